	.target	sm_80

	.elftype	@"ET_EXEC"


//--------------------- .note.nv.tkinfo           --------------------------
	.section	.note.nv.tkinfo,"",@"SHT_NOTE"
	.sectionflags	@"SHF_NOTE_NV_TKINFO"
	.tkinfo
        /*0018*/ 	.word	0x00000002
        /*0030*/ 	.string	""
        /*0030*/ 	.string	"ptxas"
        /*0030*/ 	.string	"Cuda compilation tools, release 13.0, V13.0.88"
        /*0030*/ 	.string	"Build cuda_13.0.r13.0/compiler.36424714_0"
        /*0030*/ 	.string	"-arch sm_80 -m 64 "



//--------------------- .note.nv.cuinfo           --------------------------
	.section	.note.nv.cuinfo,"",@"SHT_NOTE"
	.sectionflags	@"SHF_NOTE_NV_CUINFO"
        /*0018*/ 	.short	0x0002
        /*001a*/ 	.short	0x0050
        /*001c*/ 	.short	0x0082
	.zero		2


//--------------------- .nv.info                  --------------------------
	.section	.nv.info,"",@"SHT_CUDA_INFO"
	.align	4


	//----- nvinfo : EIATTR_REGCOUNT
	.align		4
        /*0000*/ 	.byte	0x04, 0x2f
        /*0002*/ 	.short	(.L_12 - .L_11)
	.align		4
.L_11:
        /*0004*/ 	.word	index@(_ZN5flash24flash_fwd_splitkv_kernelI23Flash_fwd_kernel_traitsILi64ELi64ELi128ELi4ELb0ELb0EN7cutlass10bfloat16_tE19Flash_kernel_traitsILi64ELi64ELi128ELi4ES3_EELb1ELb0ELb1ELb0ELb0ELb1ELb1ELb1EEEvNS_16Flash_fwd_paramsE)
        /*0008*/ 	.word	0x000000dc


	//----- nvinfo : EIATTR_FRAME_SIZE
	.align		4
.L_12:
        /*000c*/ 	.byte	0x04, 0x11
        /*000e*/ 	.short	(.L_14 - .L_13)
	.align		4
.L_13:
        /*0010*/ 	.word	index@(_ZN5flash24flash_fwd_splitkv_kernelI23Flash_fwd_kernel_traitsILi64ELi64ELi128ELi4ELb0ELb0EN7cutlass10bfloat16_tE19Flash_kernel_traitsILi64ELi64ELi128ELi4ES3_EELb1ELb0ELb1ELb0ELb0ELb1ELb1ELb1EEEvNS_16Flash_fwd_paramsE)
        /*0014*/ 	.word	0x00000000


	//----- nvinfo : EIATTR_REGCOUNT
	.align		4
.L_14:
        /*0018*/ 	.byte	0x04, 0x2f
        /*001a*/ 	.short	(.L_16 - .L_15)
	.align		4
.L_15:
        /*001c*/ 	.word	index@(_ZN5flash24flash_fwd_splitkv_kernelI23Flash_fwd_kernel_traitsILi64ELi64ELi128ELi4ELb0ELb0EN7cutlass10bfloat16_tE19Flash_kernel_traitsILi64ELi64ELi128ELi4ES3_EELb1ELb0ELb1ELb0ELb0ELb0ELb1ELb1EEEvNS_16Flash_fwd_paramsE)
        /*0020*/ 	.word	0x000000cb


	//----- nvinfo : EIATTR_FRAME_SIZE
	.align		4
.L_16:
        /*0024*/ 	.byte	0x04, 0x11
        /*0026*/ 	.short	(.L_18 - .L_17)
	.align		4
.L_17:
        /*0028*/ 	.word	index@(_ZN5flash24flash_fwd_splitkv_kernelI23Flash_fwd_kernel_traitsILi64ELi64ELi128ELi4ELb0ELb0EN7cutlass10bfloat16_tE19Flash_kernel_traitsILi64ELi64ELi128ELi4ES3_EELb1ELb0ELb1ELb0ELb0ELb0ELb1ELb1EEEvNS_16Flash_fwd_paramsE)
        /*002c*/ 	.word	0x00000000


	//----- nvinfo : EIATTR_REGCOUNT
	.align		4
.L_18:
        /*0030*/ 	.byte	0x04, 0x2f
        /*0032*/ 	.short	(.L_20 - .L_19)
	.align		4
.L_19:
        /*0034*/ 	.word	index@(_ZN5flash24flash_fwd_splitkv_kernelI23Flash_fwd_kernel_traitsILi64ELi64ELi128ELi4ELb0ELb0EN7cutlass10bfloat16_tE19Flash_kernel_traitsILi64ELi64ELi128ELi4ES3_EELb1ELb0ELb0ELb0ELb1ELb1ELb1ELb1EEEvNS_16Flash_fwd_paramsE)
        /*0038*/ 	.word	0x000000ff


	//----- nvinfo : EIATTR_FRAME_SIZE
	.align		4
.L_20:
        /*003c*/ 	.byte	0x04, 0x11
        /*003e*/ 	.short	(.L_22 - .L_21)
	.align		4
.L_21:
        /*0040*/ 	.word	index@(_ZN5flash24flash_fwd_splitkv_kernelI23Flash_fwd_kernel_traitsILi64ELi64ELi128ELi4ELb0ELb0EN7cutlass10bfloat16_tE19Flash_kernel_traitsILi64ELi64ELi128ELi4ES3_EELb1ELb0ELb0ELb0ELb1ELb1ELb1ELb1EEEvNS_16Flash_fwd_paramsE)
        /*0044*/ 	.word	0x00000000


	//----- nvinfo : EIATTR_REGCOUNT
	.align		4
.L_22:
        /*0048*/ 	.byte	0x04, 0x2f
        /*004a*/ 	.short	(.L_24 - .L_23)
	.align		4
.L_23:
        /*004c*/ 	.word	index@(_ZN5flash24flash_fwd_splitkv_kernelI23Flash_fwd_kernel_traitsILi64ELi64ELi128ELi4ELb0ELb0EN7cutlass10bfloat16_tE19Flash_kernel_traitsILi64ELi64ELi128ELi4ES3_EELb1ELb0ELb0ELb0ELb1ELb0ELb1ELb1EEEvNS_16Flash_fwd_paramsE)
        /*0050*/ 	.word	0x000000c1


	//----- nvinfo : EIATTR_FRAME_SIZE
	.align		4
.L_24:
        /*0054*/ 	.byte	0x04, 0x11
        /*0056*/ 	.short	(.L_26 - .L_25)
	.align		4
.L_25:
        /*0058*/ 	.word	index@(_ZN5flash24flash_fwd_splitkv_kernelI23Flash_fwd_kernel_traitsILi64ELi64ELi128ELi4ELb0ELb0EN7cutlass10bfloat16_tE19Flash_kernel_traitsILi64ELi64ELi128ELi4ES3_EELb1ELb0ELb0ELb0ELb1ELb0ELb1ELb1EEEvNS_16Flash_fwd_paramsE)
        /*005c*/ 	.word	0x00000000


	//----- nvinfo : EIATTR_REGCOUNT
	.align		4
.L_26:
        /*0060*/ 	.byte	0x04, 0x2f
        /*0062*/ 	.short	(.L_28 - .L_27)
	.align		4
.L_27:
        /*0064*/ 	.word	index@(_ZN5flash24flash_fwd_splitkv_kernelI23Flash_fwd_kernel_traitsILi64ELi64ELi128ELi4ELb0ELb0EN7cutlass10bfloat16_tE19Flash_kernel_traitsILi64ELi64ELi128ELi4ES3_EELb1ELb0ELb1ELb0ELb0ELb1ELb1ELb0EEEvNS_16Flash_fwd_paramsE)
        /*0068*/ 	.word	0x000000f6


	//----- nvinfo : EIATTR_FRAME_SIZE
	.align		4
.L_28:
        /*006c*/ 	.byte	0x04, 0x11
        /*006e*/ 	.short	(.L_30 - .L_29)
	.align		4
.L_29:
        /*0070*/ 	.word	index@(_ZN5flash24flash_fwd_splitkv_kernelI23Flash_fwd_kernel_traitsILi64ELi64ELi128ELi4ELb0ELb0EN7cutlass10bfloat16_tE19Flash_kernel_traitsILi64ELi64ELi128ELi4ES3_EELb1ELb0ELb1ELb0ELb0ELb1ELb1ELb0EEEvNS_16Flash_fwd_paramsE)
        /*0074*/ 	.word	0x00000000


	//----- nvinfo : EIATTR_REGCOUNT
	.align		4
.L_30:
        /*0078*/ 	.byte	0x04, 0x2f
        /*007a*/ 	.short	(.L_32 - .L_31)
	.align		4
.L_31:
        /*007c*/ 	.word	index@(_ZN5flash24flash_fwd_splitkv_kernelI23Flash_fwd_kernel_traitsILi64ELi64ELi128ELi4ELb0ELb0EN7cutlass10bfloat16_tE19Flash_kernel_traitsILi64ELi64ELi128ELi4ES3_EELb1ELb0ELb1ELb0ELb0ELb0ELb1ELb0EEEvNS_16Flash_fwd_paramsE)
        /*0080*/ 	.word	0x000000dc


	//----- nvinfo : EIATTR_FRAME_SIZE
	.align		4
.L_32:
        /*0084*/ 	.byte	0x04, 0x11
        /*0086*/ 	.short	(.L_34 - .L_33)
	.align		4
.L_33:
        /*0088*/ 	.word	index@(_ZN5flash24flash_fwd_splitkv_kernelI23Flash_fwd_kernel_traitsILi64ELi64ELi128ELi4ELb0ELb0EN7cutlass10bfloat16_tE19Flash_kernel_traitsILi64ELi64ELi128ELi4ES3_EELb1ELb0ELb1ELb0ELb0ELb0ELb1ELb0EEEvNS_16Flash_fwd_paramsE)
        /*008c*/ 	.word	0x00000000


	//----- nvinfo : EIATTR_REGCOUNT
	.align		4
.L_34:
        /*0090*/ 	.byte	0x04, 0x2f
        /*0092*/ 	.short	(.L_36 - .L_35)
	.align		4
.L_35:
        /*0094*/ 	.word	index@(_ZN5flash24flash_fwd_splitkv_kernelI23Flash_fwd_kernel_traitsILi64ELi64ELi128ELi4ELb0ELb0EN7cutlass10bfloat16_tE19Flash_kernel_traitsILi64ELi64ELi128ELi4ES3_EELb1ELb0ELb0ELb0ELb1ELb1ELb1ELb0EEEvNS_16Flash_fwd_paramsE)
        /*0098*/ 	.word	0x000000ff


	//----- nvinfo : EIATTR_FRAME_SIZE
	.align		4
.L_36:
        /*009c*/ 	.byte	0x04, 0x11
        /*009e*/ 	.short	(.L_38 - .L_37)
	.align		4
.L_37:
        /*00a0*/ 	.word	index@(_ZN5flash24flash_fwd_splitkv_kernelI23Flash_fwd_kernel_traitsILi64ELi64ELi128ELi4ELb0ELb0EN7cutlass10bfloat16_tE19Flash_kernel_traitsILi64ELi64ELi128ELi4ES3_EELb1ELb0ELb0ELb0ELb1ELb1ELb1ELb0EEEvNS_16Flash_fwd_paramsE)
        /*00a4*/ 	.word	0x00000000


	//----- nvinfo : EIATTR_REGCOUNT
	.align		4
.L_38:
        /*00a8*/ 	.byte	0x04, 0x2f
        /*00aa*/ 	.short	(.L_40 - .L_39)
	.align		4
.L_39:
        /*00ac*/ 	.word	index@(_ZN5flash24flash_fwd_splitkv_kernelI23Flash_fwd_kernel_traitsILi64ELi64ELi128ELi4ELb0ELb0EN7cutlass10bfloat16_tE19Flash_kernel_traitsILi64ELi64ELi128ELi4ES3_EELb1ELb0ELb0ELb0ELb1ELb0ELb1ELb0EEEvNS_16Flash_fwd_paramsE)
        /*00b0*/ 	.word	0x000000de


	//----- nvinfo : EIATTR_FRAME_SIZE
	.align		4
.L_40:
        /*00b4*/ 	.byte	0x04, 0x11
        /*00b6*/ 	.short	(.L_42 - .L_41)
	.align		4
.L_41:
        /*00b8*/ 	.word	index@(_ZN5flash24flash_fwd_splitkv_kernelI23Flash_fwd_kernel_traitsILi64ELi64ELi128ELi4ELb0ELb0EN7cutlass10bfloat16_tE19Flash_kernel_traitsILi64ELi64ELi128ELi4ES3_EELb1ELb0ELb0ELb0ELb1ELb0ELb1ELb0EEEvNS_16Flash_fwd_paramsE)
        /*00bc*/ 	.word	0x00000000


	//----- nvinfo : EIATTR_REGCOUNT
	.align		4
.L_42:
        /*00c0*/ 	.byte	0x04, 0x2f
        /*00c2*/ 	.short	(.L_44 - .L_43)
	.align		4
.L_43:
        /*00c4*/ 	.word	index@(_ZN5flash24flash_fwd_splitkv_kernelI23Flash_fwd_kernel_traitsILi64ELi64ELi128ELi4ELb0ELb0EN7cutlass10bfloat16_tE19Flash_kernel_traitsILi64ELi64ELi128ELi4ES3_EELb1ELb0ELb1ELb0ELb0ELb1ELb0ELb1EEEvNS_16Flash_fwd_paramsE)
        /*00c8*/ 	.word	0x000000e7


	//----- nvinfo : EIATTR_FRAME_SIZE
	.align		4
.L_44:
        /*00cc*/ 	.byte	0x04, 0x11
        /*00ce*/ 	.short	(.L_46 - .L_45)
	.align		4
.L_45:
        /*00d0*/ 	.word	index@(_ZN5flash24flash_fwd_splitkv_kernelI23Flash_fwd_kernel_traitsILi64ELi64ELi128ELi4ELb0ELb0EN7cutlass10bfloat16_tE19Flash_kernel_traitsILi64ELi64ELi128ELi4ES3_EELb1ELb0ELb1ELb0ELb0ELb1ELb0ELb1EEEvNS_16Flash_fwd_paramsE)
        /*00d4*/ 	.word	0x00000000


	//----- nvinfo : EIATTR_REGCOUNT
	.align		4
.L_46:
        /*00d8*/ 	.byte	0x04, 0x2f
        /*00da*/ 	.short	(.L_48 - .L_47)
	.align		4
.L_47:
        /*00dc*/ 	.word	index@(_ZN5flash24flash_fwd_splitkv_kernelI23Flash_fwd_kernel_traitsILi64ELi64ELi128ELi4ELb0ELb0EN7cutlass10bfloat16_tE19Flash_kernel_traitsILi64ELi64ELi128ELi4ES3_EELb1ELb0ELb1ELb0ELb0ELb0ELb0ELb1EEEvNS_16Flash_fwd_paramsE)
        /*00e0*/ 	.word	0x000000c7


	//----- nvinfo : EIATTR_FRAME_SIZE
	.align		4
.L_48:
        /*00e4*/ 	.byte	0x04, 0x11
        /*00e6*/ 	.short	(.L_50 - .L_49)
	.align		4
.L_49:
        /*00e8*/ 	.word	index@(_ZN5flash24flash_fwd_splitkv_kernelI23Flash_fwd_kernel_traitsILi64ELi64ELi128ELi4ELb0ELb0EN7cutlass10bfloat16_tE19Flash_kernel_traitsILi64ELi64ELi128ELi4ES3_EELb1ELb0ELb1ELb0ELb0ELb0ELb0ELb1EEEvNS_16Flash_fwd_paramsE)
        /*00ec*/ 	.word	0x00000000


	//----- nvinfo : EIATTR_REGCOUNT
	.align		4
.L_50:
        /*00f0*/ 	.byte	0x04, 0x2f
        /*00f2*/ 	.short	(.L_52 - .L_51)
	.align		4
.L_51:
        /*00f4*/ 	.word	index@(_ZN5flash24flash_fwd_splitkv_kernelI23Flash_fwd_kernel_traitsILi64ELi64ELi128ELi4ELb0ELb0EN7cutlass10bfloat16_tE19Flash_kernel_traitsILi64ELi64ELi128ELi4ES3_EELb1ELb0ELb0ELb0ELb1ELb1ELb0ELb1EEEvNS_16Flash_fwd_paramsE)
        /*00f8*/ 	.word	0x000000fe


	//----- nvinfo : EIATTR_FRAME_SIZE
	.align		4
.L_52:
        /*00fc*/ 	.byte	0x04, 0x11
        /*00fe*/ 	.short	(.L_54 - .L_53)
	.align		4
.L_53:
        /*0100*/ 	.word	index@(_ZN5flash24flash_fwd_splitkv_kernelI23Flash_fwd_kernel_traitsILi64ELi64ELi128ELi4ELb0ELb0EN7cutlass10bfloat16_tE19Flash_kernel_traitsILi64ELi64ELi128ELi4ES3_EELb1ELb0ELb0ELb0ELb1ELb1ELb0ELb1EEEvNS_16Flash_fwd_paramsE)
        /*0104*/ 	.word	0x00000000


	//----- nvinfo : EIATTR_REGCOUNT
	.align		4
.L_54:
        /*0108*/ 	.byte	0x04, 0x2f
        /*010a*/ 	.short	(.L_56 - .L_55)
	.align		4
.L_55:
        /*010c*/ 	.word	index@(_ZN5flash24flash_fwd_splitkv_kernelI23Flash_fwd_kernel_traitsILi64ELi64ELi128ELi4ELb0ELb0EN7cutlass10bfloat16_tE19Flash_kernel_traitsILi64ELi64ELi128ELi4ES3_EELb1ELb0ELb0ELb0ELb1ELb0ELb0ELb1EEEvNS_16Flash_fwd_paramsE)
        /*0110*/ 	.word	0x000000c7


	//----- nvinfo : EIATTR_FRAME_SIZE
	.align		4
.L_56:
        /*0114*/ 	.byte	0x04, 0x11
        /*0116*/ 	.short	(.L_58 - .L_57)
	.align		4
.L_57:
        /*0118*/ 	.word	index@(_ZN5flash24flash_fwd_splitkv_kernelI23Flash_fwd_kernel_traitsILi64ELi64ELi128ELi4ELb0ELb0EN7cutlass10bfloat16_tE19Flash_kernel_traitsILi64ELi64ELi128ELi4ES3_EELb1ELb0ELb0ELb0ELb1ELb0ELb0ELb1EEEvNS_16Flash_fwd_paramsE)
        /*011c*/ 	.word	0x00000000


	//----- nvinfo : EIATTR_REGCOUNT
	.align		4
.L_58:
        /*0120*/ 	.byte	0x04, 0x2f
        /*0122*/ 	.short	(.L_60 - .L_59)
	.align		4
.L_59:
        /*0124*/ 	.word	index@(_ZN5flash24flash_fwd_splitkv_kernelI23Flash_fwd_kernel_traitsILi64ELi64ELi128ELi4ELb0ELb0EN7cutlass10bfloat16_tE19Flash_kernel_traitsILi64ELi64ELi128ELi4ES3_EELb1ELb0ELb1ELb0ELb0ELb1ELb0ELb0EEEvNS_16Flash_fwd_paramsE)
        /*0128*/ 	.word	0x000000fe


	//----- nvinfo : EIATTR_FRAME_SIZE
	.align		4
.L_60:
        /*012c*/ 	.byte	0x04, 0x11
        /*012e*/ 	.short	(.L_62 - .L_61)
	.align		4
.L_61:
        /*0130*/ 	.word	index@(_ZN5flash24flash_fwd_splitkv_kernelI23Flash_fwd_kernel_traitsILi64ELi64ELi128ELi4ELb0ELb0EN7cutlass10bfloat16_tE19Flash_kernel_traitsILi64ELi64ELi128ELi4ES3_EELb1ELb0ELb1ELb0ELb0ELb1ELb0ELb0EEEvNS_16Flash_fwd_paramsE)
        /*0134*/ 	.word	0x00000000


	//----- nvinfo : EIATTR_REGCOUNT
	.align		4
.L_62:
        /*0138*/ 	.byte	0x04, 0x2f
        /*013a*/ 	.short	(.L_64 - .L_63)
	.align		4
.L_63:
        /*013c*/ 	.word	index@(_ZN5flash24flash_fwd_splitkv_kernelI23Flash_fwd_kernel_traitsILi64ELi64ELi128ELi4ELb0ELb0EN7cutlass10bfloat16_tE19Flash_kernel_traitsILi64ELi64ELi128ELi4ES3_EELb1ELb0ELb1ELb0ELb0ELb0ELb0ELb0EEEvNS_16Flash_fwd_paramsE)
        /*0140*/ 	.word	0x000000e0


	//----- nvinfo : EIATTR_FRAME_SIZE
	.align		4
.L_64:
        /*0144*/ 	.byte	0x04, 0x11
        /*0146*/ 	.short	(.L_66 - .L_65)
	.align		4
.L_65:
        /*0148*/ 	.word	index@(_ZN5flash24flash_fwd_splitkv_kernelI23Flash_fwd_kernel_traitsILi64ELi64ELi128ELi4ELb0ELb0EN7cutlass10bfloat16_tE19Flash_kernel_traitsILi64ELi64ELi128ELi4ES3_EELb1ELb0ELb1ELb0ELb0ELb0ELb0ELb0EEEvNS_16Flash_fwd_paramsE)
        /*014c*/ 	.word	0x00000000


	//----- nvinfo : EIATTR_REGCOUNT
	.align		4
.L_66:
        /*0150*/ 	.byte	0x04, 0x2f
        /*0152*/ 	.short	(.L_68 - .L_67)
	.align		4
.L_67:
        /*0154*/ 	.word	index@(_ZN5flash24flash_fwd_splitkv_kernelI23Flash_fwd_kernel_traitsILi64ELi64ELi128ELi4ELb0ELb0EN7cutlass10bfloat16_tE19Flash_kernel_traitsILi64ELi64ELi128ELi4ES3_EELb1ELb0ELb0ELb0ELb1ELb1ELb0ELb0EEEvNS_16Flash_fwd_paramsE)
        /*0158*/ 	.word	0x000000ff


	//----- nvinfo : EIATTR_FRAME_SIZE
	.align		4
.L_68:
        /*015c*/ 	.byte	0x04, 0x11
        /*015e*/ 	.short	(.L_70 - .L_69)
	.align		4
.L_69:
        /*0160*/ 	.word	index@(_ZN5flash24flash_fwd_splitkv_kernelI23Flash_fwd_kernel_traitsILi64ELi64ELi128ELi4ELb0ELb0EN7cutlass10bfloat16_tE19Flash_kernel_traitsILi64ELi64ELi128ELi4ES3_EELb1ELb0ELb0ELb0ELb1ELb1ELb0ELb0EEEvNS_16Flash_fwd_paramsE)
        /*0164*/ 	.word	0x00000000


	//----- nvinfo : EIATTR_REGCOUNT
	.align		4
.L_70:
        /*0168*/ 	.byte	0x04, 0x2f
        /*016a*/ 	.short	(.L_72 - .L_71)
	.align		4
.L_71:
        /*016c*/ 	.word	index@(_ZN5flash24flash_fwd_splitkv_kernelI23Flash_fwd_kernel_traitsILi64ELi64ELi128ELi4ELb0ELb0EN7cutlass10bfloat16_tE19Flash_kernel_traitsILi64ELi64ELi128ELi4ES3_EELb1ELb0ELb0ELb0ELb1ELb0ELb0ELb0EEEvNS_16Flash_fwd_paramsE)
        /*0170*/ 	.word	0x000000e7


	//----- nvinfo : EIATTR_FRAME_SIZE
	.align		4
.L_72:
        /*0174*/ 	.byte	0x04, 0x11
        /*0176*/ 	.short	(.L_74 - .L_73)
	.align		4
.L_73:
        /*0178*/ 	.word	index@(_ZN5flash24flash_fwd_splitkv_kernelI23Flash_fwd_kernel_traitsILi64ELi64ELi128ELi4ELb0ELb0EN7cutlass10bfloat16_tE19Flash_kernel_traitsILi64ELi64ELi128ELi4ES3_EELb1ELb0ELb0ELb0ELb1ELb0ELb0ELb0EEEvNS_16Flash_fwd_paramsE)
        /*017c*/ 	.word	0x00000000


	//----- nvinfo : EIATTR_REGCOUNT
	.align		4
.L_74:
        /*0180*/ 	.byte	0x04, 0x2f
        /*0182*/ 	.short	(.L_76 - .L_75)
	.align		4
.L_75:
        /*0184*/ 	.word	index@(_ZN5flash24flash_fwd_splitkv_kernelI23Flash_fwd_kernel_traitsILi64ELi64ELi128ELi4ELb0ELb0EN7cutlass10bfloat16_tE19Flash_kernel_traitsILi64ELi64ELi128ELi4ES3_EELb1ELb0ELb0ELb1ELb1ELb1ELb1ELb0EEEvNS_16Flash_fwd_paramsE)
        /*0188*/ 	.word	0x000000f9


	//----- nvinfo : EIATTR_FRAME_SIZE
	.align		4
.L_76:
        /*018c*/ 	.byte	0x04, 0x11
        /*018e*/ 	.short	(.L_78 - .L_77)
	.align		4
.L_77:
        /*0190*/ 	.word	index@(_ZN5flash24flash_fwd_splitkv_kernelI23Flash_fwd_kernel_traitsILi64ELi64ELi128ELi4ELb0ELb0EN7cutlass10bfloat16_tE19Flash_kernel_traitsILi64ELi64ELi128ELi4ES3_EELb1ELb0ELb0ELb1ELb1ELb1ELb1ELb0EEEvNS_16Flash_fwd_paramsE)
        /*0194*/ 	.word	0x00000000


	//----- nvinfo : EIATTR_REGCOUNT
	.align		4
.L_78:
        /*0198*/ 	.byte	0x04, 0x2f
        /*019a*/ 	.short	(.L_80 - .L_79)
	.align		4
.L_79:
        /*019c*/ 	.word	index@(_ZN5flash24flash_fwd_splitkv_kernelI23Flash_fwd_kernel_traitsILi64ELi64ELi128ELi4ELb0ELb0EN7cutlass10bfloat16_tE19Flash_kernel_traitsILi64ELi64ELi128ELi4ES3_EELb1ELb0ELb0ELb1ELb1ELb0ELb1ELb0EEEvNS_16Flash_fwd_paramsE)
        /*01a0*/ 	.word	0x000000be


	//----- nvinfo : EIATTR_FRAME_SIZE
	.align		4
.L_80:
        /*01a4*/ 	.byte	0x04, 0x11
        /*01a6*/ 	.short	(.L_82 - .L_81)
	.align		4
.L_81:
        /*01a8*/ 	.word	index@(_ZN5flash24flash_fwd_splitkv_kernelI23Flash_fwd_kernel_traitsILi64ELi64ELi128ELi4ELb0ELb0EN7cutlass10bfloat16_tE19Flash_kernel_traitsILi64ELi64ELi128ELi4ES3_EELb1ELb0ELb0ELb1ELb1ELb0ELb1ELb0EEEvNS_16Flash_fwd_paramsE)
        /*01ac*/ 	.word	0x00000000


	//----- nvinfo : EIATTR_REGCOUNT
	.align		4
.L_82:
        /*01b0*/ 	.byte	0x04, 0x2f
        /*01b2*/ 	.short	(.L_84 - .L_83)
	.align		4
.L_83:
        /*01b4*/ 	.word	index@(_ZN5flash24flash_fwd_splitkv_kernelI23Flash_fwd_kernel_traitsILi64ELi64ELi128ELi4ELb0ELb0EN7cutlass10bfloat16_tE19Flash_kernel_traitsILi64ELi64ELi128ELi4ES3_EELb1ELb0ELb0ELb1ELb1ELb1ELb0ELb0EEEvNS_16Flash_fwd_paramsE)
        /*01b8*/ 	.word	0x000000f9


	//----- nvinfo : EIATTR_FRAME_SIZE
	.align		4
.L_84:
        /*01bc*/ 	.byte	0x04, 0x11
        /*01be*/ 	.short	(.L_86 - .L_85)
	.align		4
.L_85:
        /*01c0*/ 	.word	index@(_ZN5flash24flash_fwd_splitkv_kernelI23Flash_fwd_kernel_traitsILi64ELi64ELi128ELi4ELb0ELb0EN7cutlass10bfloat16_tE19Flash_kernel_traitsILi64ELi64ELi128ELi4ES3_EELb1ELb0ELb0ELb1ELb1ELb1ELb0ELb0EEEvNS_16Flash_fwd_paramsE)
        /*01c4*/ 	.word	0x00000000


	//----- nvinfo : EIATTR_REGCOUNT
	.align		4
.L_86:
        /*01c8*/ 	.byte	0x04, 0x2f
        /*01ca*/ 	.short	(.L_88 - .L_87)
	.align		4
.L_87:
        /*01cc*/ 	.word	index@(_ZN5flash24flash_fwd_splitkv_kernelI23Flash_fwd_kernel_traitsILi64ELi64ELi128ELi4ELb0ELb0EN7cutlass10bfloat16_tE19Flash_kernel_traitsILi64ELi64ELi128ELi4ES3_EELb1ELb0ELb0ELb1ELb1ELb0ELb0ELb0EEEvNS_16Flash_fwd_paramsE)
        /*01d0*/ 	.word	0x000000be


	//----- nvinfo : EIATTR_FRAME_SIZE
	.align		4
.L_88:
        /*01d4*/ 	.byte	0x04, 0x11
        /*01d6*/ 	.short	(.L_90 - .L_89)
	.align		4
.L_89:
        /*01d8*/ 	.word	index@(_ZN5flash24flash_fwd_splitkv_kernelI23Flash_fwd_kernel_traitsILi64ELi64ELi128ELi4ELb0ELb0EN7cutlass10bfloat16_tE19Flash_kernel_traitsILi64ELi64ELi128ELi4ES3_EELb1ELb0ELb0ELb1ELb1ELb0ELb0ELb0EEEvNS_16Flash_fwd_paramsE)
        /*01dc*/ 	.word	0x00000000


	//----- nvinfo : EIATTR_REGCOUNT
	.align		4
.L_90:
        /*01e0*/ 	.byte	0x04, 0x2f
        /*01e2*/ 	.short	(.L_92 - .L_91)
	.align		4
.L_91:
        /*01e4*/ 	.word	index@(_ZN5flash24flash_fwd_splitkv_kernelI23Flash_fwd_kernel_traitsILi64ELi64ELi128ELi4ELb0ELb0EN7cutlass10bfloat16_tE19Flash_kernel_traitsILi64ELi64ELi128ELi4ES3_EELb1ELb0ELb0ELb0ELb0ELb1ELb1ELb1EEEvNS_16Flash_fwd_paramsE)
        /*01e8*/ 	.word	0x000000ff


	//----- nvinfo : EIATTR_FRAME_SIZE
	.align		4
.L_92:
        /*01ec*/ 	.byte	0x04, 0x11
        /*01ee*/ 	.short	(.L_94 - .L_93)
	.align		4
.L_93:
        /*01f0*/ 	.word	index@(_ZN5flash24flash_fwd_splitkv_kernelI23Flash_fwd_kernel_traitsILi64ELi64ELi128ELi4ELb0ELb0EN7cutlass10bfloat16_tE19Flash_kernel_traitsILi64ELi64ELi128ELi4ES3_EELb1ELb0ELb0ELb0ELb0ELb1ELb1ELb1EEEvNS_16Flash_fwd_paramsE)
        /*01f4*/ 	.word	0x00000000


	//----- nvinfo : EIATTR_REGCOUNT
	.align		4
.L_94:
        /*01f8*/ 	.byte	0x04, 0x2f
        /*01fa*/ 	.short	(.L_96 - .L_95)
	.align		4
.L_95:
        /*01fc*/ 	.word	index@(_ZN5flash24flash_fwd_splitkv_kernelI23Flash_fwd_kernel_traitsILi64ELi64ELi128ELi4ELb0ELb0EN7cutlass10bfloat16_tE19Flash_kernel_traitsILi64ELi64ELi128ELi4ES3_EELb1ELb0ELb0ELb0ELb0ELb0ELb1ELb1EEEvNS_16Flash_fwd_paramsE)
        /*0200*/ 	.word	0x000000ca


	//----- nvinfo : EIATTR_FRAME_SIZE
	.align		4
.L_96:
        /*0204*/ 	.byte	0x04, 0x11
        /*0206*/ 	.short	(.L_98 - .L_97)
	.align		4
.L_97:
        /*0208*/ 	.word	index@(_ZN5flash24flash_fwd_splitkv_kernelI23Flash_fwd_kernel_traitsILi64ELi64ELi128ELi4ELb0ELb0EN7cutlass10bfloat16_tE19Flash_kernel_traitsILi64ELi64ELi128ELi4ES3_EELb1ELb0ELb0ELb0ELb0ELb0ELb1ELb1EEEvNS_16Flash_fwd_paramsE)
        /*020c*/ 	.word	0x00000000


	//----- nvinfo : EIATTR_REGCOUNT
	.align		4
.L_98:
        /*0210*/ 	.byte	0x04, 0x2f
        /*0212*/ 	.short	(.L_100 - .L_99)
	.align		4
.L_99:
        /*0214*/ 	.word	index@(_ZN5flash24flash_fwd_splitkv_kernelI23Flash_fwd_kernel_traitsILi64ELi64ELi128ELi4ELb0ELb0EN7cutlass10bfloat16_tE19Flash_kernel_traitsILi64ELi64ELi128ELi4ES3_EELb1ELb0ELb0ELb0ELb0ELb1ELb1ELb0EEEvNS_16Flash_fwd_paramsE)
        /*0218*/ 	.word	0x000000ff


	//----- nvinfo : EIATTR_FRAME_SIZE
	.align		4
.L_100:
        /*021c*/ 	.byte	0x04, 0x11
        /*021e*/ 	.short	(.L_102 - .L_101)
	.align		4
.L_101:
        /*0220*/ 	.word	index@(_ZN5flash24flash_fwd_splitkv_kernelI23Flash_fwd_kernel_traitsILi64ELi64ELi128ELi4ELb0ELb0EN7cutlass10bfloat16_tE19Flash_kernel_traitsILi64ELi64ELi128ELi4ES3_EELb1ELb0ELb0ELb0ELb0ELb1ELb1ELb0EEEvNS_16Flash_fwd_paramsE)
        /*0224*/ 	.word	0x00000000


	//----- nvinfo : EIATTR_REGCOUNT
	.align		4
.L_102:
        /*0228*/ 	.byte	0x04, 0x2f
        /*022a*/ 	.short	(.L_104 - .L_103)
	.align		4
.L_103:
        /*022c*/ 	.word	index@(_ZN5flash24flash_fwd_splitkv_kernelI23Flash_fwd_kernel_traitsILi64ELi64ELi128ELi4ELb0ELb0EN7cutlass10bfloat16_tE19Flash_kernel_traitsILi64ELi64ELi128ELi4ES3_EELb1ELb0ELb0ELb0ELb0ELb0ELb1ELb0EEEvNS_16Flash_fwd_paramsE)
        /*0230*/ 	.word	0x000000ce


	//----- nvinfo : EIATTR_FRAME_SIZE
	.align		4
.L_104:
        /*0234*/ 	.byte	0x04, 0x11
        /*0236*/ 	.short	(.L_106 - .L_105)
	.align		4
.L_105:
        /*0238*/ 	.word	index@(_ZN5flash24flash_fwd_splitkv_kernelI23Flash_fwd_kernel_traitsILi64ELi64ELi128ELi4ELb0ELb0EN7cutlass10bfloat16_tE19Flash_kernel_traitsILi64ELi64ELi128ELi4ES3_EELb1ELb0ELb0ELb0ELb0ELb0ELb1ELb0EEEvNS_16Flash_fwd_paramsE)
        /*023c*/ 	.word	0x00000000


	//----- nvinfo : EIATTR_REGCOUNT
	.align		4
.L_106:
        /*0240*/ 	.byte	0x04, 0x2f
        /*0242*/ 	.short	(.L_108 - .L_107)
	.align		4
.L_107:
        /*0244*/ 	.word	index@(_ZN5flash24flash_fwd_splitkv_kernelI23Flash_fwd_kernel_traitsILi64ELi64ELi128ELi4ELb0ELb0EN7cutlass10bfloat16_tE19Flash_kernel_traitsILi64ELi64ELi128ELi4ES3_EELb1ELb0ELb0ELb0ELb0ELb1ELb0ELb1EEEvNS_16Flash_fwd_paramsE)
        /*0248*/ 	.word	0x000000ff


	//----- nvinfo : EIATTR_FRAME_SIZE
	.align		4
.L_108:
        /*024c*/ 	.byte	0x04, 0x11
        /*024e*/ 	.short	(.L_110 - .L_109)
	.align		4
.L_109:
        /*0250*/ 	.word	index@(_ZN5flash24flash_fwd_splitkv_kernelI23Flash_fwd_kernel_traitsILi64ELi64ELi128ELi4ELb0ELb0EN7cutlass10bfloat16_tE19Flash_kernel_traitsILi64ELi64ELi128ELi4ES3_EELb1ELb0ELb0ELb0ELb0ELb1ELb0ELb1EEEvNS_16Flash_fwd_paramsE)
        /*0254*/ 	.word	0x00000000


	//----- nvinfo : EIATTR_REGCOUNT
	.align		4
.L_110:
        /*0258*/ 	.byte	0x04, 0x2f
        /*025a*/ 	.short	(.L_112 - .L_111)
	.align		4
.L_111:
        /*025c*/ 	.word	index@(_ZN5flash24flash_fwd_splitkv_kernelI23Flash_fwd_kernel_traitsILi64ELi64ELi128ELi4ELb0ELb0EN7cutlass10bfloat16_tE19Flash_kernel_traitsILi64ELi64ELi128ELi4ES3_EELb1ELb0ELb0ELb0ELb0ELb0ELb0ELb1EEEvNS_16Flash_fwd_paramsE)
        /*0260*/ 	.word	0x000000c8


	//----- nvinfo : EIATTR_FRAME_SIZE
	.align		4
.L_112:
        /*0264*/ 	.byte	0x04, 0x11
        /*0266*/ 	.short	(.L_114 - .L_113)
	.align		4
.L_113:
        /*0268*/ 	.word	index@(_ZN5flash24flash_fwd_splitkv_kernelI23Flash_fwd_kernel_traitsILi64ELi64ELi128ELi4ELb0ELb0EN7cutlass10bfloat16_tE19Flash_kernel_traitsILi64ELi64ELi128ELi4ES3_EELb1ELb0ELb0ELb0ELb0ELb0ELb0ELb1EEEvNS_16Flash_fwd_paramsE)
        /*026c*/ 	.word	0x00000000


	//----- nvinfo : EIATTR_REGCOUNT
	.align		4
.L_114:
        /*0270*/ 	.byte	0x04, 0x2f
        /*0272*/ 	.short	(.L_116 - .L_115)
	.align		4
.L_115:
        /*0274*/ 	.word	index@(_ZN5flash24flash_fwd_splitkv_kernelI23Flash_fwd_kernel_traitsILi64ELi64ELi128ELi4ELb0ELb0EN7cutlass10bfloat16_tE19Flash_kernel_traitsILi64ELi64ELi128ELi4ES3_EELb1ELb0ELb0ELb0ELb0ELb1ELb0ELb0EEEvNS_16Flash_fwd_paramsE)
        /*0278*/ 	.word	0x000000ff


	//----- nvinfo : EIATTR_FRAME_SIZE
	.align		4
.L_116:
        /*027c*/ 	.byte	0x04, 0x11
        /*027e*/ 	.short	(.L_118 - .L_117)
	.align		4
.L_117:
        /*0280*/ 	.word	index@(_ZN5flash24flash_fwd_splitkv_kernelI23Flash_fwd_kernel_traitsILi64ELi64ELi128ELi4ELb0ELb0EN7cutlass10bfloat16_tE19Flash_kernel_traitsILi64ELi64ELi128ELi4ES3_EELb1ELb0ELb0ELb0ELb0ELb1ELb0ELb0EEEvNS_16Flash_fwd_paramsE)
        /*0284*/ 	.word	0x00000000


	//----- nvinfo : EIATTR_REGCOUNT
	.align		4
.L_118:
        /*0288*/ 	.byte	0x04, 0x2f
        /*028a*/ 	.short	(.L_120 - .L_119)
	.align		4
.L_119:
        /*028c*/ 	.word	index@(_ZN5flash24flash_fwd_splitkv_kernelI23Flash_fwd_kernel_traitsILi64ELi64ELi128ELi4ELb0ELb0EN7cutlass10bfloat16_tE19Flash_kernel_traitsILi64ELi64ELi128ELi4ES3_EELb1ELb0ELb0ELb0ELb0ELb0ELb0ELb0EEEvNS_16Flash_fwd_paramsE)
        /*0290*/ 	.word	0x000000dc


	//----- nvinfo : EIATTR_FRAME_SIZE
	.align		4
.L_120:
        /*0294*/ 	.byte	0x04, 0x11
        /*0296*/ 	.short	(.L_122 - .L_121)
	.align		4
.L_121:
        /*0298*/ 	.word	index@(_ZN5flash24flash_fwd_splitkv_kernelI23Flash_fwd_kernel_traitsILi64ELi64ELi128ELi4ELb0ELb0EN7cutlass10bfloat16_tE19Flash_kernel_traitsILi64ELi64ELi128ELi4ES3_EELb1ELb0ELb0ELb0ELb0ELb0ELb0ELb0EEEvNS_16Flash_fwd_paramsE)
        /*029c*/ 	.word	0x00000000


	//----- nvinfo : EIATTR_REGCOUNT
	.align		4
.L_122:
        /*02a0*/ 	.byte	0x04, 0x2f
        /*02a2*/ 	.short	(.L_124 - .L_123)
	.align		4
.L_123:
        /*02a4*/ 	.word	index@(_ZN5flash32flash_fwd_splitkv_combine_kernelI23Flash_fwd_kernel_traitsILi64ELi64ELi128ELi4ELb0ELb0EN7cutlass10bfloat16_tE19Flash_kernel_traitsILi64ELi64ELi128ELi4ES3_EELi8ELi1ELb1EEEvNS_16Flash_fwd_paramsE)
        /*02a8*/ 	.word	0x00000036


	//----- nvinfo : EIATTR_FRAME_SIZE
	.align		4
.L_124:
        /*02ac*/ 	.byte	0x04, 0x11
        /*02ae*/ 	.short	(.L_126 - .L_125)
	.align		4
.L_125:
        /*02b0*/ 	.word	index@($__internal_39_$__cuda_sm20_div_s64)
        /*02b4*/ 	.word	0x00000000


	//----- nvinfo : EIATTR_FRAME_SIZE
	.align		4
.L_126:
        /*02b8*/ 	.byte	0x04, 0x11
        /*02ba*/ 	.short	(.L_128 - .L_127)
	.align		4
.L_127:
        /*02bc*/ 	.word	index@(_ZN5flash32flash_fwd_splitkv_combine_kernelI23Flash_fwd_kernel_traitsILi64ELi64ELi128ELi4ELb0ELb0EN7cutlass10bfloat16_tE19Flash_kernel_traitsILi64ELi64ELi128ELi4ES3_EELi8ELi1ELb1EEEvNS_16Flash_fwd_paramsE)
        /*02c0*/ 	.word	0x00000000


	//----- nvinfo : EIATTR_REGCOUNT
	.align		4
.L_128:
        /*02c4*/ 	.byte	0x04, 0x2f
        /*02c6*/ 	.short	(.L_130 - .L_129)
	.align		4
.L_129:
        /*02c8*/ 	.word	index@(_ZN5flash32flash_fwd_splitkv_combine_kernelI23Flash_fwd_kernel_traitsILi64ELi64ELi128ELi4ELb0ELb0EN7cutlass10bfloat16_tE19Flash_kernel_traitsILi64ELi64ELi128ELi4ES3_EELi8ELi2ELb1EEEvNS_16Flash_fwd_paramsE)
        /*02cc*/ 	.word	0x00000036


	//----- nvinfo : EIATTR_FRAME_SIZE
	.align		4
.L_130:
        /*02d0*/ 	.byte	0x04, 0x11
        /*02d2*/ 	.short	(.L_132 - .L_131)
	.align		4
.L_131:
        /*02d4*/ 	.word	index@($__internal_38_$__cuda_sm20_div_s64)
        /*02d8*/ 	.word	0x00000000


	//----- nvinfo : EIATTR_FRAME_SIZE
	.align		4
.L_132:
        /*02dc*/ 	.byte	0x04, 0x11
        /*02de*/ 	.short	(.L_134 - .L_133)
	.align		4
.L_133:
        /*02e0*/ 	.word	index@(_ZN5flash32flash_fwd_splitkv_combine_kernelI23Flash_fwd_kernel_traitsILi64ELi64ELi128ELi4ELb0ELb0EN7cutlass10bfloat16_tE19Flash_kernel_traitsILi64ELi64ELi128ELi4ES3_EELi8ELi2ELb1EEEvNS_16Flash_fwd_paramsE)
        /*02e4*/ 	.word	0x00000000


	//----- nvinfo : EIATTR_REGCOUNT
	.align		4
.L_134:
        /*02e8*/ 	.byte	0x04, 0x2f
        /*02ea*/ 	.short	(.L_136 - .L_135)
	.align		4
.L_135:
        /*02ec*/ 	.word	index@(_ZN5flash32flash_fwd_splitkv_combine_kernelI23Flash_fwd_kernel_traitsILi64ELi64ELi128ELi4ELb0ELb0EN7cutlass10bfloat16_tE19Flash_kernel_traitsILi64ELi64ELi128ELi4ES3_EELi8ELi3ELb1EEEvNS_16Flash_fwd_paramsE)
        /*02f0*/ 	.word	0x00000036


	//----- nvinfo : EIATTR_FRAME_SIZE
	.align		4
.L_136:
        /*02f4*/ 	.byte	0x04, 0x11
        /*02f6*/ 	.short	(.L_138 - .L_137)
	.align		4
.L_137:
        /*02f8*/ 	.word	index@($__internal_37_$__cuda_sm20_div_s64)
        /*02fc*/ 	.word	0x00000000


	//----- nvinfo : EIATTR_FRAME_SIZE
	.align		4
.L_138:
        /*0300*/ 	.byte	0x04, 0x11
        /*0302*/ 	.short	(.L_140 - .L_139)
	.align		4
.L_139:
        /*0304*/ 	.word	index@(_ZN5flash32flash_fwd_splitkv_combine_kernelI23Flash_fwd_kernel_traitsILi64ELi64ELi128ELi4ELb0ELb0EN7cutlass10bfloat16_tE19Flash_kernel_traitsILi64ELi64ELi128ELi4ES3_EELi8ELi3ELb1EEEvNS_16Flash_fwd_paramsE)
        /*0308*/ 	.word	0x00000000


	//----- nvinfo : EIATTR_REGCOUNT
	.align		4
.L_140:
        /*030c*/ 	.byte	0x04, 0x2f
        /*030e*/ 	.short	(.L_142 - .L_141)
	.align		4
.L_141:
        /*0310*/ 	.word	index@(_ZN5flash32flash_fwd_splitkv_combine_kernelI23Flash_fwd_kernel_traitsILi64ELi64ELi128ELi4ELb0ELb0EN7cutlass10bfloat16_tE19Flash_kernel_traitsILi64ELi64ELi128ELi4ES3_EELi8ELi4ELb1EEEvNS_16Flash_fwd_paramsE)
        /*0314*/ 	.word	0x00000034


	//----- nvinfo : EIATTR_FRAME_SIZE
	.align		4
.L_142:
        /*0318*/ 	.byte	0x04, 0x11
        /*031a*/ 	.short	(.L_144 - .L_143)
	.align		4
.L_143:
        /*031c*/ 	.word	index@($__internal_36_$__cuda_sm20_div_s64)
        /*0320*/ 	.word	0x00000000


	//----- nvinfo : EIATTR_FRAME_SIZE
	.align		4
.L_144:
        /*0324*/ 	.byte	0x04, 0x11
        /*0326*/ 	.short	(.L_146 - .L_145)
	.align		4
.L_145:
        /*0328*/ 	.word	index@(_ZN5flash32flash_fwd_splitkv_combine_kernelI23Flash_fwd_kernel_traitsILi64ELi64ELi128ELi4ELb0ELb0EN7cutlass10bfloat16_tE19Flash_kernel_traitsILi64ELi64ELi128ELi4ES3_EELi8ELi4ELb1EEEvNS_16Flash_fwd_paramsE)
        /*032c*/ 	.word	0x00000000


	//----- nvinfo : EIATTR_REGCOUNT
	.align		4
.L_146:
        /*0330*/ 	.byte	0x04, 0x2f
        /*0332*/ 	.short	(.L_148 - .L_147)
	.align		4
.L_147:
        /*0334*/ 	.word	index@(_ZN5flash32flash_fwd_splitkv_combine_kernelI23Flash_fwd_kernel_traitsILi64ELi64ELi128ELi4ELb0ELb0EN7cutlass10bfloat16_tE19Flash_kernel_traitsILi64ELi64ELi128ELi4ES3_EELi8ELi5ELb1EEEvNS_16Flash_fwd_paramsE)
        /*0338*/ 	.word	0x0000003a


	//----- nvinfo : EIATTR_FRAME_SIZE
	.align		4
.L_148:
        /*033c*/ 	.byte	0x04, 0x11
        /*033e*/ 	.short	(.L_150 - .L_149)
	.align		4
.L_149:
        /*0340*/ 	.word	index@($__internal_35_$__cuda_sm20_div_s64)
        /*0344*/ 	.word	0x00000000


	//----- nvinfo : EIATTR_FRAME_SIZE
	.align		4
.L_150:
        /*0348*/ 	.byte	0x04, 0x11
        /*034a*/ 	.short	(.L_152 - .L_151)
	.align		4
.L_151:
        /*034c*/ 	.word	index@(_ZN5flash32flash_fwd_splitkv_combine_kernelI23Flash_fwd_kernel_traitsILi64ELi64ELi128ELi4ELb0ELb0EN7cutlass10bfloat16_tE19Flash_kernel_traitsILi64ELi64ELi128ELi4ES3_EELi8ELi5ELb1EEEvNS_16Flash_fwd_paramsE)
        /*0350*/ 	.word	0x00000000


	//----- nvinfo : EIATTR_REGCOUNT
	.align		4
.L_152:
        /*0354*/ 	.byte	0x04, 0x2f
        /*0356*/ 	.short	(.L_154 - .L_153)
	.align		4
.L_153:
        /*0358*/ 	.word	index@(_ZN5flash32flash_fwd_splitkv_combine_kernelI23Flash_fwd_kernel_traitsILi64ELi64ELi128ELi4ELb0ELb0EN7cutlass10bfloat16_tE19Flash_kernel_traitsILi64ELi64ELi128ELi4ES3_EELi8ELi6ELb1EEEvNS_16Flash_fwd_paramsE)
        /*035c*/ 	.word	0x0000003e


	//----- nvinfo : EIATTR_FRAME_SIZE
	.align		4
.L_154:
        /*0360*/ 	.byte	0x04, 0x11
        /*0362*/ 	.short	(.L_156 - .L_155)
	.align		4
.L_155:
        /*0364*/ 	.word	index@($__internal_34_$__cuda_sm20_div_s64)
        /*0368*/ 	.word	0x00000000


	//----- nvinfo : EIATTR_FRAME_SIZE
	.align		4
.L_156:
        /*036c*/ 	.byte	0x04, 0x11
        /*036e*/ 	.short	(.L_158 - .L_157)
	.align		4
.L_157:
        /*0370*/ 	.word	index@(_ZN5flash32flash_fwd_splitkv_combine_kernelI23Flash_fwd_kernel_traitsILi64ELi64ELi128ELi4ELb0ELb0EN7cutlass10bfloat16_tE19Flash_kernel_traitsILi64ELi64ELi128ELi4ES3_EELi8ELi6ELb1EEEvNS_16Flash_fwd_paramsE)
        /*0374*/ 	.word	0x00000000


	//----- nvinfo : EIATTR_REGCOUNT
	.align		4
.L_158:
        /*0378*/ 	.byte	0x04, 0x2f
        /*037a*/ 	.short	(.L_160 - .L_159)
	.align		4
.L_159:
        /*037c*/ 	.word	index@(_ZN5flash32flash_fwd_splitkv_combine_kernelI23Flash_fwd_kernel_traitsILi64ELi64ELi128ELi4ELb0ELb0EN7cutlass10bfloat16_tE19Flash_kernel_traitsILi64ELi64ELi128ELi4ES3_EELi8ELi7ELb1EEEvNS_16Flash_fwd_paramsE)
        /*0380*/ 	.word	0x0000003e


	//----- nvinfo : EIATTR_FRAME_SIZE
	.align		4
.L_160:
        /*0384*/ 	.byte	0x04, 0x11
        /*0386*/ 	.short	(.L_162 - .L_161)
	.align		4
.L_161:
        /*0388*/ 	.word	index@($__internal_33_$__cuda_sm20_div_s64)
        /*038c*/ 	.word	0x00000000


	//----- nvinfo : EIATTR_FRAME_SIZE
	.align		4
.L_162:
        /*0390*/ 	.byte	0x04, 0x11
        /*0392*/ 	.short	(.L_164 - .L_163)
	.align		4
.L_163:
        /*0394*/ 	.word	index@(_ZN5flash32flash_fwd_splitkv_combine_kernelI23Flash_fwd_kernel_traitsILi64ELi64ELi128ELi4ELb0ELb0EN7cutlass10bfloat16_tE19Flash_kernel_traitsILi64ELi64ELi128ELi4ES3_EELi8ELi7ELb1EEEvNS_16Flash_fwd_paramsE)
        /*0398*/ 	.word	0x00000000


	//----- nvinfo : EIATTR_REGCOUNT
	.align		4
.L_164:
        /*039c*/ 	.byte	0x04, 0x2f
        /*039e*/ 	.short	(.L_166 - .L_165)
	.align		4
.L_165:
        /*03a0*/ 	.word	index@(_ZN5flash32flash_fwd_splitkv_combine_kernelI23Flash_fwd_kernel_traitsILi64ELi64ELi128ELi4ELb0ELb0EN7cutlass10bfloat16_tE19Flash_kernel_traitsILi64ELi64ELi128ELi4ES3_EELi8ELi1ELb0EEEvNS_16Flash_fwd_paramsE)
        /*03a4*/ 	.word	0x00000036


	//----- nvinfo : EIATTR_FRAME_SIZE
	.align		4
.L_166:
        /*03a8*/ 	.byte	0x04, 0x11
        /*03aa*/ 	.short	(.L_168 - .L_167)
	.align		4
.L_167:
        /*03ac*/ 	.word	index@($__internal_32_$__cuda_sm20_div_s64)
        /*03b0*/ 	.word	0x00000000


	//----- nvinfo : EIATTR_FRAME_SIZE
	.align		4
.L_168:
        /*03b4*/ 	.byte	0x04, 0x11
        /*03b6*/ 	.short	(.L_170 - .L_169)
	.align		4
.L_169:
        /*03b8*/ 	.word	index@(_ZN5flash32flash_fwd_splitkv_combine_kernelI23Flash_fwd_kernel_traitsILi64ELi64ELi128ELi4ELb0ELb0EN7cutlass10bfloat16_tE19Flash_kernel_traitsILi64ELi64ELi128ELi4ES3_EELi8ELi1ELb0EEEvNS_16Flash_fwd_paramsE)
        /*03bc*/ 	.word	0x00000000


	//----- nvinfo : EIATTR_REGCOUNT
	.align		4
.L_170:
        /*03c0*/ 	.byte	0x04, 0x2f
        /*03c2*/ 	.short	(.L_172 - .L_171)
	.align		4
.L_171:
        /*03c4*/ 	.word	index@(_ZN5flash32flash_fwd_splitkv_combine_kernelI23Flash_fwd_kernel_traitsILi64ELi64ELi128ELi4ELb0ELb0EN7cutlass10bfloat16_tE19Flash_kernel_traitsILi64ELi64ELi128ELi4ES3_EELi8ELi2ELb0EEEvNS_16Flash_fwd_paramsE)
        /*03c8*/ 	.word	0x00000036


	//----- nvinfo : EIATTR_FRAME_SIZE
	.align		4
.L_172:
        /*03cc*/ 	.byte	0x04, 0x11
        /*03ce*/ 	.short	(.L_174 - .L_173)
	.align		4
.L_173:
        /*03d0*/ 	.word	index@($__internal_31_$__cuda_sm20_div_s64)
        /*03d4*/ 	.word	0x00000000


	//----- nvinfo : EIATTR_FRAME_SIZE
	.align		4
.L_174:
        /*03d8*/ 	.byte	0x04, 0x11
        /*03da*/ 	.short	(.L_176 - .L_175)
	.align		4
.L_175:
        /*03dc*/ 	.word	index@(_ZN5flash32flash_fwd_splitkv_combine_kernelI23Flash_fwd_kernel_traitsILi64ELi64ELi128ELi4ELb0ELb0EN7cutlass10bfloat16_tE19Flash_kernel_traitsILi64ELi64ELi128ELi4ES3_EELi8ELi2ELb0EEEvNS_16Flash_fwd_paramsE)
        /*03e0*/ 	.word	0x00000000


	//----- nvinfo : EIATTR_REGCOUNT
	.align		4
.L_176:
        /*03e4*/ 	.byte	0x04, 0x2f
        /*03e6*/ 	.short	(.L_178 - .L_177)
	.align		4
.L_177:
        /*03e8*/ 	.word	index@(_ZN5flash32flash_fwd_splitkv_combine_kernelI23Flash_fwd_kernel_traitsILi64ELi64ELi128ELi4ELb0ELb0EN7cutlass10bfloat16_tE19Flash_kernel_traitsILi64ELi64ELi128ELi4ES3_EELi8ELi3ELb0EEEvNS_16Flash_fwd_paramsE)
        /*03ec*/ 	.word	0x00000036


	//----- nvinfo : EIATTR_FRAME_SIZE
	.align		4
.L_178:
        /*03f0*/ 	.byte	0x04, 0x11
        /*03f2*/ 	.short	(.L_180 - .L_179)
	.align		4
.L_179:
        /*03f4*/ 	.word	index@($__internal_30_$__cuda_sm20_div_s64)
        /*03f8*/ 	.word	0x00000000


	//----- nvinfo : EIATTR_FRAME_SIZE
	.align		4
.L_180:
        /*03fc*/ 	.byte	0x04, 0x11
        /*03fe*/ 	.short	(.L_182 - .L_181)
	.align		4
.L_181:
        /*0400*/ 	.word	index@(_ZN5flash32flash_fwd_splitkv_combine_kernelI23Flash_fwd_kernel_traitsILi64ELi64ELi128ELi4ELb0ELb0EN7cutlass10bfloat16_tE19Flash_kernel_traitsILi64ELi64ELi128ELi4ES3_EELi8ELi3ELb0EEEvNS_16Flash_fwd_paramsE)
        /*0404*/ 	.word	0x00000000


	//----- nvinfo : EIATTR_REGCOUNT
	.align		4
.L_182:
        /*0408*/ 	.byte	0x04, 0x2f
        /*040a*/ 	.short	(.L_184 - .L_183)
	.align		4
.L_183:
        /*040c*/ 	.word	index@(_ZN5flash32flash_fwd_splitkv_combine_kernelI23Flash_fwd_kernel_traitsILi64ELi64ELi128ELi4ELb0ELb0EN7cutlass10bfloat16_tE19Flash_kernel_traitsILi64ELi64ELi128ELi4ES3_EELi8ELi4ELb0EEEvNS_16Flash_fwd_paramsE)
        /*0410*/ 	.word	0x00000034


	//----- nvinfo : EIATTR_FRAME_SIZE
	.align		4
.L_184:
        /*0414*/ 	.byte	0x04, 0x11
        /*0416*/ 	.short	(.L_186 - .L_185)
	.align		4
.L_185:
        /*0418*/ 	.word	index@($__internal_29_$__cuda_sm20_div_s64)
        /*041c*/ 	.word	0x00000000


	//----- nvinfo : EIATTR_FRAME_SIZE
	.align		4
.L_186:
        /*0420*/ 	.byte	0x04, 0x11
        /*0422*/ 	.short	(.L_188 - .L_187)
	.align		4
.L_187:
        /*0424*/ 	.word	index@(_ZN5flash32flash_fwd_splitkv_combine_kernelI23Flash_fwd_kernel_traitsILi64ELi64ELi128ELi4ELb0ELb0EN7cutlass10bfloat16_tE19Flash_kernel_traitsILi64ELi64ELi128ELi4ES3_EELi8ELi4ELb0EEEvNS_16Flash_fwd_paramsE)
        /*0428*/ 	.word	0x00000000


	//----- nvinfo : EIATTR_REGCOUNT
	.align		4
.L_188:
        /*042c*/ 	.byte	0x04, 0x2f
        /*042e*/ 	.short	(.L_190 - .L_189)
	.align		4
.L_189:
        /*0430*/ 	.word	index@(_ZN5flash32flash_fwd_splitkv_combine_kernelI23Flash_fwd_kernel_traitsILi64ELi64ELi128ELi4ELb0ELb0EN7cutlass10bfloat16_tE19Flash_kernel_traitsILi64ELi64ELi128ELi4ES3_EELi8ELi5ELb0EEEvNS_16Flash_fwd_paramsE)
        /*0434*/ 	.word	0x0000003a


	//----- nvinfo : EIATTR_FRAME_SIZE
	.align		4
.L_190:
        /*0438*/ 	.byte	0x04, 0x11
        /*043a*/ 	.short	(.L_192 - .L_191)
	.align		4
.L_191:
        /*043c*/ 	.word	index@($__internal_28_$__cuda_sm20_div_s64)
        /*0440*/ 	.word	0x00000000


	//----- nvinfo : EIATTR_FRAME_SIZE
	.align		4
.L_192:
        /*0444*/ 	.byte	0x04, 0x11
        /*0446*/ 	.short	(.L_194 - .L_193)
	.align		4
.L_193:
        /*0448*/ 	.word	index@(_ZN5flash32flash_fwd_splitkv_combine_kernelI23Flash_fwd_kernel_traitsILi64ELi64ELi128ELi4ELb0ELb0EN7cutlass10bfloat16_tE19Flash_kernel_traitsILi64ELi64ELi128ELi4ES3_EELi8ELi5ELb0EEEvNS_16Flash_fwd_paramsE)
        /*044c*/ 	.word	0x00000000


	//----- nvinfo : EIATTR_REGCOUNT
	.align		4
.L_194:
        /*0450*/ 	.byte	0x04, 0x2f
        /*0452*/ 	.short	(.L_196 - .L_195)
	.align		4
.L_195:
        /*0454*/ 	.word	index@(_ZN5flash32flash_fwd_splitkv_combine_kernelI23Flash_fwd_kernel_traitsILi64ELi64ELi128ELi4ELb0ELb0EN7cutlass10bfloat16_tE19Flash_kernel_traitsILi64ELi64ELi128ELi4ES3_EELi8ELi6ELb0EEEvNS_16Flash_fwd_paramsE)
        /*0458*/ 	.word	0x0000003e


	//----- nvinfo : EIATTR_FRAME_SIZE
	.align		4
.L_196:
        /*045c*/ 	.byte	0x04, 0x11
        /*045e*/ 	.short	(.L_198 - .L_197)
	.align		4
.L_197:
        /*0460*/ 	.word	index@($__internal_27_$__cuda_sm20_div_s64)
        /*0464*/ 	.word	0x00000000


	//----- nvinfo : EIATTR_FRAME_SIZE
	.align		4
.L_198:
        /*0468*/ 	.byte	0x04, 0x11
        /*046a*/ 	.short	(.L_200 - .L_199)
	.align		4
.L_199:
        /*046c*/ 	.word	index@(_ZN5flash32flash_fwd_splitkv_combine_kernelI23Flash_fwd_kernel_traitsILi64ELi64ELi128ELi4ELb0ELb0EN7cutlass10bfloat16_tE19Flash_kernel_traitsILi64ELi64ELi128ELi4ES3_EELi8ELi6ELb0EEEvNS_16Flash_fwd_paramsE)
        /*0470*/ 	.word	0x00000000


	//----- nvinfo : EIATTR_REGCOUNT
	.align		4
.L_200:
        /*0474*/ 	.byte	0x04, 0x2f
        /*0476*/ 	.short	(.L_202 - .L_201)
	.align		4
.L_201:
        /*0478*/ 	.word	index@(_ZN5flash32flash_fwd_splitkv_combine_kernelI23Flash_fwd_kernel_traitsILi64ELi64ELi128ELi4ELb0ELb0EN7cutlass10bfloat16_tE19Flash_kernel_traitsILi64ELi64ELi128ELi4ES3_EELi8ELi7ELb0EEEvNS_16Flash_fwd_paramsE)
        /*047c*/ 	.word	0x0000003e


	//----- nvinfo : EIATTR_FRAME_SIZE
	.align		4
.L_202:
        /*0480*/ 	.byte	0x04, 0x11
        /*0482*/ 	.short	(.L_204 - .L_203)
	.align		4
.L_203:
        /*0484*/ 	.word	index@($__internal_26_$__cuda_sm20_div_s64)
        /*0488*/ 	.word	0x00000000


	//----- nvinfo : EIATTR_FRAME_SIZE
	.align		4
.L_204:
        /*048c*/ 	.byte	0x04, 0x11
        /*048e*/ 	.short	(.L_206 - .L_205)
	.align		4
.L_205:
        /*0490*/ 	.word	index@(_ZN5flash32flash_fwd_splitkv_combine_kernelI23Flash_fwd_kernel_traitsILi64ELi64ELi128ELi4ELb0ELb0EN7cutlass10bfloat16_tE19Flash_kernel_traitsILi64ELi64ELi128ELi4ES3_EELi8ELi7ELb0EEEvNS_16Flash_fwd_paramsE)
        /*0494*/ 	.word	0x00000000


	//----- nvinfo : EIATTR_REGCOUNT
	.align		4
.L_206:
        /*0498*/ 	.byte	0x04, 0x2f
        /*049a*/ 	.short	(.L_208 - .L_207)
	.align		4
.L_207:
        /*049c*/ 	.word	index@(_ZN5flash24flash_fwd_splitkv_kernelI23Flash_fwd_kernel_traitsILi64ELi64ELi256ELi4ELb0ELb0EN7cutlass10bfloat16_tE19Flash_kernel_traitsILi64ELi64ELi256ELi4ES3_EELb1ELb0ELb1ELb0ELb0ELb1ELb1ELb1EEEvNS_16Flash_fwd_paramsE)
        /*04a0*/ 	.word	0x000000ff


	//----- nvinfo : EIATTR_FRAME_SIZE
	.align		4
.L_208:
        /*04a4*/ 	.byte	0x04, 0x11
        /*04a6*/ 	.short	(.L_210 - .L_209)
	.align		4
.L_209:
        /*04a8*/ 	.word	index@($__internal_25_$__cuda_sm70_shflsync_bfly_p)
        /*04ac*/ 	.word	0x00000000


	//----- nvinfo : EIATTR_FRAME_SIZE
	.align		4
.L_210:
        /*04b0*/ 	.byte	0x04, 0x11
        /*04b2*/ 	.short	(.L_212 - .L_211)
	.align		4
.L_211:
        /*04b4*/ 	.word	index@($_ZN5flash24flash_fwd_splitkv_kernelI23Flash_fwd_kernel_traitsILi64ELi64ELi256ELi4ELb0ELb0EN7cutlass10bfloat16_tE19Flash_kernel_traitsILi64ELi64ELi256ELi4ES3_EELb1ELb0ELb1ELb0ELb0ELb1ELb1ELb1EEEvNS_16Flash_fwd_paramsE$_ZN5flash30compute_attn_1rowblock_splitkvI23Flash_fwd_kernel_traitsILi64ELi64ELi256ELi4ELb0ELb0EN7cutlass10bfloat16_tE19Flash_kernel_traitsILi64ELi64ELi256ELi4ES3_EELb1ELb0ELb1ELb0ELb0ELb1ELb1ELb1ENS_16Flash_fwd_paramsEEEvRKT8_iiiii)
        /*04b8*/ 	.word	0x00000000


	//----- nvinfo : EIATTR_FRAME_SIZE
	.align		4
.L_212:
        /*04bc*/ 	.byte	0x04, 0x11
        /*04be*/ 	.short	(.L_214 - .L_213)
	.align		4
.L_213:
        /*04c0*/ 	.word	index@(_ZN5flash24flash_fwd_splitkv_kernelI23Flash_fwd_kernel_traitsILi64ELi64ELi256ELi4ELb0ELb0EN7cutlass10bfloat16_tE19Flash_kernel_traitsILi64ELi64ELi256ELi4ES3_EELb1ELb0ELb1ELb0ELb0ELb1ELb1ELb1EEEvNS_16Flash_fwd_paramsE)
        /*04c4*/ 	.word	0x000001c8


	//----- nvinfo : EIATTR_REGCOUNT
	.align		4
.L_214:
        /*04c8*/ 	.byte	0x04, 0x2f
        /*04ca*/ 	.short	(.L_216 - .L_215)
	.align		4
.L_215:
        /*04cc*/ 	.word	index@(_ZN5flash24flash_fwd_splitkv_kernelI23Flash_fwd_kernel_traitsILi64ELi64ELi256ELi4ELb0ELb0EN7cutlass10bfloat16_tE19Flash_kernel_traitsILi64ELi64ELi256ELi4ES3_EELb1ELb0ELb1ELb0ELb0ELb0ELb1ELb1EEEvNS_16Flash_fwd_paramsE)
        /*04d0*/ 	.word	0x000000ff


	//----- nvinfo : EIATTR_FRAME_SIZE
	.align		4
.L_216:
        /*04d4*/ 	.byte	0x04, 0x11
        /*04d6*/ 	.short	(.L_218 - .L_217)
	.align		4
.L_217:
        /*04d8*/ 	.word	index@($__internal_24_$__cuda_sm70_shflsync_bfly_p)
        /*04dc*/ 	.word	0x00000000


	//----- nvinfo : EIATTR_FRAME_SIZE
	.align		4
.L_218:
        /*04e0*/ 	.byte	0x04, 0x11
        /*04e2*/ 	.short	(.L_220 - .L_219)
	.align		4
.L_219:
        /*04e4*/ 	.word	index@($_ZN5flash24flash_fwd_splitkv_kernelI23Flash_fwd_kernel_traitsILi64ELi64ELi256ELi4ELb0ELb0EN7cutlass10bfloat16_tE19Flash_kernel_traitsILi64ELi64ELi256ELi4ES3_EELb1ELb0ELb1ELb0ELb0ELb0ELb1ELb1EEEvNS_16Flash_fwd_paramsE$_ZN5flash30compute_attn_1rowblock_splitkvI23Flash_fwd_kernel_traitsILi64ELi64ELi256ELi4ELb0ELb0EN7cutlass10bfloat16_tE19Flash_kernel_traitsILi64ELi64ELi256ELi4ES3_EELb1ELb0ELb1ELb0ELb0ELb0ELb1ELb1ENS_16Flash_fwd_paramsEEEvRKT8_iiiii)
        /*04e8*/ 	.word	0x00000000


	//----- nvinfo : EIATTR_FRAME_SIZE
	.align		4
.L_220:
        /*04ec*/ 	.byte	0x04, 0x11
        /*04ee*/ 	.short	(.L_222 - .L_221)
	.align		4
.L_221:
        /*04f0*/ 	.word	index@(_ZN5flash24flash_fwd_splitkv_kernelI23Flash_fwd_kernel_traitsILi64ELi64ELi256ELi4ELb0ELb0EN7cutlass10bfloat16_tE19Flash_kernel_traitsILi64ELi64ELi256ELi4ES3_EELb1ELb0ELb1ELb0ELb0ELb0ELb1ELb1EEEvNS_16Flash_fwd_paramsE)
        /*04f4*/ 	.word	0x000001d0


	//----- nvinfo : EIATTR_REGCOUNT
	.align		4
.L_222:
        /*04f8*/ 	.byte	0x04, 0x2f
        /*04fa*/ 	.short	(.L_224 - .L_223)
	.align		4
.L_223:
        /*04fc*/ 	.word	index@(_ZN5flash24flash_fwd_splitkv_kernelI23Flash_fwd_kernel_traitsILi64ELi64ELi256ELi4ELb0ELb0EN7cutlass10bfloat16_tE19Flash_kernel_traitsILi64ELi64ELi256ELi4ES3_EELb1ELb0ELb0ELb0ELb1ELb1ELb1ELb1EEEvNS_16Flash_fwd_paramsE)
        /*0500*/ 	.word	0x000000ff


	//----- nvinfo : EIATTR_FRAME_SIZE
	.align		4
.L_224:
        /*0504*/ 	.byte	0x04, 0x11
        /*0506*/ 	.short	(.L_226 - .L_225)
	.align		4
.L_225:
        /*0508*/ 	.word	index@($__internal_23_$__cuda_sm70_shflsync_bfly_p)
        /*050c*/ 	.word	0x00000000


	//----- nvinfo : EIATTR_FRAME_SIZE
	.align		4
.L_226:
        /*0510*/ 	.byte	0x04, 0x11
        /*0512*/ 	.short	(.L_228 - .L_227)
	.align		4
.L_227:
        /*0514*/ 	.word	index@($_ZN5flash24flash_fwd_splitkv_kernelI23Flash_fwd_kernel_traitsILi64ELi64ELi256ELi4ELb0ELb0EN7cutlass10bfloat16_tE19Flash_kernel_traitsILi64ELi64ELi256ELi4ES3_EELb1ELb0ELb0ELb0ELb1ELb1ELb1ELb1EEEvNS_16Flash_fwd_paramsE$_ZN5flash30compute_attn_1rowblock_splitkvI23Flash_fwd_kernel_traitsILi64ELi64ELi256ELi4ELb0ELb0EN7cutlass10bfloat16_tE19Flash_kernel_traitsILi64ELi64ELi256ELi4ES3_EELb1ELb0ELb0ELb0ELb1ELb1ELb1ELb1ENS_16Flash_fwd_paramsEEEvRKT8_iiiii)
        /*0518*/ 	.word	0x00000000


	//----- nvinfo : EIATTR_FRAME_SIZE
	.align		4
.L_228:
        /*051c*/ 	.byte	0x04, 0x11
        /*051e*/ 	.short	(.L_230 - .L_229)
	.align		4
.L_229:
        /*0520*/ 	.word	index@(_ZN5flash24flash_fwd_splitkv_kernelI23Flash_fwd_kernel_traitsILi64ELi64ELi256ELi4ELb0ELb0EN7cutlass10bfloat16_tE19Flash_kernel_traitsILi64ELi64ELi256ELi4ES3_EELb1ELb0ELb0ELb0ELb1ELb1ELb1ELb1EEEvNS_16Flash_fwd_paramsE)
        /*0524*/ 	.word	0x00000048


	//----- nvinfo : EIATTR_REGCOUNT
	.align		4
.L_230:
        /*0528*/ 	.byte	0x04, 0x2f
        /*052a*/ 	.short	(.L_232 - .L_231)
	.align		4
.L_231:
        /*052c*/ 	.word	index@(_ZN5flash24flash_fwd_splitkv_kernelI23Flash_fwd_kernel_traitsILi64ELi64ELi256ELi4ELb0ELb0EN7cutlass10bfloat16_tE19Flash_kernel_traitsILi64ELi64ELi256ELi4ES3_EELb1ELb0ELb0ELb0ELb1ELb0ELb1ELb1EEEvNS_16Flash_fwd_paramsE)
        /*0530*/ 	.word	0x000000ff


	//----- nvinfo : EIATTR_FRAME_SIZE
	.align		4
.L_232:
        /*0534*/ 	.byte	0x04, 0x11
        /*0536*/ 	.short	(.L_234 - .L_233)
	.align		4
.L_233:
        /*0538*/ 	.word	index@($__internal_22_$__cuda_sm70_shflsync_bfly_p)
        /*053c*/ 	.word	0x00000000


	//----- nvinfo : EIATTR_FRAME_SIZE
	.align		4
.L_234:
        /*0540*/ 	.byte	0x04, 0x11
        /*0542*/ 	.short	(.L_236 - .L_235)
	.align		4
.L_235:
        /*0544*/ 	.word	index@($_ZN5flash24flash_fwd_splitkv_kernelI23Flash_fwd_kernel_traitsILi64ELi64ELi256ELi4ELb0ELb0EN7cutlass10bfloat16_tE19Flash_kernel_traitsILi64ELi64ELi256ELi4ES3_EELb1ELb0ELb0ELb0ELb1ELb0ELb1ELb1EEEvNS_16Flash_fwd_paramsE$_ZN5flash30compute_attn_1rowblock_splitkvI23Flash_fwd_kernel_traitsILi64ELi64ELi256ELi4ELb0ELb0EN7cutlass10bfloat16_tE19Flash_kernel_traitsILi64ELi64ELi256ELi4ES3_EELb1ELb0ELb0ELb0ELb1ELb0ELb1ELb1ENS_16Flash_fwd_paramsEEEvRKT8_iiiii)
        /*0548*/ 	.word	0x00000000


	//----- nvinfo : EIATTR_FRAME_SIZE
	.align		4
.L_236:
        /*054c*/ 	.byte	0x04, 0x11
        /*054e*/ 	.short	(.L_238 - .L_237)
	.align		4
.L_237:
        /*0550*/ 	.word	index@(_ZN5flash24flash_fwd_splitkv_kernelI23Flash_fwd_kernel_traitsILi64ELi64ELi256ELi4ELb0ELb0EN7cutlass10bfloat16_tE19Flash_kernel_traitsILi64ELi64ELi256ELi4ES3_EELb1ELb0ELb0ELb0ELb1ELb0ELb1ELb1EEEvNS_16Flash_fwd_paramsE)
        /*0554*/ 	.word	0x00000080


	//----- nvinfo : EIATTR_REGCOUNT
	.align		4
.L_238:
        /*0558*/ 	.byte	0x04, 0x2f
        /*055a*/ 	.short	(.L_240 - .L_239)
	.align		4
.L_239:
        /*055c*/ 	.word	index@(_ZN5flash24flash_fwd_splitkv_kernelI23Flash_fwd_kernel_traitsILi64ELi64ELi256ELi4ELb0ELb0EN7cutlass10bfloat16_tE19Flash_kernel_traitsILi64ELi64ELi256ELi4ES3_EELb1ELb0ELb1ELb0ELb0ELb1ELb1ELb0EEEvNS_16Flash_fwd_paramsE)
        /*0560*/ 	.word	0x000000ff


	//----- nvinfo : EIATTR_FRAME_SIZE
	.align		4
.L_240:
        /*0564*/ 	.byte	0x04, 0x11
        /*0566*/ 	.short	(.L_242 - .L_241)
	.align		4
.L_241:
        /*0568*/ 	.word	index@(_ZN5flash24flash_fwd_splitkv_kernelI23Flash_fwd_kernel_traitsILi64ELi64ELi256ELi4ELb0ELb0EN7cutlass10bfloat16_tE19Flash_kernel_traitsILi64ELi64ELi256ELi4ES3_EELb1ELb0ELb1ELb0ELb0ELb1ELb1ELb0EEEvNS_16Flash_fwd_paramsE)
        /*056c*/ 	.word	0x00000010


	//----- nvinfo : EIATTR_REGCOUNT
	.align		4
.L_242:
        /*0570*/ 	.byte	0x04, 0x2f
        /*0572*/ 	.short	(.L_244 - .L_243)
	.align		4
.L_243:
        /*0574*/ 	.word	index@(_ZN5flash24flash_fwd_splitkv_kernelI23Flash_fwd_kernel_traitsILi64ELi64ELi256ELi4ELb0ELb0EN7cutlass10bfloat16_tE19Flash_kernel_traitsILi64ELi64ELi256ELi4ES3_EELb1ELb0ELb1ELb0ELb0ELb0ELb1ELb0EEEvNS_16Flash_fwd_paramsE)
        /*0578*/ 	.word	0x000000ff


	//----- nvinfo : EIATTR_FRAME_SIZE
	.align		4
.L_244:
        /*057c*/ 	.byte	0x04, 0x11
        /*057e*/ 	.short	(.L_246 - .L_245)
	.align		4
.L_245:
        /*0580*/ 	.word	index@(_ZN5flash24flash_fwd_splitkv_kernelI23Flash_fwd_kernel_traitsILi64ELi64ELi256ELi4ELb0ELb0EN7cutlass10bfloat16_tE19Flash_kernel_traitsILi64ELi64ELi256ELi4ES3_EELb1ELb0ELb1ELb0ELb0ELb0ELb1ELb0EEEvNS_16Flash_fwd_paramsE)
        /*0584*/ 	.word	0x00000030


	//----- nvinfo : EIATTR_REGCOUNT
	.align		4
.L_246:
        /*0588*/ 	.byte	0x04, 0x2f
        /*058a*/ 	.short	(.L_248 - .L_247)
	.align		4
.L_247:
        /*058c*/ 	.word	index@(_ZN5flash24flash_fwd_splitkv_kernelI23Flash_fwd_kernel_traitsILi64ELi64ELi256ELi4ELb0ELb0EN7cutlass10bfloat16_tE19Flash_kernel_traitsILi64ELi64ELi256ELi4ES3_EELb1ELb0ELb0ELb0ELb1ELb1ELb1ELb0EEEvNS_16Flash_fwd_paramsE)
        /*0590*/ 	.word	0x000000ff


	//----- nvinfo : EIATTR_FRAME_SIZE
	.align		4
.L_248:
        /*0594*/ 	.byte	0x04, 0x11
        /*0596*/ 	.short	(.L_250 - .L_249)
	.align		4
.L_249:
        /*0598*/ 	.word	index@(_ZN5flash24flash_fwd_splitkv_kernelI23Flash_fwd_kernel_traitsILi64ELi64ELi256ELi4ELb0ELb0EN7cutlass10bfloat16_tE19Flash_kernel_traitsILi64ELi64ELi256ELi4ES3_EELb1ELb0ELb0ELb0ELb1ELb1ELb1ELb0EEEvNS_16Flash_fwd_paramsE)
        /*059c*/ 	.word	0x00000050


	//----- nvinfo : EIATTR_REGCOUNT
	.align		4
.L_250:
        /*05a0*/ 	.byte	0x04, 0x2f
        /*05a2*/ 	.short	(.L_252 - .L_251)
	.align		4
.L_251:
        /*05a4*/ 	.word	index@(_ZN5flash24flash_fwd_splitkv_kernelI23Flash_fwd_kernel_traitsILi64ELi64ELi256ELi4ELb0ELb0EN7cutlass10bfloat16_tE19Flash_kernel_traitsILi64ELi64ELi256ELi4ES3_EELb1ELb0ELb0ELb0ELb1ELb0ELb1ELb0EEEvNS_16Flash_fwd_paramsE)
        /*05a8*/ 	.word	0x000000ff


	//----- nvinfo : EIATTR_FRAME_SIZE
	.align		4
.L_252:
        /*05ac*/ 	.byte	0x04, 0x11
        /*05ae*/ 	.short	(.L_254 - .L_253)
	.align		4
.L_253:
        /*05b0*/ 	.word	index@(_ZN5flash24flash_fwd_splitkv_kernelI23Flash_fwd_kernel_traitsILi64ELi64ELi256ELi4ELb0ELb0EN7cutlass10bfloat16_tE19Flash_kernel_traitsILi64ELi64ELi256ELi4ES3_EELb1ELb0ELb0ELb0ELb1ELb0ELb1ELb0EEEvNS_16Flash_fwd_paramsE)
        /*05b4*/ 	.word	0x00000038


	//----- nvinfo : EIATTR_REGCOUNT
	.align		4
.L_254:
        /*05b8*/ 	.byte	0x04, 0x2f
        /*05ba*/ 	.short	(.L_256 - .L_255)
	.align		4
.L_255:
        /*05bc*/ 	.word	index@(_ZN5flash24flash_fwd_splitkv_kernelI23Flash_fwd_kernel_traitsILi64ELi64ELi256ELi4ELb0ELb0EN7cutlass10bfloat16_tE19Flash_kernel_traitsILi64ELi64ELi256ELi4ES3_EELb1ELb0ELb1ELb0ELb0ELb1ELb0ELb1EEEvNS_16Flash_fwd_paramsE)
        /*05c0*/ 	.word	0x000000ff


	//----- nvinfo : EIATTR_FRAME_SIZE
	.align		4
.L_256:
        /*05c4*/ 	.byte	0x04, 0x11
        /*05c6*/ 	.short	(.L_258 - .L_257)
	.align		4
.L_257:
        /*05c8*/ 	.word	index@($__internal_21_$__cuda_sm70_shflsync_bfly_p)
        /*05cc*/ 	.word	0x00000000


	//----- nvinfo : EIATTR_FRAME_SIZE
	.align		4
.L_258:
        /*05d0*/ 	.byte	0x04, 0x11
        /*05d2*/ 	.short	(.L_260 - .L_259)
	.align		4
.L_259:
        /*05d4*/ 	.word	index@($_ZN5flash24flash_fwd_splitkv_kernelI23Flash_fwd_kernel_traitsILi64ELi64ELi256ELi4ELb0ELb0EN7cutlass10bfloat16_tE19Flash_kernel_traitsILi64ELi64ELi256ELi4ES3_EELb1ELb0ELb1ELb0ELb0ELb1ELb0ELb1EEEvNS_16Flash_fwd_paramsE$_ZN5flash30compute_attn_1rowblock_splitkvI23Flash_fwd_kernel_traitsILi64ELi64ELi256ELi4ELb0ELb0EN7cutlass10bfloat16_tE19Flash_kernel_traitsILi64ELi64ELi256ELi4ES3_EELb1ELb0ELb1ELb0ELb0ELb1ELb0ELb1ENS_16Flash_fwd_paramsEEEvRKT8_iiiii)
        /*05d8*/ 	.word	0x00000000


	//----- nvinfo : EIATTR_FRAME_SIZE
	.align		4
.L_260:
        /*05dc*/ 	.byte	0x04, 0x11
        /*05de*/ 	.short	(.L_262 - .L_261)
	.align		4
.L_261:
        /*05e0*/ 	.word	index@(_ZN5flash24flash_fwd_splitkv_kernelI23Flash_fwd_kernel_traitsILi64ELi64ELi256ELi4ELb0ELb0EN7cutlass10bfloat16_tE19Flash_kernel_traitsILi64ELi64ELi256ELi4ES3_EELb1ELb0ELb1ELb0ELb0ELb1ELb0ELb1EEEvNS_16Flash_fwd_paramsE)
        /*05e4*/ 	.word	0x000001c0


	//----- nvinfo : EIATTR_REGCOUNT
	.align		4
.L_262:
        /*05e8*/ 	.byte	0x04, 0x2f
        /*05ea*/ 	.short	(.L_264 - .L_263)
	.align		4
.L_263:
        /*05ec*/ 	.word	index@(_ZN5flash24flash_fwd_splitkv_kernelI23Flash_fwd_kernel_traitsILi64ELi64ELi256ELi4ELb0ELb0EN7cutlass10bfloat16_tE19Flash_kernel_traitsILi64ELi64ELi256ELi4ES3_EELb1ELb0ELb1ELb0ELb0ELb0ELb0ELb1EEEvNS_16Flash_fwd_paramsE)
        /*05f0*/ 	.word	0x000000ff


	//----- nvinfo : EIATTR_FRAME_SIZE
	.align		4
.L_264:
        /*05f4*/ 	.byte	0x04, 0x11
        /*05f6*/ 	.short	(.L_266 - .L_265)
	.align		4
.L_265:
        /*05f8*/ 	.word	index@($__internal_20_$__cuda_sm70_shflsync_bfly_p)
        /*05fc*/ 	.word	0x00000000


	//----- nvinfo : EIATTR_FRAME_SIZE
	.align		4
.L_266:
        /*0600*/ 	.byte	0x04, 0x11
        /*0602*/ 	.short	(.L_268 - .L_267)
	.align		4
.L_267:
        /*0604*/ 	.word	index@($_ZN5flash24flash_fwd_splitkv_kernelI23Flash_fwd_kernel_traitsILi64ELi64ELi256ELi4ELb0ELb0EN7cutlass10bfloat16_tE19Flash_kernel_traitsILi64ELi64ELi256ELi4ES3_EELb1ELb0ELb1ELb0ELb0ELb0ELb0ELb1EEEvNS_16Flash_fwd_paramsE$_ZN5flash30compute_attn_1rowblock_splitkvI23Flash_fwd_kernel_traitsILi64ELi64ELi256ELi4ELb0ELb0EN7cutlass10bfloat16_tE19Flash_kernel_traitsILi64ELi64ELi256ELi4ES3_EELb1ELb0ELb1ELb0ELb0ELb0ELb0ELb1ENS_16Flash_fwd_paramsEEEvRKT8_iiiii)
        /*0608*/ 	.word	0x00000000


	//----- nvinfo : EIATTR_FRAME_SIZE
	.align		4
.L_268:
        /*060c*/ 	.byte	0x04, 0x11
        /*060e*/ 	.short	(.L_270 - .L_269)
	.align		4
.L_269:
        /*0610*/ 	.word	index@(_ZN5flash24flash_fwd_splitkv_kernelI23Flash_fwd_kernel_traitsILi64ELi64ELi256ELi4ELb0ELb0EN7cutlass10bfloat16_tE19Flash_kernel_traitsILi64ELi64ELi256ELi4ES3_EELb1ELb0ELb1ELb0ELb0ELb0ELb0ELb1EEEvNS_16Flash_fwd_paramsE)
        /*0614*/ 	.word	0x00000198


	//----- nvinfo : EIATTR_REGCOUNT
	.align		4
.L_270:
        /*0618*/ 	.byte	0x04, 0x2f
        /*061a*/ 	.short	(.L_272 - .L_271)
	.align		4
.L_271:
        /*061c*/ 	.word	index@(_ZN5flash24flash_fwd_splitkv_kernelI23Flash_fwd_kernel_traitsILi64ELi64ELi256ELi4ELb0ELb0EN7cutlass10bfloat16_tE19Flash_kernel_traitsILi64ELi64ELi256ELi4ES3_EELb1ELb0ELb0ELb0ELb1ELb1ELb0ELb1EEEvNS_16Flash_fwd_paramsE)
        /*0620*/ 	.word	0x000000ff


	//----- nvinfo : EIATTR_FRAME_SIZE
	.align		4
.L_272:
        /*0624*/ 	.byte	0x04, 0x11
        /*0626*/ 	.short	(.L_274 - .L_273)
	.align		4
.L_273:
        /*0628*/ 	.word	index@($__internal_19_$__cuda_sm70_shflsync_bfly_p)
        /*062c*/ 	.word	0x00000000


	//----- nvinfo : EIATTR_FRAME_SIZE
	.align		4
.L_274:
        /*0630*/ 	.byte	0x04, 0x11
        /*0632*/ 	.short	(.L_276 - .L_275)
	.align		4
.L_275:
        /*0634*/ 	.word	index@($_ZN5flash24flash_fwd_splitkv_kernelI23Flash_fwd_kernel_traitsILi64ELi64ELi256ELi4ELb0ELb0EN7cutlass10bfloat16_tE19Flash_kernel_traitsILi64ELi64ELi256ELi4ES3_EELb1ELb0ELb0ELb0ELb1ELb1ELb0ELb1EEEvNS_16Flash_fwd_paramsE$_ZN5flash30compute_attn_1rowblock_splitkvI23Flash_fwd_kernel_traitsILi64ELi64ELi256ELi4ELb0ELb0EN7cutlass10bfloat16_tE19Flash_kernel_traitsILi64ELi64ELi256ELi4ES3_EELb1ELb0ELb0ELb0ELb1ELb1ELb0ELb1ENS_16Flash_fwd_paramsEEEvRKT8_iiiii)
        /*0638*/ 	.word	0x00000000


	//----- nvinfo : EIATTR_FRAME_SIZE
	.align		4
.L_276:
        /*063c*/ 	.byte	0x04, 0x11
        /*063e*/ 	.short	(.L_278 - .L_277)
	.align		4
.L_277:
        /*0640*/ 	.word	index@(_ZN5flash24flash_fwd_splitkv_kernelI23Flash_fwd_kernel_traitsILi64ELi64ELi256ELi4ELb0ELb0EN7cutlass10bfloat16_tE19Flash_kernel_traitsILi64ELi64ELi256ELi4ES3_EELb1ELb0ELb0ELb0ELb1ELb1ELb0ELb1EEEvNS_16Flash_fwd_paramsE)
        /*0644*/ 	.word	0x00000030


	//----- nvinfo : EIATTR_REGCOUNT
	.align		4
.L_278:
        /*0648*/ 	.byte	0x04, 0x2f
        /*064a*/ 	.short	(.L_280 - .L_279)
	.align		4
.L_279:
        /*064c*/ 	.word	index@(_ZN5flash24flash_fwd_splitkv_kernelI23Flash_fwd_kernel_traitsILi64ELi64ELi256ELi4ELb0ELb0EN7cutlass10bfloat16_tE19Flash_kernel_traitsILi64ELi64ELi256ELi4ES3_EELb1ELb0ELb0ELb0ELb1ELb0ELb0ELb1EEEvNS_16Flash_fwd_paramsE)
        /*0650*/ 	.word	0x000000ff


	//----- nvinfo : EIATTR_FRAME_SIZE
	.align		4
.L_280:
        /*0654*/ 	.byte	0x04, 0x11
        /*0656*/ 	.short	(.L_282 - .L_281)
	.align		4
.L_281:
        /*0658*/ 	.word	index@($__internal_18_$__cuda_sm70_shflsync_bfly_p)
        /*065c*/ 	.word	0x00000000


	//----- nvinfo : EIATTR_FRAME_SIZE
	.align		4
.L_282:
        /*0660*/ 	.byte	0x04, 0x11
        /*0662*/ 	.short	(.L_284 - .L_283)
	.align		4
.L_283:
        /*0664*/ 	.word	index@($_ZN5flash24flash_fwd_splitkv_kernelI23Flash_fwd_kernel_traitsILi64ELi64ELi256ELi4ELb0ELb0EN7cutlass10bfloat16_tE19Flash_kernel_traitsILi64ELi64ELi256ELi4ES3_EELb1ELb0ELb0ELb0ELb1ELb0ELb0ELb1EEEvNS_16Flash_fwd_paramsE$_ZN5flash30compute_attn_1rowblock_splitkvI23Flash_fwd_kernel_traitsILi64ELi64ELi256ELi4ELb0ELb0EN7cutlass10bfloat16_tE19Flash_kernel_traitsILi64ELi64ELi256ELi4ES3_EELb1ELb0ELb0ELb0ELb1ELb0ELb0ELb1ENS_16Flash_fwd_paramsEEEvRKT8_iiiii)
        /*0668*/ 	.word	0x00000000


	//----- nvinfo : EIATTR_FRAME_SIZE
	.align		4
.L_284:
        /*066c*/ 	.byte	0x04, 0x11
        /*066e*/ 	.short	(.L_286 - .L_285)
	.align		4
.L_285:
        /*0670*/ 	.word	index@(_ZN5flash24flash_fwd_splitkv_kernelI23Flash_fwd_kernel_traitsILi64ELi64ELi256ELi4ELb0ELb0EN7cutlass10bfloat16_tE19Flash_kernel_traitsILi64ELi64ELi256ELi4ES3_EELb1ELb0ELb0ELb0ELb1ELb0ELb0ELb1EEEvNS_16Flash_fwd_paramsE)
        /*0674*/ 	.word	0x00000020


	//----- nvinfo : EIATTR_REGCOUNT
	.align		4
.L_286:
        /*0678*/ 	.byte	0x04, 0x2f
        /*067a*/ 	.short	(.L_288 - .L_287)
	.align		4
.L_287:
        /*067c*/ 	.word	index@(_ZN5flash24flash_fwd_splitkv_kernelI23Flash_fwd_kernel_traitsILi64ELi64ELi256ELi4ELb0ELb0EN7cutlass10bfloat16_tE19Flash_kernel_traitsILi64ELi64ELi256ELi4ES3_EELb1ELb0ELb1ELb0ELb0ELb1ELb0ELb0EEEvNS_16Flash_fwd_paramsE)
        /*0680*/ 	.word	0x000000ff


	//----- nvinfo : EIATTR_FRAME_SIZE
	.align		4
.L_288:
        /*0684*/ 	.byte	0x04, 0x11
        /*0686*/ 	.short	(.L_290 - .L_289)
	.align		4
.L_289:
        /*0688*/ 	.word	index@(_ZN5flash24flash_fwd_splitkv_kernelI23Flash_fwd_kernel_traitsILi64ELi64ELi256ELi4ELb0ELb0EN7cutlass10bfloat16_tE19Flash_kernel_traitsILi64ELi64ELi256ELi4ES3_EELb1ELb0ELb1ELb0ELb0ELb1ELb0ELb0EEEvNS_16Flash_fwd_paramsE)
        /*068c*/ 	.word	0x00000018


	//----- nvinfo : EIATTR_REGCOUNT
	.align		4
.L_290:
        /*0690*/ 	.byte	0x04, 0x2f
        /*0692*/ 	.short	(.L_292 - .L_291)
	.align		4
.L_291:
        /*0694*/ 	.word	index@(_ZN5flash24flash_fwd_splitkv_kernelI23Flash_fwd_kernel_traitsILi64ELi64ELi256ELi4ELb0ELb0EN7cutlass10bfloat16_tE19Flash_kernel_traitsILi64ELi64ELi256ELi4ES3_EELb1ELb0ELb1ELb0ELb0ELb0ELb0ELb0EEEvNS_16Flash_fwd_paramsE)
        /*0698*/ 	.word	0x000000ff


	//----- nvinfo : EIATTR_FRAME_SIZE
	.align		4
.L_292:
        /*069c*/ 	.byte	0x04, 0x11
        /*069e*/ 	.short	(.L_294 - .L_293)
	.align		4
.L_293:
        /*06a0*/ 	.word	index@(_ZN5flash24flash_fwd_splitkv_kernelI23Flash_fwd_kernel_traitsILi64ELi64ELi256ELi4ELb0ELb0EN7cutlass10bfloat16_tE19Flash_kernel_traitsILi64ELi64ELi256ELi4ES3_EELb1ELb0ELb1ELb0ELb0ELb0ELb0ELb0EEEvNS_16Flash_fwd_paramsE)
        /*06a4*/ 	.word	0x00000008


	//----- nvinfo : EIATTR_REGCOUNT
	.align		4
.L_294:
        /*06a8*/ 	.byte	0x04, 0x2f
        /*06aa*/ 	.short	(.L_296 - .L_295)
	.align		4
.L_295:
        /*06ac*/ 	.word	index@(_ZN5flash24flash_fwd_splitkv_kernelI23Flash_fwd_kernel_traitsILi64ELi64ELi256ELi4ELb0ELb0EN7cutlass10bfloat16_tE19Flash_kernel_traitsILi64ELi64ELi256ELi4ES3_EELb1ELb0ELb0ELb0ELb1ELb1ELb0ELb0EEEvNS_16Flash_fwd_paramsE)
        /*06b0*/ 	.word	0x000000ff


	//----- nvinfo : EIATTR_FRAME_SIZE
	.align		4
.L_296:
        /*06b4*/ 	.byte	0x04, 0x11
        /*06b6*/ 	.short	(.L_298 - .L_297)
	.align		4
.L_297:
        /*06b8*/ 	.word	index@(_ZN5flash24flash_fwd_splitkv_kernelI23Flash_fwd_kernel_traitsILi64ELi64ELi256ELi4ELb0ELb0EN7cutlass10bfloat16_tE19Flash_kernel_traitsILi64ELi64ELi256ELi4ES3_EELb1ELb0ELb0ELb0ELb1ELb1ELb0ELb0EEEvNS_16Flash_fwd_paramsE)
        /*06bc*/ 	.word	0x00000030


	//----- nvinfo : EIATTR_REGCOUNT
	.align		4
.L_298:
        /*06c0*/ 	.byte	0x04, 0x2f
        /*06c2*/ 	.short	(.L_300 - .L_299)
	.align		4
.L_299:
        /*06c4*/ 	.word	index@(_ZN5flash24flash_fwd_splitkv_kernelI23Flash_fwd_kernel_traitsILi64ELi64ELi256ELi4ELb0ELb0EN7cutlass10bfloat16_tE19Flash_kernel_traitsILi64ELi64ELi256ELi4ES3_EELb1ELb0ELb0ELb0ELb1ELb0ELb0ELb0EEEvNS_16Flash_fwd_paramsE)
        /*06c8*/ 	.word	0x000000ff


	//----- nvinfo : EIATTR_FRAME_SIZE
	.align		4
.L_300:
        /*06cc*/ 	.byte	0x04, 0x11
        /*06ce*/ 	.short	(.L_302 - .L_301)
	.align		4
.L_301:
        /*06d0*/ 	.word	index@(_ZN5flash24flash_fwd_splitkv_kernelI23Flash_fwd_kernel_traitsILi64ELi64ELi256ELi4ELb0ELb0EN7cutlass10bfloat16_tE19Flash_kernel_traitsILi64ELi64ELi256ELi4ES3_EELb1ELb0ELb0ELb0ELb1ELb0ELb0ELb0EEEvNS_16Flash_fwd_paramsE)
        /*06d4*/ 	.word	0x00000038


	//----- nvinfo : EIATTR_REGCOUNT
	.align		4
.L_302:
        /*06d8*/ 	.byte	0x04, 0x2f
        /*06da*/ 	.short	(.L_304 - .L_303)
	.align		4
.L_303:
        /*06dc*/ 	.word	index@(_ZN5flash24flash_fwd_splitkv_kernelI23Flash_fwd_kernel_traitsILi64ELi64ELi256ELi4ELb0ELb0EN7cutlass10bfloat16_tE19Flash_kernel_traitsILi64ELi64ELi256ELi4ES3_EELb1ELb0ELb0ELb1ELb1ELb1ELb1ELb0EEEvNS_16Flash_fwd_paramsE)
        /*06e0*/ 	.word	0x000000ff


	//----- nvinfo : EIATTR_FRAME_SIZE
	.align		4
.L_304:
        /*06e4*/ 	.byte	0x04, 0x11
        /*06e6*/ 	.short	(.L_306 - .L_305)
	.align		4
.L_305:
        /*06e8*/ 	.word	index@(_ZN5flash24flash_fwd_splitkv_kernelI23Flash_fwd_kernel_traitsILi64ELi64ELi256ELi4ELb0ELb0EN7cutlass10bfloat16_tE19Flash_kernel_traitsILi64ELi64ELi256ELi4ES3_EELb1ELb0ELb0ELb1ELb1ELb1ELb1ELb0EEEvNS_16Flash_fwd_paramsE)
        /*06ec*/ 	.word	0x00000038


	//----- nvinfo : EIATTR_REGCOUNT
	.align		4
.L_306:
        /*06f0*/ 	.byte	0x04, 0x2f
        /*06f2*/ 	.short	(.L_308 - .L_307)
	.align		4
.L_307:
        /*06f4*/ 	.word	index@(_ZN5flash24flash_fwd_splitkv_kernelI23Flash_fwd_kernel_traitsILi64ELi64ELi256ELi4ELb0ELb0EN7cutlass10bfloat16_tE19Flash_kernel_traitsILi64ELi64ELi256ELi4ES3_EELb1ELb0ELb0ELb1ELb1ELb0ELb1ELb0EEEvNS_16Flash_fwd_paramsE)
        /*06f8*/ 	.word	0x000000ff


	//----- nvinfo : EIATTR_FRAME_SIZE
	.align		4
.L_308:
        /*06fc*/ 	.byte	0x04, 0x11
        /*06fe*/ 	.short	(.L_310 - .L_309)
	.align		4
.L_309:
        /*0700*/ 	.word	index@(_ZN5flash24flash_fwd_splitkv_kernelI23Flash_fwd_kernel_traitsILi64ELi64ELi256ELi4ELb0ELb0EN7cutlass10bfloat16_tE19Flash_kernel_traitsILi64ELi64ELi256ELi4ES3_EELb1ELb0ELb0ELb1ELb1ELb0ELb1ELb0EEEvNS_16Flash_fwd_paramsE)
        /*0704*/ 	.word	0x00000000


	//----- nvinfo : EIATTR_REGCOUNT
	.align		4
.L_310:
        /*0708*/ 	.byte	0x04, 0x2f
        /*070a*/ 	.short	(.L_312 - .L_311)
	.align		4
.L_311:
        /*070c*/ 	.word	index@(_ZN5flash24flash_fwd_splitkv_kernelI23Flash_fwd_kernel_traitsILi64ELi64ELi256ELi4ELb0ELb0EN7cutlass10bfloat16_tE19Flash_kernel_traitsILi64ELi64ELi256ELi4ES3_EELb1ELb0ELb0ELb1ELb1ELb1ELb0ELb0EEEvNS_16Flash_fwd_paramsE)
        /*0710*/ 	.word	0x000000ff


	//----- nvinfo : EIATTR_FRAME_SIZE
	.align		4
.L_312:
        /*0714*/ 	.byte	0x04, 0x11
        /*0716*/ 	.short	(.L_314 - .L_313)
	.align		4
.L_313:
        /*0718*/ 	.word	index@(_ZN5flash24flash_fwd_splitkv_kernelI23Flash_fwd_kernel_traitsILi64ELi64ELi256ELi4ELb0ELb0EN7cutlass10bfloat16_tE19Flash_kernel_traitsILi64ELi64ELi256ELi4ES3_EELb1ELb0ELb0ELb1ELb1ELb1ELb0ELb0EEEvNS_16Flash_fwd_paramsE)
        /*071c*/ 	.word	0x00000030


	//----- nvinfo : EIATTR_REGCOUNT
	.align		4
.L_314:
        /*0720*/ 	.byte	0x04, 0x2f
        /*0722*/ 	.short	(.L_316 - .L_315)
	.align		4
.L_315:
        /*0724*/ 	.word	index@(_ZN5flash24flash_fwd_splitkv_kernelI23Flash_fwd_kernel_traitsILi64ELi64ELi256ELi4ELb0ELb0EN7cutlass10bfloat16_tE19Flash_kernel_traitsILi64ELi64ELi256ELi4ES3_EELb1ELb0ELb0ELb1ELb1ELb0ELb0ELb0EEEvNS_16Flash_fwd_paramsE)
        /*0728*/ 	.word	0x000000ff


	//----- nvinfo : EIATTR_FRAME_SIZE
	.align		4
.L_316:
        /*072c*/ 	.byte	0x04, 0x11
        /*072e*/ 	.short	(.L_318 - .L_317)
	.align		4
.L_317:
        /*0730*/ 	.word	index@(_ZN5flash24flash_fwd_splitkv_kernelI23Flash_fwd_kernel_traitsILi64ELi64ELi256ELi4ELb0ELb0EN7cutlass10bfloat16_tE19Flash_kernel_traitsILi64ELi64ELi256ELi4ES3_EELb1ELb0ELb0ELb1ELb1ELb0ELb0ELb0EEEvNS_16Flash_fwd_paramsE)
        /*0734*/ 	.word	0x00000010


	//----- nvinfo : EIATTR_REGCOUNT
	.align		4
.L_318:
        /*0738*/ 	.byte	0x04, 0x2f
        /*073a*/ 	.short	(.L_320 - .L_319)
	.align		4
.L_319:
        /*073c*/ 	.word	index@(_ZN5flash24flash_fwd_splitkv_kernelI23Flash_fwd_kernel_traitsILi64ELi64ELi256ELi4ELb0ELb0EN7cutlass10bfloat16_tE19Flash_kernel_traitsILi64ELi64ELi256ELi4ES3_EELb1ELb0ELb0ELb0ELb0ELb1ELb1ELb1EEEvNS_16Flash_fwd_paramsE)
        /*0740*/ 	.word	0x000000ff


	//----- nvinfo : EIATTR_FRAME_SIZE
	.align		4
.L_320:
        /*0744*/ 	.byte	0x04, 0x11
        /*0746*/ 	.short	(.L_322 - .L_321)
	.align		4
.L_321:
        /*0748*/ 	.word	index@($__internal_17_$__cuda_sm70_shflsync_bfly_p)
        /*074c*/ 	.word	0x00000000


	//----- nvinfo : EIATTR_FRAME_SIZE
	.align		4
.L_322:
        /*0750*/ 	.byte	0x04, 0x11
        /*0752*/ 	.short	(.L_324 - .L_323)
	.align		4
.L_323:
        /*0754*/ 	.word	index@($_ZN5flash24flash_fwd_splitkv_kernelI23Flash_fwd_kernel_traitsILi64ELi64ELi256ELi4ELb0ELb0EN7cutlass10bfloat16_tE19Flash_kernel_traitsILi64ELi64ELi256ELi4ES3_EELb1ELb0ELb0ELb0ELb0ELb1ELb1ELb1EEEvNS_16Flash_fwd_paramsE$_ZN5flash30compute_attn_1rowblock_splitkvI23Flash_fwd_kernel_traitsILi64ELi64ELi256ELi4ELb0ELb0EN7cutlass10bfloat16_tE19Flash_kernel_traitsILi64ELi64ELi256ELi4ES3_EELb1ELb0ELb0ELb0ELb0ELb1ELb1ELb1ENS_16Flash_fwd_paramsEEEvRKT8_iiiii)
        /*0758*/ 	.word	0x00000000


	//----- nvinfo : EIATTR_FRAME_SIZE
	.align		4
.L_324:
        /*075c*/ 	.byte	0x04, 0x11
        /*075e*/ 	.short	(.L_326 - .L_325)
	.align		4
.L_325:
        /*0760*/ 	.word	index@(_ZN5flash24flash_fwd_splitkv_kernelI23Flash_fwd_kernel_traitsILi64ELi64ELi256ELi4ELb0ELb0EN7cutlass10bfloat16_tE19Flash_kernel_traitsILi64ELi64ELi256ELi4ES3_EELb1ELb0ELb0ELb0ELb0ELb1ELb1ELb1EEEvNS_16Flash_fwd_paramsE)
        /*0764*/ 	.word	0x00000160


	//----- nvinfo : EIATTR_REGCOUNT
	.align		4
.L_326:
        /*0768*/ 	.byte	0x04, 0x2f
        /*076a*/ 	.short	(.L_328 - .L_327)
	.align		4
.L_327:
        /*076c*/ 	.word	index@(_ZN5flash24flash_fwd_splitkv_kernelI23Flash_fwd_kernel_traitsILi64ELi64ELi256ELi4ELb0ELb0EN7cutlass10bfloat16_tE19Flash_kernel_traitsILi64ELi64ELi256ELi4ES3_EELb1ELb0ELb0ELb0ELb0ELb0ELb1ELb1EEEvNS_16Flash_fwd_paramsE)
        /*0770*/ 	.word	0x000000ff


	//----- nvinfo : EIATTR_FRAME_SIZE
	.align		4
.L_328:
        /*0774*/ 	.byte	0x04, 0x11
        /*0776*/ 	.short	(.L_330 - .L_329)
	.align		4
.L_329:
        /*0778*/ 	.word	index@($__internal_16_$__cuda_sm70_shflsync_bfly_p)
        /*077c*/ 	.word	0x00000000


	//----- nvinfo : EIATTR_FRAME_SIZE
	.align		4
.L_330:
        /*0780*/ 	.byte	0x04, 0x11
        /*0782*/ 	.short	(.L_332 - .L_331)
	.align		4
.L_331:
        /*0784*/ 	.word	index@($_ZN5flash24flash_fwd_splitkv_kernelI23Flash_fwd_kernel_traitsILi64ELi64ELi256ELi4ELb0ELb0EN7cutlass10bfloat16_tE19Flash_kernel_traitsILi64ELi64ELi256ELi4ES3_EELb1ELb0ELb0ELb0ELb0ELb0ELb1ELb1EEEvNS_16Flash_fwd_paramsE$_ZN5flash30compute_attn_1rowblock_splitkvI23Flash_fwd_kernel_traitsILi64ELi64ELi256ELi4ELb0ELb0EN7cutlass10bfloat16_tE19Flash_kernel_traitsILi64ELi64ELi256ELi4ES3_EELb1ELb0ELb0ELb0ELb0ELb0ELb1ELb1ENS_16Flash_fwd_paramsEEEvRKT8_iiiii)
        /*0788*/ 	.word	0x00000000


	//----- nvinfo : EIATTR_FRAME_SIZE
	.align		4
.L_332:
        /*078c*/ 	.byte	0x04, 0x11
        /*078e*/ 	.short	(.L_334 - .L_333)
	.align		4
.L_333:
        /*0790*/ 	.word	index@(_ZN5flash24flash_fwd_splitkv_kernelI23Flash_fwd_kernel_traitsILi64ELi64ELi256ELi4ELb0ELb0EN7cutlass10bfloat16_tE19Flash_kernel_traitsILi64ELi64ELi256ELi4ES3_EELb1ELb0ELb0ELb0ELb0ELb0ELb1ELb1EEEvNS_16Flash_fwd_paramsE)
        /*0794*/ 	.word	0x00000150


	//----- nvinfo : EIATTR_REGCOUNT
	.align		4
.L_334:
        /*0798*/ 	.byte	0x04, 0x2f
        /*079a*/ 	.short	(.L_336 - .L_335)
	.align		4
.L_335:
        /*079c*/ 	.word	index@(_ZN5flash24flash_fwd_splitkv_kernelI23Flash_fwd_kernel_traitsILi64ELi64ELi256ELi4ELb0ELb0EN7cutlass10bfloat16_tE19Flash_kernel_traitsILi64ELi64ELi256ELi4ES3_EELb1ELb0ELb0ELb0ELb0ELb1ELb1ELb0EEEvNS_16Flash_fwd_paramsE)
        /*07a0*/ 	.word	0x000000ff


	//----- nvinfo : EIATTR_FRAME_SIZE
	.align		4
.L_336:
        /*07a4*/ 	.byte	0x04, 0x11
        /*07a6*/ 	.short	(.L_338 - .L_337)
	.align		4
.L_337:
        /*07a8*/ 	.word	index@(_ZN5flash24flash_fwd_splitkv_kernelI23Flash_fwd_kernel_traitsILi64ELi64ELi256ELi4ELb0ELb0EN7cutlass10bfloat16_tE19Flash_kernel_traitsILi64ELi64ELi256ELi4ES3_EELb1ELb0ELb0ELb0ELb0ELb1ELb1ELb0EEEvNS_16Flash_fwd_paramsE)
        /*07ac*/ 	.word	0x00000010


	//----- nvinfo : EIATTR_REGCOUNT
	.align		4
.L_338:
        /*07b0*/ 	.byte	0x04, 0x2f
        /*07b2*/ 	.short	(.L_340 - .L_339)
	.align		4
.L_339:
        /*07b4*/ 	.word	index@(_ZN5flash24flash_fwd_splitkv_kernelI23Flash_fwd_kernel_traitsILi64ELi64ELi256ELi4ELb0ELb0EN7cutlass10bfloat16_tE19Flash_kernel_traitsILi64ELi64ELi256ELi4ES3_EELb1ELb0ELb0ELb0ELb0ELb0ELb1ELb0EEEvNS_16Flash_fwd_paramsE)
        /*07b8*/ 	.word	0x000000ff


	//----- nvinfo : EIATTR_FRAME_SIZE
	.align		4
.L_340:
        /*07bc*/ 	.byte	0x04, 0x11
        /*07be*/ 	.short	(.L_342 - .L_341)
	.align		4
.L_341:
        /*07c0*/ 	.word	index@(_ZN5flash24flash_fwd_splitkv_kernelI23Flash_fwd_kernel_traitsILi64ELi64ELi256ELi4ELb0ELb0EN7cutlass10bfloat16_tE19Flash_kernel_traitsILi64ELi64ELi256ELi4ES3_EELb1ELb0ELb0ELb0ELb0ELb0ELb1ELb0EEEvNS_16Flash_fwd_paramsE)
        /*07c4*/ 	.word	0x00000010


	//----- nvinfo : EIATTR_REGCOUNT
	.align		4
.L_342:
        /*07c8*/ 	.byte	0x04, 0x2f
        /*07ca*/ 	.short	(.L_344 - .L_343)
	.align		4
.L_343:
        /*07cc*/ 	.word	index@(_ZN5flash24flash_fwd_splitkv_kernelI23Flash_fwd_kernel_traitsILi64ELi64ELi256ELi4ELb0ELb0EN7cutlass10bfloat16_tE19Flash_kernel_traitsILi64ELi64ELi256ELi4ES3_EELb1ELb0ELb0ELb0ELb0ELb1ELb0ELb1EEEvNS_16Flash_fwd_paramsE)
        /*07d0*/ 	.word	0x000000ff


	//----- nvinfo : EIATTR_FRAME_SIZE
	.align		4
.L_344:
        /*07d4*/ 	.byte	0x04, 0x11
        /*07d6*/ 	.short	(.L_346 - .L_345)
	.align		4
.L_345:
        /*07d8*/ 	.word	index@($__internal_15_$__cuda_sm70_shflsync_bfly_p)
        /*07dc*/ 	.word	0x00000000


	//----- nvinfo : EIATTR_FRAME_SIZE
	.align		4
.L_346:
        /*07e0*/ 	.byte	0x04, 0x11
        /*07e2*/ 	.short	(.L_348 - .L_347)
	.align		4
.L_347:
        /*07e4*/ 	.word	index@($_ZN5flash24flash_fwd_splitkv_kernelI23Flash_fwd_kernel_traitsILi64ELi64ELi256ELi4ELb0ELb0EN7cutlass10bfloat16_tE19Flash_kernel_traitsILi64ELi64ELi256ELi4ES3_EELb1ELb0ELb0ELb0ELb0ELb1ELb0ELb1EEEvNS_16Flash_fwd_paramsE$_ZN5flash30compute_attn_1rowblock_splitkvI23Flash_fwd_kernel_traitsILi64ELi64ELi256ELi4ELb0ELb0EN7cutlass10bfloat16_tE19Flash_kernel_traitsILi64ELi64ELi256ELi4ES3_EELb1ELb0ELb0ELb0ELb0ELb1ELb0ELb1ENS_16Flash_fwd_paramsEEEvRKT8_iiiii)
        /*07e8*/ 	.word	0x00000000


	//----- nvinfo : EIATTR_FRAME_SIZE
	.align		4
.L_348:
        /*07ec*/ 	.byte	0x04, 0x11
        /*07ee*/ 	.short	(.L_350 - .L_349)
	.align		4
.L_349:
        /*07f0*/ 	.word	index@(_ZN5flash24flash_fwd_splitkv_kernelI23Flash_fwd_kernel_traitsILi64ELi64ELi256ELi4ELb0ELb0EN7cutlass10bfloat16_tE19Flash_kernel_traitsILi64ELi64ELi256ELi4ES3_EELb1ELb0ELb0ELb0ELb0ELb1ELb0ELb1EEEvNS_16Flash_fwd_paramsE)
        /*07f4*/ 	.word	0x00000188


	//----- nvinfo : EIATTR_REGCOUNT
	.align		4
.L_350:
        /*07f8*/ 	.byte	0x04, 0x2f
        /*07fa*/ 	.short	(.L_352 - .L_351)
	.align		4
.L_351:
        /*07fc*/ 	.word	index@(_ZN5flash24flash_fwd_splitkv_kernelI23Flash_fwd_kernel_traitsILi64ELi64ELi256ELi4ELb0ELb0EN7cutlass10bfloat16_tE19Flash_kernel_traitsILi64ELi64ELi256ELi4ES3_EELb1ELb0ELb0ELb0ELb0ELb0ELb0ELb1EEEvNS_16Flash_fwd_paramsE)
        /*0800*/ 	.word	0x000000ff


	//----- nvinfo : EIATTR_FRAME_SIZE
	.align		4
.L_352:
        /*0804*/ 	.byte	0x04, 0x11
        /*0806*/ 	.short	(.L_354 - .L_353)
	.align		4
.L_353:
        /*0808*/ 	.word	index@($__internal_14_$__cuda_sm70_shflsync_bfly_p)
        /*080c*/ 	.word	0x00000000


	//----- nvinfo : EIATTR_FRAME_SIZE
	.align		4
.L_354:
        /*0810*/ 	.byte	0x04, 0x11
        /*0812*/ 	.short	(.L_356 - .L_355)
	.align		4
.L_355:
        /*0814*/ 	.word	index@($_ZN5flash24flash_fwd_splitkv_kernelI23Flash_fwd_kernel_traitsILi64ELi64ELi256ELi4ELb0ELb0EN7cutlass10bfloat16_tE19Flash_kernel_traitsILi64ELi64ELi256ELi4ES3_EELb1ELb0ELb0ELb0ELb0ELb0ELb0ELb1EEEvNS_16Flash_fwd_paramsE$_ZN5flash30compute_attn_1rowblock_splitkvI23Flash_fwd_kernel_traitsILi64ELi64ELi256ELi4ELb0ELb0EN7cutlass10bfloat16_tE19Flash_kernel_traitsILi64ELi64ELi256ELi4ES3_EELb1ELb0ELb0ELb0ELb0ELb0ELb0ELb1ENS_16Flash_fwd_paramsEEEvRKT8_iiiii)
        /*0818*/ 	.word	0x00000000


	//----- nvinfo : EIATTR_FRAME_SIZE
	.align		4
.L_356:
        /*081c*/ 	.byte	0x04, 0x11
        /*081e*/ 	.short	(.L_358 - .L_357)
	.align		4
.L_357:
        /*0820*/ 	.word	index@(_ZN5flash24flash_fwd_splitkv_kernelI23Flash_fwd_kernel_traitsILi64ELi64ELi256ELi4ELb0ELb0EN7cutlass10bfloat16_tE19Flash_kernel_traitsILi64ELi64ELi256ELi4ES3_EELb1ELb0ELb0ELb0ELb0ELb0ELb0ELb1EEEvNS_16Flash_fwd_paramsE)
        /*0824*/ 	.word	0x00000158


	//----- nvinfo : EIATTR_REGCOUNT
	.align		4
.L_358:
        /*0828*/ 	.byte	0x04, 0x2f
        /*082a*/ 	.short	(.L_360 - .L_359)
	.align		4
.L_359:
        /*082c*/ 	.word	index@(_ZN5flash24flash_fwd_splitkv_kernelI23Flash_fwd_kernel_traitsILi64ELi64ELi256ELi4ELb0ELb0EN7cutlass10bfloat16_tE19Flash_kernel_traitsILi64ELi64ELi256ELi4ES3_EELb1ELb0ELb0ELb0ELb0ELb1ELb0ELb0EEEvNS_16Flash_fwd_paramsE)
        /*0830*/ 	.word	0x000000ff


	//----- nvinfo : EIATTR_FRAME_SIZE
	.align		4
.L_360:
        /*0834*/ 	.byte	0x04, 0x11
        /*0836*/ 	.short	(.L_362 - .L_361)
	.align		4
.L_361:
        /*0838*/ 	.word	index@(_ZN5flash24flash_fwd_splitkv_kernelI23Flash_fwd_kernel_traitsILi64ELi64ELi256ELi4ELb0ELb0EN7cutlass10bfloat16_tE19Flash_kernel_traitsILi64ELi64ELi256ELi4ES3_EELb1ELb0ELb0ELb0ELb0ELb1ELb0ELb0EEEvNS_16Flash_fwd_paramsE)
        /*083c*/ 	.word	0x00000028


	//----- nvinfo : EIATTR_REGCOUNT
	.align		4
.L_362:
        /*0840*/ 	.byte	0x04, 0x2f
        /*0842*/ 	.short	(.L_364 - .L_363)
	.align		4
.L_363:
        /*0844*/ 	.word	index@(_ZN5flash24flash_fwd_splitkv_kernelI23Flash_fwd_kernel_traitsILi64ELi64ELi256ELi4ELb0ELb0EN7cutlass10bfloat16_tE19Flash_kernel_traitsILi64ELi64ELi256ELi4ES3_EELb1ELb0ELb0ELb0ELb0ELb0ELb0ELb0EEEvNS_16Flash_fwd_paramsE)
        /*0848*/ 	.word	0x000000ff


	//----- nvinfo : EIATTR_FRAME_SIZE
	.align		4
.L_364:
        /*084c*/ 	.byte	0x04, 0x11
        /*084e*/ 	.short	(.L_366 - .L_365)
	.align		4
.L_365:
        /*0850*/ 	.word	index@(_ZN5flash24flash_fwd_splitkv_kernelI23Flash_fwd_kernel_traitsILi64ELi64ELi256ELi4ELb0ELb0EN7cutlass10bfloat16_tE19Flash_kernel_traitsILi64ELi64ELi256ELi4ES3_EELb1ELb0ELb0ELb0ELb0ELb0ELb0ELb0EEEvNS_16Flash_fwd_paramsE)
        /*0854*/ 	.word	0x00000010


	//----- nvinfo : EIATTR_REGCOUNT
	.align		4
.L_366:
        /*0858*/ 	.byte	0x04, 0x2f
        /*085a*/ 	.short	(.L_368 - .L_367)
	.align		4
.L_367:
        /*085c*/ 	.word	index@(_ZN5flash32flash_fwd_splitkv_combine_kernelI23Flash_fwd_kernel_traitsILi64ELi64ELi256ELi4ELb0ELb0EN7cutlass10bfloat16_tE19Flash_kernel_traitsILi64ELi64ELi256ELi4ES3_EELi8ELi1ELb1EEEvNS_16Flash_fwd_paramsE)
        /*0860*/ 	.word	0x00000036


	//----- nvinfo : EIATTR_FRAME_SIZE
	.align		4
.L_368:
        /*0864*/ 	.byte	0x04, 0x11
        /*0866*/ 	.short	(.L_370 - .L_369)
	.align		4
.L_369:
        /*0868*/ 	.word	index@($__internal_13_$__cuda_sm20_div_s64)
        /*086c*/ 	.word	0x00000000


	//----- nvinfo : EIATTR_FRAME_SIZE
	.align		4
.L_370:
        /*0870*/ 	.byte	0x04, 0x11
        /*0872*/ 	.short	(.L_372 - .L_371)
	.align		4
.L_371:
        /*0874*/ 	.word	index@(_ZN5flash32flash_fwd_splitkv_combine_kernelI23Flash_fwd_kernel_traitsILi64ELi64ELi256ELi4ELb0ELb0EN7cutlass10bfloat16_tE19Flash_kernel_traitsILi64ELi64ELi256ELi4ES3_EELi8ELi1ELb1EEEvNS_16Flash_fwd_paramsE)
        /*0878*/ 	.word	0x00000000


	//----- nvinfo : EIATTR_REGCOUNT
	.align		4
.L_372:
        /*087c*/ 	.byte	0x04, 0x2f
        /*087e*/ 	.short	(.L_374 - .L_373)
	.align		4
.L_373:
        /*0880*/ 	.word	index@(_ZN5flash32flash_fwd_splitkv_combine_kernelI23Flash_fwd_kernel_traitsILi64ELi64ELi256ELi4ELb0ELb0EN7cutlass10bfloat16_tE19Flash_kernel_traitsILi64ELi64ELi256ELi4ES3_EELi8ELi2ELb1EEEvNS_16Flash_fwd_paramsE)
        /*0884*/ 	.word	0x00000036


	//----- nvinfo : EIATTR_FRAME_SIZE
	.align		4
.L_374:
        /*0888*/ 	.byte	0x04, 0x11
        /*088a*/ 	.short	(.L_376 - .L_375)
	.align		4
.L_375:
        /*088c*/ 	.word	index@($__internal_12_$__cuda_sm20_div_s64)
        /*0890*/ 	.word	0x00000000


	//----- nvinfo : EIATTR_FRAME_SIZE
	.align		4
.L_376:
        /*0894*/ 	.byte	0x04, 0x11
        /*0896*/ 	.short	(.L_378 - .L_377)
	.align		4
.L_377:
        /*0898*/ 	.word	index@(_ZN5flash32flash_fwd_splitkv_combine_kernelI23Flash_fwd_kernel_traitsILi64ELi64ELi256ELi4ELb0ELb0EN7cutlass10bfloat16_tE19Flash_kernel_traitsILi64ELi64ELi256ELi4ES3_EELi8ELi2ELb1EEEvNS_16Flash_fwd_paramsE)
        /*089c*/ 	.word	0x00000000


	//----- nvinfo : EIATTR_REGCOUNT
	.align		4
.L_378:
        /*08a0*/ 	.byte	0x04, 0x2f
        /*08a2*/ 	.short	(.L_380 - .L_379)
	.align		4
.L_379:
        /*08a4*/ 	.word	index@(_ZN5flash32flash_fwd_splitkv_combine_kernelI23Flash_fwd_kernel_traitsILi64ELi64ELi256ELi4ELb0ELb0EN7cutlass10bfloat16_tE19Flash_kernel_traitsILi64ELi64ELi256ELi4ES3_EELi8ELi3ELb1EEEvNS_16Flash_fwd_paramsE)
        /*08a8*/ 	.word	0x00000036


	//----- nvinfo : EIATTR_FRAME_SIZE
	.align		4
.L_380:
        /*08ac*/ 	.byte	0x04, 0x11
        /*08ae*/ 	.short	(.L_382 - .L_381)
	.align		4
.L_381:
        /*08b0*/ 	.word	index@($__internal_11_$__cuda_sm20_div_s64)
        /*08b4*/ 	.word	0x00000000


	//----- nvinfo : EIATTR_FRAME_SIZE
	.align		4
.L_382:
        /*08b8*/ 	.byte	0x04, 0x11
        /*08ba*/ 	.short	(.L_384 - .L_383)
	.align		4
.L_383:
        /*08bc*/ 	.word	index@(_ZN5flash32flash_fwd_splitkv_combine_kernelI23Flash_fwd_kernel_traitsILi64ELi64ELi256ELi4ELb0ELb0EN7cutlass10bfloat16_tE19Flash_kernel_traitsILi64ELi64ELi256ELi4ES3_EELi8ELi3ELb1EEEvNS_16Flash_fwd_paramsE)
        /*08c0*/ 	.word	0x00000000


	//----- nvinfo : EIATTR_REGCOUNT
	.align		4
.L_384:
        /*08c4*/ 	.byte	0x04, 0x2f
        /*08c6*/ 	.short	(.L_386 - .L_385)
	.align		4
.L_385:
        /*08c8*/ 	.word	index@(_ZN5flash32flash_fwd_splitkv_combine_kernelI23Flash_fwd_kernel_traitsILi64ELi64ELi256ELi4ELb0ELb0EN7cutlass10bfloat16_tE19Flash_kernel_traitsILi64ELi64ELi256ELi4ES3_EELi8ELi4ELb1EEEvNS_16Flash_fwd_paramsE)
        /*08cc*/ 	.word	0x00000034


	//----- nvinfo : EIATTR_FRAME_SIZE
	.align		4
.L_386:
        /*08d0*/ 	.byte	0x04, 0x11
        /*08d2*/ 	.short	(.L_388 - .L_387)
	.align		4
.L_387:
        /*08d4*/ 	.word	index@($__internal_10_$__cuda_sm20_div_s64)
        /*08d8*/ 	.word	0x00000000


	//----- nvinfo : EIATTR_FRAME_SIZE
	.align		4
.L_388:
        /*08dc*/ 	.byte	0x04, 0x11
        /*08de*/ 	.short	(.L_390 - .L_389)
	.align		4
.L_389:
        /*08e0*/ 	.word	index@(_ZN5flash32flash_fwd_splitkv_combine_kernelI23Flash_fwd_kernel_traitsILi64ELi64ELi256ELi4ELb0ELb0EN7cutlass10bfloat16_tE19Flash_kernel_traitsILi64ELi64ELi256ELi4ES3_EELi8ELi4ELb1EEEvNS_16Flash_fwd_paramsE)
        /*08e4*/ 	.word	0x00000000


	//----- nvinfo : EIATTR_REGCOUNT
	.align		4
.L_390:
        /*08e8*/ 	.byte	0x04, 0x2f
        /*08ea*/ 	.short	(.L_392 - .L_391)
	.align		4
.L_391:
        /*08ec*/ 	.word	index@(_ZN5flash32flash_fwd_splitkv_combine_kernelI23Flash_fwd_kernel_traitsILi64ELi64ELi256ELi4ELb0ELb0EN7cutlass10bfloat16_tE19Flash_kernel_traitsILi64ELi64ELi256ELi4ES3_EELi8ELi5ELb1EEEvNS_16Flash_fwd_paramsE)
        /*08f0*/ 	.word	0x0000003a


	//----- nvinfo : EIATTR_FRAME_SIZE
	.align		4
.L_392:
        /*08f4*/ 	.byte	0x04, 0x11
        /*08f6*/ 	.short	(.L_394 - .L_393)
	.align		4
.L_393:
        /*08f8*/ 	.word	index@($__internal_9_$__cuda_sm20_div_s64)
        /*08fc*/ 	.word	0x00000000


	//----- nvinfo : EIATTR_FRAME_SIZE
	.align		4
.L_394:
        /*0900*/ 	.byte	0x04, 0x11
        /*0902*/ 	.short	(.L_396 - .L_395)
	.align		4
.L_395:
        /*0904*/ 	.word	index@(_ZN5flash32flash_fwd_splitkv_combine_kernelI23Flash_fwd_kernel_traitsILi64ELi64ELi256ELi4ELb0ELb0EN7cutlass10bfloat16_tE19Flash_kernel_traitsILi64ELi64ELi256ELi4ES3_EELi8ELi5ELb1EEEvNS_16Flash_fwd_paramsE)
        /*0908*/ 	.word	0x00000000


	//----- nvinfo : EIATTR_REGCOUNT
	.align		4
.L_396:
        /*090c*/ 	.byte	0x04, 0x2f
        /*090e*/ 	.short	(.L_398 - .L_397)
	.align		4
.L_397:
        /*0910*/ 	.word	index@(_ZN5flash32flash_fwd_splitkv_combine_kernelI23Flash_fwd_kernel_traitsILi64ELi64ELi256ELi4ELb0ELb0EN7cutlass10bfloat16_tE19Flash_kernel_traitsILi64ELi64ELi256ELi4ES3_EELi8ELi6ELb1EEEvNS_16Flash_fwd_paramsE)
        /*0914*/ 	.word	0x0000003e


	//----- nvinfo : EIATTR_FRAME_SIZE
	.align		4
.L_398:
        /*0918*/ 	.byte	0x04, 0x11
        /*091a*/ 	.short	(.L_400 - .L_399)
	.align		4
.L_399:
        /*091c*/ 	.word	index@($__internal_8_$__cuda_sm20_div_s64)
        /*0920*/ 	.word	0x00000000


	//----- nvinfo : EIATTR_FRAME_SIZE
	.align		4
.L_400:
        /*0924*/ 	.byte	0x04, 0x11
        /*0926*/ 	.short	(.L_402 - .L_401)
	.align		4
.L_401:
        /*0928*/ 	.word	index@(_ZN5flash32flash_fwd_splitkv_combine_kernelI23Flash_fwd_kernel_traitsILi64ELi64ELi256ELi4ELb0ELb0EN7cutlass10bfloat16_tE19Flash_kernel_traitsILi64ELi64ELi256ELi4ES3_EELi8ELi6ELb1EEEvNS_16Flash_fwd_paramsE)
        /*092c*/ 	.word	0x00000000


	//----- nvinfo : EIATTR_REGCOUNT
	.align		4
.L_402:
        /*0930*/ 	.byte	0x04, 0x2f
        /*0932*/ 	.short	(.L_404 - .L_403)
	.align		4
.L_403:
        /*0934*/ 	.word	index@(_ZN5flash32flash_fwd_splitkv_combine_kernelI23Flash_fwd_kernel_traitsILi64ELi64ELi256ELi4ELb0ELb0EN7cutlass10bfloat16_tE19Flash_kernel_traitsILi64ELi64ELi256ELi4ES3_EELi8ELi7ELb1EEEvNS_16Flash_fwd_paramsE)
        /*0938*/ 	.word	0x0000003e


	//----- nvinfo : EIATTR_FRAME_SIZE
	.align		4
.L_404:
        /*093c*/ 	.byte	0x04, 0x11
        /*093e*/ 	.short	(.L_406 - .L_405)
	.align		4
.L_405:
        /*0940*/ 	.word	index@($__internal_7_$__cuda_sm20_div_s64)
        /*0944*/ 	.word	0x00000000


	//----- nvinfo : EIATTR_FRAME_SIZE
	.align		4
.L_406:
        /*0948*/ 	.byte	0x04, 0x11
        /*094a*/ 	.short	(.L_408 - .L_407)
	.align		4
.L_407:
        /*094c*/ 	.word	index@(_ZN5flash32flash_fwd_splitkv_combine_kernelI23Flash_fwd_kernel_traitsILi64ELi64ELi256ELi4ELb0ELb0EN7cutlass10bfloat16_tE19Flash_kernel_traitsILi64ELi64ELi256ELi4ES3_EELi8ELi7ELb1EEEvNS_16Flash_fwd_paramsE)
        /*0950*/ 	.word	0x00000000


	//----- nvinfo : EIATTR_REGCOUNT
	.align		4
.L_408:
        /*0954*/ 	.byte	0x04, 0x2f
        /*0956*/ 	.short	(.L_410 - .L_409)
	.align		4
.L_409:
        /*0958*/ 	.word	index@(_ZN5flash32flash_fwd_splitkv_combine_kernelI23Flash_fwd_kernel_traitsILi64ELi64ELi256ELi4ELb0ELb0EN7cutlass10bfloat16_tE19Flash_kernel_traitsILi64ELi64ELi256ELi4ES3_EELi8ELi1ELb0EEEvNS_16Flash_fwd_paramsE)
        /*095c*/ 	.word	0x00000036


	//----- nvinfo : EIATTR_FRAME_SIZE
	.align		4
.L_410:
        /*0960*/ 	.byte	0x04, 0x11
        /*0962*/ 	.short	(.L_412 - .L_411)
	.align		4
.L_411:
        /*0964*/ 	.word	index@($__internal_6_$__cuda_sm20_div_s64)
        /*0968*/ 	.word	0x00000000


	//----- nvinfo : EIATTR_FRAME_SIZE
	.align		4
.L_412:
        /*096c*/ 	.byte	0x04, 0x11
        /*096e*/ 	.short	(.L_414 - .L_413)
	.align		4
.L_413:
        /*0970*/ 	.word	index@(_ZN5flash32flash_fwd_splitkv_combine_kernelI23Flash_fwd_kernel_traitsILi64ELi64ELi256ELi4ELb0ELb0EN7cutlass10bfloat16_tE19Flash_kernel_traitsILi64ELi64ELi256ELi4ES3_EELi8ELi1ELb0EEEvNS_16Flash_fwd_paramsE)
        /*0974*/ 	.word	0x00000000


	//----- nvinfo : EIATTR_REGCOUNT
	.align		4
.L_414:
        /*0978*/ 	.byte	0x04, 0x2f
        /*097a*/ 	.short	(.L_416 - .L_415)
	.align		4
.L_415:
        /*097c*/ 	.word	index@(_ZN5flash32flash_fwd_splitkv_combine_kernelI23Flash_fwd_kernel_traitsILi64ELi64ELi256ELi4ELb0ELb0EN7cutlass10bfloat16_tE19Flash_kernel_traitsILi64ELi64ELi256ELi4ES3_EELi8ELi2ELb0EEEvNS_16Flash_fwd_paramsE)
        /*0980*/ 	.word	0x00000036


	//----- nvinfo : EIATTR_FRAME_SIZE
	.align		4
.L_416:
        /*0984*/ 	.byte	0x04, 0x11
        /*0986*/ 	.short	(.L_418 - .L_417)
	.align		4
.L_417:
        /*0988*/ 	.word	index@($__internal_5_$__cuda_sm20_div_s64)
        /*098c*/ 	.word	0x00000000


	//----- nvinfo : EIATTR_FRAME_SIZE
	.align		4
.L_418:
        /*0990*/ 	.byte	0x04, 0x11
        /*0992*/ 	.short	(.L_420 - .L_419)
	.align		4
.L_419:
        /*0994*/ 	.word	index@(_ZN5flash32flash_fwd_splitkv_combine_kernelI23Flash_fwd_kernel_traitsILi64ELi64ELi256ELi4ELb0ELb0EN7cutlass10bfloat16_tE19Flash_kernel_traitsILi64ELi64ELi256ELi4ES3_EELi8ELi2ELb0EEEvNS_16Flash_fwd_paramsE)
        /*0998*/ 	.word	0x00000000


	//----- nvinfo : EIATTR_REGCOUNT
	.align		4
.L_420:
        /*099c*/ 	.byte	0x04, 0x2f
        /*099e*/ 	.short	(.L_422 - .L_421)
	.align		4
.L_421:
        /*09a0*/ 	.word	index@(_ZN5flash32flash_fwd_splitkv_combine_kernelI23Flash_fwd_kernel_traitsILi64ELi64ELi256ELi4ELb0ELb0EN7cutlass10bfloat16_tE19Flash_kernel_traitsILi64ELi64ELi256ELi4ES3_EELi8ELi3ELb0EEEvNS_16Flash_fwd_paramsE)
        /*09a4*/ 	.word	0x00000036


	//----- nvinfo : EIATTR_FRAME_SIZE
	.align		4
.L_422:
        /*09a8*/ 	.byte	0x04, 0x11
        /*09aa*/ 	.short	(.L_424 - .L_423)
	.align		4
.L_423:
        /*09ac*/ 	.word	index@($__internal_4_$__cuda_sm20_div_s64)
        /*09b0*/ 	.word	0x00000000


	//----- nvinfo : EIATTR_FRAME_SIZE
	.align		4
.L_424:
        /*09b4*/ 	.byte	0x04, 0x11
        /*09b6*/ 	.short	(.L_426 - .L_425)
	.align		4
.L_425:
        /*09b8*/ 	.word	index@(_ZN5flash32flash_fwd_splitkv_combine_kernelI23Flash_fwd_kernel_traitsILi64ELi64ELi256ELi4ELb0ELb0EN7cutlass10bfloat16_tE19Flash_kernel_traitsILi64ELi64ELi256ELi4ES3_EELi8ELi3ELb0EEEvNS_16Flash_fwd_paramsE)
        /*09bc*/ 	.word	0x00000000


	//----- nvinfo : EIATTR_REGCOUNT
	.align		4
.L_426:
        /*09c0*/ 	.byte	0x04, 0x2f
        /*09c2*/ 	.short	(.L_428 - .L_427)
	.align		4
.L_427:
        /*09c4*/ 	.word	index@(_ZN5flash32flash_fwd_splitkv_combine_kernelI23Flash_fwd_kernel_traitsILi64ELi64ELi256ELi4ELb0ELb0EN7cutlass10bfloat16_tE19Flash_kernel_traitsILi64ELi64ELi256ELi4ES3_EELi8ELi4ELb0EEEvNS_16Flash_fwd_paramsE)
        /*09c8*/ 	.word	0x00000034


	//----- nvinfo : EIATTR_FRAME_SIZE
	.align		4
.L_428:
        /*09cc*/ 	.byte	0x04, 0x11
        /*09ce*/ 	.short	(.L_430 - .L_429)
	.align		4
.L_429:
        /*09d0*/ 	.word	index@($__internal_3_$__cuda_sm20_div_s64)
        /*09d4*/ 	.word	0x00000000


	//----- nvinfo : EIATTR_FRAME_SIZE
	.align		4
.L_430:
        /*09d8*/ 	.byte	0x04, 0x11
        /*09da*/ 	.short	(.L_432 - .L_431)
	.align		4
.L_431:
        /*09dc*/ 	.word	index@(_ZN5flash32flash_fwd_splitkv_combine_kernelI23Flash_fwd_kernel_traitsILi64ELi64ELi256ELi4ELb0ELb0EN7cutlass10bfloat16_tE19Flash_kernel_traitsILi64ELi64ELi256ELi4ES3_EELi8ELi4ELb0EEEvNS_16Flash_fwd_paramsE)
        /*09e0*/ 	.word	0x00000000


	//----- nvinfo : EIATTR_REGCOUNT
	.align		4
.L_432:
        /*09e4*/ 	.byte	0x04, 0x2f
        /*09e6*/ 	.short	(.L_434 - .L_433)
	.align		4
.L_433:
        /*09e8*/ 	.word	index@(_ZN5flash32flash_fwd_splitkv_combine_kernelI23Flash_fwd_kernel_traitsILi64ELi64ELi256ELi4ELb0ELb0EN7cutlass10bfloat16_tE19Flash_kernel_traitsILi64ELi64ELi256ELi4ES3_EELi8ELi5ELb0EEEvNS_16Flash_fwd_paramsE)
        /*09ec*/ 	.word	0x0000003a


	//----- nvinfo : EIATTR_FRAME_SIZE
	.align		4
.L_434:
        /*09f0*/ 	.byte	0x04, 0x11
        /*09f2*/ 	.short	(.L_436 - .L_435)
	.align		4
.L_435:
        /*09f4*/ 	.word	index@($__internal_2_$__cuda_sm20_div_s64)
        /*09f8*/ 	.word	0x00000000


	//----- nvinfo : EIATTR_FRAME_SIZE
	.align		4
.L_436:
        /*09fc*/ 	.byte	0x04, 0x11
        /*09fe*/ 	.short	(.L_438 - .L_437)
	.align		4
.L_437:
        /*0a00*/ 	.word	index@(_ZN5flash32flash_fwd_splitkv_combine_kernelI23Flash_fwd_kernel_traitsILi64ELi64ELi256ELi4ELb0ELb0EN7cutlass10bfloat16_tE19Flash_kernel_traitsILi64ELi64ELi256ELi4ES3_EELi8ELi5ELb0EEEvNS_16Flash_fwd_paramsE)
        /*0a04*/ 	.word	0x00000000


	//----- nvinfo : EIATTR_REGCOUNT
	.align		4
.L_438:
        /*0a08*/ 	.byte	0x04, 0x2f
        /*0a0a*/ 	.short	(.L_440 - .L_439)
	.align		4
.L_439:
        /*0a0c*/ 	.word	index@(_ZN5flash32flash_fwd_splitkv_combine_kernelI23Flash_fwd_kernel_traitsILi64ELi64ELi256ELi4ELb0ELb0EN7cutlass10bfloat16_tE19Flash_kernel_traitsILi64ELi64ELi256ELi4ES3_EELi8ELi6ELb0EEEvNS_16Flash_fwd_paramsE)
        /*0a10*/ 	.word	0x0000003e


	//----- nvinfo : EIATTR_FRAME_SIZE
	.align		4
.L_440:
        /*0a14*/ 	.byte	0x04, 0x11
        /*0a16*/ 	.short	(.L_442 - .L_441)
	.align		4
.L_441:
        /*0a18*/ 	.word	index@($__internal_1_$__cuda_sm20_div_s64)
        /*0a1c*/ 	.word	0x00000000


	//----- nvinfo : EIATTR_FRAME_SIZE
	.align		4
.L_442:
        /*0a20*/ 	.byte	0x04, 0x11
        /*0a22*/ 	.short	(.L_444 - .L_443)
	.align		4
.L_443:
        /*0a24*/ 	.word	index@(_ZN5flash32flash_fwd_splitkv_combine_kernelI23Flash_fwd_kernel_traitsILi64ELi64ELi256ELi4ELb0ELb0EN7cutlass10bfloat16_tE19Flash_kernel_traitsILi64ELi64ELi256ELi4ES3_EELi8ELi6ELb0EEEvNS_16Flash_fwd_paramsE)
        /*0a28*/ 	.word	0x00000000


	//----- nvinfo : EIATTR_REGCOUNT
	.align		4
.L_444:
        /*0a2c*/ 	.byte	0x04, 0x2f
        /*0a2e*/ 	.short	(.L_446 - .L_445)
	.align		4
.L_445:
        /*0a30*/ 	.word	index@(_ZN5flash32flash_fwd_splitkv_combine_kernelI23Flash_fwd_kernel_traitsILi64ELi64ELi256ELi4ELb0ELb0EN7cutlass10bfloat16_tE19Flash_kernel_traitsILi64ELi64ELi256ELi4ES3_EELi8ELi7ELb0EEEvNS_16Flash_fwd_paramsE)
        /*0a34*/ 	.word	0x0000003e


	//----- nvinfo : EIATTR_FRAME_SIZE
	.align		4
.L_446:
        /*0a38*/ 	.byte	0x04, 0x11
        /*0a3a*/ 	.short	(.L_448 - .L_447)
	.align		4
.L_447:
        /*0a3c*/ 	.word	index@($__internal_0_$__cuda_sm20_div_s64)
        /*0a40*/ 	.word	0x00000000


	//----- nvinfo : EIATTR_FRAME_SIZE
	.align		4
.L_448:
        /*0a44*/ 	.byte	0x04, 0x11
        /*0a46*/ 	.short	(.L_450 - .L_449)
	.align		4
.L_449:
        /*0a48*/ 	.word	index@(_ZN5flash32flash_fwd_splitkv_combine_kernelI23Flash_fwd_kernel_traitsILi64ELi64ELi256ELi4ELb0ELb0EN7cutlass10bfloat16_tE19Flash_kernel_traitsILi64ELi64ELi256ELi4ES3_EELi8ELi7ELb0EEEvNS_16Flash_fwd_paramsE)
        /*0a4c*/ 	.word	0x00000000


	//----- nvinfo : EIATTR_MIN_STACK_SIZE
	.align		4
.L_450:
        /*0a50*/ 	.byte	0x04, 0x12
        /*0a52*/ 	.short	(.L_452 - .L_451)
	.align		4
.L_451:
        /*0a54*/ 	.word	index@(_ZN5flash32flash_fwd_splitkv_combine_kernelI23Flash_fwd_kernel_traitsILi64ELi64ELi256ELi4ELb0ELb0EN7cutlass10bfloat16_tE19Flash_kernel_traitsILi64ELi64ELi256ELi4ES3_EELi8ELi7ELb0EEEvNS_16Flash_fwd_paramsE)
        /*0a58*/ 	.word	0x00000000


	//----- nvinfo : EIATTR_MIN_STACK_SIZE
	.align		4
.L_452:
        /*0a5c*/ 	.byte	0x04, 0x12
        /*0a5e*/ 	.short	(.L_454 - .L_453)
	.align		4
.L_453:
        /*0a60*/ 	.word	index@(_ZN5flash32flash_fwd_splitkv_combine_kernelI23Flash_fwd_kernel_traitsILi64ELi64ELi256ELi4ELb0ELb0EN7cutlass10bfloat16_tE19Flash_kernel_traitsILi64ELi64ELi256ELi4ES3_EELi8ELi6ELb0EEEvNS_16Flash_fwd_paramsE)
        /*0a64*/ 	.word	0x00000000


	//----- nvinfo : EIATTR_MIN_STACK_SIZE
	.align		4
.L_454:
        /*0a68*/ 	.byte	0x04, 0x12
        /*0a6a*/ 	.short	(.L_456 - .L_455)
	.align		4
.L_455:
        /*0a6c*/ 	.word	index@(_ZN5flash32flash_fwd_splitkv_combine_kernelI23Flash_fwd_kernel_traitsILi64ELi64ELi256ELi4ELb0ELb0EN7cutlass10bfloat16_tE19Flash_kernel_traitsILi64ELi64ELi256ELi4ES3_EELi8ELi5ELb0EEEvNS_16Flash_fwd_paramsE)
        /*0a70*/ 	.word	0x00000000


	//----- nvinfo : EIATTR_MIN_STACK_SIZE
	.align		4
.L_456:
        /*0a74*/ 	.byte	0x04, 0x12
        /*0a76*/ 	.short	(.L_458 - .L_457)
	.align		4
.L_457:
        /*0a78*/ 	.word	index@(_ZN5flash32flash_fwd_splitkv_combine_kernelI23Flash_fwd_kernel_traitsILi64ELi64ELi256ELi4ELb0ELb0EN7cutlass10bfloat16_tE19Flash_kernel_traitsILi64ELi64ELi256ELi4ES3_EELi8ELi4ELb0EEEvNS_16Flash_fwd_paramsE)
        /*0a7c*/ 	.word	0x00000000


	//----- nvinfo : EIATTR_MIN_STACK_SIZE
	.align		4
.L_458:
        /*0a80*/ 	.byte	0x04, 0x12
        /*0a82*/ 	.short	(.L_460 - .L_459)
	.align		4
.L_459:
        /*0a84*/ 	.word	index@(_ZN5flash32flash_fwd_splitkv_combine_kernelI23Flash_fwd_kernel_traitsILi64ELi64ELi256ELi4ELb0ELb0EN7cutlass10bfloat16_tE19Flash_kernel_traitsILi64ELi64ELi256ELi4ES3_EELi8ELi3ELb0EEEvNS_16Flash_fwd_paramsE)
        /*0a88*/ 	.word	0x00000000


	//----- nvinfo : EIATTR_MIN_STACK_SIZE
	.align		4
.L_460:
        /*0a8c*/ 	.byte	0x04, 0x12
        /*0a8e*/ 	.short	(.L_462 - .L_461)
	.align		4
.L_461:
        /*0a90*/ 	.word	index@(_ZN5flash32flash_fwd_splitkv_combine_kernelI23Flash_fwd_kernel_traitsILi64ELi64ELi256ELi4ELb0ELb0EN7cutlass10bfloat16_tE19Flash_kernel_traitsILi64ELi64ELi256ELi4ES3_EELi8ELi2ELb0EEEvNS_16Flash_fwd_paramsE)
        /*0a94*/ 	.word	0x00000000


	//----- nvinfo : EIATTR_MIN_STACK_SIZE
	.align		4
.L_462:
        /*0a98*/ 	.byte	0x04, 0x12
        /*0a9a*/ 	.short	(.L_464 - .L_463)
	.align		4
.L_463:
        /*0a9c*/ 	.word	index@(_ZN5flash32flash_fwd_splitkv_combine_kernelI23Flash_fwd_kernel_traitsILi64ELi64ELi256ELi4ELb0ELb0EN7cutlass10bfloat16_tE19Flash_kernel_traitsILi64ELi64ELi256ELi4ES3_EELi8ELi1ELb0EEEvNS_16Flash_fwd_paramsE)
        /*0aa0*/ 	.word	0x00000000


	//----- nvinfo : EIATTR_MIN_STACK_SIZE
	.align		4
.L_464:
        /*0aa4*/ 	.byte	0x04, 0x12
        /*0aa6*/ 	.short	(.L_466 - .L_465)
	.align		4
.L_465:
        /*0aa8*/ 	.word	index@(_ZN5flash32flash_fwd_splitkv_combine_kernelI23Flash_fwd_kernel_traitsILi64ELi64ELi256ELi4ELb0ELb0EN7cutlass10bfloat16_tE19Flash_kernel_traitsILi64ELi64ELi256ELi4ES3_EELi8ELi7ELb1EEEvNS_16Flash_fwd_paramsE)
        /*0aac*/ 	.word	0x00000000


	//----- nvinfo : EIATTR_MIN_STACK_SIZE
	.align		4
.L_466:
        /*0ab0*/ 	.byte	0x04, 0x12
        /*0ab2*/ 	.short	(.L_468 - .L_467)
	.align		4
.L_467:
        /*0ab4*/ 	.word	index@(_ZN5flash32flash_fwd_splitkv_combine_kernelI23Flash_fwd_kernel_traitsILi64ELi64ELi256ELi4ELb0ELb0EN7cutlass10bfloat16_tE19Flash_kernel_traitsILi64ELi64ELi256ELi4ES3_EELi8ELi6ELb1EEEvNS_16Flash_fwd_paramsE)
        /*0ab8*/ 	.word	0x00000000


	//----- nvinfo : EIATTR_MIN_STACK_SIZE
	.align		4
.L_468:
        /*0abc*/ 	.byte	0x04, 0x12
        /*0abe*/ 	.short	(.L_470 - .L_469)
	.align		4
.L_469:
        /*0ac0*/ 	.word	index@(_ZN5flash32flash_fwd_splitkv_combine_kernelI23Flash_fwd_kernel_traitsILi64ELi64ELi256ELi4ELb0ELb0EN7cutlass10bfloat16_tE19Flash_kernel_traitsILi64ELi64ELi256ELi4ES3_EELi8ELi5ELb1EEEvNS_16Flash_fwd_paramsE)
        /*0ac4*/ 	.word	0x00000000


	//----- nvinfo : EIATTR_MIN_STACK_SIZE
	.align		4
.L_470:
        /*0ac8*/ 	.byte	0x04, 0x12
        /*0aca*/ 	.short	(.L_472 - .L_471)
	.align		4
.L_471:
        /*0acc*/ 	.word	index@(_ZN5flash32flash_fwd_splitkv_combine_kernelI23Flash_fwd_kernel_traitsILi64ELi64ELi256ELi4ELb0ELb0EN7cutlass10bfloat16_tE19Flash_kernel_traitsILi64ELi64ELi256ELi4ES3_EELi8ELi4ELb1EEEvNS_16Flash_fwd_paramsE)
        /*0ad0*/ 	.word	0x00000000


	//----- nvinfo : EIATTR_MIN_STACK_SIZE
	.align		4
.L_472:
        /*0ad4*/ 	.byte	0x04, 0x12
        /*0ad6*/ 	.short	(.L_474 - .L_473)
	.align		4
.L_473:
        /*0ad8*/ 	.word	index@(_ZN5flash32flash_fwd_splitkv_combine_kernelI23Flash_fwd_kernel_traitsILi64ELi64ELi256ELi4ELb0ELb0EN7cutlass10bfloat16_tE19Flash_kernel_traitsILi64ELi64ELi256ELi4ES3_EELi8ELi3ELb1EEEvNS_16Flash_fwd_paramsE)
        /*0adc*/ 	.word	0x00000000


	//----- nvinfo : EIATTR_MIN_STACK_SIZE
	.align		4
.L_474:
        /*0ae0*/ 	.byte	0x04, 0x12
        /*0ae2*/ 	.short	(.L_476 - .L_475)
	.align		4
.L_475:
        /*0ae4*/ 	.word	index@(_ZN5flash32flash_fwd_splitkv_combine_kernelI23Flash_fwd_kernel_traitsILi64ELi64ELi256ELi4ELb0ELb0EN7cutlass10bfloat16_tE19Flash_kernel_traitsILi64ELi64ELi256ELi4ES3_EELi8ELi2ELb1EEEvNS_16Flash_fwd_paramsE)
        /*0ae8*/ 	.word	0x00000000


	//----- nvinfo : EIATTR_MIN_STACK_SIZE
	.align		4
.L_476:
        /*0aec*/ 	.byte	0x04, 0x12
        /*0aee*/ 	.short	(.L_478 - .L_477)
	.align		4
.L_477:
        /*0af0*/ 	.word	index@(_ZN5flash32flash_fwd_splitkv_combine_kernelI23Flash_fwd_kernel_traitsILi64ELi64ELi256ELi4ELb0ELb0EN7cutlass10bfloat16_tE19Flash_kernel_traitsILi64ELi64ELi256ELi4ES3_EELi8ELi1ELb1EEEvNS_16Flash_fwd_paramsE)
        /*0af4*/ 	.word	0x00000000


	//----- nvinfo : EIATTR_MIN_STACK_SIZE
	.align		4
.L_478:
        /*0af8*/ 	.byte	0x04, 0x12
        /*0afa*/ 	.short	(.L_480 - .L_479)
	.align		4
.L_479:
        /*0afc*/ 	.word	index@(_ZN5flash24flash_fwd_splitkv_kernelI23Flash_fwd_kernel_traitsILi64ELi64ELi256ELi4ELb0ELb0EN7cutlass10bfloat16_tE19Flash_kernel_traitsILi64ELi64ELi256ELi4ES3_EELb1ELb0ELb0ELb0ELb0ELb0ELb0ELb0EEEvNS_16Flash_fwd_paramsE)
        /*0b00*/ 	.word	0x00000010


	//----- nvinfo : EIATTR_MIN_STACK_SIZE
	.align		4
.L_480:
        /*0b04*/ 	.byte	0x04, 0x12
        /*0b06*/ 	.short	(.L_482 - .L_481)
	.align		4
.L_481:
        /*0b08*/ 	.word	index@(_ZN5flash24flash_fwd_splitkv_kernelI23Flash_fwd_kernel_traitsILi64ELi64ELi256ELi4ELb0ELb0EN7cutlass10bfloat16_tE19Flash_kernel_traitsILi64ELi64ELi256ELi4ES3_EELb1ELb0ELb0ELb0ELb0ELb1ELb0ELb0EEEvNS_16Flash_fwd_paramsE)
        /*0b0c*/ 	.word	0x00000028


	//----- nvinfo : EIATTR_MIN_STACK_SIZE
	.align		4
.L_482:
        /*0b10*/ 	.byte	0x04, 0x12
        /*0b12*/ 	.short	(.L_484 - .L_483)
	.align		4
.L_483:
        /*0b14*/ 	.word	index@(_ZN5flash24flash_fwd_splitkv_kernelI23Flash_fwd_kernel_traitsILi64ELi64ELi256ELi4ELb0ELb0EN7cutlass10bfloat16_tE19Flash_kernel_traitsILi64ELi64ELi256ELi4ES3_EELb1ELb0ELb0ELb0ELb0ELb0ELb0ELb1EEEvNS_16Flash_fwd_paramsE)
        /*0b18*/ 	.word	0x00000158


	//----- nvinfo : EIATTR_MIN_STACK_SIZE
	.align		4
.L_484:
        /*0b1c*/ 	.byte	0x04, 0x12
        /*0b1e*/ 	.short	(.L_486 - .L_485)
	.align		4
.L_485:
        /*0b20*/ 	.word	index@(_ZN5flash24flash_fwd_splitkv_kernelI23Flash_fwd_kernel_traitsILi64ELi64ELi256ELi4ELb0ELb0EN7cutlass10bfloat16_tE19Flash_kernel_traitsILi64ELi64ELi256ELi4ES3_EELb1ELb0ELb0ELb0ELb0ELb1ELb0ELb1EEEvNS_16Flash_fwd_paramsE)
        /*0b24*/ 	.word	0x00000188


	//----- nvinfo : EIATTR_MIN_STACK_SIZE
	.align		4
.L_486:
        /*0b28*/ 	.byte	0x04, 0x12
        /*0b2a*/ 	.short	(.L_488 - .L_487)
	.align		4
.L_487:
        /*0b2c*/ 	.word	index@(_ZN5flash24flash_fwd_splitkv_kernelI23Flash_fwd_kernel_traitsILi64ELi64ELi256ELi4ELb0ELb0EN7cutlass10bfloat16_tE19Flash_kernel_traitsILi64ELi64ELi256ELi4ES3_EELb1ELb0ELb0ELb0ELb0ELb0ELb1ELb0EEEvNS_16Flash_fwd_paramsE)
        /*0b30*/ 	.word	0x00000010


	//----- nvinfo : EIATTR_MIN_STACK_SIZE
	.align		4
.L_488:
        /*0b34*/ 	.byte	0x04, 0x12
        /*0b36*/ 	.short	(.L_490 - .L_489)
	.align		4
.L_489:
        /*0b38*/ 	.word	index@(_ZN5flash24flash_fwd_splitkv_kernelI23Flash_fwd_kernel_traitsILi64ELi64ELi256ELi4ELb0ELb0EN7cutlass10bfloat16_tE19Flash_kernel_traitsILi64ELi64ELi256ELi4ES3_EELb1ELb0ELb0ELb0ELb0ELb1ELb1ELb0EEEvNS_16Flash_fwd_paramsE)
        /*0b3c*/ 	.word	0x00000010


	//----- nvinfo : EIATTR_MIN_STACK_SIZE
	.align		4
.L_490:
        /*0b40*/ 	.byte	0x04, 0x12
        /*0b42*/ 	.short	(.L_492 - .L_491)
	.align		4
.L_491:
        /*0b44*/ 	.word	index@(_ZN5flash24flash_fwd_splitkv_kernelI23Flash_fwd_kernel_traitsILi64ELi64ELi256ELi4ELb0ELb0EN7cutlass10bfloat16_tE19Flash_kernel_traitsILi64ELi64ELi256ELi4ES3_EELb1ELb0ELb0ELb0ELb0ELb0ELb1ELb1EEEvNS_16Flash_fwd_paramsE)
        /*0b48*/ 	.word	0x00000150


	//----- nvinfo : EIATTR_MIN_STACK_SIZE
	.align		4
.L_492:
        /*0b4c*/ 	.byte	0x04, 0x12
        /*0b4e*/ 	.short	(.L_494 - .L_493)
	.align		4
.L_493:
        /*0b50*/ 	.word	index@(_ZN5flash24flash_fwd_splitkv_kernelI23Flash_fwd_kernel_traitsILi64ELi64ELi256ELi4ELb0ELb0EN7cutlass10bfloat16_tE19Flash_kernel_traitsILi64ELi64ELi256ELi4ES3_EELb1ELb0ELb0ELb0ELb0ELb1ELb1ELb1EEEvNS_16Flash_fwd_paramsE)
        /*0b54*/ 	.word	0x00000160


	//----- nvinfo : EIATTR_MIN_STACK_SIZE
	.align		4
.L_494:
        /*0b58*/ 	.byte	0x04, 0x12
        /*0b5a*/ 	.short	(.L_496 - .L_495)
	.align		4
.L_495:
        /*0b5c*/ 	.word	index@(_ZN5flash24flash_fwd_splitkv_kernelI23Flash_fwd_kernel_traitsILi64ELi64ELi256ELi4ELb0ELb0EN7cutlass10bfloat16_tE19Flash_kernel_traitsILi64ELi64ELi256ELi4ES3_EELb1ELb0ELb0ELb1ELb1ELb0ELb0ELb0EEEvNS_16Flash_fwd_paramsE)
        /*0b60*/ 	.word	0x00000010


	//----- nvinfo : EIATTR_MIN_STACK_SIZE
	.align		4
.L_496:
        /*0b64*/ 	.byte	0x04, 0x12
        /*0b66*/ 	.short	(.L_498 - .L_497)
	.align		4
.L_497:
        /*0b68*/ 	.word	index@(_ZN5flash24flash_fwd_splitkv_kernelI23Flash_fwd_kernel_traitsILi64ELi64ELi256ELi4ELb0ELb0EN7cutlass10bfloat16_tE19Flash_kernel_traitsILi64ELi64ELi256ELi4ES3_EELb1ELb0ELb0ELb1ELb1ELb1ELb0ELb0EEEvNS_16Flash_fwd_paramsE)
        /*0b6c*/ 	.word	0x00000030


	//----- nvinfo : EIATTR_MIN_STACK_SIZE
	.align		4
.L_498:
        /*0b70*/ 	.byte	0x04, 0x12
        /*0b72*/ 	.short	(.L_500 - .L_499)
	.align		4
.L_499:
        /*0b74*/ 	.word	index@(_ZN5flash24flash_fwd_splitkv_kernelI23Flash_fwd_kernel_traitsILi64ELi64ELi256ELi4ELb0ELb0EN7cutlass10bfloat16_tE19Flash_kernel_traitsILi64ELi64ELi256ELi4ES3_EELb1ELb0ELb0ELb1ELb1ELb0ELb1ELb0EEEvNS_16Flash_fwd_paramsE)
        /*0b78*/ 	.word	0x00000000


	//----- nvinfo : EIATTR_MIN_STACK_SIZE
	.align		4
.L_500:
        /*0b7c*/ 	.byte	0x04, 0x12
        /*0b7e*/ 	.short	(.L_502 - .L_501)
	.align		4
.L_501:
        /*0b80*/ 	.word	index@(_ZN5flash24flash_fwd_splitkv_kernelI23Flash_fwd_kernel_traitsILi64ELi64ELi256ELi4ELb0ELb0EN7cutlass10bfloat16_tE19Flash_kernel_traitsILi64ELi64ELi256ELi4ES3_EELb1ELb0ELb0ELb1ELb1ELb1ELb1ELb0EEEvNS_16Flash_fwd_paramsE)
        /*0b84*/ 	.word	0x00000038


	//----- nvinfo : EIATTR_MIN_STACK_SIZE
	.align		4
.L_502:
        /*0b88*/ 	.byte	0x04, 0x12
        /*0b8a*/ 	.short	(.L_504 - .L_503)
	.align		4
.L_503:
        /*0b8c*/ 	.word	index@(_ZN5flash24flash_fwd_splitkv_kernelI23Flash_fwd_kernel_traitsILi64ELi64ELi256ELi4ELb0ELb0EN7cutlass10bfloat16_tE19Flash_kernel_traitsILi64ELi64ELi256ELi4ES3_EELb1ELb0ELb0ELb0ELb1ELb0ELb0ELb0EEEvNS_16Flash_fwd_paramsE)
        /*0b90*/ 	.word	0x00000038


	//----- nvinfo : EIATTR_MIN_STACK_SIZE
	.align		4
.L_504:
        /*0b94*/ 	.byte	0x04, 0x12
        /*0b96*/ 	.short	(.L_506 - .L_505)
	.align		4
.L_505:
        /*0b98*/ 	.word	index@(_ZN5flash24flash_fwd_splitkv_kernelI23Flash_fwd_kernel_traitsILi64ELi64ELi256ELi4ELb0ELb0EN7cutlass10bfloat16_tE19Flash_kernel_traitsILi64ELi64ELi256ELi4ES3_EELb1ELb0ELb0ELb0ELb1ELb1ELb0ELb0EEEvNS_16Flash_fwd_paramsE)
        /*0b9c*/ 	.word	0x00000030


	//----- nvinfo : EIATTR_MIN_STACK_SIZE
	.align		4
.L_506:
        /*0ba0*/ 	.byte	0x04, 0x12
        /*0ba2*/ 	.short	(.L_508 - .L_507)
	.align		4
.L_507:
        /*0ba4*/ 	.word	index@(_ZN5flash24flash_fwd_splitkv_kernelI23Flash_fwd_kernel_traitsILi64ELi64ELi256ELi4ELb0ELb0EN7cutlass10bfloat16_tE19Flash_kernel_traitsILi64ELi64ELi256ELi4ES3_EELb1ELb0ELb1ELb0ELb0ELb0ELb0ELb0EEEvNS_16Flash_fwd_paramsE)
        /*0ba8*/ 	.word	0x00000008


	//----- nvinfo : EIATTR_MIN_STACK_SIZE
	.align		4
.L_508:
        /*0bac*/ 	.byte	0x04, 0x12
        /*0bae*/ 	.short	(.L_510 - .L_509)
	.align		4
.L_509:
        /*0bb0*/ 	.word	index@(_ZN5flash24flash_fwd_splitkv_kernelI23Flash_fwd_kernel_traitsILi64ELi64ELi256ELi4ELb0ELb0EN7cutlass10bfloat16_tE19Flash_kernel_traitsILi64ELi64ELi256ELi4ES3_EELb1ELb0ELb1ELb0ELb0ELb1ELb0ELb0EEEvNS_16Flash_fwd_paramsE)
        /*0bb4*/ 	.word	0x00000018


	//----- nvinfo : EIATTR_MIN_STACK_SIZE
	.align		4
.L_510:
        /*0bb8*/ 	.byte	0x04, 0x12
        /*0bba*/ 	.short	(.L_512 - .L_511)
	.align		4
.L_511:
        /*0bbc*/ 	.word	index@(_ZN5flash24flash_fwd_splitkv_kernelI23Flash_fwd_kernel_traitsILi64ELi64ELi256ELi4ELb0ELb0EN7cutlass10bfloat16_tE19Flash_kernel_traitsILi64ELi64ELi256ELi4ES3_EELb1ELb0ELb0ELb0ELb1ELb0ELb0ELb1EEEvNS_16Flash_fwd_paramsE)
        /*0bc0*/ 	.word	0x00000020


	//----- nvinfo : EIATTR_MIN_STACK_SIZE
	.align		4
.L_512:
        /*0bc4*/ 	.byte	0x04, 0x12
        /*0bc6*/ 	.short	(.L_514 - .L_513)
	.align		4
.L_513:
        /*0bc8*/ 	.word	index@(_ZN5flash24flash_fwd_splitkv_kernelI23Flash_fwd_kernel_traitsILi64ELi64ELi256ELi4ELb0ELb0EN7cutlass10bfloat16_tE19Flash_kernel_traitsILi64ELi64ELi256ELi4ES3_EELb1ELb0ELb0ELb0ELb1ELb1ELb0ELb1EEEvNS_16Flash_fwd_paramsE)
        /*0bcc*/ 	.word	0x00000030


	//----- nvinfo : EIATTR_MIN_STACK_SIZE
	.align		4
.L_514:
        /*0bd0*/ 	.byte	0x04, 0x12
        /*0bd2*/ 	.short	(.L_516 - .L_515)
	.align		4
.L_515:
        /*0bd4*/ 	.word	index@(_ZN5flash24flash_fwd_splitkv_kernelI23Flash_fwd_kernel_traitsILi64ELi64ELi256ELi4ELb0ELb0EN7cutlass10bfloat16_tE19Flash_kernel_traitsILi64ELi64ELi256ELi4ES3_EELb1ELb0ELb1ELb0ELb0ELb0ELb0ELb1EEEvNS_16Flash_fwd_paramsE)
        /*0bd8*/ 	.word	0x00000198


	//----- nvinfo : EIATTR_MIN_STACK_SIZE
	.align		4
.L_516:
        /*0bdc*/ 	.byte	0x04, 0x12
        /*0bde*/ 	.short	(.L_518 - .L_517)
	.align		4
.L_517:
        /*0be0*/ 	.word	index@(_ZN5flash24flash_fwd_splitkv_kernelI23Flash_fwd_kernel_traitsILi64ELi64ELi256ELi4ELb0ELb0EN7cutlass10bfloat16_tE19Flash_kernel_traitsILi64ELi64ELi256ELi4ES3_EELb1ELb0ELb1ELb0ELb0ELb1ELb0ELb1EEEvNS_16Flash_fwd_paramsE)
        /*0be4*/ 	.word	0x000001c0


	//----- nvinfo : EIATTR_MIN_STACK_SIZE
	.align		4
.L_518:
        /*0be8*/ 	.byte	0x04, 0x12
        /*0bea*/ 	.short	(.L_520 - .L_519)
	.align		4
.L_519:
        /*0bec*/ 	.word	index@(_ZN5flash24flash_fwd_splitkv_kernelI23Flash_fwd_kernel_traitsILi64ELi64ELi256ELi4ELb0ELb0EN7cutlass10bfloat16_tE19Flash_kernel_traitsILi64ELi64ELi256ELi4ES3_EELb1ELb0ELb0ELb0ELb1ELb0ELb1ELb0EEEvNS_16Flash_fwd_paramsE)
        /*0bf0*/ 	.word	0x00000038


	//----- nvinfo : EIATTR_MIN_STACK_SIZE
	.align		4
.L_520:
        /*0bf4*/ 	.byte	0x04, 0x12
        /*0bf6*/ 	.short	(.L_522 - .L_521)
	.align		4
.L_521:
        /*0bf8*/ 	.word	index@(_ZN5flash24flash_fwd_splitkv_kernelI23Flash_fwd_kernel_traitsILi64ELi64ELi256ELi4ELb0ELb0EN7cutlass10bfloat16_tE19Flash_kernel_traitsILi64ELi64ELi256ELi4ES3_EELb1ELb0ELb0ELb0ELb1ELb1ELb1ELb0EEEvNS_16Flash_fwd_paramsE)
        /*0bfc*/ 	.word	0x00000050


	//----- nvinfo : EIATTR_MIN_STACK_SIZE
	.align		4
.L_522:
        /*0c00*/ 	.byte	0x04, 0x12
        /*0c02*/ 	.short	(.L_524 - .L_523)
	.align		4
.L_523:
        /*0c04*/ 	.word	index@(_ZN5flash24flash_fwd_splitkv_kernelI23Flash_fwd_kernel_traitsILi64ELi64ELi256ELi4ELb0ELb0EN7cutlass10bfloat16_tE19Flash_kernel_traitsILi64ELi64ELi256ELi4ES3_EELb1ELb0ELb1ELb0ELb0ELb0ELb1ELb0EEEvNS_16Flash_fwd_paramsE)
        /*0c08*/ 	.word	0x00000030


	//----- nvinfo : EIATTR_MIN_STACK_SIZE
	.align		4
.L_524:
        /*0c0c*/ 	.byte	0x04, 0x12
        /*0c0e*/ 	.short	(.L_526 - .L_525)
	.align		4
.L_525:
        /*0c10*/ 	.word	index@(_ZN5flash24flash_fwd_splitkv_kernelI23Flash_fwd_kernel_traitsILi64ELi64ELi256ELi4ELb0ELb0EN7cutlass10bfloat16_tE19Flash_kernel_traitsILi64ELi64ELi256ELi4ES3_EELb1ELb0ELb1ELb0ELb0ELb1ELb1ELb0EEEvNS_16Flash_fwd_paramsE)
        /*0c14*/ 	.word	0x00000010


	//----- nvinfo : EIATTR_MIN_STACK_SIZE
	.align		4
.L_526:
        /*0c18*/ 	.byte	0x04, 0x12
        /*0c1a*/ 	.short	(.L_528 - .L_527)
	.align		4
.L_527:
        /*0c1c*/ 	.word	index@(_ZN5flash24flash_fwd_splitkv_kernelI23Flash_fwd_kernel_traitsILi64ELi64ELi256ELi4ELb0ELb0EN7cutlass10bfloat16_tE19Flash_kernel_traitsILi64ELi64ELi256ELi4ES3_EELb1ELb0ELb0ELb0ELb1ELb0ELb1ELb1EEEvNS_16Flash_fwd_paramsE)
        /*0c20*/ 	.word	0x00000080


	//----- nvinfo : EIATTR_MIN_STACK_SIZE
	.align		4
.L_528:
        /*0c24*/ 	.byte	0x04, 0x12
        /*0c26*/ 	.short	(.L_530 - .L_529)
	.align		4
.L_529:
        /*0c28*/ 	.word	index@(_ZN5flash24flash_fwd_splitkv_kernelI23Flash_fwd_kernel_traitsILi64ELi64ELi256ELi4ELb0ELb0EN7cutlass10bfloat16_tE19Flash_kernel_traitsILi64ELi64ELi256ELi4ES3_EELb1ELb0ELb0ELb0ELb1ELb1ELb1ELb1EEEvNS_16Flash_fwd_paramsE)
        /*0c2c*/ 	.word	0x00000048


	//----- nvinfo : EIATTR_MIN_STACK_SIZE
	.align		4
.L_530:
        /*0c30*/ 	.byte	0x04, 0x12
        /*0c32*/ 	.short	(.L_532 - .L_531)
	.align		4
.L_531:
        /*0c34*/ 	.word	index@(_ZN5flash24flash_fwd_splitkv_kernelI23Flash_fwd_kernel_traitsILi64ELi64ELi256ELi4ELb0ELb0EN7cutlass10bfloat16_tE19Flash_kernel_traitsILi64ELi64ELi256ELi4ES3_EELb1ELb0ELb1ELb0ELb0ELb0ELb1ELb1EEEvNS_16Flash_fwd_paramsE)
        /*0c38*/ 	.word	0x000001d0


	//----- nvinfo : EIATTR_MIN_STACK_SIZE
	.align		4
.L_532:
        /*0c3c*/ 	.byte	0x04, 0x12
        /*0c3e*/ 	.short	(.L_534 - .L_533)
	.align		4
.L_533:
        /*0c40*/ 	.word	index@(_ZN5flash24flash_fwd_splitkv_kernelI23Flash_fwd_kernel_traitsILi64ELi64ELi256ELi4ELb0ELb0EN7cutlass10bfloat16_tE19Flash_kernel_traitsILi64ELi64ELi256ELi4ES3_EELb1ELb0ELb1ELb0ELb0ELb1ELb1ELb1EEEvNS_16Flash_fwd_paramsE)
        /*0c44*/ 	.word	0x000001c8


	//----- nvinfo : EIATTR_MIN_STACK_SIZE
	.align		4
.L_534:
        /*0c48*/ 	.byte	0x04, 0x12
        /*0c4a*/ 	.short	(.L_536 - .L_535)
	.align		4
.L_535:
        /*0c4c*/ 	.word	index@(_ZN5flash32flash_fwd_splitkv_combine_kernelI23Flash_fwd_kernel_traitsILi64ELi64ELi128ELi4ELb0ELb0EN7cutlass10bfloat16_tE19Flash_kernel_traitsILi64ELi64ELi128ELi4ES3_EELi8ELi7ELb0EEEvNS_16Flash_fwd_paramsE)
        /*0c50*/ 	.word	0x00000000


	//----- nvinfo : EIATTR_MIN_STACK_SIZE
	.align		4
.L_536:
        /*0c54*/ 	.byte	0x04, 0x12
        /*0c56*/ 	.short	(.L_538 - .L_537)
	.align		4
.L_537:
        /*0c58*/ 	.word	index@(_ZN5flash32flash_fwd_splitkv_combine_kernelI23Flash_fwd_kernel_traitsILi64ELi64ELi128ELi4ELb0ELb0EN7cutlass10bfloat16_tE19Flash_kernel_traitsILi64ELi64ELi128ELi4ES3_EELi8ELi6ELb0EEEvNS_16Flash_fwd_paramsE)
        /*0c5c*/ 	.word	0x00000000


	//----- nvinfo : EIATTR_MIN_STACK_SIZE
	.align		4
.L_538:
        /*0c60*/ 	.byte	0x04, 0x12
        /*0c62*/ 	.short	(.L_540 - .L_539)
	.align		4
.L_539:
        /*0c64*/ 	.word	index@(_ZN5flash32flash_fwd_splitkv_combine_kernelI23Flash_fwd_kernel_traitsILi64ELi64ELi128ELi4ELb0ELb0EN7cutlass10bfloat16_tE19Flash_kernel_traitsILi64ELi64ELi128ELi4ES3_EELi8ELi5ELb0EEEvNS_16Flash_fwd_paramsE)
        /*0c68*/ 	.word	0x00000000


	//----- nvinfo : EIATTR_MIN_STACK_SIZE
	.align		4
.L_540:
        /*0c6c*/ 	.byte	0x04, 0x12
        /*0c6e*/ 	.short	(.L_542 - .L_541)
	.align		4
.L_541:
        /*0c70*/ 	.word	index@(_ZN5flash32flash_fwd_splitkv_combine_kernelI23Flash_fwd_kernel_traitsILi64ELi64ELi128ELi4ELb0ELb0EN7cutlass10bfloat16_tE19Flash_kernel_traitsILi64ELi64ELi128ELi4ES3_EELi8ELi4ELb0EEEvNS_16Flash_fwd_paramsE)
        /*0c74*/ 	.word	0x00000000


	//----- nvinfo : EIATTR_MIN_STACK_SIZE
	.align		4
.L_542:
        /*0c78*/ 	.byte	0x04, 0x12
        /*0c7a*/ 	.short	(.L_544 - .L_543)
	.align		4
.L_543:
        /*0c7c*/ 	.word	index@(_ZN5flash32flash_fwd_splitkv_combine_kernelI23Flash_fwd_kernel_traitsILi64ELi64ELi128ELi4ELb0ELb0EN7cutlass10bfloat16_tE19Flash_kernel_traitsILi64ELi64ELi128ELi4ES3_EELi8ELi3ELb0EEEvNS_16Flash_fwd_paramsE)
        /*0c80*/ 	.word	0x00000000


	//----- nvinfo : EIATTR_MIN_STACK_SIZE
	.align		4
.L_544:
        /*0c84*/ 	.byte	0x04, 0x12
        /*0c86*/ 	.short	(.L_546 - .L_545)
	.align		4
.L_545:
        /*0c88*/ 	.word	index@(_ZN5flash32flash_fwd_splitkv_combine_kernelI23Flash_fwd_kernel_traitsILi64ELi64ELi128ELi4ELb0ELb0EN7cutlass10bfloat16_tE19Flash_kernel_traitsILi64ELi64ELi128ELi4ES3_EELi8ELi2ELb0EEEvNS_16Flash_fwd_paramsE)
        /*0c8c*/ 	.word	0x00000000


	//----- nvinfo : EIATTR_MIN_STACK_SIZE
	.align		4
.L_546:
        /*0c90*/ 	.byte	0x04, 0x12
        /*0c92*/ 	.short	(.L_548 - .L_547)
	.align		4
.L_547:
        /*0c94*/ 	.word	index@(_ZN5flash32flash_fwd_splitkv_combine_kernelI23Flash_fwd_kernel_traitsILi64ELi64ELi128ELi4ELb0ELb0EN7cutlass10bfloat16_tE19Flash_kernel_traitsILi64ELi64ELi128ELi4ES3_EELi8ELi1ELb0EEEvNS_16Flash_fwd_paramsE)
        /*0c98*/ 	.word	0x00000000


	//----- nvinfo : EIATTR_MIN_STACK_SIZE
	.align		4
.L_548:
        /*0c9c*/ 	.byte	0x04, 0x12
        /*0c9e*/ 	.short	(.L_550 - .L_549)
	.align		4
.L_549:
        /*0ca0*/ 	.word	index@(_ZN5flash32flash_fwd_splitkv_combine_kernelI23Flash_fwd_kernel_traitsILi64ELi64ELi128ELi4ELb0ELb0EN7cutlass10bfloat16_tE19Flash_kernel_traitsILi64ELi64ELi128ELi4ES3_EELi8ELi7ELb1EEEvNS_16Flash_fwd_paramsE)
        /*0ca4*/ 	.word	0x00000000


	//----- nvinfo : EIATTR_MIN_STACK_SIZE
	.align		4
.L_550:
        /*0ca8*/ 	.byte	0x04, 0x12
        /*0caa*/ 	.short	(.L_552 - .L_551)
	.align		4
.L_551:
        /*0cac*/ 	.word	index@(_ZN5flash32flash_fwd_splitkv_combine_kernelI23Flash_fwd_kernel_traitsILi64ELi64ELi128ELi4ELb0ELb0EN7cutlass10bfloat16_tE19Flash_kernel_traitsILi64ELi64ELi128ELi4ES3_EELi8ELi6ELb1EEEvNS_16Flash_fwd_paramsE)
        /*0cb0*/ 	.word	0x00000000


	//----- nvinfo : EIATTR_MIN_STACK_SIZE
	.align		4
.L_552:
        /*0cb4*/ 	.byte	0x04, 0x12
        /*0cb6*/ 	.short	(.L_554 - .L_553)
	.align		4
.L_553:
        /*0cb8*/ 	.word	index@(_ZN5flash32flash_fwd_splitkv_combine_kernelI23Flash_fwd_kernel_traitsILi64ELi64ELi128ELi4ELb0ELb0EN7cutlass10bfloat16_tE19Flash_kernel_traitsILi64ELi64ELi128ELi4ES3_EELi8ELi5ELb1EEEvNS_16Flash_fwd_paramsE)
        /*0cbc*/ 	.word	0x00000000


	//----- nvinfo : EIATTR_MIN_STACK_SIZE
	.align		4
.L_554:
        /*0cc0*/ 	.byte	0x04, 0x12
        /*0cc2*/ 	.short	(.L_556 - .L_555)
	.align		4
.L_555:
        /*0cc4*/ 	.word	index@(_ZN5flash32flash_fwd_splitkv_combine_kernelI23Flash_fwd_kernel_traitsILi64ELi64ELi128ELi4ELb0ELb0EN7cutlass10bfloat16_tE19Flash_kernel_traitsILi64ELi64ELi128ELi4ES3_EELi8ELi4ELb1EEEvNS_16Flash_fwd_paramsE)
        /*0cc8*/ 	.word	0x00000000


	//----- nvinfo : EIATTR_MIN_STACK_SIZE
	.align		4
.L_556:
        /*0ccc*/ 	.byte	0x04, 0x12
        /*0cce*/ 	.short	(.L_558 - .L_557)
	.align		4
.L_557:
        /*0cd0*/ 	.word	index@(_ZN5flash32flash_fwd_splitkv_combine_kernelI23Flash_fwd_kernel_traitsILi64ELi64ELi128ELi4ELb0ELb0EN7cutlass10bfloat16_tE19Flash_kernel_traitsILi64ELi64ELi128ELi4ES3_EELi8ELi3ELb1EEEvNS_16Flash_fwd_paramsE)
        /*0cd4*/ 	.word	0x00000000


	//----- nvinfo : EIATTR_MIN_STACK_SIZE
	.align		4
.L_558:
        /*0cd8*/ 	.byte	0x04, 0x12
        /*0cda*/ 	.short	(.L_560 - .L_559)
	.align		4
.L_559:
        /*0cdc*/ 	.word	index@(_ZN5flash32flash_fwd_splitkv_combine_kernelI23Flash_fwd_kernel_traitsILi64ELi64ELi128ELi4ELb0ELb0EN7cutlass10bfloat16_tE19Flash_kernel_traitsILi64ELi64ELi128ELi4ES3_EELi8ELi2ELb1EEEvNS_16Flash_fwd_paramsE)
        /*0ce0*/ 	.word	0x00000000


	//----- nvinfo : EIATTR_MIN_STACK_SIZE
	.align		4
.L_560:
        /*0ce4*/ 	.byte	0x04, 0x12
        /*0ce6*/ 	.short	(.L_562 - .L_561)
	.align		4
.L_561:
        /*0ce8*/ 	.word	index@(_ZN5flash32flash_fwd_splitkv_combine_kernelI23Flash_fwd_kernel_traitsILi64ELi64ELi128ELi4ELb0ELb0EN7cutlass10bfloat16_tE19Flash_kernel_traitsILi64ELi64ELi128ELi4ES3_EELi8ELi1ELb1EEEvNS_16Flash_fwd_paramsE)
        /*0cec*/ 	.word	0x00000000


	//----- nvinfo : EIATTR_MIN_STACK_SIZE
	.align		4
.L_562:
        /*0cf0*/ 	.byte	0x04, 0x12
        /*0cf2*/ 	.short	(.L_564 - .L_563)
	.align		4
.L_563:
        /*0cf4*/ 	.word	index@(_ZN5flash24flash_fwd_splitkv_kernelI23Flash_fwd_kernel_traitsILi64ELi64ELi128ELi4ELb0ELb0EN7cutlass10bfloat16_tE19Flash_kernel_traitsILi64ELi64ELi128ELi4ES3_EELb1ELb0ELb0ELb0ELb0ELb0ELb0ELb0EEEvNS_16Flash_fwd_paramsE)
        /*0cf8*/ 	.word	0x00000000


	//----- nvinfo : EIATTR_MIN_STACK_SIZE
	.align		4
.L_564:
        /*0cfc*/ 	.byte	0x04, 0x12
        /*0cfe*/ 	.short	(.L_566 - .L_565)
	.align		4
.L_565:
        /*0d00*/ 	.word	index@(_ZN5flash24flash_fwd_splitkv_kernelI23Flash_fwd_kernel_traitsILi64ELi64ELi128ELi4ELb0ELb0EN7cutlass10bfloat16_tE19Flash_kernel_traitsILi64ELi64ELi128ELi4ES3_EELb1ELb0ELb0ELb0ELb0ELb1ELb0ELb0EEEvNS_16Flash_fwd_paramsE)
        /*0d04*/ 	.word	0x00000000


	//----- nvinfo : EIATTR_MIN_STACK_SIZE
	.align		4
.L_566:
        /*0d08*/ 	.byte	0x04, 0x12
        /*0d0a*/ 	.short	(.L_568 - .L_567)
	.align		4
.L_567:
        /*0d0c*/ 	.word	index@(_ZN5flash24flash_fwd_splitkv_kernelI23Flash_fwd_kernel_traitsILi64ELi64ELi128ELi4ELb0ELb0EN7cutlass10bfloat16_tE19Flash_kernel_traitsILi64ELi64ELi128ELi4ES3_EELb1ELb0ELb0ELb0ELb0ELb0ELb0ELb1EEEvNS_16Flash_fwd_paramsE)
        /*0d10*/ 	.word	0x00000000


	//----- nvinfo : EIATTR_MIN_STACK_SIZE
	.align		4
.L_568:
        /*0d14*/ 	.byte	0x04, 0x12
        /*0d16*/ 	.short	(.L_570 - .L_569)
	.align		4
.L_569:
        /*0d18*/ 	.word	index@(_ZN5flash24flash_fwd_splitkv_kernelI23Flash_fwd_kernel_traitsILi64ELi64ELi128ELi4ELb0ELb0EN7cutlass10bfloat16_tE19Flash_kernel_traitsILi64ELi64ELi128ELi4ES3_EELb1ELb0ELb0ELb0ELb0ELb1ELb0ELb1EEEvNS_16Flash_fwd_paramsE)
        /*0d1c*/ 	.word	0x00000000


	//----- nvinfo : EIATTR_MIN_STACK_SIZE
	.align		4
.L_570:
        /*0d20*/ 	.byte	0x04, 0x12
        /*0d22*/ 	.short	(.L_572 - .L_571)
	.align		4
.L_571:
        /*0d24*/ 	.word	index@(_ZN5flash24flash_fwd_splitkv_kernelI23Flash_fwd_kernel_traitsILi64ELi64ELi128ELi4ELb0ELb0EN7cutlass10bfloat16_tE19Flash_kernel_traitsILi64ELi64ELi128ELi4ES3_EELb1ELb0ELb0ELb0ELb0ELb0ELb1ELb0EEEvNS_16Flash_fwd_paramsE)
        /*0d28*/ 	.word	0x00000000


	//----- nvinfo : EIATTR_MIN_STACK_SIZE
	.align		4
.L_572:
        /*0d2c*/ 	.byte	0x04, 0x12
        /*0d2e*/ 	.short	(.L_574 - .L_573)
	.align		4
.L_573:
        /*0d30*/ 	.word	index@(_ZN5flash24flash_fwd_splitkv_kernelI23Flash_fwd_kernel_traitsILi64ELi64ELi128ELi4ELb0ELb0EN7cutlass10bfloat16_tE19Flash_kernel_traitsILi64ELi64ELi128ELi4ES3_EELb1ELb0ELb0ELb0ELb0ELb1ELb1ELb0EEEvNS_16Flash_fwd_paramsE)
        /*0d34*/ 	.word	0x00000000


	//----- nvinfo : EIATTR_MIN_STACK_SIZE
	.align		4
.L_574:
        /*0d38*/ 	.byte	0x04, 0x12
        /*0d3a*/ 	.short	(.L_576 - .L_575)
	.align		4
.L_575:
        /*0d3c*/ 	.word	index@(_ZN5flash24flash_fwd_splitkv_kernelI23Flash_fwd_kernel_traitsILi64ELi64ELi128ELi4ELb0ELb0EN7cutlass10bfloat16_tE19Flash_kernel_traitsILi64ELi64ELi128ELi4ES3_EELb1ELb0ELb0ELb0ELb0ELb0ELb1ELb1EEEvNS_16Flash_fwd_paramsE)
        /*0d40*/ 	.word	0x00000000


	//----- nvinfo : EIATTR_MIN_STACK_SIZE
	.align		4
.L_576:
        /*0d44*/ 	.byte	0x04, 0x12
        /*0d46*/ 	.short	(.L_578 - .L_577)
	.align		4
.L_577:
        /*0d48*/ 	.word	index@(_ZN5flash24flash_fwd_splitkv_kernelI23Flash_fwd_kernel_traitsILi64ELi64ELi128ELi4ELb0ELb0EN7cutlass10bfloat16_tE19Flash_kernel_traitsILi64ELi64ELi128ELi4ES3_EELb1ELb0ELb0ELb0ELb0ELb1ELb1ELb1EEEvNS_16Flash_fwd_paramsE)
        /*0d4c*/ 	.word	0x00000000


	//----- nvinfo : EIATTR_MIN_STACK_SIZE
	.align		4
.L_578:
        /*0d50*/ 	.byte	0x04, 0x12
        /*0d52*/ 	.short	(.L_580 - .L_579)
	.align		4
.L_579:
        /*0d54*/ 	.word	index@(_ZN5flash24flash_fwd_splitkv_kernelI23Flash_fwd_kernel_traitsILi64ELi64ELi128ELi4ELb0ELb0EN7cutlass10bfloat16_tE19Flash_kernel_traitsILi64ELi64ELi128ELi4ES3_EELb1ELb0ELb0ELb1ELb1ELb0ELb0ELb0EEEvNS_16Flash_fwd_paramsE)
        /*0d58*/ 	.word	0x00000000


	//----- nvinfo : EIATTR_MIN_STACK_SIZE
	.align		4
.L_580:
        /*0d5c*/ 	.byte	0x04, 0x12
        /*0d5e*/ 	.short	(.L_582 - .L_581)
	.align		4
.L_581:
        /*0d60*/ 	.word	index@(_ZN5flash24flash_fwd_splitkv_kernelI23Flash_fwd_kernel_traitsILi64ELi64ELi128ELi4ELb0ELb0EN7cutlass10bfloat16_tE19Flash_kernel_traitsILi64ELi64ELi128ELi4ES3_EELb1ELb0ELb0ELb1ELb1ELb1ELb0ELb0EEEvNS_16Flash_fwd_paramsE)
        /*0d64*/ 	.word	0x00000000


	//----- nvinfo : EIATTR_MIN_STACK_SIZE
	.align		4
.L_582:
        /*0d68*/ 	.byte	0x04, 0x12
        /*0d6a*/ 	.short	(.L_584 - .L_583)
	.align		4
.L_583:
        /*0d6c*/ 	.word	index@(_ZN5flash24flash_fwd_splitkv_kernelI23Flash_fwd_kernel_traitsILi64ELi64ELi128ELi4ELb0ELb0EN7cutlass10bfloat16_tE19Flash_kernel_traitsILi64ELi64ELi128ELi4ES3_EELb1ELb0ELb0ELb1ELb1ELb0ELb1ELb0EEEvNS_16Flash_fwd_paramsE)
        /*0d70*/ 	.word	0x00000000


	//----- nvinfo : EIATTR_MIN_STACK_SIZE
	.align		4
.L_584:
        /*0d74*/ 	.byte	0x04, 0x12
        /*0d76*/ 	.short	(.L_586 - .L_585)
	.align		4
.L_585:
        /*0d78*/ 	.word	index@(_ZN5flash24flash_fwd_splitkv_kernelI23Flash_fwd_kernel_traitsILi64ELi64ELi128ELi4ELb0ELb0EN7cutlass10bfloat16_tE19Flash_kernel_traitsILi64ELi64ELi128ELi4ES3_EELb1ELb0ELb0ELb1ELb1ELb1ELb1ELb0EEEvNS_16Flash_fwd_paramsE)
        /*0d7c*/ 	.word	0x00000000


	//----- nvinfo : EIATTR_MIN_STACK_SIZE
	.align		4
.L_586:
        /*0d80*/ 	.byte	0x04, 0x12
        /*0d82*/ 	.short	(.L_588 - .L_587)
	.align		4
.L_587:
        /*0d84*/ 	.word	index@(_ZN5flash24flash_fwd_splitkv_kernelI23Flash_fwd_kernel_traitsILi64ELi64ELi128ELi4ELb0ELb0EN7cutlass10bfloat16_tE19Flash_kernel_traitsILi64ELi64ELi128ELi4ES3_EELb1ELb0ELb0ELb0ELb1ELb0ELb0ELb0EEEvNS_16Flash_fwd_paramsE)
        /*0d88*/ 	.word	0x00000000


	//----- nvinfo : EIATTR_MIN_STACK_SIZE
	.align		4
.L_588:
        /*0d8c*/ 	.byte	0x04, 0x12
        /*0d8e*/ 	.short	(.L_590 - .L_589)
	.align		4
.L_589:
        /*0d90*/ 	.word	index@(_ZN5flash24flash_fwd_splitkv_kernelI23Flash_fwd_kernel_traitsILi64ELi64ELi128ELi4ELb0ELb0EN7cutlass10bfloat16_tE19Flash_kernel_traitsILi64ELi64ELi128ELi4ES3_EELb1ELb0ELb0ELb0ELb1ELb1ELb0ELb0EEEvNS_16Flash_fwd_paramsE)
        /*0d94*/ 	.word	0x00000000


	//----- nvinfo : EIATTR_MIN_STACK_SIZE
	.align		4
.L_590:
        /*0d98*/ 	.byte	0x04, 0x12
        /*0d9a*/ 	.short	(.L_592 - .L_591)
	.align		4
.L_591:
        /*0d9c*/ 	.word	index@(_ZN5flash24flash_fwd_splitkv_kernelI23Flash_fwd_kernel_traitsILi64ELi64ELi128ELi4ELb0ELb0EN7cutlass10bfloat16_tE19Flash_kernel_traitsILi64ELi64ELi128ELi4ES3_EELb1ELb0ELb1ELb0ELb0ELb0ELb0ELb0EEEvNS_16Flash_fwd_paramsE)
        /*0da0*/ 	.word	0x00000000


	//----- nvinfo : EIATTR_MIN_STACK_SIZE
	.align		4
.L_592:
        /*0da4*/ 	.byte	0x04, 0x12
        /*0da6*/ 	.short	(.L_594 - .L_593)
	.align		4
.L_593:
        /*0da8*/ 	.word	index@(_ZN5flash24flash_fwd_splitkv_kernelI23Flash_fwd_kernel_traitsILi64ELi64ELi128ELi4ELb0ELb0EN7cutlass10bfloat16_tE19Flash_kernel_traitsILi64ELi64ELi128ELi4ES3_EELb1ELb0ELb1ELb0ELb0ELb1ELb0ELb0EEEvNS_16Flash_fwd_paramsE)
        /*0dac*/ 	.word	0x00000000


	//----- nvinfo : EIATTR_MIN_STACK_SIZE
	.align		4
.L_594:
        /*0db0*/ 	.byte	0x04, 0x12
        /*0db2*/ 	.short	(.L_596 - .L_595)
	.align		4
.L_595:
        /*0db4*/ 	.word	index@(_ZN5flash24flash_fwd_splitkv_kernelI23Flash_fwd_kernel_traitsILi64ELi64ELi128ELi4ELb0ELb0EN7cutlass10bfloat16_tE19Flash_kernel_traitsILi64ELi64ELi128ELi4ES3_EELb1ELb0ELb0ELb0ELb1ELb0ELb0ELb1EEEvNS_16Flash_fwd_paramsE)
        /*0db8*/ 	.word	0x00000000


	//----- nvinfo : EIATTR_MIN_STACK_SIZE
	.align		4
.L_596:
        /*0dbc*/ 	.byte	0x04, 0x12
        /*0dbe*/ 	.short	(.L_598 - .L_597)
	.align		4
.L_597:
        /*0dc0*/ 	.word	index@(_ZN5flash24flash_fwd_splitkv_kernelI23Flash_fwd_kernel_traitsILi64ELi64ELi128ELi4ELb0ELb0EN7cutlass10bfloat16_tE19Flash_kernel_traitsILi64ELi64ELi128ELi4ES3_EELb1ELb0ELb0ELb0ELb1ELb1ELb0ELb1EEEvNS_16Flash_fwd_paramsE)
        /*0dc4*/ 	.word	0x00000000


	//----- nvinfo : EIATTR_MIN_STACK_SIZE
	.align		4
.L_598:
        /*0dc8*/ 	.byte	0x04, 0x12
        /*0dca*/ 	.short	(.L_600 - .L_599)
	.align		4
.L_599:
        /*0dcc*/ 	.word	index@(_ZN5flash24flash_fwd_splitkv_kernelI23Flash_fwd_kernel_traitsILi64ELi64ELi128ELi4ELb0ELb0EN7cutlass10bfloat16_tE19Flash_kernel_traitsILi64ELi64ELi128ELi4ES3_EELb1ELb0ELb1ELb0ELb0ELb0ELb0ELb1EEEvNS_16Flash_fwd_paramsE)
        /*0dd0*/ 	.word	0x00000000


	//----- nvinfo : EIATTR_MIN_STACK_SIZE
	.align		4
.L_600:
        /*0dd4*/ 	.byte	0x04, 0x12
        /*0dd6*/ 	.short	(.L_602 - .L_601)
	.align		4
.L_601:
        /*0dd8*/ 	.word	index@(_ZN5flash24flash_fwd_splitkv_kernelI23Flash_fwd_kernel_traitsILi64ELi64ELi128ELi4ELb0ELb0EN7cutlass10bfloat16_tE19Flash_kernel_traitsILi64ELi64ELi128ELi4ES3_EELb1ELb0ELb1ELb0ELb0ELb1ELb0ELb1EEEvNS_16Flash_fwd_paramsE)
        /*0ddc*/ 	.word	0x00000000


	//----- nvinfo : EIATTR_MIN_STACK_SIZE
	.align		4
.L_602:
        /*0de0*/ 	.byte	0x04, 0x12
        /*0de2*/ 	.short	(.L_604 - .L_603)
	.align		4
.L_603:
        /*0de4*/ 	.word	index@(_ZN5flash24flash_fwd_splitkv_kernelI23Flash_fwd_kernel_traitsILi64ELi64ELi128ELi4ELb0ELb0EN7cutlass10bfloat16_tE19Flash_kernel_traitsILi64ELi64ELi128ELi4ES3_EELb1ELb0ELb0ELb0ELb1ELb0ELb1ELb0EEEvNS_16Flash_fwd_paramsE)
        /*0de8*/ 	.word	0x00000000


	//----- nvinfo : EIATTR_MIN_STACK_SIZE
	.align		4
.L_604:
        /*0dec*/ 	.byte	0x04, 0x12
        /*0dee*/ 	.short	(.L_606 - .L_605)
	.align		4
.L_605:
        /*0df0*/ 	.word	index@(_ZN5flash24flash_fwd_splitkv_kernelI23Flash_fwd_kernel_traitsILi64ELi64ELi128ELi4ELb0ELb0EN7cutlass10bfloat16_tE19Flash_kernel_traitsILi64ELi64ELi128ELi4ES3_EELb1ELb0ELb0ELb0ELb1ELb1ELb1ELb0EEEvNS_16Flash_fwd_paramsE)
        /*0df4*/ 	.word	0x00000000


	//----- nvinfo : EIATTR_MIN_STACK_SIZE
	.align		4
.L_606:
        /*0df8*/ 	.byte	0x04, 0x12
        /*0dfa*/ 	.short	(.L_608 - .L_607)
	.align		4
.L_607:
        /*0dfc*/ 	.word	index@(_ZN5flash24flash_fwd_splitkv_kernelI23Flash_fwd_kernel_traitsILi64ELi64ELi128ELi4ELb0ELb0EN7cutlass10bfloat16_tE19Flash_kernel_traitsILi64ELi64ELi128ELi4ES3_EELb1ELb0ELb1ELb0ELb0ELb0ELb1ELb0EEEvNS_16Flash_fwd_paramsE)
        /*0e00*/ 	.word	0x00000000


	//----- nvinfo : EIATTR_MIN_STACK_SIZE
	.align		4
.L_608:
        /*0e04*/ 	.byte	0x04, 0x12
        /*0e06*/ 	.short	(.L_610 - .L_609)
	.align		4
.L_609:
        /*0e08*/ 	.word	index@(_ZN5flash24flash_fwd_splitkv_kernelI23Flash_fwd_kernel_traitsILi64ELi64ELi128ELi4ELb0ELb0EN7cutlass10bfloat16_tE19Flash_kernel_traitsILi64ELi64ELi128ELi4ES3_EELb1ELb0ELb1ELb0ELb0ELb1ELb1ELb0EEEvNS_16Flash_fwd_paramsE)
        /*0e0c*/ 	.word	0x00000000


	//----- nvinfo : EIATTR_MIN_STACK_SIZE
	.align		4
.L_610:
        /*0e10*/ 	.byte	0x04, 0x12
        /*0e12*/ 	.short	(.L_612 - .L_611)
	.align		4
.L_611:
        /*0e14*/ 	.word	index@(_ZN5flash24flash_fwd_splitkv_kernelI23Flash_fwd_kernel_traitsILi64ELi64ELi128ELi4ELb0ELb0EN7cutlass10bfloat16_tE19Flash_kernel_traitsILi64ELi64ELi128ELi4ES3_EELb1ELb0ELb0ELb0ELb1ELb0ELb1ELb1EEEvNS_16Flash_fwd_paramsE)
        /*0e18*/ 	.word	0x00000000


	//----- nvinfo : EIATTR_MIN_STACK_SIZE
	.align		4
.L_612:
        /*0e1c*/ 	.byte	0x04, 0x12
        /*0e1e*/ 	.short	(.L_614 - .L_613)
	.align		4
.L_613:
        /*0e20*/ 	.word	index@(_ZN5flash24flash_fwd_splitkv_kernelI23Flash_fwd_kernel_traitsILi64ELi64ELi128ELi4ELb0ELb0EN7cutlass10bfloat16_tE19Flash_kernel_traitsILi64ELi64ELi128ELi4ES3_EELb1ELb0ELb0ELb0ELb1ELb1ELb1ELb1EEEvNS_16Flash_fwd_paramsE)
        /*0e24*/ 	.word	0x00000000


	//----- nvinfo : EIATTR_MIN_STACK_SIZE
	.align		4
.L_614:
        /*0e28*/ 	.byte	0x04, 0x12
        /*0e2a*/ 	.short	(.L_616 - .L_615)
	.align		4
.L_615:
        /*0e2c*/ 	.word	index@(_ZN5flash24flash_fwd_splitkv_kernelI23Flash_fwd_kernel_traitsILi64ELi64ELi128ELi4ELb0ELb0EN7cutlass10bfloat16_tE19Flash_kernel_traitsILi64ELi64ELi128ELi4ES3_EELb1ELb0ELb1ELb0ELb0ELb0ELb1ELb1EEEvNS_16Flash_fwd_paramsE)
        /*0e30*/ 	.word	0x00000000


	//----- nvinfo : EIATTR_MIN_STACK_SIZE
	.align		4
.L_616:
        /*0e34*/ 	.byte	0x04, 0x12
        /*0e36*/ 	.short	(.L_618 - .L_617)
	.align		4
.L_617:
        /*0e38*/ 	.word	index@(_ZN5flash24flash_fwd_splitkv_kernelI23Flash_fwd_kernel_traitsILi64ELi64ELi128ELi4ELb0ELb0EN7cutlass10bfloat16_tE19Flash_kernel_traitsILi64ELi64ELi128ELi4ES3_EELb1ELb0ELb1ELb0ELb0ELb1ELb1ELb1EEEvNS_16Flash_fwd_paramsE)
        /*0e3c*/ 	.word	0x00000000
.L_618:


//--------------------- .nv.info._ZN5flash32flash_fwd_splitkv_combine_kernelI23Flash_fwd_kernel_traitsILi64ELi64ELi256ELi4ELb0ELb0EN7cutlass10bfloat16_tE19Flash_kernel_traitsILi64ELi64ELi256ELi4ES3_EELi8ELi7ELb0EEEvNS_16Flash_fwd_paramsE --------------------------
	.section	.nv.info._ZN5flash32flash_fwd_splitkv_combine_kernelI23Flash_fwd_kernel_traitsILi64ELi64ELi256ELi4ELb0ELb0EN7cutlass10bfloat16_tE19Flash_kernel_traitsILi64ELi64ELi256ELi4ES3_EELi8ELi7ELb0EEEvNS_16Flash_fwd_paramsE,"",@"SHT_CUDA_INFO"
	.sectionflags	@""
	.align	4


	//----- nvinfo : EIATTR_CUDA_API_VERSION
	.align		4
        /*0000*/ 	.byte	0x04, 0x37
        /*0002*/ 	.short	(.L_620 - .L_619)
.L_619:
        /*0004*/ 	.word	0x00000082


	//----- nvinfo : EIATTR_SW2861232_WAR
	.align		4
.L_620:
        /*0008*/ 	.byte	0x01, 0x35
	.zero		2


	//----- nvinfo : EIATTR_PARAM_CBANK
	.align		4
        /*000c*/ 	.byte	0x04, 0x0a
        /*000e*/ 	.short	(.L_622 - .L_621)
	.align		4
.L_621:
        /*0010*/ 	.word	index@(.nv.constant0._ZN5flash32flash_fwd_splitkv_combine_kernelI23Flash_fwd_kernel_traitsILi64ELi64ELi256ELi4ELb0ELb0EN7cutlass10bfloat16_tE19Flash_kernel_traitsILi64ELi64ELi256ELi4ES3_EELi8ELi7ELb0EEEvNS_16Flash_fwd_paramsE)
        /*0014*/ 	.short	0x0160
        /*0016*/ 	.short	0x01d0


	//----- nvinfo : EIATTR_CBANK_PARAM_SIZE
	.align		4
.L_622:
        /*0018*/ 	.byte	0x03, 0x19
        /*001a*/ 	.short	0x01d0


	//----- nvinfo : EIATTR_KPARAM_INFO
	.align		4
        /*001c*/ 	.byte	0x04, 0x17
        /*001e*/ 	.short	(.L_624 - .L_623)
.L_623:
        /*0020*/ 	.word	0x00000000
        /*0024*/ 	.short	0x0000
        /*0026*/ 	.short	0x0000
        /*0028*/ 	.byte	0x00, 0xf0, 0x41, 0x07


	//----- nvinfo : EIATTR_MAXREG_COUNT
	.align		4
.L_624:
        /*002c*/ 	.byte	0x03, 0x1b
        /*002e*/ 	.short	0x00ff


	//----- nvinfo : EIATTR_NUM_BARRIERS
	.align		4
        /*0030*/ 	.byte	0x02, 0x4c
        /*0032*/ 	.byte	0x01
	.zero		1


	//----- nvinfo : EIATTR_MERCURY_ISA_VERSION
	.align		4
        /*0034*/ 	.byte	0x03, 0x5f
        /*0036*/ 	.short	0x0000


	//----- nvinfo : EIATTR_COOP_GROUP_MASK_REGIDS
	.align		4
        /*0038*/ 	.byte	0x04, 0x29
        /*003a*/ 	.short	(.L_626 - .L_625)


	//   ....[0]....
.L_625:
        /*003c*/ 	.word	0xffffffff


	//   ....[1]....
        /*0040*/ 	.word	0xffffffff


	//   ....[2]....
        /*0044*/ 	.word	0xffffffff


	//   ....[3]....
        /*0048*/ 	.word	0xffffffff


	//   ....[4]....
        /*004c*/ 	.word	0xffffffff


	//   ....[5]....
        /*0050*/ 	.word	0xffffffff


	//   ....[6]....
        /*0054*/ 	.word	0xffffffff


	//   ....[7]....
        /*0058*/ 	.word	0xffffffff


	//----- nvinfo : EIATTR_COOP_GROUP_INSTR_OFFSETS
	.align		4
.L_626:
        /*005c*/ 	.byte	0x04, 0x28
        /*005e*/ 	.short	(.L_628 - .L_627)


	//   ....[0]....
.L_627:
        /*0060*/ 	.word	0x00001fa0


	//   ....[1]....
        /*0064*/ 	.word	0x00001fc0


	//   ....[2]....
        /*0068*/ 	.word	0x00001fe0


	//   ....[3]....
        /*006c*/ 	.word	0x00002000


	//   ....[4]....
        /*0070*/ 	.word	0x00002270


	//   ....[5]....
        /*0074*/ 	.word	0x000022d0


	//   ....[6]....
        /*0078*/ 	.word	0x00002390


	//   ....[7]....
        /*007c*/ 	.word	0x00002470


	//----- nvinfo : EIATTR_EXIT_INSTR_OFFSETS
	.align		4
.L_628:
        /*0080*/ 	.byte	0x04, 0x1c
        /*0082*/ 	.short	(.L_630 - .L_629)


	//   ....[0]....
.L_629:
        /*0084*/ 	.word	0x00004a80


	//   ....[1]....
        /*0088*/ 	.word	0x00004aa0


	//   ....[2]....
        /*008c*/ 	.word	0x00004f30


	//----- nvinfo : EIATTR_CRS_STACK_SIZE
	.align		4
.L_630:
        /*0090*/ 	.byte	0x04, 0x1e
        /*0092*/ 	.short	(.L_632 - .L_631)
.L_631:
        /*0094*/ 	.word	0x00000000
.L_632:


//--------------------- .nv.info._ZN5flash32flash_fwd_splitkv_combine_kernelI23Flash_fwd_kernel_traitsILi64ELi64ELi256ELi4ELb0ELb0EN7cutlass10bfloat16_tE19Flash_kernel_traitsILi64ELi64ELi256ELi4ES3_EELi8ELi6ELb0EEEvNS_16Flash_fwd_paramsE --------------------------
	.section	.nv.info._ZN5flash32flash_fwd_splitkv_combine_kernelI23Flash_fwd_kernel_traitsILi64ELi64ELi256ELi4ELb0ELb0EN7cutlass10bfloat16_tE19Flash_kernel_traitsILi64ELi64ELi256ELi4ES3_EELi8ELi6ELb0EEEvNS_16Flash_fwd_paramsE,"",@"SHT_CUDA_INFO"
	.sectionflags	@""
	.align	4


	//----- nvinfo : EIATTR_CUDA_API_VERSION
	.align		4
        /*0000*/ 	.byte	0x04, 0x37
        /*0002*/ 	.short	(.L_634 - .L_633)
.L_633:
        /*0004*/ 	.word	0x00000082


	//----- nvinfo : EIATTR_SW2861232_WAR
	.align		4
.L_634:
        /*0008*/ 	.byte	0x01, 0x35
	.zero		2


	//----- nvinfo : EIATTR_PARAM_CBANK
	.align		4
        /*000c*/ 	.byte	0x04, 0x0a
        /*000e*/ 	.short	(.L_636 - .L_635)
	.align		4
.L_635:
        /*0010*/ 	.word	index@(.nv.constant0._ZN5flash32flash_fwd_splitkv_combine_kernelI23Flash_fwd_kernel_traitsILi64ELi64ELi256ELi4ELb0ELb0EN7cutlass10bfloat16_tE19Flash_kernel_traitsILi64ELi64ELi256ELi4ES3_EELi8ELi6ELb0EEEvNS_16Flash_fwd_paramsE)
        /*0014*/ 	.short	0x0160
        /*0016*/ 	.short	0x01d0


	//----- nvinfo : EIATTR_CBANK_PARAM_SIZE
	.align		4
.L_636:
        /*0018*/ 	.byte	0x03, 0x19
        /*001a*/ 	.short	0x01d0


	//----- nvinfo : EIATTR_KPARAM_INFO
	.align		4
        /*001c*/ 	.byte	0x04, 0x17
        /*001e*/ 	.short	(.L_638 - .L_637)
.L_637:
        /*0020*/ 	.word	0x00000000
        /*0024*/ 	.short	0x0000
        /*0026*/ 	.short	0x0000
        /*0028*/ 	.byte	0x00, 0xf0, 0x41, 0x07


	//----- nvinfo : EIATTR_MAXREG_COUNT
	.align		4
.L_638:
        /*002c*/ 	.byte	0x03, 0x1b
        /*002e*/ 	.short	0x00ff


	//----- nvinfo : EIATTR_NUM_BARRIERS
	.align		4
        /*0030*/ 	.byte	0x02, 0x4c
        /*0032*/ 	.byte	0x01
	.zero		1


	//----- nvinfo : EIATTR_MERCURY_ISA_VERSION
	.align		4
        /*0034*/ 	.byte	0x03, 0x5f
        /*0036*/ 	.short	0x0000


	//----- nvinfo : EIATTR_COOP_GROUP_MASK_REGIDS
	.align		4
        /*0038*/ 	.byte	0x04, 0x29
        /*003a*/ 	.short	(.L_640 - .L_639)


	//   ....[0]....
.L_639:
        /*003c*/ 	.word	0xffffffff


	//   ....[1]....
        /*0040*/ 	.word	0xffffffff


	//   ....[2]....
        /*0044*/ 	.word	0xffffffff


	//   ....[3]....
        /*0048*/ 	.word	0xffffffff


	//   ....[4]....
        /*004c*/ 	.word	0xffffffff


	//   ....[5]....
        /*0050*/ 	.word	0xffffffff


	//   ....[6]....
        /*0054*/ 	.word	0xffffffff


	//   ....[7]....
        /*0058*/ 	.word	0xffffffff


	//----- nvinfo : EIATTR_COOP_GROUP_INSTR_OFFSETS
	.align		4
.L_640:
        /*005c*/ 	.byte	0x04, 0x28
        /*005e*/ 	.short	(.L_642 - .L_641)


	//   ....[0]....
.L_641:
        /*0060*/ 	.word	0x00001aa0


	//   ....[1]....
        /*0064*/ 	.word	0x00001ac0


	//   ....[2]....
        /*0068*/ 	.word	0x00001ae0


	//   ....[3]....
        /*006c*/ 	.word	0x00001b00


	//   ....[4]....
        /*0070*/ 	.word	0x00001c60


	//   ....[5]....
        /*0074*/ 	.word	0x00001cd0


	//   ....[6]....
        /*0078*/ 	.word	0x00001da0


	//   ....[7]....
        /*007c*/ 	.word	0x00001ea0


	//----- nvinfo : EIATTR_EXIT_INSTR_OFFSETS
	.align		4
.L_642:
        /*0080*/ 	.byte	0x04, 0x1c
        /*0082*/ 	.short	(.L_644 - .L_643)


	//   ....[0]....
.L_643:
        /*0084*/ 	.word	0x00004250


	//   ....[1]....
        /*0088*/ 	.word	0x00004270


	//   ....[2]....
        /*008c*/ 	.word	0x00004700


	//----- nvinfo : EIATTR_CRS_STACK_SIZE
	.align		4
.L_644:
        /*0090*/ 	.byte	0x04, 0x1e
        /*0092*/ 	.short	(.L_646 - .L_645)
.L_645:
        /*0094*/ 	.word	0x00000000
.L_646:


//--------------------- .nv.info._ZN5flash32flash_fwd_splitkv_combine_kernelI23Flash_fwd_kernel_traitsILi64ELi64ELi256ELi4ELb0ELb0EN7cutlass10bfloat16_tE19Flash_kernel_traitsILi64ELi64ELi256ELi4ES3_EELi8ELi5ELb0EEEvNS_16Flash_fwd_paramsE --------------------------
	.section	.nv.info._ZN5flash32flash_fwd_splitkv_combine_kernelI23Flash_fwd_kernel_traitsILi64ELi64ELi256ELi4ELb0ELb0EN7cutlass10bfloat16_tE19Flash_kernel_traitsILi64ELi64ELi256ELi4ES3_EELi8ELi5ELb0EEEvNS_16Flash_fwd_paramsE,"",@"SHT_CUDA_INFO"
	.sectionflags	@""
	.align	4


	//----- nvinfo : EIATTR_CUDA_API_VERSION
	.align		4
        /*0000*/ 	.byte	0x04, 0x37
        /*0002*/ 	.short	(.L_648 - .L_647)
.L_647:
        /*0004*/ 	.word	0x00000082


	//----- nvinfo : EIATTR_SW2861232_WAR
	.align		4
.L_648:
        /*0008*/ 	.byte	0x01, 0x35
	.zero		2


	//----- nvinfo : EIATTR_PARAM_CBANK
	.align		4
        /*000c*/ 	.byte	0x04, 0x0a
        /*000e*/ 	.short	(.L_650 - .L_649)
	.align		4
.L_649:
        /*0010*/ 	.word	index@(.nv.constant0._ZN5flash32flash_fwd_splitkv_combine_kernelI23Flash_fwd_kernel_traitsILi64ELi64ELi256ELi4ELb0ELb0EN7cutlass10bfloat16_tE19Flash_kernel_traitsILi64ELi64ELi256ELi4ES3_EELi8ELi5ELb0EEEvNS_16Flash_fwd_paramsE)
        /*0014*/ 	.short	0x0160
        /*0016*/ 	.short	0x01d0


	//----- nvinfo : EIATTR_CBANK_PARAM_SIZE
	.align		4
.L_650:
        /*0018*/ 	.byte	0x03, 0x19
        /*001a*/ 	.short	0x01d0


	//----- nvinfo : EIATTR_KPARAM_INFO
	.align		4
        /*001c*/ 	.byte	0x04, 0x17
        /*001e*/ 	.short	(.L_652 - .L_651)
.L_651:
        /*0020*/ 	.word	0x00000000
        /*0024*/ 	.short	0x0000
        /*0026*/ 	.short	0x0000
        /*0028*/ 	.byte	0x00, 0xf0, 0x41, 0x07


	//----- nvinfo : EIATTR_MAXREG_COUNT
	.align		4
.L_652:
        /*002c*/ 	.byte	0x03, 0x1b
        /*002e*/ 	.short	0x00ff


	//----- nvinfo : EIATTR_NUM_BARRIERS
	.align		4
        /*0030*/ 	.byte	0x02, 0x4c
        /*0032*/ 	.byte	0x01
	.zero		1


	//----- nvinfo : EIATTR_MERCURY_ISA_VERSION
	.align		4
        /*0034*/ 	.byte	0x03, 0x5f
        /*0036*/ 	.short	0x0000


	//----- nvinfo : EIATTR_COOP_GROUP_MASK_REGIDS
	.align		4
        /*0038*/ 	.byte	0x04, 0x29
        /*003a*/ 	.short	(.L_654 - .L_653)


	//   ....[0]....
.L_653:
        /*003c*/ 	.word	0xffffffff


	//   ....[1]....
        /*0040*/ 	.word	0xffffffff


	//   ....[2]....
        /*0044*/ 	.word	0xffffffff


	//   ....[3]....
        /*0048*/ 	.word	0xffffffff


	//   ....[4]....
        /*004c*/ 	.word	0xffffffff


	//   ....[5]....
        /*0050*/ 	.word	0xffffffff


	//   ....[6]....
        /*0054*/ 	.word	0xffffffff


	//   ....[7]....
        /*0058*/ 	.word	0xffffffff


	//----- nvinfo : EIATTR_COOP_GROUP_INSTR_OFFSETS
	.align		4
.L_654:
        /*005c*/ 	.byte	0x04, 0x28
        /*005e*/ 	.short	(.L_656 - .L_655)


	//   ....[0]....
.L_655:
        /*0060*/ 	.word	0x000017a0


	//   ....[1]....
        /*0064*/ 	.word	0x00001840


	//   ....[2]....
        /*0068*/ 	.word	0x00001860


	//   ....[3]....
        /*006c*/ 	.word	0x00001890


	//   ....[4]....
        /*0070*/ 	.word	0x00001a30


	//   ....[5]....
        /*0074*/ 	.word	0x00001a90


	//   ....[6]....
        /*0078*/ 	.word	0x00001b20


	//   ....[7]....
        /*007c*/ 	.word	0x00001c20


	//----- nvinfo : EIATTR_EXIT_INSTR_OFFSETS
	.align		4
.L_656:
        /*0080*/ 	.byte	0x04, 0x1c
        /*0082*/ 	.short	(.L_658 - .L_657)


	//   ....[0]....
.L_657:
        /*0084*/ 	.word	0x00003ef0


	//   ....[1]....
        /*0088*/ 	.word	0x00003f10


	//   ....[2]....
        /*008c*/ 	.word	0x000043a0


	//----- nvinfo : EIATTR_CRS_STACK_SIZE
	.align		4
.L_658:
        /*0090*/ 	.byte	0x04, 0x1e
        /*0092*/ 	.short	(.L_660 - .L_659)
.L_659:
        /*0094*/ 	.word	0x00000000
.L_660:


//--------------------- .nv.info._ZN5flash32flash_fwd_splitkv_combine_kernelI23Flash_fwd_kernel_traitsILi64ELi64ELi256ELi4ELb0ELb0EN7cutlass10bfloat16_tE19Flash_kernel_traitsILi64ELi64ELi256ELi4ES3_EELi8ELi4ELb0EEEvNS_16Flash_fwd_paramsE --------------------------
	.section	.nv.info._ZN5flash32flash_fwd_splitkv_combine_kernelI23Flash_fwd_kernel_traitsILi64ELi64ELi256ELi4ELb0ELb0EN7cutlass10bfloat16_tE19Flash_kernel_traitsILi64ELi64ELi256ELi4ES3_EELi8ELi4ELb0EEEvNS_16Flash_fwd_paramsE,"",@"SHT_CUDA_INFO"
	.sectionflags	@""
	.align	4


	//----- nvinfo : EIATTR_CUDA_API_VERSION
	.align		4
        /*0000*/ 	.byte	0x04, 0x37
        /*0002*/ 	.short	(.L_662 - .L_661)
.L_661:
        /*0004*/ 	.word	0x00000082


	//----- nvinfo : EIATTR_SW2861232_WAR
	.align		4
.L_662:
        /*0008*/ 	.byte	0x01, 0x35
	.zero		2


	//----- nvinfo : EIATTR_PARAM_CBANK
	.align		4
        /*000c*/ 	.byte	0x04, 0x0a
        /*000e*/ 	.short	(.L_664 - .L_663)
	.align		4
.L_663:
        /*0010*/ 	.word	index@(.nv.constant0._ZN5flash32flash_fwd_splitkv_combine_kernelI23Flash_fwd_kernel_traitsILi64ELi64ELi256ELi4ELb0ELb0EN7cutlass10bfloat16_tE19Flash_kernel_traitsILi64ELi64ELi256ELi4ES3_EELi8ELi4ELb0EEEvNS_16Flash_fwd_paramsE)
        /*0014*/ 	.short	0x0160
        /*0016*/ 	.short	0x01d0


	//----- nvinfo : EIATTR_CBANK_PARAM_SIZE
	.align		4
.L_664:
        /*0018*/ 	.byte	0x03, 0x19
        /*001a*/ 	.short	0x01d0


	//----- nvinfo : EIATTR_KPARAM_INFO
	.align		4
        /*001c*/ 	.byte	0x04, 0x17
        /*001e*/ 	.short	(.L_666 - .L_665)
.L_665:
        /*0020*/ 	.word	0x00000000
        /*0024*/ 	.short	0x0000
        /*0026*/ 	.short	0x0000
        /*0028*/ 	.byte	0x00, 0xf0, 0x41, 0x07


	//----- nvinfo : EIATTR_MAXREG_COUNT
	.align		4
.L_666:
        /*002c*/ 	.byte	0x03, 0x1b
        /*002e*/ 	.short	0x00ff


	//----- nvinfo : EIATTR_NUM_BARRIERS
	.align		4
        /*0030*/ 	.byte	0x02, 0x4c
        /*0032*/ 	.byte	0x01
	.zero		1


	//----- nvinfo : EIATTR_MERCURY_ISA_VERSION
	.align		4
        /*0034*/ 	.byte	0x03, 0x5f
        /*0036*/ 	.short	0x0000


	//----- nvinfo : EIATTR_COOP_GROUP_MASK_REGIDS
	.align		4
        /*0038*/ 	.byte	0x04, 0x29
        /*003a*/ 	.short	(.L_668 - .L_667)


	//   ....[0]....
.L_667:
        /*003c*/ 	.word	0xffffffff


	//   ....[1]....
        /*0040*/ 	.word	0xffffffff


	//   ....[2]....
        /*0044*/ 	.word	0xffffffff


	//   ....[3]....
        /*0048*/ 	.word	0xffffffff


	//   ....[4]....
        /*004c*/ 	.word	0xffffffff


	//   ....[5]....
        /*0050*/ 	.word	0xffffffff


	//   ....[6]....
        /*0054*/ 	.word	0xffffffff


	//   ....[7]....
        /*0058*/ 	.word	0xffffffff


	//----- nvinfo : EIATTR_COOP_GROUP_INSTR_OFFSETS
	.align		4
.L_668:
        /*005c*/ 	.byte	0x04, 0x28
        /*005e*/ 	.short	(.L_670 - .L_669)


	//   ....[0]....
.L_669:
        /*0060*/ 	.word	0x00001c30


	//   ....[1]....
        /*0064*/ 	.word	0x00001c50


	//   ....[2]....
        /*0068*/ 	.word	0x00001c70


	//   ....[3]....
        /*006c*/ 	.word	0x00001c90


	//   ....[4]....
        /*0070*/ 	.word	0x00001d00


	//   ....[5]....
        /*0074*/ 	.word	0x00001d30


	//   ....[6]....
        /*0078*/ 	.word	0x00001d50


	//   ....[7]....
        /*007c*/ 	.word	0x00001d70


	//----- nvinfo : EIATTR_EXIT_INSTR_OFFSETS
	.align		4
.L_670:
        /*0080*/ 	.byte	0x04, 0x1c
        /*0082*/ 	.short	(.L_672 - .L_671)


	//   ....[0]....
.L_671:
        /*0084*/ 	.word	0x00003e50


	//   ....[1]....
        /*0088*/ 	.word	0x00003e70


	//   ....[2]....
        /*008c*/ 	.word	0x00004300


	//----- nvinfo : EIATTR_CRS_STACK_SIZE
	.align		4
.L_672:
        /*0090*/ 	.byte	0x04, 0x1e
        /*0092*/ 	.short	(.L_674 - .L_673)
.L_673:
        /*0094*/ 	.word	0x00000000
.L_674:


//--------------------- .nv.info._ZN5flash32flash_fwd_splitkv_combine_kernelI23Flash_fwd_kernel_traitsILi64ELi64ELi256ELi4ELb0ELb0EN7cutlass10bfloat16_tE19Flash_kernel_traitsILi64ELi64ELi256ELi4ES3_EELi8ELi3ELb0EEEvNS_16Flash_fwd_paramsE --------------------------
	.section	.nv.info._ZN5flash32flash_fwd_splitkv_combine_kernelI23Flash_fwd_kernel_traitsILi64ELi64ELi256ELi4ELb0ELb0EN7cutlass10bfloat16_tE19Flash_kernel_traitsILi64ELi64ELi256ELi4ES3_EELi8ELi3ELb0EEEvNS_16Flash_fwd_paramsE,"",@"SHT_CUDA_INFO"
	.sectionflags	@""
	.align	4


	//----- nvinfo : EIATTR_CUDA_API_VERSION
	.align		4
        /*0000*/ 	.byte	0x04, 0x37
        /*0002*/ 	.short	(.L_676 - .L_675)
.L_675:
        /*0004*/ 	.word	0x00000082


	//----- nvinfo : EIATTR_SW2861232_WAR
	.align		4
.L_676:
        /*0008*/ 	.byte	0x01, 0x35
	.zero		2


	//----- nvinfo : EIATTR_PARAM_CBANK
	.align		4
        /*000c*/ 	.byte	0x04, 0x0a
        /*000e*/ 	.short	(.L_678 - .L_677)
	.align		4
.L_677:
        /*0010*/ 	.word	index@(.nv.constant0._ZN5flash32flash_fwd_splitkv_combine_kernelI23Flash_fwd_kernel_traitsILi64ELi64ELi256ELi4ELb0ELb0EN7cutlass10bfloat16_tE19Flash_kernel_traitsILi64ELi64ELi256ELi4ES3_EELi8ELi3ELb0EEEvNS_16Flash_fwd_paramsE)
        /*0014*/ 	.short	0x0160
        /*0016*/ 	.short	0x01d0


	//----- nvinfo : EIATTR_CBANK_PARAM_SIZE
	.align		4
.L_678:
        /*0018*/ 	.byte	0x03, 0x19
        /*001a*/ 	.short	0x01d0


	//----- nvinfo : EIATTR_KPARAM_INFO
	.align		4
        /*001c*/ 	.byte	0x04, 0x17
        /*001e*/ 	.short	(.L_680 - .L_679)
.L_679:
        /*0020*/ 	.word	0x00000000
        /*0024*/ 	.short	0x0000
        /*0026*/ 	.short	0x0000
        /*0028*/ 	.byte	0x00, 0xf0, 0x41, 0x07


	//----- nvinfo : EIATTR_MAXREG_COUNT
	.align		4
.L_680:
        /*002c*/ 	.byte	0x03, 0x1b
        /*002e*/ 	.short	0x00ff


	//----- nvinfo : EIATTR_NUM_BARRIERS
	.align		4
        /*0030*/ 	.byte	0x02, 0x4c
        /*0032*/ 	.byte	0x01
	.zero		1


	//----- nvinfo : EIATTR_MERCURY_ISA_VERSION
	.align		4
        /*0034*/ 	.byte	0x03, 0x5f
        /*0036*/ 	.short	0x0000


	//----- nvinfo : EIATTR_COOP_GROUP_MASK_REGIDS
	.align		4
        /*0038*/ 	.byte	0x04, 0x29
        /*003a*/ 	.short	(.L_682 - .L_681)


	//   ....[0]....
.L_681:
        /*003c*/ 	.word	0xffffffff


	//   ....[1]....
        /*0040*/ 	.word	0xffffffff


	//   ....[2]....
        /*0044*/ 	.word	0xffffffff


	//   ....[3]....
        /*0048*/ 	.word	0xffffffff


	//   ....[4]....
        /*004c*/ 	.word	0xffffffff


	//   ....[5]....
        /*0050*/ 	.word	0xffffffff


	//----- nvinfo : EIATTR_COOP_GROUP_INSTR_OFFSETS
	.align		4
.L_682:
        /*0054*/ 	.byte	0x04, 0x28
        /*0056*/ 	.short	(.L_684 - .L_683)


	//   ....[0]....
.L_683:
        /*0058*/ 	.word	0x00001be0


	//   ....[1]....
        /*005c*/ 	.word	0x00001c00


	//   ....[2]....
        /*0060*/ 	.word	0x00001c30


	//   ....[3]....
        /*0064*/ 	.word	0x00001ca0


	//   ....[4]....
        /*0068*/ 	.word	0x00001cc0


	//   ....[5]....
        /*006c*/ 	.word	0x00001ce0


	//----- nvinfo : EIATTR_EXIT_INSTR_OFFSETS
	.align		4
.L_684:
        /*0070*/ 	.byte	0x04, 0x1c
        /*0072*/ 	.short	(.L_686 - .L_685)


	//   ....[0]....
.L_685:
        /*0074*/ 	.word	0x00003da0


	//   ....[1]....
        /*0078*/ 	.word	0x00003dc0


	//   ....[2]....
        /*007c*/ 	.word	0x00004250


	//----- nvinfo : EIATTR_CRS_STACK_SIZE
	.align		4
.L_686:
        /*0080*/ 	.byte	0x04, 0x1e
        /*0082*/ 	.short	(.L_688 - .L_687)
.L_687:
        /*0084*/ 	.word	0x00000000
.L_688:


//--------------------- .nv.info._ZN5flash32flash_fwd_splitkv_combine_kernelI23Flash_fwd_kernel_traitsILi64ELi64ELi256ELi4ELb0ELb0EN7cutlass10bfloat16_tE19Flash_kernel_traitsILi64ELi64ELi256ELi4ES3_EELi8ELi2ELb0EEEvNS_16Flash_fwd_paramsE --------------------------
	.section	.nv.info._ZN5flash32flash_fwd_splitkv_combine_kernelI23Flash_fwd_kernel_traitsILi64ELi64ELi256ELi4ELb0ELb0EN7cutlass10bfloat16_tE19Flash_kernel_traitsILi64ELi64ELi256ELi4ES3_EELi8ELi2ELb0EEEvNS_16Flash_fwd_paramsE,"",@"SHT_CUDA_INFO"
	.sectionflags	@""
	.align	4


	//----- nvinfo : EIATTR_CUDA_API_VERSION
	.align		4
        /*0000*/ 	.byte	0x04, 0x37
        /*0002*/ 	.short	(.L_690 - .L_689)
.L_689:
        /*0004*/ 	.word	0x00000082


	//----- nvinfo : EIATTR_SW2861232_WAR
	.align		4
.L_690:
        /*0008*/ 	.byte	0x01, 0x35
	.zero		2


	//----- nvinfo : EIATTR_PARAM_CBANK
	.align		4
        /*000c*/ 	.byte	0x04, 0x0a
        /*000e*/ 	.short	(.L_692 - .L_691)
	.align		4
.L_691:
        /*0010*/ 	.word	index@(.nv.constant0._ZN5flash32flash_fwd_splitkv_combine_kernelI23Flash_fwd_kernel_traitsILi64ELi64ELi256ELi4ELb0ELb0EN7cutlass10bfloat16_tE19Flash_kernel_traitsILi64ELi64ELi256ELi4ES3_EELi8ELi2ELb0EEEvNS_16Flash_fwd_paramsE)
        /*0014*/ 	.short	0x0160
        /*0016*/ 	.short	0x01d0


	//----- nvinfo : EIATTR_CBANK_PARAM_SIZE
	.align		4
.L_692:
        /*0018*/ 	.byte	0x03, 0x19
        /*001a*/ 	.short	0x01d0


	//----- nvinfo : EIATTR_KPARAM_INFO
	.align		4
        /*001c*/ 	.byte	0x04, 0x17
        /*001e*/ 	.short	(.L_694 - .L_693)
.L_693:
        /*0020*/ 	.word	0x00000000
        /*0024*/ 	.short	0x0000
        /*0026*/ 	.short	0x0000
        /*0028*/ 	.byte	0x00, 0xf0, 0x41, 0x07


	//----- nvinfo : EIATTR_MAXREG_COUNT
	.align		4
.L_694:
        /*002c*/ 	.byte	0x03, 0x1b
        /*002e*/ 	.short	0x00ff


	//----- nvinfo : EIATTR_NUM_BARRIERS
	.align		4
        /*0030*/ 	.byte	0x02, 0x4c
        /*0032*/ 	.byte	0x01
	.zero		1


	//----- nvinfo : EIATTR_MERCURY_ISA_VERSION
	.align		4
        /*0034*/ 	.byte	0x03, 0x5f
        /*0036*/ 	.short	0x0000


	//----- nvinfo : EIATTR_COOP_GROUP_MASK_REGIDS
	.align		4
        /*0038*/ 	.byte	0x04, 0x29
        /*003a*/ 	.short	(.L_696 - .L_695)


	//   ....[0]....
.L_695:
        /*003c*/ 	.word	0xffffffff


	//   ....[1]....
        /*0040*/ 	.word	0xffffffff


	//   ....[2]....
        /*0044*/ 	.word	0xffffffff


	//   ....[3]....
        /*0048*/ 	.word	0xffffffff


	//----- nvinfo : EIATTR_COOP_GROUP_INSTR_OFFSETS
	.align		4
.L_696:
        /*004c*/ 	.byte	0x04, 0x28
        /*004e*/ 	.short	(.L_698 - .L_697)


	//   ....[0]....
.L_697:
        /*0050*/ 	.word	0x00001c70


	//   ....[1]....
        /*0054*/ 	.word	0x00001c90


	//   ....[2]....
        /*0058*/ 	.word	0x00001d00


	//   ....[3]....
        /*005c*/ 	.word	0x00001d20


	//----- nvinfo : EIATTR_EXIT_INSTR_OFFSETS
	.align		4
.L_698:
        /*0060*/ 	.byte	0x04, 0x1c
        /*0062*/ 	.short	(.L_700 - .L_699)


	//   ....[0]....
.L_699:
        /*0064*/ 	.word	0x00003e00


	//   ....[1]....
        /*0068*/ 	.word	0x00003e20


	//   ....[2]....
        /*006c*/ 	.word	0x00004290


	//----- nvinfo : EIATTR_CRS_STACK_SIZE
	.align		4
.L_700:
        /*0070*/ 	.byte	0x04, 0x1e
        /*0072*/ 	.short	(.L_702 - .L_701)
.L_701:
        /*0074*/ 	.word	0x00000000
.L_702:


//--------------------- .nv.info._ZN5flash32flash_fwd_splitkv_combine_kernelI23Flash_fwd_kernel_traitsILi64ELi64ELi256ELi4ELb0ELb0EN7cutlass10bfloat16_tE19Flash_kernel_traitsILi64ELi64ELi256ELi4ES3_EELi8ELi1ELb0EEEvNS_16Flash_fwd_paramsE --------------------------
	.section	.nv.info._ZN5flash32flash_fwd_splitkv_combine_kernelI23Flash_fwd_kernel_traitsILi64ELi64ELi256ELi4ELb0ELb0EN7cutlass10bfloat16_tE19Flash_kernel_traitsILi64ELi64ELi256ELi4ES3_EELi8ELi1ELb0EEEvNS_16Flash_fwd_paramsE,"",@"SHT_CUDA_INFO"
	.sectionflags	@""
	.align	4


	//----- nvinfo : EIATTR_CUDA_API_VERSION
	.align		4
        /*0000*/ 	.byte	0x04, 0x37
        /*0002*/ 	.short	(.L_704 - .L_703)
.L_703:
        /*0004*/ 	.word	0x00000082


	//----- nvinfo : EIATTR_SW2861232_WAR
	.align		4
.L_704:
        /*0008*/ 	.byte	0x01, 0x35
	.zero		2


	//----- nvinfo : EIATTR_PARAM_CBANK
	.align		4
        /*000c*/ 	.byte	0x04, 0x0a
        /*000e*/ 	.short	(.L_706 - .L_705)
	.align		4
.L_705:
        /*0010*/ 	.word	index@(.nv.constant0._ZN5flash32flash_fwd_splitkv_combine_kernelI23Flash_fwd_kernel_traitsILi64ELi64ELi256ELi4ELb0ELb0EN7cutlass10bfloat16_tE19Flash_kernel_traitsILi64ELi64ELi256ELi4ES3_EELi8ELi1ELb0EEEvNS_16Flash_fwd_paramsE)
        /*0014*/ 	.short	0x0160
        /*0016*/ 	.short	0x01d0


	//----- nvinfo : EIATTR_CBANK_PARAM_SIZE
	.align		4
.L_706:
        /*0018*/ 	.byte	0x03, 0x19
        /*001a*/ 	.short	0x01d0


	//----- nvinfo : EIATTR_KPARAM_INFO
	.align		4
        /*001c*/ 	.byte	0x04, 0x17
        /*001e*/ 	.short	(.L_708 - .L_707)
.L_707:
        /*0020*/ 	.word	0x00000000
        /*0024*/ 	.short	0x0000
        /*0026*/ 	.short	0x0000
        /*0028*/ 	.byte	0x00, 0xf0, 0x41, 0x07


	//----- nvinfo : EIATTR_MAXREG_COUNT
	.align		4
.L_708:
        /*002c*/ 	.byte	0x03, 0x1b
        /*002e*/ 	.short	0x00ff


	//----- nvinfo : EIATTR_NUM_BARRIERS
	.align		4
        /*0030*/ 	.byte	0x02, 0x4c
        /*0032*/ 	.byte	0x01
	.zero		1


	//----- nvinfo : EIATTR_MERCURY_ISA_VERSION
	.align		4
        /*0034*/ 	.byte	0x03, 0x5f
        /*0036*/ 	.short	0x0000


	//----- nvinfo : EIATTR_COOP_GROUP_MASK_REGIDS
	.align		4
        /*0038*/ 	.byte	0x04, 0x29
        /*003a*/ 	.short	(.L_710 - .L_709)


	//   ....[0]....
.L_709:
        /*003c*/ 	.word	0xffffffff


	//   ....[1]....
        /*0040*/ 	.word	0xffffffff


	//----- nvinfo : EIATTR_COOP_GROUP_INSTR_OFFSETS
	.align		4
.L_710:
        /*0044*/ 	.byte	0x04, 0x28
        /*0046*/ 	.short	(.L_712 - .L_711)


	//   ....[0]....
.L_711:
        /*0048*/ 	.word	0x00001cd0


	//   ....[1]....
        /*004c*/ 	.word	0x00001d40


	//----- nvinfo : EIATTR_EXIT_INSTR_OFFSETS
	.align		4
.L_712:
        /*0050*/ 	.byte	0x04, 0x1c
        /*0052*/ 	.short	(.L_714 - .L_713)


	//   ....[0]....
.L_713:
        /*0054*/ 	.word	0x00003e60


	//   ....[1]....
        /*0058*/ 	.word	0x00003e80


	//   ....[2]....
        /*005c*/ 	.word	0x000042e0


	//----- nvinfo : EIATTR_CRS_STACK_SIZE
	.align		4
.L_714:
        /*0060*/ 	.byte	0x04, 0x1e
        /*0062*/ 	.short	(.L_716 - .L_715)
.L_715:
        /*0064*/ 	.word	0x00000000
.L_716:


//--------------------- .nv.info._ZN5flash32flash_fwd_splitkv_combine_kernelI23Flash_fwd_kernel_traitsILi64ELi64ELi256ELi4ELb0ELb0EN7cutlass10bfloat16_tE19Flash_kernel_traitsILi64ELi64ELi256ELi4ES3_EELi8ELi7ELb1EEEvNS_16Flash_fwd_paramsE --------------------------
	.section	.nv.info._ZN5flash32flash_fwd_splitkv_combine_kernelI23Flash_fwd_kernel_traitsILi64ELi64ELi256ELi4ELb0ELb0EN7cutlass10bfloat16_tE19Flash_kernel_traitsILi64ELi64ELi256ELi4ES3_EELi8ELi7ELb1EEEvNS_16Flash_fwd_paramsE,"",@"SHT_CUDA_INFO"
	.sectionflags	@""
	.align	4


	//----- nvinfo : EIATTR_CUDA_API_VERSION
	.align		4
        /*0000*/ 	.byte	0x04, 0x37
        /*0002*/ 	.short	(.L_718 - .L_717)
.L_717:
        /*0004*/ 	.word	0x00000082


	//----- nvinfo : EIATTR_SW2861232_WAR
	.align		4
.L_718:
        /*0008*/ 	.byte	0x01, 0x35
	.zero		2


	//----- nvinfo : EIATTR_PARAM_CBANK
	.align		4
        /*000c*/ 	.byte	0x04, 0x0a
        /*000e*/ 	.short	(.L_720 - .L_719)
	.align		4
.L_719:
        /*0010*/ 	.word	index@(.nv.constant0._ZN5flash32flash_fwd_splitkv_combine_kernelI23Flash_fwd_kernel_traitsILi64ELi64ELi256ELi4ELb0ELb0EN7cutlass10bfloat16_tE19Flash_kernel_traitsILi64ELi64ELi256ELi4ES3_EELi8ELi7ELb1EEEvNS_16Flash_fwd_paramsE)
        /*0014*/ 	.short	0x0160
        /*0016*/ 	.short	0x01d0


	//----- nvinfo : EIATTR_CBANK_PARAM_SIZE
	.align		4
.L_720:
        /*0018*/ 	.byte	0x03, 0x19
        /*001a*/ 	.short	0x01d0


	//----- nvinfo : EIATTR_KPARAM_INFO
	.align		4
        /*001c*/ 	.byte	0x04, 0x17
        /*001e*/ 	.short	(.L_722 - .L_721)
.L_721:
        /*0020*/ 	.word	0x00000000
        /*0024*/ 	.short	0x0000
        /*0026*/ 	.short	0x0000
        /*0028*/ 	.byte	0x00, 0xf0, 0x41, 0x07


	//----- nvinfo : EIATTR_MAXREG_COUNT
	.align		4
.L_722:
        /*002c*/ 	.byte	0x03, 0x1b
        /*002e*/ 	.short	0x00ff


	//----- nvinfo : EIATTR_NUM_BARRIERS
	.align		4
        /*0030*/ 	.byte	0x02, 0x4c
        /*0032*/ 	.byte	0x01
	.zero		1


	//----- nvinfo : EIATTR_MERCURY_ISA_VERSION
	.align		4
        /*0034*/ 	.byte	0x03, 0x5f
        /*0036*/ 	.short	0x0000


	//----- nvinfo : EIATTR_COOP_GROUP_MASK_REGIDS
	.align		4
        /*0038*/ 	.byte	0x04, 0x29
        /*003a*/ 	.short	(.L_724 - .L_723)


	//   ....[0]....
.L_723:
        /*003c*/ 	.word	0xffffffff


	//   ....[1]....
        /*0040*/ 	.word	0xffffffff


	//   ....[2]....
        /*0044*/ 	.word	0xffffffff


	//   ....[3]....
        /*0048*/ 	.word	0xffffffff


	//   ....[4]....
        /*004c*/ 	.word	0xffffffff


	//   ....[5]....
        /*0050*/ 	.word	0xffffffff


	//   ....[6]....
        /*0054*/ 	.word	0xffffffff


	//   ....[7]....
        /*0058*/ 	.word	0xffffffff


	//----- nvinfo : EIATTR_COOP_GROUP_INSTR_OFFSETS
	.align		4
.L_724:
        /*005c*/ 	.byte	0x04, 0x28
        /*005e*/ 	.short	(.L_726 - .L_725)


	//   ....[0]....
.L_725:
        /*0060*/ 	.word	0x00001fa0


	//   ....[1]....
        /*0064*/ 	.word	0x00001fc0


	//   ....[2]....
        /*0068*/ 	.word	0x00001fe0


	//   ....[3]....
        /*006c*/ 	.word	0x00002000


	//   ....[4]....
        /*0070*/ 	.word	0x00002270


	//   ....[5]....
        /*0074*/ 	.word	0x000022d0


	//   ....[6]....
        /*0078*/ 	.word	0x00002390


	//   ....[7]....
        /*007c*/ 	.word	0x00002470


	//----- nvinfo : EIATTR_EXIT_INSTR_OFFSETS
	.align		4
.L_726:
        /*0080*/ 	.byte	0x04, 0x1c
        /*0082*/ 	.short	(.L_728 - .L_727)


	//   ....[0]....
.L_727:
        /*0084*/ 	.word	0x00004e50


	//   ....[1]....
        /*0088*/ 	.word	0x000052e0


	//----- nvinfo : EIATTR_CRS_STACK_SIZE
	.align		4
.L_728:
        /*008c*/ 	.byte	0x04, 0x1e
        /*008e*/ 	.short	(.L_730 - .L_729)
.L_729:
        /*0090*/ 	.word	0x00000000
.L_730:


//--------------------- .nv.info._ZN5flash32flash_fwd_splitkv_combine_kernelI23Flash_fwd_kernel_traitsILi64ELi64ELi256ELi4ELb0ELb0EN7cutlass10bfloat16_tE19Flash_kernel_traitsILi64ELi64ELi256ELi4ES3_EELi8ELi6ELb1EEEvNS_16Flash_fwd_paramsE --------------------------
	.section	.nv.info._ZN5flash32flash_fwd_splitkv_combine_kernelI23Flash_fwd_kernel_traitsILi64ELi64ELi256ELi4ELb0ELb0EN7cutlass10bfloat16_tE19Flash_kernel_traitsILi64ELi64ELi256ELi4ES3_EELi8ELi6ELb1EEEvNS_16Flash_fwd_paramsE,"",@"SHT_CUDA_INFO"
	.sectionflags	@""
	.align	4


	//----- nvinfo : EIATTR_CUDA_API_VERSION
	.align		4
        /*0000*/ 	.byte	0x04, 0x37
        /*0002*/ 	.short	(.L_732 - .L_731)
.L_731:
        /*0004*/ 	.word	0x00000082


	//----- nvinfo : EIATTR_SW2861232_WAR
	.align		4
.L_732:
        /*0008*/ 	.byte	0x01, 0x35
	.zero		2


	//----- nvinfo : EIATTR_PARAM_CBANK
	.align		4
        /*000c*/ 	.byte	0x04, 0x0a
        /*000e*/ 	.short	(.L_734 - .L_733)
	.align		4
.L_733:
        /*0010*/ 	.word	index@(.nv.constant0._ZN5flash32flash_fwd_splitkv_combine_kernelI23Flash_fwd_kernel_traitsILi64ELi64ELi256ELi4ELb0ELb0EN7cutlass10bfloat16_tE19Flash_kernel_traitsILi64ELi64ELi256ELi4ES3_EELi8ELi6ELb1EEEvNS_16Flash_fwd_paramsE)
        /*0014*/ 	.short	0x0160
        /*0016*/ 	.short	0x01d0


	//----- nvinfo : EIATTR_CBANK_PARAM_SIZE
	.align		4
.L_734:
        /*0018*/ 	.byte	0x03, 0x19
        /*001a*/ 	.short	0x01d0


	//----- nvinfo : EIATTR_KPARAM_INFO
	.align		4
        /*001c*/ 	.byte	0x04, 0x17
        /*001e*/ 	.short	(.L_736 - .L_735)
.L_735:
        /*0020*/ 	.word	0x00000000
        /*0024*/ 	.short	0x0000
        /*0026*/ 	.short	0x0000
        /*0028*/ 	.byte	0x00, 0xf0, 0x41, 0x07


	//----- nvinfo : EIATTR_MAXREG_COUNT
	.align		4
.L_736:
        /*002c*/ 	.byte	0x03, 0x1b
        /*002e*/ 	.short	0x00ff


	//----- nvinfo : EIATTR_NUM_BARRIERS
	.align		4
        /*0030*/ 	.byte	0x02, 0x4c
        /*0032*/ 	.byte	0x01
	.zero		1


	//----- nvinfo : EIATTR_MERCURY_ISA_VERSION
	.align		4
        /*0034*/ 	.byte	0x03, 0x5f
        /*0036*/ 	.short	0x0000


	//----- nvinfo : EIATTR_COOP_GROUP_MASK_REGIDS
	.align		4
        /*0038*/ 	.byte	0x04, 0x29
        /*003a*/ 	.short	(.L_738 - .L_737)


	//   ....[0]....
.L_737:
        /*003c*/ 	.word	0xffffffff


	//   ....[1]....
        /*0040*/ 	.word	0xffffffff


	//   ....[2]....
        /*0044*/ 	.word	0xffffffff


	//   ....[3]....
        /*0048*/ 	.word	0xffffffff


	//   ....[4]....
        /*004c*/ 	.word	0xffffffff


	//   ....[5]....
        /*0050*/ 	.word	0xffffffff


	//   ....[6]....
        /*0054*/ 	.word	0xffffffff


	//   ....[7]....
        /*0058*/ 	.word	0xffffffff


	//----- nvinfo : EIATTR_COOP_GROUP_INSTR_OFFSETS
	.align		4
.L_738:
        /*005c*/ 	.byte	0x04, 0x28
        /*005e*/ 	.short	(.L_740 - .L_739)


	//   ....[0]....
.L_739:
        /*0060*/ 	.word	0x00001aa0


	//   ....[1]....
        /*0064*/ 	.word	0x00001ac0


	//   ....[2]....
        /*0068*/ 	.word	0x00001ae0


	//   ....[3]....
        /*006c*/ 	.word	0x00001b00


	//   ....[4]....
        /*0070*/ 	.word	0x00001c60


	//   ....[5]....
        /*0074*/ 	.word	0x00001cd0


	//   ....[6]....
        /*0078*/ 	.word	0x00001da0


	//   ....[7]....
        /*007c*/ 	.word	0x00001ea0


	//----- nvinfo : EIATTR_EXIT_INSTR_OFFSETS
	.align		4
.L_740:
        /*0080*/ 	.byte	0x04, 0x1c
        /*0082*/ 	.short	(.L_742 - .L_741)


	//   ....[0]....
.L_741:
        /*0084*/ 	.word	0x00004620


	//   ....[1]....
        /*0088*/ 	.word	0x00004ab0


	//----- nvinfo : EIATTR_CRS_STACK_SIZE
	.align		4
.L_742:
        /*008c*/ 	.byte	0x04, 0x1e
        /*008e*/ 	.short	(.L_744 - .L_743)
.L_743:
        /*0090*/ 	.word	0x00000000
.L_744:


//--------------------- .nv.info._ZN5flash32flash_fwd_splitkv_combine_kernelI23Flash_fwd_kernel_traitsILi64ELi64ELi256ELi4ELb0ELb0EN7cutlass10bfloat16_tE19Flash_kernel_traitsILi64ELi64ELi256ELi4ES3_EELi8ELi5ELb1EEEvNS_16Flash_fwd_paramsE --------------------------
	.section	.nv.info._ZN5flash32flash_fwd_splitkv_combine_kernelI23Flash_fwd_kernel_traitsILi64ELi64ELi256ELi4ELb0ELb0EN7cutlass10bfloat16_tE19Flash_kernel_traitsILi64ELi64ELi256ELi4ES3_EELi8ELi5ELb1EEEvNS_16Flash_fwd_paramsE,"",@"SHT_CUDA_INFO"
	.sectionflags	@""
	.align	4


	//----- nvinfo : EIATTR_CUDA_API_VERSION
	.align		4
        /*0000*/ 	.byte	0x04, 0x37
        /*0002*/ 	.short	(.L_746 - .L_745)
.L_745:
        /*0004*/ 	.word	0x00000082


	//----- nvinfo : EIATTR_SW2861232_WAR
	.align		4
.L_746:
        /*0008*/ 	.byte	0x01, 0x35
	.zero		2


	//----- nvinfo : EIATTR_PARAM_CBANK
	.align		4
        /*000c*/ 	.byte	0x04, 0x0a
        /*000e*/ 	.short	(.L_748 - .L_747)
	.align		4
.L_747:
        /*0010*/ 	.word	index@(.nv.constant0._ZN5flash32flash_fwd_splitkv_combine_kernelI23Flash_fwd_kernel_traitsILi64ELi64ELi256ELi4ELb0ELb0EN7cutlass10bfloat16_tE19Flash_kernel_traitsILi64ELi64ELi256ELi4ES3_EELi8ELi5ELb1EEEvNS_16Flash_fwd_paramsE)
        /*0014*/ 	.short	0x0160
        /*0016*/ 	.short	0x01d0


	//----- nvinfo : EIATTR_CBANK_PARAM_SIZE
	.align		4
.L_748:
        /*0018*/ 	.byte	0x03, 0x19
        /*001a*/ 	.short	0x01d0


	//----- nvinfo : EIATTR_KPARAM_INFO
	.align		4
        /*001c*/ 	.byte	0x04, 0x17
        /*001e*/ 	.short	(.L_750 - .L_749)
.L_749:
        /*0020*/ 	.word	0x00000000
        /*0024*/ 	.short	0x0000
        /*0026*/ 	.short	0x0000
        /*0028*/ 	.byte	0x00, 0xf0, 0x41, 0x07


	//----- nvinfo : EIATTR_MAXREG_COUNT
	.align		4
.L_750:
        /*002c*/ 	.byte	0x03, 0x1b
        /*002e*/ 	.short	0x00ff


	//----- nvinfo : EIATTR_NUM_BARRIERS
	.align		4
        /*0030*/ 	.byte	0x02, 0x4c
        /*0032*/ 	.byte	0x01
	.zero		1


	//----- nvinfo : EIATTR_MERCURY_ISA_VERSION
	.align		4
        /*0034*/ 	.byte	0x03, 0x5f
        /*0036*/ 	.short	0x0000


	//----- nvinfo : EIATTR_COOP_GROUP_MASK_REGIDS
	.align		4
        /*0038*/ 	.byte	0x04, 0x29
        /*003a*/ 	.short	(.L_752 - .L_751)


	//   ....[0]....
.L_751:
        /*003c*/ 	.word	0xffffffff


	//   ....[1]....
        /*0040*/ 	.word	0xffffffff


	//   ....[2]....
        /*0044*/ 	.word	0xffffffff


	//   ....[3]....
        /*0048*/ 	.word	0xffffffff


	//   ....[4]....
        /*004c*/ 	.word	0xffffffff


	//   ....[5]....
        /*0050*/ 	.word	0xffffffff


	//   ....[6]....
        /*0054*/ 	.word	0xffffffff


	//   ....[7]....
        /*0058*/ 	.word	0xffffffff


	//----- nvinfo : EIATTR_COOP_GROUP_INSTR_OFFSETS
	.align		4
.L_752:
        /*005c*/ 	.byte	0x04, 0x28
        /*005e*/ 	.short	(.L_754 - .L_753)


	//   ....[0]....
.L_753:
        /*0060*/ 	.word	0x000017a0


	//   ....[1]....
        /*0064*/ 	.word	0x00001840


	//   ....[2]....
        /*0068*/ 	.word	0x00001860


	//   ....[3]....
        /*006c*/ 	.word	0x00001890


	//   ....[4]....
        /*0070*/ 	.word	0x00001a30


	//   ....[5]....
        /*0074*/ 	.word	0x00001a90


	//   ....[6]....
        /*0078*/ 	.word	0x00001b20


	//   ....[7]....
        /*007c*/ 	.word	0x00001c20


	//----- nvinfo : EIATTR_EXIT_INSTR_OFFSETS
	.align		4
.L_754:
        /*0080*/ 	.byte	0x04, 0x1c
        /*0082*/ 	.short	(.L_756 - .L_755)


	//   ....[0]....
.L_755:
        /*0084*/ 	.word	0x000042c0


	//   ....[1]....
        /*0088*/ 	.word	0x00004750


	//----- nvinfo : EIATTR_CRS_STACK_SIZE
	.align		4
.L_756:
        /*008c*/ 	.byte	0x04, 0x1e
        /*008e*/ 	.short	(.L_758 - .L_757)
.L_757:
        /*0090*/ 	.word	0x00000000
.L_758:


//--------------------- .nv.info._ZN5flash32flash_fwd_splitkv_combine_kernelI23Flash_fwd_kernel_traitsILi64ELi64ELi256ELi4ELb0ELb0EN7cutlass10bfloat16_tE19Flash_kernel_traitsILi64ELi64ELi256ELi4ES3_EELi8ELi4ELb1EEEvNS_16Flash_fwd_paramsE --------------------------
	.section	.nv.info._ZN5flash32flash_fwd_splitkv_combine_kernelI23Flash_fwd_kernel_traitsILi64ELi64ELi256ELi4ELb0ELb0EN7cutlass10bfloat16_tE19Flash_kernel_traitsILi64ELi64ELi256ELi4ES3_EELi8ELi4ELb1EEEvNS_16Flash_fwd_paramsE,"",@"SHT_CUDA_INFO"
	.sectionflags	@""
	.align	4


	//----- nvinfo : EIATTR_CUDA_API_VERSION
	.align		4
        /*0000*/ 	.byte	0x04, 0x37
        /*0002*/ 	.short	(.L_760 - .L_759)
.L_759:
        /*0004*/ 	.word	0x00000082


	//----- nvinfo : EIATTR_SW2861232_WAR
	.align		4
.L_760:
        /*0008*/ 	.byte	0x01, 0x35
	.zero		2


	//----- nvinfo : EIATTR_PARAM_CBANK
	.align		4
        /*000c*/ 	.byte	0x04, 0x0a
        /*000e*/ 	.short	(.L_762 - .L_761)
	.align		4
.L_761:
        /*0010*/ 	.word	index@(.nv.constant0._ZN5flash32flash_fwd_splitkv_combine_kernelI23Flash_fwd_kernel_traitsILi64ELi64ELi256ELi4ELb0ELb0EN7cutlass10bfloat16_tE19Flash_kernel_traitsILi64ELi64ELi256ELi4ES3_EELi8ELi4ELb1EEEvNS_16Flash_fwd_paramsE)
        /*0014*/ 	.short	0x0160
        /*0016*/ 	.short	0x01d0


	//----- nvinfo : EIATTR_CBANK_PARAM_SIZE
	.align		4
.L_762:
        /*0018*/ 	.byte	0x03, 0x19
        /*001a*/ 	.short	0x01d0


	//----- nvinfo : EIATTR_KPARAM_INFO
	.align		4
        /*001c*/ 	.byte	0x04, 0x17
        /*001e*/ 	.short	(.L_764 - .L_763)
.L_763:
        /*0020*/ 	.word	0x00000000
        /*0024*/ 	.short	0x0000
        /*0026*/ 	.short	0x0000
        /*0028*/ 	.byte	0x00, 0xf0, 0x41, 0x07


	//----- nvinfo : EIATTR_MAXREG_COUNT
	.align		4
.L_764:
        /*002c*/ 	.byte	0x03, 0x1b
        /*002e*/ 	.short	0x00ff


	//----- nvinfo : EIATTR_NUM_BARRIERS
	.align		4
        /*0030*/ 	.byte	0x02, 0x4c
        /*0032*/ 	.byte	0x01
	.zero		1


	//----- nvinfo : EIATTR_MERCURY_ISA_VERSION
	.align		4
        /*0034*/ 	.byte	0x03, 0x5f
        /*0036*/ 	.short	0x0000


	//----- nvinfo : EIATTR_COOP_GROUP_MASK_REGIDS
	.align		4
        /*0038*/ 	.byte	0x04, 0x29
        /*003a*/ 	.short	(.L_766 - .L_765)


	//   ....[0]....
.L_765:
        /*003c*/ 	.word	0xffffffff


	//   ....[1]....
        /*0040*/ 	.word	0xffffffff


	//   ....[2]....
        /*0044*/ 	.word	0xffffffff


	//   ....[3]....
        /*0048*/ 	.word	0xffffffff


	//   ....[4]....
        /*004c*/ 	.word	0xffffffff


	//   ....[5]....
        /*0050*/ 	.word	0xffffffff


	//   ....[6]....
        /*0054*/ 	.word	0xffffffff


	//   ....[7]....
        /*0058*/ 	.word	0xffffffff


	//----- nvinfo : EIATTR_COOP_GROUP_INSTR_OFFSETS
	.align		4
.L_766:
        /*005c*/ 	.byte	0x04, 0x28
        /*005e*/ 	.short	(.L_768 - .L_767)


	//   ....[0]....
.L_767:
        /*0060*/ 	.word	0x00001c30


	//   ....[1]....
        /*0064*/ 	.word	0x00001c50


	//   ....[2]....
        /*0068*/ 	.word	0x00001c70


	//   ....[3]....
        /*006c*/ 	.word	0x00001c90


	//   ....[4]....
        /*0070*/ 	.word	0x00001d00


	//   ....[5]....
        /*0074*/ 	.word	0x00001d30


	//   ....[6]....
        /*0078*/ 	.word	0x00001d50


	//   ....[7]....
        /*007c*/ 	.word	0x00001d70


	//----- nvinfo : EIATTR_EXIT_INSTR_OFFSETS
	.align		4
.L_768:
        /*0080*/ 	.byte	0x04, 0x1c
        /*0082*/ 	.short	(.L_770 - .L_769)


	//   ....[0]....
.L_769:
        /*0084*/ 	.word	0x00004220


	//   ....[1]....
        /*0088*/ 	.word	0x000046b0


	//----- nvinfo : EIATTR_CRS_STACK_SIZE
	.align		4
.L_770:
        /*008c*/ 	.byte	0x04, 0x1e
        /*008e*/ 	.short	(.L_772 - .L_771)
.L_771:
        /*0090*/ 	.word	0x00000000
.L_772:


//--------------------- .nv.info._ZN5flash32flash_fwd_splitkv_combine_kernelI23Flash_fwd_kernel_traitsILi64ELi64ELi256ELi4ELb0ELb0EN7cutlass10bfloat16_tE19Flash_kernel_traitsILi64ELi64ELi256ELi4ES3_EELi8ELi3ELb1EEEvNS_16Flash_fwd_paramsE --------------------------
	.section	.nv.info._ZN5flash32flash_fwd_splitkv_combine_kernelI23Flash_fwd_kernel_traitsILi64ELi64ELi256ELi4ELb0ELb0EN7cutlass10bfloat16_tE19Flash_kernel_traitsILi64ELi64ELi256ELi4ES3_EELi8ELi3ELb1EEEvNS_16Flash_fwd_paramsE,"",@"SHT_CUDA_INFO"
	.sectionflags	@""
	.align	4


	//----- nvinfo : EIATTR_CUDA_API_VERSION
	.align		4
        /*0000*/ 	.byte	0x04, 0x37
        /*0002*/ 	.short	(.L_774 - .L_773)
.L_773:
        /*0004*/ 	.word	0x00000082


	//----- nvinfo : EIATTR_SW2861232_WAR
	.align		4
.L_774:
        /*0008*/ 	.byte	0x01, 0x35
	.zero		2


	//----- nvinfo : EIATTR_PARAM_CBANK
	.align		4
        /*000c*/ 	.byte	0x04, 0x0a
        /*000e*/ 	.short	(.L_776 - .L_775)
	.align		4
.L_775:
        /*0010*/ 	.word	index@(.nv.constant0._ZN5flash32flash_fwd_splitkv_combine_kernelI23Flash_fwd_kernel_traitsILi64ELi64ELi256ELi4ELb0ELb0EN7cutlass10bfloat16_tE19Flash_kernel_traitsILi64ELi64ELi256ELi4ES3_EELi8ELi3ELb1EEEvNS_16Flash_fwd_paramsE)
        /*0014*/ 	.short	0x0160
        /*0016*/ 	.short	0x01d0


	//----- nvinfo : EIATTR_CBANK_PARAM_SIZE
	.align		4
.L_776:
        /*0018*/ 	.byte	0x03, 0x19
        /*001a*/ 	.short	0x01d0


	//----- nvinfo : EIATTR_KPARAM_INFO
	.align		4
        /*001c*/ 	.byte	0x04, 0x17
        /*001e*/ 	.short	(.L_778 - .L_777)
.L_777:
        /*0020*/ 	.word	0x00000000
        /*0024*/ 	.short	0x0000
        /*0026*/ 	.short	0x0000
        /*0028*/ 	.byte	0x00, 0xf0, 0x41, 0x07


	//----- nvinfo : EIATTR_MAXREG_COUNT
	.align		4
.L_778:
        /*002c*/ 	.byte	0x03, 0x1b
        /*002e*/ 	.short	0x00ff


	//----- nvinfo : EIATTR_NUM_BARRIERS
	.align		4
        /*0030*/ 	.byte	0x02, 0x4c
        /*0032*/ 	.byte	0x01
	.zero		1


	//----- nvinfo : EIATTR_MERCURY_ISA_VERSION
	.align		4
        /*0034*/ 	.byte	0x03, 0x5f
        /*0036*/ 	.short	0x0000


	//----- nvinfo : EIATTR_COOP_GROUP_MASK_REGIDS
	.align		4
        /*0038*/ 	.byte	0x04, 0x29
        /*003a*/ 	.short	(.L_780 - .L_779)


	//   ....[0]....
.L_779:
        /*003c*/ 	.word	0xffffffff


	//   ....[1]....
        /*0040*/ 	.word	0xffffffff


	//   ....[2]....
        /*0044*/ 	.word	0xffffffff


	//   ....[3]....
        /*0048*/ 	.word	0xffffffff


	//   ....[4]....
        /*004c*/ 	.word	0xffffffff


	//   ....[5]....
        /*0050*/ 	.word	0xffffffff


	//----- nvinfo : EIATTR_COOP_GROUP_INSTR_OFFSETS
	.align		4
.L_780:
        /*0054*/ 	.byte	0x04, 0x28
        /*0056*/ 	.short	(.L_782 - .L_781)


	//   ....[0]....
.L_781:
        /*0058*/ 	.word	0x00001be0


	//   ....[1]....
        /*005c*/ 	.word	0x00001c00


	//   ....[2]....
        /*0060*/ 	.word	0x00001c30


	//   ....[3]....
        /*0064*/ 	.word	0x00001ca0


	//   ....[4]....
        /*0068*/ 	.word	0x00001cc0


	//   ....[5]....
        /*006c*/ 	.word	0x00001ce0


	//----- nvinfo : EIATTR_EXIT_INSTR_OFFSETS
	.align		4
.L_782:
        /*0070*/ 	.byte	0x04, 0x1c
        /*0072*/ 	.short	(.L_784 - .L_783)


	//   ....[0]....
.L_783:
        /*0074*/ 	.word	0x00004180


	//   ....[1]....
        /*0078*/ 	.word	0x00004610


	//----- nvinfo : EIATTR_CRS_STACK_SIZE
	.align		4
.L_784:
        /*007c*/ 	.byte	0x04, 0x1e
        /*007e*/ 	.short	(.L_786 - .L_785)
.L_785:
        /*0080*/ 	.word	0x00000000
.L_786:


//--------------------- .nv.info._ZN5flash32flash_fwd_splitkv_combine_kernelI23Flash_fwd_kernel_traitsILi64ELi64ELi256ELi4ELb0ELb0EN7cutlass10bfloat16_tE19Flash_kernel_traitsILi64ELi64ELi256ELi4ES3_EELi8ELi2ELb1EEEvNS_16Flash_fwd_paramsE --------------------------
	.section	.nv.info._ZN5flash32flash_fwd_splitkv_combine_kernelI23Flash_fwd_kernel_traitsILi64ELi64ELi256ELi4ELb0ELb0EN7cutlass10bfloat16_tE19Flash_kernel_traitsILi64ELi64ELi256ELi4ES3_EELi8ELi2ELb1EEEvNS_16Flash_fwd_paramsE,"",@"SHT_CUDA_INFO"
	.sectionflags	@""
	.align	4


	//----- nvinfo : EIATTR_CUDA_API_VERSION
	.align		4
        /*0000*/ 	.byte	0x04, 0x37
        /*0002*/ 	.short	(.L_788 - .L_787)
.L_787:
        /*0004*/ 	.word	0x00000082


	//----- nvinfo : EIATTR_SW2861232_WAR
	.align		4
.L_788:
        /*0008*/ 	.byte	0x01, 0x35
	.zero		2


	//----- nvinfo : EIATTR_PARAM_CBANK
	.align		4
        /*000c*/ 	.byte	0x04, 0x0a
        /*000e*/ 	.short	(.L_790 - .L_789)
	.align		4
.L_789:
        /*0010*/ 	.word	index@(.nv.constant0._ZN5flash32flash_fwd_splitkv_combine_kernelI23Flash_fwd_kernel_traitsILi64ELi64ELi256ELi4ELb0ELb0EN7cutlass10bfloat16_tE19Flash_kernel_traitsILi64ELi64ELi256ELi4ES3_EELi8ELi2ELb1EEEvNS_16Flash_fwd_paramsE)
        /*0014*/ 	.short	0x0160
        /*0016*/ 	.short	0x01d0


	//----- nvinfo : EIATTR_CBANK_PARAM_SIZE
	.align		4
.L_790:
        /*0018*/ 	.byte	0x03, 0x19
        /*001a*/ 	.short	0x01d0


	//----- nvinfo : EIATTR_KPARAM_INFO
	.align		4
        /*001c*/ 	.byte	0x04, 0x17
        /*001e*/ 	.short	(.L_792 - .L_791)
.L_791:
        /*0020*/ 	.word	0x00000000
        /*0024*/ 	.short	0x0000
        /*0026*/ 	.short	0x0000
        /*0028*/ 	.byte	0x00, 0xf0, 0x41, 0x07


	//----- nvinfo : EIATTR_MAXREG_COUNT
	.align		4
.L_792:
        /*002c*/ 	.byte	0x03, 0x1b
        /*002e*/ 	.short	0x00ff


	//----- nvinfo : EIATTR_NUM_BARRIERS
	.align		4
        /*0030*/ 	.byte	0x02, 0x4c
        /*0032*/ 	.byte	0x01
	.zero		1


	//----- nvinfo : EIATTR_MERCURY_ISA_VERSION
	.align		4
        /*0034*/ 	.byte	0x03, 0x5f
        /*0036*/ 	.short	0x0000


	//----- nvinfo : EIATTR_COOP_GROUP_MASK_REGIDS
	.align		4
        /*0038*/ 	.byte	0x04, 0x29
        /*003a*/ 	.short	(.L_794 - .L_793)


	//   ....[0]....
.L_793:
        /*003c*/ 	.word	0xffffffff


	//   ....[1]....
        /*0040*/ 	.word	0xffffffff


	//   ....[2]....
        /*0044*/ 	.word	0xffffffff


	//   ....[3]....
        /*0048*/ 	.word	0xffffffff


	//----- nvinfo : EIATTR_COOP_GROUP_INSTR_OFFSETS
	.align		4
.L_794:
        /*004c*/ 	.byte	0x04, 0x28
        /*004e*/ 	.short	(.L_796 - .L_795)


	//   ....[0]....
.L_795:
        /*0050*/ 	.word	0x00001c10


	//   ....[1]....
        /*0054*/ 	.word	0x00001c30


	//   ....[2]....
        /*0058*/ 	.word	0x00001ca0


	//   ....[3]....
        /*005c*/ 	.word	0x00001cc0


	//----- nvinfo : EIATTR_EXIT_INSTR_OFFSETS
	.align		4
.L_796:
        /*0060*/ 	.byte	0x04, 0x1c
        /*0062*/ 	.short	(.L_798 - .L_797)


	//   ....[0]....
.L_797:
        /*0064*/ 	.word	0x00004180


	//   ....[1]....
        /*0068*/ 	.word	0x000045f0


	//----- nvinfo : EIATTR_CRS_STACK_SIZE
	.align		4
.L_798:
        /*006c*/ 	.byte	0x04, 0x1e
        /*006e*/ 	.short	(.L_800 - .L_799)
.L_799:
        /*0070*/ 	.word	0x00000000
.L_800:


//--------------------- .nv.info._ZN5flash32flash_fwd_splitkv_combine_kernelI23Flash_fwd_kernel_traitsILi64ELi64ELi256ELi4ELb0ELb0EN7cutlass10bfloat16_tE19Flash_kernel_traitsILi64ELi64ELi256ELi4ES3_EELi8ELi1ELb1EEEvNS_16Flash_fwd_paramsE --------------------------
	.section	.nv.info._ZN5flash32flash_fwd_splitkv_combine_kernelI23Flash_fwd_kernel_traitsILi64ELi64ELi256ELi4ELb0ELb0EN7cutlass10bfloat16_tE19Flash_kernel_traitsILi64ELi64ELi256ELi4ES3_EELi8ELi1ELb1EEEvNS_16Flash_fwd_paramsE,"",@"SHT_CUDA_INFO"
	.sectionflags	@""
	.align	4


	//----- nvinfo : EIATTR_CUDA_API_VERSION
	.align		4
        /*0000*/ 	.byte	0x04, 0x37
        /*0002*/ 	.short	(.L_802 - .L_801)
.L_801:
        /*0004*/ 	.word	0x00000082


	//----- nvinfo : EIATTR_SW2861232_WAR
	.align		4
.L_802:
        /*0008*/ 	.byte	0x01, 0x35
	.zero		2


	//----- nvinfo : EIATTR_PARAM_CBANK
	.align		4
        /*000c*/ 	.byte	0x04, 0x0a
        /*000e*/ 	.short	(.L_804 - .L_803)
	.align		4
.L_803:
        /*0010*/ 	.word	index@(.nv.constant0._ZN5flash32flash_fwd_splitkv_combine_kernelI23Flash_fwd_kernel_traitsILi64ELi64ELi256ELi4ELb0ELb0EN7cutlass10bfloat16_tE19Flash_kernel_traitsILi64ELi64ELi256ELi4ES3_EELi8ELi1ELb1EEEvNS_16Flash_fwd_paramsE)
        /*0014*/ 	.short	0x0160
        /*0016*/ 	.short	0x01d0


	//----- nvinfo : EIATTR_CBANK_PARAM_SIZE
	.align		4
.L_804:
        /*0018*/ 	.byte	0x03, 0x19
        /*001a*/ 	.short	0x01d0


	//----- nvinfo : EIATTR_KPARAM_INFO
	.align		4
        /*001c*/ 	.byte	0x04, 0x17
        /*001e*/ 	.short	(.L_806 - .L_805)
.L_805:
        /*0020*/ 	.word	0x00000000
        /*0024*/ 	.short	0x0000
        /*0026*/ 	.short	0x0000
        /*0028*/ 	.byte	0x00, 0xf0, 0x41, 0x07


	//----- nvinfo : EIATTR_MAXREG_COUNT
	.align		4
.L_806:
        /*002c*/ 	.byte	0x03, 0x1b
        /*002e*/ 	.short	0x00ff


	//----- nvinfo : EIATTR_NUM_BARRIERS
	.align		4
        /*0030*/ 	.byte	0x02, 0x4c
        /*0032*/ 	.byte	0x01
	.zero		1


	//----- nvinfo : EIATTR_MERCURY_ISA_VERSION
	.align		4
        /*0034*/ 	.byte	0x03, 0x5f
        /*0036*/ 	.short	0x0000


	//----- nvinfo : EIATTR_COOP_GROUP_MASK_REGIDS
	.align		4
        /*0038*/ 	.byte	0x04, 0x29
        /*003a*/ 	.short	(.L_808 - .L_807)


	//   ....[0]....
.L_807:
        /*003c*/ 	.word	0xffffffff


	//   ....[1]....
        /*0040*/ 	.word	0xffffffff


	//----- nvinfo : EIATTR_COOP_GROUP_INSTR_OFFSETS
	.align		4
.L_808:
        /*0044*/ 	.byte	0x04, 0x28
        /*0046*/ 	.short	(.L_810 - .L_809)


	//   ....[0]....
.L_809:
        /*0048*/ 	.word	0x00001cd0


	//   ....[1]....
        /*004c*/ 	.word	0x00001d40


	//----- nvinfo : EIATTR_EXIT_INSTR_OFFSETS
	.align		4
.L_810:
        /*0050*/ 	.byte	0x04, 0x1c
        /*0052*/ 	.short	(.L_812 - .L_811)


	//   ....[0]....
.L_811:
        /*0054*/ 	.word	0x00004290


	//   ....[1]....
        /*0058*/ 	.word	0x000046f0


	//----- nvinfo : EIATTR_CRS_STACK_SIZE
	.align		4
.L_812:
        /*005c*/ 	.byte	0x04, 0x1e
        /*005e*/ 	.short	(.L_814 - .L_813)
.L_813:
        /*0060*/ 	.word	0x00000000
.L_814:


//--------------------- .nv.info._ZN5flash24flash_fwd_splitkv_kernelI23Flash_fwd_kernel_traitsILi64ELi64ELi256ELi4ELb0ELb0EN7cutlass10bfloat16_tE19Flash_kernel_traitsILi64ELi64ELi256ELi4ES3_EELb1ELb0ELb0ELb0ELb0ELb0ELb0ELb0EEEvNS_16Flash_fwd_paramsE --------------------------
	.section	.nv.info._ZN5flash24flash_fwd_splitkv_kernelI23Flash_fwd_kernel_traitsILi64ELi64ELi256ELi4ELb0ELb0EN7cutlass10bfloat16_tE19Flash_kernel_traitsILi64ELi64ELi256ELi4ES3_EELb1ELb0ELb0ELb0ELb0ELb0ELb0ELb0EEEvNS_16Flash_fwd_paramsE,"",@"SHT_CUDA_INFO"
	.sectionflags	@""
	.align	4


	//----- nvinfo : EIATTR_CUDA_API_VERSION
	.align		4
        /*0000*/ 	.byte	0x04, 0x37
        /*0002*/ 	.short	(.L_816 - .L_815)
.L_815:
        /*0004*/ 	.word	0x00000082


	//----- nvinfo : EIATTR_SW2861232_WAR
	.align		4
.L_816:
        /*0008*/ 	.byte	0x01, 0x35
	.zero		2


	//----- nvinfo : EIATTR_PARAM_CBANK
	.align		4
        /*000c*/ 	.byte	0x04, 0x0a
        /*000e*/ 	.short	(.L_818 - .L_817)
	.align		4
.L_817:
        /*0010*/ 	.word	index@(.nv.constant0._ZN5flash24flash_fwd_splitkv_kernelI23Flash_fwd_kernel_traitsILi64ELi64ELi256ELi4ELb0ELb0EN7cutlass10bfloat16_tE19Flash_kernel_traitsILi64ELi64ELi256ELi4ES3_EELb1ELb0ELb0ELb0ELb0ELb0ELb0ELb0EEEvNS_16Flash_fwd_paramsE)
        /*0014*/ 	.short	0x0160
        /*0016*/ 	.short	0x01d0


	//----- nvinfo : EIATTR_CBANK_PARAM_SIZE
	.align		4
.L_818:
        /*0018*/ 	.byte	0x03, 0x19
        /*001a*/ 	.short	0x01d0


	//----- nvinfo : EIATTR_KPARAM_INFO
	.align		4
        /*001c*/ 	.byte	0x04, 0x17
        /*001e*/ 	.short	(.L_820 - .L_819)
.L_819:
        /*0020*/ 	.word	0x00000000
        /*0024*/ 	.short	0x0000
        /*0026*/ 	.short	0x0000
        /*0028*/ 	.byte	0x00, 0xf0, 0x41, 0x07


	//----- nvinfo : EIATTR_MAXREG_COUNT
	.align		4
.L_820:
        /*002c*/ 	.byte	0x03, 0x1b
        /*002e*/ 	.short	0x00ff


	//----- nvinfo : EIATTR_NUM_BARRIERS
	.align		4
        /*0030*/ 	.byte	0x02, 0x4c
        /*0032*/ 	.byte	0x01
	.zero		1


	//----- nvinfo : EIATTR_ANNOTATIONS
	.align		4
        /*0034*/ 	.byte	0x04, 0x55
        /*0036*/ 	.short	(.L_822 - .L_821)


	//   ....[0]....
.L_821:
        /*0038*/ 	.word	0x00000001
        /*003c*/ 	.byte	0x70, 0xb0, 0x00, 0x00, 0x01, 0x00, 0x00, 0x00, 0x80, 0xb0, 0x00, 0x00, 0x01, 0x00, 0x00, 0x00
        /*004c*/ 	.byte	0x50, 0xd5, 0x00, 0x00, 0x01, 0x00, 0x00, 0x00, 0xd0, 0xd7, 0x00, 0x00, 0x01, 0x00, 0x00, 0x00
        /*005c*/ 	.byte	0x90, 0xf7, 0x00, 0x00, 0x01, 0x00, 0x00, 0x00, 0xa0, 0xf7, 0x00, 0x00, 0x01, 0x00, 0x00, 0x00
        /*006c*/ 	.byte	0xd0, 0xf7, 0x00, 0x00, 0x01, 0x00, 0x00, 0x00, 0x00, 0xf8, 0x00, 0x00, 0x01, 0x00, 0x00, 0x00
        /*007c*/ 	.byte	0x40, 0x2b, 0x01, 0x00, 0x01, 0x00, 0x00, 0x00, 0x50, 0x2b, 0x01, 0x00, 0x01, 0x00, 0x00, 0x00
        /*008c*/ 	.byte	0xe0, 0x5a, 0x01, 0x00, 0x01, 0x00, 0x00, 0x00, 0x20, 0x5b, 0x01, 0x00, 0x01, 0x00, 0x00, 0x00
        /*009c*/ 	.byte	0x80, 0x8e, 0x01, 0x00, 0x01, 0x00, 0x00, 0x00, 0xa0, 0x8e, 0x01, 0x00, 0x01, 0x00, 0x00, 0x00
        /*00ac*/ 	.byte	0xd0, 0x8e, 0x01, 0x00, 0x01, 0x00, 0x00, 0x00, 0x00, 0x8f, 0x01, 0x00


	//----- nvinfo : EIATTR_MERCURY_ISA_VERSION
	.align		4
.L_822:
        /*00b8*/ 	.byte	0x03, 0x5f
        /*00ba*/ 	.short	0x0000


	//----- nvinfo : EIATTR_COOP_GROUP_MASK_REGIDS
	.align		4
        /*00bc*/ 	.byte	0x04, 0x29
        /*00be*/ 	.short	(.L_824 - .L_823)


	//   ....[0]....
.L_823:
        /*00c0*/ 	.word	0xffffffff


	//   ....[1]....
        /*00c4*/ 	.word	0xffffffff


	//   ....[2]....
        /*00c8*/ 	.word	0xffffffff


	//   ....[3]....
        /*00cc*/ 	.word	0xffffffff


	//   ....[4]....
        /*00d0*/ 	.word	0xffffffff


	//   ....[5]....
        /*00d4*/ 	.word	0xffffffff


	//   ....[6]....
        /*00d8*/ 	.word	0xffffffff


	//   ....[7]....
        /*00dc*/ 	.word	0xffffffff


	//   ....[8]....
        /*00e0*/ 	.word	0xffffffff


	//   ....[9]....
        /*00e4*/ 	.word	0xffffffff


	//   ....[10]....
        /*00e8*/ 	.word	0xffffffff


	//   ....[11]....
        /*00ec*/ 	.word	0xffffffff


	//   ....[12]....
        /*00f0*/ 	.word	0xffffffff


	//   ....[13]....
        /*00f4*/ 	.word	0xffffffff


	//   ....[14]....
        /*00f8*/ 	.word	0xffffffff


	//   ....[15]....
        /*00fc*/ 	.word	0xffffffff


	//----- nvinfo : EIATTR_COOP_GROUP_INSTR_OFFSETS
	.align		4
.L_824:
        /*0100*/ 	.byte	0x04, 0x28
        /*0102*/ 	.short	(.L_826 - .L_825)


	//   ....[0]....
.L_825:
        /*0104*/ 	.word	0x000086d0


	//   ....[1]....
        /*0108*/ 	.word	0x00008790


	//   ....[2]....
        /*010c*/ 	.word	0x000087a0


	//   ....[3]....
        /*0110*/ 	.word	0x000087d0


	//   ....[4]....
        /*0114*/ 	.word	0x00010000


	//   ....[5]....
        /*0118*/ 	.word	0x00010060


	//   ....[6]....
        /*011c*/ 	.word	0x00010080


	//   ....[7]....
        /*0120*/ 	.word	0x000100a0


	//   ....[8]....
        /*0124*/ 	.word	0x00016320


	//   ....[9]....
        /*0128*/ 	.word	0x00016340


	//   ....[10]....
        /*012c*/ 	.word	0x00016360


	//   ....[11]....
        /*0130*/ 	.word	0x00016380


	//   ....[12]....
        /*0134*/ 	.word	0x000190b0


	//   ....[13]....
        /*0138*/ 	.word	0x000190c0


	//   ....[14]....
        /*013c*/ 	.word	0x000190f0


	//   ....[15]....
        /*0140*/ 	.word	0x00019110


	//----- nvinfo : EIATTR_EXIT_INSTR_OFFSETS
	.align		4
.L_826:
        /*0144*/ 	.byte	0x04, 0x1c
        /*0146*/ 	.short	(.L_828 - .L_827)


	//   ....[0]....
.L_827:
        /*0148*/ 	.word	0x000004d0


	//   ....[1]....
        /*014c*/ 	.word	0x00000db0


	//   ....[2]....
        /*0150*/ 	.word	0x00000de0


	//   ....[3]....
        /*0154*/ 	.word	0x00019e50


	//   ....[4]....
        /*0158*/ 	.word	0x00019f10


	//----- nvinfo : EIATTR_CTAIDZ_USED
	.align		4
.L_828:
        /*015c*/ 	.byte	0x01, 0x04
	.zero		2


	//----- nvinfo : EIATTR_CRS_STACK_SIZE
	.align		4
        /*0160*/ 	.byte	0x04, 0x1e
        /*0162*/ 	.short	(.L_830 - .L_829)
.L_829:
        /*0164*/ 	.word	0x00000000
.L_830:


//--------------------- .nv.info._ZN5flash24flash_fwd_splitkv_kernelI23Flash_fwd_kernel_traitsILi64ELi64ELi256ELi4ELb0ELb0EN7cutlass10bfloat16_tE19Flash_kernel_traitsILi64ELi64ELi256ELi4ES3_EELb1ELb0ELb0ELb0ELb0ELb1ELb0ELb0EEEvNS_16Flash_fwd_paramsE --------------------------
	.section	.nv.info._ZN5flash24flash_fwd_splitkv_kernelI23Flash_fwd_kernel_traitsILi64ELi64ELi256ELi4ELb0ELb0EN7cutlass10bfloat16_tE19Flash_kernel_traitsILi64ELi64ELi256ELi4ES3_EELb1ELb0ELb0ELb0ELb0ELb1ELb0ELb0EEEvNS_16Flash_fwd_paramsE,"",@"SHT_CUDA_INFO"
	.sectionflags	@""
	.align	4


	//----- nvinfo : EIATTR_CUDA_API_VERSION
	.align		4
        /*0000*/ 	.byte	0x04, 0x37
        /*0002*/ 	.short	(.L_832 - .L_831)
.L_831:
        /*0004*/ 	.word	0x00000082


	//----- nvinfo : EIATTR_SW2861232_WAR
	.align		4
.L_832:
        /*0008*/ 	.byte	0x01, 0x35
	.zero		2


	//----- nvinfo : EIATTR_PARAM_CBANK
	.align		4
        /*000c*/ 	.byte	0x04, 0x0a
        /*000e*/ 	.short	(.L_834 - .L_833)
	.align		4
.L_833:
        /*0010*/ 	.word	index@(.nv.constant0._ZN5flash24flash_fwd_splitkv_kernelI23Flash_fwd_kernel_traitsILi64ELi64ELi256ELi4ELb0ELb0EN7cutlass10bfloat16_tE19Flash_kernel_traitsILi64ELi64ELi256ELi4ES3_EELb1ELb0ELb0ELb0ELb0ELb1ELb0ELb0EEEvNS_16Flash_fwd_paramsE)
        /*0014*/ 	.short	0x0160
        /*0016*/ 	.short	0x01d0


	//----- nvinfo : EIATTR_CBANK_PARAM_SIZE
	.align		4
.L_834:
        /*0018*/ 	.byte	0x03, 0x19
        /*001a*/ 	.short	0x01d0


	//----- nvinfo : EIATTR_KPARAM_INFO
	.align		4
        /*001c*/ 	.byte	0x04, 0x17
        /*001e*/ 	.short	(.L_836 - .L_835)
.L_835:
        /*0020*/ 	.word	0x00000000
        /*0024*/ 	.short	0x0000
        /*0026*/ 	.short	0x0000
        /*0028*/ 	.byte	0x00, 0xf0, 0x41, 0x07


	//----- nvinfo : EIATTR_MAXREG_COUNT
	.align		4
.L_836:
        /*002c*/ 	.byte	0x03, 0x1b
        /*002e*/ 	.short	0x00ff


	//----- nvinfo : EIATTR_NUM_BARRIERS
	.align		4
        /*0030*/ 	.byte	0x02, 0x4c
        /*0032*/ 	.byte	0x01
	.zero		1


	//----- nvinfo : EIATTR_ANNOTATIONS
	.align		4
        /*0034*/ 	.byte	0x04, 0x55
        /*0036*/ 	.short	(.L_838 - .L_837)


	//   ....[0]....
.L_837:
        /* <DEDUP_REMOVED lines=14> */
        /*010c*/ 	.byte	0x50, 0xe4, 0x01, 0x00


	//----- nvinfo : EIATTR_MERCURY_ISA_VERSION
	.align		4
.L_838:
        /*0110*/ 	.byte	0x03, 0x5f
        /*0112*/ 	.short	0x0000


	//----- nvinfo : EIATTR_COOP_GROUP_MASK_REGIDS
	.align		4
        /*0114*/ 	.byte	0x04, 0x29
        /*0116*/ 	.short	(.L_840 - .L_839)


	//   ....[0]....
.L_839:
        /*0118*/ 	.word	0xffffffff


	//   ....[1]....
        /*011c*/ 	.word	0xffffffff


	//   ....[2]....
        /*0120*/ 	.word	0xffffffff


	//   ....[3]....
        /*0124*/ 	.word	0xffffffff


	//   ....[4]....
        /*0128*/ 	.word	0xffffffff


	//   ....[5]....
        /*012c*/ 	.word	0xffffffff


	//   ....[6]....
        /*0130*/ 	.word	0xffffffff


	//   ....[7]....
        /*0134*/ 	.word	0xffffffff


	//   ....[8]....
        /*0138*/ 	.word	0xffffffff


	//   ....[9]....
        /*013c*/ 	.word	0xffffffff


	//   ....[10]....
        /*0140*/ 	.word	0xffffffff


	//   ....[11]....
        /*0144*/ 	.word	0xffffffff


	//   ....[12]....
        /*0148*/ 	.word	0xffffffff


	//   ....[13]....
        /*014c*/ 	.word	0xffffffff


	//   ....[14]....
        /*0150*/ 	.word	0xffffffff


	//   ....[15]....
        /*0154*/ 	.word	0xffffffff


	//----- nvinfo : EIATTR_COOP_GROUP_INSTR_OFFSETS
	.align		4
.L_840:
        /*0158*/ 	.byte	0x04, 0x28
        /*015a*/ 	.short	(.L_842 - .L_841)


	//   ....[0]....
.L_841:
        /*015c*/ 	.word	0x00009950


	//   ....[1]....
        /*0160*/ 	.word	0x00009a10


	//   ....[2]....
        /*0164*/ 	.word	0x00009a20


	//   ....[3]....
        /*0168*/ 	.word	0x00009a50


	//   ....[4]....
        /*016c*/ 	.word	0x000131e0


	//   ....[5]....
        /*0170*/ 	.word	0x00013230


	//   ....[6]....
        /*0174*/ 	.word	0x00013250


	//   ....[7]....
        /*0178*/ 	.word	0x00013280


	//   ....[8]....
        /*017c*/ 	.word	0x0001a9a0


	//   ....[9]....
        /*0180*/ 	.word	0x0001a9f0


	//   ....[10]....
        /*0184*/ 	.word	0x0001aa20


	//   ....[11]....
        /*0188*/ 	.word	0x0001aa30


	//   ....[12]....
        /*018c*/ 	.word	0x0001da00


	//   ....[13]....
        /*0190*/ 	.word	0x0001da10


	//   ....[14]....
        /*0194*/ 	.word	0x0001da30


	//   ....[15]....
        /*0198*/ 	.word	0x0001da50


	//----- nvinfo : EIATTR_EXIT_INSTR_OFFSETS
	.align		4
.L_842:
        /*019c*/ 	.byte	0x04, 0x1c
        /*019e*/ 	.short	(.L_844 - .L_843)


	//   ....[0]....
.L_843:
        /*01a0*/ 	.word	0x000004d0


	//   ....[1]....
        /*01a4*/ 	.word	0x00000db0


	//   ....[2]....
        /*01a8*/ 	.word	0x00000de0


	//   ....[3]....
        /*01ac*/ 	.word	0x0001e7b0


	//   ....[4]....
        /*01b0*/ 	.word	0x0001e870


	//----- nvinfo : EIATTR_CTAIDZ_USED
	.align		4
.L_844:
        /*01b4*/ 	.byte	0x01, 0x04
	.zero		2


	//----- nvinfo : EIATTR_CRS_STACK_SIZE
	.align		4
        /*01b8*/ 	.byte	0x04, 0x1e
        /*01ba*/ 	.short	(.L_846 - .L_845)
.L_845:
        /*01bc*/ 	.word	0x00000000
.L_846:


//--------------------- .nv.info._ZN5flash24flash_fwd_splitkv_kernelI23Flash_fwd_kernel_traitsILi64ELi64ELi256ELi4ELb0ELb0EN7cutlass10bfloat16_tE19Flash_kernel_traitsILi64ELi64ELi256ELi4ES3_EELb1ELb0ELb0ELb0ELb0ELb0ELb0ELb1EEEvNS_16Flash_fwd_paramsE --------------------------
	.section	.nv.info._ZN5flash24flash_fwd_splitkv_kernelI23Flash_fwd_kernel_traitsILi64ELi64ELi256ELi4ELb0ELb0EN7cutlass10bfloat16_tE19Flash_kernel_traitsILi64ELi64ELi256ELi4ES3_EELb1ELb0ELb0ELb0ELb0ELb0ELb0ELb1EEEvNS_16Flash_fwd_paramsE,"",@"SHT_CUDA_INFO"
	.sectionflags	@""
	.align	4


	//----- nvinfo : EIATTR_CUDA_API_VERSION
	.align		4
        /*0000*/ 	.byte	0x04, 0x37
        /*0002*/ 	.short	(.L_848 - .L_847)
.L_847:
        /*0004*/ 	.word	0x00000082


	//----- nvinfo : EIATTR_SW2861232_WAR
	.align		4
.L_848:
        /*0008*/ 	.byte	0x01, 0x35
	.zero		2


	//----- nvinfo : EIATTR_PARAM_CBANK
	.align		4
        /*000c*/ 	.byte	0x04, 0x0a
        /*000e*/ 	.short	(.L_850 - .L_849)
	.align		4
.L_849:
        /*0010*/ 	.word	index@(.nv.constant0._ZN5flash24flash_fwd_splitkv_kernelI23Flash_fwd_kernel_traitsILi64ELi64ELi256ELi4ELb0ELb0EN7cutlass10bfloat16_tE19Flash_kernel_traitsILi64ELi64ELi256ELi4ES3_EELb1ELb0ELb0ELb0ELb0ELb0ELb0ELb1EEEvNS_16Flash_fwd_paramsE)
        /*0014*/ 	.short	0x0160
        /*0016*/ 	.short	0x01d0


	//----- nvinfo : EIATTR_CBANK_PARAM_SIZE
	.align		4
.L_850:
        /*0018*/ 	.byte	0x03, 0x19
        /*001a*/ 	.short	0x01d0


	//----- nvinfo : EIATTR_KPARAM_INFO
	.align		4
        /*001c*/ 	.byte	0x04, 0x17
        /*001e*/ 	.short	(.L_852 - .L_851)
.L_851:
        /*0020*/ 	.word	0x00000000
        /*0024*/ 	.short	0x0000
        /*0026*/ 	.short	0x0000
        /*0028*/ 	.byte	0x00, 0xf0, 0x41, 0x07


	//----- nvinfo : EIATTR_MAXREG_COUNT
	.align		4
.L_852:
        /*002c*/ 	.byte	0x03, 0x1b
        /*002e*/ 	.short	0x00ff


	//----- nvinfo : EIATTR_NUM_BARRIERS
	.align		4
        /*0030*/ 	.byte	0x02, 0x4c
        /*0032*/ 	.byte	0x01
	.zero		1


	//----- nvinfo : EIATTR_ANNOTATIONS
	.align		4
        /*0034*/ 	.byte	0x04, 0x55
        /*0036*/ 	.short	(.L_854 - .L_853)


	//   ....[0]....
.L_853:
        /* <DEDUP_REMOVED lines=101> */


	//----- nvinfo : EIATTR_MERCURY_ISA_VERSION
	.align		4
.L_854:
        /*0670*/ 	.byte	0x03, 0x5f
        /*0672*/ 	.short	0x0000


	//----- nvinfo : EIATTR_COOP_GROUP_MASK_REGIDS
	.align		4
        /*0674*/ 	.byte	0x04, 0x29
        /*0676*/ 	.short	(.L_856 - .L_855)


	//   ....[0]....
.L_855:
        /*0678*/ 	.word	0xffffffff


	//   ....[1]....
        /*067c*/ 	.word	0xffffffff


	//   ....[2]....
        /*0680*/ 	.word	0xffffffff


	//   ....[3]....
        /*0684*/ 	.word	0xffffffff


	//   ....[4]....
        /*0688*/ 	.word	0xffffffff


	//   ....[5]....
        /*068c*/ 	.word	0xffffffff


	//   ....[6]....
        /*0690*/ 	.word	0xffffffff


	//   ....[7]....
        /*0694*/ 	.word	0xffffffff


	//   ....[8]....
        /*0698*/ 	.word	0xffffffff


	//   ....[9]....
        /*069c*/ 	.word	0xffffffff


	//   ....[10]....
        /*06a0*/ 	.word	0xffffffff


	//   ....[11]....
        /*06a4*/ 	.word	0xffffffff


	//   ....[12]....
        /*06a8*/ 	.word	0xffffffff


	//   ....[13]....
        /*06ac*/ 	.word	0xffffffff


	//   ....[14]....
        /*06b0*/ 	.word	0xffffffff


	//   ....[15]....
        /*06b4*/ 	.word	0xffffffff


	//   ....[16]....
        /*06b8*/ 	.word	0xffffffff


	//   ....[17]....
        /*06bc*/ 	.word	0xffffffff


	//   ....[18]....
        /*06c0*/ 	.word	0xffffffff


	//   ....[19]....
        /*06c4*/ 	.word	0xffffffff


	//----- nvinfo : EIATTR_COOP_GROUP_INSTR_OFFSETS
	.align		4
.L_856:
        /*06c8*/ 	.byte	0x04, 0x28
        /*06ca*/ 	.short	(.L_858 - .L_857)


	//   ....[0]....
.L_857:
        /*06cc*/ 	.word	0x00018fe0


	//   ....[1]....
        /*06d0*/ 	.word	0x00019050


	//   ....[2]....
        /*06d4*/ 	.word	0x00019060


	//   ....[3]....
        /*06d8*/ 	.word	0x00019090


	//   ....[4]....
        /*06dc*/ 	.word	0x00021b30


	//   ....[5]....
        /*06e0*/ 	.word	0x00021b80


	//   ....[6]....
        /*06e4*/ 	.word	0x00021ba0


	//   ....[7]....
        /*06e8*/ 	.word	0x00021bc0


	//   ....[8]....
        /*06ec*/ 	.word	0x00028250


	//   ....[9]....
        /*06f0*/ 	.word	0x00028270


	//   ....[10]....
        /*06f4*/ 	.word	0x00028c20


	//   ....[11]....
        /*06f8*/ 	.word	0x00028c40


	//   ....[12]....
        /*06fc*/ 	.word	0x0002b290


	//   ....[13]....
        /*0700*/ 	.word	0x0002b2c0


	//   ....[14]....
        /*0704*/ 	.word	0x0002b2d0


	//   ....[15]....
        /*0708*/ 	.word	0x0002b300


	//   ....[16]....
        /*070c*/ 	.word	0x0002c4b0


	//   ....[17]....
        /*0710*/ 	.word	0x0002c500


	//   ....[18]....
        /*0714*/ 	.word	0x0002c550


	//   ....[19]....
        /*0718*/ 	.word	0x0002c5a0


	//----- nvinfo : EIATTR_EXIT_INSTR_OFFSETS
	.align		4
.L_858:
        /*071c*/ 	.byte	0x04, 0x1c
        /*071e*/ 	.short	(.L_860 - .L_859)


	//   ....[0]....
.L_859:
        /*0720*/ 	.word	0x00000080


	//----- nvinfo : EIATTR_CTAIDZ_USED
	.align		4
.L_860:
        /*0724*/ 	.byte	0x01, 0x04
	.zero		2


	//----- nvinfo : EIATTR_CRS_STACK_SIZE
	.align		4
        /*0728*/ 	.byte	0x04, 0x1e
        /*072a*/ 	.short	(.L_862 - .L_861)
.L_861:
        /*072c*/ 	.word	0x00000000
.L_862:


//--------------------- .nv.info._ZN5flash24flash_fwd_splitkv_kernelI23Flash_fwd_kernel_traitsILi64ELi64ELi256ELi4ELb0ELb0EN7cutlass10bfloat16_tE19Flash_kernel_traitsILi64ELi64ELi256ELi4ES3_EELb1ELb0ELb0ELb0ELb0ELb1ELb0ELb1EEEvNS_16Flash_fwd_paramsE --------------------------
	.section	.nv.info._ZN5flash24flash_fwd_splitkv_kernelI23Flash_fwd_kernel_traitsILi64ELi64ELi256ELi4ELb0ELb0EN7cutlass10bfloat16_tE19Flash_kernel_traitsILi64ELi64ELi256ELi4ES3_EELb1ELb0ELb0ELb0ELb0ELb1ELb0ELb1EEEvNS_16Flash_fwd_paramsE,"",@"SHT_CUDA_INFO"
	.sectionflags	@""
	.align	4


	//----- nvinfo : EIATTR_CUDA_API_VERSION
	.align		4
        /*0000*/ 	.byte	0x04, 0x37
        /*0002*/ 	.short	(.L_864 - .L_863)
.L_863:
        /*0004*/ 	.word	0x00000082


	//----- nvinfo : EIATTR_SW2861232_WAR
	.align		4
.L_864:
        /*0008*/ 	.byte	0x01, 0x35
	.zero		2


	//----- nvinfo : EIATTR_PARAM_CBANK
	.align		4
        /*000c*/ 	.byte	0x04, 0x0a
        /*000e*/ 	.short	(.L_866 - .L_865)
	.align		4
.L_865:
        /*0010*/ 	.word	index@(.nv.constant0._ZN5flash24flash_fwd_splitkv_kernelI23Flash_fwd_kernel_traitsILi64ELi64ELi256ELi4ELb0ELb0EN7cutlass10bfloat16_tE19Flash_kernel_traitsILi64ELi64ELi256ELi4ES3_EELb1ELb0ELb0ELb0ELb0ELb1ELb0ELb1EEEvNS_16Flash_fwd_paramsE)
        /*0014*/ 	.short	0x0160
        /*0016*/ 	.short	0x01d0


	//----- nvinfo : EIATTR_CBANK_PARAM_SIZE
	.align		4
.L_866:
        /*0018*/ 	.byte	0x03, 0x19
        /*001a*/ 	.short	0x01d0


	//----- nvinfo : EIATTR_KPARAM_INFO
	.align		4
        /*001c*/ 	.byte	0x04, 0x17
        /*001e*/ 	.short	(.L_868 - .L_867)
.L_867:
        /*0020*/ 	.word	0x00000000
        /*0024*/ 	.short	0x0000
        /*0026*/ 	.short	0x0000
        /*0028*/ 	.byte	0x00, 0xf0, 0x41, 0x07


	//----- nvinfo : EIATTR_MAXREG_COUNT
	.align		4
.L_868:
        /*002c*/ 	.byte	0x03, 0x1b
        /*002e*/ 	.short	0x00ff


	//----- nvinfo : EIATTR_NUM_BARRIERS
	.align		4
        /*0030*/ 	.byte	0x02, 0x4c
        /*0032*/ 	.byte	0x01
	.zero		1


	//----- nvinfo : EIATTR_ANNOTATIONS
	.align		4
        /*0034*/ 	.byte	0x04, 0x55
        /*0036*/ 	.short	(.L_870 - .L_869)


	//   ....[0]....
.L_869:
        /* <DEDUP_REMOVED lines=140> */


	//----- nvinfo : EIATTR_MERCURY_ISA_VERSION
	.align		4
.L_870:
        /*08e0*/ 	.byte	0x03, 0x5f
        /*08e2*/ 	.short	0x0000


	//----- nvinfo : EIATTR_COOP_GROUP_MASK_REGIDS
	.align		4
        /*08e4*/ 	.byte	0x04, 0x29
        /*08e6*/ 	.short	(.L_872 - .L_871)


	//   ....[0]....
.L_871:
        /*08e8*/ 	.word	0xffffffff


	//   ....[1]....
        /*08ec*/ 	.word	0xffffffff


	//   ....[2]....
        /*08f0*/ 	.word	0xffffffff


	//   ....[3]....
        /*08f4*/ 	.word	0xffffffff


	//   ....[4]....
        /*08f8*/ 	.word	0xffffffff


	//   ....[5]....
        /*08fc*/ 	.word	0xffffffff


	//   ....[6]....
        /*0900*/ 	.word	0xffffffff


	//   ....[7]....
        /*0904*/ 	.word	0xffffffff


	//   ....[8]....
        /*0908*/ 	.word	0xffffffff


	//   ....[9]....
        /*090c*/ 	.word	0xffffffff


	//   ....[10]....
        /*0910*/ 	.word	0xffffffff


	//   ....[11]....
        /*0914*/ 	.word	0xffffffff


	//   ....[12]....
        /*0918*/ 	.word	0xffffffff


	//   ....[13]....
        /*091c*/ 	.word	0xffffffff


	//   ....[14]....
        /*0920*/ 	.word	0xffffffff


	//   ....[15]....
        /*0924*/ 	.word	0xffffffff


	//   ....[16]....
        /*0928*/ 	.word	0xffffffff


	//   ....[17]....
        /*092c*/ 	.word	0xffffffff


	//   ....[18]....
        /*0930*/ 	.word	0xffffffff


	//   ....[19]....
        /*0934*/ 	.word	0xffffffff


	//----- nvinfo : EIATTR_COOP_GROUP_INSTR_OFFSETS
	.align		4
.L_872:
        /*0938*/ 	.byte	0x04, 0x28
        /*093a*/ 	.short	(.L_874 - .L_873)


	//   ....[0]....
.L_873:
        /*093c*/ 	.word	0x00019c60


	//   ....[1]....
        /*0940*/ 	.word	0x00019cd0


	//   ....[2]....
        /*0944*/ 	.word	0x00019ce0


	//   ....[3]....
        /*0948*/ 	.word	0x00019d10


	//   ....[4]....
        /*094c*/ 	.word	0x00023820


	//   ....[5]....
        /*0950*/ 	.word	0x00023870


	//   ....[6]....
        /*0954*/ 	.word	0x00023890


	//   ....[7]....
        /*0958*/ 	.word	0x000238c0


	//   ....[8]....
        /*095c*/ 	.word	0x0002b200


	//   ....[9]....
        /*0960*/ 	.word	0x0002b220


	//   ....[10]....
        /*0964*/ 	.word	0x0002bc70


	//   ....[11]....
        /*0968*/ 	.word	0x0002bc90


	//   ....[12]....
        /*096c*/ 	.word	0x0002e2f0


	//   ....[13]....
        /*0970*/ 	.word	0x0002e340


	//   ....[14]....
        /*0974*/ 	.word	0x0002e360


	//   ....[15]....
        /*0978*/ 	.word	0x0002e380


	//   ....[16]....
        /*097c*/ 	.word	0x0002f530


	//   ....[17]....
        /*0980*/ 	.word	0x0002f580


	//   ....[18]....
        /*0984*/ 	.word	0x0002f5d0


	//   ....[19]....
        /*0988*/ 	.word	0x0002f630


	//----- nvinfo : EIATTR_EXIT_INSTR_OFFSETS
	.align		4
.L_874:
        /*098c*/ 	.byte	0x04, 0x1c
        /*098e*/ 	.short	(.L_876 - .L_875)


	//   ....[0]....
.L_875:
        /*0990*/ 	.word	0x00000080


	//----- nvinfo : EIATTR_CTAIDZ_USED
	.align		4
.L_876:
        /*0994*/ 	.byte	0x01, 0x04
	.zero		2


	//----- nvinfo : EIATTR_CRS_STACK_SIZE
	.align		4
        /*0998*/ 	.byte	0x04, 0x1e
        /*099a*/ 	.short	(.L_878 - .L_877)
.L_877:
        /*099c*/ 	.word	0x00000000
.L_878:


//--------------------- .nv.info._ZN5flash24flash_fwd_splitkv_kernelI23Flash_fwd_kernel_traitsILi64ELi64ELi256ELi4ELb0ELb0EN7cutlass10bfloat16_tE19Flash_kernel_traitsILi64ELi64ELi256ELi4ES3_EELb1ELb0ELb0ELb0ELb0ELb0ELb1ELb0EEEvNS_16Flash_fwd_paramsE --------------------------
	.section	.nv.info._ZN5flash24flash_fwd_splitkv_kernelI23Flash_fwd_kernel_traitsILi64ELi64ELi256ELi4ELb0ELb0EN7cutlass10bfloat16_tE19Flash_kernel_traitsILi64ELi64ELi256ELi4ES3_EELb1ELb0ELb0ELb0ELb0ELb0ELb1ELb0EEEvNS_16Flash_fwd_paramsE,"",@"SHT_CUDA_INFO"
	.sectionflags	@""
	.align	4


	//----- nvinfo : EIATTR_CUDA_API_VERSION
	.align		4
        /*0000*/ 	.byte	0x04, 0x37
        /*0002*/ 	.short	(.L_880 - .L_879)
.L_879:
        /*0004*/ 	.word	0x00000082


	//----- nvinfo : EIATTR_SW2861232_WAR
	.align		4
.L_880:
        /*0008*/ 	.byte	0x01, 0x35
	.zero		2


	//----- nvinfo : EIATTR_PARAM_CBANK
	.align		4
        /*000c*/ 	.byte	0x04, 0x0a
        /*000e*/ 	.short	(.L_882 - .L_881)
	.align		4
.L_881:
        /*0010*/ 	.word	index@(.nv.constant0._ZN5flash24flash_fwd_splitkv_kernelI23Flash_fwd_kernel_traitsILi64ELi64ELi256ELi4ELb0ELb0EN7cutlass10bfloat16_tE19Flash_kernel_traitsILi64ELi64ELi256ELi4ES3_EELb1ELb0ELb0ELb0ELb0ELb0ELb1ELb0EEEvNS_16Flash_fwd_paramsE)
        /*0014*/ 	.short	0x0160
        /*0016*/ 	.short	0x01d0


	//----- nvinfo : EIATTR_CBANK_PARAM_SIZE
	.align		4
.L_882:
        /*0018*/ 	.byte	0x03, 0x19
        /*001a*/ 	.short	0x01d0


	//----- nvinfo : EIATTR_KPARAM_INFO
	.align		4
        /*001c*/ 	.byte	0x04, 0x17
        /*001e*/ 	.short	(.L_884 - .L_883)
.L_883:
        /*0020*/ 	.word	0x00000000
        /*0024*/ 	.short	0x0000
        /*0026*/ 	.short	0x0000
        /*0028*/ 	.byte	0x00, 0xf0, 0x41, 0x07


	//----- nvinfo : EIATTR_MAXREG_COUNT
	.align		4
.L_884:
        /*002c*/ 	.byte	0x03, 0x1b
        /*002e*/ 	.short	0x00ff


	//----- nvinfo : EIATTR_NUM_BARRIERS
	.align		4
        /*0030*/ 	.byte	0x02, 0x4c
        /*0032*/ 	.byte	0x01
	.zero		1


	//----- nvinfo : EIATTR_ANNOTATIONS
	.align		4
        /*0034*/ 	.byte	0x04, 0x55
        /*0036*/ 	.short	(.L_886 - .L_885)


	//   ....[0]....
.L_885:
        /*0038*/ 	.word	0x00000001
        /*003c*/ 	.byte	0x40, 0xd2, 0x00, 0x00, 0x01, 0x00, 0x00, 0x00, 0xa0, 0xd2, 0x00, 0x00, 0x01, 0x00, 0x00, 0x00
        /*004c*/ 	.byte	0xc0, 0xd2, 0x00, 0x00, 0x01, 0x00, 0x00, 0x00, 0x30, 0xdd, 0x00, 0x00, 0x01, 0x00, 0x00, 0x00
        /*005c*/ 	.byte	0x40, 0xfc, 0x00, 0x00, 0x01, 0x00, 0x00, 0x00, 0x50, 0xfc, 0x00, 0x00, 0x01, 0x00, 0x00, 0x00
        /*006c*/ 	.byte	0x60, 0xfc, 0x00, 0x00, 0x01, 0x00, 0x00, 0x00, 0x70, 0xfc, 0x00, 0x00


	//----- nvinfo : EIATTR_MERCURY_ISA_VERSION
	.align		4
.L_886:
        /*0078*/ 	.byte	0x03, 0x5f
        /*007a*/ 	.short	0x0000


	//----- nvinfo : EIATTR_COOP_GROUP_MASK_REGIDS
	.align		4
        /*007c*/ 	.byte	0x04, 0x29
        /*007e*/ 	.short	(.L_888 - .L_887)


	//   ....[0]....
.L_887:
        /*0080*/ 	.word	0xffffffff


	//   ....[1]....
        /*0084*/ 	.word	0xffffffff


	//   ....[2]....
        /*0088*/ 	.word	0xffffffff


	//   ....[3]....
        /*008c*/ 	.word	0xffffffff


	//   ....[4]....
        /*0090*/ 	.word	0xffffffff


	//   ....[5]....
        /*0094*/ 	.word	0xffffffff


	//   ....[6]....
        /*0098*/ 	.word	0xffffffff


	//   ....[7]....
        /*009c*/ 	.word	0xffffffff


	//   ....[8]....
        /*00a0*/ 	.word	0xffffffff


	//   ....[9]....
        /*00a4*/ 	.word	0xffffffff


	//   ....[10]....
        /*00a8*/ 	.word	0xffffffff


	//   ....[11]....
        /*00ac*/ 	.word	0xffffffff


	//   ....[12]....
        /*00b0*/ 	.word	0xffffffff


	//   ....[13]....
        /*00b4*/ 	.word	0xffffffff


	//   ....[14]....
        /*00b8*/ 	.word	0xffffffff


	//   ....[15]....
        /*00bc*/ 	.word	0xffffffff


	//----- nvinfo : EIATTR_COOP_GROUP_INSTR_OFFSETS
	.align		4
.L_888:
        /*00c0*/ 	.byte	0x04, 0x28
        /*00c2*/ 	.short	(.L_890 - .L_889)


	//   ....[0]....
.L_889:
        /*00c4*/ 	.word	0x00008a70


	//   ....[1]....
        /*00c8*/ 	.word	0x00008b50


	//   ....[2]....
        /*00cc*/ 	.word	0x00008b60


	//   ....[3]....
        /*00d0*/ 	.word	0x00008b90


	//   ....[4]....
        /*00d4*/ 	.word	0x000104b0


	//   ....[5]....
        /*00d8*/ 	.word	0x000104d0


	//   ....[6]....
        /*00dc*/ 	.word	0x000104f0


	//   ....[7]....
        /*00e0*/ 	.word	0x00010510


	//   ....[8]....
        /*00e4*/ 	.word	0x00016840


	//   ....[9]....
        /*00e8*/ 	.word	0x00016850


	//   ....[10]....
        /*00ec*/ 	.word	0x00016880


	//   ....[11]....
        /*00f0*/ 	.word	0x00016890


	//   ....[12]....
        /*00f4*/ 	.word	0x000193b0


	//   ....[13]....
        /*00f8*/ 	.word	0x000193f0


	//   ....[14]....
        /*00fc*/ 	.word	0x000194b0


	//   ....[15]....
        /*0100*/ 	.word	0x000194c0


	//----- nvinfo : EIATTR_EXIT_INSTR_OFFSETS
	.align		4
.L_890:
        /*0104*/ 	.byte	0x04, 0x1c
        /*0106*/ 	.short	(.L_892 - .L_891)


	//   ....[0]....
.L_891:
        /*0108*/ 	.word	0x00000640


	//   ....[1]....
        /*010c*/ 	.word	0x00000ec0


	//   ....[2]....
        /*0110*/ 	.word	0x00000ef0


	//   ....[3]....
        /*0114*/ 	.word	0x0001a060


	//   ....[4]....
        /*0118*/ 	.word	0x0001a080


	//----- nvinfo : EIATTR_CTAIDZ_USED
	.align		4
.L_892:
        /*011c*/ 	.byte	0x01, 0x04
	.zero		2


	//----- nvinfo : EIATTR_CRS_STACK_SIZE
	.align		4
        /*0120*/ 	.byte	0x04, 0x1e
        /*0122*/ 	.short	(.L_894 - .L_893)
.L_893:
        /*0124*/ 	.word	0x00000000
.L_894:


//--------------------- .nv.info._ZN5flash24flash_fwd_splitkv_kernelI23Flash_fwd_kernel_traitsILi64ELi64ELi256ELi4ELb0ELb0EN7cutlass10bfloat16_tE19Flash_kernel_traitsILi64ELi64ELi256ELi4ES3_EELb1ELb0ELb0ELb0ELb0ELb1ELb1ELb0EEEvNS_16Flash_fwd_paramsE --------------------------
	.section	.nv.info._ZN5flash24flash_fwd_splitkv_kernelI23Flash_fwd_kernel_traitsILi64ELi64ELi256ELi4ELb0ELb0EN7cutlass10bfloat16_tE19Flash_kernel_traitsILi64ELi64ELi256ELi4ES3_EELb1ELb0ELb0ELb0ELb0ELb1ELb1ELb0EEEvNS_16Flash_fwd_paramsE,"",@"SHT_CUDA_INFO"
	.sectionflags	@""
	.align	4


	//----- nvinfo : EIATTR_CUDA_API_VERSION
	.align		4
        /*0000*/ 	.byte	0x04, 0x37
        /*0002*/ 	.short	(.L_896 - .L_895)
.L_895:
        /*0004*/ 	.word	0x00000082


	//----- nvinfo : EIATTR_SW2861232_WAR
	.align		4
.L_896:
        /*0008*/ 	.byte	0x01, 0x35
	.zero		2


	//----- nvinfo : EIATTR_PARAM_CBANK
	.align		4
        /*000c*/ 	.byte	0x04, 0x0a
        /*000e*/ 	.short	(.L_898 - .L_897)
	.align		4
.L_897:
        /*0010*/ 	.word	index@(.nv.constant0._ZN5flash24flash_fwd_splitkv_kernelI23Flash_fwd_kernel_traitsILi64ELi64ELi256ELi4ELb0ELb0EN7cutlass10bfloat16_tE19Flash_kernel_traitsILi64ELi64ELi256ELi4ES3_EELb1ELb0ELb0ELb0ELb0ELb1ELb1ELb0EEEvNS_16Flash_fwd_paramsE)
        /*0014*/ 	.short	0x0160
        /*0016*/ 	.short	0x01d0


	//----- nvinfo : EIATTR_CBANK_PARAM_SIZE
	.align		4
.L_898:
        /*0018*/ 	.byte	0x03, 0x19
        /*001a*/ 	.short	0x01d0


	//----- nvinfo : EIATTR_KPARAM_INFO
	.align		4
        /*001c*/ 	.byte	0x04, 0x17
        /*001e*/ 	.short	(.L_900 - .L_899)
.L_899:
        /*0020*/ 	.word	0x00000000
        /*0024*/ 	.short	0x0000
        /*0026*/ 	.short	0x0000
        /*0028*/ 	.byte	0x00, 0xf0, 0x41, 0x07


	//----- nvinfo : EIATTR_MAXREG_COUNT
	.align		4
.L_900:
        /*002c*/ 	.byte	0x03, 0x1b
        /*002e*/ 	.short	0x00ff


	//----- nvinfo : EIATTR_NUM_BARRIERS
	.align		4
        /*0030*/ 	.byte	0x02, 0x4c
        /*0032*/ 	.byte	0x01
	.zero		1


	//----- nvinfo : EIATTR_ANNOTATIONS
	.align		4
        /*0034*/ 	.byte	0x04, 0x55
        /*0036*/ 	.short	(.L_902 - .L_901)


	//   ....[0]....
.L_901:
        /*0038*/ 	.word	0x00000001
        /*003c*/ 	.byte	0x70, 0x51, 0x00, 0x00, 0x01, 0x00, 0x00, 0x00, 0x20, 0xc9, 0x00, 0x00, 0x01, 0x00, 0x00, 0x00
        /*004c*/ 	.byte	0x30, 0xc9, 0x00, 0x00, 0x01, 0x00, 0x00, 0x00, 0xa0, 0xce, 0x00, 0x00, 0x01, 0x00, 0x00, 0x00
        /*005c*/ 	.byte	0xd0, 0x2d, 0x01, 0x00, 0x01, 0x00, 0x00, 0x00, 0xf0, 0x2d, 0x01, 0x00, 0x01, 0x00, 0x00, 0x00
        /*006c*/ 	.byte	0x70, 0x65, 0x01, 0x00, 0x01, 0x00, 0x00, 0x00, 0x80, 0x65, 0x01, 0x00, 0x01, 0x00, 0x00, 0x00
        /*007c*/ 	.byte	0xd0, 0xc1, 0x01, 0x00, 0x01, 0x00, 0x00, 0x00, 0xf0, 0xc1, 0x01, 0x00, 0x01, 0x00, 0x00, 0x00
        /*008c*/ 	.byte	0xd0, 0xdb, 0x01, 0x00, 0x01, 0x00, 0x00, 0x00, 0xe0, 0xdb, 0x01, 0x00, 0x01, 0x00, 0x00, 0x00
        /*009c*/ 	.byte	0x00, 0xdc, 0x01, 0x00, 0x01, 0x00, 0x00, 0x00, 0x60, 0xdc, 0x01, 0x00


	//----- nvinfo : EIATTR_MERCURY_ISA_VERSION
	.align		4
.L_902:
        /*00a8*/ 	.byte	0x03, 0x5f
        /*00aa*/ 	.short	0x0000


	//----- nvinfo : EIATTR_COOP_GROUP_MASK_REGIDS
	.align		4
        /*00ac*/ 	.byte	0x04, 0x29
        /*00ae*/ 	.short	(.L_904 - .L_903)


	//   ....[0]....
.L_903:
        /*00b0*/ 	.word	0xffffffff


	//   ....[1]....
        /*00b4*/ 	.word	0xffffffff


	//   ....[2]....
        /*00b8*/ 	.word	0xffffffff


	//   ....[3]....
        /*00bc*/ 	.word	0xffffffff


	//   ....[4]....
        /*00c0*/ 	.word	0xffffffff


	//   ....[5]....
        /*00c4*/ 	.word	0xffffffff


	//   ....[6]....
        /*00c8*/ 	.word	0xffffffff


	//   ....[7]....
        /*00cc*/ 	.word	0xffffffff


	//   ....[8]....
        /*00d0*/ 	.word	0xffffffff


	//   ....[9]....
        /*00d4*/ 	.word	0xffffffff


	//   ....[10]....
        /*00d8*/ 	.word	0xffffffff


	//   ....[11]....
        /*00dc*/ 	.word	0xffffffff


	//   ....[12]....
        /*00e0*/ 	.word	0xffffffff


	//   ....[13]....
        /*00e4*/ 	.word	0xffffffff


	//   ....[14]....
        /*00e8*/ 	.word	0xffffffff


	//   ....[15]....
        /*00ec*/ 	.word	0xffffffff


	//----- nvinfo : EIATTR_COOP_GROUP_INSTR_OFFSETS
	.align		4
.L_904:
        /*00f0*/ 	.byte	0x04, 0x28
        /*00f2*/ 	.short	(.L_906 - .L_905)


	//   ....[0]....
.L_905:
        /*00f4*/ 	.word	0x00009a90


	//   ....[1]....
        /*00f8*/ 	.word	0x00009b50


	//   ....[2]....
        /*00fc*/ 	.word	0x00009b60


	//   ....[3]....
        /*0100*/ 	.word	0x00009b90


	//   ....[4]....
        /*0104*/ 	.word	0x000135e0


	//   ....[5]....
        /*0108*/ 	.word	0x00013630


	//   ....[6]....
        /*010c*/ 	.word	0x00013650


	//   ....[7]....
        /*0110*/ 	.word	0x00013680


	//   ....[8]....
        /*0114*/ 	.word	0x0001ada0


	//   ....[9]....
        /*0118*/ 	.word	0x0001adf0


	//   ....[10]....
        /*011c*/ 	.word	0x0001ae20


	//   ....[11]....
        /*0120*/ 	.word	0x0001ae30


	//   ....[12]....
        /*0124*/ 	.word	0x0001dd80


	//   ....[13]....
        /*0128*/ 	.word	0x0001dd90


	//   ....[14]....
        /*012c*/ 	.word	0x0001ddb0


	//   ....[15]....
        /*0130*/ 	.word	0x0001ddd0


	//----- nvinfo : EIATTR_EXIT_INSTR_OFFSETS
	.align		4
.L_906:
        /*0134*/ 	.byte	0x04, 0x1c
        /*0136*/ 	.short	(.L_908 - .L_907)


	//   ....[0]....
.L_907:
        /*0138*/ 	.word	0x00000640


	//   ....[1]....
        /*013c*/ 	.word	0x00000ec0


	//   ....[2]....
        /*0140*/ 	.word	0x00000ef0


	//   ....[3]....
        /*0144*/ 	.word	0x0001e8d0


	//   ....[4]....
        /*0148*/ 	.word	0x0001e8f0


	//----- nvinfo : EIATTR_CTAIDZ_USED
	.align		4
.L_908:
        /*014c*/ 	.byte	0x01, 0x04
	.zero		2


	//----- nvinfo : EIATTR_CRS_STACK_SIZE
	.align		4
        /*0150*/ 	.byte	0x04, 0x1e
        /*0152*/ 	.short	(.L_910 - .L_909)
.L_909:
        /*0154*/ 	.word	0x00000000
.L_910:


//--------------------- .nv.info._ZN5flash24flash_fwd_splitkv_kernelI23Flash_fwd_kernel_traitsILi64ELi64ELi256ELi4ELb0ELb0EN7cutlass10bfloat16_tE19Flash_kernel_traitsILi64ELi64ELi256ELi4ES3_EELb1ELb0ELb0ELb0ELb0ELb0ELb1ELb1EEEvNS_16Flash_fwd_paramsE --------------------------
	.section	.nv.info._ZN5flash24flash_fwd_splitkv_kernelI23Flash_fwd_kernel_traitsILi64ELi64ELi256ELi4ELb0ELb0EN7cutlass10bfloat16_tE19Flash_kernel_traitsILi64ELi64ELi256ELi4ES3_EELb1ELb0ELb0ELb0ELb0ELb0ELb1ELb1EEEvNS_16Flash_fwd_paramsE,"",@"SHT_CUDA_INFO"
	.sectionflags	@""
	.align	4


	//----- nvinfo : EIATTR_CUDA_API_VERSION
	.align		4
        /*0000*/ 	.byte	0x04, 0x37
        /*0002*/ 	.short	(.L_912 - .L_911)
.L_911:
        /*0004*/ 	.word	0x00000082


	//----- nvinfo : EIATTR_SW2861232_WAR
	.align		4
.L_912:
        /*0008*/ 	.byte	0x01, 0x35
	.zero		2


	//----- nvinfo : EIATTR_PARAM_CBANK
	.align		4
        /*000c*/ 	.byte	0x04, 0x0a
        /*000e*/ 	.short	(.L_914 - .L_913)
	.align		4
.L_913:
        /*0010*/ 	.word	index@(.nv.constant0._ZN5flash24flash_fwd_splitkv_kernelI23Flash_fwd_kernel_traitsILi64ELi64ELi256ELi4ELb0ELb0EN7cutlass10bfloat16_tE19Flash_kernel_traitsILi64ELi64ELi256ELi4ES3_EELb1ELb0ELb0ELb0ELb0ELb0ELb1ELb1EEEvNS_16Flash_fwd_paramsE)
        /*0014*/ 	.short	0x0160
        /*0016*/ 	.short	0x01d0


	//----- nvinfo : EIATTR_CBANK_PARAM_SIZE
	.align		4
.L_914:
        /*0018*/ 	.byte	0x03, 0x19
        /*001a*/ 	.short	0x01d0


	//----- nvinfo : EIATTR_KPARAM_INFO
	.align		4
        /*001c*/ 	.byte	0x04, 0x17
        /*001e*/ 	.short	(.L_916 - .L_915)
.L_915:
        /*0020*/ 	.word	0x00000000
        /*0024*/ 	.short	0x0000
        /*0026*/ 	.short	0x0000
        /*0028*/ 	.byte	0x00, 0xf0, 0x41, 0x07


	//----- nvinfo : EIATTR_MAXREG_COUNT
	.align		4
.L_916:
        /*002c*/ 	.byte	0x03, 0x1b
        /*002e*/ 	.short	0x00ff


	//----- nvinfo : EIATTR_NUM_BARRIERS
	.align		4
        /*0030*/ 	.byte	0x02, 0x4c
        /*0032*/ 	.byte	0x01
	.zero		1


	//----- nvinfo : EIATTR_ANNOTATIONS
	.align		4
        /*0034*/ 	.byte	0x04, 0x55
        /*0036*/ 	.short	(.L_918 - .L_917)


	//   ....[0]....
.L_917:
        /* <DEDUP_REMOVED lines=104> */


	//----- nvinfo : EIATTR_MERCURY_ISA_VERSION
	.align		4
.L_918:
        /*06a8*/ 	.byte	0x03, 0x5f
        /*06aa*/ 	.short	0x0000


	//----- nvinfo : EIATTR_COOP_GROUP_MASK_REGIDS
	.align		4
        /*06ac*/ 	.byte	0x04, 0x29
        /*06ae*/ 	.short	(.L_920 - .L_919)


	//   ....[0]....
.L_919:
        /*06b0*/ 	.word	0xffffffff


	//   ....[1]....
        /*06b4*/ 	.word	0xffffffff


	//   ....[2]....
        /*06b8*/ 	.word	0xffffffff


	//   ....[3]....
        /*06bc*/ 	.word	0xffffffff


	//   ....[4]....
        /*06c0*/ 	.word	0xffffffff


	//   ....[5]....
        /*06c4*/ 	.word	0xffffffff


	//   ....[6]....
        /*06c8*/ 	.word	0xffffffff


	//   ....[7]....
        /*06cc*/ 	.word	0xffffffff


	//   ....[8]....
        /*06d0*/ 	.word	0xffffffff


	//   ....[9]....
        /*06d4*/ 	.word	0xffffffff


	//   ....[10]....
        /*06d8*/ 	.word	0xffffffff


	//   ....[11]....
        /*06dc*/ 	.word	0xffffffff


	//   ....[12]....
        /*06e0*/ 	.word	0xffffffff


	//   ....[13]....
        /*06e4*/ 	.word	0xffffffff


	//   ....[14]....
        /*06e8*/ 	.word	0xffffffff


	//   ....[15]....
        /*06ec*/ 	.word	0xffffffff


	//   ....[16]....
        /*06f0*/ 	.word	0xffffffff


	//   ....[17]....
        /*06f4*/ 	.word	0xffffffff


	//   ....[18]....
        /*06f8*/ 	.word	0xffffffff


	//   ....[19]....
        /*06fc*/ 	.word	0xffffffff


	//----- nvinfo : EIATTR_COOP_GROUP_INSTR_OFFSETS
	.align		4
.L_920:
        /*0700*/ 	.byte	0x04, 0x28
        /*0702*/ 	.short	(.L_922 - .L_921)


	//   ....[0]....
.L_921:
        /*0704*/ 	.word	0x00018e50


	//   ....[1]....
        /*0708*/ 	.word	0x00018ec0


	//   ....[2]....
        /*070c*/ 	.word	0x00018ed0


	//   ....[3]....
        /*0710*/ 	.word	0x00018f00


	//   ....[4]....
        /*0714*/ 	.word	0x00021590


	//   ....[5]....
        /*0718*/ 	.word	0x000215e0


	//   ....[6]....
        /*071c*/ 	.word	0x00021600


	//   ....[7]....
        /*0720*/ 	.word	0x00021620


	//   ....[8]....
        /*0724*/ 	.word	0x00027d50


	//   ....[9]....
        /*0728*/ 	.word	0x00027d70


	//   ....[10]....
        /*072c*/ 	.word	0x00028730


	//   ....[11]....
        /*0730*/ 	.word	0x00028750


	//   ....[12]....
        /*0734*/ 	.word	0x0002ad50


	//   ....[13]....
        /*0738*/ 	.word	0x0002ad80


	//   ....[14]....
        /*073c*/ 	.word	0x0002ad90


	//   ....[15]....
        /*0740*/ 	.word	0x0002adc0


	//   ....[16]....
        /*0744*/ 	.word	0x0002bb20


	//   ....[17]....
        /*0748*/ 	.word	0x0002bb70


	//   ....[18]....
        /*074c*/ 	.word	0x0002bbc0


	//   ....[19]....
        /*0750*/ 	.word	0x0002bc10


	//----- nvinfo : EIATTR_EXIT_INSTR_OFFSETS
	.align		4
.L_922:
        /*0754*/ 	.byte	0x04, 0x1c
        /*0756*/ 	.short	(.L_924 - .L_923)


	//   ....[0]....
.L_923:
        /*0758*/ 	.word	0x00000200


	//----- nvinfo : EIATTR_CTAIDZ_USED
	.align		4
.L_924:
        /*075c*/ 	.byte	0x01, 0x04
	.zero		2


	//----- nvinfo : EIATTR_CRS_STACK_SIZE
	.align		4
        /*0760*/ 	.byte	0x04, 0x1e
        /*0762*/ 	.short	(.L_926 - .L_925)
.L_925:
        /*0764*/ 	.word	0x00000000
.L_926:


//--------------------- .nv.info._ZN5flash24flash_fwd_splitkv_kernelI23Flash_fwd_kernel_traitsILi64ELi64ELi256ELi4ELb0ELb0EN7cutlass10bfloat16_tE19Flash_kernel_traitsILi64ELi64ELi256ELi4ES3_EELb1ELb0ELb0ELb0ELb0ELb1ELb1ELb1EEEvNS_16Flash_fwd_paramsE --------------------------
	.section	.nv.info._ZN5flash24flash_fwd_splitkv_kernelI23Flash_fwd_kernel_traitsILi64ELi64ELi256ELi4ELb0ELb0EN7cutlass10bfloat16_tE19Flash_kernel_traitsILi64ELi64ELi256ELi4ES3_EELb1ELb0ELb0ELb0ELb0ELb1ELb1ELb1EEEvNS_16Flash_fwd_paramsE,"",@"SHT_CUDA_INFO"
	.sectionflags	@""
	.align	4


	//----- nvinfo : EIATTR_CUDA_API_VERSION
	.align		4
        /*0000*/ 	.byte	0x04, 0x37
        /*0002*/ 	.short	(.L_928 - .L_927)
.L_927:
        /*0004*/ 	.word	0x00000082


	//----- nvinfo : EIATTR_SW2861232_WAR
	.align		4
.L_928:
        /*0008*/ 	.byte	0x01, 0x35
	.zero		2


	//----- nvinfo : EIATTR_PARAM_CBANK
	.align		4
        /*000c*/ 	.byte	0x04, 0x0a
        /*000e*/ 	.short	(.L_930 - .L_929)
	.align		4
.L_929:
        /*0010*/ 	.word	index@(.nv.constant0._ZN5flash24flash_fwd_splitkv_kernelI23Flash_fwd_kernel_traitsILi64ELi64ELi256ELi4ELb0ELb0EN7cutlass10bfloat16_tE19Flash_kernel_traitsILi64ELi64ELi256ELi4ES3_EELb1ELb0ELb0ELb0ELb0ELb1ELb1ELb1EEEvNS_16Flash_fwd_paramsE)
        /*0014*/ 	.short	0x0160
        /*0016*/ 	.short	0x01d0


	//----- nvinfo : EIATTR_CBANK_PARAM_SIZE
	.align		4
.L_930:
        /*0018*/ 	.byte	0x03, 0x19
        /*001a*/ 	.short	0x01d0


	//----- nvinfo : EIATTR_KPARAM_INFO
	.align		4
        /*001c*/ 	.byte	0x04, 0x17
        /*001e*/ 	.short	(.L_932 - .L_931)
.L_931:
        /*0020*/ 	.word	0x00000000
        /*0024*/ 	.short	0x0000
        /*0026*/ 	.short	0x0000
        /*0028*/ 	.byte	0x00, 0xf0, 0x41, 0x07


	//----- nvinfo : EIATTR_MAXREG_COUNT
	.align		4
.L_932:
        /*002c*/ 	.byte	0x03, 0x1b
        /*002e*/ 	.short	0x00ff


	//----- nvinfo : EIATTR_NUM_BARRIERS
	.align		4
        /*0030*/ 	.byte	0x02, 0x4c
        /*0032*/ 	.byte	0x01
	.zero		1


	//----- nvinfo : EIATTR_ANNOTATIONS
	.align		4
        /*0034*/ 	.byte	0x04, 0x55
        /*0036*/ 	.short	(.L_934 - .L_933)


	//   ....[0]....
.L_933:
        /* <DEDUP_REMOVED lines=133> */


	//----- nvinfo : EIATTR_MERCURY_ISA_VERSION
	.align		4
.L_934:
        /*0870*/ 	.byte	0x03, 0x5f
        /*0872*/ 	.short	0x0000


	//----- nvinfo : EIATTR_COOP_GROUP_MASK_REGIDS
	.align		4
        /*0874*/ 	.byte	0x04, 0x29
        /*0876*/ 	.short	(.L_936 - .L_935)


	//   ....[0]....
.L_935:
        /*0878*/ 	.word	0xffffffff


	//   ....[1]....
        /*087c*/ 	.word	0xffffffff


	//   ....[2]....
        /*0880*/ 	.word	0xffffffff


	//   ....[3]....
        /*0884*/ 	.word	0xffffffff


	//   ....[4]....
        /*0888*/ 	.word	0xffffffff


	//   ....[5]....
        /*088c*/ 	.word	0xffffffff


	//   ....[6]....
        /*0890*/ 	.word	0xffffffff


	//   ....[7]....
        /*0894*/ 	.word	0xffffffff


	//   ....[8]....
        /*0898*/ 	.word	0xffffffff


	//   ....[9]....
        /*089c*/ 	.word	0xffffffff


	//   ....[10]....
        /*08a0*/ 	.word	0xffffffff


	//   ....[11]....
        /*08a4*/ 	.word	0xffffffff


	//   ....[12]....
        /*08a8*/ 	.word	0xffffffff


	//   ....[13]....
        /*08ac*/ 	.word	0xffffffff


	//   ....[14]....
        /*08b0*/ 	.word	0xffffffff


	//   ....[15]....
        /*08b4*/ 	.word	0xffffffff


	//   ....[16]....
        /*08b8*/ 	.word	0xffffffff


	//   ....[17]....
        /*08bc*/ 	.word	0xffffffff


	//   ....[18]....
        /*08c0*/ 	.word	0xffffffff


	//   ....[19]....
        /*08c4*/ 	.word	0xffffffff


	//----- nvinfo : EIATTR_COOP_GROUP_INSTR_OFFSETS
	.align		4
.L_936:
        /*08c8*/ 	.byte	0x04, 0x28
        /*08ca*/ 	.short	(.L_938 - .L_937)


	//   ....[0]....
.L_937:
        /*08cc*/ 	.word	0x00019da0


	//   ....[1]....
        /*08d0*/ 	.word	0x00019e10


	//   ....[2]....
        /*08d4*/ 	.word	0x00019e20


	//   ....[3]....
        /*08d8*/ 	.word	0x00019e50


	//   ....[4]....
        /*08dc*/ 	.word	0x000235d0


	//   ....[5]....
        /*08e0*/ 	.word	0x00023620


	//   ....[6]....
        /*08e4*/ 	.word	0x00023640


	//   ....[7]....
        /*08e8*/ 	.word	0x00023670


	//   ....[8]....
        /*08ec*/ 	.word	0x0002af70


	//   ....[9]....
        /*08f0*/ 	.word	0x0002af90


	//   ....[10]....
        /*08f4*/ 	.word	0x0002b9f0


	//   ....[11]....
        /*08f8*/ 	.word	0x0002ba10


	//   ....[12]....
        /*08fc*/ 	.word	0x0002e0e0


	//   ....[13]....
        /*0900*/ 	.word	0x0002e130


	//   ....[14]....
        /*0904*/ 	.word	0x0002e150


	//   ....[15]....
        /*0908*/ 	.word	0x0002e170


	//   ....[16]....
        /*090c*/ 	.word	0x0002eed0


	//   ....[17]....
        /*0910*/ 	.word	0x0002ef20


	//   ....[18]....
        /*0914*/ 	.word	0x0002ef70


	//   ....[19]....
        /*0918*/ 	.word	0x0002efd0


	//----- nvinfo : EIATTR_EXIT_INSTR_OFFSETS
	.align		4
.L_938:
        /*091c*/ 	.byte	0x04, 0x1c
        /*091e*/ 	.short	(.L_940 - .L_939)


	//   ....[0]....
.L_939:
        /*0920*/ 	.word	0x00000200


	//----- nvinfo : EIATTR_CTAIDZ_USED
	.align		4
.L_940:
        /*0924*/ 	.byte	0x01, 0x04
	.zero		2


	//----- nvinfo : EIATTR_CRS_STACK_SIZE
	.align		4
        /*0928*/ 	.byte	0x04, 0x1e
        /*092a*/ 	.short	(.L_942 - .L_941)
.L_941:
        /*092c*/ 	.word	0x00000000
.L_942:


//--------------------- .nv.info._ZN5flash24flash_fwd_splitkv_kernelI23Flash_fwd_kernel_traitsILi64ELi64ELi256ELi4ELb0ELb0EN7cutlass10bfloat16_tE19Flash_kernel_traitsILi64ELi64ELi256ELi4ES3_EELb1ELb0ELb0ELb1ELb1ELb0ELb0ELb0EEEvNS_16Flash_fwd_paramsE --------------------------
	.section	.nv.info._ZN5flash24flash_fwd_splitkv_kernelI23Flash_fwd_kernel_traitsILi64ELi64ELi256ELi4ELb0ELb0EN7cutlass10bfloat16_tE19Flash_kernel_traitsILi64ELi64ELi256ELi4ES3_EELb1ELb0ELb0ELb1ELb1ELb0ELb0ELb0EEEvNS_16Flash_fwd_paramsE,"",@"SHT_CUDA_INFO"
	.sectionflags	@""
	.align	4


	//----- nvinfo : EIATTR_CUDA_API_VERSION
	.align		4
        /*0000*/ 	.byte	0x04, 0x37
        /*0002*/ 	.short	(.L_944 - .L_943)
.L_943:
        /*0004*/ 	.word	0x00000082


	//----- nvinfo : EIATTR_SW2861232_WAR
	.align		4
.L_944:
        /*0008*/ 	.byte	0x01, 0x35
	.zero		2


	//----- nvinfo : EIATTR_PARAM_CBANK
	.align		4
        /*000c*/ 	.byte	0x04, 0x0a
        /*000e*/ 	.short	(.L_946 - .L_945)
	.align		4
.L_945:
        /*0010*/ 	.word	index@(.nv.constant0._ZN5flash24flash_fwd_splitkv_kernelI23Flash_fwd_kernel_traitsILi64ELi64ELi256ELi4ELb0ELb0EN7cutlass10bfloat16_tE19Flash_kernel_traitsILi64ELi64ELi256ELi4ES3_EELb1ELb0ELb0ELb1ELb1ELb0ELb0ELb0EEEvNS_16Flash_fwd_paramsE)
        /*0014*/ 	.short	0x0160
        /*0016*/ 	.short	0x01d0


	//----- nvinfo : EIATTR_CBANK_PARAM_SIZE
	.align		4
.L_946:
        /*0018*/ 	.byte	0x03, 0x19
        /*001a*/ 	.short	0x01d0


	//----- nvinfo : EIATTR_KPARAM_INFO
	.align		4
        /*001c*/ 	.byte	0x04, 0x17
        /*001e*/ 	.short	(.L_948 - .L_947)
.L_947:
        /*0020*/ 	.word	0x00000000
        /*0024*/ 	.short	0x0000
        /*0026*/ 	.short	0x0000
        /*0028*/ 	.byte	0x00, 0xf0, 0x41, 0x07


	//----- nvinfo : EIATTR_MAXREG_COUNT
	.align		4
.L_948:
        /*002c*/ 	.byte	0x03, 0x1b
        /*002e*/ 	.short	0x00ff


	//----- nvinfo : EIATTR_NUM_BARRIERS
	.align		4
        /*0030*/ 	.byte	0x02, 0x4c
        /*0032*/ 	.byte	0x01
	.zero		1


	//----- nvinfo : EIATTR_ANNOTATIONS
	.align		4
        /*0034*/ 	.byte	0x04, 0x55
        /*0036*/ 	.short	(.L_950 - .L_949)


	//   ....[0]....
.L_949:
        /*0038*/ 	.word	0x00000001
        /*003c*/ 	.byte	0xe0, 0x15, 0x00, 0x00, 0x01, 0x00, 0x00, 0x00, 0x20, 0x29, 0x00, 0x00, 0x01, 0x00, 0x00, 0x00
        /*004c*/ 	.byte	0xb0, 0x29, 0x00, 0x00, 0x01, 0x00, 0x00, 0x00, 0x90, 0x7d, 0x00, 0x00, 0x01, 0x00, 0x00, 0x00
        /*005c*/ 	.byte	0x60, 0xcd, 0x00, 0x00, 0x01, 0x00, 0x00, 0x00, 0x70, 0xcd, 0x00, 0x00


	//----- nvinfo : EIATTR_MERCURY_ISA_VERSION
	.align		4
.L_950:
        /*0068*/ 	.byte	0x03, 0x5f
        /*006a*/ 	.short	0x0000


	//----- nvinfo : EIATTR_COOP_GROUP_MASK_REGIDS
	.align		4
        /*006c*/ 	.byte	0x04, 0x29
        /*006e*/ 	.short	(.L_952 - .L_951)


	//   ....[0]....
.L_951:
        /*0070*/ 	.word	0xffffffff


	//   ....[1]....
        /*0074*/ 	.word	0xffffffff


	//   ....[2]....
        /*0078*/ 	.word	0xffffffff


	//   ....[3]....
        /*007c*/ 	.word	0xffffffff


	//   ....[4]....
        /*0080*/ 	.word	0xffffffff


	//   ....[5]....
        /*0084*/ 	.word	0xffffffff


	//   ....[6]....
        /*0088*/ 	.word	0xffffffff


	//   ....[7]....
        /*008c*/ 	.word	0xffffffff


	//   ....[8]....
        /*0090*/ 	.word	0xffffffff


	//   ....[9]....
        /*0094*/ 	.word	0xffffffff


	//   ....[10]....
        /*0098*/ 	.word	0xffffffff


	//   ....[11]....
        /*009c*/ 	.word	0xffffffff


	//----- nvinfo : EIATTR_COOP_GROUP_INSTR_OFFSETS
	.align		4
.L_952:
        /*00a0*/ 	.byte	0x04, 0x28
        /*00a2*/ 	.short	(.L_954 - .L_953)


	//   ....[0]....
.L_953:
        /*00a4*/ 	.word	0x000052b0


	//   ....[1]....
        /*00a8*/ 	.word	0x00005300


	//   ....[2]....
        /*00ac*/ 	.word	0x00005320


	//   ....[3]....
        /*00b0*/ 	.word	0x00005340


	//   ....[4]....
        /*00b4*/ 	.word	0x0000a1c0


	//   ....[5]....
        /*00b8*/ 	.word	0x0000a1e0


	//   ....[6]....
        /*00bc*/ 	.word	0x0000a210


	//   ....[7]....
        /*00c0*/ 	.word	0x0000a220


	//   ....[8]....
        /*00c4*/ 	.word	0x0000cda0


	//   ....[9]....
        /*00c8*/ 	.word	0x0000cdb0


	//   ....[10]....
        /*00cc*/ 	.word	0x0000cdf0


	//   ....[11]....
        /*00d0*/ 	.word	0x0000ce10


	//----- nvinfo : EIATTR_EXIT_INSTR_OFFSETS
	.align		4
.L_954:
        /*00d4*/ 	.byte	0x04, 0x1c
        /*00d6*/ 	.short	(.L_956 - .L_955)


	//   ....[0]....
.L_955:
        /*00d8*/ 	.word	0x00000170


	//   ....[1]....
        /*00dc*/ 	.word	0x000006e0


	//   ....[2]....
        /*00e0*/ 	.word	0x00000710


	//   ....[3]....
        /*00e4*/ 	.word	0x0000da40


	//----- nvinfo : EIATTR_CTAIDZ_USED
	.align		4
.L_956:
        /*00e8*/ 	.byte	0x01, 0x04
	.zero		2


	//----- nvinfo : EIATTR_CRS_STACK_SIZE
	.align		4
        /*00ec*/ 	.byte	0x04, 0x1e
        /*00ee*/ 	.short	(.L_958 - .L_957)
.L_957:
        /*00f0*/ 	.word	0x00000000
.L_958:


//--------------------- .nv.info._ZN5flash24flash_fwd_splitkv_kernelI23Flash_fwd_kernel_traitsILi64ELi64ELi256ELi4ELb0ELb0EN7cutlass10bfloat16_tE19Flash_kernel_traitsILi64ELi64ELi256ELi4ES3_EELb1ELb0ELb0ELb1ELb1ELb1ELb0ELb0EEEvNS_16Flash_fwd_paramsE --------------------------
	.section	.nv.info._ZN5flash24flash_fwd_splitkv_kernelI23Flash_fwd_kernel_traitsILi64ELi64ELi256ELi4ELb0ELb0EN7cutlass10bfloat16_tE19Flash_kernel_traitsILi64ELi64ELi256ELi4ES3_EELb1ELb0ELb0ELb1ELb1ELb1ELb0ELb0EEEvNS_16Flash_fwd_paramsE,"",@"SHT_CUDA_INFO"
	.sectionflags	@""
	.align	4


	//----- nvinfo : EIATTR_CUDA_API_VERSION
	.align		4
        /*0000*/ 	.byte	0x04, 0x37
        /*0002*/ 	.short	(.L_960 - .L_959)
.L_959:
        /*0004*/ 	.word	0x00000082


	//----- nvinfo : EIATTR_SW2861232_WAR
	.align		4
.L_960:
        /*0008*/ 	.byte	0x01, 0x35
	.zero		2


	//----- nvinfo : EIATTR_PARAM_CBANK
	.align		4
        /*000c*/ 	.byte	0x04, 0x0a
        /*000e*/ 	.short	(.L_962 - .L_961)
	.align		4
.L_961:
        /*0010*/ 	.word	index@(.nv.constant0._ZN5flash24flash_fwd_splitkv_kernelI23Flash_fwd_kernel_traitsILi64ELi64ELi256ELi4ELb0ELb0EN7cutlass10bfloat16_tE19Flash_kernel_traitsILi64ELi64ELi256ELi4ES3_EELb1ELb0ELb0ELb1ELb1ELb1ELb0ELb0EEEvNS_16Flash_fwd_paramsE)
        /*0014*/ 	.short	0x0160
        /*0016*/ 	.short	0x01d0


	//----- nvinfo : EIATTR_CBANK_PARAM_SIZE
	.align		4
.L_962:
        /*0018*/ 	.byte	0x03, 0x19
        /*001a*/ 	.short	0x01d0


	//----- nvinfo : EIATTR_KPARAM_INFO
	.align		4
        /*001c*/ 	.byte	0x04, 0x17
        /*001e*/ 	.short	(.L_964 - .L_963)
.L_963:
        /*0020*/ 	.word	0x00000000
        /*0024*/ 	.short	0x0000
        /*0026*/ 	.short	0x0000
        /*0028*/ 	.byte	0x00, 0xf0, 0x41, 0x07


	//----- nvinfo : EIATTR_MAXREG_COUNT
	.align		4
.L_964:
        /*002c*/ 	.byte	0x03, 0x1b
        /*002e*/ 	.short	0x00ff


	//----- nvinfo : EIATTR_NUM_BARRIERS
	.align		4
        /*0030*/ 	.byte	0x02, 0x4c
        /*0032*/ 	.byte	0x01
	.zero		1


	//----- nvinfo : EIATTR_ANNOTATIONS
	.align		4
        /*0034*/ 	.byte	0x04, 0x55
        /*0036*/ 	.short	(.L_966 - .L_965)


	//   ....[0]....
.L_965:
        /* <DEDUP_REMOVED lines=18> */


	//----- nvinfo : EIATTR_MERCURY_ISA_VERSION
	.align		4
.L_966:
        /*0140*/ 	.byte	0x03, 0x5f
        /*0142*/ 	.short	0x0000


	//----- nvinfo : EIATTR_COOP_GROUP_MASK_REGIDS
	.align		4
        /*0144*/ 	.byte	0x04, 0x29
        /*0146*/ 	.short	(.L_968 - .L_967)


	//   ....[0]....
.L_967:
        /*0148*/ 	.word	0xffffffff


	//   ....[1]....
        /*014c*/ 	.word	0xffffffff


	//   ....[2]....
        /*0150*/ 	.word	0xffffffff


	//   ....[3]....
        /*0154*/ 	.word	0xffffffff


	//   ....[4]....
        /*0158*/ 	.word	0xffffffff


	//   ....[5]....
        /*015c*/ 	.word	0xffffffff


	//   ....[6]....
        /*0160*/ 	.word	0xffffffff


	//   ....[7]....
        /*0164*/ 	.word	0xffffffff


	//   ....[8]....
        /*0168*/ 	.word	0xffffffff


	//   ....[9]....
        /*016c*/ 	.word	0xffffffff


	//   ....[10]....
        /*0170*/ 	.word	0xffffffff


	//   ....[11]....
        /*0174*/ 	.word	0xffffffff


	//----- nvinfo : EIATTR_COOP_GROUP_INSTR_OFFSETS
	.align		4
.L_968:
        /*0178*/ 	.byte	0x04, 0x28
        /*017a*/ 	.short	(.L_970 - .L_969)


	//   ....[0]....
.L_969:
        /*017c*/ 	.word	0x00006230


	//   ....[1]....
        /*0180*/ 	.word	0x00006280


	//   ....[2]....
        /*0184*/ 	.word	0x000062a0


	//   ....[3]....
        /*0188*/ 	.word	0x000062c0


	//   ....[4]....
        /*018c*/ 	.word	0x0000c340


	//   ....[5]....
        /*0190*/ 	.word	0x0000c360


	//   ....[6]....
        /*0194*/ 	.word	0x0000c390


	//   ....[7]....
        /*0198*/ 	.word	0x0000c3a0


	//   ....[8]....
        /*019c*/ 	.word	0x0000f1f0


	//   ....[9]....
        /*01a0*/ 	.word	0x0000f200


	//   ....[10]....
        /*01a4*/ 	.word	0x0000f230


	//   ....[11]....
        /*01a8*/ 	.word	0x0000f240


	//----- nvinfo : EIATTR_EXIT_INSTR_OFFSETS
	.align		4
.L_970:
        /*01ac*/ 	.byte	0x04, 0x1c
        /*01ae*/ 	.short	(.L_972 - .L_971)


	//   ....[0]....
.L_971:
        /*01b0*/ 	.word	0x00000170


	//   ....[1]....
        /*01b4*/ 	.word	0x000006e0


	//   ....[2]....
        /*01b8*/ 	.word	0x00000710


	//   ....[3]....
        /*01bc*/ 	.word	0x0000fe50


	//----- nvinfo : EIATTR_CTAIDZ_USED
	.align		4
.L_972:
        /*01c0*/ 	.byte	0x01, 0x04
	.zero		2


	//----- nvinfo : EIATTR_CRS_STACK_SIZE
	.align		4
        /*01c4*/ 	.byte	0x04, 0x1e
        /*01c6*/ 	.short	(.L_974 - .L_973)
.L_973:
        /*01c8*/ 	.word	0x00000000
.L_974:


//--------------------- .nv.info._ZN5flash24flash_fwd_splitkv_kernelI23Flash_fwd_kernel_traitsILi64ELi64ELi256ELi4ELb0ELb0EN7cutlass10bfloat16_tE19Flash_kernel_traitsILi64ELi64ELi256ELi4ES3_EELb1ELb0ELb0ELb1ELb1ELb0ELb1ELb0EEEvNS_16Flash_fwd_paramsE --------------------------
	.section	.nv.info._ZN5flash24flash_fwd_splitkv_kernelI23Flash_fwd_kernel_traitsILi64ELi64ELi256ELi4ELb0ELb0EN7cutlass10bfloat16_tE19Flash_kernel_traitsILi64ELi64ELi256ELi4ES3_EELb1ELb0ELb0ELb1ELb1ELb0ELb1ELb0EEEvNS_16Flash_fwd_paramsE,"",@"SHT_CUDA_INFO"
	.sectionflags	@""
	.align	4


	//----- nvinfo : EIATTR_CUDA_API_VERSION
	.align		4
        /*0000*/ 	.byte	0x04, 0x37
        /*0002*/ 	.short	(.L_976 - .L_975)
.L_975:
        /*0004*/ 	.word	0x00000082


	//----- nvinfo : EIATTR_SW2861232_WAR
	.align		4
.L_976:
        /*0008*/ 	.byte	0x01, 0x35
	.zero		2


	//----- nvinfo : EIATTR_PARAM_CBANK
	.align		4
        /*000c*/ 	.byte	0x04, 0x0a
        /*000e*/ 	.short	(.L_978 - .L_977)
	.align		4
.L_977:
        /*0010*/ 	.word	index@(.nv.constant0._ZN5flash24flash_fwd_splitkv_kernelI23Flash_fwd_kernel_traitsILi64ELi64ELi256ELi4ELb0ELb0EN7cutlass10bfloat16_tE19Flash_kernel_traitsILi64ELi64ELi256ELi4ES3_EELb1ELb0ELb0ELb1ELb1ELb0ELb1ELb0EEEvNS_16Flash_fwd_paramsE)
        /*0014*/ 	.short	0x0160
        /*0016*/ 	.short	0x01d0


	//----- nvinfo : EIATTR_CBANK_PARAM_SIZE
	.align		4
.L_978:
        /*0018*/ 	.byte	0x03, 0x19
        /*001a*/ 	.short	0x01d0


	//----- nvinfo : EIATTR_KPARAM_INFO
	.align		4
        /*001c*/ 	.byte	0x04, 0x17
        /*001e*/ 	.short	(.L_980 - .L_979)
.L_979:
        /*0020*/ 	.word	0x00000000
        /*0024*/ 	.short	0x0000
        /*0026*/ 	.short	0x0000
        /*0028*/ 	.byte	0x00, 0xf0, 0x41, 0x07


	//----- nvinfo : EIATTR_MAXREG_COUNT
	.align		4
.L_980:
        /*002c*/ 	.byte	0x03, 0x1b
        /*002e*/ 	.short	0x00ff


	//----- nvinfo : EIATTR_NUM_BARRIERS
	.align		4
        /*0030*/ 	.byte	0x02, 0x4c
        /*0032*/ 	.byte	0x01
	.zero		1


	//----- nvinfo : EIATTR_MERCURY_ISA_VERSION
	.align		4
        /*0034*/ 	.byte	0x03, 0x5f
        /*0036*/ 	.short	0x0000


	//----- nvinfo : EIATTR_COOP_GROUP_MASK_REGIDS
	.align		4
        /*0038*/ 	.byte	0x04, 0x29
        /*003a*/ 	.short	(.L_982 - .L_981)


	//   ....[0]....
.L_981:
        /*003c*/ 	.word	0xffffffff


	//   ....[1]....
        /*0040*/ 	.word	0xffffffff


	//   ....[2]....
        /*0044*/ 	.word	0xffffffff


	//   ....[3]....
        /*0048*/ 	.word	0xffffffff


	//   ....[4]....
        /*004c*/ 	.word	0xffffffff


	//   ....[5]....
        /*0050*/ 	.word	0xffffffff


	//   ....[6]....
        /*0054*/ 	.word	0xffffffff


	//   ....[7]....
        /*0058*/ 	.word	0xffffffff


	//   ....[8]....
        /*005c*/ 	.word	0xffffffff


	//   ....[9]....
        /*0060*/ 	.word	0xffffffff


	//   ....[10]....
        /*0064*/ 	.word	0xffffffff


	//   ....[11]....
        /*0068*/ 	.word	0xffffffff


	//----- nvinfo : EIATTR_COOP_GROUP_INSTR_OFFSETS
	.align		4
.L_982:
        /*006c*/ 	.byte	0x04, 0x28
        /*006e*/ 	.short	(.L_984 - .L_983)


	//   ....[0]....
.L_983:
        /*0070*/ 	.word	0x00005340


	//   ....[1]....
        /*0074*/ 	.word	0x00005350


	//   ....[2]....
        /*0078*/ 	.word	0x000053a0


	//   ....[3]....
        /*007c*/ 	.word	0x000053b0


	//   ....[4]....
        /*0080*/ 	.word	0x0000a020


	//   ....[5]....
        /*0084*/ 	.word	0x0000a030


	//   ....[6]....
        /*0088*/ 	.word	0x0000a060


	//   ....[7]....
        /*008c*/ 	.word	0x0000a070


	//   ....[8]....
        /*0090*/ 	.word	0x0000cbb0


	//   ....[9]....
        /*0094*/ 	.word	0x0000cbf0


	//   ....[10]....
        /*0098*/ 	.word	0x0000cc60


	//   ....[11]....
        /*009c*/ 	.word	0x0000cc70


	//----- nvinfo : EIATTR_EXIT_INSTR_OFFSETS
	.align		4
.L_984:
        /*00a0*/ 	.byte	0x04, 0x1c
        /*00a2*/ 	.short	(.L_986 - .L_985)


	//   ....[0]....
.L_985:
        /*00a4*/ 	.word	0x00000290


	//   ....[1]....
        /*00a8*/ 	.word	0x00000960


	//   ....[2]....
        /*00ac*/ 	.word	0x00000990


	//   ....[3]....
        /*00b0*/ 	.word	0x0000d660


	//----- nvinfo : EIATTR_CTAIDZ_USED
	.align		4
.L_986:
        /*00b4*/ 	.byte	0x01, 0x04
	.zero		2


	//----- nvinfo : EIATTR_CRS_STACK_SIZE
	.align		4
        /*00b8*/ 	.byte	0x04, 0x1e
        /*00ba*/ 	.short	(.L_988 - .L_987)
.L_987:
        /*00bc*/ 	.word	0x00000000
.L_988:


//--------------------- .nv.info._ZN5flash24flash_fwd_splitkv_kernelI23Flash_fwd_kernel_traitsILi64ELi64ELi256ELi4ELb0ELb0EN7cutlass10bfloat16_tE19Flash_kernel_traitsILi64ELi64ELi256ELi4ES3_EELb1ELb0ELb0ELb1ELb1ELb1ELb1ELb0EEEvNS_16Flash_fwd_paramsE --------------------------
	.section	.nv.info._ZN5flash24flash_fwd_splitkv_kernelI23Flash_fwd_kernel_traitsILi64ELi64ELi256ELi4ELb0ELb0EN7cutlass10bfloat16_tE19Flash_kernel_traitsILi64ELi64ELi256ELi4ES3_EELb1ELb0ELb0ELb1ELb1ELb1ELb1ELb0EEEvNS_16Flash_fwd_paramsE,"",@"SHT_CUDA_INFO"
	.sectionflags	@""
	.align	4


	//----- nvinfo : EIATTR_CUDA_API_VERSION
	.align		4
        /*0000*/ 	.byte	0x04, 0x37
        /*0002*/ 	.short	(.L_990 - .L_989)
.L_989:
        /*0004*/ 	.word	0x00000082


	//----- nvinfo : EIATTR_SW2861232_WAR
	.align		4
.L_990:
        /*0008*/ 	.byte	0x01, 0x35
	.zero		2


	//----- nvinfo : EIATTR_PARAM_CBANK
	.align		4
        /*000c*/ 	.byte	0x04, 0x0a
        /*000e*/ 	.short	(.L_992 - .L_991)
	.align		4
.L_991:
        /*0010*/ 	.word	index@(.nv.constant0._ZN5flash24flash_fwd_splitkv_kernelI23Flash_fwd_kernel_traitsILi64ELi64ELi256ELi4ELb0ELb0EN7cutlass10bfloat16_tE19Flash_kernel_traitsILi64ELi64ELi256ELi4ES3_EELb1ELb0ELb0ELb1ELb1ELb1ELb1ELb0EEEvNS_16Flash_fwd_paramsE)
        /*0014*/ 	.short	0x0160
        /*0016*/ 	.short	0x01d0


	//----- nvinfo : EIATTR_CBANK_PARAM_SIZE
	.align		4
.L_992:
        /*0018*/ 	.byte	0x03, 0x19
        /*001a*/ 	.short	0x01d0


	//----- nvinfo : EIATTR_KPARAM_INFO
	.align		4
        /*001c*/ 	.byte	0x04, 0x17
        /*001e*/ 	.short	(.L_994 - .L_993)
.L_993:
        /*0020*/ 	.word	0x00000000
        /*0024*/ 	.short	0x0000
        /*0026*/ 	.short	0x0000
        /*0028*/ 	.byte	0x00, 0xf0, 0x41, 0x07


	//----- nvinfo : EIATTR_MAXREG_COUNT
	.align		4
.L_994:
        /*002c*/ 	.byte	0x03, 0x1b
        /*002e*/ 	.short	0x00ff


	//----- nvinfo : EIATTR_NUM_BARRIERS
	.align		4
        /*0030*/ 	.byte	0x02, 0x4c
        /*0032*/ 	.byte	0x01
	.zero		1


	//----- nvinfo : EIATTR_ANNOTATIONS
	.align		4
        /*0034*/ 	.byte	0x04, 0x55
        /*0036*/ 	.short	(.L_996 - .L_995)


	//   ....[0]....
.L_995:
        /* <DEDUP_REMOVED lines=20> */


	//----- nvinfo : EIATTR_MERCURY_ISA_VERSION
	.align		4
.L_996:
        /*0160*/ 	.byte	0x03, 0x5f
        /*0162*/ 	.short	0x0000


	//----- nvinfo : EIATTR_COOP_GROUP_MASK_REGIDS
	.align		4
        /*0164*/ 	.byte	0x04, 0x29
        /*0166*/ 	.short	(.L_998 - .L_997)


	//   ....[0]....
.L_997:
        /*0168*/ 	.word	0xffffffff


	//   ....[1]....
        /*016c*/ 	.word	0xffffffff


	//   ....[2]....
        /*0170*/ 	.word	0xffffffff


	//   ....[3]....
        /*0174*/ 	.word	0xffffffff


	//   ....[4]....
        /*0178*/ 	.word	0xffffffff


	//   ....[5]....
        /*017c*/ 	.word	0xffffffff


	//   ....[6]....
        /*0180*/ 	.word	0xffffffff


	//   ....[7]....
        /*0184*/ 	.word	0xffffffff


	//   ....[8]....
        /*0188*/ 	.word	0xffffffff


	//   ....[9]....
        /*018c*/ 	.word	0xffffffff


	//   ....[10]....
        /*0190*/ 	.word	0xffffffff


	//   ....[11]....
        /*0194*/ 	.word	0xffffffff


	//----- nvinfo : EIATTR_COOP_GROUP_INSTR_OFFSETS
	.align		4
.L_998:
        /*0198*/ 	.byte	0x04, 0x28
        /*019a*/ 	.short	(.L_1000 - .L_999)


	//   ....[0]....
.L_999:
        /*019c*/ 	.word	0x00006550


	//   ....[1]....
        /*01a0*/ 	.word	0x000065a0


	//   ....[2]....
        /*01a4*/ 	.word	0x000065c0


	//   ....[3]....
        /*01a8*/ 	.word	0x000065e0


	//   ....[4]....
        /*01ac*/ 	.word	0x0000c5d0


	//   ....[5]....
        /*01b0*/ 	.word	0x0000c5f0


	//   ....[6]....
        /*01b4*/ 	.word	0x0000c620


	//   ....[7]....
        /*01b8*/ 	.word	0x0000c630


	//   ....[8]....
        /*01bc*/ 	.word	0x0000f490


	//   ....[9]....
        /*01c0*/ 	.word	0x0000f4a0


	//   ....[10]....
        /*01c4*/ 	.word	0x0000f4d0


	//   ....[11]....
        /*01c8*/ 	.word	0x0000f4e0


	//----- nvinfo : EIATTR_EXIT_INSTR_OFFSETS
	.align		4
.L_1000:
        /*01cc*/ 	.byte	0x04, 0x1c
        /*01ce*/ 	.short	(.L_1002 - .L_1001)


	//   ....[0]....
.L_1001:
        /*01d0*/ 	.word	0x000002c0


	//   ....[1]....
        /*01d4*/ 	.word	0x000009a0


	//   ....[2]....
        /*01d8*/ 	.word	0x000009d0


	//   ....[3]....
        /*01dc*/ 	.word	0x0000fec0


	//----- nvinfo : EIATTR_CTAIDZ_USED
	.align		4
.L_1002:
        /*01e0*/ 	.byte	0x01, 0x04
	.zero		2


	//----- nvinfo : EIATTR_CRS_STACK_SIZE
	.align		4
        /*01e4*/ 	.byte	0x04, 0x1e
        /*01e6*/ 	.short	(.L_1004 - .L_1003)
.L_1003:
        /*01e8*/ 	.word	0x00000000
.L_1004:


//--------------------- .nv.info._ZN5flash24flash_fwd_splitkv_kernelI23Flash_fwd_kernel_traitsILi64ELi64ELi256ELi4ELb0ELb0EN7cutlass10bfloat16_tE19Flash_kernel_traitsILi64ELi64ELi256ELi4ES3_EELb1ELb0ELb0ELb0ELb1ELb0ELb0ELb0EEEvNS_16Flash_fwd_paramsE --------------------------
	.section	.nv.info._ZN5flash24flash_fwd_splitkv_kernelI23Flash_fwd_kernel_traitsILi64ELi64ELi256ELi4ELb0ELb0EN7cutlass10bfloat16_tE19Flash_kernel_traitsILi64ELi64ELi256ELi4ES3_EELb1ELb0ELb0ELb0ELb1ELb0ELb0ELb0EEEvNS_16Flash_fwd_paramsE,"",@"SHT_CUDA_INFO"
	.sectionflags	@""
	.align	4


	//----- nvinfo : EIATTR_CUDA_API_VERSION
	.align		4
        /*0000*/ 	.byte	0x04, 0x37
        /*0002*/ 	.short	(.L_1006 - .L_1005)
.L_1005:
        /*0004*/ 	.word	0x00000082


	//----- nvinfo : EIATTR_SW2861232_WAR
	.align		4
.L_1006:
        /*0008*/ 	.byte	0x01, 0x35
	.zero		2


	//----- nvinfo : EIATTR_PARAM_CBANK
	.align		4
        /*000c*/ 	.byte	0x04, 0x0a
        /*000e*/ 	.short	(.L_1008 - .L_1007)
	.align		4
.L_1007:
        /*0010*/ 	.word	index@(.nv.constant0._ZN5flash24flash_fwd_splitkv_kernelI23Flash_fwd_kernel_traitsILi64ELi64ELi256ELi4ELb0ELb0EN7cutlass10bfloat16_tE19Flash_kernel_traitsILi64ELi64ELi256ELi4ES3_EELb1ELb0ELb0ELb0ELb1ELb0ELb0ELb0EEEvNS_16Flash_fwd_paramsE)
        /*0014*/ 	.short	0x0160
        /*0016*/ 	.short	0x01d0


	//----- nvinfo : EIATTR_CBANK_PARAM_SIZE
	.align		4
.L_1008:
        /*0018*/ 	.byte	0x03, 0x19
        /*001a*/ 	.short	0x01d0


	//----- nvinfo : EIATTR_KPARAM_INFO
	.align		4
        /*001c*/ 	.byte	0x04, 0x17
        /*001e*/ 	.short	(.L_1010 - .L_1009)
.L_1009:
        /*0020*/ 	.word	0x00000000
        /*0024*/ 	.short	0x0000
        /*0026*/ 	.short	0x0000
        /*0028*/ 	.byte	0x00, 0xf0, 0x41, 0x07


	//----- nvinfo : EIATTR_MAXREG_COUNT
	.align		4
.L_1010:
        /*002c*/ 	.byte	0x03, 0x1b
        /*002e*/ 	.short	0x00ff


	//----- nvinfo : EIATTR_NUM_BARRIERS
	.align		4
        /*0030*/ 	.byte	0x02, 0x4c
        /*0032*/ 	.byte	0x01
	.zero		1


	//----- nvinfo : EIATTR_ANNOTATIONS
	.align		4
        /*0034*/ 	.byte	0x04, 0x55
        /*0036*/ 	.short	(.L_1012 - .L_1011)


	//   ....[0]....
.L_1011:
        /* <DEDUP_REMOVED lines=18> */


	//----- nvinfo : EIATTR_MERCURY_ISA_VERSION
	.align		4
.L_1012:
        /*0148*/ 	.byte	0x03, 0x5f
        /*014a*/ 	.short	0x0000


	//----- nvinfo : EIATTR_COOP_GROUP_MASK_REGIDS
	.align		4
        /*014c*/ 	.byte	0x04, 0x29
        /*014e*/ 	.short	(.L_1014 - .L_1013)


	//   ....[0]....
.L_1013:
        /*0150*/ 	.word	0xffffffff


	//   ....[1]....
        /*0154*/ 	.word	0xffffffff


	//   ....[2]....
        /*0158*/ 	.word	0xffffffff


	//   ....[3]....
        /*015c*/ 	.word	0xffffffff


	//   ....[4]....
        /*0160*/ 	.word	0xffffffff


	//   ....[5]....
        /*0164*/ 	.word	0xffffffff


	//   ....[6]....
        /*0168*/ 	.word	0xffffffff


	//   ....[7]....
        /*016c*/ 	.word	0xffffffff


	//   ....[8]....
        /*0170*/ 	.word	0xffffffff


	//   ....[9]....
        /*0174*/ 	.word	0xffffffff


	//   ....[10]....
        /*0178*/ 	.word	0xffffffff


	//   ....[11]....
        /*017c*/ 	.word	0xffffffff


	//   ....[12]....
        /*0180*/ 	.word	0xffffffff


	//   ....[13]....
        /*0184*/ 	.word	0xffffffff


	//   ....[14]....
        /*0188*/ 	.word	0xffffffff


	//   ....[15]....
        /*018c*/ 	.word	0xffffffff


	//----- nvinfo : EIATTR_COOP_GROUP_INSTR_OFFSETS
	.align		4
.L_1014:
        /*0190*/ 	.byte	0x04, 0x28
        /*0192*/ 	.short	(.L_1016 - .L_1015)


	//   ....[0]....
.L_1015:
        /*0194*/ 	.word	0x000065c0


	//   ....[1]....
        /*0198*/ 	.word	0x00006680


	//   ....[2]....
        /*019c*/ 	.word	0x00006690


	//   ....[3]....
        /*01a0*/ 	.word	0x000066c0


	//   ....[4]....
        /*01a4*/ 	.word	0x0000c9b0


	//   ....[5]....
        /*01a8*/ 	.word	0x0000c9d0


	//   ....[6]....
        /*01ac*/ 	.word	0x0000c9f0


	//   ....[7]....
        /*01b0*/ 	.word	0x0000ca10


	//   ....[8]....
        /*01b4*/ 	.word	0x00011a20


	//   ....[9]....
        /*01b8*/ 	.word	0x00011a30


	//   ....[10]....
        /*01bc*/ 	.word	0x00011a50


	//   ....[11]....
        /*01c0*/ 	.word	0x00011a70


	//   ....[12]....
        /*01c4*/ 	.word	0x00014680


	//   ....[13]....
        /*01c8*/ 	.word	0x00014690


	//   ....[14]....
        /*01cc*/ 	.word	0x000146c0


	//   ....[15]....
        /*01d0*/ 	.word	0x000146d0


	//----- nvinfo : EIATTR_EXIT_INSTR_OFFSETS
	.align		4
.L_1016:
        /*01d4*/ 	.byte	0x04, 0x1c
        /*01d6*/ 	.short	(.L_1018 - .L_1017)


	//   ....[0]....
.L_1017:
        /*01d8*/ 	.word	0x000002e0


	//   ....[1]....
        /*01dc*/ 	.word	0x00000ac0


	//   ....[2]....
        /*01e0*/ 	.word	0x00000af0


	//   ....[3]....
        /*01e4*/ 	.word	0x00015500


	//   ....[4]....
        /*01e8*/ 	.word	0x000155c0


	//----- nvinfo : EIATTR_CTAIDZ_USED
	.align		4
.L_1018:
        /*01ec*/ 	.byte	0x01, 0x04
	.zero		2


	//----- nvinfo : EIATTR_CRS_STACK_SIZE
	.align		4
        /*01f0*/ 	.byte	0x04, 0x1e
        /*01f2*/ 	.short	(.L_1020 - .L_1019)
.L_1019:
        /*01f4*/ 	.word	0x00000000
.L_1020:


//--------------------- .nv.info._ZN5flash24flash_fwd_splitkv_kernelI23Flash_fwd_kernel_traitsILi64ELi64ELi256ELi4ELb0ELb0EN7cutlass10bfloat16_tE19Flash_kernel_traitsILi64ELi64ELi256ELi4ES3_EELb1ELb0ELb0ELb0ELb1ELb1ELb0ELb0EEEvNS_16Flash_fwd_paramsE --------------------------
	.section	.nv.info._ZN5flash24flash_fwd_splitkv_kernelI23Flash_fwd_kernel_traitsILi64ELi64ELi256ELi4ELb0ELb0EN7cutlass10bfloat16_tE19Flash_kernel_traitsILi64ELi64ELi256ELi4ES3_EELb1ELb0ELb0ELb0ELb1ELb1ELb0ELb0EEEvNS_16Flash_fwd_paramsE,"",@"SHT_CUDA_INFO"
	.sectionflags	@""
	.align	4


	//----- nvinfo : EIATTR_CUDA_API_VERSION
	.align		4
        /*0000*/ 	.byte	0x04, 0x37
        /*0002*/ 	.short	(.L_1022 - .L_1021)
.L_1021:
        /*0004*/ 	.word	0x00000082


	//----- nvinfo : EIATTR_SW2861232_WAR
	.align		4
.L_1022:
        /*0008*/ 	.byte	0x01, 0x35
	.zero		2


	//----- nvinfo : EIATTR_PARAM_CBANK
	.align		4
        /*000c*/ 	.byte	0x04, 0x0a
        /*000e*/ 	.short	(.L_1024 - .L_1023)
	.align		4
.L_1023:
        /*0010*/ 	.word	index@(.nv.constant0._ZN5flash24flash_fwd_splitkv_kernelI23Flash_fwd_kernel_traitsILi64ELi64ELi256ELi4ELb0ELb0EN7cutlass10bfloat16_tE19Flash_kernel_traitsILi64ELi64ELi256ELi4ES3_EELb1ELb0ELb0ELb0ELb1ELb1ELb0ELb0EEEvNS_16Flash_fwd_paramsE)
        /*0014*/ 	.short	0x0160
        /*0016*/ 	.short	0x01d0


	//----- nvinfo : EIATTR_CBANK_PARAM_SIZE
	.align		4
.L_1024:
        /*0018*/ 	.byte	0x03, 0x19
        /*001a*/ 	.short	0x01d0


	//----- nvinfo : EIATTR_KPARAM_INFO
	.align		4
        /*001c*/ 	.byte	0x04, 0x17
        /*001e*/ 	.short	(.L_1026 - .L_1025)
.L_1025:
        /*0020*/ 	.word	0x00000000
        /*0024*/ 	.short	0x0000
        /*0026*/ 	.short	0x0000
        /*0028*/ 	.byte	0x00, 0xf0, 0x41, 0x07


	//----- nvinfo : EIATTR_MAXREG_COUNT
	.align		4
.L_1026:
        /*002c*/ 	.byte	0x03, 0x1b
        /*002e*/ 	.short	0x00ff


	//----- nvinfo : EIATTR_NUM_BARRIERS
	.align		4
        /*0030*/ 	.byte	0x02, 0x4c
        /*0032*/ 	.byte	0x01
	.zero		1


	//----- nvinfo : EIATTR_ANNOTATIONS
	.align		4
        /*0034*/ 	.byte	0x04, 0x55
        /*0036*/ 	.short	(.L_1028 - .L_1027)


	//   ....[0]....
.L_1027:
        /* <DEDUP_REMOVED lines=25> */


	//----- nvinfo : EIATTR_MERCURY_ISA_VERSION
	.align		4
.L_1028:
        /*01b0*/ 	.byte	0x03, 0x5f
        /*01b2*/ 	.short	0x0000


	//----- nvinfo : EIATTR_COOP_GROUP_MASK_REGIDS
	.align		4
        /*01b4*/ 	.byte	0x04, 0x29
        /*01b6*/ 	.short	(.L_1030 - .L_1029)


	//   ....[0]....
.L_1029:
        /*01b8*/ 	.word	0xffffffff


	//   ....[1]....
        /*01bc*/ 	.word	0xffffffff


	//   ....[2]....
        /*01c0*/ 	.word	0xffffffff


	//   ....[3]....
        /*01c4*/ 	.word	0xffffffff


	//   ....[4]....
        /*01c8*/ 	.word	0xffffffff


	//   ....[5]....
        /*01cc*/ 	.word	0xffffffff


	//   ....[6]....
        /*01d0*/ 	.word	0xffffffff


	//   ....[7]....
        /*01d4*/ 	.word	0xffffffff


	//   ....[8]....
        /*01d8*/ 	.word	0xffffffff


	//   ....[9]....
        /*01dc*/ 	.word	0xffffffff


	//   ....[10]....
        /*01e0*/ 	.word	0xffffffff


	//   ....[11]....
        /*01e4*/ 	.word	0xffffffff


	//   ....[12]....
        /*01e8*/ 	.word	0xffffffff


	//   ....[13]....
        /*01ec*/ 	.word	0xffffffff


	//   ....[14]....
        /*01f0*/ 	.word	0xffffffff


	//   ....[15]....
        /*01f4*/ 	.word	0xffffffff


	//----- nvinfo : EIATTR_COOP_GROUP_INSTR_OFFSETS
	.align		4
.L_1030:
        /*01f8*/ 	.byte	0x04, 0x28
        /*01fa*/ 	.short	(.L_1032 - .L_1031)


	//   ....[0]....
.L_1031:
        /*01fc*/ 	.word	0x00007770


	//   ....[1]....
        /*0200*/ 	.word	0x00007860


	//   ....[2]....
        /*0204*/ 	.word	0x00007870


	//   ....[3]....
        /*0208*/ 	.word	0x000078a0


	//   ....[4]....
        /*020c*/ 	.word	0x0000f940


	//   ....[5]....
        /*0210*/ 	.word	0x0000f990


	//   ....[6]....
        /*0214*/ 	.word	0x0000f9b0


	//   ....[7]....
        /*0218*/ 	.word	0x0000f9e0


	//   ....[8]....
        /*021c*/ 	.word	0x00015d10


	//   ....[9]....
        /*0220*/ 	.word	0x00015d30


	//   ....[10]....
        /*0224*/ 	.word	0x00015d60


	//   ....[11]....
        /*0228*/ 	.word	0x00015d70


	//   ....[12]....
        /*022c*/ 	.word	0x00018c30


	//   ....[13]....
        /*0230*/ 	.word	0x00018c40


	//   ....[14]....
        /*0234*/ 	.word	0x00018c70


	//   ....[15]....
        /*0238*/ 	.word	0x00018c80


	//----- nvinfo : EIATTR_EXIT_INSTR_OFFSETS
	.align		4
.L_1032:
        /*023c*/ 	.byte	0x04, 0x1c
        /*023e*/ 	.short	(.L_1034 - .L_1033)


	//   ....[0]....
.L_1033:
        /*0240*/ 	.word	0x000002f0


	//   ....[1]....
        /*0244*/ 	.word	0x00000ac0


	//   ....[2]....
        /*0248*/ 	.word	0x00000af0


	//   ....[3]....
        /*024c*/ 	.word	0x00019ad0


	//   ....[4]....
        /*0250*/ 	.word	0x00019b90


	//----- nvinfo : EIATTR_CTAIDZ_USED
	.align		4
.L_1034:
        /*0254*/ 	.byte	0x01, 0x04
	.zero		2


	//----- nvinfo : EIATTR_CRS_STACK_SIZE
	.align		4
        /*0258*/ 	.byte	0x04, 0x1e
        /*025a*/ 	.short	(.L_1036 - .L_1035)
.L_1035:
        /*025c*/ 	.word	0x00000000
.L_1036:


//--------------------- .nv.info._ZN5flash24flash_fwd_splitkv_kernelI23Flash_fwd_kernel_traitsILi64ELi64ELi256ELi4ELb0ELb0EN7cutlass10bfloat16_tE19Flash_kernel_traitsILi64ELi64ELi256ELi4ES3_EELb1ELb0ELb1ELb0ELb0ELb0ELb0ELb0EEEvNS_16Flash_fwd_paramsE --------------------------
	.section	.nv.info._ZN5flash24flash_fwd_splitkv_kernelI23Flash_fwd_kernel_traitsILi64ELi64ELi256ELi4ELb0ELb0EN7cutlass10bfloat16_tE19Flash_kernel_traitsILi64ELi64ELi256ELi4ES3_EELb1ELb0ELb1ELb0ELb0ELb0ELb0ELb0EEEvNS_16Flash_fwd_paramsE,"",@"SHT_CUDA_INFO"
	.sectionflags	@""
	.align	4


	//----- nvinfo : EIATTR_CUDA_API_VERSION
	.align		4
        /*0000*/ 	.byte	0x04, 0x37
        /*0002*/ 	.short	(.L_1038 - .L_1037)
.L_1037:
        /*0004*/ 	.word	0x00000082


	//----- nvinfo : EIATTR_SW2861232_WAR
	.align		4
.L_1038:
        /*0008*/ 	.byte	0x01, 0x35
	.zero		2


	//----- nvinfo : EIATTR_PARAM_CBANK
	.align		4
        /*000c*/ 	.byte	0x04, 0x0a
        /*000e*/ 	.short	(.L_1040 - .L_1039)
	.align		4
.L_1039:
        /*0010*/ 	.word	index@(.nv.constant0._ZN5flash24flash_fwd_splitkv_kernelI23Flash_fwd_kernel_traitsILi64ELi64ELi256ELi4ELb0ELb0EN7cutlass10bfloat16_tE19Flash_kernel_traitsILi64ELi64ELi256ELi4ES3_EELb1ELb0ELb1ELb0ELb0ELb0ELb0ELb0EEEvNS_16Flash_fwd_paramsE)
        /*0014*/ 	.short	0x0160
        /*0016*/ 	.short	0x01d0


	//----- nvinfo : EIATTR_CBANK_PARAM_SIZE
	.align		4
.L_1040:
        /*0018*/ 	.byte	0x03, 0x19
        /*001a*/ 	.short	0x01d0


	//----- nvinfo : EIATTR_KPARAM_INFO
	.align		4
        /*001c*/ 	.byte	0x04, 0x17
        /*001e*/ 	.short	(.L_1042 - .L_1041)
.L_1041:
        /*0020*/ 	.word	0x00000000
        /*0024*/ 	.short	0x0000
        /*0026*/ 	.short	0x0000
        /*0028*/ 	.byte	0x00, 0xf0, 0x41, 0x07


	//----- nvinfo : EIATTR_MAXREG_COUNT
	.align		4
.L_1042:
        /*002c*/ 	.byte	0x03, 0x1b
        /*002e*/ 	.short	0x00ff


	//----- nvinfo : EIATTR_NUM_BARRIERS
	.align		4
        /*0030*/ 	.byte	0x02, 0x4c
        /*0032*/ 	.byte	0x01
	.zero		1


	//----- nvinfo : EIATTR_ANNOTATIONS
	.align		4
        /*0034*/ 	.byte	0x04, 0x55
        /*0036*/ 	.short	(.L_1044 - .L_1043)


	//   ....[0]....
.L_1043:
        /*0038*/ 	.word	0x00000001
        /*003c*/ 	.byte	0xf0, 0xeb, 0x00, 0x00, 0x01, 0x00, 0x00, 0x00, 0x50, 0xec, 0x00, 0x00, 0x01, 0x00, 0x00, 0x00
        /*004c*/ 	.byte	0xb0, 0x13, 0x01, 0x00, 0x01, 0x00, 0x00, 0x00, 0xc0, 0x13, 0x01, 0x00


	//----- nvinfo : EIATTR_MERCURY_ISA_VERSION
	.align		4
.L_1044:
        /*0058*/ 	.byte	0x03, 0x5f
        /*005a*/ 	.short	0x0000


	//----- nvinfo : EIATTR_COOP_GROUP_MASK_REGIDS
	.align		4
        /*005c*/ 	.byte	0x04, 0x29
        /*005e*/ 	.short	(.L_1046 - .L_1045)


	//   ....[0]....
.L_1045:
        /*0060*/ 	.word	0xffffffff


	//   ....[1]....
        /*0064*/ 	.word	0xffffffff


	//   ....[2]....
        /*0068*/ 	.word	0xffffffff


	//   ....[3]....
        /*006c*/ 	.word	0xffffffff


	//   ....[4]....
        /*0070*/ 	.word	0xffffffff


	//   ....[5]....
        /*0074*/ 	.word	0xffffffff


	//   ....[6]....
        /*0078*/ 	.word	0xffffffff


	//   ....[7]....
        /*007c*/ 	.word	0xffffffff


	//   ....[8]....
        /*0080*/ 	.word	0xffffffff


	//   ....[9]....
        /*0084*/ 	.word	0xffffffff


	//   ....[10]....
        /*0088*/ 	.word	0xffffffff


	//   ....[11]....
        /*008c*/ 	.word	0xffffffff


	//   ....[12]....
        /*0090*/ 	.word	0xffffffff


	//   ....[13]....
        /*0094*/ 	.word	0xffffffff


	//   ....[14]....
        /*0098*/ 	.word	0xffffffff


	//   ....[15]....
        /*009c*/ 	.word	0xffffffff


	//----- nvinfo : EIATTR_COOP_GROUP_INSTR_OFFSETS
	.align		4
.L_1046:
        /*00a0*/ 	.byte	0x04, 0x28
        /*00a2*/ 	.short	(.L_1048 - .L_1047)


	//   ....[0]....
.L_1047:
        /*00a4*/ 	.word	0x000096f0


	//   ....[1]....
        /*00a8*/ 	.word	0x00009710


	//   ....[2]....
        /*00ac*/ 	.word	0x000097b0


	//   ....[3]....
        /*00b0*/ 	.word	0x000097c0


	//   ....[4]....
        /*00b4*/ 	.word	0x00011880


	//   ....[5]....
        /*00b8*/ 	.word	0x000118b0


	//   ....[6]....
        /*00bc*/ 	.word	0x00011f40


	//   ....[7]....
        /*00c0*/ 	.word	0x00011f60


	//   ....[8]....
        /*00c4*/ 	.word	0x00018ff0


	//   ....[9]....
        /*00c8*/ 	.word	0x00019030


	//   ....[10]....
        /*00cc*/ 	.word	0x00019050


	//   ....[11]....
        /*00d0*/ 	.word	0x00019070


	//   ....[12]....
        /*00d4*/ 	.word	0x0001bb90


	//   ....[13]....
        /*00d8*/ 	.word	0x0001bbd0


	//   ....[14]....
        /*00dc*/ 	.word	0x0001bc10


	//   ....[15]....
        /*00e0*/ 	.word	0x0001bc20


	//----- nvinfo : EIATTR_EXIT_INSTR_OFFSETS
	.align		4
.L_1048:
        /*00e4*/ 	.byte	0x04, 0x1c
        /*00e6*/ 	.short	(.L_1050 - .L_1049)


	//   ....[0]....
.L_1049:
        /*00e8*/ 	.word	0x000004d0


	//   ....[1]....
        /*00ec*/ 	.word	0x00000db0


	//   ....[2]....
        /*00f0*/ 	.word	0x00000de0


	//   ....[3]....
        /*00f4*/ 	.word	0x0001cb30


	//   ....[4]....
        /*00f8*/ 	.word	0x0001cbf0


	//----- nvinfo : EIATTR_CTAIDZ_USED
	.align		4
.L_1050:
        /*00fc*/ 	.byte	0x01, 0x04
	.zero		2


	//----- nvinfo : EIATTR_CRS_STACK_SIZE
	.align		4
        /*0100*/ 	.byte	0x04, 0x1e
        /*0102*/ 	.short	(.L_1052 - .L_1051)
.L_1051:
        /*0104*/ 	.word	0x00000000
.L_1052:


//--------------------- .nv.info._ZN5flash24flash_fwd_splitkv_kernelI23Flash_fwd_kernel_traitsILi64ELi64ELi256ELi4ELb0ELb0EN7cutlass10bfloat16_tE19Flash_kernel_traitsILi64ELi64ELi256ELi4ES3_EELb1ELb0ELb1ELb0ELb0ELb1ELb0ELb0EEEvNS_16Flash_fwd_paramsE --------------------------
	.section	.nv.info._ZN5flash24flash_fwd_splitkv_kernelI23Flash_fwd_kernel_traitsILi64ELi64ELi256ELi4ELb0ELb0EN7cutlass10bfloat16_tE19Flash_kernel_traitsILi64ELi64ELi256ELi4ES3_EELb1ELb0ELb1ELb0ELb0ELb1ELb0ELb0EEEvNS_16Flash_fwd_paramsE,"",@"SHT_CUDA_INFO"
	.sectionflags	@""
	.align	4


	//----- nvinfo : EIATTR_CUDA_API_VERSION
	.align		4
        /*0000*/ 	.byte	0x04, 0x37
        /*0002*/ 	.short	(.L_1054 - .L_1053)
.L_1053:
        /*0004*/ 	.word	0x00000082


	//----- nvinfo : EIATTR_SW2861232_WAR
	.align		4
.L_1054:
        /*0008*/ 	.byte	0x01, 0x35
	.zero		2


	//----- nvinfo : EIATTR_PARAM_CBANK
	.align		4
        /*000c*/ 	.byte	0x04, 0x0a
        /*000e*/ 	.short	(.L_1056 - .L_1055)
	.align		4
.L_1055:
        /*0010*/ 	.word	index@(.nv.constant0._ZN5flash24flash_fwd_splitkv_kernelI23Flash_fwd_kernel_traitsILi64ELi64ELi256ELi4ELb0ELb0EN7cutlass10bfloat16_tE19Flash_kernel_traitsILi64ELi64ELi256ELi4ES3_EELb1ELb0ELb1ELb0ELb0ELb1ELb0ELb0EEEvNS_16Flash_fwd_paramsE)
        /*0014*/ 	.short	0x0160
        /*0016*/ 	.short	0x01d0


	//----- nvinfo : EIATTR_CBANK_PARAM_SIZE
	.align		4
.L_1056:
        /*0018*/ 	.byte	0x03, 0x19
        /*001a*/ 	.short	0x01d0


	//----- nvinfo : EIATTR_KPARAM_INFO
	.align		4
        /*001c*/ 	.byte	0x04, 0x17
        /*001e*/ 	.short	(.L_1058 - .L_1057)
.L_1057:
        /*0020*/ 	.word	0x00000000
        /*0024*/ 	.short	0x0000
        /*0026*/ 	.short	0x0000
        /*0028*/ 	.byte	0x00, 0xf0, 0x41, 0x07


	//----- nvinfo : EIATTR_MAXREG_COUNT
	.align		4
.L_1058:
        /*002c*/ 	.byte	0x03, 0x1b
        /*002e*/ 	.short	0x00ff


	//----- nvinfo : EIATTR_NUM_BARRIERS
	.align		4
        /*0030*/ 	.byte	0x02, 0x4c
        /*0032*/ 	.byte	0x01
	.zero		1


	//----- nvinfo : EIATTR_ANNOTATIONS
	.align		4
        /*0034*/ 	.byte	0x04, 0x55
        /*0036*/ 	.short	(.L_1060 - .L_1059)


	//   ....[0]....
.L_1059:
        /*0038*/ 	.word	0x00000001
        /*003c*/ 	.byte	0xd0, 0x67, 0x00, 0x00, 0x01, 0x00, 0x00, 0x00, 0x50, 0x9e, 0x00, 0x00, 0x01, 0x00, 0x00, 0x00
        /*004c*/ 	.byte	0xb0, 0x86, 0x01, 0x00, 0x01, 0x00, 0x00, 0x00, 0x70, 0x87, 0x01, 0x00, 0x01, 0x00, 0x00, 0x00
        /*005c*/ 	.byte	0x90, 0x87, 0x01, 0x00, 0x01, 0x00, 0x00, 0x00, 0xf0, 0x87, 0x01, 0x00, 0x01, 0x00, 0x00, 0x00
        /*006c*/ 	.byte	0x60, 0x88, 0x01, 0x00, 0x01, 0x00, 0x00, 0x00, 0x70, 0xa7, 0x01, 0x00, 0x01, 0x00, 0x00, 0x00
        /*007c*/ 	.byte	0xa0, 0xa7, 0x01, 0x00, 0x01, 0x00, 0x00, 0x00, 0xd0, 0xa7, 0x01, 0x00, 0x01, 0x00, 0x00, 0x00
        /*008c*/ 	.byte	0x00, 0xa8, 0x01, 0x00, 0x01, 0x00, 0x00, 0x00, 0x30, 0xa8, 0x01, 0x00


	//----- nvinfo : EIATTR_MERCURY_ISA_VERSION
	.align		4
.L_1060:
        /*0098*/ 	.byte	0x03, 0x5f
        /*009a*/ 	.short	0x0000


	//----- nvinfo : EIATTR_COOP_GROUP_MASK_REGIDS
	.align		4
        /*009c*/ 	.byte	0x04, 0x29
        /*009e*/ 	.short	(.L_1062 - .L_1061)


	//   ....[0]....
.L_1061:
        /*00a0*/ 	.word	0xffffffff


	//   ....[1]....
        /*00a4*/ 	.word	0xffffffff


	//   ....[2]....
        /*00a8*/ 	.word	0xffffffff


	//   ....[3]....
        /*00ac*/ 	.word	0xffffffff


	//   ....[4]....
        /*00b0*/ 	.word	0xffffffff


	//   ....[5]....
        /*00b4*/ 	.word	0xffffffff


	//   ....[6]....
        /*00b8*/ 	.word	0xffffffff


	//   ....[7]....
        /*00bc*/ 	.word	0xffffffff


	//   ....[8]....
        /*00c0*/ 	.word	0xffffffff


	//   ....[9]....
        /*00c4*/ 	.word	0xffffffff


	//   ....[10]....
        /*00c8*/ 	.word	0xffffffff


	//   ....[11]....
        /*00cc*/ 	.word	0xffffffff


	//   ....[12]....
        /*00d0*/ 	.word	0xffffffff


	//   ....[13]....
        /*00d4*/ 	.word	0xffffffff


	//   ....[14]....
        /*00d8*/ 	.word	0xffffffff


	//   ....[15]....
        /*00dc*/ 	.word	0xffffffff


	//----- nvinfo : EIATTR_COOP_GROUP_INSTR_OFFSETS
	.align		4
.L_1062:
        /*00e0*/ 	.byte	0x04, 0x28
        /*00e2*/ 	.short	(.L_1064 - .L_1063)


	//   ....[0]....
.L_1063:
        /*00e4*/ 	.word	0x0000a600


	//   ....[1]....
        /*00e8*/ 	.word	0x0000a650


	//   ....[2]....
        /*00ec*/ 	.word	0x0000a670


	//   ....[3]....
        /*00f0*/ 	.word	0x0000a690


	//   ....[4]....
        /*00f4*/ 	.word	0x00013c00


	//   ....[5]....
        /*00f8*/ 	.word	0x00013c50


	//   ....[6]....
        /*00fc*/ 	.word	0x00013c70


	//   ....[7]....
        /*0100*/ 	.word	0x00013c90


	//   ....[8]....
        /*0104*/ 	.word	0x0001c020


	//   ....[9]....
        /*0108*/ 	.word	0x0001c050


	//   ....[10]....
        /*010c*/ 	.word	0x0001c070


	//   ....[11]....
        /*0110*/ 	.word	0x0001c090


	//   ....[12]....
        /*0114*/ 	.word	0x0001eba0


	//   ....[13]....
        /*0118*/ 	.word	0x0001ebe0


	//   ....[14]....
        /*011c*/ 	.word	0x0001ec20


	//   ....[15]....
        /*0120*/ 	.word	0x0001ec30


	//----- nvinfo : EIATTR_EXIT_INSTR_OFFSETS
	.align		4
.L_1064:
        /*0124*/ 	.byte	0x04, 0x1c
        /*0126*/ 	.short	(.L_1066 - .L_1065)


	//   ....[0]....
.L_1065:
        /*0128*/ 	.word	0x000004d0


	//   ....[1]....
        /*012c*/ 	.word	0x00000db0


	//   ....[2]....
        /*0130*/ 	.word	0x00000de0


	//   ....[3]....
        /*0134*/ 	.word	0x0001fb40


	//   ....[4]....
        /*0138*/ 	.word	0x0001fc00


	//----- nvinfo : EIATTR_CTAIDZ_USED
	.align		4
.L_1066:
        /*013c*/ 	.byte	0x01, 0x04
	.zero		2


	//----- nvinfo : EIATTR_CRS_STACK_SIZE
	.align		4
        /*0140*/ 	.byte	0x04, 0x1e
        /*0142*/ 	.short	(.L_1068 - .L_1067)
.L_1067:
        /*0144*/ 	.word	0x00000000
.L_1068:


//--------------------- .nv.info._ZN5flash24flash_fwd_splitkv_kernelI23Flash_fwd_kernel_traitsILi64ELi64ELi256ELi4ELb0ELb0EN7cutlass10bfloat16_tE19Flash_kernel_traitsILi64ELi64ELi256ELi4ES3_EELb1ELb0ELb0ELb0ELb1ELb0ELb0ELb1EEEvNS_16Flash_fwd_paramsE --------------------------
	.section	.nv.info._ZN5flash24flash_fwd_splitkv_kernelI23Flash_fwd_kernel_traitsILi64ELi64ELi256ELi4ELb0ELb0EN7cutlass10bfloat16_tE19Flash_kernel_traitsILi64ELi64ELi256ELi4ES3_EELb1ELb0ELb0ELb0ELb1ELb0ELb0ELb1EEEvNS_16Flash_fwd_paramsE,"",@"SHT_CUDA_INFO"
	.sectionflags	@""
	.align	4


	//----- nvinfo : EIATTR_CUDA_API_VERSION
	.align		4
        /*0000*/ 	.byte	0x04, 0x37
        /*0002*/ 	.short	(.L_1070 - .L_1069)
.L_1069:
        /*0004*/ 	.word	0x00000082


	//----- nvinfo : EIATTR_SW2861232_WAR
	.align		4
.L_1070:
        /*0008*/ 	.byte	0x01, 0x35
	.zero		2


	//----- nvinfo : EIATTR_PARAM_CBANK
	.align		4
        /*000c*/ 	.byte	0x04, 0x0a
        /*000e*/ 	.short	(.L_1072 - .L_1071)
	.align		4
.L_1071:
        /*0010*/ 	.word	index@(.nv.constant0._ZN5flash24flash_fwd_splitkv_kernelI23Flash_fwd_kernel_traitsILi64ELi64ELi256ELi4ELb0ELb0EN7cutlass10bfloat16_tE19Flash_kernel_traitsILi64ELi64ELi256ELi4ES3_EELb1ELb0ELb0ELb0ELb1ELb0ELb0ELb1EEEvNS_16Flash_fwd_paramsE)
        /*0014*/ 	.short	0x0160
        /*0016*/ 	.short	0x01d0


	//----- nvinfo : EIATTR_CBANK_PARAM_SIZE
	.align		4
.L_1072:
        /*0018*/ 	.byte	0x03, 0x19
        /*001a*/ 	.short	0x01d0


	//----- nvinfo : EIATTR_KPARAM_INFO
	.align		4
        /*001c*/ 	.byte	0x04, 0x17
        /*001e*/ 	.short	(.L_1074 - .L_1073)
.L_1073:
        /*0020*/ 	.word	0x00000000
        /*0024*/ 	.short	0x0000
        /*0026*/ 	.short	0x0000
        /*0028*/ 	.byte	0x00, 0xf0, 0x41, 0x07


	//----- nvinfo : EIATTR_MAXREG_COUNT
	.align		4
.L_1074:
        /*002c*/ 	.byte	0x03, 0x1b
        /*002e*/ 	.short	0x00ff


	//----- nvinfo : EIATTR_NUM_BARRIERS
	.align		4
        /*0030*/ 	.byte	0x02, 0x4c
        /*0032*/ 	.byte	0x01
	.zero		1


	//----- nvinfo : EIATTR_ANNOTATIONS
	.align		4
        /*0034*/ 	.byte	0x04, 0x55
        /*0036*/ 	.short	(.L_1076 - .L_1075)


	//   ....[0]....
.L_1075:
        /* <DEDUP_REMOVED lines=11> */


	//----- nvinfo : EIATTR_MERCURY_ISA_VERSION
	.align		4
.L_1076:
        /*00d8*/ 	.byte	0x03, 0x5f
        /*00da*/ 	.short	0x0000


	//----- nvinfo : EIATTR_COOP_GROUP_MASK_REGIDS
	.align		4
        /*00dc*/ 	.byte	0x04, 0x29
        /*00de*/ 	.short	(.L_1078 - .L_1077)


	//   ....[0]....
.L_1077:
        /*00e0*/ 	.word	0xffffffff


	//   ....[1]....
        /*00e4*/ 	.word	0xffffffff


	//   ....[2]....
        /*00e8*/ 	.word	0xffffffff


	//   ....[3]....
        /*00ec*/ 	.word	0xffffffff


	//   ....[4]....
        /*00f0*/ 	.word	0xffffffff


	//   ....[5]....
        /*00f4*/ 	.word	0xffffffff


	//   ....[6]....
        /*00f8*/ 	.word	0xffffffff


	//   ....[7]....
        /*00fc*/ 	.word	0xffffffff


	//   ....[8]....
        /*0100*/ 	.word	0xffffffff


	//   ....[9]....
        /*0104*/ 	.word	0xffffffff


	//   ....[10]....
        /*0108*/ 	.word	0xffffffff


	//   ....[11]....
        /*010c*/ 	.word	0xffffffff


	//   ....[12]....
        /*0110*/ 	.word	0xffffffff


	//   ....[13]....
        /*0114*/ 	.word	0xffffffff


	//   ....[14]....
        /*0118*/ 	.word	0xffffffff


	//   ....[15]....
        /*011c*/ 	.word	0xffffffff


	//   ....[16]....
        /*0120*/ 	.word	0xffffffff


	//   ....[17]....
        /*0124*/ 	.word	0xffffffff


	//   ....[18]....
        /*0128*/ 	.word	0xffffffff


	//   ....[19]....
        /*012c*/ 	.word	0xffffffff


	//----- nvinfo : EIATTR_COOP_GROUP_INSTR_OFFSETS
	.align		4
.L_1078:
        /*0130*/ 	.byte	0x04, 0x28
        /*0132*/ 	.short	(.L_1080 - .L_1079)


	//   ....[0]....
.L_1079:
        /*0134*/ 	.word	0x00015e60


	//   ....[1]....
        /*0138*/ 	.word	0x00015eb0


	//   ....[2]....
        /*013c*/ 	.word	0x00015ed0


	//   ....[3]....
        /*0140*/ 	.word	0x00015ef0


	//   ....[4]....
        /*0144*/ 	.word	0x0001c360


	//   ....[5]....
        /*0148*/ 	.word	0x0001c380


	//   ....[6]....
        /*014c*/ 	.word	0x0001c3a0


	//   ....[7]....
        /*0150*/ 	.word	0x0001c3c0


	//   ....[8]....
        /*0154*/ 	.word	0x000215e0


	//   ....[9]....
        /*0158*/ 	.word	0x000215f0


	//   ....[10]....
        /*015c*/ 	.word	0x00021610


	//   ....[11]....
        /*0160*/ 	.word	0x00021630


	//   ....[12]....
        /*0164*/ 	.word	0x00024240


	//   ....[13]....
        /*0168*/ 	.word	0x00024280


	//   ....[14]....
        /*016c*/ 	.word	0x00024290


	//   ....[15]....
        /*0170*/ 	.word	0x000242c0


	//   ....[16]....
        /*0174*/ 	.word	0x00025400


	//   ....[17]....
        /*0178*/ 	.word	0x00025460


	//   ....[18]....
        /*017c*/ 	.word	0x000254b0


	//   ....[19]....
        /*0180*/ 	.word	0x00025500


	//----- nvinfo : EIATTR_EXIT_INSTR_OFFSETS
	.align		4
.L_1080:
        /*0184*/ 	.byte	0x04, 0x1c
        /*0186*/ 	.short	(.L_1082 - .L_1081)


	//   ....[0]....
.L_1081:
        /*0188*/ 	.word	0x000000c0


	//----- nvinfo : EIATTR_CTAIDZ_USED
	.align		4
.L_1082:
        /*018c*/ 	.byte	0x01, 0x04
	.zero		2


	//----- nvinfo : EIATTR_CRS_STACK_SIZE
	.align		4
        /*0190*/ 	.byte	0x04, 0x1e
        /*0192*/ 	.short	(.L_1084 - .L_1083)
.L_1083:
        /*0194*/ 	.word	0x00000000
.L_1084:


//--------------------- .nv.info._ZN5flash24flash_fwd_splitkv_kernelI23Flash_fwd_kernel_traitsILi64ELi64ELi256ELi4ELb0ELb0EN7cutlass10bfloat16_tE19Flash_kernel_traitsILi64ELi64ELi256ELi4ES3_EELb1ELb0ELb0ELb0ELb1ELb1ELb0ELb1EEEvNS_16Flash_fwd_paramsE --------------------------
	.section	.nv.info._ZN5flash24flash_fwd_splitkv_kernelI23Flash_fwd_kernel_traitsILi64ELi64ELi256ELi4ELb0ELb0EN7cutlass10bfloat16_tE19Flash_kernel_traitsILi64ELi64ELi256ELi4ES3_EELb1ELb0ELb0ELb0ELb1ELb1ELb0ELb1EEEvNS_16Flash_fwd_paramsE,"",@"SHT_CUDA_INFO"
	.sectionflags	@""
	.align	4


	//----- nvinfo : EIATTR_CUDA_API_VERSION
	.align		4
        /*0000*/ 	.byte	0x04, 0x37
        /*0002*/ 	.short	(.L_1086 - .L_1085)
.L_1085:
        /*0004*/ 	.word	0x00000082


	//----- nvinfo : EIATTR_SW2861232_WAR
	.align		4
.L_1086:
        /*0008*/ 	.byte	0x01, 0x35
	.zero		2


	//----- nvinfo : EIATTR_PARAM_CBANK
	.align		4
        /*000c*/ 	.byte	0x04, 0x0a
        /*000e*/ 	.short	(.L_1088 - .L_1087)
	.align		4
.L_1087:
        /*0010*/ 	.word	index@(.nv.constant0._ZN5flash24flash_fwd_splitkv_kernelI23Flash_fwd_kernel_traitsILi64ELi64ELi256ELi4ELb0ELb0EN7cutlass10bfloat16_tE19Flash_kernel_traitsILi64ELi64ELi256ELi4ES3_EELb1ELb0ELb0ELb0ELb1ELb1ELb0ELb1EEEvNS_16Flash_fwd_paramsE)
        /*0014*/ 	.short	0x0160
        /*0016*/ 	.short	0x01d0


	//----- nvinfo : EIATTR_CBANK_PARAM_SIZE
	.align		4
.L_1088:
        /*0018*/ 	.byte	0x03, 0x19
        /*001a*/ 	.short	0x01d0


	//----- nvinfo : EIATTR_KPARAM_INFO
	.align		4
        /*001c*/ 	.byte	0x04, 0x17
        /*001e*/ 	.short	(.L_1090 - .L_1089)
.L_1089:
        /*0020*/ 	.word	0x00000000
        /*0024*/ 	.short	0x0000
        /*0026*/ 	.short	0x0000
        /*0028*/ 	.byte	0x00, 0xf0, 0x41, 0x07


	//----- nvinfo : EIATTR_MAXREG_COUNT
	.align		4
.L_1090:
        /*002c*/ 	.byte	0x03, 0x1b
        /*002e*/ 	.short	0x00ff


	//----- nvinfo : EIATTR_NUM_BARRIERS
	.align		4
        /*0030*/ 	.byte	0x02, 0x4c
        /*0032*/ 	.byte	0x01
	.zero		1


	//----- nvinfo : EIATTR_ANNOTATIONS
	.align		4
        /*0034*/ 	.byte	0x04, 0x55
        /*0036*/ 	.short	(.L_1092 - .L_1091)


	//   ....[0]....
.L_1091:
        /* <DEDUP_REMOVED lines=31> */


	//----- nvinfo : EIATTR_MERCURY_ISA_VERSION
	.align		4
.L_1092:
        /*0218*/ 	.byte	0x03, 0x5f
        /*021a*/ 	.short	0x0000


	//----- nvinfo : EIATTR_COOP_GROUP_MASK_REGIDS
	.align		4
        /*021c*/ 	.byte	0x04, 0x29
        /*021e*/ 	.short	(.L_1094 - .L_1093)


	//   ....[0]....
.L_1093:
        /*0220*/ 	.word	0xffffffff


	//   ....[1]....
        /*0224*/ 	.word	0xffffffff


	//   ....[2]....
        /*0228*/ 	.word	0xffffffff


	//   ....[3]....
        /*022c*/ 	.word	0xffffffff


	//   ....[4]....
        /*0230*/ 	.word	0xffffffff


	//   ....[5]....
        /*0234*/ 	.word	0xffffffff


	//   ....[6]....
        /*0238*/ 	.word	0xffffffff


	//   ....[7]....
        /*023c*/ 	.word	0xffffffff


	//   ....[8]....
        /*0240*/ 	.word	0xffffffff


	//   ....[9]....
        /*0244*/ 	.word	0xffffffff


	//   ....[10]....
        /*0248*/ 	.word	0xffffffff


	//   ....[11]....
        /*024c*/ 	.word	0xffffffff


	//   ....[12]....
        /*0250*/ 	.word	0xffffffff


	//   ....[13]....
        /*0254*/ 	.word	0xffffffff


	//   ....[14]....
        /*0258*/ 	.word	0xffffffff


	//   ....[15]....
        /*025c*/ 	.word	0xffffffff


	//   ....[16]....
        /*0260*/ 	.word	0xffffffff


	//   ....[17]....
        /*0264*/ 	.word	0xffffffff


	//   ....[18]....
        /*0268*/ 	.word	0xffffffff


	//   ....[19]....
        /*026c*/ 	.word	0xffffffff


	//----- nvinfo : EIATTR_COOP_GROUP_INSTR_OFFSETS
	.align		4
.L_1094:
        /*0270*/ 	.byte	0x04, 0x28
        /*0272*/ 	.short	(.L_1096 - .L_1095)


	//   ....[0]....
.L_1095:
        /*0274*/ 	.word	0x000174d0


	//   ....[1]....
        /*0278*/ 	.word	0x00017540


	//   ....[2]....
        /*027c*/ 	.word	0x00017580


	//   ....[3]....
        /*0280*/ 	.word	0x000175a0


	//   ....[4]....
        /*0284*/ 	.word	0x0001f1d0


	//   ....[5]....
        /*0288*/ 	.word	0x0001f220


	//   ....[6]....
        /*028c*/ 	.word	0x0001f240


	//   ....[7]....
        /*0290*/ 	.word	0x0001f270


	//   ....[8]....
        /*0294*/ 	.word	0x00025760


	//   ....[9]....
        /*0298*/ 	.word	0x00025790


	//   ....[10]....
        /*029c*/ 	.word	0x000257b0


	//   ....[11]....
        /*02a0*/ 	.word	0x000257d0


	//   ....[12]....
        /*02a4*/ 	.word	0x00028500


	//   ....[13]....
        /*02a8*/ 	.word	0x00028550


	//   ....[14]....
        /*02ac*/ 	.word	0x00028570


	//   ....[15]....
        /*02b0*/ 	.word	0x00028590


	//   ....[16]....
        /*02b4*/ 	.word	0x00029740


	//   ....[17]....
        /*02b8*/ 	.word	0x00029790


	//   ....[18]....
        /*02bc*/ 	.word	0x000297e0


	//   ....[19]....
        /*02c0*/ 	.word	0x00029840


	//----- nvinfo : EIATTR_EXIT_INSTR_OFFSETS
	.align		4
.L_1096:
        /*02c4*/ 	.byte	0x04, 0x1c
        /*02c6*/ 	.short	(.L_1098 - .L_1097)


	//   ....[0]....
.L_1097:
        /*02c8*/ 	.word	0x00000080


	//----- nvinfo : EIATTR_CTAIDZ_USED
	.align		4
.L_1098:
        /*02cc*/ 	.byte	0x01, 0x04
	.zero		2


	//----- nvinfo : EIATTR_CRS_STACK_SIZE
	.align		4
        /*02d0*/ 	.byte	0x04, 0x1e
        /*02d2*/ 	.short	(.L_1100 - .L_1099)
.L_1099:
        /*02d4*/ 	.word	0x00000000
.L_1100:


//--------------------- .nv.info._ZN5flash24flash_fwd_splitkv_kernelI23Flash_fwd_kernel_traitsILi64ELi64ELi256ELi4ELb0ELb0EN7cutlass10bfloat16_tE19Flash_kernel_traitsILi64ELi64ELi256ELi4ES3_EELb1ELb0ELb1ELb0ELb0ELb0ELb0ELb1EEEvNS_16Flash_fwd_paramsE --------------------------
	.section	.nv.info._ZN5flash24flash_fwd_splitkv_kernelI23Flash_fwd_kernel_traitsILi64ELi64ELi256ELi4ELb0ELb0EN7cutlass10bfloat16_tE19Flash_kernel_traitsILi64ELi64ELi256ELi4ES3_EELb1ELb0ELb1ELb0ELb0ELb0ELb0ELb1EEEvNS_16Flash_fwd_paramsE,"",@"SHT_CUDA_INFO"
	.sectionflags	@""
	.align	4


	//----- nvinfo : EIATTR_CUDA_API_VERSION
	.align		4
        /*0000*/ 	.byte	0x04, 0x37
        /*0002*/ 	.short	(.L_1102 - .L_1101)
.L_1101:
        /*0004*/ 	.word	0x00000082


	//----- nvinfo : EIATTR_SW2861232_WAR
	.align		4
.L_1102:
        /*0008*/ 	.byte	0x01, 0x35
	.zero		2


	//----- nvinfo : EIATTR_PARAM_CBANK
	.align		4
        /*000c*/ 	.byte	0x04, 0x0a
        /*000e*/ 	.short	(.L_1104 - .L_1103)
	.align		4
.L_1103:
        /*0010*/ 	.word	index@(.nv.constant0._ZN5flash24flash_fwd_splitkv_kernelI23Flash_fwd_kernel_traitsILi64ELi64ELi256ELi4ELb0ELb0EN7cutlass10bfloat16_tE19Flash_kernel_traitsILi64ELi64ELi256ELi4ES3_EELb1ELb0ELb1ELb0ELb0ELb0ELb0ELb1EEEvNS_16Flash_fwd_paramsE)
        /*0014*/ 	.short	0x0160
        /*0016*/ 	.short	0x01d0


	//----- nvinfo : EIATTR_CBANK_PARAM_SIZE
	.align		4
.L_1104:
        /*0018*/ 	.byte	0x03, 0x19
        /*001a*/ 	.short	0x01d0


	//----- nvinfo : EIATTR_KPARAM_INFO
	.align		4
        /*001c*/ 	.byte	0x04, 0x17
        /*001e*/ 	.short	(.L_1106 - .L_1105)
.L_1105:
        /*0020*/ 	.word	0x00000000
        /*0024*/ 	.short	0x0000
        /*0026*/ 	.short	0x0000
        /*0028*/ 	.byte	0x00, 0xf0, 0x41, 0x07


	//----- nvinfo : EIATTR_MAXREG_COUNT
	.align		4
.L_1106:
        /*002c*/ 	.byte	0x03, 0x1b
        /*002e*/ 	.short	0x00ff


	//----- nvinfo : EIATTR_NUM_BARRIERS
	.align		4
        /*0030*/ 	.byte	0x02, 0x4c
        /*0032*/ 	.byte	0x01
	.zero		1


	//----- nvinfo : EIATTR_ANNOTATIONS
	.align		4
        /*0034*/ 	.byte	0x04, 0x55
        /*0036*/ 	.short	(.L_1108 - .L_1107)


	//   ....[0]....
.L_1107:
        /* <DEDUP_REMOVED lines=125> */


	//----- nvinfo : EIATTR_MERCURY_ISA_VERSION
	.align		4
.L_1108:
        /*07f0*/ 	.byte	0x03, 0x5f
        /*07f2*/ 	.short	0x0000


	//----- nvinfo : EIATTR_COOP_GROUP_MASK_REGIDS
	.align		4
        /*07f4*/ 	.byte	0x04, 0x29
        /*07f6*/ 	.short	(.L_1110 - .L_1109)


	//   ....[0]....
.L_1109:
        /*07f8*/ 	.word	0xffffffff


	//   ....[1]....
        /*07fc*/ 	.word	0xffffffff


	//   ....[2]....
        /*0800*/ 	.word	0xffffffff


	//   ....[3]....
        /*0804*/ 	.word	0xffffffff


	//   ....[4]....
        /*0808*/ 	.word	0xffffffff


	//   ....[5]....
        /*080c*/ 	.word	0xffffffff


	//   ....[6]....
        /*0810*/ 	.word	0xffffffff


	//   ....[7]....
        /*0814*/ 	.word	0xffffffff


	//   ....[8]....
        /*0818*/ 	.word	0xffffffff


	//   ....[9]....
        /*081c*/ 	.word	0xffffffff


	//   ....[10]....
        /*0820*/ 	.word	0xffffffff


	//   ....[11]....
        /*0824*/ 	.word	0xffffffff


	//   ....[12]....
        /*0828*/ 	.word	0xffffffff


	//   ....[13]....
        /*082c*/ 	.word	0xffffffff


	//   ....[14]....
        /*0830*/ 	.word	0xffffffff


	//   ....[15]....
        /*0834*/ 	.word	0xffffffff


	//   ....[16]....
        /*0838*/ 	.word	0xffffffff


	//   ....[17]....
        /*083c*/ 	.word	0xffffffff


	//   ....[18]....
        /*0840*/ 	.word	0xffffffff


	//   ....[19]....
        /*0844*/ 	.word	0xffffffff


	//----- nvinfo : EIATTR_COOP_GROUP_INSTR_OFFSETS
	.align		4
.L_1110:
        /*0848*/ 	.byte	0x04, 0x28
        /*084a*/ 	.short	(.L_1112 - .L_1111)


	//   ....[0]....
.L_1111:
        /*084c*/ 	.word	0x00019720


	//   ....[1]....
        /*0850*/ 	.word	0x00019790


	//   ....[2]....
        /*0854*/ 	.word	0x000197a0


	//   ....[3]....
        /*0858*/ 	.word	0x000197d0


	//   ....[4]....
        /*085c*/ 	.word	0x00023060


	//   ....[5]....
        /*0860*/ 	.word	0x00023090


	//   ....[6]....
        /*0864*/ 	.word	0x000230b0


	//   ....[7]....
        /*0868*/ 	.word	0x000230d0


	//   ....[8]....
        /*086c*/ 	.word	0x0002aa30


	//   ....[9]....
        /*0870*/ 	.word	0x0002aa50


	//   ....[10]....
        /*0874*/ 	.word	0x0002b5c0


	//   ....[11]....
        /*0878*/ 	.word	0x0002b620


	//   ....[12]....
        /*087c*/ 	.word	0x0002dab0


	//   ....[13]....
        /*0880*/ 	.word	0x0002db00


	//   ....[14]....
        /*0884*/ 	.word	0x0002db20


	//   ....[15]....
        /*0888*/ 	.word	0x0002db40


	//   ....[16]....
        /*088c*/ 	.word	0x0002ecf0


	//   ....[17]....
        /*0890*/ 	.word	0x0002ed40


	//   ....[18]....
        /*0894*/ 	.word	0x0002ed90


	//   ....[19]....
        /*0898*/ 	.word	0x0002edf0


	//----- nvinfo : EIATTR_EXIT_INSTR_OFFSETS
	.align		4
.L_1112:
        /*089c*/ 	.byte	0x04, 0x1c
        /*089e*/ 	.short	(.L_1114 - .L_1113)


	//   ....[0]....
.L_1113:
        /*08a0*/ 	.word	0x00000080


	//----- nvinfo : EIATTR_CTAIDZ_USED
	.align		4
.L_1114:
        /*08a4*/ 	.byte	0x01, 0x04
	.zero		2


	//----- nvinfo : EIATTR_CRS_STACK_SIZE
	.align		4
        /*08a8*/ 	.byte	0x04, 0x1e
        /*08aa*/ 	.short	(.L_1116 - .L_1115)
.L_1115:
        /*08ac*/ 	.word	0x00000000
.L_1116:


//--------------------- .nv.info._ZN5flash24flash_fwd_splitkv_kernelI23Flash_fwd_kernel_traitsILi64ELi64ELi256ELi4ELb0ELb0EN7cutlass10bfloat16_tE19Flash_kernel_traitsILi64ELi64ELi256ELi4ES3_EELb1ELb0ELb1ELb0ELb0ELb1ELb0ELb1EEEvNS_16Flash_fwd_paramsE --------------------------
	.section	.nv.info._ZN5flash24flash_fwd_splitkv_kernelI23Flash_fwd_kernel_traitsILi64ELi64ELi256ELi4ELb0ELb0EN7cutlass10bfloat16_tE19Flash_kernel_traitsILi64ELi64ELi256ELi4ES3_EELb1ELb0ELb1ELb0ELb0ELb1ELb0ELb1EEEvNS_16Flash_fwd_paramsE,"",@"SHT_CUDA_INFO"
	.sectionflags	@""
	.align	4


	//----- nvinfo : EIATTR_CUDA_API_VERSION
	.align		4
        /*0000*/ 	.byte	0x04, 0x37
        /*0002*/ 	.short	(.L_1118 - .L_1117)
.L_1117:
        /*0004*/ 	.word	0x00000082


	//----- nvinfo : EIATTR_SW2861232_WAR
	.align		4
.L_1118:
        /*0008*/ 	.byte	0x01, 0x35
	.zero		2


	//----- nvinfo : EIATTR_PARAM_CBANK
	.align		4
        /*000c*/ 	.byte	0x04, 0x0a
        /*000e*/ 	.short	(.L_1120 - .L_1119)
	.align		4
.L_1119:
        /*0010*/ 	.word	index@(.nv.constant0._ZN5flash24flash_fwd_splitkv_kernelI23Flash_fwd_kernel_traitsILi64ELi64ELi256ELi4ELb0ELb0EN7cutlass10bfloat16_tE19Flash_kernel_traitsILi64ELi64ELi256ELi4ES3_EELb1ELb0ELb1ELb0ELb0ELb1ELb0ELb1EEEvNS_16Flash_fwd_paramsE)
        /*0014*/ 	.short	0x0160
        /*0016*/ 	.short	0x01d0


	//----- nvinfo : EIATTR_CBANK_PARAM_SIZE
	.align		4
.L_1120:
        /*0018*/ 	.byte	0x03, 0x19
        /*001a*/ 	.short	0x01d0


	//----- nvinfo : EIATTR_KPARAM_INFO
	.align		4
        /*001c*/ 	.byte	0x04, 0x17
        /*001e*/ 	.short	(.L_1122 - .L_1121)
.L_1121:
        /*0020*/ 	.word	0x00000000
        /*0024*/ 	.short	0x0000
        /*0026*/ 	.short	0x0000
        /*0028*/ 	.byte	0x00, 0xf0, 0x41, 0x07


	//----- nvinfo : EIATTR_MAXREG_COUNT
	.align		4
.L_1122:
        /*002c*/ 	.byte	0x03, 0x1b
        /*002e*/ 	.short	0x00ff


	//----- nvinfo : EIATTR_NUM_BARRIERS
	.align		4
        /*0030*/ 	.byte	0x02, 0x4c
        /*0032*/ 	.byte	0x01
	.zero		1


	//----- nvinfo : EIATTR_ANNOTATIONS
	.align		4
        /*0034*/ 	.byte	0x04, 0x55
        /*0036*/ 	.short	(.L_1124 - .L_1123)


	//   ....[0]....
.L_1123:
        /* <DEDUP_REMOVED lines=180> */


	//----- nvinfo : EIATTR_MERCURY_ISA_VERSION
	.align		4
.L_1124:
        /*0b68*/ 	.byte	0x03, 0x5f
        /*0b6a*/ 	.short	0x0000


	//----- nvinfo : EIATTR_COOP_GROUP_MASK_REGIDS
	.align		4
        /*0b6c*/ 	.byte	0x04, 0x29
        /*0b6e*/ 	.short	(.L_1126 - .L_1125)


	//   ....[0]....
.L_1125:
        /*0b70*/ 	.word	0xffffffff


	//   ....[1]....
        /*0b74*/ 	.word	0xffffffff


	//   ....[2]....
        /*0b78*/ 	.word	0xffffffff


	//   ....[3]....
        /*0b7c*/ 	.word	0xffffffff


	//   ....[4]....
        /*0b80*/ 	.word	0xffffffff


	//   ....[5]....
        /*0b84*/ 	.word	0xffffffff


	//   ....[6]....
        /*0b88*/ 	.word	0xffffffff


	//   ....[7]....
        /*0b8c*/ 	.word	0xffffffff


	//   ....[8]....
        /*0b90*/ 	.word	0xffffffff


	//   ....[9]....
        /*0b94*/ 	.word	0xffffffff


	//   ....[10]....
        /*0b98*/ 	.word	0xffffffff


	//   ....[11]....
        /*0b9c*/ 	.word	0xffffffff


	//   ....[12]....
        /*0ba0*/ 	.word	0xffffffff


	//   ....[13]....
        /*0ba4*/ 	.word	0xffffffff


	//   ....[14]....
        /*0ba8*/ 	.word	0xffffffff


	//   ....[15]....
        /*0bac*/ 	.word	0xffffffff


	//   ....[16]....
        /*0bb0*/ 	.word	0xffffffff


	//   ....[17]....
        /*0bb4*/ 	.word	0xffffffff


	//   ....[18]....
        /*0bb8*/ 	.word	0xffffffff


	//   ....[19]....
        /*0bbc*/ 	.word	0xffffffff


	//----- nvinfo : EIATTR_COOP_GROUP_INSTR_OFFSETS
	.align		4
.L_1126:
        /*0bc0*/ 	.byte	0x04, 0x28
        /*0bc2*/ 	.short	(.L_1128 - .L_1127)


	//   ....[0]....
.L_1127:
        /*0bc4*/ 	.word	0x0001c150


	//   ....[1]....
        /*0bc8*/ 	.word	0x0001c1c0


	//   ....[2]....
        /*0bcc*/ 	.word	0x0001c1d0


	//   ....[3]....
        /*0bd0*/ 	.word	0x0001c200


	//   ....[4]....
        /*0bd4*/ 	.word	0x00026b00


	//   ....[5]....
        /*0bd8*/ 	.word	0x00026b40


	//   ....[6]....
        /*0bdc*/ 	.word	0x00026b60


	//   ....[7]....
        /*0be0*/ 	.word	0x00026b80


	//   ....[8]....
        /*0be4*/ 	.word	0x0002f7b0


	//   ....[9]....
        /*0be8*/ 	.word	0x0002f7d0


	//   ....[10]....
        /*0bec*/ 	.word	0x00030380


	//   ....[11]....
        /*0bf0*/ 	.word	0x000303d0


	//   ....[12]....
        /*0bf4*/ 	.word	0x00032850


	//   ....[13]....
        /*0bf8*/ 	.word	0x000328a0


	//   ....[14]....
        /*0bfc*/ 	.word	0x000328c0


	//   ....[15]....
        /*0c00*/ 	.word	0x000328e0


	//   ....[16]....
        /*0c04*/ 	.word	0x00033a90


	//   ....[17]....
        /*0c08*/ 	.word	0x00033ae0


	//   ....[18]....
        /*0c0c*/ 	.word	0x00033b30


	//   ....[19]....
        /*0c10*/ 	.word	0x00033b90


	//----- nvinfo : EIATTR_EXIT_INSTR_OFFSETS
	.align		4
.L_1128:
        /*0c14*/ 	.byte	0x04, 0x1c
        /*0c16*/ 	.short	(.L_1130 - .L_1129)


	//   ....[0]....
.L_1129:
        /*0c18*/ 	.word	0x00000080


	//----- nvinfo : EIATTR_CTAIDZ_USED
	.align		4
.L_1130:
        /*0c1c*/ 	.byte	0x01, 0x04
	.zero		2


	//----- nvinfo : EIATTR_CRS_STACK_SIZE
	.align		4
        /*0c20*/ 	.byte	0x04, 0x1e
        /*0c22*/ 	.short	(.L_1132 - .L_1131)
.L_1131:
        /*0c24*/ 	.word	0x00000000
.L_1132:


//--------------------- .nv.info._ZN5flash24flash_fwd_splitkv_kernelI23Flash_fwd_kernel_traitsILi64ELi64ELi256ELi4ELb0ELb0EN7cutlass10bfloat16_tE19Flash_kernel_traitsILi64ELi64ELi256ELi4ES3_EELb1ELb0ELb0ELb0ELb1ELb0ELb1ELb0EEEvNS_16Flash_fwd_paramsE --------------------------
	.section	.nv.info._ZN5flash24flash_fwd_splitkv_kernelI23Flash_fwd_kernel_traitsILi64ELi64ELi256ELi4ELb0ELb0EN7cutlass10bfloat16_tE19Flash_kernel_traitsILi64ELi64ELi256ELi4ES3_EELb1ELb0ELb0ELb0ELb1ELb0ELb1ELb0EEEvNS_16Flash_fwd_paramsE,"",@"SHT_CUDA_INFO"
	.sectionflags	@""
	.align	4


	//----- nvinfo : EIATTR_CUDA_API_VERSION
	.align		4
        /*0000*/ 	.byte	0x04, 0x37
        /*0002*/ 	.short	(.L_1134 - .L_1133)
.L_1133:
        /*0004*/ 	.word	0x00000082


	//----- nvinfo : EIATTR_SW2861232_WAR
	.align		4
.L_1134:
        /*0008*/ 	.byte	0x01, 0x35
	.zero		2


	//----- nvinfo : EIATTR_PARAM_CBANK
	.align		4
        /*000c*/ 	.byte	0x04, 0x0a
        /*000e*/ 	.short	(.L_1136 - .L_1135)
	.align		4
.L_1135:
        /*0010*/ 	.word	index@(.nv.constant0._ZN5flash24flash_fwd_splitkv_kernelI23Flash_fwd_kernel_traitsILi64ELi64ELi256ELi4ELb0ELb0EN7cutlass10bfloat16_tE19Flash_kernel_traitsILi64ELi64ELi256ELi4ES3_EELb1ELb0ELb0ELb0ELb1ELb0ELb1ELb0EEEvNS_16Flash_fwd_paramsE)
        /*0014*/ 	.short	0x0160
        /*0016*/ 	.short	0x01d0


	//----- nvinfo : EIATTR_CBANK_PARAM_SIZE
	.align		4
.L_1136:
        /*0018*/ 	.byte	0x03, 0x19
        /*001a*/ 	.short	0x01d0


	//----- nvinfo : EIATTR_KPARAM_INFO
	.align		4
        /*001c*/ 	.byte	0x04, 0x17
        /*001e*/ 	.short	(.L_1138 - .L_1137)
.L_1137:
        /*0020*/ 	.word	0x00000000
        /*0024*/ 	.short	0x0000
        /*0026*/ 	.short	0x0000
        /*0028*/ 	.byte	0x00, 0xf0, 0x41, 0x07


	//----- nvinfo : EIATTR_MAXREG_COUNT
	.align		4
.L_1138:
        /*002c*/ 	.byte	0x03, 0x1b
        /*002e*/ 	.short	0x00ff


	//----- nvinfo : EIATTR_NUM_BARRIERS
	.align		4
        /*0030*/ 	.byte	0x02, 0x4c
        /*0032*/ 	.byte	0x01
	.zero		1


	//----- nvinfo : EIATTR_ANNOTATIONS
	.align		4
        /*0034*/ 	.byte	0x04, 0x55
        /*0036*/ 	.short	(.L_1140 - .L_1139)


	//   ....[0]....
.L_1139:
        /* <DEDUP_REMOVED lines=16> */


	//----- nvinfo : EIATTR_MERCURY_ISA_VERSION
	.align		4
.L_1140:
        /*0128*/ 	.byte	0x03, 0x5f
        /*012a*/ 	.short	0x0000


	//----- nvinfo : EIATTR_COOP_GROUP_MASK_REGIDS
	.align		4
        /*012c*/ 	.byte	0x04, 0x29
        /*012e*/ 	.short	(.L_1142 - .L_1141)


	//   ....[0]....
.L_1141:
        /*0130*/ 	.word	0xffffffff


	//   ....[1]....
        /*0134*/ 	.word	0xffffffff


	//   ....[2]....
        /*0138*/ 	.word	0xffffffff


	//   ....[3]....
        /*013c*/ 	.word	0xffffffff


	//   ....[4]....
        /*0140*/ 	.word	0xffffffff


	//   ....[5]....
        /*0144*/ 	.word	0xffffffff


	//   ....[6]....
        /*0148*/ 	.word	0xffffffff


	//   ....[7]....
        /*014c*/ 	.word	0xffffffff


	//   ....[8]....
        /*0150*/ 	.word	0xffffffff


	//   ....[9]....
        /*0154*/ 	.word	0xffffffff


	//   ....[10]....
        /*0158*/ 	.word	0xffffffff


	//   ....[11]....
        /*015c*/ 	.word	0xffffffff


	//   ....[12]....
        /*0160*/ 	.word	0xffffffff


	//   ....[13]....
        /*0164*/ 	.word	0xffffffff


	//   ....[14]....
        /*0168*/ 	.word	0xffffffff


	//   ....[15]....
        /*016c*/ 	.word	0xffffffff


	//----- nvinfo : EIATTR_COOP_GROUP_INSTR_OFFSETS
	.align		4
.L_1142:
        /*0170*/ 	.byte	0x04, 0x28
        /*0172*/ 	.short	(.L_1144 - .L_1143)


	//   ....[0]....
.L_1143:
        /*0174*/ 	.word	0x000066d0


	//   ....[1]....
        /*0178*/ 	.word	0x000067a0


	//   ....[2]....
        /*017c*/ 	.word	0x000067b0


	//   ....[3]....
        /*0180*/ 	.word	0x000067e0


	//   ....[4]....
        /*0184*/ 	.word	0x0000cae0


	//   ....[5]....
        /*0188*/ 	.word	0x0000cb00


	//   ....[6]....
        /*018c*/ 	.word	0x0000cb20


	//   ....[7]....
        /*0190*/ 	.word	0x0000cb40


	//   ....[8]....
        /*0194*/ 	.word	0x00011ae0


	//   ....[9]....
        /*0198*/ 	.word	0x00011af0


	//   ....[10]....
        /*019c*/ 	.word	0x00011b10


	//   ....[11]....
        /*01a0*/ 	.word	0x00011b30


	//   ....[12]....
        /*01a4*/ 	.word	0x000146a0


	//   ....[13]....
        /*01a8*/ 	.word	0x00014740


	//   ....[14]....
        /*01ac*/ 	.word	0x00014760


	//   ....[15]....
        /*01b0*/ 	.word	0x00014770


	//----- nvinfo : EIATTR_EXIT_INSTR_OFFSETS
	.align		4
.L_1144:
        /*01b4*/ 	.byte	0x04, 0x1c
        /*01b6*/ 	.short	(.L_1146 - .L_1145)


	//   ....[0]....
.L_1145:
        /*01b8*/ 	.word	0x00000420


	//   ....[1]....
        /*01bc*/ 	.word	0x00000b60


	//   ....[2]....
        /*01c0*/ 	.word	0x00000b90


	//   ....[3]....
        /*01c4*/ 	.word	0x000152b0


	//   ....[4]....
        /*01c8*/ 	.word	0x000152d0


	//----- nvinfo : EIATTR_CTAIDZ_USED
	.align		4
.L_1146:
        /*01cc*/ 	.byte	0x01, 0x04
	.zero		2


	//----- nvinfo : EIATTR_CRS_STACK_SIZE
	.align		4
        /*01d0*/ 	.byte	0x04, 0x1e
        /*01d2*/ 	.short	(.L_1148 - .L_1147)
.L_1147:
        /*01d4*/ 	.word	0x00000000
.L_1148:


//--------------------- .nv.info._ZN5flash24flash_fwd_splitkv_kernelI23Flash_fwd_kernel_traitsILi64ELi64ELi256ELi4ELb0ELb0EN7cutlass10bfloat16_tE19Flash_kernel_traitsILi64ELi64ELi256ELi4ES3_EELb1ELb0ELb0ELb0ELb1ELb1ELb1ELb0EEEvNS_16Flash_fwd_paramsE --------------------------
	.section	.nv.info._ZN5flash24flash_fwd_splitkv_kernelI23Flash_fwd_kernel_traitsILi64ELi64ELi256ELi4ELb0ELb0EN7cutlass10bfloat16_tE19Flash_kernel_traitsILi64ELi64ELi256ELi4ES3_EELb1ELb0ELb0ELb0ELb1ELb1ELb1ELb0EEEvNS_16Flash_fwd_paramsE,"",@"SHT_CUDA_INFO"
	.sectionflags	@""
	.align	4


	//----- nvinfo : EIATTR_CUDA_API_VERSION
	.align		4
        /*0000*/ 	.byte	0x04, 0x37
        /*0002*/ 	.short	(.L_1150 - .L_1149)
.L_1149:
        /*0004*/ 	.word	0x00000082


	//----- nvinfo : EIATTR_SW2861232_WAR
	.align		4
.L_1150:
        /*0008*/ 	.byte	0x01, 0x35
	.zero		2


	//----- nvinfo : EIATTR_PARAM_CBANK
	.align		4
        /*000c*/ 	.byte	0x04, 0x0a
        /*000e*/ 	.short	(.L_1152 - .L_1151)
	.align		4
.L_1151:
        /*0010*/ 	.word	index@(.nv.constant0._ZN5flash24flash_fwd_splitkv_kernelI23Flash_fwd_kernel_traitsILi64ELi64ELi256ELi4ELb0ELb0EN7cutlass10bfloat16_tE19Flash_kernel_traitsILi64ELi64ELi256ELi4ES3_EELb1ELb0ELb0ELb0ELb1ELb1ELb1ELb0EEEvNS_16Flash_fwd_paramsE)
        /*0014*/ 	.short	0x0160
        /*0016*/ 	.short	0x01d0


	//----- nvinfo : EIATTR_CBANK_PARAM_SIZE
	.align		4
.L_1152:
        /*0018*/ 	.byte	0x03, 0x19
        /*001a*/ 	.short	0x01d0


	//----- nvinfo : EIATTR_KPARAM_INFO
	.align		4
        /*001c*/ 	.byte	0x04, 0x17
        /*001e*/ 	.short	(.L_1154 - .L_1153)
.L_1153:
        /*0020*/ 	.word	0x00000000
        /*0024*/ 	.short	0x0000
        /*0026*/ 	.short	0x0000
        /*0028*/ 	.byte	0x00, 0xf0, 0x41, 0x07


	//----- nvinfo : EIATTR_MAXREG_COUNT
	.align		4
.L_1154:
        /*002c*/ 	.byte	0x03, 0x1b
        /*002e*/ 	.short	0x00ff


	//----- nvinfo : EIATTR_NUM_BARRIERS
	.align		4
        /*0030*/ 	.byte	0x02, 0x4c
        /*0032*/ 	.byte	0x01
	.zero		1


	//----- nvinfo : EIATTR_ANNOTATIONS
	.align		4
        /*0034*/ 	.byte	0x04, 0x55
        /*0036*/ 	.short	(.L_1156 - .L_1155)


	//   ....[0]....
.L_1155:
        /* <DEDUP_REMOVED lines=33> */


	//----- nvinfo : EIATTR_MERCURY_ISA_VERSION
	.align		4
.L_1156:
        /*0230*/ 	.byte	0x03, 0x5f
        /*0232*/ 	.short	0x0000


	//----- nvinfo : EIATTR_COOP_GROUP_MASK_REGIDS
	.align		4
        /*0234*/ 	.byte	0x04, 0x29
        /*0236*/ 	.short	(.L_1158 - .L_1157)


	//   ....[0]....
.L_1157:
        /*0238*/ 	.word	0xffffffff


	//   ....[1]....
        /*023c*/ 	.word	0xffffffff


	//   ....[2]....
        /*0240*/ 	.word	0xffffffff


	//   ....[3]....
        /*0244*/ 	.word	0xffffffff


	//   ....[4]....
        /*0248*/ 	.word	0xffffffff


	//   ....[5]....
        /*024c*/ 	.word	0xffffffff


	//   ....[6]....
        /*0250*/ 	.word	0xffffffff


	//   ....[7]....
        /*0254*/ 	.word	0xffffffff


	//   ....[8]....
        /*0258*/ 	.word	0xffffffff


	//   ....[9]....
        /*025c*/ 	.word	0xffffffff


	//   ....[10]....
        /*0260*/ 	.word	0xffffffff


	//   ....[11]....
        /*0264*/ 	.word	0xffffffff


	//   ....[12]....
        /*0268*/ 	.word	0xffffffff


	//   ....[13]....
        /*026c*/ 	.word	0xffffffff


	//   ....[14]....
        /*0270*/ 	.word	0xffffffff


	//   ....[15]....
        /*0274*/ 	.word	0xffffffff


	//----- nvinfo : EIATTR_COOP_GROUP_INSTR_OFFSETS
	.align		4
.L_1158:
        /*0278*/ 	.byte	0x04, 0x28
        /*027a*/ 	.short	(.L_1160 - .L_1159)


	//   ....[0]....
.L_1159:
        /*027c*/ 	.word	0x00007840


	//   ....[1]....
        /*0280*/ 	.word	0x00007930


	//   ....[2]....
        /*0284*/ 	.word	0x00007940


	//   ....[3]....
        /*0288*/ 	.word	0x00007970


	//   ....[4]....
        /*028c*/ 	.word	0x000100a0


	//   ....[5]....
        /*0290*/ 	.word	0x000100f0


	//   ....[6]....
        /*0294*/ 	.word	0x00010110


	//   ....[7]....
        /*0298*/ 	.word	0x00010140


	//   ....[8]....
        /*029c*/ 	.word	0x00016580


	//   ....[9]....
        /*02a0*/ 	.word	0x000165a0


	//   ....[10]....
        /*02a4*/ 	.word	0x000165d0


	//   ....[11]....
        /*02a8*/ 	.word	0x000165e0


	//   ....[12]....
        /*02ac*/ 	.word	0x00019450


	//   ....[13]....
        /*02b0*/ 	.word	0x00019460


	//   ....[14]....
        /*02b4*/ 	.word	0x00019490


	//   ....[15]....
        /*02b8*/ 	.word	0x000194a0


	//----- nvinfo : EIATTR_EXIT_INSTR_OFFSETS
	.align		4
.L_1160:
        /*02bc*/ 	.byte	0x04, 0x1c
        /*02be*/ 	.short	(.L_1162 - .L_1161)


	//   ....[0]....
.L_1161:
        /*02c0*/ 	.word	0x00000430


	//   ....[1]....
        /*02c4*/ 	.word	0x00000b80


	//   ....[2]....
        /*02c8*/ 	.word	0x00000bb0


	//   ....[3]....
        /*02cc*/ 	.word	0x00019fe0


	//   ....[4]....
        /*02d0*/ 	.word	0x0001a000


	//----- nvinfo : EIATTR_CTAIDZ_USED
	.align		4
.L_1162:
        /*02d4*/ 	.byte	0x01, 0x04
	.zero		2


	//----- nvinfo : EIATTR_CRS_STACK_SIZE
	.align		4
        /*02d8*/ 	.byte	0x04, 0x1e
        /*02da*/ 	.short	(.L_1164 - .L_1163)
.L_1163:
        /*02dc*/ 	.word	0x00000000
.L_1164:


//--------------------- .nv.info._ZN5flash24flash_fwd_splitkv_kernelI23Flash_fwd_kernel_traitsILi64ELi64ELi256ELi4ELb0ELb0EN7cutlass10bfloat16_tE19Flash_kernel_traitsILi64ELi64ELi256ELi4ES3_EELb1ELb0ELb1ELb0ELb0ELb0ELb1ELb0EEEvNS_16Flash_fwd_paramsE --------------------------
	.section	.nv.info._ZN5flash24flash_fwd_splitkv_kernelI23Flash_fwd_kernel_traitsILi64ELi64ELi256ELi4ELb0ELb0EN7cutlass10bfloat16_tE19Flash_kernel_traitsILi64ELi64ELi256ELi4ES3_EELb1ELb0ELb1ELb0ELb0ELb0ELb1ELb0EEEvNS_16Flash_fwd_paramsE,"",@"SHT_CUDA_INFO"
	.sectionflags	@""
	.align	4


	//----- nvinfo : EIATTR_CUDA_API_VERSION
	.align		4
        /*0000*/ 	.byte	0x04, 0x37
        /*0002*/ 	.short	(.L_1166 - .L_1165)
.L_1165:
        /*0004*/ 	.word	0x00000082


	//----- nvinfo : EIATTR_SW2861232_WAR
	.align		4
.L_1166:
        /*0008*/ 	.byte	0x01, 0x35
	.zero		2


	//----- nvinfo : EIATTR_PARAM_CBANK
	.align		4
        /*000c*/ 	.byte	0x04, 0x0a
        /*000e*/ 	.short	(.L_1168 - .L_1167)
	.align		4
.L_1167:
        /*0010*/ 	.word	index@(.nv.constant0._ZN5flash24flash_fwd_splitkv_kernelI23Flash_fwd_kernel_traitsILi64ELi64ELi256ELi4ELb0ELb0EN7cutlass10bfloat16_tE19Flash_kernel_traitsILi64ELi64ELi256ELi4ES3_EELb1ELb0ELb1ELb0ELb0ELb0ELb1ELb0EEEvNS_16Flash_fwd_paramsE)
        /*0014*/ 	.short	0x0160
        /*0016*/ 	.short	0x01d0


	//----- nvinfo : EIATTR_CBANK_PARAM_SIZE
	.align		4
.L_1168:
        /*0018*/ 	.byte	0x03, 0x19
        /*001a*/ 	.short	0x01d0


	//----- nvinfo : EIATTR_KPARAM_INFO
	.align		4
        /*001c*/ 	.byte	0x04, 0x17
        /*001e*/ 	.short	(.L_1170 - .L_1169)
.L_1169:
        /*0020*/ 	.word	0x00000000
        /*0024*/ 	.short	0x0000
        /*0026*/ 	.short	0x0000
        /*0028*/ 	.byte	0x00, 0xf0, 0x41, 0x07


	//----- nvinfo : EIATTR_MAXREG_COUNT
	.align		4
.L_1170:
        /*002c*/ 	.byte	0x03, 0x1b
        /*002e*/ 	.short	0x00ff


	//----- nvinfo : EIATTR_NUM_BARRIERS
	.align		4
        /*0030*/ 	.byte	0x02, 0x4c
        /*0032*/ 	.byte	0x01
	.zero		1


	//----- nvinfo : EIATTR_ANNOTATIONS
	.align		4
        /*0034*/ 	.byte	0x04, 0x55
        /*0036*/ 	.short	(.L_1172 - .L_1171)


	//   ....[0]....
.L_1171:
        /* <DEDUP_REMOVED lines=11> */


	//----- nvinfo : EIATTR_MERCURY_ISA_VERSION
	.align		4
.L_1172:
        /*00d8*/ 	.byte	0x03, 0x5f
        /*00da*/ 	.short	0x0000


	//----- nvinfo : EIATTR_COOP_GROUP_MASK_REGIDS
	.align		4
        /*00dc*/ 	.byte	0x04, 0x29
        /*00de*/ 	.short	(.L_1174 - .L_1173)


	//   ....[0]....
.L_1173:
        /*00e0*/ 	.word	0xffffffff


	//   ....[1]....
        /*00e4*/ 	.word	0xffffffff


	//   ....[2]....
        /*00e8*/ 	.word	0xffffffff


	//   ....[3]....
        /*00ec*/ 	.word	0xffffffff


	//   ....[4]....
        /*00f0*/ 	.word	0xffffffff


	//   ....[5]....
        /*00f4*/ 	.word	0xffffffff


	//   ....[6]....
        /*00f8*/ 	.word	0xffffffff


	//   ....[7]....
        /*00fc*/ 	.word	0xffffffff


	//   ....[8]....
        /*0100*/ 	.word	0xffffffff


	//   ....[9]....
        /*0104*/ 	.word	0xffffffff


	//   ....[10]....
        /*0108*/ 	.word	0xffffffff


	//   ....[11]....
        /*010c*/ 	.word	0xffffffff


	//   ....[12]....
        /*0110*/ 	.word	0xffffffff


	//   ....[13]....
        /*0114*/ 	.word	0xffffffff


	//   ....[14]....
        /*0118*/ 	.word	0xffffffff


	//   ....[15]....
        /*011c*/ 	.word	0xffffffff


	//----- nvinfo : EIATTR_COOP_GROUP_INSTR_OFFSETS
	.align		4
.L_1174:
        /*0120*/ 	.byte	0x04, 0x28
        /*0122*/ 	.short	(.L_1176 - .L_1175)


	//   ....[0]....
.L_1175:
        /*0124*/ 	.word	0x00009780


	//   ....[1]....
        /*0128*/ 	.word	0x00009790


	//   ....[2]....
        /*012c*/ 	.word	0x000097c0


	//   ....[3]....
        /*0130*/ 	.word	0x000097d0


	//   ....[4]....
        /*0134*/ 	.word	0x00011e60


	//   ....[5]....
        /*0138*/ 	.word	0x00011e80


	//   ....[6]....
        /*013c*/ 	.word	0x00011ea0


	//   ....[7]....
        /*0140*/ 	.word	0x00011ec0


	//   ....[8]....
        /*0144*/ 	.word	0x00019180


	//   ....[9]....
        /*0148*/ 	.word	0x000191c0


	//   ....[10]....
        /*014c*/ 	.word	0x000191e0


	//   ....[11]....
        /*0150*/ 	.word	0x00019200


	//   ....[12]....
        /*0154*/ 	.word	0x0001bd20


	//   ....[13]....
        /*0158*/ 	.word	0x0001bd60


	//   ....[14]....
        /*015c*/ 	.word	0x0001be20


	//   ....[15]....
        /*0160*/ 	.word	0x0001be30


	//----- nvinfo : EIATTR_EXIT_INSTR_OFFSETS
	.align		4
.L_1176:
        /*0164*/ 	.byte	0x04, 0x1c
        /*0166*/ 	.short	(.L_1178 - .L_1177)


	//   ....[0]....
.L_1177:
        /*0168*/ 	.word	0x00000640


	//   ....[1]....
        /*016c*/ 	.word	0x00000ea0


	//   ....[2]....
        /*0170*/ 	.word	0x00000ed0


	//   ....[3]....
        /*0174*/ 	.word	0x0001c9d0


	//   ....[4]....
        /*0178*/ 	.word	0x0001c9f0


	//----- nvinfo : EIATTR_CTAIDZ_USED
	.align		4
.L_1178:
        /*017c*/ 	.byte	0x01, 0x04
	.zero		2


	//----- nvinfo : EIATTR_CRS_STACK_SIZE
	.align		4
        /*0180*/ 	.byte	0x04, 0x1e
        /*0182*/ 	.short	(.L_1180 - .L_1179)
.L_1179:
        /*0184*/ 	.word	0x00000000
.L_1180:


//--------------------- .nv.info._ZN5flash24flash_fwd_splitkv_kernelI23Flash_fwd_kernel_traitsILi64ELi64ELi256ELi4ELb0ELb0EN7cutlass10bfloat16_tE19Flash_kernel_traitsILi64ELi64ELi256ELi4ES3_EELb1ELb0ELb1ELb0ELb0ELb1ELb1ELb0EEEvNS_16Flash_fwd_paramsE --------------------------
	.section	.nv.info._ZN5flash24flash_fwd_splitkv_kernelI23Flash_fwd_kernel_traitsILi64ELi64ELi256ELi4ELb0ELb0EN7cutlass10bfloat16_tE19Flash_kernel_traitsILi64ELi64ELi256ELi4ES3_EELb1ELb0ELb1ELb0ELb0ELb1ELb1ELb0EEEvNS_16Flash_fwd_paramsE,"",@"SHT_CUDA_INFO"
	.sectionflags	@""
	.align	4


	//----- nvinfo : EIATTR_CUDA_API_VERSION
	.align		4
        /*0000*/ 	.byte	0x04, 0x37
        /*0002*/ 	.short	(.L_1182 - .L_1181)
.L_1181:
        /*0004*/ 	.word	0x00000082


	//----- nvinfo : EIATTR_SW2861232_WAR
	.align		4
.L_1182:
        /*0008*/ 	.byte	0x01, 0x35
	.zero		2


	//----- nvinfo : EIATTR_PARAM_CBANK
	.align		4
        /*000c*/ 	.byte	0x04, 0x0a
        /*000e*/ 	.short	(.L_1184 - .L_1183)
	.align		4
.L_1183:
        /*0010*/ 	.word	index@(.nv.constant0._ZN5flash24flash_fwd_splitkv_kernelI23Flash_fwd_kernel_traitsILi64ELi64ELi256ELi4ELb0ELb0EN7cutlass10bfloat16_tE19Flash_kernel_traitsILi64ELi64ELi256ELi4ES3_EELb1ELb0ELb1ELb0ELb0ELb1ELb1ELb0EEEvNS_16Flash_fwd_paramsE)
        /*0014*/ 	.short	0x0160
        /*0016*/ 	.short	0x01d0


	//----- nvinfo : EIATTR_CBANK_PARAM_SIZE
	.align		4
.L_1184:
        /*0018*/ 	.byte	0x03, 0x19
        /*001a*/ 	.short	0x01d0


	//----- nvinfo : EIATTR_KPARAM_INFO
	.align		4
        /*001c*/ 	.byte	0x04, 0x17
        /*001e*/ 	.short	(.L_1186 - .L_1185)
.L_1185:
        /*0020*/ 	.word	0x00000000
        /*0024*/ 	.short	0x0000
        /*0026*/ 	.short	0x0000
        /*0028*/ 	.byte	0x00, 0xf0, 0x41, 0x07


	//----- nvinfo : EIATTR_MAXREG_COUNT
	.align		4
.L_1186:
        /*002c*/ 	.byte	0x03, 0x1b
        /*002e*/ 	.short	0x00ff


	//----- nvinfo : EIATTR_NUM_BARRIERS
	.align		4
        /*0030*/ 	.byte	0x02, 0x4c
        /*0032*/ 	.byte	0x01
	.zero		1


	//----- nvinfo : EIATTR_ANNOTATIONS
	.align		4
        /*0034*/ 	.byte	0x04, 0x55
        /*0036*/ 	.short	(.L_1188 - .L_1187)


	//   ....[0]....
.L_1187:
        /*0038*/ 	.word	0x00000001
        /*003c*/ 	.byte	0x60, 0x69, 0x00, 0x00, 0x01, 0x00, 0x00, 0x00, 0xc0, 0x69, 0x00, 0x00, 0x01, 0x00, 0x00, 0x00
        /*004c*/ 	.byte	0x40, 0x6a, 0x00, 0x00, 0x01, 0x00, 0x00, 0x00, 0x60, 0x6d, 0x00, 0x00, 0x01, 0x00, 0x00, 0x00
        /*005c*/ 	.byte	0xb0, 0x9f, 0x00, 0x00, 0x01, 0x00, 0x00, 0x00, 0xc0, 0x9f, 0x00, 0x00, 0x01, 0x00, 0x00, 0x00
        /*006c*/ 	.byte	0xd0, 0x9f, 0x00, 0x00, 0x01, 0x00, 0x00, 0x00, 0xe0, 0x9f, 0x00, 0x00, 0x01, 0x00, 0x00, 0x00
        /*007c*/ 	.byte	0x60, 0x87, 0x01, 0x00, 0x01, 0x00, 0x00, 0x00, 0x60, 0x88, 0x01, 0x00, 0x01, 0x00, 0x00, 0x00
        /*008c*/ 	.byte	0x90, 0xa7, 0x01, 0x00, 0x01, 0x00, 0x00, 0x00, 0xc0, 0xa7, 0x01, 0x00


	//----- nvinfo : EIATTR_MERCURY_ISA_VERSION
	.align		4
.L_1188:
        /*0098*/ 	.byte	0x03, 0x5f
        /*009a*/ 	.short	0x0000


	//----- nvinfo : EIATTR_COOP_GROUP_MASK_REGIDS
	.align		4
        /*009c*/ 	.byte	0x04, 0x29
        /*009e*/ 	.short	(.L_1190 - .L_1189)


	//   ....[0]....
.L_1189:
        /*00a0*/ 	.word	0xffffffff


	//   ....[1]....
        /*00a4*/ 	.word	0xffffffff


	//   ....[2]....
        /*00a8*/ 	.word	0xffffffff


	//   ....[3]....
        /*00ac*/ 	.word	0xffffffff


	//   ....[4]....
        /*00b0*/ 	.word	0xffffffff


	//   ....[5]....
        /*00b4*/ 	.word	0xffffffff


	//   ....[6]....
        /*00b8*/ 	.word	0xffffffff


	//   ....[7]....
        /*00bc*/ 	.word	0xffffffff


	//   ....[8]....
        /*00c0*/ 	.word	0xffffffff


	//   ....[9]....
        /*00c4*/ 	.word	0xffffffff


	//   ....[10]....
        /*00c8*/ 	.word	0xffffffff


	//   ....[11]....
        /*00cc*/ 	.word	0xffffffff


	//   ....[12]....
        /*00d0*/ 	.word	0xffffffff


	//   ....[13]....
        /*00d4*/ 	.word	0xffffffff


	//   ....[14]....
        /*00d8*/ 	.word	0xffffffff


	//   ....[15]....
        /*00dc*/ 	.word	0xffffffff


	//----- nvinfo : EIATTR_COOP_GROUP_INSTR_OFFSETS
	.align		4
.L_1190:
        /*00e0*/ 	.byte	0x04, 0x28
        /*00e2*/ 	.short	(.L_1192 - .L_1191)


	//   ....[0]....
.L_1191:
        /*00e4*/ 	.word	0x0000a790


	//   ....[1]....
        /*00e8*/ 	.word	0x0000a7e0


	//   ....[2]....
        /*00ec*/ 	.word	0x0000a800


	//   ....[3]....
        /*00f0*/ 	.word	0x0000a820


	//   ....[4]....
        /*00f4*/ 	.word	0x00013c60


	//   ....[5]....
        /*00f8*/ 	.word	0x00013cb0


	//   ....[6]....
        /*00fc*/ 	.word	0x00013cd0


	//   ....[7]....
        /*0100*/ 	.word	0x00013cf0


	//   ....[8]....
        /*0104*/ 	.word	0x0001c010


	//   ....[9]....
        /*0108*/ 	.word	0x0001c030


	//   ....[10]....
        /*010c*/ 	.word	0x0001c050


	//   ....[11]....
        /*0110*/ 	.word	0x0001c070


	//   ....[12]....
        /*0114*/ 	.word	0x0001eb70


	//   ....[13]....
        /*0118*/ 	.word	0x0001ebb0


	//   ....[14]....
        /*011c*/ 	.word	0x0001ec60


	//   ....[15]....
        /*0120*/ 	.word	0x0001ec80


	//----- nvinfo : EIATTR_EXIT_INSTR_OFFSETS
	.align		4
.L_1192:
        /*0124*/ 	.byte	0x04, 0x1c
        /*0126*/ 	.short	(.L_1194 - .L_1193)


	//   ....[0]....
.L_1193:
        /*0128*/ 	.word	0x00000640


	//   ....[1]....
        /*012c*/ 	.word	0x00000ea0


	//   ....[2]....
        /*0130*/ 	.word	0x00000ed0


	//   ....[3]....
        /*0134*/ 	.word	0x0001f820


	//   ....[4]....
        /*0138*/ 	.word	0x0001f840


	//----- nvinfo : EIATTR_CTAIDZ_USED
	.align		4
.L_1194:
        /*013c*/ 	.byte	0x01, 0x04
	.zero		2


	//----- nvinfo : EIATTR_CRS_STACK_SIZE
	.align		4
        /*0140*/ 	.byte	0x04, 0x1e
        /*0142*/ 	.short	(.L_1196 - .L_1195)
.L_1195:
        /*0144*/ 	.word	0x00000000
.L_1196:


//--------------------- .nv.info._ZN5flash24flash_fwd_splitkv_kernelI23Flash_fwd_kernel_traitsILi64ELi64ELi256ELi4ELb0ELb0EN7cutlass10bfloat16_tE19Flash_kernel_traitsILi64ELi64ELi256ELi4ES3_EELb1ELb0ELb0ELb0ELb1ELb0ELb1ELb1EEEvNS_16Flash_fwd_paramsE --------------------------
	.section	.nv.info._ZN5flash24flash_fwd_splitkv_kernelI23Flash_fwd_kernel_traitsILi64ELi64ELi256ELi4ELb0ELb0EN7cutlass10bfloat16_tE19Flash_kernel_traitsILi64ELi64ELi256ELi4ES3_EELb1ELb0ELb0ELb0ELb1ELb0ELb1ELb1EEEvNS_16Flash_fwd_paramsE,"",@"SHT_CUDA_INFO"
	.sectionflags	@""
	.align	4


	//----- nvinfo : EIATTR_CUDA_API_VERSION
	.align		4
        /*0000*/ 	.byte	0x04, 0x37
        /*0002*/ 	.short	(.L_1198 - .L_1197)
.L_1197:
        /*0004*/ 	.word	0x00000082


	//----- nvinfo : EIATTR_SW2861232_WAR
	.align		4
.L_1198:
        /*0008*/ 	.byte	0x01, 0x35
	.zero		2


	//----- nvinfo : EIATTR_PARAM_CBANK
	.align		4
        /*000c*/ 	.byte	0x04, 0x0a
        /*000e*/ 	.short	(.L_1200 - .L_1199)
	.align		4
.L_1199:
        /*0010*/ 	.word	index@(.nv.constant0._ZN5flash24flash_fwd_splitkv_kernelI23Flash_fwd_kernel_traitsILi64ELi64ELi256ELi4ELb0ELb0EN7cutlass10bfloat16_tE19Flash_kernel_traitsILi64ELi64ELi256ELi4ES3_EELb1ELb0ELb0ELb0ELb1ELb0ELb1ELb1EEEvNS_16Flash_fwd_paramsE)
        /*0014*/ 	.short	0x0160
        /*0016*/ 	.short	0x01d0


	//----- nvinfo : EIATTR_CBANK_PARAM_SIZE
	.align		4
.L_1200:
        /*0018*/ 	.byte	0x03, 0x19
        /*001a*/ 	.short	0x01d0


	//----- nvinfo : EIATTR_KPARAM_INFO
	.align		4
        /*001c*/ 	.byte	0x04, 0x17
        /*001e*/ 	.short	(.L_1202 - .L_1201)
.L_1201:
        /*0020*/ 	.word	0x00000000
        /*0024*/ 	.short	0x0000
        /*0026*/ 	.short	0x0000
        /*0028*/ 	.byte	0x00, 0xf0, 0x41, 0x07


	//----- nvinfo : EIATTR_MAXREG_COUNT
	.align		4
.L_1202:
        /*002c*/ 	.byte	0x03, 0x1b
        /*002e*/ 	.short	0x00ff


	//----- nvinfo : EIATTR_NUM_BARRIERS
	.align		4
        /*0030*/ 	.byte	0x02, 0x4c
        /*0032*/ 	.byte	0x01
	.zero		1


	//----- nvinfo : EIATTR_ANNOTATIONS
	.align		4
        /*0034*/ 	.byte	0x04, 0x55
        /*0036*/ 	.short	(.L_1204 - .L_1203)


	//   ....[0]....
.L_1203:
        /* <DEDUP_REMOVED lines=38> */


	//----- nvinfo : EIATTR_MERCURY_ISA_VERSION
	.align		4
.L_1204:
        /*0288*/ 	.byte	0x03, 0x5f
        /*028a*/ 	.short	0x0000


	//----- nvinfo : EIATTR_COOP_GROUP_MASK_REGIDS
	.align		4
        /*028c*/ 	.byte	0x04, 0x29
        /*028e*/ 	.short	(.L_1206 - .L_1205)


	//   ....[0]....
.L_1205:
        /*0290*/ 	.word	0xffffffff


	//   ....[1]....
        /*0294*/ 	.word	0xffffffff


	//   ....[2]....
        /*0298*/ 	.word	0xffffffff


	//   ....[3]....
        /*029c*/ 	.word	0xffffffff


	//   ....[4]....
        /*02a0*/ 	.word	0xffffffff


	//   ....[5]....
        /*02a4*/ 	.word	0xffffffff


	//   ....[6]....
        /*02a8*/ 	.word	0xffffffff


	//   ....[7]....
        /*02ac*/ 	.word	0xffffffff


	//   ....[8]....
        /*02b0*/ 	.word	0xffffffff


	//   ....[9]....
        /*02b4*/ 	.word	0xffffffff


	//   ....[10]....
        /*02b8*/ 	.word	0xffffffff


	//   ....[11]....
        /*02bc*/ 	.word	0xffffffff


	//   ....[12]....
        /*02c0*/ 	.word	0xffffffff


	//   ....[13]....
        /*02c4*/ 	.word	0xffffffff


	//   ....[14]....
        /*02c8*/ 	.word	0xffffffff


	//   ....[15]....
        /*02cc*/ 	.word	0xffffffff


	//   ....[16]....
        /*02d0*/ 	.word	0xffffffff


	//   ....[17]....
        /*02d4*/ 	.word	0xffffffff


	//   ....[18]....
        /*02d8*/ 	.word	0xffffffff


	//   ....[19]....
        /*02dc*/ 	.word	0xffffffff


	//----- nvinfo : EIATTR_COOP_GROUP_INSTR_OFFSETS
	.align		4
.L_1206:
        /*02e0*/ 	.byte	0x04, 0x28
        /*02e2*/ 	.short	(.L_1208 - .L_1207)


	//   ....[0]....
.L_1207:
        /*02e4*/ 	.word	0x00016160


	//   ....[1]....
        /*02e8*/ 	.word	0x000161a0


	//   ....[2]....
        /*02ec*/ 	.word	0x000161c0


	//   ....[3]....
        /*02f0*/ 	.word	0x000161e0


	//   ....[4]....
        /*02f4*/ 	.word	0x0001c800


	//   ....[5]....
        /*02f8*/ 	.word	0x0001c820


	//   ....[6]....
        /*02fc*/ 	.word	0x0001c840


	//   ....[7]....
        /*0300*/ 	.word	0x0001c860


	//   ....[8]....
        /*0304*/ 	.word	0x000219d0


	//   ....[9]....
        /*0308*/ 	.word	0x000219e0


	//   ....[10]....
        /*030c*/ 	.word	0x00021a00


	//   ....[11]....
        /*0310*/ 	.word	0x00021a20


	//   ....[12]....
        /*0314*/ 	.word	0x000245d0


	//   ....[13]....
        /*0318*/ 	.word	0x00024620


	//   ....[14]....
        /*031c*/ 	.word	0x00024640


	//   ....[15]....
        /*0320*/ 	.word	0x00024660


	//   ....[16]....
        /*0324*/ 	.word	0x00025330


	//   ....[17]....
        /*0328*/ 	.word	0x00025390


	//   ....[18]....
        /*032c*/ 	.word	0x000253e0


	//   ....[19]....
        /*0330*/ 	.word	0x00025430


	//----- nvinfo : EIATTR_EXIT_INSTR_OFFSETS
	.align		4
.L_1208:
        /*0334*/ 	.byte	0x04, 0x1c
        /*0336*/ 	.short	(.L_1210 - .L_1209)


	//   ....[0]....
.L_1209:
        /*0338*/ 	.word	0x00000200


	//----- nvinfo : EIATTR_CTAIDZ_USED
	.align		4
.L_1210:
        /*033c*/ 	.byte	0x01, 0x04
	.zero		2


	//----- nvinfo : EIATTR_CRS_STACK_SIZE
	.align		4
        /*0340*/ 	.byte	0x04, 0x1e
        /*0342*/ 	.short	(.L_1212 - .L_1211)
.L_1211:
        /*0344*/ 	.word	0x00000000
.L_1212:


//--------------------- .nv.info._ZN5flash24flash_fwd_splitkv_kernelI23Flash_fwd_kernel_traitsILi64ELi64ELi256ELi4ELb0ELb0EN7cutlass10bfloat16_tE19Flash_kernel_traitsILi64ELi64ELi256ELi4ES3_EELb1ELb0ELb0ELb0ELb1ELb1ELb1ELb1EEEvNS_16Flash_fwd_paramsE --------------------------
	.section	.nv.info._ZN5flash24flash_fwd_splitkv_kernelI23Flash_fwd_kernel_traitsILi64ELi64ELi256ELi4ELb0ELb0EN7cutlass10bfloat16_tE19Flash_kernel_traitsILi64ELi64ELi256ELi4ES3_EELb1ELb0ELb0ELb0ELb1ELb1ELb1ELb1EEEvNS_16Flash_fwd_paramsE,"",@"SHT_CUDA_INFO"
	.sectionflags	@""
	.align	4


	//----- nvinfo : EIATTR_CUDA_API_VERSION
	.align		4
        /*0000*/ 	.byte	0x04, 0x37
        /*0002*/ 	.short	(.L_1214 - .L_1213)
.L_1213:
        /*0004*/ 	.word	0x00000082


	//----- nvinfo : EIATTR_SW2861232_WAR
	.align		4
.L_1214:
        /*0008*/ 	.byte	0x01, 0x35
	.zero		2


	//----- nvinfo : EIATTR_PARAM_CBANK
	.align		4
        /*000c*/ 	.byte	0x04, 0x0a
        /*000e*/ 	.short	(.L_1216 - .L_1215)
	.align		4
.L_1215:
        /*0010*/ 	.word	index@(.nv.constant0._ZN5flash24flash_fwd_splitkv_kernelI23Flash_fwd_kernel_traitsILi64ELi64ELi256ELi4ELb0ELb0EN7cutlass10bfloat16_tE19Flash_kernel_traitsILi64ELi64ELi256ELi4ES3_EELb1ELb0ELb0ELb0ELb1ELb1ELb1ELb1EEEvNS_16Flash_fwd_paramsE)
        /*0014*/ 	.short	0x0160
        /*0016*/ 	.short	0x01d0


	//----- nvinfo : EIATTR_CBANK_PARAM_SIZE
	.align		4
.L_1216:
        /*0018*/ 	.byte	0x03, 0x19
        /*001a*/ 	.short	0x01d0


	//----- nvinfo : EIATTR_KPARAM_INFO
	.align		4
        /*001c*/ 	.byte	0x04, 0x17
        /*001e*/ 	.short	(.L_1218 - .L_1217)
.L_1217:
        /*0020*/ 	.word	0x00000000
        /*0024*/ 	.short	0x0000
        /*0026*/ 	.short	0x0000
        /*0028*/ 	.byte	0x00, 0xf0, 0x41, 0x07


	//----- nvinfo : EIATTR_MAXREG_COUNT
	.align		4
.L_1218:
        /*002c*/ 	.byte	0x03, 0x1b
        /*002e*/ 	.short	0x00ff


	//----- nvinfo : EIATTR_NUM_BARRIERS
	.align		4
        /*0030*/ 	.byte	0x02, 0x4c
        /*0032*/ 	.byte	0x01
	.zero		1


	//----- nvinfo : EIATTR_ANNOTATIONS
	.align		4
        /*0034*/ 	.byte	0x04, 0x55
        /*0036*/ 	.short	(.L_1220 - .L_1219)


	//   ....[0]....
.L_1219:
        /* <DEDUP_REMOVED lines=39> */


	//----- nvinfo : EIATTR_MERCURY_ISA_VERSION
	.align		4
.L_1220:
        /*0298*/ 	.byte	0x03, 0x5f
        /*029a*/ 	.short	0x0000


	//----- nvinfo : EIATTR_COOP_GROUP_MASK_REGIDS
	.align		4
        /*029c*/ 	.byte	0x04, 0x29
        /*029e*/ 	.short	(.L_1222 - .L_1221)


	//   ....[0]....
.L_1221:
        /*02a0*/ 	.word	0xffffffff


	//   ....[1]....
        /*02a4*/ 	.word	0xffffffff


	//   ....[2]....
        /*02a8*/ 	.word	0xffffffff


	//   ....[3]....
        /*02ac*/ 	.word	0xffffffff


	//   ....[4]....
        /*02b0*/ 	.word	0xffffffff


	//   ....[5]....
        /*02b4*/ 	.word	0xffffffff


	//   ....[6]....
        /*02b8*/ 	.word	0xffffffff


	//   ....[7]....
        /*02bc*/ 	.word	0xffffffff


	//   ....[8]....
        /*02c0*/ 	.word	0xffffffff


	//   ....[9]....
        /*02c4*/ 	.word	0xffffffff


	//   ....[10]....
        /*02c8*/ 	.word	0xffffffff


	//   ....[11]....
        /*02cc*/ 	.word	0xffffffff


	//   ....[12]....
        /*02d0*/ 	.word	0xffffffff


	//   ....[13]....
        /*02d4*/ 	.word	0xffffffff


	//   ....[14]....
        /*02d8*/ 	.word	0xffffffff


	//   ....[15]....
        /*02dc*/ 	.word	0xffffffff


	//   ....[16]....
        /*02e0*/ 	.word	0xffffffff


	//   ....[17]....
        /*02e4*/ 	.word	0xffffffff


	//   ....[18]....
        /*02e8*/ 	.word	0xffffffff


	//   ....[19]....
        /*02ec*/ 	.word	0xffffffff


	//----- nvinfo : EIATTR_COOP_GROUP_INSTR_OFFSETS
	.align		4
.L_1222:
        /*02f0*/ 	.byte	0x04, 0x28
        /*02f2*/ 	.short	(.L_1224 - .L_1223)


	//   ....[0]....
.L_1223:
        /*02f4*/ 	.word	0x000175b0


	//   ....[1]....
        /*02f8*/ 	.word	0x00017630


	//   ....[2]....
        /*02fc*/ 	.word	0x00017670


	//   ....[3]....
        /*0300*/ 	.word	0x00017690


	//   ....[4]....
        /*0304*/ 	.word	0x0001f670


	//   ....[5]....
        /*0308*/ 	.word	0x0001f6c0


	//   ....[6]....
        /*030c*/ 	.word	0x0001f6e0


	//   ....[7]....
        /*0310*/ 	.word	0x0001f710


	//   ....[8]....
        /*0314*/ 	.word	0x00025be0


	//   ....[9]....
        /*0318*/ 	.word	0x00025c10


	//   ....[10]....
        /*031c*/ 	.word	0x00025c30


	//   ....[11]....
        /*0320*/ 	.word	0x00025c50


	//   ....[12]....
        /*0324*/ 	.word	0x00028990


	//   ....[13]....
        /*0328*/ 	.word	0x000289e0


	//   ....[14]....
        /*032c*/ 	.word	0x00028a00


	//   ....[15]....
        /*0330*/ 	.word	0x00028a20


	//   ....[16]....
        /*0334*/ 	.word	0x00029750


	//   ....[17]....
        /*0338*/ 	.word	0x000297a0


	//   ....[18]....
        /*033c*/ 	.word	0x000297f0


	//   ....[19]....
        /*0340*/ 	.word	0x00029850


	//----- nvinfo : EIATTR_EXIT_INSTR_OFFSETS
	.align		4
.L_1224:
        /*0344*/ 	.byte	0x04, 0x1c
        /*0346*/ 	.short	(.L_1226 - .L_1225)


	//   ....[0]....
.L_1225:
        /*0348*/ 	.word	0x00000200


	//----- nvinfo : EIATTR_CTAIDZ_USED
	.align		4
.L_1226:
        /*034c*/ 	.byte	0x01, 0x04
	.zero		2


	//----- nvinfo : EIATTR_CRS_STACK_SIZE
	.align		4
        /*0350*/ 	.byte	0x04, 0x1e
        /*0352*/ 	.short	(.L_1228 - .L_1227)
.L_1227:
        /*0354*/ 	.word	0x00000000
.L_1228:


//--------------------- .nv.info._ZN5flash24flash_fwd_splitkv_kernelI23Flash_fwd_kernel_traitsILi64ELi64ELi256ELi4ELb0ELb0EN7cutlass10bfloat16_tE19Flash_kernel_traitsILi64ELi64ELi256ELi4ES3_EELb1ELb0ELb1ELb0ELb0ELb0ELb1ELb1EEEvNS_16Flash_fwd_paramsE --------------------------
	.section	.nv.info._ZN5flash24flash_fwd_splitkv_kernelI23Flash_fwd_kernel_traitsILi64ELi64ELi256ELi4ELb0ELb0EN7cutlass10bfloat16_tE19Flash_kernel_traitsILi64ELi64ELi256ELi4ES3_EELb1ELb0ELb1ELb0ELb0ELb0ELb1ELb1EEEvNS_16Flash_fwd_paramsE,"",@"SHT_CUDA_INFO"
	.sectionflags	@""
	.align	4


	//----- nvinfo : EIATTR_CUDA_API_VERSION
	.align		4
        /*0000*/ 	.byte	0x04, 0x37
        /*0002*/ 	.short	(.L_1230 - .L_1229)
.L_1229:
        /*0004*/ 	.word	0x00000082


	//----- nvinfo : EIATTR_SW2861232_WAR
	.align		4
.L_1230:
        /*0008*/ 	.byte	0x01, 0x35
	.zero		2


	//----- nvinfo : EIATTR_PARAM_CBANK
	.align		4
        /*000c*/ 	.byte	0x04, 0x0a
        /*000e*/ 	.short	(.L_1232 - .L_1231)
	.align		4
.L_1231:
        /*0010*/ 	.word	index@(.nv.constant0._ZN5flash24flash_fwd_splitkv_kernelI23Flash_fwd_kernel_traitsILi64ELi64ELi256ELi4ELb0ELb0EN7cutlass10bfloat16_tE19Flash_kernel_traitsILi64ELi64ELi256ELi4ES3_EELb1ELb0ELb1ELb0ELb0ELb0ELb1ELb1EEEvNS_16Flash_fwd_paramsE)
        /*0014*/ 	.short	0x0160
        /*0016*/ 	.short	0x01d0


	//----- nvinfo : EIATTR_CBANK_PARAM_SIZE
	.align		4
.L_1232:
        /*0018*/ 	.byte	0x03, 0x19
        /*001a*/ 	.short	0x01d0


	//----- nvinfo : EIATTR_KPARAM_INFO
	.align		4
        /*001c*/ 	.byte	0x04, 0x17
        /*001e*/ 	.short	(.L_1234 - .L_1233)
.L_1233:
        /*0020*/ 	.word	0x00000000
        /*0024*/ 	.short	0x0000
        /*0026*/ 	.short	0x0000
        /*0028*/ 	.byte	0x00, 0xf0, 0x41, 0x07


	//----- nvinfo : EIATTR_MAXREG_COUNT
	.align		4
.L_1234:
        /*002c*/ 	.byte	0x03, 0x1b
        /*002e*/ 	.short	0x00ff


	//----- nvinfo : EIATTR_NUM_BARRIERS
	.align		4
        /*0030*/ 	.byte	0x02, 0x4c
        /*0032*/ 	.byte	0x01
	.zero		1


	//----- nvinfo : EIATTR_ANNOTATIONS
	.align		4
        /*0034*/ 	.byte	0x04, 0x55
        /*0036*/ 	.short	(.L_1236 - .L_1235)


	//   ....[0]....
.L_1235:
        /* <DEDUP_REMOVED lines=143> */


	//----- nvinfo : EIATTR_MERCURY_ISA_VERSION
	.align		4
.L_1236:
        /*0910*/ 	.byte	0x03, 0x5f
        /*0912*/ 	.short	0x0000


	//----- nvinfo : EIATTR_COOP_GROUP_MASK_REGIDS
	.align		4
        /*0914*/ 	.byte	0x04, 0x29
        /*0916*/ 	.short	(.L_1238 - .L_1237)


	//   ....[0]....
.L_1237:
        /*0918*/ 	.word	0xffffffff


	//   ....[1]....
        /*091c*/ 	.word	0xffffffff


	//   ....[2]....
        /*0920*/ 	.word	0xffffffff


	//   ....[3]....
        /*0924*/ 	.word	0xffffffff


	//   ....[4]....
        /*0928*/ 	.word	0xffffffff


	//   ....[5]....
        /*092c*/ 	.word	0xffffffff


	//   ....[6]....
        /*0930*/ 	.word	0xffffffff


	//   ....[7]....
        /*0934*/ 	.word	0xffffffff


	//   ....[8]....
        /*0938*/ 	.word	0xffffffff


	//   ....[9]....
        /*093c*/ 	.word	0xffffffff


	//   ....[10]....
        /*0940*/ 	.word	0xffffffff


	//   ....[11]....
        /*0944*/ 	.word	0xffffffff


	//   ....[12]....
        /*0948*/ 	.word	0xffffffff


	//   ....[13]....
        /*094c*/ 	.word	0xffffffff


	//   ....[14]....
        /*0950*/ 	.word	0xffffffff


	//   ....[15]....
        /*0954*/ 	.word	0xffffffff


	//   ....[16]....
        /*0958*/ 	.word	0xffffffff


	//   ....[17]....
        /*095c*/ 	.word	0xffffffff


	//   ....[18]....
        /*0960*/ 	.word	0xffffffff


	//   ....[19]....
        /*0964*/ 	.word	0xffffffff


	//----- nvinfo : EIATTR_COOP_GROUP_INSTR_OFFSETS
	.align		4
.L_1238:
        /*0968*/ 	.byte	0x04, 0x28
        /*096a*/ 	.short	(.L_1240 - .L_1239)


	//   ....[0]....
.L_1239:
        /*096c*/ 	.word	0x00019720


	//   ....[1]....
        /*0970*/ 	.word	0x00019790


	//   ....[2]....
        /*0974*/ 	.word	0x000197a0


	//   ....[3]....
        /*0978*/ 	.word	0x000197d0


	//   ....[4]....
        /*097c*/ 	.word	0x00022fa0


	//   ....[5]....
        /*0980*/ 	.word	0x00022fd0


	//   ....[6]....
        /*0984*/ 	.word	0x00022ff0


	//   ....[7]....
        /*0988*/ 	.word	0x00023010


	//   ....[8]....
        /*098c*/ 	.word	0x0002aa60


	//   ....[9]....
        /*0990*/ 	.word	0x0002aa80


	//   ....[10]....
        /*0994*/ 	.word	0x0002b610


	//   ....[11]....
        /*0998*/ 	.word	0x0002b630


	//   ....[12]....
        /*099c*/ 	.word	0x0002dae0


	//   ....[13]....
        /*09a0*/ 	.word	0x0002db30


	//   ....[14]....
        /*09a4*/ 	.word	0x0002db50


	//   ....[15]....
        /*09a8*/ 	.word	0x0002db70


	//   ....[16]....
        /*09ac*/ 	.word	0x0002e8d0


	//   ....[17]....
        /*09b0*/ 	.word	0x0002e920


	//   ....[18]....
        /*09b4*/ 	.word	0x0002e970


	//   ....[19]....
        /*09b8*/ 	.word	0x0002e9d0


	//----- nvinfo : EIATTR_EXIT_INSTR_OFFSETS
	.align		4
.L_1240:
        /*09bc*/ 	.byte	0x04, 0x1c
        /*09be*/ 	.short	(.L_1242 - .L_1241)


	//   ....[0]....
.L_1241:
        /*09c0*/ 	.word	0x00000200


	//----- nvinfo : EIATTR_CTAIDZ_USED
	.align		4
.L_1242:
        /*09c4*/ 	.byte	0x01, 0x04
	.zero		2


	//----- nvinfo : EIATTR_CRS_STACK_SIZE
	.align		4
        /*09c8*/ 	.byte	0x04, 0x1e
        /*09ca*/ 	.short	(.L_1244 - .L_1243)
.L_1243:
        /*09cc*/ 	.word	0x00000000
.L_1244:


//--------------------- .nv.info._ZN5flash24flash_fwd_splitkv_kernelI23Flash_fwd_kernel_traitsILi64ELi64ELi256ELi4ELb0ELb0EN7cutlass10bfloat16_tE19Flash_kernel_traitsILi64ELi64ELi256ELi4ES3_EELb1ELb0ELb1ELb0ELb0ELb1ELb1ELb1EEEvNS_16Flash_fwd_paramsE --------------------------
	.section	.nv.info._ZN5flash24flash_fwd_splitkv_kernelI23Flash_fwd_kernel_traitsILi64ELi64ELi256ELi4ELb0ELb0EN7cutlass10bfloat16_tE19Flash_kernel_traitsILi64ELi64ELi256ELi4ES3_EELb1ELb0ELb1ELb0ELb0ELb1ELb1ELb1EEEvNS_16Flash_fwd_paramsE,"",@"SHT_CUDA_INFO"
	.sectionflags	@""
	.align	4


	//----- nvinfo : EIATTR_CUDA_API_VERSION
	.align		4
        /*0000*/ 	.byte	0x04, 0x37
        /*0002*/ 	.short	(.L_1246 - .L_1245)
.L_1245:
        /*0004*/ 	.word	0x00000082


	//----- nvinfo : EIATTR_SW2861232_WAR
	.align		4
.L_1246:
        /*0008*/ 	.byte	0x01, 0x35
	.zero		2


	//----- nvinfo : EIATTR_PARAM_CBANK
	.align		4
        /*000c*/ 	.byte	0x04, 0x0a
        /*000e*/ 	.short	(.L_1248 - .L_1247)
	.align		4
.L_1247:
        /*0010*/ 	.word	index@(.nv.constant0._ZN5flash24flash_fwd_splitkv_kernelI23Flash_fwd_kernel_traitsILi64ELi64ELi256ELi4ELb0ELb0EN7cutlass10bfloat16_tE19Flash_kernel_traitsILi64ELi64ELi256ELi4ES3_EELb1ELb0ELb1ELb0ELb0ELb1ELb1ELb1EEEvNS_16Flash_fwd_paramsE)
        /*0014*/ 	.short	0x0160
        /*0016*/ 	.short	0x01d0


	//----- nvinfo : EIATTR_CBANK_PARAM_SIZE
	.align		4
.L_1248:
        /*0018*/ 	.byte	0x03, 0x19
        /*001a*/ 	.short	0x01d0


	//----- nvinfo : EIATTR_KPARAM_INFO
	.align		4
        /*001c*/ 	.byte	0x04, 0x17
        /*001e*/ 	.short	(.L_1250 - .L_1249)
.L_1249:
        /*0020*/ 	.word	0x00000000
        /*0024*/ 	.short	0x0000
        /*0026*/ 	.short	0x0000
        /*0028*/ 	.byte	0x00, 0xf0, 0x41, 0x07


	//----- nvinfo : EIATTR_MAXREG_COUNT
	.align		4
.L_1250:
        /*002c*/ 	.byte	0x03, 0x1b
        /*002e*/ 	.short	0x00ff


	//----- nvinfo : EIATTR_NUM_BARRIERS
	.align		4
        /*0030*/ 	.byte	0x02, 0x4c
        /*0032*/ 	.byte	0x01
	.zero		1


	//----- nvinfo : EIATTR_ANNOTATIONS
	.align		4
        /*0034*/ 	.byte	0x04, 0x55
        /*0036*/ 	.short	(.L_1252 - .L_1251)


	//   ....[0]....
.L_1251:
        /* <DEDUP_REMOVED lines=182> */


	//----- nvinfo : EIATTR_MERCURY_ISA_VERSION
	.align		4
.L_1252:
        /*0b80*/ 	.byte	0x03, 0x5f
        /*0b82*/ 	.short	0x0000


	//----- nvinfo : EIATTR_COOP_GROUP_MASK_REGIDS
	.align		4
        /*0b84*/ 	.byte	0x04, 0x29
        /*0b86*/ 	.short	(.L_1254 - .L_1253)


	//   ....[0]....
.L_1253:
        /*0b88*/ 	.word	0xffffffff


	//   ....[1]....
        /*0b8c*/ 	.word	0xffffffff


	//   ....[2]....
        /*0b90*/ 	.word	0xffffffff


	//   ....[3]....
        /*0b94*/ 	.word	0xffffffff


	//   ....[4]....
        /*0b98*/ 	.word	0xffffffff


	//   ....[5]....
        /*0b9c*/ 	.word	0xffffffff


	//   ....[6]....
        /*0ba0*/ 	.word	0xffffffff


	//   ....[7]....
        /*0ba4*/ 	.word	0xffffffff


	//   ....[8]....
        /*0ba8*/ 	.word	0xffffffff


	//   ....[9]....
        /*0bac*/ 	.word	0xffffffff


	//   ....[10]....
        /*0bb0*/ 	.word	0xffffffff


	//   ....[11]....
        /*0bb4*/ 	.word	0xffffffff


	//   ....[12]....
        /*0bb8*/ 	.word	0xffffffff


	//   ....[13]....
        /*0bbc*/ 	.word	0xffffffff


	//   ....[14]....
        /*0bc0*/ 	.word	0xffffffff


	//   ....[15]....
        /*0bc4*/ 	.word	0xffffffff


	//   ....[16]....
        /*0bc8*/ 	.word	0xffffffff


	//   ....[17]....
        /*0bcc*/ 	.word	0xffffffff


	//   ....[18]....
        /*0bd0*/ 	.word	0xffffffff


	//   ....[19]....
        /*0bd4*/ 	.word	0xffffffff


	//----- nvinfo : EIATTR_COOP_GROUP_INSTR_OFFSETS
	.align		4
.L_1254:
        /*0bd8*/ 	.byte	0x04, 0x28
        /*0bda*/ 	.short	(.L_1256 - .L_1255)


	//   ....[0]....
.L_1255:
        /*0bdc*/ 	.word	0x0001c7c0


	//   ....[1]....
        /*0be0*/ 	.word	0x0001c830


	//   ....[2]....
        /*0be4*/ 	.word	0x0001c840


	//   ....[3]....
        /*0be8*/ 	.word	0x0001c870


	//   ....[4]....
        /*0bec*/ 	.word	0x00027370


	//   ....[5]....
        /*0bf0*/ 	.word	0x000273a0


	//   ....[6]....
        /*0bf4*/ 	.word	0x000273c0


	//   ....[7]....
        /*0bf8*/ 	.word	0x000273e0


	//   ....[8]....
        /*0bfc*/ 	.word	0x0002fe40


	//   ....[9]....
        /*0c00*/ 	.word	0x0002fe60


	//   ....[10]....
        /*0c04*/ 	.word	0x00030a20


	//   ....[11]....
        /*0c08*/ 	.word	0x00030a70


	//   ....[12]....
        /*0c0c*/ 	.word	0x00032ee0


	//   ....[13]....
        /*0c10*/ 	.word	0x00032f30


	//   ....[14]....
        /*0c14*/ 	.word	0x00032f50


	//   ....[15]....
        /*0c18*/ 	.word	0x00032f70


	//   ....[16]....
        /*0c1c*/ 	.word	0x00033cd0


	//   ....[17]....
        /*0c20*/ 	.word	0x00033d20


	//   ....[18]....
        /*0c24*/ 	.word	0x00033d70


	//   ....[19]....
        /*0c28*/ 	.word	0x00033dd0


	//----- nvinfo : EIATTR_EXIT_INSTR_OFFSETS
	.align		4
.L_1256:
        /*0c2c*/ 	.byte	0x04, 0x1c
        /*0c2e*/ 	.short	(.L_1258 - .L_1257)


	//   ....[0]....
.L_1257:
        /*0c30*/ 	.word	0x00000200


	//----- nvinfo : EIATTR_CTAIDZ_USED
	.align		4
.L_1258:
        /*0c34*/ 	.byte	0x01, 0x04
	.zero		2


	//----- nvinfo : EIATTR_CRS_STACK_SIZE
	.align		4
        /*0c38*/ 	.byte	0x04, 0x1e
        /*0c3a*/ 	.short	(.L_1260 - .L_1259)
.L_1259:
        /*0c3c*/ 	.word	0x00000000
.L_1260:


//--------------------- .nv.info._ZN5flash32flash_fwd_splitkv_combine_kernelI23Flash_fwd_kernel_traitsILi64ELi64ELi128ELi4ELb0ELb0EN7cutlass10bfloat16_tE19Flash_kernel_traitsILi64ELi64ELi128ELi4ES3_EELi8ELi7ELb0EEEvNS_16Flash_fwd_paramsE --------------------------
	.section	.nv.info._ZN5flash32flash_fwd_splitkv_combine_kernelI23Flash_fwd_kernel_traitsILi64ELi64ELi128ELi4ELb0ELb0EN7cutlass10bfloat16_tE19Flash_kernel_traitsILi64ELi64ELi128ELi4ES3_EELi8ELi7ELb0EEEvNS_16Flash_fwd_paramsE,"",@"SHT_CUDA_INFO"
	.sectionflags	@""
	.align	4


	//----- nvinfo : EIATTR_CUDA_API_VERSION
	.align		4
        /*0000*/ 	.byte	0x04, 0x37
        /*0002*/ 	.short	(.L_1262 - .L_1261)
.L_1261:
        /*0004*/ 	.word	0x00000082


	//----- nvinfo : EIATTR_SW2861232_WAR
	.align		4
.L_1262:
        /*0008*/ 	.byte	0x01, 0x35
	.zero		2


	//----- nvinfo : EIATTR_PARAM_CBANK
	.align		4
        /*000c*/ 	.byte	0x04, 0x0a
        /*000e*/ 	.short	(.L_1264 - .L_1263)
	.align		4
.L_1263:
        /*0010*/ 	.word	index@(.nv.constant0._ZN5flash32flash_fwd_splitkv_combine_kernelI23Flash_fwd_kernel_traitsILi64ELi64ELi128ELi4ELb0ELb0EN7cutlass10bfloat16_tE19Flash_kernel_traitsILi64ELi64ELi128ELi4ES3_EELi8ELi7ELb0EEEvNS_16Flash_fwd_paramsE)
        /*0014*/ 	.short	0x0160
        /*0016*/ 	.short	0x01d0


	//----- nvinfo : EIATTR_CBANK_PARAM_SIZE
	.align		4
.L_1264:
        /*0018*/ 	.byte	0x03, 0x19
        /*001a*/ 	.short	0x01d0


	//----- nvinfo : EIATTR_KPARAM_INFO
	.align		4
        /*001c*/ 	.byte	0x04, 0x17
        /*001e*/ 	.short	(.L_1266 - .L_1265)
.L_1265:
        /*0020*/ 	.word	0x00000000
        /*0024*/ 	.short	0x0000
        /*0026*/ 	.short	0x0000
        /*0028*/ 	.byte	0x00, 0xf0, 0x41, 0x07


	//----- nvinfo : EIATTR_MAXREG_COUNT
	.align		4
.L_1266:
        /*002c*/ 	.byte	0x03, 0x1b
        /*002e*/ 	.short	0x00ff


	//----- nvinfo : EIATTR_NUM_BARRIERS
	.align		4
        /*0030*/ 	.byte	0x02, 0x4c
        /*0032*/ 	.byte	0x01
	.zero		1


	//----- nvinfo : EIATTR_MERCURY_ISA_VERSION
	.align		4
        /*0034*/ 	.byte	0x03, 0x5f
        /*0036*/ 	.short	0x0000


	//----- nvinfo : EIATTR_COOP_GROUP_MASK_REGIDS
	.align		4
        /*0038*/ 	.byte	0x04, 0x29
        /*003a*/ 	.short	(.L_1268 - .L_1267)


	//   ....[0]....
.L_1267:
        /*003c*/ 	.word	0xffffffff


	//   ....[1]....
        /*0040*/ 	.word	0xffffffff


	//   ....[2]....
        /*0044*/ 	.word	0xffffffff


	//   ....[3]....
        /*0048*/ 	.word	0xffffffff


	//   ....[4]....
        /*004c*/ 	.word	0xffffffff


	//   ....[5]....
        /*0050*/ 	.word	0xffffffff


	//   ....[6]....
        /*0054*/ 	.word	0xffffffff


	//   ....[7]....
        /*0058*/ 	.word	0xffffffff


	//----- nvinfo : EIATTR_COOP_GROUP_INSTR_OFFSETS
	.align		4
.L_1268:
        /*005c*/ 	.byte	0x04, 0x28
        /*005e*/ 	.short	(.L_1270 - .L_1269)


	//   ....[0]....
.L_1269:
        /*0060*/ 	.word	0x00001fa0


	//   ....[1]....
        /*0064*/ 	.word	0x00001fc0


	//   ....[2]....
        /*0068*/ 	.word	0x00001fe0


	//   ....[3]....
        /*006c*/ 	.word	0x00002000


	//   ....[4]....
        /*0070*/ 	.word	0x00002270


	//   ....[5]....
        /*0074*/ 	.word	0x000022d0


	//   ....[6]....
        /*0078*/ 	.word	0x00002390


	//   ....[7]....
        /*007c*/ 	.word	0x00002470


	//----- nvinfo : EIATTR_EXIT_INSTR_OFFSETS
	.align		4
.L_1270:
        /*0080*/ 	.byte	0x04, 0x1c
        /*0082*/ 	.short	(.L_1272 - .L_1271)


	//   ....[0]....
.L_1271:
        /*0084*/ 	.word	0x00004a80


	//   ....[1]....
        /*0088*/ 	.word	0x00004aa0


	//   ....[2]....
        /*008c*/ 	.word	0x00004f30


	//----- nvinfo : EIATTR_CRS_STACK_SIZE
	.align		4
.L_1272:
        /*0090*/ 	.byte	0x04, 0x1e
        /*0092*/ 	.short	(.L_1274 - .L_1273)
.L_1273:
        /*0094*/ 	.word	0x00000000
.L_1274:


//--------------------- .nv.info._ZN5flash32flash_fwd_splitkv_combine_kernelI23Flash_fwd_kernel_traitsILi64ELi64ELi128ELi4ELb0ELb0EN7cutlass10bfloat16_tE19Flash_kernel_traitsILi64ELi64ELi128ELi4ES3_EELi8ELi6ELb0EEEvNS_16Flash_fwd_paramsE --------------------------
	.section	.nv.info._ZN5flash32flash_fwd_splitkv_combine_kernelI23Flash_fwd_kernel_traitsILi64ELi64ELi128ELi4ELb0ELb0EN7cutlass10bfloat16_tE19Flash_kernel_traitsILi64ELi64ELi128ELi4ES3_EELi8ELi6ELb0EEEvNS_16Flash_fwd_paramsE,"",@"SHT_CUDA_INFO"
	.sectionflags	@""
	.align	4


	//----- nvinfo : EIATTR_CUDA_API_VERSION
	.align		4
        /*0000*/ 	.byte	0x04, 0x37
        /*0002*/ 	.short	(.L_1276 - .L_1275)
.L_1275:
        /*0004*/ 	.word	0x00000082


	//----- nvinfo : EIATTR_SW2861232_WAR
	.align		4
.L_1276:
        /*0008*/ 	.byte	0x01, 0x35
	.zero		2


	//----- nvinfo : EIATTR_PARAM_CBANK
	.align		4
        /*000c*/ 	.byte	0x04, 0x0a
        /*000e*/ 	.short	(.L_1278 - .L_1277)
	.align		4
.L_1277:
        /*0010*/ 	.word	index@(.nv.constant0._ZN5flash32flash_fwd_splitkv_combine_kernelI23Flash_fwd_kernel_traitsILi64ELi64ELi128ELi4ELb0ELb0EN7cutlass10bfloat16_tE19Flash_kernel_traitsILi64ELi64ELi128ELi4ES3_EELi8ELi6ELb0EEEvNS_16Flash_fwd_paramsE)
        /*0014*/ 	.short	0x0160
        /*0016*/ 	.short	0x01d0


	//----- nvinfo : EIATTR_CBANK_PARAM_SIZE
	.align		4
.L_1278:
        /*0018*/ 	.byte	0x03, 0x19
        /*001a*/ 	.short	0x01d0


	//----- nvinfo : EIATTR_KPARAM_INFO
	.align		4
        /*001c*/ 	.byte	0x04, 0x17
        /*001e*/ 	.short	(.L_1280 - .L_1279)
.L_1279:
        /*0020*/ 	.word	0x00000000
        /*0024*/ 	.short	0x0000
        /*0026*/ 	.short	0x0000
        /*0028*/ 	.byte	0x00, 0xf0, 0x41, 0x07


	//----- nvinfo : EIATTR_MAXREG_COUNT
	.align		4
.L_1280:
        /*002c*/ 	.byte	0x03, 0x1b
        /*002e*/ 	.short	0x00ff


	//----- nvinfo : EIATTR_NUM_BARRIERS
	.align		4
        /*0030*/ 	.byte	0x02, 0x4c
        /*0032*/ 	.byte	0x01
	.zero		1


	//----- nvinfo : EIATTR_MERCURY_ISA_VERSION
	.align		4
        /*0034*/ 	.byte	0x03, 0x5f
        /*0036*/ 	.short	0x0000


	//----- nvinfo : EIATTR_COOP_GROUP_MASK_REGIDS
	.align		4
        /*0038*/ 	.byte	0x04, 0x29
        /*003a*/ 	.short	(.L_1282 - .L_1281)


	//   ....[0]....
.L_1281:
        /*003c*/ 	.word	0xffffffff


	//   ....[1]....
        /*0040*/ 	.word	0xffffffff


	//   ....[2]....
        /*0044*/ 	.word	0xffffffff


	//   ....[3]....
        /*0048*/ 	.word	0xffffffff


	//   ....[4]....
        /*004c*/ 	.word	0xffffffff


	//   ....[5]....
        /*0050*/ 	.word	0xffffffff


	//   ....[6]....
        /*0054*/ 	.word	0xffffffff


	//   ....[7]....
        /*0058*/ 	.word	0xffffffff


	//----- nvinfo : EIATTR_COOP_GROUP_INSTR_OFFSETS
	.align		4
.L_1282:
        /*005c*/ 	.byte	0x04, 0x28
        /*005e*/ 	.short	(.L_1284 - .L_1283)


	//   ....[0]....
.L_1283:
        /*0060*/ 	.word	0x00001aa0


	//   ....[1]....
        /*0064*/ 	.word	0x00001ac0


	//   ....[2]....
        /*0068*/ 	.word	0x00001ae0


	//   ....[3]....
        /*006c*/ 	.word	0x00001b00


	//   ....[4]....
        /*0070*/ 	.word	0x00001c60


	//   ....[5]....
        /*0074*/ 	.word	0x00001cd0


	//   ....[6]....
        /*0078*/ 	.word	0x00001da0


	//   ....[7]....
        /*007c*/ 	.word	0x00001ea0


	//----- nvinfo : EIATTR_EXIT_INSTR_OFFSETS
	.align		4
.L_1284:
        /*0080*/ 	.byte	0x04, 0x1c
        /*0082*/ 	.short	(.L_1286 - .L_1285)


	//   ....[0]....
.L_1285:
        /*0084*/ 	.word	0x00004250


	//   ....[1]....
        /*0088*/ 	.word	0x00004270


	//   ....[2]....
        /*008c*/ 	.word	0x00004700


	//----- nvinfo : EIATTR_CRS_STACK_SIZE
	.align		4
.L_1286:
        /*0090*/ 	.byte	0x04, 0x1e
        /*0092*/ 	.short	(.L_1288 - .L_1287)
.L_1287:
        /*0094*/ 	.word	0x00000000
.L_1288:


//--------------------- .nv.info._ZN5flash32flash_fwd_splitkv_combine_kernelI23Flash_fwd_kernel_traitsILi64ELi64ELi128ELi4ELb0ELb0EN7cutlass10bfloat16_tE19Flash_kernel_traitsILi64ELi64ELi128ELi4ES3_EELi8ELi5ELb0EEEvNS_16Flash_fwd_paramsE --------------------------
	.section	.nv.info._ZN5flash32flash_fwd_splitkv_combine_kernelI23Flash_fwd_kernel_traitsILi64ELi64ELi128ELi4ELb0ELb0EN7cutlass10bfloat16_tE19Flash_kernel_traitsILi64ELi64ELi128ELi4ES3_EELi8ELi5ELb0EEEvNS_16Flash_fwd_paramsE,"",@"SHT_CUDA_INFO"
	.sectionflags	@""
	.align	4


	//----- nvinfo : EIATTR_CUDA_API_VERSION
	.align		4
        /*0000*/ 	.byte	0x04, 0x37
        /*0002*/ 	.short	(.L_1290 - .L_1289)
.L_1289:
        /*0004*/ 	.word	0x00000082


	//----- nvinfo : EIATTR_SW2861232_WAR
	.align		4
.L_1290:
        /*0008*/ 	.byte	0x01, 0x35
	.zero		2


	//----- nvinfo : EIATTR_PARAM_CBANK
	.align		4
        /*000c*/ 	.byte	0x04, 0x0a
        /*000e*/ 	.short	(.L_1292 - .L_1291)
	.align		4
.L_1291:
        /*0010*/ 	.word	index@(.nv.constant0._ZN5flash32flash_fwd_splitkv_combine_kernelI23Flash_fwd_kernel_traitsILi64ELi64ELi128ELi4ELb0ELb0EN7cutlass10bfloat16_tE19Flash_kernel_traitsILi64ELi64ELi128ELi4ES3_EELi8ELi5ELb0EEEvNS_16Flash_fwd_paramsE)
        /*0014*/ 	.short	0x0160
        /*0016*/ 	.short	0x01d0


	//----- nvinfo : EIATTR_CBANK_PARAM_SIZE
	.align		4
.L_1292:
        /*0018*/ 	.byte	0x03, 0x19
        /*001a*/ 	.short	0x01d0


	//----- nvinfo : EIATTR_KPARAM_INFO
	.align		4
        /*001c*/ 	.byte	0x04, 0x17
        /*001e*/ 	.short	(.L_1294 - .L_1293)
.L_1293:
        /*0020*/ 	.word	0x00000000
        /*0024*/ 	.short	0x0000
        /*0026*/ 	.short	0x0000
        /*0028*/ 	.byte	0x00, 0xf0, 0x41, 0x07


	//----- nvinfo : EIATTR_MAXREG_COUNT
	.align		4
.L_1294:
        /*002c*/ 	.byte	0x03, 0x1b
        /*002e*/ 	.short	0x00ff


	//----- nvinfo : EIATTR_NUM_BARRIERS
	.align		4
        /*0030*/ 	.byte	0x02, 0x4c
        /*0032*/ 	.byte	0x01
	.zero		1


	//----- nvinfo : EIATTR_MERCURY_ISA_VERSION
	.align		4
        /*0034*/ 	.byte	0x03, 0x5f
        /*0036*/ 	.short	0x0000


	//----- nvinfo : EIATTR_COOP_GROUP_MASK_REGIDS
	.align		4
        /*0038*/ 	.byte	0x04, 0x29
        /*003a*/ 	.short	(.L_1296 - .L_1295)


	//   ....[0]....
.L_1295:
        /*003c*/ 	.word	0xffffffff


	//   ....[1]....
        /*0040*/ 	.word	0xffffffff


	//   ....[2]....
        /*0044*/ 	.word	0xffffffff


	//   ....[3]....
        /*0048*/ 	.word	0xffffffff


	//   ....[4]....
        /*004c*/ 	.word	0xffffffff


	//   ....[5]....
        /*0050*/ 	.word	0xffffffff


	//   ....[6]....
        /*0054*/ 	.word	0xffffffff


	//   ....[7]....
        /*0058*/ 	.word	0xffffffff


	//----- nvinfo : EIATTR_COOP_GROUP_INSTR_OFFSETS
	.align		4
.L_1296:
        /*005c*/ 	.byte	0x04, 0x28
        /*005e*/ 	.short	(.L_1298 - .L_1297)


	//   ....[0]....
.L_1297:
        /*0060*/ 	.word	0x000017a0


	//   ....[1]....
        /*0064*/ 	.word	0x00001840


	//   ....[2]....
        /*0068*/ 	.word	0x00001860


	//   ....[3]....
        /*006c*/ 	.word	0x00001890


	//   ....[4]....
        /*0070*/ 	.word	0x00001a30


	//   ....[5]....
        /*0074*/ 	.word	0x00001a90


	//   ....[6]....
        /*0078*/ 	.word	0x00001b20


	//   ....[7]....
        /*007c*/ 	.word	0x00001c20


	//----- nvinfo : EIATTR_EXIT_INSTR_OFFSETS
	.align		4
.L_1298:
        /*0080*/ 	.byte	0x04, 0x1c
        /*0082*/ 	.short	(.L_1300 - .L_1299)


	//   ....[0]....
.L_1299:
        /*0084*/ 	.word	0x00003ef0


	//   ....[1]....
        /*0088*/ 	.word	0x00003f10


	//   ....[2]....
        /*008c*/ 	.word	0x000043a0


	//----- nvinfo : EIATTR_CRS_STACK_SIZE
	.align		4
.L_1300:
        /*0090*/ 	.byte	0x04, 0x1e
        /*0092*/ 	.short	(.L_1302 - .L_1301)
.L_1301:
        /*0094*/ 	.word	0x00000000
.L_1302:


//--------------------- .nv.info._ZN5flash32flash_fwd_splitkv_combine_kernelI23Flash_fwd_kernel_traitsILi64ELi64ELi128ELi4ELb0ELb0EN7cutlass10bfloat16_tE19Flash_kernel_traitsILi64ELi64ELi128ELi4ES3_EELi8ELi4ELb0EEEvNS_16Flash_fwd_paramsE --------------------------
	.section	.nv.info._ZN5flash32flash_fwd_splitkv_combine_kernelI23Flash_fwd_kernel_traitsILi64ELi64ELi128ELi4ELb0ELb0EN7cutlass10bfloat16_tE19Flash_kernel_traitsILi64ELi64ELi128ELi4ES3_EELi8ELi4ELb0EEEvNS_16Flash_fwd_paramsE,"",@"SHT_CUDA_INFO"
	.sectionflags	@""
	.align	4


	//----- nvinfo : EIATTR_CUDA_API_VERSION
	.align		4
        /*0000*/ 	.byte	0x04, 0x37
        /*0002*/ 	.short	(.L_1304 - .L_1303)
.L_1303:
        /*0004*/ 	.word	0x00000082


	//----- nvinfo : EIATTR_SW2861232_WAR
	.align		4
.L_1304:
        /*0008*/ 	.byte	0x01, 0x35
	.zero		2


	//----- nvinfo : EIATTR_PARAM_CBANK
	.align		4
        /*000c*/ 	.byte	0x04, 0x0a
        /*000e*/ 	.short	(.L_1306 - .L_1305)
	.align		4
.L_1305:
        /*0010*/ 	.word	index@(.nv.constant0._ZN5flash32flash_fwd_splitkv_combine_kernelI23Flash_fwd_kernel_traitsILi64ELi64ELi128ELi4ELb0ELb0EN7cutlass10bfloat16_tE19Flash_kernel_traitsILi64ELi64ELi128ELi4ES3_EELi8ELi4ELb0EEEvNS_16Flash_fwd_paramsE)
        /*0014*/ 	.short	0x0160
        /*0016*/ 	.short	0x01d0


	//----- nvinfo : EIATTR_CBANK_PARAM_SIZE
	.align		4
.L_1306:
        /*0018*/ 	.byte	0x03, 0x19
        /*001a*/ 	.short	0x01d0


	//----- nvinfo : EIATTR_KPARAM_INFO
	.align		4
        /*001c*/ 	.byte	0x04, 0x17
        /*001e*/ 	.short	(.L_1308 - .L_1307)
.L_1307:
        /*0020*/ 	.word	0x00000000
        /*0024*/ 	.short	0x0000
        /*0026*/ 	.short	0x0000
        /*0028*/ 	.byte	0x00, 0xf0, 0x41, 0x07


	//----- nvinfo : EIATTR_MAXREG_COUNT
	.align		4
.L_1308:
        /*002c*/ 	.byte	0x03, 0x1b
        /*002e*/ 	.short	0x00ff


	//----- nvinfo : EIATTR_NUM_BARRIERS
	.align		4
        /*0030*/ 	.byte	0x02, 0x4c
        /*0032*/ 	.byte	0x01
	.zero		1


	//----- nvinfo : EIATTR_MERCURY_ISA_VERSION
	.align		4
        /*0034*/ 	.byte	0x03, 0x5f
        /*0036*/ 	.short	0x0000


	//----- nvinfo : EIATTR_COOP_GROUP_MASK_REGIDS
	.align		4
        /*0038*/ 	.byte	0x04, 0x29
        /*003a*/ 	.short	(.L_1310 - .L_1309)


	//   ....[0]....
.L_1309:
        /*003c*/ 	.word	0xffffffff


	//   ....[1]....
        /*0040*/ 	.word	0xffffffff


	//   ....[2]....
        /*0044*/ 	.word	0xffffffff


	//   ....[3]....
        /*0048*/ 	.word	0xffffffff


	//   ....[4]....
        /*004c*/ 	.word	0xffffffff


	//   ....[5]....
        /*0050*/ 	.word	0xffffffff


	//   ....[6]....
        /*0054*/ 	.word	0xffffffff


	//   ....[7]....
        /*0058*/ 	.word	0xffffffff


	//----- nvinfo : EIATTR_COOP_GROUP_INSTR_OFFSETS
	.align		4
.L_1310:
        /*005c*/ 	.byte	0x04, 0x28
        /*005e*/ 	.short	(.L_1312 - .L_1311)


	//   ....[0]....
.L_1311:
        /*0060*/ 	.word	0x00001c30


	//   ....[1]....
        /*0064*/ 	.word	0x00001c50


	//   ....[2]....
        /*0068*/ 	.word	0x00001c70


	//   ....[3]....
        /*006c*/ 	.word	0x00001c90


	//   ....[4]....
        /*0070*/ 	.word	0x00001d00


	//   ....[5]....
        /*0074*/ 	.word	0x00001d30


	//   ....[6]....
        /*0078*/ 	.word	0x00001d50


	//   ....[7]....
        /*007c*/ 	.word	0x00001d70


	//----- nvinfo : EIATTR_EXIT_INSTR_OFFSETS
	.align		4
.L_1312:
        /*0080*/ 	.byte	0x04, 0x1c
        /*0082*/ 	.short	(.L_1314 - .L_1313)


	//   ....[0]....
.L_1313:
        /*0084*/ 	.word	0x00003e50


	//   ....[1]....
        /*0088*/ 	.word	0x00003e70


	//   ....[2]....
        /*008c*/ 	.word	0x00004300


	//----- nvinfo : EIATTR_CRS_STACK_SIZE
	.align		4
.L_1314:
        /*0090*/ 	.byte	0x04, 0x1e
        /*0092*/ 	.short	(.L_1316 - .L_1315)
.L_1315:
        /*0094*/ 	.word	0x00000000
.L_1316:


//--------------------- .nv.info._ZN5flash32flash_fwd_splitkv_combine_kernelI23Flash_fwd_kernel_traitsILi64ELi64ELi128ELi4ELb0ELb0EN7cutlass10bfloat16_tE19Flash_kernel_traitsILi64ELi64ELi128ELi4ES3_EELi8ELi3ELb0EEEvNS_16Flash_fwd_paramsE --------------------------
	.section	.nv.info._ZN5flash32flash_fwd_splitkv_combine_kernelI23Flash_fwd_kernel_traitsILi64ELi64ELi128ELi4ELb0ELb0EN7cutlass10bfloat16_tE19Flash_kernel_traitsILi64ELi64ELi128ELi4ES3_EELi8ELi3ELb0EEEvNS_16Flash_fwd_paramsE,"",@"SHT_CUDA_INFO"
	.sectionflags	@""
	.align	4


	//----- nvinfo : EIATTR_CUDA_API_VERSION
	.align		4
        /*0000*/ 	.byte	0x04, 0x37
        /*0002*/ 	.short	(.L_1318 - .L_1317)
.L_1317:
        /*0004*/ 	.word	0x00000082


	//----- nvinfo : EIATTR_SW2861232_WAR
	.align		4
.L_1318:
        /*0008*/ 	.byte	0x01, 0x35
	.zero		2


	//----- nvinfo : EIATTR_PARAM_CBANK
	.align		4
        /*000c*/ 	.byte	0x04, 0x0a
        /*000e*/ 	.short	(.L_1320 - .L_1319)
	.align		4
.L_1319:
        /*0010*/ 	.word	index@(.nv.constant0._ZN5flash32flash_fwd_splitkv_combine_kernelI23Flash_fwd_kernel_traitsILi64ELi64ELi128ELi4ELb0ELb0EN7cutlass10bfloat16_tE19Flash_kernel_traitsILi64ELi64ELi128ELi4ES3_EELi8ELi3ELb0EEEvNS_16Flash_fwd_paramsE)
        /*0014*/ 	.short	0x0160
        /*0016*/ 	.short	0x01d0


	//----- nvinfo : EIATTR_CBANK_PARAM_SIZE
	.align		4
.L_1320:
        /*0018*/ 	.byte	0x03, 0x19
        /*001a*/ 	.short	0x01d0


	//----- nvinfo : EIATTR_KPARAM_INFO
	.align		4
        /*001c*/ 	.byte	0x04, 0x17
        /*001e*/ 	.short	(.L_1322 - .L_1321)
.L_1321:
        /*0020*/ 	.word	0x00000000
        /*0024*/ 	.short	0x0000
        /*0026*/ 	.short	0x0000
        /*0028*/ 	.byte	0x00, 0xf0, 0x41, 0x07


	//----- nvinfo : EIATTR_MAXREG_COUNT
	.align		4
.L_1322:
        /*002c*/ 	.byte	0x03, 0x1b
        /*002e*/ 	.short	0x00ff


	//----- nvinfo : EIATTR_NUM_BARRIERS
	.align		4
        /*0030*/ 	.byte	0x02, 0x4c
        /*0032*/ 	.byte	0x01
	.zero		1


	//----- nvinfo : EIATTR_MERCURY_ISA_VERSION
	.align		4
        /*0034*/ 	.byte	0x03, 0x5f
        /*0036*/ 	.short	0x0000


	//----- nvinfo : EIATTR_COOP_GROUP_MASK_REGIDS
	.align		4
        /*0038*/ 	.byte	0x04, 0x29
        /*003a*/ 	.short	(.L_1324 - .L_1323)


	//   ....[0]....
.L_1323:
        /*003c*/ 	.word	0xffffffff


	//   ....[1]....
        /*0040*/ 	.word	0xffffffff


	//   ....[2]....
        /*0044*/ 	.word	0xffffffff


	//   ....[3]....
        /*0048*/ 	.word	0xffffffff


	//   ....[4]....
        /*004c*/ 	.word	0xffffffff


	//   ....[5]....
        /*0050*/ 	.word	0xffffffff


	//----- nvinfo : EIATTR_COOP_GROUP_INSTR_OFFSETS
	.align		4
.L_1324:
        /*0054*/ 	.byte	0x04, 0x28
        /*0056*/ 	.short	(.L_1326 - .L_1325)


	//   ....[0]....
.L_1325:
        /*0058*/ 	.word	0x00001be0


	//   ....[1]....
        /*005c*/ 	.word	0x00001c00


	//   ....[2]....
        /*0060*/ 	.word	0x00001c30


	//   ....[3]....
        /*0064*/ 	.word	0x00001ca0


	//   ....[4]....
        /*0068*/ 	.word	0x00001cc0


	//   ....[5]....
        /*006c*/ 	.word	0x00001ce0


	//----- nvinfo : EIATTR_EXIT_INSTR_OFFSETS
	.align		4
.L_1326:
        /*0070*/ 	.byte	0x04, 0x1c
        /*0072*/ 	.short	(.L_1328 - .L_1327)


	//   ....[0]....
.L_1327:
        /*0074*/ 	.word	0x00003da0


	//   ....[1]....
        /*0078*/ 	.word	0x00003dc0


	//   ....[2]....
        /*007c*/ 	.word	0x00004250


	//----- nvinfo : EIATTR_CRS_STACK_SIZE
	.align		4
.L_1328:
        /*0080*/ 	.byte	0x04, 0x1e
        /*0082*/ 	.short	(.L_1330 - .L_1329)
.L_1329:
        /*0084*/ 	.word	0x00000000
.L_1330:


//--------------------- .nv.info._ZN5flash32flash_fwd_splitkv_combine_kernelI23Flash_fwd_kernel_traitsILi64ELi64ELi128ELi4ELb0ELb0EN7cutlass10bfloat16_tE19Flash_kernel_traitsILi64ELi64ELi128ELi4ES3_EELi8ELi2ELb0EEEvNS_16Flash_fwd_paramsE --------------------------
	.section	.nv.info._ZN5flash32flash_fwd_splitkv_combine_kernelI23Flash_fwd_kernel_traitsILi64ELi64ELi128ELi4ELb0ELb0EN7cutlass10bfloat16_tE19Flash_kernel_traitsILi64ELi64ELi128ELi4ES3_EELi8ELi2ELb0EEEvNS_16Flash_fwd_paramsE,"",@"SHT_CUDA_INFO"
	.sectionflags	@""
	.align	4


	//----- nvinfo : EIATTR_CUDA_API_VERSION
	.align		4
        /*0000*/ 	.byte	0x04, 0x37
        /*0002*/ 	.short	(.L_1332 - .L_1331)
.L_1331:
        /*0004*/ 	.word	0x00000082


	//----- nvinfo : EIATTR_SW2861232_WAR
	.align		4
.L_1332:
        /*0008*/ 	.byte	0x01, 0x35
	.zero		2


	//----- nvinfo : EIATTR_PARAM_CBANK
	.align		4
        /*000c*/ 	.byte	0x04, 0x0a
        /*000e*/ 	.short	(.L_1334 - .L_1333)
	.align		4
.L_1333:
        /*0010*/ 	.word	index@(.nv.constant0._ZN5flash32flash_fwd_splitkv_combine_kernelI23Flash_fwd_kernel_traitsILi64ELi64ELi128ELi4ELb0ELb0EN7cutlass10bfloat16_tE19Flash_kernel_traitsILi64ELi64ELi128ELi4ES3_EELi8ELi2ELb0EEEvNS_16Flash_fwd_paramsE)
        /*0014*/ 	.short	0x0160
        /*0016*/ 	.short	0x01d0


	//----- nvinfo : EIATTR_CBANK_PARAM_SIZE
	.align		4
.L_1334:
        /*0018*/ 	.byte	0x03, 0x19
        /*001a*/ 	.short	0x01d0


	//----- nvinfo : EIATTR_KPARAM_INFO
	.align		4
        /*001c*/ 	.byte	0x04, 0x17
        /*001e*/ 	.short	(.L_1336 - .L_1335)
.L_1335:
        /*0020*/ 	.word	0x00000000
        /*0024*/ 	.short	0x0000
        /*0026*/ 	.short	0x0000
        /*0028*/ 	.byte	0x00, 0xf0, 0x41, 0x07


	//----- nvinfo : EIATTR_MAXREG_COUNT
	.align		4
.L_1336:
        /*002c*/ 	.byte	0x03, 0x1b
        /*002e*/ 	.short	0x00ff


	//----- nvinfo : EIATTR_NUM_BARRIERS
	.align		4
        /*0030*/ 	.byte	0x02, 0x4c
        /*0032*/ 	.byte	0x01
	.zero		1


	//----- nvinfo : EIATTR_MERCURY_ISA_VERSION
	.align		4
        /*0034*/ 	.byte	0x03, 0x5f
        /*0036*/ 	.short	0x0000


	//----- nvinfo : EIATTR_COOP_GROUP_MASK_REGIDS
	.align		4
        /*0038*/ 	.byte	0x04, 0x29
        /*003a*/ 	.short	(.L_1338 - .L_1337)


	//   ....[0]....
.L_1337:
        /*003c*/ 	.word	0xffffffff


	//   ....[1]....
        /*0040*/ 	.word	0xffffffff


	//   ....[2]....
        /*0044*/ 	.word	0xffffffff


	//   ....[3]....
        /*0048*/ 	.word	0xffffffff


	//----- nvinfo : EIATTR_COOP_GROUP_INSTR_OFFSETS
	.align		4
.L_1338:
        /*004c*/ 	.byte	0x04, 0x28
        /*004e*/ 	.short	(.L_1340 - .L_1339)


	//   ....[0]....
.L_1339:
        /*0050*/ 	.word	0x00001c70


	//   ....[1]....
        /*0054*/ 	.word	0x00001c90


	//   ....[2]....
        /*0058*/ 	.word	0x00001d00


	//   ....[3]....
        /*005c*/ 	.word	0x00001d20


	//----- nvinfo : EIATTR_EXIT_INSTR_OFFSETS
	.align		4
.L_1340:
        /*0060*/ 	.byte	0x04, 0x1c
        /*0062*/ 	.short	(.L_1342 - .L_1341)


	//   ....[0]....
.L_1341:
        /*0064*/ 	.word	0x00003e00


	//   ....[1]....
        /*0068*/ 	.word	0x00003e20


	//   ....[2]....
        /*006c*/ 	.word	0x00004290


	//----- nvinfo : EIATTR_CRS_STACK_SIZE
	.align		4
.L_1342:
        /*0070*/ 	.byte	0x04, 0x1e
        /*0072*/ 	.short	(.L_1344 - .L_1343)
.L_1343:
        /*0074*/ 	.word	0x00000000
.L_1344:


//--------------------- .nv.info._ZN5flash32flash_fwd_splitkv_combine_kernelI23Flash_fwd_kernel_traitsILi64ELi64ELi128ELi4ELb0ELb0EN7cutlass10bfloat16_tE19Flash_kernel_traitsILi64ELi64ELi128ELi4ES3_EELi8ELi1ELb0EEEvNS_16Flash_fwd_paramsE --------------------------
	.section	.nv.info._ZN5flash32flash_fwd_splitkv_combine_kernelI23Flash_fwd_kernel_traitsILi64ELi64ELi128ELi4ELb0ELb0EN7cutlass10bfloat16_tE19Flash_kernel_traitsILi64ELi64ELi128ELi4ES3_EELi8ELi1ELb0EEEvNS_16Flash_fwd_paramsE,"",@"SHT_CUDA_INFO"
	.sectionflags	@""
	.align	4


	//----- nvinfo : EIATTR_CUDA_API_VERSION
	.align		4
        /*0000*/ 	.byte	0x04, 0x37
        /*0002*/ 	.short	(.L_1346 - .L_1345)
.L_1345:
        /*0004*/ 	.word	0x00000082


	//----- nvinfo : EIATTR_SW2861232_WAR
	.align		4
.L_1346:
        /*0008*/ 	.byte	0x01, 0x35
	.zero		2


	//----- nvinfo : EIATTR_PARAM_CBANK
	.align		4
        /*000c*/ 	.byte	0x04, 0x0a
        /*000e*/ 	.short	(.L_1348 - .L_1347)
	.align		4
.L_1347:
        /*0010*/ 	.word	index@(.nv.constant0._ZN5flash32flash_fwd_splitkv_combine_kernelI23Flash_fwd_kernel_traitsILi64ELi64ELi128ELi4ELb0ELb0EN7cutlass10bfloat16_tE19Flash_kernel_traitsILi64ELi64ELi128ELi4ES3_EELi8ELi1ELb0EEEvNS_16Flash_fwd_paramsE)
        /*0014*/ 	.short	0x0160
        /*0016*/ 	.short	0x01d0


	//----- nvinfo : EIATTR_CBANK_PARAM_SIZE
	.align		4
.L_1348:
        /*0018*/ 	.byte	0x03, 0x19
        /*001a*/ 	.short	0x01d0


	//----- nvinfo : EIATTR_KPARAM_INFO
	.align		4
        /*001c*/ 	.byte	0x04, 0x17
        /*001e*/ 	.short	(.L_1350 - .L_1349)
.L_1349:
        /*0020*/ 	.word	0x00000000
        /*0024*/ 	.short	0x0000
        /*0026*/ 	.short	0x0000
        /*0028*/ 	.byte	0x00, 0xf0, 0x41, 0x07


	//----- nvinfo : EIATTR_MAXREG_COUNT
	.align		4
.L_1350:
        /*002c*/ 	.byte	0x03, 0x1b
        /*002e*/ 	.short	0x00ff


	//----- nvinfo : EIATTR_NUM_BARRIERS
	.align		4
        /*0030*/ 	.byte	0x02, 0x4c
        /*0032*/ 	.byte	0x01
	.zero		1


	//----- nvinfo : EIATTR_MERCURY_ISA_VERSION
	.align		4
        /*0034*/ 	.byte	0x03, 0x5f
        /*0036*/ 	.short	0x0000


	//----- nvinfo : EIATTR_COOP_GROUP_MASK_REGIDS
	.align		4
        /*0038*/ 	.byte	0x04, 0x29
        /*003a*/ 	.short	(.L_1352 - .L_1351)


	//   ....[0]....
.L_1351:
        /*003c*/ 	.word	0xffffffff


	//   ....[1]....
        /*0040*/ 	.word	0xffffffff


	//----- nvinfo : EIATTR_COOP_GROUP_INSTR_OFFSETS
	.align		4
.L_1352:
        /*0044*/ 	.byte	0x04, 0x28
        /*0046*/ 	.short	(.L_1354 - .L_1353)


	//   ....[0]....
.L_1353:
        /*0048*/ 	.word	0x00001cd0


	//   ....[1]....
        /*004c*/ 	.word	0x00001d40


	//----- nvinfo : EIATTR_EXIT_INSTR_OFFSETS
	.align		4
.L_1354:
        /*0050*/ 	.byte	0x04, 0x1c
        /*0052*/ 	.short	(.L_1356 - .L_1355)


	//   ....[0]....
.L_1355:
        /*0054*/ 	.word	0x00003e60


	//   ....[1]....
        /*0058*/ 	.word	0x00003e80


	//   ....[2]....
        /*005c*/ 	.word	0x000042e0


	//----- nvinfo : EIATTR_CRS_STACK_SIZE
	.align		4
.L_1356:
        /*0060*/ 	.byte	0x04, 0x1e
        /*0062*/ 	.short	(.L_1358 - .L_1357)
.L_1357:
        /*0064*/ 	.word	0x00000000
.L_1358:


//--------------------- .nv.info._ZN5flash32flash_fwd_splitkv_combine_kernelI23Flash_fwd_kernel_traitsILi64ELi64ELi128ELi4ELb0ELb0EN7cutlass10bfloat16_tE19Flash_kernel_traitsILi64ELi64ELi128ELi4ES3_EELi8ELi7ELb1EEEvNS_16Flash_fwd_paramsE --------------------------
	.section	.nv.info._ZN5flash32flash_fwd_splitkv_combine_kernelI23Flash_fwd_kernel_traitsILi64ELi64ELi128ELi4ELb0ELb0EN7cutlass10bfloat16_tE19Flash_kernel_traitsILi64ELi64ELi128ELi4ES3_EELi8ELi7ELb1EEEvNS_16Flash_fwd_paramsE,"",@"SHT_CUDA_INFO"
	.sectionflags	@""
	.align	4


	//----- nvinfo : EIATTR_CUDA_API_VERSION
	.align		4
        /*0000*/ 	.byte	0x04, 0x37
        /*0002*/ 	.short	(.L_1360 - .L_1359)
.L_1359:
        /*0004*/ 	.word	0x00000082


	//----- nvinfo : EIATTR_SW2861232_WAR
	.align		4
.L_1360:
        /*0008*/ 	.byte	0x01, 0x35
	.zero		2


	//----- nvinfo : EIATTR_PARAM_CBANK
	.align		4
        /*000c*/ 	.byte	0x04, 0x0a
        /*000e*/ 	.short	(.L_1362 - .L_1361)
	.align		4
.L_1361:
        /*0010*/ 	.word	index@(.nv.constant0._ZN5flash32flash_fwd_splitkv_combine_kernelI23Flash_fwd_kernel_traitsILi64ELi64ELi128ELi4ELb0ELb0EN7cutlass10bfloat16_tE19Flash_kernel_traitsILi64ELi64ELi128ELi4ES3_EELi8ELi7ELb1EEEvNS_16Flash_fwd_paramsE)
        /*0014*/ 	.short	0x0160
        /*0016*/ 	.short	0x01d0


	//----- nvinfo : EIATTR_CBANK_PARAM_SIZE
	.align		4
.L_1362:
        /*0018*/ 	.byte	0x03, 0x19
        /*001a*/ 	.short	0x01d0


	//----- nvinfo : EIATTR_KPARAM_INFO
	.align		4
        /*001c*/ 	.byte	0x04, 0x17
        /*001e*/ 	.short	(.L_1364 - .L_1363)
.L_1363:
        /*0020*/ 	.word	0x00000000
        /*0024*/ 	.short	0x0000
        /*0026*/ 	.short	0x0000
        /*0028*/ 	.byte	0x00, 0xf0, 0x41, 0x07


	//----- nvinfo : EIATTR_MAXREG_COUNT
	.align		4
.L_1364:
        /*002c*/ 	.byte	0x03, 0x1b
        /*002e*/ 	.short	0x00ff


	//----- nvinfo : EIATTR_NUM_BARRIERS
	.align		4
        /*0030*/ 	.byte	0x02, 0x4c
        /*0032*/ 	.byte	0x01
	.zero		1


	//----- nvinfo : EIATTR_MERCURY_ISA_VERSION
	.align		4
        /*0034*/ 	.byte	0x03, 0x5f
        /*0036*/ 	.short	0x0000


	//----- nvinfo : EIATTR_COOP_GROUP_MASK_REGIDS
	.align		4
        /*0038*/ 	.byte	0x04, 0x29
        /*003a*/ 	.short	(.L_1366 - .L_1365)


	//   ....[0]....
.L_1365:
        /*003c*/ 	.word	0xffffffff


	//   ....[1]....
        /*0040*/ 	.word	0xffffffff


	//   ....[2]....
        /*0044*/ 	.word	0xffffffff


	//   ....[3]....
        /*0048*/ 	.word	0xffffffff


	//   ....[4]....
        /*004c*/ 	.word	0xffffffff


	//   ....[5]....
        /*0050*/ 	.word	0xffffffff


	//   ....[6]....
        /*0054*/ 	.word	0xffffffff


	//   ....[7]....
        /*0058*/ 	.word	0xffffffff


	//----- nvinfo : EIATTR_COOP_GROUP_INSTR_OFFSETS
	.align		4
.L_1366:
        /*005c*/ 	.byte	0x04, 0x28
        /*005e*/ 	.short	(.L_1368 - .L_1367)


	//   ....[0]....
.L_1367:
        /*0060*/ 	.word	0x00001fa0


	//   ....[1]....
        /*0064*/ 	.word	0x00001fc0


	//   ....[2]....
        /*0068*/ 	.word	0x00001fe0


	//   ....[3]....
        /*006c*/ 	.word	0x00002000


	//   ....[4]....
        /*0070*/ 	.word	0x00002270


	//   ....[5]....
        /*0074*/ 	.word	0x000022d0


	//   ....[6]....
        /*0078*/ 	.word	0x00002390


	//   ....[7]....
        /*007c*/ 	.word	0x00002470


	//----- nvinfo : EIATTR_EXIT_INSTR_OFFSETS
	.align		4
.L_1368:
        /*0080*/ 	.byte	0x04, 0x1c
        /*0082*/ 	.short	(.L_1370 - .L_1369)


	//   ....[0]....
.L_1369:
        /*0084*/ 	.word	0x00004e50


	//   ....[1]....
        /*0088*/ 	.word	0x000052e0


	//----- nvinfo : EIATTR_CRS_STACK_SIZE
	.align		4
.L_1370:
        /*008c*/ 	.byte	0x04, 0x1e
        /*008e*/ 	.short	(.L_1372 - .L_1371)
.L_1371:
        /*0090*/ 	.word	0x00000000
.L_1372:


//--------------------- .nv.info._ZN5flash32flash_fwd_splitkv_combine_kernelI23Flash_fwd_kernel_traitsILi64ELi64ELi128ELi4ELb0ELb0EN7cutlass10bfloat16_tE19Flash_kernel_traitsILi64ELi64ELi128ELi4ES3_EELi8ELi6ELb1EEEvNS_16Flash_fwd_paramsE --------------------------
	.section	.nv.info._ZN5flash32flash_fwd_splitkv_combine_kernelI23Flash_fwd_kernel_traitsILi64ELi64ELi128ELi4ELb0ELb0EN7cutlass10bfloat16_tE19Flash_kernel_traitsILi64ELi64ELi128ELi4ES3_EELi8ELi6ELb1EEEvNS_16Flash_fwd_paramsE,"",@"SHT_CUDA_INFO"
	.sectionflags	@""
	.align	4


	//----- nvinfo : EIATTR_CUDA_API_VERSION
	.align		4
        /*0000*/ 	.byte	0x04, 0x37
        /*0002*/ 	.short	(.L_1374 - .L_1373)
.L_1373:
        /*0004*/ 	.word	0x00000082


	//----- nvinfo : EIATTR_SW2861232_WAR
	.align		4
.L_1374:
        /*0008*/ 	.byte	0x01, 0x35
	.zero		2


	//----- nvinfo : EIATTR_PARAM_CBANK
	.align		4
        /*000c*/ 	.byte	0x04, 0x0a
        /*000e*/ 	.short	(.L_1376 - .L_1375)
	.align		4
.L_1375:
        /*0010*/ 	.word	index@(.nv.constant0._ZN5flash32flash_fwd_splitkv_combine_kernelI23Flash_fwd_kernel_traitsILi64ELi64ELi128ELi4ELb0ELb0EN7cutlass10bfloat16_tE19Flash_kernel_traitsILi64ELi64ELi128ELi4ES3_EELi8ELi6ELb1EEEvNS_16Flash_fwd_paramsE)
        /*0014*/ 	.short	0x0160
        /*0016*/ 	.short	0x01d0


	//----- nvinfo : EIATTR_CBANK_PARAM_SIZE
	.align		4
.L_1376:
        /*0018*/ 	.byte	0x03, 0x19
        /*001a*/ 	.short	0x01d0


	//----- nvinfo : EIATTR_KPARAM_INFO
	.align		4
        /*001c*/ 	.byte	0x04, 0x17
        /*001e*/ 	.short	(.L_1378 - .L_1377)
.L_1377:
        /*0020*/ 	.word	0x00000000
        /*0024*/ 	.short	0x0000
        /*0026*/ 	.short	0x0000
        /*0028*/ 	.byte	0x00, 0xf0, 0x41, 0x07


	//----- nvinfo : EIATTR_MAXREG_COUNT
	.align		4
.L_1378:
        /*002c*/ 	.byte	0x03, 0x1b
        /*002e*/ 	.short	0x00ff


	//----- nvinfo : EIATTR_NUM_BARRIERS
	.align		4
        /*0030*/ 	.byte	0x02, 0x4c
        /*0032*/ 	.byte	0x01
	.zero		1


	//----- nvinfo : EIATTR_MERCURY_ISA_VERSION
	.align		4
        /*0034*/ 	.byte	0x03, 0x5f
        /*0036*/ 	.short	0x0000


	//----- nvinfo : EIATTR_COOP_GROUP_MASK_REGIDS
	.align		4
        /*0038*/ 	.byte	0x04, 0x29
        /*003a*/ 	.short	(.L_1380 - .L_1379)


	//   ....[0]....
.L_1379:
        /*003c*/ 	.word	0xffffffff


	//   ....[1]....
        /*0040*/ 	.word	0xffffffff


	//   ....[2]....
        /*0044*/ 	.word	0xffffffff


	//   ....[3]....
        /*0048*/ 	.word	0xffffffff


	//   ....[4]....
        /*004c*/ 	.word	0xffffffff


	//   ....[5]....
        /*0050*/ 	.word	0xffffffff


	//   ....[6]....
        /*0054*/ 	.word	0xffffffff


	//   ....[7]....
        /*0058*/ 	.word	0xffffffff


	//----- nvinfo : EIATTR_COOP_GROUP_INSTR_OFFSETS
	.align		4
.L_1380:
        /*005c*/ 	.byte	0x04, 0x28
        /*005e*/ 	.short	(.L_1382 - .L_1381)


	//   ....[0]....
.L_1381:
        /*0060*/ 	.word	0x00001aa0


	//   ....[1]....
        /*0064*/ 	.word	0x00001ac0


	//   ....[2]....
        /*0068*/ 	.word	0x00001ae0


	//   ....[3]....
        /*006c*/ 	.word	0x00001b00


	//   ....[4]....
        /*0070*/ 	.word	0x00001c60


	//   ....[5]....
        /*0074*/ 	.word	0x00001cd0


	//   ....[6]....
        /*0078*/ 	.word	0x00001da0


	//   ....[7]....
        /*007c*/ 	.word	0x00001ea0


	//----- nvinfo : EIATTR_EXIT_INSTR_OFFSETS
	.align		4
.L_1382:
        /*0080*/ 	.byte	0x04, 0x1c
        /*0082*/ 	.short	(.L_1384 - .L_1383)


	//   ....[0]....
.L_1383:
        /*0084*/ 	.word	0x00004620


	//   ....[1]....
        /*0088*/ 	.word	0x00004ab0


	//----- nvinfo : EIATTR_CRS_STACK_SIZE
	.align		4
.L_1384:
        /*008c*/ 	.byte	0x04, 0x1e
        /*008e*/ 	.short	(.L_1386 - .L_1385)
.L_1385:
        /*0090*/ 	.word	0x00000000
.L_1386:


//--------------------- .nv.info._ZN5flash32flash_fwd_splitkv_combine_kernelI23Flash_fwd_kernel_traitsILi64ELi64ELi128ELi4ELb0ELb0EN7cutlass10bfloat16_tE19Flash_kernel_traitsILi64ELi64ELi128ELi4ES3_EELi8ELi5ELb1EEEvNS_16Flash_fwd_paramsE --------------------------
	.section	.nv.info._ZN5flash32flash_fwd_splitkv_combine_kernelI23Flash_fwd_kernel_traitsILi64ELi64ELi128ELi4ELb0ELb0EN7cutlass10bfloat16_tE19Flash_kernel_traitsILi64ELi64ELi128ELi4ES3_EELi8ELi5ELb1EEEvNS_16Flash_fwd_paramsE,"",@"SHT_CUDA_INFO"
	.sectionflags	@""
	.align	4


	//----- nvinfo : EIATTR_CUDA_API_VERSION
	.align		4
        /*0000*/ 	.byte	0x04, 0x37
        /*0002*/ 	.short	(.L_1388 - .L_1387)
.L_1387:
        /*0004*/ 	.word	0x00000082


	//----- nvinfo : EIATTR_SW2861232_WAR
	.align		4
.L_1388:
        /*0008*/ 	.byte	0x01, 0x35
	.zero		2


	//----- nvinfo : EIATTR_PARAM_CBANK
	.align		4
        /*000c*/ 	.byte	0x04, 0x0a
        /*000e*/ 	.short	(.L_1390 - .L_1389)
	.align		4
.L_1389:
        /*0010*/ 	.word	index@(.nv.constant0._ZN5flash32flash_fwd_splitkv_combine_kernelI23Flash_fwd_kernel_traitsILi64ELi64ELi128ELi4ELb0ELb0EN7cutlass10bfloat16_tE19Flash_kernel_traitsILi64ELi64ELi128ELi4ES3_EELi8ELi5ELb1EEEvNS_16Flash_fwd_paramsE)
        /*0014*/ 	.short	0x0160
        /*0016*/ 	.short	0x01d0


	//----- nvinfo : EIATTR_CBANK_PARAM_SIZE
	.align		4
.L_1390:
        /*0018*/ 	.byte	0x03, 0x19
        /*001a*/ 	.short	0x01d0


	//----- nvinfo : EIATTR_KPARAM_INFO
	.align		4
        /*001c*/ 	.byte	0x04, 0x17
        /*001e*/ 	.short	(.L_1392 - .L_1391)
.L_1391:
        /*0020*/ 	.word	0x00000000
        /*0024*/ 	.short	0x0000
        /*0026*/ 	.short	0x0000
        /*0028*/ 	.byte	0x00, 0xf0, 0x41, 0x07


	//----- nvinfo : EIATTR_MAXREG_COUNT
	.align		4
.L_1392:
        /*002c*/ 	.byte	0x03, 0x1b
        /*002e*/ 	.short	0x00ff


	//----- nvinfo : EIATTR_NUM_BARRIERS
	.align		4
        /*0030*/ 	.byte	0x02, 0x4c
        /*0032*/ 	.byte	0x01
	.zero		1


	//----- nvinfo : EIATTR_MERCURY_ISA_VERSION
	.align		4
        /*0034*/ 	.byte	0x03, 0x5f
        /*0036*/ 	.short	0x0000


	//----- nvinfo : EIATTR_COOP_GROUP_MASK_REGIDS
	.align		4
        /*0038*/ 	.byte	0x04, 0x29
        /*003a*/ 	.short	(.L_1394 - .L_1393)


	//   ....[0]....
.L_1393:
        /*003c*/ 	.word	0xffffffff


	//   ....[1]....
        /*0040*/ 	.word	0xffffffff


	//   ....[2]....
        /*0044*/ 	.word	0xffffffff


	//   ....[3]....
        /*0048*/ 	.word	0xffffffff


	//   ....[4]....
        /*004c*/ 	.word	0xffffffff


	//   ....[5]....
        /*0050*/ 	.word	0xffffffff


	//   ....[6]....
        /*0054*/ 	.word	0xffffffff


	//   ....[7]....
        /*0058*/ 	.word	0xffffffff


	//----- nvinfo : EIATTR_COOP_GROUP_INSTR_OFFSETS
	.align		4
.L_1394:
        /*005c*/ 	.byte	0x04, 0x28
        /*005e*/ 	.short	(.L_1396 - .L_1395)


	//   ....[0]....
.L_1395:
        /*0060*/ 	.word	0x000017a0


	//   ....[1]....
        /*0064*/ 	.word	0x00001840


	//   ....[2]....
        /*0068*/ 	.word	0x00001860


	//   ....[3]....
        /*006c*/ 	.word	0x00001890


	//   ....[4]....
        /*0070*/ 	.word	0x00001a30


	//   ....[5]....
        /*0074*/ 	.word	0x00001a90


	//   ....[6]....
        /*0078*/ 	.word	0x00001b20


	//   ....[7]....
        /*007c*/ 	.word	0x00001c20


	//----- nvinfo : EIATTR_EXIT_INSTR_OFFSETS
	.align		4
.L_1396:
        /*0080*/ 	.byte	0x04, 0x1c
        /*0082*/ 	.short	(.L_1398 - .L_1397)


	//   ....[0]....
.L_1397:
        /*0084*/ 	.word	0x000042c0


	//   ....[1]....
        /*0088*/ 	.word	0x00004750


	//----- nvinfo : EIATTR_CRS_STACK_SIZE
	.align		4
.L_1398:
        /*008c*/ 	.byte	0x04, 0x1e
        /*008e*/ 	.short	(.L_1400 - .L_1399)
.L_1399:
        /*0090*/ 	.word	0x00000000
.L_1400:


//--------------------- .nv.info._ZN5flash32flash_fwd_splitkv_combine_kernelI23Flash_fwd_kernel_traitsILi64ELi64ELi128ELi4ELb0ELb0EN7cutlass10bfloat16_tE19Flash_kernel_traitsILi64ELi64ELi128ELi4ES3_EELi8ELi4ELb1EEEvNS_16Flash_fwd_paramsE --------------------------
	.section	.nv.info._ZN5flash32flash_fwd_splitkv_combine_kernelI23Flash_fwd_kernel_traitsILi64ELi64ELi128ELi4ELb0ELb0EN7cutlass10bfloat16_tE19Flash_kernel_traitsILi64ELi64ELi128ELi4ES3_EELi8ELi4ELb1EEEvNS_16Flash_fwd_paramsE,"",@"SHT_CUDA_INFO"
	.sectionflags	@""
	.align	4


	//----- nvinfo : EIATTR_CUDA_API_VERSION
	.align		4
        /*0000*/ 	.byte	0x04, 0x37
        /*0002*/ 	.short	(.L_1402 - .L_1401)
.L_1401:
        /*0004*/ 	.word	0x00000082


	//----- nvinfo : EIATTR_SW2861232_WAR
	.align		4
.L_1402:
        /*0008*/ 	.byte	0x01, 0x35
	.zero		2


	//----- nvinfo : EIATTR_PARAM_CBANK
	.align		4
        /*000c*/ 	.byte	0x04, 0x0a
        /*000e*/ 	.short	(.L_1404 - .L_1403)
	.align		4
.L_1403:
        /*0010*/ 	.word	index@(.nv.constant0._ZN5flash32flash_fwd_splitkv_combine_kernelI23Flash_fwd_kernel_traitsILi64ELi64ELi128ELi4ELb0ELb0EN7cutlass10bfloat16_tE19Flash_kernel_traitsILi64ELi64ELi128ELi4ES3_EELi8ELi4ELb1EEEvNS_16Flash_fwd_paramsE)
        /*0014*/ 	.short	0x0160
        /*0016*/ 	.short	0x01d0


	//----- nvinfo : EIATTR_CBANK_PARAM_SIZE
	.align		4
.L_1404:
        /*0018*/ 	.byte	0x03, 0x19
        /*001a*/ 	.short	0x01d0


	//----- nvinfo : EIATTR_KPARAM_INFO
	.align		4
        /*001c*/ 	.byte	0x04, 0x17
        /*001e*/ 	.short	(.L_1406 - .L_1405)
.L_1405:
        /*0020*/ 	.word	0x00000000
        /*0024*/ 	.short	0x0000
        /*0026*/ 	.short	0x0000
        /*0028*/ 	.byte	0x00, 0xf0, 0x41, 0x07


	//----- nvinfo : EIATTR_MAXREG_COUNT
	.align		4
.L_1406:
        /*002c*/ 	.byte	0x03, 0x1b
        /*002e*/ 	.short	0x00ff


	//----- nvinfo : EIATTR_NUM_BARRIERS
	.align		4
        /*0030*/ 	.byte	0x02, 0x4c
        /*0032*/ 	.byte	0x01
	.zero		1


	//----- nvinfo : EIATTR_MERCURY_ISA_VERSION
	.align		4
        /*0034*/ 	.byte	0x03, 0x5f
        /*0036*/ 	.short	0x0000


	//----- nvinfo : EIATTR_COOP_GROUP_MASK_REGIDS
	.align		4
        /*0038*/ 	.byte	0x04, 0x29
        /*003a*/ 	.short	(.L_1408 - .L_1407)


	//   ....[0]....
.L_1407:
        /*003c*/ 	.word	0xffffffff


	//   ....[1]....
        /*0040*/ 	.word	0xffffffff


	//   ....[2]....
        /*0044*/ 	.word	0xffffffff


	//   ....[3]....
        /*0048*/ 	.word	0xffffffff


	//   ....[4]....
        /*004c*/ 	.word	0xffffffff


	//   ....[5]....
        /*0050*/ 	.word	0xffffffff


	//   ....[6]....
        /*0054*/ 	.word	0xffffffff


	//   ....[7]....
        /*0058*/ 	.word	0xffffffff


	//----- nvinfo : EIATTR_COOP_GROUP_INSTR_OFFSETS
	.align		4
.L_1408:
        /*005c*/ 	.byte	0x04, 0x28
        /*005e*/ 	.short	(.L_1410 - .L_1409)


	//   ....[0]....
.L_1409:
        /*0060*/ 	.word	0x00001c30


	//   ....[1]....
        /*0064*/ 	.word	0x00001c50


	//   ....[2]....
        /*0068*/ 	.word	0x00001c70


	//   ....[3]....
        /*006c*/ 	.word	0x00001c90


	//   ....[4]....
        /*0070*/ 	.word	0x00001d00


	//   ....[5]....
        /*0074*/ 	.word	0x00001d30


	//   ....[6]....
        /*0078*/ 	.word	0x00001d50


	//   ....[7]....
        /*007c*/ 	.word	0x00001d70


	//----- nvinfo : EIATTR_EXIT_INSTR_OFFSETS
	.align		4
.L_1410:
        /*0080*/ 	.byte	0x04, 0x1c
        /*0082*/ 	.short	(.L_1412 - .L_1411)


	//   ....[0]....
.L_1411:
        /*0084*/ 	.word	0x00004220


	//   ....[1]....
        /*0088*/ 	.word	0x000046b0


	//----- nvinfo : EIATTR_CRS_STACK_SIZE
	.align		4
.L_1412:
        /*008c*/ 	.byte	0x04, 0x1e
        /*008e*/ 	.short	(.L_1414 - .L_1413)
.L_1413:
        /*0090*/ 	.word	0x00000000
.L_1414:


//--------------------- .nv.info._ZN5flash32flash_fwd_splitkv_combine_kernelI23Flash_fwd_kernel_traitsILi64ELi64ELi128ELi4ELb0ELb0EN7cutlass10bfloat16_tE19Flash_kernel_traitsILi64ELi64ELi128ELi4ES3_EELi8ELi3ELb1EEEvNS_16Flash_fwd_paramsE --------------------------
	.section	.nv.info._ZN5flash32flash_fwd_splitkv_combine_kernelI23Flash_fwd_kernel_traitsILi64ELi64ELi128ELi4ELb0ELb0EN7cutlass10bfloat16_tE19Flash_kernel_traitsILi64ELi64ELi128ELi4ES3_EELi8ELi3ELb1EEEvNS_16Flash_fwd_paramsE,"",@"SHT_CUDA_INFO"
	.sectionflags	@""
	.align	4


	//----- nvinfo : EIATTR_CUDA_API_VERSION
	.align		4
        /*0000*/ 	.byte	0x04, 0x37
        /*0002*/ 	.short	(.L_1416 - .L_1415)
.L_1415:
        /*0004*/ 	.word	0x00000082


	//----- nvinfo : EIATTR_SW2861232_WAR
	.align		4
.L_1416:
        /*0008*/ 	.byte	0x01, 0x35
	.zero		2


	//----- nvinfo : EIATTR_PARAM_CBANK
	.align		4
        /*000c*/ 	.byte	0x04, 0x0a
        /*000e*/ 	.short	(.L_1418 - .L_1417)
	.align		4
.L_1417:
        /*0010*/ 	.word	index@(.nv.constant0._ZN5flash32flash_fwd_splitkv_combine_kernelI23Flash_fwd_kernel_traitsILi64ELi64ELi128ELi4ELb0ELb0EN7cutlass10bfloat16_tE19Flash_kernel_traitsILi64ELi64ELi128ELi4ES3_EELi8ELi3ELb1EEEvNS_16Flash_fwd_paramsE)
        /*0014*/ 	.short	0x0160
        /*0016*/ 	.short	0x01d0


	//----- nvinfo : EIATTR_CBANK_PARAM_SIZE
	.align		4
.L_1418:
        /*0018*/ 	.byte	0x03, 0x19
        /*001a*/ 	.short	0x01d0


	//----- nvinfo : EIATTR_KPARAM_INFO
	.align		4
        /*001c*/ 	.byte	0x04, 0x17
        /*001e*/ 	.short	(.L_1420 - .L_1419)
.L_1419:
        /*0020*/ 	.word	0x00000000
        /*0024*/ 	.short	0x0000
        /*0026*/ 	.short	0x0000
        /*0028*/ 	.byte	0x00, 0xf0, 0x41, 0x07


	//----- nvinfo : EIATTR_MAXREG_COUNT
	.align		4
.L_1420:
        /*002c*/ 	.byte	0x03, 0x1b
        /*002e*/ 	.short	0x00ff


	//----- nvinfo : EIATTR_NUM_BARRIERS
	.align		4
        /*0030*/ 	.byte	0x02, 0x4c
        /*0032*/ 	.byte	0x01
	.zero		1


	//----- nvinfo : EIATTR_MERCURY_ISA_VERSION
	.align		4
        /*0034*/ 	.byte	0x03, 0x5f
        /*0036*/ 	.short	0x0000


	//----- nvinfo : EIATTR_COOP_GROUP_MASK_REGIDS
	.align		4
        /*0038*/ 	.byte	0x04, 0x29
        /*003a*/ 	.short	(.L_1422 - .L_1421)


	//   ....[0]....
.L_1421:
        /*003c*/ 	.word	0xffffffff


	//   ....[1]....
        /*0040*/ 	.word	0xffffffff


	//   ....[2]....
        /*0044*/ 	.word	0xffffffff


	//   ....[3]....
        /*0048*/ 	.word	0xffffffff


	//   ....[4]....
        /*004c*/ 	.word	0xffffffff


	//   ....[5]....
        /*0050*/ 	.word	0xffffffff


	//----- nvinfo : EIATTR_COOP_GROUP_INSTR_OFFSETS
	.align		4
.L_1422:
        /*0054*/ 	.byte	0x04, 0x28
        /*0056*/ 	.short	(.L_1424 - .L_1423)


	//   ....[0]....
.L_1423:
        /*0058*/ 	.word	0x00001be0


	//   ....[1]....
        /*005c*/ 	.word	0x00001c00


	//   ....[2]....
        /*0060*/ 	.word	0x00001c30


	//   ....[3]....
        /*0064*/ 	.word	0x00001ca0


	//   ....[4]....
        /*0068*/ 	.word	0x00001cc0


	//   ....[5]....
        /*006c*/ 	.word	0x00001ce0


	//----- nvinfo : EIATTR_EXIT_INSTR_OFFSETS
	.align		4
.L_1424:
        /*0070*/ 	.byte	0x04, 0x1c
        /*0072*/ 	.short	(.L_1426 - .L_1425)


	//   ....[0]....
.L_1425:
        /*0074*/ 	.word	0x00004180


	//   ....[1]....
        /*0078*/ 	.word	0x00004610


	//----- nvinfo : EIATTR_CRS_STACK_SIZE
	.align		4
.L_1426:
        /*007c*/ 	.byte	0x04, 0x1e
        /*007e*/ 	.short	(.L_1428 - .L_1427)
.L_1427:
        /*0080*/ 	.word	0x00000000
.L_1428:


//--------------------- .nv.info._ZN5flash32flash_fwd_splitkv_combine_kernelI23Flash_fwd_kernel_traitsILi64ELi64ELi128ELi4ELb0ELb0EN7cutlass10bfloat16_tE19Flash_kernel_traitsILi64ELi64ELi128ELi4ES3_EELi8ELi2ELb1EEEvNS_16Flash_fwd_paramsE --------------------------
	.section	.nv.info._ZN5flash32flash_fwd_splitkv_combine_kernelI23Flash_fwd_kernel_traitsILi64ELi64ELi128ELi4ELb0ELb0EN7cutlass10bfloat16_tE19Flash_kernel_traitsILi64ELi64ELi128ELi4ES3_EELi8ELi2ELb1EEEvNS_16Flash_fwd_paramsE,"",@"SHT_CUDA_INFO"
	.sectionflags	@""
	.align	4


	//----- nvinfo : EIATTR_CUDA_API_VERSION
	.align		4
        /*0000*/ 	.byte	0x04, 0x37
        /*0002*/ 	.short	(.L_1430 - .L_1429)
.L_1429:
        /*0004*/ 	.word	0x00000082


	//----- nvinfo : EIATTR_SW2861232_WAR
	.align		4
.L_1430:
        /*0008*/ 	.byte	0x01, 0x35
	.zero		2


	//----- nvinfo : EIATTR_PARAM_CBANK
	.align		4
        /*000c*/ 	.byte	0x04, 0x0a
        /*000e*/ 	.short	(.L_1432 - .L_1431)
	.align		4
.L_1431:
        /*0010*/ 	.word	index@(.nv.constant0._ZN5flash32flash_fwd_splitkv_combine_kernelI23Flash_fwd_kernel_traitsILi64ELi64ELi128ELi4ELb0ELb0EN7cutlass10bfloat16_tE19Flash_kernel_traitsILi64ELi64ELi128ELi4ES3_EELi8ELi2ELb1EEEvNS_16Flash_fwd_paramsE)
        /*0014*/ 	.short	0x0160
        /*0016*/ 	.short	0x01d0


	//----- nvinfo : EIATTR_CBANK_PARAM_SIZE
	.align		4
.L_1432:
        /*0018*/ 	.byte	0x03, 0x19
        /*001a*/ 	.short	0x01d0


	//----- nvinfo : EIATTR_KPARAM_INFO
	.align		4
        /*001c*/ 	.byte	0x04, 0x17
        /*001e*/ 	.short	(.L_1434 - .L_1433)
.L_1433:
        /*0020*/ 	.word	0x00000000
        /*0024*/ 	.short	0x0000
        /*0026*/ 	.short	0x0000
        /*0028*/ 	.byte	0x00, 0xf0, 0x41, 0x07


	//----- nvinfo : EIATTR_MAXREG_COUNT
	.align		4
.L_1434:
        /*002c*/ 	.byte	0x03, 0x1b
        /*002e*/ 	.short	0x00ff


	//----- nvinfo : EIATTR_NUM_BARRIERS
	.align		4
        /*0030*/ 	.byte	0x02, 0x4c
        /*0032*/ 	.byte	0x01
	.zero		1


	//----- nvinfo : EIATTR_MERCURY_ISA_VERSION
	.align		4
        /*0034*/ 	.byte	0x03, 0x5f
        /*0036*/ 	.short	0x0000


	//----- nvinfo : EIATTR_COOP_GROUP_MASK_REGIDS
	.align		4
        /*0038*/ 	.byte	0x04, 0x29
        /*003a*/ 	.short	(.L_1436 - .L_1435)


	//   ....[0]....
.L_1435:
        /*003c*/ 	.word	0xffffffff


	//   ....[1]....
        /*0040*/ 	.word	0xffffffff


	//   ....[2]....
        /*0044*/ 	.word	0xffffffff


	//   ....[3]....
        /*0048*/ 	.word	0xffffffff


	//----- nvinfo : EIATTR_COOP_GROUP_INSTR_OFFSETS
	.align		4
.L_1436:
        /*004c*/ 	.byte	0x04, 0x28
        /*004e*/ 	.short	(.L_1438 - .L_1437)


	//   ....[0]....
.L_1437:
        /*0050*/ 	.word	0x00001c10


	//   ....[1]....
        /*0054*/ 	.word	0x00001c30


	//   ....[2]....
        /*0058*/ 	.word	0x00001ca0


	//   ....[3]....
        /*005c*/ 	.word	0x00001cc0


	//----- nvinfo : EIATTR_EXIT_INSTR_OFFSETS
	.align		4
.L_1438:
        /*0060*/ 	.byte	0x04, 0x1c
        /*0062*/ 	.short	(.L_1440 - .L_1439)


	//   ....[0]....
.L_1439:
        /*0064*/ 	.word	0x00004180


	//   ....[1]....
        /*0068*/ 	.word	0x000045f0


	//----- nvinfo : EIATTR_CRS_STACK_SIZE
	.align		4
.L_1440:
        /*006c*/ 	.byte	0x04, 0x1e
        /*006e*/ 	.short	(.L_1442 - .L_1441)
.L_1441:
        /*0070*/ 	.word	0x00000000
.L_1442:


//--------------------- .nv.info._ZN5flash32flash_fwd_splitkv_combine_kernelI23Flash_fwd_kernel_traitsILi64ELi64ELi128ELi4ELb0ELb0EN7cutlass10bfloat16_tE19Flash_kernel_traitsILi64ELi64ELi128ELi4ES3_EELi8ELi1ELb1EEEvNS_16Flash_fwd_paramsE --------------------------
	.section	.nv.info._ZN5flash32flash_fwd_splitkv_combine_kernelI23Flash_fwd_kernel_traitsILi64ELi64ELi128ELi4ELb0ELb0EN7cutlass10bfloat16_tE19Flash_kernel_traitsILi64ELi64ELi128ELi4ES3_EELi8ELi1ELb1EEEvNS_16Flash_fwd_paramsE,"",@"SHT_CUDA_INFO"
	.sectionflags	@""
	.align	4


	//----- nvinfo : EIATTR_CUDA_API_VERSION
	.align		4
        /*0000*/ 	.byte	0x04, 0x37
        /*0002*/ 	.short	(.L_1444 - .L_1443)
.L_1443:
        /*0004*/ 	.word	0x00000082


	//----- nvinfo : EIATTR_SW2861232_WAR
	.align		4
.L_1444:
        /*0008*/ 	.byte	0x01, 0x35
	.zero		2


	//----- nvinfo : EIATTR_PARAM_CBANK
	.align		4
        /*000c*/ 	.byte	0x04, 0x0a
        /*000e*/ 	.short	(.L_1446 - .L_1445)
	.align		4
.L_1445:
        /*0010*/ 	.word	index@(.nv.constant0._ZN5flash32flash_fwd_splitkv_combine_kernelI23Flash_fwd_kernel_traitsILi64ELi64ELi128ELi4ELb0ELb0EN7cutlass10bfloat16_tE19Flash_kernel_traitsILi64ELi64ELi128ELi4ES3_EELi8ELi1ELb1EEEvNS_16Flash_fwd_paramsE)
        /*0014*/ 	.short	0x0160
        /*0016*/ 	.short	0x01d0


	//----- nvinfo : EIATTR_CBANK_PARAM_SIZE
	.align		4
.L_1446:
        /*0018*/ 	.byte	0x03, 0x19
        /*001a*/ 	.short	0x01d0


	//----- nvinfo : EIATTR_KPARAM_INFO
	.align		4
        /*001c*/ 	.byte	0x04, 0x17
        /*001e*/ 	.short	(.L_1448 - .L_1447)
.L_1447:
        /*0020*/ 	.word	0x00000000
        /*0024*/ 	.short	0x0000
        /*0026*/ 	.short	0x0000
        /*0028*/ 	.byte	0x00, 0xf0, 0x41, 0x07


	//----- nvinfo : EIATTR_MAXREG_COUNT
	.align		4
.L_1448:
        /*002c*/ 	.byte	0x03, 0x1b
        /*002e*/ 	.short	0x00ff


	//----- nvinfo : EIATTR_NUM_BARRIERS
	.align		4
        /*0030*/ 	.byte	0x02, 0x4c
        /*0032*/ 	.byte	0x01
	.zero		1


	//----- nvinfo : EIATTR_MERCURY_ISA_VERSION
	.align		4
        /*0034*/ 	.byte	0x03, 0x5f
        /*0036*/ 	.short	0x0000


	//----- nvinfo : EIATTR_COOP_GROUP_MASK_REGIDS
	.align		4
        /*0038*/ 	.byte	0x04, 0x29
        /*003a*/ 	.short	(.L_1450 - .L_1449)


	//   ....[0]....
.L_1449:
        /*003c*/ 	.word	0xffffffff


	//   ....[1]....
        /*0040*/ 	.word	0xffffffff


	//----- nvinfo : EIATTR_COOP_GROUP_INSTR_OFFSETS
	.align		4
.L_1450:
        /*0044*/ 	.byte	0x04, 0x28
        /*0046*/ 	.short	(.L_1452 - .L_1451)


	//   ....[0]....
.L_1451:
        /*0048*/ 	.word	0x00001cd0


	//   ....[1]....
        /*004c*/ 	.word	0x00001d40


	//----- nvinfo : EIATTR_EXIT_INSTR_OFFSETS
	.align		4
.L_1452:
        /*0050*/ 	.byte	0x04, 0x1c
        /*0052*/ 	.short	(.L_1454 - .L_1453)


	//   ....[0]....
.L_1453:
        /*0054*/ 	.word	0x00004290


	//   ....[1]....
        /*0058*/ 	.word	0x000046f0


	//----- nvinfo : EIATTR_CRS_STACK_SIZE
	.align		4
.L_1454:
        /*005c*/ 	.byte	0x04, 0x1e
        /*005e*/ 	.short	(.L_1456 - .L_1455)
.L_1455:
        /*0060*/ 	.word	0x00000000
.L_1456:


//--------------------- .nv.info._ZN5flash24flash_fwd_splitkv_kernelI23Flash_fwd_kernel_traitsILi64ELi64ELi128ELi4ELb0ELb0EN7cutlass10bfloat16_tE19Flash_kernel_traitsILi64ELi64ELi128ELi4ES3_EELb1ELb0ELb0ELb0ELb0ELb0ELb0ELb0EEEvNS_16Flash_fwd_paramsE --------------------------
	.section	.nv.info._ZN5flash24flash_fwd_splitkv_kernelI23Flash_fwd_kernel_traitsILi64ELi64ELi128ELi4ELb0ELb0EN7cutlass10bfloat16_tE19Flash_kernel_traitsILi64ELi64ELi128ELi4ES3_EELb1ELb0ELb0ELb0ELb0ELb0ELb0ELb0EEEvNS_16Flash_fwd_paramsE,"",@"SHT_CUDA_INFO"
	.sectionflags	@""
	.align	4


	//----- nvinfo : EIATTR_CUDA_API_VERSION
	.align		4
        /*0000*/ 	.byte	0x04, 0x37
        /*0002*/ 	.short	(.L_1458 - .L_1457)
.L_1457:
        /*0004*/ 	.word	0x00000082


	//----- nvinfo : EIATTR_SW2861232_WAR
	.align		4
.L_1458:
        /*0008*/ 	.byte	0x01, 0x35
	.zero		2


	//----- nvinfo : EIATTR_PARAM_CBANK
	.align		4
        /*000c*/ 	.byte	0x04, 0x0a
        /*000e*/ 	.short	(.L_1460 - .L_1459)
	.align		4
.L_1459:
        /*0010*/ 	.word	index@(.nv.constant0._ZN5flash24flash_fwd_splitkv_kernelI23Flash_fwd_kernel_traitsILi64ELi64ELi128ELi4ELb0ELb0EN7cutlass10bfloat16_tE19Flash_kernel_traitsILi64ELi64ELi128ELi4ES3_EELb1ELb0ELb0ELb0ELb0ELb0ELb0ELb0EEEvNS_16Flash_fwd_paramsE)
        /*0014*/ 	.short	0x0160
        /*0016*/ 	.short	0x01d0


	//----- nvinfo : EIATTR_CBANK_PARAM_SIZE
	.align		4
.L_1460:
        /*0018*/ 	.byte	0x03, 0x19
        /*001a*/ 	.short	0x01d0


	//----- nvinfo : EIATTR_KPARAM_INFO
	.align		4
        /*001c*/ 	.byte	0x04, 0x17
        /*001e*/ 	.short	(.L_1462 - .L_1461)
.L_1461:
        /*0020*/ 	.word	0x00000000
        /*0024*/ 	.short	0x0000
        /*0026*/ 	.short	0x0000
        /*0028*/ 	.byte	0x00, 0xf0, 0x41, 0x07


	//----- nvinfo : EIATTR_MAXREG_COUNT
	.align		4
.L_1462:
        /*002c*/ 	.byte	0x03, 0x1b
        /*002e*/ 	.short	0x00ff


	//----- nvinfo : EIATTR_NUM_BARRIERS
	.align		4
        /*0030*/ 	.byte	0x02, 0x4c
        /*0032*/ 	.byte	0x01
	.zero		1


	//----- nvinfo : EIATTR_MERCURY_ISA_VERSION
	.align		4
        /*0034*/ 	.byte	0x03, 0x5f
        /*0036*/ 	.short	0x0000


	//----- nvinfo : EIATTR_COOP_GROUP_MASK_REGIDS
	.align		4
        /*0038*/ 	.byte	0x04, 0x29
        /*003a*/ 	.short	(.L_1464 - .L_1463)


	//   ....[0]....
.L_1463:
        /*003c*/ 	.word	0xffffffff


	//   ....[1]....
        /*0040*/ 	.word	0xffffffff


	//   ....[2]....
        /*0044*/ 	.word	0xffffffff


	//   ....[3]....
        /*0048*/ 	.word	0xffffffff


	//   ....[4]....
        /*004c*/ 	.word	0xffffffff


	//   ....[5]....
        /*0050*/ 	.word	0xffffffff


	//   ....[6]....
        /*0054*/ 	.word	0xffffffff


	//   ....[7]....
        /*0058*/ 	.word	0xffffffff


	//   ....[8]....
        /*005c*/ 	.word	0xffffffff


	//   ....[9]....
        /*0060*/ 	.word	0xffffffff


	//   ....[10]....
        /*0064*/ 	.word	0xffffffff


	//   ....[11]....
        /*0068*/ 	.word	0xffffffff


	//   ....[12]....
        /*006c*/ 	.word	0xffffffff


	//   ....[13]....
        /*0070*/ 	.word	0xffffffff


	//   ....[14]....
        /*0074*/ 	.word	0xffffffff


	//   ....[15]....
        /*0078*/ 	.word	0xffffffff


	//----- nvinfo : EIATTR_COOP_GROUP_INSTR_OFFSETS
	.align		4
.L_1464:
        /*007c*/ 	.byte	0x04, 0x28
        /*007e*/ 	.short	(.L_1466 - .L_1465)


	//   ....[0]....
.L_1465:
        /*0080*/ 	.word	0x000051d0


	//   ....[1]....
        /*0084*/ 	.word	0x00005290


	//   ....[2]....
        /*0088*/ 	.word	0x000052a0


	//   ....[3]....
        /*008c*/ 	.word	0x000052e0


	//   ....[4]....
        /*0090*/ 	.word	0x00008fd0


	//   ....[5]....
        /*0094*/ 	.word	0x00008fe0


	//   ....[6]....
        /*0098*/ 	.word	0x00009010


	//   ....[7]....
        /*009c*/ 	.word	0x00009020


	//   ....[8]....
        /*00a0*/ 	.word	0x0000c510


	//   ....[9]....
        /*00a4*/ 	.word	0x0000c530


	//   ....[10]....
        /*00a8*/ 	.word	0x0000c560


	//   ....[11]....
        /*00ac*/ 	.word	0x0000c570


	//   ....[12]....
        /*00b0*/ 	.word	0x0000dcb0


	//   ....[13]....
        /*00b4*/ 	.word	0x0000dcf0


	//   ....[14]....
        /*00b8*/ 	.word	0x0000dd30


	//   ....[15]....
        /*00bc*/ 	.word	0x0000dd40


	//----- nvinfo : EIATTR_EXIT_INSTR_OFFSETS
	.align		4
.L_1466:
        /*00c0*/ 	.byte	0x04, 0x1c
        /*00c2*/ 	.short	(.L_1468 - .L_1467)


	//   ....[0]....
.L_1467:
        /*00c4*/ 	.word	0x000002d0


	//   ....[1]....
        /*00c8*/ 	.word	0x00000af0


	//   ....[2]....
        /*00cc*/ 	.word	0x00000b20


	//   ....[3]....
        /*00d0*/ 	.word	0x0000eb00


	//   ....[4]....
        /*00d4*/ 	.word	0x0000ebb0


	//----- nvinfo : EIATTR_CTAIDZ_USED
	.align		4
.L_1468:
        /*00d8*/ 	.byte	0x01, 0x04
	.zero		2


	//----- nvinfo : EIATTR_CRS_STACK_SIZE
	.align		4
        /*00dc*/ 	.byte	0x04, 0x1e
        /*00de*/ 	.short	(.L_1470 - .L_1469)
.L_1469:
        /*00e0*/ 	.word	0x00000000
.L_1470:


//--------------------- .nv.info._ZN5flash24flash_fwd_splitkv_kernelI23Flash_fwd_kernel_traitsILi64ELi64ELi128ELi4ELb0ELb0EN7cutlass10bfloat16_tE19Flash_kernel_traitsILi64ELi64ELi128ELi4ES3_EELb1ELb0ELb0ELb0ELb0ELb1ELb0ELb0EEEvNS_16Flash_fwd_paramsE --------------------------
	.section	.nv.info._ZN5flash24flash_fwd_splitkv_kernelI23Flash_fwd_kernel_traitsILi64ELi64ELi128ELi4ELb0ELb0EN7cutlass10bfloat16_tE19Flash_kernel_traitsILi64ELi64ELi128ELi4ES3_EELb1ELb0ELb0ELb0ELb0ELb1ELb0ELb0EEEvNS_16Flash_fwd_paramsE,"",@"SHT_CUDA_INFO"
	.sectionflags	@""
	.align	4


	//----- nvinfo : EIATTR_CUDA_API_VERSION
	.align		4
        /*0000*/ 	.byte	0x04, 0x37
        /*0002*/ 	.short	(.L_1472 - .L_1471)
.L_1471:
        /*0004*/ 	.word	0x00000082


	//----- nvinfo : EIATTR_SW2861232_WAR
	.align		4
.L_1472:
        /*0008*/ 	.byte	0x01, 0x35
	.zero		2


	//----- nvinfo : EIATTR_PARAM_CBANK
	.align		4
        /*000c*/ 	.byte	0x04, 0x0a
        /*000e*/ 	.short	(.L_1474 - .L_1473)
	.align		4
.L_1473:
        /*0010*/ 	.word	index@(.nv.constant0._ZN5flash24flash_fwd_splitkv_kernelI23Flash_fwd_kernel_traitsILi64ELi64ELi128ELi4ELb0ELb0EN7cutlass10bfloat16_tE19Flash_kernel_traitsILi64ELi64ELi128ELi4ES3_EELb1ELb0ELb0ELb0ELb0ELb1ELb0ELb0EEEvNS_16Flash_fwd_paramsE)
        /*0014*/ 	.short	0x0160
        /*0016*/ 	.short	0x01d0


	//----- nvinfo : EIATTR_CBANK_PARAM_SIZE
	.align		4
.L_1474:
        /*0018*/ 	.byte	0x03, 0x19
        /*001a*/ 	.short	0x01d0


	//----- nvinfo : EIATTR_KPARAM_INFO
	.align		4
        /*001c*/ 	.byte	0x04, 0x17
        /*001e*/ 	.short	(.L_1476 - .L_1475)
.L_1475:
        /*0020*/ 	.word	0x00000000
        /*0024*/ 	.short	0x0000
        /*0026*/ 	.short	0x0000
        /*0028*/ 	.byte	0x00, 0xf0, 0x41, 0x07


	//----- nvinfo : EIATTR_MAXREG_COUNT
	.align		4
.L_1476:
        /*002c*/ 	.byte	0x03, 0x1b
        /*002e*/ 	.short	0x00ff


	//----- nvinfo : EIATTR_NUM_BARRIERS
	.align		4
        /*0030*/ 	.byte	0x02, 0x4c
        /*0032*/ 	.byte	0x01
	.zero		1


	//----- nvinfo : EIATTR_MERCURY_ISA_VERSION
	.align		4
        /*0034*/ 	.byte	0x03, 0x5f
        /*0036*/ 	.short	0x0000


	//----- nvinfo : EIATTR_COOP_GROUP_MASK_REGIDS
	.align		4
        /*0038*/ 	.byte	0x04, 0x29
        /*003a*/ 	.short	(.L_1478 - .L_1477)


	//   ....[0]....
.L_1477:
        /*003c*/ 	.word	0xffffffff


	//   ....[1]....
        /*0040*/ 	.word	0xffffffff


	//   ....[2]....
        /*0044*/ 	.word	0xffffffff


	//   ....[3]....
        /*0048*/ 	.word	0xffffffff


	//   ....[4]....
        /*004c*/ 	.word	0xffffffff


	//   ....[5]....
        /*0050*/ 	.word	0xffffffff


	//   ....[6]....
        /*0054*/ 	.word	0xffffffff


	//   ....[7]....
        /*0058*/ 	.word	0xffffffff


	//   ....[8]....
        /*005c*/ 	.word	0xffffffff


	//   ....[9]....
        /*0060*/ 	.word	0xffffffff


	//   ....[10]....
        /*0064*/ 	.word	0xffffffff


	//   ....[11]....
        /*0068*/ 	.word	0xffffffff


	//   ....[12]....
        /*006c*/ 	.word	0xffffffff


	//   ....[13]....
        /*0070*/ 	.word	0xffffffff


	//   ....[14]....
        /*0074*/ 	.word	0xffffffff


	//   ....[15]....
        /*0078*/ 	.word	0xffffffff


	//----- nvinfo : EIATTR_COOP_GROUP_INSTR_OFFSETS
	.align		4
.L_1478:
        /*007c*/ 	.byte	0x04, 0x28
        /*007e*/ 	.short	(.L_1480 - .L_1479)


	//   ....[0]....
.L_1479:
        /*0080*/ 	.word	0x00005980


	//   ....[1]....
        /*0084*/ 	.word	0x00005a40


	//   ....[2]....
        /*0088*/ 	.word	0x00005a50


	//   ....[3]....
        /*008c*/ 	.word	0x00005a80


	//   ....[4]....
        /*0090*/ 	.word	0x00009f60


	//   ....[5]....
        /*0094*/ 	.word	0x00009f70


	//   ....[6]....
        /*0098*/ 	.word	0x00009fa0


	//   ....[7]....
        /*009c*/ 	.word	0x00009fb0


	//   ....[8]....
        /*00a0*/ 	.word	0x0000dd30


	//   ....[9]....
        /*00a4*/ 	.word	0x0000dd40


	//   ....[10]....
        /*00a8*/ 	.word	0x0000dd70


	//   ....[11]....
        /*00ac*/ 	.word	0x0000dd80


	//   ....[12]....
        /*00b0*/ 	.word	0x0000f470


	//   ....[13]....
        /*00b4*/ 	.word	0x0000f4b0


	//   ....[14]....
        /*00b8*/ 	.word	0x0000f4f0


	//   ....[15]....
        /*00bc*/ 	.word	0x0000f500


	//----- nvinfo : EIATTR_EXIT_INSTR_OFFSETS
	.align		4
.L_1480:
        /*00c0*/ 	.byte	0x04, 0x1c
        /*00c2*/ 	.short	(.L_1482 - .L_1481)


	//   ....[0]....
.L_1481:
        /*00c4*/ 	.word	0x000002d0


	//   ....[1]....
        /*00c8*/ 	.word	0x00000ae0


	//   ....[2]....
        /*00cc*/ 	.word	0x00000b10


	//   ....[3]....
        /*00d0*/ 	.word	0x000102c0


	//   ....[4]....
        /*00d4*/ 	.word	0x00010370


	//----- nvinfo : EIATTR_CTAIDZ_USED
	.align		4
.L_1482:
        /*00d8*/ 	.byte	0x01, 0x04
	.zero		2


	//----- nvinfo : EIATTR_CRS_STACK_SIZE
	.align		4
        /*00dc*/ 	.byte	0x04, 0x1e
        /*00de*/ 	.short	(.L_1484 - .L_1483)
.L_1483:
        /*00e0*/ 	.word	0x00000000
.L_1484:


//--------------------- .nv.info._ZN5flash24flash_fwd_splitkv_kernelI23Flash_fwd_kernel_traitsILi64ELi64ELi128ELi4ELb0ELb0EN7cutlass10bfloat16_tE19Flash_kernel_traitsILi64ELi64ELi128ELi4ES3_EELb1ELb0ELb0ELb0ELb0ELb0ELb0ELb1EEEvNS_16Flash_fwd_paramsE --------------------------
	.section	.nv.info._ZN5flash24flash_fwd_splitkv_kernelI23Flash_fwd_kernel_traitsILi64ELi64ELi128ELi4ELb0ELb0EN7cutlass10bfloat16_tE19Flash_kernel_traitsILi64ELi64ELi128ELi4ES3_EELb1ELb0ELb0ELb0ELb0ELb0ELb0ELb1EEEvNS_16Flash_fwd_paramsE,"",@"SHT_CUDA_INFO"
	.sectionflags	@""
	.align	4


	//----- nvinfo : EIATTR_CUDA_API_VERSION
	.align		4
        /*0000*/ 	.byte	0x04, 0x37
        /*0002*/ 	.short	(.L_1486 - .L_1485)
.L_1485:
        /*0004*/ 	.word	0x00000082


	//----- nvinfo : EIATTR_SW2861232_WAR
	.align		4
.L_1486:
        /*0008*/ 	.byte	0x01, 0x35
	.zero		2


	//----- nvinfo : EIATTR_PARAM_CBANK
	.align		4
        /*000c*/ 	.byte	0x04, 0x0a
        /*000e*/ 	.short	(.L_1488 - .L_1487)
	.align		4
.L_1487:
        /*0010*/ 	.word	index@(.nv.constant0._ZN5flash24flash_fwd_splitkv_kernelI23Flash_fwd_kernel_traitsILi64ELi64ELi128ELi4ELb0ELb0EN7cutlass10bfloat16_tE19Flash_kernel_traitsILi64ELi64ELi128ELi4ES3_EELb1ELb0ELb0ELb0ELb0ELb0ELb0ELb1EEEvNS_16Flash_fwd_paramsE)
        /*0014*/ 	.short	0x0160
        /*0016*/ 	.short	0x01d0


	//----- nvinfo : EIATTR_CBANK_PARAM_SIZE
	.align		4
.L_1488:
        /*0018*/ 	.byte	0x03, 0x19
        /*001a*/ 	.short	0x01d0


	//----- nvinfo : EIATTR_KPARAM_INFO
	.align		4
        /*001c*/ 	.byte	0x04, 0x17
        /*001e*/ 	.short	(.L_1490 - .L_1489)
.L_1489:
        /*0020*/ 	.word	0x00000000
        /*0024*/ 	.short	0x0000
        /*0026*/ 	.short	0x0000
        /*0028*/ 	.byte	0x00, 0xf0, 0x41, 0x07


	//----- nvinfo : EIATTR_MAXREG_COUNT
	.align		4
.L_1490:
        /*002c*/ 	.byte	0x03, 0x1b
        /*002e*/ 	.short	0x00ff


	//----- nvinfo : EIATTR_NUM_BARRIERS
	.align		4
        /*0030*/ 	.byte	0x02, 0x4c
        /*0032*/ 	.byte	0x01
	.zero		1


	//----- nvinfo : EIATTR_MERCURY_ISA_VERSION
	.align		4
        /*0034*/ 	.byte	0x03, 0x5f
        /*0036*/ 	.short	0x0000


	//----- nvinfo : EIATTR_COOP_GROUP_MASK_REGIDS
	.align		4
        /*0038*/ 	.byte	0x04, 0x29
        /*003a*/ 	.short	(.L_1492 - .L_1491)


	//   ....[0]....
.L_1491:
        /*003c*/ 	.word	0xffffffff


	//   ....[1]....
        /*0040*/ 	.word	0xffffffff


	//   ....[2]....
        /*0044*/ 	.word	0xffffffff


	//   ....[3]....
        /*0048*/ 	.word	0xffffffff


	//   ....[4]....
        /*004c*/ 	.word	0xffffffff


	//   ....[5]....
        /*0050*/ 	.word	0xffffffff


	//   ....[6]....
        /*0054*/ 	.word	0xffffffff


	//   ....[7]....
        /*0058*/ 	.word	0xffffffff


	//   ....[8]....
        /*005c*/ 	.word	0xffffffff


	//   ....[9]....
        /*0060*/ 	.word	0xffffffff


	//   ....[10]....
        /*0064*/ 	.word	0xffffffff


	//   ....[11]....
        /*0068*/ 	.word	0xffffffff


	//   ....[12]....
        /*006c*/ 	.word	0xffffffff


	//   ....[13]....
        /*0070*/ 	.word	0xffffffff


	//   ....[14]....
        /*0074*/ 	.word	0xffffffff


	//   ....[15]....
        /*0078*/ 	.word	0xffffffff


	//----- nvinfo : EIATTR_COOP_GROUP_INSTR_OFFSETS
	.align		4
.L_1492:
        /*007c*/ 	.byte	0x04, 0x28
        /*007e*/ 	.short	(.L_1494 - .L_1493)


	//   ....[0]....
.L_1493:
        /*0080*/ 	.word	0x0000e6e0


	//   ....[1]....
        /*0084*/ 	.word	0x0000e700


	//   ....[2]....
        /*0088*/ 	.word	0x0000e760


	//   ....[3]....
        /*008c*/ 	.word	0x0000e770


	//   ....[4]....
        /*0090*/ 	.word	0x00012490


	//   ....[5]....
        /*0094*/ 	.word	0x000124d0


	//   ....[6]....
        /*0098*/ 	.word	0x000124f0


	//   ....[7]....
        /*009c*/ 	.word	0x00012510


	//   ....[8]....
        /*00a0*/ 	.word	0x00015a40


	//   ....[9]....
        /*00a4*/ 	.word	0x00015a60


	//   ....[10]....
        /*00a8*/ 	.word	0x00015a90


	//   ....[11]....
        /*00ac*/ 	.word	0x00015aa0


	//   ....[12]....
        /*00b0*/ 	.word	0x000171f0


	//   ....[13]....
        /*00b4*/ 	.word	0x00017230


	//   ....[14]....
        /*00b8*/ 	.word	0x00017270


	//   ....[15]....
        /*00bc*/ 	.word	0x00017280


	//----- nvinfo : EIATTR_EXIT_INSTR_OFFSETS
	.align		4
.L_1494:
        /*00c0*/ 	.byte	0x04, 0x1c
        /*00c2*/ 	.short	(.L_1496 - .L_1495)


	//   ....[0]....
.L_1495:
        /*00c4*/ 	.word	0x00000300


	//   ....[1]....
        /*00c8*/ 	.word	0x00000b10


	//   ....[2]....
        /*00cc*/ 	.word	0x00000b40


	//   ....[3]....
        /*00d0*/ 	.word	0x000180d0


	//   ....[4]....
        /*00d4*/ 	.word	0x00018190


	//----- nvinfo : EIATTR_CTAIDZ_USED
	.align		4
.L_1496:
        /*00d8*/ 	.byte	0x01, 0x04
	.zero		2


	//----- nvinfo : EIATTR_CRS_STACK_SIZE
	.align		4
        /*00dc*/ 	.byte	0x04, 0x1e
        /*00de*/ 	.short	(.L_1498 - .L_1497)
.L_1497:
        /*00e0*/ 	.word	0x00000000
.L_1498:


//--------------------- .nv.info._ZN5flash24flash_fwd_splitkv_kernelI23Flash_fwd_kernel_traitsILi64ELi64ELi128ELi4ELb0ELb0EN7cutlass10bfloat16_tE19Flash_kernel_traitsILi64ELi64ELi128ELi4ES3_EELb1ELb0ELb0ELb0ELb0ELb1ELb0ELb1EEEvNS_16Flash_fwd_paramsE --------------------------
	.section	.nv.info._ZN5flash24flash_fwd_splitkv_kernelI23Flash_fwd_kernel_traitsILi64ELi64ELi128ELi4ELb0ELb0EN7cutlass10bfloat16_tE19Flash_kernel_traitsILi64ELi64ELi128ELi4ES3_EELb1ELb0ELb0ELb0ELb0ELb1ELb0ELb1EEEvNS_16Flash_fwd_paramsE,"",@"SHT_CUDA_INFO"
	.sectionflags	@""
	.align	4


	//----- nvinfo : EIATTR_CUDA_API_VERSION
	.align		4
        /*0000*/ 	.byte	0x04, 0x37
        /*0002*/ 	.short	(.L_1500 - .L_1499)
.L_1499:
        /*0004*/ 	.word	0x00000082


	//----- nvinfo : EIATTR_SW2861232_WAR
	.align		4
.L_1500:
        /*0008*/ 	.byte	0x01, 0x35
	.zero		2


	//----- nvinfo : EIATTR_PARAM_CBANK
	.align		4
        /*000c*/ 	.byte	0x04, 0x0a
        /*000e*/ 	.short	(.L_1502 - .L_1501)
	.align		4
.L_1501:
        /*0010*/ 	.word	index@(.nv.constant0._ZN5flash24flash_fwd_splitkv_kernelI23Flash_fwd_kernel_traitsILi64ELi64ELi128ELi4ELb0ELb0EN7cutlass10bfloat16_tE19Flash_kernel_traitsILi64ELi64ELi128ELi4ES3_EELb1ELb0ELb0ELb0ELb0ELb1ELb0ELb1EEEvNS_16Flash_fwd_paramsE)
        /*0014*/ 	.short	0x0160
        /*0016*/ 	.short	0x01d0


	//----- nvinfo : EIATTR_CBANK_PARAM_SIZE
	.align		4
.L_1502:
        /*0018*/ 	.byte	0x03, 0x19
        /*001a*/ 	.short	0x01d0


	//----- nvinfo : EIATTR_KPARAM_INFO
	.align		4
        /*001c*/ 	.byte	0x04, 0x17
        /*001e*/ 	.short	(.L_1504 - .L_1503)
.L_1503:
        /*0020*/ 	.word	0x00000000
        /*0024*/ 	.short	0x0000
        /*0026*/ 	.short	0x0000
        /*0028*/ 	.byte	0x00, 0xf0, 0x41, 0x07


	//----- nvinfo : EIATTR_MAXREG_COUNT
	.align		4
.L_1504:
        /*002c*/ 	.byte	0x03, 0x1b
        /*002e*/ 	.short	0x00ff


	//----- nvinfo : EIATTR_NUM_BARRIERS
	.align		4
        /*0030*/ 	.byte	0x02, 0x4c
        /*0032*/ 	.byte	0x01
	.zero		1


	//----- nvinfo : EIATTR_MERCURY_ISA_VERSION
	.align		4
        /*0034*/ 	.byte	0x03, 0x5f
        /*0036*/ 	.short	0x0000


	//----- nvinfo : EIATTR_COOP_GROUP_MASK_REGIDS
	.align		4
        /*0038*/ 	.byte	0x04, 0x29
        /*003a*/ 	.short	(.L_1506 - .L_1505)


	//   ....[0]....
.L_1505:
        /*003c*/ 	.word	0xffffffff


	//   ....[1]....
        /*0040*/ 	.word	0xffffffff


	//   ....[2]....
        /*0044*/ 	.word	0xffffffff


	//   ....[3]....
        /*0048*/ 	.word	0xffffffff


	//   ....[4]....
        /*004c*/ 	.word	0xffffffff


	//   ....[5]....
        /*0050*/ 	.word	0xffffffff


	//   ....[6]....
        /*0054*/ 	.word	0xffffffff


	//   ....[7]....
        /*0058*/ 	.word	0xffffffff


	//   ....[8]....
        /*005c*/ 	.word	0xffffffff


	//   ....[9]....
        /*0060*/ 	.word	0xffffffff


	//   ....[10]....
        /*0064*/ 	.word	0xffffffff


	//   ....[11]....
        /*0068*/ 	.word	0xffffffff


	//   ....[12]....
        /*006c*/ 	.word	0xffffffff


	//   ....[13]....
        /*0070*/ 	.word	0xffffffff


	//   ....[14]....
        /*0074*/ 	.word	0xffffffff


	//   ....[15]....
        /*0078*/ 	.word	0xffffffff


	//----- nvinfo : EIATTR_COOP_GROUP_INSTR_OFFSETS
	.align		4
.L_1506:
        /*007c*/ 	.byte	0x04, 0x28
        /*007e*/ 	.short	(.L_1508 - .L_1507)


	//   ....[0]....
.L_1507:
        /*0080*/ 	.word	0x0000ee10


	//   ....[1]....
        /*0084*/ 	.word	0x0000ee30


	//   ....[2]....
        /*0088*/ 	.word	0x0000ee90


	//   ....[3]....
        /*008c*/ 	.word	0x0000eea0


	//   ....[4]....
        /*0090*/ 	.word	0x00013410


	//   ....[5]....
        /*0094*/ 	.word	0x00013420


	//   ....[6]....
        /*0098*/ 	.word	0x00013450


	//   ....[7]....
        /*009c*/ 	.word	0x00013460


	//   ....[8]....
        /*00a0*/ 	.word	0x00017210


	//   ....[9]....
        /*00a4*/ 	.word	0x00017220


	//   ....[10]....
        /*00a8*/ 	.word	0x00017250


	//   ....[11]....
        /*00ac*/ 	.word	0x00017260


	//   ....[12]....
        /*00b0*/ 	.word	0x00018940


	//   ....[13]....
        /*00b4*/ 	.word	0x00018980


	//   ....[14]....
        /*00b8*/ 	.word	0x000189c0


	//   ....[15]....
        /*00bc*/ 	.word	0x000189d0


	//----- nvinfo : EIATTR_EXIT_INSTR_OFFSETS
	.align		4
.L_1508:
        /*00c0*/ 	.byte	0x04, 0x1c
        /*00c2*/ 	.short	(.L_1510 - .L_1509)


	//   ....[0]....
.L_1509:
        /*00c4*/ 	.word	0x00000300


	//   ....[1]....
        /*00c8*/ 	.word	0x00000b10


	//   ....[2]....
        /*00cc*/ 	.word	0x00000b40


	//   ....[3]....
        /*00d0*/ 	.word	0x00019820


	//   ....[4]....
        /*00d4*/ 	.word	0x000198e0


	//----- nvinfo : EIATTR_CTAIDZ_USED
	.align		4
.L_1510:
        /*00d8*/ 	.byte	0x01, 0x04
	.zero		2


	//----- nvinfo : EIATTR_CRS_STACK_SIZE
	.align		4
        /*00dc*/ 	.byte	0x04, 0x1e
        /*00de*/ 	.short	(.L_1512 - .L_1511)
.L_1511:
        /*00e0*/ 	.word	0x00000000
.L_1512:


//--------------------- .nv.info._ZN5flash24flash_fwd_splitkv_kernelI23Flash_fwd_kernel_traitsILi64ELi64ELi128ELi4ELb0ELb0EN7cutlass10bfloat16_tE19Flash_kernel_traitsILi64ELi64ELi128ELi4ES3_EELb1ELb0ELb0ELb0ELb0ELb0ELb1ELb0EEEvNS_16Flash_fwd_paramsE --------------------------
	.section	.nv.info._ZN5flash24flash_fwd_splitkv_kernelI23Flash_fwd_kernel_traitsILi64ELi64ELi128ELi4ELb0ELb0EN7cutlass10bfloat16_tE19Flash_kernel_traitsILi64ELi64ELi128ELi4ES3_EELb1ELb0ELb0ELb0ELb0ELb0ELb1ELb0EEEvNS_16Flash_fwd_paramsE,"",@"SHT_CUDA_INFO"
	.sectionflags	@""
	.align	4


	//----- nvinfo : EIATTR_CUDA_API_VERSION
	.align		4
        /*0000*/ 	.byte	0x04, 0x37
        /*0002*/ 	.short	(.L_1514 - .L_1513)
.L_1513:
        /*0004*/ 	.word	0x00000082


	//----- nvinfo : EIATTR_SW2861232_WAR
	.align		4
.L_1514:
        /*0008*/ 	.byte	0x01, 0x35
	.zero		2


	//----- nvinfo : EIATTR_PARAM_CBANK
	.align		4
        /*000c*/ 	.byte	0x04, 0x0a
        /*000e*/ 	.short	(.L_1516 - .L_1515)
	.align		4
.L_1515:
        /*0010*/ 	.word	index@(.nv.constant0._ZN5flash24flash_fwd_splitkv_kernelI23Flash_fwd_kernel_traitsILi64ELi64ELi128ELi4ELb0ELb0EN7cutlass10bfloat16_tE19Flash_kernel_traitsILi64ELi64ELi128ELi4ES3_EELb1ELb0ELb0ELb0ELb0ELb0ELb1ELb0EEEvNS_16Flash_fwd_paramsE)
        /*0014*/ 	.short	0x0160
        /*0016*/ 	.short	0x01d0


	//----- nvinfo : EIATTR_CBANK_PARAM_SIZE
	.align		4
.L_1516:
        /*0018*/ 	.byte	0x03, 0x19
        /*001a*/ 	.short	0x01d0


	//----- nvinfo : EIATTR_KPARAM_INFO
	.align		4
        /*001c*/ 	.byte	0x04, 0x17
        /*001e*/ 	.short	(.L_1518 - .L_1517)
.L_1517:
        /*0020*/ 	.word	0x00000000
        /*0024*/ 	.short	0x0000
        /*0026*/ 	.short	0x0000
        /*0028*/ 	.byte	0x00, 0xf0, 0x41, 0x07


	//----- nvinfo : EIATTR_MAXREG_COUNT
	.align		4
.L_1518:
        /*002c*/ 	.byte	0x03, 0x1b
        /*002e*/ 	.short	0x00ff


	//----- nvinfo : EIATTR_NUM_BARRIERS
	.align		4
        /*0030*/ 	.byte	0x02, 0x4c
        /*0032*/ 	.byte	0x01
	.zero		1


	//----- nvinfo : EIATTR_MERCURY_ISA_VERSION
	.align		4
        /*0034*/ 	.byte	0x03, 0x5f
        /*0036*/ 	.short	0x0000


	//----- nvinfo : EIATTR_COOP_GROUP_MASK_REGIDS
	.align		4
        /*0038*/ 	.byte	0x04, 0x29
        /*003a*/ 	.short	(.L_1520 - .L_1519)


	//   ....[0]....
.L_1519:
        /*003c*/ 	.word	0xffffffff


	//   ....[1]....
        /*0040*/ 	.word	0xffffffff


	//   ....[2]....
        /*0044*/ 	.word	0xffffffff


	//   ....[3]....
        /*0048*/ 	.word	0xffffffff


	//   ....[4]....
        /*004c*/ 	.word	0xffffffff


	//   ....[5]....
        /*0050*/ 	.word	0xffffffff


	//   ....[6]....
        /*0054*/ 	.word	0xffffffff


	//   ....[7]....
        /*0058*/ 	.word	0xffffffff


	//   ....[8]....
        /*005c*/ 	.word	0xffffffff


	//   ....[9]....
        /*0060*/ 	.word	0xffffffff


	//   ....[10]....
        /*0064*/ 	.word	0xffffffff


	//   ....[11]....
        /*0068*/ 	.word	0xffffffff


	//   ....[12]....
        /*006c*/ 	.word	0xffffffff


	//   ....[13]....
        /*0070*/ 	.word	0xffffffff


	//   ....[14]....
        /*0074*/ 	.word	0xffffffff


	//   ....[15]....
        /*0078*/ 	.word	0xffffffff


	//----- nvinfo : EIATTR_COOP_GROUP_INSTR_OFFSETS
	.align		4
.L_1520:
        /*007c*/ 	.byte	0x04, 0x28
        /*007e*/ 	.short	(.L_1522 - .L_1521)


	//   ....[0]....
.L_1521:
        /*0080*/ 	.word	0x00005170


	//   ....[1]....
        /*0084*/ 	.word	0x00005230


	//   ....[2]....
        /*0088*/ 	.word	0x00005240


	//   ....[3]....
        /*008c*/ 	.word	0x00005270


	//   ....[4]....
        /*0090*/ 	.word	0x00008fc0


	//   ....[5]....
        /*0094*/ 	.word	0x00008fd0


	//   ....[6]....
        /*0098*/ 	.word	0x00009000


	//   ....[7]....
        /*009c*/ 	.word	0x00009010


	//   ....[8]....
        /*00a0*/ 	.word	0x0000c4d0


	//   ....[9]....
        /*00a4*/ 	.word	0x0000c4f0


	//   ....[10]....
        /*00a8*/ 	.word	0x0000c520


	//   ....[11]....
        /*00ac*/ 	.word	0x0000c530


	//   ....[12]....
        /*00b0*/ 	.word	0x0000dc50


	//   ....[13]....
        /*00b4*/ 	.word	0x0000dc90


	//   ....[14]....
        /*00b8*/ 	.word	0x0000dd00


	//   ....[15]....
        /*00bc*/ 	.word	0x0000dd10


	//----- nvinfo : EIATTR_EXIT_INSTR_OFFSETS
	.align		4
.L_1522:
        /*00c0*/ 	.byte	0x04, 0x1c
        /*00c2*/ 	.short	(.L_1524 - .L_1523)


	//   ....[0]....
.L_1523:
        /*00c4*/ 	.word	0x00000420


	//   ....[1]....
        /*00c8*/ 	.word	0x00000bc0


	//   ....[2]....
        /*00cc*/ 	.word	0x00000bf0


	//   ....[3]....
        /*00d0*/ 	.word	0x0000e810


	//   ....[4]....
        /*00d4*/ 	.word	0x0000e830


	//----- nvinfo : EIATTR_CTAIDZ_USED
	.align		4
.L_1524:
        /*00d8*/ 	.byte	0x01, 0x04
	.zero		2


	//----- nvinfo : EIATTR_CRS_STACK_SIZE
	.align		4
        /*00dc*/ 	.byte	0x04, 0x1e
        /*00de*/ 	.short	(.L_1526 - .L_1525)
.L_1525:
        /*00e0*/ 	.word	0x00000000
.L_1526:


//--------------------- .nv.info._ZN5flash24flash_fwd_splitkv_kernelI23Flash_fwd_kernel_traitsILi64ELi64ELi128ELi4ELb0ELb0EN7cutlass10bfloat16_tE19Flash_kernel_traitsILi64ELi64ELi128ELi4ES3_EELb1ELb0ELb0ELb0ELb0ELb1ELb1ELb0EEEvNS_16Flash_fwd_paramsE --------------------------
	.section	.nv.info._ZN5flash24flash_fwd_splitkv_kernelI23Flash_fwd_kernel_traitsILi64ELi64ELi128ELi4ELb0ELb0EN7cutlass10bfloat16_tE19Flash_kernel_traitsILi64ELi64ELi128ELi4ES3_EELb1ELb0ELb0ELb0ELb0ELb1ELb1ELb0EEEvNS_16Flash_fwd_paramsE,"",@"SHT_CUDA_INFO"
	.sectionflags	@""
	.align	4


	//----- nvinfo : EIATTR_CUDA_API_VERSION
	.align		4
        /*0000*/ 	.byte	0x04, 0x37
        /*0002*/ 	.short	(.L_1528 - .L_1527)
.L_1527:
        /*0004*/ 	.word	0x00000082


	//----- nvinfo : EIATTR_SW2861232_WAR
	.align		4
.L_1528:
        /*0008*/ 	.byte	0x01, 0x35
	.zero		2


	//----- nvinfo : EIATTR_PARAM_CBANK
	.align		4
        /*000c*/ 	.byte	0x04, 0x0a
        /*000e*/ 	.short	(.L_1530 - .L_1529)
	.align		4
.L_1529:
        /*0010*/ 	.word	index@(.nv.constant0._ZN5flash24flash_fwd_splitkv_kernelI23Flash_fwd_kernel_traitsILi64ELi64ELi128ELi4ELb0ELb0EN7cutlass10bfloat16_tE19Flash_kernel_traitsILi64ELi64ELi128ELi4ES3_EELb1ELb0ELb0ELb0ELb0ELb1ELb1ELb0EEEvNS_16Flash_fwd_paramsE)
        /*0014*/ 	.short	0x0160
        /*0016*/ 	.short	0x01d0


	//----- nvinfo : EIATTR_CBANK_PARAM_SIZE
	.align		4
.L_1530:
        /*0018*/ 	.byte	0x03, 0x19
        /*001a*/ 	.short	0x01d0


	//----- nvinfo : EIATTR_KPARAM_INFO
	.align		4
        /*001c*/ 	.byte	0x04, 0x17
        /*001e*/ 	.short	(.L_1532 - .L_1531)
.L_1531:
        /*0020*/ 	.word	0x00000000
        /*0024*/ 	.short	0x0000
        /*0026*/ 	.short	0x0000
        /*0028*/ 	.byte	0x00, 0xf0, 0x41, 0x07


	//----- nvinfo : EIATTR_MAXREG_COUNT
	.align		4
.L_1532:
        /*002c*/ 	.byte	0x03, 0x1b
        /*002e*/ 	.short	0x00ff


	//----- nvinfo : EIATTR_NUM_BARRIERS
	.align		4
        /*0030*/ 	.byte	0x02, 0x4c
        /*0032*/ 	.byte	0x01
	.zero		1


	//----- nvinfo : EIATTR_MERCURY_ISA_VERSION
	.align		4
        /*0034*/ 	.byte	0x03, 0x5f
        /*0036*/ 	.short	0x0000


	//----- nvinfo : EIATTR_COOP_GROUP_MASK_REGIDS
	.align		4
        /*0038*/ 	.byte	0x04, 0x29
        /*003a*/ 	.short	(.L_1534 - .L_1533)


	//   ....[0]....
.L_1533:
        /*003c*/ 	.word	0xffffffff


	//   ....[1]....
        /*0040*/ 	.word	0xffffffff


	//   ....[2]....
        /*0044*/ 	.word	0xffffffff


	//   ....[3]....
        /*0048*/ 	.word	0xffffffff


	//   ....[4]....
        /*004c*/ 	.word	0xffffffff


	//   ....[5]....
        /*0050*/ 	.word	0xffffffff


	//   ....[6]....
        /*0054*/ 	.word	0xffffffff


	//   ....[7]....
        /*0058*/ 	.word	0xffffffff


	//   ....[8]....
        /*005c*/ 	.word	0xffffffff


	//   ....[9]....
        /*0060*/ 	.word	0xffffffff


	//   ....[10]....
        /*0064*/ 	.word	0xffffffff


	//   ....[11]....
        /*0068*/ 	.word	0xffffffff


	//   ....[12]....
        /*006c*/ 	.word	0xffffffff


	//   ....[13]....
        /*0070*/ 	.word	0xffffffff


	//   ....[14]....
        /*0074*/ 	.word	0xffffffff


	//   ....[15]....
        /*0078*/ 	.word	0xffffffff


	//----- nvinfo : EIATTR_COOP_GROUP_INSTR_OFFSETS
	.align		4
.L_1534:
        /*007c*/ 	.byte	0x04, 0x28
        /*007e*/ 	.short	(.L_1536 - .L_1535)


	//   ....[0]....
.L_1535:
        /*0080*/ 	.word	0x00005950


	//   ....[1]....
        /*0084*/ 	.word	0x00005a70


	//   ....[2]....
        /*0088*/ 	.word	0x00005a80


	//   ....[3]....
        /*008c*/ 	.word	0x00005ad0


	//   ....[4]....
        /*0090*/ 	.word	0x00009fb0


	//   ....[5]....
        /*0094*/ 	.word	0x00009fd0


	//   ....[6]....
        /*0098*/ 	.word	0x00009ff0


	//   ....[7]....
        /*009c*/ 	.word	0x0000a010


	//   ....[8]....
        /*00a0*/ 	.word	0x0000dd70


	//   ....[9]....
        /*00a4*/ 	.word	0x0000dd80


	//   ....[10]....
        /*00a8*/ 	.word	0x0000ddb0


	//   ....[11]....
        /*00ac*/ 	.word	0x0000ddc0


	//   ....[12]....
        /*00b0*/ 	.word	0x0000f490


	//   ....[13]....
        /*00b4*/ 	.word	0x0000f4d0


	//   ....[14]....
        /*00b8*/ 	.word	0x0000f540


	//   ....[15]....
        /*00bc*/ 	.word	0x0000f560


	//----- nvinfo : EIATTR_EXIT_INSTR_OFFSETS
	.align		4
.L_1536:
        /*00c0*/ 	.byte	0x04, 0x1c
        /*00c2*/ 	.short	(.L_1538 - .L_1537)


	//   ....[0]....
.L_1537:
        /*00c4*/ 	.word	0x00000420


	//   ....[1]....
        /*00c8*/ 	.word	0x00000bd0


	//   ....[2]....
        /*00cc*/ 	.word	0x00000c00


	//   ....[3]....
        /*00d0*/ 	.word	0x00010050


	//   ....[4]....
        /*00d4*/ 	.word	0x00010070


	//----- nvinfo : EIATTR_CTAIDZ_USED
	.align		4
.L_1538:
        /*00d8*/ 	.byte	0x01, 0x04
	.zero		2


	//----- nvinfo : EIATTR_CRS_STACK_SIZE
	.align		4
        /*00dc*/ 	.byte	0x04, 0x1e
        /*00de*/ 	.short	(.L_1540 - .L_1539)
.L_1539:
        /*00e0*/ 	.word	0x00000000
.L_1540:


//--------------------- .nv.info._ZN5flash24flash_fwd_splitkv_kernelI23Flash_fwd_kernel_traitsILi64ELi64ELi128ELi4ELb0ELb0EN7cutlass10bfloat16_tE19Flash_kernel_traitsILi64ELi64ELi128ELi4ES3_EELb1ELb0ELb0ELb0ELb0ELb0ELb1ELb1EEEvNS_16Flash_fwd_paramsE --------------------------
	.section	.nv.info._ZN5flash24flash_fwd_splitkv_kernelI23Flash_fwd_kernel_traitsILi64ELi64ELi128ELi4ELb0ELb0EN7cutlass10bfloat16_tE19Flash_kernel_traitsILi64ELi64ELi128ELi4ES3_EELb1ELb0ELb0ELb0ELb0ELb0ELb1ELb1EEEvNS_16Flash_fwd_paramsE,"",@"SHT_CUDA_INFO"
	.sectionflags	@""
	.align	4


	//----- nvinfo : EIATTR_CUDA_API_VERSION
	.align		4
        /*0000*/ 	.byte	0x04, 0x37
        /*0002*/ 	.short	(.L_1542 - .L_1541)
.L_1541:
        /*0004*/ 	.word	0x00000082


	//----- nvinfo : EIATTR_SW2861232_WAR
	.align		4
.L_1542:
        /*0008*/ 	.byte	0x01, 0x35
	.zero		2


	//----- nvinfo : EIATTR_PARAM_CBANK
	.align		4
        /*000c*/ 	.byte	0x04, 0x0a
        /*000e*/ 	.short	(.L_1544 - .L_1543)
	.align		4
.L_1543:
        /*0010*/ 	.word	index@(.nv.constant0._ZN5flash24flash_fwd_splitkv_kernelI23Flash_fwd_kernel_traitsILi64ELi64ELi128ELi4ELb0ELb0EN7cutlass10bfloat16_tE19Flash_kernel_traitsILi64ELi64ELi128ELi4ES3_EELb1ELb0ELb0ELb0ELb0ELb0ELb1ELb1EEEvNS_16Flash_fwd_paramsE)
        /*0014*/ 	.short	0x0160
        /*0016*/ 	.short	0x01d0


	//----- nvinfo : EIATTR_CBANK_PARAM_SIZE
	.align		4
.L_1544:
        /*0018*/ 	.byte	0x03, 0x19
        /*001a*/ 	.short	0x01d0


	//----- nvinfo : EIATTR_KPARAM_INFO
	.align		4
        /*001c*/ 	.byte	0x04, 0x17
        /*001e*/ 	.short	(.L_1546 - .L_1545)
.L_1545:
        /*0020*/ 	.word	0x00000000
        /*0024*/ 	.short	0x0000
        /*0026*/ 	.short	0x0000
        /*0028*/ 	.byte	0x00, 0xf0, 0x41, 0x07


	//----- nvinfo : EIATTR_MAXREG_COUNT
	.align		4
.L_1546:
        /*002c*/ 	.byte	0x03, 0x1b
        /*002e*/ 	.short	0x00ff


	//----- nvinfo : EIATTR_NUM_BARRIERS
	.align		4
        /*0030*/ 	.byte	0x02, 0x4c
        /*0032*/ 	.byte	0x01
	.zero		1


	//----- nvinfo : EIATTR_MERCURY_ISA_VERSION
	.align		4
        /*0034*/ 	.byte	0x03, 0x5f
        /*0036*/ 	.short	0x0000


	//----- nvinfo : EIATTR_COOP_GROUP_MASK_REGIDS
	.align		4
        /*0038*/ 	.byte	0x04, 0x29
        /*003a*/ 	.short	(.L_1548 - .L_1547)


	//   ....[0]....
.L_1547:
        /*003c*/ 	.word	0xffffffff


	//   ....[1]....
        /*0040*/ 	.word	0xffffffff


	//   ....[2]....
        /*0044*/ 	.word	0xffffffff


	//   ....[3]....
        /*0048*/ 	.word	0xffffffff


	//   ....[4]....
        /*004c*/ 	.word	0xffffffff


	//   ....[5]....
        /*0050*/ 	.word	0xffffffff


	//   ....[6]....
        /*0054*/ 	.word	0xffffffff


	//   ....[7]....
        /*0058*/ 	.word	0xffffffff


	//   ....[8]....
        /*005c*/ 	.word	0xffffffff


	//   ....[9]....
        /*0060*/ 	.word	0xffffffff


	//   ....[10]....
        /*0064*/ 	.word	0xffffffff


	//   ....[11]....
        /*0068*/ 	.word	0xffffffff


	//   ....[12]....
        /*006c*/ 	.word	0xffffffff


	//   ....[13]....
        /*0070*/ 	.word	0xffffffff


	//   ....[14]....
        /*0074*/ 	.word	0xffffffff


	//   ....[15]....
        /*0078*/ 	.word	0xffffffff


	//----- nvinfo : EIATTR_COOP_GROUP_INSTR_OFFSETS
	.align		4
.L_1548:
        /*007c*/ 	.byte	0x04, 0x28
        /*007e*/ 	.short	(.L_1550 - .L_1549)


	//   ....[0]....
.L_1549:
        /*0080*/ 	.word	0x0000e870


	//   ....[1]....
        /*0084*/ 	.word	0x0000e890


	//   ....[2]....
        /*0088*/ 	.word	0x0000e8f0


	//   ....[3]....
        /*008c*/ 	.word	0x0000e900


	//   ....[4]....
        /*0090*/ 	.word	0x000126c0


	//   ....[5]....
        /*0094*/ 	.word	0x000126f0


	//   ....[6]....
        /*0098*/ 	.word	0x00012710


	//   ....[7]....
        /*009c*/ 	.word	0x00012730


	//   ....[8]....
        /*00a0*/ 	.word	0x00015c30


	//   ....[9]....
        /*00a4*/ 	.word	0x00015c50


	//   ....[10]....
        /*00a8*/ 	.word	0x00015c80


	//   ....[11]....
        /*00ac*/ 	.word	0x00015c90


	//   ....[12]....
        /*00b0*/ 	.word	0x000173b0


	//   ....[13]....
        /*00b4*/ 	.word	0x000173f0


	//   ....[14]....
        /*00b8*/ 	.word	0x00017480


	//   ....[15]....
        /*00bc*/ 	.word	0x000174a0


	//----- nvinfo : EIATTR_EXIT_INSTR_OFFSETS
	.align		4
.L_1550:
        /*00c0*/ 	.byte	0x04, 0x1c
        /*00c2*/ 	.short	(.L_1552 - .L_1551)


	//   ....[0]....
.L_1551:
        /*00c4*/ 	.word	0x00000420


	//   ....[1]....
        /*00c8*/ 	.word	0x00000c40


	//   ....[2]....
        /*00cc*/ 	.word	0x00000c70


	//   ....[3]....
        /*00d0*/ 	.word	0x00017fd0


	//   ....[4]....
        /*00d4*/ 	.word	0x00017ff0


	//----- nvinfo : EIATTR_CTAIDZ_USED
	.align		4
.L_1552:
        /*00d8*/ 	.byte	0x01, 0x04
	.zero		2


	//----- nvinfo : EIATTR_CRS_STACK_SIZE
	.align		4
        /*00dc*/ 	.byte	0x04, 0x1e
        /*00de*/ 	.short	(.L_1554 - .L_1553)
.L_1553:
        /*00e0*/ 	.word	0x00000000
.L_1554:


//--------------------- .nv.info._ZN5flash24flash_fwd_splitkv_kernelI23Flash_fwd_kernel_traitsILi64ELi64ELi128ELi4ELb0ELb0EN7cutlass10bfloat16_tE19Flash_kernel_traitsILi64ELi64ELi128ELi4ES3_EELb1ELb0ELb0ELb0ELb0ELb1ELb1ELb1EEEvNS_16Flash_fwd_paramsE --------------------------
	.section	.nv.info._ZN5flash24flash_fwd_splitkv_kernelI23Flash_fwd_kernel_traitsILi64ELi64ELi128ELi4ELb0ELb0EN7cutlass10bfloat16_tE19Flash_kernel_traitsILi64ELi64ELi128ELi4ES3_EELb1ELb0ELb0ELb0ELb0ELb1ELb1ELb1EEEvNS_16Flash_fwd_paramsE,"",@"SHT_CUDA_INFO"
	.sectionflags	@""
	.align	4


	//----- nvinfo : EIATTR_CUDA_API_VERSION
	.align		4
        /*0000*/ 	.byte	0x04, 0x37
        /*0002*/ 	.short	(.L_1556 - .L_1555)
.L_1555:
        /*0004*/ 	.word	0x00000082


	//----- nvinfo : EIATTR_SW2861232_WAR
	.align		4
.L_1556:
        /*0008*/ 	.byte	0x01, 0x35
	.zero		2


	//----- nvinfo : EIATTR_PARAM_CBANK
	.align		4
        /*000c*/ 	.byte	0x04, 0x0a
        /*000e*/ 	.short	(.L_1558 - .L_1557)
	.align		4
.L_1557:
        /*0010*/ 	.word	index@(.nv.constant0._ZN5flash24flash_fwd_splitkv_kernelI23Flash_fwd_kernel_traitsILi64ELi64ELi128ELi4ELb0ELb0EN7cutlass10bfloat16_tE19Flash_kernel_traitsILi64ELi64ELi128ELi4ES3_EELb1ELb0ELb0ELb0ELb0ELb1ELb1ELb1EEEvNS_16Flash_fwd_paramsE)
        /*0014*/ 	.short	0x0160
        /*0016*/ 	.short	0x01d0


	//----- nvinfo : EIATTR_CBANK_PARAM_SIZE
	.align		4
.L_1558:
        /*0018*/ 	.byte	0x03, 0x19
        /*001a*/ 	.short	0x01d0


	//----- nvinfo : EIATTR_KPARAM_INFO
	.align		4
        /*001c*/ 	.byte	0x04, 0x17
        /*001e*/ 	.short	(.L_1560 - .L_1559)
.L_1559:
        /*0020*/ 	.word	0x00000000
        /*0024*/ 	.short	0x0000
        /*0026*/ 	.short	0x0000
        /*0028*/ 	.byte	0x00, 0xf0, 0x41, 0x07


	//----- nvinfo : EIATTR_MAXREG_COUNT
	.align		4
.L_1560:
        /*002c*/ 	.byte	0x03, 0x1b
        /*002e*/ 	.short	0x00ff


	//----- nvinfo : EIATTR_NUM_BARRIERS
	.align		4
        /*0030*/ 	.byte	0x02, 0x4c
        /*0032*/ 	.byte	0x01
	.zero		1


	//----- nvinfo : EIATTR_MERCURY_ISA_VERSION
	.align		4
        /*0034*/ 	.byte	0x03, 0x5f
        /*0036*/ 	.short	0x0000


	//----- nvinfo : EIATTR_COOP_GROUP_MASK_REGIDS
	.align		4
        /*0038*/ 	.byte	0x04, 0x29
        /*003a*/ 	.short	(.L_1562 - .L_1561)


	//   ....[0]....
.L_1561:
        /*003c*/ 	.word	0xffffffff


	//   ....[1]....
        /*0040*/ 	.word	0xffffffff


	//   ....[2]....
        /*0044*/ 	.word	0xffffffff


	//   ....[3]....
        /*0048*/ 	.word	0xffffffff


	//   ....[4]....
        /*004c*/ 	.word	0xffffffff


	//   ....[5]....
        /*0050*/ 	.word	0xffffffff


	//   ....[6]....
        /*0054*/ 	.word	0xffffffff


	//   ....[7]....
        /*0058*/ 	.word	0xffffffff


	//   ....[8]....
        /*005c*/ 	.word	0xffffffff


	//   ....[9]....
        /*0060*/ 	.word	0xffffffff


	//   ....[10]....
        /*0064*/ 	.word	0xffffffff


	//   ....[11]....
        /*0068*/ 	.word	0xffffffff


	//   ....[12]....
        /*006c*/ 	.word	0xffffffff


	//   ....[13]....
        /*0070*/ 	.word	0xffffffff


	//   ....[14]....
        /*0074*/ 	.word	0xffffffff


	//   ....[15]....
        /*0078*/ 	.word	0xffffffff


	//----- nvinfo : EIATTR_COOP_GROUP_INSTR_OFFSETS
	.align		4
.L_1562:
        /*007c*/ 	.byte	0x04, 0x28
        /*007e*/ 	.short	(.L_1564 - .L_1563)


	//   ....[0]....
.L_1563:
        /*0080*/ 	.word	0x0000efb0


	//   ....[1]....
        /*0084*/ 	.word	0x0000efd0


	//   ....[2]....
        /*0088*/ 	.word	0x0000f040


	//   ....[3]....
        /*008c*/ 	.word	0x0000f050


	//   ....[4]....
        /*0090*/ 	.word	0x00013610


	//   ....[5]....
        /*0094*/ 	.word	0x00013620


	//   ....[6]....
        /*0098*/ 	.word	0x00013650


	//   ....[7]....
        /*009c*/ 	.word	0x00013660


	//   ....[8]....
        /*00a0*/ 	.word	0x000173e0


	//   ....[9]....
        /*00a4*/ 	.word	0x00017400


	//   ....[10]....
        /*00a8*/ 	.word	0x00017430


	//   ....[11]....
        /*00ac*/ 	.word	0x00017440


	//   ....[12]....
        /*00b0*/ 	.word	0x00018b10


	//   ....[13]....
        /*00b4*/ 	.word	0x00018b50


	//   ....[14]....
        /*00b8*/ 	.word	0x00018be0


	//   ....[15]....
        /*00bc*/ 	.word	0x00018c00


	//----- nvinfo : EIATTR_EXIT_INSTR_OFFSETS
	.align		4
.L_1564:
        /*00c0*/ 	.byte	0x04, 0x1c
        /*00c2*/ 	.short	(.L_1566 - .L_1565)


	//   ....[0]....
.L_1565:
        /*00c4*/ 	.word	0x00000420


	//   ....[1]....
        /*00c8*/ 	.word	0x00000c40


	//   ....[2]....
        /*00cc*/ 	.word	0x00000c70


	//   ....[3]....
        /*00d0*/ 	.word	0x00019730


	//   ....[4]....
        /*00d4*/ 	.word	0x00019750


	//----- nvinfo : EIATTR_CTAIDZ_USED
	.align		4
.L_1566:
        /*00d8*/ 	.byte	0x01, 0x04
	.zero		2


	//----- nvinfo : EIATTR_CRS_STACK_SIZE
	.align		4
        /*00dc*/ 	.byte	0x04, 0x1e
        /*00de*/ 	.short	(.L_1568 - .L_1567)
.L_1567:
        /*00e0*/ 	.word	0x00000000
.L_1568:


//--------------------- .nv.info._ZN5flash24flash_fwd_splitkv_kernelI23Flash_fwd_kernel_traitsILi64ELi64ELi128ELi4ELb0ELb0EN7cutlass10bfloat16_tE19Flash_kernel_traitsILi64ELi64ELi128ELi4ES3_EELb1ELb0ELb0ELb1ELb1ELb0ELb0ELb0EEEvNS_16Flash_fwd_paramsE --------------------------
	.section	.nv.info._ZN5flash24flash_fwd_splitkv_kernelI23Flash_fwd_kernel_traitsILi64ELi64ELi128ELi4ELb0ELb0EN7cutlass10bfloat16_tE19Flash_kernel_traitsILi64ELi64ELi128ELi4ES3_EELb1ELb0ELb0ELb1ELb1ELb0ELb0ELb0EEEvNS_16Flash_fwd_paramsE,"",@"SHT_CUDA_INFO"
	.sectionflags	@""
	.align	4


	//----- nvinfo : EIATTR_CUDA_API_VERSION
	.align		4
        /*0000*/ 	.byte	0x04, 0x37
        /*0002*/ 	.short	(.L_1570 - .L_1569)
.L_1569:
        /*0004*/ 	.word	0x00000082


	//----- nvinfo : EIATTR_SW2861232_WAR
	.align		4
.L_1570:
        /*0008*/ 	.byte	0x01, 0x35
	.zero		2


	//----- nvinfo : EIATTR_PARAM_CBANK
	.align		4
        /*000c*/ 	.byte	0x04, 0x0a
        /*000e*/ 	.short	(.L_1572 - .L_1571)
	.align		4
.L_1571:
        /*0010*/ 	.word	index@(.nv.constant0._ZN5flash24flash_fwd_splitkv_kernelI23Flash_fwd_kernel_traitsILi64ELi64ELi128ELi4ELb0ELb0EN7cutlass10bfloat16_tE19Flash_kernel_traitsILi64ELi64ELi128ELi4ES3_EELb1ELb0ELb0ELb1ELb1ELb0ELb0ELb0EEEvNS_16Flash_fwd_paramsE)
        /*0014*/ 	.short	0x0160
        /*0016*/ 	.short	0x01d0


	//----- nvinfo : EIATTR_CBANK_PARAM_SIZE
	.align		4
.L_1572:
        /*0018*/ 	.byte	0x03, 0x19
        /*001a*/ 	.short	0x01d0


	//----- nvinfo : EIATTR_KPARAM_INFO
	.align		4
        /*001c*/ 	.byte	0x04, 0x17
        /*001e*/ 	.short	(.L_1574 - .L_1573)
.L_1573:
        /*0020*/ 	.word	0x00000000
        /*0024*/ 	.short	0x0000
        /*0026*/ 	.short	0x0000
        /*0028*/ 	.byte	0x00, 0xf0, 0x41, 0x07


	//----- nvinfo : EIATTR_MAXREG_COUNT
	.align		4
.L_1574:
        /*002c*/ 	.byte	0x03, 0x1b
        /*002e*/ 	.short	0x00ff


	//----- nvinfo : EIATTR_NUM_BARRIERS
	.align		4
        /*0030*/ 	.byte	0x02, 0x4c
        /*0032*/ 	.byte	0x01
	.zero		1


	//----- nvinfo : EIATTR_MERCURY_ISA_VERSION
	.align		4
        /*0034*/ 	.byte	0x03, 0x5f
        /*0036*/ 	.short	0x0000


	//----- nvinfo : EIATTR_COOP_GROUP_MASK_REGIDS
	.align		4
        /*0038*/ 	.byte	0x04, 0x29
        /*003a*/ 	.short	(.L_1576 - .L_1575)


	//   ....[0]....
.L_1575:
        /*003c*/ 	.word	0xffffffff


	//   ....[1]....
        /*0040*/ 	.word	0xffffffff


	//   ....[2]....
        /*0044*/ 	.word	0xffffffff


	//   ....[3]....
        /*0048*/ 	.word	0xffffffff


	//   ....[4]....
        /*004c*/ 	.word	0xffffffff


	//   ....[5]....
        /*0050*/ 	.word	0xffffffff


	//   ....[6]....
        /*0054*/ 	.word	0xffffffff


	//   ....[7]....
        /*0058*/ 	.word	0xffffffff


	//   ....[8]....
        /*005c*/ 	.word	0xffffffff


	//   ....[9]....
        /*0060*/ 	.word	0xffffffff


	//   ....[10]....
        /*0064*/ 	.word	0xffffffff


	//   ....[11]....
        /*0068*/ 	.word	0xffffffff


	//----- nvinfo : EIATTR_COOP_GROUP_INSTR_OFFSETS
	.align		4
.L_1576:
        /*006c*/ 	.byte	0x04, 0x28
        /*006e*/ 	.short	(.L_1578 - .L_1577)


	//   ....[0]....
.L_1577:
        /*0070*/ 	.word	0x00003750


	//   ....[1]....
        /*0074*/ 	.word	0x00003770


	//   ....[2]....
        /*0078*/ 	.word	0x00003810


	//   ....[3]....
        /*007c*/ 	.word	0x00003820


	//   ....[4]....
        /*0080*/ 	.word	0x000062f0


	//   ....[5]....
        /*0084*/ 	.word	0x00006310


	//   ....[6]....
        /*0088*/ 	.word	0x00006340


	//   ....[7]....
        /*008c*/ 	.word	0x00006350


	//   ....[8]....
        /*0090*/ 	.word	0x00007a90


	//   ....[9]....
        /*0094*/ 	.word	0x00007ad0


	//   ....[10]....
        /*0098*/ 	.word	0x00007b30


	//   ....[11]....
        /*009c*/ 	.word	0x00007b50


	//----- nvinfo : EIATTR_EXIT_INSTR_OFFSETS
	.align		4
.L_1578:
        /*00a0*/ 	.byte	0x04, 0x1c
        /*00a2*/ 	.short	(.L_1580 - .L_1579)


	//   ....[0]....
.L_1579:
        /*00a4*/ 	.word	0x00000160


	//   ....[1]....
        /*00a8*/ 	.word	0x000006d0


	//   ....[2]....
        /*00ac*/ 	.word	0x00000700


	//   ....[3]....
        /*00b0*/ 	.word	0x000086c0


	//----- nvinfo : EIATTR_CTAIDZ_USED
	.align		4
.L_1580:
        /*00b4*/ 	.byte	0x01, 0x04
	.zero		2


	//----- nvinfo : EIATTR_CRS_STACK_SIZE
	.align		4
        /*00b8*/ 	.byte	0x04, 0x1e
        /*00ba*/ 	.short	(.L_1582 - .L_1581)
.L_1581:
        /*00bc*/ 	.word	0x00000000
.L_1582:


//--------------------- .nv.info._ZN5flash24flash_fwd_splitkv_kernelI23Flash_fwd_kernel_traitsILi64ELi64ELi128ELi4ELb0ELb0EN7cutlass10bfloat16_tE19Flash_kernel_traitsILi64ELi64ELi128ELi4ES3_EELb1ELb0ELb0ELb1ELb1ELb1ELb0ELb0EEEvNS_16Flash_fwd_paramsE --------------------------
	.section	.nv.info._ZN5flash24flash_fwd_splitkv_kernelI23Flash_fwd_kernel_traitsILi64ELi64ELi128ELi4ELb0ELb0EN7cutlass10bfloat16_tE19Flash_kernel_traitsILi64ELi64ELi128ELi4ES3_EELb1ELb0ELb0ELb1ELb1ELb1ELb0ELb0EEEvNS_16Flash_fwd_paramsE,"",@"SHT_CUDA_INFO"
	.sectionflags	@""
	.align	4


	//----- nvinfo : EIATTR_CUDA_API_VERSION
	.align		4
        /*0000*/ 	.byte	0x04, 0x37
        /*0002*/ 	.short	(.L_1584 - .L_1583)
.L_1583:
        /*0004*/ 	.word	0x00000082


	//----- nvinfo : EIATTR_SW2861232_WAR
	.align		4
.L_1584:
        /*0008*/ 	.byte	0x01, 0x35
	.zero		2


	//----- nvinfo : EIATTR_PARAM_CBANK
	.align		4
        /*000c*/ 	.byte	0x04, 0x0a
        /*000e*/ 	.short	(.L_1586 - .L_1585)
	.align		4
.L_1585:
        /*0010*/ 	.word	index@(.nv.constant0._ZN5flash24flash_fwd_splitkv_kernelI23Flash_fwd_kernel_traitsILi64ELi64ELi128ELi4ELb0ELb0EN7cutlass10bfloat16_tE19Flash_kernel_traitsILi64ELi64ELi128ELi4ES3_EELb1ELb0ELb0ELb1ELb1ELb1ELb0ELb0EEEvNS_16Flash_fwd_paramsE)
        /*0014*/ 	.short	0x0160
        /*0016*/ 	.short	0x01d0


	//----- nvinfo : EIATTR_CBANK_PARAM_SIZE
	.align		4
.L_1586:
        /*0018*/ 	.byte	0x03, 0x19
        /*001a*/ 	.short	0x01d0


	//----- nvinfo : EIATTR_KPARAM_INFO
	.align		4
        /*001c*/ 	.byte	0x04, 0x17
        /*001e*/ 	.short	(.L_1588 - .L_1587)
.L_1587:
        /*0020*/ 	.word	0x00000000
        /*0024*/ 	.short	0x0000
        /*0026*/ 	.short	0x0000
        /*0028*/ 	.byte	0x00, 0xf0, 0x41, 0x07


	//----- nvinfo : EIATTR_MAXREG_COUNT
	.align		4
.L_1588:
        /*002c*/ 	.byte	0x03, 0x1b
        /*002e*/ 	.short	0x00ff


	//----- nvinfo : EIATTR_NUM_BARRIERS
	.align		4
        /*0030*/ 	.byte	0x02, 0x4c
        /*0032*/ 	.byte	0x01
	.zero		1


	//----- nvinfo : EIATTR_MERCURY_ISA_VERSION
	.align		4
        /*0034*/ 	.byte	0x03, 0x5f
        /*0036*/ 	.short	0x0000


	//----- nvinfo : EIATTR_COOP_GROUP_MASK_REGIDS
	.align		4
        /*0038*/ 	.byte	0x04, 0x29
        /*003a*/ 	.short	(.L_1590 - .L_1589)


	//   ....[0]....
.L_1589:
        /*003c*/ 	.word	0xffffffff


	//   ....[1]....
        /*0040*/ 	.word	0xffffffff


	//   ....[2]....
        /*0044*/ 	.word	0xffffffff


	//   ....[3]....
        /*0048*/ 	.word	0xffffffff


	//   ....[4]....
        /*004c*/ 	.word	0xffffffff


	//   ....[5]....
        /*0050*/ 	.word	0xffffffff


	//   ....[6]....
        /*0054*/ 	.word	0xffffffff


	//   ....[7]....
        /*0058*/ 	.word	0xffffffff


	//   ....[8]....
        /*005c*/ 	.word	0xffffffff


	//   ....[9]....
        /*0060*/ 	.word	0xffffffff


	//   ....[10]....
        /*0064*/ 	.word	0xffffffff


	//   ....[11]....
        /*0068*/ 	.word	0xffffffff


	//----- nvinfo : EIATTR_COOP_GROUP_INSTR_OFFSETS
	.align		4
.L_1590:
        /*006c*/ 	.byte	0x04, 0x28
        /*006e*/ 	.short	(.L_1592 - .L_1591)


	//   ....[0]....
.L_1591:
        /*0070*/ 	.word	0x00003f40


	//   ....[1]....
        /*0074*/ 	.word	0x00003f60


	//   ....[2]....
        /*0078*/ 	.word	0x00004000


	//   ....[3]....
        /*007c*/ 	.word	0x00004010


	//   ....[4]....
        /*0080*/ 	.word	0x00007350


	//   ....[5]....
        /*0084*/ 	.word	0x00007370


	//   ....[6]....
        /*0088*/ 	.word	0x000073a0


	//   ....[7]....
        /*008c*/ 	.word	0x000073b0


	//   ....[8]....
        /*0090*/ 	.word	0x00008a90


	//   ....[9]....
        /*0094*/ 	.word	0x00008ad0


	//   ....[10]....
        /*0098*/ 	.word	0x00008b30


	//   ....[11]....
        /*009c*/ 	.word	0x00008b50


	//----- nvinfo : EIATTR_EXIT_INSTR_OFFSETS
	.align		4
.L_1592:
        /*00a0*/ 	.byte	0x04, 0x1c
        /*00a2*/ 	.short	(.L_1594 - .L_1593)


	//   ....[0]....
.L_1593:
        /*00a4*/ 	.word	0x00000160


	//   ....[1]....
        /*00a8*/ 	.word	0x000006d0


	//   ....[2]....
        /*00ac*/ 	.word	0x00000700


	//   ....[3]....
        /*00b0*/ 	.word	0x000096c0


	//----- nvinfo : EIATTR_CTAIDZ_USED
	.align		4
.L_1594:
        /*00b4*/ 	.byte	0x01, 0x04
	.zero		2


	//----- nvinfo : EIATTR_CRS_STACK_SIZE
	.align		4
        /*00b8*/ 	.byte	0x04, 0x1e
        /*00ba*/ 	.short	(.L_1596 - .L_1595)
.L_1595:
        /*00bc*/ 	.word	0x00000000
.L_1596:


//--------------------- .nv.info._ZN5flash24flash_fwd_splitkv_kernelI23Flash_fwd_kernel_traitsILi64ELi64ELi128ELi4ELb0ELb0EN7cutlass10bfloat16_tE19Flash_kernel_traitsILi64ELi64ELi128ELi4ES3_EELb1ELb0ELb0ELb1ELb1ELb0ELb1ELb0EEEvNS_16Flash_fwd_paramsE --------------------------
	.section	.nv.info._ZN5flash24flash_fwd_splitkv_kernelI23Flash_fwd_kernel_traitsILi64ELi64ELi128ELi4ELb0ELb0EN7cutlass10bfloat16_tE19Flash_kernel_traitsILi64ELi64ELi128ELi4ES3_EELb1ELb0ELb0ELb1ELb1ELb0ELb1ELb0EEEvNS_16Flash_fwd_paramsE,"",@"SHT_CUDA_INFO"
	.sectionflags	@""
	.align	4


	//----- nvinfo : EIATTR_CUDA_API_VERSION
	.align		4
        /*0000*/ 	.byte	0x04, 0x37
        /*0002*/ 	.short	(.L_1598 - .L_1597)
.L_1597:
        /*0004*/ 	.word	0x00000082


	//----- nvinfo : EIATTR_SW2861232_WAR
	.align		4
.L_1598:
        /*0008*/ 	.byte	0x01, 0x35
	.zero		2


	//----- nvinfo : EIATTR_PARAM_CBANK
	.align		4
        /*000c*/ 	.byte	0x04, 0x0a
        /*000e*/ 	.short	(.L_1600 - .L_1599)
	.align		4
.L_1599:
        /*0010*/ 	.word	index@(.nv.constant0._ZN5flash24flash_fwd_splitkv_kernelI23Flash_fwd_kernel_traitsILi64ELi64ELi128ELi4ELb0ELb0EN7cutlass10bfloat16_tE19Flash_kernel_traitsILi64ELi64ELi128ELi4ES3_EELb1ELb0ELb0ELb1ELb1ELb0ELb1ELb0EEEvNS_16Flash_fwd_paramsE)
        /*0014*/ 	.short	0x0160
        /*0016*/ 	.short	0x01d0


	//----- nvinfo : EIATTR_CBANK_PARAM_SIZE
	.align		4
.L_1600:
        /*0018*/ 	.byte	0x03, 0x19
        /*001a*/ 	.short	0x01d0


	//----- nvinfo : EIATTR_KPARAM_INFO
	.align		4
        /*001c*/ 	.byte	0x04, 0x17
        /*001e*/ 	.short	(.L_1602 - .L_1601)
.L_1601:
        /*0020*/ 	.word	0x00000000
        /*0024*/ 	.short	0x0000
        /*0026*/ 	.short	0x0000
        /*0028*/ 	.byte	0x00, 0xf0, 0x41, 0x07


	//----- nvinfo : EIATTR_MAXREG_COUNT
	.align		4
.L_1602:
        /*002c*/ 	.byte	0x03, 0x1b
        /*002e*/ 	.short	0x00ff


	//----- nvinfo : EIATTR_NUM_BARRIERS
	.align		4
        /*0030*/ 	.byte	0x02, 0x4c
        /*0032*/ 	.byte	0x01
	.zero		1


	//----- nvinfo : EIATTR_MERCURY_ISA_VERSION
	.align		4
        /*0034*/ 	.byte	0x03, 0x5f
        /*0036*/ 	.short	0x0000


	//----- nvinfo : EIATTR_COOP_GROUP_MASK_REGIDS
	.align		4
        /*0038*/ 	.byte	0x04, 0x29
        /*003a*/ 	.short	(.L_1604 - .L_1603)


	//   ....[0]....
.L_1603:
        /*003c*/ 	.word	0xffffffff


	//   ....[1]....
        /*0040*/ 	.word	0xffffffff


	//   ....[2]....
        /*0044*/ 	.word	0xffffffff


	//   ....[3]....
        /*0048*/ 	.word	0xffffffff


	//   ....[4]....
        /*004c*/ 	.word	0xffffffff


	//   ....[5]....
        /*0050*/ 	.word	0xffffffff


	//   ....[6]....
        /*0054*/ 	.word	0xffffffff


	//   ....[7]....
        /*0058*/ 	.word	0xffffffff


	//   ....[8]....
        /*005c*/ 	.word	0xffffffff


	//   ....[9]....
        /*0060*/ 	.word	0xffffffff


	//   ....[10]....
        /*0064*/ 	.word	0xffffffff


	//   ....[11]....
        /*0068*/ 	.word	0xffffffff


	//----- nvinfo : EIATTR_COOP_GROUP_INSTR_OFFSETS
	.align		4
.L_1604:
        /*006c*/ 	.byte	0x04, 0x28
        /*006e*/ 	.short	(.L_1606 - .L_1605)


	//   ....[0]....
.L_1605:
        /*0070*/ 	.word	0x000039b0


	//   ....[1]....
        /*0074*/ 	.word	0x000039d0


	//   ....[2]....
        /*0078*/ 	.word	0x00003a60


	//   ....[3]....
        /*007c*/ 	.word	0x00003a70


	//   ....[4]....
        /*0080*/ 	.word	0x00006540


	//   ....[5]....
        /*0084*/ 	.word	0x00006560


	//   ....[6]....
        /*0088*/ 	.word	0x00006590


	//   ....[7]....
        /*008c*/ 	.word	0x000065a0


	//   ....[8]....
        /*0090*/ 	.word	0x00007ce0


	//   ....[9]....
        /*0094*/ 	.word	0x00007d20


	//   ....[10]....
        /*0098*/ 	.word	0x00007da0


	//   ....[11]....
        /*009c*/ 	.word	0x00007dc0


	//----- nvinfo : EIATTR_EXIT_INSTR_OFFSETS
	.align		4
.L_1606:
        /*00a0*/ 	.byte	0x04, 0x1c
        /*00a2*/ 	.short	(.L_1608 - .L_1607)


	//   ....[0]....
.L_1607:
        /*00a4*/ 	.word	0x000002a0


	//   ....[1]....
        /*00a8*/ 	.word	0x00000970


	//   ....[2]....
        /*00ac*/ 	.word	0x000009a0


	//   ....[3]....
        /*00b0*/ 	.word	0x00008790


	//----- nvinfo : EIATTR_CTAIDZ_USED
	.align		4
.L_1608:
        /*00b4*/ 	.byte	0x01, 0x04
	.zero		2


	//----- nvinfo : EIATTR_CRS_STACK_SIZE
	.align		4
        /*00b8*/ 	.byte	0x04, 0x1e
        /*00ba*/ 	.short	(.L_1610 - .L_1609)
.L_1609:
        /*00bc*/ 	.word	0x00000000
.L_1610:


//--------------------- .nv.info._ZN5flash24flash_fwd_splitkv_kernelI23Flash_fwd_kernel_traitsILi64ELi64ELi128ELi4ELb0ELb0EN7cutlass10bfloat16_tE19Flash_kernel_traitsILi64ELi64ELi128ELi4ES3_EELb1ELb0ELb0ELb1ELb1ELb1ELb1ELb0EEEvNS_16Flash_fwd_paramsE --------------------------
	.section	.nv.info._ZN5flash24flash_fwd_splitkv_kernelI23Flash_fwd_kernel_traitsILi64ELi64ELi128ELi4ELb0ELb0EN7cutlass10bfloat16_tE19Flash_kernel_traitsILi64ELi64ELi128ELi4ES3_EELb1ELb0ELb0ELb1ELb1ELb1ELb1ELb0EEEvNS_16Flash_fwd_paramsE,"",@"SHT_CUDA_INFO"
	.sectionflags	@""
	.align	4


	//----- nvinfo : EIATTR_CUDA_API_VERSION
	.align		4
        /*0000*/ 	.byte	0x04, 0x37
        /*0002*/ 	.short	(.L_1612 - .L_1611)
.L_1611:
        /*0004*/ 	.word	0x00000082


	//----- nvinfo : EIATTR_SW2861232_WAR
	.align		4
.L_1612:
        /*0008*/ 	.byte	0x01, 0x35
	.zero		2


	//----- nvinfo : EIATTR_PARAM_CBANK
	.align		4
        /*000c*/ 	.byte	0x04, 0x0a
        /*000e*/ 	.short	(.L_1614 - .L_1613)
	.align		4
.L_1613:
        /*0010*/ 	.word	index@(.nv.constant0._ZN5flash24flash_fwd_splitkv_kernelI23Flash_fwd_kernel_traitsILi64ELi64ELi128ELi4ELb0ELb0EN7cutlass10bfloat16_tE19Flash_kernel_traitsILi64ELi64ELi128ELi4ES3_EELb1ELb0ELb0ELb1ELb1ELb1ELb1ELb0EEEvNS_16Flash_fwd_paramsE)
        /*0014*/ 	.short	0x0160
        /*0016*/ 	.short	0x01d0


	//----- nvinfo : EIATTR_CBANK_PARAM_SIZE
	.align		4
.L_1614:
        /*0018*/ 	.byte	0x03, 0x19
        /*001a*/ 	.short	0x01d0


	//----- nvinfo : EIATTR_KPARAM_INFO
	.align		4
        /*001c*/ 	.byte	0x04, 0x17
        /*001e*/ 	.short	(.L_1616 - .L_1615)
.L_1615:
        /*0020*/ 	.word	0x00000000
        /*0024*/ 	.short	0x0000
        /*0026*/ 	.short	0x0000
        /*0028*/ 	.byte	0x00, 0xf0, 0x41, 0x07


	//----- nvinfo : EIATTR_MAXREG_COUNT
	.align		4
.L_1616:
        /*002c*/ 	.byte	0x03, 0x1b
        /*002e*/ 	.short	0x00ff


	//----- nvinfo : EIATTR_NUM_BARRIERS
	.align		4
        /*0030*/ 	.byte	0x02, 0x4c
        /*0032*/ 	.byte	0x01
	.zero		1


	//----- nvinfo : EIATTR_MERCURY_ISA_VERSION
	.align		4
        /*0034*/ 	.byte	0x03, 0x5f
        /*0036*/ 	.short	0x0000


	//----- nvinfo : EIATTR_COOP_GROUP_MASK_REGIDS
	.align		4
        /*0038*/ 	.byte	0x04, 0x29
        /*003a*/ 	.short	(.L_1618 - .L_1617)


	//   ....[0]....
.L_1617:
        /*003c*/ 	.word	0xffffffff


	//   ....[1]....
        /*0040*/ 	.word	0xffffffff


	//   ....[2]....
        /*0044*/ 	.word	0xffffffff


	//   ....[3]....
        /*0048*/ 	.word	0xffffffff


	//   ....[4]....
        /*004c*/ 	.word	0xffffffff


	//   ....[5]....
        /*0050*/ 	.word	0xffffffff


	//   ....[6]....
        /*0054*/ 	.word	0xffffffff


	//   ....[7]....
        /*0058*/ 	.word	0xffffffff


	//   ....[8]....
        /*005c*/ 	.word	0xffffffff


	//   ....[9]....
        /*0060*/ 	.word	0xffffffff


	//   ....[10]....
        /*0064*/ 	.word	0xffffffff


	//   ....[11]....
        /*0068*/ 	.word	0xffffffff


	//----- nvinfo : EIATTR_COOP_GROUP_INSTR_OFFSETS
	.align		4
.L_1618:
        /*006c*/ 	.byte	0x04, 0x28
        /*006e*/ 	.short	(.L_1620 - .L_1619)


	//   ....[0]....
.L_1619:
        /*0070*/ 	.word	0x000041a0


	//   ....[1]....
        /*0074*/ 	.word	0x000041c0


	//   ....[2]....
        /*0078*/ 	.word	0x00004260


	//   ....[3]....
        /*007c*/ 	.word	0x00004270


	//   ....[4]....
        /*0080*/ 	.word	0x000075a0


	//   ....[5]....
        /*0084*/ 	.word	0x000075c0


	//   ....[6]....
        /*0088*/ 	.word	0x000075f0


	//   ....[7]....
        /*008c*/ 	.word	0x00007600


	//   ....[8]....
        /*0090*/ 	.word	0x00008ce0


	//   ....[9]....
        /*0094*/ 	.word	0x00008d20


	//   ....[10]....
        /*0098*/ 	.word	0x00008da0


	//   ....[11]....
        /*009c*/ 	.word	0x00008dc0


	//----- nvinfo : EIATTR_EXIT_INSTR_OFFSETS
	.align		4
.L_1620:
        /*00a0*/ 	.byte	0x04, 0x1c
        /*00a2*/ 	.short	(.L_1622 - .L_1621)


	//   ....[0]....
.L_1621:
        /*00a4*/ 	.word	0x000002a0


	//   ....[1]....
        /*00a8*/ 	.word	0x00000970


	//   ....[2]....
        /*00ac*/ 	.word	0x000009a0


	//   ....[3]....
        /*00b0*/ 	.word	0x00009790


	//----- nvinfo : EIATTR_CTAIDZ_USED
	.align		4
.L_1622:
        /*00b4*/ 	.byte	0x01, 0x04
	.zero		2


	//----- nvinfo : EIATTR_CRS_STACK_SIZE
	.align		4
        /*00b8*/ 	.byte	0x04, 0x1e
        /*00ba*/ 	.short	(.L_1624 - .L_1623)
.L_1623:
        /*00bc*/ 	.word	0x00000000
.L_1624:


//--------------------- .nv.info._ZN5flash24flash_fwd_splitkv_kernelI23Flash_fwd_kernel_traitsILi64ELi64ELi128ELi4ELb0ELb0EN7cutlass10bfloat16_tE19Flash_kernel_traitsILi64ELi64ELi128ELi4ES3_EELb1ELb0ELb0ELb0ELb1ELb0ELb0ELb0EEEvNS_16Flash_fwd_paramsE --------------------------
	.section	.nv.info._ZN5flash24flash_fwd_splitkv_kernelI23Flash_fwd_kernel_traitsILi64ELi64ELi128ELi4ELb0ELb0EN7cutlass10bfloat16_tE19Flash_kernel_traitsILi64ELi64ELi128ELi4ES3_EELb1ELb0ELb0ELb0ELb1ELb0ELb0ELb0EEEvNS_16Flash_fwd_paramsE,"",@"SHT_CUDA_INFO"
	.sectionflags	@""
	.align	4


	//----- nvinfo : EIATTR_CUDA_API_VERSION
	.align		4
        /*0000*/ 	.byte	0x04, 0x37
        /*0002*/ 	.short	(.L_1626 - .L_1625)
.L_1625:
        /*0004*/ 	.word	0x00000082


	//----- nvinfo : EIATTR_SW2861232_WAR
	.align		4
.L_1626:
        /*0008*/ 	.byte	0x01, 0x35
	.zero		2


	//----- nvinfo : EIATTR_PARAM_CBANK
	.align		4
        /*000c*/ 	.byte	0x04, 0x0a
        /*000e*/ 	.short	(.L_1628 - .L_1627)
	.align		4
.L_1627:
        /*0010*/ 	.word	index@(.nv.constant0._ZN5flash24flash_fwd_splitkv_kernelI23Flash_fwd_kernel_traitsILi64ELi64ELi128ELi4ELb0ELb0EN7cutlass10bfloat16_tE19Flash_kernel_traitsILi64ELi64ELi128ELi4ES3_EELb1ELb0ELb0ELb0ELb1ELb0ELb0ELb0EEEvNS_16Flash_fwd_paramsE)
        /*0014*/ 	.short	0x0160
        /*0016*/ 	.short	0x01d0


	//----- nvinfo : EIATTR_CBANK_PARAM_SIZE
	.align		4
.L_1628:
        /*0018*/ 	.byte	0x03, 0x19
        /*001a*/ 	.short	0x01d0


	//----- nvinfo : EIATTR_KPARAM_INFO
	.align		4
        /*001c*/ 	.byte	0x04, 0x17
        /*001e*/ 	.short	(.L_1630 - .L_1629)
.L_1629:
        /*0020*/ 	.word	0x00000000
        /*0024*/ 	.short	0x0000
        /*0026*/ 	.short	0x0000
        /*0028*/ 	.byte	0x00, 0xf0, 0x41, 0x07


	//----- nvinfo : EIATTR_MAXREG_COUNT
	.align		4
.L_1630:
        /*002c*/ 	.byte	0x03, 0x1b
        /*002e*/ 	.short	0x00ff


	//----- nvinfo : EIATTR_NUM_BARRIERS
	.align		4
        /*0030*/ 	.byte	0x02, 0x4c
        /*0032*/ 	.byte	0x01
	.zero		1


	//----- nvinfo : EIATTR_MERCURY_ISA_VERSION
	.align		4
        /*0034*/ 	.byte	0x03, 0x5f
        /*0036*/ 	.short	0x0000


	//----- nvinfo : EIATTR_COOP_GROUP_MASK_REGIDS
	.align		4
        /*0038*/ 	.byte	0x04, 0x29
        /*003a*/ 	.short	(.L_1632 - .L_1631)


	//   ....[0]....
.L_1631:
        /*003c*/ 	.word	0xffffffff


	//   ....[1]....
        /*0040*/ 	.word	0xffffffff


	//   ....[2]....
        /*0044*/ 	.word	0xffffffff


	//   ....[3]....
        /*0048*/ 	.word	0xffffffff


	//   ....[4]....
        /*004c*/ 	.word	0xffffffff


	//   ....[5]....
        /*0050*/ 	.word	0xffffffff


	//   ....[6]....
        /*0054*/ 	.word	0xffffffff


	//   ....[7]....
        /*0058*/ 	.word	0xffffffff


	//   ....[8]....
        /*005c*/ 	.word	0xffffffff


	//   ....[9]....
        /*0060*/ 	.word	0xffffffff


	//   ....[10]....
        /*0064*/ 	.word	0xffffffff


	//   ....[11]....
        /*0068*/ 	.word	0xffffffff


	//   ....[12]....
        /*006c*/ 	.word	0xffffffff


	//   ....[13]....
        /*0070*/ 	.word	0xffffffff


	//   ....[14]....
        /*0074*/ 	.word	0xffffffff


	//   ....[15]....
        /*0078*/ 	.word	0xffffffff


	//----- nvinfo : EIATTR_COOP_GROUP_INSTR_OFFSETS
	.align		4
.L_1632:
        /*007c*/ 	.byte	0x04, 0x28
        /*007e*/ 	.short	(.L_1634 - .L_1633)


	//   ....[0]....
.L_1633:
        /*0080*/ 	.word	0x000043b0


	//   ....[1]....
        /*0084*/ 	.word	0x00004470


	//   ....[2]....
        /*0088*/ 	.word	0x00004480


	//   ....[3]....
        /*008c*/ 	.word	0x000044c0


	//   ....[4]....
        /*0090*/ 	.word	0x00007950


	//   ....[5]....
        /*0094*/ 	.word	0x000079a0


	//   ....[6]....
        /*0098*/ 	.word	0x000079c0


	//   ....[7]....
        /*009c*/ 	.word	0x000079e0


	//   ....[8]....
        /*00a0*/ 	.word	0x0000a7e0


	//   ....[9]....
        /*00a4*/ 	.word	0x0000a800


	//   ....[10]....
        /*00a8*/ 	.word	0x0000a840


	//   ....[11]....
        /*00ac*/ 	.word	0x0000a850


	//   ....[12]....
        /*00b0*/ 	.word	0x0000bf90


	//   ....[13]....
        /*00b4*/ 	.word	0x0000bfd0


	//   ....[14]....
        /*00b8*/ 	.word	0x0000c010


	//   ....[15]....
        /*00bc*/ 	.word	0x0000c020


	//----- nvinfo : EIATTR_EXIT_INSTR_OFFSETS
	.align		4
.L_1634:
        /*00c0*/ 	.byte	0x04, 0x1c
        /*00c2*/ 	.short	(.L_1636 - .L_1635)


	//   ....[0]....
.L_1635:
        /*00c4*/ 	.word	0x000002d0


	//   ....[1]....
        /*00c8*/ 	.word	0x00000aa0


	//   ....[2]....
        /*00cc*/ 	.word	0x00000ad0


	//   ....[3]....
        /*00d0*/ 	.word	0x0000cd90


	//   ....[4]....
        /*00d4*/ 	.word	0x0000ce40


	//----- nvinfo : EIATTR_CTAIDZ_USED
	.align		4
.L_1636:
        /*00d8*/ 	.byte	0x01, 0x04
	.zero		2


	//----- nvinfo : EIATTR_CRS_STACK_SIZE
	.align		4
        /*00dc*/ 	.byte	0x04, 0x1e
        /*00de*/ 	.short	(.L_1638 - .L_1637)
.L_1637:
        /*00e0*/ 	.word	0x00000000
.L_1638:


//--------------------- .nv.info._ZN5flash24flash_fwd_splitkv_kernelI23Flash_fwd_kernel_traitsILi64ELi64ELi128ELi4ELb0ELb0EN7cutlass10bfloat16_tE19Flash_kernel_traitsILi64ELi64ELi128ELi4ES3_EELb1ELb0ELb0ELb0ELb1ELb1ELb0ELb0EEEvNS_16Flash_fwd_paramsE --------------------------
	.section	.nv.info._ZN5flash24flash_fwd_splitkv_kernelI23Flash_fwd_kernel_traitsILi64ELi64ELi128ELi4ELb0ELb0EN7cutlass10bfloat16_tE19Flash_kernel_traitsILi64ELi64ELi128ELi4ES3_EELb1ELb0ELb0ELb0ELb1ELb1ELb0ELb0EEEvNS_16Flash_fwd_paramsE,"",@"SHT_CUDA_INFO"
	.sectionflags	@""
	.align	4


	//----- nvinfo : EIATTR_CUDA_API_VERSION
	.align		4
        /*0000*/ 	.byte	0x04, 0x37
        /*0002*/ 	.short	(.L_1640 - .L_1639)
.L_1639:
        /*0004*/ 	.word	0x00000082


	//----- nvinfo : EIATTR_SW2861232_WAR
	.align		4
.L_1640:
        /*0008*/ 	.byte	0x01, 0x35
	.zero		2


	//----- nvinfo : EIATTR_PARAM_CBANK
	.align		4
        /*000c*/ 	.byte	0x04, 0x0a
        /*000e*/ 	.short	(.L_1642 - .L_1641)
	.align		4
.L_1641:
        /*0010*/ 	.word	index@(.nv.constant0._ZN5flash24flash_fwd_splitkv_kernelI23Flash_fwd_kernel_traitsILi64ELi64ELi128ELi4ELb0ELb0EN7cutlass10bfloat16_tE19Flash_kernel_traitsILi64ELi64ELi128ELi4ES3_EELb1ELb0ELb0ELb0ELb1ELb1ELb0ELb0EEEvNS_16Flash_fwd_paramsE)
        /*0014*/ 	.short	0x0160
        /*0016*/ 	.short	0x01d0


	//----- nvinfo : EIATTR_CBANK_PARAM_SIZE
	.align		4
.L_1642:
        /*0018*/ 	.byte	0x03, 0x19
        /*001a*/ 	.short	0x01d0


	//----- nvinfo : EIATTR_KPARAM_INFO
	.align		4
        /*001c*/ 	.byte	0x04, 0x17
        /*001e*/ 	.short	(.L_1644 - .L_1643)
.L_1643:
        /*0020*/ 	.word	0x00000000
        /*0024*/ 	.short	0x0000
        /*0026*/ 	.short	0x0000
        /*0028*/ 	.byte	0x00, 0xf0, 0x41, 0x07


	//----- nvinfo : EIATTR_MAXREG_COUNT
	.align		4
.L_1644:
        /*002c*/ 	.byte	0x03, 0x1b
        /*002e*/ 	.short	0x00ff


	//----- nvinfo : EIATTR_NUM_BARRIERS
	.align		4
        /*0030*/ 	.byte	0x02, 0x4c
        /*0032*/ 	.byte	0x01
	.zero		1


	//----- nvinfo : EIATTR_MERCURY_ISA_VERSION
	.align		4
        /*0034*/ 	.byte	0x03, 0x5f
        /*0036*/ 	.short	0x0000


	//----- nvinfo : EIATTR_COOP_GROUP_MASK_REGIDS
	.align		4
        /*0038*/ 	.byte	0x04, 0x29
        /*003a*/ 	.short	(.L_1646 - .L_1645)


	//   ....[0]....
.L_1645:
        /*003c*/ 	.word	0xffffffff


	//   ....[1]....
        /*0040*/ 	.word	0xffffffff


	//   ....[2]....
        /*0044*/ 	.word	0xffffffff


	//   ....[3]....
        /*0048*/ 	.word	0xffffffff


	//   ....[4]....
        /*004c*/ 	.word	0xffffffff


	//   ....[5]....
        /*0050*/ 	.word	0xffffffff


	//   ....[6]....
        /*0054*/ 	.word	0xffffffff


	//   ....[7]....
        /*0058*/ 	.word	0xffffffff


	//   ....[8]....
        /*005c*/ 	.word	0xffffffff


	//   ....[9]....
        /*0060*/ 	.word	0xffffffff


	//   ....[10]....
        /*0064*/ 	.word	0xffffffff


	//   ....[11]....
        /*0068*/ 	.word	0xffffffff


	//   ....[12]....
        /*006c*/ 	.word	0xffffffff


	//   ....[13]....
        /*0070*/ 	.word	0xffffffff


	//   ....[14]....
        /*0074*/ 	.word	0xffffffff


	//   ....[15]....
        /*0078*/ 	.word	0xffffffff


	//----- nvinfo : EIATTR_COOP_GROUP_INSTR_OFFSETS
	.align		4
.L_1646:
        /*007c*/ 	.byte	0x04, 0x28
        /*007e*/ 	.short	(.L_1648 - .L_1647)


	//   ....[0]....
.L_1647:
        /*0080*/ 	.word	0x00004b60


	//   ....[1]....
        /*0084*/ 	.word	0x00004c80


	//   ....[2]....
        /*0088*/ 	.word	0x00004c90


	//   ....[3]....
        /*008c*/ 	.word	0x00004ce0


	//   ....[4]....
        /*0090*/ 	.word	0x00008940


	//   ....[5]....
        /*0094*/ 	.word	0x00008990


	//   ....[6]....
        /*0098*/ 	.word	0x000089b0


	//   ....[7]....
        /*009c*/ 	.word	0x000089d0


	//   ....[8]....
        /*00a0*/ 	.word	0x0000c090


	//   ....[9]....
        /*00a4*/ 	.word	0x0000c0a0


	//   ....[10]....
        /*00a8*/ 	.word	0x0000c0d0


	//   ....[11]....
        /*00ac*/ 	.word	0x0000c0e0


	//   ....[12]....
        /*00b0*/ 	.word	0x0000d7c0


	//   ....[13]....
        /*00b4*/ 	.word	0x0000d800


	//   ....[14]....
        /*00b8*/ 	.word	0x0000d840


	//   ....[15]....
        /*00bc*/ 	.word	0x0000d850


	//----- nvinfo : EIATTR_EXIT_INSTR_OFFSETS
	.align		4
.L_1648:
        /*00c0*/ 	.byte	0x04, 0x1c
        /*00c2*/ 	.short	(.L_1650 - .L_1649)


	//   ....[0]....
.L_1649:
        /*00c4*/ 	.word	0x000002d0


	//   ....[1]....
        /*00c8*/ 	.word	0x00000aa0


	//   ....[2]....
        /*00cc*/ 	.word	0x00000ad0


	//   ....[3]....
        /*00d0*/ 	.word	0x0000e5c0


	//   ....[4]....
        /*00d4*/ 	.word	0x0000e670


	//----- nvinfo : EIATTR_CTAIDZ_USED
	.align		4
.L_1650:
        /*00d8*/ 	.byte	0x01, 0x04
	.zero		2


	//----- nvinfo : EIATTR_CRS_STACK_SIZE
	.align		4
        /*00dc*/ 	.byte	0x04, 0x1e
        /*00de*/ 	.short	(.L_1652 - .L_1651)
.L_1651:
        /*00e0*/ 	.word	0x00000000
.L_1652:


//--------------------- .nv.info._ZN5flash24flash_fwd_splitkv_kernelI23Flash_fwd_kernel_traitsILi64ELi64ELi128ELi4ELb0ELb0EN7cutlass10bfloat16_tE19Flash_kernel_traitsILi64ELi64ELi128ELi4ES3_EELb1ELb0ELb1ELb0ELb0ELb0ELb0ELb0EEEvNS_16Flash_fwd_paramsE --------------------------
	.section	.nv.info._ZN5flash24flash_fwd_splitkv_kernelI23Flash_fwd_kernel_traitsILi64ELi64ELi128ELi4ELb0ELb0EN7cutlass10bfloat16_tE19Flash_kernel_traitsILi64ELi64ELi128ELi4ES3_EELb1ELb0ELb1ELb0ELb0ELb0ELb0ELb0EEEvNS_16Flash_fwd_paramsE,"",@"SHT_CUDA_INFO"
	.sectionflags	@""
	.align	4


	//----- nvinfo : EIATTR_CUDA_API_VERSION
	.align		4
        /*0000*/ 	.byte	0x04, 0x37
        /*0002*/ 	.short	(.L_1654 - .L_1653)
.L_1653:
        /*0004*/ 	.word	0x00000082


	//----- nvinfo : EIATTR_SW2861232_WAR
	.align		4
.L_1654:
        /*0008*/ 	.byte	0x01, 0x35
	.zero		2


	//----- nvinfo : EIATTR_PARAM_CBANK
	.align		4
        /*000c*/ 	.byte	0x04, 0x0a
        /*000e*/ 	.short	(.L_1656 - .L_1655)
	.align		4
.L_1655:
        /*0010*/ 	.word	index@(.nv.constant0._ZN5flash24flash_fwd_splitkv_kernelI23Flash_fwd_kernel_traitsILi64ELi64ELi128ELi4ELb0ELb0EN7cutlass10bfloat16_tE19Flash_kernel_traitsILi64ELi64ELi128ELi4ES3_EELb1ELb0ELb1ELb0ELb0ELb0ELb0ELb0EEEvNS_16Flash_fwd_paramsE)
        /*0014*/ 	.short	0x0160
        /*0016*/ 	.short	0x01d0


	//----- nvinfo : EIATTR_CBANK_PARAM_SIZE
	.align		4
.L_1656:
        /*0018*/ 	.byte	0x03, 0x19
        /*001a*/ 	.short	0x01d0


	//----- nvinfo : EIATTR_KPARAM_INFO
	.align		4
        /*001c*/ 	.byte	0x04, 0x17
        /*001e*/ 	.short	(.L_1658 - .L_1657)
.L_1657:
        /*0020*/ 	.word	0x00000000
        /*0024*/ 	.short	0x0000
        /*0026*/ 	.short	0x0000
        /*0028*/ 	.byte	0x00, 0xf0, 0x41, 0x07


	//----- nvinfo : EIATTR_MAXREG_COUNT
	.align		4
.L_1658:
        /*002c*/ 	.byte	0x03, 0x1b
        /*002e*/ 	.short	0x00ff


	//----- nvinfo : EIATTR_NUM_BARRIERS
	.align		4
        /*0030*/ 	.byte	0x02, 0x4c
        /*0032*/ 	.byte	0x01
	.zero		1


	//----- nvinfo : EIATTR_MERCURY_ISA_VERSION
	.align		4
        /*0034*/ 	.byte	0x03, 0x5f
        /*0036*/ 	.short	0x0000


	//----- nvinfo : EIATTR_COOP_GROUP_MASK_REGIDS
	.align		4
        /*0038*/ 	.byte	0x04, 0x29
        /*003a*/ 	.short	(.L_1660 - .L_1659)


	//   ....[0]....
.L_1659:
        /*003c*/ 	.word	0xffffffff


	//   ....[1]....
        /*0040*/ 	.word	0xffffffff


	//   ....[2]....
        /*0044*/ 	.word	0xffffffff


	//   ....[3]....
        /*0048*/ 	.word	0xffffffff


	//   ....[4]....
        /*004c*/ 	.word	0xffffffff


	//   ....[5]....
        /*0050*/ 	.word	0xffffffff


	//   ....[6]....
        /*0054*/ 	.word	0xffffffff


	//   ....[7]....
        /*0058*/ 	.word	0xffffffff


	//   ....[8]....
        /*005c*/ 	.word	0xffffffff


	//   ....[9]....
        /*0060*/ 	.word	0xffffffff


	//   ....[10]....
        /*0064*/ 	.word	0xffffffff


	//   ....[11]....
        /*0068*/ 	.word	0xffffffff


	//   ....[12]....
        /*006c*/ 	.word	0xffffffff


	//   ....[13]....
        /*0070*/ 	.word	0xffffffff


	//   ....[14]....
        /*0074*/ 	.word	0xffffffff


	//   ....[15]....
        /*0078*/ 	.word	0xffffffff


	//----- nvinfo : EIATTR_COOP_GROUP_INSTR_OFFSETS
	.align		4
.L_1660:
        /*007c*/ 	.byte	0x04, 0x28
        /*007e*/ 	.short	(.L_1662 - .L_1661)


	//   ....[0]....
.L_1661:
        /*0080*/ 	.word	0x00005910


	//   ....[1]....
        /*0084*/ 	.word	0x00005930


	//   ....[2]....
        /*0088*/ 	.word	0x000059b0


	//   ....[3]....
        /*008c*/ 	.word	0x00005a20


	//   ....[4]....
        /*0090*/ 	.word	0x00009cd0


	//   ....[5]....
        /*0094*/ 	.word	0x00009ce0


	//   ....[6]....
        /*0098*/ 	.word	0x00009d10


	//   ....[7]....
        /*009c*/ 	.word	0x00009d20


	//   ....[8]....
        /*00a0*/ 	.word	0x0000da30


	//   ....[9]....
        /*00a4*/ 	.word	0x0000da50


	//   ....[10]....
        /*00a8*/ 	.word	0x0000da70


	//   ....[11]....
        /*00ac*/ 	.word	0x0000da90


	//   ....[12]....
        /*00b0*/ 	.word	0x0000f1c0


	//   ....[13]....
        /*00b4*/ 	.word	0x0000f200


	//   ....[14]....
        /*00b8*/ 	.word	0x0000f240


	//   ....[15]....
        /*00bc*/ 	.word	0x0000f260


	//----- nvinfo : EIATTR_EXIT_INSTR_OFFSETS
	.align		4
.L_1662:
        /*00c0*/ 	.byte	0x04, 0x1c
        /*00c2*/ 	.short	(.L_1664 - .L_1663)


	//   ....[0]....
.L_1663:
        /*00c4*/ 	.word	0x000002d0


	//   ....[1]....
        /*00c8*/ 	.word	0x00000af0


	//   ....[2]....
        /*00cc*/ 	.word	0x00000b20


	//   ....[3]....
        /*00d0*/ 	.word	0x00010050


	//   ....[4]....
        /*00d4*/ 	.word	0x00010110


	//----- nvinfo : EIATTR_CTAIDZ_USED
	.align		4
.L_1664:
        /*00d8*/ 	.byte	0x01, 0x04
	.zero		2


	//----- nvinfo : EIATTR_CRS_STACK_SIZE
	.align		4
        /*00dc*/ 	.byte	0x04, 0x1e
        /*00de*/ 	.short	(.L_1666 - .L_1665)
.L_1665:
        /*00e0*/ 	.word	0x00000000
.L_1666:


//--------------------- .nv.info._ZN5flash24flash_fwd_splitkv_kernelI23Flash_fwd_kernel_traitsILi64ELi64ELi128ELi4ELb0ELb0EN7cutlass10bfloat16_tE19Flash_kernel_traitsILi64ELi64ELi128ELi4ES3_EELb1ELb0ELb1ELb0ELb0ELb1ELb0ELb0EEEvNS_16Flash_fwd_paramsE --------------------------
	.section	.nv.info._ZN5flash24flash_fwd_splitkv_kernelI23Flash_fwd_kernel_traitsILi64ELi64ELi128ELi4ELb0ELb0EN7cutlass10bfloat16_tE19Flash_kernel_traitsILi64ELi64ELi128ELi4ES3_EELb1ELb0ELb1ELb0ELb0ELb1ELb0ELb0EEEvNS_16Flash_fwd_paramsE,"",@"SHT_CUDA_INFO"
	.sectionflags	@""
	.align	4


	//----- nvinfo : EIATTR_CUDA_API_VERSION
	.align		4
        /*0000*/ 	.byte	0x04, 0x37
        /*0002*/ 	.short	(.L_1668 - .L_1667)
.L_1667:
        /*0004*/ 	.word	0x00000082


	//----- nvinfo : EIATTR_SW2861232_WAR
	.align		4
.L_1668:
        /*0008*/ 	.byte	0x01, 0x35
	.zero		2


	//----- nvinfo : EIATTR_PARAM_CBANK
	.align		4
        /*000c*/ 	.byte	0x04, 0x0a
        /*000e*/ 	.short	(.L_1670 - .L_1669)
	.align		4
.L_1669:
        /*0010*/ 	.word	index@(.nv.constant0._ZN5flash24flash_fwd_splitkv_kernelI23Flash_fwd_kernel_traitsILi64ELi64ELi128ELi4ELb0ELb0EN7cutlass10bfloat16_tE19Flash_kernel_traitsILi64ELi64ELi128ELi4ES3_EELb1ELb0ELb1ELb0ELb0ELb1ELb0ELb0EEEvNS_16Flash_fwd_paramsE)
        /*0014*/ 	.short	0x0160
        /*0016*/ 	.short	0x01d0


	//----- nvinfo : EIATTR_CBANK_PARAM_SIZE
	.align		4
.L_1670:
        /*0018*/ 	.byte	0x03, 0x19
        /*001a*/ 	.short	0x01d0


	//----- nvinfo : EIATTR_KPARAM_INFO
	.align		4
        /*001c*/ 	.byte	0x04, 0x17
        /*001e*/ 	.short	(.L_1672 - .L_1671)
.L_1671:
        /*0020*/ 	.word	0x00000000
        /*0024*/ 	.short	0x0000
        /*0026*/ 	.short	0x0000
        /*0028*/ 	.byte	0x00, 0xf0, 0x41, 0x07


	//----- nvinfo : EIATTR_MAXREG_COUNT
	.align		4
.L_1672:
        /*002c*/ 	.byte	0x03, 0x1b
        /*002e*/ 	.short	0x00ff


	//----- nvinfo : EIATTR_NUM_BARRIERS
	.align		4
        /*0030*/ 	.byte	0x02, 0x4c
        /*0032*/ 	.byte	0x01
	.zero		1


	//----- nvinfo : EIATTR_MERCURY_ISA_VERSION
	.align		4
        /*0034*/ 	.byte	0x03, 0x5f
        /*0036*/ 	.short	0x0000


	//----- nvinfo : EIATTR_COOP_GROUP_MASK_REGIDS
	.align		4
        /*0038*/ 	.byte	0x04, 0x29
        /*003a*/ 	.short	(.L_1674 - .L_1673)


	//   ....[0]....
.L_1673:
        /*003c*/ 	.word	0xffffffff


	//   ....[1]....
        /*0040*/ 	.word	0xffffffff


	//   ....[2]....
        /*0044*/ 	.word	0xffffffff


	//   ....[3]....
        /*0048*/ 	.word	0xffffffff


	//   ....[4]....
        /*004c*/ 	.word	0xffffffff


	//   ....[5]....
        /*0050*/ 	.word	0xffffffff


	//   ....[6]....
        /*0054*/ 	.word	0xffffffff


	//   ....[7]....
        /*0058*/ 	.word	0xffffffff


	//   ....[8]....
        /*005c*/ 	.word	0xffffffff


	//   ....[9]....
        /*0060*/ 	.word	0xffffffff


	//   ....[10]....
        /*0064*/ 	.word	0xffffffff


	//   ....[11]....
        /*0068*/ 	.word	0xffffffff


	//   ....[12]....
        /*006c*/ 	.word	0xffffffff


	//   ....[13]....
        /*0070*/ 	.word	0xffffffff


	//   ....[14]....
        /*0074*/ 	.word	0xffffffff


	//   ....[15]....
        /*0078*/ 	.word	0xffffffff


	//----- nvinfo : EIATTR_COOP_GROUP_INSTR_OFFSETS
	.align		4
.L_1674:
        /*007c*/ 	.byte	0x04, 0x28
        /*007e*/ 	.short	(.L_1676 - .L_1675)


	//   ....[0]....
.L_1675:
        /*0080*/ 	.word	0x000060a0


	//   ....[1]....
        /*0084*/ 	.word	0x000060c0


	//   ....[2]....
        /*0088*/ 	.word	0x00006130


	//   ....[3]....
        /*008c*/ 	.word	0x000061a0


	//   ....[4]....
        /*0090*/ 	.word	0x0000ac40


	//   ....[5]....
        /*0094*/ 	.word	0x0000ac50


	//   ....[6]....
        /*0098*/ 	.word	0x0000ac80


	//   ....[7]....
        /*009c*/ 	.word	0x0000ac90


	//   ....[8]....
        /*00a0*/ 	.word	0x0000f1e0


	//   ....[9]....
        /*00a4*/ 	.word	0x0000f1f0


	//   ....[10]....
        /*00a8*/ 	.word	0x0000f210


	//   ....[11]....
        /*00ac*/ 	.word	0x0000f230


	//   ....[12]....
        /*00b0*/ 	.word	0x00010930


	//   ....[13]....
        /*00b4*/ 	.word	0x00010970


	//   ....[14]....
        /*00b8*/ 	.word	0x000109b0


	//   ....[15]....
        /*00bc*/ 	.word	0x000109d0


	//----- nvinfo : EIATTR_EXIT_INSTR_OFFSETS
	.align		4
.L_1676:
        /*00c0*/ 	.byte	0x04, 0x1c
        /*00c2*/ 	.short	(.L_1678 - .L_1677)


	//   ....[0]....
.L_1677:
        /*00c4*/ 	.word	0x000002d0


	//   ....[1]....
        /*00c8*/ 	.word	0x00000ae0


	//   ....[2]....
        /*00cc*/ 	.word	0x00000b10


	//   ....[3]....
        /*00d0*/ 	.word	0x000117c0


	//   ....[4]....
        /*00d4*/ 	.word	0x00011880


	//----- nvinfo : EIATTR_CTAIDZ_USED
	.align		4
.L_1678:
        /*00d8*/ 	.byte	0x01, 0x04
	.zero		2


	//----- nvinfo : EIATTR_CRS_STACK_SIZE
	.align		4
        /*00dc*/ 	.byte	0x04, 0x1e
        /*00de*/ 	.short	(.L_1680 - .L_1679)
.L_1679:
        /*00e0*/ 	.word	0x00000000
.L_1680:


//--------------------- .nv.info._ZN5flash24flash_fwd_splitkv_kernelI23Flash_fwd_kernel_traitsILi64ELi64ELi128ELi4ELb0ELb0EN7cutlass10bfloat16_tE19Flash_kernel_traitsILi64ELi64ELi128ELi4ES3_EELb1ELb0ELb0ELb0ELb1ELb0ELb0ELb1EEEvNS_16Flash_fwd_paramsE --------------------------
	.section	.nv.info._ZN5flash24flash_fwd_splitkv_kernelI23Flash_fwd_kernel_traitsILi64ELi64ELi128ELi4ELb0ELb0EN7cutlass10bfloat16_tE19Flash_kernel_traitsILi64ELi64ELi128ELi4ES3_EELb1ELb0ELb0ELb0ELb1ELb0ELb0ELb1EEEvNS_16Flash_fwd_paramsE,"",@"SHT_CUDA_INFO"
	.sectionflags	@""
	.align	4


	//----- nvinfo : EIATTR_CUDA_API_VERSION
	.align		4
        /*0000*/ 	.byte	0x04, 0x37
        /*0002*/ 	.short	(.L_1682 - .L_1681)
.L_1681:
        /*0004*/ 	.word	0x00000082


	//----- nvinfo : EIATTR_SW2861232_WAR
	.align		4
.L_1682:
        /*0008*/ 	.byte	0x01, 0x35
	.zero		2


	//----- nvinfo : EIATTR_PARAM_CBANK
	.align		4
        /*000c*/ 	.byte	0x04, 0x0a
        /*000e*/ 	.short	(.L_1684 - .L_1683)
	.align		4
.L_1683:
        /*0010*/ 	.word	index@(.nv.constant0._ZN5flash24flash_fwd_splitkv_kernelI23Flash_fwd_kernel_traitsILi64ELi64ELi128ELi4ELb0ELb0EN7cutlass10bfloat16_tE19Flash_kernel_traitsILi64ELi64ELi128ELi4ES3_EELb1ELb0ELb0ELb0ELb1ELb0ELb0ELb1EEEvNS_16Flash_fwd_paramsE)
        /*0014*/ 	.short	0x0160
        /*0016*/ 	.short	0x01d0


	//----- nvinfo : EIATTR_CBANK_PARAM_SIZE
	.align		4
.L_1684:
        /*0018*/ 	.byte	0x03, 0x19
        /*001a*/ 	.short	0x01d0


	//----- nvinfo : EIATTR_KPARAM_INFO
	.align		4
        /*001c*/ 	.byte	0x04, 0x17
        /*001e*/ 	.short	(.L_1686 - .L_1685)
.L_1685:
        /*0020*/ 	.word	0x00000000
        /*0024*/ 	.short	0x0000
        /*0026*/ 	.short	0x0000
        /*0028*/ 	.byte	0x00, 0xf0, 0x41, 0x07


	//----- nvinfo : EIATTR_MAXREG_COUNT
	.align		4
.L_1686:
        /*002c*/ 	.byte	0x03, 0x1b
        /*002e*/ 	.short	0x00ff


	//----- nvinfo : EIATTR_NUM_BARRIERS
	.align		4
        /*0030*/ 	.byte	0x02, 0x4c
        /*0032*/ 	.byte	0x01
	.zero		1


	//----- nvinfo : EIATTR_MERCURY_ISA_VERSION
	.align		4
        /*0034*/ 	.byte	0x03, 0x5f
        /*0036*/ 	.short	0x0000


	//----- nvinfo : EIATTR_COOP_GROUP_MASK_REGIDS
	.align		4
        /*0038*/ 	.byte	0x04, 0x29
        /*003a*/ 	.short	(.L_1688 - .L_1687)


	//   ....[0]....
.L_1687:
        /*003c*/ 	.word	0xffffffff


	//   ....[1]....
        /*0040*/ 	.word	0xffffffff


	//   ....[2]....
        /*0044*/ 	.word	0xffffffff


	//   ....[3]....
        /*0048*/ 	.word	0xffffffff


	//   ....[4]....
        /*004c*/ 	.word	0xffffffff


	//   ....[5]....
        /*0050*/ 	.word	0xffffffff


	//   ....[6]....
        /*0054*/ 	.word	0xffffffff


	//   ....[7]....
        /*0058*/ 	.word	0xffffffff


	//   ....[8]....
        /*005c*/ 	.word	0xffffffff


	//   ....[9]....
        /*0060*/ 	.word	0xffffffff


	//   ....[10]....
        /*0064*/ 	.word	0xffffffff


	//   ....[11]....
        /*0068*/ 	.word	0xffffffff


	//   ....[12]....
        /*006c*/ 	.word	0xffffffff


	//   ....[13]....
        /*0070*/ 	.word	0xffffffff


	//   ....[14]....
        /*0074*/ 	.word	0xffffffff


	//   ....[15]....
        /*0078*/ 	.word	0xffffffff


	//----- nvinfo : EIATTR_COOP_GROUP_INSTR_OFFSETS
	.align		4
.L_1688:
        /*007c*/ 	.byte	0x04, 0x28
        /*007e*/ 	.short	(.L_1690 - .L_1689)


	//   ....[0]....
.L_1689:
        /*0080*/ 	.word	0x0000d6f0


	//   ....[1]....
        /*0084*/ 	.word	0x0000d710


	//   ....[2]....
        /*0088*/ 	.word	0x0000d7a0


	//   ....[3]....
        /*008c*/ 	.word	0x0000d7b0


	//   ....[4]....
        /*0090*/ 	.word	0x00010cc0


	//   ....[5]....
        /*0094*/ 	.word	0x00010d10


	//   ....[6]....
        /*0098*/ 	.word	0x00010d30


	//   ....[7]....
        /*009c*/ 	.word	0x00010d50


	//   ....[8]....
        /*00a0*/ 	.word	0x00013bc0


	//   ....[9]....
        /*00a4*/ 	.word	0x00013be0


	//   ....[10]....
        /*00a8*/ 	.word	0x00013c10


	//   ....[11]....
        /*00ac*/ 	.word	0x00013c20


	//   ....[12]....
        /*00b0*/ 	.word	0x00015360


	//   ....[13]....
        /*00b4*/ 	.word	0x000153a0


	//   ....[14]....
        /*00b8*/ 	.word	0x000153e0


	//   ....[15]....
        /*00bc*/ 	.word	0x000153f0


	//----- nvinfo : EIATTR_EXIT_INSTR_OFFSETS
	.align		4
.L_1690:
        /*00c0*/ 	.byte	0x04, 0x1c
        /*00c2*/ 	.short	(.L_1692 - .L_1691)


	//   ....[0]....
.L_1691:
        /*00c4*/ 	.word	0x00000300


	//   ....[1]....
        /*00c8*/ 	.word	0x00000ac0


	//   ....[2]....
        /*00cc*/ 	.word	0x00000af0


	//   ....[3]....
        /*00d0*/ 	.word	0x00016220


	//   ....[4]....
        /*00d4*/ 	.word	0x000162e0


	//----- nvinfo : EIATTR_CTAIDZ_USED
	.align		4
.L_1692:
        /*00d8*/ 	.byte	0x01, 0x04
	.zero		2


	//----- nvinfo : EIATTR_CRS_STACK_SIZE
	.align		4
        /*00dc*/ 	.byte	0x04, 0x1e
        /*00de*/ 	.short	(.L_1694 - .L_1693)
.L_1693:
        /*00e0*/ 	.word	0x00000000
.L_1694:


//--------------------- .nv.info._ZN5flash24flash_fwd_splitkv_kernelI23Flash_fwd_kernel_traitsILi64ELi64ELi128ELi4ELb0ELb0EN7cutlass10bfloat16_tE19Flash_kernel_traitsILi64ELi64ELi128ELi4ES3_EELb1ELb0ELb0ELb0ELb1ELb1ELb0ELb1EEEvNS_16Flash_fwd_paramsE --------------------------
	.section	.nv.info._ZN5flash24flash_fwd_splitkv_kernelI23Flash_fwd_kernel_traitsILi64ELi64ELi128ELi4ELb0ELb0EN7cutlass10bfloat16_tE19Flash_kernel_traitsILi64ELi64ELi128ELi4ES3_EELb1ELb0ELb0ELb0ELb1ELb1ELb0ELb1EEEvNS_16Flash_fwd_paramsE,"",@"SHT_CUDA_INFO"
	.sectionflags	@""
	.align	4


	//----- nvinfo : EIATTR_CUDA_API_VERSION
	.align		4
        /*0000*/ 	.byte	0x04, 0x37
        /*0002*/ 	.short	(.L_1696 - .L_1695)
.L_1695:
        /*0004*/ 	.word	0x00000082


	//----- nvinfo : EIATTR_SW2861232_WAR
	.align		4
.L_1696:
        /*0008*/ 	.byte	0x01, 0x35
	.zero		2


	//----- nvinfo : EIATTR_PARAM_CBANK
	.align		4
        /*000c*/ 	.byte	0x04, 0x0a
        /*000e*/ 	.short	(.L_1698 - .L_1697)
	.align		4
.L_1697:
        /*0010*/ 	.word	index@(.nv.constant0._ZN5flash24flash_fwd_splitkv_kernelI23Flash_fwd_kernel_traitsILi64ELi64ELi128ELi4ELb0ELb0EN7cutlass10bfloat16_tE19Flash_kernel_traitsILi64ELi64ELi128ELi4ES3_EELb1ELb0ELb0ELb0ELb1ELb1ELb0ELb1EEEvNS_16Flash_fwd_paramsE)
        /*0014*/ 	.short	0x0160
        /*0016*/ 	.short	0x01d0


	//----- nvinfo : EIATTR_CBANK_PARAM_SIZE
	.align		4
.L_1698:
        /*0018*/ 	.byte	0x03, 0x19
        /*001a*/ 	.short	0x01d0


	//----- nvinfo : EIATTR_KPARAM_INFO
	.align		4
        /*001c*/ 	.byte	0x04, 0x17
        /*001e*/ 	.short	(.L_1700 - .L_1699)
.L_1699:
        /*0020*/ 	.word	0x00000000
        /*0024*/ 	.short	0x0000
        /*0026*/ 	.short	0x0000
        /*0028*/ 	.byte	0x00, 0xf0, 0x41, 0x07


	//----- nvinfo : EIATTR_MAXREG_COUNT
	.align		4
.L_1700:
        /*002c*/ 	.byte	0x03, 0x1b
        /*002e*/ 	.short	0x00ff


	//----- nvinfo : EIATTR_NUM_BARRIERS
	.align		4
        /*0030*/ 	.byte	0x02, 0x4c
        /*0032*/ 	.byte	0x01
	.zero		1


	//----- nvinfo : EIATTR_MERCURY_ISA_VERSION
	.align		4
        /*0034*/ 	.byte	0x03, 0x5f
        /*0036*/ 	.short	0x0000


	//----- nvinfo : EIATTR_COOP_GROUP_MASK_REGIDS
	.align		4
        /*0038*/ 	.byte	0x04, 0x29
        /*003a*/ 	.short	(.L_1702 - .L_1701)


	//   ....[0]....
.L_1701:
        /*003c*/ 	.word	0xffffffff


	//   ....[1]....
        /*0040*/ 	.word	0xffffffff


	//   ....[2]....
        /*0044*/ 	.word	0xffffffff


	//   ....[3]....
        /*0048*/ 	.word	0xffffffff


	//   ....[4]....
        /*004c*/ 	.word	0xffffffff


	//   ....[5]....
        /*0050*/ 	.word	0xffffffff


	//   ....[6]....
        /*0054*/ 	.word	0xffffffff


	//   ....[7]....
        /*0058*/ 	.word	0xffffffff


	//   ....[8]....
        /*005c*/ 	.word	0xffffffff


	//   ....[9]....
        /*0060*/ 	.word	0xffffffff


	//   ....[10]....
        /*0064*/ 	.word	0xffffffff


	//   ....[11]....
        /*0068*/ 	.word	0xffffffff


	//   ....[12]....
        /*006c*/ 	.word	0xffffffff


	//   ....[13]....
        /*0070*/ 	.word	0xffffffff


	//   ....[14]....
        /*0074*/ 	.word	0xffffffff


	//   ....[15]....
        /*0078*/ 	.word	0xffffffff


	//----- nvinfo : EIATTR_COOP_GROUP_INSTR_OFFSETS
	.align		4
.L_1702:
        /*007c*/ 	.byte	0x04, 0x28
        /*007e*/ 	.short	(.L_1704 - .L_1703)


	//   ....[0]....
.L_1703:
        /*0080*/ 	.word	0x0000df30


	//   ....[1]....
        /*0084*/ 	.word	0x0000df50


	//   ....[2]....
        /*0088*/ 	.word	0x0000dff0


	//   ....[3]....
        /*008c*/ 	.word	0x0000e000


	//   ....[4]....
        /*0090*/ 	.word	0x00011d10


	//   ....[5]....
        /*0094*/ 	.word	0x00011d60


	//   ....[6]....
        /*0098*/ 	.word	0x00011d80


	//   ....[7]....
        /*009c*/ 	.word	0x00011da0


	//   ....[8]....
        /*00a0*/ 	.word	0x00015480


	//   ....[9]....
        /*00a4*/ 	.word	0x000154a0


	//   ....[10]....
        /*00a8*/ 	.word	0x000154d0


	//   ....[11]....
        /*00ac*/ 	.word	0x000154e0


	//   ....[12]....
        /*00b0*/ 	.word	0x00016bc0


	//   ....[13]....
        /*00b4*/ 	.word	0x00016c00


	//   ....[14]....
        /*00b8*/ 	.word	0x00016c40


	//   ....[15]....
        /*00bc*/ 	.word	0x00016c50


	//----- nvinfo : EIATTR_EXIT_INSTR_OFFSETS
	.align		4
.L_1704:
        /*00c0*/ 	.byte	0x04, 0x1c
        /*00c2*/ 	.short	(.L_1706 - .L_1705)


	//   ....[0]....
.L_1705:
        /*00c4*/ 	.word	0x00000300


	//   ....[1]....
        /*00c8*/ 	.word	0x00000ac0


	//   ....[2]....
        /*00cc*/ 	.word	0x00000af0


	//   ....[3]....
        /*00d0*/ 	.word	0x00017a80


	//   ....[4]....
        /*00d4*/ 	.word	0x00017b40


	//----- nvinfo : EIATTR_CTAIDZ_USED
	.align		4
.L_1706:
        /*00d8*/ 	.byte	0x01, 0x04
	.zero		2


	//----- nvinfo : EIATTR_CRS_STACK_SIZE
	.align		4
        /*00dc*/ 	.byte	0x04, 0x1e
        /*00de*/ 	.short	(.L_1708 - .L_1707)
.L_1707:
        /*00e0*/ 	.word	0x00000000
.L_1708:


//--------------------- .nv.info._ZN5flash24flash_fwd_splitkv_kernelI23Flash_fwd_kernel_traitsILi64ELi64ELi128ELi4ELb0ELb0EN7cutlass10bfloat16_tE19Flash_kernel_traitsILi64ELi64ELi128ELi4ES3_EELb1ELb0ELb1ELb0ELb0ELb0ELb0ELb1EEEvNS_16Flash_fwd_paramsE --------------------------
	.section	.nv.info._ZN5flash24flash_fwd_splitkv_kernelI23Flash_fwd_kernel_traitsILi64ELi64ELi128ELi4ELb0ELb0EN7cutlass10bfloat16_tE19Flash_kernel_traitsILi64ELi64ELi128ELi4ES3_EELb1ELb0ELb1ELb0ELb0ELb0ELb0ELb1EEEvNS_16Flash_fwd_paramsE,"",@"SHT_CUDA_INFO"
	.sectionflags	@""
	.align	4


	//----- nvinfo : EIATTR_CUDA_API_VERSION
	.align		4
        /*0000*/ 	.byte	0x04, 0x37
        /*0002*/ 	.short	(.L_1710 - .L_1709)
.L_1709:
        /*0004*/ 	.word	0x00000082


	//----- nvinfo : EIATTR_SW2861232_WAR
	.align		4
.L_1710:
        /*0008*/ 	.byte	0x01, 0x35
	.zero		2


	//----- nvinfo : EIATTR_PARAM_CBANK
	.align		4
        /*000c*/ 	.byte	0x04, 0x0a
        /*000e*/ 	.short	(.L_1712 - .L_1711)
	.align		4
.L_1711:
        /*0010*/ 	.word	index@(.nv.constant0._ZN5flash24flash_fwd_splitkv_kernelI23Flash_fwd_kernel_traitsILi64ELi64ELi128ELi4ELb0ELb0EN7cutlass10bfloat16_tE19Flash_kernel_traitsILi64ELi64ELi128ELi4ES3_EELb1ELb0ELb1ELb0ELb0ELb0ELb0ELb1EEEvNS_16Flash_fwd_paramsE)
        /*0014*/ 	.short	0x0160
        /*0016*/ 	.short	0x01d0


	//----- nvinfo : EIATTR_CBANK_PARAM_SIZE
	.align		4
.L_1712:
        /*0018*/ 	.byte	0x03, 0x19
        /*001a*/ 	.short	0x01d0


	//----- nvinfo : EIATTR_KPARAM_INFO
	.align		4
        /*001c*/ 	.byte	0x04, 0x17
        /*001e*/ 	.short	(.L_1714 - .L_1713)
.L_1713:
        /*0020*/ 	.word	0x00000000
        /*0024*/ 	.short	0x0000
        /*0026*/ 	.short	0x0000
        /*0028*/ 	.byte	0x00, 0xf0, 0x41, 0x07


	//----- nvinfo : EIATTR_MAXREG_COUNT
	.align		4
.L_1714:
        /*002c*/ 	.byte	0x03, 0x1b
        /*002e*/ 	.short	0x00ff


	//----- nvinfo : EIATTR_NUM_BARRIERS
	.align		4
        /*0030*/ 	.byte	0x02, 0x4c
        /*0032*/ 	.byte	0x01
	.zero		1


	//----- nvinfo : EIATTR_MERCURY_ISA_VERSION
	.align		4
        /*0034*/ 	.byte	0x03, 0x5f
        /*0036*/ 	.short	0x0000


	//----- nvinfo : EIATTR_COOP_GROUP_MASK_REGIDS
	.align		4
        /*0038*/ 	.byte	0x04, 0x29
        /*003a*/ 	.short	(.L_1716 - .L_1715)


	//   ....[0]....
.L_1715:
        /*003c*/ 	.word	0xffffffff


	//   ....[1]....
        /*0040*/ 	.word	0xffffffff


	//   ....[2]....
        /*0044*/ 	.word	0xffffffff


	//   ....[3]....
        /*0048*/ 	.word	0xffffffff


	//   ....[4]....
        /*004c*/ 	.word	0xffffffff


	//   ....[5]....
        /*0050*/ 	.word	0xffffffff


	//   ....[6]....
        /*0054*/ 	.word	0xffffffff


	//   ....[7]....
        /*0058*/ 	.word	0xffffffff


	//   ....[8]....
        /*005c*/ 	.word	0xffffffff


	//   ....[9]....
        /*0060*/ 	.word	0xffffffff


	//   ....[10]....
        /*0064*/ 	.word	0xffffffff


	//   ....[11]....
        /*0068*/ 	.word	0xffffffff


	//   ....[12]....
        /*006c*/ 	.word	0xffffffff


	//   ....[13]....
        /*0070*/ 	.word	0xffffffff


	//   ....[14]....
        /*0074*/ 	.word	0xffffffff


	//   ....[15]....
        /*0078*/ 	.word	0xffffffff


	//----- nvinfo : EIATTR_COOP_GROUP_INSTR_OFFSETS
	.align		4
.L_1716:
        /*007c*/ 	.byte	0x04, 0x28
        /*007e*/ 	.short	(.L_1718 - .L_1717)


	//   ....[0]....
.L_1717:
        /*0080*/ 	.word	0x0000edc0


	//   ....[1]....
        /*0084*/ 	.word	0x0000ede0


	//   ....[2]....
        /*0088*/ 	.word	0x0000ee50


	//   ....[3]....
        /*008c*/ 	.word	0x0000ee60


	//   ....[4]....
        /*0090*/ 	.word	0x000131f0


	//   ....[5]....
        /*0094*/ 	.word	0x00013200


	//   ....[6]....
        /*0098*/ 	.word	0x00013230


	//   ....[7]....
        /*009c*/ 	.word	0x00013240


	//   ....[8]....
        /*00a0*/ 	.word	0x00016f30


	//   ....[9]....
        /*00a4*/ 	.word	0x00016f50


	//   ....[10]....
        /*00a8*/ 	.word	0x00016f70


	//   ....[11]....
        /*00ac*/ 	.word	0x00016fa0


	//   ....[12]....
        /*00b0*/ 	.word	0x000186d0


	//   ....[13]....
        /*00b4*/ 	.word	0x00018710


	//   ....[14]....
        /*00b8*/ 	.word	0x00018750


	//   ....[15]....
        /*00bc*/ 	.word	0x00018770


	//----- nvinfo : EIATTR_EXIT_INSTR_OFFSETS
	.align		4
.L_1718:
        /*00c0*/ 	.byte	0x04, 0x1c
        /*00c2*/ 	.short	(.L_1720 - .L_1719)


	//   ....[0]....
.L_1719:
        /*00c4*/ 	.word	0x00000300


	//   ....[1]....
        /*00c8*/ 	.word	0x00000b10


	//   ....[2]....
        /*00cc*/ 	.word	0x00000b40


	//   ....[3]....
        /*00d0*/ 	.word	0x000195b0


	//   ....[4]....
        /*00d4*/ 	.word	0x00019670


	//----- nvinfo : EIATTR_CTAIDZ_USED
	.align		4
.L_1720:
        /*00d8*/ 	.byte	0x01, 0x04
	.zero		2


	//----- nvinfo : EIATTR_CRS_STACK_SIZE
	.align		4
        /*00dc*/ 	.byte	0x04, 0x1e
        /*00de*/ 	.short	(.L_1722 - .L_1721)
.L_1721:
        /*00e0*/ 	.word	0x00000000
.L_1722:


//--------------------- .nv.info._ZN5flash24flash_fwd_splitkv_kernelI23Flash_fwd_kernel_traitsILi64ELi64ELi128ELi4ELb0ELb0EN7cutlass10bfloat16_tE19Flash_kernel_traitsILi64ELi64ELi128ELi4ES3_EELb1ELb0ELb1ELb0ELb0ELb1ELb0ELb1EEEvNS_16Flash_fwd_paramsE --------------------------
	.section	.nv.info._ZN5flash24flash_fwd_splitkv_kernelI23Flash_fwd_kernel_traitsILi64ELi64ELi128ELi4ELb0ELb0EN7cutlass10bfloat16_tE19Flash_kernel_traitsILi64ELi64ELi128ELi4ES3_EELb1ELb0ELb1ELb0ELb0ELb1ELb0ELb1EEEvNS_16Flash_fwd_paramsE,"",@"SHT_CUDA_INFO"
	.sectionflags	@""
	.align	4


	//----- nvinfo : EIATTR_CUDA_API_VERSION
	.align		4
        /*0000*/ 	.byte	0x04, 0x37
        /*0002*/ 	.short	(.L_1724 - .L_1723)
.L_1723:
        /*0004*/ 	.word	0x00000082


	//----- nvinfo : EIATTR_SW2861232_WAR
	.align		4
.L_1724:
        /*0008*/ 	.byte	0x01, 0x35
	.zero		2


	//----- nvinfo : EIATTR_PARAM_CBANK
	.align		4
        /*000c*/ 	.byte	0x04, 0x0a
        /*000e*/ 	.short	(.L_1726 - .L_1725)
	.align		4
.L_1725:
        /*0010*/ 	.word	index@(.nv.constant0._ZN5flash24flash_fwd_splitkv_kernelI23Flash_fwd_kernel_traitsILi64ELi64ELi128ELi4ELb0ELb0EN7cutlass10bfloat16_tE19Flash_kernel_traitsILi64ELi64ELi128ELi4ES3_EELb1ELb0ELb1ELb0ELb0ELb1ELb0ELb1EEEvNS_16Flash_fwd_paramsE)
        /*0014*/ 	.short	0x0160
        /*0016*/ 	.short	0x01d0


	//----- nvinfo : EIATTR_CBANK_PARAM_SIZE
	.align		4
.L_1726:
        /*0018*/ 	.byte	0x03, 0x19
        /*001a*/ 	.short	0x01d0


	//----- nvinfo : EIATTR_KPARAM_INFO
	.align		4
        /*001c*/ 	.byte	0x04, 0x17
        /*001e*/ 	.short	(.L_1728 - .L_1727)
.L_1727:
        /*0020*/ 	.word	0x00000000
        /*0024*/ 	.short	0x0000
        /*0026*/ 	.short	0x0000
        /*0028*/ 	.byte	0x00, 0xf0, 0x41, 0x07


	//----- nvinfo : EIATTR_MAXREG_COUNT
	.align		4
.L_1728:
        /*002c*/ 	.byte	0x03, 0x1b
        /*002e*/ 	.short	0x00ff


	//----- nvinfo : EIATTR_NUM_BARRIERS
	.align		4
        /*0030*/ 	.byte	0x02, 0x4c
        /*0032*/ 	.byte	0x01
	.zero		1


	//----- nvinfo : EIATTR_MERCURY_ISA_VERSION
	.align		4
        /*0034*/ 	.byte	0x03, 0x5f
        /*0036*/ 	.short	0x0000


	//----- nvinfo : EIATTR_COOP_GROUP_MASK_REGIDS
	.align		4
        /*0038*/ 	.byte	0x04, 0x29
        /*003a*/ 	.short	(.L_1730 - .L_1729)


	//   ....[0]....
.L_1729:
        /*003c*/ 	.word	0xffffffff


	//   ....[1]....
        /*0040*/ 	.word	0xffffffff


	//   ....[2]....
        /*0044*/ 	.word	0xffffffff


	//   ....[3]....
        /*0048*/ 	.word	0xffffffff


	//   ....[4]....
        /*004c*/ 	.word	0xffffffff


	//   ....[5]....
        /*0050*/ 	.word	0xffffffff


	//   ....[6]....
        /*0054*/ 	.word	0xffffffff


	//   ....[7]....
        /*0058*/ 	.word	0xffffffff


	//   ....[8]....
        /*005c*/ 	.word	0xffffffff


	//   ....[9]....
        /*0060*/ 	.word	0xffffffff


	//   ....[10]....
        /*0064*/ 	.word	0xffffffff


	//   ....[11]....
        /*0068*/ 	.word	0xffffffff


	//   ....[12]....
        /*006c*/ 	.word	0xffffffff


	//   ....[13]....
        /*0070*/ 	.word	0xffffffff


	//   ....[14]....
        /*0074*/ 	.word	0xffffffff


	//   ....[15]....
        /*0078*/ 	.word	0xffffffff


	//----- nvinfo : EIATTR_COOP_GROUP_INSTR_OFFSETS
	.align		4
.L_1730:
        /*007c*/ 	.byte	0x04, 0x28
        /*007e*/ 	.short	(.L_1732 - .L_1731)


	//   ....[0]....
.L_1731:
        /*0080*/ 	.word	0x0000f540


	//   ....[1]....
        /*0084*/ 	.word	0x0000f560


	//   ....[2]....
        /*0088*/ 	.word	0x0000f5b0


	//   ....[3]....
        /*008c*/ 	.word	0x0000f5c0


	//   ....[4]....
        /*0090*/ 	.word	0x00014180


	//   ....[5]....
        /*0094*/ 	.word	0x00014190


	//   ....[6]....
        /*0098*/ 	.word	0x000141c0


	//   ....[7]....
        /*009c*/ 	.word	0x000141d0


	//   ....[8]....
        /*00a0*/ 	.word	0x00018740


	//   ....[9]....
        /*00a4*/ 	.word	0x00018750


	//   ....[10]....
        /*00a8*/ 	.word	0x00018770


	//   ....[11]....
        /*00ac*/ 	.word	0x00018790


	//   ....[12]....
        /*00b0*/ 	.word	0x00019e70


	//   ....[13]....
        /*00b4*/ 	.word	0x00019eb0


	//   ....[14]....
        /*00b8*/ 	.word	0x00019ef0


	//   ....[15]....
        /*00bc*/ 	.word	0x00019f10


	//----- nvinfo : EIATTR_EXIT_INSTR_OFFSETS
	.align		4
.L_1732:
        /*00c0*/ 	.byte	0x04, 0x1c
        /*00c2*/ 	.short	(.L_1734 - .L_1733)


	//   ....[0]....
.L_1733:
        /*00c4*/ 	.word	0x00000300


	//   ....[1]....
        /*00c8*/ 	.word	0x00000b10


	//   ....[2]....
        /*00cc*/ 	.word	0x00000b40


	//   ....[3]....
        /*00d0*/ 	.word	0x0001ad50


	//   ....[4]....
        /*00d4*/ 	.word	0x0001ae10


	//----- nvinfo : EIATTR_CTAIDZ_USED
	.align		4
.L_1734:
        /*00d8*/ 	.byte	0x01, 0x04
	.zero		2


	//----- nvinfo : EIATTR_CRS_STACK_SIZE
	.align		4
        /*00dc*/ 	.byte	0x04, 0x1e
        /*00de*/ 	.short	(.L_1736 - .L_1735)
.L_1735:
        /*00e0*/ 	.word	0x00000000
.L_1736:


//--------------------- .nv.info._ZN5flash24flash_fwd_splitkv_kernelI23Flash_fwd_kernel_traitsILi64ELi64ELi128ELi4ELb0ELb0EN7cutlass10bfloat16_tE19Flash_kernel_traitsILi64ELi64ELi128ELi4ES3_EELb1ELb0ELb0ELb0ELb1ELb0ELb1ELb0EEEvNS_16Flash_fwd_paramsE --------------------------
	.section	.nv.info._ZN5flash24flash_fwd_splitkv_kernelI23Flash_fwd_kernel_traitsILi64ELi64ELi128ELi4ELb0ELb0EN7cutlass10bfloat16_tE19Flash_kernel_traitsILi64ELi64ELi128ELi4ES3_EELb1ELb0ELb0ELb0ELb1ELb0ELb1ELb0EEEvNS_16Flash_fwd_paramsE,"",@"SHT_CUDA_INFO"
	.sectionflags	@""
	.align	4


	//----- nvinfo : EIATTR_CUDA_API_VERSION
	.align		4
        /*0000*/ 	.byte	0x04, 0x37
        /*0002*/ 	.short	(.L_1738 - .L_1737)
.L_1737:
        /*0004*/ 	.word	0x00000082


	//----- nvinfo : EIATTR_SW2861232_WAR
	.align		4
.L_1738:
        /*0008*/ 	.byte	0x01, 0x35
	.zero		2


	//----- nvinfo : EIATTR_PARAM_CBANK
	.align		4
        /*000c*/ 	.byte	0x04, 0x0a
        /*000e*/ 	.short	(.L_1740 - .L_1739)
	.align		4
.L_1739:
        /*0010*/ 	.word	index@(.nv.constant0._ZN5flash24flash_fwd_splitkv_kernelI23Flash_fwd_kernel_traitsILi64ELi64ELi128ELi4ELb0ELb0EN7cutlass10bfloat16_tE19Flash_kernel_traitsILi64ELi64ELi128ELi4ES3_EELb1ELb0ELb0ELb0ELb1ELb0ELb1ELb0EEEvNS_16Flash_fwd_paramsE)
        /*0014*/ 	.short	0x0160
        /*0016*/ 	.short	0x01d0


	//----- nvinfo : EIATTR_CBANK_PARAM_SIZE
	.align		4
.L_1740:
        /*0018*/ 	.byte	0x03, 0x19
        /*001a*/ 	.short	0x01d0


	//----- nvinfo : EIATTR_KPARAM_INFO
	.align		4
        /*001c*/ 	.byte	0x04, 0x17
        /*001e*/ 	.short	(.L_1742 - .L_1741)
.L_1741:
        /*0020*/ 	.word	0x00000000
        /*0024*/ 	.short	0x0000
        /*0026*/ 	.short	0x0000
        /*0028*/ 	.byte	0x00, 0xf0, 0x41, 0x07


	//----- nvinfo : EIATTR_MAXREG_COUNT
	.align		4
.L_1742:
        /*002c*/ 	.byte	0x03, 0x1b
        /*002e*/ 	.short	0x00ff


	//----- nvinfo : EIATTR_NUM_BARRIERS
	.align		4
        /*0030*/ 	.byte	0x02, 0x4c
        /*0032*/ 	.byte	0x01
	.zero		1


	//----- nvinfo : EIATTR_MERCURY_ISA_VERSION
	.align		4
        /*0034*/ 	.byte	0x03, 0x5f
        /*0036*/ 	.short	0x0000


	//----- nvinfo : EIATTR_COOP_GROUP_MASK_REGIDS
	.align		4
        /*0038*/ 	.byte	0x04, 0x29
        /*003a*/ 	.short	(.L_1744 - .L_1743)


	//   ....[0]....
.L_1743:
        /*003c*/ 	.word	0xffffffff


	//   ....[1]....
        /*0040*/ 	.word	0xffffffff


	//   ....[2]....
        /*0044*/ 	.word	0xffffffff


	//   ....[3]....
        /*0048*/ 	.word	0xffffffff


	//   ....[4]....
        /*004c*/ 	.word	0xffffffff


	//   ....[5]....
        /*0050*/ 	.word	0xffffffff


	//   ....[6]....
        /*0054*/ 	.word	0xffffffff


	//   ....[7]....
        /*0058*/ 	.word	0xffffffff


	//   ....[8]....
        /*005c*/ 	.word	0xffffffff


	//   ....[9]....
        /*0060*/ 	.word	0xffffffff


	//   ....[10]....
        /*0064*/ 	.word	0xffffffff


	//   ....[11]....
        /*0068*/ 	.word	0xffffffff


	//   ....[12]....
        /*006c*/ 	.word	0xffffffff


	//   ....[13]....
        /*0070*/ 	.word	0xffffffff


	//   ....[14]....
        /*0074*/ 	.word	0xffffffff


	//   ....[15]....
        /*0078*/ 	.word	0xffffffff


	//----- nvinfo : EIATTR_COOP_GROUP_INSTR_OFFSETS
	.align		4
.L_1744:
        /*007c*/ 	.byte	0x04, 0x28
        /*007e*/ 	.short	(.L_1746 - .L_1745)


	//   ....[0]....
.L_1745:
        /*0080*/ 	.word	0x00004380


	//   ....[1]....
        /*0084*/ 	.word	0x00004450


	//   ....[2]....
        /*0088*/ 	.word	0x00004460


	//   ....[3]....
        /*008c*/ 	.word	0x00004490


	//   ....[4]....
        /*0090*/ 	.word	0x00007960


	//   ....[5]....
        /*0094*/ 	.word	0x000079b0


	//   ....[6]....
        /*0098*/ 	.word	0x000079d0


	//   ....[7]....
        /*009c*/ 	.word	0x000079f0


	//   ....[8]....
        /*00a0*/ 	.word	0x0000a7e0


	//   ....[9]....
        /*00a4*/ 	.word	0x0000a800


	//   ....[10]....
        /*00a8*/ 	.word	0x0000a840


	//   ....[11]....
        /*00ac*/ 	.word	0x0000a850


	//   ....[12]....
        /*00b0*/ 	.word	0x0000bf60


	//   ....[13]....
        /*00b4*/ 	.word	0x0000bfa0


	//   ....[14]....
        /*00b8*/ 	.word	0x0000c030


	//   ....[15]....
        /*00bc*/ 	.word	0x0000c050


	//----- nvinfo : EIATTR_EXIT_INSTR_OFFSETS
	.align		4
.L_1746:
        /*00c0*/ 	.byte	0x04, 0x1c
        /*00c2*/ 	.short	(.L_1748 - .L_1747)


	//   ....[0]....
.L_1747:
        /*00c4*/ 	.word	0x00000410


	//   ....[1]....
        /*00c8*/ 	.word	0x00000b40


	//   ....[2]....
        /*00cc*/ 	.word	0x00000b70


	//   ....[3]....
        /*00d0*/ 	.word	0x0000cae0


	//   ....[4]....
        /*00d4*/ 	.word	0x0000cb00


	//----- nvinfo : EIATTR_CTAIDZ_USED
	.align		4
.L_1748:
        /*00d8*/ 	.byte	0x01, 0x04
	.zero		2


	//----- nvinfo : EIATTR_CRS_STACK_SIZE
	.align		4
        /*00dc*/ 	.byte	0x04, 0x1e
        /*00de*/ 	.short	(.L_1750 - .L_1749)
.L_1749:
        /*00e0*/ 	.word	0x00000000
.L_1750:


//--------------------- .nv.info._ZN5flash24flash_fwd_splitkv_kernelI23Flash_fwd_kernel_traitsILi64ELi64ELi128ELi4ELb0ELb0EN7cutlass10bfloat16_tE19Flash_kernel_traitsILi64ELi64ELi128ELi4ES3_EELb1ELb0ELb0ELb0ELb1ELb1ELb1ELb0EEEvNS_16Flash_fwd_paramsE --------------------------
	.section	.nv.info._ZN5flash24flash_fwd_splitkv_kernelI23Flash_fwd_kernel_traitsILi64ELi64ELi128ELi4ELb0ELb0EN7cutlass10bfloat16_tE19Flash_kernel_traitsILi64ELi64ELi128ELi4ES3_EELb1ELb0ELb0ELb0ELb1ELb1ELb1ELb0EEEvNS_16Flash_fwd_paramsE,"",@"SHT_CUDA_INFO"
	.sectionflags	@""
	.align	4


	//----- nvinfo : EIATTR_CUDA_API_VERSION
	.align		4
        /*0000*/ 	.byte	0x04, 0x37
        /*0002*/ 	.short	(.L_1752 - .L_1751)
.L_1751:
        /*0004*/ 	.word	0x00000082


	//----- nvinfo : EIATTR_SW2861232_WAR
	.align		4
.L_1752:
        /*0008*/ 	.byte	0x01, 0x35
	.zero		2


	//----- nvinfo : EIATTR_PARAM_CBANK
	.align		4
        /*000c*/ 	.byte	0x04, 0x0a
        /*000e*/ 	.short	(.L_1754 - .L_1753)
	.align		4
.L_1753:
        /*0010*/ 	.word	index@(.nv.constant0._ZN5flash24flash_fwd_splitkv_kernelI23Flash_fwd_kernel_traitsILi64ELi64ELi128ELi4ELb0ELb0EN7cutlass10bfloat16_tE19Flash_kernel_traitsILi64ELi64ELi128ELi4ES3_EELb1ELb0ELb0ELb0ELb1ELb1ELb1ELb0EEEvNS_16Flash_fwd_paramsE)
        /*0014*/ 	.short	0x0160
        /*0016*/ 	.short	0x01d0


	//----- nvinfo : EIATTR_CBANK_PARAM_SIZE
	.align		4
.L_1754:
        /*0018*/ 	.byte	0x03, 0x19
        /*001a*/ 	.short	0x01d0


	//----- nvinfo : EIATTR_KPARAM_INFO
	.align		4
        /*001c*/ 	.byte	0x04, 0x17
        /*001e*/ 	.short	(.L_1756 - .L_1755)
.L_1755:
        /*0020*/ 	.word	0x00000000
        /*0024*/ 	.short	0x0000
        /*0026*/ 	.short	0x0000
        /*0028*/ 	.byte	0x00, 0xf0, 0x41, 0x07


	//----- nvinfo : EIATTR_MAXREG_COUNT
	.align		4
.L_1756:
        /*002c*/ 	.byte	0x03, 0x1b
        /*002e*/ 	.short	0x00ff


	//----- nvinfo : EIATTR_NUM_BARRIERS
	.align		4
        /*0030*/ 	.byte	0x02, 0x4c
        /*0032*/ 	.byte	0x01
	.zero		1


	//----- nvinfo : EIATTR_MERCURY_ISA_VERSION
	.align		4
        /*0034*/ 	.byte	0x03, 0x5f
        /*0036*/ 	.short	0x0000


	//----- nvinfo : EIATTR_COOP_GROUP_MASK_REGIDS
	.align		4
        /*0038*/ 	.byte	0x04, 0x29
        /*003a*/ 	.short	(.L_1758 - .L_1757)


	//   ....[0]....
.L_1757:
        /*003c*/ 	.word	0xffffffff


	//   ....[1]....
        /*0040*/ 	.word	0xffffffff


	//   ....[2]....
        /*0044*/ 	.word	0xffffffff


	//   ....[3]....
        /*0048*/ 	.word	0xffffffff


	//   ....[4]....
        /*004c*/ 	.word	0xffffffff


	//   ....[5]....
        /*0050*/ 	.word	0xffffffff


	//   ....[6]....
        /*0054*/ 	.word	0xffffffff


	//   ....[7]....
        /*0058*/ 	.word	0xffffffff


	//   ....[8]....
        /*005c*/ 	.word	0xffffffff


	//   ....[9]....
        /*0060*/ 	.word	0xffffffff


	//   ....[10]....
        /*0064*/ 	.word	0xffffffff


	//   ....[11]....
        /*0068*/ 	.word	0xffffffff


	//   ....[12]....
        /*006c*/ 	.word	0xffffffff


	//   ....[13]....
        /*0070*/ 	.word	0xffffffff


	//   ....[14]....
        /*0074*/ 	.word	0xffffffff


	//   ....[15]....
        /*0078*/ 	.word	0xffffffff


	//----- nvinfo : EIATTR_COOP_GROUP_INSTR_OFFSETS
	.align		4
.L_1758:
        /*007c*/ 	.byte	0x04, 0x28
        /*007e*/ 	.short	(.L_1760 - .L_1759)


	//   ....[0]....
.L_1759:
        /*0080*/ 	.word	0x00004b40


	//   ....[1]....
        /*0084*/ 	.word	0x00004c70


	//   ....[2]....
        /*0088*/ 	.word	0x00004c80


	//   ....[3]....
        /*008c*/ 	.word	0x00004cd0


	//   ....[4]....
        /*0090*/ 	.word	0x00008970


	//   ....[5]....
        /*0094*/ 	.word	0x00008980


	//   ....[6]....
        /*0098*/ 	.word	0x000089b0


	//   ....[7]....
        /*009c*/ 	.word	0x000089c0


	//   ....[8]....
        /*00a0*/ 	.word	0x0000c060


	//   ....[9]....
        /*00a4*/ 	.word	0x0000c080


	//   ....[10]....
        /*00a8*/ 	.word	0x0000c0b0


	//   ....[11]....
        /*00ac*/ 	.word	0x0000c0c0


	//   ....[12]....
        /*00b0*/ 	.word	0x0000d780


	//   ....[13]....
        /*00b4*/ 	.word	0x0000d7c0


	//   ....[14]....
        /*00b8*/ 	.word	0x0000d850


	//   ....[15]....
        /*00bc*/ 	.word	0x0000d860


	//----- nvinfo : EIATTR_EXIT_INSTR_OFFSETS
	.align		4
.L_1760:
        /*00c0*/ 	.byte	0x04, 0x1c
        /*00c2*/ 	.short	(.L_1762 - .L_1761)


	//   ....[0]....
.L_1761:
        /*00c4*/ 	.word	0x00000410


	//   ....[1]....
        /*00c8*/ 	.word	0x00000b40


	//   ....[2]....
        /*00cc*/ 	.word	0x00000b70


	//   ....[3]....
        /*00d0*/ 	.word	0x0000e300


	//   ....[4]....
        /*00d4*/ 	.word	0x0000e320


	//----- nvinfo : EIATTR_CTAIDZ_USED
	.align		4
.L_1762:
        /*00d8*/ 	.byte	0x01, 0x04
	.zero		2


	//----- nvinfo : EIATTR_CRS_STACK_SIZE
	.align		4
        /*00dc*/ 	.byte	0x04, 0x1e
        /*00de*/ 	.short	(.L_1764 - .L_1763)
.L_1763:
        /*00e0*/ 	.word	0x00000000
.L_1764:


//--------------------- .nv.info._ZN5flash24flash_fwd_splitkv_kernelI23Flash_fwd_kernel_traitsILi64ELi64ELi128ELi4ELb0ELb0EN7cutlass10bfloat16_tE19Flash_kernel_traitsILi64ELi64ELi128ELi4ES3_EELb1ELb0ELb1ELb0ELb0ELb0ELb1ELb0EEEvNS_16Flash_fwd_paramsE --------------------------
	.section	.nv.info._ZN5flash24flash_fwd_splitkv_kernelI23Flash_fwd_kernel_traitsILi64ELi64ELi128ELi4ELb0ELb0EN7cutlass10bfloat16_tE19Flash_kernel_traitsILi64ELi64ELi128ELi4ES3_EELb1ELb0ELb1ELb0ELb0ELb0ELb1ELb0EEEvNS_16Flash_fwd_paramsE,"",@"SHT_CUDA_INFO"
	.sectionflags	@""
	.align	4


	//----- nvinfo : EIATTR_CUDA_API_VERSION
	.align		4
        /*0000*/ 	.byte	0x04, 0x37
        /*0002*/ 	.short	(.L_1766 - .L_1765)
.L_1765:
        /*0004*/ 	.word	0x00000082


	//----- nvinfo : EIATTR_SW2861232_WAR
	.align		4
.L_1766:
        /*0008*/ 	.byte	0x01, 0x35
	.zero		2


	//----- nvinfo : EIATTR_PARAM_CBANK
	.align		4
        /*000c*/ 	.byte	0x04, 0x0a
        /*000e*/ 	.short	(.L_1768 - .L_1767)
	.align		4
.L_1767:
        /*0010*/ 	.word	index@(.nv.constant0._ZN5flash24flash_fwd_splitkv_kernelI23Flash_fwd_kernel_traitsILi64ELi64ELi128ELi4ELb0ELb0EN7cutlass10bfloat16_tE19Flash_kernel_traitsILi64ELi64ELi128ELi4ES3_EELb1ELb0ELb1ELb0ELb0ELb0ELb1ELb0EEEvNS_16Flash_fwd_paramsE)
        /*0014*/ 	.short	0x0160
        /*0016*/ 	.short	0x01d0


	//----- nvinfo : EIATTR_CBANK_PARAM_SIZE
	.align		4
.L_1768:
        /*0018*/ 	.byte	0x03, 0x19
        /*001a*/ 	.short	0x01d0


	//----- nvinfo : EIATTR_KPARAM_INFO
	.align		4
        /*001c*/ 	.byte	0x04, 0x17
        /*001e*/ 	.short	(.L_1770 - .L_1769)
.L_1769:
        /*0020*/ 	.word	0x00000000
        /*0024*/ 	.short	0x0000
        /*0026*/ 	.short	0x0000
        /*0028*/ 	.byte	0x00, 0xf0, 0x41, 0x07


	//----- nvinfo : EIATTR_MAXREG_COUNT
	.align		4
.L_1770:
        /*002c*/ 	.byte	0x03, 0x1b
        /*002e*/ 	.short	0x00ff


	//----- nvinfo : EIATTR_NUM_BARRIERS
	.align		4
        /*0030*/ 	.byte	0x02, 0x4c
        /*0032*/ 	.byte	0x01
	.zero		1


	//----- nvinfo : EIATTR_MERCURY_ISA_VERSION
	.align		4
        /*0034*/ 	.byte	0x03, 0x5f
        /*0036*/ 	.short	0x0000


	//----- nvinfo : EIATTR_COOP_GROUP_MASK_REGIDS
	.align		4
        /*0038*/ 	.byte	0x04, 0x29
        /*003a*/ 	.short	(.L_1772 - .L_1771)


	//   ....[0]....
.L_1771:
        /*003c*/ 	.word	0xffffffff


	//   ....[1]....
        /*0040*/ 	.word	0xffffffff


	//   ....[2]....
        /*0044*/ 	.word	0xffffffff


	//   ....[3]....
        /*0048*/ 	.word	0xffffffff


	//   ....[4]....
        /*004c*/ 	.word	0xffffffff


	//   ....[5]....
        /*0050*/ 	.word	0xffffffff


	//   ....[6]....
        /*0054*/ 	.word	0xffffffff


	//   ....[7]....
        /*0058*/ 	.word	0xffffffff


	//   ....[8]....
        /*005c*/ 	.word	0xffffffff


	//   ....[9]....
        /*0060*/ 	.word	0xffffffff


	//   ....[10]....
        /*0064*/ 	.word	0xffffffff


	//   ....[11]....
        /*0068*/ 	.word	0xffffffff


	//   ....[12]....
        /*006c*/ 	.word	0xffffffff


	//   ....[13]....
        /*0070*/ 	.word	0xffffffff


	//   ....[14]....
        /*0074*/ 	.word	0xffffffff


	//   ....[15]....
        /*0078*/ 	.word	0xffffffff


	//----- nvinfo : EIATTR_COOP_GROUP_INSTR_OFFSETS
	.align		4
.L_1772:
        /*007c*/ 	.byte	0x04, 0x28
        /*007e*/ 	.short	(.L_1774 - .L_1773)


	//   ....[0]....
.L_1773:
        /*0080*/ 	.word	0x000058c0


	//   ....[1]....
        /*0084*/ 	.word	0x000058e0


	//   ....[2]....
        /*0088*/ 	.word	0x00005960


	//   ....[3]....
        /*008c*/ 	.word	0x00005970


	//   ....[4]....
        /*0090*/ 	.word	0x00009c70


	//   ....[5]....
        /*0094*/ 	.word	0x00009c80


	//   ....[6]....
        /*0098*/ 	.word	0x00009cb0


	//   ....[7]....
        /*009c*/ 	.word	0x00009cc0


	//   ....[8]....
        /*00a0*/ 	.word	0x0000d9b0


	//   ....[9]....
        /*00a4*/ 	.word	0x0000d9d0


	//   ....[10]....
        /*00a8*/ 	.word	0x0000d9f0


	//   ....[11]....
        /*00ac*/ 	.word	0x0000da10


	//   ....[12]....
        /*00b0*/ 	.word	0x0000f130


	//   ....[13]....
        /*00b4*/ 	.word	0x0000f170


	//   ....[14]....
        /*00b8*/ 	.word	0x0000f1d0


	//   ....[15]....
        /*00bc*/ 	.word	0x0000f1f0


	//----- nvinfo : EIATTR_EXIT_INSTR_OFFSETS
	.align		4
.L_1774:
        /*00c0*/ 	.byte	0x04, 0x1c
        /*00c2*/ 	.short	(.L_1776 - .L_1775)


	//   ....[0]....
.L_1775:
        /*00c4*/ 	.word	0x00000420


	//   ....[1]....
        /*00c8*/ 	.word	0x00000bd0


	//   ....[2]....
        /*00cc*/ 	.word	0x00000c00


	//   ....[3]....
        /*00d0*/ 	.word	0x0000fcf0


	//   ....[4]....
        /*00d4*/ 	.word	0x0000fd10


	//----- nvinfo : EIATTR_CTAIDZ_USED
	.align		4
.L_1776:
        /*00d8*/ 	.byte	0x01, 0x04
	.zero		2


	//----- nvinfo : EIATTR_CRS_STACK_SIZE
	.align		4
        /*00dc*/ 	.byte	0x04, 0x1e
        /*00de*/ 	.short	(.L_1778 - .L_1777)
.L_1777:
        /*00e0*/ 	.word	0x00000000
.L_1778:


//--------------------- .nv.info._ZN5flash24flash_fwd_splitkv_kernelI23Flash_fwd_kernel_traitsILi64ELi64ELi128ELi4ELb0ELb0EN7cutlass10bfloat16_tE19Flash_kernel_traitsILi64ELi64ELi128ELi4ES3_EELb1ELb0ELb1ELb0ELb0ELb1ELb1ELb0EEEvNS_16Flash_fwd_paramsE --------------------------
	.section	.nv.info._ZN5flash24flash_fwd_splitkv_kernelI23Flash_fwd_kernel_traitsILi64ELi64ELi128ELi4ELb0ELb0EN7cutlass10bfloat16_tE19Flash_kernel_traitsILi64ELi64ELi128ELi4ES3_EELb1ELb0ELb1ELb0ELb0ELb1ELb1ELb0EEEvNS_16Flash_fwd_paramsE,"",@"SHT_CUDA_INFO"
	.sectionflags	@""
	.align	4


	//----- nvinfo : EIATTR_CUDA_API_VERSION
	.align		4
        /*0000*/ 	.byte	0x04, 0x37
        /*0002*/ 	.short	(.L_1780 - .L_1779)
.L_1779:
        /*0004*/ 	.word	0x00000082


	//----- nvinfo : EIATTR_SW2861232_WAR
	.align		4
.L_1780:
        /*0008*/ 	.byte	0x01, 0x35
	.zero		2


	//----- nvinfo : EIATTR_PARAM_CBANK
	.align		4
        /*000c*/ 	.byte	0x04, 0x0a
        /*000e*/ 	.short	(.L_1782 - .L_1781)
	.align		4
.L_1781:
        /*0010*/ 	.word	index@(.nv.constant0._ZN5flash24flash_fwd_splitkv_kernelI23Flash_fwd_kernel_traitsILi64ELi64ELi128ELi4ELb0ELb0EN7cutlass10bfloat16_tE19Flash_kernel_traitsILi64ELi64ELi128ELi4ES3_EELb1ELb0ELb1ELb0ELb0ELb1ELb1ELb0EEEvNS_16Flash_fwd_paramsE)
        /*0014*/ 	.short	0x0160
        /*0016*/ 	.short	0x01d0


	//----- nvinfo : EIATTR_CBANK_PARAM_SIZE
	.align		4
.L_1782:
        /*0018*/ 	.byte	0x03, 0x19
        /*001a*/ 	.short	0x01d0


	//----- nvinfo : EIATTR_KPARAM_INFO
	.align		4
        /*001c*/ 	.byte	0x04, 0x17
        /*001e*/ 	.short	(.L_1784 - .L_1783)
.L_1783:
        /*0020*/ 	.word	0x00000000
        /*0024*/ 	.short	0x0000
        /*0026*/ 	.short	0x0000
        /*0028*/ 	.byte	0x00, 0xf0, 0x41, 0x07


	//----- nvinfo : EIATTR_MAXREG_COUNT
	.align		4
.L_1784:
        /*002c*/ 	.byte	0x03, 0x1b
        /*002e*/ 	.short	0x00ff


	//----- nvinfo : EIATTR_NUM_BARRIERS
	.align		4
        /*0030*/ 	.byte	0x02, 0x4c
        /*0032*/ 	.byte	0x01
	.zero		1


	//----- nvinfo : EIATTR_MERCURY_ISA_VERSION
	.align		4
        /*0034*/ 	.byte	0x03, 0x5f
        /*0036*/ 	.short	0x0000


	//----- nvinfo : EIATTR_COOP_GROUP_MASK_REGIDS
	.align		4
        /*0038*/ 	.byte	0x04, 0x29
        /*003a*/ 	.short	(.L_1786 - .L_1785)


	//   ....[0]....
.L_1785:
        /*003c*/ 	.word	0xffffffff


	//   ....[1]....
        /*0040*/ 	.word	0xffffffff


	//   ....[2]....
        /*0044*/ 	.word	0xffffffff


	//   ....[3]....
        /*0048*/ 	.word	0xffffffff


	//   ....[4]....
        /*004c*/ 	.word	0xffffffff


	//   ....[5]....
        /*0050*/ 	.word	0xffffffff


	//   ....[6]....
        /*0054*/ 	.word	0xffffffff


	//   ....[7]....
        /*0058*/ 	.word	0xffffffff


	//   ....[8]....
        /*005c*/ 	.word	0xffffffff


	//   ....[9]....
        /*0060*/ 	.word	0xffffffff


	//   ....[10]....
        /*0064*/ 	.word	0xffffffff


	//   ....[11]....
        /*0068*/ 	.word	0xffffffff


	//   ....[12]....
        /*006c*/ 	.word	0xffffffff


	//   ....[13]....
        /*0070*/ 	.word	0xffffffff


	//   ....[14]....
        /*0074*/ 	.word	0xffffffff


	//   ....[15]....
        /*0078*/ 	.word	0xffffffff


	//----- nvinfo : EIATTR_COOP_GROUP_INSTR_OFFSETS
	.align		4
.L_1786:
        /*007c*/ 	.byte	0x04, 0x28
        /*007e*/ 	.short	(.L_1788 - .L_1787)


	//   ....[0]....
.L_1787:
        /*0080*/ 	.word	0x000060c0


	//   ....[1]....
        /*0084*/ 	.word	0x000060e0


	//   ....[2]....
        /*0088*/ 	.word	0x00006160


	//   ....[3]....
        /*008c*/ 	.word	0x00006170


	//   ....[4]....
        /*0090*/ 	.word	0x0000ac80


	//   ....[5]....
        /*0094*/ 	.word	0x0000ac90


	//   ....[6]....
        /*0098*/ 	.word	0x0000acc0


	//   ....[7]....
        /*009c*/ 	.word	0x0000acd0


	//   ....[8]....
        /*00a0*/ 	.word	0x0000f210


	//   ....[9]....
        /*00a4*/ 	.word	0x0000f230


	//   ....[10]....
        /*00a8*/ 	.word	0x0000f250


	//   ....[11]....
        /*00ac*/ 	.word	0x0000f270


	//   ....[12]....
        /*00b0*/ 	.word	0x00010940


	//   ....[13]....
        /*00b4*/ 	.word	0x00010980


	//   ....[14]....
        /*00b8*/ 	.word	0x000109e0


	//   ....[15]....
        /*00bc*/ 	.word	0x00010a00


	//----- nvinfo : EIATTR_EXIT_INSTR_OFFSETS
	.align		4
.L_1788:
        /*00c0*/ 	.byte	0x04, 0x1c
        /*00c2*/ 	.short	(.L_1790 - .L_1789)


	//   ....[0]....
.L_1789:
        /*00c4*/ 	.word	0x00000420


	//   ....[1]....
        /*00c8*/ 	.word	0x00000bd0


	//   ....[2]....
        /*00cc*/ 	.word	0x00000c00


	//   ....[3]....
        /*00d0*/ 	.word	0x00011500


	//   ....[4]....
        /*00d4*/ 	.word	0x00011520


	//----- nvinfo : EIATTR_CTAIDZ_USED
	.align		4
.L_1790:
        /*00d8*/ 	.byte	0x01, 0x04
	.zero		2


	//----- nvinfo : EIATTR_CRS_STACK_SIZE
	.align		4
        /*00dc*/ 	.byte	0x04, 0x1e
        /*00de*/ 	.short	(.L_1792 - .L_1791)
.L_1791:
        /*00e0*/ 	.word	0x00000000
.L_1792:


//--------------------- .nv.info._ZN5flash24flash_fwd_splitkv_kernelI23Flash_fwd_kernel_traitsILi64ELi64ELi128ELi4ELb0ELb0EN7cutlass10bfloat16_tE19Flash_kernel_traitsILi64ELi64ELi128ELi4ES3_EELb1ELb0ELb0ELb0ELb1ELb0ELb1ELb1EEEvNS_16Flash_fwd_paramsE --------------------------
	.section	.nv.info._ZN5flash24flash_fwd_splitkv_kernelI23Flash_fwd_kernel_traitsILi64ELi64ELi128ELi4ELb0ELb0EN7cutlass10bfloat16_tE19Flash_kernel_traitsILi64ELi64ELi128ELi4ES3_EELb1ELb0ELb0ELb0ELb1ELb0ELb1ELb1EEEvNS_16Flash_fwd_paramsE,"",@"SHT_CUDA_INFO"
	.sectionflags	@""
	.align	4


	//----- nvinfo : EIATTR_CUDA_API_VERSION
	.align		4
        /*0000*/ 	.byte	0x04, 0x37
        /*0002*/ 	.short	(.L_1794 - .L_1793)
.L_1793:
        /*0004*/ 	.word	0x00000082


	//----- nvinfo : EIATTR_SW2861232_WAR
	.align		4
.L_1794:
        /*0008*/ 	.byte	0x01, 0x35
	.zero		2


	//----- nvinfo : EIATTR_PARAM_CBANK
	.align		4
        /*000c*/ 	.byte	0x04, 0x0a
        /*000e*/ 	.short	(.L_1796 - .L_1795)
	.align		4
.L_1795:
        /*0010*/ 	.word	index@(.nv.constant0._ZN5flash24flash_fwd_splitkv_kernelI23Flash_fwd_kernel_traitsILi64ELi64ELi128ELi4ELb0ELb0EN7cutlass10bfloat16_tE19Flash_kernel_traitsILi64ELi64ELi128ELi4ES3_EELb1ELb0ELb0ELb0ELb1ELb0ELb1ELb1EEEvNS_16Flash_fwd_paramsE)
        /*0014*/ 	.short	0x0160
        /*0016*/ 	.short	0x01d0


	//----- nvinfo : EIATTR_CBANK_PARAM_SIZE
	.align		4
.L_1796:
        /*0018*/ 	.byte	0x03, 0x19
        /*001a*/ 	.short	0x01d0


	//----- nvinfo : EIATTR_KPARAM_INFO
	.align		4
        /*001c*/ 	.byte	0x04, 0x17
        /*001e*/ 	.short	(.L_1798 - .L_1797)
.L_1797:
        /*0020*/ 	.word	0x00000000
        /*0024*/ 	.short	0x0000
        /*0026*/ 	.short	0x0000
        /*0028*/ 	.byte	0x00, 0xf0, 0x41, 0x07


	//----- nvinfo : EIATTR_MAXREG_COUNT
	.align		4
.L_1798:
        /*002c*/ 	.byte	0x03, 0x1b
        /*002e*/ 	.short	0x00ff


	//----- nvinfo : EIATTR_NUM_BARRIERS
	.align		4
        /*0030*/ 	.byte	0x02, 0x4c
        /*0032*/ 	.byte	0x01
	.zero		1


	//----- nvinfo : EIATTR_MERCURY_ISA_VERSION
	.align		4
        /*0034*/ 	.byte	0x03, 0x5f
        /*0036*/ 	.short	0x0000


	//----- nvinfo : EIATTR_COOP_GROUP_MASK_REGIDS
	.align		4
        /*0038*/ 	.byte	0x04, 0x29
        /*003a*/ 	.short	(.L_1800 - .L_1799)


	//   ....[0]....
.L_1799:
        /*003c*/ 	.word	0xffffffff


	//   ....[1]....
        /*0040*/ 	.word	0xffffffff


	//   ....[2]....
        /*0044*/ 	.word	0xffffffff


	//   ....[3]....
        /*0048*/ 	.word	0xffffffff


	//   ....[4]....
        /*004c*/ 	.word	0xffffffff


	//   ....[5]....
        /*0050*/ 	.word	0xffffffff


	//   ....[6]....
        /*0054*/ 	.word	0xffffffff


	//   ....[7]....
        /*0058*/ 	.word	0xffffffff


	//   ....[8]....
        /*005c*/ 	.word	0xffffffff


	//   ....[9]....
        /*0060*/ 	.word	0xffffffff


	//   ....[10]....
        /*0064*/ 	.word	0xffffffff


	//   ....[11]....
        /*0068*/ 	.word	0xffffffff


	//   ....[12]....
        /*006c*/ 	.word	0xffffffff


	//   ....[13]....
        /*0070*/ 	.word	0xffffffff


	//   ....[14]....
        /*0074*/ 	.word	0xffffffff


	//   ....[15]....
        /*0078*/ 	.word	0xffffffff


	//----- nvinfo : EIATTR_COOP_GROUP_INSTR_OFFSETS
	.align		4
.L_1800:
        /*007c*/ 	.byte	0x04, 0x28
        /*007e*/ 	.short	(.L_1802 - .L_1801)


	//   ....[0]....
.L_1801:
        /*0080*/ 	.word	0x0000d7d0


	//   ....[1]....
        /*0084*/ 	.word	0x0000d860


	//   ....[2]....
        /*0088*/ 	.word	0x0000d870


	//   ....[3]....
        /*008c*/ 	.word	0x0000d8a0


	//   ....[4]....
        /*0090*/ 	.word	0x00010de0


	//   ....[5]....
        /*0094*/ 	.word	0x00010e30


	//   ....[6]....
        /*0098*/ 	.word	0x00010e50


	//   ....[7]....
        /*009c*/ 	.word	0x00010e70


	//   ....[8]....
        /*00a0*/ 	.word	0x00013cc0


	//   ....[9]....
        /*00a4*/ 	.word	0x00013ce0


	//   ....[10]....
        /*00a8*/ 	.word	0x00013d20


	//   ....[11]....
        /*00ac*/ 	.word	0x00013d30


	//   ....[12]....
        /*00b0*/ 	.word	0x00015440


	//   ....[13]....
        /*00b4*/ 	.word	0x00015480


	//   ....[14]....
        /*00b8*/ 	.word	0x00015520


	//   ....[15]....
        /*00bc*/ 	.word	0x00015540


	//----- nvinfo : EIATTR_EXIT_INSTR_OFFSETS
	.align		4
.L_1802:
        /*00c0*/ 	.byte	0x04, 0x1c
        /*00c2*/ 	.short	(.L_1804 - .L_1803)


	//   ....[0]....
.L_1803:
        /*00c4*/ 	.word	0x00000420


	//   ....[1]....
        /*00c8*/ 	.word	0x00000b60


	//   ....[2]....
        /*00cc*/ 	.word	0x00000b90


	//   ....[3]....
        /*00d0*/ 	.word	0x00015fe0


	//   ....[4]....
        /*00d4*/ 	.word	0x00016000


	//----- nvinfo : EIATTR_CTAIDZ_USED
	.align		4
.L_1804:
        /*00d8*/ 	.byte	0x01, 0x04
	.zero		2


	//----- nvinfo : EIATTR_CRS_STACK_SIZE
	.align		4
        /*00dc*/ 	.byte	0x04, 0x1e
        /*00de*/ 	.short	(.L_1806 - .L_1805)
.L_1805:
        /*00e0*/ 	.word	0x00000000
.L_1806:


//--------------------- .nv.info._ZN5flash24flash_fwd_splitkv_kernelI23Flash_fwd_kernel_traitsILi64ELi64ELi128ELi4ELb0ELb0EN7cutlass10bfloat16_tE19Flash_kernel_traitsILi64ELi64ELi128ELi4ES3_EELb1ELb0ELb0ELb0ELb1ELb1ELb1ELb1EEEvNS_16Flash_fwd_paramsE --------------------------
	.section	.nv.info._ZN5flash24flash_fwd_splitkv_kernelI23Flash_fwd_kernel_traitsILi64ELi64ELi128ELi4ELb0ELb0EN7cutlass10bfloat16_tE19Flash_kernel_traitsILi64ELi64ELi128ELi4ES3_EELb1ELb0ELb0ELb0ELb1ELb1ELb1ELb1EEEvNS_16Flash_fwd_paramsE,"",@"SHT_CUDA_INFO"
	.sectionflags	@""
	.align	4


	//----- nvinfo : EIATTR_CUDA_API_VERSION
	.align		4
        /*0000*/ 	.byte	0x04, 0x37
        /*0002*/ 	.short	(.L_1808 - .L_1807)
.L_1807:
        /*0004*/ 	.word	0x00000082


	//----- nvinfo : EIATTR_SW2861232_WAR
	.align		4
.L_1808:
        /*0008*/ 	.byte	0x01, 0x35
	.zero		2


	//----- nvinfo : EIATTR_PARAM_CBANK
	.align		4
        /*000c*/ 	.byte	0x04, 0x0a
        /*000e*/ 	.short	(.L_1810 - .L_1809)
	.align		4
.L_1809:
        /*0010*/ 	.word	index@(.nv.constant0._ZN5flash24flash_fwd_splitkv_kernelI23Flash_fwd_kernel_traitsILi64ELi64ELi128ELi4ELb0ELb0EN7cutlass10bfloat16_tE19Flash_kernel_traitsILi64ELi64ELi128ELi4ES3_EELb1ELb0ELb0ELb0ELb1ELb1ELb1ELb1EEEvNS_16Flash_fwd_paramsE)
        /*0014*/ 	.short	0x0160
        /*0016*/ 	.short	0x01d0


	//----- nvinfo : EIATTR_CBANK_PARAM_SIZE
	.align		4
.L_1810:
        /*0018*/ 	.byte	0x03, 0x19
        /*001a*/ 	.short	0x01d0


	//----- nvinfo : EIATTR_KPARAM_INFO
	.align		4
        /*001c*/ 	.byte	0x04, 0x17
        /*001e*/ 	.short	(.L_1812 - .L_1811)
.L_1811:
        /*0020*/ 	.word	0x00000000
        /*0024*/ 	.short	0x0000
        /*0026*/ 	.short	0x0000
        /*0028*/ 	.byte	0x00, 0xf0, 0x41, 0x07


	//----- nvinfo : EIATTR_MAXREG_COUNT
	.align		4
.L_1812:
        /*002c*/ 	.byte	0x03, 0x1b
        /*002e*/ 	.short	0x00ff


	//----- nvinfo : EIATTR_NUM_BARRIERS
	.align		4
        /*0030*/ 	.byte	0x02, 0x4c
        /*0032*/ 	.byte	0x01
	.zero		1


	//----- nvinfo : EIATTR_MERCURY_ISA_VERSION
	.align		4
        /*0034*/ 	.byte	0x03, 0x5f
        /*0036*/ 	.short	0x0000


	//----- nvinfo : EIATTR_COOP_GROUP_MASK_REGIDS
	.align		4
        /*0038*/ 	.byte	0x04, 0x29
        /*003a*/ 	.short	(.L_1814 - .L_1813)


	//   ....[0]....
.L_1813:
        /*003c*/ 	.word	0xffffffff


	//   ....[1]....
        /*0040*/ 	.word	0xffffffff


	//   ....[2]....
        /*0044*/ 	.word	0xffffffff


	//   ....[3]....
        /*0048*/ 	.word	0xffffffff


	//   ....[4]....
        /*004c*/ 	.word	0xffffffff


	//   ....[5]....
        /*0050*/ 	.word	0xffffffff


	//   ....[6]....
        /*0054*/ 	.word	0xffffffff


	//   ....[7]....
        /*0058*/ 	.word	0xffffffff


	//   ....[8]....
        /*005c*/ 	.word	0xffffffff


	//   ....[9]....
        /*0060*/ 	.word	0xffffffff


	//   ....[10]....
        /*0064*/ 	.word	0xffffffff


	//   ....[11]....
        /*0068*/ 	.word	0xffffffff


	//   ....[12]....
        /*006c*/ 	.word	0xffffffff


	//   ....[13]....
        /*0070*/ 	.word	0xffffffff


	//   ....[14]....
        /*0074*/ 	.word	0xffffffff


	//   ....[15]....
        /*0078*/ 	.word	0xffffffff


	//----- nvinfo : EIATTR_COOP_GROUP_INSTR_OFFSETS
	.align		4
.L_1814:
        /*007c*/ 	.byte	0x04, 0x28
        /*007e*/ 	.short	(.L_1816 - .L_1815)


	//   ....[0]....
.L_1815:
        /*0080*/ 	.word	0x0000e010


	//   ....[1]....
        /*0084*/ 	.word	0x0000e0a0


	//   ....[2]....
        /*0088*/ 	.word	0x0000e0b0


	//   ....[3]....
        /*008c*/ 	.word	0x0000e0e0


	//   ....[4]....
        /*0090*/ 	.word	0x00011e30


	//   ....[5]....
        /*0094*/ 	.word	0x00011e40


	//   ....[6]....
        /*0098*/ 	.word	0x00011e70


	//   ....[7]....
        /*009c*/ 	.word	0x00011e80


	//   ....[8]....
        /*00a0*/ 	.word	0x00015560


	//   ....[9]....
        /*00a4*/ 	.word	0x00015580


	//   ....[10]....
        /*00a8*/ 	.word	0x000155b0


	//   ....[11]....
        /*00ac*/ 	.word	0x000155c0


	//   ....[12]....
        /*00b0*/ 	.word	0x00016c80


	//   ....[13]....
        /*00b4*/ 	.word	0x00016cc0


	//   ....[14]....
        /*00b8*/ 	.word	0x00016d60


	//   ....[15]....
        /*00bc*/ 	.word	0x00016d70


	//----- nvinfo : EIATTR_EXIT_INSTR_OFFSETS
	.align		4
.L_1816:
        /*00c0*/ 	.byte	0x04, 0x1c
        /*00c2*/ 	.short	(.L_1818 - .L_1817)


	//   ....[0]....
.L_1817:
        /*00c4*/ 	.word	0x00000420


	//   ....[1]....
        /*00c8*/ 	.word	0x00000b60


	//   ....[2]....
        /*00cc*/ 	.word	0x00000b90


	//   ....[3]....
        /*00d0*/ 	.word	0x00017820


	//   ....[4]....
        /*00d4*/ 	.word	0x00017840


	//----- nvinfo : EIATTR_CTAIDZ_USED
	.align		4
.L_1818:
        /*00d8*/ 	.byte	0x01, 0x04
	.zero		2


	//----- nvinfo : EIATTR_CRS_STACK_SIZE
	.align		4
        /*00dc*/ 	.byte	0x04, 0x1e
        /*00de*/ 	.short	(.L_1820 - .L_1819)
.L_1819:
        /*00e0*/ 	.word	0x00000000
.L_1820:


//--------------------- .nv.info._ZN5flash24flash_fwd_splitkv_kernelI23Flash_fwd_kernel_traitsILi64ELi64ELi128ELi4ELb0ELb0EN7cutlass10bfloat16_tE19Flash_kernel_traitsILi64ELi64ELi128ELi4ES3_EELb1ELb0ELb1ELb0ELb0ELb0ELb1ELb1EEEvNS_16Flash_fwd_paramsE --------------------------
	.section	.nv.info._ZN5flash24flash_fwd_splitkv_kernelI23Flash_fwd_kernel_traitsILi64ELi64ELi128ELi4ELb0ELb0EN7cutlass10bfloat16_tE19Flash_kernel_traitsILi64ELi64ELi128ELi4ES3_EELb1ELb0ELb1ELb0ELb0ELb0ELb1ELb1EEEvNS_16Flash_fwd_paramsE,"",@"SHT_CUDA_INFO"
	.sectionflags	@""
	.align	4


	//----- nvinfo : EIATTR_CUDA_API_VERSION
	.align		4
        /*0000*/ 	.byte	0x04, 0x37
        /*0002*/ 	.short	(.L_1822 - .L_1821)
.L_1821:
        /*0004*/ 	.word	0x00000082


	//----- nvinfo : EIATTR_SW2861232_WAR
	.align		4
.L_1822:
        /*0008*/ 	.byte	0x01, 0x35
	.zero		2


	//----- nvinfo : EIATTR_PARAM_CBANK
	.align		4
        /*000c*/ 	.byte	0x04, 0x0a
        /*000e*/ 	.short	(.L_1824 - .L_1823)
	.align		4
.L_1823:
        /*0010*/ 	.word	index@(.nv.constant0._ZN5flash24flash_fwd_splitkv_kernelI23Flash_fwd_kernel_traitsILi64ELi64ELi128ELi4ELb0ELb0EN7cutlass10bfloat16_tE19Flash_kernel_traitsILi64ELi64ELi128ELi4ES3_EELb1ELb0ELb1ELb0ELb0ELb0ELb1ELb1EEEvNS_16Flash_fwd_paramsE)
        /*0014*/ 	.short	0x0160
        /*0016*/ 	.short	0x01d0


	//----- nvinfo : EIATTR_CBANK_PARAM_SIZE
	.align		4
.L_1824:
        /*0018*/ 	.byte	0x03, 0x19
        /*001a*/ 	.short	0x01d0


	//----- nvinfo : EIATTR_KPARAM_INFO
	.align		4
        /*001c*/ 	.byte	0x04, 0x17
        /*001e*/ 	.short	(.L_1826 - .L_1825)
.L_1825:
        /*0020*/ 	.word	0x00000000
        /*0024*/ 	.short	0x0000
        /*0026*/ 	.short	0x0000
        /*0028*/ 	.byte	0x00, 0xf0, 0x41, 0x07


	//----- nvinfo : EIATTR_MAXREG_COUNT
	.align		4
.L_1826:
        /*002c*/ 	.byte	0x03, 0x1b
        /*002e*/ 	.short	0x00ff


	//----- nvinfo : EIATTR_NUM_BARRIERS
	.align		4
        /*0030*/ 	.byte	0x02, 0x4c
        /*0032*/ 	.byte	0x01
	.zero		1


	//----- nvinfo : EIATTR_MERCURY_ISA_VERSION
	.align		4
        /*0034*/ 	.byte	0x03, 0x5f
        /*0036*/ 	.short	0x0000


	//----- nvinfo : EIATTR_COOP_GROUP_MASK_REGIDS
	.align		4
        /*0038*/ 	.byte	0x04, 0x29
        /*003a*/ 	.short	(.L_1828 - .L_1827)


	//   ....[0]....
.L_1827:
        /*003c*/ 	.word	0xffffffff


	//   ....[1]....
        /*0040*/ 	.word	0xffffffff


	//   ....[2]....
        /*0044*/ 	.word	0xffffffff


	//   ....[3]....
        /*0048*/ 	.word	0xffffffff


	//   ....[4]....
        /*004c*/ 	.word	0xffffffff


	//   ....[5]....
        /*0050*/ 	.word	0xffffffff


	//   ....[6]....
        /*0054*/ 	.word	0xffffffff


	//   ....[7]....
        /*0058*/ 	.word	0xffffffff


	//   ....[8]....
        /*005c*/ 	.word	0xffffffff


	//   ....[9]....
        /*0060*/ 	.word	0xffffffff


	//   ....[10]....
        /*0064*/ 	.word	0xffffffff


	//   ....[11]....
        /*0068*/ 	.word	0xffffffff


	//   ....[12]....
        /*006c*/ 	.word	0xffffffff


	//   ....[13]....
        /*0070*/ 	.word	0xffffffff


	//   ....[14]....
        /*0074*/ 	.word	0xffffffff


	//   ....[15]....
        /*0078*/ 	.word	0xffffffff


	//----- nvinfo : EIATTR_COOP_GROUP_INSTR_OFFSETS
	.align		4
.L_1828:
        /*007c*/ 	.byte	0x04, 0x28
        /*007e*/ 	.short	(.L_1830 - .L_1829)


	//   ....[0]....
.L_1829:
        /*0080*/ 	.word	0x0000eec0


	//   ....[1]....
        /*0084*/ 	.word	0x0000ef20


	//   ....[2]....
        /*0088*/ 	.word	0x0000ef40


	//   ....[3]....
        /*008c*/ 	.word	0x0000efc0


	//   ....[4]....
        /*0090*/ 	.word	0x00013360


	//   ....[5]....
        /*0094*/ 	.word	0x00013370


	//   ....[6]....
        /*0098*/ 	.word	0x000133a0


	//   ....[7]....
        /*009c*/ 	.word	0x000133b0


	//   ....[8]....
        /*00a0*/ 	.word	0x00017080


	//   ....[9]....
        /*00a4*/ 	.word	0x000170a0


	//   ....[10]....
        /*00a8*/ 	.word	0x000170c0


	//   ....[11]....
        /*00ac*/ 	.word	0x000170f0


	//   ....[12]....
        /*00b0*/ 	.word	0x00018810


	//   ....[13]....
        /*00b4*/ 	.word	0x00018850


	//   ....[14]....
        /*00b8*/ 	.word	0x000188d0


	//   ....[15]....
        /*00bc*/ 	.word	0x000188f0


	//----- nvinfo : EIATTR_EXIT_INSTR_OFFSETS
	.align		4
.L_1830:
        /*00c0*/ 	.byte	0x04, 0x1c
        /*00c2*/ 	.short	(.L_1832 - .L_1831)


	//   ....[0]....
.L_1831:
        /*00c4*/ 	.word	0x00000420


	//   ....[1]....
        /*00c8*/ 	.word	0x00000c40


	//   ....[2]....
        /*00cc*/ 	.word	0x00000c70


	//   ....[3]....
        /*00d0*/ 	.word	0x00019430


	//   ....[4]....
        /*00d4*/ 	.word	0x00019450


	//----- nvinfo : EIATTR_CTAIDZ_USED
	.align		4
.L_1832:
        /*00d8*/ 	.byte	0x01, 0x04
	.zero		2


	//----- nvinfo : EIATTR_CRS_STACK_SIZE
	.align		4
        /*00dc*/ 	.byte	0x04, 0x1e
        /*00de*/ 	.short	(.L_1834 - .L_1833)
.L_1833:
        /*00e0*/ 	.word	0x00000000
.L_1834:


//--------------------- .nv.info._ZN5flash24flash_fwd_splitkv_kernelI23Flash_fwd_kernel_traitsILi64ELi64ELi128ELi4ELb0ELb0EN7cutlass10bfloat16_tE19Flash_kernel_traitsILi64ELi64ELi128ELi4ES3_EELb1ELb0ELb1ELb0ELb0ELb1ELb1ELb1EEEvNS_16Flash_fwd_paramsE --------------------------
	.section	.nv.info._ZN5flash24flash_fwd_splitkv_kernelI23Flash_fwd_kernel_traitsILi64ELi64ELi128ELi4ELb0ELb0EN7cutlass10bfloat16_tE19Flash_kernel_traitsILi64ELi64ELi128ELi4ES3_EELb1ELb0ELb1ELb0ELb0ELb1ELb1ELb1EEEvNS_16Flash_fwd_paramsE,"",@"SHT_CUDA_INFO"
	.sectionflags	@""
	.align	4


	//----- nvinfo : EIATTR_CUDA_API_VERSION
	.align		4
        /*0000*/ 	.byte	0x04, 0x37
        /*0002*/ 	.short	(.L_1836 - .L_1835)
.L_1835:
        /*0004*/ 	.word	0x00000082


	//----- nvinfo : EIATTR_SW2861232_WAR
	.align		4
.L_1836:
        /*0008*/ 	.byte	0x01, 0x35
	.zero		2


	//----- nvinfo : EIATTR_PARAM_CBANK
	.align		4
        /*000c*/ 	.byte	0x04, 0x0a
        /*000e*/ 	.short	(.L_1838 - .L_1837)
	.align		4
.L_1837:
        /*0010*/ 	.word	index@(.nv.constant0._ZN5flash24flash_fwd_splitkv_kernelI23Flash_fwd_kernel_traitsILi64ELi64ELi128ELi4ELb0ELb0EN7cutlass10bfloat16_tE19Flash_kernel_traitsILi64ELi64ELi128ELi4ES3_EELb1ELb0ELb1ELb0ELb0ELb1ELb1ELb1EEEvNS_16Flash_fwd_paramsE)
        /*0014*/ 	.short	0x0160
        /*0016*/ 	.short	0x01d0


	//----- nvinfo : EIATTR_CBANK_PARAM_SIZE
	.align		4
.L_1838:
        /*0018*/ 	.byte	0x03, 0x19
        /*001a*/ 	.short	0x01d0


	//----- nvinfo : EIATTR_KPARAM_INFO
	.align		4
        /*001c*/ 	.byte	0x04, 0x17
        /*001e*/ 	.short	(.L_1840 - .L_1839)
.L_1839:
        /*0020*/ 	.word	0x00000000
        /*0024*/ 	.short	0x0000
        /*0026*/ 	.short	0x0000
        /*0028*/ 	.byte	0x00, 0xf0, 0x41, 0x07


	//----- nvinfo : EIATTR_MAXREG_COUNT
	.align		4
.L_1840:
        /*002c*/ 	.byte	0x03, 0x1b
        /*002e*/ 	.short	0x00ff


	//----- nvinfo : EIATTR_NUM_BARRIERS
	.align		4
        /*0030*/ 	.byte	0x02, 0x4c
        /*0032*/ 	.byte	0x01
	.zero		1


	//----- nvinfo : EIATTR_MERCURY_ISA_VERSION
	.align		4
        /*0034*/ 	.byte	0x03, 0x5f
        /*0036*/ 	.short	0x0000


	//----- nvinfo : EIATTR_COOP_GROUP_MASK_REGIDS
	.align		4
        /*0038*/ 	.byte	0x04, 0x29
        /*003a*/ 	.short	(.L_1842 - .L_1841)


	//   ....[0]....
.L_1841:
        /*003c*/ 	.word	0xffffffff


	//   ....[1]....
        /*0040*/ 	.word	0xffffffff


	//   ....[2]....
        /*0044*/ 	.word	0xffffffff


	//   ....[3]....
        /*0048*/ 	.word	0xffffffff


	//   ....[4]....
        /*004c*/ 	.word	0xffffffff


	//   ....[5]....
        /*0050*/ 	.word	0xffffffff


	//   ....[6]....
        /*0054*/ 	.word	0xffffffff


	//   ....[7]....
        /*0058*/ 	.word	0xffffffff


	//   ....[8]....
        /*005c*/ 	.word	0xffffffff


	//   ....[9]....
        /*0060*/ 	.word	0xffffffff


	//   ....[10]....
        /*0064*/ 	.word	0xffffffff


	//   ....[11]....
        /*0068*/ 	.word	0xffffffff


	//   ....[12]....
        /*006c*/ 	.word	0xffffffff


	//   ....[13]....
        /*0070*/ 	.word	0xffffffff


	//   ....[14]....
        /*0074*/ 	.word	0xffffffff


	//   ....[15]....
        /*0078*/ 	.word	0xffffffff


	//----- nvinfo : EIATTR_COOP_GROUP_INSTR_OFFSETS
	.align		4
.L_1842:
        /*007c*/ 	.byte	0x04, 0x28
        /*007e*/ 	.short	(.L_1844 - .L_1843)


	//   ....[0]....
.L_1843:
        /*0080*/ 	.word	0x0000f6e0


	//   ....[1]....
        /*0084*/ 	.word	0x0000f740


	//   ....[2]....
        /*0088*/ 	.word	0x0000f760


	//   ....[3]....
        /*008c*/ 	.word	0x0000f7e0


	//   ....[4]....
        /*0090*/ 	.word	0x00014330


	//   ....[5]....
        /*0094*/ 	.word	0x00014340


	//   ....[6]....
        /*0098*/ 	.word	0x00014370


	//   ....[7]....
        /*009c*/ 	.word	0x00014380


	//   ....[8]....
        /*00a0*/ 	.word	0x000188f0


	//   ....[9]....
        /*00a4*/ 	.word	0x00018900


	//   ....[10]....
        /*00a8*/ 	.word	0x00018920


	//   ....[11]....
        /*00ac*/ 	.word	0x00018940


	//   ....[12]....
        /*00b0*/ 	.word	0x0001a010


	//   ....[13]....
        /*00b4*/ 	.word	0x0001a050


	//   ....[14]....
        /*00b8*/ 	.word	0x0001a0d0


	//   ....[15]....
        /*00bc*/ 	.word	0x0001a0f0


	//----- nvinfo : EIATTR_EXIT_INSTR_OFFSETS
	.align		4
.L_1844:
        /*00c0*/ 	.byte	0x04, 0x1c
        /*00c2*/ 	.short	(.L_1846 - .L_1845)


	//   ....[0]....
.L_1845:
        /*00c4*/ 	.word	0x00000420


	//   ....[1]....
        /*00c8*/ 	.word	0x00000c40


	//   ....[2]....
        /*00cc*/ 	.word	0x00000c70


	//   ....[3]....
        /*00d0*/ 	.word	0x0001ac30


	//   ....[4]....
        /*00d4*/ 	.word	0x0001ac50


	//----- nvinfo : EIATTR_CTAIDZ_USED
	.align		4
.L_1846:
        /*00d8*/ 	.byte	0x01, 0x04
	.zero		2


	//----- nvinfo : EIATTR_CRS_STACK_SIZE
	.align		4
        /*00dc*/ 	.byte	0x04, 0x1e
        /*00de*/ 	.short	(.L_1848 - .L_1847)
.L_1847:
        /*00e0*/ 	.word	0x00000000
.L_1848:


//--------------------- .nv.callgraph             --------------------------
	.section	.nv.callgraph,"",@"SHT_CUDA_CALLGRAPH"
	.align	4
	.sectionentsize	8
	.align		4
        /*0000*/ 	.word	0x00000000
	.align		4
        /*0004*/ 	.word	0xffffffff
	.align		4
        /*0008*/ 	.word	0x00000000
	.align		4
        /*000c*/ 	.word	0xfffffffe
	.align		4
        /*0010*/ 	.word	0x00000000
	.align		4
        /*0014*/ 	.word	0xfffffffd
	.align		4
        /*0018*/ 	.word	0x00000000
	.align		4
        /*001c*/ 	.word	0xfffffffc


//--------------------- .nv.rel.action            --------------------------
	.section	.nv.rel.action,"",@"SHT_CUDA_RELOCINFO"
	.align	8
	.sectionentsize	8
        /*0000*/ 	.byte	0x73, 0x00, 0x00, 0x00, 0x00, 0x00, 0x00, 0x00, 0x00, 0x00, 0x00, 0x11, 0x25, 0x00, 0x05, 0x36


//--------------------- .nv.constant4             --------------------------
	.section	.nv.constant4,"a",@progbits
	.align	8
	.align		8
.nv.constant4:
        /*0000*/ 	.dword	_ZN79_INTERNAL_993c85fa_42_flash_fwd_split_hdim64_bf16_causal_sm80_cu_0106449f_109004cuda3std3__45__cpo5beginE
	.align		8
        /*0008*/ 	.dword	_ZN79_INTERNAL_993c85fa_42_flash_fwd_split_hdim64_bf16_causal_sm80_cu_0106449f_109004cuda3std3__45__cpo3endE
	.align		8
        /*0010*/ 	.dword	_ZN79_INTERNAL_993c85fa_42_flash_fwd_split_hdim64_bf16_causal_sm80_cu_0106449f_109004cuda3std3__45__cpo6cbeginE
	.align		8
        /*0018*/ 	.dword	_ZN79_INTERNAL_993c85fa_42_flash_fwd_split_hdim64_bf16_causal_sm80_cu_0106449f_109004cuda3std3__45__cpo4cendE
	.align		8
        /*0020*/ 	.dword	_ZN79_INTERNAL_993c85fa_42_flash_fwd_split_hdim64_bf16_causal_sm80_cu_0106449f_109004cuda3std3__481_GLOBAL__N__993c85fa_42_flash_fwd_split_hdim64_bf16_causal_sm80_cu_0106449f_109006ignoreE
	.align		8
        /*0028*/ 	.dword	_ZN79_INTERNAL_993c85fa_42_flash_fwd_split_hdim64_bf16_causal_sm80_cu_0106449f_109004cuda3std3__419piecewise_constructE
	.align		8
        /*0030*/ 	.dword	_ZN79_INTERNAL_993c85fa_42_flash_fwd_split_hdim64_bf16_causal_sm80_cu_0106449f_109004cuda3std3__48in_placeE
	.align		8
        /*0038*/ 	.dword	_ZN79_INTERNAL_993c85fa_42_flash_fwd_split_hdim64_bf16_causal_sm80_cu_0106449f_109004cuda3std6ranges3__45__cpo4swapE
	.align		8
        /*0040*/ 	.dword	_ZN79_INTERNAL_993c85fa_42_flash_fwd_split_hdim64_bf16_causal_sm80_cu_0106449f_109004cuda3std6ranges3__45__cpo9iter_moveE
	.align		8
        /*0048*/ 	.dword	_ZN79_INTERNAL_993c85fa_42_flash_fwd_split_hdim64_bf16_causal_sm80_cu_0106449f_109004cute7productE
	.align		8
        /*0050*/ 	.dword	_ZN79_INTERNAL_993c85fa_42_flash_fwd_split_hdim64_bf16_causal_sm80_cu_0106449f_109004cute1_E


//--------------------- .nv.constant0._ZN5flash32flash_fwd_splitkv_combine_kernelI23Flash_fwd_kernel_traitsILi64ELi64ELi256ELi4ELb0ELb0EN7cutlass10bfloat16_tE19Flash_kernel_traitsILi64ELi64ELi256ELi4ES3_EELi8ELi7ELb0EEEvNS_16Flash_fwd_paramsE --------------------------
	.section	.nv.constant0._ZN5flash32flash_fwd_splitkv_combine_kernelI23Flash_fwd_kernel_traitsILi64ELi64ELi256ELi4ELb0ELb0EN7cutlass10bfloat16_tE19Flash_kernel_traitsILi64ELi64ELi256ELi4ES3_EELi8ELi7ELb0EEEvNS_16Flash_fwd_paramsE,"a",@progbits
	.sectionflags	@""
	.align	4
.nv.constant0._ZN5flash32flash_fwd_splitkv_combine_kernelI23Flash_fwd_kernel_traitsILi64ELi64ELi256ELi4ELb0ELb0EN7cutlass10bfloat16_tE19Flash_kernel_traitsILi64ELi64ELi256ELi4ES3_EELi8ELi7ELb0EEEvNS_16Flash_fwd_paramsE:
	.zero		816


//--------------------- .nv.constant0._ZN5flash32flash_fwd_splitkv_combine_kernelI23Flash_fwd_kernel_traitsILi64ELi64ELi256ELi4ELb0ELb0EN7cutlass10bfloat16_tE19Flash_kernel_traitsILi64ELi64ELi256ELi4ES3_EELi8ELi6ELb0EEEvNS_16Flash_fwd_paramsE --------------------------
	.section	.nv.constant0._ZN5flash32flash_fwd_splitkv_combine_kernelI23Flash_fwd_kernel_traitsILi64ELi64ELi256ELi4ELb0ELb0EN7cutlass10bfloat16_tE19Flash_kernel_traitsILi64ELi64ELi256ELi4ES3_EELi8ELi6ELb0EEEvNS_16Flash_fwd_paramsE,"a",@progbits
	.sectionflags	@""
	.align	4
.nv.constant0._ZN5flash32flash_fwd_splitkv_combine_kernelI23Flash_fwd_kernel_traitsILi64ELi64ELi256ELi4ELb0ELb0EN7cutlass10bfloat16_tE19Flash_kernel_traitsILi64ELi64ELi256ELi4ES3_EELi8ELi6ELb0EEEvNS_16Flash_fwd_paramsE:
	.zero		816


//--------------------- .nv.constant0._ZN5flash32flash_fwd_splitkv_combine_kernelI23Flash_fwd_kernel_traitsILi64ELi64ELi256ELi4ELb0ELb0EN7cutlass10bfloat16_tE19Flash_kernel_traitsILi64ELi64ELi256ELi4ES3_EELi8ELi5ELb0EEEvNS_16Flash_fwd_paramsE --------------------------
	.section	.nv.constant0._ZN5flash32flash_fwd_splitkv_combine_kernelI23Flash_fwd_kernel_traitsILi64ELi64ELi256ELi4ELb0ELb0EN7cutlass10bfloat16_tE19Flash_kernel_traitsILi64ELi64ELi256ELi4ES3_EELi8ELi5ELb0EEEvNS_16Flash_fwd_paramsE,"a",@progbits
	.sectionflags	@""
	.align	4
.nv.constant0._ZN5flash32flash_fwd_splitkv_combine_kernelI23Flash_fwd_kernel_traitsILi64ELi64ELi256ELi4ELb0ELb0EN7cutlass10bfloat16_tE19Flash_kernel_traitsILi64ELi64ELi256ELi4ES3_EELi8ELi5ELb0EEEvNS_16Flash_fwd_paramsE:
	.zero		816


//--------------------- .nv.constant0._ZN5flash32flash_fwd_splitkv_combine_kernelI23Flash_fwd_kernel_traitsILi64ELi64ELi256ELi4ELb0ELb0EN7cutlass10bfloat16_tE19Flash_kernel_traitsILi64ELi64ELi256ELi4ES3_EELi8ELi4ELb0EEEvNS_16Flash_fwd_paramsE --------------------------
	.section	.nv.constant0._ZN5flash32flash_fwd_splitkv_combine_kernelI23Flash_fwd_kernel_traitsILi64ELi64ELi256ELi4ELb0ELb0EN7cutlass10bfloat16_tE19Flash_kernel_traitsILi64ELi64ELi256ELi4ES3_EELi8ELi4ELb0EEEvNS_16Flash_fwd_paramsE,"a",@progbits
	.sectionflags	@""
	.align	4
.nv.constant0._ZN5flash32flash_fwd_splitkv_combine_kernelI23Flash_fwd_kernel_traitsILi64ELi64ELi256ELi4ELb0ELb0EN7cutlass10bfloat16_tE19Flash_kernel_traitsILi64ELi64ELi256ELi4ES3_EELi8ELi4ELb0EEEvNS_16Flash_fwd_paramsE:
	.zero		816


//--------------------- .nv.constant0._ZN5flash32flash_fwd_splitkv_combine_kernelI23Flash_fwd_kernel_traitsILi64ELi64ELi256ELi4ELb0ELb0EN7cutlass10bfloat16_tE19Flash_kernel_traitsILi64ELi64ELi256ELi4ES3_EELi8ELi3ELb0EEEvNS_16Flash_fwd_paramsE --------------------------
	.section	.nv.constant0._ZN5flash32flash_fwd_splitkv_combine_kernelI23Flash_fwd_kernel_traitsILi64ELi64ELi256ELi4ELb0ELb0EN7cutlass10bfloat16_tE19Flash_kernel_traitsILi64ELi64ELi256ELi4ES3_EELi8ELi3ELb0EEEvNS_16Flash_fwd_paramsE,"a",@progbits
	.sectionflags	@""
	.align	4
.nv.constant0._ZN5flash32flash_fwd_splitkv_combine_kernelI23Flash_fwd_kernel_traitsILi64ELi64ELi256ELi4ELb0ELb0EN7cutlass10bfloat16_tE19Flash_kernel_traitsILi64ELi64ELi256ELi4ES3_EELi8ELi3ELb0EEEvNS_16Flash_fwd_paramsE:
	.zero		816


//--------------------- .nv.constant0._ZN5flash32flash_fwd_splitkv_combine_kernelI23Flash_fwd_kernel_traitsILi64ELi64ELi256ELi4ELb0ELb0EN7cutlass10bfloat16_tE19Flash_kernel_traitsILi64ELi64ELi256ELi4ES3_EELi8ELi2ELb0EEEvNS_16Flash_fwd_paramsE --------------------------
	.section	.nv.constant0._ZN5flash32flash_fwd_splitkv_combine_kernelI23Flash_fwd_kernel_traitsILi64ELi64ELi256ELi4ELb0ELb0EN7cutlass10bfloat16_tE19Flash_kernel_traitsILi64ELi64ELi256ELi4ES3_EELi8ELi2ELb0EEEvNS_16Flash_fwd_paramsE,"a",@progbits
	.sectionflags	@""
	.align	4
.nv.constant0._ZN5flash32flash_fwd_splitkv_combine_kernelI23Flash_fwd_kernel_traitsILi64ELi64ELi256ELi4ELb0ELb0EN7cutlass10bfloat16_tE19Flash_kernel_traitsILi64ELi64ELi256ELi4ES3_EELi8ELi2ELb0EEEvNS_16Flash_fwd_paramsE:
	.zero		816


//--------------------- .nv.constant0._ZN5flash32flash_fwd_splitkv_combine_kernelI23Flash_fwd_kernel_traitsILi64ELi64ELi256ELi4ELb0ELb0EN7cutlass10bfloat16_tE19Flash_kernel_traitsILi64ELi64ELi256ELi4ES3_EELi8ELi1ELb0EEEvNS_16Flash_fwd_paramsE --------------------------
	.section	.nv.constant0._ZN5flash32flash_fwd_splitkv_combine_kernelI23Flash_fwd_kernel_traitsILi64ELi64ELi256ELi4ELb0ELb0EN7cutlass10bfloat16_tE19Flash_kernel_traitsILi64ELi64ELi256ELi4ES3_EELi8ELi1ELb0EEEvNS_16Flash_fwd_paramsE,"a",@progbits
	.sectionflags	@""
	.align	4
.nv.constant0._ZN5flash32flash_fwd_splitkv_combine_kernelI23Flash_fwd_kernel_traitsILi64ELi64ELi256ELi4ELb0ELb0EN7cutlass10bfloat16_tE19Flash_kernel_traitsILi64ELi64ELi256ELi4ES3_EELi8ELi1ELb0EEEvNS_16Flash_fwd_paramsE:
	.zero		816


//--------------------- .nv.constant0._ZN5flash32flash_fwd_splitkv_combine_kernelI23Flash_fwd_kernel_traitsILi64ELi64ELi256ELi4ELb0ELb0EN7cutlass10bfloat16_tE19Flash_kernel_traitsILi64ELi64ELi256ELi4ES3_EELi8ELi7ELb1EEEvNS_16Flash_fwd_paramsE --------------------------
	.section	.nv.constant0._ZN5flash32flash_fwd_splitkv_combine_kernelI23Flash_fwd_kernel_traitsILi64ELi64ELi256ELi4ELb0ELb0EN7cutlass10bfloat16_tE19Flash_kernel_traitsILi64ELi64ELi256ELi4ES3_EELi8ELi7ELb1EEEvNS_16Flash_fwd_paramsE,"a",@progbits
	.sectionflags	@""
	.align	4
.nv.constant0._ZN5flash32flash_fwd_splitkv_combine_kernelI23Flash_fwd_kernel_traitsILi64ELi64ELi256ELi4ELb0ELb0EN7cutlass10bfloat16_tE19Flash_kernel_traitsILi64ELi64ELi256ELi4ES3_EELi8ELi7ELb1EEEvNS_16Flash_fwd_paramsE:
	.zero		816


//--------------------- .nv.constant0._ZN5flash32flash_fwd_splitkv_combine_kernelI23Flash_fwd_kernel_traitsILi64ELi64ELi256ELi4ELb0ELb0EN7cutlass10bfloat16_tE19Flash_kernel_traitsILi64ELi64ELi256ELi4ES3_EELi8ELi6ELb1EEEvNS_16Flash_fwd_paramsE --------------------------
	.section	.nv.constant0._ZN5flash32flash_fwd_splitkv_combine_kernelI23Flash_fwd_kernel_traitsILi64ELi64ELi256ELi4ELb0ELb0EN7cutlass10bfloat16_tE19Flash_kernel_traitsILi64ELi64ELi256ELi4ES3_EELi8ELi6ELb1EEEvNS_16Flash_fwd_paramsE,"a",@progbits
	.sectionflags	@""
	.align	4
.nv.constant0._ZN5flash32flash_fwd_splitkv_combine_kernelI23Flash_fwd_kernel_traitsILi64ELi64ELi256ELi4ELb0ELb0EN7cutlass10bfloat16_tE19Flash_kernel_traitsILi64ELi64ELi256ELi4ES3_EELi8ELi6ELb1EEEvNS_16Flash_fwd_paramsE:
	.zero		816


//--------------------- .nv.constant0._ZN5flash32flash_fwd_splitkv_combine_kernelI23Flash_fwd_kernel_traitsILi64ELi64ELi256ELi4ELb0ELb0EN7cutlass10bfloat16_tE19Flash_kernel_traitsILi64ELi64ELi256ELi4ES3_EELi8ELi5ELb1EEEvNS_16Flash_fwd_paramsE --------------------------
	.section	.nv.constant0._ZN5flash32flash_fwd_splitkv_combine_kernelI23Flash_fwd_kernel_traitsILi64ELi64ELi256ELi4ELb0ELb0EN7cutlass10bfloat16_tE19Flash_kernel_traitsILi64ELi64ELi256ELi4ES3_EELi8ELi5ELb1EEEvNS_16Flash_fwd_paramsE,"a",@progbits
	.sectionflags	@""
	.align	4
.nv.constant0._ZN5flash32flash_fwd_splitkv_combine_kernelI23Flash_fwd_kernel_traitsILi64ELi64ELi256ELi4ELb0ELb0EN7cutlass10bfloat16_tE19Flash_kernel_traitsILi64ELi64ELi256ELi4ES3_EELi8ELi5ELb1EEEvNS_16Flash_fwd_paramsE:
	.zero		816


//--------------------- .nv.constant0._ZN5flash32flash_fwd_splitkv_combine_kernelI23Flash_fwd_kernel_traitsILi64ELi64ELi256ELi4ELb0ELb0EN7cutlass10bfloat16_tE19Flash_kernel_traitsILi64ELi64ELi256ELi4ES3_EELi8ELi4ELb1EEEvNS_16Flash_fwd_paramsE --------------------------
	.section	.nv.constant0._ZN5flash32flash_fwd_splitkv_combine_kernelI23Flash_fwd_kernel_traitsILi64ELi64ELi256ELi4ELb0ELb0EN7cutlass10bfloat16_tE19Flash_kernel_traitsILi64ELi64ELi256ELi4ES3_EELi8ELi4ELb1EEEvNS_16Flash_fwd_paramsE,"a",@progbits
	.sectionflags	@""
	.align	4
.nv.constant0._ZN5flash32flash_fwd_splitkv_combine_kernelI23Flash_fwd_kernel_traitsILi64ELi64ELi256ELi4ELb0ELb0EN7cutlass10bfloat16_tE19Flash_kernel_traitsILi64ELi64ELi256ELi4ES3_EELi8ELi4ELb1EEEvNS_16Flash_fwd_paramsE:
	.zero		816


//--------------------- .nv.constant0._ZN5flash32flash_fwd_splitkv_combine_kernelI23Flash_fwd_kernel_traitsILi64ELi64ELi256ELi4ELb0ELb0EN7cutlass10bfloat16_tE19Flash_kernel_traitsILi64ELi64ELi256ELi4ES3_EELi8ELi3ELb1EEEvNS_16Flash_fwd_paramsE --------------------------
	.section	.nv.constant0._ZN5flash32flash_fwd_splitkv_combine_kernelI23Flash_fwd_kernel_traitsILi64ELi64ELi256ELi4ELb0ELb0EN7cutlass10bfloat16_tE19Flash_kernel_traitsILi64ELi64ELi256ELi4ES3_EELi8ELi3ELb1EEEvNS_16Flash_fwd_paramsE,"a",@progbits
	.sectionflags	@""
	.align	4
.nv.constant0._ZN5flash32flash_fwd_splitkv_combine_kernelI23Flash_fwd_kernel_traitsILi64ELi64ELi256ELi4ELb0ELb0EN7cutlass10bfloat16_tE19Flash_kernel_traitsILi64ELi64ELi256ELi4ES3_EELi8ELi3ELb1EEEvNS_16Flash_fwd_paramsE:
	.zero		816


//--------------------- .nv.constant0._ZN5flash32flash_fwd_splitkv_combine_kernelI23Flash_fwd_kernel_traitsILi64ELi64ELi256ELi4ELb0ELb0EN7cutlass10bfloat16_tE19Flash_kernel_traitsILi64ELi64ELi256ELi4ES3_EELi8ELi2ELb1EEEvNS_16Flash_fwd_paramsE --------------------------
	.section	.nv.constant0._ZN5flash32flash_fwd_splitkv_combine_kernelI23Flash_fwd_kernel_traitsILi64ELi64ELi256ELi4ELb0ELb0EN7cutlass10bfloat16_tE19Flash_kernel_traitsILi64ELi64ELi256ELi4ES3_EELi8ELi2ELb1EEEvNS_16Flash_fwd_paramsE,"a",@progbits
	.sectionflags	@""
	.align	4
.nv.constant0._ZN5flash32flash_fwd_splitkv_combine_kernelI23Flash_fwd_kernel_traitsILi64ELi64ELi256ELi4ELb0ELb0EN7cutlass10bfloat16_tE19Flash_kernel_traitsILi64ELi64ELi256ELi4ES3_EELi8ELi2ELb1EEEvNS_16Flash_fwd_paramsE:
	.zero		816


//--------------------- .nv.constant0._ZN5flash32flash_fwd_splitkv_combine_kernelI23Flash_fwd_kernel_traitsILi64ELi64ELi256ELi4ELb0ELb0EN7cutlass10bfloat16_tE19Flash_kernel_traitsILi64ELi64ELi256ELi4ES3_EELi8ELi1ELb1EEEvNS_16Flash_fwd_paramsE --------------------------
	.section	.nv.constant0._ZN5flash32flash_fwd_splitkv_combine_kernelI23Flash_fwd_kernel_traitsILi64ELi64ELi256ELi4ELb0ELb0EN7cutlass10bfloat16_tE19Flash_kernel_traitsILi64ELi64ELi256ELi4ES3_EELi8ELi1ELb1EEEvNS_16Flash_fwd_paramsE,"a",@progbits
	.sectionflags	@""
	.align	4
.nv.constant0._ZN5flash32flash_fwd_splitkv_combine_kernelI23Flash_fwd_kernel_traitsILi64ELi64ELi256ELi4ELb0ELb0EN7cutlass10bfloat16_tE19Flash_kernel_traitsILi64ELi64ELi256ELi4ES3_EELi8ELi1ELb1EEEvNS_16Flash_fwd_paramsE:
	.zero		816


//--------------------- .nv.constant0._ZN5flash24flash_fwd_splitkv_kernelI23Flash_fwd_kernel_traitsILi64ELi64ELi256ELi4ELb0ELb0EN7cutlass10bfloat16_tE19Flash_kernel_traitsILi64ELi64ELi256ELi4ES3_EELb1ELb0ELb0ELb0ELb0ELb0ELb0ELb0EEEvNS_16Flash_fwd_paramsE --------------------------
	.section	.nv.constant0._ZN5flash24flash_fwd_splitkv_kernelI23Flash_fwd_kernel_traitsILi64ELi64ELi256ELi4ELb0ELb0EN7cutlass10bfloat16_tE19Flash_kernel_traitsILi64ELi64ELi256ELi4ES3_EELb1ELb0ELb0ELb0ELb0ELb0ELb0ELb0EEEvNS_16Flash_fwd_paramsE,"a",@progbits
	.sectionflags	@""
	.align	4
.nv.constant0._ZN5flash24flash_fwd_splitkv_kernelI23Flash_fwd_kernel_traitsILi64ELi64ELi256ELi4ELb0ELb0EN7cutlass10bfloat16_tE19Flash_kernel_traitsILi64ELi64ELi256ELi4ES3_EELb1ELb0ELb0ELb0ELb0ELb0ELb0ELb0EEEvNS_16Flash_fwd_paramsE:
	.zero		816


//--------------------- .nv.constant0._ZN5flash24flash_fwd_splitkv_kernelI23Flash_fwd_kernel_traitsILi64ELi64ELi256ELi4ELb0ELb0EN7cutlass10bfloat16_tE19Flash_kernel_traitsILi64ELi64ELi256ELi4ES3_EELb1ELb0ELb0ELb0ELb0ELb1ELb0ELb0EEEvNS_16Flash_fwd_paramsE --------------------------
	.section	.nv.constant0._ZN5flash24flash_fwd_splitkv_kernelI23Flash_fwd_kernel_traitsILi64ELi64ELi256ELi4ELb0ELb0EN7cutlass10bfloat16_tE19Flash_kernel_traitsILi64ELi64ELi256ELi4ES3_EELb1ELb0ELb0ELb0ELb0ELb1ELb0ELb0EEEvNS_16Flash_fwd_paramsE,"a",@progbits
	.sectionflags	@""
	.align	4
.nv.constant0._ZN5flash24flash_fwd_splitkv_kernelI23Flash_fwd_kernel_traitsILi64ELi64ELi256ELi4ELb0ELb0EN7cutlass10bfloat16_tE19Flash_kernel_traitsILi64ELi64ELi256ELi4ES3_EELb1ELb0ELb0ELb0ELb0ELb1ELb0ELb0EEEvNS_16Flash_fwd_paramsE:
	.zero		816


//--------------------- .nv.constant0._ZN5flash24flash_fwd_splitkv_kernelI23Flash_fwd_kernel_traitsILi64ELi64ELi256ELi4ELb0ELb0EN7cutlass10bfloat16_tE19Flash_kernel_traitsILi64ELi64ELi256ELi4ES3_EELb1ELb0ELb0ELb0ELb0ELb0ELb0ELb1EEEvNS_16Flash_fwd_paramsE --------------------------
	.section	.nv.constant0._ZN5flash24flash_fwd_splitkv_kernelI23Flash_fwd_kernel_traitsILi64ELi64ELi256ELi4ELb0ELb0EN7cutlass10bfloat16_tE19Flash_kernel_traitsILi64ELi64ELi256ELi4ES3_EELb1ELb0ELb0ELb0ELb0ELb0ELb0ELb1EEEvNS_16Flash_fwd_paramsE,"a",@progbits
	.sectionflags	@""
	.align	4
.nv.constant0._ZN5flash24flash_fwd_splitkv_kernelI23Flash_fwd_kernel_traitsILi64ELi64ELi256ELi4ELb0ELb0EN7cutlass10bfloat16_tE19Flash_kernel_traitsILi64ELi64ELi256ELi4ES3_EELb1ELb0ELb0ELb0ELb0ELb0ELb0ELb1EEEvNS_16Flash_fwd_paramsE:
	.zero		816


//--------------------- .nv.constant0._ZN5flash24flash_fwd_splitkv_kernelI23Flash_fwd_kernel_traitsILi64ELi64ELi256ELi4ELb0ELb0EN7cutlass10bfloat16_tE19Flash_kernel_traitsILi64ELi64ELi256ELi4ES3_EELb1ELb0ELb0ELb0ELb0ELb1ELb0ELb1EEEvNS_16Flash_fwd_paramsE --------------------------
	.section	.nv.constant0._ZN5flash24flash_fwd_splitkv_kernelI23Flash_fwd_kernel_traitsILi64ELi64ELi256ELi4ELb0ELb0EN7cutlass10bfloat16_tE19Flash_kernel_traitsILi64ELi64ELi256ELi4ES3_EELb1ELb0ELb0ELb0ELb0ELb1ELb0ELb1EEEvNS_16Flash_fwd_paramsE,"a",@progbits
	.sectionflags	@""
	.align	4
.nv.constant0._ZN5flash24flash_fwd_splitkv_kernelI23Flash_fwd_kernel_traitsILi64ELi64ELi256ELi4ELb0ELb0EN7cutlass10bfloat16_tE19Flash_kernel_traitsILi64ELi64ELi256ELi4ES3_EELb1ELb0ELb0ELb0ELb0ELb1ELb0ELb1EEEvNS_16Flash_fwd_paramsE:
	.zero		816


//--------------------- .nv.constant0._ZN5flash24flash_fwd_splitkv_kernelI23Flash_fwd_kernel_traitsILi64ELi64ELi256ELi4ELb0ELb0EN7cutlass10bfloat16_tE19Flash_kernel_traitsILi64ELi64ELi256ELi4ES3_EELb1ELb0ELb0ELb0ELb0ELb0ELb1ELb0EEEvNS_16Flash_fwd_paramsE --------------------------
	.section	.nv.constant0._ZN5flash24flash_fwd_splitkv_kernelI23Flash_fwd_kernel_traitsILi64ELi64ELi256ELi4ELb0ELb0EN7cutlass10bfloat16_tE19Flash_kernel_traitsILi64ELi64ELi256ELi4ES3_EELb1ELb0ELb0ELb0ELb0ELb0ELb1ELb0EEEvNS_16Flash_fwd_paramsE,"a",@progbits
	.sectionflags	@""
	.align	4
.nv.constant0._ZN5flash24flash_fwd_splitkv_kernelI23Flash_fwd_kernel_traitsILi64ELi64ELi256ELi4ELb0ELb0EN7cutlass10bfloat16_tE19Flash_kernel_traitsILi64ELi64ELi256ELi4ES3_EELb1ELb0ELb0ELb0ELb0ELb0ELb1ELb0EEEvNS_16Flash_fwd_paramsE:
	.zero		816


//--------------------- .nv.constant0._ZN5flash24flash_fwd_splitkv_kernelI23Flash_fwd_kernel_traitsILi64ELi64ELi256ELi4ELb0ELb0EN7cutlass10bfloat16_tE19Flash_kernel_traitsILi64ELi64ELi256ELi4ES3_EELb1ELb0ELb0ELb0ELb0ELb1ELb1ELb0EEEvNS_16Flash_fwd_paramsE --------------------------
	.section	.nv.constant0._ZN5flash24flash_fwd_splitkv_kernelI23Flash_fwd_kernel_traitsILi64ELi64ELi256ELi4ELb0ELb0EN7cutlass10bfloat16_tE19Flash_kernel_traitsILi64ELi64ELi256ELi4ES3_EELb1ELb0ELb0ELb0ELb0ELb1ELb1ELb0EEEvNS_16Flash_fwd_paramsE,"a",@progbits
	.sectionflags	@""
	.align	4
.nv.constant0._ZN5flash24flash_fwd_splitkv_kernelI23Flash_fwd_kernel_traitsILi64ELi64ELi256ELi4ELb0ELb0EN7cutlass10bfloat16_tE19Flash_kernel_traitsILi64ELi64ELi256ELi4ES3_EELb1ELb0ELb0ELb0ELb0ELb1ELb1ELb0EEEvNS_16Flash_fwd_paramsE:
	.zero		816


//--------------------- .nv.constant0._ZN5flash24flash_fwd_splitkv_kernelI23Flash_fwd_kernel_traitsILi64ELi64ELi256ELi4ELb0ELb0EN7cutlass10bfloat16_tE19Flash_kernel_traitsILi64ELi64ELi256ELi4ES3_EELb1ELb0ELb0ELb0ELb0ELb0ELb1ELb1EEEvNS_16Flash_fwd_paramsE --------------------------
	.section	.nv.constant0._ZN5flash24flash_fwd_splitkv_kernelI23Flash_fwd_kernel_traitsILi64ELi64ELi256ELi4ELb0ELb0EN7cutlass10bfloat16_tE19Flash_kernel_traitsILi64ELi64ELi256ELi4ES3_EELb1ELb0ELb0ELb0ELb0ELb0ELb1ELb1EEEvNS_16Flash_fwd_paramsE,"a",@progbits
	.sectionflags	@""
	.align	4
.nv.constant0._ZN5flash24flash_fwd_splitkv_kernelI23Flash_fwd_kernel_traitsILi64ELi64ELi256ELi4ELb0ELb0EN7cutlass10bfloat16_tE19Flash_kernel_traitsILi64ELi64ELi256ELi4ES3_EELb1ELb0ELb0ELb0ELb0ELb0ELb1ELb1EEEvNS_16Flash_fwd_paramsE:
	.zero		816


//--------------------- .nv.constant0._ZN5flash24flash_fwd_splitkv_kernelI23Flash_fwd_kernel_traitsILi64ELi64ELi256ELi4ELb0ELb0EN7cutlass10bfloat16_tE19Flash_kernel_traitsILi64ELi64ELi256ELi4ES3_EELb1ELb0ELb0ELb0ELb0ELb1ELb1ELb1EEEvNS_16Flash_fwd_paramsE --------------------------
	.section	.nv.constant0._ZN5flash24flash_fwd_splitkv_kernelI23Flash_fwd_kernel_traitsILi64ELi64ELi256ELi4ELb0ELb0EN7cutlass10bfloat16_tE19Flash_kernel_traitsILi64ELi64ELi256ELi4ES3_EELb1ELb0ELb0ELb0ELb0ELb1ELb1ELb1EEEvNS_16Flash_fwd_paramsE,"a",@progbits
	.sectionflags	@""
	.align	4
.nv.constant0._ZN5flash24flash_fwd_splitkv_kernelI23Flash_fwd_kernel_traitsILi64ELi64ELi256ELi4ELb0ELb0EN7cutlass10bfloat16_tE19Flash_kernel_traitsILi64ELi64ELi256ELi4ES3_EELb1ELb0ELb0ELb0ELb0ELb1ELb1ELb1EEEvNS_16Flash_fwd_paramsE:
	.zero		816


//--------------------- .nv.constant0._ZN5flash24flash_fwd_splitkv_kernelI23Flash_fwd_kernel_traitsILi64ELi64ELi256ELi4ELb0ELb0EN7cutlass10bfloat16_tE19Flash_kernel_traitsILi64ELi64ELi256ELi4ES3_EELb1ELb0ELb0ELb1ELb1ELb0ELb0ELb0EEEvNS_16Flash_fwd_paramsE --------------------------
	.section	.nv.constant0._ZN5flash24flash_fwd_splitkv_kernelI23Flash_fwd_kernel_traitsILi64ELi64ELi256ELi4ELb0ELb0EN7cutlass10bfloat16_tE19Flash_kernel_traitsILi64ELi64ELi256ELi4ES3_EELb1ELb0ELb0ELb1ELb1ELb0ELb0ELb0EEEvNS_16Flash_fwd_paramsE,"a",@progbits
	.sectionflags	@""
	.align	4
.nv.constant0._ZN5flash24flash_fwd_splitkv_kernelI23Flash_fwd_kernel_traitsILi64ELi64ELi256ELi4ELb0ELb0EN7cutlass10bfloat16_tE19Flash_kernel_traitsILi64ELi64ELi256ELi4ES3_EELb1ELb0ELb0ELb1ELb1ELb0ELb0ELb0EEEvNS_16Flash_fwd_paramsE:
	.zero		816


//--------------------- .nv.constant0._ZN5flash24flash_fwd_splitkv_kernelI23Flash_fwd_kernel_traitsILi64ELi64ELi256ELi4ELb0ELb0EN7cutlass10bfloat16_tE19Flash_kernel_traitsILi64ELi64ELi256ELi4ES3_EELb1ELb0ELb0ELb1ELb1ELb1ELb0ELb0EEEvNS_16Flash_fwd_paramsE --------------------------
	.section	.nv.constant0._ZN5flash24flash_fwd_splitkv_kernelI23Flash_fwd_kernel_traitsILi64ELi64ELi256ELi4ELb0ELb0EN7cutlass10bfloat16_tE19Flash_kernel_traitsILi64ELi64ELi256ELi4ES3_EELb1ELb0ELb0ELb1ELb1ELb1ELb0ELb0EEEvNS_16Flash_fwd_paramsE,"a",@progbits
	.sectionflags	@""
	.align	4
.nv.constant0._ZN5flash24flash_fwd_splitkv_kernelI23Flash_fwd_kernel_traitsILi64ELi64ELi256ELi4ELb0ELb0EN7cutlass10bfloat16_tE19Flash_kernel_traitsILi64ELi64ELi256ELi4ES3_EELb1ELb0ELb0ELb1ELb1ELb1ELb0ELb0EEEvNS_16Flash_fwd_paramsE:
	.zero		816


//--------------------- .nv.constant0._ZN5flash24flash_fwd_splitkv_kernelI23Flash_fwd_kernel_traitsILi64ELi64ELi256ELi4ELb0ELb0EN7cutlass10bfloat16_tE19Flash_kernel_traitsILi64ELi64ELi256ELi4ES3_EELb1ELb0ELb0ELb1ELb1ELb0ELb1ELb0EEEvNS_16Flash_fwd_paramsE --------------------------
	.section	.nv.constant0._ZN5flash24flash_fwd_splitkv_kernelI23Flash_fwd_kernel_traitsILi64ELi64ELi256ELi4ELb0ELb0EN7cutlass10bfloat16_tE19Flash_kernel_traitsILi64ELi64ELi256ELi4ES3_EELb1ELb0ELb0ELb1ELb1ELb0ELb1ELb0EEEvNS_16Flash_fwd_paramsE,"a",@progbits
	.sectionflags	@""
	.align	4
.nv.constant0._ZN5flash24flash_fwd_splitkv_kernelI23Flash_fwd_kernel_traitsILi64ELi64ELi256ELi4ELb0ELb0EN7cutlass10bfloat16_tE19Flash_kernel_traitsILi64ELi64ELi256ELi4ES3_EELb1ELb0ELb0ELb1ELb1ELb0ELb1ELb0EEEvNS_16Flash_fwd_paramsE:
	.zero		816


//--------------------- .nv.constant0._ZN5flash24flash_fwd_splitkv_kernelI23Flash_fwd_kernel_traitsILi64ELi64ELi256ELi4ELb0ELb0EN7cutlass10bfloat16_tE19Flash_kernel_traitsILi64ELi64ELi256ELi4ES3_EELb1ELb0ELb0ELb1ELb1ELb1ELb1ELb0EEEvNS_16Flash_fwd_paramsE --------------------------
	.section	.nv.constant0._ZN5flash24flash_fwd_splitkv_kernelI23Flash_fwd_kernel_traitsILi64ELi64ELi256ELi4ELb0ELb0EN7cutlass10bfloat16_tE19Flash_kernel_traitsILi64ELi64ELi256ELi4ES3_EELb1ELb0ELb0ELb1ELb1ELb1ELb1ELb0EEEvNS_16Flash_fwd_paramsE,"a",@progbits
	.sectionflags	@""
	.align	4
.nv.constant0._ZN5flash24flash_fwd_splitkv_kernelI23Flash_fwd_kernel_traitsILi64ELi64ELi256ELi4ELb0ELb0EN7cutlass10bfloat16_tE19Flash_kernel_traitsILi64ELi64ELi256ELi4ES3_EELb1ELb0ELb0ELb1ELb1ELb1ELb1ELb0EEEvNS_16Flash_fwd_paramsE:
	.zero		816


//--------------------- .nv.constant0._ZN5flash24flash_fwd_splitkv_kernelI23Flash_fwd_kernel_traitsILi64ELi64ELi256ELi4ELb0ELb0EN7cutlass10bfloat16_tE19Flash_kernel_traitsILi64ELi64ELi256ELi4ES3_EELb1ELb0ELb0ELb0ELb1ELb0ELb0ELb0EEEvNS_16Flash_fwd_paramsE --------------------------
	.section	.nv.constant0._ZN5flash24flash_fwd_splitkv_kernelI23Flash_fwd_kernel_traitsILi64ELi64ELi256ELi4ELb0ELb0EN7cutlass10bfloat16_tE19Flash_kernel_traitsILi64ELi64ELi256ELi4ES3_EELb1ELb0ELb0ELb0ELb1ELb0ELb0ELb0EEEvNS_16Flash_fwd_paramsE,"a",@progbits
	.sectionflags	@""
	.align	4
.nv.constant0._ZN5flash24flash_fwd_splitkv_kernelI23Flash_fwd_kernel_traitsILi64ELi64ELi256ELi4ELb0ELb0EN7cutlass10bfloat16_tE19Flash_kernel_traitsILi64ELi64ELi256ELi4ES3_EELb1ELb0ELb0ELb0ELb1ELb0ELb0ELb0EEEvNS_16Flash_fwd_paramsE:
	.zero		816


//--------------------- .nv.constant0._ZN5flash24flash_fwd_splitkv_kernelI23Flash_fwd_kernel_traitsILi64ELi64ELi256ELi4ELb0ELb0EN7cutlass10bfloat16_tE19Flash_kernel_traitsILi64ELi64ELi256ELi4ES3_EELb1ELb0ELb0ELb0ELb1ELb1ELb0ELb0EEEvNS_16Flash_fwd_paramsE --------------------------
	.section	.nv.constant0._ZN5flash24flash_fwd_splitkv_kernelI23Flash_fwd_kernel_traitsILi64ELi64ELi256ELi4ELb0ELb0EN7cutlass10bfloat16_tE19Flash_kernel_traitsILi64ELi64ELi256ELi4ES3_EELb1ELb0ELb0ELb0ELb1ELb1ELb0ELb0EEEvNS_16Flash_fwd_paramsE,"a",@progbits
	.sectionflags	@""
	.align	4
.nv.constant0._ZN5flash24flash_fwd_splitkv_kernelI23Flash_fwd_kernel_traitsILi64ELi64ELi256ELi4ELb0ELb0EN7cutlass10bfloat16_tE19Flash_kernel_traitsILi64ELi64ELi256ELi4ES3_EELb1ELb0ELb0ELb0ELb1ELb1ELb0ELb0EEEvNS_16Flash_fwd_paramsE:
	.zero		816


//--------------------- .nv.constant0._ZN5flash24flash_fwd_splitkv_kernelI23Flash_fwd_kernel_traitsILi64ELi64ELi256ELi4ELb0ELb0EN7cutlass10bfloat16_tE19Flash_kernel_traitsILi64ELi64ELi256ELi4ES3_EELb1ELb0ELb1ELb0ELb0ELb0ELb0ELb0EEEvNS_16Flash_fwd_paramsE --------------------------
	.section	.nv.constant0._ZN5flash24flash_fwd_splitkv_kernelI23Flash_fwd_kernel_traitsILi64ELi64ELi256ELi4ELb0ELb0EN7cutlass10bfloat16_tE19Flash_kernel_traitsILi64ELi64ELi256ELi4ES3_EELb1ELb0ELb1ELb0ELb0ELb0ELb0ELb0EEEvNS_16Flash_fwd_paramsE,"a",@progbits
	.sectionflags	@""
	.align	4
.nv.constant0._ZN5flash24flash_fwd_splitkv_kernelI23Flash_fwd_kernel_traitsILi64ELi64ELi256ELi4ELb0ELb0EN7cutlass10bfloat16_tE19Flash_kernel_traitsILi64ELi64ELi256ELi4ES3_EELb1ELb0ELb1ELb0ELb0ELb0ELb0ELb0EEEvNS_16Flash_fwd_paramsE:
	.zero		816


//--------------------- .nv.constant0._ZN5flash24flash_fwd_splitkv_kernelI23Flash_fwd_kernel_traitsILi64ELi64ELi256ELi4ELb0ELb0EN7cutlass10bfloat16_tE19Flash_kernel_traitsILi64ELi64ELi256ELi4ES3_EELb1ELb0ELb1ELb0ELb0ELb1ELb0ELb0EEEvNS_16Flash_fwd_paramsE --------------------------
	.section	.nv.constant0._ZN5flash24flash_fwd_splitkv_kernelI23Flash_fwd_kernel_traitsILi64ELi64ELi256ELi4ELb0ELb0EN7cutlass10bfloat16_tE19Flash_kernel_traitsILi64ELi64ELi256ELi4ES3_EELb1ELb0ELb1ELb0ELb0ELb1ELb0ELb0EEEvNS_16Flash_fwd_paramsE,"a",@progbits
	.sectionflags	@""
	.align	4
.nv.constant0._ZN5flash24flash_fwd_splitkv_kernelI23Flash_fwd_kernel_traitsILi64ELi64ELi256ELi4ELb0ELb0EN7cutlass10bfloat16_tE19Flash_kernel_traitsILi64ELi64ELi256ELi4ES3_EELb1ELb0ELb1ELb0ELb0ELb1ELb0ELb0EEEvNS_16Flash_fwd_paramsE:
	.zero		816


//--------------------- .nv.constant0._ZN5flash24flash_fwd_splitkv_kernelI23Flash_fwd_kernel_traitsILi64ELi64ELi256ELi4ELb0ELb0EN7cutlass10bfloat16_tE19Flash_kernel_traitsILi64ELi64ELi256ELi4ES3_EELb1ELb0ELb0ELb0ELb1ELb0ELb0ELb1EEEvNS_16Flash_fwd_paramsE --------------------------
	.section	.nv.constant0._ZN5flash24flash_fwd_splitkv_kernelI23Flash_fwd_kernel_traitsILi64ELi64ELi256ELi4ELb0ELb0EN7cutlass10bfloat16_tE19Flash_kernel_traitsILi64ELi64ELi256ELi4ES3_EELb1ELb0ELb0ELb0ELb1ELb0ELb0ELb1EEEvNS_16Flash_fwd_paramsE,"a",@progbits
	.sectionflags	@""
	.align	4
.nv.constant0._ZN5flash24flash_fwd_splitkv_kernelI23Flash_fwd_kernel_traitsILi64ELi64ELi256ELi4ELb0ELb0EN7cutlass10bfloat16_tE19Flash_kernel_traitsILi64ELi64ELi256ELi4ES3_EELb1ELb0ELb0ELb0ELb1ELb0ELb0ELb1EEEvNS_16Flash_fwd_paramsE:
	.zero		816


//--------------------- .nv.constant0._ZN5flash24flash_fwd_splitkv_kernelI23Flash_fwd_kernel_traitsILi64ELi64ELi256ELi4ELb0ELb0EN7cutlass10bfloat16_tE19Flash_kernel_traitsILi64ELi64ELi256ELi4ES3_EELb1ELb0ELb0ELb0ELb1ELb1ELb0ELb1EEEvNS_16Flash_fwd_paramsE --------------------------
	.section	.nv.constant0._ZN5flash24flash_fwd_splitkv_kernelI23Flash_fwd_kernel_traitsILi64ELi64ELi256ELi4ELb0ELb0EN7cutlass10bfloat16_tE19Flash_kernel_traitsILi64ELi64ELi256ELi4ES3_EELb1ELb0ELb0ELb0ELb1ELb1ELb0ELb1EEEvNS_16Flash_fwd_paramsE,"a",@progbits
	.sectionflags	@""
	.align	4
.nv.constant0._ZN5flash24flash_fwd_splitkv_kernelI23Flash_fwd_kernel_traitsILi64ELi64ELi256ELi4ELb0ELb0EN7cutlass10bfloat16_tE19Flash_kernel_traitsILi64ELi64ELi256ELi4ES3_EELb1ELb0ELb0ELb0ELb1ELb1ELb0ELb1EEEvNS_16Flash_fwd_paramsE:
	.zero		816


//--------------------- .nv.constant0._ZN5flash24flash_fwd_splitkv_kernelI23Flash_fwd_kernel_traitsILi64ELi64ELi256ELi4ELb0ELb0EN7cutlass10bfloat16_tE19Flash_kernel_traitsILi64ELi64ELi256ELi4ES3_EELb1ELb0ELb1ELb0ELb0ELb0ELb0ELb1EEEvNS_16Flash_fwd_paramsE --------------------------
	.section	.nv.constant0._ZN5flash24flash_fwd_splitkv_kernelI23Flash_fwd_kernel_traitsILi64ELi64ELi256ELi4ELb0ELb0EN7cutlass10bfloat16_tE19Flash_kernel_traitsILi64ELi64ELi256ELi4ES3_EELb1ELb0ELb1ELb0ELb0ELb0ELb0ELb1EEEvNS_16Flash_fwd_paramsE,"a",@progbits
	.sectionflags	@""
	.align	4
.nv.constant0._ZN5flash24flash_fwd_splitkv_kernelI23Flash_fwd_kernel_traitsILi64ELi64ELi256ELi4ELb0ELb0EN7cutlass10bfloat16_tE19Flash_kernel_traitsILi64ELi64ELi256ELi4ES3_EELb1ELb0ELb1ELb0ELb0ELb0ELb0ELb1EEEvNS_16Flash_fwd_paramsE:
	.zero		816


//--------------------- .nv.constant0._ZN5flash24flash_fwd_splitkv_kernelI23Flash_fwd_kernel_traitsILi64ELi64ELi256ELi4ELb0ELb0EN7cutlass10bfloat16_tE19Flash_kernel_traitsILi64ELi64ELi256ELi4ES3_EELb1ELb0ELb1ELb0ELb0ELb1ELb0ELb1EEEvNS_16Flash_fwd_paramsE --------------------------
	.section	.nv.constant0._ZN5flash24flash_fwd_splitkv_kernelI23Flash_fwd_kernel_traitsILi64ELi64ELi256ELi4ELb0ELb0EN7cutlass10bfloat16_tE19Flash_kernel_traitsILi64ELi64ELi256ELi4ES3_EELb1ELb0ELb1ELb0ELb0ELb1ELb0ELb1EEEvNS_16Flash_fwd_paramsE,"a",@progbits
	.sectionflags	@""
	.align	4
.nv.constant0._ZN5flash24flash_fwd_splitkv_kernelI23Flash_fwd_kernel_traitsILi64ELi64ELi256ELi4ELb0ELb0EN7cutlass10bfloat16_tE19Flash_kernel_traitsILi64ELi64ELi256ELi4ES3_EELb1ELb0ELb1ELb0ELb0ELb1ELb0ELb1EEEvNS_16Flash_fwd_paramsE:
	.zero		816


//--------------------- .nv.constant0._ZN5flash24flash_fwd_splitkv_kernelI23Flash_fwd_kernel_traitsILi64ELi64ELi256ELi4ELb0ELb0EN7cutlass10bfloat16_tE19Flash_kernel_traitsILi64ELi64ELi256ELi4ES3_EELb1ELb0ELb0ELb0ELb1ELb0ELb1ELb0EEEvNS_16Flash_fwd_paramsE --------------------------
	.section	.nv.constant0._ZN5flash24flash_fwd_splitkv_kernelI23Flash_fwd_kernel_traitsILi64ELi64ELi256ELi4ELb0ELb0EN7cutlass10bfloat16_tE19Flash_kernel_traitsILi64ELi64ELi256ELi4ES3_EELb1ELb0ELb0ELb0ELb1ELb0ELb1ELb0EEEvNS_16Flash_fwd_paramsE,"a",@progbits
	.sectionflags	@""
	.align	4
.nv.constant0._ZN5flash24flash_fwd_splitkv_kernelI23Flash_fwd_kernel_traitsILi64ELi64ELi256ELi4ELb0ELb0EN7cutlass10bfloat16_tE19Flash_kernel_traitsILi64ELi64ELi256ELi4ES3_EELb1ELb0ELb0ELb0ELb1ELb0ELb1ELb0EEEvNS_16Flash_fwd_paramsE:
	.zero		816


//--------------------- .nv.constant0._ZN5flash24flash_fwd_splitkv_kernelI23Flash_fwd_kernel_traitsILi64ELi64ELi256ELi4ELb0ELb0EN7cutlass10bfloat16_tE19Flash_kernel_traitsILi64ELi64ELi256ELi4ES3_EELb1ELb0ELb0ELb0ELb1ELb1ELb1ELb0EEEvNS_16Flash_fwd_paramsE --------------------------
	.section	.nv.constant0._ZN5flash24flash_fwd_splitkv_kernelI23Flash_fwd_kernel_traitsILi64ELi64ELi256ELi4ELb0ELb0EN7cutlass10bfloat16_tE19Flash_kernel_traitsILi64ELi64ELi256ELi4ES3_EELb1ELb0ELb0ELb0ELb1ELb1ELb1ELb0EEEvNS_16Flash_fwd_paramsE,"a",@progbits
	.sectionflags	@""
	.align	4
.nv.constant0._ZN5flash24flash_fwd_splitkv_kernelI23Flash_fwd_kernel_traitsILi64ELi64ELi256ELi4ELb0ELb0EN7cutlass10bfloat16_tE19Flash_kernel_traitsILi64ELi64ELi256ELi4ES3_EELb1ELb0ELb0ELb0ELb1ELb1ELb1ELb0EEEvNS_16Flash_fwd_paramsE:
	.zero		816


//--------------------- .nv.constant0._ZN5flash24flash_fwd_splitkv_kernelI23Flash_fwd_kernel_traitsILi64ELi64ELi256ELi4ELb0ELb0EN7cutlass10bfloat16_tE19Flash_kernel_traitsILi64ELi64ELi256ELi4ES3_EELb1ELb0ELb1ELb0ELb0ELb0ELb1ELb0EEEvNS_16Flash_fwd_paramsE --------------------------
	.section	.nv.constant0._ZN5flash24flash_fwd_splitkv_kernelI23Flash_fwd_kernel_traitsILi64ELi64ELi256ELi4ELb0ELb0EN7cutlass10bfloat16_tE19Flash_kernel_traitsILi64ELi64ELi256ELi4ES3_EELb1ELb0ELb1ELb0ELb0ELb0ELb1ELb0EEEvNS_16Flash_fwd_paramsE,"a",@progbits
	.sectionflags	@""
	.align	4
.nv.constant0._ZN5flash24flash_fwd_splitkv_kernelI23Flash_fwd_kernel_traitsILi64ELi64ELi256ELi4ELb0ELb0EN7cutlass10bfloat16_tE19Flash_kernel_traitsILi64ELi64ELi256ELi4ES3_EELb1ELb0ELb1ELb0ELb0ELb0ELb1ELb0EEEvNS_16Flash_fwd_paramsE:
	.zero		816


//--------------------- .nv.constant0._ZN5flash24flash_fwd_splitkv_kernelI23Flash_fwd_kernel_traitsILi64ELi64ELi256ELi4ELb0ELb0EN7cutlass10bfloat16_tE19Flash_kernel_traitsILi64ELi64ELi256ELi4ES3_EELb1ELb0ELb1ELb0ELb0ELb1ELb1ELb0EEEvNS_16Flash_fwd_paramsE --------------------------
	.section	.nv.constant0._ZN5flash24flash_fwd_splitkv_kernelI23Flash_fwd_kernel_traitsILi64ELi64ELi256ELi4ELb0ELb0EN7cutlass10bfloat16_tE19Flash_kernel_traitsILi64ELi64ELi256ELi4ES3_EELb1ELb0ELb1ELb0ELb0ELb1ELb1ELb0EEEvNS_16Flash_fwd_paramsE,"a",@progbits
	.sectionflags	@""
	.align	4
.nv.constant0._ZN5flash24flash_fwd_splitkv_kernelI23Flash_fwd_kernel_traitsILi64ELi64ELi256ELi4ELb0ELb0EN7cutlass10bfloat16_tE19Flash_kernel_traitsILi64ELi64ELi256ELi4ES3_EELb1ELb0ELb1ELb0ELb0ELb1ELb1ELb0EEEvNS_16Flash_fwd_paramsE:
	.zero		816


//--------------------- .nv.constant0._ZN5flash24flash_fwd_splitkv_kernelI23Flash_fwd_kernel_traitsILi64ELi64ELi256ELi4ELb0ELb0EN7cutlass10bfloat16_tE19Flash_kernel_traitsILi64ELi64ELi256ELi4ES3_EELb1ELb0ELb0ELb0ELb1ELb0ELb1ELb1EEEvNS_16Flash_fwd_paramsE --------------------------
	.section	.nv.constant0._ZN5flash24flash_fwd_splitkv_kernelI23Flash_fwd_kernel_traitsILi64ELi64ELi256ELi4ELb0ELb0EN7cutlass10bfloat16_tE19Flash_kernel_traitsILi64ELi64ELi256ELi4ES3_EELb1ELb0ELb0ELb0ELb1ELb0ELb1ELb1EEEvNS_16Flash_fwd_paramsE,"a",@progbits
	.sectionflags	@""
	.align	4
.nv.constant0._ZN5flash24flash_fwd_splitkv_kernelI23Flash_fwd_kernel_traitsILi64ELi64ELi256ELi4ELb0ELb0EN7cutlass10bfloat16_tE19Flash_kernel_traitsILi64ELi64ELi256ELi4ES3_EELb1ELb0ELb0ELb0ELb1ELb0ELb1ELb1EEEvNS_16Flash_fwd_paramsE:
	.zero		816


//--------------------- .nv.constant0._ZN5flash24flash_fwd_splitkv_kernelI23Flash_fwd_kernel_traitsILi64ELi64ELi256ELi4ELb0ELb0EN7cutlass10bfloat16_tE19Flash_kernel_traitsILi64ELi64ELi256ELi4ES3_EELb1ELb0ELb0ELb0ELb1ELb1ELb1ELb1EEEvNS_16Flash_fwd_paramsE --------------------------
	.section	.nv.constant0._ZN5flash24flash_fwd_splitkv_kernelI23Flash_fwd_kernel_traitsILi64ELi64ELi256ELi4ELb0ELb0EN7cutlass10bfloat16_tE19Flash_kernel_traitsILi64ELi64ELi256ELi4ES3_EELb1ELb0ELb0ELb0ELb1ELb1ELb1ELb1EEEvNS_16Flash_fwd_paramsE,"a",@progbits
	.sectionflags	@""
	.align	4
.nv.constant0._ZN5flash24flash_fwd_splitkv_kernelI23Flash_fwd_kernel_traitsILi64ELi64ELi256ELi4ELb0ELb0EN7cutlass10bfloat16_tE19Flash_kernel_traitsILi64ELi64ELi256ELi4ES3_EELb1ELb0ELb0ELb0ELb1ELb1ELb1ELb1EEEvNS_16Flash_fwd_paramsE:
	.zero		816


//--------------------- .nv.constant0._ZN5flash24flash_fwd_splitkv_kernelI23Flash_fwd_kernel_traitsILi64ELi64ELi256ELi4ELb0ELb0EN7cutlass10bfloat16_tE19Flash_kernel_traitsILi64ELi64ELi256ELi4ES3_EELb1ELb0ELb1ELb0ELb0ELb0ELb1ELb1EEEvNS_16Flash_fwd_paramsE --------------------------
	.section	.nv.constant0._ZN5flash24flash_fwd_splitkv_kernelI23Flash_fwd_kernel_traitsILi64ELi64ELi256ELi4ELb0ELb0EN7cutlass10bfloat16_tE19Flash_kernel_traitsILi64ELi64ELi256ELi4ES3_EELb1ELb0ELb1ELb0ELb0ELb0ELb1ELb1EEEvNS_16Flash_fwd_paramsE,"a",@progbits
	.sectionflags	@""
	.align	4
.nv.constant0._ZN5flash24flash_fwd_splitkv_kernelI23Flash_fwd_kernel_traitsILi64ELi64ELi256ELi4ELb0ELb0EN7cutlass10bfloat16_tE19Flash_kernel_traitsILi64ELi64ELi256ELi4ES3_EELb1ELb0ELb1ELb0ELb0ELb0ELb1ELb1EEEvNS_16Flash_fwd_paramsE:
	.zero		816


//--------------------- .nv.constant0._ZN5flash24flash_fwd_splitkv_kernelI23Flash_fwd_kernel_traitsILi64ELi64ELi256ELi4ELb0ELb0EN7cutlass10bfloat16_tE19Flash_kernel_traitsILi64ELi64ELi256ELi4ES3_EELb1ELb0ELb1ELb0ELb0ELb1ELb1ELb1EEEvNS_16Flash_fwd_paramsE --------------------------
	.section	.nv.constant0._ZN5flash24flash_fwd_splitkv_kernelI23Flash_fwd_kernel_traitsILi64ELi64ELi256ELi4ELb0ELb0EN7cutlass10bfloat16_tE19Flash_kernel_traitsILi64ELi64ELi256ELi4ES3_EELb1ELb0ELb1ELb0ELb0ELb1ELb1ELb1EEEvNS_16Flash_fwd_paramsE,"a",@progbits
	.sectionflags	@""
	.align	4
.nv.constant0._ZN5flash24flash_fwd_splitkv_kernelI23Flash_fwd_kernel_traitsILi64ELi64ELi256ELi4ELb0ELb0EN7cutlass10bfloat16_tE19Flash_kernel_traitsILi64ELi64ELi256ELi4ES3_EELb1ELb0ELb1ELb0ELb0ELb1ELb1ELb1EEEvNS_16Flash_fwd_paramsE:
	.zero		816


//--------------------- .nv.constant0._ZN5flash32flash_fwd_splitkv_combine_kernelI23Flash_fwd_kernel_traitsILi64ELi64ELi128ELi4ELb0ELb0EN7cutlass10bfloat16_tE19Flash_kernel_traitsILi64ELi64ELi128ELi4ES3_EELi8ELi7ELb0EEEvNS_16Flash_fwd_paramsE --------------------------
	.section	.nv.constant0._ZN5flash32flash_fwd_splitkv_combine_kernelI23Flash_fwd_kernel_traitsILi64ELi64ELi128ELi4ELb0ELb0EN7cutlass10bfloat16_tE19Flash_kernel_traitsILi64ELi64ELi128ELi4ES3_EELi8ELi7ELb0EEEvNS_16Flash_fwd_paramsE,"a",@progbits
	.sectionflags	@""
	.align	4
.nv.constant0._ZN5flash32flash_fwd_splitkv_combine_kernelI23Flash_fwd_kernel_traitsILi64ELi64ELi128ELi4ELb0ELb0EN7cutlass10bfloat16_tE19Flash_kernel_traitsILi64ELi64ELi128ELi4ES3_EELi8ELi7ELb0EEEvNS_16Flash_fwd_paramsE:
	.zero		816


//--------------------- .nv.constant0._ZN5flash32flash_fwd_splitkv_combine_kernelI23Flash_fwd_kernel_traitsILi64ELi64ELi128ELi4ELb0ELb0EN7cutlass10bfloat16_tE19Flash_kernel_traitsILi64ELi64ELi128ELi4ES3_EELi8ELi6ELb0EEEvNS_16Flash_fwd_paramsE --------------------------
	.section	.nv.constant0._ZN5flash32flash_fwd_splitkv_combine_kernelI23Flash_fwd_kernel_traitsILi64ELi64ELi128ELi4ELb0ELb0EN7cutlass10bfloat16_tE19Flash_kernel_traitsILi64ELi64ELi128ELi4ES3_EELi8ELi6ELb0EEEvNS_16Flash_fwd_paramsE,"a",@progbits
	.sectionflags	@""
	.align	4
.nv.constant0._ZN5flash32flash_fwd_splitkv_combine_kernelI23Flash_fwd_kernel_traitsILi64ELi64ELi128ELi4ELb0ELb0EN7cutlass10bfloat16_tE19Flash_kernel_traitsILi64ELi64ELi128ELi4ES3_EELi8ELi6ELb0EEEvNS_16Flash_fwd_paramsE:
	.zero		816


//--------------------- .nv.constant0._ZN5flash32flash_fwd_splitkv_combine_kernelI23Flash_fwd_kernel_traitsILi64ELi64ELi128ELi4ELb0ELb0EN7cutlass10bfloat16_tE19Flash_kernel_traitsILi64ELi64ELi128ELi4ES3_EELi8ELi5ELb0EEEvNS_16Flash_fwd_paramsE --------------------------
	.section	.nv.constant0._ZN5flash32flash_fwd_splitkv_combine_kernelI23Flash_fwd_kernel_traitsILi64ELi64ELi128ELi4ELb0ELb0EN7cutlass10bfloat16_tE19Flash_kernel_traitsILi64ELi64ELi128ELi4ES3_EELi8ELi5ELb0EEEvNS_16Flash_fwd_paramsE,"a",@progbits
	.sectionflags	@""
	.align	4
.nv.constant0._ZN5flash32flash_fwd_splitkv_combine_kernelI23Flash_fwd_kernel_traitsILi64ELi64ELi128ELi4ELb0ELb0EN7cutlass10bfloat16_tE19Flash_kernel_traitsILi64ELi64ELi128ELi4ES3_EELi8ELi5ELb0EEEvNS_16Flash_fwd_paramsE:
	.zero		816


//--------------------- .nv.constant0._ZN5flash32flash_fwd_splitkv_combine_kernelI23Flash_fwd_kernel_traitsILi64ELi64ELi128ELi4ELb0ELb0EN7cutlass10bfloat16_tE19Flash_kernel_traitsILi64ELi64ELi128ELi4ES3_EELi8ELi4ELb0EEEvNS_16Flash_fwd_paramsE --------------------------
	.section	.nv.constant0._ZN5flash32flash_fwd_splitkv_combine_kernelI23Flash_fwd_kernel_traitsILi64ELi64ELi128ELi4ELb0ELb0EN7cutlass10bfloat16_tE19Flash_kernel_traitsILi64ELi64ELi128ELi4ES3_EELi8ELi4ELb0EEEvNS_16Flash_fwd_paramsE,"a",@progbits
	.sectionflags	@""
	.align	4
.nv.constant0._ZN5flash32flash_fwd_splitkv_combine_kernelI23Flash_fwd_kernel_traitsILi64ELi64ELi128ELi4ELb0ELb0EN7cutlass10bfloat16_tE19Flash_kernel_traitsILi64ELi64ELi128ELi4ES3_EELi8ELi4ELb0EEEvNS_16Flash_fwd_paramsE:
	.zero		816


//--------------------- .nv.constant0._ZN5flash32flash_fwd_splitkv_combine_kernelI23Flash_fwd_kernel_traitsILi64ELi64ELi128ELi4ELb0ELb0EN7cutlass10bfloat16_tE19Flash_kernel_traitsILi64ELi64ELi128ELi4ES3_EELi8ELi3ELb0EEEvNS_16Flash_fwd_paramsE --------------------------
	.section	.nv.constant0._ZN5flash32flash_fwd_splitkv_combine_kernelI23Flash_fwd_kernel_traitsILi64ELi64ELi128ELi4ELb0ELb0EN7cutlass10bfloat16_tE19Flash_kernel_traitsILi64ELi64ELi128ELi4ES3_EELi8ELi3ELb0EEEvNS_16Flash_fwd_paramsE,"a",@progbits
	.sectionflags	@""
	.align	4
.nv.constant0._ZN5flash32flash_fwd_splitkv_combine_kernelI23Flash_fwd_kernel_traitsILi64ELi64ELi128ELi4ELb0ELb0EN7cutlass10bfloat16_tE19Flash_kernel_traitsILi64ELi64ELi128ELi4ES3_EELi8ELi3ELb0EEEvNS_16Flash_fwd_paramsE:
	.zero		816


//--------------------- .nv.constant0._ZN5flash32flash_fwd_splitkv_combine_kernelI23Flash_fwd_kernel_traitsILi64ELi64ELi128ELi4ELb0ELb0EN7cutlass10bfloat16_tE19Flash_kernel_traitsILi64ELi64ELi128ELi4ES3_EELi8ELi2ELb0EEEvNS_16Flash_fwd_paramsE --------------------------
	.section	.nv.constant0._ZN5flash32flash_fwd_splitkv_combine_kernelI23Flash_fwd_kernel_traitsILi64ELi64ELi128ELi4ELb0ELb0EN7cutlass10bfloat16_tE19Flash_kernel_traitsILi64ELi64ELi128ELi4ES3_EELi8ELi2ELb0EEEvNS_16Flash_fwd_paramsE,"a",@progbits
	.sectionflags	@""
	.align	4
.nv.constant0._ZN5flash32flash_fwd_splitkv_combine_kernelI23Flash_fwd_kernel_traitsILi64ELi64ELi128ELi4ELb0ELb0EN7cutlass10bfloat16_tE19Flash_kernel_traitsILi64ELi64ELi128ELi4ES3_EELi8ELi2ELb0EEEvNS_16Flash_fwd_paramsE:
	.zero		816


//--------------------- .nv.constant0._ZN5flash32flash_fwd_splitkv_combine_kernelI23Flash_fwd_kernel_traitsILi64ELi64ELi128ELi4ELb0ELb0EN7cutlass10bfloat16_tE19Flash_kernel_traitsILi64ELi64ELi128ELi4ES3_EELi8ELi1ELb0EEEvNS_16Flash_fwd_paramsE --------------------------
	.section	.nv.constant0._ZN5flash32flash_fwd_splitkv_combine_kernelI23Flash_fwd_kernel_traitsILi64ELi64ELi128ELi4ELb0ELb0EN7cutlass10bfloat16_tE19Flash_kernel_traitsILi64ELi64ELi128ELi4ES3_EELi8ELi1ELb0EEEvNS_16Flash_fwd_paramsE,"a",@progbits
	.sectionflags	@""
	.align	4
.nv.constant0._ZN5flash32flash_fwd_splitkv_combine_kernelI23Flash_fwd_kernel_traitsILi64ELi64ELi128ELi4ELb0ELb0EN7cutlass10bfloat16_tE19Flash_kernel_traitsILi64ELi64ELi128ELi4ES3_EELi8ELi1ELb0EEEvNS_16Flash_fwd_paramsE:
	.zero		816


//--------------------- .nv.constant0._ZN5flash32flash_fwd_splitkv_combine_kernelI23Flash_fwd_kernel_traitsILi64ELi64ELi128ELi4ELb0ELb0EN7cutlass10bfloat16_tE19Flash_kernel_traitsILi64ELi64ELi128ELi4ES3_EELi8ELi7ELb1EEEvNS_16Flash_fwd_paramsE --------------------------
	.section	.nv.constant0._ZN5flash32flash_fwd_splitkv_combine_kernelI23Flash_fwd_kernel_traitsILi64ELi64ELi128ELi4ELb0ELb0EN7cutlass10bfloat16_tE19Flash_kernel_traitsILi64ELi64ELi128ELi4ES3_EELi8ELi7ELb1EEEvNS_16Flash_fwd_paramsE,"a",@progbits
	.sectionflags	@""
	.align	4
.nv.constant0._ZN5flash32flash_fwd_splitkv_combine_kernelI23Flash_fwd_kernel_traitsILi64ELi64ELi128ELi4ELb0ELb0EN7cutlass10bfloat16_tE19Flash_kernel_traitsILi64ELi64ELi128ELi4ES3_EELi8ELi7ELb1EEEvNS_16Flash_fwd_paramsE:
	.zero		816


//--------------------- .nv.constant0._ZN5flash32flash_fwd_splitkv_combine_kernelI23Flash_fwd_kernel_traitsILi64ELi64ELi128ELi4ELb0ELb0EN7cutlass10bfloat16_tE19Flash_kernel_traitsILi64ELi64ELi128ELi4ES3_EELi8ELi6ELb1EEEvNS_16Flash_fwd_paramsE --------------------------
	.section	.nv.constant0._ZN5flash32flash_fwd_splitkv_combine_kernelI23Flash_fwd_kernel_traitsILi64ELi64ELi128ELi4ELb0ELb0EN7cutlass10bfloat16_tE19Flash_kernel_traitsILi64ELi64ELi128ELi4ES3_EELi8ELi6ELb1EEEvNS_16Flash_fwd_paramsE,"a",@progbits
	.sectionflags	@""
	.align	4
.nv.constant0._ZN5flash32flash_fwd_splitkv_combine_kernelI23Flash_fwd_kernel_traitsILi64ELi64ELi128ELi4ELb0ELb0EN7cutlass10bfloat16_tE19Flash_kernel_traitsILi64ELi64ELi128ELi4ES3_EELi8ELi6ELb1EEEvNS_16Flash_fwd_paramsE:
	.zero		816


//--------------------- .nv.constant0._ZN5flash32flash_fwd_splitkv_combine_kernelI23Flash_fwd_kernel_traitsILi64ELi64ELi128ELi4ELb0ELb0EN7cutlass10bfloat16_tE19Flash_kernel_traitsILi64ELi64ELi128ELi4ES3_EELi8ELi5ELb1EEEvNS_16Flash_fwd_paramsE --------------------------
	.section	.nv.constant0._ZN5flash32flash_fwd_splitkv_combine_kernelI23Flash_fwd_kernel_traitsILi64ELi64ELi128ELi4ELb0ELb0EN7cutlass10bfloat16_tE19Flash_kernel_traitsILi64ELi64ELi128ELi4ES3_EELi8ELi5ELb1EEEvNS_16Flash_fwd_paramsE,"a",@progbits
	.sectionflags	@""
	.align	4
.nv.constant0._ZN5flash32flash_fwd_splitkv_combine_kernelI23Flash_fwd_kernel_traitsILi64ELi64ELi128ELi4ELb0ELb0EN7cutlass10bfloat16_tE19Flash_kernel_traitsILi64ELi64ELi128ELi4ES3_EELi8ELi5ELb1EEEvNS_16Flash_fwd_paramsE:
	.zero		816


//--------------------- .nv.constant0._ZN5flash32flash_fwd_splitkv_combine_kernelI23Flash_fwd_kernel_traitsILi64ELi64ELi128ELi4ELb0ELb0EN7cutlass10bfloat16_tE19Flash_kernel_traitsILi64ELi64ELi128ELi4ES3_EELi8ELi4ELb1EEEvNS_16Flash_fwd_paramsE --------------------------
	.section	.nv.constant0._ZN5flash32flash_fwd_splitkv_combine_kernelI23Flash_fwd_kernel_traitsILi64ELi64ELi128ELi4ELb0ELb0EN7cutlass10bfloat16_tE19Flash_kernel_traitsILi64ELi64ELi128ELi4ES3_EELi8ELi4ELb1EEEvNS_16Flash_fwd_paramsE,"a",@progbits
	.sectionflags	@""
	.align	4
.nv.constant0._ZN5flash32flash_fwd_splitkv_combine_kernelI23Flash_fwd_kernel_traitsILi64ELi64ELi128ELi4ELb0ELb0EN7cutlass10bfloat16_tE19Flash_kernel_traitsILi64ELi64ELi128ELi4ES3_EELi8ELi4ELb1EEEvNS_16Flash_fwd_paramsE:
	.zero		816


//--------------------- .nv.constant0._ZN5flash32flash_fwd_splitkv_combine_kernelI23Flash_fwd_kernel_traitsILi64ELi64ELi128ELi4ELb0ELb0EN7cutlass10bfloat16_tE19Flash_kernel_traitsILi64ELi64ELi128ELi4ES3_EELi8ELi3ELb1EEEvNS_16Flash_fwd_paramsE --------------------------
	.section	.nv.constant0._ZN5flash32flash_fwd_splitkv_combine_kernelI23Flash_fwd_kernel_traitsILi64ELi64ELi128ELi4ELb0ELb0EN7cutlass10bfloat16_tE19Flash_kernel_traitsILi64ELi64ELi128ELi4ES3_EELi8ELi3ELb1EEEvNS_16Flash_fwd_paramsE,"a",@progbits
	.sectionflags	@""
	.align	4
.nv.constant0._ZN5flash32flash_fwd_splitkv_combine_kernelI23Flash_fwd_kernel_traitsILi64ELi64ELi128ELi4ELb0ELb0EN7cutlass10bfloat16_tE19Flash_kernel_traitsILi64ELi64ELi128ELi4ES3_EELi8ELi3ELb1EEEvNS_16Flash_fwd_paramsE:
	.zero		816


//--------------------- .nv.constant0._ZN5flash32flash_fwd_splitkv_combine_kernelI23Flash_fwd_kernel_traitsILi64ELi64ELi128ELi4ELb0ELb0EN7cutlass10bfloat16_tE19Flash_kernel_traitsILi64ELi64ELi128ELi4ES3_EELi8ELi2ELb1EEEvNS_16Flash_fwd_paramsE --------------------------
	.section	.nv.constant0._ZN5flash32flash_fwd_splitkv_combine_kernelI23Flash_fwd_kernel_traitsILi64ELi64ELi128ELi4ELb0ELb0EN7cutlass10bfloat16_tE19Flash_kernel_traitsILi64ELi64ELi128ELi4ES3_EELi8ELi2ELb1EEEvNS_16Flash_fwd_paramsE,"a",@progbits
	.sectionflags	@""
	.align	4
.nv.constant0._ZN5flash32flash_fwd_splitkv_combine_kernelI23Flash_fwd_kernel_traitsILi64ELi64ELi128ELi4ELb0ELb0EN7cutlass10bfloat16_tE19Flash_kernel_traitsILi64ELi64ELi128ELi4ES3_EELi8ELi2ELb1EEEvNS_16Flash_fwd_paramsE:
	.zero		816


//--------------------- .nv.constant0._ZN5flash32flash_fwd_splitkv_combine_kernelI23Flash_fwd_kernel_traitsILi64ELi64ELi128ELi4ELb0ELb0EN7cutlass10bfloat16_tE19Flash_kernel_traitsILi64ELi64ELi128ELi4ES3_EELi8ELi1ELb1EEEvNS_16Flash_fwd_paramsE --------------------------
	.section	.nv.constant0._ZN5flash32flash_fwd_splitkv_combine_kernelI23Flash_fwd_kernel_traitsILi64ELi64ELi128ELi4ELb0ELb0EN7cutlass10bfloat16_tE19Flash_kernel_traitsILi64ELi64ELi128ELi4ES3_EELi8ELi1ELb1EEEvNS_16Flash_fwd_paramsE,"a",@progbits
	.sectionflags	@""
	.align	4
.nv.constant0._ZN5flash32flash_fwd_splitkv_combine_kernelI23Flash_fwd_kernel_traitsILi64ELi64ELi128ELi4ELb0ELb0EN7cutlass10bfloat16_tE19Flash_kernel_traitsILi64ELi64ELi128ELi4ES3_EELi8ELi1ELb1EEEvNS_16Flash_fwd_paramsE:
	.zero		816


//--------------------- .nv.constant0._ZN5flash24flash_fwd_splitkv_kernelI23Flash_fwd_kernel_traitsILi64ELi64ELi128ELi4ELb0ELb0EN7cutlass10bfloat16_tE19Flash_kernel_traitsILi64ELi64ELi128ELi4ES3_EELb1ELb0ELb0ELb0ELb0ELb0ELb0ELb0EEEvNS_16Flash_fwd_paramsE --------------------------
	.section	.nv.constant0._ZN5flash24flash_fwd_splitkv_kernelI23Flash_fwd_kernel_traitsILi64ELi64ELi128ELi4ELb0ELb0EN7cutlass10bfloat16_tE19Flash_kernel_traitsILi64ELi64ELi128ELi4ES3_EELb1ELb0ELb0ELb0ELb0ELb0ELb0ELb0EEEvNS_16Flash_fwd_paramsE,"a",@progbits
	.sectionflags	@""
	.align	4
.nv.constant0._ZN5flash24flash_fwd_splitkv_kernelI23Flash_fwd_kernel_traitsILi64ELi64ELi128ELi4ELb0ELb0EN7cutlass10bfloat16_tE19Flash_kernel_traitsILi64ELi64ELi128ELi4ES3_EELb1ELb0ELb0ELb0ELb0ELb0ELb0ELb0EEEvNS_16Flash_fwd_paramsE:
	.zero		816


//--------------------- .nv.constant0._ZN5flash24flash_fwd_splitkv_kernelI23Flash_fwd_kernel_traitsILi64ELi64ELi128ELi4ELb0ELb0EN7cutlass10bfloat16_tE19Flash_kernel_traitsILi64ELi64ELi128ELi4ES3_EELb1ELb0ELb0ELb0ELb0ELb1ELb0ELb0EEEvNS_16Flash_fwd_paramsE --------------------------
	.section	.nv.constant0._ZN5flash24flash_fwd_splitkv_kernelI23Flash_fwd_kernel_traitsILi64ELi64ELi128ELi4ELb0ELb0EN7cutlass10bfloat16_tE19Flash_kernel_traitsILi64ELi64ELi128ELi4ES3_EELb1ELb0ELb0ELb0ELb0ELb1ELb0ELb0EEEvNS_16Flash_fwd_paramsE,"a",@progbits
	.sectionflags	@""
	.align	4
.nv.constant0._ZN5flash24flash_fwd_splitkv_kernelI23Flash_fwd_kernel_traitsILi64ELi64ELi128ELi4ELb0ELb0EN7cutlass10bfloat16_tE19Flash_kernel_traitsILi64ELi64ELi128ELi4ES3_EELb1ELb0ELb0ELb0ELb0ELb1ELb0ELb0EEEvNS_16Flash_fwd_paramsE:
	.zero		816


//--------------------- .nv.constant0._ZN5flash24flash_fwd_splitkv_kernelI23Flash_fwd_kernel_traitsILi64ELi64ELi128ELi4ELb0ELb0EN7cutlass10bfloat16_tE19Flash_kernel_traitsILi64ELi64ELi128ELi4ES3_EELb1ELb0ELb0ELb0ELb0ELb0ELb0ELb1EEEvNS_16Flash_fwd_paramsE --------------------------
	.section	.nv.constant0._ZN5flash24flash_fwd_splitkv_kernelI23Flash_fwd_kernel_traitsILi64ELi64ELi128ELi4ELb0ELb0EN7cutlass10bfloat16_tE19Flash_kernel_traitsILi64ELi64ELi128ELi4ES3_EELb1ELb0ELb0ELb0ELb0ELb0ELb0ELb1EEEvNS_16Flash_fwd_paramsE,"a",@progbits
	.sectionflags	@""
	.align	4
.nv.constant0._ZN5flash24flash_fwd_splitkv_kernelI23Flash_fwd_kernel_traitsILi64ELi64ELi128ELi4ELb0ELb0EN7cutlass10bfloat16_tE19Flash_kernel_traitsILi64ELi64ELi128ELi4ES3_EELb1ELb0ELb0ELb0ELb0ELb0ELb0ELb1EEEvNS_16Flash_fwd_paramsE:
	.zero		816


//--------------------- .nv.constant0._ZN5flash24flash_fwd_splitkv_kernelI23Flash_fwd_kernel_traitsILi64ELi64ELi128ELi4ELb0ELb0EN7cutlass10bfloat16_tE19Flash_kernel_traitsILi64ELi64ELi128ELi4ES3_EELb1ELb0ELb0ELb0ELb0ELb1ELb0ELb1EEEvNS_16Flash_fwd_paramsE --------------------------
	.section	.nv.constant0._ZN5flash24flash_fwd_splitkv_kernelI23Flash_fwd_kernel_traitsILi64ELi64ELi128ELi4ELb0ELb0EN7cutlass10bfloat16_tE19Flash_kernel_traitsILi64ELi64ELi128ELi4ES3_EELb1ELb0ELb0ELb0ELb0ELb1ELb0ELb1EEEvNS_16Flash_fwd_paramsE,"a",@progbits
	.sectionflags	@""
	.align	4
.nv.constant0._ZN5flash24flash_fwd_splitkv_kernelI23Flash_fwd_kernel_traitsILi64ELi64ELi128ELi4ELb0ELb0EN7cutlass10bfloat16_tE19Flash_kernel_traitsILi64ELi64ELi128ELi4ES3_EELb1ELb0ELb0ELb0ELb0ELb1ELb0ELb1EEEvNS_16Flash_fwd_paramsE:
	.zero		816


//--------------------- .nv.constant0._ZN5flash24flash_fwd_splitkv_kernelI23Flash_fwd_kernel_traitsILi64ELi64ELi128ELi4ELb0ELb0EN7cutlass10bfloat16_tE19Flash_kernel_traitsILi64ELi64ELi128ELi4ES3_EELb1ELb0ELb0ELb0ELb0ELb0ELb1ELb0EEEvNS_16Flash_fwd_paramsE --------------------------
	.section	.nv.constant0._ZN5flash24flash_fwd_splitkv_kernelI23Flash_fwd_kernel_traitsILi64ELi64ELi128ELi4ELb0ELb0EN7cutlass10bfloat16_tE19Flash_kernel_traitsILi64ELi64ELi128ELi4ES3_EELb1ELb0ELb0ELb0ELb0ELb0ELb1ELb0EEEvNS_16Flash_fwd_paramsE,"a",@progbits
	.sectionflags	@""
	.align	4
.nv.constant0._ZN5flash24flash_fwd_splitkv_kernelI23Flash_fwd_kernel_traitsILi64ELi64ELi128ELi4ELb0ELb0EN7cutlass10bfloat16_tE19Flash_kernel_traitsILi64ELi64ELi128ELi4ES3_EELb1ELb0ELb0ELb0ELb0ELb0ELb1ELb0EEEvNS_16Flash_fwd_paramsE:
	.zero		816


//--------------------- .nv.constant0._ZN5flash24flash_fwd_splitkv_kernelI23Flash_fwd_kernel_traitsILi64ELi64ELi128ELi4ELb0ELb0EN7cutlass10bfloat16_tE19Flash_kernel_traitsILi64ELi64ELi128ELi4ES3_EELb1ELb0ELb0ELb0ELb0ELb1ELb1ELb0EEEvNS_16Flash_fwd_paramsE --------------------------
	.section	.nv.constant0._ZN5flash24flash_fwd_splitkv_kernelI23Flash_fwd_kernel_traitsILi64ELi64ELi128ELi4ELb0ELb0EN7cutlass10bfloat16_tE19Flash_kernel_traitsILi64ELi64ELi128ELi4ES3_EELb1ELb0ELb0ELb0ELb0ELb1ELb1ELb0EEEvNS_16Flash_fwd_paramsE,"a",@progbits
	.sectionflags	@""
	.align	4
.nv.constant0._ZN5flash24flash_fwd_splitkv_kernelI23Flash_fwd_kernel_traitsILi64ELi64ELi128ELi4ELb0ELb0EN7cutlass10bfloat16_tE19Flash_kernel_traitsILi64ELi64ELi128ELi4ES3_EELb1ELb0ELb0ELb0ELb0ELb1ELb1ELb0EEEvNS_16Flash_fwd_paramsE:
	.zero		816


//--------------------- .nv.constant0._ZN5flash24flash_fwd_splitkv_kernelI23Flash_fwd_kernel_traitsILi64ELi64ELi128ELi4ELb0ELb0EN7cutlass10bfloat16_tE19Flash_kernel_traitsILi64ELi64ELi128ELi4ES3_EELb1ELb0ELb0ELb0ELb0ELb0ELb1ELb1EEEvNS_16Flash_fwd_paramsE --------------------------
	.section	.nv.constant0._ZN5flash24flash_fwd_splitkv_kernelI23Flash_fwd_kernel_traitsILi64ELi64ELi128ELi4ELb0ELb0EN7cutlass10bfloat16_tE19Flash_kernel_traitsILi64ELi64ELi128ELi4ES3_EELb1ELb0ELb0ELb0ELb0ELb0ELb1ELb1EEEvNS_16Flash_fwd_paramsE,"a",@progbits
	.sectionflags	@""
	.align	4
.nv.constant0._ZN5flash24flash_fwd_splitkv_kernelI23Flash_fwd_kernel_traitsILi64ELi64ELi128ELi4ELb0ELb0EN7cutlass10bfloat16_tE19Flash_kernel_traitsILi64ELi64ELi128ELi4ES3_EELb1ELb0ELb0ELb0ELb0ELb0ELb1ELb1EEEvNS_16Flash_fwd_paramsE:
	.zero		816


//--------------------- .nv.constant0._ZN5flash24flash_fwd_splitkv_kernelI23Flash_fwd_kernel_traitsILi64ELi64ELi128ELi4ELb0ELb0EN7cutlass10bfloat16_tE19Flash_kernel_traitsILi64ELi64ELi128ELi4ES3_EELb1ELb0ELb0ELb0ELb0ELb1ELb1ELb1EEEvNS_16Flash_fwd_paramsE --------------------------
	.section	.nv.constant0._ZN5flash24flash_fwd_splitkv_kernelI23Flash_fwd_kernel_traitsILi64ELi64ELi128ELi4ELb0ELb0EN7cutlass10bfloat16_tE19Flash_kernel_traitsILi64ELi64ELi128ELi4ES3_EELb1ELb0ELb0ELb0ELb0ELb1ELb1ELb1EEEvNS_16Flash_fwd_paramsE,"a",@progbits
	.sectionflags	@""
	.align	4
.nv.constant0._ZN5flash24flash_fwd_splitkv_kernelI23Flash_fwd_kernel_traitsILi64ELi64ELi128ELi4ELb0ELb0EN7cutlass10bfloat16_tE19Flash_kernel_traitsILi64ELi64ELi128ELi4ES3_EELb1ELb0ELb0ELb0ELb0ELb1ELb1ELb1EEEvNS_16Flash_fwd_paramsE:
	.zero		816


//--------------------- .nv.constant0._ZN5flash24flash_fwd_splitkv_kernelI23Flash_fwd_kernel_traitsILi64ELi64ELi128ELi4ELb0ELb0EN7cutlass10bfloat16_tE19Flash_kernel_traitsILi64ELi64ELi128ELi4ES3_EELb1ELb0ELb0ELb1ELb1ELb0ELb0ELb0EEEvNS_16Flash_fwd_paramsE --------------------------
	.section	.nv.constant0._ZN5flash24flash_fwd_splitkv_kernelI23Flash_fwd_kernel_traitsILi64ELi64ELi128ELi4ELb0ELb0EN7cutlass10bfloat16_tE19Flash_kernel_traitsILi64ELi64ELi128ELi4ES3_EELb1ELb0ELb0ELb1ELb1ELb0ELb0ELb0EEEvNS_16Flash_fwd_paramsE,"a",@progbits
	.sectionflags	@""
	.align	4
.nv.constant0._ZN5flash24flash_fwd_splitkv_kernelI23Flash_fwd_kernel_traitsILi64ELi64ELi128ELi4ELb0ELb0EN7cutlass10bfloat16_tE19Flash_kernel_traitsILi64ELi64ELi128ELi4ES3_EELb1ELb0ELb0ELb1ELb1ELb0ELb0ELb0EEEvNS_16Flash_fwd_paramsE:
	.zero		816


//--------------------- .nv.constant0._ZN5flash24flash_fwd_splitkv_kernelI23Flash_fwd_kernel_traitsILi64ELi64ELi128ELi4ELb0ELb0EN7cutlass10bfloat16_tE19Flash_kernel_traitsILi64ELi64ELi128ELi4ES3_EELb1ELb0ELb0ELb1ELb1ELb1ELb0ELb0EEEvNS_16Flash_fwd_paramsE --------------------------
	.section	.nv.constant0._ZN5flash24flash_fwd_splitkv_kernelI23Flash_fwd_kernel_traitsILi64ELi64ELi128ELi4ELb0ELb0EN7cutlass10bfloat16_tE19Flash_kernel_traitsILi64ELi64ELi128ELi4ES3_EELb1ELb0ELb0ELb1ELb1ELb1ELb0ELb0EEEvNS_16Flash_fwd_paramsE,"a",@progbits
	.sectionflags	@""
	.align	4
.nv.constant0._ZN5flash24flash_fwd_splitkv_kernelI23Flash_fwd_kernel_traitsILi64ELi64ELi128ELi4ELb0ELb0EN7cutlass10bfloat16_tE19Flash_kernel_traitsILi64ELi64ELi128ELi4ES3_EELb1ELb0ELb0ELb1ELb1ELb1ELb0ELb0EEEvNS_16Flash_fwd_paramsE:
	.zero		816


//--------------------- .nv.constant0._ZN5flash24flash_fwd_splitkv_kernelI23Flash_fwd_kernel_traitsILi64ELi64ELi128ELi4ELb0ELb0EN7cutlass10bfloat16_tE19Flash_kernel_traitsILi64ELi64ELi128ELi4ES3_EELb1ELb0ELb0ELb1ELb1ELb0ELb1ELb0EEEvNS_16Flash_fwd_paramsE --------------------------
	.section	.nv.constant0._ZN5flash24flash_fwd_splitkv_kernelI23Flash_fwd_kernel_traitsILi64ELi64ELi128ELi4ELb0ELb0EN7cutlass10bfloat16_tE19Flash_kernel_traitsILi64ELi64ELi128ELi4ES3_EELb1ELb0ELb0ELb1ELb1ELb0ELb1ELb0EEEvNS_16Flash_fwd_paramsE,"a",@progbits
	.sectionflags	@""
	.align	4
.nv.constant0._ZN5flash24flash_fwd_splitkv_kernelI23Flash_fwd_kernel_traitsILi64ELi64ELi128ELi4ELb0ELb0EN7cutlass10bfloat16_tE19Flash_kernel_traitsILi64ELi64ELi128ELi4ES3_EELb1ELb0ELb0ELb1ELb1ELb0ELb1ELb0EEEvNS_16Flash_fwd_paramsE:
	.zero		816


//--------------------- .nv.constant0._ZN5flash24flash_fwd_splitkv_kernelI23Flash_fwd_kernel_traitsILi64ELi64ELi128ELi4ELb0ELb0EN7cutlass10bfloat16_tE19Flash_kernel_traitsILi64ELi64ELi128ELi4ES3_EELb1ELb0ELb0ELb1ELb1ELb1ELb1ELb0EEEvNS_16Flash_fwd_paramsE --------------------------
	.section	.nv.constant0._ZN5flash24flash_fwd_splitkv_kernelI23Flash_fwd_kernel_traitsILi64ELi64ELi128ELi4ELb0ELb0EN7cutlass10bfloat16_tE19Flash_kernel_traitsILi64ELi64ELi128ELi4ES3_EELb1ELb0ELb0ELb1ELb1ELb1ELb1ELb0EEEvNS_16Flash_fwd_paramsE,"a",@progbits
	.sectionflags	@""
	.align	4
.nv.constant0._ZN5flash24flash_fwd_splitkv_kernelI23Flash_fwd_kernel_traitsILi64ELi64ELi128ELi4ELb0ELb0EN7cutlass10bfloat16_tE19Flash_kernel_traitsILi64ELi64ELi128ELi4ES3_EELb1ELb0ELb0ELb1ELb1ELb1ELb1ELb0EEEvNS_16Flash_fwd_paramsE:
	.zero		816


//--------------------- .nv.constant0._ZN5flash24flash_fwd_splitkv_kernelI23Flash_fwd_kernel_traitsILi64ELi64ELi128ELi4ELb0ELb0EN7cutlass10bfloat16_tE19Flash_kernel_traitsILi64ELi64ELi128ELi4ES3_EELb1ELb0ELb0ELb0ELb1ELb0ELb0ELb0EEEvNS_16Flash_fwd_paramsE --------------------------
	.section	.nv.constant0._ZN5flash24flash_fwd_splitkv_kernelI23Flash_fwd_kernel_traitsILi64ELi64ELi128ELi4ELb0ELb0EN7cutlass10bfloat16_tE19Flash_kernel_traitsILi64ELi64ELi128ELi4ES3_EELb1ELb0ELb0ELb0ELb1ELb0ELb0ELb0EEEvNS_16Flash_fwd_paramsE,"a",@progbits
	.sectionflags	@""
	.align	4
.nv.constant0._ZN5flash24flash_fwd_splitkv_kernelI23Flash_fwd_kernel_traitsILi64ELi64ELi128ELi4ELb0ELb0EN7cutlass10bfloat16_tE19Flash_kernel_traitsILi64ELi64ELi128ELi4ES3_EELb1ELb0ELb0ELb0ELb1ELb0ELb0ELb0EEEvNS_16Flash_fwd_paramsE:
	.zero		816


//--------------------- .nv.constant0._ZN5flash24flash_fwd_splitkv_kernelI23Flash_fwd_kernel_traitsILi64ELi64ELi128ELi4ELb0ELb0EN7cutlass10bfloat16_tE19Flash_kernel_traitsILi64ELi64ELi128ELi4ES3_EELb1ELb0ELb0ELb0ELb1ELb1ELb0ELb0EEEvNS_16Flash_fwd_paramsE --------------------------
	.section	.nv.constant0._ZN5flash24flash_fwd_splitkv_kernelI23Flash_fwd_kernel_traitsILi64ELi64ELi128ELi4ELb0ELb0EN7cutlass10bfloat16_tE19Flash_kernel_traitsILi64ELi64ELi128ELi4ES3_EELb1ELb0ELb0ELb0ELb1ELb1ELb0ELb0EEEvNS_16Flash_fwd_paramsE,"a",@progbits
	.sectionflags	@""
	.align	4
.nv.constant0._ZN5flash24flash_fwd_splitkv_kernelI23Flash_fwd_kernel_traitsILi64ELi64ELi128ELi4ELb0ELb0EN7cutlass10bfloat16_tE19Flash_kernel_traitsILi64ELi64ELi128ELi4ES3_EELb1ELb0ELb0ELb0ELb1ELb1ELb0ELb0EEEvNS_16Flash_fwd_paramsE:
	.zero		816


//--------------------- .nv.constant0._ZN5flash24flash_fwd_splitkv_kernelI23Flash_fwd_kernel_traitsILi64ELi64ELi128ELi4ELb0ELb0EN7cutlass10bfloat16_tE19Flash_kernel_traitsILi64ELi64ELi128ELi4ES3_EELb1ELb0ELb1ELb0ELb0ELb0ELb0ELb0EEEvNS_16Flash_fwd_paramsE --------------------------
	.section	.nv.constant0._ZN5flash24flash_fwd_splitkv_kernelI23Flash_fwd_kernel_traitsILi64ELi64ELi128ELi4ELb0ELb0EN7cutlass10bfloat16_tE19Flash_kernel_traitsILi64ELi64ELi128ELi4ES3_EELb1ELb0ELb1ELb0ELb0ELb0ELb0ELb0EEEvNS_16Flash_fwd_paramsE,"a",@progbits
	.sectionflags	@""
	.align	4
.nv.constant0._ZN5flash24flash_fwd_splitkv_kernelI23Flash_fwd_kernel_traitsILi64ELi64ELi128ELi4ELb0ELb0EN7cutlass10bfloat16_tE19Flash_kernel_traitsILi64ELi64ELi128ELi4ES3_EELb1ELb0ELb1ELb0ELb0ELb0ELb0ELb0EEEvNS_16Flash_fwd_paramsE:
	.zero		816


//--------------------- .nv.constant0._ZN5flash24flash_fwd_splitkv_kernelI23Flash_fwd_kernel_traitsILi64ELi64ELi128ELi4ELb0ELb0EN7cutlass10bfloat16_tE19Flash_kernel_traitsILi64ELi64ELi128ELi4ES3_EELb1ELb0ELb1ELb0ELb0ELb1ELb0ELb0EEEvNS_16Flash_fwd_paramsE --------------------------
	.section	.nv.constant0._ZN5flash24flash_fwd_splitkv_kernelI23Flash_fwd_kernel_traitsILi64ELi64ELi128ELi4ELb0ELb0EN7cutlass10bfloat16_tE19Flash_kernel_traitsILi64ELi64ELi128ELi4ES3_EELb1ELb0ELb1ELb0ELb0ELb1ELb0ELb0EEEvNS_16Flash_fwd_paramsE,"a",@progbits
	.sectionflags	@""
	.align	4
.nv.constant0._ZN5flash24flash_fwd_splitkv_kernelI23Flash_fwd_kernel_traitsILi64ELi64ELi128ELi4ELb0ELb0EN7cutlass10bfloat16_tE19Flash_kernel_traitsILi64ELi64ELi128ELi4ES3_EELb1ELb0ELb1ELb0ELb0ELb1ELb0ELb0EEEvNS_16Flash_fwd_paramsE:
	.zero		816


//--------------------- .nv.constant0._ZN5flash24flash_fwd_splitkv_kernelI23Flash_fwd_kernel_traitsILi64ELi64ELi128ELi4ELb0ELb0EN7cutlass10bfloat16_tE19Flash_kernel_traitsILi64ELi64ELi128ELi4ES3_EELb1ELb0ELb0ELb0ELb1ELb0ELb0ELb1EEEvNS_16Flash_fwd_paramsE --------------------------
	.section	.nv.constant0._ZN5flash24flash_fwd_splitkv_kernelI23Flash_fwd_kernel_traitsILi64ELi64ELi128ELi4ELb0ELb0EN7cutlass10bfloat16_tE19Flash_kernel_traitsILi64ELi64ELi128ELi4ES3_EELb1ELb0ELb0ELb0ELb1ELb0ELb0ELb1EEEvNS_16Flash_fwd_paramsE,"a",@progbits
	.sectionflags	@""
	.align	4
.nv.constant0._ZN5flash24flash_fwd_splitkv_kernelI23Flash_fwd_kernel_traitsILi64ELi64ELi128ELi4ELb0ELb0EN7cutlass10bfloat16_tE19Flash_kernel_traitsILi64ELi64ELi128ELi4ES3_EELb1ELb0ELb0ELb0ELb1ELb0ELb0ELb1EEEvNS_16Flash_fwd_paramsE:
	.zero		816


//--------------------- .nv.constant0._ZN5flash24flash_fwd_splitkv_kernelI23Flash_fwd_kernel_traitsILi64ELi64ELi128ELi4ELb0ELb0EN7cutlass10bfloat16_tE19Flash_kernel_traitsILi64ELi64ELi128ELi4ES3_EELb1ELb0ELb0ELb0ELb1ELb1ELb0ELb1EEEvNS_16Flash_fwd_paramsE --------------------------
	.section	.nv.constant0._ZN5flash24flash_fwd_splitkv_kernelI23Flash_fwd_kernel_traitsILi64ELi64ELi128ELi4ELb0ELb0EN7cutlass10bfloat16_tE19Flash_kernel_traitsILi64ELi64ELi128ELi4ES3_EELb1ELb0ELb0ELb0ELb1ELb1ELb0ELb1EEEvNS_16Flash_fwd_paramsE,"a",@progbits
	.sectionflags	@""
	.align	4
.nv.constant0._ZN5flash24flash_fwd_splitkv_kernelI23Flash_fwd_kernel_traitsILi64ELi64ELi128ELi4ELb0ELb0EN7cutlass10bfloat16_tE19Flash_kernel_traitsILi64ELi64ELi128ELi4ES3_EELb1ELb0ELb0ELb0ELb1ELb1ELb0ELb1EEEvNS_16Flash_fwd_paramsE:
	.zero		816


//--------------------- .nv.constant0._ZN5flash24flash_fwd_splitkv_kernelI23Flash_fwd_kernel_traitsILi64ELi64ELi128ELi4ELb0ELb0EN7cutlass10bfloat16_tE19Flash_kernel_traitsILi64ELi64ELi128ELi4ES3_EELb1ELb0ELb1ELb0ELb0ELb0ELb0ELb1EEEvNS_16Flash_fwd_paramsE --------------------------
	.section	.nv.constant0._ZN5flash24flash_fwd_splitkv_kernelI23Flash_fwd_kernel_traitsILi64ELi64ELi128ELi4ELb0ELb0EN7cutlass10bfloat16_tE19Flash_kernel_traitsILi64ELi64ELi128ELi4ES3_EELb1ELb0ELb1ELb0ELb0ELb0ELb0ELb1EEEvNS_16Flash_fwd_paramsE,"a",@progbits
	.sectionflags	@""
	.align	4
.nv.constant0._ZN5flash24flash_fwd_splitkv_kernelI23Flash_fwd_kernel_traitsILi64ELi64ELi128ELi4ELb0ELb0EN7cutlass10bfloat16_tE19Flash_kernel_traitsILi64ELi64ELi128ELi4ES3_EELb1ELb0ELb1ELb0ELb0ELb0ELb0ELb1EEEvNS_16Flash_fwd_paramsE:
	.zero		816


//--------------------- .nv.constant0._ZN5flash24flash_fwd_splitkv_kernelI23Flash_fwd_kernel_traitsILi64ELi64ELi128ELi4ELb0ELb0EN7cutlass10bfloat16_tE19Flash_kernel_traitsILi64ELi64ELi128ELi4ES3_EELb1ELb0ELb1ELb0ELb0ELb1ELb0ELb1EEEvNS_16Flash_fwd_paramsE --------------------------
	.section	.nv.constant0._ZN5flash24flash_fwd_splitkv_kernelI23Flash_fwd_kernel_traitsILi64ELi64ELi128ELi4ELb0ELb0EN7cutlass10bfloat16_tE19Flash_kernel_traitsILi64ELi64ELi128ELi4ES3_EELb1ELb0ELb1ELb0ELb0ELb1ELb0ELb1EEEvNS_16Flash_fwd_paramsE,"a",@progbits
	.sectionflags	@""
	.align	4
.nv.constant0._ZN5flash24flash_fwd_splitkv_kernelI23Flash_fwd_kernel_traitsILi64ELi64ELi128ELi4ELb0ELb0EN7cutlass10bfloat16_tE19Flash_kernel_traitsILi64ELi64ELi128ELi4ES3_EELb1ELb0ELb1ELb0ELb0ELb1ELb0ELb1EEEvNS_16Flash_fwd_paramsE:
	.zero		816


//--------------------- .nv.constant0._ZN5flash24flash_fwd_splitkv_kernelI23Flash_fwd_kernel_traitsILi64ELi64ELi128ELi4ELb0ELb0EN7cutlass10bfloat16_tE19Flash_kernel_traitsILi64ELi64ELi128ELi4ES3_EELb1ELb0ELb0ELb0ELb1ELb0ELb1ELb0EEEvNS_16Flash_fwd_paramsE --------------------------
	.section	.nv.constant0._ZN5flash24flash_fwd_splitkv_kernelI23Flash_fwd_kernel_traitsILi64ELi64ELi128ELi4ELb0ELb0EN7cutlass10bfloat16_tE19Flash_kernel_traitsILi64ELi64ELi128ELi4ES3_EELb1ELb0ELb0ELb0ELb1ELb0ELb1ELb0EEEvNS_16Flash_fwd_paramsE,"a",@progbits
	.sectionflags	@""
	.align	4
.nv.constant0._ZN5flash24flash_fwd_splitkv_kernelI23Flash_fwd_kernel_traitsILi64ELi64ELi128ELi4ELb0ELb0EN7cutlass10bfloat16_tE19Flash_kernel_traitsILi64ELi64ELi128ELi4ES3_EELb1ELb0ELb0ELb0ELb1ELb0ELb1ELb0EEEvNS_16Flash_fwd_paramsE:
	.zero		816


//--------------------- .nv.constant0._ZN5flash24flash_fwd_splitkv_kernelI23Flash_fwd_kernel_traitsILi64ELi64ELi128ELi4ELb0ELb0EN7cutlass10bfloat16_tE19Flash_kernel_traitsILi64ELi64ELi128ELi4ES3_EELb1ELb0ELb0ELb0ELb1ELb1ELb1ELb0EEEvNS_16Flash_fwd_paramsE --------------------------
	.section	.nv.constant0._ZN5flash24flash_fwd_splitkv_kernelI23Flash_fwd_kernel_traitsILi64ELi64ELi128ELi4ELb0ELb0EN7cutlass10bfloat16_tE19Flash_kernel_traitsILi64ELi64ELi128ELi4ES3_EELb1ELb0ELb0ELb0ELb1ELb1ELb1ELb0EEEvNS_16Flash_fwd_paramsE,"a",@progbits
	.sectionflags	@""
	.align	4
.nv.constant0._ZN5flash24flash_fwd_splitkv_kernelI23Flash_fwd_kernel_traitsILi64ELi64ELi128ELi4ELb0ELb0EN7cutlass10bfloat16_tE19Flash_kernel_traitsILi64ELi64ELi128ELi4ES3_EELb1ELb0ELb0ELb0ELb1ELb1ELb1ELb0EEEvNS_16Flash_fwd_paramsE:
	.zero		816


//--------------------- .nv.constant0._ZN5flash24flash_fwd_splitkv_kernelI23Flash_fwd_kernel_traitsILi64ELi64ELi128ELi4ELb0ELb0EN7cutlass10bfloat16_tE19Flash_kernel_traitsILi64ELi64ELi128ELi4ES3_EELb1ELb0ELb1ELb0ELb0ELb0ELb1ELb0EEEvNS_16Flash_fwd_paramsE --------------------------
	.section	.nv.constant0._ZN5flash24flash_fwd_splitkv_kernelI23Flash_fwd_kernel_traitsILi64ELi64ELi128ELi4ELb0ELb0EN7cutlass10bfloat16_tE19Flash_kernel_traitsILi64ELi64ELi128ELi4ES3_EELb1ELb0ELb1ELb0ELb0ELb0ELb1ELb0EEEvNS_16Flash_fwd_paramsE,"a",@progbits
	.sectionflags	@""
	.align	4
.nv.constant0._ZN5flash24flash_fwd_splitkv_kernelI23Flash_fwd_kernel_traitsILi64ELi64ELi128ELi4ELb0ELb0EN7cutlass10bfloat16_tE19Flash_kernel_traitsILi64ELi64ELi128ELi4ES3_EELb1ELb0ELb1ELb0ELb0ELb0ELb1ELb0EEEvNS_16Flash_fwd_paramsE:
	.zero		816


//--------------------- .nv.constant0._ZN5flash24flash_fwd_splitkv_kernelI23Flash_fwd_kernel_traitsILi64ELi64ELi128ELi4ELb0ELb0EN7cutlass10bfloat16_tE19Flash_kernel_traitsILi64ELi64ELi128ELi4ES3_EELb1ELb0ELb1ELb0ELb0ELb1ELb1ELb0EEEvNS_16Flash_fwd_paramsE --------------------------
	.section	.nv.constant0._ZN5flash24flash_fwd_splitkv_kernelI23Flash_fwd_kernel_traitsILi64ELi64ELi128ELi4ELb0ELb0EN7cutlass10bfloat16_tE19Flash_kernel_traitsILi64ELi64ELi128ELi4ES3_EELb1ELb0ELb1ELb0ELb0ELb1ELb1ELb0EEEvNS_16Flash_fwd_paramsE,"a",@progbits
	.sectionflags	@""
	.align	4
.nv.constant0._ZN5flash24flash_fwd_splitkv_kernelI23Flash_fwd_kernel_traitsILi64ELi64ELi128ELi4ELb0ELb0EN7cutlass10bfloat16_tE19Flash_kernel_traitsILi64ELi64ELi128ELi4ES3_EELb1ELb0ELb1ELb0ELb0ELb1ELb1ELb0EEEvNS_16Flash_fwd_paramsE:
	.zero		816


//--------------------- .nv.constant0._ZN5flash24flash_fwd_splitkv_kernelI23Flash_fwd_kernel_traitsILi64ELi64ELi128ELi4ELb0ELb0EN7cutlass10bfloat16_tE19Flash_kernel_traitsILi64ELi64ELi128ELi4ES3_EELb1ELb0ELb0ELb0ELb1ELb0ELb1ELb1EEEvNS_16Flash_fwd_paramsE --------------------------
	.section	.nv.constant0._ZN5flash24flash_fwd_splitkv_kernelI23Flash_fwd_kernel_traitsILi64ELi64ELi128ELi4ELb0ELb0EN7cutlass10bfloat16_tE19Flash_kernel_traitsILi64ELi64ELi128ELi4ES3_EELb1ELb0ELb0ELb0ELb1ELb0ELb1ELb1EEEvNS_16Flash_fwd_paramsE,"a",@progbits
	.sectionflags	@""
	.align	4
.nv.constant0._ZN5flash24flash_fwd_splitkv_kernelI23Flash_fwd_kernel_traitsILi64ELi64ELi128ELi4ELb0ELb0EN7cutlass10bfloat16_tE19Flash_kernel_traitsILi64ELi64ELi128ELi4ES3_EELb1ELb0ELb0ELb0ELb1ELb0ELb1ELb1EEEvNS_16Flash_fwd_paramsE:
	.zero		816


//--------------------- .nv.constant0._ZN5flash24flash_fwd_splitkv_kernelI23Flash_fwd_kernel_traitsILi64ELi64ELi128ELi4ELb0ELb0EN7cutlass10bfloat16_tE19Flash_kernel_traitsILi64ELi64ELi128ELi4ES3_EELb1ELb0ELb0ELb0ELb1ELb1ELb1ELb1EEEvNS_16Flash_fwd_paramsE --------------------------
	.section	.nv.constant0._ZN5flash24flash_fwd_splitkv_kernelI23Flash_fwd_kernel_traitsILi64ELi64ELi128ELi4ELb0ELb0EN7cutlass10bfloat16_tE19Flash_kernel_traitsILi64ELi64ELi128ELi4ES3_EELb1ELb0ELb0ELb0ELb1ELb1ELb1ELb1EEEvNS_16Flash_fwd_paramsE,"a",@progbits
	.sectionflags	@""
	.align	4
.nv.constant0._ZN5flash24flash_fwd_splitkv_kernelI23Flash_fwd_kernel_traitsILi64ELi64ELi128ELi4ELb0ELb0EN7cutlass10bfloat16_tE19Flash_kernel_traitsILi64ELi64ELi128ELi4ES3_EELb1ELb0ELb0ELb0ELb1ELb1ELb1ELb1EEEvNS_16Flash_fwd_paramsE:
	.zero		816


//--------------------- .nv.constant0._ZN5flash24flash_fwd_splitkv_kernelI23Flash_fwd_kernel_traitsILi64ELi64ELi128ELi4ELb0ELb0EN7cutlass10bfloat16_tE19Flash_kernel_traitsILi64ELi64ELi128ELi4ES3_EELb1ELb0ELb1ELb0ELb0ELb0ELb1ELb1EEEvNS_16Flash_fwd_paramsE --------------------------
	.section	.nv.constant0._ZN5flash24flash_fwd_splitkv_kernelI23Flash_fwd_kernel_traitsILi64ELi64ELi128ELi4ELb0ELb0EN7cutlass10bfloat16_tE19Flash_kernel_traitsILi64ELi64ELi128ELi4ES3_EELb1ELb0ELb1ELb0ELb0ELb0ELb1ELb1EEEvNS_16Flash_fwd_paramsE,"a",@progbits
	.sectionflags	@""
	.align	4
.nv.constant0._ZN5flash24flash_fwd_splitkv_kernelI23Flash_fwd_kernel_traitsILi64ELi64ELi128ELi4ELb0ELb0EN7cutlass10bfloat16_tE19Flash_kernel_traitsILi64ELi64ELi128ELi4ES3_EELb1ELb0ELb1ELb0ELb0ELb0ELb1ELb1EEEvNS_16Flash_fwd_paramsE:
	.zero		816


//--------------------- .nv.constant0._ZN5flash24flash_fwd_splitkv_kernelI23Flash_fwd_kernel_traitsILi64ELi64ELi128ELi4ELb0ELb0EN7cutlass10bfloat16_tE19Flash_kernel_traitsILi64ELi64ELi128ELi4ES3_EELb1ELb0ELb1ELb0ELb0ELb1ELb1ELb1EEEvNS_16Flash_fwd_paramsE --------------------------
	.section	.nv.constant0._ZN5flash24flash_fwd_splitkv_kernelI23Flash_fwd_kernel_traitsILi64ELi64ELi128ELi4ELb0ELb0EN7cutlass10bfloat16_tE19Flash_kernel_traitsILi64ELi64ELi128ELi4ES3_EELb1ELb0ELb1ELb0ELb0ELb1ELb1ELb1EEEvNS_16Flash_fwd_paramsE,"a",@progbits
	.sectionflags	@""
	.align	4
.nv.constant0._ZN5flash24flash_fwd_splitkv_kernelI23Flash_fwd_kernel_traitsILi64ELi64ELi128ELi4ELb0ELb0EN7cutlass10bfloat16_tE19Flash_kernel_traitsILi64ELi64ELi128ELi4ES3_EELb1ELb0ELb1ELb0ELb0ELb1ELb1ELb1EEEvNS_16Flash_fwd_paramsE:
	.zero		816


//--------------------- .text._ZN5flash32flash_fwd_splitkv_combine_kernelI23Flash_fwd_kernel_traitsILi64ELi64ELi256ELi4ELb0ELb0EN7cutlass10bfloat16_tE19Flash_kernel_traitsILi64ELi64ELi256ELi4ES3_EELi8ELi7ELb0EEEvNS_16Flash_fwd_paramsE --------------------------
	.section	.text._ZN5flash32flash_fwd_splitkv_combine_kernelI23Flash_fwd_kernel_traitsILi64ELi64ELi256ELi4ELb0ELb0EN7cutlass10bfloat16_tE19Flash_kernel_traitsILi64ELi64ELi256ELi4ES3_EELi8ELi7ELb0EEEvNS_16Flash_fwd_paramsE,"ax",@progbits
	.sectioninfo	@"SHI_REGISTERS=62"
	.align	128
        .global         _ZN5flash32flash_fwd_splitkv_combine_kernelI23Flash_fwd_kernel_traitsILi64ELi64ELi256ELi4ELb0ELb0EN7cutlass10bfloat16_tE19Flash_kernel_traitsILi64ELi64ELi256ELi4ES3_EELi8ELi7ELb0EEEvNS_16Flash_fwd_paramsE
        .type           _ZN5flash32flash_fwd_splitkv_combine_kernelI23Flash_fwd_kernel_traitsILi64ELi64ELi256ELi4ELb0ELb0EN7cutlass10bfloat16_tE19Flash_kernel_traitsILi64ELi64ELi256ELi4ES3_EELi8ELi7ELb0EEEvNS_16Flash_fwd_paramsE,@function
        .size           _ZN5flash32flash_fwd_splitkv_combine_kernelI23Flash_fwd_kernel_traitsILi64ELi64ELi256ELi4ELb0ELb0EN7cutlass10bfloat16_tE19Flash_kernel_traitsILi64ELi64ELi256ELi4ES3_EELi8ELi7ELb0EEEvNS_16Flash_fwd_paramsE,(.L_x_7798 - _ZN5flash32flash_fwd_splitkv_combine_kernelI23Flash_fwd_kernel_traitsILi64ELi64ELi256ELi4ELb0ELb0EN7cutlass10bfloat16_tE19Flash_kernel_traitsILi64ELi64ELi256ELi4ES3_EELi8ELi7ELb0EEEvNS_16Flash_fwd_paramsE)
        .other          _ZN5flash32flash_fwd_splitkv_combine_kernelI23Flash_fwd_kernel_traitsILi64ELi64ELi256ELi4ELb0ELb0EN7cutlass10bfloat16_tE19Flash_kernel_traitsILi64ELi64ELi256ELi4ES3_EELi8ELi7ELb0EEEvNS_16Flash_fwd_paramsE,@"STO_CUDA_ENTRY STV_DEFAULT"
_ZN5flash32flash_fwd_splitkv_combine_kernelI23Flash_fwd_kernel_traitsILi64ELi64ELi256ELi4ELb0ELb0EN7cutlass10bfloat16_tE19Flash_kernel_traitsILi64ELi64ELi256ELi4ES3_EELi8ELi7ELb0EEEvNS_16Flash_fwd_paramsE:
.text._ZN5flash32flash_fwd_splitkv_combine_kernelI23Flash_fwd_kernel_traitsILi64ELi64ELi256ELi4ELb0ELb0EN7cutlass10bfloat16_tE19Flash_kernel_traitsILi64ELi64ELi256ELi4ES3_EELi8ELi7ELb0EEEvNS_16Flash_fwd_paramsE:
[----:B------:R-:W-:Y:S02]  /*0000*/  MOV R1, c[0x0][0x28] ;  /* 0x00000a0000017a02 */ /* 0x000fe40000000f00 */
[----:B------:R-:W-:Y:S01]  /*0010*/  IMAD.MOV.U32 R3, RZ, RZ, c[0x0][0x1c0] ;  /* 0x00007000ff037624 */ /* 0x000fe200078e00ff */
[----:B------:R-:W0:Y:S01]  /*0020*/  S2UR UR7, SR_CTAID.X ;  /* 0x00000000000779c3 */ /* 0x000e220000002500 */
[----:B------:R-:W-:Y:S02]  /*0030*/  IMAD.MOV.U32 R2, RZ, RZ, c[0x0][0x214] ;  /* 0x00008500ff027624 */ /* 0x000fe400078e00ff */
[----:B------:R-:W-:Y:S01]  /*0040*/  IMAD R12, R3, c[0x0][0x210], RZ ;  /* 0x00008400030c7a24 */ /* 0x000fe200078e02ff */
[----:B------:R-:W-:Y:S02]  /*0050*/  SHF.R.S32.HI R3, RZ, 0x1f, R3 ;  /* 0x0000001fff037819 */ /* 0x000fe40000011403 */
[----:B------:R-:W-:Y:S01]  /*0060*/  SHF.R.S32.HI R2, RZ, 0x1f, R2 ;  /* 0x0000001fff027819 */ /* 0x000fe20000011402 */
[----:B------:R-:W-:-:S05]  /*0070*/  IMAD R12, R12, c[0x0][0x214], RZ ;  /* 0x000085000c0c7a24 */ /* 0x000fca00078e02ff */
[----:B------:R-:W-:Y:S02]  /*0080*/  ISETP.LT.U32.AND P0, PT, R12, c[0x0][0x214], PT ;  /* 0x000085000c007a0c */ /* 0x000fe40003f01070 */
[----:B------:R-:W-:-:S04]  /*0090*/  SHF.R.S32.HI R5, RZ, 0x1f, R12 ;  /* 0x0000001fff057819 */ /* 0x000fc8000001140c */
[----:B------:R-:W-:-:S04]  /*00a0*/  ISETP.LT.AND.EX P0, PT, R5, R2, PT, P0 ;  /* 0x000000020500720c */ /* 0x000fc80003f01300 */
[C---:B------:R-:W-:Y:S01]  /*00b0*/  SEL R2, R5.reuse, R2, P0 ;  /* 0x0000000205027207 */ /* 0x040fe20000000000 */
[----:B0-----:R-:W-:Y:S01]  /*00c0*/  USHF.L.U32 UR7, UR7, 0x3, URZ ;  /* 0x0000000307077899 */ /* 0x001fe2000800063f */
[----:B------:R-:W-:Y:S02]  /*00d0*/  SEL R40, R12, c[0x0][0x214], P0 ;  /* 0x000085000c287a07 */ /* 0x000fe40000000000 */
[----:B------:R-:W-:Y:S01]  /*00e0*/  LOP3.LUT R0, R5, R2, RZ, 0xfc, !PT ;  /* 0x0000000205007212 */ /* 0x000fe200078efcff */
[----:B------:R-:W-:-:S03]  /*00f0*/  USHF.R.S32.HI UR6, URZ, 0x1f, UR7 ;  /* 0x0000001f3f067899 */ /* 0x000fc60008011407 */
[----:B------:R-:W-:-:S13]  /*0100*/  ISETP.NE.U32.AND P1, PT, R0, RZ, PT ;  /* 0x000000ff0000720c */ /* 0x000fda0003f25070 */
[----:B------:R-:W-:Y:S05]  /*0110*/  @!P1 BRA `(.L_x_0) ;  /* 0x0000009000009947 */ /* 0x000fea0003800000 */
[----:B------:R-:W-:Y:S01]  /*0120*/  IMAD.MOV.U32 R28, RZ, RZ, R12 ;  /* 0x000000ffff1c7224 */ /* 0x000fe200078e000c */
[----:B------:R-:W-:Y:S01]  /*0130*/  MOV R25, R40 ;  /* 0x0000002800197202 */ /* 0x000fe20000000f00 */
[----:B------:R-:W-:Y:S01]  /*0140*/  IMAD.MOV.U32 R19, RZ, RZ, R5 ;  /* 0x000000ffff137224 */ /* 0x000fe200078e0005 */
[----:B------:R-:W-:Y:S02]  /*0150*/  MOV R24, R2 ;  /* 0x0000000200187202 */ /* 0x000fe40000000f00 */
[----:B------:R-:W-:Y:S02]  /*0160*/  MOV R23, 0x180 ;  /* 0x0000018000177802 */ /* 0x000fe40000000f00 */
[----:B------:R-:W-:Y:S05]  /*0170*/  CALL.REL.NOINC `($__internal_0_$__cuda_sm20_div_s64) ;  /* 0x00004dc000007944 */ /* 0x000fea0003c00000 */
[----:B------:R-:W-:Y:S02]  /*0180*/  MOV R8, R0 ;  /* 0x0000000000087202 */ /* 0x000fe40000000f00 */
[----:B------:R-:W-:Y:S01]  /*0190*/  MOV R9, R25 ;  /* 0x0000001900097202 */ /* 0x000fe20000000f00 */
[----:B------:R-:W-:Y:S05]  /*01a0*/  BRA `(.L_x_1) ;  /* 0x0000013000007947 */ /* 0x000fea0003800000 */
.L_x_0:
[----:B------:R-:W0:Y:S01]  /*01b0*/  I2F.U32.RP R6, R40 ;  /* 0x0000002800067306 */ /* 0x000e220000209000 */
[----:B------:R-:W-:Y:S01]  /*01c0*/  ISETP.NE.U32.AND P0, PT, R40, RZ, PT ;  /* 0x000000ff2800720c */ /* 0x000fe20003f05070 */
[----:B------:R-:W-:-:S06]  /*01d0*/  HFMA2.MMA R9, -RZ, RZ, 0, 0 ;  /* 0x00000000ff097435 */ /* 0x000fcc00000001ff */
[----:B0-----:R-:W0:Y:S02]  /*01e0*/  MUFU.RCP R6, R6 ;  /* 0x0000000600067308 */ /* 0x001e240000001000 */
[----:B0-----:R-:W-:-:S06]  /*01f0*/  IADD3 R6, R6, 0xffffffe, RZ ;  /* 0x0ffffffe06067810 */ /* 0x001fcc0007ffe0ff */
[----:B------:R-:W0:Y:S02]  /*0200*/  F2I.FTZ.U32.TRUNC.NTZ R7, R6 ;  /* 0x0000000600077305 */ /* 0x000e24000021f000 */
[----:B0-----:R-:W-:Y:S02]  /*0210*/  IMAD.MOV R0, RZ, RZ, -R7 ;  /* 0x000000ffff007224 */ /* 0x001fe400078e0a07 */
[----:B------:R-:W-:Y:S02]  /*0220*/  IMAD.MOV.U32 R6, RZ, RZ, RZ ;  /* 0x000000ffff067224 */ /* 0x000fe400078e00ff */
[----:B------:R-:W-:-:S04]  /*0230*/  IMAD R0, R0, R40, RZ ;  /* 0x0000002800007224 */ /* 0x000fc800078e02ff */
[----:B------:R-:W-:-:S06]  /*0240*/  IMAD.HI.U32 R0, R7, R0, R6 ;  /* 0x0000000007007227 */ /* 0x000fcc00078e0006 */
[----:B------:R-:W-:-:S05]  /*0250*/  IMAD.HI.U32 R8, R0, R12, RZ ;  /* 0x0000000c00087227 */ /* 0x000fca00078e00ff */
[----:B------:R-:W-:-:S05]  /*0260*/  IADD3 R0, -R8, RZ, RZ ;  /* 0x000000ff08007210 */ /* 0x000fca0007ffe1ff */
[----:B------:R-:W-:-:S05]  /*0270*/  IMAD R0, R40, R0, R12 ;  /* 0x0000000028007224 */ /* 0x000fca00078e020c */
[----:B------:R-:W-:-:S13]  /*0280*/  ISETP.GE.U32.AND P2, PT, R0, R40, PT ;  /* 0x000000280000720c */ /* 0x000fda0003f46070 */
[----:B------:R-:W-:Y:S01]  /*0290*/  @P2 IMAD.IADD R0, R0, 0x1, -R40 ;  /* 0x0000000100002824 */ /* 0x000fe200078e0a28 */
[----:B------:R-:W-:-:S04]  /*02a0*/  @P2 IADD3 R8, R8, 0x1, RZ ;  /* 0x0000000108082810 */ /* 0x000fc80007ffe0ff */
[----:B------:R-:W-:-:S13]  /*02b0*/  ISETP.GE.U32.AND P1, PT, R0, R40, PT ;  /* 0x000000280000720c */ /* 0x000fda0003f26070 */
[----:B------:R-:W-:Y:S02]  /*02c0*/  @P1 IADD3 R8, R8, 0x1, RZ ;  /* 0x0000000108081810 */ /* 0x000fe40007ffe0ff */
[----:B------:R-:W-:-:S04]  /*02d0*/  @!P0 LOP3.LUT R8, RZ, R40, RZ, 0x33, !PT ;  /* 0x00000028ff088212 */ /* 0x000fc800078e33ff */
.L_x_1:
[----:B------:R-:W-:Y:S01]  /*02e0*/  ISETP.LT.U32.AND P0, PT, R8, c[0x0][0x1c0], PT ;  /* 0x0000700008007a0c */ /* 0x000fe20003f01070 */
[----:B------:R-:W-:Y:S03]  /*02f0*/  BSSY B0, `(.L_x_2) ;  /* 0x0000023000007945 */ /* 0x000fe60003800000 */
[----:B------:R-:W-:-:S04]  /*0300*/  ISETP.LT.AND.EX P0, PT, R9, R3, PT, P0 ;  /* 0x000000030900720c */ /* 0x000fc80003f01300 */
[C---:B------:R-:W-:Y:S02]  /*0310*/  SEL R3, R9.reuse, R3, P0 ;  /* 0x0000000309037207 */ /* 0x040fe40000000000 */
[----:B------:R-:W-:Y:S02]  /*0320*/  SEL R6, R8, c[0x0][0x1c0], P0 ;  /* 0x0000700008067a07 */ /* 0x000fe40000000000 */
[----:B------:R-:W-:-:S04]  /*0330*/  LOP3.LUT R0, R9, R3, RZ, 0xfc, !PT ;  /* 0x0000000309007212 */ /* 0x000fc800078efcff */
        /* <DEDUP_REMOVED lines=11> */
.L_x_3:
        /* <DEDUP_REMOVED lines=18> */
[----:B------:R-:W-:Y:S02]  /*0510*/  @!P0 LOP3.LUT R26, RZ, R6, RZ, 0x33, !PT ;  /* 0x00000006ff1a8212 */ /* 0x000fe400078e33ff */
.L_x_4:
[----:B------:R-:W-:Y:S05]  /*0520*/  BSYNC B0 ;  /* 0x0000000000007941 */ /* 0x000fea0003800000 */
.L_x_2:
[----:B------:R-:W-:Y:S01]  /*0530*/  IABS R7, c[0x0][0x214] ;  /* 0x0000850000077a13 */ /* 0x000fe20000000000 */
[----:B------:R-:W-:Y:S01]  /*0540*/  ULDC UR4, c[0x0][0x214] ;  /* 0x0000850000047ab9 */ /* 0x000fe20000000800 */
[----:B------:R-:W-:Y:S01]  /*0550*/  BSSY B0, `(.L_x_5) ;  /* 0x000004a000007945 */ /* 0x000fe20003800000 */
[----:B------:R-:W-:Y:S01]  /*0560*/  UIADD3 UR8, UR4, -0x1, URZ ;  /* 0xffffffff04087890 */ /* 0x000fe2000fffe03f */
[----:B------:R-:W0:Y:S01]  /*0570*/  I2F.RP R10, R7 ;  /* 0x00000007000a7306 */ /* 0x000e220000209400 */
[----:B------:R-:W-:Y:S02]  /*0580*/  UISETP.LT.AND UP0, UPT, URZ, UR4, UPT ;  /* 0x000000043f00728c */ /* 0x000fe4000bf01270 */
[----:B------:R-:W-:Y:S02]  /*0590*/  USHF.R.S32.HI UR5, URZ, 0x1f, UR4 ;  /* 0x0000001f3f057899 */ /* 0x000fe40008011404 */
[----:B------:R-:W-:Y:S01]  /*05a0*/  IADD3 R8, R7, UR8, RZ ;  /* 0x0000000807087c10 */ /* 0x000fe2000fffe0ff */
[----:B------:R-:W-:-:S03]  /*05b0*/  ULEA.HI.SX32 UR4, UR4, 0x1, 0x1 ;  /* 0x0000000104047891 */ /* 0x000fc6000f8f0a3f */
[----:B------:R-:W-:-:S03]  /*05c0*/  IABS R0, R8 ;  /* 0x0000000800007213 */ /* 0x000fc60000000000 */
[----:B------:R-:W-:Y:S02]  /*05d0*/  @!UP0 UIADD3 UR4, UR5, URZ, URZ ;  /* 0x0000003f05048290 */ /* 0x000fe4000fffe03f */
[----:B------:R-:W-:Y:S01]  /*05e0*/  IMAD.MOV.U32 R9, RZ, RZ, R0 ;  /* 0x000000ffff097224 */ /* 0x000fe200078e0000 */
[----:B0-----:R-:W0:Y:S02]  /*05f0*/  MUFU.RCP R10, R10 ;  /* 0x0000000a000a7308 */ /* 0x001e240000001000 */
[----:B0-----:R-:W-:-:S06]  /*0600*/  IADD3 R10, R10, 0xffffffe, RZ ;  /* 0x0ffffffe0a0a7810 */ /* 0x001fcc0007ffe0ff */
[----:B------:R-:W0:Y:S02]  /*0610*/  F2I.FTZ.U32.TRUNC.NTZ R11, R10 ;  /* 0x0000000a000b7305 */ /* 0x000e24000021f000 */
[----:B0-----:R-:W-:Y:S02]  /*0620*/  IMAD.MOV R4, RZ, RZ, -R11 ;  /* 0x000000ffff047224 */ /* 0x001fe400078e0a0b */
[----:B------:R-:W-:Y:S02]  /*0630*/  IMAD.MOV.U32 R10, RZ, RZ, RZ ;  /* 0x000000ffff0a7224 */ /* 0x000fe400078e00ff */
[----:B------:R-:W-:-:S04]  /*0640*/  IMAD R4, R4, R7, RZ ;  /* 0x0000000704047224 */ /* 0x000fc800078e02ff */
[----:B------:R-:W-:-:S06]  /*0650*/  IMAD.HI.U32 R4, R11, R4, R10 ;  /* 0x000000040b047227 */ /* 0x000fcc00078e000a */
[----:B------:R-:W-:-:S04]  /*0660*/  IMAD.HI.U32 R0, R4, R9, RZ ;  /* 0x0000000904007227 */ /* 0x000fc800078e00ff */
[----:B------:R-:W-:-:S04]  /*0670*/  IMAD.MOV R4, RZ, RZ, -R0 ;  /* 0x000000ffff047224 */ /* 0x000fc800078e0a00 */
[----:B------:R-:W-:-:S05]  /*0680*/  IMAD R4, R7, R4, R9 ;  /* 0x0000000407047224 */ /* 0x000fca00078e0209 */
[----:B------:R-:W-:-:S13]  /*0690*/  ISETP.GT.U32.AND P1, PT, R7, R4, PT ;  /* 0x000000040700720c */ /* 0x000fda0003f24070 */
[----:B------:R-:W-:Y:S01]  /*06a0*/  @!P1 IMAD.IADD R4, R4, 0x1, -R7 ;  /* 0x0000000104049824 */ /* 0x000fe200078e0a07 */
[----:B------:R-:W-:Y:S02]  /*06b0*/  @!P1 IADD3 R0, R0, 0x1, RZ ;  /* 0x0000000100009810 */ /* 0x000fe40007ffe0ff */
[----:B------:R-:W-:Y:S02]  /*06c0*/  ISETP.NE.AND P1, PT, RZ, c[0x0][0x214], PT ;  /* 0x00008500ff007a0c */ /* 0x000fe40003f25270 */
[-C--:B------:R-:W-:Y:S02]  /*06d0*/  ISETP.GE.U32.AND P2, PT, R4, R7.reuse, PT ;  /* 0x000000070400720c */ /* 0x080fe40003f46070 */
[C---:B------:R-:W-:Y:S02]  /*06e0*/  LOP3.LUT R4, R8.reuse, R7, RZ, 0x3c, !PT ;  /* 0x0000000708047212 */ /* 0x040fe400078e3cff */
[----:B------:R-:W-:Y:S02]  /*06f0*/  LOP3.LUT R8, R8, c[0x0][0x214], RZ, 0x3c, !PT ;  /* 0x0000850008087a12 */ /* 0x000fe400078e3cff */
[----:B------:R-:W-:-:S07]  /*0700*/  ISETP.GE.AND P0, PT, R4, RZ, PT ;  /* 0x000000ff0400720c */ /* 0x000fce0003f06270 */
[----:B------:R-:W-:Y:S02]  /*0710*/  @P2 IADD3 R0, R0, 0x1, RZ ;  /* 0x0000000100002810 */ /* 0x000fe40007ffe0ff */
[----:B------:R-:W-:-:S03]  /*0720*/  ISETP.NE.AND P2, PT, RZ, c[0x0][0x214], PT ;  /* 0x00008500ff007a0c */ /* 0x000fc60003f45270 */
[--C-:B------:R-:W-:Y:S02]  /*0730*/  IMAD.MOV.U32 R18, RZ, RZ, R0.reuse ;  /* 0x000000ffff127224 */ /* 0x100fe400078e0000 */
[----:B------:R-:W-:Y:S02]  /*0740*/  IMAD.MOV.U32 R4, RZ, RZ, R0 ;  /* 0x000000ffff047224 */ /* 0x000fe400078e0000 */
[----:B------:R-:W-:Y:S01]  /*0750*/  @!P0 IMAD.MOV R18, RZ, RZ, -R18 ;  /* 0x000000ffff128224 */ /* 0x000fe200078e0a12 */
[----:B------:R-:W-:Y:S02]  /*0760*/  @!P1 LOP3.LUT R18, RZ, R7, RZ, 0x33, !PT ;  /* 0x00000007ff129212 */ /* 0x000fe400078e33ff */
[----:B------:R-:W-:Y:S02]  /*0770*/  ISETP.GE.AND P1, PT, R8, RZ, PT ;  /* 0x000000ff0800720c */ /* 0x000fe40003f26270 */
[----:B------:R-:W-:Y:S02]  /*0780*/  ISETP.LT.U32.AND P0, PT, R6, R18, PT ;  /* 0x000000120600720c */ /* 0x000fe40003f01070 */
[----:B------:R-:W-:-:S04]  /*0790*/  SHF.R.S32.HI R17, RZ, 0x1f, R18 ;  /* 0x0000001fff117819 */ /* 0x000fc80000011412 */
[----:B------:R-:W-:-:S04]  /*07a0*/  ISETP.LT.AND.EX P0, PT, R3, R17, PT, P0 ;  /* 0x000000110300720c */ /* 0x000fc80003f01300 */
[C---:B------:R-:W-:Y:S01]  /*07b0*/  SEL R17, R3.reuse, R17, P0 ;  /* 0x0000001103117207 */ /* 0x040fe20000000000 */
[----:B------:R-:W-:Y:S01]  /*07c0*/  @!P1 IMAD.MOV R4, RZ, RZ, -R4 ;  /* 0x000000ffff049224 */ /* 0x000fe200078e0a04 */
[----:B------:R-:W-:Y:S02]  /*07d0*/  @!P2 LOP3.LUT R4, RZ, c[0x0][0x214], RZ, 0x33, !PT ;  /* 0x00008500ff04aa12 */ /* 0x000fe400078e33ff */
[----:B------:R-:W-:Y:S02]  /*07e0*/  LOP3.LUT R0, R3, R17, RZ, 0xfc, !PT ;  /* 0x0000001103007212 */ /* 0x000fe400078efcff */
[----:B------:R-:W-:Y:S01]  /*07f0*/  SEL R18, R6, R18, P0 ;  /* 0x0000001206127207 */ /* 0x000fe20000000000 */
[----:B------:R-:W-:Y:S01]  /*0800*/  IMAD R4, R4, UR4, RZ ;  /* 0x0000000404047c24 */ /* 0x000fe2000f8e02ff */
        /* <DEDUP_REMOVED lines=11> */
.L_x_6:
        /* <DEDUP_REMOVED lines=19> */
.L_x_7:
[----:B------:R-:W-:Y:S05]  /*09f0*/  BSYNC B0 ;  /* 0x0000000000007941 */ /* 0x000fea0003800000 */
.L_x_5:
[----:B------:R-:W-:Y:S01]  /*0a00*/  IMAD.MOV.U32 R8, RZ, RZ, c[0x0][0x1c0] ;  /* 0x00007000ff087624 */ /* 0x000fe200078e00ff */
[-C--:B------:R-:W-:Y:S01]  /*0a10*/  IABS R19, R4.reuse ;  /* 0x0000000400137213 */ /* 0x080fe20000000000 */
[----:B------:R-:W-:Y:S01]  /*0a20*/  IMAD.MOV.U32 R28, RZ, RZ, RZ ;  /* 0x000000ffff1c7224 */ /* 0x000fe200078e00ff */
[----:B------:R-:W-:Y:S01]  /*0a30*/  IABS R14, c[0x0][0x214] ;  /* 0x00008500000e7a13 */ /* 0x000fe20000000000 */
[C---:B------:R-:W-:Y:S01]  /*0a40*/  IMAD R0, R8.reuse, c[0x0][0x214], RZ ;  /* 0x0000850008007a24 */ /* 0x040fe200078e02ff */
[----:B------:R-:W0:Y:S01]  /*0a50*/  I2F.RP R3, R19 ;  /* 0x0000001300037306 */ /* 0x000e220000209400 */
[----:B------:R-:W-:Y:S01]  /*0a60*/  IADD3 R8, R8, -0x1, RZ ;  /* 0xffffffff08087810 */ /* 0x000fe20007ffe0ff */
[----:B------:R-:W1:Y:S01]  /*0a70*/  S2R R39, SR_TID.X ;  /* 0x0000000000277919 */ /* 0x000e620000002100 */
[----:B------:R-:W-:Y:S01]  /*0a80*/  IABS R9, R4 ;  /* 0x0000000400097213 */ /* 0x000fe20000000000 */
[----:B------:R-:W-:Y:S01]  /*0a90*/  BSSY B0, `(.L_x_8) ;  /* 0x0000074000007945 */ /* 0x000fe20003800000 */
[----:B------:R-:W-:-:S02]  /*0aa0*/  IABS R16, R0 ;  /* 0x0000000000107213 */ /* 0x000fc40000000000 */
[----:B------:R-:W-:Y:S01]  /*0ab0*/  ISETP.NE.AND P5, PT, R4, RZ, PT ;  /* 0x000000ff0400720c */ /* 0x000fe20003fa5270 */
[----:B------:R-:W-:Y:S01]  /*0ac0*/  I2F.RP R24, R14 ;  /* 0x0000000e00187306 */ /* 0x000fe20000209400 */
[----:B------:R-:W-:Y:S01]  /*0ad0*/  IADD3 R21, R16, UR8, RZ ;  /* 0x0000000810157c10 */ /* 0x000fe2000fffe0ff */
[----:B------:R-:W-:-:S03]  /*0ae0*/  IMAD.MOV R9, RZ, RZ, -R9 ;  /* 0x000000ffff097224 */ /* 0x000fc600078e0a09 */
[----:B------:R-:W-:-:S03]  /*0af0*/  IABS R15, R21 ;  /* 0x00000015000f7213 */ /* 0x000fc60000000000 */
[----:B------:R-:W2:Y:S08]  /*0b00*/  I2F.RP R6, R16 ;  /* 0x0000001000067306 */ /* 0x000eb00000209400 */
[----:B0-----:R-:W0:Y:S08]  /*0b10*/  MUFU.RCP R3, R3 ;  /* 0x0000000300037308 */ /* 0x001e300000001000 */
[----:B--2---:R-:W2:Y:S08]  /*0b20*/  MUFU.RCP R6, R6 ;  /* 0x0000000600067308 */ /* 0x004eb00000001000 */
[----:B------:R-:W3:Y:S01]  /*0b30*/  MUFU.RCP R24, R24 ;  /* 0x0000001800187308 */ /* 0x000ee20000001000 */
[----:B0-----:R-:W-:-:S02]  /*0b40*/  IADD3 R3, R3, 0xffffffe, RZ ;  /* 0x0ffffffe03037810 */ /* 0x001fc40007ffe0ff */
[----:B--2---:R-:W-:-:S05]  /*0b50*/  IADD3 R6, R6, 0xffffffe, RZ ;  /* 0x0ffffffe06067810 */ /* 0x004fca0007ffe0ff */
[----:B------:R-:W0:Y:S01]  /*0b60*/  F2I.FTZ.U32.TRUNC.NTZ R29, R3 ;  /* 0x00000003001d7305 */ /* 0x000e22000021f000 */
[----:B---3--:R-:W-:-:S07]  /*0b70*/  IADD3 R24, R24, 0xffffffe, RZ ;  /* 0x0ffffffe18187810 */ /* 0x008fce0007ffe0ff */
[----:B------:R-:W2:Y:S08]  /*0b80*/  F2I.FTZ.U32.TRUNC.NTZ R7, R6 ;  /* 0x0000000600077305 */ /* 0x000eb0000021f000 */
[----:B------:R-:W3:Y:S01]  /*0b90*/  F2I.FTZ.U32.TRUNC.NTZ R25, R24 ;  /* 0x0000001800197305 */ /* 0x000ee2000021f000 */
[----:B0-----:R-:W-:-:S04]  /*0ba0*/  IMAD.MOV R22, RZ, RZ, -R29 ;  /* 0x000000ffff167224 */ /* 0x001fc800078e0a1d */
[----:B------:R-:W-:Y:S02]  /*0bb0*/  IMAD R22, R22, R19, RZ ;  /* 0x0000001316167224 */ /* 0x000fe400078e02ff */
[----:B--2---:R-:W-:Y:S02]  /*0bc0*/  IMAD.MOV R20, RZ, RZ, -R7 ;  /* 0x000000ffff147224 */ /* 0x004fe400078e0a07 */
[----:B------:R-:W-:Y:S02]  /*0bd0*/  IMAD.MOV.U32 R6, RZ, RZ, RZ ;  /* 0x000000ffff067224 */ /* 0x000fe400078e00ff */
[----:B------:R-:W-:Y:S02]  /*0be0*/  IMAD R20, R20, R16, RZ ;  /* 0x0000001014147224 */ /* 0x000fe400078e02ff */
[----:B------:R-:W-:-:S04]  /*0bf0*/  IMAD.HI.U32 R22, R29, R22, R28 ;  /* 0x000000161d167227 */ /* 0x000fc800078e001c */
[----:B------:R-:W-:Y:S01]  /*0c00*/  IMAD.HI.U32 R20, R7, R20, R6 ;  /* 0x0000001407147227 */ /* 0x000fe200078e0006 */
[----:B------:R-:W-:-:S03]  /*0c10*/  IABS R7, R0 ;  /* 0x0000000000077213 */ /* 0x000fc60000000000 */
[----:B---3--:R-:W-:Y:S02]  /*0c20*/  IMAD.MOV R3, RZ, RZ, -R25 ;  /* 0x000000ffff037224 */ /* 0x008fe400078e0a19 */
[----:B------:R-:W-:Y:S02]  /*0c30*/  IMAD.IADD R6, R8, 0x1, R19 ;  /* 0x0000000108067824 */ /* 0x000fe400078e0213 */
[----:B------:R-:W-:Y:S02]  /*0c40*/  IMAD.MOV R7, RZ, RZ, -R7 ;  /* 0x000000ffff077224 */ /* 0x000fe400078e0a07 */
[----:B------:R-:W-:Y:S01]  /*0c50*/  IMAD.HI.U32 R20, R20, R15, RZ ;  /* 0x0000000f14147227 */ /* 0x000fe200078e00ff */
[----:B------:R-:W-:-:S03]  /*0c60*/  IABS R13, R6 ;  /* 0x00000006000d7213 */ /* 0x000fc60000000000 */
[----:B------:R-:W-:Y:S02]  /*0c70*/  IMAD R3, R3, R14, RZ ;  /* 0x0000000e03037224 */ /* 0x000fe400078e02ff */
[----:B------:R-:W-:Y:S02]  /*0c80*/  IMAD.MOV.U32 R24, RZ, RZ, RZ ;  /* 0x000000ffff187224 */ /* 0x000fe400078e00ff */
[----:B------:R-:W-:Y:S02]  /*0c90*/  IMAD R7, R20, R7, R15 ;  /* 0x0000000714077224 */ /* 0x000fe400078e020f */
[----:B------:R-:W-:-:S03]  /*0ca0*/  IMAD.HI.U32 R3, R25, R3, R24 ;  /* 0x0000000319037227 */ /* 0x000fc600078e0018 */
[----:B------:R-:W-:Y:S01]  /*0cb0*/  ISETP.GT.U32.AND P4, PT, R16, R7, PT ;  /* 0x000000071000720c */ /* 0x000fe20003f84070 */
[----:B------:R-:W-:-:S04]  /*0cc0*/  IMAD.HI.U32 R22, R22, R13, RZ ;  /* 0x0000000d16167227 */ /* 0x000fc800078e00ff */
[----:B------:R-:W-:-:S04]  /*0cd0*/  IMAD.HI.U32 R3, R3, R15, RZ ;  /* 0x0000000f03037227 */ /* 0x000fc800078e00ff */
[----:B------:R-:W-:Y:S02]  /*0ce0*/  IMAD R13, R22, R9, R13 ;  /* 0x00000009160d7224 */ /* 0x000fe400078e020d */
[----:B------:R-:W-:Y:S02]  /*0cf0*/  IMAD.MOV R9, RZ, RZ, -R3 ;  /* 0x000000ffff097224 */ /* 0x000fe400078e0a03 */
[----:B------:R-:W-:Y:S01]  /*0d00*/  @!P4 IMAD.IADD R7, R7, 0x1, -R16 ;  /* 0x000000010707c824 */ /* 0x000fe200078e0a10 */
[----:B------:R-:W-:Y:S01]  /*0d10*/  ISETP.GT.U32.AND P3, PT, R19, R13, PT ;  /* 0x0000000d1300720c */ /* 0x000fe20003f64070 */
[----:B------:R-:W-:Y:S01]  /*0d20*/  IMAD R9, R14, R9, R15 ;  /* 0x000000090e097224 */ /* 0x000fe200078e020f */
[----:B------:R-:W-:Y:S02]  /*0d30*/  @!P4 IADD3 R20, R20, 0x1, RZ ;  /* 0x000000011414c810 */ /* 0x000fe40007ffe0ff */
[----:B------:R-:W-:Y:S02]  /*0d40*/  ISETP.GE.U32.AND P2, PT, R7, R16, PT ;  /* 0x000000100700720c */ /* 0x000fe40003f46070 */
[----:B------:R-:W-:-:S02]  /*0d50*/  ISETP.GT.U32.AND P0, PT, R14, R9, PT ;  /* 0x000000090e00720c */ /* 0x000fc40003f04070 */
[----:B------:R-:W-:Y:S02]  /*0d60*/  LOP3.LUT R7, R21, R16, RZ, 0x3c, !PT ;  /* 0x0000001015077212 */ /* 0x000fe400078e3cff */
[----:B------:R-:W-:Y:S02]  /*0d70*/  ISETP.NE.AND P4, PT, R0, RZ, PT ;  /* 0x000000ff0000720c */ /* 0x000fe40003f85270 */
[----:B------:R-:W-:Y:S01]  /*0d80*/  ISETP.GE.AND P1, PT, R7, RZ, PT ;  /* 0x000000ff0700720c */ /* 0x000fe20003f26270 */
[----:B------:R-:W-:Y:S01]  /*0d90*/  @!P3 IMAD.IADD R13, R13, 0x1, -R19 ;  /* 0x000000010d0db824 */ /* 0x000fe200078e0a13 */
[-C--:B------:R-:W-:Y:S02]  /*0da0*/  LOP3.LUT R7, R6, R19.reuse, RZ, 0x3c, !PT ;  /* 0x0000001306077212 */ /* 0x080fe400078e3cff */
[----:B------:R-:W-:Y:S02]  /*0db0*/  @!P3 IADD3 R22, R22, 0x1, RZ ;  /* 0x000000011616b810 */ /* 0x000fe40007ffe0ff */
[----:B------:R-:W-:Y:S01]  /*0dc0*/  ISETP.GE.U32.AND P6, PT, R13, R19, PT ;  /* 0x000000130d00720c */ /* 0x000fe20003fc6070 */
[----:B------:R-:W-:Y:S01]  /*0dd0*/  @!P0 IMAD.IADD R9, R9, 0x1, -R14 ;  /* 0x0000000109098824 */ /* 0x000fe200078e0a0e */
[----:B------:R-:W-:-:S02]  /*0de0*/  @P2 IADD3 R20, R20, 0x1, RZ ;  /* 0x0000000114142810 */ /* 0x000fc40007ffe0ff */
[----:B------:R-:W-:Y:S02]  /*0df0*/  ISETP.GE.AND P2, PT, R7, RZ, PT ;  /* 0x000000ff0700720c */ /* 0x000fe40003f46270 */
[----:B------:R-:W-:Y:S01]  /*0e00*/  ISETP.GE.U32.AND P3, PT, R9, R14, PT ;  /* 0x0000000e0900720c */ /* 0x000fe20003f66070 */
[----:B------:R-:W-:Y:S01]  /*0e10*/  IMAD.MOV.U32 R14, RZ, RZ, R20 ;  /* 0x000000ffff0e7224 */ /* 0x000fe200078e0014 */
[----:B------:R-:W-:Y:S02]  /*0e20*/  @!P0 IADD3 R3, R3, 0x1, RZ ;  /* 0x0000000103038810 */ /* 0x000fe40007ffe0ff */
[----:B------:R-:W-:Y:S01]  /*0e30*/  LOP3.LUT R21, R21, c[0x0][0x214], RZ, 0x3c, !PT ;  /* 0x0000850015157a12 */ /* 0x000fe200078e3cff */
[----:B------:R-:W-:Y:S01]  /*0e40*/  @!P1 IMAD.MOV R14, RZ, RZ, -R14 ;  /* 0x000000ffff0e9224 */ /* 0x000fe200078e0a0e */
[----:B------:R-:W-:Y:S02]  /*0e50*/  @!P4 LOP3.LUT R14, RZ, R16, RZ, 0x33, !PT ;  /* 0x00000010ff0ec212 */ /* 0x000fe400078e33ff */
[----:B------:R-:W-:-:S02]  /*0e60*/  @P6 IADD3 R22, R22, 0x1, RZ ;  /* 0x0000000116166810 */ /* 0x000fc40007ffe0ff */
[----:B------:R-:W-:Y:S02]  /*0e70*/  ISETP.LT.U32.AND P0, PT, R26, R14, PT ;  /* 0x0000000e1a00720c */ /* 0x000fe40003f01070 */
[----:B------:R-:W-:Y:S01]  /*0e80*/  SHF.R.S32.HI R13, RZ, 0x1f, R14 ;  /* 0x0000001fff0d7819 */ /* 0x000fe2000001140e */
[----:B------:R-:W-:Y:S01]  /*0e90*/  @!P2 IMAD.MOV R22, RZ, RZ, -R22 ;  /* 0x000000ffff16a224 */ /* 0x000fe200078e0a16 */
[----:B------:R-:W-:Y:S02]  /*0ea0*/  ISETP.GT.AND P2, PT, R0, RZ, PT ;  /* 0x000000ff0000720c */ /* 0x000fe40003f44270 */
[----:B------:R-:W-:Y:S02]  /*0eb0*/  @P3 IADD3 R3, R3, 0x1, RZ ;  /* 0x0000000103033810 */ /* 0x000fe40007ffe0ff */
[-C--:B------:R-:W-:Y:S02]  /*0ec0*/  ISETP.LT.AND.EX P0, PT, R27, R13.reuse, PT, P0 ;  /* 0x0000000d1b00720c */ /* 0x080fe40003f01300 */
[----:B------:R-:W-:Y:S01]  /*0ed0*/  ISETP.GE.AND P1, PT, R21, RZ, PT ;  /* 0x000000ff1500720c */ /* 0x000fe20003f26270 */
[----:B------:R-:W-:Y:S01]  /*0ee0*/  IMAD.MOV.U32 R7, RZ, RZ, R3 ;  /* 0x000000ffff077224 */ /* 0x000fe200078e0003 */
[----:B------:R-:W-:-:S02]  /*0ef0*/  SEL R13, R27, R13, P0 ;  /* 0x0000000d1b0d7207 */ /* 0x000fc40000000000 */
[----:B------:R-:W-:Y:S02]  /*0f00*/  SHF.R.S32.HI R3, RZ, 0x1f, R0 ;  /* 0x0000001fff037819 */ /* 0x000fe40000011400 */
[----:B------:R-:W-:Y:S02]  /*0f10*/  LEA.HI.SX32 R9, R0, 0x1, 0x1 ;  /* 0x0000000100097811 */ /* 0x000fe400078f0aff */
[----:B------:R-:W-:Y:S01]  /*0f20*/  LOP3.LUT R0, R27, R13, RZ, 0xfc, !PT ;  /* 0x0000000d1b007212 */ /* 0x000fe200078efcff */
[----:B------:R-:W-:Y:S01]  /*0f30*/  @!P2 IMAD.MOV R9, RZ, RZ, R3 ;  /* 0x000000ffff09a224 */ /* 0x000fe200078e0203 */
[----:B------:R-:W-:Y:S02]  /*0f40*/  ISETP.NE.AND P4, PT, RZ, c[0x0][0x214], PT ;  /* 0x00008500ff007a0c */ /* 0x000fe40003f85270 */
[----:B------:R-:W-:Y:S01]  /*0f50*/  ISETP.NE.U32.AND P2, PT, R0, RZ, PT ;  /* 0x000000ff0000720c */ /* 0x000fe20003f45070 */
[----:B------:R-:W-:Y:S01]  /*0f60*/  @!P1 IMAD.MOV R7, RZ, RZ, -R7 ;  /* 0x000000ffff079224 */ /* 0x000fe200078e0a07 */
[----:B------:R-:W-:-:S02]  /*0f70*/  @!P5 LOP3.LUT R22, RZ, R19, RZ, 0x33, !PT ;  /* 0x00000013ff16d212 */ /* 0x000fc400078e33ff */
[----:B------:R-:W-:Y:S02]  /*0f80*/  SEL R14, R26, R14, P0 ;  /* 0x0000000e1a0e7207 */ /* 0x000fe40000000000 */
[----:B------:R-:W-:Y:S02]  /*0f90*/  ISETP.LT.U32.AND P1, PT, R10, R22, PT ;  /* 0x000000160a00720c */ /* 0x000fe40003f21070 */
[----:B------:R-:W-:-:S03]  /*0fa0*/  SHF.R.S32.HI R15, RZ, 0x1f, R22 ;  /* 0x0000001fff0f7819 */ /* 0x000fc60000011416 */
[----:B------:R-:W-:Y:S02]  /*0fb0*/  @!P4 LOP3.LUT R7, RZ, c[0x0][0x214], RZ, 0x33, !PT ;  /* 0x00008500ff07ca12 */ /* 0x000fe400078e33ff */
[----:B------:R-:W-:-:S03]  /*0fc0*/  ISETP.LT.AND.EX P1, PT, R11, R15, PT, P1 ;  /* 0x0000000f0b00720c */ /* 0x000fc60003f21310 */
[----:B------:R-:W-:Y:S01]  /*0fd0*/  IMAD R3, R7, R9, RZ ;  /* 0x0000000907037224 */ /* 0x000fe200078e02ff */
[----:B------:R-:W-:Y:S02]  /*0fe0*/  SEL R16, R10, R22, P1 ;  /* 0x000000160a107207 */ /* 0x000fe40000800000 */
[----:B------:R-:W-:Y:S01]  /*0ff0*/  SEL R15, R11, R15, P1 ;  /* 0x0000000f0b0f7207 */ /* 0x000fe20000800000 */
[----:B------:R-:W-:Y:S05]  /*1000*/  @!P2 BRA `(.L_x_9) ;  /* 0x000000900000a947 */ /* 0x000fea0003800000 */
[----:B-1----:R-:W-:Y:S01]  /*1010*/  IMAD.MOV.U32 R28, RZ, RZ, R26 ;  /* 0x000000ffff1c7224 */ /* 0x002fe200078e001a */
        /* <DEDUP_REMOVED lines=8> */
.L_x_9:
[----:B-1----:R-:W0:Y:S01]  /*10a0*/  I2F.U32.RP R20, R14 ;  /* 0x0000000e00147306 */ /* 0x002e220000209000 */
        /* <DEDUP_REMOVED lines=18> */
.L_x_10:
[----:B------:R-:W-:Y:S05]  /*11d0*/  BSYNC B0 ;  /* 0x0000000000007941 */ /* 0x000fea0003800000 */
.L_x_8:
[----:B------:R-:W-:Y:S01]  /*11e0*/  SHF.R.S32.HI R7, RZ, 0x1f, R39 ;  /* 0x0000001fff077819 */ /* 0x000fe20000011427 */
[----:B------:R-:W-:Y:S01]  /*11f0*/  ULDC.64 UR8, c[0x0][0x118] ;  /* 0x0000460000087ab9 */ /* 0x000fe20000000a00 */
[----:B------:R-:W-:Y:S02]  /*1200*/  IADD3 R9, P0, R12, -UR7, RZ ;  /* 0x800000070c097c10 */ /* 0x000fe4000ff1e0ff */
[----:B------:R-:W-:Y:S02]  /*1210*/  LEA.HI R27, R7, R39, RZ, 0x3 ;  /* 0x00000027071b7211 */ /* 0x000fe400078f18ff */
[----:B------:R-:W-:Y:S02]  /*1220*/  IADD3.X R0, R5, ~UR6, RZ, P0, !PT ;  /* 0x8000000605007c10 */ /* 0x000fe400087fe4ff */
[----:B------:R-:W-:-:S02]  /*1230*/  LOP3.LUT R28, R27, 0xfffffff8, RZ, 0xc0, !PT ;  /* 0xfffffff81b1c7812 */ /* 0x000fc400078ec0ff */
[----:B------:R-:W-:-:S03]  /*1240*/  SHF.R.S32.HI R27, RZ, 0x3, R27 ;  /* 0x00000003ff1b7819 */ /* 0x000fc6000001141b */
[----:B------:R-:W-:Y:S01]  /*1250*/  IMAD.IADD R28, R39, 0x1, -R28 ;  /* 0x00000001271c7824 */ /* 0x000fe200078e0a1c */
[C---:B------:R-:W-:Y:S02]  /*1260*/  IADD3 R21, R27.reuse, 0x10, RZ ;  /* 0x000000101b157810 */ /* 0x040fe40007ffe0ff */
[----:B------:R-:W-:Y:S02]  /*1270*/  IADD3 R20, R27, 0x30, RZ ;  /* 0x000000301b147810 */ /* 0x000fe40007ffe0ff */
[----:B------:R-:W-:Y:S02]  /*1280*/  ISETP.GT.U32.AND P2, PT, R9, R28, PT ;  /* 0x0000001c0900720c */ /* 0x000fe40003f44070 */
[----:B------:R-:W-:Y:S02]  /*1290*/  SHF.R.S32.HI R19, RZ, 0x1f, R28 ;  /* 0x0000001fff137819 */ /* 0x000fe4000001141c */
[----:B------:R-:W-:Y:S02]  /*12a0*/  IADD3 R30, P0, R28, UR7, RZ ;  /* 0x000000071c1e7c10 */ /* 0x000fe4000ff1e0ff */
[----:B------:R-:W-:-:S02]  /*12b0*/  ISETP.GT.AND.EX P2, PT, R0, R19, PT, P2 ;  /* 0x000000130000720c */ /* 0x000fc40003f44320 */
[----:B------:R-:W-:Y:S02]  /*12c0*/  IADD3.X R31, R19, UR6, RZ, P0, !PT ;  /* 0x00000006131f7c10 */ /* 0x000fe400087fe4ff */
[----:B------:R-:W-:Y:S02]  /*12d0*/  ISETP.GE.OR P4, PT, R21, c[0x0][0x314], !P2 ;  /* 0x0000c50015007a0c */ /* 0x000fe40005786670 */
[C---:B------:R-:W-:Y:S02]  /*12e0*/  ISETP.GE.OR P0, PT, R27.reuse, c[0x0][0x314], !P2 ;  /* 0x0000c5001b007a0c */ /* 0x040fe40005706670 */
[----:B------:R-:W-:Y:S02]  /*12f0*/  IADD3 R9, R27, 0x20, RZ ;  /* 0x000000201b097810 */ /* 0x000fe40007ffe0ff */
[----:B------:R-:W-:Y:S02]  /*1300*/  ISETP.GE.OR P6, PT, R20, c[0x0][0x314], !P2 ;  /* 0x0000c50014007a0c */ /* 0x000fe400057c6670 */
[----:B------:R-:W-:-:S05]  /*1310*/  ISETP.GE.OR P1, PT, R9, c[0x0][0x314], !P2 ;  /* 0x0000c50009007a0c */ /* 0x000fca0005726670 */
[----:B------:R-:W-:Y:S01]  /*1320*/  @!P4 SHF.R.S32.HI R0, RZ, 0x1f, R21 ;  /* 0x0000001fff00c819 */ /* 0x000fe20000011415 */
[----:B------:R-:W-:-:S04]  /*1330*/  @!P4 IMAD.WIDE.U32 R24, R12, R21, R30 ;  /* 0x000000150c18c225 */ /* 0x000fc800078e001e */
[----:B------:R-:W-:Y:S01]  /*1340*/  @!P4 IMAD R0, R0, R12, RZ ;  /* 0x0000000c0000c224 */ /* 0x000fe200078e02ff */
[----:B------:R-:W-:Y:S01]  /*1350*/  @!P4 LEA R22, P3, R24, c[0x0][0x208], 0x2 ;  /* 0x000082001816ca11 */ /* 0x000fe200078610ff */
[----:B------:R-:W-:Y:S01]  /*1360*/  @!P0 IMAD.MOV.U32 R36, RZ, RZ, R30 ;  /* 0x000000ffff248224 */ /* 0x000fe200078e001e */
[----:B------:R-:W-:Y:S01]  /*1370*/  @!P1 SHF.R.S32.HI R19, RZ, 0x1f, R9 ;  /* 0x0000001fff139819 */ /* 0x000fe20000011409 */
[----:B------:R-:W-:Y:S02]  /*1380*/  @!P4 IMAD R0, R21, R5, R0 ;  /* 0x000000051500c224 */ /* 0x000fe400078e0200 */
[----:B------:R-:W-:Y:S02]  /*1390*/  @!P0 IMAD.MOV.U32 R37, RZ, RZ, R31 ;  /* 0x000000ffff258224 */ /* 0x000fe400078e001f */
[----:B------:R-:W-:Y:S02]  /*13a0*/  @!P4 IMAD.IADD R0, R25, 0x1, R0 ;  /* 0x000000011900c824 */ /* 0x000fe400078e0200 */
[----:B------:R-:W-:-:S02]  /*13b0*/  IMAD.MOV.U32 R25, RZ, RZ, -0x800000 ;  /* 0xff800000ff197424 */ /* 0x000fc400078e00ff */
[-C--:B------:R-:W-:Y:S01]  /*13c0*/  @!P1 IMAD R19, R19, R12.reuse, RZ ;  /* 0x0000000c13139224 */ /* 0x080fe200078e02ff */
[----:B------:R-:W-:Y:S01]  /*13d0*/  @!P4 LEA.HI.X R23, R24, c[0x0][0x20c], R0, 0x2, P3 ;  /* 0x000083001817ca11 */ /* 0x000fe200018f1400 */
[----:B------:R-:W-:Y:S01]  /*13e0*/  @!P1 IMAD.MOV.U32 R42, RZ, RZ, R30 ;  /* 0x000000ffff2a9224 */ /* 0x000fe200078e001e */
[----:B------:R-:W-:Y:S01]  /*13f0*/  @!P0 SHF.R.S32.HI R0, RZ, 0x1f, R27 ;  /* 0x0000001fff008819 */ /* 0x000fe2000001141b */
[----:B------:R-:W-:Y:S01]  /*1400*/  @!P0 IMAD.WIDE.U32 R36, R12, R27, R36 ;  /* 0x0000001b0c248225 */ /* 0x000fe200078e0024 */
[----:B------:R-:W-:Y:S01]  /*1410*/  IADD3 R24, R27, 0x40, RZ ;  /* 0x000000401b187810 */ /* 0x000fe20007ffe0ff */
[----:B------:R0:W2:Y:S02]  /*1420*/  @!P4 LDG.E R25, [R22.64] ;  /* 0x000000081619c981 */ /* 0x0000a4000c1e1900 */
[----:B------:R-:W-:Y:S01]  /*1430*/  @!P0 IMAD R0, R0, R12, RZ ;  /* 0x0000000c00008224 */ /* 0x000fe200078e02ff */
[----:B------:R-:W-:Y:S01]  /*1440*/  ISETP.GE.OR P5, PT, R24, c[0x0][0x314], !P2 ;  /* 0x0000c50018007a0c */ /* 0x000fe200057a6670 */
[----:B------:R-:W-:-:S02]  /*1450*/  @!P1 IMAD.MOV.U32 R43, RZ, RZ, R31 ;  /* 0x000000ffff2b9224 */ /* 0x000fc400078e001f */
[----:B------:R-:W-:Y:S01]  /*1460*/  @!P0 IMAD R0, R27, R5, R0 ;  /* 0x000000051b008224 */ /* 0x000fe200078e0200 */
[----:B------:R-:W-:Y:S01]  /*1470*/  @!P0 LEA R32, P3, R36, c[0x0][0x208], 0x2 ;  /* 0x0000820024208a11 */ /* 0x000fe200078610ff */
[----:B------:R-:W-:-:S04]  /*1480*/  @!P1 IMAD.WIDE.U32 R42, R12, R9, R42 ;  /* 0x000000090c2a9225 */ /* 0x000fc800078e002a */
[----:B------:R-:W-:Y:S02]  /*1490*/  @!P0 IMAD.IADD R0, R37, 0x1, R0 ;  /* 0x0000000125008824 */ /* 0x000fe400078e0200 */
[----:B------:R-:W-:Y:S01]  /*14a0*/  @!P1 IMAD R19, R9, R5, R19 ;  /* 0x0000000509139224 */ /* 0x000fe200078e0213 */
[----:B------:R-:W-:Y:S01]  /*14b0*/  @!P6 SHF.R.S32.HI R9, RZ, 0x1f, R20 ;  /* 0x0000001fff09e819 */ /* 0x000fe20000011414 */
[----:B------:R-:W-:Y:S01]  /*14c0*/  IMAD.MOV.U32 R26, RZ, RZ, -0x800000 ;  /* 0xff800000ff1a7424 */ /* 0x000fe200078e00ff */
[C---:B------:R-:W-:Y:S02]  /*14d0*/  IADD3 R21, R27.reuse, 0x70, RZ ;  /* 0x000000701b157810 */ /* 0x040fe40007ffe0ff */
[C---:B0-----:R-:W-:Y:S02]  /*14e0*/  IADD3 R23, R27.reuse, 0x50, RZ ;  /* 0x000000501b177810 */ /* 0x041fe40007ffe0ff */
[----:B------:R-:W-:Y:S02]  /*14f0*/  IADD3 R22, R27, 0x60, RZ ;  /* 0x000000601b167810 */ /* 0x000fe40007ffe0ff */
[----:B------:R-:W-:-:S02]  /*1500*/  ISETP.GE.OR P4, PT, R23, c[0x0][0x314], !P2 ;  /* 0x0000c50017007a0c */ /* 0x000fc40005786670 */
[----:B------:R-:W-:Y:S01]  /*1510*/  @!P0 LEA.HI.X R33, R36, c[0x0][0x20c], R0, 0x2, P3 ;  /* 0x0000830024218a11 */ /* 0x000fe200018f1400 */
[----:B------:R-:W-:Y:S01]  /*1520*/  @!P6 IMAD.MOV.U32 R34, RZ, RZ, R30 ;  /* 0x000000ffff22e224 */ /* 0x000fe200078e001e */
[----:B------:R-:W-:Y:S01]  /*1530*/  ISETP.GE.OR P3, PT, R22, c[0x0][0x314], !P2 ;  /* 0x0000c50016007a0c */ /* 0x000fe20005766670 */
[----:B------:R-:W-:Y:S01]  /*1540*/  @!P6 IMAD.MOV.U32 R35, RZ, RZ, R31 ;  /* 0x000000ffff23e224 */ /* 0x000fe200078e001f */
[----:B------:R-:W-:Y:S01]  /*1550*/  ISETP.GE.OR P2, PT, R21, c[0x0][0x314], !P2 ;  /* 0x0000c50015007a0c */ /* 0x000fe20005746670 */
[----:B------:R-:W-:Y:S01]  /*1560*/  @!P6 IMAD R9, R9, R12, RZ ;  /* 0x0000000c0909e224 */ /* 0x000fe200078e02ff */
[----:B------:R-:W-:Y:S01]  /*1570*/  @!P5 SHF.R.S32.HI R0, RZ, 0x1f, R24 ;  /* 0x0000001fff00d819 */ /* 0x000fe20000011418 */
[----:B------:R0:W3:Y:S01]  /*1580*/  @!P0 LDG.E R26, [R32.64] ;  /* 0x00000008201a8981 */ /* 0x0000e2000c1e1900 */
[----:B------:R-:W-:Y:S01]  /*1590*/  @!P1 IMAD.IADD R19, R43, 0x1, R19 ;  /* 0x000000012b139824 */ /* 0x000fe200078e0213 */
[----:B------:R-:W-:Y:S01]  /*15a0*/  @!P1 LEA R36, P0, R42, c[0x0][0x208], 0x2 ;  /* 0x000082002a249a11 */ /* 0x000fe200078010ff */
[----:B------:R-:W-:-:S04]  /*15b0*/  @!P6 IMAD.WIDE.U32 R34, R12, R20, R34 ;  /* 0x000000140c22e225 */ /* 0x000fc800078e0022 */
[-C--:B------:R-:W-:Y:S01]  /*15c0*/  @!P6 IMAD R9, R20, R5.reuse, R9 ;  /* 0x000000051409e224 */ /* 0x080fe200078e0209 */
[----:B------:R-:W-:Y:S01]  /*15d0*/  @!P4 SHF.R.S32.HI R20, RZ, 0x1f, R23 ;  /* 0x0000001fff14c819 */ /* 0x000fe20000011417 */
[-C--:B------:R-:W-:Y:S01]  /*15e0*/  @!P5 IMAD R0, R0, R12.reuse, RZ ;  /* 0x0000000c0000d224 */ /* 0x080fe200078e02ff */
[----:B------:R-:W-:Y:S01]  /*15f0*/  @!P1 LEA.HI.X R37, R42, c[0x0][0x20c], R19, 0x2, P0 ;  /* 0x000083002a259a11 */ /* 0x000fe200000f1413 */
[----:B------:R-:W-:Y:S01]  /*1600*/  @!P6 IMAD.IADD R9, R35, 0x1, R9 ;  /* 0x000000012309e824 */ /* 0x000fe200078e0209 */
[----:B------:R-:W-:Y:S01]  /*1610*/  @!P6 LEA R42, P0, R34, c[0x0][0x208], 0x2 ;  /* 0x00008200222aea11 */ /* 0x000fe200078010ff */
[----:B------:R-:W-:Y:S01]  /*1620*/  @!P5 IMAD R0, R24, R5, R0 ;  /* 0x000000051800d224 */ /* 0x000fe200078e0200 */
[----:B------:R-:W-:Y:S01]  /*1630*/  @!P3 SHF.R.S32.HI R19, RZ, 0x1f, R22 ;  /* 0x0000001fff13b819 */ /* 0x000fe20000011416 */
[----:B------:R-:W-:Y:S01]  /*1640*/  @!P4 IMAD R20, R20, R12, RZ ;  /* 0x0000000c1414c224 */ /* 0x000fe200078e02ff */
[----:B------:R-:W-:Y:S01]  /*1650*/  @!P6 LEA.HI.X R43, R34, c[0x0][0x20c], R9, 0x2, P0 ;  /* 0x00008300222bea11 */ /* 0x000fe200000f1409 */
[----:B------:R-:W-:Y:S01]  /*1660*/  @!P4 IMAD.MOV.U32 R46, RZ, RZ, R30 ;  /* 0x000000ffff2ec224 */ /* 0x000fe200078e001e */
[----:B------:R-:W-:Y:S01]  /*1670*/  @!P2 SHF.R.S32.HI R9, RZ, 0x1f, R21 ;  /* 0x0000001fff09a819 */ /* 0x000fe20000011415 */
[----:B------:R-:W-:-:S02]  /*1680*/  @!P4 IMAD.MOV.U32 R47, RZ, RZ, R31 ;  /* 0x000000ffff2fc224 */ /* 0x000fc400078e001f */
[----:B0-----:R-:W-:Y:S02]  /*1690*/  @!P5 IMAD.MOV.U32 R32, RZ, RZ, R30 ;  /* 0x000000ffff20d224 */ /* 0x001fe400078e001e */
[----:B------:R-:W-:-:S04]  /*16a0*/  @!P5 IMAD.MOV.U32 R33, RZ, RZ, R31 ;  /* 0x000000ffff21d224 */ /* 0x000fc800078e001f */
[----:B------:R-:W-:-:S04]  /*16b0*/  @!P5 IMAD.WIDE.U32 R32, R12, R24, R32 ;  /* 0x000000180c20d225 */ /* 0x000fc800078e0020 */
[----:B------:R-:W-:Y:S01]  /*16c0*/  @!P5 IMAD.IADD R0, R33, 0x1, R0 ;  /* 0x000000012100d824 */ /* 0x000fe200078e0200 */
[----:B------:R-:W-:Y:S01]  /*16d0*/  @!P5 LEA R34, P0, R32, c[0x0][0x208], 0x2 ;  /* 0x000082002022da11 */ /* 0x000fe200078010ff */
[----:B------:R-:W-:-:S04]  /*16e0*/  @!P4 IMAD.WIDE.U32 R46, R12, R23, R46 ;  /* 0x000000170c2ec225 */ /* 0x000fc800078e002e */
[----:B------:R-:W-:Y:S02]  /*16f0*/  @!P4 IMAD R20, R23, R5, R20 ;  /* 0x000000051714c224 */ /* 0x000fe400078e0214 */
[-C--:B------:R-:W-:Y:S02]  /*1700*/  @!P3 IMAD R19, R19, R12.reuse, RZ ;  /* 0x0000000c1313b224 */ /* 0x080fe400078e02ff */
[----:B------:R-:W-:Y:S02]  /*1710*/  @!P3 IMAD.MOV.U32 R48, RZ, RZ, R30 ;  /* 0x000000ffff30b224 */ /* 0x000fe400078e001e */
[----:B------:R-:W-:Y:S02]  /*1720*/  @!P3 IMAD.MOV.U32 R49, RZ, RZ, R31 ;  /* 0x000000ffff31b224 */ /* 0x000fe400078e001f */
[----:B------:R-:W-:Y:S01]  /*1730*/  @!P2 IMAD R9, R9, R12, RZ ;  /* 0x0000000c0909a224 */ /* 0x000fe200078e02ff */
[----:B------:R-:W-:Y:S01]  /*1740*/  @!P5 LEA.HI.X R35, R32, c[0x0][0x20c], R0, 0x2, P0 ;  /* 0x000083002023da11 */ /* 0x000fe200000f1400 */
[----:B------:R-:W-:-:S04]  /*1750*/  @!P3 IMAD.WIDE.U32 R48, R12, R22, R48 ;  /* 0x000000160c30b225 */ /* 0x000fc800078e0030 */
[----:B------:R-:W-:Y:S01]  /*1760*/  @!P3 IMAD R19, R22, R5, R19 ;  /* 0x000000051613b224 */ /* 0x000fe200078e0213 */
[----:B------:R-:W-:Y:S01]  /*1770*/  @!P4 LEA R22, P0, R46, c[0x0][0x208], 0x2 ;  /* 0x000082002e16ca11 */ /* 0x000fe200078010ff */
[----:B------:R-:W-:Y:S02]  /*1780*/  @!P4 IMAD.IADD R20, R47, 0x1, R20 ;  /* 0x000000012f14c824 */ /* 0x000fe400078e0214 */
[----:B------:R-:W-:Y:S02]  /*1790*/  IMAD.MOV.U32 R0, RZ, RZ, -0x800000 ;  /* 0xff800000ff007424 */ /* 0x000fe400078e00ff */
[----:B------:R-:W-:Y:S01]  /*17a0*/  @!P2 IMAD.WIDE.U32 R30, R12, R21, R30 ;  /* 0x000000150c1ea225 */ /* 0x000fe200078e001e */
[----:B------:R-:W-:-:S03]  /*17b0*/  @!P4 LEA.HI.X R23, R46, c[0x0][0x20c], R20, 0x2, P0 ;  /* 0x000083002e17ca11 */ /* 0x000fc600000f1414 */
[----:B------:R-:W-:Y:S01]  /*17c0*/  @!P2 IMAD R9, R21, R5, R9 ;  /* 0x000000051509a224 */ /* 0x000fe200078e0209 */
[C---:B------:R-:W-:Y:S01]  /*17d0*/  @!P2 LEA R32, P0, R30.reuse, c[0x0][0x208], 0x2 ;  /* 0x000082001e20aa11 */ /* 0x040fe200078010ff */
[----:B------:R-:W-:Y:S01]  /*17e0*/  IMAD.MOV.U32 R20, RZ, RZ, -0x800000 ;  /* 0xff800000ff147424 */ /* 0x000fe200078e00ff */
[----:B------:R0:W4:Y:S01]  /*17f0*/  @!P1 LDG.E R0, [R36.64] ;  /* 0x0000000824009981 */ /* 0x000122000c1e1900 */
[----:B------:R-:W-:Y:S02]  /*1800*/  @!P2 IMAD.IADD R9, R31, 0x1, R9 ;  /* 0x000000011f09a824 */ /* 0x000fe400078e0209 */
[----:B------:R-:W-:Y:S02]  /*1810*/  @!P3 IMAD.IADD R19, R49, 0x1, R19 ;  /* 0x000000013113b824 */ /* 0x000fe400078e0213 */
[----:B------:R-:W-:Y:S01]  /*1820*/  IMAD.MOV.U32 R21, RZ, RZ, -0x800000 ;  /* 0xff800000ff157424 */ /* 0x000fe200078e00ff */
[----:B------:R-:W-:Y:S01]  /*1830*/  @!P2 LEA.HI.X R33, R30, c[0x0][0x20c], R9, 0x2, P0 ;  /* 0x000083001e21aa11 */ /* 0x000fe200000f1409 */
[----:B------:R-:W5:Y:S01]  /*1840*/  @!P6 LDG.E R20, [R42.64] ;  /* 0x000000082a14e981 */ /* 0x000f62000c1e1900 */
[----:B------:R-:W-:-:S02]  /*1850*/  IMAD.MOV.U32 R9, RZ, RZ, -0x800000 ;  /* 0xff800000ff097424 */ /* 0x000fc400078e00ff */
[----:B------:R-:W-:Y:S01]  /*1860*/  IMAD.MOV.U32 R24, RZ, RZ, -0x800000 ;  /* 0xff800000ff187424 */ /* 0x000fe200078e00ff */
[----:B------:R1:W5:Y:S04]  /*1870*/  @!P2 LDG.E R21, [R32.64] ;  /* 0x000000082015a981 */ /* 0x000368000c1e1900 */
[----:B------:R-:W5:Y:S01]  /*1880*/  @!P5 LDG.E R9, [R34.64] ;  /* 0x000000082209d981 */ /* 0x000f62000c1e1900 */
[----:B0-----:R-:W-:-:S04]  /*1890*/  @!P3 LEA R36, P1, R48, c[0x0][0x208], 0x2 ;  /* 0x000082003024ba11 */ /* 0x001fc800078210ff */
[----:B------:R-:W-:Y:S01]  /*18a0*/  @!P3 LEA.HI.X R37, R48, c[0x0][0x20c], R19, 0x2, P1 ;  /* 0x000083003025ba11 */ /* 0x000fe200008f1413 */
[----:B------:R-:W-:-:S04]  /*18b0*/  IMAD.MOV.U32 R19, RZ, RZ, -0x800000 ;  /* 0xff800000ff137424 */ /* 0x000fc800078e00ff */
[----:B------:R-:W5:Y:S04]  /*18c0*/  @!P3 LDG.E R24, [R36.64] ;  /* 0x000000082418b981 */ /* 0x000f68000c1e1900 */
[----:B------:R0:W5:Y:S01]  /*18d0*/  @!P4 LDG.E R19, [R22.64] ;  /* 0x000000081613c981 */ /* 0x000162000c1e1900 */
[----:B------:R-:W-:-:S04]  /*18e0*/  IABS R29, c[0x0][0x1c0] ;  /* 0x00007000001d7a13 */ /* 0x000fc80000000000 */
[----:B-1----:R-:W1:Y:S08]  /*18f0*/  I2F.U32.RP R32, R29 ;  /* 0x0000001d00207306 */ /* 0x002e700000209000 */
[----:B-1----:R-:W1:Y:S02]  /*1900*/  MUFU.RCP R32, R32 ;  /* 0x0000002000207308 */ /* 0x002e640000001000 */
[----:B-1----:R-:W-:-:S06]  /*1910*/  IADD3 R32, R32, 0xffffffe, RZ ;  /* 0x0ffffffe20207810 */ /* 0x002fcc0007ffe0ff */
[----:B------:R-:W1:Y:S01]  /*1920*/  F2I.FTZ.U32.TRUNC.NTZ R33, R32 ;  /* 0x0000002000217305 */ /* 0x000e62000021f000 */
[----:B0-----:R-:W-:Y:S01]  /*1930*/  IABS R23, R6 ;  /* 0x0000000600177213 */ /* 0x001fe20000000000 */
[----:B-1----:R-:W-:Y:S02]  /*1940*/  IMAD.MOV R22, RZ, RZ, -R33 ;  /* 0x000000ffff167224 */ /* 0x002fe400078e0a21 */
[----:B------:R-:W-:Y:S02]  /*1950*/  IMAD.MOV.U32 R32, RZ, RZ, RZ ;  /* 0x000000ffff207224 */ /* 0x000fe400078e00ff */
[----:B------:R-:W-:Y:S01]  /*1960*/  IMAD R30, R22, R29, RZ ;  /* 0x0000001d161e7224 */ /* 0x000fe200078e02ff */
[----:B------:R-:W-:-:S03]  /*1970*/  IABS R22, c[0x0][0x1c0] ;  /* 0x0000700000167a13 */ /* 0x000fc60000000000 */
[----:B------:R-:W-:-:S04]  /*1980*/  IMAD.HI.U32 R30, R33, R30, R32 ;  /* 0x0000001e211e7227 */ /* 0x000fc800078e0020 */
[----:B------:R-:W-:Y:S02]  /*1990*/  IMAD.MOV R22, RZ, RZ, -R22 ;  /* 0x000000ffff167224 */ /* 0x000fe400078e0a16 */
[----:B------:R-:W-:Y:S01]  /*19a0*/  IMAD.HI.U32 R30, R30, R23, RZ ;  /* 0x000000171e1e7227 */ /* 0x000fe200078e00ff */
[----:B------:R-:W-:-:S03]  /*19b0*/  ISETP.GT.AND P1, PT, R39, 0x37f, PT ;  /* 0x0000037f2700780c */ /* 0x000fc60003f24270 */
[----:B------:R-:W-:Y:S01]  /*19c0*/  IMAD R22, R30, R22, R23 ;  /* 0x000000161e167224 */ /* 0x000fe200078e0217 */
[C---:B------:R-:W-:Y:S02]  /*19d0*/  ISETP.GT.AND P2, PT, R39.reuse, 0x3ff, PT ;  /* 0x000003ff2700780c */ /* 0x040fe40003f44270 */
[----:B------:R-:W-:Y:S02]  /*19e0*/  ISETP.GT.AND P0, PT, R39, 0x2ff, PT ;  /* 0x000002ff2700780c */ /* 0x000fe40003f04270 */
[----:B------:R-:W-:Y:S02]  /*19f0*/  ISETP.GT.U32.AND P4, PT, R29, R22, PT ;  /* 0x000000161d00720c */ /* 0x000fe40003f84070 */
[----:B------:R-:W-:Y:S01]  /*1a00*/  ISETP.GT.AND P3, PT, R39, 0x27f, PT ;  /* 0x0000027f2700780c */ /* 0x000fe20003f64270 */
[----:B------:R-:W-:Y:S01]  /*1a10*/  IMAD R27, R27, 0x9, R28 ;  /* 0x000000091b1b7824 */ /* 0x000fe200078e021c */
[----:B------:R-:W-:-:S09]  /*1a20*/  ISETP.GT.AND P6, PT, R39, 0x7f, PT ;  /* 0x0000007f2700780c */ /* 0x000fd20003fc4270 */
[----:B------:R-:W-:Y:S01]  /*1a30*/  @!P4 IMAD.IADD R22, R22, 0x1, -R29 ;  /* 0x000000011616c824 */ /* 0x000fe200078e0a1d */
[----:B------:R-:W-:Y:S02]  /*1a40*/  LOP3.LUT R6, R6, c[0x0][0x1c0], RZ, 0x3c, !PT ;  /* 0x0000700006067a12 */ /* 0x000fe400078e3cff */
[----:B------:R-:W-:Y:S01]  /*1a50*/  @!P4 IADD3 R30, R30, 0x1, RZ ;  /* 0x000000011e1ec810 */ /* 0x000fe20007ffe0ff */
[----:B------:R-:W-:Y:S01]  /*1a60*/  BSSY B0, `(.L_x_11) ;  /* 0x0000032000007945 */ /* 0x000fe20003800000 */
[----:B--2---:R-:W-:Y:S01]  /*1a70*/  @!P1 STS [R27.X4+0x240], R25 ;  /* 0x000240191b009388 */ /* 0x004fe20000004800 */
[----:B------:R-:W-:-:S03]  /*1a80*/  ISETP.GT.AND P1, PT, R39, 0x17f, PT ;  /* 0x0000017f2700780c */ /* 0x000fc60003f24270 */
[----:B---3--:R-:W-:Y:S01]  /*1a90*/  @!P2 STS [R27.X4], R26 ;  /* 0x0000001a1b00a388 */ /* 0x008fe20000004800 */
[----:B------:R-:W-:-:S03]  /*1aa0*/  ISETP.GT.AND P2, PT, R39, 0x1ff, PT ;  /* 0x000001ff2700780c */ /* 0x000fc60003f44270 */
[----:B----4-:R0:W-:Y:S01]  /*1ab0*/  @!P0 STS [R27.X4+0x480], R0 ;  /* 0x000480001b008388 */ /* 0x0101e20000004800 */
[----:B------:R-:W-:-:S03]  /*1ac0*/  ISETP.GT.AND P0, PT, R39, 0xff, PT ;  /* 0x000000ff2700780c */ /* 0x000fc60003f04270 */
[----:B-----5:R1:W-:Y:S01]  /*1ad0*/  @!P3 STS [R27.X4+0x6c0], R20 ;  /* 0x0006c0141b00b388 */ /* 0x0203e20000004800 */
[----:B------:R-:W-:-:S03]  /*1ae0*/  ISETP.GE.U32.AND P3, PT, R22, R29, PT ;  /* 0x0000001d1600720c */ /* 0x000fc60003f66070 */
[----:B------:R1:W-:Y:S04]  /*1af0*/  @!P6 STS [R27.X4+0xfc0], R21 ;  /* 0x000fc0151b00e388 */ /* 0x0003e80000004800 */
[----:B------:R1:W-:Y:S01]  /*1b00*/  @!P2 STS [R27.X4+0x900], R9 ;  /* 0x000900091b00a388 */ /* 0x0003e20000004800 */
[----:B------:R-:W-:Y:S02]  /*1b10*/  ISETP.GE.AND P2, PT, R6, RZ, PT ;  /* 0x000000ff0600720c */ /* 0x000fe40003f46270 */
[----:B0-----:R-:W-:-:S03]  /*1b20*/  LOP3.LUT R0, R11, R15, RZ, 0xfc, !PT ;  /* 0x0000000f0b007212 */ /* 0x001fc600078efcff */
[----:B------:R-:W-:Y:S01]  /*1b30*/  @P3 IADD3 R30, R30, 0x1, RZ ;  /* 0x000000011e1e3810 */ /* 0x000fe20007ffe0ff */
[----:B------:R1:W-:Y:S01]  /*1b40*/  @!P0 STS [R27.X4+0xd80], R24 ;  /* 0x000d80181b008388 */ /* 0x0003e20000004800 */
[----:B------:R-:W-:-:S03]  /*1b50*/  ISETP.NE.AND P0, PT, RZ, c[0x0][0x1c0], PT ;  /* 0x00007000ff007a0c */ /* 0x000fc60003f05270 */
[----:B------:R1:W-:Y:S01]  /*1b60*/  @!P1 STS [R27.X4+0xb40], R19 ;  /* 0x000b40131b009388 */ /* 0x0003e20000004800 */
[----:B------:R-:W-:Y:S01]  /*1b70*/  ISETP.NE.U32.AND P1, PT, R0, RZ, PT ;  /* 0x000000ff0000720c */ /* 0x000fe20003f25070 */
[----:B------:R-:W-:-:S04]  /*1b80*/  IMAD.MOV.U32 R6, RZ, RZ, R30 ;  /* 0x000000ffff067224 */ /* 0x000fc800078e001e */
[----:B------:R-:W-:-:S04]  /*1b90*/  @!P2 IMAD.MOV R6, RZ, RZ, -R6 ;  /* 0x000000ffff06a224 */ /* 0x000fc800078e0a06 */
[----:B------:R-:W-:-:S04]  /*1ba0*/  @!P0 LOP3.LUT R6, RZ, c[0x0][0x1c0], RZ, 0x33, !PT ;  /* 0x00007000ff068a12 */ /* 0x000fc800078e33ff */
[----:B------:R-:W-:Y:S05]  /*1bb0*/  @!P1 BRA `(.L_x_12) ;  /* 0x0000009000009947 */ /* 0x000fea0003800000 */
[----:B------:R-:W-:Y:S01]  /*1bc0*/  IMAD.MOV.U32 R28, RZ, RZ, R10 ;  /* 0x000000ffff1c7224 */ /* 0x000fe200078e000a */
[----:B------:R-:W-:Y:S01]  /*1bd0*/  MOV R25, R16 ;  /* 0x0000001000197202 */ /* 0x000fe20000000f00 */
[----:B-1----:R-:W-:Y:S01]  /*1be0*/  IMAD.MOV.U32 R19, RZ, RZ, R11 ;  /* 0x000000ffff137224 */ /* 0x002fe200078e000b */
[----:B------:R-:W-:Y:S02]  /*1bf0*/  MOV R24, R15 ;  /* 0x0000000f00187202 */ /* 0x000fe40000000f00 */
[----:B------:R-:W-:Y:S02]  /*1c00*/  MOV R23, 0x1c20 ;  /* 0x00001c2000177802 */ /* 0x000fe40000000f00 */
[----:B------:R-:W-:Y:S05]  /*1c10*/  CALL.REL.NOINC `($__internal_0_$__cuda_sm20_div_s64) ;  /* 0x0000332000007944 */ /* 0x000fea0003c00000 */
[----:B------:R-:W-:Y:S02]  /*1c20*/  MOV R42, R0 ;  /* 0x00000000002a7202 */ /* 0x000fe40000000f00 */
[----:B------:R-:W-:Y:S01]  /*1c30*/  MOV R43, R25 ;  /* 0x00000019002b7202 */ /* 0x000fe20000000f00 */
[----:B------:R-:W-:Y:S05]  /*1c40*/  BRA `(.L_x_13) ;  /* 0x0000013000007947 */ /* 0x000fea0003800000 */
.L_x_12:
        /* <DEDUP_REMOVED lines=19> */
.L_x_13:
[----:B------:R-:W-:Y:S05]  /*1d80*/  BSYNC B0 ;  /* 0x0000000000007941 */ /* 0x000fea0003800000 */
.L_x_11:
[----:B------:R-:W-:Y:S01]  /*1d90*/  BAR.SYNC.DEFER_BLOCKING 0x0 ;  /* 0x0000000000007b1d */ /* 0x000fe20000010000 */
[----:B------:R-:W-:Y:S01]  /*1da0*/  LEA.HI R7, R7, R39, RZ, 0x4 ;  /* 0x0000002707077211 */ /* 0x000fe200078f20ff */
[----:B------:R-:W-:Y:S01]  /*1db0*/  IMAD.MOV.U32 R37, RZ, RZ, -0x800000 ;  /* 0xff800000ff257424 */ /* 0x000fe200078e00ff */
[----:B------:R-:W-:Y:S01]  /*1dc0*/  MOV R35, 0xff800000 ;  /* 0xff80000000237802 */ /* 0x000fe20000000f00 */
[----:B------:R-:W-:Y:S01]  /*1dd0*/  IMAD.MOV.U32 R38, RZ, RZ, -0x800000 ;  /* 0xff800000ff267424 */ /* 0x000fe200078e00ff */
[----:B------:R-:W-:Y:S01]  /*1de0*/  LOP3.LUT R0, R7, 0xfffffff0, RZ, 0xc0, !PT ;  /* 0xfffffff007007812 */ /* 0x000fe200078ec0ff */
[----:B------:R-:W-:Y:S01]  /*1df0*/  IMAD.MOV.U32 R36, RZ, RZ, -0x800000 ;  /* 0xff800000ff247424 */ /* 0x000fe200078e00ff */
[----:B------:R-:W-:Y:S01]  /*1e00*/  SHF.R.S32.HI R7, RZ, 0x4, R7 ;  /* 0x00000004ff077819 */ /* 0x000fe20000011407 */
[----:B------:R-:W-:Y:S01]  /*1e10*/  IMAD.MOV.U32 R33, RZ, RZ, -0x800000 ;  /* 0xff800000ff217424 */ /* 0x000fe200078e00ff */
[----:B------:R-:W-:Y:S01]  /*1e20*/  MOV R31, 0xff800000 ;  /* 0xff800000001f7802 */ /* 0x000fe20000000f00 */
[----:B------:R-:W-:Y:S01]  /*1e30*/  IMAD.IADD R39, R39, 0x1, -R0 ;  /* 0x0000000127277824 */ /* 0x000fe200078e0a00 */
[----:B------:R-:W-:Y:S01]  /*1e40*/  ULDC.U8 UR4, c[0x0][0x329] ;  /* 0x0000ca4000047ab9 */ /* 0x000fe20000000000 */
[----:B------:R-:W-:Y:S01]  /*1e50*/  IMAD.MOV.U32 R34, RZ, RZ, -0x800000 ;  /* 0xff800000ff227424 */ /* 0x000fe200078e00ff */
[----:B------:R-:W-:Y:S01]  /*1e60*/  BSSY B1, `(.L_x_14) ;  /* 0x0000262000017945 */ /* 0x000fe20003800000 */
[----:B------:R-:W-:-:S02]  /*1e70*/  IMAD R26, R39, 0x9, R7 ;  /* 0x00000009271a7824 */ /* 0x000fc400078e0207 */
[----:B------:R-:W-:Y:S02]  /*1e80*/  IMAD.MOV.U32 R32, RZ, RZ, -0x800000 ;  /* 0xff800000ff207424 */ /* 0x000fe400078e00ff */
[----:B------:R-:W-:Y:S02]  /*1e90*/  IMAD.MOV.U32 R28, RZ, RZ, RZ ;  /* 0x000000ffff1c7224 */ /* 0x000fe400078e00ff */
[----:B------:R-:W-:Y:S01]  /*1ea0*/  IMAD.MOV.U32 R30, RZ, RZ, 0x7f800000 ;  /* 0x7f800000ff1e7424 */ /* 0x000fe200078e00ff */
[----:B------:R-:W-:Y:S04]  /*1eb0*/  @!P6 LDS R37, [R26.X4] ;  /* 0x000000001a25e984 */ /* 0x000fe80000004800 */
[----:B------:R-:W0:Y:S04]  /*1ec0*/  @!P6 LDS R38, [R26.X4+0x240] ;  /* 0x000240001a26e984 */ /* 0x000e280000004800 */
[----:B------:R-:W1:Y:S04]  /*1ed0*/  @!P6 LDS R35, [R26.X4+0x480] ;  /* 0x000480001a23e984 */ /* 0x000e680000004800 */
[----:B------:R-:W2:Y:S04]  /*1ee0*/  @!P6 LDS R36, [R26.X4+0x6c0] ;  /* 0x0006c0001a24e984 */ /* 0x000ea80000004800 */
[----:B------:R-:W3:Y:S04]  /*1ef0*/  @!P6 LDS R33, [R26.X4+0x900] ;  /* 0x000900001a21e984 */ /* 0x000ee80000004800 */
[----:B------:R-:W4:Y:S04]  /*1f00*/  @!P6 LDS R34, [R26.X4+0xb40] ;  /* 0x000b40001a22e984 */ /* 0x000f280000004800 */
[----:B------:R-:W5:Y:S04]  /*1f10*/  @!P6 LDS R31, [R26.X4+0xd80] ;  /* 0x000d80001a1fe984 */ /* 0x000f680000004800 */
[----:B------:R-:W5:Y:S01]  /*1f20*/  @!P6 LDS R32, [R26.X4+0xfc0] ;  /* 0x000fc0001a20e984 */ /* 0x000f620000004800 */
[----:B0-----:R-:W-:-:S04]  /*1f30*/  FMNMX.FTZ R0, R37, R38, !PT ;  /* 0x0000002625007209 */ /* 0x001fc80007810000 */
[----:B-1----:R-:W-:-:S04]  /*1f40*/  FMNMX.FTZ R0, R0, R35, !PT ;  /* 0x0000002300007209 */ /* 0x002fc80007810000 */
[----:B--2---:R-:W-:-:S04]  /*1f50*/  FMNMX.FTZ R0, R0, R36, !PT ;  /* 0x0000002400007209 */ /* 0x004fc80007810000 */
[----:B---3--:R-:W-:-:S04]  /*1f60*/  FMNMX.FTZ R0, R0, R33, !PT ;  /* 0x0000002100007209 */ /* 0x008fc80007810000 */
[----:B----4-:R-:W-:-:S04]  /*1f70*/  FMNMX.FTZ R0, R0, R34, !PT ;  /* 0x0000002200007209 */ /* 0x010fc80007810000 */
[----:B-----5:R-:W-:-:S04]  /*1f80*/  FMNMX.FTZ R0, R0, R31, !PT ;  /* 0x0000001f00007209 */ /* 0x020fc80007810000 */
[----:B------:R-:W-:-:S05]  /*1f90*/  FMNMX.FTZ R0, R0, R32, !PT ;  /* 0x0000002000007209 */ /* 0x000fca0007810000 */
[----:B------:R-:W0:Y:S02]  /*1fa0*/  SHFL.BFLY PT, R9, R0, 0x8, 0x1f ;  /* 0x0d001f0000097f89 */ /* 0x000e2400000e0000 */
[----:B0-----:R-:W-:-:S05]  /*1fb0*/  FMNMX.FTZ R9, R0, R9, !PT ;  /* 0x0000000900097209 */ /* 0x001fca0007810000 */
[----:B------:R-:W0:Y:S02]  /*1fc0*/  SHFL.BFLY PT, R0, R9, 0x4, 0x1f ;  /* 0x0c801f0009007f89 */ /* 0x000e2400000e0000 */
[----:B0-----:R-:W-:-:S05]  /*1fd0*/  FMNMX.FTZ R0, R9, R0, !PT ;  /* 0x0000000009007209 */ /* 0x001fca0007810000 */
[----:B------:R-:W0:Y:S02]  /*1fe0*/  SHFL.BFLY PT, R9, R0, 0x2, 0x1f ;  /* 0x0c401f0000097f89 */ /* 0x000e2400000e0000 */
[----:B0-----:R-:W-:-:S05]  /*1ff0*/  FMNMX.FTZ R9, R0, R9, !PT ;  /* 0x0000000900097209 */ /* 0x001fca0007810000 */
[----:B------:R-:W0:Y:S02]  /*2000*/  SHFL.BFLY PT, R0, R9, 0x1, 0x1f ;  /* 0x0c201f0009007f89 */ /* 0x000e2400000e0000 */
[----:B0-----:R-:W-:-:S04]  /*2010*/  FMNMX.FTZ R0, R9, R0, !PT ;  /* 0x0000000009007209 */ /* 0x001fc80007810000 */
[----:B------:R-:W-:-:S04]  /*2020*/  FSETP.NEU.FTZ.AND P0, PT, R0, -INF , PT ;  /* 0xff8000000000780b */ /* 0x000fc80003f1d000 */
[----:B------:R-:W-:-:S05]  /*2030*/  FSEL R0, R0, RZ, P0 ;  /* 0x000000ff00007208 */ /* 0x000fca0000000000 */
[C---:B------:R-:W-:Y:S02]  /*2040*/  FADD.FTZ R9, -R0.reuse, R37 ;  /* 0x0000002500097221 */ /* 0x040fe40000010100 */
[----:B------:R-:W-:Y:S02]  /*2050*/  FADD.FTZ R22, -R0, R38 ;  /* 0x0000002600167221 */ /* 0x000fe40000010100 */
[----:B------:R-:W-:Y:S02]  /*2060*/  FMUL.FTZ R9, R9, 1.4426950216293334961 ;  /* 0x3fb8aa3b09097820 */ /* 0x000fe40000410000 */
[----:B------:R-:W-:Y:S02]  /*2070*/  FMUL.FTZ R22, R22, 1.4426950216293334961 ;  /* 0x3fb8aa3b16167820 */ /* 0x000fe40000410000 */
[C---:B------:R-:W-:Y:S02]  /*2080*/  FADD.FTZ R21, -R0.reuse, R35 ;  /* 0x0000002300157221 */ /* 0x040fe40000010100 */
[----:B------:R-:W-:Y:S01]  /*2090*/  MUFU.EX2 R9, R9 ;  /* 0x0000000900097308 */ /* 0x000fe20000000800 */
[----:B------:R-:W-:-:S02]  /*20a0*/  FADD.FTZ R20, -R0, R36 ;  /* 0x0000002400147221 */ /* 0x000fc40000010100 */
[----:B------:R-:W-:Y:S02]  /*20b0*/  FMUL.FTZ R21, R21, 1.4426950216293334961 ;  /* 0x3fb8aa3b15157820 */ /* 0x000fe40000410000 */
[----:B------:R-:W-:Y:S02]  /*20c0*/  FMUL.FTZ R20, R20, 1.4426950216293334961 ;  /* 0x3fb8aa3b14147820 */ /* 0x000fe40000410000 */
[C---:B------:R-:W-:Y:S01]  /*20d0*/  FADD.FTZ R19, -R0.reuse, R33 ;  /* 0x0000002100137221 */ /* 0x040fe20000010100 */
[----:B------:R-:W0:Y:S01]  /*20e0*/  MUFU.EX2 R22, R22 ;  /* 0x0000001600167308 */ /* 0x000e220000000800 */
[----:B------:R-:W-:Y:S02]  /*20f0*/  FADD.FTZ R11, -R0, R34 ;  /* 0x00000022000b7221 */ /* 0x000fe40000010100 */
[----:B------:R-:W-:Y:S02]  /*2100*/  FMUL.FTZ R19, R19, 1.4426950216293334961 ;  /* 0x3fb8aa3b13137820 */ /* 0x000fe40000410000 */
[----:B------:R-:W-:-:S02]  /*2110*/  FMUL.FTZ R11, R11, 1.4426950216293334961 ;  /* 0x3fb8aa3b0b0b7820 */ /* 0x000fc40000410000 */
[----:B------:R-:W-:Y:S01]  /*2120*/  FADD.FTZ R10, -R0, R31 ;  /* 0x0000001f000a7221 */ /* 0x000fe20000010100 */
[----:B------:R-:W1:Y:S03]  /*2130*/  MUFU.EX2 R21, R21 ;  /* 0x0000001500157308 */ /* 0x000e660000000800 */
[----:B------:R-:W-:-:S05]  /*2140*/  FMUL.FTZ R10, R10, 1.4426950216293334961 ;  /* 0x3fb8aa3b0a0a7820 */ /* 0x000fca0000410000 */
[----:B------:R-:W2:Y:S01]  /*2150*/  MUFU.EX2 R20, R20 ;  /* 0x0000001400147308 */ /* 0x000ea20000000800 */
[----:B0-----:R-:W-:Y:S02]  /*2160*/  FADD.FTZ R22, R9, R22 ;  /* 0x0000001609167221 */ /* 0x001fe40000010000 */
[----:B------:R-:W-:-:S04]  /*2170*/  FADD.FTZ R9, -R0, R32 ;  /* 0x0000002000097221 */ /* 0x000fc80000010100 */
[----:B------:R-:W-:Y:S01]  /*2180*/  FMUL.FTZ R9, R9, 1.4426950216293334961 ;  /* 0x3fb8aa3b09097820 */ /* 0x000fe20000410000 */
[----:B------:R-:W0:Y:S01]  /*2190*/  MUFU.EX2 R19, R19 ;  /* 0x0000001300137308 */ /* 0x000e220000000800 */
[----:B-1----:R-:W-:-:S07]  /*21a0*/  FADD.FTZ R21, R22, R21 ;  /* 0x0000001516157221 */ /* 0x002fce0000010000 */
[----:B------:R-:W1:Y:S01]  /*21b0*/  MUFU.EX2 R11, R11 ;  /* 0x0000000b000b7308 */ /* 0x000e620000000800 */
[----:B--2---:R-:W-:-:S07]  /*21c0*/  FADD.FTZ R20, R21, R20 ;  /* 0x0000001415147221 */ /* 0x004fce0000010000 */
[----:B------:R-:W2:Y:S01]  /*21d0*/  MUFU.EX2 R10, R10 ;  /* 0x0000000a000a7308 */ /* 0x000ea20000000800 */
[----:B0-----:R-:W-:-:S07]  /*21e0*/  FADD.FTZ R19, R20, R19 ;  /* 0x0000001314137221 */ /* 0x001fce0000010000 */
[----:B------:R-:W0:Y:S01]  /*21f0*/  MUFU.EX2 R9, R9 ;  /* 0x0000000900097308 */ /* 0x000e220000000800 */
[----:B-1----:R-:W-:Y:S01]  /*2200*/  FADD.FTZ R19, R19, R11 ;  /* 0x0000000b13137221 */ /* 0x002fe20000010000 */
[----:B------:R-:W-:-:S05]  /*2210*/  IABS R11, R3 ;  /* 0x00000003000b7213 */ /* 0x000fca0000000000 */
[----:B------:R-:W-:Y:S01]  /*2220*/  IMAD.IADD R21, R8, 0x1, R11 ;  /* 0x0000000108157824 */ /* 0x000fe200078e020b */
[----:B------:R-:W1:Y:S01]  /*2230*/  I2F.RP R20, R11 ;  /* 0x0000000b00147306 */ /* 0x000e620000209400 */
[----:B--2---:R-:W-:-:S04]  /*2240*/  FADD.FTZ R10, R19, R10 ;  /* 0x0000000a130a7221 */ /* 0x004fc80000010000 */
[----:B0-----:R-:W-:Y:S01]  /*2250*/  FADD.FTZ R19, R10, R9 ;  /* 0x000000090a137221 */ /* 0x001fe20000010000 */
[----:B------:R-:W-:-:S04]  /*2260*/  IABS R10, c[0x0][0x1c0] ;  /* 0x00007000000a7a13 */ /* 0x000fc80000000000 */
[----:B------:R-:W0:Y:S01]  /*2270*/  SHFL.BFLY PT, R9, R19, 0x8, 0x1f ;  /* 0x0d001f0013097f89 */ /* 0x000e2200000e0000 */
[----:B------:R-:W2:Y:S08]  /*2280*/  I2F.U32.RP R24, R10 ;  /* 0x0000000a00187306 */ /* 0x000eb00000209000 */
[----:B-1----:R-:W1:Y:S08]  /*2290*/  MUFU.RCP R20, R20 ;  /* 0x0000001400147308 */ /* 0x002e700000001000 */
[----:B--2---:R-:W2:Y:S01]  /*22a0*/  MUFU.RCP R24, R24 ;  /* 0x0000001800187308 */ /* 0x004ea20000001000 */
[----:B0-----:R-:W-:Y:S01]  /*22b0*/  FADD.FTZ R9, R19, R9 ;  /* 0x0000000913097221 */ /* 0x001fe20000010000 */
[----:B-1----:R-:W-:-:S04]  /*22c0*/  IADD3 R20, R20, 0xffffffe, RZ ;  /* 0x0ffffffe14147810 */ /* 0x002fc80007ffe0ff */
[----:B------:R-:W0:Y:S02]  /*22d0*/  SHFL.BFLY PT, R19, R9, 0x4, 0x1f ;  /* 0x0c801f0009137f89 */ /* 0x000e2400000e0000 */
[----:B------:R-:W1:Y:S01]  /*22e0*/  F2I.FTZ.U32.TRUNC.NTZ R29, R20 ;  /* 0x00000014001d7305 */ /* 0x000e62000021f000 */
[----:B--2---:R-:W-:-:S07]  /*22f0*/  IADD3 R24, R24, 0xffffffe, RZ ;  /* 0x0ffffffe18187810 */ /* 0x004fce0007ffe0ff */
[----:B------:R-:W2:Y:S01]  /*2300*/  F2I.FTZ.U32.TRUNC.NTZ R25, R24 ;  /* 0x0000001800197305 */ /* 0x000ea2000021f000 */
[----:B-1----:R-:W-:Y:S01]  /*2310*/  IMAD.MOV R22, RZ, RZ, -R29 ;  /* 0x000000ffff167224 */ /* 0x002fe200078e0a1d */
[----:B------:R-:W-:-:S03]  /*2320*/  IABS R20, R21 ;  /* 0x0000001500147213 */ /* 0x000fc60000000000 */
[----:B------:R-:W-:Y:S01]  /*2330*/  IMAD R22, R22, R11, RZ ;  /* 0x0000000b16167224 */ /* 0x000fe200078e02ff */
[----:B------:R-:W-:Y:S01]  /*2340*/  MOV R27, R20 ;  /* 0x00000014001b7202 */ /* 0x000fe20000000f00 */
[----:B0-----:R-:W-:Y:S01]  /*2350*/  FADD.FTZ R19, R9, R19 ;  /* 0x0000001309137221 */ /* 0x001fe20000010000 */
[----:B--2---:R-:W-:Y:S01]  /*2360*/  IADD3 R8, RZ, -R25, RZ ;  /* 0x80000019ff087210 */ /* 0x004fe20007ffe0ff */
[----:B------:R-:W-:Y:S01]  /*2370*/  IMAD.HI.U32 R22, R29, R22, R28 ;  /* 0x000000161d167227 */ /* 0x000fe200078e001c */
[----:B------:R-:W-:Y:S02]  /*2380*/  IABS R9, R3 ;  /* 0x0000000300097213 */ /* 0x000fe40000000000 */
[----:B------:R-:W0:Y:S01]  /*2390*/  SHFL.BFLY PT, R23, R19, 0x2, 0x1f ;  /* 0x0c401f0013177f89 */ /* 0x000e2200000e0000 */
[----:B------:R-:W-:Y:S01]  /*23a0*/  IMAD R8, R8, R10, RZ ;  /* 0x0000000a08087224 */ /* 0x000fe200078e02ff */
[----:B------:R-:W-:Y:S01]  /*23b0*/  IABS R20, c[0x0][0x1c0] ;  /* 0x0000700000147a13 */ /* 0x000fe20000000000 */
[----:B------:R-:W-:-:S02]  /*23c0*/  IMAD.MOV.U32 R24, RZ, RZ, RZ ;  /* 0x000000ffff187224 */ /* 0x000fc400078e00ff */
[----:B------:R-:W-:Y:S02]  /*23d0*/  IMAD.MOV R9, RZ, RZ, -R9 ;  /* 0x000000ffff097224 */ /* 0x000fe400078e0a09 */
[----:B------:R-:W-:-:S04]  /*23e0*/  IMAD.HI.U32 R22, R22, R27, RZ ;  /* 0x0000001b16167227 */ /* 0x000fc800078e00ff */
[----:B------:R-:W-:-:S04]  /*23f0*/  IMAD.HI.U32 R8, R25, R8, R24 ;  /* 0x0000000819087227 */ /* 0x000fc800078e0018 */
[----:B------:R-:W-:Y:S02]  /*2400*/  IMAD R9, R22, R9, R27 ;  /* 0x0000000916097224 */ /* 0x000fe400078e021b */
[----:B------:R-:W-:Y:S02]  /*2410*/  IMAD.MOV R20, RZ, RZ, -R20 ;  /* 0x000000ffff147224 */ /* 0x000fe400078e0a14 */
[----:B------:R-:W-:Y:S01]  /*2420*/  IMAD.HI.U32 R8, R8, R27, RZ ;  /* 0x0000001b08087227 */ /* 0x000fe200078e00ff */
[----:B------:R-:W-:-:S03]  /*2430*/  ISETP.GT.U32.AND P0, PT, R11, R9, PT ;  /* 0x000000090b00720c */ /* 0x000fc60003f04070 */
[----:B------:R-:W-:Y:S02]  /*2440*/  IMAD R20, R8, R20, R27 ;  /* 0x0000001408147224 */ /* 0x000fe400078e021b */
[----:B0-----:R-:W-:-:S03]  /*2450*/  FADD.FTZ R23, R19, R23 ;  /* 0x0000001713177221 */ /* 0x001fc60000010000 */
[----:B------:R-:W-:Y:S02]  /*2460*/  ISETP.GT.U32.AND P5, PT, R10, R20, PT ;  /* 0x000000140a00720c */ /* 0x000fe40003fa4070 */
[----:B------:R-:W0:Y:S03]  /*2470*/  SHFL.BFLY PT, R19, R23, 0x1, 0x1f ;  /* 0x0c201f0017137f89 */ /* 0x000e2600000e0000 */
[-C--:B------:R-:W-:Y:S02]  /*2480*/  @!P0 IADD3 R9, R9, -R11.reuse, RZ ;  /* 0x8000000b09098210 */ /* 0x080fe40007ffe0ff */
[----:B------:R-:W-:Y:S02]  /*2490*/  @!P0 IADD3 R22, R22, 0x1, RZ ;  /* 0x0000000116168810 */ /* 0x000fe40007ffe0ff */
[-C--:B------:R-:W-:Y:S02]  /*24a0*/  ISETP.GE.U32.AND P4, PT, R9, R11.reuse, PT ;  /* 0x0000000b0900720c */ /* 0x080fe40003f86070 */
[----:B------:R-:W-:-:S02]  /*24b0*/  LOP3.LUT R9, R21, R11, RZ, 0x3c, !PT ;  /* 0x0000000b15097212 */ /* 0x000fc400078e3cff */
[----:B------:R-:W-:Y:S01]  /*24c0*/  @!P5 IMAD.IADD R20, R20, 0x1, -R10 ;  /* 0x000000011414d824 */ /* 0x000fe200078e0a0a */
[----:B------:R-:W-:Y:S02]  /*24d0*/  LOP3.LUT R21, R21, c[0x0][0x1c0], RZ, 0x3c, !PT ;  /* 0x0000700015157a12 */ /* 0x000fe400078e3cff */
[----:B------:R-:W-:Y:S02]  /*24e0*/  ISETP.GE.AND P3, PT, R9, RZ, PT ;  /* 0x000000ff0900720c */ /* 0x000fe40003f66270 */
[----:B------:R-:W-:Y:S01]  /*24f0*/  ISETP.GE.U32.AND P1, PT, R20, R10, PT ;  /* 0x0000000a1400720c */ /* 0x000fe20003f26070 */
[----:B------:R-:W1:Y:S01]  /*2500*/  S2R R9, SR_TID.X ;  /* 0x0000000000097919 */ /* 0x000e620000002100 */
[----:B------:R-:W-:Y:S02]  /*2510*/  ISETP.GT.AND P0, PT, R3, RZ, PT ;  /* 0x000000ff0300720c */ /* 0x000fe40003f04270 */
[----:B------:R-:W-:Y:S02]  /*2520*/  @!P5 IADD3 R8, R8, 0x1, RZ ;  /* 0x000000010808d810 */ /* 0x000fe40007ffe0ff */
[----:B------:R-:W-:Y:S01]  /*2530*/  ISETP.GE.AND P2, PT, R21, RZ, PT ;  /* 0x000000ff1500720c */ /* 0x000fe20003f46270 */
[----:B0-----:R-:W-:Y:S01]  /*2540*/  FADD.FTZ R19, R23, R19 ;  /* 0x0000001317137221 */ /* 0x001fe20000010000 */
[----:B------:R-:W-:-:S02]  /*2550*/  @P4 IADD3 R22, R22, 0x1, RZ ;  /* 0x0000000116164810 */ /* 0x000fc40007ffe0ff */
[----:B------:R-:W-:-:S03]  /*2560*/  ISETP.GT.AND P4, PT, R4, RZ, PT ;  /* 0x000000ff0400720c */ /* 0x000fc60003f84270 */
[----:B------:R-:W-:Y:S01]  /*2570*/  @P1 IADD3 R8, R8, 0x1, RZ ;  /* 0x0000000108081810 */ /* 0x000fe20007ffe0ff */
[----:B------:R-:W-:Y:S01]  /*2580*/  @!P3 IMAD.MOV R22, RZ, RZ, -R22 ;  /* 0x000000ffff16b224 */ /* 0x000fe200078e0a16 */
[----:B------:R-:W-:Y:S02]  /*2590*/  SHF.R.S32.HI R23, RZ, 0x1f, R3 ;  /* 0x0000001fff177819 */ /* 0x000fe40000011403 */
[----:B------:R-:W-:Y:S02]  /*25a0*/  FSETP.NE.FTZ.AND P1, PT, R19, RZ, PT ;  /* 0x000000ff1300720b */ /* 0x000fe40003f35000 */
[C---:B------:R-:W-:Y:S02]  /*25b0*/  ISETP.NE.AND P5, PT, R3.reuse, RZ, PT ;  /* 0x000000ff0300720c */ /* 0x040fe40003fa5270 */
[----:B------:R-:W-:Y:S01]  /*25c0*/  LEA.HI.SX32 R10, R3, 0x1, 0x1 ;  /* 0x00000001030a7811 */ /* 0x000fe200078f0aff */
[----:B------:R-:W-:Y:S01]  /*25d0*/  @!P0 IMAD.MOV R10, RZ, RZ, R23 ;  /* 0x000000ffff0a8224 */ /* 0x000fe200078e0217 */
[----:B------:R-:W-:-:S02]  /*25e0*/  ISETP.NE.AND P0, PT, RZ, c[0x0][0x1c0], PT ;  /* 0x00007000ff007a0c */ /* 0x000fc40003f05270 */
[----:B------:R-:W-:Y:S02]  /*25f0*/  SHF.R.S32.HI R20, RZ, 0x1f, R4 ;  /* 0x0000001fff147819 */ /* 0x000fe40000011404 */
[----:B------:R-:W-:Y:S02]  /*2600*/  @!P2 IADD3 R8, -R8, RZ, RZ ;  /* 0x000000ff0808a210 */ /* 0x000fe40007ffe1ff */
[C---:B-1----:R-:W-:Y:S01]  /*2610*/  LOP3.LUT P2, RZ, R9.reuse, 0xf, RZ, 0xc0, !PT ;  /* 0x0000000f09ff7812 */ /* 0x042fe2000784c0ff */
[----:B------:R-:W0:Y:S01]  /*2620*/  @P1 MUFU.LG2 R19, R19 ;  /* 0x0000001300131308 */ /* 0x000e220000000c00 */
[----:B------:R-:W-:Y:S02]  /*2630*/  LEA.HI.SX32 R21, R4, 0x1, 0x1 ;  /* 0x0000000104157811 */ /* 0x000fe400078f0aff */
[----:B------:R-:W-:Y:S01]  /*2640*/  @!P4 IADD3 R21, R20, RZ, RZ ;  /* 0x000000ff1415c210 */ /* 0x000fe20007ffe0ff */
[----:B------:R-:W-:Y:S01]  /*2650*/  IMAD.MOV.U32 R20, RZ, RZ, c[0x0][0x214] ;  /* 0x00008500ff147624 */ /* 0x000fe200078e00ff */
[----:B------:R-:W-:-:S02]  /*2660*/  ISETP.GT.OR P2, PT, R9, 0x7f, P2 ;  /* 0x0000007f0900780c */ /* 0x000fc40001744670 */
[----:B------:R-:W-:Y:S02]  /*2670*/  ISETP.NE.AND P3, PT, RZ, UR4, PT ;  /* 0x00000004ff007c0c */ /* 0x000fe4000bf65270 */
[----:B------:R-:W-:Y:S02]  /*2680*/  @!P5 LOP3.LUT R22, RZ, R11, RZ, 0x33, !PT ;  /* 0x0000000bff16d212 */ /* 0x000fe400078e33ff */
[----:B------:R-:W-:Y:S02]  /*2690*/  SEL R11, R20, 0x1, !P3 ;  /* 0x00000001140b7807 */ /* 0x000fe40005800000 */
[----:B------:R-:W-:Y:S02]  /*26a0*/  @!P0 LOP3.LUT R8, RZ, c[0x0][0x1c0], RZ, 0x33, !PT ;  /* 0x00007000ff088a12 */ /* 0x000fe400078e33ff */
[----:B------:R-:W-:Y:S01]  /*26b0*/  ISETP.LT.U32.AND P0, PT, R44, R22, PT ;  /* 0x000000162c00720c */ /* 0x000fe20003f01070 */
[-C--:B------:R-:W-:Y:S01]  /*26c0*/  IMAD R6, R6, R11.reuse, RZ ;  /* 0x0000000b06067224 */ /* 0x080fe200078e02ff */
[----:B------:R-:W-:Y:S01]  /*26d0*/  SHF.R.S32.HI R20, RZ, 0x1f, R22 ;  /* 0x0000001fff147819 */ /* 0x000fe20000011416 */
[----:B------:R-:W-:-:S02]  /*26e0*/  IMAD R9, R8, R11, RZ ;  /* 0x0000000b08097224 */ /* 0x000fc400078e02ff */
[----:B------:R-:W-:Y:S01]  /*26f0*/  IMAD R8, R6, R21, RZ ;  /* 0x0000001506087224 */ /* 0x000fe200078e02ff */
[----:B------:R-:W-:Y:S01]  /*2700*/  ISETP.LT.AND.EX P0, PT, R45, R20, PT, P0 ;  /* 0x000000142d00720c */ /* 0x000fe20003f01300 */
[----:B------:R-:W-:Y:S02]  /*2710*/  IMAD R9, R10, R9, RZ ;  /* 0x000000090a097224 */ /* 0x000fe400078e02ff */
[----:B0-----:R-:W-:Y:S01]  /*2720*/  @P1 FFMA.FTZ R30, R19, 0.69314718246459960938, R0 ;  /* 0x3f317218131e1823 */ /* 0x001fe20000010000 */
[----:B------:R-:W-:Y:S02]  /*2730*/  SEL R11, R44, R22, P0 ;  /* 0x000000162c0b7207 */ /* 0x000fe40000000000 */
[----:B------:R-:W-:Y:S01]  /*2740*/  SEL R10, R45, R20, P0 ;  /* 0x000000142d0a7207 */ /* 0x000fe20000000000 */
[----:B------:R-:W-:Y:S05]  /*2750*/  @P2 BRA `(.L_x_15) ;  /* 0x00001d2000002947 */ /* 0x000fea0003800000 */
[----:B------:R-:W-:Y:S01]  /*2760*/  ULDC.U8 UR4, c[0x0][0x328] ;  /* 0x0000ca0000047ab9 */ /* 0x000fe20000000000 */
[----:B------:R-:W-:Y:S02]  /*2770*/  IADD3 R44, P0, R7, UR7, RZ ;  /* 0x00000007072c7c10 */ /* 0x000fe4000ff1e0ff */
[----:B------:R-:W-:-:S02]  /*2780*/  ISETP.NE.AND P1, PT, RZ, UR4, PT ;  /* 0x00000004ff007c0c */ /* 0x000fc4000bf25270 */
[----:B------:R-:W-:-:S11]  /*2790*/  LEA.HI.X.SX32 R45, R7, UR6, 0x1, P0 ;  /* 0x00000006072d7c11 */ /* 0x000fd600080f0eff */
[----:B------:R-:W-:Y:S05]  /*27a0*/  @!P1 BRA `(.L_x_16) ;  /* 0x00001ca000009947 */ /* 0x000fea0003800000 */
[----:B------:R-:W-:Y:S01]  /*27b0*/  ISETP.GE.U32.AND P1, PT, R44, R12, PT ;  /* 0x0000000c2c00720c */ /* 0x000fe20003f26070 */
[----:B------:R-:W-:-:S03]  /*27c0*/  IMAD.MOV.U32 R6, RZ, RZ, c[0x0][0x1c0] ;  /* 0x00007000ff067624 */ /* 0x000fc600078e00ff */
[----:B------:R-:W-:Y:S02]  /*27d0*/  ISETP.GE.AND.EX P1, PT, R45, R5, PT, P1 ;  /* 0x000000052d00720c */ /* 0x000fe40003f26310 */
[----:B------:R-:W-:Y:S02]  /*27e0*/  ISETP.LT.U32.AND P0, PT, R6, 0x1, PT ;  /* 0x000000010600780c */ /* 0x000fe40003f01070 */
[----:B------:R-:W-:-:S04]  /*27f0*/  SHF.R.S32.HI R0, RZ, 0x1f, R6 ;  /* 0x0000001fff007819 */ /* 0x000fc80000011406 */
[----:B------:R-:W-:-:S04]  /*2800*/  ISETP.LT.AND.EX P0, PT, R0, RZ, PT, P0 ;  /* 0x000000ff0000720c */ /* 0x000fc80003f01300 */
[----:B------:R-:W-:Y:S02]  /*2810*/  SEL R6, R6, 0x1, P0 ;  /* 0x0000000106067807 */ /* 0x000fe40000000000 */
[----:B------:R-:W-:Y:S01]  /*2820*/  SEL R5, R0, RZ, P0 ;  /* 0x000000ff00057207 */ /* 0x000fe20000000000 */
[----:B------:R-:W-:Y:S05]  /*2830*/  @P1 BRA `(.L_x_15) ;  /* 0x00001c4000001947 */ /* 0x000fea0003800000 */
[----:B------:R-:W-:Y:S01]  /*2840*/  IADD3 R0, P1, R6, 0x1, RZ ;  /* 0x0000000106007810 */ /* 0x000fe20007f3e0ff */
[----:B------:R-:W-:Y:S03]  /*2850*/  BSSY B0, `(.L_x_17) ;  /* 0x0000037000007945 */ /* 0x000fe60003800000 */
[----:B------:R-:W-:Y:S01]  /*2860*/  ISETP.GE.U32.AND P0, PT, R0, 0x3, PT ;  /* 0x000000030000780c */ /* 0x000fe20003f06070 */
[----:B------:R-:W-:-:S05]  /*2870*/  IMAD.X R0, RZ, RZ, R5, P1 ;  /* 0x000000ffff007224 */ /* 0x000fca00008e0605 */
[----:B------:R-:W-:-:S04]  /*2880*/  ISETP.GE.U32.AND.EX P0, PT, R0, RZ, PT, P0 ;  /* 0x000000ff0000720c */ /* 0x000fc80003f06100 */
[----:B------:R-:W-:Y:S02]  /*2890*/  SEL R0, R5, RZ, !P0 ;  /* 0x000000ff05007207 */ /* 0x000fe40004000000 */
[----:B------:R-:W-:-:S03]  /*28a0*/  SEL R19, R6, RZ, !P0 ;  /* 0x000000ff06137207 */ /* 0x000fc60004000000 */
[-C--:B------:R-:W-:Y:S02]  /*28b0*/  IMAD R0, R0, R40.reuse, RZ ;  /* 0x0000002800007224 */ /* 0x080fe400078e02ff */
[----:B------:R-:W-:-:S04]  /*28c0*/  IMAD.WIDE.U32 R22, R19, R40, RZ ;  /* 0x0000002813167225 */ /* 0x000fc800078e00ff */
[----:B------:R-:W-:Y:S02]  /*28d0*/  IMAD R0, R19, R2, R0 ;  /* 0x0000000213007224 */ /* 0x000fe400078e0200 */
[----:B------:R-:W-:-:S03]  /*28e0*/  IMAD.WIDE.U32 R48, R22, R6, RZ ;  /* 0x0000000616307225 */ /* 0x000fc600078e00ff */
[----:B------:R-:W-:-:S05]  /*28f0*/  IADD3 R0, R23, R0, RZ ;  /* 0x0000000017007210 */ /* 0x000fca0007ffe0ff */
[----:B------:R-:W-:-:S04]  /*2900*/  IMAD R20, R0, R6, RZ ;  /* 0x0000000600147224 */ /* 0x000fc800078e02ff */
[----:B------:R-:W-:-:S04]  /*2910*/  IMAD R20, R5, R22, R20 ;  /* 0x0000001605147224 */ /* 0x000fc800078e0214 */
[----:B------:R-:W-:-:S05]  /*2920*/  IMAD.IADD R20, R49, 0x1, R20 ;  /* 0x0000000131147824 */ /* 0x000fca00078e0214 */
        /* <DEDUP_REMOVED lines=9> */
[-C--:B------:R-:W-:Y:S02]  /*29c0*/  IADD3 R21, P0, RZ, -R0.reuse, RZ ;  /* 0x80000000ff157210 */ /* 0x080fe40007f1e0ff */
[----:B------:R-:W-:Y:S02]  /*29d0*/  MOV R50, R0 ;  /* 0x0000000000327202 */ /* 0x000fe40000000f00 */
[----:B------:R-:W-:Y:S01]  /*29e0*/  IADD3.X R19, RZ, ~R25, RZ, P0, !PT ;  /* 0x80000019ff137210 */ /* 0x000fe200007fe4ff */
[----:B------:R-:W-:Y:S01]  /*29f0*/  IMAD.WIDE.U32 R44, R48, R21, R44 ;  /* 0x00000015302c7225 */ /* 0x000fe200078e002c */
[----:B------:R-:W-:-:S03]  /*2a00*/  MOV R51, R25 ;  /* 0x0000001900337202 */ /* 0x000fc60000000f00 */
[----:B------:R-:W-:-:S04]  /*2a10*/  IMAD R19, R19, R48, RZ ;  /* 0x0000003013137224 */ /* 0x000fc800078e02ff */
[----:B------:R-:W-:Y:S01]  /*2a20*/  IMAD R19, R20, R21, R19 ;  /* 0x0000001514137224 */ /* 0x000fe200078e0213 */
[----:B------:R-:W-:-:S04]  /*2a30*/  MOV R20, R44 ;  /* 0x0000002c00147202 */ /* 0x000fc80000000f00 */
[----:B------:R-:W-:Y:S01]  /*2a40*/  IADD3 R19, R45, R19, RZ ;  /* 0x000000132d137210 */ /* 0x000fe20007ffe0ff */
[----:B------:R-:W-:Y:S05]  /*2a50*/  BRA `(.L_x_19) ;  /* 0x0000016000007947 */ /* 0x000fea0003800000 */
.L_x_18:
[----:B------:R-:W0:Y:S01]  /*2a60*/  I2F.U32.RP R20, R48 ;  /* 0x0000003000147306 */ /* 0x000e220000209000 */
[----:B------:R-:W-:Y:S01]  /*2a70*/  ISETP.NE.U32.AND P0, PT, R48, RZ, PT ;  /* 0x000000ff3000720c */ /* 0x000fe20003f05070 */
[----:B------:R-:W-:Y:S01]  /*2a80*/  IMAD.MOV.U32 R51, RZ, RZ, RZ ;  /* 0x000000ffff337224 */ /* 0x000fe200078e00ff */
[----:B------:R-:W-:-:S05]  /*2a90*/  MOV R19, RZ ;  /* 0x000000ff00137202 */ /* 0x000fca0000000f00 */
[----:B0-----:R-:W0:Y:S02]  /*2aa0*/  MUFU.RCP R20, R20 ;  /* 0x0000001400147308 */ /* 0x001e240000001000 */
[----:B0-----:R-:W-:-:S06]  /*2ab0*/  IADD3 R20, R20, 0xffffffe, RZ ;  /* 0x0ffffffe14147810 */ /* 0x001fcc0007ffe0ff */
[----:B------:R0:W1:Y:S02]  /*2ac0*/  F2I.FTZ.U32.TRUNC.NTZ R21, R20 ;  /* 0x0000001400157305 */ /* 0x000064000021f000 */
[----:B0-----:R-:W-:Y:S01]  /*2ad0*/  HFMA2.MMA R20, -RZ, RZ, 0, 0 ;  /* 0x00000000ff147435 */ /* 0x001fe200000001ff */
[----:B-1----:R-:W-:-:S04]  /*2ae0*/  IMAD.MOV R0, RZ, RZ, -R21 ;  /* 0x000000ffff007224 */ /* 0x002fc800078e0a15 */
[----:B------:R-:W-:-:S05]  /*2af0*/  IMAD R0, R0, R48, RZ ;  /* 0x0000003000007224 */ /* 0x000fca00078e02ff */
[----:B------:R-:W-:-:S06]  /*2b00*/  IMAD.HI.U32 R0, R21, R0, R20 ;  /* 0x0000000015007227 */ /* 0x000fcc00078e0014 */
[----:B------:R-:W-:-:S04]  /*2b10*/  IMAD.HI.U32 R50, R0, R44, RZ ;  /* 0x0000002c00327227 */ /* 0x000fc800078e00ff */
[----:B------:R-:W-:-:S04]  /*2b20*/  IMAD.MOV R0, RZ, RZ, -R50 ;  /* 0x000000ffff007224 */ /* 0x000fc800078e0a32 */
[----:B------:R-:W-:-:S05]  /*2b30*/  IMAD R0, R48, R0, R44 ;  /* 0x0000000030007224 */ /* 0x000fca00078e022c */
[----:B------:R-:W-:-:S13]  /*2b40*/  ISETP.GE.U32.AND P2, PT, R0, R48, PT ;  /* 0x000000300000720c */ /* 0x000fda0003f46070 */
[-C--:B------:R-:W-:Y:S02]  /*2b50*/  @P2 IADD3 R0, R0, -R48.reuse, RZ ;  /* 0x8000003000002210 */ /* 0x080fe40007ffe0ff */
[----:B------:R-:W-:Y:S02]  /*2b60*/  @P2 IADD3 R50, R50, 0x1, RZ ;  /* 0x0000000132322810 */ /* 0x000fe40007ffe0ff */
[----:B------:R-:W-:-:S13]  /*2b70*/  ISETP.GE.U32.AND P1, PT, R0, R48, PT ;  /* 0x000000300000720c */ /* 0x000fda0003f26070 */
[----:B------:R-:W-:Y:S02]  /*2b80*/  @P1 IADD3 R50, R50, 0x1, RZ ;  /* 0x0000000132321810 */ /* 0x000fe40007ffe0ff */
[----:B------:R-:W-:-:S05]  /*2b90*/  @!P0 LOP3.LUT R50, RZ, R48, RZ, 0x33, !PT ;  /* 0x00000030ff328212 */ /* 0x000fca00078e33ff */
[----:B------:R-:W-:-:S04]  /*2ba0*/  IMAD.MOV R20, RZ, RZ, -R50 ;  /* 0x000000ffff147224 */ /* 0x000fc800078e0a32 */
[----:B------:R-:W-:Y:S02]  /*2bb0*/  IMAD R20, R48, R20, R44 ;  /* 0x0000001430147224 */ /* 0x000fe400078e022c */
.L_x_19:
[----:B------:R-:W-:Y:S05]  /*2bc0*/  BSYNC B0 ;  /* 0x0000000000007941 */ /* 0x000fea0003800000 */
.L_x_17:
[----:B------:R-:W-:Y:S01]  /*2bd0*/  LOP3.LUT R0, R19, R2, RZ, 0xfc, !PT ;  /* 0x0000000213007212 */ /* 0x000fe200078efcff */
[----:B------:R-:W-:Y:S03]  /*2be0*/  BSSY B0, `(.L_x_20) ;  /* 0x0000029000007945 */ /* 0x000fe60003800000 */
[----:B------:R-:W-:-:S13]  /*2bf0*/  ISETP.NE.U32.AND P0, PT, R0, RZ, PT ;  /* 0x000000ff0000720c */ /* 0x000fda0003f05070 */
[----:B------:R-:W-:Y:S05]  /*2c00*/  @!P0 BRA `(.L_x_21) ;  /* 0x0000010000008947 */ /* 0x000fea0003800000 */
[----:B------:R-:W-:Y:S01]  /*2c10*/  IMAD.MOV.U32 R28, RZ, RZ, R20 ;  /* 0x000000ffff1c7224 */ /* 0x000fe200078e0014 */
[----:B------:R-:W-:Y:S01]  /*2c20*/  MOV R25, R40 ;  /* 0x0000002800197202 */ /* 0x000fe20000000f00 */
[----:B------:R-:W-:Y:S01]  /*2c30*/  IMAD.MOV.U32 R24, RZ, RZ, R2 ;  /* 0x000000ffff187224 */ /* 0x000fe200078e0002 */
[----:B------:R-:W-:Y:S02]  /*2c40*/  MOV R23, 0x2c60 ;  /* 0x00002c6000177802 */ /* 0x000fe40000000f00 */
[----:B------:R-:W-:Y:S05]  /*2c50*/  CALL.REL.NOINC `($__internal_0_$__cuda_sm20_div_s64) ;  /* 0x000022e000007944 */ /* 0x000fea0003c00000 */
[----:B------:R-:W-:Y:S01]  /*2c60*/  IADD3 R22, P0, RZ, -R0, RZ ;  /* 0x80000000ff167210 */ /* 0x000fe20007f1e0ff */
[----:B------:R-:W-:Y:S01]  /*2c70*/  IMAD.MOV.U32 R45, RZ, RZ, R25 ;  /* 0x000000ffff2d7224 */ /* 0x000fe200078e0019 */
[----:B------:R-:W-:Y:S02]  /*2c80*/  MOV R28, R20 ;  /* 0x00000014001c7202 */ /* 0x000fe40000000f00 */
[----:B------:R-:W-:Y:S02]  /*2c90*/  IADD3.X R21, RZ, ~R25, RZ, P0, !PT ;  /* 0x80000019ff157210 */ /* 0x000fe400007fe4ff */
[----:B------:R-:W-:Y:S02]  /*2ca0*/  MOV R29, R19 ;  /* 0x00000013001d7202 */ /* 0x000fe40000000f00 */
[----:B------:R-:W-:Y:S01]  /*2cb0*/  MOV R44, R0 ;  /* 0x00000000002c7202 */ /* 0x000fe20000000f00 */
[----:B------:R-:W-:-:S02]  /*2cc0*/  IMAD R21, R21, R40, RZ ;  /* 0x0000002815157224 */ /* 0x000fc400078e02ff */
[----:B------:R-:W-:-:S04]  /*2cd0*/  IMAD.WIDE.U32 R40, R40, R22, R28 ;  /* 0x0000001628287225 */ /* 0x000fc800078e001c */
[----:B------:R-:W-:-:S04]  /*2ce0*/  IMAD R2, R2, R22, R21 ;  /* 0x0000001602027224 */ /* 0x000fc800078e0215 */
[----:B------:R-:W-:Y:S01]  /*2cf0*/  IMAD.IADD R2, R41, 0x1, R2 ;  /* 0x0000000129027824 */ /* 0x000fe200078e0202 */
[----:B------:R-:W-:Y:S05]  /*2d00*/  BRA `(.L_x_22) ;  /* 0x0000016000007947 */ /* 0x000fea0003800000 */
.L_x_21:
        /* <DEDUP_REMOVED lines=22> */
.L_x_22:
[----:B------:R-:W-:Y:S05]  /*2e70*/  BSYNC B0 ;  /* 0x0000000000007941 */ /* 0x000fea0003800000 */
.L_x_20:
[----:B------:R-:W-:Y:S01]  /*2e80*/  LOP3.LUT R0, R45, R5, RZ, 0xfc, !PT ;  /* 0x000000052d007212 */ /* 0x000fe200078efcff */
[----:B------:R-:W-:Y:S01]  /*2e90*/  IMAD.MOV.U32 R27, RZ, RZ, c[0x0][0x210] ;  /* 0x00008400ff1b7624 */ /* 0x000fe200078e00ff */
[----:B------:R-:W-:Y:S02]  /*2ea0*/  BSSY B0, `(.L_x_23) ;  /* 0x000002c000007945 */ /* 0x000fe40003800000 */
[----:B------:R-:W-:Y:S02]  /*2eb0*/  ISETP.NE.U32.AND P0, PT, R0, RZ, PT ;  /* 0x000000ff0000720c */ /* 0x000fe40003f05070 */
[----:B------:R-:W-:-:S11]  /*2ec0*/  SEL R27, R27, 0x1, P3 ;  /* 0x000000011b1b7807 */ /* 0x000fd60001800000 */
[----:B------:R-:W-:Y:S05]  /*2ed0*/  @!P0 BRA `(.L_x_24) ;  /* 0x0000012000008947 */ /* 0x000fea0003800000 */
[----:B------:R-:W-:Y:S01]  /*2ee0*/  IMAD.MOV.U32 R28, RZ, RZ, R44 ;  /* 0x000000ffff1c7224 */ /* 0x000fe200078e002c */
[----:B------:R-:W-:Y:S01]  /*2ef0*/  MOV R25, R6 ;  /* 0x0000000600197202 */ /* 0x000fe20000000f00 */
[----:B------:R-:W-:Y:S01]  /*2f00*/  IMAD.MOV.U32 R19, RZ, RZ, R45 ;  /* 0x000000ffff137224 */ /* 0x000fe200078e002d */
[----:B------:R-:W-:Y:S02]  /*2f10*/  MOV R24, R5 ;  /* 0x0000000500187202 */ /* 0x000fe40000000f00 */
[----:B------:R-:W-:Y:S02]  /*2f20*/  MOV R23, 0x2f40 ;  /* 0x00002f4000177802 */ /* 0x000fe40000000f00 */
[----:B------:R-:W-:Y:S05]  /*2f30*/  CALL.REL.NOINC `($__internal_0_$__cuda_sm20_div_s64) ;  /* 0x0000200000007944 */ /* 0x000fea0003c00000 */
[----:B------:R-:W-:Y:S01]  /*2f40*/  IADD3 R20, P0, RZ, -R0, RZ ;  /* 0x80000000ff147210 */ /* 0x000fe20007f1e0ff */
[----:B------:R-:W-:Y:S01]  /*2f50*/  IMAD.MOV.U32 R23, RZ, RZ, R45 ;  /* 0x000000ffff177224 */ /* 0x000fe200078e002d */
[----:B------:R-:W-:Y:S02]  /*2f60*/  MOV R22, R44 ;  /* 0x0000002c00167202 */ /* 0x000fe40000000f00 */
[----:B------:R-:W-:-:S03]  /*2f70*/  IADD3.X R19, RZ, ~R25, RZ, P0, !PT ;  /* 0x80000019ff137210 */ /* 0x000fc600007fe4ff */
[----:B------:R-:W-:-:S04]  /*2f80*/  IMAD.WIDE.U32 R22, R6, R20, R22 ;  /* 0x0000001406167225 */ /* 0x000fc800078e0016 */
[----:B------:R-:W-:Y:S01]  /*2f90*/  IMAD R19, R19, R6, RZ ;  /* 0x0000000613137224 */ /* 0x000fe200078e02ff */
[----:B------:R-:W-:Y:S02]  /*2fa0*/  MOV R44, R22 ;  /* 0x00000016002c7202 */ /* 0x000fe40000000f00 */
[----:B------:R-:W-:Y:S01]  /*2fb0*/  MOV R22, R0 ;  /* 0x0000000000167202 */ /* 0x000fe20000000f00 */
[----:B------:R-:W-:-:S04]  /*2fc0*/  IMAD R5, R5, R20, R19 ;  /* 0x0000001405057224 */ /* 0x000fc800078e0213 */
[----:B------:R-:W-:Y:S01]  /*2fd0*/  IMAD.IADD R5, R23, 0x1, R5 ;  /* 0x0000000117057824 */ /* 0x000fe200078e0205 */
[----:B------:R-:W-:Y:S01]  /*2fe0*/  MOV R23, R25 ;  /* 0x0000001900177202 */ /* 0x000fe20000000f00 */
[----:B------:R-:W-:Y:S05]  /*2ff0*/  BRA `(.L_x_25) ;  /* 0x0000016000007947 */ /* 0x000fea0003800000 */
.L_x_24:
        /* <DEDUP_REMOVED lines=22> */
.L_x_25:
[----:B------:R-:W-:Y:S05]  /*3160*/  BSYNC B0 ;  /* 0x0000000000007941 */ /* 0x000fea0003800000 */
.L_x_23:
[-C--:B------:R-:W-:Y:S01]  /*3170*/  IMAD R0, R43, R18.reuse, RZ ;  /* 0x000000122b007224 */ /* 0x080fe200078e02ff */
[----:B------:R-:W-:Y:S01]  /*3180*/  ULDC.U8 UR10, c[0x0][0x329] ;  /* 0x0000ca40000a7ab9 */ /* 0x000fe20000000000 */
[C---:B------:R-:W-:Y:S01]  /*3190*/  IMAD.WIDE.U32 R48, R42.reuse, R18, RZ ;  /* 0x000000122a307225 */ /* 0x040fe200078e00ff */
[----:B------:R-:W-:Y:S01]  /*31a0*/  UISETP.NE.AND UP0, UPT, UR10, URZ, UPT ;  /* 0x0000003f0a00728c */ /* 0x000fe2000bf05270 */
[----:B------:R-:W-:Y:S01]  /*31b0*/  BSSY B0, `(.L_x_26) ;  /* 0x0000047000007945 */ /* 0x000fe20003800000 */
[----:B------:R-:W-:Y:S01]  /*31c0*/  ULDC.64 UR4, c[0x0][0x210] ;  /* 0x0000840000047ab9 */ /* 0x000fe20000000a00 */
[----:B------:R-:W-:Y:S01]  /*31d0*/  IMAD R0, R42, R17, R0 ;  /* 0x000000112a007224 */ /* 0x000fe200078e0200 */
[----:B------:R-:W-:Y:S01]  /*31e0*/  UIMAD UR4, UR4, UR5, URZ ;  /* 0x00000005040472a4 */ /* 0x000fe2000f8e023f */
[----:B------:R-:W-:Y:S01]  /*31f0*/  IMAD R2, R2, R27, RZ ;  /* 0x0000001b02027224 */ /* 0x000fe200078e02ff */
[----:B------:R-:W-:Y:S02]  /*3200*/  USEL UR5, UR5, 0x1, !UP0 ;  /* 0x0000000105057887 */ /* 0x000fe4000c000000 */
[----:B------:R-:W-:Y:S01]  /*3210*/  IADD3 R0, R49, R0, RZ ;  /* 0x0000000031007210 */ /* 0x000fe20007ffe0ff */
[----:B------:R-:W-:Y:S01]  /*3220*/  USHF.R.S32.HI UR11, URZ, 0x1f, UR4 ;  /* 0x0000001f3f0b7899 */ /* 0x000fe20008011404 */
[----:B------:R-:W-:Y:S01]  /*3230*/  IMAD R6, R5, UR4, RZ ;  /* 0x0000000405067c24 */ /* 0x000fe2000f8e02ff */
[----:B------:R-:W-:Y:S01]  /*3240*/  USHF.R.S32.HI UR10, URZ, 0x1f, UR5 ;  /* 0x0000001f3f0a7899 */ /* 0x000fe20008011405 */
[----:B------:R-:W-:-:S02]  /*3250*/  IMAD R5, R23, UR5, RZ ;  /* 0x0000000517057c24 */ /* 0x000fc4000f8e02ff */
[----:B------:R-:W-:Y:S01]  /*3260*/  IMAD R20, R0, R16, RZ ;  /* 0x0000001000147224 */ /* 0x000fe200078e02ff */
[----:B------:R-:W-:Y:S01]  /*3270*/  SHF.R.S32.HI R0, RZ, 0x1f, R27 ;  /* 0x0000001fff007819 */ /* 0x000fe2000001141b */
[----:B------:R-:W-:Y:S02]  /*3280*/  IMAD R6, R44, UR11, R6 ;  /* 0x0000000b2c067c24 */ /* 0x000fe4000f8e0206 */
[----:B------:R-:W-:Y:S02]  /*3290*/  IMAD R20, R15, R48, R20 ;  /* 0x000000300f147224 */ /* 0x000fe400078e0214 */
[----:B------:R-:W-:-:S04]  /*32a0*/  IMAD.WIDE.U32 R48, R48, R16, RZ ;  /* 0x0000001030307225 */ /* 0x000fc800078e00ff */
[----:B------:R-:W-:Y:S01]  /*32b0*/  IMAD R2, R0, R40, R2 ;  /* 0x0000002800027224 */ /* 0x000fe200078e0202 */
[----:B------:R-:W-:Y:S01]  /*32c0*/  IADD3 R20, R49, R20, RZ ;  /* 0x0000001431147210 */ /* 0x000fe20007ffe0ff */
[----:B------:R-:W-:-:S03]  /*32d0*/  IMAD.WIDE.U32 R40, R40, R27, RZ ;  /* 0x0000001b28287225 */ /* 0x000fc600078e00ff */
[----:B------:R-:W-:Y:S01]  /*32e0*/  LOP3.LUT R0, R51, R20, RZ, 0xfc, !PT ;  /* 0x0000001433007212 */ /* 0x000fe200078efcff */
[----:B------:R-:W-:Y:S01]  /*32f0*/  IMAD.WIDE.U32 R44, R44, UR4, RZ ;  /* 0x000000042c2c7c25 */ /* 0x000fe2000f8e00ff */
[----:B------:R-:W-:Y:S02]  /*3300*/  IADD3 R2, R41, R2, RZ ;  /* 0x0000000229027210 */ /* 0x000fe40007ffe0ff */
[----:B------:R-:W-:Y:S01]  /*3310*/  ISETP.NE.U32.AND P0, PT, R0, RZ, PT ;  /* 0x000000ff0000720c */ /* 0x000fe20003f05070 */
[C---:B------:R-:W-:Y:S01]  /*3320*/  IMAD R5, R22.reuse, UR10, R5 ;  /* 0x0000000a16057c24 */ /* 0x040fe2000f8e0205 */
[----:B------:R-:W-:Y:S01]  /*3330*/  IADD3 R6, R45, R6, RZ ;  /* 0x000000062d067210 */ /* 0x000fe20007ffe0ff */
[----:B------:R-:W-:-:S04]  /*3340*/  IMAD.WIDE.U32 R42, R22, UR5, RZ ;  /* 0x00000005162a7c25 */ /* 0x000fc8000f8e00ff */
[----:B------:R-:W-:Y:S01]  /*3350*/  IMAD R4, R4, UR4, RZ ;  /* 0x0000000404047c24 */ /* 0x000fe2000f8e02ff */
[----:B------:R-:W-:Y:S01]  /*3360*/  IADD3 R5, R43, R5, RZ ;  /* 0x000000052b057210 */ /* 0x000fe20007ffe0ff */
[----:B------:R-:W-:-:S04]  /*3370*/  IMAD R3, R3, UR4, RZ ;  /* 0x0000000403037c24 */ /* 0x000fc8000f8e02ff */
        /* <DEDUP_REMOVED lines=10> */
[----:B------:R-:W-:-:S05]  /*3420*/  IADD3.X R19, RZ, ~R25, RZ, P0, !PT ;  /* 0x80000019ff137210 */ /* 0x000fca00007fe4ff */
[-C--:B------:R-:W-:Y:S02]  /*3430*/  IMAD R19, R19, R48.reuse, RZ ;  /* 0x0000003013137224 */ /* 0x080fe400078e02ff */
[----:B------:R-:W-:-:S04]  /*3440*/  IMAD.WIDE.U32 R48, R21, R48, R22 ;  /* 0x0000003015307225 */ /* 0x000fc800078e0016 */
[----:B------:R-:W-:Y:S01]  /*3450*/  IMAD R19, R20, R21, R19 ;  /* 0x0000001514137224 */ /* 0x000fe200078e0213 */
[----:B------:R-:W-:Y:S02]  /*3460*/  MOV R20, R48 ;  /* 0x0000003000147202 */ /* 0x000fe40000000f00 */
[----:B------:R-:W-:Y:S01]  /*3470*/  MOV R48, R0 ;  /* 0x0000000000307202 */ /* 0x000fe20000000f00 */
[----:B------:R-:W-:Y:S01]  /*3480*/  IMAD.IADD R19, R49, 0x1, R19 ;  /* 0x0000000131137824 */ /* 0x000fe200078e0213 */
[----:B------:R-:W-:Y:S01]  /*3490*/  MOV R49, R25 ;  /* 0x0000001900317202 */ /* 0x000fe20000000f00 */
[----:B------:R-:W-:Y:S05]  /*34a0*/  BRA `(.L_x_28) ;  /* 0x0000017000007947 */ /* 0x000fea0003800000 */
.L_x_27:
[----:B------:R-:W0:Y:S01]  /*34b0*/  I2F.U32.RP R0, R48 ;  /* 0x0000003000007306 */ /* 0x000e220000209000 */
[----:B------:R-:W-:Y:S01]  /*34c0*/  IMAD.MOV.U32 R20, RZ, RZ, RZ ;  /* 0x000000ffff147224 */ /* 0x000fe200078e00ff */
[----:B------:R-:W-:Y:S01]  /*34d0*/  ISETP.NE.U32.AND P0, PT, R48, RZ, PT ;  /* 0x000000ff3000720c */ /* 0x000fe20003f05070 */
[----:B------:R-:W-:-:S05]  /*34e0*/  IMAD.MOV.U32 R19, RZ, RZ, RZ ;  /* 0x000000ffff137224 */ /* 0x000fca00078e00ff */
[----:B0-----:R-:W0:Y:S02]  /*34f0*/  MUFU.RCP R0, R0 ;  /* 0x0000000000007308 */ /* 0x001e240000001000 */
[----:B0-----:R-:W-:-:S06]  /*3500*/  IADD3 R0, R0, 0xffffffe, RZ ;  /* 0x0ffffffe00007810 */ /* 0x001fcc0007ffe0ff */
[----:B------:R-:W0:Y:S02]  /*3510*/  F2I.FTZ.U32.TRUNC.NTZ R21, R0 ;  /* 0x0000000000157305 */ /* 0x000e24000021f000 */
[----:B0-----:R-:W-:-:S04]  /*3520*/  IMAD.MOV R0, RZ, RZ, -R21 ;  /* 0x000000ffff007224 */ /* 0x001fc800078e0a15 */
        /* <DEDUP_REMOVED lines=11> */
[----:B------:R-:W-:-:S05]  /*35e0*/  IADD3 R20, -R49, RZ, RZ ;  /* 0x000000ff31147210 */ /* 0x000fca0007ffe1ff */
[----:B------:R-:W-:Y:S01]  /*35f0*/  IMAD R20, R48, R20, R50 ;  /* 0x0000001430147224 */ /* 0x000fe200078e0232 */
[----:B------:R-:W-:Y:S01]  /*3600*/  MOV R48, R49 ;  /* 0x0000003100307202 */ /* 0x000fe20000000f00 */
[----:B------:R-:W-:Y:S02]  /*3610*/  IMAD.MOV.U32 R49, RZ, RZ, RZ ;  /* 0x000000ffff317224 */ /* 0x000fe400078e00ff */
.L_x_28:
[----:B------:R-:W-:Y:S05]  /*3620*/  BSYNC B0 ;  /* 0x0000000000007941 */ /* 0x000fea0003800000 */
.L_x_26:
        /* <DEDUP_REMOVED lines=20> */
.L_x_30:
[----:B------:R-:W0:Y:S01]  /*3770*/  I2F.U32.RP R0, R18 ;  /* 0x0000001200007306 */ /* 0x000e220000209000 */
[----:B------:R-:W-:Y:S01]  /*3780*/  HFMA2.MMA R50, -RZ, RZ, 0, 0 ;  /* 0x00000000ff327435 */ /* 0x000fe200000001ff */
[----:B------:R-:W-:Y:S02]  /*3790*/  ISETP.NE.U32.AND P0, PT, R18, RZ, PT ;  /* 0x000000ff1200720c */ /* 0x000fe40003f05070 */
[----:B------:R-:W-:-:S04]  /*37a0*/  MOV R17, RZ ;  /* 0x000000ff00117202 */ /* 0x000fc80000000f00 */
[----:B0-----:R-:W0:Y:S02]  /*37b0*/  MUFU.RCP R0, R0 ;  /* 0x0000000000007308 */ /* 0x001e240000001000 */
[----:B0-----:R-:W-:-:S06]  /*37c0*/  IADD3 R0, R0, 0xffffffe, RZ ;  /* 0x0ffffffe00007810 */ /* 0x001fcc0007ffe0ff */
[----:B------:R-:W0:Y:S02]  /*37d0*/  F2I.FTZ.U32.TRUNC.NTZ R51, R0 ;  /* 0x0000000000337305 */ /* 0x000e24000021f000 */
[----:B0-----:R-:W-:-:S04]  /*37e0*/  IMAD.MOV R0, RZ, RZ, -R51 ;  /* 0x000000ffff007224 */ /* 0x001fc800078e0a33 */
[----:B------:R-:W-:-:S04]  /*37f0*/  IMAD R0, R0, R18, RZ ;  /* 0x0000001200007224 */ /* 0x000fc800078e02ff */
[----:B------:R-:W-:-:S04]  /*3800*/  IMAD.HI.U32 R50, R51, R0, R50 ;  /* 0x0000000033327227 */ /* 0x000fc800078e0032 */
[----:B------:R-:W-:Y:S02]  /*3810*/  IMAD.MOV.U32 R51, RZ, RZ, RZ ;  /* 0x000000ffff337224 */ /* 0x000fe400078e00ff */
        /* <DEDUP_REMOVED lines=11> */
.L_x_31:
[----:B------:R-:W-:Y:S05]  /*38d0*/  BSYNC B0 ;  /* 0x0000000000007941 */ /* 0x000fea0003800000 */
.L_x_29:
[----:B------:R-:W-:Y:S01]  /*38e0*/  LOP3.LUT R0, R51, R15, RZ, 0xfc, !PT ;  /* 0x0000000f33007212 */ /* 0x000fe200078efcff */
[----:B------:R-:W-:Y:S03]  /*38f0*/  BSSY B0, `(.L_x_32) ;  /* 0x000002c000007945 */ /* 0x000fe60003800000 */
        /* <DEDUP_REMOVED lines=11> */
[-C--:B------:R-:W-:Y:S02]  /*39b0*/  IADD3.X R19, RZ, ~R25.reuse, RZ, P0, !PT ;  /* 0x80000019ff137210 */ /* 0x080fe400007fe4ff */
[----:B------:R-:W-:Y:S01]  /*39c0*/  MOV R21, R25 ;  /* 0x0000001900157202 */ /* 0x000fe20000000f00 */
[----:B------:R-:W-:-:S04]  /*39d0*/  IMAD.WIDE.U32 R22, R16, R20, R22 ;  /* 0x0000001410167225 */ /* 0x000fc800078e0016 */
[----:B------:R-:W-:Y:S01]  /*39e0*/  IMAD R19, R19, R16, RZ ;  /* 0x0000001013137224 */ /* 0x000fe200078e02ff */
[----:B------:R-:W-:-:S03]  /*39f0*/  MOV R16, R22 ;  /* 0x0000001600107202 */ /* 0x000fc60000000f00 */
[----:B------:R-:W-:Y:S01]  /*3a00*/  IMAD R15, R15, R20, R19 ;  /* 0x000000140f0f7224 */ /* 0x000fe200078e0213 */
[----:B------:R-:W-:-:S03]  /*3a10*/  MOV R20, R0 ;  /* 0x0000000000147202 */ /* 0x000fc60000000f00 */
[----:B------:R-:W-:Y:S01]  /*3a20*/  IMAD.IADD R15, R23, 0x1, R15 ;  /* 0x00000001170f7824 */ /* 0x000fe200078e020f */
[----:B------:R-:W-:Y:S05]  /*3a30*/  BRA `(.L_x_34) ;  /* 0x0000017000007947 */ /* 0x000fea0003800000 */
.L_x_33:
[----:B------:R-:W0:Y:S01]  /*3a40*/  I2F.U32.RP R0, R16 ;  /* 0x0000001000007306 */ /* 0x000e220000209000 */
[----:B------:R-:W-:Y:S01]  /*3a50*/  IMAD.MOV.U32 R20, RZ, RZ, RZ ;  /* 0x000000ffff147224 */ /* 0x000fe200078e00ff */
[----:B------:R-:W-:-:S06]  /*3a60*/  ISETP.NE.U32.AND P0, PT, R16, RZ, PT ;  /* 0x000000ff1000720c */ /* 0x000fcc0003f05070 */
[----:B0-----:R-:W0:Y:S02]  /*3a70*/  MUFU.RCP R0, R0 ;  /* 0x0000000000007308 */ /* 0x001e240000001000 */
[----:B0-----:R-:W-:-:S06]  /*3a80*/  IADD3 R0, R0, 0xffffffe, RZ ;  /* 0x0ffffffe00007810 */ /* 0x001fcc0007ffe0ff */
[----:B------:R-:W0:Y:S02]  /*3a90*/  F2I.FTZ.U32.TRUNC.NTZ R21, R0 ;  /* 0x0000000000157305 */ /* 0x000e24000021f000 */
[----:B0-----:R-:W-:-:S04]  /*3aa0*/  IMAD.MOV R0, RZ, RZ, -R21 ;  /* 0x000000ffff007224 */ /* 0x001fc800078e0a15 */
[----:B------:R-:W-:-:S04]  /*3ab0*/  IMAD R0, R0, R16, RZ ;  /* 0x0000001000007224 */ /* 0x000fc800078e02ff */
[----:B------:R-:W-:-:S04]  /*3ac0*/  IMAD.HI.U32 R0, R21, R0, R20 ;  /* 0x0000000015007227 */ /* 0x000fc800078e0014 */
[----:B------:R-:W-:Y:S02]  /*3ad0*/  IMAD.MOV.U32 R21, RZ, RZ, RZ ;  /* 0x000000ffff157224 */ /* 0x000fe400078e00ff */
[----:B------:R-:W-:-:S05]  /*3ae0*/  IMAD.HI.U32 R0, R0, R50, RZ ;  /* 0x0000003200007227 */ /* 0x000fca00078e00ff */
[----:B------:R-:W-:-:S05]  /*3af0*/  IADD3 R15, -R0, RZ, RZ ;  /* 0x000000ff000f7210 */ /* 0x000fca0007ffe1ff */
[----:B------:R-:W-:-:S05]  /*3b00*/  IMAD R15, R16, R15, R50 ;  /* 0x0000000f100f7224 */ /* 0x000fca00078e0232 */
[----:B------:R-:W-:-:S13]  /*3b10*/  ISETP.GE.U32.AND P2, PT, R15, R16, PT ;  /* 0x000000100f00720c */ /* 0x000fda0003f46070 */
[----:B------:R-:W-:Y:S01]  /*3b20*/  @P2 IMAD.IADD R15, R15, 0x1, -R16 ;  /* 0x000000010f0f2824 */ /* 0x000fe200078e0a10 */
[----:B------:R-:W-:-:S04]  /*3b30*/  @P2 IADD3 R0, R0, 0x1, RZ ;  /* 0x0000000100002810 */ /* 0x000fc80007ffe0ff */
[----:B------:R-:W-:Y:S01]  /*3b40*/  ISETP.GE.U32.AND P1, PT, R15, R16, PT ;  /* 0x000000100f00720c */ /* 0x000fe20003f26070 */
[----:B------:R-:W-:-:S12]  /*3b50*/  IMAD.MOV.U32 R15, RZ, RZ, RZ ;  /* 0x000000ffff0f7224 */ /* 0x000fd800078e00ff */
[----:B------:R-:W-:Y:S02]  /*3b60*/  @P1 IADD3 R0, R0, 0x1, RZ ;  /* 0x0000000100001810 */ /* 0x000fe40007ffe0ff */
[----:B------:R-:W-:-:S04]  /*3b70*/  @!P0 LOP3.LUT R0, RZ, R16, RZ, 0x33, !PT ;  /* 0x00000010ff008212 */ /* 0x000fc800078e33ff */
[----:B------:R-:W-:Y:S02]  /*3b80*/  IADD3 R19, -R0, RZ, RZ ;  /* 0x000000ff00137210 */ /* 0x000fe40007ffe1ff */
[----:B------:R-:W-:-:S03]  /*3b90*/  MOV R20, R0 ;  /* 0x0000000000147202 */ /* 0x000fc60000000f00 */
[----:B------:R-:W-:Y:S02]  /*3ba0*/  IMAD R16, R16, R19, R50 ;  /* 0x0000001310107224 */ /* 0x000fe400078e0232 */
.L_x_34:
[----:B------:R-:W-:Y:S05]  /*3bb0*/  BSYNC B0 ;  /* 0x0000000000007941 */ /* 0x000fea0003800000 */
.L_x_32:
[----:B------:R-:W-:Y:S01]  /*3bc0*/  SHF.R.S32.HI R19, RZ, 0x1f, R8 ;  /* 0x0000001fff137819 */ /* 0x000fe20000011408 */
[-C--:B------:R-:W-:Y:S01]  /*3bd0*/  IMAD R0, R21, R8.reuse, RZ ;  /* 0x0000000815007224 */ /* 0x080fe200078e02ff */
[----:B------:R-:W-:Y:S01]  /*3be0*/  SHF.R.S32.HI R21, RZ, 0x1f, R4 ;  /* 0x0000001fff157819 */ /* 0x000fe20000011404 */
[----:B------:R-:W-:Y:S01]  /*3bf0*/  IMAD.WIDE.U32 R50, R20, R8, RZ ;  /* 0x0000000814327225 */ /* 0x000fe200078e00ff */
[----:B------:R-:W-:Y:S03]  /*3c00*/  BSSY B0, `(.L_x_35) ;  /* 0x0000039000007945 */ /* 0x000fe60003800000 */
[----:B------:R-:W-:Y:S01]  /*3c10*/  IMAD R8, R19, R20, R0 ;  /* 0x0000001413087224 */ /* 0x000fe200078e0200 */
[----:B------:R-:W-:Y:S01]  /*3c20*/  LOP3.LUT R20, R49, R13, RZ, 0xfc, !PT ;  /* 0x0000000d31147212 */ /* 0x000fe200078efcff */
[----:B------:R-:W-:Y:S02]  /*3c30*/  IMAD R52, R27, c[0x0][0x214], RZ ;  /* 0x000085001b347a24 */ /* 0x000fe400078e02ff */
[----:B------:R-:W-:Y:S01]  /*3c40*/  IMAD R15, R15, R4, RZ ;  /* 0x000000040f0f7224 */ /* 0x000fe200078e02ff */
[----:B------:R-:W-:Y:S01]  /*3c50*/  ISETP.NE.U32.AND P0, PT, R20, RZ, PT ;  /* 0x000000ff1400720c */ /* 0x000fe20003f05070 */
[----:B------:R-:W-:Y:S01]  /*3c60*/  IMAD R19, R17, R52, RZ ;  /* 0x0000003411137224 */ /* 0x000fe200078e02ff */
[----:B------:R-:W-:Y:S01]  /*3c70*/  SHF.R.S32.HI R0, RZ, 0x1f, R52 ;  /* 0x0000001fff007819 */ /* 0x000fe20000011434 */
[----:B------:R-:W-:Y:S01]  /*3c80*/  IMAD R15, R21, R16, R15 ;  /* 0x00000010150f7224 */ /* 0x000fe200078e020f */
[----:B------:R-:W-:Y:S01]  /*3c90*/  IADD3 R8, R51, R8, RZ ;  /* 0x0000000833087210 */ /* 0x000fe20007ffe0ff */
[----:B------:R-:W-:-:S04]  /*3ca0*/  IMAD.WIDE.U32 R16, R16, R4, RZ ;  /* 0x0000000410107225 */ /* 0x000fc800078e00ff */
[----:B------:R-:W-:Y:S01]  /*3cb0*/  IMAD R4, R0, R18, R19 ;  /* 0x0000001200047224 */ /* 0x000fe200078e0213 */
[----:B------:R-:W-:Y:S01]  /*3cc0*/  IADD3 R15, R17, R15, RZ ;  /* 0x0000000f110f7210 */ /* 0x000fe20007ffe0ff */
[----:B------:R-:W-:-:S05]  /*3cd0*/  IMAD.WIDE.U32 R52, R18, R52, RZ ;  /* 0x0000003412347225 */ /* 0x000fca00078e00ff */
[----:B------:R-:W-:Y:S01]  /*3ce0*/  IADD3 R4, R53, R4, RZ ;  /* 0x0000000435047210 */ /* 0x000fe20007ffe0ff */
        /* <DEDUP_REMOVED lines=10> */
[----:B------:R-:W-:-:S02]  /*3d90*/  IADD3.X R18, RZ, ~R25, RZ, P0, !PT ;  /* 0x80000019ff127210 */ /* 0x000fc400007fe4ff */
[----:B------:R-:W-:Y:S01]  /*3da0*/  MOV R48, R0 ;  /* 0x0000000000307202 */ /* 0x000fe20000000f00 */
[----:B------:R-:W-:Y:S01]  /*3db0*/  IMAD.WIDE.U32 R20, R14, R19, R20 ;  /* 0x000000130e147225 */ /* 0x000fe200078e0014 */
[----:B------:R-:W-:-:S03]  /*3dc0*/  MOV R49, R25 ;  /* 0x0000001900317202 */ /* 0x000fc60000000f00 */
[----:B------:R-:W-:Y:S01]  /*3dd0*/  IMAD R18, R18, R14, RZ ;  /* 0x0000000e12127224 */ /* 0x000fe200078e02ff */
[----:B------:R-:W-:-:S03]  /*3de0*/  MOV R14, R20 ;  /* 0x00000014000e7202 */ /* 0x000fc60000000f00 */
[----:B------:R-:W-:-:S04]  /*3df0*/  IMAD R13, R13, R19, R18 ;  /* 0x000000130d0d7224 */ /* 0x000fc800078e0212 */
[----:B------:R-:W-:Y:S01]  /*3e00*/  IMAD.IADD R13, R21, 0x1, R13 ;  /* 0x00000001150d7824 */ /* 0x000fe200078e020d */
[----:B------:R-:W-:Y:S05]  /*3e10*/  BRA `(.L_x_37) ;  /* 0x0000017000007947 */ /* 0x000fea0003800000 */
.L_x_36:
        /* <DEDUP_REMOVED lines=23> */
.L_x_37:
[----:B------:R-:W-:Y:S05]  /*3f90*/  BSYNC B0 ;  /* 0x0000000000007941 */ /* 0x000fea0003800000 */
.L_x_35:
[----:B------:R-:W-:Y:S01]  /*3fa0*/  ULDC UR5, c[0x0][0x1c0] ;  /* 0x0000700000057ab9 */ /* 0x000fe20000000800 */
[----:B------:R-:W-:Y:S01]  /*3fb0*/  LOP3.LUT R18, R49, R10, RZ, 0xfc, !PT ;  /* 0x0000000a31127212 */ /* 0x000fe200078efcff */
[----:B------:R-:W-:Y:S01]  /*3fc0*/  ULDC UR4, c[0x0][0x214] ;  /* 0x0000850000047ab9 */ /* 0x000fe20000000800 */
[----:B------:R-:W-:Y:S01]  /*3fd0*/  BSSY B0, `(.L_x_38) ;  /* 0x0000033000007945 */ /* 0x000fe20003800000 */
[----:B------:R-:W-:Y:S01]  /*3fe0*/  UIMAD UR4, UR5, UR4, URZ ;  /* 0x00000004050472a4 */ /* 0x000fe2000f8e023f */
[----:B------:R-:W-:-:S05]  /*3ff0*/  ISETP.NE.U32.AND P0, PT, R18, RZ, PT ;  /* 0x000000ff1200720c */ /* 0x000fca0003f05070 */
[----:B------:R-:W-:-:S04]  /*4000*/  IMAD R27, R27, UR4, RZ ;  /* 0x000000041b1b7c24 */ /* 0x000fc8000f8e02ff */
[-C--:B------:R-:W-:Y:S01]  /*4010*/  IMAD R13, R13, R27.reuse, RZ ;  /* 0x0000001b0d0d7224 */ /* 0x080fe200078e02ff */
[----:B------:R-:W-:Y:S01]  /*4020*/  SHF.R.S32.HI R0, RZ, 0x1f, R27 ;  /* 0x0000001fff007819 */ /* 0x000fe2000001141b */
[----:B------:R-:W-:-:S04]  /*4030*/  IMAD.WIDE.U32 R54, R14, R27, RZ ;  /* 0x0000001b0e367225 */ /* 0x000fc800078e00ff */
[----:B------:R-:W-:-:S05]  /*4040*/  IMAD R13, R0, R14, R13 ;  /* 0x0000000e000d7224 */ /* 0x000fca00078e020d */
        /* <DEDUP_REMOVED lines=20> */
.L_x_39:
        /* <DEDUP_REMOVED lines=20> */
[----:B------:R-:W-:Y:S02]  /*42d0*/  IADD3 R0, -R14, RZ, RZ ;  /* 0x000000ff0e007210 */ /* 0x000fe40007ffe1ff */
[----:B------:R-:W-:-:S03]  /*42e0*/  MOV R18, R14 ;  /* 0x0000000e00127202 */ /* 0x000fc60000000f00 */
[----:B------:R-:W-:Y:S02]  /*42f0*/  IMAD R11, R11, R0, R48 ;  /* 0x000000000b0b7224 */ /* 0x000fe400078e0230 */
.L_x_40:
[----:B------:R-:W-:Y:S05]  /*4300*/  BSYNC B0 ;  /* 0x0000000000007941 */ /* 0x000fea0003800000 */
.L_x_38:
[----:B------:R-:W-:Y:S01]  /*4310*/  IADD3 R40, P1, P0, R44, R42, R40 ;  /* 0x0000002a2c287210 */ /* 0x000fe2000783e028 */
[----:B------:R-:W-:Y:S02]  /*4320*/  IMAD R0, R19, R9, RZ ;  /* 0x0000000913007224 */ /* 0x000fe400078e02ff */
[----:B------:R-:W-:Y:S01]  /*4330*/  IMAD R10, R10, R3, RZ ;  /* 0x000000030a0a7224 */ /* 0x000fe200078e02ff */
[----:B------:R-:W-:Y:S02]  /*4340*/  IADD3 R40, P3, P2, R50, R40, R52 ;  /* 0x0000002832287210 */ /* 0x000fe40007a7e034 */
[----:B------:R-:W-:Y:S02]  /*4350*/  IADD3.X R2, R6, R5, R2, P1, P0 ;  /* 0x0000000506027210 */ /* 0x000fe40000fe0402 */
[----:B------:R-:W-:Y:S02]  /*4360*/  IADD3 R16, P1, P0, R54, R40, R16 ;  /* 0x0000002836107210 */ /* 0x000fe4000783e010 */
[----:B------:R-:W-:-:S02]  /*4370*/  IADD3.X R2, R8, R2, R4, P3, P2 ;  /* 0x0000000208027210 */ /* 0x000fc40001fe4404 */
[----:B------:R-:W-:Y:S02]  /*4380*/  SHF.R.S32.HI R4, RZ, 0x1f, R9 ;  /* 0x0000001fff047819 */ /* 0x000fe40000011409 */
[----:B------:R-:W-:Y:S02]  /*4390*/  IADD3.X R17, R13, R2, R15, P1, P0 ;  /* 0x000000020d117210 */ /* 0x000fe40000fe040f */
[----:B------:R-:W-:Y:S01]  /*43a0*/  SHF.R.S32.HI R2, RZ, 0x1f, R3 ;  /* 0x0000001fff027819 */ /* 0x000fe20000011403 */
[-C--:B------:R-:W-:Y:S02]  /*43b0*/  IMAD R0, R4, R18.reuse, R0 ;  /* 0x0000001204007224 */ /* 0x080fe400078e0200 */
[----:B------:R-:W-:-:S04]  /*43c0*/  IMAD.WIDE.U32 R16, R9, R18, R16 ;  /* 0x0000001209107225 */ /* 0x000fc800078e0010 */
[----:B------:R-:W-:Y:S02]  /*43d0*/  IMAD.IADD R17, R17, 0x1, R0 ;  /* 0x0000000111117824 */ /* 0x000fe400078e0200 */
[-C--:B------:R-:W-:Y:S02]  /*43e0*/  IMAD R2, R2, R11.reuse, R10 ;  /* 0x0000000b02027224 */ /* 0x080fe400078e020a */
[----:B------:R-:W-:-:S04]  /*43f0*/  IMAD.WIDE.U32 R16, R3, R11, R16 ;  /* 0x0000000b03107225 */ /* 0x000fc800078e0010 */
[----:B------:R-:W-:Y:S01]  /*4400*/  IMAD.IADD R2, R17, 0x1, R2 ;  /* 0x0000000111027824 */ /* 0x000fe200078e0202 */
[----:B------:R-:W-:-:S04]  /*4410*/  LEA R4, P0, R16, c[0x0][0x200], 0x2 ;  /* 0x0000800010047a11 */ /* 0x000fc800078010ff */
[----:B------:R-:W-:-:S05]  /*4420*/  LEA.HI.X R5, R16, c[0x0][0x204], R2, 0x2, P0 ;  /* 0x0000810010057a11 */ /* 0x000fca00000f1402 */
[----:B------:R0:W-:Y:S01]  /*4430*/  STG.E [R4.64], R30 ;  /* 0x0000001e04007986 */ /* 0x0001e2000c101908 */
[----:B------:R-:W-:Y:S05]  /*4440*/  BRA `(.L_x_15) ;  /* 0x0000003000007947 */ /* 0x000fea0003800000 */
.L_x_16:
[----:B------:R-:W-:-:S04]  /*4450*/  LEA R2, P0, R44, c[0x0][0x200], 0x2 ;  /* 0x000080002c027a11 */ /* 0x000fc800078010ff */
[----:B------:R-:W-:-:S05]  /*4460*/  LEA.HI.X R3, R44, c[0x0][0x204], R45, 0x2, P0 ;  /* 0x000081002c037a11 */ /* 0x000fca00000f142d */
[----:B------:R0:W-:Y:S04]  /*4470*/  STG.E [R2.64], R30 ;  /* 0x0000001e02007986 */ /* 0x0001e8000c101908 */
.L_x_15:
[----:B------:R-:W-:Y:S05]  /*4480*/  BSYNC B1 ;  /* 0x0000000000017941 */ /* 0x000fea0003800000 */
.L_x_14:
[C---:B------:R-:W-:Y:S01]  /*4490*/  IADD3 R0, R39.reuse, 0x10, RZ ;  /* 0x0000001027007810 */ /* 0x040fe20007ffe0ff */
[----:B0-----:R-:W-:Y:S01]  /*44a0*/  HFMA2.MMA R4, -RZ, RZ, 0, 0 ;  /* 0x00000000ff047435 */ /* 0x001fe200000001ff */
[C---:B------:R-:W-:Y:S01]  /*44b0*/  ISETP.GE.OR P5, PT, R39.reuse, c[0x0][0x314], P6 ;  /* 0x0000c50027007a0c */ /* 0x040fe200037a6670 */
[C---:B------:R-:W-:Y:S01]  /*44c0*/  IMAD.SHL.U32 R18, R39.reuse, 0x4, RZ ;  /* 0x0000000427127824 */ /* 0x040fe200078e00ff */
[----:B------:R-:W-:Y:S02]  /*44d0*/  ISETP.GE.OR P0, PT, R0, c[0x0][0x314], P6 ;  /* 0x0000c50000007a0c */ /* 0x000fe40003706670 */
[----:B------:R-:W-:-:S04]  /*44e0*/  IADD3 R0, R39, 0x20, RZ ;  /* 0x0000002027007810 */ /* 0x000fc80007ffe0ff */
[----:B------:R-:W-:Y:S02]  /*44f0*/  ISETP.GE.OR P4, PT, R0, c[0x0][0x314], P6 ;  /* 0x0000c50000007a0c */ /* 0x000fe40003786670 */
[----:B------:R-:W-:-:S03]  /*4500*/  IADD3 R0, R39, 0x30, RZ ;  /* 0x0000003027007810 */ /* 0x000fc60007ffe0ff */
[----:B------:R-:W-:Y:S01]  /*4510*/  @!P5 FADD.FTZ R37, -R30, R37 ;  /* 0x000000251e25d221 */ /* 0x000fe20000010100 */
[----:B------:R-:W-:Y:S01]  /*4520*/  ISETP.GE.OR P3, PT, R0, c[0x0][0x314], P6 ;  /* 0x0000c50000007a0c */ /* 0x000fe20003766670 */
[----:B------:R-:W-:Y:S01]  /*4530*/  @!P0 FADD.FTZ R2, -R30, R38 ;  /* 0x000000261e028221 */ /* 0x000fe20000010100 */
[----:B------:R-:W-:Y:S01]  /*4540*/  IADD3 R0, R39, 0x40, RZ ;  /* 0x0000004027007810 */ /* 0x000fe20007ffe0ff */
[----:B------:R-:W-:Y:S02]  /*4550*/  @!P5 FMUL.FTZ R37, R37, 1.4426950216293334961 ;  /* 0x3fb8aa3b2525d820 */ /* 0x000fe40000410000 */
[----:B------:R-:W-:Y:S01]  /*4560*/  @!P0 FMUL.FTZ R2, R2, 1.4426950216293334961 ;  /* 0x3fb8aa3b02028820 */ /* 0x000fe20000410000 */
[----:B------:R-:W-:Y:S01]  /*4570*/  ISETP.GE.OR P2, PT, R0, c[0x0][0x314], P6 ;  /* 0x0000c50000007a0c */ /* 0x000fe20003746670 */
[----:B------:R-:W-:Y:S01]  /*4580*/  @!P4 FADD.FTZ R35, -R30, R35 ;  /* 0x000000231e23c221 */ /* 0x000fe20000010100 */
[----:B------:R-:W-:Y:S01]  /*4590*/  IADD3 R0, R39, 0x50, RZ ;  /* 0x0000005027007810 */ /* 0x000fe20007ffe0ff */
[----:B------:R-:W0:Y:S02]  /*45a0*/  @!P5 MUFU.EX2 R37, R37 ;  /* 0x000000250025d308 */ /* 0x000e240000000800 */
[----:B------:R-:W-:Y:S01]  /*45b0*/  @!P4 FMUL.FTZ R35, R35, 1.4426950216293334961 ;  /* 0x3fb8aa3b2323c820 */ /* 0x000fe20000410000 */
[----:B------:R-:W-:Y:S01]  /*45c0*/  ISETP.GE.OR P1, PT, R0, c[0x0][0x314], P6 ;  /* 0x0000c50000007a0c */ /* 0x000fe20003726670 */
[----:B------:R-:W-:Y:S01]  /*45d0*/  @!P3 FADD.FTZ R36, -R30, R36 ;  /* 0x000000241e24b221 */ /* 0x000fe20000010100 */
[----:B------:R-:W-:-:S03]  /*45e0*/  IADD3 R0, R39, 0x60, RZ ;  /* 0x0000006027007810 */ /* 0x000fc60007ffe0ff */
[----:B------:R-:W1:Y:S01]  /*45f0*/  @!P0 MUFU.EX2 R2, R2 ;  /* 0x0000000200028308 */ /* 0x000e620000000800 */
[----:B------:R-:W-:Y:S02]  /*4600*/  @!P3 FMUL.FTZ R36, R36, 1.4426950216293334961 ;  /* 0x3fb8aa3b2424b820 */ /* 0x000fe40000410000 */
[----:B------:R-:W-:-:S04]  /*4610*/  @!P2 FADD.FTZ R33, -R30, R33 ;  /* 0x000000211e21a221 */ /* 0x000fc80000010100 */
[----:B------:R-:W-:Y:S01]  /*4620*/  @!P2 FMUL.FTZ R33, R33, 1.4426950216293334961 ;  /* 0x3fb8aa3b2121a820 */ /* 0x000fe20000410000 */
[----:B------:R-:W2:Y:S01]  /*4630*/  @!P4 MUFU.EX2 R35, R35 ;  /* 0x000000230023c308 */ /* 0x000ea20000000800 */
[----:B------:R-:W-:Y:S01]  /*4640*/  @!P1 FADD.FTZ R34, -R30, R34 ;  /* 0x000000221e229221 */ /* 0x000fe20000010100 */
[----:B0-----:R-:W-:Y:S03]  /*4650*/  @!P5 STS [R26.X4], R37 ;  /* 0x000000251a00d388 */ /* 0x001fe60000004800 */
[----:B------:R-:W-:Y:S01]  /*4660*/  @!P1 FMUL.FTZ R34, R34, 1.4426950216293334961 ;  /* 0x3fb8aa3b22229820 */ /* 0x000fe20000410000 */
[----:B-1----:R0:W-:Y:S01]  /*4670*/  @!P0 STS [R26.X4+0x240], R2 ;  /* 0x000240021a008388 */ /* 0x0021e20000004800 */
[----:B------:R-:W-:Y:S01]  /*4680*/  ISETP.GE.OR P0, PT, R0, c[0x0][0x314], P6 ;  /* 0x0000c50000007a0c */ /* 0x000fe20003706670 */
[----:B------:R-:W1:Y:S01]  /*4690*/  @!P3 MUFU.EX2 R36, R36 ;  /* 0x000000240024b308 */ /* 0x000e620000000800 */
[----:B------:R-:W-:-:S04]  /*46a0*/  IADD3 R0, R39, 0x70, RZ ;  /* 0x0000007027007810 */ /* 0x000fc80007ffe0ff */
[----:B------:R-:W-:Y:S01]  /*46b0*/  ISETP.GE.OR P6, PT, R0, c[0x0][0x314], P6 ;  /* 0x0000c50000007a0c */ /* 0x000fe200037c6670 */
[----:B--2---:R-:W-:Y:S02]  /*46c0*/  @!P4 STS [R26.X4+0x480], R35 ;  /* 0x000480231a00c388 */ /* 0x004fe40000004800 */
[----:B------:R-:W2:Y:S04]  /*46d0*/  @!P2 MUFU.EX2 R33, R33 ;  /* 0x000000210021a308 */ /* 0x000ea80000000800 */
[----:B------:R-:W-:-:S04]  /*46e0*/  @!P0 FADD.FTZ R31, -R30, R31 ;  /* 0x0000001f1e1f8221 */ /* 0x000fc80000010100 */
[----:B------:R-:W-:Y:S01]  /*46f0*/  @!P0 FMUL.FTZ R31, R31, 1.4426950216293334961 ;  /* 0x3fb8aa3b1f1f8820 */ /* 0x000fe20000410000 */
[----:B------:R-:W3:Y:S01]  /*4700*/  @!P1 MUFU.EX2 R34, R34 ;  /* 0x0000002200229308 */ /* 0x000ee20000000800 */
[----:B------:R-:W-:Y:S01]  /*4710*/  @!P6 FADD.FTZ R30, -R30, R32 ;  /* 0x000000201e1ee221 */ /* 0x000fe20000010100 */
[----:B-1----:R-:W-:Y:S03]  /*4720*/  @!P3 STS [R26.X4+0x6c0], R36 ;  /* 0x0006c0241a00b388 */ /* 0x002fe60000004800 */
[----:B------:R-:W-:Y:S01]  /*4730*/  @!P6 FMUL.FTZ R0, R30, 1.4426950216293334961 ;  /* 0x3fb8aa3b1e00e820 */ /* 0x000fe20000410000 */
[----:B0-----:R-:W-:Y:S01]  /*4740*/  CS2R R2, SRZ ;  /* 0x0000000000027805 */ /* 0x001fe2000001ff00 */
[----:B--2---:R-:W-:Y:S01]  /*4750*/  @!P2 STS [R26.X4+0x900], R33 ;  /* 0x000900211a00a388 */ /* 0x004fe20000004800 */
[----:B------:R-:W0:Y:S08]  /*4760*/  @!P0 MUFU.EX2 R31, R31 ;  /* 0x0000001f001f8308 */ /* 0x000e300000000800 */
[----:B------:R-:W1:Y:S01]  /*4770*/  @!P6 MUFU.EX2 R0, R0 ;  /* 0x000000000000e308 */ /* 0x000e620000000800 */
[----:B---3--:R-:W-:Y:S04]  /*4780*/  @!P1 STS [R26.X4+0xb40], R34 ;  /* 0x000b40221a009388 */ /* 0x008fe80000004800 */
[----:B0-----:R-:W-:Y:S04]  /*4790*/  @!P0 STS [R26.X4+0xd80], R31 ;  /* 0x000d801f1a008388 */ /* 0x001fe80000004800 */
[----:B-1----:R0:W-:Y:S02]  /*47a0*/  @!P6 STS [R26.X4+0xfc0], R0 ;  /* 0x000fc0001a00e388 */ /* 0x0021e40000004800 */
[----:B0-----:R-:W-:-:S02]  /*47b0*/  IMAD.MOV.U32 R0, RZ, RZ, c[0x0][0x314] ;  /* 0x0000c500ff007624 */ /* 0x001fc400078e00ff */
[----:B------:R-:W-:Y:S03]  /*47c0*/  BAR.SYNC.DEFER_BLOCKING 0x0 ;  /* 0x0000000000007b1d */ /* 0x000fe60000010000 */
[----:B------:R-:W-:Y:S02]  /*47d0*/  ISETP.GE.AND P0, PT, R0, 0x1, PT ;  /* 0x000000010000780c */ /* 0x000fe40003f06270 */
[----:B------:R-:W-:-:S11]  /*47e0*/  MOV R0, RZ ;  /* 0x000000ff00007202 */ /* 0x000fd60000000f00 */
[----:B------:R-:W-:Y:S05]  /*47f0*/  @!P0 BRA `(.L_x_41) ;  /* 0x0000024000008947 */ /* 0x000fea0003800000 */
[----:B------:R-:W-:Y:S01]  /*4800*/  ULDC UR5, c[0x0][0x22c] ;  /* 0x00008b0000057ab9 */ /* 0x000fe20000000800 */
[C---:B------:R-:W-:Y:S01]  /*4810*/  IMAD R13, R7.reuse, 0x40, R18 ;  /* 0x00000040070d7824 */ /* 0x040fe200078e0212 */
[----:B------:R-:W-:Y:S01]  /*4820*/  UIMAD UR5, UR7, UR5, URZ ;  /* 0x00000005070572a4 */ /* 0x000fe2000f8e023f */
[C---:B------:R-:W-:Y:S01]  /*4830*/  IADD3 R5, R12.reuse, -UR7, RZ ;  /* 0x800000070c057c10 */ /* 0x040fe2000fffe0ff */
[----:B------:R-:W-:Y:S01]  /*4840*/  IMAD R20, R12, c[0x0][0x22c], RZ ;  /* 0x00008b000c147a24 */ /* 0x000fe200078e02ff */
[----:B------:R-:W-:Y:S01]  /*4850*/  CS2R R8, SRZ ;  /* 0x0000000000087805 */ /* 0x000fe2000001ff00 */
[----:B------:R-:W-:Y:S01]  /*4860*/  USHF.R.S32.HI UR4, URZ, 0x1f, UR5 ;  /* 0x0000001f3f047899 */ /* 0x000fe20008011405 */
[C---:B------:R-:W-:Y:S01]  /*4870*/  ISETP.GE.AND P2, PT, R7.reuse, R5, PT ;  /* 0x000000050700720c */ /* 0x040fe20003f46270 */
[----:B------:R-:W-:Y:S01]  /*4880*/  IMAD.SHL.U32 R6, R7, 0x4, RZ ;  /* 0x0000000407067824 */ /* 0x000fe200078e00ff */
[C---:B------:R-:W-:Y:S01]  /*4890*/  IADD3 R4, P0, R13.reuse, UR5, RZ ;  /* 0x000000050d047c10 */ /* 0x040fe2000ff1e0ff */
[----:B------:R-:W-:Y:S01]  /*48a0*/  IMAD.MOV.U32 R16, RZ, RZ, RZ ;  /* 0x000000ffff107224 */ /* 0x000fe200078e00ff */
[----:B------:R-:W-:Y:S01]  /*48b0*/  CS2R R10, SRZ ;  /* 0x00000000000a7805 */ /* 0x000fe2000001ff00 */
[----:B------:R-:W-:Y:S01]  /*48c0*/  IMAD.WIDE R20, R20, 0x4, RZ ;  /* 0x0000000414147825 */ /* 0x000fe200078e02ff */
[----:B------:R-:W-:-:S02]  /*48d0*/  LEA.HI.X.SX32 R13, R13, UR4, 0x1, P0 ;  /* 0x000000040d0d7c11 */ /* 0x000fc400080f0eff */
[----:B------:R-:W-:-:S04]  /*48e0*/  LEA R14, P0, R4, c[0x0][0x1d8], 0x2 ;  /* 0x00007600040e7a11 */ /* 0x000fc800078010ff */
[----:B------:R-:W-:Y:S01]  /*48f0*/  LEA.HI.X R13, R4, c[0x0][0x1dc], R13, 0x2, P0 ;  /* 0x00007700040d7a11 */ /* 0x000fe200000f140d */
[----:B------:R-:W-:Y:S02]  /*4900*/  IMAD.MOV.U32 R4, RZ, RZ, RZ ;  /* 0x000000ffff047224 */ /* 0x000fe400078e00ff */
.L_x_44:
[----:B------:R-:W-:Y:S01]  /*4910*/  BSSY B0, `(.L_x_42) ;  /* 0x0000007000007945 */ /* 0x000fe20003800000 */
[----:B------:R-:W-:-:S05]  /*4920*/  @P2 BRA `(.L_x_43) ;  /* 0x0000005000002947 */ /* 0x000fca0003800000 */
[----:B------:R-:W-:Y:S01]  /*4930*/  ISETP.GE.AND P0, PT, R18, c[0x0][0x220], PT ;  /* 0x0000880012007a0c */ /* 0x000fe20003f06270 */
[----:B------:R-:W-:Y:S01]  /*4940*/  CS2R R8, SRZ ;  /* 0x0000000000087805 */ /* 0x000fe2000001ff00 */
[----:B------:R-:W-:Y:S11]  /*4950*/  CS2R R10, SRZ ;  /* 0x00000000000a7805 */ /* 0x000ff6000001ff00 */
[----:B------:R-:W-:Y:S05]  /*4960*/  @!P0 MOV R15, R13 ;  /* 0x0000000d000f8202 */ /* 0x000fea0000000f00 */
[----:B------:R0:W5:Y:S02]  /*4970*/  @!P0 LDG.E.128 R8, [R14.64] ;  /* 0x000000080e088981 */ /* 0x000164000c1e1d00 */
.L_x_43:
[----:B------:R-:W-:Y:S05]  /*4980*/  BSYNC B0 ;  /* 0x0000000000007941 */ /* 0x000fea0003800000 */
.L_x_42:
[----:B------:R-:W-:Y:S01]  /*4990*/  IADD3 R16, R16, 0x1, RZ ;  /* 0x0000000110107810 */ /* 0x000fe20007ffe0ff */
[----:B------:R1:W2:Y:S01]  /*49a0*/  LDS R5, [R6] ;  /* 0x0000000006057984 */ /* 0x0002a20000000800 */
[----:B0-----:R-:W-:Y:S02]  /*49b0*/  IADD3 R14, P0, R20, R14, RZ ;  /* 0x0000000e140e7210 */ /* 0x001fe40007f1e0ff */
[----:B------:R-:W-:Y:S02]  /*49c0*/  ISETP.GE.AND P1, PT, R16, c[0x0][0x314], PT ;  /* 0x0000c50010007a0c */ /* 0x000fe40003f26270 */
[----:B------:R-:W-:Y:S02]  /*49d0*/  IADD3.X R13, R21, R13, RZ, P0, !PT ;  /* 0x0000000d150d7210 */ /* 0x000fe400007fe4ff */
[----:B-1----:R-:W-:Y:S01]  /*49e0*/  IADD3 R6, R6, 0x24, RZ ;  /* 0x0000002406067810 */ /* 0x002fe20007ffe0ff */
[C---:B--2--5:R-:W-:Y:S02]  /*49f0*/  FFMA.FTZ R0, R5.reuse, R8, R0 ;  /* 0x0000000805007223 */ /* 0x064fe40000010000 */
[C---:B------:R-:W-:Y:S02]  /*4a00*/  FFMA.FTZ R2, R5.reuse, R9, R2 ;  /* 0x0000000905027223 */ /* 0x040fe40000010002 */
[C---:B------:R-:W-:Y:S02]  /*4a10*/  FFMA.FTZ R3, R5.reuse, R10, R3 ;  /* 0x0000000a05037223 */ /* 0x040fe40000010003 */
[----:B------:R-:W-:Y:S02]  /*4a20*/  FFMA.FTZ R4, R5, R11, R4 ;  /* 0x0000000b05047223 */ /* 0x000fe40000010004 */
[----:B------:R-:W-:-:S05]  /*4a30*/  @!P1 BRA `(.L_x_44) ;  /* 0xfffffed000009947 */ /* 0x000fca000383ffff */
.L_x_41:
[----:B------:R-:W-:Y:S02]  /*4a40*/  IADD3 R7, R7, UR7, RZ ;  /* 0x0000000707077c10 */ /* 0x000fe4000fffe0ff */
[----:B------:R-:W-:-:S02]  /*4a50*/  F2FP.BF16.PACK_AB R2, R2, R0 ;  /* 0x000000000202723e */ /* 0x000fc400000010ff */
[----:B------:R-:W-:Y:S02]  /*4a60*/  ISETP.GE.AND P0, PT, R7, R12, PT ;  /* 0x0000000c0700720c */ /* 0x000fe40003f06270 */
[----:B------:R-:W-:-:S11]  /*4a70*/  F2FP.BF16.PACK_AB R3, R4, R3 ;  /* 0x000000030403723e */ /* 0x000fd600000010ff */
[----:B------:R-:W-:Y:S05]  /*4a80*/  @P0 EXIT ;  /* 0x000000000000094d */ /* 0x000fea0003800000 */
[----:B------:R-:W-:-:S13]  /*4a90*/  ISETP.GE.AND P0, PT, R18, c[0x0][0x220], PT ;  /* 0x0000880012007a0c */ /* 0x000fda0003f06270 */
[----:B------:R-:W-:Y:S05]  /*4aa0*/  @P0 EXIT ;  /* 0x000000000000094d */ /* 0x000fea0003800000 */
[----:B------:R-:W-:Y:S01]  /*4ab0*/  IMAD.MOV.U32 R6, RZ, RZ, c[0x0][0x1c0] ;  /* 0x00007000ff067624 */ /* 0x000fe200078e00ff */
[----:B------:R-:W-:Y:S02]  /*4ac0*/  IABS R5, c[0x0][0x214] ;  /* 0x0000850000057a13 */ /* 0x000fe40000000000 */
[----:B------:R-:W-:Y:S01]  /*4ad0*/  IABS R10, R7 ;  /* 0x00000007000a7213 */ /* 0x000fe20000000000 */
[----:B------:R-:W-:Y:S01]  /*4ae0*/  IMAD R6, R6, c[0x0][0x214], RZ ;  /* 0x0000850006067a24 */ /* 0x000fe200078e02ff */
[----:B------:R-:W-:-:S04]  /*4af0*/  SHF.R.S32.HI R19, RZ, 0x1f, R18 ;  /* 0x0000001fff137819 */ /* 0x000fc80000011412 */
[-C--:B------:R-:W-:Y:S02]  /*4b00*/  IABS R9, R6.reuse ;  /* 0x0000000600097213 */ /* 0x080fe40000000000 */
[----:B------:R-:W-:Y:S02]  /*4b10*/  IABS R4, R6 ;  /* 0x0000000600047213 */ /* 0x000fe40000000000 */
[----:B------:R-:W0:Y:S02]  /*4b20*/  I2F.RP R12, R9 ;  /* 0x00000009000c7306 */ /* 0x000e240000209400 */
[----:B------:R-:W-:-:S06]  /*4b30*/  IADD3 R4, RZ, -R4, RZ ;  /* 0x80000004ff047210 */ /* 0x000fcc0007ffe0ff */
[----:B0-----:R-:W0:Y:S02]  /*4b40*/  MUFU.RCP R12, R12 ;  /* 0x0000000c000c7308 */ /* 0x001e240000001000 */
[----:B0-----:R-:W-:-:S06]  /*4b50*/  IADD3 R12, R12, 0xffffffe, RZ ;  /* 0x0ffffffe0c0c7810 */ /* 0x001fcc0007ffe0ff */
[----:B------:R-:W0:Y:S02]  /*4b60*/  F2I.FTZ.U32.TRUNC.NTZ R13, R12 ;  /* 0x0000000c000d7305 */ /* 0x000e24000021f000 */
[--C-:B0-----:R-:W-:Y:S02]  /*4b70*/  IMAD.MOV R0, RZ, RZ, -R13.reuse ;  /* 0x000000ffff007224 */ /* 0x101fe400078e0a0d */
[----:B------:R-:W-:Y:S02]  /*4b80*/  IMAD.MOV.U32 R12, RZ, RZ, RZ ;  /* 0x000000ffff0c7224 */ /* 0x000fe400078e00ff */
[----:B------:R-:W-:Y:S02]  /*4b90*/  IMAD R8, R0, R9, RZ ;  /* 0x0000000900087224 */ /* 0x000fe400078e02ff */
[----:B------:R-:W0:Y:S02]  /*4ba0*/  I2F.RP R0, R5 ;  /* 0x0000000500007306 */ /* 0x000e240000209400 */
[----:B------:R-:W-:-:S06]  /*4bb0*/  IMAD.HI.U32 R8, R13, R8, R12 ;  /* 0x000000080d087227 */ /* 0x000fcc00078e000c */
[----:B------:R-:W-:-:S04]  /*4bc0*/  IMAD.HI.U32 R8, R8, R10, RZ ;  /* 0x0000000a08087227 */ /* 0x000fc800078e00ff */
[----:B------:R-:W-:Y:S02]  /*4bd0*/  IMAD R4, R8, R4, R10 ;  /* 0x0000000408047224 */ /* 0x000fe400078e020a */
[----:B------:R-:W-:Y:S01]  /*4be0*/  IMAD.MOV.U32 R10, RZ, RZ, RZ ;  /* 0x000000ffff0a7224 */ /* 0x000fe200078e00ff */
[----:B0-----:R-:W0:Y:S02]  /*4bf0*/  MUFU.RCP R0, R0 ;  /* 0x0000000000007308 */ /* 0x001e240000001000 */
[----:B------:R-:W-:-:S13]  /*4c00*/  ISETP.GT.U32.AND P1, PT, R9, R4, PT ;  /* 0x000000040900720c */ /* 0x000fda0003f24070 */
[----:B------:R-:W-:Y:S01]  /*4c10*/  @!P1 IMAD.IADD R4, R4, 0x1, -R9 ;  /* 0x0000000104049824 */ /* 0x000fe200078e0a09 */
[----:B------:R-:W-:Y:S02]  /*4c20*/  @!P1 IADD3 R8, R8, 0x1, RZ ;  /* 0x0000000108089810 */ /* 0x000fe40007ffe0ff */
[----:B0-----:R-:W-:Y:S02]  /*4c30*/  IADD3 R0, R0, 0xffffffe, RZ ;  /* 0x0ffffffe00007810 */ /* 0x001fe40007ffe0ff */
[----:B------:R-:W-:Y:S02]  /*4c40*/  ISETP.GE.U32.AND P2, PT, R4, R9, PT ;  /* 0x000000090400720c */ /* 0x000fe40003f46070 */
[----:B------:R-:W-:Y:S01]  /*4c50*/  LOP3.LUT R4, R7, R6, RZ, 0x3c, !PT ;  /* 0x0000000607047212 */ /* 0x000fe200078e3cff */
[----:B------:R-:W0:Y:S01]  /*4c60*/  F2I.FTZ.U32.TRUNC.NTZ R11, R0 ;  /* 0x00000000000b7305 */ /* 0x000e22000021f000 */
[----:B------:R-:W-:Y:S02]  /*4c70*/  ISETP.NE.AND P1, PT, R6, RZ, PT ;  /* 0x000000ff0600720c */ /* 0x000fe40003f25270 */
[----:B------:R-:W-:-:S07]  /*4c80*/  ISETP.GE.AND P0, PT, R4, RZ, PT ;  /* 0x000000ff0400720c */ /* 0x000fce0003f06270 */
[----:B------:R-:W-:-:S06]  /*4c90*/  @P2 IADD3 R8, R8, 0x1, RZ ;  /* 0x0000000108082810 */ /* 0x000fcc0007ffe0ff */
[----:B------:R-:W-:Y:S01]  /*4ca0*/  @!P0 IMAD.MOV R8, RZ, RZ, -R8 ;  /* 0x000000ffff088224 */ /* 0x000fe200078e0a08 */
[----:B------:R-:W-:Y:S02]  /*4cb0*/  @!P1 LOP3.LUT R8, RZ, R6, RZ, 0x33, !PT ;  /* 0x00000006ff089212 */ /* 0x000fe400078e33ff */
[----:B0-----:R-:W-:-:S03]  /*4cc0*/  IADD3 R4, RZ, -R11, RZ ;  /* 0x8000000bff047210 */ /* 0x001fc60007ffe0ff */
[----:B------:R-:W-:Y:S02]  /*4cd0*/  IMAD R6, R8, R6, RZ ;  /* 0x0000000608067224 */ /* 0x000fe400078e02ff */
[----:B------:R-:W-:Y:S02]  /*4ce0*/  IMAD R4, R4, R5, RZ ;  /* 0x0000000504047224 */ /* 0x000fe400078e02ff */
[----:B------:R-:W-:Y:S02]  /*4cf0*/  IMAD.IADD R9, R7, 0x1, -R6 ;  /* 0x0000000107097824 */ /* 0x000fe400078e0a06 */
[----:B------:R-:W-:-:S03]  /*4d00*/  IMAD.HI.U32 R4, R11, R4, R10 ;  /* 0x000000040b047227 */ /* 0x000fc600078e000a */
[----:B------:R-:W-:Y:S01]  /*4d10*/  IABS R0, R9 ;  /* 0x0000000900007213 */ /* 0x000fe20000000000 */
[----:B------:R-:W-:Y:S01]  /*4d20*/  IMAD.WIDE.U32 R18, R8, c[0x0][0x1e0], R18 ;  /* 0x0000780008127a25 */ /* 0x000fe200078e0012 */
[----:B------:R-:W-:-:S03]  /*4d30*/  LOP3.LUT R9, R9, c[0x0][0x214], RZ, 0x3c, !PT ;  /* 0x0000850009097a12 */ /* 0x000fc600078e3cff */
[----:B------:R-:W-:Y:S01]  /*4d40*/  IMAD.HI.U32 R10, R4, R0, RZ ;  /* 0x00000000040a7227 */ /* 0x000fe200078e00ff */
[----:B------:R-:W-:-:S04]  /*4d50*/  ISETP.GE.AND P1, PT, R9, RZ, PT ;  /* 0x000000ff0900720c */ /* 0x000fc80003f26270 */
[----:B------:R-:W-:-:S05]  /*4d60*/  IADD3 R4, -R10, RZ, RZ ;  /* 0x000000ff0a047210 */ /* 0x000fca0007ffe1ff */
[----:B------:R-:W-:-:S05]  /*4d70*/  IMAD R0, R5, R4, R0 ;  /* 0x0000000405007224 */ /* 0x000fca00078e0200 */
[----:B------:R-:W-:-:S13]  /*4d80*/  ISETP.GT.U32.AND P0, PT, R5, R0, PT ;  /* 0x000000000500720c */ /* 0x000fda0003f04070 */
[----:B------:R-:W-:Y:S01]  /*4d90*/  @!P0 IMAD.IADD R0, R0, 0x1, -R5 ;  /* 0x0000000100008824 */ /* 0x000fe200078e0a05 */
[----:B------:R-:W-:Y:S02]  /*4da0*/  @!P0 IADD3 R10, R10, 0x1, RZ ;  /* 0x000000010a0a8810 */ /* 0x000fe40007ffe0ff */
[----:B------:R-:W-:Y:S02]  /*4db0*/  ISETP.NE.AND P0, PT, RZ, c[0x0][0x214], PT ;  /* 0x00008500ff007a0c */ /* 0x000fe40003f05270 */
[----:B------:R-:W-:Y:S02]  /*4dc0*/  ISETP.GE.U32.AND P2, PT, R0, R5, PT ;  /* 0x000000050000720c */ /* 0x000fe40003f46070 */
[----:B------:R-:W-:-:S05]  /*4dd0*/  SHF.R.S32.HI R0, RZ, 0x1f, R8 ;  /* 0x0000001fff007819 */ /* 0x000fca0000011408 */
[----:B------:R-:W-:-:S04]  /*4de0*/  IMAD R0, R0, c[0x0][0x1e0], RZ ;  /* 0x0000780000007a24 */ /* 0x000fc800078e02ff */
[----:B------:R-:W-:Y:S02]  /*4df0*/  IMAD R8, R8, c[0x0][0x1e4], R0 ;  /* 0x0000790008087a24 */ /* 0x000fe400078e0200 */
[----:B------:R-:W-:-:S03]  /*4e00*/  @P2 IADD3 R10, R10, 0x1, RZ ;  /* 0x000000010a0a2810 */ /* 0x000fc60007ffe0ff */
[----:B------:R-:W-:Y:S02]  /*4e10*/  IADD3 R19, R19, R8, RZ ;  /* 0x0000000813137210 */ /* 0x000fe40007ffe0ff */
[----:B------:R-:W-:Y:S01]  /*4e20*/  @!P1 IMAD.MOV R10, RZ, RZ, -R10 ;  /* 0x000000ffff0a9224 */ /* 0x000fe200078e0a0a */
[----:B------:R-:W-:-:S04]  /*4e30*/  @!P0 LOP3.LUT R10, RZ, c[0x0][0x214], RZ, 0x33, !PT ;  /* 0x00008500ff0a8a12 */ /* 0x000fc800078e33ff */
[----:B------:R-:W-:Y:S01]  /*4e40*/  SHF.R.S32.HI R0, RZ, 0x1f, R10 ;  /* 0x0000001fff007819 */ /* 0x000fe2000001140a */
[C---:B------:R-:W-:Y:S02]  /*4e50*/  IMAD R6, R10.reuse, c[0x0][0x214], R6 ;  /* 0x000085000a067a24 */ /* 0x040fe400078e0206 */
[----:B------:R-:W-:-:S04]  /*4e60*/  IMAD.WIDE.U32 R18, R10, c[0x0][0x1f0], R18 ;  /* 0x00007c000a127a25 */ /* 0x000fc800078e0012 */
[----:B------:R-:W-:Y:S02]  /*4e70*/  IMAD.IADD R6, R7, 0x1, -R6 ;  /* 0x0000000107067824 */ /* 0x000fe400078e0a06 */
[----:B------:R-:W-:-:S03]  /*4e80*/  IMAD R0, R0, c[0x0][0x1f0], RZ ;  /* 0x00007c0000007a24 */ /* 0x000fc600078e02ff */
[----:B------:R-:W-:Y:S01]  /*4e90*/  SHF.R.S32.HI R4, RZ, 0x1f, R6 ;  /* 0x0000001fff047819 */ /* 0x000fe20000011406 */
[----:B------:R-:W-:-:S04]  /*4ea0*/  IMAD R0, R10, c[0x0][0x1f4], R0 ;  /* 0x00007d000a007a24 */ /* 0x000fc800078e0200 */
[----:B------:R-:W-:Y:S02]  /*4eb0*/  IMAD R4, R4, c[0x0][0x1e8], RZ ;  /* 0x00007a0004047a24 */ /* 0x000fe400078e02ff */
[----:B------:R-:W-:Y:S02]  /*4ec0*/  IMAD.IADD R19, R19, 0x1, R0 ;  /* 0x0000000113137824 */ /* 0x000fe400078e0200 */
[C---:B------:R-:W-:Y:S02]  /*4ed0*/  IMAD R4, R6.reuse, c[0x0][0x1ec], R4 ;  /* 0x00007b0006047a24 */ /* 0x040fe400078e0204 */
[----:B------:R-:W-:-:S05]  /*4ee0*/  IMAD.WIDE.U32 R6, R6, c[0x0][0x1e8], R18 ;  /* 0x00007a0006067a25 */ /* 0x000fca00078e0012 */
[----:B------:R-:W-:Y:S02]  /*4ef0*/  IADD3 R4, R7, R4, RZ ;  /* 0x0000000407047210 */ /* 0x000fe40007ffe0ff */
[----:B------:R-:W-:-:S04]  /*4f00*/  LEA R8, P0, R6, c[0x0][0x1d0], 0x1 ;  /* 0x0000740006087a11 */ /* 0x000fc800078008ff */
[----:B------:R-:W-:-:S05]  /*4f10*/  LEA.HI.X R9, R6, c[0x0][0x1d4], R4, 0x1, P0 ;  /* 0x0000750006097a11 */ /* 0x000fca00000f0c04 */
[----:B------:R-:W-:Y:S01]  /*4f20*/  STG.E.64 [R8.64], R2 ;  /* 0x0000000208007986 */ /* 0x000fe2000c101b08 */
[----:B------:R-:W-:Y:S05]  /*4f30*/  EXIT ;  /* 0x000000000000794d */ /* 0x000fea0003800000 */
        .weak           $__internal_0_$__cuda_sm20_div_s64
        .type           $__internal_0_$__cuda_sm20_div_s64,@function
        .size           $__internal_0_$__cuda_sm20_div_s64,(.L_x_7798 - $__internal_0_$__cuda_sm20_div_s64)
$__internal_0_$__cuda_sm20_div_s64:
[----:B------:R-:W-:Y:S02]  /*4f40*/  IADD3 R46, P0, RZ, -R25, RZ ;  /* 0x80000019ff2e7210 */ /* 0x000fe40007f1e0ff */
[----:B------:R-:W-:-:S03]  /*4f50*/  ISETP.GE.AND P1, PT, R24, RZ, PT ;  /* 0x000000ff1800720c */ /* 0x000fc60003f26270 */
[----:B------:R-:W-:Y:S01]  /*4f60*/  IMAD.X R0, RZ, RZ, ~R24, P0 ;  /* 0x000000ffff007224 */ /* 0x000fe200000e0e18 */
[----:B------:R-:W-:-:S04]  /*4f70*/  SEL R46, R46, R25, !P1 ;  /* 0x000000192e2e7207 */ /* 0x000fc80004800000 */
[----:B------:R-:W-:-:S04]  /*4f80*/  SEL R47, R0, R24, !P1 ;  /* 0x00000018002f7207 */ /* 0x000fc80004800000 */
[----:B------:R-:W0:Y:S08]  /*4f90*/  I2F.U64.RP R0, R46 ;  /* 0x0000002e00007312 */ /* 0x000e300000309000 */
[----:B0-----:R-:W0:Y:S02]  /*4fa0*/  MUFU.RCP R0, R0 ;  /* 0x0000000000007308 */ /* 0x001e240000001000 */
[----:B0-----:R-:W-:-:S06]  /*4fb0*/  IADD3 R0, R0, 0x1ffffffe, RZ ;  /* 0x1ffffffe00007810 */ /* 0x001fcc0007ffe0ff */
[----:B------:R-:W0:Y:S02]  /*4fc0*/  F2I.U64.TRUNC R56, R0 ;  /* 0x0000000000387311 */ /* 0x000e24000020d800 */
[----:B0-----:R-:W-:-:S04]  /*4fd0*/  IMAD.WIDE.U32 R58, R56, R46, RZ ;  /* 0x0000002e383a7225 */ /* 0x001fc800078e00ff */
[C---:B------:R-:W-:Y:S01]  /*4fe0*/  IMAD R0, R56.reuse, R47, R59 ;  /* 0x0000002f38007224 */ /* 0x040fe200078e023b */
[----:B------:R-:W-:Y:S01]  /*4ff0*/  IADD3 R21, P0, RZ, -R58, RZ ;  /* 0x8000003aff157210 */ /* 0x000fe20007f1e0ff */
[----:B------:R-:W-:Y:S02]  /*5000*/  IMAD.MOV.U32 R59, RZ, RZ, R56 ;  /* 0x000000ffff3b7224 */ /* 0x000fe400078e0038 */
[----:B------:R-:W-:Y:S02]  /*5010*/  IMAD R0, R57, R46, R0 ;  /* 0x0000002e39007224 */ /* 0x000fe400078e0200 */
[----:B------:R-:W-:-:S04]  /*5020*/  IMAD.HI.U32 R58, R56, R21, RZ ;  /* 0x00000015383a7227 */ /* 0x000fc800078e00ff */
[----:B------:R-:W-:-:S04]  /*5030*/  IMAD.X R0, RZ, RZ, ~R0, P0 ;  /* 0x000000ffff007224 */ /* 0x000fc800000e0e00 */
[----:B------:R-:W-:-:S04]  /*5040*/  IMAD.WIDE.U32 R58, P0, R56, R0, R58 ;  /* 0x00000000383a7225 */ /* 0x000fc8000780003a */
[----:B------:R-:W-:-:S04]  /*5050*/  IMAD.HI.U32 R29, R57, R0, RZ ;  /* 0x00000000391d7227 */ /* 0x000fc800078e00ff */
[----:B------:R-:W-:-:S04]  /*5060*/  IMAD.HI.U32 R21, P1, R57, R21, R58 ;  /* 0x0000001539157227 */ /* 0x000fc8000782003a */
[----:B------:R-:W-:Y:S02]  /*5070*/  IMAD R0, R57, R0, RZ ;  /* 0x0000000039007224 */ /* 0x000fe400078e02ff */
[----:B------:R-:W-:-:S03]  /*5080*/  IMAD.X R29, R29, 0x1, R57, P0 ;  /* 0x000000011d1d7824 */ /* 0x000fc600000e0639 */
[----:B------:R-:W-:-:S04]  /*5090*/  IADD3 R57, P0, R0, R21, RZ ;  /* 0x0000001500397210 */ /* 0x000fc80007f1e0ff */
[----:B------:R-:W-:Y:S01]  /*50a0*/  IADD3.X R29, RZ, RZ, R29, P0, P1 ;  /* 0x000000ffff1d7210 */ /* 0x000fe200007e241d */
[----:B------:R-:W-:Y:S01]  /*50b0*/  IMAD.WIDE.U32 R58, R57, R46, RZ ;  /* 0x0000002e393a7225 */ /* 0x000fe200078e00ff */
[----:B------:R-:W-:-:S03]  /*50c0*/  ISETP.GE.AND P1, PT, R19, RZ, PT ;  /* 0x000000ff1300720c */ /* 0x000fc60003f26270 */
[----:B------:R-:W-:Y:S01]  /*50d0*/  IMAD R21, R57, R47, R59 ;  /* 0x0000002f39157224 */ /* 0x000fe200078e023b */
[----:B------:R-:W-:-:S03]  /*50e0*/  IADD3 R22, P0, RZ, -R58, RZ ;  /* 0x8000003aff167210 */ /* 0x000fc60007f1e0ff */
[----:B------:R-:W-:Y:S02]  /*50f0*/  IMAD R21, R29, R46, R21 ;  /* 0x0000002e1d157224 */ /* 0x000fe400078e0215 */
[----:B------:R-:W-:-:S04]  /*5100*/  IMAD.HI.U32 R56, R57, R22, RZ ;  /* 0x0000001639387227 */ /* 0x000fc800078e00ff */
[----:B------:R-:W-:-:S04]  /*5110*/  IMAD.X R21, RZ, RZ, ~R21, P0 ;  /* 0x000000ffff157224 */ /* 0x000fc800000e0e15 */
[----:B------:R-:W-:-:S04]  /*5120*/  IMAD.WIDE.U32 R56, P0, R57, R21, R56 ;  /* 0x0000001539387225 */ /* 0x000fc80007800038 */
[----:B------:R-:W-:-:S04]  /*5130*/  IMAD.HI.U32 R0, R29, R21, RZ ;  /* 0x000000151d007227 */ /* 0x000fc800078e00ff */
[----:B------:R-:W-:-:S04]  /*5140*/  IMAD.HI.U32 R22, P4, R29, R22, R56 ;  /* 0x000000161d167227 */ /* 0x000fc80007880038 */
[----:B------:R-:W-:Y:S02]  /*5150*/  IMAD R21, R29, R21, RZ ;  /* 0x000000151d157224 */ /* 0x000fe400078e02ff */
[----:B------:R-:W-:Y:S02]  /*5160*/  IMAD.X R0, R0, 0x1, R29, P0 ;  /* 0x0000000100007824 */ /* 0x000fe400000e061d */
[----:B------:R-:W-:Y:S01]  /*5170*/  IMAD.MOV.U32 R57, RZ, RZ, RZ ;  /* 0x000000ffff397224 */ /* 0x000fe200078e00ff */
[----:B------:R-:W-:Y:S02]  /*5180*/  IADD3 R29, P2, R21, R22, RZ ;  /* 0x00000016151d7210 */ /* 0x000fe40007f5e0ff */
[-C--:B------:R-:W-:Y:S02]  /*5190*/  IADD3 R22, P0, RZ, -R28.reuse, RZ ;  /* 0x8000001cff167210 */ /* 0x080fe40007f1e0ff */
[----:B------:R-:W-:Y:S02]  /*51a0*/  IADD3.X R0, RZ, RZ, R0, P2, P4 ;  /* 0x000000ffff007210 */ /* 0x000fe400017e8400 */
[----:B------:R-:W-:Y:S01]  /*51b0*/  SEL R22, R22, R28, !P1 ;  /* 0x0000001c16167207 */ /* 0x000fe20004800000 */
[----:B------:R-:W-:-:S04]  /*51c0*/  IMAD.X R21, RZ, RZ, ~R19, P0 ;  /* 0x000000ffff157224 */ /* 0x000fc800000e0e13 */
[----:B------:R-:W-:Y:S01]  /*51d0*/  IMAD.HI.U32 R56, R29, R22, RZ ;  /* 0x000000161d387227 */ /* 0x000fe200078e00ff */
[----:B------:R-:W-:-:S05]  /*51e0*/  SEL R21, R21, R19, !P1 ;  /* 0x0000001315157207 */ /* 0x000fca0004800000 */
[----:B------:R-:W-:-:S06]  /*51f0*/  IMAD.WIDE.U32 R28, R29, R21, R56 ;  /* 0x000000151d1c7225 */ /* 0x000fcc00078e0038 */
[----:B------:R-:W-:-:S04]  /*5200*/  IMAD.HI.U32 R28, P2, R0, R22, R28 ;  /* 0x00000016001c7227 */ /* 0x000fc8000784001c */
[CC--:B------:R-:W-:Y:S02]  /*5210*/  IMAD R29, R0.reuse, R21.reuse, RZ ;  /* 0x00000015001d7224 */ /* 0x0c0fe400078e02ff */
[----:B------:R-:W-:-:S03]  /*5220*/  IMAD.HI.U32 R0, R0, R21, RZ ;  /* 0x0000001500007227 */ /* 0x000fc600078e00ff */
[----:B------:R-:W-:Y:S02]  /*5230*/  IADD3 R29, P1, R29, R28, RZ ;  /* 0x0000001c1d1d7210 */ /* 0x000fe40007f3e0ff */
[----:B------:R-:W-:-:S03]  /*5240*/  IADD3.X R0, R0, RZ, RZ, P2, !PT ;  /* 0x000000ff00007210 */ /* 0x000fc600017fe4ff */
[----:B------:R-:W-:-:S04]  /*5250*/  IMAD.WIDE.U32 R56, R29, R46, RZ ;  /* 0x0000002e1d387225 */ /* 0x000fc800078e00ff */
[----:B------:R-:W-:Y:S01]  /*5260*/  IMAD R28, R29, R47, R57 ;  /* 0x0000002f1d1c7224 */ /* 0x000fe200078e0239 */
[----:B------:R-:W-:Y:S01]  /*5270*/  IADD3 R22, P0, -R56, R22, RZ ;  /* 0x0000001638167210 */ /* 0x000fe20007f1e1ff */
[----:B------:R-:W-:-:S03]  /*5280*/  IMAD.X R0, RZ, RZ, R0, P1 ;  /* 0x000000ffff007224 */ /* 0x000fc600008e0600 */
[-C--:B------:R-:W-:Y:S01]  /*5290*/  ISETP.GE.U32.AND P2, PT, R22, R46.reuse, PT ;  /* 0x0000002e1600720c */ /* 0x080fe20003f46070 */
[----:B------:R-:W-:-:S04]  /*52a0*/  IMAD R28, R0, R46, R28 ;  /* 0x0000002e001c7224 */ /* 0x000fc800078e021c */
[----:B------:R-:W-:Y:S01]  /*52b0*/  IMAD.X R21, R21, 0x1, ~R28, P0 ;  /* 0x0000000115157824 */ /* 0x000fe200000e0e1c */
[----:B------:R-:W-:-:S04]  /*52c0*/  IADD3 R28, P0, R22, -R46, RZ ;  /* 0x8000002e161c7210 */ /* 0x000fc80007f1e0ff */
[----:B------:R-:W-:-:S04]  /*52d0*/  ISETP.GE.U32.AND.EX P2, PT, R21, R47, PT, P2 ;  /* 0x0000002f1500720c */ /* 0x000fc80003f46120 */
[----:B------:R-:W-:Y:S01]  /*52e0*/  SEL R28, R28, R22, P2 ;  /* 0x000000161c1c7207 */ /* 0x000fe20001000000 */
[----:B------:R-:W-:-:S03]  /*52f0*/  IMAD.X R22, R21, 0x1, ~R47, P0 ;  /* 0x0000000115167824 */ /* 0x000fc600000e0e2f */
[----:B------:R-:W-:Y:S02]  /*5300*/  ISETP.GE.U32.AND P1, PT, R28, R46, PT ;  /* 0x0000002e1c00720c */ /* 0x000fe40003f26070 */
[----:B------:R-:W-:Y:S02]  /*5310*/  SEL R22, R22, R21, P2 ;  /* 0x0000001516167207 */ /* 0x000fe40001000000 */
[----:B------:R-:W-:Y:S02]  /*5320*/  IADD3 R21, P0, R29, 0x1, RZ ;  /* 0x000000011d157810 */ /* 0x000fe40007f1e0ff */
[----:B------:R-:W-:Y:S02]  /*5330*/  ISETP.GE.U32.AND.EX P1, PT, R22, R47, PT, P1 ;  /* 0x0000002f1600720c */ /* 0x000fe40003f26110 */
[----:B------:R-:W-:Y:S01]  /*5340*/  SEL R29, R21, R29, P2 ;  /* 0x0000001d151d7207 */ /* 0x000fe20001000000 */
[----:B------:R-:W-:Y:S01]  /*5350*/  IMAD.X R21, RZ, RZ, R0, P0 ;  /* 0x000000ffff157224 */ /* 0x000fe200000e0600 */
[----:B------:R-:W-:-:S02]  /*5360*/  LOP3.LUT R28, R24, R19, RZ, 0x3c, !PT ;  /* 0x00000013181c7212 */ /* 0x000fc400078e3cff */
[----:B------:R-:W-:Y:S02]  /*5370*/  IADD3 R22, P0, R29, 0x1, RZ ;  /* 0x000000011d167810 */ /* 0x000fe40007f1e0ff */
[----:B------:R-:W-:Y:S02]  /*5380*/  SEL R21, R21, R0, P2 ;  /* 0x0000000015157207 */ /* 0x000fe40001000000 */
[----:B------:R-:W-:Y:S02]  /*5390*/  SEL R22, R22, R29, P1 ;  /* 0x0000001d16167207 */ /* 0x000fe40000800000 */
[-C--:B------:R-:W-:Y:S02]  /*53a0*/  IADD3.X R0, RZ, R21.reuse, RZ, P0, !PT ;  /* 0x00000015ff007210 */ /* 0x080fe400007fe4ff */
[----:B------:R-:W-:Y:S02]  /*53b0*/  ISETP.GE.AND P2, PT, R28, RZ, PT ;  /* 0x000000ff1c00720c */ /* 0x000fe40003f46270 */
[----:B------:R-:W-:-:S02]  /*53c0*/  SEL R21, R0, R21, P1 ;  /* 0x0000001500157207 */ /* 0x000fc40000800000 */
[-C--:B------:R-:W-:Y:S02]  /*53d0*/  IADD3 R0, P1, RZ, -R22.reuse, RZ ;  /* 0x80000016ff007210 */ /* 0x080fe40007f3e0ff */
[----:B------:R-:W-:Y:S02]  /*53e0*/  ISETP.NE.U32.AND P0, PT, R25, RZ, PT ;  /* 0x000000ff1900720c */ /* 0x000fe40003f05070 */
[----:B------:R-:W-:Y:S01]  /*53f0*/  SEL R0, R0, R22, !P2 ;  /* 0x0000001600007207 */ /* 0x000fe20005000000 */
[----:B------:R-:W-:Y:S01]  /*5400*/  IMAD.X R25, RZ, RZ, ~R21, P1 ;  /* 0x000000ffff197224 */ /* 0x000fe200008e0e15 */
[----:B------:R-:W-:Y:S01]  /*5410*/  ISETP.NE.AND.EX P0, PT, R24, RZ, PT, P0 ;  /* 0x000000ff1800720c */ /* 0x000fe20003f05300 */
[----:B------:R-:W-:Y:S02]  /*5420*/  IMAD.MOV.U32 R22, RZ, RZ, R23 ;  /* 0x000000ffff167224 */ /* 0x000fe400078e0017 */
[----:B------:R-:W-:Y:S01]  /*5430*/  IMAD.MOV.U32 R23, RZ, RZ, 0x0 ;  /* 0x00000000ff177424 */ /* 0x000fe200078e00ff */
[----:B------:R-:W-:-:S02]  /*5440*/  SEL R25, R25, R21, !P2 ;  /* 0x0000001519197207 */ /* 0x000fc40005000000 */
[----:B------:R-:W-:Y:S02]  /*5450*/  SEL R0, R0, 0xffffffff, P0 ;  /* 0xffffffff00007807 */ /* 0x000fe40000000000 */
[----:B------:R-:W-:Y:S01]  /*5460*/  SEL R25, R25, 0xffffffff, P0 ;  /* 0xffffffff19197807 */ /* 0x000fe20000000000 */
[----:B------:R-:W-:Y:S06]  /*5470*/  RET.REL.NODEC R22 `(_ZN5flash32flash_fwd_splitkv_combine_kernelI23Flash_fwd_kernel_traitsILi64ELi64ELi256ELi4ELb0ELb0EN7cutlass10bfloat16_tE19Flash_kernel_traitsILi64ELi64ELi256ELi4ES3_EELi8ELi7ELb0EEEvNS_16Flash_fwd_paramsE) ;  /* 0xffffab8016007950 */ /* 0x000fec0003c3ffff */
.L_x_45:
[----:B------:R-:W-:-:S00]  /*5480*/  BRA `(.L_x_45) ;  /* 0xfffffff000007947 */ /* 0x000fc0000383ffff */
[----:B------:R-:W-:-:S00]  /*5490*/  NOP ;  /* 0x0000000000007918 */ /* 0x000fc00000000000 */
        /* <DEDUP_REMOVED lines=14> */
.L_x_7798:


//--------------------- .text._ZN5flash32flash_fwd_splitkv_combine_kernelI23Flash_fwd_kernel_traitsILi64ELi64ELi256ELi4ELb0ELb0EN7cutlass10bfloat16_tE19Flash_kernel_traitsILi64ELi64ELi256ELi4ES3_EELi8ELi6ELb0EEEvNS_16Flash_fwd_paramsE --------------------------
	.section	.text._ZN5flash32flash_fwd_splitkv_combine_kernelI23Flash_fwd_kernel_traitsILi64ELi64ELi256ELi4ELb0ELb0EN7cutlass10bfloat16_tE19Flash_kernel_traitsILi64ELi64ELi256ELi4ES3_EELi8ELi6ELb0EEEvNS_16Flash_fwd_paramsE,"ax",@progbits
	.sectioninfo	@"SHI_REGISTERS=62"
	.align	128
        .global         _ZN5flash32flash_fwd_splitkv_combine_kernelI23Flash_fwd_kernel_traitsILi64ELi64ELi256ELi4ELb0ELb0EN7cutlass10bfloat16_tE19Flash_kernel_traitsILi64ELi64ELi256ELi4ES3_EELi8ELi6ELb0EEEvNS_16Flash_fwd_paramsE
        .type           _ZN5flash32flash_fwd_splitkv_combine_kernelI23Flash_fwd_kernel_traitsILi64ELi64ELi256ELi4ELb0ELb0EN7cutlass10bfloat16_tE19Flash_kernel_traitsILi64ELi64ELi256ELi4ES3_EELi8ELi6ELb0EEEvNS_16Flash_fwd_paramsE,@function
        .size           _ZN5flash32flash_fwd_splitkv_combine_kernelI23Flash_fwd_kernel_traitsILi64ELi64ELi256ELi4ELb0ELb0EN7cutlass10bfloat16_tE19Flash_kernel_traitsILi64ELi64ELi256ELi4ES3_EELi8ELi6ELb0EEEvNS_16Flash_fwd_paramsE,(.L_x_7799 - _ZN5flash32flash_fwd_splitkv_combine_kernelI23Flash_fwd_kernel_traitsILi64ELi64ELi256ELi4ELb0ELb0EN7cutlass10bfloat16_tE19Flash_kernel_traitsILi64ELi64ELi256ELi4ES3_EELi8ELi6ELb0EEEvNS_16Flash_fwd_paramsE)
        .other          _ZN5flash32flash_fwd_splitkv_combine_kernelI23Flash_fwd_kernel_traitsILi64ELi64ELi256ELi4ELb0ELb0EN7cutlass10bfloat16_tE19Flash_kernel_traitsILi64ELi64ELi256ELi4ES3_EELi8ELi6ELb0EEEvNS_16Flash_fwd_paramsE,@"STO_CUDA_ENTRY STV_DEFAULT"
_ZN5flash32flash_fwd_splitkv_combine_kernelI23Flash_fwd_kernel_traitsILi64ELi64ELi256ELi4ELb0ELb0EN7cutlass10bfloat16_tE19Flash_kernel_traitsILi64ELi64ELi256ELi4ES3_EELi8ELi6ELb0EEEvNS_16Flash_fwd_paramsE:
.text._ZN5flash32flash_fwd_splitkv_combine_kernelI23Flash_fwd_kernel_traitsILi64ELi64ELi256ELi4ELb0ELb0EN7cutlass10bfloat16_tE19Flash_kernel_traitsILi64ELi64ELi256ELi4ES3_EELi8ELi6ELb0EEEvNS_16Flash_fwd_paramsE:
        /* <DEDUP_REMOVED lines=11> */
[----:B------:R-:W-:Y:S01]  /*00b0*/  SEL R5, R0, R5, P0 ;  /* 0x0000000500057207 */ /* 0x000fe20000000000 */
        /* <DEDUP_REMOVED lines=11> */
[----:B------:R-:W-:Y:S05]  /*0170*/  CALL.REL.NOINC `($__internal_1_$__cuda_sm20_div_s64) ;  /* 0x0000459000007944 */ /* 0x000fea0003c00000 */
[----:B------:R-:W-:Y:S05]  /*0180*/  BRA `(.L_x_47) ;  /* 0x0000013000007947 */ /* 0x000fea0003800000 */
.L_x_46:
        /* <DEDUP_REMOVED lines=19> */
.L_x_47:
        /* <DEDUP_REMOVED lines=9> */
[----:B------:R-:W-:Y:S02]  /*0350*/  MOV R19, R21 ;  /* 0x0000001500137202 */ /* 0x000fe40000000f00 */
[----:B------:R-:W-:Y:S02]  /*0360*/  MOV R24, 0x380 ;  /* 0x0000038000187802 */ /* 0x000fe40000000f00 */
[----:B------:R-:W-:Y:S05]  /*0370*/  CALL.REL.NOINC `($__internal_1_$__cuda_sm20_div_s64) ;  /* 0x0000439000007944 */ /* 0x000fea0003c00000 */
[----:B------:R-:W-:Y:S02]  /*0380*/  MOV R32, R20 ;  /* 0x0000001400207202 */ /* 0x000fe40000000f00 */
[----:B------:R-:W-:Y:S01]  /*0390*/  MOV R33, R21 ;  /* 0x0000001500217202 */ /* 0x000fe20000000f00 */
[----:B------:R-:W-:Y:S05]  /*03a0*/  BRA `(.L_x_50) ;  /* 0x0000013000007947 */ /* 0x000fea0003800000 */
.L_x_49:
[----:B------:R-:W0:Y:S01]  /*03b0*/  I2F.U32.RP R6, R26 ;  /* 0x0000001a00067306 */ /* 0x000e220000209000 */
[----:B------:R-:W-:Y:S01]  /*03c0*/  ISETP.NE.U32.AND P0, PT, R26, RZ, PT ;  /* 0x000000ff1a00720c */ /* 0x000fe20003f05070 */
[----:B------:R-:W-:-:S06]  /*03d0*/  HFMA2.MMA R33, -RZ, RZ, 0, 0 ;  /* 0x00000000ff217435 */ /* 0x000fcc00000001ff */
[----:B0-----:R-:W0:Y:S02]  /*03e0*/  MUFU.RCP R4, R6 ;  /* 0x0000000600047308 */ /* 0x001e240000001000 */
[----:B0-----:R-:W-:-:S06]  /*03f0*/  IADD3 R4, R4, 0xffffffe, RZ ;  /* 0x0ffffffe04047810 */ /* 0x001fcc0007ffe0ff */
[----:B------:R-:W0:Y:S02]  /*0400*/  F2I.FTZ.U32.TRUNC.NTZ R3, R4 ;  /* 0x0000000400037305 */ /* 0x000e24000021f000 */
[----:B0-----:R-:W-:-:S04]  /*0410*/  IMAD.MOV R2, RZ, RZ, -R3 ;  /* 0x000000ffff027224 */ /* 0x001fc800078e0a03 */
[----:B------:R-:W-:Y:S02]  /*0420*/  IMAD R7, R2, R26, RZ ;  /* 0x0000001a02077224 */ /* 0x000fe400078e02ff */
[----:B------:R-:W-:-:S04]  /*0430*/  IMAD.MOV.U32 R2, RZ, RZ, RZ ;  /* 0x000000ffff027224 */ /* 0x000fc800078e00ff */
        /* <DEDUP_REMOVED lines=10> */
.L_x_50:
[----:B------:R-:W-:Y:S05]  /*04e0*/  BSYNC B0 ;  /* 0x0000000000007941 */ /* 0x000fea0003800000 */
.L_x_48:
        /* <DEDUP_REMOVED lines=10> */
[----:B------:R-:W-:Y:S01]  /*0590*/  @!UP0 UIADD3 UR4, UR5, URZ, URZ ;  /* 0x0000003f05048290 */ /* 0x000fe2000fffe03f */
[----:B0-----:R-:W0:Y:S02]  /*05a0*/  MUFU.RCP R8, R6 ;  /* 0x0000000600087308 */ /* 0x001e240000001000 */
[----:B0-----:R-:W-:Y:S01]  /*05b0*/  IADD3 R8, R8, 0xffffffe, RZ ;  /* 0x0ffffffe08087810 */ /* 0x001fe20007ffe0ff */
[----:B------:R-:W-:-:S05]  /*05c0*/  IMAD.MOV.U32 R6, RZ, RZ, R2 ;  /* 0x000000ffff067224 */ /* 0x000fca00078e0002 */
        /* <DEDUP_REMOVED lines=40> */
[----:B------:R-:W-:Y:S02]  /*0850*/  MOV R8, R20 ;  /* 0x0000001400087202 */ /* 0x000fe40000000f00 */
[----:B------:R-:W-:Y:S01]  /*0860*/  MOV R9, R21 ;  /* 0x0000001500097202 */ /* 0x000fe20000000f00 */
[----:B------:R-:W-:Y:S05]  /*0870*/  BRA `(.L_x_53) ;  /* 0x0000013000007947 */ /* 0x000fea0003800000 */
.L_x_52:
[----:B------:R-:W0:Y:S01]  /*0880*/  I2F.U32.RP R4, R17 ;  /* 0x0000001100047306 */ /* 0x000e220000209000 */
[----:B------:R-:W-:-:S07]  /*0890*/  ISETP.NE.U32.AND P0, PT, R17, RZ, PT ;  /* 0x000000ff1100720c */ /* 0x000fce0003f05070 */
[----:B0-----:R-:W0:Y:S02]  /*08a0*/  MUFU.RCP R6, R4 ;  /* 0x0000000400067308 */ /* 0x001e240000001000 */
[----:B0-----:R-:W-:-:S06]  /*08b0*/  IADD3 R6, R6, 0xffffffe, RZ ;  /* 0x0ffffffe06067810 */ /* 0x001fcc0007ffe0ff */
[----:B------:R-:W0:Y:S02]  /*08c0*/  F2I.FTZ.U32.TRUNC.NTZ R7, R6 ;  /* 0x0000000600077305 */ /* 0x000e24000021f000 */
[----:B0-----:R-:W-:Y:S02]  /*08d0*/  IMAD.MOV R2, RZ, RZ, -R7 ;  /* 0x000000ffff027224 */ /* 0x001fe400078e0a07 */
[----:B------:R-:W-:Y:S02]  /*08e0*/  IMAD.MOV.U32 R6, RZ, RZ, RZ ;  /* 0x000000ffff067224 */ /* 0x000fe400078e00ff */
[----:B------:R-:W-:-:S04]  /*08f0*/  IMAD R9, R2, R17, RZ ;  /* 0x0000001102097224 */ /* 0x000fc800078e02ff */
[----:B------:R-:W-:-:S06]  /*0900*/  IMAD.HI.U32 R9, R7, R9, R6 ;  /* 0x0000000907097227 */ /* 0x000fcc00078e0006 */
[----:B------:R-:W-:Y:S01]  /*0910*/  IMAD.HI.U32 R8, R9, R26, RZ ;  /* 0x0000001a09087227 */ /* 0x000fe200078e00ff */
[----:B------:R-:W-:-:S04]  /*0920*/  HFMA2.MMA R9, -RZ, RZ, 0, 0 ;  /* 0x00000000ff097435 */ /* 0x000fc800000001ff */
        /* <DEDUP_REMOVED lines=8> */
.L_x_53:
[----:B------:R-:W-:Y:S05]  /*09b0*/  BSYNC B0 ;  /* 0x0000000000007941 */ /* 0x000fea0003800000 */
.L_x_51:
[----:B------:R-:W-:Y:S01]  /*09c0*/  IMAD.MOV.U32 R6, RZ, RZ, c[0x0][0x1c0] ;  /* 0x00007000ff067624 */ /* 0x000fe200078e00ff */
[----:B------:R-:W-:Y:S01]  /*09d0*/  IABS R19, R3 ;  /* 0x0000000300137213 */ /* 0x000fe20000000000 */
[----:B------:R-:W-:Y:S01]  /*09e0*/  IMAD.MOV.U32 R26, RZ, RZ, RZ ;  /* 0x000000ffff1a7224 */ /* 0x000fe200078e00ff */
[----:B------:R-:W-:Y:S01]  /*09f0*/  IABS R14, c[0x0][0x214] ;  /* 0x00008500000e7a13 */ /* 0x000fe20000000000 */
[C---:B------:R-:W-:Y:S01]  /*0a00*/  IMAD R2, R6.reuse, c[0x0][0x214], RZ ;  /* 0x0000850006027a24 */ /* 0x040fe200078e02ff */
[----:B------:R-:W0:Y:S01]  /*0a10*/  I2F.RP R20, R19 ;  /* 0x0000001300147306 */ /* 0x000e220000209400 */
[----:B------:R-:W-:Y:S01]  /*0a20*/  IADD3 R6, R6, -0x1, RZ ;  /* 0xffffffff06067810 */ /* 0x000fe20007ffe0ff */
[----:B------:R-:W1:Y:S01]  /*0a30*/  S2R R38, SR_TID.X ;  /* 0x0000000000267919 */ /* 0x000e620000002100 */
[----:B------:R-:W-:Y:S01]  /*0a40*/  ISETP.NE.AND P5, PT, R3, RZ, PT ;  /* 0x000000ff0300720c */ /* 0x000fe20003fa5270 */
[----:B------:R-:W-:Y:S01]  /*0a50*/  BSSY B0, `(.L_x_54) ;  /* 0x0000072000007945 */ /* 0x000fe20003800000 */
[----:B------:R-:W-:-:S03]  /*0a60*/  IABS R18, R2 ;  /* 0x0000000200127213 */ /* 0x000fc60000000000 */
[----:B------:R-:W-:Y:S01]  /*0a70*/  I2F.RP R13, R14 ;  /* 0x0000000e000d7306 */ /* 0x000fe20000209400 */
[----:B------:R-:W-:-:S07]  /*0a80*/  IADD3 R21, R18, UR8, RZ ;  /* 0x0000000812157c10 */ /* 0x000fce000fffe0ff */
[----:B------:R-:W2:Y:S08]  /*0a90*/  I2F.RP R15, R18 ;  /* 0x00000012000f7306 */ /* 0x000eb00000209400 */
[----:B0-----:R-:W0:Y:S08]  /*0aa0*/  MUFU.RCP R4, R20 ;  /* 0x0000001400047308 */ /* 0x001e300000001000 */
[----:B--2---:R-:W2:Y:S08]  /*0ab0*/  MUFU.RCP R10, R15 ;  /* 0x0000000f000a7308 */ /* 0x004eb00000001000 */
[----:B------:R-:W3:Y:S01]  /*0ac0*/  MUFU.RCP R24, R13 ;  /* 0x0000000d00187308 */ /* 0x000ee20000001000 */
[----:B0-----:R-:W-:-:S02]  /*0ad0*/  IADD3 R4, R4, 0xffffffe, RZ ;  /* 0x0ffffffe04047810 */ /* 0x001fc40007ffe0ff */
[----:B--2---:R-:W-:-:S05]  /*0ae0*/  IADD3 R10, R10, 0xffffffe, RZ ;  /* 0x0ffffffe0a0a7810 */ /* 0x004fca0007ffe0ff */
[----:B------:R-:W0:Y:S01]  /*0af0*/  F2I.FTZ.U32.TRUNC.NTZ R27, R4 ;  /* 0x00000004001b7305 */ /* 0x000e22000021f000 */
[----:B------:R-:W-:Y:S02]  /*0b00*/  IABS R15, R21 ;  /* 0x00000015000f7213 */ /* 0x000fe40000000000 */
[----:B---3--:R-:W-:-:S05]  /*0b10*/  IADD3 R24, R24, 0xffffffe, RZ ;  /* 0x0ffffffe18187810 */ /* 0x008fca0007ffe0ff */
[----:B------:R-:W2:Y:S08]  /*0b20*/  F2I.FTZ.U32.TRUNC.NTZ R11, R10 ;  /* 0x0000000a000b7305 */ /* 0x000eb0000021f000 */
[----:B------:R-:W3:Y:S01]  /*0b30*/  F2I.FTZ.U32.TRUNC.NTZ R25, R24 ;  /* 0x0000001800197305 */ /* 0x000ee2000021f000 */
[----:B0-----:R-:W-:Y:S02]  /*0b40*/  IMAD.MOV R22, RZ, RZ, -R27 ;  /* 0x000000ffff167224 */ /* 0x001fe400078e0a1b */
[----:B------:R-:W-:-:S02]  /*0b50*/  IMAD.IADD R4, R6, 0x1, R19 ;  /* 0x0000000106047824 */ /* 0x000fc400078e0213 */
[----:B------:R-:W-:Y:S02]  /*0b60*/  IMAD R22, R22, R19, RZ ;  /* 0x0000001316167224 */ /* 0x000fe400078e02ff */
[----:B--2---:R-:W-:Y:S01]  /*0b70*/  IMAD.MOV R7, RZ, RZ, -R11 ;  /* 0x000000ffff077224 */ /* 0x004fe200078e0a0b */
[----:B------:R-:W-:Y:S01]  /*0b80*/  IABS R13, R4 ;  /* 0x00000004000d7213 */ /* 0x000fe20000000000 */
[----:B------:R-:W-:Y:S02]  /*0b90*/  IMAD.MOV.U32 R10, RZ, RZ, RZ ;  /* 0x000000ffff0a7224 */ /* 0x000fe400078e00ff */
[----:B------:R-:W-:Y:S02]  /*0ba0*/  IMAD R20, R7, R18, RZ ;  /* 0x0000001207147224 */ /* 0x000fe400078e02ff */
[----:B------:R-:W-:-:S04]  /*0bb0*/  IMAD.HI.U32 R22, R27, R22, R26 ;  /* 0x000000161b167227 */ /* 0x000fc800078e001a */
[----:B------:R-:W-:Y:S01]  /*0bc0*/  IMAD.HI.U32 R20, R11, R20, R10 ;  /* 0x000000140b147227 */ /* 0x000fe200078e000a */
[----:B------:R-:W-:Y:S02]  /*0bd0*/  IABS R10, R2 ;  /* 0x00000002000a7213 */ /* 0x000fe40000000000 */
[----:B------:R-:W-:Y:S01]  /*0be0*/  IABS R11, R3 ;  /* 0x00000003000b7213 */ /* 0x000fe20000000000 */
[----:B---3--:R-:W-:Y:S02]  /*0bf0*/  IMAD.MOV R7, RZ, RZ, -R25 ;  /* 0x000000ffff077224 */ /* 0x008fe400078e0a19 */
[----:B------:R-:W-:Y:S02]  /*0c00*/  IMAD.MOV.U32 R24, RZ, RZ, RZ ;  /* 0x000000ffff187224 */ /* 0x000fe400078e00ff */
[----:B------:R-:W-:Y:S02]  /*0c10*/  IMAD R7, R7, R14, RZ ;  /* 0x0000000e07077224 */ /* 0x000fe400078e02ff */
[----:B------:R-:W-:-:S02]  /*0c20*/  IMAD.MOV R10, RZ, RZ, -R10 ;  /* 0x000000ffff0a7224 */ /* 0x000fc400078e0a0a */
[----:B------:R-:W-:-:S04]  /*0c30*/  IMAD.HI.U32 R20, R20, R15, RZ ;  /* 0x0000000f14147227 */ /* 0x000fc800078e00ff */
[----:B------:R-:W-:-:S04]  /*0c40*/  IMAD.HI.U32 R24, R25, R7, R24 ;  /* 0x0000000719187227 */ /* 0x000fc800078e0018 */
[----:B------:R-:W-:Y:S02]  /*0c50*/  IMAD R7, R20, R10, R15 ;  /* 0x0000000a14077224 */ /* 0x000fe400078e020f */
[----:B------:R-:W-:Y:S02]  /*0c60*/  IMAD.MOV R11, RZ, RZ, -R11 ;  /* 0x000000ffff0b7224 */ /* 0x000fe400078e0a0b */
[----:B------:R-:W-:Y:S01]  /*0c70*/  IMAD.HI.U32 R22, R22, R13, RZ ;  /* 0x0000000d16167227 */ /* 0x000fe200078e00ff */
[----:B------:R-:W-:-:S03]  /*0c80*/  ISETP.GT.U32.AND P4, PT, R18, R7, PT ;  /* 0x000000071200720c */ /* 0x000fc60003f84070 */
[----:B------:R-:W-:Y:S01]  /*0c90*/  IMAD R26, R22, R11, R13 ;  /* 0x0000000b161a7224 */ /* 0x000fe200078e020d */
[----:B------:R-:W-:Y:S01]  /*0ca0*/  LEA.HI.SX32 R13, R2, 0x1, 0x1 ;  /* 0x00000001020d7811 */ /* 0x000fe200078f0aff */
[----:B------:R-:W-:-:S03]  /*0cb0*/  IMAD.HI.U32 R24, R24, R15, RZ ;  /* 0x0000000f18187227 */ /* 0x000fc600078e00ff */
[----:B------:R-:W-:Y:S01]  /*0cc0*/  ISETP.GT.U32.AND P3, PT, R19, R26, PT ;  /* 0x0000001a1300720c */ /* 0x000fe20003f64070 */
[----:B------:R-:W-:-:S04]  /*0cd0*/  IMAD.MOV R10, RZ, RZ, -R24 ;  /* 0x000000ffff0a7224 */ /* 0x000fc800078e0a18 */
[----:B------:R-:W-:Y:S01]  /*0ce0*/  @!P4 IMAD.IADD R7, R7, 0x1, -R18 ;  /* 0x000000010707c824 */ /* 0x000fe200078e0a12 */
[----:B------:R-:W-:Y:S01]  /*0cf0*/  @!P4 IADD3 R20, R20, 0x1, RZ ;  /* 0x000000011414c810 */ /* 0x000fe20007ffe0ff */
[----:B------:R-:W-:Y:S01]  /*0d00*/  IMAD R15, R14, R10, R15 ;  /* 0x0000000a0e0f7224 */ /* 0x000fe200078e020f */
[----:B------:R-:W-:Y:S02]  /*0d10*/  ISETP.NE.AND P4, PT, R2, RZ, PT ;  /* 0x000000ff0200720c */ /* 0x000fe40003f85270 */
[-C--:B------:R-:W-:Y:S02]  /*0d20*/  ISETP.GE.U32.AND P2, PT, R7, R18.reuse, PT ;  /* 0x000000120700720c */ /* 0x080fe40003f46070 */
[----:B------:R-:W-:Y:S01]  /*0d30*/  LOP3.LUT R7, R21, R18, RZ, 0x3c, !PT ;  /* 0x0000001215077212 */ /* 0x000fe200078e3cff */
[----:B------:R-:W-:Y:S01]  /*0d40*/  @!P3 IMAD.IADD R26, R26, 0x1, -R19 ;  /* 0x000000011a1ab824 */ /* 0x000fe200078e0a13 */
[----:B------:R-:W-:Y:S02]  /*0d50*/  ISETP.GT.U32.AND P0, PT, R14, R15, PT ;  /* 0x0000000f0e00720c */ /* 0x000fe40003f04070 */
[----:B------:R-:W-:-:S02]  /*0d60*/  ISETP.GE.AND P1, PT, R7, RZ, PT ;  /* 0x000000ff0700720c */ /* 0x000fc40003f26270 */
[-C--:B------:R-:W-:Y:S02]  /*0d70*/  ISETP.GE.U32.AND P6, PT, R26, R19.reuse, PT ;  /* 0x000000131a00720c */ /* 0x080fe40003fc6070 */
[----:B------:R-:W-:Y:S02]  /*0d80*/  LOP3.LUT R7, R4, R19, RZ, 0x3c, !PT ;  /* 0x0000001304077212 */ /* 0x000fe400078e3cff */
[----:B------:R-:W-:Y:S02]  /*0d90*/  @!P3 IADD3 R22, R22, 0x1, RZ ;  /* 0x000000011616b810 */ /* 0x000fe40007ffe0ff */
[----:B------:R-:W-:Y:S02]  /*0da0*/  @P2 IADD3 R20, R20, 0x1, RZ ;  /* 0x0000000114142810 */ /* 0x000fe40007ffe0ff */
[----:B------:R-:W-:Y:S01]  /*0db0*/  ISETP.GE.AND P2, PT, R7, RZ, PT ;  /* 0x000000ff0700720c */ /* 0x000fe20003f46270 */
[----:B------:R-:W-:Y:S01]  /*0dc0*/  @!P0 IMAD.IADD R15, R15, 0x1, -R14 ;  /* 0x000000010f0f8824 */ /* 0x000fe200078e0a0e */
[----:B------:R-:W-:Y:S01]  /*0dd0*/  @!P0 IADD3 R24, R24, 0x1, RZ ;  /* 0x0000000118188810 */ /* 0x000fe20007ffe0ff */
[----:B------:R-:W-:Y:S01]  /*0de0*/  @!P1 IMAD.MOV R20, RZ, RZ, -R20 ;  /* 0x000000ffff149224 */ /* 0x000fe200078e0a14 */
[----:B------:R-:W-:-:S02]  /*0df0*/  @!P4 LOP3.LUT R20, RZ, R18, RZ, 0x33, !PT ;  /* 0x00000012ff14c212 */ /* 0x000fc400078e33ff */
[----:B------:R-:W-:Y:S02]  /*0e00*/  @P6 IADD3 R22, R22, 0x1, RZ ;  /* 0x0000000116166810 */ /* 0x000fe40007ffe0ff */
[----:B------:R-:W-:Y:S02]  /*0e10*/  ISETP.LT.U32.AND P0, PT, R32, R20, PT ;  /* 0x000000142000720c */ /* 0x000fe40003f01070 */
[----:B------:R-:W-:Y:S02]  /*0e20*/  SHF.R.S32.HI R11, RZ, 0x1f, R20 ;  /* 0x0000001fff0b7819 */ /* 0x000fe40000011414 */
[----:B------:R-:W-:Y:S01]  /*0e30*/  ISETP.GE.U32.AND P3, PT, R15, R14, PT ;  /* 0x0000000e0f00720c */ /* 0x000fe20003f66070 */
[----:B------:R-:W-:Y:S01]  /*0e40*/  @!P2 IMAD.MOV R22, RZ, RZ, -R22 ;  /* 0x000000ffff16a224 */ /* 0x000fe200078e0a16 */
[----:B------:R-:W-:Y:S02]  /*0e50*/  ISETP.GT.AND P2, PT, R2, RZ, PT ;  /* 0x000000ff0200720c */ /* 0x000fe40003f44270 */
[----:B------:R-:W-:-:S02]  /*0e60*/  ISETP.LT.AND.EX P0, PT, R33, R11, PT, P0 ;  /* 0x0000000b2100720c */ /* 0x000fc40003f01300 */
[----:B------:R-:W-:Y:S02]  /*0e70*/  LOP3.LUT R21, R21, c[0x0][0x214], RZ, 0x3c, !PT ;  /* 0x0000850015157a12 */ /* 0x000fe400078e3cff */
[----:B------:R-:W-:Y:S02]  /*0e80*/  SEL R11, R33, R11, P0 ;  /* 0x0000000b210b7207 */ /* 0x000fe40000000000 */
[----:B------:R-:W-:Y:S02]  /*0e90*/  ISETP.GE.AND P1, PT, R21, RZ, PT ;  /* 0x000000ff1500720c */ /* 0x000fe40003f26270 */
[----:B------:R-:W-:Y:S02]  /*0ea0*/  SHF.R.S32.HI R10, RZ, 0x1f, R2 ;  /* 0x0000001fff0a7819 */ /* 0x000fe40000011402 */
[----:B------:R-:W-:Y:S02]  /*0eb0*/  ISETP.NE.AND P4, PT, RZ, c[0x0][0x214], PT ;  /* 0x00008500ff007a0c */ /* 0x000fe40003f85270 */
[----:B------:R-:W-:Y:S01]  /*0ec0*/  LOP3.LUT R2, R33, R11, RZ, 0xfc, !PT ;  /* 0x0000000b21027212 */ /* 0x000fe200078efcff */
[----:B------:R-:W-:Y:S01]  /*0ed0*/  @!P2 IMAD.MOV R13, RZ, RZ, R10 ;  /* 0x000000ffff0da224 */ /* 0x000fe200078e020a */
[----:B------:R-:W-:-:S02]  /*0ee0*/  @P3 IADD3 R24, R24, 0x1, RZ ;  /* 0x0000000118183810 */ /* 0x000fc40007ffe0ff */
[----:B------:R-:W-:Y:S02]  /*0ef0*/  ISETP.NE.U32.AND P2, PT, R2, RZ, PT ;  /* 0x000000ff0200720c */ /* 0x000fe40003f45070 */
[----:B------:R-:W-:Y:S01]  /*0f00*/  @!P5 LOP3.LUT R22, RZ, R19, RZ, 0x33, !PT ;  /* 0x00000013ff16d212 */ /* 0x000fe200078e33ff */
[----:B------:R-:W-:-:S03]  /*0f10*/  @!P1 IMAD.MOV R24, RZ, RZ, -R24 ;  /* 0x000000ffff189224 */ /* 0x000fc600078e0a18 */
[----:B------:R-:W-:Y:S02]  /*0f20*/  ISETP.LT.U32.AND P1, PT, R8, R22, PT ;  /* 0x000000160800720c */ /* 0x000fe40003f21070 */
[----:B------:R-:W-:Y:S02]  /*0f30*/  SHF.R.S32.HI R7, RZ, 0x1f, R22 ;  /* 0x0000001fff077819 */ /* 0x000fe40000011416 */
[----:B------:R-:W-:Y:S02]  /*0f40*/  @!P4 LOP3.LUT R24, RZ, c[0x0][0x214], RZ, 0x33, !PT ;  /* 0x00008500ff18ca12 */ /* 0x000fe400078e33ff */
[----:B------:R-:W-:-:S03]  /*0f50*/  ISETP.LT.AND.EX P1, PT, R9, R7, PT, P1 ;  /* 0x000000070900720c */ /* 0x000fc60003f21310 */
[----:B------:R-:W-:Y:S01]  /*0f60*/  IMAD R2, R24, R13, RZ ;  /* 0x0000000d18027224 */ /* 0x000fe200078e02ff */
[----:B------:R-:W-:Y:S02]  /*0f70*/  SEL R15, R8, R22, P1 ;  /* 0x00000016080f7207 */ /* 0x000fe40000800000 */
[----:B------:R-:W-:Y:S02]  /*0f80*/  SEL R14, R9, R7, P1 ;  /* 0x00000007090e7207 */ /* 0x000fe40000800000 */
[----:B------:R-:W-:Y:S01]  /*0f90*/  SEL R13, R32, R20, P0 ;  /* 0x00000014200d7207 */ /* 0x000fe20000000000 */
[----:B------:R-:W-:Y:S05]  /*0fa0*/  @!P2 BRA `(.L_x_55) ;  /* 0x000000900000a947 */ /* 0x000fea0003800000 */
[----:B-1----:R-:W-:Y:S01]  /*0fb0*/  IMAD.MOV.U32 R30, RZ, RZ, R32 ;  /* 0x000000ffff1e7224 */ /* 0x002fe200078e0020 */
[----:B------:R-:W-:Y:S01]  /*0fc0*/  MOV R26, R13 ;  /* 0x0000000d001a7202 */ /* 0x000fe20000000f00 */
[----:B------:R-:W-:Y:S01]  /*0fd0*/  IMAD.MOV.U32 R19, RZ, RZ, R33 ;  /* 0x000000ffff137224 */ /* 0x000fe200078e0021 */
[----:B------:R-:W-:Y:S02]  /*0fe0*/  MOV R25, R11 ;  /* 0x0000000b00197202 */ /* 0x000fe40000000f00 */
[----:B------:R-:W-:-:S02]  /*0ff0*/  MOV R24, 0x1010 ;  /* 0x0000101000187802 */ /* 0x000fc40000000f00 */
[----:B------:R-:W-:Y:S05]  /*1000*/  CALL.REL.NOINC `($__internal_1_$__cuda_sm20_div_s64) ;  /* 0x0000370000007944 */ /* 0x000fea0003c00000 */
[----:B------:R-:W-:Y:S02]  /*1010*/  MOV R40, R20 ;  /* 0x0000001400287202 */ /* 0x000fe40000000f00 */
[----:B------:R-:W-:Y:S01]  /*1020*/  MOV R41, R21 ;  /* 0x0000001500297202 */ /* 0x000fe20000000f00 */
[----:B------:R-:W-:Y:S05]  /*1030*/  BRA `(.L_x_56) ;  /* 0x0000013000007947 */ /* 0x000fea0003800000 */
.L_x_55:
        /* <DEDUP_REMOVED lines=19> */
.L_x_56:
[----:B------:R-:W-:Y:S05]  /*1170*/  BSYNC B0 ;  /* 0x0000000000007941 */ /* 0x000fea0003800000 */
.L_x_54:
[----:B------:R-:W-:Y:S01]  /*1180*/  SHF.R.S32.HI R7, RZ, 0x1f, R38 ;  /* 0x0000001fff077819 */ /* 0x000fe20000011426 */
[----:B------:R-:W-:Y:S01]  /*1190*/  ULDC.64 UR8, c[0x0][0x118] ;  /* 0x0000460000087ab9 */ /* 0x000fe20000000a00 */
[----:B------:R-:W-:Y:S02]  /*11a0*/  IADD3 R21, P0, R12, -UR7, RZ ;  /* 0x800000070c157c10 */ /* 0x000fe4000ff1e0ff */
[----:B------:R-:W-:-:S04]  /*11b0*/  LEA.HI R25, R7, R38, RZ, 0x3 ;  /* 0x0000002607197211 */ /* 0x000fc800078f18ff */
[----:B------:R-:W-:Y:S02]  /*11c0*/  LOP3.LUT R19, R25, 0xfffffff8, RZ, 0xc0, !PT ;  /* 0xfffffff819137812 */ /* 0x000fe400078ec0ff */
[----:B------:R-:W-:-:S03]  /*11d0*/  SHF.R.S32.HI R25, RZ, 0x3, R25 ;  /* 0x00000003ff197819 */ /* 0x000fc60000011419 */
[----:B------:R-:W-:Y:S01]  /*11e0*/  IMAD.IADD R20, R38, 0x1, -R19 ;  /* 0x0000000126147824 */ /* 0x000fe200078e0a13 */
[----:B------:R-:W-:Y:S02]  /*11f0*/  IADD3.X R19, R0, ~UR6, RZ, P0, !PT ;  /* 0x8000000600137c10 */ /* 0x000fe400087fe4ff */
[----:B------:R-:W-:Y:S02]  /*1200*/  IADD3 R31, R25, 0x20, RZ ;  /* 0x00000020191f7810 */ /* 0x000fe40007ffe0ff */
[----:B------:R-:W-:Y:S02]  /*1210*/  ISETP.GT.U32.AND P3, PT, R21, R20, PT ;  /* 0x000000141500720c */ /* 0x000fe40003f64070 */
[----:B------:R-:W-:Y:S02]  /*1220*/  SHF.R.S32.HI R10, RZ, 0x1f, R20 ;  /* 0x0000001fff0a7819 */ /* 0x000fe40000011414 */
[----:B------:R-:W-:Y:S02]  /*1230*/  IADD3 R27, R25, 0x10, RZ ;  /* 0x00000010191b7810 */ /* 0x000fe40007ffe0ff */
[----:B------:R-:W-:-:S02]  /*1240*/  ISETP.GT.AND.EX P3, PT, R19, R10, PT, P3 ;  /* 0x0000000a1300720c */ /* 0x000fc40003f64330 */
[----:B------:R-:W-:Y:S02]  /*1250*/  IADD3 R23, R25, 0x30, RZ ;  /* 0x0000003019177810 */ /* 0x000fe40007ffe0ff */
[----:B------:R-:W-:Y:S02]  /*1260*/  ISETP.GE.OR P4, PT, R31, c[0x0][0x314], !P3 ;  /* 0x0000c5001f007a0c */ /* 0x000fe40005f86670 */
[----:B------:R-:W-:Y:S02]  /*1270*/  ISETP.GE.OR P5, PT, R27, c[0x0][0x314], !P3 ;  /* 0x0000c5001b007a0c */ /* 0x000fe40005fa6670 */
[----:B------:R-:W-:Y:S02]  /*1280*/  ISETP.GE.OR P6, PT, R25, c[0x0][0x314], !P3 ;  /* 0x0000c50019007a0c */ /* 0x000fe40005fc6670 */
[----:B------:R-:W-:Y:S02]  /*1290*/  ISETP.GE.OR P3, PT, R23, c[0x0][0x314], !P3 ;  /* 0x0000c50017007a0c */ /* 0x000fe40005f66670 */
[----:B------:R-:W-:-:S04]  /*12a0*/  IADD3 R32, P0, R20, UR7, RZ ;  /* 0x0000000714207c10 */ /* 0x000fc8000ff1e0ff */
[----:B------:R-:W-:Y:S01]  /*12b0*/  IADD3.X R33, R10, UR6, RZ, P0, !PT ;  /* 0x000000060a217c10 */ /* 0x000fe200087fe4ff */
[--C-:B------:R-:W-:Y:S01]  /*12c0*/  @!P4 IMAD.MOV.U32 R26, RZ, RZ, R32.reuse ;  /* 0x000000ffff1ac224 */ /* 0x100fe200078e0020 */
[----:B------:R-:W-:Y:S02]  /*12d0*/  @!P4 SHF.R.S32.HI R19, RZ, 0x1f, R31 ;  /* 0x0000001fff13c819 */ /* 0x000fe4000001141f */
[----:B------:R-:W-:Y:S01]  /*12e0*/  @!P5 SHF.R.S32.HI R21, RZ, 0x1f, R27 ;  /* 0x0000001fff15d819 */ /* 0x000fe2000001141b */
[----:B------:R-:W-:-:S04]  /*12f0*/  @!P5 IMAD.WIDE.U32 R28, R12, R27, R32 ;  /* 0x0000001b0c1cd225 */ /* 0x000fc800078e0020 */
[-C--:B------:R-:W-:Y:S01]  /*1300*/  @!P4 IMAD R19, R19, R12.reuse, RZ ;  /* 0x0000000c1313c224 */ /* 0x080fe200078e02ff */
[----:B------:R-:W-:Y:S01]  /*1310*/  @!P5 LEA R22, P0, R28, c[0x0][0x208], 0x2 ;  /* 0x000082001c16da11 */ /* 0x000fe200078010ff */
[----:B------:R-:W-:Y:S02]  /*1320*/  @!P5 IMAD R21, R21, R12, RZ ;  /* 0x0000000c1515d224 */ /* 0x000fe400078e02ff */
[-C--:B------:R-:W-:Y:S01]  /*1330*/  @!P4 IMAD R10, R31, R0.reuse, R19 ;  /* 0x000000001f0ac224 */ /* 0x080fe200078e0213 */
[----:B------:R-:W-:Y:S01]  /*1340*/  @!P3 SHF.R.S32.HI R19, RZ, 0x1f, R23 ;  /* 0x0000001fff13b819 */ /* 0x000fe20000011417 */
[----:B------:R-:W-:Y:S01]  /*1350*/  @!P5 IMAD R18, R27, R0, R21 ;  /* 0x000000001b12d224 */ /* 0x000fe200078e0215 */
[----:B------:R-:W-:Y:S01]  /*1360*/  @!P6 SHF.R.S32.HI R21, RZ, 0x1f, R25 ;  /* 0x0000001fff15e819 */ /* 0x000fe20000011419 */
[----:B------:R-:W-:Y:S02]  /*1370*/  @!P4 IMAD.MOV.U32 R27, RZ, RZ, R33 ;  /* 0x000000ffff1bc224 */ /* 0x000fe400078e0021 */
[----:B------:R-:W-:-:S02]  /*1380*/  @!P3 IMAD R19, R19, R12, RZ ;  /* 0x0000000c1313b224 */ /* 0x000fc400078e02ff */
[----:B------:R-:W-:-:S04]  /*1390*/  @!P4 IMAD.WIDE.U32 R26, R12, R31, R26 ;  /* 0x0000001f0c1ac225 */ /* 0x000fc800078e001a */
[----:B------:R-:W-:Y:S02]  /*13a0*/  @!P6 IMAD.MOV.U32 R30, RZ, RZ, R32 ;  /* 0x000000ffff1ee224 */ /* 0x000fe400078e0020 */
[--C-:B------:R-:W-:Y:S02]  /*13b0*/  @!P6 IMAD.MOV.U32 R31, RZ, RZ, R33.reuse ;  /* 0x000000ffff1fe224 */ /* 0x100fe400078e0021 */
[----:B------:R-:W-:Y:S02]  /*13c0*/  @!P6 IMAD R21, R21, R12, RZ ;  /* 0x0000000c1515e224 */ /* 0x000fe400078e02ff */
[----:B------:R-:W-:Y:S02]  /*13d0*/  @!P5 IMAD.IADD R18, R29, 0x1, R18 ;  /* 0x000000011d12d824 */ /* 0x000fe400078e0212 */
[----:B------:R-:W-:-:S04]  /*13e0*/  @!P3 IMAD.WIDE.U32 R32, R12, R23, R32 ;  /* 0x000000170c20b225 */ /* 0x000fc800078e0020 */
[-C--:B------:R-:W-:Y:S01]  /*13f0*/  @!P3 IMAD R19, R23, R0.reuse, R19 ;  /* 0x000000001713b224 */ /* 0x080fe200078e0213 */
[----:B------:R-:W-:Y:S01]  /*1400*/  @!P5 LEA.HI.X R23, R28, c[0x0][0x20c], R18, 0x2, P0 ;  /* 0x000083001c17da11 */ /* 0x000fe200000f1412 */
[----:B------:R-:W-:Y:S01]  /*1410*/  @!P6 IMAD.WIDE.U32 R30, R12, R25, R30 ;  /* 0x000000190c1ee225 */ /* 0x000fe200078e001e */
[----:B------:R-:W-:Y:S02]  /*1420*/  @!P3 LEA R18, P0, R32, c[0x0][0x208], 0x2 ;  /* 0x000082002012ba11 */ /* 0x000fe400078010ff */
[----:B------:R-:W-:Y:S01]  /*1430*/  @!P4 LEA R28, P1, R26, c[0x0][0x208], 0x2 ;  /* 0x000082001a1cca11 */ /* 0x000fe200078210ff */
[----:B------:R-:W-:Y:S01]  /*1440*/  @!P6 IMAD R21, R25, R0, R21 ;  /* 0x000000001915e224 */ /* 0x000fe200078e0215 */
[----:B------:R-:W-:Y:S01]  /*1450*/  @!P6 LEA R36, P2, R30, c[0x0][0x208], 0x2 ;  /* 0x000082001e24ea11 */ /* 0x000fe200078410ff */
[----:B------:R-:W-:Y:S02]  /*1460*/  @!P3 IMAD.IADD R19, R33, 0x1, R19 ;  /* 0x000000012113b824 */ /* 0x000fe400078e0213 */
[----:B------:R-:W-:-:S02]  /*1470*/  @!P6 IMAD.IADD R21, R31, 0x1, R21 ;  /* 0x000000011f15e824 */ /* 0x000fc400078e0215 */
[----:B------:R-:W-:Y:S01]  /*1480*/  @!P4 IMAD.IADD R27, R27, 0x1, R10 ;  /* 0x000000011b1bc824 */ /* 0x000fe200078e020a */
[----:B------:R-:W-:Y:S01]  /*1490*/  @!P3 LEA.HI.X R19, R32, c[0x0][0x20c], R19, 0x2, P0 ;  /* 0x000083002013ba11 */ /* 0x000fe200000f1413 */
[----:B------:R-:W-:Y:S01]  /*14a0*/  IMAD.MOV.U32 R24, RZ, RZ, -0x800000 ;  /* 0xff800000ff187424 */ /* 0x000fe200078e00ff */
[----:B------:R-:W-:Y:S01]  /*14b0*/  @!P6 LEA.HI.X R37, R30, c[0x0][0x20c], R21, 0x2, P2 ;  /* 0x000083001e25ea11 */ /* 0x000fe200010f1415 */
[----:B------:R-:W-:Y:S01]  /*14c0*/  IMAD.MOV.U32 R21, RZ, RZ, -0x800000 ;  /* 0xff800000ff157424 */ /* 0x000fe200078e00ff */
[----:B------:R-:W-:Y:S01]  /*14d0*/  @!P4 LEA.HI.X R29, R26, c[0x0][0x20c], R27, 0x2, P1 ;  /* 0x000083001a1dca11 */ /* 0x000fe200008f141b */
[----:B------:R-:W-:Y:S02]  /*14e0*/  IMAD.MOV.U32 R10, RZ, RZ, -0x800000 ;  /* 0xff800000ff0a7424 */ /* 0x000fe400078e00ff */
[----:B------:R-:W-:Y:S01]  /*14f0*/  IMAD.MOV.U32 R26, RZ, RZ, -0x800000 ;  /* 0xff800000ff1a7424 */ /* 0x000fe200078e00ff */
[----:B------:R0:W2:Y:S04]  /*1500*/  @!P3 LDG.E R24, [R18.64] ;  /* 0x000000081218b981 */ /* 0x0000a8000c1e1900 */
[----:B------:R-:W3:Y:S04]  /*1510*/  @!P6 LDG.E R21, [R36.64] ;  /* 0x000000082415e981 */ /* 0x000ee8000c1e1900 */
[----:B------:R1:W4:Y:S04]  /*1520*/  @!P5 LDG.E R10, [R22.64] ;  /* 0x00000008160ad981 */ /* 0x000328000c1e1900 */
[----:B------:R-:W5:Y:S01]  /*1530*/  @!P4 LDG.E R26, [R28.64] ;  /* 0x000000081c1ac981 */ /* 0x000f62000c1e1900 */
[----:B------:R-:W-:-:S04]  /*1540*/  IABS R27, c[0x0][0x1c0] ;  /* 0x00007000001b7a13 */ /* 0x000fc80000000000 */
[----:B------:R-:W0:Y:S08]  /*1550*/  I2F.U32.RP R32, R27 ;  /* 0x0000001b00207306 */ /* 0x000e300000209000 */
[----:B0-----:R-:W0:Y:S02]  /*1560*/  MUFU.RCP R30, R32 ;  /* 0x00000020001e7308 */ /* 0x001e240000001000 */
[----:B0-----:R-:W-:-:S06]  /*1570*/  IADD3 R30, R30, 0xffffffe, RZ ;  /* 0x0ffffffe1e1e7810 */ /* 0x001fcc0007ffe0ff */
[----:B------:R-:W1:Y:S01]  /*1580*/  F2I.FTZ.U32.TRUNC.NTZ R31, R30 ;  /* 0x0000001e001f7305 */ /* 0x000e62000021f000 */
[----:B------:R-:W-:Y:S02]  /*1590*/  IABS R19, R4 ;  /* 0x0000000400137213 */ /* 0x000fe40000000000 */
[----:B------:R-:W-:Y:S01]  /*15a0*/  IABS R18, c[0x0][0x1c0] ;  /* 0x0000700000127a13 */ /* 0x000fe20000000000 */
[----:B-1----:R-:W-:Y:S02]  /*15b0*/  IMAD.MOV R22, RZ, RZ, -R31 ;  /* 0x000000ffff167224 */ /* 0x002fe400078e0a1f */
[----:B------:R-:W-:Y:S02]  /*15c0*/  IMAD.MOV.U32 R30, RZ, RZ, RZ ;  /* 0x000000ffff1e7224 */ /* 0x000fe400078e00ff */
[----:B------:R-:W-:-:S04]  /*15d0*/  IMAD R22, R22, R27, RZ ;  /* 0x0000001b16167224 */ /* 0x000fc800078e02ff */
[----:B------:R-:W-:-:S04]  /*15e0*/  IMAD.HI.U32 R22, R31, R22, R30 ;  /* 0x000000161f167227 */ /* 0x000fc800078e001e */
[----:B------:R-:W-:Y:S02]  /*15f0*/  IMAD.MOV R18, RZ, RZ, -R18 ;  /* 0x000000ffff127224 */ /* 0x000fe400078e0a12 */
[----:B------:R-:W-:-:S04]  /*1600*/  IMAD.HI.U32 R22, R22, R19, RZ ;  /* 0x0000001316167227 */ /* 0x000fc800078e00ff */
[----:B------:R-:W-:-:S05]  /*1610*/  IMAD R18, R22, R18, R19 ;  /* 0x0000001216127224 */ /* 0x000fca00078e0213 */
[----:B------:R-:W-:Y:S02]  /*1620*/  ISETP.GT.U32.AND P3, PT, R27, R18, PT ;  /* 0x000000121b00720c */ /* 0x000fe40003f64070 */
[C---:B------:R-:W-:Y:S02]  /*1630*/  ISETP.GT.AND P6, PT, R38.reuse, 0x7f, PT ;  /* 0x0000007f2600780c */ /* 0x040fe40003fc4270 */
[C---:B------:R-:W-:Y:S02]  /*1640*/  ISETP.GT.AND P2, PT, R38.reuse, 0x1ff, PT ;  /* 0x000001ff2600780c */ /* 0x040fe40003f44270 */
[C---:B------:R-:W-:Y:S02]  /*1650*/  ISETP.GT.AND P1, PT, R38.reuse, 0x17f, PT ;  /* 0x0000017f2600780c */ /* 0x040fe40003f24270 */
[----:B------:R-:W-:Y:S01]  /*1660*/  ISETP.GT.AND P0, PT, R38, 0xff, PT ;  /* 0x000000ff2600780c */ /* 0x000fe20003f04270 */
[----:B------:R-:W-:-:S04]  /*1670*/  IMAD R25, R25, 0x9, R20 ;  /* 0x0000000919197824 */ /* 0x000fc800078e0214 */
[----:B------:R-:W-:-:S05]  /*1680*/  @!P3 IMAD.IADD R18, R18, 0x1, -R27 ;  /* 0x000000011212b824 */ /* 0x000fca00078e0a1b */
[----:B------:R-:W-:Y:S02]  /*1690*/  ISETP.GE.U32.AND P4, PT, R18, R27, PT ;  /* 0x0000001b1200720c */ /* 0x000fe40003f86070 */
[----:B------:R-:W-:Y:S02]  /*16a0*/  LOP3.LUT R18, R9, R14, RZ, 0xfc, !PT ;  /* 0x0000000e09127212 */ /* 0x000fe400078efcff */
[----:B------:R-:W-:Y:S02]  /*16b0*/  LOP3.LUT R4, R4, c[0x0][0x1c0], RZ, 0x3c, !PT ;  /* 0x0000700004047a12 */ /* 0x000fe400078e3cff */
[----:B------:R-:W-:-:S07]  /*16c0*/  @!P3 IADD3 R22, R22, 0x1, RZ ;  /* 0x000000011616b810 */ /* 0x000fce0007ffe0ff */
[----:B------:R-:W-:Y:S01]  /*16d0*/  @P4 IADD3 R22, R22, 0x1, RZ ;  /* 0x0000000116164810 */ /* 0x000fe20007ffe0ff */
[----:B------:R-:W-:Y:S01]  /*16e0*/  BSSY B0, `(.L_x_57) ;  /* 0x0000028000007945 */ /* 0x000fe20003800000 */
[----:B--2---:R0:W-:Y:S04]  /*16f0*/  @!P6 STS [R25.X4+0x6c0], R24 ;  /* 0x0006c0181900e388 */ /* 0x0041e80000004800 */
[----:B---3--:R0:W-:Y:S01]  /*1700*/  @!P2 STS [R25.X4], R21 ;  /* 0x000000151900a388 */ /* 0x0081e20000004800 */
[----:B------:R-:W-:-:S03]  /*1710*/  ISETP.NE.U32.AND P2, PT, R18, RZ, PT ;  /* 0x000000ff1200720c */ /* 0x000fc60003f45070 */
[----:B----4-:R0:W-:Y:S01]  /*1720*/  @!P1 STS [R25.X4+0x240], R10 ;  /* 0x0002400a19009388 */ /* 0x0101e20000004800 */
[----:B------:R-:W-:-:S03]  /*1730*/  ISETP.GE.AND P1, PT, R4, RZ, PT ;  /* 0x000000ff0400720c */ /* 0x000fc60003f26270 */
[----:B-----5:R0:W-:Y:S01]  /*1740*/  @!P0 STS [R25.X4+0x480], R26 ;  /* 0x0004801a19008388 */ /* 0x0201e20000004800 */
[----:B------:R-:W-:Y:S01]  /*1750*/  ISETP.NE.AND P0, PT, RZ, c[0x0][0x1c0], PT ;  /* 0x00007000ff007a0c */ /* 0x000fe20003f05270 */
[----:B------:R-:W-:-:S08]  /*1760*/  IMAD.MOV.U32 R4, RZ, RZ, R22 ;  /* 0x000000ffff047224 */ /* 0x000fd000078e0016 */
[----:B------:R-:W-:-:S04]  /*1770*/  @!P1 IMAD.MOV R4, RZ, RZ, -R4 ;  /* 0x000000ffff049224 */ /* 0x000fc800078e0a04 */
[----:B------:R-:W-:Y:S01]  /*1780*/  @!P0 LOP3.LUT R4, RZ, c[0x0][0x1c0], RZ, 0x33, !PT ;  /* 0x00007000ff048a12 */ /* 0x000fe200078e33ff */
[----:B------:R-:W-:Y:S05]  /*1790*/  @!P2 BRA `(.L_x_58) ;  /* 0x000000900000a947 */ /* 0x000fea0003800000 */
[----:B------:R-:W-:Y:S01]  /*17a0*/  IMAD.MOV.U32 R30, RZ, RZ, R8 ;  /* 0x000000ffff1e7224 */ /* 0x000fe200078e0008 */
[----:B0-----:R-:W-:Y:S01]  /*17b0*/  MOV R26, R15 ;  /* 0x0000000f001a7202 */ /* 0x001fe20000000f00 */
[----:B------:R-:W-:Y:S01]  /*17c0*/  IMAD.MOV.U32 R19, RZ, RZ, R9 ;  /* 0x000000ffff137224 */ /* 0x000fe200078e0009 */
[----:B------:R-:W-:Y:S02]  /*17d0*/  MOV R25, R14 ;  /* 0x0000000e00197202 */ /* 0x000fe40000000f00 */
[----:B------:R-:W-:Y:S02]  /*17e0*/  MOV R24, 0x1800 ;  /* 0x0000180000187802 */ /* 0x000fe40000000f00 */
[----:B------:R-:W-:Y:S05]  /*17f0*/  CALL.REL.NOINC `($__internal_1_$__cuda_sm20_div_s64) ;  /* 0x00002f1000007944 */ /* 0x000fea0003c00000 */
[----:B------:R-:W-:Y:S02]  /*1800*/  MOV R42, R20 ;  /* 0x00000014002a7202 */ /* 0x000fe40000000f00 */
[----:B------:R-:W-:Y:S01]  /*1810*/  MOV R43, R21 ;  /* 0x00000015002b7202 */ /* 0x000fe20000000f00 */
[----:B------:R-:W-:Y:S05]  /*1820*/  BRA `(.L_x_59) ;  /* 0x0000013000007947 */ /* 0x000fea0003800000 */
.L_x_58:
[----:B0-----:R-:W0:Y:S01]  /*1830*/  I2F.U32.RP R10, R15 ;  /* 0x0000000f000a7306 */ /* 0x001e220000209000 */
        /* <DEDUP_REMOVED lines=18> */
.L_x_59:
[----:B------:R-:W-:Y:S05]  /*1960*/  BSYNC B0 ;  /* 0x0000000000007941 */ /* 0x000fea0003800000 */
.L_x_57:
[----:B------:R-:W-:Y:S01]  /*1970*/  BAR.SYNC.DEFER_BLOCKING 0x0 ;  /* 0x0000000000007b1d */ /* 0x000fe20000010000 */
[----:B------:R-:W-:Y:S01]  /*1980*/  LEA.HI R7, R7, R38, RZ, 0x4 ;  /* 0x0000002607077211 */ /* 0x000fe200078f20ff */
[----:B------:R-:W-:Y:S02]  /*1990*/  IMAD.MOV.U32 R36, RZ, RZ, -0x800000 ;  /* 0xff800000ff247424 */ /* 0x000fe400078e00ff */
[----:B------:R-:W-:Y:S01]  /*19a0*/  IMAD.MOV.U32 R33, RZ, RZ, -0x800000 ;  /* 0xff800000ff217424 */ /* 0x000fe200078e00ff */
[----:B------:R-:W-:Y:S01]  /*19b0*/  LOP3.LUT R9, R7, 0xfffffff0, RZ, 0xc0, !PT ;  /* 0xfffffff007097812 */ /* 0x000fe200078ec0ff */
[----:B------:R-:W-:Y:S01]  /*19c0*/  IMAD.MOV.U32 R32, RZ, RZ, -0x800000 ;  /* 0xff800000ff207424 */ /* 0x000fe200078e00ff */
[----:B------:R-:W-:Y:S01]  /*19d0*/  SHF.R.S32.HI R7, RZ, 0x4, R7 ;  /* 0x00000004ff077819 */ /* 0x000fe20000011407 */
[----:B------:R-:W-:Y:S01]  /*19e0*/  IMAD.MOV.U32 R34, RZ, RZ, -0x800000 ;  /* 0xff800000ff227424 */ /* 0x000fe200078e00ff */
[----:B------:R-:W-:Y:S01]  /*19f0*/  ULDC.U8 UR4, c[0x0][0x329] ;  /* 0x0000ca4000047ab9 */ /* 0x000fe20000000000 */
[----:B------:R-:W-:Y:S01]  /*1a00*/  IMAD.IADD R38, R38, 0x1, -R9 ;  /* 0x0000000126267824 */ /* 0x000fe200078e0a09 */
[----:B------:R-:W-:Y:S03]  /*1a10*/  BSSY B1, `(.L_x_60) ;  /* 0x000023c000017945 */ /* 0x000fe60003800000 */
[----:B------:R-:W-:-:S05]  /*1a20*/  IMAD R27, R38, 0x9, R7 ;  /* 0x00000009261b7824 */ /* 0x000fca00078e0207 */
[----:B------:R-:W-:Y:S04]  /*1a30*/  @!P6 LDS R36, [R27.X4] ;  /* 0x000000001b24e984 */ /* 0x000fe80000004800 */
[----:B------:R-:W0:Y:S04]  /*1a40*/  @!P6 LDS R33, [R27.X4+0x240] ;  /* 0x000240001b21e984 */ /* 0x000e280000004800 */
[----:B------:R-:W1:Y:S04]  /*1a50*/  @!P6 LDS R32, [R27.X4+0x480] ;  /* 0x000480001b20e984 */ /* 0x000e680000004800 */
[----:B------:R-:W2:Y:S01]  /*1a60*/  @!P6 LDS R34, [R27.X4+0x6c0] ;  /* 0x0006c0001b22e984 */ /* 0x000ea20000004800 */
[----:B0-----:R-:W-:-:S04]  /*1a70*/  FMNMX.FTZ R9, R36, R33, !PT ;  /* 0x0000002124097209 */ /* 0x001fc80007810000 */
[----:B-1----:R-:W-:-:S04]  /*1a80*/  FMNMX.FTZ R9, R9, R32, !PT ;  /* 0x0000002009097209 */ /* 0x002fc80007810000 */
[----:B--2---:R-:W-:-:S05]  /*1a90*/  FMNMX.FTZ R20, R9, R34, !PT ;  /* 0x0000002209147209 */ /* 0x004fca0007810000 */
[----:B------:R-:W0:Y:S02]  /*1aa0*/  SHFL.BFLY PT, R9, R20, 0x8, 0x1f ;  /* 0x0d001f0014097f89 */ /* 0x000e2400000e0000 */
[----:B0-----:R-:W-:-:S05]  /*1ab0*/  FMNMX.FTZ R9, R20, R9, !PT ;  /* 0x0000000914097209 */ /* 0x001fca0007810000 */
[----:B------:R-:W0:Y:S02]  /*1ac0*/  SHFL.BFLY PT, R18, R9, 0x4, 0x1f ;  /* 0x0c801f0009127f89 */ /* 0x000e2400000e0000 */
[----:B0-----:R-:W-:-:S05]  /*1ad0*/  FMNMX.FTZ R18, R9, R18, !PT ;  /* 0x0000001209127209 */ /* 0x001fca0007810000 */
[----:B------:R-:W0:Y:S02]  /*1ae0*/  SHFL.BFLY PT, R21, R18, 0x2, 0x1f ;  /* 0x0c401f0012157f89 */ /* 0x000e2400000e0000 */
[----:B0-----:R-:W-:-:S05]  /*1af0*/  FMNMX.FTZ R21, R18, R21, !PT ;  /* 0x0000001512157209 */ /* 0x001fca0007810000 */
[----:B------:R-:W0:Y:S02]  /*1b00*/  SHFL.BFLY PT, R8, R21, 0x1, 0x1f ;  /* 0x0c201f0015087f89 */ /* 0x000e2400000e0000 */
[----:B0-----:R-:W-:Y:S02]  /*1b10*/  FMNMX.FTZ R8, R21, R8, !PT ;  /* 0x0000000815087209 */ /* 0x001fe40007810000 */
[----:B------:R-:W-:Y:S02]  /*1b20*/  IABS R21, R2 ;  /* 0x0000000200157213 */ /* 0x000fe40000000000 */
        /* <DEDUP_REMOVED lines=10> */
[----:B------:R-:W-:-:S03]  /*1bd0*/  FMUL.FTZ R22, R22, 1.4426950216293334961 ;  /* 0x3fb8aa3b16167820 */ /* 0x000fc60000410000 */
[----:B------:R-:W0:Y:S08]  /*1be0*/  MUFU.EX2 R9, R23 ;  /* 0x0000001700097308 */ /* 0x000e300000000800 */
[----:B------:R-:W1:Y:S08]  /*1bf0*/  MUFU.EX2 R8, R20 ;  /* 0x0000001400087308 */ /* 0x000e700000000800 */
[----:B------:R-:W2:Y:S01]  /*1c00*/  MUFU.EX2 R18, R22 ;  /* 0x0000001600127308 */ /* 0x000ea20000000800 */
[----:B0-----:R-:W-:-:S04]  /*1c10*/  FADD.FTZ R9, R10, R9 ;  /* 0x000000090a097221 */ /* 0x001fc80000010000 */
[----:B-1----:R-:W-:-:S03]  /*1c20*/  FADD.FTZ R9, R9, R8 ;  /* 0x0000000809097221 */ /* 0x002fc60000010000 */
[----:B------:R-:W0:Y:S01]  /*1c30*/  I2F.RP R8, R21 ;  /* 0x0000001500087306 */ /* 0x000e220000209400 */
[----:B--2---:R-:W-:Y:S01]  /*1c40*/  FADD.FTZ R18, R9, R18 ;  /* 0x0000001209127221 */ /* 0x004fe20000010000 */
[----:B------:R-:W-:-:S04]  /*1c50*/  IABS R9, c[0x0][0x1c0] ;  /* 0x0000700000097a13 */ /* 0x000fc80000000000 */
[----:B------:R-:W1:Y:S02]  /*1c60*/  SHFL.BFLY PT, R23, R18, 0x8, 0x1f ;  /* 0x0d001f0012177f89 */ /* 0x000e6400000e0000 */
[----:B------:R-:W2:Y:S08]  /*1c70*/  I2F.U32.RP R20, R9 ;  /* 0x0000000900147306 */ /* 0x000eb00000209000 */
[----:B0-----:R-:W0:Y:S08]  /*1c80*/  MUFU.RCP R8, R8 ;  /* 0x0000000800087308 */ /* 0x001e300000001000 */
[----:B--2---:R-:W2:Y:S01]  /*1c90*/  MUFU.RCP R24, R20 ;  /* 0x0000001400187308 */ /* 0x004ea20000001000 */
[----:B-1----:R-:W-:Y:S01]  /*1ca0*/  FADD.FTZ R23, R18, R23 ;  /* 0x0000001712177221 */ /* 0x002fe20000010000 */
[----:B0-----:R-:W-:-:S02]  /*1cb0*/  IADD3 R28, R8, 0xffffffe, RZ ;  /* 0x0ffffffe081c7810 */ /* 0x001fc40007ffe0ff */
[----:B------:R-:W-:Y:S02]  /*1cc0*/  IABS R8, R2 ;  /* 0x0000000200087213 */ /* 0x000fe40000000000 */
[----:B------:R-:W0:Y:S02]  /*1cd0*/  SHFL.BFLY PT, R10, R23, 0x4, 0x1f ;  /* 0x0c801f00170a7f89 */ /* 0x000e2400000e0000 */
[----:B------:R-:W1:Y:S01]  /*1ce0*/  F2I.FTZ.U32.TRUNC.NTZ R29, R28 ;  /* 0x0000001c001d7305 */ /* 0x000e62000021f000 */
[----:B------:R-:W-:Y:S01]  /*1cf0*/  IMAD.MOV R8, RZ, RZ, -R8 ;  /* 0x000000ffff087224 */ /* 0x000fe200078e0a08 */
[----:B--2---:R-:W-:Y:S01]  /*1d00*/  IADD3 R24, R24, 0xffffffe, RZ ;  /* 0x0ffffffe18187810 */ /* 0x004fe20007ffe0ff */
[----:B------:R-:W-:-:S05]  /*1d10*/  IMAD.IADD R20, R6, 0x1, R21 ;  /* 0x0000000106147824 */ /* 0x000fca00078e0215 */
[----:B------:R-:W2:Y:S01]  /*1d20*/  F2I.FTZ.U32.TRUNC.NTZ R25, R24 ;  /* 0x0000001800197305 */ /* 0x000ea2000021f000 */
[----:B------:R-:W-:Y:S01]  /*1d30*/  IABS R18, R20 ;  /* 0x0000001400127213 */ /* 0x000fe20000000000 */
[----:B-1----:R-:W-:Y:S02]  /*1d40*/  IMAD.MOV R22, RZ, RZ, -R29 ;  /* 0x000000ffff167224 */ /* 0x002fe400078e0a1d */
[----:B------:R-:W-:Y:S02]  /*1d50*/  IMAD.MOV.U32 R28, RZ, RZ, RZ ;  /* 0x000000ffff1c7224 */ /* 0x000fe400078e00ff */
[----:B------:R-:W-:Y:S02]  /*1d60*/  IMAD R22, R22, R21, RZ ;  /* 0x0000001516167224 */ /* 0x000fe400078e02ff */
[----:B0-----:R-:W-:Y:S02]  /*1d70*/  FADD.FTZ R10, R23, R10 ;  /* 0x0000000a170a7221 */ /* 0x001fe40000010000 */
[----:B--2---:R-:W-:-:S02]  /*1d80*/  IMAD.MOV R6, RZ, RZ, -R25 ;  /* 0x000000ffff067224 */ /* 0x004fc400078e0a19 */
[----:B------:R-:W-:Y:S01]  /*1d90*/  IMAD.HI.U32 R22, R29, R22, R28 ;  /* 0x000000161d167227 */ /* 0x000fe200078e001c */
[----:B------:R-:W0:Y:S03]  /*1da0*/  SHFL.BFLY PT, R23, R10, 0x2, 0x1f ;  /* 0x0c401f000a177f89 */ /* 0x000e2600000e0000 */
[----:B------:R-:W-:Y:S01]  /*1db0*/  IMAD.MOV.U32 R29, RZ, RZ, R18 ;  /* 0x000000ffff1d7224 */ /* 0x000fe200078e0012 */
[----:B------:R-:W-:Y:S01]  /*1dc0*/  IABS R18, c[0x0][0x1c0] ;  /* 0x0000700000127a13 */ /* 0x000fe20000000000 */
[----:B------:R-:W-:Y:S02]  /*1dd0*/  IMAD R31, R6, R9, RZ ;  /* 0x00000009061f7224 */ /* 0x000fe400078e02ff */
[----:B------:R-:W-:Y:S02]  /*1de0*/  IMAD.MOV.U32 R24, RZ, RZ, RZ ;  /* 0x000000ffff187224 */ /* 0x000fe400078e00ff */
[----:B------:R-:W-:-:S04]  /*1df0*/  IMAD.HI.U32 R22, R22, R29, RZ ;  /* 0x0000001d16167227 */ /* 0x000fc800078e00ff */
[----:B------:R-:W-:-:S04]  /*1e00*/  IMAD.HI.U32 R24, R25, R31, R24 ;  /* 0x0000001f19187227 */ /* 0x000fc800078e0018 */
[----:B------:R-:W-:Y:S02]  /*1e10*/  IMAD R8, R22, R8, R29 ;  /* 0x0000000816087224 */ /* 0x000fe400078e021d */
[----:B------:R-:W-:Y:S02]  /*1e20*/  IMAD.MOV R18, RZ, RZ, -R18 ;  /* 0x000000ffff127224 */ /* 0x000fe400078e0a12 */
[----:B------:R-:W-:Y:S01]  /*1e30*/  IMAD.HI.U32 R24, R24, R29, RZ ;  /* 0x0000001d18187227 */ /* 0x000fe200078e00ff */
[----:B------:R-:W-:-:S03]  /*1e40*/  ISETP.GT.U32.AND P0, PT, R21, R8, PT ;  /* 0x000000081500720c */ /* 0x000fc60003f04070 */
[----:B------:R-:W-:Y:S02]  /*1e50*/  IMAD R18, R24, R18, R29 ;  /* 0x0000001218127224 */ /* 0x000fe400078e021d */
[----:B0-----:R-:W-:Y:S01]  /*1e60*/  FADD.FTZ R23, R10, R23 ;  /* 0x000000170a177221 */ /* 0x001fe20000010000 */
[----:B------:R-:W-:Y:S01]  /*1e70*/  SHF.R.S32.HI R10, RZ, 0x1f, R3 ;  /* 0x0000001fff0a7819 */ /* 0x000fe20000011403 */
[----:B------:R-:W-:Y:S01]  /*1e80*/  IMAD.MOV.U32 R31, RZ, RZ, 0x7f800000 ;  /* 0x7f800000ff1f7424 */ /* 0x000fe200078e00ff */
[----:B------:R-:W-:Y:S02]  /*1e90*/  ISETP.GT.U32.AND P5, PT, R9, R18, PT ;  /* 0x000000120900720c */ /* 0x000fe40003fa4070 */
[----:B------:R-:W0:Y:S03]  /*1ea0*/  SHFL.BFLY PT, R6, R23, 0x1, 0x1f ;  /* 0x0c201f0017067f89 */ /* 0x000e2600000e0000 */
[----:B------:R-:W-:Y:S01]  /*1eb0*/  @!P0 IMAD.IADD R8, R8, 0x1, -R21 ;  /* 0x0000000108088824 */ /* 0x000fe200078e0a15 */
[----:B------:R-:W-:-:S02]  /*1ec0*/  @!P0 IADD3 R22, R22, 0x1, RZ ;  /* 0x0000000116168810 */ /* 0x000fc40007ffe0ff */
[----:B------:R-:W-:Y:S02]  /*1ed0*/  ISETP.GT.AND P0, PT, R2, RZ, PT ;  /* 0x000000ff0200720c */ /* 0x000fe40003f04270 */
[-C--:B------:R-:W-:Y:S02]  /*1ee0*/  ISETP.GE.U32.AND P4, PT, R8, R21.reuse, PT ;  /* 0x000000150800720c */ /* 0x080fe40003f86070 */
[----:B------:R-:W-:Y:S01]  /*1ef0*/  LOP3.LUT R8, R20, R21, RZ, 0x3c, !PT ;  /* 0x0000001514087212 */ /* 0x000fe200078e3cff */
[----:B------:R-:W-:Y:S01]  /*1f00*/  @!P5 IMAD.IADD R18, R18, 0x1, -R9 ;  /* 0x000000011212d824 */ /* 0x000fe200078e0a09 */
[----:B------:R-:W-:Y:S02]  /*1f10*/  LOP3.LUT R20, R20, c[0x0][0x1c0], RZ, 0x3c, !PT ;  /* 0x0000700014147a12 */ /* 0x000fe400078e3cff */
[----:B------:R-:W-:Y:S02]  /*1f20*/  ISETP.GE.AND P3, PT, R8, RZ, PT ;  /* 0x000000ff0800720c */ /* 0x000fe40003f66270 */
[----:B------:R-:W-:Y:S01]  /*1f30*/  ISETP.GE.U32.AND P1, PT, R18, R9, PT ;  /* 0x000000091200720c */ /* 0x000fe20003f26070 */
[----:B------:R-:W1:Y:S01]  /*1f40*/  S2R R8, SR_TID.X ;  /* 0x0000000000087919 */ /* 0x000e620000002100 */
[----:B------:R-:W-:-:S02]  /*1f50*/  @!P5 IADD3 R24, R24, 0x1, RZ ;  /* 0x000000011818d810 */ /* 0x000fc40007ffe0ff */
[----:B------:R-:W-:Y:S02]  /*1f60*/  ISETP.GE.AND P2, PT, R20, RZ, PT ;  /* 0x000000ff1400720c */ /* 0x000fe40003f46270 */
[----:B------:R-:W-:Y:S01]  /*1f70*/  @P4 IADD3 R22, R22, 0x1, RZ ;  /* 0x0000000116164810 */ /* 0x000fe20007ffe0ff */
[----:B0-----:R-:W-:Y:S01]  /*1f80*/  FADD.FTZ R18, R23, R6 ;  /* 0x0000000617127221 */ /* 0x001fe20000010000 */
[----:B------:R-:W-:Y:S02]  /*1f90*/  ISETP.GT.AND P4, PT, R3, RZ, PT ;  /* 0x000000ff0300720c */ /* 0x000fe40003f84270 */
[----:B------:R-:W-:Y:S01]  /*1fa0*/  SHF.R.S32.HI R20, RZ, 0x1f, R2 ;  /* 0x0000001fff147819 */ /* 0x000fe20000011402 */
[----:B------:R-:W-:Y:S02]  /*1fb0*/  @!P3 IMAD.MOV R22, RZ, RZ, -R22 ;  /* 0x000000ffff16b224 */ /* 0x000fe400078e0a16 */
[----:B------:R-:W-:Y:S02]  /*1fc0*/  @P1 IADD3 R24, R24, 0x1, RZ ;  /* 0x0000000118181810 */ /* 0x000fe40007ffe0ff */
[----:B------:R-:W-:-:S02]  /*1fd0*/  FSETP.NE.FTZ.AND P1, PT, R18, RZ, PT ;  /* 0x000000ff1200720b */ /* 0x000fc40003f35000 */
[C---:B------:R-:W-:Y:S01]  /*1fe0*/  ISETP.NE.AND P5, PT, R2.reuse, RZ, PT ;  /* 0x000000ff0200720c */ /* 0x040fe20003fa5270 */
[----:B------:R-:W-:Y:S01]  /*1ff0*/  @!P2 IMAD.MOV R24, RZ, RZ, -R24 ;  /* 0x000000ffff18a224 */ /* 0x000fe200078e0a18 */
[----:B------:R-:W-:Y:S01]  /*2000*/  LEA.HI.SX32 R9, R2, 0x1, 0x1 ;  /* 0x0000000102097811 */ /* 0x000fe200078f0aff */
[----:B------:R-:W-:Y:S01]  /*2010*/  @!P0 IMAD.MOV R9, RZ, RZ, R20 ;  /* 0x000000ffff098224 */ /* 0x000fe200078e0214 */
[----:B------:R-:W-:Y:S02]  /*2020*/  ISETP.NE.AND P0, PT, RZ, c[0x0][0x1c0], PT ;  /* 0x00007000ff007a0c */ /* 0x000fe40003f05270 */
[----:B------:R-:W-:Y:S01]  /*2030*/  LEA.HI.SX32 R6, R3, 0x1, 0x1 ;  /* 0x0000000103067811 */ /* 0x000fe200078f0aff */
[----:B------:R-:W-:Y:S01]  /*2040*/  @!P4 IMAD.MOV R6, RZ, RZ, R10 ;  /* 0x000000ffff06c224 */ /* 0x000fe200078e020a */
[C---:B-1----:R-:W-:Y:S01]  /*2050*/  LOP3.LUT P2, RZ, R8.reuse, 0xf, RZ, 0xc0, !PT ;  /* 0x0000000f08ff7812 */ /* 0x042fe2000784c0ff */
[----:B------:R-:W-:Y:S01]  /*2060*/  IMAD.MOV.U32 R10, RZ, RZ, c[0x0][0x214] ;  /* 0x00008500ff0a7624 */ /* 0x000fe200078e00ff */
[----:B------:R-:W-:Y:S01]  /*2070*/  ISETP.NE.AND P3, PT, RZ, UR4, PT ;  /* 0x00000004ff007c0c */ /* 0x000fe2000bf65270 */
[----:B------:R-:W0:Y:S01]  /*2080*/  @P1 MUFU.LG2 R18, R18 ;  /* 0x0000001200121308 */ /* 0x000e220000000c00 */
[----:B------:R-:W-:-:S02]  /*2090*/  ISETP.GT.OR P2, PT, R8, 0x7f, P2 ;  /* 0x0000007f0800780c */ /* 0x000fc40001744670 */
[----:B------:R-:W-:Y:S02]  /*20a0*/  @!P5 LOP3.LUT R22, RZ, R21, RZ, 0x33, !PT ;  /* 0x00000015ff16d212 */ /* 0x000fe400078e33ff */
[----:B------:R-:W-:Y:S02]  /*20b0*/  SEL R23, R10, 0x1, !P3 ;  /* 0x000000010a177807 */ /* 0x000fe40005800000 */
[----:B------:R-:W-:Y:S02]  /*20c0*/  @!P0 LOP3.LUT R24, RZ, c[0x0][0x1c0], RZ, 0x33, !PT ;  /* 0x00007000ff188a12 */ /* 0x000fe400078e33ff */
[----:B------:R-:W-:Y:S01]  /*20d0*/  ISETP.LT.U32.AND P0, PT, R40, R22, PT ;  /* 0x000000162800720c */ /* 0x000fe20003f01070 */
[-C--:B------:R-:W-:Y:S01]  /*20e0*/  IMAD R25, R4, R23.reuse, RZ ;  /* 0x0000001704197224 */ /* 0x080fe200078e02ff */
[----:B------:R-:W-:Y:S01]  /*20f0*/  SHF.R.S32.HI R21, RZ, 0x1f, R22 ;  /* 0x0000001fff157819 */ /* 0x000fe20000011416 */
[----:B------:R-:W-:Y:S02]  /*2100*/  IMAD R8, R24, R23, RZ ;  /* 0x0000001718087224 */ /* 0x000fe400078e02ff */
[----:B------:R-:W-:Y:S01]  /*2110*/  IMAD R6, R25, R6, RZ ;  /* 0x0000000619067224 */ /* 0x000fe200078e02ff */
[----:B------:R-:W-:Y:S01]  /*2120*/  ISETP.LT.AND.EX P0, PT, R41, R21, PT, P0 ;  /* 0x000000152900720c */ /* 0x000fe20003f01300 */
[----:B------:R-:W-:-:S02]  /*2130*/  IMAD R8, R9, R8, RZ ;  /* 0x0000000809087224 */ /* 0x000fc400078e02ff */
[----:B0-----:R-:W-:Y:S01]  /*2140*/  @P1 FFMA.FTZ R31, R18, 0.69314718246459960938, R19 ;  /* 0x3f317218121f1823 */ /* 0x001fe20000010013 */
[----:B------:R-:W-:Y:S02]  /*2150*/  SEL R10, R40, R22, P0 ;  /* 0x00000016280a7207 */ /* 0x000fe40000000000 */
[----:B------:R-:W-:Y:S01]  /*2160*/  SEL R9, R41, R21, P0 ;  /* 0x0000001529097207 */ /* 0x000fe20000000000 */
[----:B------:R-:W-:Y:S05]  /*2170*/  @P2 BRA `(.L_x_61) ;  /* 0x00001c5000002947 */ /* 0x000fea0003800000 */
[----:B------:R-:W-:Y:S01]  /*2180*/  ULDC.U8 UR4, c[0x0][0x328] ;  /* 0x0000ca0000047ab9 */ /* 0x000fe20000000000 */
[C---:B------:R-:W-:Y:S02]  /*2190*/  IADD3 R40, P0, R7.reuse, UR7, RZ ;  /* 0x0000000707287c10 */ /* 0x040fe4000ff1e0ff */
[----:B------:R-:W-:Y:S02]  /*21a0*/  ISETP.NE.AND P1, PT, RZ, UR4, PT ;  /* 0x00000004ff007c0c */ /* 0x000fe4000bf25270 */
        /* <DEDUP_REMOVED lines=32> */
[----:B------:R-:W-:Y:S02]  /*23b0*/  MOV R24, 0x23d0 ;  /* 0x000023d000187802 */ /* 0x000fe40000000f00 */
[----:B------:R-:W-:Y:S05]  /*23c0*/  CALL.REL.NOINC `($__internal_1_$__cuda_sm20_div_s64) ;  /* 0x0000234000007944 */ /* 0x000fea0003c00000 */
[-C--:B------:R-:W-:Y:S02]  /*23d0*/  IADD3 R23, P0, RZ, -R20.reuse, RZ ;  /* 0x80000014ff177210 */ /* 0x080fe40007f1e0ff */
[----:B------:R-:W-:Y:S02]  /*23e0*/  MOV R50, R20 ;  /* 0x0000001400327202 */ /* 0x000fe40000000f00 */
[----:B------:R-:W-:Y:S01]  /*23f0*/  IADD3.X R19, RZ, ~R21, RZ, P0, !PT ;  /* 0x80000015ff137210 */ /* 0x000fe200007fe4ff */
[----:B------:R-:W-:Y:S01]  /*2400*/  IMAD.WIDE.U32 R40, R44, R23, R40 ;  /* 0x000000172c287225 */ /* 0x000fe200078e0028 */
[----:B------:R-:W-:-:S03]  /*2410*/  MOV R51, R21 ;  /* 0x0000001500337202 */ /* 0x000fc60000000f00 */
[----:B------:R-:W-:-:S04]  /*2420*/  IMAD R18, R19, R44, RZ ;  /* 0x0000002c13127224 */ /* 0x000fc800078e02ff */
[----:B------:R-:W-:-:S05]  /*2430*/  IMAD R19, R25, R23, R18 ;  /* 0x0000001719137224 */ /* 0x000fca00078e0212 */
[----:B------:R-:W-:Y:S01]  /*2440*/  IADD3 R19, R41, R19, RZ ;  /* 0x0000001329137210 */ /* 0x000fe20007ffe0ff */
[----:B------:R-:W-:Y:S05]  /*2450*/  BRA `(.L_x_65) ;  /* 0x0000016000007947 */ /* 0x000fea0003800000 */
.L_x_64:
[----:B------:R-:W0:Y:S01]  /*2460*/  I2F.U32.RP R22, R44 ;  /* 0x0000002c00167306 */ /* 0x000e220000209000 */
[----:B------:R-:W-:Y:S01]  /*2470*/  ISETP.NE.U32.AND P0, PT, R44, RZ, PT ;  /* 0x000000ff2c00720c */ /* 0x000fe20003f05070 */
[----:B------:R-:W-:-:S06]  /*2480*/  IMAD.MOV.U32 R51, RZ, RZ, RZ ;  /* 0x000000ffff337224 */ /* 0x000fcc00078e00ff */
        /* <DEDUP_REMOVED lines=13> */
[----:B------:R-:W-:Y:S02]  /*2560*/  ISETP.GE.U32.AND P1, PT, R19, R44, PT ;  /* 0x0000002c1300720c */ /* 0x000fe40003f26070 */
[----:B------:R-:W-:-:S11]  /*2570*/  MOV R19, RZ ;  /* 0x000000ff00137202 */ /* 0x000fd60000000f00 */
[----:B------:R-:W-:Y:S02]  /*2580*/  @P1 IADD3 R50, R50, 0x1, RZ ;  /* 0x0000000132321810 */ /* 0x000fe40007ffe0ff */
[----:B------:R-:W-:-:S05]  /*2590*/  @!P0 LOP3.LUT R50, RZ, R44, RZ, 0x33, !PT ;  /* 0x0000002cff328212 */ /* 0x000fca00078e33ff */
[----:B------:R-:W-:-:S04]  /*25a0*/  IMAD.MOV R21, RZ, RZ, -R50 ;  /* 0x000000ffff157224 */ /* 0x000fc800078e0a32 */
[----:B------:R-:W-:Y:S02]  /*25b0*/  IMAD R40, R44, R21, R40 ;  /* 0x000000152c287224 */ /* 0x000fe400078e0228 */
.L_x_65:
[----:B------:R-:W-:Y:S05]  /*25c0*/  BSYNC B0 ;  /* 0x0000000000007941 */ /* 0x000fea0003800000 */
.L_x_63:
        /* <DEDUP_REMOVED lines=11> */
[-C--:B------:R-:W-:Y:S02]  /*2680*/  IADD3.X R18, RZ, ~R21.reuse, RZ, P0, !PT ;  /* 0x80000015ff127210 */ /* 0x080fe400007fe4ff */
[----:B------:R-:W-:Y:S01]  /*2690*/  MOV R44, R20 ;  /* 0x00000014002c7202 */ /* 0x000fe20000000f00 */
[----:B------:R-:W-:Y:S01]  /*26a0*/  IMAD.WIDE.U32 R40, R35, R22, R40 ;  /* 0x0000001623287225 */ /* 0x000fe200078e0028 */
[----:B------:R-:W-:-:S03]  /*26b0*/  MOV R45, R21 ;  /* 0x00000015002d7202 */ /* 0x000fc60000000f00 */
[----:B------:R-:W-:-:S04]  /*26c0*/  IMAD R18, R18, R35, RZ ;  /* 0x0000002312127224 */ /* 0x000fc800078e02ff */
[----:B------:R-:W-:-:S05]  /*26d0*/  IMAD R5, R5, R22, R18 ;  /* 0x0000001605057224 */ /* 0x000fca00078e0212 */
[----:B------:R-:W-:Y:S01]  /*26e0*/  IADD3 R5, R41, R5, RZ ;  /* 0x0000000529057210 */ /* 0x000fe20007ffe0ff */
[----:B------:R-:W-:Y:S05]  /*26f0*/  BRA `(.L_x_68) ;  /* 0x0000016000007947 */ /* 0x000fea0003800000 */
.L_x_67:
[----:B------:R-:W0:Y:S01]  /*2700*/  I2F.U32.RP R20, R35 ;  /* 0x0000002300147306 */ /* 0x000e220000209000 */
[----:B------:R-:W-:Y:S01]  /*2710*/  HFMA2.MMA R18, -RZ, RZ, 0, 0 ;  /* 0x00000000ff127435 */ /* 0x000fe200000001ff */
        /* <DEDUP_REMOVED lines=8> */
[----:B------:R-:W-:-:S04]  /*27a0*/  IMAD.HI.U32 R44, R5, R40, RZ ;  /* 0x00000028052c7227 */ /* 0x000fc800078e00ff */
[----:B------:R-:W-:-:S04]  /*27b0*/  IMAD.MOV R5, RZ, RZ, -R44 ;  /* 0x000000ffff057224 */ /* 0x000fc800078e0a2c */
[----:B------:R-:W-:Y:S01]  /*27c0*/  IMAD R18, R35, R5, R40 ;  /* 0x0000000523127224 */ /* 0x000fe200078e0228 */
[----:B------:R-:W-:-:S04]  /*27d0*/  MOV R5, RZ ;  /* 0x000000ff00057202 */ /* 0x000fc80000000f00 */
        /* <DEDUP_REMOVED lines=8> */
.L_x_68:
[----:B------:R-:W-:Y:S05]  /*2860*/  BSYNC B0 ;  /* 0x0000000000007941 */ /* 0x000fea0003800000 */
.L_x_66:
        /* <DEDUP_REMOVED lines=11> */
[----:B------:R-:W-:Y:S05]  /*2920*/  CALL.REL.NOINC `($__internal_1_$__cuda_sm20_div_s64) ;  /* 0x00001de000007944 */ /* 0x000fea0003c00000 */
[----:B------:R-:W-:-:S04]  /*2930*/  IADD3 R23, P0, RZ, -R20, RZ ;  /* 0x80000014ff177210 */ /* 0x000fc80007f1e0ff */
[----:B------:R-:W-:Y:S01]  /*2940*/  IADD3.X R19, RZ, ~R21, RZ, P0, !PT ;  /* 0x80000015ff137210 */ /* 0x000fe200007fe4ff */
[----:B------:R-:W-:-:S04]  /*2950*/  IMAD.WIDE.U32 R44, R4, R23, R44 ;  /* 0x00000017042c7225 */ /* 0x000fc800078e002c */
[----:B------:R-:W-:-:S04]  /*2960*/  IMAD R19, R19, R4, RZ ;  /* 0x0000000413137224 */ /* 0x000fc800078e02ff */
[----:B------:R-:W-:-:S05]  /*2970*/  IMAD R0, R0, R23, R19 ;  /* 0x0000001700007224 */ /* 0x000fca00078e0213 */
[----:B------:R-:W-:Y:S01]  /*2980*/  IADD3 R0, R45, R0, RZ ;  /* 0x000000002d007210 */ /* 0x000fe20007ffe0ff */
[----:B------:R-:W-:Y:S05]  /*2990*/  BRA `(.L_x_71) ;  /* 0x0000016000007947 */ /* 0x000fea0003800000 */
.L_x_70:
[----:B------:R-:W0:Y:S01]  /*29a0*/  I2F.U32.RP R21, R4 ;  /* 0x0000000400157306 */ /* 0x000e220000209000 */
[----:B------:R-:W-:-:S07]  /*29b0*/  ISETP.NE.U32.AND P0, PT, R4, RZ, PT ;  /* 0x000000ff0400720c */ /* 0x000fce0003f05070 */
[----:B0-----:R-:W0:Y:S02]  /*29c0*/  MUFU.RCP R18, R21 ;  /* 0x0000001500127308 */ /* 0x001e240000001000 */
[----:B0-----:R-:W-:Y:S01]  /*29d0*/  IADD3 R18, R18, 0xffffffe, RZ ;  /* 0x0ffffffe12127810 */ /* 0x001fe20007ffe0ff */
[----:B------:R-:W-:-:S05]  /*29e0*/  IMAD.MOV.U32 R21, RZ, RZ, RZ ;  /* 0x000000ffff157224 */ /* 0x000fca00078e00ff */
[----:B------:R0:W1:Y:S02]  /*29f0*/  F2I.FTZ.U32.TRUNC.NTZ R19, R18 ;  /* 0x0000001200137305 */ /* 0x000064000021f000 */
[----:B0-----:R-:W-:Y:S01]  /*2a00*/  HFMA2.MMA R18, -RZ, RZ, 0, 0 ;  /* 0x00000000ff127435 */ /* 0x001fe200000001ff */
[----:B-1----:R-:W-:-:S04]  /*2a10*/  IMAD.MOV R0, RZ, RZ, -R19 ;  /* 0x000000ffff007224 */ /* 0x002fc800078e0a13 */
[----:B------:R-:W-:-:S05]  /*2a20*/  IMAD R0, R0, R4, RZ ;  /* 0x0000000400007224 */ /* 0x000fca00078e02ff */
[----:B------:R-:W-:Y:S01]  /*2a30*/  IMAD.HI.U32 R19, R19, R0, R18 ;  /* 0x0000000013137227 */ /* 0x000fe200078e0012 */
[----:B------:R-:W-:-:S05]  /*2a40*/  MOV R0, RZ ;  /* 0x000000ff00007202 */ /* 0x000fca0000000f00 */
        /* <DEDUP_REMOVED lines=11> */
.L_x_71:
[----:B------:R-:W-:Y:S05]  /*2b00*/  BSYNC B0 ;  /* 0x0000000000007941 */ /* 0x000fea0003800000 */
.L_x_69:
        /* <DEDUP_REMOVED lines=12> */
[----:B------:R-:W-:Y:S01]  /*2bd0*/  SHF.R.S32.HI R19, RZ, 0x1f, R28 ;  /* 0x0000001fff137819 */ /* 0x000fe2000001141c */
[----:B------:R-:W-:Y:S01]  /*2be0*/  USHF.R.S32.HI UR10, URZ, 0x1f, UR5 ;  /* 0x0000001f3f0a7899 */ /* 0x000fe20008011405 */
[----:B------:R-:W-:-:S02]  /*2bf0*/  IMAD R23, R0, UR4, RZ ;  /* 0x0000000400177c24 */ /* 0x000fc4000f8e02ff */
[-C--:B------:R-:W-:Y:S02]  /*2c00*/  IMAD R25, R4, R15.reuse, RZ ;  /* 0x0000000f04197224 */ /* 0x080fe400078e02ff */
[----:B------:R-:W-:Y:S02]  /*2c10*/  IMAD R19, R19, R40, R5 ;  /* 0x0000002813137224 */ /* 0x000fe400078e0205 */
[----:B------:R-:W-:Y:S02]  /*2c20*/  IMAD R25, R14, R48, R25 ;  /* 0x000000300e197224 */ /* 0x000fe400078e0219 */
[----:B------:R-:W-:-:S04]  /*2c30*/  IMAD.WIDE.U32 R48, R48, R15, RZ ;  /* 0x0000000f30307225 */ /* 0x000fc800078e00ff */
[----:B------:R-:W-:Y:S01]  /*2c40*/  IMAD R5, R21, UR5, RZ ;  /* 0x0000000515057c24 */ /* 0x000fe2000f8e02ff */
[----:B------:R-:W-:Y:S01]  /*2c50*/  IADD3 R25, R49, R25, RZ ;  /* 0x0000001931197210 */ /* 0x000fe20007ffe0ff */
[----:B------:R-:W-:Y:S02]  /*2c60*/  IMAD R21, R44, UR11, R23 ;  /* 0x0000000b2c157c24 */ /* 0x000fe4000f8e0217 */
[----:B------:R-:W-:Y:S01]  /*2c70*/  IMAD.WIDE.U32 R40, R40, R28, RZ ;  /* 0x0000001c28287225 */ /* 0x000fe200078e00ff */
[----:B------:R-:W-:-:S03]  /*2c80*/  LOP3.LUT R4, R51, R25, RZ, 0xfc, !PT ;  /* 0x0000001933047212 */ /* 0x000fc600078efcff */
[----:B------:R-:W-:Y:S01]  /*2c90*/  IMAD.WIDE.U32 R44, R44, UR4, RZ ;  /* 0x000000042c2c7c25 */ /* 0x000fe2000f8e00ff */
[----:B------:R-:W-:Y:S02]  /*2ca0*/  ISETP.NE.U32.AND P0, PT, R4, RZ, PT ;  /* 0x000000ff0400720c */ /* 0x000fe40003f05070 */
[----:B------:R-:W-:Y:S01]  /*2cb0*/  IADD3 R0, R41, R19, RZ ;  /* 0x0000001329007210 */ /* 0x000fe20007ffe0ff */
[C---:B------:R-:W-:Y:S01]  /*2cc0*/  IMAD R5, R20.reuse, UR10, R5 ;  /* 0x0000000a14057c24 */ /* 0x040fe2000f8e0205 */
[----:B------:R-:W-:Y:S01]  /*2cd0*/  IADD3 R4, R45, R21, RZ ;  /* 0x000000152d047210 */ /* 0x000fe20007ffe0ff */
[----:B------:R-:W-:-:S04]  /*2ce0*/  IMAD.WIDE.U32 R42, R20, UR5, RZ ;  /* 0x00000005142a7c25 */ /* 0x000fc8000f8e00ff */
[----:B------:R-:W-:Y:S01]  /*2cf0*/  IMAD R3, R3, UR4, RZ ;  /* 0x0000000403037c24 */ /* 0x000fe2000f8e02ff */
[----:B------:R-:W-:Y:S01]  /*2d00*/  IADD3 R5, R43, R5, RZ ;  /* 0x000000052b057210 */ /* 0x000fe20007ffe0ff */
[----:B------:R-:W-:Y:S02]  /*2d10*/  IMAD R2, R2, UR4, RZ ;  /* 0x0000000402027c24 */ /* 0x000fe4000f8e02ff */
[----:B------:R-:W-:Y:S05]  /*2d20*/  @!P0 BRA `(.L_x_73) ;  /* 0x0000011000008947 */ /* 0x000fea0003800000 */
[----:B------:R-:W-:Y:S01]  /*2d30*/  IMAD.MOV.U32 R30, RZ, RZ, R50 ;  /* 0x000000ffff1e7224 */ /* 0x000fe200078e0032 */
[----:B------:R-:W-:Y:S01]  /*2d40*/  MOV R19, R51 ;  /* 0x0000003300137202 */ /* 0x000fe20000000f00 */
[----:B------:R-:W-:Y:S01]  /*2d50*/  IMAD.MOV.U32 R26, RZ, RZ, R48 ;  /* 0x000000ffff1a7224 */ /* 0x000fe200078e0030 */
[----:B------:R-:W-:Y:S02]  /*2d60*/  MOV R24, 0x2d80 ;  /* 0x00002d8000187802 */ /* 0x000fe40000000f00 */
[----:B------:R-:W-:Y:S05]  /*2d70*/  CALL.REL.NOINC `($__internal_1_$__cuda_sm20_div_s64) ;  /* 0x0000199000007944 */ /* 0x000fea0003c00000 */
        /* <DEDUP_REMOVED lines=12> */
.L_x_73:
        /* <DEDUP_REMOVED lines=20> */
[----:B------:R-:W-:-:S05]  /*2f80*/  IADD3 R21, -R20, RZ, RZ ;  /* 0x000000ff14157210 */ /* 0x000fca0007ffe1ff */
[----:B------:R-:W-:Y:S01]  /*2f90*/  IMAD R18, R48, R21, R50 ;  /* 0x0000001530127224 */ /* 0x000fe200078e0232 */
[----:B------:R-:W-:Y:S02]  /*2fa0*/  MOV R48, R20 ;  /* 0x0000001400307202 */ /* 0x000fe40000000f00 */
.L_x_74:
[----:B------:R-:W-:Y:S05]  /*2fb0*/  BSYNC B0 ;  /* 0x0000000000007941 */ /* 0x000fea0003800000 */
.L_x_72:
        /* <DEDUP_REMOVED lines=18> */
.L_x_76:
        /* <DEDUP_REMOVED lines=22> */
.L_x_77:
[----:B------:R-:W-:Y:S05]  /*3240*/  BSYNC B0 ;  /* 0x0000000000007941 */ /* 0x000fea0003800000 */
.L_x_75:
        /* <DEDUP_REMOVED lines=10> */
[----:B------:R-:W-:Y:S01]  /*32f0*/  IADD3 R17, P0, RZ, -R20, RZ ;  /* 0x80000014ff117210 */ /* 0x000fe20007f1e0ff */
[----:B------:R-:W-:Y:S01]  /*3300*/  IMAD.MOV.U32 R25, RZ, RZ, R51 ;  /* 0x000000ffff197224 */ /* 0x000fe200078e0033 */
[----:B------:R-:W-:Y:S02]  /*3310*/  MOV R24, R50 ;  /* 0x0000003200187202 */ /* 0x000fe40000000f00 */
[----:B------:R-:W-:-:S03]  /*3320*/  IADD3.X R22, RZ, ~R21, RZ, P0, !PT ;  /* 0x80000015ff167210 */ /* 0x000fc600007fe4ff */
[----:B------:R-:W-:-:S04]  /*3330*/  IMAD.WIDE.U32 R24, R15, R17, R24 ;  /* 0x000000110f187225 */ /* 0x000fc800078e0018 */
[----:B------:R-:W-:-:S04]  /*3340*/  IMAD R22, R22, R15, RZ ;  /* 0x0000000f16167224 */ /* 0x000fc800078e02ff */
[----:B------:R-:W-:Y:S01]  /*3350*/  IMAD R14, R14, R17, R22 ;  /* 0x000000110e0e7224 */ /* 0x000fe200078e0216 */
[----:B------:R-:W-:Y:S02]  /*3360*/  MOV R22, R24 ;  /* 0x0000001800167202 */ /* 0x000fe40000000f00 */
[----:B------:R-:W-:Y:S01]  /*3370*/  MOV R24, R20 ;  /* 0x0000001400187202 */ /* 0x000fe20000000f00 */
[----:B------:R-:W-:Y:S01]  /*3380*/  IMAD.IADD R14, R25, 0x1, R14 ;  /* 0x00000001190e7824 */ /* 0x000fe200078e020e */
[----:B------:R-:W-:Y:S01]  /*3390*/  MOV R25, R21 ;  /* 0x0000001500197202 */ /* 0x000fe20000000f00 */
[----:B------:R-:W-:Y:S05]  /*33a0*/  BRA `(.L_x_80) ;  /* 0x0000017000007947 */ /* 0x000fea0003800000 */
.L_x_79:
        /* <DEDUP_REMOVED lines=23> */
.L_x_80:
[----:B------:R-:W-:Y:S05]  /*3520*/  BSYNC B0 ;  /* 0x0000000000007941 */ /* 0x000fea0003800000 */
.L_x_78:
[----:B------:R-:W-:Y:S01]  /*3530*/  IMAD R17, R14, R3, RZ ;  /* 0x000000030e117224 */ /* 0x000fe200078e02ff */
[----:B------:R-:W-:Y:S01]  /*3540*/  LOP3.LUT R14, R49, R11, RZ, 0xfc, !PT ;  /* 0x0000000b310e7212 */ /* 0x000fe200078efcff */
[----:B------:R-:W-:Y:S01]  /*3550*/  IMAD R53, R28, c[0x0][0x214], RZ ;  /* 0x000085001c357a24 */ /* 0x000fe200078e02ff */
[----:B------:R-:W-:Y:S01]  /*3560*/  SHF.R.S32.HI R19, RZ, 0x1f, R3 ;  /* 0x0000001fff137819 */ /* 0x000fe20000011403 */
[-C--:B------:R-:W-:Y:S01]  /*3570*/  IMAD R15, R25, R6.reuse, RZ ;  /* 0x00000006190f7224 */ /* 0x080fe200078e02ff */
[----:B------:R-:W-:Y:S01]  /*3580*/  ISETP.NE.U32.AND P0, PT, R14, RZ, PT ;  /* 0x000000ff0e00720c */ /* 0x000fe20003f05070 */
[----:B------:R-:W-:Y:S01]  /*3590*/  IMAD.WIDE.U32 R50, R24, R6, RZ ;  /* 0x0000000618327225 */ /* 0x000fe200078e00ff */
[----:B------:R-:W-:Y:S01]  /*35a0*/  SHF.R.S32.HI R20, RZ, 0x1f, R6 ;  /* 0x0000001fff147819 */ /* 0x000fe20000011406 */
[----:B------:R-:W-:Y:S01]  /*35b0*/  BSSY B0, `(.L_x_81) ;  /* 0x0000035000007945 */ /* 0x000fe20003800000 */
[----:B------:R-:W-:Y:S01]  /*35c0*/  SHF.R.S32.HI R21, RZ, 0x1f, R53 ;  /* 0x0000001fff157819 */ /* 0x000fe20000011435 */
[----:B------:R-:W-:-:S02]  /*35d0*/  IMAD R6, R16, R53, RZ ;  /* 0x0000003510067224 */ /* 0x000fc400078e02ff */
[----:B------:R-:W-:Y:S02]  /*35e0*/  IMAD R19, R19, R22, R17 ;  /* 0x0000001613137224 */ /* 0x000fe400078e0211 */
[----:B------:R-:W-:-:S04]  /*35f0*/  IMAD.WIDE.U32 R16, R22, R3, RZ ;  /* 0x0000000316107225 */ /* 0x000fc800078e00ff */
[----:B------:R-:W-:Y:S01]  /*3600*/  IMAD R15, R20, R24, R15 ;  /* 0x00000018140f7224 */ /* 0x000fe200078e020f */
[----:B------:R-:W-:Y:S01]  /*3610*/  IADD3 R14, R17, R19, RZ ;  /* 0x00000013110e7210 */ /* 0x000fe20007ffe0ff */
[----:B------:R-:W-:Y:S02]  /*3620*/  IMAD R3, R21, R18, R6 ;  /* 0x0000001215037224 */ /* 0x000fe400078e0206 */
[----:B------:R-:W-:Y:S01]  /*3630*/  IMAD.WIDE.U32 R52, R18, R53, RZ ;  /* 0x0000003512347225 */ /* 0x000fe200078e00ff */
[----:B------:R-:W-:-:S04]  /*3640*/  IADD3 R6, R51, R15, RZ ;  /* 0x0000000f33067210 */ /* 0x000fc80007ffe0ff */
[----:B------:R-:W-:Y:S01]  /*3650*/  IADD3 R3, R53, R3, RZ ;  /* 0x0000000335037210 */ /* 0x000fe20007ffe0ff */
        /* <DEDUP_REMOVED lines=10> */
[----:B------:R-:W-:-:S02]  /*3700*/  IADD3.X R18, RZ, ~R21, RZ, P0, !PT ;  /* 0x80000015ff127210 */ /* 0x000fc400007fe4ff */
[----:B------:R-:W-:Y:S01]  /*3710*/  MOV R48, R20 ;  /* 0x0000001400307202 */ /* 0x000fe20000000f00 */
[----:B------:R-:W-:Y:S01]  /*3720*/  IMAD.WIDE.U32 R24, R13, R22, R24 ;  /* 0x000000160d187225 */ /* 0x000fe200078e0018 */
[----:B------:R-:W-:-:S03]  /*3730*/  MOV R49, R21 ;  /* 0x0000001500317202 */ /* 0x000fc60000000f00 */
[----:B------:R-:W-:-:S04]  /*3740*/  IMAD R18, R18, R13, RZ ;  /* 0x0000000d12127224 */ /* 0x000fc800078e02ff */
[----:B------:R-:W-:Y:S01]  /*3750*/  IMAD R11, R11, R22, R18 ;  /* 0x000000160b0b7224 */ /* 0x000fe200078e0212 */
[----:B------:R-:W-:-:S03]  /*3760*/  MOV R18, R24 ;  /* 0x0000001800127202 */ /* 0x000fc60000000f00 */
[----:B------:R-:W-:Y:S01]  /*3770*/  IMAD.IADD R11, R25, 0x1, R11 ;  /* 0x00000001190b7824 */ /* 0x000fe200078e020b */
[----:B------:R-:W-:Y:S05]  /*3780*/  BRA `(.L_x_83) ;  /* 0x0000017000007947 */ /* 0x000fea0003800000 */
.L_x_82:
        /* <DEDUP_REMOVED lines=12> */
[----:B------:R-:W-:Y:S02]  /*3850*/  IMAD R18, R13, R11, R48 ;  /* 0x0000000b0d127224 */ /* 0x000fe400078e0230 */
[----:B------:R-:W-:-:S03]  /*3860*/  IMAD.MOV.U32 R11, RZ, RZ, RZ ;  /* 0x000000ffff0b7224 */ /* 0x000fc600078e00ff */
        /* <DEDUP_REMOVED lines=8> */
[----:B------:R-:W-:Y:S02]  /*38f0*/  MOV R48, R15 ;  /* 0x0000000f00307202 */ /* 0x000fe40000000f00 */
.L_x_83:
[----:B------:R-:W-:Y:S05]  /*3900*/  BSYNC B0 ;  /* 0x0000000000007941 */ /* 0x000fea0003800000 */
.L_x_81:
        /* <DEDUP_REMOVED lines=19> */
[----:B------:R-:W-:Y:S02]  /*3a40*/  IADD3 R15, P0, RZ, -R20, RZ ;  /* 0x80000014ff0f7210 */ /* 0x000fe40007f1e0ff */
[----:B------:R-:W-:Y:S02]  /*3a50*/  MOV R22, R48 ;  /* 0x0000003000167202 */ /* 0x000fe40000000f00 */
[----:B------:R-:W-:-:S02]  /*3a60*/  IADD3.X R13, RZ, ~R21, RZ, P0, !PT ;  /* 0x80000015ff0d7210 */ /* 0x000fc400007fe4ff */
[----:B------:R-:W-:-:S03]  /*3a70*/  MOV R23, R49 ;  /* 0x0000003100177202 */ /* 0x000fc60000000f00 */
[----:B------:R-:W-:Y:S02]  /*3a80*/  IMAD R18, R13, R10, RZ ;  /* 0x0000000a0d127224 */ /* 0x000fe400078e02ff */
[----:B------:R-:W-:-:S04]  /*3a90*/  IMAD.WIDE.U32 R22, R10, R15, R22 ;  /* 0x0000000f0a167225 */ /* 0x000fc800078e0016 */
[----:B------:R-:W-:Y:S01]  /*3aa0*/  IMAD R9, R9, R15, R18 ;  /* 0x0000000f09097224 */ /* 0x000fe200078e0212 */
[----:B------:R-:W-:-:S04]  /*3ab0*/  MOV R10, R22 ;  /* 0x00000016000a7202 */ /* 0x000fc80000000f00 */
[----:B------:R-:W-:Y:S01]  /*3ac0*/  IADD3 R9, R23, R9, RZ ;  /* 0x0000000917097210 */ /* 0x000fe20007ffe0ff */
[----:B------:R-:W-:Y:S05]  /*3ad0*/  BRA `(.L_x_86) ;  /* 0x0000017000007947 */ /* 0x000fea0003800000 */
.L_x_85:
        /* <DEDUP_REMOVED lines=23> */
.L_x_86:
[----:B------:R-:W-:Y:S05]  /*3c50*/  BSYNC B0 ;  /* 0x0000000000007941 */ /* 0x000fea0003800000 */
.L_x_84:
[----:B------:R-:W-:Y:S01]  /*3c60*/  IADD3 R41, P1, P0, R44, R42, R40 ;  /* 0x0000002a2c297210 */ /* 0x000fe2000783e028 */
[----:B------:R-:W-:-:S03]  /*3c70*/  IMAD R9, R9, R2, RZ ;  /* 0x0000000209097224 */ /* 0x000fc600078e02ff */
[----:B------:R-:W-:Y:S02]  /*3c80*/  IADD3 R41, P3, P2, R50, R41, R52 ;  /* 0x0000002932297210 */ /* 0x000fe40007a7e034 */
[----:B------:R-:W-:Y:S02]  /*3c90*/  IADD3.X R0, R4, R5, R0, P1, P0 ;  /* 0x0000000504007210 */ /* 0x000fe40000fe0400 */
[----:B------:R-:W-:Y:S02]  /*3ca0*/  IADD3 R16, P1, P0, R54, R41, R16 ;  /* 0x0000002936107210 */ /* 0x000fe4000783e010 */
[----:B------:R-:W-:Y:S01]  /*3cb0*/  IADD3.X R0, R6, R0, R3, P3, P2 ;  /* 0x0000000006007210 */ /* 0x000fe20001fe4403 */
[----:B------:R-:W-:Y:S01]  /*3cc0*/  IMAD R3, R21, R8, RZ ;  /* 0x0000000815037224 */ /* 0x000fe200078e02ff */
[----:B------:R-:W-:Y:S02]  /*3cd0*/  SHF.R.S32.HI R4, RZ, 0x1f, R8 ;  /* 0x0000001fff047819 */ /* 0x000fe40000011408 */
[----:B------:R-:W-:-:S02]  /*3ce0*/  IADD3.X R17, R11, R0, R14, P1, P0 ;  /* 0x000000000b117210 */ /* 0x000fc40000fe040e */
        /* <DEDUP_REMOVED lines=11> */
.L_x_62:
[----:B------:R-:W-:-:S04]  /*3da0*/  LEA R2, P0, R40, c[0x0][0x200], 0x2 ;  /* 0x0000800028027a11 */ /* 0x000fc800078010ff */
[----:B------:R-:W-:-:S05]  /*3db0*/  LEA.HI.X R3, R40, c[0x0][0x204], R41, 0x2, P0 ;  /* 0x0000810028037a11 */ /* 0x000fca00000f1429 */
[----:B------:R0:W-:Y:S04]  /*3dc0*/  STG.E [R2.64], R31 ;  /* 0x0000001f02007986 */ /* 0x0001e8000c101908 */
.L_x_61:
[----:B------:R-:W-:Y:S05]  /*3dd0*/  BSYNC B1 ;  /* 0x0000000000017941 */ /* 0x000fea0003800000 */
.L_x_60:
[C---:B------:R-:W-:Y:S01]  /*3de0*/  IADD3 R0, R38.reuse, 0x10, RZ ;  /* 0x0000001026007810 */ /* 0x040fe20007ffe0ff */
[----:B0-----:R-:W-:Y:S01]  /*3df0*/  HFMA2.MMA R5, -RZ, RZ, 0, 0 ;  /* 0x00000000ff057435 */ /* 0x001fe200000001ff */
[----:B------:R-:W-:Y:S01]  /*3e00*/  ISETP.GE.OR P2, PT, R38, c[0x0][0x314], P6 ;  /* 0x0000c50026007a0c */ /* 0x000fe20003746670 */
[----:B------:R-:W-:Y:S01]  /*3e10*/  CS2R R2, SRZ ;  /* 0x0000000000027805 */ /* 0x000fe2000001ff00 */
[----:B------:R-:W-:Y:S02]  /*3e20*/  ISETP.GE.OR P1, PT, R0, c[0x0][0x314], P6 ;  /* 0x0000c50000007a0c */ /* 0x000fe40003726670 */
[----:B------:R-:W-:-:S04]  /*3e30*/  IADD3 R0, R38, 0x20, RZ ;  /* 0x0000002026007810 */ /* 0x000fc80007ffe0ff */
[----:B------:R-:W-:Y:S02]  /*3e40*/  ISETP.GE.OR P0, PT, R0, c[0x0][0x314], P6 ;  /* 0x0000c50000007a0c */ /* 0x000fe40003706670 */
[C---:B------:R-:W-:Y:S01]  /*3e50*/  IADD3 R0, R38.reuse, 0x30, RZ ;  /* 0x0000003026007810 */ /* 0x040fe20007ffe0ff */
[----:B------:R-:W-:Y:S02]  /*3e60*/  IMAD.SHL.U32 R38, R38, 0x4, RZ ;  /* 0x0000000426267824 */ /* 0x000fe400078e00ff */
[C---:B------:R-:W-:Y:S01]  /*3e70*/  @!P2 FADD.FTZ R36, -R31.reuse, R36 ;  /* 0x000000241f24a221 */ /* 0x040fe20000010100 */
[----:B------:R-:W-:Y:S01]  /*3e80*/  ISETP.GE.OR P6, PT, R0, c[0x0][0x314], P6 ;  /* 0x0000c50000007a0c */ /* 0x000fe200037c6670 */
[----:B------:R-:W-:Y:S02]  /*3e90*/  @!P1 FADD.FTZ R33, -R31, R33 ;  /* 0x000000211f219221 */ /* 0x000fe40000010100 */
[----:B------:R-:W-:Y:S02]  /*3ea0*/  @!P2 FMUL.FTZ R36, R36, 1.4426950216293334961 ;  /* 0x3fb8aa3b2424a820 */ /* 0x000fe40000410000 */
[----:B------:R-:W-:-:S02]  /*3eb0*/  @!P1 FMUL.FTZ R33, R33, 1.4426950216293334961 ;  /* 0x3fb8aa3b21219820 */ /* 0x000fc40000410000 */
[C---:B------:R-:W-:Y:S02]  /*3ec0*/  @!P0 FADD.FTZ R32, -R31.reuse, R32 ;  /* 0x000000201f208221 */ /* 0x040fe40000010100 */
[----:B------:R-:W0:Y:S01]  /*3ed0*/  @!P2 MUFU.EX2 R36, R36 ;  /* 0x000000240024a308 */ /* 0x000e220000000800 */
[----:B------:R-:W-:Y:S02]  /*3ee0*/  IMAD.MOV.U32 R0, RZ, RZ, c[0x0][0x314] ;  /* 0x0000c500ff007624 */ /* 0x000fe400078e00ff */
[----:B------:R-:W-:Y:S02]  /*3ef0*/  @!P0 FMUL.FTZ R32, R32, 1.4426950216293334961 ;  /* 0x3fb8aa3b20208820 */ /* 0x000fe40000410000 */
[----:B------:R-:W-:-:S03]  /*3f00*/  @!P6 FADD.FTZ R31, -R31, R34 ;  /* 0x000000221f1fe221 */ /* 0x000fc60000010100 */
[----:B------:R-:W1:Y:S01]  /*3f10*/  @!P1 MUFU.EX2 R4, R33 ;  /* 0x0000002100049308 */ /* 0x000e620000000800 */
[----:B------:R-:W-:-:S07]  /*3f20*/  @!P6 FMUL.FTZ R6, R31, 1.4426950216293334961 ;  /* 0x3fb8aa3b1f06e820 */ /* 0x000fce0000410000 */
[----:B------:R-:W2:Y:S01]  /*3f30*/  @!P0 MUFU.EX2 R32, R32 ;  /* 0x0000002000208308 */ /* 0x000ea20000000800 */
[----:B0-----:R0:W-:Y:S07]  /*3f40*/  @!P2 STS [R27.X4], R36 ;  /* 0x000000241b00a388 */ /* 0x0011ee0000004800 */
[----:B------:R-:W3:Y:S01]  /*3f50*/  @!P6 MUFU.EX2 R6, R6 ;  /* 0x000000060006e308 */ /* 0x000ee20000000800 */
[----:B-1----:R0:W-:Y:S04]  /*3f60*/  @!P1 STS [R27.X4+0x240], R4 ;  /* 0x000240041b009388 */ /* 0x0021e80000004800 */
[----:B--2---:R0:W-:Y:S01]  /*3f70*/  @!P0 STS [R27.X4+0x480], R32 ;  /* 0x000480201b008388 */ /* 0x0041e20000004800 */
[----:B------:R-:W-:-:S02]  /*3f80*/  ISETP.GE.AND P0, PT, R0, 0x1, PT ;  /* 0x000000010000780c */ /* 0x000fc40003f06270 */
[----:B------:R-:W-:Y:S01]  /*3f90*/  MOV R0, RZ ;  /* 0x000000ff00007202 */ /* 0x000fe20000000f00 */
[----:B---3--:R0:W-:Y:S04]  /*3fa0*/  @!P6 STS [R27.X4+0x6c0], R6 ;  /* 0x0006c0061b00e388 */ /* 0x0081e80000004800 */
[----:B------:R-:W-:Y:S06]  /*3fb0*/  BAR.SYNC.DEFER_BLOCKING 0x0 ;  /* 0x0000000000007b1d */ /* 0x000fec0000010000 */
[----:B------:R-:W-:Y:S05]  /*3fc0*/  @!P0 BRA `(.L_x_87) ;  /* 0x0000024000008947 */ /* 0x000fea0003800000 */
[----:B------:R-:W-:Y:S01]  /*3fd0*/  ULDC UR5, c[0x0][0x22c] ;  /* 0x00008b0000057ab9 */ /* 0x000fe20000000800 */
[C---:B------:R-:W-:Y:S01]  /*3fe0*/  IMAD R13, R7.reuse, 0x40, R38 ;  /* 0x00000040070d7824 */ /* 0x040fe200078e0226 */
[----:B------:R-:W-:Y:S01]  /*3ff0*/  UIMAD UR5, UR7, UR5, URZ ;  /* 0x00000005070572a4 */ /* 0x000fe2000f8e023f */
[C---:B0-----:R-:W-:Y:S01]  /*4000*/  IADD3 R6, R12.reuse, -UR7, RZ ;  /* 0x800000070c067c10 */ /* 0x041fe2000fffe0ff */
        /* <DEDUP_REMOVED lines=8> */
[----:B------:R-:W-:Y:S01]  /*4090*/  IMAD.MOV.U32 R5, RZ, RZ, RZ ;  /* 0x000000ffff057224 */ /* 0x000fe200078e00ff */
[----:B------:R-:W-:Y:S01]  /*40a0*/  LEA.HI.X.SX32 R13, R13, UR4, 0x1, P0 ;  /* 0x000000040d0d7c11 */ /* 0x000fe200080f0eff */
[----:B------:R-:W-:Y:S01]  /*40b0*/  IMAD.WIDE R18, R18, 0x4, RZ ;  /* 0x0000000412127825 */ /* 0x000fe200078e02ff */
[----:B------:R-:W-:-:S04]  /*40c0*/  LEA R14, P0, R4, c[0x0][0x1d8], 0x2 ;  /* 0x00007600040e7a11 */ /* 0x000fc800078010ff */
[----:B------:R-:W-:-:S03]  /*40d0*/  LEA.HI.X R13, R4, c[0x0][0x1dc], R13, 0x2, P0 ;  /* 0x00007700040d7a11 */ /* 0x000fc600000f140d */
.L_x_90:
[----:B------:R-:W-:Y:S01]  /*40e0*/  BSSY B0, `(.L_x_88) ;  /* 0x0000007000007945 */ /* 0x000fe20003800000 */
[----:B------:R-:W-:-:S05]  /*40f0*/  @P2 BRA `(.L_x_89) ;  /* 0x0000005000002947 */ /* 0x000fca0003800000 */
[----:B------:R-:W-:Y:S01]  /*4100*/  ISETP.GE.AND P0, PT, R38, c[0x0][0x220], PT ;  /* 0x0000880026007a0c */ /* 0x000fe20003f06270 */
[----:B------:R-:W-:Y:S01]  /*4110*/  CS2R R8, SRZ ;  /* 0x0000000000087805 */ /* 0x000fe2000001ff00 */
[----:B------:R-:W-:Y:S11]  /*4120*/  CS2R R10, SRZ ;  /* 0x00000000000a7805 */ /* 0x000ff6000001ff00 */
[----:B------:R-:W-:Y:S05]  /*4130*/  @!P0 MOV R15, R13 ;  /* 0x0000000d000f8202 */ /* 0x000fea0000000f00 */
[----:B------:R0:W5:Y:S02]  /*4140*/  @!P0 LDG.E.128 R8, [R14.64] ;  /* 0x000000080e088981 */ /* 0x000164000c1e1d00 */
.L_x_89:
[----:B------:R-:W-:Y:S05]  /*4150*/  BSYNC B0 ;  /* 0x0000000000007941 */ /* 0x000fea0003800000 */
.L_x_88:
        /* <DEDUP_REMOVED lines=11> */
.L_x_87:
[----:B------:R-:W-:Y:S02]  /*4210*/  IADD3 R7, R7, UR7, RZ ;  /* 0x0000000707077c10 */ /* 0x000fe4000fffe0ff */
[----:B0-----:R-:W-:-:S02]  /*4220*/  F2FP.BF16.PACK_AB R4, R3, R0 ;  /* 0x000000000304723e */ /* 0x001fc400000010ff */
        /* <DEDUP_REMOVED lines=23> */
[----:B------:R-:W-:Y:S01]  /*43a0*/  IMAD R11, R9, R2, R10 ;  /* 0x00000002090b7224 */ /* 0x000fe200078e020a */
[----:B------:R-:W-:Y:S01]  /*43b0*/  LOP3.LUT R2, R7, R6, RZ, 0x3c, !PT ;  /* 0x0000000607027212 */ /* 0x000fe200078e3cff */
[----:B0-----:R-:W0:Y:S03]  /*43c0*/  MUFU.RCP R0, R0 ;  /* 0x0000000000007308 */ /* 0x001e260000001000 */
[----:B------:R-:W-:Y:S02]  /*43d0*/  ISETP.GT.U32.AND P1, PT, R8, R11, PT ;  /* 0x0000000b0800720c */ /* 0x000fe40003f24070 */
[----:B------:R-:W-:-:S11]  /*43e0*/  ISETP.GE.AND P0, PT, R2, RZ, PT ;  /* 0x000000ff0200720c */ /* 0x000fd60003f06270 */
[----:B------:R-:W-:Y:S01]  /*43f0*/  @!P1 IMAD.IADD R11, R11, 0x1, -R8 ;  /* 0x000000010b0b9824 */ /* 0x000fe200078e0a08 */
[----:B------:R-:W-:Y:S02]  /*4400*/  @!P1 IADD3 R9, R9, 0x1, RZ ;  /* 0x0000000109099810 */ /* 0x000fe40007ffe0ff */
[----:B0-----:R-:W-:Y:S02]  /*4410*/  IADD3 R10, R0, 0xffffffe, RZ ;  /* 0x0ffffffe000a7810 */ /* 0x001fe40007ffe0ff */
[----:B------:R-:W-:Y:S02]  /*4420*/  ISETP.GE.U32.AND P2, PT, R11, R8, PT ;  /* 0x000000080b00720c */ /* 0x000fe40003f46070 */
[----:B------:R-:W-:Y:S01]  /*4430*/  ISETP.NE.AND P1, PT, R6, RZ, PT ;  /* 0x000000ff0600720c */ /* 0x000fe20003f25270 */
[----:B------:R0:W1:Y:S10]  /*4440*/  F2I.FTZ.U32.TRUNC.NTZ R11, R10 ;  /* 0x0000000a000b7305 */ /* 0x000074000021f000 */
[----:B------:R-:W-:-:S05]  /*4450*/  @P2 IADD3 R9, R9, 0x1, RZ ;  /* 0x0000000109092810 */ /* 0x000fca0007ffe0ff */
[----:B------:R-:W-:Y:S01]  /*4460*/  @!P0 IMAD.MOV R9, RZ, RZ, -R9 ;  /* 0x000000ffff098224 */ /* 0x000fe200078e0a09 */
[----:B------:R-:W-:Y:S01]  /*4470*/  @!P1 LOP3.LUT R9, RZ, R6, RZ, 0x33, !PT ;  /* 0x00000006ff099212 */ /* 0x000fe200078e33ff */
[----:B0-----:R-:W-:Y:S01]  /*4480*/  IMAD.MOV.U32 R10, RZ, RZ, RZ ;  /* 0x000000ffff0a7224 */ /* 0x001fe200078e00ff */
[----:B-1----:R-:W-:-:S03]  /*4490*/  IADD3 R2, RZ, -R11, RZ ;  /* 0x8000000bff027210 */ /* 0x002fc60007ffe0ff */
        /* <DEDUP_REMOVED lines=30> */
[----:B------:R-:W-:Y:S02]  /*4680*/  IMAD.IADD R39, R39, 0x1, R3 ;  /* 0x0000000127277824 */ /* 0x000fe400078e0203 */
[----:B------:R-:W-:-:S04]  /*4690*/  IMAD R3, R0, c[0x0][0x1e8], RZ ;  /* 0x00007a0000037a24 */ /* 0x000fc800078e02ff */
[C---:B------:R-:W-:Y:S02]  /*46a0*/  IMAD R3, R6.reuse, c[0x0][0x1ec], R3 ;  /* 0x00007b0006037a24 */ /* 0x040fe400078e0203 */
[----:B------:R-:W-:-:S05]  /*46b0*/  IMAD.WIDE.U32 R6, R6, c[0x0][0x1e8], R38 ;  /* 0x00007a0006067a25 */ /* 0x000fca00078e0026 */
[----:B------:R-:W-:Y:S02]  /*46c0*/  IADD3 R3, R7, R3, RZ ;  /* 0x0000000307037210 */ /* 0x000fe40007ffe0ff */
[----:B------:R-:W-:-:S04]  /*46d0*/  LEA R2, P0, R6, c[0x0][0x1d0], 0x1 ;  /* 0x0000740006027a11 */ /* 0x000fc800078008ff */
[----:B------:R-:W-:-:S05]  /*46e0*/  LEA.HI.X R3, R6, c[0x0][0x1d4], R3, 0x1, P0 ;  /* 0x0000750006037a11 */ /* 0x000fca00000f0c03 */
[----:B------:R-:W-:Y:S01]  /*46f0*/  STG.E.64 [R2.64], R4 ;  /* 0x0000000402007986 */ /* 0x000fe2000c101b08 */
[----:B------:R-:W-:Y:S05]  /*4700*/  EXIT ;  /* 0x000000000000794d */ /* 0x000fea0003800000 */
        .weak           $__internal_1_$__cuda_sm20_div_s64
        .type           $__internal_1_$__cuda_sm20_div_s64,@function
        .size           $__internal_1_$__cuda_sm20_div_s64,(.L_x_7799 - $__internal_1_$__cuda_sm20_div_s64)
$__internal_1_$__cuda_sm20_div_s64:
        /* <DEDUP_REMOVED lines=17> */
[C---:B------:R-:W-:Y:S02]  /*4820*/  IMAD R20, R59.reuse, R21, RZ ;  /* 0x000000153b147224 */ /* 0x040fe400078e02ff */
[----:B------:R-:W-:-:S04]  /*4830*/  IMAD.HI.U32 R23, P1, R59, R23, R56 ;  /* 0x000000173b177227 */ /* 0x000fc80007820038 */
[----:B------:R-:W-:Y:S01]  /*4840*/  IMAD.HI.U32 R21, R59, R21, RZ ;  /* 0x000000153b157227 */ /* 0x000fe200078e00ff */
[----:B------:R-:W-:-:S03]  /*4850*/  IADD3 R57, P0, R20, R23, RZ ;  /* 0x0000001714397210 */ /* 0x000fc60007f1e0ff */
[----:B------:R-:W-:Y:S02]  /*4860*/  IMAD.X R21, R21, 0x1, R59, P2 ;  /* 0x0000000115157824 */ /* 0x000fe400010e063b */
[----:B------:R-:W-:-:S03]  /*4870*/  IMAD.WIDE.U32 R58, R57, R46, RZ ;  /* 0x0000002e393a7225 */ /* 0x000fc600078e00ff */
[----:B------:R-:W-:Y:S01]  /*4880*/  IADD3.X R29, RZ, RZ, R21, P0, P1 ;  /* 0x000000ffff1d7210 */ /* 0x000fe200007e2415 */
[----:B------:R-:W-:Y:S01]  /*4890*/  IMAD R22, R57, R47, R59 ;  /* 0x0000002f39167224 */ /* 0x000fe200078e023b */
[----:B------:R-:W-:Y:S02]  /*48a0*/  IADD3 R20, P0, RZ, -R58, RZ ;  /* 0x8000003aff147210 */ /* 0x000fe40007f1e0ff */
[----:B------:R-:W-:Y:S01]  /*48b0*/  ISETP.GE.AND P1, PT, R19, RZ, PT ;  /* 0x000000ff1300720c */ /* 0x000fe20003f26270 */
[----:B------:R-:W-:Y:S02]  /*48c0*/  IMAD R22, R29, R46, R22 ;  /* 0x0000002e1d167224 */ /* 0x000fe400078e0216 */
[----:B------:R-:W-:-:S04]  /*48d0*/  IMAD.HI.U32 R56, R57, R20, RZ ;  /* 0x0000001439387227 */ /* 0x000fc800078e00ff */
[----:B------:R-:W-:Y:S01]  /*48e0*/  IMAD.X R22, RZ, RZ, ~R22, P0 ;  /* 0x000000ffff167224 */ /* 0x000fe200000e0e16 */
[----:B------:R-:W-:-:S03]  /*48f0*/  IADD3 R21, P0, RZ, -R30, RZ ;  /* 0x8000001eff157210 */ /* 0x000fc60007f1e0ff */
[----:B------:R-:W-:Y:S01]  /*4900*/  IMAD.WIDE.U32 R56, P5, R57, R22, R56 ;  /* 0x0000001639387225 */ /* 0x000fe200078a0038 */
[----:B------:R-:W-:-:S03]  /*4910*/  SEL R21, R21, R30, !P1 ;  /* 0x0000001e15157207 */ /* 0x000fc60004800000 */
[C---:B------:R-:W-:Y:S02]  /*4920*/  IMAD R23, R29.reuse, R22, RZ ;  /* 0x000000161d177224 */ /* 0x040fe400078e02ff */
[----:B------:R-:W-:-:S04]  /*4930*/  IMAD.HI.U32 R20, P4, R29, R20, R56 ;  /* 0x000000141d147227 */ /* 0x000fc80007880038 */
[----:B------:R-:W-:Y:S01]  /*4940*/  IMAD.HI.U32 R22, R29, R22, RZ ;  /* 0x000000161d167227 */ /* 0x000fe200078e00ff */
[----:B------:R-:W-:-:S03]  /*4950*/  IADD3 R23, P2, R23, R20, RZ ;  /* 0x0000001417177210 */ /* 0x000fc60007f5e0ff */
[----:B------:R-:W-:Y:S02]  /*4960*/  IMAD.X R20, RZ, RZ, ~R19, P0 ;  /* 0x000000ffff147224 */ /* 0x000fe400000e0e13 */
[----:B------:R-:W-:-:S03]  /*4970*/  IMAD.HI.U32 R56, R23, R21, RZ ;  /* 0x0000001517387227 */ /* 0x000fc600078e00ff */
[----:B------:R-:W-:Y:S01]  /*4980*/  SEL R20, R20, R19, !P1 ;  /* 0x0000001314147207 */ /* 0x000fe20004800000 */
[----:B------:R-:W-:Y:S02]  /*4990*/  IMAD.X R29, R22, 0x1, R29, P5 ;  /* 0x00000001161d7824 */ /* 0x000fe400028e061d */
[----:B------:R-:W-:-:S03]  /*49a0*/  IMAD.MOV.U32 R57, RZ, RZ, RZ ;  /* 0x000000ffff397224 */ /* 0x000fc600078e00ff */
[----:B------:R-:W-:Y:S01]  /*49b0*/  IADD3.X R29, RZ, RZ, R29, P2, P4 ;  /* 0x000000ffff1d7210 */ /* 0x000fe200017e841d */
[----:B------:R-:W-:-:S04]  /*49c0*/  IMAD.WIDE.U32 R56, R23, R20, R56 ;  /* 0x0000001417387225 */ /* 0x000fc800078e0038 */
[C---:B------:R-:W-:Y:S02]  /*49d0*/  IMAD R30, R29.reuse, R20, RZ ;  /* 0x000000141d1e7224 */ /* 0x040fe400078e02ff */
[----:B------:R-:W-:-:S04]  /*49e0*/  IMAD.HI.U32 R23, P1, R29, R21, R56 ;  /* 0x000000151d177227 */ /* 0x000fc80007820038 */
[----:B------:R-:W-:Y:S01]  /*49f0*/  IMAD.HI.U32 R22, R29, R20, RZ ;  /* 0x000000141d167227 */ /* 0x000fe200078e00ff */
[----:B------:R-:W-:-:S04]  /*4a00*/  IADD3 R30, P0, R30, R23, RZ ;  /* 0x000000171e1e7210 */ /* 0x000fc80007f1e0ff */
[----:B------:R-:W-:Y:S01]  /*4a10*/  IADD3.X R22, R22, RZ, RZ, P1, !PT ;  /* 0x000000ff16167210 */ /* 0x000fe20000ffe4ff */
[----:B------:R-:W-:-:S04]  /*4a20*/  IMAD.WIDE.U32 R56, R30, R46, RZ ;  /* 0x0000002e1e387225 */ /* 0x000fc800078e00ff */
[----:B------:R-:W-:Y:S01]  /*4a30*/  IMAD.X R29, RZ, RZ, R22, P0 ;  /* 0x000000ffff1d7224 */ /* 0x000fe200000e0616 */
[----:B------:R-:W-:Y:S01]  /*4a40*/  IADD3 R21, P0, -R56, R21, RZ ;  /* 0x0000001538157210 */ /* 0x000fe20007f1e1ff */
[----:B------:R-:W-:-:S03]  /*4a50*/  IMAD R22, R30, R47, R57 ;  /* 0x0000002f1e167224 */ /* 0x000fc600078e0239 */
[-C--:B------:R-:W-:Y:S01]  /*4a60*/  ISETP.GE.U32.AND P2, PT, R21, R46.reuse, PT ;  /* 0x0000002e1500720c */ /* 0x080fe20003f46070 */
[-C--:B------:R-:W-:Y:S01]  /*4a70*/  IMAD R23, R29, R46.reuse, R22 ;  /* 0x0000002e1d177224 */ /* 0x080fe200078e0216 */
[----:B------:R-:W-:-:S03]  /*4a80*/  IADD3 R22, P1, R21, -R46, RZ ;  /* 0x8000002e15167210 */ /* 0x000fc60007f3e0ff */
[----:B------:R-:W-:Y:S01]  /*4a90*/  IMAD.X R20, R20, 0x1, ~R23, P0 ;  /* 0x0000000114147824 */ /* 0x000fe200000e0e17 */
[----:B------:R-:W-:-:S04]  /*4aa0*/  IADD3 R23, P0, R30, 0x1, RZ ;  /* 0x000000011e177810 */ /* 0x000fc80007f1e0ff */
[----:B------:R-:W-:-:S04]  /*4ab0*/  ISETP.GE.U32.AND.EX P2, PT, R20, R47, PT, P2 ;  /* 0x0000002f1400720c */ /* 0x000fc80003f46120 */
[----:B------:R-:W-:Y:S01]  /*4ac0*/  SEL R22, R22, R21, P2 ;  /* 0x0000001516167207 */ /* 0x000fe20001000000 */
[----:B------:R-:W-:Y:S01]  /*4ad0*/  IMAD.X R21, R20, 0x1, ~R47, P1 ;  /* 0x0000000114157824 */ /* 0x000fe200008e0e2f */
[----:B------:R-:W-:Y:S01]  /*4ae0*/  SEL R23, R23, R30, P2 ;  /* 0x0000001e17177207 */ /* 0x000fe20001000000 */
[----:B------:R-:W-:Y:S01]  /*4af0*/  IMAD.X R30, RZ, RZ, R29, P0 ;  /* 0x000000ffff1e7224 */ /* 0x000fe200000e061d */
[----:B------:R-:W-:Y:S02]  /*4b00*/  ISETP.GE.U32.AND P0, PT, R22, R46, PT ;  /* 0x0000002e1600720c */ /* 0x000fe40003f06070 */
[----:B------:R-:W-:Y:S02]  /*4b10*/  SEL R21, R21, R20, P2 ;  /* 0x0000001415157207 */ /* 0x000fe40001000000 */
[----:B------:R-:W-:Y:S02]  /*4b20*/  SEL R30, R30, R29, P2 ;  /* 0x0000001d1e1e7207 */ /* 0x000fe40001000000 */
[----:B------:R-:W-:-:S02]  /*4b30*/  IADD3 R20, P1, R23, 0x1, RZ ;  /* 0x0000000117147810 */ /* 0x000fc40007f3e0ff */
[----:B------:R-:W-:Y:S02]  /*4b40*/  ISETP.GE.U32.AND.EX P0, PT, R21, R47, PT, P0 ;  /* 0x0000002f1500720c */ /* 0x000fe40003f06100 */
[-C--:B------:R-:W-:Y:S02]  /*4b50*/  IADD3.X R21, RZ, R30.reuse, RZ, P1, !PT ;  /* 0x0000001eff157210 */ /* 0x080fe40000ffe4ff */
[----:B------:R-:W-:Y:S02]  /*4b60*/  SEL R20, R20, R23, P0 ;  /* 0x0000001714147207 */ /* 0x000fe40000000000 */
[----:B------:R-:W-:Y:S02]  /*4b70*/  SEL R30, R21, R30, P0 ;  /* 0x0000001e151e7207 */ /* 0x000fe40000000000 */
[----:B------:R-:W-:Y:S02]  /*4b80*/  IADD3 R21, P1, RZ, -R20, RZ ;  /* 0x80000014ff157210 */ /* 0x000fe40007f3e0ff */
[----:B------:R-:W-:-:S02]  /*4b90*/  LOP3.LUT R22, R25, R19, RZ, 0x3c, !PT ;  /* 0x0000001319167212 */ /* 0x000fc400078e3cff */
[----:B------:R-:W-:Y:S01]  /*4ba0*/  ISETP.NE.U32.AND P0, PT, R26, RZ, PT ;  /* 0x000000ff1a00720c */ /* 0x000fe20003f05070 */
[----:B------:R-:W-:Y:S01]  /*4bb0*/  IMAD.X R23, RZ, RZ, ~R30, P1 ;  /* 0x000000ffff177224 */ /* 0x000fe200008e0e1e */
[----:B------:R-:W-:Y:S01]  /*4bc0*/  ISETP.GE.AND P2, PT, R22, RZ, PT ;  /* 0x000000ff1600720c */ /* 0x000fe20003f46270 */
[----:B------:R-:W-:Y:S01]  /*4bd0*/  IMAD.MOV.U32 R22, RZ, RZ, R24 ;  /* 0x000000ffff167224 */ /* 0x000fe200078e0018 */
[----:B------:R-:W-:Y:S02]  /*4be0*/  ISETP.NE.AND.EX P0, PT, R25, RZ, PT, P0 ;  /* 0x000000ff1900720c */ /* 0x000fe40003f05300 */
[----:B------:R-:W-:Y:S02]  /*4bf0*/  SEL R21, R21, R20, !P2 ;  /* 0x0000001415157207 */ /* 0x000fe40005000000 */
[----:B------:R-:W-:Y:S02]  /*4c00*/  SEL R23, R23, R30, !P2 ;  /* 0x0000001e17177207 */ /* 0x000fe40005000000 */
[----:B------:R-:W-:-:S02]  /*4c10*/  SEL R20, R21, 0xffffffff, P0 ;  /* 0xffffffff15147807 */ /* 0x000fc40000000000 */
[----:B------:R-:W-:Y:S01]  /*4c20*/  SEL R21, R23, 0xffffffff, P0 ;  /* 0xffffffff17157807 */ /* 0x000fe20000000000 */
[----:B------:R-:W-:-:S04]  /*4c30*/  IMAD.MOV.U32 R23, RZ, RZ, 0x0 ;  /* 0x00000000ff177424 */ /* 0x000fc800078e00ff */
[----:B------:R-:W-:Y:S05]  /*4c40*/  RET.REL.NODEC R22 `(_ZN5flash32flash_fwd_splitkv_combine_kernelI23Flash_fwd_kernel_traitsILi64ELi64ELi256ELi4ELb0ELb0EN7cutlass10bfloat16_tE19Flash_kernel_traitsILi64ELi64ELi256ELi4ES3_EELi8ELi6ELb0EEEvNS_16Flash_fwd_paramsE) ;  /* 0xffffb3b016007950 */ /* 0x000fea0003c3ffff */
.L_x_91:
        /* <DEDUP_REMOVED lines=11> */
.L_x_7799:


//--------------------- .text._ZN5flash32flash_fwd_splitkv_combine_kernelI23Flash_fwd_kernel_traitsILi64ELi64ELi256ELi4ELb0ELb0EN7cutlass10bfloat16_tE19Flash_kernel_traitsILi64ELi64ELi256ELi4ES3_EELi8ELi5ELb0EEEvNS_16Flash_fwd_paramsE --------------------------
	.section	.text._ZN5flash32flash_fwd_splitkv_combine_kernelI23Flash_fwd_kernel_traitsILi64ELi64ELi256ELi4ELb0ELb0EN7cutlass10bfloat16_tE19Flash_kernel_traitsILi64ELi64ELi256ELi4ES3_EELi8ELi5ELb0EEEvNS_16Flash_fwd_paramsE,"ax",@progbits
	.sectioninfo	@"SHI_REGISTERS=58"
	.align	128
        .global         _ZN5flash32flash_fwd_splitkv_combine_kernelI23Flash_fwd_kernel_traitsILi64ELi64ELi256ELi4ELb0ELb0EN7cutlass10bfloat16_tE19Flash_kernel_traitsILi64ELi64ELi256ELi4ES3_EELi8ELi5ELb0EEEvNS_16Flash_fwd_paramsE
        .type           _ZN5flash32flash_fwd_splitkv_combine_kernelI23Flash_fwd_kernel_traitsILi64ELi64ELi256ELi4ELb0ELb0EN7cutlass10bfloat16_tE19Flash_kernel_traitsILi64ELi64ELi256ELi4ES3_EELi8ELi5ELb0EEEvNS_16Flash_fwd_paramsE,@function
        .size           _ZN5flash32flash_fwd_splitkv_combine_kernelI23Flash_fwd_kernel_traitsILi64ELi64ELi256ELi4ELb0ELb0EN7cutlass10bfloat16_tE19Flash_kernel_traitsILi64ELi64ELi256ELi4ES3_EELi8ELi5ELb0EEEvNS_16Flash_fwd_paramsE,(.L_x_7800 - _ZN5flash32flash_fwd_splitkv_combine_kernelI23Flash_fwd_kernel_traitsILi64ELi64ELi256ELi4ELb0ELb0EN7cutlass10bfloat16_tE19Flash_kernel_traitsILi64ELi64ELi256ELi4ES3_EELi8ELi5ELb0EEEvNS_16Flash_fwd_paramsE)
        .other          _ZN5flash32flash_fwd_splitkv_combine_kernelI23Flash_fwd_kernel_traitsILi64ELi64ELi256ELi4ELb0ELb0EN7cutlass10bfloat16_tE19Flash_kernel_traitsILi64ELi64ELi256ELi4ES3_EELi8ELi5ELb0EEEvNS_16Flash_fwd_paramsE,@"STO_CUDA_ENTRY STV_DEFAULT"
_ZN5flash32flash_fwd_splitkv_combine_kernelI23Flash_fwd_kernel_traitsILi64ELi64ELi256ELi4ELb0ELb0EN7cutlass10bfloat16_tE19Flash_kernel_traitsILi64ELi64ELi256ELi4ES3_EELi8ELi5ELb0EEEvNS_16Flash_fwd_paramsE:
.text._ZN5flash32flash_fwd_splitkv_combine_kernelI23Flash_fwd_kernel_traitsILi64ELi64ELi256ELi4ELb0ELb0EN7cutlass10bfloat16_tE19Flash_kernel_traitsILi64ELi64ELi256ELi4ES3_EELi8ELi5ELb0EEEvNS_16Flash_fwd_paramsE:
        /* <DEDUP_REMOVED lines=23> */
[----:B------:R-:W-:Y:S05]  /*0170*/  CALL.REL.NOINC `($__internal_2_$__cuda_sm20_div_s64) ;  /* 0x0000423000007944 */ /* 0x000fea0003c00000 */
[----:B------:R-:W-:Y:S05]  /*0180*/  BRA `(.L_x_93) ;  /* 0x0000013000007947 */ /* 0x000fea0003800000 */
.L_x_92:
        /* <DEDUP_REMOVED lines=19> */
.L_x_93:
        /* <DEDUP_REMOVED lines=11> */
[----:B------:R-:W-:Y:S05]  /*0370*/  CALL.REL.NOINC `($__internal_2_$__cuda_sm20_div_s64) ;  /* 0x0000403000007944 */ /* 0x000fea0003c00000 */
[----:B------:R-:W-:Y:S02]  /*0380*/  MOV R32, R20 ;  /* 0x0000001400207202 */ /* 0x000fe40000000f00 */
[----:B------:R-:W-:Y:S01]  /*0390*/  MOV R33, R21 ;  /* 0x0000001500217202 */ /* 0x000fe20000000f00 */
[----:B------:R-:W-:Y:S05]  /*03a0*/  BRA `(.L_x_96) ;  /* 0x0000013000007947 */ /* 0x000fea0003800000 */
.L_x_95:
        /* <DEDUP_REMOVED lines=19> */
.L_x_96:
[----:B------:R-:W-:Y:S05]  /*04e0*/  BSYNC B0 ;  /* 0x0000000000007941 */ /* 0x000fea0003800000 */
.L_x_94:
[----:B------:R-:W-:Y:S01]  /*04f0*/  IABS R7, c[0x0][0x214] ;  /* 0x0000850000077a13 */ /* 0x000fe20000000000 */
[----:B------:R-:W-:Y:S01]  /*0500*/  ULDC UR6, c[0x0][0x214] ;  /* 0x0000850000067ab9 */ /* 0x000fe20000000800 */
[----:B------:R-:W-:Y:S01]  /*0510*/  BSSY B0, `(.L_x_97) ;  /* 0x000003b000007945 */ /* 0x000fe20003800000 */
[----:B------:R-:W-:Y:S01]  /*0520*/  UIADD3 UR6, UR6, -0x1, URZ ;  /* 0xffffffff06067890 */ /* 0x000fe2000fffe03f */
[----:B------:R-:W0:Y:S05]  /*0530*/  I2F.RP R6, R7 ;  /* 0x0000000700067306 */ /* 0x000e2a0000209400 */
[----:B------:R-:W-:-:S04]  /*0540*/  IADD3 R2, R7, UR6, RZ ;  /* 0x0000000607027c10 */ /* 0x000fc8000fffe0ff */
[----:B------:R-:W-:Y:S01]  /*0550*/  IABS R3, R2 ;  /* 0x0000000200037213 */ /* 0x000fe20000000000 */
        /* <DEDUP_REMOVED lines=9> */
[----:B------:R-:W-:Y:S01]  /*05f0*/  IMAD R4, R7, R4, R3 ;  /* 0x0000000407047224 */ /* 0x000fe200078e0203 */
[----:B------:R-:W-:-:S04]  /*0600*/  LOP3.LUT R3, R2, R7, RZ, 0x3c, !PT ;  /* 0x0000000702037212 */ /* 0x000fc800078e3cff */
[----:B------:R-:W-:Y:S02]  /*0610*/  ISETP.GT.U32.AND P1, PT, R7, R4, PT ;  /* 0x000000040700720c */ /* 0x000fe40003f24070 */
[----:B------:R-:W-:-:S11]  /*0620*/  ISETP.GE.AND P0, PT, R3, RZ, PT ;  /* 0x000000ff0300720c */ /* 0x000fd60003f06270 */
[----:B------:R-:W-:Y:S01]  /*0630*/  @!P1 IMAD.IADD R4, R4, 0x1, -R7 ;  /* 0x0000000104049824 */ /* 0x000fe200078e0a07 */
[----:B------:R-:W-:Y:S02]  /*0640*/  @!P1 IADD3 R6, R6, 0x1, RZ ;  /* 0x0000000106069810 */ /* 0x000fe40007ffe0ff */
[----:B------:R-:W-:Y:S02]  /*0650*/  ISETP.NE.AND P1, PT, RZ, c[0x0][0x214], PT ;  /* 0x00008500ff007a0c */ /* 0x000fe40003f25270 */
[----:B------:R-:W-:-:S13]  /*0660*/  ISETP.GE.U32.AND P2, PT, R4, R7, PT ;  /* 0x000000070400720c */ /* 0x000fda0003f46070 */
[----:B------:R-:W-:-:S05]  /*0670*/  @P2 IADD3 R6, R6, 0x1, RZ ;  /* 0x0000000106062810 */ /* 0x000fca0007ffe0ff */
[----:B------:R-:W-:Y:S01]  /*0680*/  @!P0 IMAD.MOV R6, RZ, RZ, -R6 ;  /* 0x000000ffff068224 */ /* 0x000fe200078e0a06 */
[----:B------:R-:W-:-:S04]  /*0690*/  @!P1 LOP3.LUT R6, RZ, R7, RZ, 0x33, !PT ;  /* 0x00000007ff069212 */ /* 0x000fc800078e33ff */
[----:B------:R-:W-:Y:S02]  /*06a0*/  ISETP.LT.U32.AND P0, PT, R28, R6, PT ;  /* 0x000000061c00720c */ /* 0x000fe40003f01070 */
[----:B------:R-:W-:-:S04]  /*06b0*/  SHF.R.S32.HI R16, RZ, 0x1f, R6 ;  /* 0x0000001fff107819 */ /* 0x000fc80000011406 */
[----:B------:R-:W-:-:S04]  /*06c0*/  ISETP.LT.AND.EX P0, PT, R25, R16, PT, P0 ;  /* 0x000000101900720c */ /* 0x000fc80003f01300 */
[C---:B------:R-:W-:Y:S02]  /*06d0*/  SEL R16, R25.reuse, R16, P0 ;  /* 0x0000001019107207 */ /* 0x040fe40000000000 */
[----:B------:R-:W-:Y:S02]  /*06e0*/  SEL R17, R28, R6, P0 ;  /* 0x000000061c117207 */ /* 0x000fe40000000000 */
        /* <DEDUP_REMOVED lines=10> */
.L_x_98:
        /* <DEDUP_REMOVED lines=19> */
.L_x_99:
[----:B------:R-:W-:Y:S05]  /*08c0*/  BSYNC B0 ;  /* 0x0000000000007941 */ /* 0x000fea0003800000 */
.L_x_97:
[----:B------:R-:W-:Y:S01]  /*08d0*/  IABS R6, c[0x0][0x214] ;  /* 0x0000850000067a13 */ /* 0x000fe20000000000 */
[----:B------:R-:W-:Y:S01]  /*08e0*/  ULDC UR4, c[0x0][0x214] ;  /* 0x0000850000047ab9 */ /* 0x000fe20000000800 */
[----:B------:R-:W-:Y:S01]  /*08f0*/  BSSY B0, `(.L_x_100) ;  /* 0x000005d000007945 */ /* 0x000fe20003800000 */
[----:B------:R-:W-:Y:S01]  /*0900*/  UISETP.LT.AND UP0, UPT, URZ, UR4, UPT ;  /* 0x000000043f00728c */ /* 0x000fe2000bf01270 */
[----:B------:R-:W0:Y:S01]  /*0910*/  I2F.RP R10, R6 ;  /* 0x00000006000a7306 */ /* 0x000e220000209400 */
[----:B------:R-:W-:Y:S02]  /*0920*/  USHF.R.S32.HI UR5, URZ, 0x1f, UR4 ;  /* 0x0000001f3f057899 */ /* 0x000fe40008011404 */
[----:B------:R-:W-:-:S07]  /*0930*/  ULEA.HI.SX32 UR4, UR4, 0x1, 0x1 ;  /* 0x0000000104047891 */ /* 0x000fce000f8f0a3f */
[----:B------:R-:W-:Y:S01]  /*0940*/  @!UP0 UIADD3 UR4, UR5, URZ, URZ ;  /* 0x0000003f05048290 */ /* 0x000fe2000fffe03f */
[----:B0-----:R-:W0:Y:S02]  /*0950*/  MUFU.RCP R8, R10 ;  /* 0x0000000a00087308 */ /* 0x001e240000001000 */
[----:B0-----:R-:W-:-:S06]  /*0960*/  IADD3 R8, R8, 0xffffffe, RZ ;  /* 0x0ffffffe08087810 */ /* 0x001fcc0007ffe0ff */
[----:B------:R-:W0:Y:S02]  /*0970*/  F2I.FTZ.U32.TRUNC.NTZ R9, R8 ;  /* 0x0000000800097305 */ /* 0x000e24000021f000 */
[--C-:B0-----:R-:W-:Y:S02]  /*0980*/  IMAD.MOV R3, RZ, RZ, -R9.reuse ;  /* 0x000000ffff037224 */ /* 0x101fe400078e0a09 */
[----:B------:R-:W-:Y:S02]  /*0990*/  IMAD.MOV.U32 R8, RZ, RZ, RZ ;  /* 0x000000ffff087224 */ /* 0x000fe400078e00ff */
[----:B------:R-:W-:Y:S01]  /*09a0*/  IMAD R4, R3, R6, RZ ;  /* 0x0000000603047224 */ /* 0x000fe200078e02ff */
[----:B------:R-:W-:Y:S02]  /*09b0*/  IABS R3, R2 ;  /* 0x0000000200037213 */ /* 0x000fe40000000000 */
[----:B------:R-:W-:Y:S01]  /*09c0*/  LOP3.LUT R2, R2, c[0x0][0x214], RZ, 0x3c, !PT ;  /* 0x0000850002027a12 */ /* 0x000fe200078e3cff */
[----:B------:R-:W-:-:S03]  /*09d0*/  IMAD.HI.U32 R4, R9, R4, R8 ;  /* 0x0000000409047227 */ /* 0x000fc600078e0008 */
[----:B------:R-:W-:Y:S01]  /*09e0*/  ISETP.GE.AND P2, PT, R2, RZ, PT ;  /* 0x000000ff0200720c */ /* 0x000fe20003f46270 */
[----:B------:R-:W-:Y:S02]  /*09f0*/  IMAD.MOV.U32 R7, RZ, RZ, R3 ;  /* 0x000000ffff077224 */ /* 0x000fe400078e0003 */
[----:B------:R-:W-:Y:S02]  /*0a00*/  IMAD.MOV.U32 R2, RZ, RZ, c[0x0][0x1c0] ;  /* 0x00007000ff027624 */ /* 0x000fe400078e00ff */
[----:B------:R-:W-:-:S04]  /*0a10*/  IMAD.HI.U32 R4, R4, R7, RZ ;  /* 0x0000000704047227 */ /* 0x000fc800078e00ff */
[----:B------:R-:W-:-:S04]  /*0a20*/  IMAD.MOV R3, RZ, RZ, -R4 ;  /* 0x000000ffff037224 */ /* 0x000fc800078e0a04 */
[----:B------:R-:W-:-:S05]  /*0a30*/  IMAD R3, R6, R3, R7 ;  /* 0x0000000306037224 */ /* 0x000fca00078e0207 */
[----:B------:R-:W-:-:S13]  /*0a40*/  ISETP.GT.U32.AND P1, PT, R6, R3, PT ;  /* 0x000000030600720c */ /* 0x000fda0003f24070 */
[----:B------:R-:W-:Y:S01]  /*0a50*/  @!P1 IMAD.IADD R3, R3, 0x1, -R6 ;  /* 0x0000000103039824 */ /* 0x000fe200078e0a06 */
[----:B------:R-:W-:Y:S02]  /*0a60*/  @!P1 IADD3 R4, R4, 0x1, RZ ;  /* 0x0000000104049810 */ /* 0x000fe40007ffe0ff */
[----:B------:R-:W-:Y:S02]  /*0a70*/  ISETP.NE.AND P1, PT, RZ, c[0x0][0x214], PT ;  /* 0x00008500ff007a0c */ /* 0x000fe40003f25270 */
[----:B------:R-:W-:Y:S02]  /*0a80*/  ISETP.GE.U32.AND P0, PT, R3, R6, PT ;  /* 0x000000060300720c */ /* 0x000fe40003f06070 */
[C---:B------:R-:W-:Y:S01]  /*0a90*/  IADD3 R6, R2.reuse, -0x1, RZ ;  /* 0xffffffff02067810 */ /* 0x040fe20007ffe0ff */
[----:B------:R-:W-:-:S10]  /*0aa0*/  IMAD R2, R2, c[0x0][0x214], RZ ;  /* 0x0000850002027a24 */ /* 0x000fd400078e02ff */
[----:B------:R-:W-:-:S05]  /*0ab0*/  @P0 IADD3 R4, R4, 0x1, RZ ;  /* 0x0000000104040810 */ /* 0x000fca0007ffe0ff */
[----:B------:R-:W-:Y:S01]  /*0ac0*/  @!P2 IMAD.MOV R4, RZ, RZ, -R4 ;  /* 0x000000ffff04a224 */ /* 0x000fe200078e0a04 */
[----:B------:R-:W-:-:S05]  /*0ad0*/  @!P1 LOP3.LUT R4, RZ, c[0x0][0x214], RZ, 0x33, !PT ;  /* 0x00008500ff049a12 */ /* 0x000fca00078e33ff */
[----:B------:R-:W-:-:S05]  /*0ae0*/  IMAD R3, R4, UR4, RZ ;  /* 0x0000000404037c24 */ /* 0x000fca000f8e02ff */
[-C--:B------:R-:W-:Y:S02]  /*0af0*/  IABS R11, R3.reuse ;  /* 0x00000003000b7213 */ /* 0x080fe40000000000 */
[----:B------:R-:W-:Y:S02]  /*0b00*/  IABS R7, R3 ;  /* 0x0000000300077213 */ /* 0x000fe40000000000 */
[----:B------:R-:W0:Y:S01]  /*0b10*/  I2F.RP R10, R11 ;  /* 0x0000000b000a7306 */ /* 0x000e220000209400 */
[----:B------:R-:W-:Y:S02]  /*0b20*/  IMAD.IADD R4, R6, 0x1, R11 ;  /* 0x0000000106047824 */ /* 0x000fe400078e020b */
[----:B------:R-:W-:-:S05]  /*0b30*/  IMAD.MOV R7, RZ, RZ, -R7 ;  /* 0x000000ffff077224 */ /* 0x000fca00078e0a07 */
[----:B0-----:R-:W0:Y:S02]  /*0b40*/  MUFU.RCP R14, R10 ;  /* 0x0000000a000e7308 */ /* 0x001e240000001000 */
[----:B0-----:R-:W-:-:S06]  /*0b50*/  IADD3 R14, R14, 0xffffffe, RZ ;  /* 0x0ffffffe0e0e7810 */ /* 0x001fcc0007ffe0ff */
[----:B------:R-:W0:Y:S02]  /*0b60*/  F2I.FTZ.U32.TRUNC.NTZ R15, R14 ;  /* 0x0000000e000f7305 */ /* 0x000e24000021f000 */
[----:B0-----:R-:W-:Y:S02]  /*0b70*/  IMAD.MOV R8, RZ, RZ, -R15 ;  /* 0x000000ffff087224 */ /* 0x001fe400078e0a0f */
[----:B------:R-:W-:Y:S02]  /*0b80*/  IMAD.MOV.U32 R14, RZ, RZ, RZ ;  /* 0x000000ffff0e7224 */ /* 0x000fe400078e00ff */
[----:B------:R-:W-:Y:S01]  /*0b90*/  IMAD R9, R8, R11, RZ ;  /* 0x0000000b08097224 */ /* 0x000fe200078e02ff */
[----:B------:R-:W-:-:S03]  /*0ba0*/  IABS R8, R4 ;  /* 0x0000000400087213 */ /* 0x000fc60000000000 */
[----:B------:R-:W-:-:S06]  /*0bb0*/  IMAD.HI.U32 R9, R15, R9, R14 ;  /* 0x000000090f097227 */ /* 0x000fcc00078e000e */
[----:B------:R-:W-:-:S04]  /*0bc0*/  IMAD.HI.U32 R15, R9, R8, RZ ;  /* 0x00000008090f7227 */ /* 0x000fc800078e00ff */
[----:B------:R-:W-:Y:S01]  /*0bd0*/  IMAD R8, R15, R7, R8 ;  /* 0x000000070f087224 */ /* 0x000fe200078e0208 */
[----:B------:R-:W-:-:S04]  /*0be0*/  LOP3.LUT R7, R4, R11, RZ, 0x3c, !PT ;  /* 0x0000000b04077212 */ /* 0x000fc800078e3cff */
[----:B------:R-:W-:Y:S02]  /*0bf0*/  ISETP.GT.U32.AND P1, PT, R11, R8, PT ;  /* 0x000000080b00720c */ /* 0x000fe40003f24070 */
[----:B------:R-:W-:-:S11]  /*0c00*/  ISETP.GE.AND P0, PT, R7, RZ, PT ;  /* 0x000000ff0700720c */ /* 0x000fd60003f06270 */
[----:B------:R-:W-:Y:S01]  /*0c10*/  @!P1 IMAD.IADD R8, R8, 0x1, -R11 ;  /* 0x0000000108089824 */ /* 0x000fe200078e0a0b */
[----:B------:R-:W-:Y:S02]  /*0c20*/  @!P1 IADD3 R15, R15, 0x1, RZ ;  /* 0x000000010f0f9810 */ /* 0x000fe40007ffe0ff */
[----:B------:R-:W-:Y:S02]  /*0c30*/  ISETP.NE.AND P1, PT, R3, RZ, PT ;  /* 0x000000ff0300720c */ /* 0x000fe40003f25270 */
        /* <DEDUP_REMOVED lines=18> */
[----:B------:R-:W-:Y:S02]  /*0d60*/  MOV R40, R20 ;  /* 0x0000001400287202 */ /* 0x000fe40000000f00 */
[----:B------:R-:W-:Y:S01]  /*0d70*/  MOV R41, R21 ;  /* 0x0000001500297202 */ /* 0x000fe20000000f00 */
[----:B------:R-:W-:Y:S05]  /*0d80*/  BRA `(.L_x_102) ;  /* 0x0000013000007947 */ /* 0x000fea0003800000 */
.L_x_101:
        /* <DEDUP_REMOVED lines=19> */
.L_x_102:
[----:B------:R-:W-:Y:S05]  /*0ec0*/  BSYNC B0 ;  /* 0x0000000000007941 */ /* 0x000fea0003800000 */
.L_x_100:
[-C--:B------:R-:W-:Y:S01]  /*0ed0*/  IABS R11, R2.reuse ;  /* 0x00000002000b7213 */ /* 0x080fe20000000000 */
[----:B------:R-:W-:Y:S01]  /*0ee0*/  BSSY B0, `(.L_x_103) ;  /* 0x000003b000007945 */ /* 0x000fe20003800000 */
[----:B------:R-:W-:Y:S02]  /*0ef0*/  IABS R7, R2 ;  /* 0x0000000200077213 */ /* 0x000fe40000000000 */
[----:B------:R-:W0:Y:S01]  /*0f00*/  I2F.RP R13, R11 ;  /* 0x0000000b000d7306 */ /* 0x000e220000209400 */
[----:B------:R-:W-:Y:S02]  /*0f10*/  IADD3 R8, R11, UR6, RZ ;  /* 0x000000060b087c10 */ /* 0x000fe4000fffe0ff */
[----:B------:R-:W-:Y:S02]  /*0f20*/  IMAD.MOV R7, RZ, RZ, -R7 ;  /* 0x000000ffff077224 */ /* 0x000fe400078e0a07 */
[----:B------:R-:W-:-:S03]  /*0f30*/  IABS R9, R8 ;  /* 0x0000000800097213 */ /* 0x000fc60000000000 */
        /* <DEDUP_REMOVED lines=34> */
.L_x_104:
        /* <DEDUP_REMOVED lines=19> */
.L_x_105:
[----:B------:R-:W-:Y:S05]  /*1290*/  BSYNC B0 ;  /* 0x0000000000007941 */ /* 0x000fea0003800000 */
.L_x_103:
[----:B------:R-:W0:Y:S01]  /*12a0*/  S2R R9, SR_TID.X ;  /* 0x0000000000097919 */ /* 0x000e220000002100 */
[----:B------:R-:W-:Y:S01]  /*12b0*/  IADD3 R23, P0, R12, -UR8, RZ ;  /* 0x800000080c177c10 */ /* 0x000fe2000ff1e0ff */
[----:B------:R-:W-:-:S03]  /*12c0*/  ULDC.64 UR10, c[0x0][0x118] ;  /* 0x00004600000a7ab9 */ /* 0x000fc60000000a00 */
[----:B------:R-:W-:Y:S02]  /*12d0*/  IADD3.X R7, R5, ~UR7, RZ, P0, !PT ;  /* 0x8000000705077c10 */ /* 0x000fe400087fe4ff */
[----:B0-----:R-:W-:-:S04]  /*12e0*/  SHF.R.S32.HI R24, RZ, 0x1f, R9 ;  /* 0x0000001fff187819 */ /* 0x001fc80000011409 */
[----:B------:R-:W-:-:S04]  /*12f0*/  LEA.HI R19, R24, R9, RZ, 0x3 ;  /* 0x0000000918137211 */ /* 0x000fc800078f18ff */
[----:B------:R-:W-:Y:S02]  /*1300*/  LOP3.LUT R22, R19, 0xfffffff8, RZ, 0xc0, !PT ;  /* 0xfffffff813167812 */ /* 0x000fe400078ec0ff */
[----:B------:R-:W-:-:S03]  /*1310*/  SHF.R.S32.HI R19, RZ, 0x3, R19 ;  /* 0x00000003ff137819 */ /* 0x000fc60000011413 */
[----:B------:R-:W-:-:S05]  /*1320*/  IMAD.IADD R22, R9, 0x1, -R22 ;  /* 0x0000000109167824 */ /* 0x000fca00078e0a16 */
[----:B------:R-:W-:Y:S02]  /*1330*/  ISETP.GT.U32.AND P2, PT, R23, R22, PT ;  /* 0x000000161700720c */ /* 0x000fe40003f44070 */
[----:B------:R-:W-:Y:S02]  /*1340*/  SHF.R.S32.HI R10, RZ, 0x1f, R22 ;  /* 0x0000001fff0a7819 */ /* 0x000fe40000011416 */
[----:B------:R-:W-:Y:S02]  /*1350*/  IADD3 R32, P0, R22, UR8, RZ ;  /* 0x0000000816207c10 */ /* 0x000fe4000ff1e0ff */
[----:B------:R-:W-:Y:S02]  /*1360*/  ISETP.GT.AND.EX P2, PT, R7, R10, PT, P2 ;  /* 0x0000000a0700720c */ /* 0x000fe40003f44320 */
[C---:B------:R-:W-:Y:S02]  /*1370*/  IADD3 R7, R19.reuse, 0x10, RZ ;  /* 0x0000001013077810 */ /* 0x040fe40007ffe0ff */
[----:B------:R-:W-:-:S02]  /*1380*/  ISETP.GE.OR P3, PT, R19, c[0x0][0x314], !P2 ;  /* 0x0000c50013007a0c */ /* 0x000fc40005766670 */
[----:B------:R-:W-:Y:S02]  /*1390*/  ISETP.GE.OR P2, PT, R7, c[0x0][0x314], !P2 ;  /* 0x0000c50007007a0c */ /* 0x000fe40005746670 */
[----:B------:R-:W-:-:S09]  /*13a0*/  IADD3.X R33, R10, UR7, RZ, P0, !PT ;  /* 0x000000070a217c10 */ /* 0x000fd200087fe4ff */
[----:B------:R-:W-:Y:S02]  /*13b0*/  @!P3 SHF.R.S32.HI R25, RZ, 0x1f, R19 ;  /* 0x0000001fff19b819 */ /* 0x000fe40000011413 */
[----:B------:R-:W-:Y:S01]  /*13c0*/  @!P2 SHF.R.S32.HI R23, RZ, 0x1f, R7 ;  /* 0x0000001fff17a819 */ /* 0x000fe20000011407 */
[--C-:B------:R-:W-:Y:S02]  /*13d0*/  @!P2 IMAD.MOV.U32 R26, RZ, RZ, R32.reuse ;  /* 0x000000ffff1aa224 */ /* 0x100fe400078e0020 */
[-C--:B------:R-:W-:Y:S02]  /*13e0*/  @!P3 IMAD R10, R25, R12.reuse, RZ ;  /* 0x0000000c190ab224 */ /* 0x080fe400078e02ff */
[--C-:B------:R-:W-:Y:S02]  /*13f0*/  @!P2 IMAD.MOV.U32 R27, RZ, RZ, R33.reuse ;  /* 0x000000ffff1ba224 */ /* 0x100fe400078e0021 */
[----:B------:R-:W-:Y:S02]  /*1400*/  @!P2 IMAD R18, R23, R12, RZ ;  /* 0x0000000c1712a224 */ /* 0x000fe400078e02ff */
[----:B------:R-:W-:-:S04]  /*1410*/  @!P3 IMAD.WIDE.U32 R32, R12, R19, R32 ;  /* 0x000000130c20b225 */ /* 0x000fc800078e0020 */
[----:B------:R-:W-:Y:S01]  /*1420*/  @!P3 IMAD R10, R19, R5, R10 ;  /* 0x00000005130ab224 */ /* 0x000fe200078e020a */
[----:B------:R-:W-:Y:S01]  /*1430*/  @!P3 LEA R34, P1, R32, c[0x0][0x208], 0x2 ;  /* 0x000082002022ba11 */ /* 0x000fe200078210ff */
[----:B------:R-:W-:-:S04]  /*1440*/  @!P2 IMAD.WIDE.U32 R26, R12, R7, R26 ;  /* 0x000000070c1aa225 */ /* 0x000fc800078e001a */
[----:B------:R-:W-:Y:S01]  /*1450*/  @!P2 IMAD R7, R7, R5, R18 ;  /* 0x000000050707a224 */ /* 0x000fe200078e0212 */
[----:B------:R-:W-:Y:S01]  /*1460*/  @!P2 LEA R30, P0, R26, c[0x0][0x208], 0x2 ;  /* 0x000082001a1eaa11 */ /* 0x000fe200078010ff */
[----:B------:R-:W-:Y:S02]  /*1470*/  @!P3 IMAD.IADD R10, R33, 0x1, R10 ;  /* 0x00000001210ab824 */ /* 0x000fe400078e020a */
[----:B------:R-:W-:Y:S02]  /*1480*/  @!P2 IMAD.IADD R7, R27, 0x1, R7 ;  /* 0x000000011b07a824 */ /* 0x000fe400078e0207 */
[----:B------:R-:W-:Y:S01]  /*1490*/  IMAD.MOV.U32 R18, RZ, RZ, -0x800000 ;  /* 0xff800000ff127424 */ /* 0x000fe200078e00ff */
[----:B------:R-:W-:Y:S01]  /*14a0*/  @!P3 LEA.HI.X R35, R32, c[0x0][0x20c], R10, 0x2, P1 ;  /* 0x000083002023ba11 */ /* 0x000fe200008f140a */
[----:B------:R-:W-:Y:S01]  /*14b0*/  IMAD.MOV.U32 R10, RZ, RZ, -0x800000 ;  /* 0xff800000ff0a7424 */ /* 0x000fe200078e00ff */
[----:B------:R-:W-:-:S03]  /*14c0*/  @!P2 LEA.HI.X R31, R26, c[0x0][0x20c], R7, 0x2, P0 ;  /* 0x000083001a1faa11 */ /* 0x000fc600000f1407 */
[----:B------:R0:W2:Y:S04]  /*14d0*/  @!P3 LDG.E R18, [R34.64] ;  /* 0x0000000a2212b981 */ /* 0x0000a8000c1e1900 */
[----:B------:R-:W3:Y:S01]  /*14e0*/  @!P2 LDG.E R10, [R30.64] ;  /* 0x0000000a1e0aa981 */ /* 0x000ee2000c1e1900 */
[----:B------:R-:W-:Y:S01]  /*14f0*/  ISETP.GT.AND P0, PT, R9, 0xff, PT ;  /* 0x000000ff0900780c */ /* 0x000fe20003f04270 */
[----:B------:R-:W-:Y:S01]  /*1500*/  IMAD R23, R19, 0x9, R22 ;  /* 0x0000000913177824 */ /* 0x000fe200078e0216 */
[----:B------:R-:W-:Y:S01]  /*1510*/  ISETP.GT.AND P2, PT, R9, 0x7f, PT ;  /* 0x0000007f0900780c */ /* 0x000fe20003f44270 */
[----:B------:R-:W-:Y:S01]  /*1520*/  IMAD.MOV.U32 R33, RZ, RZ, -0x800000 ;  /* 0xff800000ff217424 */ /* 0x000fe200078e00ff */
[----:B------:R-:W-:Y:S01]  /*1530*/  LEA.HI R7, R24, R9, RZ, 0x4 ;  /* 0x0000000918077211 */ /* 0x000fe200078f20ff */
[----:B------:R-:W-:Y:S01]  /*1540*/  IMAD.MOV.U32 R24, RZ, RZ, RZ ;  /* 0x000000ffff187224 */ /* 0x000fe200078e00ff */
[----:B------:R-:W-:Y:S01]  /*1550*/  IABS R19, c[0x0][0x214] ;  /* 0x0000850000137a13 */ /* 0x000fe20000000000 */
[----:B------:R-:W-:Y:S01]  /*1560*/  ULDC.U8 UR4, c[0x0][0x329] ;  /* 0x0000ca4000047ab9 */ /* 0x000fe20000000000 */
[----:B------:R-:W-:Y:S01]  /*1570*/  LOP3.LUT R36, R7, 0xfffffff0, RZ, 0xc0, !PT ;  /* 0xfffffff007247812 */ /* 0x000fe200078ec0ff */
[----:B------:R-:W-:Y:S01]  /*1580*/  BSSY B1, `(.L_x_106) ;  /* 0x000025b000017945 */ /* 0x000fe20003800000 */
[----:B------:R-:W-:Y:S01]  /*1590*/  SHF.R.S32.HI R7, RZ, 0x4, R7 ;  /* 0x00000004ff077819 */ /* 0x000fe20000011407 */
[----:B------:R-:W1:Y:S01]  /*15a0*/  I2F.RP R22, R19 ;  /* 0x0000001300167306 */ /* 0x000e620000209400 */
[----:B------:R-:W-:Y:S01]  /*15b0*/  ISETP.GT.AND P4, PT, R2, RZ, PT ;  /* 0x000000ff0200720c */ /* 0x000fe20003f84270 */
[----:B------:R-:W-:-:S02]  /*15c0*/  IMAD.IADD R36, R9, 0x1, -R36 ;  /* 0x0000000109247824 */ /* 0x000fc400078e0a24 */
[----:B------:R-:W-:Y:S02]  /*15d0*/  IMAD.MOV.U32 R32, RZ, RZ, 0x7f800000 ;  /* 0x7f800000ff207424 */ /* 0x000fe400078e00ff */
[----:B------:R-:W-:Y:S02]  /*15e0*/  IMAD R27, R36, 0x9, R7 ;  /* 0x00000009241b7824 */ /* 0x000fe400078e0207 */
[----:B0-----:R-:W-:Y:S01]  /*15f0*/  IMAD.MOV.U32 R34, RZ, RZ, -0x800000 ;  /* 0xff800000ff227424 */ /* 0x001fe200078e00ff */
[----:B-1----:R-:W0:Y:S02]  /*1600*/  MUFU.RCP R25, R22 ;  /* 0x0000001600197308 */ /* 0x002e240000001000 */
[----:B0-----:R-:W-:-:S06]  /*1610*/  IADD3 R25, R25, 0xffffffe, RZ ;  /* 0x0ffffffe19197810 */ /* 0x001fcc0007ffe0ff */
[----:B------:R-:W0:Y:S01]  /*1620*/  F2I.FTZ.U32.TRUNC.NTZ R25, R25 ;  /* 0x0000001900197305 */ /* 0x000e22000021f000 */
[----:B--2---:R0:W-:Y:S04]  /*1630*/  @!P0 STS [R23.X4], R18 ;  /* 0x0000001217008388 */ /* 0x0041e80000004800 */
[----:B---3--:R1:W-:Y:S04]  /*1640*/  @!P2 STS [R23.X4+0x240], R10 ;  /* 0x0002400a1700a388 */ /* 0x0083e80000004800 */
[----:B------:R-:W-:Y:S01]  /*1650*/  BAR.SYNC.DEFER_BLOCKING 0x0 ;  /* 0x0000000000007b1d */ /* 0x000fe20000010000 */
[----:B0-----:R-:W-:-:S04]  /*1660*/  IMAD.MOV R18, RZ, RZ, -R25 ;  /* 0x000000ffff127224 */ /* 0x001fc800078e0a19 */
[----:B------:R-:W-:Y:S01]  /*1670*/  IMAD R18, R18, R19, RZ ;  /* 0x0000001312127224 */ /* 0x000fe200078e02ff */
[----:B-1----:R-:W-:Y:S01]  /*1680*/  IABS R10, R8 ;  /* 0x00000008000a7213 */ /* 0x002fe20000000000 */
[----:B------:R-:W-:Y:S02]  /*1690*/  @!P2 LDS R33, [R27.X4] ;  /* 0x000000001b21a984 */ /* 0x000fe40000004800 */
[----:B------:R-:W-:Y:S01]  /*16a0*/  IMAD.HI.U32 R18, R25, R18, R24 ;  /* 0x0000001219127227 */ /* 0x000fe200078e0018 */
[----:B------:R-:W-:Y:S01]  /*16b0*/  LOP3.LUT R8, R8, c[0x0][0x214], RZ, 0x3c, !PT ;  /* 0x0000850008087a12 */ /* 0x000fe200078e3cff */
[----:B------:R-:W0:Y:S03]  /*16c0*/  @!P2 LDS R34, [R27.X4+0x240] ;  /* 0x000240001b22a984 */ /* 0x000e260000004800 */
[----:B------:R-:W-:Y:S01]  /*16d0*/  ISETP.GE.AND P3, PT, R8, RZ, PT ;  /* 0x000000ff0800720c */ /* 0x000fe20003f66270 */
[----:B------:R-:W-:Y:S01]  /*16e0*/  IMAD.HI.U32 R24, R18, R10, RZ ;  /* 0x0000000a12187227 */ /* 0x000fe200078e00ff */
[----:B------:R-:W-:-:S03]  /*16f0*/  SHF.R.S32.HI R8, RZ, 0x1f, R2 ;  /* 0x0000001fff087819 */ /* 0x000fc60000011402 */
[----:B------:R-:W-:-:S04]  /*1700*/  IMAD.MOV R18, RZ, RZ, -R24 ;  /* 0x000000ffff127224 */ /* 0x000fc800078e0a18 */
[----:B------:R-:W-:-:S05]  /*1710*/  IMAD R10, R19, R18, R10 ;  /* 0x00000012130a7224 */ /* 0x000fca00078e020a */
[----:B------:R-:W-:-:S13]  /*1720*/  ISETP.GT.U32.AND P0, PT, R19, R10, PT ;  /* 0x0000000a1300720c */ /* 0x000fda0003f04070 */
[----:B------:R-:W-:Y:S01]  /*1730*/  @!P0 IMAD.IADD R10, R10, 0x1, -R19 ;  /* 0x000000010a0a8824 */ /* 0x000fe200078e0a13 */
[----:B------:R-:W-:Y:S02]  /*1740*/  @!P0 IADD3 R24, R24, 0x1, RZ ;  /* 0x0000000118188810 */ /* 0x000fe40007ffe0ff */
[----:B------:R-:W-:Y:S02]  /*1750*/  ISETP.NE.AND P0, PT, RZ, c[0x0][0x214], PT ;  /* 0x00008500ff007a0c */ /* 0x000fe40003f05270 */
[----:B------:R-:W-:Y:S02]  /*1760*/  ISETP.GE.U32.AND P1, PT, R10, R19, PT ;  /* 0x000000130a00720c */ /* 0x000fe40003f26070 */
[----:B------:R-:W-:Y:S01]  /*1770*/  LEA.HI.SX32 R19, R2, 0x1, 0x1 ;  /* 0x0000000102137811 */ /* 0x000fe200078f0aff */
[----:B------:R-:W-:Y:S01]  /*1780*/  @!P4 IMAD.MOV R19, RZ, RZ, R8 ;  /* 0x000000ffff13c224 */ /* 0x000fe200078e0208 */
[----:B0-----:R-:W-:-:S05]  /*1790*/  FMNMX.FTZ R31, R33, R34, !PT ;  /* 0x00000022211f7209 */ /* 0x001fca0007810000 */
[----:B------:R-:W0:Y:S04]  /*17a0*/  SHFL.BFLY PT, R26, R31, 0x8, 0x1f ;  /* 0x0d001f001f1a7f89 */ /* 0x000e2800000e0000 */
[----:B------:R-:W-:-:S05]  /*17b0*/  @P1 IADD3 R24, R24, 0x1, RZ ;  /* 0x0000000118181810 */ /* 0x000fca0007ffe0ff */
[----:B------:R-:W-:Y:S01]  /*17c0*/  @!P3 IMAD.MOV R24, RZ, RZ, -R24 ;  /* 0x000000ffff18b224 */ /* 0x000fe200078e0a18 */
[----:B------:R-:W-:-:S05]  /*17d0*/  @!P0 LOP3.LUT R24, RZ, c[0x0][0x214], RZ, 0x33, !PT ;  /* 0x00008500ff188a12 */ /* 0x000fca00078e33ff */
[----:B------:R-:W-:-:S05]  /*17e0*/  IMAD R2, R19, R24, RZ ;  /* 0x0000001813027224 */ /* 0x000fca00078e02ff */
[-C--:B------:R-:W-:Y:S02]  /*17f0*/  IABS R19, R2.reuse ;  /* 0x0000000200137213 */ /* 0x080fe40000000000 */
[----:B------:R-:W-:Y:S02]  /*1800*/  IABS R28, R2 ;  /* 0x00000002001c7213 */ /* 0x000fe40000000000 */
[----:B------:R-:W-:Y:S02]  /*1810*/  ISETP.NE.AND P6, PT, R2, RZ, PT ;  /* 0x000000ff0200720c */ /* 0x000fe40003fc5270 */
[----:B0-----:R-:W-:Y:S01]  /*1820*/  FMNMX.FTZ R26, R31, R26, !PT ;  /* 0x0000001a1f1a7209 */ /* 0x001fe20007810000 */
[----:B------:R-:W-:-:S04]  /*1830*/  IMAD.MOV R28, RZ, RZ, -R28 ;  /* 0x000000ffff1c7224 */ /* 0x000fc800078e0a1c */
[----:B------:R-:W0:Y:S02]  /*1840*/  SHFL.BFLY PT, R23, R26, 0x4, 0x1f ;  /* 0x0c801f001a177f89 */ /* 0x000e2400000e0000 */
[----:B0-----:R-:W-:-:S05]  /*1850*/  FMNMX.FTZ R23, R26, R23, !PT ;  /* 0x000000171a177209 */ /* 0x001fca0007810000 */
[----:B------:R-:W0:Y:S02]  /*1860*/  SHFL.BFLY PT, R22, R23, 0x2, 0x1f ;  /* 0x0c401f0017167f89 */ /* 0x000e2400000e0000 */
[----:B0-----:R-:W-:Y:S02]  /*1870*/  FMNMX.FTZ R25, R23, R22, !PT ;  /* 0x0000001617197209 */ /* 0x001fe40007810000 */
[----:B------:R-:W0:Y:S03]  /*1880*/  I2F.RP R22, R19 ;  /* 0x0000001300167306 */ /* 0x000e260000209400 */
[----:B------:R-:W1:Y:S05]  /*1890*/  SHFL.BFLY PT, R18, R25, 0x1, 0x1f ;  /* 0x0c201f0019127f89 */ /* 0x000e6a00000e0000 */
[----:B0-----:R0:W2:Y:S01]  /*18a0*/  MUFU.RCP R10, R22 ;  /* 0x00000016000a7308 */ /* 0x0010a20000001000 */
[----:B-1----:R-:W-:-:S04]  /*18b0*/  FMNMX.FTZ R18, R25, R18, !PT ;  /* 0x0000001219127209 */ /* 0x002fc80007810000 */
[----:B------:R-:W-:Y:S01]  /*18c0*/  FSETP.NEU.FTZ.AND P1, PT, R18, -INF , PT ;  /* 0xff8000001200780b */ /* 0x000fe20003f3d000 */
[----:B0-----:R-:W-:Y:S01]  /*18d0*/  IMAD.IADD R22, R6, 0x1, R19 ;  /* 0x0000000106167824 */ /* 0x001fe200078e0213 */
[----:B--2---:R-:W-:Y:S02]  /*18e0*/  IADD3 R42, R10, 0xffffffe, RZ ;  /* 0x0ffffffe0a2a7810 */ /* 0x004fe40007ffe0ff */
[----:B------:R-:W-:Y:S02]  /*18f0*/  FSEL R18, R18, RZ, P1 ;  /* 0x000000ff12127208 */ /* 0x000fe40000800000 */
[----:B------:R-:W0:Y:S01]  /*1900*/  F2I.FTZ.U32.TRUNC.NTZ R43, R42 ;  /* 0x0000002a002b7305 */ /* 0x000e22000021f000 */
[----:B------:R-:W-:Y:S02]  /*1910*/  IABS R6, R4 ;  /* 0x0000000400067213 */ /* 0x000fe40000000000 */
[----:B------:R-:W-:Y:S01]  /*1920*/  FADD.FTZ R8, -R18, R33 ;  /* 0x0000002112087221 */ /* 0x000fe20000010100 */
[----:B------:R-:W-:Y:S01]  /*1930*/  LOP3.LUT R4, R4, c[0x0][0x1c0], RZ, 0x3c, !PT ;  /* 0x0000700004047a12 */ /* 0x000fe200078e3cff */
[----:B------:R-:W-:-:S02]  /*1940*/  FADD.FTZ R26, -R18, R34 ;  /* 0x00000022121a7221 */ /* 0x000fc40000010100 */
[----:B------:R-:W-:Y:S01]  /*1950*/  FMUL.FTZ R23, R8, 1.4426950216293334961 ;  /* 0x3fb8aa3b08177820 */ /* 0x000fe20000410000 */
[----:B------:R-:W-:Y:S01]  /*1960*/  IABS R8, c[0x0][0x1c0] ;  /* 0x0000700000087a13 */ /* 0x000fe20000000000 */
[----:B------:R-:W-:-:S03]  /*1970*/  FMUL.FTZ R26, R26, 1.4426950216293334961 ;  /* 0x3fb8aa3b1a1a7820 */ /* 0x000fc60000410000 */
[----:B------:R-:W1:Y:S01]  /*1980*/  I2F.U32.RP R25, R8 ;  /* 0x0000000800197306 */ /* 0x000e620000209000 */
[----:B0-----:R-:W-:Y:S02]  /*1990*/  IMAD.MOV R10, RZ, RZ, -R43 ;  /* 0x000000ffff0a7224 */ /* 0x001fe400078e0a2b */
[----:B------:R-:W-:-:S05]  /*19a0*/  IMAD.MOV.U32 R42, RZ, RZ, RZ ;  /* 0x000000ffff2a7224 */ /* 0x000fca00078e00ff */
[----:B------:R-:W-:Y:S01]  /*19b0*/  MUFU.EX2 R23, R23 ;  /* 0x0000001700177308 */ /* 0x000fe20000000800 */
[----:B------:R-:W-:Y:S01]  /*19c0*/  IMAD R31, R10, R19, RZ ;  /* 0x000000130a1f7224 */ /* 0x000fe200078e02ff */
[----:B------:R-:W-:-:S03]  /*19d0*/  IABS R10, c[0x0][0x1c0] ;  /* 0x00007000000a7a13 */ /* 0x000fc60000000000 */
[----:B------:R-:W-:-:S03]  /*19e0*/  IMAD.HI.U32 R31, R43, R31, R42 ;  /* 0x0000001f2b1f7227 */ /* 0x000fc600078e002a */
[----:B------:R-:W0:Y:S01]  /*19f0*/  MUFU.EX2 R24, R26 ;  /* 0x0000001a00187308 */ /* 0x000e220000000800 */
[----:B------:R-:W-:-:S07]  /*1a00*/  IMAD.MOV R10, RZ, RZ, -R10 ;  /* 0x000000ffff0a7224 */ /* 0x000fce00078e0a0a */
[----:B-1----:R-:W1:Y:S01]  /*1a10*/  MUFU.RCP R38, R25 ;  /* 0x0000001900267308 */ /* 0x002e620000001000 */
[----:B0-----:R-:W-:-:S05]  /*1a20*/  FADD.FTZ R24, R23, R24 ;  /* 0x0000001817187221 */ /* 0x001fca0000010000 */
[----:B------:R-:W0:Y:S01]  /*1a30*/  SHFL.BFLY PT, R23, R24, 0x8, 0x1f ;  /* 0x0d001f0018177f89 */ /* 0x000e2200000e0000 */
[----:B-1----:R-:W-:-:S04]  /*1a40*/  IADD3 R38, R38, 0xffffffe, RZ ;  /* 0x0ffffffe26267810 */ /* 0x002fc80007ffe0ff */
[----:B------:R1:W2:Y:S02]  /*1a50*/  F2I.FTZ.U32.TRUNC.NTZ R39, R38 ;  /* 0x0000002600277305 */ /* 0x0002a4000021f000 */
[----:B-1----:R-:W-:Y:S02]  /*1a60*/  IMAD.MOV.U32 R38, RZ, RZ, RZ ;  /* 0x000000ffff267224 */ /* 0x002fe400078e00ff */
[----:B0-----:R-:W-:Y:S01]  /*1a70*/  FADD.FTZ R23, R24, R23 ;  /* 0x0000001718177221 */ /* 0x001fe20000010000 */
[----:B------:R-:W-:-:S04]  /*1a80*/  IABS R24, R22 ;  /* 0x0000001600187213 */ /* 0x000fc80000000000 */
[----:B------:R-:W0:Y:S01]  /*1a90*/  SHFL.BFLY PT, R26, R23, 0x4, 0x1f ;  /* 0x0c801f00171a7f89 */ /* 0x000e2200000e0000 */
[----:B------:R-:W-:-:S04]  /*1aa0*/  IMAD.HI.U32 R31, R31, R24, RZ ;  /* 0x000000181f1f7227 */ /* 0x000fc800078e00ff */
[----:B------:R-:W-:-:S05]  /*1ab0*/  IMAD R28, R31, R28, R24 ;  /* 0x0000001c1f1c7224 */ /* 0x000fca00078e0218 */
[----:B------:R-:W-:-:S13]  /*1ac0*/  ISETP.GT.U32.AND P3, PT, R19, R28, PT ;  /* 0x0000001c1300720c */ /* 0x000fda0003f64070 */
[----:B------:R-:W-:Y:S01]  /*1ad0*/  @!P3 IMAD.IADD R28, R28, 0x1, -R19 ;  /* 0x000000011c1cb824 */ /* 0x000fe200078e0a13 */
[----:B------:R-:W-:Y:S01]  /*1ae0*/  @!P3 IADD3 R31, R31, 0x1, RZ ;  /* 0x000000011f1fb810 */ /* 0x000fe20007ffe0ff */
[----:B0-----:R-:W-:Y:S02]  /*1af0*/  FADD.FTZ R26, R23, R26 ;  /* 0x0000001a171a7221 */ /* 0x001fe40000010000 */
[----:B--2---:R-:W-:Y:S01]  /*1b00*/  IMAD.MOV R23, RZ, RZ, -R39 ;  /* 0x000000ffff177224 */ /* 0x004fe200078e0a27 */
[----:B------:R-:W-:Y:S02]  /*1b10*/  ISETP.GE.U32.AND P4, PT, R28, R19, PT ;  /* 0x000000131c00720c */ /* 0x000fe40003f86070 */
[----:B------:R-:W0:Y:S01]  /*1b20*/  SHFL.BFLY PT, R25, R26, 0x2, 0x1f ;  /* 0x0c401f001a197f89 */ /* 0x000e2200000e0000 */
[----:B------:R-:W-:-:S04]  /*1b30*/  IMAD R23, R23, R8, RZ ;  /* 0x0000000817177224 */ /* 0x000fc800078e02ff */
[----:B------:R-:W-:-:S06]  /*1b40*/  IMAD.HI.U32 R23, R39, R23, R38 ;  /* 0x0000001727177227 */ /* 0x000fcc00078e0026 */
[----:B------:R-:W-:Y:S01]  /*1b50*/  IMAD.HI.U32 R35, R23, R6, RZ ;  /* 0x0000000617237227 */ /* 0x000fe200078e00ff */
[----:B------:R-:W-:Y:S02]  /*1b60*/  @P4 IADD3 R31, R31, 0x1, RZ ;  /* 0x000000011f1f4810 */ /* 0x000fe40007ffe0ff */
[----:B------:R-:W-:Y:S01]  /*1b70*/  ISETP.GT.AND P4, PT, R3, RZ, PT ;  /* 0x000000ff0300720c */ /* 0x000fe20003f84270 */
[----:B------:R-:W-:Y:S01]  /*1b80*/  IMAD R37, R35, R10, R6 ;  /* 0x0000000a23257224 */ /* 0x000fe200078e0206 */
[C---:B------:R-:W-:Y:S01]  /*1b90*/  LOP3.LUT R6, R22.reuse, R19, RZ, 0x3c, !PT ;  /* 0x0000001316067212 */ /* 0x040fe200078e3cff */
[----:B------:R-:W-:Y:S01]  /*1ba0*/  IMAD.HI.U32 R23, R23, R24, RZ ;  /* 0x0000001817177227 */ /* 0x000fe200078e00ff */
[----:B------:R-:W-:Y:S02]  /*1bb0*/  LOP3.LUT R22, R22, c[0x0][0x1c0], RZ, 0x3c, !PT ;  /* 0x0000700016167a12 */ /* 0x000fe400078e3cff */
[----:B------:R-:W-:Y:S01]  /*1bc0*/  ISETP.GE.AND P5, PT, R6, RZ, PT ;  /* 0x000000ff0600720c */ /* 0x000fe20003fa6270 */
[----:B------:R-:W-:Y:S01]  /*1bd0*/  IMAD R39, R23, R10, R24 ;  /* 0x0000000a17277224 */ /* 0x000fe200078e0218 */
[----:B------:R-:W-:Y:S01]  /*1be0*/  ISETP.GT.U32.AND P0, PT, R8, R37, PT ;  /* 0x000000250800720c */ /* 0x000fe20003f04070 */
[----:B0-----:R-:W-:Y:S01]  /*1bf0*/  FADD.FTZ R25, R26, R25 ;  /* 0x000000191a197221 */ /* 0x001fe20000010000 */
[----:B------:R-:W-:-:S02]  /*1c00*/  SHF.R.S32.HI R10, RZ, 0x1f, R3 ;  /* 0x0000001fff0a7819 */ /* 0x000fc40000011403 */
[----:B------:R-:W-:Y:S02]  /*1c10*/  ISETP.GT.U32.AND P1, PT, R8, R39, PT ;  /* 0x000000270800720c */ /* 0x000fe40003f24070 */
[----:B------:R-:W0:Y:S01]  /*1c20*/  SHFL.BFLY PT, R6, R25, 0x1, 0x1f ;  /* 0x0c201f0019067f89 */ /* 0x000e2200000e0000 */
[----:B------:R-:W-:-:S04]  /*1c30*/  SHF.R.S32.HI R24, RZ, 0x1f, R2 ;  /* 0x0000001fff187819 */ /* 0x000fc80000011402 */
[----:B------:R-:W-:Y:S01]  /*1c40*/  @!P5 IMAD.MOV R31, RZ, RZ, -R31 ;  /* 0x000000ffff1fd224 */ /* 0x000fe200078e0a1f */
[----:B------:R-:W-:Y:S01]  /*1c50*/  @!P6 LOP3.LUT R31, RZ, R19, RZ, 0x33, !PT ;  /* 0x00000013ff1fe212 */ /* 0x000fe200078e33ff */
[--C-:B------:R-:W-:Y:S01]  /*1c60*/  @!P0 IMAD.IADD R37, R37, 0x1, -R8.reuse ;  /* 0x0000000125258824 */ /* 0x100fe200078e0a08 */
[----:B------:R-:W-:Y:S02]  /*1c70*/  @!P0 IADD3 R35, R35, 0x1, RZ ;  /* 0x0000000123238810 */ /* 0x000fe40007ffe0ff */
[----:B------:R-:W-:Y:S01]  /*1c80*/  ISETP.GE.AND P0, PT, R4, RZ, PT ;  /* 0x000000ff0400720c */ /* 0x000fe20003f06270 */
[----:B------:R-:W-:Y:S01]  /*1c90*/  IMAD.MOV.U32 R4, RZ, RZ, c[0x0][0x214] ;  /* 0x00008500ff047624 */ /* 0x000fe200078e00ff */
[----:B------:R-:W-:Y:S01]  /*1ca0*/  ISETP.GE.U32.AND P3, PT, R37, R8, PT ;  /* 0x000000082500720c */ /* 0x000fe20003f66070 */
[----:B------:R-:W-:Y:S01]  /*1cb0*/  @!P1 IMAD.IADD R39, R39, 0x1, -R8 ;  /* 0x0000000127279824 */ /* 0x000fe200078e0a08 */
[----:B------:R-:W-:Y:S02]  /*1cc0*/  @!P1 IADD3 R23, R23, 0x1, RZ ;  /* 0x0000000117179810 */ /* 0x000fe40007ffe0ff */
[----:B------:R-:W-:-:S02]  /*1cd0*/  ISETP.GE.AND P1, PT, R22, RZ, PT ;  /* 0x000000ff1600720c */ /* 0x000fc40003f26270 */
[----:B------:R-:W-:Y:S02]  /*1ce0*/  ISETP.GE.U32.AND P5, PT, R39, R8, PT ;  /* 0x000000082700720c */ /* 0x000fe40003fa6070 */
[----:B------:R-:W-:Y:S01]  /*1cf0*/  LEA.HI.SX32 R8, R3, 0x1, 0x1 ;  /* 0x0000000103087811 */ /* 0x000fe200078f0aff */
[----:B------:R-:W-:Y:S01]  /*1d00*/  @!P4 IMAD.MOV R8, RZ, RZ, R10 ;  /* 0x000000ffff08c224 */ /* 0x000fe200078e020a */
[----:B------:R-:W-:Y:S02]  /*1d10*/  LOP3.LUT R10, RZ, c[0x0][0x1c0], RZ, 0x33, !PT ;  /* 0x00007000ff0a7a12 */ /* 0x000fe400078e33ff */
[----:B------:R-:W-:Y:S01]  /*1d20*/  LEA.HI.SX32 R22, R2, 0x1, 0x1 ;  /* 0x0000000102167811 */ /* 0x000fe200078f0aff */
[----:B0-----:R-:W-:Y:S01]  /*1d30*/  FADD.FTZ R6, R25, R6 ;  /* 0x0000000619067221 */ /* 0x001fe20000010000 */
[----:B------:R-:W-:Y:S02]  /*1d40*/  @P3 IADD3 R35, R35, 0x1, RZ ;  /* 0x0000000123233810 */ /* 0x000fe40007ffe0ff */
[----:B------:R-:W-:-:S02]  /*1d50*/  ISETP.NE.AND P3, PT, RZ, UR4, PT ;  /* 0x00000004ff007c0c */ /* 0x000fc4000bf65270 */
[----:B------:R-:W-:Y:S01]  /*1d60*/  FSETP.NE.FTZ.AND P4, PT, R6, RZ, PT ;  /* 0x000000ff0600720b */ /* 0x000fe20003f95000 */
[----:B------:R-:W-:Y:S01]  /*1d70*/  @!P0 IMAD.MOV R35, RZ, RZ, -R35 ;  /* 0x000000ffff238224 */ /* 0x000fe200078e0a23 */
[----:B------:R-:W-:Y:S02]  /*1d80*/  @P5 IADD3 R23, R23, 0x1, RZ ;  /* 0x0000000117175810 */ /* 0x000fe40007ffe0ff */
[C---:B------:R-:W-:Y:S02]  /*1d90*/  LOP3.LUT P5, RZ, R9.reuse, 0xf, RZ, 0xc0, !PT ;  /* 0x0000000f09ff7812 */ /* 0x040fe400078ac0ff */
[----:B------:R-:W-:Y:S01]  /*1da0*/  ISETP.GT.AND P0, PT, R2, RZ, PT ;  /* 0x000000ff0200720c */ /* 0x000fe20003f04270 */
[----:B------:R-:W-:Y:S01]  /*1db0*/  @!P1 IMAD.MOV R23, RZ, RZ, -R23 ;  /* 0x000000ffff179224 */ /* 0x000fe200078e0a17 */
[----:B------:R-:W-:Y:S02]  /*1dc0*/  ISETP.GT.OR P5, PT, R9, 0x7f, P5 ;  /* 0x0000007f0900780c */ /* 0x000fe40002fa4670 */
[----:B------:R-:W-:-:S02]  /*1dd0*/  ISETP.NE.AND P1, PT, RZ, c[0x0][0x1c0], PT ;  /* 0x00007000ff007a0c */ /* 0x000fc40003f25270 */
[----:B------:R-:W-:Y:S01]  /*1de0*/  SEL R4, R4, 0x1, !P3 ;  /* 0x0000000104047807 */ /* 0x000fe20005800000 */
[----:B------:R0:W1:Y:S01]  /*1df0*/  @P4 MUFU.LG2 R19, R6 ;  /* 0x0000000600134308 */ /* 0x0000620000000c00 */
[C---:B------:R-:W-:Y:S02]  /*1e00*/  SEL R35, R10.reuse, R35, !P1 ;  /* 0x000000230a237207 */ /* 0x040fe40004800000 */
[----:B------:R-:W-:Y:S02]  /*1e10*/  SEL R23, R10, R23, !P1 ;  /* 0x000000170a177207 */ /* 0x000fe40004800000 */
[----:B------:R-:W-:Y:S01]  /*1e20*/  ISETP.LT.U32.AND P1, PT, R20, R31, PT ;  /* 0x0000001f1400720c */ /* 0x000fe20003f21070 */
[----:B------:R-:W-:Y:S01]  /*1e30*/  @!P0 IMAD.MOV R22, RZ, RZ, R24 ;  /* 0x000000ffff168224 */ /* 0x000fe200078e0218 */
[----:B------:R-:W-:Y:S01]  /*1e40*/  SHF.R.S32.HI R9, RZ, 0x1f, R31 ;  /* 0x0000001fff097819 */ /* 0x000fe2000001141f */
[-C--:B------:R-:W-:Y:S02]  /*1e50*/  IMAD R35, R35, R4.reuse, RZ ;  /* 0x0000000423237224 */ /* 0x080fe400078e02ff */
[----:B------:R-:W-:Y:S01]  /*1e60*/  IMAD R23, R23, R4, RZ ;  /* 0x0000000417177224 */ /* 0x000fe200078e02ff */
[----:B------:R-:W-:Y:S01]  /*1e70*/  ISETP.LT.AND.EX P1, PT, R21, R9, PT, P1 ;  /* 0x000000091500720c */ /* 0x000fe20003f21310 */
[----:B------:R-:W-:-:S03]  /*1e80*/  IMAD R8, R8, R35, RZ ;  /* 0x0000002308087224 */ /* 0x000fc600078e02ff */
[----:B------:R-:W-:Y:S01]  /*1e90*/  SEL R10, R20, R31, P1 ;  /* 0x0000001f140a7207 */ /* 0x000fe20000800000 */
[----:B0-----:R-:W-:Y:S01]  /*1ea0*/  IMAD R6, R23, R22, RZ ;  /* 0x0000001617067224 */ /* 0x001fe200078e02ff */
[----:B------:R-:W-:Y:S01]  /*1eb0*/  SEL R9, R21, R9, P1 ;  /* 0x0000000915097207 */ /* 0x000fe20000800000 */
[----:B-1----:R-:W-:Y:S01]  /*1ec0*/  @P4 FFMA.FTZ R32, R19, 0.69314718246459960938, R18 ;  /* 0x3f31721813204823 */ /* 0x002fe20000010012 */
        /* <DEDUP_REMOVED lines=37> */
[----:B------:R-:W-:Y:S05]  /*2120*/  CALL.REL.NOINC `($__internal_2_$__cuda_sm20_div_s64) ;  /* 0x0000228000007944 */ /* 0x000fea0003c00000 */
        /* <DEDUP_REMOVED lines=9> */
.L_x_110:
        /* <DEDUP_REMOVED lines=22> */
.L_x_111:
[----:B------:R-:W-:Y:S05]  /*2320*/  BSYNC B0 ;  /* 0x0000000000007941 */ /* 0x000fea0003800000 */
.L_x_109:
        /* <DEDUP_REMOVED lines=19> */
.L_x_113:
        /* <DEDUP_REMOVED lines=22> */
.L_x_114:
[----:B------:R-:W-:Y:S05]  /*25c0*/  BSYNC B0 ;  /* 0x0000000000007941 */ /* 0x000fea0003800000 */
.L_x_112:
        /* <DEDUP_REMOVED lines=11> */
[----:B------:R-:W-:Y:S05]  /*2680*/  CALL.REL.NOINC `($__internal_2_$__cuda_sm20_div_s64) ;  /* 0x00001d2000007944 */ /* 0x000fea0003c00000 */
[----:B------:R-:W-:-:S04]  /*2690*/  IADD3 R19, P0, RZ, -R20, RZ ;  /* 0x80000014ff137210 */ /* 0x000fc80007f1e0ff */
[----:B------:R-:W-:Y:S01]  /*26a0*/  IADD3.X R18, RZ, ~R21, RZ, P0, !PT ;  /* 0x80000015ff127210 */ /* 0x000fe200007fe4ff */
[----:B------:R-:W-:-:S04]  /*26b0*/  IMAD.WIDE.U32 R42, R5, R19, R42 ;  /* 0x00000013052a7225 */ /* 0x000fc800078e002a */
[----:B------:R-:W-:-:S04]  /*26c0*/  IMAD R18, R18, R5, RZ ;  /* 0x0000000512127224 */ /* 0x000fc800078e02ff */
[----:B------:R-:W-:-:S05]  /*26d0*/  IMAD R4, R4, R19, R18 ;  /* 0x0000001304047224 */ /* 0x000fca00078e0212 */
[----:B------:R-:W-:Y:S01]  /*26e0*/  IADD3 R4, R43, R4, RZ ;  /* 0x000000042b047210 */ /* 0x000fe20007ffe0ff */
[----:B------:R-:W-:Y:S05]  /*26f0*/  BRA `(.L_x_117) ;  /* 0x0000016000007947 */ /* 0x000fea0003800000 */
.L_x_116:
        /* <DEDUP_REMOVED lines=22> */
.L_x_117:
[----:B------:R-:W-:Y:S05]  /*2860*/  BSYNC B0 ;  /* 0x0000000000007941 */ /* 0x000fea0003800000 */
.L_x_115:
[-C--:B------:R-:W-:Y:S01]  /*2870*/  IMAD R5, R41, R17.reuse, RZ ;  /* 0x0000001129057224 */ /* 0x080fe200078e02ff */
[----:B------:R-:W-:Y:S01]  /*2880*/  SHF.R.S32.HI R19, RZ, 0x1f, R29 ;  /* 0x0000001fff137819 */ /* 0x000fe2000001141d */
[C---:B------:R-:W-:Y:S01]  /*2890*/  IMAD.WIDE.U32 R46, R40.reuse, R17, RZ ;  /* 0x00000011282e7225 */ /* 0x040fe200078e00ff */
[----:B------:R-:W-:Y:S01]  /*28a0*/  ULDC.U8 UR6, c[0x0][0x329] ;  /* 0x0000ca4000067ab9 */ /* 0x000fe20000000000 */
[----:B------:R-:W-:Y:S01]  /*28b0*/  BSSY B0, `(.L_x_118) ;  /* 0x0000046000007945 */ /* 0x000fe20003800000 */
[----:B------:R-:W-:Y:S01]  /*28c0*/  UISETP.NE.AND UP0, UPT, UR6, URZ, UPT ;  /* 0x0000003f0600728c */ /* 0x000fe2000bf05270 */
[----:B------:R-:W-:Y:S01]  /*28d0*/  IMAD R5, R40, R16, R5 ;  /* 0x0000001028057224 */ /* 0x000fe200078e0205 */
[----:B------:R-:W-:Y:S01]  /*28e0*/  ULDC.64 UR4, c[0x0][0x210] ;  /* 0x0000840000047ab9 */ /* 0x000fe20000000a00 */
[----:B------:R-:W-:Y:S01]  /*28f0*/  IMAD R0, R0, R29, RZ ;  /* 0x0000001d00007224 */ /* 0x000fe200078e02ff */
[----:B------:R-:W-:Y:S02]  /*2900*/  UIMAD UR4, UR4, UR5, URZ ;  /* 0x00000005040472a4 */ /* 0x000fe4000f8e023f */
[----:B------:R-:W-:Y:S01]  /*2910*/  IADD3 R18, R47, R5, RZ ;  /* 0x000000052f127210 */ /* 0x000fe20007ffe0ff */
[----:B------:R-:W-:Y:S01]  /*2920*/  IMAD R19, R19, R38, R0 ;  /* 0x0000002613137224 */ /* 0x000fe200078e0200 */
[----:B------:R-:W-:Y:S01]  /*2930*/  USEL UR5, UR5, 0x1, !UP0 ;  /* 0x0000000105057887 */ /* 0x000fe2000c000000 */
[----:B------:R-:W-:Y:S01]  /*2940*/  IMAD.WIDE.U32 R38, R38, R29, RZ ;  /* 0x0000001d26267225 */ /* 0x000fe200078e00ff */
[----:B------:R-:W-:-:S02]  /*2950*/  USHF.R.S32.HI UR9, URZ, 0x1f, UR4 ;  /* 0x0000001f3f097899 */ /* 0x000fc40008011404 */
[----:B------:R-:W-:Y:S01]  /*2960*/  USHF.R.S32.HI UR6, URZ, 0x1f, UR5 ;  /* 0x0000001f3f067899 */ /* 0x000fe20008011405 */
[-C--:B------:R-:W-:Y:S02]  /*2970*/  IMAD R25, R18, R15.reuse, RZ ;  /* 0x0000000f12197224 */ /* 0x080fe400078e02ff */
[----:B------:R-:W-:Y:S02]  /*2980*/  IMAD R23, R4, UR4, RZ ;  /* 0x0000000404177c24 */ /* 0x000fe4000f8e02ff */
[----:B------:R-:W-:Y:S02]  /*2990*/  IMAD R25, R14, R46, R25 ;  /* 0x0000002e0e197224 */ /* 0x000fe400078e0219 */
[----:B------:R-:W-:-:S04]  /*29a0*/  IMAD.WIDE.U32 R46, R46, R15, RZ ;  /* 0x0000000f2e2e7225 */ /* 0x000fc800078e00ff */
[----:B------:R-:W-:Y:S01]  /*29b0*/  IMAD R5, R21, UR5, RZ ;  /* 0x0000000515057c24 */ /* 0x000fe2000f8e02ff */
[----:B------:R-:W-:Y:S01]  /*29c0*/  IADD3 R25, R47, R25, RZ ;  /* 0x000000192f197210 */ /* 0x000fe20007ffe0ff */
[C---:B------:R-:W-:Y:S02]  /*29d0*/  IMAD R21, R42.reuse, UR9, R23 ;  /* 0x000000092a157c24 */ /* 0x040fe4000f8e0217 */
[----:B------:R-:W-:Y:S01]  /*29e0*/  IMAD.WIDE.U32 R42, R42, UR4, RZ ;  /* 0x000000042a2a7c25 */ /* 0x000fe2000f8e00ff */
[----:B------:R-:W-:-:S03]  /*29f0*/  LOP3.LUT R0, R49, R25, RZ, 0xfc, !PT ;  /* 0x0000001931007212 */ /* 0x000fc600078efcff */
[----:B------:R-:W-:Y:S01]  /*2a00*/  IMAD R5, R20, UR6, R5 ;  /* 0x0000000614057c24 */ /* 0x000fe2000f8e0205 */
[----:B------:R-:W-:Y:S01]  /*2a10*/  ISETP.NE.U32.AND P0, PT, R0, RZ, PT ;  /* 0x000000ff0000720c */ /* 0x000fe20003f05070 */
[----:B------:R-:W-:Y:S01]  /*2a20*/  IMAD.WIDE.U32 R40, R20, UR5, RZ ;  /* 0x0000000514287c25 */ /* 0x000fe2000f8e00ff */
[----:B------:R-:W-:Y:S02]  /*2a30*/  IADD3 R0, R39, R19, RZ ;  /* 0x0000001327007210 */ /* 0x000fe40007ffe0ff */
[----:B------:R-:W-:Y:S01]  /*2a40*/  IADD3 R4, R43, R21, RZ ;  /* 0x000000152b047210 */ /* 0x000fe20007ffe0ff */
[----:B------:R-:W-:Y:S01]  /*2a50*/  IMAD R3, R3, UR4, RZ ;  /* 0x0000000403037c24 */ /* 0x000fe2000f8e02ff */
[----:B------:R-:W-:Y:S01]  /*2a60*/  IADD3 R5, R41, R5, RZ ;  /* 0x0000000529057210 */ /* 0x000fe20007ffe0ff */
[----:B------:R-:W-:-:S06]  /*2a70*/  IMAD R2, R2, UR4, RZ ;  /* 0x0000000402027c24 */ /* 0x000fcc000f8e02ff */
[----:B------:R-:W-:Y:S05]  /*2a80*/  @!P0 BRA `(.L_x_119) ;  /* 0x0000011000008947 */ /* 0x000fea0003800000 */
[----:B------:R-:W-:Y:S01]  /*2a90*/  IMAD.MOV.U32 R24, RZ, RZ, R48 ;  /* 0x000000ffff187224 */ /* 0x000fe200078e0030 */
[----:B------:R-:W-:Y:S01]  /*2aa0*/  MOV R19, R49 ;  /* 0x0000003100137202 */ /* 0x000fe20000000f00 */
[----:B------:R-:W-:Y:S01]  /*2ab0*/  IMAD.MOV.U32 R28, RZ, RZ, R46 ;  /* 0x000000ffff1c7224 */ /* 0x000fe200078e002e */
[----:B------:R-:W-:Y:S02]  /*2ac0*/  MOV R26, 0x2ae0 ;  /* 0x00002ae0001a7802 */ /* 0x000fe40000000f00 */
[----:B------:R-:W-:Y:S05]  /*2ad0*/  CALL.REL.NOINC `($__internal_2_$__cuda_sm20_div_s64) ;  /* 0x000018d000007944 */ /* 0x000fea0003c00000 */
        /* <DEDUP_REMOVED lines=12> */
.L_x_119:
        /* <DEDUP_REMOVED lines=23> */
.L_x_120:
[----:B------:R-:W-:Y:S05]  /*2d10*/  BSYNC B0 ;  /* 0x0000000000007941 */ /* 0x000fea0003800000 */
.L_x_118:
        /* <DEDUP_REMOVED lines=18> */
.L_x_122:
        /* <DEDUP_REMOVED lines=22> */
.L_x_123:
[----:B------:R-:W-:Y:S05]  /*2fa0*/  BSYNC B0 ;  /* 0x0000000000007941 */ /* 0x000fea0003800000 */
.L_x_121:
        /* <DEDUP_REMOVED lines=22> */
.L_x_125:
        /* <DEDUP_REMOVED lines=23> */
.L_x_126:
[----:B------:R-:W-:Y:S05]  /*3280*/  BSYNC B0 ;  /* 0x0000000000007941 */ /* 0x000fea0003800000 */
.L_x_124:
        /* <DEDUP_REMOVED lines=38> */
.L_x_128:
        /* <DEDUP_REMOVED lines=23> */
.L_x_129:
[----:B------:R-:W-:Y:S05]  /*3660*/  BSYNC B0 ;  /* 0x0000000000007941 */ /* 0x000fea0003800000 */
.L_x_127:
        /* <DEDUP_REMOVED lines=29> */
.L_x_131:
        /* <DEDUP_REMOVED lines=23> */
.L_x_132:
[----:B------:R-:W-:Y:S05]  /*39b0*/  BSYNC B0 ;  /* 0x0000000000007941 */ /* 0x000fea0003800000 */
.L_x_130:
        /* <DEDUP_REMOVED lines=20> */
.L_x_108:
[----:B------:R-:W-:-:S04]  /*3b00*/  LEA R2, P0, R38, c[0x0][0x200], 0x2 ;  /* 0x0000800026027a11 */ /* 0x000fc800078010ff */
[----:B------:R-:W-:-:S05]  /*3b10*/  LEA.HI.X R3, R38, c[0x0][0x204], R39, 0x2, P0 ;  /* 0x0000810026037a11 */ /* 0x000fca00000f1427 */
[----:B------:R0:W-:Y:S04]  /*3b20*/  STG.E [R2.64], R32 ;  /* 0x0000002002007986 */ /* 0x0001e8000c10190a */
.L_x_107:
[----:B------:R-:W-:Y:S05]  /*3b30*/  BSYNC B1 ;  /* 0x0000000000017941 */ /* 0x000fea0003800000 */
.L_x_106:
[C---:B------:R-:W-:Y:S01]  /*3b40*/  ISETP.GE.OR P0, PT, R36.reuse, c[0x0][0x314], P2 ;  /* 0x0000c50024007a0c */ /* 0x040fe20001706670 */
[----:B0-----:R-:W-:Y:S01]  /*3b50*/  IMAD.MOV.U32 R2, RZ, RZ, c[0x0][0x314] ;  /* 0x0000c500ff027624 */ /* 0x001fe200078e00ff */
[C---:B------:R-:W-:Y:S01]  /*3b60*/  IADD3 R0, R36.reuse, 0x10, RZ ;  /* 0x0000001024007810 */ /* 0x040fe20007ffe0ff */
[----:B------:R-:W-:Y:S01]  /*3b70*/  HFMA2.MMA R5, -RZ, RZ, 0, 0 ;  /* 0x00000000ff057435 */ /* 0x000fe200000001ff */
[----:B------:R-:W-:Y:S02]  /*3b80*/  IMAD.SHL.U32 R36, R36, 0x4, RZ ;  /* 0x0000000424247824 */ /* 0x000fe400078e00ff */
[----:B------:R-:W-:-:S07]  /*3b90*/  ISETP.GE.OR P2, PT, R0, c[0x0][0x314], P2 ;  /* 0x0000c50000007a0c */ /* 0x000fce0001746670 */
[----:B------:R-:W-:-:S04]  /*3ba0*/  @!P0 FADD.FTZ R0, -R32, R33 ;  /* 0x0000002120008221 */ /* 0x000fc80000010100 */
[----:B------:R-:W-:Y:S02]  /*3bb0*/  @!P0 FMUL.FTZ R0, R0, 1.4426950216293334961 ;  /* 0x3fb8aa3b00008820 */ /* 0x000fe40000410000 */
[----:B------:R-:W-:Y:S02]  /*3bc0*/  @!P2 FADD.FTZ R32, -R32, R34 ;  /* 0x000000222020a221 */ /* 0x000fe40000010100 */
[----:B------:R-:W0:Y:S02]  /*3bd0*/  @!P0 MUFU.EX2 R4, R0 ;  /* 0x0000000000048308 */ /* 0x000e240000000800 */
[----:B------:R-:W-:-:S06]  /*3be0*/  @!P2 FMUL.FTZ R6, R32, 1.4426950216293334961 ;  /* 0x3fb8aa3b2006a820 */ /* 0x000fcc0000410000 */
[----:B------:R-:W1:Y:S01]  /*3bf0*/  @!P2 MUFU.EX2 R6, R6 ;  /* 0x000000060006a308 */ /* 0x000e620000000800 */
[----:B0-----:R0:W-:Y:S01]  /*3c00*/  @!P0 STS [R27.X4], R4 ;  /* 0x000000041b008388 */ /* 0x0011e20000004800 */
[----:B------:R-:W-:Y:S02]  /*3c10*/  ISETP.GE.AND P0, PT, R2, 0x1, PT ;  /* 0x000000010200780c */ /* 0x000fe40003f06270 */
[----:B------:R-:W-:Y:S01]  /*3c20*/  CS2R R2, SRZ ;  /* 0x0000000000027805 */ /* 0x000fe2000001ff00 */
[----:B------:R-:W-:Y:S01]  /*3c30*/  MOV R0, RZ ;  /* 0x000000ff00007202 */ /* 0x000fe20000000f00 */
[----:B-1----:R0:W-:Y:S04]  /*3c40*/  @!P2 STS [R27.X4+0x240], R6 ;  /* 0x000240061b00a388 */ /* 0x0021e80000004800 */
        /* <DEDUP_REMOVED lines=19> */
.L_x_136:
[----:B------:R-:W-:Y:S01]  /*3d80*/  BSSY B0, `(.L_x_134) ;  /* 0x0000007000007945 */ /* 0x000fe20003800000 */
[----:B------:R-:W-:-:S05]  /*3d90*/  @P2 BRA `(.L_x_135) ;  /* 0x0000005000002947 */ /* 0x000fca0003800000 */
[----:B------:R-:W-:Y:S01]  /*3da0*/  ISETP.GE.AND P0, PT, R36, c[0x0][0x220], PT ;  /* 0x0000880024007a0c */ /* 0x000fe20003f06270 */
[----:B------:R-:W-:Y:S01]  /*3db0*/  CS2R R8, SRZ ;  /* 0x0000000000087805 */ /* 0x000fe2000001ff00 */
[----:B------:R-:W-:Y:S11]  /*3dc0*/  CS2R R10, SRZ ;  /* 0x00000000000a7805 */ /* 0x000ff6000001ff00 */
[----:B------:R-:W-:Y:S05]  /*3dd0*/  @!P0 MOV R15, R13 ;  /* 0x0000000d000f8202 */ /* 0x000fea0000000f00 */
[----:B------:R0:W5:Y:S02]  /*3de0*/  @!P0 LDG.E.128 R8, [R14.64] ;  /* 0x0000000a0e088981 */ /* 0x000164000c1e1d00 */
.L_x_135:
[----:B------:R-:W-:Y:S05]  /*3df0*/  BSYNC B0 ;  /* 0x0000000000007941 */ /* 0x000fea0003800000 */
.L_x_134:
        /* <DEDUP_REMOVED lines=11> */
.L_x_133:
        /* <DEDUP_REMOVED lines=80> */
        .weak           $__internal_2_$__cuda_sm20_div_s64
        .type           $__internal_2_$__cuda_sm20_div_s64,@function
        .size           $__internal_2_$__cuda_sm20_div_s64,(.L_x_7800 - $__internal_2_$__cuda_sm20_div_s64)
$__internal_2_$__cuda_sm20_div_s64:
        /* <DEDUP_REMOVED lines=33> */
[----:B------:R-:W-:Y:S02]  /*45c0*/  IMAD.X R24, RZ, RZ, ~R19, P0 ;  /* 0x000000ffff187224 */ /* 0x000fe400000e0e13 */
[----:B------:R-:W-:-:S04]  /*45d0*/  IMAD.HI.U32 R31, P5, R23, R22, R30 ;  /* 0x00000016171f7227 */ /* 0x000fc800078a001e */
[CC--:B------:R-:W-:Y:S02]  /*45e0*/  IMAD R22, R23.reuse, R20.reuse, RZ ;  /* 0x0000001417167224 */ /* 0x0c0fe400078e02ff */
[----:B------:R-:W-:-:S03]  /*45f0*/  IMAD.HI.U32 R20, R23, R20, RZ ;  /* 0x0000001417147227 */ /* 0x000fc600078e00ff */
[----:B------:R-:W-:Y:S01]  /*4600*/  IADD3 R22, P4, R22, R31, RZ ;  /* 0x0000001f16167210 */ /* 0x000fe20007f9e0ff */
[----:B------:R-:W-:Y:S01]  /*4610*/  IMAD.X R23, R20, 0x1, R23, P6 ;  /* 0x0000000114177824 */ /* 0x000fe200030e0617 */
[----:B------:R-:W-:Y:S01]  /*4620*/  SEL R20, R24, R19, !P1 ;  /* 0x0000001318147207 */ /* 0x000fe20004800000 */
[----:B------:R-:W-:Y:S02]  /*4630*/  IMAD.MOV.U32 R31, RZ, RZ, RZ ;  /* 0x000000ffff1f7224 */ /* 0x000fe400078e00ff */
[----:B------:R-:W-:Y:S01]  /*4640*/  IMAD.HI.U32 R30, R22, R21, RZ ;  /* 0x00000015161e7227 */ /* 0x000fe200078e00ff */
[----:B------:R-:W-:-:S05]  /*4650*/  IADD3.X R23, RZ, RZ, R23, P4, P5 ;  /* 0x000000ffff177210 */ /* 0x000fca00027ea417 */
        /* <DEDUP_REMOVED lines=10> */
[CC--:B------:R-:W-:Y:S01]  /*4700*/  ISETP.GE.U32.AND P4, PT, R21.reuse, R44.reuse, PT ;  /* 0x0000002c1500720c */ /* 0x0c0fe20003f86070 */
[-C--:B------:R-:W-:Y:S01]  /*4710*/  IMAD R23, R30, R44.reuse, R23 ;  /* 0x0000002c1e177224 */ /* 0x080fe200078e0217 */
[----:B------:R-:W-:-:S03]  /*4720*/  IADD3 R22, P1, R21, -R44, RZ ;  /* 0x8000002c15167210 */ /* 0x000fc60007f3e0ff */
[----:B------:R-:W-:Y:S01]  /*4730*/  IMAD.X R20, R20, 0x1, ~R23, P0 ;  /* 0x0000000114147824 */ /* 0x000fe200000e0e17 */
[----:B------:R-:W-:-:S03]  /*4740*/  IADD3 R24, P0, R31, 0x1, RZ ;  /* 0x000000011f187810 */ /* 0x000fc60007f1e0ff */
[C---:B------:R-:W-:Y:S01]  /*4750*/  IMAD.X R23, R20.reuse, 0x1, ~R45, P1 ;  /* 0x0000000114177824 */ /* 0x040fe200008e0e2d */
[----:B------:R-:W-:-:S04]  /*4760*/  ISETP.GE.U32.AND.EX P4, PT, R20, R45, PT, P4 ;  /* 0x0000002d1400720c */ /* 0x000fc80003f86140 */
[----:B------:R-:W-:Y:S01]  /*4770*/  SEL R22, R22, R21, P4 ;  /* 0x0000001516167207 */ /* 0x000fe20002000000 */
[----:B------:R-:W-:Y:S01]  /*4780*/  IMAD.X R21, RZ, RZ, R30, P0 ;  /* 0x000000ffff157224 */ /* 0x000fe200000e061e */
[----:B------:R-:W-:Y:S02]  /*4790*/  SEL R24, R24, R31, P4 ;  /* 0x0000001f18187207 */ /* 0x000fe40002000000 */
[----:B------:R-:W-:Y:S02]  /*47a0*/  SEL R23, R23, R20, P4 ;  /* 0x0000001417177207 */ /* 0x000fe40002000000 */
[----:B------:R-:W-:Y:S02]  /*47b0*/  ISETP.GE.U32.AND P0, PT, R22, R44, PT ;  /* 0x0000002c1600720c */ /* 0x000fe40003f06070 */
[----:B------:R-:W-:Y:S02]  /*47c0*/  SEL R21, R21, R30, P4 ;  /* 0x0000001e15157207 */ /* 0x000fe40002000000 */
[----:B------:R-:W-:-:S02]  /*47d0*/  IADD3 R31, P1, R24, 0x1, RZ ;  /* 0x00000001181f7810 */ /* 0x000fc40007f3e0ff */
[----:B------:R-:W-:Y:S01]  /*47e0*/  ISETP.GE.U32.AND.EX P0, PT, R23, R45, PT, P0 ;  /* 0x0000002d1700720c */ /* 0x000fe20003f06100 */
[----:B------:R-:W-:Y:S01]  /*47f0*/  IMAD.MOV.U32 R23, RZ, RZ, 0x0 ;  /* 0x00000000ff177424 */ /* 0x000fe200078e00ff */
[-C--:B------:R-:W-:Y:S02]  /*4800*/  IADD3.X R20, RZ, R21.reuse, RZ, P1, !PT ;  /* 0x00000015ff147210 */ /* 0x080fe40000ffe4ff */
[----:B------:R-:W-:Y:S02]  /*4810*/  SEL R31, R31, R24, P0 ;  /* 0x000000181f1f7207 */ /* 0x000fe40000000000 */
[----:B------:R-:W-:Y:S02]  /*4820*/  SEL R21, R20, R21, P0 ;  /* 0x0000001514157207 */ /* 0x000fe40000000000 */
[----:B------:R-:W-:Y:S02]  /*4830*/  LOP3.LUT R22, R25, R19, RZ, 0x3c, !PT ;  /* 0x0000001319167212 */ /* 0x000fe400078e3cff */
[----:B------:R-:W-:-:S02]  /*4840*/  IADD3 R20, P1, RZ, -R31, RZ ;  /* 0x8000001fff147210 */ /* 0x000fc40007f3e0ff */
[----:B------:R-:W-:Y:S02]  /*4850*/  ISETP.GE.AND P4, PT, R22, RZ, PT ;  /* 0x000000ff1600720c */ /* 0x000fe40003f86270 */
[----:B------:R-:W-:Y:S01]  /*4860*/  ISETP.NE.U32.AND P0, PT, R28, RZ, PT ;  /* 0x000000ff1c00720c */ /* 0x000fe20003f05070 */
[----:B------:R-:W-:Y:S01]  /*4870*/  IMAD.X R22, RZ, RZ, ~R21, P1 ;  /* 0x000000ffff167224 */ /* 0x000fe200008e0e15 */
[----:B------:R-:W-:Y:S02]  /*4880*/  SEL R20, R20, R31, !P4 ;  /* 0x0000001f14147207 */ /* 0x000fe40006000000 */
[----:B------:R-:W-:Y:S02]  /*4890*/  ISETP.NE.AND.EX P0, PT, R25, RZ, PT, P0 ;  /* 0x000000ff1900720c */ /* 0x000fe40003f05300 */
[----:B------:R-:W-:Y:S02]  /*48a0*/  SEL R22, R22, R21, !P4 ;  /* 0x0000001516167207 */ /* 0x000fe40006000000 */
[----:B------:R-:W-:-:S02]  /*48b0*/  SEL R20, R20, 0xffffffff, P0 ;  /* 0xffffffff14147807 */ /* 0x000fc40000000000 */
[----:B------:R-:W-:Y:S01]  /*48c0*/  SEL R21, R22, 0xffffffff, P0 ;  /* 0xffffffff16157807 */ /* 0x000fe20000000000 */
[----:B------:R-:W-:-:S04]  /*48d0*/  IMAD.MOV.U32 R22, RZ, RZ, R26 ;  /* 0x000000ffff167224 */ /* 0x000fc800078e001a */
[----:B------:R-:W-:Y:S05]  /*48e0*/  RET.REL.NODEC R22 `(_ZN5flash32flash_fwd_splitkv_combine_kernelI23Flash_fwd_kernel_traitsILi64ELi64ELi256ELi4ELb0ELb0EN7cutlass10bfloat16_tE19Flash_kernel_traitsILi64ELi64ELi256ELi4ES3_EELi8ELi5ELb0EEEvNS_16Flash_fwd_paramsE) ;  /* 0xffffb71016007950 */ /* 0x000fea0003c3ffff */
.L_x_137:
        /* <DEDUP_REMOVED lines=9> */
.L_x_7800:


//--------------------- .text._ZN5flash32flash_fwd_splitkv_combine_kernelI23Flash_fwd_kernel_traitsILi64ELi64ELi256ELi4ELb0ELb0EN7cutlass10bfloat16_tE19Flash_kernel_traitsILi64ELi64ELi256ELi4ES3_EELi8ELi4ELb0EEEvNS_16Flash_fwd_paramsE --------------------------
	.section	.text._ZN5flash32flash_fwd_splitkv_combine_kernelI23Flash_fwd_kernel_traitsILi64ELi64ELi256ELi4ELb0ELb0EN7cutlass10bfloat16_tE19Flash_kernel_traitsILi64ELi64ELi256ELi4ES3_EELi8ELi4ELb0EEEvNS_16Flash_fwd_paramsE,"ax",@progbits
	.sectioninfo	@"SHI_REGISTERS=52"
	.align	128
        .global         _ZN5flash32flash_fwd_splitkv_combine_kernelI23Flash_fwd_kernel_traitsILi64ELi64ELi256ELi4ELb0ELb0EN7cutlass10bfloat16_tE19Flash_kernel_traitsILi64ELi64ELi256ELi4ES3_EELi8ELi4ELb0EEEvNS_16Flash_fwd_paramsE
        .type           _ZN5flash32flash_fwd_splitkv_combine_kernelI23Flash_fwd_kernel_traitsILi64ELi64ELi256ELi4ELb0ELb0EN7cutlass10bfloat16_tE19Flash_kernel_traitsILi64ELi64ELi256ELi4ES3_EELi8ELi4ELb0EEEvNS_16Flash_fwd_paramsE,@function
        .size           _ZN5flash32flash_fwd_splitkv_combine_kernelI23Flash_fwd_kernel_traitsILi64ELi64ELi256ELi4ELb0ELb0EN7cutlass10bfloat16_tE19Flash_kernel_traitsILi64ELi64ELi256ELi4ES3_EELi8ELi4ELb0EEEvNS_16Flash_fwd_paramsE,(.L_x_7801 - _ZN5flash32flash_fwd_splitkv_combine_kernelI23Flash_fwd_kernel_traitsILi64ELi64ELi256ELi4ELb0ELb0EN7cutlass10bfloat16_tE19Flash_kernel_traitsILi64ELi64ELi256ELi4ES3_EELi8ELi4ELb0EEEvNS_16Flash_fwd_paramsE)
        .other          _ZN5flash32flash_fwd_splitkv_combine_kernelI23Flash_fwd_kernel_traitsILi64ELi64ELi256ELi4ELb0ELb0EN7cutlass10bfloat16_tE19Flash_kernel_traitsILi64ELi64ELi256ELi4ES3_EELi8ELi4ELb0EEEvNS_16Flash_fwd_paramsE,@"STO_CUDA_ENTRY STV_DEFAULT"
_ZN5flash32flash_fwd_splitkv_combine_kernelI23Flash_fwd_kernel_traitsILi64ELi64ELi256ELi4ELb0ELb0EN7cutlass10bfloat16_tE19Flash_kernel_traitsILi64ELi64ELi256ELi4ES3_EELi8ELi4ELb0EEEvNS_16Flash_fwd_paramsE:
.text._ZN5flash32flash_fwd_splitkv_combine_kernelI23Flash_fwd_kernel_traitsILi64ELi64ELi256ELi4ELb0ELb0EN7cutlass10bfloat16_tE19Flash_kernel_traitsILi64ELi64ELi256ELi4ES3_EELi8ELi4ELb0EEEvNS_16Flash_fwd_paramsE:
        /* <DEDUP_REMOVED lines=23> */
[----:B------:R-:W-:Y:S05]  /*0170*/  CALL.REL.NOINC `($__internal_3_$__cuda_sm20_div_s64) ;  /* 0x0000419000007944 */ /* 0x000fea0003c00000 */
[----:B------:R-:W-:Y:S05]  /*0180*/  BRA `(.L_x_139) ;  /* 0x0000013000007947 */ /* 0x000fea0003800000 */
.L_x_138:
[----:B------:R-:W0:Y:S01]  /*0190*/  I2F.U32.RP R4, R30 ;  /* 0x0000001e00047306 */ /* 0x000e220000209000 */
[----:B------:R-:W-:Y:S01]  /*01a0*/  IMAD.MOV.U32 R8, RZ, RZ, RZ ;  /* 0x000000ffff087224 */ /* 0x000fe200078e00ff */
[----:B------:R-:W-:Y:S01]  /*01b0*/  ISETP.NE.U32.AND P0, PT, R30, RZ, PT ;  /* 0x000000ff1e00720c */ /* 0x000fe20003f05070 */
[----:B------:R-:W-:-:S05]  /*01c0*/  HFMA2.MMA R21, -RZ, RZ, 0, 0 ;  /* 0x00000000ff157435 */ /* 0x000fca00000001ff */
        /* <DEDUP_REMOVED lines=15> */
.L_x_139:
        /* <DEDUP_REMOVED lines=11> */
[----:B------:R-:W-:Y:S02]  /*0370*/  MOV R22, 0x390 ;  /* 0x0000039000167802 */ /* 0x000fe40000000f00 */
[----:B------:R-:W-:Y:S05]  /*0380*/  CALL.REL.NOINC `($__internal_3_$__cuda_sm20_div_s64) ;  /* 0x00003f8000007944 */ /* 0x000fea0003c00000 */
[----:B------:R-:W-:Y:S02]  /*0390*/  MOV R28, R20 ;  /* 0x00000014001c7202 */ /* 0x000fe40000000f00 */
[----:B------:R-:W-:Y:S01]  /*03a0*/  MOV R29, R21 ;  /* 0x00000015001d7202 */ /* 0x000fe20000000f00 */
[----:B------:R-:W-:Y:S05]  /*03b0*/  BRA `(.L_x_142) ;  /* 0x0000013000007947 */ /* 0x000fea0003800000 */
.L_x_141:
        /* <DEDUP_REMOVED lines=19> */
.L_x_142:
[----:B------:R-:W-:Y:S05]  /*04f0*/  BSYNC B0 ;  /* 0x0000000000007941 */ /* 0x000fea0003800000 */
.L_x_140:
        /* <DEDUP_REMOVED lines=13> */
[----:B------:R-:W-:-:S04]  /*05d0*/  IMAD.HI.U32 R11, R11, R6, R10 ;  /* 0x000000060b0b7227 */ /* 0x000fc800078e000a */
[----:B------:R-:W-:-:S04]  /*05e0*/  IMAD.MOV.U32 R6, RZ, RZ, R4 ;  /* 0x000000ffff067224 */ /* 0x000fc800078e0004 */
        /* <DEDUP_REMOVED lines=8> */
[----:B------:R-:W-:-:S04]  /*0670*/  LOP3.LUT R4, R2, R9, RZ, 0x3c, !PT ;  /* 0x0000000902047212 */ /* 0x000fc800078e3cff */
[----:B------:R-:W-:-:S07]  /*0680*/  ISETP.GE.AND P0, PT, R4, RZ, PT ;  /* 0x000000ff0400720c */ /* 0x000fce0003f06270 */
[----:B------:R-:W-:-:S06]  /*0690*/  @P2 IADD3 R8, R8, 0x1, RZ ;  /* 0x0000000108082810 */ /* 0x000fcc0007ffe0ff */
[----:B------:R-:W-:Y:S01]  /*06a0*/  @!P0 IMAD.MOV R8, RZ, RZ, -R8 ;  /* 0x000000ffff088224 */ /* 0x000fe200078e0a08 */
[----:B------:R-:W-:-:S04]  /*06b0*/  @!P1 LOP3.LUT R8, RZ, R9, RZ, 0x33, !PT ;  /* 0x00000009ff089212 */ /* 0x000fc800078e33ff */
[----:B------:R-:W-:Y:S02]  /*06c0*/  ISETP.LT.U32.AND P0, PT, R3, R8, PT ;  /* 0x000000080300720c */ /* 0x000fe40003f01070 */
[----:B------:R-:W-:-:S04]  /*06d0*/  SHF.R.S32.HI R4, RZ, 0x1f, R8 ;  /* 0x0000001fff047819 */ /* 0x000fc80000011408 */
[----:B------:R-:W-:-:S04]  /*06e0*/  ISETP.LT.AND.EX P0, PT, R23, R4, PT, P0 ;  /* 0x000000041700720c */ /* 0x000fc80003f01300 */
[----:B------:R-:W-:Y:S02]  /*06f0*/  SEL R15, R23, R4, P0 ;  /* 0x00000004170f7207 */ /* 0x000fe40000000000 */
        /* <DEDUP_REMOVED lines=11> */
.L_x_144:
        /* <DEDUP_REMOVED lines=19> */
.L_x_145:
[----:B------:R-:W-:Y:S05]  /*08e0*/  BSYNC B0 ;  /* 0x0000000000007941 */ /* 0x000fea0003800000 */
.L_x_143:
[----:B------:R-:W-:Y:S01]  /*08f0*/  IABS R6, c[0x0][0x214] ;  /* 0x0000850000067a13 */ /* 0x000fe20000000000 */
[----:B------:R-:W-:Y:S01]  /*0900*/  IMAD.MOV.U32 R8, RZ, RZ, RZ ;  /* 0x000000ffff087224 */ /* 0x000fe200078e00ff */
[----:B------:R-:W-:Y:S01]  /*0910*/  ULDC UR4, c[0x0][0x214] ;  /* 0x0000850000047ab9 */ /* 0x000fe20000000800 */
[----:B------:R-:W-:Y:S01]  /*0920*/  BSSY B0, `(.L_x_146) ;  /* 0x000005d000007945 */ /* 0x000fe20003800000 */
[----:B------:R-:W0:Y:S01]  /*0930*/  I2F.RP R11, R6 ;  /* 0x00000006000b7306 */ /* 0x000e220000209400 */
[----:B------:R-:W-:Y:S02]  /*0940*/  UISETP.LT.AND UP0, UPT, URZ, UR4, UPT ;  /* 0x000000043f00728c */ /* 0x000fe4000bf01270 */
[----:B------:R-:W-:Y:S02]  /*0950*/  USHF.R.S32.HI UR5, URZ, 0x1f, UR4 ;  /* 0x0000001f3f057899 */ /* 0x000fe40008011404 */
[----:B------:R-:W-:-:S07]  /*0960*/  ULEA.HI.SX32 UR4, UR4, 0x1, 0x1 ;  /* 0x0000000104047891 */ /* 0x000fce000f8f0a3f */
[----:B------:R-:W-:Y:S01]  /*0970*/  @!UP0 UIADD3 UR4, UR5, URZ, URZ ;  /* 0x0000003f05048290 */ /* 0x000fe2000fffe03f */
[----:B0-----:R-:W0:Y:S02]  /*0980*/  MUFU.RCP R10, R11 ;  /* 0x0000000b000a7308 */ /* 0x001e240000001000 */
[----:B0-----:R-:W-:-:S06]  /*0990*/  IADD3 R10, R10, 0xffffffe, RZ ;  /* 0x0ffffffe0a0a7810 */ /* 0x001fcc0007ffe0ff */
[----:B------:R-:W0:Y:S02]  /*09a0*/  F2I.FTZ.U32.TRUNC.NTZ R9, R10 ;  /* 0x0000000a00097305 */ /* 0x000e24000021f000 */
[----:B0-----:R-:W-:-:S04]  /*09b0*/  IMAD.MOV R3, RZ, RZ, -R9 ;  /* 0x000000ffff037224 */ /* 0x001fc800078e0a09 */
[----:B------:R-:W-:Y:S01]  /*09c0*/  IMAD R4, R3, R6, RZ ;  /* 0x0000000603047224 */ /* 0x000fe200078e02ff */
[----:B------:R-:W-:Y:S02]  /*09d0*/  IABS R3, R2 ;  /* 0x0000000200037213 */ /* 0x000fe40000000000 */
[----:B------:R-:W-:Y:S01]  /*09e0*/  LOP3.LUT R2, R2, c[0x0][0x214], RZ, 0x3c, !PT ;  /* 0x0000850002027a12 */ /* 0x000fe200078e3cff */
[----:B------:R-:W-:-:S03]  /*09f0*/  IMAD.HI.U32 R9, R9, R4, R8 ;  /* 0x0000000409097227 */ /* 0x000fc600078e0008 */
[----:B------:R-:W-:Y:S01]  /*0a00*/  ISETP.GE.AND P2, PT, R2, RZ, PT ;  /* 0x000000ff0200720c */ /* 0x000fe20003f46270 */
        /* <DEDUP_REMOVED lines=8> */
[----:B------:R-:W-:Y:S01]  /*0a90*/  ISETP.GE.U32.AND P0, PT, R3, R6, PT ;  /* 0x000000060300720c */ /* 0x000fe20003f06070 */
[----:B------:R-:W-:-:S05]  /*0aa0*/  IMAD.MOV.U32 R3, RZ, RZ, c[0x0][0x1c0] ;  /* 0x00007000ff037624 */ /* 0x000fca00078e00ff */
[C---:B------:R-:W-:Y:S01]  /*0ab0*/  IADD3 R6, R3.reuse, -0x1, RZ ;  /* 0xffffffff03067810 */ /* 0x040fe20007ffe0ff */
[----:B------:R-:W-:-:S06]  /*0ac0*/  IMAD R3, R3, c[0x0][0x214], RZ ;  /* 0x0000850003037a24 */ /* 0x000fcc00078e02ff */
        /* <DEDUP_REMOVED lines=8> */
[----:B------:R-:W-:-:S03]  /*0b50*/  IMAD.MOV R8, RZ, RZ, -R8 ;  /* 0x000000ffff087224 */ /* 0x000fc600078e0a08 */
[----:B------:R-:W-:Y:S02]  /*0b60*/  IABS R9, R4 ;  /* 0x0000000400097213 */ /* 0x000fe40000000000 */
        /* <DEDUP_REMOVED lines=8> */
[----:B------:R-:W-:-:S05]  /*0bf0*/  IMAD R8, R10, R8, R9 ;  /* 0x000000080a087224 */ /* 0x000fca00078e0209 */
[----:B------:R-:W-:-:S13]  /*0c00*/  ISETP.GT.U32.AND P1, PT, R11, R8, PT ;  /* 0x000000080b00720c */ /* 0x000fda0003f24070 */
[----:B------:R-:W-:Y:S01]  /*0c10*/  @!P1 IMAD.IADD R8, R8, 0x1, -R11 ;  /* 0x0000000108089824 */ /* 0x000fe200078e0a0b */
[----:B------:R-:W-:Y:S02]  /*0c20*/  @!P1 IADD3 R10, R10, 0x1, RZ ;  /* 0x000000010a0a9810 */ /* 0x000fe40007ffe0ff */
[----:B------:R-:W-:Y:S02]  /*0c30*/  ISETP.NE.AND P1, PT, R2, RZ, PT ;  /* 0x000000ff0200720c */ /* 0x000fe40003f25270 */
[-C--:B------:R-:W-:Y:S02]  /*0c40*/  ISETP.GE.U32.AND P2, PT, R8, R11.reuse, PT ;  /* 0x0000000b0800720c */ /* 0x080fe40003f46070 */
[----:B------:R-:W-:-:S04]  /*0c50*/  LOP3.LUT R8, R4, R11, RZ, 0x3c, !PT ;  /* 0x0000000b04087212 */ /* 0x000fc800078e3cff */
[----:B------:R-:W-:-:S07]  /*0c60*/  ISETP.GE.AND P0, PT, R8, RZ, PT ;  /* 0x000000ff0800720c */ /* 0x000fce0003f06270 */
[----:B------:R-:W-:-:S05]  /*0c70*/  @P2 IADD3 R10, R10, 0x1, RZ ;  /* 0x000000010a0a2810 */ /* 0x000fca0007ffe0ff */
[----:B------:R-:W-:-:S04]  /*0c80*/  IMAD.MOV.U32 R9, RZ, RZ, R10 ;  /* 0x000000ffff097224 */ /* 0x000fc800078e000a */
        /* <DEDUP_REMOVED lines=16> */
[----:B------:R-:W-:Y:S02]  /*0d90*/  MOV R32, R20 ;  /* 0x0000001400207202 */ /* 0x000fe40000000f00 */
[----:B------:R-:W-:Y:S01]  /*0da0*/  MOV R33, R21 ;  /* 0x0000001500217202 */ /* 0x000fe20000000f00 */
[----:B------:R-:W-:Y:S05]  /*0db0*/  BRA `(.L_x_148) ;  /* 0x0000013000007947 */ /* 0x000fea0003800000 */
.L_x_147:
        /* <DEDUP_REMOVED lines=19> */
.L_x_148:
[----:B------:R-:W-:Y:S05]  /*0ef0*/  BSYNC B0 ;  /* 0x0000000000007941 */ /* 0x000fea0003800000 */
.L_x_146:
[-C--:B------:R-:W-:Y:S01]  /*0f00*/  IABS R17, R3.reuse ;  /* 0x0000000300117213 */ /* 0x080fe20000000000 */
[----:B------:R-:W-:Y:S01]  /*0f10*/  BSSY B0, `(.L_x_149) ;  /* 0x000003c000007945 */ /* 0x000fe20003800000 */
[----:B------:R-:W-:Y:S02]  /*0f20*/  IABS R9, R3 ;  /* 0x0000000300097213 */ /* 0x000fe40000000000 */
[----:B------:R-:W0:Y:S01]  /*0f30*/  I2F.RP R12, R17 ;  /* 0x00000011000c7306 */ /* 0x000e220000209400 */
[----:B------:R-:W-:Y:S02]  /*0f40*/  IADD3 R8, R17, UR6, RZ ;  /* 0x0000000611087c10 */ /* 0x000fe4000fffe0ff */
        /* <DEDUP_REMOVED lines=37> */
.L_x_150:
        /* <DEDUP_REMOVED lines=19> */
.L_x_151:
[----:B------:R-:W-:Y:S05]  /*12d0*/  BSYNC B0 ;  /* 0x0000000000007941 */ /* 0x000fea0003800000 */
.L_x_149:
[----:B------:R-:W-:Y:S01]  /*12e0*/  IABS R17, c[0x0][0x214] ;  /* 0x0000850000117a13 */ /* 0x000fe20000000000 */
[----:B------:R-:W-:Y:S01]  /*12f0*/  IMAD.MOV.U32 R18, RZ, RZ, RZ ;  /* 0x000000ffff127224 */ /* 0x000fe200078e00ff */
[----:B------:R-:W-:Y:S01]  /*1300*/  ISETP.GT.AND P3, PT, R3, RZ, PT ;  /* 0x000000ff0300720c */ /* 0x000fe20003f64270 */
[----:B------:R-:W-:Y:S01]  /*1310*/  ULDC.U8 UR4, c[0x0][0x329] ;  /* 0x0000ca4000047ab9 */ /* 0x000fe20000000000 */
[----:B------:R-:W0:Y:S01]  /*1320*/  I2F.RP R22, R17 ;  /* 0x0000001100167306 */ /* 0x000e220000209400 */
[----:B------:R-:W-:Y:S01]  /*1330*/  IABS R24, R4 ;  /* 0x0000000400187213 */ /* 0x000fe20000000000 */
[----:B------:R-:W-:Y:S01]  /*1340*/  ULDC.64 UR10, c[0x0][0x118] ;  /* 0x00004600000a7ab9 */ /* 0x000fe20000000a00 */
[----:B------:R-:W-:Y:S01]  /*1350*/  LOP3.LUT R4, R4, c[0x0][0x1c0], RZ, 0x3c, !PT ;  /* 0x0000700004047a12 */ /* 0x000fe200078e3cff */
[----:B------:R-:W-:Y:S04]  /*1360*/  BSSY B0, `(.L_x_152) ;  /* 0x000007b000007945 */ /* 0x000fe80003800000 */
        /* <DEDUP_REMOVED lines=8> */
[----:B------:R-:W-:Y:S02]  /*13f0*/  ISETP.GE.AND P1, PT, R8, RZ, PT ;  /* 0x000000ff0800720c */ /* 0x000fe40003f26270 */
[----:B------:R-:W-:Y:S01]  /*1400*/  SHF.R.S32.HI R8, RZ, 0x1f, R3 ;  /* 0x0000001fff087819 */ /* 0x000fe20000011403 */
[----:B------:R-:W-:Y:S01]  /*1410*/  IMAD.HI.U32 R18, R10, R9, RZ ;  /* 0x000000090a127227 */ /* 0x000fe200078e00ff */
[----:B------:R-:W-:-:S03]  /*1420*/  LEA.HI.SX32 R3, R3, 0x1, 0x1 ;  /* 0x0000000103037811 */ /* 0x000fc600078f0aff */
[----:B------:R-:W-:Y:S02]  /*1430*/  IMAD.MOV R10, RZ, RZ, -R18 ;  /* 0x000000ffff0a7224 */ /* 0x000fe400078e0a12 */
[----:B------:R-:W-:Y:S01]  /*1440*/  @!P3 IMAD.MOV R3, RZ, RZ, R8 ;  /* 0x000000ffff03b224 */ /* 0x000fe200078e0208 */
[----:B------:R-:W-:Y:S01]  /*1450*/  IABS R8, c[0x0][0x1c0] ;  /* 0x0000700000087a13 */ /* 0x000fe20000000000 */
[----:B------:R-:W-:-:S05]  /*1460*/  IMAD R10, R17, R10, R9 ;  /* 0x0000000a110a7224 */ /* 0x000fca00078e0209 */
[----:B------:R-:W-:-:S13]  /*1470*/  ISETP.GT.U32.AND P0, PT, R17, R10, PT ;  /* 0x0000000a1100720c */ /* 0x000fda0003f04070 */
[----:B------:R-:W-:Y:S01]  /*1480*/  @!P0 IMAD.IADD R10, R10, 0x1, -R17 ;  /* 0x000000010a0a8824 */ /* 0x000fe200078e0a11 */
[----:B------:R-:W-:Y:S02]  /*1490*/  @!P0 IADD3 R18, R18, 0x1, RZ ;  /* 0x0000000112128810 */ /* 0x000fe40007ffe0ff */
[----:B------:R-:W-:Y:S02]  /*14a0*/  ISETP.NE.AND P0, PT, RZ, c[0x0][0x214], PT ;  /* 0x00008500ff007a0c */ /* 0x000fe40003f05270 */
[----:B------:R-:W-:Y:S02]  /*14b0*/  ISETP.GE.U32.AND P2, PT, R10, R17, PT ;  /* 0x000000110a00720c */ /* 0x000fe40003f46070 */
[----:B------:R-:W0:Y:S11]  /*14c0*/  I2F.U32.RP R17, R8 ;  /* 0x0000000800117306 */ /* 0x000e360000209000 */
[----:B------:R-:W-:-:S05]  /*14d0*/  @P2 IADD3 R18, R18, 0x1, RZ ;  /* 0x0000000112122810 */ /* 0x000fca0007ffe0ff */
[----:B------:R-:W-:Y:S01]  /*14e0*/  @!P1 IMAD.MOV R18, RZ, RZ, -R18 ;  /* 0x000000ffff129224 */ /* 0x000fe200078e0a12 */
[----:B------:R-:W-:Y:S01]  /*14f0*/  @!P0 LOP3.LUT R18, RZ, c[0x0][0x214], RZ, 0x33, !PT ;  /* 0x00008500ff128a12 */ /* 0x000fe200078e33ff */
[----:B0-----:R-:W0:Y:S04]  /*1500*/  MUFU.RCP R26, R17 ;  /* 0x00000011001a7308 */ /* 0x001e280000001000 */
[----:B------:R-:W-:-:S05]  /*1510*/  IMAD R3, R3, R18, RZ ;  /* 0x0000001203037224 */ /* 0x000fca00078e02ff */
[----:B------:R-:W-:-:S04]  /*1520*/  IABS R9, R3 ;  /* 0x0000000300097213 */ /* 0x000fc80000000000 */
[----:B------:R-:W1:Y:S01]  /*1530*/  I2F.RP R22, R9 ;  /* 0x0000000900167306 */ /* 0x000e620000209400 */
[----:B------:R-:W-:Y:S01]  /*1540*/  IMAD.IADD R6, R6, 0x1, R9 ;  /* 0x0000000106067824 */ /* 0x000fe200078e0209 */
[----:B0-----:R-:W-:-:S06]  /*1550*/  IADD3 R26, R26, 0xffffffe, RZ ;  /* 0x0ffffffe1a1a7810 */ /* 0x001fcc0007ffe0ff */
[----:B------:R-:W0:Y:S08]  /*1560*/  F2I.FTZ.U32.TRUNC.NTZ R27, R26 ;  /* 0x0000001a001b7305 */ /* 0x000e30000021f000 */
[----:B-1----:R-:W1:Y:S01]  /*1570*/  MUFU.RCP R10, R22 ;  /* 0x00000016000a7308 */ /* 0x002e620000001000 */
[----:B0-----:R-:W-:Y:S02]  /*1580*/  IMAD.MOV R25, RZ, RZ, -R27 ;  /* 0x000000ffff197224 */ /* 0x001fe400078e0a1b */
[----:B------:R-:W-:-:S02]  /*1590*/  IMAD.MOV.U32 R26, RZ, RZ, RZ ;  /* 0x000000ffff1a7224 */ /* 0x000fc400078e00ff */
[----:B------:R-:W-:Y:S01]  /*15a0*/  IMAD R25, R25, R8, RZ ;  /* 0x0000000819197224 */ /* 0x000fe200078e02ff */
[----:B-1----:R-:W-:-:S03]  /*15b0*/  IADD3 R18, R10, 0xffffffe, RZ ;  /* 0x0ffffffe0a127810 */ /* 0x002fc60007ffe0ff */
[----:B------:R-:W-:Y:S01]  /*15c0*/  IMAD.HI.U32 R25, R27, R25, R26 ;  /* 0x000000191b197227 */ /* 0x000fe200078e001a */
[----:B------:R-:W-:Y:S01]  /*15d0*/  IABS R22, R6 ;  /* 0x0000000600167213 */ /* 0x000fe20000000000 */
[----:B------:R-:W0:Y:S01]  /*15e0*/  F2I.FTZ.U32.TRUNC.NTZ R19, R18 ;  /* 0x0000001200137305 */ /* 0x000e22000021f000 */
[----:B------:R-:W-:Y:S01]  /*15f0*/  LEA.HI.SX32 R27, R2, 0x1, 0x1 ;  /* 0x00000001021b7811 */ /* 0x000fe200078f0aff */
[----:B0-----:R-:W-:Y:S02]  /*1600*/  IMAD.MOV R10, RZ, RZ, -R19 ;  /* 0x000000ffff0a7224 */ /* 0x001fe400078e0a13 */
[----:B------:R-:W-:Y:S02]  /*1610*/  IMAD.MOV.U32 R18, RZ, RZ, RZ ;  /* 0x000000ffff127224 */ /* 0x000fe400078e00ff */
[----:B------:R-:W-:Y:S02]  /*1620*/  IMAD R23, R10, R9, RZ ;  /* 0x000000090a177224 */ /* 0x000fe400078e02ff */
[----:B------:R-:W-:-:S04]  /*1630*/  IMAD.HI.U32 R10, R25, R24, RZ ;  /* 0x00000018190a7227 */ /* 0x000fc800078e00ff */
[----:B------:R-:W-:Y:S01]  /*1640*/  IMAD.HI.U32 R23, R19, R23, R18 ;  /* 0x0000001713177227 */ /* 0x000fe200078e0012 */
[----:B------:R-:W-:Y:S02]  /*1650*/  IABS R19, c[0x0][0x1c0] ;  /* 0x0000700000137a13 */ /* 0x000fe40000000000 */
[----:B------:R-:W-:Y:S01]  /*1660*/  IABS R18, R3 ;  /* 0x0000000300127213 */ /* 0x000fe20000000000 */
[----:B------:R-:W-:-:S04]  /*1670*/  IMAD.HI.U32 R25, R25, R22, RZ ;  /* 0x0000001619197227 */ /* 0x000fc800078e00ff */
[----:B------:R-:W-:Y:S02]  /*1680*/  IMAD.MOV R19, RZ, RZ, -R19 ;  /* 0x000000ffff137224 */ /* 0x000fe400078e0a13 */
[----:B------:R-:W-:Y:S02]  /*1690*/  IMAD.MOV R18, RZ, RZ, -R18 ;  /* 0x000000ffff127224 */ /* 0x000fe400078e0a12 */
[----:B------:R-:W-:Y:S02]  /*16a0*/  IMAD R17, R10, R19, R24 ;  /* 0x000000130a117224 */ /* 0x000fe400078e0218 */
[----:B------:R-:W-:-:S03]  /*16b0*/  IMAD.HI.U32 R23, R23, R22, RZ ;  /* 0x0000001617177227 */ /* 0x000fc600078e00ff */
[----:B------:R-:W-:Y:S01]  /*16c0*/  ISETP.GT.U32.AND P3, PT, R8, R17, PT ;  /* 0x000000110800720c */ /* 0x000fe20003f64070 */
[--C-:B------:R-:W-:Y:S02]  /*16d0*/  IMAD R18, R23, R18, R22.reuse ;  /* 0x0000001217127224 */ /* 0x100fe400078e0216 */
[----:B------:R-:W-:-:S03]  /*16e0*/  IMAD R19, R25, R19, R22 ;  /* 0x0000001319137224 */ /* 0x000fc600078e0216 */
[----:B------:R-:W-:Y:S02]  /*16f0*/  ISETP.GT.U32.AND P0, PT, R9, R18, PT ;  /* 0x000000120900720c */ /* 0x000fe40003f04070 */
[----:B------:R-:W-:-:S05]  /*1700*/  ISETP.GT.U32.AND P1, PT, R8, R19, PT ;  /* 0x000000130800720c */ /* 0x000fca0003f24070 */
[--C-:B------:R-:W-:Y:S01]  /*1710*/  @!P3 IMAD.IADD R17, R17, 0x1, -R8.reuse ;  /* 0x000000011111b824 */ /* 0x100fe200078e0a08 */
[----:B------:R-:W-:Y:S02]  /*1720*/  @!P3 IADD3 R10, R10, 0x1, RZ ;  /* 0x000000010a0ab810 */ /* 0x000fe40007ffe0ff */
[----:B------:R-:W-:Y:S02]  /*1730*/  ISETP.GT.AND P3, PT, R2, RZ, PT ;  /* 0x000000ff0200720c */ /* 0x000fe40003f64270 */
[----:B------:R-:W-:Y:S01]  /*1740*/  ISETP.GE.U32.AND P6, PT, R17, R8, PT ;  /* 0x000000081100720c */ /* 0x000fe20003fc6070 */
[----:B------:R-:W-:Y:S01]  /*1750*/  @!P0 IMAD.IADD R18, R18, 0x1, -R9 ;  /* 0x0000000112128824 */ /* 0x000fe200078e0a09 */
[----:B------:R-:W0:Y:S01]  /*1760*/  S2R R17, SR_TID.X ;  /* 0x0000000000117919 */ /* 0x000e220000002100 */
[----:B------:R-:W-:Y:S01]  /*1770*/  @!P0 IADD3 R23, R23, 0x1, RZ ;  /* 0x0000000117178810 */ /* 0x000fe20007ffe0ff */
[----:B------:R-:W-:Y:S01]  /*1780*/  @!P1 IMAD.IADD R19, R19, 0x1, -R8 ;  /* 0x0000000113139824 */ /* 0x000fe200078e0a08 */
[----:B------:R-:W-:-:S02]  /*1790*/  ISETP.GE.AND P0, PT, R4, RZ, PT ;  /* 0x000000ff0400720c */ /* 0x000fc40003f06270 */
[-C--:B------:R-:W-:Y:S02]  /*17a0*/  ISETP.GE.U32.AND P2, PT, R18, R9.reuse, PT ;  /* 0x000000091200720c */ /* 0x080fe40003f46070 */
[----:B------:R-:W-:Y:S02]  /*17b0*/  LOP3.LUT R18, R6, R9, RZ, 0x3c, !PT ;  /* 0x0000000906127212 */ /* 0x000fe400078e3cff */
[----:B------:R-:W-:Y:S01]  /*17c0*/  ISETP.GE.U32.AND P5, PT, R19, R8, PT ;  /* 0x000000081300720c */ /* 0x000fe20003fa6070 */
[----:B------:R-:W-:Y:S01]  /*17d0*/  IMAD.MOV.U32 R19, RZ, RZ, c[0x0][0x214] ;  /* 0x00008500ff137624 */ /* 0x000fe200078e00ff */
[----:B------:R-:W-:Y:S02]  /*17e0*/  ISETP.GE.AND P4, PT, R18, RZ, PT ;  /* 0x000000ff1200720c */ /* 0x000fe40003f86270 */
[----:B------:R-:W-:Y:S02]  /*17f0*/  @P6 IADD3 R10, R10, 0x1, RZ ;  /* 0x000000010a0a6810 */ /* 0x000fe40007ffe0ff */
[----:B------:R-:W-:-:S02]  /*1800*/  ISETP.NE.AND P6, PT, R3, RZ, PT ;  /* 0x000000ff0300720c */ /* 0x000fc40003fc5270 */
[----:B------:R-:W-:Y:S01]  /*1810*/  LOP3.LUT R6, R6, c[0x0][0x1c0], RZ, 0x3c, !PT ;  /* 0x0000700006067a12 */ /* 0x000fe200078e3cff */
[----:B------:R-:W-:Y:S01]  /*1820*/  @!P0 IMAD.MOV R10, RZ, RZ, -R10 ;  /* 0x000000ffff0a8224 */ /* 0x000fe200078e0a0a */
[----:B------:R-:W-:Y:S02]  /*1830*/  @P2 IADD3 R23, R23, 0x1, RZ ;  /* 0x0000000117172810 */ /* 0x000fe40007ffe0ff */
[----:B------:R-:W-:Y:S02]  /*1840*/  ISETP.GE.AND P2, PT, R6, RZ, PT ;  /* 0x000000ff0600720c */ /* 0x000fe40003f46270 */
[----:B------:R-:W-:Y:S01]  /*1850*/  LOP3.LUT R6, RZ, c[0x0][0x1c0], RZ, 0x33, !PT ;  /* 0x00007000ff067a12 */ /* 0x000fe200078e33ff */
[----:B------:R-:W-:Y:S01]  /*1860*/  @!P4 IMAD.MOV R23, RZ, RZ, -R23 ;  /* 0x000000ffff17c224 */ /* 0x000fe200078e0a17 */
[----:B------:R-:W-:Y:S02]  /*1870*/  ISETP.NE.AND P4, PT, RZ, c[0x0][0x1c0], PT ;  /* 0x00007000ff007a0c */ /* 0x000fe40003f85270 */
[----:B0-----:R-:W-:-:S02]  /*1880*/  SHF.R.S32.HI R4, RZ, 0x1f, R17 ;  /* 0x0000001fff047819 */ /* 0x001fc40000011411 */
[----:B------:R-:W-:Y:S02]  /*1890*/  @!P1 IADD3 R25, R25, 0x1, RZ ;  /* 0x0000000119199810 */ /* 0x000fe40007ffe0ff */
[----:B------:R-:W-:Y:S02]  /*18a0*/  SHF.R.S32.HI R18, RZ, 0x1f, R2 ;  /* 0x0000001fff127819 */ /* 0x000fe40000011402 */
[----:B------:R-:W-:Y:S02]  /*18b0*/  SEL R8, R6, R10, !P4 ;  /* 0x0000000a06087207 */ /* 0x000fe40006000000 */
[----:B------:R-:W-:Y:S01]  /*18c0*/  @!P6 LOP3.LUT R23, RZ, R9, RZ, 0x33, !PT ;  /* 0x00000009ff17e212 */ /* 0x000fe200078e33ff */
[----:B------:R-:W-:Y:S01]  /*18d0*/  @!P3 IMAD.MOV R27, RZ, RZ, R18 ;  /* 0x000000ffff1bb224 */ /* 0x000fe200078e0212 */
[----:B------:R-:W-:Y:S02]  /*18e0*/  LEA.HI R10, R4, R17, RZ, 0x3 ;  /* 0x00000011040a7211 */ /* 0x000fe400078f18ff */
[----:B------:R-:W-:-:S02]  /*18f0*/  @P5 IADD3 R25, R25, 0x1, RZ ;  /* 0x0000000119195810 */ /* 0x000fc40007ffe0ff */
[----:B------:R-:W-:Y:S02]  /*1900*/  ISETP.LT.U32.AND P0, PT, R20, R23, PT ;  /* 0x000000171400720c */ /* 0x000fe40003f01070 */
[----:B------:R-:W-:Y:S01]  /*1910*/  SHF.R.S32.HI R9, RZ, 0x1f, R23 ;  /* 0x0000001fff097819 */ /* 0x000fe20000011417 */
[----:B------:R-:W-:Y:S01]  /*1920*/  @!P2 IMAD.MOV R25, RZ, RZ, -R25 ;  /* 0x000000ffff19a224 */ /* 0x000fe200078e0a19 */
[----:B------:R-:W-:Y:S02]  /*1930*/  SHF.R.S32.HI R18, RZ, 0x3, R10 ;  /* 0x00000003ff127819 */ /* 0x000fe4000001140a */
[----:B------:R-:W-:Y:S02]  /*1940*/  ISETP.LT.AND.EX P2, PT, R21, R9, PT, P0 ;  /* 0x000000091500720c */ /* 0x000fe40003f41300 */
[----:B------:R-:W-:Y:S02]  /*1950*/  ISETP.GE.AND P0, PT, R18, c[0x0][0x314], PT ;  /* 0x0000c50012007a0c */ /* 0x000fe40003f06270 */
[----:B------:R-:W-:-:S02]  /*1960*/  ISETP.NE.AND P1, PT, RZ, UR4, PT ;  /* 0x00000004ff007c0c */ /* 0x000fc4000bf25270 */
[----:B------:R-:W-:Y:S02]  /*1970*/  LOP3.LUT R22, R10, 0xfffffff8, RZ, 0xc0, !PT ;  /* 0xfffffff80a167812 */ /* 0x000fe400078ec0ff */
[----:B------:R-:W-:Y:S02]  /*1980*/  SEL R19, R19, 0x1, !P1 ;  /* 0x0000000113137807 */ /* 0x000fe40004800000 */
[----:B------:R-:W-:Y:S01]  /*1990*/  SEL R10, R20, R23, P2 ;  /* 0x00000017140a7207 */ /* 0x000fe20001000000 */
[----:B------:R-:W-:Y:S01]  /*19a0*/  IMAD.MOV.U32 R20, RZ, RZ, -0x800000 ;  /* 0xff800000ff147424 */ /* 0x000fe200078e00ff */
[----:B------:R-:W-:Y:S01]  /*19b0*/  SEL R6, R6, R25, !P4 ;  /* 0x0000001906067207 */ /* 0x000fe20006000000 */
[----:B------:R-:W-:Y:S01]  /*19c0*/  IMAD R8, R8, R19, RZ ;  /* 0x0000001308087224 */ /* 0x000fe200078e02ff */
[----:B------:R-:W-:Y:S01]  /*19d0*/  SEL R9, R21, R9, P2 ;  /* 0x0000000915097207 */ /* 0x000fe20001000000 */
[----:B------:R-:W-:Y:S02]  /*19e0*/  IMAD.IADD R23, R17, 0x1, -R22 ;  /* 0x0000000111177824 */ /* 0x000fe400078e0a16 */
[----:B------:R-:W-:Y:S01]  /*19f0*/  IMAD R8, R27, R8, RZ ;  /* 0x000000081b087224 */ /* 0x000fe200078e02ff */
[----:B------:R-:W-:Y:S05]  /*1a00*/  @P0 BRA `(.L_x_153) ;  /* 0x0000010000000947 */ /* 0x000fea0003800000 */
[----:B------:R-:W-:Y:S02]  /*1a10*/  IADD3 R22, P2, R7, -UR8, RZ ;  /* 0x8000000807167c10 */ /* 0x000fe4000ff5e0ff */
[----:B------:R-:W-:-:S02]  /*1a20*/  SHF.R.S32.HI R21, RZ, 0x1f, R23 ;  /* 0x0000001fff157819 */ /* 0x000fc40000011417 */
[----:B------:R-:W-:Y:S02]  /*1a30*/  ISETP.GT.U32.AND P0, PT, R22, R23, PT ;  /* 0x000000171600720c */ /* 0x000fe40003f04070 */
[----:B------:R-:W-:-:S04]  /*1a40*/  IADD3.X R22, R5, ~UR7, RZ, P2, !PT ;  /* 0x8000000705167c10 */ /* 0x000fc800097fe4ff */
[----:B------:R-:W-:-:S13]  /*1a50*/  ISETP.GT.AND.EX P0, PT, R22, R21, PT, P0 ;  /* 0x000000151600720c */ /* 0x000fda0003f04300 */
[----:B------:R-:W-:Y:S05]  /*1a60*/  @!P0 BRA `(.L_x_153) ;  /* 0x000000a000008947 */ /* 0x000fea0003800000 */
[----:B------:R-:W-:Y:S01]  /*1a70*/  IADD3 R24, P0, R23, UR8, RZ ;  /* 0x0000000817187c10 */ /* 0x000fe2000ff1e0ff */
[----:B------:R-:W-:Y:S01]  /*1a80*/  IMAD R20, R5, R18, RZ ;  /* 0x0000001205147224 */ /* 0x000fe200078e02ff */
[----:B------:R-:W-:Y:S02]  /*1a90*/  SHF.R.S32.HI R22, RZ, 0x1f, R18 ;  /* 0x0000001fff167819 */ /* 0x000fe40000011412 */
[----:B------:R-:W-:-:S03]  /*1aa0*/  IADD3.X R25, R21, UR7, RZ, P0, !PT ;  /* 0x0000000715197c10 */ /* 0x000fc600087fe4ff */
[C---:B------:R-:W-:Y:S02]  /*1ab0*/  IMAD R20, R7.reuse, R22, R20 ;  /* 0x0000001607147224 */ /* 0x040fe400078e0214 */
[----:B------:R-:W-:-:S04]  /*1ac0*/  IMAD.WIDE.U32 R24, R7, R18, R24 ;  /* 0x0000001207187225 */ /* 0x000fc800078e0018 */
[----:B------:R-:W-:Y:S01]  /*1ad0*/  IMAD.IADD R20, R25, 0x1, R20 ;  /* 0x0000000119147824 */ /* 0x000fe200078e0214 */
[----:B------:R-:W-:-:S04]  /*1ae0*/  LEA R26, P0, R24, c[0x0][0x208], 0x2 ;  /* 0x00008200181a7a11 */ /* 0x000fc800078010ff */
[----:B------:R-:W-:-:S05]  /*1af0*/  LEA.HI.X R27, R24, c[0x0][0x20c], R20, 0x2, P0 ;  /* 0x00008300181b7a11 */ /* 0x000fca00000f1414 */
[----:B------:R0:W5:Y:S04]  /*1b00*/  LDG.E R20, [R26.64] ;  /* 0x0000000a1a147981 */ /* 0x000168000c1e1900 */
.L_x_153:
[----:B------:R-:W-:Y:S05]  /*1b10*/  BSYNC B0 ;  /* 0x0000000000007941 */ /* 0x000fea0003800000 */
.L_x_152:
[C---:B------:R-:W-:Y:S01]  /*1b20*/  ISETP.GT.AND P0, PT, R17.reuse, 0x7f, PT ;  /* 0x0000007f1100780c */ /* 0x040fe20003f04270 */
[----:B------:R-:W-:Y:S01]  /*1b30*/  IMAD.MOV.U32 R29, RZ, RZ, -0x800000 ;  /* 0xff800000ff1d7424 */ /* 0x000fe200078e00ff */
[----:B------:R-:W-:Y:S01]  /*1b40*/  LOP3.LUT P2, RZ, R17, 0xf, RZ, 0xc0, !PT ;  /* 0x0000000f11ff7812 */ /* 0x000fe2000784c0ff */
[----:B------:R-:W-:Y:S01]  /*1b50*/  IMAD R19, R6, R19, RZ ;  /* 0x0000001306137224 */ /* 0x000fe200078e02ff */
[----:B------:R-:W-:Y:S01]  /*1b60*/  ISETP.GT.AND P3, PT, R3, RZ, PT ;  /* 0x000000ff0300720c */ /* 0x000fe20003f64270 */
[----:B------:R-:W-:Y:S01]  /*1b70*/  BSSY B1, `(.L_x_154) ;  /* 0x00001f0000017945 */ /* 0x000fe20003800000 */
[----:B------:R-:W-:Y:S01]  /*1b80*/  ISETP.GT.OR P2, PT, R17, 0x7f, P2 ;  /* 0x0000007f1100780c */ /* 0x000fe20001744670 */
[----:B------:R-:W-:-:S06]  /*1b90*/  IMAD.MOV.U32 R28, RZ, RZ, 0x7f800000 ;  /* 0x7f800000ff1c7424 */ /* 0x000fcc00078e00ff */
[----:B------:R-:W-:Y:S01]  /*1ba0*/  @!P0 IMAD R23, R18, 0x9, R23 ;  /* 0x0000000912178824 */ /* 0x000fe200078e0217 */
[----:B------:R-:W-:-:S04]  /*1bb0*/  @!P0 LEA.HI R21, R4, R17, RZ, 0x4 ;  /* 0x0000001104158211 */ /* 0x000fc800078f20ff */
[----:B-----5:R-:W-:Y:S01]  /*1bc0*/  @!P0 STS [R23.X4], R20 ;  /* 0x0000001417008388 */ /* 0x020fe20000004800 */
[----:B------:R-:W-:Y:S02]  /*1bd0*/  @!P0 LOP3.LUT R22, R21, 0xfffffff0, RZ, 0xc0, !PT ;  /* 0xfffffff015168812 */ /* 0x000fe400078ec0ff */
[----:B------:R-:W-:-:S03]  /*1be0*/  @!P0 SHF.R.S32.HI R21, RZ, 0x4, R21 ;  /* 0x00000004ff158819 */ /* 0x000fc60000011415 */
[----:B------:R-:W-:-:S04]  /*1bf0*/  @!P0 IMAD.IADD R22, R17, 0x1, -R22 ;  /* 0x0000000111168824 */ /* 0x000fc800078e0a16 */
[----:B------:R-:W-:Y:S01]  /*1c00*/  @!P0 IMAD R21, R22, 0x9, R21 ;  /* 0x0000000916158824 */ /* 0x000fe200078e0215 */
[----:B------:R-:W-:Y:S06]  /*1c10*/  BAR.SYNC.DEFER_BLOCKING 0x0 ;  /* 0x0000000000007b1d */ /* 0x000fec0000010000 */
[----:B------:R-:W1:Y:S04]  /*1c20*/  @!P0 LDS R29, [R21.X4] ;  /* 0x00000000151d8984 */ /* 0x000e680000004800 */
[----:B-1----:R-:W1:Y:S02]  /*1c30*/  SHFL.BFLY PT, R18, R29, 0x8, 0x1f ;  /* 0x0d001f001d127f89 */ /* 0x002e6400000e0000 */
[----:B-1----:R-:W-:-:S05]  /*1c40*/  FMNMX.FTZ R25, R18, R29, !PT ;  /* 0x0000001d12197209 */ /* 0x002fca0007810000 */
[----:B------:R-:W1:Y:S02]  /*1c50*/  SHFL.BFLY PT, R24, R25, 0x4, 0x1f ;  /* 0x0c801f0019187f89 */ /* 0x000e6400000e0000 */
[----:B-1----:R-:W-:-:S05]  /*1c60*/  FMNMX.FTZ R24, R25, R24, !PT ;  /* 0x0000001819187209 */ /* 0x002fca0007810000 */
[----:B0-----:R-:W0:Y:S02]  /*1c70*/  SHFL.BFLY PT, R27, R24, 0x2, 0x1f ;  /* 0x0c401f00181b7f89 */ /* 0x001e2400000e0000 */
[----:B0-----:R-:W-:-:S05]  /*1c80*/  FMNMX.FTZ R27, R24, R27, !PT ;  /* 0x0000001b181b7209 */ /* 0x001fca0007810000 */
[----:B------:R-:W0:Y:S02]  /*1c90*/  SHFL.BFLY PT, R18, R27, 0x1, 0x1f ;  /* 0x0c201f001b127f89 */ /* 0x000e2400000e0000 */
[----:B0-----:R-:W-:-:S04]  /*1ca0*/  FMNMX.FTZ R18, R27, R18, !PT ;  /* 0x000000121b127209 */ /* 0x001fc80007810000 */
[----:B------:R-:W-:-:S04]  /*1cb0*/  FSETP.NEU.FTZ.AND P0, PT, R18, -INF , PT ;  /* 0xff8000001200780b */ /* 0x000fc80003f1d000 */
[----:B------:R-:W-:-:S05]  /*1cc0*/  FSEL R18, R18, RZ, P0 ;  /* 0x000000ff12127208 */ /* 0x000fca0000000000 */
[----:B------:R-:W-:-:S04]  /*1cd0*/  FADD.FTZ R22, -R18, R29 ;  /* 0x0000001d12167221 */ /* 0x000fc80000010100 */
[----:B------:R-:W-:-:S06]  /*1ce0*/  FMUL.FTZ R22, R22, 1.4426950216293334961 ;  /* 0x3fb8aa3b16167820 */ /* 0x000fcc0000410000 */
[----:B------:R-:W0:Y:S02]  /*1cf0*/  MUFU.EX2 R22, R22 ;  /* 0x0000001600167308 */ /* 0x000e240000000800 */
[----:B0-----:R-:W0:Y:S02]  /*1d00*/  SHFL.BFLY PT, R25, R22, 0x8, 0x1f ;  /* 0x0d001f0016197f89 */ /* 0x001e2400000e0000 */
[----:B0-----:R-:W-:Y:S01]  /*1d10*/  FADD.FTZ R25, R22, R25 ;  /* 0x0000001916197221 */ /* 0x001fe20000010000 */
[----:B------:R-:W-:-:S04]  /*1d20*/  SHF.R.S32.HI R22, RZ, 0x1f, R3 ;  /* 0x0000001fff167819 */ /* 0x000fc80000011403 */
[----:B------:R-:W0:Y:S02]  /*1d30*/  SHFL.BFLY PT, R24, R25, 0x4, 0x1f ;  /* 0x0c801f0019187f89 */ /* 0x000e2400000e0000 */
[----:B0-----:R-:W-:-:S05]  /*1d40*/  FADD.FTZ R24, R25, R24 ;  /* 0x0000001819187221 */ /* 0x001fca0000010000 */
[----:B------:R-:W0:Y:S02]  /*1d50*/  SHFL.BFLY PT, R23, R24, 0x2, 0x1f ;  /* 0x0c401f0018177f89 */ /* 0x000e2400000e0000 */
[----:B0-----:R-:W-:-:S05]  /*1d60*/  FADD.FTZ R23, R24, R23 ;  /* 0x0000001718177221 */ /* 0x001fca0000010000 */
[----:B------:R-:W0:Y:S02]  /*1d70*/  SHFL.BFLY PT, R20, R23, 0x1, 0x1f ;  /* 0x0c201f0017147f89 */ /* 0x000e2400000e0000 */
[----:B0-----:R-:W-:Y:S01]  /*1d80*/  FADD.FTZ R21, R23, R20 ;  /* 0x0000001417157221 */ /* 0x001fe20000010000 */
[----:B------:R-:W-:Y:S01]  /*1d90*/  LEA.HI.SX32 R20, R3, 0x1, 0x1 ;  /* 0x0000000103147811 */ /* 0x000fe200078f0aff */
[----:B------:R-:W-:-:S03]  /*1da0*/  @!P3 IMAD.MOV R20, RZ, RZ, R22 ;  /* 0x000000ffff14b224 */ /* 0x000fc600078e0216 */
[----:B------:R-:W-:Y:S01]  /*1db0*/  FSETP.NE.FTZ.AND P0, PT, R21, RZ, PT ;  /* 0x000000ff1500720b */ /* 0x000fe20003f15000 */
[----:B------:R-:W-:-:S12]  /*1dc0*/  IMAD R6, R19, R20, RZ ;  /* 0x0000001413067224 */ /* 0x000fd800078e02ff */
[----:B------:R-:W0:Y:S02]  /*1dd0*/  @P0 MUFU.LG2 R21, R21 ;  /* 0x0000001500150308 */ /* 0x000e240000000c00 */
[----:B0-----:R-:W-:Y:S01]  /*1de0*/  @P0 FFMA.FTZ R28, R21, 0.69314718246459960938, R18 ;  /* 0x3f317218151c0823 */ /* 0x001fe20000010012 */
[----:B------:R-:W-:Y:S05]  /*1df0*/  @P2 BRA `(.L_x_155) ;  /* 0x00001c7000002947 */ /* 0x000fea0003800000 */
[----:B------:R-:W-:Y:S01]  /*1e00*/  ULDC.U8 UR4, c[0x0][0x328] ;  /* 0x0000ca0000047ab9 */ /* 0x000fe20000000000 */
[----:B------:R-:W-:Y:S02]  /*1e10*/  LEA.HI R4, R4, R17, RZ, 0x4 ;  /* 0x0000001104047211 */ /* 0x000fe400078f20ff */
[----:B------:R-:W-:Y:S02]  /*1e20*/  ISETP.NE.AND P2, PT, RZ, UR4, PT ;  /* 0x00000004ff007c0c */ /* 0x000fe4000bf45270 */
[----:B------:R-:W-:-:S04]  /*1e30*/  SHF.R.S32.HI R4, RZ, 0x4, R4 ;  /* 0x00000004ff047819 */ /* 0x000fc80000011404 */
[----:B------:R-:W-:-:S04]  /*1e40*/  IADD3 R36, P0, R4, UR8, RZ ;  /* 0x0000000804247c10 */ /* 0x000fc8000ff1e0ff */
[----:B------:R-:W-:-:S03]  /*1e50*/  LEA.HI.X.SX32 R37, R4, UR7, 0x1, P0 ;  /* 0x0000000704257c11 */ /* 0x000fc600080f0eff */
        /* <DEDUP_REMOVED lines=43> */
.L_x_158:
        /* <DEDUP_REMOVED lines=22> */
.L_x_159:
[----:B------:R-:W-:Y:S05]  /*2270*/  BSYNC B0 ;  /* 0x0000000000007941 */ /* 0x000fea0003800000 */
.L_x_157:
[----:B------:R-:W-:Y:S01]  /*2280*/  LOP3.LUT R19, R17, R0, RZ, 0xfc, !PT ;  /* 0x0000000011137212 */ /* 0x000fe200078efcff */
[----:B------:R-:W-:Y:S03]  /*2290*/  BSSY B0, `(.L_x_160) ;  /* 0x0000028000007945 */ /* 0x000fe60003800000 */
[----:B------:R-:W-:-:S13]  /*22a0*/  ISETP.NE.U32.AND P0, PT, R19, RZ, PT ;  /* 0x000000ff1300720c */ /* 0x000fda0003f05070 */
[----:B------:R-:W-:Y:S05]  /*22b0*/  @!P0 BRA `(.L_x_161) ;  /* 0x000000f000008947 */ /* 0x000fea0003800000 */
[----:B------:R-:W-:Y:S01]  /*22c0*/  IMAD.MOV.U32 R24, RZ, RZ, R30 ;  /* 0x000000ffff187224 */ /* 0x000fe200078e001e */
[----:B------:R-:W-:Y:S02]  /*22d0*/  MOV R23, R0 ;  /* 0x0000000000177202 */ /* 0x000fe40000000f00 */
[----:B------:R-:W-:Y:S02]  /*22e0*/  MOV R22, 0x2300 ;  /* 0x0000230000167802 */ /* 0x000fe40000000f00 */
[----:B------:R-:W-:Y:S05]  /*22f0*/  CALL.REL.NOINC `($__internal_3_$__cuda_sm20_div_s64) ;  /* 0x0000201000007944 */ /* 0x000fea0003c00000 */
        /* <DEDUP_REMOVED lines=11> */
.L_x_161:
        /* <DEDUP_REMOVED lines=22> */
.L_x_162:
[----:B------:R-:W-:Y:S05]  /*2510*/  BSYNC B0 ;  /* 0x0000000000007941 */ /* 0x000fea0003800000 */
.L_x_160:
        /* <DEDUP_REMOVED lines=11> */
[----:B------:R-:W-:Y:S05]  /*25d0*/  CALL.REL.NOINC `($__internal_3_$__cuda_sm20_div_s64) ;  /* 0x00001d3000007944 */ /* 0x000fea0003c00000 */
[----:B------:R-:W-:-:S04]  /*25e0*/  IADD3 R17, P0, RZ, -R20, RZ ;  /* 0x80000014ff117210 */ /* 0x000fc80007f1e0ff */
[----:B------:R-:W-:Y:S01]  /*25f0*/  IADD3.X R18, RZ, ~R21, RZ, P0, !PT ;  /* 0x80000015ff127210 */ /* 0x000fe200007fe4ff */
[----:B------:R-:W-:-:S04]  /*2600*/  IMAD.WIDE.U32 R36, R5, R17, R36 ;  /* 0x0000001105247225 */ /* 0x000fc800078e0024 */
[----:B------:R-:W-:-:S04]  /*2610*/  IMAD R18, R18, R5, RZ ;  /* 0x0000000512127224 */ /* 0x000fc800078e02ff */
[----:B------:R-:W-:-:S05]  /*2620*/  IMAD R4, R4, R17, R18 ;  /* 0x0000001104047224 */ /* 0x000fca00078e0212 */
[----:B------:R-:W-:Y:S01]  /*2630*/  IADD3 R4, R37, R4, RZ ;  /* 0x0000000425047210 */ /* 0x000fe20007ffe0ff */
[----:B------:R-:W-:Y:S05]  /*2640*/  BRA `(.L_x_165) ;  /* 0x0000016000007947 */ /* 0x000fea0003800000 */
.L_x_164:
        /* <DEDUP_REMOVED lines=22> */
.L_x_165:
[----:B------:R-:W-:Y:S05]  /*27b0*/  BSYNC B0 ;  /* 0x0000000000007941 */ /* 0x000fea0003800000 */
.L_x_163:
        /* <DEDUP_REMOVED lines=16> */
[----:B------:R-:W-:Y:S02]  /*28c0*/  IMAD R18, R5, R14, RZ ;  /* 0x0000000e05127224 */ /* 0x000fe400078e02ff */
        /* <DEDUP_REMOVED lines=21> */
[----:B------:R-:W-:Y:S05]  /*2a20*/  CALL.REL.NOINC `($__internal_3_$__cuda_sm20_div_s64) ;  /* 0x000018e000007944 */ /* 0x000fea0003c00000 */
        /* <DEDUP_REMOVED lines=12> */
.L_x_167:
[----:B------:R-:W0:Y:S01]  /*2af0*/  I2F.U32.RP R20, R40 ;  /* 0x0000002800147306 */ /* 0x000e220000209000 */
[----:B------:R-:W-:Y:S01]  /*2b00*/  ISETP.NE.U32.AND P0, PT, R40, RZ, PT ;  /* 0x000000ff2800720c */ /* 0x000fe20003f05070 */
[----:B------:R-:W-:-:S06]  /*2b10*/  IMAD.MOV.U32 R41, RZ, RZ, RZ ;  /* 0x000000ffff297224 */ /* 0x000fcc00078e00ff */
        /* <DEDUP_REMOVED lines=20> */
.L_x_168:
[----:B------:R-:W-:Y:S05]  /*2c60*/  BSYNC B0 ;  /* 0x0000000000007941 */ /* 0x000fea0003800000 */
.L_x_166:
        /* <DEDUP_REMOVED lines=19> */
.L_x_170:
        /* <DEDUP_REMOVED lines=22> */
.L_x_171:
[----:B------:R-:W-:Y:S05]  /*2f00*/  BSYNC B0 ;  /* 0x0000000000007941 */ /* 0x000fea0003800000 */
.L_x_169:
        /* <DEDUP_REMOVED lines=10> */
[----:B------:R-:W-:Y:S02]  /*2fb0*/  IADD3 R18, P0, RZ, -R20, RZ ;  /* 0x80000014ff127210 */ /* 0x000fe40007f1e0ff */
[----:B------:R-:W-:Y:S02]  /*2fc0*/  MOV R22, R42 ;  /* 0x0000002a00167202 */ /* 0x000fe40000000f00 */
[----:B------:R-:W-:Y:S02]  /*2fd0*/  IADD3.X R17, RZ, ~R21, RZ, P0, !PT ;  /* 0x80000015ff117210 */ /* 0x000fe400007fe4ff */
[----:B------:R-:W-:-:S03]  /*2fe0*/  MOV R23, R43 ;  /* 0x0000002b00177202 */ /* 0x000fc60000000f00 */
[----:B------:R-:W-:Y:S02]  /*2ff0*/  IMAD R17, R17, R14, RZ ;  /* 0x0000000e11117224 */ /* 0x000fe400078e02ff */
[----:B------:R-:W-:-:S04]  /*3000*/  IMAD.WIDE.U32 R22, R14, R18, R22 ;  /* 0x000000120e167225 */ /* 0x000fc800078e0016 */
[----:B------:R-:W-:Y:S01]  /*3010*/  IMAD R13, R13, R18, R17 ;  /* 0x000000120d0d7224 */ /* 0x000fe200078e0211 */
[----:B------:R-:W-:-:S04]  /*3020*/  MOV R14, R22 ;  /* 0x00000016000e7202 */ /* 0x000fc80000000f00 */
[----:B------:R-:W-:Y:S01]  /*3030*/  IADD3 R13, R23, R13, RZ ;  /* 0x0000000d170d7210 */ /* 0x000fe20007ffe0ff */
[----:B------:R-:W-:Y:S05]  /*3040*/  BRA `(.L_x_174) ;  /* 0x0000017000007947 */ /* 0x000fea0003800000 */
.L_x_173:
        /* <DEDUP_REMOVED lines=23> */
.L_x_174:
[----:B------:R-:W-:Y:S05]  /*31c0*/  BSYNC B0 ;  /* 0x0000000000007941 */ /* 0x000fea0003800000 */
.L_x_172:
[----:B------:R-:W-:Y:S01]  /*31d0*/  SHF.R.S32.HI R18, RZ, 0x1f, R8 ;  /* 0x0000001fff127819 */ /* 0x000fe20000011408 */
[----:B------:R-:W-:Y:S01]  /*31e0*/  IMAD R17, R21, R8, RZ ;  /* 0x0000000815117224 */ /* 0x000fe200078e02ff */
[----:B------:R-:W-:Y:S01]  /*31f0*/  SHF.R.S32.HI R21, RZ, 0x1f, R2 ;  /* 0x0000001fff157819 */ /* 0x000fe20000011402 */
[----:B------:R-:W-:Y:S01]  /*3200*/  IMAD R44, R25, c[0x0][0x214], RZ ;  /* 0x00008500192c7a24 */ /* 0x000fe200078e02ff */
[----:B------:R-:W-:Y:S01]  /*3210*/  BSSY B0, `(.L_x_175) ;  /* 0x0000039000007945 */ /* 0x000fe20003800000 */
[----:B------:R-:W-:Y:S01]  /*3220*/  IMAD R17, R18, R20, R17 ;  /* 0x0000001412117224 */ /* 0x000fe200078e0211 */
[----:B------:R-:W-:Y:S01]  /*3230*/  LOP3.LUT R18, R41, R11, RZ, 0xfc, !PT ;  /* 0x0000000b29127212 */ /* 0x000fe200078efcff */
[----:B------:R-:W-:Y:S01]  /*3240*/  IMAD R13, R13, R2, RZ ;  /* 0x000000020d0d7224 */ /* 0x000fe200078e02ff */
[----:B------:R-:W-:Y:S01]  /*3250*/  SHF.R.S32.HI R19, RZ, 0x1f, R44 ;  /* 0x0000001fff137819 */ /* 0x000fe2000001142c */
[----:B------:R-:W-:Y:S01]  /*3260*/  IMAD.WIDE.U32 R42, R20, R8, RZ ;  /* 0x00000008142a7225 */ /* 0x000fe200078e00ff */
[----:B------:R-:W-:-:S03]  /*3270*/  ISETP.NE.U32.AND P0, PT, R18, RZ, PT ;  /* 0x000000ff1200720c */ /* 0x000fc60003f05070 */
[----:B------:R-:W-:Y:S02]  /*3280*/  IMAD R8, R15, R44, RZ ;  /* 0x0000002c0f087224 */ /* 0x000fe400078e02ff */
[----:B------:R-:W-:Y:S02]  /*3290*/  IMAD R13, R21, R14, R13 ;  /* 0x0000000e150d7224 */ /* 0x000fe400078e020d */
[----:B------:R-:W-:-:S04]  /*32a0*/  IMAD.WIDE.U32 R14, R14, R2, RZ ;  /* 0x000000020e0e7225 */ /* 0x000fc800078e00ff */
[----:B------:R-:W-:Y:S01]  /*32b0*/  IMAD R19, R19, R16, R8 ;  /* 0x0000001013137224 */ /* 0x000fe200078e0208 */
[----:B------:R-:W-:Y:S01]  /*32c0*/  IADD3 R8, R15, R13, RZ ;  /* 0x0000000d0f087210 */ /* 0x000fe20007ffe0ff */
        /* <DEDUP_REMOVED lines=9> */
[----:B------:R-:W-:Y:S05]  /*3360*/  CALL.REL.NOINC `($__internal_3_$__cuda_sm20_div_s64) ;  /* 0x00000fa000007944 */ /* 0x000fea0003c00000 */
        /* <DEDUP_REMOVED lines=12> */
.L_x_176:
        /* <DEDUP_REMOVED lines=23> */
.L_x_177:
[----:B------:R-:W-:Y:S05]  /*35a0*/  BSYNC B0 ;  /* 0x0000000000007941 */ /* 0x000fea0003800000 */
.L_x_175:
        /* <DEDUP_REMOVED lines=29> */
.L_x_179:
[----:B------:R-:W0:Y:S01]  /*3780*/  I2F.U32.RP R17, R10 ;  /* 0x0000000a00117306 */ /* 0x000e220000209000 */
[----:B------:R-:W-:Y:S01]  /*3790*/  IMAD.MOV.U32 R18, RZ, RZ, RZ ;  /* 0x000000ffff127224 */ /* 0x000fe200078e00ff */
[----:B------:R-:W-:Y:S01]  /*37a0*/  ISETP.NE.U32.AND P0, PT, R10, RZ, PT ;  /* 0x000000ff0a00720c */ /* 0x000fe20003f05070 */
[----:B------:R-:W-:-:S05]  /*37b0*/  IMAD.MOV.U32 R21, RZ, RZ, RZ ;  /* 0x000000ffff157224 */ /* 0x000fca00078e00ff */
        /* <DEDUP_REMOVED lines=19> */
.L_x_180:
[----:B------:R-:W-:Y:S05]  /*38f0*/  BSYNC B0 ;  /* 0x0000000000007941 */ /* 0x000fea0003800000 */
.L_x_178:
[----:B------:R-:W-:-:S04]  /*3900*/  IADD3 R31, P1, P0, R36, R32, R30 ;  /* 0x00000020241f7210 */ /* 0x000fc8000783e01e */
[----:B------:R-:W-:Y:S02]  /*3910*/  IADD3 R31, P3, P2, R42, R31, R44 ;  /* 0x0000001f2a1f7210 */ /* 0x000fe40007a7e02c */
[----:B------:R-:W-:Y:S01]  /*3920*/  IADD3.X R0, R4, R5, R0, P1, P0 ;  /* 0x0000000504007210 */ /* 0x000fe20000fe0400 */
[----:B------:R-:W-:Y:S01]  /*3930*/  IMAD R5, R21, R6, RZ ;  /* 0x0000000615057224 */ /* 0x000fe200078e02ff */
[----:B------:R-:W-:Y:S02]  /*3940*/  IADD3 R14, P1, P0, R46, R31, R14 ;  /* 0x0000001f2e0e7210 */ /* 0x000fe4000783e00e */
[----:B------:R-:W-:Y:S02]  /*3950*/  IADD3.X R0, R13, R0, R2, P3, P2 ;  /* 0x000000000d007210 */ /* 0x000fe40001fe4402 */
[----:B------:R-:W-:Y:S02]  /*3960*/  SHF.R.S32.HI R2, RZ, 0x1f, R6 ;  /* 0x0000001fff027819 */ /* 0x000fe40000011406 */
[----:B------:R-:W-:-:S02]  /*3970*/  IADD3.X R15, R11, R0, R8, P1, P0 ;  /* 0x000000000b0f7210 */ /* 0x000fc40000fe0408 */
[----:B------:R-:W-:Y:S01]  /*3980*/  SHF.R.S32.HI R0, RZ, 0x1f, R3 ;  /* 0x0000001fff007819 */ /* 0x000fe20000011403 */
[-C--:B------:R-:W-:Y:S02]  /*3990*/  IMAD R2, R2, R20.reuse, R5 ;  /* 0x0000001402027224 */ /* 0x080fe400078e0205 */
[----:B------:R-:W-:-:S04]  /*39a0*/  IMAD.WIDE.U32 R14, R6, R20, R14 ;  /* 0x00000014060e7225 */ /* 0x000fc800078e000e */
[----:B------:R-:W-:Y:S02]  /*39b0*/  IMAD R5, R12, R3, RZ ;  /* 0x000000030c057224 */ /* 0x000fe400078e02ff */
        /* <DEDUP_REMOVED lines=8> */
.L_x_156:
[----:B------:R-:W-:-:S04]  /*3a40*/  LEA R2, P0, R36, c[0x0][0x200], 0x2 ;  /* 0x0000800024027a11 */ /* 0x000fc800078010ff */
[----:B------:R-:W-:-:S05]  /*3a50*/  LEA.HI.X R3, R36, c[0x0][0x204], R37, 0x2, P0 ;  /* 0x0000810024037a11 */ /* 0x000fca00000f1425 */
[----:B------:R0:W-:Y:S04]  /*3a60*/  STG.E [R2.64], R28 ;  /* 0x0000001c02007986 */ /* 0x0001e8000c10190a */
.L_x_155:
[----:B------:R-:W-:Y:S05]  /*3a70*/  BSYNC B1 ;  /* 0x0000000000017941 */ /* 0x000fea0003800000 */
.L_x_154:
[----:B------:R-:W1:Y:S01]  /*3a80*/  S2R R0, SR_TID.X ;  /* 0x0000000000007919 */ /* 0x000e620000002100 */
[----:B------:R-:W-:Y:S01]  /*3a90*/  HFMA2.MMA R5, -RZ, RZ, 0, 0 ;  /* 0x00000000ff057435 */ /* 0x000fe200000001ff */
[----:B01----:R-:W-:-:S04]  /*3aa0*/  SHF.R.S32.HI R3, RZ, 0x1f, R0 ;  /* 0x0000001fff037819 */ /* 0x003fc80000011400 */
[----:B------:R-:W-:Y:S02]  /*3ab0*/  LEA.HI R12, R3, R0, RZ, 0x4 ;  /* 0x00000000030c7211 */ /* 0x000fe400078f20ff */
[----:B------:R-:W-:Y:S02]  /*3ac0*/  CS2R R2, SRZ ;  /* 0x0000000000027805 */ /* 0x000fe4000001ff00 */
[----:B------:R-:W-:Y:S02]  /*3ad0*/  LOP3.LUT R19, R12, 0xfffffff0, RZ, 0xc0, !PT ;  /* 0xfffffff00c137812 */ /* 0x000fe400078ec0ff */
[----:B------:R-:W-:-:S03]  /*3ae0*/  SHF.R.S32.HI R12, RZ, 0x4, R12 ;  /* 0x00000004ff0c7819 */ /* 0x000fc6000001140c */
[----:B------:R-:W-:-:S05]  /*3af0*/  IMAD.IADD R19, R0, 0x1, -R19 ;  /* 0x0000000100137824 */ /* 0x000fca00078e0a13 */
[C---:B------:R-:W-:Y:S02]  /*3b00*/  ISETP.GE.AND P0, PT, R19.reuse, c[0x0][0x314], PT ;  /* 0x0000c50013007a0c */ /* 0x040fe40003f06270 */
[----:B------:R-:W-:Y:S02]  /*3b10*/  SHF.L.U32 R18, R19, 0x2, RZ ;  /* 0x0000000213127819 */ /* 0x000fe400000006ff */
[----:B------:R-:W-:Y:S01]  /*3b20*/  ISETP.LT.AND P0, PT, R0, 0x80, !P0 ;  /* 0x000000800000780c */ /* 0x000fe20004701270 */
[----:B------:R-:W-:-:S12]  /*3b30*/  IMAD.MOV.U32 R0, RZ, RZ, c[0x0][0x314] ;  /* 0x0000c500ff007624 */ /* 0x000fd800078e00ff */
[----:B------:R-:W-:Y:S02]  /*3b40*/  @P0 FADD.FTZ R4, -R28, R29 ;  /* 0x0000001d1c040221 */ /* 0x000fe40000010100 */
[----:B------:R-:W-:Y:S02]  /*3b50*/  @P0 IMAD R9, R19, 0x9, R12 ;  /* 0x0000000913090824 */ /* 0x000fe400078e020c */
[----:B------:R-:W-:-:S06]  /*3b60*/  @P0 FMUL.FTZ R4, R4, 1.4426950216293334961 ;  /* 0x3fb8aa3b04040820 */ /* 0x000fcc0000410000 */
[----:B------:R-:W0:Y:S02]  /*3b70*/  @P0 MUFU.EX2 R4, R4 ;  /* 0x0000000400040308 */ /* 0x000e240000000800 */
[----:B0-----:R0:W-:Y:S04]  /*3b80*/  @P0 STS [R9.X4], R4 ;  /* 0x0000000409000388 */ /* 0x0011e80000004800 */
[----:B------:R-:W-:Y:S01]  /*3b90*/  BAR.SYNC.DEFER_BLOCKING 0x0 ;  /* 0x0000000000007b1d */ /* 0x000fe20000010000 */
[----:B------:R-:W-:Y:S01]  /*3ba0*/  ISETP.GE.AND P0, PT, R0, 0x1, PT ;  /* 0x000000010000780c */ /* 0x000fe20003f06270 */
[----:B------:R-:W-:-:S12]  /*3bb0*/  IMAD.MOV.U32 R0, RZ, RZ, RZ ;  /* 0x000000ffff007224 */ /* 0x000fd800078e00ff */
[----:B------:R-:W-:Y:S05]  /*3bc0*/  @!P0 BRA `(.L_x_181) ;  /* 0x0000024000008947 */ /* 0x000fea0003800000 */
[----:B------:R-:W-:Y:S01]  /*3bd0*/  ULDC UR5, c[0x0][0x22c] ;  /* 0x00008b0000057ab9 */ /* 0x000fe20000000800 */
[C---:B------:R-:W-:Y:S01]  /*3be0*/  IMAD R13, R12.reuse, 0x40, R18 ;  /* 0x000000400c0d7824 */ /* 0x040fe200078e0212 */
[----:B------:R-:W-:Y:S01]  /*3bf0*/  UIMAD UR5, UR8, UR5, URZ ;  /* 0x00000005080572a4 */ /* 0x000fe2000f8e023f */
[C---:B------:R-:W-:Y:S01]  /*3c00*/  IADD3 R5, R7.reuse, -UR8, RZ ;  /* 0x8000000807057c10 */ /* 0x040fe2000fffe0ff */
[----:B------:R-:W-:Y:S01]  /*3c10*/  IMAD R20, R7, c[0x0][0x22c], RZ ;  /* 0x00008b0007147a24 */ /* 0x000fe200078e02ff */
[----:B0-----:R-:W-:Y:S01]  /*3c20*/  CS2R R8, SRZ ;  /* 0x0000000000087805 */ /* 0x001fe2000001ff00 */
        /* <DEDUP_REMOVED lines=11> */
.L_x_184:
[----:B------:R-:W-:Y:S01]  /*3ce0*/  BSSY B0, `(.L_x_182) ;  /* 0x0000007000007945 */ /* 0x000fe20003800000 */
[----:B------:R-:W-:-:S05]  /*3cf0*/  @P2 BRA `(.L_x_183) ;  /* 0x0000005000002947 */ /* 0x000fca0003800000 */
[----:B------:R-:W-:Y:S01]  /*3d00*/  ISETP.GE.AND P0, PT, R18, c[0x0][0x220], PT ;  /* 0x0000880012007a0c */ /* 0x000fe20003f06270 */
[----:B------:R-:W-:Y:S01]  /*3d10*/  CS2R R8, SRZ ;  /* 0x0000000000087805 */ /* 0x000fe2000001ff00 */
[----:B------:R-:W-:Y:S11]  /*3d20*/  CS2R R10, SRZ ;  /* 0x00000000000a7805 */ /* 0x000ff6000001ff00 */
[----:B------:R-:W-:Y:S05]  /*3d30*/  @!P0 MOV R15, R13 ;  /* 0x0000000d000f8202 */ /* 0x000fea0000000f00 */
[----:B------:R0:W5:Y:S02]  /*3d40*/  @!P0 LDG.E.128 R8, [R14.64] ;  /* 0x0000000a0e088981 */ /* 0x000164000c1e1d00 */
.L_x_183:
[----:B------:R-:W-:Y:S05]  /*3d50*/  BSYNC B0 ;  /* 0x0000000000007941 */ /* 0x000fea0003800000 */
.L_x_182:
        /* <DEDUP_REMOVED lines=11> */
.L_x_181:
        /* <DEDUP_REMOVED lines=72> */
[----:B------:R-:W-:Y:S02]  /*4290*/  IMAD R0, R0, c[0x0][0x1e8], RZ ;  /* 0x00007a0000007a24 */ /* 0x000fe400078e02ff */
[----:B------:R-:W-:-:S04]  /*42a0*/  IMAD.WIDE.U32 R18, R7, c[0x0][0x1e8], R18 ;  /* 0x00007a0007127a25 */ /* 0x000fc800078e0012 */
[----:B------:R-:W-:Y:S01]  /*42b0*/  IMAD R0, R7, c[0x0][0x1ec], R0 ;  /* 0x00007b0007007a24 */ /* 0x000fe200078e0200 */
[----:B------:R-:W-:-:S04]  /*42c0*/  LEA R2, P0, R18, c[0x0][0x1d0], 0x1 ;  /* 0x0000740012027a11 */ /* 0x000fc800078008ff */
[----:B------:R-:W-:-:S04]  /*42d0*/  IADD3 R3, R19, R0, RZ ;  /* 0x0000000013037210 */ /* 0x000fc80007ffe0ff */
[----:B------:R-:W-:-:S05]  /*42e0*/  LEA.HI.X R3, R18, c[0x0][0x1d4], R3, 0x1, P0 ;  /* 0x0000750012037a11 */ /* 0x000fca00000f0c03 */
[----:B------:R-:W-:Y:S01]  /*42f0*/  STG.E.64 [R2.64], R4 ;  /* 0x0000000402007986 */ /* 0x000fe2000c101b0a */
[----:B------:R-:W-:Y:S05]  /*4300*/  EXIT ;  /* 0x000000000000794d */ /* 0x000fea0003800000 */
        .weak           $__internal_3_$__cuda_sm20_div_s64
        .type           $__internal_3_$__cuda_sm20_div_s64,@function
        .size           $__internal_3_$__cuda_sm20_div_s64,(.L_x_7801 - $__internal_3_$__cuda_sm20_div_s64)
$__internal_3_$__cuda_sm20_div_s64:
        /* <DEDUP_REMOVED lines=29> */
[----:B------:R-:W-:-:S04]  /*44e0*/  IMAD.X R26, RZ, RZ, ~R26, P0 ;  /* 0x000000ffff1a7224 */ /* 0x000fc800000e0e1a */
[----:B------:R-:W-:-:S04]  /*44f0*/  IMAD.WIDE.U32 R34, P5, R35, R26, R34 ;  /* 0x0000001a23227225 */ /* 0x000fc800078a0022 */
[C---:B------:R-:W-:Y:S02]  /*4500*/  IMAD R21, R27.reuse, R26, RZ ;  /* 0x0000001a1b157224 */ /* 0x040fe400078e02ff */
[----:B------:R-:W-:-:S04]  /*4510*/  IMAD.HI.U32 R20, P4, R27, R20, R34 ;  /* 0x000000141b147227 */ /* 0x000fc80007880022 */
[----:B------:R-:W-:Y:S01]  /*4520*/  IMAD.HI.U32 R19, R27, R26, RZ ;  /* 0x0000001a1b137227 */ /* 0x000fe200078e00ff */
[----:B------:R-:W-:Y:S02]  /*4530*/  IADD3 R21, P3, R21, R20, RZ ;  /* 0x0000001415157210 */ /* 0x000fe40007f7e0ff */
[-C--:B------:R-:W-:Y:S01]  /*4540*/  IADD3 R20, P0, RZ, -R18.reuse, RZ ;  /* 0x80000012ff147210 */ /* 0x080fe20007f1e0ff */
[----:B------:R-:W-:Y:S02]  /*4550*/  IMAD.X R27, R19, 0x1, R27, P5 ;  /* 0x00000001131b7824 */ /* 0x000fe400028e061b */
[----:B------:R-:W-:Y:S01]  /*4560*/  IMAD.MOV.U32 R35, RZ, RZ, RZ ;  /* 0x000000ffff237224 */ /* 0x000fe200078e00ff */
[----:B------:R-:W-:Y:S01]  /*4570*/  SEL R20, R20, R18, !P2 ;  /* 0x0000001214147207 */ /* 0x000fe20005000000 */
[----:B------:R-:W-:-:S04]  /*4580*/  IMAD.X R26, RZ, RZ, ~R17, P0 ;  /* 0x000000ffff1a7224 */ /* 0x000fc800000e0e11 */
[----:B------:R-:W-:Y:S01]  /*4590*/  IMAD.HI.U32 R34, R21, R20, RZ ;  /* 0x0000001415227227 */ /* 0x000fe200078e00ff */
[----:B------:R-:W-:Y:S02]  /*45a0*/  SEL R19, R26, R17, !P2 ;  /* 0x000000111a137207 */ /* 0x000fe40005000000 */
[----:B------:R-:W-:-:S03]  /*45b0*/  IADD3.X R26, RZ, RZ, R27, P3, P4 ;  /* 0x000000ffff1a7210 */ /* 0x000fc60001fe841b */
[----:B------:R-:W-:-:S04]  /*45c0*/  IMAD.WIDE.U32 R34, R21, R19, R34 ;  /* 0x0000001315227225 */ /* 0x000fc800078e0022 */
[C---:B------:R-:W-:Y:S02]  /*45d0*/  IMAD R27, R26.reuse, R19, RZ ;  /* 0x000000131a1b7224 */ /* 0x040fe400078e02ff */
[----:B------:R-:W-:-:S04]  /*45e0*/  IMAD.HI.U32 R34, P0, R26, R20, R34 ;  /* 0x000000141a227227 */ /* 0x000fc80007800022 */
[----:B------:R-:W-:Y:S01]  /*45f0*/  IMAD.HI.U32 R26, R26, R19, RZ ;  /* 0x000000131a1a7227 */ /* 0x000fe200078e00ff */
[----:B------:R-:W-:-:S04]  /*4600*/  IADD3 R27, P2, R27, R34, RZ ;  /* 0x000000221b1b7210 */ /* 0x000fc80007f5e0ff */
[----:B------:R-:W-:Y:S01]  /*4610*/  IADD3.X R26, R26, RZ, RZ, P0, !PT ;  /* 0x000000ff1a1a7210 */ /* 0x000fe200007fe4ff */
[----:B------:R-:W-:-:S04]  /*4620*/  IMAD.WIDE.U32 R34, R27, R38, RZ ;  /* 0x000000261b227225 */ /* 0x000fc800078e00ff */
[----:B------:R-:W-:Y:S01]  /*4630*/  IMAD R21, R27, R39, R35 ;  /* 0x000000271b157224 */ /* 0x000fe200078e0223 */
[----:B------:R-:W-:Y:S01]  /*4640*/  IADD3 R20, P0, -R34, R20, RZ ;  /* 0x0000001422147210 */ /* 0x000fe20007f1e1ff */
[----:B------:R-:W-:-:S03]  /*4650*/  IMAD.X R26, RZ, RZ, R26, P2 ;  /* 0x000000ffff1a7224 */ /* 0x000fc600010e061a */
        /* <DEDUP_REMOVED lines=8> */
[----:B------:R-:W-:Y:S02]  /*46e0*/  SEL R34, R34, R27, P4 ;  /* 0x0000001b22227207 */ /* 0x000fe40002000000 */
[----:B------:R-:W-:Y:S01]  /*46f0*/  ISETP.GE.U32.AND P0, PT, R21, R38, PT ;  /* 0x000000261500720c */ /* 0x000fe20003f06070 */
[----:B------:R-:W-:Y:S01]  /*4700*/  IMAD.X R21, RZ, RZ, R26, P2 ;  /* 0x000000ffff157224 */ /* 0x000fe200010e061a */
[----:B------:R-:W-:Y:S02]  /*4710*/  SEL R19, R20, R19, P4 ;  /* 0x0000001314137207 */ /* 0x000fe40002000000 */
[----:B------:R-:W-:Y:S02]  /*4720*/  IADD3 R27, P2, R34, 0x1, RZ ;  /* 0x00000001221b7810 */ /* 0x000fe40007f5e0ff */
[----:B------:R-:W-:Y:S01]  /*4730*/  SEL R21, R21, R26, P4 ;  /* 0x0000001a15157207 */ /* 0x000fe20002000000 */
[----:B------:R-:W-:Y:S01]  /*4740*/  IMAD.MOV.U32 R26, RZ, RZ, R22 ;  /* 0x000000ffff1a7224 */ /* 0x000fe200078e0016 */
[----:B------:R-:W-:-:S02]  /*4750*/  ISETP.GE.U32.AND.EX P0, PT, R19, R39, PT, P0 ;  /* 0x000000271300720c */ /* 0x000fc40003f06100 */
[----:B------:R-:W-:Y:S02]  /*4760*/  IADD3.X R20, RZ, R21, RZ, P2, !PT ;  /* 0x00000015ff147210 */ /* 0x000fe400017fe4ff */
[----:B------:R-:W-:Y:S02]  /*4770*/  SEL R27, R27, R34, P0 ;  /* 0x000000221b1b7207 */ /* 0x000fe40000000000 */
[----:B------:R-:W-:Y:S02]  /*4780*/  LOP3.LUT R19, R23, R17, RZ, 0x3c, !PT ;  /* 0x0000001117137212 */ /* 0x000fe400078e3cff */
[----:B------:R-:W-:Y:S02]  /*4790*/  SEL R21, R20, R21, P0 ;  /* 0x0000001514157207 */ /* 0x000fe40000000000 */
[----:B------:R-:W-:Y:S02]  /*47a0*/  IADD3 R20, P2, RZ, -R27, RZ ;  /* 0x8000001bff147210 */ /* 0x000fe40007f5e0ff */
[----:B------:R-:W-:-:S02]  /*47b0*/  ISETP.GE.AND P3, PT, R19, RZ, PT ;  /* 0x000000ff1300720c */ /* 0x000fc40003f66270 */
[----:B------:R-:W-:Y:S01]  /*47c0*/  ISETP.NE.U32.AND P0, PT, R24, RZ, PT ;  /* 0x000000ff1800720c */ /* 0x000fe20003f05070 */
[----:B------:R-:W-:Y:S01]  /*47d0*/  IMAD.X R24, RZ, RZ, ~R21, P2 ;  /* 0x000000ffff187224 */ /* 0x000fe200010e0e15 */
[----:B------:R-:W-:Y:S01]  /*47e0*/  SEL R20, R20, R27, !P3 ;  /* 0x0000001b14147207 */ /* 0x000fe20005800000 */
[----:B------:R-:W-:Y:S01]  /*47f0*/  IMAD.MOV.U32 R27, RZ, RZ, 0x0 ;  /* 0x00000000ff1b7424 */ /* 0x000fe200078e00ff */
[----:B------:R-:W-:Y:S02]  /*4800*/  ISETP.NE.AND.EX P0, PT, R23, RZ, PT, P0 ;  /* 0x000000ff1700720c */ /* 0x000fe40003f05300 */
[----:B------:R-:W-:Y:S02]  /*4810*/  SEL R24, R24, R21, !P3 ;  /* 0x0000001518187207 */ /* 0x000fe40005800000 */
[----:B------:R-:W-:Y:S02]  /*4820*/  SEL R20, R20, 0xffffffff, P0 ;  /* 0xffffffff14147807 */ /* 0x000fe40000000000 */
[----:B------:R-:W-:Y:S01]  /*4830*/  SEL R21, R24, 0xffffffff, P0 ;  /* 0xffffffff18157807 */ /* 0x000fe20000000000 */
[----:B------:R-:W-:Y:S06]  /*4840*/  RET.REL.NODEC R26 `(_ZN5flash32flash_fwd_splitkv_combine_kernelI23Flash_fwd_kernel_traitsILi64ELi64ELi256ELi4ELb0ELb0EN7cutlass10bfloat16_tE19Flash_kernel_traitsILi64ELi64ELi256ELi4ES3_EELi8ELi4ELb0EEEvNS_16Flash_fwd_paramsE) ;  /* 0xffffb7b01a007950 */ /* 0x000fec0003c3ffff */
.L_x_185:
        /* <DEDUP_REMOVED lines=11> */
.L_x_7801:


//--------------------- .text._ZN5flash32flash_fwd_splitkv_combine_kernelI23Flash_fwd_kernel_traitsILi64ELi64ELi256ELi4ELb0ELb0EN7cutlass10bfloat16_tE19Flash_kernel_traitsILi64ELi64ELi256ELi4ES3_EELi8ELi3ELb0EEEvNS_16Flash_fwd_paramsE --------------------------
	.section	.text._ZN5flash32flash_fwd_splitkv_combine_kernelI23Flash_fwd_kernel_traitsILi64ELi64ELi256ELi4ELb0ELb0EN7cutlass10bfloat16_tE19Flash_kernel_traitsILi64ELi64ELi256ELi4ES3_EELi8ELi3ELb0EEEvNS_16Flash_fwd_paramsE,"ax",@progbits
	.sectioninfo	@"SHI_REGISTERS=54"
	.align	128
        .global         _ZN5flash32flash_fwd_splitkv_combine_kernelI23Flash_fwd_kernel_traitsILi64ELi64ELi256ELi4ELb0ELb0EN7cutlass10bfloat16_tE19Flash_kernel_traitsILi64ELi64ELi256ELi4ES3_EELi8ELi3ELb0EEEvNS_16Flash_fwd_paramsE
        .type           _ZN5flash32flash_fwd_splitkv_combine_kernelI23Flash_fwd_kernel_traitsILi64ELi64ELi256ELi4ELb0ELb0EN7cutlass10bfloat16_tE19Flash_kernel_traitsILi64ELi64ELi256ELi4ES3_EELi8ELi3ELb0EEEvNS_16Flash_fwd_paramsE,@function
        .size           _ZN5flash32flash_fwd_splitkv_combine_kernelI23Flash_fwd_kernel_traitsILi64ELi64ELi256ELi4ELb0ELb0EN7cutlass10bfloat16_tE19Flash_kernel_traitsILi64ELi64ELi256ELi4ES3_EELi8ELi3ELb0EEEvNS_16Flash_fwd_paramsE,(.L_x_7802 - _ZN5flash32flash_fwd_splitkv_combine_kernelI23Flash_fwd_kernel_traitsILi64ELi64ELi256ELi4ELb0ELb0EN7cutlass10bfloat16_tE19Flash_kernel_traitsILi64ELi64ELi256ELi4ES3_EELi8ELi3ELb0EEEvNS_16Flash_fwd_paramsE)
        .other          _ZN5flash32flash_fwd_splitkv_combine_kernelI23Flash_fwd_kernel_traitsILi64ELi64ELi256ELi4ELb0ELb0EN7cutlass10bfloat16_tE19Flash_kernel_traitsILi64ELi64ELi256ELi4ES3_EELi8ELi3ELb0EEEvNS_16Flash_fwd_paramsE,@"STO_CUDA_ENTRY STV_DEFAULT"
_ZN5flash32flash_fwd_splitkv_combine_kernelI23Flash_fwd_kernel_traitsILi64ELi64ELi256ELi4ELb0ELb0EN7cutlass10bfloat16_tE19Flash_kernel_traitsILi64ELi64ELi256ELi4ES3_EELi8ELi3ELb0EEEvNS_16Flash_fwd_paramsE:
.text._ZN5flash32flash_fwd_splitkv_combine_kernelI23Flash_fwd_kernel_traitsILi64ELi64ELi256ELi4ELb0ELb0EN7cutlass10bfloat16_tE19Flash_kernel_traitsILi64ELi64ELi256ELi4ES3_EELi8ELi3ELb0EEEvNS_16Flash_fwd_paramsE:
        /* <DEDUP_REMOVED lines=23> */
[----:B------:R-:W-:Y:S05]  /*0170*/  CALL.REL.NOINC `($__internal_4_$__cuda_sm20_div_s64) ;  /* 0x000040e000007944 */ /* 0x000fea0003c00000 */
[----:B------:R-:W-:Y:S01]  /*0180*/  MOV R24, R0 ;  /* 0x0000000000187202 */ /* 0x000fe20000000f00 */
[----:B------:R-:W-:Y:S05]  /*0190*/  BRA `(.L_x_187) ;  /* 0x0000013000007947 */ /* 0x000fea0003800000 */
.L_x_186:
        /* <DEDUP_REMOVED lines=19> */
.L_x_187:
        /* <DEDUP_REMOVED lines=8> */
[----:B------:R-:W-:Y:S02]  /*0350*/  MOV R21, R25 ;  /* 0x0000001900157202 */ /* 0x000fe40000000f00 */
[----:B------:R-:W-:Y:S02]  /*0360*/  MOV R20, 0x380 ;  /* 0x0000038000147802 */ /* 0x000fe40000000f00 */
[----:B------:R-:W-:Y:S05]  /*0370*/  CALL.REL.NOINC `($__internal_4_$__cuda_sm20_div_s64) ;  /* 0x00003ee000007944 */ /* 0x000fea0003c00000 */
[----:B------:R-:W-:Y:S02]  /*0380*/  MOV R12, R0 ;  /* 0x00000000000c7202 */ /* 0x000fe40000000f00 */
[----:B------:R-:W-:Y:S01]  /*0390*/  MOV R13, R25 ;  /* 0x00000019000d7202 */ /* 0x000fe20000000f00 */
[----:B------:R-:W-:Y:S05]  /*03a0*/  BRA `(.L_x_190) ;  /* 0x0000013000007947 */ /* 0x000fea0003800000 */
.L_x_189:
        /* <DEDUP_REMOVED lines=19> */
.L_x_190:
[----:B------:R-:W-:Y:S05]  /*04e0*/  BSYNC B0 ;  /* 0x0000000000007941 */ /* 0x000fea0003800000 */
.L_x_188:
        /* <DEDUP_REMOVED lines=44> */
.L_x_192:
        /* <DEDUP_REMOVED lines=19> */
.L_x_193:
[----:B------:R-:W-:Y:S05]  /*08e0*/  BSYNC B0 ;  /* 0x0000000000007941 */ /* 0x000fea0003800000 */
.L_x_191:
        /* <DEDUP_REMOVED lines=70> */
[----:B------:R-:W-:Y:S02]  /*0d50*/  MOV R20, 0xd70 ;  /* 0x00000d7000147802 */ /* 0x000fe40000000f00 */
[----:B------:R-:W-:Y:S05]  /*0d60*/  CALL.REL.NOINC `($__internal_4_$__cuda_sm20_div_s64) ;  /* 0x000034f000007944 */ /* 0x000fea0003c00000 */
[----:B------:R-:W-:Y:S02]  /*0d70*/  MOV R32, R0 ;  /* 0x0000000000207202 */ /* 0x000fe40000000f00 */
[----:B------:R-:W-:Y:S01]  /*0d80*/  MOV R33, R25 ;  /* 0x0000001900217202 */ /* 0x000fe20000000f00 */
[----:B------:R-:W-:Y:S05]  /*0d90*/  BRA `(.L_x_196) ;  /* 0x0000013000007947 */ /* 0x000fea0003800000 */
.L_x_195:
        /* <DEDUP_REMOVED lines=19> */
.L_x_196:
[----:B------:R-:W-:Y:S05]  /*0ed0*/  BSYNC B0 ;  /* 0x0000000000007941 */ /* 0x000fea0003800000 */
.L_x_194:
        /* <DEDUP_REMOVED lines=42> */
.L_x_198:
        /* <DEDUP_REMOVED lines=19> */
.L_x_199:
[----:B------:R-:W-:Y:S05]  /*12b0*/  BSYNC B0 ;  /* 0x0000000000007941 */ /* 0x000fea0003800000 */
.L_x_197:
[----:B------:R-:W-:Y:S01]  /*12c0*/  IABS R6, c[0x0][0x214] ;  /* 0x0000850000067a13 */ /* 0x000fe20000000000 */
[----:B------:R-:W-:Y:S01]  /*12d0*/  ULDC.U8 UR4, c[0x0][0x329] ;  /* 0x0000ca4000047ab9 */ /* 0x000fe20000000000 */
[----:B------:R-:W-:Y:S01]  /*12e0*/  ISETP.GT.AND P3, PT, R5, RZ, PT ;  /* 0x000000ff0500720c */ /* 0x000fe20003f64270 */
[----:B------:R-:W-:Y:S01]  /*12f0*/  ULDC.64 UR10, c[0x0][0x118] ;  /* 0x00004600000a7ab9 */ /* 0x000fe20000000a00 */
[----:B------:R-:W0:Y:S01]  /*1300*/  I2F.RP R20, R6 ;  /* 0x0000000600147306 */ /* 0x000e220000209400 */
[----:B------:R-:W-:Y:S07]  /*1310*/  BSSY B0, `(.L_x_200) ;  /* 0x000007f000007945 */ /* 0x000fee0003800000 */
        /* <DEDUP_REMOVED lines=9> */
[----:B------:R-:W-:-:S03]  /*13b0*/  ISETP.GE.AND P1, PT, R11, RZ, PT ;  /* 0x000000ff0b00720c */ /* 0x000fc60003f26270 */
[----:B------:R-:W-:-:S04]  /*13c0*/  IMAD.HI.U32 R2, R2, R0, RZ ;  /* 0x0000000002027227 */ /* 0x000fc800078e00ff */
[----:B------:R-:W-:-:S04]  /*13d0*/  IMAD.MOV R13, RZ, RZ, -R2 ;  /* 0x000000ffff0d7224 */ /* 0x000fc800078e0a02 */
[C---:B------:R-:W-:Y:S01]  /*13e0*/  IMAD R13, R6.reuse, R13, R0 ;  /* 0x0000000d060d7224 */ /* 0x040fe200078e0200 */
[----:B------:R-:W-:Y:S02]  /*13f0*/  SHF.R.S32.HI R0, RZ, 0x1f, R5 ;  /* 0x0000001fff007819 */ /* 0x000fe40000011405 */
[----:B------:R-:W-:Y:S02]  /*1400*/  LEA.HI.SX32 R5, R5, 0x1, 0x1 ;  /* 0x0000000105057811 */ /* 0x000fe400078f0aff */
[----:B------:R-:W-:Y:S01]  /*1410*/  ISETP.GT.U32.AND P0, PT, R6, R13, PT ;  /* 0x0000000d0600720c */ /* 0x000fe20003f04070 */
[----:B------:R-:W-:-:S12]  /*1420*/  @!P3 IMAD.MOV R5, RZ, RZ, R0 ;  /* 0x000000ffff05b224 */ /* 0x000fd800078e0200 */
[----:B------:R-:W-:Y:S01]  /*1430*/  @!P0 IMAD.IADD R13, R13, 0x1, -R6 ;  /* 0x000000010d0d8824 */ /* 0x000fe200078e0a06 */
[----:B------:R-:W-:Y:S02]  /*1440*/  @!P0 IADD3 R2, R2, 0x1, RZ ;  /* 0x0000000102028810 */ /* 0x000fe40007ffe0ff */
[----:B------:R-:W-:Y:S02]  /*1450*/  ISETP.NE.AND P0, PT, RZ, c[0x0][0x214], PT ;  /* 0x00008500ff007a0c */ /* 0x000fe40003f05270 */
[----:B------:R-:W-:-:S13]  /*1460*/  ISETP.GE.U32.AND P2, PT, R13, R6, PT ;  /* 0x000000060d00720c */ /* 0x000fda0003f46070 */
[----:B------:R-:W-:-:S05]  /*1470*/  @P2 IADD3 R2, R2, 0x1, RZ ;  /* 0x0000000102022810 */ /* 0x000fca0007ffe0ff */
[----:B------:R-:W-:Y:S01]  /*1480*/  @!P1 IMAD.MOV R2, RZ, RZ, -R2 ;  /* 0x000000ffff029224 */ /* 0x000fe200078e0a02 */
[----:B------:R-:W-:-:S05]  /*1490*/  @!P0 LOP3.LUT R2, RZ, c[0x0][0x214], RZ, 0x33, !PT ;  /* 0x00008500ff028a12 */ /* 0x000fca00078e33ff */
[----:B------:R-:W-:Y:S01]  /*14a0*/  IMAD R5, R5, R2, RZ ;  /* 0x0000000205057224 */ /* 0x000fe200078e02ff */
[----:B------:R-:W-:-:S04]  /*14b0*/  IABS R2, c[0x0][0x1c0] ;  /* 0x0000700000027a13 */ /* 0x000fc80000000000 */
[----:B------:R-:W-:Y:S01]  /*14c0*/  IABS R11, R5 ;  /* 0x00000005000b7213 */ /* 0x000fe20000000000 */
[----:B------:R-:W0:Y:S04]  /*14d0*/  I2F.U32.RP R6, R2 ;  /* 0x0000000200067306 */ /* 0x000e280000209000 */
[----:B------:R-:W-:-:S04]  /*14e0*/  IMAD.IADD R10, R10, 0x1, R11 ;  /* 0x000000010a0a7824 */ /* 0x000fc800078e020b */
[----:B------:R-:W1:Y:S08]  /*14f0*/  I2F.RP R12, R11 ;  /* 0x0000000b000c7306 */ /* 0x000e700000209400 */
[----:B0-----:R-:W0:Y:S08]  /*1500*/  MUFU.RCP R22, R6 ;  /* 0x0000000600167308 */ /* 0x001e300000001000 */
[----:B-1----:R-:W1:Y:S01]  /*1510*/  MUFU.RCP R0, R12 ;  /* 0x0000000c00007308 */ /* 0x002e620000001000 */
[----:B0-----:R-:W-:-:S07]  /*1520*/  IADD3 R22, R22, 0xffffffe, RZ ;  /* 0x0ffffffe16167810 */ /* 0x001fce0007ffe0ff */
[----:B------:R-:W0:Y:S01]  /*1530*/  F2I.FTZ.U32.TRUNC.NTZ R23, R22 ;  /* 0x0000001600177305 */ /* 0x000e22000021f000 */
[----:B-1----:R-:W-:Y:S02]  /*1540*/  IADD3 R20, R0, 0xffffffe, RZ ;  /* 0x0ffffffe00147810 */ /* 0x002fe40007ffe0ff */
[----:B------:R-:W-:-:S05]  /*1550*/  IABS R12, R9 ;  /* 0x00000009000c7213 */ /* 0x000fca0000000000 */
[----:B------:R-:W1:Y:S01]  /*1560*/  F2I.FTZ.U32.TRUNC.NTZ R21, R20 ;  /* 0x0000001400157305 */ /* 0x000e62000021f000 */
[----:B------:R-:W-:Y:S01]  /*1570*/  LOP3.LUT R9, R9, c[0x0][0x1c0], RZ, 0x3c, !PT ;  /* 0x0000700009097a12 */ /* 0x000fe200078e3cff */
[----:B0-----:R-:W-:Y:S02]  /*1580*/  IMAD.MOV R27, RZ, RZ, -R23 ;  /* 0x000000ffff1b7224 */ /* 0x001fe400078e0a17 */
[----:B------:R-:W-:Y:S02]  /*1590*/  IMAD.MOV.U32 R22, RZ, RZ, RZ ;  /* 0x000000ffff167224 */ /* 0x000fe400078e00ff */
[----:B------:R-:W-:Y:S02]  /*15a0*/  IMAD R27, R27, R2, RZ ;  /* 0x000000021b1b7224 */ /* 0x000fe400078e02ff */
[----:B-1----:R-:W-:Y:S02]  /*15b0*/  IMAD.MOV R0, RZ, RZ, -R21 ;  /* 0x000000ffff007224 */ /* 0x002fe400078e0a15 */
[----:B------:R-:W-:-:S02]  /*15c0*/  IMAD.MOV.U32 R20, RZ, RZ, RZ ;  /* 0x000000ffff147224 */ /* 0x000fc400078e00ff */
[----:B------:R-:W-:Y:S01]  /*15d0*/  IMAD R13, R0, R11, RZ ;  /* 0x0000000b000d7224 */ /* 0x000fe200078e02ff */
[----:B------:R-:W-:Y:S01]  /*15e0*/  IABS R0, R10 ;  /* 0x0000000a00007213 */ /* 0x000fe20000000000 */
[----:B------:R-:W-:-:S04]  /*15f0*/  IMAD.HI.U32 R27, R23, R27, R22 ;  /* 0x0000001b171b7227 */ /* 0x000fc800078e0016 */
[----:B------:R-:W-:Y:S01]  /*1600*/  IMAD.HI.U32 R13, R21, R13, R20 ;  /* 0x0000000d150d7227 */ /* 0x000fe200078e0014 */
[----:B------:R-:W-:Y:S02]  /*1610*/  IABS R21, c[0x0][0x1c0] ;  /* 0x0000700000157a13 */ /* 0x000fe40000000000 */
[----:B------:R-:W-:Y:S01]  /*1620*/  IABS R20, R5 ;  /* 0x0000000500147213 */ /* 0x000fe20000000000 */
[----:B------:R-:W-:-:S04]  /*1630*/  IMAD.HI.U32 R6, R27, R12, RZ ;  /* 0x0000000c1b067227 */ /* 0x000fc800078e00ff */
[----:B------:R-:W-:Y:S02]  /*1640*/  IMAD.MOV R21, RZ, RZ, -R21 ;  /* 0x000000ffff157224 */ /* 0x000fe400078e0a15 */
[----:B------:R-:W-:Y:S02]  /*1650*/  IMAD.MOV R20, RZ, RZ, -R20 ;  /* 0x000000ffff147224 */ /* 0x000fe400078e0a14 */
[----:B------:R-:W-:-:S04]  /*1660*/  IMAD.HI.U32 R13, R13, R0, RZ ;  /* 0x000000000d0d7227 */ /* 0x000fc800078e00ff */
[----:B------:R-:W-:Y:S02]  /*1670*/  IMAD R23, R6, R21, R12 ;  /* 0x0000001506177224 */ /* 0x000fe400078e020c */
[--C-:B------:R-:W-:Y:S02]  /*1680*/  IMAD R20, R13, R20, R0.reuse ;  /* 0x000000140d147224 */ /* 0x100fe400078e0200 */
[----:B------:R-:W-:Y:S01]  /*1690*/  IMAD.HI.U32 R12, R27, R0, RZ ;  /* 0x000000001b0c7227 */ /* 0x000fe200078e00ff */
[----:B------:R-:W-:Y:S02]  /*16a0*/  ISETP.GT.U32.AND P3, PT, R2, R23, PT ;  /* 0x000000170200720c */ /* 0x000fe40003f64070 */
[----:B------:R-:W-:Y:S01]  /*16b0*/  ISETP.GT.U32.AND P0, PT, R11, R20, PT ;  /* 0x000000140b00720c */ /* 0x000fe20003f04070 */
[----:B------:R-:W-:Y:S01]  /*16c0*/  IMAD R21, R12, R21, R0 ;  /* 0x000000150c157224 */ /* 0x000fe200078e0200 */
[C---:B------:R-:W-:Y:S02]  /*16d0*/  LOP3.LUT R0, R10.reuse, R11, RZ, 0x3c, !PT ;  /* 0x0000000b0a007212 */ /* 0x040fe400078e3cff */
[----:B------:R-:W-:-:S02]  /*16e0*/  LOP3.LUT R10, R10, c[0x0][0x1c0], RZ, 0x3c, !PT ;  /* 0x000070000a0a7a12 */ /* 0x000fc400078e3cff */
[----:B------:R-:W-:Y:S02]  /*16f0*/  ISETP.GT.U32.AND P1, PT, R2, R21, PT ;  /* 0x000000150200720c */ /* 0x000fe40003f24070 */
[----:B------:R-:W-:Y:S02]  /*1700*/  ISETP.GE.AND P4, PT, R0, RZ, PT ;  /* 0x000000ff0000720c */ /* 0x000fe40003f86270 */
[----:B------:R-:W0:Y:S01]  /*1710*/  S2R R0, SR_TID.X ;  /* 0x0000000000007919 */ /* 0x000e220000002100 */
[----:B------:R-:W-:Y:S01]  /*1720*/  @!P3 IMAD.IADD R23, R23, 0x1, -R2 ;  /* 0x000000011717b824 */ /* 0x000fe200078e0a02 */
[----:B------:R-:W-:Y:S01]  /*1730*/  @!P3 IADD3 R6, R6, 0x1, RZ ;  /* 0x000000010606b810 */ /* 0x000fe20007ffe0ff */
[----:B------:R-:W-:Y:S01]  /*1740*/  @!P0 IMAD.IADD R20, R20, 0x1, -R11 ;  /* 0x0000000114148824 */ /* 0x000fe200078e0a0b */
[----:B------:R-:W-:Y:S02]  /*1750*/  @!P0 IADD3 R13, R13, 0x1, RZ ;  /* 0x000000010d0d8810 */ /* 0x000fe40007ffe0ff */
[----:B------:R-:W-:-:S02]  /*1760*/  ISETP.GE.U32.AND P6, PT, R23, R2, PT ;  /* 0x000000021700720c */ /* 0x000fc40003fc6070 */
[----:B------:R-:W-:Y:S01]  /*1770*/  ISETP.GE.U32.AND P2, PT, R20, R11, PT ;  /* 0x0000000b1400720c */ /* 0x000fe20003f46070 */
[----:B------:R-:W-:Y:S01]  /*1780*/  @!P1 IMAD.IADD R21, R21, 0x1, -R2 ;  /* 0x0000000115159824 */ /* 0x000fe200078e0a02 */
[----:B------:R-:W-:Y:S02]  /*1790*/  ISETP.GE.AND P0, PT, R9, RZ, PT ;  /* 0x000000ff0900720c */ /* 0x000fe40003f06270 */
[----:B------:R-:W-:Y:S02]  /*17a0*/  ISETP.GT.AND P3, PT, R4, RZ, PT ;  /* 0x000000ff0400720c */ /* 0x000fe40003f64270 */
[----:B------:R-:W-:Y:S02]  /*17b0*/  ISETP.GE.U32.AND P5, PT, R21, R2, PT ;  /* 0x000000021500720c */ /* 0x000fe40003fa6070 */
[----:B------:R-:W-:Y:S02]  /*17c0*/  @!P1 IADD3 R12, R12, 0x1, RZ ;  /* 0x000000010c0c9810 */ /* 0x000fe40007ffe0ff */
[----:B------:R-:W-:-:S02]  /*17d0*/  LOP3.LUT R9, RZ, c[0x0][0x1c0], RZ, 0x33, !PT ;  /* 0x00007000ff097a12 */ /* 0x000fc400078e33ff */
[----:B------:R-:W-:Y:S02]  /*17e0*/  @P6 IADD3 R6, R6, 0x1, RZ ;  /* 0x0000000106066810 */ /* 0x000fe40007ffe0ff */
[----:B------:R-:W-:Y:S02]  /*17f0*/  @P2 IADD3 R13, R13, 0x1, RZ ;  /* 0x000000010d0d2810 */ /* 0x000fe40007ffe0ff */
[----:B------:R-:W-:Y:S02]  /*1800*/  ISETP.NE.AND P6, PT, R5, RZ, PT ;  /* 0x000000ff0500720c */ /* 0x000fe40003fc5270 */
[----:B------:R-:W-:Y:S01]  /*1810*/  ISETP.GE.AND P2, PT, R10, RZ, PT ;  /* 0x000000ff0a00720c */ /* 0x000fe20003f46270 */
[----:B------:R-:W-:Y:S01]  /*1820*/  IMAD.MOV.U32 R10, RZ, RZ, R6 ;  /* 0x000000ffff0a7224 */ /* 0x000fe200078e0006 */
[----:B------:R-:W-:Y:S01]  /*1830*/  ISETP.NE.AND P1, PT, RZ, UR4, PT ;  /* 0x00000004ff007c0c */ /* 0x000fe2000bf25270 */
[----:B------:R-:W-:Y:S01]  /*1840*/  @!P4 IMAD.MOV R13, RZ, RZ, -R13 ;  /* 0x000000ffff0dc224 */ /* 0x000fe200078e0a0d */
[----:B------:R-:W-:Y:S01]  /*1850*/  ISETP.NE.AND P4, PT, RZ, c[0x0][0x1c0], PT ;  /* 0x00007000ff007a0c */ /* 0x000fe20003f85270 */
[----:B------:R-:W-:Y:S01]  /*1860*/  IMAD.MOV.U32 R6, RZ, RZ, c[0x0][0x214] ;  /* 0x00008500ff067624 */ /* 0x000fe200078e00ff */
[----:B0-----:R-:W-:Y:S01]  /*1870*/  SHF.R.S32.HI R23, RZ, 0x1f, R0 ;  /* 0x0000001fff177819 */ /* 0x001fe20000011400 */
[----:B------:R-:W-:Y:S01]  /*1880*/  @!P0 IMAD.MOV R10, RZ, RZ, -R10 ;  /* 0x000000ffff0a8224 */ /* 0x000fe200078e0a0a */
[----:B------:R-:W-:-:S02]  /*1890*/  SHF.R.S32.HI R2, RZ, 0x1f, R4 ;  /* 0x0000001fff027819 */ /* 0x000fc40000011404 */
[----:B------:R-:W-:Y:S02]  /*18a0*/  SEL R6, R6, 0x1, !P1 ;  /* 0x0000000106067807 */ /* 0x000fe40004800000 */
[----:B------:R-:W-:Y:S02]  /*18b0*/  SEL R21, R9, R10, !P4 ;  /* 0x0000000a09157207 */ /* 0x000fe40006000000 */
[----:B------:R-:W-:Y:S02]  /*18c0*/  @!P6 LOP3.LUT R13, RZ, R11, RZ, 0x33, !PT ;  /* 0x0000000bff0de212 */ /* 0x000fe400078e33ff */
[----:B------:R-:W-:Y:S01]  /*18d0*/  LEA.HI R10, R23, R0, RZ, 0x3 ;  /* 0x00000000170a7211 */ /* 0x000fe200078f18ff */
[----:B------:R-:W-:Y:S01]  /*18e0*/  IMAD R11, R21, R6, RZ ;  /* 0x00000006150b7224 */ /* 0x000fe200078e02ff */
[----:B------:R-:W-:Y:S02]  /*18f0*/  @P5 IADD3 R12, R12, 0x1, RZ ;  /* 0x000000010c0c5810 */ /* 0x000fe40007ffe0ff */
[----:B------:R-:W-:Y:S01]  /*1900*/  LEA.HI.SX32 R20, R4, 0x1, 0x1 ;  /* 0x0000000104147811 */ /* 0x000fe200078f0aff */
[----:B------:R-:W-:Y:S01]  /*1910*/  @!P3 IMAD.MOV R20, RZ, RZ, R2 ;  /* 0x000000ffff14b224 */ /* 0x000fe200078e0202 */
[----:B------:R-:W-:Y:S01]  /*1920*/  ISETP.LT.U32.AND P0, PT, R24, R13, PT ;  /* 0x0000000d1800720c */ /* 0x000fe20003f01070 */
[----:B------:R-:W-:Y:S01]  /*1930*/  @!P2 IMAD.MOV R12, RZ, RZ, -R12 ;  /* 0x000000ffff0ca224 */ /* 0x000fe200078e0a0c */
[----:B------:R-:W-:Y:S01]  /*1940*/  SHF.R.S32.HI R21, RZ, 0x1f, R13 ;  /* 0x0000001fff157819 */ /* 0x000fe2000001140d */
[----:B------:R-:W-:Y:S01]  /*1950*/  IMAD R11, R20, R11, RZ ;  /* 0x0000000b140b7224 */ /* 0x000fe200078e02ff */
[----:B------:R-:W-:-:S02]  /*1960*/  SHF.R.S32.HI R2, RZ, 0x3, R10 ;  /* 0x00000003ff027819 */ /* 0x000fc4000001140a */
[----:B------:R-:W-:Y:S02]  /*1970*/  ISETP.LT.AND.EX P2, PT, R25, R21, PT, P0 ;  /* 0x000000151900720c */ /* 0x000fe40003f41300 */
[----:B------:R-:W-:Y:S02]  /*1980*/  ISETP.GE.AND P0, PT, R2, c[0x0][0x314], PT ;  /* 0x0000c50002007a0c */ /* 0x000fe40003f06270 */
[----:B------:R-:W-:Y:S01]  /*1990*/  LOP3.LUT R23, R10, 0xfffffff8, RZ, 0xc0, !PT ;  /* 0xfffffff80a177812 */ /* 0x000fe200078ec0ff */
[----:B------:R-:W-:Y:S01]  /*19a0*/  IMAD.MOV.U32 R10, RZ, RZ, -0x800000 ;  /* 0xff800000ff0a7424 */ /* 0x000fe200078e00ff */
[----:B------:R-:W-:Y:S02]  /*19b0*/  SEL R9, R9, R12, !P4 ;  /* 0x0000000c09097207 */ /* 0x000fe40006000000 */
[----:B------:R-:W-:Y:S01]  /*19c0*/  SEL R13, R24, R13, P2 ;  /* 0x0000000d180d7207 */ /* 0x000fe20001000000 */
[----:B------:R-:W-:Y:S01]  /*19d0*/  IMAD.IADD R23, R0, 0x1, -R23 ;  /* 0x0000000100177824 */ /* 0x000fe200078e0a17 */
[----:B------:R-:W-:-:S05]  /*19e0*/  SEL R12, R25, R21, P2 ;  /* 0x00000015190c7207 */ /* 0x000fca0001000000 */
[----:B------:R-:W-:Y:S05]  /*19f0*/  @P0 BRA `(.L_x_201) ;  /* 0x0000010000000947 */ /* 0x000fea0003800000 */
[----:B------:R-:W-:Y:S02]  /*1a00*/  IADD3 R22, P2, R7, -UR8, RZ ;  /* 0x8000000807167c10 */ /* 0x000fe4000ff5e0ff */
[----:B------:R-:W-:Y:S02]  /*1a10*/  SHF.R.S32.HI R20, RZ, 0x1f, R23 ;  /* 0x0000001fff147819 */ /* 0x000fe40000011417 */
        /* <DEDUP_REMOVED lines=14> */
.L_x_201:
[----:B------:R-:W-:Y:S05]  /*1b00*/  BSYNC B0 ;  /* 0x0000000000007941 */ /* 0x000fea0003800000 */
.L_x_200:
[C---:B------:R-:W-:Y:S01]  /*1b10*/  ISETP.GT.AND P0, PT, R0.reuse, 0x3f, PT ;  /* 0x0000003f0000780c */ /* 0x040fe20003f04270 */
[----:B------:R-:W-:Y:S01]  /*1b20*/  IMAD.MOV.U32 R29, RZ, RZ, -0x800000 ;  /* 0xff800000ff1d7424 */ /* 0x000fe200078e00ff */
[C---:B------:R-:W-:Y:S01]  /*1b30*/  LOP3.LUT P2, RZ, R0.reuse, 0x7, RZ, 0xc0, !PT ;  /* 0x0000000700ff7812 */ /* 0x040fe2000784c0ff */
[----:B------:R-:W-:Y:S01]  /*1b40*/  IMAD R9, R9, R6, RZ ;  /* 0x0000000609097224 */ /* 0x000fe200078e02ff */
[----:B------:R-:W-:Y:S01]  /*1b50*/  ISETP.GT.AND P3, PT, R5, RZ, PT ;  /* 0x000000ff0500720c */ /* 0x000fe20003f64270 */
[----:B------:R-:W-:Y:S01]  /*1b60*/  BSSY B1, `(.L_x_202) ;  /* 0x00001e5000017945 */ /* 0x000fe20003800000 */
[----:B------:R-:W-:Y:S01]  /*1b70*/  ISETP.GT.OR P2, PT, R0, 0x3f, P2 ;  /* 0x0000003f0000780c */ /* 0x000fe20001744670 */
[----:B------:R-:W-:-:S06]  /*1b80*/  IMAD.MOV.U32 R28, RZ, RZ, 0x7f800000 ;  /* 0x7f800000ff1c7424 */ /* 0x000fcc00078e00ff */
[----:B0-----:R-:W-:Y:S02]  /*1b90*/  @!P0 IMAD R21, R2, 0x9, R23 ;  /* 0x0000000902158824 */ /* 0x001fe400078e0217 */
[----:B------:R-:W-:-:S03]  /*1ba0*/  IMAD R23, R23, 0x9, R2 ;  /* 0x0000000917177824 */ /* 0x000fc600078e0202 */
[----:B-----5:R-:W-:Y:S04]  /*1bb0*/  @!P0 STS [R21.X4], R10 ;  /* 0x0000000a15008388 */ /* 0x020fe80000004800 */
[----:B------:R-:W-:Y:S06]  /*1bc0*/  BAR.SYNC.DEFER_BLOCKING 0x0 ;  /* 0x0000000000007b1d */ /* 0x000fec0000010000 */
[----:B------:R-:W0:Y:S04]  /*1bd0*/  @!P0 LDS R29, [R23.X4] ;  /* 0x00000000171d8984 */ /* 0x000e280000004800 */
[----:B0-----:R-:W0:Y:S02]  /*1be0*/  SHFL.BFLY PT, R22, R29, 0x4, 0x1f ;  /* 0x0c801f001d167f89 */ /* 0x001e2400000e0000 */
[----:B0-----:R-:W-:-:S05]  /*1bf0*/  FMNMX.FTZ R22, R22, R29, !PT ;  /* 0x0000001d16167209 */ /* 0x001fca0007810000 */
[----:B------:R-:W0:Y:S02]  /*1c00*/  SHFL.BFLY PT, R31, R22, 0x2, 0x1f ;  /* 0x0c401f00161f7f89 */ /* 0x000e2400000e0000 */
[----:B0-----:R-:W-:Y:S02]  /*1c10*/  FMNMX.FTZ R31, R22, R31, !PT ;  /* 0x0000001f161f7209 */ /* 0x001fe40007810000 */
[----:B------:R-:W-:-:S03]  /*1c20*/  SHF.R.S32.HI R22, RZ, 0x1f, R5 ;  /* 0x0000001fff167819 */ /* 0x000fc60000011405 */
        /* <DEDUP_REMOVED lines=8> */
[----:B0-----:R-:W-:-:S05]  /*1cb0*/  FADD.FTZ R24, R27, R24 ;  /* 0x000000181b187221 */ /* 0x001fca0000010000 */
[----:B------:R-:W0:Y:S02]  /*1cc0*/  SHFL.BFLY PT, R25, R24, 0x2, 0x1f ;  /* 0x0c401f0018197f89 */ /* 0x000e2400000e0000 */
[----:B0-----:R-:W-:-:S05]  /*1cd0*/  FADD.FTZ R25, R24, R25 ;  /* 0x0000001918197221 */ /* 0x001fca0000010000 */
[----:B------:R-:W0:Y:S02]  /*1ce0*/  SHFL.BFLY PT, R10, R25, 0x1, 0x1f ;  /* 0x0c201f00190a7f89 */ /* 0x000e2400000e0000 */
[----:B0-----:R-:W-:Y:S01]  /*1cf0*/  FADD.FTZ R21, R25, R10 ;  /* 0x0000000a19157221 */ /* 0x001fe20000010000 */
[----:B------:R-:W-:Y:S02]  /*1d00*/  LEA.HI.SX32 R10, R5, 0x1, 0x1 ;  /* 0x00000001050a7811 */ /* 0x000fe400078f0aff */
[----:B------:R-:W-:Y:S02]  /*1d10*/  @!P3 IADD3 R10, R22, RZ, RZ ;  /* 0x000000ff160ab210 */ /* 0x000fe40007ffe0ff */
[----:B------:R-:W-:-:S03]  /*1d20*/  FSETP.NE.FTZ.AND P0, PT, R21, RZ, PT ;  /* 0x000000ff1500720b */ /* 0x000fc60003f15000 */
[----:B------:R-:W-:-:S10]  /*1d30*/  IMAD R10, R9, R10, RZ ;  /* 0x0000000a090a7224 */ /* 0x000fd400078e02ff */
[----:B------:R-:W0:Y:S02]  /*1d40*/  @P0 MUFU.LG2 R21, R21 ;  /* 0x0000001500150308 */ /* 0x000e240000000c00 */
[----:B0-----:R-:W-:Y:S01]  /*1d50*/  @P0 FFMA.FTZ R28, R21, 0.69314718246459960938, R20 ;  /* 0x3f317218151c0823 */ /* 0x001fe20000010014 */
        /* <DEDUP_REMOVED lines=38> */
[-C--:B------:R-:W-:Y:S02]  /*1fc0*/  IADD3 R27, P0, RZ, -R0.reuse, RZ ;  /* 0x80000000ff1b7210 */ /* 0x080fe40007f1e0ff */
[----:B------:R-:W-:Y:S02]  /*1fd0*/  MOV R40, R0 ;  /* 0x0000000000287202 */ /* 0x000fe40000000f00 */
[----:B------:R-:W-:Y:S01]  /*1fe0*/  IADD3.X R21, RZ, ~R25, RZ, P0, !PT ;  /* 0x80000019ff157210 */ /* 0x000fe200007fe4ff */
[----:B------:R-:W-:Y:S01]  /*1ff0*/  IMAD.WIDE.U32 R34, R36, R27, R34 ;  /* 0x0000001b24227225 */ /* 0x000fe200078e0022 */
[----:B------:R-:W-:-:S03]  /*2000*/  MOV R41, R25 ;  /* 0x0000001900297202 */ /* 0x000fc60000000f00 */
[----:B------:R-:W-:Y:S01]  /*2010*/  IMAD R21, R21, R36, RZ ;  /* 0x0000002415157224 */ /* 0x000fe200078e02ff */
[----:B------:R-:W-:-:S03]  /*2020*/  MOV R26, R34 ;  /* 0x00000022001a7202 */ /* 0x000fc60000000f00 */
[----:B------:R-:W-:-:S05]  /*2030*/  IMAD R21, R6, R27, R21 ;  /* 0x0000001b06157224 */ /* 0x000fca00078e0215 */
[----:B------:R-:W-:Y:S01]  /*2040*/  IADD3 R21, R35, R21, RZ ;  /* 0x0000001523157210 */ /* 0x000fe20007ffe0ff */
[----:B------:R-:W-:Y:S05]  /*2050*/  BRA `(.L_x_207) ;  /* 0x0000016000007947 */ /* 0x000fea0003800000 */
.L_x_206:
        /* <DEDUP_REMOVED lines=22> */
.L_x_207:
[----:B------:R-:W-:Y:S05]  /*21c0*/  BSYNC B0 ;  /* 0x0000000000007941 */ /* 0x000fea0003800000 */
.L_x_205:
        /* <DEDUP_REMOVED lines=8> */
[----:B------:R-:W-:Y:S05]  /*2250*/  CALL.REL.NOINC `($__internal_4_$__cuda_sm20_div_s64) ;  /* 0x0000200000007944 */ /* 0x000fea0003c00000 */
[----:B------:R-:W-:Y:S02]  /*2260*/  IADD3 R2, P0, RZ, -R0, RZ ;  /* 0x80000000ff027210 */ /* 0x000fe40007f1e0ff */
[----:B------:R-:W-:Y:S02]  /*2270*/  MOV R20, R26 ;  /* 0x0000001a00147202 */ /* 0x000fe40000000f00 */
[-C--:B------:R-:W-:Y:S02]  /*2280*/  IADD3.X R27, RZ, ~R25.reuse, RZ, P0, !PT ;  /* 0x80000019ff1b7210 */ /* 0x080fe400007fe4ff */
[----:B------:R-:W-:Y:S02]  /*2290*/  MOV R34, R0 ;  /* 0x0000000000227202 */ /* 0x000fe40000000f00 */
[----:B------:R-:W-:Y:S01]  /*22a0*/  MOV R35, R25 ;  /* 0x0000001900237202 */ /* 0x000fe20000000f00 */
[----:B------:R-:W-:-:S02]  /*22b0*/  IMAD R27, R27, R30, RZ ;  /* 0x0000001e1b1b7224 */ /* 0x000fc400078e02ff */
[----:B------:R-:W-:-:S04]  /*22c0*/  IMAD.WIDE.U32 R30, R30, R2, R20 ;  /* 0x000000021e1e7225 */ /* 0x000fc800078e0014 */
[----:B------:R-:W-:-:S05]  /*22d0*/  IMAD R3, R3, R2, R27 ;  /* 0x0000000203037224 */ /* 0x000fca00078e021b */
[----:B------:R-:W-:Y:S01]  /*22e0*/  IADD3 R3, R31, R3, RZ ;  /* 0x000000031f037210 */ /* 0x000fe20007ffe0ff */
[----:B------:R-:W-:Y:S05]  /*22f0*/  BRA `(.L_x_210) ;  /* 0x0000016000007947 */ /* 0x000fea0003800000 */
.L_x_209:
        /* <DEDUP_REMOVED lines=22> */
.L_x_210:
[----:B------:R-:W-:Y:S05]  /*2460*/  BSYNC B0 ;  /* 0x0000000000007941 */ /* 0x000fea0003800000 */
.L_x_208:
        /* <DEDUP_REMOVED lines=11> */
[----:B------:R-:W-:Y:S05]  /*2520*/  CALL.REL.NOINC `($__internal_4_$__cuda_sm20_div_s64) ;  /* 0x00001d3000007944 */ /* 0x000fea0003c00000 */
[-C--:B------:R-:W-:Y:S02]  /*2530*/  IADD3 R6, P0, RZ, -R0.reuse, RZ ;  /* 0x80000000ff067210 */ /* 0x080fe40007f1e0ff */
[----:B------:R-:W-:Y:S02]  /*2540*/  MOV R24, R0 ;  /* 0x0000000000187202 */ /* 0x000fe40000000f00 */
[----:B------:R-:W-:Y:S01]  /*2550*/  IADD3.X R2, RZ, ~R25, RZ, P0, !PT ;  /* 0x80000019ff027210 */ /* 0x000fe200007fe4ff */
[----:B------:R-:W-:-:S04]  /*2560*/  IMAD.WIDE.U32 R34, R9, R6, R34 ;  /* 0x0000000609227225 */ /* 0x000fc800078e0022 */
[----:B------:R-:W-:-:S04]  /*2570*/  IMAD R21, R2, R9, RZ ;  /* 0x0000000902157224 */ /* 0x000fc800078e02ff */
[----:B------:R-:W-:-:S05]  /*2580*/  IMAD R21, R8, R6, R21 ;  /* 0x0000000608157224 */ /* 0x000fca00078e0215 */
[----:B------:R-:W-:Y:S01]  /*2590*/  IADD3 R2, R35, R21, RZ ;  /* 0x0000001523027210 */ /* 0x000fe20007ffe0ff */
[----:B------:R-:W-:Y:S05]  /*25a0*/  BRA `(.L_x_213) ;  /* 0x0000016000007947 */ /* 0x000fea0003800000 */
.L_x_212:
[----:B------:R-:W0:Y:S01]  /*25b0*/  I2F.U32.RP R2, R9 ;  /* 0x0000000900027306 */ /* 0x000e220000209000 */
[----:B------:R-:W-:Y:S01]  /*25c0*/  ISETP.NE.U32.AND P0, PT, R9, RZ, PT ;  /* 0x000000ff0900720c */ /* 0x000fe20003f05070 */
[----:B------:R-:W-:-:S06]  /*25d0*/  IMAD.MOV.U32 R25, RZ, RZ, RZ ;  /* 0x000000ffff197224 */ /* 0x000fcc00078e00ff */
[----:B0-----:R-:W0:Y:S02]  /*25e0*/  MUFU.RCP R20, R2 ;  /* 0x0000000200147308 */ /* 0x001e240000001000 */
[----:B0-----:R-:W-:Y:S02]  /*25f0*/  IADD3 R20, R20, 0xffffffe, RZ ;  /* 0x0ffffffe14147810 */ /* 0x001fe40007ffe0ff */
[----:B------:R-:W-:-:S04]  /*2600*/  MOV R2, RZ ;  /* 0x000000ff00027202 */ /* 0x000fc80000000f00 */
        /* <DEDUP_REMOVED lines=16> */
.L_x_213:
[----:B------:R-:W-:Y:S05]  /*2710*/  BSYNC B0 ;  /* 0x0000000000007941 */ /* 0x000fea0003800000 */
.L_x_211:
        /* <DEDUP_REMOVED lines=8> */
[----:B------:R-:W-:Y:S01]  /*27a0*/  IMAD.WIDE.U32 R32, R20, R17, RZ ;  /* 0x0000001114207225 */ /* 0x000fe200078e00ff */
[----:B------:R-:W-:Y:S02]  /*27b0*/  USEL UR5, UR5, 0x1, !UP0 ;  /* 0x0000000105057887 */ /* 0x000fe4000c000000 */
[----:B------:R-:W-:Y:S01]  /*27c0*/  IADD3 R0, R21, R9, RZ ;  /* 0x0000000915007210 */ /* 0x000fe20007ffe0ff */
[----:B------:R-:W-:Y:S01]  /*27d0*/  IMAD R3, R3, R26, RZ ;  /* 0x0000001a03037224 */ /* 0x000fe200078e02ff */
[----:B------:R-:W-:Y:S01]  /*27e0*/  SHF.R.S32.HI R9, RZ, 0x1f, R26 ;  /* 0x0000001fff097819 */ /* 0x000fe2000001141a */
[----:B------:R-:W-:Y:S01]  /*27f0*/  USHF.R.S32.HI UR9, URZ, 0x1f, UR4 ;  /* 0x0000001f3f097899 */ /* 0x000fe20008011404 */
[----:B------:R-:W-:Y:S01]  /*2800*/  IMAD.WIDE.U32 R36, R34, UR4, RZ ;  /* 0x0000000422247c25 */ /* 0x000fe2000f8e00ff */
[----:B------:R-:W-:-:S03]  /*2810*/  USHF.R.S32.HI UR6, URZ, 0x1f, UR5 ;  /* 0x0000001f3f067899 */ /* 0x000fc60008011405 */
[----:B------:R-:W-:Y:S02]  /*2820*/  IMAD R21, R0, R17, RZ ;  /* 0x0000001100157224 */ /* 0x000fe400078e02ff */
[----:B------:R-:W-:Y:S02]  /*2830*/  IMAD R3, R9, R30, R3 ;  /* 0x0000001e09037224 */ /* 0x000fe400078e0203 */
[----:B------:R-:W-:Y:S02]  /*2840*/  IMAD R21, R16, R20, R21 ;  /* 0x0000001410157224 */ /* 0x000fe400078e0215 */
[----:B------:R-:W-:Y:S02]  /*2850*/  IMAD R9, R2, UR4, RZ ;  /* 0x0000000402097c24 */ /* 0x000fe4000f8e02ff */
[----:B------:R-:W-:Y:S01]  /*2860*/  IMAD.WIDE.U32 R30, R30, R26, RZ ;  /* 0x0000001a1e1e7225 */ /* 0x000fe200078e00ff */
[----:B------:R-:W-:-:S03]  /*2870*/  IADD3 R6, R33, R21, RZ ;  /* 0x0000001521067210 */ /* 0x000fc60007ffe0ff */
[----:B------:R-:W-:Y:S01]  /*2880*/  IMAD R21, R25, UR5, RZ ;  /* 0x0000000519157c24 */ /* 0x000fe2000f8e02ff */
[----:B------:R-:W-:Y:S01]  /*2890*/  LOP3.LUT R0, R41, R6, RZ, 0xfc, !PT ;  /* 0x0000000629007212 */ /* 0x000fe200078efcff */
[----:B------:R-:W-:Y:S01]  /*28a0*/  IMAD R9, R34, UR9, R9 ;  /* 0x0000000922097c24 */ /* 0x000fe2000f8e0209 */
[----:B------:R-:W-:Y:S01]  /*28b0*/  IADD3 R3, R31, R3, RZ ;  /* 0x000000031f037210 */ /* 0x000fe20007ffe0ff */
[----:B------:R-:W-:Y:S01]  /*28c0*/  IMAD R21, R24, UR6, R21 ;  /* 0x0000000618157c24 */ /* 0x000fe2000f8e0215 */
[----:B------:R-:W-:Y:S01]  /*28d0*/  ISETP.NE.U32.AND P0, PT, R0, RZ, PT ;  /* 0x000000ff0000720c */ /* 0x000fe20003f05070 */
[----:B------:R-:W-:Y:S01]  /*28e0*/  IMAD.WIDE.U32 R34, R24, UR5, RZ ;  /* 0x0000000518227c25 */ /* 0x000fe2000f8e00ff */
[----:B------:R-:W-:-:S03]  /*28f0*/  IADD3 R9, R37, R9, RZ ;  /* 0x0000000925097210 */ /* 0x000fc60007ffe0ff */
        /* <DEDUP_REMOVED lines=11> */
[----:B------:R-:W-:Y:S02]  /*29b0*/  IADD3.X R21, RZ, ~R25, RZ, P0, !PT ;  /* 0x80000019ff157210 */ /* 0x000fe400007fe4ff */
[----:B------:R-:W-:Y:S01]  /*29c0*/  MOV R39, R41 ;  /* 0x0000002900277202 */ /* 0x000fe20000000f00 */
[----:B------:R-:W-:Y:S01]  /*29d0*/  IMAD.MOV.U32 R41, RZ, RZ, R25 ;  /* 0x000000ffff297224 */ /* 0x000fe200078e0019 */
[----:B------:R-:W-:Y:S01]  /*29e0*/  MOV R40, R0 ;  /* 0x0000000000287202 */ /* 0x000fe20000000f00 */
[----:B------:R-:W-:-:S02]  /*29f0*/  IMAD R21, R21, R32, RZ ;  /* 0x0000002015157224 */ /* 0x000fc400078e02ff */
[----:B------:R-:W-:-:S04]  /*2a00*/  IMAD.WIDE.U32 R32, R27, R32, R38 ;  /* 0x000000201b207225 */ /* 0x000fc800078e0026 */
[----:B------:R-:W-:-:S04]  /*2a10*/  IMAD R21, R6, R27, R21 ;  /* 0x0000001b06157224 */ /* 0x000fc800078e0215 */
[----:B------:R-:W-:Y:S01]  /*2a20*/  IMAD.IADD R21, R33, 0x1, R21 ;  /* 0x0000000121157824 */ /* 0x000fe200078e0215 */
[----:B------:R-:W-:Y:S05]  /*2a30*/  BRA `(.L_x_216) ;  /* 0x0000017000007947 */ /* 0x000fea0003800000 */
.L_x_215:
        /* <DEDUP_REMOVED lines=23> */
.L_x_216:
[----:B------:R-:W-:Y:S05]  /*2bb0*/  BSYNC B0 ;  /* 0x0000000000007941 */ /* 0x000fea0003800000 */
.L_x_214:
        /* <DEDUP_REMOVED lines=19> */
.L_x_218:
[----:B------:R-:W0:Y:S01]  /*2cf0*/  I2F.U32.RP R6, R19 ;  /* 0x0000001300067306 */ /* 0x000e220000209000 */
[----:B------:R-:W-:Y:S01]  /*2d00*/  HFMA2.MMA R20, -RZ, RZ, 0, 0 ;  /* 0x00000000ff147435 */ /* 0x000fe200000001ff */
[----:B------:R-:W-:Y:S01]  /*2d10*/  ISETP.NE.U32.AND P0, PT, R19, RZ, PT ;  /* 0x000000ff1300720c */ /* 0x000fe20003f05070 */
[----:B------:R-:W-:Y:S01]  /*2d20*/  IMAD.MOV.U32 R45, RZ, RZ, RZ ;  /* 0x000000ffff2d7224 */ /* 0x000fe200078e00ff */
[----:B------:R-:W-:-:S04]  /*2d30*/  MOV R18, RZ ;  /* 0x000000ff00127202 */ /* 0x000fc80000000f00 */
        /* <DEDUP_REMOVED lines=17> */
.L_x_219:
[----:B------:R-:W-:Y:S05]  /*2e50*/  BSYNC B0 ;  /* 0x0000000000007941 */ /* 0x000fea0003800000 */
.L_x_217:
        /* <DEDUP_REMOVED lines=10> */
[----:B------:R-:W-:Y:S01]  /*2f00*/  IADD3 R6, P0, RZ, -R0, RZ ;  /* 0x80000000ff067210 */ /* 0x000fe20007f1e0ff */
[----:B------:R-:W-:Y:S01]  /*2f10*/  IMAD.MOV.U32 R24, RZ, RZ, R0 ;  /* 0x000000ffff187224 */ /* 0x000fe200078e0000 */
[----:B------:R-:W-:Y:S02]  /*2f20*/  MOV R20, R44 ;  /* 0x0000002c00147202 */ /* 0x000fe40000000f00 */
[----:B------:R-:W-:Y:S02]  /*2f30*/  IADD3.X R2, RZ, ~R25, RZ, P0, !PT ;  /* 0x80000019ff027210 */ /* 0x000fe400007fe4ff */
[----:B------:R-:W-:-:S03]  /*2f40*/  MOV R21, R45 ;  /* 0x0000002d00157202 */ /* 0x000fc60000000f00 */
[----:B------:R-:W-:Y:S02]  /*2f50*/  IMAD R19, R2, R17, RZ ;  /* 0x0000001102137224 */ /* 0x000fe400078e02ff */
[----:B------:R-:W-:-:S04]  /*2f60*/  IMAD.WIDE.U32 R20, R17, R6, R20 ;  /* 0x0000000611147225 */ /* 0x000fc800078e0014 */
[----:B------:R-:W-:Y:S02]  /*2f70*/  IMAD R19, R16, R6, R19 ;  /* 0x0000000610137224 */ /* 0x000fe400078e0213 */
[----:B------:R-:W-:-:S03]  /*2f80*/  IMAD.MOV.U32 R17, RZ, RZ, R20 ;  /* 0x000000ffff117224 */ /* 0x000fc600078e0014 */
[----:B------:R-:W-:Y:S01]  /*2f90*/  IADD3 R19, R21, R19, RZ ;  /* 0x0000001315137210 */ /* 0x000fe20007ffe0ff */
[----:B------:R-:W-:Y:S05]  /*2fa0*/  BRA `(.L_x_222) ;  /* 0x0000017000007947 */ /* 0x000fea0003800000 */
.L_x_221:
        /* <DEDUP_REMOVED lines=11> */
[----:B------:R-:W-:Y:S01]  /*3060*/  IMAD.MOV.U32 R19, RZ, RZ, RZ ;  /* 0x000000ffff137224 */ /* 0x000fe200078e00ff */
        /* <DEDUP_REMOVED lines=11> */
.L_x_222:
[----:B------:R-:W-:Y:S05]  /*3120*/  BSYNC B0 ;  /* 0x0000000000007941 */ /* 0x000fea0003800000 */
.L_x_220:
        /* <DEDUP_REMOVED lines=9> */
[----:B------:R-:W-:Y:S02]  /*31c0*/  IMAD R19, R19, R4, RZ ;  /* 0x0000000413137224 */ /* 0x000fe400078e02ff */
[----:B------:R-:W-:-:S02]  /*31d0*/  IMAD R11, R21, R24, R0 ;  /* 0x00000018150b7224 */ /* 0x000fc400078e0200 */
[----:B------:R-:W-:Y:S02]  /*31e0*/  IMAD R0, R18, R33, RZ ;  /* 0x0000002112007224 */ /* 0x000fe400078e02ff */
        /* <DEDUP_REMOVED lines=26> */
.L_x_224:
        /* <DEDUP_REMOVED lines=23> */
.L_x_225:
[----:B------:R-:W-:Y:S05]  /*3500*/  BSYNC B0 ;  /* 0x0000000000007941 */ /* 0x000fea0003800000 */
.L_x_223:
        /* <DEDUP_REMOVED lines=27> */
.L_x_227:
        /* <DEDUP_REMOVED lines=23> */
.L_x_228:
[----:B------:R-:W-:Y:S05]  /*3830*/  BSYNC B0 ;  /* 0x0000000000007941 */ /* 0x000fea0003800000 */
.L_x_226:
[----:B------:R-:W-:Y:S02]  /*3840*/  IADD3 R31, P1, P0, R36, R34, R30 ;  /* 0x00000022241f7210 */ /* 0x000fe4000783e01e */
[----:B------:R-:W-:Y:S02]  /*3850*/  SHF.R.S32.HI R0, RZ, 0x1f, R10 ;  /* 0x0000001fff007819 */ /* 0x000fe4000001140a */
[----:B------:R-:W-:Y:S02]  /*3860*/  IADD3 R31, P3, P2, R44, R31, R32 ;  /* 0x0000001f2c1f7210 */ /* 0x000fe40007a7e020 */
[----:B------:R-:W-:Y:S02]  /*3870*/  IADD3.X R3, R9, R8, R3, P1, P0 ;  /* 0x0000000809037210 */ /* 0x000fe40000fe0403 */
[----:B------:R-:W-:Y:S02]  /*3880*/  IADD3 R18, P1, P0, R46, R31, R18 ;  /* 0x0000001f2e127210 */ /* 0x000fe4000783e012 */
[----:B------:R-:W-:Y:S01]  /*3890*/  IADD3.X R4, R11, R3, R4, P3, P2 ;  /* 0x000000030b047210 */ /* 0x000fe20001fe4404 */
[----:B------:R-:W-:-:S03]  /*38a0*/  IMAD R3, R25, R10, RZ ;  /* 0x0000000a19037224 */ /* 0x000fc600078e02ff */
[----:B------:R-:W-:Y:S01]  /*38b0*/  IADD3.X R19, R15, R4, R16, P1, P0 ;  /* 0x000000040f137210 */ /* 0x000fe20000fe0410 */
[-C--:B------:R-:W-:Y:S02]  /*38c0*/  IMAD R0, R0, R24.reuse, R3 ;  /* 0x0000001800007224 */ /* 0x080fe400078e0203 */
[----:B------:R-:W-:Y:S01]  /*38d0*/  IMAD R3, R2, R5, RZ ;  /* 0x0000000502037224 */ /* 0x000fe200078e02ff */
[----:B------:R-:W-:Y:S01]  /*38e0*/  SHF.R.S32.HI R2, RZ, 0x1f, R5 ;  /* 0x0000001fff027819 */ /* 0x000fe20000011405 */
        /* <DEDUP_REMOVED lines=9> */
.L_x_204:
[----:B------:R-:W-:-:S04]  /*3980*/  LEA R2, P0, R34, c[0x0][0x200], 0x2 ;  /* 0x0000800022027a11 */ /* 0x000fc800078010ff */
[----:B------:R-:W-:-:S05]  /*3990*/  LEA.HI.X R3, R34, c[0x0][0x204], R35, 0x2, P0 ;  /* 0x0000810022037a11 */ /* 0x000fca00000f1423 */
[----:B------:R0:W-:Y:S04]  /*39a0*/  STG.E [R2.64], R28 ;  /* 0x0000001c02007986 */ /* 0x0001e8000c10190a */
.L_x_203:
[----:B------:R-:W-:Y:S05]  /*39b0*/  BSYNC B1 ;  /* 0x0000000000017941 */ /* 0x000fea0003800000 */
.L_x_202:
[----:B------:R-:W1:Y:S01]  /*39c0*/  S2R R16, SR_TID.X ;  /* 0x0000000000107919 */ /* 0x000e620000002100 */
[----:B------:R-:W-:Y:S01]  /*39d0*/  IMAD.MOV.U32 R5, RZ, RZ, RZ ;  /* 0x000000ffff057224 */ /* 0x000fe200078e00ff */
[----:B-1----:R-:W-:-:S04]  /*39e0*/  SHF.R.S32.HI R15, RZ, 0x1f, R16 ;  /* 0x0000001fff0f7819 */ /* 0x002fc80000011410 */
[CC--:B0-----:R-:W-:Y:S02]  /*39f0*/  LEA.HI R3, R15.reuse, R16.reuse, RZ, 0x3 ;  /* 0x000000100f037211 */ /* 0x0c1fe400078f18ff */
[----:B------:R-:W-:Y:S02]  /*3a00*/  LEA.HI R15, R15, R16, RZ, 0x4 ;  /* 0x000000100f0f7211 */ /* 0x000fe400078f20ff */
[----:B------:R-:W-:-:S05]  /*3a10*/  LOP3.LUT R3, R3, 0xfffffff8, RZ, 0xc0, !PT ;  /* 0xfffffff803037812 */ /* 0x000fca00078ec0ff */
[----:B------:R-:W-:Y:S01]  /*3a20*/  IMAD.IADD R0, R16, 0x1, -R3 ;  /* 0x0000000110007824 */ /* 0x000fe200078e0a03 */
[----:B------:R-:W-:Y:S02]  /*3a30*/  LOP3.LUT R3, R15, 0x3ffffff0, RZ, 0xc0, !PT ;  /* 0x3ffffff00f037812 */ /* 0x000fe400078ec0ff */
[----:B------:R-:W-:Y:S02]  /*3a40*/  SHF.R.S32.HI R15, RZ, 0x4, R15 ;  /* 0x00000004ff0f7819 */ /* 0x000fe4000001140f */
[----:B------:R-:W-:Y:S01]  /*3a50*/  ISETP.GE.AND P0, PT, R0, c[0x0][0x314], PT ;  /* 0x0000c50000007a0c */ /* 0x000fe20003f06270 */
[----:B------:R-:W-:-:S03]  /*3a60*/  IMAD.MOV.U32 R0, RZ, RZ, c[0x0][0x314] ;  /* 0x0000c500ff007624 */ /* 0x000fc600078e00ff */
[C---:B------:R-:W-:Y:S01]  /*3a70*/  ISETP.GT.OR P0, PT, R16.reuse, 0x3f, P0 ;  /* 0x0000003f1000780c */ /* 0x040fe20000704670 */
[----:B------:R-:W-:Y:S02]  /*3a80*/  IMAD.IADD R16, R16, 0x1, -R3 ;  /* 0x0000000110107824 */ /* 0x000fe400078e0a03 */
[----:B------:R-:W-:Y:S02]  /*3a90*/  CS2R R2, SRZ ;  /* 0x0000000000027805 */ /* 0x000fe4000001ff00 */
[----:B------:R-:W-:-:S08]  /*3aa0*/  IMAD.SHL.U32 R16, R16, 0x4, RZ ;  /* 0x0000000410107824 */ /* 0x000fd000078e00ff */
[----:B------:R-:W-:-:S04]  /*3ab0*/  @!P0 FADD.FTZ R4, -R28, R29 ;  /* 0x0000001d1c048221 */ /* 0x000fc80000010100 */
[----:B------:R-:W-:-:S06]  /*3ac0*/  @!P0 FMUL.FTZ R4, R4, 1.4426950216293334961 ;  /* 0x3fb8aa3b04048820 */ /* 0x000fcc0000410000 */
[----:B------:R-:W0:Y:S02]  /*3ad0*/  @!P0 MUFU.EX2 R4, R4 ;  /* 0x0000000400048308 */ /* 0x000e240000000800 */
[----:B0-----:R0:W-:Y:S04]  /*3ae0*/  @!P0 STS [R23.X4], R4 ;  /* 0x0000000417008388 */ /* 0x0011e80000004800 */
[----:B------:R-:W-:Y:S01]  /*3af0*/  BAR.SYNC.DEFER_BLOCKING 0x0 ;  /* 0x0000000000007b1d */ /* 0x000fe20000010000 */
[----:B------:R-:W-:Y:S01]  /*3b00*/  ISETP.GE.AND P0, PT, R0, 0x1, PT ;  /* 0x000000010000780c */ /* 0x000fe20003f06270 */
[----:B------:R-:W-:-:S12]  /*3b10*/  IMAD.MOV.U32 R0, RZ, RZ, RZ ;  /* 0x000000ffff007224 */ /* 0x000fd800078e00ff */
[----:B------:R-:W-:Y:S05]  /*3b20*/  @!P0 BRA `(.L_x_229) ;  /* 0x0000023000008947 */ /* 0x000fea0003800000 */
[----:B------:R-:W-:Y:S01]  /*3b30*/  ULDC UR5, c[0x0][0x22c] ;  /* 0x00008b0000057ab9 */ /* 0x000fe20000000800 */
[----:B------:R-:W-:Y:S01]  /*3b40*/  IMAD R13, R15, 0x40, R16 ;  /* 0x000000400f0d7824 */ /* 0x000fe200078e0210 */
[----:B------:R-:W-:Y:S01]  /*3b50*/  UIMAD UR5, UR8, UR5, URZ ;  /* 0x00000005080572a4 */ /* 0x000fe2000f8e023f */
[C---:B------:R-:W-:Y:S01]  /*3b60*/  IADD3 R6, R7.reuse, -UR8, RZ ;  /* 0x8000000807067c10 */ /* 0x040fe2000fffe0ff */
[----:B------:R-:W-:Y:S01]  /*3b70*/  IMAD R18, R7, c[0x0][0x22c], RZ ;  /* 0x00008b0007127a24 */ /* 0x000fe200078e02ff */
[----:B------:R-:W-:Y:S01]  /*3b80*/  CS2R R8, SRZ ;  /* 0x0000000000087805 */ /* 0x000fe2000001ff00 */
[----:B------:R-:W-:Y:S01]  /*3b90*/  USHF.R.S32.HI UR4, URZ, 0x1f, UR5 ;  /* 0x0000001f3f047899 */ /* 0x000fe20008011405 */
[C---:B------:R-:W-:Y:S01]  /*3ba0*/  ISETP.GE.AND P2, PT, R15.reuse, R6, PT ;  /* 0x000000060f00720c */ /* 0x040fe20003f46270 */
[----:B------:R-:W-:Y:S01]  /*3bb0*/  IMAD.SHL.U32 R6, R15, 0x4, RZ ;  /* 0x000000040f067824 */ /* 0x000fe200078e00ff */
[C---:B0-----:R-:W-:Y:S01]  /*3bc0*/  IADD3 R4, P0, R13.reuse, UR5, RZ ;  /* 0x000000050d047c10 */ /* 0x041fe2000ff1e0ff */
[----:B------:R-:W-:Y:S01]  /*3bd0*/  IMAD.MOV.U32 R14, RZ, RZ, RZ ;  /* 0x000000ffff0e7224 */ /* 0x000fe200078e00ff */
[----:B------:R-:W-:Y:S01]  /*3be0*/  CS2R R10, SRZ ;  /* 0x00000000000a7805 */ /* 0x000fe2000001ff00 */
[----:B------:R-:W-:Y:S01]  /*3bf0*/  IMAD.MOV.U32 R5, RZ, RZ, RZ ;  /* 0x000000ffff057224 */ /* 0x000fe200078e00ff */
[----:B------:R-:W-:Y:S01]  /*3c00*/  LEA.HI.X.SX32 R13, R13, UR4, 0x1, P0 ;  /* 0x000000040d0d7c11 */ /* 0x000fe200080f0eff */
[----:B------:R-:W-:Y:S01]  /*3c10*/  IMAD.WIDE R18, R18, 0x4, RZ ;  /* 0x0000000412127825 */ /* 0x000fe200078e02ff */
[----:B------:R-:W-:-:S04]  /*3c20*/  LEA R12, P0, R4, c[0x0][0x1d8], 0x2 ;  /* 0x00007600040c7a11 */ /* 0x000fc800078010ff */
[----:B------:R-:W-:-:S03]  /*3c30*/  LEA.HI.X R13, R4, c[0x0][0x1dc], R13, 0x2, P0 ;  /* 0x00007700040d7a11 */ /* 0x000fc600000f140d */
.L_x_232:
[----:B------:R-:W-:Y:S01]  /*3c40*/  BSSY B0, `(.L_x_230) ;  /* 0x0000006000007945 */ /* 0x000fe20003800000 */
[----:B------:R-:W-:-:S05]  /*3c50*/  @P2 BRA `(.L_x_231) ;  /* 0x0000004000002947 */ /* 0x000fca0003800000 */
[----:B------:R-:W-:Y:S01]  /*3c60*/  ISETP.GE.AND P0, PT, R16, c[0x0][0x220], PT ;  /* 0x0000880010007a0c */ /* 0x000fe20003f06270 */
[----:B------:R-:W-:Y:S01]  /*3c70*/  CS2R R8, SRZ ;  /* 0x0000000000087805 */ /* 0x000fe2000001ff00 */
[----:B------:R-:W-:Y:S11]  /*3c80*/  CS2R R10, SRZ ;  /* 0x00000000000a7805 */ /* 0x000ff6000001ff00 */
[----:B------:R0:W5:Y:S02]  /*3c90*/  @!P0 LDG.E.128 R8, [R12.64] ;  /* 0x0000000a0c088981 */ /* 0x000164000c1e1d00 */
.L_x_231:
[----:B------:R-:W-:Y:S05]  /*3ca0*/  BSYNC B0 ;  /* 0x0000000000007941 */ /* 0x000fea0003800000 */
.L_x_230:
        /* <DEDUP_REMOVED lines=11> */
.L_x_229:
        /* <DEDUP_REMOVED lines=80> */
        .weak           $__internal_4_$__cuda_sm20_div_s64
        .type           $__internal_4_$__cuda_sm20_div_s64,@function
        .size           $__internal_4_$__cuda_sm20_div_s64,(.L_x_7802 - $__internal_4_$__cuda_sm20_div_s64)
$__internal_4_$__cuda_sm20_div_s64:
        /* <DEDUP_REMOVED lines=30> */
[----:B------:R-:W-:-:S06]  /*4440*/  IMAD.WIDE.U32 R42, P0, R43, R0, R42 ;  /* 0x000000002b2a7225 */ /* 0x000fcc000780002a */
[----:B------:R-:W-:-:S04]  /*4450*/  IMAD.HI.U32 R25, P4, R27, R2, R42 ;  /* 0x000000021b197227 */ /* 0x000fc8000788002a */
[----:B------:R-:W-:-:S04]  /*4460*/  IMAD.HI.U32 R2, R27, R0, RZ ;  /* 0x000000001b027227 */ /* 0x000fc800078e00ff */
[----:B------:R-:W-:Y:S02]  /*4470*/  IMAD R0, R27, R0, RZ ;  /* 0x000000001b007224 */ /* 0x000fe400078e02ff */
[----:B------:R-:W-:Y:S01]  /*4480*/  IMAD.X R2, R2, 0x1, R27, P0 ;  /* 0x0000000102027824 */ /* 0x000fe200000e061b */
[-C--:B------:R-:W-:Y:S01]  /*4490*/  IADD3 R27, P0, RZ, -R24.reuse, RZ ;  /* 0x80000018ff1b7210 */ /* 0x080fe20007f1e0ff */
[----:B------:R-:W-:Y:S01]  /*44a0*/  IMAD.MOV.U32 R43, RZ, RZ, RZ ;  /* 0x000000ffff2b7224 */ /* 0x000fe200078e00ff */
[----:B------:R-:W-:Y:S02]  /*44b0*/  IADD3 R25, P3, R0, R25, RZ ;  /* 0x0000001900197210 */ /* 0x000fe40007f7e0ff */
[----:B------:R-:W-:Y:S01]  /*44c0*/  SEL R24, R27, R24, !P2 ;  /* 0x000000181b187207 */ /* 0x000fe20005000000 */
[----:B------:R-:W-:Y:S01]  /*44d0*/  IMAD.X R0, RZ, RZ, ~R21, P0 ;  /* 0x000000ffff007224 */ /* 0x000fe200000e0e15 */
[----:B------:R-:W-:-:S03]  /*44e0*/  IADD3.X R27, RZ, RZ, R2, P3, P4 ;  /* 0x000000ffff1b7210 */ /* 0x000fc60001fe8402 */
[----:B------:R-:W-:Y:S01]  /*44f0*/  IMAD.HI.U32 R42, R25, R24, RZ ;  /* 0x00000018192a7227 */ /* 0x000fe200078e00ff */
[----:B------:R-:W-:-:S05]  /*4500*/  SEL R0, R0, R21, !P2 ;  /* 0x0000001500007207 */ /* 0x000fca0005000000 */
[----:B------:R-:W-:-:S04]  /*4510*/  IMAD.WIDE.U32 R42, R25, R0, R42 ;  /* 0x00000000192a7225 */ /* 0x000fc800078e002a */
[C---:B------:R-:W-:Y:S02]  /*4520*/  IMAD R25, R27.reuse, R0, RZ ;  /* 0x000000001b197224 */ /* 0x040fe400078e02ff */
[----:B------:R-:W-:-:S05]  /*4530*/  IMAD.HI.U32 R2, P0, R27, R24, R42 ;  /* 0x000000181b027227 */ /* 0x000fca000780002a */
[----:B------:R-:W-:Y:S01]  /*4540*/  IADD3 R25, P2, R25, R2, RZ ;  /* 0x0000000219197210 */ /* 0x000fe20007f5e0ff */
[----:B------:R-:W-:-:S04]  /*4550*/  IMAD.HI.U32 R2, R27, R0, RZ ;  /* 0x000000001b027227 */ /* 0x000fc800078e00ff */
[----:B------:R-:W-:Y:S01]  /*4560*/  IMAD.WIDE.U32 R42, R25, R38, RZ ;  /* 0x00000026192a7225 */ /* 0x000fe200078e00ff */
[----:B------:R-:W-:-:S03]  /*4570*/  IADD3.X R2, R2, RZ, RZ, P0, !PT ;  /* 0x000000ff02027210 */ /* 0x000fc600007fe4ff */
[C---:B------:R-:W-:Y:S01]  /*4580*/  IMAD R43, R25.reuse, R39, R43 ;  /* 0x00000027192b7224 */ /* 0x040fe200078e022b */
[----:B------:R-:W-:Y:S01]  /*4590*/  IADD3 R27, P0, -R42, R24, RZ ;  /* 0x000000182a1b7210 */ /* 0x000fe20007f1e1ff */
[----:B------:R-:W-:Y:S01]  /*45a0*/  IMAD.X R2, RZ, RZ, R2, P2 ;  /* 0x000000ffff027224 */ /* 0x000fe200010e0602 */
[----:B------:R-:W-:Y:S02]  /*45b0*/  IADD3 R24, P2, R25, 0x1, RZ ;  /* 0x0000000119187810 */ /* 0x000fe40007f5e0ff */
[-C--:B------:R-:W-:Y:S01]  /*45c0*/  ISETP.GE.U32.AND P4, PT, R27, R38.reuse, PT ;  /* 0x000000261b00720c */ /* 0x080fe20003f86070 */
[----:B------:R-:W-:-:S04]  /*45d0*/  IMAD R43, R2, R38, R43 ;  /* 0x00000026022b7224 */ /* 0x000fc800078e022b */
[----:B------:R-:W-:Y:S01]  /*45e0*/  IMAD.X R43, R0, 0x1, ~R43, P0 ;  /* 0x00000001002b7824 */ /* 0x000fe200000e0e2b */
[----:B------:R-:W-:-:S04]  /*45f0*/  IADD3 R0, P3, R27, -R38, RZ ;  /* 0x800000261b007210 */ /* 0x000fc80007f7e0ff */
[----:B------:R-:W-:-:S04]  /*4600*/  ISETP.GE.U32.AND.EX P4, PT, R43, R39, PT, P4 ;  /* 0x000000272b00720c */ /* 0x000fc80003f86140 */
[----:B------:R-:W-:Y:S01]  /*4610*/  SEL R27, R0, R27, P4 ;  /* 0x0000001b001b7207 */ /* 0x000fe20002000000 */
[----:B------:R-:W-:Y:S01]  /*4620*/  IMAD.X R0, R43, 0x1, ~R39, P3 ;  /* 0x000000012b007824 */ /* 0x000fe200018e0e27 */
[----:B------:R-:W-:Y:S01]  /*4630*/  SEL R24, R24, R25, P4 ;  /* 0x0000001918187207 */ /* 0x000fe20002000000 */
[----:B------:R-:W-:Y:S01]  /*4640*/  IMAD.X R25, RZ, RZ, R2, P2 ;  /* 0x000000ffff197224 */ /* 0x000fe200010e0602 */
[----:B------:R-:W-:Y:S01]  /*4650*/  ISETP.GE.U32.AND P0, PT, R27, R38, PT ;  /* 0x000000261b00720c */ /* 0x000fe20003f06070 */
[----:B------:R-:W-:Y:S01]  /*4660*/  IMAD.MOV.U32 R38, RZ, RZ, R20 ;  /* 0x000000ffff267224 */ /* 0x000fe200078e0014 */
[----:B------:R-:W-:Y:S02]  /*4670*/  SEL R43, R0, R43, P4 ;  /* 0x0000002b002b7207 */ /* 0x000fe40002000000 */
        /* <DEDUP_REMOVED lines=17> */
[----:B------:R-:W-:Y:S06]  /*4790*/  RET.REL.NODEC R38 `(_ZN5flash32flash_fwd_splitkv_combine_kernelI23Flash_fwd_kernel_traitsILi64ELi64ELi256ELi4ELb0ELb0EN7cutlass10bfloat16_tE19Flash_kernel_traitsILi64ELi64ELi256ELi4ES3_EELi8ELi3ELb0EEEvNS_16Flash_fwd_paramsE) ;  /* 0xffffb86026007950 */ /* 0x000fec0003c3ffff */
.L_x_233:
        /* <DEDUP_REMOVED lines=14> */
.L_x_7802:


//--------------------- .text._ZN5flash32flash_fwd_splitkv_combine_kernelI23Flash_fwd_kernel_traitsILi64ELi64ELi256ELi4ELb0ELb0EN7cutlass10bfloat16_tE19Flash_kernel_traitsILi64ELi64ELi256ELi4ES3_EELi8ELi2ELb0EEEvNS_16Flash_fwd_paramsE --------------------------
	.section	.text._ZN5flash32flash_fwd_splitkv_combine_kernelI23Flash_fwd_kernel_traitsILi64ELi64ELi256ELi4ELb0ELb0EN7cutlass10bfloat16_tE19Flash_kernel_traitsILi64ELi64ELi256ELi4ES3_EELi8ELi2ELb0EEEvNS_16Flash_fwd_paramsE,"ax",@progbits
	.sectioninfo	@"SHI_REGISTERS=54"
	.align	128
        .global         _ZN5flash32flash_fwd_splitkv_combine_kernelI23Flash_fwd_kernel_traitsILi64ELi64ELi256ELi4ELb0ELb0EN7cutlass10bfloat16_tE19Flash_kernel_traitsILi64ELi64ELi256ELi4ES3_EELi8ELi2ELb0EEEvNS_16Flash_fwd_paramsE
        .type           _ZN5flash32flash_fwd_splitkv_combine_kernelI23Flash_fwd_kernel_traitsILi64ELi64ELi256ELi4ELb0ELb0EN7cutlass10bfloat16_tE19Flash_kernel_traitsILi64ELi64ELi256ELi4ES3_EELi8ELi2ELb0EEEvNS_16Flash_fwd_paramsE,@function
        .size           _ZN5flash32flash_fwd_splitkv_combine_kernelI23Flash_fwd_kernel_traitsILi64ELi64ELi256ELi4ELb0ELb0EN7cutlass10bfloat16_tE19Flash_kernel_traitsILi64ELi64ELi256ELi4ES3_EELi8ELi2ELb0EEEvNS_16Flash_fwd_paramsE,(.L_x_7803 - _ZN5flash32flash_fwd_splitkv_combine_kernelI23Flash_fwd_kernel_traitsILi64ELi64ELi256ELi4ELb0ELb0EN7cutlass10bfloat16_tE19Flash_kernel_traitsILi64ELi64ELi256ELi4ES3_EELi8ELi2ELb0EEEvNS_16Flash_fwd_paramsE)
        .other          _ZN5flash32flash_fwd_splitkv_combine_kernelI23Flash_fwd_kernel_traitsILi64ELi64ELi256ELi4ELb0ELb0EN7cutlass10bfloat16_tE19Flash_kernel_traitsILi64ELi64ELi256ELi4ES3_EELi8ELi2ELb0EEEvNS_16Flash_fwd_paramsE,@"STO_CUDA_ENTRY STV_DEFAULT"
_ZN5flash32flash_fwd_splitkv_combine_kernelI23Flash_fwd_kernel_traitsILi64ELi64ELi256ELi4ELb0ELb0EN7cutlass10bfloat16_tE19Flash_kernel_traitsILi64ELi64ELi256ELi4ES3_EELi8ELi2ELb0EEEvNS_16Flash_fwd_paramsE:
.text._ZN5flash32flash_fwd_splitkv_combine_kernelI23Flash_fwd_kernel_traitsILi64ELi64ELi256ELi4ELb0ELb0EN7cutlass10bfloat16_tE19Flash_kernel_traitsILi64ELi64ELi256ELi4ES3_EELi8ELi2ELb0EEEvNS_16Flash_fwd_paramsE:
        /* <DEDUP_REMOVED lines=23> */
[----:B------:R-:W-:Y:S05]  /*0170*/  CALL.REL.NOINC `($__internal_5_$__cuda_sm20_div_s64) ;  /* 0x0000412000007944 */ /* 0x000fea0003c00000 */
[----:B------:R-:W-:Y:S02]  /*0180*/  MOV R20, R0 ;  /* 0x0000000000147202 */ /* 0x000fe40000000f00 */
[----:B------:R-:W-:Y:S01]  /*0190*/  MOV R21, R23 ;  /* 0x0000001700157202 */ /* 0x000fe20000000f00 */
[----:B------:R-:W-:Y:S05]  /*01a0*/  BRA `(.L_x_235) ;  /* 0x0000013000007947 */ /* 0x000fea0003800000 */
.L_x_234:
        /* <DEDUP_REMOVED lines=19> */
.L_x_235:
        /* <DEDUP_REMOVED lines=10> */
[----:B------:R-:W-:Y:S05]  /*0380*/  CALL.REL.NOINC `($__internal_5_$__cuda_sm20_div_s64) ;  /* 0x00003f1000007944 */ /* 0x000fea0003c00000 */
[----:B------:R-:W-:Y:S02]  /*0390*/  MOV R30, R0 ;  /* 0x00000000001e7202 */ /* 0x000fe40000000f00 */
[----:B------:R-:W-:Y:S01]  /*03a0*/  MOV R31, R23 ;  /* 0x00000017001f7202 */ /* 0x000fe20000000f00 */
[----:B------:R-:W-:Y:S05]  /*03b0*/  BRA `(.L_x_238) ;  /* 0x0000013000007947 */ /* 0x000fea0003800000 */
.L_x_237:
        /* <DEDUP_REMOVED lines=19> */
.L_x_238:
[----:B------:R-:W-:Y:S05]  /*04f0*/  BSYNC B0 ;  /* 0x0000000000007941 */ /* 0x000fea0003800000 */
.L_x_236:
        /* <DEDUP_REMOVED lines=42> */
[----:B------:R-:W-:Y:S01]  /*07a0*/  MOV R22, R0 ;  /* 0x0000000000167202 */ /* 0x000fe20000000f00 */
[----:B------:R-:W-:Y:S05]  /*07b0*/  BRA `(.L_x_241) ;  /* 0x0000013000007947 */ /* 0x000fea0003800000 */
.L_x_240:
        /* <DEDUP_REMOVED lines=19> */
.L_x_241:
[----:B------:R-:W-:Y:S05]  /*08f0*/  BSYNC B0 ;  /* 0x0000000000007941 */ /* 0x000fea0003800000 */
.L_x_239:
        /* <DEDUP_REMOVED lines=76> */
.L_x_243:
        /* <DEDUP_REMOVED lines=19> */
.L_x_244:
[----:B------:R-:W-:Y:S05]  /*0ef0*/  BSYNC B0 ;  /* 0x0000000000007941 */ /* 0x000fea0003800000 */
.L_x_242:
        /* <DEDUP_REMOVED lines=44> */
.L_x_246:
        /* <DEDUP_REMOVED lines=19> */
.L_x_247:
[----:B------:R-:W-:Y:S05]  /*12f0*/  BSYNC B0 ;  /* 0x0000000000007941 */ /* 0x000fea0003800000 */
.L_x_245:
[----:B------:R-:W-:Y:S01]  /*1300*/  IABS R6, c[0x0][0x214] ;  /* 0x0000850000067a13 */ /* 0x000fe20000000000 */
[----:B------:R-:W-:Y:S01]  /*1310*/  IMAD.MOV.U32 R30, RZ, RZ, RZ ;  /* 0x000000ffff1e7224 */ /* 0x000fe200078e00ff */
[----:B------:R-:W-:Y:S01]  /*1320*/  ISETP.GT.AND P3, PT, R7, RZ, PT ;  /* 0x000000ff0700720c */ /* 0x000fe20003f64270 */
[----:B------:R-:W-:Y:S01]  /*1330*/  ULDC.U8 UR4, c[0x0][0x329] ;  /* 0x0000ca4000047ab9 */ /* 0x000fe20000000000 */
[----:B------:R-:W0:Y:S01]  /*1340*/  I2F.RP R13, R6 ;  /* 0x00000006000d7306 */ /* 0x000e220000209400 */
[----:B------:R-:W-:Y:S01]  /*1350*/  ULDC.64 UR8, c[0x0][0x118] ;  /* 0x0000460000087ab9 */ /* 0x000fe20000000a00 */
[----:B------:R-:W-:Y:S06]  /*1360*/  BSSY B0, `(.L_x_248) ;  /* 0x000007d000007945 */ /* 0x000fec0003800000 */
        /* <DEDUP_REMOVED lines=12> */
[----:B------:R-:W-:Y:S01]  /*1430*/  IMAD R13, R6, R13, R0 ;  /* 0x0000000d060d7224 */ /* 0x000fe200078e0200 */
[----:B------:R-:W-:-:S04]  /*1440*/  SHF.R.S32.HI R0, RZ, 0x1f, R7 ;  /* 0x0000001fff007819 */ /* 0x000fc80000011407 */
[----:B------:R-:W-:-:S13]  /*1450*/  ISETP.GT.U32.AND P0, PT, R6, R13, PT ;  /* 0x0000000d0600720c */ /* 0x000fda0003f04070 */
[----:B------:R-:W-:Y:S01]  /*1460*/  @!P0 IMAD.IADD R13, R13, 0x1, -R6 ;  /* 0x000000010d0d8824 */ /* 0x000fe200078e0a06 */
[----:B------:R-:W-:Y:S02]  /*1470*/  @!P0 IADD3 R2, R2, 0x1, RZ ;  /* 0x0000000102028810 */ /* 0x000fe40007ffe0ff */
[----:B------:R-:W-:Y:S02]  /*1480*/  ISETP.NE.AND P0, PT, RZ, c[0x0][0x214], PT ;  /* 0x00008500ff007a0c */ /* 0x000fe40003f05270 */
[----:B------:R-:W-:Y:S02]  /*1490*/  ISETP.GE.U32.AND P2, PT, R13, R6, PT ;  /* 0x000000060d00720c */ /* 0x000fe40003f46070 */
[----:B------:R-:W-:Y:S01]  /*14a0*/  LEA.HI.SX32 R13, R7, 0x1, 0x1 ;  /* 0x00000001070d7811 */ /* 0x000fe200078f0aff */
[----:B------:R-:W-:-:S10]  /*14b0*/  @!P3 IMAD.MOV R13, RZ, RZ, R0 ;  /* 0x000000ffff0db224 */ /* 0x000fd400078e0200 */
[----:B------:R-:W-:-:S05]  /*14c0*/  @P2 IADD3 R2, R2, 0x1, RZ ;  /* 0x0000000102022810 */ /* 0x000fca0007ffe0ff */
[----:B------:R-:W-:Y:S01]  /*14d0*/  @!P1 IMAD.MOV R2, RZ, RZ, -R2 ;  /* 0x000000ffff029224 */ /* 0x000fe200078e0a02 */
[----:B------:R-:W-:-:S05]  /*14e0*/  @!P0 LOP3.LUT R2, RZ, c[0x0][0x214], RZ, 0x33, !PT ;  /* 0x00008500ff028a12 */ /* 0x000fca00078e33ff */
[----:B------:R-:W-:Y:S01]  /*14f0*/  IMAD R8, R13, R2, RZ ;  /* 0x000000020d087224 */ /* 0x000fe200078e02ff */
[----:B------:R-:W-:-:S04]  /*1500*/  IABS R2, c[0x0][0x1c0] ;  /* 0x0000700000027a13 */ /* 0x000fc80000000000 */
[----:B------:R-:W0:Y:S01]  /*1510*/  I2F.U32.RP R13, R2 ;  /* 0x00000002000d7306 */ /* 0x000e220000209000 */
[----:B------:R-:W-:-:S05]  /*1520*/  IABS R6, R8 ;  /* 0x0000000800067213 */ /* 0x000fca0000000000 */
[----:B------:R-:W-:Y:S02]  /*1530*/  IMAD.IADD R21, R11, 0x1, R6 ;  /* 0x000000010b157824 */ /* 0x000fe400078e0206 */
        /* <DEDUP_REMOVED lines=8> */
[----:B0-----:R-:W-:Y:S02]  /*15c0*/  IMAD.MOV R29, RZ, RZ, -R23 ;  /* 0x000000ffff1d7224 */ /* 0x001fe400078e0a17 */
[----:B------:R-:W-:Y:S02]  /*15d0*/  IMAD.MOV.U32 R22, RZ, RZ, RZ ;  /* 0x000000ffff167224 */ /* 0x000fe400078e00ff */
[----:B------:R-:W-:Y:S02]  /*15e0*/  IMAD R29, R29, R2, RZ ;  /* 0x000000021d1d7224 */ /* 0x000fe400078e02ff */
[----:B-1----:R-:W-:Y:S01]  /*15f0*/  IMAD.MOV R27, RZ, RZ, -R31 ;  /* 0x000000ffff1b7224 */ /* 0x002fe200078e0a1f */
[----:B------:R-:W-:Y:S01]  /*1600*/  IABS R0, c[0x0][0x1c0] ;  /* 0x0000700000007a13 */ /* 0x000fe20000000000 */
[----:B------:R-:W-:Y:S01]  /*1610*/  IMAD.HI.U32 R29, R23, R29, R22 ;  /* 0x0000001d171d7227 */ /* 0x000fe200078e0016 */
[----:B------:R-:W-:-:S02]  /*1620*/  IABS R22, R10 ;  /* 0x0000000a00167213 */ /* 0x000fc40000000000 */
[----:B------:R-:W-:Y:S01]  /*1630*/  LOP3.LUT R10, R10, c[0x0][0x1c0], RZ, 0x3c, !PT ;  /* 0x000070000a0a7a12 */ /* 0x000fe200078e3cff */
[----:B------:R-:W-:Y:S02]  /*1640*/  IMAD R27, R27, R6, RZ ;  /* 0x000000061b1b7224 */ /* 0x000fe400078e02ff */
[----:B------:R-:W-:Y:S02]  /*1650*/  IMAD.MOV R0, RZ, RZ, -R0 ;  /* 0x000000ffff007224 */ /* 0x000fe400078e0a00 */
[----:B------:R-:W-:-:S04]  /*1660*/  IMAD.HI.U32 R11, R29, R22, RZ ;  /* 0x000000161d0b7227 */ /* 0x000fc800078e00ff */
[----:B------:R-:W-:Y:S01]  /*1670*/  IMAD.HI.U32 R27, R31, R27, R30 ;  /* 0x0000001b1f1b7227 */ /* 0x000fe200078e001e */
[----:B------:R-:W-:-:S03]  /*1680*/  IABS R31, R8 ;  /* 0x00000008001f7213 */ /* 0x000fc60000000000 */
[----:B------:R-:W-:Y:S02]  /*1690*/  IMAD R23, R11, R0, R22 ;  /* 0x000000000b177224 */ /* 0x000fe400078e0216 */
[----:B------:R-:W-:Y:S02]  /*16a0*/  IMAD.MOV R31, RZ, RZ, -R31 ;  /* 0x000000ffff1f7224 */ /* 0x000fe400078e0a1f */
[----:B------:R-:W-:Y:S01]  /*16b0*/  IMAD.HI.U32 R27, R27, R14, RZ ;  /* 0x0000000e1b1b7227 */ /* 0x000fe200078e00ff */
[----:B------:R-:W-:-:S03]  /*16c0*/  ISETP.GT.U32.AND P3, PT, R2, R23, PT ;  /* 0x000000170200720c */ /* 0x000fc60003f64070 */
[----:B------:R-:W-:Y:S02]  /*16d0*/  IMAD R31, R27, R31, R14 ;  /* 0x0000001f1b1f7224 */ /* 0x000fe400078e020e */
[----:B------:R-:W-:-:S03]  /*16e0*/  IMAD.HI.U32 R29, R29, R14, RZ ;  /* 0x0000000e1d1d7227 */ /* 0x000fc600078e00ff */
[----:B------:R-:W-:Y:S01]  /*16f0*/  ISETP.GT.U32.AND P0, PT, R6, R31, PT ;  /* 0x0000001f0600720c */ /* 0x000fe20003f04070 */
[----:B------:R-:W-:Y:S01]  /*1700*/  IMAD R13, R29, R0, R14 ;  /* 0x000000001d0d7224 */ /* 0x000fe200078e020e */
[C---:B------:R-:W-:Y:S02]  /*1710*/  LOP3.LUT R0, R21.reuse, R6, RZ, 0x3c, !PT ;  /* 0x0000000615007212 */ /* 0x040fe400078e3cff */
[----:B------:R-:W-:Y:S01]  /*1720*/  LOP3.LUT R21, R21, c[0x0][0x1c0], RZ, 0x3c, !PT ;  /* 0x0000700015157a12 */ /* 0x000fe200078e3cff */
[----:B------:R-:W-:Y:S01]  /*1730*/  @!P3 IMAD.IADD R23, R23, 0x1, -R2 ;  /* 0x000000011717b824 */ /* 0x000fe200078e0a02 */
[----:B------:R-:W-:Y:S02]  /*1740*/  ISETP.GT.U32.AND P1, PT, R2, R13, PT ;  /* 0x0000000d0200720c */ /* 0x000fe40003f24070 */
[----:B------:R-:W-:Y:S02]  /*1750*/  ISETP.GE.AND P4, PT, R0, RZ, PT ;  /* 0x000000ff0000720c */ /* 0x000fe40003f86270 */
[----:B------:R-:W-:Y:S01]  /*1760*/  ISETP.GE.U32.AND P6, PT, R23, R2, PT ;  /* 0x000000021700720c */ /* 0x000fe20003fc6070 */
[----:B------:R-:W0:Y:S01]  /*1770*/  S2R R0, SR_TID.X ;  /* 0x0000000000007919 */ /* 0x000e220000002100 */
[----:B------:R-:W-:Y:S01]  /*1780*/  @!P3 IADD3 R11, R11, 0x1, RZ ;  /* 0x000000010b0bb810 */ /* 0x000fe20007ffe0ff */
[----:B------:R-:W-:Y:S01]  /*1790*/  @!P0 IMAD.IADD R31, R31, 0x1, -R6 ;  /* 0x000000011f1f8824 */ /* 0x000fe200078e0a06 */
[----:B------:R-:W-:Y:S01]  /*17a0*/  ISETP.GT.AND P3, PT, R4, RZ, PT ;  /* 0x000000ff0400720c */ /* 0x000fe20003f64270 */
[----:B------:R-:W-:Y:S01]  /*17b0*/  IMAD.MOV.U32 R23, RZ, RZ, c[0x0][0x214] ;  /* 0x00008500ff177624 */ /* 0x000fe200078e00ff */
[----:B------:R-:W-:-:S02]  /*17c0*/  @!P0 IADD3 R27, R27, 0x1, RZ ;  /* 0x000000011b1b8810 */ /* 0x000fc40007ffe0ff */
[----:B------:R-:W-:Y:S01]  /*17d0*/  ISETP.GE.U32.AND P2, PT, R31, R6, PT ;  /* 0x000000061f00720c */ /* 0x000fe20003f46070 */
[----:B------:R-:W-:Y:S01]  /*17e0*/  @!P1 IMAD.IADD R13, R13, 0x1, -R2 ;  /* 0x000000010d0d9824 */ /* 0x000fe200078e0a02 */
[----:B------:R-:W-:Y:S02]  /*17f0*/  ISETP.GE.AND P0, PT, R10, RZ, PT ;  /* 0x000000ff0a00720c */ /* 0x000fe40003f06270 */
[----:B------:R-:W-:Y:S02]  /*1800*/  SHF.R.S32.HI R10, RZ, 0x1f, R4 ;  /* 0x0000001fff0a7819 */ /* 0x000fe40000011404 */
[----:B------:R-:W-:Y:S02]  /*1810*/  @P6 IADD3 R11, R11, 0x1, RZ ;  /* 0x000000010b0b6810 */ /* 0x000fe40007ffe0ff */
[----:B------:R-:W-:Y:S02]  /*1820*/  ISETP.NE.AND P6, PT, R8, RZ, PT ;  /* 0x000000ff0800720c */ /* 0x000fe40003fc5270 */
[----:B------:R-:W-:-:S02]  /*1830*/  ISETP.GE.U32.AND P5, PT, R13, R2, PT ;  /* 0x000000020d00720c */ /* 0x000fc40003fa6070 */
[----:B------:R-:W-:Y:S02]  /*1840*/  @!P1 IADD3 R29, R29, 0x1, RZ ;  /* 0x000000011d1d9810 */ /* 0x000fe40007ffe0ff */
[----:B------:R-:W-:Y:S01]  /*1850*/  @P2 IADD3 R27, R27, 0x1, RZ ;  /* 0x000000011b1b2810 */ /* 0x000fe20007ffe0ff */
[----:B------:R-:W-:Y:S01]  /*1860*/  @!P0 IMAD.MOV R11, RZ, RZ, -R11 ;  /* 0x000000ffff0b8224 */ /* 0x000fe200078e0a0b */
[----:B------:R-:W-:Y:S02]  /*1870*/  ISETP.GE.AND P2, PT, R21, RZ, PT ;  /* 0x000000ff1500720c */ /* 0x000fe40003f46270 */
[----:B0-----:R-:W-:Y:S01]  /*1880*/  SHF.R.S32.HI R21, RZ, 0x1f, R0 ;  /* 0x0000001fff157819 */ /* 0x001fe20000011400 */
[----:B------:R-:W-:Y:S01]  /*1890*/  @!P4 IMAD.MOV R27, RZ, RZ, -R27 ;  /* 0x000000ffff1bc224 */ /* 0x000fe200078e0a1b */
[----:B------:R-:W-:Y:S01]  /*18a0*/  LEA.HI.SX32 R14, R4, 0x1, 0x1 ;  /* 0x00000001040e7811 */ /* 0x000fe200078f0aff */
[----:B------:R-:W-:Y:S01]  /*18b0*/  @!P3 IMAD.MOV R14, RZ, RZ, R10 ;  /* 0x000000ffff0eb224 */ /* 0x000fe200078e020a */
[----:B------:R-:W-:-:S02]  /*18c0*/  @!P6 LOP3.LUT R27, RZ, R6, RZ, 0x33, !PT ;  /* 0x00000006ff1be212 */ /* 0x000fc400078e33ff */
[----:B------:R-:W-:Y:S02]  /*18d0*/  LEA.HI R10, R21, R0, RZ, 0x3 ;  /* 0x00000000150a7211 */ /* 0x000fe400078f18ff */
[----:B------:R-:W-:Y:S02]  /*18e0*/  @P5 IADD3 R29, R29, 0x1, RZ ;  /* 0x000000011d1d5810 */ /* 0x000fe40007ffe0ff */
[----:B------:R-:W-:Y:S02]  /*18f0*/  ISETP.LT.U32.AND P0, PT, R24, R27, PT ;  /* 0x0000001b1800720c */ /* 0x000fe40003f01070 */
[----:B------:R-:W-:Y:S01]  /*1900*/  SHF.R.S32.HI R13, RZ, 0x1f, R27 ;  /* 0x0000001fff0d7819 */ /* 0x000fe2000001141b */
[----:B------:R-:W-:Y:S01]  /*1910*/  @!P2 IMAD.MOV R29, RZ, RZ, -R29 ;  /* 0x000000ffff1da224 */ /* 0x000fe200078e0a1d */
[----:B------:R-:W-:Y:S02]  /*1920*/  SHF.R.S32.HI R6, RZ, 0x3, R10 ;  /* 0x00000003ff067819 */ /* 0x000fe4000001140a */
[----:B------:R-:W-:-:S02]  /*1930*/  ISETP.LT.AND.EX P2, PT, R25, R13, PT, P0 ;  /* 0x0000000d1900720c */ /* 0x000fc40003f41300 */
[----:B------:R-:W-:Y:S02]  /*1940*/  ISETP.GE.AND P0, PT, R6, c[0x0][0x314], PT ;  /* 0x0000c50006007a0c */ /* 0x000fe40003f06270 */
[----:B------:R-:W-:Y:S02]  /*1950*/  ISETP.NE.AND P4, PT, RZ, c[0x0][0x1c0], PT ;  /* 0x00007000ff007a0c */ /* 0x000fe40003f85270 */
[----:B------:R-:W-:Y:S02]  /*1960*/  LOP3.LUT R2, RZ, c[0x0][0x1c0], RZ, 0x33, !PT ;  /* 0x00007000ff027a12 */ /* 0x000fe400078e33ff */
[----:B------:R-:W-:Y:S02]  /*1970*/  ISETP.NE.AND P1, PT, RZ, UR4, PT ;  /* 0x00000004ff007c0c */ /* 0x000fe4000bf25270 */
[----:B------:R-:W-:Y:S02]  /*1980*/  SEL R22, R2, R11, !P4 ;  /* 0x0000000b02167207 */ /* 0x000fe40006000000 */
[----:B------:R-:W-:-:S02]  /*1990*/  SEL R23, R23, 0x1, !P1 ;  /* 0x0000000117177807 */ /* 0x000fc40004800000 */
[----:B------:R-:W-:Y:S02]  /*19a0*/  SEL R2, R2, R29, !P4 ;  /* 0x0000001d02027207 */ /* 0x000fe40006000000 */
[----:B------:R-:W-:Y:S01]  /*19b0*/  LOP3.LUT R29, R10, 0xfffffff8, RZ, 0xc0, !PT ;  /* 0xfffffff80a1d7812 */ /* 0x000fe200078ec0ff */
[----:B------:R-:W-:Y:S01]  /*19c0*/  IMAD R11, R22, R23, RZ ;  /* 0x00000017160b7224 */ /* 0x000fe200078e02ff */
[----:B------:R-:W-:Y:S01]  /*19d0*/  SEL R13, R25, R13, P2 ;  /* 0x0000000d190d7207 */ /* 0x000fe20001000000 */
[----:B------:R-:W-:Y:S02]  /*19e0*/  IMAD.MOV.U32 R10, RZ, RZ, -0x800000 ;  /* 0xff800000ff0a7424 */ /* 0x000fe400078e00ff */
[----:B------:R-:W-:Y:S01]  /*19f0*/  IMAD R11, R14, R11, RZ ;  /* 0x0000000b0e0b7224 */ /* 0x000fe200078e02ff */
[----:B------:R-:W-:Y:S01]  /*1a00*/  SEL R14, R24, R27, P2 ;  /* 0x0000001b180e7207 */ /* 0x000fe20001000000 */
[----:B------:R-:W-:Y:S01]  /*1a10*/  IMAD.IADD R29, R0, 0x1, -R29 ;  /* 0x00000001001d7824 */ /* 0x000fe200078e0a1d */
        /* <DEDUP_REMOVED lines=17> */
.L_x_249:
[----:B------:R-:W-:Y:S05]  /*1b30*/  BSYNC B0 ;  /* 0x0000000000007941 */ /* 0x000fea0003800000 */
.L_x_248:
[C---:B------:R-:W-:Y:S01]  /*1b40*/  ISETP.GT.AND P5, PT, R0.reuse, 0x1f, PT ;  /* 0x0000001f0000780c */ /* 0x040fe20003fa4270 */
[----:B------:R-:W-:Y:S01]  /*1b50*/  IMAD.MOV.U32 R30, RZ, RZ, -0x800000 ;  /* 0xff800000ff1e7424 */ /* 0x000fe200078e00ff */
[----:B------:R-:W-:Y:S01]  /*1b60*/  LOP3.LUT P2, RZ, R0, 0x3, RZ, 0xc0, !PT ;  /* 0x0000000300ff7812 */ /* 0x000fe2000784c0ff */
[----:B------:R-:W-:Y:S01]  /*1b70*/  IMAD R23, R2, R23, RZ ;  /* 0x0000001702177224 */ /* 0x000fe200078e02ff */
[----:B------:R-:W-:Y:S01]  /*1b80*/  ISETP.GT.AND P3, PT, R8, RZ, PT ;  /* 0x000000ff0800720c */ /* 0x000fe20003f64270 */
[----:B------:R-:W-:Y:S01]  /*1b90*/  BSSY B1, `(.L_x_250) ;  /* 0x00001e7000017945 */ /* 0x000fe20003800000 */
[----:B------:R-:W-:-:S07]  /*1ba0*/  ISETP.GT.OR P2, PT, R0, 0x1f, P2 ;  /* 0x0000001f0000780c */ /* 0x000fce0001744670 */
[----:B------:R-:W-:Y:S01]  /*1bb0*/  @!P5 IMAD R29, R6, 0x9, R29 ;  /* 0x00000009061dd824 */ /* 0x000fe200078e021d */
[----:B0-----:R-:W-:-:S04]  /*1bc0*/  @!P5 LEA.HI R25, R21, R0, RZ, 0x2 ;  /* 0x000000001519d211 */ /* 0x001fc800078f10ff */
[----:B-----5:R0:W-:Y:S01]  /*1bd0*/  @!P5 STS [R29.X4], R10 ;  /* 0x0000000a1d00d388 */ /* 0x0201e20000004800 */
[----:B------:R-:W-:-:S05]  /*1be0*/  @!P5 LOP3.LUT R25, R25, 0xfffffffc, RZ, 0xc0, !PT ;  /* 0xfffffffc1919d812 */ /* 0x000fca00078ec0ff */
[----:B------:R-:W-:-:S04]  /*1bf0*/  @!P5 IMAD.IADD R22, R0, 0x1, -R25 ;  /* 0x000000010016d824 */ /* 0x000fc800078e0a19 */
[----:B------:R-:W-:Y:S01]  /*1c00*/  @!P5 IMAD R22, R22, 0x24, R25 ;  /* 0x000000241616d824 */ /* 0x000fe200078e0219 */
[----:B------:R-:W-:Y:S01]  /*1c10*/  BAR.SYNC.DEFER_BLOCKING 0x0 ;  /* 0x0000000000007b1d */ /* 0x000fe20000010000 */
[----:B0-----:R-:W-:-:S05]  /*1c20*/  LEA.HI.SX32 R10, R8, 0x1, 0x1 ;  /* 0x00000001080a7811 */ /* 0x001fca00078f0aff */
[----:B------:R0:W1:Y:S02]  /*1c30*/  @!P5 LDS R30, [R22] ;  /* 0x00000000161ed984 */ /* 0x0000640000000800 */
[----:B0-----:R-:W-:-:S05]  /*1c40*/  SHF.R.S32.HI R22, RZ, 0x1f, R8 ;  /* 0x0000001fff167819 */ /* 0x001fca0000011408 */
[----:B------:R-:W-:-:S04]  /*1c50*/  @!P3 IMAD.MOV R10, RZ, RZ, R22 ;  /* 0x000000ffff0ab224 */ /* 0x000fc800078e0216 */
[----:B------:R-:W-:Y:S01]  /*1c60*/  IMAD R10, R23, R10, RZ ;  /* 0x0000000a170a7224 */ /* 0x000fe200078e02ff */
[----:B-1----:R-:W0:Y:S02]  /*1c70*/  SHFL.BFLY PT, R31, R30, 0x2, 0x1f ;  /* 0x0c401f001e1f7f89 */ /* 0x002e2400000e0000 */
        /* <DEDUP_REMOVED lines=11> */
[----:B0-----:R-:W-:Y:S02]  /*1d30*/  FADD.FTZ R6, R27, R6 ;  /* 0x000000061b067221 */ /* 0x001fe40000010000 */
[----:B------:R-:W-:-:S03]  /*1d40*/  IMAD.MOV.U32 R27, RZ, RZ, 0x7f800000 ;  /* 0x7f800000ff1b7424 */ /* 0x000fc600078e00ff */
[----:B------:R-:W-:-:S13]  /*1d50*/  FSETP.NE.FTZ.AND P0, PT, R6, RZ, PT ;  /* 0x000000ff0600720b */ /* 0x000fda0003f15000 */
        /* <DEDUP_REMOVED lines=41> */
[----:B------:R-:W-:Y:S05]  /*1ff0*/  CALL.REL.NOINC `($__internal_5_$__cuda_sm20_div_s64) ;  /* 0x000022a000007944 */ /* 0x000fea0003c00000 */
        /* <DEDUP_REMOVED lines=10> */
.L_x_254:
        /* <DEDUP_REMOVED lines=22> */
.L_x_255:
[----:B------:R-:W-:Y:S05]  /*2200*/  BSYNC B0 ;  /* 0x0000000000007941 */ /* 0x000fea0003800000 */
.L_x_253:
[----:B------:R-:W-:Y:S01]  /*2210*/  LOP3.LUT R0, R21, R5, RZ, 0xfc, !PT ;  /* 0x0000000515007212 */ /* 0x000fe200078efcff */
[----:B------:R-:W-:Y:S03]  /*2220*/  BSSY B0, `(.L_x_256) ;  /* 0x0000028000007945 */ /* 0x000fe60003800000 */
[----:B------:R-:W-:-:S13]  /*2230*/  ISETP.NE.U32.AND P0, PT, R0, RZ, PT ;  /* 0x000000ff0000720c */ /* 0x000fda0003f05070 */
[----:B------:R-:W-:Y:S05]  /*2240*/  @!P0 BRA `(.L_x_257) ;  /* 0x000000f000008947 */ /* 0x000fea0003800000 */
[----:B------:R-:W-:Y:S01]  /*2250*/  IMAD.MOV.U32 R24, RZ, RZ, R3 ;  /* 0x000000ffff187224 */ /* 0x000fe200078e0003 */
[----:B------:R-:W-:Y:S02]  /*2260*/  MOV R6, R5 ;  /* 0x0000000500067202 */ /* 0x000fe40000000f00 */
[----:B------:R-:W-:Y:S02]  /*2270*/  MOV R22, 0x2290 ;  /* 0x0000229000167802 */ /* 0x000fe40000000f00 */
[----:B------:R-:W-:Y:S05]  /*2280*/  CALL.REL.NOINC `($__internal_5_$__cuda_sm20_div_s64) ;  /* 0x0000201000007944 */ /* 0x000fea0003c00000 */
        /* <DEDUP_REMOVED lines=11> */
.L_x_257:
        /* <DEDUP_REMOVED lines=22> */
.L_x_258:
[----:B------:R-:W-:Y:S05]  /*24a0*/  BSYNC B0 ;  /* 0x0000000000007941 */ /* 0x000fea0003800000 */
.L_x_256:
[----:B------:R-:W-:Y:S01]  /*24b0*/  LOP3.LUT R0, R37, R9, RZ, 0xfc, !PT ;  /* 0x0000000925007212 */ /* 0x000fe200078efcff */
[----:B------:R-:W-:Y:S01]  /*24c0*/  IMAD.MOV.U32 R28, RZ, RZ, c[0x0][0x210] ;  /* 0x00008400ff1c7624 */ /* 0x000fe200078e00ff */
[----:B------:R-:W-:Y:S02]  /*24d0*/  BSSY B0, `(.L_x_259) ;  /* 0x0000029000007945 */ /* 0x000fe40003800000 */
[----:B------:R-:W-:Y:S01]  /*24e0*/  ISETP.NE.U32.AND P0, PT, R0, RZ, PT ;  /* 0x000000ff0000720c */ /* 0x000fe20003f05070 */
[C---:B------:R-:W-:Y:S01]  /*24f0*/  IMAD R3, R28.reuse, c[0x0][0x214], RZ ;  /* 0x000085001c037a24 */ /* 0x040fe200078e02ff */
[----:B------:R-:W-:-:S11]  /*2500*/  SEL R28, R28, 0x1, P1 ;  /* 0x000000011c1c7807 */ /* 0x000fd60000800000 */
[----:B------:R-:W-:Y:S05]  /*2510*/  @!P0 BRA `(.L_x_260) ;  /* 0x000000e000008947 */ /* 0x000fea0003800000 */
[----:B------:R-:W-:Y:S01]  /*2520*/  IMAD.MOV.U32 R26, RZ, RZ, R36 ;  /* 0x000000ffff1a7224 */ /* 0x000fe200078e0024 */
[----:B------:R-:W-:Y:S01]  /*2530*/  MOV R24, R31 ;  /* 0x0000001f00187202 */ /* 0x000fe20000000f00 */
[----:B------:R-:W-:Y:S01]  /*2540*/  IMAD.MOV.U32 R21, RZ, RZ, R37 ;  /* 0x000000ffff157224 */ /* 0x000fe200078e0025 */
[----:B------:R-:W-:Y:S02]  /*2550*/  MOV R6, R9 ;  /* 0x0000000900067202 */ /* 0x000fe40000000f00 */
[----:B------:R-:W-:Y:S02]  /*2560*/  MOV R22, 0x2580 ;  /* 0x0000258000167802 */ /* 0x000fe40000000f00 */
[----:B------:R-:W-:Y:S05]  /*2570*/  CALL.REL.NOINC `($__internal_5_$__cuda_sm20_div_s64) ;  /* 0x00001d2000007944 */ /* 0x000fea0003c00000 */
        /* <DEDUP_REMOVED lines=8> */
.L_x_260:
[----:B------:R-:W0:Y:S01]  /*2600*/  I2F.U32.RP R6, R31 ;  /* 0x0000001f00067306 */ /* 0x000e220000209000 */
[----:B------:R-:W-:Y:S01]  /*2610*/  HFMA2.MMA R22, -RZ, RZ, 0, 0 ;  /* 0x00000000ff167435 */ /* 0x000fe200000001ff */
[----:B------:R-:W-:-:S06]  /*2620*/  ISETP.NE.U32.AND P0, PT, R31, RZ, PT ;  /* 0x000000ff1f00720c */ /* 0x000fcc0003f05070 */
[----:B0-----:R-:W0:Y:S02]  /*2630*/  MUFU.RCP R2, R6 ;  /* 0x0000000600027308 */ /* 0x001e240000001000 */
[----:B0-----:R-:W-:-:S06]  /*2640*/  IADD3 R2, R2, 0xffffffe, RZ ;  /* 0x0ffffffe02027810 */ /* 0x001fcc0007ffe0ff */
[----:B------:R-:W0:Y:S02]  /*2650*/  F2I.FTZ.U32.TRUNC.NTZ R23, R2 ;  /* 0x0000000200177305 */ /* 0x000e24000021f000 */
[----:B0-----:R-:W-:Y:S01]  /*2660*/  IMAD.MOV R0, RZ, RZ, -R23 ;  /* 0x000000ffff007224 */ /* 0x001fe200078e0a17 */
[----:B------:R-:W-:-:S03]  /*2670*/  MOV R2, RZ ;  /* 0x000000ff00027202 */ /* 0x000fc60000000f00 */
[----:B------:R-:W-:-:S04]  /*2680*/  IMAD R0, R0, R31, RZ ;  /* 0x0000001f00007224 */ /* 0x000fc800078e02ff */
[----:B------:R-:W-:-:S06]  /*2690*/  IMAD.HI.U32 R23, R23, R0, R22 ;  /* 0x0000000017177227 */ /* 0x000fcc00078e0016 */
[----:B------:R-:W-:-:S04]  /*26a0*/  IMAD.HI.U32 R22, R23, R36, RZ ;  /* 0x0000002417167227 */ /* 0x000fc800078e00ff */
[----:B------:R-:W-:Y:S02]  /*26b0*/  IMAD.MOV R0, RZ, RZ, -R22 ;  /* 0x000000ffff007224 */ /* 0x000fe400078e0a16 */
[----:B------:R-:W-:Y:S02]  /*26c0*/  IMAD.MOV.U32 R23, RZ, RZ, RZ ;  /* 0x000000ffff177224 */ /* 0x000fe400078e00ff */
        /* <DEDUP_REMOVED lines=9> */
.L_x_261:
[----:B------:R-:W-:Y:S05]  /*2760*/  BSYNC B0 ;  /* 0x0000000000007941 */ /* 0x000fea0003800000 */
.L_x_259:
[-C--:B------:R-:W-:Y:S01]  /*2770*/  IMAD R0, R35, R20.reuse, RZ ;  /* 0x0000001423007224 */ /* 0x080fe200078e02ff */
[----:B------:R-:W-:Y:S01]  /*2780*/  ULDC.U8 UR5, c[0x0][0x329] ;  /* 0x0000ca4000057ab9 */ /* 0x000fe20000000000 */
[C---:B------:R-:W-:Y:S01]  /*2790*/  IMAD.WIDE.U32 R24, R34.reuse, R20, RZ ;  /* 0x0000001422187225 */ /* 0x040fe200078e00ff */
[----:B------:R-:W-:Y:S01]  /*27a0*/  UISETP.NE.AND UP0, UPT, UR5, URZ, UPT ;  /* 0x0000003f0500728c */ /* 0x000fe2000bf05270 */
[----:B------:R-:W-:Y:S01]  /*27b0*/  SHF.R.S32.HI R21, RZ, 0x1f, R28 ;  /* 0x0000001fff157819 */ /* 0x000fe2000001141c */
[----:B------:R-:W-:Y:S01]  /*27c0*/  ULDC UR4, c[0x0][0x214] ;  /* 0x0000850000047ab9 */ /* 0x000fe20000000800 */
[----:B------:R-:W-:Y:S01]  /*27d0*/  IMAD R35, R34, R19, R0 ;  /* 0x0000001322237224 */ /* 0x000fe200078e0200 */
[----:B------:R-:W-:Y:S01]  /*27e0*/  USEL UR4, UR4, 0x1, !UP0 ;  /* 0x0000000104047887 */ /* 0x000fe2000c000000 */
[----:B------:R-:W-:Y:S01]  /*27f0*/  IMAD R9, R2, R3, RZ ;  /* 0x0000000302097224 */ /* 0x000fe200078e02ff */
[----:B------:R-:W-:Y:S01]  /*2800*/  BSSY B0, `(.L_x_262) ;  /* 0x0000040000007945 */ /* 0x000fe20003800000 */
[----:B------:R-:W-:Y:S01]  /*2810*/  IMAD R5, R5, R28, RZ ;  /* 0x0000001c05057224 */ /* 0x000fe200078e02ff */
[----:B------:R-:W-:Y:S01]  /*2820*/  IADD3 R35, R25, R35, RZ ;  /* 0x0000002319237210 */ /* 0x000fe20007ffe0ff */
[----:B------:R-:W-:Y:S01]  /*2830*/  USHF.R.S32.HI UR5, URZ, 0x1f, UR4 ;  /* 0x0000001f3f057899 */ /* 0x000fe20008011404 */
[----:B------:R-:W-:-:S02]  /*2840*/  IMAD R23, R23, UR4, RZ ;  /* 0x0000000417177c24 */ /* 0x000fc4000f8e02ff */
[----:B------:R-:W-:Y:S02]  /*2850*/  IMAD R21, R21, R32, R5 ;  /* 0x0000002015157224 */ /* 0x000fe400078e0205 */
[-C--:B------:R-:W-:Y:S02]  /*2860*/  IMAD R0, R35, R18.reuse, RZ ;  /* 0x0000001223007224 */ /* 0x080fe400078e02ff */
[----:B------:R-:W-:-:S04]  /*2870*/  IMAD.WIDE.U32 R34, R24, R18, RZ ;  /* 0x0000001218227225 */ /* 0x000fc800078e00ff */
[----:B------:R-:W-:Y:S01]  /*2880*/  IMAD R25, R17, R24, R0 ;  /* 0x0000001811197224 */ /* 0x000fe200078e0200 */
[----:B------:R-:W-:Y:S01]  /*2890*/  SHF.R.S32.HI R0, RZ, 0x1f, R3 ;  /* 0x0000001fff007819 */ /* 0x000fe20000011403 */
[----:B------:R-:W-:-:S03]  /*28a0*/  IMAD.WIDE.U32 R38, R36, R3, RZ ;  /* 0x0000000324267225 */ /* 0x000fc600078e00ff */
[----:B------:R-:W-:Y:S01]  /*28b0*/  IADD3 R6, R35, R25, RZ ;  /* 0x0000001923067210 */ /* 0x000fe20007ffe0ff */
[----:B------:R-:W-:Y:S02]  /*28c0*/  IMAD R9, R0, R36, R9 ;  /* 0x0000002400097224 */ /* 0x000fe400078e0209 */
[----:B------:R-:W-:Y:S01]  /*28d0*/  IMAD.WIDE.U32 R32, R32, R28, RZ ;  /* 0x0000001c20207225 */ /* 0x000fe200078e00ff */
[----:B------:R-:W-:Y:S02]  /*28e0*/  LOP3.LUT R0, R43, R6, RZ, 0xfc, !PT ;  /* 0x000000062b007212 */ /* 0x000fe400078efcff */
[----:B------:R-:W-:Y:S01]  /*28f0*/  IADD3 R9, R39, R9, RZ ;  /* 0x0000000927097210 */ /* 0x000fe20007ffe0ff */
[----:B------:R-:W-:Y:S01]  /*2900*/  IMAD R23, R22, UR5, R23 ;  /* 0x0000000516177c24 */ /* 0x000fe2000f8e0217 */
[----:B------:R-:W-:Y:S01]  /*2910*/  ISETP.NE.U32.AND P0, PT, R0, RZ, PT ;  /* 0x000000ff0000720c */ /* 0x000fe20003f05070 */
[----:B------:R-:W-:-:S04]  /*2920*/  IMAD.WIDE.U32 R36, R22, UR4, RZ ;  /* 0x0000000416247c25 */ /* 0x000fc8000f8e00ff */
[----:B------:R-:W-:Y:S01]  /*2930*/  IMAD R5, R8, R3, RZ ;  /* 0x0000000308057224 */ /* 0x000fe200078e02ff */
[----:B------:R-:W-:Y:S01]  /*2940*/  IADD3 R8, R37, R23, RZ ;  /* 0x0000001725087210 */ /* 0x000fe20007ffe0ff */
[----:B------:R-:W-:Y:S01]  /*2950*/  IMAD R4, R4, R3, RZ ;  /* 0x0000000304047224 */ /* 0x000fe200078e02ff */
[----:B------:R-:W-:-:S05]  /*2960*/  IADD3 R3, R33, R21, RZ ;  /* 0x0000001521037210 */ /* 0x000fca0007ffe0ff */
[----:B------:R-:W-:Y:S05]  /*2970*/  @!P0 BRA `(.L_x_263) ;  /* 0x0000011000008947 */ /* 0x000fea0003800000 */
[----:B------:R-:W-:Y:S01]  /*2980*/  IMAD.MOV.U32 R26, RZ, RZ, R42 ;  /* 0x000000ffff1a7224 */ /* 0x000fe200078e002a */
[----:B------:R-:W-:Y:S01]  /*2990*/  MOV R21, R43 ;  /* 0x0000002b00157202 */ /* 0x000fe20000000f00 */
[----:B------:R-:W-:Y:S01]  /*29a0*/  IMAD.MOV.U32 R24, RZ, RZ, R34 ;  /* 0x000000ffff187224 */ /* 0x000fe200078e0022 */
[----:B------:R-:W-:Y:S02]  /*29b0*/  MOV R22, 0x29d0 ;  /* 0x000029d000167802 */ /* 0x000fe40000000f00 */
[----:B------:R-:W-:Y:S05]  /*29c0*/  CALL.REL.NOINC `($__internal_5_$__cuda_sm20_div_s64) ;  /* 0x000018d000007944 */ /* 0x000fea0003c00000 */
        /* <DEDUP_REMOVED lines=12> */
.L_x_263:
        /* <DEDUP_REMOVED lines=23> */
.L_x_264:
[----:B------:R-:W-:Y:S05]  /*2c00*/  BSYNC B0 ;  /* 0x0000000000007941 */ /* 0x000fea0003800000 */
.L_x_262:
        /* <DEDUP_REMOVED lines=19> */
.L_x_266:
        /* <DEDUP_REMOVED lines=22> */
.L_x_267:
[----:B------:R-:W-:Y:S05]  /*2ea0*/  BSYNC B0 ;  /* 0x0000000000007941 */ /* 0x000fea0003800000 */
.L_x_265:
        /* <DEDUP_REMOVED lines=21> */
.L_x_269:
        /* <DEDUP_REMOVED lines=23> */
.L_x_270:
[----:B------:R-:W-:Y:S05]  /*3170*/  BSYNC B0 ;  /* 0x0000000000007941 */ /* 0x000fea0003800000 */
.L_x_268:
[----:B------:R-:W-:Y:S01]  /*3180*/  LOP3.LUT R2, R35, R15, RZ, 0xfc, !PT ;  /* 0x0000000f23027212 */ /* 0x000fe200078efcff */
[-C--:B------:R-:W-:Y:S01]  /*3190*/  IMAD R0, R23, R11.reuse, RZ ;  /* 0x0000000b17007224 */ /* 0x080fe200078e02ff */
[----:B------:R-:W-:Y:S01]  /*31a0*/  SHF.R.S32.HI R21, RZ, 0x1f, R11 ;  /* 0x0000001fff157819 */ /* 0x000fe2000001140b */
[----:B------:R-:W-:Y:S01]  /*31b0*/  IMAD R44, R28, c[0x0][0x214], RZ ;  /* 0x000085001c2c7a24 */ /* 0x000fe200078e02ff */
[----:B------:R-:W-:Y:S01]  /*31c0*/  ISETP.NE.U32.AND P0, PT, R2, RZ, PT ;  /* 0x000000ff0200720c */ /* 0x000fe20003f05070 */
[----:B------:R-:W-:Y:S01]  /*31d0*/  IMAD.WIDE.U32 R42, R22, R11, RZ ;  /* 0x0000000b162a7225 */ /* 0x000fe200078e00ff */
[----:B------:R-:W-:Y:S01]  /*31e0*/  SHF.R.S32.HI R23, RZ, 0x1f, R4 ;  /* 0x0000001fff177819 */ /* 0x000fe20000011404 */
[----:B------:R-:W-:Y:S02]  /*31f0*/  BSSY B0, `(.L_x_271) ;  /* 0x0000036000007945 */ /* 0x000fe40003800000 */
[----:B------:R-:W-:Y:S01]  /*3200*/  IMAD R11, R21, R22, R0 ;  /* 0x00000016150b7224 */ /* 0x000fe200078e0200 */
[----:B------:R-:W-:Y:S01]  /*3210*/  SHF.R.S32.HI R21, RZ, 0x1f, R44 ;  /* 0x0000001fff157819 */ /* 0x000fe2000001142c */
[----:B------:R-:W-:-:S02]  /*3220*/  IMAD R17, R17, R4, RZ ;  /* 0x0000000411117224 */ /* 0x000fc400078e02ff */
[----:B------:R-:W-:Y:S01]  /*3230*/  IMAD R0, R19, R44, RZ ;  /* 0x0000002c13007224 */ /* 0x000fe200078e02ff */
[----:B------:R-:W-:Y:S01]  /*3240*/  IADD3 R11, R43, R11, RZ ;  /* 0x0000000b2b0b7210 */ /* 0x000fe20007ffe0ff */
[----:B------:R-:W-:Y:S02]  /*3250*/  IMAD R17, R23, R18, R17 ;  /* 0x0000001217117224 */ /* 0x000fe400078e0211 */
        /* <DEDUP_REMOVED lines=24> */
.L_x_272:
        /* <DEDUP_REMOVED lines=23> */
.L_x_273:
[----:B------:R-:W-:Y:S05]  /*3550*/  BSYNC B0 ;  /* 0x0000000000007941 */ /* 0x000fea0003800000 */
.L_x_271:
[----:B------:R-:W-:Y:S01]  /*3560*/  LOP3.LUT R0, R35, R13, RZ, 0xfc, !PT ;  /* 0x0000000d23007212 */ /* 0x000fe200078efcff */
[----:B------:R-:W-:Y:S01]  /*3570*/  IMAD R47, R7, R28, RZ ;  /* 0x0000001c072f7224 */ /* 0x000fe200078e02ff */
[----:B------:R-:W-:Y:S02]  /*3580*/  BSSY B0, `(.L_x_274) ;  /* 0x0000030000007945 */ /* 0x000fe40003800000 */
[----:B------:R-:W-:Y:S01]  /*3590*/  ISETP.NE.U32.AND P0, PT, R0, RZ, PT ;  /* 0x000000ff0000720c */ /* 0x000fe20003f05070 */
        /* <DEDUP_REMOVED lines=16> */
[----:B------:R-:W-:-:S03]  /*36a0*/  MOV R21, R35 ;  /* 0x0000002300157202 */ /* 0x000fc60000000f00 */
[----:B------:R-:W-:Y:S02]  /*36b0*/  IMAD R15, R15, R14, RZ ;  /* 0x0000000e0f0f7224 */ /* 0x000fe400078e02ff */
[----:B------:R-:W-:-:S04]  /*36c0*/  IMAD.WIDE.U32 R20, R14, R2, R20 ;  /* 0x000000020e147225 */ /* 0x000fc800078e0014 */
[----:B------:R-:W-:Y:S02]  /*36d0*/  IMAD R2, R13, R2, R15 ;  /* 0x000000020d027224 */ /* 0x000fe400078e020f */
[----:B------:R-:W-:-:S03]  /*36e0*/  IMAD.MOV.U32 R14, RZ, RZ, R20 ;  /* 0x000000ffff0e7224 */ /* 0x000fc600078e0014 */
[----:B------:R-:W-:Y:S01]  /*36f0*/  IADD3 R2, R21, R2, RZ ;  /* 0x0000000215027210 */ /* 0x000fe20007ffe0ff */
[----:B------:R-:W-:Y:S05]  /*3700*/  BRA `(.L_x_276) ;  /* 0x0000017000007947 */ /* 0x000fea0003800000 */
.L_x_275:
        /* <DEDUP_REMOVED lines=23> */
.L_x_276:
[----:B------:R-:W-:Y:S05]  /*3880*/  BSYNC B0 ;  /* 0x0000000000007941 */ /* 0x000fea0003800000 */
.L_x_274:
        /* <DEDUP_REMOVED lines=20> */
.L_x_252:
[----:B------:R-:W-:-:S04]  /*39d0*/  LEA R2, P0, R32, c[0x0][0x200], 0x2 ;  /* 0x0000800020027a11 */ /* 0x000fc800078010ff */
[----:B------:R-:W-:-:S05]  /*39e0*/  LEA.HI.X R3, R32, c[0x0][0x204], R33, 0x2, P0 ;  /* 0x0000810020037a11 */ /* 0x000fca00000f1421 */
[----:B------:R0:W-:Y:S04]  /*39f0*/  STG.E [R2.64], R27 ;  /* 0x0000001b02007986 */ /* 0x0001e8000c101908 */
.L_x_251:
[----:B------:R-:W-:Y:S05]  /*3a00*/  BSYNC B1 ;  /* 0x0000000000017941 */ /* 0x000fea0003800000 */
.L_x_250:
[----:B------:R-:W1:Y:S01]  /*3a10*/  S2R R18, SR_TID.X ;  /* 0x0000000000127919 */ /* 0x000e620000002100 */
[----:B------:R-:W-:Y:S01]  /*3a20*/  HFMA2.MMA R5, -RZ, RZ, 0, 0 ;  /* 0x00000000ff057435 */ /* 0x000fe200000001ff */
[----:B-1----:R-:W-:-:S04]  /*3a30*/  SHF.R.S32.HI R17, RZ, 0x1f, R18 ;  /* 0x0000001fff117819 */ /* 0x002fc80000011412 */
[CC--:B0-----:R-:W-:Y:S02]  /*3a40*/  LEA.HI R3, R17.reuse, R18.reuse, RZ, 0x2 ;  /* 0x0000001211037211 */ /* 0x0c1fe400078f10ff */
[----:B------:R-:W-:Y:S02]  /*3a50*/  LEA.HI R17, R17, R18, RZ, 0x4 ;  /* 0x0000001211117211 */ /* 0x000fe400078f20ff */
[----:B------:R-:W-:-:S05]  /*3a60*/  LOP3.LUT R3, R3, 0xfffffffc, RZ, 0xc0, !PT ;  /* 0xfffffffc03037812 */ /* 0x000fca00078ec0ff */
[----:B------:R-:W-:-:S05]  /*3a70*/  IMAD.IADD R0, R18, 0x1, -R3 ;  /* 0x0000000112007824 */ /* 0x000fca00078e0a03 */
[----:B------:R-:W-:-:S13]  /*3a80*/  ISETP.GE.OR P5, PT, R0, c[0x0][0x314], P5 ;  /* 0x0000c50000007a0c */ /* 0x000fda0002fa6670 */
[----:B------:R-:W-:Y:S02]  /*3a90*/  @!P5 FADD.FTZ R4, -R27, R30 ;  /* 0x0000001e1b04d221 */ /* 0x000fe40000010100 */
[----:B------:R-:W-:Y:S01]  /*3aa0*/  @!P5 IMAD R9, R0, 0x24, R3 ;  /* 0x000000240009d824 */ /* 0x000fe200078e0203 */
[----:B------:R-:W-:Y:S01]  /*3ab0*/  LOP3.LUT R3, R17, 0x3ffffff0, RZ, 0xc0, !PT ;  /* 0x3ffffff011037812 */ /* 0x000fe200078ec0ff */
[----:B------:R-:W-:Y:S01]  /*3ac0*/  @!P5 FMUL.FTZ R4, R4, 1.4426950216293334961 ;  /* 0x3fb8aa3b0404d820 */ /* 0x000fe20000410000 */
[----:B------:R-:W-:Y:S01]  /*3ad0*/  SHF.R.S32.HI R17, RZ, 0x4, R17 ;  /* 0x00000004ff117819 */ /* 0x000fe20000011411 */
[----:B------:R-:W-:Y:S02]  /*3ae0*/  IMAD.MOV.U32 R0, RZ, RZ, c[0x0][0x314] ;  /* 0x0000c500ff007624 */ /* 0x000fe400078e00ff */
[----:B------:R-:W-:Y:S02]  /*3af0*/  IMAD.IADD R18, R18, 0x1, -R3 ;  /* 0x0000000112127824 */ /* 0x000fe400078e0a03 */
[----:B------:R-:W0:Y:S01]  /*3b00*/  @!P5 MUFU.EX2 R4, R4 ;  /* 0x000000040004d308 */ /* 0x000e220000000800 */
[----:B------:R-:W-:Y:S01]  /*3b10*/  ISETP.GE.AND P0, PT, R0, 0x1, PT ;  /* 0x000000010000780c */ /* 0x000fe20003f06270 */
[----:B------:R-:W-:Y:S01]  /*3b20*/  CS2R R2, SRZ ;  /* 0x0000000000027805 */ /* 0x000fe2000001ff00 */
[----:B------:R-:W-:Y:S01]  /*3b30*/  IMAD.MOV.U32 R0, RZ, RZ, RZ ;  /* 0x000000ffff007224 */ /* 0x000fe200078e00ff */
[----:B------:R-:W-:Y:S01]  /*3b40*/  SHF.L.U32 R18, R18, 0x2, RZ ;  /* 0x0000000212127819 */ /* 0x000fe200000006ff */
[----:B0-----:R0:W-:Y:S04]  /*3b50*/  @!P5 STS [R9], R4 ;  /* 0x000000040900d388 */ /* 0x0011e80000000800 */
[----:B------:R-:W-:Y:S06]  /*3b60*/  BAR.SYNC.DEFER_BLOCKING 0x0 ;  /* 0x0000000000007b1d */ /* 0x000fec0000010000 */
        /* <DEDUP_REMOVED lines=18> */
.L_x_280:
[----:B------:R-:W-:Y:S01]  /*3c90*/  BSSY B0, `(.L_x_278) ;  /* 0x0000007000007945 */ /* 0x000fe20003800000 */
[----:B------:R-:W-:-:S05]  /*3ca0*/  @P2 BRA `(.L_x_279) ;  /* 0x0000005000002947 */ /* 0x000fca0003800000 */
[----:B------:R-:W-:Y:S01]  /*3cb0*/  ISETP.GE.AND P0, PT, R18, c[0x0][0x220], PT ;  /* 0x0000880012007a0c */ /* 0x000fe20003f06270 */
[----:B------:R-:W-:Y:S01]  /*3cc0*/  CS2R R8, SRZ ;  /* 0x0000000000087805 */ /* 0x000fe2000001ff00 */
[----:B------:R-:W-:Y:S11]  /*3cd0*/  CS2R R10, SRZ ;  /* 0x00000000000a7805 */ /* 0x000ff6000001ff00 */
[----:B------:R-:W-:Y:S05]  /*3ce0*/  @!P0 MOV R15, R13 ;  /* 0x0000000d000f8202 */ /* 0x000fea0000000f00 */
[----:B------:R0:W5:Y:S02]  /*3cf0*/  @!P0 LDG.E.128 R8, [R14.64] ;  /* 0x000000080e088981 */ /* 0x000164000c1e1d00 */
.L_x_279:
[----:B------:R-:W-:Y:S05]  /*3d00*/  BSYNC B0 ;  /* 0x0000000000007941 */ /* 0x000fea0003800000 */
.L_x_278:
        /* <DEDUP_REMOVED lines=11> */
.L_x_277:
[----:B------:R-:W-:Y:S02]  /*3dc0*/  IADD3 R17, R17, UR7, RZ ;  /* 0x0000000711117c10 */ /* 0x000fe4000fffe0ff */
[----:B0-----:R-:W-:-:S02]  /*3dd0*/  F2FP.BF16.PACK_AB R4, R3, R0 ;  /* 0x000000000304723e */ /* 0x001fc400000010ff */
[----:B------:R-:W-:Y:S02]  /*3de0*/  ISETP.GE.AND P0, PT, R17, R12, PT ;  /* 0x0000000c1100720c */ /* 0x000fe40003f06270 */
[----:B------:R-:W-:-:S11]  /*3df0*/  F2FP.BF16.PACK_AB R5, R5, R2 ;  /* 0x000000020505723e */ /* 0x000fd600000010ff */
[----:B------:R-:W-:Y:S05]  /*3e00*/  @P0 EXIT ;  /* 0x000000000000094d */ /* 0x000fea0003800000 */
[----:B------:R-:W-:-:S13]  /*3e10*/  ISETP.GE.AND P0, PT, R18, c[0x0][0x220], PT ;  /* 0x0000880012007a0c */ /* 0x000fda0003f06270 */
[----:B------:R-:W-:Y:S05]  /*3e20*/  @P0 EXIT ;  /* 0x000000000000094d */ /* 0x000fea0003800000 */
[----:B------:R-:W-:Y:S02]  /*3e30*/  IABS R6, R7 ;  /* 0x0000000700067213 */ /* 0x000fe40000000000 */
[----:B------:R-:W-:Y:S02]  /*3e40*/  IABS R8, R17 ;  /* 0x0000001100087213 */ /* 0x000fe40000000000 */
[----:B------:R-:W0:Y:S01]  /*3e50*/  I2F.RP R2, R6 ;  /* 0x0000000600027306 */ /* 0x000e220000209400 */
[----:B------:R-:W-:Y:S02]  /*3e60*/  IABS R9, R7 ;  /* 0x0000000700097213 */ /* 0x000fe40000000000 */
[----:B------:R-:W-:-:S03]  /*3e70*/  SHF.R.S32.HI R19, RZ, 0x1f, R18 ;  /* 0x0000001fff137819 */ /* 0x000fc60000011412 */
[----:B------:R-:W-:Y:S02]  /*3e80*/  IMAD.MOV R9, RZ, RZ, -R9 ;  /* 0x000000ffff097224 */ /* 0x000fe400078e0a09 */
[----:B0-----:R-:W0:Y:S02]  /*3e90*/  MUFU.RCP R10, R2 ;  /* 0x00000002000a7308 */ /* 0x001e240000001000 */
[----:B0-----:R-:W-:-:S06]  /*3ea0*/  IADD3 R10, R10, 0xffffffe, RZ ;  /* 0x0ffffffe0a0a7810 */ /* 0x001fcc0007ffe0ff */
[----:B------:R-:W0:Y:S02]  /*3eb0*/  F2I.FTZ.U32.TRUNC.NTZ R11, R10 ;  /* 0x0000000a000b7305 */ /* 0x000e24000021f000 */
[----:B0-----:R-:W-:Y:S02]  /*3ec0*/  IMAD.MOV R0, RZ, RZ, -R11 ;  /* 0x000000ffff007224 */ /* 0x001fe400078e0a0b */
[----:B------:R-:W-:Y:S02]  /*3ed0*/  IMAD.MOV.U32 R10, RZ, RZ, RZ ;  /* 0x000000ffff0a7224 */ /* 0x000fe400078e00ff */
[----:B------:R-:W-:Y:S01]  /*3ee0*/  IMAD R3, R0, R6, RZ ;  /* 0x0000000600037224 */ /* 0x000fe200078e02ff */
[----:B------:R-:W-:-:S03]  /*3ef0*/  IABS R0, c[0x0][0x214] ;  /* 0x0000850000007a13 */ /* 0x000fc60000000000 */
[----:B------:R-:W-:-:S06]  /*3f00*/  IMAD.HI.U32 R3, R11, R3, R10 ;  /* 0x000000030b037227 */ /* 0x000fcc00078e000a */
[----:B------:R-:W-:Y:S02]  /*3f10*/  IMAD.HI.U32 R2, R3, R8, RZ ;  /* 0x0000000803027227 */ /* 0x000fe400078e00ff */
[----:B------:R-:W0:Y:S02]  /*3f20*/  I2F.RP R3, R0 ;  /* 0x0000000000037306 */ /* 0x000e240000209400 */
[----:B------:R-:W-:-:S05]  /*3f30*/  IMAD R9, R2, R9, R8 ;  /* 0x0000000902097224 */ /* 0x000fca00078e0208 */
[----:B------:R-:W-:Y:S01]  /*3f40*/  ISETP.GT.U32.AND P1, PT, R6, R9, PT ;  /* 0x000000090600720c */ /* 0x000fe20003f24070 */
[----:B0-----:R-:W0:-:S12]  /*3f50*/  MUFU.RCP R3, R3 ;  /* 0x0000000300037308 */ /* 0x001e180000001000 */
[-C--:B------:R-:W-:Y:S02]  /*3f60*/  @!P1 IADD3 R9, R9, -R6.reuse, RZ ;  /* 0x8000000609099210 */ /* 0x080fe40007ffe0ff */
[----:B------:R-:W-:Y:S02]  /*3f70*/  @!P1 IADD3 R2, R2, 0x1, RZ ;  /* 0x0000000102029810 */ /* 0x000fe40007ffe0ff */
[----:B------:R-:W-:Y:S02]  /*3f80*/  ISETP.GE.U32.AND P2, PT, R9, R6, PT ;  /* 0x000000060900720c */ /* 0x000fe40003f46070 */
[----:B------:R-:W-:Y:S02]  /*3f90*/  LOP3.LUT R6, R17, R7, RZ, 0x3c, !PT ;  /* 0x0000000711067212 */ /* 0x000fe400078e3cff */
[----:B------:R-:W-:Y:S02]  /*3fa0*/  ISETP.NE.AND P1, PT, R7, RZ, PT ;  /* 0x000000ff0700720c */ /* 0x000fe40003f25270 */
[----:B------:R-:W-:-:S02]  /*3fb0*/  ISETP.GE.AND P0, PT, R6, RZ, PT ;  /* 0x000000ff0600720c */ /* 0x000fc40003f06270 */
[----:B0-----:R-:W-:-:S04]  /*3fc0*/  IADD3 R10, R3, 0xffffffe, RZ ;  /* 0x0ffffffe030a7810 */ /* 0x001fc80007ffe0ff */
[----:B------:R0:W1:Y:S01]  /*3fd0*/  F2I.FTZ.U32.TRUNC.NTZ R11, R10 ;  /* 0x0000000a000b7305 */ /* 0x000062000021f000 */
[----:B------:R-:W-:-:S06]  /*3fe0*/  @P2 IADD3 R2, R2, 0x1, RZ ;  /* 0x0000000102022810 */ /* 0x000fcc0007ffe0ff */
[----:B------:R-:W-:Y:S01]  /*3ff0*/  @!P0 IMAD.MOV R2, RZ, RZ, -R2 ;  /* 0x000000ffff028224 */ /* 0x000fe200078e0a02 */
[----:B------:R-:W-:-:S05]  /*4000*/  @!P1 LOP3.LUT R2, RZ, R7, RZ, 0x33, !PT ;  /* 0x00000007ff029212 */ /* 0x000fca00078e33ff */
[C---:B------:R-:W-:Y:S02]  /*4010*/  IMAD R8, R2.reuse, R7, RZ ;  /* 0x0000000702087224 */ /* 0x040fe400078e02ff */
[----:B------:R-:W-:Y:S01]  /*4020*/  IMAD.WIDE.U32 R18, R2, c[0x0][0x1e0], R18 ;  /* 0x0000780002127a25 */ /* 0x000fe200078e0012 */
[----:B0-----:R-:W-:-:S03]  /*4030*/  HFMA2.MMA R10, -RZ, RZ, 0, 0 ;  /* 0x00000000ff0a7435 */ /* 0x001fc600000001ff */
[----:B-1----:R-:W-:Y:S02]  /*4040*/  IMAD.MOV R3, RZ, RZ, -R11 ;  /* 0x000000ffff037224 */ /* 0x002fe400078e0a0b */
[----:B------:R-:W-:Y:S02]  /*4050*/  IMAD.IADD R7, R17, 0x1, -R8 ;  /* 0x0000000111077824 */ /* 0x000fe400078e0a08 */
[----:B------:R-:W-:-:S03]  /*4060*/  IMAD R6, R3, R0, RZ ;  /* 0x0000000003067224 */ /* 0x000fc600078e02ff */
[----:B------:R-:W-:Y:S01]  /*4070*/  IABS R3, R7 ;  /* 0x0000000700037213 */ /* 0x000fe20000000000 */
[----:B------:R-:W-:Y:S01]  /*4080*/  IMAD.HI.U32 R6, R11, R6, R10 ;  /* 0x000000060b067227 */ /* 0x000fe200078e000a */
[----:B------:R-:W-:-:S04]  /*4090*/  LOP3.LUT R7, R7, c[0x0][0x214], RZ, 0x3c, !PT ;  /* 0x0000850007077a12 */ /* 0x000fc800078e3cff */
[----:B------:R-:W-:Y:S01]  /*40a0*/  ISETP.GE.AND P1, PT, R7, RZ, PT ;  /* 0x000000ff0700720c */ /* 0x000fe20003f26270 */
        /* <DEDUP_REMOVED lines=11> */
[----:B------:R-:W-:Y:S02]  /*4160*/  @P2 IADD3 R9, R9, 0x1, RZ ;  /* 0x0000000109092810 */ /* 0x000fe40007ffe0ff */
[----:B------:R-:W-:Y:S02]  /*4170*/  IMAD.IADD R19, R19, 0x1, R3 ;  /* 0x0000000113137824 */ /* 0x000fe400078e0203 */
[----:B------:R-:W-:Y:S02]  /*4180*/  @!P1 IADD3 R9, -R9, RZ, RZ ;  /* 0x000000ff09099210 */ /* 0x000fe40007ffe1ff */
[----:B------:R-:W-:-:S04]  /*4190*/  @!P0 LOP3.LUT R9, RZ, c[0x0][0x214], RZ, 0x33, !PT ;  /* 0x00008500ff098a12 */ /* 0x000fc800078e33ff */
[----:B------:R-:W-:Y:S01]  /*41a0*/  SHF.R.S32.HI R0, RZ, 0x1f, R9 ;  /* 0x0000001fff007819 */ /* 0x000fe20000011409 */
[C---:B------:R-:W-:Y:S02]  /*41b0*/  IMAD R8, R9.reuse, c[0x0][0x214], R8 ;  /* 0x0000850009087a24 */ /* 0x040fe400078e0208 */
[----:B------:R-:W-:-:S04]  /*41c0*/  IMAD.WIDE.U32 R18, R9, c[0x0][0x1f0], R18 ;  /* 0x00007c0009127a25 */ /* 0x000fc800078e0012 */
[----:B------:R-:W-:Y:S02]  /*41d0*/  IMAD R0, R0, c[0x0][0x1f0], RZ ;  /* 0x00007c0000007a24 */ /* 0x000fe400078e02ff */
[----:B------:R-:W-:Y:S02]  /*41e0*/  IMAD.IADD R8, R17, 0x1, -R8 ;  /* 0x0000000111087824 */ /* 0x000fe400078e0a08 */
[----:B------:R-:W-:-:S03]  /*41f0*/  IMAD R9, R9, c[0x0][0x1f4], R0 ;  /* 0x00007d0009097a24 */ /* 0x000fc600078e0200 */
[----:B------:R-:W-:Y:S02]  /*4200*/  SHF.R.S32.HI R0, RZ, 0x1f, R8 ;  /* 0x0000001fff007819 */ /* 0x000fe40000011408 */
[----:B------:R-:W-:-:S03]  /*4210*/  IADD3 R19, R19, R9, RZ ;  /* 0x0000000913137210 */ /* 0x000fc60007ffe0ff */
[----:B------:R-:W-:-:S04]  /*4220*/  IMAD R3, R0, c[0x0][0x1e8], RZ ;  /* 0x00007a0000037a24 */ /* 0x000fc800078e02ff */
[C---:B------:R-:W-:Y:S02]  /*4230*/  IMAD R3, R8.reuse, c[0x0][0x1ec], R3 ;  /* 0x00007b0008037a24 */ /* 0x040fe400078e0203 */
[----:B------:R-:W-:-:S04]  /*4240*/  IMAD.WIDE.U32 R8, R8, c[0x0][0x1e8], R18 ;  /* 0x00007a0008087a25 */ /* 0x000fc800078e0012 */
[----:B------:R-:W-:Y:S01]  /*4250*/  IMAD.IADD R3, R9, 0x1, R3 ;  /* 0x0000000109037824 */ /* 0x000fe200078e0203 */
[----:B------:R-:W-:-:S04]  /*4260*/  LEA R2, P0, R8, c[0x0][0x1d0], 0x1 ;  /* 0x0000740008027a11 */ /* 0x000fc800078008ff */
[----:B------:R-:W-:-:S05]  /*4270*/  LEA.HI.X R3, R8, c[0x0][0x1d4], R3, 0x1, P0 ;  /* 0x0000750008037a11 */ /* 0x000fca00000f0c03 */
[----:B------:R-:W-:Y:S01]  /*4280*/  STG.E.64 [R2.64], R4 ;  /* 0x0000000402007986 */ /* 0x000fe2000c101b08 */
[----:B------:R-:W-:Y:S05]  /*4290*/  EXIT ;  /* 0x000000000000794d */ /* 0x000fea0003800000 */
        .weak           $__internal_5_$__cuda_sm20_div_s64
        .type           $__internal_5_$__cuda_sm20_div_s64,@function
        .size           $__internal_5_$__cuda_sm20_div_s64,(.L_x_7803 - $__internal_5_$__cuda_sm20_div_s64)
$__internal_5_$__cuda_sm20_div_s64:
        /* <DEDUP_REMOVED lines=61> */
[----:B------:R-:W-:Y:S02]  /*4670*/  IADD3 R40, P2, R25, 0x1, RZ ;  /* 0x0000000119287810 */ /* 0x000fe40007f5e0ff */
[----:B------:R-:W-:Y:S02]  /*4680*/  SEL R29, R0, R29, P4 ;  /* 0x0000001d001d7207 */ /* 0x000fe40002000000 */
[----:B------:R-:W-:Y:S01]  /*4690*/  SEL R40, R40, R25, P4 ;  /* 0x0000001928287207 */ /* 0x000fe20002000000 */
[----:B------:R-:W-:Y:S01]  /*46a0*/  IMAD.X R23, RZ, RZ, R2, P2 ;  /* 0x000000ffff177224 */ /* 0x000fe200010e0602 */
[----:B------:R-:W-:Y:S01]  /*46b0*/  ISETP.GE.U32.AND.EX P0, PT, R29, R41, PT, P0 ;  /* 0x000000291d00720c */ /* 0x000fe20003f06100 */
[----:B------:R-:W-:Y:S01]  /*46c0*/  IMAD.MOV.U32 R41, RZ, RZ, 0x0 ;  /* 0x00000000ff297424 */ /* 0x000fe200078e00ff */
[----:B------:R-:W-:-:S02]  /*46d0*/  IADD3 R25, P2, R40, 0x1, RZ ;  /* 0x0000000128197810 */ /* 0x000fc40007f5e0ff */
[----:B------:R-:W-:Y:S02]  /*46e0*/  SEL R23, R23, R2, P4 ;  /* 0x0000000217177207 */ /* 0x000fe40002000000 */
[----:B------:R-:W-:Y:S01]  /*46f0*/  SEL R25, R25, R40, P0 ;  /* 0x0000002819197207 */ /* 0x000fe20000000000 */
[----:B------:R-:W-:Y:S01]  /*4700*/  IMAD.MOV.U32 R40, RZ, RZ, R22 ;  /* 0x000000ffff287224 */ /* 0x000fe200078e0016 */
[----:B------:R-:W-:Y:S02]  /*4710*/  IADD3.X R0, RZ, R23, RZ, P2, !PT ;  /* 0x00000017ff007210 */ /* 0x000fe400017fe4ff */
[----:B------:R-:W-:Y:S02]  /*4720*/  LOP3.LUT R2, R6, R21, RZ, 0x3c, !PT ;  /* 0x0000001506027212 */ /* 0x000fe400078e3cff */
[----:B------:R-:W-:Y:S02]  /*4730*/  SEL R23, R0, R23, P0 ;  /* 0x0000001700177207 */ /* 0x000fe40000000000 */
        /* <DEDUP_REMOVED lines=9> */
[----:B------:R-:W-:Y:S06]  /*47d0*/  RET.REL.NODEC R40 `(_ZN5flash32flash_fwd_splitkv_combine_kernelI23Flash_fwd_kernel_traitsILi64ELi64ELi256ELi4ELb0ELb0EN7cutlass10bfloat16_tE19Flash_kernel_traitsILi64ELi64ELi256ELi4ES3_EELi8ELi2ELb0EEEvNS_16Flash_fwd_paramsE) ;  /* 0xffffb82028007950 */ /* 0x000fec0003c3ffff */
.L_x_281:
        /* <DEDUP_REMOVED lines=10> */
.L_x_7803:


//--------------------- .text._ZN5flash32flash_fwd_splitkv_combine_kernelI23Flash_fwd_kernel_traitsILi64ELi64ELi256ELi4ELb0ELb0EN7cutlass10bfloat16_tE19Flash_kernel_traitsILi64ELi64ELi256ELi4ES3_EELi8ELi1ELb0EEEvNS_16Flash_fwd_paramsE --------------------------
	.section	.text._ZN5flash32flash_fwd_splitkv_combine_kernelI23Flash_fwd_kernel_traitsILi64ELi64ELi256ELi4ELb0ELb0EN7cutlass10bfloat16_tE19Flash_kernel_traitsILi64ELi64ELi256ELi4ES3_EELi8ELi1ELb0EEEvNS_16Flash_fwd_paramsE,"ax",@progbits
	.sectioninfo	@"SHI_REGISTERS=54"
	.align	128
        .global         _ZN5flash32flash_fwd_splitkv_combine_kernelI23Flash_fwd_kernel_traitsILi64ELi64ELi256ELi4ELb0ELb0EN7cutlass10bfloat16_tE19Flash_kernel_traitsILi64ELi64ELi256ELi4ES3_EELi8ELi1ELb0EEEvNS_16Flash_fwd_paramsE
        .type           _ZN5flash32flash_fwd_splitkv_combine_kernelI23Flash_fwd_kernel_traitsILi64ELi64ELi256ELi4ELb0ELb0EN7cutlass10bfloat16_tE19Flash_kernel_traitsILi64ELi64ELi256ELi4ES3_EELi8ELi1ELb0EEEvNS_16Flash_fwd_paramsE,@function
        .size           _ZN5flash32flash_fwd_splitkv_combine_kernelI23Flash_fwd_kernel_traitsILi64ELi64ELi256ELi4ELb0ELb0EN7cutlass10bfloat16_tE19Flash_kernel_traitsILi64ELi64ELi256ELi4ES3_EELi8ELi1ELb0EEEvNS_16Flash_fwd_paramsE,(.L_x_7804 - _ZN5flash32flash_fwd_splitkv_combine_kernelI23Flash_fwd_kernel_traitsILi64ELi64ELi256ELi4ELb0ELb0EN7cutlass10bfloat16_tE19Flash_kernel_traitsILi64ELi64ELi256ELi4ES3_EELi8ELi1ELb0EEEvNS_16Flash_fwd_paramsE)
        .other          _ZN5flash32flash_fwd_splitkv_combine_kernelI23Flash_fwd_kernel_traitsILi64ELi64ELi256ELi4ELb0ELb0EN7cutlass10bfloat16_tE19Flash_kernel_traitsILi64ELi64ELi256ELi4ES3_EELi8ELi1ELb0EEEvNS_16Flash_fwd_paramsE,@"STO_CUDA_ENTRY STV_DEFAULT"
_ZN5flash32flash_fwd_splitkv_combine_kernelI23Flash_fwd_kernel_traitsILi64ELi64ELi256ELi4ELb0ELb0EN7cutlass10bfloat16_tE19Flash_kernel_traitsILi64ELi64ELi256ELi4ES3_EELi8ELi1ELb0EEEvNS_16Flash_fwd_paramsE:
.text._ZN5flash32flash_fwd_splitkv_combine_kernelI23Flash_fwd_kernel_traitsILi64ELi64ELi256ELi4ELb0ELb0EN7cutlass10bfloat16_tE19Flash_kernel_traitsILi64ELi64ELi256ELi4ES3_EELi8ELi1ELb0EEEvNS_16Flash_fwd_paramsE:
        /* <DEDUP_REMOVED lines=23> */
[----:B------:R-:W-:Y:S05]  /*0170*/  CALL.REL.NOINC `($__internal_6_$__cuda_sm20_div_s64) ;  /* 0x0000417000007944 */ /* 0x000fea0003c00000 */
[----:B------:R-:W-:Y:S02]  /*0180*/  MOV R8, R0 ;  /* 0x0000000000087202 */ /* 0x000fe40000000f00 */
[----:B------:R-:W-:Y:S01]  /*0190*/  MOV R9, R23 ;  /* 0x0000001700097202 */ /* 0x000fe20000000f00 */
[----:B------:R-:W-:Y:S05]  /*01a0*/  BRA `(.L_x_283) ;  /* 0x0000013000007947 */ /* 0x000fea0003800000 */
.L_x_282:
        /* <DEDUP_REMOVED lines=8> */
[----:B------:R-:W-:Y:S01]  /*0230*/  IMAD.HI.U32 R0, R9, R0, R8 ;  /* 0x0000000009007227 */ /* 0x000fe200078e0008 */
[----:B------:R-:W-:-:S05]  /*0240*/  HFMA2.MMA R9, -RZ, RZ, 0, 0 ;  /* 0x00000000ff097435 */ /* 0x000fca00000001ff */
        /* <DEDUP_REMOVED lines=9> */
.L_x_283:
        /* <DEDUP_REMOVED lines=17> */
.L_x_285:
        /* <DEDUP_REMOVED lines=19> */
.L_x_286:
[----:B------:R-:W-:Y:S05]  /*0520*/  BSYNC B0 ;  /* 0x0000000000007941 */ /* 0x000fea0003800000 */
.L_x_284:
        /* <DEDUP_REMOVED lines=45> */
.L_x_288:
        /* <DEDUP_REMOVED lines=19> */
.L_x_289:
[----:B------:R-:W-:Y:S05]  /*0930*/  BSYNC B0 ;  /* 0x0000000000007941 */ /* 0x000fea0003800000 */
.L_x_287:
        /* <DEDUP_REMOVED lines=26> */
[----:B------:R-:W-:-:S13]  /*0ae0*/  ISETP.GE.U32.AND P0, PT, R0, R8, PT ;  /* 0x000000080000720c */ /* 0x000fda0003f06070 */
[----:B------:R-:W-:-:S05]  /*0af0*/  @P0 IADD3 R7, R7, 0x1, RZ ;  /* 0x0000000107070810 */ /* 0x000fca0007ffe0ff */
[----:B------:R-:W-:Y:S02]  /*0b00*/  IMAD.MOV.U32 R3, RZ, RZ, R7 ;  /* 0x000000ffff037224 */ /* 0x000fe400078e0007 */
[----:B------:R-:W-:Y:S02]  /*0b10*/  IMAD.MOV.U32 R7, RZ, RZ, c[0x0][0x1c0] ;  /* 0x00007000ff077624 */ /* 0x000fe400078e00ff */
[----:B------:R-:W-:Y:S01]  /*0b20*/  @!P2 IMAD.MOV R3, RZ, RZ, -R3 ;  /* 0x000000ffff03a224 */ /* 0x000fe200078e0a03 */
[----:B------:R-:W-:Y:S02]  /*0b30*/  @!P1 LOP3.LUT R3, RZ, c[0x0][0x214], RZ, 0x33, !PT ;  /* 0x00008500ff039a12 */ /* 0x000fe400078e33ff */
[C---:B------:R-:W-:Y:S01]  /*0b40*/  IADD3 R9, R7.reuse, -0x1, RZ ;  /* 0xffffffff07097810 */ /* 0x040fe20007ffe0ff */
[----:B------:R-:W-:Y:S02]  /*0b50*/  IMAD R7, R7, c[0x0][0x214], RZ ;  /* 0x0000850007077a24 */ /* 0x000fe400078e02ff */
        /* <DEDUP_REMOVED lines=44> */
.L_x_291:
        /* <DEDUP_REMOVED lines=19> */
.L_x_292:
[----:B------:R-:W-:Y:S05]  /*0f50*/  BSYNC B0 ;  /* 0x0000000000007941 */ /* 0x000fea0003800000 */
.L_x_290:
        /* <DEDUP_REMOVED lines=43> */
.L_x_294:
        /* <DEDUP_REMOVED lines=19> */
.L_x_295:
[----:B------:R-:W-:Y:S05]  /*1340*/  BSYNC B0 ;  /* 0x0000000000007941 */ /* 0x000fea0003800000 */
.L_x_293:
[----:B------:R-:W-:Y:S01]  /*1350*/  IABS R10, c[0x0][0x214] ;  /* 0x00008500000a7a13 */ /* 0x000fe20000000000 */
[----:B------:R-:W-:Y:S01]  /*1360*/  IMAD.MOV.U32 R24, RZ, RZ, RZ ;  /* 0x000000ffff187224 */ /* 0x000fe200078e00ff */
[----:B------:R-:W-:Y:S01]  /*1370*/  ISETP.GT.AND P3, PT, R7, RZ, PT ;  /* 0x000000ff0700720c */ /* 0x000fe20003f64270 */
[----:B------:R-:W0:Y:S01]  /*1380*/  S2R R26, SR_TID.X ;  /* 0x00000000001a7919 */ /* 0x000e220000002100 */
[----:B------:R-:W1:Y:S01]  /*1390*/  I2F.RP R22, R10 ;  /* 0x0000000a00167306 */ /* 0x000e620000209400 */
[----:B------:R-:W-:Y:S01]  /*13a0*/  ULDC.U8 UR4, c[0x0][0x329] ;  /* 0x0000ca4000047ab9 */ /* 0x000fe20000000000 */
[----:B------:R-:W-:Y:S01]  /*13b0*/  IMAD.MOV.U32 R36, RZ, RZ, c[0x0][0x214] ;  /* 0x00008500ff247624 */ /* 0x000fe200078e00ff */
[----:B------:R-:W-:Y:S01]  /*13c0*/  ULDC.64 UR8, c[0x0][0x118] ;  /* 0x0000460000087ab9 */ /* 0x000fe20000000a00 */
[----:B------:R-:W-:Y:S04]  /*13d0*/  BSSY B0, `(.L_x_296) ;  /* 0x000007d000007945 */ /* 0x000fe80003800000 */
[----:B-1----:R-:W1:Y:S01]  /*13e0*/  MUFU.RCP R22, R22 ;  /* 0x0000001600167308 */ /* 0x002e620000001000 */
[----:B0-----:R-:W-:-:S02]  /*13f0*/  SHF.R.S32.HI R31, RZ, 0x1f, R26 ;  /* 0x0000001fff1f7819 */ /* 0x001fc4000001141a */
[----:B-1----:R-:W-:-:S05]  /*1400*/  IADD3 R22, R22, 0xffffffe, RZ ;  /* 0x0ffffffe16167810 */ /* 0x002fca0007ffe0ff */
[----:B------:R-:W0:Y:S02]  /*1410*/  F2I.FTZ.U32.TRUNC.NTZ R23, R22 ;  /* 0x0000001600177305 */ /* 0x000e24000021f000 */
[--C-:B0-----:R-:W-:Y:S02]  /*1420*/  IMAD.MOV R0, RZ, RZ, -R23.reuse ;  /* 0x000000ffff007224 */ /* 0x101fe400078e0a17 */
[----:B------:R-:W-:Y:S02]  /*1430*/  IMAD.MOV.U32 R22, RZ, RZ, RZ ;  /* 0x000000ffff167224 */ /* 0x000fe400078e00ff */
[----:B------:R-:W-:Y:S01]  /*1440*/  IMAD R5, R0, R10, RZ ;  /* 0x0000000a00057224 */ /* 0x000fe200078e02ff */
[----:B------:R-:W-:Y:S02]  /*1450*/  IABS R0, R4 ;  /* 0x0000000400007213 */ /* 0x000fe40000000000 */
[----:B------:R-:W-:Y:S01]  /*1460*/  LOP3.LUT R4, R4, c[0x0][0x214], RZ, 0x3c, !PT ;  /* 0x0000850004047a12 */ /* 0x000fe200078e3cff */
[----:B------:R-:W-:Y:S01]  /*1470*/  IMAD.HI.U32 R5, R23, R5, R22 ;  /* 0x0000000517057227 */ /* 0x000fe200078e0016 */
[----:B------:R-:W-:-:S02]  /*1480*/  IABS R23, R8 ;  /* 0x0000000800177213 */ /* 0x000fc40000000000 */
[----:B------:R-:W-:Y:S02]  /*1490*/  ISETP.GE.AND P1, PT, R4, RZ, PT ;  /* 0x000000ff0400720c */ /* 0x000fe40003f26270 */
[----:B------:R-:W-:Y:S01]  /*14a0*/  LOP3.LUT R8, R8, c[0x0][0x1c0], RZ, 0x3c, !PT ;  /* 0x0000700008087a12 */ /* 0x000fe200078e3cff */
        /* <DEDUP_REMOVED lines=12> */
[----:B------:R-:W-:-:S04]  /*1570*/  IMAD.MOV.U32 R4, RZ, RZ, R11 ;  /* 0x000000ffff047224 */ /* 0x000fc800078e000b */
        /* <DEDUP_REMOVED lines=10> */
[----:B0-----:R-:W-:-:S02]  /*1620*/  IADD3 R10, R10, 0xffffffe, RZ ;  /* 0x0ffffffe0a0a7810 */ /* 0x001fc40007ffe0ff */
[----:B-1----:R-:W-:-:S05]  /*1630*/  IADD3 R11, R11, 0xffffffe, RZ ;  /* 0x0ffffffe0b0b7810 */ /* 0x002fca0007ffe0ff */
[----:B------:R-:W0:Y:S08]  /*1640*/  F2I.FTZ.U32.TRUNC.NTZ R25, R11 ;  /* 0x0000000b00197305 */ /* 0x000e30000021f000 */
[----:B------:R-:W1:Y:S01]  /*1650*/  F2I.FTZ.U32.TRUNC.NTZ R11, R10 ;  /* 0x0000000a000b7305 */ /* 0x000e62000021f000 */
[----:B0-----:R-:W-:-:S04]  /*1660*/  IMAD.MOV R22, RZ, RZ, -R25 ;  /* 0x000000ffff167224 */ /* 0x001fc800078e0a19 */
[----:B------:R-:W-:Y:S02]  /*1670*/  IMAD R22, R22, R5, RZ ;  /* 0x0000000516167224 */ /* 0x000fe400078e02ff */
[----:B-1----:R-:W-:Y:S02]  /*1680*/  IMAD.MOV R10, RZ, RZ, -R11 ;  /* 0x000000ffff0a7224 */ /* 0x002fe400078e0a0b */
[----:B------:R-:W-:Y:S01]  /*1690*/  IMAD.HI.U32 R22, R25, R22, R24 ;  /* 0x0000001619167227 */ /* 0x000fe200078e0018 */
[----:B------:R-:W-:Y:S02]  /*16a0*/  IABS R24, R4 ;  /* 0x0000000400187213 */ /* 0x000fe40000000000 */
[----:B------:R-:W-:Y:S01]  /*16b0*/  IABS R25, R13 ;  /* 0x0000000d00197213 */ /* 0x000fe20000000000 */
[----:B------:R-:W-:Y:S02]  /*16c0*/  IMAD R9, R10, R0, RZ ;  /* 0x000000000a097224 */ /* 0x000fe400078e02ff */
[----:B------:R-:W-:-:S02]  /*16d0*/  IMAD.MOV.U32 R10, RZ, RZ, RZ ;  /* 0x000000ffff0a7224 */ /* 0x000fc400078e00ff */
[----:B------:R-:W-:Y:S02]  /*16e0*/  IMAD.MOV R24, RZ, RZ, -R24 ;  /* 0x000000ffff187224 */ /* 0x000fe400078e0a18 */
[----:B------:R-:W-:Y:S01]  /*16f0*/  IMAD.HI.U32 R9, R11, R9, R10 ;  /* 0x000000090b097227 */ /* 0x000fe200078e000a */
[----:B------:R-:W-:-:S03]  /*1700*/  IABS R11, c[0x0][0x1c0] ;  /* 0x00007000000b7a13 */ /* 0x000fc60000000000 */
[----:B------:R-:W-:-:S04]  /*1710*/  IMAD.HI.U32 R22, R22, R25, RZ ;  /* 0x0000001916167227 */ /* 0x000fc800078e00ff */
[----:B------:R-:W-:Y:S02]  /*1720*/  IMAD.MOV R11, RZ, RZ, -R11 ;  /* 0x000000ffff0b7224 */ /* 0x000fe400078e0a0b */
[----:B------:R-:W-:-:S04]  /*1730*/  IMAD.HI.U32 R10, R9, R23, RZ ;  /* 0x00000017090a7227 */ /* 0x000fc800078e00ff */
[----:B------:R-:W-:Y:S02]  /*1740*/  IMAD R23, R10, R11, R23 ;  /* 0x0000000b0a177224 */ /* 0x000fe400078e0217 */
[--C-:B------:R-:W-:Y:S02]  /*1750*/  IMAD R24, R22, R24, R25.reuse ;  /* 0x0000001816187224 */ /* 0x100fe400078e0219 */
[----:B------:R-:W-:Y:S01]  /*1760*/  IMAD.HI.U32 R9, R9, R25, RZ ;  /* 0x0000001909097227 */ /* 0x000fe200078e00ff */
[----:B------:R-:W-:Y:S02]  /*1770*/  ISETP.GT.U32.AND P3, PT, R0, R23, PT ;  /* 0x000000170000720c */ /* 0x000fe40003f64070 */
[----:B------:R-:W-:Y:S01]  /*1780*/  ISETP.GT.U32.AND P0, PT, R5, R24, PT ;  /* 0x000000180500720c */ /* 0x000fe20003f04070 */
[----:B------:R-:W-:-:S05]  /*1790*/  IMAD R11, R9, R11, R25 ;  /* 0x0000000b090b7224 */ /* 0x000fca00078e0219 */
[----:B------:R-:W-:-:S05]  /*17a0*/  ISETP.GT.U32.AND P1, PT, R0, R11, PT ;  /* 0x0000000b0000720c */ /* 0x000fca0003f24070 */
[--C-:B------:R-:W-:Y:S01]  /*17b0*/  @!P3 IMAD.IADD R23, R23, 0x1, -R0.reuse ;  /* 0x000000011717b824 */ /* 0x100fe200078e0a00 */
[----:B------:R-:W-:Y:S01]  /*17c0*/  @!P3 IADD3 R10, R10, 0x1, RZ ;  /* 0x000000010a0ab810 */ /* 0x000fe20007ffe0ff */
[----:B------:R-:W-:Y:S01]  /*17d0*/  @!P0 IMAD.IADD R24, R24, 0x1, -R5 ;  /* 0x0000000118188824 */ /* 0x000fe200078e0a05 */
[----:B------:R-:W-:Y:S02]  /*17e0*/  @!P0 IADD3 R22, R22, 0x1, RZ ;  /* 0x0000000116168810 */ /* 0x000fe40007ffe0ff */
[----:B------:R-:W-:Y:S02]  /*17f0*/  ISETP.GE.U32.AND P6, PT, R23, R0, PT ;  /* 0x000000001700720c */ /* 0x000fe40003fc6070 */
[-C--:B------:R-:W-:Y:S01]  /*1800*/  ISETP.GE.U32.AND P2, PT, R24, R5.reuse, PT ;  /* 0x000000051800720c */ /* 0x080fe20003f46070 */
[----:B------:R-:W-:Y:S01]  /*1810*/  @!P1 IMAD.IADD R11, R11, 0x1, -R0 ;  /* 0x000000010b0b9824 */ /* 0x000fe200078e0a00 */
[----:B------:R-:W-:Y:S02]  /*1820*/  LOP3.LUT R24, R13, R5, RZ, 0x3c, !PT ;  /* 0x000000050d187212 */ /* 0x000fe400078e3cff */
[----:B------:R-:W-:-:S02]  /*1830*/  ISETP.GT.AND P3, PT, R3, RZ, PT ;  /* 0x000000ff0300720c */ /* 0x000fc40003f64270 */
[----:B------:R-:W-:Y:S02]  /*1840*/  ISETP.GE.AND P4, PT, R24, RZ, PT ;  /* 0x000000ff1800720c */ /* 0x000fe40003f86270 */
[----:B------:R-:W-:Y:S02]  /*1850*/  ISETP.GE.U32.AND P5, PT, R11, R0, PT ;  /* 0x000000000b00720c */ /* 0x000fe40003fa6070 */
[----:B------:R-:W-:Y:S02]  /*1860*/  LOP3.LUT R13, R13, c[0x0][0x1c0], RZ, 0x3c, !PT ;  /* 0x000070000d0d7a12 */ /* 0x000fe400078e3cff */
[----:B------:R-:W-:Y:S02]  /*1870*/  @P6 IADD3 R10, R10, 0x1, RZ ;  /* 0x000000010a0a6810 */ /* 0x000fe40007ffe0ff */
[----:B------:R-:W-:Y:S02]  /*1880*/  ISETP.NE.AND P6, PT, R4, RZ, PT ;  /* 0x000000ff0400720c */ /* 0x000fe40003fc5270 */
[----:B------:R-:W-:-:S02]  /*1890*/  @P2 IADD3 R22, R22, 0x1, RZ ;  /* 0x0000000116162810 */ /* 0x000fc40007ffe0ff */
[----:B------:R-:W-:Y:S02]  /*18a0*/  ISETP.GE.AND P0, PT, R8, RZ, PT ;  /* 0x000000ff0800720c */ /* 0x000fe40003f06270 */
[----:B------:R-:W-:Y:S01]  /*18b0*/  ISETP.GE.AND P2, PT, R13, RZ, PT ;  /* 0x000000ff0d00720c */ /* 0x000fe20003f46270 */
[----:B------:R-:W-:Y:S01]  /*18c0*/  IMAD.MOV.U32 R13, RZ, RZ, R22 ;  /* 0x000000ffff0d7224 */ /* 0x000fe200078e0016 */
[----:B------:R-:W-:Y:S02]  /*18d0*/  SHF.R.S32.HI R8, RZ, 0x1f, R3 ;  /* 0x0000001fff087819 */ /* 0x000fe40000011403 */
[----:B------:R-:W-:Y:S01]  /*18e0*/  @!P1 IADD3 R9, R9, 0x1, RZ ;  /* 0x0000000109099810 */ /* 0x000fe20007ffe0ff */
[----:B------:R-:W-:Y:S01]  /*18f0*/  @!P4 IMAD.MOV R13, RZ, RZ, -R13 ;  /* 0x000000ffff0dc224 */ /* 0x000fe200078e0a0d */
[----:B------:R-:W-:Y:S01]  /*1900*/  LEA.HI.SX32 R22, R3, 0x1, 0x1 ;  /* 0x0000000103167811 */ /* 0x000fe200078f0aff */
[----:B------:R-:W-:Y:S01]  /*1910*/  @!P3 IMAD.MOV R22, RZ, RZ, R8 ;  /* 0x000000ffff16b224 */ /* 0x000fe200078e0208 */
[----:B------:R-:W-:-:S02]  /*1920*/  @!P6 LOP3.LUT R13, RZ, R5, RZ, 0x33, !PT ;  /* 0x00000005ff0de212 */ /* 0x000fc400078e33ff */
[----:B------:R-:W-:Y:S01]  /*1930*/  LEA.HI R8, R31, R26, RZ, 0x3 ;  /* 0x0000001a1f087211 */ /* 0x000fe200078f18ff */
[----:B------:R-:W-:Y:S01]  /*1940*/  @!P0 IMAD.MOV R10, RZ, RZ, -R10 ;  /* 0x000000ffff0a8224 */ /* 0x000fe200078e0a0a */
        /* <DEDUP_REMOVED lines=12> */
[----:B------:R-:W-:Y:S02]  /*1a10*/  LOP3.LUT R8, R8, 0xfffffff8, RZ, 0xc0, !PT ;  /* 0xfffffff808087812 */ /* 0x000fe400078ec0ff */
[----:B------:R-:W-:Y:S01]  /*1a20*/  SEL R0, R0, R9, !P4 ;  /* 0x0000000900007207 */ /* 0x000fe20006000000 */
[----:B------:R-:W-:Y:S01]  /*1a30*/  IMAD R10, R10, R36, RZ ;  /* 0x000000240a0a7224 */ /* 0x000fe200078e02ff */
[----:B------:R-:W-:Y:S01]  /*1a40*/  SEL R11, R21, R11, P2 ;  /* 0x0000000b150b7207 */ /* 0x000fe20001000000 */
[----:B------:R-:W-:Y:S01]  /*1a50*/  IMAD.MOV.U32 R9, RZ, RZ, -0x800000 ;  /* 0xff800000ff097424 */ /* 0x000fe200078e00ff */
[----:B------:R-:W-:Y:S01]  /*1a60*/  SEL R13, R20, R13, P2 ;  /* 0x0000000d140d7207 */ /* 0x000fe20001000000 */
[----:B------:R-:W-:Y:S02]  /*1a70*/  IMAD R10, R22, R10, RZ ;  /* 0x0000000a160a7224 */ /* 0x000fe400078e02ff */
        /* <DEDUP_REMOVED lines=16> */
[----:B------:R-:W-:-:S06]  /*1b80*/  LEA.HI.X R9, R22, c[0x0][0x20c], R9, 0x2, P0 ;  /* 0x0000830016097a11 */ /* 0x000fcc00000f1409 */
[----:B------:R0:W5:Y:S03]  /*1b90*/  LDG.E R9, [R8.64] ;  /* 0x0000000808097981 */ /* 0x000166000c1e1900 */
.L_x_297:
[----:B------:R-:W-:Y:S05]  /*1ba0*/  BSYNC B0 ;  /* 0x0000000000007941 */ /* 0x000fea0003800000 */
.L_x_296:
[----:B------:R-:W-:Y:S01]  /*1bb0*/  ISETP.GT.AND P5, PT, R26, 0xf, PT ;  /* 0x0000000f1a00780c */ /* 0x000fe20003fa4270 */
[----:B------:R-:W-:Y:S01]  /*1bc0*/  IMAD.MOV.U32 R30, RZ, RZ, -0x800000 ;  /* 0xff800000ff1e7424 */ /* 0x000fe200078e00ff */
[----:B------:R-:W-:Y:S01]  /*1bd0*/  ISETP.GT.AND P2, PT, R4, RZ, PT ;  /* 0x000000ff0400720c */ /* 0x000fe20003f44270 */
[----:B------:R-:W-:Y:S01]  /*1be0*/  IMAD R0, R0, R36, RZ ;  /* 0x0000002400007224 */ /* 0x000fe200078e02ff */
[----:B------:R-:W-:Y:S01]  /*1bf0*/  BSSY B1, `(.L_x_298) ;  /* 0x00001e7000017945 */ /* 0x000fe20003800000 */
[----:B------:R-:W-:-:S08]  /*1c00*/  IMAD.MOV.U32 R29, RZ, RZ, 0x7f800000 ;  /* 0x7f800000ff1d7424 */ /* 0x000fd000078e00ff */
[----:B------:R-:W-:Y:S01]  /*1c10*/  @!P5 IMAD R5, R5, 0x9, R21 ;  /* 0x000000090505d824 */ /* 0x000fe200078e0215 */
[----:B0-----:R-:W-:Y:S02]  /*1c20*/  @!P5 LEA.HI R8, R26, R26, RZ, 0x1 ;  /* 0x0000001a1a08d211 */ /* 0x001fe400078f08ff */
[----:B------:R-:W-:Y:S02]  /*1c30*/  SHF.R.S32.HI R21, RZ, 0x1f, R4 ;  /* 0x0000001fff157819 */ /* 0x000fe40000011404 */
[----:B-----5:R-:W-:Y:S01]  /*1c40*/  @!P5 STS [R5.X4], R9 ;  /* 0x000000090500d388 */ /* 0x020fe20000004800 */
[C---:B------:R-:W-:Y:S01]  /*1c50*/  @!P5 LOP3.LUT R20, R8.reuse, 0xfffffffe, RZ, 0xc0, !PT ;  /* 0xfffffffe0814d812 */ /* 0x040fe200078ec0ff */
[----:B------:R-:W-:-:S04]  /*1c60*/  @!P5 IMAD.SHL.U32 R8, R8, 0x2, RZ ;  /* 0x000000020808d824 */ /* 0x000fc800078e00ff */
[----:B------:R-:W-:Y:S01]  /*1c70*/  @!P5 IMAD.IADD R20, R26, 0x1, -R20 ;  /* 0x000000011a14d824 */ /* 0x000fe200078e0a14 */
[----:B------:R-:W-:-:S05]  /*1c80*/  @!P5 LOP3.LUT R8, R8, 0xfffffffc, RZ, 0xc0, !PT ;  /* 0xfffffffc0808d812 */ /* 0x000fca00078ec0ff */
[----:B------:R-:W-:Y:S01]  /*1c90*/  @!P5 IMAD R8, R20, 0x24, R8 ;  /* 0x000000241408d824 */ /* 0x000fe200078e0208 */
[----:B------:R-:W-:Y:S01]  /*1ca0*/  BAR.SYNC.DEFER_BLOCKING 0x0 ;  /* 0x0000000000007b1d */ /* 0x000fe20000010000 */
[----:B------:R-:W-:-:S05]  /*1cb0*/  LOP3.LUT R20, R26, 0x1, RZ, 0xc0, !PT ;  /* 0x000000011a147812 */ /* 0x000fca00078ec0ff */
[----:B------:R-:W0:Y:S04]  /*1cc0*/  @!P5 LDS R30, [R8] ;  /* 0x00000000081ed984 */ /* 0x000e280000000800 */
[----:B0-----:R-:W0:Y:S02]  /*1cd0*/  SHFL.BFLY PT, R5, R30, 0x1, 0x1f ;  /* 0x0c201f001e057f89 */ /* 0x001e2400000e0000 */
        /* <DEDUP_REMOVED lines=8> */
[----:B------:R-:W-:Y:S01]  /*1d60*/  LEA.HI.SX32 R9, R4, 0x1, 0x1 ;  /* 0x0000000104097811 */ /* 0x000fe200078f0aff */
[----:B------:R-:W-:Y:S01]  /*1d70*/  @!P2 IMAD.MOV R9, RZ, RZ, R21 ;  /* 0x000000ffff09a224 */ /* 0x000fe200078e0215 */
[----:B------:R-:W-:Y:S02]  /*1d80*/  ISETP.EQ.U32.OR P2, PT, R20, 0x1, P5 ;  /* 0x000000011400780c */ /* 0x000fe40002f42470 */
        /* <DEDUP_REMOVED lines=43> */
[----:B------:R-:W-:Y:S05]  /*2040*/  CALL.REL.NOINC `($__internal_6_$__cuda_sm20_div_s64) ;  /* 0x000022a000007944 */ /* 0x000fea0003c00000 */
[----:B------:R-:W-:Y:S02]  /*2050*/  IADD3 R20, P0, RZ, -R0, RZ ;  /* 0x80000000ff147210 */ /* 0x000fe40007f1e0ff */
[-C--:B------:R-:W-:Y:S02]  /*2060*/  MOV R43, R23.reuse ;  /* 0x00000017002b7202 */ /* 0x080fe40000000f00 */
[----:B------:R-:W-:Y:S01]  /*2070*/  IADD3.X R6, RZ, ~R23, RZ, P0, !PT ;  /* 0x80000017ff067210 */ /* 0x000fe200007fe4ff */
[----:B------:R-:W-:-:S04]  /*2080*/  IMAD.WIDE.U32 R38, R42, R20, R38 ;  /* 0x000000142a267225 */ /* 0x000fc800078e0026 */
[----:B------:R-:W-:Y:S01]  /*2090*/  IMAD R6, R6, R42, RZ ;  /* 0x0000002a06067224 */ /* 0x000fe200078e02ff */
[----:B------:R-:W-:Y:S02]  /*20a0*/  MOV R25, R38 ;  /* 0x0000002600197202 */ /* 0x000fe40000000f00 */
[----:B------:R-:W-:Y:S01]  /*20b0*/  MOV R42, R0 ;  /* 0x00000000002a7202 */ /* 0x000fe20000000f00 */
[----:B------:R-:W-:-:S05]  /*20c0*/  IMAD R6, R5, R20, R6 ;  /* 0x0000001405067224 */ /* 0x000fca00078e0206 */
[----:B------:R-:W-:Y:S01]  /*20d0*/  IADD3 R6, R39, R6, RZ ;  /* 0x0000000627067210 */ /* 0x000fe20007ffe0ff */
[----:B------:R-:W-:Y:S05]  /*20e0*/  BRA `(.L_x_303) ;  /* 0x0000017000007947 */ /* 0x000fea0003800000 */
.L_x_302:
        /* <DEDUP_REMOVED lines=23> */
.L_x_303:
[----:B------:R-:W-:Y:S05]  /*2260*/  BSYNC B0 ;  /* 0x0000000000007941 */ /* 0x000fea0003800000 */
.L_x_301:
        /* <DEDUP_REMOVED lines=10> */
[-C--:B------:R-:W-:Y:S02]  /*2310*/  IADD3 R20, P0, RZ, -R0.reuse, RZ ;  /* 0x80000000ff147210 */ /* 0x080fe40007f1e0ff */
[----:B------:R-:W-:Y:S01]  /*2320*/  MOV R24, R25 ;  /* 0x0000001900187202 */ /* 0x000fe20000000f00 */
[----:B------:R-:W-:Y:S01]  /*2330*/  IMAD.MOV.U32 R25, RZ, RZ, R6 ;  /* 0x000000ffff197224 */ /* 0x000fe200078e0006 */
[-C--:B------:R-:W-:Y:S02]  /*2340*/  IADD3.X R5, RZ, ~R23.reuse, RZ, P0, !PT ;  /* 0x80000017ff057210 */ /* 0x080fe400007fe4ff */
        /* <DEDUP_REMOVED lines=8> */
.L_x_305:
        /* <DEDUP_REMOVED lines=22> */
.L_x_306:
[----:B------:R-:W-:Y:S05]  /*2530*/  BSYNC B0 ;  /* 0x0000000000007941 */ /* 0x000fea0003800000 */
.L_x_304:
        /* <DEDUP_REMOVED lines=14> */
[----:B------:R-:W-:Y:S02]  /*2620*/  MOV R40, R0 ;  /* 0x0000000000287202 */ /* 0x000fe40000000f00 */
[-C--:B------:R-:W-:Y:S01]  /*2630*/  IADD3.X R5, RZ, ~R23.reuse, RZ, P0, !PT ;  /* 0x80000017ff057210 */ /* 0x080fe200007fe4ff */
[----:B------:R-:W-:Y:S01]  /*2640*/  IMAD.WIDE.U32 R38, R33, R20, R38 ;  /* 0x0000001421267225 */ /* 0x000fe200078e0026 */
[----:B------:R-:W-:-:S03]  /*2650*/  MOV R41, R23 ;  /* 0x0000001700297202 */ /* 0x000fc60000000f00 */
[----:B------:R-:W-:-:S04]  /*2660*/  IMAD R5, R5, R33, RZ ;  /* 0x0000002105057224 */ /* 0x000fc800078e02ff */
[----:B------:R-:W-:-:S05]  /*2670*/  IMAD R5, R8, R20, R5 ;  /* 0x0000001408057224 */ /* 0x000fca00078e0205 */
[----:B------:R-:W-:Y:S01]  /*2680*/  IADD3 R8, R39, R5, RZ ;  /* 0x0000000527087210 */ /* 0x000fe20007ffe0ff */
[----:B------:R-:W-:Y:S05]  /*2690*/  BRA `(.L_x_309) ;  /* 0x0000016000007947 */ /* 0x000fea0003800000 */
.L_x_308:
        /* <DEDUP_REMOVED lines=22> */
.L_x_309:
[----:B------:R-:W-:Y:S05]  /*2800*/  BSYNC B0 ;  /* 0x0000000000007941 */ /* 0x000fea0003800000 */
.L_x_307:
[-C--:B------:R-:W-:Y:S01]  /*2810*/  IMAD R0, R35, R19.reuse, RZ ;  /* 0x0000001323007224 */ /* 0x080fe200078e02ff */
[----:B------:R-:W-:Y:S01]  /*2820*/  SHF.R.S32.HI R22, RZ, 0x1f, R2 ;  /* 0x0000001fff167819 */ /* 0x000fe20000011402 */
[C---:B------:R-:W-:Y:S01]  /*2830*/  IMAD.WIDE.U32 R20, R34.reuse, R19, RZ ;  /* 0x0000001322147225 */ /* 0x040fe200078e00ff */
[----:B------:R-:W-:Y:S01]  /*2840*/  SHF.R.S32.HI R23, RZ, 0x1f, R36 ;  /* 0x0000001fff177819 */ /* 0x000fe20000011424 */
[----:B------:R-:W-:Y:S02]  /*2850*/  BSSY B0, `(.L_x_310) ;  /* 0x0000040000007945 */ /* 0x000fe40003800000 */
[----:B------:R-:W-:Y:S02]  /*2860*/  IMAD R0, R34, R18, R0 ;  /* 0x0000001222007224 */ /* 0x000fe400078e0200 */
[----:B------:R-:W-:-:S03]  /*2870*/  IMAD.WIDE.U32 R34, R20, R17, RZ ;  /* 0x0000001114227225 */ /* 0x000fc600078e00ff */
[----:B------:R-:W-:Y:S01]  /*2880*/  IADD3 R0, R21, R0, RZ ;  /* 0x0000000015007210 */ /* 0x000fe20007ffe0ff */
[-C--:B------:R-:W-:Y:S01]  /*2890*/  IMAD R8, R8, R2.reuse, RZ ;  /* 0x0000000208087224 */ /* 0x080fe200078e02ff */
[----:B------:R-:W-:Y:S01]  /*28a0*/  SHF.R.S32.HI R21, RZ, 0x1f, R25 ;  /* 0x0000001fff157819 */ /* 0x000fe20000011419 */
[----:B------:R-:W-:Y:S02]  /*28b0*/  IMAD R4, R4, R2, RZ ;  /* 0x0000000204047224 */ /* 0x000fe400078e02ff */
[----:B------:R-:W-:Y:S02]  /*28c0*/  IMAD R5, R0, R17, RZ ;  /* 0x0000001100057224 */ /* 0x000fe400078e02ff */
[----:B------:R-:W-:Y:S02]  /*28d0*/  IMAD R0, R6, R25, RZ ;  /* 0x0000001906007224 */ /* 0x000fe400078e02ff */
[----:B------:R-:W-:Y:S02]  /*28e0*/  IMAD R5, R16, R20, R5 ;  /* 0x0000001410057224 */ /* 0x000fe400078e0205 */
[----:B------:R-:W-:-:S02]  /*28f0*/  IMAD R6, R41, R36, RZ ;  /* 0x0000002429067224 */ /* 0x000fc400078e02ff */
[----:B------:R-:W-:Y:S01]  /*2900*/  IMAD R8, R22, R38, R8 ;  /* 0x0000002616087224 */ /* 0x000fe200078e0208 */
[----:B------:R-:W-:Y:S01]  /*2910*/  IADD3 R5, R35, R5, RZ ;  /* 0x0000000523057210 */ /* 0x000fe20007ffe0ff */
[----:B------:R-:W-:Y:S02]  /*2920*/  IMAD R0, R21, R32, R0 ;  /* 0x0000002015007224 */ /* 0x000fe400078e0200 */
[----:B------:R-:W-:Y:S01]  /*2930*/  IMAD.WIDE.U32 R36, R40, R36, RZ ;  /* 0x0000002428247225 */ /* 0x000fe200078e00ff */
[----:B------:R-:W-:-:S03]  /*2940*/  LOP3.LUT R20, R43, R5, RZ, 0xfc, !PT ;  /* 0x000000052b147212 */ /* 0x000fc600078efcff */
[----:B------:R-:W-:Y:S01]  /*2950*/  IMAD R6, R23, R40, R6 ;  /* 0x0000002817067224 */ /* 0x000fe200078e0206 */
[----:B------:R-:W-:Y:S01]  /*2960*/  ISETP.NE.U32.AND P0, PT, R20, RZ, PT ;  /* 0x000000ff1400720c */ /* 0x000fe20003f05070 */
[----:B------:R-:W-:-:S03]  /*2970*/  IMAD.WIDE.U32 R38, R38, R2, RZ ;  /* 0x0000000226267225 */ /* 0x000fc600078e00ff */
[----:B------:R-:W-:Y:S01]  /*2980*/  IADD3 R6, R37, R6, RZ ;  /* 0x0000000625067210 */ /* 0x000fe20007ffe0ff */
[----:B------:R-:W-:Y:S01]  /*2990*/  IMAD.WIDE.U32 R32, R32, R25, RZ ;  /* 0x0000001920207225 */ /* 0x000fe200078e00ff */
[----:B------:R-:W-:-:S03]  /*29a0*/  IADD3 R8, R39, R8, RZ ;  /* 0x0000000827087210 */ /* 0x000fc60007ffe0ff */
[----:B------:R-:W-:Y:S01]  /*29b0*/  IMAD R3, R3, R2, RZ ;  /* 0x0000000203037224 */ /* 0x000fe200078e02ff */
[----:B------:R-:W-:-:S03]  /*29c0*/  IADD3 R2, R33, R0, RZ ;  /* 0x0000000021027210 */ /* 0x000fc60007ffe0ff */
[----:B------:R-:W-:Y:S05]  /*29d0*/  @!P0 BRA `(.L_x_311) ;  /* 0x0000010000008947 */ /* 0x000fea0003800000 */
[----:B------:R-:W-:Y:S01]  /*29e0*/  IMAD.MOV.U32 R28, RZ, RZ, R42 ;  /* 0x000000ffff1c7224 */ /* 0x000fe200078e002a */
[----:B------:R-:W-:Y:S01]  /*29f0*/  MOV R24, R43 ;  /* 0x0000002b00187202 */ /* 0x000fe20000000f00 */
[----:B------:R-:W-:Y:S01]  /*2a00*/  IMAD.MOV.U32 R23, RZ, RZ, R34 ;  /* 0x000000ffff177224 */ /* 0x000fe200078e0022 */
[----:B------:R-:W-:Y:S02]  /*2a10*/  MOV R22, 0x2a30 ;  /* 0x00002a3000167802 */ /* 0x000fe40000000f00 */
[----:B------:R-:W-:Y:S05]  /*2a20*/  CALL.REL.NOINC `($__internal_6_$__cuda_sm20_div_s64) ;  /* 0x000018c000007944 */ /* 0x000fea0003c00000 */
        /* <DEDUP_REMOVED lines=11> */
.L_x_311:
        /* <DEDUP_REMOVED lines=23> */
.L_x_312:
[----:B------:R-:W-:Y:S05]  /*2c50*/  BSYNC B0 ;  /* 0x0000000000007941 */ /* 0x000fea0003800000 */
.L_x_310:
        /* <DEDUP_REMOVED lines=11> */
[----:B------:R-:W-:-:S03]  /*2d10*/  IADD3.X R5, RZ, ~R23, RZ, P0, !PT ;  /* 0x80000017ff057210 */ /* 0x000fc600007fe4ff */
[----:B------:R-:W-:-:S04]  /*2d20*/  IMAD.WIDE.U32 R34, R19, R20, R34 ;  /* 0x0000001413227225 */ /* 0x000fc800078e0022 */
[----:B------:R-:W-:Y:S01]  /*2d30*/  IMAD R5, R5, R19, RZ ;  /* 0x0000001305057224 */ /* 0x000fe200078e02ff */
[----:B------:R-:W-:Y:S02]  /*2d40*/  MOV R19, R34 ;  /* 0x0000002200137202 */ /* 0x000fe40000000f00 */
[----:B------:R-:W-:Y:S01]  /*2d50*/  MOV R34, R0 ;  /* 0x0000000000227202 */ /* 0x000fe20000000f00 */
[----:B------:R-:W-:-:S04]  /*2d60*/  IMAD R5, R18, R20, R5 ;  /* 0x0000001412057224 */ /* 0x000fc800078e0205 */
[----:B------:R-:W-:Y:S02]  /*2d70*/  IMAD.IADD R18, R35, 0x1, R5 ;  /* 0x0000000123127824 */ /* 0x000fe400078e0205 */
[----:B------:R-:W-:Y:S01]  /*2d80*/  IMAD.MOV.U32 R35, RZ, RZ, R23 ;  /* 0x000000ffff237224 */ /* 0x000fe200078e0017 */
[----:B------:R-:W-:Y:S05]  /*2d90*/  BRA `(.L_x_315) ;  /* 0x0000017000007947 */ /* 0x000fea0003800000 */
.L_x_314:
        /* <DEDUP_REMOVED lines=23> */
.L_x_315:
[----:B------:R-:W-:Y:S05]  /*2f10*/  BSYNC B0 ;  /* 0x0000000000007941 */ /* 0x000fea0003800000 */
.L_x_313:
        /* <DEDUP_REMOVED lines=12> */
[----:B------:R-:W-:Y:S01]  /*2fe0*/  IADD3.X R5, RZ, ~R23, RZ, P0, !PT ;  /* 0x80000017ff057210 */ /* 0x000fe200007fe4ff */
[----:B------:R-:W-:-:S04]  /*2ff0*/  IMAD.WIDE.U32 R34, R17, R20, R34 ;  /* 0x0000001411227225 */ /* 0x000fc800078e0022 */
[----:B------:R-:W-:Y:S01]  /*3000*/  IMAD R5, R5, R17, RZ ;  /* 0x0000001105057224 */ /* 0x000fe200078e02ff */
[----:B------:R-:W-:-:S03]  /*3010*/  MOV R17, R34 ;  /* 0x0000002200117202 */ /* 0x000fc60000000f00 */
[----:B------:R-:W-:-:S05]  /*3020*/  IMAD R5, R16, R20, R5 ;  /* 0x0000001410057224 */ /* 0x000fca00078e0205 */
[----:B------:R-:W-:Y:S01]  /*3030*/  IADD3 R5, R35, R5, RZ ;  /* 0x0000000523057210 */ /* 0x000fe20007ffe0ff */
[----:B------:R-:W-:Y:S05]  /*3040*/  BRA `(.L_x_318) ;  /* 0x0000017000007947 */ /* 0x000fea0003800000 */
.L_x_317:
        /* <DEDUP_REMOVED lines=23> */
.L_x_318:
[----:B------:R-:W-:Y:S05]  /*31c0*/  BSYNC B0 ;  /* 0x0000000000007941 */ /* 0x000fea0003800000 */
.L_x_316:
[----:B------:R-:W-:Y:S01]  /*31d0*/  SHF.R.S32.HI R20, RZ, 0x1f, R10 ;  /* 0x0000001fff147819 */ /* 0x000fe2000001140a */
[-C--:B------:R-:W-:Y:S01]  /*31e0*/  IMAD R16, R23, R10.reuse, RZ ;  /* 0x0000000a17107224 */ /* 0x080fe200078e02ff */
[----:B------:R-:W-:Y:S01]  /*31f0*/  BSSY B0, `(.L_x_319) ;  /* 0x000003b000007945 */ /* 0x000fe20003800000 */
[----:B------:R-:W-:-:S04]  /*3200*/  IMAD.WIDE.U32 R34, R22, R10, RZ ;  /* 0x0000000a16227225 */ /* 0x000fc800078e00ff */
[----:B------:R-:W-:Y:S01]  /*3210*/  IMAD R10, R20, R22, R16 ;  /* 0x00000016140a7224 */ /* 0x000fe200078e0210 */
[----:B------:R-:W-:Y:S01]  /*3220*/  LOP3.LUT R20, R43, R14, RZ, 0xfc, !PT ;  /* 0x0000000e2b147212 */ /* 0x000fe200078efcff */
[----:B------:R-:W-:Y:S01]  /*3230*/  IMAD R0, R25, c[0x0][0x214], RZ ;  /* 0x0000850019007a24 */ /* 0x000fe200078e02ff */
[----:B------:R-:W-:Y:S01]  /*3240*/  SHF.R.S32.HI R16, RZ, 0x1f, R3 ;  /* 0x0000001fff107819 */ /* 0x000fe20000011403 */
[-C--:B------:R-:W-:Y:S01]  /*3250*/  IMAD R21, R5, R3.reuse, RZ ;  /* 0x0000000305157224 */ /* 0x080fe200078e02ff */
[----:B------:R-:W-:Y:S01]  /*3260*/  ISETP.NE.U32.AND P0, PT, R20, RZ, PT ;  /* 0x000000ff1400720c */ /* 0x000fe20003f05070 */
[----:B------:R-:W-:Y:S01]  /*3270*/  IMAD R18, R18, R0, RZ ;  /* 0x0000000012127224 */ /* 0x000fe200078e02ff */
[----:B------:R-:W-:Y:S01]  /*3280*/  SHF.R.S32.HI R5, RZ, 0x1f, R0 ;  /* 0x0000001fff057819 */ /* 0x000fe20000011400 */
[----:B------:R-:W-:Y:S01]  /*3290*/  IMAD.WIDE.U32 R44, R17, R3, RZ ;  /* 0x00000003112c7225 */ /* 0x000fe200078e00ff */
[----:B------:R-:W-:-:S03]  /*32a0*/  IADD3 R10, R35, R10, RZ ;  /* 0x0000000a230a7210 */ /* 0x000fc60007ffe0ff */
[----:B------:R-:W-:Y:S02]  /*32b0*/  IMAD R3, R5, R19, R18 ;  /* 0x0000001305037224 */ /* 0x000fe400078e0212 */
[----:B------:R-:W-:Y:S02]  /*32c0*/  IMAD R16, R16, R17, R21 ;  /* 0x0000001110107224 */ /* 0x000fe400078e0215 */
[----:B------:R-:W-:-:S03]  /*32d0*/  IMAD.WIDE.U32 R18, R19, R0, RZ ;  /* 0x0000000013127225 */ /* 0x000fc600078e00ff */
[----:B------:R-:W-:Y:S02]  /*32e0*/  IADD3 R16, R45, R16, RZ ;  /* 0x000000102d107210 */ /* 0x000fe40007ffe0ff */
[----:B------:R-:W-:Y:S01]  /*32f0*/  IADD3 R3, R19, R3, RZ ;  /* 0x0000000313037210 */ /* 0x000fe20007ffe0ff */
[----:B------:R-:W-:Y:S05]  /*3300*/  @!P0 BRA `(.L_x_320) ;  /* 0x0000012000008947 */ /* 0x000fea0003800000 */
[----:B------:R-:W-:Y:S01]  /*3310*/  IMAD.MOV.U32 R28, RZ, RZ, R42 ;  /* 0x000000ffff1c7224 */ /* 0x000fe200078e002a */
[----:B------:R-:W-:Y:S01]  /*3320*/  MOV R23, R15 ;  /* 0x0000000f00177202 */ /* 0x000fe20000000f00 */
[----:B------:R-:W-:Y:S01]  /*3330*/  IMAD.MOV.U32 R24, RZ, RZ, R43 ;  /* 0x000000ffff187224 */ /* 0x000fe200078e002b */
[----:B------:R-:W-:Y:S02]  /*3340*/  MOV R5, R14 ;  /* 0x0000000e00057202 */ /* 0x000fe40000000f00 */
[----:B------:R-:W-:Y:S02]  /*3350*/  MOV R22, 0x3370 ;  /* 0x0000337000167802 */ /* 0x000fe40000000f00 */
[----:B------:R-:W-:Y:S05]  /*3360*/  CALL.REL.NOINC `($__internal_6_$__cuda_sm20_div_s64) ;  /* 0x00000f8000007944 */ /* 0x000fea0003c00000 */
[----:B------:R-:W-:Y:S01]  /*3370*/  IADD3 R17, P0, RZ, -R0, RZ ;  /* 0x80000000ff117210 */ /* 0x000fe20007f1e0ff */
[----:B------:R-:W-:Y:S01]  /*3380*/  IMAD.MOV.U32 R21, RZ, RZ, R43 ;  /* 0x000000ffff157224 */ /* 0x000fe200078e002b */
[----:B------:R-:W-:-:S02]  /*3390*/  MOV R20, R42 ;  /* 0x0000002a00147202 */ /* 0x000fc40000000f00 */
[----:B------:R-:W-:Y:S02]  /*33a0*/  IADD3.X R5, RZ, ~R23, RZ, P0, !PT ;  /* 0x80000017ff057210 */ /* 0x000fe400007fe4ff */
        /* <DEDUP_REMOVED lines=8> */
.L_x_320:
        /* <DEDUP_REMOVED lines=23> */
.L_x_321:
[----:B------:R-:W-:Y:S05]  /*35a0*/  BSYNC B0 ;  /* 0x0000000000007941 */ /* 0x000fea0003800000 */
.L_x_319:
        /* <DEDUP_REMOVED lines=28> */
.L_x_323:
        /* <DEDUP_REMOVED lines=23> */
.L_x_324:
[----:B------:R-:W-:Y:S05]  /*38e0*/  BSYNC B0 ;  /* 0x0000000000007941 */ /* 0x000fea0003800000 */
.L_x_322:
        /* <DEDUP_REMOVED lines=20> */
.L_x_300:
[----:B------:R-:W-:-:S04]  /*3a30*/  LEA R2, P0, R38, c[0x0][0x200], 0x2 ;  /* 0x0000800026027a11 */ /* 0x000fc800078010ff */
[----:B------:R-:W-:-:S05]  /*3a40*/  LEA.HI.X R3, R38, c[0x0][0x204], R39, 0x2, P0 ;  /* 0x0000810026037a11 */ /* 0x000fca00000f1427 */
[----:B------:R0:W-:Y:S04]  /*3a50*/  STG.E [R2.64], R29 ;  /* 0x0000001d02007986 */ /* 0x0001e8000c101908 */
.L_x_299:
[----:B------:R-:W-:Y:S05]  /*3a60*/  BSYNC B1 ;  /* 0x0000000000017941 */ /* 0x000fea0003800000 */
.L_x_298:
[-C--:B0-----:R-:W-:Y:S01]  /*3a70*/  LEA.HI R2, R26, R26.reuse, RZ, 0x1 ;  /* 0x0000001a1a027211 */ /* 0x081fe200078f08ff */
[----:B------:R-:W-:Y:S01]  /*3a80*/  IMAD.MOV.U32 R4, RZ, RZ, RZ ;  /* 0x000000ffff047224 */ /* 0x000fe200078e00ff */
[-C--:B------:R-:W-:Y:S02]  /*3a90*/  LEA.HI R17, R31, R26.reuse, RZ, 0x4 ;  /* 0x0000001a1f117211 */ /* 0x080fe400078f20ff */
[----:B------:R-:W-:Y:S02]  /*3aa0*/  LOP3.LUT R0, R2, 0xfffffffe, RZ, 0xc0, !PT ;  /* 0xfffffffe02007812 */ /* 0x000fe400078ec0ff */
[----:B------:R-:W-:Y:S02]  /*3ab0*/  LOP3.LUT R18, R17, 0x3ffffff0, RZ, 0xc0, !PT ;  /* 0x3ffffff011127812 */ /* 0x000fe400078ec0ff */
[----:B------:R-:W-:Y:S01]  /*3ac0*/  SHF.R.S32.HI R17, RZ, 0x4, R17 ;  /* 0x00000004ff117819 */ /* 0x000fe20000011411 */
[----:B------:R-:W-:Y:S01]  /*3ad0*/  IMAD.IADD R0, R26, 0x1, -R0 ;  /* 0x000000011a007824 */ /* 0x000fe200078e0a00 */
[----:B------:R-:W-:-:S04]  /*3ae0*/  IADD3 R18, -R18, R26, RZ ;  /* 0x0000001a12127210 */ /* 0x000fc80007ffe1ff */
[----:B------:R-:W-:Y:S02]  /*3af0*/  ISETP.GE.OR P5, PT, R0, c[0x0][0x314], P5 ;  /* 0x0000c50000007a0c */ /* 0x000fe40002fa6670 */
[----:B------:R-:W-:-:S11]  /*3b00*/  SHF.L.U32 R18, R18, 0x2, RZ ;  /* 0x0000000212127819 */ /* 0x000fd600000006ff */
[----:B------:R-:W-:Y:S02]  /*3b10*/  @!P5 IMAD.SHL.U32 R2, R2, 0x2, RZ ;  /* 0x000000020202d824 */ /* 0x000fe400078e00ff */
[----:B------:R-:W-:-:S03]  /*3b20*/  @!P5 FADD.FTZ R3, -R29, R30 ;  /* 0x0000001e1d03d221 */ /* 0x000fc60000010100 */
[----:B------:R-:W-:Y:S01]  /*3b30*/  @!P5 LOP3.LUT R2, R2, 0xfffffffc, RZ, 0xc0, !PT ;  /* 0xfffffffc0202d812 */ /* 0x000fe200078ec0ff */
[----:B------:R-:W-:-:S04]  /*3b40*/  @!P5 FMUL.FTZ R3, R3, 1.4426950216293334961 ;  /* 0x3fb8aa3b0303d820 */ /* 0x000fc80000410000 */
[----:B------:R-:W-:Y:S02]  /*3b50*/  @!P5 IMAD R2, R0, 0x24, R2 ;  /* 0x000000240002d824 */ /* 0x000fe400078e0202 */
[----:B------:R-:W0:Y:S01]  /*3b60*/  @!P5 MUFU.EX2 R3, R3 ;  /* 0x000000030003d308 */ /* 0x000e220000000800 */
[----:B------:R-:W-:-:S05]  /*3b70*/  IMAD.MOV.U32 R0, RZ, RZ, c[0x0][0x314] ;  /* 0x0000c500ff007624 */ /* 0x000fca00078e00ff */
[----:B------:R-:W-:Y:S01]  /*3b80*/  ISETP.GE.AND P0, PT, R0, 0x1, PT ;  /* 0x000000010000780c */ /* 0x000fe20003f06270 */
[----:B------:R-:W-:Y:S01]  /*3b90*/  IMAD.MOV.U32 R0, RZ, RZ, RZ ;  /* 0x000000ffff007224 */ /* 0x000fe200078e00ff */
[----:B0-----:R0:W-:Y:S02]  /*3ba0*/  @!P5 STS [R2], R3 ;  /* 0x000000030200d388 */ /* 0x0011e40000000800 */
[----:B0-----:R-:W-:Y:S02]  /*3bb0*/  CS2R R2, SRZ ;  /* 0x0000000000027805 */ /* 0x001fe4000001ff00 */
[----:B------:R-:W-:Y:S07]  /*3bc0*/  BAR.SYNC.DEFER_BLOCKING 0x0 ;  /* 0x0000000000007b1d */ /* 0x000fee0000010000 */
        /* <DEDUP_REMOVED lines=18> */
.L_x_328:
[----:B------:R-:W-:Y:S01]  /*3cf0*/  BSSY B0, `(.L_x_326) ;  /* 0x0000007000007945 */ /* 0x000fe20003800000 */
[----:B------:R-:W-:-:S05]  /*3d00*/  @P2 BRA `(.L_x_327) ;  /* 0x0000005000002947 */ /* 0x000fca0003800000 */
[----:B------:R-:W-:Y:S01]  /*3d10*/  ISETP.GE.AND P0, PT, R18, c[0x0][0x220], PT ;  /* 0x0000880012007a0c */ /* 0x000fe20003f06270 */
[----:B------:R-:W-:Y:S01]  /*3d20*/  CS2R R8, SRZ ;  /* 0x0000000000087805 */ /* 0x000fe2000001ff00 */
[----:B------:R-:W-:Y:S11]  /*3d30*/  CS2R R10, SRZ ;  /* 0x00000000000a7805 */ /* 0x000ff6000001ff00 */
[----:B------:R-:W-:Y:S05]  /*3d40*/  @!P0 MOV R15, R13 ;  /* 0x0000000d000f8202 */ /* 0x000fea0000000f00 */
[----:B------:R0:W5:Y:S02]  /*3d50*/  @!P0 LDG.E.128 R8, [R14.64] ;  /* 0x000000080e088981 */ /* 0x000164000c1e1d00 */
.L_x_327:
[----:B------:R-:W-:Y:S05]  /*3d60*/  BSYNC B0 ;  /* 0x0000000000007941 */ /* 0x000fea0003800000 */
.L_x_326:
        /* <DEDUP_REMOVED lines=11> */
.L_x_325:
[----:B------:R-:W-:Y:S02]  /*3e20*/  IADD3 R17, R17, UR6, RZ ;  /* 0x0000000611117c10 */ /* 0x000fe4000fffe0ff */
[----:B------:R-:W-:-:S02]  /*3e30*/  F2FP.BF16.PACK_AB R2, R2, R0 ;  /* 0x000000000202723e */ /* 0x000fc400000010ff */
        /* <DEDUP_REMOVED lines=18> */
[----:B------:R-:W-:Y:S01]  /*3f60*/  IMAD.HI.U32 R4, R11, R4, R10 ;  /* 0x000000040b047227 */ /* 0x000fe200078e000a */
[----:B------:R-:W0:Y:S05]  /*3f70*/  I2F.RP R5, R0 ;  /* 0x0000000000057306 */ /* 0x000e2a0000209400 */
[----:B------:R-:W-:-:S04]  /*3f80*/  IMAD.HI.U32 R4, R4, R9, RZ ;  /* 0x0000000904047227 */ /* 0x000fc800078e00ff */
[----:B------:R-:W-:-:S05]  /*3f90*/  IMAD R6, R4, R6, R9 ;  /* 0x0000000604067224 */ /* 0x000fca00078e0209 */
[----:B------:R-:W-:Y:S01]  /*3fa0*/  ISETP.GT.U32.AND P1, PT, R8, R6, PT ;  /* 0x000000060800720c */ /* 0x000fe20003f24070 */
[----:B0-----:R-:W0:-:S12]  /*3fb0*/  MUFU.RCP R5, R5 ;  /* 0x0000000500057308 */ /* 0x001e180000001000 */
[----:B------:R-:W-:Y:S01]  /*3fc0*/  @!P1 IMAD.IADD R6, R6, 0x1, -R8 ;  /* 0x0000000106069824 */ /* 0x000fe200078e0a08 */
[----:B------:R-:W-:Y:S02]  /*3fd0*/  @!P1 IADD3 R4, R4, 0x1, RZ ;  /* 0x0000000104049810 */ /* 0x000fe40007ffe0ff */
[----:B------:R-:W-:Y:S02]  /*3fe0*/  ISETP.NE.AND P1, PT, R7, RZ, PT ;  /* 0x000000ff0700720c */ /* 0x000fe40003f25270 */
[----:B------:R-:W-:Y:S02]  /*3ff0*/  ISETP.GE.U32.AND P2, PT, R6, R8, PT ;  /* 0x000000080600720c */ /* 0x000fe40003f46070 */
[----:B------:R-:W-:Y:S02]  /*4000*/  LOP3.LUT R6, R17, R7, RZ, 0x3c, !PT ;  /* 0x0000000711067212 */ /* 0x000fe400078e3cff */
[----:B0-----:R-:W-:Y:S02]  /*4010*/  IADD3 R5, R5, 0xffffffe, RZ ;  /* 0x0ffffffe05057810 */ /* 0x001fe40007ffe0ff */
[----:B------:R-:W-:-:S02]  /*4020*/  ISETP.GE.AND P0, PT, R6, RZ, PT ;  /* 0x000000ff0600720c */ /* 0x000fc40003f06270 */
[----:B------:R-:W0:Y:S05]  /*4030*/  F2I.FTZ.U32.TRUNC.NTZ R11, R5 ;  /* 0x00000005000b7305 */ /* 0x000e2a000021f000 */
[----:B------:R-:W-:-:S06]  /*4040*/  @P2 IADD3 R4, R4, 0x1, RZ ;  /* 0x0000000104042810 */ /* 0x000fcc0007ffe0ff */
[----:B------:R-:W-:Y:S02]  /*4050*/  @!P0 IADD3 R4, -R4, RZ, RZ ;  /* 0x000000ff04048210 */ /* 0x000fe40007ffe1ff */
[----:B------:R-:W-:Y:S01]  /*4060*/  @!P1 LOP3.LUT R4, RZ, R7, RZ, 0x33, !PT ;  /* 0x00000007ff049212 */ /* 0x000fe200078e33ff */
[----:B0-----:R-:W-:-:S04]  /*4070*/  IMAD.MOV R5, RZ, RZ, -R11 ;  /* 0x000000ffff057224 */ /* 0x001fc800078e0a0b */
        /* <DEDUP_REMOVED lines=8> */
[----:B------:R-:W-:-:S03]  /*4100*/  ISETP.GE.AND P1, PT, R8, RZ, PT ;  /* 0x000000ff0800720c */ /* 0x000fc60003f26270 */
[----:B------:R-:W-:-:S04]  /*4110*/  IMAD.MOV R6, RZ, RZ, -R9 ;  /* 0x000000ffff067224 */ /* 0x000fc800078e0a09 */
[----:B------:R-:W-:-:S05]  /*4120*/  IMAD R5, R0, R6, R5 ;  /* 0x0000000600057224 */ /* 0x000fca00078e0205 */
[----:B------:R-:W-:-:S13]  /*4130*/  ISETP.GT.U32.AND P0, PT, R0, R5, PT ;  /* 0x000000050000720c */ /* 0x000fda0003f04070 */
[-C--:B------:R-:W-:Y:S02]  /*4140*/  @!P0 IADD3 R5, R5, -R0.reuse, RZ ;  /* 0x8000000005058210 */ /* 0x080fe40007ffe0ff */
[----:B------:R-:W-:Y:S02]  /*4150*/  @!P0 IADD3 R9, R9, 0x1, RZ ;  /* 0x0000000109098810 */ /* 0x000fe40007ffe0ff */
[----:B------:R-:W-:Y:S02]  /*4160*/  ISETP.GE.U32.AND P2, PT, R5, R0, PT ;  /* 0x000000000500720c */ /* 0x000fe40003f46070 */
[----:B------:R-:W-:Y:S02]  /*4170*/  ISETP.NE.AND P0, PT, RZ, c[0x0][0x214], PT ;  /* 0x00008500ff007a0c */ /* 0x000fe40003f05270 */
[----:B------:R-:W-:-:S05]  /*4180*/  SHF.R.S32.HI R0, RZ, 0x1f, R4 ;  /* 0x0000001fff007819 */ /* 0x000fca0000011404 */
[----:B------:R-:W-:-:S04]  /*4190*/  IMAD R0, R0, c[0x0][0x1e0], RZ ;  /* 0x0000780000007a24 */ /* 0x000fc800078e02ff */
[----:B------:R-:W-:Y:S01]  /*41a0*/  @P2 IADD3 R9, R9, 0x1, RZ ;  /* 0x0000000109092810 */ /* 0x000fe20007ffe0ff */
[----:B------:R-:W-:-:S04]  /*41b0*/  IMAD R4, R4, c[0x0][0x1e4], R0 ;  /* 0x0000790004047a24 */ /* 0x000fc800078e0200 */
[----:B------:R-:W-:Y:S01]  /*41c0*/  @!P1 IMAD.MOV R9, RZ, RZ, -R9 ;  /* 0x000000ffff099224 */ /* 0x000fe200078e0a09 */
[----:B------:R-:W-:Y:S01]  /*41d0*/  @!P0 LOP3.LUT R9, RZ, c[0x0][0x214], RZ, 0x33, !PT ;  /* 0x00008500ff098a12 */ /* 0x000fe200078e33ff */
[----:B------:R-:W-:-:S03]  /*41e0*/  IMAD.IADD R19, R19, 0x1, R4 ;  /* 0x0000000113137824 */ /* 0x000fc600078e0204 */
        /* <DEDUP_REMOVED lines=8> */
[----:B------:R-:W-:Y:S02]  /*4270*/  IMAD R4, R4, c[0x0][0x1e8], RZ ;  /* 0x00007a0004047a24 */ /* 0x000fe400078e02ff */
[----:B------:R-:W-:-:S04]  /*4280*/  IMAD.WIDE.U32 R18, R7, c[0x0][0x1e8], R18 ;  /* 0x00007a0007127a25 */ /* 0x000fc800078e0012 */
[----:B------:R-:W-:Y:S01]  /*4290*/  IMAD R4, R7, c[0x0][0x1ec], R4 ;  /* 0x00007b0007047a24 */ /* 0x000fe200078e0204 */
[----:B------:R-:W-:-:S03]  /*42a0*/  LEA R6, P0, R18, c[0x0][0x1d0], 0x1 ;  /* 0x0000740012067a11 */ /* 0x000fc600078008ff */
[----:B------:R-:W-:-:S05]  /*42b0*/  IMAD.IADD R4, R19, 0x1, R4 ;  /* 0x0000000113047824 */ /* 0x000fca00078e0204 */
[----:B------:R-:W-:-:S05]  /*42c0*/  LEA.HI.X R7, R18, c[0x0][0x1d4], R4, 0x1, P0 ;  /* 0x0000750012077a11 */ /* 0x000fca00000f0c04 */
[----:B------:R-:W-:Y:S01]  /*42d0*/  STG.E.64 [R6.64], R2 ;  /* 0x0000000206007986 */ /* 0x000fe2000c101b08 */
[----:B------:R-:W-:Y:S05]  /*42e0*/  EXIT ;  /* 0x000000000000794d */ /* 0x000fea0003800000 */
        .weak           $__internal_6_$__cuda_sm20_div_s64
        .type           $__internal_6_$__cuda_sm20_div_s64,@function
        .size           $__internal_6_$__cuda_sm20_div_s64,(.L_x_7804 - $__internal_6_$__cuda_sm20_div_s64)
$__internal_6_$__cuda_sm20_div_s64:
        /* <DEDUP_REMOVED lines=33> */
[----:B------:R-:W-:Y:S02]  /*4500*/  IMAD.X R0, R0, 0x1, R27, P0 ;  /* 0x0000000100007824 */ /* 0x000fe400000e061b */
[----:B------:R-:W-:Y:S02]  /*4510*/  IMAD R27, R27, R20, RZ ;  /* 0x000000141b1b7224 */ /* 0x000fe400078e02ff */
[----:B------:R-:W-:-:S03]  /*4520*/  IMAD.MOV.U32 R49, RZ, RZ, RZ ;  /* 0x000000ffff317224 */ /* 0x000fc600078e00ff */
        /* <DEDUP_REMOVED lines=35> */
[----:B------:R-:W-:Y:S02]  /*4760*/  ISETP.NE.U32.AND P0, PT, R23, RZ, PT ;  /* 0x000000ff1700720c */ /* 0x000fe40003f05070 */
[----:B------:R-:W-:-:S02]  /*4770*/  SEL R20, R0, R20, P2 ;  /* 0x0000001400147207 */ /* 0x000fc40001000000 */
[-C--:B------:R-:W-:Y:S02]  /*4780*/  IADD3 R0, P2, RZ, -R21.reuse, RZ ;  /* 0x80000015ff007210 */ /* 0x080fe40007f5e0ff */
[----:B------:R-:W-:Y:S02]  /*4790*/  ISETP.GE.AND P3, PT, R27, RZ, PT ;  /* 0x000000ff1b00720c */ /* 0x000fe40003f66270 */
[----:B------:R-:W-:Y:S01]  /*47a0*/  ISETP.NE.AND.EX P0, PT, R5, RZ, PT, P0 ;  /* 0x000000ff0500720c */ /* 0x000fe20003f05300 */
[----:B------:R-:W-:Y:S01]  /*47b0*/  IMAD.X R23, RZ, RZ, ~R20, P2 ;  /* 0x000000ffff177224 */ /* 0x000fe200010e0e14 */
[----:B------:R-:W-:Y:S01]  /*47c0*/  SEL R0, R0, R21, !P3 ;  /* 0x0000001500007207 */ /* 0x000fe20005800000 */
[----:B------:R-:W-:-:S03]  /*47d0*/  IMAD.MOV.U32 R21, RZ, RZ, 0x0 ;  /* 0x00000000ff157424 */ /* 0x000fc600078e00ff */
[----:B------:R-:W-:Y:S01]  /*47e0*/  SEL R23, R23, R20, !P3 ;  /* 0x0000001417177207 */ /* 0x000fe20005800000 */
[----:B------:R-:W-:Y:S01]  /*47f0*/  IMAD.MOV.U32 R20, RZ, RZ, R22 ;  /* 0x000000ffff147224 */ /* 0x000fe200078e0016 */
[----:B------:R-:W-:Y:S02]  /*4800*/  SEL R0, R0, 0xffffffff, P0 ;  /* 0xffffffff00007807 */ /* 0x000fe40000000000 */
[----:B------:R-:W-:Y:S01]  /*4810*/  SEL R23, R23, 0xffffffff, P0 ;  /* 0xffffffff17177807 */ /* 0x000fe20000000000 */
[----:B------:R-:W-:Y:S06]  /*4820*/  RET.REL.NODEC R20 `(_ZN5flash32flash_fwd_splitkv_combine_kernelI23Flash_fwd_kernel_traitsILi64ELi64ELi256ELi4ELb0ELb0EN7cutlass10bfloat16_tE19Flash_kernel_traitsILi64ELi64ELi256ELi4ES3_EELi8ELi1ELb0EEEvNS_16Flash_fwd_paramsE) ;  /* 0xffffb7d014007950 */ /* 0x000fec0003c3ffff */
.L_x_329:
        /* <DEDUP_REMOVED lines=13> */
.L_x_7804:


//--------------------- .text._ZN5flash32flash_fwd_splitkv_combine_kernelI23Flash_fwd_kernel_traitsILi64ELi64ELi256ELi4ELb0ELb0EN7cutlass10bfloat16_tE19Flash_kernel_traitsILi64ELi64ELi256ELi4ES3_EELi8ELi7ELb1EEEvNS_16Flash_fwd_paramsE --------------------------
	.section	.text._ZN5flash32flash_fwd_splitkv_combine_kernelI23Flash_fwd_kernel_traitsILi64ELi64ELi256ELi4ELb0ELb0EN7cutlass10bfloat16_tE19Flash_kernel_traitsILi64ELi64ELi256ELi4ES3_EELi8ELi7ELb1EEEvNS_16Flash_fwd_paramsE,"ax",@progbits
	.sectioninfo	@"SHI_REGISTERS=62"
	.align	128
        .global         _ZN5flash32flash_fwd_splitkv_combine_kernelI23Flash_fwd_kernel_traitsILi64ELi64ELi256ELi4ELb0ELb0EN7cutlass10bfloat16_tE19Flash_kernel_traitsILi64ELi64ELi256ELi4ES3_EELi8ELi7ELb1EEEvNS_16Flash_fwd_paramsE
        .type           _ZN5flash32flash_fwd_splitkv_combine_kernelI23Flash_fwd_kernel_traitsILi64ELi64ELi256ELi4ELb0ELb0EN7cutlass10bfloat16_tE19Flash_kernel_traitsILi64ELi64ELi256ELi4ES3_EELi8ELi7ELb1EEEvNS_16Flash_fwd_paramsE,@function
        .size           _ZN5flash32flash_fwd_splitkv_combine_kernelI23Flash_fwd_kernel_traitsILi64ELi64ELi256ELi4ELb0ELb0EN7cutlass10bfloat16_tE19Flash_kernel_traitsILi64ELi64ELi256ELi4ES3_EELi8ELi7ELb1EEEvNS_16Flash_fwd_paramsE,(.L_x_7805 - _ZN5flash32flash_fwd_splitkv_combine_kernelI23Flash_fwd_kernel_traitsILi64ELi64ELi256ELi4ELb0ELb0EN7cutlass10bfloat16_tE19Flash_kernel_traitsILi64ELi64ELi256ELi4ES3_EELi8ELi7ELb1EEEvNS_16Flash_fwd_paramsE)
        .other          _ZN5flash32flash_fwd_splitkv_combine_kernelI23Flash_fwd_kernel_traitsILi64ELi64ELi256ELi4ELb0ELb0EN7cutlass10bfloat16_tE19Flash_kernel_traitsILi64ELi64ELi256ELi4ES3_EELi8ELi7ELb1EEEvNS_16Flash_fwd_paramsE,@"STO_CUDA_ENTRY STV_DEFAULT"
_ZN5flash32flash_fwd_splitkv_combine_kernelI23Flash_fwd_kernel_traitsILi64ELi64ELi256ELi4ELb0ELb0EN7cutlass10bfloat16_tE19Flash_kernel_traitsILi64ELi64ELi256ELi4ES3_EELi8ELi7ELb1EEEvNS_16Flash_fwd_paramsE:
.text._ZN5flash32flash_fwd_splitkv_combine_kernelI23Flash_fwd_kernel_traitsILi64ELi64ELi256ELi4ELb0ELb0EN7cutlass10bfloat16_tE19Flash_kernel_traitsILi64ELi64ELi256ELi4ES3_EELi8ELi7ELb1EEEvNS_16Flash_fwd_paramsE:
        /* <DEDUP_REMOVED lines=23> */
[----:B------:R-:W-:Y:S05]  /*0170*/  CALL.REL.NOINC `($__internal_7_$__cuda_sm20_div_s64) ;  /* 0x0000517000007944 */ /* 0x000fea0003c00000 */
[----:B------:R-:W-:Y:S02]  /*0180*/  MOV R8, R0 ;  /* 0x0000000000087202 */ /* 0x000fe40000000f00 */
[----:B------:R-:W-:Y:S01]  /*0190*/  MOV R9, R25 ;  /* 0x0000001900097202 */ /* 0x000fe20000000f00 */
[----:B------:R-:W-:Y:S05]  /*01a0*/  BRA `(.L_x_331) ;  /* 0x0000013000007947 */ /* 0x000fea0003800000 */
.L_x_330:
        /* <DEDUP_REMOVED lines=19> */
.L_x_331:
        /* <DEDUP_REMOVED lines=17> */
.L_x_333:
        /* <DEDUP_REMOVED lines=19> */
.L_x_334:
[----:B------:R-:W-:Y:S05]  /*0520*/  BSYNC B0 ;  /* 0x0000000000007941 */ /* 0x000fea0003800000 */
.L_x_332:
        /* <DEDUP_REMOVED lines=57> */
.L_x_336:
        /* <DEDUP_REMOVED lines=19> */
.L_x_337:
[----:B------:R-:W-:Y:S05]  /*09f0*/  BSYNC B0 ;  /* 0x0000000000007941 */ /* 0x000fea0003800000 */
.L_x_335:
        /* <DEDUP_REMOVED lines=106> */
.L_x_339:
        /* <DEDUP_REMOVED lines=19> */
.L_x_340:
[----:B------:R-:W-:Y:S05]  /*11d0*/  BSYNC B0 ;  /* 0x0000000000007941 */ /* 0x000fea0003800000 */
.L_x_338:
        /* <DEDUP_REMOVED lines=163> */
[----:B------:R-:W-:Y:S05]  /*1c10*/  CALL.REL.NOINC `($__internal_7_$__cuda_sm20_div_s64) ;  /* 0x000036d000007944 */ /* 0x000fea0003c00000 */
[----:B------:R-:W-:Y:S02]  /*1c20*/  MOV R42, R0 ;  /* 0x00000000002a7202 */ /* 0x000fe40000000f00 */
[----:B------:R-:W-:Y:S01]  /*1c30*/  MOV R43, R25 ;  /* 0x00000019002b7202 */ /* 0x000fe20000000f00 */
[----:B------:R-:W-:Y:S05]  /*1c40*/  BRA `(.L_x_343) ;  /* 0x0000013000007947 */ /* 0x000fea0003800000 */
.L_x_342:
        /* <DEDUP_REMOVED lines=19> */
.L_x_343:
[----:B------:R-:W-:Y:S05]  /*1d80*/  BSYNC B0 ;  /* 0x0000000000007941 */ /* 0x000fea0003800000 */
.L_x_341:
        /* <DEDUP_REMOVED lines=205> */
.L_x_348:
        /* <DEDUP_REMOVED lines=22> */
.L_x_349:
[----:B------:R-:W-:Y:S05]  /*2bc0*/  BSYNC B0 ;  /* 0x0000000000007941 */ /* 0x000fea0003800000 */
.L_x_347:
        /* <DEDUP_REMOVED lines=8> */
[----:B------:R-:W-:Y:S05]  /*2c50*/  CALL.REL.NOINC `($__internal_7_$__cuda_sm20_div_s64) ;  /* 0x0000269000007944 */ /* 0x000fea0003c00000 */
        /* <DEDUP_REMOVED lines=11> */
.L_x_351:
        /* <DEDUP_REMOVED lines=22> */
.L_x_352:
[----:B------:R-:W-:Y:S05]  /*2e70*/  BSYNC B0 ;  /* 0x0000000000007941 */ /* 0x000fea0003800000 */
.L_x_350:
        /* <DEDUP_REMOVED lines=11> */
[----:B------:R-:W-:Y:S05]  /*2f30*/  CALL.REL.NOINC `($__internal_7_$__cuda_sm20_div_s64) ;  /* 0x000023b000007944 */ /* 0x000fea0003c00000 */
        /* <DEDUP_REMOVED lines=12> */
.L_x_354:
        /* <DEDUP_REMOVED lines=22> */
.L_x_355:
[----:B------:R-:W-:Y:S05]  /*3160*/  BSYNC B0 ;  /* 0x0000000000007941 */ /* 0x000fea0003800000 */
.L_x_353:
        /* <DEDUP_REMOVED lines=52> */
.L_x_357:
        /* <DEDUP_REMOVED lines=23> */
.L_x_358:
[----:B------:R-:W-:Y:S05]  /*3620*/  BSYNC B0 ;  /* 0x0000000000007941 */ /* 0x000fea0003800000 */
.L_x_356:
        /* <DEDUP_REMOVED lines=20> */
.L_x_360:
        /* <DEDUP_REMOVED lines=22> */
.L_x_361:
[----:B------:R-:W-:Y:S05]  /*38d0*/  BSYNC B0 ;  /* 0x0000000000007941 */ /* 0x000fea0003800000 */
.L_x_359:
        /* <DEDUP_REMOVED lines=22> */
.L_x_363:
        /* <DEDUP_REMOVED lines=23> */
.L_x_364:
[----:B------:R-:W-:Y:S05]  /*3bb0*/  BSYNC B0 ;  /* 0x0000000000007941 */ /* 0x000fea0003800000 */
.L_x_362:
        /* <DEDUP_REMOVED lines=38> */
.L_x_366:
        /* <DEDUP_REMOVED lines=23> */
.L_x_367:
[----:B------:R-:W-:Y:S05]  /*3f90*/  BSYNC B0 ;  /* 0x0000000000007941 */ /* 0x000fea0003800000 */
.L_x_365:
        /* <DEDUP_REMOVED lines=31> */
.L_x_369:
        /* <DEDUP_REMOVED lines=23> */
.L_x_370:
[----:B------:R-:W-:Y:S05]  /*4300*/  BSYNC B0 ;  /* 0x0000000000007941 */ /* 0x000fea0003800000 */
.L_x_368:
        /* <DEDUP_REMOVED lines=20> */
.L_x_346:
[----:B------:R-:W-:-:S04]  /*4450*/  LEA R2, P0, R44, c[0x0][0x200], 0x2 ;  /* 0x000080002c027a11 */ /* 0x000fc800078010ff */
[----:B------:R-:W-:-:S05]  /*4460*/  LEA.HI.X R3, R44, c[0x0][0x204], R45, 0x2, P0 ;  /* 0x000081002c037a11 */ /* 0x000fca00000f142d */
[----:B------:R0:W-:Y:S04]  /*4470*/  STG.E [R2.64], R30 ;  /* 0x0000001e02007986 */ /* 0x0001e8000c101908 */
.L_x_345:
[----:B------:R-:W-:Y:S05]  /*4480*/  BSYNC B1 ;  /* 0x0000000000017941 */ /* 0x000fea0003800000 */
.L_x_344:
[C---:B------:R-:W-:Y:S01]  /*4490*/  IADD3 R0, R39.reuse, 0x10, RZ ;  /* 0x0000001027007810 */ /* 0x040fe20007ffe0ff */
[----:B------:R-:W-:Y:S01]  /*44a0*/  IMAD.MOV.U32 R13, RZ, RZ, c[0x0][0x314] ;  /* 0x0000c500ff0d7624 */ /* 0x000fe200078e00ff */
[C---:B------:R-:W-:Y:S01]  /*44b0*/  ISETP.GE.OR P5, PT, R39.reuse, c[0x0][0x314], P6 ;  /* 0x0000c50027007a0c */ /* 0x040fe200037a6670 */
[C---:B------:R-:W-:Y:S01]  /*44c0*/  IMAD.SHL.U32 R16, R39.reuse, 0x4, RZ ;  /* 0x0000000427107824 */ /* 0x040fe200078e00ff */
[----:B------:R-:W-:Y:S02]  /*44d0*/  ISETP.GE.OR P0, PT, R0, c[0x0][0x314], P6 ;  /* 0x0000c50000007a0c */ /* 0x000fe40003706670 */
[----:B------:R-:W-:Y:S02]  /*44e0*/  IADD3 R0, R39, 0x20, RZ ;  /* 0x0000002027007810 */ /* 0x000fe40007ffe0ff */
[----:B0-----:R-:W-:Y:S02]  /*44f0*/  MOV R4, RZ ;  /* 0x000000ff00047202 */ /* 0x001fe40000000f00 */
[----:B------:R-:W-:-:S02]  /*4500*/  ISETP.GE.OR P4, PT, R0, c[0x0][0x314], P6 ;  /* 0x0000c50000007a0c */ /* 0x000fc40003786670 */
        /* <DEDUP_REMOVED lines=41> */
[----:B0-----:R-:W-:Y:S01]  /*47a0*/  @!P0 STS [R26.X4+0xd80], R31 ;  /* 0x000d801f1a008388 */ /* 0x001fe20000004800 */
[----:B------:R-:W-:-:S03]  /*47b0*/  ISETP.GE.AND P0, PT, R13, 0x1, PT ;  /* 0x000000010d00780c */ /* 0x000fc60003f06270 */
[----:B-1----:R0:W-:Y:S02]  /*47c0*/  @!P6 STS [R26.X4+0xfc0], R0 ;  /* 0x000fc0001a00e388 */ /* 0x0021e40000004800 */
[----:B0-----:R-:W-:Y:S02]  /*47d0*/  HFMA2.MMA R0, -RZ, RZ, 0, 0 ;  /* 0x00000000ff007435 */ /* 0x001fe400000001ff */
[----:B------:R-:W-:Y:S06]  /*47e0*/  BAR.SYNC.DEFER_BLOCKING 0x0 ;  /* 0x0000000000007b1d */ /* 0x000fec0000010000 */
[----:B------:R-:W-:Y:S05]  /*47f0*/  @!P0 BRA `(.L_x_371) ;  /* 0x0000061000008947 */ /* 0x000fea0003800000 */
[----:B------:R-:W-:Y:S01]  /*4800*/  ULDC UR5, c[0x0][0x22c] ;  /* 0x00008b0000057ab9 */ /* 0x000fe20000000800 */
[----:B------:R-:W-:Y:S01]  /*4810*/  IMAD R21, R7, 0x40, R16 ;  /* 0x0000004007157824 */ /* 0x000fe200078e0210 */
[----:B------:R-:W-:Y:S01]  /*4820*/  UIMAD UR5, UR7, UR5, URZ ;  /* 0x00000005070572a4 */ /* 0x000fe2000f8e023f */
[----:B------:R-:W-:Y:S01]  /*4830*/  ISETP.GT.AND P1, PT, R13, 0x3, PT ;  /* 0x000000030d00780c */ /* 0x000fe20003f24270 */
[C---:B------:R-:W-:Y:S01]  /*4840*/  IMAD R18, R12.reuse, c[0x0][0x22c], RZ ;  /* 0x00008b000c127a24 */ /* 0x040fe200078e02ff */
[----:B------:R-:W-:Y:S01]  /*4850*/  PLOP3.LUT P4, PT, PT, PT, PT, 0x80, 0x0 ;  /* 0x000000000000781c */ /* 0x000fe20003f8f070 */
[----:B------:R-:W-:Y:S01]  /*4860*/  USHF.R.S32.HI UR4, URZ, 0x1f, UR5 ;  /* 0x0000001f3f047899 */ /* 0x000fe20008011405 */
[----:B------:R-:W-:Y:S01]  /*4870*/  IMAD.SHL.U32 R6, R7, 0x4, RZ ;  /* 0x0000000407067824 */ /* 0x000fe200078e00ff */
[C---:B------:R-:W-:Y:S01]  /*4880*/  IADD3 R0, P0, R21.reuse, UR5, RZ ;  /* 0x0000000515007c10 */ /* 0x040fe2000ff1e0ff */
[----:B------:R-:W-:Y:S01]  /*4890*/  IMAD.MOV.U32 R14, RZ, RZ, RZ ;  /* 0x000000ffff0e7224 */ /* 0x000fe200078e00ff */
[----:B------:R-:W-:Y:S01]  /*48a0*/  IADD3 R15, R12, -UR7, RZ ;  /* 0x800000070c0f7c10 */ /* 0x000fe2000fffe0ff */
[----:B------:R-:W-:Y:S01]  /*48b0*/  CS2R R8, SRZ ;  /* 0x0000000000087805 */ /* 0x000fe2000001ff00 */
[----:B------:R-:W-:Y:S01]  /*48c0*/  LEA.HI.X.SX32 R21, R21, UR4, 0x1, P0 ;  /* 0x0000000415157c11 */ /* 0x000fe200080f0eff */
[----:B------:R-:W-:Y:S01]  /*48d0*/  CS2R R10, SRZ ;  /* 0x00000000000a7805 */ /* 0x000fe2000001ff00 */
[----:B------:R-:W-:Y:S01]  /*48e0*/  LEA R20, P0, R0, c[0x0][0x1d8], 0x2 ;  /* 0x0000760000147a11 */ /* 0x000fe200078010ff */
[----:B------:R-:W-:-:S03]  /*48f0*/  IMAD.WIDE R18, R18, 0x4, RZ ;  /* 0x0000000412127825 */ /* 0x000fc600078e02ff */
[----:B------:R-:W-:Y:S01]  /*4900*/  LEA.HI.X R21, R0, c[0x0][0x1dc], R21, 0x2, P0 ;  /* 0x0000770000157a11 */ /* 0x000fe200000f1415 */
[----:B------:R-:W-:Y:S01]  /*4910*/  IMAD.MOV.U32 R0, RZ, RZ, RZ ;  /* 0x000000ffff007224 */ /* 0x000fe200078e00ff */
[----:B------:R-:W-:Y:S05]  /*4920*/  @!P1 BRA `(.L_x_372) ;  /* 0x0000029000009947 */ /* 0x000fea0003800000 */
[----:B------:R-:W-:Y:S02]  /*4930*/  PLOP3.LUT P4, PT, PT, PT, PT, 0x8, 0x0 ;  /* 0x000000000000781c */ /* 0x000fe40003f8e170 */
[CC--:B------:R-:W-:Y:S02]  /*4940*/  ISETP.GE.AND P3, PT, R7.reuse, R15.reuse, PT ;  /* 0x0000000f0700720c */ /* 0x0c0fe40003f66270 */
[----:B------:R-:W-:Y:S02]  /*4950*/  ISETP.GE.AND P0, PT, R7, R15, PT ;  /* 0x0000000f0700720c */ /* 0x000fe40003f06270 */
[----:B------:R-:W-:-:S09]  /*4960*/  IADD3 R13, R13, -0x3, RZ ;  /* 0xfffffffd0d0d7810 */ /* 0x000fd20007ffe0ff */
.L_x_373:
[----:B------:R0:W2:Y:S01]  /*4970*/  @!P3 LDG.E.128 R8, [R20.64] ;  /* 0x000000081408b981 */ /* 0x0000a2000c1e1d00 */
[----:B------:R-:W-:Y:S02]  /*4980*/  PLOP3.LUT P3, PT, P0, PT, PT, 0x80, 0x0 ;  /* 0x000000000000781c */ /* 0x000fe4000076f070 */
[----:B------:R-:W-:Y:S01]  /*4990*/  IADD3 R14, R14, 0x4, RZ ;  /* 0x000000040e0e7810 */ /* 0x000fe20007ffe0ff */
[----:B------:R-:W2:Y:S03]  /*49a0*/  LDS R5, [R6] ;  /* 0x0000000006057984 */ /* 0x000ea60000000800 */
[----:B------:R-:W-:Y:S02]  /*49b0*/  ISETP.GE.AND P2, PT, R14, R13, PT ;  /* 0x0000000d0e00720c */ /* 0x000fe40003f46270 */
[C---:B0-----:R-:W-:Y:S04]  /*49c0*/  IADD3 R20, P1, R18.reuse, R20, RZ ;  /* 0x0000001412147210 */ /* 0x041fe80007f3e0ff */
[----:B------:R-:W-:Y:S01]  /*49d0*/  IADD3.X R21, R19, R21, RZ, P1, !PT ;  /* 0x0000001513157210 */ /* 0x000fe20000ffe4ff */
[C---:B--2---:R-:W-:Y:S02]  /*49e0*/  FFMA.FTZ R4, R5.reuse, R8, R4 ;  /* 0x0000000805047223 */ /* 0x044fe40000010004 */
[C---:B------:R-:W-:Y:S02]  /*49f0*/  FFMA.FTZ R3, R5.reuse, R9, R3 ;  /* 0x0000000905037223 */ /* 0x040fe40000010003 */
[C---:B------:R-:W-:Y:S02]  /*4a00*/  FFMA.FTZ R2, R5.reuse, R10, R2 ;  /* 0x0000000a05027223 */ /* 0x040fe40000010002 */
[----:B------:R-:W-:Y:S02]  /*4a10*/  FFMA.FTZ R0, R5, R11, R0 ;  /* 0x0000000b05007223 */ /* 0x000fe40000010000 */
[----:B------:R0:W2:Y:S04]  /*4a20*/  @!P3 LDG.E.128 R8, [R20.64] ;  /* 0x000000081408b981 */ /* 0x0000a8000c1e1d00 */
[----:B------:R-:W2:Y:S01]  /*4a30*/  LDS R5, [R6+0x24] ;  /* 0x0000240006057984 */ /* 0x000ea20000000800 */
        /* <DEDUP_REMOVED lines=15> */
[----:B------:R1:W2:Y:S01]  /*4b30*/  LDS R5, [R6+0x6c] ;  /* 0x00006c0006057984 */ /* 0x0002a20000000800 */
[----:B0-----:R-:W-:Y:S02]  /*4b40*/  IADD3 R20, P1, R18, R20, RZ ;  /* 0x0000001412147210 */ /* 0x001fe40007f3e0ff */
[----:B-1----:R-:W-:Y:S02]  /*4b50*/  IADD3 R6, R6, 0x90, RZ ;  /* 0x0000009006067810 */ /* 0x002fe40007ffe0ff */
[----:B------:R-:W-:Y:S01]  /*4b60*/  IADD3.X R21, R19, R21, RZ, P1, !PT ;  /* 0x0000001513157210 */ /* 0x000fe20000ffe4ff */
[C---:B--2---:R-:W-:Y:S02]  /*4b70*/  FFMA.FTZ R4, R5.reuse, R8, R4 ;  /* 0x0000000805047223 */ /* 0x044fe40000010004 */
[C---:B------:R-:W-:Y:S02]  /*4b80*/  FFMA.FTZ R3, R5.reuse, R9, R3 ;  /* 0x0000000905037223 */ /* 0x040fe40000010003 */
[C---:B------:R-:W-:Y:S02]  /*4b90*/  FFMA.FTZ R2, R5.reuse, R10, R2 ;  /* 0x0000000a05027223 */ /* 0x040fe40000010002 */
[----:B------:R-:W-:Y:S01]  /*4ba0*/  FFMA.FTZ R0, R5, R11, R0 ;  /* 0x0000000b05007223 */ /* 0x000fe20000010000 */
[----:B------:R-:W-:-:S05]  /*4bb0*/  @!P2 BRA `(.L_x_373) ;  /* 0xfffffdb00000a947 */ /* 0x000fca000383ffff */
.L_x_372:
[----:B------:R-:W-:-:S04]  /*4bc0*/  IADD3 R5, -R14, c[0x0][0x314], RZ ;  /* 0x0000c5000e057a10 */ /* 0x000fc80007ffe1ff */
[----:B------:R-:W-:-:S13]  /*4bd0*/  ISETP.GT.AND P0, PT, R5, 0x1, PT ;  /* 0x000000010500780c */ /* 0x000fda0003f04270 */
[----:B------:R-:W-:Y:S05]  /*4be0*/  @!P0 BRA `(.L_x_374) ;  /* 0x0000016000008947 */ /* 0x000fea0003800000 */
[----:B------:R-:W-:Y:S01]  /*4bf0*/  ISETP.GE.AND P0, PT, R7, R15, PT ;  /* 0x0000000f0700720c */ /* 0x000fe20003f06270 */
[----:B------:R-:W0:-:S12]  /*4c00*/  LDS R5, [R6] ;  /* 0x0000000006057984 */ /* 0x000e180000000800 */
[----:B------:R1:W0:Y:S02]  /*4c10*/  @!P0 LDG.E.128 R8, [R20.64] ;  /* 0x0000000814088981 */ /* 0x000224000c1e1d00 */
[----:B-1----:R-:W-:-:S04]  /*4c20*/  IADD3 R20, P1, R18, R20, RZ ;  /* 0x0000001412147210 */ /* 0x002fc80007f3e0ff */
[----:B------:R-:W-:Y:S01]  /*4c30*/  IADD3.X R21, R19, R21, RZ, P1, !PT ;  /* 0x0000001513157210 */ /* 0x000fe20000ffe4ff */
[-C--:B0-----:R-:W-:Y:S02]  /*4c40*/  FFMA.FTZ R4, R8, R5.reuse, R4 ;  /* 0x0000000508047223 */ /* 0x081fe40000010004 */
[-C--:B------:R-:W-:Y:S02]  /*4c50*/  FFMA.FTZ R3, R9, R5.reuse, R3 ;  /* 0x0000000509037223 */ /* 0x080fe40000010003 */
[-C--:B------:R-:W-:Y:S02]  /*4c60*/  FFMA.FTZ R2, R10, R5.reuse, R2 ;  /* 0x000000050a027223 */ /* 0x080fe40000010002 */
[----:B------:R-:W-:Y:S02]  /*4c70*/  FFMA.FTZ R0, R11, R5, R0 ;  /* 0x000000050b007223 */ /* 0x000fe40000010000 */
[----:B------:R0:W2:Y:S01]  /*4c80*/  @!P0 LDG.E.128 R8, [R20.64] ;  /* 0x0000000814088981 */ /* 0x0000a2000c1e1d00 */
[----:B------:R-:W-:-:S02]  /*4c90*/  IADD3 R14, R14, 0x1, RZ ;  /* 0x000000010e0e7810 */ /* 0x000fc40007ffe0ff */
[----:B------:R-:W-:Y:S01]  /*4ca0*/  PLOP3.LUT P4, PT, PT, PT, PT, 0x8, 0x0 ;  /* 0x000000000000781c */ /* 0x000fe20003f8e170 */
[----:B------:R1:W2:Y:S01]  /*4cb0*/  LDS R5, [R6+0x24] ;  /* 0x0000240006057984 */ /* 0x0002a20000000800 */
[----:B------:R-:W-:Y:S02]  /*4cc0*/  IADD3 R14, R14, 0x1, RZ ;  /* 0x000000010e0e7810 */ /* 0x000fe40007ffe0ff */
[----:B0-----:R-:W-:Y:S02]  /*4cd0*/  IADD3 R20, P0, R18, R20, RZ ;  /* 0x0000001412147210 */ /* 0x001fe40007f1e0ff */
[----:B-1----:R-:W-:Y:S02]  /*4ce0*/  IADD3 R6, R6, 0x24, RZ ;  /* 0x0000002406067810 */ /* 0x002fe40007ffe0ff */
[----:B------:R-:W-:Y:S02]  /*4cf0*/  IADD3.X R21, R19, R21, RZ, P0, !PT ;  /* 0x0000001513157210 */ /* 0x000fe400007fe4ff */
[----:B------:R-:W-:Y:S01]  /*4d00*/  IADD3 R6, R6, 0x24, RZ ;  /* 0x0000002406067810 */ /* 0x000fe20007ffe0ff */
[----:B--2---:R-:W-:-:S02]  /*4d10*/  FFMA.FTZ R4, R8, R5, R4 ;  /* 0x0000000508047223 */ /* 0x004fc40000010004 */
[-C--:B------:R-:W-:Y:S02]  /*4d20*/  FFMA.FTZ R3, R9, R5.reuse, R3 ;  /* 0x0000000509037223 */ /* 0x080fe40000010003 */
[-C--:B------:R-:W-:Y:S02]  /*4d30*/  FFMA.FTZ R2, R10, R5.reuse, R2 ;  /* 0x000000050a027223 */ /* 0x080fe40000010002 */
[----:B------:R-:W-:Y:S02]  /*4d40*/  FFMA.FTZ R0, R11, R5, R0 ;  /* 0x000000050b007223 */ /* 0x000fe40000010000 */
.L_x_374:
[----:B------:R-:W-:-:S13]  /*4d50*/  ISETP.LT.OR P4, PT, R14, c[0x0][0x314], P4 ;  /* 0x0000c5000e007a0c */ /* 0x000fda0002781670 */
[----:B------:R-:W-:Y:S05]  /*4d60*/  @!P4 BRA `(.L_x_371) ;  /* 0x000000a00000c947 */ /* 0x000fea0003800000 */
[----:B------:R-:W-:Y:S01]  /*4d70*/  ISETP.GE.AND P0, PT, R7, R15, PT ;  /* 0x0000000f0700720c */ /* 0x000fe20003f06270 */
[----:B------:R-:W-:-:S12]  /*4d80*/  BSSY B0, `(.L_x_375) ;  /* 0x0000003000007945 */ /* 0x000fd80003800000 */
[----:B------:R-:W-:Y:S05]  /*4d90*/  @P0 BRA `(.L_x_376) ;  /* 0x0000001000000947 */ /* 0x000fea0003800000 */
[----:B------:R0:W5:Y:S02]  /*4da0*/  LDG.E.128 R8, [R20.64] ;  /* 0x0000000814087981 */ /* 0x000164000c1e1d00 */
.L_x_376:
[----:B------:R-:W-:Y:S05]  /*4db0*/  BSYNC B0 ;  /* 0x0000000000007941 */ /* 0x000fea0003800000 */
.L_x_375:
[----:B------:R-:W1:Y:S02]  /*4dc0*/  LDS R6, [R6] ;  /* 0x0000000006067984 */ /* 0x000e640000000800 */
[C---:B-1---5:R-:W-:Y:S02]  /*4dd0*/  FFMA.FTZ R4, R6.reuse, R8, R4 ;  /* 0x0000000806047223 */ /* 0x062fe40000010004 */
[C---:B------:R-:W-:Y:S02]  /*4de0*/  FFMA.FTZ R3, R6.reuse, R9, R3 ;  /* 0x0000000906037223 */ /* 0x040fe40000010003 */
[C---:B------:R-:W-:Y:S02]  /*4df0*/  FFMA.FTZ R2, R6.reuse, R10, R2 ;  /* 0x0000000a06027223 */ /* 0x040fe40000010002 */
[----:B------:R-:W-:Y:S02]  /*4e00*/  FFMA.FTZ R0, R6, R11, R0 ;  /* 0x0000000b06007223 */ /* 0x000fe40000010000 */
.L_x_371:
[----:B------:R-:W-:Y:S02]  /*4e10*/  IADD3 R7, R7, UR7, RZ ;  /* 0x0000000707077c10 */ /* 0x000fe4000fffe0ff */
[----:B------:R-:W-:-:S02]  /*4e20*/  F2FP.BF16.PACK_AB R4, R3, R4 ;  /* 0x000000040304723e */ /* 0x000fc400000010ff */
[----:B------:R-:W-:Y:S02]  /*4e30*/  ISETP.GE.AND P0, PT, R7, R12, PT ;  /* 0x0000000c0700720c */ /* 0x000fe40003f06270 */
[----:B------:R-:W-:-:S11]  /*4e40*/  F2FP.BF16.PACK_AB R5, R0, R2 ;  /* 0x000000020005723e */ /* 0x000fd600000010ff */
        /* <DEDUP_REMOVED lines=8> */
[----:B------:R-:W1:Y:S02]  /*4ed0*/  I2F.RP R12, R9 ;  /* 0x00000009000c7306 */ /* 0x000e640000209400 */
[----:B------:R-:W-:-:S06]  /*4ee0*/  IADD3 R2, RZ, -R2, RZ ;  /* 0x80000002ff027210 */ /* 0x000fcc0007ffe0ff */
[----:B-1----:R-:W1:Y:S02]  /*4ef0*/  MUFU.RCP R12, R12 ;  /* 0x0000000c000c7308 */ /* 0x002e640000001000 */
[----:B-1----:R-:W-:-:S06]  /*4f00*/  IADD3 R12, R12, 0xffffffe, RZ ;  /* 0x0ffffffe0c0c7810 */ /* 0x002fcc0007ffe0ff */
[----:B------:R-:W1:Y:S02]  /*4f10*/  F2I.FTZ.U32.TRUNC.NTZ R13, R12 ;  /* 0x0000000c000d7305 */ /* 0x000e64000021f000 */
[--C-:B-1----:R-:W-:Y:S02]  /*4f20*/  IMAD.MOV R0, RZ, RZ, -R13.reuse ;  /* 0x000000ffff007224 */ /* 0x102fe400078e0a0d */
[----:B------:R-:W-:Y:S02]  /*4f30*/  IMAD.MOV.U32 R12, RZ, RZ, RZ ;  /* 0x000000ffff0c7224 */ /* 0x000fe400078e00ff */
[----:B------:R-:W-:Y:S02]  /*4f40*/  IMAD R8, R0, R9, RZ ;  /* 0x0000000900087224 */ /* 0x000fe400078e02ff */
[----:B------:R-:W1:Y:S02]  /*4f50*/  I2F.RP R0, R3 ;  /* 0x0000000300007306 */ /* 0x000e640000209400 */
[----:B------:R-:W-:-:S06]  /*4f60*/  IMAD.HI.U32 R8, R13, R8, R12 ;  /* 0x000000080d087227 */ /* 0x000fcc00078e000c */
[----:B------:R-:W-:-:S04]  /*4f70*/  IMAD.HI.U32 R8, R8, R10, RZ ;  /* 0x0000000a08087227 */ /* 0x000fc800078e00ff */
[----:B------:R-:W-:Y:S02]  /*4f80*/  IMAD R2, R8, R2, R10 ;  /* 0x0000000208027224 */ /* 0x000fe400078e020a */
[----:B------:R-:W-:Y:S01]  /*4f90*/  IMAD.MOV.U32 R10, RZ, RZ, RZ ;  /* 0x000000ffff0a7224 */ /* 0x000fe200078e00ff */
[----:B-1----:R-:W1:Y:S02]  /*4fa0*/  MUFU.RCP R0, R0 ;  /* 0x0000000000007308 */ /* 0x002e640000001000 */
[----:B------:R-:W-:-:S13]  /*4fb0*/  ISETP.GT.U32.AND P1, PT, R9, R2, PT ;  /* 0x000000020900720c */ /* 0x000fda0003f24070 */
[----:B------:R-:W-:Y:S01]  /*4fc0*/  @!P1 IMAD.IADD R2, R2, 0x1, -R9 ;  /* 0x0000000102029824 */ /* 0x000fe200078e0a09 */
[----:B------:R-:W-:Y:S02]  /*4fd0*/  @!P1 IADD3 R8, R8, 0x1, RZ ;  /* 0x0000000108089810 */ /* 0x000fe40007ffe0ff */
[----:B-1----:R-:W-:Y:S02]  /*4fe0*/  IADD3 R0, R0, 0xffffffe, RZ ;  /* 0x0ffffffe00007810 */ /* 0x002fe40007ffe0ff */
[----:B------:R-:W-:Y:S02]  /*4ff0*/  ISETP.GE.U32.AND P2, PT, R2, R9, PT ;  /* 0x000000090200720c */ /* 0x000fe40003f46070 */
[----:B------:R-:W-:Y:S01]  /*5000*/  LOP3.LUT R2, R7, R6, RZ, 0x3c, !PT ;  /* 0x0000000607027212 */ /* 0x000fe200078e3cff */
[----:B------:R-:W1:Y:S01]  /*5010*/  F2I.FTZ.U32.TRUNC.NTZ R11, R0 ;  /* 0x00000000000b7305 */ /* 0x000e62000021f000 */
[----:B------:R-:W-:Y:S02]  /*5020*/  ISETP.NE.AND P1, PT, R6, RZ, PT ;  /* 0x000000ff0600720c */ /* 0x000fe40003f25270 */
[----:B------:R-:W-:-:S07]  /*5030*/  ISETP.GE.AND P0, PT, R2, RZ, PT ;  /* 0x000000ff0200720c */ /* 0x000fce0003f06270 */
[----:B------:R-:W-:-:S06]  /*5040*/  @P2 IADD3 R8, R8, 0x1, RZ ;  /* 0x0000000108082810 */ /* 0x000fcc0007ffe0ff */
[----:B------:R-:W-:Y:S01]  /*5050*/  @!P0 IMAD.MOV R8, RZ, RZ, -R8 ;  /* 0x000000ffff088224 */ /* 0x000fe200078e0a08 */
[----:B------:R-:W-:Y:S02]  /*5060*/  @!P1 LOP3.LUT R8, RZ, R6, RZ, 0x33, !PT ;  /* 0x00000006ff089212 */ /* 0x000fe400078e33ff */
        /* <DEDUP_REMOVED lines=40> */
        .weak           $__internal_7_$__cuda_sm20_div_s64
        .type           $__internal_7_$__cuda_sm20_div_s64,@function
        .size           $__internal_7_$__cuda_sm20_div_s64,(.L_x_7805 - $__internal_7_$__cuda_sm20_div_s64)
$__internal_7_$__cuda_sm20_div_s64:
        /* <DEDUP_REMOVED lines=83> */
[----:B------:R-:W-:Y:S06]  /*5820*/  RET.REL.NODEC R22 `(_ZN5flash32flash_fwd_splitkv_combine_kernelI23Flash_fwd_kernel_traitsILi64ELi64ELi256ELi4ELb0ELb0EN7cutlass10bfloat16_tE19Flash_kernel_traitsILi64ELi64ELi256ELi4ES3_EELi8ELi7ELb1EEEvNS_16Flash_fwd_paramsE) ;  /* 0xffffa7d016007950 */ /* 0x000fec0003c3ffff */
.L_x_377:
        /* <DEDUP_REMOVED lines=13> */
.L_x_7805:


//--------------------- .text._ZN5flash32flash_fwd_splitkv_combine_kernelI23Flash_fwd_kernel_traitsILi64ELi64ELi256ELi4ELb0ELb0EN7cutlass10bfloat16_tE19Flash_kernel_traitsILi64ELi64ELi256ELi4ES3_EELi8ELi6ELb1EEEvNS_16Flash_fwd_paramsE --------------------------
	.section	.text._ZN5flash32flash_fwd_splitkv_combine_kernelI23Flash_fwd_kernel_traitsILi64ELi64ELi256ELi4ELb0ELb0EN7cutlass10bfloat16_tE19Flash_kernel_traitsILi64ELi64ELi256ELi4ES3_EELi8ELi6ELb1EEEvNS_16Flash_fwd_paramsE,"ax",@progbits
	.sectioninfo	@"SHI_REGISTERS=62"
	.align	128
        .global         _ZN5flash32flash_fwd_splitkv_combine_kernelI23Flash_fwd_kernel_traitsILi64ELi64ELi256ELi4ELb0ELb0EN7cutlass10bfloat16_tE19Flash_kernel_traitsILi64ELi64ELi256ELi4ES3_EELi8ELi6ELb1EEEvNS_16Flash_fwd_paramsE
        .type           _ZN5flash32flash_fwd_splitkv_combine_kernelI23Flash_fwd_kernel_traitsILi64ELi64ELi256ELi4ELb0ELb0EN7cutlass10bfloat16_tE19Flash_kernel_traitsILi64ELi64ELi256ELi4ES3_EELi8ELi6ELb1EEEvNS_16Flash_fwd_paramsE,@function
        .size           _ZN5flash32flash_fwd_splitkv_combine_kernelI23Flash_fwd_kernel_traitsILi64ELi64ELi256ELi4ELb0ELb0EN7cutlass10bfloat16_tE19Flash_kernel_traitsILi64ELi64ELi256ELi4ES3_EELi8ELi6ELb1EEEvNS_16Flash_fwd_paramsE,(.L_x_7806 - _ZN5flash32flash_fwd_splitkv_combine_kernelI23Flash_fwd_kernel_traitsILi64ELi64ELi256ELi4ELb0ELb0EN7cutlass10bfloat16_tE19Flash_kernel_traitsILi64ELi64ELi256ELi4ES3_EELi8ELi6ELb1EEEvNS_16Flash_fwd_paramsE)
        .other          _ZN5flash32flash_fwd_splitkv_combine_kernelI23Flash_fwd_kernel_traitsILi64ELi64ELi256ELi4ELb0ELb0EN7cutlass10bfloat16_tE19Flash_kernel_traitsILi64ELi64ELi256ELi4ES3_EELi8ELi6ELb1EEEvNS_16Flash_fwd_paramsE,@"STO_CUDA_ENTRY STV_DEFAULT"
_ZN5flash32flash_fwd_splitkv_combine_kernelI23Flash_fwd_kernel_traitsILi64ELi64ELi256ELi4ELb0ELb0EN7cutlass10bfloat16_tE19Flash_kernel_traitsILi64ELi64ELi256ELi4ES3_EELi8ELi6ELb1EEEvNS_16Flash_fwd_paramsE:
.text._ZN5flash32flash_fwd_splitkv_combine_kernelI23Flash_fwd_kernel_traitsILi64ELi64ELi256ELi4ELb0ELb0EN7cutlass10bfloat16_tE19Flash_kernel_traitsILi64ELi64ELi256ELi4ES3_EELi8ELi6ELb1EEEvNS_16Flash_fwd_paramsE:
        /* <DEDUP_REMOVED lines=23> */
[----:B------:R-:W-:Y:S05]  /*0170*/  CALL.REL.NOINC `($__internal_8_$__cuda_sm20_div_s64) ;  /* 0x0000494000007944 */ /* 0x000fea0003c00000 */
[----:B------:R-:W-:Y:S05]  /*0180*/  BRA `(.L_x_379) ;  /* 0x0000013000007947 */ /* 0x000fea0003800000 */
.L_x_378:
        /* <DEDUP_REMOVED lines=19> */
.L_x_379:
        /* <DEDUP_REMOVED lines=11> */
[----:B------:R-:W-:Y:S05]  /*0370*/  CALL.REL.NOINC `($__internal_8_$__cuda_sm20_div_s64) ;  /* 0x0000474000007944 */ /* 0x000fea0003c00000 */
[----:B------:R-:W-:Y:S02]  /*0380*/  MOV R32, R20 ;  /* 0x0000001400207202 */ /* 0x000fe40000000f00 */
[----:B------:R-:W-:Y:S01]  /*0390*/  MOV R33, R21 ;  /* 0x0000001500217202 */ /* 0x000fe20000000f00 */
[----:B------:R-:W-:Y:S05]  /*03a0*/  BRA `(.L_x_382) ;  /* 0x0000013000007947 */ /* 0x000fea0003800000 */
.L_x_381:
        /* <DEDUP_REMOVED lines=19> */
.L_x_382:
[----:B------:R-:W-:Y:S05]  /*04e0*/  BSYNC B0 ;  /* 0x0000000000007941 */ /* 0x000fea0003800000 */
.L_x_380:
        /* <DEDUP_REMOVED lines=54> */
[----:B------:R-:W-:Y:S02]  /*0850*/  MOV R8, R20 ;  /* 0x0000001400087202 */ /* 0x000fe40000000f00 */
[----:B------:R-:W-:Y:S01]  /*0860*/  MOV R9, R21 ;  /* 0x0000001500097202 */ /* 0x000fe20000000f00 */
[----:B------:R-:W-:Y:S05]  /*0870*/  BRA `(.L_x_385) ;  /* 0x0000013000007947 */ /* 0x000fea0003800000 */
.L_x_384:
        /* <DEDUP_REMOVED lines=19> */
.L_x_385:
[----:B------:R-:W-:Y:S05]  /*09b0*/  BSYNC B0 ;  /* 0x0000000000007941 */ /* 0x000fea0003800000 */
.L_x_383:
        /* <DEDUP_REMOVED lines=100> */
[----:B------:R-:W-:Y:S05]  /*1000*/  CALL.REL.NOINC `($__internal_8_$__cuda_sm20_div_s64) ;  /* 0x00003ab000007944 */ /* 0x000fea0003c00000 */
[----:B------:R-:W-:Y:S02]  /*1010*/  MOV R40, R20 ;  /* 0x0000001400287202 */ /* 0x000fe40000000f00 */
[----:B------:R-:W-:Y:S01]  /*1020*/  MOV R41, R21 ;  /* 0x0000001500297202 */ /* 0x000fe20000000f00 */
[----:B------:R-:W-:Y:S05]  /*1030*/  BRA `(.L_x_388) ;  /* 0x0000013000007947 */ /* 0x000fea0003800000 */
.L_x_387:
        /* <DEDUP_REMOVED lines=19> */
.L_x_388:
[----:B------:R-:W-:Y:S05]  /*1170*/  BSYNC B0 ;  /* 0x0000000000007941 */ /* 0x000fea0003800000 */
.L_x_386:
        /* <DEDUP_REMOVED lines=103> */
[----:B------:R-:W-:Y:S05]  /*17f0*/  CALL.REL.NOINC `($__internal_8_$__cuda_sm20_div_s64) ;  /* 0x000032c000007944 */ /* 0x000fea0003c00000 */
[----:B------:R-:W-:Y:S02]  /*1800*/  MOV R42, R20 ;  /* 0x00000014002a7202 */ /* 0x000fe40000000f00 */
[----:B------:R-:W-:Y:S01]  /*1810*/  MOV R43, R21 ;  /* 0x00000015002b7202 */ /* 0x000fe20000000f00 */
[----:B------:R-:W-:Y:S05]  /*1820*/  BRA `(.L_x_391) ;  /* 0x0000013000007947 */ /* 0x000fea0003800000 */
.L_x_390:
        /* <DEDUP_REMOVED lines=19> */
.L_x_391:
[----:B------:R-:W-:Y:S05]  /*1960*/  BSYNC B0 ;  /* 0x0000000000007941 */ /* 0x000fea0003800000 */
.L_x_389:
        /* <DEDUP_REMOVED lines=165> */
[----:B------:R-:W-:Y:S05]  /*23c0*/  CALL.REL.NOINC `($__internal_8_$__cuda_sm20_div_s64) ;  /* 0x000026f000007944 */ /* 0x000fea0003c00000 */
        /* <DEDUP_REMOVED lines=9> */
.L_x_396:
        /* <DEDUP_REMOVED lines=22> */
.L_x_397:
[----:B------:R-:W-:Y:S05]  /*25c0*/  BSYNC B0 ;  /* 0x0000000000007941 */ /* 0x000fea0003800000 */
.L_x_395:
        /* <DEDUP_REMOVED lines=19> */
.L_x_399:
        /* <DEDUP_REMOVED lines=22> */
.L_x_400:
[----:B------:R-:W-:Y:S05]  /*2860*/  BSYNC B0 ;  /* 0x0000000000007941 */ /* 0x000fea0003800000 */
.L_x_398:
        /* <DEDUP_REMOVED lines=11> */
[----:B------:R-:W-:Y:S05]  /*2920*/  CALL.REL.NOINC `($__internal_8_$__cuda_sm20_div_s64) ;  /* 0x0000219000007944 */ /* 0x000fea0003c00000 */
[----:B------:R-:W-:-:S04]  /*2930*/  IADD3 R23, P0, RZ, -R20, RZ ;  /* 0x80000014ff177210 */ /* 0x000fc80007f1e0ff */
[----:B------:R-:W-:Y:S01]  /*2940*/  IADD3.X R19, RZ, ~R21, RZ, P0, !PT ;  /* 0x80000015ff137210 */ /* 0x000fe200007fe4ff */
[----:B------:R-:W-:-:S04]  /*2950*/  IMAD.WIDE.U32 R44, R4, R23, R44 ;  /* 0x00000017042c7225 */ /* 0x000fc800078e002c */
[----:B------:R-:W-:-:S04]  /*2960*/  IMAD R19, R19, R4, RZ ;  /* 0x0000000413137224 */ /* 0x000fc800078e02ff */
[----:B------:R-:W-:-:S05]  /*2970*/  IMAD R0, R0, R23, R19 ;  /* 0x0000001700007224 */ /* 0x000fca00078e0213 */
[----:B------:R-:W-:Y:S01]  /*2980*/  IADD3 R0, R45, R0, RZ ;  /* 0x000000002d007210 */ /* 0x000fe20007ffe0ff */
[----:B------:R-:W-:Y:S05]  /*2990*/  BRA `(.L_x_403) ;  /* 0x0000016000007947 */ /* 0x000fea0003800000 */
.L_x_402:
        /* <DEDUP_REMOVED lines=22> */
.L_x_403:
[----:B------:R-:W-:Y:S05]  /*2b00*/  BSYNC B0 ;  /* 0x0000000000007941 */ /* 0x000fea0003800000 */
.L_x_401:
        /* <DEDUP_REMOVED lines=38> */
[----:B------:R-:W-:Y:S05]  /*2d70*/  CALL.REL.NOINC `($__internal_8_$__cuda_sm20_div_s64) ;  /* 0x00001d4000007944 */ /* 0x000fea0003c00000 */
        /* <DEDUP_REMOVED lines=12> */
.L_x_405:
        /* <DEDUP_REMOVED lines=23> */
.L_x_406:
[----:B------:R-:W-:Y:S05]  /*2fb0*/  BSYNC B0 ;  /* 0x0000000000007941 */ /* 0x000fea0003800000 */
.L_x_404:
        /* <DEDUP_REMOVED lines=18> */
.L_x_408:
        /* <DEDUP_REMOVED lines=22> */
.L_x_409:
[----:B------:R-:W-:Y:S05]  /*3240*/  BSYNC B0 ;  /* 0x0000000000007941 */ /* 0x000fea0003800000 */
.L_x_407:
        /* <DEDUP_REMOVED lines=22> */
.L_x_411:
        /* <DEDUP_REMOVED lines=23> */
.L_x_412:
[----:B------:R-:W-:Y:S05]  /*3520*/  BSYNC B0 ;  /* 0x0000000000007941 */ /* 0x000fea0003800000 */
.L_x_410:
        /* <DEDUP_REMOVED lines=38> */
.L_x_414:
        /* <DEDUP_REMOVED lines=23> */
.L_x_415:
[----:B------:R-:W-:Y:S05]  /*3900*/  BSYNC B0 ;  /* 0x0000000000007941 */ /* 0x000fea0003800000 */
.L_x_413:
        /* <DEDUP_REMOVED lines=29> */
.L_x_417:
        /* <DEDUP_REMOVED lines=23> */
.L_x_418:
[----:B------:R-:W-:Y:S05]  /*3c50*/  BSYNC B0 ;  /* 0x0000000000007941 */ /* 0x000fea0003800000 */
.L_x_416:
        /* <DEDUP_REMOVED lines=20> */
.L_x_394:
[----:B------:R-:W-:-:S04]  /*3da0*/  LEA R2, P0, R40, c[0x0][0x200], 0x2 ;  /* 0x0000800028027a11 */ /* 0x000fc800078010ff */
[----:B------:R-:W-:-:S05]  /*3db0*/  LEA.HI.X R3, R40, c[0x0][0x204], R41, 0x2, P0 ;  /* 0x0000810028037a11 */ /* 0x000fca00000f1429 */
[----:B------:R0:W-:Y:S04]  /*3dc0*/  STG.E [R2.64], R31 ;  /* 0x0000001f02007986 */ /* 0x0001e8000c101908 */
.L_x_393:
[----:B------:R-:W-:Y:S05]  /*3dd0*/  BSYNC B1 ;  /* 0x0000000000017941 */ /* 0x000fea0003800000 */
.L_x_392:
[C---:B------:R-:W-:Y:S01]  /*3de0*/  IADD3 R0, R38.reuse, 0x10, RZ ;  /* 0x0000001026007810 */ /* 0x040fe20007ffe0ff */
[----:B------:R-:W-:Y:S01]  /*3df0*/  IMAD.MOV.U32 R13, RZ, RZ, c[0x0][0x314] ;  /* 0x0000c500ff0d7624 */ /* 0x000fe200078e00ff */
[----:B------:R-:W-:Y:S01]  /*3e00*/  ISETP.GE.OR P2, PT, R38, c[0x0][0x314], P6 ;  /* 0x0000c50026007a0c */ /* 0x000fe20003746670 */
[----:B0-----:R-:W-:Y:S01]  /*3e10*/  CS2R R2, SRZ ;  /* 0x0000000000027805 */ /* 0x001fe2000001ff00 */
[----:B------:R-:W-:Y:S02]  /*3e20*/  ISETP.GE.OR P1, PT, R0, c[0x0][0x314], P6 ;  /* 0x0000c50000007a0c */ /* 0x000fe40003726670 */
[----:B------:R-:W-:Y:S02]  /*3e30*/  IADD3 R0, R38, 0x20, RZ ;  /* 0x0000002026007810 */ /* 0x000fe40007ffe0ff */
[----:B------:R-:W-:Y:S02]  /*3e40*/  MOV R4, RZ ;  /* 0x000000ff00047202 */ /* 0x000fe40000000f00 */
[----:B------:R-:W-:-:S02]  /*3e50*/  ISETP.GE.OR P0, PT, R0, c[0x0][0x314], P6 ;  /* 0x0000c50000007a0c */ /* 0x000fc40003706670 */
[C---:B------:R-:W-:Y:S01]  /*3e60*/  IADD3 R0, R38.reuse, 0x30, RZ ;  /* 0x0000003026007810 */ /* 0x040fe20007ffe0ff */
[----:B------:R-:W-:Y:S02]  /*3e70*/  IMAD.SHL.U32 R38, R38, 0x4, RZ ;  /* 0x0000000426267824 */ /* 0x000fe400078e00ff */
[C---:B------:R-:W-:Y:S01]  /*3e80*/  @!P2 FADD.FTZ R36, -R31.reuse, R36 ;  /* 0x000000241f24a221 */ /* 0x040fe20000010100 */
[----:B------:R-:W-:Y:S01]  /*3e90*/  ISETP.GE.OR P6, PT, R0, c[0x0][0x314], P6 ;  /* 0x0000c50000007a0c */ /* 0x000fe200037c6670 */
[----:B------:R-:W-:Y:S01]  /*3ea0*/  @!P1 FADD.FTZ R33, -R31, R33 ;  /* 0x000000211f219221 */ /* 0x000fe20000010100 */
[----:B------:R-:W-:Y:S01]  /*3eb0*/  HFMA2.MMA R0, -RZ, RZ, 0, 0 ;  /* 0x00000000ff007435 */ /* 0x000fe200000001ff */
[----:B------:R-:W-:Y:S02]  /*3ec0*/  @!P2 FMUL.FTZ R36, R36, 1.4426950216293334961 ;  /* 0x3fb8aa3b2424a820 */ /* 0x000fe40000410000 */
[----:B------:R-:W-:Y:S02]  /*3ed0*/  @!P1 FMUL.FTZ R33, R33, 1.4426950216293334961 ;  /* 0x3fb8aa3b21219820 */ /* 0x000fe40000410000 */
[----:B------:R-:W-:-:S02]  /*3ee0*/  @!P0 FADD.FTZ R32, -R31, R32 ;  /* 0x000000201f208221 */ /* 0x000fc40000010100 */
[----:B------:R-:W0:Y:S02]  /*3ef0*/  @!P2 MUFU.EX2 R36, R36 ;  /* 0x000000240024a308 */ /* 0x000e240000000800 */
[----:B------:R-:W-:Y:S02]  /*3f00*/  @!P0 FMUL.FTZ R32, R32, 1.4426950216293334961 ;  /* 0x3fb8aa3b20208820 */ /* 0x000fe40000410000 */
[----:B------:R-:W-:-:S04]  /*3f10*/  @!P6 FADD.FTZ R31, -R31, R34 ;  /* 0x000000221f1fe221 */ /* 0x000fc80000010100 */
[----:B------:R-:W1:Y:S01]  /*3f20*/  @!P0 MUFU.EX2 R32, R32 ;  /* 0x0000002000208308 */ /* 0x000e620000000800 */
[----:B------:R-:W-:-:S07]  /*3f30*/  @!P6 FMUL.FTZ R8, R31, 1.4426950216293334961 ;  /* 0x3fb8aa3b1f08e820 */ /* 0x000fce0000410000 */
[----:B------:R-:W2:Y:S01]  /*3f40*/  @!P1 MUFU.EX2 R6, R33 ;  /* 0x0000002100069308 */ /* 0x000ea20000000800 */
[----:B0-----:R0:W-:Y:S07]  /*3f50*/  @!P2 STS [R27.X4], R36 ;  /* 0x000000241b00a388 */ /* 0x0011ee0000004800 */
[----:B------:R-:W3:Y:S01]  /*3f60*/  @!P6 MUFU.EX2 R8, R8 ;  /* 0x000000080008e308 */ /* 0x000ee20000000800 */
[----:B-1----:R0:W-:Y:S01]  /*3f70*/  @!P0 STS [R27.X4+0x480], R32 ;  /* 0x000480201b008388 */ /* 0x0021e20000004800 */
[----:B------:R-:W-:-:S03]  /*3f80*/  ISETP.GE.AND P0, PT, R13, 0x1, PT ;  /* 0x000000010d00780c */ /* 0x000fc60003f06270 */
[----:B--2---:R0:W-:Y:S04]  /*3f90*/  @!P1 STS [R27.X4+0x240], R6 ;  /* 0x000240061b009388 */ /* 0x0041e80000004800 */
[----:B---3--:R0:W-:Y:S04]  /*3fa0*/  @!P6 STS [R27.X4+0x6c0], R8 ;  /* 0x0006c0081b00e388 */ /* 0x0081e80000004800 */
        /* <DEDUP_REMOVED lines=9> */
[----:B0-----:R-:W-:Y:S01]  /*4040*/  IMAD.SHL.U32 R6, R7, 0x4, RZ ;  /* 0x0000000407067824 */ /* 0x001fe200078e00ff */
        /* <DEDUP_REMOVED lines=15> */
.L_x_421:
[----:B------:R0:W2:Y:S01]  /*4140*/  @!P3 LDG.E.128 R8, [R22.64] ;  /* 0x000000081608b981 */ /* 0x0000a2000c1e1d00 */
[----:B------:R-:W-:Y:S02]  /*4150*/  PLOP3.LUT P3, PT, P0, PT, PT, 0x80, 0x0 ;  /* 0x000000000000781c */ /* 0x000fe4000076f070 */
[----:B------:R-:W-:Y:S01]  /*4160*/  IADD3 R24, P1, R18, R22, RZ ;  /* 0x0000001612187210 */ /* 0x000fe20007f3e0ff */
[----:B------:R-:W2:Y:S01]  /*4170*/  LDS R5, [R6] ;  /* 0x0000000006057984 */ /* 0x000ea20000000800 */
[----:B------:R-:W-:Y:S02]  /*4180*/  IADD3 R14, R14, 0x4, RZ ;  /* 0x000000040e0e7810 */ /* 0x000fe40007ffe0ff */
[C---:B------:R-:W-:Y:S02]  /*4190*/  IADD3.X R25, R19.reuse, R23, RZ, P1, !PT ;  /* 0x0000001713197210 */ /* 0x040fe40000ffe4ff */
[----:B------:R-:W-:Y:S02]  /*41a0*/  ISETP.GE.AND P2, PT, R14, R13, PT ;  /* 0x0000000d0e00720c */ /* 0x000fe40003f46270 */
[C---:B0-----:R-:W-:Y:S04]  /*41b0*/  IADD3 R22, P1, R18.reuse, R24, RZ ;  /* 0x0000001812167210 */ /* 0x041fe80007f3e0ff */
[C---:B------:R-:W-:Y:S02]  /*41c0*/  IADD3.X R23, R19.reuse, R25, RZ, P1, !PT ;  /* 0x0000001913177210 */ /* 0x040fe40000ffe4ff */
[C---:B------:R-:W-:Y:S04]  /*41d0*/  IADD3 R20, P1, R18.reuse, R22, RZ ;  /* 0x0000001612147210 */ /* 0x040fe80007f3e0ff */
[----:B------:R-:W-:Y:S01]  /*41e0*/  IADD3.X R21, R19, R23, RZ, P1, !PT ;  /* 0x0000001713157210 */ /* 0x000fe20000ffe4ff */
[C---:B--2---:R-:W-:Y:S02]  /*41f0*/  FFMA.FTZ R4, R5.reuse, R8, R4 ;  /* 0x0000000805047223 */ /* 0x044fe40000010004 */
[C---:B------:R-:W-:Y:S02]  /*4200*/  FFMA.FTZ R3, R5.reuse, R9, R3 ;  /* 0x0000000905037223 */ /* 0x040fe40000010003 */
[C---:B------:R-:W-:Y:S02]  /*4210*/  FFMA.FTZ R2, R5.reuse, R10, R2 ;  /* 0x0000000a05027223 */ /* 0x040fe40000010002 */
[----:B------:R-:W-:Y:S02]  /*4220*/  FFMA.FTZ R0, R5, R11, R0 ;  /* 0x0000000b05007223 */ /* 0x000fe40000010000 */
[----:B------:R-:W2:Y:S04]  /*4230*/  @!P3 LDG.E.128 R8, [R24.64] ;  /* 0x000000081808b981 */ /* 0x000ea8000c1e1d00 */
[----:B------:R-:W2:Y:S02]  /*4240*/  LDS R5, [R6+0x24] ;  /* 0x0000240006057984 */ /* 0x000ea40000000800 */
[C---:B--2---:R-:W-:Y:S02]  /*4250*/  FFMA.FTZ R4, R5.reuse, R8, R4 ;  /* 0x0000000805047223 */ /* 0x044fe40000010004 */
[C---:B------:R-:W-:Y:S02]  /*4260*/  FFMA.FTZ R3, R5.reuse, R9, R3 ;  /* 0x0000000905037223 */ /* 0x040fe40000010003 */
[C---:B------:R-:W-:Y:S02]  /*4270*/  FFMA.FTZ R2, R5.reuse, R10, R2 ;  /* 0x0000000a05027223 */ /* 0x040fe40000010002 */
[----:B------:R-:W-:Y:S02]  /*4280*/  FFMA.FTZ R0, R5, R11, R0 ;  /* 0x0000000b05007223 */ /* 0x000fe40000010000 */
[----:B------:R0:W2:Y:S04]  /*4290*/  @!P3 LDG.E.128 R8, [R22.64] ;  /* 0x000000081608b981 */ /* 0x0000a8000c1e1d00 */
[----:B------:R-:W2:Y:S01]  /*42a0*/  LDS R5, [R6+0x48] ;  /* 0x0000480006057984 */ /* 0x000ea20000000800 */
[----:B0-----:R-:W-:Y:S04]  /*42b0*/  IADD3 R22, P1, R18, R20, RZ ;  /* 0x0000001412167210 */ /* 0x001fe80007f3e0ff */
[----:B------:R-:W-:Y:S01]  /*42c0*/  IADD3.X R23, R19, R21, RZ, P1, !PT ;  /* 0x0000001513177210 */ /* 0x000fe20000ffe4ff */
[C---:B--2---:R-:W-:Y:S02]  /*42d0*/  FFMA.FTZ R4, R5.reuse, R8, R4 ;  /* 0x0000000805047223 */ /* 0x044fe40000010004 */
[C---:B------:R-:W-:Y:S02]  /*42e0*/  FFMA.FTZ R3, R5.reuse, R9, R3 ;  /* 0x0000000905037223 */ /* 0x040fe40000010003 */
[C---:B------:R-:W-:Y:S02]  /*42f0*/  FFMA.FTZ R2, R5.reuse, R10, R2 ;  /* 0x0000000a05027223 */ /* 0x040fe40000010002 */
[----:B------:R-:W-:Y:S02]  /*4300*/  FFMA.FTZ R0, R5, R11, R0 ;  /* 0x0000000b05007223 */ /* 0x000fe40000010000 */
[----:B------:R-:W2:Y:S04]  /*4310*/  @!P3 LDG.E.128 R8, [R20.64] ;  /* 0x000000081408b981 */ /* 0x000ea8000c1e1d00 */
[----:B------:R0:W2:Y:S02]  /*4320*/  LDS R5, [R6+0x6c] ;  /* 0x00006c0006057984 */ /* 0x0000a40000000800 */
[----:B0-----:R-:W-:Y:S01]  /*4330*/  IADD3 R6, R6, 0x90, RZ ;  /* 0x0000009006067810 */ /* 0x001fe20007ffe0ff */
[C---:B--2---:R-:W-:Y:S02]  /*4340*/  FFMA.FTZ R4, R5.reuse, R8, R4 ;  /* 0x0000000805047223 */ /* 0x044fe40000010004 */
[C---:B------:R-:W-:Y:S02]  /*4350*/  FFMA.FTZ R3, R5.reuse, R9, R3 ;  /* 0x0000000905037223 */ /* 0x040fe40000010003 */
[C---:B------:R-:W-:Y:S02]  /*4360*/  FFMA.FTZ R2, R5.reuse, R10, R2 ;  /* 0x0000000a05027223 */ /* 0x040fe40000010002 */
[----:B------:R-:W-:Y:S01]  /*4370*/  FFMA.FTZ R0, R5, R11, R0 ;  /* 0x0000000b05007223 */ /* 0x000fe20000010000 */
[----:B------:R-:W-:-:S05]  /*4380*/  @!P2 BRA `(.L_x_421) ;  /* 0xfffffdb00000a947 */ /* 0x000fca000383ffff */
.L_x_420:
[----:B------:R-:W-:-:S04]  /*4390*/  IADD3 R5, -R14, c[0x0][0x314], RZ ;  /* 0x0000c5000e057a10 */ /* 0x000fc80007ffe1ff */
[----:B------:R-:W-:-:S13]  /*43a0*/  ISETP.GT.AND P0, PT, R5, 0x1, PT ;  /* 0x000000010500780c */ /* 0x000fda0003f04270 */
[----:B------:R-:W-:Y:S05]  /*43b0*/  @!P0 BRA `(.L_x_422) ;  /* 0x0000016000008947 */ /* 0x000fea0003800000 */
[----:B------:R-:W-:Y:S01]  /*43c0*/  ISETP.GE.AND P0, PT, R7, R16, PT ;  /* 0x000000100700720c */ /* 0x000fe20003f06270 */
[----:B------:R-:W0:-:S12]  /*43d0*/  LDS R15, [R6] ;  /* 0x00000000060f7984 */ /* 0x000e180000000800 */
[----:B------:R-:W0:Y:S01]  /*43e0*/  @!P0 LDG.E.128 R8, [R22.64] ;  /* 0x0000000816088981 */ /* 0x000e22000c1e1d00 */
[----:B------:R-:W-:-:S04]  /*43f0*/  IADD3 R24, P1, R18, R22, RZ ;  /* 0x0000001612187210 */ /* 0x000fc80007f3e0ff */
[----:B------:R-:W-:Y:S01]  /*4400*/  IADD3.X R25, R19, R23, RZ, P1, !PT ;  /* 0x0000001713197210 */ /* 0x000fe20000ffe4ff */
[-C--:B0-----:R-:W-:Y:S02]  /*4410*/  FFMA.FTZ R13, R8, R15.reuse, R4 ;  /* 0x0000000f080d7223 */ /* 0x081fe40000010004 */
[-C--:B------:R-:W-:Y:S02]  /*4420*/  FFMA.FTZ R20, R9, R15.reuse, R3 ;  /* 0x0000000f09147223 */ /* 0x080fe40000010003 */
[-C--:B------:R-:W-:Y:S02]  /*4430*/  FFMA.FTZ R5, R10, R15.reuse, R2 ;  /* 0x0000000f0a057223 */ /* 0x080fe40000010002 */
[----:B------:R-:W-:Y:S02]  /*4440*/  FFMA.FTZ R0, R11, R15, R0 ;  /* 0x0000000f0b007223 */ /* 0x000fe40000010000 */
[----:B------:R-:W2:Y:S01]  /*4450*/  @!P0 LDG.E.128 R8, [R24.64] ;  /* 0x0000000818088981 */ /* 0x000ea2000c1e1d00 */
[----:B------:R-:W-:-:S02]  /*4460*/  IADD3 R22, P0, R18, R24, RZ ;  /* 0x0000001812167210 */ /* 0x000fc40007f1e0ff */
[----:B------:R-:W-:Y:S01]  /*4470*/  IADD3 R14, R14, 0x1, RZ ;  /* 0x000000010e0e7810 */ /* 0x000fe20007ffe0ff */
[----:B------:R0:W2:Y:S01]  /*4480*/  LDS R15, [R6+0x24] ;  /* 0x00002400060f7984 */ /* 0x0000a20000000800 */
[----:B------:R-:W-:Y:S02]  /*4490*/  IADD3 R17, R6, 0x24, RZ ;  /* 0x0000002406117810 */ /* 0x000fe40007ffe0ff */
[----:B------:R-:W-:Y:S02]  /*44a0*/  IADD3.X R23, R19, R25, RZ, P0, !PT ;  /* 0x0000001913177210 */ /* 0x000fe400007fe4ff */
[----:B------:R-:W-:Y:S02]  /*44b0*/  PLOP3.LUT P4, PT, PT, PT, PT, 0x8, 0x0 ;  /* 0x000000000000781c */ /* 0x000fe40003f8e170 */
[----:B------:R-:W-:Y:S02]  /*44c0*/  IADD3 R14, R14, 0x1, RZ ;  /* 0x000000010e0e7810 */ /* 0x000fe40007ffe0ff */
[----:B0-----:R-:W-:Y:S01]  /*44d0*/  IADD3 R6, R17, 0x24, RZ ;  /* 0x0000002411067810 */ /* 0x001fe20007ffe0ff */
[----:B--2---:R-:W-:-:S02]  /*44e0*/  FFMA.FTZ R4, R8, R15, R13 ;  /* 0x0000000f08047223 */ /* 0x004fc4000001000d */
[-C--:B------:R-:W-:Y:S02]  /*44f0*/  FFMA.FTZ R3, R9, R15.reuse, R20 ;  /* 0x0000000f09037223 */ /* 0x080fe40000010014 */
[-C--:B------:R-:W-:Y:S02]  /*4500*/  FFMA.FTZ R2, R10, R15.reuse, R5 ;  /* 0x0000000f0a027223 */ /* 0x080fe40000010005 */
[----:B------:R-:W-:Y:S02]  /*4510*/  FFMA.FTZ R0, R11, R15, R0 ;  /* 0x0000000f0b007223 */ /* 0x000fe40000010000 */
.L_x_422:
[----:B------:R-:W-:-:S13]  /*4520*/  ISETP.LT.OR P4, PT, R14, c[0x0][0x314], P4 ;  /* 0x0000c5000e007a0c */ /* 0x000fda0002781670 */
[----:B------:R-:W-:Y:S05]  /*4530*/  @!P4 BRA `(.L_x_419) ;  /* 0x000000a00000c947 */ /* 0x000fea0003800000 */
[----:B------:R-:W-:Y:S01]  /*4540*/  ISETP.GE.AND P0, PT, R7, R16, PT ;  /* 0x000000100700720c */ /* 0x000fe20003f06270 */
[----:B------:R-:W-:-:S12]  /*4550*/  BSSY B0, `(.L_x_423) ;  /* 0x0000003000007945 */ /* 0x000fd80003800000 */
[----:B------:R-:W-:Y:S05]  /*4560*/  @P0 BRA `(.L_x_424) ;  /* 0x0000001000000947 */ /* 0x000fea0003800000 */
[----:B------:R0:W5:Y:S02]  /*4570*/  LDG.E.128 R8, [R22.64] ;  /* 0x0000000816087981 */ /* 0x000164000c1e1d00 */
.L_x_424:
[----:B------:R-:W-:Y:S05]  /*4580*/  BSYNC B0 ;  /* 0x0000000000007941 */ /* 0x000fea0003800000 */
.L_x_423:
[----:B------:R-:W1:Y:S02]  /*4590*/  LDS R5, [R6] ;  /* 0x0000000006057984 */ /* 0x000e640000000800 */
[C---:B-1---5:R-:W-:Y:S02]  /*45a0*/  FFMA.FTZ R4, R5.reuse, R8, R4 ;  /* 0x0000000805047223 */ /* 0x062fe40000010004 */
[C---:B------:R-:W-:Y:S02]  /*45b0*/  FFMA.FTZ R3, R5.reuse, R9, R3 ;  /* 0x0000000905037223 */ /* 0x040fe40000010003 */
[C---:B------:R-:W-:Y:S02]  /*45c0*/  FFMA.FTZ R2, R5.reuse, R10, R2 ;  /* 0x0000000a05027223 */ /* 0x040fe40000010002 */
[----:B------:R-:W-:Y:S02]  /*45d0*/  FFMA.FTZ R0, R5, R11, R0 ;  /* 0x0000000b05007223 */ /* 0x000fe40000010000 */
.L_x_419:
[----:B------:R-:W-:Y:S02]  /*45e0*/  IADD3 R7, R7, UR7, RZ ;  /* 0x0000000707077c10 */ /* 0x000fe4000fffe0ff */
[----:B------:R-:W-:-:S02]  /*45f0*/  F2FP.BF16.PACK_AB R4, R3, R4 ;  /* 0x000000040304723e */ /* 0x000fc400000010ff */
[----:B------:R-:W-:Y:S02]  /*4600*/  ISETP.GE.AND P0, PT, R7, R12, PT ;  /* 0x0000000c0700720c */ /* 0x000fe40003f06270 */
[----:B------:R-:W-:-:S11]  /*4610*/  F2FP.BF16.PACK_AB R5, R0, R2 ;  /* 0x000000020005723e */ /* 0x000fd600000010ff */
[----:B------:R-:W-:Y:S05]  /*4620*/  @P0 EXIT ;  /* 0x000000000000094d */ /* 0x000fea0003800000 */
[----:B0-----:R-:W-:Y:S01]  /*4630*/  IMAD.MOV.U32 R6, RZ, RZ, c[0x0][0x1c0] ;  /* 0x00007000ff067624 */ /* 0x001fe200078e00ff */
        /* <DEDUP_REMOVED lines=72> */
        .weak           $__internal_8_$__cuda_sm20_div_s64
        .type           $__internal_8_$__cuda_sm20_div_s64,@function
        .size           $__internal_8_$__cuda_sm20_div_s64,(.L_x_7806 - $__internal_8_$__cuda_sm20_div_s64)
$__internal_8_$__cuda_sm20_div_s64:
        /* <DEDUP_REMOVED lines=83> */
[----:B------:R-:W-:Y:S05]  /*4ff0*/  RET.REL.NODEC R22 `(_ZN5flash32flash_fwd_splitkv_combine_kernelI23Flash_fwd_kernel_traitsILi64ELi64ELi256ELi4ELb0ELb0EN7cutlass10bfloat16_tE19Flash_kernel_traitsILi64ELi64ELi256ELi4ES3_EELi8ELi6ELb1EEEvNS_16Flash_fwd_paramsE) ;  /* 0xffffb00016007950 */ /* 0x000fea0003c3ffff */
.L_x_425:
        /* <DEDUP_REMOVED lines=16> */
.L_x_7806:


//--------------------- .text._ZN5flash32flash_fwd_splitkv_combine_kernelI23Flash_fwd_kernel_traitsILi64ELi64ELi256ELi4ELb0ELb0EN7cutlass10bfloat16_tE19Flash_kernel_traitsILi64ELi64ELi256ELi4ES3_EELi8ELi5ELb1EEEvNS_16Flash_fwd_paramsE --------------------------
	.section	.text._ZN5flash32flash_fwd_splitkv_combine_kernelI23Flash_fwd_kernel_traitsILi64ELi64ELi256ELi4ELb0ELb0EN7cutlass10bfloat16_tE19Flash_kernel_traitsILi64ELi64ELi256ELi4ES3_EELi8ELi5ELb1EEEvNS_16Flash_fwd_paramsE,"ax",@progbits
	.sectioninfo	@"SHI_REGISTERS=58"
	.align	128
        .global         _ZN5flash32flash_fwd_splitkv_combine_kernelI23Flash_fwd_kernel_traitsILi64ELi64ELi256ELi4ELb0ELb0EN7cutlass10bfloat16_tE19Flash_kernel_traitsILi64ELi64ELi256ELi4ES3_EELi8ELi5ELb1EEEvNS_16Flash_fwd_paramsE
        .type           _ZN5flash32flash_fwd_splitkv_combine_kernelI23Flash_fwd_kernel_traitsILi64ELi64ELi256ELi4ELb0ELb0EN7cutlass10bfloat16_tE19Flash_kernel_traitsILi64ELi64ELi256ELi4ES3_EELi8ELi5ELb1EEEvNS_16Flash_fwd_paramsE,@function
        .size           _ZN5flash32flash_fwd_splitkv_combine_kernelI23Flash_fwd_kernel_traitsILi64ELi64ELi256ELi4ELb0ELb0EN7cutlass10bfloat16_tE19Flash_kernel_traitsILi64ELi64ELi256ELi4ES3_EELi8ELi5ELb1EEEvNS_16Flash_fwd_paramsE,(.L_x_7807 - _ZN5flash32flash_fwd_splitkv_combine_kernelI23Flash_fwd_kernel_traitsILi64ELi64ELi256ELi4ELb0ELb0EN7cutlass10bfloat16_tE19Flash_kernel_traitsILi64ELi64ELi256ELi4ES3_EELi8ELi5ELb1EEEvNS_16Flash_fwd_paramsE)
        .other          _ZN5flash32flash_fwd_splitkv_combine_kernelI23Flash_fwd_kernel_traitsILi64ELi64ELi256ELi4ELb0ELb0EN7cutlass10bfloat16_tE19Flash_kernel_traitsILi64ELi64ELi256ELi4ES3_EELi8ELi5ELb1EEEvNS_16Flash_fwd_paramsE,@"STO_CUDA_ENTRY STV_DEFAULT"
_ZN5flash32flash_fwd_splitkv_combine_kernelI23Flash_fwd_kernel_traitsILi64ELi64ELi256ELi4ELb0ELb0EN7cutlass10bfloat16_tE19Flash_kernel_traitsILi64ELi64ELi256ELi4ES3_EELi8ELi5ELb1EEEvNS_16Flash_fwd_paramsE:
.text._ZN5flash32flash_fwd_splitkv_combine_kernelI23Flash_fwd_kernel_traitsILi64ELi64ELi256ELi4ELb0ELb0EN7cutlass10bfloat16_tE19Flash_kernel_traitsILi64ELi64ELi256ELi4ES3_EELi8ELi5ELb1EEEvNS_16Flash_fwd_paramsE:
        /* <DEDUP_REMOVED lines=23> */
[----:B------:R-:W-:Y:S05]  /*0170*/  CALL.REL.NOINC `($__internal_9_$__cuda_sm20_div_s64) ;  /* 0x000045e000007944 */ /* 0x000fea0003c00000 */
[----:B------:R-:W-:Y:S05]  /*0180*/  BRA `(.L_x_427) ;  /* 0x0000013000007947 */ /* 0x000fea0003800000 */
.L_x_426:
        /* <DEDUP_REMOVED lines=19> */
.L_x_427:
        /* <DEDUP_REMOVED lines=11> */
[----:B------:R-:W-:Y:S05]  /*0370*/  CALL.REL.NOINC `($__internal_9_$__cuda_sm20_div_s64) ;  /* 0x000043e000007944 */ /* 0x000fea0003c00000 */
[----:B------:R-:W-:Y:S02]  /*0380*/  MOV R32, R20 ;  /* 0x0000001400207202 */ /* 0x000fe40000000f00 */
[----:B------:R-:W-:Y:S01]  /*0390*/  MOV R33, R21 ;  /* 0x0000001500217202 */ /* 0x000fe20000000f00 */
[----:B------:R-:W-:Y:S05]  /*03a0*/  BRA `(.L_x_430) ;  /* 0x0000013000007947 */ /* 0x000fea0003800000 */
.L_x_429:
        /* <DEDUP_REMOVED lines=19> */
.L_x_430:
[----:B------:R-:W-:Y:S05]  /*04e0*/  BSYNC B0 ;  /* 0x0000000000007941 */ /* 0x000fea0003800000 */
.L_x_428:
        /* <DEDUP_REMOVED lines=42> */
.L_x_432:
        /* <DEDUP_REMOVED lines=19> */
.L_x_433:
[----:B------:R-:W-:Y:S05]  /*08c0*/  BSYNC B0 ;  /* 0x0000000000007941 */ /* 0x000fea0003800000 */
.L_x_431:
        /* <DEDUP_REMOVED lines=73> */
[----:B------:R-:W-:Y:S02]  /*0d60*/  MOV R40, R20 ;  /* 0x0000001400287202 */ /* 0x000fe40000000f00 */
[----:B------:R-:W-:Y:S01]  /*0d70*/  MOV R41, R21 ;  /* 0x0000001500297202 */ /* 0x000fe20000000f00 */
[----:B------:R-:W-:Y:S05]  /*0d80*/  BRA `(.L_x_436) ;  /* 0x0000013000007947 */ /* 0x000fea0003800000 */
.L_x_435:
        /* <DEDUP_REMOVED lines=19> */
.L_x_436:
[----:B------:R-:W-:Y:S05]  /*0ec0*/  BSYNC B0 ;  /* 0x0000000000007941 */ /* 0x000fea0003800000 */
.L_x_434:
        /* <DEDUP_REMOVED lines=41> */
.L_x_438:
        /* <DEDUP_REMOVED lines=19> */
.L_x_439:
[----:B------:R-:W-:Y:S05]  /*1290*/  BSYNC B0 ;  /* 0x0000000000007941 */ /* 0x000fea0003800000 */
.L_x_437:
        /* <DEDUP_REMOVED lines=232> */
[----:B------:R-:W-:Y:S05]  /*2120*/  CALL.REL.NOINC `($__internal_9_$__cuda_sm20_div_s64) ;  /* 0x0000263000007944 */ /* 0x000fea0003c00000 */
        /* <DEDUP_REMOVED lines=9> */
.L_x_444:
        /* <DEDUP_REMOVED lines=22> */
.L_x_445:
[----:B------:R-:W-:Y:S05]  /*2320*/  BSYNC B0 ;  /* 0x0000000000007941 */ /* 0x000fea0003800000 */
.L_x_443:
        /* <DEDUP_REMOVED lines=19> */
.L_x_447:
        /* <DEDUP_REMOVED lines=22> */
.L_x_448:
[----:B------:R-:W-:Y:S05]  /*25c0*/  BSYNC B0 ;  /* 0x0000000000007941 */ /* 0x000fea0003800000 */
.L_x_446:
        /* <DEDUP_REMOVED lines=11> */
[----:B------:R-:W-:Y:S05]  /*2680*/  CALL.REL.NOINC `($__internal_9_$__cuda_sm20_div_s64) ;  /* 0x000020d000007944 */ /* 0x000fea0003c00000 */
[----:B------:R-:W-:-:S04]  /*2690*/  IADD3 R19, P0, RZ, -R20, RZ ;  /* 0x80000014ff137210 */ /* 0x000fc80007f1e0ff */
[----:B------:R-:W-:Y:S01]  /*26a0*/  IADD3.X R18, RZ, ~R21, RZ, P0, !PT ;  /* 0x80000015ff127210 */ /* 0x000fe200007fe4ff */
[----:B------:R-:W-:-:S04]  /*26b0*/  IMAD.WIDE.U32 R42, R5, R19, R42 ;  /* 0x00000013052a7225 */ /* 0x000fc800078e002a */
[----:B------:R-:W-:-:S04]  /*26c0*/  IMAD R18, R18, R5, RZ ;  /* 0x0000000512127224 */ /* 0x000fc800078e02ff */
[----:B------:R-:W-:-:S05]  /*26d0*/  IMAD R4, R4, R19, R18 ;  /* 0x0000001304047224 */ /* 0x000fca00078e0212 */
[----:B------:R-:W-:Y:S01]  /*26e0*/  IADD3 R4, R43, R4, RZ ;  /* 0x000000042b047210 */ /* 0x000fe20007ffe0ff */
[----:B------:R-:W-:Y:S05]  /*26f0*/  BRA `(.L_x_451) ;  /* 0x0000016000007947 */ /* 0x000fea0003800000 */
.L_x_450:
        /* <DEDUP_REMOVED lines=22> */
.L_x_451:
[----:B------:R-:W-:Y:S05]  /*2860*/  BSYNC B0 ;  /* 0x0000000000007941 */ /* 0x000fea0003800000 */
.L_x_449:
        /* <DEDUP_REMOVED lines=38> */
[----:B------:R-:W-:Y:S05]  /*2ad0*/  CALL.REL.NOINC `($__internal_9_$__cuda_sm20_div_s64) ;  /* 0x00001c8000007944 */ /* 0x000fea0003c00000 */
        /* <DEDUP_REMOVED lines=12> */
.L_x_453:
        /* <DEDUP_REMOVED lines=23> */
.L_x_454:
[----:B------:R-:W-:Y:S05]  /*2d10*/  BSYNC B0 ;  /* 0x0000000000007941 */ /* 0x000fea0003800000 */
.L_x_452:
        /* <DEDUP_REMOVED lines=18> */
.L_x_456:
        /* <DEDUP_REMOVED lines=22> */
.L_x_457:
[----:B------:R-:W-:Y:S05]  /*2fa0*/  BSYNC B0 ;  /* 0x0000000000007941 */ /* 0x000fea0003800000 */
.L_x_455:
        /* <DEDUP_REMOVED lines=22> */
.L_x_459:
        /* <DEDUP_REMOVED lines=23> */
.L_x_460:
[----:B------:R-:W-:Y:S05]  /*3280*/  BSYNC B0 ;  /* 0x0000000000007941 */ /* 0x000fea0003800000 */
.L_x_458:
        /* <DEDUP_REMOVED lines=38> */
.L_x_462:
        /* <DEDUP_REMOVED lines=23> */
.L_x_463:
[----:B------:R-:W-:Y:S05]  /*3660*/  BSYNC B0 ;  /* 0x0000000000007941 */ /* 0x000fea0003800000 */
.L_x_461:
        /* <DEDUP_REMOVED lines=29> */
.L_x_465:
        /* <DEDUP_REMOVED lines=23> */
.L_x_466:
[----:B------:R-:W-:Y:S05]  /*39b0*/  BSYNC B0 ;  /* 0x0000000000007941 */ /* 0x000fea0003800000 */
.L_x_464:
        /* <DEDUP_REMOVED lines=20> */
.L_x_442:
[----:B------:R-:W-:-:S04]  /*3b00*/  LEA R2, P0, R38, c[0x0][0x200], 0x2 ;  /* 0x0000800026027a11 */ /* 0x000fc800078010ff */
[----:B------:R-:W-:-:S05]  /*3b10*/  LEA.HI.X R3, R38, c[0x0][0x204], R39, 0x2, P0 ;  /* 0x0000810026037a11 */ /* 0x000fca00000f1427 */
[----:B------:R0:W-:Y:S04]  /*3b20*/  STG.E [R2.64], R32 ;  /* 0x0000002002007986 */ /* 0x0001e8000c10190a */
.L_x_441:
[----:B------:R-:W-:Y:S05]  /*3b30*/  BSYNC B1 ;  /* 0x0000000000017941 */ /* 0x000fea0003800000 */
.L_x_440:
[C---:B------:R-:W-:Y:S01]  /*3b40*/  ISETP.GE.OR P0, PT, R36.reuse, c[0x0][0x314], P2 ;  /* 0x0000c50024007a0c */ /* 0x040fe20001706670 */
[----:B------:R-:W-:Y:S01]  /*3b50*/  IMAD.MOV.U32 R13, RZ, RZ, c[0x0][0x314] ;  /* 0x0000c500ff0d7624 */ /* 0x000fe200078e00ff */
[C---:B------:R-:W-:Y:S01]  /*3b60*/  IADD3 R0, R36.reuse, 0x10, RZ ;  /* 0x0000001024007810 */ /* 0x040fe20007ffe0ff */
[----:B------:R-:W-:Y:S01]  /*3b70*/  IMAD.SHL.U32 R36, R36, 0x4, RZ ;  /* 0x0000000424247824 */ /* 0x000fe200078e00ff */
[----:B0-----:R-:W-:Y:S02]  /*3b80*/  MOV R4, RZ ;  /* 0x000000ff00047202 */ /* 0x001fe40000000f00 */
[----:B------:R-:W-:Y:S01]  /*3b90*/  ISETP.GE.OR P2, PT, R0, c[0x0][0x314], P2 ;  /* 0x0000c50000007a0c */ /* 0x000fe20001746670 */
[----:B------:R-:W-:-:S06]  /*3ba0*/  HFMA2.MMA R0, -RZ, RZ, 0, 0 ;  /* 0x00000000ff007435 */ /* 0x000fcc00000001ff */
[----:B------:R-:W-:-:S04]  /*3bb0*/  @!P0 FADD.FTZ R3, -R32, R33 ;  /* 0x0000002120038221 */ /* 0x000fc80000010100 */
[----:B------:R-:W-:Y:S02]  /*3bc0*/  @!P0 FMUL.FTZ R3, R3, 1.4426950216293334961 ;  /* 0x3fb8aa3b03038820 */ /* 0x000fe40000410000 */
[----:B------:R-:W-:Y:S02]  /*3bd0*/  @!P2 FADD.FTZ R32, -R32, R34 ;  /* 0x000000222020a221 */ /* 0x000fe40000010100 */
[----:B------:R-:W0:Y:S02]  /*3be0*/  @!P0 MUFU.EX2 R6, R3 ;  /* 0x0000000300068308 */ /* 0x000e240000000800 */
[----:B------:R-:W-:-:S06]  /*3bf0*/  @!P2 FMUL.FTZ R8, R32, 1.4426950216293334961 ;  /* 0x3fb8aa3b2008a820 */ /* 0x000fcc0000410000 */
[----:B------:R-:W1:Y:S01]  /*3c00*/  @!P2 MUFU.EX2 R8, R8 ;  /* 0x000000080008a308 */ /* 0x000e620000000800 */
[----:B0-----:R0:W-:Y:S01]  /*3c10*/  @!P0 STS [R27.X4], R6 ;  /* 0x000000061b008388 */ /* 0x0011e20000004800 */
[----:B------:R-:W-:Y:S01]  /*3c20*/  ISETP.GE.AND P0, PT, R13, 0x1, PT ;  /* 0x000000010d00780c */ /* 0x000fe20003f06270 */
[----:B------:R-:W-:Y:S02]  /*3c30*/  CS2R R2, SRZ ;  /* 0x0000000000027805 */ /* 0x000fe4000001ff00 */
[----:B-1----:R0:W-:Y:S04]  /*3c40*/  @!P2 STS [R27.X4+0x240], R8 ;  /* 0x000240081b00a388 */ /* 0x0021e80000004800 */
        /* <DEDUP_REMOVED lines=25> */
.L_x_469:
        /* <DEDUP_REMOVED lines=37> */
.L_x_468:
        /* <DEDUP_REMOVED lines=25> */
.L_x_470:
[----:B------:R-:W-:-:S13]  /*41c0*/  ISETP.LT.OR P4, PT, R14, c[0x0][0x314], P4 ;  /* 0x0000c5000e007a0c */ /* 0x000fda0002781670 */
[----:B------:R-:W-:Y:S05]  /*41d0*/  @!P4 BRA `(.L_x_467) ;  /* 0x000000a00000c947 */ /* 0x000fea0003800000 */
[----:B------:R-:W-:Y:S01]  /*41e0*/  ISETP.GE.AND P0, PT, R7, R16, PT ;  /* 0x000000100700720c */ /* 0x000fe20003f06270 */
[----:B------:R-:W-:-:S12]  /*41f0*/  BSSY B0, `(.L_x_471) ;  /* 0x0000003000007945 */ /* 0x000fd80003800000 */
[----:B------:R-:W-:Y:S05]  /*4200*/  @P0 BRA `(.L_x_472) ;  /* 0x0000001000000947 */ /* 0x000fea0003800000 */
[----:B------:R0:W5:Y:S02]  /*4210*/  LDG.E.128 R8, [R22.64] ;  /* 0x0000000a16087981 */ /* 0x000164000c1e1d00 */
.L_x_472:
[----:B------:R-:W-:Y:S05]  /*4220*/  BSYNC B0 ;  /* 0x0000000000007941 */ /* 0x000fea0003800000 */
.L_x_471:
[----:B------:R-:W1:Y:S02]  /*4230*/  LDS R5, [R6] ;  /* 0x0000000006057984 */ /* 0x000e640000000800 */
[C---:B-1---5:R-:W-:Y:S02]  /*4240*/  FFMA.FTZ R4, R5.reuse, R8, R4 ;  /* 0x0000000805047223 */ /* 0x062fe40000010004 */
[C---:B------:R-:W-:Y:S02]  /*4250*/  FFMA.FTZ R3, R5.reuse, R9, R3 ;  /* 0x0000000905037223 */ /* 0x040fe40000010003 */
[C---:B------:R-:W-:Y:S02]  /*4260*/  FFMA.FTZ R2, R5.reuse, R10, R2 ;  /* 0x0000000a05027223 */ /* 0x040fe40000010002 */
[----:B------:R-:W-:Y:S02]  /*4270*/  FFMA.FTZ R0, R5, R11, R0 ;  /* 0x0000000b05007223 */ /* 0x000fe40000010000 */
.L_x_467:
        /* <DEDUP_REMOVED lines=78> */
        .weak           $__internal_9_$__cuda_sm20_div_s64
        .type           $__internal_9_$__cuda_sm20_div_s64,@function
        .size           $__internal_9_$__cuda_sm20_div_s64,(.L_x_7807 - $__internal_9_$__cuda_sm20_div_s64)
$__internal_9_$__cuda_sm20_div_s64:
        /* <DEDUP_REMOVED lines=83> */
[----:B------:R-:W-:Y:S05]  /*4c90*/  RET.REL.NODEC R22 `(_ZN5flash32flash_fwd_splitkv_combine_kernelI23Flash_fwd_kernel_traitsILi64ELi64ELi256ELi4ELb0ELb0EN7cutlass10bfloat16_tE19Flash_kernel_traitsILi64ELi64ELi256ELi4ES3_EELi8ELi5ELb1EEEvNS_16Flash_fwd_paramsE) ;  /* 0xffffb36016007950 */ /* 0x000fea0003c3ffff */
.L_x_473:
        /* <DEDUP_REMOVED lines=14> */
.L_x_7807:


//--------------------- .text._ZN5flash32flash_fwd_splitkv_combine_kernelI23Flash_fwd_kernel_traitsILi64ELi64ELi256ELi4ELb0ELb0EN7cutlass10bfloat16_tE19Flash_kernel_traitsILi64ELi64ELi256ELi4ES3_EELi8ELi4ELb1EEEvNS_16Flash_fwd_paramsE --------------------------
	.section	.text._ZN5flash32flash_fwd_splitkv_combine_kernelI23Flash_fwd_kernel_traitsILi64ELi64ELi256ELi4ELb0ELb0EN7cutlass10bfloat16_tE19Flash_kernel_traitsILi64ELi64ELi256ELi4ES3_EELi8ELi4ELb1EEEvNS_16Flash_fwd_paramsE,"ax",@progbits
	.sectioninfo	@"SHI_REGISTERS=52"
	.align	128
        .global         _ZN5flash32flash_fwd_splitkv_combine_kernelI23Flash_fwd_kernel_traitsILi64ELi64ELi256ELi4ELb0ELb0EN7cutlass10bfloat16_tE19Flash_kernel_traitsILi64ELi64ELi256ELi4ES3_EELi8ELi4ELb1EEEvNS_16Flash_fwd_paramsE
        .type           _ZN5flash32flash_fwd_splitkv_combine_kernelI23Flash_fwd_kernel_traitsILi64ELi64ELi256ELi4ELb0ELb0EN7cutlass10bfloat16_tE19Flash_kernel_traitsILi64ELi64ELi256ELi4ES3_EELi8ELi4ELb1EEEvNS_16Flash_fwd_paramsE,@function
        .size           _ZN5flash32flash_fwd_splitkv_combine_kernelI23Flash_fwd_kernel_traitsILi64ELi64ELi256ELi4ELb0ELb0EN7cutlass10bfloat16_tE19Flash_kernel_traitsILi64ELi64ELi256ELi4ES3_EELi8ELi4ELb1EEEvNS_16Flash_fwd_paramsE,(.L_x_7808 - _ZN5flash32flash_fwd_splitkv_combine_kernelI23Flash_fwd_kernel_traitsILi64ELi64ELi256ELi4ELb0ELb0EN7cutlass10bfloat16_tE19Flash_kernel_traitsILi64ELi64ELi256ELi4ES3_EELi8ELi4ELb1EEEvNS_16Flash_fwd_paramsE)
        .other          _ZN5flash32flash_fwd_splitkv_combine_kernelI23Flash_fwd_kernel_traitsILi64ELi64ELi256ELi4ELb0ELb0EN7cutlass10bfloat16_tE19Flash_kernel_traitsILi64ELi64ELi256ELi4ES3_EELi8ELi4ELb1EEEvNS_16Flash_fwd_paramsE,@"STO_CUDA_ENTRY STV_DEFAULT"
_ZN5flash32flash_fwd_splitkv_combine_kernelI23Flash_fwd_kernel_traitsILi64ELi64ELi256ELi4ELb0ELb0EN7cutlass10bfloat16_tE19Flash_kernel_traitsILi64ELi64ELi256ELi4ES3_EELi8ELi4ELb1EEEvNS_16Flash_fwd_paramsE:
.text._ZN5flash32flash_fwd_splitkv_combine_kernelI23Flash_fwd_kernel_traitsILi64ELi64ELi256ELi4ELb0ELb0EN7cutlass10bfloat16_tE19Flash_kernel_traitsILi64ELi64ELi256ELi4ES3_EELi8ELi4ELb1EEEvNS_16Flash_fwd_paramsE:
        /* <DEDUP_REMOVED lines=23> */
[----:B------:R-:W-:Y:S05]  /*0170*/  CALL.REL.NOINC `($__internal_10_$__cuda_sm20_div_s64) ;  /* 0x0000454000007944 */ /* 0x000fea0003c00000 */
[----:B------:R-:W-:Y:S05]  /*0180*/  BRA `(.L_x_475) ;  /* 0x0000013000007947 */ /* 0x000fea0003800000 */
.L_x_474:
        /* <DEDUP_REMOVED lines=19> */
.L_x_475:
        /* <DEDUP_REMOVED lines=12> */
[----:B------:R-:W-:Y:S05]  /*0380*/  CALL.REL.NOINC `($__internal_10_$__cuda_sm20_div_s64) ;  /* 0x0000433000007944 */ /* 0x000fea0003c00000 */
[----:B------:R-:W-:Y:S02]  /*0390*/  MOV R28, R20 ;  /* 0x00000014001c7202 */ /* 0x000fe40000000f00 */
[----:B------:R-:W-:Y:S01]  /*03a0*/  MOV R29, R21 ;  /* 0x00000015001d7202 */ /* 0x000fe20000000f00 */
[----:B------:R-:W-:Y:S05]  /*03b0*/  BRA `(.L_x_478) ;  /* 0x0000013000007947 */ /* 0x000fea0003800000 */
.L_x_477:
        /* <DEDUP_REMOVED lines=19> */
.L_x_478:
[----:B------:R-:W-:Y:S05]  /*04f0*/  BSYNC B0 ;  /* 0x0000000000007941 */ /* 0x000fea0003800000 */
.L_x_476:
        /* <DEDUP_REMOVED lines=43> */
.L_x_480:
        /* <DEDUP_REMOVED lines=19> */
.L_x_481:
[----:B------:R-:W-:Y:S05]  /*08e0*/  BSYNC B0 ;  /* 0x0000000000007941 */ /* 0x000fea0003800000 */
.L_x_479:
        /* <DEDUP_REMOVED lines=74> */
[----:B------:R-:W-:Y:S02]  /*0d90*/  MOV R32, R20 ;  /* 0x0000001400207202 */ /* 0x000fe40000000f00 */
[----:B------:R-:W-:Y:S01]  /*0da0*/  MOV R33, R21 ;  /* 0x0000001500217202 */ /* 0x000fe20000000f00 */
[----:B------:R-:W-:Y:S05]  /*0db0*/  BRA `(.L_x_484) ;  /* 0x0000013000007947 */ /* 0x000fea0003800000 */
.L_x_483:
        /* <DEDUP_REMOVED lines=19> */
.L_x_484:
[----:B------:R-:W-:Y:S05]  /*0ef0*/  BSYNC B0 ;  /* 0x0000000000007941 */ /* 0x000fea0003800000 */
.L_x_482:
        /* <DEDUP_REMOVED lines=42> */
.L_x_486:
        /* <DEDUP_REMOVED lines=19> */
.L_x_487:
[----:B------:R-:W-:Y:S05]  /*12d0*/  BSYNC B0 ;  /* 0x0000000000007941 */ /* 0x000fea0003800000 */
.L_x_485:
        /* <DEDUP_REMOVED lines=131> */
.L_x_489:
[----:B------:R-:W-:Y:S05]  /*1b10*/  BSYNC B0 ;  /* 0x0000000000007941 */ /* 0x000fea0003800000 */
.L_x_488:
        /* <DEDUP_REMOVED lines=95> */
.L_x_494:
        /* <DEDUP_REMOVED lines=22> */
.L_x_495:
[----:B------:R-:W-:Y:S05]  /*2270*/  BSYNC B0 ;  /* 0x0000000000007941 */ /* 0x000fea0003800000 */
.L_x_493:
[----:B------:R-:W-:Y:S01]  /*2280*/  LOP3.LUT R19, R17, R0, RZ, 0xfc, !PT ;  /* 0x0000000011137212 */ /* 0x000fe200078efcff */
[----:B------:R-:W-:Y:S03]  /*2290*/  BSSY B0, `(.L_x_496) ;  /* 0x0000028000007945 */ /* 0x000fe60003800000 */
[----:B------:R-:W-:-:S13]  /*22a0*/  ISETP.NE.U32.AND P0, PT, R19, RZ, PT ;  /* 0x000000ff1300720c */ /* 0x000fda0003f05070 */
[----:B------:R-:W-:Y:S05]  /*22b0*/  @!P0 BRA `(.L_x_497) ;  /* 0x000000f000008947 */ /* 0x000fea0003800000 */
[----:B------:R-:W-:Y:S01]  /*22c0*/  IMAD.MOV.U32 R24, RZ, RZ, R30 ;  /* 0x000000ffff187224 */ /* 0x000fe200078e001e */
[----:B------:R-:W-:Y:S02]  /*22d0*/  MOV R23, R0 ;  /* 0x0000000000177202 */ /* 0x000fe40000000f00 */
[----:B------:R-:W-:Y:S02]  /*22e0*/  MOV R22, 0x2300 ;  /* 0x0000230000167802 */ /* 0x000fe40000000f00 */
[----:B------:R-:W-:Y:S05]  /*22f0*/  CALL.REL.NOINC `($__internal_10_$__cuda_sm20_div_s64) ;  /* 0x000023c000007944 */ /* 0x000fea0003c00000 */
        /* <DEDUP_REMOVED lines=11> */
.L_x_497:
        /* <DEDUP_REMOVED lines=22> */
.L_x_498:
[----:B------:R-:W-:Y:S05]  /*2510*/  BSYNC B0 ;  /* 0x0000000000007941 */ /* 0x000fea0003800000 */
.L_x_496:
        /* <DEDUP_REMOVED lines=11> */
[----:B------:R-:W-:Y:S05]  /*25d0*/  CALL.REL.NOINC `($__internal_10_$__cuda_sm20_div_s64) ;  /* 0x000020e000007944 */ /* 0x000fea0003c00000 */
[----:B------:R-:W-:-:S04]  /*25e0*/  IADD3 R17, P0, RZ, -R20, RZ ;  /* 0x80000014ff117210 */ /* 0x000fc80007f1e0ff */
[----:B------:R-:W-:Y:S01]  /*25f0*/  IADD3.X R18, RZ, ~R21, RZ, P0, !PT ;  /* 0x80000015ff127210 */ /* 0x000fe200007fe4ff */
[----:B------:R-:W-:-:S04]  /*2600*/  IMAD.WIDE.U32 R36, R5, R17, R36 ;  /* 0x0000001105247225 */ /* 0x000fc800078e0024 */
[----:B------:R-:W-:-:S04]  /*2610*/  IMAD R18, R18, R5, RZ ;  /* 0x0000000512127224 */ /* 0x000fc800078e02ff */
[----:B------:R-:W-:-:S05]  /*2620*/  IMAD R4, R4, R17, R18 ;  /* 0x0000001104047224 */ /* 0x000fca00078e0212 */
[----:B------:R-:W-:Y:S01]  /*2630*/  IADD3 R4, R37, R4, RZ ;  /* 0x0000000425047210 */ /* 0x000fe20007ffe0ff */
[----:B------:R-:W-:Y:S05]  /*2640*/  BRA `(.L_x_501) ;  /* 0x0000016000007947 */ /* 0x000fea0003800000 */
.L_x_500:
        /* <DEDUP_REMOVED lines=22> */
.L_x_501:
[----:B------:R-:W-:Y:S05]  /*27b0*/  BSYNC B0 ;  /* 0x0000000000007941 */ /* 0x000fea0003800000 */
.L_x_499:
        /* <DEDUP_REMOVED lines=38> */
[----:B------:R-:W-:Y:S05]  /*2a20*/  CALL.REL.NOINC `($__internal_10_$__cuda_sm20_div_s64) ;  /* 0x00001c9000007944 */ /* 0x000fea0003c00000 */
        /* <DEDUP_REMOVED lines=12> */
.L_x_503:
        /* <DEDUP_REMOVED lines=23> */
.L_x_504:
[----:B------:R-:W-:Y:S05]  /*2c60*/  BSYNC B0 ;  /* 0x0000000000007941 */ /* 0x000fea0003800000 */
.L_x_502:
        /* <DEDUP_REMOVED lines=19> */
.L_x_506:
        /* <DEDUP_REMOVED lines=22> */
.L_x_507:
[----:B------:R-:W-:Y:S05]  /*2f00*/  BSYNC B0 ;  /* 0x0000000000007941 */ /* 0x000fea0003800000 */
.L_x_505:
        /* <DEDUP_REMOVED lines=20> */
.L_x_509:
        /* <DEDUP_REMOVED lines=23> */
.L_x_510:
[----:B------:R-:W-:Y:S05]  /*31c0*/  BSYNC B0 ;  /* 0x0000000000007941 */ /* 0x000fea0003800000 */
.L_x_508:
        /* <DEDUP_REMOVED lines=25> */
[----:B------:R-:W-:Y:S05]  /*3360*/  CALL.REL.NOINC `($__internal_10_$__cuda_sm20_div_s64) ;  /* 0x0000135000007944 */ /* 0x000fea0003c00000 */
        /* <DEDUP_REMOVED lines=12> */
.L_x_512:
        /* <DEDUP_REMOVED lines=23> */
.L_x_513:
[----:B------:R-:W-:Y:S05]  /*35a0*/  BSYNC B0 ;  /* 0x0000000000007941 */ /* 0x000fea0003800000 */
.L_x_511:
        /* <DEDUP_REMOVED lines=29> */
.L_x_515:
        /* <DEDUP_REMOVED lines=23> */
.L_x_516:
[----:B------:R-:W-:Y:S05]  /*38f0*/  BSYNC B0 ;  /* 0x0000000000007941 */ /* 0x000fea0003800000 */
.L_x_514:
        /* <DEDUP_REMOVED lines=20> */
.L_x_492:
[----:B------:R-:W-:-:S04]  /*3a40*/  LEA R2, P0, R36, c[0x0][0x200], 0x2 ;  /* 0x0000800024027a11 */ /* 0x000fc800078010ff */
[----:B------:R-:W-:-:S05]  /*3a50*/  LEA.HI.X R3, R36, c[0x0][0x204], R37, 0x2, P0 ;  /* 0x0000810024037a11 */ /* 0x000fca00000f1425 */
[----:B------:R0:W-:Y:S04]  /*3a60*/  STG.E [R2.64], R28 ;  /* 0x0000001c02007986 */ /* 0x0001e8000c10190a */
.L_x_491:
[----:B------:R-:W-:Y:S05]  /*3a70*/  BSYNC B1 ;  /* 0x0000000000017941 */ /* 0x000fea0003800000 */
.L_x_490:
[----:B------:R-:W1:Y:S01]  /*3a80*/  S2R R0, SR_TID.X ;  /* 0x0000000000007919 */ /* 0x000e620000002100 */
[----:B------:R-:W-:Y:S02]  /*3a90*/  IMAD.MOV.U32 R13, RZ, RZ, c[0x0][0x314] ;  /* 0x0000c500ff0d7624 */ /* 0x000fe400078e00ff */
[----:B------:R-:W-:Y:S01]  /*3aa0*/  IMAD.MOV.U32 R4, RZ, RZ, RZ ;  /* 0x000000ffff047224 */ /* 0x000fe200078e00ff */
        /* <DEDUP_REMOVED lines=9> */
[----:B------:R-:W-:-:S12]  /*3b40*/  HFMA2.MMA R0, -RZ, RZ, 0, 0 ;  /* 0x00000000ff007435 */ /* 0x000fd800000001ff */
[----:B------:R-:W-:Y:S02]  /*3b50*/  @P0 FADD.FTZ R5, -R28, R29 ;  /* 0x0000001d1c050221 */ /* 0x000fe40000010100 */
[----:B------:R-:W-:Y:S02]  /*3b60*/  @P0 IMAD R6, R17, 0x9, R12 ;  /* 0x0000000911060824 */ /* 0x000fe400078e020c */
[----:B------:R-:W-:-:S06]  /*3b70*/  @P0 FMUL.FTZ R5, R5, 1.4426950216293334961 ;  /* 0x3fb8aa3b05050820 */ /* 0x000fcc0000410000 */
[----:B------:R-:W0:Y:S02]  /*3b80*/  @P0 MUFU.EX2 R5, R5 ;  /* 0x0000000500050308 */ /* 0x000e240000000800 */
[----:B0-----:R0:W-:Y:S04]  /*3b90*/  @P0 STS [R6.X4], R5 ;  /* 0x0000000506000388 */ /* 0x0011e80000004800 */
[----:B------:R-:W-:Y:S01]  /*3ba0*/  BAR.SYNC.DEFER_BLOCKING 0x0 ;  /* 0x0000000000007b1d */ /* 0x000fe20000010000 */
[----:B------:R-:W-:-:S13]  /*3bb0*/  ISETP.GE.AND P0, PT, R13, 0x1, PT ;  /* 0x000000010d00780c */ /* 0x000fda0003f06270 */
[----:B------:R-:W-:Y:S05]  /*3bc0*/  @!P0 BRA `(.L_x_517) ;  /* 0x0000061000008947 */ /* 0x000fea0003800000 */
[----:B------:R-:W-:Y:S01]  /*3bd0*/  ULDC UR5, c[0x0][0x22c] ;  /* 0x00008b0000057ab9 */ /* 0x000fe20000000800 */
[C---:B------:R-:W-:Y:S01]  /*3be0*/  IMAD R23, R12.reuse, 0x40, R16 ;  /* 0x000000400c177824 */ /* 0x040fe200078e0210 */
[----:B------:R-:W-:Y:S01]  /*3bf0*/  UIMAD UR5, UR8, UR5, URZ ;  /* 0x00000005080572a4 */ /* 0x000fe2000f8e023f */
[----:B------:R-:W-:Y:S01]  /*3c00*/  ISETP.GT.AND P1, PT, R13, 0x3, PT ;  /* 0x000000030d00780c */ /* 0x000fe20003f24270 */
[C---:B------:R-:W-:Y:S01]  /*3c10*/  IMAD R18, R7.reuse, c[0x0][0x22c], RZ ;  /* 0x00008b0007127a24 */ /* 0x040fe200078e02ff */
[----:B------:R-:W-:Y:S01]  /*3c20*/  PLOP3.LUT P4, PT, PT, PT, PT, 0x80, 0x0 ;  /* 0x000000000000781c */ /* 0x000fe20003f8f070 */
[----:B------:R-:W-:Y:S01]  /*3c30*/  USHF.R.S32.HI UR4, URZ, 0x1f, UR5 ;  /* 0x0000001f3f047899 */ /* 0x000fe20008011405 */
[----:B------:R-:W-:Y:S01]  /*3c40*/  IADD3 R15, R7, -UR8, RZ ;  /* 0x80000008070f7c10 */ /* 0x000fe2000fffe0ff */
[----:B0-----:R-:W-:Y:S01]  /*3c50*/  IMAD.SHL.U32 R6, R12, 0x4, RZ ;  /* 0x000000040c067824 */ /* 0x001fe200078e00ff */
[C---:B------:R-:W-:Y:S01]  /*3c60*/  IADD3 R0, P0, R23.reuse, UR5, RZ ;  /* 0x0000000517007c10 */ /* 0x040fe2000ff1e0ff */
[----:B------:R-:W-:Y:S01]  /*3c70*/  IMAD.MOV.U32 R14, RZ, RZ, RZ ;  /* 0x000000ffff0e7224 */ /* 0x000fe200078e00ff */
[----:B------:R-:W-:Y:S01]  /*3c80*/  CS2R R8, SRZ ;  /* 0x0000000000087805 */ /* 0x000fe2000001ff00 */
[----:B------:R-:W-:Y:S01]  /*3c90*/  CS2R R10, SRZ ;  /* 0x00000000000a7805 */ /* 0x000fe2000001ff00 */
[----:B------:R-:W-:Y:S01]  /*3ca0*/  LEA.HI.X.SX32 R23, R23, UR4, 0x1, P0 ;  /* 0x0000000417177c11 */ /* 0x000fe200080f0eff */
[----:B------:R-:W-:Y:S01]  /*3cb0*/  IMAD.WIDE R18, R18, 0x4, RZ ;  /* 0x0000000412127825 */ /* 0x000fe200078e02ff */
[----:B------:R-:W-:-:S04]  /*3cc0*/  LEA R22, P0, R0, c[0x0][0x1d8], 0x2 ;  /* 0x0000760000167a11 */ /* 0x000fc800078010ff */
[----:B------:R-:W-:Y:S01]  /*3cd0*/  LEA.HI.X R23, R0, c[0x0][0x1dc], R23, 0x2, P0 ;  /* 0x0000770000177a11 */ /* 0x000fe200000f1417 */
[----:B------:R-:W-:Y:S01]  /*3ce0*/  IMAD.MOV.U32 R0, RZ, RZ, RZ ;  /* 0x000000ffff007224 */ /* 0x000fe200078e00ff */
[----:B------:R-:W-:Y:S05]  /*3cf0*/  @!P1 BRA `(.L_x_518) ;  /* 0x0000029000009947 */ /* 0x000fea0003800000 */
[----:B------:R-:W-:Y:S02]  /*3d00*/  PLOP3.LUT P4, PT, PT, PT, PT, 0x8, 0x0 ;  /* 0x000000000000781c */ /* 0x000fe40003f8e170 */
[CC--:B------:R-:W-:Y:S02]  /*3d10*/  ISETP.GE.AND P3, PT, R12.reuse, R15.reuse, PT ;  /* 0x0000000f0c00720c */ /* 0x0c0fe40003f66270 */
[----:B------:R-:W-:Y:S02]  /*3d20*/  ISETP.GE.AND P0, PT, R12, R15, PT ;  /* 0x0000000f0c00720c */ /* 0x000fe40003f06270 */
[----:B------:R-:W-:-:S09]  /*3d30*/  IADD3 R13, R13, -0x3, RZ ;  /* 0xfffffffd0d0d7810 */ /* 0x000fd20007ffe0ff */
.L_x_519:
        /* <DEDUP_REMOVED lines=37> */
.L_x_518:
        /* <DEDUP_REMOVED lines=25> */
.L_x_520:
[----:B------:R-:W-:-:S13]  /*4120*/  ISETP.LT.OR P4, PT, R14, c[0x0][0x314], P4 ;  /* 0x0000c5000e007a0c */ /* 0x000fda0002781670 */
[----:B------:R-:W-:Y:S05]  /*4130*/  @!P4 BRA `(.L_x_517) ;  /* 0x000000a00000c947 */ /* 0x000fea0003800000 */
[----:B------:R-:W-:Y:S01]  /*4140*/  ISETP.GE.AND P0, PT, R12, R15, PT ;  /* 0x0000000f0c00720c */ /* 0x000fe20003f06270 */
[----:B------:R-:W-:-:S12]  /*4150*/  BSSY B0, `(.L_x_521) ;  /* 0x0000003000007945 */ /* 0x000fd80003800000 */
[----:B------:R-:W-:Y:S05]  /*4160*/  @P0 BRA `(.L_x_522) ;  /* 0x0000001000000947 */ /* 0x000fea0003800000 */
[----:B------:R0:W5:Y:S02]  /*4170*/  LDG.E.128 R8, [R22.64] ;  /* 0x0000000a16087981 */ /* 0x000164000c1e1d00 */
.L_x_522:
[----:B------:R-:W-:Y:S05]  /*4180*/  BSYNC B0 ;  /* 0x0000000000007941 */ /* 0x000fea0003800000 */
.L_x_521:
[----:B------:R-:W1:Y:S02]  /*4190*/  LDS R5, [R6] ;  /* 0x0000000006057984 */ /* 0x000e640000000800 */
[C---:B-1---5:R-:W-:Y:S02]  /*41a0*/  FFMA.FTZ R4, R5.reuse, R8, R4 ;  /* 0x0000000805047223 */ /* 0x062fe40000010004 */
[C---:B------:R-:W-:Y:S02]  /*41b0*/  FFMA.FTZ R3, R5.reuse, R9, R3 ;  /* 0x0000000905037223 */ /* 0x040fe40000010003 */
[C---:B------:R-:W-:Y:S02]  /*41c0*/  FFMA.FTZ R2, R5.reuse, R10, R2 ;  /* 0x0000000a05027223 */ /* 0x040fe40000010002 */
[----:B------:R-:W-:Y:S02]  /*41d0*/  FFMA.FTZ R0, R5, R11, R0 ;  /* 0x0000000b05007223 */ /* 0x000fe40000010000 */
.L_x_517:
[----:B------:R-:W-:Y:S02]  /*41e0*/  IADD3 R12, R12, UR8, RZ ;  /* 0x000000080c0c7c10 */ /* 0x000fe4000fffe0ff */
[----:B------:R-:W-:-:S02]  /*41f0*/  F2FP.BF16.PACK_AB R4, R3, R4 ;  /* 0x000000040304723e */ /* 0x000fc400000010ff */
[----:B------:R-:W-:Y:S02]  /*4200*/  ISETP.GE.AND P0, PT, R12, R7, PT ;  /* 0x000000070c00720c */ /* 0x000fe40003f06270 */
[----:B0-----:R-:W-:-:S11]  /*4210*/  F2FP.BF16.PACK_AB R5, R0, R2 ;  /* 0x000000020005723e */ /* 0x001fd600000010ff */
        /* <DEDUP_REMOVED lines=74> */
        .weak           $__internal_10_$__cuda_sm20_div_s64
        .type           $__internal_10_$__cuda_sm20_div_s64,@function
        .size           $__internal_10_$__cuda_sm20_div_s64,(.L_x_7808 - $__internal_10_$__cuda_sm20_div_s64)
$__internal_10_$__cuda_sm20_div_s64:
        /* <DEDUP_REMOVED lines=83> */
[----:B------:R-:W-:Y:S06]  /*4bf0*/  RET.REL.NODEC R26 `(_ZN5flash32flash_fwd_splitkv_combine_kernelI23Flash_fwd_kernel_traitsILi64ELi64ELi256ELi4ELb0ELb0EN7cutlass10bfloat16_tE19Flash_kernel_traitsILi64ELi64ELi256ELi4ES3_EELi8ELi4ELb1EEEvNS_16Flash_fwd_paramsE) ;  /* 0xffffb4001a007950 */ /* 0x000fec0003c3ffff */
.L_x_523:
        /* <DEDUP_REMOVED lines=16> */
.L_x_7808:


//--------------------- .text._ZN5flash32flash_fwd_splitkv_combine_kernelI23Flash_fwd_kernel_traitsILi64ELi64ELi256ELi4ELb0ELb0EN7cutlass10bfloat16_tE19Flash_kernel_traitsILi64ELi64ELi256ELi4ES3_EELi8ELi3ELb1EEEvNS_16Flash_fwd_paramsE --------------------------
	.section	.text._ZN5flash32flash_fwd_splitkv_combine_kernelI23Flash_fwd_kernel_traitsILi64ELi64ELi256ELi4ELb0ELb0EN7cutlass10bfloat16_tE19Flash_kernel_traitsILi64ELi64ELi256ELi4ES3_EELi8ELi3ELb1EEEvNS_16Flash_fwd_paramsE,"ax",@progbits
	.sectioninfo	@"SHI_REGISTERS=54"
	.align	128
        .global         _ZN5flash32flash_fwd_splitkv_combine_kernelI23Flash_fwd_kernel_traitsILi64ELi64ELi256ELi4ELb0ELb0EN7cutlass10bfloat16_tE19Flash_kernel_traitsILi64ELi64ELi256ELi4ES3_EELi8ELi3ELb1EEEvNS_16Flash_fwd_paramsE
        .type           _ZN5flash32flash_fwd_splitkv_combine_kernelI23Flash_fwd_kernel_traitsILi64ELi64ELi256ELi4ELb0ELb0EN7cutlass10bfloat16_tE19Flash_kernel_traitsILi64ELi64ELi256ELi4ES3_EELi8ELi3ELb1EEEvNS_16Flash_fwd_paramsE,@function
        .size           _ZN5flash32flash_fwd_splitkv_combine_kernelI23Flash_fwd_kernel_traitsILi64ELi64ELi256ELi4ELb0ELb0EN7cutlass10bfloat16_tE19Flash_kernel_traitsILi64ELi64ELi256ELi4ES3_EELi8ELi3ELb1EEEvNS_16Flash_fwd_paramsE,(.L_x_7809 - _ZN5flash32flash_fwd_splitkv_combine_kernelI23Flash_fwd_kernel_traitsILi64ELi64ELi256ELi4ELb0ELb0EN7cutlass10bfloat16_tE19Flash_kernel_traitsILi64ELi64ELi256ELi4ES3_EELi8ELi3ELb1EEEvNS_16Flash_fwd_paramsE)
        .other          _ZN5flash32flash_fwd_splitkv_combine_kernelI23Flash_fwd_kernel_traitsILi64ELi64ELi256ELi4ELb0ELb0EN7cutlass10bfloat16_tE19Flash_kernel_traitsILi64ELi64ELi256ELi4ES3_EELi8ELi3ELb1EEEvNS_16Flash_fwd_paramsE,@"STO_CUDA_ENTRY STV_DEFAULT"
_ZN5flash32flash_fwd_splitkv_combine_kernelI23Flash_fwd_kernel_traitsILi64ELi64ELi256ELi4ELb0ELb0EN7cutlass10bfloat16_tE19Flash_kernel_traitsILi64ELi64ELi256ELi4ES3_EELi8ELi3ELb1EEEvNS_16Flash_fwd_paramsE:
.text._ZN5flash32flash_fwd_splitkv_combine_kernelI23Flash_fwd_kernel_traitsILi64ELi64ELi256ELi4ELb0ELb0EN7cutlass10bfloat16_tE19Flash_kernel_traitsILi64ELi64ELi256ELi4ES3_EELi8ELi3ELb1EEEvNS_16Flash_fwd_paramsE:
        /* <DEDUP_REMOVED lines=23> */
[----:B------:R-:W-:Y:S05]  /*0170*/  CALL.REL.NOINC `($__internal_11_$__cuda_sm20_div_s64) ;  /* 0x000044a000007944 */ /* 0x000fea0003c00000 */
[----:B------:R-:W-:Y:S01]  /*0180*/  MOV R24, R0 ;  /* 0x0000000000187202 */ /* 0x000fe20000000f00 */
[----:B------:R-:W-:Y:S05]  /*0190*/  BRA `(.L_x_525) ;  /* 0x0000013000007947 */ /* 0x000fea0003800000 */
.L_x_524:
        /* <DEDUP_REMOVED lines=19> */
.L_x_525:
        /* <DEDUP_REMOVED lines=10> */
[----:B------:R-:W-:Y:S05]  /*0370*/  CALL.REL.NOINC `($__internal_11_$__cuda_sm20_div_s64) ;  /* 0x000042a000007944 */ /* 0x000fea0003c00000 */
[----:B------:R-:W-:Y:S02]  /*0380*/  MOV R12, R0 ;  /* 0x00000000000c7202 */ /* 0x000fe40000000f00 */
[----:B------:R-:W-:Y:S01]  /*0390*/  MOV R13, R25 ;  /* 0x00000019000d7202 */ /* 0x000fe20000000f00 */
[----:B------:R-:W-:Y:S05]  /*03a0*/  BRA `(.L_x_528) ;  /* 0x0000013000007947 */ /* 0x000fea0003800000 */
.L_x_527:
        /* <DEDUP_REMOVED lines=19> */
.L_x_528:
[----:B------:R-:W-:Y:S05]  /*04e0*/  BSYNC B0 ;  /* 0x0000000000007941 */ /* 0x000fea0003800000 */
.L_x_526:
        /* <DEDUP_REMOVED lines=44> */
.L_x_530:
        /* <DEDUP_REMOVED lines=19> */
.L_x_531:
[----:B------:R-:W-:Y:S05]  /*08e0*/  BSYNC B0 ;  /* 0x0000000000007941 */ /* 0x000fea0003800000 */
.L_x_529:
        /* <DEDUP_REMOVED lines=71> */
[----:B------:R-:W-:Y:S05]  /*0d60*/  CALL.REL.NOINC `($__internal_11_$__cuda_sm20_div_s64) ;  /* 0x000038b000007944 */ /* 0x000fea0003c00000 */
[----:B------:R-:W-:Y:S02]  /*0d70*/  MOV R32, R0 ;  /* 0x0000000000207202 */ /* 0x000fe40000000f00 */
[----:B------:R-:W-:Y:S01]  /*0d80*/  MOV R33, R25 ;  /* 0x0000001900217202 */ /* 0x000fe20000000f00 */
[----:B------:R-:W-:Y:S05]  /*0d90*/  BRA `(.L_x_534) ;  /* 0x0000013000007947 */ /* 0x000fea0003800000 */
.L_x_533:
        /* <DEDUP_REMOVED lines=19> */
.L_x_534:
[----:B------:R-:W-:Y:S05]  /*0ed0*/  BSYNC B0 ;  /* 0x0000000000007941 */ /* 0x000fea0003800000 */
.L_x_532:
        /* <DEDUP_REMOVED lines=42> */
.L_x_536:
        /* <DEDUP_REMOVED lines=19> */
.L_x_537:
[----:B------:R-:W-:Y:S05]  /*12b0*/  BSYNC B0 ;  /* 0x0000000000007941 */ /* 0x000fea0003800000 */
.L_x_535:
        /* <DEDUP_REMOVED lines=132> */
.L_x_539:
[----:B------:R-:W-:Y:S05]  /*1b00*/  BSYNC B0 ;  /* 0x0000000000007941 */ /* 0x000fea0003800000 */
.L_x_538:
        /* <DEDUP_REMOVED lines=85> */
.L_x_544:
        /* <DEDUP_REMOVED lines=22> */
.L_x_545:
[----:B------:R-:W-:Y:S05]  /*21c0*/  BSYNC B0 ;  /* 0x0000000000007941 */ /* 0x000fea0003800000 */
.L_x_543:
        /* <DEDUP_REMOVED lines=8> */
[----:B------:R-:W-:Y:S05]  /*2250*/  CALL.REL.NOINC `($__internal_11_$__cuda_sm20_div_s64) ;  /* 0x000023c000007944 */ /* 0x000fea0003c00000 */
        /* <DEDUP_REMOVED lines=10> */
.L_x_547:
        /* <DEDUP_REMOVED lines=22> */
.L_x_548:
[----:B------:R-:W-:Y:S05]  /*2460*/  BSYNC B0 ;  /* 0x0000000000007941 */ /* 0x000fea0003800000 */
.L_x_546:
        /* <DEDUP_REMOVED lines=11> */
[----:B------:R-:W-:Y:S05]  /*2520*/  CALL.REL.NOINC `($__internal_11_$__cuda_sm20_div_s64) ;  /* 0x000020f000007944 */ /* 0x000fea0003c00000 */
        /* <DEDUP_REMOVED lines=8> */
.L_x_550:
        /* <DEDUP_REMOVED lines=22> */
.L_x_551:
[----:B------:R-:W-:Y:S05]  /*2710*/  BSYNC B0 ;  /* 0x0000000000007941 */ /* 0x000fea0003800000 */
.L_x_549:
        /* <DEDUP_REMOVED lines=50> */
.L_x_553:
        /* <DEDUP_REMOVED lines=23> */
.L_x_554:
[----:B------:R-:W-:Y:S05]  /*2bb0*/  BSYNC B0 ;  /* 0x0000000000007941 */ /* 0x000fea0003800000 */
.L_x_552:
        /* <DEDUP_REMOVED lines=19> */
.L_x_556:
        /* <DEDUP_REMOVED lines=22> */
.L_x_557:
[----:B------:R-:W-:Y:S05]  /*2e50*/  BSYNC B0 ;  /* 0x0000000000007941 */ /* 0x000fea0003800000 */
.L_x_555:
        /* <DEDUP_REMOVED lines=21> */
.L_x_559:
        /* <DEDUP_REMOVED lines=23> */
.L_x_560:
[----:B------:R-:W-:Y:S05]  /*3120*/  BSYNC B0 ;  /* 0x0000000000007941 */ /* 0x000fea0003800000 */
.L_x_558:
        /* <DEDUP_REMOVED lines=38> */
.L_x_562:
        /* <DEDUP_REMOVED lines=23> */
.L_x_563:
[----:B------:R-:W-:Y:S05]  /*3500*/  BSYNC B0 ;  /* 0x0000000000007941 */ /* 0x000fea0003800000 */
.L_x_561:
        /* <DEDUP_REMOVED lines=27> */
.L_x_565:
        /* <DEDUP_REMOVED lines=23> */
.L_x_566:
[----:B------:R-:W-:Y:S05]  /*3830*/  BSYNC B0 ;  /* 0x0000000000007941 */ /* 0x000fea0003800000 */
.L_x_564:
        /* <DEDUP_REMOVED lines=20> */
.L_x_542:
[----:B------:R-:W-:-:S04]  /*3980*/  LEA R2, P0, R34, c[0x0][0x200], 0x2 ;  /* 0x0000800022027a11 */ /* 0x000fc800078010ff */
[----:B------:R-:W-:-:S05]  /*3990*/  LEA.HI.X R3, R34, c[0x0][0x204], R35, 0x2, P0 ;  /* 0x0000810022037a11 */ /* 0x000fca00000f1423 */
[----:B------:R0:W-:Y:S04]  /*39a0*/  STG.E [R2.64], R28 ;  /* 0x0000001c02007986 */ /* 0x0001e8000c10190a */
.L_x_541:
[----:B------:R-:W-:Y:S05]  /*39b0*/  BSYNC B1 ;  /* 0x0000000000017941 */ /* 0x000fea0003800000 */
.L_x_540:
[----:B------:R-:W1:Y:S01]  /*39c0*/  S2R R16, SR_TID.X ;  /* 0x0000000000107919 */ /* 0x000e620000002100 */
[----:B------:R-:W-:Y:S02]  /*39d0*/  IMAD.MOV.U32 R12, RZ, RZ, c[0x0][0x314] ;  /* 0x0000c500ff0c7624 */ /* 0x000fe400078e00ff */
        /* <DEDUP_REMOVED lines=9> */
[----:B------:R-:W-:-:S03]  /*3a70*/  IMAD.MOV.U32 R0, RZ, RZ, RZ ;  /* 0x000000ffff007224 */ /* 0x000fc600078e00ff */
        /* <DEDUP_REMOVED lines=9> */
[----:B------:R-:W-:-:S13]  /*3b10*/  ISETP.GE.AND P0, PT, R12, 0x1, PT ;  /* 0x000000010c00780c */ /* 0x000fda0003f06270 */
[----:B------:R-:W-:Y:S05]  /*3b20*/  @!P0 BRA `(.L_x_567) ;  /* 0x0000061000008947 */ /* 0x000fea0003800000 */
[----:B------:R-:W-:Y:S01]  /*3b30*/  ULDC UR5, c[0x0][0x22c] ;  /* 0x00008b0000057ab9 */ /* 0x000fe20000000800 */
[----:B0-----:R-:W-:Y:S01]  /*3b40*/  IMAD R23, R15, 0x40, R16 ;  /* 0x000000400f177824 */ /* 0x001fe200078e0210 */
[----:B------:R-:W-:Y:S01]  /*3b50*/  UIMAD UR5, UR8, UR5, URZ ;  /* 0x00000005080572a4 */ /* 0x000fe2000f8e023f */
[----:B------:R-:W-:Y:S01]  /*3b60*/  ISETP.GT.AND P1, PT, R12, 0x3, PT ;  /* 0x000000030c00780c */ /* 0x000fe20003f24270 */
[C---:B------:R-:W-:Y:S01]  /*3b70*/  IMAD R18, R7.reuse, c[0x0][0x22c], RZ ;  /* 0x00008b0007127a24 */ /* 0x040fe200078e02ff */
[----:B------:R-:W-:Y:S01]  /*3b80*/  PLOP3.LUT P4, PT, PT, PT, PT, 0x80, 0x0 ;  /* 0x000000000000781c */ /* 0x000fe20003f8f070 */
[----:B------:R-:W-:Y:S01]  /*3b90*/  USHF.R.S32.HI UR4, URZ, 0x1f, UR5 ;  /* 0x0000001f3f047899 */ /* 0x000fe20008011405 */
[----:B------:R-:W-:Y:S01]  /*3ba0*/  IADD3 R14, R7, -UR8, RZ ;  /* 0x80000008070e7c10 */ /* 0x000fe2000fffe0ff */
[----:B------:R-:W-:Y:S01]  /*3bb0*/  IMAD.SHL.U32 R6, R15, 0x4, RZ ;  /* 0x000000040f067824 */ /* 0x000fe200078e00ff */
        /* <DEDUP_REMOVED lines=14> */
.L_x_569:
[----:B------:R0:W2:Y:S01]  /*3ca0*/  @!P3 LDG.E.128 R8, [R22.64] ;  /* 0x0000000a1608b981 */ /* 0x0000a2000c1e1d00 */
[----:B------:R-:W-:Y:S02]  /*3cb0*/  PLOP3.LUT P3, PT, P0, PT, PT, 0x80, 0x0 ;  /* 0x000000000000781c */ /* 0x000fe4000076f070 */
[C---:B------:R-:W-:Y:S01]  /*3cc0*/  IADD3 R24, P1, R18.reuse, R22, RZ ;  /* 0x0000001612187210 */ /* 0x040fe20007f3e0ff */
[----:B------:R-:W2:Y:S01]  /*3cd0*/  LDS R5, [R6] ;  /* 0x0000000006057984 */ /* 0x000ea20000000800 */
[----:B------:R-:W-:Y:S02]  /*3ce0*/  IADD3 R13, R13, 0x4, RZ ;  /* 0x000000040d0d7810 */ /* 0x000fe40007ffe0ff */
[----:B------:R-:W-:Y:S02]  /*3cf0*/  IADD3.X R25, R19, R23, RZ, P1, !PT ;  /* 0x0000001713197210 */ /* 0x000fe40000ffe4ff */
        /* <DEDUP_REMOVED lines=31> */
.L_x_568:
[----:B------:R-:W-:-:S04]  /*3ef0*/  IADD3 R5, -R13, c[0x0][0x314], RZ ;  /* 0x0000c5000d057a10 */ /* 0x000fc80007ffe1ff */
[----:B------:R-:W-:-:S13]  /*3f00*/  ISETP.GT.AND P0, PT, R5, 0x1, PT ;  /* 0x000000010500780c */ /* 0x000fda0003f04270 */
[----:B------:R-:W-:Y:S05]  /*3f10*/  @!P0 BRA `(.L_x_570) ;  /* 0x0000016000008947 */ /* 0x000fea0003800000 */
[----:B------:R-:W-:Y:S01]  /*3f20*/  ISETP.GE.AND P0, PT, R15, R14, PT ;  /* 0x0000000e0f00720c */ /* 0x000fe20003f06270 */
[----:B------:R-:W0:Y:S01]  /*3f30*/  LDS R25, [R6] ;  /* 0x0000000006197984 */ /* 0x000e220000000800 */
[----:B------:R-:W-:-:S03]  /*3f40*/  IADD3 R26, P1, R18, R22, RZ ;  /* 0x00000016121a7210 */ /* 0x000fc60007f3e0ff */
[----:B------:R1:W2:Y:S08]  /*3f50*/  LDS R20, [R6+0x24] ;  /* 0x0000240006147984 */ /* 0x0002b00000000800 */
[----:B------:R-:W0:Y:S01]  /*3f60*/  @!P0 LDG.E.128 R8, [R22.64] ;  /* 0x0000000a16088981 */ /* 0x000e22000c1e1d00 */
[----:B------:R-:W-:Y:S02]  /*3f70*/  IADD3.X R27, R19, R23, RZ, P1, !PT ;  /* 0x00000017131b7210 */ /* 0x000fe40000ffe4ff */
[----:B------:R-:W-:Y:S01]  /*3f80*/  IADD3 R13, R13, 0x1, RZ ;  /* 0x000000010d0d7810 */ /* 0x000fe20007ffe0ff */
[----:B0-----:R-:W-:-:S02]  /*3f90*/  FFMA.FTZ R21, R8, R25, R4 ;  /* 0x0000001908157223 */ /* 0x001fc40000010004 */
[-C--:B------:R-:W-:Y:S02]  /*3fa0*/  FFMA.FTZ R12, R9, R25.reuse, R3 ;  /* 0x00000019090c7223 */ /* 0x080fe40000010003 */
[-C--:B------:R-:W-:Y:S02]  /*3fb0*/  FFMA.FTZ R5, R10, R25.reuse, R2 ;  /* 0x000000190a057223 */ /* 0x080fe40000010002 */
[----:B------:R-:W-:Y:S02]  /*3fc0*/  FFMA.FTZ R0, R11, R25, R0 ;  /* 0x000000190b007223 */ /* 0x000fe40000010000 */
[----:B------:R-:W2:Y:S01]  /*3fd0*/  @!P0 LDG.E.128 R8, [R26.64] ;  /* 0x0000000a1a088981 */ /* 0x000ea2000c1e1d00 */
[----:B------:R-:W-:Y:S02]  /*3fe0*/  IADD3 R22, P0, R18, R26, RZ ;  /* 0x0000001a12167210 */ /* 0x000fe40007f1e0ff */
[----:B------:R-:W-:Y:S02]  /*3ff0*/  IADD3 R18, R6, 0x24, RZ ;  /* 0x0000002406127810 */ /* 0x000fe40007ffe0ff */
[----:B------:R-:W-:-:S02]  /*4000*/  IADD3.X R23, R19, R27, RZ, P0, !PT ;  /* 0x0000001b13177210 */ /* 0x000fc400007fe4ff */
[----:B------:R-:W-:Y:S02]  /*4010*/  PLOP3.LUT P4, PT, PT, PT, PT, 0x8, 0x0 ;  /* 0x000000000000781c */ /* 0x000fe40003f8e170 */
[----:B------:R-:W-:Y:S02]  /*4020*/  IADD3 R13, R13, 0x1, RZ ;  /* 0x000000010d0d7810 */ /* 0x000fe40007ffe0ff */
[----:B-1----:R-:W-:Y:S01]  /*4030*/  IADD3 R6, R18, 0x24, RZ ;  /* 0x0000002412067810 */ /* 0x002fe20007ffe0ff */
[-C--:B--2---:R-:W-:Y:S02]  /*4040*/  FFMA.FTZ R4, R8, R20.reuse, R21 ;  /* 0x0000001408047223 */ /* 0x084fe40000010015 */
[-C--:B------:R-:W-:Y:S02]  /*4050*/  FFMA.FTZ R3, R9, R20.reuse, R12 ;  /* 0x0000001409037223 */ /* 0x080fe4000001000c */
[-C--:B------:R-:W-:Y:S02]  /*4060*/  FFMA.FTZ R2, R10, R20.reuse, R5 ;  /* 0x000000140a027223 */ /* 0x080fe40000010005 */
[----:B------:R-:W-:-:S02]  /*4070*/  FFMA.FTZ R0, R11, R20, R0 ;  /* 0x000000140b007223 */ /* 0x000fc40000010000 */
.L_x_570:
[----:B------:R-:W-:-:S13]  /*4080*/  ISETP.LT.OR P4, PT, R13, c[0x0][0x314], P4 ;  /* 0x0000c5000d007a0c */ /* 0x000fda0002781670 */
[----:B------:R-:W-:Y:S05]  /*4090*/  @!P4 BRA `(.L_x_567) ;  /* 0x000000a00000c947 */ /* 0x000fea0003800000 */
[----:B------:R-:W-:Y:S01]  /*40a0*/  ISETP.GE.AND P0, PT, R15, R14, PT ;  /* 0x0000000e0f00720c */ /* 0x000fe20003f06270 */
[----:B------:R-:W-:-:S12]  /*40b0*/  BSSY B0, `(.L_x_571) ;  /* 0x0000003000007945 */ /* 0x000fd80003800000 */
[----:B------:R-:W-:Y:S05]  /*40c0*/  @P0 BRA `(.L_x_572) ;  /* 0x0000001000000947 */ /* 0x000fea0003800000 */
[----:B------:R0:W5:Y:S02]  /*40d0*/  LDG.E.128 R8, [R22.64] ;  /* 0x0000000a16087981 */ /* 0x000164000c1e1d00 */
.L_x_572:
[----:B------:R-:W-:Y:S05]  /*40e0*/  BSYNC B0 ;  /* 0x0000000000007941 */ /* 0x000fea0003800000 */
.L_x_571:
[----:B------:R-:W1:Y:S02]  /*40f0*/  LDS R5, [R6] ;  /* 0x0000000006057984 */ /* 0x000e640000000800 */
[C---:B-1---5:R-:W-:Y:S02]  /*4100*/  FFMA.FTZ R4, R5.reuse, R8, R4 ;  /* 0x0000000805047223 */ /* 0x062fe40000010004 */
[C---:B------:R-:W-:Y:S02]  /*4110*/  FFMA.FTZ R3, R5.reuse, R9, R3 ;  /* 0x0000000905037223 */ /* 0x040fe40000010003 */
[C---:B------:R-:W-:Y:S02]  /*4120*/  FFMA.FTZ R2, R5.reuse, R10, R2 ;  /* 0x0000000a05027223 */ /* 0x040fe40000010002 */
[----:B------:R-:W-:Y:S02]  /*4130*/  FFMA.FTZ R0, R5, R11, R0 ;  /* 0x0000000b05007223 */ /* 0x000fe40000010000 */
.L_x_567:
[----:B0-----:R-:W-:Y:S02]  /*4140*/  IADD3 R6, R15, UR8, RZ ;  /* 0x000000080f067c10 */ /* 0x001fe4000fffe0ff */
        /* <DEDUP_REMOVED lines=77> */
        .weak           $__internal_11_$__cuda_sm20_div_s64
        .type           $__internal_11_$__cuda_sm20_div_s64,@function
        .size           $__internal_11_$__cuda_sm20_div_s64,(.L_x_7809 - $__internal_11_$__cuda_sm20_div_s64)
$__internal_11_$__cuda_sm20_div_s64:
        /* <DEDUP_REMOVED lines=83> */
[----:B------:R-:W-:Y:S06]  /*4b50*/  RET.REL.NODEC R38 `(_ZN5flash32flash_fwd_splitkv_combine_kernelI23Flash_fwd_kernel_traitsILi64ELi64ELi256ELi4ELb0ELb0EN7cutlass10bfloat16_tE19Flash_kernel_traitsILi64ELi64ELi256ELi4ES3_EELi8ELi3ELb1EEEvNS_16Flash_fwd_paramsE) ;  /* 0xffffb4a026007950 */ /* 0x000fec0003c3ffff */
.L_x_573:
        /* <DEDUP_REMOVED lines=10> */
.L_x_7809:


//--------------------- .text._ZN5flash32flash_fwd_splitkv_combine_kernelI23Flash_fwd_kernel_traitsILi64ELi64ELi256ELi4ELb0ELb0EN7cutlass10bfloat16_tE19Flash_kernel_traitsILi64ELi64ELi256ELi4ES3_EELi8ELi2ELb1EEEvNS_16Flash_fwd_paramsE --------------------------
	.section	.text._ZN5flash32flash_fwd_splitkv_combine_kernelI23Flash_fwd_kernel_traitsILi64ELi64ELi256ELi4ELb0ELb0EN7cutlass10bfloat16_tE19Flash_kernel_traitsILi64ELi64ELi256ELi4ES3_EELi8ELi2ELb1EEEvNS_16Flash_fwd_paramsE,"ax",@progbits
	.sectioninfo	@"SHI_REGISTERS=54"
	.align	128
        .global         _ZN5flash32flash_fwd_splitkv_combine_kernelI23Flash_fwd_kernel_traitsILi64ELi64ELi256ELi4ELb0ELb0EN7cutlass10bfloat16_tE19Flash_kernel_traitsILi64ELi64ELi256ELi4ES3_EELi8ELi2ELb1EEEvNS_16Flash_fwd_paramsE
        .type           _ZN5flash32flash_fwd_splitkv_combine_kernelI23Flash_fwd_kernel_traitsILi64ELi64ELi256ELi4ELb0ELb0EN7cutlass10bfloat16_tE19Flash_kernel_traitsILi64ELi64ELi256ELi4ES3_EELi8ELi2ELb1EEEvNS_16Flash_fwd_paramsE,@function
        .size           _ZN5flash32flash_fwd_splitkv_combine_kernelI23Flash_fwd_kernel_traitsILi64ELi64ELi256ELi4ELb0ELb0EN7cutlass10bfloat16_tE19Flash_kernel_traitsILi64ELi64ELi256ELi4ES3_EELi8ELi2ELb1EEEvNS_16Flash_fwd_paramsE,(.L_x_7810 - _ZN5flash32flash_fwd_splitkv_combine_kernelI23Flash_fwd_kernel_traitsILi64ELi64ELi256ELi4ELb0ELb0EN7cutlass10bfloat16_tE19Flash_kernel_traitsILi64ELi64ELi256ELi4ES3_EELi8ELi2ELb1EEEvNS_16Flash_fwd_paramsE)
        .other          _ZN5flash32flash_fwd_splitkv_combine_kernelI23Flash_fwd_kernel_traitsILi64ELi64ELi256ELi4ELb0ELb0EN7cutlass10bfloat16_tE19Flash_kernel_traitsILi64ELi64ELi256ELi4ES3_EELi8ELi2ELb1EEEvNS_16Flash_fwd_paramsE,@"STO_CUDA_ENTRY STV_DEFAULT"
_ZN5flash32flash_fwd_splitkv_combine_kernelI23Flash_fwd_kernel_traitsILi64ELi64ELi256ELi4ELb0ELb0EN7cutlass10bfloat16_tE19Flash_kernel_traitsILi64ELi64ELi256ELi4ES3_EELi8ELi2ELb1EEEvNS_16Flash_fwd_paramsE:
.text._ZN5flash32flash_fwd_splitkv_combine_kernelI23Flash_fwd_kernel_traitsILi64ELi64ELi256ELi4ELb0ELb0EN7cutlass10bfloat16_tE19Flash_kernel_traitsILi64ELi64ELi256ELi4ES3_EELi8ELi2ELb1EEEvNS_16Flash_fwd_paramsE:
        /* <DEDUP_REMOVED lines=23> */
[----:B------:R-:W-:Y:S05]  /*0170*/  CALL.REL.NOINC `($__internal_12_$__cuda_sm20_div_s64) ;  /* 0x0000448000007944 */ /* 0x000fea0003c00000 */
[----:B------:R-:W-:Y:S01]  /*0180*/  MOV R20, R0 ;  /* 0x0000000000147202 */ /* 0x000fe20000000f00 */
[----:B------:R-:W-:Y:S05]  /*0190*/  BRA `(.L_x_575) ;  /* 0x0000013000007947 */ /* 0x000fea0003800000 */
.L_x_574:
        /* <DEDUP_REMOVED lines=19> */
.L_x_575:
        /* <DEDUP_REMOVED lines=10> */
[----:B------:R-:W-:Y:S05]  /*0370*/  CALL.REL.NOINC `($__internal_12_$__cuda_sm20_div_s64) ;  /* 0x0000428000007944 */ /* 0x000fea0003c00000 */
[----:B------:R-:W-:Y:S02]  /*0380*/  MOV R10, R0 ;  /* 0x00000000000a7202 */ /* 0x000fe40000000f00 */
[----:B------:R-:W-:Y:S01]  /*0390*/  MOV R11, R21 ;  /* 0x00000015000b7202 */ /* 0x000fe20000000f00 */
[----:B------:R-:W-:Y:S05]  /*03a0*/  BRA `(.L_x_578) ;  /* 0x0000013000007947 */ /* 0x000fea0003800000 */
.L_x_577:
        /* <DEDUP_REMOVED lines=19> */
.L_x_578:
[----:B------:R-:W-:Y:S05]  /*04e0*/  BSYNC B0 ;  /* 0x0000000000007941 */ /* 0x000fea0003800000 */
.L_x_576:
        /* <DEDUP_REMOVED lines=43> */
.L_x_580:
        /* <DEDUP_REMOVED lines=19> */
.L_x_581:
[----:B------:R-:W-:Y:S05]  /*08d0*/  BSYNC B0 ;  /* 0x0000000000007941 */ /* 0x000fea0003800000 */
.L_x_579:
        /* <DEDUP_REMOVED lines=20> */
[----:B------:R-:W-:Y:S02]  /*0a20*/  IMAD.MOV R0, RZ, RZ, -R4 ;  /* 0x000000ffff007224 */ /* 0x000fe400078e0a04 */
[----:B------:R-:W-:Y:S02]  /*0a30*/  IMAD.MOV.U32 R7, RZ, RZ, c[0x0][0x1c0] ;  /* 0x00007000ff077624 */ /* 0x000fe400078e00ff */
[----:B------:R-:W-:-:S03]  /*0a40*/  IMAD R0, R5, R0, R6 ;  /* 0x0000000005007224 */ /* 0x000fc600078e0206 */
[C---:B------:R-:W-:Y:S01]  /*0a50*/  IADD3 R6, R7.reuse, -0x1, RZ ;  /* 0xffffffff07067810 */ /* 0x040fe20007ffe0ff */
[----:B------:R-:W-:Y:S01]  /*0a60*/  IMAD R7, R7, c[0x0][0x214], RZ ;  /* 0x0000850007077a24 */ /* 0x000fe200078e02ff */
[----:B------:R-:W-:-:S13]  /*0a70*/  ISETP.GT.U32.AND P1, PT, R5, R0, PT ;  /* 0x000000000500720c */ /* 0x000fda0003f24070 */
[----:B------:R-:W-:Y:S01]  /*0a80*/  @!P1 IMAD.IADD R0, R0, 0x1, -R5 ;  /* 0x0000000100009824 */ /* 0x000fe200078e0a05 */
[----:B------:R-:W-:Y:S02]  /*0a90*/  @!P1 IADD3 R4, R4, 0x1, RZ ;  /* 0x0000000104049810 */ /* 0x000fe40007ffe0ff */
[----:B------:R-:W-:Y:S02]  /*0aa0*/  ISETP.NE.AND P1, PT, RZ, c[0x0][0x214], PT ;  /* 0x00008500ff007a0c */ /* 0x000fe40003f25270 */
[----:B------:R-:W-:-:S13]  /*0ab0*/  ISETP.GE.U32.AND P0, PT, R0, R5, PT ;  /* 0x000000050000720c */ /* 0x000fda0003f06070 */
        /* <DEDUP_REMOVED lines=41> */
[----:B------:R-:W-:Y:S05]  /*0d50*/  CALL.REL.NOINC `($__internal_12_$__cuda_sm20_div_s64) ;  /* 0x000038a000007944 */ /* 0x000fea0003c00000 */
[----:B------:R-:W-:Y:S02]  /*0d60*/  MOV R38, R0 ;  /* 0x0000000000267202 */ /* 0x000fe40000000f00 */
[----:B------:R-:W-:Y:S01]  /*0d70*/  MOV R39, R21 ;  /* 0x0000001500277202 */ /* 0x000fe20000000f00 */
[----:B------:R-:W-:Y:S05]  /*0d80*/  BRA `(.L_x_584) ;  /* 0x0000013000007947 */ /* 0x000fea0003800000 */
.L_x_583:
        /* <DEDUP_REMOVED lines=19> */
.L_x_584:
[----:B------:R-:W-:Y:S05]  /*0ec0*/  BSYNC B0 ;  /* 0x0000000000007941 */ /* 0x000fea0003800000 */
.L_x_582:
        /* <DEDUP_REMOVED lines=10> */
[----:B0-----:R-:W-:-:S04]  /*0f70*/  IMAD.MOV R14, RZ, RZ, -R15 ;  /* 0x000000ffff0e7224 */ /* 0x001fc800078e0a0f */
[----:B------:R-:W-:Y:S02]  /*0f80*/  IMAD R9, R14, R13, RZ ;  /* 0x0000000d0e097224 */ /* 0x000fe400078e02ff */
[----:B------:R-:W-:-:S04]  /*0f90*/  IMAD.MOV.U32 R14, RZ, RZ, RZ ;  /* 0x000000ffff0e7224 */ /* 0x000fc800078e00ff */
        /* <DEDUP_REMOVED lines=27> */
[----:B------:R-:W-:Y:S02]  /*1150*/  MOV R22, R0 ;  /* 0x0000000000167202 */ /* 0x000fe40000000f00 */
[----:B------:R-:W-:Y:S01]  /*1160*/  MOV R23, R21 ;  /* 0x0000001500177202 */ /* 0x000fe20000000f00 */
[----:B------:R-:W-:Y:S05]  /*1170*/  BRA `(.L_x_587) ;  /* 0x0000013000007947 */ /* 0x000fea0003800000 */
.L_x_586:
        /* <DEDUP_REMOVED lines=19> */
.L_x_587:
[----:B------:R-:W-:Y:S05]  /*12b0*/  BSYNC B0 ;  /* 0x0000000000007941 */ /* 0x000fea0003800000 */
.L_x_585:
[----:B------:R-:W-:Y:S01]  /*12c0*/  IABS R9, c[0x0][0x214] ;  /* 0x0000850000097a13 */ /* 0x000fe20000000000 */
[----:B------:R-:W-:Y:S01]  /*12d0*/  IMAD.MOV.U32 R10, RZ, RZ, RZ ;  /* 0x000000ffff0a7224 */ /* 0x000fe200078e00ff */
[----:B------:R-:W-:Y:S01]  /*12e0*/  ISETP.GT.AND P3, PT, R7, RZ, PT ;  /* 0x000000ff0700720c */ /* 0x000fe20003f64270 */
[----:B------:R-:W-:Y:S01]  /*12f0*/  IMAD.MOV.U32 R20, RZ, RZ, RZ ;  /* 0x000000ffff147224 */ /* 0x000fe200078e00ff */
[----:B------:R-:W0:Y:S01]  /*1300*/  I2F.RP R13, R9 ;  /* 0x00000009000d7306 */ /* 0x000e220000209400 */
[----:B------:R-:W-:Y:S01]  /*1310*/  ULDC.U8 UR4, c[0x0][0x329] ;  /* 0x0000ca4000047ab9 */ /* 0x000fe20000000000 */
[----:B------:R-:W-:Y:S01]  /*1320*/  IMAD.MOV.U32 R36, RZ, RZ, c[0x0][0x214] ;  /* 0x00008500ff247624 */ /* 0x000fe200078e00ff */
[----:B------:R-:W-:Y:S01]  /*1330*/  ULDC.64 UR8, c[0x0][0x118] ;  /* 0x0000460000087ab9 */ /* 0x000fe20000000a00 */
        /* <DEDUP_REMOVED lines=9> */
[----:B------:R-:W-:-:S03]  /*13d0*/  ISETP.GE.AND P1, PT, R8, RZ, PT ;  /* 0x000000ff0800720c */ /* 0x000fc60003f26270 */
        /* <DEDUP_REMOVED lines=8> */
[----:B------:R-:W-:Y:S02]  /*1460*/  SHF.R.S32.HI R0, RZ, 0x1f, R7 ;  /* 0x0000001fff007819 */ /* 0x000fe40000011407 */
[----:B------:R-:W-:-:S03]  /*1470*/  LEA.HI.SX32 R9, R7, 0x1, 0x1 ;  /* 0x0000000107097811 */ /* 0x000fc600078f0aff */
[----:B------:R-:W-:Y:S01]  /*1480*/  @!P3 IMAD.MOV R9, RZ, RZ, R0 ;  /* 0x000000ffff09b224 */ /* 0x000fe200078e0200 */
[----:B------:R-:W-:-:S04]  /*1490*/  IABS R0, c[0x0][0x1c0] ;  /* 0x0000700000007a13 */ /* 0x000fc80000000000 */
[----:B------:R-:W0:Y:S01]  /*14a0*/  I2F.U32.RP R24, R0 ;  /* 0x0000000000187306 */ /* 0x000e220000209000 */
[----:B------:R-:W-:-:S05]  /*14b0*/  @P2 IADD3 R10, R10, 0x1, RZ ;  /* 0x000000010a0a2810 */ /* 0x000fca0007ffe0ff */
[----:B------:R-:W-:Y:S01]  /*14c0*/  @!P1 IMAD.MOV R10, RZ, RZ, -R10 ;  /* 0x000000ffff0a9224 */ /* 0x000fe200078e0a0a */
[----:B------:R-:W-:-:S05]  /*14d0*/  @!P0 LOP3.LUT R10, RZ, c[0x0][0x214], RZ, 0x33, !PT ;  /* 0x00008500ff0a8a12 */ /* 0x000fca00078e33ff */
[----:B------:R-:W-:Y:S01]  /*14e0*/  IMAD R9, R9, R10, RZ ;  /* 0x0000000a09097224 */ /* 0x000fe200078e02ff */
[----:B0-----:R-:W0:Y:S04]  /*14f0*/  MUFU.RCP R26, R24 ;  /* 0x00000018001a7308 */ /* 0x001e280000001000 */
[----:B------:R-:W-:-:S04]  /*1500*/  IABS R11, R9 ;  /* 0x00000009000b7213 */ /* 0x000fc80000000000 */
[----:B------:R-:W1:Y:S01]  /*1510*/  I2F.RP R10, R11 ;  /* 0x0000000b000a7306 */ /* 0x000e620000209400 */
[----:B0-----:R-:W-:-:S07]  /*1520*/  IADD3 R26, R26, 0xffffffe, RZ ;  /* 0x0ffffffe1a1a7810 */ /* 0x001fce0007ffe0ff */
[----:B------:R-:W0:Y:S08]  /*1530*/  F2I.FTZ.U32.TRUNC.NTZ R27, R26 ;  /* 0x0000001a001b7305 */ /* 0x000e30000021f000 */
[----:B-1----:R-:W1:Y:S01]  /*1540*/  MUFU.RCP R5, R10 ;  /* 0x0000000a00057308 */ /* 0x002e620000001000 */
[----:B0-----:R-:W-:Y:S02]  /*1550*/  IMAD.MOV R25, RZ, RZ, -R27 ;  /* 0x000000ffff197224 */ /* 0x001fe400078e0a1b */
[----:B------:R-:W-:-:S02]  /*1560*/  IMAD.MOV.U32 R26, RZ, RZ, RZ ;  /* 0x000000ffff1a7224 */ /* 0x000fc400078e00ff */
[----:B------:R-:W-:Y:S01]  /*1570*/  IMAD R25, R25, R0, RZ ;  /* 0x0000000019197224 */ /* 0x000fe200078e02ff */
[----:B-1----:R-:W-:Y:S01]  /*1580*/  IADD3 R5, R5, 0xffffffe, RZ ;  /* 0x0ffffffe05057810 */ /* 0x002fe20007ffe0ff */
[----:B------:R-:W-:Y:S01]  /*1590*/  IMAD.IADD R10, R6, 0x1, R11 ;  /* 0x00000001060a7824 */ /* 0x000fe200078e020b */
[----:B------:R-:W-:Y:S01]  /*15a0*/  IABS R6, R4 ;  /* 0x0000000400067213 */ /* 0x000fe20000000000 */
[----:B------:R-:W-:Y:S01]  /*15b0*/  IMAD.HI.U32 R25, R27, R25, R26 ;  /* 0x000000191b197227 */ /* 0x000fe200078e001a */
[----:B------:R-:W0:Y:S01]  /*15c0*/  F2I.FTZ.U32.TRUNC.NTZ R21, R5 ;  /* 0x0000000500157305 */ /* 0x000e22000021f000 */
[----:B------:R-:W-:Y:S02]  /*15d0*/  LOP3.LUT R4, R4, c[0x0][0x1c0], RZ, 0x3c, !PT ;  /* 0x0000700004047a12 */ /* 0x000fe400078e3cff */
[----:B------:R-:W-:Y:S01]  /*15e0*/  IABS R24, R10 ;  /* 0x0000000a00187213 */ /* 0x000fe20000000000 */
[----:B0-----:R-:W-:-:S04]  /*15f0*/  IMAD.MOV R8, RZ, RZ, -R21 ;  /* 0x000000ffff087224 */ /* 0x001fc800078e0a15 */
[----:B------:R-:W-:Y:S02]  /*1600*/  IMAD R13, R8, R11, RZ ;  /* 0x0000000b080d7224 */ /* 0x000fe400078e02ff */
[----:B------:R-:W-:-:S04]  /*1610*/  IMAD.HI.U32 R8, R25, R6, RZ ;  /* 0x0000000619087227 */ /* 0x000fc800078e00ff */
[----:B------:R-:W-:Y:S01]  /*1620*/  IMAD.HI.U32 R13, R21, R13, R20 ;  /* 0x0000000d150d7227 */ /* 0x000fe200078e0014 */
[----:B------:R-:W-:Y:S02]  /*1630*/  IABS R21, c[0x0][0x1c0] ;  /* 0x0000700000157a13 */ /* 0x000fe40000000000 */
[----:B------:R-:W-:-:S03]  /*1640*/  IABS R20, R9 ;  /* 0x0000000900147213 */ /* 0x000fc60000000000 */
[----:B------:R-:W-:Y:S02]  /*1650*/  IMAD.MOV R21, RZ, RZ, -R21 ;  /* 0x000000ffff157224 */ /* 0x000fe400078e0a15 */
[----:B------:R-:W-:Y:S02]  /*1660*/  IMAD.MOV R20, RZ, RZ, -R20 ;  /* 0x000000ffff147224 */ /* 0x000fe400078e0a14 */
[----:B------:R-:W-:Y:S02]  /*1670*/  IMAD R5, R8, R21, R6 ;  /* 0x0000001508057224 */ /* 0x000fe400078e0206 */
[----:B------:R-:W-:-:S03]  /*1680*/  IMAD.HI.U32 R13, R13, R24, RZ ;  /* 0x000000180d0d7227 */ /* 0x000fc600078e00ff */
[----:B------:R-:W-:Y:S01]  /*1690*/  ISETP.GT.U32.AND P3, PT, R0, R5, PT ;  /* 0x000000050000720c */ /* 0x000fe20003f64070 */
[--C-:B------:R-:W-:Y:S02]  /*16a0*/  IMAD R20, R13, R20, R24.reuse ;  /* 0x000000140d147224 */ /* 0x100fe400078e0218 */
[----:B------:R-:W-:Y:S01]  /*16b0*/  IMAD.HI.U32 R6, R25, R24, RZ ;  /* 0x0000001819067227 */ /* 0x000fe200078e00ff */
[----:B------:R-:W-:Y:S02]  /*16c0*/  LEA.HI.SX32 R25, R3, 0x1, 0x1 ;  /* 0x0000000103197811 */ /* 0x000fe400078f0aff */
[----:B------:R-:W-:Y:S01]  /*16d0*/  ISETP.GT.U32.AND P0, PT, R11, R20, PT ;  /* 0x000000140b00720c */ /* 0x000fe20003f04070 */
[----:B------:R-:W-:-:S05]  /*16e0*/  IMAD R21, R6, R21, R24 ;  /* 0x0000001506157224 */ /* 0x000fca00078e0218 */
[----:B------:R-:W-:Y:S01]  /*16f0*/  ISETP.GT.U32.AND P1, PT, R0, R21, PT ;  /* 0x000000150000720c */ /* 0x000fe20003f24070 */
[----:B------:R-:W-:Y:S01]  /*1700*/  @!P3 IMAD.IADD R5, R5, 0x1, -R0 ;  /* 0x000000010505b824 */ /* 0x000fe200078e0a00 */
[----:B------:R-:W-:Y:S02]  /*1710*/  @!P3 IADD3 R8, R8, 0x1, RZ ;  /* 0x000000010808b810 */ /* 0x000fe40007ffe0ff */
[----:B------:R-:W-:Y:S02]  /*1720*/  ISETP.GT.AND P3, PT, R3, RZ, PT ;  /* 0x000000ff0300720c */ /* 0x000fe40003f64270 */
[----:B------:R-:W-:Y:S01]  /*1730*/  ISETP.GE.U32.AND P6, PT, R5, R0, PT ;  /* 0x000000000500720c */ /* 0x000fe20003fc6070 */
[----:B------:R-:W-:Y:S01]  /*1740*/  @!P0 IMAD.IADD R20, R20, 0x1, -R11 ;  /* 0x0000000114148824 */ /* 0x000fe200078e0a0b */
[----:B------:R-:W0:Y:S01]  /*1750*/  S2R R5, SR_TID.X ;  /* 0x0000000000057919 */ /* 0x000e220000002100 */
[----:B------:R-:W-:Y:S02]  /*1760*/  @!P0 IADD3 R13, R13, 0x1, RZ ;  /* 0x000000010d0d8810 */ /* 0x000fe40007ffe0ff */
[----:B------:R-:W-:-:S02]  /*1770*/  ISETP.GE.AND P0, PT, R4, RZ, PT ;  /* 0x000000ff0400720c */ /* 0x000fc40003f06270 */
[-C--:B------:R-:W-:Y:S01]  /*1780*/  ISETP.GE.U32.AND P2, PT, R20, R11.reuse, PT ;  /* 0x0000000b1400720c */ /* 0x080fe20003f46070 */
[----:B------:R-:W-:Y:S01]  /*1790*/  @!P1 IMAD.IADD R21, R21, 0x1, -R0 ;  /* 0x0000000115159824 */ /* 0x000fe200078e0a00 */
[C---:B------:R-:W-:Y:S02]  /*17a0*/  LOP3.LUT R20, R10.reuse, R11, RZ, 0x3c, !PT ;  /* 0x0000000b0a147212 */ /* 0x040fe400078e3cff */
[----:B------:R-:W-:Y:S02]  /*17b0*/  LOP3.LUT R10, R10, c[0x0][0x1c0], RZ, 0x3c, !PT ;  /* 0x000070000a0a7a12 */ /* 0x000fe400078e3cff */
[----:B------:R-:W-:Y:S02]  /*17c0*/  ISETP.GE.AND P4, PT, R20, RZ, PT ;  /* 0x000000ff1400720c */ /* 0x000fe40003f86270 */
[----:B------:R-:W-:Y:S02]  /*17d0*/  @P6 IADD3 R8, R8, 0x1, RZ ;  /* 0x0000000108086810 */ /* 0x000fe40007ffe0ff */
[----:B------:R-:W-:-:S02]  /*17e0*/  ISETP.NE.AND P6, PT, R9, RZ, PT ;  /* 0x000000ff0900720c */ /* 0x000fc40003fc5270 */
[----:B------:R-:W-:Y:S01]  /*17f0*/  ISETP.GE.U32.AND P5, PT, R21, R0, PT ;  /* 0x000000001500720c */ /* 0x000fe20003fa6070 */
[----:B------:R-:W-:Y:S01]  /*1800*/  @!P0 IMAD.MOV R8, RZ, RZ, -R8 ;  /* 0x000000ffff088224 */ /* 0x000fe200078e0a08 */
[----:B------:R-:W-:Y:S02]  /*1810*/  @P2 IADD3 R13, R13, 0x1, RZ ;  /* 0x000000010d0d2810 */ /* 0x000fe40007ffe0ff */
[----:B------:R-:W-:Y:S02]  /*1820*/  ISETP.GE.AND P2, PT, R10, RZ, PT ;  /* 0x000000ff0a00720c */ /* 0x000fe40003f46270 */
[----:B------:R-:W-:Y:S01]  /*1830*/  @!P1 IADD3 R6, R6, 0x1, RZ ;  /* 0x0000000106069810 */ /* 0x000fe20007ffe0ff */
[----:B------:R-:W-:Y:S01]  /*1840*/  @!P4 IMAD.MOV R13, RZ, RZ, -R13 ;  /* 0x000000ffff0dc224 */ /* 0x000fe200078e0a0d */
[----:B0-----:R-:W-:Y:S02]  /*1850*/  SHF.R.S32.HI R30, RZ, 0x1f, R5 ;  /* 0x0000001fff1e7819 */ /* 0x001fe40000011405 */
[----:B------:R-:W-:-:S02]  /*1860*/  SHF.R.S32.HI R0, RZ, 0x1f, R3 ;  /* 0x0000001fff007819 */ /* 0x000fc40000011403 */
[----:B------:R-:W-:Y:S02]  /*1870*/  @!P6 LOP3.LUT R13, RZ, R11, RZ, 0x33, !PT ;  /* 0x0000000bff0de212 */ /* 0x000fe400078e33ff */
[----:B------:R-:W-:Y:S01]  /*1880*/  LEA.HI R4, R30, R5, RZ, 0x3 ;  /* 0x000000051e047211 */ /* 0x000fe200078f18ff */
[----:B------:R-:W-:Y:S01]  /*1890*/  @!P3 IMAD.MOV R25, RZ, RZ, R0 ;  /* 0x000000ffff19b224 */ /* 0x000fe200078e0200 */
[----:B------:R-:W-:Y:S02]  /*18a0*/  @P5 IADD3 R6, R6, 0x1, RZ ;  /* 0x0000000106065810 */ /* 0x000fe40007ffe0ff */
[----:B------:R-:W-:Y:S02]  /*18b0*/  ISETP.LT.U32.AND P0, PT, R22, R13, PT ;  /* 0x0000000d1600720c */ /* 0x000fe40003f01070 */
[----:B------:R-:W-:Y:S01]  /*18c0*/  SHF.R.S32.HI R11, RZ, 0x1f, R13 ;  /* 0x0000001fff0b7819 */ /* 0x000fe2000001140d */
[----:B------:R-:W-:Y:S01]  /*18d0*/  @!P2 IMAD.MOV R6, RZ, RZ, -R6 ;  /* 0x000000ffff06a224 */ /* 0x000fe200078e0a06 */
[----:B------:R-:W-:-:S02]  /*18e0*/  SHF.R.S32.HI R0, RZ, 0x3, R4 ;  /* 0x00000003ff007819 */ /* 0x000fc40000011404 */
[----:B------:R-:W-:Y:S02]  /*18f0*/  ISETP.LT.AND.EX P2, PT, R23, R11, PT, P0 ;  /* 0x0000000b1700720c */ /* 0x000fe40003f41300 */
[----:B------:R-:W-:Y:S02]  /*1900*/  ISETP.GE.AND P0, PT, R0, c[0x0][0x314], PT ;  /* 0x0000c50000007a0c */ /* 0x000fe40003f06270 */
[----:B------:R-:W-:Y:S02]  /*1910*/  ISETP.NE.AND P4, PT, RZ, c[0x0][0x1c0], PT ;  /* 0x00007000ff007a0c */ /* 0x000fe40003f85270 */
[----:B------:R-:W-:Y:S02]  /*1920*/  LOP3.LUT R21, RZ, c[0x0][0x1c0], RZ, 0x33, !PT ;  /* 0x00007000ff157a12 */ /* 0x000fe400078e33ff */
[----:B------:R-:W-:Y:S02]  /*1930*/  ISETP.NE.AND P1, PT, RZ, UR4, PT ;  /* 0x00000004ff007c0c */ /* 0x000fe4000bf25270 */
[----:B------:R-:W-:-:S02]  /*1940*/  SEL R27, R21, R8, !P4 ;  /* 0x00000008151b7207 */ /* 0x000fc40006000000 */
[----:B------:R-:W-:Y:S02]  /*1950*/  SEL R36, R36, 0x1, !P1 ;  /* 0x0000000124247807 */ /* 0x000fe40004800000 */
        /* <DEDUP_REMOVED lines=25> */
.L_x_589:
[----:B------:R-:W-:Y:S05]  /*1af0*/  BSYNC B0 ;  /* 0x0000000000007941 */ /* 0x000fea0003800000 */
.L_x_588:
        /* <DEDUP_REMOVED lines=11> */
[----:B------:R-:W-:-:S05]  /*1bb0*/  @!P5 LOP3.LUT R8, R8, 0xfffffffc, RZ, 0xc0, !PT ;  /* 0xfffffffc0808d812 */ /* 0x000fca00078ec0ff */
[----:B------:R-:W-:-:S04]  /*1bc0*/  @!P5 IMAD.IADD R4, R5, 0x1, -R8 ;  /* 0x000000010504d824 */ /* 0x000fc800078e0a08 */
[----:B------:R-:W-:Y:S01]  /*1bd0*/  @!P5 IMAD R4, R4, 0x24, R8 ;  /* 0x000000240404d824 */ /* 0x000fe200078e0208 */
[----:B------:R-:W-:Y:S01]  /*1be0*/  BAR.SYNC.DEFER_BLOCKING 0x0 ;  /* 0x0000000000007b1d */ /* 0x000fe20000010000 */
[----:B------:R-:W-:-:S05]  /*1bf0*/  LEA.HI.SX32 R8, R9, 0x1, 0x1 ;  /* 0x0000000109087811 */ /* 0x000fca00078f0aff */
[----:B------:R-:W1:Y:S04]  /*1c00*/  @!P5 LDS R29, [R4] ;  /* 0x00000000041dd984 */ /* 0x000e680000000800 */
[----:B-1----:R-:W1:Y:S02]  /*1c10*/  SHFL.BFLY PT, R0, R29, 0x2, 0x1f ;  /* 0x0c401f001d007f89 */ /* 0x002e6400000e0000 */
[----:B-1----:R-:W-:-:S05]  /*1c20*/  FMNMX.FTZ R27, R0, R29, !PT ;  /* 0x0000001d001b7209 */ /* 0x002fca0007810000 */
[----:B------:R-:W1:Y:S02]  /*1c30*/  SHFL.BFLY PT, R0, R27, 0x1, 0x1f ;  /* 0x0c201f001b007f89 */ /* 0x000e6400000e0000 */
[----:B-1----:R-:W-:-:S04]  /*1c40*/  FMNMX.FTZ R0, R27, R0, !PT ;  /* 0x000000001b007209 */ /* 0x002fc80007810000 */
[----:B------:R-:W-:-:S04]  /*1c50*/  FSETP.NEU.FTZ.AND P0, PT, R0, -INF , PT ;  /* 0xff8000000000780b */ /* 0x000fc80003f1d000 */
[----:B------:R-:W-:-:S05]  /*1c60*/  FSEL R0, R0, RZ, P0 ;  /* 0x000000ff00007208 */ /* 0x000fca0000000000 */
[----:B------:R-:W-:-:S04]  /*1c70*/  FADD.FTZ R20, -R0, R29 ;  /* 0x0000001d00147221 */ /* 0x000fc80000010100 */
[----:B------:R-:W-:-:S04]  /*1c80*/  FMUL.FTZ R20, R20, 1.4426950216293334961 ;  /* 0x3fb8aa3b14147820 */ /* 0x000fc80000410000 */
[----:B------:R-:W1:Y:S02]  /*1c90*/  MUFU.EX2 R6, R20 ;  /* 0x0000001400067308 */ /* 0x000e640000000800 */
[----:B01----:R-:W0:Y:S02]  /*1ca0*/  SHFL.BFLY PT, R25, R6, 0x2, 0x1f ;  /* 0x0c401f0006197f89 */ /* 0x003e2400000e0000 */
[----:B0-----:R-:W-:-:S05]  /*1cb0*/  FADD.FTZ R25, R6, R25 ;  /* 0x0000001906197221 */ /* 0x001fca0000010000 */
[----:B------:R-:W0:Y:S02]  /*1cc0*/  SHFL.BFLY PT, R4, R25, 0x1, 0x1f ;  /* 0x0c201f0019047f89 */ /* 0x000e2400000e0000 */
[----:B0-----:R-:W-:Y:S01]  /*1cd0*/  FADD.FTZ R23, R25, R4 ;  /* 0x0000000419177221 */ /* 0x001fe20000010000 */
[----:B------:R-:W-:-:S04]  /*1ce0*/  SHF.R.S32.HI R4, RZ, 0x1f, R9 ;  /* 0x0000001fff047819 */ /* 0x000fc80000011409 */
[----:B------:R-:W-:Y:S01]  /*1cf0*/  FSETP.NE.FTZ.AND P0, PT, R23, RZ, PT ;  /* 0x000000ff1700720b */ /* 0x000fe20003f15000 */
[----:B------:R-:W-:-:S04]  /*1d00*/  @!P3 IMAD.MOV R8, RZ, RZ, R4 ;  /* 0x000000ffff08b224 */ /* 0x000fc800078e0204 */
[----:B------:R-:W-:-:S08]  /*1d10*/  IMAD R8, R21, R8, RZ ;  /* 0x0000000815087224 */ /* 0x000fd000078e02ff */
        /* <DEDUP_REMOVED lines=42> */
[----:B------:R-:W-:Y:S02]  /*1fc0*/  IADD3 R25, P0, RZ, -R0, RZ ;  /* 0x80000000ff197210 */ /* 0x000fe40007f1e0ff */
[-C--:B------:R-:W-:Y:S02]  /*1fd0*/  MOV R43, R21.reuse ;  /* 0x00000015002b7202 */ /* 0x080fe40000000f00 */
[----:B------:R-:W-:Y:S01]  /*1fe0*/  IADD3.X R23, RZ, ~R21, RZ, P0, !PT ;  /* 0x80000015ff177210 */ /* 0x000fe200007fe4ff */
[----:B------:R-:W-:-:S04]  /*1ff0*/  IMAD.WIDE.U32 R32, R42, R25, R32 ;  /* 0x000000192a207225 */ /* 0x000fc800078e0020 */
[----:B------:R-:W-:Y:S01]  /*2000*/  IMAD R20, R23, R42, RZ ;  /* 0x0000002a17147224 */ /* 0x000fe200078e02ff */
[----:B------:R-:W-:-:S03]  /*2010*/  MOV R42, R0 ;  /* 0x00000000002a7202 */ /* 0x000fc60000000f00 */
[----:B------:R-:W-:-:S05]  /*2020*/  IMAD R5, R5, R25, R20 ;  /* 0x0000001905057224 */ /* 0x000fca00078e0214 */
[----:B------:R-:W-:Y:S01]  /*2030*/  IADD3 R23, R33, R5, RZ ;  /* 0x0000000521177210 */ /* 0x000fe20007ffe0ff */
[----:B------:R-:W-:Y:S05]  /*2040*/  BRA `(.L_x_595) ;  /* 0x0000017000007947 */ /* 0x000fea0003800000 */
.L_x_594:
[----:B------:R-:W0:Y:S01]  /*2050*/  I2F.U32.RP R22, R42 ;  /* 0x0000002a00167306 */ /* 0x000e220000209000 */
[----:B------:R-:W-:Y:S01]  /*2060*/  ISETP.NE.U32.AND P0, PT, R42, RZ, PT ;  /* 0x000000ff2a00720c */ /* 0x000fe20003f05070 */
[----:B------:R-:W-:Y:S02]  /*2070*/  IMAD.MOV.U32 R23, RZ, RZ, RZ ;  /* 0x000000ffff177224 */ /* 0x000fe400078e00ff */
[----:B------:R-:W-:-:S04]  /*2080*/  IMAD.MOV.U32 R43, RZ, RZ, RZ ;  /* 0x000000ffff2b7224 */ /* 0x000fc800078e00ff */
        /* <DEDUP_REMOVED lines=19> */
.L_x_595:
[----:B------:R-:W-:Y:S05]  /*21c0*/  BSYNC B0 ;  /* 0x0000000000007941 */ /* 0x000fea0003800000 */
.L_x_593:
        /* <DEDUP_REMOVED lines=8> */
[----:B------:R-:W-:Y:S05]  /*2250*/  CALL.REL.NOINC `($__internal_12_$__cuda_sm20_div_s64) ;  /* 0x000023a000007944 */ /* 0x000fea0003c00000 */
[-C--:B------:R-:W-:Y:S02]  /*2260*/  IADD3 R5, P0, RZ, -R0.reuse, RZ ;  /* 0x80000000ff057210 */ /* 0x080fe40007f1e0ff */
[----:B------:R-:W-:Y:S02]  /*2270*/  MOV R33, R23 ;  /* 0x0000001700217202 */ /* 0x000fe40000000f00 */
[----:B------:R-:W-:Y:S02]  /*2280*/  IADD3.X R20, RZ, ~R21, RZ, P0, !PT ;  /* 0x80000015ff147210 */ /* 0x000fe400007fe4ff */
[----:B------:R-:W-:Y:S01]  /*2290*/  MOV R34, R0 ;  /* 0x0000000000227202 */ /* 0x000fe20000000f00 */
[----:B------:R-:W-:-:S04]  /*22a0*/  IMAD.WIDE.U32 R32, R35, R5, R32 ;  /* 0x0000000523207225 */ /* 0x000fc800078e0020 */
[----:B------:R-:W-:Y:S01]  /*22b0*/  IMAD R20, R20, R35, RZ ;  /* 0x0000002314147224 */ /* 0x000fe200078e02ff */
[----:B------:R-:W-:-:S03]  /*22c0*/  MOV R35, R21 ;  /* 0x0000001500237202 */ /* 0x000fc60000000f00 */
[----:B------:R-:W-:-:S05]  /*22d0*/  IMAD R20, R2, R5, R20 ;  /* 0x0000000502147224 */ /* 0x000fca00078e0214 */
[----:B------:R-:W-:Y:S01]  /*22e0*/  IADD3 R33, R33, R20, RZ ;  /* 0x0000001421217210 */ /* 0x000fe20007ffe0ff */
[----:B------:R-:W-:Y:S05]  /*22f0*/  BRA `(.L_x_598) ;  /* 0x0000016000007947 */ /* 0x000fea0003800000 */
.L_x_597:
[----:B------:R-:W0:Y:S01]  /*2300*/  I2F.U32.RP R2, R35 ;  /* 0x0000002300027306 */ /* 0x000e220000209000 */
[----:B------:R-:W-:Y:S02]  /*2310*/  ISETP.NE.U32.AND P0, PT, R35, RZ, PT ;  /* 0x000000ff2300720c */ /* 0x000fe40003f05070 */
        /* <DEDUP_REMOVED lines=19> */
[----:B------:R-:W-:Y:S02]  /*2450*/  IMAD.MOV.U32 R35, RZ, RZ, RZ ;  /* 0x000000ffff237224 */ /* 0x000fe400078e00ff */
.L_x_598:
[----:B------:R-:W-:Y:S05]  /*2460*/  BSYNC B0 ;  /* 0x0000000000007941 */ /* 0x000fea0003800000 */
.L_x_596:
        /* <DEDUP_REMOVED lines=12> */
[----:B------:R-:W-:Y:S05]  /*2530*/  CALL.REL.NOINC `($__internal_12_$__cuda_sm20_div_s64) ;  /* 0x000020c000007944 */ /* 0x000fea0003c00000 */
        /* <DEDUP_REMOVED lines=12> */
.L_x_600:
        /* <DEDUP_REMOVED lines=22> */
.L_x_601:
[----:B------:R-:W-:Y:S05]  /*2760*/  BSYNC B0 ;  /* 0x0000000000007941 */ /* 0x000fea0003800000 */
.L_x_599:
        /* <DEDUP_REMOVED lines=8> */
[----:B------:R-:W-:Y:S02]  /*27f0*/  IMAD R21, R33, R26, RZ ;  /* 0x0000001a21157224 */ /* 0x000fe400078e02ff */
[----:B------:R-:W-:Y:S02]  /*2800*/  IMAD R23, R23, R2, RZ ;  /* 0x0000000217177224 */ /* 0x000fe400078e02ff */
[----:B------:R-:W-:Y:S02]  /*2810*/  IMAD R5, R0, R17, RZ ;  /* 0x0000001100057224 */ /* 0x000fe400078e02ff */
[----:B------:R-:W-:Y:S02]  /*2820*/  IMAD R25, R25, R36, RZ ;  /* 0x0000002419197224 */ /* 0x000fe400078e02ff */
[----:B------:R-:W-:Y:S01]  /*2830*/  IMAD R5, R16, R20, R5 ;  /* 0x0000001410057224 */ /* 0x000fe200078e0205 */
[----:B------:R-:W-:Y:S01]  /*2840*/  SHF.R.S32.HI R20, RZ, 0x1f, R2 ;  /* 0x0000001fff147819 */ /* 0x000fe20000011402 */
[----:B------:R-:W-:-:S02]  /*2850*/  IMAD R21, R4, R32, R21 ;  /* 0x0000002004157224 */ /* 0x000fc400078e0215 */
[----:B------:R-:W-:Y:S01]  /*2860*/  IMAD.WIDE.U32 R36, R24, R36, RZ ;  /* 0x0000002418247225 */ /* 0x000fe200078e00ff */
[----:B------:R-:W-:-:S03]  /*2870*/  IADD3 R5, R35, R5, RZ ;  /* 0x0000000523057210 */ /* 0x000fc60007ffe0ff */
[----:B------:R-:W-:Y:S01]  /*2880*/  IMAD R25, R22, R24, R25 ;  /* 0x0000001816197224 */ /* 0x000fe200078e0219 */
[----:B------:R-:W-:Y:S01]  /*2890*/  LOP3.LUT R0, R43, R5, RZ, 0xfc, !PT ;  /* 0x000000052b007212 */ /* 0x000fe200078efcff */
[----:B------:R-:W-:Y:S02]  /*28a0*/  IMAD R23, R20, R6, R23 ;  /* 0x0000000614177224 */ /* 0x000fe400078e0217 */
[----:B------:R-:W-:Y:S01]  /*28b0*/  IMAD.WIDE.U32 R38, R6, R2, RZ ;  /* 0x0000000206267225 */ /* 0x000fe200078e00ff */
[----:B------:R-:W-:-:S03]  /*28c0*/  ISETP.NE.U32.AND P0, PT, R0, RZ, PT ;  /* 0x000000ff0000720c */ /* 0x000fc60003f05070 */
[----:B------:R-:W-:Y:S01]  /*28d0*/  IMAD.WIDE.U32 R32, R32, R26, RZ ;  /* 0x0000001a20207225 */ /* 0x000fe200078e00ff */
[----:B------:R-:W-:-:S03]  /*28e0*/  IADD3 R6, R39, R23, RZ ;  /* 0x0000001727067210 */ /* 0x000fc60007ffe0ff */
[-C--:B------:R-:W-:Y:S01]  /*28f0*/  IMAD R4, R9, R2.reuse, RZ ;  /* 0x0000000209047224 */ /* 0x080fe200078e02ff */
[----:B------:R-:W-:Y:S01]  /*2900*/  IADD3 R9, R37, R25, RZ ;  /* 0x0000001925097210 */ /* 0x000fe20007ffe0ff */
[----:B------:R-:W-:Y:S01]  /*2910*/  IMAD R3, R3, R2, RZ ;  /* 0x0000000203037224 */ /* 0x000fe200078e02ff */
[----:B------:R-:W-:-:S03]  /*2920*/  IADD3 R2, R33, R21, RZ ;  /* 0x0000001521027210 */ /* 0x000fc60007ffe0ff */
[----:B------:R-:W-:Y:S05]  /*2930*/  @!P0 BRA `(.L_x_603) ;  /* 0x0000010000008947 */ /* 0x000fea0003800000 */
[----:B------:R-:W-:Y:S01]  /*2940*/  IMAD.MOV.U32 R20, RZ, RZ, R42 ;  /* 0x000000ffff147224 */ /* 0x000fe200078e002a */
[----:B------:R-:W-:Y:S01]  /*2950*/  MOV R23, R43 ;  /* 0x0000002b00177202 */ /* 0x000fe20000000f00 */
[----:B------:R-:W-:Y:S01]  /*2960*/  IMAD.MOV.U32 R24, RZ, RZ, R34 ;  /* 0x000000ffff187224 */ /* 0x000fe200078e0022 */
[----:B------:R-:W-:Y:S02]  /*2970*/  MOV R22, 0x2990 ;  /* 0x0000299000167802 */ /* 0x000fe40000000f00 */
[----:B------:R-:W-:Y:S05]  /*2980*/  CALL.REL.NOINC `($__internal_12_$__cuda_sm20_div_s64) ;  /* 0x00001c7000007944 */ /* 0x000fea0003c00000 */
        /* <DEDUP_REMOVED lines=11> */
.L_x_603:
        /* <DEDUP_REMOVED lines=23> */
.L_x_604:
[----:B------:R-:W-:Y:S05]  /*2bb0*/  BSYNC B0 ;  /* 0x0000000000007941 */ /* 0x000fea0003800000 */
.L_x_602:
        /* <DEDUP_REMOVED lines=13> */
[----:B------:R-:W-:Y:S01]  /*2c90*/  IMAD.WIDE.U32 R34, R19, R5, R34 ;  /* 0x0000000513227225 */ /* 0x000fe200078e0022 */
[----:B------:R-:W-:-:S03]  /*2ca0*/  MOV R47, R21 ;  /* 0x00000015002f7202 */ /* 0x000fc60000000f00 */
[----:B------:R-:W-:-:S04]  /*2cb0*/  IMAD R20, R20, R19, RZ ;  /* 0x0000001314147224 */ /* 0x000fc800078e02ff */
[----:B------:R-:W-:-:S05]  /*2cc0*/  IMAD R18, R18, R5, R20 ;  /* 0x0000000512127224 */ /* 0x000fca00078e0214 */
[----:B------:R-:W-:Y:S01]  /*2cd0*/  IADD3 R18, R35, R18, RZ ;  /* 0x0000001223127210 */ /* 0x000fe20007ffe0ff */
[----:B------:R-:W-:Y:S05]  /*2ce0*/  BRA `(.L_x_607) ;  /* 0x0000016000007947 */ /* 0x000fea0003800000 */
.L_x_606:
[----:B------:R-:W0:Y:S01]  /*2cf0*/  I2F.U32.RP R20, R19 ;  /* 0x0000001300147306 */ /* 0x000e220000209000 */
[----:B------:R-:W-:Y:S01]  /*2d00*/  HFMA2.MMA R22, -RZ, RZ, 0, 0 ;  /* 0x00000000ff167435 */ /* 0x000fe200000001ff */
[----:B------:R-:W-:Y:S01]  /*2d10*/  ISETP.NE.U32.AND P0, PT, R19, RZ, PT ;  /* 0x000000ff1300720c */ /* 0x000fe20003f05070 */
[----:B------:R-:W-:-:S05]  /*2d20*/  IMAD.MOV.U32 R47, RZ, RZ, RZ ;  /* 0x000000ffff2f7224 */ /* 0x000fca00078e00ff */
        /* <DEDUP_REMOVED lines=18> */
.L_x_607:
[----:B------:R-:W-:Y:S05]  /*2e50*/  BSYNC B0 ;  /* 0x0000000000007941 */ /* 0x000fea0003800000 */
.L_x_605:
        /* <DEDUP_REMOVED lines=22> */
.L_x_609:
        /* <DEDUP_REMOVED lines=23> */
.L_x_610:
[----:B------:R-:W-:Y:S05]  /*3130*/  BSYNC B0 ;  /* 0x0000000000007941 */ /* 0x000fea0003800000 */
.L_x_608:
[----:B------:R-:W-:Y:S01]  /*3140*/  SHF.R.S32.HI R0, RZ, 0x1f, R10 ;  /* 0x0000001fff007819 */ /* 0x000fe2000001140a */
[-C--:B------:R-:W-:Y:S01]  /*3150*/  IMAD R5, R23, R10.reuse, RZ ;  /* 0x0000000a17057224 */ /* 0x080fe200078e02ff */
[----:B------:R-:W-:Y:S01]  /*3160*/  SHF.R.S32.HI R17, RZ, 0x1f, R3 ;  /* 0x0000001fff117819 */ /* 0x000fe20000011403 */
[----:B------:R-:W-:Y:S01]  /*3170*/  IMAD.WIDE.U32 R46, R22, R10, RZ ;  /* 0x0000000a162e7225 */ /* 0x000fe200078e00ff */
[----:B------:R-:W-:Y:S01]  /*3180*/  LOP3.LUT R10, R43, R14, RZ, 0xfc, !PT ;  /* 0x0000000e2b0a7212 */ /* 0x000fe200078efcff */
[----:B------:R-:W-:Y:S02]  /*3190*/  BSSY B0, `(.L_x_611) ;  /* 0x0000038000007945 */ /* 0x000fe40003800000 */
[----:B------:R-:W-:Y:S01]  /*31a0*/  IMAD R35, R26, c[0x0][0x214], RZ ;  /* 0x000085001a237a24 */ /* 0x000fe200078e02ff */
[----:B------:R-:W-:Y:S01]  /*31b0*/  ISETP.NE.U32.AND P0, PT, R10, RZ, PT ;  /* 0x000000ff0a00720c */ /* 0x000fe20003f05070 */
[----:B------:R-:W-:Y:S02]  /*31c0*/  IMAD R5, R0, R22, R5 ;  /* 0x0000001600057224 */ /* 0x000fe400078e0205 */
[----:B------:R-:W-:Y:S01]  /*31d0*/  IMAD R0, R18, R35, RZ ;  /* 0x0000002312007224 */ /* 0x000fe200078e02ff */
[----:B------:R-:W-:Y:S01]  /*31e0*/  SHF.R.S32.HI R21, RZ, 0x1f, R35 ;  /* 0x0000001fff157819 */ /* 0x000fe20000011423 */
[----:B------:R-:W-:Y:S01]  /*31f0*/  IMAD R16, R16, R3, RZ ;  /* 0x0000000310107224 */ /* 0x000fe200078e02ff */
[----:B------:R-:W-:Y:S01]  /*3200*/  IADD3 R10, R47, R5, RZ ;  /* 0x000000052f0a7210 */ /* 0x000fe20007ffe0ff */
[----:B------:R-:W-:-:S04]  /*3210*/  IMAD.WIDE.U32 R18, R20, R3, RZ ;  /* 0x0000000314127225 */ /* 0x000fc800078e00ff */
        /* <DEDUP_REMOVED lines=14> */
[----:B------:R-:W-:-:S02]  /*3300*/  MOV R22, R42 ;  /* 0x0000002a00167202 */ /* 0x000fc40000000f00 */
[----:B------:R-:W-:Y:S02]  /*3310*/  IADD3.X R20, RZ, ~R21, RZ, P0, !PT ;  /* 0x80000015ff147210 */ /* 0x000fe400007fe4ff */
        /* <DEDUP_REMOVED lines=8> */
.L_x_612:
        /* <DEDUP_REMOVED lines=23> */
.L_x_613:
[----:B------:R-:W-:Y:S05]  /*3510*/  BSYNC B0 ;  /* 0x0000000000007941 */ /* 0x000fea0003800000 */
.L_x_611:
        /* <DEDUP_REMOVED lines=16> */
[----:B------:R-:W-:Y:S02]  /*3620*/  IADD3 R20, P0, RZ, -R0, RZ ;  /* 0x80000000ff147210 */ /* 0x000fe40007f1e0ff */
[----:B------:R-:W-:Y:S02]  /*3630*/  MOV R22, R42 ;  /* 0x0000002a00167202 */ /* 0x000fe40000000f00 */
[----:B------:R-:W-:-:S02]  /*3640*/  IADD3.X R14, RZ, ~R21, RZ, P0, !PT ;  /* 0x80000015ff0e7210 */ /* 0x000fc400007fe4ff */
[----:B------:R-:W-:-:S03]  /*3650*/  MOV R23, R43 ;  /* 0x0000002b00177202 */ /* 0x000fc60000000f00 */
[----:B------:R-:W-:Y:S02]  /*3660*/  IMAD R14, R14, R13, RZ ;  /* 0x0000000d0e0e7224 */ /* 0x000fe400078e02ff */
[----:B------:R-:W-:-:S04]  /*3670*/  IMAD.WIDE.U32 R22, R13, R20, R22 ;  /* 0x000000140d167225 */ /* 0x000fc800078e0016 */
[----:B------:R-:W-:Y:S02]  /*3680*/  IMAD R14, R11, R20, R14 ;  /* 0x000000140b0e7224 */ /* 0x000fe400078e020e */
[----:B------:R-:W-:Y:S02]  /*3690*/  IMAD.MOV.U32 R13, RZ, RZ, R22 ;  /* 0x000000ffff0d7224 */ /* 0x000fe400078e0016 */
[----:B------:R-:W-:Y:S01]  /*36a0*/  IMAD.MOV.U32 R20, RZ, RZ, R0 ;  /* 0x000000ffff147224 */ /* 0x000fe200078e0000 */
[----:B------:R-:W-:Y:S01]  /*36b0*/  IADD3 R5, R23, R14, RZ ;  /* 0x0000000e17057210 */ /* 0x000fe20007ffe0ff */
[----:B------:R-:W-:Y:S05]  /*36c0*/  BRA `(.L_x_616) ;  /* 0x0000017000007947 */ /* 0x000fea0003800000 */
.L_x_615:
        /* <DEDUP_REMOVED lines=23> */
.L_x_616:
[----:B------:R-:W-:Y:S05]  /*3840*/  BSYNC B0 ;  /* 0x0000000000007941 */ /* 0x000fea0003800000 */
.L_x_614:
        /* <DEDUP_REMOVED lines=8> */
[----:B------:R-:W-:Y:S01]  /*38d0*/  IMAD R0, R0, R20, R3 ;  /* 0x0000001400007224 */ /* 0x000fe200078e0203 */
[----:B------:R-:W-:Y:S01]  /*38e0*/  SHF.R.S32.HI R3, RZ, 0x1f, R4 ;  /* 0x0000001fff037819 */ /* 0x000fe20000011404 */
[----:B------:R-:W-:Y:S02]  /*38f0*/  IMAD R2, R5, R4, RZ ;  /* 0x0000000405027224 */ /* 0x000fe400078e02ff */
        /* <DEDUP_REMOVED lines=9> */
.L_x_592:
[----:B------:R-:W-:-:S04]  /*3990*/  LEA R2, P0, R32, c[0x0][0x200], 0x2 ;  /* 0x0000800020027a11 */ /* 0x000fc800078010ff */
[----:B------:R-:W-:-:S05]  /*39a0*/  LEA.HI.X R3, R32, c[0x0][0x204], R33, 0x2, P0 ;  /* 0x0000810020037a11 */ /* 0x000fca00000f1421 */
[----:B------:R0:W-:Y:S04]  /*39b0*/  STG.E [R2.64], R28 ;  /* 0x0000001c02007986 */ /* 0x0001e8000c101908 */
.L_x_591:
[----:B------:R-:W-:Y:S05]  /*39c0*/  BSYNC B1 ;  /* 0x0000000000017941 */ /* 0x000fea0003800000 */
.L_x_590:
[----:B0-----:R-:W0:Y:S01]  /*39d0*/  S2R R3, SR_TID.X ;  /* 0x0000000000037919 */ /* 0x001e220000002100 */
[----:B------:R-:W-:Y:S02]  /*39e0*/  IMAD.MOV.U32 R13, RZ, RZ, c[0x0][0x314] ;  /* 0x0000c500ff0d7624 */ /* 0x000fe400078e00ff */
[----:B------:R-:W-:-:S03]  /*39f0*/  IMAD.MOV.U32 R4, RZ, RZ, RZ ;  /* 0x000000ffff047224 */ /* 0x000fc600078e00ff */
[----:B------:R-:W-:Y:S02]  /*3a00*/  ISETP.GE.AND P0, PT, R13, 0x1, PT ;  /* 0x000000010d00780c */ /* 0x000fe40003f06270 */
[CC--:B0-----:R-:W-:Y:S02]  /*3a10*/  LEA.HI R2, R30.reuse, R3.reuse, RZ, 0x2 ;  /* 0x000000031e027211 */ /* 0x0c1fe400078f10ff */
[----:B------:R-:W-:Y:S02]  /*3a20*/  LEA.HI R16, R30, R3, RZ, 0x4 ;  /* 0x000000031e107211 */ /* 0x000fe400078f20ff */
[----:B------:R-:W-:Y:S02]  /*3a30*/  LOP3.LUT R2, R2, 0xfffffffc, RZ, 0xc0, !PT ;  /* 0xfffffffc02027812 */ /* 0x000fe400078ec0ff */
[----:B------:R-:W-:Y:S02]  /*3a40*/  LOP3.LUT R18, R16, 0x3ffffff0, RZ, 0xc0, !PT ;  /* 0x3ffffff010127812 */ /* 0x000fe400078ec0ff */
[----:B------:R-:W-:Y:S01]  /*3a50*/  SHF.R.S32.HI R16, RZ, 0x4, R16 ;  /* 0x00000004ff107819 */ /* 0x000fe20000011410 */
[----:B------:R-:W-:-:S02]  /*3a60*/  IMAD.IADD R0, R3, 0x1, -R2 ;  /* 0x0000000103007824 */ /* 0x000fc400078e0a02 */
[----:B------:R-:W-:-:S03]  /*3a70*/  IMAD.IADD R18, R3, 0x1, -R18 ;  /* 0x0000000103127824 */ /* 0x000fc600078e0a12 */
[----:B------:R-:W-:Y:S02]  /*3a80*/  ISETP.GE.OR P5, PT, R0, c[0x0][0x314], P5 ;  /* 0x0000c50000007a0c */ /* 0x000fe40002fa6670 */
[----:B------:R-:W-:-:S11]  /*3a90*/  SHF.L.U32 R18, R18, 0x2, RZ ;  /* 0x0000000212127819 */ /* 0x000fd600000006ff */
[----:B------:R-:W-:Y:S02]  /*3aa0*/  @!P5 FADD.FTZ R5, -R28, R29 ;  /* 0x0000001d1c05d221 */ /* 0x000fe40000010100 */
[----:B------:R-:W-:Y:S01]  /*3ab0*/  @!P5 IMAD R6, R0, 0x24, R2 ;  /* 0x000000240006d824 */ /* 0x000fe200078e0202 */
[----:B------:R-:W-:Y:S01]  /*3ac0*/  HFMA2.MMA R0, -RZ, RZ, 0, 0 ;  /* 0x00000000ff007435 */ /* 0x000fe200000001ff */
[----:B------:R-:W-:Y:S01]  /*3ad0*/  @!P5 FMUL.FTZ R5, R5, 1.4426950216293334961 ;  /* 0x3fb8aa3b0505d820 */ /* 0x000fe20000410000 */
[----:B------:R-:W-:-:S05]  /*3ae0*/  CS2R R2, SRZ ;  /* 0x0000000000027805 */ /* 0x000fca000001ff00 */
[----:B------:R-:W0:Y:S02]  /*3af0*/  @!P5 MUFU.EX2 R5, R5 ;  /* 0x000000050005d308 */ /* 0x000e240000000800 */
[----:B0-----:R0:W-:Y:S04]  /*3b00*/  @!P5 STS [R6], R5 ;  /* 0x000000050600d388 */ /* 0x0011e80000000800 */
        /* <DEDUP_REMOVED lines=25> */
.L_x_619:
        /* <DEDUP_REMOVED lines=37> */
.L_x_618:
        /* <DEDUP_REMOVED lines=25> */
.L_x_620:
[----:B------:R-:W-:-:S13]  /*4080*/  ISETP.LT.OR P4, PT, R14, c[0x0][0x314], P4 ;  /* 0x0000c5000e007a0c */ /* 0x000fda0002781670 */
[----:B------:R-:W-:Y:S05]  /*4090*/  @!P4 BRA `(.L_x_617) ;  /* 0x000000a00000c947 */ /* 0x000fea0003800000 */
[----:B------:R-:W-:Y:S01]  /*40a0*/  ISETP.GE.AND P0, PT, R16, R15, PT ;  /* 0x0000000f1000720c */ /* 0x000fe20003f06270 */
[----:B------:R-:W-:-:S12]  /*40b0*/  BSSY B0, `(.L_x_621) ;  /* 0x0000003000007945 */ /* 0x000fd80003800000 */
[----:B------:R-:W-:Y:S05]  /*40c0*/  @P0 BRA `(.L_x_622) ;  /* 0x0000001000000947 */ /* 0x000fea0003800000 */
[----:B------:R0:W5:Y:S02]  /*40d0*/  LDG.E.128 R8, [R24.64] ;  /* 0x0000000818087981 */ /* 0x000164000c1e1d00 */
.L_x_622:
[----:B------:R-:W-:Y:S05]  /*40e0*/  BSYNC B0 ;  /* 0x0000000000007941 */ /* 0x000fea0003800000 */
.L_x_621:
[----:B------:R-:W1:Y:S02]  /*40f0*/  LDS R5, [R6] ;  /* 0x0000000006057984 */ /* 0x000e640000000800 */
[C---:B-1---5:R-:W-:Y:S02]  /*4100*/  FFMA.FTZ R4, R5.reuse, R8, R4 ;  /* 0x0000000805047223 */ /* 0x062fe40000010004 */
[C---:B------:R-:W-:Y:S02]  /*4110*/  FFMA.FTZ R3, R5.reuse, R9, R3 ;  /* 0x0000000905037223 */ /* 0x040fe40000010003 */
[C---:B------:R-:W-:Y:S02]  /*4120*/  FFMA.FTZ R2, R5.reuse, R10, R2 ;  /* 0x0000000a05027223 */ /* 0x040fe40000010002 */
[----:B------:R-:W-:Y:S02]  /*4130*/  FFMA.FTZ R0, R5, R11, R0 ;  /* 0x0000000b05007223 */ /* 0x000fe40000010000 */
.L_x_617:
[----:B------:R-:W-:Y:S02]  /*4140*/  IADD3 R16, R16, UR6, RZ ;  /* 0x0000000610107c10 */ /* 0x000fe4000fffe0ff */
[----:B------:R-:W-:-:S02]  /*4150*/  F2FP.BF16.PACK_AB R4, R3, R4 ;  /* 0x000000040304723e */ /* 0x000fc400000010ff */
[----:B------:R-:W-:Y:S02]  /*4160*/  ISETP.GE.AND P0, PT, R16, R12, PT ;  /* 0x0000000c1000720c */ /* 0x000fe40003f06270 */
[----:B0-----:R-:W-:-:S11]  /*4170*/  F2FP.BF16.PACK_AB R5, R0, R2 ;  /* 0x000000020005723e */ /* 0x001fd600000010ff */
[----:B------:R-:W-:Y:S05]  /*4180*/  @P0 EXIT ;  /* 0x000000000000094d */ /* 0x000fea0003800000 */
[-C--:B------:R-:W-:Y:S02]  /*4190*/  IABS R6, R7.reuse ;  /* 0x0000000700067213 */ /* 0x080fe40000000000 */
        /* <DEDUP_REMOVED lines=70> */
        .weak           $__internal_12_$__cuda_sm20_div_s64
        .type           $__internal_12_$__cuda_sm20_div_s64,@function
        .size           $__internal_12_$__cuda_sm20_div_s64,(.L_x_7810 - $__internal_12_$__cuda_sm20_div_s64)
$__internal_12_$__cuda_sm20_div_s64:
        /* <DEDUP_REMOVED lines=26> */
[----:B------:R-:W-:Y:S01]  /*47a0*/  IADD3 R44, P0, RZ, -R44, RZ ;  /* 0x8000002cff2c7210 */ /* 0x000fe20007f1e0ff */
[----:B------:R-:W-:Y:S02]  /*47b0*/  IMAD.MOV.U32 R45, RZ, RZ, RZ ;  /* 0x000000ffff2d7224 */ /* 0x000fe400078e00ff */
[----:B------:R-:W-:Y:S02]  /*47c0*/  IMAD R0, R25, R40, R0 ;  /* 0x0000002819007224 */ /* 0x000fe400078e0200 */
[----:B------:R-:W-:-:S04]  /*47d0*/  IMAD.HI.U32 R50, R51, R44, RZ ;  /* 0x0000002c33327227 */ /* 0x000fc800078e00ff */
[----:B------:R-:W-:-:S04]  /*47e0*/  IMAD.X R0, RZ, RZ, ~R0, P0 ;  /* 0x000000ffff007224 */ /* 0x000fc800000e0e00 */
[----:B------:R-:W-:-:S04]  /*47f0*/  IMAD.WIDE.U32 R50, P0, R51, R0, R50 ;  /* 0x0000000033327225 */ /* 0x000fc80007800032 */
[----:B------:R-:W-:-:S04]  /*4800*/  IMAD.HI.U32 R31, R25, R0, RZ ;  /* 0x00000000191f7227 */ /* 0x000fc800078e00ff */
[----:B------:R-:W-:-:S04]  /*4810*/  IMAD.HI.U32 R21, P4, R25, R44, R50 ;  /* 0x0000002c19157227 */ /* 0x000fc80007880032 */
[----:B------:R-:W-:Y:S02]  /*4820*/  IMAD R0, R25, R0, RZ ;  /* 0x0000000019007224 */ /* 0x000fe400078e02ff */
[----:B------:R-:W-:Y:S01]  /*4830*/  IMAD.X R31, R31, 0x1, R25, P0 ;  /* 0x000000011f1f7824 */ /* 0x000fe200000e0619 */
[-C--:B------:R-:W-:Y:S02]  /*4840*/  IADD3 R25, P0, RZ, -R20.reuse, RZ ;  /* 0x80000014ff197210 */ /* 0x080fe40007f1e0ff */
        /* <DEDUP_REMOVED lines=9> */
[----:B------:R-:W-:-:S05]  /*48e0*/  IADD3 R27, P2, R27, R44, RZ ;  /* 0x0000002c1b1b7210 */ /* 0x000fca0007f5e0ff */
[----:B------:R-:W-:-:S04]  /*48f0*/  IMAD.WIDE.U32 R44, R27, R40, RZ ;  /* 0x000000281b2c7225 */ /* 0x000fc800078e00ff */
[----:B------:R-:W-:Y:S01]  /*4900*/  IMAD R25, R27, R41, R45 ;  /* 0x000000291b197224 */ /* 0x000fe200078e022d */
[----:B------:R-:W-:Y:S01]  /*4910*/  IADD3 R21, P0, -R44, R0, RZ ;  /* 0x000000002c157210 */ /* 0x000fe20007f1e1ff */
[----:B------:R-:W-:-:S05]  /*4920*/  IMAD.HI.U32 R0, R31, R20, RZ ;  /* 0x000000141f007227 */ /* 0x000fca00078e00ff */
[----:B------:R-:W-:Y:S02]  /*4930*/  IADD3.X R0, R0, RZ, RZ, P3, !PT ;  /* 0x000000ff00007210 */ /* 0x000fe40001ffe4ff */
[----:B------:R-:W-:-:S03]  /*4940*/  ISETP.GE.U32.AND P3, PT, R21, R40, PT ;  /* 0x000000281500720c */ /* 0x000fc60003f66070 */
[----:B------:R-:W-:-:S04]  /*4950*/  IMAD.X R0, RZ, RZ, R0, P2 ;  /* 0x000000ffff007224 */ /* 0x000fc800010e0600 */
        /* <DEDUP_REMOVED lines=29> */
[----:B------:R-:W-:Y:S06]  /*4b30*/  RET.REL.NODEC R40 `(_ZN5flash32flash_fwd_splitkv_combine_kernelI23Flash_fwd_kernel_traitsILi64ELi64ELi256ELi4ELb0ELb0EN7cutlass10bfloat16_tE19Flash_kernel_traitsILi64ELi64ELi256ELi4ES3_EELi8ELi2ELb1EEEvNS_16Flash_fwd_paramsE) ;  /* 0xffffb4c028007950 */ /* 0x000fec0003c3ffff */
.L_x_623:
        /* <DEDUP_REMOVED lines=12> */
.L_x_7810:


//--------------------- .text._ZN5flash32flash_fwd_splitkv_combine_kernelI23Flash_fwd_kernel_traitsILi64ELi64ELi256ELi4ELb0ELb0EN7cutlass10bfloat16_tE19Flash_kernel_traitsILi64ELi64ELi256ELi4ES3_EELi8ELi1ELb1EEEvNS_16Flash_fwd_paramsE --------------------------
	.section	.text._ZN5flash32flash_fwd_splitkv_combine_kernelI23Flash_fwd_kernel_traitsILi64ELi64ELi256ELi4ELb0ELb0EN7cutlass10bfloat16_tE19Flash_kernel_traitsILi64ELi64ELi256ELi4ES3_EELi8ELi1ELb1EEEvNS_16Flash_fwd_paramsE,"ax",@progbits
	.sectioninfo	@"SHI_REGISTERS=54"
	.align	128
        .global         _ZN5flash32flash_fwd_splitkv_combine_kernelI23Flash_fwd_kernel_traitsILi64ELi64ELi256ELi4ELb0ELb0EN7cutlass10bfloat16_tE19Flash_kernel_traitsILi64ELi64ELi256ELi4ES3_EELi8ELi1ELb1EEEvNS_16Flash_fwd_paramsE
        .type           _ZN5flash32flash_fwd_splitkv_combine_kernelI23Flash_fwd_kernel_traitsILi64ELi64ELi256ELi4ELb0ELb0EN7cutlass10bfloat16_tE19Flash_kernel_traitsILi64ELi64ELi256ELi4ES3_EELi8ELi1ELb1EEEvNS_16Flash_fwd_paramsE,@function
        .size           _ZN5flash32flash_fwd_splitkv_combine_kernelI23Flash_fwd_kernel_traitsILi64ELi64ELi256ELi4ELb0ELb0EN7cutlass10bfloat16_tE19Flash_kernel_traitsILi64ELi64ELi256ELi4ES3_EELi8ELi1ELb1EEEvNS_16Flash_fwd_paramsE,(.L_x_7811 - _ZN5flash32flash_fwd_splitkv_combine_kernelI23Flash_fwd_kernel_traitsILi64ELi64ELi256ELi4ELb0ELb0EN7cutlass10bfloat16_tE19Flash_kernel_traitsILi64ELi64ELi256ELi4ES3_EELi8ELi1ELb1EEEvNS_16Flash_fwd_paramsE)
        .other          _ZN5flash32flash_fwd_splitkv_combine_kernelI23Flash_fwd_kernel_traitsILi64ELi64ELi256ELi4ELb0ELb0EN7cutlass10bfloat16_tE19Flash_kernel_traitsILi64ELi64ELi256ELi4ES3_EELi8ELi1ELb1EEEvNS_16Flash_fwd_paramsE,@"STO_CUDA_ENTRY STV_DEFAULT"
_ZN5flash32flash_fwd_splitkv_combine_kernelI23Flash_fwd_kernel_traitsILi64ELi64ELi256ELi4ELb0ELb0EN7cutlass10bfloat16_tE19Flash_kernel_traitsILi64ELi64ELi256ELi4ES3_EELi8ELi1ELb1EEEvNS_16Flash_fwd_paramsE:
.text._ZN5flash32flash_fwd_splitkv_combine_kernelI23Flash_fwd_kernel_traitsILi64ELi64ELi256ELi4ELb0ELb0EN7cutlass10bfloat16_tE19Flash_kernel_traitsILi64ELi64ELi256ELi4ES3_EELi8ELi1ELb1EEEvNS_16Flash_fwd_paramsE:
        /* <DEDUP_REMOVED lines=23> */
[----:B------:R-:W-:Y:S05]  /*0170*/  CALL.REL.NOINC `($__internal_13_$__cuda_sm20_div_s64) ;  /* 0x0000458000007944 */ /* 0x000fea0003c00000 */
[----:B------:R-:W-:Y:S02]  /*0180*/  MOV R8, R0 ;  /* 0x0000000000087202 */ /* 0x000fe40000000f00 */
[----:B------:R-:W-:Y:S01]  /*0190*/  MOV R9, R23 ;  /* 0x0000001700097202 */ /* 0x000fe20000000f00 */
[----:B------:R-:W-:Y:S05]  /*01a0*/  BRA `(.L_x_625) ;  /* 0x0000013000007947 */ /* 0x000fea0003800000 */
.L_x_624:
        /* <DEDUP_REMOVED lines=19> */
.L_x_625:
        /* <DEDUP_REMOVED lines=17> */
.L_x_627:
        /* <DEDUP_REMOVED lines=19> */
.L_x_628:
[----:B------:R-:W-:Y:S05]  /*0520*/  BSYNC B0 ;  /* 0x0000000000007941 */ /* 0x000fea0003800000 */
.L_x_626:
        /* <DEDUP_REMOVED lines=45> */
.L_x_630:
        /* <DEDUP_REMOVED lines=19> */
.L_x_631:
[----:B------:R-:W-:Y:S05]  /*0930*/  BSYNC B0 ;  /* 0x0000000000007941 */ /* 0x000fea0003800000 */
.L_x_629:
        /* <DEDUP_REMOVED lines=78> */
.L_x_633:
        /* <DEDUP_REMOVED lines=19> */
.L_x_634:
[----:B------:R-:W-:Y:S05]  /*0f50*/  BSYNC B0 ;  /* 0x0000000000007941 */ /* 0x000fea0003800000 */
.L_x_632:
        /* <DEDUP_REMOVED lines=43> */
.L_x_636:
        /* <DEDUP_REMOVED lines=19> */
.L_x_637:
[----:B------:R-:W-:Y:S05]  /*1340*/  BSYNC B0 ;  /* 0x0000000000007941 */ /* 0x000fea0003800000 */
.L_x_635:
        /* <DEDUP_REMOVED lines=133> */
.L_x_639:
[----:B------:R-:W-:Y:S05]  /*1ba0*/  BSYNC B0 ;  /* 0x0000000000007941 */ /* 0x000fea0003800000 */
.L_x_638:
        /* <DEDUP_REMOVED lines=73> */
[----:B------:R-:W-:Y:S05]  /*2040*/  CALL.REL.NOINC `($__internal_13_$__cuda_sm20_div_s64) ;  /* 0x000026b000007944 */ /* 0x000fea0003c00000 */
        /* <DEDUP_REMOVED lines=10> */
.L_x_644:
        /* <DEDUP_REMOVED lines=23> */
.L_x_645:
[----:B------:R-:W-:Y:S05]  /*2260*/  BSYNC B0 ;  /* 0x0000000000007941 */ /* 0x000fea0003800000 */
.L_x_643:
        /* <DEDUP_REMOVED lines=22> */
.L_x_647:
        /* <DEDUP_REMOVED lines=22> */
.L_x_648:
[----:B------:R-:W-:Y:S05]  /*2530*/  BSYNC B0 ;  /* 0x0000000000007941 */ /* 0x000fea0003800000 */
.L_x_646:
        /* <DEDUP_REMOVED lines=22> */
.L_x_650:
        /* <DEDUP_REMOVED lines=22> */
.L_x_651:
[----:B------:R-:W-:Y:S05]  /*2800*/  BSYNC B0 ;  /* 0x0000000000007941 */ /* 0x000fea0003800000 */
.L_x_649:
        /* <DEDUP_REMOVED lines=33> */
[----:B------:R-:W-:Y:S05]  /*2a20*/  CALL.REL.NOINC `($__internal_13_$__cuda_sm20_div_s64) ;  /* 0x00001cd000007944 */ /* 0x000fea0003c00000 */
        /* <DEDUP_REMOVED lines=11> */
.L_x_653:
        /* <DEDUP_REMOVED lines=23> */
.L_x_654:
[----:B------:R-:W-:Y:S05]  /*2c50*/  BSYNC B0 ;  /* 0x0000000000007941 */ /* 0x000fea0003800000 */
.L_x_652:
        /* <DEDUP_REMOVED lines=20> */
.L_x_656:
        /* <DEDUP_REMOVED lines=23> */
.L_x_657:
[----:B------:R-:W-:Y:S05]  /*2f10*/  BSYNC B0 ;  /* 0x0000000000007941 */ /* 0x000fea0003800000 */
.L_x_655:
        /* <DEDUP_REMOVED lines=19> */
.L_x_659:
        /* <DEDUP_REMOVED lines=23> */
.L_x_660:
[----:B------:R-:W-:Y:S05]  /*31c0*/  BSYNC B0 ;  /* 0x0000000000007941 */ /* 0x000fea0003800000 */
.L_x_658:
        /* <DEDUP_REMOVED lines=25> */
[----:B------:R-:W-:Y:S05]  /*3360*/  CALL.REL.NOINC `($__internal_13_$__cuda_sm20_div_s64) ;  /* 0x0000139000007944 */ /* 0x000fea0003c00000 */
        /* <DEDUP_REMOVED lines=12> */
.L_x_662:
        /* <DEDUP_REMOVED lines=23> */
.L_x_663:
[----:B------:R-:W-:Y:S05]  /*35a0*/  BSYNC B0 ;  /* 0x0000000000007941 */ /* 0x000fea0003800000 */
.L_x_661:
        /* <DEDUP_REMOVED lines=28> */
.L_x_665:
        /* <DEDUP_REMOVED lines=23> */
.L_x_666:
[----:B------:R-:W-:Y:S05]  /*38e0*/  BSYNC B0 ;  /* 0x0000000000007941 */ /* 0x000fea0003800000 */
.L_x_664:
        /* <DEDUP_REMOVED lines=20> */
.L_x_642:
[----:B------:R-:W-:-:S04]  /*3a30*/  LEA R2, P0, R38, c[0x0][0x200], 0x2 ;  /* 0x0000800026027a11 */ /* 0x000fc800078010ff */
[----:B------:R-:W-:-:S05]  /*3a40*/  LEA.HI.X R3, R38, c[0x0][0x204], R39, 0x2, P0 ;  /* 0x0000810026037a11 */ /* 0x000fca00000f1427 */
[----:B------:R0:W-:Y:S04]  /*3a50*/  STG.E [R2.64], R29 ;  /* 0x0000001d02007986 */ /* 0x0001e8000c101908 */
.L_x_641:
[----:B------:R-:W-:Y:S05]  /*3a60*/  BSYNC B1 ;  /* 0x0000000000017941 */ /* 0x000fea0003800000 */
.L_x_640:
[-C--:B0-----:R-:W-:Y:S01]  /*3a70*/  LEA.HI R2, R26, R26.reuse, RZ, 0x1 ;  /* 0x0000001a1a027211 */ /* 0x081fe200078f08ff */
[----:B------:R-:W-:Y:S01]  /*3a80*/  IMAD.MOV.U32 R13, RZ, RZ, c[0x0][0x314] ;  /* 0x0000c500ff0d7624 */ /* 0x000fe200078e00ff */
[----:B------:R-:W-:Y:S01]  /*3a90*/  LEA.HI R16, R31, R26, RZ, 0x4 ;  /* 0x0000001a1f107211 */ /* 0x000fe200078f20ff */
[----:B------:R-:W-:Y:S01]  /*3aa0*/  IMAD.MOV.U32 R4, RZ, RZ, RZ ;  /* 0x000000ffff047224 */ /* 0x000fe200078e00ff */
[----:B------:R-:W-:Y:S02]  /*3ab0*/  LOP3.LUT R0, R2, 0xfffffffe, RZ, 0xc0, !PT ;  /* 0xfffffffe02007812 */ /* 0x000fe400078ec0ff */
[----:B------:R-:W-:Y:S02]  /*3ac0*/  ISETP.GE.AND P0, PT, R13, 0x1, PT ;  /* 0x000000010d00780c */ /* 0x000fe40003f06270 */
[----:B------:R-:W-:Y:S01]  /*3ad0*/  LOP3.LUT R18, R16, 0x3ffffff0, RZ, 0xc0, !PT ;  /* 0x3ffffff010127812 */ /* 0x000fe200078ec0ff */
[----:B------:R-:W-:Y:S01]  /*3ae0*/  IMAD.IADD R0, R26, 0x1, -R0 ;  /* 0x000000011a007824 */ /* 0x000fe200078e0a00 */
[----:B------:R-:W-:-:S02]  /*3af0*/  SHF.R.S32.HI R16, RZ, 0x4, R16 ;  /* 0x00000004ff107819 */ /* 0x000fc40000011410 */
[----:B------:R-:W-:Y:S02]  /*3b00*/  IADD3 R18, -R18, R26, RZ ;  /* 0x0000001a12127210 */ /* 0x000fe40007ffe1ff */
[----:B------:R-:W-:Y:S02]  /*3b10*/  ISETP.GE.OR P5, PT, R0, c[0x0][0x314], P5 ;  /* 0x0000c50000007a0c */ /* 0x000fe40002fa6670 */
[----:B------:R-:W-:-:S11]  /*3b20*/  SHF.L.U32 R18, R18, 0x2, RZ ;  /* 0x0000000212127819 */ /* 0x000fd600000006ff */
[----:B------:R-:W-:Y:S02]  /*3b30*/  @!P5 FADD.FTZ R3, -R29, R30 ;  /* 0x0000001e1d03d221 */ /* 0x000fe40000010100 */
[----:B------:R-:W-:Y:S02]  /*3b40*/  @!P5 IMAD.SHL.U32 R2, R2, 0x2, RZ ;  /* 0x000000020202d824 */ /* 0x000fe400078e00ff */
[----:B------:R-:W-:-:S03]  /*3b50*/  @!P5 FMUL.FTZ R3, R3, 1.4426950216293334961 ;  /* 0x3fb8aa3b0303d820 */ /* 0x000fc60000410000 */
[----:B------:R-:W-:-:S03]  /*3b60*/  @!P5 LOP3.LUT R2, R2, 0xfffffffc, RZ, 0xc0, !PT ;  /* 0xfffffffc0202d812 */ /* 0x000fc600078ec0ff */
[----:B------:R-:W0:Y:S02]  /*3b70*/  @!P5 MUFU.EX2 R3, R3 ;  /* 0x000000030003d308 */ /* 0x000e240000000800 */
[----:B------:R-:W-:Y:S02]  /*3b80*/  @!P5 IMAD R2, R0, 0x24, R2 ;  /* 0x000000240002d824 */ /* 0x000fe400078e0202 */
[----:B------:R-:W-:-:S03]  /*3b90*/  IMAD.MOV.U32 R0, RZ, RZ, RZ ;  /* 0x000000ffff007224 */ /* 0x000fc600078e00ff */
[----:B0-----:R0:W-:Y:S02]  /*3ba0*/  @!P5 STS [R2], R3 ;  /* 0x000000030200d388 */ /* 0x0011e40000000800 */
[----:B0-----:R-:W-:Y:S02]  /*3bb0*/  CS2R R2, SRZ ;  /* 0x0000000000027805 */ /* 0x001fe4000001ff00 */
        /* <DEDUP_REMOVED lines=25> */
.L_x_669:
[----:B------:R-:W-:Y:S01]  /*3d50*/  @!P3 MOV R24, R17 ;  /* 0x000000110018b202 */ /* 0x000fe20000000f00 */
[----:B------:R-:W0:Y:S01]  /*3d60*/  LDS R5, [R6] ;  /* 0x0000000006057984 */ /* 0x000e220000000800 */
[-C--:B------:R-:W-:Y:S02]  /*3d70*/  @!P3 MOV R25, R22.reuse ;  /* 0x000000160019b202 */ /* 0x080fe40000000f00 */
[----:B------:R-:W-:Y:S03]  /*3d80*/  IADD3 R14, R14, 0x4, RZ ;  /* 0x000000040e0e7810 */ /* 0x000fe60007ffe0ff */
[----:B------:R1:W0:Y:S01]  /*3d90*/  @!P3 LDG.E.128 R8, [R24.64] ;  /* 0x000000081808b981 */ /* 0x000222000c1e1d00 */
[----:B------:R-:W-:Y:S02]  /*3da0*/  PLOP3.LUT P3, PT, P0, PT, PT, 0x80, 0x0 ;  /* 0x000000000000781c */ /* 0x000fe4000076f070 */
[----:B------:R-:W-:Y:S02]  /*3db0*/  ISETP.GE.AND P2, PT, R14, R13, PT ;  /* 0x0000000d0e00720c */ /* 0x000fe40003f46270 */
[C---:B-1----:R-:W-:Y:S04]  /*3dc0*/  IADD3 R24, P1, R20.reuse, R17, RZ ;  /* 0x0000001114187210 */ /* 0x042fe80007f3e0ff */
[C---:B------:R-:W-:Y:S02]  /*3dd0*/  IADD3.X R25, R21.reuse, R22, RZ, P1, !PT ;  /* 0x0000001615197210 */ /* 0x040fe40000ffe4ff */
[C---:B------:R-:W-:Y:S04]  /*3de0*/  IADD3 R22, P1, R20.reuse, R24, RZ ;  /* 0x0000001814167210 */ /* 0x040fe80007f3e0ff */
[----:B------:R-:W-:Y:S01]  /*3df0*/  IADD3.X R23, R21, R25, RZ, P1, !PT ;  /* 0x0000001915177210 */ /* 0x000fe20000ffe4ff */
[C---:B0-----:R-:W-:Y:S02]  /*3e00*/  FFMA.FTZ R4, R5.reuse, R8, R4 ;  /* 0x0000000805047223 */ /* 0x041fe40000010004 */
[C---:B------:R-:W-:Y:S02]  /*3e10*/  FFMA.FTZ R3, R5.reuse, R9, R3 ;  /* 0x0000000905037223 */ /* 0x040fe40000010003 */
[C---:B------:R-:W-:Y:S02]  /*3e20*/  FFMA.FTZ R2, R5.reuse, R10, R2 ;  /* 0x0000000a05027223 */ /* 0x040fe40000010002 */
[----:B------:R-:W-:Y:S02]  /*3e30*/  FFMA.FTZ R0, R5, R11, R0 ;  /* 0x0000000b05007223 */ /* 0x000fe40000010000 */
[----:B------:R-:W0:Y:S04]  /*3e40*/  LDS R5, [R6+0x24] ;  /* 0x0000240006057984 */ /* 0x000e280000000800 */
[----:B------:R-:W0:Y:S02]  /*3e50*/  @!P3 LDG.E.128 R8, [R24.64] ;  /* 0x000000081808b981 */ /* 0x000e24000c1e1d00 */
[C---:B0-----:R-:W-:Y:S02]  /*3e60*/  FFMA.FTZ R4, R5.reuse, R8, R4 ;  /* 0x0000000805047223 */ /* 0x041fe40000010004 */
[C---:B------:R-:W-:Y:S02]  /*3e70*/  FFMA.FTZ R3, R5.reuse, R9, R3 ;  /* 0x0000000905037223 */ /* 0x040fe40000010003 */
[C---:B------:R-:W-:Y:S02]  /*3e80*/  FFMA.FTZ R2, R5.reuse, R10, R2 ;  /* 0x0000000a05027223 */ /* 0x040fe40000010002 */
[----:B------:R-:W-:Y:S02]  /*3e90*/  FFMA.FTZ R0, R5, R11, R0 ;  /* 0x0000000b05007223 */ /* 0x000fe40000010000 */
[----:B------:R-:W0:Y:S04]  /*3ea0*/  LDS R5, [R6+0x48] ;  /* 0x0000480006057984 */ /* 0x000e280000000800 */
[----:B------:R1:W0:Y:S02]  /*3eb0*/  @!P3 LDG.E.128 R8, [R22.64] ;  /* 0x000000081608b981 */ /* 0x000224000c1e1d00 */
[C---:B-1----:R-:W-:Y:S04]  /*3ec0*/  IADD3 R22, P1, R20.reuse, R22, RZ ;  /* 0x0000001614167210 */ /* 0x042fe80007f3e0ff */
[----:B------:R-:W-:Y:S02]  /*3ed0*/  IADD3.X R23, R21, R23, RZ, P1, !PT ;  /* 0x0000001715177210 */ /* 0x000fe40000ffe4ff */
[----:B------:R-:W-:Y:S01]  /*3ee0*/  IADD3 R17, P1, R20, R22, RZ ;  /* 0x0000001614117210 */ /* 0x000fe20007f3e0ff */
[C---:B0-----:R-:W-:Y:S02]  /*3ef0*/  FFMA.FTZ R4, R5.reuse, R8, R4 ;  /* 0x0000000805047223 */ /* 0x041fe40000010004 */
[C---:B------:R-:W-:Y:S02]  /*3f00*/  FFMA.FTZ R3, R5.reuse, R9, R3 ;  /* 0x0000000905037223 */ /* 0x040fe40000010003 */
[C---:B------:R-:W-:Y:S02]  /*3f10*/  FFMA.FTZ R2, R5.reuse, R10, R2 ;  /* 0x0000000a05027223 */ /* 0x040fe40000010002 */
[----:B------:R-:W-:Y:S02]  /*3f20*/  FFMA.FTZ R0, R5, R11, R0 ;  /* 0x0000000b05007223 */ /* 0x000fe40000010000 */
[----:B------:R0:W1:Y:S04]  /*3f30*/  LDS R5, [R6+0x6c] ;  /* 0x00006c0006057984 */ /* 0x0000680000000800 */
[----:B------:R2:W1:Y:S01]  /*3f40*/  @!P3 LDG.E.128 R8, [R22.64] ;  /* 0x000000081608b981 */ /* 0x000462000c1e1d00 */
[----:B0-----:R-:W-:Y:S02]  /*3f50*/  IADD3 R6, R6, 0x90, RZ ;  /* 0x0000009006067810 */ /* 0x001fe40007ffe0ff */
[----:B--2---:R-:W-:Y:S01]  /*3f60*/  IADD3.X R22, R21, R23, RZ, P1, !PT ;  /* 0x0000001715167210 */ /* 0x004fe20000ffe4ff */
[C---:B-1----:R-:W-:Y:S02]  /*3f70*/  FFMA.FTZ R4, R5.reuse, R8, R4 ;  /* 0x0000000805047223 */ /* 0x042fe40000010004 */
[C---:B------:R-:W-:Y:S02]  /*3f80*/  FFMA.FTZ R3, R5.reuse, R9, R3 ;  /* 0x0000000905037223 */ /* 0x040fe40000010003 */
[C---:B------:R-:W-:Y:S02]  /*3f90*/  FFMA.FTZ R2, R5.reuse, R10, R2 ;  /* 0x0000000a05027223 */ /* 0x040fe40000010002 */
[----:B------:R-:W-:Y:S01]  /*3fa0*/  FFMA.FTZ R0, R5, R11, R0 ;  /* 0x0000000b05007223 */ /* 0x000fe20000010000 */
[----:B------:R-:W-:-:S05]  /*3fb0*/  @!P2 BRA `(.L_x_669) ;  /* 0xfffffd900000a947 */ /* 0x000fca000383ffff */
.L_x_668:
[----:B------:R-:W-:-:S04]  /*3fc0*/  IADD3 R5, -R14, c[0x0][0x314], RZ ;  /* 0x0000c5000e057a10 */ /* 0x000fc80007ffe1ff */
[----:B------:R-:W-:-:S13]  /*3fd0*/  ISETP.GT.AND P0, PT, R5, 0x1, PT ;  /* 0x000000010500780c */ /* 0x000fda0003f04270 */
[----:B------:R-:W-:Y:S05]  /*3fe0*/  @!P0 BRA `(.L_x_670) ;  /* 0x0000018000008947 */ /* 0x000fea0003800000 */
[----:B------:R-:W-:Y:S01]  /*3ff0*/  ISETP.GE.AND P0, PT, R16, R15, PT ;  /* 0x0000000f1000720c */ /* 0x000fe20003f06270 */
[----:B------:R-:W0:-:S12]  /*4000*/  LDS R5, [R6] ;  /* 0x0000000006057984 */ /* 0x000e180000000800 */
[----:B------:R-:W-:Y:S02]  /*4010*/  @!P0 IMAD.MOV.U32 R24, RZ, RZ, R17 ;  /* 0x000000ffff188224 */ /* 0x000fe400078e0011 */
[----:B------:R-:W-:-:S05]  /*4020*/  @!P0 IMAD.MOV.U32 R25, RZ, RZ, R22 ;  /* 0x000000ffff198224 */ /* 0x000fca00078e0016 */
[----:B------:R1:W0:Y:S02]  /*4030*/  @!P0 LDG.E.128 R8, [R24.64] ;  /* 0x0000000818088981 */ /* 0x000224000c1e1d00 */
[----:B-1----:R-:W-:-:S04]  /*4040*/  IADD3 R24, P1, R20, R17, RZ ;  /* 0x0000001114187210 */ /* 0x002fc80007f3e0ff */
        /* <DEDUP_REMOVED lines=9> */
[----:B------:R-:W-:Y:S02]  /*40e0*/  IADD3.X R22, R21, R25, RZ, P0, !PT ;  /* 0x0000001915167210 */ /* 0x000fe400007fe4ff */
[----:B------:R-:W-:Y:S02]  /*40f0*/  PLOP3.LUT P4, PT, PT, PT, PT, 0x8, 0x0 ;  /* 0x000000000000781c */ /* 0x000fe40003f8e170 */
[----:B------:R-:W-:Y:S02]  /*4100*/  IADD3 R14, R14, 0x1, RZ ;  /* 0x000000010e0e7810 */ /* 0x000fe40007ffe0ff */
[----:B0-----:R-:W-:-:S04]  /*4110*/  IADD3 R6, R6, 0x24, RZ ;  /* 0x0000002406067810 */ /* 0x001fc80007ffe0ff */
[----:B------:R-:W-:Y:S01]  /*4120*/  IADD3 R6, R6, 0x24, RZ ;  /* 0x0000002406067810 */ /* 0x000fe20007ffe0ff */
[-C--:B--2---:R-:W-:Y:S02]  /*4130*/  FFMA.FTZ R4, R8, R5.reuse, R4 ;  /* 0x0000000508047223 */ /* 0x084fe40000010004 */
[-C--:B------:R-:W-:Y:S02]  /*4140*/  FFMA.FTZ R3, R9, R5.reuse, R3 ;  /* 0x0000000509037223 */ /* 0x080fe40000010003 */
[-C--:B------:R-:W-:Y:S02]  /*4150*/  FFMA.FTZ R2, R10, R5.reuse, R2 ;  /* 0x000000050a027223 */ /* 0x080fe40000010002 */
[----:B------:R-:W-:Y:S02]  /*4160*/  FFMA.FTZ R0, R11, R5, R0 ;  /* 0x000000050b007223 */ /* 0x000fe40000010000 */
.L_x_670:
[----:B------:R-:W-:Y:S01]  /*4170*/  ISETP.LT.OR P4, PT, R14, c[0x0][0x314], P4 ;  /* 0x0000c5000e007a0c */ /* 0x000fe20002781670 */
[----:B------:R-:W-:Y:S01]  /*4180*/  IMAD.MOV.U32 R23, RZ, RZ, R22 ;  /* 0x000000ffff177224 */ /* 0x000fe200078e0016 */
[----:B------:R-:W-:-:S11]  /*4190*/  MOV R22, R17 ;  /* 0x0000001100167202 */ /* 0x000fd60000000f00 */
[----:B------:R-:W-:Y:S05]  /*41a0*/  @!P4 BRA `(.L_x_667) ;  /* 0x000000a00000c947 */ /* 0x000fea0003800000 */
[----:B------:R-:W-:Y:S01]  /*41b0*/  ISETP.GE.AND P0, PT, R16, R15, PT ;  /* 0x0000000f1000720c */ /* 0x000fe20003f06270 */
[----:B------:R-:W-:-:S12]  /*41c0*/  BSSY B0, `(.L_x_671) ;  /* 0x0000003000007945 */ /* 0x000fd80003800000 */
[----:B------:R-:W-:Y:S05]  /*41d0*/  @P0 BRA `(.L_x_672) ;  /* 0x0000001000000947 */ /* 0x000fea0003800000 */
[----:B------:R0:W5:Y:S02]  /*41e0*/  LDG.E.128 R8, [R22.64] ;  /* 0x0000000816087981 */ /* 0x000164000c1e1d00 */
.L_x_672:
[----:B------:R-:W-:Y:S05]  /*41f0*/  BSYNC B0 ;  /* 0x0000000000007941 */ /* 0x000fea0003800000 */
.L_x_671:
[----:B------:R-:W1:Y:S02]  /*4200*/  LDS R6, [R6] ;  /* 0x0000000006067984 */ /* 0x000e640000000800 */
[C---:B-1---5:R-:W-:Y:S02]  /*4210*/  FFMA.FTZ R4, R6.reuse, R8, R4 ;  /* 0x0000000806047223 */ /* 0x062fe40000010004 */
[C---:B------:R-:W-:Y:S02]  /*4220*/  FFMA.FTZ R3, R6.reuse, R9, R3 ;  /* 0x0000000906037223 */ /* 0x040fe40000010003 */
[C---:B------:R-:W-:Y:S02]  /*4230*/  FFMA.FTZ R2, R6.reuse, R10, R2 ;  /* 0x0000000a06027223 */ /* 0x040fe40000010002 */
[----:B------:R-:W-:Y:S02]  /*4240*/  FFMA.FTZ R0, R6, R11, R0 ;  /* 0x0000000b06007223 */ /* 0x000fe40000010000 */
.L_x_667:
[----:B------:R-:W-:Y:S02]  /*4250*/  IADD3 R16, R16, UR6, RZ ;  /* 0x0000000610107c10 */ /* 0x000fe4000fffe0ff */
[----:B------:R-:W-:-:S02]  /*4260*/  F2FP.BF16.PACK_AB R4, R3, R4 ;  /* 0x000000040304723e */ /* 0x000fc400000010ff */
[----:B------:R-:W-:Y:S02]  /*4270*/  ISETP.GE.AND P0, PT, R16, R12, PT ;  /* 0x0000000c1000720c */ /* 0x000fe40003f06270 */
[----:B------:R-:W-:-:S11]  /*4280*/  F2FP.BF16.PACK_AB R5, R0, R2 ;  /* 0x000000020005723e */ /* 0x000fd600000010ff */
[----:B------:R-:W-:Y:S05]  /*4290*/  @P0 EXIT ;  /* 0x000000000000094d */ /* 0x000fea0003800000 */
[-C--:B------:R-:W-:Y:S02]  /*42a0*/  IABS R8, R7.reuse ;  /* 0x0000000700087213 */ /* 0x080fe40000000000 */
[----:B------:R-:W-:Y:S02]  /*42b0*/  IABS R9, R16 ;  /* 0x0000001000097213 */ /* 0x000fe40000000000 */
[----:B------:R-:W1:Y:S01]  /*42c0*/  I2F.RP R10, R8 ;  /* 0x00000008000a7306 */ /* 0x000e620000209400 */
[----:B------:R-:W-:Y:S02]  /*42d0*/  IABS R6, R7 ;  /* 0x0000000700067213 */ /* 0x000fe40000000000 */
[----:B------:R-:W-:-:S03]  /*42e0*/  SHF.R.S32.HI R19, RZ, 0x1f, R18 ;  /* 0x0000001fff137819 */ /* 0x000fc60000011412 */
[----:B------:R-:W-:Y:S02]  /*42f0*/  IMAD.MOV R6, RZ, RZ, -R6 ;  /* 0x000000ffff067224 */ /* 0x000fe400078e0a06 */
[----:B-1----:R-:W1:Y:S02]  /*4300*/  MUFU.RCP R10, R10 ;  /* 0x0000000a000a7308 */ /* 0x002e640000001000 */
[----:B-1----:R-:W-:-:S06]  /*4310*/  IADD3 R10, R10, 0xffffffe, RZ ;  /* 0x0ffffffe0a0a7810 */ /* 0x002fcc0007ffe0ff */
[----:B------:R-:W1:Y:S02]  /*4320*/  F2I.FTZ.U32.TRUNC.NTZ R11, R10 ;  /* 0x0000000a000b7305 */ /* 0x000e64000021f000 */
[----:B-1----:R-:W-:Y:S02]  /*4330*/  IMAD.MOV R0, RZ, RZ, -R11 ;  /* 0x000000ffff007224 */ /* 0x002fe400078e0a0b */
[----:B------:R-:W-:Y:S02]  /*4340*/  IMAD.MOV.U32 R10, RZ, RZ, RZ ;  /* 0x000000ffff0a7224 */ /* 0x000fe400078e00ff */
[----:B------:R-:W-:Y:S01]  /*4350*/  IMAD R2, R0, R8, RZ ;  /* 0x0000000800027224 */ /* 0x000fe200078e02ff */
[----:B------:R-:W-:-:S03]  /*4360*/  IABS R0, c[0x0][0x214] ;  /* 0x0000850000007a13 */ /* 0x000fc60000000000 */
[----:B------:R-:W-:Y:S01]  /*4370*/  IMAD.HI.U32 R2, R11, R2, R10 ;  /* 0x000000020b027227 */ /* 0x000fe200078e000a */
[----:B------:R-:W1:Y:S05]  /*4380*/  I2F.RP R3, R0 ;  /* 0x0000000000037306 */ /* 0x000e6a0000209400 */
[----:B------:R-:W-:-:S04]  /*4390*/  IMAD.HI.U32 R2, R2, R9, RZ ;  /* 0x0000000902027227 */ /* 0x000fc800078e00ff */
[----:B------:R-:W-:-:S05]  /*43a0*/  IMAD R6, R2, R6, R9 ;  /* 0x0000000602067224 */ /* 0x000fca00078e0209 */
[----:B------:R-:W-:Y:S01]  /*43b0*/  ISETP.GT.U32.AND P1, PT, R8, R6, PT ;  /* 0x000000060800720c */ /* 0x000fe20003f24070 */
[----:B-1----:R-:W1:-:S12]  /*43c0*/  MUFU.RCP R3, R3 ;  /* 0x0000000300037308 */ /* 0x002e580000001000 */
[----:B------:R-:W-:Y:S01]  /*43d0*/  @!P1 IMAD.IADD R6, R6, 0x1, -R8 ;  /* 0x0000000106069824 */ /* 0x000fe200078e0a08 */
[----:B------:R-:W-:Y:S02]  /*43e0*/  @!P1 IADD3 R2, R2, 0x1, RZ ;  /* 0x0000000102029810 */ /* 0x000fe40007ffe0ff */
[----:B------:R-:W-:Y:S02]  /*43f0*/  ISETP.NE.AND P1, PT, R7, RZ, PT ;  /* 0x000000ff0700720c */ /* 0x000fe40003f25270 */
[----:B------:R-:W-:Y:S02]  /*4400*/  ISETP.GE.U32.AND P2, PT, R6, R8, PT ;  /* 0x000000080600720c */ /* 0x000fe40003f46070 */
[----:B------:R-:W-:Y:S02]  /*4410*/  LOP3.LUT R6, R16, R7, RZ, 0x3c, !PT ;  /* 0x0000000710067212 */ /* 0x000fe400078e3cff */
[----:B-1----:R-:W-:Y:S02]  /*4420*/  IADD3 R3, R3, 0xffffffe, RZ ;  /* 0x0ffffffe03037810 */ /* 0x002fe40007ffe0ff */
[----:B------:R-:W-:-:S02]  /*4430*/  ISETP.GE.AND P0, PT, R6, RZ, PT ;  /* 0x000000ff0600720c */ /* 0x000fc40003f06270 */
[----:B------:R-:W1:Y:S05]  /*4440*/  F2I.FTZ.U32.TRUNC.NTZ R11, R3 ;  /* 0x00000003000b7305 */ /* 0x000e6a000021f000 */
[----:B------:R-:W-:-:S06]  /*4450*/  @P2 IADD3 R2, R2, 0x1, RZ ;  /* 0x0000000102022810 */ /* 0x000fcc0007ffe0ff */
[----:B------:R-:W-:Y:S02]  /*4460*/  @!P0 IADD3 R2, -R2, RZ, RZ ;  /* 0x000000ff02028210 */ /* 0x000fe40007ffe1ff */
[----:B------:R-:W-:Y:S01]  /*4470*/  @!P1 LOP3.LUT R2, RZ, R7, RZ, 0x33, !PT ;  /* 0x00000007ff029212 */ /* 0x000fe200078e33ff */
[----:B-1----:R-:W-:-:S04]  /*4480*/  IMAD.MOV R3, RZ, RZ, -R11 ;  /* 0x000000ffff037224 */ /* 0x002fc800078e0a0b */
        /* <DEDUP_REMOVED lines=39> */
        .weak           $__internal_13_$__cuda_sm20_div_s64
        .type           $__internal_13_$__cuda_sm20_div_s64,@function
        .size           $__internal_13_$__cuda_sm20_div_s64,(.L_x_7811 - $__internal_13_$__cuda_sm20_div_s64)
$__internal_13_$__cuda_sm20_div_s64:
        /* <DEDUP_REMOVED lines=83> */
[----:B------:R-:W-:Y:S06]  /*4c30*/  RET.REL.NODEC R20 `(_ZN5flash32flash_fwd_splitkv_combine_kernelI23Flash_fwd_kernel_traitsILi64ELi64ELi256ELi4ELb0ELb0EN7cutlass10bfloat16_tE19Flash_kernel_traitsILi64ELi64ELi256ELi4ES3_EELi8ELi1ELb1EEEvNS_16Flash_fwd_paramsE) ;  /* 0xffffb3c014007950 */ /* 0x000fec0003c3ffff */
.L_x_673:
        /* <DEDUP_REMOVED lines=12> */
.L_x_7811:


//--------------------- .text._ZN5flash24flash_fwd_splitkv_kernelI23Flash_fwd_kernel_traitsILi64ELi64ELi256ELi4ELb0ELb0EN7cutlass10bfloat16_tE19Flash_kernel_traitsILi64ELi64ELi256ELi4ES3_EELb1ELb0ELb0ELb0ELb0ELb0ELb0ELb0EEEvNS_16Flash_fwd_paramsE --------------------------
	.section	.text._ZN5flash24flash_fwd_splitkv_kernelI23Flash_fwd_kernel_traitsILi64ELi64ELi256ELi4ELb0ELb0EN7cutlass10bfloat16_tE19Flash_kernel_traitsILi64ELi64ELi256ELi4ES3_EELb1ELb0ELb0ELb0ELb0ELb0ELb0ELb0EEEvNS_16Flash_fwd_paramsE,"ax",@progbits
	.sectioninfo	@"SHI_REGISTERS=255"
	.align	128
        .global         _ZN5flash24flash_fwd_splitkv_kernelI23Flash_fwd_kernel_traitsILi64ELi64ELi256ELi4ELb0ELb0EN7cutlass10bfloat16_tE19Flash_kernel_traitsILi64ELi64ELi256ELi4ES3_EELb1ELb0ELb0ELb0ELb0ELb0ELb0ELb0EEEvNS_16Flash_fwd_paramsE
        .type           _ZN5flash24flash_fwd_splitkv_kernelI23Flash_fwd_kernel_traitsILi64ELi64ELi256ELi4ELb0ELb0EN7cutlass10bfloat16_tE19Flash_kernel_traitsILi64ELi64ELi256ELi4ES3_EELb1ELb0ELb0ELb0ELb0ELb0ELb0ELb0EEEvNS_16Flash_fwd_paramsE,@function
        .size           _ZN5flash24flash_fwd_splitkv_kernelI23Flash_fwd_kernel_traitsILi64ELi64ELi256ELi4ELb0ELb0EN7cutlass10bfloat16_tE19Flash_kernel_traitsILi64ELi64ELi256ELi4ES3_EELb1ELb0ELb0ELb0ELb0ELb0ELb0ELb0EEEvNS_16Flash_fwd_paramsE,(.L_x_7864 - _ZN5flash24flash_fwd_splitkv_kernelI23Flash_fwd_kernel_traitsILi64ELi64ELi256ELi4ELb0ELb0EN7cutlass10bfloat16_tE19Flash_kernel_traitsILi64ELi64ELi256ELi4ES3_EELb1ELb0ELb0ELb0ELb0ELb0ELb0ELb0EEEvNS_16Flash_fwd_paramsE)
        .other          _ZN5flash24flash_fwd_splitkv_kernelI23Flash_fwd_kernel_traitsILi64ELi64ELi256ELi4ELb0ELb0EN7cutlass10bfloat16_tE19Flash_kernel_traitsILi64ELi64ELi256ELi4ES3_EELb1ELb0ELb0ELb0ELb0ELb0ELb0ELb0EEEvNS_16Flash_fwd_paramsE,@"STO_CUDA_ENTRY STV_DEFAULT"
_ZN5flash24flash_fwd_splitkv_kernelI23Flash_fwd_kernel_traitsILi64ELi64ELi256ELi4ELb0ELb0EN7cutlass10bfloat16_tE19Flash_kernel_traitsILi64ELi64ELi256ELi4ES3_EELb1ELb0ELb0ELb0ELb0ELb0ELb0ELb0EEEvNS_16Flash_fwd_paramsE:
.text._ZN5flash24flash_fwd_splitkv_kernelI23Flash_fwd_kernel_traitsILi64ELi64ELi256ELi4ELb0ELb0EN7cutlass10bfloat16_tE19Flash_kernel_traitsILi64ELi64ELi256ELi4ES3_EELb1ELb0ELb0ELb0ELb0ELb0ELb0ELb0EEEvNS_16Flash_fwd_paramsE:
[----:B------:R-:W-:Y:S02]  /*0000*/  MOV R1, c[0x0][0x28] ;  /* 0x00000a0000017a02 */ /* 0x000fe40000000f00 */
[----:B------:R-:W1:Y:S01]  /*0010*/  S2UR UR12, SR_CTAID.Y ;  /* 0x00000000000c79c3 */ /* 0x000e620000002600 */
[----:B------:R-:W-:Y:S01]  /*0020*/  ULDC.64 UR4, c[0x0][0x240] ;  /* 0x0000900000047ab9 */ /* 0x000fe20000000a00 */
[----:B------:R-:W-:Y:S01]  /*0030*/  IADD3 R1, R1, -0x10, RZ ;  /* 0xfffffff001017810 */ /* 0x000fe20007ffe0ff */
[----:B------:R-:W-:Y:S02]  /*0040*/  UISETP.NE.U32.AND UP2, UPT, URZ, UR4, UPT ;  /* 0x000000043f00728c */ /* 0x000fe4000bf45070 */
[----:B------:R-:W-:Y:S02]  /*0050*/  UMOV UR8, 0x4 ;  /* 0x0000000400087882 */ /* 0x000fe40000000000 */
[----:B------:R-:W-:Y:S02]  /*0060*/  UISETP.NE.AND.EX UP2, UPT, URZ, UR5, UPT, UP2 ;  /* 0x000000053f00728c */ /* 0x000fe4000bf45320 */
[----:B------:R-:W-:Y:S02]  /*0070*/  ULDC.64 UR10, c[0x0][0x240] ;  /* 0x00009000000a7ab9 */ /* 0x000fe40000000a00 */
[----:B------:R-:W-:-:S02]  /*0080*/  ULDC.64 UR4, c[0x0][0x250] ;  /* 0x0000940000047ab9 */ /* 0x000fc40000000a00 */
[----:B------:R-:W-:Y:S01]  /*0090*/  PLOP3.LUT P2, PT, PT, PT, UP2, 0x80, 0x0 ;  /* 0x000000000000781c */ /* 0x000fe20003f4f028 */
[----:B------:R-:W-:Y:S02]  /*00a0*/  UISETP.NE.U32.AND UP0, UPT, URZ, UR4, UPT ;  /* 0x000000043f00728c */ /* 0x000fe4000bf05070 */
[----:B------:R-:W-:Y:S02]  /*00b0*/  ULDC.64 UR20, c[0x0][0x118] ;  /* 0x0000460000147ab9 */ /* 0x000fe40000000a00 */
[----:B------:R-:W-:Y:S02]  /*00c0*/  UISETP.NE.AND.EX UP0, UPT, URZ, UR5, UPT, UP0 ;  /* 0x000000053f00728c */ /* 0x000fe4000bf05300 */
[----:B------:R-:W-:Y:S02]  /*00d0*/  ULDC.U8 UR9, c[0x0][0x312] ;  /* 0x0000c48000097ab9 */ /* 0x000fe40000000000 */
[----:B------:R-:W-:Y:S02]  /*00e0*/  ULDC.64 UR6, c[0x0][0x248] ;  /* 0x0000920000067ab9 */ /* 0x000fe40000000a00 */
[----:B-1----:R-:W-:Y:S01]  /*00f0*/  UIMAD.WIDE UR10, UR12, UR8, UR10 ;  /* 0x000000080c0a72a5 */ /* 0x002fe2000f8e020a */
[----:B------:R-:W-:Y:S01]  /*0100*/  PLOP3.LUT P0, PT, PT, PT, UP0, 0x80, 0x0 ;  /* 0x000000000000781c */ /* 0x000fe20003f0f008 */
[----:B------:R-:W-:-:S02]  /*0110*/  ULDC.64 UR4, c[0x0][0x250] ;  /* 0x0000940000047ab9 */ /* 0x000fc40000000a00 */
[----:B------:R-:W-:Y:S02]  /*0120*/  UISETP.NE.AND UP3, UPT, UR9, URZ, UPT ;  /* 0x0000003f0900728c */ /* 0x000fe4000bf65270 */
[----:B------:R-:W-:Y:S01]  /*0130*/  IMAD.U32 R10, RZ, RZ, UR10 ;  /* 0x0000000aff0a7e24 */ /* 0x000fe2000f8e00ff */
[----:B------:R-:W-:Y:S01]  /*0140*/  UISETP.EQ.U32.AND UP1, UPT, URZ, UR6, UPT ;  /* 0x000000063f00728c */ /* 0x000fe2000bf22070 */
[----:B------:R-:W-:Y:S01]  /*0150*/  IMAD.U32 R11, RZ, RZ, UR11 ;  /* 0x0000000bff0b7e24 */ /* 0x000fe2000f8e00ff */
[----:B------:R-:W-:Y:S02]  /*0160*/  @UP0 UIMAD.WIDE UR4, UR12, UR8, UR4 ;  /* 0x000000080c0402a5 */ /* 0x000fe4000f8e0204 */
[----:B------:R-:W-:Y:S02]  /*0170*/  UISETP.EQ.OR.EX UP1, UPT, URZ, UR7, !UP3, UP1 ;  /* 0x000000073f00728c */ /* 0x000fe4000df22710 */
[----:B------:R-:W2:Y:S01]  /*0180*/  @P2 LDG.E R4, [R10.64] ;  /* 0x000000140a042981 */ /* 0x000ea2000c1e1900 */
[----:B------:R-:W-:-:S03]  /*0190*/  ULDC.64 UR6, c[0x0][0x248] ;  /* 0x0000920000067ab9 */ /* 0x000fc60000000a00 */
[----:B------:R-:W3:Y:S01]  /*01a0*/  @P2 LDG.E R0, [R10.64+0x4] ;  /* 0x000004140a002981 */ /* 0x000ee2000c1e1900 */
[----:B------:R-:W-:Y:S02]  /*01b0*/  IMAD.U32 R8, RZ, RZ, UR4 ;  /* 0x00000004ff087e24 */ /* 0x000fe4000f8e00ff */
[----:B------:R-:W-:Y:S01]  /*01c0*/  IMAD.U32 R9, RZ, RZ, UR5 ;  /* 0x00000005ff097e24 */ /* 0x000fe2000f8e00ff */
[----:B------:R-:W-:-:S04]  /*01d0*/  PLOP3.LUT P1, PT, PT, PT, UP1, 0x80, 0x0 ;  /* 0x000000000000781c */ /* 0x000fc80003f2f018 */
[----:B------:R-:W4:Y:S01]  /*01e0*/  @P0 LDG.E R2, [R8.64] ;  /* 0x0000001408020981 */ /* 0x000f22000c1e1900 */
[----:B------:R-:W-:-:S06]  /*01f0*/  UIMAD.WIDE UR6, UR12, UR8, UR6 ;  /* 0x000000080c0672a5 */ /* 0x000fcc000f8e0206 */
[----:B------:R-:W-:Y:S02]  /*0200*/  IMAD.U32 R6, RZ, RZ, UR6 ;  /* 0x00000006ff067e24 */ /* 0x000fe4000f8e00ff */
[----:B------:R-:W-:-:S05]  /*0210*/  IMAD.U32 R7, RZ, RZ, UR7 ;  /* 0x00000007ff077e24 */ /* 0x000fca000f8e00ff */
[----:B------:R-:W5:Y:S01]  /*0220*/  @!P1 LDG.E R3, [R6.64] ;  /* 0x0000001406039981 */ /* 0x000f62000c1e1900 */
[----:B------:R-:W-:Y:S02]  /*0230*/  UMOV UR11, 0xffffffff ;  /* 0xffffffff000b7882 */ /* 0x000fe40000000000 */
[----:B------:R-:W-:Y:S02]  /*0240*/  UMOV UR22, URZ ;  /* 0x0000003f00167c82 */ /* 0x000fe40008000000 */
[----:B------:R-:W-:Y:S01]  /*0250*/  UMOV UR23, 0xffffffff ;  /* 0xffffffff00177882 */ /* 0x000fe20000000000 */
[----:B------:R-:W1:Y:S08]  /*0260*/  S2UR UR14, SR_CTAID.X ;  /* 0x00000000000e79c3 */ /* 0x000e700000002500 */
[----:B------:R-:W1:Y:S08]  /*0270*/  S2UR UR13, SR_CTAID.Z ;  /* 0x00000000000d79c3 */ /* 0x000e700000002700 */
[----:B--2---:R-:W2:Y:S08]  /*0280*/  @P2 R2UR UR11, R4 ;  /* 0x00000000040b23c2 */ /* 0x004eb000000e0000 */
[----:B---3--:R-:W2:Y:S08]  /*0290*/  @P2 R2UR UR16, R0 ;  /* 0x00000000001023c2 */ /* 0x008eb000000e0000 */
[----:B----4-:R3:W4:Y:S01]  /*02a0*/  @P0 R2UR UR22, R2 ;  /* 0x00000000021603c2 */ /* 0x01072200000e0000 */
[----:B------:R-:W-:-:S04]  /*02b0*/  ISETP.NE.U32.AND P0, PT, RZ, c[0x0][0x248], PT ;  /* 0x00009200ff007a0c */ /* 0x000fc80003f05070 */
[----:B------:R-:W-:Y:S01]  /*02c0*/  ISETP.NE.AND.EX P0, PT, RZ, c[0x0][0x24c], PT, P0 ;  /* 0x00009300ff007a0c */ /* 0x000fe20003f05300 */
[----:B--2---:R-:W-:Y:S02]  /*02d0*/  @UP2 UIADD3 UR16, UR16, -UR11, URZ ;  /* 0x8000000b10102290 */ /* 0x004fe4000fffe03f */
[----:B-----5:R3:W2:Y:S05]  /*02e0*/  @!P1 R2UR UR23, R3 ;  /* 0x00000000031793c2 */ /* 0x0206aa00000e0000 */
[----:B------:R-:W-:-:S05]  /*02f0*/  @!UP2 ULDC UR16, c[0x0][0x214] ;  /* 0x000085000010aab9 */ /* 0x000fca0000000800 */
[----:B-1234-:R-:W-:Y:S05]  /*0300*/  @!P0 BRA `(.L_x_674) ;  /* 0x0000007000008947 */ /* 0x01efea0003800000 */
[----:B------:R-:W-:-:S13]  /*0310*/  PLOP3.LUT P0, PT, PT, PT, UP3, 0x80, 0x0 ;  /* 0x000000000000781c */ /* 0x000fda0003f0f038 */
[----:B------:R-:W2:Y:S04]  /*0320*/  @P0 LDG.E R0, [R6.64+0x4] ;  /* 0x0000041406000981 */ /* 0x000ea8000c1e1900 */
[----:B------:R-:W3:Y:S01]  /*0330*/  @!P0 LDG.E R2, [R6.64] ;  /* 0x0000001406028981 */ /* 0x000ee2000c1e1900 */
[----:B--2---:R-:W1:Y:S02]  /*0340*/  @P0 R2UR UR6, R0 ;  /* 0x00000000000603c2 */ /* 0x004e6400000e0000 */
[----:B-1----:R-:W-:-:S11]  /*0350*/  @UP3 UIADD3 UR6, UR6, -UR23, URZ ;  /* 0x8000001706063290 */ /* 0x002fd6000fffe03f */
[----:B---3--:R1:W2:Y:S02]  /*0360*/  @!P0 R2UR UR6, R2 ;  /* 0x00000000020683c2 */ /* 0x0082a400000e0000 */
[----:B-12---:R-:W-:Y:S05]  /*0370*/  BRA `(.L_x_675) ;  /* 0x0000001000007947 */ /* 0x006fea0003800000 */
.L_x_674:
[----:B------:R-:W-:Y:S02]  /*0380*/  ULDC UR6, c[0x0][0x218] ;  /* 0x0000860000067ab9 */ /* 0x000fe40000000800 */
.L_x_675:
[----:B------:R-:W-:Y:S02]  /*0390*/  ULDC.64 UR4, c[0x0][0x258] ;  /* 0x0000960000047ab9 */ /* 0x000fe40000000a00 */
[----:B------:R-:W-:-:S04]  /*03a0*/  UISETP.NE.U32.AND UP2, UPT, URZ, UR4, UPT ;  /* 0x000000043f00728c */ /* 0x000fc8000bf45070 */
[----:B------:R-:W-:-:S03]  /*03b0*/  UISETP.NE.AND.EX UP2, UPT, URZ, UR5, UPT, UP2 ;  /* 0x000000053f00728c */ /* 0x000fc6000bf45320 */
[----:B------:R-:W-:-:S03]  /*03c0*/  ULDC.64 UR4, c[0x0][0x258] ;  /* 0x0000960000047ab9 */ /* 0x000fc60000000a00 */
[----:B------:R-:W-:-:S05]  /*03d0*/  PLOP3.LUT P0, PT, PT, PT, UP2, 0x80, 0x0 ;  /* 0x000000000000781c */ /* 0x000fca0003f0f028 */
[----:B------:R-:W-:-:S06]  /*03e0*/  @UP2 UIMAD.WIDE UR4, UR12, UR8, UR4 ;  /* 0x000000080c0422a5 */ /* 0x000fcc000f8e0204 */
[----:B------:R-:W-:Y:S02]  /*03f0*/  IMAD.U32 R2, RZ, RZ, UR4 ;  /* 0x00000004ff027e24 */ /* 0x000fe4000f8e00ff */
[----:B------:R-:W-:Y:S01]  /*0400*/  IMAD.U32 R3, RZ, RZ, UR5 ;  /* 0x00000005ff037e24 */ /* 0x000fe2000f8e00ff */
[----:B------:R-:W-:Y:S02]  /*0410*/  USHF.L.U32 UR14, UR14, 0x6, URZ ;  /* 0x000000060e0e7899 */ /* 0x000fe4000800063f */
[----:B------:R-:W-:Y:S02]  /*0420*/  ULDC.64 UR4, c[0x0][0x268] ;  /* 0x00009a0000047ab9 */ /* 0x000fe40000000a00 */
[----:B------:R-:W2:Y:S01]  /*0430*/  @P0 LDG.E R0, [R2.64] ;  /* 0x0000001402000981 */ /* 0x000ea2000c1e1900 */
[----:B------:R-:W-:Y:S02]  /*0440*/  UISETP.GT.AND UP0, UPT, UR16, UR14, UPT ;  /* 0x0000000e1000728c */ /* 0x000fe4000bf04270 */
[----:B------:R-:W-:-:S03]  /*0450*/  @!UP2 UISETP.NE.U32.AND UP1, UPT, URZ, UR4, UPT ;  /* 0x000000043f00a28c */ /* 0x000fc6000bf25070 */
[----:B------:R-:W-:Y:S02]  /*0460*/  ULDC UR4, c[0x0][0x21c] ;  /* 0x0000870000047ab9 */ /* 0x000fe40000000800 */
[----:B------:R-:W-:-:S04]  /*0470*/  @!UP2 UISETP.NE.AND.EX UP1, UPT, URZ, UR5, UPT, UP1 ;  /* 0x000000053f00a28c */ /* 0x000fc8000bf25310 */
[----:B------:R-:W-:Y:S01]  /*0480*/  @!UP2 USEL UR4, URZ, UR4, !UP1 ;  /* 0x000000043f04a287 */ /* 0x000fe2000c800000 */
[----:B--2---:R-:W1:Y:S01]  /*0490*/  @P0 R2UR UR15, R0 ;  /* 0x00000000000f03c2 */ /* 0x004e6200000e0000 */
[----:B------:R-:W-:Y:S01]  /*04a0*/  PLOP3.LUT P0, PT, PT, PT, UP0, 0x80, 0x0 ;  /* 0x000000000000781c */ /* 0x000fe20003f0f008 */
[----:B-1----:R-:W-:Y:S02]  /*04b0*/  @UP2 UIADD3 UR15, UR15, -UR22, URZ ;  /* 0x800000160f0f2290 */ /* 0x002fe4000fffe03f */
[----:B------:R-:W-:-:S10]  /*04c0*/  @!UP2 UIADD3 UR15, UR4, UR6, -UR22 ;  /* 0x00000006040fa290 */ /* 0x000fd4000fffe816 */
[----:B------:R-:W-:Y:S05]  /*04d0*/  @!P0 EXIT ;  /* 0x000000000000894d */ /* 0x000fea0003800000 */
[----:B------:R-:W-:Y:S01]  /*04e0*/  ULDC UR10, c[0x0][0x218] ;  /* 0x00008600000a7ab9 */ /* 0x000fe20000000800 */
[----:B------:R-:W1:Y:S01]  /*04f0*/  S2R R2, SR_TID.X ;  /* 0x0000000000027919 */ /* 0x000e620000002100 */
[----:B------:R-:W-:Y:S02]  /*0500*/  UIADD3 UR7, UR15, 0xff, URZ ;  /* 0x000000ff0f077890 */ /* 0x000fe4000fffe03f */
[----:B------:R-:W-:Y:S02]  /*0510*/  UIADD3 UR10, UR10, 0xff, URZ ;  /* 0x000000ff0a0a7890 */ /* 0x000fe4000fffe03f */
[----:B------:R-:W-:Y:S02]  /*0520*/  UIADD3 UR5, -UR16, 0x13f, UR14 ;  /* 0x0000013f10057890 */ /* 0x000fe4000fffe10e */
[----:B------:R-:W-:Y:S02]  /*0530*/  USHF.R.S32.HI UR6, URZ, 0x1f, UR7 ;  /* 0x0000001f3f067899 */ /* 0x000fe40008011407 */
[----:B------:R-:W-:-:S02]  /*0540*/  USHF.R.S32.HI UR9, URZ, 0x1f, UR10 ;  /* 0x0000001f3f097899 */ /* 0x000fc4000801140a */
[----:B------:R-:W-:Y:S02]  /*0550*/  ULDC UR4, c[0x0][0x2e8] ;  /* 0x0000ba0000047ab9 */ /* 0x000fe40000000800 */
[----:B------:R-:W-:Y:S02]  /*0560*/  UIADD3 UR4, UR5, UR4, UR15 ;  /* 0x0000000405047290 */ /* 0x000fe4000fffe00f */
[----:B------:R-:W-:Y:S02]  /*0570*/  ULEA.HI UR6, UR6, UR7, URZ, 0x8 ;  /* 0x0000000706067291 */ /* 0x000fe4000f8f403f */
[----:B------:R-:W-:Y:S02]  /*0580*/  ULEA.HI UR9, UR9, UR10, URZ, 0x8 ;  /* 0x0000000a09097291 */ /* 0x000fe4000f8f403f */
[----:B------:R-:W-:Y:S02]  /*0590*/  USHF.R.S32.HI UR5, URZ, 0x1f, UR4 ;  /* 0x0000001f3f057899 */ /* 0x000fe40008011404 */
[----:B------:R-:W-:-:S02]  /*05a0*/  USHF.R.S32.HI UR6, URZ, 0x8, UR6 ;  /* 0x000000083f067899 */ /* 0x000fc40008011406 */
[----:B------:R-:W-:Y:S02]  /*05b0*/  USHF.R.S32.HI UR9, URZ, 0x8, UR9 ;  /* 0x000000083f097899 */ /* 0x000fe40008011409 */
[----:B------:R-:W-:Y:S02]  /*05c0*/  ULEA.HI UR4, UR5, UR4, URZ, 0x8 ;  /* 0x0000000405047291 */ /* 0x000fe4000f8f403f */
[----:B------:R-:W-:Y:S02]  /*05d0*/  UISETP.LT.AND UP0, UPT, UR9, UR6, UPT ;  /* 0x000000060900728c */ /* 0x000fe4000bf01270 */
[----:B------:R-:W-:Y:S02]  /*05e0*/  USHF.R.S32.HI UR4, URZ, 0x8, UR4 ;  /* 0x000000083f047899 */ /* 0x000fe40008011404 */
[----:B------:R-:W-:-:S04]  /*05f0*/  USEL UR6, UR9, UR6, UP0 ;  /* 0x0000000609067287 */ /* 0x000fc80008000000 */
[----:B------:R-:W-:-:S04]  /*0600*/  UISETP.LT.AND UP0, UPT, UR6, UR4, UPT ;  /* 0x000000040600728c */ /* 0x000fc8000bf01270 */
[----:B------:R-:W-:-:S06]  /*0610*/  USEL UR6, UR6, UR4, UP0 ;  /* 0x0000000406067287 */ /* 0x000fcc0008000000 */
[----:B------:R-:W-:-:S13]  /*0620*/  ISETP.LT.AND P0, PT, RZ, UR6, PT ;  /* 0x00000006ff007c0c */ /* 0x000fda000bf01270 */
[----:B------:R-:W-:Y:S05]  /*0630*/  @P0 BRA `(.L_x_676) ;  /* 0x000007b000000947 */ /* 0x000fea0003800000 */
[----:B-1----:R-:W-:Y:S01]  /*0640*/  SHF.R.S32.HI R3, RZ, 0x1f, R2 ;  /* 0x0000001fff037819 */ /* 0x002fe20000011402 */
[----:B------:R-:W-:Y:S01]  /*0650*/  UISETP.NE.AND UP0, UPT, UR11, -0x1, UPT ;  /* 0xffffffff0b00788c */ /* 0x000fe2000bf05270 */
[----:B------:R-:W1:Y:S01]  /*0660*/  S2R R6, SR_CTAID.Z ;  /* 0x0000000000067919 */ /* 0x000e620000002700 */
[----:B------:R-:W-:Y:S01]  /*0670*/  USHF.R.S32.HI UR10, URZ, 0x1f, UR14 ;  /* 0x0000001f3f0a7899 */ /* 0x000fe2000801140e */
[----:B------:R-:W-:Y:S01]  /*0680*/  LEA.HI R4, R3, R2, RZ, 0x3 ;  /* 0x0000000203047211 */ /* 0x000fe200078f18ff */
[----:B------:R-:W-:Y:S01]  /*0690*/  ULDC.64 UR6, c[0x0][0x1e8] ;  /* 0x00007a0000067ab9 */ /* 0x000fe20000000a00 */
[----:B------:R-:W-:Y:S01]  /*06a0*/  IMAD.U32 R3, RZ, RZ, UR14 ;  /* 0x0000000eff037e24 */ /* 0x000fe2000f8e00ff */
[----:B------:R-:W-:Y:S01]  /*06b0*/  ULDC.64 UR4, c[0x0][0x1e8] ;  /* 0x00007a0000047ab9 */ /* 0x000fe20000000a00 */
[----:B------:R-:W-:Y:S01]  /*06c0*/  LOP3.LUT R5, R4, 0xfffffff8, RZ, 0xc0, !PT ;  /* 0xfffffff804057812 */ /* 0x000fe200078ec0ff */
[----:B------:R-:W-:Y:S01]  /*06d0*/  UIMAD UR4, UR10, UR4, URZ ;  /* 0x000000040a0472a4 */ /* 0x000fe2000f8e023f */
[----:B------:R-:W-:Y:S01]  /*06e0*/  SHF.R.S32.HI R4, RZ, 0x3, R4 ;  /* 0x00000003ff047819 */ /* 0x000fe20000011404 */
[----:B------:R-:W-:Y:S01]  /*06f0*/  UIADD3 UR16, -UR14, UR16, URZ ;  /* 0x000000100e107290 */ /* 0x000fe2000fffe13f */
[----:B------:R-:W-:Y:S01]  /*0700*/  BSSY B0, `(.L_x_677) ;  /* 0x0000028000007945 */ /* 0x000fe20003800000 */
[----:B------:R-:W-:Y:S01]  /*0710*/  @UP0 UIMAD.WIDE.U32 UR8, UR11, UR6, URZ ;  /* 0x000000060b0802a5 */ /* 0x000fe2000f8e003f */
[----:B------:R-:W-:Y:S01]  /*0720*/  IMAD.IADD R5, R2, 0x1, -R5 ;  /* 0x0000000102057824 */ /* 0x000fe200078e0a05 */
[----:B------:R-:W-:-:S02]  /*0730*/  UIMAD UR6, UR14, UR5, UR4 ;  /* 0x000000050e0672a4 */ /* 0x000fc4000f8e0204 */
[----:B------:R-:W-:Y:S01]  /*0740*/  @UP0 UIMAD UR7, UR11, UR7, UR9 ;  /* 0x000000070b0702a4 */ /* 0x000fe2000f8e0209 */
[----:B------:R-:W-:Y:S01]  /*0750*/  IMAD.SHL.U32 R8, R5, 0x8, RZ ;  /* 0x0000000805087824 */ /* 0x000fe200078e00ff */
[----:B------:R-:W-:Y:S02]  /*0760*/  @!UP0 USHF.R.S32.HI UR9, URZ, 0x1f, UR12 ;  /* 0x0000001f3f098899 */ /* 0x000fe4000801140c */
[----:B------:R-:W-:Y:S01]  /*0770*/  ULDC.64 UR4, c[0x0][0x1e0] ;  /* 0x0000780000047ab9 */ /* 0x000fe20000000a00 */
[----:B------:R-:W-:Y:S01]  /*0780*/  IMAD.U32 R0, RZ, RZ, UR6 ;  /* 0x00000006ff007e24 */ /* 0x000fe2000f8e00ff */
[----:B------:R-:W-:Y:S01]  /*0790*/  @!UP0 UIMAD UR9, UR9, UR4, URZ ;  /* 0x00000004090982a4 */ /* 0x000fe2000f8e023f */
[----:B------:R-:W-:Y:S01]  /*07a0*/  SHF.R.S32.HI R9, RZ, 0x1f, R8 ;  /* 0x0000001fff097819 */ /* 0x000fe20000011408 */
[----:B------:R-:W-:Y:S01]  /*07b0*/  @!UP0 UIMAD.WIDE.U32 UR18, UR12, UR4, URZ ;  /* 0x000000040c1282a5 */ /* 0x000fe2000f8e003f */
[----:B------:R-:W-:Y:S01]  /*07c0*/  ISETP.GE.AND P1, PT, R8, c[0x0][0x220], PT ;  /* 0x0000880008007a0c */ /* 0x000fe20003f26270 */
[----:B------:R-:W-:-:S02]  /*07d0*/  @!UP0 UIMAD UR9, UR12, UR5, UR9 ;  /* 0x000000050c0982a4 */ /* 0x000fc4000f8e0209 */
[----:B------:R-:W-:Y:S01]  /*07e0*/  IMAD.WIDE.U32 R2, R3, c[0x0][0x1e8], R8 ;  /* 0x00007a0003027a25 */ /* 0x000fe200078e0008 */
[----:B------:R-:W-:Y:S02]  /*07f0*/  USHF.R.S32.HI UR10, URZ, 0x1f, UR13 ;  /* 0x0000001f3f0a7899 */ /* 0x000fe4000801140d */
[----:B------:R-:W-:Y:S02]  /*0800*/  @!UP0 UMOV UR8, UR18 ;  /* 0x0000001200088c82 */ /* 0x000fe40008000000 */
[----:B------:R-:W-:Y:S01]  /*0810*/  @!UP0 UIADD3 UR7, UR19, UR9, URZ ;  /* 0x0000000913078290 */ /* 0x000fe2000fffe03f */
[----:B------:R-:W-:Y:S01]  /*0820*/  IADD3 R2, P0, R2, UR8, RZ ;  /* 0x0000000802027c10 */ /* 0x000fe2000ff1e0ff */
[----:B------:R-:W-:Y:S02]  /*0830*/  ULDC.64 UR4, c[0x0][0x1f0] ;  /* 0x00007c0000047ab9 */ /* 0x000fe40000000a00 */
[----:B------:R-:W-:Y:S02]  /*0840*/  UIMAD UR4, UR10, UR4, URZ ;  /* 0x000000040a0472a4 */ /* 0x000fe4000f8e023f */
[----:B------:R-:W-:-:S02]  /*0850*/  IADD3.X R3, R3, UR7, R0, P0, !PT ;  /* 0x0000000703037c10 */ /* 0x000fc400087fe400 */
[----:B------:R-:W-:Y:S01]  /*0860*/  ISETP.GE.OR P0, PT, R4, UR16, P1 ;  /* 0x0000001004007c0c */ /* 0x000fe20008f06670 */
[----:B------:R-:W-:Y:S02]  /*0870*/  UIMAD UR5, UR13, UR5, UR4 ;  /* 0x000000050d0572a4 */ /* 0x000fe4000f8e0204 */
[----:B-1----:R-:W-:Y:S01]  /*0880*/  IMAD.WIDE.U32 R6, R6, c[0x0][0x1f0], R2 ;  /* 0x00007c0006067a25 */ /* 0x002fe200078e0002 */
[----:B------:R-:W-:Y:S01]  /*0890*/  ULDC UR4, c[0x0][0x1c0] ;  /* 0x0000700000047ab9 */ /* 0x000fe20000000800 */
[----:B------:R-:W-:Y:S01]  /*08a0*/  SHF.R.S32.HI R2, RZ, 0x1f, R4 ;  /* 0x0000001fff027819 */ /* 0x000fe20000011404 */
[----:B------:R-:W-:Y:S02]  /*08b0*/  UIMAD UR12, UR12, UR4, UR13 ;  /* 0x000000040c0c72a4 */ /* 0x000fe4000f8e020d */
[----:B------:R-:W-:Y:S01]  /*08c0*/  IADD3 R11, R7, UR5, RZ ;  /* 0x00000005070b7c10 */ /* 0x000fe2000fffe0ff */
[----:B------:R-:W-:Y:S02]  /*08d0*/  ULDC UR4, c[0x0][0x214] ;  /* 0x0000850000047ab9 */ /* 0x000fe40000000800 */
[----:B------:R-:W-:-:S02]  /*08e0*/  UIMAD UR4, UR12, UR4, UR14 ;  /* 0x000000040c0472a4 */ /* 0x000fc4000f8e020e */
[----:B------:R-:W-:Y:S05]  /*08f0*/  @P0 BRA `(.L_x_678) ;  /* 0x0000008000000947 */ /* 0x000fea0003800000 */
[----:B------:R-:W-:Y:S01]  /*0900*/  MOV R10, R6 ;  /* 0x00000006000a7202 */ /* 0x000fe20000000f00 */
[----:B------:R-:W-:-:S04]  /*0910*/  IMAD R3, R2, c[0x0][0x1e8], RZ ;  /* 0x00007a0002037a24 */ /* 0x000fc800078e02ff */
[----:B------:R-:W-:-:S04]  /*0920*/  IMAD.WIDE.U32 R8, R4, c[0x0][0x1e8], R10 ;  /* 0x00007a0004087a25 */ /* 0x000fc800078e000a */
[----:B------:R-:W-:Y:S01]  /*0930*/  IMAD R0, R4, c[0x0][0x1ec], R3 ;  /* 0x00007b0004007a24 */ /* 0x000fe200078e0203 */
[----:B------:R-:W-:-:S04]  /*0940*/  LEA R12, P0, R8, c[0x0][0x1d0], 0x1 ;  /* 0x00007400080c7a11 */ /* 0x000fc800078008ff */
[----:B------:R-:W-:-:S04]  /*0950*/  IADD3 R0, R9, R0, RZ ;  /* 0x0000000009007210 */ /* 0x000fc80007ffe0ff */
[----:B------:R-:W-:-:S05]  /*0960*/  LEA.HI.X R13, R8, c[0x0][0x1d4], R0, 0x1, P0 ;  /* 0x00007500080d7a11 */ /* 0x000fca00000f0c00 */
[----:B------:R1:W-:Y:S02]  /*0970*/  STG.E.128 [R12.64], RZ ;  /* 0x000000ff0c007986 */ /* 0x0003e4000c101d14 */
.L_x_678:
[----:B------:R-:W-:Y:S05]  /*0980*/  BSYNC B0 ;  /* 0x0000000000007941 */ /* 0x000fea0003800000 */
.L_x_677:
[----:B------:R-:W-:Y:S01]  /*0990*/  IADD3 R0, R4, 0x10, RZ ;  /* 0x0000001004007810 */ /* 0x000fe20007ffe0ff */
[----:B------:R-:W-:Y:S03]  /*09a0*/  BSSY B0, `(.L_x_679) ;  /* 0x000000f000007945 */ /* 0x000fe60003800000 */
[C---:B------:R-:W-:Y:S02]  /*09b0*/  ISETP.GE.OR P0, PT, R0.reuse, UR16, P1 ;  /* 0x0000001000007c0c */ /* 0x040fe40008f06670 */
[----:B------:R-:W-:-:S11]  /*09c0*/  ISETP.GE.AND P3, PT, R0, UR16, PT ;  /* 0x0000001000007c0c */ /* 0x000fd6000bf66270 */
[----:B------:R-:W-:Y:S05]  /*09d0*/  @P0 BRA `(.L_x_680) ;  /* 0x000000b000000947 */ /* 0x000fea0003800000 */
[----:B------:R-:W-:Y:S01]  /*09e0*/  IADD3 R3, P0, R4, 0x10, RZ ;  /* 0x0000001004037810 */ /* 0x000fe20007f1e0ff */
[----:B------:R-:W-:Y:S01]  /*09f0*/  IMAD.MOV.U32 R8, RZ, RZ, R6 ;  /* 0x000000ffff087224 */ /* 0x000fe200078e0006 */
[----:B------:R-:W-:-:S03]  /*0a00*/  MOV R9, R11 ;  /* 0x0000000b00097202 */ /* 0x000fc60000000f00 */
[----:B------:R-:W-:Y:S02]  /*0a10*/  IMAD.X R0, RZ, RZ, R2, P0 ;  /* 0x000000ffff007224 */ /* 0x000fe400000e0602 */
[----:B------:R-:W-:-:S04]  /*0a20*/  IMAD.WIDE.U32 R8, R3, c[0x0][0x1e8], R8 ;  /* 0x00007a0003087a25 */ /* 0x000fc800078e0008 */
[----:B------:R-:W-:Y:S01]  /*0a30*/  IMAD R0, R0, c[0x0][0x1e8], RZ ;  /* 0x00007a0000007a24 */ /* 0x000fe200078e02ff */
[----:B-1----:R-:W-:-:S03]  /*0a40*/  LEA R12, P0, R8, c[0x0][0x1d0], 0x1 ;  /* 0x00007400080c7a11 */ /* 0x002fc600078008ff */
[----:B------:R-:W-:-:S05]  /*0a50*/  IMAD R0, R3, c[0x0][0x1ec], R0 ;  /* 0x00007b0003007a24 */ /* 0x000fca00078e0200 */
[----:B------:R-:W-:-:S04]  /*0a60*/  IADD3 R3, R9, R0, RZ ;  /* 0x0000000009037210 */ /* 0x000fc80007ffe0ff */
[----:B------:R-:W-:-:S05]  /*0a70*/  LEA.HI.X R13, R8, c[0x0][0x1d4], R3, 0x1, P0 ;  /* 0x00007500080d7a11 */ /* 0x000fca00000f0c03 */
[----:B------:R1:W-:Y:S02]  /*0a80*/  STG.E.128 [R12.64], RZ ;  /* 0x000000ff0c007986 */ /* 0x0003e4000c101d14 */
.L_x_680:
[----:B------:R-:W-:Y:S05]  /*0a90*/  BSYNC B0 ;  /* 0x0000000000007941 */ /* 0x000fea0003800000 */
.L_x_679:
        /* <DEDUP_REMOVED lines=16> */
.L_x_682:
[----:B------:R-:W-:Y:S05]  /*0ba0*/  BSYNC B0 ;  /* 0x0000000000007941 */ /* 0x000fea0003800000 */
.L_x_681:
[----:B------:R-:W-:Y:S01]  /*0bb0*/  IADD3 R0, R4, 0x30, RZ ;  /* 0x0000003004007810 */ /* 0x000fe20007ffe0ff */
[----:B------:R-:W-:Y:S03]  /*0bc0*/  BSSY B0, `(.L_x_683) ;  /* 0x000000e000007945 */ /* 0x000fe60003800000 */
[C---:B------:R-:W-:Y:S02]  /*0bd0*/  ISETP.GE.OR P1, PT, R0.reuse, UR16, P1 ;  /* 0x0000001000007c0c */ /* 0x040fe40008f26670 */
[----:B------:R-:W-:-:S11]  /*0be0*/  ISETP.GE.AND P0, PT, R0, UR16, PT ;  /* 0x0000001000007c0c */ /* 0x000fd6000bf06270 */
[----:B------:R-:W-:Y:S05]  /*0bf0*/  @P1 BRA `(.L_x_684) ;  /* 0x000000a000001947 */ /* 0x000fea0003800000 */
[----:B------:R-:W-:Y:S02]  /*0c00*/  IADD3 R3, P1, R4, 0x30, RZ ;  /* 0x0000003004037810 */ /* 0x000fe40007f3e0ff */
[----:B------:R-:W-:Y:S02]  /*0c10*/  MOV R7, R11 ;  /* 0x0000000b00077202 */ /* 0x000fe40000000f00 */
[----:B------:R-:W-:-:S03]  /*0c20*/  IADD3.X R0, RZ, R2, RZ, P1, !PT ;  /* 0x00000002ff007210 */ /* 0x000fc60000ffe4ff */
[----:B------:R-:W-:-:S04]  /*0c30*/  IMAD.WIDE.U32 R6, R3, c[0x0][0x1e8], R6 ;  /* 0x00007a0003067a25 */ /* 0x000fc800078e0006 */
[----:B------:R-:W-:Y:S01]  /*0c40*/  IMAD R0, R0, c[0x0][0x1e8], RZ ;  /* 0x00007a0000007a24 */ /* 0x000fe200078e02ff */
[----:B------:R-:W-:-:S03]  /*0c50*/  LEA R8, P1, R6, c[0x0][0x1d0], 0x1 ;  /* 0x0000740006087a11 */ /* 0x000fc600078208ff */
[----:B------:R-:W-:-:S05]  /*0c60*/  IMAD R3, R3, c[0x0][0x1ec], R0 ;  /* 0x00007b0003037a24 */ /* 0x000fca00078e0200 */
[----:B------:R-:W-:-:S04]  /*0c70*/  IADD3 R3, R7, R3, RZ ;  /* 0x0000000307037210 */ /* 0x000fc80007ffe0ff */
[----:B------:R-:W-:-:S05]  /*0c80*/  LEA.HI.X R9, R6, c[0x0][0x1d4], R3, 0x1, P1 ;  /* 0x0000750006097a11 */ /* 0x000fca00008f0c03 */
[----:B------:R2:W-:Y:S02]  /*0c90*/  STG.E.128 [R8.64], RZ ;  /* 0x000000ff08007986 */ /* 0x0005e4000c101d14 */
.L_x_684:
[----:B------:R-:W-:Y:S05]  /*0ca0*/  BSYNC B0 ;  /* 0x0000000000007941 */ /* 0x000fea0003800000 */
.L_x_683:
[C---:B------:R-:W-:Y:S01]  /*0cb0*/  ISETP.NE.AND P4, PT, R5.reuse, RZ, PT ;  /* 0x000000ff0500720c */ /* 0x040fe20003f85270 */
[----:B------:R-:W-:Y:S01]  /*0cc0*/  IMAD.U32 R3, RZ, RZ, UR4 ;  /* 0x00000004ff037e24 */ /* 0x000fe2000f8e00ff */
[C---:B------:R-:W-:Y:S02]  /*0cd0*/  ISETP.NE.OR P3, PT, R5.reuse, RZ, P3 ;  /* 0x000000ff0500720c */ /* 0x040fe40001f65670 */
[C---:B------:R-:W-:Y:S02]  /*0ce0*/  ISETP.GE.OR P4, PT, R4.reuse, UR16, P4 ;  /* 0x0000001004007c0c */ /* 0x040fe4000a786670 */
[C---:B------:R-:W-:Y:S02]  /*0cf0*/  ISETP.NE.OR P2, PT, R5.reuse, RZ, P2 ;  /* 0x000000ff0500720c */ /* 0x040fe40001745670 */
[----:B------:R-:W-:Y:S02]  /*0d00*/  IADD3 R4, P1, R4, UR4, RZ ;  /* 0x0000000404047c10 */ /* 0x000fe4000ff3e0ff */
[----:B------:R-:W-:-:S02]  /*0d10*/  ISETP.NE.OR P0, PT, R5, RZ, P0 ;  /* 0x000000ff0500720c */ /* 0x000fc40000705670 */
[----:B------:R-:W-:Y:S02]  /*0d20*/  LEA.HI.X.SX32 R3, R3, R2, 0x1, P1 ;  /* 0x0000000203037211 */ /* 0x000fe400008f0eff */
[----:B------:R-:W-:Y:S01]  /*0d30*/  LEA R6, P1, R4, c[0x0][0x200], 0x2 ;  /* 0x0000800004067a11 */ /* 0x000fe200078210ff */
[----:B------:R-:W-:-:S03]  /*0d40*/  @!P3 IMAD.MOV.U32 R2, RZ, RZ, 0x7f800000 ;  /* 0x7f800000ff02b424 */ /* 0x000fc600078e00ff */
[----:B------:R-:W-:Y:S01]  /*0d50*/  LEA.HI.X R7, R4, c[0x0][0x204], R3, 0x2, P1 ;  /* 0x0000810004077a11 */ /* 0x000fe200008f1403 */
[----:B------:R-:W-:Y:S02]  /*0d60*/  @!P4 IMAD.MOV.U32 R3, RZ, RZ, 0x7f800000 ;  /* 0x7f800000ff03c424 */ /* 0x000fe400078e00ff */
[----:B------:R-:W-:Y:S02]  /*0d70*/  @!P2 IMAD.MOV.U32 R0, RZ, RZ, 0x7f800000 ;  /* 0x7f800000ff00a424 */ /* 0x000fe400078e00ff */
[----:B------:R3:W-:Y:S04]  /*0d80*/  @!P3 STG.E [R6.64+0x40], R2 ;  /* 0x000040020600b986 */ /* 0x0007e8000c101914 */
[----:B------:R3:W-:Y:S04]  /*0d90*/  @!P4 STG.E [R6.64], R3 ;  /* 0x000000030600c986 */ /* 0x0007e8000c101914 */
[----:B------:R3:W-:Y:S01]  /*0da0*/  @!P2 STG.E [R6.64+0x80], R0 ;  /* 0x000080000600a986 */ /* 0x0007e2000c101914 */
[----:B------:R-:W-:Y:S05]  /*0db0*/  @P0 EXIT ;  /* 0x000000000000094d */ /* 0x000fea0003800000 */
[----:B---3--:R-:W-:-:S05]  /*0dc0*/  MOV R3, 0x7f800000 ;  /* 0x7f80000000037802 */ /* 0x008fca0000000f00 */
[----:B------:R-:W-:Y:S01]  /*0dd0*/  STG.E [R6.64+0xc0], R3 ;  /* 0x0000c00306007986 */ /* 0x000fe2000c101914 */
[----:B------:R-:W-:Y:S05]  /*0de0*/  EXIT ;  /* 0x000000000000794d */ /* 0x000fea0003800000 */
.L_x_676:
[----:B-1----:R-:W-:Y:S02]  /*0df0*/  ULDC.64 UR4, c[0x0][0x2b8] ;  /* 0x0000ae0000047ab9 */ /* 0x002fe40000000a00 */
[----:B------:R-:W-:Y:S02]  /*0e00*/  UISETP.NE.U32.AND UP0, UPT, URZ, UR4, UPT ;  /* 0x000000043f00728c */ /* 0x000fe4000bf05070 */
[----:B------:R-:W-:Y:S02]  /*0e10*/  ULDC.64 UR18, c[0x0][0x2c0] ;  /* 0x0000b00000127ab9 */ /* 0x000fe40000000a00 */
[----:B------:R-:W-:-:S03]  /*0e20*/  UISETP.NE.AND.EX UP0, UPT, URZ, UR5, UPT, UP0 ;  /* 0x000000053f00728c */ /* 0x000fc6000bf05300 */
[----:B------:R-:W-:-:S03]  /*0e30*/  ULDC.64 UR4, c[0x0][0x2b8] ;  /* 0x0000ae0000047ab9 */ /* 0x000fc60000000a00 */
[----:B------:R-:W-:-:S05]  /*0e40*/  PLOP3.LUT P0, PT, PT, PT, UP0, 0x80, 0x0 ;  /* 0x000000000000781c */ /* 0x000fca0003f0f008 */
[----:B------:R-:W-:-:S06]  /*0e50*/  @UP0 UIMAD.WIDE UR4, UR12, UR8, UR4 ;  /* 0x000000080c0402a5 */ /* 0x000fcc000f8e0204 */
[----:B------:R-:W-:Y:S02]  /*0e60*/  IMAD.U32 R4, RZ, RZ, UR4 ;  /* 0x00000004ff047e24 */ /* 0x000fe4000f8e00ff */
[----:B------:R-:W-:Y:S01]  /*0e70*/  IMAD.U32 R5, RZ, RZ, UR5 ;  /* 0x00000005ff057e24 */ /* 0x000fe2000f8e00ff */
[----:B------:R-:W-:Y:S02]  /*0e80*/  UISETP.NE.U32.AND UP1, UPT, URZ, UR18, UPT ;  /* 0x000000123f00728c */ /* 0x000fe4000bf25070 */
[----:B------:R-:W-:Y:S02]  /*0e90*/  ULDC.64 UR4, c[0x0][0x2c8] ;  /* 0x0000b20000047ab9 */ /* 0x000fe40000000a00 */
[----:B------:R-:W2:Y:S01]  /*0ea0*/  @P0 LDG.E R3, [R4.64] ;  /* 0x0000001404030981 */ /* 0x000ea2000c1e1900 */
[----:B------:R-:W-:Y:S01]  /*0eb0*/  UISETP.NE.AND.EX UP1, UPT, URZ, UR19, UPT, UP1 ;  /* 0x000000133f00728c */ /* 0x000fe2000bf25310 */
[----:B------:R-:W-:Y:S01]  /*0ec0*/  IABS R0, c[0x0][0x2d0] ;  /* 0x0000b40000007a13 */ /* 0x000fe20000000000 */
[----:B------:R-:W-:-:S02]  /*0ed0*/  UPLOP3.LUT UP5, UPT, UPT, UPT, UPT, 0x40, 0x0 ;  /* 0x000000000000789c */ /* 0x000fc40003fae870 */
[----:B------:R-:W-:-:S07]  /*0ee0*/  UMOV UR17, UR12 ;  /* 0x0000000c00117c82 */ /* 0x000fce0008000000 */
[----:B------:R-:W-:Y:S02]  /*0ef0*/  @UP1 USHF.R.S32.HI UR7, URZ, 0x1f, UR12 ;  /* 0x0000001f3f071899 */ /* 0x000fe4000801140c */
[----:B------:R-:W-:Y:S02]  /*0f00*/  @UP1 UIMAD.WIDE.U32 UR24, UR12, UR4, URZ ;  /* 0x000000040c1812a5 */ /* 0x000fe4000f8e003f */
[----:B------:R-:W-:-:S03]  /*0f10*/  @UP1 UIMAD UR7, UR7, UR4, URZ ;  /* 0x00000004070712a4 */ /* 0x000fc6000f8e023f */
[----:B------:R-:W-:Y:S02]  /*0f20*/  UMOV UR4, URZ ;  /* 0x0000003f00047c82 */ /* 0x000fe40008000000 */
[----:B------:R-:W-:Y:S02]  /*0f30*/  @UP1 UIMAD UR5, UR12, UR5, UR7 ;  /* 0x000000050c0512a4 */ /* 0x000fe4000f8e0207 */
[----:B------:R-:W-:Y:S02]  /*0f40*/  @UP1 ULEA UR4, UP0, UR24, UR18, 0x2 ;  /* 0x0000001218041291 */ /* 0x000fe4000f80103f */
[----:B------:R-:W-:Y:S02]  /*0f50*/  @UP1 UIADD3 UR5, UR25, UR5, URZ ;  /* 0x0000000519051290 */ /* 0x000fe4000fffe03f */
[----:B------:R1:W3:Y:S02]  /*0f60*/  R2UR UR7, R0 ;  /* 0x00000000000773c2 */ /* 0x0002e400000e0000 */
[----:B------:R-:W-:-:S02]  /*0f70*/  @UP1 USHF.L.U64.HI UR24, UR24, 0x2, UR5 ;  /* 0x0000000218181899 */ /* 0x000fc40008010205 */
[----:B------:R-:W-:Y:S02]  /*0f80*/  UMOV UR18, UR4 ;  /* 0x0000000400127c82 */ /* 0x000fe40008000000 */
[----:B------:R-:W-:Y:S02]  /*0f90*/  UMOV UR5, URZ ;  /* 0x0000003f00057c82 */ /* 0x000fe40008000000 */
[----:B------:R-:W-:Y:S02]  /*0fa0*/  @UP1 UIADD3.X UR5, UR24, UR19, URZ, UP0, !UPT ;  /* 0x0000001318051290 */ /* 0x000fe400087fe43f */
[----:B------:R-:W-:-:S04]  /*0fb0*/  @UP1 UISETP.NE.U32.AND UP0, UPT, UR4, URZ, UPT ;  /* 0x0000003f0400128c */ /* 0x000fc8000bf05070 */
[----:B------:R-:W-:Y:S02]  /*0fc0*/  @UP1 UISETP.NE.AND.EX UP5, UPT, UR5, URZ, UPT, UP0 ;  /* 0x0000003f0500128c */ /* 0x000fe4000bfa5300 */
[----:B------:R-:W-:Y:S01]  /*0fd0*/  UMOV UR19, UR5 ;  /* 0x0000000500137c82 */ /* 0x000fe20008000000 */
[----:B--2---:R1:W2:Y:S08]  /*0fe0*/  @P0 R2UR UR17, R3 ;  /* 0x00000000031103c2 */ /* 0x0042b000000e0000 */
[----:B------:R-:W-:-:S13]  /*0ff0*/  PLOP3.LUT P0, PT, PT, PT, UP5, 0x80, 0x0 ;  /* 0x000000000000781c */ /* 0x000fda0003f0f058 */
[----:B-12---:R-:W-:Y:S05]  /*1000*/  @!P0 BRA `(.L_x_685) ;  /* 0x000005a000008947 */ /* 0x006fea0003800000 */
[----:B---3--:R-:W1:Y:S01]  /*1010*/  I2F.RP R4, UR7 ;  /* 0x0000000700047d06 */ /* 0x008e620008209400 */
[----:B------:R-:W-:Y:S02]  /*1020*/  ULEA UR9, UR6, 0xffffff00, 0x8 ;  /* 0xffffff0006097891 */ /* 0x000fe4000f8e403f */
[----:B------:R-:W-:Y:S02]  /*1030*/  UMOV UR22, URZ ;  /* 0x0000003f00167c82 */ /* 0x000fe40008000000 */
[----:B------:R-:W-:Y:S02]  /*1040*/  ULDC UR10, c[0x0][0x2d0] ;  /* 0x0000b400000a7ab9 */ /* 0x000fe40000000800 */
[----:B------:R-:W-:-:S05]  /*1050*/  IMAD.U32 R0, RZ, RZ, UR9 ;  /* 0x00000009ff007e24 */ /* 0x000fca000f8e00ff */
[----:B------:R-:W-:Y:S01]  /*1060*/  IABS R0, R0 ;  /* 0x0000000000007213 */ /* 0x000fe20000000000 */
[----:B-1----:R-:W1:Y:S03]  /*1070*/  MUFU.RCP R3, R4 ;  /* 0x0000000400037308 */ /* 0x002e660000001000 */
[----:B------:R-:W2:Y:S01]  /*1080*/  R2UR UR5, R0 ;  /* 0x00000000000573c2 */ /* 0x000ea200000e0000 */
[----:B-1----:R-:W-:-:S06]  /*1090*/  IADD3 R3, R3, 0xffffffe, RZ ;  /* 0x0ffffffe03037810 */ /* 0x002fcc0007ffe0ff */
[----:B------:R-:W1:Y:S02]  /*10a0*/  F2I.FTZ.U32.TRUNC.NTZ R3, R3 ;  /* 0x0000000300037305 */ /* 0x000e64000021f000 */
[----:B-1----:R-:W1:Y:S02]  /*10b0*/  R2UR UR23, R3 ;  /* 0x00000000031773c2 */ /* 0x002e6400000e0000 */
[----:B-1----:R-:W-:-:S04]  /*10c0*/  UIADD3 UR4, URZ, -UR23, URZ ;  /* 0x800000173f047290 */ /* 0x002fc8000fffe03f */
[----:B------:R-:W-:-:S04]  /*10d0*/  UIMAD UR4, UR4, UR7, URZ ;  /* 0x00000007040472a4 */ /* 0x000fc8000f8e023f */
[----:B------:R-:W-:-:S07]  /*10e0*/  UIMAD.WIDE.U32 UR22, UR23, UR4, UR22 ;  /* 0x00000004171672a5 */ /* 0x000fce000f8e0016 */
[----:B------:R-:W-:Y:S02]  /*10f0*/  UMOV UR17, UR23 ;  /* 0x0000001700117c82 */ /* 0x000fe40008000000 */
[----:B--2---:R-:W-:-:S07]  /*1100*/  UIMAD.WIDE.U32 UR24, UR17, UR5, URZ ;  /* 0x00000005111872a5 */ /* 0x004fce000f8e003f */
[----:B------:R-:W-:Y:S02]  /*1110*/  UMOV UR24, UR25 ;  /* 0x0000001900187c82 */ /* 0x000fe40008000000 */
[----:B------:R-:W-:-:S04]  /*1120*/  UIADD3 UR4, -UR24, URZ, URZ ;  /* 0x0000003f18047290 */ /* 0x000fc8000fffe13f */
[----:B------:R-:W-:-:S04]  /*1130*/  UIMAD UR4, UR7, UR4, UR5 ;  /* 0x00000004070472a4 */ /* 0x000fc8000f8e0205 */
[----:B------:R-:W-:-:S11]  /*1140*/  UISETP.GT.U32.AND UP0, UPT, UR7, UR4, UPT ;  /* 0x000000040700728c */ /* 0x000fd6000bf04070 */
[----:B------:R-:W-:Y:S02]  /*1150*/  @!UP0 UIADD3 UR4, UR4, -UR7, URZ ;  /* 0x8000000704048290 */ /* 0x000fe4000fffe03f */
[----:B------:R-:W-:Y:S02]  /*1160*/  @!UP0 UIADD3 UR24, UR24, 0x1, URZ ;  /* 0x0000000118188890 */ /* 0x000fe4000fffe03f */
[----:B------:R-:W-:Y:S02]  /*1170*/  UISETP.GE.U32.AND UP1, UPT, UR4, UR7, UPT ;  /* 0x000000070400728c */ /* 0x000fe4000bf26070 */
[----:B------:R-:W-:-:S04]  /*1180*/  ULOP3.LUT UR4, UR9, UR10, URZ, 0x3c, !UPT ;  /* 0x0000000a09047292 */ /* 0x000fc8000f8e3c3f */
[----:B------:R-:W-:-:S05]  /*1190*/  UISETP.GE.AND UP0, UPT, UR4, URZ, UPT ;  /* 0x0000003f0400728c */ /* 0x000fca000bf06270 */
[----:B------:R-:W-:Y:S02]  /*11a0*/  @UP1 UIADD3 UR24, UR24, 0x1, URZ ;  /* 0x0000000118181890 */ /* 0x000fe4000fffe03f */
[----:B------:R-:W-:-:S04]  /*11b0*/  UISETP.NE.AND UP1, UPT, URZ, UR10, UPT ;  /* 0x0000000a3f00728c */ /* 0x000fc8000bf25270 */
[----:B------:R-:W-:-:S07]  /*11c0*/  @!UP0 UIADD3 UR24, -UR24, URZ, URZ ;  /* 0x0000003f18188290 */ /* 0x000fce000fffe13f */
[----:B------:R-:W-:-:S04]  /*11d0*/  @!UP1 ULOP3.LUT UR24, URZ, UR10, URZ, 0x33, !UPT ;  /* 0x0000000a3f189292 */ /* 0x000fc8000f8e333f */
[----:B------:R-:W-:-:S06]  /*11e0*/  UIMAD.WIDE UR4, UR24, 0x4, UR18 ;  /* 0x00000004180478a5 */ /* 0x000fcc000f8e0212 */
[----:B------:R-:W-:Y:S01]  /*11f0*/  IMAD.U32 R10, RZ, RZ, UR4 ;  /* 0x00000004ff0a7e24 */ /* 0x000fe2000f8e00ff */
[----:B------:R-:W-:Y:S02]  /*1200*/  MOV R11, UR5 ;  /* 0x00000005000b7c02 */ /* 0x000fe40008000f00 */
[----:B------:R-:W-:Y:S01]  /*1210*/  IABS R5, c[0x0][0x1c8] ;  /* 0x0000720000057a13 */ /* 0x000fe20000000000 */
[----:B------:R-:W1:Y:S01]  /*1220*/  S2R R0, SR_CTAID.Z ;  /* 0x0000000000007919 */ /* 0x000e620000002700 */
[----:B------:R-:W-:Y:S02]  /*1230*/  ULDC UR25, c[0x0][0x1c8] ;  /* 0x0000720000197ab9 */ /* 0x000fe40000000800 */
[----:B------:R-:W-:Y:S01]  /*1240*/  UIADD3 UR24, -UR24, URZ, URZ ;  /* 0x0000003f18187290 */ /* 0x000fe2000fffe13f */
[----:B------:R-:W2:Y:S01]  /*1250*/  LDG.E R3, [R10.64] ;  /* 0x000000140a037981 */ /* 0x000ea2000c1e1900 */
[----:B------:R-:W3:Y:S01]  /*1260*/  I2F.RP R8, R5 ;  /* 0x0000000500087306 */ /* 0x000ee20000209400 */
[----:B------:R-:W-:-:S02]  /*1270*/  ULOP3.LUT UR25, UR13, UR25, URZ, 0x3c, !UPT ;  /* 0x000000190d197292 */ /* 0x000fc4000f8e3c3f */
[----:B------:R-:W-:Y:S02]  /*1280*/  ULDC.64 UR4, c[0x0][0x180] ;  /* 0x0000600000047ab9 */ /* 0x000fe40000000a00 */
[----:B------:R-:W-:Y:S02]  /*1290*/  UIMAD UR10, UR24, UR10, UR9 ;  /* 0x0000000a180a72a4 */ /* 0x000fe4000f8e0209 */
[----:B------:R-:W-:Y:S02]  /*12a0*/  ISETP.LE.AND P0, PT, RZ, UR25, PT ;  /* 0x00000019ff007c0c */ /* 0x000fe4000bf03270 */
[----:B------:R-:W-:Y:S01]  /*12b0*/  USHF.R.S32.HI UR9, URZ, 0x1f, UR10 ;  /* 0x0000001f3f097899 */ /* 0x000fe2000801140a */
[----:B---3--:R-:W3:Y:S01]  /*12c0*/  MUFU.RCP R6, R8 ;  /* 0x0000000800067308 */ /* 0x008ee20000001000 */
[----:B-1----:R-:W-:Y:S02]  /*12d0*/  IABS R0, R0 ;  /* 0x0000000000007213 */ /* 0x002fe40000000000 */
[----:B---3--:R-:W-:-:S05]  /*12e0*/  IADD3 R6, R6, 0xffffffe, RZ ;  /* 0x0ffffffe06067810 */ /* 0x008fca0007ffe0ff */
[----:B------:R-:W1:Y:S02]  /*12f0*/  F2I.FTZ.U32.TRUNC.NTZ R7, R6 ;  /* 0x0000000600077305 */ /* 0x000e64000021f000 */
[----:B-1----:R-:W-:Y:S02]  /*1300*/  IMAD.MOV R4, RZ, RZ, -R7 ;  /* 0x000000ffff047224 */ /* 0x002fe400078e0a07 */
[----:B------:R-:W-:Y:S02]  /*1310*/  IMAD.MOV.U32 R6, RZ, RZ, RZ ;  /* 0x000000ffff067224 */ /* 0x000fe400078e00ff */
[----:B------:R-:W-:-:S04]  /*1320*/  IMAD R4, R4, R5, RZ ;  /* 0x0000000504047224 */ /* 0x000fc800078e02ff */
[----:B------:R-:W-:Y:S01]  /*1330*/  IMAD.HI.U32 R7, R7, R4, R6 ;  /* 0x0000000407077227 */ /* 0x000fe200078e0006 */
[----:B------:R-:W-:-:S05]  /*1340*/  MOV R4, R0 ;  /* 0x0000000000047202 */ /* 0x000fca0000000f00 */
        /* <DEDUP_REMOVED lines=8> */
[----:B------:R-:W-:-:S04]  /*13d0*/  @P2 IADD3 R8, R8, 0x1, RZ ;  /* 0x0000000108082810 */ /* 0x000fc80007ffe0ff */
[----:B------:R-:W-:Y:S02]  /*13e0*/  @!P0 IADD3 R8, -R8, RZ, RZ ;  /* 0x000000ff08088210 */ /* 0x000fe40007ffe1ff */
[----:B------:R-:W-:-:S04]  /*13f0*/  @!P1 LOP3.LUT R8, RZ, c[0x0][0x1c8], RZ, 0x33, !PT ;  /* 0x00007200ff089a12 */ /* 0x000fc800078e33ff */
[----:B------:R-:W-:Y:S01]  /*1400*/  SHF.R.S32.HI R5, RZ, 0x1f, R8 ;  /* 0x0000001fff057819 */ /* 0x000fe20000011408 */
[----:B--2---:R1:W2:Y:S04]  /*1410*/  R2UR UR22, R3 ;  /* 0x00000000031673c2 */ /* 0x0042a800000e0000 */
[----:B-1----:R-:W-:Y:S01]  /*1420*/  IMAD R3, R5, c[0x0][0x1b0], RZ ;  /* 0x00006c0005037a24 */ /* 0x002fe200078e02ff */
[----:B--2---:R-:W-:Y:S02]  /*1430*/  USHF.R.S32.HI UR17, URZ, 0x1f, UR22 ;  /* 0x0000001f3f117899 */ /* 0x004fe40008011416 */
[----:B------:R-:W-:Y:S01]  /*1440*/  UIMAD.WIDE.U32 UR26, UR22, UR4, URZ ;  /* 0x00000004161a72a5 */ /* 0x000fe2000f8e003f */
[----:B------:R-:W-:Y:S01]  /*1450*/  IMAD R12, R8, c[0x0][0x1b4], R3 ;  /* 0x00006d00080c7a24 */ /* 0x000fe200078e0203 */
[----:B------:R-:W-:-:S04]  /*1460*/  UIMAD UR23, UR17, UR4, URZ ;  /* 0x00000004111772a4 */ /* 0x000fc8000f8e023f */
[----:B------:R-:W-:Y:S02]  /*1470*/  UIMAD UR23, UR22, UR5, UR23 ;  /* 0x00000005161772a4 */ /* 0x000fe4000f8e0217 */
[----:B------:R-:W-:Y:S02]  /*1480*/  UMOV UR24, UR26 ;  /* 0x0000001a00187c82 */ /* 0x000fe40008000000 */
[----:B------:R-:W-:Y:S02]  /*1490*/  ULDC.64 UR4, c[0x0][0x198] ;  /* 0x0000660000047ab9 */ /* 0x000fe40000000a00 */
[----:B------:R-:W-:Y:S02]  /*14a0*/  UIADD3 UR25, UR27, UR23, URZ ;  /* 0x000000171b197290 */ /* 0x000fe4000fffe03f */
[----:B------:R-:W-:Y:S02]  /*14b0*/  UIMAD UR23, UR9, UR4, URZ ;  /* 0x00000004091772a4 */ /* 0x000fe4000f8e023f */
[----:B------:R-:W-:-:S02]  /*14c0*/  UIMAD.WIDE.U32 UR24, UR10, UR4, UR24 ;  /* 0x000000040a1872a5 */ /* 0x000fc4000f8e0018 */
[----:B------:R-:W-:-:S04]  /*14d0*/  UIMAD UR5, UR10, UR5, UR23 ;  /* 0x000000050a0572a4 */ /* 0x000fc8000f8e0217 */
[----:B------:R-:W-:Y:S01]  /*14e0*/  UIADD3 UR23, UR25, UR5, URZ ;  /* 0x0000000519177290 */ /* 0x000fe2000fffe03f */
[----:B------:R-:W-:Y:S02]  /*14f0*/  IMAD.U32 R7, RZ, RZ, UR25 ;  /* 0x00000019ff077e24 */ /* 0x000fe4000f8e00ff */
[----:B------:R-:W-:Y:S01]  /*1500*/  IMAD.U32 R6, RZ, RZ, UR24 ;  /* 0x00000018ff067e24 */ /* 0x000fe2000f8e00ff */
[----:B------:R-:W-:Y:S02]  /*1510*/  ULDC.64 UR4, c[0x0][0x188] ;  /* 0x0000620000047ab9 */ /* 0x000fe40000000a00 */
[----:B------:R-:W-:Y:S01]  /*1520*/  MOV R7, UR23 ;  /* 0x0000001700077c02 */ /* 0x000fe20008000f00 */
[----:B------:R-:W-:Y:S02]  /*1530*/  UIMAD UR17, UR17, UR4, URZ ;  /* 0x00000004111172a4 */ /* 0x000fe4000f8e023f */
[----:B------:R-:W-:Y:S02]  /*1540*/  UIMAD.WIDE.U32 UR24, UR22, UR4, URZ ;  /* 0x00000004161872a5 */ /* 0x000fe4000f8e003f */
[----:B------:R-:W-:Y:S01]  /*1550*/  IMAD.WIDE.U32 R6, R8, c[0x0][0x1b0], R6 ;  /* 0x00006c0008067a25 */ /* 0x000fe200078e0006 */
[----:B------:R-:W-:-:S03]  /*1560*/  UIMAD UR5, UR22, UR5, UR17 ;  /* 0x00000005160572a4 */ /* 0x000fc6000f8e0211 */
[----:B------:R-:W-:Y:S01]  /*1570*/  IMAD.IADD R12, R7, 0x1, R12 ;  /* 0x00000001070c7824 */ /* 0x000fe200078e020c */
[----:B------:R-:W-:Y:S01]  /*1580*/  MOV R4, R6 ;  /* 0x0000000600047202 */ /* 0x000fe20000000f00 */
[----:B------:R-:W-:Y:S01]  /*1590*/  UIADD3 UR23, UR25, UR5, URZ ;  /* 0x0000000519177290 */ /* 0x000fe2000fffe03f */
[----:B------:R-:W-:Y:S05]  /*15a0*/  BRA `(.L_x_686) ;  /* 0x000004e000007947 */ /* 0x000fea0003800000 */
.L_x_685:
[----:B---3--:R-:W-:Y:S02]  /*15b0*/  UISETP.NE.AND UP0, UPT, UR23, -0x1, UPT ;  /* 0xffffffff1700788c */ /* 0x008fe4000bf05270 */
[----:B------:R-:W-:-:S04]  /*15c0*/  ULDC.64 UR4, c[0x0][0x198] ;  /* 0x0000660000047ab9 */ /* 0x000fc80000000a00 */
[----:B------:R-:W-:-:S05]  /*15d0*/  PLOP3.LUT P0, PT, PT, PT, UP0, 0x80, 0x0 ;  /* 0x000000000000781c */ /* 0x000fca0003f0f008 */
[----:B------:R-:W-:-:S04]  /*15e0*/  @UP0 UIADD3 UR25, UR22, UR23, URZ ;  /* 0x0000001716190290 */ /* 0x000fc8000fffe03f */
[----:B------:R-:W-:-:S04]  /*15f0*/  @UP0 UIMAD.WIDE.U32 UR26, UR25, UR4, URZ ;  /* 0x00000004191a02a5 */ /* 0x000fc8000f8e003f */
[----:B------:R-:W-:Y:S01]  /*1600*/  @UP0 UIMAD UR25, UR25, UR5, UR27 ;  /* 0x00000005191902a4 */ /* 0x000fe2000f8e021b */
[----:B------:R-:W-:Y:S05]  /*1610*/  @P0 BRA `(.L_x_687) ;  /* 0x000000c000000947 */ /* 0x000fea0003800000 */
[----:B------:R-:W-:Y:S02]  /*1620*/  USHF.R.S32.HI UR9, URZ, 0x1f, UR22 ;  /* 0x0000001f3f097899 */ /* 0x000fe40008011416 */
[----:B------:R-:W-:Y:S02]  /*1630*/  ULDC.64 UR4, c[0x0][0x198] ;  /* 0x0000660000047ab9 */ /* 0x000fe40000000a00 */
[----:B------:R-:W-:Y:S02]  /*1640*/  UIMAD UR9, UR9, UR4, URZ ;  /* 0x00000004090972a4 */ /* 0x000fe4000f8e023f */
[----:B------:R-:W-:Y:S02]  /*1650*/  UIMAD.WIDE.U32 UR24, UR22, UR4, URZ ;  /* 0x00000004161872a5 */ /* 0x000fe4000f8e003f */
[----:B------:R-:W-:Y:S02]  /*1660*/  UIMAD UR9, UR22, UR5, UR9 ;  /* 0x00000005160972a4 */ /* 0x000fe4000f8e0209 */
[----:B------:R-:W-:-:S02]  /*1670*/  USHF.R.S32.HI UR10, URZ, 0x1f, UR17 ;  /* 0x0000001f3f0a7899 */ /* 0x000fc40008011411 */
[----:B------:R-:W-:Y:S02]  /*1680*/  ULDC.64 UR4, c[0x0][0x180] ;  /* 0x0000600000047ab9 */ /* 0x000fe40000000a00 */
[----:B------:R-:W-:Y:S02]  /*1690*/  UIADD3 UR25, UR25, UR9, URZ ;  /* 0x0000000919197290 */ /* 0x000fe4000fffe03f */
[----:B------:R-:W-:Y:S02]  /*16a0*/  UIMAD UR10, UR10, UR4, URZ ;  /* 0x000000040a0a72a4 */ /* 0x000fe4000f8e023f */
[----:B------:R-:W-:Y:S02]  /*16b0*/  UIMAD.WIDE.U32 UR26, UR17, UR4, UR24 ;  /* 0x00000004111a72a5 */ /* 0x000fe4000f8e0018 */
[----:B------:R-:W-:-:S04]  /*16c0*/  UIMAD UR5, UR17, UR5, UR10 ;  /* 0x00000005110572a4 */ /* 0x000fc8000f8e020a */
[----:B------:R-:W-:Y:S02]  /*16d0*/  UIADD3 UR25, UR27, UR5, URZ ;  /* 0x000000051b197290 */ /* 0x000fe4000fffe03f */
.L_x_687:
[----:B------:R-:W-:Y:S01]  /*16e0*/  IABS R4, c[0x0][0x1c8] ;  /* 0x0000720000047a13 */ /* 0x000fe20000000000 */
[----:B------:R-:W1:Y:S01]  /*16f0*/  S2R R0, SR_CTAID.Z ;  /* 0x0000000000007919 */ /* 0x000e620000002700 */
[----:B------:R-:W-:Y:S02]  /*1700*/  ULDC UR4, c[0x0][0x1c8] ;  /* 0x0000720000047ab9 */ /* 0x000fe40000000800 */
[----:B------:R-:W2:Y:S01]  /*1710*/  I2F.RP R5, R4 ;  /* 0x0000000400057306 */ /* 0x000ea20000209400 */
[----:B------:R-:W-:Y:S02]  /*1720*/  ULOP3.LUT UR4, UR13, UR4, URZ, 0x3c, !UPT ;  /* 0x000000040d047292 */ /* 0x000fe4000f8e3c3f */
[----:B------:R-:W-:Y:S02]  /*1730*/  ULEA UR10, UR6, 0xffffff00, 0x8 ;  /* 0xffffff00060a7891 */ /* 0x000fe4000f8e403f */
[----:B------:R-:W-:Y:S02]  /*1740*/  UMOV UR27, UR25 ;  /* 0x00000019001b7c82 */ /* 0x000fe40008000000 */
[----:B------:R-:W-:Y:S01]  /*1750*/  ISETP.LE.AND P2, PT, RZ, UR4, PT ;  /* 0x00000004ff007c0c */ /* 0x000fe2000bf43270 */
[----:B------:R-:W-:-:S02]  /*1760*/  USHF.R.S32.HI UR9, URZ, 0x1f, UR10 ;  /* 0x0000001f3f097899 */ /* 0x000fc4000801140a */
[----:B------:R-:W-:Y:S02]  /*1770*/  ULDC.64 UR4, c[0x0][0x198] ;  /* 0x0000660000047ab9 */ /* 0x000fe40000000a00 */
[----:B------:R-:W-:Y:S02]  /*1780*/  UIMAD UR24, UR9, UR4, URZ ;  /* 0x00000004091872a4 */ /* 0x000fe4000f8e023f */
[----:B------:R-:W-:Y:S01]  /*1790*/  UIMAD.WIDE.U32 UR26, UR10, UR4, UR26 ;  /* 0x000000040a1a72a5 */ /* 0x000fe2000f8e001a */
[----:B--2---:R-:W2:Y:S01]  /*17a0*/  MUFU.RCP R6, R5 ;  /* 0x0000000500067308 */ /* 0x004ea20000001000 */
[----:B------:R-:W-:Y:S02]  /*17b0*/  UIMAD UR4, UR10, UR5, UR24 ;  /* 0x000000050a0472a4 */ /* 0x000fe4000f8e0218 */
[----:B------:R-:W-:Y:S01]  /*17c0*/  @UP0 UIADD3 UR23, UR22, UR23, URZ ;  /* 0x0000001716170290 */ /* 0x000fe2000fffe03f */
[----:B-1----:R-:W-:Y:S01]  /*17d0*/  IABS R0, R0 ;  /* 0x0000000000007213 */ /* 0x002fe20000000000 */
[----:B------:R-:W-:Y:S01]  /*17e0*/  UIADD3 UR4, UR27, UR4, URZ ;  /* 0x000000041b047290 */ /* 0x000fe2000fffe03f */
[----:B--2---:R-:W-:-:S04]  /*17f0*/  IADD3 R6, R6, 0xffffffe, RZ ;  /* 0x0ffffffe06067810 */ /* 0x004fc80007ffe0ff */
[----:B------:R-:W1:Y:S02]  /*1800*/  F2I.FTZ.U32.TRUNC.NTZ R7, R6 ;  /* 0x0000000600077305 */ /* 0x000e64000021f000 */
[----:B-1----:R-:W-:Y:S02]  /*1810*/  IMAD.MOV R3, RZ, RZ, -R7 ;  /* 0x000000ffff037224 */ /* 0x002fe400078e0a07 */
[----:B------:R-:W-:Y:S02]  /*1820*/  IMAD.MOV.U32 R6, RZ, RZ, RZ ;  /* 0x000000ffff067224 */ /* 0x000fe400078e00ff */
[----:B------:R-:W-:-:S04]  /*1830*/  IMAD R3, R3, R4, RZ ;  /* 0x0000000403037224 */ /* 0x000fc800078e02ff */
[----:B------:R-:W-:Y:S01]  /*1840*/  IMAD.HI.U32 R3, R7, R3, R6 ;  /* 0x0000000307037227 */ /* 0x000fe200078e0006 */
[----:B------:R-:W-:-:S03]  /*1850*/  MOV R6, UR26 ;  /* 0x0000001a00067c02 */ /* 0x000fc60008000f00 */
[----:B------:R-:W-:Y:S01]  /*1860*/  IMAD.U32 R7, RZ, RZ, UR27 ;  /* 0x0000001bff077e24 */ /* 0x000fe2000f8e00ff */
[----:B------:R-:W-:Y:S01]  /*1870*/  MOV R7, UR4 ;  /* 0x0000000400077c02 */ /* 0x000fe20008000f00 */
[----:B------:R-:W-:Y:S01]  /*1880*/  IMAD.HI.U32 R8, R3, R0, RZ ;  /* 0x0000000003087227 */ /* 0x000fe200078e00ff */
[----:B------:R-:W-:Y:S02]  /*1890*/  ULDC.64 UR4, c[0x0][0x1a0] ;  /* 0x0000680000047ab9 */ /* 0x000fe40000000a00 */
[----:B------:R-:W-:Y:S02]  /*18a0*/  @UP0 UIMAD.WIDE.U32 UR24, UR23, UR4, URZ ;  /* 0x00000004171802a5 */ /* 0x000fe4000f8e003f */
[----:B------:R-:W-:Y:S02]  /*18b0*/  IADD3 R3, -R8, RZ, RZ ;  /* 0x000000ff08037210 */ /* 0x000fe40007ffe1ff */
[----:B------:R-:W-:-:S03]  /*18c0*/  @UP0 UIMAD UR23, UR23, UR5, UR25 ;  /* 0x00000005171702a4 */ /* 0x000fc6000f8e0219 */
[----:B------:R-:W-:-:S05]  /*18d0*/  IMAD R3, R4, R3, R0 ;  /* 0x0000000304037224 */ /* 0x000fca00078e0200 */
[----:B------:R-:W-:-:S13]  /*18e0*/  ISETP.GT.U32.AND P1, PT, R4, R3, PT ;  /* 0x000000030400720c */ /* 0x000fda0003f24070 */
[----:B------:R-:W-:Y:S01]  /*18f0*/  @!P1 IMAD.IADD R3, R3, 0x1, -R4 ;  /* 0x0000000103039824 */ /* 0x000fe200078e0a04 */
[----:B------:R-:W-:Y:S02]  /*1900*/  @!P1 IADD3 R8, R8, 0x1, RZ ;  /* 0x0000000108089810 */ /* 0x000fe40007ffe0ff */
[----:B------:R-:W-:Y:S02]  /*1910*/  ISETP.NE.AND P1, PT, RZ, c[0x0][0x1c8], PT ;  /* 0x00007200ff007a0c */ /* 0x000fe40003f25270 */
[----:B------:R-:W-:-:S13]  /*1920*/  ISETP.GE.U32.AND P3, PT, R3, R4, PT ;  /* 0x000000040300720c */ /* 0x000fda0003f66070 */
[----:B------:R-:W-:-:S05]  /*1930*/  @P3 IADD3 R8, R8, 0x1, RZ ;  /* 0x0000000108083810 */ /* 0x000fca0007ffe0ff */
[----:B------:R-:W-:Y:S01]  /*1940*/  @!P2 IMAD.MOV R8, RZ, RZ, -R8 ;  /* 0x000000ffff08a224 */ /* 0x000fe200078e0a08 */
[----:B------:R-:W-:-:S04]  /*1950*/  @!P1 LOP3.LUT R8, RZ, c[0x0][0x1c8], RZ, 0x33, !PT ;  /* 0x00007200ff089a12 */ /* 0x000fc800078e33ff */
[----:B------:R-:W-:Y:S01]  /*1960*/  SHF.R.S32.HI R5, RZ, 0x1f, R8 ;  /* 0x0000001fff057819 */ /* 0x000fe20000011408 */
[----:B------:R-:W-:-:S04]  /*1970*/  IMAD.WIDE.U32 R6, R8, c[0x0][0x1b0], R6 ;  /* 0x00006c0008067a25 */ /* 0x000fc800078e0006 */
[----:B------:R-:W-:Y:S02]  /*1980*/  IMAD R3, R5, c[0x0][0x1b0], RZ ;  /* 0x00006c0005037a24 */ /* 0x000fe400078e02ff */
[----:B------:R-:W-:Y:S02]  /*1990*/  IMAD.MOV.U32 R4, RZ, RZ, R6 ;  /* 0x000000ffff047224 */ /* 0x000fe400078e0006 */
[----:B------:R-:W-:-:S05]  /*19a0*/  IMAD R12, R8, c[0x0][0x1b4], R3 ;  /* 0x00006d00080c7a24 */ /* 0x000fca00078e0203 */
[----:B------:R-:W-:Y:S01]  /*19b0*/  IADD3 R12, R7, R12, RZ ;  /* 0x0000000c070c7210 */ /* 0x000fe20007ffe0ff */
        /* <DEDUP_REMOVED lines=13> */
.L_x_686:
[----:B------:R-:W-:Y:S01]  /*1a90*/  SHF.R.S32.HI R3, RZ, 0x1f, R2 ;  /* 0x0000001fff037819 */ /* 0x000fe20000011402 */
[----:B------:R-:W-:Y:S01]  /*1aa0*/  UISETP.NE.AND UP0, UPT, UR11, -0x1, UPT ;  /* 0xffffffff0b00788c */ /* 0x000fe2000bf05270 */
[----:B------:R-:W1:Y:S01]  /*1ab0*/  S2R R10, SR_CTAID.Z ;  /* 0x00000000000a7919 */ /* 0x000e620000002700 */
[----:B------:R-:W-:Y:S01]  /*1ac0*/  ULDC.64 UR4, c[0x0][0x190] ;  /* 0x0000640000047ab9 */ /* 0x000fe20000000a00 */
[----:B------:R-:W-:Y:S01]  /*1ad0*/  LEA.HI R7, R3, R2, RZ, 0x3 ;  /* 0x0000000203077211 */ /* 0x000fe200078f18ff */
[----:B------:R-:W-:Y:S01]  /*1ae0*/  IMAD R5, R5, c[0x0][0x1b8], RZ ;  /* 0x00006e0005057a24 */ /* 0x000fe200078e02ff */
[----:B------:R-:W2:Y:S01]  /*1af0*/  S2R R15, SR_CTAID.X ;  /* 0x00000000000f7919 */ /* 0x000ea20000002500 */
[----:B------:R-:W-:Y:S01]  /*1b00*/  BSSY B0, `(.L_x_688) ;  /* 0x0000047000007945 */ /* 0x000fe20003800000 */
[----:B------:R-:W-:Y:S01]  /*1b10*/  SHF.R.S32.HI R30, RZ, 0x3, R7 ;  /* 0x00000003ff1e7819 */ /* 0x000fe20000011407 */
[----:B------:R-:W-:Y:S01]  /*1b20*/  IMAD R0, R8, c[0x0][0x1bc], R5 ;  /* 0x00006f0008007a24 */ /* 0x000fe200078e0205 */
[----:B------:R-:W-:-:S02]  /*1b30*/  LOP3.LUT R7, R7, 0xfffffff8, RZ, 0xc0, !PT ;  /* 0xfffffff807077812 */ /* 0x000fc400078ec0ff */
[----:B------:R-:W-:Y:S01]  /*1b40*/  @UP0 UIMAD.WIDE.U32 UR26, UR11, UR4, URZ ;  /* 0x000000040b1a02a5 */ /* 0x000fe2000f8e003f */
[----:B------:R-:W-:Y:S01]  /*1b50*/  IMAD.SHL.U32 R11, R30, 0x40, RZ ;  /* 0x000000401e0b7824 */ /* 0x000fe200078e00ff */
[----:B------:R-:W-:Y:S01]  /*1b60*/  @!UP0 USHF.R.S32.HI UR17, URZ, 0x1f, UR12 ;  /* 0x0000001f3f118899 */ /* 0x000fe2000801140c */
[----:B------:R-:W-:Y:S01]  /*1b70*/  IMAD.IADD R172, R2, 0x1, -R7 ;  /* 0x0000000102ac7824 */ /* 0x000fe200078e0a07 */
[----:B------:R-:W-:Y:S01]  /*1b80*/  @UP0 UIMAD UR22, UR11, UR5, UR27 ;  /* 0x000000050b1602a4 */ /* 0x000fe2000f8e021b */
[----:B------:R-:W-:Y:S01]  /*1b90*/  IADD3 R6, P1, R30, UR10, RZ ;  /* 0x0000000a1e067c10 */ /* 0x000fe2000ff3e0ff */
[----:B------:R-:W-:Y:S01]  /*1ba0*/  UIADD3 UR10, -UR14, UR16, URZ ;  /* 0x000000100e0a7290 */ /* 0x000fe2000fffe13f */
[----:B------:R-:W-:Y:S01]  /*1bb0*/  IMAD.SHL.U32 R246, R172, 0x8, RZ ;  /* 0x00000008acf67824 */ /* 0x000fe200078e00ff */
[----:B------:R-:W-:Y:S01]  /*1bc0*/  ULDC.64 UR4, c[0x0][0x178] ;  /* 0x00005e0000047ab9 */ /* 0x000fe20000000a00 */
[----:B------:R-:W-:Y:S01]  /*1bd0*/  LOP3.LUT R11, R11, 0x1c0, RZ, 0xc0, !PT ;  /* 0x000001c00b0b7812 */ /* 0x000fe200078ec0ff */
[----:B------:R-:W-:Y:S01]  /*1be0*/  @!UP0 UIMAD UR17, UR17, UR4, URZ ;  /* 0x00000004111182a4 */ /* 0x000fe2000f8e023f */
[----:B------:R-:W-:-:S02]  /*1bf0*/  SHF.R.S32.HI R31, RZ, 0x1f, R30 ;  /* 0x0000001fff1f7819 */ /* 0x000fc4000001141e */
[--C-:B------:R-:W-:Y:S01]  /*1c00*/  SHF.R.S32.HI R7, RZ, 0x1f, R246.reuse ;  /* 0x0000001fff077819 */ /* 0x100fe200000114f6 */
[----:B------:R-:W-:Y:S01]  /*1c10*/  @!UP0 UIMAD UR5, UR12, UR5, UR17 ;  /* 0x000000050c0582a4 */ /* 0x000fe2000f8e0211 */
[----:B------:R-:W-:Y:S01]  /*1c20*/  IADD3 R16, P0, R246, UR24, RZ ;  /* 0x00000018f6107c10 */ /* 0x000fe2000ff1e0ff */
[----:B------:R-:W-:Y:S01]  /*1c30*/  @!UP0 UIMAD.WIDE.U32 UR24, UR12, UR4, URZ ;  /* 0x000000040c1882a5 */ /* 0x000fe2000f8e003f */
[----:B------:R-:W-:Y:S01]  /*1c40*/  LOP3.LUT R9, R11, 0x38, R246, 0xf8, !PT ;  /* 0x000000380b097812 */ /* 0x000fe200078ef8f6 */
[----:B------:R-:W-:Y:S01]  /*1c50*/  USHF.R.S32.HI UR12, URZ, 0x1f, UR13 ;  /* 0x0000001f3f0c7899 */ /* 0x000fe2000801140d */
[----:B------:R-:W-:Y:S01]  /*1c60*/  SHF.R.U32.HI R244, RZ, 0x3, R11 ;  /* 0x00000003fff47819 */ /* 0x000fe2000001160b */
[----:B------:R-:W-:Y:S01]  /*1c70*/  @!UP0 UIADD3 UR22, UR25, UR5, URZ ;  /* 0x0000000519168290 */ /* 0x000fe2000fffe03f */
[----:B------:R-:W-:Y:S01]  /*1c80*/  IADD3.X R17, R7, UR23, RZ, P0, !PT ;  /* 0x0000001707117c10 */ /* 0x000fe200087fe4ff */
[----:B------:R-:W-:Y:S01]  /*1c90*/  IMAD R203, R31, c[0x0][0x198], RZ ;  /* 0x000066001fcb7a24 */ /* 0x000fe200078e02ff */
[----:B------:R-:W-:Y:S01]  /*1ca0*/  LOP3.LUT R244, R9, R244, RZ, 0x3c, !PT ;  /* 0x000000f409f47212 */ /* 0x000fe200078e3cff */
[----:B------:R-:W-:Y:S01]  /*1cb0*/  @!UP0 UMOV UR26, UR24 ;  /* 0x00000018001a8c82 */ /* 0x000fe20008000000 */
[----:B------:R-:W-:Y:S01]  /*1cc0*/  LEA.HI R11, R3, R2, RZ, 0x6 ;  /* 0x00000002030b7211 */ /* 0x000fe200078f30ff */
[----:B------:R-:W-:Y:S01]  /*1cd0*/  IMAD.WIDE.U32 R8, R8, c[0x0][0x1b8], R16 ;  /* 0x00006e0008087a25 */ /* 0x000fe200078e0010 */
[----:B------:R-:W-:Y:S01]  /*1ce0*/  IADD3 R16, P0, R246, UR26, RZ ;  /* 0x0000001af6107c10 */ /* 0x000fe2000ff1e0ff */
[----:B------:R-:W-:Y:S01]  /*1cf0*/  ULDC.64 UR4, c[0x0][0x1a8] ;  /* 0x00006a0000047ab9 */ /* 0x000fe20000000a00 */
[----:B------:R-:W-:Y:S01]  /*1d00*/  IADD3.X R195, R31, UR9, RZ, P1, !PT ;  /* 0x000000091fc37c10 */ /* 0x000fe20008ffe4ff */
[----:B------:R-:W-:Y:S01]  /*1d10*/  IMAD.SHL.U32 R11, R11, 0x8, RZ ;  /* 0x000000080b0b7824 */ /* 0x000fe200078e00ff */
[----:B------:R-:W-:Y:S01]  /*1d20*/  IADD3.X R17, R7, UR22, RZ, P0, !PT ;  /* 0x0000001607117c10 */ /* 0x000fe200087fe4ff */
[----:B------:R-:W-:Y:S01]  /*1d30*/  UIMAD UR4, UR12, UR4, URZ ;  /* 0x000000040c0472a4 */ /* 0x000fe2000f8e023f */
[----:B------:R-:W-:Y:S01]  /*1d40*/  ISETP.GE.AND P0, PT, R30, UR10, PT ;  /* 0x0000000a1e007c0c */ /* 0x000fe2000bf06270 */
[----:B------:R-:W-:Y:S01]  /*1d50*/  IMAD R195, R195, c[0x0][0x1a0], RZ ;  /* 0x00006800c3c37a24 */ /* 0x000fe200078e02ff */
[----:B------:R-:W-:Y:S01]  /*1d60*/  IADD3 R4, P2, R246, R4, RZ ;  /* 0x00000004f6047210 */ /* 0x000fe20007f5e0ff */
[----:B------:R-:W-:Y:S01]  /*1d70*/  UIMAD UR4, UR13, UR5, UR4 ;  /* 0x000000050d0472a4 */ /* 0x000fe2000f8e0204 */
[----:B------:R-:W-:Y:S01]  /*1d80*/  LOP3.LUT R244, R244, 0xfffffe00, R11, 0xf8, !PT ;  /* 0xfffffe00f4f47812 */ /* 0x000fe200078ef80b */
[----:B------:R-:W-:Y:S01]  /*1d90*/  IMAD.IADD R9, R9, 0x1, R0 ;  /* 0x0000000109097824 */ /* 0x000fe200078e0200 */
[----:B------:R-:W-:Y:S01]  /*1da0*/  LEA.HI R0, R3, R2, RZ, 0x5 ;  /* 0x0000000203007211 */ /* 0x000fe200078f28ff */
[----:B------:R-:W-:-:S02]  /*1db0*/  IMAD.X R5, R7, 0x1, R12, P2 ;  /* 0x0000000107057824 */ /* 0x000fc400010e060c */
[----:B-1----:R-:W-:Y:S01]  /*1dc0*/  IMAD.WIDE.U32 R10, R10, c[0x0][0x1a8], R16 ;  /* 0x00006a000a0a7a25 */ /* 0x002fe200078e0010 */
[----:B------:R-:W-:-:S03]  /*1dd0*/  SHF.R.S32.HI R25, RZ, 0x5, R0 ;  /* 0x00000005ff197819 */ /* 0x000fc60000011400 */
[----:B------:R-:W-:Y:S01]  /*1de0*/  IMAD R195, R6, c[0x0][0x1a4], R195 ;  /* 0x0000690006c37a24 */ /* 0x000fe200078e02c3 */
[----:B------:R-:W-:Y:S01]  /*1df0*/  IADD3 R13, R11, UR4, RZ ;  /* 0x000000040b0d7c10 */ /* 0x000fe2000fffe0ff */
[C---:B------:R-:W-:Y:S02]  /*1e00*/  IMAD R203, R30.reuse, c[0x0][0x19c], R203 ;  /* 0x000067001ecb7a24 */ /* 0x040fe400078e02cb */
[----:B------:R-:W-:-:S04]  /*1e10*/  IMAD.WIDE.U32 R4, R30, c[0x0][0x198], R4 ;  /* 0x000066001e047a25 */ /* 0x000fc800078e0004 */
[----:B------:R-:W-:-:S04]  /*1e20*/  IMAD.WIDE.U32 R6, R6, c[0x0][0x1a0], R8 ;  /* 0x0000680006067a25 */ /* 0x000fc800078e0008 */
[----:B--2---:R-:W-:-:S04]  /*1e30*/  IMAD.WIDE R14, R15, 0x40, R30 ;  /* 0x000000400f0e7825 */ /* 0x004fc800078e021e */
[----:B------:R-:W-:Y:S02]  /*1e40*/  IMAD.IADD R203, R5, 0x1, R203 ;  /* 0x0000000105cb7824 */ /* 0x000fe400078e02cb */
[----:B------:R-:W-:Y:S02]  /*1e50*/  IMAD.MOV.U32 R202, RZ, RZ, R4 ;  /* 0x000000ffffca7224 */ /* 0x000fe400078e0004 */
[----:B------:R-:W-:Y:S02]  /*1e60*/  IMAD.SHL.U32 R244, R244, 0x2, RZ ;  /* 0x00000002f4f47824 */ /* 0x000fe400078e00ff */
[----:B------:R-:W-:Y:S01]  /*1e70*/  IMAD.IADD R195, R7, 0x1, R195 ;  /* 0x0000000107c37824 */ /* 0x000fe200078e02c3 */
[----:B------:R-:W-:Y:S05]  /*1e80*/  @P0 BRA `(.L_x_689) ;  /* 0x000000e000000947 */ /* 0x000fea0003800000 */
[----:B------:R-:W-:-:S13]  /*1e90*/  ISETP.GE.AND P0, PT, R246, c[0x0][0x220], PT ;  /* 0x00008800f6007a0c */ /* 0x000fda0003f06270 */
[----:B------:R1:W-:Y:S01]  /*1ea0*/  @P0 STS.128 [R244], RZ ;  /* 0x000000fff4000388 */ /* 0x0003e20000000c00 */
        /* <DEDUP_REMOVED lines=8> */
[----:B------:R-:W-:Y:S01]  /*1f30*/  @!PT LDS RZ, [RZ] ;  /* 0x00000000fffff984 */ /* 0x000fe20000000800 */
[----:B------:R-:W-:Y:S01]  /*1f40*/  @!PT LDS RZ, [RZ] ;  /* 0x00000000fffff984 */ /* 0x000fe20000000800 */
[----:B------:R-:W-:Y:S01]  /*1f50*/  @!PT LDS RZ, [RZ] ;  /* 0x00000000fffff984 */ /* 0x000fe20000000800 */
[----:B------:R2:W-:Y:S02]  /*1f60*/  LDGSTS.E.BYPASS.LTC128B.128 [R244], [R16.64] ;  /* 0x0000000010f47fae */ /* 0x0005e4000b901d54 */
.L_x_689:
[----:B------:R-:W-:Y:S05]  /*1f70*/  BSYNC B0 ;  /* 0x0000000000007941 */ /* 0x000fea0003800000 */
.L_x_688:
[----:B------:R-:W-:Y:S01]  /*1f80*/  IADD3 R22, R30, 0x10, RZ ;  /* 0x000000101e167810 */ /* 0x000fe20007ffe0ff */
[----:B------:R-:W-:Y:S03]  /*1f90*/  BSSY B0, `(.L_x_690) ;  /* 0x0000014000007945 */ /* 0x000fe60003800000 */
[----:B------:R-:W-:-:S13]  /*1fa0*/  ISETP.GE.AND P0, PT, R22, UR10, PT ;  /* 0x0000000a16007c0c */ /* 0x000fda000bf06270 */
[----:B------:R-:W-:Y:S05]  /*1fb0*/  @P0 BRA `(.L_x_691) ;  /* 0x0000011000000947 */ /* 0x000fea0003800000 */
[----:B------:R-:W-:-:S13]  /*1fc0*/  ISETP.GE.AND P0, PT, R246, c[0x0][0x220], PT ;  /* 0x00008800f6007a0c */ /* 0x000fda0003f06270 */
[----:B------:R3:W-:Y:S01]  /*1fd0*/  @P0 STS.128 [R244+0x800], RZ ;  /* 0x000800fff4000388 */ /* 0x0007e20000000c00 */
[----:B------:R-:W-:Y:S05]  /*1fe0*/  @P0 BRA `(.L_x_691) ;  /* 0x000000e000000947 */ /* 0x000fea0003800000 */
[----:B------:R-:W-:Y:S01]  /*1ff0*/  IADD3 R5, P0, R14, 0x10, RZ ;  /* 0x000000100e057810 */ /* 0x000fe20007f1e0ff */
[----:B------:R-:W-:Y:S01]  /*2000*/  IMAD.MOV.U32 R8, RZ, RZ, R10 ;  /* 0x000000ffff087224 */ /* 0x000fe200078e000a */
[----:B------:R-:W-:-:S03]  /*2010*/  MOV R9, R13 ;  /* 0x0000000d00097202 */ /* 0x000fc60000000f00 */
[----:B------:R-:W-:Y:S02]  /*2020*/  IMAD.X R4, RZ, RZ, R15, P0 ;  /* 0x000000ffff047224 */ /* 0x000fe400000e060f */
[----:B------:R-:W-:-:S04]  /*2030*/  IMAD.WIDE.U32 R8, R5, c[0x0][0x190], R8 ;  /* 0x0000640005087a25 */ /* 0x000fc800078e0008 */
[----:B------:R-:W-:Y:S01]  /*2040*/  IMAD R4, R4, c[0x0][0x190], RZ ;  /* 0x0000640004047a24 */ /* 0x000fe200078e02ff */
[----:B--2---:R-:W-:-:S03]  /*2050*/  LEA R16, P0, R8, c[0x0][0x160], 0x1 ;  /* 0x0000580008107a11 */ /* 0x004fc600078008ff */
[----:B------:R-:W-:-:S05]  /*2060*/  IMAD R4, R5, c[0x0][0x194], R4 ;  /* 0x0000650005047a24 */ /* 0x000fca00078e0204 */
[----:B------:R-:W-:-:S04]  /*2070*/  IADD3 R4, R9, R4, RZ ;  /* 0x0000000409047210 */ /* 0x000fc80007ffe0ff */
[----:B------:R-:W-:-:S05]  /*2080*/  LEA.HI.X R17, R8, c[0x0][0x164], R4, 0x1, P0 ;  /* 0x0000590008117a11 */ /* 0x000fca00000f0c04 */
[----:B------:R-:W-:Y:S01]  /*2090*/  @!PT LDS RZ, [RZ] ;  /* 0x00000000fffff984 */ /* 0x000fe20000000800 */
[----:B------:R-:W-:Y:S01]  /*20a0*/  @!PT LDS RZ, [RZ] ;  /* 0x00000000fffff984 */ /* 0x000fe20000000800 */
[----:B------:R-:W-:Y:S01]  /*20b0*/  @!PT LDS RZ, [RZ] ;  /* 0x00000000fffff984 */ /* 0x000fe20000000800 */
[----:B------:R2:W-:Y:S02]  /*20c0*/  LDGSTS.E.BYPASS.LTC128B.128 [R244+0x800], [R16.64] ;  /* 0x0080000010f47fae */ /* 0x0005e4000b901d54 */
.L_x_691:
[----:B------:R-:W-:Y:S05]  /*20d0*/  BSYNC B0 ;  /* 0x0000000000007941 */ /* 0x000fea0003800000 */
.L_x_690:
        /* <DEDUP_REMOVED lines=8> */
[----:B--2---:R-:W-:Y:S01]  /*2160*/  IMAD.MOV.U32 R16, RZ, RZ, R10 ;  /* 0x000000ffff107224 */ /* 0x004fe200078e000a */
[----:B------:R-:W-:-:S03]  /*2170*/  MOV R17, R13 ;  /* 0x0000000d00117202 */ /* 0x000fc60000000f00 */
[----:B------:R-:W-:Y:S02]  /*2180*/  IMAD.X R4, RZ, RZ, R15, P0 ;  /* 0x000000ffff047224 */ /* 0x000fe400000e060f */
[----:B------:R-:W-:-:S04]  /*2190*/  IMAD.WIDE.U32 R16, R5, c[0x0][0x190], R16 ;  /* 0x0000640005107a25 */ /* 0x000fc800078e0010 */
[----:B------:R-:W-:Y:S01]  /*21a0*/  IMAD R4, R4, c[0x0][0x190], RZ ;  /* 0x0000640004047a24 */ /* 0x000fe200078e02ff */
[----:B------:R-:W-:-:S03]  /*21b0*/  LEA R18, P0, R16, c[0x0][0x160], 0x1 ;  /* 0x0000580010127a11 */ /* 0x000fc600078008ff */
[----:B------:R-:W-:-:S05]  /*21c0*/  IMAD R4, R5, c[0x0][0x194], R4 ;  /* 0x0000650005047a24 */ /* 0x000fca00078e0204 */
[----:B------:R-:W-:-:S04]  /*21d0*/  IADD3 R4, R17, R4, RZ ;  /* 0x0000000411047210 */ /* 0x000fc80007ffe0ff */
[----:B------:R-:W-:-:S05]  /*21e0*/  LEA.HI.X R19, R16, c[0x0][0x164], R4, 0x1, P0 ;  /* 0x0000590010137a11 */ /* 0x000fca00000f0c04 */
[----:B------:R-:W-:Y:S01]  /*21f0*/  @!PT LDS RZ, [RZ] ;  /* 0x00000000fffff984 */ /* 0x000fe20000000800 */
[----:B------:R-:W-:Y:S01]  /*2200*/  @!PT LDS RZ, [RZ] ;  /* 0x00000000fffff984 */ /* 0x000fe20000000800 */
[----:B------:R-:W-:Y:S01]  /*2210*/  @!PT LDS RZ, [RZ] ;  /* 0x00000000fffff984 */ /* 0x000fe20000000800 */
[----:B------:R2:W-:Y:S02]  /*2220*/  LDGSTS.E.BYPASS.LTC128B.128 [R244+0x1000], [R18.64] ;  /* 0x0100000012f47fae */ /* 0x0005e4000b901d54 */
.L_x_693:
[----:B------:R-:W-:Y:S05]  /*2230*/  BSYNC B0 ;  /* 0x0000000000007941 */ /* 0x000fea0003800000 */
.L_x_692:
[----:B------:R-:W-:Y:S01]  /*2240*/  IADD3 R8, R30, 0x30, RZ ;  /* 0x000000301e087810 */ /* 0x000fe20007ffe0ff */
[----:B------:R-:W-:Y:S03]  /*2250*/  BSSY B0, `(.L_x_694) ;  /* 0x0000013000007945 */ /* 0x000fe60003800000 */
[----:B------:R-:W-:-:S13]  /*2260*/  ISETP.GE.AND P0, PT, R8, UR10, PT ;  /* 0x0000000a08007c0c */ /* 0x000fda000bf06270 */
[----:B------:R-:W-:Y:S05]  /*2270*/  @P0 BRA `(.L_x_695) ;  /* 0x0000010000000947 */ /* 0x000fea0003800000 */
[----:B------:R-:W-:-:S13]  /*2280*/  ISETP.GE.AND P0, PT, R246, c[0x0][0x220], PT ;  /* 0x00008800f6007a0c */ /* 0x000fda0003f06270 */
[----:B------:R1:W-:Y:S01]  /*2290*/  @P0 STS.128 [R244+0x1800], RZ ;  /* 0x001800fff4000388 */ /* 0x0003e20000000c00 */
        /* <DEDUP_REMOVED lines=14> */
.L_x_695:
[----:B------:R-:W-:Y:S05]  /*2380*/  BSYNC B0 ;  /* 0x0000000000007941 */ /* 0x000fea0003800000 */
.L_x_694:
[----:B------:R-:W-:Y:S01]  /*2390*/  LEA.HI R28, R3, R2, RZ, 0x4 ;  /* 0x00000002031c7211 */ /* 0x000fe200078f20ff */
[----:B------:R-:W-:Y:S01]  /*23a0*/  UIADD3 UR17, UR6, -0x1, URZ ;  /* 0xffffffff06117890 */ /* 0x000fe2000fffe03f */
[----:B------:R-:W-:Y:S01]  /*23b0*/  LOP3.LUT R5, R0, 0xffffffe0, RZ, 0xc0, !PT ;  /* 0xffffffe000057812 */ /* 0x000fe200078ec0ff */
[----:B------:R-:W-:Y:S01]  /*23c0*/  IMAD.MOV.U32 R0, RZ, RZ, 0x10 ;  /* 0x00000010ff007424 */ /* 0x000fe200078e00ff */
[----:B------:R-:W-:Y:S01]  /*23d0*/  LOP3.LUT R3, R28, 0xfffffff0, RZ, 0xc0, !PT ;  /* 0xfffffff01c037812 */ /* 0x000fe200078ec0ff */
[----:B------:R-:W-:Y:S01]  /*23e0*/  USHF.L.U32 UR24, UR17, 0x8, URZ ;  /* 0x0000000811187899 */ /* 0x000fe2000800063f */
[----:B------:R-:W-:Y:S01]  /*23f0*/  BSSY B0, `(.L_x_696) ;  /* 0x0000019000007945 */ /* 0x000fe20003800000 */
[C---:B------:R-:W-:Y:S02]  /*2400*/  IMAD.IADD R24, R2.reuse, 0x1, -R5 ;  /* 0x0000000102187824 */ /* 0x040fe400078e0a05 */
[----:B------:R-:W-:Y:S01]  /*2410*/  IMAD.IADD R10, R2, 0x1, -R3 ;  /* 0x00000001020a7824 */ /* 0x000fe200078e0a03 */
[----:B------:R-:W-:-:S04]  /*2420*/  UIADD3 UR9, -UR24, UR15, URZ ;  /* 0x0000000f18097290 */ /* 0x000fc8000fffe13f */
[----:B------:R-:W-:Y:S02]  /*2430*/  SHF.R.S32.HI R3, RZ, 0x1f, R10 ;  /* 0x0000001fff037819 */ /* 0x000fe4000001140a */
[----:B------:R-:W-:Y:S02]  /*2440*/  ISETP.GE.AND P0, PT, R30, UR9, PT ;  /* 0x000000091e007c0c */ /* 0x000fe4000bf06270 */
[----:B------:R-:W-:Y:S01]  /*2450*/  LEA.HI R4, R3, R10, RZ, 0x3 ;  /* 0x0000000a03047211 */ /* 0x000fe200078f18ff */
[----:B------:R-:W-:-:S03]  /*2460*/  IMAD.MOV.U32 R3, RZ, RZ, 0x20 ;  /* 0x00000020ff037424 */ /* 0x000fc600078e00ff */
[C---:B------:R-:W-:Y:S01]  /*2470*/  LOP3.LUT R23, R4.reuse, 0xfffffff8, RZ, 0xc0, !PT ;  /* 0xfffffff804177812 */ /* 0x040fe200078ec0ff */
[----:B------:R-:W-:-:S04]  /*2480*/  IMAD.SHL.U32 R4, R4, 0x40, RZ ;  /* 0x0000004004047824 */ /* 0x000fc800078e00ff */
[----:B------:R-:W-:Y:S01]  /*2490*/  IMAD.IADD R23, R10, 0x1, -R23 ;  /* 0x000000010a177824 */ /* 0x000fe200078e0a17 */
[----:B------:R-:W-:-:S04]  /*24a0*/  LOP3.LUT R4, R4, 0xfffffe00, RZ, 0xc0, !PT ;  /* 0xfffffe0004047812 */ /* 0x000fc800078ec0ff */
[----:B------:R-:W-:-:S05]  /*24b0*/  R2P PR, R23, 0x6 ;  /* 0x0000000617007804 */ /* 0x000fca0000000000 */
[----:B------:R-:W-:Y:S02]  /*24c0*/  SEL R3, R3, 0xffffffe0, !P2 ;  /* 0xffffffe003037807 */ /* 0x000fe40005000000 */
[----:B------:R-:W-:Y:S01]  /*24d0*/  SEL R243, R0, 0xfffffff0, !P1 ;  /* 0xfffffff000f37807 */ /* 0x000fe20004800000 */
[----:B------:R-:W-:Y:S05]  /*24e0*/  @P0 BRA `(.L_x_697) ;  /* 0x0000009000000947 */ /* 0x000fea0003800000 */
[----:B------:R-:W-:-:S13]  /*24f0*/  ISETP.GE.AND P0, PT, R246, c[0x0][0x220], PT ;  /* 0x00008800f6007a0c */ /* 0x000fda0003f06270 */
[----:B------:R1:W-:Y:S01]  /*2500*/  @P0 STS.128 [R244+0x2000], RZ ;  /* 0x002000fff4000388 */ /* 0x0003e20000000c00 */
[----:B------:R-:W-:Y:S05]  /*2510*/  @P0 BRA `(.L_x_697) ;  /* 0x0000006000000947 */ /* 0x000fea0003800000 */
[----:B------:R-:W-:-:S04]  /*2520*/  LEA R10, P0, R202, c[0x0][0x168], 0x1 ;  /* 0x00005a00ca0a7a11 */ /* 0x000fc800078008ff */
[----:B------:R-:W-:-:S05]  /*2530*/  LEA.HI.X R11, R202, c[0x0][0x16c], R203, 0x1, P0 ;  /* 0x00005b00ca0b7a11 */ /* 0x000fca00000f0ccb */
[----:B------:R-:W-:Y:S01]  /*2540*/  @!PT LDS RZ, [RZ] ;  /* 0x00000000fffff984 */ /* 0x000fe20000000800 */
[----:B------:R-:W-:Y:S01]  /*2550*/  @!PT LDS RZ, [RZ] ;  /* 0x00000000fffff984 */ /* 0x000fe20000000800 */
[----:B------:R-:W-:Y:S01]  /*2560*/  @!PT LDS RZ, [RZ] ;  /* 0x00000000fffff984 */ /* 0x000fe20000000800 */
[----:B------:R1:W-:Y:S04]  /*2570*/  LDGSTS.E.BYPASS.LTC128B.128 [R244+0x2000], [R10.64] ;  /* 0x020000000af47fae */ /* 0x0003e8000b901d54 */
.L_x_697:
[----:B------:R-:W-:Y:S05]  /*2580*/  BSYNC B0 ;  /* 0x0000000000007941 */ /* 0x000fea0003800000 */
.L_x_696:
[----:B------:R-:W-:Y:S01]  /*2590*/  ISETP.GE.AND P0, PT, R22, UR9, PT ;  /* 0x0000000916007c0c */ /* 0x000fe2000bf06270 */
[----:B------:R-:W-:Y:S01]  /*25a0*/  ULDC.64 UR4, c[0x0][0x198] ;  /* 0x0000660000047ab9 */ /* 0x000fe20000000a00 */
[----:B------:R-:W-:Y:S01]  /*25b0*/  BSSY B0, `(.L_x_698) ;  /* 0x000000f000007945 */ /* 0x000fe20003800000 */
[----:B------:R-:W-:Y:S02]  /*25c0*/  USHF.L.U64.HI UR22, UR4, UR8, UR5 ;  /* 0x0000000804167299 */ /* 0x000fe40008010205 */
[----:B------:R-:W-:-:S08]  /*25d0*/  USHF.L.U32 UR23, UR4, 0x4, URZ ;  /* 0x0000000404177899 */ /* 0x000fd0000800063f */
[----:B------:R-:W-:Y:S05]  /*25e0*/  @P0 BRA `(.L_x_699) ;  /* 0x000000b000000947 */ /* 0x000fea0003800000 */
[----:B------:R-:W-:-:S13]  /*25f0*/  ISETP.GE.AND P0, PT, R246, c[0x0][0x220], PT ;  /* 0x00008800f6007a0c */ /* 0x000fda0003f06270 */
[----:B------:R1:W-:Y:S01]  /*2600*/  @P0 STS.128 [R244+0x2800], RZ ;  /* 0x002800fff4000388 */ /* 0x0003e20000000c00 */
[----:B------:R-:W-:Y:S05]  /*2610*/  @P0 BRA `(.L_x_699) ;  /* 0x0000008000000947 */ /* 0x000fea0003800000 */
[----:B-1----:R-:W-:-:S04]  /*2620*/  IADD3 R10, P0, R202, UR23, RZ ;  /* 0x00000017ca0a7c10 */ /* 0x002fc8000ff1e0ff */
[----:B------:R-:W-:Y:S02]  /*2630*/  IADD3.X R5, R203, UR22, RZ, P0, !PT ;  /* 0x00000016cb057c10 */ /* 0x000fe400087fe4ff */
[----:B------:R-:W-:-:S04]  /*2640*/  LEA R12, P0, R10, c[0x0][0x168], 0x1 ;  /* 0x00005a000a0c7a11 */ /* 0x000fc800078008ff */
[----:B------:R-:W-:-:S05]  /*2650*/  LEA.HI.X R13, R10, c[0x0][0x16c], R5, 0x1, P0 ;  /* 0x00005b000a0d7a11 */ /* 0x000fca00000f0c05 */
[----:B------:R-:W-:Y:S01]  /*2660*/  @!PT LDS RZ, [RZ] ;  /* 0x00000000fffff984 */ /* 0x000fe20000000800 */
[----:B------:R-:W-:Y:S01]  /*2670*/  @!PT LDS RZ, [RZ] ;  /* 0x00000000fffff984 */ /* 0x000fe20000000800 */
[----:B------:R-:W-:Y:S01]  /*2680*/  @!PT LDS RZ, [RZ] ;  /* 0x00000000fffff984 */ /* 0x000fe20000000800 */
[----:B------:R1:W-:Y:S04]  /*2690*/  LDGSTS.E.BYPASS.LTC128B.128 [R244+0x2800], [R12.64] ;  /* 0x028000000cf47fae */ /* 0x0003e8000b901d54 */
.L_x_699:
[----:B------:R-:W-:Y:S05]  /*26a0*/  BSYNC B0 ;  /* 0x0000000000007941 */ /* 0x000fea0003800000 */
.L_x_698:
[----:B------:R-:W-:Y:S01]  /*26b0*/  ISETP.GE.AND P0, PT, R9, UR9, PT ;  /* 0x0000000909007c0c */ /* 0x000fe2000bf06270 */
[----:B------:R-:W-:-:S12]  /*26c0*/  BSSY B0, `(.L_x_700) ;  /* 0x0000010000007945 */ /* 0x000fd80003800000 */
[----:B------:R-:W-:Y:S05]  /*26d0*/  @P0 BRA `(.L_x_701) ;  /* 0x000000e000000947 */ /* 0x000fea0003800000 */
[----:B------:R-:W-:-:S13]  /*26e0*/  ISETP.GE.AND P0, PT, R246, c[0x0][0x220], PT ;  /* 0x00008800f6007a0c */ /* 0x000fda0003f06270 */
[----:B------:R1:W-:Y:S01]  /*26f0*/  @P0 STS.128 [R244+0x3000], RZ ;  /* 0x003000fff4000388 */ /* 0x0003e20000000c00 */
[----:B------:R-:W-:Y:S05]  /*2700*/  @P0 BRA `(.L_x_701) ;  /* 0x000000b000000947 */ /* 0x000fea0003800000 */
[----:B------:R-:W-:Y:S02]  /*2710*/  IMAD.U32 R5, RZ, RZ, UR4 ;  /* 0x00000004ff057e24 */ /* 0x000fe4000f8e00ff */
[----:B-1----:R-:W-:Y:S02]  /*2720*/  IMAD.MOV.U32 R11, RZ, RZ, c[0x0][0x19c] ;  /* 0x00006700ff0b7624 */ /* 0x002fe400078e00ff */
[----:B------:R-:W-:Y:S01]  /*2730*/  IMAD.U32 R10, RZ, RZ, UR4 ;  /* 0x00000004ff0a7e24 */ /* 0x000fe2000f8e00ff */
[----:B------:R-:W-:-:S04]  /*2740*/  LEA R5, P0, R5, R202, 0x5 ;  /* 0x000000ca05057211 */ /* 0x000fc800078028ff */
[----:B------:R-:W-:Y:S02]  /*2750*/  LEA.HI.X R10, R10, R203, R11, 0x5, P0 ;  /* 0x000000cb0a0a7211 */ /* 0x000fe400000f2c0b */
[----:B------:R-:W-:-:S04]  /*2760*/  LEA R12, P0, R5, c[0x0][0x168], 0x1 ;  /* 0x00005a00050c7a11 */ /* 0x000fc800078008ff */
[----:B------:R-:W-:-:S05]  /*2770*/  LEA.HI.X R13, R5, c[0x0][0x16c], R10, 0x1, P0 ;  /* 0x00005b00050d7a11 */ /* 0x000fca00000f0c0a */
[----:B------:R-:W-:Y:S01]  /*2780*/  @!PT LDS RZ, [RZ] ;  /* 0x00000000fffff984 */ /* 0x000fe20000000800 */
[----:B------:R-:W-:Y:S01]  /*2790*/  @!PT LDS RZ, [RZ] ;  /* 0x00000000fffff984 */ /* 0x000fe20000000800 */
[----:B------:R-:W-:Y:S01]  /*27a0*/  @!PT LDS RZ, [RZ] ;  /* 0x00000000fffff984 */ /* 0x000fe20000000800 */
[----:B------:R1:W-:Y:S04]  /*27b0*/  LDGSTS.E.BYPASS.LTC128B.128 [R244+0x3000], [R12.64] ;  /* 0x030000000cf47fae */ /* 0x0003e8000b901d54 */
.L_x_701:
[----:B------:R-:W-:Y:S05]  /*27c0*/  BSYNC B0 ;  /* 0x0000000000007941 */ /* 0x000fea0003800000 */
.L_x_700:
[----:B------:R-:W-:Y:S01]  /*27d0*/  ISETP.GE.AND P0, PT, R8, UR9, PT ;  /* 0x0000000908007c0c */ /* 0x000fe2000bf06270 */
[----:B------:R-:W-:-:S12]  /*27e0*/  BSSY B0, `(.L_x_702) ;  /* 0x0000010000007945 */ /* 0x000fd80003800000 */
[----:B------:R-:W-:Y:S05]  /*27f0*/  @P0 BRA `(.L_x_703) ;  /* 0x000000e000000947 */ /* 0x000fea0003800000 */
[----:B------:R-:W-:-:S13]  /*2800*/  ISETP.GE.AND P0, PT, R246, c[0x0][0x220], PT ;  /* 0x00008800f6007a0c */ /* 0x000fda0003f06270 */
[----:B------:R1:W-:Y:S01]  /*2810*/  @P0 STS.128 [R244+0x3800], RZ ;  /* 0x003800fff4000388 */ /* 0x0003e20000000c00 */
[----:B------:R-:W-:Y:S05]  /*2820*/  @P0 BRA `(.L_x_703) ;  /* 0x000000b000000947 */ /* 0x000fea0003800000 */
[----:B------:R-:W-:Y:S01]  /*2830*/  IMAD.U32 R5, RZ, RZ, UR4 ;  /* 0x00000004ff057e24 */ /* 0x000fe2000f8e00ff */
[----:B------:R-:W-:Y:S02]  /*2840*/  ULDC UR5, c[0x0][0x19c] ;  /* 0x0000670000057ab9 */ /* 0x000fe40000000800 */
[----:B------:R-:W-:Y:S01]  /*2850*/  UIMAD UR5, UR5, 0x30, URZ ;  /* 0x00000030050578a4 */ /* 0x000fe2000f8e023f */
[----:B-1----:R-:W-:-:S05]  /*2860*/  IMAD.WIDE.U32 R12, R5, 0x30, R202 ;  /* 0x00000030050c7825 */ /* 0x002fca00078e00ca */
[----:B------:R-:W-:Y:S02]  /*2870*/  IADD3 R5, R13, UR5, RZ ;  /* 0x000000050d057c10 */ /* 0x000fe4000fffe0ff */
[----:B------:R-:W-:-:S04]  /*2880*/  LEA R10, P0, R12, c[0x0][0x168], 0x1 ;  /* 0x00005a000c0a7a11 */ /* 0x000fc800078008ff */
[----:B------:R-:W-:-:S05]  /*2890*/  LEA.HI.X R11, R12, c[0x0][0x16c], R5, 0x1, P0 ;  /* 0x00005b000c0b7a11 */ /* 0x000fca00000f0c05 */
[----:B------:R-:W-:Y:S01]  /*28a0*/  @!PT LDS RZ, [RZ] ;  /* 0x00000000fffff984 */ /* 0x000fe20000000800 */
[----:B------:R-:W-:Y:S01]  /*28b0*/  @!PT LDS RZ, [RZ] ;  /* 0x00000000fffff984 */ /* 0x000fe20000000800 */
[----:B------:R-:W-:Y:S01]  /*28c0*/  @!PT LDS RZ, [RZ] ;  /* 0x00000000fffff984 */ /* 0x000fe20000000800 */
[----:B------:R1:W-:Y:S04]  /*28d0*/  LDGSTS.E.BYPASS.LTC128B.128 [R244+0x3800], [R10.64] ;  /* 0x038000000af47fae */ /* 0x0003e8000b901d54 */
.L_x_703:
[----:B------:R-:W-:Y:S05]  /*28e0*/  BSYNC B0 ;  /* 0x0000000000007941 */ /* 0x000fea0003800000 */
.L_x_702:
[----:B------:R-:W-:Y:S01]  /*28f0*/  IADD3 R21, R30, 0x40, RZ ;  /* 0x000000401e157810 */ /* 0x000fe20007ffe0ff */
[----:B------:R-:W-:Y:S03]  /*2900*/  BSSY B0, `(.L_x_704) ;  /* 0x0000011000007945 */ /* 0x000fe60003800000 */
[----:B------:R-:W-:-:S13]  /*2910*/  ISETP.GE.AND P0, PT, R21, UR9, PT ;  /* 0x0000000915007c0c */ /* 0x000fda000bf06270 */
        /* <DEDUP_REMOVED lines=15> */
.L_x_705:
[----:B------:R-:W-:Y:S05]  /*2a10*/  BSYNC B0 ;  /* 0x0000000000007941 */ /* 0x000fea0003800000 */
.L_x_704:
[----:B------:R-:W-:Y:S01]  /*2a20*/  IADD3 R20, R30, 0x50, RZ ;  /* 0x000000501e147810 */ /* 0x000fe20007ffe0ff */
[----:B------:R-:W-:Y:S03]  /*2a30*/  BSSY B0, `(.L_x_706) ;  /* 0x0000011000007945 */ /* 0x000fe60003800000 */
[----:B------:R-:W-:-:S13]  /*2a40*/  ISETP.GE.AND P0, PT, R20, UR9, PT ;  /* 0x0000000914007c0c */ /* 0x000fda000bf06270 */
        /* <DEDUP_REMOVED lines=15> */
.L_x_707:
[----:B------:R-:W-:Y:S05]  /*2b40*/  BSYNC B0 ;  /* 0x0000000000007941 */ /* 0x000fea0003800000 */
.L_x_706:
[----:B--2---:R-:W-:Y:S01]  /*2b50*/  IADD3 R19, R30, 0x60, RZ ;  /* 0x000000601e137810 */ /* 0x004fe20007ffe0ff */
        /* <DEDUP_REMOVED lines=17> */
.L_x_709:
[----:B------:R-:W-:Y:S05]  /*2c70*/  BSYNC B0 ;  /* 0x0000000000007941 */ /* 0x000fea0003800000 */
.L_x_708:
        /* <DEDUP_REMOVED lines=18> */
.L_x_711:
[----:B------:R-:W-:Y:S05]  /*2da0*/  BSYNC B0 ;  /* 0x0000000000007941 */ /* 0x000fea0003800000 */
.L_x_710:
        /* <DEDUP_REMOVED lines=18> */
.L_x_713:
[----:B------:R-:W-:Y:S05]  /*2ed0*/  BSYNC B0 ;  /* 0x0000000000007941 */ /* 0x000fea0003800000 */
.L_x_712:
        /* <DEDUP_REMOVED lines=18> */
.L_x_715:
[----:B------:R-:W-:Y:S05]  /*3000*/  BSYNC B0 ;  /* 0x0000000000007941 */ /* 0x000fea0003800000 */
.L_x_714:
        /* <DEDUP_REMOVED lines=18> */
.L_x_717:
[----:B------:R-:W-:Y:S05]  /*3130*/  BSYNC B0 ;  /* 0x0000000000007941 */ /* 0x000fea0003800000 */
.L_x_716:
        /* <DEDUP_REMOVED lines=18> */
.L_x_719:
[----:B------:R-:W-:Y:S05]  /*3260*/  BSYNC B0 ;  /* 0x0000000000007941 */ /* 0x000fea0003800000 */
.L_x_718:
[----:B-1----:R-:W-:Y:S01]  /*3270*/  IADD3 R13, R30, 0xc0, RZ ;  /* 0x000000c01e0d7810 */ /* 0x002fe20007ffe0ff */
        /* <DEDUP_REMOVED lines=9> */
[----:B------:R-:W-:-:S05]  /*3310*/  IMAD.WIDE.U32 R26, R5, 0xc0, R202 ;  /* 0x000000c0051a7825 */ /* 0x000fca00078e00ca */
[----:B------:R-:W-:Y:S02]  /*3320*/  IADD3 R5, R27, UR5, RZ ;  /* 0x000000051b057c10 */ /* 0x000fe4000fffe0ff */
[----:B------:R-:W-:-:S04]  /*3330*/  LEA R10, P0, R26, c[0x0][0x168], 0x1 ;  /* 0x00005a001a0a7a11 */ /* 0x000fc800078008ff */
[----:B------:R-:W-:-:S05]  /*3340*/  LEA.HI.X R11, R26, c[0x0][0x16c], R5, 0x1, P0 ;  /* 0x00005b001a0b7a11 */ /* 0x000fca00000f0c05 */
[----:B------:R-:W-:Y:S01]  /*3350*/  @!PT LDS RZ, [RZ] ;  /* 0x00000000fffff984 */ /* 0x000fe20000000800 */
[----:B------:R-:W-:Y:S01]  /*3360*/  @!PT LDS RZ, [RZ] ;  /* 0x00000000fffff984 */ /* 0x000fe20000000800 */
[----:B------:R-:W-:Y:S01]  /*3370*/  @!PT LDS RZ, [RZ] ;  /* 0x00000000fffff984 */ /* 0x000fe20000000800 */
[----:B------:R1:W-:Y:S04]  /*3380*/  LDGSTS.E.BYPASS.LTC128B.128 [R244+0x8000], [R10.64] ;  /* 0x080000000af47fae */ /* 0x0003e8000b901d54 */
.L_x_721:
[----:B------:R-:W-:Y:S05]  /*3390*/  BSYNC B0 ;  /* 0x0000000000007941 */ /* 0x000fea0003800000 */
.L_x_720:
        /* <DEDUP_REMOVED lines=12> */
[----:B-1----:R-:W-:-:S04]  /*3460*/  LEA R10, P0, R26, c[0x0][0x168], 0x1 ;  /* 0x00005a001a0a7a11 */ /* 0x002fc800078008ff */
[----:B------:R-:W-:-:S05]  /*3470*/  LEA.HI.X R11, R26, c[0x0][0x16c], R5, 0x1, P0 ;  /* 0x00005b001a0b7a11 */ /* 0x000fca00000f0c05 */
[----:B------:R-:W-:Y:S01]  /*3480*/  @!PT LDS RZ, [RZ] ;  /* 0x00000000fffff984 */ /* 0x000fe20000000800 */
[----:B------:R-:W-:Y:S01]  /*3490*/  @!PT LDS RZ, [RZ] ;  /* 0x00000000fffff984 */ /* 0x000fe20000000800 */
[----:B------:R-:W-:Y:S01]  /*34a0*/  @!PT LDS RZ, [RZ] ;  /* 0x00000000fffff984 */ /* 0x000fe20000000800 */
[----:B------:R1:W-:Y:S04]  /*34b0*/  LDGSTS.E.BYPASS.LTC128B.128 [R244+0x8800], [R10.64] ;  /* 0x088000000af47fae */ /* 0x0003e8000b901d54 */
.L_x_723:
[----:B------:R-:W-:Y:S05]  /*34c0*/  BSYNC B0 ;  /* 0x0000000000007941 */ /* 0x000fea0003800000 */
.L_x_722:
        /* <DEDUP_REMOVED lines=18> */
.L_x_725:
[----:B------:R-:W-:Y:S05]  /*35f0*/  BSYNC B0 ;  /* 0x0000000000007941 */ /* 0x000fea0003800000 */
.L_x_724:
        /* <DEDUP_REMOVED lines=18> */
.L_x_727:
[----:B------:R-:W-:Y:S05]  /*3720*/  BSYNC B0 ;  /* 0x0000000000007941 */ /* 0x000fea0003800000 */
.L_x_726:
[----:B------:R-:W0:Y:S01]  /*3730*/  LDGDEPBAR ;  /* 0x00000000000079af */ /* 0x000e220000000000 */
[----:B-1----:R-:W-:Y:S01]  /*3740*/  SHF.R.S32.HI R27, RZ, 0x4, R28 ;  /* 0x00000004ff1b7819 */ /* 0x002fe2000001141c */
[----:B------:R-:W-:Y:S01]  /*3750*/  IMAD.SHL.U32 R241, R172, 0x40, RZ ;  /* 0x00000040acf17824 */ /* 0x000fe200078e00ff */
[----:B------:R-:W-:Y:S01]  /*3760*/  SHF.R.S32.HI R5, RZ, 0x1f, R24 ;  /* 0x0000001fff057819 */ /* 0x000fe20000011418 */
[----:B------:R-:W-:Y:S01]  /*3770*/  IMAD.SHL.U32 R23, R23, 0x40, RZ ;  /* 0x0000004017177824 */ /* 0x000fe200078e00ff */
[----:B------:R-:W-:Y:S01]  /*3780*/  ISETP.GE.AND P1, PT, R30, UR9, PT ;  /* 0x000000091e007c0c */ /* 0x000fe2000bf26270 */
[----:B------:R-:W-:Y:S01]  /*3790*/  IMAD R242, R25, 0x400, R4 ;  /* 0x0000040019f27824 */ /* 0x000fe200078e0204 */
[----:B------:R-:W-:Y:S01]  /*37a0*/  LEA.HI R28, R28, R27, RZ, 0x1 ;  /* 0x0000001b1c1c7211 */ /* 0x000fe200078f08ff */
[----:B------:R-:W-:Y:S01]  /*37b0*/  IMAD.SHL.U32 R2, R2, 0x2, RZ ;  /* 0x0000000202027824 */ /* 0x000fe200078e00ff */
[----:B------:R-:W-:Y:S01]  /*37c0*/  LEA.HI R5, R5, R24, RZ, 0x2 ;  /* 0x0000001805057211 */ /* 0x000fe200078f10ff */
[----:B------:R-:W-:Y:S01]  /*37d0*/  IMAD.SHL.U32 R24, R30, 0x8, RZ ;  /* 0x000000081e187824 */ /* 0x000fe200078e00ff */
[----:B------:R-:W-:Y:S01]  /*37e0*/  LOP3.LUT R241, R241, 0x1c0, RZ, 0xc0, !PT ;  /* 0x000001c0f1f17812 */ /* 0x000fe200078ec0ff */
[----:B------:R-:W-:Y:S01]  /*37f0*/  BSSY B0, `(.L_x_728) ;  /* 0x0000027000007945 */ /* 0x000fe20003800000 */
[----:B------:R-:W-:-:S02]  /*3800*/  LOP3.LUT R28, R28, 0xfffffffe, RZ, 0xc0, !PT ;  /* 0xfffffffe1c1c7812 */ /* 0x000fc400078ec0ff */
[----:B------:R-:W-:Y:S02]  /*3810*/  LOP3.LUT R24, R241, 0x8, R24, 0xf8, !PT ;  /* 0x00000008f1187812 */ /* 0x000fe400078ef818 */
[----:B------:R-:W-:Y:S01]  /*3820*/  SHF.R.U32.HI R241, RZ, 0x3, R241 ;  /* 0x00000003fff17819 */ /* 0x000fe200000116f1 */
[----:B------:R-:W-:Y:S01]  /*3830*/  IMAD.IADD R28, R27, 0x1, -R28 ;  /* 0x000000011b1c7824 */ /* 0x000fe200078e0a1c */
[----:B------:R-:W-:Y:S02]  /*3840*/  LOP3.LUT R23, R23, 0x1c0, RZ, 0xc0, !PT ;  /* 0x000001c017177812 */ /* 0x000fe400078ec0ff */
[----:B------:R-:W-:Y:S01]  /*3850*/  LOP3.LUT R241, R24, R241, RZ, 0x3c, !PT ;  /* 0x000000f118f17212 */ /* 0x000fe200078e3cff */
[----:B------:R-:W-:Y:S01]  /*3860*/  IMAD.SHL.U32 R24, R28, 0x8, RZ ;  /* 0x000000081c187824 */ /* 0x000fe200078e00ff */
[----:B------:R-:W-:Y:S01]  /*3870*/  LEA R26, R25, UR14, 0x4 ;  /* 0x0000000e191a7c11 */ /* 0x000fe2000f8e20ff */
[----:B------:R-:W-:-:S04]  /*3880*/  DEPBAR.LE SB0, 0x0 ;  /* 0x000080000000791a */ /* 0x000fc80000000000 */
[----:B------:R-:W-:Y:S01]  /*3890*/  BAR.SYNC.DEFER_BLOCKING 0x0 ;  /* 0x0000000000007b1d */ /* 0x000fe20000010000 */
[----:B------:R-:W-:Y:S01]  /*38a0*/  LOP3.LUT R24, R23, 0x8, R24, 0xf8, !PT ;  /* 0x0000000817187812 */ /* 0x000fe200078ef818 */
[----:B------:R-:W-:Y:S01]  /*38b0*/  IMAD R241, R28, 0x200, R241 ;  /* 0x000002001cf17824 */ /* 0x000fe200078e02f1 */
[----:B------:R-:W-:Y:S02]  /*38c0*/  SHF.R.U32.HI R23, RZ, 0x3, R23 ;  /* 0x00000003ff177819 */ /* 0x000fe40000011617 */
[----:B------:R-:W-:Y:S01]  /*38d0*/  LEA.HI.SX32 R5, R5, R26, 0x1e ;  /* 0x0000001a05057211 */ /* 0x000fe200078ff2ff */
[----:B------:R-:W-:Y:S01]  /*38e0*/  IMAD.U32 R26, RZ, RZ, UR16 ;  /* 0x00000010ff1a7e24 */ /* 0x000fe2000f8e00ff */
[----:B------:R-:W-:Y:S02]  /*38f0*/  LOP3.LUT R23, R24, R23, RZ, 0x3c, !PT ;  /* 0x0000001718177212 */ /* 0x000fe400078e3cff */
[----:B------:R-:W-:Y:S02]  /*3900*/  LOP3.LUT P2, RZ, R172, 0x2, RZ, 0xc0, !PT ;  /* 0x00000002acff7812 */ /* 0x000fe4000784c0ff */
[----:B------:R-:W-:Y:S01]  /*3910*/  IADD3 R26, -R26, 0x1, R5 ;  /* 0x000000011a1a7810 */ /* 0x000fe20007ffe105 */
[----:B------:R-:W-:Y:S01]  /*3920*/  IMAD.U32 R5, RZ, RZ, UR15 ;  /* 0x0000000fff057e24 */ /* 0x000fe2000f8e00ff */
[----:B------:R-:W-:Y:S01]  /*3930*/  LEA R200, P0, R6, c[0x0][0x170], 0x1 ;  /* 0x00005c0006c87a11 */ /* 0x000fe200078008ff */
[----:B------:R-:W-:Y:S01]  /*3940*/  IMAD.IADD R242, R23, 0x1, R242 ;  /* 0x0000000117f27824 */ /* 0x000fe200078e02f2 */
[----:B------:R-:W-:Y:S01]  /*3950*/  SEL R0, R0, 0xfffffff0, !P2 ;  /* 0xfffffff000007807 */ /* 0x000fe20005000000 */
[----:B------:R-:W-:Y:S01]  /*3960*/  IMAD.IADD R4, R4, 0x1, R23 ;  /* 0x0000000104047824 */ /* 0x000fe200078e0217 */
[----:B------:R-:W-:Y:S01]  /*3970*/  IADD3 R5, R26, c[0x0][0x2e8], R5 ;  /* 0x0000ba001a057a10 */ /* 0x000fe20007ffe005 */
[----:B------:R-:W-:Y:S01]  /*3980*/  IMAD.SHL.U32 R242, R242, 0x2, RZ ;  /* 0x00000002f2f27824 */ /* 0x000fe200078e00ff */
[----:B------:R-:W-:-:S02]  /*3990*/  LEA.HI.X R201, R6, c[0x0][0x174], R195, 0x1, P0 ;  /* 0x00005d0006c97a11 */ /* 0x000fc400000f0cc3 */
[----:B------:R-:W-:Y:S01]  /*39a0*/  LOP3.LUT R2, R2, 0x6, RZ, 0xc0, !PT ;  /* 0x0000000602027812 */ /* 0x000fe200078ec0ff */
[----:B------:R1:W-:Y:S01]  /*39b0*/  @P1 STS.128 [R244+0xa000], RZ ;  /* 0x00a000fff4001388 */ /* 0x0003e20000000c00 */
[----:B------:R-:W-:Y:S05]  /*39c0*/  @P1 BRA `(.L_x_729) ;  /* 0x0000009000001947 */ /* 0x000fea0003800000 */
[----:B------:R-:W-:-:S13]  /*39d0*/  ISETP.GE.AND P0, PT, R246, c[0x0][0x220], PT ;  /* 0x00008800f6007a0c */ /* 0x000fda0003f06270 */
[----:B------:R1:W-:Y:S01]  /*39e0*/  @P0 STS.128 [R244+0xa000], RZ ;  /* 0x00a000fff4000388 */ /* 0x0003e20000000c00 */
[----:B------:R-:W-:Y:S05]  /*39f0*/  @P0 BRA `(.L_x_729) ;  /* 0x0000006000000947 */ /* 0x000fea0003800000 */
[----:B------:R-:W-:Y:S02]  /*3a00*/  MOV R24, R200 ;  /* 0x000000c800187202 */ /* 0x000fe40000000f00 */
[----:B------:R-:W-:-:S05]  /*3a10*/  MOV R25, R201 ;  /* 0x000000c900197202 */ /* 0x000fca0000000f00 */
[----:B------:R-:W-:Y:S01]  /*3a20*/  @!PT LDS RZ, [RZ] ;  /* 0x00000000fffff984 */ /* 0x000fe20000000800 */
[----:B------:R-:W-:Y:S01]  /*3a30*/  @!PT LDS RZ, [RZ] ;  /* 0x00000000fffff984 */ /* 0x000fe20000000800 */
[----:B------:R-:W-:Y:S01]  /*3a40*/  @!PT LDS RZ, [RZ] ;  /* 0x00000000fffff984 */ /* 0x000fe20000000800 */
[----:B------:R1:W-:Y:S02]  /*3a50*/  LDGSTS.E.BYPASS.LTC128B.128 [R244+0xa000], [R24.64] ;  /* 0x0a00000018f47fae */ /* 0x0003e4000b901d54 */
.L_x_729:
[----:B------:R-:W-:Y:S05]  /*3a60*/  BSYNC B0 ;  /* 0x0000000000007941 */ /* 0x000fea0003800000 */
.L_x_728:
[----:B------:R-:W-:Y:S01]  /*3a70*/  ISETP.GE.AND P0, PT, R22, UR9, PT ;  /* 0x0000000916007c0c */ /* 0x000fe2000bf06270 */
[----:B------:R-:W-:Y:S01]  /*3a80*/  ULDC.64 UR12, c[0x0][0x1a0] ;  /* 0x00006800000c7ab9 */ /* 0x000fe20000000a00 */
[----:B------:R-:W-:Y:S01]  /*3a90*/  BSSY B0, `(.L_x_730) ;  /* 0x0000011000007945 */ /* 0x000fe20003800000 */
[----:B------:R-:W-:Y:S02]  /*3aa0*/  USHF.L.U64.HI UR13, UR12, UR8, UR13 ;  /* 0x000000080c0d7299 */ /* 0x000fe4000801020d */
[----:B------:R-:W-:-:S08]  /*3ab0*/  USHF.L.U32 UR14, UR12, 0x4, URZ ;  /* 0x000000040c0e7899 */ /* 0x000fd0000800063f */
[----:B------:R1:W-:Y:S01]  /*3ac0*/  @P0 STS.128 [R244+0xa800], RZ ;  /* 0x00a800fff4000388 */ /* 0x0003e20000000c00 */
[----:B------:R-:W-:Y:S05]  /*3ad0*/  @P0 BRA `(.L_x_731) ;  /* 0x000000c000000947 */ /* 0x000fea0003800000 */
[----:B------:R-:W-:-:S13]  /*3ae0*/  ISETP.GE.AND P0, PT, R246, c[0x0][0x220], PT ;  /* 0x00008800f6007a0c */ /* 0x000fda0003f06270 */
[----:B------:R1:W-:Y:S01]  /*3af0*/  @P0 STS.128 [R244+0xa800], RZ ;  /* 0x00a800fff4000388 */ /* 0x0003e20000000c00 */
[----:B------:R-:W-:Y:S05]  /*3b00*/  @P0 BRA `(.L_x_731) ;  /* 0x0000009000000947 */ /* 0x000fea0003800000 */
[----:B-1----:R-:W-:Y:S01]  /*3b10*/  IMAD.U32 R25, RZ, RZ, UR14 ;  /* 0x0000000eff197e24 */ /* 0x002fe2000f8e00ff */
[----:B------:R-:W-:Y:S01]  /*3b20*/  MOV R23, UR14 ;  /* 0x0000000e00177c02 */ /* 0x000fe20008000f00 */
[----:B------:R-:W-:-:S03]  /*3b30*/  IMAD.U32 R22, RZ, RZ, UR13 ;  /* 0x0000000dff167e24 */ /* 0x000fc6000f8e00ff */
[----:B------:R-:W-:-:S04]  /*3b40*/  LEA R24, P0, R25, R200, 0x1 ;  /* 0x000000c819187211 */ /* 0x000fc800078008ff */
[----:B------:R-:W-:-:S05]  /*3b50*/  LEA.HI.X R25, R23, R201, R22, 0x1, P0 ;  /* 0x000000c917197211 */ /* 0x000fca00000f0c16 */
[----:B------:R-:W-:Y:S01]  /*3b60*/  @!PT LDS RZ, [RZ] ;  /* 0x00000000fffff984 */ /* 0x000fe20000000800 */
[----:B------:R-:W-:Y:S01]  /*3b70*/  @!PT LDS RZ, [RZ] ;  /* 0x00000000fffff984 */ /* 0x000fe20000000800 */
[----:B------:R-:W-:Y:S01]  /*3b80*/  @!PT LDS RZ, [RZ] ;  /* 0x00000000fffff984 */ /* 0x000fe20000000800 */
[----:B------:R1:W-:Y:S04]  /*3b90*/  LDGSTS.E.BYPASS.LTC128B.128 [R244+0xa800], [R24.64] ;  /* 0x0a80000018f47fae */ /* 0x0003e8000b901d54 */
.L_x_731:
[----:B------:R-:W-:Y:S05]  /*3ba0*/  BSYNC B0 ;  /* 0x0000000000007941 */ /* 0x000fea0003800000 */
.L_x_730:
[----:B------:R-:W-:Y:S01]  /*3bb0*/  ISETP.GE.AND P0, PT, R9, UR9, PT ;  /* 0x0000000909007c0c */ /* 0x000fe2000bf06270 */
[----:B------:R-:W-:-:S12]  /*3bc0*/  BSSY B0, `(.L_x_732) ;  /* 0x000000f000007945 */ /* 0x000fd80003800000 */
[----:B------:R1:W-:Y:S01]  /*3bd0*/  @P0 STS.128 [R244+0xb000], RZ ;  /* 0x00b000fff4000388 */ /* 0x0003e20000000c00 */
[----:B------:R-:W-:Y:S05]  /*3be0*/  @P0 BRA `(.L_x_733) ;  /* 0x000000c000000947 */ /* 0x000fea0003800000 */
[----:B------:R-:W-:-:S13]  /*3bf0*/  ISETP.GE.AND P0, PT, R246, c[0x0][0x220], PT ;  /* 0x00008800f6007a0c */ /* 0x000fda0003f06270 */
[----:B------:R1:W-:Y:S01]  /*3c00*/  @P0 STS.128 [R244+0xb000], RZ ;  /* 0x00b000fff4000388 */ /* 0x0003e20000000c00 */
[----:B------:R-:W-:Y:S05]  /*3c10*/  @P0 BRA `(.L_x_733) ;  /* 0x0000009000000947 */ /* 0x000fea0003800000 */
[----:B------:R-:W-:Y:S01]  /*3c20*/  IMAD.U32 R9, RZ, RZ, UR12 ;  /* 0x0000000cff097e24 */ /* 0x000fe2000f8e00ff */
[----:B------:R-:W-:Y:S01]  /*3c30*/  MOV R23, c[0x0][0x1a4] ;  /* 0x0000690000177a02 */ /* 0x000fe20000000f00 */
[----:B------:R-:W-:-:S03]  /*3c40*/  IMAD.U32 R22, RZ, RZ, UR12 ;  /* 0x0000000cff167e24 */ /* 0x000fc6000f8e00ff */
[----:B-1----:R-:W-:-:S04]  /*3c50*/  LEA R24, P0, R9, R200, 0x6 ;  /* 0x000000c809187211 */ /* 0x002fc800078030ff */
[----:B------:R-:W-:-:S05]  /*3c60*/  LEA.HI.X R25, R22, R201, R23, 0x6, P0 ;  /* 0x000000c916197211 */ /* 0x000fca00000f3417 */
[----:B------:R-:W-:Y:S01]  /*3c70*/  @!PT LDS RZ, [RZ] ;  /* 0x00000000fffff984 */ /* 0x000fe20000000800 */
[----:B------:R-:W-:Y:S01]  /*3c80*/  @!PT LDS RZ, [RZ] ;  /* 0x00000000fffff984 */ /* 0x000fe20000000800 */
[----:B------:R-:W-:Y:S01]  /*3c90*/  @!PT LDS RZ, [RZ] ;  /* 0x00000000fffff984 */ /* 0x000fe20000000800 */
[----:B------:R1:W-:Y:S04]  /*3ca0*/  LDGSTS.E.BYPASS.LTC128B.128 [R244+0xb000], [R24.64] ;  /* 0x0b00000018f47fae */ /* 0x0003e8000b901d54 */
.L_x_733:
[----:B------:R-:W-:Y:S05]  /*3cb0*/  BSYNC B0 ;  /* 0x0000000000007941 */ /* 0x000fea0003800000 */
.L_x_732:
[----:B------:R-:W-:Y:S01]  /*3cc0*/  ISETP.GE.AND P0, PT, R8, UR9, PT ;  /* 0x0000000908007c0c */ /* 0x000fe2000bf06270 */
[----:B------:R-:W-:-:S12]  /*3cd0*/  BSSY B0, `(.L_x_734) ;  /* 0x0000011000007945 */ /* 0x000fd80003800000 */
[----:B------:R1:W-:Y:S01]  /*3ce0*/  @P0 STS.128 [R244+0xb800], RZ ;  /* 0x00b800fff4000388 */ /* 0x0003e20000000c00 */
[----:B------:R-:W-:Y:S05]  /*3cf0*/  @P0 BRA `(.L_x_735) ;  /* 0x000000e000000947 */ /* 0x000fea0003800000 */
[----:B------:R-:W-:-:S13]  /*3d00*/  ISETP.GE.AND P0, PT, R246, c[0x0][0x220], PT ;  /* 0x00008800f6007a0c */ /* 0x000fda0003f06270 */
[----:B------:R1:W-:Y:S01]  /*3d10*/  @P0 STS.128 [R244+0xb800], RZ ;  /* 0x00b800fff4000388 */ /* 0x0003e20000000c00 */
[----:B------:R-:W-:Y:S05]  /*3d20*/  @P0 BRA `(.L_x_735) ;  /* 0x000000b000000947 */ /* 0x000fea0003800000 */
[----:B------:R-:W-:Y:S01]  /*3d30*/  MOV R8, UR12 ;  /* 0x0000000c00087c02 */ /* 0x000fe20008000f00 */
[----:B------:R-:W-:Y:S01]  /*3d40*/  ULDC UR5, c[0x0][0x1a4] ;  /* 0x0000690000057ab9 */ /* 0x000fe20000000800 */
[----:B------:R-:W-:Y:S01]  /*3d50*/  MOV R22, R200 ;  /* 0x000000c800167202 */ /* 0x000fe20000000f00 */
[----:B------:R-:W-:Y:S01]  /*3d60*/  UIMAD UR5, UR5, 0x60, URZ ;  /* 0x00000060050578a4 */ /* 0x000fe2000f8e023f */
[----:B------:R-:W-:-:S05]  /*3d70*/  MOV R23, R201 ;  /* 0x000000c900177202 */ /* 0x000fca0000000f00 */
[----:B------:R-:W-:-:S05]  /*3d80*/  IMAD.WIDE.U32 R8, R8, 0x60, R22 ;  /* 0x0000006008087825 */ /* 0x000fca00078e0016 */
[----:B------:R-:W-:-:S05]  /*3d90*/  IADD3 R9, R9, UR5, RZ ;  /* 0x0000000509097c10 */ /* 0x000fca000fffe0ff */
[----:B------:R-:W-:Y:S01]  /*3da0*/  @!PT LDS RZ, [RZ] ;  /* 0x00000000fffff984 */ /* 0x000fe20000000800 */
[----:B------:R-:W-:Y:S01]  /*3db0*/  @!PT LDS RZ, [RZ] ;  /* 0x00000000fffff984 */ /* 0x000fe20000000800 */
[----:B------:R-:W-:Y:S01]  /*3dc0*/  @!PT LDS RZ, [RZ] ;  /* 0x00000000fffff984 */ /* 0x000fe20000000800 */
[----:B------:R1:W-:Y:S02]  /*3dd0*/  LDGSTS.E.BYPASS.LTC128B.128 [R244+0xb800], [R8.64] ;  /* 0x0b80000008f47fae */ /* 0x0003e4000b901d54 */
.L_x_735:
[----:B------:R-:W-:Y:S05]  /*3de0*/  BSYNC B0 ;  /* 0x0000000000007941 */ /* 0x000fea0003800000 */
.L_x_734:
[----:B------:R-:W-:Y:S01]  /*3df0*/  ISETP.GE.AND P0, PT, R21, UR9, PT ;  /* 0x0000000915007c0c */ /* 0x000fe2000bf06270 */
[----:B------:R-:W-:-:S12]  /*3e00*/  BSSY B0, `(.L_x_736) ;  /* 0x000000f000007945 */ /* 0x000fd80003800000 */
[----:B------:R1:W-:Y:S01]  /*3e10*/  @P0 STS.128 [R244+0xc000], RZ ;  /* 0x00c000fff4000388 */ /* 0x0003e20000000c00 */
[----:B------:R-:W-:Y:S05]  /*3e20*/  @P0 BRA `(.L_x_737) ;  /* 0x000000c000000947 */ /* 0x000fea0003800000 */
[----:B------:R-:W-:-:S13]  /*3e30*/  ISETP.GE.AND P0, PT, R246, c[0x0][0x220], PT ;  /* 0x00008800f6007a0c */ /* 0x000fda0003f06270 */
[----:B------:R1:W-:Y:S01]  /*3e40*/  @P0 STS.128 [R244+0xc000], RZ ;  /* 0x00c000fff4000388 */ /* 0x0003e20000000c00 */
[----:B------:R-:W-:Y:S05]  /*3e50*/  @P0 BRA `(.L_x_737) ;  /* 0x0000009000000947 */ /* 0x000fea0003800000 */
[----:B-1----:R-:W-:Y:S01]  /*3e60*/  IMAD.U32 R9, RZ, RZ, UR12 ;  /* 0x0000000cff097e24 */ /* 0x002fe2000f8e00ff */
[----:B------:R-:W-:Y:S01]  /*3e70*/  MOV R21, c[0x0][0x1a4] ;  /* 0x0000690000157a02 */ /* 0x000fe20000000f00 */
[----:B------:R-:W-:-:S03]  /*3e80*/  IMAD.U32 R8, RZ, RZ, UR12 ;  /* 0x0000000cff087e24 */ /* 0x000fc6000f8e00ff */
[----:B------:R-:W-:-:S04]  /*3e90*/  LEA R22, P0, R9, R200, 0x7 ;  /* 0x000000c809167211 */ /* 0x000fc800078038ff */
[----:B------:R-:W-:-:S05]  /*3ea0*/  LEA.HI.X R23, R8, R201, R21, 0x7, P0 ;  /* 0x000000c908177211 */ /* 0x000fca00000f3c15 */
[----:B------:R-:W-:Y:S01]  /*3eb0*/  @!PT LDS RZ, [RZ] ;  /* 0x00000000fffff984 */ /* 0x000fe20000000800 */
[----:B------:R-:W-:Y:S01]  /*3ec0*/  @!PT LDS RZ, [RZ] ;  /* 0x00000000fffff984 */ /* 0x000fe20000000800 */
[----:B------:R-:W-:Y:S01]  /*3ed0*/  @!PT LDS RZ, [RZ] ;  /* 0x00000000fffff984 */ /* 0x000fe20000000800 */
[----:B------:R1:W-:Y:S04]  /*3ee0*/  LDGSTS.E.BYPASS.LTC128B.128 [R244+0xc000], [R22.64] ;  /* 0x0c00000016f47fae */ /* 0x0003e8000b901d54 */
.L_x_737:
[----:B------:R-:W-:Y:S05]  /*3ef0*/  BSYNC B0 ;  /* 0x0000000000007941 */ /* 0x000fea0003800000 */
.L_x_736:
[----:B------:R-:W-:Y:S01]  /*3f00*/  ISETP.GE.AND P0, PT, R20, UR9, PT ;  /* 0x0000000914007c0c */ /* 0x000fe2000bf06270 */
[----:B------:R-:W-:-:S12]  /*3f10*/  BSSY B0, `(.L_x_738) ;  /* 0x0000011000007945 */ /* 0x000fd80003800000 */
[----:B------:R1:W-:Y:S01]  /*3f20*/  @P0 STS.128 [R244+0xc800], RZ ;  /* 0x00c800fff4000388 */ /* 0x0003e20000000c00 */
[----:B------:R-:W-:Y:S05]  /*3f30*/  @P0 BRA `(.L_x_739) ;  /* 0x000000e000000947 */ /* 0x000fea0003800000 */
[----:B------:R-:W-:-:S13]  /*3f40*/  ISETP.GE.AND P0, PT, R246, c[0x0][0x220], PT ;  /* 0x00008800f6007a0c */ /* 0x000fda0003f06270 */
[----:B------:R1:W-:Y:S01]  /*3f50*/  @P0 STS.128 [R244+0xc800], RZ ;  /* 0x00c800fff4000388 */ /* 0x0003e20000000c00 */
[----:B------:R-:W-:Y:S05]  /*3f60*/  @P0 BRA `(.L_x_739) ;  /* 0x000000b000000947 */ /* 0x000fea0003800000 */
[----:B-1----:R-:W-:Y:S01]  /*3f70*/  MOV R8, UR12 ;  /* 0x0000000c00087c02 */ /* 0x002fe20008000f00 */
        /* <DEDUP_REMOVED lines=10> */
.L_x_739:
[----:B------:R-:W-:Y:S05]  /*4020*/  BSYNC B0 ;  /* 0x0000000000007941 */ /* 0x000fea0003800000 */
.L_x_738:
        /* <DEDUP_REMOVED lines=18> */
.L_x_741:
[----:B------:R-:W-:Y:S05]  /*4150*/  BSYNC B0 ;  /* 0x0000000000007941 */ /* 0x000fea0003800000 */
.L_x_740:
        /* <DEDUP_REMOVED lines=18> */
.L_x_743:
[----:B------:R-:W-:Y:S05]  /*4280*/  BSYNC B0 ;  /* 0x0000000000007941 */ /* 0x000fea0003800000 */
.L_x_742:
        /* <DEDUP_REMOVED lines=16> */
.L_x_745:
[----:B------:R-:W-:Y:S05]  /*4390*/  BSYNC B0 ;  /* 0x0000000000007941 */ /* 0x000fea0003800000 */
.L_x_744:
        /* <DEDUP_REMOVED lines=18> */
.L_x_747:
[----:B------:R-:W-:Y:S05]  /*44c0*/  BSYNC B0 ;  /* 0x0000000000007941 */ /* 0x000fea0003800000 */
.L_x_746:
        /* <DEDUP_REMOVED lines=18> */
.L_x_749:
[----:B------:R-:W-:Y:S05]  /*45f0*/  BSYNC B0 ;  /* 0x0000000000007941 */ /* 0x000fea0003800000 */
.L_x_748:
        /* <DEDUP_REMOVED lines=18> */
.L_x_751:
[----:B------:R-:W-:Y:S05]  /*4720*/  BSYNC B0 ;  /* 0x0000000000007941 */ /* 0x000fea0003800000 */
.L_x_750:
        /* <DEDUP_REMOVED lines=18> */
.L_x_753:
[----:B------:R-:W-:Y:S05]  /*4850*/  BSYNC B0 ;  /* 0x0000000000007941 */ /* 0x000fea0003800000 */
.L_x_752:
        /* <DEDUP_REMOVED lines=18> */
.L_x_755:
[----:B------:R-:W-:Y:S05]  /*4980*/  BSYNC B0 ;  /* 0x0000000000007941 */ /* 0x000fea0003800000 */
.L_x_754:
        /* <DEDUP_REMOVED lines=18> */
.L_x_757:
[----:B------:R-:W-:Y:S05]  /*4ab0*/  BSYNC B0 ;  /* 0x0000000000007941 */ /* 0x000fea0003800000 */
.L_x_756:
        /* <DEDUP_REMOVED lines=18> */
.L_x_759:
[----:B------:R-:W-:Y:S05]  /*4be0*/  BSYNC B0 ;  /* 0x0000000000007941 */ /* 0x000fea0003800000 */
.L_x_758:
[----:B------:R-:W-:Y:S01]  /*4bf0*/  IMAD.SHL.U32 R241, R241, 0x2, RZ ;  /* 0x00000002f1f17824 */ /* 0x000fe200078e00ff */
[----:B------:R-:W-:Y:S01]  /*4c00*/  LDSM.16.M88.4 R56, [R242] ;  /* 0x00000000f238783b */ /* 0x000fe20000000200 */
[--C-:B------:R-:W-:Y:S01]  /*4c10*/  IMAD R192, R243, 0x2, R242.reuse ;  /* 0x00000002f3c07824 */ /* 0x100fe200078e02f2 */
[----:B------:R-:W-:Y:S01]  /*4c20*/  LOP3.LUT P0, RZ, R172, 0x4, RZ, 0xc0, !PT ;  /* 0x00000004acff7812 */ /* 0x000fe2000780c0ff */
[----:B------:R-:W-:Y:S01]  /*4c30*/  IMAD R236, R0, 0x2, R241 ;  /* 0x0000000200ec7824 */ /* 0x000fe200078e02f1 */
[----:B------:R-:W5:Y:S01]  /*4c40*/  LDSM.16.M88.4 R28, [R241+0x2800] ;  /* 0x00280000f11c783b */ /* 0x000f620000000200 */
[----:B------:R-:W-:Y:S01]  /*4c50*/  IADD3 R239, R241, 0x2040, RZ ;  /* 0x00002040f1ef7810 */ /* 0x000fe20007ffe0ff */
[----:B------:R-:W-:Y:S01]  /*4c60*/  IMAD R240, R3, 0x2, R242 ;  /* 0x0000000203f07824 */ /* 0x000fe200078e02f2 */
[----:B------:R-:W-:Y:S01]  /*4c70*/  UISETP.GE.AND UP0, UPT, UR6, 0x2, UPT ;  /* 0x000000020600788c */ /* 0x000fe2000bf06270 */
[----:B-1----:R-:W1:Y:S01]  /*4c80*/  LDSM.16.M88.4 R20, [R241+0x3000] ;  /* 0x00300000f114783b */ /* 0x002e620000000200 */
[----:B------:R-:W-:Y:S01]  /*4c90*/  IADD3 R208, R5, 0x8, RZ ;  /* 0x0000000805d07810 */ /* 0x000fe20007ffe0ff */
[----:B------:R-:W-:Y:S01]  /*4ca0*/  IMAD R238, R243, 0x2, R240 ;  /* 0x00000002f3ee7824 */ /* 0x000fe200078e02f0 */
[----:B------:R-:W-:Y:S01]  /*4cb0*/  IMNMX R209, R5, UR15, PT ;  /* 0x0000000f05d17c17 */ /* 0x000fe2000b800200 */
[----:B------:R-:W-:Y:S01]  /*4cc0*/  LDSM.16.M88.4 R152, [R192] ;  /* 0x00000000c098783b */ /* 0x000fe20000000200 */
[----:B------:R-:W-:-:S03]  /*4cd0*/  IMNMX R208, R208, UR15, PT ;  /* 0x0000000fd0d07c17 */ /* 0x000fc6000b800200 */
[----:B------:R-:W2:Y:S04]  /*4ce0*/  LDSM.16.M88.4 R140, [R236+0x2800] ;  /* 0x00280000ec8c783b */ /* 0x000ea80000000200 */
[----:B------:R-:W3:Y:S04]  /*4cf0*/  LDSM.16.M88.4 R136, [R236+0x3000] ;  /* 0x00300000ec88783b */ /* 0x000ee80000000200 */
[----:B------:R-:W4:Y:S04]  /*4d00*/  LDSM.16.M88.4 R12, [R241+0x3800] ;  /* 0x00380000f10c783b */ /* 0x000f280000000200 */
[----:B------:R-:W2:Y:S04]  /*4d10*/  LDSM.16.M88.4 R36, [R241+0x2000] ;  /* 0x00200000f124783b */ /* 0x000ea80000000200 */
[----:B------:R-:W2:Y:S04]  /*4d20*/  LDSM.16.M88.4 R104, [R241+0x6800] ;  /* 0x00680000f168783b */ /* 0x000ea80000000200 */
[----:B------:R-:W2:Y:S04]  /*4d30*/  LDSM.16.M88.4 R96, [R241+0x7000] ;  /* 0x00700000f160783b */ /* 0x000ea80000000200 */
[----:B------:R-:W3:Y:S01]  /*4d40*/  LDSM.16.M88.4 R144, [R236+0x3800] ;  /* 0x00380000ec90783b */ /* 0x000ee20000000200 */
[C---:B-----5:R-:W-:Y:S03]  /*4d50*/  HMMA.16816.F32.BF16 R32, R56.reuse, R28, RZ ;  /* 0x0000001c3820723c */ /* 0x060fe600000418ff */
[----:B------:R-:W5:Y:S04]  /*4d60*/  LDSM.16.M88.4 R52, [R241+0x4000] ;  /* 0x00400000f134783b */ /* 0x000f680000000200 */
[----:B------:R-:W3:Y:S01]  /*4d70*/  LDSM.16.M88.4 R44, [R241+0x4800] ;  /* 0x00480000f12c783b */ /* 0x000ee20000000200 */
[C---:B-1----:R-:W-:Y:S03]  /*4d80*/  HMMA.16816.F32.BF16 R24, R56.reuse, R20, RZ ;  /* 0x000000143818723c */ /* 0x042fe600000418ff */
[----:B------:R-:W1:Y:S04]  /*4d90*/  LDSM.16.M88.4 R128, [R241+0x5000] ;  /* 0x00500000f180783b */ /* 0x000e680000000200 */
[----:B------:R-:W1:Y:S01]  /*4da0*/  LDSM.16.M88.4 R120, [R241+0x5800] ;  /* 0x00580000f178783b */ /* 0x000e620000000200 */
[C---:B------:R-:W-:Y:S03]  /*4db0*/  HMMA.16816.F32.BF16 R28, R56.reuse, R30, RZ ;  /* 0x0000001e381c723c */ /* 0x040fe600000418ff */
[----:B------:R-:W1:Y:S04]  /*4dc0*/  LDSM.16.M88.4 R112, [R241+0x6000] ;  /* 0x00600000f170783b */ /* 0x000e680000000200 */
[----:B------:R-:W1:Y:S01]  /*4dd0*/  LDSM.16.M88.4 R88, [R241+0x7800] ;  /* 0x00780000f158783b */ /* 0x000e620000000200 */
[----:B------:R-:W-:Y:S03]  /*4de0*/  HMMA.16816.F32.BF16 R20, R56, R22, RZ ;  /* 0x000000163814723c */ /* 0x000fe600000418ff */
[----:B------:R-:W1:Y:S04]  /*4df0*/  LDSM.16.M88.4 R80, [R241+0x8000] ;  /* 0x00800000f150783b */ /* 0x000e680000000200 */
[----:B------:R-:W1:Y:S01]  /*4e00*/  LDSM.16.M88.4 R72, [R241+0x8800] ;  /* 0x00880000f148783b */ /* 0x000e620000000200 */
[C---:B--2---:R-:W-:Y:S03]  /*4e10*/  HMMA.16816.F32.BF16 R32, R152.reuse, R140, R32 ;  /* 0x0000008c9820723c */ /* 0x044fe60000041820 */
[----:B------:R-:W2:Y:S04]  /*4e20*/  LDSM.16.M88.4 R64, [R241+0x9000] ;  /* 0x00900000f140783b */ /* 0x000ea80000000200 */
[----:B------:R-:W1:Y:S01]  /*4e30*/  LDSM.16.M88.4 R156, [R241+0x9800] ;  /* 0x00980000f19c783b */ /* 0x000e620000000200 */
[C---:B------:R-:W-:Y:S03]  /*4e40*/  HMMA.16816.F32.BF16 R28, R152.reuse, R142, R28 ;  /* 0x0000008e981c723c */ /* 0x040fe6000004181c */
[----:B------:R-:W1:Y:S04]  /*4e50*/  LDSM.16.M88.4 R148, [R236+0x2000] ;  /* 0x00200000ec94783b */ /* 0x000e680000000200 */
[----:B------:R-:W1:Y:S01]  /*4e60*/  LDSM.16.M88.4 R140, [R236+0x6800] ;  /* 0x00680000ec8c783b */ /* 0x000e620000000200 */
[C---:B---3--:R-:W-:Y:S03]  /*4e70*/  HMMA.16816.F32.BF16 R24, R152.reuse, R136, R24 ;  /* 0x000000889818723c */ /* 0x048fe60000041818 */
[----:B------:R-:W-:Y:S04]  /*4e80*/  LDSM.16.M88.4 R160, [R236+0x5000] ;  /* 0x00500000eca0783b */ /* 0x000fe80000000200 */
[----:B------:R-:W-:Y:S01]  /*4e90*/  LDSM.16.M88.4 R168, [R236+0x4000] ;  /* 0x00400000eca8783b */ /* 0x000fe20000000200 */
[----:B------:R-:W-:Y:S03]  /*4ea0*/  HMMA.16816.F32.BF16 R20, R152, R138, R20 ;  /* 0x0000008a9814723c */ /* 0x000fe60000041814 */
[----:B------:R-:W3:Y:S04]  /*4eb0*/  LDSM.16.M88.4 R136, [R236+0x7000] ;  /* 0x00700000ec88783b */ /* 0x000ee80000000200 */
[----:B------:R-:W-:Y:S01]  /*4ec0*/  LDSM.16.M88.4 R164, [R236+0x4800] ;  /* 0x00480000eca4783b */ /* 0x000fe20000000200 */
[C---:B----4-:R-:W-:Y:S03]  /*4ed0*/  HMMA.16816.F32.BF16 R16, R56.reuse, R12, RZ ;  /* 0x0000000c3810723c */ /* 0x050fe600000418ff */
[----:B------:R-:W-:Y:S04]  /*4ee0*/  LDSM.16.M88.4 R180, [R238] ;  /* 0x00000000eeb4783b */ /* 0x000fe80000000200 */
[----:B------:R-:W0:Y:S01]  /*4ef0*/  LDGDEPBAR ;  /* 0x00000000000079af */ /* 0x000e220000000000 */
[C---:B------:R-:W-:Y:S08]  /*4f00*/  HMMA.16816.F32.BF16 R12, R56.reuse, R14, RZ ;  /* 0x0000000e380c723c */ /* 0x040ff000000418ff */
[C---:B------:R-:W-:Y:S08]  /*4f10*/  HMMA.16816.F32.BF16 R40, R56.reuse, R36, RZ ;  /* 0x000000243828723c */ /* 0x040ff000000418ff */
[C---:B------:R-:W-:Y:S08]  /*4f20*/  HMMA.16816.F32.BF16 R108, R56.reuse, R104, RZ ;  /* 0x00000068386c723c */ /* 0x040ff000000418ff */
[C---:B------:R-:W-:Y:S08]  /*4f30*/  HMMA.16816.F32.BF16 R100, R56.reuse, R96, RZ ;  /* 0x000000603864723c */ /* 0x040ff000000418ff */
[C---:B------:R-:W-:Y:S08]  /*4f40*/  HMMA.16816.F32.BF16 R36, R56.reuse, R38, RZ ;  /* 0x000000263824723c */ /* 0x040ff000000418ff */
[C---:B------:R-:W-:Y:S08]  /*4f50*/  HMMA.16816.F32.BF16 R104, R56.reuse, R106, RZ ;  /* 0x0000006a3868723c */ /* 0x040ff000000418ff */
[----:B------:R-:W-:Y:S08]  /*4f60*/  HMMA.16816.F32.BF16 R96, R56, R98, RZ ;  /* 0x000000623860723c */ /* 0x000ff000000418ff */
[C---:B------:R-:W-:Y:S08]  /*4f70*/  HMMA.16816.F32.BF16 R16, R152.reuse, R144, R16 ;  /* 0x000000909810723c */ /* 0x040ff00000041810 */
[----:B------:R-:W-:Y:S01]  /*4f80*/  HMMA.16816.F32.BF16 R12, R152, R146, R12 ;  /* 0x00000092980c723c */ /* 0x000fe2000004180c */
[----:B------:R-:W4:Y:S07]  /*4f90*/  LDSM.16.M88.4 R144, [R236+0x7800] ;  /* 0x00780000ec90783b */ /* 0x000f2e0000000200 */
[C---:B-----5:R-:W-:Y:S08]  /*4fa0*/  HMMA.16816.F32.BF16 R8, R56.reuse, R52, RZ ;  /* 0x000000343808723c */ /* 0x060ff000000418ff */
[C---:B------:R-:W-:Y:S08]  /*4fb0*/  HMMA.16816.F32.BF16 R48, R56.reuse, R44, RZ ;  /* 0x0000002c3830723c */ /* 0x040ff000000418ff */
[C---:B-1----:R-:W-:Y:S08]  /*4fc0*/  HMMA.16816.F32.BF16 R132, R56.reuse, R128, RZ ;  /* 0x000000803884723c */ /* 0x042ff000000418ff */
[C---:B------:R-:W-:Y:S08]  /*4fd0*/  HMMA.16816.F32.BF16 R124, R56.reuse, R120, RZ ;  /* 0x00000078387c723c */ /* 0x040ff000000418ff */
[C---:B------:R-:W-:Y:S08]  /*4fe0*/  HMMA.16816.F32.BF16 R116, R56.reuse, R112, RZ ;  /* 0x000000703874723c */ /* 0x040ff000000418ff */
[C---:B------:R-:W-:Y:S08]  /*4ff0*/  HMMA.16816.F32.BF16 R92, R56.reuse, R88, RZ ;  /* 0x00000058385c723c */ /* 0x040ff000000418ff */
[C---:B------:R-:W-:Y:S08]  /*5000*/  HMMA.16816.F32.BF16 R84, R56.reuse, R80, RZ ;  /* 0x000000503854723c */ /* 0x040ff000000418ff */
[C---:B------:R-:W-:Y:S08]  /*5010*/  HMMA.16816.F32.BF16 R76, R56.reuse, R72, RZ ;  /* 0x00000048384c723c */ /* 0x040ff000000418ff */
[C---:B--2---:R-:W-:Y:S08]  /*5020*/  HMMA.16816.F32.BF16 R68, R56.reuse, R64, RZ ;  /* 0x000000403844723c */ /* 0x044ff000000418ff */
[C---:B------:R-:W-:Y:S08]  /*5030*/  HMMA.16816.F32.BF16 R52, R56.reuse, R54, RZ ;  /* 0x000000363834723c */ /* 0x040ff000000418ff */
        /* <DEDUP_REMOVED lines=9> */
[----:B------:R-:W-:Y:S01]  /*50d0*/  HMMA.16816.F32.BF16 R56, R56, R158, RZ ;  /* 0x0000009e3838723c */ /* 0x000fe200000418ff */
[----:B------:R-:W1:Y:S07]  /*50e0*/  LDSM.16.M88.4 R156, [R236+0x5800] ;  /* 0x00580000ec9c783b */ /* 0x000e6e0000000200 */
[C---:B------:R-:W-:Y:S08]  /*50f0*/  HMMA.16816.F32.BF16 R40, R152.reuse, R148, R40 ;  /* 0x000000949828723c */ /* 0x040ff00000041828 */
[C---:B------:R-:W-:Y:S01]  /*5100*/  HMMA.16816.F32.BF16 R36, R152.reuse, R150, R36 ;  /* 0x000000969824723c */ /* 0x040fe20000041824 */
[----:B------:R-:W2:Y:S07]  /*5110*/  LDSM.16.M88.4 R148, [R236+0x6000] ;  /* 0x00600000ec94783b */ /* 0x000eae0000000200 */
[C---:B------:R-:W-:Y:S08]  /*5120*/  HMMA.16816.F32.BF16 R108, R152.reuse, R140, R108 ;  /* 0x0000008c986c723c */ /* 0x040ff0000004186c */
[C---:B------:R-:W-:Y:S01]  /*5130*/  HMMA.16816.F32.BF16 R104, R152.reuse, R142, R104 ;  /* 0x0000008e9868723c */ /* 0x040fe20000041868 */
[----:B------:R-:W5:Y:S07]  /*5140*/  LDSM.16.M88.4 R140, [R236+0x8800] ;  /* 0x00880000ec8c783b */ /* 0x000f6e0000000200 */
[C---:B---3--:R-:W-:Y:S08]  /*5150*/  HMMA.16816.F32.BF16 R100, R152.reuse, R136, R100 ;  /* 0x000000889864723c */ /* 0x048ff00000041864 */
[C---:B------:R-:W-:Y:S01]  /*5160*/  HMMA.16816.F32.BF16 R96, R152.reuse, R138, R96 ;  /* 0x0000008a9860723c */ /* 0x040fe20000041860 */
[----:B------:R-:W3:Y:S07]  /*5170*/  LDSM.16.M88.4 R136, [R236+0x9000] ;  /* 0x00900000ec88783b */ /* 0x000eee0000000200 */
[C---:B----4-:R-:W-:Y:S07]  /*5180*/  HMMA.16816.F32.BF16 R92, R152.reuse, R144, R92 ;  /* 0x00000090985c723c */ /* 0x050fee000004185c */
[----:B------:R-:W-:Y:S01]  /*5190*/  IADD3 R144, R241, 0x2000, RZ ;  /* 0x00002000f1907810 */ /* 0x000fe20007ffe0ff */
[----:B------:R-:W-:Y:S03]  /*51a0*/  HMMA.16816.F32.BF16 R132, R152, R160, R132 ;  /* 0x000000a09884723c */ /* 0x000fe60000041884 */
[----:B------:R-:W-:-:S02]  /*51b0*/  @P0 IADD3 R239, R144, -0x40, RZ ;  /* 0xffffffc090ef0810 */ /* 0x000fc40007ffe0ff */
[----:B------:R-:W-:Y:S02]  /*51c0*/  PLOP3.LUT P0, PT, PT, PT, UP0, 0x80, 0x0 ;  /* 0x000000000000781c */ /* 0x000fe40003f0f008 */
[C---:B------:R-:W-:Y:S01]  /*51d0*/  IADD3 R232, R239.reuse, 0x4000, RZ ;  /* 0x00004000efe87810 */ /* 0x040fe20007ffe0ff */
[C---:B------:R-:W-:Y:S01]  /*51e0*/  HMMA.16816.F32.BF16 R128, R152.reuse, R162, R128 ;  /* 0x000000a29880723c */ /* 0x040fe20000041880 */
[----:B------:R-:W-:Y:S01]  /*51f0*/  LDSM.16.M88.4 R160, [R236+0x9800] ;  /* 0x00980000eca0783b */ /* 0x000fe20000000200 */
[----:B------:R-:W-:Y:S01]  /*5200*/  IMAD R224, R0, 0x2, R239 ;  /* 0x0000000200e07824 */ /* 0x000fe200078e02ef */
[C---:B------:R-:W-:Y:S02]  /*5210*/  IADD3 R231, R239.reuse, 0x4800, RZ ;  /* 0x00004800efe77810 */ /* 0x040fe40007ffe0ff */
[----:B------:R-:W-:Y:S01]  /*5220*/  LDSM.16.M88.4 R184, [R239+0x3000] ;  /* 0x00300000efb8783b */ /* 0x000fe20000000200 */
[C---:B------:R-:W-:Y:S02]  /*5230*/  IADD3 R230, R239.reuse, 0x5000, RZ ;  /* 0x00005000efe67810 */ /* 0x040fe40007ffe0ff */
[----:B-1----:R-:W-:Y:S01]  /*5240*/  HMMA.16816.F32.BF16 R124, R152, R156, R124 ;  /* 0x0000009c987c723c */ /* 0x002fe2000004187c */
[----:B------:R-:W-:Y:S01]  /*5250*/  LDSM.16.M88.4 R176, [R239+0x3800] ;  /* 0x00380000efb0783b */ /* 0x000fe20000000200 */
[----:B------:R-:W-:-:S02]  /*5260*/  IADD3 R229, R239, 0x5800, RZ ;  /* 0x00005800efe57810 */ /* 0x000fc40007ffe0ff */
[C---:B------:R-:W-:Y:S01]  /*5270*/  IADD3 R228, R239.reuse, 0x6000, RZ ;  /* 0x00006000efe47810 */ /* 0x040fe20007ffe0ff */
[----:B------:R-:W-:Y:S01]  /*5280*/  LDSM.16.M88.4 R172, [R239+0x4000] ;  /* 0x00400000efac783b */ /* 0x000fe20000000200 */
[C---:B------:R-:W-:Y:S02]  /*5290*/  IADD3 R227, R239.reuse, 0x6800, RZ ;  /* 0x00006800efe37810 */ /* 0x040fe40007ffe0ff */
[C---:B------:R-:W-:Y:S01]  /*52a0*/  HMMA.16816.F32.BF16 R120, R152.reuse, R158, R120 ;  /* 0x0000009e9878723c */ /* 0x040fe20000041878 */
[----:B------:R-:W1:Y:S01]  /*52b0*/  LDSM.16.M88.4 R156, [R236+0x8000] ;  /* 0x00800000ec9c783b */ /* 0x000e620000000200 */
[C---:B------:R-:W-:Y:S02]  /*52c0*/  IADD3 R226, R239.reuse, 0x7000, RZ ;  /* 0x00007000efe27810 */ /* 0x040fe40007ffe0ff */
[----:B------:R-:W-:Y:S01]  /*52d0*/  IADD3 R225, R239, 0x7800, RZ ;  /* 0x00007800efe17810 */ /* 0x000fe20007ffe0ff */
[----:B------:R-:W-:Y:S03]  /*52e0*/  LDSM.16.M88.4 R188, [R224+0x1800] ;  /* 0x00180000e0bc783b */ /* 0x000fe60000000200 */
[C---:B--2---:R-:W-:Y:S08]  /*52f0*/  HMMA.16816.F32.BF16 R116, R152.reuse, R148, R116 ;  /* 0x000000949874723c */ /* 0x044ff00000041874 */
[C---:B------:R-:W-:Y:S01]  /*5300*/  HMMA.16816.F32.BF16 R112, R152.reuse, R150, R112 ;  /* 0x000000969870723c */ /* 0x040fe20000041870 */
[----:B------:R-:W-:Y:S07]  /*5310*/  LDSM.16.M88.4 R148, [R240] ;  /* 0x00000000f094783b */ /* 0x000fee0000000200 */
[C---:B------:R-:W-:Y:S01]  /*5320*/  HMMA.16816.F32.BF16 R88, R152.reuse, R146, R88 ;  /* 0x000000929858723c */ /* 0x040fe20000041858 */
[----:B------:R-:W2:Y:S07]  /*5330*/  LDSM.16.M88.4 R144, [R239] ;  /* 0x00000000ef90783b */ /* 0x000eae0000000200 */
[C---:B-----5:R-:W-:Y:S08]  /*5340*/  HMMA.16816.F32.BF16 R76, R152.reuse, R140, R76 ;  /* 0x0000008c984c723c */ /* 0x060ff0000004184c */
[C---:B------:R-:W-:Y:S01]  /*5350*/  HMMA.16816.F32.BF16 R72, R152.reuse, R142, R72 ;  /* 0x0000008e9848723c */ /* 0x040fe20000041848 */
[----:B------:R-:W4:Y:S07]  /*5360*/  LDSM.16.M88.4 R140, [R239+0x1000] ;  /* 0x00100000ef8c783b */ /* 0x000f2e0000000200 */
[C---:B---3--:R-:W-:Y:S08]  /*5370*/  HMMA.16816.F32.BF16 R68, R152.reuse, R136, R68 ;  /* 0x000000889844723c */ /* 0x048ff00000041844 */
[C---:B------:R-:W-:Y:S01]  /*5380*/  HMMA.16816.F32.BF16 R64, R152.reuse, R138, R64 ;  /* 0x0000008a9840723c */ /* 0x040fe20000041840 */
[----:B------:R-:W3:Y:S07]  /*5390*/  LDSM.16.M88.4 R136, [R239+0x1800] ;  /* 0x00180000ef88783b */ /* 0x000eee0000000200 */
[C---:B------:R-:W-:Y:S08]  /*53a0*/  HMMA.16816.F32.BF16 R8, R152.reuse, R168, R8 ;  /* 0x000000a89808723c */ /* 0x040ff00000041808 */
[C---:B------:R-:W-:Y:S01]  /*53b0*/  HMMA.16816.F32.BF16 R52, R152.reuse, R170, R52 ;  /* 0x000000aa9834723c */ /* 0x040fe20000041834 */
[----:B------:R-:W-:Y:S07]  /*53c0*/  LDSM.16.M88.4 R168, [R239+0x5800] ;  /* 0x00580000efa8783b */ /* 0x000fee0000000200 */
[C---:B------:R-:W-:Y:S08]  /*53d0*/  HMMA.16816.F32.BF16 R48, R152.reuse, R164, R48 ;  /* 0x000000a49830723c */ /* 0x040ff00000041830 */
[C---:B------:R-:W-:Y:S01]  /*53e0*/  HMMA.16816.F32.BF16 R44, R152.reuse, R166, R44 ;  /* 0x000000a6982c723c */ /* 0x040fe2000004182c */
[----:B------:R-:W-:Y:S07]  /*53f0*/  LDSM.16.M88.4 R164, [R239+0x6000] ;  /* 0x00600000efa4783b */ /* 0x000fee0000000200 */
[C---:B-1----:R-:W-:Y:S08]  /*5400*/  HMMA.16816.F32.BF16 R84, R152.reuse, R156, R84 ;  /* 0x0000009c9854723c */ /* 0x042ff00000041854 */
[C---:B------:R-:W-:Y:S01]  /*5410*/  HMMA.16816.F32.BF16 R80, R152.reuse, R158, R80 ;  /* 0x0000009e9850723c */ /* 0x040fe20000041850 */
[----:B------:R-:W1:Y:S07]  /*5420*/  LDSM.16.M88.4 R156, [R239+0x800] ;  /* 0x00080000ef9c783b */ /* 0x000e6e0000000200 */
[C---:B------:R-:W-:Y:S08]  /*5430*/  HMMA.16816.F32.BF16 R60, R152.reuse, R160, R60 ;  /* 0x000000a0983c723c */ /* 0x040ff0000004183c */
[----:B------:R-:W-:Y:S01]  /*5440*/  HMMA.16816.F32.BF16 R56, R152, R162, R56 ;  /* 0x000000a29838723c */ /* 0x000fe20000041838 */
[----:B------:R-:W5:Y:S04]  /*5450*/  LDSM.16.M88.4 R152, [R239+0x2000] ;  /* 0x00200000ef98783b */ /* 0x000f680000000200 */
[----:B------:R-:W-:Y:S03]  /*5460*/  LDSM.16.M88.4 R160, [R239+0x6800] ;  /* 0x00680000efa0783b */ /* 0x000fe60000000200 */
[C---:B--2---:R-:W-:Y:S08]  /*5470*/  HMMA.16816.F32.BF16 R40, R148.reuse, R144, R40 ;  /* 0x000000909428723c */ /* 0x044ff00000041828 */
[C---:B------:R-:W-:Y:S01]  /*5480*/  HMMA.16816.F32.BF16 R36, R148.reuse, R146, R36 ;  /* 0x000000929424723c */ /* 0x040fe20000041824 */
[----:B------:R-:W2:Y:S07]  /*5490*/  LDSM.16.M88.4 R144, [R239+0x2800] ;  /* 0x00280000ef90783b */ /* 0x000eae0000000200 */
[C---:B----4-:R-:W-:Y:S08]  /*54a0*/  HMMA.16816.F32.BF16 R24, R148.reuse, R140, R24 ;  /* 0x0000008c9418723c */ /* 0x050ff00000041818 */
[C---:B------:R-:W-:Y:S01]  /*54b0*/  HMMA.16816.F32.BF16 R20, R148.reuse, R142, R20 ;  /* 0x0000008e9414723c */ /* 0x040fe20000041814 */
[----:B------:R-:W4:Y:S07]  /*54c0*/  LDSM.16.M88.4 R140, [R239+0x4800] ;  /* 0x00480000ef8c783b */ /* 0x000f2e0000000200 */
[C---:B---3--:R-:W-:Y:S08]  /*54d0*/  HMMA.16816.F32.BF16 R16, R148.reuse, R136, R16 ;  /* 0x000000889410723c */ /* 0x048ff00000041810 */
[C---:B------:R-:W-:Y:S01]  /*54e0*/  HMMA.16816.F32.BF16 R12, R148.reuse, R138, R12 ;  /* 0x0000008a940c723c */ /* 0x040fe2000004180c */
[----:B------:R-:W3:Y:S07]  /*54f0*/  LDSM.16.M88.4 R136, [R239+0x5000] ;  /* 0x00500000ef88783b */ /* 0x000eee0000000200 */
[C---:B-1----:R-:W-:Y:S08]  /*5500*/  HMMA.16816.F32.BF16 R32, R148.reuse, R156, R32 ;  /* 0x0000009c9420723c */ /* 0x042ff00000041820 */
[C---:B------:R-:W-:Y:S01]  /*5510*/  HMMA.16816.F32.BF16 R28, R148.reuse, R158, R28 ;  /* 0x0000009e941c723c */ /* 0x040fe2000004181c */
[----:B------:R-:W1:Y:S07]  /*5520*/  LDSM.16.M88.4 R156, [R239+0x7000] ;  /* 0x00700000ef9c783b */ /* 0x000e6e0000000200 */
[C---:B-----5:R-:W-:Y:S08]  /*5530*/  HMMA.16816.F32.BF16 R8, R148.reuse, R152, R8 ;  /* 0x000000989408723c */ /* 0x060ff00000041808 */
[C---:B------:R-:W-:Y:S01]  /*5540*/  HMMA.16816.F32.BF16 R52, R148.reuse, R154, R52 ;  /* 0x0000009a9434723c */ /* 0x040fe20000041834 */
[----:B------:R-:W5:Y:S07]  /*5550*/  LDSM.16.M88.4 R152, [R239+0x7800] ;  /* 0x00780000ef98783b */ /* 0x000f6e0000000200 */
[C---:B--2---:R-:W-:Y:S08]  /*5560*/  HMMA.16816.F32.BF16 R48, R148.reuse, R144, R48 ;  /* 0x000000909430723c */ /* 0x044ff00000041830 */
[C---:B------:R-:W-:Y:S01]  /*5570*/  HMMA.16816.F32.BF16 R44, R148.reuse, R146, R44 ;  /* 0x00000092942c723c */ /* 0x040fe2000004182c */
[----:B------:R-:W2:Y:S07]  /*5580*/  LDSM.16.M88.4 R144, [R224] ;  /* 0x00000000e090783b */ /* 0x000eae0000000200 */
[C---:B----4-:R-:W-:Y:S08]  /*5590*/  HMMA.16816.F32.BF16 R108, R148.reuse, R140, R108 ;  /* 0x0000008c946c723c */ /* 0x050ff0000004186c */
[C---:B------:R-:W-:Y:S01]  /*55a0*/  HMMA.16816.F32.BF16 R104, R148.reuse, R142, R104 ;  /* 0x0000008e9468723c */ /* 0x040fe20000041868 */
[----:B------:R-:W4:Y:S07]  /*55b0*/  LDSM.16.M88.4 R140, [R224+0x800] ;  /* 0x00080000e08c783b */ /* 0x000f2e0000000200 */
[C---:B---3--:R-:W-:Y:S08]  /*55c0*/  HMMA.16816.F32.BF16 R100, R148.reuse, R136, R100 ;  /* 0x000000889464723c */ /* 0x048ff00000041864 */
[C---:B------:R-:W-:Y:S01]  /*55d0*/  HMMA.16816.F32.BF16 R96, R148.reuse, R138, R96 ;  /* 0x0000008a9460723c */ /* 0x040fe20000041860 */
[----:B------:R-:W3:Y:S07]  /*55e0*/  LDSM.16.M88.4 R136, [R224+0x1000] ;  /* 0x00100000e088783b */ /* 0x000eee0000000200 */
[C---:B------:R-:W-:Y:S08]  /*55f0*/  HMMA.16816.F32.BF16 R132, R148.reuse, R184, R132 ;  /* 0x000000b89484723c */ /* 0x040ff00000041884 */
[C---:B------:R-:W-:Y:S01]  /*5600*/  HMMA.16816.F32.BF16 R128, R148.reuse, R186, R128 ;  /* 0x000000ba9480723c */ /* 0x040fe20000041880 */
[----:B------:R-:W1:Y:S07]  /*5610*/  LDSM.16.M88.4 R184, [R224+0x2000] ;  /* 0x00200000e0b8783b */ /* 0x000e6e0000000200 */
        /* <DEDUP_REMOVED lines=8> */
[----:B------:R-:W2:Y:S07]  /*56a0*/  LDSM.16.M88.4 R168, [R224+0x3800] ;  /* 0x00380000e0a8783b */ /* 0x000eae0000000200 */
[C---:B------:R-:W-:Y:S08]  /*56b0*/  HMMA.16816.F32.BF16 R84, R148.reuse, R164, R84 ;  /* 0x000000a49454723c */ /* 0x040ff00000041854 */
[C---:B------:R-:W-:Y:S01]  /*56c0*/  HMMA.16816.F32.BF16 R80, R148.reuse, R166, R80 ;  /* 0x000000a69450723c */ /* 0x040fe20000041850 */
[----:B------:R-:W2:Y:S07]  /*56d0*/  LDSM.16.M88.4 R164, [R224+0x4000] ;  /* 0x00400000e0a4783b */ /* 0x000eae0000000200 */
[C---:B------:R-:W-:Y:S08]  /*56e0*/  HMMA.16816.F32.BF16 R76, R148.reuse, R160, R76 ;  /* 0x000000a0944c723c */ /* 0x040ff0000004184c */
[C---:B------:R-:W-:Y:S01]  /*56f0*/  HMMA.16816.F32.BF16 R72, R148.reuse, R162, R72 ;  /* 0x000000a29448723c */ /* 0x040fe20000041848 */
[----:B------:R-:W3:Y:S07]  /*5700*/  LDSM.16.M88.4 R160, [R224+0x4800] ;  /* 0x00480000e0a0783b */ /* 0x000eee0000000200 */
[C---:B-1----:R-:W-:Y:S08]  /*5710*/  HMMA.16816.F32.BF16 R68, R148.reuse, R156, R68 ;  /* 0x0000009c9444723c */ /* 0x042ff00000041844 */
[C---:B------:R-:W-:Y:S01]  /*5720*/  HMMA.16816.F32.BF16 R64, R148.reuse, R158, R64 ;  /* 0x0000009e9440723c */ /* 0x040fe20000041840 */
[----:B------:R-:W1:Y:S07]  /*5730*/  LDSM.16.M88.4 R156, [R224+0x5000] ;  /* 0x00500000e09c783b */ /* 0x000e6e0000000200 */
[C---:B-----5:R-:W-:Y:S08]  /*5740*/  HMMA.16816.F32.BF16 R60, R148.reuse, R152, R60 ;  /* 0x00000098943c723c */ /* 0x060ff0000004183c */
[----:B------:R-:W-:Y:S01]  /*5750*/  HMMA.16816.F32.BF16 R56, R148, R154, R56 ;  /* 0x0000009a9438723c */ /* 0x000fe20000041838 */
[----:B------:R-:W5:Y:S04]  /*5760*/  LDSM.16.M88.4 R152, [R224+0x5800] ;  /* 0x00580000e098783b */ /* 0x000f680000000200 */
[----:B------:R-:W1:Y:S03]  /*5770*/  LDSM.16.M88.4 R148, [R224+0x6000] ;  /* 0x00600000e094783b */ /* 0x000e660000000200 */
[C---:B--2---:R-:W-:Y:S08]  /*5780*/  HMMA.16816.F32.BF16 R40, R180.reuse, R144, R40 ;  /* 0x00000090b428723c */ /* 0x044ff00000041828 */
[C---:B------:R-:W-:Y:S01]  /*5790*/  HMMA.16816.F32.BF16 R36, R180.reuse, R146, R36 ;  /* 0x00000092b424723c */ /* 0x040fe20000041824 */
[----:B------:R-:W2:Y:S07]  /*57a0*/  LDSM.16.M88.4 R144, [R224+0x6800] ;  /* 0x00680000e090783b */ /* 0x000eae0000000200 */
[C---:B----4-:R-:W-:Y:S08]  /*57b0*/  HMMA.16816.F32.BF16 R32, R180.reuse, R140, R32 ;  /* 0x0000008cb420723c */ /* 0x050ff00000041820 */
[C---:B------:R-:W-:Y:S01]  /*57c0*/  HMMA.16816.F32.BF16 R28, R180.reuse, R142, R28 ;  /* 0x0000008eb41c723c */ /* 0x040fe2000004181c */
[----:B------:R-:W4:Y:S07]  /*57d0*/  LDSM.16.M88.4 R140, [R224+0x7000] ;  /* 0x00700000e08c783b */ /* 0x000f2e0000000200 */
[C---:B---3--:R-:W-:Y:S08]  /*57e0*/  HMMA.16816.F32.BF16 R24, R180.reuse, R136, R24 ;  /* 0x00000088b418723c */ /* 0x048ff00000041818 */
[----:B------:R-:W-:Y:S01]  /*57f0*/  HMMA.16816.F32.BF16 R20, R180, R138, R20 ;  /* 0x0000008ab414723c */ /* 0x000fe20000041814 */
[----:B------:R-:W3:Y:S01]  /*5800*/  LDSM.16.M88.4 R136, [R224+0x7800] ;  /* 0x00780000e088783b */ /* 0x000ee20000000200 */
[----:B------:R-:W-:-:S06]  /*5810*/  DEPBAR.LE SB0, 0x0 ;  /* 0x000080000000791a */ /* 0x000fcc0000000000 */
[C---:B------:R-:W-:Y:S08]  /*5820*/  HMMA.16816.F32.BF16 R16, R180.reuse, R188, R16 ;  /* 0x000000bcb410723c */ /* 0x040ff00000041810 */
        /* <DEDUP_REMOVED lines=13> */
[C---:B-1----:R-:W-:Y:S08]  /*5900*/  HMMA.16816.F32.BF16 R100, R180.reuse, R156, R100 ;  /* 0x0000009cb464723c */ /* 0x042ff00000041864 */
[C---:B------:R-:W-:Y:S08]  /*5910*/  HMMA.16816.F32.BF16 R96, R180.reuse, R158, R96 ;  /* 0x0000009eb460723c */ /* 0x040ff00000041860 */
[C---:B-----5:R-:W-:Y:S08]  /*5920*/  HMMA.16816.F32.BF16 R92, R180.reuse, R152, R92 ;  /* 0x00000098b45c723c */ /* 0x060ff0000004185c */
[C---:B------:R-:W-:Y:S08]  /*5930*/  HMMA.16816.F32.BF16 R88, R180.reuse, R154, R88 ;  /* 0x0000009ab458723c */ /* 0x040ff00000041858 */
[C---:B------:R-:W-:Y:S08]  /*5940*/  HMMA.16816.F32.BF16 R84, R180.reuse, R148, R84 ;  /* 0x00000094b454723c */ /* 0x040ff00000041854 */
[C---:B------:R-:W-:Y:S08]  /*5950*/  HMMA.16816.F32.BF16 R80, R180.reuse, R150, R80 ;  /* 0x00000096b450723c */ /* 0x040ff00000041850 */
[C---:B--2---:R-:W-:Y:S08]  /*5960*/  HMMA.16816.F32.BF16 R76, R180.reuse, R144, R76 ;  /* 0x00000090b44c723c */ /* 0x044ff0000004184c */
[C---:B------:R-:W-:Y:S08]  /*5970*/  HMMA.16816.F32.BF16 R72, R180.reuse, R146, R72 ;  /* 0x00000092b448723c */ /* 0x040ff00000041848 */
[C---:B----4-:R-:W-:Y:S08]  /*5980*/  HMMA.16816.F32.BF16 R68, R180.reuse, R140, R68 ;  /* 0x0000008cb444723c */ /* 0x050ff00000041844 */
[C---:B------:R-:W-:Y:S08]  /*5990*/  HMMA.16816.F32.BF16 R64, R180.reuse, R142, R64 ;  /* 0x0000008eb440723c */ /* 0x040ff00000041840 */
[C---:B---3--:R-:W-:Y:S08]  /*59a0*/  HMMA.16816.F32.BF16 R60, R180.reuse, R136, R60 ;  /* 0x00000088b43c723c */ /* 0x048ff0000004183c */
[----:B------:R-:W-:Y:S01]  /*59b0*/  HMMA.16816.F32.BF16 R56, R180, R138, R56 ;  /* 0x0000008ab438723c */ /* 0x000fe20000041838 */
[----:B------:R-:W-:Y:S06]  /*59c0*/  BAR.SYNC.DEFER_BLOCKING 0x0 ;  /* 0x0000000000007b1d */ /* 0x000fec0000010000 */
[----:B------:R-:W-:Y:S05]  /*59d0*/  @!P0 BRA `(.L_x_760) ;  /* 0x000011b000008947 */ /* 0x000fea0003800000 */
[----:B------:R-:W-:-:S13]  /*59e0*/  PLOP3.LUT P1, PT, PT, PT, UP5, 0x80, 0x0 ;  /* 0x000000000000781c */ /* 0x000fda0003f2f058 */
[----:B------:R-:W-:Y:S05]  /*59f0*/  @!P1 BRA `(.L_x_761) ;  /* 0x0000047000009947 */ /* 0x000fea0003800000 */
[----:B------:R-:W1:Y:S01]  /*5a00*/  I2F.RP R137, UR7 ;  /* 0x0000000700897d06 */ /* 0x000e620008209400 */
[----:B------:R-:W-:Y:S01]  /*5a10*/  UIADD3 UR26, UR24, -0x100, URZ ;  /* 0xffffff00181a7890 */ /* 0x000fe2000fffe03f */
[----:B------:R-:W-:Y:S01]  /*5a20*/  IABS R5, UR24 ;  /* 0x0000001800057c13 */ /* 0x000fe20008000000 */
[----:B------:R-:W-:-:S03]  /*5a30*/  UMOV UR28, URZ ;  /* 0x0000003f001c7c82 */ /* 0x000fc60008000000 */
[----:B------:R-:W2:Y:S01]  /*5a40*/  R2UR UR15, R5 ;  /* 0x00000000050f73c2 */ /* 0x000ea200000e0000 */
[----:B------:R-:W-:-:S05]  /*5a50*/  IMAD.U32 R0, RZ, RZ, UR26 ;  /* 0x0000001aff007e24 */ /* 0x000fca000f8e00ff */
[----:B------:R-:W-:Y:S01]  /*5a60*/  IABS R0, R0 ;  /* 0x0000000000007213 */ /* 0x000fe20000000000 */
[----:B-1----:R-:W1:Y:S03]  /*5a70*/  MUFU.RCP R136, R137 ;  /* 0x0000008900887308 */ /* 0x002e660000001000 */
[----:B------:R-:W3:Y:S01]  /*5a80*/  R2UR UR8, R0 ;  /* 0x00000000000873c2 */ /* 0x000ee200000e0000 */
[----:B-1----:R-:W-:-:S06]  /*5a90*/  IADD3 R136, R136, 0xffffffe, RZ ;  /* 0x0ffffffe88887810 */ /* 0x002fcc0007ffe0ff */
[----:B------:R-:W1:Y:S02]  /*5aa0*/  F2I.FTZ.U32.TRUNC.NTZ R136, R136 ;  /* 0x0000008800887305 */ /* 0x000e64000021f000 */
[----:B-1----:R-:W1:Y:S02]  /*5ab0*/  R2UR UR29, R136 ;  /* 0x00000000881d73c2 */ /* 0x002e6400000e0000 */
[----:B-1----:R-:W-:-:S04]  /*5ac0*/  UIADD3 UR5, URZ, -UR29, URZ ;  /* 0x8000001d3f057290 */ /* 0x002fc8000fffe03f */
[----:B------:R-:W-:-:S04]  /*5ad0*/  UIMAD UR5, UR5, UR7, URZ ;  /* 0x00000007050572a4 */ /* 0x000fc8000f8e023f */
[----:B------:R-:W-:-:S04]  /*5ae0*/  UIMAD.WIDE.U32 UR28, UR29, UR5, UR28 ;  /* 0x000000051d1c72a5 */ /* 0x000fc8000f8e001c */
[----:B--2---:R-:W-:Y:S02]  /*5af0*/  UIMAD.WIDE.U32 UR30, UR29, UR15, URZ ;  /* 0x0000000f1d1e72a5 */ /* 0x004fe4000f8e003f */
[----:B---3--:R-:W-:-:S05]  /*5b00*/  UIMAD.WIDE.U32 UR28, UR29, UR8, URZ ;  /* 0x000000081d1c72a5 */ /* 0x008fca000f8e003f */
[----:B------:R-:W-:Y:S02]  /*5b10*/  UMOV UR27, UR31 ;  /* 0x0000001f001b7c82 */ /* 0x000fe40008000000 */
[----:B------:R-:W-:Y:S02]  /*5b20*/  UMOV UR25, UR29 ;  /* 0x0000001d00197c82 */ /* 0x000fe40008000000 */
[----:B------:R-:W-:Y:S02]  /*5b30*/  UIADD3 UR5, -UR25, URZ, URZ ;  /* 0x0000003f19057290 */ /* 0x000fe4000fffe13f */
[----:B------:R-:W-:Y:S02]  /*5b40*/  UIADD3 UR9, -UR27, URZ, URZ ;  /* 0x0000003f1b097290 */ /* 0x000fe4000fffe13f */
[----:B------:R-:W-:Y:S02]  /*5b50*/  UIMAD UR8, UR7, UR5, UR8 ;  /* 0x00000005070872a4 */ /* 0x000fe4000f8e0208 */
[----:B------:R-:W-:-:S02]  /*5b60*/  UIMAD UR9, UR7, UR9, UR15 ;  /* 0x00000009070972a4 */ /* 0x000fc4000f8e020f */
[----:B------:R-:W-:Y:S02]  /*5b70*/  UISETP.GT.U32.AND UP0, UPT, UR7, UR8, UPT ;  /* 0x000000080700728c */ /* 0x000fe4000bf04070 */
[----:B------:R-:W-:Y:S02]  /*5b80*/  UISETP.GT.U32.AND UP2, UPT, UR7, UR9, UPT ;  /* 0x000000090700728c */ /* 0x000fe4000bf44070 */
[----:B------:R-:W-:Y:S02]  /*5b90*/  ULDC UR5, c[0x0][0x2d0] ;  /* 0x0000b40000057ab9 */ /* 0x000fe40000000800 */
[----:B------:R-:W-:-:S05]  /*5ba0*/  ULOP3.LUT UR26, UR26, UR5, URZ, 0x3c, !UPT ;  /* 0x000000051a1a7292 */ /* 0x000fca000f8e3c3f */
[----:B------:R-:W-:Y:S02]  /*5bb0*/  @!UP0 UIADD3 UR8, UR8, -UR7, URZ ;  /* 0x8000000708088290 */ /* 0x000fe4000fffe03f */
[----:B------:R-:W-:Y:S02]  /*5bc0*/  @!UP2 UIADD3 UR9, UR9, -UR7, URZ ;  /* 0x800000070909a290 */ /* 0x000fe4000fffe03f */
[----:B------:R-:W-:Y:S02]  /*5bd0*/  UISETP.GE.U32.AND UP3, UPT, UR8, UR7, UPT ;  /* 0x000000070800728c */ /* 0x000fe4000bf66070 */
[----:B------:R-:W-:Y:S02]  /*5be0*/  UISETP.GE.U32.AND UP4, UPT, UR9, UR7, UPT ;  /* 0x000000070900728c */ /* 0x000fe4000bf86070 */
[----:B------:R-:W-:Y:S02]  /*5bf0*/  ULOP3.LUT UR8, UR24, UR5, URZ, 0x3c, !UPT ;  /* 0x0000000518087292 */ /* 0x000fe4000f8e3c3f */
[----:B------:R-:W-:-:S02]  /*5c00*/  @!UP0 UIADD3 UR25, UR25, 0x1, URZ ;  /* 0x0000000119198890 */ /* 0x000fc4000fffe03f */
[----:B------:R-:W-:Y:S02]  /*5c10*/  UISETP.GE.AND UP1, UPT, UR8, URZ, UPT ;  /* 0x0000003f0800728c */ /* 0x000fe4000bf26270 */
[----:B------:R-:W-:Y:S02]  /*5c20*/  UISETP.GE.AND UP0, UPT, UR26, URZ, UPT ;  /* 0x0000003f1a00728c */ /* 0x000fe4000bf06270 */
[----:B------:R-:W-:Y:S02]  /*5c30*/  @!UP2 UIADD3 UR27, UR27, 0x1, URZ ;  /* 0x000000011b1ba890 */ /* 0x000fe4000fffe03f */
[----:B------:R-:W-:Y:S02]  /*5c40*/  @UP3 UIADD3 UR25, UR25, 0x1, URZ ;  /* 0x0000000119193890 */ /* 0x000fe4000fffe03f */
[----:B------:R-:W-:Y:S02]  /*5c50*/  @UP4 UIADD3 UR27, UR27, 0x1, URZ ;  /* 0x000000011b1b4890 */ /* 0x000fe4000fffe03f */
[----:B------:R-:W-:-:S02]  /*5c60*/  UISETP.NE.AND UP2, UPT, URZ, UR5, UPT ;  /* 0x000000053f00728c */ /* 0x000fc4000bf45270 */
[----:B------:R-:W-:Y:S02]  /*5c70*/  ULOP3.LUT UR8, URZ, UR5, URZ, 0x33, !UPT ;  /* 0x000000053f087292 */ /* 0x000fe4000f8e333f */
[----:B------:R-:W-:Y:S02]  /*5c80*/  @!UP1 UIADD3 UR27, -UR27, URZ, URZ ;  /* 0x0000003f1b1b9290 */ /* 0x000fe4000fffe13f */
[----:B------:R-:W-:Y:S02]  /*5c90*/  @!UP0 UIADD3 UR25, -UR25, URZ, URZ ;  /* 0x0000003f19198290 */ /* 0x000fe4000fffe13f */
[----:B------:R-:W-:Y:S02]  /*5ca0*/  USEL UR27, UR8, UR27, !UP2 ;  /* 0x0000001b081b7287 */ /* 0x000fe4000d000000 */
[----:B------:R-:W-:Y:S02]  /*5cb0*/  USEL UR8, UR8, UR25, !UP2 ;  /* 0x0000001908087287 */ /* 0x000fe4000d000000 */
[----:B------:R-:W-:-:S02]  /*5cc0*/  UIMAD.WIDE UR28, UR27, 0x4, UR18 ;  /* 0x000000041b1c78a5 */ /* 0x000fc4000f8e0212 */
[----:B------:R-:W-:-:S04]  /*5cd0*/  UIMAD.WIDE UR30, UR8, 0x4, UR18 ;  /* 0x00000004081e78a5 */ /* 0x000fc8000f8e0212 */
[----:B------:R-:W-:Y:S01]  /*5ce0*/  MOV R138, UR28 ;  /* 0x0000001c008a7c02 */ /* 0x000fe20008000f00 */
[----:B------:R-:W-:Y:S01]  /*5cf0*/  IMAD.U32 R139, RZ, RZ, UR29 ;  /* 0x0000001dff8b7e24 */ /* 0x000fe2000f8e00ff */
[----:B------:R-:W-:Y:S01]  /*5d00*/  MOV R136, UR30 ;  /* 0x0000001e00887c02 */ /* 0x000fe20008000f00 */
[----:B------:R-:W-:-:S03]  /*5d10*/  IMAD.U32 R137, RZ, RZ, UR31 ;  /* 0x0000001fff897e24 */ /* 0x000fc6000f8e00ff */
[----:B------:R-:W2:Y:S04]  /*5d20*/  LDG.E R5, [R138.64] ;  /* 0x000000148a057981 */ /* 0x000ea8000c1e1900 */
[----:B------:R1:W2:Y:S01]  /*5d30*/  LDG.E R0, [R136.64] ;  /* 0x0000001488007981 */ /* 0x0002a2000c1e1900 */
[----:B------:R-:W-:-:S03]  /*5d40*/  UIADD3 UR15, UR27, -UR8, URZ ;  /* 0x800000081b0f7290 */ /* 0x000fc6000fffe03f */
[----:B------:R-:W-:Y:S02]  /*5d50*/  ULDC.64 UR8, c[0x0][0x198] ;  /* 0x0000660000087ab9 */ /* 0x000fe40000000a00 */
[----:B------:R-:W-:-:S04]  /*5d60*/  UIMAD UR15, UR15, UR5, -0x100 ;  /* 0xffffff000f0f74a4 */ /* 0x000fc8000f8e0205 */
[----:B------:R-:W-:Y:S02]  /*5d70*/  USHF.R.S32.HI UR5, URZ, 0x1f, UR15 ;  /* 0x0000001f3f057899 */ /* 0x000fe4000801140f */
[----:B------:R-:W-:Y:S02]  /*5d80*/  UIMAD.WIDE.U32 UR26, UR15, UR8, URZ ;  /* 0x000000080f1a72a5 */ /* 0x000fe4000f8e003f */
[----:B------:R-:W-:-:S04]  /*5d90*/  UIMAD UR5, UR5, UR8, URZ ;  /* 0x00000008050572a4 */ /* 0x000fc8000f8e023f */
[----:B------:R-:W-:-:S04]  /*5da0*/  UIMAD UR5, UR15, UR9, UR5 ;  /* 0x000000090f0572a4 */ /* 0x000fc8000f8e0205 */
[----:B------:R-:W-:Y:S01]  /*5db0*/  UIADD3 UR5, UR27, UR5, URZ ;  /* 0x000000051b057290 */ /* 0x000fe2000fffe03f */
[----:B-1----:R-:W-:Y:S01]  /*5dc0*/  MOV R137, UR27 ;  /* 0x0000001b00897c02 */ /* 0x002fe20008000f00 */
[----:B------:R-:W-:-:S04]  /*5dd0*/  IMAD.U32 R136, RZ, RZ, UR26 ;  /* 0x0000001aff887e24 */ /* 0x000fc8000f8e00ff */
[----:B------:R-:W-:Y:S01]  /*5de0*/  IMAD.U32 R137, RZ, RZ, UR5 ;  /* 0x00000005ff897e24 */ /* 0x000fe2000f8e00ff */
[----:B--2---:R-:W-:-:S04]  /*5df0*/  IADD3 R0, -R5, R0, RZ ;  /* 0x0000000005007210 */ /* 0x004fc80007ffe1ff */
[----:B------:R-:W-:Y:S01]  /*5e00*/  SHF.R.S32.HI R5, RZ, 0x1f, R0 ;  /* 0x0000001fff057819 */ /* 0x000fe20000011400 */
[----:B------:R-:W-:-:S04]  /*5e10*/  IMAD.WIDE.U32 R136, R0, c[0x0][0x180], R136 ;  /* 0x0000600000887a25 */ /* 0x000fc800078e0088 */
[----:B------:R-:W-:Y:S02]  /*5e20*/  IMAD R5, R5, c[0x0][0x180], RZ ;  /* 0x0000600005057a24 */ /* 0x000fe400078e02ff */
[----:B------:R-:W-:Y:S02]  /*5e30*/  IMAD.MOV.U32 R143, RZ, RZ, R136 ;  /* 0x000000ffff8f7224 */ /* 0x000fe400078e0088 */
[----:B------:R-:W-:-:S05]  /*5e40*/  IMAD R144, R0, c[0x0][0x184], R5 ;  /* 0x0000610000907a24 */ /* 0x000fca00078e0205 */
[----:B------:R-:W-:Y:S01]  /*5e50*/  IADD3 R144, R137, R144, RZ ;  /* 0x0000009089907210 */ /* 0x000fe20007ffe0ff */
[----:B------:R-:W-:Y:S05]  /*5e60*/  BRA `(.L_x_762) ;  /* 0x0000004000007947 */ /* 0x000fea0003800000 */
.L_x_761:
[----:B------:R-:W-:-:S04]  /*5e70*/  ULEA UR5, -UR4, URZ, 0x8 ;  /* 0x0000003f04057291 */ /* 0x000fc8000f8e413f */
[----:B------:R-:W-:Y:S02]  /*5e80*/  USHF.R.S32.HI UR8, URZ, 0x1f, UR5 ;  /* 0x0000001f3f087899 */ /* 0x000fe40008011405 */
[----:B------:R-:W-:-:S04]  /*5e90*/  MOV R143, UR5 ;  /* 0x00000005008f7c02 */ /* 0x000fc80008000f00 */
[----:B------:R-:W-:Y:S02]  /*5ea0*/  MOV R144, UR8 ;  /* 0x0000000800907c02 */ /* 0x000fe40008000f00 */
.L_x_762:
[----:B------:R-:W-:Y:S01]  /*5eb0*/  ISETP.GE.AND P1, PT, R246, c[0x0][0x220], PT ;  /* 0x00008800f6007a0c */ /* 0x000fe20003f26270 */
[----:B------:R-:W-:Y:S01]  /*5ec0*/  IMAD.U32 R5, RZ, RZ, UR4 ;  /* 0x00000004ff057e24 */ /* 0x000fe2000f8e00ff */
[----:B------:R-:W-:Y:S01]  /*5ed0*/  BSSY B0, `(.L_x_763) ;  /* 0x00000c8000007945 */ /* 0x000fe20003800000 */
[----:B------:R-:W-:Y:S02]  /*5ee0*/  IMAD.U32 R0, RZ, RZ, UR4 ;  /* 0x00000004ff007e24 */ /* 0x000fe4000f8e00ff */
[----:B------:R-:W-:Y:S02]  /*5ef0*/  IMAD.U32 R152, RZ, RZ, UR4 ;  /* 0x00000004ff987e24 */ /* 0x000fe4000f8e00ff */
[----:B------:R-:W-:Y:S02]  /*5f00*/  IMAD.U32 R174, RZ, RZ, UR4 ;  /* 0x00000004ffae7e24 */ /* 0x000fe4000f8e00ff */
[----:B------:R-:W-:Y:S02]  /*5f10*/  IMAD.U32 R172, RZ, RZ, UR4 ;  /* 0x00000004ffac7e24 */ /* 0x000fe4000f8e00ff */
[----:B------:R-:W-:-:S02]  /*5f20*/  IMAD.U32 R176, RZ, RZ, UR4 ;  /* 0x00000004ffb07e24 */ /* 0x000fc4000f8e00ff */
[----:B------:R-:W-:Y:S01]  /*5f30*/  @!P1 IMAD.MOV.U32 R141, RZ, RZ, c[0x0][0x19c] ;  /* 0x00006700ff8d9624 */ /* 0x000fe200078e00ff */
[CC--:B------:R-:W-:Y:S01]  /*5f40*/  @!P1 LEA R142, P2, R5.reuse, R202.reuse, 0x5 ;  /* 0x000000ca058e9211 */ /* 0x0c0fe200078428ff */
[----:B------:R-:W-:Y:S01]  /*5f50*/  @!P1 IMAD.MOV.U32 R139, RZ, RZ, c[0x0][0x19c] ;  /* 0x00006700ff8b9624 */ /* 0x000fe200078e00ff */
[----:B------:R1:W-:Y:S01]  /*5f60*/  @P1 STS.128 [R244+0x2000], RZ ;  /* 0x002000fff4001388 */ /* 0x0003e20000000c00 */
[----:B------:R-:W-:Y:S01]  /*5f70*/  @!P1 IMAD.MOV.U32 R137, RZ, RZ, c[0x0][0x19c] ;  /* 0x00006700ff899624 */ /* 0x000fe200078e00ff */
[----:B------:R-:W-:Y:S01]  /*5f80*/  @!P1 LEA.HI.X R141, R0, R203, R141, 0x5, P2 ;  /* 0x000000cb008d9211 */ /* 0x000fe200010f2c8d */
[----:B------:R-:W-:Y:S01]  /*5f90*/  @!P1 IMAD.WIDE.U32 R152, R152, 0x30, R202 ;  /* 0x0000003098989825 */ /* 0x000fe200078e00ca */
[----:B------:R-:W-:-:S03]  /*5fa0*/  @!P1 LEA R140, P2, R5, R202, 0x6 ;  /* 0x000000ca058c9211 */ /* 0x000fc600078430ff */
[----:B------:R-:W-:Y:S01]  /*5fb0*/  @!P1 IMAD.MOV.U32 R145, RZ, RZ, c[0x0][0x19c] ;  /* 0x00006700ff919624 */ /* 0x000fe200078e00ff */
[-C--:B------:R-:W-:Y:S01]  /*5fc0*/  @!P1 LEA.HI.X R139, R0, R203.reuse, R139, 0x6, P2 ;  /* 0x000000cb008b9211 */ /* 0x080fe200010f348b */
[----:B------:R-:W-:Y:S01]  /*5fd0*/  @!P1 IMAD.WIDE.U32 R174, R174, 0x60, R202 ;  /* 0x00000060aeae9825 */ /* 0x000fe200078e00ca */
[-C--:B------:R-:W-:Y:S02]  /*5fe0*/  @!P1 LEA R138, P2, R5, R202.reuse, 0x7 ;  /* 0x000000ca058a9211 */ /* 0x080fe400078438ff */
[----:B------:R-:W-:Y:S01]  /*5ff0*/  @!P1 IADD3 R5, P4, R143, R202, RZ ;  /* 0x000000ca8f059210 */ /* 0x000fe20007f9e0ff */
[----:B------:R-:W-:Y:S01]  /*6000*/  @!P1 IMAD R145, R145, 0x30, RZ ;  /* 0x0000003091919824 */ /* 0x000fe200078e02ff */
[----:B------:R-:W-:Y:S01]  /*6010*/  @!P1 LEA.HI.X R137, R0, R203, R137, 0x7, P2 ;  /* 0x000000cb00899211 */ /* 0x000fe200010f3c89 */
[----:B------:R-:W-:Y:S01]  /*6020*/  @!P1 IMAD.WIDE.U32 R172, R172, 0x70, R202 ;  /* 0x00000070acac9825 */ /* 0x000fe200078e00ca */
[----:B------:R-:W-:-:S03]  /*6030*/  @!P1 IADD3 R147, P3, P2, R143, UR23, R202 ;  /* 0x000000178f939c10 */ /* 0x000fc6000fa7e0ca */
[----:B------:R-:W-:Y:S01]  /*6040*/  @!P1 IMAD.MOV.U32 R149, RZ, RZ, c[0x0][0x19c] ;  /* 0x00006700ff959624 */ /* 0x000fe200078e00ff */
[C-C-:B------:R-:W-:Y:S01]  /*6050*/  @!P1 IADD3.X R136, R144.reuse, UR22, R203.reuse, P3, P2 ;  /* 0x0000001690889c10 */ /* 0x140fe20009fe44cb */
[----:B------:R-:W-:Y:S01]  /*6060*/  @!P1 IMAD.MOV.U32 R151, RZ, RZ, c[0x0][0x19c] ;  /* 0x00006700ff979624 */ /* 0x000fe200078e00ff */
[----:B------:R-:W-:Y:S01]  /*6070*/  @!P1 LEA R166, P2, R147, c[0x0][0x168], 0x1 ;  /* 0x00005a0093a69a11 */ /* 0x000fe200078408ff */
[----:B------:R-:W-:Y:S01]  /*6080*/  IMAD.U32 R158, RZ, RZ, UR4 ;  /* 0x00000004ff9e7e24 */ /* 0x000fe2000f8e00ff */
[----:B------:R-:W-:Y:S01]  /*6090*/  @!P1 IADD3 R150, P3, R143, R174, RZ ;  /* 0x000000ae8f969210 */ /* 0x000fe20007f7e0ff */
[----:B------:R-:W-:Y:S01]  /*60a0*/  IMAD.U32 R156, RZ, RZ, UR4 ;  /* 0x00000004ff9c7e24 */ /* 0x000fe2000f8e00ff */
[----:B------:R-:W-:Y:S01]  /*60b0*/  @!P1 LEA.HI.X R167, R147, c[0x0][0x16c], R136, 0x1, P2 ;  /* 0x00005b0093a79a11 */ /* 0x000fe200010f0c88 */
[C---:B------:R-:W-:Y:S01]  /*60c0*/  @!P1 IMAD.X R0, R144.reuse, 0x1, R203, P4 ;  /* 0x0000000190009824 */ /* 0x040fe200020e06cb */
[----:B------:R-:W-:Y:S01]  /*60d0*/  @!P1 IADD3 R146, P2, R143, R152, RZ ;  /* 0x000000988f929210 */ /* 0x000fe20007f5e0ff */
[----:B------:R-:W-:Y:S01]  /*60e0*/  @!P1 IMAD R149, R149, 0x60, RZ ;  /* 0x0000006095959824 */ /* 0x000fe200078e02ff */
[----:B------:R-:W-:Y:S01]  /*60f0*/  @!P1 LEA R168, P4, R5, c[0x0][0x168], 0x1 ;  /* 0x00005a0005a89a11 */ /* 0x000fe200078808ff */
[----:B------:R-:W-:Y:S01]  /*6100*/  @!P1 IMAD R151, R151, 0x70, RZ ;  /* 0x0000007097979824 */ /* 0x000fe200078e02ff */
[----:B------:R-:W-:Y:S01]  /*6110*/  @!P1 IADD3.X R145, R144, R153, R145, P2, !PT ;  /* 0x0000009990919210 */ /* 0x000fe200017fe491 */
[----:B------:R-:W-:Y:S01]  /*6120*/  @!P1 IMAD.WIDE.U32 R176, R176, 0x50, R202 ;  /* 0x00000050b0b09825 */ /* 0x000fe200078e00ca */
[----:B------:R-:W-:-:S02]  /*6130*/  @!P1 IADD3 R152, P2, R143, R172, RZ ;  /* 0x000000ac8f989210 */ /* 0x000fc40007f5e0ff */
[----:B------:R-:W-:Y:S01]  /*6140*/  @!P1 LEA.HI.X R169, R5, c[0x0][0x16c], R0, 0x1, P4 ;  /* 0x00005b0005a99a11 */ /* 0x000fe200020f0c00 */
[----:B------:R-:W-:Y:S01]  /*6150*/  @!P1 IMAD.WIDE.U32 R158, R158, 0x90, R202 ;  /* 0x000000909e9e9825 */ /* 0x000fe200078e00ca */
[C---:B------:R-:W-:Y:S02]  /*6160*/  @!P1 IADD3.X R149, R144.reuse, R175, R149, P3, !PT ;  /* 0x000000af90959210 */ /* 0x040fe40001ffe495 */
[----:B------:R-:W-:Y:S01]  /*6170*/  @!P1 IADD3.X R151, R144, R173, R151, P2, !PT ;  /* 0x000000ad90979210 */ /* 0x000fe200017fe497 */
[----:B------:R-:W-:Y:S01]  /*6180*/  @!P1 IMAD.WIDE.U32 R156, R156, 0xa0, R202 ;  /* 0x000000a09c9c9825 */ /* 0x000fe200078e00ca */
[C---:B------:R-:W-:Y:S01]  /*6190*/  @!P1 IADD3 R148, P4, R143.reuse, R176, RZ ;  /* 0x000000b08f949210 */ /* 0x040fe20007f9e0ff */
[----:B------:R-:W-:Y:S01]  /*61a0*/  @!PT LDS RZ, [RZ] ;  /* 0x00000000fffff984 */ /* 0x000fe20000000800 */
[----:B------:R-:W-:Y:S01]  /*61b0*/  @!PT LDS RZ, [RZ] ;  /* 0x00000000fffff984 */ /* 0x000fe20000000800 */
[----:B------:R-:W-:Y:S01]  /*61c0*/  @!PT LDS RZ, [RZ] ;  /* 0x00000000fffff984 */ /* 0x000fe20000000800 */
[----:B------:R1:W-:Y:S01]  /*61d0*/  @!P1 LDGSTS.E.BYPASS.LTC128B.128 [R244+0x2000], [R168.64] ;  /* 0x02000000a8f49fae */ /* 0x0003e2000b901d54 */
[C---:B------:R-:W-:Y:S01]  /*61e0*/  @!P1 IADD3 R154, P3, R143.reuse, R158, RZ ;  /* 0x0000009e8f9a9210 */ /* 0x040fe20007f7e0ff */
[----:B------:R-:W-:Y:S01]  /*61f0*/  @!P1 IMAD.MOV.U32 R147, RZ, RZ, c[0x0][0x19c] ;  /* 0x00006700ff939624 */ /* 0x000fe200078e00ff */
[----:B------:R-:W-:Y:S01]  /*6200*/  @!P1 IADD3 R156, P2, R143, R156, RZ ;  /* 0x0000009c8f9c9210 */ /* 0x000fe20007f5e0ff */
[----:B------:R-:W-:Y:S01]  /*6210*/  @!P1 IMAD.MOV.U32 R153, RZ, RZ, c[0x0][0x19c] ;  /* 0x00006700ff999624 */ /* 0x000fe200078e00ff */
[----:B------:R1:W-:Y:S01]  /*6220*/  @P1 STS.128 [R244+0x2800], RZ ;  /* 0x002800fff4001388 */ /* 0x0003e20000000c00 */
[----:B------:R-:W-:-:S02]  /*6230*/  @!P1 IMAD.MOV.U32 R155, RZ, RZ, c[0x0][0x19c] ;  /* 0x00006700ff9b9624 */ /* 0x000fc400078e00ff */
[----:B------:R-:W-:Y:S01]  /*6240*/  IMAD.U32 R170, RZ, RZ, UR4 ;  /* 0x00000004ffaa7e24 */ /* 0x000fe2000f8e00ff */
[----:B------:R-:W-:Y:S01]  /*6250*/  @!PT LDS RZ, [RZ] ;  /* 0x00000000fffff984 */ /* 0x000fe20000000800 */
[----:B------:R-:W-:Y:S01]  /*6260*/  @!PT LDS RZ, [RZ] ;  /* 0x00000000fffff984 */ /* 0x000fe20000000800 */
[----:B------:R-:W-:Y:S01]  /*6270*/  @!PT LDS RZ, [RZ] ;  /* 0x00000000fffff984 */ /* 0x000fe20000000800 */
[----:B------:R1:W-:Y:S01]  /*6280*/  @!P1 LDGSTS.E.BYPASS.LTC128B.128 [R244+0x2800], [R166.64] ;  /* 0x02800000a6f49fae */ /* 0x0003e2000b901d54 */
[----:B------:R-:W-:Y:S02]  /*6290*/  IMAD.U32 R164, RZ, RZ, UR4 ;  /* 0x00000004ffa47e24 */ /* 0x000fe4000f8e00ff */
[----:B------:R-:W-:Y:S01]  /*62a0*/  IMAD.U32 R162, RZ, RZ, UR4 ;  /* 0x00000004ffa27e24 */ /* 0x000fe2000f8e00ff */
[----:B------:R1:W-:Y:S01]  /*62b0*/  @P1 STS.128 [R244+0x3000], RZ ;  /* 0x003000fff4001388 */ /* 0x0003e20000000c00 */
[----:B------:R-:W-:Y:S02]  /*62c0*/  @!P1 IMAD R147, R147, 0x50, RZ ;  /* 0x0000005093939824 */ /* 0x000fe400078e02ff */
[----:B------:R-:W-:Y:S02]  /*62d0*/  @!P1 IMAD R153, R153, 0x90, RZ ;  /* 0x0000009099999824 */ /* 0x000fe400078e02ff */
[----:B------:R-:W-:Y:S01]  /*62e0*/  @!P1 IMAD R155, R155, 0xa0, RZ ;  /* 0x000000a09b9b9824 */ /* 0x000fe200078e02ff */
[----:B------:R-:W-:Y:S01]  /*62f0*/  @!P1 IADD3.X R147, R144, R177, R147, P4, !PT ;  /* 0x000000b190939210 */ /* 0x000fe200027fe493 */
[----:B------:R-:W-:Y:S01]  /*6300*/  @!P1 IMAD.WIDE.U32 R170, R170, 0xb0, R202 ;  /* 0x000000b0aaaa9825 */ /* 0x000fe200078e00ca */
[----:B------:R-:W-:-:S02]  /*6310*/  @!P1 IADD3.X R153, R144, R159, R153, P3, !PT ;  /* 0x0000009f90999210 */ /* 0x000fc40001ffe499 */
[----:B------:R-:W-:Y:S01]  /*6320*/  @!P1 IADD3.X R155, R144, R157, R155, P2, !PT ;  /* 0x0000009d909b9210 */ /* 0x000fe200017fe49b */
[----:B------:R-:W-:Y:S01]  /*6330*/  @!P1 IMAD.WIDE.U32 R164, R164, 0xc0, R202 ;  /* 0x000000c0a4a49825 */ /* 0x000fe200078e00ca */
[----:B------:R-:W-:-:S03]  /*6340*/  @!P1 IADD3 R157, P4, R143, R170, RZ ;  /* 0x000000aa8f9d9210 */ /* 0x000fc60007f9e0ff */
[----:B------:R-:W-:Y:S01]  /*6350*/  @!P1 IMAD.WIDE.U32 R162, R162, 0xd0, R202 ;  /* 0x000000d0a2a29825 */ /* 0x000fe200078e00ca */
[----:B------:R-:W-:-:S03]  /*6360*/  @!P1 IADD3 R158, P3, R143, R164, RZ ;  /* 0x000000a48f9e9210 */ /* 0x000fc60007f7e0ff */
[----:B------:R-:W-:Y:S01]  /*6370*/  @!P1 IMAD.MOV.U32 R136, RZ, RZ, c[0x0][0x19c] ;  /* 0x00006700ff889624 */ /* 0x000fe200078e00ff */
[----:B------:R-:W-:Y:S01]  /*6380*/  @!P1 IADD3 R159, P2, R143, R162, RZ ;  /* 0x000000a28f9f9210 */ /* 0x000fe20007f5e0ff */
[----:B------:R-:W-:Y:S02]  /*6390*/  @!P1 IMAD.MOV.U32 R5, RZ, RZ, c[0x0][0x19c] ;  /* 0x00006700ff059624 */ /* 0x000fe400078e00ff */
[----:B------:R-:W-:Y:S02]  /*63a0*/  @!P1 IMAD.MOV.U32 R0, RZ, RZ, c[0x0][0x19c] ;  /* 0x00006700ff009624 */ /* 0x000fe400078e00ff */
[----:B------:R-:W-:Y:S02]  /*63b0*/  @!P1 IMAD R136, R136, 0xb0, RZ ;  /* 0x000000b088889824 */ /* 0x000fe400078e02ff */
[----:B------:R-:W-:Y:S02]  /*63c0*/  @!P1 IMAD R5, R5, 0xc0, RZ ;  /* 0x000000c005059824 */ /* 0x000fe400078e02ff */
[----:B------:R-:W-:Y:S01]  /*63d0*/  @!P1 IMAD R0, R0, 0xd0, RZ ;  /* 0x000000d000009824 */ /* 0x000fe200078e02ff */
[C---:B------:R-:W-:Y:S01]  /*63e0*/  @!P1 IADD3.X R136, R144.reuse, R171, R136, P4, !PT ;  /* 0x000000ab90889210 */ /* 0x040fe200027fe488 */
[----:B------:R-:W-:Y:S01]  /*63f0*/  IMAD.U32 R160, RZ, RZ, UR4 ;  /* 0x00000004ffa07e24 */ /* 0x000fe2000f8e00ff */
[C---:B------:R-:W-:Y:S01]  /*6400*/  @!P1 IADD3.X R165, R144.reuse, R165, R5, P3, !PT ;  /* 0x000000a590a59210 */ /* 0x040fe20001ffe405 */
[----:B------:R-:W-:Y:S01]  /*6410*/  @!P1 IMAD.MOV.U32 R5, RZ, RZ, c[0x0][0x19c] ;  /* 0x00006700ff059624 */ /* 0x000fe200078e00ff */
[----:B------:R-:W-:Y:S01]  /*6420*/  @!P1 IADD3.X R0, R144, R163, R0, P2, !PT ;  /* 0x000000a390009210 */ /* 0x000fe200017fe400 */
[----:B------:R-:W-:Y:S01]  /*6430*/  @!P1 IMAD.WIDE.U32 R160, R160, 0xe0, R202 ;  /* 0x000000e0a0a09825 */ /* 0x000fe200078e00ca */
[----:B------:R-:W-:-:S02]  /*6440*/  @!P1 IADD3 R142, P4, R143, R142, RZ ;  /* 0x0000008e8f8e9210 */ /* 0x000fc40007f9e0ff */
[----:B------:R-:W-:Y:S01]  /*6450*/  @!P1 IADD3 R140, P3, R143, R140, RZ ;  /* 0x0000008c8f8c9210 */ /* 0x000fe20007f7e0ff */
[----:B------:R-:W-:Y:S01]  /*6460*/  @!P1 IMAD R5, R5, 0xe0, RZ ;  /* 0x000000e005059824 */ /* 0x000fe200078e02ff */
[C---:B------:R-:W-:Y:S01]  /*6470*/  @!P1 IADD3 R138, P2, R143.reuse, R138, RZ ;  /* 0x0000008a8f8a9210 */ /* 0x040fe20007f5e0ff */
[----:B------:R-:W-:Y:S01]  /*6480*/  @!P1 IMAD.X R141, R144, 0x1, R141, P4 ;  /* 0x00000001908d9824 */ /* 0x000fe200020e068d */
[----:B------:R-:W-:Y:S01]  /*6490*/  @!P1 LEA R170, P4, R140, c[0x0][0x168], 0x1 ;  /* 0x00005a008caa9a11 */ /* 0x000fe200078808ff */
[----:B------:R-:W-:Y:S01]  /*64a0*/  @!P1 IMAD.X R139, R144, 0x1, R139, P3 ;  /* 0x00000001908b9824 */ /* 0x000fe200018e068b */
[----:B------:R-:W-:Y:S01]  /*64b0*/  @!P1 LEA R162, P3, R138, c[0x0][0x168], 0x1 ;  /* 0x00005a008aa29a11 */ /* 0x000fe200078608ff */
[----:B------:R-:W-:Y:S01]  /*64c0*/  @!P1 IMAD.X R137, R144, 0x1, R137, P2 ;  /* 0x0000000190899824 */ /* 0x000fe200010e0689 */
[----:B------:R-:W-:Y:S02]  /*64d0*/  @!P1 LEA R172, P5, R142, c[0x0][0x168], 0x1 ;  /* 0x00005a008eac9a11 */ /* 0x000fe400078a08ff */
[----:B------:R-:W-:-:S02]  /*64e0*/  @!P1 IADD3 R160, P2, R143, R160, RZ ;  /* 0x000000a08fa09210 */ /* 0x000fc40007f5e0ff */
[----:B------:R-:W-:Y:S02]  /*64f0*/  @!P1 LEA.HI.X R171, R140, c[0x0][0x16c], R139, 0x1, P4 ;  /* 0x00005b008cab9a11 */ /* 0x000fe400020f0c8b */
[----:B------:R-:W-:Y:S02]  /*6500*/  @!P1 LEA.HI.X R163, R138, c[0x0][0x16c], R137, 0x1, P3 ;  /* 0x00005b008aa39a11 */ /* 0x000fe400018f0c89 */
[----:B------:R-:W-:Y:S02]  /*6510*/  @!P1 LEA R140, P3, R146, c[0x0][0x168], 0x1 ;  /* 0x00005a00928c9a11 */ /* 0x000fe400078608ff */
[----:B------:R-:W-:Y:S02]  /*6520*/  @!P1 LEA.HI.X R173, R142, c[0x0][0x16c], R141, 0x1, P5 ;  /* 0x00005b008ead9a11 */ /* 0x000fe400028f0c8d */
[----:B------:R-:W-:Y:S02]  /*6530*/  @!P1 IADD3.X R5, R144, R161, R5, P2, !PT ;  /* 0x000000a190059210 */ /* 0x000fe400017fe405 */
[----:B------:R-:W-:Y:S01]  /*6540*/  @!P1 LEA R138, P2, R148, c[0x0][0x168], 0x1 ;  /* 0x00005a00948a9a11 */ /* 0x000fe200078408ff */
[----:B------:R-:W-:Y:S01]  /*6550*/  @!PT LDS RZ, [RZ] ;  /* 0x00000000fffff984 */ /* 0x000fe20000000800 */
[----:B------:R-:W-:Y:S01]  /*6560*/  @!PT LDS RZ, [RZ] ;  /* 0x00000000fffff984 */ /* 0x000fe20000000800 */
[----:B------:R-:W-:Y:S01]  /*6570*/  @!PT LDS RZ, [RZ] ;  /* 0x00000000fffff984 */ /* 0x000fe20000000800 */
[----:B------:R1:W-:Y:S01]  /*6580*/  @!P1 LDGSTS.E.BYPASS.LTC128B.128 [R244+0x3000], [R172.64] ;  /* 0x03000000acf49fae */ /* 0x0003e2000b901d54 */
[----:B------:R-:W-:-:S02]  /*6590*/  @!P1 LEA.HI.X R141, R146, c[0x0][0x16c], R145, 0x1, P3 ;  /* 0x00005b00928d9a11 */ /* 0x000fc400018f0c91 */
[----:B------:R-:W-:Y:S01]  /*65a0*/  @!P1 LEA R176, P5, R150, c[0x0][0x168], 0x1 ;  /* 0x00005a0096b09a11 */ /* 0x000fe200078a08ff */
[----:B------:R1:W-:Y:S01]  /*65b0*/  @P1 STS.128 [R244+0x3800], RZ ;  /* 0x003800fff4001388 */ /* 0x0003e20000000c00 */
[----:B------:R-:W-:Y:S02]  /*65c0*/  @!P1 LEA.HI.X R139, R148, c[0x0][0x16c], R147, 0x1, P2 ;  /* 0x00005b00948b9a11 */ /* 0x000fe400010f0c93 */
[----:B------:R-:W-:Y:S01]  /*65d0*/  @!P1 LEA R174, P4, R152, c[0x0][0x168], 0x1 ;  /* 0x00005a0098ae9a11 */ /* 0x000fe200078808ff */
[----:B------:R-:W-:Y:S01]  /*65e0*/  @!PT LDS RZ, [RZ] ;  /* 0x00000000fffff984 */ /* 0x000fe20000000800 */
[----:B------:R-:W-:Y:S01]  /*65f0*/  @!PT LDS RZ, [RZ] ;  /* 0x00000000fffff984 */ /* 0x000fe20000000800 */
[----:B------:R-:W-:Y:S01]  /*6600*/  @!PT LDS RZ, [RZ] ;  /* 0x00000000fffff984 */ /* 0x000fe20000000800 */
[----:B------:R1:W-:Y:S01]  /*6610*/  @!P1 LDGSTS.E.BYPASS.LTC128B.128 [R244+0x3800], [R140.64] ;  /* 0x038000008cf49fae */ /* 0x0003e2000b901d54 */
[----:B------:R-:W-:Y:S02]  /*6620*/  @!P1 LEA.HI.X R177, R150, c[0x0][0x16c], R149, 0x1, P5 ;  /* 0x00005b0096b19a11 */ /* 0x000fe400028f0c95 */
[----:B------:R-:W-:Y:S01]  /*6630*/  @!P1 LEA R146, P2, R156, c[0x0][0x168], 0x1 ;  /* 0x00005a009c929a11 */ /* 0x000fe200078408ff */
[----:B------:R1:W-:Y:S01]  /*6640*/  @P1 STS.128 [R244+0x4000], RZ ;  /* 0x004000fff4001388 */ /* 0x0003e20000000c00 */
[----:B------:R-:W-:-:S02]  /*6650*/  @!P1 LEA R148, P3, R154, c[0x0][0x168], 0x1 ;  /* 0x00005a009a949a11 */ /* 0x000fc400078608ff */
[----:B------:R-:W-:Y:S01]  /*6660*/  @!P1 LEA.HI.X R175, R152, c[0x0][0x16c], R151, 0x1, P4 ;  /* 0x00005b0098af9a11 */ /* 0x000fe200020f0c97 */
[----:B------:R-:W-:Y:S01]  /*6670*/  @!PT LDS RZ, [RZ] ;  /* 0x00000000fffff984 */ /* 0x000fe20000000800 */
[----:B------:R-:W-:Y:S01]  /*6680*/  @!PT LDS RZ, [RZ] ;  /* 0x00000000fffff984 */ /* 0x000fe20000000800 */
[----:B------:R-:W-:Y:S01]  /*6690*/  @!PT LDS RZ, [RZ] ;  /* 0x00000000fffff984 */ /* 0x000fe20000000800 */
[----:B------:R1:W-:Y:S01]  /*66a0*/  @!P1 LDGSTS.E.BYPASS.LTC128B.128 [R244+0x4000], [R170.64] ;  /* 0x04000000aaf49fae */ /* 0x0003e2000b901d54 */
[----:B------:R-:W-:Y:S02]  /*66b0*/  @!P1 LEA.HI.X R147, R156, c[0x0][0x16c], R155, 0x1, P2 ;  /* 0x00005b009c939a11 */ /* 0x000fe400010f0c9b */
[----:B------:R-:W-:Y:S01]  /*66c0*/  @!P1 LEA.HI.X R149, R154, c[0x0][0x16c], R153, 0x1, P3 ;  /* 0x00005b009a959a11 */ /* 0x000fe200018f0c99 */
[----:B------:R1:W-:Y:S01]  /*66d0*/  @P1 STS.128 [R244+0x4800], RZ ;  /* 0x004800fff4001388 */ /* 0x0003e20000000c00 */
[----:B------:R-:W-:Y:S02]  /*66e0*/  @!P1 LEA R156, P5, R157, c[0x0][0x168], 0x1 ;  /* 0x00005a009d9c9a11 */ /* 0x000fe400078a08ff */
[----:B------:R-:W-:Y:S01]  /*66f0*/  @!P1 LEA R154, P4, R158, c[0x0][0x168], 0x1 ;  /* 0x00005a009e9a9a11 */ /* 0x000fe200078808ff */
[----:B------:R-:W-:Y:S01]  /*6700*/  @!PT LDS RZ, [RZ] ;  /* 0x00000000fffff984 */ /* 0x000fe20000000800 */
[----:B------:R-:W-:Y:S01]  /*6710*/  @!PT LDS RZ, [RZ] ;  /* 0x00000000fffff984 */ /* 0x000fe20000000800 */
[----:B------:R-:W-:Y:S01]  /*6720*/  @!PT LDS RZ, [RZ] ;  /* 0x00000000fffff984 */ /* 0x000fe20000000800 */
[----:B------:R1:W-:Y:S01]  /*6730*/  @!P1 LDGSTS.E.BYPASS.LTC128B.128 [R244+0x4800], [R138.64] ;  /* 0x048000008af49fae */ /* 0x0003e2000b901d54 */
[----:B------:R-:W-:-:S02]  /*6740*/  @!P1 LEA R152, P3, R159, c[0x0][0x168], 0x1 ;  /* 0x00005a009f989a11 */ /* 0x000fc400078608ff */
[----:B------:R-:W-:Y:S01]  /*6750*/  @!P1 LEA.HI.X R157, R157, c[0x0][0x16c], R136, 0x1, P5 ;  /* 0x00005b009d9d9a11 */ /* 0x000fe200028f0c88 */
[----:B------:R1:W-:Y:S01]  /*6760*/  @P1 STS.128 [R244+0x5000], RZ ;  /* 0x005000fff4001388 */ /* 0x0003e20000000c00 */
[----:B------:R-:W-:Y:S02]  /*6770*/  @!P1 LEA R150, P2, R160, c[0x0][0x168], 0x1 ;  /* 0x00005a00a0969a11 */ /* 0x000fe400078408ff */
[----:B------:R-:W-:Y:S01]  /*6780*/  @!P1 LEA.HI.X R155, R158, c[0x0][0x16c], R165, 0x1, P4 ;  /* 0x00005b009e9b9a11 */ /* 0x000fe200020f0ca5 */
[----:B------:R-:W-:Y:S01]  /*6790*/  @!PT LDS RZ, [RZ] ;  /* 0x00000000fffff984 */ /* 0x000fe20000000800 */
[----:B------:R-:W-:Y:S01]  /*67a0*/  @!PT LDS RZ, [RZ] ;  /* 0x00000000fffff984 */ /* 0x000fe20000000800 */
[----:B------:R-:W-:Y:S01]  /*67b0*/  @!PT LDS RZ, [RZ] ;  /* 0x00000000fffff984 */ /* 0x000fe20000000800 */
[----:B------:R1:W-:Y:S01]  /*67c0*/  @!P1 LDGSTS.E.BYPASS.LTC128B.128 [R244+0x5000], [R176.64] ;  /* 0x05000000b0f49fae */ /* 0x0003e2000b901d54 */
[----:B------:R-:W-:Y:S02]  /*67d0*/  @!P1 LEA.HI.X R153, R159, c[0x0][0x16c], R0, 0x1, P3 ;  /* 0x00005b009f999a11 */ /* 0x000fe400018f0c00 */
[----:B------:R-:W-:Y:S01]  /*67e0*/  @!P1 LEA.HI.X R151, R160, c[0x0][0x16c], R5, 0x1, P2 ;  /* 0x00005b00a0979a11 */ /* 0x000fe200010f0c05 */
[----:B------:R1:W-:Y:S04]  /*67f0*/  @P1 STS.128 [R244+0x5800], RZ ;  /* 0x005800fff4001388 */ /* 0x0003e80000000c00 */
[----:B------:R-:W-:Y:S01]  /*6800*/  @!PT LDS RZ, [RZ] ;  /* 0x00000000fffff984 */ /* 0x000fe20000000800 */
[----:B------:R-:W-:Y:S01]  /*6810*/  @!PT LDS RZ, [RZ] ;  /* 0x00000000fffff984 */ /* 0x000fe20000000800 */
[----:B------:R-:W-:Y:S01]  /*6820*/  @!PT LDS RZ, [RZ] ;  /* 0x00000000fffff984 */ /* 0x000fe20000000800 */
[----:B------:R1:W-:Y:S04]  /*6830*/  @!P1 LDGSTS.E.BYPASS.LTC128B.128 [R244+0x5800], [R174.64] ;  /* 0x05800000aef49fae */ /* 0x0003e8000b901d54 */
        /* <DEDUP_REMOVED lines=35> */
[----:B------:R1:W-:Y:S01]  /*6a70*/  @P1 STS.128 [R244+0x9800], RZ ;  /* 0x009800fff4001388 */ /* 0x0003e20000000c00 */
[----:B------:R-:W-:Y:S05]  /*6a80*/  @P1 BRA `(.L_x_764) ;  /* 0x000000c000001947 */ /* 0x000fea0003800000 */
[----:B------:R-:W-:Y:S01]  /*6a90*/  IMAD.U32 R0, RZ, RZ, UR4 ;  /* 0x00000004ff007e24 */ /* 0x000fe2000f8e00ff */
[----:B------:R-:W-:-:S02]  /*6aa0*/  ULDC UR5, c[0x0][0x19c] ;  /* 0x0000670000057ab9 */ /* 0x000fc40000000800 */
[----:B------:R-:W-:Y:S01]  /*6ab0*/  UIMAD UR5, UR5, 0xf0, URZ ;  /* 0x000000f0050578a4 */ /* 0x000fe2000f8e023f */
[----:B------:R-:W-:-:S05]  /*6ac0*/  IMAD.WIDE.U32 R136, R0, 0xf0, R202 ;  /* 0x000000f000887825 */ /* 0x000fca00078e00ca */
[----:B------:R-:W-:-:S04]  /*6ad0*/  IADD3 R5, P1, R143, R136, RZ ;  /* 0x000000888f057210 */ /* 0x000fc80007f3e0ff */
[----:B------:R-:W-:Y:S02]  /*6ae0*/  IADD3.X R0, R144, UR5, R137, P1, !PT ;  /* 0x0000000590007c10 */ /* 0x000fe40008ffe489 */
[----:B------:R-:W-:-:S04]  /*6af0*/  LEA R136, P1, R5, c[0x0][0x168], 0x1 ;  /* 0x00005a0005887a11 */ /* 0x000fc800078208ff */
[----:B------:R-:W-:-:S05]  /*6b00*/  LEA.HI.X R137, R5, c[0x0][0x16c], R0, 0x1, P1 ;  /* 0x00005b0005897a11 */ /* 0x000fca00008f0c00 */
[----:B------:R-:W-:Y:S01]  /*6b10*/  @!PT LDS RZ, [RZ] ;  /* 0x00000000fffff984 */ /* 0x000fe20000000800 */
[----:B------:R-:W-:Y:S01]  /*6b20*/  @!PT LDS RZ, [RZ] ;  /* 0x00000000fffff984 */ /* 0x000fe20000000800 */
[----:B------:R-:W-:Y:S01]  /*6b30*/  @!PT LDS RZ, [RZ] ;  /* 0x00000000fffff984 */ /* 0x000fe20000000800 */
[----:B------:R2:W-:Y:S04]  /*6b40*/  LDGSTS.E.BYPASS.LTC128B.128 [R244+0x9800], [R136.64] ;  /* 0x0980000088f47fae */ /* 0x0005e8000b901d54 */
.L_x_764:
[----:B------:R-:W-:Y:S05]  /*6b50*/  BSYNC B0 ;  /* 0x0000000000007941 */ /* 0x000fea0003800000 */
.L_x_763:
[----:B------:R-:W0:Y:S01]  /*6b60*/  LDGDEPBAR ;  /* 0x00000000000079af */ /* 0x000e220000000000 */
[----:B------:R-:W-:-:S04]  /*6b70*/  IADD3 R202, P1, R143, R202, RZ ;  /* 0x000000ca8fca7210 */ /* 0x000fc80007f3e0ff */
[----:B------:R-:W-:Y:S02]  /*6b80*/  IADD3.X R203, R144, R203, RZ, P1, !PT ;  /* 0x000000cb90cb7210 */ /* 0x000fe40000ffe4ff */
.L_x_760:
[----:B------:R-:W-:-:S04]  /*6b90*/  IADD3 R0, R2, UR24, RZ ;  /* 0x0000001802007c10 */ /* 0x000fc8000fffe0ff */
[C---:B------:R-:W-:Y:S02]  /*6ba0*/  IADD3 R5, R0.reuse, 0x1, RZ ;  /* 0x0000000100057810 */ /* 0x040fe40007ffe0ff */
[C---:B------:R-:W-:Y:S02]  /*6bb0*/  IADD3 R2, R0.reuse, 0x8, RZ ;  /* 0x0000000800027810 */ /* 0x040fe40007ffe0ff */
[CC--:B------:R-:W-:Y:S02]  /*6bc0*/  ISETP.GE.AND P4, PT, R5.reuse, R209.reuse, PT ;  /* 0x000000d10500720c */ /* 0x0c0fe40003f86270 */
[-C--:B------:R-:W-:Y:S02]  /*6bd0*/  ISETP.GE.AND P6, PT, R5, R208.reuse, PT ;  /* 0x000000d00500720c */ /* 0x080fe40003fc6270 */
[----:B------:R-:W-:Y:S02]  /*6be0*/  ISETP.GE.AND P1, PT, R0, R208, PT ;  /* 0x000000d00000720c */ /* 0x000fe40003f26270 */
[----:B------:R-:W-:-:S02]  /*6bf0*/  ISETP.GE.AND P3, PT, R2, R209, PT ;  /* 0x000000d10200720c */ /* 0x000fc40003f66270 */
[C---:B--2---:R-:W-:Y:S02]  /*6c00*/  IADD3 R136, R0.reuse, 0x9, RZ ;  /* 0x0000000900887810 */ /* 0x044fe40007ffe0ff */
[----:B------:R-:W-:Y:S02]  /*6c10*/  IADD3 R5, R0, 0x10, RZ ;  /* 0x0000001000057810 */ /* 0x000fe40007ffe0ff */
[----:B------:R-:W-:Y:S02]  /*6c20*/  ISETP.GE.AND P2, PT, R2, R208, PT ;  /* 0x000000d00200720c */ /* 0x000fe40003f46270 */
[----:B------:R-:W-:Y:S02]  /*6c30*/  FSEL R2, R42, -INF , !P1 ;  /* 0xff8000002a027808 */ /* 0x000fe40004800000 */
[----:B------:R-:W-:Y:S02]  /*6c40*/  FSEL R235, R43, -INF , !P6 ;  /* 0xff8000002beb7808 */ /* 0x000fe40007000000 */
[----:B------:R-:W-:-:S02]  /*6c50*/  FSEL R233, R36, -INF , !P3 ;  /* 0xff80000024e97808 */ /* 0x000fc40005800000 */
[CC--:B------:R-:W-:Y:S02]  /*6c60*/  ISETP.GE.AND P1, PT, R136.reuse, R209.reuse, PT ;  /* 0x000000d18800720c */ /* 0x0c0fe40003f26270 */
[-C--:B------:R-:W-:Y:S02]  /*6c70*/  ISETP.GE.AND P5, PT, R136, R208.reuse, PT ;  /* 0x000000d08800720c */ /* 0x080fe40003fa6270 */
[C---:B------:R-:W-:Y:S02]  /*6c80*/  ISETP.GE.AND P6, PT, R5.reuse, R209, PT ;  /* 0x000000d10500720c */ /* 0x040fe40003fc6270 */
[----:B------:R-:W-:Y:S02]  /*6c90*/  ISETP.GE.AND P3, PT, R5, R208, PT ;  /* 0x000000d00500720c */ /* 0x000fe40003f66270 */
[C---:B------:R-:W-:Y:S02]  /*6ca0*/  IADD3 R42, R0.reuse, 0x11, RZ ;  /* 0x00000011002a7810 */ /* 0x040fe40007ffe0ff */
[----:B------:R-:W-:-:S02]  /*6cb0*/  IADD3 R5, R0, 0x18, RZ ;  /* 0x0000001800057810 */ /* 0x000fc40007ffe0ff */
[----:B------:R-:W-:Y:S02]  /*6cc0*/  FSEL R38, R38, -INF , !P2 ;  /* 0xff80000026267808 */ /* 0x000fe40005000000 */
[----:B------:R-:W-:Y:S02]  /*6cd0*/  FSEL R37, R37, -INF , !P1 ;  /* 0xff80000025257808 */ /* 0x000fe40004800000 */
[----:B------:R-:W-:Y:S02]  /*6ce0*/  FSEL R237, R39, -INF , !P5 ;  /* 0xff80000027ed7808 */ /* 0x000fe40006800000 */
[----:B------:R-:W-:Y:S02]  /*6cf0*/  FSEL R32, R32, -INF , !P6 ;  /* 0xff80000020207808 */ /* 0x000fe40007000000 */
[C---:B------:R-:W-:Y:S02]  /*6d00*/  ISETP.GE.AND P2, PT, R42.reuse, R209, PT ;  /* 0x000000d12a00720c */ /* 0x040fe40003f46270 */
[----:B------:R-:W-:-:S02]  /*6d10*/  ISETP.GE.AND P1, PT, R42, R208, PT ;  /* 0x000000d02a00720c */ /* 0x000fc40003f26270 */
[C---:B------:R-:W-:Y:S02]  /*6d20*/  ISETP.GE.AND P5, PT, R5.reuse, R209, PT ;  /* 0x000000d10500720c */ /* 0x040fe40003fa6270 */
[----:B------:R-:W-:Y:S02]  /*6d30*/  ISETP.GE.AND P6, PT, R5, R208, PT ;  /* 0x000000d00500720c */ /* 0x000fe40003fc6270 */
[C---:B------:R-:W-:Y:S02]  /*6d40*/  IADD3 R36, R0.reuse, 0x19, RZ ;  /* 0x0000001900247810 */ /* 0x040fe40007ffe0ff */
[----:B------:R-:W-:Y:S02]  /*6d50*/  IADD3 R5, R0, 0x20, RZ ;  /* 0x0000002000057810 */ /* 0x000fe40007ffe0ff */
[----:B------:R-:W-:Y:S02]  /*6d60*/  FSEL R39, R34, -INF , !P3 ;  /* 0xff80000022277808 */ /* 0x000fe40005800000 */
[----:B------:R-:W-:-:S02]  /*6d70*/  FSEL R42, R33, -INF , !P2 ;  /* 0xff800000212a7808 */ /* 0x000fc40005000000 */
[----:B------:R-:W-:Y:S02]  /*6d80*/  FSEL R35, R35, -INF , !P1 ;  /* 0xff80000023237808 */ /* 0x000fe40004800000 */
[----:B------:R-:W-:Y:S02]  /*6d90*/  FSEL R28, R28, -INF , !P5 ;  /* 0xff8000001c1c7808 */ /* 0x000fe40006800000 */
[CC--:B------:R-:W-:Y:S02]  /*6da0*/  ISETP.GE.AND P3, PT, R36.reuse, R209.reuse, PT ;  /* 0x000000d12400720c */ /* 0x0c0fe40003f66270 */
[-C--:B------:R-:W-:Y:S02]  /*6db0*/  ISETP.GE.AND P2, PT, R36, R208.reuse, PT ;  /* 0x000000d02400720c */ /* 0x080fe40003f46270 */
[C---:B------:R-:W-:Y:S02]  /*6dc0*/  ISETP.GE.AND P1, PT, R5.reuse, R209, PT ;  /* 0x000000d10500720c */ /* 0x040fe40003f26270 */
[----:B------:R-:W-:-:S02]  /*6dd0*/  ISETP.GE.AND P5, PT, R5, R208, PT ;  /* 0x000000d00500720c */ /* 0x000fc40003fa6270 */
[C---:B------:R-:W-:Y:S02]  /*6de0*/  IADD3 R34, R0.reuse, 0x21, RZ ;  /* 0x0000002100227810 */ /* 0x040fe40007ffe0ff */
[----:B------:R-:W-:Y:S02]  /*6df0*/  IADD3 R5, R0, 0x28, RZ ;  /* 0x0000002800057810 */ /* 0x000fe40007ffe0ff */
[----:B------:R-:W-:Y:S02]  /*6e00*/  FSEL R33, R30, -INF , !P6 ;  /* 0xff8000001e217808 */ /* 0x000fe40007000000 */
        /* <DEDUP_REMOVED lines=9> */
[----:B-1----:R-:W-:Y:S02]  /*6ea0*/  FSEL R168, R26, -INF , !P5 ;  /* 0xff8000001aa87808 */ /* 0x002fe40006800000 */
        /* <DEDUP_REMOVED lines=29> */
[----:B------:R-:W-:Y:S02]  /*7080*/  IADD3 R12, R0, 0x49, RZ ;  /* 0x00000049000c7810 */ /* 0x000fe40007ffe0ff */
[----:B------:R-:W-:Y:S02]  /*7090*/  FSEL R136, R14, -INF , !P3 ;  /* 0xff8000000e887808 */ /* 0x000fe40005800000 */
[----:B------:R-:W-:Y:S02]  /*70a0*/  FSEL R143, R13, -INF , !P2 ;  /* 0xff8000000d8f7808 */ /* 0x000fe40005000000 */
[----:B------:R-:W-:Y:S02]  /*70b0*/  FSEL R139, R15, -INF , !P1 ;  /* 0xff8000000f8b7808 */ /* 0x000fe40004800000 */
[----:B------:R-:W-:Y:S02]  /*70c0*/  FSEL R146, R8, -INF , !P5 ;  /* 0xff80000008927808 */ /* 0x000fe40006800000 */
[----:B------:R-:W-:-:S02]  /*70d0*/  FSEL R147, R10, -INF , !P6 ;  /* 0xff8000000a937808 */ /* 0x000fc40007000000 */
[CC--:B------:R-:W-:Y:S02]  /*70e0*/  ISETP.GE.AND P3, PT, R16.reuse, R209.reuse, PT ;  /* 0x000000d11000720c */ /* 0x0c0fe40003f66270 */
[-C--:B------:R-:W-:Y:S02]  /*70f0*/  ISETP.GE.AND P2, PT, R16, R208.reuse, PT ;  /* 0x000000d01000720c */ /* 0x080fe40003f46270 */
[CC--:B------:R-:W-:Y:S02]  /*7100*/  ISETP.GE.AND P1, PT, R5.reuse, R209.reuse, PT ;  /* 0x000000d10500720c */ /* 0x0c0fe40003f26270 */
[----:B------:R-:W-:Y:S02]  /*7110*/  ISETP.GE.AND P5, PT, R5, R208, PT ;  /* 0x000000d00500720c */ /* 0x000fe40003fa6270 */
[----:B------:R-:W-:Y:S02]  /*7120*/  ISETP.GE.AND P6, PT, R12, R209, PT ;  /* 0x000000d10c00720c */ /* 0x000fe40003fc6270 */
[----:B------:R-:W-:-:S02]  /*7130*/  IADD3 R5, R0, 0x50, RZ ;  /* 0x0000005000057810 */ /* 0x000fc40007ffe0ff */
[----:B------:R-:W-:Y:S02]  /*7140*/  IADD3 R8, R0, 0x51, RZ ;  /* 0x0000005100087810 */ /* 0x000fe40007ffe0ff */
[----:B------:R-:W-:Y:S02]  /*7150*/  FSEL R155, R9, -INF , !P3 ;  /* 0xff800000099b7808 */ /* 0x000fe40005800000 */
[----:B------:R-:W-:Y:S02]  /*7160*/  FSEL R142, R11, -INF , !P2 ;  /* 0xff8000000b8e7808 */ /* 0x000fe40005000000 */
[----:B------:R-:W-:Y:S02]  /*7170*/  FSEL R148, R52, -INF , !P1 ;  /* 0xff80000034947808 */ /* 0x000fe40004800000 */
[----:B------:R-:W-:Y:S02]  /*7180*/  FSEL R144, R54, -INF , !P5 ;  /* 0xff80000036907808 */ /* 0x000fe40006800000 */
[----:B------:R-:W-:-:S02]  /*7190*/  FSEL R157, R53, -INF , !P6 ;  /* 0xff800000359d7808 */ /* 0x000fc40007000000 */
[-C--:B------:R-:W-:Y:S02]  /*71a0*/  ISETP.GE.AND P3, PT, R12, R208.reuse, PT ;  /* 0x000000d00c00720c */ /* 0x080fe40003f66270 */
[CC--:B------:R-:W-:Y:S02]  /*71b0*/  ISETP.GE.AND P2, PT, R5.reuse, R209.reuse, PT ;  /* 0x000000d10500720c */ /* 0x0c0fe40003f46270 */
[-C--:B------:R-:W-:Y:S02]  /*71c0*/  ISETP.GE.AND P1, PT, R5, R208.reuse, PT ;  /* 0x000000d00500720c */ /* 0x080fe40003f26270 */
[C---:B------:R-:W-:Y:S02]  /*71d0*/  ISETP.GE.AND P5, PT, R8.reuse, R209, PT ;  /* 0x000000d10800720c */ /* 0x040fe40003fa6270 */
[----:B------:R-:W-:Y:S02]  /*71e0*/  ISETP.GE.AND P6, PT, R8, R208, PT ;  /* 0x000000d00800720c */ /* 0x000fe40003fc6270 */
[----:B------:R-:W-:-:S02]  /*71f0*/  IADD3 R5, R0, 0x58, RZ ;  /* 0x0000005800057810 */ /* 0x000fc40007ffe0ff */
[----:B------:R-:W-:Y:S02]  /*7200*/  IADD3 R8, R0, 0x59, RZ ;  /* 0x0000005900087810 */ /* 0x000fe40007ffe0ff */
[----:B------:R-:W-:Y:S02]  /*7210*/  FSEL R153, R55, -INF , !P3 ;  /* 0xff80000037997808 */ /* 0x000fe40005800000 */
[----:B------:R-:W-:Y:S02]  /*7220*/  FSEL R249, R48, -INF , !P2 ;  /* 0xff80000030f97808 */ /* 0x000fe40005000000 */
[----:B------:R-:W-:Y:S02]  /*7230*/  FSEL R159, R50, -INF , !P1 ;  /* 0xff800000329f7808 */ /* 0x000fe40004800000 */
[----:B------:R-:W-:Y:S02]  /*7240*/  FSEL R169, R49, -INF , !P5 ;  /* 0xff80000031a97808 */ /* 0x000fe40006800000 */
[----:B------:R-:W-:-:S02]  /*7250*/  ISETP.GE.AND P3, PT, R5, R209, PT ;  /* 0x000000d10500720c */ /* 0x000fc40003f66270 */
[-C--:B------:R-:W-:Y:S02]  /*7260*/  ISETP.GE.AND P2, PT, R5, R208.reuse, PT ;  /* 0x000000d00500720c */ /* 0x080fe40003f46270 */
[C---:B------:R-:W-:Y:S02]  /*7270*/  ISETP.GE.AND P1, PT, R8.reuse, R209, PT ;  /* 0x000000d10800720c */ /* 0x040fe40003f26270 */
[----:B------:R-:W-:Y:S02]  /*7280*/  ISETP.GE.AND P5, PT, R8, R208, PT ;  /* 0x000000d00800720c */ /* 0x000fe40003fa6270 */
[C---:B------:R-:W-:Y:S02]  /*7290*/  IADD3 R5, R0.reuse, 0x60, RZ ;  /* 0x0000006000057810 */ /* 0x040fe40007ffe0ff */
[----:B------:R-:W-:Y:S02]  /*72a0*/  IADD3 R8, R0, 0x61, RZ ;  /* 0x0000006100087810 */ /* 0x000fe40007ffe0ff */
[----:B------:R-:W-:-:S02]  /*72b0*/  FSEL R150, R51, -INF , !P6 ;  /* 0xff80000033967808 */ /* 0x000fc40007000000 */
[----:B------:R-:W-:Y:S02]  /*72c0*/  FSEL R245, R44, -INF , !P3 ;  /* 0xff8000002cf57808 */ /* 0x000fe40005800000 */
[----:B------:R-:W-:Y:S02]  /*72d0*/  FSEL R251, R46, -INF , !P2 ;  /* 0xff8000002efb7808 */ /* 0x000fe40005000000 */
[----:B------:R-:W-:Y:S02]  /*72e0*/  FSEL R175, R45, -INF , !P1 ;  /* 0xff8000002daf7808 */ /* 0x000fe40004800000 */
[CC--:B------:R-:W-:Y:S02]  /*72f0*/  ISETP.GE.AND P6, PT, R5.reuse, R209.reuse, PT ;  /* 0x000000d10500720c */ /* 0x0c0fe40003fc6270 */
[----:B------:R-:W-:Y:S02]  /*7300*/  ISETP.GE.AND P3, PT, R5, R208, PT ;  /* 0x000000d00500720c */ /* 0x000fe40003f66270 */
[----:B------:R-:W-:-:S02]  /*7310*/  ISETP.GE.AND P2, PT, R8, R209, PT ;  /* 0x000000d10800720c */ /* 0x000fc40003f46270 */
[----:B------:R-:W-:Y:S02]  /*7320*/  ISETP.GE.AND P1, PT, R8, R208, PT ;  /* 0x000000d00800720c */ /* 0x000fe40003f26270 */
[C---:B------:R-:W-:Y:S02]  /*7330*/  IADD3 R5, R0.reuse, 0x68, RZ ;  /* 0x0000006800057810 */ /* 0x040fe40007ffe0ff */
[----:B------:R-:W-:Y:S02]  /*7340*/  IADD3 R8, R0, 0x69, RZ ;  /* 0x0000006900087810 */ /* 0x000fe40007ffe0ff */
[----:B------:R-:W-:Y:S02]  /*7350*/  FSEL R163, R47, -INF , !P5 ;  /* 0xff8000002fa37808 */ /* 0x000fe40006800000 */
[----:B------:R-:W-:Y:S02]  /*7360*/  FSEL R219, R132, -INF , !P6 ;  /* 0xff80000084db7808 */ /* 0x000fe40007000000 */
[----:B------:R-:W-:-:S02]  /*7370*/  FSEL R181, R134, -INF , !P3 ;  /* 0xff80000086b57808 */ /* 0x000fc40005800000 */
[----:B------:R-:W-:Y:S02]  /*7380*/  FSEL R197, R133, -INF , !P2 ;  /* 0xff80000085c57808 */ /* 0x000fe40005000000 */
        /* <DEDUP_REMOVED lines=39> */
[----:B------:R-:W-:Y:S02]  /*7600*/  ISETP.GE.AND P3, PT, R5, R208, PT ;  /* 0x000000d00500720c */ /* 0x000fe40003f66270 */
[----:B------:R-:W-:-:S02]  /*7610*/  ISETP.GE.AND P2, PT, R8, R209, PT ;  /* 0x000000d10800720c */ /* 0x000fc40003f46270 */
[----:B------:R-:W-:Y:S02]  /*7620*/  ISETP.GE.AND P1, PT, R8, R208, PT ;  /* 0x000000d00800720c */ /* 0x000fe40003f26270 */
[----:B------:R-:W-:Y:S02]  /*7630*/  IADD3 R8, R0, 0x91, RZ ;  /* 0x0000009100087810 */ /* 0x000fe40007ffe0ff */
[----:B------:R-:W-:Y:S02]  /*7640*/  FSEL R207, R123, -INF , !P6 ;  /* 0xff8000007bcf7808 */ /* 0x000fe40007000000 */
[----:B------:R-:W-:Y:S02]  /*7650*/  FMNMX.FTZ R9, R2, R235, !PT ;  /* 0x000000eb02097209 */ /* 0x000fe40007810000 */
[----:B------:R-:W-:Y:S02]  /*7660*/  ISETP.GE.AND P6, PT, R5, R209, PT ;  /* 0x000000d10500720c */ /* 0x000fe40003fc6270 */
[----:B------:R-:W-:-:S02]  /*7670*/  IADD3 R5, R0, 0x90, RZ ;  /* 0x0000009000057810 */ /* 0x000fc40007ffe0ff */
[----:B------:R-:W-:Y:S02]  /*7680*/  FSEL R179, R114, -INF , !P3 ;  /* 0xff80000072b37808 */ /* 0x000fe40005800000 */
[----:B------:R-:W-:Y:S02]  /*7690*/  FSEL R165, R113, -INF , !P2 ;  /* 0xff80000071a57808 */ /* 0x000fe40005000000 */
[C---:B------:R-:W-:Y:S02]  /*76a0*/  ISETP.GE.AND P3, PT, R8.reuse, R209, PT ;  /* 0x000000d10800720c */ /* 0x040fe40003f66270 */
[----:B------:R-:W-:Y:S02]  /*76b0*/  ISETP.GE.AND P2, PT, R8, R208, PT ;  /* 0x000000d00800720c */ /* 0x000fe40003f46270 */
[----:B------:R-:W-:Y:S02]  /*76c0*/  FMNMX.FTZ R8, R38, R9, !PT ;  /* 0x0000000926087209 */ /* 0x000fe40007810000 */
[----:B------:R-:W-:-:S02]  /*76d0*/  FSEL R183, R119, -INF , !P5 ;  /* 0xff80000077b77808 */ /* 0x000fc40006800000 */
[-C--:B------:R-:W-:Y:S02]  /*76e0*/  ISETP.GE.AND P5, PT, R5, R209.reuse, PT ;  /* 0x000000d10500720c */ /* 0x080fe40003fa6270 */
[----:B------:R-:W-:Y:S02]  /*76f0*/  FMNMX.FTZ R8, R237, R8, !PT ;  /* 0x00000008ed087209 */ /* 0x000fe40007810000 */
[----:B------:R-:W-:Y:S02]  /*7700*/  FSEL R135, R108, -INF , !P5 ;  /* 0xff8000006c877808 */ /* 0x000fe40006800000 */
[----:B------:R-:W-:Y:S02]  /*7710*/  ISETP.GE.AND P5, PT, R0, R209, PT ;  /* 0x000000d10000720c */ /* 0x000fe40003fa6270 */
[----:B------:R-:W-:Y:S02]  /*7720*/  FMNMX.FTZ R8, R39, R8, !PT ;  /* 0x0000000827087209 */ /* 0x000fe40007810000 */
[----:B------:R-:W-:-:S02]  /*7730*/  FSEL R41, R41, -INF , !P4 ;  /* 0xff80000029297808 */ /* 0x000fc40006000000 */
[----:B------:R-:W-:Y:S02]  /*7740*/  FSEL R40, R40, -INF , !P5 ;  /* 0xff80000028287808 */ /* 0x000fe40006800000 */
[----:B------:R-:W-:Y:S02]  /*7750*/  FMNMX.FTZ R10, R35, R8, !PT ;  /* 0x00000008230a7209 */ /* 0x000fe40007810000 */
[----:B------:R-:W-:Y:S02]  /*7760*/  FMNMX.FTZ R8, R40, R41, !PT ;  /* 0x0000002928087209 */ /* 0x000fe40007810000 */
[----:B------:R-:W-:Y:S02]  /*7770*/  FMNMX.FTZ R10, R33, R10, !PT ;  /* 0x0000000a210a7209 */ /* 0x000fe40007810000 */
[----:B------:R-:W-:Y:S02]  /*7780*/  FSEL R171, R112, -INF , !P6 ;  /* 0xff80000070ab7808 */ /* 0x000fe40007000000 */
[----:B------:R-:W-:-:S02]  /*7790*/  FMNMX.FTZ R8, R233, R8, !PT ;  /* 0x00000008e9087209 */ /* 0x000fc40007810000 */
[----:B------:R-:W-:Y:S02]  /*77a0*/  ISETP.GE.AND P6, PT, R5, R208, PT ;  /* 0x000000d00500720c */ /* 0x000fe40003fc6270 */
[----:B------:R-:W-:Y:S02]  /*77b0*/  FMNMX.FTZ R9, R31, R10, !PT ;  /* 0x0000000a1f097209 */ /* 0x000fe40007810000 */
[----:B------:R-:W-:Y:S02]  /*77c0*/  IADD3 R5, R0, 0x98, RZ ;  /* 0x0000009800057810 */ /* 0x000fe40007ffe0ff */
[----:B------:R-:W-:Y:S02]  /*77d0*/  FMNMX.FTZ R11, R37, R8, !PT ;  /* 0x00000008250b7209 */ /* 0x000fe40007810000 */
[----:B------:R-:W-:Y:S02]  /*77e0*/  FSEL R177, R115, -INF , !P1 ;  /* 0xff80000073b17808 */ /* 0x000fe40004800000 */
[----:B------:R-:W-:-:S02]  /*77f0*/  FMNMX.FTZ R9, R168, R9, !PT ;  /* 0x00000009a8097209 */ /* 0x000fc40007810000 */
[C---:B------:R-:W-:Y:S02]  /*7800*/  ISETP.GE.AND P4, PT, R5.reuse, R209, PT ;  /* 0x000000d10500720c */ /* 0x040fe40003f86270 */
[----:B------:R-:W-:Y:S02]  /*7810*/  ISETP.GE.AND P1, PT, R5, R208, PT ;  /* 0x000000d00500720c */ /* 0x000fe40003f26270 */
[----:B------:R-:W-:Y:S02]  /*7820*/  IADD3 R5, R0, 0x99, RZ ;  /* 0x0000009900057810 */ /* 0x000fe40007ffe0ff */
[----:B------:R-:W-:Y:S02]  /*7830*/  FMNMX.FTZ R11, R32, R11, !PT ;  /* 0x0000000b200b7209 */ /* 0x000fe40007810000 */
[----:B------:R-:W-:Y:S02]  /*7840*/  FMNMX.FTZ R9, R166, R9, !PT ;  /* 0x00000009a6097209 */ /* 0x000fe40007810000 */
[----:B------:R-:W-:-:S02]  /*7850*/  FSEL R161, R110, -INF , !P6 ;  /* 0xff8000006ea17808 */ /* 0x000fc40007000000 */
[----:B------:R-:W-:Y:S02]  /*7860*/  FSEL R109, R109, -INF , !P3 ;  /* 0xff8000006d6d7808 */ /* 0x000fe40005800000 */
[C---:B------:R-:W-:Y:S02]  /*7870*/  ISETP.GE.AND P6, PT, R5.reuse, R209, PT ;  /* 0x000000d10500720c */ /* 0x040fe40003fc6270 */
[----:B------:R-:W-:Y:S02]  /*7880*/  ISETP.GE.AND P3, PT, R5, R208, PT ;  /* 0x000000d00500720c */ /* 0x000fe40003f66270 */
[----:B------:R-:W-:Y:S02]  /*7890*/  IADD3 R5, R0, 0xa0, RZ ;  /* 0x000000a000057810 */ /* 0x000fe40007ffe0ff */
[----:B------:R-:W-:Y:S02]  /*78a0*/  FMNMX.FTZ R11, R42, R11, !PT ;  /* 0x0000000b2a0b7209 */ /* 0x000fe40007810000 */
[----:B------:R-:W-:-:S02]  /*78b0*/  FMNMX.FTZ R9, R164, R9, !PT ;  /* 0x00000009a4097209 */ /* 0x000fc40007810000 */
[----:B------:R-:W-:Y:S02]  /*78c0*/  FSEL R151, R111, -INF , !P2 ;  /* 0xff8000006f977808 */ /* 0x000fe40005000000 */
[C---:B------:R-:W-:Y:S02]  /*78d0*/  ISETP.GE.AND P5, PT, R5.reuse, R209, PT ;  /* 0x000000d10500720c */ /* 0x040fe40003fa6270 */
[----:B------:R-:W-:Y:S02]  /*78e0*/  ISETP.GE.AND P2, PT, R5, R208, PT ;  /* 0x000000d00500720c */ /* 0x000fe40003f46270 */
[----:B------:R-:W-:Y:S02]  /*78f0*/  FMNMX.FTZ R12, R28, R11, !PT ;  /* 0x0000000b1c0c7209 */ /* 0x000fe40007810000 */
[----:B------:R-:W-:Y:S02]  /*7900*/  IADD3 R5, R0, 0xa1, RZ ;  /* 0x000000a100057810 */ /* 0x000fe40007ffe0ff */
[----:B------:R-:W-:-:S02]  /*7910*/  FMNMX.FTZ R10, R162, R9, !PT ;  /* 0x00000009a20a7209 */ /* 0x000fc40007810000 */
[----:B------:R-:W-:Y:S02]  /*7920*/  IADD3 R8, R0, 0xa8, RZ ;  /* 0x000000a800087810 */ /* 0x000fe40007ffe0ff */
[----:B------:R-:W-:Y:S02]  /*7930*/  FSEL R129, R104, -INF , !P4 ;  /* 0xff80000068817808 */ /* 0x000fe40006000000 */
[----:B------:R-:W-:Y:S02]  /*7940*/  FSEL R149, R106, -INF , !P1 ;  /* 0xff8000006a957808 */ /* 0x000fe40004800000 */
[----:B------:R-:W-:Y:S02]  /*7950*/  FMNMX.FTZ R9, R43, R12, !PT ;  /* 0x0000000c2b097209 */ /* 0x000fe40007810000 */
[C---:B------:R-:W-:Y:S02]  /*7960*/  ISETP.GE.AND P4, PT, R5.reuse, R209, PT ;  /* 0x000000d10500720c */ /* 0x040fe40003f86270 */
[----:B------:R-:W-:-:S02]  /*7970*/  ISETP.GE.AND P1, PT, R5, R208, PT ;  /* 0x000000d00500720c */ /* 0x000fc40003f26270 */
[----:B------:R-:W-:Y:S02]  /*7980*/  FMNMX.FTZ R11, R137, R10, !PT ;  /* 0x0000000a890b7209 */ /* 0x000fe40007810000 */
[----:B------:R-:W-:Y:S02]  /*7990*/  FSEL R5, R105, -INF , !P6 ;  /* 0xff80000069057808 */ /* 0x000fe40007000000 */
[----:B------:R-:W-:Y:S02]  /*79a0*/  FSEL R145, R107, -INF , !P3 ;  /* 0xff8000006b917808 */ /* 0x000fe40005800000 */
[C---:B------:R-:W-:Y:S02]  /*79b0*/  ISETP.GE.AND P6, PT, R8.reuse, R209, PT ;  /* 0x000000d10800720c */ /* 0x040fe40003fc6270 */
[----:B------:R-:W-:Y:S02]  /*79c0*/  ISETP.GE.AND P3, PT, R8, R208, PT ;  /* 0x000000d00800720c */ /* 0x000fe40003f66270 */
[----:B------:R-:W-:-:S02]  /*79d0*/  IADD3 R8, R0, 0xa9, RZ ;  /* 0x000000a900087810 */ /* 0x000fc40007ffe0ff */
[----:B------:R-:W-:Y:S02]  /*79e0*/  FMNMX.FTZ R9, R160, R9, !PT ;  /* 0x00000009a0097209 */ /* 0x000fe40007810000 */
[----:B------:R-:W-:Y:S02]  /*79f0*/  FMNMX.FTZ R11, R152, R11, !PT ;  /* 0x0000000b980b7209 */ /* 0x000fe40007810000 */
[----:B------:R-:W-:Y:S02]  /*7a00*/  FSEL R100, R100, -INF , !P5 ;  /* 0xff80000064647808 */ /* 0x000fe40006800000 */
[----:B------:R-:W-:Y:S02]  /*7a10*/  FSEL R102, R102, -INF , !P2 ;  /* 0xff80000066667808 */ /* 0x000fe40005000000 */
[C---:B------:R-:W-:Y:S02]  /*7a20*/  ISETP.GE.AND P5, PT, R8.reuse, R209, PT ;  /* 0x000000d10800720c */ /* 0x040fe40003fa6270 */
[----:B------:R-:W-:-:S02]  /*7a30*/  ISETP.GE.AND P2, PT, R8, R208, PT ;  /* 0x000000d00800720c */ /* 0x000fc40003f46270 */
[----:B------:R-:W-:Y:S02]  /*7a40*/  FMNMX.FTZ R9, R156, R9, !PT ;  /* 0x000000099c097209 */ /* 0x000fe40007810000 */
[----:B------:R-:W-:Y:S02]  /*7a50*/  FMNMX.FTZ R8, R136, R11, !PT ;  /* 0x0000000b88087209 */ /* 0x000fe40007810000 */
[----:B------:R-:W-:Y:S02]  /*7a60*/  FMNMX.FTZ R9, R158, R9, !PT ;  /* 0x000000099e097209 */ /* 0x000fe40007810000 */
[----:B------:R-:W-:Y:S02]  /*7a70*/  FMNMX.FTZ R8, R139, R8, !PT ;  /* 0x000000088b087209 */ /* 0x000fe40007810000 */
[----:B------:R-:W-:Y:S02]  /*7a80*/  FMNMX.FTZ R11, R154, R9, !PT ;  /* 0x000000099a0b7209 */ /* 0x000fe40007810000 */
[----:B------:R-:W-:-:S02]  /*7a90*/  FMNMX.FTZ R13, R147, R8, !PT ;  /* 0x00000008930d7209 */ /* 0x000fc40007810000 */
[----:B------:R-:W-:Y:S02]  /*7aa0*/  FMNMX.FTZ R8, R138, R11, !PT ;  /* 0x0000000b8a087209 */ /* 0x000fe40007810000 */
[----:B------:R-:W-:Y:S02]  /*7ab0*/  FMNMX.FTZ R13, R142, R13, !PT ;  /* 0x0000000d8e0d7209 */ /* 0x000fe40007810000 */
[----:B------:R-:W-:Y:S02]  /*7ac0*/  IADD3 R10, R0, 0xb0, RZ ;  /* 0x000000b0000a7810 */ /* 0x000fe40007ffe0ff */
[----:B------:R-:W-:Y:S02]  /*7ad0*/  FMNMX.FTZ R11, R141, R8, !PT ;  /* 0x000000088d0b7209 */ /* 0x000fe40007810000 */
[----:B------:R-:W-:Y:S02]  /*7ae0*/  FMNMX.FTZ R8, R144, R13, !PT ;  /* 0x0000000d90087209 */ /* 0x000fe40007810000 */
[----:B------:R-:W-:-:S02]  /*7af0*/  FSEL R101, R101, -INF , !P4 ;  /* 0xff80000065657808 */ /* 0x000fc40006000000 */
[----:B------:R-:W-:Y:S02]  /*7b00*/  FSEL R103, R103, -INF , !P1 ;  /* 0xff80000067677808 */ /* 0x000fe40004800000 */
[C---:B------:R-:W-:Y:S02]  /*7b10*/  ISETP.GE.AND P4, PT, R10.reuse, R209, PT ;  /* 0x000000d10a00720c */ /* 0x040fe40003f86270 */
[----:B------:R-:W-:Y:S02]  /*7b20*/  ISETP.GE.AND P1, PT, R10, R208, PT ;  /* 0x000000d00a00720c */ /* 0x000fe40003f26270 */
[----:B------:R-:W-:Y:S02]  /*7b30*/  FMNMX.FTZ R10, R140, R11, !PT ;  /* 0x0000000b8c0a7209 */ /* 0x000fe40007810000 */
[----:B------:R-:W-:Y:S02]  /*7b40*/  FMNMX.FTZ R8, R153, R8, !PT ;  /* 0x0000000899087209 */ /* 0x000fe40007810000 */
[----:B------:R-:W-:-:S02]  /*7b50*/  FMNMX.FTZ R13, R143, R10, !PT ;  /* 0x0000000a8f0d7209 */ /* 0x000fc40007810000 */
        /* <DEDUP_REMOVED lines=18> */
[----:B------:R-:W-:Y:S02]  /*7c80*/  IADD3 R9, R0, 0xb1, RZ ;  /* 0x000000b100097810 */ /* 0x000fe40007ffe0ff */
[----:B------:R-:W-:Y:S02]  /*7c90*/  FMNMX.FTZ R8, R215, R8, !PT ;  /* 0x00000008d7087209 */ /* 0x000fe40007810000 */
[----:B------:R-:W-:Y:S02]  /*7ca0*/  FSEL R96, R96, -INF , !P6 ;  /* 0xff80000060607808 */ /* 0x000fe40007000000 */
[----:B------:R-:W-:Y:S02]  /*7cb0*/  FSEL R98, R98, -INF , !P3 ;  /* 0xff80000062627808 */ /* 0x000fe40005800000 */
[----:B------:R-:W-:Y:S02]  /*7cc0*/  FMNMX.FTZ R10, R197, R10, !PT ;  /* 0x0000000ac50a7209 */ /* 0x000fe40007810000 */
[----:B------:R-:W-:-:S02]  /*7cd0*/  ISETP.GE.AND P6, PT, R9, R209, PT ;  /* 0x000000d10900720c */ /* 0x000fc40003fc6270 */
[----:B------:R-:W-:Y:S02]  /*7ce0*/  ISETP.GE.AND P3, PT, R9, R208, PT ;  /* 0x000000d00900720c */ /* 0x000fe40003f66270 */
[----:B------:R-:W-:Y:S02]  /*7cf0*/  FMNMX.FTZ R8, R211, R8, !PT ;  /* 0x00000008d3087209 */ /* 0x000fe40007810000 */
[----:B------:R-:W-:Y:S02]  /*7d00*/  IADD3 R9, R0, 0xb8, RZ ;  /* 0x000000b800097810 */ /* 0x000fe40007ffe0ff */
[----:B------:R-:W-:Y:S02]  /*7d10*/  FMNMX.FTZ R10, R217, R10, !PT ;  /* 0x0000000ad90a7209 */ /* 0x000fe40007810000 */
[----:B------:R-:W-:Y:S02]  /*7d20*/  FSEL R97, R97, -INF , !P5 ;  /* 0xff80000061617808 */ /* 0x000fe40006800000 */
[----:B------:R-:W-:-:S02]  /*7d30*/  FSEL R99, R99, -INF , !P2 ;  /* 0xff80000063637808 */ /* 0x000fc40005000000 */
[----:B------:R-:W-:Y:S02]  /*7d40*/  FMNMX.FTZ R8, R207, R8, !PT ;  /* 0x00000008cf087209 */ /* 0x000fe40007810000 */
[C---:B------:R-:W-:Y:S02]  /*7d50*/  ISETP.GE.AND P5, PT, R9.reuse, R209, PT ;  /* 0x000000d10900720c */ /* 0x040fe40003fa6270 */
[----:B------:R-:W-:Y:S02]  /*7d60*/  ISETP.GE.AND P2, PT, R9, R208, PT ;  /* 0x000000d00900720c */ /* 0x000fe40003f46270 */
[----:B------:R-:W-:Y:S02]  /*7d70*/  IADD3 R9, R0, 0xb9, RZ ;  /* 0x000000b900097810 */ /* 0x000fe40007ffe0ff */
[----:B------:R-:W-:Y:S02]  /*7d80*/  FMNMX.FTZ R10, R205, R10, !PT ;  /* 0x0000000acd0a7209 */ /* 0x000fe40007810000 */
[----:B------:R-:W-:-:S02]  /*7d90*/  FMNMX.FTZ R8, R187, R8, !PT ;  /* 0x00000008bb087209 */ /* 0x000fc40007810000 */
[----:B------:R-:W-:Y:S02]  /*7da0*/  FSEL R92, R92, -INF , !P4 ;  /* 0xff8000005c5c7808 */ /* 0x000fe40006000000 */
[----:B------:R-:W-:Y:S02]  /*7db0*/  FSEL R94, R94, -INF , !P1 ;  /* 0xff8000005e5e7808 */ /* 0x000fe40004800000 */
[C---:B------:R-:W-:Y:S02]  /*7dc0*/  ISETP.GE.AND P4, PT, R9.reuse, R209, PT ;  /* 0x000000d10900720c */ /* 0x040fe40003f86270 */
[----:B------:R-:W-:Y:S02]  /*7dd0*/  ISETP.GE.AND P1, PT, R9, R208, PT ;  /* 0x000000d00900720c */ /* 0x000fe40003f26270 */
[----:B------:R-:W-:Y:S02]  /*7de0*/  IADD3 R9, R0, 0xc0, RZ ;  /* 0x000000c000097810 */ /* 0x000fe40007ffe0ff */
[----:B------:R-:W-:-:S02]  /*7df0*/  FMNMX.FTZ R10, R199, R10, !PT ;  /* 0x0000000ac70a7209 */ /* 0x000fc40007810000 */
[----:B------:R-:W-:Y:S02]  /*7e00*/  FMNMX.FTZ R8, R183, R8, !PT ;  /* 0x00000008b7087209 */ /* 0x000fe40007810000 */
[----:B------:R-:W-:Y:S02]  /*7e10*/  FSEL R93, R93, -INF , !P6 ;  /* 0xff8000005d5d7808 */ /* 0x000fe40007000000 */
[----:B------:R-:W-:Y:S02]  /*7e20*/  FSEL R95, R95, -INF , !P3 ;  /* 0xff8000005f5f7808 */ /* 0x000fe40005800000 */
[C---:B------:R-:W-:Y:S02]  /*7e30*/  ISETP.GE.AND P6, PT, R9.reuse, R209, PT ;  /* 0x000000d10900720c */ /* 0x040fe40003fc6270 */
[----:B------:R-:W-:Y:S02]  /*7e40*/  ISETP.GE.AND P3, PT, R9, R208, PT ;  /* 0x000000d00900720c */ /* 0x000fe40003f66270 */
        /* <DEDUP_REMOVED lines=23> */
[C---:B------:R-:W-:Y:S02]  /*7fc0*/  IADD3 R8, R0.reuse, 0xd1, RZ ;  /* 0x000000d100087810 */ /* 0x040fe40007ffe0ff */
[----:B------:R-:W-:-:S02]  /*7fd0*/  IADD3 R9, R0, 0xd0, RZ ;  /* 0x000000d000097810 */ /* 0x000fc40007ffe0ff */
[----:B------:R-:W-:Y:S02]  /*7fe0*/  FMNMX.FTZ R14, R167, R14, !PT ;  /* 0x0000000ea70e7209 */ /* 0x000fe40007810000 */
[----:B------:R-:W-:Y:S02]  /*7ff0*/  FMNMX.FTZ R12, R149, R12, !PT ;  /* 0x0000000c950c7209 */ /* 0x000fe40007810000 */
        /* <DEDUP_REMOVED lines=40> */
[----:B------:R-:W-:Y:S02]  /*8280*/  FMNMX.FTZ R11, R91, R12, !PT ;  /* 0x0000000c5b0b7209 */ /* 0x000fe40007810000 */
[----:B------:R-:W-:Y:S02]  /*8290*/  IADD3 R8, R0, 0xe1, RZ ;  /* 0x000000e100087810 */ /* 0x000fe40007ffe0ff */
[----:B------:R-:W-:Y:S02]  /*82a0*/  FMNMX.FTZ R9, R97, R10, !PT ;  /* 0x0000000a61097209 */ /* 0x000fe40007810000 */
[----:B------:R-:W-:Y:S02]  /*82b0*/  FMNMX.FTZ R12, R86, R11, !PT ;  /* 0x0000000b560c7209 */ /* 0x000fe40007810000 */
[----:B------:R-:W-:Y:S02]  /*82c0*/  FSEL R72, R72, -INF , !P6 ;  /* 0xff80000048487808 */ /* 0x000fe40007000000 */
[----:B------:R-:W-:-:S02]  /*82d0*/  FSEL R74, R74, -INF , !P3 ;  /* 0xff8000004a4a7808 */ /* 0x000fc40005800000 */
[C---:B------:R-:W-:Y:S02]  /*82e0*/  ISETP.GE.AND P6, PT, R8.reuse, R209, PT ;  /* 0x000000d10800720c */ /* 0x040fe40003fc6270 */
[----:B------:R-:W-:Y:S02]  /*82f0*/  ISETP.GE.AND P3, PT, R8, R208, PT ;  /* 0x000000d00800720c */ /* 0x000fe40003f66270 */
        /* <DEDUP_REMOVED lines=11> */
[----:B------:R-:W-:Y:S02]  /*83b0*/  FMNMX.FTZ R9, R89, R10, !PT ;  /* 0x0000000a59097209 */ /* 0x000fe40007810000 */
[----:B------:R-:W-:Y:S02]  /*83c0*/  FMNMX.FTZ R12, R78, R11, !PT ;  /* 0x0000000b4e0c7209 */ /* 0x000fe40007810000 */
[----:B------:R-:W-:Y:S02]  /*83d0*/  IADD3 R8, R0, 0xe9, RZ ;  /* 0x000000e900087810 */ /* 0x000fe40007ffe0ff */
[----:B------:R-:W-:Y:S02]  /*83e0*/  FMNMX.FTZ R10, R84, R9, !PT ;  /* 0x00000009540a7209 */ /* 0x000fe40007810000 */
[----:B------:R-:W-:-:S02]  /*83f0*/  FMNMX.FTZ R11, R79, R12, !PT ;  /* 0x0000000c4f0b7209 */ /* 0x000fc40007810000 */
[----:B------:R-:W-:Y:S02]  /*8400*/  FSEL R68, R68, -INF , !P4 ;  /* 0xff80000044447808 */ /* 0x000fe40006000000 */
[----:B------:R-:W-:Y:S02]  /*8410*/  FSEL R70, R70, -INF , !P1 ;  /* 0xff80000046467808 */ /* 0x000fe40004800000 */
[C---:B------:R-:W-:Y:S02]  /*8420*/  ISETP.GE.AND P4, PT, R8.reuse, R209, PT ;  /* 0x000000d10800720c */ /* 0x040fe40003f86270 */
[----:B------:R-:W-:Y:S02]  /*8430*/  ISETP.GE.AND P1, PT, R8, R208, PT ;  /* 0x000000d00800720c */ /* 0x000fe40003f26270 */
[----:B------:R-:W-:Y:S02]  /*8440*/  FMNMX.FTZ R9, R85, R10, !PT ;  /* 0x0000000a55097209 */ /* 0x000fe40007810000 */
[----:B------:R-:W-:-:S02]  /*8450*/  FMNMX.FTZ R8, R74, R11, !PT ;  /* 0x0000000b4a087209 */ /* 0x000fc40007810000 */
[----:B------:R-:W-:Y:S02]  /*8460*/  FMNMX.FTZ R12, R80, R9, !PT ;  /* 0x00000009500c7209 */ /* 0x000fe40007810000 */
[----:B------:R-:W-:Y:S02]  /*8470*/  FMNMX.FTZ R13, R75, R8, !PT ;  /* 0x000000084b0d7209 */ /* 0x000fe40007810000 */
[----:B------:R-:W-:Y:S02]  /*8480*/  FMNMX.FTZ R11, R81, R12, !PT ;  /* 0x0000000c510b7209 */ /* 0x000fe40007810000 */
[----:B------:R-:W-:Y:S02]  /*8490*/  FSEL R71, R71, -INF , !P3 ;  /* 0xff80000047477808 */ /* 0x000fe40005800000 */
[----:B------:R-:W-:Y:S02]  /*84a0*/  FMNMX.FTZ R12, R70, R13, !PT ;  /* 0x0000000d460c7209 */ /* 0x000fe40007810000 */
[----:B------:R-:W-:-:S02]  /*84b0*/  FMNMX.FTZ R14, R76, R11, !PT ;  /* 0x0000000b4c0e7209 */ /* 0x000fc40007810000 */
[----:B------:R-:W-:Y:S02]  /*84c0*/  IADD3 R10, R0, 0xf0, RZ ;  /* 0x000000f0000a7810 */ /* 0x000fe40007ffe0ff */
[----:B------:R-:W-:Y:S02]  /*84d0*/  FSEL R66, R66, -INF , !P2 ;  /* 0xff80000042427808 */ /* 0x000fe40005000000 */
[----:B------:R-:W-:Y:S02]  /*84e0*/  FMNMX.FTZ R13, R71, R12, !PT ;  /* 0x0000000c470d7209 */ /* 0x000fe40007810000 */
[----:B------:R-:W-:Y:S02]  /*84f0*/  FMNMX.FTZ R11, R77, R14, !PT ;  /* 0x0000000e4d0b7209 */ /* 0x000fe40007810000 */
[----:B------:R-:W-:Y:S02]  /*8500*/  IADD3 R9, R0, 0xf1, RZ ;  /* 0x000000f100097810 */ /* 0x000fe40007ffe0ff */
[----:B------:R-:W-:-:S02]  /*8510*/  ISETP.GE.AND P2, PT, R10, R208, PT ;  /* 0x000000d00a00720c */ /* 0x000fc40003f46270 */
[----:B------:R-:W-:Y:S02]  /*8520*/  FSEL R67, R67, -INF , !P1 ;  /* 0xff80000043437808 */ /* 0x000fe40004800000 */
[----:B------:R-:W-:Y:S02]  /*8530*/  FMNMX.FTZ R14, R66, R13, !PT ;  /* 0x0000000d420e7209 */ /* 0x000fe40007810000 */
[----:B------:R-:W-:Y:S02]  /*8540*/  FMNMX.FTZ R12, R72, R11, !PT ;  /* 0x0000000b480c7209 */ /* 0x000fe40007810000 */
[----:B------:R-:W-:Y:S02]  /*8550*/  IADD3 R8, R0, 0xf8, RZ ;  /* 0x000000f800087810 */ /* 0x000fe40007ffe0ff */
[----:B------:R-:W-:Y:S02]  /*8560*/  ISETP.GE.AND P1, PT, R9, R208, PT ;  /* 0x000000d00900720c */ /* 0x000fe40003f26270 */
[----:B------:R-:W-:-:S02]  /*8570*/  FSEL R62, R62, -INF , !P2 ;  /* 0xff8000003e3e7808 */ /* 0x000fc40005000000 */
[----:B------:R-:W-:Y:S02]  /*8580*/  FMNMX.FTZ R13, R67, R14, !PT ;  /* 0x0000000e430d7209 */ /* 0x000fe40007810000 */
[----:B------:R-:W-:Y:S02]  /*8590*/  FMNMX.FTZ R11, R73, R12, !PT ;  /* 0x0000000c490b7209 */ /* 0x000fe40007810000 */
[----:B------:R-:W-:Y:S02]  /*85a0*/  IADD3 R0, R0, 0xf9, RZ ;  /* 0x000000f900007810 */ /* 0x000fe40007ffe0ff */
[----:B------:R-:W-:Y:S02]  /*85b0*/  ISETP.GE.AND P2, PT, R8, R208, PT ;  /* 0x000000d00800720c */ /* 0x000fe40003f46270 */
[----:B------:R-:W-:Y:S02]  /*85c0*/  FSEL R63, R63, -INF , !P1 ;  /* 0xff8000003f3f7808 */ /* 0x000fe40004800000 */
[----:B------:R-:W-:-:S02]  /*85d0*/  FMNMX.FTZ R14, R62, R13, !PT ;  /* 0x0000000d3e0e7209 */ /* 0x000fc40007810000 */
[----:B------:R-:W-:Y:S02]  /*85e0*/  FSEL R69, R69, -INF , !P6 ;  /* 0xff80000045457808 */ /* 0x000fe40007000000 */
[----:B------:R-:W-:Y:S02]  /*85f0*/  FMNMX.FTZ R12, R68, R11, !PT ;  /* 0x0000000b440c7209 */ /* 0x000fe40007810000 */
[----:B------:R-:W-:Y:S02]  /*8600*/  ISETP.GE.AND P1, PT, R0, R208, PT ;  /* 0x000000d00000720c */ /* 0x000fe40003f26270 */
[----:B------:R-:W-:Y:S02]  /*8610*/  FSEL R104, R58, -INF , !P2 ;  /* 0xff8000003a687808 */ /* 0x000fe40005000000 */
[----:B------:R-:W-:Y:S02]  /*8620*/  FMNMX.FTZ R11, R63, R14, !PT ;  /* 0x0000000e3f0b7209 */ /* 0x000fe40007810000 */
[----:B------:R-:W-:-:S02]  /*8630*/  FMNMX.FTZ R13, R69, R12, !PT ;  /* 0x0000000c450d7209 */ /* 0x000fc40007810000 */
[----:B------:R-:W-:Y:S02]  /*8640*/  FSEL R64, R64, -INF , !P5 ;  /* 0xff80000040407808 */ /* 0x000fe40006800000 */
[----:B------:R-:W-:Y:S02]  /*8650*/  FSEL R105, R59, -INF , !P1 ;  /* 0xff8000003b697808 */ /* 0x000fe40004800000 */
[----:B------:R-:W-:Y:S02]  /*8660*/  FMNMX.FTZ R12, R104, R11, !PT ;  /* 0x0000000b680c7209 */ /* 0x000fe40007810000 */
[----:B------:R-:W-:Y:S02]  /*8670*/  ISETP.GE.AND P1, PT, R10, R209, PT ;  /* 0x000000d10a00720c */ /* 0x000fe40003f26270 */
[----:B------:R-:W-:Y:S02]  /*8680*/  FSEL R65, R65, -INF , !P4 ;  /* 0xff80000041417808 */ /* 0x000fe40006000000 */
[----:B------:R-:W-:-:S02]  /*8690*/  FMNMX.FTZ R14, R64, R13, !PT ;  /* 0x0000000d400e7209 */ /* 0x000fc40007810000 */
[----:B------:R-:W-:Y:S02]  /*86a0*/  FMNMX.FTZ R10, R105, R12, !PT ;  /* 0x0000000c690a7209 */ /* 0x000fe40007810000 */
[-C--:B------:R-:W-:Y:S02]  /*86b0*/  ISETP.GE.AND P2, PT, R9, R209.reuse, PT ;  /* 0x000000d10900720c */ /* 0x080fe40003f46270 */
[----:B------:R-:W-:Y:S01]  /*86c0*/  FSEL R60, R60, -INF , !P1 ;  /* 0xff8000003c3c7808 */ /* 0x000fe20004800000 */
[----:B------:R-:W1:Y:S01]  /*86d0*/  SHFL.BFLY PT, R9, R10, 0x2, 0x1f ;  /* 0x0c401f000a097f89 */ /* 0x000e6200000e0000 */
[----:B------:R-:W-:Y:S02]  /*86e0*/  FMNMX.FTZ R11, R65, R14, !PT ;  /* 0x0000000e410b7209 */ /* 0x000fe40007810000 */
[----:B------:R-:W-:Y:S02]  /*86f0*/  ISETP.GE.AND P1, PT, R8, R209, PT ;  /* 0x000000d10800720c */ /* 0x000fe40003f26270 */
[----:B------:R-:W-:-:S02]  /*8700*/  FSEL R61, R61, -INF , !P2 ;  /* 0xff8000003d3d7808 */ /* 0x000fc40005000000 */
[----:B------:R-:W-:Y:S02]  /*8710*/  FMNMX.FTZ R8, R60, R11, !PT ;  /* 0x0000000b3c087209 */ /* 0x000fe40007810000 */
[----:B------:R-:W-:Y:S02]  /*8720*/  ISETP.GE.AND P2, PT, R0, R209, PT ;  /* 0x000000d10000720c */ /* 0x000fe40003f46270 */
[----:B------:R-:W-:Y:S02]  /*8730*/  FSEL R106, R56, -INF , !P1 ;  /* 0xff800000386a7808 */ /* 0x000fe40004800000 */
[----:B------:R-:W-:Y:S02]  /*8740*/  FMNMX.FTZ R11, R61, R8, !PT ;  /* 0x000000083d0b7209 */ /* 0x000fe40007810000 */
[----:B------:R-:W-:Y:S02]  /*8750*/  FSEL R113, R57, -INF , !P2 ;  /* 0xff80000039717808 */ /* 0x000fe40005000000 */
[----:B------:R-:W-:-:S04]  /*8760*/  FMNMX.FTZ R0, R106, R11, !PT ;  /* 0x0000000b6a007209 */ /* 0x000fc80007810000 */
[----:B------:R-:W-:Y:S02]  /*8770*/  FMNMX.FTZ R13, R113, R0, !PT ;  /* 0x00000000710d7209 */ /* 0x000fe40007810000 */
[----:B-1----:R-:W-:-:S03]  /*8780*/  FMNMX.FTZ R11, R10, R9, !PT ;  /* 0x000000090a0b7209 */ /* 0x002fc60007810000 */
[----:B------:R-:W1:Y:S04]  /*8790*/  SHFL.BFLY PT, R8, R13, 0x2, 0x1f ;  /* 0x0c401f000d087f89 */ /* 0x000e6800000e0000 */
[----:B------:R-:W2:Y:S01]  /*87a0*/  SHFL.BFLY PT, R0, R11, 0x1, 0x1f ;  /* 0x0c201f000b007f89 */ /* 0x000ea200000e0000 */
[----:B-1----:R-:W-:Y:S02]  /*87b0*/  FMNMX.FTZ R9, R13, R8, !PT ;  /* 0x000000080d097209 */ /* 0x002fe40007810000 */
[----:B--2---:R-:W-:-:S03]  /*87c0*/  FMNMX.FTZ R0, R11, R0, !PT ;  /* 0x000000000b007209 */ /* 0x004fc60007810000 */
[----:B------:R-:W1:Y:S01]  /*87d0*/  SHFL.BFLY PT, R8, R9, 0x1, 0x1f ;  /* 0x0c201f0009087f89 */ /* 0x000e6200000e0000 */
[C---:B------:R-:W-:Y:S01]  /*87e0*/  FSETP.NEU.FTZ.AND P1, PT, R0.reuse, -INF , PT ;  /* 0xff8000000000780b */ /* 0x040fe20003f3d000 */
[----:B------:R-:W-:-:S05]  /*87f0*/  FMUL.FTZ R112, R0, c[0x0][0x23c] ;  /* 0x00008f0000707a20 */ /* 0x000fca0000410000 */
[----:B------:R-:W-:-:S05]  /*8800*/  FSEL R112, R112, RZ, P1 ;  /* 0x000000ff70707208 */ /* 0x000fca0000800000 */
[--C-:B------:R-:W-:Y:S02]  /*8810*/  FFMA.FTZ R107, R237, c[0x0][0x23c], -R112.reuse ;  /* 0x00008f00ed6b7a23 */ /* 0x100fe40000010870 */
[----:B------:R-:W-:Y:S02]  /*8820*/  IMAD.SHL.U32 R237, R4, 0x2, RZ ;  /* 0x0000000204ed7824 */ /* 0x000fe400078e00ff */
[--C-:B------:R-:W-:Y:S02]  /*8830*/  FFMA.FTZ R111, R2, c[0x0][0x23c], -R112.reuse ;  /* 0x00008f00026f7a23 */ /* 0x100fe40000010870 */
[----:B------:R-:W-:Y:S01]  /*8840*/  FFMA.FTZ R110, R235, c[0x0][0x23c], -R112 ;  /* 0x00008f00eb6e7a23 */ /* 0x000fe20000010870 */
[----:B------:R-:W-:Y:S01]  /*8850*/  LDSM.16.MT88.4 R20, [R237+0xa000] ;  /* 0x00a00000ed14783b */ /* 0x000fe20000004200 */
[--C-:B------:R-:W-:Y:S01]  /*8860*/  IMAD R235, R243, 0x2, R237.reuse ;  /* 0x00000002f3eb7824 */ /* 0x100fe200078e02ed */
[----:B------:R-:W-:Y:S01]  /*8870*/  MUFU.EX2 R107, R107 ;  /* 0x0000006b006b7308 */ /* 0x000fe20000000800 */
[----:B-1----:R-:W-:Y:S01]  /*8880*/  FMNMX.FTZ R2, R9, R8, !PT ;  /* 0x0000000809027209 */ /* 0x002fe20007810000 */
[----:B------:R-:W-:-:S02]  /*8890*/  IMAD R234, R3, 0x2, R237 ;  /* 0x0000000203ea7824 */ /* 0x000fc400078e02ed */
[----:B------:R-:W1:Y:S01]  /*88a0*/  LDSM.16.MT88.4 R12, [R235+0xa000] ;  /* 0x00a00000eb0c783b */ /* 0x000e620000004200 */
[C---:B------:R-:W-:Y:S01]  /*88b0*/  FSETP.NEU.FTZ.AND P1, PT, R2.reuse, -INF , PT ;  /* 0xff8000000200780b */ /* 0x040fe20003f3d000 */
[----:B------:R-:W-:Y:S02]  /*88c0*/  FMUL.FTZ R114, R2, c[0x0][0x23c] ;  /* 0x00008f0002727a20 */ /* 0x000fe40000410000 */
[--C-:B------:R-:W-:Y:S01]  /*88d0*/  FFMA.FTZ R108, R38, c[0x0][0x23c], -R112.reuse ;  /* 0x00008f00266c7a23 */ /* 0x100fe20000010870 */
[----:B------:R-:W2:Y:S01]  /*88e0*/  LDSM.16.MT88.4 R44, [R234+0xa000] ;  /* 0x00a00000ea2c783b */ /* 0x000ea20000004200 */
[----:B------:R-:W-:Y:S01]  /*88f0*/  MUFU.EX2 R111, R111 ;  /* 0x0000006f006f7308 */ /* 0x000fe20000000800 */
[----:B------:R-:W-:Y:S01]  /*8900*/  FSEL R114, R114, RZ, P1 ;  /* 0x000000ff72727208 */ /* 0x000fe20000800000 */
[--C-:B------:R-:W-:Y:S01]  /*8910*/  FFMA.FTZ R119, R31, c[0x0][0x23c], -R112.reuse ;  /* 0x00008f001f777a23 */ /* 0x100fe20000010870 */
[----:B------:R-:W-:Y:S01]  /*8920*/  LDSM.16.MT88.4 R56, [R234+0xa800] ;  /* 0x00a80000ea38783b */ /* 0x000fe20000004200 */
[----:B------:R-:W-:Y:S01]  /*8930*/  FFMA.FTZ R122, R39, c[0x0][0x23c], -R112 ;  /* 0x00008f00277a7a23 */ /* 0x000fe20000010870 */
[----:B------:R-:W-:Y:S01]  /*8940*/  LEA R252, P1, R202, c[0x0][0x168], 0x1 ;  /* 0x00005a00cafc7a11 */ /* 0x000fe200078208ff */
[----:B------:R-:W-:-:S02]  /*8950*/  FFMA.FTZ R115, R233, c[0x0][0x23c], -R114 ;  /* 0x00008f00e9737a23 */ /* 0x000fc40000010872 */
[--C-:B------:R-:W-:Y:S01]  /*8960*/  FFMA.FTZ R117, R40, c[0x0][0x23c], -R114.reuse ;  /* 0x00008f0028757a23 */ /* 0x100fe20000010872 */
[----:B------:R-:W3:Y:S01]  /*8970*/  MUFU.EX2 R110, R110 ;  /* 0x0000006e006e7308 */ /* 0x000ee20000000800 */
[--C-:B------:R-:W-:Y:S02]  /*8980*/  FFMA.FTZ R116, R41, c[0x0][0x23c], -R114.reuse ;  /* 0x00008f0029747a23 */ /* 0x100fe40000010872 */
[----:B------:R-:W-:Y:S02]  /*8990*/  FFMA.FTZ R4, R37, c[0x0][0x23c], -R114 ;  /* 0x00008f0025047a23 */ /* 0x000fe40000010872 */
[----:B------:R-:W-:Y:S02]  /*89a0*/  IMAD R233, R243, 0x2, R234 ;  /* 0x00000002f3e97824 */ /* 0x000fe400078e02ea */
[----:B------:R-:W-:Y:S01]  /*89b0*/  FFMA.FTZ R124, R28, c[0x0][0x23c], -R114 ;  /* 0x00008f001c7c7a23 */ /* 0x000fe20000010872 */
[----:B------:R-:W4:Y:S01]  /*89c0*/  MUFU.EX2 R108, R108 ;  /* 0x0000006c006c7308 */ /* 0x000f220000000800 */
[----:B------:R-:W-:Y:S01]  /*89d0*/  LDSM.16.MT88.4 R28, [R235+0xa800] ;  /* 0x00a80000eb1c783b */ /* 0x000fe20000004200 */
[----:B------:R-:W-:-:S02]  /*89e0*/  FFMA.FTZ R121, R35, c[0x0][0x23c], -R112 ;  /* 0x00008f0023797a23 */ /* 0x000fc40000010870 */
[----:B------:R-:W-:Y:S01]  /*89f0*/  FFMA.FTZ R120, R33, c[0x0][0x23c], -R112 ;  /* 0x00008f0021787a23 */ /* 0x000fe20000010870 */
[----:B------:R-:W5:Y:S01]  /*8a00*/  LDSM.16.MT88.4 R48, [R233+0xa000] ;  /* 0x00a00000e930783b */ /* 0x000f620000004200 */
[--C-:B------:R-:W-:Y:S02]  /*8a10*/  FFMA.FTZ R126, R32, c[0x0][0x23c], -R114.reuse ;  /* 0x00008f00207e7a23 */ /* 0x100fe40000010872 */
[----:B------:R-:W-:Y:S01]  /*8a20*/  MUFU.EX2 R117, R117 ;  /* 0x0000007500757308 */ /* 0x000fe20000000800 */
[----:B---3--:R-:W-:Y:S01]  /*8a30*/  F2FP.BF16.PACK_AB R37, R110, R111 ;  /* 0x0000006f6e25723e */ /* 0x008fe200000010ff */
[--C-:B------:R-:W-:Y:S01]  /*8a40*/  FFMA.FTZ R125, R42, c[0x0][0x23c], -R114.reuse ;  /* 0x00008f002a7d7a23 */ /* 0x100fe20000010872 */
[----:B------:R-:W3:Y:S01]  /*8a50*/  LDSM.16.MT88.4 R32, [R237+0xa800] ;  /* 0x00a80000ed20783b */ /* 0x000ee20000004200 */
[----:B------:R-:W-:Y:S02]  /*8a60*/  FFMA.FTZ R123, R43, c[0x0][0x23c], -R114 ;  /* 0x00008f002b7b7a23 */ /* 0x000fe40000010872 */
[--C-:B------:R-:W-:Y:S01]  /*8a70*/  FFMA.FTZ R118, R168, c[0x0][0x23c], -R112.reuse ;  /* 0x00008f00a8767a23 */ /* 0x100fe20000010870 */
[----:B------:R-:W1:Y:S01]  /*8a80*/  LDSM.16.MT88.4 R52, [R233+0xa800] ;  /* 0x00a80000e934783b */ /* 0x000e620000004200 */
[----:B------:R-:W2:Y:S01]  /*8a90*/  MUFU.EX2 R116, R116 ;  /* 0x0000007400747308 */ /* 0x000ea20000000800 */
[----:B----4-:R-:W-:Y:S01]  /*8aa0*/  F2FP.BF16.PACK_AB R39, R107, R108 ;  /* 0x0000006c6b27723e */ /* 0x010fe200000010ff */
[----:B------:R-:W-:-:S02]  /*8ab0*/  FFMA.FTZ R3, R166, c[0x0][0x23c], -R112 ;  /* 0x00008f00a6037a23 */ /* 0x000fc40000010870 */
[--C-:B------:R-:W-:Y:S02]  /*8ac0*/  FFMA.FTZ R127, R164, c[0x0][0x23c], -R112.reuse ;  /* 0x00008f00a47f7a23 */ /* 0x100fe40000010870 */
[----:B------:R-:W-:Y:S02]  /*8ad0*/  FFMA.FTZ R128, R162, c[0x0][0x23c], -R112 ;  /* 0x00008f00a2807a23 */ /* 0x000fe40000010870 */
[----:B------:R-:W-:Y:S01]  /*8ae0*/  MUFU.EX2 R115, R115 ;  /* 0x0000007300737308 */ /* 0x000fe20000000800 */
[--C-:B------:R-:W-:Y:S02]  /*8af0*/  FFMA.FTZ R130, R160, c[0x0][0x23c], -R114.reuse ;  /* 0x00008f00a0827a23 */ /* 0x100fe40000010872 */
[--C-:B------:R-:W-:Y:S02]  /*8b00*/  FFMA.FTZ R131, R156, c[0x0][0x23c], -R114.reuse ;  /* 0x00008f009c837a23 */ /* 0x100fe40000010872 */
[--C-:B------:R-:W-:Y:S02]  /*8b10*/  FFMA.FTZ R132, R158, c[0x0][0x23c], -R114.reuse ;  /* 0x00008f009e847a23 */ /* 0x100fe40000010872 */
[----:B------:R-:W-:Y:S01]  /*8b20*/  FFMA.FTZ R133, R154, c[0x0][0x23c], -R114 ;  /* 0x00008f009a857a23 */ /* 0x000fe20000010872 */
[----:B------:R-:W4:Y:S01]  /*8b30*/  MUFU.EX2 R4, R4 ;  /* 0x0000000400047308 */ /* 0x000f220000000800 */
[----:B--2---:R-:W-:Y:S01]  /*8b40*/  F2FP.BF16.PACK_AB R36, R116, R117 ;  /* 0x000000757424723e */ /* 0x004fe200000010ff */
[----:B------:R-:W-:-:S02]  /*8b50*/  FFMA.FTZ R137, R137, c[0x0][0x23c], -R112 ;  /* 0x00008f0089897a23 */ /* 0x000fc40000010870 */
[--C-:B------:R-:W-:Y:S02]  /*8b60*/  FFMA.FTZ R134, R152, c[0x0][0x23c], -R112.reuse ;  /* 0x00008f0098867a23 */ /* 0x100fe40000010870 */
[--C-:B------:R-:W-:Y:S02]  /*8b70*/  FFMA.FTZ R136, R136, c[0x0][0x23c], -R112.reuse ;  /* 0x00008f0088887a23 */ /* 0x100fe40000010870 */
[----:B------:R-:W-:Y:S01]  /*8b80*/  MUFU.EX2 R122, R122 ;  /* 0x0000007a007a7308 */ /* 0x000fe20000000800 */
[----:B------:R-:W-:Y:S02]  /*8b90*/  FFMA.FTZ R139, R139, c[0x0][0x23c], -R112 ;  /* 0x00008f008b8b7a23 */ /* 0x000fe40000010870 */
[--C-:B------:R-:W-:Y:S02]  /*8ba0*/  FFMA.FTZ R138, R138, c[0x0][0x23c], -R114.reuse ;  /* 0x00008f008a8a7a23 */ /* 0x100fe40000010872 */
[--C-:B------:R-:W-:Y:S02]  /*8bb0*/  FFMA.FTZ R141, R141, c[0x0][0x23c], -R114.reuse ;  /* 0x00008f008d8d7a23 */ /* 0x100fe40000010872 */
[--C-:B------:R-:W-:Y:S01]  /*8bc0*/  FFMA.FTZ R140, R140, c[0x0][0x23c], -R114.reuse ;  /* 0x00008f008c8c7a23 */ /* 0x100fe20000010872 */
[----:B----4-:R-:W-:Y:S01]  /*8bd0*/  F2FP.BF16.PACK_AB R38, R4, R115 ;  /* 0x000000730426723e */ /* 0x010fe200000010ff */
[----:B------:R-:W2:Y:S01]  /*8be0*/  MUFU.EX2 R121, R121 ;  /* 0x0000007900797308 */ /* 0x000ea20000000800 */
[----:B------:R-:W-:-:S02]  /*8bf0*/  FFMA.FTZ R143, R143, c[0x0][0x23c], -R114 ;  /* 0x00008f008f8f7a23 */ /* 0x000fc40000010872 */
[--C-:B------:R-:W-:Y:S02]  /*8c00*/  FFMA.FTZ R147, R147, c[0x0][0x23c], -R112.reuse ;  /* 0x00008f0093937a23 */ /* 0x100fe40000010870 */
[--C-:B------:R-:W-:Y:S01]  /*8c10*/  FFMA.FTZ R142, R142, c[0x0][0x23c], -R112.reuse ;  /* 0x00008f008e8e7a23 */ /* 0x100fe20000010870 */
[C---:B-1----:R-:W-:Y:S01]  /*8c20*/  HMMA.16816.F32.BF16 R16, R36.reuse, R12, RZ ;  /* 0x0000000c2410723c */ /* 0x042fe200000418ff */
[--C-:B------:R-:W-:Y:S01]  /*8c30*/  FFMA.FTZ R144, R144, c[0x0][0x23c], -R112.reuse ;  /* 0x00008f0090907a23 */ /* 0x100fe20000010870 */
[----:B------:R-:W-:Y:S01]  /*8c40*/  MUFU.EX2 R120, R120 ;  /* 0x0000007800787308 */ /* 0x000fe20000000800 */
[----:B------:R-:W-:Y:S02]  /*8c50*/  FFMA.FTZ R153, R153, c[0x0][0x23c], -R112 ;  /* 0x00008f0099997a23 */ /* 0x000fe40000010870 */
[--C-:B------:R-:W-:Y:S02]  /*8c60*/  FFMA.FTZ R146, R146, c[0x0][0x23c], -R114.reuse ;  /* 0x00008f0092927a23 */ /* 0x100fe40000010872 */
[--C-:B------:R-:W-:Y:S01]  /*8c70*/  FFMA.FTZ R155, R155, c[0x0][0x23c], -R114.reuse ;  /* 0x00008f009b9b7a23 */ /* 0x100fe20000010872 */
[----:B------:R-:W-:Y:S01]  /*8c80*/  HMMA.16816.F32.BF16 R12, R36, R14, RZ ;  /* 0x0000000e240c723c */ /* 0x000fe200000418ff */
[--C-:B------:R-:W-:Y:S01]  /*8c90*/  FFMA.FTZ R148, R148, c[0x0][0x23c], -R114.reuse ;  /* 0x00008f0094947a23 */ /* 0x100fe20000010872 */
[----:B------:R-:W-:Y:S01]  /*8ca0*/  MUFU.EX2 R119, R119 ;  /* 0x0000007700777308 */ /* 0x000fe20000000800 */
[----:B------:R-:W-:-:S02]  /*8cb0*/  FFMA.FTZ R157, R157, c[0x0][0x23c], -R114 ;  /* 0x00008f009d9d7a23 */ /* 0x000fc40000010872 */
[--C-:B------:R-:W-:Y:S02]  /*8cc0*/  FFMA.FTZ R159, R159, c[0x0][0x23c], -R112.reuse ;  /* 0x00008f009f9f7a23 */ /* 0x100fe40000010870 */
[--C-:B------:R-:W-:Y:S01]  /*8cd0*/  FFMA.FTZ R150, R150, c[0x0][0x23c], -R112.reuse ;  /* 0x00008f0096967a23 */ /* 0x100fe20000010870 */
[C---:B------:R-:W-:Y:S01]  /*8ce0*/  HMMA.16816.F32.BF16 R24, R36.reuse, R20, RZ ;  /* 0x000000142418723c */ /* 0x040fe200000418ff */
[--C-:B------:R-:W-:Y:S01]  /*8cf0*/  FFMA.FTZ R152, R251, c[0x0][0x23c], -R112.reuse ;  /* 0x00008f00fb987a23 */ /* 0x100fe20000010870 */
[----:B------:R-:W-:Y:S01]  /*8d00*/  MUFU.EX2 R126, R126 ;  /* 0x0000007e007e7308 */ /* 0x000fe20000000800 */
[----:B------:R-:W-:Y:S01]  /*8d10*/  FFMA.FTZ R163, R163, c[0x0][0x23c], -R112 ;  /* 0x00008f00a3a37a23 */ /* 0x000fe20000010870 */
[----:B------:R-:W-:Y:S01]  /*8d20*/  LEA.HI.X R251, R202, c[0x0][0x16c], R203, 0x1, P1 ;  /* 0x00005b00cafb7a11 */ /* 0x000fe200008f0ccb */
[--C-:B------:R-:W-:Y:S02]  /*8d30*/  FFMA.FTZ R154, R249, c[0x0][0x23c], -R114.reuse ;  /* 0x00008f00f99a7a23 */ /* 0x100fe40000010872 */
[--C-:B------:R-:W-:Y:S01]  /*8d40*/  FFMA.FTZ R169, R169, c[0x0][0x23c], -R114.reuse ;  /* 0x00008f00a9a97a23 */ /* 0x100fe20000010872 */
[----:B------:R-:W-:Y:S01]  /*8d50*/  HMMA.16816.F32.BF16 R8, R36, R44, RZ ;  /* 0x0000002c2408723c */ /* 0x000fe200000418ff */
[--C-:B------:R-:W-:Y:S01]  /*8d60*/  FFMA.FTZ R156, R245, c[0x0][0x23c], -R114.reuse ;  /* 0x00008f00f59c7a23 */ /* 0x100fe20000010872 */
[----:B------:R-:W1:Y:S01]  /*8d70*/  MUFU.EX2 R125, R125 ;  /* 0x0000007d007d7308 */ /* 0x000e620000000800 */
[----:B------:R-:W-:-:S02]  /*8d80*/  FFMA.FTZ R175, R175, c[0x0][0x23c], -R114 ;  /* 0x00008f00afaf7a23 */ /* 0x000fc40000010872 */
[--C-:B------:R-:W-:Y:S02]  /*8d90*/  FFMA.FTZ R181, R181, c[0x0][0x23c], -R112.reuse ;  /* 0x00008f00b5b57a23 */ /* 0x100fe40000010870 */
[--C-:B------:R-:W-:Y:S01]  /*8da0*/  FFMA.FTZ R158, R223, c[0x0][0x23c], -R112.reuse ;  /* 0x00008f00df9e7a23 */ /* 0x100fe20000010870 */
[C---:B------:R-:W-:Y:S01]  /*8db0*/  HMMA.16816.F32.BF16 R20, R36.reuse, R22, RZ ;  /* 0x000000162414723c */ /* 0x040fe200000418ff */
[--C-:B------:R-:W-:Y:S01]  /*8dc0*/  FFMA.FTZ R160, R221, c[0x0][0x23c], -R112.reuse ;  /* 0x00008f00dda07a23 */ /* 0x100fe20000010870 */
[----:B------:R-:W-:Y:S01]  /*8dd0*/  MUFU.EX2 R124, R124 ;  /* 0x0000007c007c7308 */ /* 0x000fe20000000800 */
[----:B------:R-:W-:Y:S02]  /*8de0*/  FFMA.FTZ R185, R185, c[0x0][0x23c], -R112 ;  /* 0x00008f00b9b97a23 */ /* 0x000fe40000010870 */
[--C-:B------:R-:W-:Y:S02]  /*8df0*/  FFMA.FTZ R162, R219, c[0x0][0x23c], -R114.reuse ;  /* 0x00008f00dba27a23 */ /* 0x100fe40000010872 */
[--C-:B------:R-:W-:Y:S01]  /*8e00*/  FFMA.FTZ R197, R197, c[0x0][0x23c], -R114.reuse ;  /* 0x00008f00c5c57a23 */ /* 0x100fe20000010872 */
[----:B------:R-:W-:Y:S01]  /*8e10*/  HMMA.16816.F32.BF16 R44, R36, R46, RZ ;  /* 0x0000002e242c723c */ /* 0x000fe200000418ff */
[--C-:B------:R-:W-:Y:S01]  /*8e20*/  FFMA.FTZ R164, R217, c[0x0][0x23c], -R114.reuse ;  /* 0x00008f00d9a47a23 */ /* 0x100fe20000010872 */
[----:B------:R-:W4:Y:S01]  /*8e30*/  MUFU.EX2 R123, R123 ;  /* 0x0000007b007b7308 */ /* 0x000f220000000800 */
[----:B------:R-:W-:-:S02]  /*8e40*/  FFMA.FTZ R205, R205, c[0x0][0x23c], -R114 ;  /* 0x00008f00cdcd7a23 */ /* 0x000fc40000010872 */
[--C-:B------:R-:W-:Y:S02]  /*8e50*/  FFMA.FTZ R213, R213, c[0x0][0x23c], -R112.reuse ;  /* 0x00008f00d5d57a23 */ /* 0x100fe40000010870 */
[--C-:B------:R-:W-:Y:S01]  /*8e60*/  FFMA.FTZ R166, R215, c[0x0][0x23c], -R112.reuse ;  /* 0x00008f00d7a67a23 */ /* 0x100fe20000010870 */
[C---:B-----5:R-:W-:Y:S01]  /*8e70*/  HMMA.16816.F32.BF16 R40, R36.reuse, R48, RZ ;  /* 0x000000302428723c */ /* 0x060fe200000418ff */
[--C-:B------:R-:W-:Y:S01]  /*8e80*/  FFMA.FTZ R168, R211, c[0x0][0x23c], -R112.reuse ;  /* 0x00008f00d3a87a23 */ /* 0x100fe20000010870 */
[----:B------:R-:W-:Y:S01]  /*8e90*/  MUFU.EX2 R118, R118 ;  /* 0x0000007600767308 */ /* 0x000fe20000000800 */
[----:B------:R-:W-:Y:S02]  /*8ea0*/  FFMA.FTZ R207, R207, c[0x0][0x23c], -R112 ;  /* 0x00008f00cfcf7a23 */ /* 0x000fe40000010870 */
[--C-:B------:R-:W-:Y:S02]  /*8eb0*/  FFMA.FTZ R170, R199, c[0x0][0x23c], -R114.reuse ;  /* 0x00008f00c7aa7a23 */ /* 0x100fe40000010872 */
[----:B--2---:R-:W-:Y:S01]  /*8ec0*/  F2FP.BF16.PACK_AB R49, R121, R122 ;  /* 0x0000007a7931723e */ /* 0x004fe200000010ff */
[----:B------:R-:W-:Y:S01]  /*8ed0*/  HMMA.16816.F32.BF16 R36, R36, R50, RZ ;  /* 0x000000322424723c */ /* 0x000fe200000418ff */
[----:B-1----:R-:W-:Y:S01]  /*8ee0*/  F2FP.BF16.PACK_AB R48, R125, R126 ;  /* 0x0000007e7d30723e */ /* 0x002fe200000010ff */
[----:B------:R-:W1:Y:S01]  /*8ef0*/  MUFU.EX2 R3, R3 ;  /* 0x0000000300037308 */ /* 0x000e620000000800 */
[----:B------:R-:W-:-:S02]  /*8f00*/  FFMA.FTZ R191, R191, c[0x0][0x23c], -R114 ;  /* 0x00008f00bfbf7a23 */ /* 0x000fc40000010872 */
[--C-:B------:R-:W-:Y:S02]  /*8f10*/  FFMA.FTZ R172, R193, c[0x0][0x23c], -R114.reuse ;  /* 0x00008f00c1ac7a23 */ /* 0x100fe40000010872 */
[----:B------:R-:W-:Y:S01]  /*8f20*/  F2FP.BF16.PACK_AB R51, R119, R120 ;  /* 0x000000787733723e */ /* 0x000fe200000010ff */
[--C-:B------:R-:W-:Y:S01]  /*8f30*/  FFMA.FTZ R189, R189, c[0x0][0x23c], -R114.reuse ;  /* 0x00008f00bdbd7a23 */ /* 0x100fe20000010872 */
[----:B----4-:R-:W-:Y:S01]  /*8f40*/  F2FP.BF16.PACK_AB R50, R123, R124 ;  /* 0x0000007c7b32723e */ /* 0x010fe200000010ff */
[----:B------:R-:W-:Y:S01]  /*8f50*/  MUFU.EX2 R127, R127 ;  /* 0x0000007f007f7308 */ /* 0x000fe20000000800 */
[----:B------:R-:W-:Y:S02]  /*8f60*/  FFMA.FTZ R178, R167, c[0x0][0x23c], -R114 ;  /* 0x00008f00a7b27a23 */ /* 0x000fe40000010872 */
[--C-:B------:R-:W-:Y:S02]  /*8f70*/  FFMA.FTZ R174, R187, c[0x0][0x23c], -R112.reuse ;  /* 0x00008f00bbae7a23 */ /* 0x100fe40000010870 */
[--C-:B------:R-:W-:Y:S01]  /*8f80*/  FFMA.FTZ R183, R183, c[0x0][0x23c], -R112.reuse ;  /* 0x00008f00b7b77a23 */ /* 0x100fe20000010870 */
[----:B------:R-:W-:Y:S01]  /*8f90*/  HMMA.16816.F32.BF16 R16, R48, R28, R16 ;  /* 0x0000001c3010723c */ /* 0x000fe20000041810 */
[--C-:B------:R-:W-:Y:S01]  /*8fa0*/  FFMA.FTZ R176, R179, c[0x0][0x23c], -R112.reuse ;  /* 0x00008f00b3b07a23 */ /* 0x100fe20000010870 */
[----:B------:R-:W2:Y:S01]  /*8fb0*/  MUFU.EX2 R128, R128 ;  /* 0x0000008000807308 */ /* 0x000ea20000000800 */
[----:B------:R-:W-:-:S02]  /*8fc0*/  FFMA.FTZ R177, R177, c[0x0][0x23c], -R112 ;  /* 0x00008f00b1b17a23 */ /* 0x000fc40000010870 */
[--C-:B------:R-:W-:Y:S02]  /*8fd0*/  FFMA.FTZ R173, R173, c[0x0][0x23c], -R114.reuse ;  /* 0x00008f00adad7a23 */ /* 0x100fe40000010872 */
[--C-:B------:R-:W-:Y:S01]  /*8fe0*/  FFMA.FTZ R167, R171, c[0x0][0x23c], -R114.reuse ;  /* 0x00008f00aba77a23 */ /* 0x100fe20000010872 */
[C---:B------:R-:W-:Y:S01]  /*8ff0*/  HMMA.16816.F32.BF16 R12, R48.reuse, R30, R12 ;  /* 0x0000001e300c723c */ /* 0x040fe2000004180c */
[----:B------:R-:W4:Y:S01]  /*9000*/  LDSM.16.MT88.4 R28, [R235+0xb000] ;  /* 0x00b00000eb1c783b */ /* 0x000f220000004200 */
[----:B------:R-:W-:Y:S01]  /*9010*/  MUFU.EX2 R130, R130 ;  /* 0x0000008200827308 */ /* 0x000fe20000000800 */
[--C-:B------:R-:W-:Y:S02]  /*9020*/  FFMA.FTZ R180, R165, c[0x0][0x23c], -R114.reuse ;  /* 0x00008f00a5b47a23 */ /* 0x100fe40000010872 */
[----:B------:R-:W-:Y:S02]  /*9030*/  FFMA.FTZ R186, R109, c[0x0][0x23c], -R114 ;  /* 0x00008f006dba7a23 */ /* 0x000fe40000010872 */
[--C-:B------:R-:W-:Y:S01]  /*9040*/  FFMA.FTZ R161, R161, c[0x0][0x23c], -R112.reuse ;  /* 0x00008f00a1a17a23 */ /* 0x100fe20000010870 */
[----:B---3--:R-:W-:Y:S01]  /*9050*/  HMMA.16816.F32.BF16 R24, R48, R32, R24 ;  /* 0x000000203018723c */ /* 0x008fe20000041818 */
[--C-:B------:R-:W-:Y:S01]  /*9060*/  FFMA.FTZ R182, R151, c[0x0][0x23c], -R112.reuse ;  /* 0x00008f0097b67a23 */ /* 0x100fe20000010870 */
[----:B------:R-:W3:Y:S01]  /*9070*/  MUFU.EX2 R131, R131 ;  /* 0x0000008300837308 */ /* 0x000ee20000000800 */
[----:B------:R-:W-:-:S02]  /*9080*/  FFMA.FTZ R149, R149, c[0x0][0x23c], -R112 ;  /* 0x00008f0095957a23 */ /* 0x000fc40000010870 */
[----:B------:R-:W-:Y:S02]  /*9090*/  FFMA.FTZ R184, R145, c[0x0][0x23c], -R112 ;  /* 0x00008f0091b87a23 */ /* 0x000fe40000010870 */
[--C-:B------:R-:W-:Y:S01]  /*90a0*/  FFMA.FTZ R135, R135, c[0x0][0x23c], -R114.reuse ;  /* 0x00008f0087877a23 */ /* 0x100fe20000010872 */
[C---:B------:R-:W-:Y:S01]  /*90b0*/  HMMA.16816.F32.BF16 R20, R48.reuse, R34, R20 ;  /* 0x000000223014723c */ /* 0x040fe20000041814 */
[----:B------:R-:W5:Y:S01]  /*90c0*/  LDSM.16.MT88.4 R32, [R237+0xb000] ;  /* 0x00b00000ed20783b */ /* 0x000f620000004200 */
[----:B------:R-:W-:Y:S01]  /*90d0*/  MUFU.EX2 R132, R132 ;  /* 0x0000008400847308 */ /* 0x000fe20000000800 */
[--C-:B------:R-:W-:Y:S02]  /*90e0*/  FFMA.FTZ R109, R129, c[0x0][0x23c], -R114.reuse ;  /* 0x00008f00816d7a23 */ /* 0x100fe40000010872 */
[----:B------:R-:W-:Y:S02]  /*90f0*/  FFMA.FTZ R188, R5, c[0x0][0x23c], -R114 ;  /* 0x00008f0005bc7a23 */ /* 0x000fe40000010872 */
[--C-:B------:R-:W-:Y:S01]  /*9100*/  FFMA.FTZ R5, R102, c[0x0][0x23c], -R112.reuse ;  /* 0x00008f0066057a23 */ /* 0x100fe20000010870 */
[----:B------:R-:W-:Y:S01]  /*9110*/  HMMA.16816.F32.BF16 R8, R48, R56, R8 ;  /* 0x000000383008723c */ /* 0x000fe20000041808 */
[--C-:B------:R-:W-:Y:S01]  /*9120*/  FFMA.FTZ R102, R103, c[0x0][0x23c], -R112.reuse ;  /* 0x00008f0067667a23 */ /* 0x100fe20000010870 */
[----:B------:R-:W1:Y:S01]  /*9130*/  MUFU.EX2 R133, R133 ;  /* 0x0000008500857308 */ /* 0x000e620000000800 */
[----:B------:R-:W-:-:S02]  /*9140*/  FFMA.FTZ R98, R98, c[0x0][0x23c], -R112 ;  /* 0x00008f0062627a23 */ /* 0x000fc40000010870 */
[----:B------:R-:W-:Y:S02]  /*9150*/  FFMA.FTZ R99, R99, c[0x0][0x23c], -R112 ;  /* 0x00008f0063637a23 */ /* 0x000fe40000010870 */
[--C-:B------:R-:W-:Y:S01]  /*9160*/  FFMA.FTZ R100, R100, c[0x0][0x23c], -R114.reuse ;  /* 0x00008f0064647a23 */ /* 0x100fe20000010872 */
[C---:B------:R-:W-:Y:S01]  /*9170*/  HMMA.16816.F32.BF16 R44, R48.reuse, R58, R44 ;  /* 0x0000003a302c723c */ /* 0x040fe2000004182c */
[----:B------:R-:W5:Y:S01]  /*9180*/  LDSM.16.MT88.4 R56, [R234+0xb000] ;  /* 0x00b00000ea38783b */ /* 0x000f620000004200 */
[----:B------:R-:W-:Y:S01]  /*9190*/  MUFU.EX2 R137, R137 ;  /* 0x0000008900897308 */ /* 0x000fe20000000800 */
[--C-:B------:R-:W-:Y:S02]  /*91a0*/  FFMA.FTZ R101, R101, c[0x0][0x23c], -R114.reuse ;  /* 0x00008f0065657a23 */ /* 0x100fe40000010872 */
[--C-:B------:R-:W-:Y:S02]  /*91b0*/  FFMA.FTZ R96, R96, c[0x0][0x23c], -R114.reuse ;  /* 0x00008f0060607a23 */ /* 0x100fe40000010872 */
[----:B------:R-:W-:Y:S01]  /*91c0*/  FFMA.FTZ R97, R97, c[0x0][0x23c], -R114 ;  /* 0x00008f0061617a23 */ /* 0x000fe20000010872 */
[----:B------:R-:W-:Y:S01]  /*91d0*/  HMMA.16816.F32.BF16 R40, R48, R52, R40 ;  /* 0x000000343028723c */ /* 0x000fe20000041828 */
[--C-:B------:R-:W-:Y:S01]  /*91e0*/  FFMA.FTZ R94, R94, c[0x0][0x23c], -R112.reuse ;  /* 0x00008f005e5e7a23 */ /* 0x100fe20000010870 */
[----:B------:R-:W3:Y:S01]  /*91f0*/  MUFU.EX2 R134, R134 ;  /* 0x0000008600867308 */ /* 0x000ee20000000800 */
[----:B------:R-:W-:-:S02]  /*9200*/  FFMA.FTZ R95, R95, c[0x0][0x23c], -R112 ;  /* 0x00008f005f5f7a23 */ /* 0x000fc40000010870 */
[--C-:B------:R-:W-:Y:S02]  /*9210*/  FFMA.FTZ R90, R90, c[0x0][0x23c], -R112.reuse ;  /* 0x00008f005a5a7a23 */ /* 0x100fe40000010870 */
[----:B------:R-:W-:Y:S01]  /*9220*/  FFMA.FTZ R91, R91, c[0x0][0x23c], -R112 ;  /* 0x00008f005b5b7a23 */ /* 0x000fe20000010870 */
[----:B------:R-:W-:Y:S01]  /*9230*/  HMMA.16816.F32.BF16 R36, R48, R54, R36 ;  /* 0x000000363024723c */ /* 0x000fe20000041824 */
[----:B------:R-:W5:Y:S01]  /*9240*/  LDSM.16.MT88.4 R52, [R233+0xb000] ;  /* 0x00b00000e934783b */ /* 0x000f620000004200 */
[----:B------:R-:W-:Y:S01]  /*9250*/  MUFU.EX2 R136, R136 ;  /* 0x0000008800887308 */ /* 0x000fe20000000800 */
[--C-:B------:R-:W-:Y:S02]  /*9260*/  FFMA.FTZ R92, R92, c[0x0][0x23c], -R114.reuse ;  /* 0x00008f005c5c7a23 */ /* 0x100fe40000010872 */
[--C-:B------:R-:W-:Y:S02]  /*9270*/  FFMA.FTZ R93, R93, c[0x0][0x23c], -R114.reuse ;  /* 0x00008f005d5d7a23 */ /* 0x100fe40000010872 */
[----:B-1----:R-:W-:Y:S01]  /*9280*/  F2FP.BF16.PACK_AB R49, R3, R118 ;  /* 0x000000760331723e */ /* 0x002fe200000010ff */
[--C-:B------:R-:W-:Y:S01]  /*9290*/  FFMA.FTZ R88, R88, c[0x0][0x23c], -R114.reuse ;  /* 0x00008f0058587a23 */ /* 0x100fe20000010872 */
[----:B--2---:R-:W-:Y:S01]  /*92a0*/  F2FP.BF16.PACK_AB R51, R128, R127 ;  /* 0x0000007f8033723e */ /* 0x004fe200000010ff */
[----:B------:R-:W1:Y:S01]  /*92b0*/  MUFU.EX2 R139, R139 ;  /* 0x0000008b008b7308 */ /* 0x000e620000000800 */
[----:B---3--:R-:W-:Y:S01]  /*92c0*/  F2FP.BF16.PACK_AB R48, R131, R130 ;  /* 0x000000828330723e */ /* 0x008fe200000010ff */
[----:B------:R-:W-:Y:S01]  /*92d0*/  FFMA.FTZ R89, R89, c[0x0][0x23c], -R114 ;  /* 0x00008f0059597a23 */ /* 0x000fe20000010872 */
[----:B------:R-:W-:Y:S01]  /*92e0*/  F2FP.BF16.PACK_AB R50, R133, R132 ;  /* 0x000000848532723e */ /* 0x000fe200000010ff */
[----:B------:R-:W-:-:S02]  /*92f0*/  FFMA.FTZ R86, R86, c[0x0][0x23c], -R112 ;  /* 0x00008f0056567a23 */ /* 0x000fc40000010870 */
[--C-:B------:R-:W-:Y:S02]  /*9300*/  FFMA.FTZ R87, R87, c[0x0][0x23c], -R112.reuse ;  /* 0x00008f0057577a23 */ /* 0x100fe40000010870 */
[----:B------:R-:W-:Y:S01]  /*9310*/  MUFU.EX2 R138, R138 ;  /* 0x0000008a008a7308 */ /* 0x000fe20000000800 */
[--C-:B------:R-:W-:Y:S01]  /*9320*/  FFMA.FTZ R82, R82, c[0x0][0x23c], -R112.reuse ;  /* 0x00008f0052527a23 */ /* 0x100fe20000010870 */
[C---:B----4-:R-:W-:Y:S01]  /*9330*/  HMMA.16816.F32.BF16 R16, R48.reuse, R28, R16 ;  /* 0x0000001c3010723c */ /* 0x050fe20000041810 */
[----:B------:R-:W-:Y:S02]  /*9340*/  FFMA.FTZ R83, R83, c[0x0][0x23c], -R112 ;  /* 0x00008f0053537a23 */ /* 0x000fe40000010870 */
[--C-:B------:R-:W-:Y:S02]  /*9350*/  FFMA.FTZ R84, R84, c[0x0][0x23c], -R114.reuse ;  /* 0x00008f0054547a23 */ /* 0x100fe40000010872 */
[--C-:B------:R-:W-:Y:S01]  /*9360*/  FFMA.FTZ R85, R85, c[0x0][0x23c], -R114.reuse ;  /* 0x00008f0055557a23 */ /* 0x100fe20000010872 */
[----:B------:R-:W2:Y:S01]  /*9370*/  MUFU.EX2 R141, R141 ;  /* 0x0000008d008d7308 */ /* 0x000ea20000000800 */
[--C-:B------:R-:W-:Y:S01]  /*9380*/  FFMA.FTZ R80, R80, c[0x0][0x23c], -R114.reuse ;  /* 0x00008f0050507a23 */ /* 0x100fe20000010872 */
[----:B------:R-:W-:Y:S01]  /*9390*/  HMMA.16816.F32.BF16 R12, R48, R30, R12 ;  /* 0x0000001e300c723c */ /* 0x000fe2000004180c */
[----:B------:R-:W3:Y:S01]  /*93a0*/  LDSM.16.MT88.4 R28, [R235+0xb800] ;  /* 0x00b80000eb1c783b */ /* 0x000ee20000004200 */
[----:B------:R-:W-:-:S02]  /*93b0*/  FFMA.FTZ R81, R81, c[0x0][0x23c], -R114 ;  /* 0x00008f0051517a23 */ /* 0x000fc40000010872 */
[----:B------:R-:W-:Y:S02]  /*93c0*/  FADD.FTZ R111, R111, R110 ;  /* 0x0000006e6f6f7221 */ /* 0x000fe40000010000 */
[----:B------:R-:W-:Y:S01]  /*93d0*/  MUFU.EX2 R140, R140 ;  /* 0x0000008c008c7308 */ /* 0x000fe20000000800 */
[----:B------:R-:W-:Y:S01]  /*93e0*/  FADD.FTZ R116, R117, R116 ;  /* 0x0000007475747221 */ /* 0x000fe20000010000 */
[C---:B-----5:R-:W-:Y:S01]  /*93f0*/  HMMA.16816.F32.BF16 R24, R48.reuse, R32, R24 ;  /* 0x000000203018723c */ /* 0x060fe20000041818 */
[----:B------:R-:W-:Y:S02]  /*9400*/  FADD.FTZ R108, R108, R111 ;  /* 0x0000006f6c6c7221 */ /* 0x000fe40000010000 */
[----:B------:R-:W-:Y:S02]  /*9410*/  FADD.FTZ R115, R115, R116 ;  /* 0x0000007473737221 */ /* 0x000fe40000010000 */
[----:B------:R-:W-:Y:S01]  /*9420*/  FADD.FTZ R107, R107, R108 ;  /* 0x0000006c6b6b7221 */ /* 0x000fe20000010000 */
[----:B------:R-:W4:Y:S01]  /*9430*/  MUFU.EX2 R143, R143 ;  /* 0x0000008f008f7308 */ /* 0x000f220000000800 */
[----:B------:R-:W-:Y:S01]  /*9440*/  FADD.FTZ R115, R4, R115 ;  /* 0x0000007304737221 */ /* 0x000fe20000010000 */
[----:B------:R-:W-:Y:S01]  /*9450*/  HMMA.16816.F32.BF16 R20, R48, R34, R20 ;  /* 0x000000223014723c */ /* 0x000fe20000041814 */
[----:B------:R-:W5:Y:S01]  /*9460*/  LDSM.16.MT88.4 R32, [R237+0xb800] ;  /* 0x00b80000ed20783b */ /* 0x000f620000004200 */
[----:B------:R-:W-:-:S02]  /*9470*/  FADD.FTZ R122, R122, R107 ;  /* 0x0000006b7a7a7221 */ /* 0x000fc40000010000 */
[----:B------:R-:W-:Y:S02]  /*9480*/  FADD.FTZ R126, R126, R115 ;  /* 0x000000737e7e7221 */ /* 0x000fe40000010000 */
[----:B------:R-:W-:Y:S01]  /*9490*/  MUFU.EX2 R147, R147 ;  /* 0x0000009300937308 */ /* 0x000fe20000000800 */
[----:B------:R-:W-:Y:S01]  /*94a0*/  FADD.FTZ R121, R121, R122 ;  /* 0x0000007a79797221 */ /* 0x000fe20000010000 */
[C---:B------:R-:W-:Y:S01]  /*94b0*/  HMMA.16816.F32.BF16 R8, R48.reuse, R56, R8 ;  /* 0x000000383008723c */ /* 0x040fe20000041808 */
[----:B------:R-:W-:Y:S02]  /*94c0*/  FADD.FTZ R125, R125, R126 ;  /* 0x0000007e7d7d7221 */ /* 0x000fe40000010000 */
[----:B------:R-:W-:Y:S02]  /*94d0*/  FADD.FTZ R120, R120, R121 ;  /* 0x0000007978787221 */ /* 0x000fe40000010000 */
[--C-:B------:R-:W-:Y:S01]  /*94e0*/  FFMA.FTZ R4, R72, c[0x0][0x23c], -R114.reuse ;  /* 0x00008f0048047a23 */ /* 0x100fe20000010872 */
[----:B------:R-:W1:Y:S01]  /*94f0*/  MUFU.EX2 R142, R142 ;  /* 0x0000008e008e7308 */ /* 0x000e620000000800 */
[----:B------:R-:W-:Y:S01]  /*9500*/  FADD.FTZ R124, R124, R125 ;  /* 0x0000007d7c7c7221 */ /* 0x000fe20000010000 */
[----:B------:R-:W-:Y:S01]  /*9510*/  HMMA.16816.F32.BF16 R44, R48, R58, R44 ;  /* 0x0000003a302c723c */ /* 0x000fe2000004182c */
[----:B------:R-:W5:Y:S01]  /*9520*/  LDSM.16.MT88.4 R56, [R234+0xb800] ;  /* 0x00b80000ea38783b */ /* 0x000f620000004200 */
[----:B------:R-:W-:-:S02]  /*9530*/  FFMA.FTZ R73, R73, c[0x0][0x23c], -R114 ;  /* 0x00008f0049497a23 */ /* 0x000fc40000010872 */
[----:B------:R-:W-:Y:S02]  /*9540*/  FADD.FTZ R119, R119, R120 ;  /* 0x0000007877777221 */ /* 0x000fe40000010000 */
[----:B------:R-:W-:Y:S01]  /*9550*/  MUFU.EX2 R144, R144 ;  /* 0x0000009000907308 */ /* 0x000fe20000000800 */
[----:B------:R-:W-:Y:S01]  /*9560*/  FADD.FTZ R123, R123, R124 ;  /* 0x0000007c7b7b7221 */ /* 0x000fe20000010000 */
[C---:B------:R-:W-:Y:S01]  /*9570*/  HMMA.16816.F32.BF16 R40, R48.reuse, R52, R40 ;  /* 0x000000343028723c */ /* 0x040fe20000041828 */
[----:B------:R-:W-:Y:S02]  /*9580*/  FADD.FTZ R118, R118, R119 ;  /* 0x0000007776767221 */ /* 0x000fe40000010000 */
[----:B------:R-:W-:Y:S02]  /*9590*/  FADD.FTZ R130, R130, R123 ;  /* 0x0000007b82827221 */ /* 0x000fe40000010000 */
[----:B------:R-:W-:Y:S01]  /*95a0*/  FADD.FTZ R118, R3, R118 ;  /* 0x0000007603767221 */ /* 0x000fe20000010000 */
[----:B------:R-:W3:Y:S01]  /*95b0*/  MUFU.EX2 R153, R153 ;  /* 0x0000009900997308 */ /* 0x000ee20000000800 */
[----:B------:R-:W-:Y:S01]  /*95c0*/  FADD.FTZ R131, R131, R130 ;  /* 0x0000008283837221 */ /* 0x000fe20000010000 */
[----:B------:R-:W-:Y:S01]  /*95d0*/  HMMA.16816.F32.BF16 R36, R48, R54, R36 ;  /* 0x000000363024723c */ /* 0x000fe20000041824 */
[----:B------:R-:W5:Y:S01]  /*95e0*/  LDSM.16.MT88.4 R52, [R233+0xb800] ;  /* 0x00b80000e934783b */ /* 0x000f620000004200 */
[----:B------:R-:W-:-:S02]  /*95f0*/  FADD.FTZ R127, R127, R118 ;  /* 0x000000767f7f7221 */ /* 0x000fc40000010000 */
[----:B------:R-:W-:Y:S02]  /*9600*/  FADD.FTZ R132, R132, R131 ;  /* 0x0000008384847221 */ /* 0x000fe40000010000 */
[----:B------:R-:W-:Y:S01]  /*9610*/  MUFU.EX2 R146, R146 ;  /* 0x0000009200927308 */ /* 0x000fe20000000800 */
[----:B------:R-:W-:Y:S01]  /*9620*/  F2FP.BF16.PACK_AB R49, R134, R137 ;  /* 0x000000898631723e */ /* 0x000fe200000010ff */
[----:B------:R-:W-:Y:S01]  /*9630*/  FADD.FTZ R128, R128, R127 ;  /* 0x0000007f80807221 */ /* 0x000fe20000010000 */
[----:B-1----:R-:W-:Y:S01]  /*9640*/  F2FP.BF16.PACK_AB R51, R139, R136 ;  /* 0x000000888b33723e */ /* 0x002fe200000010ff */
[----:B------:R-:W-:Y:S01]  /*9650*/  FADD.FTZ R133, R133, R132 ;  /* 0x0000008485857221 */ /* 0x000fe20000010000 */
[----:B--2---:R-:W-:Y:S01]  /*9660*/  F2FP.BF16.PACK_AB R48, R141, R138 ;  /* 0x0000008a8d30723e */ /* 0x004fe200000010ff */
[----:B------:R-:W-:Y:S01]  /*9670*/  FADD.FTZ R137, R137, R128 ;  /* 0x0000008089897221 */ /* 0x000fe20000010000 */
[----:B----4-:R-:W-:Y:S01]  /*9680*/  F2FP.BF16.PACK_AB R50, R143, R140 ;  /* 0x0000008c8f32723e */ /* 0x010fe200000010ff */
[----:B------:R-:W1:Y:S01]  /*9690*/  MUFU.EX2 R155, R155 ;  /* 0x0000009b009b7308 */ /* 0x000e620000000800 */
[----:B------:R-:W-:-:S02]  /*96a0*/  FADD.FTZ R138, R138, R133 ;  /* 0x000000858a8a7221 */ /* 0x000fc40000010000 */
[----:B------:R-:W-:Y:S02]  /*96b0*/  FADD.FTZ R137, R134, R137 ;  /* 0x0000008986897221 */ /* 0x000fe40000010000 */
[----:B------:R-:W-:Y:S01]  /*96c0*/  FADD.FTZ R141, R141, R138 ;  /* 0x0000008a8d8d7221 */ /* 0x000fe20000010000 */
[C---:B---3--:R-:W-:Y:S01]  /*96d0*/  HMMA.16816.F32.BF16 R16, R48.reuse, R28, R16 ;  /* 0x0000001c3010723c */ /* 0x048fe20000041810 */
[----:B------:R-:W-:Y:S01]  /*96e0*/  FADD.FTZ R136, R136, R137 ;  /* 0x0000008988887221 */ /* 0x000fe20000010000 */
[----:B------:R-:W-:Y:S01]  /*96f0*/  MUFU.EX2 R148, R148 ;  /* 0x0000009400947308 */ /* 0x000fe20000000800 */
[----:B------:R-:W-:Y:S02]  /*9700*/  FADD.FTZ R140, R140, R141 ;  /* 0x0000008d8c8c7221 */ /* 0x000fe40000010000 */
[----:B------:R-:W-:Y:S02]  /*9710*/  FADD.FTZ R136, R139, R136 ;  /* 0x000000888b887221 */ /* 0x000fe40000010000 */
[----:B------:R-:W-:Y:S01]  /*9720*/  FADD.FTZ R143, R143, R140 ;  /* 0x0000008c8f8f7221 */ /* 0x000fe20000010000 */
[----:B------:R-:W-:Y:S01]  /*9730*/  HMMA.16816.F32.BF16 R12, R48, R30, R12 ;  /* 0x0000001e300c723c */ /* 0x000fe2000004180c */
[----:B------:R-:W2:Y:S01]  /*9740*/  LDSM.16.MT88.4 R28, [R235+0xc000] ;  /* 0x00c00000eb1c783b */ /* 0x000ea20000004200 */
[----:B------:R-:W3:Y:S01]  /*9750*/  MUFU.EX2 R157, R157 ;  /* 0x0000009d009d7308 */ /* 0x000ee20000000800 */
[----:B------:R-:W-:-:S02]  /*9760*/  FFMA.FTZ R3, R70, c[0x0][0x23c], -R112 ;  /* 0x00008f0046037a23 */ /* 0x000fc40000010870 */
[--C-:B------:R-:W-:Y:S02]  /*9770*/  FFMA.FTZ R70, R71, c[0x0][0x23c], -R112.reuse ;  /* 0x00008f0047467a23 */ /* 0x100fe40000010870 */
[--C-:B------:R-:W-:Y:S01]  /*9780*/  FFMA.FTZ R66, R66, c[0x0][0x23c], -R112.reuse ;  /* 0x00008f0042427a23 */ /* 0x100fe20000010870 */
[C---:B-----5:R-:W-:Y:S01]  /*9790*/  HMMA.16816.F32.BF16 R24, R48.reuse, R32, R24 ;  /* 0x000000203018723c */ /* 0x060fe20000041818 */
[----:B------:R-:W-:Y:S01]  /*97a0*/  FFMA.FTZ R67, R67, c[0x0][0x23c], -R112 ;  /* 0x00008f0043437a23 */ /* 0x000fe20000010870 */
[----:B------:R-:W-:Y:S01]  /*97b0*/  MUFU.EX2 R159, R159 ;  /* 0x0000009f009f7308 */ /* 0x000fe20000000800 */
[--C-:B------:R-:W-:Y:S02]  /*97c0*/  FFMA.FTZ R68, R68, c[0x0][0x23c], -R114.reuse ;  /* 0x00008f0044447a23 */ /* 0x100fe40000010872 */
[--C-:B------:R-:W-:Y:S02]  /*97d0*/  FFMA.FTZ R69, R69, c[0x0][0x23c], -R114.reuse ;  /* 0x00008f0045457a23 */ /* 0x100fe40000010872 */
[--C-:B------:R-:W-:Y:S01]  /*97e0*/  FFMA.FTZ R64, R64, c[0x0][0x23c], -R114.reuse ;  /* 0x00008f0040407a23 */ /* 0x100fe20000010872 */
[----:B------:R-:W-:Y:S01]  /*97f0*/  HMMA.16816.F32.BF16 R20, R48, R34, R20 ;  /* 0x000000223014723c */ /* 0x000fe20000041814 */
[----:B------:R-:W4:Y:S01]  /*9800*/  LDSM.16.MT88.4 R32, [R237+0xc000] ;  /* 0x00c00000ed20783b */ /* 0x000f220000004200 */
[----:B------:R-:W5:Y:S01]  /*9810*/  MUFU.EX2 R150, R150 ;  /* 0x0000009600967308 */ /* 0x000f620000000800 */
[----:B------:R-:W-:-:S02]  /*9820*/  FFMA.FTZ R65, R65, c[0x0][0x23c], -R114 ;  /* 0x00008f0041417a23 */ /* 0x000fc40000010872 */
[--C-:B------:R-:W-:Y:S02]  /*9830*/  FFMA.FTZ R62, R62, c[0x0][0x23c], -R112.reuse ;  /* 0x00008f003e3e7a23 */ /* 0x100fe40000010870 */
[--C-:B------:R-:W-:Y:S01]  /*9840*/  FFMA.FTZ R63, R63, c[0x0][0x23c], -R112.reuse ;  /* 0x00008f003f3f7a23 */ /* 0x100fe20000010870 */
[C---:B------:R-:W-:Y:S01]  /*9850*/  HMMA.16816.F32.BF16 R8, R48.reuse, R56, R8 ;  /* 0x000000383008723c */ /* 0x040fe20000041808 */
[----:B------:R-:W-:Y:S01]  /*9860*/  FFMA.FTZ R71, R104, c[0x0][0x23c], -R112 ;  /* 0x00008f0068477a23 */ /* 0x000fe20000010870 */
[----:B------:R-:W-:Y:S06]  /*9870*/  MUFU.EX2 R152, R152 ;  /* 0x0000009800987308 */ /* 0x000fec0000000800 */
[C---:B------:R-:W-:Y:S01]  /*9880*/  HMMA.16816.F32.BF16 R44, R48.reuse, R58, R44 ;  /* 0x0000003a302c723c */ /* 0x040fe2000004182c */
[----:B------:R-:W4:Y:S01]  /*9890*/  LDSM.16.MT88.4 R56, [R234+0xc000] ;  /* 0x00c00000ea38783b */ /* 0x000f220000004200 */
[----:B------:R-:W1:Y:S06]  /*98a0*/  MUFU.EX2 R163, R163 ;  /* 0x000000a300a37308 */ /* 0x000e6c0000000800 */
[C---:B------:R-:W-:Y:S02]  /*98b0*/  HMMA.16816.F32.BF16 R40, R48.reuse, R52, R40 ;  /* 0x000000343028723c */ /* 0x040fe40000041828 */
[----:B------:R-:W-:Y:S06]  /*98c0*/  MUFU.EX2 R154, R154 ;  /* 0x0000009a009a7308 */ /* 0x000fec0000000800 */
[----:B------:R-:W-:Y:S01]  /*98d0*/  HMMA.16816.F32.BF16 R36, R48, R54, R36 ;  /* 0x000000363024723c */ /* 0x000fe20000041824 */
[----:B------:R-:W5:Y:S01]  /*98e0*/  LDSM.16.MT88.4 R52, [R233+0xc000] ;  /* 0x00c00000e934783b */ /* 0x000f620000004200 */
[----:B------:R-:W2:Y:S05]  /*98f0*/  MUFU.EX2 R169, R169 ;  /* 0x000000a900a97308 */ /* 0x000eaa0000000800 */
[----:B------:R-:W-:-:S02]  /*9900*/  F2FP.BF16.PACK_AB R49, R142, R147 ;  /* 0x000000938e31723e */ /* 0x000fc400000010ff */
[----:B------:R-:W-:Y:S01]  /*9910*/  F2FP.BF16.PACK_AB R51, R153, R144 ;  /* 0x000000909933723e */ /* 0x000fe200000010ff */
[----:B------:R-:W-:Y:S01]  /*9920*/  MUFU.EX2 R156, R156 ;  /* 0x0000009c009c7308 */ /* 0x000fe20000000800 */
[----:B-1----:R-:W-:Y:S01]  /*9930*/  F2FP.BF16.PACK_AB R48, R155, R146 ;  /* 0x000000929b30723e */ /* 0x002fe200000010ff */
[----:B------:R-:W-:Y:S01]  /*9940*/  FADD.FTZ R146, R146, R143 ;  /* 0x0000008f92927221 */ /* 0x000fe20000010000 */
[----:B---3--:R-:W-:-:S03]  /*9950*/  F2FP.BF16.PACK_AB R50, R157, R148 ;  /* 0x000000949d32723e */ /* 0x008fc600000010ff */
[----:B------:R-:W-:Y:S02]  /*9960*/  FADD.FTZ R155, R155, R146 ;  /* 0x000000929b9b7221 */ /* 0x000fe40000010000 */
[----:B------:R-:W1:Y:S02]  /*9970*/  MUFU.EX2 R175, R175 ;  /* 0x000000af00af7308 */ /* 0x000e640000000800 */
[----:B--2---:R-:W-:Y:S01]  /*9980*/  HMMA.16816.F32.BF16 R16, R48, R28, R16 ;  /* 0x0000001c3010723c */ /* 0x004fe20000041810 */
[----:B------:R-:W-:-:S04]  /*9990*/  FADD.FTZ R148, R148, R155 ;  /* 0x0000009b94947221 */ /* 0x000fc80000010000 */
[----:B------:R-:W-:Y:S01]  /*99a0*/  FADD.FTZ R157, R157, R148 ;  /* 0x000000949d9d7221 */ /* 0x000fe20000010000 */
[----:B------:R-:W-:Y:S02]  /*99b0*/  MUFU.EX2 R181, R181 ;  /* 0x000000b500b57308 */ /* 0x000fe40000000800 */
[C---:B------:R-:W-:Y:S01]  /*99c0*/  HMMA.16816.F32.BF16 R12, R48.reuse, R30, R12 ;  /* 0x0000001e300c723c */ /* 0x040fe2000004180c */
[----:B------:R-:W2:Y:S05]  /*99d0*/  LDSM.16.MT88.4 R28, [R235+0xc800] ;  /* 0x00c80000eb1c783b */ /* 0x000eaa0000004200 */
[----:B------:R-:W3:Y:S02]  /*99e0*/  MUFU.EX2 R158, R158 ;  /* 0x0000009e009e7308 */ /* 0x000ee40000000800 */
[C---:B----4-:R-:W-:Y:S06]  /*99f0*/  HMMA.16816.F32.BF16 R24, R48.reuse, R32, R24 ;  /* 0x000000203018723c */ /* 0x050fec0000041818 */
[----:B------:R-:W-:Y:S02]  /*9a00*/  MUFU.EX2 R160, R160 ;  /* 0x000000a000a07308 */ /* 0x000fe40000000800 */
[C---:B------:R-:W-:Y:S01]  /*9a10*/  HMMA.16816.F32.BF16 R20, R48.reuse, R34, R20 ;  /* 0x000000223014723c */ /* 0x040fe20000041814 */
[----:B------:R-:W4:Y:S05]  /*9a20*/  LDSM.16.MT88.4 R32, [R237+0xc800] ;  /* 0x00c80000ed20783b */ /* 0x000f2a0000004200 */
[----:B------:R-:W1:Y:S02]  /*9a30*/  MUFU.EX2 R185, R185 ;  /* 0x000000b900b97308 */ /* 0x000e640000000800 */
[C---:B------:R-:W-:Y:S06]  /*9a40*/  HMMA.16816.F32.BF16 R8, R48.reuse, R56, R8 ;  /* 0x000000383008723c */ /* 0x040fec0000041808 */
[----:B------:R-:W-:Y:S02]  /*9a50*/  MUFU.EX2 R162, R162 ;  /* 0x000000a200a27308 */ /* 0x000fe40000000800 */
[C---:B------:R-:W-:Y:S01]  /*9a60*/  HMMA.16816.F32.BF16 R44, R48.reuse, R58, R44 ;  /* 0x0000003a302c723c */ /* 0x040fe2000004182c */
[----:B------:R-:W3:Y:S05]  /*9a70*/  LDSM.16.MT88.4 R56, [R234+0xc800] ;  /* 0x00c80000ea38783b */ /* 0x000eea0000004200 */
[----:B------:R-:W1:Y:S02]  /*9a80*/  MUFU.EX2 R197, R197 ;  /* 0x000000c500c57308 */ /* 0x000e640000000800 */
[C---:B-----5:R-:W-:Y:S06]  /*9a90*/  HMMA.16816.F32.BF16 R40, R48.reuse, R52, R40 ;  /* 0x000000343028723c */ /* 0x060fec0000041828 */
[----:B------:R-:W-:Y:S02]  /*9aa0*/  MUFU.EX2 R164, R164 ;  /* 0x000000a400a47308 */ /* 0x000fe40000000800 */
[----:B------:R-:W-:Y:S01]  /*9ab0*/  HMMA.16816.F32.BF16 R36, R48, R54, R36 ;  /* 0x000000363024723c */ /* 0x000fe20000041824 */
[----:B------:R-:W5:Y:S05]  /*9ac0*/  LDSM.16.MT88.4 R52, [R233+0xc800] ;  /* 0x00c80000e934783b */ /* 0x000f6a0000004200 */
[----:B------:R-:W3:Y:S01]  /*9ad0*/  MUFU.EX2 R205, R205 ;  /* 0x000000cd00cd7308 */ /* 0x000ee20000000800 */
[----:B------:R-:W-:-:S02]  /*9ae0*/  F2FP.BF16.PACK_AB R49, R150, R159 ;  /* 0x0000009f9631723e */ /* 0x000fc400000010ff */
[----:B------:R-:W-:Y:S02]  /*9af0*/  F2FP.BF16.PACK_AB R51, R163, R152 ;  /* 0x00000098a333723e */ /* 0x000fe400000010ff */
[----:B------:R-:W-:Y:S01]  /*9b00*/  F2FP.BF16.PACK_AB R48, R169, R154 ;  /* 0x0000009aa930723e */ /* 0x000fe200000010ff */
[----:B------:R-:W-:Y:S01]  /*9b10*/  FADD.FTZ R154, R154, R157 ;  /* 0x0000009d9a9a7221 */ /* 0x000fe20000010000 */
[----:B-1----:R-:W-:Y:S01]  /*9b20*/  F2FP.BF16.PACK_AB R50, R175, R156 ;  /* 0x0000009caf32723e */ /* 0x002fe200000010ff */
[----:B------:R-:W-:Y:S02]  /*9b30*/  MUFU.EX2 R213, R213 ;  /* 0x000000d500d57308 */ /* 0x000fe40000000800 */
[----:B------:R-:W-:-:S04]  /*9b40*/  FADD.FTZ R169, R169, R154 ;  /* 0x0000009aa9a97221 */ /* 0x000fc80000010000 */
[----:B--2---:R-:W-:Y:S01]  /*9b50*/  HMMA.16816.F32.BF16 R16, R48, R28, R16 ;  /* 0x0000001c3010723c */ /* 0x004fe20000041810 */
[----:B------:R-:W-:Y:S01]  /*9b60*/  FADD.FTZ R156, R156, R169 ;  /* 0x000000a99c9c7221 */ /* 0x000fe20000010000 */
[----:B------:R-:W1:Y:S03]  /*9b70*/  MUFU.EX2 R166, R166 ;  /* 0x000000a600a67308 */ /* 0x000e660000000800 */
[----:B------:R-:W-:-:S03]  /*9b80*/  FADD.FTZ R175, R175, R156 ;  /* 0x0000009cafaf7221 */ /* 0x000fc60000010000 */
[C---:B------:R-:W-:Y:S01]  /*9b90*/  HMMA.16816.F32.BF16 R12, R48.reuse, R30, R12 ;  /* 0x0000001e300c723c */ /* 0x040fe2000004180c */
[----:B------:R-:W2:Y:S01]  /*9ba0*/  LDSM.16.MT88.4 R28, [R235+0xd000] ;  /* 0x00d00000eb1c783b */ /* 0x000ea20000004200 */
[----:B------:R-:W-:Y:S06]  /*9bb0*/  MUFU.EX2 R168, R168 ;  /* 0x000000a800a87308 */ /* 0x000fec0000000800 */
[C---:B----4-:R-:W-:Y:S02]  /*9bc0*/  HMMA.16816.F32.BF16 R24, R48.reuse, R32, R24 ;  /* 0x000000203018723c */ /* 0x050fe40000041818 */
[----:B------:R-:W4:Y:S06]  /*9bd0*/  MUFU.EX2 R207, R207 ;  /* 0x000000cf00cf7308 */ /* 0x000f2c0000000800 */
[C---:B------:R-:W-:Y:S01]  /*9be0*/  HMMA.16816.F32.BF16 R20, R48.reuse, R34, R20 ;  /* 0x000000223014723c */ /* 0x040fe20000041814 */
[----:B------:R-:W1:Y:S01]  /*9bf0*/  LDSM.16.MT88.4 R32, [R237+0xd000] ;  /* 0x00d00000ed20783b */ /* 0x000e620000004200 */
[----:B------:R-:W-:Y:S06]  /*9c00*/  MUFU.EX2 R170, R170 ;  /* 0x000000aa00aa7308 */ /* 0x000fec0000000800 */
[C---:B---3--:R-:W-:Y:S02]  /*9c10*/  HMMA.16816.F32.BF16 R8, R48.reuse, R56, R8 ;  /* 0x000000383008723c */ /* 0x048fe40000041808 */
[----:B------:R-:W3:Y:S06]  /*9c20*/  MUFU.EX2 R191, R191 ;  /* 0x000000bf00bf7308 */ /* 0x000eec0000000800 */
[C---:B------:R-:W-:Y:S01]  /*9c30*/  HMMA.16816.F32.BF16 R44, R48.reuse, R58, R44 ;  /* 0x0000003a302c723c */ /* 0x040fe2000004182c */
[----:B------:R-:W1:Y:S01]  /*9c40*/  LDSM.16.MT88.4 R56, [R234+0xd000] ;  /* 0x00d00000ea38783b */ /* 0x000e620000004200 */
[----:B------:R-:W-:Y:S06]  /*9c50*/  MUFU.EX2 R172, R172 ;  /* 0x000000ac00ac7308 */ /* 0x000fec0000000800 */
[C---:B-----5:R-:W-:Y:S02]  /*9c60*/  HMMA.16816.F32.BF16 R40, R48.reuse, R52, R40 ;  /* 0x000000343028723c */ /* 0x060fe40000041828 */
[----:B------:R-:W5:Y:S06]  /*9c70*/  MUFU.EX2 R189, R189 ;  /* 0x000000bd00bd7308 */ /* 0x000f6c0000000800 */
[----:B------:R-:W-:Y:S01]  /*9c80*/  HMMA.16816.F32.BF16 R36, R48, R54, R36 ;  /* 0x000000363024723c */ /* 0x000fe20000041824 */
[----:B------:R-:W3:Y:S01]  /*9c90*/  LDSM.16.MT88.4 R52, [R233+0xd000] ;  /* 0x00d00000e934783b */ /* 0x000ee20000004200 */
[----:B------:R-:W-:Y:S05]  /*9ca0*/  MUFU.EX2 R174, R174 ;  /* 0x000000ae00ae7308 */ /* 0x000fea0000000800 */
[----:B------:R-:W-:-:S02]  /*9cb0*/  F2FP.BF16.PACK_AB R49, R158, R181 ;  /* 0x000000b59e31723e */ /* 0x000fc400000010ff */
[----:B------:R-:W-:Y:S01]  /*9cc0*/  F2FP.BF16.PACK_AB R51, R185, R160 ;  /* 0x000000a0b933723e */ /* 0x000fe200000010ff */
[----:B------:R-:W1:Y:S01]  /*9cd0*/  MUFU.EX2 R183, R183 ;  /* 0x000000b700b77308 */ /* 0x000e620000000800 */
[----:B------:R-:W-:Y:S01]  /*9ce0*/  F2FP.BF16.PACK_AB R48, R197, R162 ;  /* 0x000000a2c530723e */ /* 0x000fe200000010ff */
[----:B------:R-:W-:Y:S01]  /*9cf0*/  FADD.FTZ R162, R162, R175 ;  /* 0x000000afa2a27221 */ /* 0x000fe20000010000 */
[----:B------:R-:W-:-:S03]  /*9d00*/  F2FP.BF16.PACK_AB R50, R205, R164 ;  /* 0x000000a4cd32723e */ /* 0x000fc600000010ff */
[----:B------:R-:W-:Y:S02]  /*9d10*/  FADD.FTZ R197, R197, R162 ;  /* 0x000000a2c5c57221 */ /* 0x000fe40000010000 */
[----:B------:R-:W-:Y:S02]  /*9d20*/  MUFU.EX2 R176, R176 ;  /* 0x000000b000b07308 */ /* 0x000fe40000000800 */
[----:B--2---:R-:W-:Y:S01]  /*9d30*/  HMMA.16816.F32.BF16 R16, R48, R28, R16 ;  /* 0x0000001c3010723c */ /* 0x004fe20000041810 */
[----:B------:R-:W-:-:S04]  /*9d40*/  FADD.FTZ R164, R164, R197 ;  /* 0x000000c5a4a47221 */ /* 0x000fc80000010000 */
[----:B------:R-:W-:Y:S01]  /*9d50*/  FADD.FTZ R205, R205, R164 ;  /* 0x000000a4cdcd7221 */ /* 0x000fe20000010000 */
[----:B------:R-:W-:Y:S02]  /*9d60*/  MUFU.EX2 R177, R177 ;  /* 0x000000b100b17308 */ /* 0x000fe40000000800 */
[C---:B------:R-:W-:Y:S01]  /*9d70*/  HMMA.16816.F32.BF16 R12, R48.reuse, R30, R12 ;  /* 0x0000001e300c723c */ /* 0x040fe2000004180c */
[----:B------:R-:W2:Y:S05]  /*9d80*/  LDSM.16.MT88.4 R28, [R235+0xd800] ;  /* 0x00d80000eb1c783b */ /* 0x000eaa0000004200 */
[----:B------:R-:W-:Y:S02]  /*9d90*/  MUFU.EX2 R173, R173 ;  /* 0x000000ad00ad7308 */ /* 0x000fe40000000800 */
[C---:B-1----:R-:W-:Y:S06]  /*9da0*/  HMMA.16816.F32.BF16 R24, R48.reuse, R32, R24 ;  /* 0x000000203018723c */ /* 0x042fec0000041818 */
[----:B------:R-:W1:Y:S02]  /*9db0*/  MUFU.EX2 R178, R178 ;  /* 0x000000b200b27308 */ /* 0x000e640000000800 */
[C---:B------:R-:W-:Y:S01]  /*9dc0*/  HMMA.16816.F32.BF16 R20, R48.reuse, R34, R20 ;  /* 0x000000223014723c */ /* 0x040fe20000041814 */
[----:B------:R-:W1:Y:S05]  /*9dd0*/  LDSM.16.MT88.4 R32, [R237+0xd800] ;  /* 0x00d80000ed20783b */ /* 0x000e6a0000004200 */
[----:B------:R-:W-:Y:S02]  /*9de0*/  MUFU.EX2 R167, R167 ;  /* 0x000000a700a77308 */ /* 0x000fe40000000800 */
[C---:B------:R-:W-:Y:S06]  /*9df0*/  HMMA.16816.F32.BF16 R8, R48.reuse, R56, R8 ;  /* 0x000000383008723c */ /* 0x040fec0000041808 */
[----:B------:R-:W1:Y:S02]  /*9e00*/  MUFU.EX2 R180, R180 ;  /* 0x000000b400b47308 */ /* 0x000e640000000800 */
[C---:B------:R-:W-:Y:S01]  /*9e10*/  HMMA.16816.F32.BF16 R44, R48.reuse, R58, R44 ;  /* 0x0000003a302c723c */ /* 0x040fe2000004182c */
[----:B------:R-:W1:Y:S05]  /*9e20*/  LDSM.16.MT88.4 R56, [R234+0xd800] ;  /* 0x00d80000ea38783b */ /* 0x000e6a0000004200 */
[----:B------:R-:W-:Y:S02]  /*9e30*/  MUFU.EX2 R161, R161 ;  /* 0x000000a100a17308 */ /* 0x000fe40000000800 */
[C---:B---3--:R-:W-:Y:S06]  /*9e40*/  HMMA.16816.F32.BF16 R40, R48.reuse, R52, R40 ;  /* 0x000000343028723c */ /* 0x048fec0000041828 */
[----:B------:R-:W3:Y:S02]  /*9e50*/  MUFU.EX2 R182, R182 ;  /* 0x000000b600b67308 */ /* 0x000ee40000000800 */
[----:B------:R-:W-:Y:S01]  /*9e60*/  HMMA.16816.F32.BF16 R36, R48, R54, R36 ;  /* 0x000000363024723c */ /* 0x000fe20000041824 */
[----:B------:R-:W3:Y:S05]  /*9e70*/  LDSM.16.MT88.4 R52, [R233+0xd800] ;  /* 0x00d80000e934783b */ /* 0x000eea0000004200 */
[----:B------:R-:W-:Y:S01]  /*9e80*/  MUFU.EX2 R149, R149 ;  /* 0x0000009500957308 */ /* 0x000fe20000000800 */
[----:B------:R-:W-:-:S02]  /*9e90*/  F2FP.BF16.PACK_AB R49, R166, R213 ;  /* 0x000000d5a631723e */ /* 0x000fc400000010ff */
[----:B----4-:R-:W-:Y:S02]  /*9ea0*/  F2FP.BF16.PACK_AB R51, R207, R168 ;  /* 0x000000a8cf33723e */ /* 0x010fe400000010ff */
[----:B------:R-:W-:Y:S01]  /*9eb0*/  F2FP.BF16.PACK_AB R48, R191, R170 ;  /* 0x000000aabf30723e */ /* 0x000fe200000010ff */
[----:B------:R-:W-:Y:S01]  /*9ec0*/  FADD.FTZ R170, R170, R205 ;  /* 0x000000cdaaaa7221 */ /* 0x000fe20000010000 */
[----:B-----5:R-:W-:Y:S01]  /*9ed0*/  F2FP.BF16.PACK_AB R50, R189, R172 ;  /* 0x000000acbd32723e */ /* 0x020fe200000010ff */
[----:B------:R-:W4:Y:S02]  /*9ee0*/  MUFU.EX2 R184, R184 ;  /* 0x000000b800b87308 */ /* 0x000f240000000800 */
[----:B------:R-:W-:-:S04]  /*9ef0*/  FADD.FTZ R191, R191, R170 ;  /* 0x000000aabfbf7221 */ /* 0x000fc80000010000 */
[C---:B--2---:R-:W-:Y:S02]  /*9f00*/  HMMA.16816.F32.BF16 R16, R48.reuse, R28, R16 ;  /* 0x0000001c3010723c */ /* 0x044fe40000041810 */
[----:B------:R-:W-:Y:S06]  /*9f10*/  MUFU.EX2 R135, R135 ;  /* 0x0000008700877308 */ /* 0x000fec0000000800 */
[C---:B------:R-:W-:Y:S01]  /*9f20*/  HMMA.16816.F32.BF16 R12, R48.reuse, R30, R12 ;  /* 0x0000001e300c723c */ /* 0x040fe2000004180c */
[----:B------:R-:W2:Y:S01]  /*9f30*/  LDSM.16.MT88.4 R28, [R235+0xe000] ;  /* 0x00e00000eb1c783b */ /* 0x000ea20000004200 */
[----:B------:R-:W5:Y:S06]  /*9f40*/  MUFU.EX2 R186, R186 ;  /* 0x000000ba00ba7308 */ /* 0x000f6c0000000800 */
[C---:B-1----:R-:W-:Y:S02]  /*9f50*/  HMMA.16816.F32.BF16 R24, R48.reuse, R32, R24 ;  /* 0x000000203018723c */ /* 0x042fe40000041818 */
[----:B------:R-:W-:Y:S06]  /*9f60*/  MUFU.EX2 R109, R109 ;  /* 0x0000006d006d7308 */ /* 0x000fec0000000800 */
[C---:B------:R-:W-:Y:S01]  /*9f70*/  HMMA.16816.F32.BF16 R20, R48.reuse, R34, R20 ;  /* 0x000000223014723c */ /* 0x040fe20000041814 */
[----:B------:R-:W1:Y:S01]  /*9f80*/  LDSM.16.MT88.4 R32, [R237+0xe000] ;  /* 0x00e00000ed20783b */ /* 0x000e620000004200 */
[----:B------:R-:W1:Y:S06]  /*9f90*/  MUFU.EX2 R188, R188 ;  /* 0x000000bc00bc7308 */ /* 0x000e6c0000000800 */
[C---:B------:R-:W-:Y:S02]  /*9fa0*/  HMMA.16816.F32.BF16 R8, R48.reuse, R56, R8 ;  /* 0x000000383008723c */ /* 0x040fe40000041808 */
[----:B------:R-:W-:Y:S06]  /*9fb0*/  MUFU.EX2 R5, R5 ;  /* 0x0000000500057308 */ /* 0x000fec0000000800 */
[C---:B------:R-:W-:Y:S01]  /*9fc0*/  HMMA.16816.F32.BF16 R44, R48.reuse, R58, R44 ;  /* 0x0000003a302c723c */ /* 0x040fe2000004182c */
[----:B------:R-:W-:Y:S01]  /*9fd0*/  LDSM.16.MT88.4 R56, [R234+0xe000] ;  /* 0x00e00000ea38783b */ /* 0x000fe20000004200 */
[----:B------:R-:W1:Y:S06]  /*9fe0*/  MUFU.EX2 R102, R102 ;  /* 0x0000006600667308 */ /* 0x000e6c0000000800 */
[C---:B---3--:R-:W-:Y:S02]  /*9ff0*/  HMMA.16816.F32.BF16 R40, R48.reuse, R52, R40 ;  /* 0x000000343028723c */ /* 0x048fe40000041828 */
[----:B------:R-:W-:Y:S05]  /*a000*/  MUFU.EX2 R98, R98 ;  /* 0x0000006200627308 */ /* 0x000fea0000000800 */
[----:B------:R-:W-:Y:S01]  /*a010*/  F2FP.BF16.PACK_AB R53, R183, R174 ;  /* 0x000000aeb735723e */ /* 0x000fe200000010ff */
[----:B------:R-:W-:Y:S01]  /*a020*/  HMMA.16816.F32.BF16 R36, R48, R54, R36 ;  /* 0x000000363024723c */ /* 0x000fe20000041824 */
[----:B------:R-:W3:Y:S01]  /*a030*/  LDSM.16.MT88.4 R48, [R233+0xe000] ;  /* 0x00e00000e930783b */ /* 0x000ee20000004200 */
[----:B------:R-:W-:Y:S01]  /*a040*/  F2FP.BF16.PACK_AB R52, R178, R173 ;  /* 0x000000adb234723e */ /* 0x000fe200000010ff */
[----:B------:R-:W1:Y:S04]  /*a050*/  MUFU.EX2 R99, R99 ;  /* 0x0000006300637308 */ /* 0x000e680000000800 */
[----:B------:R-:W-:-:S02]  /*a060*/  F2FP.BF16.PACK_AB R55, R177, R176 ;  /* 0x000000b0b137723e */ /* 0x000fc400000010ff */
[----:B------:R-:W-:Y:S02]  /*a070*/  F2FP.BF16.PACK_AB R54, R180, R167 ;  /* 0x000000a7b436723e */ /* 0x000fe400000010ff */
[----:B------:R-:W-:Y:S05]  /*a080*/  MUFU.EX2 R100, R100 ;  /* 0x0000006400647308 */ /* 0x000fea0000000800 */
[C---:B--2---:R-:W-:Y:S03]  /*a090*/  HMMA.16816.F32.BF16 R16, R52.reuse, R28, R16 ;  /* 0x0000001c3410723c */ /* 0x044fe60000041810 */
[----:B------:R-:W2:Y:S05]  /*a0a0*/  MUFU.EX2 R101, R101 ;  /* 0x0000006500657308 */ /* 0x000eaa0000000800 */
[C---:B------:R-:W-:Y:S01]  /*a0b0*/  HMMA.16816.F32.BF16 R12, R52.reuse, R30, R12 ;  /* 0x0000001e340c723c */ /* 0x040fe2000004180c */
[----:B------:R-:W2:Y:S02]  /*a0c0*/  LDSM.16.MT88.4 R28, [R235+0xe800] ;  /* 0x00e80000eb1c783b */ /* 0x000ea40000004200 */
[----:B------:R-:W-:Y:S05]  /*a0d0*/  MUFU.EX2 R96, R96 ;  /* 0x0000006000607308 */ /* 0x000fea0000000800 */
[C---:B-1----:R-:W-:Y:S03]  /*a0e0*/  HMMA.16816.F32.BF16 R24, R52.reuse, R32, R24 ;  /* 0x000000203418723c */ /* 0x042fe60000041818 */
[----:B------:R-:W1:Y:S05]  /*a0f0*/  MUFU.EX2 R97, R97 ;  /* 0x0000006100617308 */ /* 0x000e6a0000000800 */
[C---:B------:R-:W-:Y:S01]  /*a100*/  HMMA.16816.F32.BF16 R20, R52.reuse, R34, R20 ;  /* 0x000000223414723c */ /* 0x040fe20000041814 */
[----:B------:R-:W1:Y:S02]  /*a110*/  LDSM.16.MT88.4 R32, [R237+0xe800] ;  /* 0x00e80000ed20783b */ /* 0x000e640000004200 */
[----:B------:R-:W-:Y:S05]  /*a120*/  MUFU.EX2 R94, R94 ;  /* 0x0000005e005e7308 */ /* 0x000fea0000000800 */
[C---:B---3--:R-:W-:Y:S03]  /*a130*/  HMMA.16816.F32.BF16 R40, R52.reuse, R48, R40 ;  /* 0x000000303428723c */ /* 0x048fe60000041828 */
[----:B------:R-:W3:Y:S05]  /*a140*/  MUFU.EX2 R95, R95 ;  /* 0x0000005f005f7308 */ /* 0x000eea0000000800 */
[C---:B------:R-:W-:Y:S01]  /*a150*/  HMMA.16816.F32.BF16 R36, R52.reuse, R50, R36 ;  /* 0x000000323424723c */ /* 0x040fe20000041824 */
[----:B------:R-:W1:Y:S02]  /*a160*/  LDSM.16.MT88.4 R48, [R234+0xe800] ;  /* 0x00e80000ea30783b */ /* 0x000e640000004200 */
[----:B------:R-:W-:Y:S05]  /*a170*/  MUFU.EX2 R90, R90 ;  /* 0x0000005a005a7308 */ /* 0x000fea0000000800 */
[C---:B------:R-:W-:Y:S03]  /*a180*/  HMMA.16816.F32.BF16 R8, R52.reuse, R56, R8 ;  /* 0x000000383408723c */ /* 0x040fe60000041808 */
[----:B------:R-:W1:Y:S05]  /*a190*/  MUFU.EX2 R91, R91 ;  /* 0x0000005b005b7308 */ /* 0x000e6a0000000800 */
[----:B------:R-:W-:Y:S01]  /*a1a0*/  HMMA.16816.F32.BF16 R44, R52, R58, R44 ;  /* 0x0000003a342c723c */ /* 0x000fe2000004182c */
[----:B------:R-:W3:Y:S02]  /*a1b0*/  LDSM.16.MT88.4 R56, [R233+0xe800] ;  /* 0x00e80000e938783b */ /* 0x000ee40000004200 */
[----:B------:R-:W-:Y:S04]  /*a1c0*/  MUFU.EX2 R92, R92 ;  /* 0x0000005c005c7308 */ /* 0x000fe80000000800 */
[----:B------:R-:W-:-:S02]  /*a1d0*/  F2FP.BF16.PACK_AB R53, R182, R161 ;  /* 0x000000a1b635723e */ /* 0x000fc400000010ff */
[----:B----4-:R-:W-:Y:S02]  /*a1e0*/  F2FP.BF16.PACK_AB R55, R184, R149 ;  /* 0x00000095b837723e */ /* 0x010fe400000010ff */
[----:B-----5:R-:W-:Y:S01]  /*a1f0*/  F2FP.BF16.PACK_AB R52, R186, R135 ;  /* 0x00000087ba34723e */ /* 0x020fe200000010ff */
[----:B------:R-:W4:Y:S01]  /*a200*/  MUFU.EX2 R93, R93 ;  /* 0x0000005d005d7308 */ /* 0x000f220000000800 */
[----:B------:R-:W-:-:S07]  /*a210*/  F2FP.BF16.PACK_AB R54, R188, R109 ;  /* 0x0000006dbc36723e */ /* 0x000fce00000010ff */
[C---:B--2---:R-:W-:Y:S01]  /*a220*/  HMMA.16816.F32.BF16 R16, R52.reuse, R28, R16 ;  /* 0x0000001c3410723c */ /* 0x044fe20000041810 */
[----:B------:R-:W-:Y:S07]  /*a230*/  MUFU.EX2 R88, R88 ;  /* 0x0000005800587308 */ /* 0x000fee0000000800 */
        /* <DEDUP_REMOVED lines=11> */
[----:B------:R-:W1:Y:S01]  /*a2f0*/  LDSM.16.MT88.4 R48, [R234+0xf000] ;  /* 0x00f00000ea30783b */ /* 0x000e620000004200 */
[----:B------:R-:W1:Y:S06]  /*a300*/  MUFU.EX2 R83, R83 ;  /* 0x0000005300537308 */ /* 0x000e6c0000000800 */
[C---:B---3--:R-:W-:Y:S02]  /*a310*/  HMMA.16816.F32.BF16 R40, R52.reuse, R56, R40 ;  /* 0x000000383428723c */ /* 0x048fe40000041828 */
[----:B------:R-:W-:Y:S06]  /*a320*/  MUFU.EX2 R84, R84 ;  /* 0x0000005400547308 */ /* 0x000fec0000000800 */
[----:B------:R-:W-:Y:S01]  /*a330*/  HMMA.16816.F32.BF16 R36, R52, R58, R36 ;  /* 0x0000003a3424723c */ /* 0x000fe20000041824 */
[----:B------:R-:W3:Y:S01]  /*a340*/  LDSM.16.MT88.4 R56, [R233+0xf000] ;  /* 0x00f00000e938783b */ /* 0x000ee20000004200 */
[----:B------:R-:W1:Y:S05]  /*a350*/  MUFU.EX2 R85, R85 ;  /* 0x0000005500557308 */ /* 0x000e6a0000000800 */
[----:B------:R-:W-:-:S02]  /*a360*/  F2FP.BF16.PACK_AB R53, R102, R5 ;  /* 0x000000056635723e */ /* 0x000fc400000010ff */
[----:B------:R-:W-:Y:S01]  /*a370*/  F2FP.BF16.PACK_AB R55, R99, R98 ;  /* 0x000000626337723e */ /* 0x000fe200000010ff */
[----:B------:R-:W-:Y:S01]  /*a380*/  MUFU.EX2 R80, R80 ;  /* 0x0000005000507308 */ /* 0x000fe20000000800 */
[----:B------:R-:W-:Y:S02]  /*a390*/  F2FP.BF16.PACK_AB R52, R101, R100 ;  /* 0x000000646534723e */ /* 0x000fe400000010ff */
[----:B------:R-:W-:-:S05]  /*a3a0*/  F2FP.BF16.PACK_AB R54, R97, R96 ;  /* 0x000000606136723e */ /* 0x000fca00000010ff */
[----:B------:R-:W1:Y:S02]  /*a3b0*/  MUFU.EX2 R81, R81 ;  /* 0x0000005100517308 */ /* 0x000e640000000800 */
[C---:B--2---:R-:W-:Y:S06]  /*a3c0*/  HMMA.16816.F32.BF16 R16, R52.reuse, R28, R16 ;  /* 0x0000001c3410723c */ /* 0x044fec0000041810 */
[----:B------:R-:W-:Y:S02]  /*a3d0*/  MUFU.EX2 R4, R4 ;  /* 0x0000000400047308 */ /* 0x000fe40000000800 */
[C---:B------:R-:W-:Y:S01]  /*a3e0*/  HMMA.16816.F32.BF16 R12, R52.reuse, R30, R12 ;  /* 0x0000001e340c723c */ /* 0x040fe2000004180c */
[----:B------:R-:W2:Y:S05]  /*a3f0*/  LDSM.16.MT88.4 R28, [R235+0xf800] ;  /* 0x00f80000eb1c783b */ /* 0x000eaa0000004200 */
[----:B------:R-:W-:Y:S02]  /*a400*/  MUFU.EX2 R73, R73 ;  /* 0x0000004900497308 */ /* 0x000fe40000000800 */
[C---:B-1----:R-:W-:Y:S06]  /*a410*/  HMMA.16816.F32.BF16 R24, R52.reuse, R32, R24 ;  /* 0x000000203418723c */ /* 0x042fec0000041818 */
[----:B------:R-:W-:Y:S02]  /*a420*/  MUFU.EX2 R3, R3 ;  /* 0x0000000300037308 */ /* 0x000fe40000000800 */
[C---:B------:R-:W-:Y:S01]  /*a430*/  HMMA.16816.F32.BF16 R20, R52.reuse, R34, R20 ;  /* 0x000000223414723c */ /* 0x040fe20000041814 */
[----:B------:R-:W1:Y:S05]  /*a440*/  LDSM.16.MT88.4 R32, [R237+0xf800] ;  /* 0x00f80000ed20783b */ /* 0x000e6a0000004200 */
[----:B------:R-:W-:Y:S02]  /*a450*/  MUFU.EX2 R70, R70 ;  /* 0x0000004600467308 */ /* 0x000fe40000000800 */
[C---:B------:R-:W-:Y:S06]  /*a460*/  HMMA.16816.F32.BF16 R8, R52.reuse, R48, R8 ;  /* 0x000000303408723c */ /* 0x040fec0000041808 */
[----:B------:R-:W-:Y:S02]  /*a470*/  MUFU.EX2 R66, R66 ;  /* 0x0000004200427308 */ /* 0x000fe40000000800 */
[C---:B------:R-:W-:Y:S01]  /*a480*/  HMMA.16816.F32.BF16 R44, R52.reuse, R50, R44 ;  /* 0x00000032342c723c */ /* 0x040fe2000004182c */
[----:B------:R-:W1:Y:S05]  /*a490*/  LDSM.16.MT88.4 R48, [R234+0xf800] ;  /* 0x00f80000ea30783b */ /* 0x000e6a0000004200 */
[----:B------:R-:W-:Y:S02]  /*a4a0*/  MUFU.EX2 R67, R67 ;  /* 0x0000004300437308 */ /* 0x000fe40000000800 */
[C---:B---3--:R-:W-:Y:S06]  /*a4b0*/  HMMA.16816.F32.BF16 R40, R52.reuse, R56, R40 ;  /* 0x000000383428723c */ /* 0x048fec0000041828 */
[----:B------:R-:W-:Y:S02]  /*a4c0*/  MUFU.EX2 R68, R68 ;  /* 0x0000004400447308 */ /* 0x000fe40000000800 */
[----:B------:R-:W-:Y:S01]  /*a4d0*/  HMMA.16816.F32.BF16 R36, R52, R58, R36 ;  /* 0x0000003a3424723c */ /* 0x000fe20000041824 */
[----:B------:R-:W3:Y:S05]  /*a4e0*/  LDSM.16.MT88.4 R56, [R233+0xf800] ;  /* 0x00f80000e938783b */ /* 0x000eea0000004200 */
[----:B------:R-:W-:Y:S01]  /*a4f0*/  MUFU.EX2 R69, R69 ;  /* 0x0000004500457308 */ /* 0x000fe20000000800 */
[----:B------:R-:W-:-:S02]  /*a500*/  F2FP.BF16.PACK_AB R53, R95, R94 ;  /* 0x0000005e5f35723e */ /* 0x000fc400000010ff */
[----:B------:R-:W-:Y:S02]  /*a510*/  F2FP.BF16.PACK_AB R55, R91, R90 ;  /* 0x0000005a5b37723e */ /* 0x000fe400000010ff */
[----:B----4-:R-:W-:Y:S02]  /*a520*/  F2FP.BF16.PACK_AB R52, R93, R92 ;  /* 0x0000005c5d34723e */ /* 0x010fe400000010ff */
[----:B-----5:R-:W-:Y:S01]  /*a530*/  F2FP.BF16.PACK_AB R54, R89, R88 ;  /* 0x000000585936723e */ /* 0x020fe200000010ff */
[----:B------:R-:W-:Y:S06]  /*a540*/  MUFU.EX2 R64, R64 ;  /* 0x0000004000407308 */ /* 0x000fec0000000800 */
[C---:B--2---:R-:W-:Y:S02]  /*a550*/  HMMA.16816.F32.BF16 R16, R52.reuse, R28, R16 ;  /* 0x0000001c3410723c */ /* 0x044fe40000041810 */
[----:B------:R-:W-:Y:S06]  /*a560*/  MUFU.EX2 R65, R65 ;  /* 0x0000004100417308 */ /* 0x000fec0000000800 */
[C---:B------:R-:W-:Y:S01]  /*a570*/  HMMA.16816.F32.BF16 R12, R52.reuse, R30, R12 ;  /* 0x0000001e340c723c */ /* 0x040fe2000004180c */
[----:B------:R-:W2:Y:S01]  /*a580*/  LDSM.16.MT88.4 R28, [R237+0x10000] ;  /* 0x01000000ed1c783b */ /* 0x000ea20000004200 */
[----:B------:R-:W-:Y:S06]  /*a590*/  MUFU.EX2 R62, R62 ;  /* 0x0000003e003e7308 */ /* 0x000fec0000000800 */
[C---:B-1----:R-:W-:Y:S02]  /*a5a0*/  HMMA.16816.F32.BF16 R24, R52.reuse, R32, R24 ;  /* 0x000000203418723c */ /* 0x042fe40000041818 */
[----:B------:R-:W-:Y:S06]  /*a5b0*/  MUFU.EX2 R63, R63 ;  /* 0x0000003f003f7308 */ /* 0x000fec0000000800 */
[C---:B------:R-:W-:Y:S01]  /*a5c0*/  HMMA.16816.F32.BF16 R20, R52.reuse, R34, R20 ;  /* 0x000000223414723c */ /* 0x040fe20000041814 */
[----:B------:R-:W1:Y:S01]  /*a5d0*/  LDSM.16.MT88.4 R32, [R235+0x10000] ;  /* 0x01000000eb20783b */ /* 0x000e620000004200 */
[----:B------:R-:W-:Y:S06]  /*a5e0*/  MUFU.EX2 R71, R71 ;  /* 0x0000004700477308 */ /* 0x000fec0000000800 */
[C---:B------:R-:W-:Y:S08]  /*a5f0*/  HMMA.16816.F32.BF16 R8, R52.reuse, R48, R8 ;  /* 0x000000303408723c */ /* 0x040ff00000041808 */
[C---:B------:R-:W-:Y:S01]  /*a600*/  HMMA.16816.F32.BF16 R44, R52.reuse, R50, R44 ;  /* 0x00000032342c723c */ /* 0x040fe2000004182c */
[----:B------:R-:W4:Y:S07]  /*a610*/  LDSM.16.MT88.4 R48, [R234+0x10000] ;  /* 0x01000000ea30783b */ /* 0x000f2e0000004200 */
[C---:B---3--:R-:W-:Y:S07]  /*a620*/  HMMA.16816.F32.BF16 R40, R52.reuse, R56, R40 ;  /* 0x000000383428723c */ /* 0x048fee0000041828 */
[--C-:B------:R-:W-:Y:S01]  /*a630*/  FFMA.FTZ R56, R78, c[0x0][0x23c], -R112.reuse ;  /* 0x00008f004e387a23 */ /* 0x100fe20000010870 */
[----:B------:R-:W-:Y:S01]  /*a640*/  HMMA.16816.F32.BF16 R36, R52, R58, R36 ;  /* 0x0000003a3424723c */ /* 0x000fe20000041824 */
[----:B------:R-:W-:-:S04]  /*a650*/  FFMA.FTZ R57, R79, c[0x0][0x23c], -R112 ;  /* 0x00008f004f397a23 */ /* 0x000fc80000010870 */
[----:B------:R-:W-:Y:S02]  /*a660*/  MUFU.EX2 R56, R56 ;  /* 0x0000003800387308 */ /* 0x000fe40000000800 */
[----:B------:R-:W-:Y:S01]  /*a670*/  F2FP.BF16.PACK_AB R53, R87, R86 ;  /* 0x000000565735723e */ /* 0x000fe200000010ff */
[--C-:B------:R-:W-:Y:S01]  /*a680*/  FFMA.FTZ R58, R74, c[0x0][0x23c], -R112.reuse ;  /* 0x00008f004a3a7a23 */ /* 0x100fe20000010870 */
[----:B------:R-:W-:Y:S01]  /*a690*/  F2FP.BF16.PACK_AB R55, R83, R82 ;  /* 0x000000525337723e */ /* 0x000fe200000010ff */
[----:B------:R-:W-:Y:S01]  /*a6a0*/  FFMA.FTZ R59, R75, c[0x0][0x23c], -R112 ;  /* 0x00008f004b3b7a23 */ /* 0x000fe20000010870 */
[----:B------:R-:W-:Y:S01]  /*a6b0*/  F2FP.BF16.PACK_AB R52, R85, R84 ;  /* 0x000000545534723e */ /* 0x000fe200000010ff */
[--C-:B------:R-:W-:Y:S01]  /*a6c0*/  FFMA.FTZ R74, R76, c[0x0][0x23c], -R114.reuse ;  /* 0x00008f004c4a7a23 */ /* 0x100fe20000010872 */
[----:B------:R-:W-:Y:S01]  /*a6d0*/  F2FP.BF16.PACK_AB R54, R81, R80 ;  /* 0x000000505136723e */ /* 0x000fe200000010ff */
[----:B------:R-:W-:Y:S01]  /*a6e0*/  FFMA.FTZ R75, R77, c[0x0][0x23c], -R114 ;  /* 0x00008f004d4b7a23 */ /* 0x000fe20000010872 */
[----:B------:R-:W3:Y:S05]  /*a6f0*/  MUFU.EX2 R57, R57 ;  /* 0x0000003900397308 */ /* 0x000eea0000000800 */
[C---:B--2---:R-:W-:Y:S03]  /*a700*/  HMMA.16816.F32.BF16 R24, R52.reuse, R28, R24 ;  /* 0x0000001c3418723c */ /* 0x044fe60000041818 */
[----:B------:R-:W-:Y:S05]  /*a710*/  MUFU.EX2 R58, R58 ;  /* 0x0000003a003a7308 */ /* 0x000fea0000000800 */
[C---:B------:R-:W-:Y:S01]  /*a720*/  HMMA.16816.F32.BF16 R20, R52.reuse, R30, R20 ;  /* 0x0000001e3414723c */ /* 0x040fe20000041814 */
[----:B------:R-:W2:Y:S02]  /*a730*/  LDSM.16.MT88.4 R28, [R233+0x10000] ;  /* 0x01000000e91c783b */ /* 0x000ea40000004200 */
[----:B------:R-:W5:Y:S05]  /*a740*/  MUFU.EX2 R59, R59 ;  /* 0x0000003b003b7308 */ /* 0x000f6a0000000800 */
[C---:B-1----:R-:W-:Y:S03]  /*a750*/  HMMA.16816.F32.BF16 R16, R52.reuse, R32, R16 ;  /* 0x000000203410723c */ /* 0x042fe60000041810 */
[----:B------:R-:W-:Y:S05]  /*a760*/  MUFU.EX2 R74, R74 ;  /* 0x0000004a004a7308 */ /* 0x000fea0000000800 */
[C---:B------:R-:W-:Y:S01]  /*a770*/  HMMA.16816.F32.BF16 R12, R52.reuse, R34, R12 ;  /* 0x00000022340c723c */ /* 0x040fe2000004180c */
[----:B------:R-:W1:Y:S02]  /*a780*/  LDSM.16.MT88.4 R32, [R237+0x10800] ;  /* 0x01080000ed20783b */ /* 0x000e640000004200 */
[----:B------:R-:W1:Y:S05]  /*a790*/  MUFU.EX2 R75, R75 ;  /* 0x0000004b004b7308 */ /* 0x000e6a0000000800 */
[C---:B----4-:R-:W-:Y:S08]  /*a7a0*/  HMMA.16816.F32.BF16 R8, R52.reuse, R48, R8 ;  /* 0x000000303408723c */ /* 0x050ff00000041808 */
[C---:B------:R-:W-:Y:S01]  /*a7b0*/  HMMA.16816.F32.BF16 R44, R52.reuse, R50, R44 ;  /* 0x00000032342c723c */ /* 0x040fe2000004182c */
[----:B------:R-:W4:Y:S07]  /*a7c0*/  LDSM.16.MT88.4 R48, [R235+0x10800] ;  /* 0x01080000eb30783b */ /* 0x000f2e0000004200 */
[C---:B--2---:R-:W-:Y:S08]  /*a7d0*/  HMMA.16816.F32.BF16 R40, R52.reuse, R28, R40 ;  /* 0x0000001c3428723c */ /* 0x044ff00000041828 */
[----:B------:R-:W-:Y:S01]  /*a7e0*/  HMMA.16816.F32.BF16 R36, R52, R30, R36 ;  /* 0x0000001e3424723c */ /* 0x000fe20000041824 */
[----:B------:R-:W2:Y:S06]  /*a7f0*/  LDSM.16.MT88.4 R28, [R234+0x10800] ;  /* 0x01080000ea1c783b */ /* 0x000eac0000004200 */
[----:B---3--:R-:W-:-:S02]  /*a800*/  F2FP.BF16.PACK_AB R53, R57, R56 ;  /* 0x000000383935723e */ /* 0x008fc400000010ff */
[----:B-----5:R-:W-:Y:S02]  /*a810*/  F2FP.BF16.PACK_AB R55, R59, R58 ;  /* 0x0000003a3b37723e */ /* 0x020fe400000010ff */
[----:B-1----:R-:W-:Y:S02]  /*a820*/  F2FP.BF16.PACK_AB R52, R75, R74 ;  /* 0x0000004a4b34723e */ /* 0x002fe400000010ff */
[----:B------:R-:W-:-:S07]  /*a830*/  F2FP.BF16.PACK_AB R54, R73, R4 ;  /* 0x000000044936723e */ /* 0x000fce00000010ff */
[C---:B------:R-:W-:Y:S08]  /*a840*/  HMMA.16816.F32.BF16 R24, R52.reuse, R32, R24 ;  /* 0x000000203418723c */ /* 0x040ff00000041818 */
[C---:B------:R-:W-:Y:S01]  /*a850*/  HMMA.16816.F32.BF16 R20, R52.reuse, R34, R20 ;  /* 0x000000223414723c */ /* 0x040fe20000041814 */
[----:B------:R-:W1:Y:S07]  /*a860*/  LDSM.16.MT88.4 R32, [R233+0x10800] ;  /* 0x01080000e920783b */ /* 0x000e6e0000004200 */
[C---:B----4-:R-:W-:Y:S07]  /*a870*/  HMMA.16816.F32.BF16 R16, R52.reuse, R48, R16 ;  /* 0x000000303410723c */ /* 0x050fee0000041810 */
[----:B------:R-:W-:Y:S01]  /*a880*/  FADD.FTZ R49, R147, R136 ;  /* 0x0000008893317221 */ /* 0x000fe20000010000 */
[----:B------:R-:W-:Y:S01]  /*a890*/  HMMA.16816.F32.BF16 R12, R52, R50, R12 ;  /* 0x00000032340c723c */ /* 0x000fe2000004180c */
[----:B------:R-:W-:Y:S02]  /*a8a0*/  LDSM.16.MT88.4 R136, [R235+0x11800] ;  /* 0x01180000eb88783b */ /* 0x000fe40000004200 */
[----:B------:R-:W-:-:S02]  /*a8b0*/  FADD.FTZ R49, R142, R49 ;  /* 0x000000318e317221 */ /* 0x000fc40000010000 */
[----:B------:R-:W-:Y:S02]  /*a8c0*/  LDSM.16.MT88.4 R140, [R234+0x11800] ;  /* 0x01180000ea8c783b */ /* 0x000fe40000004200 */
[----:B------:R-:W-:Y:S01]  /*a8d0*/  FADD.FTZ R72, R144, R49 ;  /* 0x0000003190487221 */ /* 0x000fe20000010000 */
[----:B--2---:R-:W-:Y:S01]  /*a8e0*/  HMMA.16816.F32.BF16 R8, R52, R28, R8 ;  /* 0x0000001c3408723c */ /* 0x004fe20000041808 */
[----:B------:R-:W2:Y:S02]  /*a8f0*/  LDSM.16.MT88.4 R48, [R237+0x11000] ;  /* 0x01100000ed30783b */ /* 0x000ea40000004200 */
[----:B------:R-:W-:-:S04]  /*a900*/  FADD.FTZ R72, R153, R72 ;  /* 0x0000004899487221 */ /* 0x000fc80000010000 */
[----:B------:R-:W-:Y:S01]  /*a910*/  FADD.FTZ R29, R159, R72 ;  /* 0x000000489f1d7221 */ /* 0x000fe20000010000 */
[----:B------:R-:W-:Y:S03]  /*a920*/  HMMA.16816.F32.BF16 R44, R52, R30, R44 ;  /* 0x0000001e342c723c */ /* 0x000fe6000004182c */
[----:B------:R-:W-:-:S04]  /*a930*/  FADD.FTZ R29, R150, R29 ;  /* 0x0000001d961d7221 */ /* 0x000fc80000010000 */
[----:B------:R-:W-:Y:S01]  /*a940*/  FADD.FTZ R72, R152, R29 ;  /* 0x0000001d98487221 */ /* 0x000fe20000010000 */
[----:B-1----:R-:W-:Y:S01]  /*a950*/  HMMA.16816.F32.BF16 R40, R52, R32, R40 ;  /* 0x000000203428723c */ /* 0x002fe20000041828 */
[----:B------:R-:W1:Y:S02]  /*a960*/  LDSM.16.MT88.4 R28, [R235+0x11000] ;  /* 0x01100000eb1c783b */ /* 0x000e640000004200 */
[----:B------:R-:W-:-:S04]  /*a970*/  FADD.FTZ R72, R163, R72 ;  /* 0x00000048a3487221 */ /* 0x000fc80000010000 */
[----:B------:R-:W-:Y:S01]  /*a980*/  FADD.FTZ R33, R181, R72 ;  /* 0x00000048b5217221 */ /* 0x000fe20000010000 */
[----:B------:R-:W-:Y:S03]  /*a990*/  HMMA.16816.F32.BF16 R36, R52, R34, R36 ;  /* 0x000000223424723c */ /* 0x000fe60000041824 */
[----:B------:R-:W-:Y:S02]  /*a9a0*/  FADD.FTZ R33, R158, R33 ;  /* 0x000000219e217221 */ /* 0x000fe40000010000 */
[----:B------:R-:W-:Y:S02]  /*a9b0*/  LDSM.16.MT88.4 R156, [R237+0x11800] ;  /* 0x01180000ed9c783b */ /* 0x000fe40000004200 */
[----:B------:R-:W-:Y:S01]  /*a9c0*/  FADD.FTZ R72, R160, R33 ;  /* 0x00000021a0487221 */ /* 0x000fe20000010000 */
[----:B------:R-:W-:Y:S01]  /*a9d0*/  F2FP.BF16.PACK_AB R53, R70, R3 ;  /* 0x000000034635723e */ /* 0x000fe200000010ff */
[----:B------:R-:W3:Y:S01]  /*a9e0*/  LDSM.16.MT88.4 R32, [R234+0x11000] ;  /* 0x01100000ea20783b */ /* 0x000ee20000004200 */
[----:B------:R-:W-:Y:S01]  /*a9f0*/  F2FP.BF16.PACK_AB R55, R67, R66 ;  /* 0x000000424337723e */ /* 0x000fe200000010ff */
[----:B------:R-:W-:Y:S01]  /*aa00*/  FADD.FTZ R72, R185, R72 ;  /* 0x00000048b9487221 */ /* 0x000fe20000010000 */
[----:B------:R-:W-:-:S02]  /*aa10*/  F2FP.BF16.PACK_AB R52, R69, R68 ;  /* 0x000000444534723e */ /* 0x000fc400000010ff */
[----:B------:R-:W-:-:S07]  /*aa20*/  F2FP.BF16.PACK_AB R54, R65, R64 ;  /* 0x000000404136723e */ /* 0x000fce00000010ff */
[C---:B--2---:R-:W-:Y:S07]  /*aa30*/  HMMA.16816.F32.BF16 R24, R52.reuse, R48, R24 ;  /* 0x000000303418723c */ /* 0x044fee0000041818 */
[----:B------:R-:W-:Y:S01]  /*aa40*/  FADD.FTZ R49, R213, R72 ;  /* 0x00000048d5317221 */ /* 0x000fe20000010000 */
[----:B------:R-:W-:Y:S01]  /*aa50*/  HMMA.16816.F32.BF16 R20, R52, R50, R20 ;  /* 0x000000323414723c */ /* 0x000fe20000041814 */
[----:B------:R-:W-:Y:S02]  /*aa60*/  FADD.FTZ R72, R172, R191 ;  /* 0x000000bfac487221 */ /* 0x000fe40000010000 */
[----:B------:R-:W-:-:S02]  /*aa70*/  FADD.FTZ R49, R166, R49 ;  /* 0x00000031a6317221 */ /* 0x000fc40000010000 */
[----:B------:R-:W-:Y:S02]  /*aa80*/  FADD.FTZ R72, R189, R72 ;  /* 0x00000048bd487221 */ /* 0x000fe40000010000 */
[----:B------:R-:W-:Y:S01]  /*aa90*/  FADD.FTZ R168, R168, R49 ;  /* 0x00000031a8a87221 */ /* 0x000fe20000010000 */
[C---:B-1----:R-:W-:Y:S01]  /*aaa0*/  HMMA.16816.F32.BF16 R16, R52.reuse, R28, R16 ;  /* 0x0000001c3410723c */ /* 0x042fe20000041810 */
[----:B------:R-:W-:Y:S01]  /*aab0*/  FADD.FTZ R173, R173, R72 ;  /* 0x00000048adad7221 */ /* 0x000fe20000010000 */
[----:B------:R-:W1:Y:S01]  /*aac0*/  LDSM.16.MT88.4 R48, [R233+0x11000] ;  /* 0x01100000e930783b */ /* 0x000e620000004200 */
[----:B------:R-:W-:Y:S02]  /*aad0*/  FADD.FTZ R207, R207, R168 ;  /* 0x000000a8cfcf7221 */ /* 0x000fe40000010000 */
[----:B------:R-:W-:Y:S02]  /*aae0*/  FADD.FTZ R178, R178, R173 ;  /* 0x000000adb2b27221 */ /* 0x000fe40000010000 */
[----:B------:R-:W-:Y:S01]  /*aaf0*/  FADD.FTZ R174, R174, R207 ;  /* 0x000000cfaeae7221 */ /* 0x000fe20000010000 */
[----:B------:R-:W-:Y:S01]  /*ab00*/  HMMA.16816.F32.BF16 R12, R52, R30, R12 ;  /* 0x0000001e340c723c */ /* 0x000fe2000004180c */
[----:B------:R-:W-:-:S02]  /*ab10*/  FADD.FTZ R167, R167, R178 ;  /* 0x000000b2a7a77221 */ /* 0x000fc40000010000 */
[----:B------:R-:W-:Y:S02]  /*ab20*/  FADD.FTZ R183, R183, R174 ;  /* 0x000000aeb7b77221 */ /* 0x000fe40000010000 */
[----:B------:R-:W-:Y:S02]  /*ab30*/  FADD.FTZ R180, R180, R167 ;  /* 0x000000a7b4b47221 */ /* 0x000fe40000010000 */
[----:B------:R-:W-:Y:S01]  /*ab40*/  FADD.FTZ R176, R176, R183 ;  /* 0x000000b7b0b07221 */ /* 0x000fe20000010000 */
[----:B---3--:R-:W-:Y:S01]  /*ab50*/  HMMA.16816.F32.BF16 R8, R52, R32, R8 ;  /* 0x000000203408723c */ /* 0x008fe20000041808 */
[----:B------:R-:W-:Y:S02]  /*ab60*/  FADD.FTZ R135, R135, R180 ;  /* 0x000000b487877221 */ /* 0x000fe40000010000 */
[----:B------:R-:W-:Y:S02]  /*ab70*/  FADD.FTZ R176, R177, R176 ;  /* 0x000000b0b1b07221 */ /* 0x000fe40000010000 */
[----:B------:R-:W-:-:S02]  /*ab80*/  FADD.FTZ R186, R186, R135 ;  /* 0x00000087baba7221 */ /* 0x000fc40000010000 */
[----:B------:R-:W-:Y:S01]  /*ab90*/  FADD.FTZ R161, R161, R176 ;  /* 0x000000b0a1a17221 */ /* 0x000fe20000010000 */
[----:B------:R-:W-:Y:S01]  /*aba0*/  HMMA.16816.F32.BF16 R44, R52, R34, R44 ;  /* 0x00000022342c723c */ /* 0x000fe2000004182c */
[----:B------:R-:W-:Y:S02]  /*abb0*/  FADD.FTZ R109, R109, R186 ;  /* 0x000000ba6d6d7221 */ /* 0x000fe40000010000 */
[----:B------:R-:W-:Y:S02]  /*abc0*/  FADD.FTZ R182, R182, R161 ;  /* 0x000000a1b6b67221 */ /* 0x000fe40000010000 */
[----:B------:R-:W-:Y:S02]  /*abd0*/  FADD.FTZ R109, R188, R109 ;  /* 0x0000006dbc6d7221 */ /* 0x000fe40000010000 */
[----:B------:R-:W-:Y:S02]  /*abe0*/  FADD.FTZ R149, R149, R182 ;  /* 0x000000b695957221 */ /* 0x000fe40000010000 */
[----:B------:R-:W-:-:S02]  /*abf0*/  FADD.FTZ R100, R100, R109 ;  /* 0x0000006d64647221 */ /* 0x000fc40000010000 */
[----:B------:R-:W-:Y:S01]  /*ac00*/  FADD.FTZ R184, R184, R149 ;  /* 0x00000095b8b87221 */ /* 0x000fe20000010000 */
[----:B------:R-:W-:Y:S01]  /*ac10*/  F2FP.BF16.PACK_AB R149, R63, R62 ;  /* 0x0000003e3f95723e */ /* 0x000fe200000010ff */
[----:B------:R-:W-:Y:S02]  /*ac20*/  FADD.FTZ R101, R101, R100 ;  /* 0x0000006465657221 */ /* 0x000fe40000010000 */
[----:B------:R-:W-:Y:S02]  /*ac30*/  FADD.FTZ R5, R5, R184 ;  /* 0x000000b805057221 */ /* 0x000fe40000010000 */
[----:B------:R-:W-:Y:S01]  /*ac40*/  FADD.FTZ R96, R96, R101 ;  /* 0x0000006560607221 */ /* 0x000fe20000010000 */
[----:B-1----:R-:W-:Y:S01]  /*ac50*/  HMMA.16816.F32.BF16 R40, R52, R48, R40 ;  /* 0x000000303428723c */ /* 0x002fe20000041828 */
[----:B------:R-:W-:Y:S02]  /*ac60*/  FADD.FTZ R5, R102, R5 ;  /* 0x0000000566057221 */ /* 0x000fe40000010000 */
[----:B------:R-:W-:-:S02]  /*ac70*/  FADD.FTZ R97, R97, R96 ;  /* 0x0000006061617221 */ /* 0x000fc40000010000 */
[----:B------:R-:W-:Y:S02]  /*ac80*/  FADD.FTZ R98, R98, R5 ;  /* 0x0000000562627221 */ /* 0x000fe40000010000 */
[----:B------:R-:W-:Y:S01]  /*ac90*/  FADD.FTZ R92, R92, R97 ;  /* 0x000000615c5c7221 */ /* 0x000fe20000010000 */
[----:B------:R-:W-:Y:S01]  /*aca0*/  HMMA.16816.F32.BF16 R36, R52, R50, R36 ;  /* 0x000000323424723c */ /* 0x000fe20000041824 */
[----:B------:R-:W-:Y:S02]  /*acb0*/  FADD.FTZ R99, R99, R98 ;  /* 0x0000006263637221 */ /* 0x000fe40000010000 */
[----:B------:R-:W-:Y:S02]  /*acc0*/  FADD.FTZ R93, R93, R92 ;  /* 0x0000005c5d5d7221 */ /* 0x000fe40000010000 */
[----:B------:R-:W-:Y:S02]  /*acd0*/  FADD.FTZ R94, R94, R99 ;  /* 0x000000635e5e7221 */ /* 0x000fe40000010000 */
[----:B------:R-:W-:-:S02]  /*ace0*/  FADD.FTZ R88, R88, R93 ;  /* 0x0000005d58587221 */ /* 0x000fc40000010000 */
[----:B------:R-:W-:Y:S02]  /*acf0*/  FADD.FTZ R95, R95, R94 ;  /* 0x0000005e5f5f7221 */ /* 0x000fe40000010000 */
[----:B------:R-:W-:Y:S02]  /*ad00*/  FFMA.FTZ R28, R105, c[0x0][0x23c], -R112 ;  /* 0x00008f00691c7a23 */ /* 0x000fe40000010870 */
[----:B------:R-:W-:Y:S02]  /*ad10*/  FADD.FTZ R90, R90, R95 ;  /* 0x0000005f5a5a7221 */ /* 0x000fe40000010000 */
[--C-:B------:R-:W-:Y:S02]  /*ad20*/  FFMA.FTZ R29, R60, c[0x0][0x23c], -R114.reuse ;  /* 0x00008f003c1d7a23 */ /* 0x100fe40000010872 */
[--C-:B------:R-:W-:Y:S01]  /*ad30*/  FFMA.FTZ R30, R61, c[0x0][0x23c], -R114.reuse ;  /* 0x00008f003d1e7a23 */ /* 0x100fe20000010872 */
[----:B------:R-:W1:Y:S01]  /*ad40*/  MUFU.EX2 R28, R28 ;  /* 0x0000001c001c7308 */ /* 0x000e620000000800 */
[----:B------:R-:W-:-:S02]  /*ad50*/  FFMA.FTZ R31, R106, c[0x0][0x23c], -R114 ;  /* 0x00008f006a1f7a23 */ /* 0x000fc40000010872 */
[----:B------:R-:W-:Y:S02]  /*ad60*/  FFMA.FTZ R32, R113, c[0x0][0x23c], -R114 ;  /* 0x00008f0071207a23 */ /* 0x000fe40000010872 */
[----:B------:R-:W-:Y:S02]  /*ad70*/  FADD.FTZ R91, R91, R90 ;  /* 0x0000005a5b5b7221 */ /* 0x000fe40000010000 */
[----:B------:R-:W-:Y:S01]  /*ad80*/  FADD.FTZ R89, R89, R88 ;  /* 0x0000005859597221 */ /* 0x000fe20000010000 */
[----:B------:R-:W-:Y:S01]  /*ad90*/  MUFU.EX2 R29, R29 ;  /* 0x0000001d001d7308 */ /* 0x000fe20000000800 */
[----:B------:R-:W-:Y:S02]  /*ada0*/  FADD.FTZ R86, R86, R91 ;  /* 0x0000005b56567221 */ /* 0x000fe40000010000 */
[----:B------:R-:W-:Y:S02]  /*adb0*/  FADD.FTZ R84, R84, R89 ;  /* 0x0000005954547221 */ /* 0x000fe40000010000 */
[----:B------:R-:W-:-:S02]  /*adc0*/  FADD.FTZ R87, R87, R86 ;  /* 0x0000005657577221 */ /* 0x000fc40000010000 */
[----:B------:R-:W-:Y:S01]  /*add0*/  FADD.FTZ R85, R85, R84 ;  /* 0x0000005455557221 */ /* 0x000fe20000010000 */
[----:B------:R-:W2:Y:S01]  /*ade0*/  MUFU.EX2 R30, R30 ;  /* 0x0000001e001e7308 */ /* 0x000ea20000000800 */
[----:B------:R-:W-:Y:S01]  /*adf0*/  FADD.FTZ R82, R82, R87 ;  /* 0x0000005752527221 */ /* 0x000fe20000010000 */
[----:B-1----:R-:W-:Y:S01]  /*ae00*/  F2FP.BF16.PACK_AB R151, R28, R71 ;  /* 0x000000471c97723e */ /* 0x002fe200000010ff */
[----:B------:R-:W-:Y:S02]  /*ae10*/  FADD.FTZ R80, R80, R85 ;  /* 0x0000005550507221 */ /* 0x000fe40000010000 */
[----:B------:R-:W-:Y:S02]  /*ae20*/  FADD.FTZ R83, R83, R82 ;  /* 0x0000005253537221 */ /* 0x000fe40000010000 */
[----:B------:R-:W-:Y:S01]  /*ae30*/  FADD.FTZ R81, R81, R80 ;  /* 0x0000005051517221 */ /* 0x000fe20000010000 */
[----:B------:R-:W-:Y:S01]  /*ae40*/  MUFU.EX2 R31, R31 ;  /* 0x0000001f001f7308 */ /* 0x000fe20000000800 */
[----:B------:R-:W-:-:S02]  /*ae50*/  FADD.FTZ R56, R56, R83 ;  /* 0x0000005338387221 */ /* 0x000fc40000010000 */
[----:B------:R-:W-:Y:S02]  /*ae60*/  FADD.FTZ R74, R74, R81 ;  /* 0x000000514a4a7221 */ /* 0x000fe40000010000 */
[----:B------:R-:W-:Y:S02]  /*ae70*/  FADD.FTZ R57, R57, R56 ;  /* 0x0000003839397221 */ /* 0x000fe40000010000 */
[----:B------:R-:W-:Y:S01]  /*ae80*/  FADD.FTZ R75, R75, R74 ;  /* 0x0000004a4b4b7221 */ /* 0x000fe20000010000 */
[----:B------:R-:W1:Y:S01]  /*ae90*/  MUFU.EX2 R32, R32 ;  /* 0x0000002000207308 */ /* 0x000e620000000800 */
[----:B--2---:R-:W-:Y:S01]  /*aea0*/  F2FP.BF16.PACK_AB R148, R30, R29 ;  /* 0x0000001d1e94723e */ /* 0x004fe200000010ff */
[----:B------:R-:W-:Y:S01]  /*aeb0*/  FADD.FTZ R58, R58, R57 ;  /* 0x000000393a3a7221 */ /* 0x000fe20000010000 */
[----:B-1----:R-:W-:-:S07]  /*aec0*/  F2FP.BF16.PACK_AB R150, R32, R31 ;  /* 0x0000001f2096723e */ /* 0x002fce00000010ff */
[C---:B------:R-:W-:Y:S07]  /*aed0*/  HMMA.16816.F32.BF16 R152, R148.reuse, R140, R8 ;  /* 0x0000008c9498723c */ /* 0x040fee0000041808 */
[----:B------:R-:W-:Y:S01]  /*aee0*/  FADD.FTZ R8, R4, R75 ;  /* 0x0000004b04087221 */ /* 0x000fe20000010000 */
[----:B------:R-:W-:Y:S01]  /*aef0*/  HMMA.16816.F32.BF16 R160, R148, R156, R24 ;  /* 0x0000009c94a0723c */ /* 0x000fe20000041818 */
[----:B------:R-:W-:Y:S02]  /*af00*/  FADD.FTZ R4, R59, R58 ;  /* 0x0000003a3b047221 */ /* 0x000fe40000010000 */
[----:B------:R-:W-:-:S02]  /*af10*/  FADD.FTZ R73, R73, R8 ;  /* 0x0000000849497221 */ /* 0x000fc40000010000 */
[----:B------:R-:W-:Y:S02]  /*af20*/  FADD.FTZ R3, R3, R4 ;  /* 0x0000000403037221 */ /* 0x000fe40000010000 */
[----:B------:R-:W-:Y:S01]  /*af30*/  FADD.FTZ R68, R68, R73 ;  /* 0x0000004944447221 */ /* 0x000fe20000010000 */
[C---:B------:R-:W-:Y:S01]  /*af40*/  HMMA.16816.F32.BF16 R156, R148.reuse, R158, R20 ;  /* 0x0000009e949c723c */ /* 0x040fe20000041814 */
        /* <DEDUP_REMOVED lines=10> */
[----:B------:R-:W-:Y:S01]  /*aff0*/  HMMA.16816.F32.BF16 R136, R148, R138, R12 ;  /* 0x0000008a9488723c */ /* 0x000fe2000004180c */
[----:B------:R-:W-:Y:S02]  /*b000*/  FADD.FTZ R62, R63, R62 ;  /* 0x0000003e3f3e7221 */ /* 0x000fe40000010000 */
[----:B------:R-:W-:Y:S02]  /*b010*/  FADD.FTZ R30, R30, R29 ;  /* 0x0000001d1e1e7221 */ /* 0x000fe40000010000 */
[----:B------:R-:W-:-:S02]  /*b020*/  FADD.FTZ R71, R71, R62 ;  /* 0x0000003e47477221 */ /* 0x000fc40000010000 */
[----:B------:R-:W-:Y:S01]  /*b030*/  FADD.FTZ R31, R31, R30 ;  /* 0x0000001e1f1f7221 */ /* 0x000fe20000010000 */
[----:B------:R-:W-:Y:S01]  /*b040*/  HMMA.16816.F32.BF16 R140, R148, R142, R44 ;  /* 0x0000008e948c723c */ /* 0x000fe2000004182c */
[----:B------:R-:W-:Y:S02]  /*b050*/  FADD.FTZ R4, R28, R71 ;  /* 0x000000471c047221 */ /* 0x000fe40000010000 */
[----:B------:R-:W-:-:S03]  /*b060*/  FADD.FTZ R3, R32, R31 ;  /* 0x0000001f20037221 */ /* 0x000fc60000010000 */
[----:B------:R2:W-:Y:S04]  /*b070*/  STL [R1], R4 ;  /* 0x0000000401007387 */ /* 0x0005e80000100800 */
[----:B------:R2:W-:Y:S01]  /*b080*/  STL [R1+0x4], R3 ;  /* 0x0000040301007387 */ /* 0x0005e20000100800 */
[C---:B-1----:R-:W-:Y:S08]  /*b090*/  HMMA.16816.F32.BF16 R144, R148.reuse, R20, R40 ;  /* 0x000000149490723c */ /* 0x042ff00000041828 */
[----:B------:R-:W-:Y:S01]  /*b0a0*/  HMMA.16816.F32.BF16 R148, R148, R22, R36 ;  /* 0x000000169494723c */ /* 0x000fe20000041824 */
[----:B------:R-:W-:Y:S07]  /*b0b0*/  @!P0 BRA `(.L_x_765) ;  /* 0x00007af000008947 */ /* 0x000fee0003800000 */
[----:B------:R-:W-:Y:S01]  /*b0c0*/  PLOP3.LUT P0, PT, PT, PT, UP5, 0x80, 0x0 ;  /* 0x000000000000781c */ /* 0x000fe20003f0f058 */
[----:B------:R-:W-:-:S04]  /*b0d0*/  DEPBAR.LE SB0, 0x0 ;  /* 0x000080000000791a */ /* 0x000fc80000000000 */
[----:B------:R-:W-:Y:S01]  /*b0e0*/  UIADD3 UR17, UR6, -0x2, URZ ;  /* 0xfffffffe06117890 */ /* 0x000fe2000fffe03f */
[----:B------:R-:W-:Y:S07]  /*b0f0*/  BAR.SYNC.DEFER_BLOCKING 0x0 ;  /* 0x0000000000007b1d */ /* 0x000fee0000010000 */
[----:B------:R-:W-:Y:S05]  /*b100*/  @!P0 BRA `(.L_x_766) ;  /* 0x0000047000008947 */ /* 0x000fea0003800000 */
[----:B------:R-:W1:Y:S01]  /*b110*/  I2F.RP R8, UR7 ;  /* 0x0000000700087d06 */ /* 0x000e620008209400 */
[----:B------:R-:W-:Y:S02]  /*b120*/  USHF.L.U32 UR4, UR17, 0x8, URZ ;  /* 0x0000000811047899 */ /* 0x000fe4000800063f */
[----:B------:R-:W-:-:S02]  /*b130*/  UMOV UR26, URZ ;  /* 0x0000003f001a7c82 */ /* 0x000fc40008000000 */
[----:B------:R-:W-:Y:S02]  /*b140*/  UIADD3 UR24, UR4, 0x100, URZ ;  /* 0x0000010004187890 */ /* 0x000fe4000fffe03f */
[----:B--2---:R-:W-:-:S04]  /*b150*/  MOV R3, UR4 ;  /* 0x0000000400037c02 */ /* 0x004fc80008000f00 */
[----:B------:R-:W-:Y:S01]  /*b160*/  IMAD.U32 R4, RZ, RZ, UR24 ;  /* 0x00000018ff047e24 */ /* 0x000fe2000f8e00ff */
[----:B------:R-:W-:Y:S01]  /*b170*/  IABS R3, R3 ;  /* 0x0000000300037213 */ /* 0x000fe20000000000 */
[----:B-1----:R-:W1:Y:S03]  /*b180*/  MUFU.RCP R5, R8 ;  /* 0x0000000800057308 */ /* 0x002e660000001000 */
[----:B------:R-:W-:Y:S01]  /*b190*/  IABS R4, R4 ;  /* 0x0000000400047213 */ /* 0x000fe20000000000 */
[----:B------:R-:W2:Y:S08]  /*b1a0*/  R2UR UR8, R3 ;  /* 0x00000000030873c2 */ /* 0x000eb000000e0000 */
[----:B------:R-:W3:Y:S01]  /*b1b0*/  R2UR UR15, R4 ;  /* 0x00000000040f73c2 */ /* 0x000ee200000e0000 */
[----:B-1----:R-:W-:-:S06]  /*b1c0*/  IADD3 R5, R5, 0xffffffe, RZ ;  /* 0x0ffffffe05057810 */ /* 0x002fcc0007ffe0ff */
[----:B------:R-:W1:Y:S02]  /*b1d0*/  F2I.FTZ.U32.TRUNC.NTZ R5, R5 ;  /* 0x0000000500057305 */ /* 0x000e64000021f000 */
[----:B-1----:R-:W1:Y:S02]  /*b1e0*/  R2UR UR27, R5 ;  /* 0x00000000051b73c2 */ /* 0x002e6400000e0000 */
[----:B-1----:R-:W-:-:S04]  /*b1f0*/  UIADD3 UR5, URZ, -UR27, URZ ;  /* 0x8000001b3f057290 */ /* 0x002fc8000fffe03f */
[----:B------:R-:W-:-:S04]  /*b200*/  UIMAD UR5, UR5, UR7, URZ ;  /* 0x00000007050572a4 */ /* 0x000fc8000f8e023f */
[----:B------:R-:W-:-:S04]  /*b210*/  UIMAD.WIDE.U32 UR28, UR27, UR5, UR26 ;  /* 0x000000051b1c72a5 */ /* 0x000fc8000f8e001a */
[----:B---3--:R-:W-:Y:S02]  /*b220*/  UIMAD.WIDE.U32 UR26, UR29, UR15, URZ ;  /* 0x0000000f1d1a72a5 */ /* 0x008fe4000f8e003f */
[----:B--2---:R-:W-:Y:S02]  /*b230*/  UIMAD.WIDE.U32 UR28, UR29, UR8, URZ ;  /* 0x000000081d1c72a5 */ /* 0x004fe4000f8e003f */
[----:B------:R-:W-:-:S04]  /*b240*/  UIADD3 UR9, -UR27, URZ, URZ ;  /* 0x0000003f1b097290 */ /* 0x000fc8000fffe13f */
[----:B------:R-:W-:Y:S02]  /*b250*/  UIMAD UR9, UR7, UR9, UR15 ;  /* 0x00000009070972a4 */ /* 0x000fe4000f8e020f */
[----:B------:R-:W-:Y:S02]  /*b260*/  UMOV UR25, UR29 ;  /* 0x0000001d00197c82 */ /* 0x000fe40008000000 */
[----:B------:R-:W-:Y:S02]  /*b270*/  UIADD3 UR5, -UR25, URZ, URZ ;  /* 0x0000003f19057290 */ /* 0x000fe4000fffe13f */
[----:B------:R-:W-:Y:S02]  /*b280*/  UISETP.GT.U32.AND UP2, UPT, UR7, UR9, UPT ;  /* 0x000000090700728c */ /* 0x000fe4000bf44070 */
[----:B------:R-:W-:-:S03]  /*b290*/  UIMAD UR8, UR7, UR5, UR8 ;  /* 0x00000005070872a4 */ /* 0x000fc6000f8e0208 */
[----:B------:R-:W-:Y:S02]  /*b2a0*/  ULDC UR5, c[0x0][0x2d0] ;  /* 0x0000b40000057ab9 */ /* 0x000fe40000000800 */
[----:B------:R-:W-:Y:S02]  /*b2b0*/  UISETP.GT.U32.AND UP1, UPT, UR7, UR8, UPT ;  /* 0x000000080700728c */ /* 0x000fe4000bf24070 */
[----:B------:R-:W-:Y:S02]  /*b2c0*/  ULOP3.LUT UR24, UR24, UR5, URZ, 0x3c, !UPT ;  /* 0x0000000518187292 */ /* 0x000fe4000f8e3c3f */
[----:B------:R-:W-:Y:S02]  /*b2d0*/  @!UP2 UIADD3 UR9, UR9, -UR7, URZ ;  /* 0x800000070909a290 */ /* 0x000fe4000fffe03f */
[----:B------:R-:W-:Y:S02]  /*b2e0*/  ULOP3.LUT UR4, UR4, UR5, URZ, 0x3c, !UPT ;  /* 0x0000000504047292 */ /* 0x000fe4000f8e3c3f */
[----:B------:R-:W-:-:S02]  /*b2f0*/  UISETP.GE.U32.AND UP4, UPT, UR9, UR7, UPT ;  /* 0x000000070900728c */ /* 0x000fc4000bf86070 */
[----:B------:R-:W-:Y:S02]  /*b300*/  UISETP.GE.AND UP0, UPT, UR4, URZ, UPT ;  /* 0x0000003f0400728c */ /* 0x000fe4000bf06270 */
[----:B------:R-:W-:Y:S02]  /*b310*/  @!UP1 UIADD3 UR8, UR8, -UR7, URZ ;  /* 0x8000000708089290 */ /* 0x000fe4000fffe03f */
[----:B------:R-:W-:Y:S02]  /*b320*/  @!UP1 UIADD3 UR25, UR25, 0x1, URZ ;  /* 0x0000000119199890 */ /* 0x000fe4000fffe03f */
[----:B------:R-:W-:Y:S02]  /*b330*/  UISETP.GE.U32.AND UP3, UPT, UR8, UR7, UPT ;  /* 0x000000070800728c */ /* 0x000fe4000bf66070 */
[----:B------:R-:W-:Y:S02]  /*b340*/  UISETP.GE.AND UP1, UPT, UR24, URZ, UPT ;  /* 0x0000003f1800728c */ /* 0x000fe4000bf26270 */
[----:B------:R-:W-:-:S02]  /*b350*/  @!UP2 UIADD3 UR27, UR27, 0x1, URZ ;  /* 0x000000011b1ba890 */ /* 0x000fc4000fffe03f */
[----:B------:R-:W-:Y:S02]  /*b360*/  UISETP.NE.AND UP2, UPT, URZ, UR5, UPT ;  /* 0x000000053f00728c */ /* 0x000fe4000bf45270 */
[----:B------:R-:W-:Y:S02]  /*b370*/  @UP4 UIADD3 UR27, UR27, 0x1, URZ ;  /* 0x000000011b1b4890 */ /* 0x000fe4000fffe03f */
[----:B------:R-:W-:Y:S02]  /*b380*/  ULOP3.LUT UR4, URZ, UR5, URZ, 0x33, !UPT ;  /* 0x000000053f047292 */ /* 0x000fe4000f8e333f */
[----:B------:R-:W-:Y:S02]  /*b390*/  @UP3 UIADD3 UR25, UR25, 0x1, URZ ;  /* 0x0000000119193890 */ /* 0x000fe4000fffe03f */
[----:B------:R-:W-:Y:S02]  /*b3a0*/  @!UP1 UIADD3 UR27, -UR27, URZ, URZ ;  /* 0x0000003f1b1b9290 */ /* 0x000fe4000fffe13f */
[----:B------:R-:W-:-:S02]  /*b3b0*/  @!UP0 UIADD3 UR25, -UR25, URZ, URZ ;  /* 0x0000003f19198290 */ /* 0x000fc4000fffe13f */
[----:B------:R-:W-:Y:S02]  /*b3c0*/  USEL UR27, UR4, UR27, !UP2 ;  /* 0x0000001b041b7287 */ /* 0x000fe4000d000000 */
[----:B------:R-:W-:Y:S02]  /*b3d0*/  USEL UR4, UR4, UR25, !UP2 ;  /* 0x0000001904047287 */ /* 0x000fe4000d000000 */
[----:B------:R-:W-:Y:S02]  /*b3e0*/  UIMAD.WIDE UR8, UR27, 0x4, UR18 ;  /* 0x000000041b0878a5 */ /* 0x000fe4000f8e0212 */
[----:B------:R-:W-:-:S04]  /*b3f0*/  UIMAD.WIDE UR24, UR4, 0x4, UR18 ;  /* 0x00000004041878a5 */ /* 0x000fc8000f8e0212 */
[----:B------:R-:W-:Y:S01]  /*b400*/  IMAD.U32 R10, RZ, RZ, UR8 ;  /* 0x00000008ff0a7e24 */ /* 0x000fe2000f8e00ff */
[----:B------:R-:W-:Y:S01]  /*b410*/  MOV R11, UR9 ;  /* 0x00000009000b7c02 */ /* 0x000fe20008000f00 */
[----:B------:R-:W-:Y:S01]  /*b420*/  IMAD.U32 R8, RZ, RZ, UR24 ;  /* 0x00000018ff087e24 */ /* 0x000fe2000f8e00ff */
[----:B------:R-:W-:-:S03]  /*b430*/  MOV R9, UR25 ;  /* 0x0000001900097c02 */ /* 0x000fc60008000f00 */
[----:B------:R-:W2:Y:S04]  /*b440*/  LDG.E R3, [R10.64] ;  /* 0x000000140a037981 */ /* 0x000ea8000c1e1900 */
[----:B------:R1:W2:Y:S01]  /*b450*/  LDG.E R4, [R8.64] ;  /* 0x0000001408047981 */ /* 0x0002a2000c1e1900 */
[----:B------:R-:W-:-:S04]  /*b460*/  UIADD3 UR8, UR27, -UR4, URZ ;  /* 0x800000041b087290 */ /* 0x000fc8000fffe03f */
[----:B------:R-:W-:-:S03]  /*b470*/  UIMAD UR8, UR8, UR5, -0x100 ;  /* 0xffffff00080874a4 */ /* 0x000fc6000f8e0205 */
[----:B------:R-:W-:Y:S02]  /*b480*/  ULDC.64 UR4, c[0x0][0x1a0] ;  /* 0x0000680000047ab9 */ /* 0x000fe40000000a00 */
[----:B------:R-:W-:Y:S02]  /*b490*/  USHF.R.S32.HI UR7, URZ, 0x1f, UR8 ;  /* 0x0000001f3f077899 */ /* 0x000fe40008011408 */
[----:B------:R-:W-:Y:S02]  /*b4a0*/  UIMAD.WIDE.U32 UR24, UR8, UR4, URZ ;  /* 0x00000004081872a5 */ /* 0x000fe4000f8e003f */
[----:B------:R-:W-:-:S04]  /*b4b0*/  UIMAD UR7, UR7, UR4, URZ ;  /* 0x00000004070772a4 */ /* 0x000fc8000f8e023f */
[----:B------:R-:W-:-:S04]  /*b4c0*/  UIMAD UR5, UR8, UR5, UR7 ;  /* 0x00000005080572a4 */ /* 0x000fc8000f8e0207 */
[----:B------:R-:W-:Y:S01]  /*b4d0*/  UIADD3 UR5, UR25, UR5, URZ ;  /* 0x0000000519057290 */ /* 0x000fe2000fffe03f */
[----:B-1----:R-:W-:Y:S01]  /*b4e0*/  IMAD.U32 R9, RZ, RZ, UR25 ;  /* 0x00000019ff097e24 */ /* 0x002fe2000f8e00ff */
[----:B------:R-:W-:-:S04]  /*b4f0*/  MOV R8, UR24 ;  /* 0x0000001800087c02 */ /* 0x000fc80008000f00 */
[----:B------:R-:W-:Y:S01]  /*b500*/  MOV R9, UR5 ;  /* 0x0000000500097c02 */ /* 0x000fe20008000f00 */
[----:B--2---:R-:W-:-:S05]  /*b510*/  IMAD.IADD R4, R4, 0x1, -R3 ;  /* 0x0000000104047824 */ /* 0x004fca00078e0a03 */
[----:B------:R-:W-:-:S05]  /*b520*/  SHF.R.S32.HI R3, RZ, 0x1f, R4 ;  /* 0x0000001fff037819 */ /* 0x000fca0000011404 */
[----:B------:R-:W-:-:S04]  /*b530*/  IMAD R3, R3, c[0x0][0x188], RZ ;  /* 0x0000620003037a24 */ /* 0x000fc800078e02ff */
[C---:B------:R-:W-:Y:S02]  /*b540*/  IMAD R3, R4.reuse, c[0x0][0x18c], R3 ;  /* 0x0000630004037a24 */ /* 0x040fe400078e0203 */
[----:B------:R-:W-:-:S04]  /*b550*/  IMAD.WIDE.U32 R4, R4, c[0x0][0x188], R8 ;  /* 0x0000620004047a25 */ /* 0x000fc800078e0008 */
[----:B------:R-:W-:Y:S01]  /*b560*/  IMAD.IADD R3, R5, 0x1, R3 ;  /* 0x0000000105037824 */ /* 0x000fe200078e0203 */
[----:B------:R-:W-:Y:S05]  /*b570*/  BRA `(.L_x_767) ;  /* 0x0000004000007947 */ /* 0x000fea0003800000 */
.L_x_766:
[----:B------:R-:W-:-:S04]  /*b580*/  ULEA UR4, -UR12, URZ, 0x8 ;  /* 0x0000003f0c047291 */ /* 0x000fc8000f8e413f */
[----:B------:R-:W-:Y:S02]  /*b590*/  USHF.R.S32.HI UR5, URZ, 0x1f, UR4 ;  /* 0x0000001f3f057899 */ /* 0x000fe40008011404 */
[----:B--2---:R-:W-:-:S04]  /*b5a0*/  MOV R4, UR4 ;  /* 0x0000000400047c02 */ /* 0x004fc80008000f00 */
[----:B------:R-:W-:Y:S02]  /*b5b0*/  MOV R3, UR5 ;  /* 0x0000000500037c02 */ /* 0x000fe40008000f00 */
.L_x_767:
[----:B------:R-:W-:Y:S01]  /*b5c0*/  ISETP.GE.AND P0, PT, R246, c[0x0][0x220], PT ;  /* 0x00008800f6007a0c */ /* 0x000fe20003f06270 */
[----:B------:R-:W-:Y:S01]  /*b5d0*/  IMAD.U32 R5, RZ, RZ, UR12 ;  /* 0x0000000cff057e24 */ /* 0x000fe2000f8e00ff */
[C---:B------:R-:W-:Y:S01]  /*b5e0*/  LEA R200, P3, R4.reuse, R200, 0x1 ;  /* 0x000000c804c87211 */ /* 0x040fe200078608ff */
[----:B------:R-:W-:Y:S01]  /*b5f0*/  IMAD.U32 R9, RZ, RZ, UR12 ;  /* 0x0000000cff097e24 */ /* 0x000fe2000f8e00ff */
[----:B------:R-:W-:Y:S01]  /*b600*/  IADD3 R196, R239, 0x1000, RZ ;  /* 0x00001000efc47810 */ /* 0x000fe20007ffe0ff */
[----:B------:R-:W-:Y:S01]  /*b610*/  IMAD.U32 R7, RZ, RZ, UR12 ;  /* 0x0000000cff077e24 */ /* 0x000fe2000f8e00ff */
[----:B------:R-:W-:Y:S01]  /*b620*/  LEA.HI.X R201, R4, R201, R3, 0x1, P3 ;  /* 0x000000c904c97211 */ /* 0x000fe200018f0c03 */
[----:B------:R-:W-:Y:S01]  /*b630*/  IMAD.U32 R23, RZ, RZ, UR12 ;  /* 0x0000000cff177e24 */ /* 0x000fe2000f8e00ff */
[----:B------:R-:W-:Y:S01]  /*b640*/  USHF.L.U32 UR4, UR17, 0x8, URZ ;  /* 0x0000000811047899 */ /* 0x000fe2000800063f */
[----:B------:R-:W-:Y:S01]  /*b650*/  IMAD.U32 R24, RZ, RZ, UR12 ;  /* 0x0000000cff187e24 */ /* 0x000fe2000f8e00ff */
[----:B------:R-:W-:Y:S01]  /*b660*/  UISETP.GE.AND UP0, UPT, UR6, 0x3, UPT ;  /* 0x000000030600788c */ /* 0x000fe2000bf06270 */
[----:B------:R-:W-:-:S02]  /*b670*/  IMAD.U32 R26, RZ, RZ, UR12 ;  /* 0x0000000cff1a7e24 */ /* 0x000fc4000f8e00ff */
[----:B------:R-:W-:Y:S01]  /*b680*/  @!P0 IMAD.MOV.U32 R194, RZ, RZ, c[0x0][0x1a4] ;  /* 0x00006900ffc28624 */ /* 0x000fe200078e00ff */
[-C--:B------:R-:W-:Y:S01]  /*b690*/  @!P0 LEA R5, P1, R5, R6.reuse, 0x5 ;  /* 0x0000000605058211 */ /* 0x080fe200078228ff */
[----:B------:R-:W-:Y:S01]  /*b6a0*/  @!P0 IMAD.MOV.U32 R10, RZ, RZ, c[0x0][0x1a4] ;  /* 0x00006900ff0a8624 */ /* 0x000fe200078e00ff */
[----:B------:R-:W-:Y:S01]  /*b6b0*/  @P0 STS.128 [R244+0xa000], RZ ;  /* 0x00a000fff4000388 */ /* 0x000fe20000000c00 */
[----:B------:R-:W-:Y:S01]  /*b6c0*/  @!P0 IMAD.MOV.U32 R12, RZ, RZ, R6 ;  /* 0x000000ffff0c8224 */ /* 0x000fe200078e0006 */
[-C--:B------:R-:W-:Y:S01]  /*b6d0*/  @!P0 LEA.HI.X R8, R9, R195.reuse, R194, 0x5, P1 ;  /* 0x000000c309088211 */ /* 0x080fe200008f2cc2 */
[----:B------:R-:W-:Y:S01]  /*b6e0*/  @!P0 IMAD.MOV.U32 R194, RZ, RZ, R6 ;  /* 0x000000ffffc28224 */ /* 0x000fe200078e0006 */
[----:B------:R-:W-:Y:S01]  /*b6f0*/  @!P0 LEA R7, P1, R7, R6, 0x6 ;  /* 0x0000000607078211 */ /* 0x000fe200078230ff */
[--C-:B------:R-:W-:Y:S01]  /*b700*/  @!P0 IMAD.MOV.U32 R13, RZ, RZ, R195.reuse ;  /* 0x000000ffff0d8224 */ /* 0x100fe200078e00c3 */
[----:B------:R-:W-:Y:S01]  /*b710*/  @!PT LDS RZ, [RZ] ;  /* 0x00000000fffff984 */ /* 0x000fe20000000800 */
[----:B------:R-:W-:Y:S01]  /*b720*/  @!PT LDS RZ, [RZ] ;  /* 0x00000000fffff984 */ /* 0x000fe20000000800 */
[----:B------:R-:W-:Y:S01]  /*b730*/  @!PT LDS RZ, [RZ] ;  /* 0x00000000fffff984 */ /* 0x000fe20000000800 */
[----:B------:R1:W-:Y:S01]  /*b740*/  @!P0 LDGSTS.E.BYPASS.LTC128B.128 [R244+0xa000], [R200.64] ;  /* 0x0a000000c8f48fae */ /* 0x0003e2000b901d54 */
[----:B------:R-:W-:Y:S01]  /*b750*/  @!P0 IMAD.WIDE.U32 R22, R23, 0x30, R194 ;  /* 0x0000003017168825 */ /* 0x000fe200078e00c2 */
[----:B------:R-:W-:-:S02]  /*b760*/  @!P0 LEA.HI.X R10, R9, R195, R10, 0x6, P1 ;  /* 0x000000c3090a8211 */ /* 0x000fc400008f340a */
[----:B------:R-:W-:Y:S01]  /*b770*/  @!P0 LEA R9, P1, R9, R6, 0x7 ;  /* 0x0000000609098211 */ /* 0x000fe200078238ff */
[----:B------:R-:W-:Y:S01]  /*b780*/  IMAD.U32 R28, RZ, RZ, UR12 ;  /* 0x0000000cff1c7e24 */ /* 0x000fe2000f8e00ff */
[----:B------:R-:W-:Y:S01]  /*b790*/  @P0 STS.128 [R244+0xa800], RZ ;  /* 0x00a800fff4000388 */ /* 0x000fe20000000c00 */
[----:B------:R-:W-:Y:S02]  /*b7a0*/  IMAD.U32 R11, RZ, RZ, UR12 ;  /* 0x0000000cff0b7e24 */ /* 0x000fe4000f8e00ff */
[----:B------:R-:W-:Y:S02]  /*b7b0*/  @!P0 IMAD.MOV.U32 R194, RZ, RZ, c[0x0][0x1a4] ;  /* 0x00006900ffc28624 */ /* 0x000fe400078e00ff */
[----:B------:R-:W-:Y:S02]  /*b7c0*/  IMAD.U32 R30, RZ, RZ, UR12 ;  /* 0x0000000cff1e7e24 */ /* 0x000fe4000f8e00ff */
[----:B------:R-:W-:Y:S02]  /*b7d0*/  IMAD.U32 R32, RZ, RZ, UR12 ;  /* 0x0000000cff207e24 */ /* 0x000fe4000f8e00ff */
[----:B------:R-:W-:-:S02]  /*b7e0*/  @!P0 IMAD.MOV.U32 R14, RZ, RZ, R6 ;  /* 0x000000ffff0e8224 */ /* 0x000fc400078e0006 */
[----:B------:R-:W-:Y:S02]  /*b7f0*/  @!P0 IMAD.MOV.U32 R15, RZ, RZ, R195 ;  /* 0x000000ffff0f8224 */ /* 0x000fe400078e00c3 */
[----:B------:R-:W-:Y:S02]  /*b800*/  IMAD.U32 R34, RZ, RZ, UR12 ;  /* 0x0000000cff227e24 */ /* 0x000fe4000f8e00ff */
[----:B------:R-:W-:Y:S02]  /*b810*/  IMAD.U32 R20, RZ, RZ, UR12 ;  /* 0x0000000cff147e24 */ /* 0x000fe4000f8e00ff */
[----:B------:R-:W-:-:S04]  /*b820*/  @!P0 IMAD.WIDE.U32 R24, R24, 0x50, R12 ;  /* 0x0000005018188825 */ /* 0x000fc800078e000c */
[----:B------:R-:W-:-:S04]  /*b830*/  @!P0 IMAD.WIDE.U32 R26, R26, 0x60, R12 ;  /* 0x000000601a1a8825 */ /* 0x000fc800078e000c */
[----:B------:R-:W-:Y:S01]  /*b840*/  @!P0 IMAD.WIDE.U32 R28, R28, 0x70, R12 ;  /* 0x000000701c1c8825 */ /* 0x000fe200078e000c */
[----:B------:R-:W-:Y:S02]  /*b850*/  @!P0 LEA.HI.X R12, R11, R195, R194, 0x7, P1 ;  /* 0x000000c30b0c8211 */ /* 0x000fe400008f3cc2 */
[----:B------:R-:W-:Y:S01]  /*b860*/  @!P0 IADD3 R11, P2, P1, R4, UR14, R6 ;  /* 0x0000000e040b8c10 */ /* 0x000fe2000f95e006 */
[----:B------:R-:W-:Y:S01]  /*b870*/  @!P0 IMAD.WIDE.U32 R30, R30, 0x90, R14 ;  /* 0x000000901e1e8825 */ /* 0x000fe200078e000e */
[----:B------:R-:W-:Y:S02]  /*b880*/  @!P0 IADD3 R26, P3, R4, R26, RZ ;  /* 0x0000001a041a8210 */ /* 0x000fe40007f7e0ff */
[----:B------:R-:W-:Y:S01]  /*b890*/  @!P0 IADD3.X R194, R3, UR13, R195, P2, P1 ;  /* 0x0000000d03c28c10 */ /* 0x000fe200097e24c3 */
[--C-:B------:R-:W-:Y:S01]  /*b8a0*/  @!P0 IMAD.WIDE.U32 R32, R32, 0xa0, R14.reuse ;  /* 0x000000a020208825 */ /* 0x100fe200078e000e */
[----:B------:R-:W-:Y:S02]  /*b8b0*/  @!P0 IADD3 R22, P1, R4, R22, RZ ;  /* 0x0000001604168210 */ /* 0x000fe40007f3e0ff */
[----:B------:R-:W-:Y:S01]  /*b8c0*/  @!P0 LEA R38, P2, R11, c[0x0][0x170], 0x1 ;  /* 0x00005c000b268a11 */ /* 0x000fe200078408ff */
[----:B------:R-:W-:-:S03]  /*b8d0*/  @!P0 IMAD.WIDE.U32 R34, R34, 0xb0, R14 ;  /* 0x000000b022228825 */ /* 0x000fc600078e000e */
[----:B------:R-:W-:Y:S01]  /*b8e0*/  @!P0 LEA.HI.X R39, R11, c[0x0][0x174], R194, 0x1, P2 ;  /* 0x00005d000b278a11 */ /* 0x000fe200010f0cc2 */
[----:B------:R-:W-:Y:S01]  /*b8f0*/  @!P0 IMAD.WIDE.U32 R20, R20, 0xc0, R14 ;  /* 0x000000c014148825 */ /* 0x000fe200078e000e */
[----:B------:R-:W-:-:S03]  /*b900*/  @!P0 IADD3 R28, P2, R4, R28, RZ ;  /* 0x0000001c041c8210 */ /* 0x000fc60007f5e0ff */
[----:B------:R-:W-:Y:S01]  /*b910*/  IMAD.U32 R16, RZ, RZ, UR12 ;  /* 0x0000000cff107e24 */ /* 0x000fe2000f8e00ff */
[----:B------:R-:W-:Y:S01]  /*b920*/  @!PT LDS RZ, [RZ] ;  /* 0x00000000fffff984 */ /* 0x000fe20000000800 */
[----:B------:R-:W-:Y:S01]  /*b930*/  @!PT LDS RZ, [RZ] ;  /* 0x00000000fffff984 */ /* 0x000fe20000000800 */
[----:B------:R-:W-:Y:S01]  /*b940*/  @!PT LDS RZ, [RZ] ;  /* 0x00000000fffff984 */ /* 0x000fe20000000800 */
[----:B------:R2:W-:Y:S01]  /*b950*/  @!P0 LDGSTS.E.BYPASS.LTC128B.128 [R244+0xa800], [R38.64] ;  /* 0x0a80000026f48fae */ /* 0x0005e2000b901d54 */
[----:B------:R-:W-:Y:S02]  /*b960*/  IMAD.U32 R14, RZ, RZ, UR12 ;  /* 0x0000000cff0e7e24 */ /* 0x000fe4000f8e00ff */
[----:B------:R-:W-:Y:S01]  /*b970*/  @!P0 IMAD.MOV.U32 R18, RZ, RZ, R6 ;  /* 0x000000ffff128224 */ /* 0x000fe200078e0006 */
[----:B------:R-:W-:Y:S01]  /*b980*/  @P0 STS.128 [R244+0xb000], RZ ;  /* 0x00b000fff4000388 */ /* 0x000fe20000000c00 */
[----:B------:R-:W-:Y:S02]  /*b990*/  @!P0 IMAD.MOV.U32 R19, RZ, RZ, R195 ;  /* 0x000000ffff138224 */ /* 0x000fe400078e00c3 */
[----:B------:R-:W-:Y:S02]  /*b9a0*/  IMAD.U32 R36, RZ, RZ, UR12 ;  /* 0x0000000cff247e24 */ /* 0x000fe4000f8e00ff */
[----:B------:R-:W-:-:S02]  /*b9b0*/  @!P0 IMAD.MOV.U32 R13, RZ, RZ, c[0x0][0x1a4] ;  /* 0x00006900ff0d8624 */ /* 0x000fc400078e00ff */
[----:B------:R-:W-:-:S04]  /*b9c0*/  @!P0 IMAD.WIDE.U32 R16, R16, 0xd0, R18 ;  /* 0x000000d010108825 */ /* 0x000fc800078e0012 */
[----:B------:R-:W-:-:S04]  /*b9d0*/  @!P0 IMAD.WIDE.U32 R14, R14, 0xe0, R18 ;  /* 0x000000e00e0e8825 */ /* 0x000fc800078e0012 */
[----:B------:R-:W-:-:S04]  /*b9e0*/  @!P0 IMAD.WIDE.U32 R36, R36, 0xf0, R18 ;  /* 0x000000f024248825 */ /* 0x000fc800078e0012 */
[----:B------:R-:W-:Y:S02]  /*b9f0*/  @!P0 IMAD R18, R13, 0x30, RZ ;  /* 0x000000300d128824 */ /* 0x000fe400078e02ff */
[----:B------:R-:W-:Y:S02]  /*ba00*/  @!P0 IMAD.MOV.U32 R6, RZ, RZ, c[0x0][0x1a4] ;  /* 0x00006900ff068624 */ /* 0x000fe400078e00ff */
[----:B------:R-:W-:Y:S01]  /*ba10*/  @!P0 IMAD.MOV.U32 R44, RZ, RZ, c[0x0][0x1a4] ;  /* 0x00006900ff2c8624 */ /* 0x000fe200078e00ff */
[C---:B------:R-:W-:Y:S01]  /*ba20*/  @!P0 IADD3.X R13, R3.reuse, R23, R18, P1, !PT ;  /* 0x00000017030d8210 */ /* 0x040fe20000ffe412 */
[----:B------:R-:W-:Y:S01]  /*ba30*/  @!P0 IMAD R6, R6, 0x50, RZ ;  /* 0x0000005006068824 */ /* 0x000fe200078e02ff */
[----:B------:R-:W-:Y:S01]  /*ba40*/  @!P0 IADD3 R24, P1, R4, R24, RZ ;  /* 0x0000001804188210 */ /* 0x000fe20007f3e0ff */
[----:B------:R-:W-:Y:S02]  /*ba50*/  @!P0 IMAD.MOV.U32 R18, RZ, RZ, c[0x0][0x1a4] ;  /* 0x00006900ff128624 */ /* 0x000fe400078e00ff */
[----:B------:R-:W-:Y:S01]  /*ba60*/  @!P0 IMAD R44, R44, 0x60, RZ ;  /* 0x000000602c2c8824 */ /* 0x000fe200078e02ff */
[C---:B------:R-:W-:Y:S01]  /*ba70*/  @!P0 IADD3.X R19, R3.reuse, R25, R6, P1, !PT ;  /* 0x0000001903138210 */ /* 0x040fe20000ffe406 */
[----:B------:R-:W-:Y:S01]  /*ba80*/  @!P0 IMAD R18, R18, 0x90, RZ ;  /* 0x0000009012128824 */ /* 0x000fe200078e02ff */
[----:B------:R-:W-:Y:S01]  /*ba90*/  @!P0 IADD3 R30, P1, R4, R30, RZ ;  /* 0x0000001e041e8210 */ /* 0x000fe20007f3e0ff */
[----:B------:R-:W-:Y:S01]  /*baa0*/  @!P0 IMAD.MOV.U32 R6, RZ, RZ, c[0x0][0x1a4] ;  /* 0x00006900ff068624 */ /* 0x000fe200078e00ff */
[C---:B------:R-:W-:Y:S01]  /*bab0*/  @!P0 IADD3.X R23, R3.reuse, R44, R27, P3, !PT ;  /* 0x0000002c03178210 */ /* 0x040fe20001ffe41b */
[----:B------:R-:W-:Y:S01]  /*bac0*/  @!P0 IMAD.MOV.U32 R42, RZ, RZ, c[0x0][0x1a4] ;  /* 0x00006900ff2a8624 */ /* 0x000fe200078e00ff */
[C---:B------:R-:W-:Y:S01]  /*bad0*/  @!P0 IADD3.X R27, R3.reuse, R31, R18, P1, !PT ;  /* 0x0000001f031b8210 */ /* 0x040fe20000ffe412 */
[----:B------:R-:W-:Y:S01]  /*bae0*/  @!P0 IMAD R6, R6, 0xb0, RZ ;  /* 0x000000b006068824 */ /* 0x000fe200078e02ff */
[----:B------:R-:W-:Y:S01]  /*baf0*/  @!P0 IADD3 R34, P1, R4, R34, RZ ;  /* 0x0000002204228210 */ /* 0x000fe20007f3e0ff */
[----:B------:R-:W-:Y:S01]  /*bb00*/  @!P0 IMAD R42, R42, 0x70, RZ ;  /* 0x000000702a2a8824 */ /* 0x000fe200078e02ff */
[----:B------:R-:W-:Y:S01]  /*bb10*/  @!P0 IADD3 R20, P3, R4, R20, RZ ;  /* 0x0000001404148210 */ /* 0x000fe20007f7e0ff */
[----:B------:R-:W-:Y:S01]  /*bb20*/  @!P0 IMAD.MOV.U32 R40, RZ, RZ, c[0x0][0x1a4] ;  /* 0x00006900ff288624 */ /* 0x000fe200078e00ff */
[C---:B------:R-:W-:Y:S01]  /*bb30*/  @!P0 IADD3.X R31, R3.reuse, R35, R6, P1, !PT ;  /* 0x00000023031f8210 */ /* 0x040fe20000ffe406 */
[----:B------:R-:W-:Y:S01]  /*bb40*/  @!P0 IMAD.MOV.U32 R6, RZ, RZ, c[0x0][0x1a4] ;  /* 0x00006900ff068624 */ /* 0x000fe200078e00ff */
[C---:B------:R-:W-:Y:S01]  /*bb50*/  @!P0 IADD3.X R25, R3.reuse, R29, R42, P2, !PT ;  /* 0x0000001d03198210 */ /* 0x040fe200017fe42a */
[----:B------:R-:W-:Y:S01]  /*bb60*/  @!P0 IMAD R40, R40, 0xa0, RZ ;  /* 0x000000a028288824 */ /* 0x000fe200078e02ff */
[C---:B------:R-:W-:Y:S01]  /*bb70*/  @!P0 IADD3 R32, P2, R4.reuse, R32, RZ ;  /* 0x0000002004208210 */ /* 0x040fe20007f5e0ff */
[----:B------:R-:W-:Y:S01]  /*bb80*/  @!P0 IMAD.MOV.U32 R18, RZ, RZ, c[0x0][0x1a4] ;  /* 0x00006900ff128624 */ /* 0x000fe200078e00ff */
[----:B------:R-:W-:Y:S01]  /*bb90*/  @!P0 IADD3 R14, P1, R4, R14, RZ ;  /* 0x0000000e040e8210 */ /* 0x000fe20007f3e0ff */
[----:B------:R-:W-:Y:S01]  /*bba0*/  @!P0 IMAD.MOV.U32 R11, RZ, RZ, c[0x0][0x1a4] ;  /* 0x00006900ff0b8624 */ /* 0x000fe200078e00ff */
[----:B------:R-:W-:Y:S01]  /*bbb0*/  @!P0 IADD3.X R29, R3, R40, R33, P2, !PT ;  /* 0x00000028031d8210 */ /* 0x000fe200017fe421 */
[----:B------:R-:W-:Y:S01]  /*bbc0*/  @!P0 IMAD R6, R6, 0xe0, RZ ;  /* 0x000000e006068824 */ /* 0x000fe200078e02ff */
[----:B------:R-:W-:Y:S01]  /*bbd0*/  @!P0 IADD3 R16, P2, R4, R16, RZ ;  /* 0x0000001004108210 */ /* 0x000fe20007f5e0ff */
[----:B------:R-:W-:-:S02]  /*bbe0*/  @!P0 IMAD R18, R18, 0xc0, RZ ;  /* 0x000000c012128824 */ /* 0x000fc400078e02ff */
[----:B------:R-:W-:Y:S01]  /*bbf0*/  @!P0 IMAD R11, R11, 0xd0, RZ ;  /* 0x000000d00b0b8824 */ /* 0x000fe200078e02ff */
[C---:B------:R-:W-:Y:S02]  /*bc00*/  @!P0 IADD3.X R15, R3.reuse, R6, R15, P1, !PT ;  /* 0x00000006030f8210 */ /* 0x040fe40000ffe40f */
[C---:B------:R-:W-:Y:S02]  /*bc10*/  @!P0 IADD3.X R21, R3.reuse, R18, R21, P3, !PT ;  /* 0x0000001203158210 */ /* 0x040fe40001ffe415 */
[----:B------:R-:W-:Y:S01]  /*bc20*/  @!P0 IADD3.X R17, R3, R17, R11, P2, !PT ;  /* 0x0000001103118210 */ /* 0x000fe200017fe40b */
[----:B------:R-:W-:Y:S01]  /*bc30*/  @!P0 IMAD.MOV.U32 R11, RZ, RZ, c[0x0][0x1a4] ;  /* 0x00006900ff0b8624 */ /* 0x000fe200078e00ff */
[C---:B------:R-:W-:Y:S02]  /*bc40*/  @!P0 IADD3 R9, P1, R4.reuse, R9, RZ ;  /* 0x0000000904098210 */ /* 0x040fe40007f3e0ff */
[C---:B------:R-:W-:Y:S01]  /*bc50*/  @!P0 IADD3 R5, P3, R4.reuse, R5, RZ ;  /* 0x0000000504058210 */ /* 0x040fe20007f7e0ff */
[----:B------:R-:W-:Y:S01]  /*bc60*/  @!P0 IMAD R11, R11, 0xf0, RZ ;  /* 0x000000f00b0b8824 */ /* 0x000fe200078e02ff */
[C---:B------:R-:W-:Y:S01]  /*bc70*/  @!P0 IADD3 R7, P2, R4.reuse, R7, RZ ;  /* 0x0000000704078210 */ /* 0x040fe20007f5e0ff */
[C---:B------:R-:W-:Y:S01]  /*bc80*/  @!P0 IMAD.X R12, R3.reuse, 0x1, R12, P1 ;  /* 0x00000001030c8824 */ /* 0x040fe200008e060c */
[----:B------:R-:W-:Y:S01]  /*bc90*/  @!P0 IADD3 R4, P1, R4, R36, RZ ;  /* 0x0000002404048210 */ /* 0x000fe20007f3e0ff */
[----:B------:R-:W-:Y:S01]  /*bca0*/  @!P0 IMAD.X R8, R3, 0x1, R8, P3 ;  /* 0x0000000103088824 */ /* 0x000fe200018e0608 */
[----:B------:R-:W-:Y:S01]  /*bcb0*/  @!P0 LEA R36, P3, R7, c[0x0][0x170], 0x1 ;  /* 0x00005c0007248a11 */ /* 0x000fe200078608ff */
[----:B------:R-:W-:Y:S01]  /*bcc0*/  @!P0 IMAD.X R10, R3, 0x1, R10, P2 ;  /* 0x00000001030a8824 */ /* 0x000fe200010e060a */
[----:B------:R-:W-:-:S02]  /*bcd0*/  @!P0 LEA R40, P4, R5, c[0x0][0x170], 0x1 ;  /* 0x00005c0005288a11 */ /* 0x000fc400078808ff */
[----:B------:R-:W-:Y:S02]  /*bce0*/  @!P0 IADD3.X R11, R3, R37, R11, P1, !PT ;  /* 0x00000025030b8210 */ /* 0x000fe40000ffe40b */
[----:B------:R-:W-:Y:S01]  /*bcf0*/  @!P0 LEA R6, P2, R9, c[0x0][0x170], 0x1 ;  /* 0x00005c0009068a11 */ /* 0x000fe200078408ff */
[----:B------:R-:W3:Y:S01]  /*bd00*/  S2R R3, SR_TID.X ;  /* 0x0000000000037919 */ /* 0x000ee20000002100 */
[----:B------:R-:W-:Y:S02]  /*bd10*/  @!P0 LEA.HI.X R37, R7, c[0x0][0x174], R10, 0x1, P3 ;  /* 0x00005d0007258a11 */ /* 0x000fe400018f0c0a */
[----:B------:R-:W-:Y:S02]  /*bd20*/  @!P0 LEA R42, P3, R22, c[0x0][0x170], 0x1 ;  /* 0x00005c00162a8a11 */ /* 0x000fe400078608ff */
[----:B------:R-:W-:Y:S02]  /*bd30*/  @!P0 LEA.HI.X R41, R5, c[0x0][0x174], R8, 0x1, P4 ;  /* 0x00005d0005298a11 */ /* 0x000fe400020f0c08 */
[----:B------:R-:W-:-:S02]  /*bd40*/  @!P0 LEA.HI.X R7, R9, c[0x0][0x174], R12, 0x1, P2 ;  /* 0x00005d0009078a11 */ /* 0x000fc400010f0c0c */
[----:B------:R-:W-:Y:S01]  /*bd50*/  @!P0 LEA R12, P2, R24, c[0x0][0x170], 0x1 ;  /* 0x00005c00180c8a11 */ /* 0x000fe200078408ff */
[----:B------:R-:W-:Y:S01]  /*bd60*/  @!PT LDS RZ, [RZ] ;  /* 0x00000000fffff984 */ /* 0x000fe20000000800 */
[----:B------:R-:W-:Y:S01]  /*bd70*/  @!PT LDS RZ, [RZ] ;  /* 0x00000000fffff984 */ /* 0x000fe20000000800 */
[----:B------:R-:W-:Y:S01]  /*bd80*/  @!PT LDS RZ, [RZ] ;  /* 0x00000000fffff984 */ /* 0x000fe20000000800 */
[----:B------:R4:W-:Y:S01]  /*bd90*/  @!P0 LDGSTS.E.BYPASS.LTC128B.128 [R244+0xb000], [R40.64] ;  /* 0x0b00000028f48fae */ /* 0x0009e2000b901d54 */
[----:B------:R-:W-:Y:S02]  /*bda0*/  @!P0 LEA.HI.X R43, R22, c[0x0][0x174], R13, 0x1, P3 ;  /* 0x00005d00162b8a11 */ /* 0x000fe400018f0c0d */
[----:B------:R-:W-:Y:S01]  /*bdb0*/  @!P0 LEA R8, P1, R26, c[0x0][0x170], 0x1 ;  /* 0x00005c001a088a11 */ /* 0x000fe200078208ff */
[----:B------:R-:W-:Y:S01]  /*bdc0*/  @P0 STS.128 [R244+0xb800], RZ ;  /* 0x00b800fff4000388 */ /* 0x000fe20000000c00 */
[----:B------:R-:W-:Y:S02]  /*bdd0*/  @!P0 LEA.HI.X R13, R24, c[0x0][0x174], R19, 0x1, P2 ;  /* 0x00005d00180d8a11 */ /* 0x000fe400010f0c13 */
[----:B------:R-:W-:Y:S01]  /*bde0*/  @!P0 LEA R44, P4, R28, c[0x0][0x170], 0x1 ;  /* 0x00005c001c2c8a11 */ /* 0x000fe200078808ff */
[----:B------:R-:W-:Y:S01]  /*bdf0*/  @!PT LDS RZ, [RZ] ;  /* 0x00000000fffff984 */ /* 0x000fe20000000800 */
[----:B------:R-:W-:Y:S01]  /*be00*/  @!PT LDS RZ, [RZ] ;  /* 0x00000000fffff984 */ /* 0x000fe20000000800 */
[----:B------:R-:W-:Y:S01]  /*be10*/  @!PT LDS RZ, [RZ] ;  /* 0x00000000fffff984 */ /* 0x000fe20000000800 */
[----:B------:R4:W-:Y:S01]  /*be20*/  @!P0 LDGSTS.E.BYPASS.LTC128B.128 [R244+0xb800], [R42.64] ;  /* 0x0b8000002af48fae */ /* 0x0009e2000b901d54 */
[----:B------:R-:W-:-:S02]  /*be30*/  @!P0 LEA.HI.X R9, R26, c[0x0][0x174], R23, 0x1, P1 ;  /* 0x00005d001a098a11 */ /* 0x000fc400008f0c17 */
[----:B------:R-:W-:Y:S01]  /*be40*/  @!P0 LEA R24, P3, R30, c[0x0][0x170], 0x1 ;  /* 0x00005c001e188a11 */ /* 0x000fe200078608ff */
[----:B------:R-:W-:Y:S01]  /*be50*/  @P0 STS.128 [R244+0xc000], RZ ;  /* 0x00c000fff4000388 */ /* 0x000fe20000000c00 */
[----:B------:R-:W-:Y:S01]  /*be60*/  @!P0 LEA.HI.X R45, R28, c[0x0][0x174], R25, 0x1, P4 ;  /* 0x00005d001c2d8a11 */ /* 0x000fe200020f0c19 */
[----:B---3--:R-:W-:Y:S01]  /*be70*/  IMAD.SHL.U32 R3, R3, 0x2, RZ ;  /* 0x0000000203037824 */ /* 0x008fe200078e00ff */
[----:B------:R-:W-:Y:S01]  /*be80*/  @!P0 LEA R22, P2, R32, c[0x0][0x170], 0x1 ;  /* 0x00005c0020168a11 */ /* 0x000fe200078408ff */
[----:B------:R-:W-:Y:S01]  /*be90*/  @!PT LDS RZ, [RZ] ;  /* 0x00000000fffff984 */ /* 0x000fe20000000800 */
[----:B------:R-:W-:Y:S01]  /*bea0*/  @!PT LDS RZ, [RZ] ;  /* 0x00000000fffff984 */ /* 0x000fe20000000800 */
[----:B------:R-:W-:Y:S01]  /*beb0*/  @!PT LDS RZ, [RZ] ;  /* 0x00000000fffff984 */ /* 0x000fe20000000800 */
[----:B------:R2:W-:Y:S01]  /*bec0*/  @!P0 LDGSTS.E.BYPASS.LTC128B.128 [R244+0xc000], [R36.64] ;  /* 0x0c00000024f48fae */ /* 0x0005e2000b901d54 */
[----:B------:R-:W-:Y:S02]  /*bed0*/  @!P0 LEA R18, P1, R34, c[0x0][0x170], 0x1 ;  /* 0x00005c0022128a11 */ /* 0x000fe400078208ff */
[----:B------:R-:W-:Y:S01]  /*bee0*/  @!P0 LEA.HI.X R25, R30, c[0x0][0x174], R27, 0x1, P3 ;  /* 0x00005d001e198a11 */ /* 0x000fe200018f0c1b */
[----:B------:R-:W-:Y:S01]  /*bef0*/  @P0 STS.128 [R244+0xc800], RZ ;  /* 0x00c800fff4000388 */ /* 0x000fe20000000c00 */
        /* <DEDUP_REMOVED lines=9> */
[----:B------:R-:W-:Y:S02]  /*bf90*/  @!P0 LEA R26, P2, R14, c[0x0][0x170], 0x1 ;  /* 0x00005c000e1a8a11 */ /* 0x000fe400078408ff */
[----:B------:R-:W-:Y:S01]  /*bfa0*/  @!P0 LEA.HI.X R31, R20, c[0x0][0x174], R21, 0x1, P4 ;  /* 0x00005d00141f8a11 */ /* 0x000fe200020f0c15 */
[----:B------:R-:W-:Y:S01]  /*bfb0*/  @!PT LDS RZ, [RZ] ;  /* 0x00000000fffff984 */ /* 0x000fe20000000800 */
[----:B------:R-:W-:Y:S01]  /*bfc0*/  @!PT LDS RZ, [RZ] ;  /* 0x00000000fffff984 */ /* 0x000fe20000000800 */
[----:B------:R-:W-:Y:S01]  /*bfd0*/  @!PT LDS RZ, [RZ] ;  /* 0x00000000fffff984 */ /* 0x000fe20000000800 */
[----:B------:R5:W-:Y:S01]  /*bfe0*/  @!P0 LDGSTS.E.BYPASS.LTC128B.128 [R244+0xd000], [R8.64] ;  /* 0x0d00000008f48fae */ /* 0x000be2000b901d54 */
[----:B------:R-:W-:-:S02]  /*bff0*/  @!P0 LEA R10, P1, R4, c[0x0][0x170], 0x1 ;  /* 0x00005c00040a8a11 */ /* 0x000fc400078208ff */
[----:B------:R-:W-:Y:S01]  /*c000*/  @!P0 LEA.HI.X R29, R16, c[0x0][0x174], R17, 0x1, P3 ;  /* 0x00005d00101d8a11 */ /* 0x000fe200018f0c11 */
[----:B------:R-:W-:Y:S01]  /*c010*/  @P0 STS.128 [R244+0xd800], RZ ;  /* 0x00d800fff4000388 */ /* 0x000fe20000000c00 */
[----:B------:R-:W-:Y:S02]  /*c020*/  @!P0 LEA.HI.X R27, R14, c[0x0][0x174], R15, 0x1, P2 ;  /* 0x00005d000e1b8a11 */ /* 0x000fe400010f0c0f */
[----:B------:R-:W-:Y:S01]  /*c030*/  @!P0 LEA.HI.X R11, R4, c[0x0][0x174], R11, 0x1, P1 ;  /* 0x00005d00040b8a11 */ /* 0x000fe200008f0c0b */
[----:B------:R-:W-:Y:S01]  /*c040*/  @!PT LDS RZ, [RZ] ;  /* 0x00000000fffff984 */ /* 0x000fe20000000800 */
[----:B------:R-:W-:Y:S01]  /*c050*/  @!PT LDS RZ, [RZ] ;  /* 0x00000000fffff984 */ /* 0x000fe20000000800 */
[----:B------:R-:W-:Y:S01]  /*c060*/  @!PT LDS RZ, [RZ] ;  /* 0x00000000fffff984 */ /* 0x000fe20000000800 */
[----:B------:R1:W-:Y:S04]  /*c070*/  @!P0 LDGSTS.E.BYPASS.LTC128B.128 [R244+0xd800], [R44.64] ;  /* 0x0d8000002cf48fae */ /* 0x0003e8000b901d54 */
[----:B------:R-:W-:Y:S04]  /*c080*/  @P0 STS.128 [R244+0xe000], RZ ;  /* 0x00e000fff4000388 */ /* 0x000fe80000000c00 */
        /* <DEDUP_REMOVED lines=39> */
[----:B------:R-:W-:Y:S04]  /*c300*/  LDSM.16.M88.4 R116, [R242] ;  /* 0x00000000f274783b */ /* 0x000fe80000000200 */
[----:B------:R-:W3:Y:S04]  /*c310*/  LDSM.16.M88.4 R84, [R241+0x2000] ;  /* 0x00200000f154783b */ /* 0x000ee80000000200 */
[----:B------:R-:W-:Y:S04]  /*c320*/  LDSM.16.M88.4 R100, [R192] ;  /* 0x00000000c064783b */ /* 0x000fe80000000200 */
[----:B------:R-:W-:Y:S04]  /*c330*/  LDSM.16.M88.4 R92, [R236+0x2000] ;  /* 0x00200000ec5c783b */ /* 0x000fe80000000200 */
[----:B------:R-:W4:Y:S04]  /*c340*/  LDSM.16.M88.4 R76, [R241+0x2800] ;  /* 0x00280000f14c783b */ /* 0x000f280000000200 */
[----:B-1----:R-:W1:Y:S04]  /*c350*/  LDSM.16.M88.4 R44, [R241+0x4800] ;  /* 0x00480000f12c783b */ /* 0x002e680000000200 */
[----:B------:R-:W1:Y:S04]  /*c360*/  LDSM.16.M88.4 R68, [R241+0x3000] ;  /* 0x00300000f144783b */ /* 0x000e680000000200 */
[----:B------:R-:W1:Y:S04]  /*c370*/  LDSM.16.M88.4 R60, [R241+0x3800] ;  /* 0x00380000f13c783b */ /* 0x000e680000000200 */
[----:B------:R-:W1:Y:S04]  /*c380*/  LDSM.16.M88.4 R52, [R241+0x4000] ;  /* 0x00400000f134783b */ /* 0x000e680000000200 */
[----:B--2---:R-:W2:Y:S04]  /*c390*/  LDSM.16.M88.4 R36, [R241+0x5000] ;  /* 0x00500000f124783b */ /* 0x004ea80000000200 */
[----:B------:R-:W1:Y:S01]  /*c3a0*/  LDSM.16.M88.4 R28, [R241+0x5800] ;  /* 0x00580000f11c783b */ /* 0x000e620000000200 */
[C---:B---3--:R-:W-:Y:S03]  /*c3b0*/  HMMA.16816.F32.BF16 R88, R116.reuse, R84, RZ ;  /* 0x000000547458723c */ /* 0x048fe600000418ff */
[----:B------:R-:W3:Y:S04]  /*c3c0*/  LDSM.16.M88.4 R20, [R241+0x6000] ;  /* 0x00600000f114783b */ /* 0x000ee80000000200 */
[----:B------:R-:W1:Y:S01]  /*c3d0*/  LDSM.16.M88.4 R12, [R241+0x6800] ;  /* 0x00680000f10c783b */ /* 0x000e620000000200 */
[C---:B------:R-:W-:Y:S03]  /*c3e0*/  HMMA.16816.F32.BF16 R84, R116.reuse, R86, RZ ;  /* 0x000000567454723c */ /* 0x040fe600000418ff */
[----:B------:R-:W5:Y:S04]  /*c3f0*/  LDSM.16.M88.4 R4, [R241+0x7000] ;  /* 0x00700000f104783b */ /* 0x000f680000000200 */
[----:B------:R-:W2:Y:S01]  /*c400*/  LDSM.16.M88.4 R180, [R241+0x7800] ;  /* 0x00780000f1b4783b */ /* 0x000ea20000000200 */
[----:B----4-:R-:W-:Y:S03]  /*c410*/  HMMA.16816.F32.BF16 R80, R116, R76, RZ ;  /* 0x0000004c7450723c */ /* 0x010fe600000418ff */
[----:B------:R-:W4:Y:S04]  /*c420*/  LDSM.16.M88.4 R172, [R241+0x8000] ;  /* 0x00800000f1ac783b */ /* 0x000f280000000200 */
[----:B------:R-:W2:Y:S01]  /*c430*/  LDSM.16.M88.4 R164, [R241+0x8800] ;  /* 0x00880000f1a4783b */ /* 0x000ea20000000200 */
[C---:B------:R-:W-:Y:S03]  /*c440*/  HMMA.16816.F32.BF16 R88, R100.reuse, R92, R88 ;  /* 0x0000005c6458723c */ /* 0x040fe60000041858 */
[----:B------:R-:W2:Y:S04]  /*c450*/  LDSM.16.M88.4 R124, [R241+0x9000] ;  /* 0x00900000f17c783b */ /* 0x000ea80000000200 */
[----:B------:R-:W2:Y:S01]  /*c460*/  LDSM.16.M88.4 R108, [R241+0x9800] ;  /* 0x00980000f16c783b */ /* 0x000ea20000000200 */
[----:B------:R-:W-:Y:S03]  /*c470*/  HMMA.16816.F32.BF16 R84, R100, R94, R84 ;  /* 0x0000005e6454723c */ /* 0x000fe60000041854 */
[----:B------:R-:W2:Y:S04]  /*c480*/  LDSM.16.M88.4 R104, [R236+0x2800] ;  /* 0x00280000ec68783b */ /* 0x000ea80000000200 */
[----:B------:R-:W2:Y:S01]  /*c490*/  LDSM.16.M88.4 R92, [R236+0x4800] ;  /* 0x00480000ec5c783b */ /* 0x000ea20000000200 */
[C---:B------:R-:W-:Y:S03]  /*c4a0*/  HMMA.16816.F32.BF16 R76, R116.reuse, R78, RZ ;  /* 0x0000004e744c723c */ /* 0x040fe600000418ff */
[----:B------:R-:W2:Y:S04]  /*c4b0*/  LDSM.16.M88.4 R96, [R236+0x3000] ;  /* 0x00300000ec60783b */ /* 0x000ea80000000200 */
[----:B------:R-:W2:Y:S01]  /*c4c0*/  LDSM.16.M88.4 R112, [R236+0x5000] ;  /* 0x00500000ec70783b */ /* 0x000ea20000000200 */
[C---:B-1----:R-:W-:Y:S03]  /*c4d0*/  HMMA.16816.F32.BF16 R48, R116.reuse, R44, RZ ;  /* 0x0000002c7430723c */ /* 0x042fe600000418ff */
[----:B------:R-:W-:Y:S04]  /*c4e0*/  LDSM.16.M88.4 R192, [R236+0x3800] ;  /* 0x00380000ecc0783b */ /* 0x000fe80000000200 */
[----:B------:R-:W-:Y:S01]  /*c4f0*/  LDSM.16.M88.4 R188, [R236+0x4000] ;  /* 0x00400000ecbc783b */ /* 0x000fe20000000200 */
[C---:B------:R-:W-:Y:S03]  /*c500*/  HMMA.16816.F32.BF16 R44, R116.reuse, R46, RZ ;  /* 0x0000002e742c723c */ /* 0x040fe600000418ff */
[----:B------:R-:W-:Y:S04]  /*c510*/  LDSM.16.M88.4 R204, [R240] ;  /* 0x00000000f0cc783b */ /* 0x000fe80000000200 */
[----:B------:R-:W-:Y:S01]  /*c520*/  LDSM.16.M88.4 R196, [R196] ;  /* 0x00000000c4c4783b */ /* 0x000fe20000000200 */
[C---:B------:R-:W-:Y:S03]  /*c530*/  HMMA.16816.F32.BF16 R72, R116.reuse, R68, RZ ;  /* 0x000000447448723c */ /* 0x040fe600000418ff */
[----:B------:R-:W0:Y:S05]  /*c540*/  LDGDEPBAR ;  /* 0x00000000000079af */ /* 0x000e2a0000000000 */
[C---:B------:R-:W-:Y:S08]  /*c550*/  HMMA.16816.F32.BF16 R68, R116.reuse, R70, RZ ;  /* 0x000000467444723c */ /* 0x040ff000000418ff */
[C---:B------:R-:W-:Y:S08]  /*c560*/  HMMA.16816.F32.BF16 R64, R116.reuse, R60, RZ ;  /* 0x0000003c7440723c */ /* 0x040ff000000418ff */
[C---:B------:R-:W-:Y:S08]  /*c570*/  HMMA.16816.F32.BF16 R56, R116.reuse, R52, RZ ;  /* 0x000000347438723c */ /* 0x040ff000000418ff */
[C---:B--2---:R-:W-:Y:S08]  /*c580*/  HMMA.16816.F32.BF16 R40, R116.reuse, R36, RZ ;  /* 0x000000247428723c */ /* 0x044ff000000418ff */
[C---:B------:R-:W-:Y:S08]  /*c590*/  HMMA.16816.F32.BF16 R32, R116.reuse, R28, RZ ;  /* 0x0000001c7420723c */ /* 0x040ff000000418ff */
[C---:B---3--:R-:W-:Y:S08]  /*c5a0*/  HMMA.16816.F32.BF16 R24, R116.reuse, R20, RZ ;  /* 0x000000147418723c */ /* 0x048ff000000418ff */
[C---:B------:R-:W-:Y:S08]  /*c5b0*/  HMMA.16816.F32.BF16 R16, R116.reuse, R12, RZ ;  /* 0x0000000c7410723c */ /* 0x040ff000000418ff */
[C---:B-----5:R-:W-:Y:S08]  /*c5c0*/  HMMA.16816.F32.BF16 R8, R116.reuse, R4, RZ ;  /* 0x000000047408723c */ /* 0x060ff000000418ff */
[C---:B------:R-:W-:Y:S08]  /*c5d0*/  HMMA.16816.F32.BF16 R184, R116.reuse, R180, RZ ;  /* 0x000000b474b8723c */ /* 0x040ff000000418ff */
[C---:B----4-:R-:W-:Y:S08]  /*c5e0*/  HMMA.16816.F32.BF16 R176, R116.reuse, R172, RZ ;  /* 0x000000ac74b0723c */ /* 0x050ff000000418ff */
        /* <DEDUP_REMOVED lines=21> */
[----:B------:R-:W3:Y:S07]  /*c740*/  LDSM.16.M88.4 R92, [R236+0x7800] ;  /* 0x00780000ec5c783b */ /* 0x000eee0000000200 */
[C---:B------:R-:W-:Y:S08]  /*c750*/  HMMA.16816.F32.BF16 R72, R100.reuse, R96, R72 ;  /* 0x000000606448723c */ /* 0x040ff00000041848 */
[C---:B------:R-:W-:Y:S01]  /*c760*/  HMMA.16816.F32.BF16 R68, R100.reuse, R98, R68 ;  /* 0x000000626444723c */ /* 0x040fe20000041844 */
[----:B------:R-:W4:Y:S07]  /*c770*/  LDSM.16.M88.4 R96, [R236+0x6800] ;  /* 0x00680000ec60783b */ /* 0x000f2e0000000200 */
[C---:B------:R-:W-:Y:S08]  /*c780*/  HMMA.16816.F32.BF16 R40, R100.reuse, R112, R40 ;  /* 0x000000706428723c */ /* 0x040ff00000041828 */
[C---:B------:R-:W-:Y:S01]  /*c790*/  HMMA.16816.F32.BF16 R36, R100.reuse, R114, R36 ;  /* 0x000000726424723c */ /* 0x040fe20000041824 */
[----:B------:R-:W5:Y:S07]  /*c7a0*/  LDSM.16.M88.4 R112, [R236+0x8800] ;  /* 0x00880000ec70783b */ /* 0x000f6e0000000200 */
[C---:B-1----:R-:W-:Y:S08]  /*c7b0*/  HMMA.16816.F32.BF16 R32, R100.reuse, R108, R32 ;  /* 0x0000006c6420723c */ /* 0x042ff00000041820 */
[C---:B------:R-:W-:Y:S01]  /*c7c0*/  HMMA.16816.F32.BF16 R28, R100.reuse, R110, R28 ;  /* 0x0000006e641c723c */ /* 0x040fe2000004181c */
[----:B------:R-:W1:Y:S07]  /*c7d0*/  LDSM.16.M88.4 R108, [R236+0x9000] ;  /* 0x00900000ec6c783b */ /* 0x000e6e0000000200 */
[C---:B--2---:R-:W-:Y:S08]  /*c7e0*/  HMMA.16816.F32.BF16 R24, R100.reuse, R104, R24 ;  /* 0x000000686418723c */ /* 0x044ff00000041818 */
[C---:B------:R-:W-:Y:S01]  /*c7f0*/  HMMA.16816.F32.BF16 R20, R100.reuse, R106, R20 ;  /* 0x0000006a6414723c */ /* 0x040fe20000041814 */
[----:B------:R-:W2:Y:S07]  /*c800*/  LDSM.16.M88.4 R104, [R236+0x9800] ;  /* 0x00980000ec68783b */ /* 0x000eae0000000200 */
[C---:B---3--:R-:W-:Y:S07]  /*c810*/  HMMA.16816.F32.BF16 R184, R100.reuse, R92, R184 ;  /* 0x0000005c64b8723c */ /* 0x048fee00000418b8 */
[C---:B------:R-:W-:Y:S01]  /*c820*/  IADD3 R92, R239.reuse, 0x800, RZ ;  /* 0x00000800ef5c7810 */ /* 0x040fe20007ffe0ff */
[C---:B------:R-:W-:Y:S08]  /*c830*/  HMMA.16816.F32.BF16 R64, R100.reuse, R192, R64 ;  /* 0x000000c06440723c */ /* 0x040ff00000041840 */
[C---:B------:R-:W-:Y:S01]  /*c840*/  HMMA.16816.F32.BF16 R60, R100.reuse, R194, R60 ;  /* 0x000000c2643c723c */ /* 0x040fe2000004183c */
[----:B------:R-:W3:Y:S07]  /*c850*/  LDSM.16.M88.4 R192, [R236+0x7000] ;  /* 0x00700000ecc0783b */ /* 0x000eee0000000200 */
[C---:B------:R-:W-:Y:S01]  /*c860*/  HMMA.16816.F32.BF16 R180, R100.reuse, R94, R180 ;  /* 0x0000005e64b4723c */ /* 0x040fe200000418b4 */
[----:B------:R-:W1:Y:S07]  /*c870*/  LDSM.16.M88.4 R92, [R92] ;  /* 0x000000005c5c783b */ /* 0x000e6e0000000200 */
[C---:B----4-:R-:W-:Y:S08]  /*c880*/  HMMA.16816.F32.BF16 R16, R100.reuse, R96, R16 ;  /* 0x000000606410723c */ /* 0x050ff00000041810 */
[C---:B------:R-:W-:Y:S01]  /*c890*/  HMMA.16816.F32.BF16 R12, R100.reuse, R98, R12 ;  /* 0x00000062640c723c */ /* 0x040fe2000004180c */
[----:B------:R-:W4:Y:S07]  /*c8a0*/  LDSM.16.M88.4 R96, [R239] ;  /* 0x00000000ef60783b */ /* 0x000f2e0000000200 */
[C---:B------:R-:W-:Y:S08]  /*c8b0*/  HMMA.16816.F32.BF16 R56, R100.reuse, R188, R56 ;  /* 0x000000bc6438723c */ /* 0x040ff00000041838 */
[C---:B------:R-:W-:Y:S01]  /*c8c0*/  HMMA.16816.F32.BF16 R52, R100.reuse, R190, R52 ;  /* 0x000000be6434723c */ /* 0x040fe20000041834 */
[----:B------:R-:W3:Y:S07]  /*c8d0*/  LDSM.16.M88.4 R188, [R236+0x8000] ;  /* 0x00800000ecbc783b */ /* 0x000eee0000000200 */
[C---:B-----5:R-:W-:Y:S07]  /*c8e0*/  HMMA.16816.F32.BF16 R168, R100.reuse, R112, R168 ;  /* 0x0000007064a8723c */ /* 0x060fee00000418a8 */
[C---:B------:R-:W-:Y:S01]  /*c8f0*/  IADD3 R112, R239.reuse, 0x2800, RZ ;  /* 0x00002800ef707810 */ /* 0x040fe20007ffe0ff */
[C---:B-1----:R-:W-:Y:S07]  /*c900*/  HMMA.16816.F32.BF16 R128, R100.reuse, R108, R128 ;  /* 0x0000006c6480723c */ /* 0x042fee0000041880 */
[C---:B------:R-:W-:Y:S01]  /*c910*/  IADD3 R108, R239.reuse, 0x3000, RZ ;  /* 0x00003000ef6c7810 */ /* 0x040fe20007ffe0ff */
[C---:B------:R-:W-:Y:S01]  /*c920*/  HMMA.16816.F32.BF16 R164, R100.reuse, R114, R164 ;  /* 0x0000007264a4723c */ /* 0x040fe200000418a4 */
[----:B------:R-:W1:Y:S07]  /*c930*/  LDSM.16.M88.4 R112, [R112] ;  /* 0x000000007070783b */ /* 0x000e6e0000000200 */
[C---:B------:R-:W-:Y:S01]  /*c940*/  HMMA.16816.F32.BF16 R124, R100.reuse, R110, R124 ;  /* 0x0000006e647c723c */ /* 0x040fe2000004187c */
[----:B------:R-:W5:Y:S07]  /*c950*/  LDSM.16.M88.4 R108, [R108] ;  /* 0x000000006c6c783b */ /* 0x000f6e0000000200 */
[C---:B--2---:R-:W-:Y:S07]  /*c960*/  HMMA.16816.F32.BF16 R120, R100.reuse, R104, R120 ;  /* 0x000000686478723c */ /* 0x044fee0000041878 */
[C---:B------:R-:W-:Y:S01]  /*c970*/  IADD3 R104, R239.reuse, 0x3800, RZ ;  /* 0x00003800ef687810 */ /* 0x040fe20007ffe0ff */
[C---:B---3--:R-:W-:Y:S07]  /*c980*/  HMMA.16816.F32.BF16 R8, R100.reuse, R192, R8 ;  /* 0x000000c06408723c */ /* 0x048fee0000041808 */
[C---:B------:R-:W-:Y:S01]  /*c990*/  IADD3 R192, R239.reuse, 0x1800, RZ ;  /* 0x00001800efc07810 */ /* 0x040fe20007ffe0ff */
[----:B------:R-:W-:Y:S01]  /*c9a0*/  HMMA.16816.F32.BF16 R116, R100, R106, R116 ;  /* 0x0000006a6474723c */ /* 0x000fe20000041874 */
[----:B------:R-:W2:Y:S07]  /*c9b0*/  LDSM.16.M88.4 R104, [R104] ;  /* 0x000000006868783b */ /* 0x000eae0000000200 */
[C---:B------:R-:W-:Y:S08]  /*c9c0*/  HMMA.16816.F32.BF16 R80, R204.reuse, R92, R80 ;  /* 0x0000005ccc50723c */ /* 0x040ff00000041850 */
[----:B------:R-:W-:Y:S01]  /*c9d0*/  HMMA.16816.F32.BF16 R76, R204, R94, R76 ;  /* 0x0000005ecc4c723c */ /* 0x000fe2000004184c */
[----:B------:R-:W3:Y:S07]  /*c9e0*/  LDSM.16.M88.4 R92, [R230] ;  /* 0x00000000e65c783b */ /* 0x000eee0000000200 */
[----:B------:R-:W-:Y:S01]  /*c9f0*/  HMMA.16816.F32.BF16 R4, R100, R194, R4 ;  /* 0x000000c26404723c */ /* 0x000fe20000041804 */
[----:B------:R-:W2:Y:S07]  /*ca00*/  LDSM.16.M88.4 R192, [R192] ;  /* 0x00000000c0c0783b */ /* 0x000eae0000000200 */
[C---:B----4-:R-:W-:Y:S08]  /*ca10*/  HMMA.16816.F32.BF16 R88, R204.reuse, R96, R88 ;  /* 0x00000060cc58723c */ /* 0x050ff00000041858 */
[----:B------:R-:W-:Y:S01]  /*ca20*/  HMMA.16816.F32.BF16 R84, R204, R98, R84 ;  /* 0x00000062cc54723c */ /* 0x000fe20000041854 */
[----:B------:R-:W4:Y:S07]  /*ca30*/  LDSM.16.M88.4 R96, [R231] ;  /* 0x00000000e760783b */ /* 0x000f2e0000000200 */
[C---:B------:R-:W-:Y:S07]  /*ca40*/  HMMA.16816.F32.BF16 R176, R100.reuse, R188, R176 ;  /* 0x000000bc64b0723c */ /* 0x040fee00000418b0 */
[----:B------:R-:W-:Y:S01]  /*ca50*/  IADD3 R188, R239, 0x2000, RZ ;  /* 0x00002000efbc7810 */ /* 0x000fe20007ffe0ff */
[----:B------:R-:W-:Y:S01]  /*ca60*/  HMMA.16816.F32.BF16 R172, R100, R190, R172 ;  /* 0x000000be64ac723c */ /* 0x000fe200000418ac */
[----:B------:R-:W-:Y:S04]  /*ca70*/  LDSM.16.M88.4 R100, [R232] ;  /* 0x00000000e864783b */ /* 0x000fe80000000200 */
[----:B------:R-:W3:Y:S03]  /*ca80*/  LDSM.16.M88.4 R188, [R188] ;  /* 0x00000000bcbc783b */ /* 0x000ee60000000200 */
[C---:B-1----:R-:W-:Y:S08]  /*ca90*/  HMMA.16816.F32.BF16 R48, R204.reuse, R112, R48 ;  /* 0x00000070cc30723c */ /* 0x042ff00000041830 */
[C---:B------:R-:W-:Y:S01]  /*caa0*/  HMMA.16816.F32.BF16 R44, R204.reuse, R114, R44 ;  /* 0x00000072cc2c723c */ /* 0x040fe2000004182c */
[----:B------:R-:W-:Y:S07]  /*cab0*/  LDSM.16.M88.4 R112, [R238] ;  /* 0x00000000ee70783b */ /* 0x000fee0000000200 */
[C---:B-----5:R-:W-:Y:S08]  /*cac0*/  HMMA.16816.F32.BF16 R40, R204.reuse, R108, R40 ;  /* 0x0000006ccc28723c */ /* 0x060ff00000041828 */
[C---:B------:R-:W-:Y:S01]  /*cad0*/  HMMA.16816.F32.BF16 R36, R204.reuse, R110, R36 ;  /* 0x0000006ecc24723c */ /* 0x040fe20000041824 */
[----:B------:R-:W1:Y:S07]  /*cae0*/  LDSM.16.M88.4 R108, [R224] ;  /* 0x00000000e06c783b */ /* 0x000e6e0000000200 */
[C---:B--2---:R-:W-:Y:S08]  /*caf0*/  HMMA.16816.F32.BF16 R32, R204.reuse, R104, R32 ;  /* 0x00000068cc20723c */ /* 0x044ff00000041820 */
[C---:B------:R-:W-:Y:S01]  /*cb00*/  HMMA.16816.F32.BF16 R28, R204.reuse, R106, R28 ;  /* 0x0000006acc1c723c */ /* 0x040fe2000004181c */
[----:B------:R-:W2:Y:S07]  /*cb10*/  LDSM.16.M88.4 R104, [R224+0x800] ;  /* 0x00080000e068783b */ /* 0x000eae0000000200 */
[C---:B---3--:R-:W-:Y:S08]  /*cb20*/  HMMA.16816.F32.BF16 R8, R204.reuse, R92, R8 ;  /* 0x0000005ccc08723c */ /* 0x048ff00000041808 */
[C---:B------:R-:W-:Y:S01]  /*cb30*/  HMMA.16816.F32.BF16 R4, R204.reuse, R94, R4 ;  /* 0x0000005ecc04723c */ /* 0x040fe20000041804 */
[----:B------:R-:W3:Y:S07]  /*cb40*/  LDSM.16.M88.4 R92, [R224+0x2000] ;  /* 0x00200000e05c783b */ /* 0x000eee0000000200 */
[C---:B------:R-:W-:Y:S08]  /*cb50*/  HMMA.16816.F32.BF16 R64, R204.reuse, R192, R64 ;  /* 0x000000c0cc40723c */ /* 0x040ff00000041840 */
[C---:B------:R-:W-:Y:S01]  /*cb60*/  HMMA.16816.F32.BF16 R60, R204.reuse, R194, R60 ;  /* 0x000000c2cc3c723c */ /* 0x040fe2000004183c */
[----:B------:R-:W5:Y:S07]  /*cb70*/  LDSM.16.M88.4 R192, [R228] ;  /* 0x00000000e4c0783b */ /* 0x000f6e0000000200 */
[C---:B----4-:R-:W-:Y:S08]  /*cb80*/  HMMA.16816.F32.BF16 R16, R204.reuse, R96, R16 ;  /* 0x00000060cc10723c */ /* 0x050ff00000041810 */
[C---:B------:R-:W-:Y:S01]  /*cb90*/  HMMA.16816.F32.BF16 R12, R204.reuse, R98, R12 ;  /* 0x00000062cc0c723c */ /* 0x040fe2000004180c */
[----:B------:R-:W4:Y:S07]  /*cba0*/  LDSM.16.M88.4 R96, [R224+0x1800] ;  /* 0x00180000e060783b */ /* 0x000f2e0000000200 */
[C---:B------:R-:W-:Y:S08]  /*cbb0*/  HMMA.16816.F32.BF16 R56, R204.reuse, R188, R56 ;  /* 0x000000bccc38723c */ /* 0x040ff00000041838 */
[C---:B------:R-:W-:Y:S08]  /*cbc0*/  HMMA.16816.F32.BF16 R24, R204.reuse, R100, R24 ;  /* 0x00000064cc18723c */ /* 0x040ff00000041818 */
[----:B------:R-:W-:Y:S01]  /*cbd0*/  HMMA.16816.F32.BF16 R20, R204, R102, R20 ;  /* 0x00000066cc14723c */ /* 0x000fe20000041814 */
[----:B------:R-:W4:Y:S07]  /*cbe0*/  LDSM.16.M88.4 R100, [R224+0x1000] ;  /* 0x00100000e064783b */ /* 0x000f2e0000000200 */
[----:B-1----:R-:W-:Y:S07]  /*cbf0*/  HMMA.16816.F32.BF16 R88, R112, R108, R88 ;  /* 0x0000006c7058723c */ /* 0x002fee0000041858 */
[----:B------:R-:W-:Y:S01]  /*cc00*/  IMAD.U32 R108, RZ, RZ, UR4 ;  /* 0x00000004ff6c7e24 */ /* 0x000fe2000f8e00ff */
[----:B------:R-:W-:Y:S01]  /*cc10*/  HMMA.16816.F32.BF16 R52, R204, R190, R52 ;  /* 0x000000becc34723c */ /* 0x000fe20000041834 */
[----:B------:R-:W-:Y:S07]  /*cc20*/  LDSM.16.M88.4 R188, [R227] ;  /* 0x00000000e3bc783b */ /* 0x000fee0000000200 */
[C---:B--2---:R-:W-:Y:S07]  /*cc30*/  HMMA.16816.F32.BF16 R80, R112.reuse, R104, R80 ;  /* 0x000000687050723c */ /* 0x044fee0000041850 */
[----:B------:R-:W-:Y:S01]  /*cc40*/  LOP3.LUT R105, R3, 0x6, RZ, 0xc0, !PT ;  /* 0x0000000603697812 */ /* 0x000fe200078ec0ff */
[----:B---3--:R-:W-:Y:S03]  /*cc50*/  HMMA.16816.F32.BF16 R56, R112, R92, R56 ;  /* 0x0000005c7038723c */ /* 0x008fe60000041838 */
[----:B------:R-:W-:-:S04]  /*cc60*/  LOP3.LUT R250, R105, UR4, RZ, 0xfc, !PT ;  /* 0x0000000469fa7c12 */ /* 0x000fc8000f8efcff */
[----:B------:R-:W-:Y:S01]  /*cc70*/  IMAD.U32 R92, RZ, RZ, UR4 ;  /* 0x00000004ff5c7e24 */ /* 0x000fe2000f8e00ff */
[----:B------:R-:W-:Y:S01]  /*cc80*/  HMMA.16816.F32.BF16 R72, R204, R196, R72 ;  /* 0x000000c4cc48723c */ /* 0x000fe20000041848 */
[----:B------:R-:W-:-:S03]  /*cc90*/  IADD3 R93, R250, 0x1, RZ ;  /* 0x00000001fa5d7810 */ /* 0x000fc60007ffe0ff */
[----:B------:R-:W-:Y:S02]  /*cca0*/  LOP3.LUT R3, R92, 0x8, R105, 0xfe, !PT ;  /* 0x000000085c037812 */ /* 0x000fe400078efe69 */
[----:B------:R-:W-:Y:S02]  /*ccb0*/  IADD3 R92, R250, 0x9, RZ ;  /* 0x00000009fa5c7810 */ /* 0x000fe40007ffe0ff */
[C---:B------:R-:W-:Y:S01]  /*ccc0*/  HMMA.16816.F32.BF16 R68, R204.reuse, R198, R68 ;  /* 0x000000c6cc44723c */ /* 0x040fe20000041844 */
[CC--:B------:R-:W-:Y:S01]  /*ccd0*/  ISETP.GE.AND P4, PT, R93.reuse, R209.reuse, PT ;  /* 0x000000d15d00720c */ /* 0x0c0fe20003f86270 */
[----:B------:R-:W-:Y:S01]  /*cce0*/  LDSM.16.M88.4 R196, [R229] ;  /* 0x00000000e5c4783b */ /* 0x000fe20000000200 */
[C---:B------:R-:W-:Y:S02]  /*ccf0*/  ISETP.GE.AND P6, PT, R92.reuse, R209, PT ;  /* 0x000000d15c00720c */ /* 0x040fe40003fc6270 */
[-C--:B------:R-:W-:Y:S02]  /*cd00*/  ISETP.GE.AND P2, PT, R92, R208.reuse, PT ;  /* 0x000000d05c00720c */ /* 0x080fe40003f46270 */
[----:B------:R-:W-:Y:S01]  /*cd10*/  ISETP.GE.AND P1, PT, R93, R208, PT ;  /* 0x000000d05d00720c */ /* 0x000fe20003f26270 */
[----:B-----5:R-:W-:Y:S01]  /*cd20*/  HMMA.16816.F32.BF16 R176, R204, R192, R176 ;  /* 0x000000c0ccb0723c */ /* 0x020fe200000418b0 */
[----:B------:R-:W-:-:S02]  /*cd30*/  IADD3 R92, R250, 0x11, RZ ;  /* 0x00000011fa5c7810 */ /* 0x000fc40007ffe0ff */
[----:B------:R-:W-:Y:S02]  /*cd40*/  FSEL R248, R89, -INF , !P4 ;  /* 0xff80000059f87808 */ /* 0x000fe40006000000 */
[----:B------:R-:W-:Y:S02]  /*cd50*/  FSEL R220, R91, -INF , !P1 ;  /* 0xff8000005bdc7808 */ /* 0x000fe40004800000 */
[CC--:B------:R-:W-:Y:S01]  /*cd60*/  ISETP.GE.AND P4, PT, R92.reuse, R209.reuse, PT ;  /* 0x000000d15c00720c */ /* 0x0c0fe20003f86270 */
[----:B------:R-:W-:Y:S01]  /*cd70*/  HMMA.16816.F32.BF16 R172, R204, R194, R172 ;  /* 0x000000c2ccac723c */ /* 0x000fe200000418ac */
[----:B------:R-:W1:Y:S01]  /*cd80*/  LDSM.16.M88.4 R192, [R224+0x2800] ;  /* 0x00280000e0c0783b */ /* 0x000e620000000200 */
[-C--:B------:R-:W-:Y:S02]  /*cd90*/  ISETP.GE.AND P1, PT, R92, R208.reuse, PT ;  /* 0x000000d05c00720c */ /* 0x080fe40003f26270 */
[C---:B------:R-:W-:Y:S02]  /*cda0*/  ISETP.GE.AND P3, PT, R3.reuse, R209, PT ;  /* 0x000000d10300720c */ /* 0x040fe40003f66270 */
[----:B------:R-:W-:-:S02]  /*cdb0*/  ISETP.GE.AND P5, PT, R3, R208, PT ;  /* 0x000000d00300720c */ /* 0x000fc40003fa6270 */
[----:B----4-:R-:W-:Y:S01]  /*cdc0*/  HMMA.16816.F32.BF16 R64, R112, R96, R64 ;  /* 0x000000607040723c */ /* 0x010fe20000041840 */
[C---:B------:R-:W-:Y:S02]  /*cdd0*/  IADD3 R3, R250.reuse, 0x19, RZ ;  /* 0x00000019fa037810 */ /* 0x040fe40007ffe0ff */
[----:B------:R-:W-:Y:S02]  /*cde0*/  FSEL R212, R81, -INF , !P4 ;  /* 0xff80000051d47808 */ /* 0x000fe40006000000 */
[----:B------:R-:W-:-:S03]  /*cdf0*/  IADD3 R81, R250, 0x31, RZ ;  /* 0x00000031fa517810 */ /* 0x000fc60007ffe0ff */
[C---:B------:R-:W-:Y:S01]  /*ce00*/  HMMA.16816.F32.BF16 R60, R112.reuse, R98, R60 ;  /* 0x00000062703c723c */ /* 0x040fe2000004183c */
[----:B------:R-:W2:Y:S07]  /*ce10*/  LDSM.16.M88.4 R96, [R224+0x3000] ;  /* 0x00300000e060783b */ /* 0x000eae0000000200 */
[C---:B------:R-:W-:Y:S01]  /*ce20*/  HMMA.16816.F32.BF16 R52, R112.reuse, R94, R52 ;  /* 0x0000005e7034723c */ /* 0x040fe20000041834 */
[----:B------:R-:W3:Y:S07]  /*ce30*/  LDSM.16.M88.4 R92, [R224+0x3800] ;  /* 0x00380000e05c783b */ /* 0x000eee0000000200 */
[C---:B------:R-:W-:Y:S07]  /*ce40*/  HMMA.16816.F32.BF16 R84, R112.reuse, R110, R84 ;  /* 0x0000006e7054723c */ /* 0x040fee0000041854 */
[----:B------:R-:W-:Y:S01]  /*ce50*/  IMAD.U32 R110, RZ, RZ, UR4 ;  /* 0x00000004ff6e7e24 */ /* 0x000fe2000f8e00ff */
[C---:B------:R-:W-:Y:S07]  /*ce60*/  HMMA.16816.F32.BF16 R76, R112.reuse, R106, R76 ;  /* 0x0000006a704c723c */ /* 0x040fee000004184c */
[----:B------:R-:W-:Y:S01]  /*ce70*/  IMAD.U32 R106, RZ, RZ, UR4 ;  /* 0x00000004ff6a7e24 */ /* 0x000fe2000f8e00ff */
[C---:B------:R-:W-:Y:S08]  /*ce80*/  HMMA.16816.F32.BF16 R72, R112.reuse, R100, R72 ;  /* 0x000000647048723c */ /* 0x040ff00000041848 */
[----:B------:R-:W-:Y:S01]  /*ce90*/  HMMA.16816.F32.BF16 R68, R112, R102, R68 ;  /* 0x000000667044723c */ /* 0x000fe20000041844 */
[----:B------:R-:W4:Y:S01]  /*cea0*/  LDSM.16.M88.4 R100, [R224+0x4000] ;  /* 0x00400000e064783b */ /* 0x000f220000000200 */
[----:B------:R-:W-:-:S02]  /*ceb0*/  FSEL R222, R85, -INF , !P6 ;  /* 0xff80000055de7808 */ /* 0x000fc40007000000 */
[----:B------:R-:W-:Y:S02]  /*cec0*/  FSEL R218, R87, -INF , !P2 ;  /* 0xff80000057da7808 */ /* 0x000fe40005000000 */
[CC--:B------:R-:W-:Y:S02]  /*ced0*/  ISETP.GE.AND P6, PT, R3.reuse, R209.reuse, PT ;  /* 0x000000d10300720c */ /* 0x0c0fe40003fc6270 */
[C---:B-1----:R-:W-:Y:S01]  /*cee0*/  HMMA.16816.F32.BF16 R48, R112.reuse, R192, R48 ;  /* 0x000000c07030723c */ /* 0x042fe20000041830 */
[----:B------:R-:W-:Y:S02]  /*cef0*/  ISETP.GE.AND P2, PT, R3, R208, PT ;  /* 0x000000d00300720c */ /* 0x000fe40003f46270 */
[C---:B------:R-:W-:Y:S02]  /*cf00*/  IADD3 R3, R250.reuse, 0x21, RZ ;  /* 0x00000021fa037810 */ /* 0x040fe40007ffe0ff */
[----:B------:R-:W-:Y:S02]  /*cf10*/  IADD3 R85, R250, 0x29, RZ ;  /* 0x00000029fa557810 */ /* 0x000fe40007ffe0ff */
[----:B------:R-:W-:Y:S01]  /*cf20*/  FSEL R192, R83, -INF , !P1 ;  /* 0xff80000053c07808 */ /* 0x000fe20004800000 */
[----:B------:R-:W-:Y:S01]  /*cf30*/  HMMA.16816.F32.BF16 R44, R112, R194, R44 ;  /* 0x000000c2702c723c */ /* 0x000fe2000004182c */
[----:B------:R-:W-:-:S02]  /*cf40*/  ISETP.GE.AND P4, PT, R3, R209, PT ;  /* 0x000000d10300720c */ /* 0x000fc40003f86270 */
[-C--:B------:R-:W-:Y:S02]  /*cf50*/  ISETP.GE.AND P1, PT, R3, R208.reuse, PT ;  /* 0x000000d00300720c */ /* 0x080fe40003f26270 */
[----:B------:R-:W-:Y:S02]  /*cf60*/  FSEL R77, R77, -INF , !P6 ;  /* 0xff8000004d4d7808 */ /* 0x000fe40007000000 */
[----:B------:R-:W-:Y:S01]  /*cf70*/  FSEL R79, R79, -INF , !P2 ;  /* 0xff8000004f4f7808 */ /* 0x000fe20005000000 */
[----:B--2---:R-:W-:Y:S01]  /*cf80*/  HMMA.16816.F32.BF16 R40, R112, R96, R40 ;  /* 0x000000607028723c */ /* 0x004fe20000041828 */
[C---:B------:R-:W-:Y:S02]  /*cf90*/  ISETP.GE.AND P6, PT, R85.reuse, R209, PT ;  /* 0x000000d15500720c */ /* 0x040fe40003fc6270 */
[----:B------:R-:W-:Y:S02]  /*cfa0*/  ISETP.GE.AND P2, PT, R85, R208, PT ;  /* 0x000000d05500720c */ /* 0x000fe40003f46270 */
[----:B------:R-:W-:-:S02]  /*cfb0*/  IADD3 R3, R250, 0x39, RZ ;  /* 0x00000039fa037810 */ /* 0x000fc40007ffe0ff */
[----:B------:R-:W-:Y:S01]  /*cfc0*/  FSEL R245, R73, -INF , !P4 ;  /* 0xff80000049f57808 */ /* 0x000fe20006000000 */
[----:B------:R-:W-:Y:S01]  /*cfd0*/  HMMA.16816.F32.BF16 R36, R112, R98, R36 ;  /* 0x000000627024723c */ /* 0x000fe20000041824 */
[----:B------:R-:W1:Y:S01]  /*cfe0*/  LDSM.16.M88.4 R96, [R224+0x4800] ;  /* 0x00480000e060783b */ /* 0x000e620000000200 */
[----:B------:R-:W-:Y:S02]  /*cff0*/  FSEL R217, R75, -INF , !P1 ;  /* 0xff8000004bd97808 */ /* 0x000fe40004800000 */
[C---:B------:R-:W-:Y:S02]  /*d000*/  ISETP.GE.AND P4, PT, R81.reuse, R209, PT ;  /* 0x000000d15100720c */ /* 0x040fe40003f86270 */
[----:B------:R-:W-:Y:S02]  /*d010*/  ISETP.GE.AND P1, PT, R81, R208, PT ;  /* 0x000000d05100720c */ /* 0x000fe40003f26270 */
[----:B------:R-:W-:Y:S01]  /*d020*/  FSEL R221, R69, -INF , !P6 ;  /* 0xff80000045dd7808 */ /* 0x000fe20007000000 */
[----:B------:R-:W-:Y:S01]  /*d030*/  HMMA.16816.F32.BF16 R184, R204, R196, R184 ;  /* 0x000000c4ccb8723c */ /* 0x000fe200000418b8 */
[----:B------:R-:W-:-:S02]  /*d040*/  FSEL R213, R71, -INF , !P2 ;  /* 0xff80000047d57808 */ /* 0x000fc40005000000 */
[C---:B------:R-:W-:Y:S02]  /*d050*/  ISETP.GE.AND P6, PT, R3.reuse, R209, PT ;  /* 0x000000d10300720c */ /* 0x040fe40003fc6270 */
[----:B------:R-:W-:Y:S02]  /*d060*/  ISETP.GE.AND P2, PT, R3, R208, PT ;  /* 0x000000d00300720c */ /* 0x000fe40003f46270 */
[C---:B------:R-:W-:Y:S01]  /*d070*/  IADD3 R69, R250.reuse, 0x41, RZ ;  /* 0x00000041fa457810 */ /* 0x040fe20007ffe0ff */
[----:B---3--:R-:W-:Y:S01]  /*d080*/  HMMA.16816.F32.BF16 R32, R112, R92, R32 ;  /* 0x0000005c7020723c */ /* 0x008fe20000041820 */
[----:B------:R-:W-:Y:S02]  /*d090*/  IADD3 R71, R250, 0x49, RZ ;  /* 0x00000049fa477810 */ /* 0x000fe40007ffe0ff */
[----:B------:R-:W-:Y:S02]  /*d0a0*/  FSEL R197, R65, -INF , !P4 ;  /* 0xff80000041c57808 */ /* 0x000fe40006000000 */
[----:B------:R-:W-:-:S02]  /*d0b0*/  FSEL R3, R67, -INF , !P1 ;  /* 0xff80000043037808 */ /* 0x000fc40004800000 */
[CC--:B------:R-:W-:Y:S01]  /*d0c0*/  ISETP.GE.AND P4, PT, R69.reuse, R209.reuse, PT ;  /* 0x000000d14500720c */ /* 0x0c0fe20003f86270 */
[C---:B------:R-:W-:Y:S01]  /*d0d0*/  HMMA.16816.F32.BF16 R28, R112.reuse, R94, R28 ;  /* 0x0000005e701c723c */ /* 0x040fe2000004181c */
[----:B------:R-:W-:Y:S01]  /*d0e0*/  ISETP.GE.AND P1, PT, R69, R208, PT ;  /* 0x000000d04500720c */ /* 0x000fe20003f26270 */
[----:B------:R-:W-:Y:S01]  /*d0f0*/  IMAD.U32 R92, RZ, RZ, UR4 ;  /* 0x00000004ff5c7e24 */ /* 0x000fe2000f8e00ff */
[----:B------:R-:W-:Y:S02]  /*d100*/  FSEL R193, R61, -INF , !P6 ;  /* 0xff8000003dc17808 */ /* 0x000fe40007000000 */
[----:B------:R-:W-:Y:S02]  /*d110*/  FSEL R65, R63, -INF , !P2 ;  /* 0xff8000003f417808 */ /* 0x000fe40005000000 */
[----:B------:R-:W-:Y:S01]  /*d120*/  ISETP.GE.AND P6, PT, R71, R209, PT ;  /* 0x000000d14700720c */ /* 0x000fe20003fc6270 */
[----:B----4-:R-:W-:Y:S01]  /*d130*/  HMMA.16816.F32.BF16 R24, R112, R100, R24 ;  /* 0x000000647018723c */ /* 0x010fe20000041818 */
[----:B------:R-:W-:-:S02]  /*d140*/  IADD3 R63, R250, 0x51, RZ ;  /* 0x00000051fa3f7810 */ /* 0x000fc40007ffe0ff */
[----:B------:R-:W-:Y:S02]  /*d150*/  IADD3 R61, R250, 0x59, RZ ;  /* 0x00000059fa3d7810 */ /* 0x000fe40007ffe0ff */
[----:B------:R-:W-:Y:S02]  /*d160*/  FSEL R67, R57, -INF , !P4 ;  /* 0xff80000039437808 */ /* 0x000fe40006000000 */
[----:B------:R-:W-:Y:S01]  /*d170*/  FSEL R69, R59, -INF , !P1 ;  /* 0xff8000003b457808 */ /* 0x000fe20004800000 */
[----:B------:R-:W-:Y:S01]  /*d180*/  HMMA.16816.F32.BF16 R20, R112, R102, R20 ;  /* 0x000000667014723c */ /* 0x000fe20000041814 */
[C---:B------:R-:W-:Y:S01]  /*d190*/  ISETP.GE.AND P4, PT, R63.reuse, R209, PT ;  /* 0x000000d13f00720c */ /* 0x040fe20003f86270 */
[----:B------:R-:W2:Y:S01]  /*d1a0*/  LDSM.16.M88.4 R100, [R224+0x5000] ;  /* 0x00500000e064783b */ /* 0x000ea20000000200 */
[----:B------:R-:W-:Y:S02]  /*d1b0*/  ISETP.GE.AND P1, PT, R63, R208, PT ;  /* 0x000000d03f00720c */ /* 0x000fe40003f26270 */
[----:B------:R-:W-:-:S02]  /*d1c0*/  FSEL R53, R53, -INF , !P6 ;  /* 0xff80000035357808 */ /* 0x000fc40007000000 */
[-C--:B------:R-:W-:Y:S01]  /*d1d0*/  ISETP.GE.AND P6, PT, R61, R209.reuse, PT ;  /* 0x000000d13d00720c */ /* 0x080fe20003fc6270 */
[C---:B-1----:R-:W-:Y:S01]  /*d1e0*/  HMMA.16816.F32.BF16 R16, R112.reuse, R96, R16 ;  /* 0x000000607010723c */ /* 0x042fe20000041810 */
[----:B------:R-:W-:Y:S02]  /*d1f0*/  IADD3 R57, R250, 0x61, RZ ;  /* 0x00000061fa397810 */ /* 0x000fe40007ffe0ff */
[----:B------:R-:W-:Y:S02]  /*d200*/  ISETP.GE.AND P2, PT, R71, R208, PT ;  /* 0x000000d04700720c */ /* 0x000fe40003f46270 */
[----:B------:R-:W-:Y:S02]  /*d210*/  FSEL R49, R49, -INF , !P4 ;  /* 0xff80000031317808 */ /* 0x000fe40006000000 */
[----:B------:R-:W-:Y:S01]  /*d220*/  FSEL R51, R51, -INF , !P1 ;  /* 0xff80000033337808 */ /* 0x000fe20004800000 */
[----:B------:R-:W-:Y:S01]  /*d230*/  HMMA.16816.F32.BF16 R12, R112, R98, R12 ;  /* 0x00000062700c723c */ /* 0x000fe2000004180c */
[----:B------:R-:W-:-:S02]  /*d240*/  ISETP.GE.AND P4, PT, R57, R209, PT ;  /* 0x000000d13900720c */ /* 0x000fc40003f86270 */
[----:B------:R-:W-:Y:S02]  /*d250*/  ISETP.GE.AND P1, PT, R57, R208, PT ;  /* 0x000000d03900720c */ /* 0x000fe40003f26270 */
[----:B------:R-:W-:Y:S02]  /*d260*/  FSEL R71, R45, -INF , !P6 ;  /* 0xff8000002d477808 */ /* 0x000fe40007000000 */
[----:B------:R-:W-:Y:S01]  /*d270*/  IADD3 R45, R250, 0x71, RZ ;  /* 0x00000071fa2d7810 */ /* 0x000fe20007ffe0ff */
[----:B------:R-:W-:Y:S01]  /*d280*/  IMAD.U32 R98, RZ, RZ, UR4 ;  /* 0x00000004ff627e24 */ /* 0x000fe2000f8e00ff */
[----:B------:R-:W-:Y:S01]  /*d290*/  FSEL R55, R55, -INF , !P2 ;  /* 0xff80000037377808 */ /* 0x000fe20005000000 */
[----:B------:R-:W-:Y:S01]  /*d2a0*/  HMMA.16816.F32.BF16 R180, R204, R198, R180 ;  /* 0x000000c6ccb4723c */ /* 0x000fe200000418b4 */
[----:B------:R-:W-:Y:S02]  /*d2b0*/  FSEL R41, R41, -INF , !P4 ;  /* 0xff80000029297808 */ /* 0x000fe40006000000 */
[----:B------:R-:W-:-:S02]  /*d2c0*/  FSEL R43, R43, -INF , !P1 ;  /* 0xff8000002b2b7808 */ /* 0x000fc40004800000 */
[-C--:B------:R-:W-:Y:S02]  /*d2d0*/  ISETP.GE.AND P2, PT, R61, R208.reuse, PT ;  /* 0x000000d03d00720c */ /* 0x080fe40003f46270 */
[----:B------:R-:W-:Y:S01]  /*d2e0*/  IADD3 R59, R250, 0x69, RZ ;  /* 0x00000069fa3b7810 */ /* 0x000fe20007ffe0ff */
[----:B------:R-:W-:Y:S01]  /*d2f0*/  HMMA.16816.F32.BF16 R164, R204, R190, R164 ;  /* 0x000000becca4723c */ /* 0x000fe200000418a4 */
[CC--:B------:R-:W-:Y:S02]  /*d300*/  ISETP.GE.AND P4, PT, R45.reuse, R209.reuse, PT ;  /* 0x000000d12d00720c */ /* 0x0c0fe40003f86270 */
[----:B------:R-:W-:Y:S02]  /*d310*/  ISETP.GE.AND P1, PT, R45, R208, PT ;  /* 0x000000d02d00720c */ /* 0x000fe40003f26270 */
[----:B------:R-:W-:Y:S02]  /*d320*/  LOP3.LUT R45, R92, 0x10, R105, 0xfe, !PT ;  /* 0x000000105c2d7812 */ /* 0x000fe400078efe69 */
[----:B------:R-:W1:Y:S01]  /*d330*/  LDSM.16.M88.4 R92, [R226] ;  /* 0x00000000e25c783b */ /* 0x000e620000000200 */
[----:B------:R-:W-:Y:S01]  /*d340*/  ISETP.GE.AND P6, PT, R59, R209, PT ;  /* 0x000000d13b00720c */ /* 0x000fe20003fc6270 */
[----:B--2---:R-:W-:Y:S01]  /*d350*/  HMMA.16816.F32.BF16 R8, R112, R100, R8 ;  /* 0x000000647008723c */ /* 0x004fe20000041808 */
[----:B------:R-:W-:-:S02]  /*d360*/  FSEL R73, R47, -INF , !P2 ;  /* 0xff8000002f497808 */ /* 0x000fc40005000000 */
[C---:B------:R-:W-:Y:S02]  /*d370*/  IADD3 R47, R250.reuse, 0x79, RZ ;  /* 0x00000079fa2f7810 */ /* 0x040fe40007ffe0ff */
[----:B------:R-:W-:Y:S02]  /*d380*/  ISETP.GE.AND P2, PT, R59, R208, PT ;  /* 0x000000d03b00720c */ /* 0x000fe40003f46270 */
[----:B------:R-:W-:Y:S01]  /*d390*/  FSEL R37, R37, -INF , !P6 ;  /* 0xff80000025257808 */ /* 0x000fe20007000000 */
[----:B------:R-:W-:Y:S01]  /*d3a0*/  HMMA.16816.F32.BF16 R4, R112, R102, R4 ;  /* 0x000000667004723c */ /* 0x000fe20000041804 */
[----:B------:R-:W-:Y:S01]  /*d3b0*/  ISETP.GE.AND P6, PT, R47, R209, PT ;  /* 0x000000d12f00720c */ /* 0x000fe20003fc6270 */
[----:B------:R-:W-:Y:S01]  /*d3c0*/  IMAD.U32 R100, RZ, RZ, UR4 ;  /* 0x00000004ff647e24 */ /* 0x000fe2000f8e00ff */
[----:B------:R-:W-:Y:S02]  /*d3d0*/  FSEL R75, R33, -INF , !P4 ;  /* 0xff800000214b7808 */ /* 0x000fe40006000000 */
[----:B------:R-:W-:-:S02]  /*d3e0*/  IADD3 R33, R250, 0x81, RZ ;  /* 0x00000081fa217810 */ /* 0x000fc40007ffe0ff */
[----:B------:R-:W-:Y:S01]  /*d3f0*/  FSEL R39, R39, -INF , !P2 ;  /* 0xff80000027277808 */ /* 0x000fe20005000000 */
[----:B------:R-:W-:Y:S01]  /*d400*/  HMMA.16816.F32.BF16 R168, R204, R188, R168 ;  /* 0x000000bccca8723c */ /* 0x000fe200000418a8 */
[-C--:B------:R-:W-:Y:S01]  /*d410*/  ISETP.GE.AND P2, PT, R47, R208.reuse, PT ;  /* 0x000000d02f00720c */ /* 0x080fe20003f46270 */
[----:B------:R-:W-:Y:S01]  /*d420*/  IMAD.U32 R47, RZ, RZ, UR4 ;  /* 0x00000004ff2f7e24 */ /* 0x000fe2000f8e00ff */
[----:B------:R-:W-:Y:S01]  /*d430*/  FSEL R91, R29, -INF , !P6 ;  /* 0xff8000001d5b7808 */ /* 0x000fe20007000000 */
[----:B------:R-:W-:Y:S01]  /*d440*/  IMAD.U32 R102, RZ, RZ, UR4 ;  /* 0x00000004ff667e24 */ /* 0x000fe2000f8e00ff */
[----:B------:R-:W-:Y:S02]  /*d450*/  ISETP.GE.AND P6, PT, R33, R209, PT ;  /* 0x000000d12100720c */ /* 0x000fe40003fc6270 */
[----:B------:R-:W-:Y:S02]  /*d460*/  FSEL R104, R31, -INF , !P2 ;  /* 0xff8000001f687808 */ /* 0x000fe40005000000 */
[----:B------:R-:W-:-:S02]  /*d470*/  ISETP.GE.AND P2, PT, R33, R208, PT ;  /* 0x000000d02100720c */ /* 0x000fc40003f46270 */
[----:B------:R-:W-:Y:S02]  /*d480*/  FSEL R96, R25, -INF , !P6 ;  /* 0xff80000019607808 */ /* 0x000fe40007000000 */
[CC--:B------:R-:W-:Y:S02]  /*d490*/  ISETP.GE.AND P6, PT, R250.reuse, R209.reuse, PT ;  /* 0x000000d1fa00720c */ /* 0x0c0fe40003fc6270 */
[----:B------:R-:W-:Y:S02]  /*d4a0*/  IADD3 R25, R250, 0x89, RZ ;  /* 0x00000089fa197810 */ /* 0x000fe40007ffe0ff */
[----:B------:R-:W-:Y:S02]  /*d4b0*/  FSEL R97, R27, -INF , !P2 ;  /* 0xff8000001b617808 */ /* 0x000fe40005000000 */
[----:B------:R-:W-:Y:S02]  /*d4c0*/  FSEL R27, R88, -INF , !P6 ;  /* 0xff800000581b7808 */ /* 0x000fe40007000000 */
[----:B------:R-:W-:Y:S01]  /*d4d0*/  ISETP.GE.AND P6, PT, R25, R209, PT ;  /* 0x000000d11900720c */ /* 0x000fe20003fc6270 */
[----:B-1----:R-:W-:Y:S01]  /*d4e0*/  HMMA.16816.F32.BF16 R128, R204, R92, R128 ;  /* 0x0000005ccc80723c */ /* 0x002fe20000041880 */
[----:B------:R-:W-:-:S02]  /*d4f0*/  ISETP.GE.AND P2, PT, R250, R208, PT ;  /* 0x000000d0fa00720c */ /* 0x000fc40003f46270 */
[----:B------:R-:W-:Y:S02]  /*d500*/  FSEL R88, R21, -INF , !P6 ;  /* 0xff80000015587808 */ /* 0x000fe40007000000 */
[----:B------:R-:W-:Y:S02]  /*d510*/  FSEL R21, R86, -INF , !P5 ;  /* 0xff80000056157808 */ /* 0x000fe40006800000 */
[----:B------:R-:W-:Y:S01]  /*d520*/  FSEL R29, R90, -INF , !P2 ;  /* 0xff8000005a1d7808 */ /* 0x000fe20005000000 */
[----:B------:R-:W-:Y:S01]  /*d530*/  IMAD.U32 R90, RZ, RZ, UR4 ;  /* 0x00000004ff5a7e24 */ /* 0x000fe2000f8e00ff */
[----:B------:R-:W-:Y:S01]  /*d540*/  LOP3.LUT R31, R106, 0x18, R105, 0xfe, !PT ;  /* 0x000000186a1f7812 */ /* 0x000fe200078efe69 */
[----:B------:R1:W-:Y:S01]  /*d550*/  STL [R1+0xc], R21 ;  /* 0x00000c1501007387 */ /* 0x0003e20000100800 */
[----:B------:R-:W-:Y:S01]  /*d560*/  ISETP.GE.AND P4, PT, R45, R209, PT ;  /* 0x000000d12d00720c */ /* 0x000fe20003f86270 */
[----:B------:R-:W-:Y:S01]  /*d570*/  HMMA.16816.F32.BF16 R124, R204, R94, R124 ;  /* 0x0000005ecc7c723c */ /* 0x000fe2000004187c */
[----:B------:R-:W-:-:S02]  /*d580*/  FSEL R89, R35, -INF , !P1 ;  /* 0xff80000023597808 */ /* 0x000fc40004800000 */
[----:B------:R-:W-:Y:S01]  /*d590*/  FSEL R35, R84, -INF , !P3 ;  /* 0xff80000054237808 */ /* 0x000fe20005800000 */
[----:B------:R-:W-:Y:S01]  /*d5a0*/  IMAD.U32 R84, RZ, RZ, UR4 ;  /* 0x00000004ff547e24 */ /* 0x000fe2000f8e00ff */
[C---:B------:R-:W-:Y:S02]  /*d5b0*/  ISETP.GE.AND P2, PT, R31.reuse, R209, PT ;  /* 0x000000d11f00720c */ /* 0x040fe40003f46270 */
[-C--:B------:R-:W-:Y:S01]  /*d5c0*/  ISETP.GE.AND P6, PT, R31, R208.reuse, PT ;  /* 0x000000d01f00720c */ /* 0x080fe20003fc6270 */
[----:B------:R-:W-:Y:S01]  /*d5d0*/  IMAD.U32 R94, RZ, RZ, UR4 ;  /* 0x00000004ff5e7e24 */ /* 0x000fe2000f8e00ff */
[----:B------:R-:W-:Y:S02]  /*d5e0*/  ISETP.GE.AND P3, PT, R25, R208, PT ;  /* 0x000000d01900720c */ /* 0x000fe40003f66270 */
[----:B------:R-:W-:Y:S02]  /*d5f0*/  LOP3.LUT R25, R90, 0x20, R105, 0xfe, !PT ;  /* 0x000000205a197812 */ /* 0x000fe400078efe69 */
[----:B------:R-:W-:-:S02]  /*d600*/  FSEL R31, R80, -INF , !P4 ;  /* 0xff800000501f7808 */ /* 0x000fc40006000000 */
[----:B------:R-:W-:Y:S02]  /*d610*/  FSEL R90, R23, -INF , !P3 ;  /* 0xff800000175a7808 */ /* 0x000fe40005800000 */
[CC--:B------:R-:W-:Y:S02]  /*d620*/  ISETP.GE.AND P5, PT, R25.reuse, R209.reuse, PT ;  /* 0x000000d11900720c */ /* 0x0c0fe40003fa6270 */
[-C--:B------:R-:W-:Y:S02]  /*d630*/  ISETP.GE.AND P3, PT, R25, R208.reuse, PT ;  /* 0x000000d01900720c */ /* 0x080fe40003f66270 */
[----:B------:R-:W-:Y:S02]  /*d640*/  FSEL R25, R76, -INF , !P2 ;  /* 0xff8000004c197808 */ /* 0x000fe40005000000 */
[----:B-1----:R-:W-:Y:S02]  /*d650*/  IADD3 R21, R250, 0x91, RZ ;  /* 0x00000091fa157810 */ /* 0x002fe40007ffe0ff */
[----:B------:R-:W-:Y:S01]  /*d660*/  ISETP.GE.AND P1, PT, R45, R208, PT ;  /* 0x000000d02d00720c */ /* 0x000fe20003f26270 */
[----:B------:R-:W-:Y:S01]  /*d670*/  IMAD.U32 R45, RZ, RZ, UR4 ;  /* 0x00000004ff2d7e24 */ /* 0x000fe2000f8e00ff */
[----:B------:R-:W-:-:S02]  /*d680*/  ISETP.GE.AND P4, PT, R21, R209, PT ;  /* 0x000000d11500720c */ /* 0x000fc40003f86270 */
[----:B------:R-:W-:Y:S02]  /*d690*/  ISETP.GE.AND P2, PT, R21, R208, PT ;  /* 0x000000d01500720c */ /* 0x000fe40003f46270 */
[----:B------:R-:W-:Y:S02]  /*d6a0*/  FSEL R92, R17, -INF , !P4 ;  /* 0xff800000115c7808 */ /* 0x000fe40006000000 */
[----:B------:R-:W-:Y:S02]  /*d6b0*/  IADD3 R17, R250, 0x99, RZ ;  /* 0x00000099fa117810 */ /* 0x000fe40007ffe0ff */
[----:B------:R-:W-:Y:S02]  /*d6c0*/  LOP3.LUT R23, R84, 0x28, R105, 0xfe, !PT ;  /* 0x0000002854177812 */ /* 0x000fe400078efe69 */
[----:B------:R-:W-:Y:S01]  /*d6d0*/  FSEL R76, R72, -INF , !P5 ;  /* 0xff800000484c7808 */ /* 0x000fe20006800000 */
[----:B------:R-:W1:Y:S01]  /*d6e0*/  LDSM.16.M88.4 R84, [R225] ;  /* 0x00000000e154783b */ /* 0x000e620000000200 */
[----:B------:R-:W-:-:S02]  /*d6f0*/  FSEL R33, R82, -INF , !P1 ;  /* 0xff80000052217808 */ /* 0x000fc40004800000 */
[----:B------:R-:W-:Y:S01]  /*d700*/  FSEL R93, R19, -INF , !P2 ;  /* 0xff800000135d7808 */ /* 0x000fe20005000000 */
[----:B------:R-:W2:Y:S01]  /*d710*/  LDSM.16.M88.4 R80, [R224+0x5800] ;  /* 0x00580000e050783b */ /* 0x000ea20000000200 */
[-C--:B------:R-:W-:Y:S02]  /*d720*/  ISETP.GE.AND P5, PT, R17, R209.reuse, PT ;  /* 0x000000d11100720c */ /* 0x080fe40003fa6270 */
[----:B------:R-:W-:Y:S02]  /*d730*/  ISETP.GE.AND P1, PT, R23, R209, PT ;  /* 0x000000d11700720c */ /* 0x000fe40003f26270 */
[C-C-:B------:R-:W-:Y:S02]  /*d740*/  LOP3.LUT R19, R98.reuse, 0x38, R105.reuse, 0xfe, !PT ;  /* 0x0000003862137812 */ /* 0x140fe400078efe69 */
[----:B------:R-:W-:Y:S02]  /*d750*/  LOP3.LUT R21, R98, 0x30, R105, 0xfe, !PT ;  /* 0x0000003062157812 */ /* 0x000fe400078efe69 */
[----:B------:R-:W-:Y:S01]  /*d760*/  FSEL R216, R74, -INF , !P3 ;  /* 0xff8000004ad87808 */ /* 0x000fe20005800000 */
[----:B------:R-:W-:Y:S01]  /*d770*/  IMAD.U32 R74, RZ, RZ, UR4 ;  /* 0x00000004ff4a7e24 */ /* 0x000fe2000f8e00ff */
[----:B------:R-:W-:-:S02]  /*d780*/  FSEL R72, R13, -INF , !P5 ;  /* 0xff8000000d487808 */ /* 0x000fc40006800000 */
[----:B------:R-:W-:Y:S02]  /*d790*/  ISETP.GE.AND P3, PT, R19, R209, PT ;  /* 0x000000d11300720c */ /* 0x000fe40003f66270 */
[----:B------:R-:W-:Y:S02]  /*d7a0*/  FSEL R13, R68, -INF , !P1 ;  /* 0xff800000440d7808 */ /* 0x000fe40004800000 */
[-C--:B------:R-:W-:Y:S02]  /*d7b0*/  ISETP.GE.AND P2, PT, R21, R208.reuse, PT ;  /* 0x000000d01500720c */ /* 0x080fe40003f46270 */
[----:B------:R-:W-:Y:S01]  /*d7c0*/  FSEL R198, R60, -INF , !P3 ;  /* 0xff8000003cc67808 */ /* 0x000fe20005800000 */
[----:B------:R3:W-:Y:S01]  /*d7d0*/  STL [R1+0x8], R13 ;  /* 0x0000080d01007387 */ /* 0x0007e20000100800 */
[----:B------:R-:W-:Y:S01]  /*d7e0*/  ISETP.GE.AND P4, PT, R23, R208, PT ;  /* 0x000000d01700720c */ /* 0x000fe20003f86270 */
[----:B------:R-:W-:Y:S01]  /*d7f0*/  IMAD.U32 R60, RZ, RZ, UR4 ;  /* 0x00000004ff3c7e24 */ /* 0x000fe2000f8e00ff */
[----:B------:R-:W-:Y:S01]  /*d800*/  FSEL R78, R78, -INF , !P6 ;  /* 0xff8000004e4e7808 */ /* 0x000fe20007000000 */
[----:B------:R-:W-:Y:S01]  /*d810*/  IMAD.U32 R23, RZ, RZ, UR4 ;  /* 0x00000004ff177e24 */ /* 0x000fe2000f8e00ff */
[----:B------:R-:W-:-:S02]  /*d820*/  LOP3.LUT R74, R74, 0x40, R105, 0xfe, !PT ;  /* 0x000000404a4a7812 */ /* 0x000fc400078efe69 */
[-C--:B------:R-:W-:Y:S01]  /*d830*/  ISETP.GE.AND P6, PT, R21, R209.reuse, PT ;  /* 0x000000d11500720c */ /* 0x080fe20003fc6270 */
[----:B------:R-:W-:Y:S01]  /*d840*/  IMAD.U32 R21, RZ, RZ, UR4 ;  /* 0x00000004ff157e24 */ /* 0x000fe2000f8e00ff */
[----:B------:R-:W-:Y:S01]  /*d850*/  FSEL R196, R66, -INF , !P2 ;  /* 0xff80000042c47808 */ /* 0x000fe20005000000 */
[----:B------:R-:W-:Y:S01]  /*d860*/  IMAD.U32 R66, RZ, RZ, UR4 ;  /* 0x00000004ff427e24 */ /* 0x000fe2000f8e00ff */
[----:B------:R-:W-:Y:S01]  /*d870*/  FSEL R214, R70, -INF , !P4 ;  /* 0xff80000046d67808 */ /* 0x000fe20006000000 */
[----:B------:R-:W-:Y:S01]  /*d880*/  IMAD.U32 R70, RZ, RZ, UR4 ;  /* 0x00000004ff467e24 */ /* 0x000fe2000f8e00ff */
[----:B------:R-:W-:Y:S02]  /*d890*/  ISETP.GE.AND P4, PT, R74, R209, PT ;  /* 0x000000d14a00720c */ /* 0x000fe40003f86270 */
[----:B------:R-:W-:Y:S01]  /*d8a0*/  LOP3.LUT R60, R60, 0x50, R105, 0xfe, !PT ;  /* 0x000000503c3c7812 */ /* 0x000fe200078efe69 */
[----:B-1----:R-:W-:Y:S01]  /*d8b0*/  HMMA.16816.F32.BF16 R120, R204, R84, R120 ;  /* 0x00000054cc78723c */ /* 0x002fe20000041878 */
[----:B------:R-:W-:-:S02]  /*d8c0*/  ISETP.GE.AND P5, PT, R19, R208, PT ;  /* 0x000000d01300720c */ /* 0x000fc40003fa6270 */
[----:B------:R-:W-:Y:S02]  /*d8d0*/  FSEL R210, R64, -INF , !P6 ;  /* 0xff80000040d27808 */ /* 0x000fe40007000000 */
[----:B------:R-:W-:Y:S01]  /*d8e0*/  FSEL R190, R56, -INF , !P4 ;  /* 0xff80000038be7808 */ /* 0x000fe20006000000 */
[----:B------:R-:W-:Y:S01]  /*d8f0*/  IMAD.U32 R56, RZ, RZ, UR4 ;  /* 0x00000004ff387e24 */ /* 0x000fe2000f8e00ff */
[----:B------:R-:W-:Y:S01]  /*d900*/  FSEL R194, R62, -INF , !P5 ;  /* 0xff8000003ec27808 */ /* 0x000fe20006800000 */
[----:B--2---:R-:W-:Y:S01]  /*d910*/  HMMA.16816.F32.BF16 R184, R112, R80, R184 ;  /* 0x0000005070b8723c */ /* 0x004fe200000418b8 */
[----:B---3--:R-:W-:Y:S01]  /*d920*/  IADD3 R13, R250, 0xa1, RZ ;  /* 0x000000a1fa0d7810 */ /* 0x008fe20007ffe0ff */
[----:B------:R-:W-:Y:S01]  /*d930*/  IMAD.U32 R85, RZ, RZ, UR4 ;  /* 0x00000004ff557e24 */ /* 0x000fe2000f8e00ff */
[-C--:B------:R-:W-:Y:S01]  /*d940*/  ISETP.GE.AND P4, PT, R60, R208.reuse, PT ;  /* 0x000000d03c00720c */ /* 0x080fe20003f86270 */
[----:B------:R-:W-:Y:S01]  /*d950*/  IMAD.U32 R84, RZ, RZ, UR4 ;  /* 0x00000004ff547e24 */ /* 0x000fe2000f8e00ff */
[----:B------:R-:W-:-:S02]  /*d960*/  ISETP.GE.AND P3, PT, R13, R208, PT ;  /* 0x000000d00d00720c */ /* 0x000fc40003f66270 */
[-C--:B------:R-:W-:Y:S01]  /*d970*/  ISETP.GE.AND P6, PT, R13, R209.reuse, PT ;  /* 0x000000d10d00720c */ /* 0x080fe20003fc6270 */
[----:B------:R-:W-:Y:S01]  /*d980*/  HMMA.16816.F32.BF16 R180, R112, R82, R180 ;  /* 0x0000005270b4723c */ /* 0x000fe200000418b4 */
[----:B------:R-:W-:Y:S01]  /*d990*/  LOP3.LUT R13, R66, 0x58, R105, 0xfe, !PT ;  /* 0x00000058420d7812 */ /* 0x000fe200078efe69 */
[----:B------:R-:W-:Y:S01]  /*d9a0*/  IMAD.U32 R80, RZ, RZ, UR4 ;  /* 0x00000004ff507e24 */ /* 0x000fe2000f8e00ff */
[----:B------:R-:W-:Y:S02]  /*d9b0*/  FSEL R66, R11, -INF , !P3 ;  /* 0xff8000000b427808 */ /* 0x000fe40005800000 */
[----:B------:R-:W-:Y:S02]  /*d9c0*/  ISETP.GE.AND P3, PT, R60, R209, PT ;  /* 0x000000d13c00720c */ /* 0x000fe40003f66270 */
[----:B------:R-:W1:Y:S01]  /*d9d0*/  LDSM.16.M88.4 R60, [R224+0x6000] ;  /* 0x00600000e03c783b */ /* 0x000e620000000200 */
[----:B------:R-:W-:Y:S01]  /*d9e0*/  ISETP.GE.AND P1, PT, R17, R208, PT ;  /* 0x000000d01100720c */ /* 0x000fe20003f26270 */
[----:B------:R-:W-:Y:S01]  /*d9f0*/  HMMA.16816.F32.BF16 R116, R204, R86, R116 ;  /* 0x00000056cc74723c */ /* 0x000fe20000041874 */
[----:B------:R-:W-:Y:S01]  /*da00*/  FSEL R64, R9, -INF , !P6 ;  /* 0xff80000009407808 */ /* 0x000fe20007000000 */
[----:B------:R-:W-:Y:S01]  /*da10*/  IMAD.U32 R82, RZ, RZ, UR4 ;  /* 0x00000004ff527e24 */ /* 0x000fe2000f8e00ff */
[----:B------:R-:W-:-:S02]  /*da20*/  FSEL R68, R15, -INF , !P1 ;  /* 0xff8000000f447808 */ /* 0x000fc40004800000 */
[----:B------:R-:W-:Y:S02]  /*da30*/  LOP3.LUT R15, R70, 0x48, R105, 0xfe, !PT ;  /* 0x00000048460f7812 */ /* 0x000fe400078efe69 */
[----:B------:R-:W-:Y:S02]  /*da40*/  IADD3 R9, R250, 0xa9, RZ ;  /* 0x000000a9fa097810 */ /* 0x000fe40007ffe0ff */
[-C--:B------:R-:W-:Y:S02]  /*da50*/  ISETP.GE.AND P2, PT, R15, R209.reuse, PT ;  /* 0x000000d10f00720c */ /* 0x080fe40003f46270 */
[----:B------:R-:W-:Y:S01]  /*da60*/  ISETP.GE.AND P1, PT, R74, R208, PT ;  /* 0x000000d04a00720c */ /* 0x000fe20003f26270 */
[----:B------:R-:W-:Y:S01]  /*da70*/  IMAD.U32 R74, RZ, RZ, UR4 ;  /* 0x00000004ff4a7e24 */ /* 0x000fe2000f8e00ff */
[----:B------:R-:W-:Y:S01]  /*da80*/  FSEL R188, R52, -INF , !P2 ;  /* 0xff80000034bc7808 */ /* 0x000fe20005000000 */
[----:B------:R-:W-:Y:S01]  /*da90*/  IMAD.U32 R52, RZ, RZ, UR4 ;  /* 0x00000004ff347e24 */ /* 0x000fe2000f8e00ff */
[----:B------:R-:W-:-:S02]  /*daa0*/  ISETP.GE.AND P5, PT, R9, R209, PT ;  /* 0x000000d10900720c */ /* 0x000fc40003fa6270 */
[-C--:B------:R-:W-:Y:S02]  /*dab0*/  ISETP.GE.AND P6, PT, R15, R208.reuse, PT ;  /* 0x000000d00f00720c */ /* 0x080fe40003fc6270 */
[----:B------:R-:W-:Y:S01]  /*dac0*/  FSEL R223, R58, -INF , !P1 ;  /* 0xff8000003adf7808 */ /* 0x000fe20004800000 */
[----:B------:R-:W-:Y:S01]  /*dad0*/  IMAD.U32 R58, RZ, RZ, UR4 ;  /* 0x00000004ff3a7e24 */ /* 0x000fe2000f8e00ff */
[----:B------:R-:W-:Y:S02]  /*dae0*/  ISETP.GE.AND P2, PT, R9, R208, PT ;  /* 0x000000d00900720c */ /* 0x000fe40003f46270 */
[--C-:B------:R-:W-:Y:S02]  /*daf0*/  LOP3.LUT R45, R45, 0x68, R105.reuse, 0xfe, !PT ;  /* 0x000000682d2d7812 */ /* 0x100fe400078efe69 */
[----:B------:R-:W-:Y:S02]  /*db00*/  FSEL R70, R5, -INF , !P5 ;  /* 0xff80000005467808 */ /* 0x000fe40006800000 */
[----:B------:R-:W-:-:S02]  /*db10*/  LOP3.LUT R15, R52, 0xd8, R105, 0xfe, !PT ;  /* 0x000000d8340f7812 */ /* 0x000fc400078efe69 */
[----:B------:R-:W-:Y:S02]  /*db20*/  LOP3.LUT R5, R52, 0xf8, R105, 0xfe, !PT ;  /* 0x000000f834057812 */ /* 0x000fe400078efe69 */
[----:B------:R-:W-:Y:S02]  /*db30*/  FSEL R249, R54, -INF , !P6 ;  /* 0xff80000036f97808 */ /* 0x000fe40007000000 */
[----:B------:R-:W-:Y:S02]  /*db40*/  FSEL R211, R50, -INF , !P4 ;  /* 0xff80000032d37808 */ /* 0x000fe40006000000 */
[----:B------:R-:W-:Y:S02]  /*db50*/  ISETP.GE.AND P5, PT, R13, R208, PT ;  /* 0x000000d00d00720c */ /* 0x000fe40003fa6270 */
[----:B------:R-:W-:Y:S01]  /*db60*/  FSEL R52, R7, -INF , !P2 ;  /* 0xff80000007347808 */ /* 0x000fe20005000000 */
[----:B-1----:R-:W-:Y:S01]  /*db70*/  HMMA.16816.F32.BF16 R176, R112, R60, R176 ;  /* 0x0000003c70b0723c */ /* 0x002fe200000418b0 */
[----:B------:R-:W-:-:S02]  /*db80*/  ISETP.GE.AND P4, PT, R45, R209, PT ;  /* 0x000000d12d00720c */ /* 0x000fc40003f86270 */
[-C--:B------:R-:W-:Y:S02]  /*db90*/  ISETP.GE.AND P1, PT, R13, R209.reuse, PT ;  /* 0x000000d10d00720c */ /* 0x080fe40003f26270 */
[--C-:B------:R-:W-:Y:S02]  /*dba0*/  LOP3.LUT R47, R47, 0x60, R105.reuse, 0xfe, !PT ;  /* 0x000000602f2f7812 */ /* 0x100fe400078efe69 */
[----:B------:R-:W-:Y:S01]  /*dbb0*/  IADD3 R60, R250, 0xb1, RZ ;  /* 0x000000b1fa3c7810 */ /* 0x000fe20007ffe0ff */
[----:B------:R-:W-:Y:S01]  /*dbc0*/  HMMA.16816.F32.BF16 R172, R112, R62, R172 ;  /* 0x0000003e70ac723c */ /* 0x000fe200000418ac */
[--C-:B------:R-:W-:Y:S02]  /*dbd0*/  LOP3.LUT R103, R58, 0xa0, R105.reuse, 0xfe, !PT ;  /* 0x000000a03a677812 */ /* 0x100fe400078efe69 */
[----:B------:R-:W-:Y:S02]  /*dbe0*/  ISETP.GE.AND P6, PT, R60, R209, PT ;  /* 0x000000d13c00720c */ /* 0x000fe40003fc6270 */
[----:B------:R-:W-:-:S02]  /*dbf0*/  LOP3.LUT R83, R56, 0xa8, R105, 0xfe, !PT ;  /* 0x000000a838537812 */ /* 0x000fc400078efe69 */
[----:B------:R-:W-:Y:S01]  /*dc00*/  IADD3 R7, R250, 0xb9, RZ ;  /* 0x000000b9fa077810 */ /* 0x000fe20007ffe0ff */
[----:B------:R-:W1:Y:S01]  /*dc10*/  LDSM.16.M88.4 R56, [R224+0x6800] ;  /* 0x00680000e038783b */ /* 0x000e620000000200 */
[----:B------:R-:W-:Y:S02]  /*dc20*/  FSEL R219, R48, -INF , !P3 ;  /* 0xff80000030db7808 */ /* 0x000fe40005800000 */
[----:B------:R-:W-:Y:S02]  /*dc30*/  FSEL R48, R185, -INF , !P6 ;  /* 0xff800000b9307808 */ /* 0x000fe40007000000 */
[----:B------:R-:W-:Y:S02]  /*dc40*/  FSEL R199, R46, -INF , !P5 ;  /* 0xff8000002ec77808 */ /* 0x000fe40006800000 */
[----:B------:R-:W-:Y:S02]  /*dc50*/  FSEL R191, R36, -INF , !P4 ;  /* 0xff80000024bf7808 */ /* 0x000fe40006000000 */
[----:B------:R-:W-:-:S02]  /*dc60*/  ISETP.GE.AND P2, PT, R47, R209, PT ;  /* 0x000000d12f00720c */ /* 0x000fc40003f46270 */
[-C--:B------:R-:W-:Y:S02]  /*dc70*/  ISETP.GE.AND P6, PT, R45, R208.reuse, PT ;  /* 0x000000d02d00720c */ /* 0x080fe40003fc6270 */
[----:B------:R-:W-:Y:S02]  /*dc80*/  FSEL R215, R44, -INF , !P1 ;  /* 0xff8000002cd77808 */ /* 0x000fe40004800000 */
[C---:B------:R-:W-:Y:S02]  /*dc90*/  ISETP.GE.AND P5, PT, R7.reuse, R209, PT ;  /* 0x000000d10700720c */ /* 0x040fe40003fa6270 */
[-C--:B------:R-:W-:Y:S02]  /*dca0*/  ISETP.GE.AND P4, PT, R7, R208.reuse, PT ;  /* 0x000000d00700720c */ /* 0x080fe40003f86270 */
[----:B------:R-:W-:Y:S02]  /*dcb0*/  LOP3.LUT R94, R94, 0x70, R105, 0xfe, !PT ;  /* 0x000000705e5e7812 */ /* 0x000fe400078efe69 */
[----:B------:R-:W-:-:S02]  /*dcc0*/  ISETP.GE.AND P1, PT, R60, R208, PT ;  /* 0x000000d03c00720c */ /* 0x000fc40003f26270 */
[----:B------:R-:W-:Y:S02]  /*dcd0*/  IADD3 R7, R250, 0xc1, RZ ;  /* 0x000000c1fa077810 */ /* 0x000fe40007ffe0ff */
[----:B------:R-:W-:Y:S02]  /*dce0*/  ISETP.GE.AND P3, PT, R47, R208, PT ;  /* 0x000000d02f00720c */ /* 0x000fe40003f66270 */
[----:B------:R-:W-:Y:S01]  /*dcf0*/  LOP3.LUT R85, R85, 0x78, R105, 0xfe, !PT ;  /* 0x0000007855557812 */ /* 0x000fe200078efe69 */
[----:B------:R-:W2:Y:S01]  /*dd00*/  LDSM.16.M88.4 R44, [R224+0x7000] ;  /* 0x00700000e02c783b */ /* 0x000ea20000000200 */
[----:B------:R-:W-:Y:S02]  /*dd10*/  FSEL R195, R40, -INF , !P2 ;  /* 0xff80000028c37808 */ /* 0x000fe40005000000 */
[----:B------:R-:W-:Y:S02]  /*dd20*/  FSEL R189, R38, -INF , !P6 ;  /* 0xff80000026bd7808 */ /* 0x000fe40007000000 */
[----:B------:R-:W-:-:S02]  /*dd30*/  FSEL R50, R187, -INF , !P1 ;  /* 0xff800000bb327808 */ /* 0x000fc40004800000 */
[----:B------:R-:W-:Y:S02]  /*dd40*/  ISETP.GE.AND P2, PT, R94, R208, PT ;  /* 0x000000d05e00720c */ /* 0x000fe40003f46270 */
[-C--:B------:R-:W-:Y:S02]  /*dd50*/  ISETP.GE.AND P6, PT, R7, R209.reuse, PT ;  /* 0x000000d10700720c */ /* 0x080fe40003fc6270 */
[----:B------:R-:W-:Y:S01]  /*dd60*/  LOP3.LUT R74, R74, 0x88, R105, 0xfe, !PT ;  /* 0x000000884a4a7812 */ /* 0x000fe200078efe69 */
[----:B-1----:R-:W-:Y:S01]  /*dd70*/  HMMA.16816.F32.BF16 R164, R112, R58, R164 ;  /* 0x0000003a70a4723c */ /* 0x002fe200000418a4 */
[----:B------:R-:W-:Y:S02]  /*dd80*/  FSEL R187, R42, -INF , !P3 ;  /* 0xff8000002abb7808 */ /* 0x000fe40005800000 */
[----:B------:R-:W-:Y:S02]  /*dd90*/  ISETP.GE.AND P3, PT, R85, R209, PT ;  /* 0x000000d15500720c */ /* 0x000fe40003f66270 */
[----:B------:R-:W-:-:S02]  /*dda0*/  FSEL R42, R34, -INF , !P2 ;  /* 0xff800000222a7808 */ /* 0x000fc40005000000 */
[----:B------:R-:W-:Y:S01]  /*ddb0*/  FSEL R54, R177, -INF , !P6 ;  /* 0xff800000b1367808 */ /* 0x000fe20007000000 */
[----:B------:R-:W-:Y:S01]  /*ddc0*/  HMMA.16816.F32.BF16 R168, R112, R56, R168 ;  /* 0x0000003870a8723c */ /* 0x000fe200000418a8 */
[-C--:B------:R-:W-:Y:S02]  /*ddd0*/  ISETP.GE.AND P1, PT, R94, R209.reuse, PT ;  /* 0x000000d15e00720c */ /* 0x080fe40003f26270 */
[C---:B------:R-:W-:Y:S02]  /*dde0*/  ISETP.GE.AND P2, PT, R74.reuse, R209, PT ;  /* 0x000000d14a00720c */ /* 0x040fe40003f46270 */
[----:B------:R-:W-:Y:S02]  /*ddf0*/  ISETP.GE.AND P6, PT, R74, R208, PT ;  /* 0x000000d04a00720c */ /* 0x000fe40003fc6270 */
[----:B------:R-:W-:Y:S02]  /*de00*/  LOP3.LUT R84, R84, 0x80, R105, 0xfe, !PT ;  /* 0x0000008054547812 */ /* 0x000fe400078efe69 */
[----:B------:R-:W-:-:S02]  /*de10*/  FSEL R40, R181, -INF , !P5 ;  /* 0xff800000b5287808 */ /* 0x000fc40006800000 */
[----:B------:R-:W-:Y:S02]  /*de20*/  FSEL R74, R28, -INF , !P3 ;  /* 0xff8000001c4a7808 */ /* 0x000fe40005800000 */
[-C--:B------:R-:W-:Y:S02]  /*de30*/  ISETP.GE.AND P5, PT, R85, R208.reuse, PT ;  /* 0x000000d05500720c */ /* 0x080fe40003fa6270 */
[----:B------:R-:W-:Y:S02]  /*de40*/  ISETP.GE.AND P3, PT, R7, R208, PT ;  /* 0x000000d00700720c */ /* 0x000fe40003f66270 */
[----:B------:R-:W-:Y:S02]  /*de50*/  IADD3 R7, R250, 0xc9, RZ ;  /* 0x000000c9fa077810 */ /* 0x000fe40007ffe0ff */
[----:B------:R-:W-:Y:S01]  /*de60*/  FSEL R36, R183, -INF , !P4 ;  /* 0xff800000b7247808 */ /* 0x000fe20006000000 */
[----:B--2---:R-:W-:Y:S01]  /*de70*/  HMMA.16816.F32.BF16 R128, R112, R44, R128 ;  /* 0x0000002c7080723c */ /* 0x004fe20000041880 */
[----:B------:R-:W-:-:S02]  /*de80*/  FSEL R38, R32, -INF , !P1 ;  /* 0xff80000020267808 */ /* 0x000fc40004800000 */
[CC--:B------:R-:W-:Y:S02]  /*de90*/  ISETP.GE.AND P4, PT, R84.reuse, R209.reuse, PT ;  /* 0x000000d15400720c */ /* 0x0c0fe40003f86270 */
[----:B------:R-:W-:Y:S02]  /*dea0*/  ISETP.GE.AND P1, PT, R84, R208, PT ;  /* 0x000000d05400720c */ /* 0x000fe40003f26270 */
[----:B------:R-:W-:Y:S01]  /*deb0*/  FSEL R84, R30, -INF , !P5 ;  /* 0xff8000001e547808 */ /* 0x000fe20006800000 */
[----:B------:R-:W-:Y:S01]  /*dec0*/  HMMA.16816.F32.BF16 R124, R112, R46, R124 ;  /* 0x0000002e707c723c */ /* 0x000fe2000004187c */
[--C-:B------:R-:W-:Y:S02]  /*ded0*/  LOP3.LUT R23, R23, 0x90, R105.reuse, 0xfe, !PT ;  /* 0x0000009017177812 */ /* 0x100fe400078efe69 */
[----:B------:R-:W-:Y:S02]  /*dee0*/  LOP3.LUT R21, R21, 0x98, R105, 0xfe, !PT ;  /* 0x0000009815157812 */ /* 0x000fe400078efe69 */
[----:B------:R-:W-:-:S02]  /*def0*/  ISETP.GE.AND P5, PT, R7, R209, PT ;  /* 0x000000d10700720c */ /* 0x000fc40003fa6270 */
[--C-:B------:R-:W-:Y:S02]  /*df00*/  LOP3.LUT R9, R98, 0xf0, R105.reuse, 0xfe, !PT ;  /* 0x000000f062097812 */ /* 0x100fe400078efe69 */
[----:B------:R-:W-:Y:S02]  /*df10*/  LOP3.LUT R11, R100, 0xe8, R105, 0xfe, !PT ;  /* 0x000000e8640b7812 */ /* 0x000fe400078efe69 */
        /* <DEDUP_REMOVED lines=8> */
[----:B------:R-:W-:Y:S02]  /*dfa0*/  FSEL R99, R20, -INF , !P2 ;  /* 0xff80000014637808 */ /* 0x000fe40005000000 */
[----:B------:R-:W-:-:S02]  /*dfb0*/  FSEL R100, R22, -INF , !P6 ;  /* 0xff80000016647808 */ /* 0x000fc40007000000 */
[----:B------:R-:W1:Y:S01]  /*dfc0*/  LDSM.16.M88.4 R20, [R224+0x7800] ;  /* 0x00780000e014783b */ /* 0x000e620000000200 */
[----:B------:R-:W-:Y:S01]  /*dfd0*/  ISETP.GE.AND P2, PT, R7, R208, PT ;  /* 0x000000d00700720c */ /* 0x000fe20003f46270 */
[----:B------:R-:W-:-:S04]  /*dfe0*/  DEPBAR.LE SB0, 0x0 ;  /* 0x000080000000791a */ /* 0x000fc80000000000 */
[----:B------:R-:W-:Y:S02]  /*dff0*/  IADD3 R7, R250, 0xd1, RZ ;  /* 0x000000d1fa077810 */ /* 0x000fe40007ffe0ff */
[----:B------:R-:W-:Y:S02]  /*e000*/  LOP3.LUT R17, R106, 0xd0, R105, 0xfe, !PT ;  /* 0x000000d06a117812 */ /* 0x000fe400078efe69 */
[----:B------:R-:W-:Y:S02]  /*e010*/  FSEL R106, R12, -INF , !P1 ;  /* 0xff8000000c6a7808 */ /* 0x000fe40004800000 */
[C---:B------:R-:W-:Y:S02]  /*e020*/  ISETP.GE.AND P6, PT, R7.reuse, R209, PT ;  /* 0x000000d10700720c */ /* 0x040fe40003fc6270 */
[----:B------:R-:W-:Y:S02]  /*e030*/  ISETP.GE.AND P1, PT, R7, R208, PT ;  /* 0x000000d00700720c */ /* 0x000fe40003f26270 */
[----:B------:R-:W-:-:S02]  /*e040*/  IADD3 R7, R250, 0xd9, RZ ;  /* 0x000000d9fa077810 */ /* 0x000fc40007ffe0ff */
[----:B------:R-:W-:Y:S02]  /*e050*/  LOP3.LUT R13, R102, 0xe0, R105, 0xfe, !PT ;  /* 0x000000e0660d7812 */ /* 0x000fe400078efe69 */
[----:B------:R-:W-:Y:S02]  /*e060*/  FSEL R101, R175, -INF , !P2 ;  /* 0xff800000af657808 */ /* 0x000fe40005000000 */
[----:B------:R-:W-:Y:S02]  /*e070*/  FSEL R102, R16, -INF , !P3 ;  /* 0xff80000010667808 */ /* 0x000fe40005800000 */
[C---:B------:R-:W-:Y:S02]  /*e080*/  ISETP.GE.AND P2, PT, R103.reuse, R209, PT ;  /* 0x000000d16700720c */ /* 0x040fe40003f46270 */
[----:B------:R-:W-:Y:S02]  /*e090*/  ISETP.GE.AND P3, PT, R103, R208, PT ;  /* 0x000000d06700720c */ /* 0x000fe40003f66270 */
[----:B------:R-:W-:-:S02]  /*e0a0*/  FSEL R107, R14, -INF , !P5 ;  /* 0xff8000000e6b7808 */ /* 0x000fc40006800000 */
[----:B------:R-:W-:Y:S02]  /*e0b0*/  FSEL R103, R18, -INF , !P4 ;  /* 0xff80000012677808 */ /* 0x000fe40006000000 */
[-C--:B------:R-:W-:Y:S02]  /*e0c0*/  ISETP.GE.AND P5, PT, R7, R209.reuse, PT ;  /* 0x000000d10700720c */ /* 0x080fe40003fa6270 */
[----:B------:R-:W-:Y:S02]  /*e0d0*/  ISETP.GE.AND P4, PT, R83, R209, PT ;  /* 0x000000d15300720c */ /* 0x000fe40003f86270 */
[----:B------:R-:W-:Y:S02]  /*e0e0*/  LOP3.LUT R81, R110, 0xb8, R105, 0xfe, !PT ;  /* 0x000000b86e517812 */ /* 0x000fe400078efe69 */
[----:B------:R-:W-:Y:S02]  /*e0f0*/  FSEL R111, R165, -INF , !P5 ;  /* 0xff800000a56f7808 */ /* 0x000fe40006800000 */
[----:B------:R-:W-:Y:S01]  /*e100*/  FSEL R110, R10, -INF , !P3 ;  /* 0xff8000000a6e7808 */ /* 0x000fe20005800000 */
[----:B-1----:R-:W-:Y:S01]  /*e110*/  HMMA.16816.F32.BF16 R120, R112, R20, R120 ;  /* 0x000000147078723c */ /* 0x002fe20000041878 */
[----:B------:R-:W-:-:S02]  /*e120*/  FSEL R165, R4, -INF , !P4 ;  /* 0xff80000004a57808 */ /* 0x000fc40006000000 */
[----:B------:R-:W-:Y:S02]  /*e130*/  ISETP.GE.AND P3, PT, R81, R209, PT ;  /* 0x000000d15100720c */ /* 0x000fe40003f66270 */
[----:B------:R-:W-:Y:S02]  /*e140*/  ISETP.GE.AND P4, PT, R7, R208, PT ;  /* 0x000000d00700720c */ /* 0x000fe40003f86270 */
[----:B------:R-:W-:Y:S01]  /*e150*/  IADD3 R4, R250, 0xe1, RZ ;  /* 0x000000e1fa047810 */ /* 0x000fe20007ffe0ff */
[----:B------:R-:W-:Y:S01]  /*e160*/  HMMA.16816.F32.BF16 R116, R112, R22, R116 ;  /* 0x000000167074723c */ /* 0x000fe20000041874 */
[----:B------:R-:W-:Y:S02]  /*e170*/  LOP3.LUT R19, R108, 0xc8, R105, 0xfe, !PT ;  /* 0x000000c86c137812 */ /* 0x000fe400078efe69 */
[----:B------:R-:W-:Y:S02]  /*e180*/  FSEL R108, R171, -INF , !P1 ;  /* 0xff800000ab6c7808 */ /* 0x000fe40004800000 */
[----:B------:R-:W-:-:S02]  /*e190*/  FSEL R87, R167, -INF , !P4 ;  /* 0xff800000a7577808 */ /* 0x000fc40006000000 */
[----:B------:R-:W-:Y:S01]  /*e1a0*/  FSEL R171, R180, -INF , !P3 ;  /* 0xff800000b4ab7808 */ /* 0x000fe20005800000 */
[----:B------:R-:W-:Y:S01]  /*e1b0*/  BAR.SYNC.DEFER_BLOCKING 0x0 ;  /* 0x0000000000007b1d */ /* 0x000fe20000010000 */
[CC--:B------:R-:W-:Y:S02]  /*e1c0*/  ISETP.GE.AND P4, PT, R4.reuse, R209.reuse, PT ;  /* 0x000000d10400720c */ /* 0x0c0fe40003f86270 */
[----:B------:R-:W-:Y:S02]  /*e1d0*/  ISETP.GE.AND P3, PT, R4, R208, PT ;  /* 0x000000d00400720c */ /* 0x000fe40003f66270 */
[----:B------:R-:W-:Y:S02]  /*e1e0*/  IADD3 R4, R250, 0xe9, RZ ;  /* 0x000000e9fa047810 */ /* 0x000fe40007ffe0ff */
[----:B------:R-:W-:Y:S02]  /*e1f0*/  FSEL R131, R131, -INF , !P3 ;  /* 0xff80000083837808 */ /* 0x000fe40005800000 */
[----:B------:R-:W-:-:S02]  /*e200*/  ISETP.GE.AND P3, PT, R4, R209, PT ;  /* 0x000000d10400720c */ /* 0x000fc40003f66270 */
[--C-:B------:R-:W-:Y:S02]  /*e210*/  LOP3.LUT R82, R82, 0xb0, R105.reuse, 0xfe, !PT ;  /* 0x000000b052527812 */ /* 0x100fe400078efe69 */
[----:B------:R-:W-:Y:S02]  /*e220*/  LOP3.LUT R80, R80, 0xc0, R105, 0xfe, !PT ;  /* 0x000000c050507812 */ /* 0x000fe400078efe69 */
[----:B------:R-:W-:Y:S02]  /*e230*/  FSEL R105, R169, -INF , !P6 ;  /* 0xff800000a9697808 */ /* 0x000fe40007000000 */
[----:B------:R-:W-:Y:S02]  /*e240*/  FSEL R125, R125, -INF , !P3 ;  /* 0xff8000007d7d7808 */ /* 0x000fe40005800000 */
[----:B------:R-:W-:Y:S02]  /*e250*/  ISETP.GE.AND P6, PT, R83, R208, PT ;  /* 0x000000d05300720c */ /* 0x000fe40003fc6270 */
[----:B------:R-:W-:-:S02]  /*e260*/  FSEL R109, R8, -INF , !P2 ;  /* 0xff800000086d7808 */ /* 0x000fc40005000000 */
[-C--:B------:R-:W-:Y:S02]  /*e270*/  ISETP.GE.AND P3, PT, R15, R208.reuse, PT ;  /* 0x000000d00f00720c */ /* 0x080fe40003f66270 */
[C---:B------:R-:W-:Y:S02]  /*e280*/  ISETP.GE.AND P1, PT, R82.reuse, R209, PT ;  /* 0x000000d15200720c */ /* 0x040fe40003f26270 */
[----:B------:R-:W-:Y:S02]  /*e290*/  ISETP.GE.AND P2, PT, R82, R208, PT ;  /* 0x000000d05200720c */ /* 0x000fe40003f46270 */
[----:B------:R-:W-:Y:S02]  /*e2a0*/  FSEL R86, R6, -INF , !P6 ;  /* 0xff80000006567808 */ /* 0x000fe40007000000 */
[----:B------:R-:W-:Y:S02]  /*e2b0*/  FSEL R129, R129, -INF , !P4 ;  /* 0xff80000081817808 */ /* 0x000fe40006000000 */
[----:B------:R-:W-:-:S02]  /*e2c0*/  FSEL R112, R166, -INF , !P3 ;  /* 0xff800000a6707808 */ /* 0x000fc40005800000 */
[-C--:B------:R-:W-:Y:S02]  /*e2d0*/  ISETP.GE.AND P6, PT, R80, R209.reuse, PT ;  /* 0x000000d15000720c */ /* 0x080fe40003fc6270 */
[----:B------:R-:W-:Y:S02]  /*e2e0*/  FSEL R167, R184, -INF , !P1 ;  /* 0xff800000b8a77808 */ /* 0x000fe40004800000 */
[----:B------:R-:W-:Y:S02]  /*e2f0*/  FSEL R169, R186, -INF , !P2 ;  /* 0xff800000baa97808 */ /* 0x000fe40005000000 */
[----:B------:R-:W-:Y:S02]  /*e300*/  ISETP.GE.AND P4, PT, R19, R209, PT ;  /* 0x000000d11300720c */ /* 0x000fe40003f86270 */
[-C--:B------:R-:W-:Y:S02]  /*e310*/  ISETP.GE.AND P3, PT, R9, R208.reuse, PT ;  /* 0x000000d00900720c */ /* 0x080fe40003f66270 */
[----:B------:R-:W-:-:S02]  /*e320*/  ISETP.GE.AND P5, PT, R81, R208, PT ;  /* 0x000000d05100720c */ /* 0x000fc40003fa6270 */
[-C--:B------:R-:W-:Y:S02]  /*e330*/  ISETP.GE.AND P1, PT, R80, R208.reuse, PT ;  /* 0x000000d05000720c */ /* 0x080fe40003f26270 */
[----:B------:R-:W-:Y:S02]  /*e340*/  ISETP.GE.AND P2, PT, R19, R208, PT ;  /* 0x000000d01300720c */ /* 0x000fe40003f46270 */
[----:B------:R-:W-:Y:S02]  /*e350*/  FSEL R175, R176, -INF , !P6 ;  /* 0xff800000b0af7808 */ /* 0x000fe40007000000 */
[----:B------:R-:W-:Y:S02]  /*e360*/  FSEL R172, R172, -INF , !P4 ;  /* 0xff800000acac7808 */ /* 0x000fe40006000000 */
[----:B------:R-:W-:Y:S02]  /*e370*/  FSEL R122, R122, -INF , !P3 ;  /* 0xff8000007a7a7808 */ /* 0x000fe40005800000 */
[----:B------:R-:W-:-:S02]  /*e380*/  FSEL R173, R182, -INF , !P5 ;  /* 0xff800000b6ad7808 */ /* 0x000fc40006800000 */
[CC--:B------:R-:W-:Y:S02]  /*e390*/  ISETP.GE.AND P6, PT, R17.reuse, R208.reuse, PT ;  /* 0x000000d01100720c */ /* 0x0c0fe40003fc6270 */
[----:B------:R-:W-:Y:S02]  /*e3a0*/  FSEL R178, R178, -INF , !P1 ;  /* 0xff800000b2b27808 */ /* 0x000fe40004800000 */
[----:B------:R-:W-:Y:S02]  /*e3b0*/  ISETP.GE.AND P4, PT, R4, R208, PT ;  /* 0x000000d00400720c */ /* 0x000fe40003f86270 */
[----:B------:R-:W-:Y:S02]  /*e3c0*/  FSEL R174, R174, -INF , !P2 ;  /* 0xff800000aeae7808 */ /* 0x000fe40005000000 */
[----:B------:R-:W-:Y:S02]  /*e3d0*/  PLOP3.LUT P3, PT, PT, PT, UP0, 0x80, 0x0 ;  /* 0x000000000000781c */ /* 0x000fe40003f6f008 */
[----:B------:R-:W-:-:S02]  /*e3e0*/  ISETP.GE.AND P5, PT, R17, R209, PT ;  /* 0x000000d11100720c */ /* 0x000fc40003fa6270 */
[-C--:B------:R-:W-:Y:S02]  /*e3f0*/  ISETP.GE.AND P1, PT, R15, R209.reuse, PT ;  /* 0x000000d10f00720c */ /* 0x080fe40003f26270 */
[----:B------:R-:W-:Y:S02]  /*e400*/  ISETP.GE.AND P2, PT, R13, R209, PT ;  /* 0x000000d10d00720c */ /* 0x000fe40003f46270 */
[----:B------:R-:W-:Y:S02]  /*e410*/  IADD3 R4, R250, 0xf1, RZ ;  /* 0x000000f1fa047810 */ /* 0x000fe40007ffe0ff */
[----:B------:R-:W-:Y:S02]  /*e420*/  FSEL R170, R170, -INF , !P6 ;  /* 0xff800000aaaa7808 */ /* 0x000fe40007000000 */
[----:B------:R-:W-:Y:S02]  /*e430*/  FSEL R168, R168, -INF , !P5 ;  /* 0xff800000a8a87808 */ /* 0x000fe40006800000 */
[----:B------:R-:W-:-:S02]  /*e440*/  FSEL R127, R127, -INF , !P4 ;  /* 0xff8000007f7f7808 */ /* 0x000fc40006000000 */
[-C--:B------:R-:W-:Y:S02]  /*e450*/  ISETP.GE.AND P6, PT, R4, R209.reuse, PT ;  /* 0x000000d10400720c */ /* 0x080fe40003fc6270 */
[----:B------:R-:W-:Y:S02]  /*e460*/  FSEL R164, R164, -INF , !P1 ;  /* 0xff800000a4a47808 */ /* 0x000fe40004800000 */
[----:B------:R-:W-:Y:S02]  /*e470*/  FSEL R114, R128, -INF , !P2 ;  /* 0xff80000080727808 */ /* 0x000fe40005000000 */
[-C--:B------:R-:W-:Y:S02]  /*e480*/  ISETP.GE.AND P5, PT, R13, R208.reuse, PT ;  /* 0x000000d00d00720c */ /* 0x080fe40003fa6270 */
[C---:B------:R-:W-:Y:S02]  /*e490*/  ISETP.GE.AND P4, PT, R11.reuse, R209, PT ;  /* 0x000000d10b00720c */ /* 0x040fe40003f86270 */
[----:B------:R-:W-:-:S02]  /*e4a0*/  ISETP.GE.AND P1, PT, R11, R208, PT ;  /* 0x000000d00b00720c */ /* 0x000fc40003f26270 */
[----:B------:R-:W-:Y:S02]  /*e4b0*/  ISETP.GE.AND P2, PT, R4, R208, PT ;  /* 0x000000d00400720c */ /* 0x000fe40003f46270 */
[----:B------:R-:W-:Y:S02]  /*e4c0*/  IADD3 R250, R250, 0xf9, RZ ;  /* 0x000000f9fafa7810 */ /* 0x000fe40007ffe0ff */
[----:B------:R-:W-:Y:S02]  /*e4d0*/  FSEL R113, R121, -INF , !P6 ;  /* 0xff80000079717808 */ /* 0x000fe40007000000 */
[----:B------:R-:W-:Y:S02]  /*e4e0*/  FSEL R115, R130, -INF , !P5 ;  /* 0xff80000082737808 */ /* 0x000fe40006800000 */
[----:B------:R-:W-:Y:S02]  /*e4f0*/  FSEL R123, R123, -INF , !P2 ;  /* 0xff8000007b7b7808 */ /* 0x000fe40005000000 */
[----:B------:R-:W-:-:S02]  /*e500*/  FSEL R121, R124, -INF , !P4 ;  /* 0xff8000007c797808 */ /* 0x000fc40006000000 */
[----:B------:R-:W-:Y:S02]  /*e510*/  FSEL R126, R126, -INF , !P1 ;  /* 0xff8000007e7e7808 */ /* 0x000fe40004800000 */
[-C--:B------:R-:W-:Y:S02]  /*e520*/  ISETP.GE.AND P6, PT, R9, R209.reuse, PT ;  /* 0x000000d10900720c */ /* 0x080fe40003fc6270 */
[CC--:B------:R-:W-:Y:S02]  /*e530*/  ISETP.GE.AND P5, PT, R5.reuse, R209.reuse, PT ;  /* 0x000000d10500720c */ /* 0x0c0fe40003fa6270 */
[-C--:B------:R-:W-:Y:S02]  /*e540*/  ISETP.GE.AND P2, PT, R5, R208.reuse, PT ;  /* 0x000000d00500720c */ /* 0x080fe40003f46270 */
[C---:B------:R-:W-:Y:S02]  /*e550*/  ISETP.GE.AND P4, PT, R250.reuse, R209, PT ;  /* 0x000000d1fa00720c */ /* 0x040fe40003f86270 */
[----:B------:R-:W-:-:S02]  /*e560*/  ISETP.GE.AND P1, PT, R250, R208, PT ;  /* 0x000000d0fa00720c */ /* 0x000fc40003f26270 */
[----:B------:R-:W-:Y:S02]  /*e570*/  FSEL R120, R120, -INF , !P6 ;  /* 0xff80000078787808 */ /* 0x000fe40007000000 */
[----:B------:R-:W-:Y:S02]  /*e580*/  FSEL R117, R117, -INF , !P4 ;  /* 0xff80000075757808 */ /* 0x000fe40006000000 */
[----:B------:R-:W-:Y:S02]  /*e590*/  FSEL R116, R116, -INF , !P5 ;  /* 0xff80000074747808 */ /* 0x000fe40006800000 */
[----:B------:R-:W-:Y:S02]  /*e5a0*/  FSEL R118, R118, -INF , !P2 ;  /* 0xff80000076767808 */ /* 0x000fe40005000000 */
[----:B------:R-:W-:Y:S01]  /*e5b0*/  FSEL R119, R119, -INF , !P1 ;  /* 0xff80000077777808 */ /* 0x000fe20004800000 */
[----:B------:R-:W-:Y:S05]  /*e5c0*/  @!P3 BRA `(.L_x_768) ;  /* 0x000011c00000b947 */ /* 0x000fea0003800000 */
[----:B------:R-:W-:Y:S02]  /*e5d0*/  PLOP3.LUT P1, PT, PT, PT, UP5, 0x80, 0x0 ;  /* 0x000000000000781c */ /* 0x000fe40003f2f058 */
[----:B------:R-:W-:-:S11]  /*e5e0*/  MOV R6, c[0x0][0x198] ;  /* 0x0000660000067a02 */ /* 0x000fd60000000f00 */
[----:B------:R-:W-:Y:S05]  /*e5f0*/  @!P1 BRA `(.L_x_769) ;  /* 0x0000049000009947 */ /* 0x000fea0003800000 */
[----:B------:R-:W-:Y:S01]  /*e600*/  IABS R4, c[0x0][0x2d0] ;  /* 0x0000b40000047a13 */ /* 0x000fe20000000000 */
[----:B------:R-:W-:Y:S01]  /*e610*/  UIADD3 UR12, UR4, -0x100, URZ ;  /* 0xffffff00040c7890 */ /* 0x000fe2000fffe03f */
[----:B------:R-:W-:Y:S01]  /*e620*/  IABS R5, UR4 ;  /* 0x0000000400057c13 */ /* 0x000fe20008000000 */
[----:B------:R-:W-:Y:S02]  /*e630*/  UMOV UR24, URZ ;  /* 0x0000003f00187c82 */ /* 0x000fe40008000000 */
[----:B------:R-:W-:Y:S01]  /*e640*/  IMAD.MOV.U32 R8, RZ, RZ, R4 ;  /* 0x000000ffff087224 */ /* 0x000fe200078e0004 */
[----:B------:R-:W1:Y:S01]  /*e650*/  R2UR UR9, R5 ;  /* 0x00000000050973c2 */ /* 0x000e6200000e0000 */
[----:B------:R-:W-:-:S05]  /*e660*/  IMAD.U32 R4, RZ, RZ, UR12 ;  /* 0x0000000cff047e24 */ /* 0x000fca000f8e00ff */
[----:B------:R-:W-:Y:S02]  /*e670*/  IABS R4, R4 ;  /* 0x0000000400047213 */ /* 0x000fe40000000000 */
[----:B------:R-:W2:Y:S08]  /*e680*/  R2UR UR5, R8 ;  /* 0x00000000080573c2 */ /* 0x000eb000000e0000 */
[----:B------:R-:W3:Y:S01]  /*e690*/  R2UR UR7, R4 ;  /* 0x00000000040773c2 */ /* 0x000ee200000e0000 */
[----:B--2---:R-:W2:Y:S08]  /*e6a0*/  I2F.RP R9, UR5 ;  /* 0x0000000500097d06 */ /* 0x004eb00008209400 */
[----:B--2---:R-:W2:Y:S02]  /*e6b0*/  MUFU.RCP R7, R9 ;  /* 0x0000000900077308 */ /* 0x004ea40000001000 */
[----:B--2---:R-:W-:-:S06]  /*e6c0*/  IADD3 R7, R7, 0xffffffe, RZ ;  /* 0x0ffffffe07077810 */ /* 0x004fcc0007ffe0ff */
[----:B------:R-:W2:Y:S02]  /*e6d0*/  F2I.FTZ.U32.TRUNC.NTZ R7, R7 ;  /* 0x0000000700077305 */ /* 0x000ea4000021f000 */
[----:B--2---:R-:W2:Y:S02]  /*e6e0*/  R2UR UR25, R7 ;  /* 0x00000000071973c2 */ /* 0x004ea400000e0000 */
[----:B--2---:R-:W-:-:S04]  /*e6f0*/  UIADD3 UR6, URZ, -UR25, URZ ;  /* 0x800000193f067290 */ /* 0x004fc8000fffe03f */
[----:B------:R-:W-:-:S04]  /*e700*/  UIMAD UR6, UR6, UR5, URZ ;  /* 0x00000005060672a4 */ /* 0x000fc8000f8e023f */
[----:B------:R-:W-:-:S04]  /*e710*/  UIMAD.WIDE.U32 UR26, UR25, UR6, UR24 ;  /* 0x00000006191a72a5 */ /* 0x000fc8000f8e0018 */
[----:B-1----:R-:W-:Y:S02]  /*e720*/  UIMAD.WIDE.U32 UR24, UR27, UR9, URZ ;  /* 0x000000091b1872a5 */ /* 0x002fe4000f8e003f */
[----:B---3--:R-:W-:Y:S02]  /*e730*/  UIMAD.WIDE.U32 UR26, UR27, UR7, URZ ;  /* 0x000000071b1a72a5 */ /* 0x008fe4000f8e003f */
        /* <DEDUP_REMOVED lines=48> */
[----:B------:R-:W-:-:S04]  /*ea40*/  IMAD R4, R4, c[0x0][0x180], RZ ;  /* 0x0000600004047a24 */ /* 0x000fc800078e02ff */
[----:B------:R-:W-:Y:S02]  /*ea50*/  IMAD R4, R5, c[0x0][0x184], R4 ;  /* 0x0000610005047a24 */ /* 0x000fe400078e0204 */
[----:B------:R-:W-:-:S03]  /*ea60*/  IMAD.MOV.U32 R5, RZ, RZ, R8 ;  /* 0x000000ffff057224 */ /* 0x000fc600078e0008 */
[----:B------:R-:W-:Y:S01]  /*ea70*/  IADD3 R4, R9, R4, RZ ;  /* 0x0000000409047210 */ /* 0x000fe20007ffe0ff */
[----:B------:R-:W-:Y:S05]  /*ea80*/  BRA `(.L_x_770) ;  /* 0x0000002000007947 */ /* 0x000fea0003800000 */
.L_x_769:
[----:B------:R-:W-:-:S04]  /*ea90*/  LEA R5, -R6, RZ, 0x8 ;  /* 0x000000ff06057211 */ /* 0x000fc800078e41ff */
[----:B------:R-:W-:Y:S02]  /*eaa0*/  SHF.R.S32.HI R4, RZ, 0x1f, R5 ;  /* 0x0000001fff047819 */ /* 0x000fe40000011405 */
.L_x_770:
[--C-:B------:R-:W-:Y:S01]  /*eab0*/  @!P0 IMAD.MOV.U32 R10, RZ, RZ, R202.reuse ;  /* 0x000000ffff0a8224 */ /* 0x100fe200078e00ca */
[C-C-:B------:R-:W-:Y:S01]  /*eac0*/  @!P0 IADD3 R8, P2, P1, R5.reuse, UR23, R202.reuse ;  /* 0x0000001705088c10 */ /* 0x140fe2000f95e0ca */
[--C-:B------:R-:W-:Y:S01]  /*ead0*/  @!P0 IMAD.MOV.U32 R11, RZ, RZ, R203.reuse ;  /* 0x000000ffff0b8224 */ /* 0x100fe200078e00cb */
[----:B------:R1:W-:Y:S01]  /*eae0*/  @P0 STS.128 [R244+0x2000], RZ ;  /* 0x002000fff4000388 */ /* 0x0003e20000000c00 */
[----:B------:R-:W-:Y:S01]  /*eaf0*/  @!P0 IMAD.MOV.U32 R13, RZ, RZ, c[0x0][0x19c] ;  /* 0x00006700ff0d8624 */ /* 0x000fe200078e00ff */
[--C-:B------:R-:W-:Y:S01]  /*eb00*/  @!P0 IADD3.X R7, R4, UR22, R203.reuse, P2, P1 ;  /* 0x0000001604078c10 */ /* 0x100fe200097e24cb */
[----:B------:R-:W-:Y:S01]  /*eb10*/  @!P0 IMAD.WIDE.U32 R14, R6, 0x50, R202 ;  /* 0x00000050060e8825 */ /* 0x000fe200078e00ca */
[----:B------:R-:W-:Y:S01]  /*eb20*/  @!P0 LEA R80, P3, R8, c[0x0][0x168], 0x1 ;  /* 0x00005a0008508a11 */ /* 0x000fe200078608ff */
[----:B------:R-:W-:Y:S02]  /*eb30*/  BSSY B0, `(.L_x_771) ;  /* 0x00000c2000007945 */ /* 0x000fe40003800000 */
[----:B------:R-:W-:Y:S01]  /*eb40*/  @!P0 IMAD.MOV.U32 R9, RZ, RZ, c[0x0][0x19c] ;  /* 0x00006700ff098624 */ /* 0x000fe200078e00ff */
[----:B------:R-:W-:Y:S01]  /*eb50*/  @!P0 IADD3 R14, P1, R5, R14, RZ ;  /* 0x0000000e050e8210 */ /* 0x000fe20007f3e0ff */
[----:B------:R-:W-:Y:S01]  /*eb60*/  @!P0 IMAD.WIDE.U32 R10, R6, 0x30, R10 ;  /* 0x00000030060a8825 */ /* 0x000fe200078e000a */
[----:B------:R-:W-:-:S03]  /*eb70*/  @!P0 LEA.HI.X R81, R8, c[0x0][0x16c], R7, 0x1, P3 ;  /* 0x00005b0008518a11 */ /* 0x000fc600018f0c07 */
[--C-:B------:R-:W-:Y:S01]  /*eb80*/  @!P0 IMAD.MOV.U32 R46, RZ, RZ, R202.reuse ;  /* 0x000000ffff2e8224 */ /* 0x100fe200078e00ca */
[----:B------:R-:W-:Y:S01]  /*eb90*/  @!P0 IADD3 R10, P2, R5, R10, RZ ;  /* 0x0000000a050a8210 */ /* 0x000fe20007f5e0ff */
[--C-:B------:R-:W-:Y:S02]  /*eba0*/  @!P0 IMAD.MOV.U32 R47, RZ, RZ, R203.reuse ;  /* 0x000000ffff2f8224 */ /* 0x100fe400078e00cb */
[----:B------:R-:W-:Y:S02]  /*ebb0*/  @!P0 IMAD.MOV.U32 R44, RZ, RZ, R202 ;  /* 0x000000ffff2c8224 */ /* 0x000fe400078e00ca */
[----:B------:R-:W-:Y:S02]  /*ebc0*/  @!P0 IMAD.MOV.U32 R45, RZ, RZ, R203 ;  /* 0x000000ffff2d8224 */ /* 0x000fe400078e00cb */
[----:B------:R-:W-:Y:S02]  /*ebd0*/  @!P0 IMAD R13, R13, 0x50, RZ ;  /* 0x000000500d0d8824 */ /* 0x000fe400078e02ff */
[----:B------:R-:W-:-:S02]  /*ebe0*/  @!P0 IMAD R9, R9, 0x30, RZ ;  /* 0x0000003009098824 */ /* 0x000fc400078e02ff */
[----:B------:R-:W-:Y:S01]  /*ebf0*/  @!P0 IMAD.WIDE.U32 R56, R6, 0x60, R46 ;  /* 0x0000006006388825 */ /* 0x000fe200078e002e */
[C---:B------:R-:W-:Y:S02]  /*ec00*/  @!P0 IADD3.X R13, R4.reuse, R13, R15, P1, !PT ;  /* 0x0000000d040d8210 */ /* 0x040fe40000ffe40f */
[----:B------:R-:W-:Y:S01]  /*ec10*/  @!P0 IADD3.X R9, R4, R9, R11, P2, !PT ;  /* 0x0000000904098210 */ /* 0x000fe200017fe40b */
[----:B------:R-:W-:Y:S01]  /*ec20*/  @!P0 IMAD.MOV.U32 R21, RZ, RZ, c[0x0][0x19c] ;  /* 0x00006700ff158624 */ /* 0x000fe200078e00ff */
[----:B------:R-:W-:Y:S01]  /*ec30*/  @!P0 IADD3 R16, P4, R5, R56, RZ ;  /* 0x0000003805108210 */ /* 0x000fe20007f9e0ff */
[----:B------:R-:W-:Y:S02]  /*ec40*/  @!P0 IMAD.MOV.U32 R18, RZ, RZ, R202 ;  /* 0x000000ffff128224 */ /* 0x000fe400078e00ca */
[----:B------:R-:W-:Y:S02]  /*ec50*/  @!P0 IMAD.MOV.U32 R19, RZ, RZ, R203 ;  /* 0x000000ffff138224 */ /* 0x000fe400078e00cb */
[----:B------:R-:W-:-:S04]  /*ec60*/  @!P0 IMAD.WIDE.U32 R46, R6, 0x90, R44 ;  /* 0x00000090062e8825 */ /* 0x000fc800078e002c */
[----:B------:R-:W-:Y:S01]  /*ec70*/  @!P0 IMAD.MOV.U32 R23, RZ, RZ, c[0x0][0x19c] ;  /* 0x00006700ff178624 */ /* 0x000fe200078e00ff */
[----:B------:R-:W-:Y:S01]  /*ec80*/  @!P0 IADD3 R22, P2, R5, R46, RZ ;  /* 0x0000002e05168210 */ /* 0x000fe20007f5e0ff */
[----:B------:R-:W-:-:S04]  /*ec90*/  @!P0 IMAD.WIDE.U32 R44, R6, 0xa0, R202 ;  /* 0x000000a0062c8825 */ /* 0x000fc800078e00ca */
[----:B------:R-:W-:Y:S01]  /*eca0*/  @!P0 IMAD.MOV.U32 R15, RZ, RZ, c[0x0][0x19c] ;  /* 0x00006700ff0f8624 */ /* 0x000fe200078e00ff */
[----:B------:R-:W-:Y:S01]  /*ecb0*/  @!P0 IADD3 R24, P1, R5, R44, RZ ;  /* 0x0000002c05188210 */ /* 0x000fe20007f3e0ff */
[----:B------:R-:W-:Y:S02]  /*ecc0*/  @!P0 IMAD.MOV.U32 R17, RZ, RZ, c[0x0][0x19c] ;  /* 0x00006700ff118624 */ /* 0x000fe400078e00ff */
[----:B------:R-:W-:-:S04]  /*ecd0*/  @!P0 IMAD.WIDE.U32 R18, R6, 0x70, R18 ;  /* 0x0000007006128825 */ /* 0x000fc800078e0012 */
[----:B------:R-:W-:Y:S01]  /*ece0*/  @!P0 IMAD R21, R21, 0x90, RZ ;  /* 0x0000009015158824 */ /* 0x000fe200078e02ff */
[----:B------:R-:W-:Y:S01]  /*ecf0*/  @!P0 IADD3 R18, P3, R5, R18, RZ ;  /* 0x0000001205128210 */ /* 0x000fe20007f7e0ff */
[----:B------:R-:W-:Y:S02]  /*ed00*/  @!P0 IMAD R23, R23, 0xa0, RZ ;  /* 0x000000a017178824 */ /* 0x000fe400078e02ff */
[----:B------:R-:W-:Y:S01]  /*ed10*/  @!P0 IMAD R15, R15, 0x60, RZ ;  /* 0x000000600f0f8824 */ /* 0x000fe200078e02ff */
[C---:B------:R-:W-:Y:S01]  /*ed20*/  @!P0 IADD3.X R21, R4.reuse, R21, R47, P2, !PT ;  /* 0x0000001504158210 */ /* 0x040fe200017fe42f */
[----:B------:R-:W-:Y:S01]  /*ed30*/  @!P0 IMAD R17, R17, 0x70, RZ ;  /* 0x0000007011118824 */ /* 0x000fe200078e02ff */
[C---:B------:R-:W-:Y:S01]  /*ed40*/  @!P0 IADD3.X R23, R4.reuse, R23, R45, P1, !PT ;  /* 0x0000001704178210 */ /* 0x040fe20000ffe42d */
[--C-:B------:R-:W-:Y:S01]  /*ed50*/  @!P0 IMAD.MOV.U32 R46, RZ, RZ, R202.reuse ;  /* 0x000000ffff2e8224 */ /* 0x100fe200078e00ca */
[C---:B------:R-:W-:Y:S01]  /*ed60*/  @!P0 IADD3.X R15, R4.reuse, R15, R57, P4, !PT ;  /* 0x0000000f040f8210 */ /* 0x040fe200027fe439 */
[----:B------:R-:W-:Y:S01]  /*ed70*/  @!P0 IMAD.MOV.U32 R47, RZ, RZ, R203 ;  /* 0x000000ffff2f8224 */ /* 0x000fe200078e00cb */
[----:B------:R-:W-:Y:S01]  /*ed80*/  @!P0 IADD3.X R17, R4, R17, R19, P3, !PT ;  /* 0x0000001104118210 */ /* 0x000fe20001ffe413 */
[----:B------:R-:W-:-:S02]  /*ed90*/  @!P0 IMAD.MOV.U32 R44, RZ, RZ, R202 ;  /* 0x000000ffff2c8224 */ /* 0x000fc400078e00ca */
[--C-:B------:R-:W-:Y:S02]  /*eda0*/  @!P0 IMAD.MOV.U32 R45, RZ, RZ, R203.reuse ;  /* 0x000000ffff2d8224 */ /* 0x100fe400078e00cb */
[----:B------:R-:W-:Y:S02]  /*edb0*/  @!P0 IMAD.MOV.U32 R19, RZ, RZ, c[0x0][0x19c] ;  /* 0x00006700ff138624 */ /* 0x000fe400078e00ff */
[----:B------:R-:W-:Y:S02]  /*edc0*/  @!P0 IMAD.MOV.U32 R56, RZ, RZ, R202 ;  /* 0x000000ffff388224 */ /* 0x000fe400078e00ca */
[----:B------:R-:W-:Y:S02]  /*edd0*/  @!P0 IMAD.MOV.U32 R57, RZ, RZ, R203 ;  /* 0x000000ffff398224 */ /* 0x000fe400078e00cb */
[----:B------:R-:W-:-:S04]  /*ede0*/  @!P0 IMAD.WIDE.U32 R176, R6, 0xc0, R46 ;  /* 0x000000c006b08825 */ /* 0x000fc800078e002e */
[----:B------:R-:W-:Y:S01]  /*edf0*/  @!P0 IMAD.MOV.U32 R11, RZ, RZ, c[0x0][0x19c] ;  /* 0x00006700ff0b8624 */ /* 0x000fe200078e00ff */
[----:B------:R-:W-:Y:S01]  /*ee00*/  @!P0 IADD3 R47, P3, R5, R176, RZ ;  /* 0x000000b0052f8210 */ /* 0x000fe20007f7e0ff */
[----:B------:R-:W-:-:S04]  /*ee10*/  @!P0 IMAD.WIDE.U32 R82, R6, 0xd0, R44 ;  /* 0x000000d006528825 */ /* 0x000fc800078e002c */
[----:B------:R-:W-:Y:S02]  /*ee20*/  @!P0 IMAD.MOV.U32 R7, RZ, RZ, c[0x0][0x19c] ;  /* 0x00006700ff078624 */ /* 0x000fe400078e00ff */
[----:B------:R-:W-:-:S04]  /*ee30*/  @!P0 IMAD.WIDE.U32 R62, R6, 0xe0, R202 ;  /* 0x000000e0063e8825 */ /* 0x000fc800078e00ca */
[----:B------:R-:W-:Y:S01]  /*ee40*/  @!P0 IMAD.MOV.U32 R61, RZ, RZ, c[0x0][0x19c] ;  /* 0x00006700ff3d8624 */ /* 0x000fe200078e00ff */
[C---:B------:R-:W-:Y:S01]  /*ee50*/  @!P0 IADD3 R59, P1, R5.reuse, R62, RZ ;  /* 0x0000003e053b8210 */ /* 0x040fe20007f3e0ff */
[----:B------:R-:W-:Y:S01]  /*ee60*/  @!P0 IMAD.WIDE.U32 R180, R6, 0xb0, R56 ;  /* 0x000000b006b48825 */ /* 0x000fe200078e0038 */
[----:B------:R-:W-:-:S03]  /*ee70*/  @!P0 IADD3 R57, P2, R5, R82, RZ ;  /* 0x0000005205398210 */ /* 0x000fc60007f5e0ff */
[----:B------:R-:W-:Y:S01]  /*ee80*/  @!P0 IMAD R19, R19, 0xc0, RZ ;  /* 0x000000c013138824 */ /* 0x000fe200078e02ff */
[----:B------:R-:W-:Y:S01]  /*ee90*/  @!P0 IADD3 R45, P4, R5, R180, RZ ;  /* 0x000000b4052d8210 */ /* 0x000fe20007f9e0ff */
[----:B------:R-:W-:Y:S02]  /*eea0*/  @!P0 IMAD R11, R11, 0xd0, RZ ;  /* 0x000000d00b0b8824 */ /* 0x000fe400078e02ff */
[----:B------:R-:W-:Y:S01]  /*eeb0*/  @!P0 IMAD R7, R7, 0xe0, RZ ;  /* 0x000000e007078824 */ /* 0x000fe200078e02ff */
[C---:B------:R-:W-:Y:S01]  /*eec0*/  @!P0 IADD3.X R28, R4.reuse, R19, R177, P3, !PT ;  /* 0x00000013041c8210 */ /* 0x040fe20001ffe4b1 */
[----:B------:R-:W-:Y:S01]  /*eed0*/  @!P0 IMAD R61, R61, 0xb0, RZ ;  /* 0x000000b03d3d8824 */ /* 0x000fe200078e02ff */
[----:B------:R-:W-:Y:S01]  /*eee0*/  @!P0 IADD3.X R30, R4, R11, R83, P2, !PT ;  /* 0x0000000b041e8210 */ /* 0x000fe200017fe453 */
[----:B------:R-:W-:Y:S01]  /*eef0*/  @!P0 IMAD.MOV.U32 R19, RZ, RZ, c[0x0][0x19c] ;  /* 0x00006700ff138624 */ /* 0x000fe200078e00ff */
[----:B------:R-:W-:Y:S01]  /*ef00*/  @!P0 LEA R20, P2, R6, R202, 0x7 ;  /* 0x000000ca06148211 */ /* 0x000fe200078438ff */
[----:B------:R-:W-:Y:S01]  /*ef10*/  @!P0 IMAD.MOV.U32 R11, RZ, RZ, c[0x0][0x19c] ;  /* 0x00006700ff0b8624 */ /* 0x000fe200078e00ff */
[C---:B------:R-:W-:Y:S01]  /*ef20*/  @!P0 IADD3.X R32, R4.reuse, R7, R63, P1, !PT ;  /* 0x0000000704208210 */ /* 0x040fe20000ffe43f */
[----:B------:R-:W-:Y:S01]  /*ef30*/  @!P0 IMAD.MOV.U32 R7, RZ, RZ, c[0x0][0x19c] ;  /* 0x00006700ff078624 */ /* 0x000fe200078e00ff */
[----:B------:R-:W-:-:S02]  /*ef40*/  @!P0 IADD3.X R26, R4, R61, R181, P4, !PT ;  /* 0x0000003d041a8210 */ /* 0x000fc400027fe4b5 */
[C---:B------:R-:W-:Y:S02]  /*ef50*/  @!P0 LEA R8, P4, R6.reuse, R202, 0x5 ;  /* 0x000000ca06088211 */ /* 0x040fe400078828ff */
[-C--:B------:R-:W-:Y:S02]  /*ef60*/  @!P0 LEA.HI.X R19, R6, R203.reuse, R19, 0x7, P2 ;  /* 0x000000cb06138211 */ /* 0x080fe400010f3c13 */
[----:B------:R-:W-:Y:S02]  /*ef70*/  LEA R252, P1, R202, c[0x0][0x168], 0x1 ;  /* 0x00005a00cafc7a11 */ /* 0x000fe400078208ff */
[C---:B------:R-:W-:Y:S02]  /*ef80*/  @!P0 IADD3 R20, P2, R5.reuse, R20, RZ ;  /* 0x0000001405148210 */ /* 0x040fe40007f5e0ff */
[C---:B------:R-:W-:Y:S02]  /*ef90*/  @!P0 LEA R12, P3, R6.reuse, R202, 0x6 ;  /* 0x000000ca060c8211 */ /* 0x040fe400078630ff */
[----:B------:R-:W-:Y:S01]  /*efa0*/  @!P0 LEA.HI.X R7, R6, R203, R7, 0x5, P4 ;  /* 0x000000cb06078211 */ /* 0x000fe200020f2c07 */
[----:B------:R-:W-:Y:S01]  /*efb0*/  @!P0 IMAD.X R19, R4, 0x1, R19, P2 ;  /* 0x0000000104138824 */ /* 0x000fe200010e0613 */
[----:B------:R-:W-:-:S02]  /*efc0*/  @!P0 IADD3 R8, P4, R5, R8, RZ ;  /* 0x0000000805088210 */ /* 0x000fc40007f9e0ff */
[----:B------:R-:W-:Y:S02]  /*efd0*/  LEA.HI.X R251, R202, c[0x0][0x16c], R203, 0x1, P1 ;  /* 0x00005b00cafb7a11 */ /* 0x000fe400008f0ccb */
[C---:B------:R-:W-:Y:S01]  /*efe0*/  @!P0 LEA R82, P1, R5.reuse, R252, 0x1 ;  /* 0x000000fc05528211 */ /* 0x040fe200078208ff */
[----:B------:R-:W-:Y:S01]  /*eff0*/  @!P0 IMAD.X R7, R4, 0x1, R7, P4 ;  /* 0x0000000104078824 */ /* 0x000fe200020e0607 */
[----:B------:R-:W-:Y:S02]  /*f000*/  @!P0 LEA.HI.X R11, R6, R203, R11, 0x6, P3 ;  /* 0x000000cb060b8211 */ /* 0x000fe400018f340b */
[----:B------:R-:W-:Y:S02]  /*f010*/  @!P0 LEA R176, P2, R20, c[0x0][0x168], 0x1 ;  /* 0x00005a0014b08a11 */ /* 0x000fe400078408ff */
[----:B------:R-:W-:Y:S02]  /*f020*/  @!P0 IADD3 R12, P3, R5, R12, RZ ;  /* 0x0000000c050c8210 */ /* 0x000fe40007f7e0ff */
[----:B------:R-:W-:-:S02]  /*f030*/  @!P0 LEA R62, P4, R8, c[0x0][0x168], 0x1 ;  /* 0x00005a00083e8a11 */ /* 0x000fc400078808ff */
[----:B------:R-:W-:Y:S01]  /*f040*/  @!P0 LEA.HI.X R83, R5, R251, R4, 0x1, P1 ;  /* 0x000000fb05538211 */ /* 0x000fe200008f0c04 */
[----:B------:R-:W-:Y:S01]  /*f050*/  @!P0 IMAD.X R11, R4, 0x1, R11, P3 ;  /* 0x00000001040b8824 */ /* 0x000fe200018e060b */
[----:B------:R-:W-:Y:S02]  /*f060*/  @!P0 LEA.HI.X R177, R20, c[0x0][0x16c], R19, 0x1, P2 ;  /* 0x00005b0014b18a11 */ /* 0x000fe400010f0c13 */
[----:B------:R-:W-:Y:S01]  /*f070*/  @!P0 LEA R180, P2, R10, c[0x0][0x168], 0x1 ;  /* 0x00005a000ab48a11 */ /* 0x000fe200078408ff */
[----:B------:R-:W-:Y:S01]  /*f080*/  @!PT LDS RZ, [RZ] ;  /* 0x00000000fffff984 */ /* 0x000fe20000000800 */
[----:B------:R-:W-:Y:S01]  /*f090*/  @!PT LDS RZ, [RZ] ;  /* 0x00000000fffff984 */ /* 0x000fe20000000800 */
[----:B------:R-:W-:Y:S01]  /*f0a0*/  @!PT LDS RZ, [RZ] ;  /* 0x00000000fffff984 */ /* 0x000fe20000000800 */
[----:B------:R1:W-:Y:S01]  /*f0b0*/  @!P0 LDGSTS.E.BYPASS.LTC128B.128 [R244+0x2000], [R82.64] ;  /* 0x0200000052f48fae */ /* 0x0003e2000b901d54 */
[----:B------:R-:W-:Y:S02]  /*f0c0*/  @!P0 LEA R60, P3, R12, c[0x0][0x168], 0x1 ;  /* 0x00005a000c3c8a11 */ /* 0x000fe400078608ff */
[----:B------:R-:W-:Y:S01]  /*f0d0*/  @!P0 LEA.HI.X R63, R8, c[0x0][0x16c], R7, 0x1, P4 ;  /* 0x00005b00083f8a11 */ /* 0x000fe200020f0c07 */
        /* <DEDUP_REMOVED lines=28> */
[----:B------:R-:W-:-:S02]  /*f2a0*/  @!P0 LEA.HI.X R11, R24, c[0x0][0x16c], R23, 0x1, P1 ;  /* 0x00005b00180b8a11 */ /* 0x000fc400008f0c17 */
        /* <DEDUP_REMOVED lines=14> */
[----:B------:R-:W-:-:S02]  /*f390*/  @!P0 LEA.HI.X R19, R57, c[0x0][0x16c], R30, 0x1, P2 ;  /* 0x00005b0039138a11 */ /* 0x000fc400010f0c1e */
        /* <DEDUP_REMOVED lines=48> */
[----:B------:R-:W-:Y:S01]  /*f6a0*/  IMAD.WIDE.U32 R202, R6, 0xf0, R202 ;  /* 0x000000f006ca7825 */ /* 0x000fe200078e00ca */
[----:B------:R-:W-:-:S02]  /*f6b0*/  ULDC UR4, c[0x0][0x19c] ;  /* 0x0000670000047ab9 */ /* 0x000fc40000000800 */
[----:B------:R-:W-:Y:S02]  /*f6c0*/  UIMAD UR4, UR4, 0xf0, URZ ;  /* 0x000000f0040478a4 */ /* 0x000fe4000f8e023f */
[----:B------:R-:W-:-:S04]  /*f6d0*/  IADD3 R7, P0, R5, R202, RZ ;  /* 0x000000ca05077210 */ /* 0x000fc80007f1e0ff */
[----:B------:R-:W-:Y:S02]  /*f6e0*/  IADD3.X R6, R4, UR4, R203, P0, !PT ;  /* 0x0000000404067c10 */ /* 0x000fe400087fe4cb */
[----:B-1----:R-:W-:-:S04]  /*f6f0*/  LEA R8, P0, R7, c[0x0][0x168], 0x1 ;  /* 0x00005a0007087a11 */ /* 0x002fc800078008ff */
[----:B------:R-:W-:-:S05]  /*f700*/  LEA.HI.X R9, R7, c[0x0][0x16c], R6, 0x1, P0 ;  /* 0x00005b0007097a11 */ /* 0x000fca00000f0c06 */
[----:B------:R-:W-:Y:S01]  /*f710*/  @!PT LDS RZ, [RZ] ;  /* 0x00000000fffff984 */ /* 0x000fe20000000800 */
[----:B------:R-:W-:Y:S01]  /*f720*/  @!PT LDS RZ, [RZ] ;  /* 0x00000000fffff984 */ /* 0x000fe20000000800 */
[----:B------:R-:W-:Y:S01]  /*f730*/  @!PT LDS RZ, [RZ] ;  /* 0x00000000fffff984 */ /* 0x000fe20000000800 */
[----:B------:R1:W-:Y:S04]  /*f740*/  LDGSTS.E.BYPASS.LTC128B.128 [R244+0x9800], [R8.64] ;  /* 0x0980000008f47fae */ /* 0x0003e8000b901d54 */
.L_x_772:
[----:B------:R-:W-:Y:S05]  /*f750*/  BSYNC B0 ;  /* 0x0000000000007941 */ /* 0x000fea0003800000 */
.L_x_771:
[----:B------:R-:W0:Y:S01]  /*f760*/  LDGDEPBAR ;  /* 0x00000000000079af */ /* 0x000e220000000000 */
[----:B------:R-:W-:-:S04]  /*f770*/  LEA R252, P0, R5, R252, 0x1 ;  /* 0x000000fc05fc7211 */ /* 0x000fc800078008ff */
[----:B------:R-:W-:Y:S02]  /*f780*/  LEA.HI.X R251, R5, R251, R4, 0x1, P0 ;  /* 0x000000fb05fb7211 */ /* 0x000fe400000f0c04 */
.L_x_768:
[----:B-1----:R-:W2:Y:S04]  /*f790*/  LDL.LU R10, [R1+0xc] ;  /* 0x00000c00010a7983 */ /* 0x002ea80000300800 */
[----:B------:R-:W3:Y:S01]  /*f7a0*/  LDL.LU R82, [R1+0x8] ;  /* 0x0000080001527983 */ /* 0x000ee20000300800 */
[----:B------:R-:W-:Y:S02]  /*f7b0*/  FMNMX.FTZ R5, R2, R27, !PT ;  /* 0x0000001b02057209 */ /* 0x000fe40007810000 */
[----:B------:R-:W-:Y:S01]  /*f7c0*/  FMNMX.FTZ R7, R0, R29, !PT ;  /* 0x0000001d00077209 */ /* 0x000fe20007810000 */
[----:B------:R-:W4:Y:S01]  /*f7d0*/  LDL.LU R8, [R1] ;  /* 0x0000000001087983 */ /* 0x000f220000300800 */
[----:B------:R-:W-:Y:S02]  /*f7e0*/  FMNMX.FTZ R4, R248, R5, !PT ;  /* 0x00000005f8047209 */ /* 0x000fe40007810000 */
[----:B------:R-:W-:Y:S01]  /*f7f0*/  FMNMX.FTZ R7, R220, R7, !PT ;  /* 0x00000007dc077209 */ /* 0x000fe20007810000 */
[----:B------:R-:W5:Y:S01]  /*f800*/  LDL.LU R9, [R1+0x4] ;  /* 0x0000040001097983 */ /* 0x000f620000300800 */
[----:B------:R-:W-:-:S03]  /*f810*/  FMNMX.FTZ R5, R35, R4, !PT ;  /* 0x0000000423057209 */ /* 0x000fc60007810000 */
[----:B------:R-:W-:Y:S01]  /*f820*/  LDSM.16.MT88.4 R16, [R237+0xa000] ;  /* 0x00a00000ed10783b */ /* 0x000fe20000004200 */
[----:B------:R-:W-:-:S03]  /*f830*/  FMNMX.FTZ R4, R222, R5, !PT ;  /* 0x00000005de047209 */ /* 0x000fc60007810000 */
[----:B------:R-:W-:Y:S01]  /*f840*/  LDSM.16.MT88.4 R20, [R234+0xa000] ;  /* 0x00a00000ea14783b */ /* 0x000fe20000004200 */
[----:B------:R-:W-:-:S03]  /*f850*/  FMNMX.FTZ R5, R31, R4, !PT ;  /* 0x000000041f057209 */ /* 0x000fc60007810000 */
[----:B------:R-:W-:Y:S01]  /*f860*/  LDSM.16.MT88.4 R44, [R237+0xa800] ;  /* 0x00a80000ed2c783b */ /* 0x000fe20000004200 */
[----:B------:R-:W-:-:S03]  /*f870*/  FMNMX.FTZ R4, R212, R5, !PT ;  /* 0x00000005d4047209 */ /* 0x000fc60007810000 */
[----:B------:R-:W-:Y:S01]  /*f880*/  LDSM.16.MT88.4 R56, [R235+0xa800] ;  /* 0x00a80000eb38783b */ /* 0x000fe20000004200 */
[----:B------:R-:W-:-:S04]  /*f890*/  FMNMX.FTZ R4, R25, R4, !PT ;  /* 0x0000000419047209 */ /* 0x000fc80007810000 */
[----:B------:R-:W-:-:S04]  /*f8a0*/  FMNMX.FTZ R5, R77, R4, !PT ;  /* 0x000000044d057209 */ /* 0x000fc80007810000 */
[----:B------:R-:W-:-:S04]  /*f8b0*/  FMNMX.FTZ R6, R76, R5, !PT ;  /* 0x000000054c067209 */ /* 0x000fc80007810000 */
[----:B------:R-:W-:Y:S02]  /*f8c0*/  FMNMX.FTZ R6, R245, R6, !PT ;  /* 0x00000006f5067209 */ /* 0x000fe40007810000 */
[----:B--2---:R-:W-:-:S04]  /*f8d0*/  FMNMX.FTZ R7, R10, R7, !PT ;  /* 0x000000070a077209 */ /* 0x004fc80007810000 */
[----:B------:R-:W-:Y:S02]  /*f8e0*/  FMNMX.FTZ R4, R218, R7, !PT ;  /* 0x00000007da047209 */ /* 0x000fe40007810000 */
[----:B---3--:R-:W-:Y:S02]  /*f8f0*/  FMNMX.FTZ R6, R82, R6, !PT ;  /* 0x0000000652067209 */ /* 0x008fe40007810000 */
        /* <DEDUP_REMOVED lines=45> */
[----:B-----5:R-:W-:-:S02]  /*fbd0*/  MOV R80, R9 ;  /* 0x0000000900507202 */ /* 0x020fc40000000f00 */
        /* <DEDUP_REMOVED lines=15> */
[----:B----4-:R-:W-:Y:S02]  /*fcd0*/  MOV R81, R8 ;  /* 0x0000000800517202 */ /* 0x010fe40000000f00 */
        /* <DEDUP_REMOVED lines=49> */
[----:B------:R-:W-:Y:S01]  /*fff0*/  MOV R208, R81 ;  /* 0x0000005100d07202 */ /* 0x000fe20000000f00 */
[----:B------:R-:W1:Y:S01]  /*10000*/  SHFL.BFLY PT, R4, R7, 0x2, 0x1f ;  /* 0x0c401f0007047f89 */ /* 0x000e6200000e0000 */
[----:B------:R-:W-:-:S02]  /*10010*/  FMNMX.FTZ R6, R122, R5, !PT ;  /* 0x000000057a067209 */ /* 0x000fc40007810000 */
[----:B------:R-:W-:Y:S02]  /*10020*/  MOV R209, R80 ;  /* 0x0000005000d17202 */ /* 0x000fe40000000f00 */
[----:B------:R-:W-:-:S04]  /*10030*/  FMNMX.FTZ R5, R123, R6, !PT ;  /* 0x000000067b057209 */ /* 0x000fc80007810000 */
[----:B------:R-:W-:-:S04]  /*10040*/  FMNMX.FTZ R6, R118, R5, !PT ;  /* 0x0000000576067209 */ /* 0x000fc80007810000 */
[----:B------:R-:W-:-:S05]  /*10050*/  FMNMX.FTZ R6, R119, R6, !PT ;  /* 0x0000000677067209 */ /* 0x000fca0007810000 */
[----:B------:R-:W2:Y:S01]  /*10060*/  SHFL.BFLY PT, R5, R6, 0x2, 0x1f ;  /* 0x0c401f0006057f89 */ /* 0x000ea200000e0000 */
[----:B-1----:R-:W-:-:S05]  /*10070*/  FMNMX.FTZ R4, R7, R4, !PT ;  /* 0x0000000407047209 */ /* 0x002fca0007810000 */
[----:B------:R-:W1:Y:S01]  /*10080*/  SHFL.BFLY PT, R183, R4, 0x1, 0x1f ;  /* 0x0c201f0004b77f89 */ /* 0x000e6200000e0000 */
[----:B--2---:R-:W-:-:S05]  /*10090*/  FMNMX.FTZ R5, R6, R5, !PT ;  /* 0x0000000506057209 */ /* 0x004fca0007810000 */
[----:B------:R-:W2:Y:S01]  /*100a0*/  SHFL.BFLY PT, R182, R5, 0x1, 0x1f ;  /* 0x0c201f0005b67f89 */ /* 0x000ea200000e0000 */
[----:B-1----:R-:W-:-:S04]  /*100b0*/  FMNMX.FTZ R183, R4, R183, !PT ;  /* 0x000000b704b77209 */ /* 0x002fc80007810000 */
[C---:B------:R-:W-:Y:S01]  /*100c0*/  FSETP.NEU.FTZ.AND P1, PT, R183.reuse, -INF , PT ;  /* 0xff800000b700780b */ /* 0x040fe20003f3d000 */
[----:B------:R-:W-:-:S05]  /*100d0*/  FMUL.FTZ R180, R183, c[0x0][0x23c] ;  /* 0x00008f00b7b47a20 */ /* 0x000fca0000410000 */
[----:B------:R-:W-:-:S05]  /*100e0*/  FSEL R180, R180, RZ, P1 ;  /* 0x000000ffb4b47208 */ /* 0x000fca0000800000 */
[--C-:B------:R-:W-:Y:S02]  /*100f0*/  FFMA.FTZ R181, R27, c[0x0][0x23c], -R180.reuse ;  /* 0x00008f001bb57a23 */ /* 0x100fe400000108b4 */
[--C-:B------:R-:W-:Y:S01]  /*10100*/  FFMA.FTZ R176, R248, c[0x0][0x23c], -R180.reuse ;  /* 0x00008f00f8b07a23 */ /* 0x100fe200000108b4 */
[----:B--2---:R-:W-:Y:S01]  /*10110*/  FMNMX.FTZ R182, R5, R182, !PT ;  /* 0x000000b605b67209 */ /* 0x004fe20007810000 */
[--C-:B------:R-:W-:Y:S01]  /*10120*/  FFMA.FTZ R179, R35, c[0x0][0x23c], -R180.reuse ;  /* 0x00008f0023b37a23 */ /* 0x100fe200000108b4 */
[----:B------:R-:W-:Y:S01]  /*10130*/  FSEL R5, R183, RZ, P1 ;  /* 0x000000ffb7057208 */ /* 0x000fe20000800000 */
[--C-:B------:R-:W-:Y:S01]  /*10140*/  FFMA.FTZ R166, R222, c[0x0][0x23c], -R180.reuse ;  /* 0x00008f00dea67a23 */ /* 0x100fe200000108b4 */
[C---:B------:R-:W-:Y:S01]  /*10150*/  FSETP.NEU.FTZ.AND P0, PT, R182.reuse, -INF , PT ;  /* 0xff800000b600780b */ /* 0x040fe20003f1d000 */
[----:B------:R-:W-:Y:S01]  /*10160*/  FMUL.FTZ R130, R182, c[0x0][0x23c] ;  /* 0x00008f00b6827a20 */ /* 0x000fe20000410000 */
[----:B------:R-:W-:Y:S01]  /*10170*/  MUFU.EX2 R181, R181 ;  /* 0x000000b500b57308 */ /* 0x000fe20000000800 */
[----:B------:R-:W-:Y:S01]  /*10180*/  FADD.FTZ R2, R2, -R5 ;  /* 0x8000000502027221 */ /* 0x000fe20000010000 */
[----:B------:R-:W-:Y:S01]  /*10190*/  FSEL R5, R182, RZ, P0 ;  /* 0x000000ffb6057208 */ /* 0x000fe20000000000 */
[----:B------:R-:W-:Y:S01]  /*101a0*/  FFMA.FTZ R28, R25, c[0x0][0x23c], -R180 ;  /* 0x00008f00191c7a23 */ /* 0x000fe200000108b4 */
[----:B------:R-:W-:Y:S01]  /*101b0*/  FSEL R130, R130, RZ, P0 ;  /* 0x000000ff82827208 */ /* 0x000fe20000000000 */
[----:B------:R-:W-:-:S02]  /*101c0*/  FMUL.FTZ R184, R2, c[0x0][0x23c] ;  /* 0x00008f0002b87a20 */ /* 0x000fc40000410000 */
[----:B------:R-:W-:Y:S01]  /*101d0*/  FADD.FTZ R5, R0, -R5 ;  /* 0x8000000500057221 */ /* 0x000fe20000010000 */
[----:B------:R-:W1:Y:S01]  /*101e0*/  MUFU.EX2 R176, R176 ;  /* 0x000000b000b07308 */ /* 0x000e620000000800 */
[--C-:B------:R-:W-:Y:S02]  /*101f0*/  FFMA.FTZ R177, R29, c[0x0][0x23c], -R130.reuse ;  /* 0x00008f001db17a23 */ /* 0x100fe40000010882 */
[--C-:B------:R-:W-:Y:S02]  /*10200*/  FFMA.FTZ R128, R220, c[0x0][0x23c], -R130.reuse ;  /* 0x00008f00dc807a23 */ /* 0x100fe40000010882 */
[--C-:B------:R-:W-:Y:S02]  /*10210*/  FFMA.FTZ R124, R10, c[0x0][0x23c], -R130.reuse ;  /* 0x00008f000a7c7a23 */ /* 0x100fe40000010882 */
[----:B------:R-:W-:Y:S01]  /*10220*/  FFMA.FTZ R185, R218, c[0x0][0x23c], -R130 ;  /* 0x00008f00dab97a23 */ /* 0x000fe20000010882 */
[----:B------:R-:W-:Y:S01]  /*10230*/  MUFU.EX2 R179, R179 ;  /* 0x000000b300b37308 */ /* 0x000fe20000000800 */
[----:B------:R-:W-:-:S02]  /*10240*/  FMUL.FTZ R2, R5, c[0x0][0x23c] ;  /* 0x00008f0005027a20 */ /* 0x000fc40000410000 */
[----:B------:R-:W2:Y:S01]  /*10250*/  LDSM.16.MT88.4 R4, [R235+0xa000] ;  /* 0x00a00000eb04783b */ /* 0x000ea20000004200 */
[----:B------:R-:W-:Y:S02]  /*10260*/  FFMA.FTZ R0, R31, c[0x0][0x23c], -R180 ;  /* 0x00008f001f007a23 */ /* 0x000fe400000108b4 */
[----:B------:R-:W-:Y:S02]  /*10270*/  FFMA.FTZ R3, R3, c[0x0][0x23c], -R130 ;  /* 0x00008f0003037a23 */ /* 0x000fe40000010882 */
[----:B------:R-:W3:Y:S01]  /*10280*/  MUFU.EX2 R166, R166 ;  /* 0x000000a600a67308 */ /* 0x000ee20000000800 */
[----:B-1----:R-:W-:Y:S01]  /*10290*/  F2FP.BF16.PACK_AB R8, R176, R181 ;  /* 0x000000b5b008723e */ /* 0x002fe200000010ff */
[--C-:B------:R-:W-:Y:S02]  /*102a0*/  FFMA.FTZ R53, R53, c[0x0][0x23c], -R180.reuse ;  /* 0x00008f0035357a23 */ /* 0x100fe400000108b4 */
[--C-:B------:R-:W-:Y:S02]  /*102b0*/  FFMA.FTZ R186, R71, c[0x0][0x23c], -R180.reuse ;  /* 0x00008f0047ba7a23 */ /* 0x100fe400000108b4 */
[----:B------:R-:W-:-:S02]  /*102c0*/  FFMA.FTZ R191, R191, c[0x0][0x23c], -R180 ;  /* 0x00008f00bfbf7a23 */ /* 0x000fc400000108b4 */
[----:B------:R-:W-:Y:S01]  /*102d0*/  MUFU.EX2 R177, R177 ;  /* 0x000000b100b17308 */ /* 0x000fe20000000800 */
[--C-:B------:R-:W-:Y:S02]  /*102e0*/  FFMA.FTZ R187, R187, c[0x0][0x23c], -R130.reuse ;  /* 0x00008f00bbbb7a23 */ /* 0x100fe40000010882 */
[----:B------:R-:W-:Y:S02]  /*102f0*/  FFMA.FTZ R189, R189, c[0x0][0x23c], -R130 ;  /* 0x00008f00bdbd7a23 */ /* 0x000fe40000010882 */
[----:B------:R-:W-:Y:S02]  /*10300*/  FFMA.FTZ R204, R91, c[0x0][0x23c], -R180 ;  /* 0x00008f005bcc7a23 */ /* 0x000fe400000108b4 */
[----:B------:R-:W-:Y:S01]  /*10310*/  FFMA.FTZ R206, R89, c[0x0][0x23c], -R130 ;  /* 0x00008f0059ce7a23 */ /* 0x000fe20000010882 */
[----:B------:R-:W1:Y:S01]  /*10320*/  MUFU.EX2 R128, R128 ;  /* 0x0000008000807308 */ /* 0x000e620000000800 */
[----:B---3--:R-:W-:Y:S01]  /*10330*/  F2FP.BF16.PACK_AB R10, R166, R179 ;  /* 0x000000b3a60a723e */ /* 0x008fe200000010ff */
[----:B------:R-:W-:-:S02]  /*10340*/  FFMA.FTZ R202, R75, c[0x0][0x23c], -R180 ;  /* 0x00008f004bca7a23 */ /* 0x000fc400000108b4 */
[--C-:B------:R-:W-:Y:S02]  /*10350*/  FFMA.FTZ R91, R42, c[0x0][0x23c], -R130.reuse ;  /* 0x00008f002a5b7a23 */ /* 0x100fe40000010882 */
[--C-:B------:R-:W-:Y:S02]  /*10360*/  FFMA.FTZ R84, R84, c[0x0][0x23c], -R130.reuse ;  /* 0x00008f0054547a23 */ /* 0x100fe40000010882 */
[----:B------:R-:W-:Y:S01]  /*10370*/  MUFU.EX2 R124, R124 ;  /* 0x0000007c007c7308 */ /* 0x000fe20000000800 */
[----:B------:R-:W-:Y:S02]  /*10380*/  FFMA.FTZ R89, R104, c[0x0][0x23c], -R130 ;  /* 0x00008f0068597a23 */ /* 0x000fe40000010882 */
[--C-:B------:R-:W-:Y:S02]  /*10390*/  FFMA.FTZ R203, R96, c[0x0][0x23c], -R180.reuse ;  /* 0x00008f0060cb7a23 */ /* 0x100fe400000108b4 */
[--C-:B------:R-:W-:Y:S02]  /*103a0*/  FFMA.FTZ R96, R99, c[0x0][0x23c], -R180.reuse ;  /* 0x00008f0063607a23 */ /* 0x100fe400000108b4 */
[----:B------:R-:W-:Y:S01]  /*103b0*/  FFMA.FTZ R99, R88, c[0x0][0x23c], -R180 ;  /* 0x00008f0058637a23 */ /* 0x000fe200000108b4 */
[----:B------:R-:W3:Y:S01]  /*103c0*/  MUFU.EX2 R185, R185 ;  /* 0x000000b900b97308 */ /* 0x000ee20000000800 */
[----:B-1----:R-:W-:Y:S01]  /*103d0*/  F2FP.BF16.PACK_AB R9, R128, R177 ;  /* 0x000000b18009723e */ /* 0x002fe200000010ff */
[----:B------:R-:W-:-:S02]  /*103e0*/  FFMA.FTZ R88, R95, c[0x0][0x23c], -R130 ;  /* 0x00008f005f587a23 */ /* 0x000fc40000010882 */
[----:B------:R-:W-:Y:S02]  /*103f0*/  FFMA.FTZ R95, R97, c[0x0][0x23c], -R130 ;  /* 0x00008f00615f7a23 */ /* 0x000fe40000010882 */
[----:B------:R-:W-:Y:S02]  /*10400*/  FFMA.FTZ R94, R94, c[0x0][0x23c], -R180 ;  /* 0x00008f005e5e7a23 */ /* 0x000fe400000108b4 */
[----:B------:R-:W1:Y:S01]  /*10410*/  MUFU.EX2 R184, R184 ;  /* 0x000000b800b87308 */ /* 0x000e620000000800 */
[--C-:B------:R-:W-:Y:S02]  /*10420*/  FFMA.FTZ R97, R100, c[0x0][0x23c], -R130.reuse ;  /* 0x00008f0064617a23 */ /* 0x100fe40000010882 */
[----:B------:R-:W-:Y:S02]  /*10430*/  FFMA.FTZ R90, R90, c[0x0][0x23c], -R130 ;  /* 0x00008f005a5a7a23 */ /* 0x000fe40000010882 */
[--C-:B------:R-:W-:Y:S02]  /*10440*/  FFMA.FTZ R100, R102, c[0x0][0x23c], -R180.reuse ;  /* 0x00008f0066647a23 */ /* 0x100fe400000108b4 */
[----:B------:R-:W-:Y:S01]  /*10450*/  FFMA.FTZ R205, R92, c[0x0][0x23c], -R180 ;  /* 0x00008f005ccd7a23 */ /* 0x000fe200000108b4 */
[----:B------:R-:W4:Y:S01]  /*10460*/  MUFU.EX2 R2, R2 ;  /* 0x0000000200027308 */ /* 0x000f220000000800 */
[----:B---3--:R-:W-:Y:S01]  /*10470*/  F2FP.BF16.PACK_AB R11, R185, R124 ;  /* 0x0000007cb90b723e */ /* 0x008fe200000010ff */
[----:B------:R-:W-:-:S02]  /*10480*/  FFMA.FTZ R102, R103, c[0x0][0x23c], -R130 ;  /* 0x00008f0067667a23 */ /* 0x000fc40000010882 */
[--C-:B------:R-:W-:Y:S02]  /*10490*/  FFMA.FTZ R92, R106, c[0x0][0x23c], -R180.reuse ;  /* 0x00008f006a5c7a23 */ /* 0x100fe400000108b4 */
[----:B------:R-:W-:Y:S02]  /*104a0*/  FFMA.FTZ R207, R72, c[0x0][0x23c], -R180 ;  /* 0x00008f0048cf7a23 */ /* 0x000fe400000108b4 */
[-C--:B-1----:R-:W-:Y:S01]  /*104b0*/  FMUL.FTZ R12, R160, R184.reuse ;  /* 0x000000b8a00c7220 */ /* 0x082fe20000410000 */
[----:B------:R-:W-:Y:S01]  /*104c0*/  MUFU.EX2 R0, R0 ;  /* 0x0000000000007308 */ /* 0x000fe20000000800 */
[-C--:B------:R-:W-:Y:S02]  /*104d0*/  FMUL.FTZ R13, R161, R184.reuse ;  /* 0x000000b8a10d7220 */ /* 0x080fe40000410000 */
[-C--:B------:R-:W-:Y:S02]  /*104e0*/  FMUL.FTZ R156, R156, R184.reuse ;  /* 0x000000b89c9c7220 */ /* 0x080fe40000410000 */
[----:B------:R-:W-:-:S02]  /*104f0*/  FMUL.FTZ R157, R157, R184 ;  /* 0x000000b89d9d7220 */ /* 0x000fc40000410000 */
[-C--:B----4-:R-:W-:Y:S01]  /*10500*/  FMUL.FTZ R14, R162, R2.reuse ;  /* 0x00000002a20e7220 */ /* 0x090fe20000410000 */
[----:B------:R-:W-:Y:S01]  /*10510*/  MUFU.EX2 R3, R3 ;  /* 0x0000000300037308 */ /* 0x000fe20000000800 */
[-C--:B------:R-:W-:Y:S02]  /*10520*/  FMUL.FTZ R15, R163, R2.reuse ;  /* 0x00000002a30f7220 */ /* 0x080fe40000410000 */
[-C--:B------:R-:W-:Y:S02]  /*10530*/  FMUL.FTZ R158, R158, R2.reuse ;  /* 0x000000029e9e7220 */ /* 0x080fe40000410000 */
[----:B------:R-:W-:Y:S02]  /*10540*/  FMUL.FTZ R159, R159, R2 ;  /* 0x000000029f9f7220 */ /* 0x000fe40000410000 */
[-C--:B------:R-:W-:Y:S01]  /*10550*/  FMUL.FTZ R24, R132, R184.reuse ;  /* 0x000000b884187220 */ /* 0x080fe20000410000 */
[----:B------:R-:W-:Y:S01]  /*10560*/  HMMA.16816.F32.BF16 R12, R8, R16, R12 ;  /* 0x00000010080c723c */ /* 0x000fe2000004180c */
[----:B------:R-:W-:Y:S01]  /*10570*/  FMUL.FTZ R25, R133, R184 ;  /* 0x000000b885197220 */ /* 0x000fe20000410000 */
[----:B------:R-:W-:Y:S01]  /*10580*/  MUFU.EX2 R53, R53 ;  /* 0x0000003500357308 */ /* 0x000fe20000000800 */
[----:B------:R-:W-:-:S02]  /*10590*/  FMUL.FTZ R26, R134, R2 ;  /* 0x00000002861a7220 */ /* 0x000fc40000410000 */
[----:B------:R-:W-:Y:S02]  /*105a0*/  FMUL.FTZ R27, R135, R2 ;  /* 0x00000002871b7220 */ /* 0x000fe40000410000 */
[-C--:B------:R-:W-:Y:S01]  /*105b0*/  FMUL.FTZ R136, R136, R184.reuse ;  /* 0x000000b888887220 */ /* 0x080fe20000410000 */
[C---:B------:R-:W-:Y:S01]  /*105c0*/  HMMA.16816.F32.BF16 R16, R8.reuse, R18, R156 ;  /* 0x000000120810723c */ /* 0x040fe2000004189c */
[----:B------:R-:W-:Y:S01]  /*105d0*/  FMUL.FTZ R137, R137, R184 ;  /* 0x000000b889897220 */ /* 0x000fe20000410000 */
[----:B------:R1:W-:Y:S01]  /*105e0*/  MUFU.EX2 R156, R28 ;  /* 0x0000001c009c7308 */ /* 0x0003e20000000800 */
[-C--:B------:R-:W-:Y:S02]  /*105f0*/  FMUL.FTZ R138, R138, R2.reuse ;  /* 0x000000028a8a7220 */ /* 0x080fe40000410000 */
[----:B------:R-:W-:Y:S02]  /*10600*/  FMUL.FTZ R139, R139, R2 ;  /* 0x000000028b8b7220 */ /* 0x000fe40000410000 */
[--C-:B------:R-:W-:Y:S01]  /*10610*/  FFMA.FTZ R161, R212, c[0x0][0x23c], -R180.reuse ;  /* 0x00008f00d4a17a23 */ /* 0x100fe200000108b4 */
[----:B--2---:R-:W-:Y:S01]  /*10620*/  HMMA.16816.F32.BF16 R24, R8, R4, R24 ;  /* 0x000000040818723c */ /* 0x004fe20000041818 */
[----:B------:R-:W-:Y:S01]  /*10630*/  FFMA.FTZ R133, R77, c[0x0][0x23c], -R180 ;  /* 0x00008f004d857a23 */ /* 0x000fe200000108b4 */
[----:B------:R-:W-:Y:S01]  /*10640*/  MUFU.EX2 R186, R186 ;  /* 0x000000ba00ba7308 */ /* 0x000fe20000000800 */
[----:B------:R-:W-:-:S02]  /*10650*/  FFMA.FTZ R132, R33, c[0x0][0x23c], -R130 ;  /* 0x00008f0021847a23 */ /* 0x000fc40000010882 */
[--C-:B------:R-:W-:Y:S02]  /*10660*/  FFMA.FTZ R135, R192, c[0x0][0x23c], -R130.reuse ;  /* 0x00008f00c0877a23 */ /* 0x100fe40000010882 */
[--C-:B------:R-:W-:Y:S01]  /*10670*/  FFMA.FTZ R134, R78, c[0x0][0x23c], -R130.reuse ;  /* 0x00008f004e867a23 */ /* 0x100fe20000010882 */
[----:B------:R-:W-:Y:S01]  /*10680*/  HMMA.16816.F32.BF16 R4, R8, R6, R136 ;  /* 0x000000060804723c */ /* 0x000fe20000041888 */
[-C--:B------:R-:W-:Y:S01]  /*10690*/  FMUL.FTZ R32, R152, R184.reuse ;  /* 0x000000b898207220 */ /* 0x080fe20000410000 */
[----:B-1----:R-:W1:Y:S01]  /*106a0*/  LDSM.16.MT88.4 R28, [R233+0xa000] ;  /* 0x00a00000e91c783b */ /* 0x002e620000004200 */
[----:B------:R-:W-:Y:S01]  /*106b0*/  FMUL.FTZ R33, R153, R184 ;  /* 0x000000b899217220 */ /* 0x000fe20000410000 */
[----:B------:R-:W-:Y:S01]  /*106c0*/  MUFU.EX2 R161, R161 ;  /* 0x000000a100a17308 */ /* 0x000fe20000000800 */
[----:B------:R-:W-:Y:S02]  /*106d0*/  FMUL.FTZ R34, R154, R2 ;  /* 0x000000029a227220 */ /* 0x000fe40000410000 */
[----:B------:R-:W-:-:S02]  /*106e0*/  FFMA.FTZ R137, R79, c[0x0][0x23c], -R130 ;  /* 0x00008f004f897a23 */ /* 0x000fc40000010882 */
[----:B------:R-:W-:Y:S02]  /*106f0*/  FMUL.FTZ R35, R155, R2 ;  /* 0x000000029b237220 */ /* 0x000fe40000410000 */
[-C--:B------:R-:W-:Y:S01]  /*10700*/  FMUL.FTZ R140, R140, R184.reuse ;  /* 0x000000b88c8c7220 */ /* 0x080fe20000410000 */
[----:B------:R-:W2:Y:S01]  /*10710*/  MUFU.EX2 R133, R133 ;  /* 0x0000008500857308 */ /* 0x000ea20000000800 */
[----:B------:R-:W-:Y:S02]  /*10720*/  FMUL.FTZ R141, R141, R184 ;  /* 0x000000b88d8d7220 */ /* 0x000fe40000410000 */
[-C--:B------:R-:W-:Y:S01]  /*10730*/  FMUL.FTZ R142, R142, R2.reuse ;  /* 0x000000028e8e7220 */ /* 0x080fe20000410000 */
[----:B------:R-:W-:Y:S01]  /*10740*/  HMMA.16816.F32.BF16 R32, R8, R20, R32 ;  /* 0x000000140820723c */ /* 0x000fe20000041820 */
[----:B------:R-:W-:Y:S02]  /*10750*/  FMUL.FTZ R143, R143, R2 ;  /* 0x000000028f8f7220 */ /* 0x000fe40000410000 */
[-C--:B------:R-:W-:Y:S01]  /*10760*/  FMUL.FTZ R60, R144, R184.reuse ;  /* 0x000000b8903c7220 */ /* 0x080fe20000410000 */
[----:B------:R-:W-:Y:S01]  /*10770*/  MUFU.EX2 R132, R132 ;  /* 0x0000008400847308 */ /* 0x000fe20000000800 */
[----:B------:R-:W-:-:S02]  /*10780*/  FMUL.FTZ R61, R145, R184 ;  /* 0x000000b8913d7220 */ /* 0x000fc40000410000 */
[-C--:B------:R-:W-:Y:S01]  /*10790*/  FMUL.FTZ R62, R146, R2.reuse ;  /* 0x00000002923e7220 */ /* 0x080fe20000410000 */
[----:B------:R-:W-:Y:S01]  /*107a0*/  HMMA.16816.F32.BF16 R20, R8, R22, R140 ;  /* 0x000000160814723c */ /* 0x000fe2000004188c */
[----:B------:R-:W-:Y:S02]  /*107b0*/  FMUL.FTZ R63, R147, R2 ;  /* 0x00000002933f7220 */ /* 0x000fe40000410000 */
[-C--:B------:R-:W-:Y:S01]  /*107c0*/  FMUL.FTZ R148, R148, R184.reuse ;  /* 0x000000b894947220 */ /* 0x080fe20000410000 */
[----:B------:R-:W3:Y:S01]  /*107d0*/  MUFU.EX2 R135, R135 ;  /* 0x0000008700877308 */ /* 0x000ee20000000800 */
[----:B------:R-:W-:Y:S01]  /*107e0*/  FMUL.FTZ R149, R149, R184 ;  /* 0x000000b895957220 */ /* 0x000fe20000410000 */
[----:B--2---:R-:W-:Y:S01]  /*107f0*/  F2FP.BF16.PACK_AB R78, R133, R156 ;  /* 0x0000009c854e723e */ /* 0x004fe200000010ff */
[-C--:B------:R-:W-:Y:S02]  /*10800*/  FMUL.FTZ R150, R150, R2.reuse ;  /* 0x0000000296967220 */ /* 0x080fe40000410000 */
[----:B------:R-:W-:-:S02]  /*10810*/  FMUL.FTZ R151, R151, R2 ;  /* 0x0000000297977220 */ /* 0x000fc40000410000 */
[--C-:B------:R-:W-:Y:S01]  /*10820*/  FFMA.FTZ R138, R82, c[0x0][0x23c], -R180.reuse ;  /* 0x00008f00528a7a23 */ /* 0x100fe200000108b4 */
[----:B------:R-:W-:Y:S01]  /*10830*/  MUFU.EX2 R134, R134 ;  /* 0x0000008600867308 */ /* 0x000fe20000000800 */
[--C-:B------:R-:W-:Y:S01]  /*10840*/  FFMA.FTZ R139, R76, c[0x0][0x23c], -R180.reuse ;  /* 0x00008f004c8b7a23 */ /* 0x100fe200000108b4 */
[----:B------:R-:W-:Y:S01]  /*10850*/  LDSM.16.MT88.4 R80, [R233+0xa800] ;  /* 0x00a80000e950783b */ /* 0x000fe20000004200 */
[----:B------:R-:W-:Y:S01]  /*10860*/  F2FP.BF16.PACK_AB R76, R161, R0 ;  /* 0x00000000a14c723e */ /* 0x000fe200000010ff */
[--C-:B------:R-:W-:Y:S01]  /*10870*/  FFMA.FTZ R136, R245, c[0x0][0x23c], -R180.reuse ;  /* 0x00008f00f5887a23 */ /* 0x100fe200000108b4 */
[----:B-1----:R-:W-:Y:S01]  /*10880*/  HMMA.16816.F32.BF16 R60, R8, R28, R60 ;  /* 0x0000001c083c723c */ /* 0x002fe2000004183c */
[----:B------:R-:W-:Y:S02]  /*10890*/  FFMA.FTZ R141, R221, c[0x0][0x23c], -R180 ;  /* 0x00008f00dd8d7a23 */ /* 0x000fe400000108b4 */
[----:B------:R-:W1:Y:S01]  /*108a0*/  MUFU.EX2 R137, R137 ;  /* 0x0000008900897308 */ /* 0x000e620000000800 */
[----:B---3--:R-:W-:Y:S01]  /*108b0*/  F2FP.BF16.PACK_AB R77, R135, R132 ;  /* 0x00000084874d723e */ /* 0x008fe200000010ff */
[----:B------:R-:W-:-:S02]  /*108c0*/  FFMA.FTZ R140, R216, c[0x0][0x23c], -R130 ;  /* 0x00008f00d88c7a23 */ /* 0x000fc40000010882 */
[--C-:B------:R-:W-:Y:S01]  /*108d0*/  FFMA.FTZ R143, R217, c[0x0][0x23c], -R130.reuse ;  /* 0x00008f00d98f7a23 */ /* 0x100fe20000010882 */
[----:B------:R-:W-:Y:S01]  /*108e0*/  HMMA.16816.F32.BF16 R8, R8, R30, R148 ;  /* 0x0000001e0808723c */ /* 0x000fe20000041894 */
[----:B------:R-:W2:Y:S01]  /*108f0*/  LDSM.16.MT88.4 R28, [R234+0xa800] ;  /* 0x00a80000ea1c783b */ /* 0x000ea20000004200 */
[--C-:B------:R-:W-:Y:S01]  /*10900*/  FFMA.FTZ R142, R214, c[0x0][0x23c], -R130.reuse ;  /* 0x00008f00d68e7a23 */ /* 0x100fe20000010882 */
[----:B------:R-:W-:Y:S01]  /*10910*/  MUFU.EX2 R139, R139 ;  /* 0x0000008b008b7308 */ /* 0x000fe20000000800 */
[----:B------:R-:W-:Y:S02]  /*10920*/  FFMA.FTZ R145, R213, c[0x0][0x23c], -R130 ;  /* 0x00008f00d5917a23 */ /* 0x000fe40000010882 */
[--C-:B------:R-:W-:Y:S02]  /*10930*/  FFMA.FTZ R147, R210, c[0x0][0x23c], -R180.reuse ;  /* 0x00008f00d2937a23 */ /* 0x100fe400000108b4 */
[----:B------:R-:W-:Y:S01]  /*10940*/  FFMA.FTZ R144, R197, c[0x0][0x23c], -R180 ;  /* 0x00008f00c5907a23 */ /* 0x000fe200000108b4 */
[----:B-1----:R-:W-:-:S02]  /*10950*/  F2FP.BF16.PACK_AB R79, R137, R134 ;  /* 0x00000086894f723e */ /* 0x002fc400000010ff */
[----:B------:R-:W1:Y:S01]  /*10960*/  MUFU.EX2 R136, R136 ;  /* 0x0000008800887308 */ /* 0x000e620000000800 */
[--C-:B------:R-:W-:Y:S02]  /*10970*/  FFMA.FTZ R146, R198, c[0x0][0x23c], -R180.reuse ;  /* 0x00008f00c6927a23 */ /* 0x100fe400000108b4 */
[----:B------:R-:W-:Y:S02]  /*10980*/  FFMA.FTZ R149, R193, c[0x0][0x23c], -R180 ;  /* 0x00008f00c1957a23 */ /* 0x000fe400000108b4 */
[--C-:B------:R-:W-:Y:S01]  /*10990*/  FFMA.FTZ R148, R196, c[0x0][0x23c], -R130.reuse ;  /* 0x00008f00c4947a23 */ /* 0x100fe20000010882 */
[----:B------:R-:W-:Y:S01]  /*109a0*/  HMMA.16816.F32.BF16 R12, R76, R44, R12 ;  /* 0x0000002c4c0c723c */ /* 0x000fe2000004180c */
[--C-:B------:R-:W-:Y:S01]  /*109b0*/  FFMA.FTZ R150, R194, c[0x0][0x23c], -R130.reuse ;  /* 0x00008f00c2967a23 */ /* 0x100fe20000010882 */
[----:B------:R-:W-:Y:S01]  /*109c0*/  MUFU.EX2 R138, R138 ;  /* 0x0000008a008a7308 */ /* 0x000fe20000000800 */
[----:B------:R-:W-:Y:S02]  /*109d0*/  FFMA.FTZ R151, R65, c[0x0][0x23c], -R130 ;  /* 0x00008f0041977a23 */ /* 0x000fe40000010882 */
[----:B------:R-:W-:-:S02]  /*109e0*/  FFMA.FTZ R152, R190, c[0x0][0x23c], -R180 ;  /* 0x00008f00be987a23 */ /* 0x000fc400000108b4 */
[--C-:B------:R-:W-:Y:S01]  /*109f0*/  FFMA.FTZ R153, R67, c[0x0][0x23c], -R180.reuse ;  /* 0x00008f0043997a23 */ /* 0x100fe200000108b4 */
[C---:B------:R-:W-:Y:S01]  /*10a00*/  HMMA.16816.F32.BF16 R16, R76.reuse, R46, R16 ;  /* 0x0000002e4c10723c */ /* 0x040fe20000041810 */
[----:B------:R-:W3:Y:S01]  /*10a10*/  LDSM.16.MT88.4 R44, [R237+0xb000] ;  /* 0x00b00000ed2c783b */ /* 0x000ee20000004200 */
[----:B------:R-:W-:Y:S01]  /*10a20*/  MUFU.EX2 R141, R141 ;  /* 0x0000008d008d7308 */ /* 0x000fe20000000800 */
[----:B------:R-:W-:Y:S02]  /*10a30*/  FFMA.FTZ R154, R188, c[0x0][0x23c], -R180 ;  /* 0x00008f00bc9a7a23 */ /* 0x000fe400000108b4 */
[--C-:B------:R-:W-:Y:S02]  /*10a40*/  FFMA.FTZ R155, R223, c[0x0][0x23c], -R130.reuse ;  /* 0x00008f00df9b7a23 */ /* 0x100fe40000010882 */
[--C-:B------:R-:W-:Y:S01]  /*10a50*/  FFMA.FTZ R158, R69, c[0x0][0x23c], -R130.reuse ;  /* 0x00008f00459e7a23 */ /* 0x100fe20000010882 */
[----:B------:R-:W-:Y:S01]  /*10a60*/  HMMA.16816.F32.BF16 R24, R76, R56, R24 ;  /* 0x000000384c18723c */ /* 0x000fe20000041818 */
[--C-:B------:R-:W-:Y:S01]  /*10a70*/  FFMA.FTZ R157, R249, c[0x0][0x23c], -R130.reuse ;  /* 0x00008f00f99d7a23 */ /* 0x100fe20000010882 */
[----:B------:R-:W-:Y:S01]  /*10a80*/  MUFU.EX2 R140, R140 ;  /* 0x0000008c008c7308 */ /* 0x000fe20000000800 */
[----:B------:R-:W-:-:S02]  /*10a90*/  FFMA.FTZ R160, R55, c[0x0][0x23c], -R130 ;  /* 0x00008f0037a07a23 */ /* 0x000fc40000010882 */
[--C-:B------:R-:W-:Y:S02]  /*10aa0*/  FFMA.FTZ R55, R219, c[0x0][0x23c], -R180.reuse ;  /* 0x00008f00db377a23 */ /* 0x100fe400000108b4 */
[--C-:B------:R-:W-:Y:S01]  /*10ab0*/  FFMA.FTZ R162, R49, c[0x0][0x23c], -R180.reuse ;  /* 0x00008f0031a27a23 */ /* 0x100fe200000108b4 */
[C---:B------:R-:W-:Y:S01]  /*10ac0*/  HMMA.16816.F32.BF16 R4, R76.reuse, R58, R4 ;  /* 0x0000003a4c04723c */ /* 0x040fe20000041804 */
[----:B------:R-:W4:Y:S01]  /*10ad0*/  LDSM.16.MT88.4 R56, [R235+0xb000] ;  /* 0x00b00000eb38783b */ /* 0x000f220000004200 */
[----:B------:R-:W5:Y:S01]  /*10ae0*/  MUFU.EX2 R143, R143 ;  /* 0x0000008f008f7308 */ /* 0x000f620000000800 */
[----:B------:R-:W-:Y:S02]  /*10af0*/  FFMA.FTZ R159, R215, c[0x0][0x23c], -R180 ;  /* 0x00008f00d79f7a23 */ /* 0x000fe400000108b4 */
[--C-:B------:R-:W-:Y:S02]  /*10b00*/  FFMA.FTZ R163, R211, c[0x0][0x23c], -R130.reuse ;  /* 0x00008f00d3a37a23 */ /* 0x100fe40000010882 */
[--C-:B------:R-:W-:Y:S01]  /*10b10*/  FFMA.FTZ R188, R51, c[0x0][0x23c], -R130.reuse ;  /* 0x00008f0033bc7a23 */ /* 0x100fe20000010882 */
[----:B--2---:R-:W-:Y:S01]  /*10b20*/  HMMA.16816.F32.BF16 R32, R76, R28, R32 ;  /* 0x0000001c4c20723c */ /* 0x004fe20000041820 */
[--C-:B------:R-:W-:Y:S01]  /*10b30*/  FFMA.FTZ R190, R199, c[0x0][0x23c], -R130.reuse ;  /* 0x00008f00c7be7a23 */ /* 0x100fe20000010882 */
[----:B------:R-:W-:Y:S01]  /*10b40*/  MUFU.EX2 R142, R142 ;  /* 0x0000008e008e7308 */ /* 0x000fe20000000800 */
[----:B------:R-:W-:-:S02]  /*10b50*/  FFMA.FTZ R193, R73, c[0x0][0x23c], -R130 ;  /* 0x00008f0049c17a23 */ /* 0x000fc40000010882 */
[--C-:B------:R-:W-:Y:S02]  /*10b60*/  FFMA.FTZ R192, R195, c[0x0][0x23c], -R180.reuse ;  /* 0x00008f00c3c07a23 */ /* 0x100fe400000108b4 */
[--C-:B------:R-:W-:Y:S01]  /*10b70*/  FFMA.FTZ R195, R41, c[0x0][0x23c], -R180.reuse ;  /* 0x00008f0029c37a23 */ /* 0x100fe200000108b4 */
[C---:B------:R-:W-:Y:S01]  /*10b80*/  HMMA.16816.F32.BF16 R20, R76.reuse, R30, R20 ;  /* 0x0000001e4c14723c */ /* 0x040fe20000041814 */
[----:B------:R-:W2:Y:S01]  /*10b90*/  LDSM.16.MT88.4 R28, [R234+0xb000] ;  /* 0x00b00000ea1c783b */ /* 0x000ea20000004200 */
[----:B------:R-:W1:Y:S01]  /*10ba0*/  MUFU.EX2 R145, R145 ;  /* 0x0000009100917308 */ /* 0x000e620000000800 */
[----:B------:R-:W-:Y:S02]  /*10bb0*/  FFMA.FTZ R194, R37, c[0x0][0x23c], -R180 ;  /* 0x00008f0025c27a23 */ /* 0x000fe400000108b4 */
[--C-:B------:R-:W-:Y:S02]  /*10bc0*/  FFMA.FTZ R196, R43, c[0x0][0x23c], -R130.reuse ;  /* 0x00008f002bc47a23 */ /* 0x100fe40000010882 */
[----:B------:R-:W-:Y:S01]  /*10bd0*/  FFMA.FTZ R198, R39, c[0x0][0x23c], -R130 ;  /* 0x00008f0027c67a23 */ /* 0x000fe20000010882 */
[----:B------:R-:W-:Y:S01]  /*10be0*/  HMMA.16816.F32.BF16 R60, R76, R80, R60 ;  /* 0x000000504c3c723c */ /* 0x000fe2000004183c */
[--C-:B------:R-:W-:Y:S01]  /*10bf0*/  FFMA.FTZ R197, R38, c[0x0][0x23c], -R180.reuse ;  /* 0x00008f0026c57a23 */ /* 0x100fe200000108b4 */
[----:B------:R-:W-:Y:S01]  /*10c00*/  MUFU.EX2 R147, R147 ;  /* 0x0000009300937308 */ /* 0x000fe20000000800 */
[----:B------:R-:W-:-:S02]  /*10c10*/  FFMA.FTZ R199, R74, c[0x0][0x23c], -R180 ;  /* 0x00008f004ac77a23 */ /* 0x000fc400000108b4 */
[--C-:B------:R-:W-:Y:S02]  /*10c20*/  FFMA.FTZ R93, R93, c[0x0][0x23c], -R130.reuse ;  /* 0x00008f005d5d7a23 */ /* 0x100fe40000010882 */
[--C-:B------:R-:W-:Y:S01]  /*10c30*/  FFMA.FTZ R103, R107, c[0x0][0x23c], -R130.reuse ;  /* 0x00008f006b677a23 */ /* 0x100fe20000010882 */
[----:B------:R-:W-:Y:S01]  /*10c40*/  HMMA.16816.F32.BF16 R8, R76, R82, R8 ;  /* 0x000000524c08723c */ /* 0x000fe20000041808 */
[----:B------:R-:W2:Y:S01]  /*10c50*/  LDSM.16.MT88.4 R80, [R233+0xb000] ;  /* 0x00b00000e950783b */ /* 0x000ea20000004200 */
[----:B------:R-:W2:Y:S01]  /*10c60*/  MUFU.EX2 R144, R144 ;  /* 0x0000009000907308 */ /* 0x000ea20000000800 */
[--C-:B------:R-:W-:Y:S02]  /*10c70*/  FFMA.FTZ R104, R68, c[0x0][0x23c], -R130.reuse ;  /* 0x00008f0044687a23 */ /* 0x100fe40000010882 */
[--C-:B------:R-:W-:Y:S02]  /*10c80*/  FFMA.FTZ R106, R110, c[0x0][0x23c], -R130.reuse ;  /* 0x00008f006e6a7a23 */ /* 0x100fe40000010882 */
[----:B-1----:R-:W-:Y:S01]  /*10c90*/  F2FP.BF16.PACK_AB R76, R136, R139 ;  /* 0x0000008b884c723e */ /* 0x002fe200000010ff */
[--C-:B------:R-:W-:Y:S01]  /*10ca0*/  FFMA.FTZ R107, R66, c[0x0][0x23c], -R130.reuse ;  /* 0x00008f00426b7a23 */ /* 0x100fe20000010882 */
[----:B-----5:R-:W-:Y:S01]  /*10cb0*/  F2FP.BF16.PACK_AB R77, R143, R140 ;  /* 0x0000008c8f4d723e */ /* 0x020fe200000010ff */
[----:B------:R-:W-:Y:S01]  /*10cc0*/  MUFU.EX2 R146, R146 ;  /* 0x0000009200927308 */ /* 0x000fe20000000800 */
[----:B------:R-:W-:Y:S01]  /*10cd0*/  F2FP.BF16.PACK_AB R78, R141, R138 ;  /* 0x0000008a8d4e723e */ /* 0x000fe200000010ff */
[----:B------:R-:W-:Y:S01]  /*10ce0*/  FFMA.FTZ R86, R86, c[0x0][0x23c], -R130 ;  /* 0x00008f0056567a23 */ /* 0x000fe20000010882 */
[----:B------:R-:W-:Y:S01]  /*10cf0*/  F2FP.BF16.PACK_AB R79, R145, R142 ;  /* 0x0000008e914f723e */ /* 0x000fe200000010ff */
[----:B------:R-:W-:-:S02]  /*10d00*/  FFMA.FTZ R175, R175, c[0x0][0x23c], -R180 ;  /* 0x00008f00afaf7a23 */ /* 0x000fc400000108b4 */
[----:B------:R-:W-:Y:S02]  /*10d10*/  FFMA.FTZ R181, R209, R184, R181 ;  /* 0x000000b8d1b57223 */ /* 0x000fe400000100b5 */
[----:B------:R-:W-:Y:S01]  /*10d20*/  MUFU.EX2 R149, R149 ;  /* 0x0000009500957308 */ /* 0x000fe20000000800 */
[----:B------:R-:W-:Y:S01]  /*10d30*/  FFMA.FTZ R177, R208, R2, R177 ;  /* 0x00000002d0b17223 */ /* 0x000fe200000100b1 */
[C---:B---3--:R-:W-:Y:S01]  /*10d40*/  HMMA.16816.F32.BF16 R12, R76.reuse, R44, R12 ;  /* 0x0000002c4c0c723c */ /* 0x048fe2000004180c */
[----:B------:R-:W-:Y:S02]  /*10d50*/  FADD.FTZ R176, R176, R181 ;  /* 0x000000b5b0b07221 */ /* 0x000fe40000010000 */
[----:B------:R-:W-:Y:S02]  /*10d60*/  FADD.FTZ R177, R128, R177 ;  /* 0x000000b180b17221 */ /* 0x000fe40000010000 */
[----:B------:R-:W-:Y:S01]  /*10d70*/  FADD.FTZ R179, R179, R176 ;  /* 0x000000b0b3b37221 */ /* 0x000fe20000010000 */
[----:B------:R-:W1:Y:S01]  /*10d80*/  MUFU.EX2 R148, R148 ;  /* 0x0000009400947308 */ /* 0x000e620000000800 */
[----:B------:R-:W-:Y:S01]  /*10d90*/  FADD.FTZ R124, R124, R177 ;  /* 0x000000b17c7c7221 */ /* 0x000fe20000010000 */
[----:B------:R-:W-:Y:S01]  /*10da0*/  HMMA.16816.F32.BF16 R16, R76, R46, R16 ;  /* 0x0000002e4c10723c */ /* 0x000fe20000041810 */
[----:B------:R-:W3:Y:S01]  /*10db0*/  LDSM.16.MT88.4 R44, [R237+0xb800] ;  /* 0x00b80000ed2c783b */ /* 0x000ee20000004200 */
[----:B------:R-:W-:-:S02]  /*10dc0*/  FADD.FTZ R179, R166, R179 ;  /* 0x000000b3a6b37221 */ /* 0x000fc40000010000 */
[----:B------:R-:W-:Y:S02]  /*10dd0*/  FADD.FTZ R185, R185, R124 ;  /* 0x0000007cb9b97221 */ /* 0x000fe40000010000 */
[----:B------:R-:W-:Y:S01]  /*10de0*/  MUFU.EX2 R150, R150 ;  /* 0x0000009600967308 */ /* 0x000fe20000000800 */
[----:B------:R-:W-:Y:S01]  /*10df0*/  FADD.FTZ R0, R0, R179 ;  /* 0x000000b300007221 */ /* 0x000fe20000010000 */
[C---:B----4-:R-:W-:Y:S01]  /*10e00*/  HMMA.16816.F32.BF16 R24, R76.reuse, R56, R24 ;  /* 0x000000384c18723c */ /* 0x050fe20000041818 */
[----:B------:R-:W-:Y:S02]  /*10e10*/  FADD.FTZ R132, R132, R185 ;  /* 0x000000b984847221 */ /* 0x000fe40000010000 */
[--C-:B------:R-:W-:Y:S02]  /*10e20*/  FFMA.FTZ R2, R170, c[0x0][0x23c], -R130.reuse ;  /* 0x00008f00aa027a23 */ /* 0x100fe40000010882 */
[----:B------:R-:W-:Y:S01]  /*10e30*/  FFMA.FTZ R112, R112, c[0x0][0x23c], -R130 ;  /* 0x00008f0070707a23 */ /* 0x000fe20000010882 */
        /* <DEDUP_REMOVED lines=8> */
[C---:B--2---:R-:W-:Y:S01]  /*10ec0*/  HMMA.16816.F32.BF16 R32, R76.reuse, R28, R32 ;  /* 0x0000001c4c20723c */ /* 0x044fe20000041820 */
[----:B------:R-:W-:Y:S02]  /*10ed0*/  FADD.FTZ R156, R133, R156 ;  /* 0x0000009c859c7221 */ /* 0x000fe40000010000 */
[----:B------:R-:W-:Y:S02]  /*10ee0*/  FADD.FTZ R137, R137, R134 ;  /* 0x0000008689897221 */ /* 0x000fe40000010000 */
[----:B------:R-:W-:Y:S01]  /*10ef0*/  FADD.FTZ R139, R139, R156 ;  /* 0x0000009c8b8b7221 */ /* 0x000fe20000010000 */
[----:B------:R-:W2:Y:S01]  /*10f00*/  MUFU.EX2 R153, R153 ;  /* 0x0000009900997308 */ /* 0x000ea20000000800 */
[----:B------:R-:W-:Y:S01]  /*10f10*/  FADD.FTZ R140, R140, R137 ;  /* 0x000000898c8c7221 */ /* 0x000fe20000010000 */
[----:B------:R-:W-:Y:S01]  /*10f20*/  HMMA.16816.F32.BF16 R20, R76, R30, R20 ;  /* 0x0000001e4c14723c */ /* 0x000fe20000041814 */
[----:B------:R-:W2:Y:S01]  /*10f30*/  LDSM.16.MT88.4 R28, [R234+0xb800] ;  /* 0x00b80000ea1c783b */ /* 0x000ea20000004200 */
[----:B------:R-:W-:-:S02]  /*10f40*/  FADD.FTZ R139, R136, R139 ;  /* 0x0000008b888b7221 */ /* 0x000fc40000010000 */
[----:B------:R-:W-:Y:S02]  /*10f50*/  FADD.FTZ R143, R143, R140 ;  /* 0x0000008c8f8f7221 */ /* 0x000fe40000010000 */
[----:B------:R-:W-:Y:S01]  /*10f60*/  MUFU.EX2 R154, R154 ;  /* 0x0000009a009a7308 */ /* 0x000fe20000000800 */
[----:B------:R-:W-:Y:S01]  /*10f70*/  FADD.FTZ R138, R138, R139 ;  /* 0x0000008b8a8a7221 */ /* 0x000fe20000010000 */
[C---:B------:R-:W-:Y:S01]  /*10f80*/  HMMA.16816.F32.BF16 R60, R76.reuse, R80, R60 ;  /* 0x000000504c3c723c */ /* 0x040fe2000004183c */
[----:B------:R-:W-:Y:S02]  /*10f90*/  FADD.FTZ R142, R142, R143 ;  /* 0x0000008f8e8e7221 */ /* 0x000fe40000010000 */
[----:B------:R-:W-:Y:S02]  /*10fa0*/  FADD.FTZ R138, R141, R138 ;  /* 0x0000008a8d8a7221 */ /* 0x000fe40000010000 */
[----:B------:R-:W-:Y:S01]  /*10fb0*/  FADD.FTZ R145, R145, R142 ;  /* 0x0000008e91917221 */ /* 0x000fe20000010000 */
[----:B------:R-:W-:Y:S01]  /*10fc0*/  MUFU.EX2 R155, R155 ;  /* 0x0000009b009b7308 */ /* 0x000fe20000000800 */
[----:B------:R-:W-:Y:S01]  /*10fd0*/  FFMA.FTZ R121, R121, c[0x0][0x23c], -R180 ;  /* 0x00008f0079797a23 */ /* 0x000fe200000108b4 */
[----:B------:R-:W-:Y:S01]  /*10fe0*/  HMMA.16816.F32.BF16 R8, R76, R82, R8 ;  /* 0x000000524c08723c */ /* 0x000fe20000041808 */
[----:B------:R-:W2:Y:S01]  /*10ff0*/  LDSM.16.MT88.4 R80, [R233+0xb800] ;  /* 0x00b80000e950783b */ /* 0x000ea20000004200 */
[----:B------:R-:W-:-:S02]  /*11000*/  FFMA.FTZ R131, R131, c[0x0][0x23c], -R130 ;  /* 0x00008f0083837a23 */ /* 0x000fc40000010882 */
[----:B------:R-:W-:Y:S01]  /*11010*/  FFMA.FTZ R126, R126, c[0x0][0x23c], -R130 ;  /* 0x00008f007e7e7a23 */ /* 0x000fe20000010882 */
[----:B------:R-:W-:Y:S01]  /*11020*/  LDSM.16.MT88.4 R140, [R234+0x11800] ;  /* 0x01180000ea8c783b */ /* 0x000fe20000004200 */
[----:B------:R-:W2:Y:S01]  /*11030*/  MUFU.EX2 R158, R158 ;  /* 0x0000009e009e7308 */ /* 0x000ea20000000800 */
[----:B------:R-:W-:Y:S01]  /*11040*/  F2FP.BF16.PACK_AB R76, R144, R147 ;  /* 0x00000093904c723e */ /* 0x000fe200000010ff */
[----:B------:R-:W-:Y:S01]  /*11050*/  FFMA.FTZ R116, R116, c[0x0][0x23c], -R180 ;  /* 0x00008f0074747a23 */ /* 0x000fe200000108b4 */
[----:B-1----:R-:W-:Y:S01]  /*11060*/  F2FP.BF16.PACK_AB R77, R3, R148 ;  /* 0x00000094034d723e */ /* 0x002fe200000010ff */
[----:B------:R-:W-:Y:S01]  /*11070*/  FADD.FTZ R148, R148, R145 ;  /* 0x0000009194947221 */ /* 0x000fe20000010000 */
[----:B------:R-:W-:Y:S01]  /*11080*/  F2FP.BF16.PACK_AB R78, R149, R146 ;  /* 0x00000092954e723e */ /* 0x000fe200000010ff */
[--C-:B------:R-:W-:Y:S01]  /*11090*/  FFMA.FTZ R122, R122, c[0x0][0x23c], -R130.reuse ;  /* 0x00008f007a7a7a23 */ /* 0x100fe20000010882 */
[----:B----4-:R-:W-:Y:S01]  /*110a0*/  F2FP.BF16.PACK_AB R79, R151, R150 ;  /* 0x00000096974f723e */ /* 0x010fe200000010ff */
[----:B------:R-:W-:Y:S01]  /*110b0*/  MUFU.EX2 R157, R157 ;  /* 0x0000009d009d7308 */ /* 0x000fe20000000800 */
[----:B------:R-:W-:-:S05]  /*110c0*/  FFMA.FTZ R123, R123, c[0x0][0x23c], -R130 ;  /* 0x00008f007b7b7a23 */ /* 0x000fca0000010882 */
[C---:B---3--:R-:W-:Y:S02]  /*110d0*/  HMMA.16816.F32.BF16 R12, R76.reuse, R44, R12 ;  /* 0x0000002c4c0c723c */ /* 0x048fe4000004180c */
[----:B------:R-:W1:Y:S06]  /*110e0*/  MUFU.EX2 R160, R160 ;  /* 0x000000a000a07308 */ /* 0x000e6c0000000800 */
[C---:B------:R-:W-:Y:S01]  /*110f0*/  HMMA.16816.F32.BF16 R16, R76.reuse, R46, R16 ;  /* 0x0000002e4c10723c */ /* 0x040fe20000041810 */
[----:B------:R-:W3:Y:S01]  /*11100*/  LDSM.16.MT88.4 R44, [R237+0xc000] ;  /* 0x00c00000ed2c783b */ /* 0x000ee20000004200 */
[----:B------:R-:W-:Y:S06]  /*11110*/  MUFU.EX2 R55, R55 ;  /* 0x0000003700377308 */ /* 0x000fec0000000800 */
[C---:B-----5:R-:W-:Y:S02]  /*11120*/  HMMA.16816.F32.BF16 R24, R76.reuse, R56, R24 ;  /* 0x000000384c18723c */ /* 0x060fe40000041818 */
[----:B------:R-:W4:Y:S06]  /*11130*/  MUFU.EX2 R162, R162 ;  /* 0x000000a200a27308 */ /* 0x000f2c0000000800 */
[C---:B------:R-:W-:Y:S01]  /*11140*/  HMMA.16816.F32.BF16 R4, R76.reuse, R58, R4 ;  /* 0x0000003a4c04723c */ /* 0x040fe20000041804 */
[----:B------:R-:W5:Y:S01]  /*11150*/  LDSM.16.MT88.4 R56, [R235+0xc000] ;  /* 0x00c00000eb38783b */ /* 0x000f620000004200 */
[----:B------:R-:W-:Y:S06]  /*11160*/  MUFU.EX2 R159, R159 ;  /* 0x0000009f009f7308 */ /* 0x000fec0000000800 */
[C---:B--2---:R-:W-:Y:S02]  /*11170*/  HMMA.16816.F32.BF16 R32, R76.reuse, R28, R32 ;  /* 0x0000001c4c20723c */ /* 0x044fe40000041820 */
[----:B------:R-:W-:Y:S06]  /*11180*/  MUFU.EX2 R163, R163 ;  /* 0x000000a300a37308 */ /* 0x000fec0000000800 */
[C---:B------:R-:W-:Y:S01]  /*11190*/  HMMA.16816.F32.BF16 R20, R76.reuse, R30, R20 ;  /* 0x0000001e4c14723c */ /* 0x040fe20000041814 */
[----:B------:R-:W2:Y:S01]  /*111a0*/  LDSM.16.MT88.4 R28, [R234+0xc000] ;  /* 0x00c00000ea1c783b */ /* 0x000ea20000004200 */
[----:B------:R-:W1:Y:S06]  /*111b0*/  MUFU.EX2 R188, R188 ;  /* 0x000000bc00bc7308 */ /* 0x000e6c0000000800 */
[C---:B------:R-:W-:Y:S02]  /*111c0*/  HMMA.16816.F32.BF16 R60, R76.reuse, R80, R60 ;  /* 0x000000504c3c723c */ /* 0x040fe4000004183c */
[----:B------:R-:W-:Y:S06]  /*111d0*/  MUFU.EX2 R190, R190 ;  /* 0x000000be00be7308 */ /* 0x000fec0000000800 */
[----:B------:R-:W-:Y:S01]  /*111e0*/  HMMA.16816.F32.BF16 R8, R76, R82, R8 ;  /* 0x000000524c08723c */ /* 0x000fe20000041808 */
[----:B------:R-:W2:Y:S01]  /*111f0*/  LDSM.16.MT88.4 R80, [R233+0xc000] ;  /* 0x00c00000e950783b */ /* 0x000ea20000004200 */
[----:B------:R-:W2:Y:S05]  /*11200*/  MUFU.EX2 R193, R193 ;  /* 0x000000c100c17308 */ /* 0x000eaa0000000800 */
[----:B------:R-:W-:-:S02]  /*11210*/  F2FP.BF16.PACK_AB R76, R153, R152 ;  /* 0x00000098994c723e */ /* 0x000fc400000010ff */
[----:B------:R-:W-:Y:S01]  /*11220*/  F2FP.BF16.PACK_AB R77, R158, R155 ;  /* 0x0000009b9e4d723e */ /* 0x000fe200000010ff */
[----:B------:R-:W-:Y:S01]  /*11230*/  MUFU.EX2 R192, R192 ;  /* 0x000000c000c07308 */ /* 0x000fe20000000800 */
[----:B------:R-:W-:Y:S02]  /*11240*/  F2FP.BF16.PACK_AB R78, R53, R154 ;  /* 0x0000009a354e723e */ /* 0x000fe400000010ff */
[----:B-1----:R-:W-:-:S05]  /*11250*/  F2FP.BF16.PACK_AB R79, R160, R157 ;  /* 0x0000009da04f723e */ /* 0x002fca00000010ff */
[----:B------:R-:W1:Y:S02]  /*11260*/  MUFU.EX2 R195, R195 ;  /* 0x000000c300c37308 */ /* 0x000e640000000800 */
[C---:B---3--:R-:W-:Y:S06]  /*11270*/  HMMA.16816.F32.BF16 R12, R76.reuse, R44, R12 ;  /* 0x0000002c4c0c723c */ /* 0x048fec000004180c */
[----:B------:R-:W-:Y:S02]  /*11280*/  MUFU.EX2 R191, R191 ;  /* 0x000000bf00bf7308 */ /* 0x000fe40000000800 */
[C---:B------:R-:W-:Y:S01]  /*11290*/  HMMA.16816.F32.BF16 R16, R76.reuse, R46, R16 ;  /* 0x0000002e4c10723c */ /* 0x040fe20000041810 */
[----:B------:R-:W3:Y:S05]  /*112a0*/  LDSM.16.MT88.4 R44, [R237+0xc800] ;  /* 0x00c80000ed2c783b */ /* 0x000eea0000004200 */
[----:B------:R-:W-:Y:S02]  /*112b0*/  MUFU.EX2 R194, R194 ;  /* 0x000000c200c27308 */ /* 0x000fe40000000800 */
[C---:B-----5:R-:W-:Y:S06]  /*112c0*/  HMMA.16816.F32.BF16 R24, R76.reuse, R56, R24 ;  /* 0x000000384c18723c */ /* 0x060fec0000041818 */
[----:B------:R-:W-:Y:S02]  /*112d0*/  MUFU.EX2 R187, R187 ;  /* 0x000000bb00bb7308 */ /* 0x000fe40000000800 */
[C---:B------:R-:W-:Y:S01]  /*112e0*/  HMMA.16816.F32.BF16 R4, R76.reuse, R58, R4 ;  /* 0x0000003a4c04723c */ /* 0x040fe20000041804 */
[----:B------:R-:W5:Y:S05]  /*112f0*/  LDSM.16.MT88.4 R56, [R235+0xc800] ;  /* 0x00c80000eb38783b */ /* 0x000f6a0000004200 */
[----:B------:R-:W1:Y:S02]  /*11300*/  MUFU.EX2 R196, R196 ;  /* 0x000000c400c47308 */ /* 0x000e640000000800 */
[C---:B--2---:R-:W-:Y:S06]  /*11310*/  HMMA.16816.F32.BF16 R32, R76.reuse, R28, R32 ;  /* 0x0000001c4c20723c */ /* 0x044fec0000041820 */
[----:B------:R-:W-:Y:S02]  /*11320*/  MUFU.EX2 R189, R189 ;  /* 0x000000bd00bd7308 */ /* 0x000fe40000000800 */
[C---:B------:R-:W-:Y:S01]  /*11330*/  HMMA.16816.F32.BF16 R20, R76.reuse, R30, R20 ;  /* 0x0000001e4c14723c */ /* 0x040fe20000041814 */
[----:B------:R-:W2:Y:S05]  /*11340*/  LDSM.16.MT88.4 R28, [R234+0xc800] ;  /* 0x00c80000ea1c783b */ /* 0x000eaa0000004200 */
[----:B------:R-:W1:Y:S02]  /*11350*/  MUFU.EX2 R198, R198 ;  /* 0x000000c600c67308 */ /* 0x000e640000000800 */
[C---:B------:R-:W-:Y:S06]  /*11360*/  HMMA.16816.F32.BF16 R60, R76.reuse, R80, R60 ;  /* 0x000000504c3c723c */ /* 0x040fec000004183c */
[----:B------:R-:W-:Y:S02]  /*11370*/  MUFU.EX2 R197, R197 ;  /* 0x000000c500c57308 */ /* 0x000fe40000000800 */
[----:B------:R-:W-:Y:S01]  /*11380*/  HMMA.16816.F32.BF16 R8, R76, R82, R8 ;  /* 0x000000524c08723c */ /* 0x000fe20000041808 */
[----:B------:R-:W1:Y:S05]  /*11390*/  LDSM.16.MT88.4 R80, [R233+0xc800] ;  /* 0x00c80000e950783b */ /* 0x000e6a0000004200 */
[----:B------:R-:W-:Y:S01]  /*113a0*/  MUFU.EX2 R202, R202 ;  /* 0x000000ca00ca7308 */ /* 0x000fe20000000800 */
[----:B----4-:R-:W-:-:S02]  /*113b0*/  F2FP.BF16.PACK_AB R76, R162, R55 ;  /* 0x00000037a24c723e */ /* 0x010fc400000010ff */
[----:B------:R-:W-:Y:S02]  /*113c0*/  F2FP.BF16.PACK_AB R77, R188, R163 ;  /* 0x000000a3bc4d723e */ /* 0x000fe400000010ff */
[----:B------:R-:W-:Y:S02]  /*113d0*/  F2FP.BF16.PACK_AB R78, R186, R159 ;  /* 0x0000009fba4e723e */ /* 0x000fe400000010ff */
[----:B------:R-:W-:Y:S01]  /*113e0*/  F2FP.BF16.PACK_AB R79, R193, R190 ;  /* 0x000000bec14f723e */ /* 0x000fe200000010ff */
[----:B------:R-:W-:Y:S06]  /*113f0*/  MUFU.EX2 R199, R199 ;  /* 0x000000c700c77308 */ /* 0x000fec0000000800 */
[C---:B---3--:R-:W-:Y:S02]  /*11400*/  HMMA.16816.F32.BF16 R12, R76.reuse, R44, R12 ;  /* 0x0000002c4c0c723c */ /* 0x048fe4000004180c */
[----:B------:R-:W-:Y:S06]  /*11410*/  MUFU.EX2 R204, R204 ;  /* 0x000000cc00cc7308 */ /* 0x000fec0000000800 */
[C---:B------:R-:W-:Y:S01]  /*11420*/  HMMA.16816.F32.BF16 R16, R76.reuse, R46, R16 ;  /* 0x0000002e4c10723c */ /* 0x040fe20000041810 */
[----:B------:R-:W3:Y:S01]  /*11430*/  LDSM.16.MT88.4 R44, [R237+0xd000] ;  /* 0x00d00000ed2c783b */ /* 0x000ee20000004200 */
[----:B------:R-:W-:Y:S06]  /*11440*/  MUFU.EX2 R91, R91 ;  /* 0x0000005b005b7308 */ /* 0x000fec0000000800 */
[C---:B-----5:R-:W-:Y:S02]  /*11450*/  HMMA.16816.F32.BF16 R24, R76.reuse, R56, R24 ;  /* 0x000000384c18723c */ /* 0x060fe40000041818 */
[----:B------:R-:W-:Y:S06]  /*11460*/  MUFU.EX2 R206, R206 ;  /* 0x000000ce00ce7308 */ /* 0x000fec0000000800 */
[C---:B------:R-:W-:Y:S01]  /*11470*/  HMMA.16816.F32.BF16 R4, R76.reuse, R58, R4 ;  /* 0x0000003a4c04723c */ /* 0x040fe20000041804 */
[----:B------:R-:W4:Y:S01]  /*11480*/  LDSM.16.MT88.4 R56, [R235+0xd000] ;  /* 0x00d00000eb38783b */ /* 0x000f220000004200 */
        /* <DEDUP_REMOVED lines=8> */
[----:B------:R-:W-:Y:S01]  /*11510*/  HMMA.16816.F32.BF16 R8, R76, R82, R8 ;  /* 0x000000524c08723c */ /* 0x000fe20000041808 */
[----:B------:R-:W1:Y:S01]  /*11520*/  LDSM.16.MT88.4 R80, [R233+0xd000] ;  /* 0x00d00000e950783b */ /* 0x000e620000004200 */
[----:B------:R-:W-:Y:S05]  /*11530*/  MUFU.EX2 R96, R96 ;  /* 0x0000006000607308 */ /* 0x000fea0000000800 */
[----:B------:R-:W-:-:S02]  /*11540*/  F2FP.BF16.PACK_AB R76, R195, R192 ;  /* 0x000000c0c34c723e */ /* 0x000fc400000010ff */
[----:B------:R-:W-:Y:S01]  /*11550*/  F2FP.BF16.PACK_AB R77, R196, R187 ;  /* 0x000000bbc44d723e */ /* 0x000fe200000010ff */
[----:B------:R-:W-:Y:S01]  /*11560*/  MUFU.EX2 R99, R99 ;  /* 0x0000006300637308 */ /* 0x000fe20000000800 */
[----:B------:R-:W-:Y:S02]  /*11570*/  F2FP.BF16.PACK_AB R78, R194, R191 ;  /* 0x000000bfc24e723e */ /* 0x000fe400000010ff */
[----:B------:R-:W-:-:S05]  /*11580*/  F2FP.BF16.PACK_AB R79, R198, R189 ;  /* 0x000000bdc64f723e */ /* 0x000fca00000010ff */
[----:B------:R-:W-:Y:S02]  /*11590*/  MUFU.EX2 R88, R88 ;  /* 0x0000005800587308 */ /* 0x000fe40000000800 */
[C---:B---3--:R-:W-:Y:S06]  /*115a0*/  HMMA.16816.F32.BF16 R12, R76.reuse, R44, R12 ;  /* 0x0000002c4c0c723c */ /* 0x048fec000004180c */
[----:B------:R-:W-:Y:S02]  /*115b0*/  MUFU.EX2 R95, R95 ;  /* 0x0000005f005f7308 */ /* 0x000fe40000000800 */
[C---:B------:R-:W-:Y:S01]  /*115c0*/  HMMA.16816.F32.BF16 R16, R76.reuse, R46, R16 ;  /* 0x0000002e4c10723c */ /* 0x040fe20000041810 */
[----:B------:R-:W3:Y:S05]  /*115d0*/  LDSM.16.MT88.4 R44, [R237+0xd800] ;  /* 0x00d80000ed2c783b */ /* 0x000eea0000004200 */
[----:B------:R-:W-:Y:S02]  /*115e0*/  MUFU.EX2 R97, R97 ;  /* 0x0000006100617308 */ /* 0x000fe40000000800 */
[C---:B----4-:R-:W-:Y:S06]  /*115f0*/  HMMA.16816.F32.BF16 R24, R76.reuse, R56, R24 ;  /* 0x000000384c18723c */ /* 0x050fec0000041818 */
[----:B------:R-:W-:Y:S02]  /*11600*/  MUFU.EX2 R90, R90 ;  /* 0x0000005a005a7308 */ /* 0x000fe40000000800 */
[C---:B------:R-:W-:Y:S01]  /*11610*/  HMMA.16816.F32.BF16 R4, R76.reuse, R58, R4 ;  /* 0x0000003a4c04723c */ /* 0x040fe20000041804 */
[----:B------:R-:W4:Y:S05]  /*11620*/  LDSM.16.MT88.4 R56, [R235+0xd800] ;  /* 0x00d80000eb38783b */ /* 0x000f2a0000004200 */
[----:B------:R-:W-:Y:S02]  /*11630*/  MUFU.EX2 R100, R100 ;  /* 0x0000006400647308 */ /* 0x000fe40000000800 */
[C---:B--2---:R-:W-:Y:S06]  /*11640*/  HMMA.16816.F32.BF16 R32, R76.reuse, R28, R32 ;  /* 0x0000001c4c20723c */ /* 0x044fec0000041820 */
[----:B------:R-:W2:Y:S02]  /*11650*/  MUFU.EX2 R205, R205 ;  /* 0x000000cd00cd7308 */ /* 0x000ea40000000800 */
[C---:B------:R-:W-:Y:S01]  /*11660*/  HMMA.16816.F32.BF16 R20, R76.reuse, R30, R20 ;  /* 0x0000001e4c14723c */ /* 0x040fe20000041814 */
[----:B------:R-:W5:Y:S05]  /*11670*/  LDSM.16.MT88.4 R28, [R234+0xd800] ;  /* 0x00d80000ea1c783b */ /* 0x000f6a0000004200 */
[----:B------:R-:W-:Y:S02]  /*11680*/  MUFU.EX2 R92, R92 ;  /* 0x0000005c005c7308 */ /* 0x000fe40000000800 */
[C---:B-1----:R-:W-:Y:S06]  /*11690*/  HMMA.16816.F32.BF16 R60, R76.reuse, R80, R60 ;  /* 0x000000504c3c723c */ /* 0x042fec000004183c */
[----:B------:R-:W1:Y:S01]  /*116a0*/  MUFU.EX2 R207, R207 ;  /* 0x000000cf00cf7308 */ /* 0x000e620000000800 */
[----:B--2---:R-:W-:Y:S01]  /*116b0*/  F2FP.BF16.PACK_AB R72, R205, R100 ;  /* 0x00000064cd48723e */ /* 0x004fe200000010ff */
[----:B------:R-:W-:Y:S01]  /*116c0*/  HMMA.16816.F32.BF16 R8, R76, R82, R8 ;  /* 0x000000524c08723c */ /* 0x000fe20000041808 */
[----:B------:R-:W2:Y:S05]  /*116d0*/  LDSM.16.MT88.4 R80, [R233+0xd800] ;  /* 0x00d80000e950783b */ /* 0x000eaa0000004200 */
[----:B------:R-:W-:Y:S01]  /*116e0*/  MUFU.EX2 R102, R102 ;  /* 0x0000006600667308 */ /* 0x000fe20000000800 */
[----:B------:R-:W-:-:S02]  /*116f0*/  F2FP.BF16.PACK_AB R76, R202, R197 ;  /* 0x000000c5ca4c723e */ /* 0x000fc400000010ff */
[----:B------:R-:W-:Y:S02]  /*11700*/  F2FP.BF16.PACK_AB R77, R206, R91 ;  /* 0x0000005bce4d723e */ /* 0x000fe400000010ff */
[----:B------:R-:W-:Y:S02]  /*11710*/  F2FP.BF16.PACK_AB R78, R204, R199 ;  /* 0x000000c7cc4e723e */ /* 0x000fe400000010ff */
[----:B------:R-:W-:Y:S01]  /*11720*/  F2FP.BF16.PACK_AB R79, R89, R84 ;  /* 0x00000054594f723e */ /* 0x000fe200000010ff */
[----:B------:R-:W4:Y:S01]  /*11730*/  MUFU.EX2 R93, R93 ;  /* 0x0000005d005d7308 */ /* 0x000f220000000800 */
[----:B-1----:R-:W-:-:S05]  /*11740*/  F2FP.BF16.PACK_AB R74, R207, R92 ;  /* 0x0000005ccf4a723e */ /* 0x002fca00000010ff */
[C---:B---3--:R-:W-:Y:S02]  /*11750*/  HMMA.16816.F32.BF16 R12, R76.reuse, R44, R12 ;  /* 0x0000002c4c0c723c */ /* 0x048fe4000004180c */
[----:B------:R-:W-:Y:S06]  /*11760*/  MUFU.EX2 R103, R103 ;  /* 0x0000006700677308 */ /* 0x000fec0000000800 */
[----:B------:R-:W-:Y:S01]  /*11770*/  HMMA.16816.F32.BF16 R16, R76, R46, R16 ;  /* 0x0000002e4c10723c */ /* 0x000fe20000041810 */
[----:B------:R-:W1:Y:S01]  /*11780*/  LDSM.16.MT88.4 R44, [R237+0xe000] ;  /* 0x00e00000ed2c783b */ /* 0x000e620000004200 */
[----:B------:R-:W3:Y:S01]  /*11790*/  MUFU.EX2 R104, R104 ;  /* 0x0000006800687308 */ /* 0x000ee20000000800 */
[----:B----4-:R-:W-:-:S05]  /*117a0*/  F2FP.BF16.PACK_AB R73, R93, R102 ;  /* 0x000000665d49723e */ /* 0x010fca00000010ff */
[C---:B------:R-:W-:Y:S02]  /*117b0*/  HMMA.16816.F32.BF16 R24, R76.reuse, R56, R24 ;  /* 0x000000384c18723c */ /* 0x040fe40000041818 */
[----:B------:R-:W-:Y:S06]  /*117c0*/  MUFU.EX2 R106, R106 ;  /* 0x0000006a006a7308 */ /* 0x000fec0000000800 */
[C---:B------:R-:W-:Y:S01]  /*117d0*/  HMMA.16816.F32.BF16 R4, R76.reuse, R58, R4 ;  /* 0x0000003a4c04723c */ /* 0x040fe20000041804 */
[----:B------:R-:W4:Y:S01]  /*117e0*/  LDSM.16.MT88.4 R56, [R235+0xe000] ;  /* 0x00e00000eb38783b */ /* 0x000f220000004200 */
[----:B---3--:R-:W-:Y:S01]  /*117f0*/  F2FP.BF16.PACK_AB R75, R104, R103 ;  /* 0x00000067684b723e */ /* 0x008fe200000010ff */
[----:B------:R-:W3:Y:S05]  /*11800*/  MUFU.EX2 R107, R107 ;  /* 0x0000006b006b7308 */ /* 0x000eea0000000800 */
[C---:B-----5:R-:W-:Y:S03]  /*11810*/  HMMA.16816.F32.BF16 R32, R76.reuse, R28, R32 ;  /* 0x0000001c4c20723c */ /* 0x060fe60000041820 */
[----:B------:R-:W-:Y:S05]  /*11820*/  MUFU.EX2 R86, R86 ;  /* 0x0000005600567308 */ /* 0x000fea0000000800 */
[C---:B------:R-:W-:Y:S01]  /*11830*/  HMMA.16816.F32.BF16 R20, R76.reuse, R30, R20 ;  /* 0x0000001e4c14723c */ /* 0x040fe20000041814 */
[----:B------:R-:W5:Y:S01]  /*11840*/  LDSM.16.MT88.4 R28, [R234+0xe000] ;  /* 0x00e00000ea1c783b */ /* 0x000f620000004200 */
[----:B---3--:R-:W-:Y:S01]  /*11850*/  F2FP.BF16.PACK_AB R65, R107, R106 ;  /* 0x0000006a6b41723e */ /* 0x008fe200000010ff */
[----:B------:R-:W-:Y:S05]  /*11860*/  MUFU.EX2 R2, R2 ;  /* 0x0000000200027308 */ /* 0x000fea0000000800 */
[C---:B--2---:R-:W-:Y:S03]  /*11870*/  HMMA.16816.F32.BF16 R60, R76.reuse, R80, R60 ;  /* 0x000000504c3c723c */ /* 0x044fe6000004183c */
[----:B------:R-:W-:Y:S05]  /*11880*/  MUFU.EX2 R0, R112 ;  /* 0x0000007000007308 */ /* 0x000fea0000000800 */
[----:B------:R-:W-:Y:S01]  /*11890*/  HMMA.16816.F32.BF16 R8, R76, R82, R8 ;  /* 0x000000524c08723c */ /* 0x000fe20000041808 */
[----:B------:R-:W2:Y:S06]  /*118a0*/  LDSM.16.MT88.4 R80, [R233+0xe000] ;  /* 0x00e00000e950783b */ /* 0x000eac0000004200 */
[----:B------:R-:W-:-:S02]  /*118b0*/  F2FP.BF16.PACK_AB R76, R203, R94 ;  /* 0x0000005ecb4c723e */ /* 0x000fc400000010ff */
[----:B------:R-:W-:Y:S02]  /*118c0*/  F2FP.BF16.PACK_AB R77, R95, R88 ;  /* 0x000000585f4d723e */ /* 0x000fe400000010ff */
[----:B------:R-:W-:Y:S02]  /*118d0*/  F2FP.BF16.PACK_AB R78, R99, R96 ;  /* 0x00000060634e723e */ /* 0x000fe400000010ff */
[----:B------:R-:W-:-:S07]  /*118e0*/  F2FP.BF16.PACK_AB R79, R90, R97 ;  /* 0x000000615a4f723e */ /* 0x000fce00000010ff */
[C---:B-1----:R-:W-:Y:S08]  /*118f0*/  HMMA.16816.F32.BF16 R12, R76.reuse, R44, R12 ;  /* 0x0000002c4c0c723c */ /* 0x042ff0000004180c */
[C---:B------:R-:W-:Y:S01]  /*11900*/  HMMA.16816.F32.BF16 R16, R76.reuse, R46, R16 ;  /* 0x0000002e4c10723c */ /* 0x040fe20000041810 */
[----:B------:R-:W1:Y:S07]  /*11910*/  LDSM.16.MT88.4 R44, [R237+0xe800] ;  /* 0x00e80000ed2c783b */ /* 0x000e6e0000004200 */
[C---:B----4-:R-:W-:Y:S08]  /*11920*/  HMMA.16816.F32.BF16 R24, R76.reuse, R56, R24 ;  /* 0x000000384c18723c */ /* 0x050ff00000041818 */
[C---:B------:R-:W-:Y:S01]  /*11930*/  HMMA.16816.F32.BF16 R4, R76.reuse, R58, R4 ;  /* 0x0000003a4c04723c */ /* 0x040fe20000041804 */
[----:B------:R-:W3:Y:S07]  /*11940*/  LDSM.16.MT88.4 R56, [R235+0xe800] ;  /* 0x00e80000eb38783b */ /* 0x000eee0000004200 */
[C---:B-----5:R-:W-:Y:S08]  /*11950*/  HMMA.16816.F32.BF16 R32, R76.reuse, R28, R32 ;  /* 0x0000001c4c20723c */ /* 0x060ff00000041820 */
[C---:B------:R-:W-:Y:S01]  /*11960*/  HMMA.16816.F32.BF16 R20, R76.reuse, R30, R20 ;  /* 0x0000001e4c14723c */ /* 0x040fe20000041814 */
[----:B------:R-:W4:Y:S07]  /*11970*/  LDSM.16.MT88.4 R28, [R234+0xe800] ;  /* 0x00e80000ea1c783b */ /* 0x000f2e0000004200 */
[C---:B--2---:R-:W-:Y:S07]  /*11980*/  HMMA.16816.F32.BF16 R60, R76.reuse, R80, R60 ;  /* 0x000000504c3c723c */ /* 0x044fee000004183c */
[--C-:B------:R-:W-:Y:S01]  /*11990*/  FFMA.FTZ R80, R109, c[0x0][0x23c], -R180.reuse ;  /* 0x00008f006d507a23 */ /* 0x100fe200000108b4 */
[----:B------:R-:W-:Y:S01]  /*119a0*/  HMMA.16816.F32.BF16 R8, R76, R82, R8 ;  /* 0x000000524c08723c */ /* 0x000fe20000041808 */
[----:B------:R-:W2:Y:S01]  /*119b0*/  LDSM.16.MT88.4 R76, [R233+0xe800] ;  /* 0x00e80000e94c783b */ /* 0x000ea20000004200 */
[----:B------:R-:W-:-:S02]  /*119c0*/  FFMA.FTZ R81, R64, c[0x0][0x23c], -R180 ;  /* 0x00008f0040517a23 */ /* 0x000fc400000108b4 */
[----:B------:R-:W-:Y:S01]  /*119d0*/  FFMA.FTZ R109, R52, c[0x0][0x23c], -R130 ;  /* 0x00008f00346d7a23 */ /* 0x000fe20000010882 */
[----:B------:R-:W-:Y:S01]  /*119e0*/  MUFU.EX2 R80, R80 ;  /* 0x0000005000507308 */ /* 0x000fe20000000800 */
[--C-:B------:R-:W-:Y:S02]  /*119f0*/  FFMA.FTZ R52, R167, c[0x0][0x23c], -R180.reuse ;  /* 0x00008f00a7347a23 */ /* 0x100fe400000108b4 */
[C---:B-1----:R-:W-:Y:S01]  /*11a00*/  HMMA.16816.F32.BF16 R12, R72.reuse, R44, R12 ;  /* 0x0000002c480c723c */ /* 0x042fe2000004180c */
[--C-:B------:R-:W-:Y:S02]  /*11a10*/  FFMA.FTZ R82, R165, c[0x0][0x23c], -R180.reuse ;  /* 0x00008f00a5527a23 */ /* 0x100fe400000108b4 */
[----:B------:R-:W-:Y:S02]  /*11a20*/  FFMA.FTZ R83, R70, c[0x0][0x23c], -R180 ;  /* 0x00008f0046537a23 */ /* 0x000fe400000108b4 */
[----:B------:R-:W1:Y:S01]  /*11a30*/  MUFU.EX2 R81, R81 ;  /* 0x0000005100517308 */ /* 0x000e620000000800 */
[----:B------:R-:W-:Y:S02]  /*11a40*/  LDSM.16.MT88.4 R68, [R233+0xf000] ;  /* 0x00f00000e944783b */ /* 0x000fe40000004200 */
[C---:B------:R-:W-:Y:S02]  /*11a50*/  HMMA.16816.F32.BF16 R16, R72.reuse, R46, R16 ;  /* 0x0000002e4810723c */ /* 0x040fe40000041810 */
[----:B------:R-:W5:Y:S03]  /*11a60*/  LDSM.16.MT88.4 R44, [R237+0xf000] ;  /* 0x00f00000ed2c783b */ /* 0x000f660000004200 */
[----:B------:R-:W-:Y:S03]  /*11a70*/  MUFU.EX2 R82, R82 ;  /* 0x0000005200527308 */ /* 0x000fe60000000800 */
[----:B---3--:R-:W-:Y:S05]  /*11a80*/  HMMA.16816.F32.BF16 R24, R72, R56, R24 ;  /* 0x000000384818723c */ /* 0x008fea0000041818 */
[----:B------:R-:W3:Y:S01]  /*11a90*/  MUFU.EX2 R83, R83 ;  /* 0x0000005300537308 */ /* 0x000ee20000000800 */
[----:B-1----:R-:W-:-:S02]  /*11aa0*/  F2FP.BF16.PACK_AB R64, R81, R80 ;  /* 0x000000505140723e */ /* 0x002fc400000010ff */
[C---:B------:R-:W-:Y:S01]  /*11ab0*/  HMMA.16816.F32.BF16 R4, R72.reuse, R58, R4 ;  /* 0x0000003a4804723c */ /* 0x040fe20000041804 */
[----:B------:R-:W1:Y:S04]  /*11ac0*/  LDSM.16.MT88.4 R56, [R235+0xf000] ;  /* 0x00f00000eb38783b */ /* 0x000e680000004200 */
[----:B------:R-:W2:Y:S03]  /*11ad0*/  MUFU.EX2 R109, R109 ;  /* 0x0000006d006d7308 */ /* 0x000ea60000000800 */
[----:B----4-:R-:W-:Y:S01]  /*11ae0*/  HMMA.16816.F32.BF16 R32, R72, R28, R32 ;  /* 0x0000001c4820723c */ /* 0x010fe20000041820 */
[----:B---3--:R-:W-:-:S04]  /*11af0*/  F2FP.BF16.PACK_AB R66, R83, R82 ;  /* 0x000000525342723e */ /* 0x008fc800000010ff */
[----:B------:R-:W-:Y:S03]  /*11b00*/  MUFU.EX2 R52, R52 ;  /* 0x0000003400347308 */ /* 0x000fe60000000800 */
[----:B------:R-:W-:Y:S01]  /*11b10*/  HMMA.16816.F32.BF16 R20, R72, R30, R20 ;  /* 0x0000001e4814723c */ /* 0x000fe20000041814 */
[----:B------:R-:W3:Y:S01]  /*11b20*/  LDSM.16.MT88.4 R28, [R234+0xf000] ;  /* 0x00f00000ea1c783b */ /* 0x000ee20000004200 */
[----:B--2---:R-:W-:-:S06]  /*11b30*/  F2FP.BF16.PACK_AB R67, R109, R86 ;  /* 0x000000566d43723e */ /* 0x004fcc00000010ff */
[C---:B------:R-:W-:Y:S07]  /*11b40*/  HMMA.16816.F32.BF16 R60, R72.reuse, R76, R60 ;  /* 0x0000004c483c723c */ /* 0x040fee000004183c */
[----:B------:R-:W-:Y:S01]  /*11b50*/  FFMA.FTZ R77, R108, c[0x0][0x23c], -R130 ;  /* 0x00008f006c4d7a23 */ /* 0x000fe20000010882 */
[----:B------:R-:W-:Y:S05]  /*11b60*/  HMMA.16816.F32.BF16 R8, R72, R78, R8 ;  /* 0x0000004e4808723c */ /* 0x000fea0000041808 */
[----:B------:R-:W-:Y:S02]  /*11b70*/  MUFU.EX2 R77, R77 ;  /* 0x0000004d004d7308 */ /* 0x000fe40000000800 */
[--C-:B------:R-:W-:Y:S01]  /*11b80*/  FFMA.FTZ R75, R40, c[0x0][0x23c], -R180.reuse ;  /* 0x00008f00284b7a23 */ /* 0x100fe200000108b4 */
[----:B-----5:R-:W-:Y:S01]  /*11b90*/  HMMA.16816.F32.BF16 R12, R64, R44, R12 ;  /* 0x0000002c400c723c */ /* 0x020fe2000004180c */
[----:B------:R-:W2:Y:S01]  /*11ba0*/  LDSM.16.MT88.4 R40, [R237+0xf800] ;  /* 0x00f80000ed28783b */ /* 0x000ea20000004200 */
[----:B------:R-:W-:-:S02]  /*11bb0*/  FFMA.FTZ R73, R48, c[0x0][0x23c], -R180 ;  /* 0x00008f0030497a23 */ /* 0x000fc400000108b4 */
[----:B------:R-:W-:Y:S01]  /*11bc0*/  FFMA.FTZ R72, R171, c[0x0][0x23c], -R180 ;  /* 0x00008f00ab487a23 */ /* 0x000fe200000108b4 */
[----:B------:R-:W-:Y:S01]  /*11bd0*/  MUFU.EX2 R75, R75 ;  /* 0x0000004b004b7308 */ /* 0x000fe20000000800 */
[----:B------:R-:W-:Y:S02]  /*11be0*/  FFMA.FTZ R79, R87, c[0x0][0x23c], -R130 ;  /* 0x00008f00574f7a23 */ /* 0x000fe40000010882 */
[----:B------:R-:W-:Y:S01]  /*11bf0*/  HMMA.16816.F32.BF16 R16, R64, R46, R16 ;  /* 0x0000002e4010723c */ /* 0x000fe20000041810 */
[----:B------:R-:W4:Y:S01]  /*11c00*/  LDSM.16.MT88.4 R44, [R235+0xf800] ;  /* 0x00f80000eb2c783b */ /* 0x000f220000004200 */
[----:B------:R-:W-:Y:S02]  /*11c10*/  FADD.FTZ R87, R3, R148 ;  /* 0x0000009403577221 */ /* 0x000fe40000010000 */
[----:B------:R-:W-:Y:S01]  /*11c20*/  FFMA.FTZ R74, R125, c[0x0][0x23c], -R180 ;  /* 0x00008f007d4a7a23 */ /* 0x000fe200000108b4 */
[----:B------:R-:W5:Y:S01]  /*11c30*/  MUFU.EX2 R73, R73 ;  /* 0x0000004900497308 */ /* 0x000f620000000800 */
[----:B------:R-:W-:-:S02]  /*11c40*/  FADD.FTZ R76, R150, R87 ;  /* 0x00000057964c7221 */ /* 0x000fc40000010000 */
[----:B-1----:R-:W-:Y:S02]  /*11c50*/  HMMA.16816.F32.BF16 R24, R64, R56, R24 ;  /* 0x000000384018723c */ /* 0x002fe40000041818 */
[----:B------:R-:W-:-:S03]  /*11c60*/  FADD.FTZ R76, R151, R76 ;  /* 0x0000004c974c7221 */ /* 0x000fc60000010000 */
[----:B------:R-:W1:Y:S01]  /*11c70*/  MUFU.EX2 R72, R72 ;  /* 0x0000004800487308 */ /* 0x000e620000000800 */
[----:B------:R-:W-:Y:S02]  /*11c80*/  FADD.FTZ R155, R155, R76 ;  /* 0x0000004c9b9b7221 */ /* 0x000fe40000010000 */
[C---:B------:R-:W-:Y:S01]  /*11c90*/  HMMA.16816.F32.BF16 R4, R64.reuse, R58, R4 ;  /* 0x0000003a4004723c */ /* 0x040fe20000041804 */
[--C-:B------:R-:W-:Y:S02]  /*11ca0*/  FFMA.FTZ R56, R169, c[0x0][0x23c], -R130.reuse ;  /* 0x00008f00a9387a23 */ /* 0x100fe40000010882 */
[--C-:B------:R-:W-:Y:S02]  /*11cb0*/  FFMA.FTZ R57, R50, c[0x0][0x23c], -R130.reuse ;  /* 0x00008f0032397a23 */ /* 0x100fe40000010882 */
[----:B------:R-:W-:Y:S01]  /*11cc0*/  LDSM.16.MT88.4 R48, [R233+0xf800] ;  /* 0x00f80000e930783b */ /* 0x000fe20000004200 */
[----:B------:R-:W-:Y:S01]  /*11cd0*/  MUFU.EX2 R79, R79 ;  /* 0x0000004f004f7308 */ /* 0x000fe20000000800 */
[--C-:B------:R-:W-:Y:S01]  /*11ce0*/  FFMA.FTZ R58, R173, c[0x0][0x23c], -R130.reuse ;  /* 0x00008f00ad3a7a23 */ /* 0x100fe20000010882 */
[----:B---3--:R-:W-:Y:S01]  /*11cf0*/  HMMA.16816.F32.BF16 R32, R64, R28, R32 ;  /* 0x0000001c4020723c */ /* 0x008fe20000041820 */
[----:B------:R-:W-:Y:S01]  /*11d00*/  FFMA.FTZ R59, R36, c[0x0][0x23c], -R130 ;  /* 0x00008f00243b7a23 */ /* 0x000fe20000010882 */
[----:B-----5:R-:W-:Y:S01]  /*11d10*/  F2FP.BF16.PACK_AB R36, R73, R52 ;  /* 0x000000344924723e */ /* 0x020fe200000010ff */
[----:B------:R-:W-:Y:S01]  /*11d20*/  FADD.FTZ R158, R158, R155 ;  /* 0x0000009b9e9e7221 */ /* 0x000fe20000010000 */
[----:B-1----:R-:W-:-:S02]  /*11d30*/  F2FP.BF16.PACK_AB R38, R75, R72 ;  /* 0x000000484b26723e */ /* 0x002fc400000010ff */
[----:B------:R-:W-:Y:S01]  /*11d40*/  MUFU.EX2 R56, R56 ;  /* 0x0000003800387308 */ /* 0x000fe20000000800 */
[----:B------:R-:W-:Y:S01]  /*11d50*/  FADD.FTZ R157, R157, R158 ;  /* 0x0000009e9d9d7221 */ /* 0x000fe20000010000 */
[C---:B------:R-:W-:Y:S01]  /*11d60*/  HMMA.16816.F32.BF16 R20, R64.reuse, R30, R20 ;  /* 0x0000001e4014723c */ /* 0x040fe20000041814 */
[----:B------:R-:W1:Y:S01]  /*11d70*/  LDSM.16.MT88.4 R28, [R234+0xf800] ;  /* 0x00f80000ea1c783b */ /* 0x000e620000004200 */
[--C-:B------:R-:W-:Y:S02]  /*11d80*/  FFMA.FTZ R76, R115, c[0x0][0x23c], -R130.reuse ;  /* 0x00008f00734c7a23 */ /* 0x100fe40000010882 */
[----:B------:R-:W-:Y:S02]  /*11d90*/  FADD.FTZ R160, R160, R157 ;  /* 0x0000009da0a07221 */ /* 0x000fe40000010000 */
[----:B------:R-:W3:Y:S02]  /*11da0*/  MUFU.EX2 R57, R57 ;  /* 0x0000003900397308 */ /* 0x000ee40000000800 */
[C---:B------:R-:W-:Y:S06]  /*11db0*/  HMMA.16816.F32.BF16 R60, R64.reuse, R68, R60 ;  /* 0x00000044403c723c */ /* 0x040fec000004183c */
[----:B------:R-:W-:Y:S01]  /*11dc0*/  MUFU.EX2 R58, R58 ;  /* 0x0000003a003a7308 */ /* 0x000fe20000000800 */
[--C-:B------:R-:W-:Y:S01]  /*11dd0*/  FFMA.FTZ R69, R85, c[0x0][0x23c], -R130.reuse ;  /* 0x00008f0055457a23 */ /* 0x100fe20000010882 */
[----:B------:R-:W-:Y:S01]  /*11de0*/  HMMA.16816.F32.BF16 R8, R64, R70, R8 ;  /* 0x000000464008723c */ /* 0x000fe20000041808 */
[----:B------:R-:W-:-:S02]  /*11df0*/  FFMA.FTZ R68, R174, c[0x0][0x23c], -R130 ;  /* 0x00008f00ae447a23 */ /* 0x000fc40000010882 */
[----:B------:R-:W-:-:S03]  /*11e00*/  FFMA.FTZ R85, R129, c[0x0][0x23c], -R180 ;  /* 0x00008f0081557a23 */ /* 0x000fc600000108b4 */
[----:B------:R-:W5:Y:S01]  /*11e10*/  MUFU.EX2 R59, R59 ;  /* 0x0000003b003b7308 */ /* 0x000f620000000800 */
[----:B---3--:R-:W-:Y:S01]  /*11e20*/  F2FP.BF16.PACK_AB R37, R57, R56 ;  /* 0x000000383925723e */ /* 0x008fe200000010ff */
[--C-:B------:R-:W-:Y:S02]  /*11e30*/  FFMA.FTZ R65, R54, c[0x0][0x23c], -R180.reuse ;  /* 0x00008f0036417a23 */ /* 0x100fe400000108b4 */
[--C-:B------:R-:W-:Y:S02]  /*11e40*/  FFMA.FTZ R54, R172, c[0x0][0x23c], -R180.reuse ;  /* 0x00008f00ac367a23 */ /* 0x100fe400000108b4 */
[----:B------:R-:W-:Y:S02]  /*11e50*/  FFMA.FTZ R67, R98, c[0x0][0x23c], -R180 ;  /* 0x00008f0062437a23 */ /* 0x000fe400000108b4 */
[--C-:B------:R-:W-:Y:S01]  /*11e60*/  FFMA.FTZ R66, R178, c[0x0][0x23c], -R130.reuse ;  /* 0x00008f00b2427a23 */ /* 0x100fe20000010882 */
[----:B------:R-:W-:Y:S01]  /*11e70*/  MUFU.EX2 R64, R175 ;  /* 0x000000af00407308 */ /* 0x000fe20000000800 */
[----:B------:R-:W-:-:S02]  /*11e80*/  FFMA.FTZ R71, R101, c[0x0][0x23c], -R130 ;  /* 0x00008f0065477a23 */ /* 0x000fc40000010882 */
[----:B------:R-:W-:Y:S01]  /*11e90*/  FFMA.FTZ R70, R114, c[0x0][0x23c], -R180 ;  /* 0x00008f0072467a23 */ /* 0x000fe200000108b4 */
[----:B-----5:R-:W-:-:S04]  /*11ea0*/  F2FP.BF16.PACK_AB R39, R59, R58 ;  /* 0x0000003a3b27723e */ /* 0x020fc800000010ff */
[----:B------:R-:W3:Y:S03]  /*11eb0*/  MUFU.EX2 R65, R65 ;  /* 0x0000004100417308 */ /* 0x000ee60000000800 */
[C---:B--2---:R-:W-:Y:S05]  /*11ec0*/  HMMA.16816.F32.BF16 R12, R36.reuse, R40, R12 ;  /* 0x00000028240c723c */ /* 0x044fea000004180c */
[----:B------:R-:W-:Y:S03]  /*11ed0*/  MUFU.EX2 R54, R54 ;  /* 0x0000003600367308 */ /* 0x000fe60000000800 */
[C---:B------:R-:W-:Y:S01]  /*11ee0*/  HMMA.16816.F32.BF16 R16, R36.reuse, R42, R16 ;  /* 0x0000002a2410723c */ /* 0x040fe20000041810 */
[----:B------:R-:W2:Y:S04]  /*11ef0*/  LDSM.16.MT88.4 R40, [R237+0x10000] ;  /* 0x01000000ed28783b */ /* 0x000ea80000004200 */
[----:B------:R-:W-:Y:S03]  /*11f00*/  MUFU.EX2 R67, R67 ;  /* 0x0000004300437308 */ /* 0x000fe60000000800 */
[C---:B----4-:R-:W-:Y:S05]  /*11f10*/  HMMA.16816.F32.BF16 R24, R36.reuse, R44, R24 ;  /* 0x0000002c2418723c */ /* 0x050fea0000041818 */
[----:B------:R-:W-:Y:S03]  /*11f20*/  MUFU.EX2 R66, R66 ;  /* 0x0000004200427308 */ /* 0x000fe60000000800 */
[C---:B------:R-:W-:Y:S01]  /*11f30*/  HMMA.16816.F32.BF16 R4, R36.reuse, R46, R4 ;  /* 0x0000002e2404723c */ /* 0x040fe20000041804 */
[----:B------:R-:W4:Y:S04]  /*11f40*/  LDSM.16.MT88.4 R44, [R235+0x10000] ;  /* 0x01000000eb2c783b */ /* 0x000f280000004200 */
[----:B------:R-:W5:Y:S03]  /*11f50*/  MUFU.EX2 R69, R69 ;  /* 0x0000004500457308 */ /* 0x000f660000000800 */
[C---:B-1----:R-:W-:Y:S05]  /*11f60*/  HMMA.16816.F32.BF16 R32, R36.reuse, R28, R32 ;  /* 0x0000001c2420723c */ /* 0x042fea0000041820 */
[----:B------:R-:W-:Y:S03]  /*11f70*/  MUFU.EX2 R68, R68 ;  /* 0x0000004400447308 */ /* 0x000fe60000000800 */
[C---:B------:R-:W-:Y:S01]  /*11f80*/  HMMA.16816.F32.BF16 R20, R36.reuse, R30, R20 ;  /* 0x0000001e2414723c */ /* 0x040fe20000041814 */
[----:B------:R-:W1:Y:S04]  /*11f90*/  LDSM.16.MT88.4 R28, [R234+0x10000] ;  /* 0x01000000ea1c783b */ /* 0x000e680000004200 */
[----:B------:R-:W2:Y:S03]  /*11fa0*/  MUFU.EX2 R71, R71 ;  /* 0x0000004700477308 */ /* 0x000ea60000000800 */
[C---:B------:R-:W-:Y:S05]  /*11fb0*/  HMMA.16816.F32.BF16 R60, R36.reuse, R48, R60 ;  /* 0x00000030243c723c */ /* 0x040fea000004183c */
[----:B------:R-:W-:Y:S02]  /*11fc0*/  MUFU.EX2 R70, R70 ;  /* 0x0000004600467308 */ /* 0x000fe40000000800 */
[--C-:B------:R-:W-:Y:S01]  /*11fd0*/  FFMA.FTZ R48, R168, c[0x0][0x23c], -R180.reuse ;  /* 0x00008f00a8307a23 */ /* 0x100fe200000108b4 */
[----:B------:R-:W-:Y:S01]  /*11fe0*/  HMMA.16816.F32.BF16 R8, R36, R50, R8 ;  /* 0x000000322408723c */ /* 0x000fe20000041808 */
[----:B------:R-:W-:-:S04]  /*11ff0*/  FFMA.FTZ R49, R105, c[0x0][0x23c], -R180 ;  /* 0x00008f0069317a23 */ /* 0x000fc800000108b4 */
[----:B------:R-:W-:Y:S02]  /*12000*/  MUFU.EX2 R85, R85 ;  /* 0x0000005500557308 */ /* 0x000fe40000000800 */
[----:B---3--:R-:W-:Y:S01]  /*12010*/  F2FP.BF16.PACK_AB R36, R65, R64 ;  /* 0x000000404124723e */ /* 0x008fe200000010ff */
[--C-:B------:R-:W-:Y:S01]  /*12020*/  FFMA.FTZ R50, R164, c[0x0][0x23c], -R180.reuse ;  /* 0x00008f00a4327a23 */ /* 0x100fe200000108b4 */
[----:B-----5:R-:W-:Y:S01]  /*12030*/  F2FP.BF16.PACK_AB R37, R69, R66 ;  /* 0x000000424525723e */ /* 0x020fe200000010ff */
[----:B------:R-:W-:Y:S01]  /*12040*/  FFMA.FTZ R51, R111, c[0x0][0x23c], -R180 ;  /* 0x00008f006f337a23 */ /* 0x000fe200000108b4 */
[----:B------:R-:W-:Y:S02]  /*12050*/  F2FP.BF16.PACK_AB R38, R67, R54 ;  /* 0x000000364326723e */ /* 0x000fe400000010ff */
[----:B------:R-:W-:Y:S01]  /*12060*/  MUFU.EX2 R48, R48 ;  /* 0x0000003000307308 */ /* 0x000fe20000000800 */
[----:B--2---:R-:W-:-:S07]  /*12070*/  F2FP.BF16.PACK_AB R39, R71, R68 ;  /* 0x000000444727723e */ /* 0x004fce00000010ff */
[C---:B------:R-:W-:Y:S01]  /*12080*/  HMMA.16816.F32.BF16 R12, R36.reuse, R40, R12 ;  /* 0x00000028240c723c */ /* 0x040fe2000004180c */
[----:B------:R-:W2:Y:S07]  /*12090*/  MUFU.EX2 R49, R49 ;  /* 0x0000003100317308 */ /* 0x000eae0000000800 */
[C---:B------:R-:W-:Y:S01]  /*120a0*/  HMMA.16816.F32.BF16 R16, R36.reuse, R42, R16 ;  /* 0x0000002a2410723c */ /* 0x040fe20000041810 */
[----:B------:R-:W3:Y:S01]  /*120b0*/  LDSM.16.MT88.4 R40, [R233+0x10000] ;  /* 0x01000000e928783b */ /* 0x000ee20000004200 */
[----:B------:R-:W-:Y:S06]  /*120c0*/  MUFU.EX2 R50, R50 ;  /* 0x0000003200327308 */ /* 0x000fec0000000800 */
[C---:B----4-:R-:W-:Y:S02]  /*120d0*/  HMMA.16816.F32.BF16 R24, R36.reuse, R44, R24 ;  /* 0x0000002c2418723c */ /* 0x050fe40000041818 */
[----:B------:R-:W4:Y:S06]  /*120e0*/  MUFU.EX2 R51, R51 ;  /* 0x0000003300337308 */ /* 0x000f2c0000000800 */
[C---:B------:R-:W-:Y:S01]  /*120f0*/  HMMA.16816.F32.BF16 R4, R36.reuse, R46, R4 ;  /* 0x0000002e2404723c */ /* 0x040fe20000041804 */
[----:B------:R-:W5:Y:S01]  /*12100*/  LDSM.16.MT88.4 R44, [R237+0x10800] ;  /* 0x01080000ed2c783b */ /* 0x000f620000004200 */
[----:B------:R-:W-:Y:S06]  /*12110*/  MUFU.EX2 R3, R121 ;  /* 0x0000007900037308 */ /* 0x000fec0000000800 */
[C---:B-1----:R-:W-:Y:S02]  /*12120*/  HMMA.16816.F32.BF16 R32, R36.reuse, R28, R32 ;  /* 0x0000001c2420723c */ /* 0x042fe40000041820 */
[----:B------:R-:W-:Y:S06]  /*12130*/  MUFU.EX2 R74, R74 ;  /* 0x0000004a004a7308 */ /* 0x000fec0000000800 */
[C---:B------:R-:W-:Y:S01]  /*12140*/  HMMA.16816.F32.BF16 R20, R36.reuse, R30, R20 ;  /* 0x0000001e2414723c */ /* 0x040fe20000041814 */
[----:B------:R-:W1:Y:S01]  /*12150*/  LDSM.16.MT88.4 R28, [R235+0x10800] ;  /* 0x01080000eb1c783b */ /* 0x000e620000004200 */
[----:B------:R-:W-:Y:S06]  /*12160*/  MUFU.EX2 R76, R76 ;  /* 0x0000004c004c7308 */ /* 0x000fec0000000800 */
[C---:B---3--:R-:W-:Y:S07]  /*12170*/  HMMA.16816.F32.BF16 R60, R36.reuse, R40, R60 ;  /* 0x00000028243c723c */ /* 0x048fee000004183c */
[----:B--2---:R-:W-:Y:S01]  /*12180*/  F2FP.BF16.PACK_AB R40, R49, R48 ;  /* 0x000000303128723e */ /* 0x004fe200000010ff */
[----:B------:R-:W-:Y:S01]  /*12190*/  HMMA.16816.F32.BF16 R8, R36, R42, R8 ;  /* 0x0000002a2408723c */ /* 0x000fe20000041808 */
[----:B------:R-:W-:Y:S01]  /*121a0*/  F2FP.BF16.PACK_AB R41, R77, R2 ;  /* 0x000000024d29723e */ /* 0x000fe200000010ff */
[----:B------:R-:W2:Y:S05]  /*121b0*/  LDSM.16.MT88.4 R36, [R234+0x10800] ;  /* 0x01080000ea24783b */ /* 0x000eaa0000004200 */
[----:B----4-:R-:W-:-:S02]  /*121c0*/  F2FP.BF16.PACK_AB R42, R51, R50 ;  /* 0x00000032332a723e */ /* 0x010fc400000010ff */
[----:B------:R-:W-:-:S07]  /*121d0*/  F2FP.BF16.PACK_AB R43, R79, R0 ;  /* 0x000000004f2b723e */ /* 0x000fce00000010ff */
[C---:B-----5:R-:W-:Y:S07]  /*121e0*/  HMMA.16816.F32.BF16 R12, R40.reuse, R44, R12 ;  /* 0x0000002c280c723c */ /* 0x060fee000004180c */
[----:B------:R-:W-:Y:S01]  /*121f0*/  FADD.FTZ R45, R147, R138 ;  /* 0x0000008a932d7221 */ /* 0x000fe20000010000 */
[----:B------:R-:W-:Y:S01]  /*12200*/  HMMA.16816.F32.BF16 R16, R40, R46, R16 ;  /* 0x0000002e2810723c */ /* 0x000fe20000041810 */
[----:B------:R-:W-:Y:S02]  /*12210*/  LDSM.16.MT88.4 R136, [R235+0x11800] ;  /* 0x01180000eb88783b */ /* 0x000fe40000004200 */
[----:B------:R-:W-:-:S04]  /*12220*/  FADD.FTZ R45, R144, R45 ;  /* 0x0000002d902d7221 */ /* 0x000fc80000010000 */
[----:B------:R-:W-:Y:S01]  /*12230*/  FADD.FTZ R146, R146, R45 ;  /* 0x0000002d92927221 */ /* 0x000fe20000010000 */
[----:B-1----:R-:W-:Y:S01]  /*12240*/  HMMA.16816.F32.BF16 R24, R40, R28, R24 ;  /* 0x0000001c2818723c */ /* 0x002fe20000041818 */
[----:B------:R-:W1:Y:S02]  /*12250*/  LDSM.16.MT88.4 R44, [R233+0x10800] ;  /* 0x01080000e92c783b */ /* 0x000e640000004200 */
[----:B------:R-:W-:-:S04]  /*12260*/  FADD.FTZ R149, R149, R146 ;  /* 0x0000009295957221 */ /* 0x000fc80000010000 */
[----:B------:R-:W-:Y:S01]  /*12270*/  FADD.FTZ R152, R152, R149 ;  /* 0x0000009598987221 */ /* 0x000fe20000010000 */
[----:B------:R-:W-:Y:S01]  /*12280*/  HMMA.16816.F32.BF16 R4, R40, R30, R4 ;  /* 0x0000001e2804723c */ /* 0x000fe20000041804 */
[----:B------:R-:W3:Y:S02]  /*12290*/  LDSM.16.MT88.4 R28, [R237+0x11000] ;  /* 0x01100000ed1c783b */ /* 0x000ee40000004200 */
[----:B------:R-:W-:-:S04]  /*122a0*/  FADD.FTZ R153, R153, R152 ;  /* 0x0000009899997221 */ /* 0x000fc80000010000 */
[----:B------:R-:W-:Y:S01]  /*122b0*/  FADD.FTZ R78, R154, R153 ;  /* 0x000000999a4e7221 */ /* 0x000fe20000010000 */
[C---:B--2---:R-:W-:Y:S03]  /*122c0*/  HMMA.16816.F32.BF16 R32, R40.reuse, R36, R32 ;  /* 0x000000242820723c */ /* 0x044fe60000041820 */
[----:B------:R-:W-:Y:S02]  /*122d0*/  FADD.FTZ R78, R53, R78 ;  /* 0x0000004e354e7221 */ /* 0x000fe40000010000 */
[----:B------:R-:W2:Y:S02]  /*122e0*/  MUFU.EX2 R53, R131 ;  /* 0x0000008300357308 */ /* 0x000ea40000000800 */
[----:B------:R-:W-:Y:S01]  /*122f0*/  FADD.FTZ R37, R163, R160 ;  /* 0x000000a0a3257221 */ /* 0x000fe20000010000 */
[----:B------:R-:W-:Y:S01]  /*12300*/  HMMA.16816.F32.BF16 R20, R40, R38, R20 ;  /* 0x000000262814723c */ /* 0x000fe20000041814 */
[----:B------:R-:W-:-:S02]  /*12310*/  FADD.FTZ R55, R55, R78 ;  /* 0x0000004e37377221 */ /* 0x000fc40000010000 */
[----:B------:R-:W-:Y:S02]  /*12320*/  FADD.FTZ R37, R188, R37 ;  /* 0x00000025bc257221 */ /* 0x000fe40000010000 */
[----:B------:R-:W-:Y:S02]  /*12330*/  FFMA.FTZ R78, R127, c[0x0][0x23c], -R130 ;  /* 0x00008f007f4e7a23 */ /* 0x000fe40000010882 */
[----:B------:R-:W-:Y:S02]  /*12340*/  FADD.FTZ R162, R162, R55 ;  /* 0x00000037a2a27221 */ /* 0x000fe40000010000 */
[----:B------:R-:W-:Y:S01]  /*12350*/  FADD.FTZ R98, R190, R37 ;  /* 0x00000025be627221 */ /* 0x000fe20000010000 */
[----:B------:R-:W-:Y:S01]  /*12360*/  MUFU.EX2 R55, R126 ;  /* 0x0000007e00377308 */ /* 0x000fe20000000800 */
[----:B------:R-:W-:Y:S01]  /*12370*/  FADD.FTZ R87, R159, R162 ;  /* 0x000000a29f577221 */ /* 0x000fe20000010000 */
[----:B------:R-:W4:Y:S01]  /*12380*/  LDSM.16.MT88.4 R36, [R235+0x11000] ;  /* 0x01100000eb24783b */ /* 0x000f220000004200 */
[----:B------:R-:W-:-:S02]  /*12390*/  FADD.FTZ R98, R193, R98 ;  /* 0x00000062c1627221 */ /* 0x000fc40000010000 */
[----:B------:R-:W-:Y:S01]  /*123a0*/  FADD.FTZ R87, R186, R87 ;  /* 0x00000057ba577221 */ /* 0x000fe20000010000 */
[----:B------:R-:W-:Y:S01]  /*123b0*/  LDSM.16.MT88.4 R156, [R237+0x11800] ;  /* 0x01180000ed9c783b */ /* 0x000fe20000004200 */
[C---:B-1----:R-:W-:Y:S01]  /*123c0*/  HMMA.16816.F32.BF16 R60, R40.reuse, R44, R60 ;  /* 0x0000002c283c723c */ /* 0x042fe2000004183c */
[----:B------:R-:W1:Y:S01]  /*123d0*/  MUFU.EX2 R78, R78 ;  /* 0x0000004e004e7308 */ /* 0x000e620000000800 */
[----:B------:R-:W-:Y:S02]  /*123e0*/  FADD.FTZ R187, R187, R98 ;  /* 0x00000062bbbb7221 */ /* 0x000fe40000010000 */
[----:B------:R-:W-:Y:S02]  /*123f0*/  FFMA.FTZ R98, R113, c[0x0][0x23c], -R180 ;  /* 0x00008f0071627a23 */ /* 0x000fe400000108b4 */
[----:B------:R-:W-:Y:S01]  /*12400*/  FADD.FTZ R196, R196, R187 ;  /* 0x000000bbc4c47221 */ /* 0x000fe20000010000 */
[----:B--2---:R-:W-:Y:S01]  /*12410*/  F2FP.BF16.PACK_AB R45, R53, R76 ;  /* 0x0000004c352d723e */ /* 0x004fe200000010ff */
[----:B------:R-:W-:Y:S01]  /*12420*/  FADD.FTZ R44, R192, R87 ;  /* 0x00000057c02c7221 */ /* 0x000fe20000010000 */
[----:B------:R-:W-:Y:S01]  /*12430*/  HMMA.16816.F32.BF16 R8, R40, R46, R8 ;  /* 0x0000002e2808723c */ /* 0x000fe20000041808 */
[----:B------:R-:W-:Y:S01]  /*12440*/  FADD.FTZ R189, R189, R196 ;  /* 0x000000c4bdbd7221 */ /* 0x000fe20000010000 */
[----:B------:R-:W2:Y:S01]  /*12450*/  LDSM.16.MT88.4 R40, [R234+0x11000] ;  /* 0x01100000ea28783b */ /* 0x000ea20000004200 */
[----:B------:R-:W-:Y:S01]  /*12460*/  FADD.FTZ R44, R195, R44 ;  /* 0x0000002cc32c7221 */ /* 0x000fe20000010000 */
[----:B------:R-:W-:Y:S01]  /*12470*/  MUFU.EX2 R98, R98 ;  /* 0x0000006200627308 */ /* 0x000fe20000000800 */
[----:B------:R-:W-:-:S02]  /*12480*/  FADD.FTZ R198, R198, R189 ;  /* 0x000000bdc6c67221 */ /* 0x000fc40000010000 */
[----:B------:R-:W-:Y:S01]  /*12490*/  FADD.FTZ R191, R191, R44 ;  /* 0x0000002cbfbf7221 */ /* 0x000fe20000010000 */
[----:B------:R-:W-:Y:S01]  /*124a0*/  F2FP.BF16.PACK_AB R44, R85, R70 ;  /* 0x00000046552c723e */ /* 0x000fe200000010ff */
[----:B------:R-:W-:Y:S01]  /*124b0*/  FFMA.FTZ R87, R120, c[0x0][0x23c], -R180 ;  /* 0x00008f0078577a23 */ /* 0x000fe200000108b4 */
[----:B------:R-:W-:Y:S01]  /*124c0*/  F2FP.BF16.PACK_AB R46, R74, R3 ;  /* 0x000000034a2e723e */ /* 0x000fe200000010ff */
[----:B------:R-:W-:Y:S01]  /*124d0*/  FADD.FTZ R194, R194, R191 ;  /* 0x000000bfc2c27221 */ /* 0x000fe20000010000 */
[----:B-1----:R-:W-:-:S03]  /*124e0*/  F2FP.BF16.PACK_AB R47, R78, R55 ;  /* 0x000000374e2f723e */ /* 0x002fc600000010ff */
[----:B------:R-:W-:Y:S01]  /*124f0*/  FADD.FTZ R197, R197, R194 ;  /* 0x000000c2c5c57221 */ /* 0x000fe20000010000 */
[----:B------:R-:W1:Y:S03]  /*12500*/  MUFU.EX2 R87, R87 ;  /* 0x0000005700577308 */ /* 0x000e660000000800 */
[----:B---3--:R-:W-:Y:S01]  /*12510*/  HMMA.16816.F32.BF16 R12, R44, R28, R12 ;  /* 0x0000001c2c0c723c */ /* 0x008fe2000004180c */
[----:B------:R-:W-:-:S06]  /*12520*/  FADD.FTZ R202, R202, R197 ;  /* 0x000000c5caca7221 */ /* 0x000fcc0000010000 */
[----:B------:R-:W-:Y:S01]  /*12530*/  FADD.FTZ R29, R91, R198 ;  /* 0x000000c65b1d7221 */ /* 0x000fe20000010000 */
[C---:B----4-:R-:W-:Y:S01]  /*12540*/  HMMA.16816.F32.BF16 R24, R44.reuse, R36, R24 ;  /* 0x000000242c18723c */ /* 0x050fe20000041818 */
[----:B------:R-:W-:Y:S02]  /*12550*/  FADD.FTZ R91, R199, R202 ;  /* 0x000000cac75b7221 */ /* 0x000fe40000010000 */
[----:B------:R-:W-:Y:S02]  /*12560*/  FADD.FTZ R29, R206, R29 ;  /* 0x0000001dce1d7221 */ /* 0x000fe40000010000 */
[----:B------:R-:W-:Y:S01]  /*12570*/  FADD.FTZ R91, R204, R91 ;  /* 0x0000005bcc5b7221 */ /* 0x000fe20000010000 */
[----:B-1----:R-:W-:Y:S01]  /*12580*/  F2FP.BF16.PACK_AB R148, R98, R87 ;  /* 0x000000576294723e */ /* 0x002fe200000010ff */
[----:B------:R-:W-:Y:S01]  /*12590*/  FADD.FTZ R84, R84, R29 ;  /* 0x0000001d54547221 */ /* 0x000fe20000010000 */
[----:B------:R-:W-:Y:S01]  /*125a0*/  HMMA.16816.F32.BF16 R4, R44, R38, R4 ;  /* 0x000000262c04723c */ /* 0x000fe20000041804 */
[----:B------:R-:W-:-:S02]  /*125b0*/  FADD.FTZ R94, R94, R91 ;  /* 0x0000005b5e5e7221 */ /* 0x000fc40000010000 */
[----:B------:R-:W-:Y:S02]  /*125c0*/  FADD.FTZ R89, R89, R84 ;  /* 0x0000005459597221 */ /* 0x000fe40000010000 */
[----:B------:R-:W-:Y:S01]  /*125d0*/  FADD.FTZ R203, R203, R94 ;  /* 0x0000005ecbcb7221 */ /* 0x000fe20000010000 */
[----:B------:R-:W-:Y:S01]  /*125e0*/  MUFU.EX2 R84, R116 ;  /* 0x0000007400547308 */ /* 0x000fe20000000800 */
[----:B------:R-:W-:Y:S01]  /*125f0*/  FADD.FTZ R36, R88, R89 ;  /* 0x0000005958247221 */ /* 0x000fe20000010000 */
[----:B--2---:R-:W-:Y:S01]  /*12600*/  HMMA.16816.F32.BF16 R32, R44, R40, R32 ;  /* 0x000000282c20723c */ /* 0x004fe20000041820 */
[----:B------:R-:W-:Y:S02]  /*12610*/  FADD.FTZ R96, R96, R203 ;  /* 0x000000cb60607221 */ /* 0x000fe40000010000 */
[----:B------:R-:W-:Y:S02]  /*12620*/  FADD.FTZ R36, R95, R36 ;  /* 0x000000245f247221 */ /* 0x000fe40000010000 */
[----:B------:R-:W-:-:S02]  /*12630*/  FADD.FTZ R99, R99, R96 ;  /* 0x0000006063637221 */ /* 0x000fc40000010000 */
[----:B------:R-:W-:Y:S01]  /*12640*/  FADD.FTZ R39, R97, R36 ;  /* 0x0000002461277221 */ /* 0x000fe20000010000 */
[C---:B------:R-:W-:Y:S01]  /*12650*/  HMMA.16816.F32.BF16 R16, R44.reuse, R30, R16 ;  /* 0x0000001e2c10723c */ /* 0x040fe20000041810 */
[----:B------:R-:W-:Y:S01]  /*12660*/  FADD.FTZ R100, R100, R99 ;  /* 0x0000006364647221 */ /* 0x000fe20000010000 */
[----:B------:R-:W1:Y:S01]  /*12670*/  LDSM.16.MT88.4 R28, [R233+0x11000] ;  /* 0x01100000e91c783b */ /* 0x000e620000004200 */
[----:B------:R-:W-:Y:S01]  /*12680*/  FADD.FTZ R39, R90, R39 ;  /* 0x000000275a277221 */ /* 0x000fe20000010000 */
[----:B------:R-:W-:Y:S01]  /*12690*/  MUFU.EX2 R36, R122 ;  /* 0x0000007a00247308 */ /* 0x000fe20000000800 */
[----:B------:R-:W-:Y:S02]  /*126a0*/  FADD.FTZ R205, R205, R100 ;  /* 0x00000064cdcd7221 */ /* 0x000fe40000010000 */
[----:B------:R-:W-:Y:S01]  /*126b0*/  FADD.FTZ R102, R102, R39 ;  /* 0x0000002766667221 */ /* 0x000fe20000010000 */
[----:B------:R-:W-:Y:S01]  /*126c0*/  HMMA.16816.F32.BF16 R20, R44, R42, R20 ;  /* 0x0000002a2c14723c */ /* 0x000fe20000041814 */
[----:B------:R-:W-:-:S02]  /*126d0*/  FADD.FTZ R92, R92, R205 ;  /* 0x000000cd5c5c7221 */ /* 0x000fc40000010000 */
[----:B------:R-:W-:Y:S01]  /*126e0*/  FADD.FTZ R102, R93, R102 ;  /* 0x000000665d667221 */ /* 0x000fe20000010000 */
[----:B------:R-:W2:Y:S01]  /*126f0*/  MUFU.EX2 R39, R123 ;  /* 0x0000007b00277308 */ /* 0x000ea20000000800 */
[----:B------:R-:W-:Y:S02]  /*12700*/  FADD.FTZ R207, R207, R92 ;  /* 0x0000005ccfcf7221 */ /* 0x000fe40000010000 */
[----:B------:R-:W-:Y:S02]  /*12710*/  FADD.FTZ R103, R103, R102 ;  /* 0x0000006667677221 */ /* 0x000fe40000010000 */
[----:B------:R-:W-:Y:S02]  /*12720*/  FADD.FTZ R80, R80, R207 ;  /* 0x000000cf50507221 */ /* 0x000fe40000010000 */
[----:B------:R-:W-:Y:S02]  /*12730*/  FADD.FTZ R103, R104, R103 ;  /* 0x0000006768677221 */ /* 0x000fe40000010000 */
[----:B------:R-:W-:-:S02]  /*12740*/  FADD.FTZ R81, R81, R80 ;  /* 0x0000005051517221 */ /* 0x000fc40000010000 */
[----:B------:R-:W-:Y:S02]  /*12750*/  FADD.FTZ R106, R106, R103 ;  /* 0x000000676a6a7221 */ /* 0x000fe40000010000 */
[----:B------:R-:W-:Y:S02]  /*12760*/  FADD.FTZ R82, R82, R81 ;  /* 0x0000005152527221 */ /* 0x000fe40000010000 */
[----:B------:R-:W-:Y:S01]  /*12770*/  FADD.FTZ R107, R107, R106 ;  /* 0x0000006a6b6b7221 */ /* 0x000fe20000010000 */
[----:B--2---:R-:W-:Y:S01]  /*12780*/  F2FP.BF16.PACK_AB R149, R39, R36 ;  /* 0x000000242795723e */ /* 0x004fe200000010ff */
[----:B------:R-:W-:Y:S02]  /*12790*/  FADD.FTZ R83, R83, R82 ;  /* 0x0000005253537221 */ /* 0x000fe40000010000 */
[----:B------:R-:W-:Y:S02]  /*127a0*/  FADD.FTZ R86, R86, R107 ;  /* 0x0000006b56567221 */ /* 0x000fe40000010000 */
[----:B------:R-:W-:-:S02]  /*127b0*/  FADD.FTZ R52, R52, R83 ;  /* 0x0000005334347221 */ /* 0x000fc40000010000 */
[----:B------:R-:W-:Y:S02]  /*127c0*/  FADD.FTZ R109, R109, R86 ;  /* 0x000000566d6d7221 */ /* 0x000fe40000010000 */
[----:B------:R-:W-:Y:S02]  /*127d0*/  FADD.FTZ R73, R73, R52 ;  /* 0x0000003449497221 */ /* 0x000fe40000010000 */
[----:B------:R-:W-:Y:S02]  /*127e0*/  FADD.FTZ R56, R56, R109 ;  /* 0x0000006d38387221 */ /* 0x000fe40000010000 */
[----:B------:R-:W-:Y:S01]  /*127f0*/  FADD.FTZ R72, R72, R73 ;  /* 0x0000004948487221 */ /* 0x000fe20000010000 */
[----:B-1----:R-:W-:Y:S01]  /*12800*/  HMMA.16816.F32.BF16 R60, R44, R28, R60 ;  /* 0x0000001c2c3c723c */ /* 0x002fe2000004183c */
[----:B------:R-:W-:Y:S02]  /*12810*/  FADD.FTZ R57, R57, R56 ;  /* 0x0000003839397221 */ /* 0x000fe40000010000 */
[----:B------:R-:W-:-:S02]  /*12820*/  FADD.FTZ R75, R75, R72 ;  /* 0x000000484b4b7221 */ /* 0x000fc40000010000 */
[----:B------:R-:W-:Y:S02]  /*12830*/  FADD.FTZ R58, R58, R57 ;  /* 0x000000393a3a7221 */ /* 0x000fe40000010000 */
[----:B------:R-:W-:Y:S01]  /*12840*/  FFMA.FTZ R37, R117, c[0x0][0x23c], -R180 ;  /* 0x00008f0075257a23 */ /* 0x000fe200000108b4 */
[----:B------:R-:W-:Y:S01]  /*12850*/  HMMA.16816.F32.BF16 R8, R44, R30, R8 ;  /* 0x0000001e2c08723c */ /* 0x000fe20000041808 */
[--C-:B------:R-:W-:Y:S02]  /*12860*/  FFMA.FTZ R38, R118, c[0x0][0x23c], -R130.reuse ;  /* 0x00008f0076267a23 */ /* 0x100fe40000010882 */
[----:B------:R-:W-:Y:S02]  /*12870*/  FFMA.FTZ R41, R119, c[0x0][0x23c], -R130 ;  /* 0x00008f0077297a23 */ /* 0x000fe40000010882 */
[----:B------:R-:W-:Y:S01]  /*12880*/  FADD.FTZ R59, R59, R58 ;  /* 0x0000003a3b3b7221 */ /* 0x000fe20000010000 */
[----:B------:R-:W1:Y:S01]  /*12890*/  MUFU.EX2 R37, R37 ;  /* 0x0000002500257308 */ /* 0x000e620000000800 */
[----:B------:R-:W-:-:S02]  /*128a0*/  FADD.FTZ R64, R64, R75 ;  /* 0x0000004b40407221 */ /* 0x000fc40000010000 */
[----:B------:R-:W-:Y:S02]  /*128b0*/  FADD.FTZ R66, R66, R59 ;  /* 0x0000003b42427221 */ /* 0x000fe40000010000 */
        /* <DEDUP_REMOVED lines=21> */
[C---:B------:R-:W-:Y:S01]  /*12a10*/  HMMA.16816.F32.BF16 R160, R148.reuse, R156, R12 ;  /* 0x0000009c94a0723c */ /* 0x040fe2000004180c */
[----:B------:R-:W1:Y:S01]  /*12a20*/  LDSM.16.MT88.4 R12, [R233+0x11800] ;  /* 0x01180000e90c783b */ /* 0x000e620000004200 */
[----:B------:R-:W-:Y:S02]  /*12a30*/  FADD.FTZ R2, R53, R2 ;  /* 0x0000000235027221 */ /* 0x000fe40000010000 */
[----:B------:R-:W-:Y:S01]  /*12a40*/  FADD.FTZ R3, R3, R0 ;  /* 0x0000000003037221 */ /* 0x000fe20000010000 */
[----:B------:R-:W-:Y:S01]  /*12a50*/  MOV R0, R182 ;  /* 0x000000b600007202 */ /* 0x000fe20000000f00 */
        /* <DEDUP_REMOVED lines=13> */
[----:B------:R-:W-:-:S03]  /*12b30*/  FADD.FTZ R3, R41, R38 ;  /* 0x0000002629037221 */ /* 0x000fc60000010000 */
[----:B------:R2:W-:Y:S04]  /*12b40*/  STL [R1+0x4], R2 ;  /* 0x0000040201007387 */ /* 0x0005e80000100800 */
[----:B------:R3:W-:Y:S01]  /*12b50*/  STL [R1], R3 ;  /* 0x0000000301007387 */ /* 0x0007e20000100800 */
[C---:B------:R-:W-:Y:S08]  /*12b60*/  HMMA.16816.F32.BF16 R136, R148.reuse, R138, R4 ;  /* 0x0000008a9488723c */ /* 0x040ff00000041804 */
[C---:B------:R-:W-:Y:S08]  /*12b70*/  HMMA.16816.F32.BF16 R140, R148.reuse, R142, R20 ;  /* 0x0000008e948c723c */ /* 0x040ff00000041814 */
[----:B-1----:R-:W-:Y:S01]  /*12b80*/  HMMA.16816.F32.BF16 R144, R148, R12, R60 ;  /* 0x0000000c9490723c */ /* 0x002fe2000004183c */
[----:B--2---:R-:W-:-:S07]  /*12b90*/  MOV R2, R183 ;  /* 0x000000b700027202 */ /* 0x004fce0000000f00 */
[----:B------:R-:W-:Y:S08]  /*12ba0*/  HMMA.16816.F32.BF16 R148, R148, R14, R8 ;  /* 0x0000000e9494723c */ /* 0x000ff00000041808 */
.L_x_765:
[----:B---3--:R-:W-:-:S06]  /*12bb0*/  UISETP.GE.AND UP0, UPT, UR17, 0x1, UPT ;  /* 0x000000011100788c */ /* 0x008fcc000bf06270 */
[----:B------:R-:W-:-:S13]  /*12bc0*/  PLOP3.LUT P0, PT, PT, PT, UP0, 0x80, 0x0 ;  /* 0x000000000000781c */ /* 0x000fda0003f0f008 */
[----:B------:R-:W-:Y:S05]  /*12bd0*/  @!P0 BRA `(.L_x_773) ;  /* 0x000062f000008947 */ /* 0x000fea0003800000 */
[----:B------:R-:W-:Y:S01]  /*12be0*/  IMAD.MOV.U32 R250, RZ, RZ, c[0x0][0x1a0] ;  /* 0x00006800fffa7624 */ /* 0x000fe200078e00ff */
[----:B--2---:R-:W-:Y:S01]  /*12bf0*/  MOV R3, R0 ;  /* 0x0000000000037202 */ /* 0x004fe20000000f00 */
[----:B------:R-:W-:Y:S01]  /*12c00*/  IMAD.MOV.U32 R165, RZ, RZ, R2 ;  /* 0x000000ffffa57224 */ /* 0x000fe200078e0002 */
[----:B------:R-:W-:Y:S01]  /*12c10*/  ULDC.64 UR6, c[0x0][0x198] ;  /* 0x0000660000067ab9 */ /* 0x000fe20000000a00 */
[----:B------:R-:W-:Y:S01]  /*12c20*/  IMAD.MOV.U32 R245, RZ, RZ, c[0x0][0x1a4] ;  /* 0x00006900fff57624 */ /* 0x000fe200078e00ff */
[----:B------:R-:W-:Y:S01]  /*12c30*/  LEA R249, -R250, RZ, 0x8 ;  /* 0x000000fffaf97211 */ /* 0x000fe200078e41ff */
[----:B------:R-:W-:Y:S02]  /*12c40*/  ULDC.64 UR8, c[0x0][0x1a0] ;  /* 0x0000680000087ab9 */ /* 0x000fe40000000a00 */
[----:B------:R-:W-:Y:S01]  /*12c50*/  ULDC.64 UR4, c[0x0][0x1a0] ;  /* 0x0000680000047ab9 */ /* 0x000fe20000000a00 */
[----:B------:R-:W-:Y:S02]  /*12c60*/  SHF.R.S32.HI R248, RZ, 0x1f, R249 ;  /* 0x0000001ffff87819 */ /* 0x000fe400000114f9 */
.L_x_777:
[----:B------:R-:W-:Y:S04]  /*12c70*/  DEPBAR.LE SB0, 0x0 ;  /* 0x000080000000791a */ /* 0x000fe80000000000 */
[----:B------:R-:W-:Y:S01]  /*12c80*/  BAR.SYNC.DEFER_BLOCKING 0x0 ;  /* 0x0000000000007b1d */ /* 0x000fe20000010000 */
[----:B------:R-:W-:Y:S01]  /*12c90*/  PLOP3.LUT P0, PT, PT, PT, UP5, 0x80, 0x0 ;  /* 0x000000000000781c */ /* 0x000fe20003f0f058 */
[----:B------:R-:W-:Y:S01]  /*12ca0*/  IMAD.MOV.U32 R56, RZ, RZ, R249 ;  /* 0x000000ffff387224 */ /* 0x000fe200078e00f9 */
[----:B------:R-:W-:Y:S03]  /*12cb0*/  MOV R57, R248 ;  /* 0x000000f800397202 */ /* 0x000fe60000000f00 */
[----:B------:R-:W-:Y:S02]  /*12cc0*/  UMOV UR15, UR4 ;  /* 0x00000004000f7c82 */ /* 0x000fe40008000000 */
[----:B------:R-:W-:Y:S06]  /*12cd0*/  UMOV UR12, UR5 ;  /* 0x00000005000c7c82 */ /* 0x000fec0008000000 */
[----:B------:R-:W-:-:S05]  /*12ce0*/  @!P0 BRA `(.L_x_774) ;  /* 0x0000054000008947 */ /* 0x000fca0003800000 */
[----:B------:R-:W-:Y:S01]  /*12cf0*/  USHF.L.U32 UR28, UR17, 0x8, URZ ;  /* 0x00000008111c7899 */ /* 0x000fe2000800063f */
[----:B------:R-:W-:Y:S01]  /*12d00*/  IABS R0, c[0x0][0x2d0] ;  /* 0x0000b40000007a13 */ /* 0x000fe20000000000 */
[----:B------:R-:W-:Y:S02]  /*12d10*/  UMOV UR30, URZ ;  /* 0x0000003f001e7c82 */ /* 0x000fe40008000000 */
[----:B------:R-:W-:Y:S01]  /*12d20*/  UIADD3 UR15, UR28, -0x100, URZ ;  /* 0xffffff001c0f7890 */ /* 0x000fe2000fffe03f */
[----:B------:R1:W2:Y:S01]  /*12d30*/  R2UR UR12, R0 ;  /* 0x00000000000c73c2 */ /* 0x0002a200000e0000 */
[----:B------:R-:W-:Y:S04]  /*12d40*/  IMAD.U32 R5, RZ, RZ, UR28 ;  /* 0x0000001cff057e24 */ /* 0x000fe8000f8e00ff */
[----:B------:R-:W-:Y:S05]  /*12d50*/  IMAD.U32 R4, RZ, RZ, UR15 ;  /* 0x0000000fff047e24 */ /* 0x000fea000f8e00ff */
[----:B-1----:R-:W-:Y:S01]  /*12d60*/  IABS R0, R4 ;  /* 0x0000000400007213 */ /* 0x002fe20000000000 */
[----:B--2---:R-:W1:Y:S03]  /*12d70*/  I2F.RP R8, UR12 ;  /* 0x0000000c00087d06 */ /* 0x004e660008209400 */
[----:B------:R-:W2:Y:S07]  /*12d80*/  R2UR UR25, R0 ;  /* 0x00000000001973c2 */ /* 0x000eae00000e0000 */
[----:B-1----:R-:W1:Y:S02]  /*12d90*/  MUFU.RCP R2, R8 ;  /* 0x0000000800027308 */ /* 0x002e640000001000 */
[----:B-1----:R-:W-:Y:S02]  /*12da0*/  IADD3 R7, R2, 0xffffffe, RZ ;  /* 0x0ffffffe02077810 */ /* 0x002fe40007ffe0ff */
[----:B------:R-:W-:Y:S06]  /*12db0*/  IABS R2, R5 ;  /* 0x0000000500027213 */ /* 0x000fec0000000000 */
[----:B------:R-:W1:Y:S01]  /*12dc0*/  F2I.FTZ.U32.TRUNC.NTZ R6, R7 ;  /* 0x0000000700067305 */ /* 0x000e62000021f000 */
[----:B------:R-:W3:Y:S08]  /*12dd0*/  R2UR UR27, R2 ;  /* 0x00000000021b73c2 */ /* 0x000ef000000e0000 */
[----:B-1----:R-:W1:Y:S02]  /*12de0*/  R2UR UR31, R6 ;  /* 0x00000000061f73c2 */ /* 0x002e6400000e0000 */
[----:B-1----:R-:W-:Y:S04]  /*12df0*/  UIADD3 UR24, URZ, -UR31, URZ ;  /* 0x8000001f3f187290 */ /* 0x002fe8000fffe03f */
[----:B------:R-:W-:Y:S04]  /*12e00*/  UIMAD UR24, UR24, UR12, URZ ;  /* 0x0000000c181872a4 */ /* 0x000fe8000f8e023f */
[----:B------:R-:W-:Y:S04]  /*12e10*/  UIMAD.WIDE.U32 UR30, UR31, UR24, UR30 ;  /* 0x000000181f1e72a5 */ /* 0x000fe8000f8e001e */
[----:B---3--:R-:W-:Y:S02]  /*12e20*/  UIMAD.WIDE.U32 UR34, UR31, UR27, URZ ;  /* 0x0000001b1f2272a5 */ /* 0x008fe4000f8e003f */
[----:B--2---:R-:W-:Y:S05]  /*12e30*/  UIMAD.WIDE.U32 UR32, UR31, UR25, URZ ;  /* 0x000000191f2072a5 */ /* 0x004fea000f8e003f */
[----:B------:R-:W-:Y:S02]  /*12e40*/  UMOV UR31, UR35 ;  /* 0x00000023001f7c82 */ /* 0x000fe40008000000 */
[----:B------:R-:W-:Y:S02]  /*12e50*/  UMOV UR29, UR33 ;  /* 0x00000021001d7c82 */ /* 0x000fe40008000000 */
[----:B------:R-:W-:Y:S02]  /*12e60*/  UIADD3 UR26, -UR31, URZ, URZ ;  /* 0x0000003f1f1a7290 */ /* 0x000fe4000fffe13f */
[----:B------:R-:W-:Y:S02]  /*12e70*/  UIADD3 UR24, -UR29, URZ, URZ ;  /* 0x0000003f1d187290 */ /* 0x000fe4000fffe13f */
[----:B------:R-:W-:Y:S02]  /*12e80*/  UIMAD UR27, UR12, UR26, UR27 ;  /* 0x0000001a0c1b72a4 */ /* 0x000fe4000f8e021b */
[----:B------:R-:W-:Y:S02]  /*12e90*/  UIMAD UR25, UR12, UR24, UR25 ;  /* 0x000000180c1972a4 */ /* 0x000fe4000f8e0219 */
[----:B------:R-:W-:Y:S02]  /*12ea0*/  UISETP.GT.U32.AND UP2, UPT, UR12, UR27, UPT ;  /* 0x0000001b0c00728c */ /* 0x000fe4000bf44070 */
[----:B------:R-:W-:Y:S02]  /*12eb0*/  UISETP.GT.U32.AND UP0, UPT, UR12, UR25, UPT ;  /* 0x000000190c00728c */ /* 0x000fe4000bf04070 */
[----:B------:R-:W-:Y:S02]  /*12ec0*/  ULDC UR24, c[0x0][0x2d0] ;  /* 0x0000b40000187ab9 */ /* 0x000fe40000000800 */
[----:B------:R-:W-:Y:S02]  /*12ed0*/  ULOP3.LUT UR28, UR28, UR24, URZ, 0x3c, !UPT ;  /* 0x000000181c1c7292 */ /* 0x000fe4000f8e3c3f */
[----:B------:R-:W-:Y:S02]  /*12ee0*/  ULOP3.LUT UR15, UR15, UR24, URZ, 0x3c, !UPT ;  /* 0x000000180f0f7292 */ /* 0x000fe4000f8e3c3f */
[----:B------:R-:W-:Y:S02]  /*12ef0*/  UISETP.GE.AND UP1, UPT, UR28, URZ, UPT ;  /* 0x0000003f1c00728c */ /* 0x000fe4000bf26270 */
[----:B------:R-:W-:Y:S02]  /*12f00*/  @!UP2 UIADD3 UR27, UR27, -UR12, URZ ;  /* 0x8000000c1b1ba290 */ /* 0x000fe4000fffe03f */
[----:B------:R-:W-:Y:S02]  /*12f10*/  @!UP0 UIADD3 UR25, UR25, -UR12, URZ ;  /* 0x8000000c19198290 */ /* 0x000fe4000fffe03f */
[----:B------:R-:W-:Y:S02]  /*12f20*/  UISETP.GE.U32.AND UP4, UPT, UR27, UR12, UPT ;  /* 0x0000000c1b00728c */ /* 0x000fe4000bf86070 */
[----:B------:R-:W-:Y:S02]  /*12f30*/  UISETP.GE.U32.AND UP3, UPT, UR25, UR12, UPT ;  /* 0x0000000c1900728c */ /* 0x000fe4000bf66070 */
[----:B------:R-:W-:Y:S02]  /*12f40*/  @!UP0 UIADD3 UR29, UR29, 0x1, URZ ;  /* 0x000000011d1d8890 */ /* 0x000fe4000fffe03f */
[----:B------:R-:W-:Y:S02]  /*12f50*/  UISETP.GE.AND UP0, UPT, UR15, URZ, UPT ;  /* 0x0000003f0f00728c */ /* 0x000fe4000bf06270 */
[----:B------:R-:W-:Y:S02]  /*12f60*/  @!UP2 UIADD3 UR31, UR31, 0x1, URZ ;  /* 0x000000011f1fa890 */ /* 0x000fe4000fffe03f */
[----:B------:R-:W-:Y:S02]  /*12f70*/  UISETP.NE.AND UP2, UPT, URZ, UR24, UPT ;  /* 0x000000183f00728c */ /* 0x000fe4000bf45270 */
[----:B------:R-:W-:Y:S02]  /*12f80*/  @UP4 UIADD3 UR31, UR31, 0x1, URZ ;  /* 0x000000011f1f4890 */ /* 0x000fe4000fffe03f */
[----:B------:R-:W-:Y:S02]  /*12f90*/  @UP3 UIADD3 UR29, UR29, 0x1, URZ ;  /* 0x000000011d1d3890 */ /* 0x000fe4000fffe03f */
[----:B------:R-:W-:Y:S02]  /*12fa0*/  ULOP3.LUT UR12, URZ, UR24, URZ, 0x33, !UPT ;  /* 0x000000183f0c7292 */ /* 0x000fe4000f8e333f */
[----:B------:R-:W-:Y:S02]  /*12fb0*/  @!UP1 UIADD3 UR31, -UR31, URZ, URZ ;  /* 0x0000003f1f1f9290 */ /* 0x000fe4000fffe13f */
[----:B------:R-:W-:Y:S02]  /*12fc0*/  @!UP0 UIADD3 UR29, -UR29, URZ, URZ ;  /* 0x0000003f1d1d8290 */ /* 0x000fe4000fffe13f */
[----:B------:R-:W-:Y:S02]  /*12fd0*/  USEL UR31, UR12, UR31, !UP2 ;  /* 0x0000001f0c1f7287 */ /* 0x000fe4000d000000 */
[----:B------:R-:W-:Y:S04]  /*12fe0*/  USEL UR12, UR12, UR29, !UP2 ;  /* 0x0000001d0c0c7287 */ /* 0x000fe8000d000000 */
[----:B------:R-:W-:Y:S01]  /*12ff0*/  MOV R2, UR31 ;  /* 0x0000001f00027c02 */ /* 0x000fe20008000f00 */
[----:B------:R-:W-:Y:S01]  /*13000*/  IMAD.U32 R0, RZ, RZ, UR31 ;  /* 0x0000001fff007e24 */ /* 0x000fe2000f8e00ff */
[----:B------:R-:W-:Y:S01]  /*13010*/  MOV R4, UR12 ;  /* 0x0000000c00047c02 */ /* 0x000fe20008000f00 */
[----:B------:R-:W-:Y:S01]  /*13020*/  IMAD.U32 R5, RZ, RZ, UR12 ;  /* 0x0000000cff057e24 */ /* 0x000fe2000f8e00ff */
[----:B------:R-:W-:Y:S01]  /*13030*/  LEA R6, P0, R2, UR18, 0x2 ;  /* 0x0000001202067c11 */ /* 0x000fe2000f8010ff */
[----:B------:R-:W-:Y:S03]  /*13040*/  UIADD3 UR12, UR31, -UR12, URZ ;  /* 0x8000000c1f0c7290 */ /* 0x000fe6000fffe03f */
[----:B------:R-:W1:Y:S01]  /*13050*/  R2UR UR26, R6 ;  /* 0x00000000061a73c2 */ /* 0x000e6200000e0000 */
[----:B------:R-:W-:Y:S01]  /*13060*/  LEA R8, P1, R5, UR18, 0x2 ;  /* 0x0000001205087c11 */ /* 0x000fe2000f8210ff */
[----:B------:R-:W-:Y:S01]  /*13070*/  UIMAD UR24, UR12, UR24, -0x100 ;  /* 0xffffff000c1874a4 */ /* 0x000fe2000f8e0218 */
[----:B------:R-:W-:Y:S02]  /*13080*/  LEA.HI.X.SX32 R7, R0, UR19, 0x2, P0 ;  /* 0x0000001300077c11 */ /* 0x000fe400080f16ff */
[----:B------:R-:W-:Y:S01]  /*13090*/  LEA.HI.X.SX32 R9, R4, UR19, 0x2, P1 ;  /* 0x0000001304097c11 */ /* 0x000fe200088f16ff */
[----:B------:R-:W-:Y:S02]  /*130a0*/  USHF.R.S32.HI UR15, URZ, 0x1f, UR24 ;  /* 0x0000001f3f0f7899 */ /* 0x000fe40008011418 */
[----:B------:R-:W2:Y:S01]  /*130b0*/  R2UR UR27, R7 ;  /* 0x00000000071b73c2 */ /* 0x000ea200000e0000 */
[----:B------:R-:W-:Y:S02]  /*130c0*/  UIMAD UR12, UR9, UR24, URZ ;  /* 0x00000018090c72a4 */ /* 0x000fe4000f8e023f */
[----:B------:R-:W-:Y:S02]  /*130d0*/  UIMAD.WIDE.U32 UR24, UR8, UR24, URZ ;  /* 0x00000018081872a5 */ /* 0x000fe4000f8e003f */
[----:B------:R-:W-:Y:S03]  /*130e0*/  UIMAD UR12, UR15, UR8, UR12 ;  /* 0x000000080f0c72a4 */ /* 0x000fe6000f8e020c */
[----:B------:R-:W3:Y:S01]  /*130f0*/  R2UR UR28, R8 ;  /* 0x00000000081c73c2 */ /* 0x000ee200000e0000 */
[----:B------:R-:W-:Y:S01]  /*13100*/  IMAD.U32 R56, RZ, RZ, UR24 ;  /* 0x00000018ff387e24 */ /* 0x000fe2000f8e00ff */
[----:B------:R-:W-:Y:S01]  /*13110*/  UIADD3 UR12, UR25, UR12, URZ ;  /* 0x0000000c190c7290 */ /* 0x000fe2000fffe03f */
[----:B------:R-:W-:Y:S01]  /*13120*/  MOV R57, UR25 ;  /* 0x0000001900397c02 */ /* 0x000fe20008000f00 */
[----:B------:R-:W-:Y:S01]  /*13130*/  UMOV UR15, UR8 ;  /* 0x00000008000f7c82 */ /* 0x000fe20008000000 */
[----:B-1----:R-:W-:Y:S03]  /*13140*/  IMAD.U32 R12, RZ, RZ, UR26 ;  /* 0x0000001aff0c7e24 */ /* 0x002fe6000f8e00ff */
[----:B------:R-:W1:Y:S01]  /*13150*/  R2UR UR29, R9 ;  /* 0x00000000091d73c2 */ /* 0x000e6200000e0000 */
[----:B------:R-:W-:Y:S01]  /*13160*/  IMAD.U32 R57, RZ, RZ, UR12 ;  /* 0x0000000cff397e24 */ /* 0x000fe2000f8e00ff */
[----:B------:R-:W-:Y:S01]  /*13170*/  UMOV UR12, UR9 ;  /* 0x00000009000c7c82 */ /* 0x000fe20008000000 */
[----:B--2---:R-:W-:Y:S05]  /*13180*/  IMAD.U32 R13, RZ, RZ, UR27 ;  /* 0x0000001bff0d7e24 */ /* 0x004fea000f8e00ff */
[----:B------:R-:W2:Y:S01]  /*13190*/  LDG.E R5, [R12.64] ;  /* 0x000000140c057981 */ /* 0x000ea2000c1e1900 */
[----:B---3--:R-:W-:Y:S01]  /*131a0*/  MOV R10, UR28 ;  /* 0x0000001c000a7c02 */ /* 0x008fe20008000f00 */
[----:B-1----:R-:W-:Y:S05]  /*131b0*/  IMAD.U32 R11, RZ, RZ, UR29 ;  /* 0x0000001dff0b7e24 */ /* 0x002fea000f8e00ff */
[----:B------:R-:W2:Y:S02]  /*131c0*/  LDG.E R0, [R10.64] ;  /* 0x000000140a007981 */ /* 0x000ea4000c1e1900 */
[----:B--2---:R-:W-:Y:S04]  /*131d0*/  IADD3 R0, -R5, R0, RZ ;  /* 0x0000000005007210 */ /* 0x004fe80007ffe1ff */
[----:B------:R-:W-:Y:S01]  /*131e0*/  SHF.R.S32.HI R5, RZ, 0x1f, R0 ;  /* 0x0000001fff057819 */ /* 0x000fe20000011400 */
[C---:B------:R-:W-:Y:S04]  /*131f0*/  IMAD.WIDE.U32 R56, R0.reuse, c[0x0][0x188], R56 ;  /* 0x0000620000387a25 */ /* 0x040fe800078e0038 */
[----:B------:R-:W-:Y:S04]  /*13200*/  IMAD R5, R5, c[0x0][0x188], RZ ;  /* 0x0000620005057a24 */ /* 0x000fe800078e02ff */
[----:B------:R-:W-:Y:S05]  /*13210*/  IMAD R5, R0, c[0x0][0x18c], R5 ;  /* 0x0000630000057a24 */ /* 0x000fea00078e0205 */
[----:B------:R-:W-:Y:S02]  /*13220*/  IADD3 R57, R57, R5, RZ ;  /* 0x0000000539397210 */ /* 0x000fe40007ffe0ff */
.L_x_774:
[----:B------:R-:W-:Y:S01]  /*13230*/  ISETP.GE.AND P0, PT, R246, c[0x0][0x220], PT ;  /* 0x00008800f6007a0c */ /* 0x000fe20003f06270 */
[----:B------:R-:W-:Y:S01]  /*13240*/  UISETP.GE.AND UP0, UPT, UR17, 0x2, UPT ;  /* 0x000000021100788c */ /* 0x000fe2000bf06270 */
[C---:B------:R-:W-:Y:S04]  /*13250*/  LEA R166, P2, R56.reuse, R200, 0x1 ;  /* 0x000000c838a67211 */ /* 0x040fe800078408ff */
[CCC-:B------:R-:W-:Y:S07]  /*13260*/  LEA.HI.X R167, R56.reuse, R201.reuse, R57.reuse, 0x1, P2 ;  /* 0x000000c938a77211 */ /* 0x1c0fee00010f0c39 */
[----:B------:R-:W-:Y:S01]  /*13270*/  @P0 STS.128 [R244+0xa000], RZ ;  /* 0x00a000fff4000388 */ /* 0x000fe20000000c00 */
[----:B------:R-:W-:Y:S01]  /*13280*/  @!P0 IADD3 R61, P1, R56, UR14, RZ ;  /* 0x0000000e383d8c10 */ /* 0x000fe2000ff3e0ff */
[C---:B------:R-:W-:Y:S01]  /*13290*/  @!P0 IMAD.WIDE.U32 R64, R250.reuse, 0x30, R56 ;  /* 0x00000030fa408825 */ /* 0x040fe200078e0038 */
[----:B------:R-:W-:Y:S02]  /*132a0*/  @!P0 LEA R59, P3, R250, R56, 0x5 ;  /* 0x00000038fa3b8211 */ /* 0x000fe400078628ff */
[----:B------:R-:W-:Y:S01]  /*132b0*/  @!PT LDS RZ, [RZ] ;  /* 0x00000000fffff984 */ /* 0x000fe20000000800 */
[----:B------:R-:W-:Y:S01]  /*132c0*/  @!PT LDS RZ, [RZ] ;  /* 0x00000000fffff984 */ /* 0x000fe20000000800 */
[----:B------:R-:W-:Y:S01]  /*132d0*/  @!PT LDS RZ, [RZ] ;  /* 0x00000000fffff984 */ /* 0x000fe20000000800 */
[----:B------:R1:W-:Y:S01]  /*132e0*/  @!P0 LDGSTS.E.BYPASS.LTC128B.128 [R244+0xa000], [R166.64] ;  /* 0x0a000000a6f48fae */ /* 0x0003e2000b901d54 */
[----:B------:R-:W-:Y:S01]  /*132f0*/  @!P0 IADD3.X R0, R57, UR13, RZ, P1, !PT ;  /* 0x0000000d39008c10 */ /* 0x000fe20008ffe4ff */
[----:B------:R-:W-:Y:S01]  /*13300*/  @!P0 IMAD R2, R245, 0x30, RZ ;  /* 0x00000030f5028824 */ /* 0x000fe200078e02ff */
[-C--:B------:R-:W-:Y:S01]  /*13310*/  @!P0 LEA R80, P1, R61, R200.reuse, 0x1 ;  /* 0x000000c83d508211 */ /* 0x080fe200078208ff */
[----:B------:R-:W-:Y:S01]  /*13320*/  @!P0 IMAD R62, R245, 0x50, RZ ;  /* 0x00000050f53e8824 */ /* 0x000fe200078e02ff */
[----:B------:R-:W-:Y:S01]  /*13330*/  @P0 STS.128 [R244+0xa800], RZ ;  /* 0x00a800fff4000388 */ /* 0x000fe20000000c00 */
[-C--:B------:R-:W-:Y:S01]  /*13340*/  @!P0 LEA R78, P4, R59, R200.reuse, 0x1 ;  /* 0x000000c83b4e8211 */ /* 0x080fe200078808ff */
[----:B------:R-:W-:Y:S01]  /*13350*/  @!P0 IMAD.IADD R2, R2, 0x1, R65 ;  /* 0x0000000102028824 */ /* 0x000fe200078e0241 */
[----:B------:R-:W-:Y:S01]  /*13360*/  @!P0 LEA.HI.X R81, R61, R201, R0, 0x1, P1 ;  /* 0x000000c93d518211 */ /* 0x000fe200008f0c00 */
[----:B------:R-:W-:Y:S01]  /*13370*/  @!P0 IMAD.MOV.U32 R88, RZ, RZ, R56 ;  /* 0x000000ffff588224 */ /* 0x000fe200078e0038 */
[----:B------:R-:W-:Y:S01]  /*13380*/  @!P0 LEA.HI.X R0, R250, R57, R245, 0x5, P3 ;  /* 0x00000039fa008211 */ /* 0x000fe200018f2cf5 */
[----:B------:R-:W-:Y:S01]  /*13390*/  @!P0 IMAD.MOV.U32 R89, RZ, RZ, R57 ;  /* 0x000000ffff598224 */ /* 0x000fe200078e0039 */
[----:B------:R-:W-:Y:S01]  /*133a0*/  @!P0 LEA R76, P3, R64, R200, 0x1 ;  /* 0x000000c8404c8211 */ /* 0x000fe200078608ff */
[----:B------:R-:W-:Y:S01]  /*133b0*/  @!PT LDS RZ, [RZ] ;  /* 0x00000000fffff984 */ /* 0x000fe20000000800 */
[----:B------:R-:W-:Y:S01]  /*133c0*/  @!PT LDS RZ, [RZ] ;  /* 0x00000000fffff984 */ /* 0x000fe20000000800 */
[----:B------:R-:W-:Y:S01]  /*133d0*/  @!PT LDS RZ, [RZ] ;  /* 0x00000000fffff984 */ /* 0x000fe20000000800 */
[----:B------:R2:W-:Y:S01]  /*133e0*/  @!P0 LDGSTS.E.BYPASS.LTC128B.128 [R244+0xa800], [R80.64] ;  /* 0x0a80000050f48fae */ /* 0x0005e2000b901d54 */
[-C--:B------:R-:W-:Y:S01]  /*133f0*/  @!P0 LEA.HI.X R79, R59, R201.reuse, R0, 0x1, P4 ;  /* 0x000000c93b4f8211 */ /* 0x080fe200020f0c00 */
[----:B------:R-:W-:Y:S01]  /*13400*/  @!P0 IMAD.WIDE.U32 R88, R250, 0x60, R88 ;  /* 0x00000060fa588825 */ /* 0x000fe200078e0058 */
[----:B------:R-:W-:Y:S02]  /*13410*/  @!P0 LEA.HI.X R77, R64, R201, R2, 0x1, P3 ;  /* 0x000000c9404d8211 */ /* 0x000fe400018f0c02 */
[----:B------:R-:W-:Y:S01]  /*13420*/  @P0 STS.128 [R244+0xb000], RZ ;  /* 0x00b000fff4000388 */ /* 0x000fe20000000c00 */
[CC--:B------:R-:W-:Y:S01]  /*13430*/  @!P0 LEA R61, P2, R250.reuse, R56.reuse, 0x6 ;  /* 0x00000038fa3d8211 */ /* 0x0c0fe200078430ff */
[C---:B------:R-:W-:Y:S01]  /*13440*/  @!P0 IMAD.WIDE.U32 R64, R250.reuse, 0x50, R56 ;  /* 0x00000050fa408825 */ /* 0x040fe200078e0038 */
[C---:B------:R-:W-:Y:S02]  /*13450*/  @!P0 LEA R63, P1, R250.reuse, R56, 0x7 ;  /* 0x00000038fa3f8211 */ /* 0x040fe400078238ff */
[----:B------:R-:W-:Y:S01]  /*13460*/  @!PT LDS RZ, [RZ] ;  /* 0x00000000fffff984 */ /* 0x000fe20000000800 */
[----:B------:R-:W-:Y:S01]  /*13470*/  @!PT LDS RZ, [RZ] ;  /* 0x00000000fffff984 */ /* 0x000fe20000000800 */
[----:B------:R-:W-:Y:S01]  /*13480*/  @!PT LDS RZ, [RZ] ;  /* 0x00000000fffff984 */ /* 0x000fe20000000800 */
[----:B------:R3:W-:Y:S01]  /*13490*/  @!P0 LDGSTS.E.BYPASS.LTC128B.128 [R244+0xb000], [R78.64] ;  /* 0x0b0000004ef48fae */ /* 0x0007e2000b901d54 */
[-C--:B------:R-:W-:Y:S01]  /*134a0*/  @!P0 LEA.HI.X R58, R250, R57.reuse, R245, 0x6, P2 ;  /* 0x00000039fa3a8211 */ /* 0x080fe200010f34f5 */
[----:B------:R-:W-:Y:S01]  /*134b0*/  @!P0 IMAD.IADD R62, R62, 0x1, R65 ;  /* 0x000000013e3e8824 */ /* 0x000fe200078e0241 */
[-C--:B------:R-:W-:Y:S01]  /*134c0*/  @!P0 LEA R74, P2, R61, R200.reuse, 0x1 ;  /* 0x000000c83d4a8211 */ /* 0x080fe200078408ff */
[----:B------:R-:W-:Y:S01]  /*134d0*/  @!P0 IMAD R0, R245, 0x60, RZ ;  /* 0x00000060f5008824 */ /* 0x000fe200078e02ff */
[----:B------:R-:W-:Y:S01]  /*134e0*/  @P0 STS.128 [R244+0xb800], RZ ;  /* 0x00b800fff4000388 */ /* 0x000fe20000000c00 */
[C---:B------:R-:W-:Y:S01]  /*134f0*/  @!P0 LEA.HI.X R60, R250.reuse, R57, R245, 0x7, P1 ;  /* 0x00000039fa3c8211 */ /* 0x040fe200008f3cf5 */
[----:B------:R-:W-:Y:S01]  /*13500*/  @!P0 IMAD.WIDE.U32 R86, R250, 0x70, R56 ;  /* 0x00000070fa568825 */ /* 0x000fe200078e0038 */
[-C--:B------:R-:W-:Y:S02]  /*13510*/  @!P0 LEA.HI.X R75, R61, R201.reuse, R58, 0x1, P2 ;  /* 0x000000c93d4b8211 */ /* 0x080fe400010f0c3a */
[----:B------:R-:W-:Y:S01]  /*13520*/  @!PT LDS RZ, [RZ] ;  /* 0x00000000fffff984 */ /* 0x000fe20000000800 */
[----:B------:R-:W-:Y:S01]  /*13530*/  @!PT LDS RZ, [RZ] ;  /* 0x00000000fffff984 */ /* 0x000fe20000000800 */
[----:B------:R-:W-:Y:S01]  /*13540*/  @!PT LDS RZ, [RZ] ;  /* 0x00000000fffff984 */ /* 0x000fe20000000800 */
[----:B------:R3:W-:Y:S01]  /*13550*/  @!P0 LDGSTS.E.BYPASS.LTC128B.128 [R244+0xb800], [R76.64] ;  /* 0x0b8000004cf48fae */ /* 0x0007e2000b901d54 */
[-C--:B------:R-:W-:Y:S01]  /*13560*/  @!P0 LEA R66, P1, R63, R200.reuse, 0x1 ;  /* 0x000000c83f428211 */ /* 0x080fe200078208ff */
[----:B------:R-:W-:Y:S01]  /*13570*/  @!P0 IMAD.IADD R0, R0, 0x1, R89 ;  /* 0x0000000100008824 */ /* 0x000fe200078e0259 */
[-C--:B------:R-:W-:Y:S01]  /*13580*/  @!P0 LEA R70, P4, R88, R200.reuse, 0x1 ;  /* 0x000000c858468211 */ /* 0x080fe200078808ff */
[----:B------:R-:W-:Y:S01]  /*13590*/  @!P0 IMAD R2, R245, 0x70, RZ ;  /* 0x00000070f5028824 */ /* 0x000fe200078e02ff */
[----:B------:R-:W-:Y:S01]  /*135a0*/  @P0 STS.128 [R244+0xc000], RZ ;  /* 0x00c000fff4000388 */ /* 0x000fe20000000c00 */
[-C--:B------:R-:W-:Y:S01]  /*135b0*/  @!P0 LEA.HI.X R67, R63, R201.reuse, R60, 0x1, P1 ;  /* 0x000000c93f438211 */ /* 0x080fe200008f0c3c */
[----:B------:R-:W-:Y:S01]  /*135c0*/  @!P0 IMAD.MOV.U32 R84, RZ, RZ, R56 ;  /* 0x000000ffff548224 */ /* 0x000fe200078e0038 */
[-C--:B------:R-:W-:Y:S01]  /*135d0*/  @!P0 LEA R72, P1, R64, R200.reuse, 0x1 ;  /* 0x000000c840488211 */ /* 0x080fe200078208ff */
[----:B------:R-:W-:Y:S01]  /*135e0*/  @!P0 IMAD.IADD R2, R2, 0x1, R87 ;  /* 0x0000000102028824 */ /* 0x000fe200078e0257 */
[----:B------:R-:W-:Y:S01]  /*135f0*/  @!PT LDS RZ, [RZ] ;  /* 0x00000000fffff984 */ /* 0x000fe20000000800 */
[----:B------:R-:W-:Y:S01]  /*13600*/  @!PT LDS RZ, [RZ] ;  /* 0x00000000fffff984 */ /* 0x000fe20000000800 */
[----:B------:R-:W-:Y:S01]  /*13610*/  @!PT LDS RZ, [RZ] ;  /* 0x00000000fffff984 */ /* 0x000fe20000000800 */
[----:B------:R4:W-:Y:S01]  /*13620*/  @!P0 LDGSTS.E.BYPASS.LTC128B.128 [R244+0xc000], [R74.64] ;  /* 0x0c0000004af48fae */ /* 0x0009e2000b901d54 */
[-C--:B------:R-:W-:Y:S01]  /*13630*/  @!P0 LEA.HI.X R71, R88, R201.reuse, R0, 0x1, P4 ;  /* 0x000000c958478211 */ /* 0x080fe200020f0c00 */
[----:B------:R-:W-:Y:S01]  /*13640*/  @!P0 IMAD.MOV.U32 R85, RZ, RZ, R57 ;  /* 0x000000ffff558224 */ /* 0x000fe200078e0039 */
[-C--:B------:R-:W-:Y:S01]  /*13650*/  @!P0 LEA.HI.X R73, R64, R201.reuse, R62, 0x1, P1 ;  /* 0x000000c940498211 */ /* 0x080fe200008f0c3e */
[C---:B------:R-:W-:Y:S01]  /*13660*/  @!P0 IMAD R58, R245.reuse, 0x90, RZ ;  /* 0x00000090f53a8824 */ /* 0x040fe200078e02ff */
[----:B------:R-:W-:Y:S01]  /*13670*/  @P0 STS.128 [R244+0xc800], RZ ;  /* 0x00c800fff4000388 */ /* 0x000fe20000000c00 */
[----:B------:R-:W-:Y:S01]  /*13680*/  @!P0 LEA R68, P3, R86, R200, 0x1 ;  /* 0x000000c856448211 */ /* 0x000fe200078608ff */
[----:B------:R-:W-:Y:S01]  /*13690*/  @!P0 IMAD.WIDE.U32 R84, R250, 0x90, R84 ;  /* 0x00000090fa548825 */ /* 0x000fe200078e0054 */
[----:B------:R-:W-:Y:S02]  /*136a0*/  @!P0 MOV R88, R56 ;  /* 0x0000003800588202 */ /* 0x000fe40000000f00 */
[----:B------:R-:W-:Y:S01]  /*136b0*/  @!PT LDS RZ, [RZ] ;  /* 0x00000000fffff984 */ /* 0x000fe20000000800 */
[----:B------:R-:W-:Y:S01]  /*136c0*/  @!PT LDS RZ, [RZ] ;  /* 0x00000000fffff984 */ /* 0x000fe20000000800 */
[----:B------:R-:W-:Y:S01]  /*136d0*/  @!PT LDS RZ, [RZ] ;  /* 0x00000000fffff984 */ /* 0x000fe20000000800 */
[----:B------:R4:W-:Y:S01]  /*136e0*/  @!P0 LDGSTS.E.BYPASS.LTC128B.128 [R244+0xc800], [R72.64] ;  /* 0x0c80000048f48fae */ /* 0x0009e2000b901d54 */
[-C--:B------:R-:W-:Y:S01]  /*136f0*/  @!P0 LEA.HI.X R69, R86, R201.reuse, R2, 0x1, P3 ;  /* 0x000000c956458211 */ /* 0x080fe200018f0c02 */
[----:B------:R-:W-:Y:S01]  /*13700*/  @!P0 IMAD.IADD R58, R58, 0x1, R85 ;  /* 0x000000013a3a8824 */ /* 0x000fe200078e0255 */
[CC--:B------:R-:W-:Y:S01]  /*13710*/  @!P0 LEA R64, P2, R84.reuse, R200.reuse, 0x1 ;  /* 0x000000c854408211 */ /* 0x0c0fe200078408ff */
[----:B------:R-:W-:Y:S01]  /*13720*/  @!P0 IMAD.MOV.U32 R82, RZ, RZ, R56 ;  /* 0x000000ffff528224 */ /* 0x000fe200078e0038 */
[----:B------:R-:W-:Y:S01]  /*13730*/  @P0 STS.128 [R244+0xd000], RZ ;  /* 0x00d000fff4000388 */ /* 0x000fe20000000c00 */
[----:B------:R-:W-:Y:S01]  /*13740*/  @!P0 IMAD.MOV.U32 R83, RZ, RZ, R57 ;  /* 0x000000ffff538224 */ /* 0x000fe200078e0039 */
[-C--:B------:R-:W-:Y:S01]  /*13750*/  @!P0 LEA.HI.X R65, R84, R201.reuse, R58, 0x1, P2 ;  /* 0x000000c954418211 */ /* 0x080fe200010f0c3a */
[C---:B------:R-:W-:Y:S02]  /*13760*/  @!P0 IMAD R60, R245.reuse, 0xa0, RZ ;  /* 0x000000a0f53c8824 */ /* 0x040fe400078e02ff */
[----:B------:R-:W-:Y:S01]  /*13770*/  @!PT LDS RZ, [RZ] ;  /* 0x00000000fffff984 */ /* 0x000fe20000000800 */
[----:B------:R-:W-:Y:S01]  /*13780*/  @!PT LDS RZ, [RZ] ;  /* 0x00000000fffff984 */ /* 0x000fe20000000800 */
[----:B------:R-:W-:Y:S01]  /*13790*/  @!PT LDS RZ, [RZ] ;  /* 0x00000000fffff984 */ /* 0x000fe20000000800 */
[----:B------:R5:W-:Y:S01]  /*137a0*/  @!P0 LDGSTS.E.BYPASS.LTC128B.128 [R244+0xd000], [R70.64] ;  /* 0x0d00000046f48fae */ /* 0x000be2000b901d54 */
[----:B------:R-:W-:Y:S04]  /*137b0*/  @!P0 IMAD.WIDE.U32 R82, R250, 0xa0, R82 ;  /* 0x000000a0fa528825 */ /* 0x000fe800078e0052 */
[----:B------:R-:W-:Y:S01]  /*137c0*/  @P0 STS.128 [R244+0xd800], RZ ;  /* 0x00d800fff4000388 */ /* 0x000fe20000000c00 */
[----:B------:R-:W-:Y:S01]  /*137d0*/  @!P0 IMAD.IADD R60, R60, 0x1, R83 ;  /* 0x000000013c3c8824 */ /* 0x000fe200078e0253 */
[CC--:B------:R-:W-:Y:S01]  /*137e0*/  @!P0 LEA R62, P1, R82.reuse, R200.reuse, 0x1 ;  /* 0x000000c8523e8211 */ /* 0x0c0fe200078208ff */
[--C-:B------:R-:W-:Y:S02]  /*137f0*/  @!P0 IMAD.MOV.U32 R89, RZ, RZ, R57.reuse ;  /* 0x000000ffff598224 */ /* 0x100fe400078e0039 */
[----:B------:R-:W-:Y:S01]  /*13800*/  @!PT LDS RZ, [RZ] ;  /* 0x00000000fffff984 */ /* 0x000fe20000000800 */
[----:B------:R-:W-:Y:S01]  /*13810*/  @!PT LDS RZ, [RZ] ;  /* 0x00000000fffff984 */ /* 0x000fe20000000800 */
[----:B------:R-:W-:Y:S01]  /*13820*/  @!PT LDS RZ, [RZ] ;  /* 0x00000000fffff984 */ /* 0x000fe20000000800 */
[----:B------:R5:W-:Y:S01]  /*13830*/  @!P0 LDGSTS.E.BYPASS.LTC128B.128 [R244+0xd800], [R68.64] ;  /* 0x0d80000044f48fae */ /* 0x000be2000b901d54 */
[-C--:B------:R-:W-:Y:S01]  /*13840*/  @!P0 LEA.HI.X R63, R82, R201.reuse, R60, 0x1, P1 ;  /* 0x000000c9523f8211 */ /* 0x080fe200008f0c3c */
[--C-:B------:R-:W-:Y:S02]  /*13850*/  @!P0 IMAD.MOV.U32 R82, RZ, RZ, R56.reuse ;  /* 0x000000ffff528224 */ /* 0x100fe400078e0038 */
[--C-:B------:R-:W-:Y:S01]  /*13860*/  @!P0 IMAD.MOV.U32 R83, RZ, RZ, R57.reuse ;  /* 0x000000ffff538224 */ /* 0x100fe200078e0039 */
[----:B------:R-:W-:Y:S01]  /*13870*/  @P0 STS.128 [R244+0xe000], RZ ;  /* 0x00e000fff4000388 */ /* 0x000fe20000000c00 */
[--C-:B------:R-:W-:Y:S02]  /*13880*/  @!P0 IMAD.MOV.U32 R86, RZ, RZ, R56.reuse ;  /* 0x000000ffff568224 */ /* 0x100fe400078e0038 */
[--C-:B------:R-:W-:Y:S02]  /*13890*/  @!P0 IMAD.MOV.U32 R87, RZ, RZ, R57.reuse ;  /* 0x000000ffff578224 */ /* 0x100fe400078e0039 */
[----:B------:R-:W-:Y:S01]  /*138a0*/  @!PT LDS RZ, [RZ] ;  /* 0x00000000fffff984 */ /* 0x000fe20000000800 */
[----:B------:R-:W-:Y:S01]  /*138b0*/  @!PT LDS RZ, [RZ] ;  /* 0x00000000fffff984 */ /* 0x000fe20000000800 */
[----:B------:R-:W-:Y:S01]  /*138c0*/  @!PT LDS RZ, [RZ] ;  /* 0x00000000fffff984 */ /* 0x000fe20000000800 */
[----:B------:R1:W-:Y:S01]  /*138d0*/  @!P0 LDGSTS.E.BYPASS.LTC128B.128 [R244+0xe000], [R66.64] ;  /* 0x0e00000042f48fae */ /* 0x0003e2000b901d54 */
[--C-:B------:R-:W-:Y:S02]  /*138e0*/  @!P0 IMAD.MOV.U32 R84, RZ, RZ, R56.reuse ;  /* 0x000000ffff548224 */ /* 0x100fe400078e0038 */
[--C-:B------:R-:W-:Y:S02]  /*138f0*/  @!P0 IMAD.MOV.U32 R85, RZ, RZ, R57.reuse ;  /* 0x000000ffff558224 */ /* 0x100fe400078e0039 */
[----:B------:R-:W-:Y:S01]  /*13900*/  @P0 STS.128 [R244+0xe800], RZ ;  /* 0x00e800fff4000388 */ /* 0x000fe20000000c00 */
[----:B------:R-:W-:Y:S04]  /*13910*/  @!P0 IMAD.WIDE.U32 R56, R250, 0xb0, R56 ;  /* 0x000000b0fa388825 */ /* 0x000fe800078e0038 */
[----:B------:R-:W-:Y:S01]  /*13920*/  @!PT LDS RZ, [RZ] ;  /* 0x00000000fffff984 */ /* 0x000fe20000000800 */
[----:B------:R-:W-:Y:S01]  /*13930*/  @!PT LDS RZ, [RZ] ;  /* 0x00000000fffff984 */ /* 0x000fe20000000800 */
[----:B------:R-:W-:Y:S01]  /*13940*/  @!PT LDS RZ, [RZ] ;  /* 0x00000000fffff984 */ /* 0x000fe20000000800 */
[----:B------:R1:W-:Y:S01]  /*13950*/  @!P0 LDGSTS.E.BYPASS.LTC128B.128 [R244+0xe800], [R64.64] ;  /* 0x0e80000040f48fae */ /* 0x0003e2000b901d54 */
[C---:B------:R-:W-:Y:S01]  /*13960*/  @!P0 IMAD R61, R245.reuse, 0xb0, RZ ;  /* 0x000000b0f53d8824 */ /* 0x040fe200078e02ff */
[-C--:B------:R-:W-:Y:S01]  /*13970*/  @!P0 LEA R60, P1, R56, R200.reuse, 0x1 ;  /* 0x000000c8383c8211 */ /* 0x080fe200078208ff */
[----:B------:R-:W-:Y:S02]  /*13980*/  @!P0 IMAD R59, R245, 0xc0, RZ ;  /* 0x000000c0f53b8824 */ /* 0x000fe400078e02ff */
[----:B------:R-:W-:Y:S01]  /*13990*/  @P0 STS.128 [R244+0xf000], RZ ;  /* 0x00f000fff4000388 */ /* 0x000fe20000000c00 */
[----:B------:R-:W-:Y:S02]  /*139a0*/  @!P0 IMAD.IADD R61, R61, 0x1, R57 ;  /* 0x000000013d3d8824 */ /* 0x000fe400078e0239 */
[----:B------:R-:W-:Y:S02]  /*139b0*/  @!P0 IMAD.WIDE.U32 R82, R250, 0xc0, R82 ;  /* 0x000000c0fa528825 */ /* 0x000fe400078e0052 */
[----:B------:R-:W-:Y:S01]  /*139c0*/  @!PT LDS RZ, [RZ] ;  /* 0x00000000fffff984 */ /* 0x000fe20000000800 */
[----:B------:R-:W-:Y:S01]  /*139d0*/  @!PT LDS RZ, [RZ] ;  /* 0x00000000fffff984 */ /* 0x000fe20000000800 */
[----:B------:R-:W-:Y:S01]  /*139e0*/  @!PT LDS RZ, [RZ] ;  /* 0x00000000fffff984 */ /* 0x000fe20000000800 */
[----:B------:R1:W-:Y:S01]  /*139f0*/  @!P0 LDGSTS.E.BYPASS.LTC128B.128 [R244+0xf000], [R62.64] ;  /* 0x0f0000003ef48fae */ /* 0x0003e2000b901d54 */
[-C--:B------:R-:W-:Y:S01]  /*13a00*/  @!P0 LEA.HI.X R61, R56, R201.reuse, R61, 0x1, P1 ;  /* 0x000000c9383d8211 */ /* 0x080fe200008f0c3d */
[----:B------:R-:W-:Y:S01]  /*13a10*/  @!P0 IMAD.IADD R56, R59, 0x1, R83 ;  /* 0x000000013b388824 */ /* 0x000fe200078e0253 */
[-C--:B------:R-:W-:Y:S01]  /*13a20*/  @!P0 LEA R94, P4, R82, R200.reuse, 0x1 ;  /* 0x000000c8525e8211 */ /* 0x080fe200078808ff */
[----:B------:R-:W-:Y:S01]  /*13a30*/  @!P0 IMAD.WIDE.U32 R88, R250, 0xd0, R88 ;  /* 0x000000d0fa588825 */ /* 0x000fe200078e0058 */
[----:B------:R-:W-:Y:S02]  /*13a40*/  @P0 STS.128 [R244+0xf800], RZ ;  /* 0x00f800fff4000388 */ /* 0x000fe40000000c00 */
[----:B------:R-:W-:Y:S01]  /*13a50*/  @!P0 LEA.HI.X R95, R82, R201, R56, 0x1, P4 ;  /* 0x000000c9525f8211 */ /* 0x000fe200020f0c38 */
[C---:B------:R-:W-:Y:S01]  /*13a60*/  @!P0 IMAD R58, R245.reuse, 0xd0, RZ ;  /* 0x000000d0f53a8824 */ /* 0x040fe200078e02ff */
[-C--:B------:R-:W-:Y:S01]  /*13a70*/  @!P0 LEA R92, P3, R88, R200.reuse, 0x1 ;  /* 0x000000c8585c8211 */ /* 0x080fe200078608ff */
[----:B------:R-:W-:Y:S01]  /*13a80*/  @!PT LDS RZ, [RZ] ;  /* 0x00000000fffff984 */ /* 0x000fe20000000800 */
[----:B------:R-:W-:Y:S01]  /*13a90*/  @!PT LDS RZ, [RZ] ;  /* 0x00000000fffff984 */ /* 0x000fe20000000800 */
[----:B------:R-:W-:Y:S01]  /*13aa0*/  @!PT LDS RZ, [RZ] ;  /* 0x00000000fffff984 */ /* 0x000fe20000000800 */
[----:B------:R1:W-:Y:S01]  /*13ab0*/  @!P0 LDGSTS.E.BYPASS.LTC128B.128 [R244+0xf800], [R60.64] ;  /* 0x0f8000003cf48fae */ /* 0x0003e2000b901d54 */
[----:B------:R-:W-:Y:S02]  /*13ac0*/  @!P0 IMAD.WIDE.U32 R86, R250, 0xe0, R86 ;  /* 0x000000e0fa568825 */ /* 0x000fe400078e0056 */
[----:B------:R-:W-:Y:S02]  /*13ad0*/  @!P0 IADD3 R58, R58, R89, RZ ;  /* 0x000000593a3a8210 */ /* 0x000fe40007ffe0ff */
[----:B------:R-:W-:Y:S01]  /*13ae0*/  @P0 STS.128 [R244+0x10000], RZ ;  /* 0x010000fff4000388 */ /* 0x000fe20000000c00 */
[C---:B------:R-:W-:Y:S01]  /*13af0*/  @!P0 IMAD R2, R245.reuse, 0xe0, RZ ;  /* 0x000000e0f5028824 */ /* 0x040fe200078e02ff */
[-C--:B------:R-:W-:Y:S01]  /*13b00*/  @!P0 LEA.HI.X R93, R88, R201.reuse, R58, 0x1, P3 ;  /* 0x000000c9585d8211 */ /* 0x080fe200018f0c3a */
[----:B------:R-:W-:Y:S01]  /*13b10*/  @!P0 IMAD.WIDE.U32 R84, R250, 0xf0, R84 ;  /* 0x000000f0fa548825 */ /* 0x000fe200078e0054 */
[-C--:B------:R-:W-:Y:S01]  /*13b20*/  @!P0 LEA R90, P2, R86, R200.reuse, 0x1 ;  /* 0x000000c8565a8211 */ /* 0x080fe200078408ff */
[----:B------:R-:W-:Y:S01]  /*13b30*/  @!PT LDS RZ, [RZ] ;  /* 0x00000000fffff984 */ /* 0x000fe20000000800 */
[----:B------:R-:W-:Y:S01]  /*13b40*/  @!PT LDS RZ, [RZ] ;  /* 0x00000000fffff984 */ /* 0x000fe20000000800 */
[----:B------:R-:W-:Y:S01]  /*13b50*/  @!PT LDS RZ, [RZ] ;  /* 0x00000000fffff984 */ /* 0x000fe20000000800 */
[----:B------:R1:W-:Y:S02]  /*13b60*/  @!P0 LDGSTS.E.BYPASS.LTC128B.128 [R244+0x10000], [R94.64] ;  /* 0x100000005ef48fae */ /* 0x0003e4000b901d54 */
[----:B------:R-:W-:Y:S01]  /*13b70*/  @!P0 IMAD.IADD R2, R2, 0x1, R87 ;  /* 0x0000000102028824 */ /* 0x000fe200078e0257 */
[----:B------:R-:W-:Y:S01]  /*13b80*/  @!P0 LEA R96, P1, R84, R200, 0x1 ;  /* 0x000000c854608211 */ /* 0x000fe200078208ff */
[----:B------:R-:W-:Y:S01]  /*13b90*/  @!P0 IMAD R0, R245, 0xf0, RZ ;  /* 0x000000f0f5008824 */ /* 0x000fe200078e02ff */
[----:B------:R-:W-:Y:S02]  /*13ba0*/  @P0 STS.128 [R244+0x10800], RZ ;  /* 0x010800fff4000388 */ /* 0x000fe40000000c00 */
[-C--:B------:R-:W-:Y:S01]  /*13bb0*/  @!P0 LEA.HI.X R91, R86, R201.reuse, R2, 0x1, P2 ;  /* 0x000000c9565b8211 */ /* 0x080fe200010f0c02 */
[----:B------:R-:W-:Y:S02]  /*13bc0*/  @!P0 IMAD.IADD R0, R0, 0x1, R85 ;  /* 0x0000000100008824 */ /* 0x000fe400078e0255 */
[----:B------:R-:W-:Y:S01]  /*13bd0*/  @!PT LDS RZ, [RZ] ;  /* 0x00000000fffff984 */ /* 0x000fe20000000800 */
[----:B------:R-:W-:Y:S01]  /*13be0*/  @!PT LDS RZ, [RZ] ;  /* 0x00000000fffff984 */ /* 0x000fe20000000800 */
[----:B------:R-:W-:Y:S01]  /*13bf0*/  @!PT LDS RZ, [RZ] ;  /* 0x00000000fffff984 */ /* 0x000fe20000000800 */
[----:B------:R1:W-:Y:S03]  /*13c00*/  @!P0 LDGSTS.E.BYPASS.LTC128B.128 [R244+0x10800], [R92.64] ;  /* 0x108000005cf48fae */ /* 0x0003e6000b901d54 */
[----:B------:R-:W-:Y:S02]  /*13c10*/  @!P0 LEA.HI.X R97, R84, R201, R0, 0x1, P1 ;  /* 0x000000c954618211 */ /* 0x000fe400008f0c00 */
[----:B------:R-:W-:Y:S01]  /*13c20*/  @P0 STS.128 [R244+0x11000], RZ ;  /* 0x011000fff4000388 */ /* 0x000fe20000000c00 */
[----:B------:R-:W-:Y:S02]  /*13c30*/  IADD3 R0, R239, 0x1800, RZ ;  /* 0x00001800ef007810 */ /* 0x000fe40007ffe0ff */
[----:B------:R-:W-:Y:S02]  /*13c40*/  PLOP3.LUT P1, PT, PT, PT, UP0, 0x80, 0x0 ;  /* 0x000000000000781c */ /* 0x000fe40003f2f008 */
[----:B------:R-:W-:Y:S01]  /*13c50*/  @!PT LDS RZ, [RZ] ;  /* 0x00000000fffff984 */ /* 0x000fe20000000800 */
[----:B------:R-:W-:Y:S01]  /*13c60*/  @!PT LDS RZ, [RZ] ;  /* 0x00000000fffff984 */ /* 0x000fe20000000800 */
[----:B------:R-:W-:Y:S01]  /*13c70*/  @!PT LDS RZ, [RZ] ;  /* 0x00000000fffff984 */ /* 0x000fe20000000800 */
[----:B------:R1:W-:Y:S05]  /*13c80*/  @!P0 LDGSTS.E.BYPASS.LTC128B.128 [R244+0x11000], [R90.64] ;  /* 0x110000005af48fae */ /* 0x0003ea000b901d54 */
[----:B------:R-:W-:Y:S05]  /*13c90*/  @P0 STS.128 [R244+0x11800], RZ ;  /* 0x011800fff4000388 */ /* 0x000fea0000000c00 */
[----:B------:R-:W-:Y:S01]  /*13ca0*/  @!PT LDS RZ, [RZ] ;  /* 0x00000000fffff984 */ /* 0x000fe20000000800 */
[----:B------:R-:W-:Y:S01]  /*13cb0*/  @!PT LDS RZ, [RZ] ;  /* 0x00000000fffff984 */ /* 0x000fe20000000800 */
[----:B------:R-:W-:Y:S01]  /*13cc0*/  @!PT LDS RZ, [RZ] ;  /* 0x00000000fffff984 */ /* 0x000fe20000000800 */
[----:B------:R1:W-:Y:S05]  /*13cd0*/  @!P0 LDGSTS.E.BYPASS.LTC128B.128 [R244+0x11800], [R96.64] ;  /* 0x1180000060f48fae */ /* 0x0003ea000b901d54 */
[----:B------:R-:W-:Y:S05]  /*13ce0*/  LDSM.16.M88.4 R168, [R242] ;  /* 0x00000000f2a8783b */ /* 0x000fea0000000200 */
[----:B------:R-:W1:Y:S05]  /*13cf0*/  LDSM.16.M88.4 R172, [R241+0x2000] ;  /* 0x00200000f1ac783b */ /* 0x000e6a0000000200 */
[----:B------:R-:W2:Y:S05]  /*13d00*/  LDSM.16.M88.4 R176, [R241+0x2800] ;  /* 0x00280000f1b0783b */ /* 0x000eaa0000000200 */
[----:B------:R-:W2:Y:S05]  /*13d10*/  LDSM.16.M88.4 R180, [R241+0x3000] ;  /* 0x00300000f1b4783b */ /* 0x000eaa0000000200 */
[----:B------:R-:W0:Y:S05]  /*13d20*/  LDGDEPBAR ;  /* 0x00000000000079af */ /* 0x000e2a0000000000 */
[----:B------:R-:W3:Y:S05]  /*13d30*/  LDSM.16.M88.4 R184, [R241+0x3800] ;  /* 0x00380000f1b8783b */ /* 0x000eea0000000200 */
[----:B------:R-:W3:Y:S05]  /*13d40*/  LDSM.16.M88.4 R188, [R241+0x4000] ;  /* 0x00400000f1bc783b */ /* 0x000eea0000000200 */
[----:B------:R-:W3:Y:S05]  /*13d50*/  LDSM.16.M88.4 R192, [R241+0x4800] ;  /* 0x00480000f1c0783b */ /* 0x000eea0000000200 */
[----:B------:R-:W3:Y:S01]  /*13d60*/  LDSM.16.M88.4 R196, [R241+0x5000] ;  /* 0x00500000f1c4783b */ /* 0x000ee20000000200 */
[C---:B-1----:R-:W-:Y:S04]  /*13d70*/  HMMA.16816.F32.BF16 R4, R168.reuse, R172, RZ ;  /* 0x000000aca804723c */ /* 0x042fe800000418ff */
[----:B------:R-:W-:Y:S05]  /*13d80*/  LDSM.16.M88.4 R88, [R241+0x7000] ;  /* 0x00700000f158783b */ /* 0x000fea0000000200 */
[----:B------:R-:W-:Y:S01]  /*13d90*/  LDSM.16.M88.4 R96, [R241+0x7800] ;  /* 0x00780000f160783b */ /* 0x000fe20000000200 */
[C---:B------:R-:W-:Y:S04]  /*13da0*/  HMMA.16816.F32.BF16 R8, R168.reuse, R174, RZ ;  /* 0x000000aea808723c */ /* 0x040fe800000418ff */
[----:B------:R-:W1:Y:S04]  /*13db0*/  LDSM.16.M88.4 R172, [R241+0x5800] ;  /* 0x00580000f1ac783b */ /* 0x000e680000000200 */
[C---:B--2---:R-:W-:Y:S01]  /*13dc0*/  HMMA.16816.F32.BF16 R12, R168.reuse, R176, RZ ;  /* 0x000000b0a80c723c */ /* 0x044fe200000418ff */
[----:B------:R-:W-:Y:S05]  /*13dd0*/  LDSM.16.M88.4 R104, [R241+0x8000] ;  /* 0x00800000f168783b */ /* 0x000fea0000000200 */
[----:B------:R-:W-:Y:S02]  /*13de0*/  LDSM.16.M88.4 R112, [R241+0x8800] ;  /* 0x00880000f170783b */ /* 0x000fe40000000200 */
[C---:B------:R-:W-:Y:S03]  /*13df0*/  HMMA.16816.F32.BF16 R16, R168.reuse, R178, RZ ;  /* 0x000000b2a810723c */ /* 0x040fe600000418ff */
[----:B------:R-:W5:Y:S05]  /*13e00*/  LDSM.16.M88.4 R176, [R241+0x6000] ;  /* 0x00600000f1b0783b */ /* 0x000f6a0000000200 */
[C---:B------:R-:W-:Y:S01]  /*13e10*/  HMMA.16816.F32.BF16 R20, R168.reuse, R180, RZ ;  /* 0x000000b4a814723c */ /* 0x040fe200000418ff */
[----:B------:R-:W-:Y:S05]  /*13e20*/  LDSM.16.M88.4 R120, [R241+0x9000] ;  /* 0x00900000f178783b */ /* 0x000fea0000000200 */
[----:B------:R-:W-:Y:S02]  /*13e30*/  LDSM.16.M88.4 R128, [R241+0x9800] ;  /* 0x00980000f180783b */ /* 0x000fe40000000200 */
[C---:B------:R-:W-:Y:S03]  /*13e40*/  HMMA.16816.F32.BF16 R24, R168.reuse, R182, RZ ;  /* 0x000000b6a818723c */ /* 0x040fe600000418ff */
[----:B------:R-:W2:Y:S05]  /*13e50*/  LDSM.16.M88.4 R180, [R241+0x6800] ;  /* 0x00680000f1b4783b */ /* 0x000eaa0000000200 */
[C---:B---3--:R-:W-:Y:S01]  /*13e60*/  HMMA.16816.F32.BF16 R28, R168.reuse, R184, RZ ;  /* 0x000000b8a81c723c */ /* 0x048fe200000418ff */
[----:B------:R-:W-:Y:S05]  /*13e70*/  LDSM.16.M88.4 R200, [R236+0x7800] ;  /* 0x00780000ecc8783b */ /* 0x000fea0000000200 */
[----:B------:R-:W-:Y:S02]  /*13e80*/  LDSM.16.M88.4 R204, [R236+0x9000] ;  /* 0x00900000eccc783b */ /* 0x000fe40000000200 */
[C---:B------:R-:W-:Y:S03]  /*13e90*/  HMMA.16816.F32.BF16 R32, R168.reuse, R186, RZ ;  /* 0x000000baa820723c */ /* 0x040fe600000418ff */
[----:B------:R-:W-:Y:S05]  /*13ea0*/  LDSM.16.M88.4 R184, [R236+0x3000] ;  /* 0x00300000ecb8783b */ /* 0x000fea0000000200 */
[C---:B------:R-:W-:Y:S01]  /*13eb0*/  HMMA.16816.F32.BF16 R36, R168.reuse, R188, RZ ;  /* 0x000000bca824723c */ /* 0x040fe200000418ff */
        /* <DEDUP_REMOVED lines=9> */
[C---:B------:R-:W-:Y:S08]  /*13f50*/  HMMA.16816.F32.BF16 R52, R168.reuse, R196, RZ ;  /* 0x000000c4a834723c */ /* 0x040ff000000418ff */
[C---:B------:R-:W-:Y:S01]  /*13f60*/  HMMA.16816.F32.BF16 R56, R168.reuse, R198, RZ ;  /* 0x000000c6a838723c */ /* 0x040fe200000418ff */
[----:B------:R-:W-:Y:S07]  /*13f70*/  LDSM.16.M88.4 R196, [R236+0x7000] ;  /* 0x00700000ecc4783b */ /* 0x000fee0000000200 */
[C---:B-1----:R-:W-:Y:S07]  /*13f80*/  HMMA.16816.F32.BF16 R60, R168.reuse, R172, RZ ;  /* 0x000000aca83c723c */ /* 0x042fee00000418ff */
[----:B------:R-:W-:Y:S01]  /*13f90*/  IMAD R172, R243, 0x2, R242 ;  /* 0x00000002f3ac7824 */ /* 0x000fe200078e02f2 */
[C---:B------:R-:W-:Y:S05]  /*13fa0*/  HMMA.16816.F32.BF16 R64, R168.reuse, R174, RZ ;  /* 0x000000aea840723c */ /* 0x040fea00000418ff */
[----:B------:R-:W-:Y:S03]  /*13fb0*/  LDSM.16.M88.4 R172, [R172] ;  /* 0x00000000acac783b */ /* 0x000fe60000000200 */
[C---:B-----5:R-:W-:Y:S08]  /*13fc0*/  HMMA.16816.F32.BF16 R68, R168.reuse, R176, RZ ;  /* 0x000000b0a844723c */ /* 0x060ff000000418ff */
[C---:B----4-:R-:W-:Y:S01]  /*13fd0*/  HMMA.16816.F32.BF16 R72, R168.reuse, R178, RZ ;  /* 0x000000b2a848723c */ /* 0x050fe200000418ff */
[----:B------:R-:W1:Y:S07]  /*13fe0*/  LDSM.16.M88.4 R176, [R236+0x2000] ;  /* 0x00200000ecb0783b */ /* 0x000e6e0000000200 */
[C---:B--2---:R-:W-:Y:S08]  /*13ff0*/  HMMA.16816.F32.BF16 R76, R168.reuse, R180, RZ ;  /* 0x000000b4a84c723c */ /* 0x044ff000000418ff */
[C---:B------:R-:W-:Y:S01]  /*14000*/  HMMA.16816.F32.BF16 R80, R168.reuse, R182, RZ ;  /* 0x000000b6a850723c */ /* 0x040fe200000418ff */
[----:B------:R-:W2:Y:S07]  /*14010*/  LDSM.16.M88.4 R180, [R236+0x2800] ;  /* 0x00280000ecb4783b */ /* 0x000eae0000000200 */
        /* <DEDUP_REMOVED lines=12> */
[----:B------:R-:W3:Y:S07]  /*140e0*/  LDSM.16.M88.4 R168, [R236+0x3800] ;  /* 0x00380000eca8783b */ /* 0x000eee0000000200 */
[C---:B-1----:R-:W-:Y:S08]  /*140f0*/  HMMA.16816.F32.BF16 R4, R172.reuse, R176, R4 ;  /* 0x000000b0ac04723c */ /* 0x042ff00000041804 */
[C---:B------:R-:W-:Y:S01]  /*14100*/  HMMA.16816.F32.BF16 R8, R172.reuse, R178, R8 ;  /* 0x000000b2ac08723c */ /* 0x040fe20000041808 */
[----:B------:R-:W1:Y:S07]  /*14110*/  LDSM.16.M88.4 R176, [R236+0x4800] ;  /* 0x00480000ecb0783b */ /* 0x000e6e0000000200 */
[C---:B--2---:R-:W-:Y:S08]  /*14120*/  HMMA.16816.F32.BF16 R12, R172.reuse, R180, R12 ;  /* 0x000000b4ac0c723c */ /* 0x044ff0000004180c */
[C---:B------:R-:W-:Y:S01]  /*14130*/  HMMA.16816.F32.BF16 R16, R172.reuse, R182, R16 ;  /* 0x000000b6ac10723c */ /* 0x040fe20000041810 */
[----:B------:R-:W2:Y:S07]  /*14140*/  LDSM.16.M88.4 R180, [R236+0x5000] ;  /* 0x00500000ecb4783b */ /* 0x000eae0000000200 */
[C---:B------:R-:W-:Y:S08]  /*14150*/  HMMA.16816.F32.BF16 R20, R172.reuse, R184, R20 ;  /* 0x000000b8ac14723c */ /* 0x040ff00000041814 */
        /* <DEDUP_REMOVED lines=8> */
[C---:B-1----:R-:W-:Y:S08]  /*141e0*/  HMMA.16816.F32.BF16 R44, R172.reuse, R176, R44 ;  /* 0x000000b0ac2c723c */ /* 0x042ff0000004182c */
[C---:B------:R-:W-:Y:S01]  /*141f0*/  HMMA.16816.F32.BF16 R48, R172.reuse, R178, R48 ;  /* 0x000000b2ac30723c */ /* 0x040fe20000041830 */
[----:B------:R-:W1:Y:S07]  /*14200*/  LDSM.16.M88.4 R176, [R236+0x8000] ;  /* 0x00800000ecb0783b */ /* 0x000e6e0000000200 */
[C---:B--2---:R-:W-:Y:S08]  /*14210*/  HMMA.16816.F32.BF16 R52, R172.reuse, R180, R52 ;  /* 0x000000b4ac34723c */ /* 0x044ff00000041834 */
[C---:B------:R-:W-:Y:S01]  /*14220*/  HMMA.16816.F32.BF16 R56, R172.reuse, R182, R56 ;  /* 0x000000b6ac38723c */ /* 0x040fe20000041838 */
[----:B------:R-:W2:Y:S07]  /*14230*/  LDSM.16.M88.4 R180, [R236+0x9800] ;  /* 0x00980000ecb4783b */ /* 0x000eae0000000200 */
[C---:B----4-:R-:W-:Y:S08]  /*14240*/  HMMA.16816.F32.BF16 R60, R172.reuse, R184, R60 ;  /* 0x000000b8ac3c723c */ /* 0x050ff0000004183c */
[C---:B------:R-:W-:Y:S01]  /*14250*/  HMMA.16816.F32.BF16 R64, R172.reuse, R186, R64 ;  /* 0x000000baac40723c */ /* 0x040fe20000041840 */
[----:B------:R-:W-:Y:S07]  /*14260*/  LDSM.16.M88.4 R184, [R239] ;  /* 0x00000000efb8783b */ /* 0x000fee0000000200 */
[C---:B---3--:R-:W-:Y:S08]  /*14270*/  HMMA.16816.F32.BF16 R68, R172.reuse, R168, R68 ;  /* 0x000000a8ac44723c */ /* 0x048ff00000041844 */
[C---:B------:R-:W-:Y:S01]  /*14280*/  HMMA.16816.F32.BF16 R72, R172.reuse, R170, R72 ;  /* 0x000000aaac48723c */ /* 0x040fe20000041848 */
[----:B------:R-:W3:Y:S07]  /*14290*/  LDSM.16.M88.4 R168, [R240] ;  /* 0x00000000f0a8783b */ /* 0x000eee0000000200 */
[C---:B------:R-:W-:Y:S07]  /*142a0*/  HMMA.16816.F32.BF16 R76, R172.reuse, R192, R76 ;  /* 0x000000c0ac4c723c */ /* 0x040fee000004184c */
[C---:B------:R-:W-:Y:S01]  /*142b0*/  IADD3 R192, R239.reuse, 0x2800, RZ ;  /* 0x00002800efc07810 */ /* 0x040fe20007ffe0ff */
[C---:B------:R-:W-:Y:S05]  /*142c0*/  HMMA.16816.F32.BF16 R80, R172.reuse, R194, R80 ;  /* 0x000000c2ac50723c */ /* 0x040fea0000041850 */
[----:B------:R-:W-:Y:S03]  /*142d0*/  LDSM.16.M88.4 R192, [R192] ;  /* 0x00000000c0c0783b */ /* 0x000fe60000000200 */
        /* <DEDUP_REMOVED lines=8> */
[C---:B-1----:R-:W-:Y:S07]  /*14360*/  HMMA.16816.F32.BF16 R100, R172.reuse, R176, R100 ;  /* 0x000000b0ac64723c */ /* 0x042fee0000041864 */
[C---:B------:R-:W-:Y:S01]  /*14370*/  IADD3 R176, R239.reuse, 0x800, RZ ;  /* 0x00000800efb07810 */ /* 0x040fe20007ffe0ff */
[C---:B------:R-:W-:Y:S05]  /*14380*/  HMMA.16816.F32.BF16 R104, R172.reuse, R178, R104 ;  /* 0x000000b2ac68723c */ /* 0x040fea0000041868 */
[----:B------:R-:W1:Y:S03]  /*14390*/  LDSM.16.M88.4 R176, [R176] ;  /* 0x00000000b0b0783b */ /* 0x000e660000000200 */
[C---:B------:R-:W-:Y:S07]  /*143a0*/  HMMA.16816.F32.BF16 R108, R172.reuse, R188, R108 ;  /* 0x000000bcac6c723c */ /* 0x040fee000004186c */
[C---:B------:R-:W-:Y:S01]  /*143b0*/  IADD3 R188, R239.reuse, 0x1000, RZ ;  /* 0x00001000efbc7810 */ /* 0x040fe20007ffe0ff */
[C---:B------:R-:W-:Y:S05]  /*143c0*/  HMMA.16816.F32.BF16 R112, R172.reuse, R190, R112 ;  /* 0x000000beac70723c */ /* 0x040fea0000041870 */
[----:B------:R-:W4:Y:S03]  /*143d0*/  LDSM.16.M88.4 R188, [R188] ;  /* 0x00000000bcbc783b */ /* 0x000f260000000200 */
[C---:B------:R-:W-:Y:S08]  /*143e0*/  HMMA.16816.F32.BF16 R116, R172.reuse, R204, R116 ;  /* 0x000000ccac74723c */ /* 0x040ff00000041874 */
[C---:B------:R-:W-:Y:S01]  /*143f0*/  HMMA.16816.F32.BF16 R120, R172.reuse, R206, R120 ;  /* 0x000000ceac78723c */ /* 0x040fe20000041878 */
[----:B------:R-:W-:Y:S07]  /*14400*/  LDSM.16.M88.4 R204, [R229] ;  /* 0x00000000e5cc783b */ /* 0x000fee0000000200 */
[C---:B--2---:R-:W-:Y:S07]  /*14410*/  HMMA.16816.F32.BF16 R124, R172.reuse, R180, R124 ;  /* 0x000000b4ac7c723c */ /* 0x044fee000004187c */
[----:B------:R-:W-:Y:S01]  /*14420*/  IADD3 R180, R239, 0x2000, RZ ;  /* 0x00002000efb47810 */ /* 0x000fe20007ffe0ff */
[----:B------:R-:W-:Y:S01]  /*14430*/  HMMA.16816.F32.BF16 R128, R172, R182, R128 ;  /* 0x000000b6ac80723c */ /* 0x000fe20000041880 */
[----:B------:R-:W2:Y:S05]  /*14440*/  LDSM.16.M88.4 R172, [R0] ;  /* 0x0000000000ac783b */ /* 0x000eaa0000000200 */
[----:B------:R-:W5:Y:S02]  /*14450*/  LDSM.16.M88.4 R180, [R180] ;  /* 0x00000000b4b4783b */ /* 0x000f640000000200 */
[C---:B---3--:R-:W-:Y:S08]  /*14460*/  HMMA.16816.F32.BF16 R4, R168.reuse, R184, R4 ;  /* 0x000000b8a804723c */ /* 0x048ff00000041804 */
[C---:B------:R-:W-:Y:S01]  /*14470*/  HMMA.16816.F32.BF16 R8, R168.reuse, R186, R8 ;  /* 0x000000baa808723c */ /* 0x040fe20000041808 */
[----:B------:R-:W3:Y:S07]  /*14480*/  LDSM.16.M88.4 R184, [R232] ;  /* 0x00000000e8b8783b */ /* 0x000eee0000000200 */
[C---:B-1----:R-:W-:Y:S08]  /*14490*/  HMMA.16816.F32.BF16 R12, R168.reuse, R176, R12 ;  /* 0x000000b0a80c723c */ /* 0x042ff0000004180c */
[C---:B------:R-:W-:Y:S01]  /*144a0*/  HMMA.16816.F32.BF16 R16, R168.reuse, R178, R16 ;  /* 0x000000b2a810723c */ /* 0x040fe20000041810 */
[----:B------:R-:W1:Y:S07]  /*144b0*/  LDSM.16.M88.4 R176, [R231] ;  /* 0x00000000e7b0783b */ /* 0x000e6e0000000200 */
[C---:B----4-:R-:W-:Y:S08]  /*144c0*/  HMMA.16816.F32.BF16 R20, R168.reuse, R188, R20 ;  /* 0x000000bca814723c */ /* 0x050ff00000041814 */
[C---:B------:R-:W-:Y:S01]  /*144d0*/  HMMA.16816.F32.BF16 R24, R168.reuse, R190, R24 ;  /* 0x000000bea818723c */ /* 0x040fe20000041818 */
[----:B------:R-:W4:Y:S07]  /*144e0*/  LDSM.16.M88.4 R188, [R230] ;  /* 0x00000000e6bc783b */ /* 0x000f2e0000000200 */
[C---:B--2---:R-:W-:Y:S08]  /*144f0*/  HMMA.16816.F32.BF16 R28, R168.reuse, R172, R28 ;  /* 0x000000aca81c723c */ /* 0x044ff0000004181c */
[C---:B------:R-:W-:Y:S01]  /*14500*/  HMMA.16816.F32.BF16 R32, R168.reuse, R174, R32 ;  /* 0x000000aea820723c */ /* 0x040fe20000041820 */
[----:B------:R-:W2:Y:S07]  /*14510*/  LDSM.16.M88.4 R172, [R228] ;  /* 0x00000000e4ac783b */ /* 0x000eae0000000200 */
[C---:B-----5:R-:W-:Y:S08]  /*14520*/  HMMA.16816.F32.BF16 R36, R168.reuse, R180, R36 ;  /* 0x000000b4a824723c */ /* 0x060ff00000041824 */
[C---:B------:R-:W-:Y:S01]  /*14530*/  HMMA.16816.F32.BF16 R40, R168.reuse, R182, R40 ;  /* 0x000000b6a828723c */ /* 0x040fe20000041828 */
[----:B------:R-:W-:Y:S07]  /*14540*/  LDSM.16.M88.4 R180, [R226] ;  /* 0x00000000e2b4783b */ /* 0x000fee0000000200 */
[C---:B------:R-:W-:Y:S08]  /*14550*/  HMMA.16816.F32.BF16 R44, R168.reuse, R192, R44 ;  /* 0x000000c0a82c723c */ /* 0x040ff0000004182c */
[C---:B------:R-:W-:Y:S01]  /*14560*/  HMMA.16816.F32.BF16 R48, R168.reuse, R194, R48 ;  /* 0x000000c2a830723c */ /* 0x040fe20000041830 */
[----:B------:R-:W-:Y:S07]  /*14570*/  LDSM.16.M88.4 R192, [R224] ;  /* 0x00000000e0c0783b */ /* 0x000fee0000000200 */
[C---:B------:R-:W-:Y:S08]  /*14580*/  HMMA.16816.F32.BF16 R52, R168.reuse, R196, R52 ;  /* 0x000000c4a834723c */ /* 0x040ff00000041834 */
[C---:B------:R-:W-:Y:S01]  /*14590*/  HMMA.16816.F32.BF16 R56, R168.reuse, R198, R56 ;  /* 0x000000c6a838723c */ /* 0x040fe20000041838 */
[----:B------:R-:W-:Y:S07]  /*145a0*/  LDSM.16.M88.4 R196, [R224+0x800] ;  /* 0x00080000e0c4783b */ /* 0x000fee0000000200 */
[C---:B------:R-:W-:Y:S08]  /*145b0*/  HMMA.16816.F32.BF16 R60, R168.reuse, R200, R60 ;  /* 0x000000c8a83c723c */ /* 0x040ff0000004183c */
[C---:B------:R-:W-:Y:S01]  /*145c0*/  HMMA.16816.F32.BF16 R64, R168.reuse, R202, R64 ;  /* 0x000000caa840723c */ /* 0x040fe20000041840 */
[----:B------:R-:W-:Y:S07]  /*145d0*/  LDSM.16.M88.4 R200, [R224+0x4000] ;  /* 0x00400000e0c8783b */ /* 0x000fee0000000200 */
[C---:B---3--:R-:W-:Y:S08]  /*145e0*/  HMMA.16816.F32.BF16 R68, R168.reuse, R184, R68 ;  /* 0x000000b8a844723c */ /* 0x048ff00000041844 */
[C---:B------:R-:W-:Y:S01]  /*145f0*/  HMMA.16816.F32.BF16 R72, R168.reuse, R186, R72 ;  /* 0x000000baa848723c */ /* 0x040fe20000041848 */
[----:B------:R-:W-:Y:S07]  /*14600*/  LDSM.16.M88.4 R184, [R225] ;  /* 0x00000000e1b8783b */ /* 0x000fee0000000200 */
[C---:B-1----:R-:W-:Y:S08]  /*14610*/  HMMA.16816.F32.BF16 R76, R168.reuse, R176, R76 ;  /* 0x000000b0a84c723c */ /* 0x042ff0000004184c */
[C---:B------:R-:W-:Y:S01]  /*14620*/  HMMA.16816.F32.BF16 R80, R168.reuse, R178, R80 ;  /* 0x000000b2a850723c */ /* 0x040fe20000041850 */
[----:B------:R-:W1:Y:S07]  /*14630*/  LDSM.16.M88.4 R176, [R227] ;  /* 0x00000000e3b0783b */ /* 0x000e6e0000000200 */
[C---:B----4-:R-:W-:Y:S08]  /*14640*/  HMMA.16816.F32.BF16 R84, R168.reuse, R188, R84 ;  /* 0x000000bca854723c */ /* 0x050ff00000041854 */
[C---:B------:R-:W-:Y:S01]  /*14650*/  HMMA.16816.F32.BF16 R88, R168.reuse, R190, R88 ;  /* 0x000000bea858723c */ /* 0x040fe20000041858 */
[----:B------:R-:W3:Y:S07]  /*14660*/  LDSM.16.M88.4 R188, [R238] ;  /* 0x00000000eebc783b */ /* 0x000eee0000000200 */
[C---:B------:R-:W-:Y:S08]  /*14670*/  HMMA.16816.F32.BF16 R92, R168.reuse, R204, R92 ;  /* 0x000000cca85c723c */ /* 0x040ff0000004185c */
[C---:B------:R-:W-:Y:S01]  /*14680*/  HMMA.16816.F32.BF16 R96, R168.reuse, R206, R96 ;  /* 0x000000cea860723c */ /* 0x040fe20000041860 */
[----:B------:R-:W-:Y:S07]  /*14690*/  LDSM.16.M88.4 R204, [R224+0x5000] ;  /* 0x00500000e0cc783b */ /* 0x000fee0000000200 */
[C---:B--2---:R-:W-:Y:S08]  /*146a0*/  HMMA.16816.F32.BF16 R100, R168.reuse, R172, R100 ;  /* 0x000000aca864723c */ /* 0x044ff00000041864 */
[C---:B------:R-:W-:Y:S01]  /*146b0*/  HMMA.16816.F32.BF16 R104, R168.reuse, R174, R104 ;  /* 0x000000aea868723c */ /* 0x040fe20000041868 */
[----:B------:R-:W2:Y:S07]  /*146c0*/  LDSM.16.M88.4 R172, [R224+0x1000] ;  /* 0x00100000e0ac783b */ /* 0x000eae0000000200 */
[C---:B-1----:R-:W-:Y:S08]  /*146d0*/  HMMA.16816.F32.BF16 R108, R168.reuse, R176, R108 ;  /* 0x000000b0a86c723c */ /* 0x042ff0000004186c */
[C---:B------:R-:W-:Y:S01]  /*146e0*/  HMMA.16816.F32.BF16 R112, R168.reuse, R178, R112 ;  /* 0x000000b2a870723c */ /* 0x040fe20000041870 */
[----:B------:R-:W1:Y:S07]  /*146f0*/  LDSM.16.M88.4 R176, [R224+0x1800] ;  /* 0x00180000e0b0783b */ /* 0x000e6e0000000200 */
[C---:B------:R-:W-:Y:S08]  /*14700*/  HMMA.16816.F32.BF16 R116, R168.reuse, R180, R116 ;  /* 0x000000b4a874723c */ /* 0x040ff00000041874 */
[C---:B------:R-:W-:Y:S01]  /*14710*/  HMMA.16816.F32.BF16 R120, R168.reuse, R182, R120 ;  /* 0x000000b6a878723c */ /* 0x040fe20000041878 */
[----:B------:R-:W-:Y:S07]  /*14720*/  LDSM.16.M88.4 R180, [R224+0x2800] ;  /* 0x00280000e0b4783b */ /* 0x000fee0000000200 */
[C---:B------:R-:W-:Y:S08]  /*14730*/  HMMA.16816.F32.BF16 R124, R168.reuse, R184, R124 ;  /* 0x000000b8a87c723c */ /* 0x040ff0000004187c */
[----:B------:R-:W-:Y:S01]  /*14740*/  HMMA.16816.F32.BF16 R128, R168, R186, R128 ;  /* 0x000000baa880723c */ /* 0x000fe20000041880 */
[----:B------:R-:W4:Y:S05]  /*14750*/  LDSM.16.M88.4 R168, [R224+0x2000] ;  /* 0x00200000e0a8783b */ /* 0x000f2a0000000200 */
[----:B------:R-:W5:Y:S02]  /*14760*/  LDSM.16.M88.4 R184, [R224+0x3000] ;  /* 0x00300000e0b8783b */ /* 0x000f640000000200 */
[C---:B---3--:R-:W-:Y:S08]  /*14770*/  HMMA.16816.F32.BF16 R4, R188.reuse, R192, R4 ;  /* 0x000000c0bc04723c */ /* 0x048ff00000041804 */
[C---:B------:R-:W-:Y:S01]  /*14780*/  HMMA.16816.F32.BF16 R8, R188.reuse, R194, R8 ;  /* 0x000000c2bc08723c */ /* 0x040fe20000041808 */
[----:B------:R-:W3:Y:S07]  /*14790*/  LDSM.16.M88.4 R192, [R224+0x3800] ;  /* 0x00380000e0c0783b */ /* 0x000eee0000000200 */
[C---:B------:R-:W-:Y:S08]  /*147a0*/  HMMA.16816.F32.BF16 R12, R188.reuse, R196, R12 ;  /* 0x000000c4bc0c723c */ /* 0x040ff0000004180c */
[C---:B------:R-:W-:Y:S01]  /*147b0*/  HMMA.16816.F32.BF16 R16, R188.reuse, R198, R16 ;  /* 0x000000c6bc10723c */ /* 0x040fe20000041810 */
[----:B------:R-:W3:Y:S07]  /*147c0*/  LDSM.16.M88.4 R196, [R224+0x4800] ;  /* 0x00480000e0c4783b */ /* 0x000eee0000000200 */
[C---:B--2---:R-:W-:Y:S08]  /*147d0*/  HMMA.16816.F32.BF16 R20, R188.reuse, R172, R20 ;  /* 0x000000acbc14723c */ /* 0x044ff00000041814 */
[C---:B------:R-:W-:Y:S01]  /*147e0*/  HMMA.16816.F32.BF16 R24, R188.reuse, R174, R24 ;  /* 0x000000aebc18723c */ /* 0x040fe20000041818 */
[----:B------:R-:W2:Y:S01]  /*147f0*/  LDSM.16.M88.4 R172, [R224+0x5800] ;  /* 0x00580000e0ac783b */ /* 0x000ea20000000200 */
[----:B------:R-:W-:Y:S04]  /*14800*/  DEPBAR.LE SB0, 0x0 ;  /* 0x000080000000791a */ /* 0x000fe80000000000 */
[----:B------:R-:W-:Y:S02]  /*14810*/  BAR.SYNC.DEFER_BLOCKING 0x0 ;  /* 0x0000000000007b1d */ /* 0x000fe40000010000 */
[C---:B-1----:R-:W-:Y:S08]  /*14820*/  HMMA.16816.F32.BF16 R28, R188.reuse, R176, R28 ;  /* 0x000000b0bc1c723c */ /* 0x042ff0000004181c */
[C---:B------:R-:W-:Y:S08]  /*14830*/  HMMA.16816.F32.BF16 R32, R188.reuse, R178, R32 ;  /* 0x000000b2bc20723c */ /* 0x040ff00000041820 */
[C---:B----4-:R-:W-:Y:S08]  /*14840*/  HMMA.16816.F32.BF16 R36, R188.reuse, R168, R36 ;  /* 0x000000a8bc24723c */ /* 0x050ff00000041824 */
[C---:B------:R-:W-:Y:S08]  /*14850*/  HMMA.16816.F32.BF16 R40, R188.reuse, R170, R40 ;  /* 0x000000aabc28723c */ /* 0x040ff00000041828 */
[C---:B------:R-:W-:Y:S08]  /*14860*/  HMMA.16816.F32.BF16 R44, R188.reuse, R180, R44 ;  /* 0x000000b4bc2c723c */ /* 0x040ff0000004182c */
[C---:B------:R-:W-:Y:S08]  /*14870*/  HMMA.16816.F32.BF16 R48, R188.reuse, R182, R48 ;  /* 0x000000b6bc30723c */ /* 0x040ff00000041830 */
[C---:B-----5:R-:W-:Y:S08]  /*14880*/  HMMA.16816.F32.BF16 R52, R188.reuse, R184, R52 ;  /* 0x000000b8bc34723c */ /* 0x060ff00000041834 */
[C---:B------:R-:W-:Y:S08]  /*14890*/  HMMA.16816.F32.BF16 R56, R188.reuse, R186, R56 ;  /* 0x000000babc38723c */ /* 0x040ff00000041838 */
[C---:B---3--:R-:W-:Y:S08]  /*148a0*/  HMMA.16816.F32.BF16 R60, R188.reuse, R192, R60 ;  /* 0x000000c0bc3c723c */ /* 0x048ff0000004183c */
[C---:B------:R-:W-:Y:S08]  /*148b0*/  HMMA.16816.F32.BF16 R64, R188.reuse, R194, R64 ;  /* 0x000000c2bc40723c */ /* 0x040ff00000041840 */
[C---:B------:R-:W-:Y:S07]  /*148c0*/  HMMA.16816.F32.BF16 R68, R188.reuse, R200, R68 ;  /* 0x000000c8bc44723c */ /* 0x040fee0000041844 */
[----:B------:R-:W-:Y:S01]  /*148d0*/  IMAD.MOV.U32 R200, RZ, RZ, R166 ;  /* 0x000000ffffc87224 */ /* 0x000fe200078e00a6 */
[C---:B------:R-:W-:Y:S04]  /*148e0*/  HMMA.16816.F32.BF16 R72, R188.reuse, R202, R72 ;  /* 0x000000cabc48723c */ /* 0x040fe80000041848 */
[----:B------:R-:W-:Y:S04]  /*148f0*/  IMAD.MOV.U32 R201, RZ, RZ, R167 ;  /* 0x000000ffffc97224 */ /* 0x000fe800078e00a7 */
[C---:B------:R-:W-:Y:S08]  /*14900*/  HMMA.16816.F32.BF16 R76, R188.reuse, R196, R76 ;  /* 0x000000c4bc4c723c */ /* 0x040ff0000004184c */
[C---:B------:R-:W-:Y:S08]  /*14910*/  HMMA.16816.F32.BF16 R80, R188.reuse, R198, R80 ;  /* 0x000000c6bc50723c */ /* 0x040ff00000041850 */
[C---:B------:R-:W-:Y:S08]  /*14920*/  HMMA.16816.F32.BF16 R84, R188.reuse, R204, R84 ;  /* 0x000000ccbc54723c */ /* 0x040ff00000041854 */
[C---:B------:R-:W-:Y:S08]  /*14930*/  HMMA.16816.F32.BF16 R88, R188.reuse, R206, R88 ;  /* 0x000000cebc58723c */ /* 0x040ff00000041858 */
[C---:B--2---:R-:W-:Y:S08]  /*14940*/  HMMA.16816.F32.BF16 R92, R188.reuse, R172, R92 ;  /* 0x000000acbc5c723c */ /* 0x044ff0000004185c */
        /* <DEDUP_REMOVED lines=8> */
[----:B------:R-:W-:Y:S01]  /*149d0*/  HMMA.16816.F32.BF16 R128, R188, R222, R128 ;  /* 0x000000debc80723c */ /* 0x000fe20000041880 */
[----:B------:R-:W-:-:S07]  /*149e0*/  @!P1 BRA `(.L_x_775) ;  /* 0x000010e000009947 */ /* 0x000fce0003800000 */
[----:B------:R-:W-:Y:S01]  /*149f0*/  ULDC.64 UR8, c[0x0][0x198] ;  /* 0x0000660000087ab9 */ /* 0x000fe20000000a00 */
[----:B------:R-:W-:Y:S01]  /*14a00*/  PLOP3.LUT P1, PT, PT, PT, UP5, 0x80, 0x0 ;  /* 0x000000000000781c */ /* 0x000fe20003f2f058 */
[----:B------:R-:W-:Y:S02]  /*14a10*/  IMAD.MOV.U32 R167, RZ, RZ, c[0x0][0x198] ;  /* 0x00006600ffa77624 */ /* 0x000fe400078e00ff */
[----:B------:R-:W-:Y:S03]  /*14a20*/  IMAD.MOV.U32 R0, RZ, RZ, c[0x0][0x19c] ;  /* 0x00006700ff007624 */ /* 0x000fe600078e00ff */
[----:B------:R-:W-:Y:S04]  /*14a30*/  LEA R168, -R167, RZ, 0x8 ;  /* 0x000000ffa7a87211 */ /* 0x000fe800078e41ff */
[----:B------:R-:W-:Y:S03]  /*14a40*/  SHF.R.S32.HI R169, RZ, 0x1f, R168 ;  /* 0x0000001fffa97819 */ /* 0x000fe600000114a8 */
[----:B------:R-:W-:-:S05]  /*14a50*/  @!P1 BRA `(.L_x_776) ;  /* 0x0000055000009947 */ /* 0x000fca0003800000 */
[----:B------:R-:W-:Y:S01]  /*14a60*/  USHF.L.U32 UR28, UR17, 0x8, URZ ;  /* 0x00000008111c7899 */ /* 0x000fe2000800063f */
[----:B------:R-:W-:Y:S01]  /*14a70*/  IABS R2, c[0x0][0x2d0] ;  /* 0x0000b40000027a13 */ /* 0x000fe20000000000 */
[----:B------:R-:W-:Y:S02]  /*14a80*/  UMOV UR32, URZ ;  /* 0x0000003f00207c82 */ /* 0x000fe40008000000 */
[----:B------:R-:W-:Y:S01]  /*14a90*/  UIADD3 UR30, UR28, -0x100, URZ ;  /* 0xffffff001c1e7890 */ /* 0x000fe2000fffe03f */
[----:B------:R1:W2:Y:S01]  /*14aa0*/  R2UR UR8, R2 ;  /* 0x00000000020873c2 */ /* 0x0002a200000e0000 */
[----:B------:R-:W-:Y:S04]  /*14ab0*/  UIADD3 UR28, UR28, -0x200, URZ ;  /* 0xfffffe001c1c7890 */ /* 0x000fe8000fffe03f */
[----:B------:R-:W-:Y:S02]  /*14ac0*/  IMAD.U32 R168, RZ, RZ, UR30 ;  /* 0x0000001effa87e24 */ /* 0x000fe4000f8e00ff */
        /* <DEDUP_REMOVED lines=46> */
[----:B------:R-:W-:Y:S04]  /*14db0*/  LEA R170, P1, R164, UR18, 0x2 ;  /* 0x00000012a4aa7c11 */ /* 0x000fe8000f8210ff */
[----:B------:R-:W1:Y:S01]  /*14dc0*/  R2UR UR24, R170 ;  /* 0x00000000aa1873c2 */ /* 0x000e6200000e0000 */
[----:B------:R-:W-:Y:S02]  /*14dd0*/  LEA R172, P2, R168, UR18, 0x2 ;  /* 0x00000012a8ac7c11 */ /* 0x000fe4000f8410ff */
[----:B------:R-:W-:Y:S02]  /*14de0*/  LEA.HI.X.SX32 R171, R2, UR19, 0x2, P1 ;  /* 0x0000001302ab7c11 */ /* 0x000fe400088f16ff */
[----:B------:R-:W-:Y:S03]  /*14df0*/  LEA.HI.X.SX32 R173, R166, UR19, 0x2, P2 ;  /* 0x00000013a6ad7c11 */ /* 0x000fe600090f16ff */
[----:B------:R-:W2:Y:S08]  /*14e00*/  R2UR UR25, R171 ;  /* 0x00000000ab1973c2 */ /* 0x000eb000000e0000 */
[----:B------:R-:W3:Y:S08]  /*14e10*/  R2UR UR26, R172 ;  /* 0x00000000ac1a73c2 */ /* 0x000ef000000e0000 */
[----:B------:R-:W4:Y:S01]  /*14e20*/  R2UR UR27, R173 ;  /* 0x00000000ad1b73c2 */ /* 0x000f2200000e0000 */
[----:B-1----:R-:W-:Y:S01]  /*14e30*/  IMAD.U32 R168, RZ, RZ, UR24 ;  /* 0x00000018ffa87e24 */ /* 0x002fe2000f8e00ff */
[----:B------:R-:W-:Y:S04]  /*14e40*/  UIADD3 UR24, UR29, -UR8, URZ ;  /* 0x800000081d187290 */ /* 0x000fe8000fffe03f */
[----:B------:R-:W-:Y:S01]  /*14e50*/  UIMAD UR24, UR24, UR9, -0x100 ;  /* 0xffffff00181874a4 */ /* 0x000fe2000f8e0209 */
[----:B--2---:R-:W-:Y:S03]  /*14e60*/  IMAD.U32 R169, RZ, RZ, UR25 ;  /* 0x00000019ffa97e24 */ /* 0x004fe6000f8e00ff */
[----:B------:R-:W-:Y:S02]  /*14e70*/  USHF.R.S32.HI UR9, URZ, 0x1f, UR24 ;  /* 0x0000001f3f097899 */ /* 0x000fe40008011418 */
[----:B------:R-:W-:Y:S01]  /*14e80*/  UIMAD UR8, UR7, UR24, URZ ;  /* 0x00000018070872a4 */ /* 0x000fe2000f8e023f */
[----:B------:R1:W2:Y:S01]  /*14e90*/  LDG.E R169, [R168.64] ;  /* 0x00000014a8a97981 */ /* 0x0002a2000c1e1900 */
[----:B------:R-:W-:Y:S01]  /*14ea0*/  UIMAD.WIDE.U32 UR24, UR6, UR24, URZ ;  /* 0x00000018061872a5 */ /* 0x000fe2000f8e003f */
[----:B---3--:R-:W-:Y:S01]  /*14eb0*/  MOV R174, UR26 ;  /* 0x0000001a00ae7c02 */ /* 0x008fe20008000f00 */
[----:B------:R-:W-:Y:S03]  /*14ec0*/  UIMAD UR8, UR9, UR6, UR8 ;  /* 0x00000006090872a4 */ /* 0x000fe6000f8e0208 */
[----:B------:R-:W-:Y:S02]  /*14ed0*/  UMOV UR9, UR7 ;  /* 0x0000000700097c82 */ /* 0x000fe40008000000 */
[----:B------:R-:W-:Y:S01]  /*14ee0*/  UIADD3 UR8, UR25, UR8, URZ ;  /* 0x0000000819087290 */ /* 0x000fe2000fffe03f */
[----:B----4-:R-:W-:Y:S05]  /*14ef0*/  IMAD.U32 R175, RZ, RZ, UR27 ;  /* 0x0000001bffaf7e24 */ /* 0x010fea000f8e00ff */
[----:B------:R-:W2:Y:S01]  /*14f00*/  LDG.E R2, [R174.64] ;  /* 0x00000014ae027981 */ /* 0x000ea2000c1e1900 */
[----:B-1----:R-:W-:Y:S01]  /*14f10*/  IMAD.U32 R168, RZ, RZ, UR24 ;  /* 0x00000018ffa87e24 */ /* 0x002fe2000f8e00ff */
[----:B--2---:R-:W-:Y:S02]  /*14f20*/  IADD3 R2, -R169, R2, RZ ;  /* 0x00000002a9027210 */ /* 0x004fe40007ffe1ff */
[----:B------:R-:W-:Y:S01]  /*14f30*/  MOV R169, UR25 ;  /* 0x0000001900a97c02 */ /* 0x000fe20008000f00 */
[----:B------:R-:W-:Y:S01]  /*14f40*/  IMAD.U32 R169, RZ, RZ, UR8 ;  /* 0x00000008ffa97e24 */ /* 0x000fe2000f8e00ff */
[----:B------:R-:W-:Y:S01]  /*14f50*/  SHF.R.S32.HI R171, RZ, 0x1f, R2 ;  /* 0x0000001fffab7819 */ /* 0x000fe20000011402 */
[----:B------:R-:W-:Y:S02]  /*14f60*/  UMOV UR8, UR6 ;  /* 0x0000000600087c82 */ /* 0x000fe40008000000 */
[C---:B------:R-:W-:Y:S04]  /*14f70*/  IMAD.WIDE.U32 R168, R2.reuse, c[0x0][0x180], R168 ;  /* 0x0000600002a87a25 */ /* 0x040fe800078e00a8 */
[----:B------:R-:W-:Y:S04]  /*14f80*/  IMAD R171, R171, c[0x0][0x180], RZ ;  /* 0x00006000abab7a24 */ /* 0x000fe800078e02ff */
[----:B------:R-:W-:Y:S05]  /*14f90*/  IMAD R171, R2, c[0x0][0x184], R171 ;  /* 0x0000610002ab7a24 */ /* 0x000fea00078e02ab */
[----:B------:R-:W-:Y:S02]  /*14fa0*/  IADD3 R169, R169, R171, RZ ;  /* 0x000000aba9a97210 */ /* 0x000fe40007ffe0ff */
.L_x_776:
[----:B------:R1:W-:Y:S01]  /*14fb0*/  @P0 STS.128 [R244+0x2000], RZ ;  /* 0x002000fff4000388 */ /* 0x0003e20000000c00 */
[C---:B------:R-:W-:Y:S01]  /*14fc0*/  LEA R194, P5, R168.reuse, R252, 0x1 ;  /* 0x000000fca8c27211 */ /* 0x040fe200078a08ff */
[--C-:B------:R-:W-:Y:S01]  /*14fd0*/  @!P0 IMAD.MOV.U32 R192, RZ, RZ, R168.reuse ;  /* 0x000000ffffc08224 */ /* 0x100fe200078e00a8 */
[-C--:B------:R-:W-:Y:S01]  /*14fe0*/  @!P0 MOV R191, R169.reuse ;  /* 0x000000a900bf8202 */ /* 0x080fe20000000f00 */
[--C-:B------:R-:W-:Y:S01]  /*14ff0*/  @!P0 IMAD.MOV.U32 R193, RZ, RZ, R169.reuse ;  /* 0x000000ffffc18224 */ /* 0x100fe200078e00a9 */
[-C--:B------:R-:W-:Y:S01]  /*15000*/  @!P0 MOV R187, R169.reuse ;  /* 0x000000a900bb8202 */ /* 0x080fe20000000f00 */
[--C-:B------:R-:W-:Y:S01]  /*15010*/  @!P0 IMAD.MOV.U32 R190, RZ, RZ, R168.reuse ;  /* 0x000000ffffbe8224 */ /* 0x100fe200078e00a8 */
[-C--:B------:R-:W-:Y:S01]  /*15020*/  @!P0 MOV R183, R169.reuse ;  /* 0x000000a900b78202 */ /* 0x080fe20000000f00 */
[--C-:B------:R-:W-:Y:S01]  /*15030*/  @!P0 IMAD.MOV.U32 R188, RZ, RZ, R168.reuse ;  /* 0x000000ffffbc8224 */ /* 0x100fe200078e00a8 */
[-C--:B------:R-:W-:Y:S01]  /*15040*/  @!P0 MOV R179, R169.reuse ;  /* 0x000000a900b38202 */ /* 0x080fe20000000f00 */
[--C-:B------:R-:W-:Y:S01]  /*15050*/  @!P0 IMAD.MOV.U32 R189, RZ, RZ, R169.reuse ;  /* 0x000000ffffbd8224 */ /* 0x100fe200078e00a9 */
[----:B------:R-:W-:Y:S01]  /*15060*/  @!P0 MOV R175, R169 ;  /* 0x000000a900af8202 */ /* 0x000fe20000000f00 */
[--C-:B------:R-:W-:Y:S01]  /*15070*/  @!P0 IMAD.MOV.U32 R186, RZ, RZ, R168.reuse ;  /* 0x000000ffffba8224 */ /* 0x100fe200078e00a8 */
[C-C-:B------:R-:W-:Y:S01]  /*15080*/  LEA.HI.X R195, R168.reuse, R251, R169.reuse, 0x1, P5 ;  /* 0x000000fba8c37211 */ /* 0x140fe200028f0ca9 */
[--C-:B------:R-:W-:Y:S01]  /*15090*/  @!P0 IMAD.MOV.U32 R184, RZ, RZ, R168.reuse ;  /* 0x000000ffffb88224 */ /* 0x100fe200078e00a8 */
[CC--:B------:R-:W-:Y:S01]  /*150a0*/  @!P0 LEA R171, P3, R167.reuse, R168.reuse, 0x5 ;  /* 0x000000a8a7ab8211 */ /* 0x0c0fe200078628ff */
[--C-:B------:R-:W-:Y:S01]  /*150b0*/  @!P0 IMAD.MOV.U32 R185, RZ, RZ, R169.reuse ;  /* 0x000000ffffb98224 */ /* 0x100fe200078e00a9 */
[CC--:B------:R-:W-:Y:S01]  /*150c0*/  @!P0 LEA R173, P2, R167.reuse, R168.reuse, 0x6 ;  /* 0x000000a8a7ad8211 */ /* 0x0c0fe200078430ff */
[----:B------:R-:W-:Y:S01]  /*150d0*/  @!PT LDS RZ, [RZ] ;  /* 0x00000000fffff984 */ /* 0x000fe20000000800 */
[----:B------:R-:W-:Y:S01]  /*150e0*/  @!PT LDS RZ, [RZ] ;  /* 0x00000000fffff984 */ /* 0x000fe20000000800 */
[----:B------:R-:W-:Y:S01]  /*150f0*/  @!PT LDS RZ, [RZ] ;  /* 0x00000000fffff984 */ /* 0x000fe20000000800 */
[----:B------:R1:W-:Y:S01]  /*15100*/  @!P0 LDGSTS.E.BYPASS.LTC128B.128 [R244+0x2000], [R194.64] ;  /* 0x02000000c2f48fae */ /* 0x0003e2000b901d54 */
[C---:B------:R-:W-:Y:S01]  /*15110*/  @!P0 LEA R170, P1, R167.reuse, R168, 0x7 ;  /* 0x000000a8a7aa8211 */ /* 0x040fe200078238ff */
[--C-:B------:R-:W-:Y:S01]  /*15120*/  @!P0 IMAD.MOV.U32 R182, RZ, RZ, R168.reuse ;  /* 0x000000ffffb68224 */ /* 0x100fe200078e00a8 */
[----:B------:R-:W-:Y:S01]  /*15130*/  @!P0 IADD3 R2, P4, R168, UR23, RZ ;  /* 0x00000017a8028c10 */ /* 0x000fe2000ff9e0ff */
[----:B------:R1:W-:Y:S01]  /*15140*/  @P0 STS.128 [R244+0x2800], RZ ;  /* 0x002800fff4000388 */ /* 0x0003e20000000c00 */
[----:B------:R-:W-:Y:S01]  /*15150*/  @!P0 IMAD.MOV.U32 R180, RZ, RZ, R168 ;  /* 0x000000ffffb48224 */ /* 0x000fe200078e00a8 */
[CC--:B------:R-:W-:Y:S01]  /*15160*/  @!P0 LEA.HI.X R164, R167.reuse, R169.reuse, R0, 0x5, P3 ;  /* 0x000000a9a7a48211 */ /* 0x0c0fe200018f2c00 */
[--C-:B------:R-:W-:Y:S01]  /*15170*/  @!P0 IMAD.MOV.U32 R181, RZ, RZ, R169.reuse ;  /* 0x000000ffffb58224 */ /* 0x100fe200078e00a9 */
[-C--:B------:R-:W-:Y:S01]  /*15180*/  @!P0 LEA R198, P3, R2, R252.reuse, 0x1 ;  /* 0x000000fc02c68211 */ /* 0x080fe200078608ff */
[----:B------:R-:W-:Y:S01]  /*15190*/  @!P0 IMAD.MOV.U32 R178, RZ, RZ, R168 ;  /* 0x000000ffffb28224 */ /* 0x000fe200078e00a8 */
[----:B------:R-:W-:Y:S01]  /*151a0*/  @!P0 LEA.HI.X R166, R167, R169, R0, 0x6, P2 ;  /* 0x000000a9a7a68211 */ /* 0x000fe200010f3400 */
[--C-:B------:R-:W-:Y:S01]  /*151b0*/  @!P0 IMAD.MOV.U32 R176, RZ, RZ, R168.reuse ;  /* 0x000000ffffb08224 */ /* 0x100fe200078e00a8 */
[CC--:B------:R-:W-:Y:S01]  /*151c0*/  @!P0 LEA R196, P2, R171.reuse, R252.reuse, 0x1 ;  /* 0x000000fcabc48211 */ /* 0x0c0fe200078408ff */
[--C-:B------:R-:W-:Y:S01]  /*151d0*/  @!P0 IMAD.MOV.U32 R177, RZ, RZ, R169.reuse ;  /* 0x000000ffffb18224 */ /* 0x100fe200078e00a9 */
[----:B------:R-:W-:Y:S01]  /*151e0*/  UMOV UR6, UR8 ;  /* 0x0000000800067c82 */ /* 0x000fe20008000000 */
[----:B------:R-:W-:Y:S01]  /*151f0*/  @!P0 IMAD.MOV.U32 R174, RZ, RZ, R168 ;  /* 0x000000ffffae8224 */ /* 0x000fe200078e00a8 */
[----:B------:R-:W-:Y:S01]  /*15200*/  @!P0 LEA.HI.X R197, R171, R251, R164, 0x1, P2 ;  /* 0x000000fbabc58211 */ /* 0x000fe200010f0ca4 */
[C---:B------:R-:W-:Y:S01]  /*15210*/  @!P0 IMAD.WIDE.U32 R206, R167.reuse, 0x30, R168 ;  /* 0x00000030a7ce8825 */ /* 0x040fe200078e00a8 */
[----:B------:R-:W-:Y:S03]  /*15220*/  UMOV UR7, UR9 ;  /* 0x0000000900077c82 */ /* 0x000fe60008000000 */
[C---:B------:R-:W-:Y:S01]  /*15230*/  @!P0 IMAD.WIDE.U32 R192, R167.reuse, 0x50, R192 ;  /* 0x00000050a7c08825 */ /* 0x040fe200078e00c0 */
[-C--:B------:R-:W-:Y:S03]  /*15240*/  @!P0 LEA R204, P2, R206, R252.reuse, 0x1 ;  /* 0x000000fccecc8211 */ /* 0x080fe600078408ff */
[C---:B------:R-:W-:Y:S04]  /*15250*/  @!P0 IMAD.WIDE.U32 R190, R167.reuse, 0x60, R190 ;  /* 0x00000060a7be8825 */ /* 0x040fe800078e00be */
[C---:B------:R-:W-:Y:S04]  /*15260*/  @!P0 IMAD.WIDE.U32 R188, R167.reuse, 0x70, R188 ;  /* 0x00000070a7bc8825 */ /* 0x040fe800078e00bc */
[C---:B------:R-:W-:Y:S04]  /*15270*/  @!P0 IMAD.WIDE.U32 R186, R167.reuse, 0x90, R186 ;  /* 0x00000090a7ba8825 */ /* 0x040fe800078e00ba */
[C---:B------:R-:W-:Y:S04]  /*15280*/  @!P0 IMAD.WIDE.U32 R184, R167.reuse, 0xa0, R184 ;  /* 0x000000a0a7b88825 */ /* 0x040fe800078e00b8 */
[C---:B------:R-:W-:Y:S04]  /*15290*/  @!P0 IMAD.WIDE.U32 R182, R167.reuse, 0xb0, R182 ;  /* 0x000000b0a7b68825 */ /* 0x040fe800078e00b6 */
[C---:B------:R-:W-:Y:S04]  /*152a0*/  @!P0 IMAD.WIDE.U32 R180, R167.reuse, 0xc0, R180 ;  /* 0x000000c0a7b48825 */ /* 0x040fe800078e00b4 */
[C---:B------:R-:W-:Y:S04]  /*152b0*/  @!P0 IMAD.WIDE.U32 R178, R167.reuse, 0xd0, R178 ;  /* 0x000000d0a7b28825 */ /* 0x040fe800078e00b2 */
[C---:B------:R-:W-:Y:S04]  /*152c0*/  @!P0 IMAD.WIDE.U32 R176, R167.reuse, 0xe0, R176 ;  /* 0x000000e0a7b08825 */ /* 0x040fe800078e00b0 */
[C---:B------:R-:W-:Y:S01]  /*152d0*/  @!P0 IMAD.WIDE.U32 R174, R167.reuse, 0xf0, R174 ;  /* 0x000000f0a7ae8825 */ /* 0x040fe200078e00ae */
[----:B------:R-:W-:Y:S02]  /*152e0*/  @!P0 LEA.HI.X R167, R167, R169, R0, 0x7, P1 ;  /* 0x000000a9a7a78211 */ /* 0x000fe400008f3c00 */
[----:B------:R-:W-:Y:S01]  /*152f0*/  @!P0 IADD3.X R169, R169, UR22, RZ, P4, !PT ;  /* 0x00000016a9a98c10 */ /* 0x000fe2000a7fe4ff */
[C---:B------:R-:W-:Y:S01]  /*15300*/  @!P0 IMAD R168, R0.reuse, 0x30, RZ ;  /* 0x0000003000a88824 */ /* 0x040fe200078e02ff */
[CC--:B------:R-:W-:Y:S01]  /*15310*/  @!P0 LEA R172, P1, R173.reuse, R252.reuse, 0x1 ;  /* 0x000000fcadac8211 */ /* 0x0c0fe200078208ff */
[----:B------:R-:W-:Y:S01]  /*15320*/  @!P0 IMAD R164, R0, 0x50, RZ ;  /* 0x0000005000a48824 */ /* 0x000fe200078e02ff */
[-C--:B------:R-:W-:Y:S01]  /*15330*/  @!P0 LEA.HI.X R199, R2, R251.reuse, R169, 0x1, P3 ;  /* 0x000000fb02c78211 */ /* 0x080fe200018f0ca9 */
[----:B------:R-:W-:Y:S01]  /*15340*/  @!P0 IMAD.IADD R168, R168, 0x1, R207 ;  /* 0x00000001a8a88824 */ /* 0x000fe200078e02cf */
[-C--:B------:R-:W-:Y:S01]  /*15350*/  @!P0 LEA.HI.X R173, R173, R251.reuse, R166, 0x1, P1 ;  /* 0x000000fbadad8211 */ /* 0x080fe200008f0ca6 */
[----:B------:R-:W-:Y:S01]  /*15360*/  @!P0 IMAD.IADD R164, R164, 0x1, R193 ;  /* 0x00000001a4a48824 */ /* 0x000fe200078e02c1 */
[-C--:B------:R-:W-:Y:S01]  /*15370*/  @!P0 LEA R202, P1, R170, R252.reuse, 0x1 ;  /* 0x000000fcaaca8211 */ /* 0x080fe200078208ff */
[----:B------:R-:W-:Y:S01]  /*15380*/  @!PT LDS RZ, [RZ] ;  /* 0x00000000fffff984 */ /* 0x000fe20000000800 */
[----:B------:R-:W-:Y:S01]  /*15390*/  @!PT LDS RZ, [RZ] ;  /* 0x00000000fffff984 */ /* 0x000fe20000000800 */
[----:B------:R-:W-:Y:S01]  /*153a0*/  @!PT LDS RZ, [RZ] ;  /* 0x00000000fffff984 */ /* 0x000fe20000000800 */
[----:B------:R1:W-:Y:S01]  /*153b0*/  @!P0 LDGSTS.E.BYPASS.LTC128B.128 [R244+0x2800], [R198.64] ;  /* 0x02800000c6f48fae */ /* 0x0003e2000b901d54 */
[-C--:B------:R-:W-:Y:S01]  /*153c0*/  @!P0 LEA.HI.X R205, R206, R251.reuse, R168, 0x1, P2 ;  /* 0x000000fbcecd8211 */ /* 0x080fe200010f0ca8 */
[----:B------:R-:W-:Y:S01]  /*153d0*/  @!P0 IMAD R2, R0, 0x60, RZ ;  /* 0x0000006000028824 */ /* 0x000fe200078e02ff */
[-C--:B------:R-:W-:Y:S01]  /*153e0*/  @!P0 LEA R208, P2, R192, R252.reuse, 0x1 ;  /* 0x000000fcc0d08211 */ /* 0x080fe200078408ff */
[----:B------:R1:W-:Y:S01]  /*153f0*/  @P0 STS.128 [R244+0x3000], RZ ;  /* 0x003000fff4000388 */ /* 0x0003e20000000c00 */
[-C--:B------:R-:W-:Y:S01]  /*15400*/  @!P0 LEA.HI.X R203, R170, R251.reuse, R167, 0x1, P1 ;  /* 0x000000fbaacb8211 */ /* 0x080fe200008f0ca7 */
[----:B------:R-:W-:Y:S01]  /*15410*/  @!P0 IMAD R167, R0, 0x70, RZ ;  /* 0x0000007000a78824 */ /* 0x000fe200078e02ff */
[-C--:B------:R-:W-:Y:S01]  /*15420*/  @!P0 LEA.HI.X R209, R192, R251.reuse, R164, 0x1, P2 ;  /* 0x000000fbc0d18211 */ /* 0x080fe200010f0ca4 */
[----:B------:R-:W-:Y:S01]  /*15430*/  @!PT LDS RZ, [RZ] ;  /* 0x00000000fffff984 */ /* 0x000fe20000000800 */
[----:B------:R-:W-:Y:S01]  /*15440*/  @!PT LDS RZ, [RZ] ;  /* 0x00000000fffff984 */ /* 0x000fe20000000800 */
[----:B------:R-:W-:Y:S01]  /*15450*/  @!PT LDS RZ, [RZ] ;  /* 0x00000000fffff984 */ /* 0x000fe20000000800 */
[----:B------:R1:W-:Y:S01]  /*15460*/  @!P0 LDGSTS.E.BYPASS.LTC128B.128 [R244+0x3000], [R196.64] ;  /* 0x03000000c4f48fae */ /* 0x0003e2000b901d54 */
[-C--:B------:R-:W-:Y:S01]  /*15470*/  @!P0 LEA R206, P1, R190, R252.reuse, 0x1 ;  /* 0x000000fcbece8211 */ /* 0x080fe200078208ff */
[----:B------:R-:W-:Y:S01]  /*15480*/  @!P0 IMAD.IADD R167, R167, 0x1, R189 ;  /* 0x00000001a7a78824 */ /* 0x000fe200078e02bd */
[-C--:B------:R-:W-:Y:S01]  /*15490*/  @!P0 LEA R210, P3, R188, R252.reuse, 0x1 ;  /* 0x000000fcbcd28211 */ /* 0x080fe200078608ff */
[----:B------:R1:W-:Y:S01]  /*154a0*/  @P0 STS.128 [R244+0x3800], RZ ;  /* 0x003800fff4000388 */ /* 0x0003e20000000c00 */
[-C--:B------:R-:W-:Y:S01]  /*154b0*/  @!P0 LEA R192, P2, R186, R252.reuse, 0x1 ;  /* 0x000000fcbac08211 */ /* 0x080fe200078408ff */
[----:B------:R-:W-:Y:S01]  /*154c0*/  @!P0 IMAD R171, R0, 0x90, RZ ;  /* 0x0000009000ab8824 */ /* 0x000fe200078e02ff */
[----:B------:R-:W-:Y:S01]  /*154d0*/  @!P0 LEA.HI.X R211, R188, R251, R167, 0x1, P3 ;  /* 0x000000fbbcd38211 */ /* 0x000fe200018f0ca7 */
[----:B------:R-:W-:Y:S01]  /*154e0*/  @!PT LDS RZ, [RZ] ;  /* 0x00000000fffff984 */ /* 0x000fe20000000800 */
[----:B------:R-:W-:Y:S01]  /*154f0*/  @!PT LDS RZ, [RZ] ;  /* 0x00000000fffff984 */ /* 0x000fe20000000800 */
[----:B------:R-:W-:Y:S01]  /*15500*/  @!PT LDS RZ, [RZ] ;  /* 0x00000000fffff984 */ /* 0x000fe20000000800 */
[----:B------:R1:W-:Y:S01]  /*15510*/  @!P0 LDGSTS.E.BYPASS.LTC128B.128 [R244+0x3800], [R204.64] ;  /* 0x03800000ccf48fae */ /* 0x0003e2000b901d54 */
[-C--:B------:R-:W-:Y:S01]  /*15520*/  @!P0 LEA R170, P3, R178, R252.reuse, 0x1 ;  /* 0x000000fcb2aa8211 */ /* 0x080fe200078608ff */
[----:B------:R-:W-:Y:S01]  /*15530*/  @!P0 IMAD.IADD R171, R171, 0x1, R187 ;  /* 0x00000001abab8824 */ /* 0x000fe200078e02bb */
[----:B------:R-:W-:Y:S01]  /*15540*/  @!P0 IADD3 R2, R2, R191, RZ ;  /* 0x000000bf02028210 */ /* 0x000fe20007ffe0ff */
[----:B------:R1:W-:Y:S01]  /*15550*/  @P0 STS.128 [R244+0x4000], RZ ;  /* 0x004000fff4000388 */ /* 0x0003e20000000c00 */
[----:B------:R-:W-:Y:S02]  /*15560*/  @!P0 IMAD R169, R0, 0xa0, RZ ;  /* 0x000000a000a98824 */ /* 0x000fe400078e02ff */
[-C--:B------:R-:W-:Y:S01]  /*15570*/  @!P0 LEA.HI.X R207, R190, R251.reuse, R2, 0x1, P1 ;  /* 0x000000fbbecf8211 */ /* 0x080fe200008f0c02 */
[----:B------:R-:W-:Y:S01]  /*15580*/  @!PT LDS RZ, [RZ] ;  /* 0x00000000fffff984 */ /* 0x000fe20000000800 */
[----:B------:R-:W-:Y:S01]  /*15590*/  @!PT LDS RZ, [RZ] ;  /* 0x00000000fffff984 */ /* 0x000fe20000000800 */
[----:B------:R-:W-:Y:S01]  /*155a0*/  @!PT LDS RZ, [RZ] ;  /* 0x00000000fffff984 */ /* 0x000fe20000000800 */
[----:B------:R1:W-:Y:S01]  /*155b0*/  @!P0 LDGSTS.E.BYPASS.LTC128B.128 [R244+0x4000], [R172.64] ;  /* 0x04000000acf48fae */ /* 0x0003e2000b901d54 */
[----:B------:R-:W-:Y:S01]  /*155c0*/  @!P0 LEA.HI.X R193, R186, R251, R171, 0x1, P2 ;  /* 0x000000fbbac18211 */ /* 0x000fe200010f0cab */
[----:B------:R-:W-:Y:S01]  /*155d0*/  @!P0 IMAD R167, R0, 0xc0, RZ ;  /* 0x000000c000a78824 */ /* 0x000fe200078e02ff */
[-C--:B------:R-:W-:Y:S01]  /*155e0*/  @!P0 LEA R190, P1, R184, R252.reuse, 0x1 ;  /* 0x000000fcb8be8211 */ /* 0x080fe200078208ff */
[----:B------:R1:W-:Y:S01]  /*155f0*/  @P0 STS.128 [R244+0x4800], RZ ;  /* 0x004800fff4000388 */ /* 0x0003e20000000c00 */
[-C--:B------:R-:W-:Y:S01]  /*15600*/  @!P0 LEA R186, P4, R180, R252.reuse, 0x1 ;  /* 0x000000fcb4ba8211 */ /* 0x080fe200078808ff */
[----:B------:R-:W-:Y:S01]  /*15610*/  @!P0 IMAD.IADD R167, R167, 0x1, R181 ;  /* 0x00000001a7a78824 */ /* 0x000fe200078e02b5 */
[-C--:B------:R-:W-:Y:S01]  /*15620*/  @!P0 LEA R166, P2, R176, R252.reuse, 0x1 ;  /* 0x000000fcb0a68211 */ /* 0x080fe200078408ff */
[----:B------:R-:W-:Y:S01]  /*15630*/  @!PT LDS RZ, [RZ] ;  /* 0x00000000fffff984 */ /* 0x000fe20000000800 */
[----:B------:R-:W-:Y:S01]  /*15640*/  @!PT LDS RZ, [RZ] ;  /* 0x00000000fffff984 */ /* 0x000fe20000000800 */
[----:B------:R-:W-:Y:S01]  /*15650*/  @!PT LDS RZ, [RZ] ;  /* 0x00000000fffff984 */ /* 0x000fe20000000800 */
[----:B------:R1:W-:Y:S01]  /*15660*/  @!P0 LDGSTS.E.BYPASS.LTC128B.128 [R244+0x4800], [R208.64] ;  /* 0x04800000d0f48fae */ /* 0x0003e2000b901d54 */
[----:B------:R-:W-:Y:S01]  /*15670*/  @!P0 IADD3 R2, R169, R185, RZ ;  /* 0x000000b9a9028210 */ /* 0x000fe20007ffe0ff */
[----:B------:R-:W-:Y:S01]  /*15680*/  @!P0 IMAD R169, R0, 0xb0, RZ ;  /* 0x000000b000a98824 */ /* 0x000fe200078e02ff */
[-C--:B------:R-:W-:Y:S01]  /*15690*/  @!P0 LEA.HI.X R187, R180, R251.reuse, R167, 0x1, P4 ;  /* 0x000000fbb4bb8211 */ /* 0x080fe200020f0ca7 */
[----:B------:R1:W-:Y:S01]  /*156a0*/  @P0 STS.128 [R244+0x5000], RZ ;  /* 0x005000fff4000388 */ /* 0x0003e20000000c00 */
[-C--:B------:R-:W-:Y:S01]  /*156b0*/  @!P0 LEA.HI.X R191, R184, R251.reuse, R2, 0x1, P1 ;  /* 0x000000fbb8bf8211 */ /* 0x080fe200008f0c02 */
[----:B------:R-:W-:Y:S01]  /*156c0*/  @!P0 IMAD.IADD R2, R169, 0x1, R183 ;  /* 0x00000001a9028824 */ /* 0x000fe200078e02b7 */
[-C--:B------:R-:W-:Y:S01]  /*156d0*/  @!P0 LEA R184, P1, R182, R252.reuse, 0x1 ;  /* 0x000000fcb6b88211 */ /* 0x080fe200078208ff */
[----:B------:R-:W-:Y:S01]  /*156e0*/  @!PT LDS RZ, [RZ] ;  /* 0x00000000fffff984 */ /* 0x000fe20000000800 */
[----:B------:R-:W-:Y:S01]  /*156f0*/  @!PT LDS RZ, [RZ] ;  /* 0x00000000fffff984 */ /* 0x000fe20000000800 */
[----:B------:R-:W-:Y:S01]  /*15700*/  @!PT LDS RZ, [RZ] ;  /* 0x00000000fffff984 */ /* 0x000fe20000000800 */
[----:B------:R1:W-:Y:S01]  /*15710*/  @!P0 LDGSTS.E.BYPASS.LTC128B.128 [R244+0x5000], [R206.64] ;  /* 0x05000000cef48fae */ /* 0x0003e2000b901d54 */
[----:B------:R-:W-:Y:S02]  /*15720*/  @!P0 IMAD R171, R0, 0xd0, RZ ;  /* 0x000000d000ab8824 */ /* 0x000fe400078e02ff */
[----:B------:R-:W-:Y:S01]  /*15730*/  @!P0 LEA.HI.X R185, R182, R251, R2, 0x1, P1 ;  /* 0x000000fbb6b98211 */ /* 0x000fe200008f0c02 */
[----:B------:R1:W-:Y:S01]  /*15740*/  @P0 STS.128 [R244+0x5800], RZ ;  /* 0x005800fff4000388 */ /* 0x0003e20000000c00 */
[----:B------:R-:W-:Y:S01]  /*15750*/  @!P0 LEA R168, P1, R174, R252, 0x1 ;  /* 0x000000fcaea88211 */ /* 0x000fe200078208ff */
[C---:B------:R-:W-:Y:S01]  /*15760*/  @!P0 IMAD R169, R0.reuse, 0xe0, RZ ;  /* 0x000000e000a98824 */ /* 0x040fe200078e02ff */
[----:B------:R-:W-:Y:S01]  /*15770*/  @!P0 IADD3 R171, R171, R179, RZ ;  /* 0x000000b3abab8210 */ /* 0x000fe20007ffe0ff */
[----:B------:R-:W-:Y:S01]  /*15780*/  @!PT LDS RZ, [RZ] ;  /* 0x00000000fffff984 */ /* 0x000fe20000000800 */
[----:B------:R-:W-:Y:S01]  /*15790*/  @!PT LDS RZ, [RZ] ;  /* 0x00000000fffff984 */ /* 0x000fe20000000800 */
[----:B------:R-:W-:Y:S01]  /*157a0*/  @!PT LDS RZ, [RZ] ;  /* 0x00000000fffff984 */ /* 0x000fe20000000800 */
[----:B------:R1:W-:Y:S01]  /*157b0*/  @!P0 LDGSTS.E.BYPASS.LTC128B.128 [R244+0x5800], [R210.64] ;  /* 0x05800000d2f48fae */ /* 0x0003e2000b901d54 */
[----:B------:R-:W-:Y:S01]  /*157c0*/  @!P0 IMAD R183, R0, 0xf0, RZ ;  /* 0x000000f000b78824 */ /* 0x000fe200078e02ff */
[----:B------:R-:W-:Y:S01]  /*157d0*/  MOV R252, R194 ;  /* 0x000000c200fc7202 */ /* 0x000fe20000000f00 */
[----:B------:R-:W-:Y:S01]  /*157e0*/  @!P0 IMAD.IADD R169, R169, 0x1, R177 ;  /* 0x00000001a9a98824 */ /* 0x000fe200078e02b1 */
[----:B------:R1:W-:Y:S01]  /*157f0*/  @P0 STS.128 [R244+0x6000], RZ ;  /* 0x006000fff4000388 */ /* 0x0003e20000000c00 */
[-C--:B------:R-:W-:Y:S01]  /*15800*/  @!P0 LEA.HI.X R171, R178, R251.reuse, R171, 0x1, P3 ;  /* 0x000000fbb2ab8211 */ /* 0x080fe200018f0cab */
[----:B------:R-:W-:Y:S02]  /*15810*/  @!P0 IMAD.IADD R183, R183, 0x1, R175 ;  /* 0x00000001b7b78824 */ /* 0x000fe400078e02af */
[----:B------:R-:W-:Y:S01]  /*15820*/  @!PT LDS RZ, [RZ] ;  /* 0x00000000fffff984 */ /* 0x000fe20000000800 */
[----:B------:R-:W-:Y:S01]  /*15830*/  @!PT LDS RZ, [RZ] ;  /* 0x00000000fffff984 */ /* 0x000fe20000000800 */
[----:B------:R-:W-:Y:S01]  /*15840*/  @!PT LDS RZ, [RZ] ;  /* 0x00000000fffff984 */ /* 0x000fe20000000800 */
[----:B------:R1:W-:Y:S01]  /*15850*/  @!P0 LDGSTS.E.BYPASS.LTC128B.128 [R244+0x6000], [R202.64] ;  /* 0x06000000caf48fae */ /* 0x0003e2000b901d54 */
[-C--:B------:R-:W-:Y:S02]  /*15860*/  @!P0 LEA.HI.X R167, R176, R251.reuse, R169, 0x1, P2 ;  /* 0x000000fbb0a78211 */ /* 0x080fe400010f0ca9 */
[----:B------:R-:W-:Y:S01]  /*15870*/  @!P0 LEA.HI.X R169, R174, R251, R183, 0x1, P1 ;  /* 0x000000fbaea98211 */ /* 0x000fe200008f0cb7 */
[----:B------:R1:W-:Y:S01]  /*15880*/  @P0 STS.128 [R244+0x6800], RZ ;  /* 0x006800fff4000388 */ /* 0x0003e20000000c00 */
[----:B------:R-:W-:Y:S03]  /*15890*/  IMAD.MOV.U32 R251, RZ, RZ, R195 ;  /* 0x000000fffffb7224 */ /* 0x000fe600078e00c3 */
        /* <DEDUP_REMOVED lines=34> */
[----:B------:R-:W0:Y:S02]  /*15ac0*/  LDGDEPBAR ;  /* 0x00000000000079af */ /* 0x000e240000000000 */
.L_x_775:
[----:B------:R-:W-:Y:S01]  /*15ad0*/  FMNMX.FTZ R0, R4, R165, !PT ;  /* 0x000000a504007209 */ /* 0x000fe20007810000 */
[----:B-1----:R-:W2:Y:S01]  /*15ae0*/  LDL.LU R196, [R1+0x4] ;  /* 0x0000040001c47983 */ /* 0x002ea20000300800 */
[----:B------:R-:W-:Y:S01]  /*15af0*/  FMNMX.FTZ R2, R6, R3, !PT ;  /* 0x0000000306027209 */ /* 0x000fe20007810000 */
[----:B------:R-:W-:Y:S01]  /*15b00*/  UISETP.GT.AND UP0, UPT, UR17, 0x1, UPT ;  /* 0x000000011100788c */ /* 0x000fe2000bf04270 */
[----:B------:R-:W-:Y:S01]  /*15b10*/  FMNMX.FTZ R167, R5, R0, !PT ;  /* 0x0000000005a77209 */ /* 0x000fe20007810000 */
[----:B------:R-:W3:Y:S01]  /*15b20*/  LDL.LU R194, [R1] ;  /* 0x0000000001c27983 */ /* 0x000ee20000300800 */
[----:B------:R-:W-:Y:S01]  /*15b30*/  FMNMX.FTZ R169, R7, R2, !PT ;  /* 0x0000000207a97209 */ /* 0x000fe20007810000 */
[----:B------:R-:W-:Y:S01]  /*15b40*/  UIADD3 UR17, UR17, -0x1, URZ ;  /* 0xffffffff11117890 */ /* 0x000fe2000fffe03f */
[----:B------:R-:W-:Y:S01]  /*15b50*/  FMNMX.FTZ R0, R8, R167, !PT ;  /* 0x000000a708007209 */ /* 0x000fe20007810000 */
[----:B------:R-:W-:Y:S01]  /*15b60*/  UMOV UR8, UR15 ;  /* 0x0000000f00087c82 */ /* 0x000fe20008000000 */
[----:B------:R-:W-:Y:S01]  /*15b70*/  FMNMX.FTZ R2, R10, R169, !PT ;  /* 0x000000a90a027209 */ /* 0x000fe20007810000 */
[----:B------:R-:W-:Y:S01]  /*15b80*/  UMOV UR9, UR12 ;  /* 0x0000000c00097c82 */ /* 0x000fe20008000000 */
[----:B------:R-:W-:Y:S02]  /*15b90*/  FMNMX.FTZ R167, R9, R0, !PT ;  /* 0x0000000009a77209 */ /* 0x000fe40007810000 */
        /* <DEDUP_REMOVED lines=117> */
[----:B------:R-:W-:Y:S04]  /*162f0*/  FMNMX.FTZ R0, R128, R167, !PT ;  /* 0x000000a780007209 */ /* 0x000fe80007810000 */
[----:B------:R-:W-:Y:S02]  /*16300*/  FMNMX.FTZ R168, R129, R0, !PT ;  /* 0x0000000081a87209 */ /* 0x000fe40007810000 */
[----:B------:R-:W-:Y:S03]  /*16310*/  FMNMX.FTZ R0, R130, R171, !PT ;  /* 0x000000ab82007209 */ /* 0x000fe60007810000 */
[----:B------:R-:W1:Y:S01]  /*16320*/  SHFL.BFLY PT, R171, R168, 0x2, 0x1f ;  /* 0x0c401f00a8ab7f89 */ /* 0x000e6200000e0000 */
[----:B------:R-:W-:Y:S07]  /*16330*/  FMNMX.FTZ R169, R131, R0, !PT ;  /* 0x0000000083a97209 */ /* 0x000fee0007810000 */
[----:B------:R-:W4:Y:S01]  /*16340*/  SHFL.BFLY PT, R0, R169, 0x2, 0x1f ;  /* 0x0c401f00a9007f89 */ /* 0x000f2200000e0000 */
[----:B-1----:R-:W-:Y:S07]  /*16350*/  FMNMX.FTZ R173, R168, R171, !PT ;  /* 0x000000aba8ad7209 */ /* 0x002fee0007810000 */
[----:B------:R-:W1:Y:S01]  /*16360*/  SHFL.BFLY PT, R2, R173, 0x1, 0x1f ;  /* 0x0c201f00ad027f89 */ /* 0x000e6200000e0000 */
[----:B----4-:R-:W-:Y:S07]  /*16370*/  FMNMX.FTZ R167, R169, R0, !PT ;  /* 0x00000000a9a77209 */ /* 0x010fee0007810000 */
[----:B------:R-:W4:Y:S01]  /*16380*/  SHFL.BFLY PT, R0, R167, 0x1, 0x1f ;  /* 0x0c201f00a7007f89 */ /* 0x000f2200000e0000 */
[----:B-1----:R-:W-:Y:S07]  /*16390*/  FMNMX.FTZ R2, R173, R2, !PT ;  /* 0x00000002ad027209 */ /* 0x002fee0007810000 */
[----:B------:R-:W-:Y:S01]  /*163a0*/  LDSM.16.MT88.4 R172, [R235+0xa000] ;  /* 0x00a00000ebac783b */ /* 0x000fe20000004200 */
[C---:B------:R-:W-:Y:S01]  /*163b0*/  FSETP.NEU.FTZ.AND P0, PT, R2.reuse, -INF , PT ;  /* 0xff8000000200780b */ /* 0x040fe20003f1d000 */
[C---:B------:R-:W-:Y:S02]  /*163c0*/  FMUL.FTZ R168, R2.reuse, c[0x0][0x23c] ;  /* 0x00008f0002a87a20 */ /* 0x040fe40000410000 */
[----:B------:R-:W-:Y:S01]  /*163d0*/  FADD.FTZ R164, -R2, R165 ;  /* 0x000000a502a47221 */ /* 0x000fe20000010100 */
[----:B----4-:R-:W-:Y:S02]  /*163e0*/  FMNMX.FTZ R0, R167, R0, !PT ;  /* 0x00000000a7007209 */ /* 0x010fe40007810000 */
[----:B------:R-:W-:Y:S01]  /*163f0*/  FSEL R167, R168, RZ, P0 ;  /* 0x000000ffa8a77208 */ /* 0x000fe20000000000 */
[----:B------:R-:W-:Y:S01]  /*16400*/  FMUL.FTZ R166, R164, c[0x0][0x23c] ;  /* 0x00008f00a4a67a20 */ /* 0x000fe20000410000 */
[C---:B------:R-:W-:Y:S01]  /*16410*/  FSETP.NEU.FTZ.AND P0, PT, R0.reuse, -INF , PT ;  /* 0xff8000000000780b */ /* 0x040fe20003f1d000 */
[----:B------:R-:W-:Y:S02]  /*16420*/  FMUL.FTZ R168, R0, c[0x0][0x23c] ;  /* 0x00008f0000a87a20 */ /* 0x000fe40000410000 */
[----:B------:R-:W1:Y:S01]  /*16430*/  MUFU.EX2 R164, R166 ;  /* 0x000000a600a47308 */ /* 0x000e620000000800 */
[--C-:B------:R-:W-:Y:S02]  /*16440*/  FFMA.FTZ R195, R29, c[0x0][0x23c], -R167.reuse ;  /* 0x00008f001dc37a23 */ /* 0x100fe400000108a7 */
[--C-:B------:R-:W-:Y:S01]  /*16450*/  FFMA.FTZ R180, R5, c[0x0][0x23c], -R167.reuse ;  /* 0x00008f0005b47a23 */ /* 0x100fe200000108a7 */
[----:B------:R-:W-:Y:S01]  /*16460*/  FSEL R5, R168, RZ, P0 ;  /* 0x000000ffa8057208 */ /* 0x000fe20000000000 */
[--C-:B------:R-:W-:Y:S01]  /*16470*/  FFMA.FTZ R177, R13, c[0x0][0x23c], -R167.reuse ;  /* 0x00008f000db17a23 */ /* 0x100fe200000108a7 */
[----:B------:R-:W4:Y:S01]  /*16480*/  LDSM.16.MT88.4 R168, [R237+0xa000] ;  /* 0x00a00000eda8783b */ /* 0x000f220000004200 */
[----:B------:R-:W-:Y:S01]  /*16490*/  FFMA.FTZ R184, R16, c[0x0][0x23c], -R167 ;  /* 0x00008f0010b87a23 */ /* 0x000fe200000108a7 */
[----:B------:R-:W-:Y:S01]  /*164a0*/  PLOP3.LUT P0, PT, PT, PT, UP0, 0x80, 0x0 ;  /* 0x000000000000781c */ /* 0x000fe20003f0f008 */
[--C-:B------:R-:W-:Y:S01]  /*164b0*/  FFMA.FTZ R178, R14, c[0x0][0x23c], -R5.reuse ;  /* 0x00008f000eb27a23 */ /* 0x100fe20000010805 */
[----:B------:R-:W-:Y:S01]  /*164c0*/  MUFU.EX2 R180, R180 ;  /* 0x000000b400b47308 */ /* 0x000fe20000000800 */
[----:B------:R-:W-:Y:S02]  /*164d0*/  FFMA.FTZ R183, R15, c[0x0][0x23c], -R5 ;  /* 0x00008f000fb77a23 */ /* 0x000fe40000010805 */
[----:B------:R-:W-:Y:S02]  /*164e0*/  FFMA.FTZ R187, R17, c[0x0][0x23c], -R167 ;  /* 0x00008f0011bb7a23 */ /* 0x000fe400000108a7 */
[--C-:B------:R-:W-:Y:S02]  /*164f0*/  FFMA.FTZ R186, R18, c[0x0][0x23c], -R5.reuse ;  /* 0x00008f0012ba7a23 */ /* 0x100fe40000010805 */
[--C-:B------:R-:W-:Y:S02]  /*16500*/  FFMA.FTZ R189, R19, c[0x0][0x23c], -R5.reuse ;  /* 0x00008f0013bd7a23 */ /* 0x100fe40000010805 */
[----:B------:R-:W-:Y:S01]  /*16510*/  FFMA.FTZ R192, R23, c[0x0][0x23c], -R5 ;  /* 0x00008f0017c07a23 */ /* 0x000fe20000010805 */
[----:B------:R-:W-:Y:S01]  /*16520*/  MUFU.EX2 R177, R177 ;  /* 0x000000b100b17308 */ /* 0x000fe20000000800 */
[----:B------:R-:W-:Y:S02]  /*16530*/  FFMA.FTZ R181, R4, c[0x0][0x23c], -R167 ;  /* 0x00008f0004b57a23 */ /* 0x000fe400000108a7 */
[----:B------:R-:W-:Y:S02]  /*16540*/  FFMA.FTZ R182, R6, c[0x0][0x23c], -R5 ;  /* 0x00008f0006b67a23 */ /* 0x000fe40000010805 */
[C---:B-1----:R-:W-:Y:S02]  /*16550*/  FMUL.FTZ R13, R164.reuse, R157 ;  /* 0x0000009da40d7220 */ /* 0x042fe40000410000 */
[C---:B------:R-:W-:Y:S02]  /*16560*/  FMUL.FTZ R16, R164.reuse, R152 ;  /* 0x00000098a4107220 */ /* 0x040fe40000410000 */
[----:B------:R-:W-:Y:S01]  /*16570*/  FMUL.FTZ R17, R164, R153 ;  /* 0x00000099a4117220 */ /* 0x000fe20000410000 */
[----:B------:R-:W1:Y:S01]  /*16580*/  MUFU.EX2 R181, R181 ;  /* 0x000000b500b57308 */ /* 0x000e620000000800 */
[----:B------:R-:W-:Y:S02]  /*16590*/  FFMA.FTZ R6, R12, c[0x0][0x23c], -R167 ;  /* 0x00008f000c067a23 */ /* 0x000fe400000108a7 */
[C---:B------:R-:W-:Y:S02]  /*165a0*/  FMUL.FTZ R12, R164.reuse, R156 ;  /* 0x0000009ca40c7220 */ /* 0x040fe40000410000 */
[C---:B------:R-:W-:Y:S02]  /*165b0*/  FMUL.FTZ R132, R164.reuse, R132 ;  /* 0x00000084a4847220 */ /* 0x040fe40000410000 */
[C---:B------:R-:W-:Y:S02]  /*165c0*/  FMUL.FTZ R133, R164.reuse, R133 ;  /* 0x00000085a4857220 */ /* 0x040fe40000410000 */
[C---:B------:R-:W-:Y:S01]  /*165d0*/  FMUL.FTZ R136, R164.reuse, R136 ;  /* 0x00000088a4887220 */ /* 0x040fe20000410000 */
[----:B------:R-:W-:Y:S01]  /*165e0*/  MUFU.EX2 R182, R182 ;  /* 0x000000b600b67308 */ /* 0x000fe20000000800 */
[C---:B------:R-:W-:Y:S02]  /*165f0*/  FMUL.FTZ R137, R164.reuse, R137 ;  /* 0x00000089a4897220 */ /* 0x040fe40000410000 */
[C---:B------:R-:W-:Y:S02]  /*16600*/  FMUL.FTZ R140, R164.reuse, R140 ;  /* 0x0000008ca48c7220 */ /* 0x040fe40000410000 */
[C---:B------:R-:W-:Y:S02]  /*16610*/  FMUL.FTZ R141, R164.reuse, R141 ;  /* 0x0000008da48d7220 */ /* 0x040fe40000410000 */
[C---:B------:R-:W-:Y:S02]  /*16620*/  FMUL.FTZ R144, R164.reuse, R144 ;  /* 0x00000090a4907220 */ /* 0x040fe40000410000 */
[----:B------:R-:W-:Y:S01]  /*16630*/  FMUL.FTZ R145, R164, R145 ;  /* 0x00000091a4917220 */ /* 0x000fe20000410000 */
[----:B------:R-:W5:Y:S01]  /*16640*/  MUFU.EX2 R6, R6 ;  /* 0x0000000600067308 */ /* 0x000f620000000800 */
[----:B------:R-:W-:Y:S02]  /*16650*/  FFMA.FTZ R185, R7, c[0x0][0x23c], -R5 ;  /* 0x00008f0007b97a23 */ /* 0x000fe40000010805 */
[--C-:B------:R-:W-:Y:S02]  /*16660*/  FFMA.FTZ R7, R8, c[0x0][0x23c], -R167.reuse ;  /* 0x00008f0008077a23 */ /* 0x100fe400000108a7 */
[----:B------:R-:W-:Y:S01]  /*16670*/  FMUL.FTZ R8, R164, R160 ;  /* 0x000000a0a4087220 */ /* 0x000fe20000410000 */
[----:B-1----:R-:W-:Y:S01]  /*16680*/  F2FP.BF16.PACK_AB R160, R180, R181 ;  /* 0x000000b5b4a0723e */ /* 0x002fe200000010ff */
[----:B------:R-:W-:Y:S02]  /*16690*/  FFMA.FTZ R166, R9, c[0x0][0x23c], -R167 ;  /* 0x00008f0009a67a23 */ /* 0x000fe400000108a7 */
[----:B------:R-:W-:Y:S01]  /*166a0*/  FMUL.FTZ R9, R164, R161 ;  /* 0x000000a1a4097220 */ /* 0x000fe20000410000 */
[----:B------:R-:W1:Y:S01]  /*166b0*/  MUFU.EX2 R185, R185 ;  /* 0x000000b900b97308 */ /* 0x000e620000000800 */
[--C-:B------:R-:W-:Y:S02]  /*166c0*/  FFMA.FTZ R176, R10, c[0x0][0x23c], -R5.reuse ;  /* 0x00008f000ab07a23 */ /* 0x100fe40000010805 */
[----:B------:R-:W-:Y:S02]  /*166d0*/  FFMA.FTZ R179, R11, c[0x0][0x23c], -R5 ;  /* 0x00008f000bb37a23 */ /* 0x000fe40000010805 */
[--C-:B------:R-:W-:Y:S02]  /*166e0*/  FFMA.FTZ R188, R20, c[0x0][0x23c], -R167.reuse ;  /* 0x00008f0014bc7a23 */ /* 0x100fe400000108a7 */
[C---:B------:R-:W-:Y:S02]  /*166f0*/  FMUL.FTZ R20, R164.reuse, R148 ;  /* 0x00000094a4147220 */ /* 0x040fe40000410000 */
[----:B------:R-:W-:Y:S01]  /*16700*/  FFMA.FTZ R191, R21, c[0x0][0x23c], -R167 ;  /* 0x00008f0015bf7a23 */ /* 0x000fe200000108a7 */
[----:B------:R-:W-:Y:S01]  /*16710*/  MUFU.EX2 R7, R7 ;  /* 0x0000000700077308 */ /* 0x000fe20000000800 */
[----:B------:R-:W-:Y:S02]  /*16720*/  FMUL.FTZ R21, R164, R149 ;  /* 0x00000095a4157220 */ /* 0x000fe40000410000 */
[--C-:B------:R-:W-:Y:S01]  /*16730*/  FFMA.FTZ R190, R22, c[0x0][0x23c], -R5.reuse ;  /* 0x00008f0016be7a23 */ /* 0x100fe20000010805 */
[----:B-----5:R-:W-:Y:S01]  /*16740*/  F2FP.BF16.PACK_AB R148, R177, R6 ;  /* 0x00000006b194723e */ /* 0x020fe200000010ff */
[----:B------:R-:W-:Y:S02]  /*16750*/  FFMA.FTZ R193, R27, c[0x0][0x23c], -R5 ;  /* 0x00008f001bc17a23 */ /* 0x000fe40000010805 */
[--C-:B------:R-:W-:Y:S02]  /*16760*/  FFMA.FTZ R24, R24, c[0x0][0x23c], -R167.reuse ;  /* 0x00008f0018187a23 */ /* 0x100fe400000108a7 */
[----:B------:R-:W-:Y:S01]  /*16770*/  FFMA.FTZ R44, R44, c[0x0][0x23c], -R167 ;  /* 0x00008f002c2c7a23 */ /* 0x000fe200000108a7 */
[----:B------:R-:W-:Y:S01]  /*16780*/  MUFU.EX2 R166, R166 ;  /* 0x000000a600a67308 */ /* 0x000fe20000000800 */
[----:B------:R-:W-:Y:S02]  /*16790*/  FADD.FTZ R165, -R0, R3 ;  /* 0x0000000300a57221 */ /* 0x000fe40000010100 */
[----:B------:R-:W-:Y:S01]  /*167a0*/  FFMA.FTZ R57, R57, c[0x0][0x23c], -R167 ;  /* 0x00008f0039397a23 */ /* 0x000fe200000108a7 */
[----:B-1----:R-:W-:Y:S01]  /*167b0*/  F2FP.BF16.PACK_AB R161, R185, R182 ;  /* 0x000000b6b9a1723e */ /* 0x002fe200000010ff */
[----:B------:R-:W-:Y:S01]  /*167c0*/  FMUL.FTZ R3, R165, c[0x0][0x23c] ;  /* 0x00008f00a5037a20 */ /* 0x000fe20000410000 */
[----:B------:R-:W-:Y:S01]  /*167d0*/  MOV R165, R2 ;  /* 0x0000000200a57202 */ /* 0x000fe20000000f00 */
[----:B------:R-:W-:Y:S02]  /*167e0*/  FFMA.FTZ R118, R118, c[0x0][0x23c], -R5 ;  /* 0x00008f0076767a23 */ /* 0x000fe40000010805 */
[----:B------:R-:W-:Y:S01]  /*167f0*/  FFMA.FTZ R45, R45, c[0x0][0x23c], -R167 ;  /* 0x00008f002d2d7a23 */ /* 0x000fe200000108a7 */
[----:B------:R-:W-:Y:S01]  /*16800*/  MUFU.EX2 R176, R176 ;  /* 0x000000b000b07308 */ /* 0x000fe20000000800 */
[--C-:B------:R-:W-:Y:S02]  /*16810*/  FFMA.FTZ R46, R46, c[0x0][0x23c], -R5.reuse ;  /* 0x00008f002e2e7a23 */ /* 0x100fe40000010805 */
[----:B------:R-:W-:Y:S02]  /*16820*/  FFMA.FTZ R47, R47, c[0x0][0x23c], -R5 ;  /* 0x00008f002f2f7a23 */ /* 0x000fe40000010805 */
[--C-:B------:R-:W-:Y:S02]  /*16830*/  FFMA.FTZ R48, R48, c[0x0][0x23c], -R167.reuse ;  /* 0x00008f0030307a23 */ /* 0x100fe400000108a7 */
[----:B------:R-:W-:Y:S02]  /*16840*/  FFMA.FTZ R49, R49, c[0x0][0x23c], -R167 ;  /* 0x00008f0031317a23 */ /* 0x000fe400000108a7 */
[--C-:B------:R-:W-:Y:S01]  /*16850*/  FFMA.FTZ R50, R50, c[0x0][0x23c], -R5.reuse ;  /* 0x00008f0032327a23 */ /* 0x100fe20000010805 */
[----:B------:R-:W1:Y:S01]  /*16860*/  MUFU.EX2 R3, R3 ;  /* 0x0000000300037308 */ /* 0x000e620000000800 */
[----:B------:R-:W-:Y:S02]  /*16870*/  FFMA.FTZ R51, R51, c[0x0][0x23c], -R5 ;  /* 0x00008f0033337a23 */ /* 0x000fe40000010805 */
[--C-:B------:R-:W-:Y:S02]  /*16880*/  FFMA.FTZ R52, R52, c[0x0][0x23c], -R167.reuse ;  /* 0x00008f0034347a23 */ /* 0x100fe400000108a7 */
[----:B------:R-:W-:Y:S02]  /*16890*/  FFMA.FTZ R53, R53, c[0x0][0x23c], -R167 ;  /* 0x00008f0035357a23 */ /* 0x000fe400000108a7 */
[--C-:B------:R-:W-:Y:S02]  /*168a0*/  FFMA.FTZ R54, R54, c[0x0][0x23c], -R5.reuse ;  /* 0x00008f0036367a23 */ /* 0x100fe40000010805 */
[----:B------:R-:W-:Y:S01]  /*168b0*/  FFMA.FTZ R55, R55, c[0x0][0x23c], -R5 ;  /* 0x00008f0037377a23 */ /* 0x000fe20000010805 */
[----:B------:R-:W5:Y:S01]  /*168c0*/  MUFU.EX2 R179, R179 ;  /* 0x000000b300b37308 */ /* 0x000f620000000800 */
[----:B------:R-:W-:Y:S02]  /*168d0*/  FFMA.FTZ R56, R56, c[0x0][0x23c], -R167 ;  /* 0x00008f0038387a23 */ /* 0x000fe400000108a7 */
[--C-:B------:R-:W-:Y:S02]  /*168e0*/  FFMA.FTZ R58, R58, c[0x0][0x23c], -R5.reuse ;  /* 0x00008f003a3a7a23 */ /* 0x100fe40000010805 */
[----:B------:R-:W-:Y:S02]  /*168f0*/  FFMA.FTZ R59, R59, c[0x0][0x23c], -R5 ;  /* 0x00008f003b3b7a23 */ /* 0x000fe40000010805 */
[----:B------:R-:W-:Y:S02]  /*16900*/  FFMA.FTZ R64, R64, c[0x0][0x23c], -R167 ;  /* 0x00008f0040407a23 */ /* 0x000fe400000108a7 */
[--C-:B------:R-:W-:Y:S01]  /*16910*/  FFMA.FTZ R66, R66, c[0x0][0x23c], -R5.reuse ;  /* 0x00008f0042427a23 */ /* 0x100fe20000010805 */
[----:B------:R-:W-:Y:S01]  /*16920*/  MUFU.EX2 R178, R178 ;  /* 0x000000b200b27308 */ /* 0x000fe20000000800 */
[----:B------:R-:W-:Y:S02]  /*16930*/  FFMA.FTZ R95, R95, c[0x0][0x23c], -R5 ;  /* 0x00008f005f5f7a23 */ /* 0x000fe40000010805 */
[----:B--2---:R-:W-:Y:S02]  /*16940*/  FFMA.FTZ R181, R164, R196, R181 ;  /* 0x000000c4a4b57223 */ /* 0x004fe400000100b5 */
[C---:B-1----:R-:W-:Y:S02]  /*16950*/  FMUL.FTZ R14, R3.reuse, R158 ;  /* 0x0000009e030e7220 */ /* 0x042fe40000410000 */
[C---:B------:R-:W-:Y:S02]  /*16960*/  FMUL.FTZ R15, R3.reuse, R159 ;  /* 0x0000009f030f7220 */ /* 0x040fe40000410000 */
[----:B------:R-:W1:Y:S01]  /*16970*/  LDSM.16.MT88.4 R156, [R234+0xa000] ;  /* 0x00a00000ea9c783b */ /* 0x000e620000004200 */
[----:B------:R-:W2:Y:S01]  /*16980*/  MUFU.EX2 R183, R183 ;  /* 0x000000b700b77308 */ /* 0x000ea20000000800 */
[C---:B------:R-:W-:Y:S01]  /*16990*/  FMUL.FTZ R10, R3.reuse, R162 ;  /* 0x000000a2030a7220 */ /* 0x040fe20000410000 */
[----:B------:R-:W-:Y:S01]  /*169a0*/  F2FP.BF16.PACK_AB R162, R166, R7 ;  /* 0x00000007a6a2723e */ /* 0x000fe200000010ff */
[----:B------:R-:W-:Y:S01]  /*169b0*/  FMUL.FTZ R11, R3, R163 ;  /* 0x000000a3030b7220 */ /* 0x000fe20000410000 */
[----:B-----5:R-:W-:Y:S01]  /*169c0*/  F2FP.BF16.PACK_AB R163, R179, R176 ;  /* 0x000000b0b3a3723e */ /* 0x020fe200000010ff */
[C---:B------:R-:W-:Y:S02]  /*169d0*/  FMUL.FTZ R18, R3.reuse, R154 ;  /* 0x0000009a03127220 */ /* 0x040fe40000410000 */
[C---:B------:R-:W-:Y:S02]  /*169e0*/  FMUL.FTZ R19, R3.reuse, R155 ;  /* 0x0000009b03137220 */ /* 0x040fe40000410000 */
[----:B------:R-:W-:Y:S01]  /*169f0*/  LDSM.16.MT88.4 R152, [R237+0xa800] ;  /* 0x00a80000ed98783b */ /* 0x000fe20000004200 */
[----:B------:R-:W-:Y:S01]  /*16a00*/  MUFU.EX2 R184, R184 ;  /* 0x000000b800b87308 */ /* 0x000fe20000000800 */
[C---:B----4-:R-:W-:Y:S05]  /*16a10*/  HMMA.16816.F32.BF16 R8, R160.reuse, R168, R8 ;  /* 0x000000a8a008723c */ /* 0x050fea0000041808 */
[C---:B------:R-:W-:Y:S02]  /*16a20*/  FMUL.FTZ R134, R3.reuse, R134 ;  /* 0x0000008603867220 */ /* 0x040fe40000410000 */
[C---:B------:R-:W-:Y:S01]  /*16a30*/  FMUL.FTZ R135, R3.reuse, R135 ;  /* 0x0000008703877220 */ /* 0x040fe20000410000 */
[C---:B------:R-:W-:Y:S01]  /*16a40*/  HMMA.16816.F32.BF16 R12, R160.reuse, R170, R12 ;  /* 0x000000aaa00c723c */ /* 0x040fe2000004180c */
[----:B------:R-:W4:Y:S01]  /*16a50*/  MUFU.EX2 R187, R187 ;  /* 0x000000bb00bb7308 */ /* 0x000f220000000800 */
[----:B------:R-:W5:Y:S02]  /*16a60*/  LDSM.16.MT88.4 R168, [R233+0xa000] ;  /* 0x00a00000e9a8783b */ /* 0x000f640000004200 */
[----:B------:R-:W-:Y:S01]  /*16a70*/  FMUL.FTZ R138, R3, R138 ;  /* 0x0000008a038a7220 */ /* 0x000fe20000410000 */
[----:B--2---:R-:W-:Y:S01]  /*16a80*/  F2FP.BF16.PACK_AB R149, R183, R178 ;  /* 0x000000b2b795723e */ /* 0x004fe200000010ff */
[C---:B------:R-:W-:Y:S02]  /*16a90*/  FMUL.FTZ R139, R3.reuse, R139 ;  /* 0x0000008b038b7220 */ /* 0x040fe40000410000 */
[C---:B------:R-:W-:Y:S03]  /*16aa0*/  HMMA.16816.F32.BF16 R132, R160.reuse, R172, R132 ;  /* 0x000000aca084723c */ /* 0x040fe60000041884 */
[----:B------:R-:W-:Y:S01]  /*16ab0*/  MUFU.EX2 R186, R186 ;  /* 0x000000ba00ba7308 */ /* 0x000fe20000000800 */
[C---:B------:R-:W-:Y:S02]  /*16ac0*/  FMUL.FTZ R142, R3.reuse, R142 ;  /* 0x0000008e038e7220 */ /* 0x040fe40000410000 */
[C---:B------:R-:W-:Y:S02]  /*16ad0*/  FMUL.FTZ R143, R3.reuse, R143 ;  /* 0x0000008f038f7220 */ /* 0x040fe40000410000 */
[C---:B------:R-:W-:Y:S01]  /*16ae0*/  HMMA.16816.F32.BF16 R136, R160.reuse, R174, R136 ;  /* 0x000000aea088723c */ /* 0x040fe20000041888 */
[----:B------:R-:W-:Y:S03]  /*16af0*/  LDSM.16.MT88.4 R172, [R234+0xa800] ;  /* 0x00a80000eaac783b */ /* 0x000fe60000004200 */
[C---:B------:R-:W-:Y:S01]  /*16b00*/  FMUL.FTZ R146, R3.reuse, R146 ;  /* 0x0000009203927220 */ /* 0x040fe20000410000 */
[----:B------:R-:W2:Y:S01]  /*16b10*/  MUFU.EX2 R189, R189 ;  /* 0x000000bd00bd7308 */ /* 0x000ea20000000800 */
[C---:B------:R-:W-:Y:S02]  /*16b20*/  FMUL.FTZ R147, R3.reuse, R147 ;  /* 0x0000009303937220 */ /* 0x040fe40000410000 */
[C---:B-1----:R-:W-:Y:S04]  /*16b30*/  HMMA.16816.F32.BF16 R16, R160.reuse, R156, R16 ;  /* 0x0000009ca010723c */ /* 0x042fe80000041810 */
[----:B------:R-:W-:Y:S01]  /*16b40*/  FMUL.FTZ R22, R3, R150 ;  /* 0x0000009603167220 */ /* 0x000fe20000410000 */
[----:B----4-:R-:W-:Y:S01]  /*16b50*/  F2FP.BF16.PACK_AB R150, R187, R184 ;  /* 0x000000b8bb96723e */ /* 0x010fe200000010ff */
[----:B------:R-:W-:Y:S01]  /*16b60*/  FMUL.FTZ R23, R3, R151 ;  /* 0x0000009703177220 */ /* 0x000fe20000410000 */
[----:B------:R-:W-:Y:S01]  /*16b70*/  MUFU.EX2 R188, R188 ;  /* 0x000000bc00bc7308 */ /* 0x000fe20000000800 */
[C---:B------:R-:W-:Y:S01]  /*16b80*/  HMMA.16816.F32.BF16 R140, R160.reuse, R158, R140 ;  /* 0x0000009ea08c723c */ /* 0x040fe2000004188c */
[----:B------:R-:W1:Y:S03]  /*16b90*/  LDSM.16.MT88.4 R156, [R235+0xa800] ;  /* 0x00a80000eb9c783b */ /* 0x000e660000004200 */
[----:B------:R-:W-:Y:S02]  /*16ba0*/  FADD.FTZ R180, R180, R181 ;  /* 0x000000b5b4b47221 */ /* 0x000fe40000010000 */
[--C-:B------:R-:W-:Y:S02]  /*16bb0*/  FFMA.FTZ R112, R112, c[0x0][0x23c], -R167.reuse ;  /* 0x00008f0070707a23 */ /* 0x100fe400000108a7 */
[----:B------:R-:W-:Y:S01]  /*16bc0*/  FFMA.FTZ R113, R113, c[0x0][0x23c], -R167 ;  /* 0x00008f0071717a23 */ /* 0x000fe200000108a7 */
[----:B------:R-:W-:Y:S01]  /*16bd0*/  MUFU.EX2 R191, R191 ;  /* 0x000000bf00bf7308 */ /* 0x000fe20000000800 */
[C---:B-----5:R-:W-:Y:S03]  /*16be0*/  HMMA.16816.F32.BF16 R144, R160.reuse, R168, R144 ;  /* 0x000000a8a090723c */ /* 0x060fe60000041890 */
[----:B--2---:R-:W-:Y:S01]  /*16bf0*/  F2FP.BF16.PACK_AB R151, R189, R186 ;  /* 0x000000babd97723e */ /* 0x004fe200000010ff */
[----:B---3--:R-:W-:Y:S02]  /*16c00*/  FFMA.FTZ R182, R3, R194, R182 ;  /* 0x000000c203b67223 */ /* 0x008fe400000100b6 */
[----:B------:R-:W-:Y:S02]  /*16c10*/  FFMA.FTZ R3, R111, c[0x0][0x23c], -R5 ;  /* 0x00008f006f037a23 */ /* 0x000fe40000010805 */
[----:B------:R-:W-:Y:S01]  /*16c20*/  HMMA.16816.F32.BF16 R20, R160, R170, R20 ;  /* 0x000000aaa014723c */ /* 0x000fe20000041814 */
[----:B------:R2:W-:Y:S01]  /*16c30*/  MUFU.EX2 R169, R192 ;  /* 0x000000c000a97308 */ /* 0x0005e20000000800 */
[----:B------:R-:W3:Y:S02]  /*16c40*/  LDSM.16.MT88.4 R160, [R233+0xa800] ;  /* 0x00a80000e9a0783b */ /* 0x000ee40000004200 */
[--C-:B------:R-:W-:Y:S02]  /*16c50*/  FFMA.FTZ R168, R25, c[0x0][0x23c], -R167.reuse ;  /* 0x00008f0019a87a23 */ /* 0x100fe400000108a7 */
[----:B------:R-:W-:Y:S02]  /*16c60*/  FFMA.FTZ R111, R116, c[0x0][0x23c], -R167 ;  /* 0x00008f00746f7a23 */ /* 0x000fe400000108a7 */
[C---:B------:R-:W-:Y:S03]  /*16c70*/  HMMA.16816.F32.BF16 R8, R148.reuse, R152, R8 ;  /* 0x000000989408723c */ /* 0x040fe60000041808 */
[----:B------:R-:W4:Y:S02]  /*16c80*/  MUFU.EX2 R190, R190 ;  /* 0x000000be00be7308 */ /* 0x000f240000000800 */
[----:B------:R-:W-:Y:S02]  /*16c90*/  FFMA.FTZ R170, R26, c[0x0][0x23c], -R5 ;  /* 0x00008f001aaa7a23 */ /* 0x000fe40000010805 */
[----:B------:R-:W-:Y:S01]  /*16ca0*/  FADD.FTZ R185, R185, R182 ;  /* 0x000000b6b9b97221 */ /* 0x000fe20000010000 */
[C---:B------:R-:W-:Y:S01]  /*16cb0*/  HMMA.16816.F32.BF16 R12, R148.reuse, R154, R12 ;  /* 0x0000009a940c723c */ /* 0x040fe2000004180c */
[----:B------:R-:W5:Y:S03]  /*16cc0*/  LDSM.16.MT88.4 R152, [R237+0xb000] ;  /* 0x00b00000ed98783b */ /* 0x000f660000004200 */
[----:B------:R-:W-:Y:S01]  /*16cd0*/  FADD.FTZ R176, R176, R185 ;  /* 0x000000b9b0b07221 */ /* 0x000fe20000010000 */
[----:B------:R3:W-:Y:S03]  /*16ce0*/  MUFU.EX2 R171, R24 ;  /* 0x0000001800ab7308 */ /* 0x0007e60000000800 */
[C---:B-1----:R-:W-:Y:S04]  /*16cf0*/  HMMA.16816.F32.BF16 R132, R148.reuse, R156, R132 ;  /* 0x0000009c9484723c */ /* 0x042fe80000041884 */
[----:B--2---:R-:W-:Y:S02]  /*16d00*/  FFMA.FTZ R192, R28, c[0x0][0x23c], -R167 ;  /* 0x00008f001cc07a23 */ /* 0x004fe400000108a7 */
[----:B------:R-:W-:Y:S01]  /*16d10*/  FADD.FTZ R179, R179, R176 ;  /* 0x000000b0b3b37221 */ /* 0x000fe20000010000 */
[----:B------:R-:W1:Y:S01]  /*16d20*/  MUFU.EX2 R168, R168 ;  /* 0x000000a800a87308 */ /* 0x000e620000000800 */
[C---:B------:R-:W-:Y:S01]  /*16d30*/  HMMA.16816.F32.BF16 R136, R148.reuse, R158, R136 ;  /* 0x0000009e9488723c */ /* 0x040fe20000041888 */
[----:B------:R-:W2:Y:S03]  /*16d40*/  LDSM.16.MT88.4 R156, [R235+0xb000] ;  /* 0x00b00000eb9c783b */ /* 0x000ea60000004200 */
[----:B----4-:R-:W-:Y:S01]  /*16d50*/  F2FP.BF16.PACK_AB R25, R169, R190 ;  /* 0x000000bea919723e */ /* 0x010fe200000010ff */
[----:B------:R-:W-:Y:S03]  /*16d60*/  FADD.FTZ R178, R178, R179 ;  /* 0x000000b3b2b27221 */ /* 0x000fe60000010000 */
[C---:B------:R-:W-:Y:S01]  /*16d70*/  HMMA.16816.F32.BF16 R16, R148.reuse, R172, R16 ;  /* 0x000000ac9410723c */ /* 0x040fe20000041810 */
[----:B------:R-:W-:Y:S03]  /*16d80*/  MUFU.EX2 R170, R170 ;  /* 0x000000aa00aa7308 */ /* 0x000fe60000000800 */
[----:B------:R-:W-:Y:S01]  /*16d90*/  FADD.FTZ R183, R183, R178 ;  /* 0x000000b2b7b77221 */ /* 0x000fe20000010000 */
[----:B---3--:R-:W-:Y:S02]  /*16da0*/  F2FP.BF16.PACK_AB R24, R191, R188 ;  /* 0x000000bcbf18723e */ /* 0x008fe400000010ff */
[--C-:B------:R-:W-:Y:S01]  /*16db0*/  FFMA.FTZ R172, R30, c[0x0][0x23c], -R5.reuse ;  /* 0x00008f001eac7a23 */ /* 0x100fe20000010805 */
[C---:B------:R-:W-:Y:S03]  /*16dc0*/  HMMA.16816.F32.BF16 R140, R148.reuse, R174, R140 ;  /* 0x000000ae948c723c */ /* 0x040fe6000004188c */
[----:B------:R-:W3:Y:S01]  /*16dd0*/  MUFU.EX2 R193, R193 ;  /* 0x000000c100c17308 */ /* 0x000ee20000000800 */
[----:B------:R-:W-:Y:S02]  /*16de0*/  FFMA.FTZ R173, R31, c[0x0][0x23c], -R5 ;  /* 0x00008f001fad7a23 */ /* 0x000fe40000010805 */
[----:B------:R-:W4:Y:S01]  /*16df0*/  LDSM.16.MT88.4 R28, [R234+0xb000] ;  /* 0x00b00000ea1c783b */ /* 0x000f220000004200 */
[----:B-1----:R-:W-:Y:S01]  /*16e00*/  F2FP.BF16.PACK_AB R26, R168, R171 ;  /* 0x000000aba81a723e */ /* 0x002fe200000010ff */
[C---:B------:R-:W-:Y:S04]  /*16e10*/  HMMA.16816.F32.BF16 R144, R148.reuse, R160, R144 ;  /* 0x000000a09490723c */ /* 0x040fe80000041890 */
[----:B------:R-:W-:Y:S01]  /*16e20*/  FADD.FTZ R186, R186, R183 ;  /* 0x000000b7baba7221 */ /* 0x000fe20000010000 */
[----:B------:R-:W-:Y:S02]  /*16e30*/  MUFU.EX2 R192, R192 ;  /* 0x000000c000c07308 */ /* 0x000fe40000000800 */
[--C-:B------:R-:W-:Y:S01]  /*16e40*/  FFMA.FTZ R160, R32, c[0x0][0x23c], -R167.reuse ;  /* 0x00008f0020a07a23 */ /* 0x100fe200000108a7 */
[----:B------:R-:W-:Y:S01]  /*16e50*/  HMMA.16816.F32.BF16 R20, R148, R162, R20 ;  /* 0x000000a29414723c */ /* 0x000fe20000041814 */
[----:B------:R-:W1:Y:S03]  /*16e60*/  LDSM.16.MT88.4 R148, [R233+0xb000] ;  /* 0x00b00000e994783b */ /* 0x000e660000004200 */
[----:B------:R-:W-:Y:S02]  /*16e70*/  FFMA.FTZ R161, R33, c[0x0][0x23c], -R167 ;  /* 0x00008f0021a17a23 */ /* 0x000fe400000108a7 */
[----:B------:R-:W-:Y:S01]  /*16e80*/  FADD.FTZ R189, R189, R186 ;  /* 0x000000babdbd7221 */ /* 0x000fe20000010000 */
[----:B------:R-:W1:Y:S01]  /*16e90*/  MUFU.EX2 R195, R195 ;  /* 0x000000c300c37308 */ /* 0x000e620000000800 */
[--C-:B------:R-:W-:Y:S01]  /*16ea0*/  FFMA.FTZ R162, R42, c[0x0][0x23c], -R5.reuse ;  /* 0x00008f002aa27a23 */ /* 0x100fe20000010805 */
[----:B---3--:R-:W-:Y:S03]  /*16eb0*/  F2FP.BF16.PACK_AB R27, R193, R170 ;  /* 0x000000aac11b723e */ /* 0x008fe600000010ff */
[----:B------:R-:W-:Y:S02]  /*16ec0*/  FFMA.FTZ R163, R43, c[0x0][0x23c], -R5 ;  /* 0x00008f002ba37a23 */ /* 0x000fe40000010805 */
[----:B------:R-:W-:Y:S03]  /*16ed0*/  FADD.FTZ R190, R190, R189 ;  /* 0x000000bdbebe7221 */ /* 0x000fe60000010000 */
[----:B------:R-:W-:Y:S01]  /*16ee0*/  MUFU.EX2 R172, R172 ;  /* 0x000000ac00ac7308 */ /* 0x000fe20000000800 */
[C---:B-----5:R-:W-:Y:S05]  /*16ef0*/  HMMA.16816.F32.BF16 R8, R24.reuse, R152, R8 ;  /* 0x000000981808723c */ /* 0x060fea0000041808 */
[----:B------:R-:W-:Y:S02]  /*16f00*/  FADD.FTZ R169, R169, R190 ;  /* 0x000000bea9a97221 */ /* 0x000fe40000010000 */
[--C-:B------:R-:W-:Y:S02]  /*16f10*/  FFMA.FTZ R152, R34, c[0x0][0x23c], -R5.reuse ;  /* 0x00008f0022987a23 */ /* 0x100fe40000010805 */
[----:B------:R-:W3:Y:S01]  /*16f20*/  MUFU.EX2 R173, R173 ;  /* 0x000000ad00ad7308 */ /* 0x000ee20000000800 */
[C---:B------:R-:W-:Y:S03]  /*16f30*/  HMMA.16816.F32.BF16 R12, R24.reuse, R154, R12 ;  /* 0x0000009a180c723c */ /* 0x040fe6000004180c */
[----:B------:R-:W-:Y:S02]  /*16f40*/  FFMA.FTZ R153, R35, c[0x0][0x23c], -R5 ;  /* 0x00008f0023997a23 */ /* 0x000fe40000010805 */
[----:B------:R-:W5:Y:S01]  /*16f50*/  LDSM.16.MT88.4 R32, [R237+0xb800] ;  /* 0x00b80000ed20783b */ /* 0x000f620000004200 */
[----:B------:R-:W-:Y:S02]  /*16f60*/  FADD.FTZ R170, R170, R169 ;  /* 0x000000a9aaaa7221 */ /* 0x000fe40000010000 */
[C---:B--2---:R-:W-:Y:S01]  /*16f70*/  HMMA.16816.F32.BF16 R132, R24.reuse, R156, R132 ;  /* 0x0000009c1884723c */ /* 0x044fe20000041884 */
[----:B------:R-:W-:Y:S03]  /*16f80*/  MUFU.EX2 R160, R160 ;  /* 0x000000a000a07308 */ /* 0x000fe60000000800 */
[--C-:B------:R-:W-:Y:S02]  /*16f90*/  FFMA.FTZ R155, R36, c[0x0][0x23c], -R167.reuse ;  /* 0x00008f00249b7a23 */ /* 0x100fe400000108a7 */
[----:B------:R-:W-:Y:S02]  /*16fa0*/  FFMA.FTZ R154, R37, c[0x0][0x23c], -R167 ;  /* 0x00008f00259a7a23 */ /* 0x000fe400000108a7 */
[C---:B------:R-:W-:Y:S03]  /*16fb0*/  HMMA.16816.F32.BF16 R136, R24.reuse, R158, R136 ;  /* 0x0000009e1888723c */ /* 0x040fe60000041888 */
[----:B------:R-:W2:Y:S01]  /*16fc0*/  MUFU.EX2 R161, R161 ;  /* 0x000000a100a17308 */ /* 0x000ea20000000800 */
[--C-:B------:R-:W-:Y:S02]  /*16fd0*/  FFMA.FTZ R156, R38, c[0x0][0x23c], -R5.reuse ;  /* 0x00008f00269c7a23 */ /* 0x100fe40000010805 */
[----:B------:R-:W-:Y:S02]  /*16fe0*/  FFMA.FTZ R157, R39, c[0x0][0x23c], -R5 ;  /* 0x00008f00279d7a23 */ /* 0x000fe40000010805 */
[C---:B----4-:R-:W-:Y:S01]  /*16ff0*/  HMMA.16816.F32.BF16 R16, R24.reuse, R28, R16 ;  /* 0x0000001c1810723c */ /* 0x050fe20000041810 */
[----:B------:R-:W-:Y:S03]  /*17000*/  LDSM.16.MT88.4 R36, [R234+0xb800] ;  /* 0x00b80000ea24783b */ /* 0x000fe60000004200 */
[--C-:B------:R-:W-:Y:S01]  /*17010*/  FFMA.FTZ R158, R40, c[0x0][0x23c], -R167.reuse ;  /* 0x00008f00289e7a23 */ /* 0x100fe200000108a7 */
[----:B------:R-:W-:Y:S01]  /*17020*/  MUFU.EX2 R152, R152 ;  /* 0x0000009800987308 */ /* 0x000fe20000000800 */
[----:B------:R-:W-:Y:S02]  /*17030*/  FFMA.FTZ R159, R41, c[0x0][0x23c], -R167 ;  /* 0x00008f00299f7a23 */ /* 0x000fe400000108a7 */
[C---:B------:R-:W-:Y:S01]  /*17040*/  HMMA.16816.F32.BF16 R140, R24.reuse, R30, R140 ;  /* 0x0000001e188c723c */ /* 0x040fe2000004188c */
[----:B------:R-:W4:Y:S03]  /*17050*/  LDSM.16.MT88.4 R28, [R235+0xb800] ;  /* 0x00b80000eb1c783b */ /* 0x000f260000004200 */
[----:B------:R-:W-:Y:S03]  /*17060*/  FADD.FTZ R193, R193, R170 ;  /* 0x000000aac1c17221 */ /* 0x000fe60000010000 */
[----:B------:R-:W5:Y:S01]  /*17070*/  MUFU.EX2 R153, R153 ;  /* 0x0000009900997308 */ /* 0x000f620000000800 */
[C---:B-1----:R-:W-:Y:S01]  /*17080*/  HMMA.16816.F32.BF16 R144, R24.reuse, R148, R144 ;  /* 0x000000941890723c */ /* 0x042fe20000041890 */
[----:B------:R-:W-:Y:S07]  /*17090*/  LDSM.16.MT88.4 R40, [R233+0xc000] ;  /* 0x00c00000e928783b */ /* 0x000fee0000004200 */
[----:B------:R-:W-:Y:S01]  /*170a0*/  HMMA.16816.F32.BF16 R20, R24, R150, R20 ;  /* 0x000000961814723c */ /* 0x000fe20000041814 */
[----:B------:R-:W-:Y:S01]  /*170b0*/  MUFU.EX2 R155, R155 ;  /* 0x0000009b009b7308 */ /* 0x000fe20000000800 */
[----:B------:R-:W1:Y:S05]  /*170c0*/  LDSM.16.MT88.4 R148, [R233+0xb800] ;  /* 0x00b80000e994783b */ /* 0x000e6a0000004200 */
[----:B------:R-:W-:Y:S02]  /*170d0*/  F2FP.BF16.PACK_AB R24, R195, R192 ;  /* 0x000000c0c318723e */ /* 0x000fe400000010ff */
[----:B---3--:R-:W-:Y:S02]  /*170e0*/  F2FP.BF16.PACK_AB R25, R173, R172 ;  /* 0x000000acad19723e */ /* 0x008fe400000010ff */
[----:B------:R-:W3:Y:S01]  /*170f0*/  MUFU.EX2 R154, R154 ;  /* 0x0000009a009a7308 */ /* 0x000ee20000000800 */
[----:B--2---:R-:W-:Y:S01]  /*17100*/  F2FP.BF16.PACK_AB R26, R161, R160 ;  /* 0x000000a0a11a723e */ /* 0x004fe200000010ff */
[----:B------:R-:W-:Y:S01]  /*17110*/  FADD.FTZ R172, R172, R193 ;  /* 0x000000c1acac7221 */ /* 0x000fe20000010000 */
[----:B-----5:R-:W-:Y:S03]  /*17120*/  F2FP.BF16.PACK_AB R27, R153, R152 ;  /* 0x00000098991b723e */ /* 0x020fe600000010ff */
[----:B------:R-:W-:Y:S04]  /*17130*/  FADD.FTZ R173, R173, R172 ;  /* 0x000000acadad7221 */ /* 0x000fe80000010000 */
[----:B------:R-:W-:Y:S01]  /*17140*/  MUFU.EX2 R156, R156 ;  /* 0x0000009c009c7308 */ /* 0x000fe20000000800 */
[C---:B------:R-:W-:Y:S03]  /*17150*/  HMMA.16816.F32.BF16 R8, R24.reuse, R32, R8 ;  /* 0x000000201808723c */ /* 0x040fe60000041808 */
[----:B------:R-:W-:Y:S04]  /*17160*/  FADD.FTZ R152, R152, R173 ;  /* 0x000000ad98987221 */ /* 0x000fe80000010000 */
[----:B------:R-:W-:Y:S01]  /*17170*/  FADD.FTZ R153, R153, R152 ;  /* 0x0000009899997221 */ /* 0x000fe20000010000 */
[C---:B------:R-:W-:Y:S01]  /*17180*/  HMMA.16816.F32.BF16 R12, R24.reuse, R34, R12 ;  /* 0x00000022180c723c */ /* 0x040fe2000004180c */
[----:B------:R-:W2:Y:S01]  /*17190*/  MUFU.EX2 R157, R157 ;  /* 0x0000009d009d7308 */ /* 0x000ea20000000800 */
[----:B------:R-:W5:Y:S06]  /*171a0*/  LDSM.16.MT88.4 R32, [R237+0xc000] ;  /* 0x00c00000ed20783b */ /* 0x000f6c0000004200 */
[C---:B----4-:R-:W-:Y:S03]  /*171b0*/  HMMA.16816.F32.BF16 R132, R24.reuse, R28, R132 ;  /* 0x0000001c1884723c */ /* 0x050fe60000041884 */
[----:B------:R-:W-:Y:S05]  /*171c0*/  MUFU.EX2 R158, R158 ;  /* 0x0000009e009e7308 */ /* 0x000fea0000000800 */
[C---:B------:R-:W-:Y:S01]  /*171d0*/  HMMA.16816.F32.BF16 R136, R24.reuse, R30, R136 ;  /* 0x0000001e1888723c */ /* 0x040fe20000041888 */
[----:B------:R-:W4:Y:S04]  /*171e0*/  LDSM.16.MT88.4 R28, [R235+0xc000] ;  /* 0x00c00000eb1c783b */ /* 0x000f280000004200 */
[----:B------:R-:W2:Y:S03]  /*171f0*/  MUFU.EX2 R159, R159 ;  /* 0x0000009f009f7308 */ /* 0x000ea60000000800 */
[C---:B------:R-:W-:Y:S07]  /*17200*/  HMMA.16816.F32.BF16 R16, R24.reuse, R36, R16 ;  /* 0x000000241810723c */ /* 0x040fee0000041810 */
[----:B------:R-:W-:Y:S01]  /*17210*/  MUFU.EX2 R162, R162 ;  /* 0x000000a200a27308 */ /* 0x000fe20000000800 */
[C---:B------:R-:W-:Y:S01]  /*17220*/  HMMA.16816.F32.BF16 R140, R24.reuse, R38, R140 ;  /* 0x00000026188c723c */ /* 0x040fe2000004188c */
[----:B------:R-:W4:Y:S07]  /*17230*/  LDSM.16.MT88.4 R36, [R234+0xc000] ;  /* 0x00c00000ea24783b */ /* 0x000f2e0000004200 */
[C---:B-1----:R-:W-:Y:S01]  /*17240*/  HMMA.16816.F32.BF16 R144, R24.reuse, R148, R144 ;  /* 0x000000941890723c */ /* 0x042fe20000041890 */
[----:B------:R-:W1:Y:S06]  /*17250*/  MUFU.EX2 R163, R163 ;  /* 0x000000a300a37308 */ /* 0x000e6c0000000800 */
[--C-:B------:R-:W-:Y:S01]  /*17260*/  FFMA.FTZ R149, R60, c[0x0][0x23c], -R167.reuse ;  /* 0x00008f003c957a23 */ /* 0x100fe200000108a7 */
[----:B------:R-:W-:Y:S03]  /*17270*/  HMMA.16816.F32.BF16 R20, R24, R150, R20 ;  /* 0x000000961814723c */ /* 0x000fe60000041814 */
[----:B------:R-:W-:Y:S01]  /*17280*/  MUFU.EX2 R44, R44 ;  /* 0x0000002c002c7308 */ /* 0x000fe20000000800 */
[----:B------:R-:W-:Y:S02]  /*17290*/  FFMA.FTZ R60, R61, c[0x0][0x23c], -R167 ;  /* 0x00008f003d3c7a23 */ /* 0x000fe400000108a7 */
[--C-:B------:R-:W-:Y:S01]  /*172a0*/  FFMA.FTZ R61, R62, c[0x0][0x23c], -R5.reuse ;  /* 0x00008f003e3d7a23 */ /* 0x100fe20000010805 */
[----:B---3--:R-:W-:Y:S01]  /*172b0*/  F2FP.BF16.PACK_AB R24, R154, R155 ;  /* 0x0000009b9a18723e */ /* 0x008fe200000010ff */
[----:B------:R-:W-:Y:S01]  /*172c0*/  FFMA.FTZ R62, R63, c[0x0][0x23c], -R5 ;  /* 0x00008f003f3e7a23 */ /* 0x000fe20000010805 */
[----:B--2---:R-:W-:Y:S03]  /*172d0*/  F2FP.BF16.PACK_AB R25, R157, R156 ;  /* 0x0000009c9d19723e */ /* 0x004fe600000010ff */
[----:B------:R-:W-:Y:S01]  /*172e0*/  F2FP.BF16.PACK_AB R26, R159, R158 ;  /* 0x0000009e9f1a723e */ /* 0x000fe200000010ff */
[----:B------:R-:W2:Y:S01]  /*172f0*/  MUFU.EX2 R45, R45 ;  /* 0x0000002d002d7308 */ /* 0x000ea20000000800 */
[----:B------:R-:W-:Y:S02]  /*17300*/  FADD.FTZ R156, R156, R153 ;  /* 0x000000999c9c7221 */ /* 0x000fe40000010000 */
[----:B------:R-:W-:Y:S01]  /*17310*/  FFMA.FTZ R63, R65, c[0x0][0x23c], -R167 ;  /* 0x00008f00413f7a23 */ /* 0x000fe200000108a7 */
[----:B-1----:R-:W-:Y:S01]  /*17320*/  F2FP.BF16.PACK_AB R27, R163, R162 ;  /* 0x000000a2a31b723e */ /* 0x002fe200000010ff */
[----:B------:R-:W-:Y:S02]  /*17330*/  FADD.FTZ R157, R157, R156 ;  /* 0x0000009c9d9d7221 */ /* 0x000fe40000010000 */
[----:B------:R-:W-:Y:S02]  /*17340*/  FFMA.FTZ R65, R67, c[0x0][0x23c], -R5 ;  /* 0x00008f0043417a23 */ /* 0x000fe40000010805 */
[----:B------:R-:W-:Y:S01]  /*17350*/  FADD.FTZ R162, R162, R157 ;  /* 0x0000009da2a27221 */ /* 0x000fe20000010000 */
[----:B------:R-:W-:Y:S01]  /*17360*/  MUFU.EX2 R46, R46 ;  /* 0x0000002e002e7308 */ /* 0x000fe20000000800 */
[C---:B-----5:R-:W-:Y:S03]  /*17370*/  HMMA.16816.F32.BF16 R8, R24.reuse, R32, R8 ;  /* 0x000000201808723c */ /* 0x060fe60000041808 */
[----:B------:R-:W-:Y:S02]  /*17380*/  FADD.FTZ R163, R163, R162 ;  /* 0x000000a2a3a37221 */ /* 0x000fe40000010000 */
[--C-:B------:R-:W-:Y:S02]  /*17390*/  FFMA.FTZ R67, R68, c[0x0][0x23c], -R167.reuse ;  /* 0x00008f0044437a23 */ /* 0x100fe400000108a7 */
[----:B------:R-:W-:Y:S01]  /*173a0*/  FFMA.FTZ R68, R69, c[0x0][0x23c], -R167 ;  /* 0x00008f0045447a23 */ /* 0x000fe200000108a7 */
[C---:B------:R-:W-:Y:S01]  /*173b0*/  HMMA.16816.F32.BF16 R12, R24.reuse, R34, R12 ;  /* 0x00000022180c723c */ /* 0x040fe2000004180c */
[----:B------:R-:W1:Y:S01]  /*173c0*/  MUFU.EX2 R47, R47 ;  /* 0x0000002f002f7308 */ /* 0x000e620000000800 */
[----:B------:R-:W-:Y:S02]  /*173d0*/  LDSM.16.MT88.4 R32, [R235+0xc800] ;  /* 0x00c80000eb20783b */ /* 0x000fe40000004200 */
[--C-:B------:R-:W-:Y:S02]  /*173e0*/  FFMA.FTZ R69, R70, c[0x0][0x23c], -R5.reuse ;  /* 0x00008f0046457a23 */ /* 0x100fe40000010805 */
[----:B------:R-:W-:Y:S02]  /*173f0*/  FFMA.FTZ R70, R71, c[0x0][0x23c], -R5 ;  /* 0x00008f0047467a23 */ /* 0x000fe40000010805 */
[C---:B----4-:R-:W-:Y:S03]  /*17400*/  HMMA.16816.F32.BF16 R132, R24.reuse, R28, R132 ;  /* 0x0000001c1884723c */ /* 0x050fe60000041884 */
[----:B------:R-:W-:Y:S01]  /*17410*/  MUFU.EX2 R48, R48 ;  /* 0x0000003000307308 */ /* 0x000fe20000000800 */
[--C-:B------:R-:W-:Y:S02]  /*17420*/  FFMA.FTZ R148, R72, c[0x0][0x23c], -R167.reuse ;  /* 0x00008f0048947a23 */ /* 0x100fe400000108a7 */
[----:B------:R-:W-:Y:S02]  /*17430*/  FFMA.FTZ R71, R73, c[0x0][0x23c], -R167 ;  /* 0x00008f0049477a23 */ /* 0x000fe400000108a7 */
[C---:B------:R-:W-:Y:S01]  /*17440*/  HMMA.16816.F32.BF16 R136, R24.reuse, R30, R136 ;  /* 0x0000001e1888723c */ /* 0x040fe20000041888 */
[----:B------:R-:W3:Y:S03]  /*17450*/  LDSM.16.MT88.4 R28, [R237+0xc800] ;  /* 0x00c80000ed1c783b */ /* 0x000ee60000004200 */
[--C-:B------:R-:W-:Y:S01]  /*17460*/  FFMA.FTZ R72, R74, c[0x0][0x23c], -R5.reuse ;  /* 0x00008f004a487a23 */ /* 0x100fe20000010805 */
[----:B------:R-:W4:Y:S01]  /*17470*/  MUFU.EX2 R49, R49 ;  /* 0x0000003100317308 */ /* 0x000f220000000800 */
[----:B------:R-:W-:Y:S02]  /*17480*/  FFMA.FTZ R73, R75, c[0x0][0x23c], -R5 ;  /* 0x00008f004b497a23 */ /* 0x000fe40000010805 */
[C---:B------:R-:W-:Y:S04]  /*17490*/  HMMA.16816.F32.BF16 R16, R24.reuse, R36, R16 ;  /* 0x000000241810723c */ /* 0x040fe80000041810 */
[--C-:B------:R-:W-:Y:S02]  /*174a0*/  FFMA.FTZ R74, R76, c[0x0][0x23c], -R167.reuse ;  /* 0x00008f004c4a7a23 */ /* 0x100fe400000108a7 */
[----:B------:R-:W-:Y:S01]  /*174b0*/  FFMA.FTZ R75, R77, c[0x0][0x23c], -R167 ;  /* 0x00008f004d4b7a23 */ /* 0x000fe200000108a7 */
[----:B------:R-:W-:Y:S01]  /*174c0*/  MUFU.EX2 R50, R50 ;  /* 0x0000003200327308 */ /* 0x000fe20000000800 */
[C---:B------:R-:W-:Y:S01]  /*174d0*/  HMMA.16816.F32.BF16 R140, R24.reuse, R38, R140 ;  /* 0x00000026188c723c */ /* 0x040fe2000004188c */
[----:B------:R-:W5:Y:S03]  /*174e0*/  LDSM.16.MT88.4 R36, [R234+0xc800] ;  /* 0x00c80000ea24783b */ /* 0x000f660000004200 */
[--C-:B------:R-:W-:Y:S02]  /*174f0*/  FFMA.FTZ R76, R78, c[0x0][0x23c], -R5.reuse ;  /* 0x00008f004e4c7a23 */ /* 0x100fe40000010805 */
[----:B------:R-:W-:Y:S02]  /*17500*/  FFMA.FTZ R77, R79, c[0x0][0x23c], -R5 ;  /* 0x00008f004f4d7a23 */ /* 0x000fe40000010805 */
[C---:B------:R-:W-:Y:S01]  /*17510*/  HMMA.16816.F32.BF16 R144, R24.reuse, R40, R144 ;  /* 0x000000281890723c */ /* 0x040fe20000041890 */
[----:B------:R-:W3:Y:S03]  /*17520*/  MUFU.EX2 R51, R51 ;  /* 0x0000003300337308 */ /* 0x000ee60000000800 */
[--C-:B------:R-:W-:Y:S02]  /*17530*/  FFMA.FTZ R78, R80, c[0x0][0x23c], -R167.reuse ;  /* 0x00008f00504e7a23 */ /* 0x100fe400000108a7 */
[----:B------:R-:W-:Y:S02]  /*17540*/  FFMA.FTZ R79, R81, c[0x0][0x23c], -R167 ;  /* 0x00008f00514f7a23 */ /* 0x000fe400000108a7 */
[----:B------:R-:W-:Y:S01]  /*17550*/  HMMA.16816.F32.BF16 R20, R24, R42, R20 ;  /* 0x0000002a1814723c */ /* 0x000fe20000041814 */
[----:B------:R-:W5:Y:S02]  /*17560*/  LDSM.16.MT88.4 R40, [R233+0xc800] ;  /* 0x00c80000e928783b */ /* 0x000f640000004200 */
[----:B------:R-:W-:Y:S01]  /*17570*/  MUFU.EX2 R52, R52 ;  /* 0x0000003400347308 */ /* 0x000fe20000000800 */
[--C-:B------:R-:W-:Y:S02]  /*17580*/  FFMA.FTZ R80, R82, c[0x0][0x23c], -R5.reuse ;  /* 0x00008f0052507a23 */ /* 0x100fe40000010805 */
[----:B------:R-:W-:Y:S01]  /*17590*/  FFMA.FTZ R81, R83, c[0x0][0x23c], -R5 ;  /* 0x00008f0053517a23 */ /* 0x000fe20000010805 */
[----:B--2---:R-:W-:Y:S01]  /*175a0*/  F2FP.BF16.PACK_AB R24, R45, R44 ;  /* 0x0000002c2d18723e */ /* 0x004fe200000010ff */
[----:B------:R-:W-:Y:S01]  /*175b0*/  FFMA.FTZ R83, R85, c[0x0][0x23c], -R167 ;  /* 0x00008f0055537a23 */ /* 0x000fe200000108a7 */
[----:B-1----:R-:W-:Y:S03]  /*175c0*/  F2FP.BF16.PACK_AB R25, R47, R46 ;  /* 0x0000002e2f19723e */ /* 0x002fe600000010ff */
[----:B----4-:R-:W-:Y:S01]  /*175d0*/  F2FP.BF16.PACK_AB R26, R49, R48 ;  /* 0x00000030311a723e */ /* 0x010fe200000010ff */
[----:B------:R-:W1:Y:S01]  /*175e0*/  MUFU.EX2 R53, R53 ;  /* 0x0000003500357308 */ /* 0x000e620000000800 */
[----:B------:R-:W-:Y:S02]  /*175f0*/  FADD.FTZ R46, R46, R163 ;  /* 0x000000a32e2e7221 */ /* 0x000fe40000010000 */
[----:B------:R-:W-:Y:S01]  /*17600*/  FFMA.FTZ R82, R84, c[0x0][0x23c], -R167 ;  /* 0x00008f0054527a23 */ /* 0x000fe200000108a7 */
[----:B---3--:R-:W-:Y:S01]  /*17610*/  F2FP.BF16.PACK_AB R27, R51, R50 ;  /* 0x00000032331b723e */ /* 0x008fe200000010ff */
[--C-:B------:R-:W-:Y:S02]  /*17620*/  FFMA.FTZ R84, R86, c[0x0][0x23c], -R5.reuse ;  /* 0x00008f0056547a23 */ /* 0x100fe40000010805 */
[----:B------:R-:W-:Y:S02]  /*17630*/  FFMA.FTZ R85, R87, c[0x0][0x23c], -R5 ;  /* 0x00008f0057557a23 */ /* 0x000fe40000010805 */
[--C-:B------:R-:W-:Y:S01]  /*17640*/  FFMA.FTZ R87, R88, c[0x0][0x23c], -R167.reuse ;  /* 0x00008f0058577a23 */ /* 0x100fe200000108a7 */
[----:B------:R-:W-:Y:S01]  /*17650*/  MUFU.EX2 R54, R54 ;  /* 0x0000003600367308 */ /* 0x000fe20000000800 */
[C---:B------:R-:W-:Y:S03]  /*17660*/  HMMA.16816.F32.BF16 R8, R24.reuse, R28, R8 ;  /* 0x0000001c1808723c */ /* 0x040fe60000041808 */
[----:B------:R-:W-:Y:S02]  /*17670*/  FFMA.FTZ R86, R89, c[0x0][0x23c], -R167 ;  /* 0x00008f0059567a23 */ /* 0x000fe400000108a7 */
[--C-:B------:R-:W-:Y:S02]  /*17680*/  FFMA.FTZ R88, R90, c[0x0][0x23c], -R5.reuse ;  /* 0x00008f005a587a23 */ /* 0x100fe40000010805 */
[----:B------:R-:W-:Y:S01]  /*17690*/  FFMA.FTZ R89, R91, c[0x0][0x23c], -R5 ;  /* 0x00008f005b597a23 */ /* 0x000fe20000010805 */
[C---:B------:R-:W-:Y:S01]  /*176a0*/  HMMA.16816.F32.BF16 R12, R24.reuse, R30, R12 ;  /* 0x0000001e180c723c */ /* 0x040fe2000004180c */
[----:B------:R-:W2:Y:S01]  /*176b0*/  MUFU.EX2 R55, R55 ;  /* 0x0000003700377308 */ /* 0x000ea20000000800 */
[----:B------:R-:W3:Y:S02]  /*176c0*/  LDSM.16.MT88.4 R28, [R237+0xd000] ;  /* 0x00d00000ed1c783b */ /* 0x000ee40000004200 */
[--C-:B------:R-:W-:Y:S02]  /*176d0*/  FFMA.FTZ R90, R92, c[0x0][0x23c], -R167.reuse ;  /* 0x00008f005c5a7a23 */ /* 0x100fe400000108a7 */
[----:B------:R-:W-:Y:S02]  /*176e0*/  FFMA.FTZ R91, R93, c[0x0][0x23c], -R167 ;  /* 0x00008f005d5b7a23 */ /* 0x000fe400000108a7 */
[C---:B------:R-:W-:Y:S03]  /*176f0*/  HMMA.16816.F32.BF16 R132, R24.reuse, R32, R132 ;  /* 0x000000201884723c */ /* 0x040fe60000041884 */
[----:B------:R-:W-:Y:S01]  /*17700*/  MUFU.EX2 R56, R56 ;  /* 0x0000003800387308 */ /* 0x000fe20000000800 */
[----:B------:R-:W-:Y:S02]  /*17710*/  FFMA.FTZ R92, R94, c[0x0][0x23c], -R5 ;  /* 0x00008f005e5c7a23 */ /* 0x000fe40000010805 */
[--C-:B------:R-:W-:Y:S02]  /*17720*/  FFMA.FTZ R93, R96, c[0x0][0x23c], -R167.reuse ;  /* 0x00008f00605d7a23 */ /* 0x100fe400000108a7 */
[C---:B------:R-:W-:Y:S01]  /*17730*/  HMMA.16816.F32.BF16 R136, R24.reuse, R34, R136 ;  /* 0x000000221888723c */ /* 0x040fe20000041888 */
[----:B------:R-:W4:Y:S03]  /*17740*/  LDSM.16.MT88.4 R32, [R235+0xd000] ;  /* 0x00d00000eb20783b */ /* 0x000f260000004200 */
[----:B------:R-:W-:Y:S01]  /*17750*/  FFMA.FTZ R94, R97, c[0x0][0x23c], -R167 ;  /* 0x00008f00615e7a23 */ /* 0x000fe200000108a7 */
[----:B------:R-:W1:Y:S01]  /*17760*/  MUFU.EX2 R57, R57 ;  /* 0x0000003900397308 */ /* 0x000e620000000800 */
[--C-:B------:R-:W-:Y:S02]  /*17770*/  FFMA.FTZ R96, R98, c[0x0][0x23c], -R5.reuse ;  /* 0x00008f0062607a23 */ /* 0x100fe40000010805 */
[C---:B-----5:R-:W-:Y:S04]  /*17780*/  HMMA.16816.F32.BF16 R16, R24.reuse, R36, R16 ;  /* 0x000000241810723c */ /* 0x060fe80000041810 */
[----:B------:R-:W-:Y:S02]  /*17790*/  FFMA.FTZ R97, R99, c[0x0][0x23c], -R5 ;  /* 0x00008f0063617a23 */ /* 0x000fe40000010805 */
[--C-:B------:R-:W-:Y:S01]  /*177a0*/  FFMA.FTZ R98, R100, c[0x0][0x23c], -R167.reuse ;  /* 0x00008f0064627a23 */ /* 0x100fe200000108a7 */
[----:B------:R-:W-:Y:S01]  /*177b0*/  MUFU.EX2 R58, R58 ;  /* 0x0000003a003a7308 */ /* 0x000fe20000000800 */
[C---:B------:R-:W-:Y:S01]  /*177c0*/  HMMA.16816.F32.BF16 R140, R24.reuse, R38, R140 ;  /* 0x00000026188c723c */ /* 0x040fe2000004188c */
[----:B------:R-:W5:Y:S03]  /*177d0*/  LDSM.16.MT88.4 R36, [R234+0xd000] ;  /* 0x00d00000ea24783b */ /* 0x000f660000004200 */
[----:B------:R-:W-:Y:S02]  /*177e0*/  FFMA.FTZ R99, R101, c[0x0][0x23c], -R167 ;  /* 0x00008f0065637a23 */ /* 0x000fe400000108a7 */
[--C-:B------:R-:W-:Y:S02]  /*177f0*/  FFMA.FTZ R100, R102, c[0x0][0x23c], -R5.reuse ;  /* 0x00008f0066647a23 */ /* 0x100fe40000010805 */
[C---:B------:R-:W-:Y:S01]  /*17800*/  HMMA.16816.F32.BF16 R144, R24.reuse, R40, R144 ;  /* 0x000000281890723c */ /* 0x040fe20000041890 */
[----:B------:R-:W3:Y:S03]  /*17810*/  MUFU.EX2 R59, R59 ;  /* 0x0000003b003b7308 */ /* 0x000ee60000000800 */
[----:B------:R-:W-:Y:S02]  /*17820*/  FFMA.FTZ R101, R103, c[0x0][0x23c], -R5 ;  /* 0x00008f0067657a23 */ /* 0x000fe40000010805 */
[--C-:B------:R-:W-:Y:S02]  /*17830*/  FFMA.FTZ R102, R104, c[0x0][0x23c], -R167.reuse ;  /* 0x00008f0068667a23 */ /* 0x100fe400000108a7 */
[----:B------:R-:W-:Y:S01]  /*17840*/  HMMA.16816.F32.BF16 R20, R24, R42, R20 ;  /* 0x0000002a1814723c */ /* 0x000fe20000041814 */
[----:B------:R-:W5:Y:S02]  /*17850*/  LDSM.16.MT88.4 R40, [R233+0xd000] ;  /* 0x00d00000e928783b */ /* 0x000f640000004200 */
[----:B------:R-:W-:Y:S01]  /*17860*/  MUFU.EX2 R149, R149 ;  /* 0x0000009500957308 */ /* 0x000fe20000000800 */
[----:B------:R-:W-:Y:S02]  /*17870*/  FFMA.FTZ R103, R105, c[0x0][0x23c], -R167 ;  /* 0x00008f0069677a23 */ /* 0x000fe400000108a7 */
[--C-:B------:R-:W-:Y:S01]  /*17880*/  FFMA.FTZ R104, R106, c[0x0][0x23c], -R5.reuse ;  /* 0x00008f006a687a23 */ /* 0x100fe20000010805 */
[----:B-1----:R-:W-:Y:S01]  /*17890*/  F2FP.BF16.PACK_AB R24, R53, R52 ;  /* 0x000000343518723e */ /* 0x002fe200000010ff */
[----:B------:R-:W-:Y:S01]  /*178a0*/  FFMA.FTZ R105, R107, c[0x0][0x23c], -R5 ;  /* 0x00008f006b697a23 */ /* 0x000fe20000010805 */
[----:B--2---:R-:W-:Y:S03]  /*178b0*/  F2FP.BF16.PACK_AB R25, R55, R54 ;  /* 0x000000363719723e */ /* 0x004fe600000010ff */
[----:B------:R-:W-:Y:S01]  /*178c0*/  F2FP.BF16.PACK_AB R26, R57, R56 ;  /* 0x00000038391a723e */ /* 0x000fe200000010ff */
[----:B------:R-:W1:Y:S01]  /*178d0*/  MUFU.EX2 R60, R60 ;  /* 0x0000003c003c7308 */ /* 0x000e620000000800 */
[----:B------:R-:W-:Y:S02]  /*178e0*/  FFMA.FTZ R107, R109, c[0x0][0x23c], -R167 ;  /* 0x00008f006d6b7a23 */ /* 0x000fe400000108a7 */
[----:B------:R-:W-:Y:S01]  /*178f0*/  FFMA.FTZ R109, R114, c[0x0][0x23c], -R5 ;  /* 0x00008f00726d7a23 */ /* 0x000fe20000010805 */
[----:B---3--:R-:W-:Y:S01]  /*17900*/  F2FP.BF16.PACK_AB R27, R59, R58 ;  /* 0x0000003a3b1b723e */ /* 0x008fe200000010ff */
[----:B------:R-:W-:Y:S02]  /*17910*/  FFMA.FTZ R106, R108, c[0x0][0x23c], -R167 ;  /* 0x00008f006c6a7a23 */ /* 0x000fe400000108a7 */
[--C-:B------:R-:W-:Y:S02]  /*17920*/  FFMA.FTZ R108, R110, c[0x0][0x23c], -R5.reuse ;  /* 0x00008f006e6c7a23 */ /* 0x100fe40000010805 */
[----:B------:R-:W-:Y:S01]  /*17930*/  FFMA.FTZ R110, R115, c[0x0][0x23c], -R5 ;  /* 0x00008f00736e7a23 */ /* 0x000fe20000010805 */
[----:B------:R-:W-:Y:S01]  /*17940*/  MUFU.EX2 R61, R61 ;  /* 0x0000003d003d7308 */ /* 0x000fe20000000800 */
[C---:B------:R-:W-:Y:S03]  /*17950*/  HMMA.16816.F32.BF16 R8, R24.reuse, R28, R8 ;  /* 0x0000001c1808723c */ /* 0x040fe60000041808 */
[----:B------:R-:W-:Y:S02]  /*17960*/  FADD.FTZ R47, R47, R46 ;  /* 0x0000002e2f2f7221 */ /* 0x000fe40000010000 */
[----:B------:R-:W-:Y:S02]  /*17970*/  FFMA.FTZ R46, R124, c[0x0][0x23c], -R167 ;  /* 0x00008f007c2e7a23 */ /* 0x000fe400000108a7 */
[----:B------:R-:W-:Y:S01]  /*17980*/  FADD.FTZ R50, R50, R47 ;  /* 0x0000002f32327221 */ /* 0x000fe20000010000 */
[C---:B------:R-:W-:Y:S01]  /*17990*/  HMMA.16816.F32.BF16 R12, R24.reuse, R30, R12 ;  /* 0x0000001e180c723c */ /* 0x040fe2000004180c */
[----:B------:R-:W2:Y:S01]  /*179a0*/  MUFU.EX2 R62, R62 ;  /* 0x0000003e003e7308 */ /* 0x000ea20000000800 */
[----:B------:R-:W3:Y:S02]  /*179b0*/  LDSM.16.MT88.4 R28, [R237+0xd800] ;  /* 0x00d80000ed1c783b */ /* 0x000ee40000004200 */
[--C-:B------:R-:W-:Y:S02]  /*179c0*/  FFMA.FTZ R47, R125, c[0x0][0x23c], -R167.reuse ;  /* 0x00008f007d2f7a23 */ /* 0x100fe400000108a7 */
[----:B------:R-:W-:Y:S02]  /*179d0*/  FADD.FTZ R51, R51, R50 ;  /* 0x0000003233337221 */ /* 0x000fe40000010000 */
[C---:B----4-:R-:W-:Y:S03]  /*179e0*/  HMMA.16816.F32.BF16 R132, R24.reuse, R32, R132 ;  /* 0x000000201884723c */ /* 0x050fe60000041884 */
[----:B------:R-:W-:Y:S01]  /*179f0*/  MUFU.EX2 R64, R64 ;  /* 0x0000004000407308 */ /* 0x000fe20000000800 */
[----:B------:R-:W-:Y:S02]  /*17a00*/  FFMA.FTZ R50, R128, c[0x0][0x23c], -R167 ;  /* 0x00008f0080327a23 */ /* 0x000fe400000108a7 */
[----:B------:R-:W-:Y:S02]  /*17a10*/  FADD.FTZ R54, R54, R51 ;  /* 0x0000003336367221 */ /* 0x000fe40000010000 */
[C---:B------:R-:W-:Y:S01]  /*17a20*/  HMMA.16816.F32.BF16 R136, R24.reuse, R34, R136 ;  /* 0x000000221888723c */ /* 0x040fe20000041888 */
[----:B------:R-:W4:Y:S03]  /*17a30*/  LDSM.16.MT88.4 R32, [R235+0xd800] ;  /* 0x00d80000eb20783b */ /* 0x000f260000004200 */
[----:B------:R-:W-:Y:S01]  /*17a40*/  FADD.FTZ R55, R55, R54 ;  /* 0x0000003637377221 */ /* 0x000fe20000010000 */
[----:B------:R-:W1:Y:S03]  /*17a50*/  MUFU.EX2 R63, R63 ;  /* 0x0000003f003f7308 */ /* 0x000e660000000800 */
[C---:B-----5:R-:W-:Y:S04]  /*17a60*/  HMMA.16816.F32.BF16 R16, R24.reuse, R36, R16 ;  /* 0x000000241810723c */ /* 0x060fe80000041810 */
[----:B------:R-:W-:Y:S03]  /*17a70*/  FADD.FTZ R58, R58, R55 ;  /* 0x000000373a3a7221 */ /* 0x000fe60000010000 */
[----:B------:R-:W-:Y:S01]  /*17a80*/  MUFU.EX2 R66, R66 ;  /* 0x0000004200427308 */ /* 0x000fe20000000800 */
[C---:B------:R-:W-:Y:S01]  /*17a90*/  HMMA.16816.F32.BF16 R140, R24.reuse, R38, R140 ;  /* 0x00000026188c723c */ /* 0x040fe2000004188c */
[----:B------:R-:W5:Y:S03]  /*17aa0*/  LDSM.16.MT88.4 R36, [R234+0xd800] ;  /* 0x00d80000ea24783b */ /* 0x000f660000004200 */
[----:B------:R-:W-:Y:S04]  /*17ab0*/  FADD.FTZ R58, R59, R58 ;  /* 0x0000003a3b3a7221 */ /* 0x000fe80000010000 */
[C---:B------:R-:W-:Y:S01]  /*17ac0*/  HMMA.16816.F32.BF16 R144, R24.reuse, R40, R144 ;  /* 0x000000281890723c */ /* 0x040fe20000041890 */
[----:B------:R-:W3:Y:S07]  /*17ad0*/  MUFU.EX2 R65, R65 ;  /* 0x0000004100417308 */ /* 0x000eee0000000800 */
[----:B------:R-:W-:Y:S01]  /*17ae0*/  HMMA.16816.F32.BF16 R20, R24, R42, R20 ;  /* 0x0000002a1814723c */ /* 0x000fe20000041814 */
[----:B------:R-:W5:Y:S02]  /*17af0*/  LDSM.16.MT88.4 R40, [R233+0xd800] ;  /* 0x00d80000e928783b */ /* 0x000f640000004200 */
[----:B------:R-:W-:Y:S04]  /*17b00*/  MUFU.EX2 R67, R67 ;  /* 0x0000004300437308 */ /* 0x000fe80000000800 */
[----:B-1----:R-:W-:Y:S02]  /*17b10*/  F2FP.BF16.PACK_AB R24, R60, R149 ;  /* 0x000000953c18723e */ /* 0x002fe400000010ff */
[C---:B--2---:R-:W-:Y:S03]  /*17b20*/  F2FP.BF16.PACK_AB R25, R62.reuse, R61 ;  /* 0x0000003d3e19723e */ /* 0x044fe600000010ff */
[----:B------:R-:W-:Y:S01]  /*17b30*/  F2FP.BF16.PACK_AB R26, R63, R64 ;  /* 0x000000403f1a723e */ /* 0x000fe200000010ff */
[----:B------:R-:W-:Y:S01]  /*17b40*/  MUFU.EX2 R68, R68 ;  /* 0x0000004400447308 */ /* 0x000fe20000000800 */
[----:B------:R-:W-:Y:S01]  /*17b50*/  FADD.FTZ R61, R61, R58 ;  /* 0x0000003a3d3d7221 */ /* 0x000fe20000010000 */
[C---:B---3--:R-:W-:Y:S03]  /*17b60*/  F2FP.BF16.PACK_AB R27, R65.reuse, R66 ;  /* 0x00000042411b723e */ /* 0x048fe600000010ff */
[----:B------:R-:W-:Y:S04]  /*17b70*/  FADD.FTZ R61, R62, R61 ;  /* 0x0000003d3e3d7221 */ /* 0x000fe80000010000 */
[----:B------:R-:W-:Y:S01]  /*17b80*/  FADD.FTZ R66, R66, R61 ;  /* 0x0000003d42427221 */ /* 0x000fe20000010000 */
[----:B------:R-:W1:Y:S01]  /*17b90*/  MUFU.EX2 R69, R69 ;  /* 0x0000004500457308 */ /* 0x000e620000000800 */
[C---:B------:R-:W-:Y:S03]  /*17ba0*/  HMMA.16816.F32.BF16 R8, R24.reuse, R28, R8 ;  /* 0x0000001c1808723c */ /* 0x040fe60000041808 */
[----:B------:R-:W-:Y:S05]  /*17bb0*/  FADD.FTZ R66, R65, R66 ;  /* 0x0000004241427221 */ /* 0x000fea0000010000 */
[C---:B------:R-:W-:Y:S01]  /*17bc0*/  HMMA.16816.F32.BF16 R12, R24.reuse, R30, R12 ;  /* 0x0000001e180c723c */ /* 0x040fe2000004180c */
[----:B------:R-:W2:Y:S01]  /*17bd0*/  MUFU.EX2 R70, R70 ;  /* 0x0000004600467308 */ /* 0x000ea20000000800 */
[----:B------:R-:W3:Y:S06]  /*17be0*/  LDSM.16.MT88.4 R28, [R237+0xe000] ;  /* 0x00e00000ed1c783b */ /* 0x000eec0000004200 */
[C---:B----4-:R-:W-:Y:S03]  /*17bf0*/  HMMA.16816.F32.BF16 R132, R24.reuse, R32, R132 ;  /* 0x000000201884723c */ /* 0x050fe60000041884 */
[----:B------:R-:W-:Y:S01]  /*17c00*/  MUFU.EX2 R148, R148 ;  /* 0x0000009400947308 */ /* 0x000fe20000000800 */
[----:B-1----:R-:W-:Y:S04]  /*17c10*/  FADD.FTZ R51, R69, R66 ;  /* 0x0000004245337221 */ /* 0x002fe80000010000 */
[C---:B------:R-:W-:Y:S01]  /*17c20*/  HMMA.16816.F32.BF16 R136, R24.reuse, R34, R136 ;  /* 0x000000221888723c */ /* 0x040fe20000041888 */
[----:B------:R-:W1:Y:S04]  /*17c30*/  LDSM.16.MT88.4 R32, [R235+0xe000] ;  /* 0x00e00000eb20783b */ /* 0x000e680000004200 */
[----:B------:R-:W4:Y:S03]  /*17c40*/  MUFU.EX2 R71, R71 ;  /* 0x0000004700477308 */ /* 0x000f260000000800 */
[C---:B-----5:R-:W-:Y:S04]  /*17c50*/  HMMA.16816.F32.BF16 R16, R24.reuse, R36, R16 ;  /* 0x000000241810723c */ /* 0x060fe80000041810 */
[----:B--2---:R-:W-:Y:S03]  /*17c60*/  FADD.FTZ R51, R70, R51 ;  /* 0x0000003346337221 */ /* 0x004fe60000010000 */
[----:B------:R-:W-:Y:S01]  /*17c70*/  MUFU.EX2 R72, R72 ;  /* 0x0000004800487308 */ /* 0x000fe20000000800 */
[C---:B------:R-:W-:Y:S01]  /*17c80*/  HMMA.16816.F32.BF16 R140, R24.reuse, R38, R140 ;  /* 0x00000026188c723c */ /* 0x040fe2000004188c */
[----:B------:R-:W2:Y:S07]  /*17c90*/  LDSM.16.MT88.4 R36, [R234+0xe000] ;  /* 0x00e00000ea24783b */ /* 0x000eae0000004200 */
[C---:B------:R-:W-:Y:S01]  /*17ca0*/  HMMA.16816.F32.BF16 R144, R24.reuse, R40, R144 ;  /* 0x000000281890723c */ /* 0x040fe20000041890 */
[----:B------:R-:W5:Y:S07]  /*17cb0*/  MUFU.EX2 R73, R73 ;  /* 0x0000004900497308 */ /* 0x000f6e0000000800 */
[----:B------:R-:W-:Y:S01]  /*17cc0*/  HMMA.16816.F32.BF16 R20, R24, R42, R20 ;  /* 0x0000002a1814723c */ /* 0x000fe20000041814 */
[----:B------:R-:W2:Y:S02]  /*17cd0*/  LDSM.16.MT88.4 R40, [R233+0xe000] ;  /* 0x00e00000e928783b */ /* 0x000ea40000004200 */
[----:B------:R-:W-:Y:S04]  /*17ce0*/  MUFU.EX2 R74, R74 ;  /* 0x0000004a004a7308 */ /* 0x000fe80000000800 */
[----:B------:R-:W-:Y:S02]  /*17cf0*/  F2FP.BF16.PACK_AB R24, R68, R67 ;  /* 0x000000434418723e */ /* 0x000fe400000010ff */
[----:B------:R-:W-:Y:S03]  /*17d00*/  F2FP.BF16.PACK_AB R25, R70, R69 ;  /* 0x000000454619723e */ /* 0x000fe600000010ff */
[----:B----4-:R-:W-:Y:S01]  /*17d10*/  F2FP.BF16.PACK_AB R26, R71, R148 ;  /* 0x00000094471a723e */ /* 0x010fe200000010ff */
[----:B------:R-:W4:Y:S01]  /*17d20*/  MUFU.EX2 R75, R75 ;  /* 0x0000004b004b7308 */ /* 0x000f220000000800 */
[C---:B-----5:R-:W-:Y:S01]  /*17d30*/  F2FP.BF16.PACK_AB R27, R73.reuse, R72 ;  /* 0x00000048491b723e */ /* 0x060fe200000010ff */
[----:B------:R-:W-:Y:S04]  /*17d40*/  FADD.FTZ R72, R72, R51 ;  /* 0x0000003348487221 */ /* 0x000fe80000010000 */
[----:B------:R-:W-:Y:S04]  /*17d50*/  FADD.FTZ R73, R73, R72 ;  /* 0x0000004849497221 */ /* 0x000fe80000010000 */
[----:B------:R-:W-:Y:S01]  /*17d60*/  MUFU.EX2 R76, R76 ;  /* 0x0000004c004c7308 */ /* 0x000fe20000000800 */
[C---:B---3--:R-:W-:Y:S08]  /*17d70*/  HMMA.16816.F32.BF16 R8, R24.reuse, R28, R8 ;  /* 0x0000001c1808723c */ /* 0x048ff00000041808 */
[C---:B------:R-:W-:Y:S01]  /*17d80*/  HMMA.16816.F32.BF16 R12, R24.reuse, R30, R12 ;  /* 0x0000001e180c723c */ /* 0x040fe2000004180c */
[----:B------:R-:W3:Y:S01]  /*17d90*/  MUFU.EX2 R77, R77 ;  /* 0x0000004d004d7308 */ /* 0x000ee20000000800 */
[----:B------:R-:W5:Y:S06]  /*17da0*/  LDSM.16.MT88.4 R28, [R237+0xe800] ;  /* 0x00e80000ed1c783b */ /* 0x000f6c0000004200 */
[C---:B-1----:R-:W-:Y:S03]  /*17db0*/  HMMA.16816.F32.BF16 R132, R24.reuse, R32, R132 ;  /* 0x000000201884723c */ /* 0x042fe60000041884 */
[----:B------:R-:W-:Y:S05]  /*17dc0*/  MUFU.EX2 R78, R78 ;  /* 0x0000004e004e7308 */ /* 0x000fea0000000800 */
[C---:B------:R-:W-:Y:S01]  /*17dd0*/  HMMA.16816.F32.BF16 R136, R24.reuse, R34, R136 ;  /* 0x000000221888723c */ /* 0x040fe20000041888 */
[----:B------:R-:W1:Y:S04]  /*17de0*/  LDSM.16.MT88.4 R32, [R235+0xe800] ;  /* 0x00e80000eb20783b */ /* 0x000e680000004200 */
[----:B------:R-:W1:Y:S03]  /*17df0*/  MUFU.EX2 R79, R79 ;  /* 0x0000004f004f7308 */ /* 0x000e660000000800 */
[C---:B--2---:R-:W-:Y:S07]  /*17e00*/  HMMA.16816.F32.BF16 R16, R24.reuse, R36, R16 ;  /* 0x000000241810723c */ /* 0x044fee0000041810 */
        /* <DEDUP_REMOVED lines=8> */
[----:B----4-:R-:W-:Y:S02]  /*17e90*/  F2FP.BF16.PACK_AB R24, R75, R74 ;  /* 0x0000004a4b18723e */ /* 0x010fe400000010ff */
[----:B---3--:R-:W-:Y:S03]  /*17ea0*/  F2FP.BF16.PACK_AB R25, R77, R76 ;  /* 0x0000004c4d19723e */ /* 0x008fe600000010ff */
[----:B-1----:R-:W-:Y:S01]  /*17eb0*/  F2FP.BF16.PACK_AB R26, R79, R78 ;  /* 0x0000004e4f1a723e */ /* 0x002fe200000010ff */
[----:B------:R-:W1:Y:S01]  /*17ec0*/  MUFU.EX2 R83, R83 ;  /* 0x0000005300537308 */ /* 0x000e620000000800 */
[----:B------:R-:W-:Y:S01]  /*17ed0*/  FADD.FTZ R76, R76, R73 ;  /* 0x000000494c4c7221 */ /* 0x000fe20000010000 */
[----:B-----5:R-:W-:Y:S03]  /*17ee0*/  F2FP.BF16.PACK_AB R27, R81, R80 ;  /* 0x00000050511b723e */ /* 0x020fe600000010ff */
[----:B------:R-:W-:Y:S04]  /*17ef0*/  FADD.FTZ R77, R77, R76 ;  /* 0x0000004c4d4d7221 */ /* 0x000fe80000010000 */
[----:B------:R-:W-:Y:S01]  /*17f00*/  FADD.FTZ R80, R80, R77 ;  /* 0x0000004d50507221 */ /* 0x000fe20000010000 */
[----:B------:R-:W-:Y:S01]  /*17f10*/  MUFU.EX2 R84, R84 ;  /* 0x0000005400547308 */ /* 0x000fe20000000800 */
[C---:B------:R-:W-:Y:S03]  /*17f20*/  HMMA.16816.F32.BF16 R8, R24.reuse, R28, R8 ;  /* 0x0000001c1808723c */ /* 0x040fe60000041808 */
[----:B------:R-:W-:Y:S05]  /*17f30*/  FADD.FTZ R81, R81, R80 ;  /* 0x0000005051517221 */ /* 0x000fea0000010000 */
[C---:B------:R-:W-:Y:S01]  /*17f40*/  HMMA.16816.F32.BF16 R12, R24.reuse, R30, R12 ;  /* 0x0000001e180c723c */ /* 0x040fe2000004180c */
[----:B------:R-:W3:Y:S01]  /*17f50*/  MUFU.EX2 R85, R85 ;  /* 0x0000005500557308 */ /* 0x000ee20000000800 */
[----:B------:R-:W4:Y:S06]  /*17f60*/  LDSM.16.MT88.4 R28, [R237+0xf000] ;  /* 0x00f00000ed1c783b */ /* 0x000f2c0000004200 */
[C---:B------:R-:W-:Y:S03]  /*17f70*/  HMMA.16816.F32.BF16 R132, R24.reuse, R32, R132 ;  /* 0x000000201884723c */ /* 0x040fe60000041884 */
[----:B------:R-:W-:Y:S05]  /*17f80*/  MUFU.EX2 R87, R87 ;  /* 0x0000005700577308 */ /* 0x000fea0000000800 */
[C---:B------:R-:W-:Y:S01]  /*17f90*/  HMMA.16816.F32.BF16 R136, R24.reuse, R34, R136 ;  /* 0x000000221888723c */ /* 0x040fe20000041888 */
[----:B------:R-:W5:Y:S04]  /*17fa0*/  LDSM.16.MT88.4 R32, [R235+0xf000] ;  /* 0x00f00000eb20783b */ /* 0x000f680000004200 */
[----:B------:R-:W1:Y:S03]  /*17fb0*/  MUFU.EX2 R86, R86 ;  /* 0x0000005600567308 */ /* 0x000e660000000800 */
[C---:B--2---:R-:W-:Y:S07]  /*17fc0*/  HMMA.16816.F32.BF16 R16, R24.reuse, R36, R16 ;  /* 0x000000241810723c */ /* 0x044fee0000041810 */
[----:B------:R-:W-:Y:S01]  /*17fd0*/  MUFU.EX2 R88, R88 ;  /* 0x0000005800587308 */ /* 0x000fe20000000800 */
[C---:B------:R-:W-:Y:S01]  /*17fe0*/  HMMA.16816.F32.BF16 R140, R24.reuse, R38, R140 ;  /* 0x00000026188c723c */ /* 0x040fe2000004188c */
[----:B------:R-:W2:Y:S07]  /*17ff0*/  LDSM.16.MT88.4 R36, [R234+0xf000] ;  /* 0x00f00000ea24783b */ /* 0x000eae0000004200 */
[C---:B------:R-:W-:Y:S01]  /*18000*/  HMMA.16816.F32.BF16 R144, R24.reuse, R40, R144 ;  /* 0x000000281890723c */ /* 0x040fe20000041890 */
[----:B------:R-:W4:Y:S07]  /*18010*/  MUFU.EX2 R89, R89 ;  /* 0x0000005900597308 */ /* 0x000f2e0000000800 */
[----:B------:R-:W-:Y:S01]  /*18020*/  HMMA.16816.F32.BF16 R20, R24, R42, R20 ;  /* 0x0000002a1814723c */ /* 0x000fe20000041814 */
[----:B------:R-:W2:Y:S02]  /*18030*/  LDSM.16.MT88.4 R40, [R233+0xf000] ;  /* 0x00f00000e928783b */ /* 0x000ea40000004200 */
[----:B------:R-:W-:Y:S04]  /*18040*/  MUFU.EX2 R90, R90 ;  /* 0x0000005a005a7308 */ /* 0x000fe80000000800 */
[----:B-1----:R-:W-:Y:S02]  /*18050*/  F2FP.BF16.PACK_AB R24, R83, R82 ;  /* 0x000000525318723e */ /* 0x002fe400000010ff */
[----:B---3--:R-:W-:Y:S03]  /*18060*/  F2FP.BF16.PACK_AB R25, R85, R84 ;  /* 0x000000545519723e */ /* 0x008fe600000010ff */
[----:B------:R-:W-:Y:S01]  /*18070*/  F2FP.BF16.PACK_AB R26, R86, R87 ;  /* 0x00000057561a723e */ /* 0x000fe200000010ff */
[----:B------:R-:W1:Y:S01]  /*18080*/  MUFU.EX2 R91, R91 ;  /* 0x0000005b005b7308 */ /* 0x000e620000000800 */
[----:B------:R-:W-:Y:S01]  /*18090*/  FADD.FTZ R84, R84, R81 ;  /* 0x0000005154547221 */ /* 0x000fe20000010000 */
[----:B----4-:R-:W-:Y:S03]  /*180a0*/  F2FP.BF16.PACK_AB R27, R89, R88 ;  /* 0x00000058591b723e */ /* 0x010fe600000010ff */
[----:B------:R-:W-:Y:S04]  /*180b0*/  FADD.FTZ R85, R85, R84 ;  /* 0x0000005455557221 */ /* 0x000fe80000010000 */
[----:B------:R-:W-:Y:S01]  /*180c0*/  FADD.FTZ R88, R88, R85 ;  /* 0x0000005558587221 */ /* 0x000fe20000010000 */
[----:B------:R-:W-:Y:S01]  /*180d0*/  MUFU.EX2 R111, R111 ;  /* 0x0000006f006f7308 */ /* 0x000fe20000000800 */
[C---:B------:R-:W-:Y:S03]  /*180e0*/  HMMA.16816.F32.BF16 R8, R24.reuse, R28, R8 ;  /* 0x0000001c1808723c */ /* 0x040fe60000041808 */
[----:B------:R-:W-:Y:S05]  /*180f0*/  FADD.FTZ R89, R89, R88 ;  /* 0x0000005859597221 */ /* 0x000fea0000010000 */
[C---:B------:R-:W-:Y:S01]  /*18100*/  HMMA.16816.F32.BF16 R12, R24.reuse, R30, R12 ;  /* 0x0000001e180c723c */ /* 0x040fe2000004180c */
[----:B------:R-:W-:Y:S01]  /*18110*/  MUFU.EX2 R92, R92 ;  /* 0x0000005c005c7308 */ /* 0x000fe20000000800 */
[----:B------:R-:W3:Y:S06]  /*18120*/  LDSM.16.MT88.4 R28, [R237+0xf800] ;  /* 0x00f80000ed1c783b */ /* 0x000eec0000004200 */
[C---:B-----5:R-:W-:Y:S03]  /*18130*/  HMMA.16816.F32.BF16 R132, R24.reuse, R32, R132 ;  /* 0x000000201884723c */ /* 0x060fe60000041884 */
[----:B------:R-:W4:Y:S05]  /*18140*/  MUFU.EX2 R95, R95 ;  /* 0x0000005f005f7308 */ /* 0x000f2a0000000800 */
[C---:B------:R-:W-:Y:S01]  /*18150*/  HMMA.16816.F32.BF16 R136, R24.reuse, R34, R136 ;  /* 0x000000221888723c */ /* 0x040fe20000041888 */
[----:B------:R-:W5:Y:S04]  /*18160*/  LDSM.16.MT88.4 R32, [R235+0xf800] ;  /* 0x00f80000eb20783b */ /* 0x000f680000004200 */
[----:B------:R-:W-:Y:S03]  /*18170*/  MUFU.EX2 R93, R93 ;  /* 0x0000005d005d7308 */ /* 0x000fe60000000800 */
[C---:B--2---:R-:W-:Y:S07]  /*18180*/  HMMA.16816.F32.BF16 R16, R24.reuse, R36, R16 ;  /* 0x000000241810723c */ /* 0x044fee0000041810 */
[----:B------:R-:W2:Y:S01]  /*18190*/  MUFU.EX2 R94, R94 ;  /* 0x0000005e005e7308 */ /* 0x000ea20000000800 */
[C---:B------:R-:W-:Y:S01]  /*181a0*/  HMMA.16816.F32.BF16 R140, R24.reuse, R38, R140 ;  /* 0x00000026188c723c */ /* 0x040fe2000004188c */
[----:B------:R-:W3:Y:S07]  /*181b0*/  LDSM.16.MT88.4 R36, [R234+0xf800] ;  /* 0x00f80000ea24783b */ /* 0x000eee0000004200 */
[C---:B------:R-:W-:Y:S01]  /*181c0*/  HMMA.16816.F32.BF16 R144, R24.reuse, R40, R144 ;  /* 0x000000281890723c */ /* 0x040fe20000041890 */
[----:B------:R-:W-:Y:S07]  /*181d0*/  MUFU.EX2 R96, R96 ;  /* 0x0000006000607308 */ /* 0x000fee0000000800 */
[----:B------:R-:W-:Y:S01]  /*181e0*/  HMMA.16816.F32.BF16 R20, R24, R42, R20 ;  /* 0x0000002a1814723c */ /* 0x000fe20000041814 */
[----:B------:R-:W5:Y:S02]  /*181f0*/  LDSM.16.MT88.4 R40, [R233+0xf800] ;  /* 0x00f80000e928783b */ /* 0x000f640000004200 */
[----:B------:R-:W3:Y:S04]  /*18200*/  MUFU.EX2 R97, R97 ;  /* 0x0000006100617308 */ /* 0x000ee80000000800 */
[----:B-1----:R-:W-:Y:S02]  /*18210*/  F2FP.BF16.PACK_AB R24, R91, R90 ;  /* 0x0000005a5b18723e */ /* 0x002fe400000010ff */
[C---:B----4-:R-:W-:Y:S03]  /*18220*/  F2FP.BF16.PACK_AB R25, R95.reuse, R92 ;  /* 0x0000005c5f19723e */ /* 0x050fe600000010ff */
[----:B--2---:R-:W-:Y:S01]  /*18230*/  F2FP.BF16.PACK_AB R26, R94, R93 ;  /* 0x0000005d5e1a723e */ /* 0x004fe200000010ff */
[----:B------:R-:W-:Y:S01]  /*18240*/  MUFU.EX2 R98, R98 ;  /* 0x0000006200627308 */ /* 0x000fe20000000800 */
[----:B------:R-:W-:Y:S04]  /*18250*/  FADD.FTZ R92, R92, R89 ;  /* 0x000000595c5c7221 */ /* 0x000fe80000010000 */
[----:B------:R-:W-:Y:S05]  /*18260*/  FADD.FTZ R95, R95, R92 ;  /* 0x0000005c5f5f7221 */ /* 0x000fea0000010000 */
[----:B------:R-:W1:Y:S01]  /*18270*/  MUFU.EX2 R99, R99 ;  /* 0x0000006300637308 */ /* 0x000e620000000800 */
[C---:B---3--:R-:W-:Y:S01]  /*18280*/  F2FP.BF16.PACK_AB R27, R97.reuse, R96 ;  /* 0x00000060611b723e */ /* 0x048fe200000010ff */
[----:B------:R-:W-:Y:S04]  /*18290*/  FADD.FTZ R96, R96, R95 ;  /* 0x0000005f60607221 */ /* 0x000fe80000010000 */
[----:B------:R-:W-:Y:S04]  /*182a0*/  FADD.FTZ R97, R97, R96 ;  /* 0x0000006061617221 */ /* 0x000fe80000010000 */
[----:B------:R-:W-:Y:S01]  /*182b0*/  MUFU.EX2 R100, R100 ;  /* 0x0000006400647308 */ /* 0x000fe20000000800 */
[C---:B------:R-:W-:Y:S08]  /*182c0*/  HMMA.16816.F32.BF16 R8, R24.reuse, R28, R8 ;  /* 0x0000001c1808723c */ /* 0x040ff00000041808 */
[C---:B------:R-:W-:Y:S01]  /*182d0*/  HMMA.16816.F32.BF16 R12, R24.reuse, R30, R12 ;  /* 0x0000001e180c723c */ /* 0x040fe2000004180c */
[----:B------:R-:W2:Y:S01]  /*182e0*/  LDSM.16.MT88.4 R28, [R237+0x10000] ;  /* 0x01000000ed1c783b */ /* 0x000ea20000004200 */
[----:B------:R-:W3:Y:S06]  /*182f0*/  MUFU.EX2 R101, R101 ;  /* 0x0000006500657308 */ /* 0x000eec0000000800 */
[C---:B-----5:R-:W-:Y:S04]  /*18300*/  HMMA.16816.F32.BF16 R132, R24.reuse, R32, R132 ;  /* 0x000000201884723c */ /* 0x060fe80000041884 */
[----:B------:R-:W-:Y:S04]  /*18310*/  MUFU.EX2 R102, R102 ;  /* 0x0000006600667308 */ /* 0x000fe80000000800 */
[C---:B------:R-:W-:Y:S01]  /*18320*/  HMMA.16816.F32.BF16 R136, R24.reuse, R34, R136 ;  /* 0x000000221888723c */ /* 0x040fe20000041888 */
[----:B------:R-:W4:Y:S05]  /*18330*/  LDSM.16.MT88.4 R32, [R235+0x10000] ;  /* 0x01000000eb20783b */ /* 0x000f2a0000004200 */
[----:B------:R-:W5:Y:S02]  /*18340*/  MUFU.EX2 R103, R103 ;  /* 0x0000006700677308 */ /* 0x000f640000000800 */
[C---:B------:R-:W-:Y:S08]  /*18350*/  HMMA.16816.F32.BF16 R16, R24.reuse, R36, R16 ;  /* 0x000000241810723c */ /* 0x040ff00000041810 */
[C---:B------:R-:W-:Y:S01]  /*18360*/  HMMA.16816.F32.BF16 R140, R24.reuse, R38, R140 ;  /* 0x00000026188c723c */ /* 0x040fe2000004188c */
[----:B------:R-:W-:Y:S01]  /*18370*/  MUFU.EX2 R104, R104 ;  /* 0x0000006800687308 */ /* 0x000fe20000000800 */
[----:B------:R-:W2:Y:S06]  /*18380*/  LDSM.16.MT88.4 R36, [R234+0x10000] ;  /* 0x01000000ea24783b */ /* 0x000eac0000004200 */
[C---:B------:R-:W-:Y:S03]  /*18390*/  HMMA.16816.F32.BF16 R144, R24.reuse, R40, R144 ;  /* 0x000000281890723c */ /* 0x040fe60000041890 */
[----:B------:R-:W4:Y:S04]  /*183a0*/  MUFU.EX2 R105, R105 ;  /* 0x0000006900697308 */ /* 0x000f280000000800 */
[----:B------:R-:W-:Y:S01]  /*183b0*/  FADD.FTZ R41, R7, R180 ;  /* 0x000000b407297221 */ /* 0x000fe20000010000 */
[----:B------:R-:W-:Y:S04]  /*183c0*/  HMMA.16816.F32.BF16 R20, R24, R42, R20 ;  /* 0x0000002a1814723c */ /* 0x000fe80000041814 */
[----:B------:R-:W-:Y:S01]  /*183d0*/  FADD.FTZ R41, R166, R41 ;  /* 0x00000029a6297221 */ /* 0x000fe20000010000 */
[----:B------:R-:W-:Y:S02]  /*183e0*/  MUFU.EX2 R106, R106 ;  /* 0x0000006a006a7308 */ /* 0x000fe40000000800 */
[----:B-1----:R-:W-:Y:S02]  /*183f0*/  F2FP.BF16.PACK_AB R24, R99, R98 ;  /* 0x000000626318723e */ /* 0x002fe400000010ff */
[----:B---3--:R-:W-:Y:S03]  /*18400*/  F2FP.BF16.PACK_AB R25, R101, R100 ;  /* 0x000000646519723e */ /* 0x008fe600000010ff */
[----:B-----5:R-:W-:Y:S01]  /*18410*/  F2FP.BF16.PACK_AB R26, R103, R102 ;  /* 0x00000066671a723e */ /* 0x020fe200000010ff */
[----:B------:R-:W-:Y:S02]  /*18420*/  FADD.FTZ R100, R100, R97 ;  /* 0x0000006164647221 */ /* 0x000fe40000010000 */
[----:B------:R-:W1:Y:S02]  /*18430*/  MUFU.EX2 R107, R107 ;  /* 0x0000006b006b7308 */ /* 0x000e640000000800 */
[----:B------:R-:W-:Y:S01]  /*18440*/  FADD.FTZ R101, R101, R100 ;  /* 0x0000006465657221 */ /* 0x000fe20000010000 */
[C---:B----4-:R-:W-:Y:S03]  /*18450*/  F2FP.BF16.PACK_AB R27, R105.reuse, R104 ;  /* 0x00000068691b723e */ /* 0x050fe600000010ff */
[----:B------:R-:W-:Y:S04]  /*18460*/  FADD.FTZ R104, R104, R101 ;  /* 0x0000006568687221 */ /* 0x000fe80000010000 */
[----:B------:R-:W-:Y:S01]  /*18470*/  MUFU.EX2 R108, R108 ;  /* 0x0000006c006c7308 */ /* 0x000fe20000000800 */
[C---:B--2---:R-:W-:Y:S03]  /*18480*/  HMMA.16816.F32.BF16 R8, R24.reuse, R28, R8 ;  /* 0x0000001c1808723c */ /* 0x044fe60000041808 */
[----:B------:R-:W-:Y:S04]  /*18490*/  FADD.FTZ R105, R105, R104 ;  /* 0x0000006869697221 */ /* 0x000fe80000010000 */
[----:B------:R-:W-:Y:S01]  /*184a0*/  FADD.FTZ R28, R6, R41 ;  /* 0x00000029061c7221 */ /* 0x000fe20000010000 */
[C---:B------:R-:W-:Y:S01]  /*184b0*/  HMMA.16816.F32.BF16 R12, R24.reuse, R30, R12 ;  /* 0x0000001e180c723c */ /* 0x040fe2000004180c */
[----:B------:R-:W2:Y:S01]  /*184c0*/  LDSM.16.MT88.4 R40, [R233+0x10000] ;  /* 0x01000000e928783b */ /* 0x000ea20000004200 */
[----:B------:R-:W3:Y:S02]  /*184d0*/  MUFU.EX2 R3, R3 ;  /* 0x0000000300037308 */ /* 0x000ee40000000800 */
[----:B------:R-:W-:Y:S04]  /*184e0*/  FADD.FTZ R177, R177, R28 ;  /* 0x0000001cb1b17221 */ /* 0x000fe80000010000 */
[C---:B------:R-:W-:Y:S04]  /*184f0*/  HMMA.16816.F32.BF16 R132, R24.reuse, R32, R132 ;  /* 0x000000201884723c */ /* 0x040fe80000041884 */
[----:B------:R-:W-:Y:S01]  /*18500*/  FADD.FTZ R184, R184, R177 ;  /* 0x000000b1b8b87221 */ /* 0x000fe20000010000 */
[----:B------:R4:W-:Y:S03]  /*18510*/  MUFU.EX2 R7, R112 ;  /* 0x0000007000077308 */ /* 0x0009e60000000800 */
[C---:B------:R-:W-:Y:S04]  /*18520*/  HMMA.16816.F32.BF16 R136, R24.reuse, R34, R136 ;  /* 0x000000221888723c */ /* 0x040fe80000041888 */
[----:B------:R-:W-:Y:S03]  /*18530*/  FADD.FTZ R187, R187, R184 ;  /* 0x000000b8bbbb7221 */ /* 0x000fe60000010000 */
[----:B------:R-:W5:Y:S01]  /*18540*/  MUFU.EX2 R6, R113 ;  /* 0x0000007100067308 */ /* 0x000f620000000800 */
[C---:B------:R-:W-:Y:S04]  /*18550*/  HMMA.16816.F32.BF16 R16, R24.reuse, R36, R16 ;  /* 0x000000241810723c */ /* 0x040fe80000041810 */
[----:B------:R-:W-:Y:S04]  /*18560*/  FADD.FTZ R28, R188, R187 ;  /* 0x000000bbbc1c7221 */ /* 0x000fe80000010000 */
[C---:B------:R-:W-:Y:S01]  /*18570*/  HMMA.16816.F32.BF16 R140, R24.reuse, R38, R140 ;  /* 0x00000026188c723c */ /* 0x040fe2000004188c */
[----:B------:R-:W-:Y:S01]  /*18580*/  MUFU.EX2 R109, R109 ;  /* 0x0000006d006d7308 */ /* 0x000fe20000000800 */
[----:B------:R-:W-:Y:S02]  /*18590*/  LDSM.16.MT88.4 R36, [R234+0x10800] ;  /* 0x01080000ea24783b */ /* 0x000fe40000004200 */
[----:B------:R-:W-:Y:S02]  /*185a0*/  FADD.FTZ R28, R191, R28 ;  /* 0x0000001cbf1c7221 */ /* 0x000fe40000010000 */
[----:B----4-:R-:W-:Y:S02]  /*185b0*/  FFMA.FTZ R112, R117, c[0x0][0x23c], -R167 ;  /* 0x00008f0075707a23 */ /* 0x010fe400000108a7 */
[----:B------:R-:W-:Y:S01]  /*185c0*/  FADD.FTZ R33, R171, R28 ;  /* 0x0000001cab217221 */ /* 0x000fe20000010000 */
[C---:B--2---:R-:W-:Y:S01]  /*185d0*/  HMMA.16816.F32.BF16 R144, R24.reuse, R40, R144 ;  /* 0x000000281890723c */ /* 0x044fe20000041890 */
[----:B------:R-:W2:Y:S01]  /*185e0*/  LDSM.16.MT88.4 R28, [R237+0x10800] ;  /* 0x01080000ed1c783b */ /* 0x000ea20000004200 */
[----:B------:R-:W4:Y:S01]  /*185f0*/  MUFU.EX2 R110, R110 ;  /* 0x0000006e006e7308 */ /* 0x000f220000000800 */
[----:B------:R-:W-:Y:S04]  /*18600*/  FADD.FTZ R33, R168, R33 ;  /* 0x00000021a8217221 */ /* 0x000fe80000010000 */
[----:B------:R-:W-:Y:S01]  /*18610*/  FADD.FTZ R192, R192, R33 ;  /* 0x00000021c0c07221 */ /* 0x000fe20000010000 */
[----:B------:R-:W-:Y:S01]  /*18620*/  HMMA.16816.F32.BF16 R20, R24, R42, R20 ;  /* 0x0000002a1814723c */ /* 0x000fe20000041814 */
[----:B------:R-:W2:Y:S03]  /*18630*/  LDSM.16.MT88.4 R32, [R235+0x10800] ;  /* 0x01080000eb20783b */ /* 0x000ea60000004200 */
[----:B------:R-:W-:Y:S01]  /*18640*/  FADD.FTZ R195, R195, R192 ;  /* 0x000000c0c3c37221 */ /* 0x000fe20000010000 */
[----:B------:R-:W2:Y:S01]  /*18650*/  MUFU.EX2 R112, R112 ;  /* 0x0000007000707308 */ /* 0x000ea20000000800 */
[----:B------:R-:W-:Y:S01]  /*18660*/  FFMA.FTZ R41, R119, c[0x0][0x23c], -R5 ;  /* 0x00008f0077297a23 */ /* 0x000fe20000010805 */
[----:B-1----:R-:W-:Y:S01]  /*18670*/  F2FP.BF16.PACK_AB R24, R107, R106 ;  /* 0x0000006a6b18723e */ /* 0x002fe200000010ff */
[----:B------:R-:W-:Y:S01]  /*18680*/  FADD.FTZ R160, R160, R195 ;  /* 0x000000c3a0a07221 */ /* 0x000fe20000010000 */
[----:B---3--:R-:W-:Y:S03]  /*18690*/  F2FP.BF16.PACK_AB R25, R3, R108 ;  /* 0x0000006c0319723e */ /* 0x008fe600000010ff */
[----:B-----5:R-:W-:Y:S01]  /*186a0*/  F2FP.BF16.PACK_AB R26, R6, R7 ;  /* 0x00000007061a723e */ /* 0x020fe200000010ff */
[----:B------:R-:W-:Y:S02]  /*186b0*/  FADD.FTZ R160, R161, R160 ;  /* 0x000000a0a1a07221 */ /* 0x000fe40000010000 */
[--C-:B------:R-:W-:Y:S01]  /*186c0*/  FFMA.FTZ R42, R120, c[0x0][0x23c], -R167.reuse ;  /* 0x00008f00782a7a23 */ /* 0x100fe200000108a7 */
[----:B------:R-:W-:Y:S01]  /*186d0*/  MUFU.EX2 R40, R118 ;  /* 0x0000007600287308 */ /* 0x000fe20000000800 */
[----:B------:R-:W-:Y:S01]  /*186e0*/  FADD.FTZ R155, R155, R160 ;  /* 0x000000a09b9b7221 */ /* 0x000fe20000010000 */
[----:B----4-:R-:W-:Y:S01]  /*186f0*/  F2FP.BF16.PACK_AB R27, R110, R109 ;  /* 0x0000006d6e1b723e */ /* 0x010fe200000010ff */
[----:B------:R-:W-:Y:S02]  /*18700*/  FFMA.FTZ R43, R121, c[0x0][0x23c], -R167 ;  /* 0x00008f00792b7a23 */ /* 0x000fe400000108a7 */
[----:B------:R-:W-:Y:S02]  /*18710*/  FADD.FTZ R155, R154, R155 ;  /* 0x0000009b9a9b7221 */ /* 0x000fe40000010000 */
[----:B------:R-:W-:Y:S02]  /*18720*/  FFMA.FTZ R167, R129, c[0x0][0x23c], -R167 ;  /* 0x00008f0081a77a23 */ /* 0x000fe400000108a7 */
[----:B------:R-:W-:Y:S01]  /*18730*/  FADD.FTZ R158, R158, R155 ;  /* 0x0000009b9e9e7221 */ /* 0x000fe20000010000 */
[----:B------:R-:W1:Y:S01]  /*18740*/  MUFU.EX2 R41, R41 ;  /* 0x0000002900297308 */ /* 0x000e620000000800 */
[----:B------:R-:W-:Y:S02]  /*18750*/  FADD.FTZ R108, R108, R105 ;  /* 0x000000696c6c7221 */ /* 0x000fe40000010000 */
[----:B------:R-:W-:Y:S02]  /*18760*/  FADD.FTZ R159, R159, R158 ;  /* 0x0000009e9f9f7221 */ /* 0x000fe40000010000 */
[----:B------:R-:W-:Y:S01]  /*18770*/  FADD.FTZ R108, R3, R108 ;  /* 0x0000006c036c7221 */ /* 0x000fe20000010000 */
[C---:B--2---:R-:W-:Y:S03]  /*18780*/  HMMA.16816.F32.BF16 R8, R24.reuse, R28, R8 ;  /* 0x0000001c1808723c */ /* 0x044fe60000041808 */
[----:B------:R-:W-:Y:S01]  /*18790*/  FADD.FTZ R114, R44, R159 ;  /* 0x0000009f2c727221 */ /* 0x000fe20000010000 */
[----:B------:R-:W-:Y:S01]  /*187a0*/  MUFU.EX2 R42, R42 ;  /* 0x0000002a002a7308 */ /* 0x000fe20000000800 */
[----:B------:R-:W-:Y:S01]  /*187b0*/  LDSM.16.MT88.4 R156, [R237+0x11800] ;  /* 0x01180000ed9c783b */ /* 0x000fe20000004200 */
[----:B------:R-:W-:Y:S02]  /*187c0*/  FFMA.FTZ R44, R122, c[0x0][0x23c], -R5 ;  /* 0x00008f007a2c7a23 */ /* 0x000fe40000010805 */
[C---:B------:R-:W-:Y:S04]  /*187d0*/  HMMA.16816.F32.BF16 R12, R24.reuse, R30, R12 ;  /* 0x0000001e180c723c */ /* 0x040fe8000004180c */
[----:B------:R-:W-:Y:S01]  /*187e0*/  FADD.FTZ R45, R45, R114 ;  /* 0x000000722d2d7221 */ /* 0x000fe20000010000 */
[----:B------:R-:W2:Y:S01]  /*187f0*/  LDSM.16.MT88.4 R28, [R233+0x10800] ;  /* 0x01080000e91c783b */ /* 0x000ea20000004200 */
[----:B------:R-:W3:Y:S01]  /*18800*/  MUFU.EX2 R43, R43 ;  /* 0x0000002b002b7308 */ /* 0x000ee20000000800 */
[----:B------:R-:W-:Y:S01]  /*18810*/  FADD.FTZ R109, R109, R108 ;  /* 0x0000006c6d6d7221 */ /* 0x000fe20000010000 */
[C---:B------:R-:W-:Y:S04]  /*18820*/  HMMA.16816.F32.BF16 R132, R24.reuse, R32, R132 ;  /* 0x000000201884723c */ /* 0x040fe80000041884 */
[----:B------:R-:W-:Y:S02]  /*18830*/  FADD.FTZ R48, R48, R45 ;  /* 0x0000002d30307221 */ /* 0x000fe40000010000 */
[--C-:B------:R-:W-:Y:S02]  /*18840*/  FFMA.FTZ R45, R123, c[0x0][0x23c], -R5.reuse ;  /* 0x00008f007b2d7a23 */ /* 0x100fe40000010805 */
[C---:B------:R-:W-:Y:S01]  /*18850*/  HMMA.16816.F32.BF16 R136, R24.reuse, R34, R136 ;  /* 0x000000221888723c */ /* 0x040fe20000041888 */
[----:B------:R-:W4:Y:S01]  /*18860*/  LDSM.16.MT88.4 R32, [R237+0x11000] ;  /* 0x01100000ed20783b */ /* 0x000f220000004200 */
[----:B------:R-:W-:Y:S02]  /*18870*/  MUFU.EX2 R44, R44 ;  /* 0x0000002c002c7308 */ /* 0x000fe40000000800 */
[----:B------:R-:W-:Y:S02]  /*18880*/  FADD.FTZ R49, R49, R48 ;  /* 0x0000003031317221 */ /* 0x000fe40000010000 */
[----:B------:R-:W-:Y:S02]  /*18890*/  FFMA.FTZ R48, R126, c[0x0][0x23c], -R5 ;  /* 0x00008f007e307a23 */ /* 0x000fe40000010805 */
[C---:B------:R-:W-:Y:S04]  /*188a0*/  HMMA.16816.F32.BF16 R16, R24.reuse, R36, R16 ;  /* 0x000000241810723c */ /* 0x040fe80000041810 */
[----:B------:R-:W-:Y:S01]  /*188b0*/  FADD.FTZ R52, R52, R49 ;  /* 0x0000003134347221 */ /* 0x000fe20000010000 */
[----:B------:R-:W5:Y:S01]  /*188c0*/  MUFU.EX2 R45, R45 ;  /* 0x0000002d002d7308 */ /* 0x000f620000000800 */
[----:B------:R-:W-:Y:S02]  /*188d0*/  FFMA.FTZ R49, R127, c[0x0][0x23c], -R5 ;  /* 0x00008f007f317a23 */ /* 0x000fe40000010805 */
[C---:B------:R-:W-:Y:S04]  /*188e0*/  HMMA.16816.F32.BF16 R140, R24.reuse, R38, R140 ;  /* 0x00000026188c723c */ /* 0x040fe8000004188c */
[----:B------:R-:W-:Y:S02]  /*188f0*/  FADD.FTZ R53, R53, R52 ;  /* 0x0000003435357221 */ /* 0x000fe40000010000 */
[----:B------:R-:W-:Y:S01]  /*18900*/  FADD.FTZ R109, R110, R109 ;  /* 0x0000006d6e6d7221 */ /* 0x000fe20000010000 */
[----:B------:R-:W-:Y:S01]  /*18910*/  MUFU.EX2 R167, R167 ;  /* 0x000000a700a77308 */ /* 0x000fe20000000800 */
[----:B------:R-:W-:Y:S04]  /*18920*/  FADD.FTZ R36, R56, R53 ;  /* 0x0000003538247221 */ /* 0x000fe80000010000 */
[----:B------:R-:W-:Y:S01]  /*18930*/  FADD.FTZ R36, R57, R36 ;  /* 0x0000002439247221 */ /* 0x000fe20000010000 */
[C---:B--2---:R-:W-:Y:S03]  /*18940*/  HMMA.16816.F32.BF16 R144, R24.reuse, R28, R144 ;  /* 0x0000001c1890723c */ /* 0x044fe60000041890 */
[----:B------:R-:W-:Y:S01]  /*18950*/  FADD.FTZ R149, R149, R36 ;  /* 0x0000002495957221 */ /* 0x000fe20000010000 */
[----:B------:R-:W-:Y:S01]  /*18960*/  MUFU.EX2 R46, R46 ;  /* 0x0000002e002e7308 */ /* 0x000fe20000000800 */
[----:B------:R-:W2:Y:S02]  /*18970*/  LDSM.16.MT88.4 R36, [R235+0x11000] ;  /* 0x01100000eb24783b */ /* 0x000ea40000004200 */
[----:B------:R-:W-:Y:S01]  /*18980*/  FADD.FTZ R149, R60, R149 ;  /* 0x000000953c957221 */ /* 0x000fe20000010000 */
[----:B------:R-:W-:Y:S04]  /*18990*/  HMMA.16816.F32.BF16 R20, R24, R30, R20 ;  /* 0x0000001e1814723c */ /* 0x000fe80000041814 */
[----:B------:R-:W-:Y:S01]  /*189a0*/  FADD.FTZ R64, R64, R149 ;  /* 0x0000009540407221 */ /* 0x000fe20000010000 */
[----:B------:R-:W2:Y:S01]  /*189b0*/  LDSM.16.MT88.4 R28, [R234+0x11000] ;  /* 0x01100000ea1c783b */ /* 0x000ea20000004200 */
[----:B------:R-:W2:Y:S01]  /*189c0*/  MUFU.EX2 R47, R47 ;  /* 0x0000002f002f7308 */ /* 0x000ea20000000800 */
[----:B------:R-:W-:Y:S01]  /*189d0*/  F2FP.BF16.PACK_AB R24, R112, R111 ;  /* 0x0000006f7018723e */ /* 0x000fe200000010ff */
[----:B------:R-:W-:Y:S01]  /*189e0*/  FADD.FTZ R64, R63, R64 ;  /* 0x000000403f407221 */ /* 0x000fe20000010000 */
[----:B-1----:R-:W-:Y:S03]  /*189f0*/  F2FP.BF16.PACK_AB R25, R41, R40 ;  /* 0x000000282919723e */ /* 0x002fe600000010ff */
[----:B---3--:R-:W-:Y:S01]  /*18a00*/  F2FP.BF16.PACK_AB R26, R43, R42 ;  /* 0x0000002a2b1a723e */ /* 0x008fe200000010ff */
[----:B------:R-:W-:Y:S01]  /*18a10*/  FADD.FTZ R67, R67, R64 ;  /* 0x0000004043437221 */ /* 0x000fe20000010000 */
[----:B-----5:R-:W-:Y:S01]  /*18a20*/  F2FP.BF16.PACK_AB R27, R45, R44 ;  /* 0x0000002c2d1b723e */ /* 0x020fe200000010ff */
[----:B------:R-:W-:Y:S01]  /*18a30*/  FADD.FTZ R40, R40, R109 ;  /* 0x0000006d28287221 */ /* 0x000fe20000010000 */
[----:B------:R-:W-:Y:S01]  /*18a40*/  MUFU.EX2 R48, R48 ;  /* 0x0000003000307308 */ /* 0x000fe20000000800 */
[----:B------:R-:W-:Y:S02]  /*18a50*/  FADD.FTZ R67, R68, R67 ;  /* 0x0000004344437221 */ /* 0x000fe40000010000 */
[----:B------:R-:W-:Y:S02]  /*18a60*/  FADD.FTZ R41, R41, R40 ;  /* 0x0000002829297221 */ /* 0x000fe40000010000 */
[C---:B----4-:R-:W-:Y:S03]  /*18a70*/  HMMA.16816.F32.BF16 R8, R24.reuse, R32, R8 ;  /* 0x000000201808723c */ /* 0x050fe60000041808 */
[----:B------:R-:W-:Y:S02]  /*18a80*/  FADD.FTZ R148, R148, R67 ;  /* 0x0000004394947221 */ /* 0x000fe40000010000 */
[----:B------:R-:W1:Y:S01]  /*18a90*/  MUFU.EX2 R49, R49 ;  /* 0x0000003100317308 */ /* 0x000e620000000800 */
[----:B------:R-:W-:Y:S02]  /*18aa0*/  FADD.FTZ R44, R44, R41 ;  /* 0x000000292c2c7221 */ /* 0x000fe40000010000 */
[C---:B------:R-:W-:Y:S01]  /*18ab0*/  HMMA.16816.F32.BF16 R12, R24.reuse, R34, R12 ;  /* 0x00000022180c723c */ /* 0x040fe2000004180c */
[----:B------:R-:W3:Y:S03]  /*18ac0*/  LDSM.16.MT88.4 R32, [R233+0x11000] ;  /* 0x01100000e920783b */ /* 0x000ee60000004200 */
[----:B------:R-:W-:Y:S01]  /*18ad0*/  FADD.FTZ R71, R71, R148 ;  /* 0x0000009447477221 */ /* 0x000fe20000010000 */
[----:B--2---:R-:W-:Y:S01]  /*18ae0*/  F2FP.BF16.PACK_AB R148, R47, R46 ;  /* 0x0000002e2f94723e */ /* 0x004fe200000010ff */
[----:B------:R-:W-:Y:S01]  /*18af0*/  FADD.FTZ R45, R45, R44 ;  /* 0x0000002c2d2d7221 */ /* 0x000fe20000010000 */
[----:B------:R-:W2:Y:S01]  /*18b00*/  MUFU.EX2 R50, R50 ;  /* 0x0000003200327308 */ /* 0x000ea20000000800 */
[C---:B------:R-:W-:Y:S04]  /*18b10*/  HMMA.16816.F32.BF16 R132, R24.reuse, R36, R132 ;  /* 0x000000241884723c */ /* 0x040fe80000041884 */
[----:B------:R-:W-:Y:S03]  /*18b20*/  FADD.FTZ R74, R74, R71 ;  /* 0x000000474a4a7221 */ /* 0x000fe60000010000 */
[--C-:B------:R-:W-:Y:S01]  /*18b30*/  FFMA.FTZ R36, R130, c[0x0][0x23c], -R5.reuse ;  /* 0x00008f0082247a23 */ /* 0x100fe20000010805 */
[C---:B------:R-:W-:Y:S04]  /*18b40*/  HMMA.16816.F32.BF16 R136, R24.reuse, R38, R136 ;  /* 0x000000261888723c */ /* 0x040fe80000041888 */
[----:B------:R-:W-:Y:S01]  /*18b50*/  FADD.FTZ R75, R75, R74 ;  /* 0x0000004a4b4b7221 */ /* 0x000fe20000010000 */
[----:B-1----:R-:W-:Y:S01]  /*18b60*/  F2FP.BF16.PACK_AB R149, R49, R48 ;  /* 0x000000303195723e */ /* 0x002fe200000010ff */
[----:B------:R-:W-:Y:S01]  /*18b70*/  FFMA.FTZ R5, R131, c[0x0][0x23c], -R5 ;  /* 0x00008f0083057a23 */ /* 0x000fe20000010805 */
[----:B------:R-:W-:Y:S01]  /*18b80*/  MUFU.EX2 R36, R36 ;  /* 0x0000002400247308 */ /* 0x000fe20000000800 */
[C---:B------:R-:W-:Y:S04]  /*18b90*/  HMMA.16816.F32.BF16 R16, R24.reuse, R28, R16 ;  /* 0x0000001c1810723c */ /* 0x040fe80000041810 */
[----:B------:R-:W-:Y:S02]  /*18ba0*/  FADD.FTZ R78, R78, R75 ;  /* 0x0000004b4e4e7221 */ /* 0x000fe40000010000 */
[----:B------:R-:W-:Y:S01]  /*18bb0*/  FADD.FTZ R48, R48, R45 ;  /* 0x0000002d30307221 */ /* 0x000fe20000010000 */
[----:B--2---:R-:W-:Y:S01]  /*18bc0*/  F2FP.BF16.PACK_AB R150, R167, R50 ;  /* 0x00000032a796723e */ /* 0x004fe200000010ff */
[C---:B------:R-:W-:Y:S01]  /*18bd0*/  HMMA.16816.F32.BF16 R140, R24.reuse, R30, R140 ;  /* 0x0000001e188c723c */ /* 0x040fe2000004188c */
[----:B------:R-:W1:Y:S03]  /*18be0*/  MUFU.EX2 R5, R5 ;  /* 0x0000000500057308 */ /* 0x000e660000000800 */
[----:B------:R-:W-:Y:S02]  /*18bf0*/  FADD.FTZ R79, R79, R78 ;  /* 0x0000004e4f4f7221 */ /* 0x000fe40000010000 */
[----:B------:R-:W-:Y:S02]  /*18c00*/  FADD.FTZ R49, R49, R48 ;  /* 0x0000003031317221 */ /* 0x000fe40000010000 */
[----:B------:R-:W-:Y:S01]  /*18c10*/  FADD.FTZ R28, R82, R79 ;  /* 0x0000004f521c7221 */ /* 0x000fe20000010000 */
[C---:B---3--:R-:W-:Y:S03]  /*18c20*/  HMMA.16816.F32.BF16 R144, R24.reuse, R32, R144 ;  /* 0x000000201890723c */ /* 0x048fe60000041890 */
[----:B------:R-:W-:Y:S04]  /*18c30*/  FADD.FTZ R28, R83, R28 ;  /* 0x0000001c531c7221 */ /* 0x000fe80000010000 */
[----:B------:R-:W-:Y:S01]  /*18c40*/  FADD.FTZ R37, R87, R28 ;  /* 0x0000001c57257221 */ /* 0x000fe20000010000 */
[----:B------:R-:W-:Y:S01]  /*18c50*/  HMMA.16816.F32.BF16 R20, R24, R34, R20 ;  /* 0x000000221814723c */ /* 0x000fe20000041814 */
[----:B------:R-:W2:Y:S03]  /*18c60*/  LDSM.16.MT88.4 R28, [R235+0x11800] ;  /* 0x01180000eb1c783b */ /* 0x000ea60000004200 */
[----:B------:R-:W-:Y:S04]  /*18c70*/  FADD.FTZ R37, R86, R37 ;  /* 0x0000002556257221 */ /* 0x000fe80000010000 */
[----:B------:R-:W-:Y:S01]  /*18c80*/  FADD.FTZ R32, R90, R37 ;  /* 0x000000255a207221 */ /* 0x000fe20000010000 */
[----:B-1----:R-:W-:Y:S01]  /*18c90*/  F2FP.BF16.PACK_AB R151, R5, R36 ;  /* 0x000000240597723e */ /* 0x002fe200000010ff */
[----:B------:R-:W1:Y:S02]  /*18ca0*/  LDSM.16.MT88.4 R24, [R234+0x11800] ;  /* 0x01180000ea18783b */ /* 0x000e640000004200 */
[----:B------:R-:W-:Y:S02]  /*18cb0*/  FADD.FTZ R32, R91, R32 ;  /* 0x000000205b207221 */ /* 0x000fe40000010000 */
[----:B------:R-:W-:Y:S02]  /*18cc0*/  FADD.FTZ R36, R36, R49 ;  /* 0x0000003124247221 */ /* 0x000fe40000010000 */
[C---:B------:R-:W-:Y:S02]  /*18cd0*/  HMMA.16816.F32.BF16 R160, R148.reuse, R156, R8 ;  /* 0x0000009c94a0723c */ /* 0x040fe40000041808 */
[----:B------:R-:W3:Y:S03]  /*18ce0*/  LDSM.16.MT88.4 R8, [R233+0x11800] ;  /* 0x01180000e908783b */ /* 0x000ee60000004200 */
[----:B------:R-:W-:Y:S03]  /*18cf0*/  FADD.FTZ R33, R93, R32 ;  /* 0x000000205d217221 */ /* 0x000fe60000010000 */
[C---:B------:R-:W-:Y:S04]  /*18d00*/  HMMA.16816.F32.BF16 R156, R148.reuse, R158, R12 ;  /* 0x0000009e949c723c */ /* 0x040fe8000004180c */
[----:B------:R-:W-:Y:S04]  /*18d10*/  FADD.FTZ R33, R94, R33 ;  /* 0x000000215e217221 */ /* 0x000fe80000010000 */
[----:B------:R-:W-:Y:S04]  /*18d20*/  FADD.FTZ R98, R98, R33 ;  /* 0x0000002162627221 */ /* 0x000fe80000010000 */
[----:B------:R-:W-:Y:S04]  /*18d30*/  FADD.FTZ R99, R99, R98 ;  /* 0x0000006263637221 */ /* 0x000fe80000010000 */
[----:B------:R-:W-:Y:S01]  /*18d40*/  FADD.FTZ R102, R102, R99 ;  /* 0x0000006366667221 */ /* 0x000fe20000010000 */
[C---:B--2---:R-:W-:Y:S03]  /*18d50*/  HMMA.16816.F32.BF16 R132, R148.reuse, R28, R132 ;  /* 0x0000001c9484723c */ /* 0x044fe60000041884 */
[----:B------:R-:W-:Y:S04]  /*18d60*/  FADD.FTZ R103, R103, R102 ;  /* 0x0000006667677221 */ /* 0x000fe80000010000 */
[----:B------:R-:W-:Y:S01]  /*18d70*/  FADD.FTZ R12, R106, R103 ;  /* 0x000000676a0c7221 */ /* 0x000fe20000010000 */
[C---:B------:R-:W-:Y:S04]  /*18d80*/  HMMA.16816.F32.BF16 R136, R148.reuse, R30, R136 ;  /* 0x0000001e9488723c */ /* 0x040fe80000041888 */
[----:B------:R-:W-:Y:S04]  /*18d90*/  FADD.FTZ R12, R107, R12 ;  /* 0x0000000c6b0c7221 */ /* 0x000fe80000010000 */
[C---:B-1----:R-:W-:Y:S04]  /*18da0*/  HMMA.16816.F32.BF16 R152, R148.reuse, R24, R16 ;  /* 0x000000189498723c */ /* 0x042fe80000041810 */
[----:B------:R-:W-:Y:S04]  /*18db0*/  FADD.FTZ R7, R7, R12 ;  /* 0x0000000c07077221 */ /* 0x000fe80000010000 */
[C---:B------:R-:W-:Y:S04]  /*18dc0*/  HMMA.16816.F32.BF16 R140, R148.reuse, R26, R140 ;  /* 0x0000001a948c723c */ /* 0x040fe8000004188c */
[----:B------:R-:W-:Y:S04]  /*18dd0*/  FADD.FTZ R6, R6, R7 ;  /* 0x0000000706067221 */ /* 0x000fe80000010000 */
[----:B------:R-:W-:Y:S01]  /*18de0*/  FADD.FTZ R3, R111, R6 ;  /* 0x000000066f037221 */ /* 0x000fe20000010000 */
[C---:B---3--:R-:W-:Y:S03]  /*18df0*/  HMMA.16816.F32.BF16 R144, R148.reuse, R8, R144 ;  /* 0x000000089490723c */ /* 0x048fe60000041890 */
[----:B------:R-:W-:Y:S04]  /*18e00*/  FADD.FTZ R3, R112, R3 ;  /* 0x0000000370037221 */ /* 0x000fe80000010000 */
[----:B------:R-:W-:Y:S01]  /*18e10*/  FADD.FTZ R42, R42, R3 ;  /* 0x000000032a2a7221 */ /* 0x000fe20000010000 */
[----:B------:R-:W-:Y:S04]  /*18e20*/  HMMA.16816.F32.BF16 R148, R148, R10, R20 ;  /* 0x0000000a9494723c */ /* 0x000fe80000041814 */
[----:B------:R-:W-:Y:S04]  /*18e30*/  FADD.FTZ R43, R43, R42 ;  /* 0x0000002a2b2b7221 */ /* 0x000fe80000010000 */
[----:B------:R-:W-:Y:S04]  /*18e40*/  FADD.FTZ R46, R46, R43 ;  /* 0x0000002b2e2e7221 */ /* 0x000fe80000010000 */
[----:B------:R-:W-:Y:S04]  /*18e50*/  FADD.FTZ R47, R47, R46 ;  /* 0x0000002e2f2f7221 */ /* 0x000fe80000010000 */
[----:B------:R-:W-:Y:S04]  /*18e60*/  FADD.FTZ R50, R50, R47 ;  /* 0x0000002f32327221 */ /* 0x000fe80000010000 */
[----:B------:R-:W-:Y:S05]  /*18e70*/  FADD.FTZ R3, R167, R50 ;  /* 0x00000032a7037221 */ /* 0x000fea0000010000 */
[----:B------:R1:W-:Y:S02]  /*18e80*/  STL [R1+0x4], R3 ;  /* 0x0000040301007387 */ /* 0x0003e40000100800 */
[----:B-1----:R-:W-:Y:S05]  /*18e90*/  FADD.FTZ R3, R5, R36 ;  /* 0x0000002405037221 */ /* 0x002fea0000010000 */
[----:B------:R1:W-:Y:S02]  /*18ea0*/  STL [R1], R3 ;  /* 0x0000000301007387 */ /* 0x0003e40000100800 */
[----:B-1----:R-:W-:Y:S01]  /*18eb0*/  MOV R3, R0 ;  /* 0x0000000000037202 */ /* 0x002fe20000000f00 */
[----:B------:R-:W-:-:S05]  /*18ec0*/  @P0 BRA `(.L_x_777) ;  /* 0xffff9da000000947 */ /* 0x000fca000383ffff */
.L_x_773:
[----:B------:R-:W3:Y:S01]  /*18ed0*/  LDL.LU R5, [R1+0x4] ;  /* 0x0000040001057983 */ /* 0x000ee20000300800 */
[----:B------:R-:W-:-:S02]  /*18ee0*/  IMAD.MOV.U32 R7, RZ, RZ, 0x3f800000 ;  /* 0x3f800000ff077424 */ /* 0x000fc400078e00ff */
[----:B------:R-:W-:Y:S01]  /*18ef0*/  IMAD.MOV.U32 R8, RZ, RZ, 0x3f800000 ;  /* 0x3f800000ff087424 */ /* 0x000fe200078e00ff */
[----:B--2---:R-:W2:Y:S01]  /*18f00*/  LDL.LU R4, [R1] ;  /* 0x0000000001047983 */ /* 0x004ea20000300800 */
[----:B------:R-:W1:Y:S01]  /*18f10*/  S2UR UR6, SR_CTAID.Y ;  /* 0x00000000000679c3 */ /* 0x000e620000002600 */
[----:B------:R-:W-:Y:S01]  /*18f20*/  UISETP.NE.AND UP1, UPT, UR11, -0x1, UPT ;  /* 0xffffffff0b00788c */ /* 0x000fe2000bf25270 */
[----:B------:R-:W-:Y:S01]  /*18f30*/  BSSY B0, `(.L_x_778) ;  /* 0x00000aa000007945 */ /* 0x000fe20003800000 */
[----:B------:R-:W-:Y:S02]  /*18f40*/  ULDC.64 UR4, c[0x0][0x1e8] ;  /* 0x00007a0000047ab9 */ /* 0x000fe40000000a00 */
[----:B------:R-:W-:-:S03]  /*18f50*/  ULDC UR9, c[0x0][0x214] ;  /* 0x0000850000097ab9 */ /* 0x000fc60000000800 */
[----:B------:R-:W4:Y:S04]  /*18f60*/  S2UR UR7, SR_CTAID.Z ;  /* 0x00000000000779c3 */ /* 0x000f280000002700 */
[----:B------:R-:W-:-:S04]  /*18f70*/  @UP1 UIMAD.WIDE.U32 UR12, UR11, UR4, URZ ;  /* 0x000000040b0c12a5 */ /* 0x000fc8000f8e003f */
[----:B------:R-:W-:-:S03]  /*18f80*/  @UP1 UIMAD UR8, UR11, UR5, UR13 ;  /* 0x000000050b0812a4 */ /* 0x000fc6000f8e020d */
[----:B------:R-:W-:Y:S02]  /*18f90*/  ULDC.64 UR4, c[0x0][0x1e0] ;  /* 0x0000780000047ab9 */ /* 0x000fe40000000a00 */
[----:B-1----:R-:W-:Y:S02]  /*18fa0*/  @!UP1 USHF.R.S32.HI UR14, URZ, 0x1f, UR6 ;  /* 0x0000001f3f0e9899 */ /* 0x002fe40008011406 */
[----:B------:R-:W-:Y:S02]  /*18fb0*/  @!UP1 UIMAD.WIDE.U32 UR18, UR6, UR4, URZ ;  /* 0x00000004061292a5 */ /* 0x000fe4000f8e003f */
[----:B------:R-:W-:-:S03]  /*18fc0*/  @!UP1 UIMAD UR14, UR14, UR4, URZ ;  /* 0x000000040e0e92a4 */ /* 0x000fc6000f8e023f */
[----:B------:R-:W-:Y:S02]  /*18fd0*/  ULDC.U8 UR4, c[0x0][0x328] ;  /* 0x0000ca0000047ab9 */ /* 0x000fe40000000000 */
[----:B------:R-:W-:Y:S02]  /*18fe0*/  UISETP.NE.AND UP2, UPT, UR4, URZ, UPT ;  /* 0x0000003f0400728c */ /* 0x000fe4000bf45270 */
[----:B------:R-:W-:Y:S02]  /*18ff0*/  @!UP1 UIMAD UR14, UR6, UR5, UR14 ;  /* 0x00000005060e92a4 */ /* 0x000fe4000f8e020e */
[----:B------:R-:W-:Y:S02]  /*19000*/  UISETP.NE.OR UP0, UPT, UR11, -0x1, !UP2 ;  /* 0xffffffff0b00788c */ /* 0x000fe4000d705670 */
[----:B------:R-:W-:Y:S02]  /*19010*/  ULDC UR5, c[0x0][0x234] ;  /* 0x00008d0000057ab9 */ /* 0x000fe40000000800 */
[----:B------:R-:W-:-:S02]  /*19020*/  ULDC UR4, c[0x0][0x1c0] ;  /* 0x0000700000047ab9 */ /* 0x000fc40000000800 */
[----:B------:R-:W-:Y:S02]  /*19030*/  @!UP1 UIADD3 UR8, UR19, UR14, URZ ;  /* 0x0000000e13089290 */ /* 0x000fe4000fffe03f */
[----:B----4-:R-:W-:Y:S02]  /*19040*/  @UP2 UMOV UR13, UR7 ;  /* 0x00000007000d2c82 */ /* 0x010fe40008000000 */
[----:B------:R-:W-:Y:S02]  /*19050*/  @!UP1 UMOV UR12, UR18 ;  /* 0x00000012000c9c82 */ /* 0x000fe40008000000 */
[----:B------:R-:W-:-:S04]  /*19060*/  @!UP0 UIMAD UR11, UR6, UR9, URZ ;  /* 0x00000009060b82a4 */ /* 0x000fc8000f8e023f */
[----:B------:R-:W-:-:S03]  /*19070*/  @UP2 UIMAD UR5, UR13, UR5, UR11 ;  /* 0x000000050d0522a4 */ /* 0x000fc6000f8e020b */
[----:B------:R-:W-:Y:S02]  /*19080*/  @!UP2 UMOV UR13, UR7 ;  /* 0x00000007000dac82 */ /* 0x000fe40008000000 */
[----:B------:R-:W-:-:S04]  /*19090*/  @!UP2 UIMAD UR4, UR6, UR4, UR13 ;  /* 0x000000040604a2a4 */ /* 0x000fc8000f8e020d */
[----:B------:R-:W-:Y:S01]  /*190a0*/  @!UP2 UIMAD UR5, UR4, UR9, URZ ;  /* 0x000000090405a2a4 */ /* 0x000fe2000f8e023f */
[----:B---3--:R-:W1:Y:S04]  /*190b0*/  SHFL.BFLY PT, R3, R5, 0x2, 0x1f ;  /* 0x0c401f0005037f89 */ /* 0x008e6800000e0000 */
[----:B--2---:R-:W2:Y:S01]  /*190c0*/  SHFL.BFLY PT, R10, R4, 0x2, 0x1f ;  /* 0x0c401f00040a7f89 */ /* 0x004ea200000e0000 */
[----:B-1----:R-:W-:Y:S02]  /*190d0*/  FADD.FTZ R3, R3, R5 ;  /* 0x0000000503037221 */ /* 0x002fe40000010000 */
[----:B--2---:R-:W-:-:S03]  /*190e0*/  FADD.FTZ R10, R10, R4 ;  /* 0x000000040a0a7221 */ /* 0x004fc60000010000 */
[----:B------:R-:W1:Y:S04]  /*190f0*/  SHFL.BFLY PT, R6, R3, 0x1, 0x1f ;  /* 0x0c201f0003067f89 */ /* 0x000e6800000e0000 */
[----:B------:R-:W2:Y:S04]  /*19100*/  S2R R4, SR_TID.X ;  /* 0x0000000000047919 */ /* 0x000ea80000002100 */
[----:B------:R-:W3:Y:S01]  /*19110*/  SHFL.BFLY PT, R5, R10, 0x1, 0x1f ;  /* 0x0c201f000a057f89 */ /* 0x000ee200000e0000 */
[----:B-1----:R-:W-:Y:S01]  /*19120*/  FADD.FTZ R6, R3, R6 ;  /* 0x0000000603067221 */ /* 0x002fe20000010000 */
[----:B--2---:R-:W-:-:S04]  /*19130*/  SHF.R.S32.HI R3, RZ, 0x1f, R4 ;  /* 0x0000001fff037819 */ /* 0x004fc80000011404 */
[----:B------:R-:W-:Y:S02]  /*19140*/  FSETP.NE.FTZ.AND P4, PT, R6, RZ, PT ;  /* 0x000000ff0600720b */ /* 0x000fe40003f95000 */
[----:B------:R-:W-:Y:S01]  /*19150*/  LEA.HI R9, R3, R4, RZ, 0x2 ;  /* 0x0000000403097211 */ /* 0x000fe200078f10ff */
[----:B---3--:R-:W-:-:S03]  /*19160*/  FADD.FTZ R5, R10, R5 ;  /* 0x000000050a057221 */ /* 0x008fc60000010000 */
[--C-:B------:R-:W-:Y:S02]  /*19170*/  SHF.R.S32.HI R11, RZ, 0x2, R9.reuse ;  /* 0x00000002ff0b7819 */ /* 0x100fe40000011409 */
[----:B------:R-:W-:Y:S02]  /*19180*/  SHF.R.S32.HI R10, RZ, 0x1f, R9 ;  /* 0x0000001fff0a7819 */ /* 0x000fe40000011409 */
[----:B------:R-:W-:Y:S02]  /*19190*/  FSETP.NE.FTZ.AND P3, PT, R5, RZ, PT ;  /* 0x000000ff0500720b */ /* 0x000fe40003f75000 */
[----:B------:R-:W-:Y:S01]  /*191a0*/  LEA.HI R10, R10, R11, RZ, 0x3 ;  /* 0x0000000b0a0a7211 */ /* 0x000fe200078f18ff */
[----:B------:R-:W1:Y:S01]  /*191b0*/  @P4 MUFU.RCP R7, R6 ;  /* 0x0000000600074308 */ /* 0x000e620000001000 */
[----:B------:R-:W-:Y:S02]  /*191c0*/  LOP3.LUT R9, R9, 0x3ffffffc, RZ, 0xc0, !PT ;  /* 0x3ffffffc09097812 */ /* 0x000fe400078ec0ff */
[----:B------:R-:W-:-:S02]  /*191d0*/  LOP3.LUT R10, R10, 0xfffffff8, RZ, 0xc0, !PT ;  /* 0xfffffff80a0a7812 */ /* 0x000fc400078ec0ff */
[----:B------:R-:W-:Y:S02]  /*191e0*/  IADD3 R14, -R9, R4, RZ ;  /* 0x00000004090e7210 */ /* 0x000fe40007ffe1ff */
[----:B------:R-:W-:Y:S01]  /*191f0*/  IADD3 R10, R11, -R10, RZ ;  /* 0x8000000a0b0a7210 */ /* 0x000fe20007ffe0ff */
[----:B------:R-:W-:Y:S01]  /*19200*/  @P4 MUFU.LG2 R6, R6 ;  /* 0x0000000600064308 */ /* 0x000fe20000000c00 */
[----:B------:R-:W-:-:S03]  /*19210*/  LEA.HI R11, R3, R4, RZ, 0x5 ;  /* 0x00000004030b7211 */ /* 0x000fc600078f28ff */
[----:B------:R-:W-:Y:S01]  /*19220*/  IMAD.SHL.U32 R12, R10, 0x40, RZ ;  /* 0x000000400a0c7824 */ /* 0x000fe200078e00ff */
[----:B------:R-:W-:-:S03]  /*19230*/  SHF.R.S32.HI R13, RZ, 0x5, R11 ;  /* 0x00000005ff0d7819 */ /* 0x000fc6000001140b */
[----:B------:R-:W2:Y:S01]  /*19240*/  @P3 MUFU.RCP R8, R5 ;  /* 0x0000000500083308 */ /* 0x000ea20000001000 */
[----:B------:R-:W-:Y:S01]  /*19250*/  LOP3.LUT R12, R12, 0x1c0, RZ, 0xc0, !PT ;  /* 0x000001c00c0c7812 */ /* 0x000fe200078ec0ff */
[----:B------:R-:W-:Y:S02]  /*19260*/  IMAD R14, R13, 0x200, R14 ;  /* 0x000002000d0e7824 */ /* 0x000fe400078e020e */
[C---:B-1----:R-:W-:Y:S01]  /*19270*/  FMUL.FTZ R160, R7.reuse, R160 ;  /* 0x000000a007a07220 */ /* 0x042fe20000410000 */
[----:B------:R-:W-:Y:S01]  /*19280*/  LEA.HI R9, R12, R12, RZ, 0x1d ;  /* 0x0000000c0c097211 */ /* 0x000fe200078fe8ff */
[C---:B------:R-:W-:Y:S01]  /*19290*/  FMUL.FTZ R161, R7.reuse, R161 ;  /* 0x000000a107a17220 */ /* 0x040fe20000410000 */
[----:B------:R-:W-:Y:S01]  /*192a0*/  LOP3.LUT R12, R10, 0x1, RZ, 0xc0, !PT ;  /* 0x000000010a0c7812 */ /* 0x000fe200078ec0ff */
[C---:B------:R-:W-:Y:S01]  /*192b0*/  FMUL.FTZ R156, R7.reuse, R156 ;  /* 0x0000009c079c7220 */ /* 0x040fe20000410000 */
[----:B------:R-:W-:Y:S01]  /*192c0*/  LEA R9, R14, R9, 0x1 ;  /* 0x000000090e097211 */ /* 0x000fe200078e08ff */
[----:B------:R-:W-:Y:S01]  /*192d0*/  FMUL.FTZ R157, R7, R157 ;  /* 0x0000009d079d7220 */ /* 0x000fe20000410000 */
[----:B------:R-:W-:Y:S01]  /*192e0*/  ISETP.NE.U32.AND P0, PT, R12, 0x1, PT ;  /* 0x000000010c00780c */ /* 0x000fe20003f05070 */
[----:B------:R-:W-:Y:S01]  /*192f0*/  IMAD.MOV.U32 R12, RZ, RZ, -0x10 ;  /* 0xfffffff0ff0c7424 */ /* 0x000fe200078e00ff */
[----:B------:R-:W-:Y:S01]  /*19300*/  SHF.L.U32 R9, R9, 0x1, RZ ;  /* 0x0000000109097819 */ /* 0x000fe200000006ff */
[----:B------:R-:W-:Y:S01]  /*19310*/  FMUL.FTZ R132, R7, R132 ;  /* 0x0000008407847220 */ /* 0x000fe20000410000 */
[----:B------:R-:W-:Y:S01]  /*19320*/  R2P PR, R10, 0x6 ;  /* 0x000000060a007804 */ /* 0x000fe20000000000 */
[----:B--2---:R-:W-:Y:S01]  /*19330*/  FMUL.FTZ R163, R8, R163 ;  /* 0x000000a308a37220 */ /* 0x004fe20000410000 */
[----:B------:R-:W-:Y:S01]  /*19340*/  SEL R12, R12, 0x10, !P0 ;  /* 0x000000100c0c7807 */ /* 0x000fe20004000000 */
[C---:B------:R-:W-:Y:S01]  /*19350*/  FMUL.FTZ R162, R8.reuse, R162 ;  /* 0x000000a208a27220 */ /* 0x040fe20000410000 */
[----:B------:R-:W-:Y:S01]  /*19360*/  F2FP.BF16.PACK_AB R160, R161, R160 ;  /* 0x000000a0a1a0723e */ /* 0x000fe200000010ff */
[----:B------:R-:W-:Y:S01]  /*19370*/  IMAD.MOV.U32 R10, RZ, RZ, 0x20 ;  /* 0x00000020ff0a7424 */ /* 0x000fe200078e00ff */
[----:B------:R-:W-:Y:S01]  /*19380*/  IADD3 R17, R9, 0x40, RZ ;  /* 0x0000004009117810 */ /* 0x000fe20007ffe0ff */
[C---:B------:R-:W-:Y:S01]  /*19390*/  FMUL.FTZ R159, R8.reuse, R159 ;  /* 0x0000009f089f7220 */ /* 0x040fe20000410000 */
[----:B------:R-:W-:Y:S01]  /*193a0*/  F2FP.BF16.PACK_AB R162, R163, R162 ;  /* 0x000000a2a3a2723e */ /* 0x000fe200000010ff */
[----:B------:R-:W-:Y:S01]  /*193b0*/  FMUL.FTZ R158, R8, R158 ;  /* 0x0000009e089e7220 */ /* 0x000fe20000410000 */
[----:B------:R-:W-:Y:S01]  /*193c0*/  SEL R10, R10, 0xffffffe0, !P1 ;  /* 0xffffffe00a0a7807 */ /* 0x000fe20004800000 */
[----:B------:R-:W-:Y:S01]  /*193d0*/  FMUL.FTZ R133, R7, R133 ;  /* 0x0000008507857220 */ /* 0x000fe20000410000 */
[C---:B------:R-:W-:Y:S01]  /*193e0*/  IADD3 R15, R9.reuse, R12, RZ ;  /* 0x0000000c090f7210 */ /* 0x040fe20007ffe0ff */
[C---:B------:R-:W-:Y:S01]  /*193f0*/  FMUL.FTZ R135, R8.reuse, R135 ;  /* 0x0000008708877220 */ /* 0x040fe20000410000 */
[----:B------:R-:W-:Y:S01]  /*19400*/  @P2 IADD3 R17, R9, -0x40, RZ ;  /* 0xffffffc009112810 */ /* 0x000fe20007ffe0ff */
[C---:B------:R-:W-:Y:S01]  /*19410*/  FMUL.FTZ R134, R8.reuse, R134 ;  /* 0x0000008608867220 */ /* 0x040fe20000410000 */
[----:B------:R-:W-:Y:S01]  /*19420*/  F2FP.BF16.PACK_AB R156, R157, R156 ;  /* 0x0000009c9d9c723e */ /* 0x000fe200000010ff */
[----:B------:R-:W-:Y:S01]  /*19430*/  FMUL.FTZ R136, R7, R136 ;  /* 0x0000008807887220 */ /* 0x000fe20000410000 */
[----:B------:R-:W-:Y:S01]  /*19440*/  F2FP.BF16.PACK_AB R158, R159, R158 ;  /* 0x0000009e9f9e723e */ /* 0x000fe200000010ff */
[----:B------:R-:W-:Y:S01]  /*19450*/  FMUL.FTZ R137, R7, R137 ;  /* 0x0000008907897220 */ /* 0x000fe20000410000 */
[----:B------:R-:W-:Y:S01]  /*19460*/  F2FP.BF16.PACK_AB R132, R133, R132 ;  /* 0x000000848584723e */ /* 0x000fe200000010ff */
[C---:B------:R-:W-:Y:S01]  /*19470*/  FMUL.FTZ R139, R8.reuse, R139 ;  /* 0x0000008b088b7220 */ /* 0x040fe20000410000 */
[----:B------:R-:W-:Y:S01]  /*19480*/  F2FP.BF16.PACK_AB R134, R135, R134 ;  /* 0x000000868786723e */ /* 0x000fe200000010ff */
[C---:B------:R-:W-:Y:S01]  /*19490*/  FMUL.FTZ R138, R8.reuse, R138 ;  /* 0x0000008a088a7220 */ /* 0x040fe20000410000 */
[----:B------:R-:W-:Y:S01]  /*194a0*/  STS [R9], R160 ;  /* 0x000000a009007388 */ /* 0x000fe20000000800 */
[----:B------:R-:W-:Y:S01]  /*194b0*/  FMUL.FTZ R152, R7, R152 ;  /* 0x0000009807987220 */ /* 0x000fe20000410000 */
[----:B------:R-:W-:Y:S01]  /*194c0*/  F2FP.BF16.PACK_AB R136, R137, R136 ;  /* 0x000000888988723e */ /* 0x000fe200000010ff */
[----:B------:R-:W-:Y:S01]  /*194d0*/  FMUL.FTZ R153, R7, R153 ;  /* 0x0000009907997220 */ /* 0x000fe20000410000 */
[----:B------:R1:W-:Y:S01]  /*194e0*/  STS [R9+0x400], R162 ;  /* 0x000400a209007388 */ /* 0x0003e20000000800 */
[C---:B------:R-:W-:Y:S01]  /*194f0*/  FMUL.FTZ R155, R8.reuse, R155 ;  /* 0x0000009b089b7220 */ /* 0x040fe20000410000 */
[----:B------:R-:W-:Y:S01]  /*19500*/  F2FP.BF16.PACK_AB R138, R139, R138 ;  /* 0x0000008a8b8a723e */ /* 0x000fe200000010ff */
[C---:B------:R-:W-:Y:S01]  /*19510*/  FMUL.FTZ R154, R8.reuse, R154 ;  /* 0x0000009a089a7220 */ /* 0x040fe20000410000 */
[----:B------:R-:W-:Y:S01]  /*19520*/  IADD3 R21, R15, R10, RZ ;  /* 0x0000000a0f157210 */ /* 0x000fe20007ffe0ff */
[----:B------:R-:W-:Y:S01]  /*19530*/  FMUL.FTZ R140, R7, R140 ;  /* 0x0000008c078c7220 */ /* 0x000fe20000410000 */
[----:B------:R-:W-:Y:S01]  /*19540*/  F2FP.BF16.PACK_AB R152, R153, R152 ;  /* 0x000000989998723e */ /* 0x000fe200000010ff */
[----:B------:R-:W-:Y:S01]  /*19550*/  FMUL.FTZ R141, R7, R141 ;  /* 0x0000008d078d7220 */ /* 0x000fe20000410000 */
[----:B------:R-:W-:Y:S01]  /*19560*/  F2FP.BF16.PACK_AB R154, R155, R154 ;  /* 0x0000009a9b9a723e */ /* 0x000fe200000010ff */
[C---:B------:R-:W-:Y:S01]  /*19570*/  FMUL.FTZ R143, R8.reuse, R143 ;  /* 0x0000008f088f7220 */ /* 0x040fe20000410000 */
[----:B------:R-:W-:Y:S01]  /*19580*/  STS [R15], R156 ;  /* 0x0000009c0f007388 */ /* 0x000fe20000000800 */
[C---:B------:R-:W-:Y:S01]  /*19590*/  FMUL.FTZ R142, R8.reuse, R142 ;  /* 0x0000008e088e7220 */ /* 0x040fe20000410000 */
[----:B------:R-:W-:Y:S01]  /*195a0*/  F2FP.BF16.PACK_AB R140, R141, R140 ;  /* 0x0000008c8d8c723e */ /* 0x000fe200000010ff */
[C---:B------:R-:W-:Y:S01]  /*195b0*/  FMUL.FTZ R144, R7.reuse, R144 ;  /* 0x0000009007907220 */ /* 0x040fe20000410000 */
[----:B------:R2:W-:Y:S01]  /*195c0*/  STS [R15+0x400], R158 ;  /* 0x0004009e0f007388 */ /* 0x0005e20000000800 */
[----:B------:R-:W-:Y:S01]  /*195d0*/  FMUL.FTZ R145, R7, R145 ;  /* 0x0000009107917220 */ /* 0x000fe20000410000 */
[----:B------:R-:W-:Y:S01]  /*195e0*/  F2FP.BF16.PACK_AB R142, R143, R142 ;  /* 0x0000008e8f8e723e */ /* 0x000fe200000010ff */
[----:B------:R-:W-:Y:S01]  /*195f0*/  FMUL.FTZ R148, R7, R148 ;  /* 0x0000009407947220 */ /* 0x000fe20000410000 */
[----:B------:R-:W3:Y:S01]  /*19600*/  @P3 MUFU.LG2 R5, R5 ;  /* 0x0000000500053308 */ /* 0x000ee20000000c00 */
[C---:B------:R-:W-:Y:S01]  /*19610*/  FMUL.FTZ R147, R8.reuse, R147 ;  /* 0x0000009308937220 */ /* 0x040fe20000410000 */
[----:B------:R-:W-:Y:S01]  /*19620*/  F2FP.BF16.PACK_AB R144, R145, R144 ;  /* 0x000000909190723e */ /* 0x000fe200000010ff */
[----:B------:R-:W-:-:S02]  /*19630*/  FMUL.FTZ R146, R8, R146 ;  /* 0x0000009208927220 */ /* 0x000fc40000410000 */
[C---:B------:R-:W-:Y:S02]  /*19640*/  FMUL.FTZ R151, R8.reuse, R151 ;  /* 0x0000009708977220 */ /* 0x040fe40000410000 */
[----:B------:R-:W-:Y:S01]  /*19650*/  FMUL.FTZ R7, R7, R149 ;  /* 0x0000009507077220 */ /* 0x000fe20000410000 */
[----:B------:R-:W-:Y:S01]  /*19660*/  F2FP.BF16.PACK_AB R146, R147, R146 ;  /* 0x000000929392723e */ /* 0x000fe200000010ff */
[----:B------:R-:W-:Y:S02]  /*19670*/  FMUL.FTZ R8, R8, R150 ;  /* 0x0000009608087220 */ /* 0x000fe40000410000 */
[----:B------:R-:W-:Y:S01]  /*19680*/  IMAD.IADD R19, R9, 0x1, R10 ;  /* 0x0000000109137824 */ /* 0x000fe200078e020a */
[----:B------:R-:W-:Y:S01]  /*19690*/  F2FP.BF16.PACK_AB R7, R7, R148 ;  /* 0x000000940707723e */ /* 0x000fe200000010ff */
[----:B-1----:R-:W-:Y:S01]  /*196a0*/  IMAD.IADD R9, R12, 0x1, R17 ;  /* 0x000000010c097824 */ /* 0x002fe200078e0211 */
[----:B------:R-:W-:Y:S02]  /*196b0*/  F2FP.BF16.PACK_AB R8, R151, R8 ;  /* 0x000000089708723e */ /* 0x000fe400000010ff */
[----:B------:R-:W-:Y:S01]  /*196c0*/  STS [R19], R132 ;  /* 0x0000008413007388 */ /* 0x000fe20000000800 */
[----:B---3--:R-:W-:-:S03]  /*196d0*/  @P3 FMUL.FTZ R5, R5, 0.69314718246459960938 ;  /* 0x3f31721805053820 */ /* 0x008fc60000410000 */
[----:B------:R-:W-:Y:S01]  /*196e0*/  STS [R19+0x400], R134 ;  /* 0x0004008613007388 */ /* 0x000fe20000000800 */
[C---:B--2---:R-:W-:Y:S01]  /*196f0*/  IADD3 R15, R10.reuse, R17, RZ ;  /* 0x000000110a0f7210 */ /* 0x044fe20007ffe0ff */
[----:B------:R-:W-:Y:S02]  /*19700*/  IMAD.IADD R10, R10, 0x1, R9 ;  /* 0x000000010a0a7824 */ /* 0x000fe400078e0209 */
[----:B------:R-:W-:Y:S04]  /*19710*/  STS [R21], R136 ;  /* 0x0000008815007388 */ /* 0x000fe80000000800 */
[----:B------:R-:W-:Y:S04]  /*19720*/  STS [R21+0x400], R138 ;  /* 0x0004008a15007388 */ /* 0x000fe80000000800 */
[----:B------:R-:W-:Y:S04]  /*19730*/  STS [R17], R152 ;  /* 0x0000009811007388 */ /* 0x000fe80000000800 */
[----:B------:R-:W-:Y:S04]  /*19740*/  STS [R17+0x400], R154 ;  /* 0x0004009a11007388 */ /* 0x000fe80000000800 */
[----:B------:R-:W-:Y:S04]  /*19750*/  STS [R9], R140 ;  /* 0x0000008c09007388 */ /* 0x000fe80000000800 */
[----:B------:R1:W-:Y:S04]  /*19760*/  STS [R9+0x400], R142 ;  /* 0x0004008e09007388 */ /* 0x0003e80000000800 */
[----:B------:R-:W-:Y:S04]  /*19770*/  STS [R15], R144 ;  /* 0x000000900f007388 */ /* 0x000fe80000000800 */
[----:B------:R-:W-:Y:S04]  /*19780*/  STS [R15+0x400], R146 ;  /* 0x000400920f007388 */ /* 0x000fe80000000800 */
[----:B------:R2:W-:Y:S04]  /*19790*/  STS [R10], R7 ;  /* 0x000000070a007388 */ /* 0x0005e80000000800 */
[----:B------:R3:W-:Y:S04]  /*197a0*/  STS [R10+0x400], R8 ;  /* 0x000400080a007388 */ /* 0x0007e80000000800 */
[----:B------:R-:W-:Y:S01]  /*197b0*/  BAR.SYNC.DEFER_BLOCKING 0x0 ;  /* 0x0000000000007b1d */ /* 0x000fe20000010000 */
[----:B-1----:R-:W-:-:S02]  /*197c0*/  IMAD.MOV.U32 R9, RZ, RZ, 0x7f800000 ;  /* 0x7f800000ff097424 */ /* 0x002fc400078e00ff */
[----:B------:R-:W-:Y:S01]  /*197d0*/  @P3 FFMA.FTZ R9, R0, c[0x0][0x238], R5 ;  /* 0x00008e0000093a23 */ /* 0x000fe20000010005 */
[----:B--2---:R-:W-:Y:S01]  /*197e0*/  LOP3.LUT R7, R11, 0xffffffe0, RZ, 0xc0, !PT ;  /* 0xffffffe00b077812 */ /* 0x004fe200078ec0ff */
[----:B------:R-:W-:-:S03]  /*197f0*/  @P4 FMUL.FTZ R11, R6, 0.69314718246459960938 ;  /* 0x3f317218060b4820 */ /* 0x000fc60000410000 */
[----:B------:R-:W-:Y:S02]  /*19800*/  IADD3 R7, -R7, R4, RZ ;  /* 0x0000000407077210 */ /* 0x000fe40007ffe1ff */
[----:B---3--:R-:W-:Y:S01]  /*19810*/  SHF.R.S32.HI R10, RZ, 0x1f, R13 ;  /* 0x0000001fff0a7819 */ /* 0x008fe2000001140d */
[----:B------:R1:W2:Y:S01]  /*19820*/  LDS.128 R24, [R244] ;  /* 0x00000000f4187984 */ /* 0x0002a20000000c00 */
[----:B------:R-:W-:Y:S02]  /*19830*/  LOP3.LUT P0, RZ, R7, 0x3, RZ, 0xc0, !PT ;  /* 0x0000000307ff7812 */ /* 0x000fe4000780c0ff */
[----:B------:R-:W-:Y:S01]  /*19840*/  LEA.HI R10, R10, R13, RZ, 0x2 ;  /* 0x0000000d0a0a7211 */ /* 0x000fe200078f10ff */
[----:B------:R1:W3:Y:S01]  /*19850*/  LDS.128 R20, [R244+0x800] ;  /* 0x00080000f4147984 */ /* 0x0002e20000000c00 */
[----:B------:R-:W-:Y:S02]  /*19860*/  SHF.R.S32.HI R8, RZ, 0x1f, R7 ;  /* 0x0000001fff087819 */ /* 0x000fe40000011407 */
[----:B------:R-:W-:Y:S01]  /*19870*/  LOP3.LUT R10, R10, 0xffffffc, RZ, 0xc0, !PT ;  /* 0x0ffffffc0a0a7812 */ /* 0x000fe200078ec0ff */
[----:B------:R1:W4:Y:S01]  /*19880*/  LDS.128 R16, [R244+0x1000] ;  /* 0x00100000f4107984 */ /* 0x0003220000000c00 */
[----:B------:R-:W-:-:S02]  /*19890*/  LEA.HI R8, R8, R7, RZ, 0x2 ;  /* 0x0000000708087211 */ /* 0x000fc400078f10ff */
[----:B------:R-:W-:Y:S01]  /*198a0*/  MOV R7, 0x7f800000 ;  /* 0x7f80000000077802 */ /* 0x000fe20000000f00 */
[----:B------:R1:W1:Y:S01]  /*198b0*/  LDS.128 R28, [R244+0x1800] ;  /* 0x00180000f41c7984 */ /* 0x0002620000000c00 */
[----:B------:R-:W-:Y:S01]  /*198c0*/  IMAD.IADD R10, R13, 0x1, -R10 ;  /* 0x000000010d0a7824 */ /* 0x000fe200078e0a0a */
[----:B------:R-:W-:Y:S01]  /*198d0*/  SHF.R.S32.HI R13, RZ, 0x2, R8 ;  /* 0x00000002ff0d7819 */ /* 0x000fe20000011408 */
[----:B------:R-:W-:-:S03]  /*198e0*/  @P4 FFMA.FTZ R7, R2, c[0x0][0x238], R11 ;  /* 0x00008e0002074a23 */ /* 0x000fc6000001000b */
[----:B------:R-:W-:Y:S01]  /*198f0*/  LEA R10, R10, R13, 0x4 ;  /* 0x0000000d0a0a7211 */ /* 0x000fe200078e20ff */
[----:B------:R-:W-:Y:S05]  /*19900*/  @P0 BRA `(.L_x_779) ;  /* 0x000000c000000947 */ /* 0x000fea0003800000 */
[----:B------:R-:W5:Y:S01]  /*19910*/  S2UR UR6, SR_CTAID.X ;  /* 0x00000000000679c3 */ /* 0x000f620000002500 */
[C---:B------:R-:W-:Y:S02]  /*19920*/  IADD3 R2, R10.reuse, 0x8, RZ ;  /* 0x000000080a027810 */ /* 0x040fe40007ffe0ff */
[----:B------:R-:W-:Y:S02]  /*19930*/  ISETP.GE.AND P2, PT, R10, UR10, PT ;  /* 0x0000000a0a007c0c */ /* 0x000fe4000bf46270 */
[----:B------:R-:W-:Y:S01]  /*19940*/  ISETP.GE.AND P1, PT, R2, UR10, PT ;  /* 0x0000000a02007c0c */ /* 0x000fe2000bf26270 */
[----:B-----5:R-:W-:-:S04]  /*19950*/  ULEA UR6, UR6, UR5, 0x6 ;  /* 0x0000000506067291 */ /* 0x020fc8000f8e303f */
[----:B------:R-:W-:Y:S02]  /*19960*/  USHF.R.S32.HI UR4, URZ, 0x1f, UR6 ;  /* 0x0000001f3f047899 */ /* 0x000fe40008011406 */
[----:B------:R-:W-:-:S04]  /*19970*/  IADD3 R0, P0, R10, UR6, RZ ;  /* 0x000000060a007c10 */ /* 0x000fc8000ff1e0ff */
[----:B------:R-:W-:Y:S02]  /*19980*/  LEA.HI.X.SX32 R5, R10, UR4, 0x1, P0 ;  /* 0x000000040a057c11 */ /* 0x000fe400080f0eff */
[----:B------:R-:W-:-:S04]  /*19990*/  LEA R10, P0, R0, c[0x0][0x200], 0x2 ;  /* 0x00008000000a7a11 */ /* 0x000fc800078010ff */
[----:B------:R-:W-:-:S05]  /*199a0*/  LEA.HI.X R11, R0, c[0x0][0x204], R5, 0x2, P0 ;  /* 0x00008100000b7a11 */ /* 0x000fca00000f1405 */
[----:B------:R4:W-:Y:S04]  /*199b0*/  @!P2 STG.E [R10.64], R7 ;  /* 0x000000070a00a986 */ /* 0x0009e8000c101914 */
[----:B------:R4:W-:Y:S02]  /*199c0*/  @!P1 STG.E [R10.64+0x20], R9 ;  /* 0x000020090a009986 */ /* 0x0009e4000c101914 */
.L_x_779:
[----:B------:R-:W-:Y:S05]  /*199d0*/  BSYNC B0 ;  /* 0x0000000000007941 */ /* 0x000fea0003800000 */
.L_x_778:
[----:B------:R-:W5:Y:S01]  /*199e0*/  S2R R5, SR_CTAID.X ;  /* 0x0000000000057919 */ /* 0x000f620000002500 */
[----:B------:R-:W-:Y:S01]  /*199f0*/  SHF.R.S32.HI R247, RZ, 0x1f, R246 ;  /* 0x0000001ffff77819 */ /* 0x000fe200000114f6 */
[----:B------:R-:W-:Y:S01]  /*19a00*/  USHF.R.S32.HI UR6, URZ, 0x1f, UR13 ;  /* 0x0000001f3f067899 */ /* 0x000fe2000801140d */
[----:B------:R-:W-:Y:S01]  /*19a10*/  LEA.HI R3, R3, R4, RZ, 0x3 ;  /* 0x0000000403037211 */ /* 0x000fe200078f18ff */
[----:B------:R-:W4:Y:S01]  /*19a20*/  S2R R0, SR_TID.X ;  /* 0x0000000000007919 */ /* 0x000f220000002100 */
[----:B------:R-:W-:Y:S01]  /*19a30*/  ISETP.GE.AND P1, PT, R246, c[0x0][0x220], PT ;  /* 0x00008800f6007a0c */ /* 0x000fe20003f26270 */
[----:B------:R-:W-:Y:S01]  /*19a40*/  ULDC.64 UR4, c[0x0][0x1f0] ;  /* 0x00007c0000047ab9 */ /* 0x000fe20000000a00 */
[----:B------:R-:W-:Y:S01]  /*19a50*/  SHF.R.S32.HI R3, RZ, 0x3, R3 ;  /* 0x00000003ff037819 */ /* 0x000fe20000011403 */
[----:B------:R-:W-:Y:S01]  /*19a60*/  UIMAD UR4, UR6, UR4, URZ ;  /* 0x00000004060472a4 */ /* 0x000fe2000f8e023f */
[----:B------:R-:W-:Y:S03]  /*19a70*/  BSSY B0, `(.L_x_780) ;  /* 0x000001b000007945 */ /* 0x000fe60003800000 */
[----:B------:R-:W-:Y:S01]  /*19a80*/  UIMAD UR4, UR13, UR5, UR4 ;  /* 0x000000050d0472a4 */ /* 0x000fe2000f8e0204 */
[----:B-----5:R-:W-:-:S04]  /*19a90*/  IMAD.SHL.U32 R5, R5, 0x40, RZ ;  /* 0x0000004005057824 */ /* 0x020fc800078e00ff */
[C---:B----4-:R-:W-:Y:S01]  /*19aa0*/  IMAD.WIDE.U32 R6, R5.reuse, c[0x0][0x1e8], R246 ;  /* 0x00007a0005067a25 */ /* 0x050fe200078e00f6 */
[----:B------:R-:W-:Y:S02]  /*19ab0*/  SHF.R.S32.HI R2, RZ, 0x1f, R5 ;  /* 0x0000001fff027819 */ /* 0x000fe40000011405 */
[----:B------:R-:W-:Y:S02]  /*19ac0*/  IADD3 R4, -R5, UR16, RZ ;  /* 0x0000001005047c10 */ /* 0x000fe4000fffe1ff */
[----:B------:R-:W-:Y:S01]  /*19ad0*/  IADD3 R8, P0, R6, UR12, RZ ;  /* 0x0000000c06087c10 */ /* 0x000fe2000ff1e0ff */
[----:B------:R-:W-:-:S04]  /*19ae0*/  IMAD R2, R2, c[0x0][0x1e8], RZ ;  /* 0x00007a0002027a24 */ /* 0x000fc800078e02ff */
[----:B------:R-:W-:-:S05]  /*19af0*/  IMAD R2, R5, c[0x0][0x1ec], R2 ;  /* 0x00007b0005027a24 */ /* 0x000fca00078e0202 */
[----:B------:R-:W-:Y:S01]  /*19b00*/  IADD3.X R9, R7, UR8, R2, P0, !PT ;  /* 0x0000000807097c10 */ /* 0x000fe200087fe402 */
[----:B------:R-:W-:Y:S01]  /*19b10*/  IMAD.U32 R2, RZ, RZ, UR13 ;  /* 0x0000000dff027e24 */ /* 0x000fe2000f8e00ff */
[----:B------:R-:W-:Y:S02]  /*19b20*/  ISETP.GE.OR P0, PT, R3, R4, P1 ;  /* 0x000000040300720c */ /* 0x000fe40000f06670 */
[----:B------:R-:W-:Y:S01]  /*19b30*/  SHF.R.S32.HI R7, RZ, 0x1f, R0 ;  /* 0x0000001fff077819 */ /* 0x000fe20000011400 */
[----:B------:R-:W-:-:S03]  /*19b40*/  IMAD.WIDE.U32 R8, R2, c[0x0][0x1f0], R8 ;  /* 0x00007c0002087a25 */ /* 0x000fc600078e0008 */
[----:B------:R-:W-:-:S04]  /*19b50*/  LEA.HI R7, R7, R0, RZ, 0x3 ;  /* 0x0000000007077211 */ /* 0x000fc800078f18ff */
[----:B------:R-:W-:Y:S02]  /*19b60*/  SHF.R.S32.HI R0, RZ, 0x3, R7 ;  /* 0x00000003ff007819 */ /* 0x000fe40000011407 */
[----:B------:R-:W-:Y:S02]  /*19b70*/  IADD3 R7, R9, UR4, RZ ;  /* 0x0000000409077c10 */ /* 0x000fe4000fffe0ff */
[----:B------:R-:W-:Y:S01]  /*19b80*/  SHF.R.S32.HI R0, RZ, 0x1f, R0 ;  /* 0x0000001fff007819 */ /* 0x000fe20000011400 */
        /* <DEDUP_REMOVED lines=8> */
[----:B--2---:R2:W-:Y:S02]  /*19c10*/  STG.E.128 [R10.64], R24 ;  /* 0x000000180a007986 */ /* 0x0045e4000c101d14 */
.L_x_781:
[----:B------:R-:W-:Y:S05]  /*19c20*/  BSYNC B0 ;  /* 0x0000000000007941 */ /* 0x000fea0003800000 */
.L_x_780:
[----:B------:R-:W-:Y:S01]  /*19c30*/  IADD3 R2, R3, 0x10, RZ ;  /* 0x0000001003027810 */ /* 0x000fe20007ffe0ff */
[----:B------:R-:W-:Y:S03]  /*19c40*/  BSSY B0, `(.L_x_782) ;  /* 0x000000e000007945 */ /* 0x000fe60003800000 */
[----:B------:R-:W-:-:S13]  /*19c50*/  ISETP.GE.OR P0, PT, R2, UR10, P1 ;  /* 0x0000000a02007c0c */ /* 0x000fda0008f06670 */
        /* <DEDUP_REMOVED lines=11> */
[----:B---3--:R2:W-:Y:S02]  /*19d10*/  STG.E.128 [R4.64], R20 ;  /* 0x0000001404007986 */ /* 0x0085e4000c101d14 */
.L_x_783:
[----:B------:R-:W-:Y:S05]  /*19d20*/  BSYNC B0 ;  /* 0x0000000000007941 */ /* 0x000fea0003800000 */
.L_x_782:
[----:B------:R-:W-:Y:S01]  /*19d30*/  IADD3 R2, R3, 0x20, RZ ;  /* 0x0000002003027810 */ /* 0x000fe20007ffe0ff */
[----:B------:R-:W-:Y:S03]  /*19d40*/  BSSY B0, `(.L_x_784) ;  /* 0x000000e000007945 */ /* 0x000fe60003800000 */
[----:B------:R-:W-:-:S13]  /*19d50*/  ISETP.GE.OR P0, PT, R2, UR10, P1 ;  /* 0x0000000a02007c0c */ /* 0x000fda0008f06670 */
[----:B------:R-:W-:Y:S05]  /*19d60*/  @P0 BRA `(.L_x_785) ;  /* 0x000000b000000947 */ /* 0x000fea0003800000 */
[----:B--2---:R-:W-:Y:S01]  /*19d70*/  IADD3 R5, P0, R3, 0x20, RZ ;  /* 0x0000002003057810 */ /* 0x004fe20007f1e0ff */
[----:B------:R-:W-:Y:S01]  /*19d80*/  IMAD.MOV.U32 R10, RZ, RZ, R8 ;  /* 0x000000ffff0a7224 */ /* 0x000fe200078e0008 */
        /* <DEDUP_REMOVED lines=8> */
[----:B------:R2:W-:Y:S02]  /*19e10*/  STG.E.128 [R4.64], R16 ;  /* 0x0000001004007986 */ /* 0x0005e4000c101d14 */
.L_x_785:
[----:B------:R-:W-:Y:S05]  /*19e20*/  BSYNC B0 ;  /* 0x0000000000007941 */ /* 0x000fea0003800000 */
.L_x_784:
[----:B------:R-:W-:-:S04]  /*19e30*/  IADD3 R2, R3, 0x30, RZ ;  /* 0x0000003003027810 */ /* 0x000fc80007ffe0ff */
[----:B------:R-:W-:-:S13]  /*19e40*/  ISETP.GE.OR P1, PT, R2, UR10, P1 ;  /* 0x0000000a02007c0c */ /* 0x000fda0008f26670 */
[----:B------:R-:W-:Y:S05]  /*19e50*/  @P1 EXIT ;  /* 0x000000000000194d */ /* 0x000fea0003800000 */
        /* <DEDUP_REMOVED lines=10> */
[----:B-1----:R-:W-:Y:S01]  /*19f00*/  STG.E.128 [R2.64], R28 ;  /* 0x0000001c02007986 */ /* 0x002fe2000c101d14 */
[----:B------:R-:W-:Y:S05]  /*19f10*/  EXIT ;  /* 0x000000000000794d */ /* 0x000fea0003800000 */
.L_x_786:
        /* <DEDUP_REMOVED lines=14> */
.L_x_7864:


//--------------------- .text._ZN5flash24flash_fwd_splitkv_kernelI23Flash_fwd_kernel_traitsILi64ELi64ELi256ELi4ELb0ELb0EN7cutlass10bfloat16_tE19Flash_kernel_traitsILi64ELi64ELi256ELi4ES3_EELb1ELb0ELb0ELb0ELb0ELb1ELb0ELb0EEEvNS_16Flash_fwd_paramsE --------------------------
	.section	.text._ZN5flash24flash_fwd_splitkv_kernelI23Flash_fwd_kernel_traitsILi64ELi64ELi256ELi4ELb0ELb0EN7cutlass10bfloat16_tE19Flash_kernel_traitsILi64ELi64ELi256ELi4ES3_EELb1ELb0ELb0ELb0ELb0ELb1ELb0ELb0EEEvNS_16Flash_fwd_paramsE,"ax",@progbits
	.sectioninfo	@"SHI_REGISTERS=255"
	.align	128
        .global         _ZN5flash24flash_fwd_splitkv_kernelI23Flash_fwd_kernel_traitsILi64ELi64ELi256ELi4ELb0ELb0EN7cutlass10bfloat16_tE19Flash_kernel_traitsILi64ELi64ELi256ELi4ES3_EELb1ELb0ELb0ELb0ELb0ELb1ELb0ELb0EEEvNS_16Flash_fwd_paramsE
        .type           _ZN5flash24flash_fwd_splitkv_kernelI23Flash_fwd_kernel_traitsILi64ELi64ELi256ELi4ELb0ELb0EN7cutlass10bfloat16_tE19Flash_kernel_traitsILi64ELi64ELi256ELi4ES3_EELb1ELb0ELb0ELb0ELb0ELb1ELb0ELb0EEEvNS_16Flash_fwd_paramsE,@function
        .size           _ZN5flash24flash_fwd_splitkv_kernelI23Flash_fwd_kernel_traitsILi64ELi64ELi256ELi4ELb0ELb0EN7cutlass10bfloat16_tE19Flash_kernel_traitsILi64ELi64ELi256ELi4ES3_EELb1ELb0ELb0ELb0ELb0ELb1ELb0ELb0EEEvNS_16Flash_fwd_paramsE,(.L_x_7865 - _ZN5flash24flash_fwd_splitkv_kernelI23Flash_fwd_kernel_traitsILi64ELi64ELi256ELi4ELb0ELb0EN7cutlass10bfloat16_tE19Flash_kernel_traitsILi64ELi64ELi256ELi4ES3_EELb1ELb0ELb0ELb0ELb0ELb1ELb0ELb0EEEvNS_16Flash_fwd_paramsE)
        .other          _ZN5flash24flash_fwd_splitkv_kernelI23Flash_fwd_kernel_traitsILi64ELi64ELi256ELi4ELb0ELb0EN7cutlass10bfloat16_tE19Flash_kernel_traitsILi64ELi64ELi256ELi4ES3_EELb1ELb0ELb0ELb0ELb0ELb1ELb0ELb0EEEvNS_16Flash_fwd_paramsE,@"STO_CUDA_ENTRY STV_DEFAULT"
_ZN5flash24flash_fwd_splitkv_kernelI23Flash_fwd_kernel_traitsILi64ELi64ELi256ELi4ELb0ELb0EN7cutlass10bfloat16_tE19Flash_kernel_traitsILi64ELi64ELi256ELi4ES3_EELb1ELb0ELb0ELb0ELb0ELb1ELb0ELb0EEEvNS_16Flash_fwd_paramsE:
.text._ZN5flash24flash_fwd_splitkv_kernelI23Flash_fwd_kernel_traitsILi64ELi64ELi256ELi4ELb0ELb0EN7cutlass10bfloat16_tE19Flash_kernel_traitsILi64ELi64ELi256ELi4ES3_EELb1ELb0ELb0ELb0ELb0ELb1ELb0ELb0EEEvNS_16Flash_fwd_paramsE:
        /* <DEDUP_REMOVED lines=24> */
[----:B------:R1:W2:Y:S01]  /*0180*/  @P2 LDG.E R7, [R2.64] ;  /* 0x0000001402072981 */ /* 0x0002a2000c1e1900 */
[----:B------:R-:W-:-:S03]  /*0190*/  ULDC.64 UR6, c[0x0][0x248] ;  /* 0x0000920000067ab9 */ /* 0x000fc60000000a00 */
[----:B------:R1:W3:Y:S01]  /*01a0*/  @P2 LDG.E R6, [R2.64+0x4] ;  /* 0x0000041402062981 */ /* 0x0002e2000c1e1900 */
[----:B------:R-:W-:Y:S02]  /*01b0*/  IMAD.U32 R4, RZ, RZ, UR4 ;  /* 0x00000004ff047e24 */ /* 0x000fe4000f8e00ff */
[----:B------:R-:W-:Y:S01]  /*01c0*/  IMAD.U32 R5, RZ, RZ, UR5 ;  /* 0x00000005ff057e24 */ /* 0x000fe2000f8e00ff */
[----:B------:R-:W-:-:S04]  /*01d0*/  PLOP3.LUT P1, PT, PT, PT, UP1, 0x80, 0x0 ;  /* 0x000000000000781c */ /* 0x000fc80003f2f018 */
[----:B------:R-:W4:Y:S01]  /*01e0*/  @P0 LDG.E R4, [R4.64] ;  /* 0x0000001404040981 */ /* 0x000f22000c1e1900 */
[----:B------:R-:W-:-:S06]  /*01f0*/  UIMAD.WIDE UR6, UR12, UR8, UR6 ;  /* 0x000000080c0672a5 */ /* 0x000fcc000f8e0206 */
[----:B-1----:R-:W-:Y:S02]  /*0200*/  IMAD.U32 R2, RZ, RZ, UR6 ;  /* 0x00000006ff027e24 */ /* 0x002fe4000f8e00ff */
        /* <DEDUP_REMOVED lines=23> */
.L_x_787:
[----:B------:R-:W-:Y:S02]  /*0380*/  ULDC UR6, c[0x0][0x218] ;  /* 0x0000860000067ab9 */ /* 0x000fe40000000800 */
.L_x_788:
        /* <DEDUP_REMOVED lines=45> */
[----:B------:R-:W-:Y:S01]  /*0660*/  IMAD.U32 R4, RZ, RZ, UR14 ;  /* 0x0000000eff047e24 */ /* 0x000fe2000f8e00ff */
[----:B------:R-:W-:Y:S01]  /*0670*/  USHF.R.S32.HI UR10, URZ, 0x1f, UR14 ;  /* 0x0000001f3f0a7899 */ /* 0x000fe2000801140e */
[----:B------:R-:W-:Y:S01]  /*0680*/  LEA.HI R6, R6, R31, RZ, 0x3 ;  /* 0x0000001f06067211 */ /* 0x000fe200078f18ff */
[----:B------:R-:W-:Y:S01]  /*0690*/  ULDC.64 UR6, c[0x0][0x1e8] ;  /* 0x00007a0000067ab9 */ /* 0x000fe20000000a00 */
[----:B------:R-:W1:Y:S01]  /*06a0*/  S2R R7, SR_CTAID.Z ;  /* 0x0000000000077919 */ /* 0x000e620000002700 */
[----:B------:R-:W-:Y:S01]  /*06b0*/  ULDC.64 UR4, c[0x0][0x1e8] ;  /* 0x00007a0000047ab9 */ /* 0x000fe20000000a00 */
[----:B------:R-:W-:Y:S01]  /*06c0*/  LOP3.LUT R0, R6, 0xfffffff8, RZ, 0xc0, !PT ;  /* 0xfffffff806007812 */ /* 0x000fe200078ec0ff */
[----:B------:R-:W-:Y:S01]  /*06d0*/  UIMAD UR4, UR10, UR4, URZ ;  /* 0x000000040a0472a4 */ /* 0x000fe2000f8e023f */
[----:B------:R-:W-:Y:S01]  /*06e0*/  BSSY B0, `(.L_x_790) ;  /* 0x000002a000007945 */ /* 0x000fe20003800000 */
[----:B------:R-:W-:-:S02]  /*06f0*/  UIADD3 UR16, -UR14, UR16, URZ ;  /* 0x000000100e107290 */ /* 0x000fc4000fffe13f */
[----:B------:R-:W-:Y:S01]  /*0700*/  @UP0 UIMAD.WIDE.U32 UR8, UR11, UR6, URZ ;  /* 0x000000060b0802a5 */ /* 0x000fe2000f8e003f */
[----:B------:R-:W-:Y:S01]  /*0710*/  IMAD.IADD R10, R31, 0x1, -R0 ;  /* 0x000000011f0a7824 */ /* 0x000fe200078e0a00 */
[----:B------:R-:W-:Y:S02]  /*0720*/  UIMAD UR6, UR14, UR5, UR4 ;  /* 0x000000050e0672a4 */ /* 0x000fe4000f8e0204 */
        /* <DEDUP_REMOVED lines=18> */
[----:B------:R-:W-:Y:S01]  /*0850*/  SHF.R.S32.HI R0, RZ, 0x3, R6 ;  /* 0x00000003ff007819 */ /* 0x000fe20000011406 */
[----:B------:R-:W-:Y:S02]  /*0860*/  UIMAD UR5, UR13, UR5, UR4 ;  /* 0x000000050d0572a4 */ /* 0x000fe4000f8e0204 */
[----:B-1----:R-:W-:Y:S01]  /*0870*/  IMAD.WIDE.U32 R4, R7, c[0x0][0x1f0], R4 ;  /* 0x00007c0007047a25 */ /* 0x002fe200078e0004 */
[----:B------:R-:W-:Y:S01]  /*0880*/  ISETP.GE.OR P0, PT, R0, UR16, P1 ;  /* 0x0000001000007c0c */ /* 0x000fe20008f06670 */
[----:B------:R-:W-:Y:S01]  /*0890*/  ULDC UR4, c[0x0][0x1c0] ;  /* 0x0000700000047ab9 */ /* 0x000fe20000000800 */
[----:B------:R-:W-:Y:S01]  /*08a0*/  SHF.R.S32.HI R11, RZ, 0x1f, R0 ;  /* 0x0000001fff0b7819 */ /* 0x000fe20000011400 */
[----:B------:R-:W-:Y:S01]  /*08b0*/  UIMAD UR12, UR12, UR4, UR13 ;  /* 0x000000040c0c72a4 */ /* 0x000fe2000f8e020d */
[----:B------:R-:W-:Y:S02]  /*08c0*/  IADD3 R3, R5, UR5, RZ ;  /* 0x0000000505037c10 */ /* 0x000fe4000fffe0ff */
[----:B------:R-:W-:-:S02]  /*08d0*/  ULDC UR4, c[0x0][0x214] ;  /* 0x0000850000047ab9 */ /* 0x000fc40000000800 */
[----:B------:R-:W-:-:S05]  /*08e0*/  UIMAD UR4, UR12, UR4, UR14 ;  /* 0x000000040c0472a4 */ /* 0x000fca000f8e020e */
[----:B------:R-:W-:Y:S05]  /*08f0*/  @P0 BRA `(.L_x_791) ;  /* 0x0000008000000947 */ /* 0x000fea0003800000 */
[----:B------:R-:W-:Y:S01]  /*0900*/  MOV R2, R4 ;  /* 0x0000000400027202 */ /* 0x000fe20000000f00 */
[----:B------:R-:W-:-:S04]  /*0910*/  IMAD R8, R11, c[0x0][0x1e8], RZ ;  /* 0x00007a000b087a24 */ /* 0x000fc800078e02ff */
[----:B------:R-:W-:-:S04]  /*0920*/  IMAD.WIDE.U32 R6, R0, c[0x0][0x1e8], R2 ;  /* 0x00007a0000067a25 */ /* 0x000fc800078e0002 */
[----:B------:R-:W-:-:S05]  /*0930*/  IMAD R8, R0, c[0x0][0x1ec], R8 ;  /* 0x00007b0000087a24 */ /* 0x000fca00078e0208 */
[----:B------:R-:W-:Y:S02]  /*0940*/  IADD3 R7, R7, R8, RZ ;  /* 0x0000000807077210 */ /* 0x000fe40007ffe0ff */
[----:B------:R-:W-:-:S04]  /*0950*/  LEA R8, P0, R6, c[0x0][0x1d0], 0x1 ;  /* 0x0000740006087a11 */ /* 0x000fc800078008ff */
[----:B------:R-:W-:-:S05]  /*0960*/  LEA.HI.X R9, R6, c[0x0][0x1d4], R7, 0x1, P0 ;  /* 0x0000750006097a11 */ /* 0x000fca00000f0c07 */
[----:B------:R1:W-:Y:S04]  /*0970*/  STG.E.128 [R8.64], RZ ;  /* 0x000000ff08007986 */ /* 0x0003e8000c101d14 */
.L_x_791:
[----:B------:R-:W-:Y:S05]  /*0980*/  BSYNC B0 ;  /* 0x0000000000007941 */ /* 0x000fea0003800000 */
.L_x_790:
[----:B------:R-:W-:Y:S01]  /*0990*/  IADD3 R6, R0, 0x10, RZ ;  /* 0x0000001000067810 */ /* 0x000fe20007ffe0ff */
[----:B------:R-:W-:Y:S03]  /*09a0*/  BSSY B0, `(.L_x_792) ;  /* 0x000000f000007945 */ /* 0x000fe60003800000 */
[C---:B------:R-:W-:Y:S02]  /*09b0*/  ISETP.GE.OR P0, PT, R6.reuse, UR16, P1 ;  /* 0x0000001006007c0c */ /* 0x040fe40008f06670 */
[----:B------:R-:W-:-:S11]  /*09c0*/  ISETP.GE.AND P3, PT, R6, UR16, PT ;  /* 0x0000001006007c0c */ /* 0x000fd6000bf66270 */
[----:B------:R-:W-:Y:S05]  /*09d0*/  @P0 BRA `(.L_x_793) ;  /* 0x000000b000000947 */ /* 0x000fea0003800000 */
[----:B-1----:R-:W-:Y:S02]  /*09e0*/  IADD3 R8, P0, R0, 0x10, RZ ;  /* 0x0000001000087810 */ /* 0x002fe40007f1e0ff */
[----:B------:R-:W-:-:S03]  /*09f0*/  MOV R7, R3 ;  /* 0x0000000300077202 */ /* 0x000fc60000000f00 */
[----:B------:R-:W-:-:S04]  /*0a00*/  IMAD.X R6, RZ, RZ, R11, P0 ;  /* 0x000000ffff067224 */ /* 0x000fc800000e060b */
[----:B------:R-:W-:Y:S02]  /*0a10*/  IMAD R9, R6, c[0x0][0x1e8], RZ ;  /* 0x00007a0006097a24 */ /* 0x000fe400078e02ff */
[----:B------:R-:W-:Y:S02]  /*0a20*/  IMAD.MOV.U32 R6, RZ, RZ, R4 ;  /* 0x000000ffff067224 */ /* 0x000fe400078e0004 */
[C---:B------:R-:W-:Y:S02]  /*0a30*/  IMAD R9, R8.reuse, c[0x0][0x1ec], R9 ;  /* 0x00007b0008097a24 */ /* 0x040fe400078e0209 */
[----:B------:R-:W-:-:S05]  /*0a40*/  IMAD.WIDE.U32 R6, R8, c[0x0][0x1e8], R6 ;  /* 0x00007a0008067a25 */ /* 0x000fca00078e0006 */
[----:B------:R-:W-:Y:S02]  /*0a50*/  LEA R8, P0, R6, c[0x0][0x1d0], 0x1 ;  /* 0x0000740006087a11 */ /* 0x000fe400078008ff */
[----:B------:R-:W-:-:S04]  /*0a60*/  IADD3 R9, R7, R9, RZ ;  /* 0x0000000907097210 */ /* 0x000fc80007ffe0ff */
[----:B------:R-:W-:-:S05]  /*0a70*/  LEA.HI.X R9, R6, c[0x0][0x1d4], R9, 0x1, P0 ;  /* 0x0000750006097a11 */ /* 0x000fca00000f0c09 */
[----:B------:R1:W-:Y:S02]  /*0a80*/  STG.E.128 [R8.64], RZ ;  /* 0x000000ff08007986 */ /* 0x0003e4000c101d14 */
.L_x_793:
[----:B------:R-:W-:Y:S05]  /*0a90*/  BSYNC B0 ;  /* 0x0000000000007941 */ /* 0x000fea0003800000 */
.L_x_792:
        /* <DEDUP_REMOVED lines=16> */
.L_x_795:
[----:B------:R-:W-:Y:S05]  /*0ba0*/  BSYNC B0 ;  /* 0x0000000000007941 */ /* 0x000fea0003800000 */
.L_x_794:
[----:B------:R-:W-:Y:S01]  /*0bb0*/  IADD3 R6, R0, 0x30, RZ ;  /* 0x0000003000067810 */ /* 0x000fe20007ffe0ff */
[----:B------:R-:W-:Y:S03]  /*0bc0*/  BSSY B0, `(.L_x_796) ;  /* 0x000000e000007945 */ /* 0x000fe60003800000 */
[C---:B------:R-:W-:Y:S02]  /*0bd0*/  ISETP.GE.OR P1, PT, R6.reuse, UR16, P1 ;  /* 0x0000001006007c0c */ /* 0x040fe40008f26670 */
[----:B------:R-:W-:-:S11]  /*0be0*/  ISETP.GE.AND P0, PT, R6, UR16, PT ;  /* 0x0000001006007c0c */ /* 0x000fd6000bf06270 */
[----:B------:R-:W-:Y:S05]  /*0bf0*/  @P1 BRA `(.L_x_797) ;  /* 0x000000a000001947 */ /* 0x000fea0003800000 */
[----:B------:R-:W-:-:S04]  /*0c00*/  IADD3 R5, P1, R0, 0x30, RZ ;  /* 0x0000003000057810 */ /* 0x000fc80007f3e0ff */
[----:B------:R-:W-:-:S05]  /*0c10*/  IADD3.X R2, RZ, R11, RZ, P1, !PT ;  /* 0x0000000bff027210 */ /* 0x000fca0000ffe4ff */
[----:B-1----:R-:W-:Y:S01]  /*0c20*/  IMAD R8, R2, c[0x0][0x1e8], RZ ;  /* 0x00007a0002087a24 */ /* 0x002fe200078e02ff */
[----:B------:R-:W-:-:S05]  /*0c30*/  MOV R2, R4 ;  /* 0x0000000400027202 */ /* 0x000fca0000000f00 */
[----:B------:R-:W-:-:S04]  /*0c40*/  IMAD.WIDE.U32 R6, R5, c[0x0][0x1e8], R2 ;  /* 0x00007a0005067a25 */ /* 0x000fc800078e0002 */
[----:B------:R-:W-:Y:S01]  /*0c50*/  IMAD R3, R5, c[0x0][0x1ec], R8 ;  /* 0x00007b0005037a24 */ /* 0x000fe200078e0208 */
[----:B------:R-:W-:-:S04]  /*0c60*/  LEA R2, P1, R6, c[0x0][0x1d0], 0x1 ;  /* 0x0000740006027a11 */ /* 0x000fc800078208ff */
[----:B------:R-:W-:-:S04]  /*0c70*/  IADD3 R3, R7, R3, RZ ;  /* 0x0000000307037210 */ /* 0x000fc80007ffe0ff */
[----:B------:R-:W-:-:S05]  /*0c80*/  LEA.HI.X R3, R6, c[0x0][0x1d4], R3, 0x1, P1 ;  /* 0x0000750006037a11 */ /* 0x000fca00008f0c03 */
[----:B------:R1:W-:Y:S02]  /*0c90*/  STG.E.128 [R2.64], RZ ;  /* 0x000000ff02007986 */ /* 0x0003e4000c101d14 */
.L_x_797:
[----:B------:R-:W-:Y:S05]  /*0ca0*/  BSYNC B0 ;  /* 0x0000000000007941 */ /* 0x000fea0003800000 */
.L_x_796:
[C---:B------:R-:W-:Y:S01]  /*0cb0*/  ISETP.NE.AND P4, PT, R10.reuse, RZ, PT ;  /* 0x000000ff0a00720c */ /* 0x040fe20003f85270 */
[----:B-1----:R-:W-:Y:S01]  /*0cc0*/  IMAD.U32 R2, RZ, RZ, UR4 ;  /* 0x00000004ff027e24 */ /* 0x002fe2000f8e00ff */
[----:B------:R-:W-:Y:S02]  /*0cd0*/  ISETP.NE.OR P3, PT, R10, RZ, P3 ;  /* 0x000000ff0a00720c */ /* 0x000fe40001f65670 */
[----:B------:R-:W-:Y:S02]  /*0ce0*/  ISETP.GE.OR P4, PT, R0, UR16, P4 ;  /* 0x0000001000007c0c */ /* 0x000fe4000a786670 */
[----:B------:R-:W-:Y:S02]  /*0cf0*/  ISETP.NE.OR P2, PT, R10, RZ, P2 ;  /* 0x000000ff0a00720c */ /* 0x000fe40001745670 */
        /* <DEDUP_REMOVED lines=12> */
[----:B-1----:R-:W-:-:S05]  /*0dc0*/  MOV R0, 0x7f800000 ;  /* 0x7f80000000007802 */ /* 0x002fca0000000f00 */
[----:B------:R-:W-:Y:S01]  /*0dd0*/  STG.E [R2.64+0xc0], R0 ;  /* 0x0000c00002007986 */ /* 0x000fe2000c101914 */
[----:B------:R-:W-:Y:S05]  /*0de0*/  EXIT ;  /* 0x000000000000794d */ /* 0x000fea0003800000 */
.L_x_789:
        /* <DEDUP_REMOVED lines=37> */
[----:B------:R-:W-:-:S03]  /*1040*/  ULDC UR10, c[0x0][0x2d0] ;  /* 0x0000b400000a7ab9 */ /* 0x000fc60000000800 */
[----:B-1----:R-:W1:Y:S02]  /*1050*/  MUFU.RCP R0, R0 ;  /* 0x0000000000007308 */ /* 0x002e640000001000 */
[----:B-1----:R-:W-:-:S06]  /*1060*/  IADD3 R0, R0, 0xffffffe, RZ ;  /* 0x0ffffffe00007810 */ /* 0x002fcc0007ffe0ff */
[----:B------:R-:W1:Y:S02]  /*1070*/  F2I.FTZ.U32.TRUNC.NTZ R0, R0 ;  /* 0x0000000000007305 */ /* 0x000e64000021f000 */
[----:B-1----:R1:W2:Y:S02]  /*1080*/  R2UR UR23, R0 ;  /* 0x00000000001773c2 */ /* 0x0022a400000e0000 */
[----:B-1----:R-:W-:Y:S01]  /*1090*/  IMAD.U32 R0, RZ, RZ, UR9 ;  /* 0x00000009ff007e24 */ /* 0x002fe2000f8e00ff */
[----:B--2---:R-:W-:-:S04]  /*10a0*/  UIADD3 UR4, URZ, -UR23, URZ ;  /* 0x800000173f047290 */ /* 0x004fc8000fffe03f */
[----:B------:R-:W-:Y:S01]  /*10b0*/  IABS R0, R0 ;  /* 0x0000000000007213 */ /* 0x000fe20000000000 */
[----:B------:R-:W-:-:S03]  /*10c0*/  UIMAD UR4, UR4, UR7, URZ ;  /* 0x00000007040472a4 */ /* 0x000fc6000f8e023f */
[----:B------:R-:W1:Y:S01]  /*10d0*/  R2UR UR5, R0 ;  /* 0x00000000000573c2 */ /* 0x000e6200000e0000 */
[----:B------:R-:W-:-:S07]  /*10e0*/  UIMAD.WIDE.U32 UR22, UR23, UR4, UR22 ;  /* 0x00000004171672a5 */ /* 0x000fce000f8e0016 */
[----:B------:R-:W-:Y:S02]  /*10f0*/  UMOV UR17, UR23 ;  /* 0x0000001700117c82 */ /* 0x000fe40008000000 */
[----:B-1----:R-:W-:-:S07]  /*1100*/  UIMAD.WIDE.U32 UR24, UR17, UR5, URZ ;  /* 0x00000005111872a5 */ /* 0x002fce000f8e003f */
        /* <DEDUP_REMOVED lines=20> */
[----:B------:R2:W3:Y:S01]  /*1250*/  LDG.E R4, [R2.64] ;  /* 0x0000001402047981 */ /* 0x0004e2000c1e1900 */
[----:B------:R-:W-:Y:S02]  /*1260*/  ULOP3.LUT UR25, UR13, UR25, URZ, 0x3c, !UPT ;  /* 0x000000190d197292 */ /* 0x000fe4000f8e3c3f */
[----:B------:R-:W-:-:S02]  /*1270*/  ULDC.64 UR4, c[0x0][0x180] ;  /* 0x0000600000047ab9 */ /* 0x000fc40000000a00 */
[----:B------:R-:W-:Y:S02]  /*1280*/  UIMAD UR10, UR24, UR10, UR9 ;  /* 0x0000000a180a72a4 */ /* 0x000fe4000f8e0209 */
[----:B------:R-:W-:Y:S02]  /*1290*/  ISETP.LE.AND P0, PT, RZ, UR25, PT ;  /* 0x00000019ff007c0c */ /* 0x000fe4000bf03270 */
[----:B------:R-:W-:Y:S01]  /*12a0*/  USHF.R.S32.HI UR9, URZ, 0x1f, UR10 ;  /* 0x0000001f3f097899 */ /* 0x000fe2000801140a */
[----:B-1----:R-:W-:Y:S01]  /*12b0*/  IABS R6, R6 ;  /* 0x0000000600067213 */ /* 0x002fe20000000000 */
[----:B--2---:R-:W1:Y:S08]  /*12c0*/  I2F.RP R2, R5 ;  /* 0x0000000500027306 */ /* 0x004e700000209400 */
[----:B-1----:R-:W1:Y:S02]  /*12d0*/  MUFU.RCP R2, R2 ;  /* 0x0000000200027308 */ /* 0x002e640000001000 */
[----:B-1----:R-:W-:-:S06]  /*12e0*/  IADD3 R2, R2, 0xffffffe, RZ ;  /* 0x0ffffffe02027810 */ /* 0x002fcc0007ffe0ff */
        /* <DEDUP_REMOVED lines=17> */
[----:B------:R-:W-:Y:S02]  /*1400*/  SHF.R.S32.HI R6, RZ, 0x1f, R0 ;  /* 0x0000001fff067819 */ /* 0x000fe40000011400 */
[----:B------:R-:W-:Y:S01]  /*1410*/  MOV R8, R0 ;  /* 0x0000000000087202 */ /* 0x000fe20000000f00 */
[----:B---3--:R1:W2:Y:S02]  /*1420*/  R2UR UR22, R4 ;  /* 0x00000000041673c2 */ /* 0x0082a400000e0000 */
        /* <DEDUP_REMOVED lines=13> */
[----:B------:R-:W-:Y:S01]  /*1500*/  MOV R3, UR25 ;  /* 0x0000001900037c02 */ /* 0x000fe20008000f00 */
[----:B------:R-:W-:Y:S01]  /*1510*/  IMAD.U32 R2, RZ, RZ, UR24 ;  /* 0x00000018ff027e24 */ /* 0x000fe2000f8e00ff */
[----:B------:R-:W-:Y:S02]  /*1520*/  ULDC.64 UR4, c[0x0][0x188] ;  /* 0x0000620000047ab9 */ /* 0x000fe40000000a00 */
[----:B------:R-:W-:Y:S01]  /*1530*/  UIMAD UR17, UR17, UR4, URZ ;  /* 0x00000004111172a4 */ /* 0x000fe2000f8e023f */
[----:B------:R-:W-:Y:S01]  /*1540*/  IMAD.U32 R3, RZ, RZ, UR23 ;  /* 0x00000017ff037e24 */ /* 0x000fe2000f8e00ff */
[----:B------:R-:W-:Y:S02]  /*1550*/  UIMAD.WIDE.U32 UR24, UR22, UR4, URZ ;  /* 0x00000004161872a5 */ /* 0x000fe4000f8e003f */
[----:B------:R-:W-:Y:S01]  /*1560*/  UIMAD UR5, UR22, UR5, UR17 ;  /* 0x00000005160572a4 */ /* 0x000fe2000f8e0211 */
[----:B------:R-:W-:-:S03]  /*1570*/  IMAD.WIDE.U32 R2, R0, c[0x0][0x1b0], R2 ;  /* 0x00006c0000027a25 */ /* 0x000fc600078e0002 */
[----:B------:R-:W-:Y:S01]  /*1580*/  UIADD3 UR23, UR25, UR5, URZ ;  /* 0x0000000519177290 */ /* 0x000fe2000fffe03f */
[----:B------:R-:W-:Y:S01]  /*1590*/  IMAD.MOV.U32 R11, RZ, RZ, R2 ;  /* 0x000000ffff0b7224 */ /* 0x000fe200078e0002 */
[----:B------:R-:W-:Y:S01]  /*15a0*/  IADD3 R16, R3, R4, RZ ;  /* 0x0000000403107210 */ /* 0x000fe20007ffe0ff */
[----:B------:R-:W-:Y:S05]  /*15b0*/  BRA `(.L_x_799) ;  /* 0x0000051000007947 */ /* 0x000fea0003800000 */
.L_x_798:
        /* <DEDUP_REMOVED lines=19> */
.L_x_800:
[----:B------:R-:W-:Y:S01]  /*16f0*/  IABS R0, c[0x0][0x1c8] ;  /* 0x0000720000007a13 */ /* 0x000fe20000000000 */
[----:B------:R-:W1:Y:S01]  /*1700*/  S2R R5, SR_CTAID.Z ;  /* 0x0000000000057919 */ /* 0x000e620000002700 */
[----:B------:R-:W-:Y:S02]  /*1710*/  ULDC UR4, c[0x0][0x1c8] ;  /* 0x0000720000047ab9 */ /* 0x000fe40000000800 */
[----:B------:R-:W-:Y:S01]  /*1720*/  ULOP3.LUT UR4, UR13, UR4, URZ, 0x3c, !UPT ;  /* 0x000000040d047292 */ /* 0x000fe2000f8e3c3f */
[----:B------:R-:W-:Y:S01]  /*1730*/  IMAD.MOV.U32 R4, RZ, RZ, R0 ;  /* 0x000000ffff047224 */ /* 0x000fe200078e0000 */
[----:B------:R-:W-:Y:S02]  /*1740*/  ULEA UR10, UR6, 0xffffff00, 0x8 ;  /* 0xffffff00060a7891 */ /* 0x000fe4000f8e403f */
[----:B------:R-:W-:Y:S01]  /*1750*/  UMOV UR27, UR25 ;  /* 0x00000019001b7c82 */ /* 0x000fe20008000000 */
[----:B------:R-:W2:Y:S01]  /*1760*/  I2F.RP R2, R4 ;  /* 0x0000000400027306 */ /* 0x000ea20000209400 */
[----:B------:R-:W-:Y:S01]  /*1770*/  ISETP.LE.AND P2, PT, RZ, UR4, PT ;  /* 0x00000004ff007c0c */ /* 0x000fe2000bf43270 */
[----:B------:R-:W-:-:S02]  /*1780*/  USHF.R.S32.HI UR9, URZ, 0x1f, UR10 ;  /* 0x0000001f3f097899 */ /* 0x000fc4000801140a */
[----:B------:R-:W-:Y:S02]  /*1790*/  ULDC.64 UR4, c[0x0][0x198] ;  /* 0x0000660000047ab9 */ /* 0x000fe40000000a00 */
[----:B------:R-:W-:Y:S02]  /*17a0*/  UIMAD UR24, UR9, UR4, URZ ;  /* 0x00000004091872a4 */ /* 0x000fe4000f8e023f */
[----:B------:R-:W-:Y:S02]  /*17b0*/  UIMAD.WIDE.U32 UR26, UR10, UR4, UR26 ;  /* 0x000000040a1a72a5 */ /* 0x000fe4000f8e001a */
[----:B------:R-:W-:Y:S02]  /*17c0*/  UIMAD UR4, UR10, UR5, UR24 ;  /* 0x000000050a0472a4 */ /* 0x000fe4000f8e0218 */
[----:B------:R-:W-:Y:S02]  /*17d0*/  @UP0 UIADD3 UR23, UR22, UR23, URZ ;  /* 0x0000001716170290 */ /* 0x000fe4000fffe03f */
[----:B------:R-:W-:Y:S01]  /*17e0*/  UIADD3 UR4, UR27, UR4, URZ ;  /* 0x000000041b047290 */ /* 0x000fe2000fffe03f */
[----:B--2---:R-:W2:Y:S01]  /*17f0*/  MUFU.RCP R2, R2 ;  /* 0x0000000200027308 */ /* 0x004ea20000001000 */
[----:B-1----:R-:W-:-:S02]  /*1800*/  IABS R5, R5 ;  /* 0x0000000500057213 */ /* 0x002fc40000000000 */
[----:B--2---:R-:W-:-:S05]  /*1810*/  IADD3 R2, R2, 0xffffffe, RZ ;  /* 0x0ffffffe02027810 */ /* 0x004fca0007ffe0ff */
[----:B------:R-:W1:Y:S02]  /*1820*/  F2I.FTZ.U32.TRUNC.NTZ R3, R2 ;  /* 0x0000000200037305 */ /* 0x000e64000021f000 */
[----:B-1----:R-:W-:Y:S01]  /*1830*/  IMAD.MOV R0, RZ, RZ, -R3 ;  /* 0x000000ffff007224 */ /* 0x002fe200078e0a03 */
[----:B------:R-:W-:-:S03]  /*1840*/  MOV R2, RZ ;  /* 0x000000ff00027202 */ /* 0x000fc60000000f00 */
[----:B------:R-:W-:-:S04]  /*1850*/  IMAD R0, R0, R4, RZ ;  /* 0x0000000400007224 */ /* 0x000fc800078e02ff */
[----:B------:R-:W-:-:S04]  /*1860*/  IMAD.HI.U32 R0, R3, R0, R2 ;  /* 0x0000000003007227 */ /* 0x000fc800078e0002 */
[----:B------:R-:W-:-:S04]  /*1870*/  IMAD.MOV.U32 R3, RZ, RZ, R5 ;  /* 0x000000ffff037224 */ /* 0x000fc800078e0005 */
[----:B------:R-:W-:-:S05]  /*1880*/  IMAD.HI.U32 R0, R0, R3, RZ ;  /* 0x0000000300007227 */ /* 0x000fca00078e00ff */
[----:B------:R-:W-:-:S05]  /*1890*/  IADD3 R2, -R0, RZ, RZ ;  /* 0x000000ff00027210 */ /* 0x000fca0007ffe1ff */
[C---:B------:R-:W-:Y:S01]  /*18a0*/  IMAD R2, R4.reuse, R2, R3 ;  /* 0x0000000204027224 */ /* 0x040fe200078e0203 */
[----:B------:R-:W-:Y:S01]  /*18b0*/  MOV R3, UR27 ;  /* 0x0000001b00037c02 */ /* 0x000fe20008000f00 */
[----:B------:R-:W-:Y:S01]  /*18c0*/  IMAD.U32 R3, RZ, RZ, UR4 ;  /* 0x00000004ff037e24 */ /* 0x000fe2000f8e00ff */
[----:B------:R-:W-:Y:S02]  /*18d0*/  ULDC.64 UR4, c[0x0][0x1a0] ;  /* 0x0000680000047ab9 */ /* 0x000fe40000000a00 */
[----:B------:R-:W-:Y:S01]  /*18e0*/  ISETP.GT.U32.AND P1, PT, R4, R2, PT ;  /* 0x000000020400720c */ /* 0x000fe20003f24070 */
[----:B------:R-:W-:-:S04]  /*18f0*/  @UP0 UIMAD.WIDE.U32 UR24, UR23, UR4, URZ ;  /* 0x00000004171802a5 */ /* 0x000fc8000f8e003f */
[----:B------:R-:W-:-:S08]  /*1900*/  @UP0 UIMAD UR23, UR23, UR5, UR25 ;  /* 0x00000005171702a4 */ /* 0x000fd0000f8e0219 */
[----:B------:R-:W-:Y:S01]  /*1910*/  @!P1 IMAD.IADD R2, R2, 0x1, -R4 ;  /* 0x0000000102029824 */ /* 0x000fe200078e0a04 */
[----:B------:R-:W-:Y:S02]  /*1920*/  @!P1 IADD3 R0, R0, 0x1, RZ ;  /* 0x0000000100009810 */ /* 0x000fe40007ffe0ff */
[----:B------:R-:W-:Y:S02]  /*1930*/  ISETP.NE.AND P1, PT, RZ, c[0x0][0x1c8], PT ;  /* 0x00007200ff007a0c */ /* 0x000fe40003f25270 */
[----:B------:R-:W-:Y:S01]  /*1940*/  ISETP.GE.U32.AND P3, PT, R2, R4, PT ;  /* 0x000000040200720c */ /* 0x000fe20003f66070 */
[----:B------:R-:W-:-:S12]  /*1950*/  IMAD.U32 R2, RZ, RZ, UR26 ;  /* 0x0000001aff027e24 */ /* 0x000fd8000f8e00ff */
[----:B------:R-:W-:-:S04]  /*1960*/  @P3 IADD3 R0, R0, 0x1, RZ ;  /* 0x0000000100003810 */ /* 0x000fc80007ffe0ff */
[----:B------:R-:W-:Y:S02]  /*1970*/  @!P2 IADD3 R0, -R0, RZ, RZ ;  /* 0x000000ff0000a210 */ /* 0x000fe40007ffe1ff */
[----:B------:R-:W-:-:S04]  /*1980*/  @!P1 LOP3.LUT R0, RZ, c[0x0][0x1c8], RZ, 0x33, !PT ;  /* 0x00007200ff009a12 */ /* 0x000fc800078e33ff */
[----:B------:R-:W-:Y:S01]  /*1990*/  SHF.R.S32.HI R6, RZ, 0x1f, R0 ;  /* 0x0000001fff067819 */ /* 0x000fe20000011400 */
[----:B------:R-:W-:Y:S01]  /*19a0*/  IMAD.WIDE.U32 R2, R0, c[0x0][0x1b0], R2 ;  /* 0x00006c0000027a25 */ /* 0x000fe200078e0002 */
[----:B------:R-:W-:-:S03]  /*19b0*/  MOV R8, R0 ;  /* 0x0000000000087202 */ /* 0x000fc60000000f00 */
[----:B------:R-:W-:Y:S01]  /*19c0*/  IMAD R4, R6, c[0x0][0x1b0], RZ ;  /* 0x00006c0006047a24 */ /* 0x000fe200078e02ff */
[----:B------:R-:W-:-:S03]  /*19d0*/  MOV R11, R2 ;  /* 0x00000002000b7202 */ /* 0x000fc60000000f00 */
[----:B------:R-:W-:-:S04]  /*19e0*/  IMAD R4, R0, c[0x0][0x1b4], R4 ;  /* 0x00006d0000047a24 */ /* 0x000fc800078e0204 */
[----:B------:R-:W-:Y:S01]  /*19f0*/  IMAD.IADD R16, R3, 0x1, R4 ;  /* 0x0000000103107824 */ /* 0x000fe200078e0204 */
        /* <DEDUP_REMOVED lines=13> */
.L_x_799:
[----:B------:R-:W-:Y:S01]  /*1ad0*/  SHF.R.S32.HI R30, RZ, 0x1f, R31 ;  /* 0x0000001fff1e7819 */ /* 0x000fe2000001141f */
[----:B------:R-:W-:Y:S01]  /*1ae0*/  UISETP.NE.AND UP0, UPT, UR11, -0x1, UPT ;  /* 0xffffffff0b00788c */ /* 0x000fe2000bf05270 */
[----:B------:R-:W1:Y:S01]  /*1af0*/  S2R R17, SR_CTAID.Z ;  /* 0x0000000000117919 */ /* 0x000e620000002700 */
[----:B------:R-:W-:Y:S01]  /*1b00*/  ULDC.64 UR4, c[0x0][0x190] ;  /* 0x0000640000047ab9 */ /* 0x000fe20000000a00 */
[-C--:B------:R-:W-:Y:S01]  /*1b10*/  LEA.HI R0, R30, R31.reuse, RZ, 0x3 ;  /* 0x0000001f1e007211 */ /* 0x080fe200078f18ff */
[----:B------:R-:W-:Y:S01]  /*1b20*/  IMAD R10, R6, c[0x0][0x1b8], RZ ;  /* 0x00006e00060a7a24 */ /* 0x000fe200078e02ff */
[----:B------:R-:W2:Y:S01]  /*1b30*/  S2R R2, SR_CTAID.X ;  /* 0x0000000000027919 */ /* 0x000ea20000002500 */
[----:B------:R-:W-:Y:S01]  /*1b40*/  LEA.HI R12, R30, R31, RZ, 0x6 ;  /* 0x0000001f1e0c7211 */ /* 0x000fe200078f30ff */
[----:B------:R-:W-:Y:S01]  /*1b50*/  BSSY B0, `(.L_x_801) ;  /* 0x0000047000007945 */ /* 0x000fe20003800000 */
[----:B------:R-:W-:Y:S01]  /*1b60*/  SHF.R.S32.HI R4, RZ, 0x3, R0 ;  /* 0x00000003ff047819 */ /* 0x000fe20000011400 */
[----:B------:R-:W-:Y:S01]  /*1b70*/  IMAD R14, R8, c[0x0][0x1bc], R10 ;  /* 0x00006f00080e7a24 */ /* 0x000fe200078e020a */
[----:B------:R-:W-:Y:S01]  /*1b80*/  LOP3.LUT R0, R0, 0xfffffff8, RZ, 0xc0, !PT ;  /* 0xfffffff800007812 */ /* 0x000fe200078ec0ff */
[----:B------:R-:W-:Y:S01]  /*1b90*/  @UP0 UIMAD.WIDE.U32 UR26, UR11, UR4, URZ ;  /* 0x000000040b1a02a5 */ /* 0x000fe2000f8e003f */
[----:B------:R-:W-:Y:S01]  /*1ba0*/  IMAD.SHL.U32 R12, R12, 0x8, RZ ;  /* 0x000000080c0c7824 */ /* 0x000fe200078e00ff */
[----:B------:R-:W-:Y:S01]  /*1bb0*/  @!UP0 USHF.R.S32.HI UR17, URZ, 0x1f, UR12 ;  /* 0x0000001f3f118899 */ /* 0x000fe2000801140c */
[----:B------:R-:W-:Y:S01]  /*1bc0*/  SHF.R.S32.HI R5, RZ, 0x1f, R4 ;  /* 0x0000001fff057819 */ /* 0x000fe20000011404 */
[----:B------:R-:W-:Y:S01]  /*1bd0*/  IMAD.IADD R28, R31, 0x1, -R0 ;  /* 0x000000011f1c7824 */ /* 0x000fe200078e0a00 */
[----:B------:R-:W-:Y:S01]  /*1be0*/  @UP0 UIMAD UR22, UR11, UR5, UR27 ;  /* 0x000000050b1602a4 */ /* 0x000fe2000f8e021b */
[----:B------:R-:W-:-:S02]  /*1bf0*/  IMAD.SHL.U32 R0, R4, 0x40, RZ ;  /* 0x0000004004007824 */ /* 0x000fc400078e00ff */
[----:B------:R-:W-:Y:S01]  /*1c00*/  IMAD.SHL.U32 R204, R28, 0x8, RZ ;  /* 0x000000081ccc7824 */ /* 0x000fe200078e00ff */
[----:B------:R-:W-:Y:S02]  /*1c10*/  ULDC.64 UR4, c[0x0][0x178] ;  /* 0x00005e0000047ab9 */ /* 0x000fe40000000a00 */
[----:B------:R-:W-:Y:S01]  /*1c20*/  LOP3.LUT R0, R0, 0x1c0, RZ, 0xc0, !PT ;  /* 0x000001c000007812 */ /* 0x000fe200078ec0ff */
[----:B------:R-:W-:Y:S01]  /*1c30*/  @!UP0 UIMAD UR17, UR17, UR4, URZ ;  /* 0x00000004111182a4 */ /* 0x000fe2000f8e023f */
[--C-:B------:R-:W-:Y:S01]  /*1c40*/  SHF.R.S32.HI R13, RZ, 0x1f, R204.reuse ;  /* 0x0000001fff0d7819 */ /* 0x100fe200000114cc */
[----:B------:R3:W-:Y:S01]  /*1c50*/  STL [R1+0x8], R204 ;  /* 0x000008cc01007387 */ /* 0x0007e20000100800 */
[----:B------:R-:W-:Y:S01]  /*1c60*/  IADD3 R6, P0, R204, UR24, RZ ;  /* 0x00000018cc067c10 */ /* 0x000fe2000ff1e0ff */
[----:B------:R-:W-:Y:S01]  /*1c70*/  @!UP0 UIMAD.WIDE.U32 UR24, UR12, UR4, URZ ;  /* 0x000000040c1882a5 */ /* 0x000fe2000f8e003f */
[----:B------:R-:W-:Y:S01]  /*1c80*/  LOP3.LUT R9, R0, 0x38, R204, 0xf8, !PT ;  /* 0x0000003800097812 */ /* 0x000fe200078ef8cc */
[----:B------:R-:W-:Y:S01]  /*1c90*/  @!UP0 UIMAD UR5, UR12, UR5, UR17 ;  /* 0x000000050c0582a4 */ /* 0x000fe2000f8e0211 */
[----:B------:R-:W-:Y:S01]  /*1ca0*/  SHF.R.U32.HI R0, RZ, 0x3, R0 ;  /* 0x00000003ff007819 */ /* 0x000fe20000011600 */
[----:B------:R-:W-:Y:S01]  /*1cb0*/  USHF.R.S32.HI UR12, URZ, 0x1f, UR13 ;  /* 0x0000001f3f0c7899 */ /* 0x000fe2000801140d */
[----:B------:R-:W-:Y:S01]  /*1cc0*/  IADD3.X R7, R13, UR23, RZ, P0, !PT ;  /* 0x000000170d077c10 */ /* 0x000fe200087fe4ff */
[----:B------:R-:W-:Y:S01]  /*1cd0*/  @!UP0 UIADD3 UR22, UR25, UR5, URZ ;  /* 0x0000000519168290 */ /* 0x000fe2000fffe03f */
[----:B------:R-:W-:Y:S01]  /*1ce0*/  LOP3.LUT R15, R9, R0, RZ, 0x3c, !PT ;  /* 0x00000000090f7212 */ /* 0x000fe200078e3cff */
[----:B------:R-:W-:Y:S01]  /*1cf0*/  @!UP0 UMOV UR26, UR24 ;  /* 0x00000018001a8c82 */ /* 0x000fe20008000000 */
[----:B------:R-:W-:Y:S01]  /*1d00*/  IADD3 R0, P1, R4, UR10, RZ ;  /* 0x0000000a04007c10 */ /* 0x000fe2000ff3e0ff */
[----:B------:R-:W-:Y:S01]  /*1d10*/  IMAD.WIDE.U32 R6, R8, c[0x0][0x1b8], R6 ;  /* 0x00006e0008067a25 */ /* 0x000fe200078e0006 */
[----:B------:R-:W-:Y:S01]  /*1d20*/  UIADD3 UR10, -UR14, UR16, URZ ;  /* 0x000000100e0a7290 */ /* 0x000fe2000fffe13f */
[C---:B------:R-:W-:Y:S01]  /*1d30*/  IADD3 R8, P0, R204.reuse, UR26, RZ ;  /* 0x0000001acc087c10 */ /* 0x040fe2000ff1e0ff */
[----:B------:R-:W-:Y:S01]  /*1d40*/  ULDC.64 UR4, c[0x0][0x1a8] ;  /* 0x00006a0000047ab9 */ /* 0x000fe20000000a00 */
[----:B------:R-:W-:Y:S01]  /*1d50*/  IADD3 R10, P2, R204, R11, RZ ;  /* 0x0000000bcc0a7210 */ /* 0x000fe20007f5e0ff */
[----:B------:R-:W-:Y:S01]  /*1d60*/  UIMAD UR4, UR12, UR4, URZ ;  /* 0x000000040c0472a4 */ /* 0x000fe2000f8e023f */
[----:B------:R-:W-:Y:S01]  /*1d70*/  IADD3.X R9, R13, UR22, RZ, P0, !PT ;  /* 0x000000160d097c10 */ /* 0x000fe200087fe4ff */
[----:B------:R-:W-:Y:S01]  /*1d80*/  IMAD.IADD R7, R7, 0x1, R14 ;  /* 0x0000000107077824 */ /* 0x000fe200078e020e */
[----:B------:R-:W-:Y:S01]  /*1d90*/  ISETP.GE.AND P0, PT, R4, UR10, PT ;  /* 0x0000000a04007c0c */ /* 0x000fe2000bf06270 */
[----:B------:R-:W-:Y:S01]  /*1da0*/  IMAD.X R11, R13, 0x1, R16, P2 ;  /* 0x000000010d0b7824 */ /* 0x000fe200010e0610 */
[----:B------:R-:W-:Y:S01]  /*1db0*/  LOP3.LUT R242, R15, 0xfffffe00, R12, 0xf8, !PT ;  /* 0xfffffe000ff27812 */ /* 0x000fe200078ef80c */
[----:B------:R-:W-:Y:S01]  /*1dc0*/  UIMAD UR4, UR13, UR5, UR4 ;  /* 0x000000050d0472a4 */ /* 0x000fe2000f8e0204 */
[----:B------:R-:W-:Y:S01]  /*1dd0*/  IADD3.X R15, R5, UR9, RZ, P1, !PT ;  /* 0x00000009050f7c10 */ /* 0x000fe20008ffe4ff */
[----:B-1----:R-:W-:Y:S01]  /*1de0*/  IMAD.WIDE.U32 R12, R17, c[0x0][0x1a8], R8 ;  /* 0x00006a00110c7a25 */ /* 0x002fe200078e0008 */
[----:B------:R-:W-:-:S03]  /*1df0*/  LEA.HI R16, R30, R31, RZ, 0x5 ;  /* 0x0000001f1e107211 */ /* 0x000fc600078f28ff */
[----:B------:R-:W-:Y:S01]  /*1e00*/  IMAD R14, R5, c[0x0][0x198], RZ ;  /* 0x00006600050e7a24 */ /* 0x000fe200078e02ff */
[----:B------:R-:W-:Y:S01]  /*1e10*/  SHF.R.S32.HI R29, RZ, 0x5, R16 ;  /* 0x00000005ff1d7819 */ /* 0x000fe20000011410 */
[----:B------:R-:W-:Y:S02]  /*1e20*/  IMAD R15, R15, c[0x0][0x1a0], RZ ;  /* 0x000068000f0f7a24 */ /* 0x000fe400078e02ff */
[----:B------:R-:W-:Y:S02]  /*1e30*/  IMAD R14, R4, c[0x0][0x19c], R14 ;  /* 0x00006700040e7a24 */ /* 0x000fe400078e020e */
[----:B------:R-:W-:Y:S02]  /*1e40*/  IMAD R15, R0, c[0x0][0x1a4], R15 ;  /* 0x00006900000f7a24 */ /* 0x000fe400078e020f */
[----:B------:R-:W-:-:S04]  /*1e50*/  IMAD.WIDE.U32 R8, R4, c[0x0][0x198], R10 ;  /* 0x0000660004087a25 */ /* 0x000fc800078e000a */
[----:B------:R-:W-:Y:S01]  /*1e60*/  IMAD.WIDE.U32 R96, R0, c[0x0][0x1a0], R6 ;  /* 0x0000680000607a25 */ /* 0x000fe200078e0006 */
[----:B------:R-:W-:-:S03]  /*1e70*/  IADD3 R7, R13, UR4, RZ ;  /* 0x000000040d077c10 */ /* 0x000fc6000fffe0ff */
[----:B--2---:R-:W-:-:S04]  /*1e80*/  IMAD.WIDE R2, R2, 0x40, R4 ;  /* 0x0000004002027825 */ /* 0x004fc800078e0204 */
[----:B------:R-:W-:Y:S02]  /*1e90*/  IMAD.IADD R63, R9, 0x1, R14 ;  /* 0x00000001093f7824 */ /* 0x000fe400078e020e */
[----:B------:R-:W-:Y:S02]  /*1ea0*/  IMAD.MOV.U32 R60, RZ, RZ, R8 ;  /* 0x000000ffff3c7224 */ /* 0x000fe400078e0008 */
[----:B------:R-:W-:Y:S02]  /*1eb0*/  IMAD.SHL.U32 R242, R242, 0x2, RZ ;  /* 0x00000002f2f27824 */ /* 0x000fe400078e00ff */
[----:B------:R-:W-:Y:S01]  /*1ec0*/  IMAD.IADD R95, R97, 0x1, R15 ;  /* 0x00000001615f7824 */ /* 0x000fe200078e020f */
[----:B------:R-:W-:Y:S05]  /*1ed0*/  @P0 BRA `(.L_x_802) ;  /* 0x000000e000000947 */ /* 0x000fea0003800000 */
[----:B---3--:R-:W-:-:S13]  /*1ee0*/  ISETP.GE.AND P0, PT, R204, c[0x0][0x220], PT ;  /* 0x00008800cc007a0c */ /* 0x008fda0003f06270 */
        /* <DEDUP_REMOVED lines=13> */
.L_x_802:
[----:B---3--:R-:W-:Y:S05]  /*1fc0*/  BSYNC B0 ;  /* 0x0000000000007941 */ /* 0x008fea0003800000 */
.L_x_801:
        /* <DEDUP_REMOVED lines=8> */
[----:B------:R-:W-:-:S03]  /*2050*/  MOV R9, R7 ;  /* 0x0000000700097202 */ /* 0x000fc60000000f00 */
[----:B------:R-:W-:-:S04]  /*2060*/  IMAD.X R8, RZ, RZ, R3, P0 ;  /* 0x000000ffff087224 */ /* 0x000fc800000e0603 */
[----:B--2---:R-:W-:Y:S02]  /*2070*/  IMAD R10, R8, c[0x0][0x190], RZ ;  /* 0x00006400080a7a24 */ /* 0x004fe400078e02ff */
[----:B------:R-:W-:-:S04]  /*2080*/  IMAD.MOV.U32 R8, RZ, RZ, R12 ;  /* 0x000000ffff087224 */ /* 0x000fc800078e000c */
        /* <DEDUP_REMOVED lines=8> */
[----:B------:R2:W-:Y:S02]  /*2110*/  LDGSTS.E.BYPASS.LTC128B.128 [R242+0x800], [R10.64] ;  /* 0x008000000af27fae */ /* 0x0005e4000b901d54 */
.L_x_804:
[----:B------:R-:W-:Y:S05]  /*2120*/  BSYNC B0 ;  /* 0x0000000000007941 */ /* 0x000fea0003800000 */
.L_x_803:
        /* <DEDUP_REMOVED lines=21> */
.L_x_806:
[----:B------:R-:W-:Y:S05]  /*2280*/  BSYNC B0 ;  /* 0x0000000000007941 */ /* 0x000fea0003800000 */
.L_x_805:
        /* <DEDUP_REMOVED lines=11> */
[----:B------:R-:W-:-:S04]  /*2340*/  IMAD R2, R2, c[0x0][0x190], RZ ;  /* 0x0000640002027a24 */ /* 0x000fc800078e02ff */
        /* <DEDUP_REMOVED lines=8> */
.L_x_808:
[----:B------:R-:W-:Y:S05]  /*23d0*/  BSYNC B0 ;  /* 0x0000000000007941 */ /* 0x000fea0003800000 */
.L_x_807:
[----:B------:R-:W-:Y:S01]  /*23e0*/  LEA.HI R30, R30, R31, RZ, 0x4 ;  /* 0x0000001f1e1e7211 */ /* 0x000fe200078f20ff */
[----:B------:R-:W-:Y:S01]  /*23f0*/  UIADD3 UR17, UR6, -0x1, URZ ;  /* 0xffffffff06117890 */ /* 0x000fe2000fffe03f */
[----:B------:R-:W-:Y:S01]  /*2400*/  IMAD.MOV.U32 R6, RZ, RZ, 0x20 ;  /* 0x00000020ff067424 */ /* 0x000fe200078e00ff */
[----:B------:R-:W-:Y:S01]  /*2410*/  BSSY B0, `(.L_x_809) ;  /* 0x000001c000007945 */ /* 0x000fe20003800000 */
[----:B------:R-:W-:Y:S01]  /*2420*/  LOP3.LUT R0, R30, 0xfffffff0, RZ, 0xc0, !PT ;  /* 0xfffffff01e007812 */ /* 0x000fe200078ec0ff */
[----:B------:R-:W-:-:S04]  /*2430*/  USHF.L.U32 UR24, UR17, 0x8, URZ ;  /* 0x0000000811187899 */ /* 0x000fc8000800063f */
[----:B------:R-:W-:Y:S01]  /*2440*/  IMAD.IADD R0, R31, 0x1, -R0 ;  /* 0x000000011f007824 */ /* 0x000fe200078e0a00 */
[----:B------:R-:W-:-:S04]  /*2450*/  UIADD3 UR9, -UR24, UR15, URZ ;  /* 0x0000000f18097290 */ /* 0x000fc8000fffe13f */
[----:B-1----:R-:W-:Y:S02]  /*2460*/  SHF.R.S32.HI R2, RZ, 0x1f, R0 ;  /* 0x0000001fff027819 */ /* 0x002fe40000011400 */
[----:B------:R-:W-:Y:S02]  /*2470*/  ISETP.GE.AND P0, PT, R4, UR9, PT ;  /* 0x0000000904007c0c */ /* 0x000fe4000bf06270 */
[----:B------:R-:W-:-:S04]  /*2480*/  LEA.HI R2, R2, R0, RZ, 0x3 ;  /* 0x0000000002027211 */ /* 0x000fc800078f18ff */
[C---:B------:R-:W-:Y:S01]  /*2490*/  LOP3.LUT R3, R2.reuse, 0xfffffff8, RZ, 0xc0, !PT ;  /* 0xfffffff802037812 */ /* 0x040fe200078ec0ff */
[----:B------:R-:W-:-:S04]  /*24a0*/  IMAD.SHL.U32 R2, R2, 0x40, RZ ;  /* 0x0000004002027824 */ /* 0x000fc800078e00ff */
[----:B------:R-:W-:Y:S01]  /*24b0*/  IMAD.IADD R17, R0, 0x1, -R3 ;  /* 0x0000000100117824 */ /* 0x000fe200078e0a03 */
[----:B------:R-:W-:Y:S01]  /*24c0*/  LOP3.LUT R3, R16, 0xffffffe0, RZ, 0xc0, !PT ;  /* 0xffffffe010037812 */ /* 0x000fe200078ec0ff */
[----:B------:R-:W-:Y:S01]  /*24d0*/  IMAD.MOV.U32 R0, RZ, RZ, 0x10 ;  /* 0x00000010ff007424 */ /* 0x000fe200078e00ff */
[----:B------:R-:W-:Y:S02]  /*24e0*/  LOP3.LUT R27, R2, 0xfffffe00, RZ, 0xc0, !PT ;  /* 0xfffffe00021b7812 */ /* 0x000fe400078ec0ff */
[----:B------:R-:W-:Y:S01]  /*24f0*/  R2P PR, R17, 0x6 ;  /* 0x0000000611007804 */ /* 0x000fe20000000000 */
[----:B--2---:R-:W-:-:S04]  /*2500*/  IMAD.IADD R10, R31, 0x1, -R3 ;  /* 0x000000011f0a7824 */ /* 0x004fc800078e0a03 */
        /* <DEDUP_REMOVED lines=12> */
.L_x_810:
[----:B------:R-:W-:Y:S05]  /*25d0*/  BSYNC B0 ;  /* 0x0000000000007941 */ /* 0x000fea0003800000 */
.L_x_809:
        /* <DEDUP_REMOVED lines=9> */
[----:B------:R-:W-:-:S04]  /*2670*/  IADD3 R3, P0, R60, UR23, RZ ;  /* 0x000000173c037c10 */ /* 0x000fc8000ff1e0ff */
[----:B--2---:R-:W-:Y:S02]  /*2680*/  IADD3.X R7, R63, UR22, RZ, P0, !PT ;  /* 0x000000163f077c10 */ /* 0x004fe400087fe4ff */
[----:B------:R-:W-:-:S04]  /*2690*/  LEA R6, P0, R3, c[0x0][0x168], 0x1 ;  /* 0x00005a0003067a11 */ /* 0x000fc800078008ff */
[----:B------:R-:W-:-:S05]  /*26a0*/  LEA.HI.X R7, R3, c[0x0][0x16c], R7, 0x1, P0 ;  /* 0x00005b0003077a11 */ /* 0x000fca00000f0c07 */
[----:B------:R-:W-:Y:S01]  /*26b0*/  @!PT LDS RZ, [RZ] ;  /* 0x00000000fffff984 */ /* 0x000fe20000000800 */
[----:B------:R-:W-:Y:S01]  /*26c0*/  @!PT LDS RZ, [RZ] ;  /* 0x00000000fffff984 */ /* 0x000fe20000000800 */
[----:B------:R-:W-:Y:S01]  /*26d0*/  @!PT LDS RZ, [RZ] ;  /* 0x00000000fffff984 */ /* 0x000fe20000000800 */
[----:B------:R2:W-:Y:S04]  /*26e0*/  LDGSTS.E.BYPASS.LTC128B.128 [R242+0x2800], [R6.64] ;  /* 0x0280000006f27fae */ /* 0x0005e8000b901d54 */
.L_x_812:
[----:B------:R-:W-:Y:S05]  /*26f0*/  BSYNC B0 ;  /* 0x0000000000007941 */ /* 0x000fea0003800000 */
.L_x_811:
[----:B------:R-:W-:Y:S01]  /*2700*/  ISETP.GE.AND P0, PT, R18, UR9, PT ;  /* 0x0000000912007c0c */ /* 0x000fe2000bf06270 */
[----:B------:R-:W-:-:S12]  /*2710*/  BSSY B0, `(.L_x_813) ;  /* 0x0000010000007945 */ /* 0x000fd80003800000 */
[----:B------:R-:W-:Y:S05]  /*2720*/  @P0 BRA `(.L_x_814) ;  /* 0x000000e000000947 */ /* 0x000fea0003800000 */
[----:B------:R-:W-:-:S13]  /*2730*/  ISETP.GE.AND P0, PT, R204, c[0x0][0x220], PT ;  /* 0x00008800cc007a0c */ /* 0x000fda0003f06270 */
[----:B------:R1:W-:Y:S01]  /*2740*/  @P0 STS.128 [R242+0x3000], RZ ;  /* 0x003000fff2000388 */ /* 0x0003e20000000c00 */
[----:B------:R-:W-:Y:S05]  /*2750*/  @P0 BRA `(.L_x_814) ;  /* 0x000000b000000947 */ /* 0x000fea0003800000 */
[----:B------:R-:W-:Y:S02]  /*2760*/  IMAD.U32 R3, RZ, RZ, UR4 ;  /* 0x00000004ff037e24 */ /* 0x000fe4000f8e00ff */
[----:B--2---:R-:W-:Y:S02]  /*2770*/  IMAD.MOV.U32 R6, RZ, RZ, c[0x0][0x19c] ;  /* 0x00006700ff067624 */ /* 0x004fe400078e00ff */
        /* <DEDUP_REMOVED lines=9> */
.L_x_814:
[----:B------:R-:W-:Y:S05]  /*2810*/  BSYNC B0 ;  /* 0x0000000000007941 */ /* 0x000fea0003800000 */
.L_x_813:
[----:B------:R-:W-:Y:S01]  /*2820*/  ISETP.GE.AND P0, PT, R14, UR9, PT ;  /* 0x000000090e007c0c */ /* 0x000fe2000bf06270 */
[----:B------:R-:W-:-:S12]  /*2830*/  BSSY B0, `(.L_x_815) ;  /* 0x0000012000007945 */ /* 0x000fd80003800000 */
[----:B------:R-:W-:Y:S05]  /*2840*/  @P0 BRA `(.L_x_816) ;  /* 0x0000010000000947 */ /* 0x000fea0003800000 */
[----:B------:R-:W-:-:S13]  /*2850*/  ISETP.GE.AND P0, PT, R204, c[0x0][0x220], PT ;  /* 0x00008800cc007a0c */ /* 0x000fda0003f06270 */
[----:B------:R1:W-:Y:S01]  /*2860*/  @P0 STS.128 [R242+0x3800], RZ ;  /* 0x003800fff2000388 */ /* 0x0003e20000000c00 */
[----:B------:R-:W-:Y:S05]  /*2870*/  @P0 BRA `(.L_x_816) ;  /* 0x000000d000000947 */ /* 0x000fea0003800000 */
[----:B--2---:R-:W-:Y:S01]  /*2880*/  MOV R6, R60 ;  /* 0x0000003c00067202 */ /* 0x004fe20000000f00 */
[----:B------:R-:W-:Y:S01]  /*2890*/  IMAD.U32 R3, RZ, RZ, UR4 ;  /* 0x00000004ff037e24 */ /* 0x000fe2000f8e00ff */
[----:B------:R-:W-:Y:S01]  /*28a0*/  ULDC UR5, c[0x0][0x19c] ;  /* 0x0000670000057ab9 */ /* 0x000fe20000000800 */
[----:B------:R-:W-:Y:S01]  /*28b0*/  IMAD.MOV.U32 R7, RZ, RZ, R63 ;  /* 0x000000ffff077224 */ /* 0x000fe200078e003f */
[----:B------:R-:W-:-:S03]  /*28c0*/  UIMAD UR5, UR5, 0x30, URZ ;  /* 0x00000030050578a4 */ /* 0x000fc6000f8e023f */
        /* <DEDUP_REMOVED lines=8> */
.L_x_816:
[----:B------:R-:W-:Y:S05]  /*2950*/  BSYNC B0 ;  /* 0x0000000000007941 */ /* 0x000fea0003800000 */
.L_x_815:
        /* <DEDUP_REMOVED lines=18> */
.L_x_818:
[----:B------:R-:W-:Y:S05]  /*2a80*/  BSYNC B0 ;  /* 0x0000000000007941 */ /* 0x000fea0003800000 */
.L_x_817:
[----:B------:R-:W-:Y:S01]  /*2a90*/  IADD3 R25, R4, 0x50, RZ ;  /* 0x0000005004197810 */ /* 0x000fe20007ffe0ff */
[----:B------:R-:W-:Y:S03]  /*2aa0*/  BSSY B0, `(.L_x_819) ;  /* 0x0000013000007945 */ /* 0x000fe60003800000 */
[----:B------:R-:W-:-:S13]  /*2ab0*/  ISETP.GE.AND P0, PT, R25, UR9, PT ;  /* 0x0000000919007c0c */ /* 0x000fda000bf06270 */
        /* <DEDUP_REMOVED lines=17> */
.L_x_820:
[----:B------:R-:W-:Y:S05]  /*2bd0*/  BSYNC B0 ;  /* 0x0000000000007941 */ /* 0x000fea0003800000 */
.L_x_819:
        /* <DEDUP_REMOVED lines=20> */
.L_x_822:
[----:B------:R-:W-:Y:S05]  /*2d20*/  BSYNC B0 ;  /* 0x0000000000007941 */ /* 0x000fea0003800000 */
.L_x_821:
        /* <DEDUP_REMOVED lines=20> */
.L_x_824:
[----:B------:R-:W-:Y:S05]  /*2e70*/  BSYNC B0 ;  /* 0x0000000000007941 */ /* 0x000fea0003800000 */
.L_x_823:
        /* <DEDUP_REMOVED lines=18> */
.L_x_826:
[----:B------:R-:W-:Y:S05]  /*2fa0*/  BSYNC B0 ;  /* 0x0000000000007941 */ /* 0x000fea0003800000 */
.L_x_825:
        /* <DEDUP_REMOVED lines=20> */
.L_x_828:
[----:B------:R-:W-:Y:S05]  /*30f0*/  BSYNC B0 ;  /* 0x0000000000007941 */ /* 0x000fea0003800000 */
.L_x_827:
        /* <DEDUP_REMOVED lines=20> */
.L_x_830:
[----:B------:R-:W-:Y:S05]  /*3240*/  BSYNC B0 ;  /* 0x0000000000007941 */ /* 0x000fea0003800000 */
.L_x_829:
        /* <DEDUP_REMOVED lines=20> */
.L_x_832:
[----:B------:R-:W-:Y:S05]  /*3390*/  BSYNC B0 ;  /* 0x0000000000007941 */ /* 0x000fea0003800000 */
.L_x_831:
        /* <DEDUP_REMOVED lines=20> */
.L_x_834:
[----:B------:R-:W-:Y:S05]  /*34e0*/  BSYNC B0 ;  /* 0x0000000000007941 */ /* 0x000fea0003800000 */
.L_x_833:
        /* <DEDUP_REMOVED lines=20> */
.L_x_836:
[----:B------:R-:W-:Y:S05]  /*3630*/  BSYNC B0 ;  /* 0x0000000000007941 */ /* 0x000fea0003800000 */
.L_x_835:
        /* <DEDUP_REMOVED lines=20> */
.L_x_838:
[----:B------:R-:W-:Y:S05]  /*3780*/  BSYNC B0 ;  /* 0x0000000000007941 */ /* 0x000fea0003800000 */
.L_x_837:
        /* <DEDUP_REMOVED lines=20> */
.L_x_840:
[----:B------:R-:W-:Y:S05]  /*38d0*/  BSYNC B0 ;  /* 0x0000000000007941 */ /* 0x000fea0003800000 */
.L_x_839:
[----:B------:R-:W0:Y:S01]  /*38e0*/  LDGDEPBAR ;  /* 0x00000000000079af */ /* 0x000e220000000000 */
[----:B--2---:R-:W-:Y:S01]  /*38f0*/  SHF.R.S32.HI R9, RZ, 0x4, R30 ;  /* 0x00000004ff097819 */ /* 0x004fe2000001141e */
[----:B------:R-:W-:Y:S01]  /*3900*/  IMAD.SHL.U32 R3, R28, 0x40, RZ ;  /* 0x000000401c037824 */ /* 0x000fe200078e00ff */
[----:B------:R-:W-:Y:S01]  /*3910*/  SHF.R.S32.HI R5, RZ, 0x1f, R10 ;  /* 0x0000001fff057819 */ /* 0x000fe2000001140a */
[C---:B------:R-:W-:Y:S01]  /*3920*/  IMAD.SHL.U32 R6, R4.reuse, 0x8, RZ ;  /* 0x0000000804067824 */ /* 0x040fe200078e00ff */
[----:B------:R-:W-:Y:S01]  /*3930*/  ISETP.GE.AND P1, PT, R4, UR9, PT ;  /* 0x0000000904007c0c */ /* 0x000fe2000bf26270 */
[----:B------:R-:W-:Y:S01]  /*3940*/  IMAD.SHL.U32 R31, R31, 0x2, RZ ;  /* 0x000000021f1f7824 */ /* 0x000fe200078e00ff */
[----:B------:R-:W-:Y:S01]  /*3950*/  LEA.HI R8, R30, R9, RZ, 0x1 ;  /* 0x000000091e087211 */ /* 0x000fe200078f08ff */
[----:B------:R-:W-:Y:S01]  /*3960*/  BSSY B0, `(.L_x_841) ;  /* 0x000002b000007945 */ /* 0x000fe20003800000 */
[----:B------:R-:W-:Y:S02]  /*3970*/  LEA.HI R5, R5, R10, RZ, 0x2 ;  /* 0x0000000a05057211 */ /* 0x000fe400078f10ff */
[----:B------:R-:W-:-:S02]  /*3980*/  LEA R7, R29, UR14, 0x4 ;  /* 0x0000000e1d077c11 */ /* 0x000fc4000f8e20ff */
[----:B------:R-:W-:Y:S02]  /*3990*/  LOP3.LUT R3, R3, 0x1c0, RZ, 0xc0, !PT ;  /* 0x000001c003037812 */ /* 0x000fe400078ec0ff */
[----:B------:R-:W-:Y:S02]  /*39a0*/  LOP3.LUT R4, R8, 0xfffffffe, RZ, 0xc0, !PT ;  /* 0xfffffffe08047812 */ /* 0x000fe400078ec0ff */
[----:B------:R-:W-:Y:S01]  /*39b0*/  LEA.HI.SX32 R7, R5, R7, 0x1e ;  /* 0x0000000705077211 */ /* 0x000fe200078ff2ff */
[----:B------:R-:W-:Y:S01]  /*39c0*/  IMAD.U32 R5, RZ, RZ, UR16 ;  /* 0x00000010ff057e24 */ /* 0x000fe2000f8e00ff */
[----:B------:R-:W-:Y:S01]  /*39d0*/  LOP3.LUT R8, R3, 0x8, R6, 0xf8, !PT ;  /* 0x0000000803087812 */ /* 0x000fe200078ef806 */
[----:B------:R-:W-:Y:S01]  /*39e0*/  IMAD.IADD R4, R9, 0x1, -R4 ;  /* 0x0000000109047824 */ /* 0x000fe200078e0a04 */
[----:B------:R-:W-:Y:S01]  /*39f0*/  SHF.R.U32.HI R6, RZ, 0x3, R3 ;  /* 0x00000003ff067819 */ /* 0x000fe20000011603 */
[----:B------:R-:W-:Y:S01]  /*3a00*/  IMAD.SHL.U32 R3, R17, 0x40, RZ ;  /* 0x0000004011037824 */ /* 0x000fe200078e00ff */
[----:B------:R-:W-:Y:S01]  /*3a10*/  LOP3.LUT P2, RZ, R28, 0x2, RZ, 0xc0, !PT ;  /* 0x000000021cff7812 */ /* 0x000fe2000784c0ff */
[----:B------:R-:W-:-:S04]  /*3a20*/  DEPBAR.LE SB0, 0x0 ;  /* 0x000080000000791a */ /* 0x000fc80000000000 */
[----:B------:R-:W-:Y:S01]  /*3a30*/  BAR.SYNC.DEFER_BLOCKING 0x0 ;  /* 0x0000000000007b1d */ /* 0x000fe20000010000 */
[----:B------:R-:W-:Y:S02]  /*3a40*/  LOP3.LUT R9, R8, R6, RZ, 0x3c, !PT ;  /* 0x0000000608097212 */ /* 0x000fe400078e3cff */
[----:B------:R-:W-:Y:S01]  /*3a50*/  IADD3 R8, -R5, 0x1, R7 ;  /* 0x0000000105087810 */ /* 0x000fe20007ffe107 */
[----:B------:R-:W-:Y:S01]  /*3a60*/  IMAD.SHL.U32 R5, R4, 0x8, RZ ;  /* 0x0000000804057824 */ /* 0x000fe200078e00ff */
[----:B------:R-:W-:Y:S01]  /*3a70*/  LOP3.LUT R3, R3, 0x1c0, RZ, 0xc0, !PT ;  /* 0x000001c003037812 */ /* 0x000fe200078ec0ff */
[----:B------:R-:W-:Y:S01]  /*3a80*/  IMAD.U32 R7, RZ, RZ, UR15 ;  /* 0x0000000fff077e24 */ /* 0x000fe2000f8e00ff */
[----:B------:R-:W-:Y:S02]  /*3a90*/  LEA R61, P0, R96, c[0x0][0x170], 0x1 ;  /* 0x00005c00603d7a11 */ /* 0x000fe400078008ff */
[----:B------:R-:W-:Y:S02]  /*3aa0*/  LOP3.LUT R6, R3, 0x8, R5, 0xf8, !PT ;  /* 0x0000000803067812 */ /* 0x000fe400078ef805 */
[----:B------:R-:W-:Y:S01]  /*3ab0*/  SHF.R.U32.HI R5, RZ, 0x3, R3 ;  /* 0x00000003ff057819 */ /* 0x000fe20000011603 */
[----:B------:R-:W-:Y:S01]  /*3ac0*/  IMAD R3, R4, 0x200, R9 ;  /* 0x0000020004037824 */ /* 0x000fe200078e0209 */
[----:B------:R-:W-:Y:S01]  /*3ad0*/  IADD3 R88, R8, c[0x0][0x2e8], R7 ;  /* 0x0000ba0008587a10 */ /* 0x000fe20007ffe007 */
[----:B------:R-:W-:Y:S01]  /*3ae0*/  IMAD R4, R29, 0x400, R27 ;  /* 0x000004001d047824 */ /* 0x000fe200078e021b */
[----:B------:R-:W-:-:S02]  /*3af0*/  LOP3.LUT R5, R6, R5, RZ, 0x3c, !PT ;  /* 0x0000000506057212 */ /* 0x000fc400078e3cff */
[----:B------:R-:W-:Y:S02]  /*3b00*/  LEA.HI.X R62, R96, c[0x0][0x174], R95, 0x1, P0 ;  /* 0x00005d00603e7a11 */ /* 0x000fe400000f0c5f */
[----:B------:R-:W-:Y:S01]  /*3b10*/  SEL R0, R0, 0xfffffff0, !P2 ;  /* 0xfffffff000007807 */ /* 0x000fe20005000000 */
[----:B------:R-:W-:Y:S01]  /*3b20*/  IMAD.IADD R4, R5, 0x1, R4 ;  /* 0x0000000105047824 */ /* 0x000fe200078e0204 */
[----:B------:R-:W-:Y:S01]  /*3b30*/  LOP3.LUT R203, R31, 0x6, RZ, 0xc0, !PT ;  /* 0x000000061fcb7812 */ /* 0x000fe200078ec0ff */
[----:B------:R-:W-:Y:S01]  /*3b40*/  IMAD.IADD R5, R27, 0x1, R5 ;  /* 0x000000011b057824 */ /* 0x000fe200078e0205 */
[----:B------:R2:W-:Y:S01]  /*3b50*/  @P1 STS.128 [R242+0xa000], RZ ;  /* 0x00a000fff2001388 */ /* 0x0005e20000000c00 */
[----:B------:R-:W-:Y:S01]  /*3b60*/  IMAD.SHL.U32 R230, R4, 0x2, RZ ;  /* 0x0000000204e67824 */ /* 0x000fe200078e00ff */
        /* <DEDUP_REMOVED lines=10> */
.L_x_842:
[----:B------:R-:W-:Y:S05]  /*3c10*/  BSYNC B0 ;  /* 0x0000000000007941 */ /* 0x000fea0003800000 */
.L_x_841:
        /* <DEDUP_REMOVED lines=19> */
.L_x_844:
[----:B------:R-:W-:Y:S05]  /*3d50*/  BSYNC B0 ;  /* 0x0000000000007941 */ /* 0x000fea0003800000 */
.L_x_843:
        /* <DEDUP_REMOVED lines=16> */
.L_x_846:
[----:B------:R-:W-:Y:S05]  /*3e60*/  BSYNC B0 ;  /* 0x0000000000007941 */ /* 0x000fea0003800000 */
.L_x_845:
        /* <DEDUP_REMOVED lines=9> */
[----:B-1----:R-:W-:Y:S01]  /*3f00*/  MOV R6, R61 ;  /* 0x0000003d00067202 */ /* 0x002fe20000000f00 */
        /* <DEDUP_REMOVED lines=8> */
.L_x_848:
[----:B------:R-:W-:Y:S05]  /*3f90*/  BSYNC B0 ;  /* 0x0000000000007941 */ /* 0x000fea0003800000 */
.L_x_847:
        /* <DEDUP_REMOVED lines=16> */
.L_x_850:
[----:B------:R-:W-:Y:S05]  /*40a0*/  BSYNC B0 ;  /* 0x0000000000007941 */ /* 0x000fea0003800000 */
.L_x_849:
        /* <DEDUP_REMOVED lines=18> */
.L_x_852:
[----:B------:R-:W-:Y:S05]  /*41d0*/  BSYNC B0 ;  /* 0x0000000000007941 */ /* 0x000fea0003800000 */
.L_x_851:
        /* <DEDUP_REMOVED lines=18> */
.L_x_854:
[----:B------:R-:W-:Y:S05]  /*4300*/  BSYNC B0 ;  /* 0x0000000000007941 */ /* 0x000fea0003800000 */
.L_x_853:
        /* <DEDUP_REMOVED lines=18> */
.L_x_856:
[----:B------:R-:W-:Y:S05]  /*4430*/  BSYNC B0 ;  /* 0x0000000000007941 */ /* 0x000fea0003800000 */
.L_x_855:
        /* <DEDUP_REMOVED lines=16> */
.L_x_858:
[----:B------:R-:W-:Y:S05]  /*4540*/  BSYNC B0 ;  /* 0x0000000000007941 */ /* 0x000fea0003800000 */
.L_x_857:
        /* <DEDUP_REMOVED lines=18> */
.L_x_860:
[----:B------:R-:W-:Y:S05]  /*4670*/  BSYNC B0 ;  /* 0x0000000000007941 */ /* 0x000fea0003800000 */
.L_x_859:
        /* <DEDUP_REMOVED lines=18> */
.L_x_862:
[----:B------:R-:W-:Y:S05]  /*47a0*/  BSYNC B0 ;  /* 0x0000000000007941 */ /* 0x000fea0003800000 */
.L_x_861:
        /* <DEDUP_REMOVED lines=18> */
.L_x_864:
[----:B------:R-:W-:Y:S05]  /*48d0*/  BSYNC B0 ;  /* 0x0000000000007941 */ /* 0x000fea0003800000 */
.L_x_863:
        /* <DEDUP_REMOVED lines=18> */
.L_x_866:
[----:B------:R-:W-:Y:S05]  /*4a00*/  BSYNC B0 ;  /* 0x0000000000007941 */ /* 0x000fea0003800000 */
.L_x_865:
        /* <DEDUP_REMOVED lines=18> */
.L_x_868:
[----:B------:R-:W-:Y:S05]  /*4b30*/  BSYNC B0 ;  /* 0x0000000000007941 */ /* 0x000fea0003800000 */
.L_x_867:
        /* <DEDUP_REMOVED lines=18> */
.L_x_870:
[----:B------:R-:W-:Y:S05]  /*4c60*/  BSYNC B0 ;  /* 0x0000000000007941 */ /* 0x000fea0003800000 */
.L_x_869:
        /* <DEDUP_REMOVED lines=18> */
.L_x_872:
[----:B------:R-:W-:Y:S05]  /*4d90*/  BSYNC B0 ;  /* 0x0000000000007941 */ /* 0x000fea0003800000 */
.L_x_871:
[----:B------:R-:W-:Y:S01]  /*4da0*/  SHF.L.U32 R134, R3, 0x1, RZ ;  /* 0x0000000103867819 */ /* 0x000fe200000006ff */
[----:B------:R-:W-:Y:S01]  /*4db0*/  LDSM.16.M88.4 R20, [R230] ;  /* 0x00000000e614783b */ /* 0x000fe20000000200 */
[----:B------:R-:W-:Y:S01]  /*4dc0*/  LEA R4, R231, R230, 0x1 ;  /* 0x000000e6e7047211 */ /* 0x000fe200078e08ff */
[----:B------:R-:W-:Y:S01]  /*4dd0*/  UISETP.GE.AND UP0, UPT, UR6, 0x2, UPT ;  /* 0x000000020600788c */ /* 0x000fe2000bf06270 */
[----:B------:R-:W-:Y:S01]  /*4de0*/  LEA R228, R0, R134, 0x1 ;  /* 0x0000008600e47211 */ /* 0x000fe200078e08ff */
[----:B------:R-:W5:Y:S01]  /*4df0*/  LDSM.16.M88.4 R8, [R134+0x2000] ;  /* 0x002000008608783b */ /* 0x000f620000000200 */
[----:B------:R-:W-:Y:S02]  /*4e00*/  LOP3.LUT P0, RZ, R28, 0x4, RZ, 0xc0, !PT ;  /* 0x000000041cff7812 */ /* 0x000fe4000780c0ff */
[C---:B------:R-:W-:Y:S01]  /*4e10*/  IADD3 R3, R134.reuse, 0x2000, RZ ;  /* 0x0000200086037810 */ /* 0x040fe20007ffe0ff */
[----:B------:R-:W-:Y:S01]  /*4e20*/  LDSM.16.M88.4 R16, [R4] ;  /* 0x000000000410783b */ /* 0x000fe20000000200 */
[----:B------:R-:W-:-:S02]  /*4e30*/  IADD3 R229, R134, 0x2040, RZ ;  /* 0x0000204086e57810 */ /* 0x000fc40007ffe0ff */
[----:B------:R-:W-:Y:S01]  /*4e40*/  LEA R232, R2, R230, 0x1 ;  /* 0x000000e602e87211 */ /* 0x000fe200078e08ff */
[----:B------:R-:W-:Y:S03]  /*4e50*/  LDSM.16.M88.4 R32, [R228+0x2000] ;  /* 0x00200000e420783b */ /* 0x000fe60000000200 */
[----:B------:R-:W-:Y:S01]  /*4e60*/  LEA R233, R231, R232, 0x1 ;  /* 0x000000e8e7e97211 */ /* 0x000fe200078e08ff */
[----:B------:R-:W1:Y:S02]  /*4e70*/  LDSM.16.M88.4 R40, [R134+0x2800] ;  /* 0x002800008628783b */ /* 0x000e640000000200 */
[----:B------:R-:W-:Y:S02]  /*4e80*/  @P0 IADD3 R229, R3, -0x40, RZ ;  /* 0xffffffc003e50810 */ /* 0x000fe40007ffe0ff */
[----:B------:R-:W-:Y:S01]  /*4e90*/  LDSM.16.M88.4 R12, [R232] ;  /* 0x00000000e80c783b */ /* 0x000fe20000000200 */
[----:B------:R-:W-:-:S02]  /*4ea0*/  PLOP3.LUT P0, PT, PT, PT, UP0, 0x80, 0x0 ;  /* 0x000000000000781c */ /* 0x000fc40003f0f008 */
[----:B------:R-:W-:Y:S01]  /*4eb0*/  LEA R227, R0, R229, 0x1 ;  /* 0x000000e500e37211 */ /* 0x000fe200078e08ff */
[----:B------:R-:W-:Y:S01]  /*4ec0*/  LDSM.16.M88.4 R44, [R229] ;  /* 0x00000000e52c783b */ /* 0x000fe20000000200 */
[C---:B------:R-:W-:Y:S02]  /*4ed0*/  IADD3 R241, R229.reuse, 0x4000, RZ ;  /* 0x00004000e5f17810 */ /* 0x040fe40007ffe0ff */
[C---:B------:R-:W-:Y:S01]  /*4ee0*/  IADD3 R240, R229.reuse, 0x4800, RZ ;  /* 0x00004800e5f07810 */ /* 0x040fe20007ffe0ff */
[----:B------:R-:W2:Y:S01]  /*4ef0*/  LDSM.16.M88.4 R56, [R228+0x2800] ;  /* 0x00280000e438783b */ /* 0x000ea20000000200 */
[C---:B------:R-:W-:Y:S02]  /*4f00*/  IADD3 R239, R229.reuse, 0x5000, RZ ;  /* 0x00005000e5ef7810 */ /* 0x040fe40007ffe0ff */
[C---:B------:R-:W-:Y:S01]  /*4f10*/  IADD3 R238, R229.reuse, 0x5800, RZ ;  /* 0x00005800e5ee7810 */ /* 0x040fe20007ffe0ff */
[----:B------:R-:W-:Y:S01]  /*4f20*/  LDSM.16.M88.4 R68, [R227] ;  /* 0x00000000e344783b */ /* 0x000fe20000000200 */
[----:B------:R-:W-:-:S02]  /*4f30*/  IADD3 R237, R229, 0x6000, RZ ;  /* 0x00006000e5ed7810 */ /* 0x000fc40007ffe0ff */
[C---:B------:R-:W-:Y:S01]  /*4f40*/  IADD3 R236, R229.reuse, 0x6800, RZ ;  /* 0x00006800e5ec7810 */ /* 0x040fe20007ffe0ff */
[----:B------:R-:W-:Y:S01]  /*4f50*/  LDSM.16.M88.4 R64, [R229+0x800] ;  /* 0x00080000e540783b */ /* 0x000fe20000000200 */
[C---:B------:R-:W-:Y:S02]  /*4f60*/  IADD3 R235, R229.reuse, 0x7000, RZ ;  /* 0x00007000e5eb7810 */ /* 0x040fe40007ffe0ff */
[----:B------:R-:W-:Y:S01]  /*4f70*/  IADD3 R234, R229, 0x7800, RZ ;  /* 0x00007800e5ea7810 */ /* 0x000fe20007ffe0ff */
[----:B------:R-:W-:Y:S01]  /*4f80*/  LDSM.16.M88.4 R52, [R228+0x3000] ;  /* 0x00300000e434783b */ /* 0x000fe20000000200 */
[C---:B-----5:R-:W-:Y:S03]  /*4f90*/  HMMA.16816.F32.BF16 R24, R20.reuse, R8, RZ ;  /* 0x000000081418723c */ /* 0x060fe600000418ff */
[----:B------:R-:W-:Y:S04]  /*4fa0*/  LDSM.16.M88.4 R76, [R227+0x800] ;  /* 0x00080000e34c783b */ /* 0x000fe80000000200 */
[----:B------:R-:W-:Y:S01]  /*4fb0*/  LDSM.16.M88.4 R72, [R134+0x3800] ;  /* 0x003800008648783b */ /* 0x000fe20000000200 */
[C---:B------:R-:W-:Y:S03]  /*4fc0*/  HMMA.16816.F32.BF16 R28, R20.reuse, R10, RZ ;  /* 0x0000000a141c723c */ /* 0x040fe600000418ff */
[----:B------:R-:W5:Y:S04]  /*4fd0*/  LDSM.16.M88.4 R8, [R233] ;  /* 0x00000000e908783b */ /* 0x000f680000000200 */
[----:B------:R-:W-:Y:S01]  /*4fe0*/  LDSM.16.M88.4 R80, [R229+0x1000] ;  /* 0x00100000e550783b */ /* 0x000fe20000000200 */
[----:B-1----:R-:W-:Y:S03]  /*4ff0*/  HMMA.16816.F32.BF16 R36, R20, R40, RZ ;  /* 0x000000281424723c */ /* 0x002fe600000418ff */
[----:B------:R-:W-:Y:S04]  /*5000*/  LDSM.16.M88.4 R84, [R229+0x2000] ;  /* 0x00200000e554783b */ /* 0x000fe80000000200 */
[----:B------:R-:W0:Y:S01]  /*5010*/  LDGDEPBAR ;  /* 0x00000000000079af */ /* 0x000e220000000000 */
[C---:B------:R-:W-:Y:S03]  /*5020*/  HMMA.16816.F32.BF16 R24, R16.reuse, R32, R24 ;  /* 0x000000201018723c */ /* 0x040fe60000041818 */
[----:B------:R1:W-:Y:S05]  /*5030*/  STL [R1], R4 ;  /* 0x0000000401007387 */ /* 0x0003ea0000100800 */
[C---:B------:R-:W-:Y:S01]  /*5040*/  HMMA.16816.F32.BF16 R28, R16.reuse, R34, R28 ;  /* 0x00000022101c723c */ /* 0x040fe2000004181c */
[----:B------:R-:W3:Y:S07]  /*5050*/  LDSM.16.M88.4 R32, [R134+0x3000] ;  /* 0x003000008620783b */ /* 0x000eee0000000200 */
[----:B--2---:R-:W-:Y:S08]  /*5060*/  HMMA.16816.F32.BF16 R48, R16, R56, R36 ;  /* 0x000000381030723c */ /* 0x004ff00000041824 */
[----:B------:R-:W-:Y:S01]  /*5070*/  HMMA.16816.F32.BF16 R24, R12, R44, R24 ;  /* 0x0000002c0c18723c */ /* 0x000fe20000041818 */
[----:B-1----:R-:W-:-:S07]  /*5080*/  IMNMX R4, R88, UR15, PT ;  /* 0x0000000f58047c17 */ /* 0x002fce000b800200 */
[----:B------:R-:W-:Y:S08]  /*5090*/  HMMA.16816.F32.BF16 R44, R12, R46, R28 ;  /* 0x0000002e0c2c723c */ /* 0x000ff0000004181c */
[----:B------:R-:W-:Y:S08]  /*50a0*/  HMMA.16816.F32.BF16 R28, R20, R42, RZ ;  /* 0x0000002a141c723c */ /* 0x000ff000000418ff */
[----:B-----5:R-:W-:Y:S08]  /*50b0*/  HMMA.16816.F32.BF16 R40, R8, R68, R24 ;  /* 0x000000440828723c */ /* 0x020ff00000041818 */
[C---:B---3--:R-:W-:Y:S08]  /*50c0*/  HMMA.16816.F32.BF16 R36, R20.reuse, R32, RZ ;  /* 0x000000201424723c */ /* 0x048ff000000418ff */
[----:B------:R-:W-:Y:S08]  /*50d0*/  HMMA.16816.F32.BF16 R32, R20, R34, RZ ;  /* 0x000000221420723c */ /* 0x000ff000000418ff */
[----:B------:R-:W-:Y:S01]  /*50e0*/  HMMA.16816.F32.BF16 R28, R16, R58, R28 ;  /* 0x0000003a101c723c */ /* 0x000fe2000004181c */
[----:B------:R-:W-:Y:S01]  /*50f0*/  LDSM.16.M88.4 R56, [R134+0x4000] ;  /* 0x004000008638783b */ /* 0x000fe20000000200 */
[----:B------:R-:W-:-:S02]  /*5100*/  FMUL.FTZ R0, R41, c[0x0][0x2ec] ;  /* 0x0000bb0029007a20 */ /* 0x000fc40000410000 */
[----:B------:R-:W-:Y:S02]  /*5110*/  FMUL.FTZ R40, R40, c[0x0][0x2ec] ;  /* 0x0000bb0028287a20 */ /* 0x000fe40000410000 */
[----:B------:R1:W2:Y:S02]  /*5120*/  MUFU.TANH R201, R0 ;  /* 0x0000000000c97308 */ /* 0x0002a40000002400 */
[----:B------:R-:W-:Y:S06]  /*5130*/  HMMA.16816.F32.BF16 R24, R12, R64, R48 ;  /* 0x000000400c18723c */ /* 0x000fec0000041830 */
[----:B------:R-:W3:Y:S02]  /*5140*/  MUFU.TANH R202, R40 ;  /* 0x0000002800ca7308 */ /* 0x000ee40000002400 */
[----:B------:R-:W-:Y:S01]  /*5150*/  HMMA.16816.F32.BF16 R48, R8, R70, R44 ;  /* 0x000000460830723c */ /* 0x000fe2000004182c */
[----:B-1----:R-:W-:-:S07]  /*5160*/  FMUL.FTZ R0, R42, c[0x0][0x2ec] ;  /* 0x0000bb002a007a20 */ /* 0x002fce0000410000 */
[C---:B------:R-:W-:Y:S01]  /*5170*/  HMMA.16816.F32.BF16 R44, R16.reuse, R52, R36 ;  /* 0x00000034102c723c */ /* 0x040fe20000041824 */
[----:B------:R1:W4:Y:S07]  /*5180*/  MUFU.TANH R200, R0 ;  /* 0x0000000000c87308 */ /* 0x00032e0000002400 */
[----:B------:R-:W-:Y:S01]  /*5190*/  HMMA.16816.F32.BF16 R68, R16, R54, R32 ;  /* 0x000000361044723c */ /* 0x000fe20000041820 */
[----:B------:R-:W5:Y:S07]  /*51a0*/  LDSM.16.M88.4 R52, [R228+0x3800] ;  /* 0x00380000e434783b */ /* 0x000f6e0000000200 */
[----:B------:R-:W-:Y:S01]  /*51b0*/  HMMA.16816.F32.BF16 R36, R12, R66, R28 ;  /* 0x000000420c24723c */ /* 0x000fe2000004181c */
[----:B------:R-:W-:Y:S01]  /*51c0*/  FMUL.FTZ R50, R50, c[0x0][0x2ec] ;  /* 0x0000bb0032327a20 */ /* 0x000fe20000410000 */
[----:B------:R-:W2:Y:S01]  /*51d0*/  LDSM.16.M88.4 R64, [R227+0x1000] ;  /* 0x00100000e340783b */ /* 0x000ea20000000200 */
[----:B-1----:R-:W-:-:S02]  /*51e0*/  FMUL.FTZ R0, R43, c[0x0][0x2ec] ;  /* 0x0000bb002b007a20 */ /* 0x002fc40000410000 */
[----:B------:R-:W-:Y:S01]  /*51f0*/  FMUL.FTZ R51, R51, c[0x0][0x2ec] ;  /* 0x0000bb0033337a20 */ /* 0x000fe20000410000 */
[----:B------:R-:W1:Y:S02]  /*5200*/  MUFU.TANH R192, R50 ;  /* 0x0000003200c07308 */ /* 0x000e640000002400 */
[----:B------:R-:W-:Y:S06]  /*5210*/  HMMA.16816.F32.BF16 R24, R8, R76, R24 ;  /* 0x0000004c0818723c */ /* 0x000fec0000041818 */
[----:B------:R1:W1:Y:S02]  /*5220*/  MUFU.TANH R199, R0 ;  /* 0x0000000000c77308 */ /* 0x0002640000002400 */
[C---:B------:R-:W-:Y:S06]  /*5230*/  HMMA.16816.F32.BF16 R32, R20.reuse, R72, RZ ;  /* 0x000000481420723c */ /* 0x040fec00000418ff */
[----:B------:R-:W2:Y:S02]  /*5240*/  MUFU.TANH R191, R51 ;  /* 0x0000003300bf7308 */ /* 0x000ea40000002400 */
[----:B------:R-:W-:Y:S01]  /*5250*/  HMMA.16816.F32.BF16 R28, R20, R74, RZ ;  /* 0x0000004a141c723c */ /* 0x000fe200000418ff */
[----:B-1----:R-:W-:-:S07]  /*5260*/  FMUL.FTZ R0, R48, c[0x0][0x2ec] ;  /* 0x0000bb0030007a20 */ /* 0x002fce0000410000 */
[----:B------:R-:W-:Y:S01]  /*5270*/  FMUL.FTZ R24, R24, c[0x0][0x2ec] ;  /* 0x0000bb0018187a20 */ /* 0x000fe20000410000 */
[----:B------:R-:W-:Y:S01]  /*5280*/  HMMA.16816.F32.BF16 R40, R12, R80, R44 ;  /* 0x000000500c28723c */ /* 0x000fe2000004182c */
[----:B------:R1:W1:Y:S01]  /*5290*/  MUFU.TANH R194, R0 ;  /* 0x0000000000c27308 */ /* 0x0002620000002400 */
[----:B------:R-:W-:-:S06]  /*52a0*/  FMUL.FTZ R26, R26, c[0x0][0x2ec] ;  /* 0x0000bb001a1a7a20 */ /* 0x000fcc0000410000 */
[C---:B-----5:R-:W-:Y:S01]  /*52b0*/  HMMA.16816.F32.BF16 R44, R16.reuse, R52, R32 ;  /* 0x00000034102c723c */ /* 0x060fe20000041820 */
[----:B------:R-:W2:Y:S07]  /*52c0*/  MUFU.TANH R190, R24 ;  /* 0x0000001800be7308 */ /* 0x000eae0000002400 */
[----:B------:R-:W-:Y:S01]  /*52d0*/  HMMA.16816.F32.BF16 R72, R16, R54, R28 ;  /* 0x000000361048723c */ /* 0x000fe2000004181c */
[----:B-1----:R-:W-:Y:S01]  /*52e0*/  FMUL.FTZ R0, R49, c[0x0][0x2ec] ;  /* 0x0000bb0031007a20 */ /* 0x002fe20000410000 */
[----:B------:R-:W1:Y:S06]  /*52f0*/  MUFU.TANH R188, R26 ;  /* 0x0000001a00bc7308 */ /* 0x000e6c0000002400 */
[----:B------:R-:W-:Y:S01]  /*5300*/  HMMA.16816.F32.BF16 R48, R8, R78, R36 ;  /* 0x0000004e0830723c */ /* 0x000fe20000041824 */
[----:B------:R-:W-:Y:S01]  /*5310*/  LDSM.16.M88.4 R36, [R228+0x4000] ;  /* 0x00400000e424783b */ /* 0x000fe20000000200 */
[----:B------:R5:W1:Y:S03]  /*5320*/  MUFU.TANH R193, R0 ;  /* 0x0000000000c17308 */ /* 0x000a660000002400 */
[----:B------:R-:W1:Y:S03]  /*5330*/  LDSM.16.M88.4 R76, [R229+0x1800] ;  /* 0x00180000e54c783b */ /* 0x000e660000000200 */
[----:B------:R-:W-:Y:S01]  /*5340*/  HMMA.16816.F32.BF16 R32, R12, R82, R68 ;  /* 0x000000520c20723c */ /* 0x000fe20000041844 */
[----:B------:R-:W-:Y:S04]  /*5350*/  LDSM.16.M88.4 R68, [R227+0x1800] ;  /* 0x00180000e344783b */ /* 0x000fe80000000200 */
[----:B------:R-:W-:Y:S03]  /*5360*/  LDSM.16.M88.4 R80, [R229+0x2800] ;  /* 0x00280000e550783b */ /* 0x000fe60000000200 */
[----:B------:R-:W-:Y:S01]  /*5370*/  HMMA.16816.F32.BF16 R28, R20, R56, RZ ;  /* 0x00000038141c723c */ /* 0x000fe200000418ff */
[----:B-----5:R-:W-:-:S04]  /*5380*/  FMUL.FTZ R0, R25, c[0x0][0x2ec] ;  /* 0x0000bb0019007a20 */ /* 0x020fc80000410000 */
[----:B------:R5:W1:Y:S03]  /*5390*/  MUFU.TANH R189, R0 ;  /* 0x0000000000bd7308 */ /* 0x000a660000002400 */
[----:B------:R-:W-:Y:S01]  /*53a0*/  FMUL.FTZ R49, R49, c[0x0][0x2ec] ;  /* 0x0000bb0031317a20 */ /* 0x000fe20000410000 */
[C---:B--2---:R-:W-:Y:S01]  /*53b0*/  HMMA.16816.F32.BF16 R40, R8.reuse, R64, R40 ;  /* 0x000000400828723c */ /* 0x044fe20000041828 */
[----:B------:R-:W-:Y:S02]  /*53c0*/  FMUL.FTZ R50, R50, c[0x0][0x2ec] ;  /* 0x0000bb0032327a20 */ /* 0x000fe40000410000 */
[----:B------:R-:W-:Y:S01]  /*53d0*/  FMUL.FTZ R51, R51, c[0x0][0x2ec] ;  /* 0x0000bb0033337a20 */ /* 0x000fe20000410000 */
[----:B------:R-:W2:Y:S04]  /*53e0*/  MUFU.TANH R178, R49 ;  /* 0x0000003100b27308 */ /* 0x000ea80000002400 */
[----:B------:R-:W-:Y:S01]  /*53f0*/  HMMA.16816.F32.BF16 R52, R8, R66, R32 ;  /* 0x000000420834723c */ /* 0x000fe20000041820 */
[----:B-----5:R-:W-:-:S03]  /*5400*/  FMUL.FTZ R0, R27, c[0x0][0x2ec] ;  /* 0x0000bb001b007a20 */ /* 0x020fc60000410000 */
[----:B------:R-:W2:Y:S04]  /*5410*/  MUFU.TANH R177, R50 ;  /* 0x0000003200b17308 */ /* 0x000ea80000002400 */
[----:B------:R-:W-:Y:S01]  /*5420*/  HMMA.16816.F32.BF16 R24, R20, R58, RZ ;  /* 0x0000003a1418723c */ /* 0x000fe200000418ff */
[----:B------:R-:W5:Y:S03]  /*5430*/  LDSM.16.M88.4 R56, [R134+0x4800] ;  /* 0x004800008638783b */ /* 0x000f660000000200 */
[----:B------:R2:W2:Y:S04]  /*5440*/  MUFU.TANH R187, R0 ;  /* 0x0000000000bb7308 */ /* 0x0004a80000002400 */
[----:B-1----:R-:W-:Y:S01]  /*5450*/  HMMA.16816.F32.BF16 R44, R12, R76, R44 ;  /* 0x0000004c0c2c723c */ /* 0x002fe2000004182c */
[----:B------:R-:W-:-:S03]  /*5460*/  FMUL.FTZ R40, R40, c[0x0][0x2ec] ;  /* 0x0000bb0028287a20 */ /* 0x000fc60000410000 */
[----:B------:R1:W1:Y:S04]  /*5470*/  MUFU.TANH R176, R51 ;  /* 0x0000003300b07308 */ /* 0x0002680000002400 */
[----:B------:R-:W-:Y:S02]  /*5480*/  FMUL.FTZ R54, R54, c[0x0][0x2ec] ;  /* 0x0000bb0036367a20 */ /* 0x000fe40000410000 */
[----:B------:R-:W-:Y:S02]  /*5490*/  FMUL.FTZ R55, R55, c[0x0][0x2ec] ;  /* 0x0000bb0037377a20 */ /* 0x000fe40000410000 */
[----:B--2---:R-:W-:Y:S01]  /*54a0*/  FMUL.FTZ R0, R48, c[0x0][0x2ec] ;  /* 0x0000bb0030007a20 */ /* 0x004fe20000410000 */
[----:B------:R-:W2:Y:S03]  /*54b0*/  MUFU.TANH R174, R40 ;  /* 0x0000002800ae7308 */ /* 0x000ea60000002400 */
[C---:B------:R-:W-:Y:S05]  /*54c0*/  HMMA.16816.F32.BF16 R64, R16.reuse, R38, R24 ;  /* 0x000000261040723c */ /* 0x040fea0000041818 */
[----:B------:R2:W2:Y:S03]  /*54d0*/  MUFU.TANH R180, R0 ;  /* 0x0000000000b47308 */ /* 0x0004a60000002400 */
[----:B-1----:R-:W-:Y:S01]  /*54e0*/  HMMA.16816.F32.BF16 R48, R16, R36, R28 ;  /* 0x000000241030723c */ /* 0x002fe2000004181c */
[----:B------:R-:W1:Y:S04]  /*54f0*/  LDSM.16.M88.4 R36, [R228+0x4800] ;  /* 0x00480000e424783b */ /* 0x000e680000000200 */
[----:B------:R-:W1:Y:S03]  /*5500*/  MUFU.TANH R165, R54 ;  /* 0x0000003600a57308 */ /* 0x000e660000002400 */
[----:B------:R-:W-:Y:S01]  /*5510*/  HMMA.16816.F32.BF16 R24, R12, R78, R72 ;  /* 0x0000004e0c18723c */ /* 0x000fe20000041848 */
[----:B------:R-:W-:Y:S01]  /*5520*/  LDSM.16.M88.4 R72, [R227+0x2000] ;  /* 0x00200000e348783b */ /* 0x000fe20000000200 */
[----:B--2---:R-:W-:-:S06]  /*5530*/  FMUL.FTZ R0, R41, c[0x0][0x2ec] ;  /* 0x0000bb0029007a20 */ /* 0x004fcc0000410000 */
[C---:B-----5:R-:W-:Y:S01]  /*5540*/  HMMA.16816.F32.BF16 R32, R20.reuse, R56, RZ ;  /* 0x000000381420723c */ /* 0x060fe200000418ff */
[----:B------:R-:W2:Y:S07]  /*5550*/  MUFU.TANH R163, R55 ;  /* 0x0000003700a37308 */ /* 0x000eae0000002400 */
[----:B------:R-:W-:Y:S01]  /*5560*/  HMMA.16816.F32.BF16 R28, R20, R58, RZ ;  /* 0x0000003a141c723c */ /* 0x000fe200000418ff */
[----:B------:R-:W5:Y:S01]  /*5570*/  LDSM.16.M88.4 R56, [R134+0x5000] ;  /* 0x005000008638783b */ /* 0x000f620000000200 */
[----:B------:R1:W1:Y:S02]  /*5580*/  MUFU.TANH R173, R0 ;  /* 0x0000000000ad7308 */ /* 0x0002640000002400 */
[----:B-1----:R-:W-:-:S06]  /*5590*/  FMUL.FTZ R0, R42, c[0x0][0x2ec] ;  /* 0x0000bb002a007a20 */ /* 0x002fcc0000410000 */
[----:B------:R1:W1:Y:S11]  /*55a0*/  MUFU.TANH R172, R0 ;  /* 0x0000000000ac7308 */ /* 0x0002760000002400 */
[----:B------:R-:W-:Y:S03]  /*55b0*/  @!UPT UIADD3 URZ, URZ, URZ, URZ ;  /* 0x0000003f3f3ff290 */ /* 0x000fe6000fffe03f */
[----:B------:R-:W-:Y:S01]  /*55c0*/  HMMA.16816.F32.BF16 R76, R16, R38, R28 ;  /* 0x00000026104c723c */ /* 0x000fe2000004181c */
[----:B-1----:R-:W-:-:S07]  /*55d0*/  FMUL.FTZ R0, R43, c[0x0][0x2ec] ;  /* 0x0000bb002b007a20 */ /* 0x002fce0000410000 */
[----:B------:R-:W-:Y:S01]  /*55e0*/  HMMA.16816.F32.BF16 R40, R8, R68, R44 ;  /* 0x000000440828723c */ /* 0x000fe2000004182c */
[----:B------:R1:W1:Y:S07]  /*55f0*/  MUFU.TANH R171, R0 ;  /* 0x0000000000ab7308 */ /* 0x00026e0000002400 */
[----:B------:R-:W-:Y:S08]  /*5600*/  HMMA.16816.F32.BF16 R44, R12, R84, R48 ;  /* 0x000000540c2c723c */ /* 0x000ff00000041830 */
[----:B------:R-:W-:Y:S01]  /*5610*/  HMMA.16816.F32.BF16 R48, R16, R36, R32 ;  /* 0x000000241030723c */ /* 0x000fe20000041820 */
[----:B------:R-:W2:Y:S01]  /*5620*/  LDSM.16.M88.4 R36, [R228+0x5000] ;  /* 0x00500000e424783b */ /* 0x000ea20000000200 */
[----:B-1----:R-:W-:-:S04]  /*5630*/  FMUL.FTZ R0, R52, c[0x0][0x2ec] ;  /* 0x0000bb0034007a20 */ /* 0x002fc80000410000 */
[----:B------:R1:W1:Y:S02]  /*5640*/  MUFU.TANH R167, R0 ;  /* 0x0000000000a77308 */ /* 0x0002640000002400 */
[----:B-----5:R-:W-:Y:S01]  /*5650*/  HMMA.16816.F32.BF16 R32, R20, R56, RZ ;  /* 0x000000381420723c */ /* 0x020fe200000418ff */
[----:B------:R-:W-:Y:S02]  /*5660*/  FMUL.FTZ R40, R40, c[0x0][0x2ec] ;  /* 0x0000bb0028287a20 */ /* 0x000fe40000410000 */
[----:B------:R-:W-:-:S03]  /*5670*/  FMUL.FTZ R42, R42, c[0x0][0x2ec] ;  /* 0x0000bb002a2a7a20 */ /* 0x000fc60000410000 */
[----:B------:R-:W2:Y:S02]  /*5680*/  MUFU.TANH R162, R40 ;  /* 0x0000002800a27308 */ /* 0x000ea40000002400 */
[----:B------:R-:W-:Y:S01]  /*5690*/  HMMA.16816.F32.BF16 R28, R20, R58, RZ ;  /* 0x0000003a141c723c */ /* 0x000fe200000418ff */
[----:B------:R-:W5:Y:S01]  /*56a0*/  LDSM.16.M88.4 R56, [R134+0x5800] ;  /* 0x005800008638783b */ /* 0x000f620000000200 */
[----:B-1----:R-:W-:-:S04]  /*56b0*/  FMUL.FTZ R0, R53, c[0x0][0x2ec] ;  /* 0x0000bb0035007a20 */ /* 0x002fc80000410000 */
[----:B------:R-:W1:Y:S02]  /*56c0*/  MUFU.TANH R90, R42 ;  /* 0x0000002a005a7308 */ /* 0x000e640000002400 */
[----:B------:R-:W-:Y:S01]  /*56d0*/  HMMA.16816.F32.BF16 R52, R8, R70, R24 ;  /* 0x000000460834723c */ /* 0x000fe20000041818 */
[----:B------:R-:W-:Y:S05]  /*56e0*/  LDSM.16.M88.4 R68, [R227+0x2800] ;  /* 0x00280000e344783b */ /* 0x000fea0000000200 */
[----:B------:R1:W1:Y:S02]  /*56f0*/  MUFU.TANH R166, R0 ;  /* 0x0000000000a67308 */ /* 0x0002640000002400 */
[----:B------:R-:W-:Y:S01]  /*5700*/  HMMA.16816.F32.BF16 R24, R12, R86, R64 ;  /* 0x000000560c18723c */ /* 0x000fe20000041840 */
[----:B------:R-:W-:Y:S07]  /*5710*/  LDSM.16.M88.4 R84, [R229+0x3000] ;  /* 0x00300000e554783b */ /* 0x000fee0000000200 */
[----:B--2---:R-:W-:Y:S01]  /*5720*/  HMMA.16816.F32.BF16 R64, R16, R38, R28 ;  /* 0x000000261040723c */ /* 0x004fe2000004181c */
[----:B-1----:R-:W-:-:S07]  /*5730*/  FMUL.FTZ R0, R41, c[0x0][0x2ec] ;  /* 0x0000bb0029007a20 */ /* 0x002fce0000410000 */
[----:B------:R-:W-:Y:S01]  /*5740*/  FMUL.FTZ R53, R53, c[0x0][0x2ec] ;  /* 0x0000bb0035357a20 */ /* 0x000fe20000410000 */
[----:B------:R1:W2:Y:S01]  /*5750*/  MUFU.TANH R161, R0 ;  /* 0x0000000000a17308 */ /* 0x0002a20000002400 */
[----:B------:R-:W-:Y:S02]  /*5760*/  FMUL.FTZ R54, R54, c[0x0][0x2ec] ;  /* 0x0000bb0036367a20 */ /* 0x000fe40000410000 */
[----:B------:R-:W-:Y:S01]  /*5770*/  FMUL.FTZ R55, R55, c[0x0][0x2ec] ;  /* 0x0000bb0037377a20 */ /* 0x000fe20000410000 */
[----:B-----5:R-:W-:Y:S04]  /*5780*/  HMMA.16816.F32.BF16 R28, R20, R58, RZ ;  /* 0x0000003a141c723c */ /* 0x020fe800000418ff */
[----:B------:R-:W2:Y:S01]  /*5790*/  MUFU.TANH R156, R53 ;  /* 0x00000035009c7308 */ /* 0x000ea20000002400 */
[----:B-1----:R-:W-:-:S07]  /*57a0*/  FMUL.FTZ R0, R43, c[0x0][0x2ec] ;  /* 0x0000bb002b007a20 */ /* 0x002fce0000410000 */
[----:B------:R-:W1:Y:S01]  /*57b0*/  MUFU.TANH R91, R54 ;  /* 0x00000036005b7308 */ /* 0x000e620000002400 */
[----:B------:R-:W-:Y:S07]  /*57c0*/  HMMA.16816.F32.BF16 R40, R8, R72, R44 ;  /* 0x000000480828723c */ /* 0x000fee000004182c */
[----:B------:R5:W1:Y:S01]  /*57d0*/  MUFU.TANH R159, R0 ;  /* 0x00000000009f7308 */ /* 0x000a620000002400 */
[----:B------:R-:W-:Y:S07]  /*57e0*/  HMMA.16816.F32.BF16 R44, R12, R80, R48 ;  /* 0x000000500c2c723c */ /* 0x000fee0000041830 */
[----:B------:R1:W1:Y:S01]  /*57f0*/  MUFU.TANH R155, R55 ;  /* 0x00000037009b7308 */ /* 0x0002620000002400 */
[----:B------:R-:W-:Y:S01]  /*5800*/  HMMA.16816.F32.BF16 R48, R16, R36, R32 ;  /* 0x000000241030723c */ /* 0x000fe20000041820 */
[----:B------:R-:W2:Y:S01]  /*5810*/  LDSM.16.M88.4 R36, [R228+0x5800] ;  /* 0x00580000e424783b */ /* 0x000ea20000000200 */
[----:B-----5:R-:W-:-:S06]  /*5820*/  FMUL.FTZ R0, R52, c[0x0][0x2ec] ;  /* 0x0000bb0034007a20 */ /* 0x020fcc0000410000 */
[----:B------:R-:W-:Y:S01]  /*5830*/  HMMA.16816.F32.BF16 R32, R20, R56, RZ ;  /* 0x000000381420723c */ /* 0x000fe200000418ff */
[----:B------:R-:W5:Y:S01]  /*5840*/  LDSM.16.M88.4 R56, [R134+0x6000] ;  /* 0x006000008638783b */ /* 0x000f620000000200 */
[----:B------:R-:W-:Y:S01]  /*5850*/  FMUL.FTZ R40, R40, c[0x0][0x2ec] ;  /* 0x0000bb0028287a20 */ /* 0x000fe20000410000 */
[----:B------:R3:W2:Y:S05]  /*5860*/  MUFU.TANH R89, R0 ;  /* 0x0000000000597308 */ /* 0x0006aa0000002400 */
[----:B-1----:R-:W-:Y:S01]  /*5870*/  HMMA.16816.F32.BF16 R52, R8, R74, R24 ;  /* 0x0000004a0834723c */ /* 0x002fe20000041818 */
[----:B------:R-:W-:Y:S02]  /*5880*/  LDSM.16.M88.4 R72, [R227+0x3000] ;  /* 0x00300000e348783b */ /* 0x000fe40000000200 */
[----:B------:R-:W1:Y:S05]  /*5890*/  MUFU.TANH R100, R40 ;  /* 0x0000002800647308 */ /* 0x000e6a0000002400 */
[----:B------:R-:W-:Y:S01]  /*58a0*/  HMMA.16816.F32.BF16 R24, R12, R82, R76 ;  /* 0x000000520c18723c */ /* 0x000fe2000004184c */
[----:B------:R-:W-:Y:S01]  /*58b0*/  LDSM.16.M88.4 R80, [R229+0x3800] ;  /* 0x00380000e550783b */ /* 0x000fe20000000200 */
[----:B---3--:R-:W-:-:S04]  /*58c0*/  FMUL.FTZ R0, R41, c[0x0][0x2ec] ;  /* 0x0000bb0029007a20 */ /* 0x008fc80000410000 */
[----:B------:R3:W1:Y:S10]  /*58d0*/  MUFU.TANH R102, R0 ;  /* 0x0000000000667308 */ /* 0x0006740000002400 */
[----:B------:R-:W-:Y:S01]  /*58e0*/  FMUL.FTZ R54, R54, c[0x0][0x2ec] ;  /* 0x0000bb0036367a20 */ /* 0x000fe20000410000 */
[----:B--2---:R-:W-:Y:S01]  /*58f0*/  HMMA.16816.F32.BF16 R76, R16, R38, R28 ;  /* 0x00000026104c723c */ /* 0x004fe2000004181c */
[----:B------:R-:W-:-:S02]  /*5900*/  FMUL.FTZ R55, R55, c[0x0][0x2ec] ;  /* 0x0000bb0037377a20 */ /* 0x000fc40000410000 */
[----:B------:R-:W2:Y:S01]  /*5910*/  MUFU.TANH R98, R54 ;  /* 0x0000003600627308 */ /* 0x000ea20000002400 */
[----:B---3--:R-:W-:-:S04]  /*5920*/  FMUL.FTZ R0, R42, c[0x0][0x2ec] ;  /* 0x0000bb002a007a20 */ /* 0x008fc80000410000 */
[----:B-----5:R-:W-:Y:S03]  /*5930*/  HMMA.16816.F32.BF16 R28, R20, R58, RZ ;  /* 0x0000003a141c723c */ /* 0x020fe600000418ff */
[----:B------:R3:W1:Y:S08]  /*5940*/  MUFU.TANH R92, R0 ;  /* 0x00000000005c7308 */ /* 0x0006700000002400 */
[----:B------:R-:W1:Y:S01]  /*5950*/  MUFU.TANH R99, R55 ;  /* 0x0000003700637308 */ /* 0x000e620000002400 */
[----:B---3--:R-:W-:-:S02]  /*5960*/  FMUL.FTZ R0, R43, c[0x0][0x2ec] ;  /* 0x0000bb002b007a20 */ /* 0x008fc40000410000 */
[----:B------:R-:W-:Y:S05]  /*5970*/  HMMA.16816.F32.BF16 R40, R8, R68, R44 ;  /* 0x000000440828723c */ /* 0x000fea000004182c */
[----:B------:R3:W1:Y:S03]  /*5980*/  MUFU.TANH R93, R0 ;  /* 0x00000000005d7308 */ /* 0x0006660000002400 */
[----:B------:R-:W-:Y:S08]  /*5990*/  HMMA.16816.F32.BF16 R44, R12, R84, R48 ;  /* 0x000000540c2c723c */ /* 0x000ff00000041830 */
[----:B------:R-:W-:Y:S01]  /*59a0*/  HMMA.16816.F32.BF16 R48, R16, R36, R32 ;  /* 0x000000241030723c */ /* 0x000fe20000041820 */
[----:B------:R-:W5:Y:S01]  /*59b0*/  LDSM.16.M88.4 R36, [R228+0x6000] ;  /* 0x00600000e424783b */ /* 0x000f620000000200 */
[----:B---3--:R-:W-:-:S04]  /*59c0*/  FMUL.FTZ R0, R52, c[0x0][0x2ec] ;  /* 0x0000bb0034007a20 */ /* 0x008fc80000410000 */
[----:B------:R3:W1:Y:S02]  /*59d0*/  MUFU.TANH R101, R0 ;  /* 0x0000000000657308 */ /* 0x0006640000002400 */
[----:B------:R-:W-:Y:S01]  /*59e0*/  HMMA.16816.F32.BF16 R32, R20, R56, RZ ;  /* 0x000000381420723c */ /* 0x000fe200000418ff */
[----:B------:R-:W1:Y:S01]  /*59f0*/  LDSM.16.M88.4 R56, [R134+0x6800] ;  /* 0x006800008638783b */ /* 0x000e620000000200 */
[----:B------:R-:W-:Y:S02]  /*5a00*/  FMUL.FTZ R40, R40, c[0x0][0x2ec] ;  /* 0x0000bb0028287a20 */ /* 0x000fe40000410000 */
[----:B------:R-:W-:Y:S02]  /*5a10*/  FMUL.FTZ R42, R42, c[0x0][0x2ec] ;  /* 0x0000bb002a2a7a20 */ /* 0x000fe40000410000 */
[----:B------:R-:W1:Y:S01]  /*5a20*/  MUFU.TANH R108, R40 ;  /* 0x00000028006c7308 */ /* 0x000e620000002400 */
[----:B---3--:R-:W-:-:S07]  /*5a30*/  FMUL.FTZ R0, R53, c[0x0][0x2ec] ;  /* 0x0000bb0035007a20 */ /* 0x008fce0000410000 */
[----:B------:R-:W3:Y:S01]  /*5a40*/  MUFU.TANH R104, R42 ;  /* 0x0000002a00687308 */ /* 0x000ee20000002400 */
[----:B------:R-:W-:Y:S01]  /*5a50*/  HMMA.16816.F32.BF16 R52, R8, R70, R24 ;  /* 0x000000460834723c */ /* 0x000fe20000041818 */
[----:B------:R-:W-:Y:S06]  /*5a60*/  LDSM.16.M88.4 R68, [R227+0x3800] ;  /* 0x00380000e344783b */ /* 0x000fec0000000200 */
[----:B------:R2:W1:Y:S01]  /*5a70*/  MUFU.TANH R103, R0 ;  /* 0x0000000000677308 */ /* 0x0004620000002400 */
[----:B------:R-:W-:Y:S01]  /*5a80*/  HMMA.16816.F32.BF16 R24, R12, R86, R64 ;  /* 0x000000560c18723c */ /* 0x000fe20000041840 */
[----:B------:R-:W-:Y:S07]  /*5a90*/  LDSM.16.M88.4 R84, [R229+0x4000] ;  /* 0x00400000e554783b */ /* 0x000fee0000000200 */
[----:B-----5:R-:W-:Y:S01]  /*5aa0*/  HMMA.16816.F32.BF16 R64, R16, R38, R28 ;  /* 0x000000261040723c */ /* 0x020fe2000004181c */
[----:B--2---:R-:W-:-:S07]  /*5ab0*/  FMUL.FTZ R0, R41, c[0x0][0x2ec] ;  /* 0x0000bb0029007a20 */ /* 0x004fce0000410000 */
[----:B-1----:R-:W-:Y:S01]  /*5ac0*/  HMMA.16816.F32.BF16 R28, R20, R58, RZ ;  /* 0x0000003a141c723c */ /* 0x002fe200000418ff */
[----:B------:R-:W-:Y:S01]  /*5ad0*/  FMUL.FTZ R53, R53, c[0x0][0x2ec] ;  /* 0x0000bb0035357a20 */ /* 0x000fe20000410000 */
[----:B------:R1:W2:Y:S01]  /*5ae0*/  MUFU.TANH R110, R0 ;  /* 0x00000000006e7308 */ /* 0x0002a20000002400 */
[----:B------:R-:W-:Y:S02]  /*5af0*/  FMUL.FTZ R54, R54, c[0x0][0x2ec] ;  /* 0x0000bb0036367a20 */ /* 0x000fe40000410000 */
[----:B------:R-:W-:-:S05]  /*5b00*/  FMUL.FTZ R55, R55, c[0x0][0x2ec] ;  /* 0x0000bb0037377a20 */ /* 0x000fca0000410000 */
        /* <DEDUP_REMOVED lines=44> */
[----:B------:R-:W-:Y:S07]  /*5dd0*/  HMMA.16816.F32.BF16 R52, R8, R70, R24 ;  /* 0x000000460834723c */ /* 0x000fee0000041818 */
[----:B------:R2:W1:Y:S01]  /*5de0*/  MUFU.TANH R119, R0 ;  /* 0x0000000000777308 */ /* 0x0004620000002400 */
[----:B------:R-:W-:Y:S01]  /*5df0*/  HMMA.16816.F32.BF16 R24, R12, R86, R64 ;  /* 0x000000560c18723c */ /* 0x000fe20000041840 */
[----:B------:R-:W3:Y:S04]  /*5e00*/  LDSM.16.M88.4 R64, [R227+0x4800] ;  /* 0x00480000e340783b */ /* 0x000ee80000000200 */
[----:B------:R-:W3:Y:S03]  /*5e10*/  LDSM.16.M88.4 R84, [R229+0x5000] ;  /* 0x00500000e554783b */ /* 0x000ee60000000200 */
[----:B-----5:R-:W-:Y:S01]  /*5e20*/  HMMA.16816.F32.BF16 R68, R16, R38, R28 ;  /* 0x000000261044723c */ /* 0x020fe2000004181c */
[----:B--2---:R-:W-:-:S07]  /*5e30*/  FMUL.FTZ R0, R41, c[0x0][0x2ec] ;  /* 0x0000bb0029007a20 */ /* 0x004fce0000410000 */
[----:B------:R-:W-:Y:S01]  /*5e40*/  FMUL.FTZ R53, R53, c[0x0][0x2ec] ;  /* 0x0000bb0035357a20 */ /* 0x000fe20000410000 */
[----:B-1----:R-:W-:Y:S01]  /*5e50*/  HMMA.16816.F32.BF16 R28, R20, R58, RZ ;  /* 0x0000003a141c723c */ /* 0x002fe200000418ff */
        /* <DEDUP_REMOVED lines=18> */
[----:B------:R-:W1:Y:S02]  /*5f80*/  LDSM.16.M88.4 R72, [R227+0x5000] ;  /* 0x00500000e348783b */ /* 0x000e640000000200 */
[----:B------:R-:W1:Y:S05]  /*5f90*/  MUFU.TANH R132, R40 ;  /* 0x0000002800847308 */ /* 0x000e6a0000002400 */
[----:B------:R-:W-:Y:S01]  /*5fa0*/  HMMA.16816.F32.BF16 R24, R12, R82, R76 ;  /* 0x000000520c18723c */ /* 0x000fe2000004184c */
[----:B------:R-:W1:Y:S01]  /*5fb0*/  LDSM.16.M88.4 R80, [R229+0x5800] ;  /* 0x00580000e550783b */ /* 0x000e620000000200 */
[----:B---3--:R-:W-:-:S04]  /*5fc0*/  FMUL.FTZ R0, R41, c[0x0][0x2ec] ;  /* 0x0000bb0029007a20 */ /* 0x008fc80000410000 */
[----:B------:R3:W1:Y:S10]  /*5fd0*/  MUFU.TANH R157, R0 ;  /* 0x00000000009d7308 */ /* 0x0006740000002400 */
[----:B------:R-:W-:-:S02]  /*5fe0*/  FMUL.FTZ R54, R54, c[0x0][0x2ec] ;  /* 0x0000bb0036367a20 */ /* 0x000fc40000410000 */
[----:B------:R-:W-:Y:S02]  /*5ff0*/  FMUL.FTZ R55, R55, c[0x0][0x2ec] ;  /* 0x0000bb0037377a20 */ /* 0x000fe40000410000 */
[----:B------:R-:W1:Y:S01]  /*6000*/  MUFU.TANH R130, R54 ;  /* 0x0000003600827308 */ /* 0x000e620000002400 */
[----:B---3--:R-:W-:-:S07]  /*6010*/  FMUL.FTZ R0, R42, c[0x0][0x2ec] ;  /* 0x0000bb002a007a20 */ /* 0x008fce0000410000 */
[----:B------:R3:W1:Y:S08]  /*6020*/  MUFU.TANH R128, R0 ;  /* 0x0000000000807308 */ /* 0x0006700000002400 */
[----:B------:R-:W1:Y:S01]  /*6030*/  MUFU.TANH R131, R55 ;  /* 0x0000003700837308 */ /* 0x000e620000002400 */
[----:B---3--:R-:W-:Y:S02]  /*6040*/  FMUL.FTZ R0, R43, c[0x0][0x2ec] ;  /* 0x0000bb002b007a20 */ /* 0x008fe40000410000 */
[----:B------:R-:W-:Y:S05]  /*6050*/  HMMA.16816.F32.BF16 R40, R8, R64, R44 ;  /* 0x000000400828723c */ /* 0x000fea000004182c */
[----:B------:R3:W1:Y:S03]  /*6060*/  MUFU.TANH R129, R0 ;  /* 0x0000000000817308 */ /* 0x0006660000002400 */
[----:B------:R-:W-:Y:S08]  /*6070*/  HMMA.16816.F32.BF16 R44, R12, R84, R48 ;  /* 0x000000540c2c723c */ /* 0x000ff00000041830 */
[----:B--2---:R-:W-:Y:S01]  /*6080*/  HMMA.16816.F32.BF16 R48, R16, R36, R32 ;  /* 0x000000241030723c */ /* 0x004fe20000041820 */
[----:B---3--:R-:W-:-:S04]  /*6090*/  FMUL.FTZ R0, R52, c[0x0][0x2ec] ;  /* 0x0000bb0034007a20 */ /* 0x008fc80000410000 */
[----:B------:R2:W3:Y:S03]  /*60a0*/  MUFU.TANH R158, R0 ;  /* 0x00000000009e7308 */ /* 0x0004e60000002400 */
[----:B-----5:R-:W-:Y:S01]  /*60b0*/  HMMA.16816.F32.BF16 R32, R20, R56, RZ ;  /* 0x000000381420723c */ /* 0x020fe200000418ff */
[----:B------:R-:W-:Y:S02]  /*60c0*/  FMUL.FTZ R40, R40, c[0x0][0x2ec] ;  /* 0x0000bb0028287a20 */ /* 0x000fe40000410000 */
[----:B------:R-:W-:Y:S02]  /*60d0*/  FMUL.FTZ R42, R42, c[0x0][0x2ec] ;  /* 0x0000bb002a2a7a20 */ /* 0x000fe40000410000 */
[----:B------:R-:W1:Y:S01]  /*60e0*/  MUFU.TANH R175, R40 ;  /* 0x0000002800af7308 */ /* 0x000e620000002400 */
[----:B--2---:R-:W-:-:S07]  /*60f0*/  FMUL.FTZ R0, R53, c[0x0][0x2ec] ;  /* 0x0000bb0035007a20 */ /* 0x004fce0000410000 */
[----:B------:R-:W2:Y:S01]  /*6100*/  MUFU.TANH R164, R42 ;  /* 0x0000002a00a47308 */ /* 0x000ea20000002400 */
[----:B------:R-:W-:Y:S07]  /*6110*/  HMMA.16816.F32.BF16 R52, R8, R66, R24 ;  /* 0x000000420834723c */ /* 0x000fee0000041818 */
[----:B------:R5:W1:Y:S01]  /*6120*/  MUFU.TANH R160, R0 ;  /* 0x0000000000a07308 */ /* 0x000a620000002400 */
[----:B------:R-:W-:Y:S01]  /*6130*/  HMMA.16816.F32.BF16 R64, R16, R38, R28 ;  /* 0x000000261040723c */ /* 0x000fe2000004181c */
[----:B------:R-:W2:Y:S07]  /*6140*/  LDSM.16.M88.4 R36, [R228+0x8000] ;  /* 0x00800000e424783b */ /* 0x000eae0000000200 */
[----:B------:R-:W-:Y:S01]  /*6150*/  HMMA.16816.F32.BF16 R24, R12, R86, R68 ;  /* 0x000000560c18723c */ /* 0x000fe20000041844 */
[----:B------:R-:W-:Y:S04]  /*6160*/  LDSM.16.M88.4 R68, [R227+0x5800] ;  /* 0x00580000e344783b */ /* 0x000fe80000000200 */
[----:B------:R-:W-:Y:S01]  /*6170*/  LDSM.16.M88.4 R84, [R229+0x6000] ;  /* 0x00600000e554783b */ /* 0x000fe20000000200 */
[----:B-----5:R-:W-:-:S02]  /*6180*/  FMUL.FTZ R0, R41, c[0x0][0x2ec] ;  /* 0x0000bb0029007a20 */ /* 0x020fc40000410000 */
[----:B------:R-:W-:Y:S01]  /*6190*/  HMMA.16816.F32.BF16 R28, R20, R58, RZ ;  /* 0x0000003a141c723c */ /* 0x000fe200000418ff */
[----:B------:R-:W5:Y:S01]  /*61a0*/  LDSM.16.M88.4 R56, [R134+0x8800] ;  /* 0x008800008638783b */ /* 0x000f620000000200 */
[----:B------:R-:W-:Y:S01]  /*61b0*/  FMUL.FTZ R53, R53, c[0x0][0x2ec] ;  /* 0x0000bb0035357a20 */ /* 0x000fe20000410000 */
[----:B------:R1:W1:Y:S01]  /*61c0*/  MUFU.TANH R182, R0 ;  /* 0x0000000000b67308 */ /* 0x0002620000002400 */
        /* <DEDUP_REMOVED lines=8> */
[----:B------:R3:W3:Y:S01]  /*6250*/  MUFU.TANH R170, R55 ;  /* 0x0000003700aa7308 */ /* 0x0006e20000002400 */
[----:B--2---:R-:W-:Y:S01]  /*6260*/  HMMA.16816.F32.BF16 R48, R16, R36, R32 ;  /* 0x000000241030723c */ /* 0x004fe20000041820 */
[----:B-1----:R-:W-:-:S07]  /*6270*/  FMUL.FTZ R0, R52, c[0x0][0x2ec] ;  /* 0x0000bb0034007a20 */ /* 0x002fce0000410000 */
[----:B------:R-:W-:Y:S01]  /*6280*/  HMMA.16816.F32.BF16 R76, R16, R38, R28 ;  /* 0x00000026104c723c */ /* 0x000fe2000004181c */
[----:B------:R-:W1:Y:S01]  /*6290*/  LDSM.16.M88.4 R36, [R228+0x8800] ;  /* 0x00880000e424783b */ /* 0x000e620000000200 */
[----:B------:R-:W-:Y:S01]  /*62a0*/  FMUL.FTZ R40, R40, c[0x0][0x2ec] ;  /* 0x0000bb0028287a20 */ /* 0x000fe20000410000 */
[----:B------:R2:W1:Y:S05]  /*62b0*/  MUFU.TANH R179, R0 ;  /* 0x0000000000b37308 */ /* 0x00046a0000002400 */
[----:B---3--:R-:W-:Y:S01]  /*62c0*/  HMMA.16816.F32.BF16 R52, R8, R74, R24 ;  /* 0x0000004a0834723c */ /* 0x008fe20000041818 */
[----:B------:R-:W-:Y:S02]  /*62d0*/  LDSM.16.M88.4 R72, [R229+0x6800] ;  /* 0x00680000e548783b */ /* 0x000fe40000000200 */
[----:B------:R-:W3:Y:S05]  /*62e0*/  MUFU.TANH R196, R40 ;  /* 0x0000002800c47308 */ /* 0x000eea0000002400 */
[----:B------:R-:W-:Y:S01]  /*62f0*/  HMMA.16816.F32.BF16 R24, R12, R82, R64 ;  /* 0x000000520c18723c */ /* 0x000fe20000041840 */
[----:B------:R-:W1:Y:S01]  /*6300*/  LDSM.16.M88.4 R64, [R134+0x9000] ;  /* 0x009000008640783b */ /* 0x000e620000000200 */
[----:B--2---:R-:W-:-:S03]  /*6310*/  FMUL.FTZ R0, R41, c[0x0][0x2ec] ;  /* 0x0000bb0029007a20 */ /* 0x004fc60000410000 */
[----:B------:R-:W2:Y:S01]  /*6320*/  LDSM.16.M88.4 R80, [R227+0x6000] ;  /* 0x00600000e350783b */ /* 0x000ea20000000200 */
[----:B------:R3:W1:Y:S02]  /*6330*/  MUFU.TANH R198, R0 ;  /* 0x0000000000c67308 */ /* 0x0006640000002400 */
[C---:B-----5:R-:W-:Y:S08]  /*6340*/  HMMA.16816.F32.BF16 R32, R20.reuse, R56, RZ ;  /* 0x000000381420723c */ /* 0x060ff000000418ff */
[----:B------:R-:W-:Y:S01]  /*6350*/  HMMA.16816.F32.BF16 R28, R20, R58, RZ ;  /* 0x0000003a141c723c */ /* 0x000fe200000418ff */
[----:B------:R-:W-:-:S02]  /*6360*/  FMUL.FTZ R54, R54, c[0x0][0x2ec] ;  /* 0x0000bb0036367a20 */ /* 0x000fc40000410000 */
[----:B------:R-:W-:Y:S02]  /*6370*/  FMUL.FTZ R55, R55, c[0x0][0x2ec] ;  /* 0x0000bb0037377a20 */ /* 0x000fe40000410000 */
[----:B------:R-:W1:Y:S01]  /*6380*/  MUFU.TANH R185, R54 ;  /* 0x0000003600b97308 */ /* 0x000e620000002400 */
[----:B---3--:R-:W-:Y:S02]  /*6390*/  FMUL.FTZ R0, R42, c[0x0][0x2ec] ;  /* 0x0000bb002a007a20 */ /* 0x008fe40000410000 */
[----:B------:R-:W-:Y:S05]  /*63a0*/  HMMA.16816.F32.BF16 R56, R8, R70, R24 ;  /* 0x000000460838723c */ /* 0x000fea0000041818 */
[----:B------:R3:W1:Y:S03]  /*63b0*/  MUFU.TANH R183, R0 ;  /* 0x0000000000b77308 */ /* 0x0006660000002400 */
[----:B------:R-:W-:Y:S01]  /*63c0*/  HMMA.16816.F32.BF16 R24, R12, R86, R76 ;  /* 0x000000560c18723c */ /* 0x000fe2000004184c */
[----:B------:R-:W-:Y:S04]  /*63d0*/  LDSM.16.M88.4 R76, [R134+0x9800] ;  /* 0x00980000864c783b */ /* 0x000fe80000000200 */
[----:B------:R-:W1:Y:S01]  /*63e0*/  MUFU.TANH R186, R55 ;  /* 0x0000003700ba7308 */ /* 0x000e620000002400 */
[----:B---3--:R-:W-:-:S02]  /*63f0*/  FMUL.FTZ R0, R43, c[0x0][0x2ec] ;  /* 0x0000bb002b007a20 */ /* 0x008fc40000410000 */
[----:B------:R-:W-:Y:S08]  /*6400*/  HMMA.16816.F32.BF16 R40, R8, R68, R44 ;  /* 0x000000440828723c */ /* 0x000ff0000004182c */
[----:B------:R-:W-:Y:S01]  /*6410*/  FMUL.FTZ R56, R56, c[0x0][0x2ec] ;  /* 0x0000bb0038387a20 */ /* 0x000fe20000410000 */
[----:B------:R3:W2:Y:S01]  /*6420*/  MUFU.TANH R184, R0 ;  /* 0x0000000000b87308 */ /* 0x0006a20000002400 */
[----:B------:R-:W-:-:S02]  /*6430*/  FMUL.FTZ R57, R57, c[0x0][0x2ec] ;  /* 0x0000bb0039397a20 */ /* 0x000fc40000410000 */
[----:B------:R-:W-:Y:S02]  /*6440*/  FMUL.FTZ R58, R58, c[0x0][0x2ec] ;  /* 0x0000bb003a3a7a20 */ /* 0x000fe40000410000 */
[----:B------:R-:W-:Y:S01]  /*6450*/  FMUL.FTZ R59, R59, c[0x0][0x2ec] ;  /* 0x0000bb003b3b7a20 */ /* 0x000fe20000410000 */
[----:B------:R-:W-:Y:S01]  /*6460*/  HMMA.16816.F32.BF16 R44, R12, R84, R48 ;  /* 0x000000540c2c723c */ /* 0x000fe20000041830 */
[----:B------:R-:W-:Y:S01]  /*6470*/  LDSM.16.M88.4 R84, [R227+0x6800] ;  /* 0x00680000e354783b */ /* 0x000fe20000000200 */
[----:B------:R-:W2:Y:S06]  /*6480*/  MUFU.TANH R149, R56 ;  /* 0x0000003800957308 */ /* 0x000eac0000002400 */
[----:B-1----:R-:W-:Y:S01]  /*6490*/  HMMA.16816.F32.BF16 R48, R16, R36, R32 ;  /* 0x000000241030723c */ /* 0x002fe20000041820 */
[----:B---3--:R-:W-:Y:S01]  /*64a0*/  FMUL.FTZ R0, R52, c[0x0][0x2ec] ;  /* 0x0000bb0034007a20 */ /* 0x008fe20000410000 */
[----:B------:R-:W1:Y:S06]  /*64b0*/  MUFU.TANH R150, R57 ;  /* 0x0000003900967308 */ /* 0x000e6c0000002400 */
[----:B------:R-:W-:Y:S01]  /*64c0*/  HMMA.16816.F32.BF16 R32, R20, R64, RZ ;  /* 0x000000401420723c */ /* 0x000fe200000418ff */
[----:B------:R-:W-:Y:S01]  /*64d0*/  FMUL.FTZ R40, R40, c[0x0][0x2ec] ;  /* 0x0000bb0028287a20 */ /* 0x000fe20000410000 */
[----:B------:R3:W1:Y:S01]  /*64e0*/  MUFU.TANH R195, R0 ;  /* 0x0000000000c37308 */ /* 0x0006620000002400 */
[----:B------:R-:W-:-:S02]  /*64f0*/  FMUL.FTZ R41, R41, c[0x0][0x2ec] ;  /* 0x0000bb0029297a20 */ /* 0x000fc40000410000 */
[----:B------:R-:W-:-:S03]  /*6500*/  FMUL.FTZ R42, R42, c[0x0][0x2ec] ;  /* 0x0000bb002a2a7a20 */ /* 0x000fc60000410000 */
[----:B------:R-:W-:Y:S01]  /*6510*/  HMMA.16816.F32.BF16 R68, R16, R38, R28 ;  /* 0x000000261044723c */ /* 0x000fe2000004181c */
[----:B------:R-:W-:Y:S01]  /*6520*/  FMUL.FTZ R43, R43, c[0x0][0x2ec] ;  /* 0x0000bb002b2b7a20 */ /* 0x000fe20000410000 */
[----:B------:R-:W1:Y:S06]  /*6530*/  MUFU.TANH R148, R58 ;  /* 0x0000003a00947308 */ /* 0x000e6c0000002400 */
[----:B------:R-:W-:Y:S01]  /*6540*/  HMMA.16816.F32.BF16 R28, R20, R66, RZ ;  /* 0x00000042141c723c */ /* 0x000fe200000418ff */
[----:B------:R-:W-:Y:S01]  /*6550*/  LDSM.16.M88.4 R64, [R228+0x9800] ;  /* 0x00980000e440783b */ /* 0x000fe20000000200 */
[----:B---3--:R-:W-:Y:S01]  /*6560*/  FMUL.FTZ R0, R53, c[0x0][0x2ec] ;  /* 0x0000bb0035007a20 */ /* 0x008fe20000410000 */
[----:B------:R3:W1:Y:S02]  /*6570*/  MUFU.TANH R147, R59 ;  /* 0x0000003b00937308 */ /* 0x0006640000002400 */
[----:B------:R-:W5:Y:S03]  /*6580*/  LDSM.16.M88.4 R52, [R228+0x9000] ;  /* 0x00900000e434783b */ /* 0x000f660000000200 */
[----:B--2---:R-:W-:Y:S03]  /*6590*/  HMMA.16816.F32.BF16 R36, R8, R80, R44 ;  /* 0x000000500824723c */ /* 0x004fe6000004182c */
[----:B------:R-:W2:Y:S05]  /*65a0*/  MUFU.TANH R154, R40 ;  /* 0x00000028009a7308 */ /* 0x000eaa0000002400 */
[----:B------:R-:W-:Y:S01]  /*65b0*/  HMMA.16816.F32.BF16 R44, R12, R72, R48 ;  /* 0x000000480c2c723c */ /* 0x000fe20000041830 */
[----:B---3--:R-:W3:Y:S02]  /*65c0*/  LDSM.16.M88.4 R56, [R229+0x7000] ;  /* 0x00700000e538783b */ /* 0x008ee40000000200 */
[----:B------:R-:W1:Y:S05]  /*65d0*/  MUFU.TANH R153, R41 ;  /* 0x0000002900997308 */ /* 0x000e6a0000002400 */
[----:B------:R-:W-:Y:S03]  /*65e0*/  HMMA.16816.F32.BF16 R48, R8, R82, R24 ;  /* 0x000000520830723c */ /* 0x000fe60000041818 */
[----:B------:R-:W1:Y:S05]  /*65f0*/  MUFU.TANH R152, R42 ;  /* 0x0000002a00987308 */ /* 0x000e6a0000002400 */
[----:B------:R-:W-:Y:S01]  /*6600*/  HMMA.16816.F32.BF16 R24, R12, R74, R68 ;  /* 0x0000004a0c18723c */ /* 0x000fe20000041844 */
[----:B------:R-:W-:Y:S01]  /*6610*/  LDSM.16.M88.4 R68, [R227+0x7000] ;  /* 0x00700000e344783b */ /* 0x000fe20000000200 */
[----:B------:R-:W-:-:S02]  /*6620*/  FMUL.FTZ R36, R36, c[0x0][0x2ec] ;  /* 0x0000bb0024247a20 */ /* 0x000fc40000410000 */
[----:B------:R-:W-:Y:S01]  /*6630*/  FMUL.FTZ R37, R37, c[0x0][0x2ec] ;  /* 0x0000bb0025257a20 */ /* 0x000fe20000410000 */
[----:B------:R5:W1:Y:S01]  /*6640*/  MUFU.TANH R151, R43 ;  /* 0x0000002b00977308 */ /* 0x000a620000002400 */
[----:B------:R-:W-:Y:S02]  /*6650*/  FMUL.FTZ R38, R38, c[0x0][0x2ec] ;  /* 0x0000bb0026267a20 */ /* 0x000fe40000410000 */
[----:B------:R-:W-:-:S05]  /*6660*/  FMUL.FTZ R39, R39, c[0x0][0x2ec] ;  /* 0x0000bb0027277a20 */ /* 0x000fca0000410000 */
[----:B------:R-:W1:Y:S03]  /*6670*/  MUFU.TANH R146, R36 ;  /* 0x0000002400927308 */ /* 0x000e660000002400 */
[----:B------:R-:W-:Y:S02]  /*6680*/  FMUL.FTZ R48, R48, c[0x0][0x2ec] ;  /* 0x0000bb0030307a20 */ /* 0x000fe40000410000 */
[----:B------:R-:W-:Y:S02]  /*6690*/  FMUL.FTZ R49, R49, c[0x0][0x2ec] ;  /* 0x0000bb0031317a20 */ /* 0x000fe40000410000 */
[----:B------:R-:W-:Y:S01]  /*66a0*/  FMUL.FTZ R50, R50, c[0x0][0x2ec] ;  /* 0x0000bb0032327a20 */ /* 0x000fe20000410000 */
[----:B-----5:R-:W-:Y:S01]  /*66b0*/  HMMA.16816.F32.BF16 R40, R16, R52, R32 ;  /* 0x000000341028723c */ /* 0x020fe20000041820 */
[----:B------:R-:W1:Y:S01]  /*66c0*/  MUFU.TANH R145, R37 ;  /* 0x0000002500917308 */ /* 0x000e620000002400 */
[----:B------:R-:W-:-:S06]  /*66d0*/  FMUL.FTZ R51, R51, c[0x0][0x2ec] ;  /* 0x0000bb0033337a20 */ /* 0x000fcc0000410000 */
[----:B------:R-:W-:Y:S01]  /*66e0*/  HMMA.16816.F32.BF16 R52, R16, R54, R28 ;  /* 0x000000361034723c */ /* 0x000fe2000004181c */
[----:B------:R-:W1:Y:S07]  /*66f0*/  MUFU.TANH R144, R38 ;  /* 0x0000002600907308 */ /* 0x000e6e0000002400 */
[C---:B------:R-:W-:Y:S01]  /*6700*/  HMMA.16816.F32.BF16 R28, R20.reuse, R76, RZ ;  /* 0x0000004c141c723c */ /* 0x040fe200000418ff */
[----:B------:R5:W1:Y:S07]  /*6710*/  MUFU.TANH R143, R39 ;  /* 0x00000027008f7308 */ /* 0x000a6e0000002400 */
[----:B------:R-:W-:Y:S01]  /*6720*/  HMMA.16816.F32.BF16 R20, R20, R78, RZ ;  /* 0x0000004e1414723c */ /* 0x000fe200000418ff */
[----:B------:R1:W1:Y:S07]  /*6730*/  MUFU.TANH R197, R0 ;  /* 0x0000000000c57308 */ /* 0x00026e0000002400 */
[----:B------:R-:W-:Y:S01]  /*6740*/  HMMA.16816.F32.BF16 R32, R8, R84, R44 ;  /* 0x000000540820723c */ /* 0x000fe2000004182c */
[----:B------:R-:W1:Y:S01]  /*6750*/  LDSM.16.M88.4 R44, [R229+0x7800] ;  /* 0x00780000e52c783b */ /* 0x000e620000000200 */
[----:B------:R-:W1:Y:S06]  /*6760*/  MUFU.TANH R141, R48 ;  /* 0x00000030008d7308 */ /* 0x000e6c0000002400 */
[----:B---3--:R-:W-:Y:S02]  /*6770*/  HMMA.16816.F32.BF16 R40, R12, R56, R40 ;  /* 0x000000380c28723c */ /* 0x008fe40000041828 */
[----:B------:R-:W3:Y:S06]  /*6780*/  MUFU.TANH R142, R49 ;  /* 0x00000031008e7308 */ /* 0x000eec0000002400 */
[----:B-----5:R-:W-:Y:S02]  /*6790*/  HMMA.16816.F32.BF16 R36, R8, R86, R24 ;  /* 0x000000560824723c */ /* 0x020fe40000041818 */
[----:B------:R-:W1:Y:S06]  /*67a0*/  MUFU.TANH R140, R50 ;  /* 0x00000032008c7308 */ /* 0x000e6c0000002400 */
[----:B------:R-:W-:Y:S01]  /*67b0*/  HMMA.16816.F32.BF16 R24, R16, R64, R28 ;  /* 0x000000401018723c */ /* 0x000fe2000004181c */
[----:B------:R-:W-:Y:S01]  /*67c0*/  FMUL.FTZ R32, R32, c[0x0][0x2ec] ;  /* 0x0000bb0020207a20 */ /* 0x000fe20000410000 */
[----:B------:R-:W2:Y:S01]  /*67d0*/  MUFU.TANH R139, R51 ;  /* 0x00000033008b7308 */ /* 0x000ea20000002400 */
[----:B------:R-:W-:-:S02]  /*67e0*/  FMUL.FTZ R33, R33, c[0x0][0x2ec] ;  /* 0x0000bb0021217a20 */ /* 0x000fc40000410000 */
[----:B------:R-:W-:Y:S02]  /*67f0*/  FMUL.FTZ R34, R34, c[0x0][0x2ec] ;  /* 0x0000bb0022227a20 */ /* 0x000fe40000410000 */
[----:B------:R-:W-:Y:S01]  /*6800*/  FMUL.FTZ R35, R35, c[0x0][0x2ec] ;  /* 0x0000bb0023237a20 */ /* 0x000fe20000410000 */
[----:B------:R-:W-:Y:S02]  /*6810*/  HMMA.16816.F32.BF16 R16, R16, R66, R20 ;  /* 0x000000421010723c */ /* 0x000fe40000041814 */
[----:B------:R-:W2:Y:S06]  /*6820*/  MUFU.TANH R138, R32 ;  /* 0x00000020008a7308 */ /* 0x000eac0000002400 */
[----:B------:R-:W-:Y:S01]  /*6830*/  HMMA.16816.F32.BF16 R28, R12, R58, R52 ;  /* 0x0000003a0c1c723c */ /* 0x000fe20000041834 */
[----:B-1----:R-:W-:Y:S01]  /*6840*/  FMUL.FTZ R0, R38, c[0x0][0x2ec] ;  /* 0x0000bb0026007a20 */ /* 0x002fe20000410000 */
[----:B------:R-:W1:Y:S01]  /*6850*/  MUFU.TANH R137, R33 ;  /* 0x0000002100897308 */ /* 0x000e620000002400 */
[----:B------:R-:W-:-:S02]  /*6860*/  FMUL.FTZ R36, R36, c[0x0][0x2ec] ;  /* 0x0000bb0024247a20 */ /* 0x000fc40000410000 */
[----:B------:R-:W-:Y:S02]  /*6870*/  FMUL.FTZ R37, R37, c[0x0][0x2ec] ;  /* 0x0000bb0025257a20 */ /* 0x000fe40000410000 */
[----:B------:R-:W-:Y:S01]  /*6880*/  FMUL.FTZ R39, R39, c[0x0][0x2ec] ;  /* 0x0000bb0027277a20 */ /* 0x000fe20000410000 */
[C---:B------:R-:W-:Y:S02]  /*6890*/  HMMA.16816.F32.BF16 R20, R12.reuse, R44, R24 ;  /* 0x0000002c0c14723c */ /* 0x040fe40000041818 */
[----:B------:R-:W1:Y:S06]  /*68a0*/  MUFU.TANH R136, R34 ;  /* 0x0000002200887308 */ /* 0x000e6c0000002400 */
[----:B------:R-:W-:Y:S02]  /*68b0*/  HMMA.16816.F32.BF16 R12, R12, R46, R16 ;  /* 0x0000002e0c0c723c */ /* 0x000fe40000041810 */
[----:B------:R5:W1:Y:S06]  /*68c0*/  MUFU.TANH R135, R35 ;  /* 0x0000002300877308 */ /* 0x000a6c0000002400 */
[C---:B------:R-:W-:Y:S02]  /*68d0*/  HMMA.16816.F32.BF16 R24, R8.reuse, R70, R28 ;  /* 0x000000460818723c */ /* 0x040fe4000004181c */
[----:B------:R1:W1:Y:S06]  /*68e0*/  MUFU.TANH R78, R0 ;  /* 0x00000000004e7308 */ /* 0x00026c0000002400 */
[----:B-----5:R-:W-:Y:S01]  /*68f0*/  HMMA.16816.F32.BF16 R32, R8, R68, R40 ;  /* 0x000000440820723c */ /* 0x020fe20000041828 */
[----:B------:R-:W5:Y:S01]  /*6900*/  LDSM.16.M88.4 R40, [R227+0x7800] ;  /* 0x00780000e328783b */ /* 0x000f620000000200 */
[----:B------:R-:W1:Y:S01]  /*6910*/  MUFU.TANH R79, R36 ;  /* 0x00000024004f7308 */ /* 0x000e620000002400 */
[----:B------:R-:W-:-:S07]  /*6920*/  DEPBAR.LE SB0, 0x0 ;  /* 0x000080000000791a */ /* 0x000fce0000000000 */
[----:B------:R-:W2:Y:S06]  /*6930*/  MUFU.TANH R133, R37 ;  /* 0x0000002500857308 */ /* 0x000eac0000002400 */
[----:B------:R-:W-:Y:S02]  /*6940*/  FMUL.FTZ R24, R24, c[0x0][0x2ec] ;  /* 0x0000bb0018187a20 */ /* 0x000fe40000410000 */
[----:B------:R-:W-:Y:S02]  /*6950*/  FMUL.FTZ R25, R25, c[0x0][0x2ec] ;  /* 0x0000bb0019197a20 */ /* 0x000fe40000410000 */
[----:B------:R-:W-:Y:S01]  /*6960*/  FMUL.FTZ R26, R26, c[0x0][0x2ec] ;  /* 0x0000bb001a1a7a20 */ /* 0x000fe20000410000 */
[----:B------:R-:W2:Y:S01]  /*6970*/  MUFU.TANH R77, R39 ;  /* 0x00000027004d7308 */ /* 0x000ea20000002400 */
[----:B------:R-:W-:-:S02]  /*6980*/  FMUL.FTZ R27, R27, c[0x0][0x2ec] ;  /* 0x0000bb001b1b7a20 */ /* 0x000fc40000410000 */
[----:B-1----:R-:W-:Y:S02]  /*6990*/  FMUL.FTZ R0, R33, c[0x0][0x2ec] ;  /* 0x0000bb0021007a20 */ /* 0x002fe40000410000 */
[----:B------:R-:W-:-:S03]  /*69a0*/  FMUL.FTZ R32, R32, c[0x0][0x2ec] ;  /* 0x0000bb0020207a20 */ /* 0x000fc60000410000 */
[----:B------:R-:W1:Y:S08]  /*69b0*/  MUFU.TANH R75, R24 ;  /* 0x00000018004b7308 */ /* 0x000e700000002400 */
[----:B------:R1:W1:Y:S01]  /*69c0*/  MUFU.TANH R83, R0 ;  /* 0x0000000000537308 */ /* 0x0002620000002400 */
[C---:B-----5:R-:W-:Y:S07]  /*69d0*/  HMMA.16816.F32.BF16 R16, R8.reuse, R40, R20 ;  /* 0x000000280810723c */ /* 0x060fee0000041814 */
[----:B------:R-:W2:Y:S01]  /*69e0*/  MUFU.TANH R76, R32 ;  /* 0x00000020004c7308 */ /* 0x000ea20000002400 */
[----:B------:R-:W-:Y:S01]  /*69f0*/  HMMA.16816.F32.BF16 R8, R8, R42, R12 ;  /* 0x0000002a0808723c */ /* 0x000fe2000004180c */
[----:B-1----:R-:W-:-:S06]  /*6a00*/  FMUL.FTZ R0, R34, c[0x0][0x2ec] ;  /* 0x0000bb0022007a20 */ /* 0x002fcc0000410000 */
[----:B------:R-:W1:Y:S08]  /*6a10*/  MUFU.TANH R71, R25 ;  /* 0x0000001900477308 */ /* 0x000e700000002400 */
[----:B------:R-:W1:Y:S01]  /*6a20*/  MUFU.TANH R67, R26 ;  /* 0x0000001a00437308 */ /* 0x000e620000002400 */
[----:B------:R-:W-:Y:S02]  /*6a30*/  FMUL.FTZ R16, R16, c[0x0][0x2ec] ;  /* 0x0000bb0010107a20 */ /* 0x000fe40000410000 */
[----:B------:R-:W-:-:S05]  /*6a40*/  FMUL.FTZ R17, R17, c[0x0][0x2ec] ;  /* 0x0000bb0011117a20 */ /* 0x000fca0000410000 */
[----:B------:R-:W1:Y:S01]  /*6a50*/  MUFU.TANH R66, R27 ;  /* 0x0000001b00427308 */ /* 0x000e620000002400 */
[----:B------:R-:W-:Y:S02]  /*6a60*/  FMUL.FTZ R18, R18, c[0x0][0x2ec] ;  /* 0x0000bb0012127a20 */ /* 0x000fe40000410000 */
[----:B------:R-:W-:Y:S02]  /*6a70*/  FMUL.FTZ R19, R19, c[0x0][0x2ec] ;  /* 0x0000bb0013137a20 */ /* 0x000fe40000410000 */
[----:B------:R-:W-:Y:S02]  /*6a80*/  FMUL.FTZ R8, R8, c[0x0][0x2ec] ;  /* 0x0000bb0008087a20 */ /* 0x000fe40000410000 */
[----:B------:R-:W-:Y:S01]  /*6a90*/  FMUL.FTZ R9, R9, c[0x0][0x2ec] ;  /* 0x0000bb0009097a20 */ /* 0x000fe20000410000 */
[----:B------:R-:W1:Y:S01]  /*6aa0*/  MUFU.TANH R65, R16 ;  /* 0x0000001000417308 */ /* 0x000e620000002400 */
[----:B------:R-:W-:Y:S02]  /*6ab0*/  FMUL.FTZ R10, R10, c[0x0][0x2ec] ;  /* 0x0000bb000a0a7a20 */ /* 0x000fe40000410000 */
[----:B------:R-:W-:-:S05]  /*6ac0*/  FMUL.FTZ R11, R11, c[0x0][0x2ec] ;  /* 0x0000bb000b0b7a20 */ /* 0x000fca0000410000 */
[----:B------:R-:W1:Y:S08]  /*6ad0*/  MUFU.TANH R64, R17 ;  /* 0x0000001100407308 */ /* 0x000e700000002400 */
[----:B------:R-:W1:Y:S08]  /*6ae0*/  MUFU.TANH R57, R18 ;  /* 0x0000001200397308 */ /* 0x000e700000002400 */
[----:B------:R-:W1:Y:S08]  /*6af0*/  MUFU.TANH R56, R19 ;  /* 0x0000001300387308 */ /* 0x000e700000002400 */
[----:B------:R-:W1:Y:S08]  /*6b00*/  MUFU.TANH R59, R8 ;  /* 0x00000008003b7308 */ /* 0x000e700000002400 */
[----:B------:R-:W1:Y:S08]  /*6b10*/  MUFU.TANH R58, R9 ;  /* 0x00000009003a7308 */ /* 0x000e700000002400 */
[----:B------:R-:W1:Y:S08]  /*6b20*/  MUFU.TANH R55, R10 ;  /* 0x0000000a00377308 */ /* 0x000e700000002400 */
[----:B------:R-:W1:Y:S08]  /*6b30*/  MUFU.TANH R54, R11 ;  /* 0x0000000b00367308 */ /* 0x000e700000002400 */
[----:B------:R5:W1:Y:S02]  /*6b40*/  MUFU.TANH R70, R0 ;  /* 0x0000000000467308 */ /* 0x000a640000002400 */
[----:B-----5:R-:W-:-:S06]  /*6b50*/  FMUL.FTZ R0, R35, c[0x0][0x2ec] ;  /* 0x0000bb0023007a20 */ /* 0x020fcc0000410000 */
[----:B------:R5:W1:Y:S02]  /*6b60*/  MUFU.TANH R69, R0 ;  /* 0x0000000000457308 */ /* 0x000a640000002400 */
[----:B-----5:R-:W-:-:S04]  /*6b70*/  IADD3 R0, R88, 0x8, RZ ;  /* 0x0000000858007810 */ /* 0x020fc80007ffe0ff */
[----:B------:R-:W-:Y:S01]  /*6b80*/  IMNMX R0, R0, UR15, PT ;  /* 0x0000000f00007c17 */ /* 0x000fe2000b800200 */
[----:B------:R-:W-:Y:S06]  /*6b90*/  BAR.SYNC.DEFER_BLOCKING 0x0 ;  /* 0x0000000000007b1d */ /* 0x000fec0000010000 */
[----:B------:R-:W-:Y:S05]  /*6ba0*/  @!P0 BRA `(.L_x_873) ;  /* 0x0000120000008947 */ /* 0x000fea0003800000 */
[----:B-1234-:R-:W-:-:S13]  /*6bb0*/  PLOP3.LUT P1, PT, PT, PT, UP5, 0x80, 0x0 ;  /* 0x000000000000781c */ /* 0x01efda0003f2f058 */
[----:B------:R-:W-:Y:S05]  /*6bc0*/  @!P1 BRA `(.L_x_874) ;  /* 0x0000046000009947 */ /* 0x000fea0003800000 */
[----:B------:R-:W1:Y:S01]  /*6bd0*/  I2F.RP R3, UR7 ;  /* 0x0000000700037d06 */ /* 0x000e620008209400 */
[----:B------:R-:W-:Y:S01]  /*6be0*/  UIADD3 UR26, UR24, -0x100, URZ ;  /* 0xffffff00181a7890 */ /* 0x000fe2000fffe03f */
[----:B------:R-:W-:Y:S01]  /*6bf0*/  IABS R6, UR24 ;  /* 0x0000001800067c13 */ /* 0x000fe20008000000 */
[----:B------:R-:W-:-:S03]  /*6c00*/  UMOV UR28, URZ ;  /* 0x0000003f001c7c82 */ /* 0x000fc60008000000 */
[----:B------:R-:W2:Y:S02]  /*6c10*/  R2UR UR15, R6 ;  /* 0x00000000060f73c2 */ /* 0x000ea400000e0000 */
[----:B-1----:R-:W1:Y:S02]  /*6c20*/  MUFU.RCP R3, R3 ;  /* 0x0000000300037308 */ /* 0x002e640000001000 */
[----:B-1----:R-:W-:-:S06]  /*6c30*/  IADD3 R3, R3, 0xffffffe, RZ ;  /* 0x0ffffffe03037810 */ /* 0x002fcc0007ffe0ff */
[----:B------:R-:W1:Y:S02]  /*6c40*/  F2I.FTZ.U32.TRUNC.NTZ R3, R3 ;  /* 0x0000000300037305 */ /* 0x000e64000021f000 */
[----:B-1----:R1:W3:Y:S02]  /*6c50*/  R2UR UR29, R3 ;  /* 0x00000000031d73c2 */ /* 0x0022e400000e0000 */
[----:B-1----:R-:W-:Y:S01]  /*6c60*/  IMAD.U32 R3, RZ, RZ, UR26 ;  /* 0x0000001aff037e24 */ /* 0x002fe2000f8e00ff */
[----:B---3--:R-:W-:-:S04]  /*6c70*/  UIADD3 UR5, URZ, -UR29, URZ ;  /* 0x8000001d3f057290 */ /* 0x008fc8000fffe03f */
[----:B------:R-:W-:Y:S01]  /*6c80*/  IABS R3, R3 ;  /* 0x0000000300037213 */ /* 0x000fe20000000000 */
[----:B------:R-:W-:-:S03]  /*6c90*/  UIMAD UR5, UR5, UR7, URZ ;  /* 0x00000007050572a4 */ /* 0x000fc6000f8e023f */
[----:B------:R-:W1:Y:S01]  /*6ca0*/  R2UR UR8, R3 ;  /* 0x00000000030873c2 */ /* 0x000e6200000e0000 */
[----:B------:R-:W-:-:S04]  /*6cb0*/  UIMAD.WIDE.U32 UR28, UR29, UR5, UR28 ;  /* 0x000000051d1c72a5 */ /* 0x000fc8000f8e001c */
[----:B--2---:R-:W-:-:S07]  /*6cc0*/  UIMAD.WIDE.U32 UR30, UR29, UR15, URZ ;  /* 0x0000000f1d1e72a5 */ /* 0x004fce000f8e003f */
[----:B------:R-:W-:Y:S02]  /*6cd0*/  UMOV UR27, UR31 ;  /* 0x0000001f001b7c82 */ /* 0x000fe40008000000 */
[----:B------:R-:W-:-:S04]  /*6ce0*/  UIADD3 UR9, -UR27, URZ, URZ ;  /* 0x0000003f1b097290 */ /* 0x000fc8000fffe13f */
[----:B------:R-:W-:-:S04]  /*6cf0*/  UIMAD UR9, UR7, UR9, UR15 ;  /* 0x00000009070972a4 */ /* 0x000fc8000f8e020f */
[----:B------:R-:W-:Y:S02]  /*6d00*/  UISETP.GT.U32.AND UP2, UPT, UR7, UR9, UPT ;  /* 0x000000090700728c */ /* 0x000fe4000bf44070 */
[----:B-1----:R-:W-:-:S07]  /*6d10*/  UIMAD.WIDE.U32 UR28, UR29, UR8, URZ ;  /* 0x000000081d1c72a5 */ /* 0x002fce000f8e003f */
[----:B------:R-:W-:Y:S02]  /*6d20*/  UMOV UR25, UR29 ;  /* 0x0000001d00197c82 */ /* 0x000fe40008000000 */
[----:B------:R-:W-:Y:S02]  /*6d30*/  UIADD3 UR5, -UR25, URZ, URZ ;  /* 0x0000003f19057290 */ /* 0x000fe4000fffe13f */
[----:B------:R-:W-:Y:S02]  /*6d40*/  @!UP2 UIADD3 UR9, UR9, -UR7, URZ ;  /* 0x800000070909a290 */ /* 0x000fe4000fffe03f */
[----:B------:R-:W-:Y:S02]  /*6d50*/  UIMAD UR8, UR7, UR5, UR8 ;  /* 0x00000005070872a4 */ /* 0x000fe4000f8e0208 */
[----:B------:R-:W-:Y:S02]  /*6d60*/  UISETP.GE.U32.AND UP4, UPT, UR9, UR7, UPT ;  /* 0x000000070900728c */ /* 0x000fe4000bf86070 */
[----:B------:R-:W-:-:S02]  /*6d70*/  UISETP.GT.U32.AND UP0, UPT, UR7, UR8, UPT ;  /* 0x000000080700728c */ /* 0x000fc4000bf04070 */
[----:B------:R-:W-:Y:S02]  /*6d80*/  ULDC UR5, c[0x0][0x2d0] ;  /* 0x0000b40000057ab9 */ /* 0x000fe40000000800 */
[----:B------:R-:W-:Y:S02]  /*6d90*/  ULOP3.LUT UR26, UR26, UR5, URZ, 0x3c, !UPT ;  /* 0x000000051a1a7292 */ /* 0x000fe4000f8e3c3f */
[----:B------:R-:W-:Y:S02]  /*6da0*/  @!UP2 UIADD3 UR27, UR27, 0x1, URZ ;  /* 0x000000011b1ba890 */ /* 0x000fe4000fffe03f */
[----:B------:R-:W-:Y:S02]  /*6db0*/  UISETP.NE.AND UP2, UPT, URZ, UR5, UPT ;  /* 0x000000053f00728c */ /* 0x000fe4000bf45270 */
[----:B------:R-:W-:Y:S02]  /*6dc0*/  @UP4 UIADD3 UR27, UR27, 0x1, URZ ;  /* 0x000000011b1b4890 */ /* 0x000fe4000fffe03f */
[----:B------:R-:W-:-:S02]  /*6dd0*/  @!UP0 UIADD3 UR8, UR8, -UR7, URZ ;  /* 0x8000000708088290 */ /* 0x000fc4000fffe03f */
[----:B------:R-:W-:Y:S02]  /*6de0*/  @!UP0 UIADD3 UR25, UR25, 0x1, URZ ;  /* 0x0000000119198890 */ /* 0x000fe4000fffe03f */
[----:B------:R-:W-:Y:S02]  /*6df0*/  UISETP.GE.U32.AND UP3, UPT, UR8, UR7, UPT ;  /* 0x000000070800728c */ /* 0x000fe4000bf66070 */
[----:B------:R-:W-:Y:S02]  /*6e00*/  ULOP3.LUT UR8, UR24, UR5, URZ, 0x3c, !UPT ;  /* 0x0000000518087292 */ /* 0x000fe4000f8e3c3f */
[----:B------:R-:W-:Y:S02]  /*6e10*/  UISETP.GE.AND UP0, UPT, UR26, URZ, UPT ;  /* 0x0000003f1a00728c */ /* 0x000fe4000bf06270 */
[----:B------:R-:W-:Y:S02]  /*6e20*/  UISETP.GE.AND UP1, UPT, UR8, URZ, UPT ;  /* 0x0000003f0800728c */ /* 0x000fe4000bf26270 */
[----:B------:R-:W-:-:S03]  /*6e30*/  ULOP3.LUT UR8, URZ, UR5, URZ, 0x33, !UPT ;  /* 0x000000053f087292 */ /* 0x000fc6000f8e333f */
[----:B------:R-:W-:-:S04]  /*6e40*/  @UP3 UIADD3 UR25, UR25, 0x1, URZ ;  /* 0x0000000119193890 */ /* 0x000fc8000fffe03f */
[----:B------:R-:W-:Y:S02]  /*6e50*/  @!UP0 UIADD3 UR25, -UR25, URZ, URZ ;  /* 0x0000003f19198290 */ /* 0x000fe4000fffe13f */
[----:B------:R-:W-:-:S04]  /*6e60*/  @!UP1 UIADD3 UR27, -UR27, URZ, URZ ;  /* 0x0000003f1b1b9290 */ /* 0x000fc8000fffe13f */
        /* <DEDUP_REMOVED lines=18> */
[----:B-1----:R-:W-:-:S05]  /*6f90*/  IMAD.U32 R7, RZ, RZ, UR27 ;  /* 0x0000001bff077e24 */ /* 0x002fca000f8e00ff */
[----:B------:R-:W-:Y:S01]  /*6fa0*/  MOV R7, UR5 ;  /* 0x0000000500077c02 */ /* 0x000fe20008000f00 */
[----:B--2---:R-:W-:Y:S01]  /*6fb0*/  IMAD.IADD R8, R6, 0x1, -R8 ;  /* 0x0000000106087824 */ /* 0x004fe200078e0a08 */
[----:B------:R-:W-:-:S04]  /*6fc0*/  MOV R6, UR26 ;  /* 0x0000001a00067c02 */ /* 0x000fc80008000f00 */
[----:B------:R-:W-:Y:S01]  /*6fd0*/  SHF.R.S32.HI R3, RZ, 0x1f, R8 ;  /* 0x0000001fff037819 */ /* 0x000fe20000011408 */
[----:B------:R-:W-:-:S04]  /*6fe0*/  IMAD.WIDE.U32 R6, R8, c[0x0][0x180], R6 ;  /* 0x0000600008067a25 */ /* 0x000fc800078e0006 */
[----:B------:R-:W-:-:S04]  /*6ff0*/  IMAD R3, R3, c[0x0][0x180], RZ ;  /* 0x0000600003037a24 */ /* 0x000fc800078e02ff */
[----:B------:R-:W-:-:S05]  /*7000*/  IMAD R3, R8, c[0x0][0x184], R3 ;  /* 0x0000610008037a24 */ /* 0x000fca00078e0203 */
[----:B------:R-:W-:Y:S01]  /*7010*/  IADD3 R3, R7, R3, RZ ;  /* 0x0000000307037210 */ /* 0x000fe20007ffe0ff */
[----:B------:R-:W-:Y:S05]  /*7020*/  BRA `(.L_x_875) ;  /* 0x0000004000007947 */ /* 0x000fea0003800000 */
.L_x_874:
[----:B------:R-:W-:-:S04]  /*7030*/  ULEA UR5, -UR4, URZ, 0x8 ;  /* 0x0000003f04057291 */ /* 0x000fc8000f8e413f */
[----:B------:R-:W-:Y:S02]  /*7040*/  USHF.R.S32.HI UR8, URZ, 0x1f, UR5 ;  /* 0x0000001f3f087899 */ /* 0x000fe40008011405 */
[----:B------:R-:W-:-:S04]  /*7050*/  MOV R6, UR5 ;  /* 0x0000000500067c02 */ /* 0x000fc80008000f00 */
[----:B------:R-:W-:Y:S02]  /*7060*/  MOV R3, UR8 ;  /* 0x0000000800037c02 */ /* 0x000fe40008000f00 */
.L_x_875:
        /* <DEDUP_REMOVED lines=8> */
[-C--:B------:R-:W-:Y:S01]  /*70f0*/  @!P1 LEA R52, P2, R7, R60.reuse, 0x5 ;  /* 0x0000003c07349211 */ /* 0x080fe200078428ff */
[----:B------:R-:W-:Y:S01]  /*7100*/  @!P1 IMAD.MOV.U32 R7, RZ, RZ, c[0x0][0x19c] ;  /* 0x00006700ff079624 */ /* 0x000fe200078e00ff */
[----:B------:R1:W-:Y:S01]  /*7110*/  @P1 STS.128 [R242+0x2000], RZ ;  /* 0x002000fff2001388 */ /* 0x0003e20000000c00 */
[----:B------:R-:W-:Y:S02]  /*7120*/  IMAD.U32 R20, RZ, RZ, UR4 ;  /* 0x00000004ff147e24 */ /* 0x000fe4000f8e00ff */
[----:B------:R-:W-:Y:S01]  /*7130*/  IMAD.U32 R18, RZ, RZ, UR4 ;  /* 0x00000004ff127e24 */ /* 0x000fe2000f8e00ff */
[-C--:B------:R-:W-:Y:S01]  /*7140*/  @!P1 LEA.HI.X R53, R9, R63.reuse, R7, 0x5, P2 ;  /* 0x0000003f09359211 */ /* 0x080fe200010f2c07 */
[----:B------:R-:W-:Y:S01]  /*7150*/  @!P1 IMAD.MOV.U32 R9, RZ, RZ, R63 ;  /* 0x000000ffff099224 */ /* 0x000fe200078e003f */
[----:B------:R-:W-:Y:S01]  /*7160*/  @!P1 LEA R51, P2, R8, R60, 0x6 ;  /* 0x0000003c08339211 */ /* 0x000fe200078430ff */
[----:B------:R-:W-:Y:S02]  /*7170*/  @!P1 IMAD.MOV.U32 R8, RZ, RZ, R60 ;  /* 0x000000ffff089224 */ /* 0x000fe400078e003c */
[----:B------:R-:W-:Y:S01]  /*7180*/  IMAD.U32 R16, RZ, RZ, UR4 ;  /* 0x00000004ff107e24 */ /* 0x000fe2000f8e00ff */
[----:B------:R-:W-:Y:S01]  /*7190*/  @!P1 LEA.HI.X R50, R10, R63, R7, 0x6, P2 ;  /* 0x0000003f0a329211 */ /* 0x000fe200010f3407 */
[----:B------:R-:W-:-:S02]  /*71a0*/  IMAD.U32 R7, RZ, RZ, UR4 ;  /* 0x00000004ff077e24 */ /* 0x000fc4000f8e00ff */
[----:B------:R-:W-:Y:S02]  /*71b0*/  IMAD.U32 R14, RZ, RZ, UR4 ;  /* 0x00000004ff0e7e24 */ /* 0x000fe4000f8e00ff */
[----:B------:R-:W-:Y:S01]  /*71c0*/  IMAD.U32 R12, RZ, RZ, UR4 ;  /* 0x00000004ff0c7e24 */ /* 0x000fe2000f8e00ff */
[----:B------:R-:W-:Y:S01]  /*71d0*/  @!P1 LEA R38, P2, R7, R60, 0x7 ;  /* 0x0000003c07269211 */ /* 0x000fe200078438ff */
[----:B------:R-:W-:Y:S02]  /*71e0*/  @!P1 IMAD.MOV.U32 R7, RZ, RZ, c[0x0][0x19c] ;  /* 0x00006700ff079624 */ /* 0x000fe400078e00ff */
[----:B------:R-:W-:-:S03]  /*71f0*/  @!P1 IMAD.WIDE.U32 R24, R24, 0x30, R8 ;  /* 0x0000003018189825 */ /* 0x000fc600078e0008 */
[----:B------:R-:W-:Y:S01]  /*7200*/  @!P1 LEA.HI.X R33, R10, R63, R7, 0x7, P2 ;  /* 0x0000003f0a219211 */ /* 0x000fe200010f3c07 */
[----:B------:R-:W-:Y:S01]  /*7210*/  IMAD.U32 R7, RZ, RZ, UR4 ;  /* 0x00000004ff077e24 */ /* 0x000fe2000f8e00ff */
[----:B------:R-:W-:Y:S01]  /*7220*/  @!P1 IADD3 R28, P3, P2, R6, UR23, R60 ;  /* 0x00000017061c9c10 */ /* 0x000fe2000fa7e03c */
[----:B------:R-:W-:-:S03]  /*7230*/  @!P1 IMAD.WIDE.U32 R22, R22, 0x50, R8 ;  /* 0x0000005016169825 */ /* 0x000fc600078e0008 */
[----:B------:R-:W-:Y:S01]  /*7240*/  @!P1 IADD3.X R30, R3, UR22, R63, P3, P2 ;  /* 0x00000016031e9c10 */ /* 0x000fe20009fe443f */
[----:B------:R-:W-:Y:S01]  /*7250*/  @!P1 IMAD.WIDE.U32 R20, R20, 0x60, R8 ;  /* 0x0000006014149825 */ /* 0x000fe200078e0008 */
[----:B------:R-:W-:-:S03]  /*7260*/  @!P1 LEA R36, P2, R28, c[0x0][0x168], 0x1 ;  /* 0x00005a001c249a11 */ /* 0x000fc600078408ff */
[----:B------:R-:W-:Y:S01]  /*7270*/  @!P1 IMAD.WIDE.U32 R18, R18, 0x70, R8 ;  /* 0x0000007012129825 */ /* 0x000fe200078e0008 */
[----:B------:R-:W-:Y:S02]  /*7280*/  @!P1 LEA.HI.X R37, R28, c[0x0][0x16c], R30, 0x1, P2 ;  /* 0x00005b001c259a11 */ /* 0x000fe400010f0c1e */
[----:B------:R-:W-:Y:S01]  /*7290*/  @!P1 IADD3 R39, P2, R6, R24, RZ ;  /* 0x0000001806279210 */ /* 0x000fe20007f5e0ff */
[----:B------:R-:W-:Y:S01]  /*72a0*/  @!P1 IMAD.WIDE.U32 R16, R16, 0x90, R8 ;  /* 0x0000009010109825 */ /* 0x000fe200078e0008 */
[----:B------:R-:W-:-:S03]  /*72b0*/  @!P1 IADD3 R42, P3, R6, R20, RZ ;  /* 0x00000014062a9210 */ /* 0x000fc60007f7e0ff */
[----:B------:R-:W-:-:S04]  /*72c0*/  @!P1 IMAD.WIDE.U32 R14, R14, 0xa0, R8 ;  /* 0x000000a00e0e9825 */ /* 0x000fc800078e0008 */
[----:B------:R-:W-:-:S04]  /*72d0*/  @!P1 IMAD.WIDE.U32 R12, R12, 0xb0, R8 ;  /* 0x000000b00c0c9825 */ /* 0x000fc800078e0008 */
[----:B------:R-:W-:-:S04]  /*72e0*/  @!P1 IMAD.WIDE.U32 R10, R10, 0xc0, R8 ;  /* 0x000000c00a0a9825 */ /* 0x000fc800078e0008 */
[----:B------:R-:W-:Y:S01]  /*72f0*/  @!P1 IMAD.WIDE.U32 R8, R7, 0xd0, R8 ;  /* 0x000000d007089825 */ /* 0x000fe200078e0008 */
[----:B------:R-:W-:-:S03]  /*7300*/  @!P1 IADD3 R7, P4, R6, R60, RZ ;  /* 0x0000003c06079210 */ /* 0x000fc60007f9e0ff */
[----:B------:R-:W-:Y:S02]  /*7310*/  @!P1 IMAD.MOV.U32 R31, RZ, RZ, c[0x0][0x19c] ;  /* 0x00006700ff1f9624 */ /* 0x000fe400078e00ff */
[----:B------:R-:W-:Y:S01]  /*7320*/  @!P1 IMAD.X R29, R3, 0x1, R63, P4 ;  /* 0x00000001031d9824 */ /* 0x000fe200020e063f */
[C---:B------:R-:W-:Y:S01]  /*7330*/  @!P1 LEA R34, P4, R7.reuse, c[0x0][0x168], 0x1 ;  /* 0x00005a0007229a11 */ /* 0x040fe200078808ff */
[----:B------:R-:W-:Y:S02]  /*7340*/  @!P1 IMAD.MOV.U32 R24, RZ, RZ, c[0x0][0x19c] ;  /* 0x00006700ff189624 */ /* 0x000fe400078e00ff */
[----:B------:R-:W-:Y:S01]  /*7350*/  @!P1 IMAD.MOV.U32 R28, RZ, RZ, c[0x0][0x19c] ;  /* 0x00006700ff1c9624 */ /* 0x000fe200078e00ff */
[----:B------:R-:W-:Y:S01]  /*7360*/  @!P1 LEA.HI.X R35, R7, c[0x0][0x16c], R29, 0x1, P4 ;  /* 0x00005b0007239a11 */ /* 0x000fe200020f0c1d */
[----:B------:R-:W-:Y:S01]  /*7370*/  @!P1 IMAD R7, R31, 0x30, RZ ;  /* 0x000000301f079824 */ /* 0x000fe200078e02ff */
[----:B------:R-:W-:Y:S01]  /*7380*/  @!P1 IADD3 R22, P4, R6, R22, RZ ;  /* 0x0000001606169210 */ /* 0x000fe20007f9e0ff */
[----:B------:R-:W-:-:S02]  /*7390*/  @!P1 IMAD.MOV.U32 R29, RZ, RZ, c[0x0][0x19c] ;  /* 0x00006700ff1d9624 */ /* 0x000fc400078e00ff */
[----:B------:R-:W-:Y:S01]  /*73a0*/  @!P1 IMAD.MOV.U32 R20, RZ, RZ, c[0x0][0x19c] ;  /* 0x00006700ff149624 */ /* 0x000fe200078e00ff */
[----:B------:R-:W-:Y:S01]  /*73b0*/  @!P1 IADD3.X R49, R3, R25, R7, P2, !PT ;  /* 0x0000001903319210 */ /* 0x000fe200017fe407 */
[----:B------:R-:W-:Y:S01]  /*73c0*/  @!P1 IMAD R25, R24, 0x50, RZ ;  /* 0x0000005018199824 */ /* 0x000fe200078e02ff */
[----:B------:R-:W-:Y:S01]  /*73d0*/  @!P1 IADD3 R43, P2, R6, R18, RZ ;  /* 0x00000012062b9210 */ /* 0x000fe20007f5e0ff */
[----:B------:R-:W-:Y:S01]  /*73e0*/  @!P1 IMAD R24, R28, 0x60, RZ ;  /* 0x000000601c189824 */ /* 0x000fe200078e02ff */
[----:B------:R-:W-:Y:S01]  /*73f0*/  @!PT LDS RZ, [RZ] ;  /* 0x00000000fffff984 */ /* 0x000fe20000000800 */
[----:B------:R-:W-:Y:S01]  /*7400*/  @!PT LDS RZ, [RZ] ;  /* 0x00000000fffff984 */ /* 0x000fe20000000800 */
[----:B------:R-:W-:Y:S01]  /*7410*/  @!PT LDS RZ, [RZ] ;  /* 0x00000000fffff984 */ /* 0x000fe20000000800 */
[----:B------:R1:W-:Y:S01]  /*7420*/  @!P1 LDGSTS.E.BYPASS.LTC128B.128 [R242+0x2000], [R34.64] ;  /* 0x0200000022f29fae */ /* 0x0003e2000b901d54 */
[----:B------:R-:W-:Y:S01]  /*7430*/  @!P1 IMAD R7, R29, 0x70, RZ ;  /* 0x000000701d079824 */ /* 0x000fe200078e02ff */
[C---:B------:R-:W-:Y:S01]  /*7440*/  @!P1 IADD3.X R25, R3.reuse, R23, R25, P4, !PT ;  /* 0x0000001703199210 */ /* 0x040fe200027fe419 */
[----:B------:R-:W-:Y:S01]  /*7450*/  @!P1 IMAD.MOV.U32 R30, RZ, RZ, c[0x0][0x19c] ;  /* 0x00006700ff1e9624 */ /* 0x000fe200078e00ff */
[C---:B------:R-:W-:Y:S01]  /*7460*/  @!P1 IADD3.X R23, R3.reuse, R21, R24, P3, !PT ;  /* 0x0000001503179210 */ /* 0x040fe20001ffe418 */
[----:B------:R-:W-:Y:S01]  /*7470*/  IMAD.U32 R32, RZ, RZ, UR4 ;  /* 0x00000004ff207e24 */ /* 0x000fe2000f8e00ff */
        /* <DEDUP_REMOVED lines=8> */
[----:B------:R-:W-:Y:S01]  /*7500*/  @!P1 IADD3.X R47, R3, R17, R18, P3, !PT ;  /* 0x00000011032f9210 */ /* 0x000fe20001ffe412 */
[----:B------:R-:W-:Y:S01]  /*7510*/  @!P1 IMAD R17, R16, 0xb0, RZ ;  /* 0x000000b010119824 */ /* 0x000fe200078e02ff */
[----:B------:R-:W-:Y:S01]  /*7520*/  @!P1 IADD3 R15, P4, R6, R12, RZ ;  /* 0x0000000c060f9210 */ /* 0x000fe20007f9e0ff */
[----:B------:R-:W-:Y:S01]  /*7530*/  @!P1 IMAD R16, R20, 0xc0, RZ ;  /* 0x000000c014109824 */ /* 0x000fe200078e02ff */
[C---:B------:R-:W-:Y:S01]  /*7540*/  @!P1 IADD3 R40, P3, R6.reuse, R10, RZ ;  /* 0x0000000a06289210 */ /* 0x040fe20007f7e0ff */
[----:B------:R-:W-:Y:S01]  /*7550*/  @!P1 IMAD R7, R7, 0xd0, RZ ;  /* 0x000000d007079824 */ /* 0x000fe200078e02ff */
[----:B------:R-:W-:Y:S01]  /*7560*/  @!P1 IADD3 R41, P2, R6, R8, RZ ;  /* 0x0000000806299210 */ /* 0x000fe20007f5e0ff */
[----:B------:R-:W-:Y:S01]  /*7570*/  @!P1 IMAD.MOV.U32 R26, RZ, RZ, R60 ;  /* 0x000000ffff1a9224 */ /* 0x000fe200078e003c */
[C---:B------:R-:W-:Y:S01]  /*7580*/  @!P1 IADD3.X R48, R3.reuse, R13, R17, P4, !PT ;  /* 0x0000000d03309210 */ /* 0x040fe200027fe411 */
[----:B------:R-:W-:Y:S01]  /*7590*/  @!P1 IMAD.MOV.U32 R27, RZ, RZ, R63 ;  /* 0x000000ffff1b9224 */ /* 0x000fe200078e003f */
[C---:B------:R-:W-:Y:S01]  /*75a0*/  @!P1 IADD3.X R13, R3.reuse, R11, R16, P3, !PT ;  /* 0x0000000b030d9210 */ /* 0x040fe20001ffe410 */
[----:B------:R-:W-:Y:S01]  /*75b0*/  @!P1 IMAD.MOV.U32 R44, RZ, RZ, c[0x0][0x19c] ;  /* 0x00006700ff2c9624 */ /* 0x000fe200078e00ff */
[C---:B------:R-:W-:Y:S01]  /*75c0*/  @!P1 IADD3.X R45, R3.reuse, R9, R7, P2, !PT ;  /* 0x00000009032d9210 */ /* 0x040fe200017fe407 */
[----:B------:R-:W-:Y:S01]  /*75d0*/  @!P1 IMAD.WIDE.U32 R26, R32, 0xe0, R26 ;  /* 0x000000e0201a9825 */ /* 0x000fe200078e001a */
[C---:B------:R-:W-:Y:S01]  /*75e0*/  @!P1 IADD3 R8, P3, R6.reuse, R51, RZ ;  /* 0x0000003306089210 */ /* 0x040fe20007f7e0ff */
[----:B------:R1:W-:Y:S01]  /*75f0*/  @P1 STS.128 [R242+0x2800], RZ ;  /* 0x002800fff2001388 */ /* 0x0003e20000000c00 */
[----:B------:R-:W-:Y:S01]  /*7600*/  @!P1 IADD3 R9, P2, R6, R38, RZ ;  /* 0x0000002606099210 */ /* 0x000fe20007f5e0ff */
[----:B------:R-:W-:Y:S01]  /*7610*/  @!P1 IMAD R44, R44, 0xe0, RZ ;  /* 0x000000e02c2c9824 */ /* 0x000fe200078e02ff */
[C---:B------:R-:W-:Y:S01]  /*7620*/  @!P1 IADD3 R7, P4, R6.reuse, R52, RZ ;  /* 0x0000003406079210 */ /* 0x040fe20007f9e0ff */
[----:B------:R-:W-:Y:S01]  /*7630*/  @!P1 IMAD.X R11, R3, 0x1, R50, P3 ;  /* 0x00000001030b9824 */ /* 0x000fe200018e0632 */
[----:B------:R-:W-:Y:S01]  /*7640*/  @!P1 LEA R28, P3, R9, c[0x0][0x168], 0x1 ;  /* 0x00005a00091c9a11 */ /* 0x000fe200078608ff */
[C---:B------:R-:W-:Y:S01]  /*7650*/  @!P1 IMAD.X R12, R3.reuse, 0x1, R33, P2 ;  /* 0x00000001030c9824 */ /* 0x040fe200010e0621 */
[----:B------:R-:W-:Y:S01]  /*7660*/  @!P1 IADD3 R38, P2, R6, R26, RZ ;  /* 0x0000001a06269210 */ /* 0x000fe20007f5e0ff */
[----:B------:R-:W-:Y:S01]  /*7670*/  @!P1 IMAD.X R10, R3, 0x1, R53, P4 ;  /* 0x00000001030a9824 */ /* 0x000fe200020e0635 */
[----:B------:R-:W-:Y:S01]  /*7680*/  @!P1 LEA R32, P5, R7, c[0x0][0x168], 0x1 ;  /* 0x00005a0007209a11 */ /* 0x000fe200078a08ff */
[----:B------:R-:W-:Y:S01]  /*7690*/  @!PT LDS RZ, [RZ] ;  /* 0x00000000fffff984 */ /* 0x000fe20000000800 */
[----:B------:R-:W-:Y:S01]  /*76a0*/  @!PT LDS RZ, [RZ] ;  /* 0x00000000fffff984 */ /* 0x000fe20000000800 */
[----:B------:R-:W-:Y:S01]  /*76b0*/  @!PT LDS RZ, [RZ] ;  /* 0x00000000fffff984 */ /* 0x000fe20000000800 */
[----:B------:R1:W-:Y:S01]  /*76c0*/  @!P1 LDGSTS.E.BYPASS.LTC128B.128 [R242+0x2800], [R36.64] ;  /* 0x0280000024f29fae */ /* 0x0003e2000b901d54 */
[----:B------:R-:W-:-:S02]  /*76d0*/  @!P1 LEA.HI.X R29, R9, c[0x0][0x16c], R12, 0x1, P3 ;  /* 0x00005b00091d9a11 */ /* 0x000fc400018f0c0c */
[----:B------:R-:W-:Y:S01]  /*76e0*/  @!P1 IADD3.X R44, R3, R27, R44, P2, !PT ;  /* 0x0000001b032c9210 */ /* 0x000fe200017fe42c */
[----:B------:R1:W-:Y:S01]  /*76f0*/  @P1 STS.128 [R242+0x3000], RZ ;  /* 0x003000fff2001388 */ /* 0x0003e20000000c00 */
[----:B------:R-:W-:Y:S02]  /*7700*/  @!P1 LEA R26, P3, R39, c[0x0][0x168], 0x1 ;  /* 0x00005a00271a9a11 */ /* 0x000fe400078608ff */
[----:B------:R-:W-:Y:S02]  /*7710*/  @!P1 LEA R24, P2, R22, c[0x0][0x168], 0x1 ;  /* 0x00005a0016189a11 */ /* 0x000fe400078408ff */
[----:B------:R-:W-:Y:S02]  /*7720*/  @!P1 LEA R30, P4, R8, c[0x0][0x168], 0x1 ;  /* 0x00005a00081e9a11 */ /* 0x000fe400078808ff */
[----:B------:R-:W-:Y:S02]  /*7730*/  @!P1 LEA.HI.X R33, R7, c[0x0][0x16c], R10, 0x1, P5 ;  /* 0x00005b0007219a11 */ /* 0x000fe400028f0c0a */
[----:B------:R-:W-:-:S02]  /*7740*/  @!P1 LEA.HI.X R27, R39, c[0x0][0x16c], R49, 0x1, P3 ;  /* 0x00005b00271b9a11 */ /* 0x000fc400018f0c31 */
[----:B------:R-:W-:Y:S01]  /*7750*/  @!P1 LEA.HI.X R25, R22, c[0x0][0x16c], R25, 0x1, P2 ;  /* 0x00005b0016199a11 */ /* 0x000fe200010f0c19 */
[----:B------:R-:W-:Y:S01]  /*7760*/  @!PT LDS RZ, [RZ] ;  /* 0x00000000fffff984 */ /* 0x000fe20000000800 */
[----:B------:R-:W-:Y:S01]  /*7770*/  @!PT LDS RZ, [RZ] ;  /* 0x00000000fffff984 */ /* 0x000fe20000000800 */
[----:B------:R-:W-:Y:S01]  /*7780*/  @!PT LDS RZ, [RZ] ;  /* 0x00000000fffff984 */ /* 0x000fe20000000800 */
[----:B------:R1:W-:Y:S01]  /*7790*/  @!P1 LDGSTS.E.BYPASS.LTC128B.128 [R242+0x3000], [R32.64] ;  /* 0x0300000020f29fae */ /* 0x0003e2000b901d54 */
[----:B------:R-:W-:Y:S02]  /*77a0*/  @!P1 LEA.HI.X R31, R8, c[0x0][0x16c], R11, 0x1, P4 ;  /* 0x00005b00081f9a11 */ /* 0x000fe400020f0c0b */
[C---:B------:R-:W-:Y:S01]  /*77b0*/  @!P1 LEA R22, P5, R42.reuse, c[0x0][0x168], 0x1 ;  /* 0x00005a002a169a11 */ /* 0x040fe200078a08ff */
[----:B------:R1:W-:Y:S01]  /*77c0*/  @P1 STS.128 [R242+0x3800], RZ ;  /* 0x003800fff2001388 */ /* 0x0003e20000000c00 */
[----:B------:R-:W-:Y:S02]  /*77d0*/  @!P1 LEA R20, P4, R43, c[0x0][0x168], 0x1 ;  /* 0x00005a002b149a11 */ /* 0x000fe400078808ff */
[----:B------:R-:W-:Y:S01]  /*77e0*/  @!P1 LEA.HI.X R23, R42, c[0x0][0x16c], R23, 0x1, P5 ;  /* 0x00005b002a179a11 */ /* 0x000fe200028f0c17 */
[----:B------:R-:W-:Y:S01]  /*77f0*/  @!PT LDS RZ, [RZ] ;  /* 0x00000000fffff984 */ /* 0x000fe20000000800 */
[----:B------:R-:W-:Y:S01]  /*7800*/  @!PT LDS RZ, [RZ] ;  /* 0x00000000fffff984 */ /* 0x000fe20000000800 */
[----:B------:R-:W-:Y:S01]  /*7810*/  @!PT LDS RZ, [RZ] ;  /* 0x00000000fffff984 */ /* 0x000fe20000000800 */
[----:B------:R1:W-:Y:S01]  /*7820*/  @!P1 LDGSTS.E.BYPASS.LTC128B.128 [R242+0x3800], [R26.64] ;  /* 0x038000001af29fae */ /* 0x0003e2000b901d54 */
[----:B------:R-:W-:-:S02]  /*7830*/  @!P1 LEA R16, P2, R14, c[0x0][0x168], 0x1 ;  /* 0x00005a000e109a11 */ /* 0x000fc400078408ff */
[----:B------:R-:W-:Y:S01]  /*7840*/  @!P1 LEA R18, P3, R19, c[0x0][0x168], 0x1 ;  /* 0x00005a0013129a11 */ /* 0x000fe200078608ff */
[----:B------:R1:W-:Y:S01]  /*7850*/  @P1 STS.128 [R242+0x4000], RZ ;  /* 0x004000fff2001388 */ /* 0x0003e20000000c00 */
[----:B------:R-:W-:Y:S02]  /*7860*/  @!P1 LEA.HI.X R21, R43, c[0x0][0x16c], R21, 0x1, P4 ;  /* 0x00005b002b159a11 */ /* 0x000fe400020f0c15 */
        /* <DEDUP_REMOVED lines=23> */
[----:B------:R-:W-:-:S03]  /*79e0*/  @!P1 LEA.HI.X R9, R38, c[0x0][0x16c], R44, 0x1, P2 ;  /* 0x00005b0026099a11 */ /* 0x000fc600010f0c2c */
        /* <DEDUP_REMOVED lines=43> */
[----:B------:R-:W-:Y:S01]  /*7ca0*/  ULDC UR5, c[0x0][0x19c] ;  /* 0x0000670000057ab9 */ /* 0x000fe20000000800 */
[----:B-1----:R-:W-:Y:S01]  /*7cb0*/  IMAD.MOV.U32 R8, RZ, RZ, R60 ;  /* 0x000000ffff087224 */ /* 0x002fe200078e003c */
[----:B------:R-:W-:Y:S01]  /*7cc0*/  UIMAD UR5, UR5, 0xf0, URZ ;  /* 0x000000f0050578a4 */ /* 0x000fe2000f8e023f */
[----:B------:R-:W-:-:S04]  /*7cd0*/  IMAD.MOV.U32 R9, RZ, RZ, R63 ;  /* 0x000000ffff097224 */ /* 0x000fc800078e003f */
        /* <DEDUP_REMOVED lines=9> */
.L_x_877:
[----:B------:R-:W-:Y:S05]  /*7d70*/  BSYNC B0 ;  /* 0x0000000000007941 */ /* 0x000fea0003800000 */
.L_x_876:
[----:B------:R-:W0:Y:S01]  /*7d80*/  LDGDEPBAR ;  /* 0x00000000000079af */ /* 0x000e220000000000 */
[----:B------:R-:W-:-:S04]  /*7d90*/  IADD3 R60, P1, R6, R60, RZ ;  /* 0x0000003c063c7210 */ /* 0x000fc80007f3e0ff */
[----:B------:R-:W-:Y:S02]  /*7da0*/  IADD3.X R63, R3, R63, RZ, P1, !PT ;  /* 0x0000003f033f7210 */ /* 0x000fe40000ffe4ff */
.L_x_873:
[----:B-1234-:R-:W-:-:S04]  /*7db0*/  IADD3 R3, R203, UR24, RZ ;  /* 0x00000018cb037c10 */ /* 0x01efc8000fffe0ff */
[C---:B------:R-:W-:Y:S02]  /*7dc0*/  IADD3 R6, R3.reuse, 0x1, RZ ;  /* 0x0000000103067810 */ /* 0x040fe40007ffe0ff */
[C---:B------:R-:W-:Y:S02]  /*7dd0*/  ISETP.GE.AND P5, PT, R3.reuse, R0, PT ;  /* 0x000000000300720c */ /* 0x040fe40003fa6270 */
[C---:B------:R-:W-:Y:S02]  /*7de0*/  ISETP.GE.AND P1, PT, R6.reuse, R4, PT ;  /* 0x000000040600720c */ /* 0x040fe40003f26270 */
[----:B------:R-:W-:Y:S02]  /*7df0*/  ISETP.GE.AND P3, PT, R6, R0, PT ;  /* 0x000000000600720c */ /* 0x000fe40003f66270 */
[C---:B------:R-:W-:Y:S02]  /*7e00*/  IADD3 R7, R3.reuse, 0x8, RZ ;  /* 0x0000000803077810 */ /* 0x040fe40007ffe0ff */
[----:B------:R-:W-:-:S02]  /*7e10*/  IADD3 R6, R3, 0x9, RZ ;  /* 0x0000000903067810 */ /* 0x000fc40007ffe0ff */
[----:B------:R-:W-:Y:S02]  /*7e20*/  FSEL R12, R200, -INF , !P5 ;  /* 0xff800000c80c7808 */ /* 0x000fe40006800000 */
[C---:B------:R-:W-:Y:S02]  /*7e30*/  ISETP.GE.AND P4, PT, R7.reuse, R4, PT ;  /* 0x000000040700720c */ /* 0x040fe40003f86270 */
[----:B------:R-:W-:Y:S02]  /*7e40*/  ISETP.GE.AND P2, PT, R7, R0, PT ;  /* 0x000000000700720c */ /* 0x000fe40003f46270 */
        /* <DEDUP_REMOVED lines=9> */
[----:B------:R-:W-:Y:S02]  /*7ee0*/  ISETP.GE.AND P3, PT, R7, R0, PT ;  /* 0x000000000700720c */ /* 0x000fe40003f66270 */
        /* <DEDUP_REMOVED lines=8> */
[C---:B------:R-:W-:Y:S02]  /*7f70*/  ISETP.GE.AND P5, PT, R7.reuse, R4, PT ;  /* 0x000000040700720c */ /* 0x040fe40003fa6270 */
        /* <DEDUP_REMOVED lines=143> */
[----:B------:R-:W-:Y:S02]  /*8870*/  IADD3 R6, R3, 0x91, RZ ;  /* 0x0000009103067810 */ /* 0x000fe40007ffe0ff */
[----:B------:R-:W-:Y:S02]  /*8880*/  FSEL R158, R158, -INF , !P1 ;  /* 0xff8000009e9e7808 */ /* 0x000fe40004800000 */
[----:B------:R-:W-:-:S02]  /*8890*/  FSEL R130, R130, -INF , !P3 ;  /* 0xff80000082827808 */ /* 0x000fc40005800000 */
[C---:B------:R-:W-:Y:S02]  /*88a0*/  ISETP.GE.AND P1, PT, R6.reuse, R4, PT ;  /* 0x000000040600720c */ /* 0x040fe40003f26270 */
[----:B------:R-:W-:Y:S02]  /*88b0*/  ISETP.GE.AND P3, PT, R6, R0, PT ;  /* 0x000000000600720c */ /* 0x000fe40003f66270 */
[----:B------:R-:W-:Y:S02]  /*88c0*/  FMNMX.FTZ R6, R12, R13, !PT ;  /* 0x0000000d0c067209 */ /* 0x000fe40007810000 */
[----:B------:R-:W-:Y:S02]  /*88d0*/  IADD3 R7, R3, 0x90, RZ ;  /* 0x0000009003077810 */ /* 0x000fe40007ffe0ff */
[----:B------:R-:W-:Y:S02]  /*88e0*/  FMNMX.FTZ R6, R14, R6, !PT ;  /* 0x000000060e067209 */ /* 0x000fe40007810000 */
[----:B------:R-:W-:-:S02]  /*88f0*/  FSEL R157, R157, -INF , !P5 ;  /* 0xff8000009d9d7808 */ /* 0x000fc40006800000 */
[----:B------:R-:W-:Y:S02]  /*8900*/  ISETP.GE.AND P5, PT, R7, R4, PT ;  /* 0x000000040700720c */ /* 0x000fe40003fa6270 */
[----:B------:R-:W-:Y:S02]  /*8910*/  FMNMX.FTZ R6, R15, R6, !PT ;  /* 0x000000060f067209 */ /* 0x000fe40007810000 */
[----:B------:R-:W-:Y:S02]  /*8920*/  FSEL R175, R175, -INF , !P5 ;  /* 0xff800000afaf7808 */ /* 0x000fe40006800000 */
[----:B------:R-:W-:Y:S02]  /*8930*/  ISETP.GE.AND P5, PT, R3, R4, PT ;  /* 0x000000040300720c */ /* 0x000fe40003fa6270 */
[----:B------:R-:W-:Y:S02]  /*8940*/  FMNMX.FTZ R6, R19, R6, !PT ;  /* 0x0000000613067209 */ /* 0x000fe40007810000 */
[----:B------:R-:W-:-:S02]  /*8950*/  FSEL R11, R202, -INF , !P5 ;  /* 0xff800000ca0b7808 */ /* 0x000fc40006800000 */
        /* <DEDUP_REMOVED lines=45> */
[----:B------:R-:W-:Y:S02]  /*8c30*/  FSEL R129, R129, -INF , !P6 ;  /* 0xff80000081817808 */ /* 0x000fe40007000000 */
[----:B------:R-:W-:Y:S02]  /*8c40*/  ISETP.GE.AND P6, PT, R7, R0, PT ;  /* 0x000000000700720c */ /* 0x000fe40003fc6270 */
[----:B------:R-:W-:-:S02]  /*8c50*/  FMNMX.FTZ R36, R111, R36, !PT ;  /* 0x000000246f247209 */ /* 0x000fc40007810000 */
[----:B------:R-:W-:Y:S02]  /*8c60*/  FMNMX.FTZ R6, R120, R6, !PT ;  /* 0x0000000678067209 */ /* 0x000fe40007810000 */
[----:B------:R-:W-:Y:S02]  /*8c70*/  IADD3 R7, R3, 0x98, RZ ;  /* 0x0000009803077810 */ /* 0x000fe40007ffe0ff */
[----:B------:R-:W-:Y:S02]  /*8c80*/  FSEL R160, R160, -INF , !P4 ;  /* 0xff800000a0a07808 */ /* 0x000fe40006000000 */
[----:B------:R-:W-:Y:S02]  /*8c90*/  FSEL R131, R131, -INF , !P2 ;  /* 0xff80000083837808 */ /* 0x000fe40005000000 */
[----:B------:R-:W-:Y:S02]  /*8ca0*/  FMNMX.FTZ R36, R116, R36, !PT ;  /* 0x0000002474247209 */ /* 0x000fe40007810000 */
        /* <DEDUP_REMOVED lines=25> */
[----:B------:R-:W-:Y:S02]  /*8e40*/  IADD3 R7, R3, 0xa8, RZ ;  /* 0x000000a803077810 */ /* 0x000fe40007ffe0ff */
[----:B------:R-:W-:Y:S02]  /*8e50*/  FSEL R181, R181, -INF , !P6 ;  /* 0xff800000b5b57808 */ /* 0x000fe40007000000 */
[----:B------:R-:W-:Y:S02]  /*8e60*/  FSEL R170, R170, -INF , !P1 ;  /* 0xff800000aaaa7808 */ /* 0x000fe40004800000 */
[----:B------:R-:W-:Y:S02]  /*8e70*/  FMNMX.FTZ R36, R125, R36, !PT ;  /* 0x000000247d247209 */ /* 0x000fe40007810000 */
[----:B------:R-:W-:Y:S02]  /*8e80*/  FMNMX.FTZ R6, R130, R6, !PT ;  /* 0x0000000682067209 */ /* 0x000fe40007810000 */
[----:B------:R-:W-:-:S02]  /*8e90*/  ISETP.GE.AND P6, PT, R7, R4, PT ;  /* 0x000000040700720c */ /* 0x000fc40003fc6270 */
[----:B------:R-:W-:Y:S02]  /*8ea0*/  ISETP.GE.AND P1, PT, R7, R0, PT ;  /* 0x000000000700720c */ /* 0x000fe40003f26270 */
[----:B------:R-:W-:Y:S02]  /*8eb0*/  IADD3 R7, R3, 0xa9, RZ ;  /* 0x000000a903077810 */ /* 0x000fe40007ffe0ff */
[----:B------:R-:W-:Y:S02]  /*8ec0*/  FMNMX.FTZ R36, R126, R36, !PT ;  /* 0x000000247e247209 */ /* 0x000fe40007810000 */
[----:B------:R-:W-:Y:S02]  /*8ed0*/  FMNMX.FTZ R6, R131, R6, !PT ;  /* 0x0000000683067209 */ /* 0x000fe40007810000 */
[----:B------:R-:W-:Y:S02]  /*8ee0*/  FSEL R196, R196, -INF , !P5 ;  /* 0xff800000c4c47808 */ /* 0x000fe40006800000 */
[----:B------:R-:W-:-:S02]  /*8ef0*/  FSEL R183, R183, -INF , !P3 ;  /* 0xff800000b7b77808 */ /* 0x000fc40005800000 */
        /* <DEDUP_REMOVED lines=96> */
[----:B------:R-:W-:Y:S01]  /*9500*/  FSEL R155, R135, -INF , !P2 ;  /* 0xff800000879b7808 */ /* 0x000fe20005000000 */
[----:B------:R-:W-:Y:S01]  /*9510*/  IMAD.SHL.U32 R135, R5, 0x2, RZ ;  /* 0x0000000205877824 */ /* 0x000fe200078e00ff */
[C---:B------:R-:W-:Y:S02]  /*9520*/  ISETP.GE.AND P4, PT, R7.reuse, R4, PT ;  /* 0x000000040700720c */ /* 0x040fe40003f86270 */
[----:B------:R-:W-:Y:S01]  /*9530*/  ISETP.GE.AND P2, PT, R7, R0, PT ;  /* 0x000000000700720c */ /* 0x000fe20003f46270 */
[--C-:B------:R-:W-:Y:S01]  /*9540*/  IMAD R226, R231, 0x2, R135.reuse ;  /* 0x00000002e7e27824 */ /* 0x100fe200078e0287 */
[----:B------:R-:W-:Y:S01]  /*9550*/  IADD3 R7, R3, 0xe1, RZ ;  /* 0x000000e103077810 */ /* 0x000fe20007ffe0ff */
[----:B------:R-:W-:Y:S01]  /*9560*/  IMAD R224, R2, 0x2, R135 ;  /* 0x0000000202e07824 */ /* 0x000fe200078e0287 */
[----:B------:R-:W-:Y:S01]  /*9570*/  FMNMX.FTZ R36, R244, R36, !PT ;  /* 0x00000024f4247209 */ /* 0x000fe20007810000 */
[----:B------:R-:W-:Y:S01]  /*9580*/  LDSM.16.MT88.4 R24, [R135+0xa000] ;  /* 0x00a000008718783b */ /* 0x000fe20000004200 */
[----:B------:R-:W-:Y:S01]  /*9590*/  FMNMX.FTZ R6, R251, R6, !PT ;  /* 0x00000006fb067209 */ /* 0x000fe20007810000 */
[----:B------:R-:W-:Y:S01]  /*95a0*/  IMAD R225, R231, 0x2, R224 ;  /* 0x00000002e7e17824 */ /* 0x000fe200078e02e0 */
[----:B------:R-:W-:Y:S01]  /*95b0*/  FSEL R173, R79, -INF , !P6 ;  /* 0xff8000004fad7808 */ /* 0x000fe20007000000 */
[----:B------:R-:W-:Y:S01]  /*95c0*/  LDSM.16.MT88.4 R20, [R226+0xa000] ;  /* 0x00a00000e214783b */ /* 0x000fe20000004200 */
[----:B------:R-:W-:-:S02]  /*95d0*/  FSEL R174, R78, -INF , !P1 ;  /* 0xff8000004eae7808 */ /* 0x000fc40004800000 */
[C---:B------:R-:W-:Y:S02]  /*95e0*/  ISETP.GE.AND P6, PT, R7.reuse, R4, PT ;  /* 0x000000040700720c */ /* 0x040fe40003fc6270 */
[----:B------:R-:W-:Y:S02]  /*95f0*/  ISETP.GE.AND P1, PT, R7, R0, PT ;  /* 0x000000000700720c */ /* 0x000fe40003f26270 */
[----:B------:R-:W-:Y:S02]  /*9600*/  FMNMX.FTZ R36, R146, R36, !PT ;  /* 0x0000002492247209 */ /* 0x000fe40007810000 */
[----:B------:R-:W-:Y:S02]  /*9610*/  FMNMX.FTZ R6, R155, R6, !PT ;  /* 0x000000069b067209 */ /* 0x000fe40007810000 */
[----:B------:R-:W-:Y:S02]  /*9620*/  IADD3 R7, R3, 0xe8, RZ ;  /* 0x000000e803077810 */ /* 0x000fe40007ffe0ff */
[----:B------:R-:W-:-:S02]  /*9630*/  FSEL R133, R133, -INF , !P5 ;  /* 0xff80000085857808 */ /* 0x000fc40006800000 */
[----:B------:R-:W-:Y:S02]  /*9640*/  FSEL R177, R77, -INF , !P3 ;  /* 0xff8000004db17808 */ /* 0x000fe40005800000 */
[----:B------:R-:W-:Y:S02]  /*9650*/  FMNMX.FTZ R36, R145, R36, !PT ;  /* 0x0000002491247209 */ /* 0x000fe40007810000 */
[----:B------:R-:W-:Y:S02]  /*9660*/  FMNMX.FTZ R6, R174, R6, !PT ;  /* 0x00000006ae067209 */ /* 0x000fe40007810000 */
[C---:B------:R-:W-:Y:S02]  /*9670*/  ISETP.GE.AND P5, PT, R7.reuse, R4, PT ;  /* 0x000000040700720c */ /* 0x040fe40003fa6270 */
[----:B------:R-:W-:Y:S02]  /*9680*/  ISETP.GE.AND P3, PT, R7, R0, PT ;  /* 0x000000000700720c */ /* 0x000fe40003f66270 */
[----:B------:R-:W-:-:S02]  /*9690*/  IADD3 R7, R3, 0xe9, RZ ;  /* 0x000000e903077810 */ /* 0x000fc40007ffe0ff */
[----:B------:R-:W-:Y:S02]  /*96a0*/  FSEL R151, R70, -INF , !P2 ;  /* 0xff80000046977808 */ /* 0x000fe40005000000 */
[----:B------:R-:W-:Y:S02]  /*96b0*/  FMNMX.FTZ R36, R252, R36, !PT ;  /* 0x00000024fc247209 */ /* 0x000fe40007810000 */
[----:B------:R-:W-:Y:S02]  /*96c0*/  FMNMX.FTZ R6, R177, R6, !PT ;  /* 0x00000006b1067209 */ /* 0x000fe40007810000 */
[----:B------:R-:W-:Y:S02]  /*96d0*/  FSEL R153, R76, -INF , !P4 ;  /* 0xff8000004c997808 */ /* 0x000fe40006000000 */
[C---:B------:R-:W-:Y:S02]  /*96e0*/  ISETP.GE.AND P4, PT, R7.reuse, R4, PT ;  /* 0x000000040700720c */ /* 0x040fe40003f86270 */
[----:B------:R-:W-:-:S02]  /*96f0*/  ISETP.GE.AND P2, PT, R7, R0, PT ;  /* 0x000000000700720c */ /* 0x000fc40003f46270 */
[C---:B------:R-:W-:Y:S02]  /*9700*/  IADD3 R9, R3.reuse, 0xf0, RZ ;  /* 0x000000f003097810 */ /* 0x040fe40007ffe0ff */
[C---:B------:R-:W-:Y:S02]  /*9710*/  IADD3 R8, R3.reuse, 0xf1, RZ ;  /* 0x000000f103087810 */ /* 0x040fe40007ffe0ff */
[C---:B------:R-:W-:Y:S02]  /*9720*/  IADD3 R10, R3.reuse, 0xf8, RZ ;  /* 0x000000f8030a7810 */ /* 0x040fe40007ffe0ff */
[----:B------:R-:W-:Y:S02]  /*9730*/  IADD3 R7, R3, 0xf9, RZ ;  /* 0x000000f903077810 */ /* 0x000fe40007ffe0ff */
[----:B------:R-:W-:Y:S02]  /*9740*/  FSEL R152, R69, -INF , !P1 ;  /* 0xff80000045987808 */ /* 0x000fe40004800000 */
[----:B------:R-:W-:-:S02]  /*9750*/  FMNMX.FTZ R36, R250, R36, !PT ;  /* 0x00000024fa247209 */ /* 0x000fc40007810000 */
[----:B------:R-:W-:Y:S02]  /*9760*/  FMNMX.FTZ R3, R151, R6, !PT ;  /* 0x0000000697037209 */ /* 0x000fe40007810000 */
[----:B------:R-:W-:Y:S02]  /*9770*/  FSEL R172, R67, -INF , !P3 ;  /* 0xff80000043ac7808 */ /* 0x000fe40005800000 */
[----:B------:R-:W-:Y:S02]  /*9780*/  FMNMX.FTZ R36, R32, R36, !PT ;  /* 0x0000002420247209 */ /* 0x000fe40007810000 */
[----:B------:R-:W-:Y:S02]  /*9790*/  FMNMX.FTZ R3, R152, R3, !PT ;  /* 0x0000000398037209 */ /* 0x000fe40007810000 */
[----:B------:R-:W-:Y:S02]  /*97a0*/  ISETP.GE.AND P1, PT, R9, R0, PT ;  /* 0x000000000900720c */ /* 0x000fe40003f26270 */
[----:B------:R-:W-:-:S02]  /*97b0*/  FSEL R161, R66, -INF , !P2 ;  /* 0xff80000042a17808 */ /* 0x000fc40005000000 */
[----:B------:R-:W-:Y:S02]  /*97c0*/  FMNMX.FTZ R36, R137, R36, !PT ;  /* 0x0000002489247209 */ /* 0x000fe40007810000 */
[----:B------:R-:W-:Y:S02]  /*97d0*/  FMNMX.FTZ R3, R172, R3, !PT ;  /* 0x00000003ac037209 */ /* 0x000fe40007810000 */
[----:B------:R-:W-:Y:S02]  /*97e0*/  ISETP.GE.AND P3, PT, R8, R0, PT ;  /* 0x000000000800720c */ /* 0x000fe40003f66270 */
[----:B------:R-:W-:Y:S02]  /*97f0*/  FSEL R189, R57, -INF , !P1 ;  /* 0xff80000039bd7808 */ /* 0x000fe40004800000 */
[----:B------:R-:W-:Y:S02]  /*9800*/  FMNMX.FTZ R36, R173, R36, !PT ;  /* 0x00000024ad247209 */ /* 0x000fe40007810000 */
[----:B------:R-:W-:-:S02]  /*9810*/  FMNMX.FTZ R3, R161, R3, !PT ;  /* 0x00000003a1037209 */ /* 0x000fc40007810000 */
[----:B------:R-:W-:Y:S02]  /*9820*/  ISETP.GE.AND P2, PT, R10, R0, PT ;  /* 0x000000000a00720c */ /* 0x000fe40003f46270 */
[----:B------:R-:W-:Y:S02]  /*9830*/  FSEL R167, R56, -INF , !P3 ;  /* 0xff80000038a77808 */ /* 0x000fe40005800000 */
[----:B------:R-:W-:Y:S02]  /*9840*/  FMNMX.FTZ R36, R133, R36, !PT ;  /* 0x0000002485247209 */ /* 0x000fe40007810000 */
[----:B------:R-:W-:Y:S02]  /*9850*/  FMNMX.FTZ R3, R189, R3, !PT ;  /* 0x00000003bd037209 */ /* 0x000fe40007810000 */
[----:B------:R-:W-:Y:S02]  /*9860*/  ISETP.GE.AND P1, PT, R7, R0, PT ;  /* 0x000000000700720c */ /* 0x000fe40003f26270 */
[----:B------:R-:W-:-:S02]  /*9870*/  FSEL R154, R83, -INF , !P6 ;  /* 0xff800000539a7808 */ /* 0x000fc40007000000 */
[----:B------:R-:W-:Y:S02]  /*9880*/  FSEL R162, R55, -INF , !P2 ;  /* 0xff80000037a27808 */ /* 0x000fe40005000000 */
[----:B------:R-:W-:Y:S02]  /*9890*/  FMNMX.FTZ R36, R153, R36, !PT ;  /* 0x0000002499247209 */ /* 0x000fe40007810000 */
[----:B------:R-:W-:Y:S02]  /*98a0*/  FMNMX.FTZ R3, R167, R3, !PT ;  /* 0x00000003a7037209 */ /* 0x000fe40007810000 */
[----:B------:R-:W-:Y:S02]  /*98b0*/  FSEL R159, R75, -INF , !P5 ;  /* 0xff8000004b9f7808 */ /* 0x000fe40006800000 */
[----:B------:R-:W-:Y:S02]  /*98c0*/  FSEL R166, R54, -INF , !P1 ;  /* 0xff80000036a67808 */ /* 0x000fe40004800000 */
[----:B------:R-:W-:-:S02]  /*98d0*/  FMNMX.FTZ R36, R154, R36, !PT ;  /* 0x000000249a247209 */ /* 0x000fc40007810000 */
[----:B------:R-:W-:Y:S02]  /*98e0*/  FMNMX.FTZ R3, R162, R3, !PT ;  /* 0x00000003a2037209 */ /* 0x000fe40007810000 */
[----:B------:R-:W-:Y:S02]  /*98f0*/  ISETP.GE.AND P1, PT, R9, R4, PT ;  /* 0x000000040900720c */ /* 0x000fe40003f26270 */
[----:B------:R-:W-:Y:S02]  /*9900*/  FSEL R171, R71, -INF , !P4 ;  /* 0xff80000047ab7808 */ /* 0x000fe40006000000 */
[----:B------:R-:W-:Y:S02]  /*9910*/  FMNMX.FTZ R36, R159, R36, !PT ;  /* 0x000000249f247209 */ /* 0x000fe40007810000 */
[----:B------:R-:W-:Y:S02]  /*9920*/  FMNMX.FTZ R3, R166, R3, !PT ;  /* 0x00000003a6037209 */ /* 0x000fe40007810000 */
[----:B------:R-:W-:-:S02]  /*9930*/  ISETP.GE.AND P2, PT, R8, R4, PT ;  /* 0x000000040800720c */ /* 0x000fc40003f46270 */
[----:B------:R-:W-:Y:S01]  /*9940*/  FSEL R176, R65, -INF , !P1 ;  /* 0xff80000041b07808 */ /* 0x000fe20004800000 */
[----:B------:R-:W1:Y:S01]  /*9950*/  SHFL.BFLY PT, R6, R3, 0x2, 0x1f ;  /* 0x0c401f0003067f89 */ /* 0x000e6200000e0000 */
[----:B------:R-:W-:Y:S02]  /*9960*/  FMNMX.FTZ R36, R171, R36, !PT ;  /* 0x00000024ab247209 */ /* 0x000fe40007810000 */
[----:B------:R-:W-:Y:S02]  /*9970*/  ISETP.GE.AND P1, PT, R10, R4, PT ;  /* 0x000000040a00720c */ /* 0x000fe40003f26270 */
[----:B------:R-:W-:Y:S02]  /*9980*/  FSEL R156, R64, -INF , !P2 ;  /* 0xff800000409c7808 */ /* 0x000fe40005000000 */
[----:B------:R-:W-:Y:S02]  /*9990*/  FMNMX.FTZ R36, R176, R36, !PT ;  /* 0x00000024b0247209 */ /* 0x000fe40007810000 */
[----:B------:R-:W-:-:S02]  /*99a0*/  ISETP.GE.AND P2, PT, R7, R4, PT ;  /* 0x000000040700720c */ /* 0x000fc40003f46270 */
        /* <DEDUP_REMOVED lines=15> */
[----:B------:R-:W-:Y:S02]  /*9aa0*/  FFMA.FTZ R2, R19, c[0x0][0x23c], -R6 ;  /* 0x00008f0013027a23 */ /* 0x000fe40000010806 */
[----:B------:R2:W-:Y:S01]  /*9ab0*/  MUFU.EX2 R219, R7 ;  /* 0x0000000700db7308 */ /* 0x0005e20000000800 */
[----:B-1----:R-:W-:-:S07]  /*9ac0*/  FMNMX.FTZ R36, R36, R8, !PT ;  /* 0x0000000824247209 */ /* 0x002fce0007810000 */
[----:B------:R1:W-:Y:S01]  /*9ad0*/  MUFU.EX2 R215, R2 ;  /* 0x0000000200d77308 */ /* 0x0003e20000000800 */
[C---:B------:R-:W-:Y:S01]  /*9ae0*/  FSETP.NEU.FTZ.AND P1, PT, R36.reuse, -INF , PT ;  /* 0xff8000002400780b */ /* 0x040fe20003f3d000 */
[----:B------:R-:W-:Y:S02]  /*9af0*/  FMUL.FTZ R8, R36, c[0x0][0x23c] ;  /* 0x00008f0024087a20 */ /* 0x000fe40000410000 */
[----:B--2---:R-:W-:-:S04]  /*9b00*/  FFMA.FTZ R7, R13, c[0x0][0x23c], -R6 ;  /* 0x00008f000d077a23 */ /* 0x004fc80000010806 */
[----:B------:R2:W3:Y:S01]  /*9b10*/  MUFU.EX2 R216, R7 ;  /* 0x0000000700d87308 */ /* 0x0004e20000000800 */
[----:B-1----:R-:W-:-:S07]  /*9b20*/  FFMA.FTZ R2, R28, c[0x0][0x23c], -R6 ;  /* 0x00008f001c027a23 */ /* 0x002fce0000010806 */
[----:B------:R1:W-:Y:S01]  /*9b30*/  MUFU.EX2 R220, R2 ;  /* 0x0000000200dc7308 */ /* 0x0003e20000000800 */
[----:B--2---:R-:W-:Y:S01]  /*9b40*/  FFMA.FTZ R7, R14, c[0x0][0x23c], -R6 ;  /* 0x00008f000e077a23 */ /* 0x004fe20000010806 */
[----:B---3--:R-:W-:-:S06]  /*9b50*/  F2FP.BF16.PACK_AB R9, R216, R219 ;  /* 0x000000dbd809723e */ /* 0x008fcc00000010ff */
[----:B------:R2:W-:Y:S01]  /*9b60*/  MUFU.EX2 R217, R7 ;  /* 0x0000000700d97308 */ /* 0x0005e20000000800 */
[----:B-1----:R-:W-:-:S07]  /*9b70*/  FFMA.FTZ R2, R29, c[0x0][0x23c], -R6 ;  /* 0x00008f001d027a23 */ /* 0x002fce0000010806 */
[----:B------:R1:W-:Y:S01]  /*9b80*/  MUFU.EX2 R218, R2 ;  /* 0x0000000200da7308 */ /* 0x0003e20000000800 */
[----:B--2---:R-:W-:Y:S01]  /*9b90*/  FSEL R7, R8, RZ, P1 ;  /* 0x000000ff08077208 */ /* 0x004fe20000800000 */
[--C-:B------:R-:W-:Y:S02]  /*9ba0*/  FFMA.FTZ R8, R15, c[0x0][0x23c], -R6.reuse ;  /* 0x00008f000f087a23 */ /* 0x100fe40000010806 */
[----:B------:R-:W-:Y:S02]  /*9bb0*/  LDSM.16.MT88.4 R12, [R225+0xa000] ;  /* 0x00a00000e10c783b */ /* 0x000fe40000004200 */
[----:B------:R-:W-:Y:S02]  /*9bc0*/  FFMA.FTZ R5, R16, c[0x0][0x23c], -R7 ;  /* 0x00008f0010057a23 */ /* 0x000fe40000010807 */
[----:B------:R2:W3:Y:S01]  /*9bd0*/  MUFU.EX2 R221, R8 ;  /* 0x0000000800dd7308 */ /* 0x0004e20000000800 */
[----:B-1----:R-:W-:-:S07]  /*9be0*/  FFMA.FTZ R2, R30, c[0x0][0x23c], -R6 ;  /* 0x00008f001e027a23 */ /* 0x002fce0000010806 */
[----:B------:R1:W-:Y:S01]  /*9bf0*/  MUFU.EX2 R208, R5 ;  /* 0x0000000500d07308 */ /* 0x0003e20000000800 */
[----:B--2---:R-:W-:-:S07]  /*9c00*/  FFMA.FTZ R8, R11, c[0x0][0x23c], -R7 ;  /* 0x00008f000b087a23 */ /* 0x004fce0000010807 */
[----:B------:R2:W-:Y:S01]  /*9c10*/  MUFU.EX2 R222, R2 ;  /* 0x0000000200de7308 */ /* 0x0005e20000000800 */
[----:B---3--:R-:W-:Y:S01]  /*9c20*/  F2FP.BF16.PACK_AB R11, R221, R217 ;  /* 0x000000d9dd0b723e */ /* 0x008fe200000010ff */
[----:B-1----:R-:W-:-:S06]  /*9c30*/  FFMA.FTZ R5, R17, c[0x0][0x23c], -R7 ;  /* 0x00008f0011057a23 */ /* 0x002fcc0000010807 */
[----:B------:R-:W1:Y:S08]  /*9c40*/  MUFU.EX2 R212, R8 ;  /* 0x0000000800d47308 */ /* 0x000e700000000800 */
[----:B------:R3:W-:Y:S01]  /*9c50*/  MUFU.EX2 R211, R5 ;  /* 0x0000000500d37308 */ /* 0x0007e20000000800 */
[----:B--2---:R-:W-:-:S07]  /*9c60*/  FFMA.FTZ R2, R31, c[0x0][0x23c], -R7 ;  /* 0x00008f001f027a23 */ /* 0x004fce0000010807 */
[----:B------:R2:W-:Y:S01]  /*9c70*/  MUFU.EX2 R201, R2 ;  /* 0x0000000200c97308 */ /* 0x0005e20000000800 */
[----:B-1----:R-:W-:Y:S01]  /*9c80*/  F2FP.BF16.PACK_AB R8, R208, R212 ;  /* 0x000000d4d008723e */ /* 0x002fe200000010ff */
[--C-:B---3--:R-:W-:Y:S02]  /*9c90*/  FFMA.FTZ R5, R18, c[0x0][0x23c], -R7.reuse ;  /* 0x00008f0012057a23 */ /* 0x108fe40000010807 */
[----:B------:R-:W1:Y:S04]  /*9ca0*/  LDSM.16.MT88.4 R16, [R224+0xa000] ;  /* 0x00a00000e010783b */ /* 0x000e680000004200 */
[----:B------:R-:W3:Y:S01]  /*9cb0*/  MUFU.EX2 R214, R5 ;  /* 0x0000000500d67308 */ /* 0x000ee20000000800 */
[----:B--2---:R-:W-:-:S07]  /*9cc0*/  FFMA.FTZ R2, R37, c[0x0][0x23c], -R7 ;  /* 0x00008f0025027a23 */ /* 0x004fce0000010807 */
[----:B------:R2:W4:Y:S01]  /*9cd0*/  MUFU.EX2 R207, R2 ;  /* 0x0000000200cf7308 */ /* 0x0005220000000800 */
[----:B---3--:R-:W-:Y:S01]  /*9ce0*/  F2FP.BF16.PACK_AB R10, R214, R211 ;  /* 0x000000d3d60a723e */ /* 0x008fe200000010ff */
[----:B------:R-:W-:-:S04]  /*9cf0*/  IMAD.MOV.U32 R5, RZ, RZ, R32 ;  /* 0x000000ffff057224 */ /* 0x000fc800078e0020 */
[--C-:B------:R-:W-:Y:S02]  /*9d00*/  FFMA.FTZ R5, R5, c[0x0][0x23c], -R7.reuse ;  /* 0x00008f0005057a23 */ /* 0x100fe40000010807 */
[----:B------:R-:W-:Y:S01]  /*9d10*/  HMMA.16816.F32.BF16 R32, R8, R24, RZ ;  /* 0x000000180820723c */ /* 0x000fe200000418ff */
[----:B--2---:R-:W-:-:S04]  /*9d20*/  FFMA.FTZ R2, R38, c[0x0][0x23c], -R7 ;  /* 0x00008f0026027a23 */ /* 0x004fc80000010807 */
[----:B------:R2:W-:Y:S03]  /*9d30*/  MUFU.EX2 R206, R2 ;  /* 0x0000000200ce7308 */ /* 0x0005e60000000800 */
[C---:B------:R-:W-:Y:S01]  /*9d40*/  HMMA.16816.F32.BF16 R48, R8.reuse, R26, RZ ;  /* 0x0000001a0830723c */ /* 0x040fe200000418ff */
[----:B------:R-:W3:Y:S07]  /*9d50*/  LDSM.16.MT88.4 R24, [R135+0xa800] ;  /* 0x00a800008718783b */ /* 0x000eee0000004200 */
[----:B------:R-:W-:Y:S01]  /*9d60*/  HMMA.16816.F32.BF16 R28, R8, R20, RZ ;  /* 0x00000014081c723c */ /* 0x000fe200000418ff */
[----:B--2---:R-:W-:-:S07]  /*9d70*/  FFMA.FTZ R2, R39, c[0x0][0x23c], -R7 ;  /* 0x00008f0027027a23 */ /* 0x004fce0000010807 */
[C---:B------:R-:W-:Y:S01]  /*9d80*/  HMMA.16816.F32.BF16 R44, R8.reuse, R22, RZ ;  /* 0x00000016082c723c */ /* 0x040fe200000418ff */
[----:B------:R2:W5:Y:S01]  /*9d90*/  MUFU.EX2 R210, R2 ;  /* 0x0000000200d27308 */ /* 0x0005620000000800 */
[----:B------:R-:W3:Y:S06]  /*9da0*/  LDSM.16.MT88.4 R20, [R226+0xa800] ;  /* 0x00a80000e214783b */ /* 0x000eec0000004200 */
[C---:B-1----:R-:W-:Y:S08]  /*9db0*/  HMMA.16816.F32.BF16 R40, R8.reuse, R16, RZ ;  /* 0x000000100828723c */ /* 0x042ff000000418ff */
[C---:B------:R-:W-:Y:S01]  /*9dc0*/  HMMA.16816.F32.BF16 R64, R8.reuse, R18, RZ ;  /* 0x000000120840723c */ /* 0x040fe200000418ff */
[--C-:B--2---:R-:W-:Y:S01]  /*9dd0*/  FFMA.FTZ R2, R52, c[0x0][0x23c], -R6.reuse ;  /* 0x00008f0034027a23 */ /* 0x104fe20000010806 */
[----:B------:R-:W1:Y:S03]  /*9de0*/  LDSM.16.MT88.4 R16, [R224+0xa800] ;  /* 0x00a80000e010783b */ /* 0x000e660000004200 */
[----:B------:R2:W-:Y:S03]  /*9df0*/  MUFU.EX2 R203, R2 ;  /* 0x0000000200cb7308 */ /* 0x0005e60000000800 */
[C---:B------:R-:W-:Y:S08]  /*9e00*/  HMMA.16816.F32.BF16 R56, R8.reuse, R12, RZ ;  /* 0x0000000c0838723c */ /* 0x040ff000000418ff */
[----:B------:R-:W-:Y:S01]  /*9e10*/  HMMA.16816.F32.BF16 R52, R8, R14, RZ ;  /* 0x0000000e0834723c */ /* 0x000fe200000418ff */
[----:B------:R-:W1:Y:S01]  /*9e20*/  LDSM.16.MT88.4 R12, [R225+0xa800] ;  /* 0x00a80000e10c783b */ /* 0x000e620000004200 */
[----:B--2---:R-:W-:-:S05]  /*9e30*/  FFMA.FTZ R2, R68, c[0x0][0x23c], -R6 ;  /* 0x00008f0044027a23 */ /* 0x004fca0000010806 */
[----:B------:R-:W-:Y:S01]  /*9e40*/  F2FP.BF16.PACK_AB R9, R220, R215 ;  /* 0x000000d7dc09723e */ /* 0x000fe200000010ff */
[----:B------:R2:W1:Y:S01]  /*9e50*/  MUFU.EX2 R209, R2 ;  /* 0x0000000200d17308 */ /* 0x0004620000000800 */
[----:B------:R-:W-:Y:S02]  /*9e60*/  F2FP.BF16.PACK_AB R11, R222, R218 ;  /* 0x000000dade0b723e */ /* 0x000fe400000010ff */
[----:B----4-:R-:W-:Y:S02]  /*9e70*/  F2FP.BF16.PACK_AB R8, R207, R201 ;  /* 0x000000c9cf08723e */ /* 0x010fe400000010ff */
[----:B-----5:R-:W-:-:S07]  /*9e80*/  F2FP.BF16.PACK_AB R10, R210, R206 ;  /* 0x000000ced20a723e */ /* 0x020fce00000010ff */
[----:B---3--:R-:W-:Y:S01]  /*9e90*/  HMMA.16816.F32.BF16 R76, R8, R26, R48 ;  /* 0x0000001a084c723c */ /* 0x008fe20000041830 */
[----:B--2---:R-:W-:-:S04]  /*9ea0*/  FFMA.FTZ R2, R72, c[0x0][0x23c], -R6 ;  /* 0x00008f0048027a23 */ /* 0x004fc80000010806 */
[----:B------:R2:W-:Y:S03]  /*9eb0*/  MUFU.EX2 R200, R2 ;  /* 0x0000000200c87308 */ /* 0x0005e60000000800 */
[C---:B------:R-:W-:Y:S01]  /*9ec0*/  HMMA.16816.F32.BF16 R48, R8.reuse, R20, R28 ;  /* 0x000000140830723c */ /* 0x040fe2000004181c */
[----:B------:R-:W3:Y:S07]  /*9ed0*/  LDSM.16.MT88.4 R28, [R135+0xb000] ;  /* 0x00b00000871c783b */ /* 0x000eee0000004200 */
[----:B-1----:R-:W-:Y:S01]  /*9ee0*/  HMMA.16816.F32.BF16 R40, R8, R16, R40 ;  /* 0x000000100828723c */ /* 0x002fe20000041828 */
[----:B--2---:R-:W-:-:S07]  /*9ef0*/  FFMA.FTZ R2, R73, c[0x0][0x23c], -R6 ;  /* 0x00008f0049027a23 */ /* 0x004fce0000010806 */
[C---:B------:R-:W-:Y:S01]  /*9f00*/  HMMA.16816.F32.BF16 R68, R8.reuse, R24, R32 ;  /* 0x000000180844723c */ /* 0x040fe20000041820 */
[----:B------:R-:W-:Y:S01]  /*9f10*/  LDSM.16.MT88.4 R24, [R226+0xb000] ;  /* 0x00b00000e218783b */ /* 0x000fe20000004200 */
[----:B------:R1:W2:Y:S06]  /*9f20*/  MUFU.EX2 R213, R2 ;  /* 0x0000000200d57308 */ /* 0x0002ac0000000800 */
[----:B------:R-:W-:Y:S07]  /*9f30*/  HMMA.16816.F32.BF16 R32, R8, R12, R56 ;  /* 0x0000000c0820723c */ /* 0x000fee0000041838 */
[----:B------:R-:W-:-:S02]  /*9f40*/  IMAD.MOV.U32 R56, RZ, RZ, R159 ;  /* 0x000000ffff387224 */ /* 0x000fc400078e009f */
[----:B------:R-:W-:Y:S02]  /*9f50*/  IMAD.MOV.U32 R57, RZ, RZ, R156 ;  /* 0x000000ffff397224 */ /* 0x000fe400078e009c */
[----:B-1----:R-:W-:Y:S02]  /*9f60*/  FFMA.FTZ R2, R74, c[0x0][0x23c], -R7 ;  /* 0x00008f004a027a23 */ /* 0x002fe40000010807 */
[----:B------:R-:W-:Y:S01]  /*9f70*/  HMMA.16816.F32.BF16 R72, R8, R22, R44 ;  /* 0x000000160848723c */ /* 0x000fe2000004182c */
[----:B------:R-:W-:Y:S01]  /*9f80*/  IMAD.MOV.U32 R58, RZ, RZ, R145 ;  /* 0x000000ffff3a7224 */ /* 0x000fe200078e0091 */
[----:B------:R1:W-:Y:S01]  /*9f90*/  MUFU.EX2 R193, R2 ;  /* 0x0000000200c17308 */ /* 0x0003e20000000800 */
[----:B------:R-:W-:-:S05]  /*9fa0*/  IMAD.MOV.U32 R59, RZ, RZ, R146 ;  /* 0x000000ffff3b7224 */ /* 0x000fca00078e0092 */
[----:B------:R-:W-:Y:S01]  /*9fb0*/  HMMA.16816.F32.BF16 R20, R8, R14, R52 ;  /* 0x0000000e0814723c */ /* 0x000fe20000041834 */
[----:B------:R-:W-:Y:S01]  /*9fc0*/  LDSM.16.MT88.4 R12, [R225+0xb000] ;  /* 0x00b00000e10c783b */ /* 0x000fe20000004200 */
[----:B-1----:R-:W-:-:S04]  /*9fd0*/  FFMA.FTZ R2, R81, c[0x0][0x23c], -R7 ;  /* 0x00008f0051027a23 */ /* 0x002fc80000010807 */
[----:B------:R1:W4:Y:S02]  /*9fe0*/  MUFU.EX2 R192, R2 ;  /* 0x0000000200c07308 */ /* 0x0003240000000800 */
[----:B-1----:R-:W-:-:S06]  /*9ff0*/  FFMA.FTZ R2, R80, c[0x0][0x23c], -R7 ;  /* 0x00008f0050027a23 */ /* 0x002fcc0000010807 */
[----:B------:R1:W-:Y:S02]  /*a000*/  MUFU.EX2 R191, R2 ;  /* 0x0000000200bf7308 */ /* 0x0003e40000000800 */
[----:B-1----:R-:W-:Y:S02]  /*a010*/  FFMA.FTZ R2, R82, c[0x0][0x23c], -R7 ;  /* 0x00008f0052027a23 */ /* 0x002fe40000010807 */
[----:B------:R-:W-:Y:S01]  /*a020*/  HMMA.16816.F32.BF16 R80, R8, R18, R64 ;  /* 0x000000120850723c */ /* 0x000fe20000041840 */
[----:B------:R-:W1:Y:S03]  /*a030*/  LDSM.16.MT88.4 R16, [R224+0xb000] ;  /* 0x00b00000e010783b */ /* 0x000e660000004200 */
[----:B------:R5:W3:Y:S03]  /*a040*/  MUFU.EX2 R194, R2 ;  /* 0x0000000200c27308 */ /* 0x000ae60000000800 */
[----:B------:R-:W-:-:S02]  /*a050*/  F2FP.BF16.PACK_AB R9, R209, R203 ;  /* 0x000000cbd109723e */ /* 0x000fc400000010ff */
[----:B--2---:R-:W-:Y:S02]  /*a060*/  F2FP.BF16.PACK_AB R11, R213, R200 ;  /* 0x000000c8d50b723e */ /* 0x004fe400000010ff */
[----:B----4-:R-:W-:Y:S01]  /*a070*/  F2FP.BF16.PACK_AB R8, R192, R193 ;  /* 0x000000c1c008723e */ /* 0x010fe200000010ff */
[----:B-----5:R-:W-:Y:S01]  /*a080*/  FFMA.FTZ R2, R84, c[0x0][0x23c], -R6 ;  /* 0x00008f0054027a23 */ /* 0x020fe20000010806 */
[----:B---3--:R-:W-:Y:S01]  /*a090*/  F2FP.BF16.PACK_AB R10, R194, R191 ;  /* 0x000000bfc20a723e */ /* 0x008fe200000010ff */
[----:B------:R-:W-:Y:S02]  /*a0a0*/  IMAD.MOV.U32 R84, RZ, RZ, R176 ;  /* 0x000000ffff547224 */ /* 0x000fe400078e00b0 */
[----:B------:R2:W-:Y:S04]  /*a0b0*/  MUFU.EX2 R188, R2 ;  /* 0x0000000200bc7308 */ /* 0x0005e80000000800 */
[C---:B------:R-:W-:Y:S08]  /*a0c0*/  HMMA.16816.F32.BF16 R64, R8.reuse, R30, R76 ;  /* 0x0000001e0840723c */ /* 0x040ff0000004184c */
[----:B------:R-:W-:Y:S01]  /*a0d0*/  HMMA.16816.F32.BF16 R44, R8, R28, R68 ;  /* 0x0000001c082c723c */ /* 0x000fe20000041844 */
[----:B------:R-:W-:Y:S01]  /*a0e0*/  LDSM.16.MT88.4 R28, [R135+0xb800] ;  /* 0x00b80000871c783b */ /* 0x000fe20000004200 */
[----:B--2---:R-:W-:-:S02]  /*a0f0*/  FFMA.FTZ R2, R85, c[0x0][0x23c], -R6 ;  /* 0x00008f0055027a23 */ /* 0x004fc40000010806 */
[----:B------:R-:W-:Y:S02]  /*a100*/  IMAD.MOV.U32 R85, RZ, RZ, R152 ;  /* 0x000000ffff557224 */ /* 0x000fe400078e0098 */
[----:B------:R2:W3:Y:S02]  /*a110*/  MUFU.EX2 R190, R2 ;  /* 0x0000000200be7308 */ /* 0x0004e40000000800 */
[C---:B-1----:R-:W-:Y:S07]  /*a120*/  HMMA.16816.F32.BF16 R76, R8.reuse, R18, R80 ;  /* 0x00000012084c723c */ /* 0x042fee0000041850 */
[----:B------:R-:W-:Y:S01]  /*a130*/  IMAD.MOV.U32 R82, RZ, RZ, R174 ;  /* 0x000000ffff527224 */ /* 0x000fe200078e00ae */
[----:B------:R-:W-:Y:S01]  /*a140*/  HMMA.16816.F32.BF16 R48, R8, R24, R48 ;  /* 0x000000180830723c */ /* 0x000fe20000041830 */
[----:B------:R-:W-:-:S02]  /*a150*/  IMAD.MOV.U32 R80, RZ, RZ, R171 ;  /* 0x000000ffff507224 */ /* 0x000fc400078e00ab */
[----:B------:R-:W-:Y:S02]  /*a160*/  IMAD.MOV.U32 R81, RZ, RZ, R167 ;  /* 0x000000ffff517224 */ /* 0x000fe400078e00a7 */
[----:B------:R-:W-:Y:S02]  /*a170*/  IMAD.MOV.U32 R83, RZ, RZ, R137 ;  /* 0x000000ffff537224 */ /* 0x000fe400078e0089 */
[----:B--2---:R-:W-:Y:S01]  /*a180*/  FFMA.FTZ R2, R86, c[0x0][0x23c], -R6 ;  /* 0x00008f0056027a23 */ /* 0x004fe20000010806 */
[C---:B------:R-:W-:Y:S01]  /*a190*/  HMMA.16816.F32.BF16 R68, R8.reuse, R26, R72 ;  /* 0x0000001a0844723c */ /* 0x040fe20000041848 */
[----:B------:R-:W-:Y:S01]  /*a1a0*/  IMAD.MOV.U32 R86, RZ, RZ, R189 ;  /* 0x000000ffff567224 */ /* 0x000fe200078e00bd */
[----:B------:R-:W1:Y:S01]  /*a1b0*/  LDSM.16.MT88.4 R24, [R226+0xb800] ;  /* 0x00b80000e218783b */ /* 0x000e620000004200 */
[----:B------:R2:W-:Y:S04]  /*a1c0*/  MUFU.EX2 R187, R2 ;  /* 0x0000000200bb7308 */ /* 0x0005e80000000800 */
[----:B------:R-:W-:Y:S01]  /*a1d0*/  IMAD.MOV.U32 R73, RZ, RZ, R166 ;  /* 0x000000ffff497224 */ /* 0x000fe200078e00a6 */
[----:B------:R-:W-:Y:S01]  /*a1e0*/  HMMA.16816.F32.BF16 R40, R8, R16, R40 ;  /* 0x000000100828723c */ /* 0x000fe20000041828 */
[----:B------:R-:W4:Y:S01]  /*a1f0*/  LDSM.16.MT88.4 R16, [R224+0xb800] ;  /* 0x00b80000e010783b */ /* 0x000f220000004200 */
[----:B------:R-:W-:-:S02]  /*a200*/  IMAD.MOV.U32 R72, RZ, RZ, R165 ;  /* 0x000000ffff487224 */ /* 0x000fc400078e00a5 */
[----:B------:R-:W-:Y:S02]  /*a210*/  IMAD.MOV.U32 R75, RZ, RZ, R162 ;  /* 0x000000ffff4b7224 */ /* 0x000fe400078e00a2 */
[----:B------:R-:W-:Y:S02]  /*a220*/  IMAD.MOV.U32 R74, RZ, RZ, R163 ;  /* 0x000000ffff4a7224 */ /* 0x000fe400078e00a3 */
[C---:B------:R-:W-:Y:S01]  /*a230*/  HMMA.16816.F32.BF16 R32, R8.reuse, R12, R32 ;  /* 0x0000000c0820723c */ /* 0x040fe20000041820 */
[----:B--2---:R-:W-:Y:S02]  /*a240*/  FFMA.FTZ R2, R87, c[0x0][0x23c], -R6 ;  /* 0x00008f0057027a23 */ /* 0x004fe40000010806 */
[----:B------:R-:W-:Y:S02]  /*a250*/  IMAD.MOV.U32 R87, RZ, RZ, R153 ;  /* 0x000000ffff577224 */ /* 0x000fe400078e0099 */
[----:B------:R2:W5:Y:S03]  /*a260*/  MUFU.EX2 R189, R2 ;  /* 0x0000000200bd7308 */ /* 0x0005660000000800 */
[----:B------:R-:W-:Y:S01]  /*a270*/  HMMA.16816.F32.BF16 R20, R8, R14, R20 ;  /* 0x0000000e0814723c */ /* 0x000fe20000041814 */
[----:B------:R-:W1:Y:S06]  /*a280*/  LDSM.16.MT88.4 R12, [R225+0xb800] ;  /* 0x00b80000e10c783b */ /* 0x000e6c0000004200 */
[----:B---3--:R-:W-:Y:S01]  /*a290*/  F2FP.BF16.PACK_AB R9, R190, R188 ;  /* 0x000000bcbe09723e */ /* 0x008fe200000010ff */
[----:B--2---:R-:W-:Y:S01]  /*a2a0*/  FFMA.FTZ R2, R88, c[0x0][0x23c], -R7 ;  /* 0x00008f0058027a23 */ /* 0x004fe20000010807 */
[----:B-----5:R-:W-:Y:S01]  /*a2b0*/  F2FP.BF16.PACK_AB R11, R189, R187 ;  /* 0x000000bbbd0b723e */ /* 0x020fe200000010ff */
[----:B------:R-:W-:-:S02]  /*a2c0*/  IMAD.MOV.U32 R88, RZ, RZ, R161 ;  /* 0x000000ffff587224 */ /* 0x000fc400078e00a1 */
[----:B------:R2:W-:Y:S02]  /*a2d0*/  MUFU.EX2 R180, R2 ;  /* 0x0000000200b47308 */ /* 0x0005e40000000800 */
[----:B--2---:R-:W-:Y:S02]  /*a2e0*/  FFMA.FTZ R2, R90, c[0x0][0x23c], -R7 ;  /* 0x00008f005a027a23 */ /* 0x004fe40000010807 */
[----:B------:R-:W-:-:S04]  /*a2f0*/  IMAD.MOV.U32 R90, RZ, RZ, R133 ;  /* 0x000000ffff5a7224 */ /* 0x000fc800078e0085 */
[----:B------:R2:W3:Y:S02]  /*a300*/  MUFU.EX2 R178, R2 ;  /* 0x0000000200b27308 */ /* 0x0004e40000000800 */
[----:B--2---:R-:W-:Y:S01]  /*a310*/  FFMA.FTZ R2, R89, c[0x0][0x23c], -R7 ;  /* 0x00008f0059027a23 */ /* 0x004fe20000010807 */
[----:B---3--:R-:W-:Y:S01]  /*a320*/  F2FP.BF16.PACK_AB R8, R178, R180 ;  /* 0x000000b4b208723e */ /* 0x008fe200000010ff */
[----:B------:R-:W-:-:S04]  /*a330*/  IMAD.MOV.U32 R89, RZ, RZ, R177 ;  /* 0x000000ffff597224 */ /* 0x000fc800078e00b1 */
        /* <DEDUP_REMOVED lines=8> */
[C---:B-1----:R-:W-:Y:S08]  /*a3c0*/  HMMA.16816.F32.BF16 R48, R8.reuse, R24, R48 ;  /* 0x000000180830723c */ /* 0x042ff00000041830 */
[----:B------:R-:W-:Y:S01]  /*a3d0*/  HMMA.16816.F32.BF16 R68, R8, R26, R68 ;  /* 0x0000001a0844723c */ /* 0x000fe20000041844 */
[----:B------:R-:W1:Y:S01]  /*a3e0*/  LDSM.16.MT88.4 R24, [R226+0xc000] ;  /* 0x00c00000e218783b */ /* 0x000e620000004200 */
[----:B--2---:R-:W-:-:S02]  /*a3f0*/  FFMA.FTZ R2, R93, c[0x0][0x23c], -R6 ;  /* 0x00008f005d027a23 */ /* 0x004fc40000010806 */
[----:B------:R-:W-:Y:S02]  /*a400*/  IMAD.MOV.U32 R93, RZ, RZ, R151 ;  /* 0x000000ffff5d7224 */ /* 0x000fe400078e0097 */
[----:B------:R2:W3:Y:S02]  /*a410*/  MUFU.EX2 R174, R2 ;  /* 0x0000000200ae7308 */ /* 0x0004e40000000800 */
[C---:B----4-:R-:W-:Y:S08]  /*a420*/  HMMA.16816.F32.BF16 R52, R8.reuse, R16, R40 ;  /* 0x000000100834723c */ /* 0x050ff00000041828 */
[----:B------:R-:W-:Y:S01]  /*a430*/  HMMA.16816.F32.BF16 R76, R8, R18, R76 ;  /* 0x00000012084c723c */ /* 0x000fe2000004184c */
[----:B------:R-:W4:Y:S01]  /*a440*/  LDSM.16.MT88.4 R16, [R224+0xc000] ;  /* 0x00c00000e010783b */ /* 0x000f220000004200 */
[----:B--2---:R-:W-:-:S06]  /*a450*/  FFMA.FTZ R2, R98, c[0x0][0x23c], -R6 ;  /* 0x00008f0062027a23 */ /* 0x004fcc0000010806 */
[C---:B------:R-:W-:Y:S01]  /*a460*/  HMMA.16816.F32.BF16 R32, R8.reuse, R12, R32 ;  /* 0x0000000c0820723c */ /* 0x040fe20000041820 */
[----:B------:R-:W-:Y:S02]  /*a470*/  IMAD.MOV.U32 R98, RZ, RZ, R172 ;  /* 0x000000ffff627224 */ /* 0x000fe400078e00ac */
[----:B------:R2:W-:Y:S05]  /*a480*/  MUFU.EX2 R172, R2 ;  /* 0x0000000200ac7308 */ /* 0x0005ea0000000800 */
[C---:B------:R-:W-:Y:S01]  /*a490*/  HMMA.16816.F32.BF16 R20, R8.reuse, R14, R20 ;  /* 0x0000000e0814723c */ /* 0x040fe20000041814 */
[----:B------:R-:W5:Y:S07]  /*a4a0*/  LDSM.16.MT88.4 R12, [R225+0xc000] ;  /* 0x00c00000e10c783b */ /* 0x000f6e0000004200 */
[----:B------:R-:W-:Y:S01]  /*a4b0*/  HMMA.16816.F32.BF16 R44, R8, R28, R44 ;  /* 0x0000001c082c723c */ /* 0x000fe2000004182c */
[----:B--2---:R-:W-:-:S02]  /*a4c0*/  FFMA.FTZ R2, R99, c[0x0][0x23c], -R6 ;  /* 0x00008f0063027a23 */ /* 0x004fc40000010806 */
[----:B------:R-:W-:Y:S02]  /*a4d0*/  IMAD.MOV.U32 R99, RZ, RZ, R154 ;  /* 0x000000ffff637224 */ /* 0x000fe400078e009a */
[----:B------:R2:W1:Y:S03]  /*a4e0*/  MUFU.EX2 R171, R2 ;  /* 0x0000000200ab7308 */ /* 0x0004660000000800 */
[----:B------:R-:W-:Y:S01]  /*a4f0*/  HMMA.16816.F32.BF16 R64, R8, R30, R64 ;  /* 0x0000001e0840723c */ /* 0x000fe20000041840 */
[----:B------:R-:W4:Y:S06]  /*a500*/  LDSM.16.MT88.4 R28, [R135+0xc000] ;  /* 0x00c00000871c783b */ /* 0x000f2c0000004200 */
[----:B---3--:R-:W-:Y:S01]  /*a510*/  F2FP.BF16.PACK_AB R9, R174, R173 ;  /* 0x000000adae09723e */ /* 0x008fe200000010ff */
[----:B--2---:R-:W-:Y:S01]  /*a520*/  FFMA.FTZ R2, R100, c[0x0][0x23c], -R7 ;  /* 0x00008f0064027a23 */ /* 0x004fe20000010807 */
[----:B-1----:R-:W-:Y:S01]  /*a530*/  F2FP.BF16.PACK_AB R11, R171, R172 ;  /* 0x000000acab0b723e */ /* 0x002fe200000010ff */
[----:B------:R-:W-:-:S02]  /*a540*/  IMAD.MOV.U32 R100, RZ, RZ, R59 ;  /* 0x000000ffff647224 */ /* 0x000fc400078e003b */
[----:B------:R1:W-:Y:S02]  /*a550*/  MUFU.EX2 R167, R2 ;  /* 0x0000000200a77308 */ /* 0x0003e40000000800 */
[----:B-1----:R-:W-:-:S06]  /*a560*/  FFMA.FTZ R2, R102, c[0x0][0x23c], -R7 ;  /* 0x00008f0066027a23 */ /* 0x002fcc0000010807 */
[----:B------:R1:W2:Y:S02]  /*a570*/  MUFU.EX2 R166, R2 ;  /* 0x0000000200a67308 */ /* 0x0002a40000000800 */
[----:B-1----:R-:W-:Y:S01]  /*a580*/  FFMA.FTZ R2, R101, c[0x0][0x23c], -R7 ;  /* 0x00008f0065027a23 */ /* 0x002fe20000010807 */
[----:B--2---:R-:W-:-:S05]  /*a590*/  F2FP.BF16.PACK_AB R8, R166, R167 ;  /* 0x000000a7a608723e */ /* 0x004fca00000010ff */
[----:B------:R1:W-:Y:S02]  /*a5a0*/  MUFU.EX2 R165, R2 ;  /* 0x0000000200a57308 */ /* 0x0003e40000000800 */
[----:B-1----:R-:W-:-:S06]  /*a5b0*/  FFMA.FTZ R2, R103, c[0x0][0x23c], -R7 ;  /* 0x00008f0067027a23 */ /* 0x002fcc0000010807 */
[----:B------:R1:W2:Y:S02]  /*a5c0*/  MUFU.EX2 R39, R2 ;  /* 0x0000000200277308 */ /* 0x0002a40000000800 */
[----:B-1----:R-:W-:Y:S01]  /*a5d0*/  FFMA.FTZ R2, R104, c[0x0][0x23c], -R6 ;  /* 0x00008f0068027a23 */ /* 0x002fe20000010806 */
[----:B--2---:R-:W-:-:S05]  /*a5e0*/  F2FP.BF16.PACK_AB R10, R39, R165 ;  /* 0x000000a5270a723e */ /* 0x004fca00000010ff */
[----:B------:R1:W-:Y:S02]  /*a5f0*/  MUFU.EX2 R162, R2 ;  /* 0x0000000200a27308 */ /* 0x0003e40000000800 */
[C---:B------:R-:W-:Y:S08]  /*a600*/  HMMA.16816.F32.BF16 R48, R8.reuse, R24, R48 ;  /* 0x000000180830723c */ /* 0x040ff00000041830 */
[----:B------:R-:W-:Y:S01]  /*a610*/  HMMA.16816.F32.BF16 R68, R8, R26, R68 ;  /* 0x0000001a0844723c */ /* 0x000fe20000041844 */
[----:B------:R-:W2:Y:S01]  /*a620*/  LDSM.16.MT88.4 R24, [R226+0xc800] ;  /* 0x00c80000e218783b */ /* 0x000ea20000004200 */
[----:B-1----:R-:W-:-:S04]  /*a630*/  FFMA.FTZ R2, R105, c[0x0][0x23c], -R6 ;  /* 0x00008f0069027a23 */ /* 0x002fc80000010806 */
[----:B------:R1:W3:Y:S02]  /*a640*/  MUFU.EX2 R163, R2 ;  /* 0x0000000200a37308 */ /* 0x0002e40000000800 */
[C---:B----4-:R-:W-:Y:S08]  /*a650*/  HMMA.16816.F32.BF16 R52, R8.reuse, R16, R52 ;  /* 0x000000100834723c */ /* 0x050ff00000041834 */
[----:B------:R-:W-:Y:S01]  /*a660*/  HMMA.16816.F32.BF16 R76, R8, R18, R76 ;  /* 0x00000012084c723c */ /* 0x000fe2000004184c */
[----:B------:R-:W4:Y:S01]  /*a670*/  LDSM.16.MT88.4 R16, [R224+0xc800] ;  /* 0x00c80000e010783b */ /* 0x000f220000004200 */
[----:B-1----:R-:W-:-:S06]  /*a680*/  FFMA.FTZ R2, R106, c[0x0][0x23c], -R6 ;  /* 0x00008f006a027a23 */ /* 0x002fcc0000010806 */
[C---:B-----5:R-:W-:Y:S01]  /*a690*/  HMMA.16816.F32.BF16 R40, R8.reuse, R12, R32 ;  /* 0x0000000c0828723c */ /* 0x060fe20000041820 */
[----:B------:R-:W-:Y:S01]  /*a6a0*/  LDSM.16.MT88.4 R32, [R135+0xe000] ;  /* 0x00e000008720783b */ /* 0x000fe20000004200 */
[----:B------:R1:W-:Y:S06]  /*a6b0*/  MUFU.EX2 R161, R2 ;  /* 0x0000000200a17308 */ /* 0x0003ec0000000800 */
[C---:B------:R-:W-:Y:S01]  /*a6c0*/  HMMA.16816.F32.BF16 R20, R8.reuse, R14, R20 ;  /* 0x0000000e0814723c */ /* 0x040fe20000041814 */
[----:B------:R-:W5:Y:S07]  /*a6d0*/  LDSM.16.MT88.4 R12, [R225+0xc800] ;  /* 0x00c80000e10c783b */ /* 0x000f6e0000004200 */
[----:B------:R-:W-:Y:S01]  /*a6e0*/  HMMA.16816.F32.BF16 R44, R8, R28, R44 ;  /* 0x0000001c082c723c */ /* 0x000fe2000004182c */
[----:B-1----:R-:W-:-:S04]  /*a6f0*/  FFMA.FTZ R2, R107, c[0x0][0x23c], -R6 ;  /* 0x00008f006b027a23 */ /* 0x002fc80000010806 */
[----:B------:R1:W1:Y:S03]  /*a700*/  MUFU.EX2 R159, R2 ;  /* 0x00000002009f7308 */ /* 0x0002660000000800 */
[----:B------:R-:W-:Y:S01]  /*a710*/  HMMA.16816.F32.BF16 R64, R8, R30, R64 ;  /* 0x0000001e0840723c */ /* 0x000fe20000041840 */
[----:B------:R-:W2:Y:S06]  /*a720*/  LDSM.16.MT88.4 R28, [R135+0xc800] ;  /* 0x00c80000871c783b */ /* 0x000eac0000004200 */
[----:B---3--:R-:W-:Y:S01]  /*a730*/  F2FP.BF16.PACK_AB R9, R163, R162 ;  /* 0x000000a2a309723e */ /* 0x008fe200000010ff */
[----:B-1----:R-:W-:Y:S01]  /*a740*/  FFMA.FTZ R2, R108, c[0x0][0x23c], -R7 ;  /* 0x00008f006c027a23 */ /* 0x002fe20000010807 */
[----:B------:R-:W-:-:S03]  /*a750*/  F2FP.BF16.PACK_AB R11, R159, R161 ;  /* 0x000000a19f0b723e */ /* 0x000fc600000010ff */
[----:B------:R1:W-:Y:S02]  /*a760*/  MUFU.EX2 R156, R2 ;  /* 0x00000002009c7308 */ /* 0x0003e40000000800 */
[----:B-1----:R-:W-:-:S06]  /*a770*/  FFMA.FTZ R2, R110, c[0x0][0x23c], -R7 ;  /* 0x00008f006e027a23 */ /* 0x002fcc0000010807 */
[----:B------:R1:W3:Y:S02]  /*a780*/  MUFU.EX2 R38, R2 ;  /* 0x0000000200267308 */ /* 0x0002e40000000800 */
[----:B-1----:R-:W-:Y:S01]  /*a790*/  FFMA.FTZ R2, R109, c[0x0][0x23c], -R7 ;  /* 0x00008f006d027a23 */ /* 0x002fe20000010807 */
[----:B---3--:R-:W-:-:S05]  /*a7a0*/  F2FP.BF16.PACK_AB R8, R38, R156 ;  /* 0x0000009c2608723e */ /* 0x008fca00000010ff */
[----:B------:R1:W-:Y:S02]  /*a7b0*/  MUFU.EX2 R155, R2 ;  /* 0x00000002009b7308 */ /* 0x0003e40000000800 */
[----:B-1----:R-:W-:-:S06]  /*a7c0*/  FFMA.FTZ R2, R111, c[0x0][0x23c], -R7 ;  /* 0x00008f006f027a23 */ /* 0x002fcc0000010807 */
[----:B------:R1:W3:Y:S02]  /*a7d0*/  MUFU.EX2 R37, R2 ;  /* 0x0000000200257308 */ /* 0x0002e40000000800 */
[----:B-1----:R-:W-:Y:S01]  /*a7e0*/  FFMA.FTZ R2, R112, c[0x0][0x23c], -R6 ;  /* 0x00008f0070027a23 */ /* 0x002fe20000010806 */
[----:B---3--:R-:W-:-:S05]  /*a7f0*/  F2FP.BF16.PACK_AB R10, R37, R155 ;  /* 0x0000009b250a723e */ /* 0x008fca00000010ff */
[----:B------:R1:W-:Y:S02]  /*a800*/  MUFU.EX2 R153, R2 ;  /* 0x0000000200997308 */ /* 0x0003e40000000800 */
[C---:B--2---:R-:W-:Y:S08]  /*a810*/  HMMA.16816.F32.BF16 R48, R8.reuse, R24, R48 ;  /* 0x000000180830723c */ /* 0x044ff00000041830 */
        /* <DEDUP_REMOVED lines=9> */
[----:B------:R1:W-:Y:S07]  /*a8b0*/  MUFU.EX2 R151, R2 ;  /* 0x0000000200977308 */ /* 0x0003ee0000000800 */
        /* <DEDUP_REMOVED lines=55> */
[----:B-1----:R-:W-:-:S04]  /*ac30*/  FFMA.FTZ R2, R129, c[0x0][0x23c], -R6 ;  /* 0x00008f0081027a23 */ /* 0x002fc80000010806 */
[----:B------:R1:W2:Y:S03]  /*ac40*/  MUFU.EX2 R138, R2 ;  /* 0x00000002008a7308 */ /* 0x0002a60000000800 */
[C---:B----4-:R-:W-:Y:S08]  /*ac50*/  HMMA.16816.F32.BF16 R52, R8.reuse, R16, R52 ;  /* 0x000000100834723c */ /* 0x050ff00000041834 */
[----:B------:R-:W-:Y:S01]  /*ac60*/  HMMA.16816.F32.BF16 R76, R8, R18, R76 ;  /* 0x00000012084c723c */ /* 0x000fe2000004184c */
[----:B------:R-:W3:Y:S01]  /*ac70*/  LDSM.16.MT88.4 R16, [R224+0xe000] ;  /* 0x00e00000e010783b */ /* 0x000ee20000004200 */
[----:B-1----:R-:W-:-:S06]  /*ac80*/  FFMA.FTZ R2, R130, c[0x0][0x23c], -R6 ;  /* 0x00008f0082027a23 */ /* 0x002fcc0000010806 */
[C---:B-----5:R-:W-:Y:S01]  /*ac90*/  HMMA.16816.F32.BF16 R24, R8.reuse, R12, R40 ;  /* 0x0000000c0818723c */ /* 0x060fe20000041828 */
[----:B------:R-:W-:Y:S01]  /*aca0*/  LDSM.16.MT88.4 R40, [R226+0xe800] ;  /* 0x00e80000e228783b */ /* 0x000fe20000004200 */
[----:B------:R1:W-:Y:S06]  /*acb0*/  MUFU.EX2 R137, R2 ;  /* 0x0000000200897308 */ /* 0x0003ec0000000800 */
[C---:B------:R-:W-:Y:S01]  /*acc0*/  HMMA.16816.F32.BF16 R20, R8.reuse, R14, R20 ;  /* 0x0000000e0814723c */ /* 0x040fe20000041814 */
[----:B------:R-:W4:Y:S07]  /*acd0*/  LDSM.16.MT88.4 R12, [R225+0xe000] ;  /* 0x00e00000e10c783b */ /* 0x000f2e0000004200 */
[----:B------:R-:W-:Y:S01]  /*ace0*/  HMMA.16816.F32.BF16 R44, R8, R28, R44 ;  /* 0x0000001c082c723c */ /* 0x000fe2000004182c */
[----:B-1----:R-:W-:-:S04]  /*acf0*/  FFMA.FTZ R2, R131, c[0x0][0x23c], -R6 ;  /* 0x00008f0083027a23 */ /* 0x002fc80000010806 */
[----:B------:R1:W5:Y:S03]  /*ad00*/  MUFU.EX2 R136, R2 ;  /* 0x0000000200887308 */ /* 0x0003660000000800 */
[----:B------:R-:W-:Y:S01]  /*ad10*/  HMMA.16816.F32.BF16 R64, R8, R30, R64 ;  /* 0x0000001e0840723c */ /* 0x000fe20000041840 */
[----:B------:R-:W3:Y:S06]  /*ad20*/  LDSM.16.MT88.4 R28, [R226+0xe000] ;  /* 0x00e00000e21c783b */ /* 0x000eec0000004200 */
[----:B--2---:R-:W-:Y:S01]  /*ad30*/  F2FP.BF16.PACK_AB R9, R138, R133 ;  /* 0x000000858a09723e */ /* 0x004fe200000010ff */
[----:B-1----:R-:W-:Y:S01]  /*ad40*/  FFMA.FTZ R2, R132, c[0x0][0x23c], -R7 ;  /* 0x00008f0084027a23 */ /* 0x002fe20000010807 */
[----:B-----5:R-:W-:-:S03]  /*ad50*/  F2FP.BF16.PACK_AB R11, R136, R137 ;  /* 0x00000089880b723e */ /* 0x020fc600000010ff */
[----:B------:R1:W-:Y:S02]  /*ad60*/  MUFU.EX2 R132, R2 ;  /* 0x0000000200847308 */ /* 0x0003e40000000800 */
[----:B-1----:R-:W-:Y:S02]  /*ad70*/  FFMA.FTZ R2, R157, c[0x0][0x23c], -R7 ;  /* 0x00008f009d027a23 */ /* 0x002fe40000010807 */
[----:B------:R-:W-:-:S04]  /*ad80*/  IMAD.MOV.U32 R157, RZ, RZ, R74 ;  /* 0x000000ffff9d7224 */ /* 0x000fc800078e004a */
[----:B------:R1:W2:Y:S02]  /*ad90*/  MUFU.EX2 R131, R2 ;  /* 0x0000000200837308 */ /* 0x0002a40000000800 */
[----:B-1----:R-:W-:Y:S01]  /*ada0*/  FFMA.FTZ R2, R158, c[0x0][0x23c], -R7 ;  /* 0x00008f009e027a23 */ /* 0x002fe20000010807 */
[----:B--2---:R-:W-:Y:S01]  /*adb0*/  F2FP.BF16.PACK_AB R8, R131, R132 ;  /* 0x000000848308723e */ /* 0x004fe200000010ff */
[----:B------:R-:W-:-:S04]  /*adc0*/  IMAD.MOV.U32 R158, RZ, RZ, R72 ;  /* 0x000000ffff9e7224 */ /* 0x000fc800078e0048 */
        /* <DEDUP_REMOVED lines=8> */
[C---:B------:R-:W-:Y:S08]  /*ae50*/  HMMA.16816.F32.BF16 R44, R8.reuse, R32, R44 ;  /* 0x00000020082c723c */ /* 0x040ff0000004182c */
[----:B------:R-:W-:Y:S01]  /*ae60*/  HMMA.16816.F32.BF16 R64, R8, R34, R64 ;  /* 0x000000220840723c */ /* 0x000fe20000041840 */
[----:B------:R-:W2:Y:S01]  /*ae70*/  LDSM.16.MT88.4 R32, [R135+0xe800] ;  /* 0x00e800008720783b */ /* 0x000ea20000004200 */
[----:B-1----:R-:W-:-:S02]  /*ae80*/  FFMA.FTZ R2, R168, c[0x0][0x23c], -R6 ;  /* 0x00008f00a8027a23 */ /* 0x002fc40000010806 */
[----:B------:R-:W-:Y:S02]  /*ae90*/  IMAD.MOV.U32 R168, RZ, RZ, R81 ;  /* 0x000000ffffa87224 */ /* 0x000fe400078e0051 */
[----:B------:R1:W5:Y:S01]  /*aea0*/  MUFU.EX2 R128, R2 ;  /* 0x0000000200807308 */ /* 0x0003620000000800 */
[----:B------:R-:W-:Y:S01]  /*aeb0*/  IMAD.MOV.U32 R81, RZ, RZ, R56 ;  /* 0x000000ffff517224 */ /* 0x000fe200078e0038 */
[C---:B---3--:R-:W-:Y:S08]  /*aec0*/  HMMA.16816.F32.BF16 R76, R8.reuse, R18, R76 ;  /* 0x00000012084c723c */ /* 0x048ff0000004184c */
[----:B----4-:R-:W-:Y:S01]  /*aed0*/  HMMA.16816.F32.BF16 R24, R8, R12, R24 ;  /* 0x0000000c0818723c */ /* 0x010fe20000041818 */
[----:B-1----:R-:W-:-:S02]  /*aee0*/  FFMA.FTZ R2, R169, c[0x0][0x23c], -R6 ;  /* 0x00008f00a9027a23 */ /* 0x002fc40000010806 */
[----:B------:R-:W-:-:S05]  /*aef0*/  IMAD.MOV.U32 R169, RZ, RZ, R80 ;  /* 0x000000ffffa97224 */ /* 0x000fca00078e0050 */
[----:B------:R-:W-:Y:S01]  /*af00*/  HMMA.16816.F32.BF16 R20, R8, R14, R20 ;  /* 0x0000000e0814723c */ /* 0x000fe20000041814 */
[----:B------:R1:W-:Y:S01]  /*af10*/  MUFU.EX2 R127, R2 ;  /* 0x00000002007f7308 */ /* 0x0003e20000000800 */
[----:B------:R-:W-:Y:S01]  /*af20*/  IMAD.MOV.U32 R80, RZ, RZ, R88 ;  /* 0x000000ffff507224 */ /* 0x000fe200078e0058 */
[----:B------:R-:W-:Y:S01]  /*af30*/  LDSM.16.MT88.4 R12, [R225+0xe800] ;  /* 0x00e80000e10c783b */ /* 0x000fe20000004200 */
[----:B------:R-:W-:-:S04]  /*af40*/  IMAD.MOV.U32 R88, RZ, RZ, R57 ;  /* 0x000000ffff587224 */ /* 0x000fc800078e0039 */
[C---:B------:R-:W-:Y:S08]  /*af50*/  HMMA.16816.F32.BF16 R48, R8.reuse, R28, R48 ;  /* 0x0000001c0830723c */ /* 0x040ff00000041830 */
[----:B------:R-:W-:Y:S01]  /*af60*/  HMMA.16816.F32.BF16 R68, R8, R30, R68 ;  /* 0x0000001e0844723c */ /* 0x000fe20000041844 */
[----:B-1----:R-:W-:Y:S02]  /*af70*/  FFMA.FTZ R2, R170, c[0x0][0x23c], -R6 ;  /* 0x00008f00aa027a23 */ /* 0x002fe40000010806 */
[----:B------:R-:W-:-:S02]  /*af80*/  IMAD.MOV.U32 R170, RZ, RZ, R58 ;  /* 0x000000ffffaa7224 */ /* 0x000fc400078e003a */
[----:B------:R1:W3:Y:S03]  /*af90*/  MUFU.EX2 R126, R2 ;  /* 0x00000002007e7308 */ /* 0x0002e60000000800 */
[----:B------:R-:W-:Y:S01]  /*afa0*/  HMMA.16816.F32.BF16 R56, R8, R16, R52 ;  /* 0x000000100838723c */ /* 0x000fe20000041834 */
[----:B------:R-:W4:Y:S06]  /*afb0*/  LDSM.16.MT88.4 R16, [R224+0xe800] ;  /* 0x00e80000e010783b */ /* 0x000f2c0000004200 */
[----:B-----5:R-:W-:Y:S01]  /*afc0*/  F2FP.BF16.PACK_AB R9, R128, R125 ;  /* 0x0000007d8009723e */ /* 0x020fe200000010ff */
[----:B-1----:R-:W-:Y:S01]  /*afd0*/  FFMA.FTZ R2, R175, c[0x0][0x23c], -R7 ;  /* 0x00008f00af027a23 */ /* 0x002fe20000010807 */
[----:B---3--:R-:W-:Y:S01]  /*afe0*/  F2FP.BF16.PACK_AB R11, R126, R127 ;  /* 0x0000007f7e0b723e */ /* 0x008fe200000010ff */
[----:B------:R-:W-:-:S02]  /*aff0*/  IMAD.MOV.U32 R175, RZ, RZ, R98 ;  /* 0x000000ffffaf7224 */ /* 0x000fc400078e0062 */
[----:B------:R1:W-:Y:S02]  /*b000*/  MUFU.EX2 R124, R2 ;  /* 0x00000002007c7308 */ /* 0x0003e40000000800 */
[----:B-1----:R-:W-:Y:S02]  /*b010*/  FFMA.FTZ R2, R182, c[0x0][0x23c], -R7 ;  /* 0x00008f00b6027a23 */ /* 0x002fe40000010807 */
[----:B------:R-:W-:-:S04]  /*b020*/  IMAD.MOV.U32 R182, RZ, RZ, R93 ;  /* 0x000000ffffb67224 */ /* 0x000fc800078e005d */
[----:B------:R1:W3:Y:S02]  /*b030*/  MUFU.EX2 R123, R2 ;  /* 0x00000002007b7308 */ /* 0x0002e40000000800 */
[----:B-1----:R-:W-:Y:S01]  /*b040*/  FFMA.FTZ R2, R179, c[0x0][0x23c], -R7 ;  /* 0x00008f00b3027a23 */ /* 0x002fe20000010807 */
[----:B---3--:R-:W-:Y:S01]  /*b050*/  F2FP.BF16.PACK_AB R8, R123, R124 ;  /* 0x0000007c7b08723e */ /* 0x008fe200000010ff */
[----:B------:R-:W-:-:S04]  /*b060*/  IMAD.MOV.U32 R179, RZ, RZ, R91 ;  /* 0x000000ffffb37224 */ /* 0x000fc800078e005b */
[----:B------:R1:W-:Y:S02]  /*b070*/  MUFU.EX2 R122, R2 ;  /* 0x00000002007a7308 */ /* 0x0003e40000000800 */
[----:B-1----:R-:W-:Y:S02]  /*b080*/  FFMA.FTZ R2, R181, c[0x0][0x23c], -R7 ;  /* 0x00008f00b5027a23 */ /* 0x002fe40000010807 */
[----:B------:R-:W-:-:S04]  /*b090*/  IMAD.MOV.U32 R181, RZ, RZ, R179 ;  /* 0x000000ffffb57224 */ /* 0x000fc800078e00b3 */
[----:B------:R1:W3:Y:S01]  /*b0a0*/  MUFU.EX2 R121, R2 ;  /* 0x0000000200797308 */ /* 0x0002e20000000800 */
[----:B------:R-:W-:Y:S02]  /*b0b0*/  IMAD.MOV.U32 R179, RZ, RZ, R182 ;  /* 0x000000ffffb37224 */ /* 0x000fe400078e00b6 */
[----:B------:R-:W-:Y:S02]  /*b0c0*/  IMAD.MOV.U32 R182, RZ, RZ, R175 ;  /* 0x000000ffffb67224 */ /* 0x000fe400078e00af */
[----:B-1----:R-:W-:Y:S01]  /*b0d0*/  FFMA.FTZ R2, R183, c[0x0][0x23c], -R6 ;  /* 0x00008f00b7027a23 */ /* 0x002fe20000010806 */
[----:B---3--:R-:W-:-:S03]  /*b0e0*/  F2FP.BF16.PACK_AB R10, R121, R122 ;  /* 0x0000007a790a723e */ /* 0x008fc600000010ff */
[----:B------:R1:W-:Y:S04]  /*b0f0*/  MUFU.EX2 R117, R2 ;  /* 0x0000000200757308 */ /* 0x0003e80000000800 */
[C---:B--2---:R-:W-:Y:S08]  /*b100*/  HMMA.16816.F32.BF16 R28, R8.reuse, R32, R44 ;  /* 0x00000020081c723c */ /* 0x044ff0000004182c */
[----:B------:R-:W-:Y:S01]  /*b110*/  HMMA.16816.F32.BF16 R44, R8, R40, R48 ;  /* 0x00000028082c723c */ /* 0x000fe20000041830 */
[----:B-1----:R-:W-:-:S02]  /*b120*/  FFMA.FTZ R2, R184, c[0x0][0x23c], -R6 ;  /* 0x00008f00b8027a23 */ /* 0x002fc40000010806 */
[----:B------:R-:W-:Y:S02]  /*b130*/  IMAD.MOV.U32 R184, RZ, RZ, R182 ;  /* 0x000000ffffb87224 */ /* 0x000fe400078e00b6 */
[----:B------:R1:W2:Y:S03]  /*b140*/  MUFU.EX2 R119, R2 ;  /* 0x0000000200777308 */ /* 0x0002a60000000800 */
[C---:B------:R-:W-:Y:S01]  /*b150*/  HMMA.16816.F32.BF16 R52, R8.reuse, R34, R64 ;  /* 0x000000220834723c */ /* 0x040fe20000041840 */
[----:B------:R-:W-:Y:S07]  /*b160*/  LDSM.16.MT88.4 R32, [R135+0xf000] ;  /* 0x00f000008720783b */ /* 0x000fee0000004200 */
[----:B------:R-:W-:Y:S01]  /*b170*/  HMMA.16816.F32.BF16 R48, R8, R42, R68 ;  /* 0x0000002a0830723c */ /* 0x000fe20000041844 */
[----:B------:R-:W3:Y:S01]  /*b180*/  LDSM.16.MT88.4 R40, [R226+0xf000] ;  /* 0x00f00000e228783b */ /* 0x000ee20000004200 */
[----:B-1----:R-:W-:-:S06]  /*b190*/  FFMA.FTZ R2, R185, c[0x0][0x23c], -R6 ;  /* 0x00008f00b9027a23 */ /* 0x002fcc0000010806 */
[C---:B----4-:R-:W-:Y:S01]  /*b1a0*/  HMMA.16816.F32.BF16 R64, R8.reuse, R16, R56 ;  /* 0x000000100840723c */ /* 0x050fe20000041838 */
[----:B------:R-:W-:Y:S01]  /*b1b0*/  IMAD.MOV.U32 R185, RZ, RZ, R179 ;  /* 0x000000ffffb97224 */ /* 0x000fe200078e00b3 */
[----:B------:R1:W-:Y:S06]  /*b1c0*/  MUFU.EX2 R120, R2 ;  /* 0x0000000200787308 */ /* 0x0003ec0000000800 */
[C---:B------:R-:W-:Y:S01]  /*b1d0*/  HMMA.16816.F32.BF16 R56, R8.reuse, R12, R24 ;  /* 0x0000000c0838723c */ /* 0x040fe20000041818 */
[----:B------:R-:W-:Y:S07]  /*b1e0*/  LDSM.16.MT88.4 R24, [R135+0xf800] ;  /* 0x00f800008718783b */ /* 0x000fee0000004200 */
[----:B------:R-:W-:Y:S01]  /*b1f0*/  HMMA.16816.F32.BF16 R20, R8, R14, R20 ;  /* 0x0000000e0814723c */ /* 0x000fe20000041814 */
[----:B------:R-:W4:Y:S01]  /*b200*/  LDSM.16.MT88.4 R12, [R225+0xf000] ;  /* 0x00f00000e10c783b */ /* 0x000f220000004200 */
[----:B-1----:R-:W-:-:S02]  /*b210*/  FFMA.FTZ R2, R186, c[0x0][0x23c], -R6 ;  /* 0x00008f00ba027a23 */ /* 0x002fc40000010806 */
[----:B------:R-:W-:Y:S02]  /*b220*/  IMAD.MOV.U32 R186, RZ, RZ, R85 ;  /* 0x000000ffffba7224 */ /* 0x000fe400078e0055 */
[----:B------:R1:W5:Y:S02]  /*b230*/  MUFU.EX2 R118, R2 ;  /* 0x0000000200767308 */ /* 0x0003640000000800 */
[----:B------:R-:W-:Y:S01]  /*b240*/  HMMA.16816.F32.BF16 R76, R8, R18, R76 ;  /* 0x00000012084c723c */ /* 0x000fe2000004184c */
[----:B------:R-:W3:Y:S06]  /*b250*/  LDSM.16.MT88.4 R16, [R224+0xf000] ;  /* 0x00f00000e010783b */ /* 0x000eec0000004200 */
[----:B--2---:R-:W-:Y:S01]  /*b260*/  F2FP.BF16.PACK_AB R9, R119, R117 ;  /* 0x000000757709723e */ /* 0x004fe200000010ff */
[----:B-1----:R-:W-:Y:S01]  /*b270*/  FFMA.FTZ R2, R196, c[0x0][0x23c], -R7 ;  /* 0x00008f00c4027a23 */ /* 0x002fe20000010807 */
[----:B-----5:R-:W-:-:S03]  /*b280*/  F2FP.BF16.PACK_AB R11, R118, R120 ;  /* 0x00000078760b723e */ /* 0x020fc600000010ff */
        /* <DEDUP_REMOVED lines=11> */
[C---:B---3--:R-:W-:Y:S08]  /*b340*/  HMMA.16816.F32.BF16 R44, R8.reuse, R40, R44 ;  /* 0x00000028082c723c */ /* 0x048ff0000004182c */
[----:B------:R-:W-:Y:S01]  /*b350*/  HMMA.16816.F32.BF16 R48, R8, R42, R48 ;  /* 0x0000002a0830723c */ /* 0x000fe20000041830 */
[----:B------:R-:W2:Y:S01]  /*b360*/  LDSM.16.MT88.4 R40, [R226+0xf800] ;  /* 0x00f80000e228783b */ /* 0x000ea20000004200 */
[----:B-1----:R-:W-:-:S04]  /*b370*/  FFMA.FTZ R2, R205, c[0x0][0x23c], -R6 ;  /* 0x00008f00cd027a23 */ /* 0x002fc80000010806 */
[----:B------:R1:W3:Y:S02]  /*b380*/  MUFU.EX2 R112, R2 ;  /* 0x0000000200707308 */ /* 0x0002e40000000800 */
[C---:B------:R-:W-:Y:S08]  /*b390*/  HMMA.16816.F32.BF16 R28, R8.reuse, R32, R28 ;  /* 0x00000020081c723c */ /* 0x040ff0000004181c */
[----:B------:R-:W-:Y:S01]  /*b3a0*/  HMMA.16816.F32.BF16 R32, R8, R34, R52 ;  /* 0x000000220820723c */ /* 0x000fe20000041834 */
[----:B-1----:R-:W-:-:S07]  /*b3b0*/  FFMA.FTZ R2, R202, c[0x0][0x23c], -R6 ;  /* 0x00008f00ca027a23 */ /* 0x002fce0000010806 */
[C---:B----4-:R-:W-:Y:S01]  /*b3c0*/  HMMA.16816.F32.BF16 R72, R8.reuse, R12, R56 ;  /* 0x0000000c0848723c */ /* 0x050fe20000041838 */
[----:B------:R-:W1:Y:S01]  /*b3d0*/  LDSM.16.MT88.4 R56, [R224+0xf800] ;  /* 0x00f80000e038783b */ /* 0x000e620000004200 */
[----:B------:R4:W-:Y:S06]  /*b3e0*/  MUFU.EX2 R111, R2 ;  /* 0x00000002006f7308 */ /* 0x0009ec0000000800 */
[C---:B------:R-:W-:Y:S01]  /*b3f0*/  HMMA.16816.F32.BF16 R52, R8.reuse, R14, R20 ;  /* 0x0000000e0834723c */ /* 0x040fe20000041814 */
[----:B------:R-:W5:Y:S04]  /*b400*/  LDSM.16.MT88.4 R12, [R225+0xf800] ;  /* 0x00f80000e10c783b */ /* 0x000f680000004200 */
[----:B------:R-:W-:Y:S03]  /*b410*/  LDSM.16.MT88.4 R20, [R226+0x10000] ;  /* 0x01000000e214783b */ /* 0x000fe60000004200 */
[----:B------:R-:W-:Y:S01]  /*b420*/  HMMA.16816.F32.BF16 R64, R8, R16, R64 ;  /* 0x000000100840723c */ /* 0x000fe20000041840 */
[----:B----4-:R-:W-:-:S04]  /*b430*/  FFMA.FTZ R2, R204, c[0x0][0x23c], -R6 ;  /* 0x00008f00cc027a23 */ /* 0x010fc80000010806 */
[----:B------:R4:W2:Y:S03]  /*b440*/  MUFU.EX2 R110, R2 ;  /* 0x00000002006e7308 */ /* 0x0008a60000000800 */
[----:B------:R-:W-:Y:S01]  /*b450*/  HMMA.16816.F32.BF16 R76, R8, R18, R76 ;  /* 0x00000012084c723c */ /* 0x000fe2000004184c */
[----:B------:R-:W1:Y:S06]  /*b460*/  LDSM.16.MT88.4 R16, [R135+0x10000] ;  /* 0x010000008710783b */ /* 0x000e6c0000004200 */
[----:B---3--:R-:W-:Y:S01]  /*b470*/  F2FP.BF16.PACK_AB R9, R112, R109 ;  /* 0x0000006d7009723e */ /* 0x008fe200000010ff */
[----:B----4-:R-:W-:Y:S01]  /*b480*/  FFMA.FTZ R2, R245, c[0x0][0x23c], -R7 ;  /* 0x00008f00f5027a23 */ /* 0x010fe20000010807 */
[----:B--2---:R-:W-:-:S03]  /*b490*/  F2FP.BF16.PACK_AB R11, R110, R111 ;  /* 0x0000006f6e0b723e */ /* 0x004fc600000010ff */
[----:B------:R2:W-:Y:S02]  /*b4a0*/  MUFU.EX2 R108, R2 ;  /* 0x00000002006c7308 */ /* 0x0005e40000000800 */
[----:B--2---:R-:W-:-:S06]  /*b4b0*/  FFMA.FTZ R2, R247, c[0x0][0x23c], -R7 ;  /* 0x00008f00f7027a23 */ /* 0x004fcc0000010807 */
[----:B------:R2:W3:Y:S02]  /*b4c0*/  MUFU.EX2 R107, R2 ;  /* 0x00000002006b7308 */ /* 0x0004e40000000800 */
[----:B--2---:R-:W-:Y:S01]  /*b4d0*/  FFMA.FTZ R2, R223, c[0x0][0x23c], -R7 ;  /* 0x00008f00df027a23 */ /* 0x004fe20000010807 */
[----:B---3--:R-:W-:-:S05]  /*b4e0*/  F2FP.BF16.PACK_AB R8, R107, R108 ;  /* 0x0000006c6b08723e */ /* 0x008fca00000010ff */
[----:B------:R2:W-:Y:S02]  /*b4f0*/  MUFU.EX2 R106, R2 ;  /* 0x00000002006a7308 */ /* 0x0005e40000000800 */
[----:B--2---:R-:W-:-:S06]  /*b500*/  FFMA.FTZ R2, R244, c[0x0][0x23c], -R7 ;  /* 0x00008f00f4027a23 */ /* 0x004fcc0000010807 */
[----:B------:R2:W3:Y:S02]  /*b510*/  MUFU.EX2 R105, R2 ;  /* 0x0000000200697308 */ /* 0x0004e40000000800 */
[----:B--2---:R-:W-:Y:S01]  /*b520*/  FFMA.FTZ R2, R243, c[0x0][0x23c], -R6 ;  /* 0x00008f00f3027a23 */ /* 0x004fe20000010806 */
[----:B---3--:R-:W-:-:S05]  /*b530*/  F2FP.BF16.PACK_AB R10, R105, R106 ;  /* 0x0000006a690a723e */ /* 0x008fca00000010ff */
[----:B------:R2:W-:Y:S02]  /*b540*/  MUFU.EX2 R103, R2 ;  /* 0x0000000200677308 */ /* 0x0005e40000000800 */
[C---:B------:R-:W-:Y:S08]  /*b550*/  HMMA.16816.F32.BF16 R68, R8.reuse, R24, R28 ;  /* 0x000000180844723c */ /* 0x040ff0000004181c */
[----:B------:R-:W-:Y:S01]  /*b560*/  HMMA.16816.F32.BF16 R28, R8, R26, R32 ;  /* 0x0000001a081c723c */ /* 0x000fe20000041820 */
[----:B------:R-:W3:Y:S01]  /*b570*/  LDSM.16.MT88.4 R32, [R224+0x10000] ;  /* 0x01000000e020783b */ /* 0x000ee20000004200 */
[----:B--2---:R-:W-:-:S04]  /*b580*/  FFMA.FTZ R2, R249, c[0x0][0x23c], -R6 ;  /* 0x00008f00f9027a23 */ /* 0x004fc80000010806 */
[----:B------:R2:W4:Y:S02]  /*b590*/  MUFU.EX2 R104, R2 ;  /* 0x0000000200687308 */ /* 0x0005240000000800 */
[C---:B------:R-:W-:Y:S08]  /*b5a0*/  HMMA.16816.F32.BF16 R24, R8.reuse, R40, R44 ;  /* 0x000000280818723c */ /* 0x040ff0000004182c */
[----:B------:R-:W-:Y:S01]  /*b5b0*/  HMMA.16816.F32.BF16 R40, R8, R42, R48 ;  /* 0x0000002a0828723c */ /* 0x000fe20000041830 */
[----:B--2---:R-:W-:-:S07]  /*b5c0*/  FFMA.FTZ R2, R246, c[0x0][0x23c], -R6 ;  /* 0x00008f00f6027a23 */ /* 0x004fce0000010806 */
[C---:B-1----:R-:W-:Y:S01]  /*b5d0*/  HMMA.16816.F32.BF16 R44, R8.reuse, R56, R64 ;  /* 0x00000038082c723c */ /* 0x042fe20000041840 */
[----:B------:R1:W-:Y:S07]  /*b5e0*/  MUFU.EX2 R102, R2 ;  /* 0x0000000200667308 */ /* 0x0003ee0000000800 */
[C---:B------:R-:W-:Y:S08]  /*b5f0*/  HMMA.16816.F32.BF16 R48, R8.reuse, R58, R76 ;  /* 0x0000003a0830723c */ /* 0x040ff0000004184c */
[----:B-----5:R-:W-:Y:S01]  /*b600*/  HMMA.16816.F32.BF16 R56, R8, R12, R72 ;  /* 0x0000000c0838723c */ /* 0x020fe20000041848 */
[----:B-1----:R-:W-:-:S04]  /*b610*/  FFMA.FTZ R2, R248, c[0x0][0x23c], -R6 ;  /* 0x00008f00f8027a23 */ /* 0x002fc80000010806 */
[----:B------:R1:W2:Y:S02]  /*b620*/  MUFU.EX2 R101, R2 ;  /* 0x0000000200657308 */ /* 0x0002a40000000800 */
[----:B------:R-:W-:Y:S01]  /*b630*/  FADD.FTZ R12, R212, R208 ;  /* 0x000000d0d40c7221 */ /* 0x000fe20000010000 */
[----:B------:R-:W-:Y:S07]  /*b640*/  HMMA.16816.F32.BF16 R52, R8, R14, R52 ;  /* 0x0000000e0834723c */ /* 0x000fee0000041834 */
[----:B----4-:R-:W-:Y:S01]  /*b650*/  F2FP.BF16.PACK_AB R9, R104, R103 ;  /* 0x000000676809723e */ /* 0x010fe200000010ff */
[----:B-1----:R-:W-:Y:S01]  /*b660*/  FFMA.FTZ R2, R100, c[0x0][0x23c], -R7 ;  /* 0x00008f0064027a23 */ /* 0x002fe20000010807 */
[----:B--2---:R-:W-:-:S03]  /*b670*/  F2FP.BF16.PACK_AB R11, R101, R102 ;  /* 0x00000066650b723e */ /* 0x004fc600000010ff */
[----:B------:R1:W-:Y:S02]  /*b680*/  MUFU.EX2 R100, R2 ;  /* 0x0000000200647308 */ /* 0x0003e40000000800 */
[----:B-1----:R-:W-:Y:S02]  /*b690*/  FFMA.FTZ R2, R170, c[0x0][0x23c], -R7 ;  /* 0x00008f00aa027a23 */ /* 0x002fe40000010807 */
[----:B------:R-:W-:-:S04]  /*b6a0*/  IMAD.MOV.U32 R170, RZ, RZ, R99 ;  /* 0x000000ffffaa7224 */ /* 0x000fc800078e0063 */
[----:B------:R1:W2:Y:S01]  /*b6b0*/  MUFU.EX2 R99, R2 ;  /* 0x0000000200637308 */ /* 0x0002a20000000800 */
[----:B------:R-:W-:Y:S02]  /*b6c0*/  IMAD.MOV.U32 R175, RZ, RZ, R170 ;  /* 0x000000ffffaf7224 */ /* 0x000fe400078e00aa */
[----:B------:R-:W-:Y:S02]  /*b6d0*/  IMAD.MOV.U32 R170, RZ, RZ, R169 ;  /* 0x000000ffffaa7224 */ /* 0x000fe400078e00a9 */
[----:B------:R-:W-:Y:S02]  /*b6e0*/  IMAD.MOV.U32 R169, RZ, RZ, R168 ;  /* 0x000000ffffa97224 */ /* 0x000fe400078e00a8 */
[----:B------:R-:W-:Y:S02]  /*b6f0*/  IMAD.MOV.U32 R168, RZ, RZ, R164 ;  /* 0x000000ffffa87224 */ /* 0x000fe400078e00a4 */
[----:B------:R-:W-:Y:S02]  /*b700*/  IMAD.MOV.U32 R164, RZ, RZ, R160 ;  /* 0x000000ffffa47224 */ /* 0x000fe400078e00a0 */
[----:B------:R-:W-:-:S02]  /*b710*/  IMAD.MOV.U32 R160, RZ, RZ, R80 ;  /* 0x000000ffffa07224 */ /* 0x000fc400078e0050 */
[----:B------:R-:W-:Y:S02]  /*b720*/  IMAD.MOV.U32 R80, RZ, RZ, R81 ;  /* 0x000000ffff507224 */ /* 0x000fe400078e0051 */
[----:B-1----:R-:W-:Y:S01]  /*b730*/  FFMA.FTZ R2, R252, c[0x0][0x23c], -R7 ;  /* 0x00008f00fc027a23 */ /* 0x002fe20000010807 */
[----:B--2---:R-:W-:Y:S01]  /*b740*/  F2FP.BF16.PACK_AB R8, R99, R100 ;  /* 0x000000646308723e */ /* 0x004fe200000010ff */
[----:B------:R-:W-:Y:S01]  /*b750*/  IMAD.MOV.U32 R81, RZ, RZ, R88 ;  /* 0x000000ffff517224 */ /* 0x000fe200078e0058 */
[C---:B------:R-:W-:Y:S01]  /*b760*/  LEA R252, P1, R60.reuse, c[0x0][0x168], 0x1 ;  /* 0x00005a003cfc7a11 */ /* 0x040fe200078208ff */
[----:B------:R1:W-:Y:S01]  /*b770*/  MUFU.EX2 R98, R2 ;  /* 0x0000000200627308 */ /* 0x0003e20000000800 */
[----:B------:R-:W-:Y:S02]  /*b780*/  IMAD.MOV.U32 R182, RZ, RZ, R170 ;  /* 0x000000ffffb67224 */ /* 0x000fe400078e00aa */
[----:B------:R-:W-:Y:S01]  /*b790*/  IMAD.MOV.U32 R170, RZ, RZ, R169 ;  /* 0x000000ffffaa7224 */ /* 0x000fe200078e00a9 */
[----:B------:R-:W-:Y:S01]  /*b7a0*/  LEA.HI.X R243, R60, c[0x0][0x16c], R63, 0x1, P1 ;  /* 0x00005b003cf37a11 */ /* 0x000fe200008f0c3f */
[----:B------:R-:W-:-:S02]  /*b7b0*/  IMAD.MOV.U32 R169, RZ, RZ, R164 ;  /* 0x000000ffffa97224 */ /* 0x000fc400078e00a4 */
[----:B------:R-:W-:Y:S01]  /*b7c0*/  IMAD.MOV.U32 R164, RZ, RZ, R86 ;  /* 0x000000ffffa47224 */ /* 0x000fe200078e0056 */
[----:B------:R2:W-:Y:S01]  /*b7d0*/  MUFU.EX2 R88, R5 ;  /* 0x0000000500587308 */ /* 0x0005e20000000800 */
[----:B------:R-:W-:Y:S02]  /*b7e0*/  IMAD.MOV.U32 R179, RZ, RZ, R160 ;  /* 0x000000ffffb37224 */ /* 0x000fe400078e00a0 */
[----:B------:R-:W-:Y:S02]  /*b7f0*/  IMAD.MOV.U32 R160, RZ, RZ, R81 ;  /* 0x000000ffffa07224 */ /* 0x000fe400078e0051 */
[----:B------:R-:W-:Y:S02]  /*b800*/  IMAD.MOV.U32 R244, RZ, RZ, R252 ;  /* 0x000000fffff47224 */ /* 0x000fe400078e00fc */
[----:B-1----:R-:W-:-:S04]  /*b810*/  FFMA.FTZ R2, R250, c[0x0][0x23c], -R7 ;  /* 0x00008f00fa027a23 */ /* 0x002fc80000010807 */
[----:B------:R1:W4:Y:S01]  /*b820*/  MUFU.EX2 R93, R2 ;  /* 0x00000002005d7308 */ /* 0x0003220000000800 */
[----:B--2---:R-:W-:-:S04]  /*b830*/  FADD.FTZ R5, R211, R12 ;  /* 0x0000000cd3057221 */ /* 0x004fc80000010000 */
[----:B------:R-:W-:-:S04]  /*b840*/  FADD.FTZ R5, R214, R5 ;  /* 0x00000005d6057221 */ /* 0x000fc80000010000 */
[----:B------:R-:W-:Y:S02]  /*b850*/  FADD.FTZ R5, R201, R5 ;  /* 0x00000005c9057221 */ /* 0x000fe40000010000 */
[----:B-1----:R-:W-:Y:S01]  /*b860*/  FFMA.FTZ R2, R251, c[0x0][0x23c], -R6 ;  /* 0x00008f00fb027a23 */ /* 0x002fe20000010806 */
[----:B----4-:R-:W-:Y:S01]  /*b870*/  F2FP.BF16.PACK_AB R10, R93, R98 ;  /* 0x000000625d0a723e */ /* 0x010fe200000010ff */
[----:B------:R-:W-:Y:S02]  /*b880*/  FADD.FTZ R5, R207, R5 ;  /* 0x00000005cf057221 */ /* 0x000fe40000010000 */
[----:B------:R1:W-:Y:S02]  /*b890*/  MUFU.EX2 R91, R2 ;  /* 0x00000002005b7308 */ /* 0x0003e40000000800 */
[----:B------:R-:W-:Y:S02]  /*b8a0*/  FADD.FTZ R5, R206, R5 ;  /* 0x00000005ce057221 */ /* 0x000fe40000010000 */
[----:B------:R-:W-:Y:S02]  /*b8b0*/  HMMA.16816.F32.BF16 R68, R8, R16, R68 ;  /* 0x000000100844723c */ /* 0x000fe40000041844 */
[----:B------:R-:W-:-:S04]  /*b8c0*/  FADD.FTZ R5, R210, R5 ;  /* 0x00000005d2057221 */ /* 0x000fc80000010000 */
[----:B------:R-:W-:Y:S02]  /*b8d0*/  FADD.FTZ R5, R193, R5 ;  /* 0x00000005c1057221 */ /* 0x000fe40000010000 */
[----:B------:R-:W-:Y:S01]  /*b8e0*/  HMMA.16816.F32.BF16 R28, R8, R18, R28 ;  /* 0x00000012081c723c */ /* 0x000fe2000004181c */
[----:B------:R-:W2:Y:S01]  /*b8f0*/  LDSM.16.MT88.4 R16, [R225+0x10000] ;  /* 0x01000000e110783b */ /* 0x000ea20000004200 */
[----:B-1----:R-:W-:-:S04]  /*b900*/  FFMA.FTZ R2, R92, c[0x0][0x23c], -R6 ;  /* 0x00008f005c027a23 */ /* 0x002fc80000010806 */
[----:B------:R1:W4:Y:S02]  /*b910*/  MUFU.EX2 R92, R2 ;  /* 0x00000002005c7308 */ /* 0x0003240000000800 */
[C---:B------:R-:W-:Y:S01]  /*b920*/  HMMA.16816.F32.BF16 R76, R8.reuse, R20, R24 ;  /* 0x00000014084c723c */ /* 0x040fe20000041818 */
[----:B------:R-:W5:Y:S07]  /*b930*/  LDSM.16.MT88.4 R24, [R135+0x10800] ;  /* 0x010800008718783b */ /* 0x000f6e0000004200 */
[----:B---3--:R-:W-:Y:S01]  /*b940*/  HMMA.16816.F32.BF16 R44, R8, R32, R44 ;  /* 0x00000020082c723c */ /* 0x008fe2000004182c */
[----:B-1----:R-:W-:-:S07]  /*b950*/  FFMA.FTZ R2, R82, c[0x0][0x23c], -R6 ;  /* 0x00008f0052027a23 */ /* 0x002fce0000010806 */
[C---:B------:R-:W-:Y:S01]  /*b960*/  HMMA.16816.F32.BF16 R64, R8.reuse, R34, R48 ;  /* 0x000000220840723c */ /* 0x040fe20000041830 */
[----:B------:R-:W-:Y:S02]  /*b970*/  IMAD.MOV.U32 R82, RZ, RZ, R83 ;  /* 0x000000ffff527224 */ /* 0x000fe400078e0053 */
[----:B------:R-:W-:Y:S02]  /*b980*/  IMAD.MOV.U32 R83, RZ, RZ, R90 ;  /* 0x000000ffff537224 */ /* 0x000fe400078e005a */
[----:B------:R1:W-:Y:S01]  /*b990*/  MUFU.EX2 R90, R2 ;  /* 0x00000002005a7308 */ /* 0x0003e20000000800 */
[----:B------:R-:W-:Y:S02]  /*b9a0*/  FFMA.FTZ R12, R82, c[0x0][0x23c], -R7 ;  /* 0x00008f00520c7a23 */ /* 0x000fe40000010807 */
[----:B------:R-:W-:Y:S01]  /*b9b0*/  IMAD.MOV.U32 R82, RZ, RZ, R83 ;  /* 0x000000ffff527224 */ /* 0x000fe200078e0053 */
[----:B------:R-:W-:Y:S01]  /*b9c0*/  HMMA.16816.F32.BF16 R72, R8, R22, R40 ;  /* 0x000000160848723c */ /* 0x000fe20000041828 */
[----:B------:R-:W-:Y:S01]  /*b9d0*/  IMAD.MOV.U32 R83, RZ, RZ, R87 ;  /* 0x000000ffff537224 */ /* 0x000fe200078e0057 */
[----:B------:R-:W3:Y:S02]  /*b9e0*/  LDSM.16.MT88.4 R20, [R226+0x10800] ;  /* 0x01080000e214783b */ /* 0x000ee40000004200 */
[----:B------:R4:W-:Y:S01]  /*b9f0*/  MUFU.EX2 R87, R12 ;  /* 0x0000000c00577308 */ /* 0x0009e20000000800 */
[----:B------:R-:W-:-:S03]  /*ba00*/  IMAD.MOV.U32 R183, RZ, RZ, R83 ;  /* 0x000000ffffb77224 */ /* 0x000fc600078e0053 */
[----:B--2---:R-:W-:Y:S01]  /*ba10*/  HMMA.16816.F32.BF16 R32, R8, R18, R52 ;  /* 0x000000120820723c */ /* 0x004fe20000041834 */
[----:B-1----:R-:W-:-:S04]  /*ba20*/  FFMA.FTZ R2, R89, c[0x0][0x23c], -R6 ;  /* 0x00008f0059027a23 */ /* 0x002fc80000010806 */
[----:B------:R1:W2:Y:S01]  /*ba30*/  MUFU.EX2 R89, R2 ;  /* 0x0000000200597308 */ /* 0x0002a20000000800 */
[----:B----4-:R-:W-:Y:S02]  /*ba40*/  FFMA.FTZ R12, R181, c[0x0][0x23c], -R7 ;  /* 0x00008f00b50c7a23 */ /* 0x010fe40000010807 */
[----:B------:R-:W-:-:S05]  /*ba50*/  IMAD.MOV.U32 R181, RZ, RZ, R175 ;  /* 0x000000ffffb57224 */ /* 0x000fca00078e00af */
[----:B------:R4:W-:Y:S01]  /*ba60*/  MUFU.EX2 R86, R12 ;  /* 0x0000000c00567308 */ /* 0x0009e20000000800 */
[----:B------:R-:W-:Y:S02]  /*ba70*/  IMAD.MOV.U32 R175, RZ, RZ, R80 ;  /* 0x000000ffffaf7224 */ /* 0x000fe400078e0050 */
[----:B-1----:R-:W-:-:S04]  /*ba80*/  FADD.FTZ R2, R219, R216 ;  /* 0x000000d8db027221 */ /* 0x002fc80000010000 */
[----:B------:R-:W-:-:S04]  /*ba90*/  FADD.FTZ R2, R217, R2 ;  /* 0x00000002d9027221 */ /* 0x000fc80000010000 */
[----:B------:R-:W-:Y:S02]  /*baa0*/  FADD.FTZ R2, R221, R2 ;  /* 0x00000002dd027221 */ /* 0x000fe40000010000 */
[----:B----4-:R-:W-:Y:S02]  /*bab0*/  FFMA.FTZ R12, R82, c[0x0][0x23c], -R7 ;  /* 0x00008f00520c7a23 */ /* 0x010fe40000010807 */
[----:B------:R-:W-:Y:S01]  /*bac0*/  FADD.FTZ R2, R215, R2 ;  /* 0x00000002d7027221 */ /* 0x000fe20000010000 */
[----:B------:R-:W-:Y:S01]  /*bad0*/  HMMA.16816.F32.BF16 R80, R8, R16, R56 ;  /* 0x000000100850723c */ /* 0x000fe20000041838 */
[----:B------:R-:W1:Y:S01]  /*bae0*/  MUFU.EX2 R85, R12 ;  /* 0x0000000c00557308 */ /* 0x000e620000000800 */
[----:B------:R-:W4:Y:S01]  /*baf0*/  LDSM.16.MT88.4 R16, [R224+0x10800] ;  /* 0x01080000e010783b */ /* 0x000f220000004200 */
[----:B------:R-:W-:-:S04]  /*bb00*/  FADD.FTZ R2, R220, R2 ;  /* 0x00000002dc027221 */ /* 0x000fc80000010000 */
[----:B------:R-:W-:Y:S01]  /*bb10*/  FADD.FTZ R2, R218, R2 ;  /* 0x00000002da027221 */ /* 0x000fe20000010000 */
[----:B------:R-:W-:Y:S02]  /*bb20*/  F2FP.BF16.PACK_AB R9, R92, R91 ;  /* 0x0000005b5c09723e */ /* 0x000fe400000010ff */
[----:B--2---:R-:W-:Y:S01]  /*bb30*/  F2FP.BF16.PACK_AB R11, R89, R90 ;  /* 0x0000005a590b723e */ /* 0x004fe200000010ff */
[----:B------:R-:W-:Y:S01]  /*bb40*/  FADD.FTZ R2, R222, R2 ;  /* 0x00000002de027221 */ /* 0x000fe20000010000 */
[----:B------:R-:W-:-:S03]  /*bb50*/  F2FP.BF16.PACK_AB R8, R87, R88 ;  /* 0x000000585708723e */ /* 0x000fc600000010ff */
[----:B------:R-:W-:Y:S01]  /*bb60*/  FADD.FTZ R2, R203, R2 ;  /* 0x00000002cb027221 */ /* 0x000fe20000010000 */
[----:B-1----:R-:W-:-:S03]  /*bb70*/  F2FP.BF16.PACK_AB R10, R85, R86 ;  /* 0x00000056550a723e */ /* 0x002fc600000010ff */
[----:B------:R-:W-:Y:S02]  /*bb80*/  FADD.FTZ R12, R209, R2 ;  /* 0x00000002d10c7221 */ /* 0x000fe40000010000 */
[----:B------:R-:W-:Y:S02]  /*bb90*/  FADD.FTZ R2, R192, R5 ;  /* 0x00000005c0027221 */ /* 0x000fe40000010000 */
[----:B------:R-:W-:Y:S01]  /*bba0*/  FFMA.FTZ R5, R185, c[0x0][0x23c], -R6 ;  /* 0x00008f00b9057a23 */ /* 0x000fe20000010806 */
[----:B-----5:R-:W-:Y:S01]  /*bbb0*/  HMMA.16816.F32.BF16 R48, R8, R24, R68 ;  /* 0x000000180830723c */ /* 0x020fe20000041844 */
[----:B------:R-:W-:Y:S02]  /*bbc0*/  IMAD.MOV.U32 R185, RZ, RZ, R184 ;  /* 0x000000ffffb97224 */ /* 0x000fe400078e00b8 */
[----:B------:R-:W-:Y:S02]  /*bbd0*/  IMAD.MOV.U32 R184, RZ, RZ, R179 ;  /* 0x000000ffffb87224 */ /* 0x000fe400078e00b3 */
[----:B------:R-:W-:-:S02]  /*bbe0*/  FADD.FTZ R12, R200, R12 ;  /* 0x0000000cc80c7221 */ /* 0x000fc40000010000 */
[----:B------:R-:W-:Y:S01]  /*bbf0*/  IMAD.MOV.U32 R179, RZ, RZ, R175 ;  /* 0x000000ffffb37224 */ /* 0x000fe200078e00af */
[C---:B------:R-:W-:Y:S01]  /*bc00*/  HMMA.16816.F32.BF16 R40, R8.reuse, R26, R28 ;  /* 0x0000001a0828723c */ /* 0x040fe2000004181c */
[----:B------:R-:W-:Y:S01]  /*bc10*/  FADD.FTZ R13, R191, R2 ;  /* 0x00000002bf0d7221 */ /* 0x000fe20000010000 */
[----:B------:R-:W1:Y:S01]  /*bc20*/  LDSM.16.MT88.4 R24, [R225+0x10800] ;  /* 0x01080000e118783b */ /* 0x000e620000004200 */
[----:B------:R-:W-:Y:S02]  /*bc30*/  IMAD.MOV.U32 R175, RZ, RZ, R164 ;  /* 0x000000ffffaf7224 */ /* 0x000fe400078e00a4 */
[----:B------:R-:W-:Y:S01]  /*bc40*/  IMAD.MOV.U32 R164, RZ, RZ, R84 ;  /* 0x000000ffffa47224 */ /* 0x000fe200078e0054 */
[----:B------:R-:W-:Y:S01]  /*bc50*/  LDSM.16.MT88.4 R28, [R135+0x11000] ;  /* 0x01100000871c783b */ /* 0x000fe20000004200 */
[----:B------:R2:W-:Y:S01]  /*bc60*/  MUFU.EX2 R84, R5 ;  /* 0x0000000500547308 */ /* 0x0005e20000000800 */
[----:B------:R-:W-:Y:S01]  /*bc70*/  FADD.FTZ R2, R213, R12 ;  /* 0x0000000cd5027221 */ /* 0x000fe20000010000 */
[----:B---3--:R-:W-:Y:S01]  /*bc80*/  HMMA.16816.F32.BF16 R56, R8, R20, R76 ;  /* 0x000000140838723c */ /* 0x008fe2000004184c */
[----:B------:R-:W-:-:S02]  /*bc90*/  FFMA.FTZ R12, R186, c[0x0][0x23c], -R6 ;  /* 0x00008f00ba0c7a23 */ /* 0x000fc40000010806 */
[----:B------:R-:W-:-:S03]  /*bca0*/  FADD.FTZ R2, R188, R2 ;  /* 0x00000002bc027221 */ /* 0x000fc60000010000 */
[----:B------:R-:W3:Y:S01]  /*bcb0*/  MUFU.EX2 R71, R12 ;  /* 0x0000000c00477308 */ /* 0x000ee20000000800 */
[----:B------:R-:W-:Y:S01]  /*bcc0*/  FADD.FTZ R2, R190, R2 ;  /* 0x00000002be027221 */ /* 0x000fe20000010000 */
[C---:B----4-:R-:W-:Y:S03]  /*bcd0*/  HMMA.16816.F32.BF16 R44, R8.reuse, R16, R44 ;  /* 0x00000010082c723c */ /* 0x050fe6000004182c */
[----:B------:R-:W-:Y:S02]  /*bce0*/  FADD.FTZ R2, R187, R2 ;  /* 0x00000002bb027221 */ /* 0x000fe40000010000 */
[----:B--2---:R-:W-:Y:S02]  /*bcf0*/  FADD.FTZ R5, R194, R13 ;  /* 0x0000000dc2057221 */ /* 0x004fe40000010000 */
[----:B------:R-:W-:Y:S01]  /*bd00*/  FADD.FTZ R2, R189, R2 ;  /* 0x00000002bd027221 */ /* 0x000fe20000010000 */
[----:B------:R-:W-:Y:S01]  /*bd10*/  HMMA.16816.F32.BF16 R64, R8, R18, R64 ;  /* 0x000000120840723c */ /* 0x000fe20000041840 */
[----:B------:R-:W-:Y:S01]  /*bd20*/  FADD.FTZ R5, R180, R5 ;  /* 0x00000005b4057221 */ /* 0x000fe20000010000 */
[----:B------:R-:W2:Y:S01]  /*bd30*/  LDSM.16.MT88.4 R16, [R226+0x11000] ;  /* 0x01100000e210783b */ /* 0x000ea20000004200 */
[----:B------:R-:W-:-:S02]  /*bd40*/  FADD.FTZ R2, R173, R2 ;  /* 0x00000002ad027221 */ /* 0x000fc40000010000 */
[----:B------:R-:W-:Y:S02]  /*bd50*/  FADD.FTZ R5, R178, R5 ;  /* 0x00000005b2057221 */ /* 0x000fe40000010000 */
[----:B------:R-:W-:Y:S01]  /*bd60*/  FADD.FTZ R2, R174, R2 ;  /* 0x00000002ae027221 */ /* 0x000fe20000010000 */
[C---:B------:R-:W-:Y:S01]  /*bd70*/  HMMA.16816.F32.BF16 R52, R8.reuse, R22, R72 ;  /* 0x000000160834723c */ /* 0x040fe20000041848 */
[----:B------:R-:W-:Y:S01]  /*bd80*/  FADD.FTZ R5, R177, R5 ;  /* 0x00000005b1057221 */ /* 0x000fe20000010000 */
[----:B------:R-:W4:Y:S01]  /*bd90*/  LDSM.16.MT88.4 R20, [R224+0x11000] ;  /* 0x01100000e014783b */ /* 0x000f220000004200 */
[----:B------:R-:W-:Y:S02]  /*bda0*/  FADD.FTZ R2, R172, R2 ;  /* 0x00000002ac027221 */ /* 0x000fe40000010000 */
[----:B------:R-:W-:Y:S02]  /*bdb0*/  FADD.FTZ R5, R176, R5 ;  /* 0x00000005b0057221 */ /* 0x000fe40000010000 */
[----:B------:R-:W-:Y:S01]  /*bdc0*/  FADD.FTZ R2, R171, R2 ;  /* 0x00000002ab027221 */ /* 0x000fe20000010000 */
[----:B-1----:R-:W-:Y:S01]  /*bdd0*/  HMMA.16816.F32.BF16 R32, R8, R26, R32 ;  /* 0x0000001a0820723c */ /* 0x002fe20000041820 */
        /* <DEDUP_REMOVED lines=9> */
[----:B---3--:R-:W-:Y:S01]  /*be70*/  F2FP.BF16.PACK_AB R9, R71, R84 ;  /* 0x000000544709723e */ /* 0x008fe200000010ff */
[----:B------:R-:W-:Y:S02]  /*be80*/  FADD.FTZ R5, R156, R5 ;  /* 0x000000059c057221 */ /* 0x000fe40000010000 */
[----:B------:R-:W-:Y:S02]  /*be90*/  FADD.FTZ R2, R153, R2 ;  /* 0x0000000299027221 */ /* 0x000fe40000010000 */
[----:B------:R-:W-:Y:S02]  /*bea0*/  FADD.FTZ R5, R38, R5 ;  /* 0x0000000526057221 */ /* 0x000fe40000010000 */
[----:B------:R-:W-:Y:S02]  /*beb0*/  FADD.FTZ R2, R152, R2 ;  /* 0x0000000298027221 */ /* 0x000fe40000010000 */
[----:B------:R-:W-:-:S02]  /*bec0*/  FADD.FTZ R5, R155, R5 ;  /* 0x000000059b057221 */ /* 0x000fc40000010000 */
[----:B------:R-:W-:Y:S02]  /*bed0*/  FADD.FTZ R2, R151, R2 ;  /* 0x0000000297027221 */ /* 0x000fe40000010000 */
        /* <DEDUP_REMOVED lines=9> */
[----:B------:R-:W-:Y:S01]  /*bf70*/  FADD.FTZ R2, R143, R2 ;  /* 0x000000028f027221 */ /* 0x000fe20000010000 */
[----:B------:R-:W-:Y:S01]  /*bf80*/  LDSM.16.MT88.4 R148, [R226+0x11800] ;  /* 0x01180000e294783b */ /* 0x000fe20000004200 */
        /* <DEDUP_REMOVED lines=12> */
[----:B------:R-:W-:Y:S02]  /*c050*/  FFMA.FTZ R12, R185, c[0x0][0x23c], -R6 ;  /* 0x00008f00b90c7a23 */ /* 0x000fe40000010806 */
[----:B------:R-:W-:-:S02]  /*c060*/  FADD.FTZ R5, R130, R5 ;  /* 0x0000000582057221 */ /* 0x000fc40000010000 */
[----:B------:R-:W-:Y:S01]  /*c070*/  FADD.FTZ R2, R128, R2 ;  /* 0x0000000280027221 */ /* 0x000fe20000010000 */
[----:B------:R1:W-:Y:S01]  /*c080*/  MUFU.EX2 R70, R12 ;  /* 0x0000000c00467308 */ /* 0x0003e20000000800 */
        /* <DEDUP_REMOVED lines=8> */
[----:B-1----:R-:W-:Y:S02]  /*c110*/  FFMA.FTZ R12, R184, c[0x0][0x23c], -R6 ;  /* 0x00008f00b80c7a23 */ /* 0x002fe40000010806 */
[----:B------:R-:W-:Y:S02]  /*c120*/  FADD.FTZ R5, R121, R5 ;  /* 0x0000000579057221 */ /* 0x000fe40000010000 */
[----:B------:R-:W1:Y:S01]  /*c130*/  MUFU.EX2 R69, R12 ;  /* 0x0000000c00457308 */ /* 0x000e620000000800 */
[----:B------:R-:W-:-:S02]  /*c140*/  FADD.FTZ R2, R120, R2 ;  /* 0x0000000278027221 */ /* 0x000fc40000010000 */
[----:B------:R-:W-:Y:S02]  /*c150*/  FADD.FTZ R5, R115, R5 ;  /* 0x0000000573057221 */ /* 0x000fe40000010000 */
[----:B------:R-:W-:Y:S02]  /*c160*/  FADD.FTZ R2, R118, R2 ;  /* 0x0000000276027221 */ /* 0x000fe40000010000 */
[----:B------:R-:W-:Y:S02]  /*c170*/  FADD.FTZ R5, R116, R5 ;  /* 0x0000000574057221 */ /* 0x000fe40000010000 */
[----:B------:R-:W-:Y:S02]  /*c180*/  FADD.FTZ R2, R109, R2 ;  /* 0x000000026d027221 */ /* 0x000fe40000010000 */
[----:B------:R-:W-:Y:S02]  /*c190*/  FADD.FTZ R5, R114, R5 ;  /* 0x0000000572057221 */ /* 0x000fe40000010000 */
[----:B------:R-:W-:-:S02]  /*c1a0*/  FADD.FTZ R2, R112, R2 ;  /* 0x0000000270027221 */ /* 0x000fc40000010000 */
[----:B------:R-:W-:Y:S01]  /*c1b0*/  FADD.FTZ R5, R113, R5 ;  /* 0x0000000571057221 */ /* 0x000fe20000010000 */
[----:B-1----:R-:W-:Y:S01]  /*c1c0*/  F2FP.BF16.PACK_AB R11, R69, R70 ;  /* 0x00000046450b723e */ /* 0x002fe200000010ff */
[----:B------:R-:W-:Y:S02]  /*c1d0*/  FFMA.FTZ R12, R183, c[0x0][0x23c], -R7 ;  /* 0x00008f00b70c7a23 */ /* 0x000fe40000010807 */
[----:B------:R-:W-:Y:S02]  /*c1e0*/  FADD.FTZ R5, R108, R5 ;  /* 0x000000056c057221 */ /* 0x000fe40000010000 */
[----:B------:R1:W-:Y:S01]  /*c1f0*/  MUFU.EX2 R68, R12 ;  /* 0x0000000c00447308 */ /* 0x0003e20000000800 */
        /* <DEDUP_REMOVED lines=8> */
[----:B-1----:R-:W-:-:S02]  /*c280*/  FFMA.FTZ R12, R181, c[0x0][0x23c], -R7 ;  /* 0x00008f00b50c7a23 */ /* 0x002fc40000010807 */
[----:B------:R-:W-:Y:S02]  /*c290*/  FADD.FTZ R5, R99, R5 ;  /* 0x0000000563057221 */ /* 0x000fe40000010000 */
[----:B------:R-:W1:Y:S01]  /*c2a0*/  MUFU.EX2 R39, R12 ;  /* 0x0000000c00277308 */ /* 0x000e620000000800 */
        /* <DEDUP_REMOVED lines=8> */
[----:B-1----:R-:W-:Y:S01]  /*c330*/  F2FP.BF16.PACK_AB R8, R39, R68 ;  /* 0x000000442708723e */ /* 0x002fe200000010ff */
[----:B------:R-:W-:Y:S02]  /*c340*/  FFMA.FTZ R12, R179, c[0x0][0x23c], -R7 ;  /* 0x00008f00b30c7a23 */ /* 0x000fe40000010807 */
[----:B------:R-:W-:Y:S02]  /*c350*/  FADD.FTZ R2, R90, R2 ;  /* 0x000000025a027221 */ /* 0x000fe40000010000 */
[----:B------:R1:W3:Y:S01]  /*c360*/  MUFU.EX2 R38, R12 ;  /* 0x0000000c00267308 */ /* 0x0002e20000000800 */
        /* <DEDUP_REMOVED lines=8> */
[----:B-1----:R-:W-:Y:S02]  /*c3f0*/  FFMA.FTZ R12, R182, c[0x0][0x23c], -R7 ;  /* 0x00008f00b60c7a23 */ /* 0x002fe40000010807 */
[----:B---3--:R-:W-:Y:S02]  /*c400*/  FADD.FTZ R5, R38, R5 ;  /* 0x0000000526057221 */ /* 0x008fe40000010000 */
[----:B------:R1:W3:Y:S01]  /*c410*/  MUFU.EX2 R37, R12 ;  /* 0x0000000c00257308 */ /* 0x0002e20000000800 */
[----:B------:R-:W-:Y:S02]  /*c420*/  FADD.FTZ R2, R69, R2 ;  /* 0x0000000245027221 */ /* 0x000fe40000010000 */
[----:B-1----:R-:W-:Y:S01]  /*c430*/  FFMA.FTZ R12, R175, c[0x0][0x23c], -R6 ;  /* 0x00008f00af0c7a23 */ /* 0x002fe20000010806 */
[C---:B---3--:R-:W-:Y:S01]  /*c440*/  F2FP.BF16.PACK_AB R10, R37.reuse, R38 ;  /* 0x00000026250a723e */ /* 0x048fe200000010ff */
[----:B------:R-:W-:-:S03]  /*c450*/  FADD.FTZ R5, R37, R5 ;  /* 0x0000000525057221 */ /* 0x000fc60000010000 */
[----:B------:R1:W3:Y:S03]  /*c460*/  MUFU.EX2 R27, R12 ;  /* 0x0000000c001b7308 */ /* 0x0002e60000000800 */
[C---:B--2---:R-:W-:Y:S08]  /*c470*/  HMMA.16816.F32.BF16 R56, R8.reuse, R16, R56 ;  /* 0x000000100838723c */ /* 0x044ff00000041838 */
[----:B----4-:R-:W-:Y:S01]  /*c480*/  HMMA.16816.F32.BF16 R44, R8, R20, R44 ;  /* 0x00000014082c723c */ /* 0x010fe2000004182c */
[----:B-1----:R-:W-:-:S02]  /*c490*/  FFMA.FTZ R12, R170, c[0x0][0x23c], -R6 ;  /* 0x00008f00aa0c7a23 */ /* 0x002fc40000010806 */
[----:B---3--:R-:W-:Y:S02]  /*c4a0*/  FADD.FTZ R2, R27, R2 ;  /* 0x000000021b027221 */ /* 0x008fe40000010000 */
[----:B------:R1:W2:Y:S03]  /*c4b0*/  MUFU.EX2 R26, R12 ;  /* 0x0000000c001a7308 */ /* 0x0002a60000000800 */
[C---:B------:R-:W-:Y:S08]  /*c4c0*/  HMMA.16816.F32.BF16 R48, R8.reuse, R28, R48 ;  /* 0x0000001c0830723c */ /* 0x040ff00000041830 */
[----:B------:R-:W-:Y:S01]  /*c4d0*/  HMMA.16816.F32.BF16 R40, R8, R30, R40 ;  /* 0x0000001e0828723c */ /* 0x000fe20000041828 */
[----:B-1----:R-:W-:-:S07]  /*c4e0*/  FFMA.FTZ R12, R169, c[0x0][0x23c], -R6 ;  /* 0x00008f00a90c7a23 */ /* 0x002fce0000010806 */
[----:B------:R-:W-:Y:S01]  /*c4f0*/  HMMA.16816.F32.BF16 R52, R8, R18, R52 ;  /* 0x000000120834723c */ /* 0x000fe20000041834 */
[----:B------:R-:W-:Y:S01]  /*c500*/  FFMA.FTZ R6, R168, c[0x0][0x23c], -R6 ;  /* 0x00008f00a8067a23 */ /* 0x000fe20000010806 */
[C---:B--2---:R-:W-:Y:S01]  /*c510*/  F2FP.BF16.PACK_AB R165, R26.reuse, R27 ;  /* 0x0000001b1aa5723e */ /* 0x044fe200000010ff */
[----:B------:R1:W2:Y:S01]  /*c520*/  MUFU.EX2 R25, R12 ;  /* 0x0000000c00197308 */ /* 0x0002a20000000800 */
[----:B------:R-:W-:-:S04]  /*c530*/  FADD.FTZ R2, R26, R2 ;  /* 0x000000021a027221 */ /* 0x000fc80000010000 */
[----:B------:R-:W-:Y:S03]  /*c540*/  HMMA.16816.F32.BF16 R20, R8, R22, R64 ;  /* 0x000000160814723c */ /* 0x000fe60000041840 */
[----:B------:R3:W4:Y:S01]  /*c550*/  MUFU.EX2 R24, R6 ;  /* 0x0000000600187308 */ /* 0x0007220000000800 */
[----:B-1----:R-:W1:Y:S01]  /*c560*/  LDSM.16.MT88.4 R12, [R225+0x11000] ;  /* 0x01100000e10c783b */ /* 0x002e620000004200 */
[----:B--2---:R-:W-:Y:S02]  /*c570*/  FADD.FTZ R2, R25, R2 ;  /* 0x0000000219027221 */ /* 0x004fe40000010000 */
[----:B---3--:R-:W-:Y:S01]  /*c580*/  FFMA.FTZ R6, R164, c[0x0][0x23c], -R7 ;  /* 0x00008f00a4067a23 */ /* 0x008fe20000010807 */
[----:B----4-:R-:W-:-:S03]  /*c590*/  F2FP.BF16.PACK_AB R167, R24, R25 ;  /* 0x0000001918a7723e */ /* 0x010fc600000010ff */
[----:B------:R2:W3:Y:S02]  /*c5a0*/  MUFU.EX2 R17, R6 ;  /* 0x0000000600117308 */ /* 0x0004e40000000800 */
[----:B--2---:R-:W-:Y:S02]  /*c5b0*/  FFMA.FTZ R6, R160, c[0x0][0x23c], -R7 ;  /* 0x00008f00a0067a23 */ /* 0x004fe40000010807 */
[----:B---3--:R-:W-:-:S04]  /*c5c0*/  FADD.FTZ R5, R17, R5 ;  /* 0x0000000511057221 */ /* 0x008fc80000010000 */
[----:B------:R2:W3:Y:S01]  /*c5d0*/  MUFU.EX2 R16, R6 ;  /* 0x0000000600107308 */ /* 0x0004e20000000800 */
[----:B-1----:R-:W-:Y:S01]  /*c5e0*/  HMMA.16816.F32.BF16 R160, R8, R12, R80 ;  /* 0x0000000c08a0723c */ /* 0x002fe20000041850 */
[----:B--2---:R-:W-:-:S07]  /*c5f0*/  FFMA.FTZ R6, R158, c[0x0][0x23c], -R7 ;  /* 0x00008f009e067a23 */ /* 0x004fce0000010807 */
[----:B------:R-:W-:Y:S01]  /*c600*/  HMMA.16816.F32.BF16 R12, R8, R14, R32 ;  /* 0x0000000e080c723c */ /* 0x000fe20000041820 */
[----:B------:R-:W-:Y:S01]  /*c610*/  FFMA.FTZ R7, R157, c[0x0][0x23c], -R7 ;  /* 0x00008f009d077a23 */ /* 0x000fe20000010807 */
[----:B------:R-:W-:Y:S01]  /*c620*/  LDSM.16.MT88.4 R8, [R225+0x11800] ;  /* 0x01180000e108783b */ /* 0x000fe20000004200 */
[C---:B---3--:R-:W-:Y:S01]  /*c630*/  FADD.FTZ R5, R16.reuse, R5 ;  /* 0x0000000510057221 */ /* 0x048fe20000010000 */
[----:B------:R-:W-:Y:S01]  /*c640*/  F2FP.BF16.PACK_AB R164, R16, R17 ;  /* 0x0000001110a4723e */ /* 0x000fe200000010ff */
[----:B------:R-:W1:Y:S01]  /*c650*/  MUFU.EX2 R6, R6 ;  /* 0x0000000600067308 */ /* 0x000e620000000800 */
[----:B------:R-:W2:Y:S07]  /*c660*/  LDSM.16.MT88.4 R156, [R224+0x11800] ;  /* 0x01180000e09c783b */ /* 0x000eae0000004200 */
[----:B------:R-:W3:Y:S01]  /*c670*/  MUFU.EX2 R7, R7 ;  /* 0x0000000700077308 */ /* 0x000ee20000000800 */
[----:B-1----:R-:W-:Y:S01]  /*c680*/  FADD.FTZ R5, R6, R5 ;  /* 0x0000000506057221 */ /* 0x002fe20000010000 */
[----:B---3--:R-:W-:Y:S01]  /*c690*/  F2FP.BF16.PACK_AB R166, R7, R6 ;  /* 0x0000000607a6723e */ /* 0x008fe200000010ff */
[----:B------:R-:W-:-:S02]  /*c6a0*/  FADD.FTZ R6, R24, R2 ;  /* 0x0000000218067221 */ /* 0x000fc40000010000 */
[----:B------:R-:W-:-:S03]  /*c6b0*/  FADD.FTZ R2, R7, R5 ;  /* 0x0000000507027221 */ /* 0x000fc60000010000 */
[----:B------:R1:W-:Y:S01]  /*c6c0*/  STL [R1+0x10], R6 ;  /* 0x0000100601007387 */ /* 0x0003e20000100800 */
[C---:B------:R-:W-:Y:S03]  /*c6d0*/  HMMA.16816.F32.BF16 R136, R164.reuse, R140, R48 ;  /* 0x0000008ca488723c */ /* 0x040fe60000041830 */
[----:B------:R1:W-:Y:S05]  /*c6e0*/  STL [R1+0x4], R2 ;  /* 0x0000040201007387 */ /* 0x0003ea0000100800 */
[C---:B------:R-:W-:Y:S08]  /*c6f0*/  HMMA.16816.F32.BF16 R144, R164.reuse, R148, R56 ;  /* 0x00000094a490723c */ /* 0x040ff00000041838 */
[C---:B--2---:R-:W-:Y:S08]  /*c700*/  HMMA.16816.F32.BF16 R152, R164.reuse, R156, R44 ;  /* 0x0000009ca498723c */ /* 0x044ff0000004182c */
[C---:B------:R-:W-:Y:S08]  /*c710*/  HMMA.16816.F32.BF16 R140, R164.reuse, R142, R40 ;  /* 0x0000008ea48c723c */ /* 0x040ff00000041828 */
[C---:B------:R-:W-:Y:S08]  /*c720*/  HMMA.16816.F32.BF16 R148, R164.reuse, R150, R52 ;  /* 0x00000096a494723c */ /* 0x040ff00000041834 */
[C---:B------:R-:W-:Y:S08]  /*c730*/  HMMA.16816.F32.BF16 R156, R164.reuse, R158, R20 ;  /* 0x0000009ea49c723c */ /* 0x040ff00000041814 */
[C---:B------:R-:W-:Y:S08]  /*c740*/  HMMA.16816.F32.BF16 R160, R164.reuse, R8, R160 ;  /* 0x00000008a4a0723c */ /* 0x040ff000000418a0 */
[----:B------:R-:W-:Y:S01]  /*c750*/  HMMA.16816.F32.BF16 R164, R164, R10, R12 ;  /* 0x0000000aa4a4723c */ /* 0x000fe2000004180c */
[----:B------:R-:W-:Y:S07]  /*c760*/  @!P0 BRA `(.L_x_878) ;  /* 0x000099b000008947 */ /* 0x000fee0003800000 */
[----:B-1----:R-:W-:Y:S01]  /*c770*/  PLOP3.LUT P0, PT, PT, PT, UP5, 0x80, 0x0 ;  /* 0x000000000000781c */ /* 0x002fe20003f0f058 */
        /* <DEDUP_REMOVED lines=8> */
[----:B------:R-:W-:-:S05]  /*c800*/  IMAD.U32 R5, RZ, RZ, UR4 ;  /* 0x00000004ff057e24 */ /* 0x000fca000f8e00ff */
[----:B------:R-:W-:Y:S01]  /*c810*/  IABS R5, R5 ;  /* 0x0000000500057213 */ /* 0x000fe20000000000 */
[----:B-1----:R-:W1:Y:S03]  /*c820*/  MUFU.RCP R2, R2 ;  /* 0x0000000200027308 */ /* 0x002e660000001000 */
[----:B------:R-:W2:Y:S01]  /*c830*/  R2UR UR8, R5 ;  /* 0x00000000050873c2 */ /* 0x000ea200000e0000 */
        /* <DEDUP_REMOVED lines=9> */
[----:B-1----:R-:W-:Y:S02]  /*c8d0*/  UIMAD.WIDE.U32 UR26, UR29, UR15, URZ ;  /* 0x0000000f1d1a72a5 */ /* 0x002fe4000f8e003f */
        /* <DEDUP_REMOVED lines=43> */
[----:B-1----:R-:W-:-:S05]  /*cb90*/  MOV R7, UR25 ;  /* 0x0000001900077c02 */ /* 0x002fca0008000f00 */
[----:B------:R-:W-:Y:S01]  /*cba0*/  IMAD.U32 R7, RZ, RZ, UR5 ;  /* 0x00000005ff077e24 */ /* 0x000fe2000f8e00ff */
[----:B--2---:R-:W-:Y:S01]  /*cbb0*/  IADD3 R8, -R8, R6, RZ ;  /* 0x0000000608087210 */ /* 0x004fe20007ffe1ff */
[----:B------:R-:W-:-:S03]  /*cbc0*/  IMAD.U32 R6, RZ, RZ, UR24 ;  /* 0x00000018ff067e24 */ /* 0x000fc6000f8e00ff */
[----:B------:R-:W-:Y:S01]  /*cbd0*/  SHF.R.S32.HI R5, RZ, 0x1f, R8 ;  /* 0x0000001fff057819 */ /* 0x000fe20000011408 */
[----:B------:R-:W-:-:S04]  /*cbe0*/  IMAD.WIDE.U32 R6, R8, c[0x0][0x188], R6 ;  /* 0x0000620008067a25 */ /* 0x000fc800078e0006 */
[----:B------:R-:W-:Y:S01]  /*cbf0*/  IMAD R5, R5, c[0x0][0x188], RZ ;  /* 0x0000620005057a24 */ /* 0x000fe200078e02ff */
[----:B------:R-:W-:-:S03]  /*cc00*/  MOV R2, R6 ;  /* 0x0000000600027202 */ /* 0x000fc60000000f00 */
[----:B------:R-:W-:-:S05]  /*cc10*/  IMAD R5, R8, c[0x0][0x18c], R5 ;  /* 0x0000630008057a24 */ /* 0x000fca00078e0205 */
[----:B------:R-:W-:Y:S01]  /*cc20*/  IADD3 R5, R7, R5, RZ ;  /* 0x0000000507057210 */ /* 0x000fe20007ffe0ff */
[----:B------:R-:W-:Y:S05]  /*cc30*/  BRA `(.L_x_880) ;  /* 0x0000004000007947 */ /* 0x000fea0003800000 */
.L_x_879:
[----:B------:R-:W-:-:S04]  /*cc40*/  ULEA UR4, -UR12, URZ, 0x8 ;  /* 0x0000003f0c047291 */ /* 0x000fc8000f8e413f */
[----:B------:R-:W-:Y:S02]  /*cc50*/  USHF.R.S32.HI UR5, URZ, 0x1f, UR4 ;  /* 0x0000001f3f057899 */ /* 0x000fe40008011404 */
[----:B------:R-:W-:-:S04]  /*cc60*/  MOV R2, UR4 ;  /* 0x0000000400027c02 */ /* 0x000fc80008000f00 */
[----:B------:R-:W-:Y:S02]  /*cc70*/  MOV R5, UR5 ;  /* 0x0000000500057c02 */ /* 0x000fe40008000f00 */
.L_x_880:
[----:B------:R-:W2:Y:S04]  /*cc80*/  LDL.LU R6, [R1] ;  /* 0x0000000001067983 */ /* 0x000ea80000300800 */
[----:B------:R-:W3:Y:S01]  /*cc90*/  LDL.64 R8, [R1+0x8] ;  /* 0x0000080001087983 */ /* 0x000ee20000100a00 */
[----:B------:R-:W-:Y:S01]  /*cca0*/  IMAD.U32 R7, RZ, RZ, UR12 ;  /* 0x0000000cff077e24 */ /* 0x000fe2000f8e00ff */
[C---:B------:R-:W-:Y:S01]  /*ccb0*/  LEA R61, P3, R2.reuse, R61, 0x1 ;  /* 0x0000003d023d7211 */ /* 0x040fe200078608ff */
[----:B------:R-:W-:Y:S01]  /*ccc0*/  IMAD.U32 R26, RZ, RZ, UR12 ;  /* 0x0000000cff1a7e24 */ /* 0x000fe2000f8e00ff */
[----:B------:R-:W-:Y:S01]  /*ccd0*/  STL [R1+0x20], R63 ;  /* 0x0000203f01007387 */ /* 0x000fe20000100800 */
[----:B------:R-:W-:Y:S01]  /*cce0*/  IMAD.U32 R29, RZ, RZ, UR12 ;  /* 0x0000000cff1d7e24 */ /* 0x000fe2000f8e00ff */
[----:B------:R-:W-:Y:S01]  /*ccf0*/  LEA.HI.X R62, R2, R62, R5, 0x1, P3 ;  /* 0x0000003e023e7211 */ /* 0x000fe200018f0c05 */
[----:B------:R-:W-:Y:S01]  /*cd00*/  IMAD.U32 R24, RZ, RZ, UR12 ;  /* 0x0000000cff187e24 */ /* 0x000fe2000f8e00ff */
[----:B------:R-:W-:Y:S04]  /*cd10*/  STL [R1+0x1c], R60 ;  /* 0x00001c3c01007387 */ /* 0x000fe80000100800 */
[----:B------:R-:W-:Y:S04]  /*cd20*/  STL [R1+0x18], R36 ;  /* 0x0000182401007387 */ /* 0x000fe80000100800 */
[----:B------:R-:W-:Y:S01]  /*cd30*/  STL [R1+0x14], R3 ;  /* 0x0000140301007387 */ /* 0x000fe20000100800 */
[----:B--2---:R-:W-:-:S02]  /*cd40*/  IMAD.MOV.U32 R58, RZ, RZ, R6 ;  /* 0x000000ffff3a7224 */ /* 0x004fc400078e0006 */
[----:B------:R-:W-:Y:S01]  /*cd50*/  IMAD.U32 R6, RZ, RZ, UR12 ;  /* 0x0000000cff067e24 */ /* 0x000fe2000f8e00ff */
[----:B---3--:R-:W-:Y:S01]  /*cd60*/  ISETP.GE.AND P1, PT, R8, c[0x0][0x220], PT ;  /* 0x0000880008007a0c */ /* 0x008fe20003f26270 */
[----:B------:R-:W-:Y:S02]  /*cd70*/  IMAD.U32 R8, RZ, RZ, UR12 ;  /* 0x0000000cff087e24 */ /* 0x000fe4000f8e00ff */
[----:B------:R-:W-:-:S10]  /*cd80*/  IMAD.U32 R9, RZ, RZ, UR12 ;  /* 0x0000000cff097e24 */ /* 0x000fd4000f8e00ff */
[-C--:B------:R-:W-:Y:S01]  /*cd90*/  @!P1 LEA R56, P0, R6, R96.reuse, 0x5 ;  /* 0x0000006006389211 */ /* 0x080fe200078028ff */
[----:B------:R-:W-:Y:S01]  /*cda0*/  @!P1 IMAD.MOV.U32 R6, RZ, RZ, c[0x0][0x1a4] ;  /* 0x00006900ff069624 */ /* 0x000fe200078e00ff */
[----:B------:R-:W-:Y:S01]  /*cdb0*/  @P1 STS.128 [R242+0xa000], RZ ;  /* 0x00a000fff2001388 */ /* 0x000fe20000000c00 */
[----:B------:R-:W-:Y:S02]  /*cdc0*/  @!P1 IMAD.MOV.U32 R20, RZ, RZ, R96 ;  /* 0x000000ffff149224 */ /* 0x000fe400078e0060 */
[--C-:B------:R-:W-:Y:S01]  /*cdd0*/  @!P1 IMAD.MOV.U32 R21, RZ, RZ, R95.reuse ;  /* 0x000000ffff159224 */ /* 0x100fe200078e005f */
[CC--:B------:R-:W-:Y:S01]  /*cde0*/  @!P1 LEA.HI.X R57, R8.reuse, R95.reuse, R6, 0x5, P0 ;  /* 0x0000005f08399211 */ /* 0x0c0fe200000f2c06 */
[----:B------:R-:W-:Y:S01]  /*cdf0*/  @!P1 IMAD.MOV.U32 R16, RZ, RZ, R96 ;  /* 0x000000ffff109224 */ /* 0x000fe200078e0060 */
[----:B------:R-:W-:Y:S01]  /*ce00*/  @!P1 LEA R54, P0, R7, R96, 0x6 ;  /* 0x0000006007369211 */ /* 0x000fe200078030ff */
[----:B------:R-:W-:Y:S02]  /*ce10*/  @!P1 IMAD.MOV.U32 R17, RZ, RZ, R95 ;  /* 0x000000ffff119224 */ /* 0x000fe400078e005f */
[C---:B------:R-:W-:Y:S01]  /*ce20*/  @!P1 IMAD.WIDE.U32 R20, R8.reuse, 0x60, R20 ;  /* 0x0000006008149825 */ /* 0x040fe200078e0014 */
[----:B------:R-:W-:-:S03]  /*ce30*/  @!P1 LEA.HI.X R55, R8, R95, R6, 0x6, P0 ;  /* 0x0000005f08379211 */ /* 0x000fc600000f3406 */
[----:B------:R-:W-:Y:S01]  /*ce40*/  IMAD.U32 R6, RZ, RZ, UR12 ;  /* 0x0000000cff067e24 */ /* 0x000fe2000f8e00ff */
[----:B------:R-:W-:Y:S01]  /*ce50*/  @!P1 IADD3 R20, P3, R2, R20, RZ ;  /* 0x0000001402149210 */ /* 0x000fe20007f7e0ff */
[----:B------:R-:W-:-:S03]  /*ce60*/  @!P1 IMAD.WIDE.U32 R16, R9, 0x90, R16 ;  /* 0x0000009009109825 */ /* 0x000fc600078e0010 */
[----:B------:R-:W-:Y:S01]  /*ce70*/  @!P1 LEA R53, P0, R6, R96, 0x7 ;  /* 0x0000006006359211 */ /* 0x000fe200078038ff */
[----:B------:R-:W-:Y:S02]  /*ce80*/  @!P1 IMAD.MOV.U32 R6, RZ, RZ, c[0x0][0x1a4] ;  /* 0x00006900ff069624 */ /* 0x000fe400078e00ff */
[----:B------:R-:W-:Y:S02]  /*ce90*/  @!P1 IMAD.MOV.U32 R22, RZ, RZ, R96 ;  /* 0x000000ffff169224 */ /* 0x000fe400078e0060 */
[--C-:B------:R-:W-:Y:S01]  /*cea0*/  @!P1 IMAD.MOV.U32 R23, RZ, RZ, R95.reuse ;  /* 0x000000ffff179224 */ /* 0x100fe200078e005f */
[----:B------:R-:W-:Y:S01]  /*ceb0*/  @!P1 LEA.HI.X R52, R8, R95, R6, 0x7, P0 ;  /* 0x0000005f08349211 */ /* 0x000fe200000f3c06 */
[--C-:B------:R-:W-:Y:S01]  /*cec0*/  @!P1 IMAD.MOV.U32 R18, RZ, RZ, R96.reuse ;  /* 0x000000ffff129224 */ /* 0x100fe200078e0060 */
[--C-:B------:R-:W-:Y:S01]  /*ced0*/  @!P1 IADD3 R28, P2, P0, R2, UR14, R96.reuse ;  /* 0x0000000e021c9c10 */ /* 0x100fe2000f85e060 */
[--C-:B------:R-:W-:Y:S02]  /*cee0*/  @!P1 IMAD.MOV.U32 R19, RZ, RZ, R95.reuse ;  /* 0x000000ffff139224 */ /* 0x100fe400078e005f */
[----:B------:R-:W-:Y:S01]  /*cef0*/  IMAD.U32 R6, RZ, RZ, UR12 ;  /* 0x0000000cff067e24 */ /* 0x000fe2000f8e00ff */
[--C-:B------:R-:W-:Y:S01]  /*cf00*/  @!P1 IADD3.X R33, R5, UR13, R95.reuse, P2, P0 ;  /* 0x0000000d05219c10 */ /* 0x100fe200097e045f */
[----:B------:R-:W-:Y:S01]  /*cf10*/  @!P1 IMAD.MOV.U32 R14, RZ, RZ, R96 ;  /* 0x000000ffff0e9224 */ /* 0x000fe200078e0060 */
[----:B------:R-:W-:Y:S01]  /*cf20*/  @!P1 LEA R34, P2, R28, c[0x0][0x170], 0x1 ;  /* 0x00005c001c229a11 */ /* 0x000fe200078408ff */
[----:B------:R-:W-:-:S02]  /*cf30*/  @!P1 IMAD.MOV.U32 R15, RZ, RZ, R95 ;  /* 0x000000ffff0f9224 */ /* 0x000fc400078e005f */
[--C-:B------:R-:W-:Y:S01]  /*cf40*/  @!P1 IMAD.MOV.U32 R12, RZ, RZ, R96.reuse ;  /* 0x000000ffff0c9224 */ /* 0x100fe200078e0060 */
[----:B------:R-:W-:Y:S01]  /*cf50*/  @!P1 LEA.HI.X R35, R28, c[0x0][0x174], R33, 0x1, P2 ;  /* 0x00005d001c239a11 */ /* 0x000fe200010f0c21 */
[--C-:B------:R-:W-:Y:S02]  /*cf60*/  @!P1 IMAD.MOV.U32 R13, RZ, RZ, R95.reuse ;  /* 0x000000ffff0d9224 */ /* 0x100fe400078e005f */
[--C-:B------:R-:W-:Y:S02]  /*cf70*/  @!P1 IMAD.MOV.U32 R10, RZ, RZ, R96.reuse ;  /* 0x000000ffff0a9224 */ /* 0x100fe400078e0060 */
[--C-:B------:R-:W-:Y:S02]  /*cf80*/  @!P1 IMAD.MOV.U32 R11, RZ, RZ, R95.reuse ;  /* 0x000000ffff0b9224 */ /* 0x100fe400078e005f */
[----:B------:R-:W-:Y:S02]  /*cf90*/  @!P1 IMAD.MOV.U32 R8, RZ, RZ, R96 ;  /* 0x000000ffff089224 */ /* 0x000fe400078e0060 */
[----:B------:R-:W-:-:S02]  /*cfa0*/  @!P1 IMAD.MOV.U32 R9, RZ, RZ, R95 ;  /* 0x000000ffff099224 */ /* 0x000fc400078e005f */
[----:B------:R-:W-:-:S04]  /*cfb0*/  @!P1 IMAD.WIDE.U32 R22, R7, 0x50, R22 ;  /* 0x0000005007169825 */ /* 0x000fc800078e0016 */
[----:B------:R-:W-:-:S04]  /*cfc0*/  @!P1 IMAD.WIDE.U32 R18, R7, 0x70, R18 ;  /* 0x0000007007129825 */ /* 0x000fc800078e0012 */
[----:B------:R-:W-:Y:S01]  /*cfd0*/  @!P1 IMAD.WIDE.U32 R14, R6, 0xa0, R14 ;  /* 0x000000a0060e9825 */ /* 0x000fe200078e000e */
[----:B------:R-:W-:-:S03]  /*cfe0*/  @!P1 IADD3 R39, P2, R2, R18, RZ ;  /* 0x0000001202279210 */ /* 0x000fc60007f5e0ff */
[----:B------:R-:W-:-:S04]  /*cff0*/  @!P1 IMAD.WIDE.U32 R12, R7, 0xb0, R12 ;  /* 0x000000b0070c9825 */ /* 0x000fc800078e000c */
[----:B------:R-:W-:-:S04]  /*d000*/  @!P1 IMAD.WIDE.U32 R10, R6, 0xc0, R10 ;  /* 0x000000c0060a9825 */ /* 0x000fc800078e000a */
[----:B------:R-:W-:-:S04]  /*d010*/  @!P1 IMAD.WIDE.U32 R8, R7, 0xd0, R8 ;  /* 0x000000d007089825 */ /* 0x000fc800078e0008 */
[----:B------:R-:W-:Y:S02]  /*d020*/  @!P1 IMAD.MOV.U32 R6, RZ, RZ, R96 ;  /* 0x000000ffff069224 */ /* 0x000fe400078e0060 */
[--C-:B------:R-:W-:Y:S02]  /*d030*/  @!P1 IMAD.MOV.U32 R7, RZ, RZ, R95.reuse ;  /* 0x000000ffff079224 */ /* 0x100fe400078e005f */
[----:B------:R-:W-:Y:S02]  /*d040*/  @!P1 IMAD.MOV.U32 R27, RZ, RZ, R95 ;  /* 0x000000ffff1b9224 */ /* 0x000fe400078e005f */
[----:B------:R-:W-:-:S04]  /*d050*/  @!P1 IMAD.WIDE.U32 R6, R26, 0xe0, R6 ;  /* 0x000000e01a069825 */ /* 0x000fc800078e0006 */
[--C-:B------:R-:W-:Y:S02]  /*d060*/  @!P1 IMAD.MOV.U32 R26, RZ, RZ, R96.reuse ;  /* 0x000000ffff1a9224 */ /* 0x100fe400078e0060 */
[----:B------:R-:W-:Y:S02]  /*d070*/  @!P1 IMAD.MOV.U32 R94, RZ, RZ, R96 ;  /* 0x000000ffff5e9224 */ /* 0x000fe400078e0060 */
[----:B------:R-:W-:-:S04]  /*d080*/  @!P1 IMAD.WIDE.U32 R26, R29, 0xf0, R26 ;  /* 0x000000f01d1a9825 */ /* 0x000fc800078e001a */
[----:B------:R-:W-:-:S04]  /*d090*/  @!P1 IMAD.WIDE.U32 R24, R24, 0x30, R94 ;  /* 0x0000003018189825 */ /* 0x000fc800078e005e */
[----:B------:R-:W-:Y:S01]  /*d0a0*/  @!P1 IMAD.MOV.U32 R29, RZ, RZ, c[0x0][0x1a4] ;  /* 0x00006900ff1d9624 */ /* 0x000fe200078e00ff */
[----:B------:R-:W-:Y:S01]  /*d0b0*/  @!P1 IADD3 R41, P0, R2, R24, RZ ;  /* 0x0000001802299210 */ /* 0x000fe20007f1e0ff */
[----:B------:R-:W-:Y:S02]  /*d0c0*/  @!P1 IMAD.MOV.U32 R32, RZ, RZ, c[0x0][0x1a4] ;  /* 0x00006900ff209624 */ /* 0x000fe400078e00ff */
[----:B------:R-:W-:Y:S02]  /*d0d0*/  @!P1 IMAD R29, R29, 0x30, RZ ;  /* 0x000000301d1d9824 */ /* 0x000fe400078e02ff */
[----:B------:R-:W-:Y:S02]  /*d0e0*/  @!P1 IMAD.MOV.U32 R24, RZ, RZ, c[0x0][0x1a4] ;  /* 0x00006900ff189624 */ /* 0x000fe400078e00ff */
[----:B------:R-:W-:Y:S01]  /*d0f0*/  @!P1 IMAD.MOV.U32 R28, RZ, RZ, c[0x0][0x1a4] ;  /* 0x00006900ff1c9624 */ /* 0x000fe200078e00ff */
[----:B------:R-:W-:Y:S01]  /*d100*/  @!P1 IADD3.X R51, R5, R25, R29, P0, !PT ;  /* 0x0000001905339210 */ /* 0x000fe200007fe41d */
[----:B------:R-:W-:Y:S01]  /*d110*/  @!P1 IMAD R29, R32, 0x50, RZ ;  /* 0x00000050201d9824 */ /* 0x000fe200078e02ff */
[----:B------:R-:W-:Y:S01]  /*d120*/  @!P1 IADD3 R25, P0, R2, R22, RZ ;  /* 0x0000001602199210 */ /* 0x000fe20007f1e0ff */
[----:B------:R-:W-:-:S02]  /*d130*/  @!P1 IMAD.MOV.U32 R22, RZ, RZ, c[0x0][0x1a4] ;  /* 0x00006900ff169624 */ /* 0x000fc400078e00ff */
[----:B------:R-:W-:Y:S01]  /*d140*/  @!P1 IMAD R24, R24, 0x70, RZ ;  /* 0x0000007018189824 */ /* 0x000fe200078e02ff */
[C---:B------:R-:W-:Y:S01]  /*d150*/  @!P1 IADD3.X R50, R5.reuse, R23, R29, P0, !PT ;  /* 0x0000001705329210 */ /* 0x040fe200007fe41d */
[----:B------:R-:W-:Y:S01]  /*d160*/  @!P1 IMAD R22, R22, 0x90, RZ ;  /* 0x0000009016169824 */ /* 0x000fe200078e02ff */
[----:B------:R-:W-:Y:S01]  /*d170*/  @!P1 IADD3 R40, P0, R2, R16, RZ ;  /* 0x0000001002289210 */ /* 0x000fe20007f1e0ff */
[----:B------:R-:W-:Y:S01]  /*d180*/  @!P1 IMAD.MOV.U32 R23, RZ, RZ, c[0x0][0x1a4] ;  /* 0x00006900ff179624 */ /* 0x000fe200078e00ff */
[C---:B------:R-:W-:Y:S01]  /*d190*/  @!P1 IADD3.X R49, R5.reuse, R19, R24, P2, !PT ;  /* 0x0000001305319210 */ /* 0x040fe200017fe418 */
[----:B------:R-:W-:Y:S01]  /*d1a0*/  @!P1 IMAD R28, R28, 0x60, RZ ;  /* 0x000000601c1c9824 */ /* 0x000fe200078e02ff */
[----:B------:R-:W-:Y:S01]  /*d1b0*/  @!P1 IADD3.X R48, R5, R17, R22, P0, !PT ;  /* 0x0000001105309210 */ /* 0x000fe200007fe416 */
[----:B------:R-:W-:Y:S01]  /*d1c0*/  @!P1 IMAD.MOV.U32 R18, RZ, RZ, c[0x0][0x1a4] ;  /* 0x00006900ff129624 */ /* 0x000fe200078e00ff */
[----:B------:R-:W-:Y:S01]  /*d1d0*/  @!P1 IADD3 R17, P2, R2, R14, RZ ;  /* 0x0000000e02119210 */ /* 0x000fe20007f5e0ff */
[----:B------:R-:W-:Y:S01]  /*d1e0*/  @!P1 IMAD R16, R23, 0xa0, RZ ;  /* 0x000000a017109824 */ /* 0x000fe200078e02ff */
[C---:B------:R-:W-:Y:S01]  /*d1f0*/  @!P1 IADD3.X R47, R5.reuse, R28, R21, P3, !PT ;  /* 0x0000001c052f9210 */ /* 0x040fe20001ffe415 */
[----:B------:R-:W-:Y:S01]  /*d200*/  @!P1 IMAD R18, R18, 0xb0, RZ ;  /* 0x000000b012129824 */ /* 0x000fe200078e02ff */
[C---:B------:R-:W-:Y:S01]  /*d210*/  @!P1 IADD3 R12, P0, R2.reuse, R12, RZ ;  /* 0x0000000c020c9210 */ /* 0x040fe20007f1e0ff */
[----:B------:R-:W-:Y:S01]  /*d220*/  @!P1 IMAD.MOV.U32 R19, RZ, RZ, c[0x0][0x1a4] ;  /* 0x00006900ff139624 */ /* 0x000fe200078e00ff */
[C---:B------:R-:W-:Y:S01]  /*d230*/  @!P1 IADD3.X R46, R5.reuse, R16, R15, P2, !PT ;  /* 0x00000010052e9210 */ /* 0x040fe200017fe40f */
[----:B------:R-:W-:Y:S01]  /*d240*/  @!P1 IMAD.MOV.U32 R21, RZ, RZ, c[0x0][0x1a4] ;  /* 0x00006900ff159624 */ /* 0x000fe200078e00ff */
[----:B------:R-:W-:Y:S01]  /*d250*/  @!P1 IADD3.X R44, R5, R13, R18, P0, !PT ;  /* 0x0000000d052c9210 */ /* 0x000fe200007fe412 */
[----:B------:R-:W-:Y:S01]  /*d260*/  @!P1 IMAD.MOV.U32 R14, RZ, RZ, c[0x0][0x1a4] ;  /* 0x00006900ff0e9624 */ /* 0x000fe200078e00ff */
[C---:B------:R-:W-:Y:S01]  /*d270*/  @!P1 IADD3 R13, P3, R2.reuse, R10, RZ ;  /* 0x0000000a020d9210 */ /* 0x040fe20007f7e0ff */
[----:B------:R-:W-:Y:S01]  /*d280*/  @!P1 IMAD R15, R19, 0xc0, RZ ;  /* 0x000000c0130f9824 */ /* 0x000fe200078e02ff */
[C---:B------:R-:W-:Y:S01]  /*d290*/  @!P1 IADD3 R37, P2, R2.reuse, R8, RZ ;  /* 0x0000000802259210 */ /* 0x040fe20007f5e0ff */
[----:B------:R-:W-:Y:S01]  /*d2a0*/  @!P1 IMAD R16, R21, 0xd0, RZ ;  /* 0x000000d015109824 */ /* 0x000fe200078e02ff */
[----:B------:R-:W-:Y:S01]  /*d2b0*/  @!P1 IADD3 R38, P0, R2, R6, RZ ;  /* 0x0000000602269210 */ /* 0x000fe20007f1e0ff */
[----:B------:R-:W-:Y:S01]  /*d2c0*/  @!P1 IMAD R14, R14, 0xe0, RZ ;  /* 0x000000e00e0e9824 */ /* 0x000fe200078e02ff */
[C---:B------:R-:W-:Y:S01]  /*d2d0*/  @!P1 IADD3.X R45, R5.reuse, R15, R11, P3, !PT ;  /* 0x0000000f052d9210 */ /* 0x040fe20001ffe40b */
[----:B------:R-:W-:Y:S01]  /*d2e0*/  @!P1 IMAD.MOV.U32 R30, RZ, RZ, R61 ;  /* 0x000000ffff1e9224 */ /* 0x000fe200078e003d */
[C---:B------:R-:W-:Y:S01]  /*d2f0*/  @!P1 IADD3.X R43, R5.reuse, R9, R16, P2, !PT ;  /* 0x00000009052b9210 */ /* 0x040fe200017fe410 */
[----:B------:R-:W-:Y:S01]  /*d300*/  @!P1 IMAD.MOV.U32 R31, RZ, RZ, R62 ;  /* 0x000000ffff1f9224 */ /* 0x000fe200078e003e */
[----:B------:R-:W-:Y:S01]  /*d310*/  @!P1 IADD3.X R42, R5, R14, R7, P0, !PT ;  /* 0x0000000e052a9210 */ /* 0x000fe200007fe407 */
[----:B------:R-:W-:Y:S01]  /*d320*/  @!P1 IMAD.MOV.U32 R9, RZ, RZ, c[0x0][0x1a4] ;  /* 0x00006900ff099624 */ /* 0x000fe200078e00ff */
[----:B------:R-:W-:-:S02]  /*d330*/  @!P1 IADD3 R6, P3, R2, R56, RZ ;  /* 0x0000003802069210 */ /* 0x000fc40007f7e0ff */
[C---:B------:R-:W-:Y:S01]  /*d340*/  @!P1 IADD3 R7, P2, R2.reuse, R54, RZ ;  /* 0x0000003602079210 */ /* 0x040fe20007f5e0ff */
[----:B------:R-:W-:Y:S01]  /*d350*/  @!PT LDS RZ, [RZ] ;  /* 0x00000000fffff984 */ /* 0x000fe20000000800 */
[----:B------:R-:W-:Y:S01]  /*d360*/  @!PT LDS RZ, [RZ] ;  /* 0x00000000fffff984 */ /* 0x000fe20000000800 */
[----:B------:R-:W-:Y:S01]  /*d370*/  @!PT LDS RZ, [RZ] ;  /* 0x00000000fffff984 */ /* 0x000fe20000000800 */
[----:B------:R1:W-:Y:S01]  /*d380*/  @!P1 LDGSTS.E.BYPASS.LTC128B.128 [R242+0xa000], [R30.64] ;  /* 0x0a0000001ef29fae */ /* 0x0003e2000b901d54 */
[----:B------:R-:W-:Y:S01]  /*d390*/  @!P1 IADD3 R8, P0, R2, R53, RZ ;  /* 0x0000003502089210 */ /* 0x000fe20007f1e0ff */
[C---:B------:R-:W-:Y:S01]  /*d3a0*/  @!P1 IMAD.X R10, R5.reuse, 0x1, R57, P3 ;  /* 0x00000001050a9824 */ /* 0x040fe200018e0639 */
[----:B------:R-:W-:Y:S01]  /*d3b0*/  @!P1 LEA R32, P4, R6, c[0x0][0x170], 0x1 ;  /* 0x00005c0006209a11 */ /* 0x000fe200078808ff */
[----:B------:R-:W-:Y:S01]  /*d3c0*/  @!P1 IMAD.X R11, R5, 0x1, R55, P2 ;  /* 0x00000001050b9824 */ /* 0x000fe200010e0637 */
[----:B------:R-:W-:Y:S01]  /*d3d0*/  @!P1 LEA R28, P2, R8, c[0x0][0x170], 0x1 ;  /* 0x00005c00081c9a11 */ /* 0x000fe200078408ff */
[----:B------:R-:W-:Y:S01]  /*d3e0*/  @!P1 IMAD R9, R9, 0xf0, RZ ;  /* 0x000000f009099824 */ /* 0x000fe200078e02ff */
[----:B------:R-:W-:Y:S01]  /*d3f0*/  @!P1 LEA.HI.X R33, R6, c[0x0][0x174], R10, 0x1, P4 ;  /* 0x00005d0006219a11 */ /* 0x000fe200020f0c0a */
[C---:B------:R-:W-:Y:S01]  /*d400*/  @!P1 IMAD.X R14, R5.reuse, 0x1, R52, P0 ;  /* 0x00000001050e9824 */ /* 0x040fe200000e0634 */
[----:B------:R-:W-:Y:S01]  /*d410*/  @!P1 IADD3 R2, P0, R2, R26, RZ ;  /* 0x0000001a02029210 */ /* 0x000fe20007f1e0ff */
[----:B------:R-:W-:Y:S03]  /*d420*/  @P1 STS.128 [R242+0xa800], RZ ;  /* 0x00a800fff2001388 */ /* 0x000fe60000000c00 */
[----:B------:R-:W-:Y:S01]  /*d430*/  @!P1 IADD3.X R5, R5, R27, R9, P0, !PT ;  /* 0x0000001b05059210 */ /* 0x000fe200007fe409 */
[----:B------:R-:W-:Y:S01]  /*d440*/  @!PT LDS RZ, [RZ] ;  /* 0x00000000fffff984 */ /* 0x000fe20000000800 */
[----:B------:R-:W-:Y:S01]  /*d450*/  @!PT LDS RZ, [RZ] ;  /* 0x00000000fffff984 */ /* 0x000fe20000000800 */
[----:B------:R-:W-:Y:S01]  /*d460*/  @!PT LDS RZ, [RZ] ;  /* 0x00000000fffff984 */ /* 0x000fe20000000800 */
[----:B------:R2:W-:Y:S01]  /*d470*/  @!P1 LDGSTS.E.BYPASS.LTC128B.128 [R242+0xa800], [R34.64] ;  /* 0x0a80000022f29fae */ /* 0x0005e2000b901d54 */
[----:B------:R-:W-:-:S02]  /*d480*/  @!P1 LEA.HI.X R29, R8, c[0x0][0x174], R14, 0x1, P2 ;  /* 0x00005d00081d9a11 */ /* 0x000fc400010f0c0e */
[C---:B------:R-:W-:Y:S01]  /*d490*/  @!P1 LEA R22, P0, R20.reuse, c[0x0][0x170], 0x1 ;  /* 0x00005c0014169a11 */ /* 0x040fe200078008ff */
[----:B------:R-:W-:Y:S01]  /*d4a0*/  @P1 STS.128 [R242+0xb000], RZ ;  /* 0x00b000fff2001388 */ /* 0x000fe20000000c00 */
[C---:B------:R-:W-:Y:S02]  /*d4b0*/  @!P1 LEA R24, P2, R25.reuse, c[0x0][0x170], 0x1 ;  /* 0x00005c0019189a11 */ /* 0x040fe400078408ff */
[----:B------:R-:W-:Y:S01]  /*d4c0*/  @!P1 LEA.HI.X R23, R20, c[0x0][0x174], R47, 0x1, P0 ;  /* 0x00005d0014179a11 */ /* 0x000fe200000f0c2f */
[----:B------:R-:W-:Y:S01]  /*d4d0*/  @!PT LDS RZ, [RZ] ;  /* 0x00000000fffff984 */ /* 0x000fe20000000800 */
[----:B------:R-:W-:Y:S01]  /*d4e0*/  @!PT LDS RZ, [RZ] ;  /* 0x00000000fffff984 */ /* 0x000fe20000000800 */
[----:B------:R-:W-:Y:S01]  /*d4f0*/  @!PT LDS RZ, [RZ] ;  /* 0x00000000fffff984 */ /* 0x000fe20000000800 */
[----:B------:R2:W-:Y:S01]  /*d500*/  @!P1 LDGSTS.E.BYPASS.LTC128B.128 [R242+0xb000], [R32.64] ;  /* 0x0b00000020f29fae */ /* 0x0005e2000b901d54 */
[----:B------:R-:W-:Y:S02]  /*d510*/  @!P1 LEA.HI.X R25, R25, c[0x0][0x174], R50, 0x1, P2 ;  /* 0x00005d0019199a11 */ /* 0x000fe400010f0c32 */
[----:B------:R-:W-:Y:S01]  /*d520*/  @!P1 LEA R20, P4, R39, c[0x0][0x170], 0x1 ;  /* 0x00005c0027149a11 */ /* 0x000fe200078808ff */
[----:B------:R-:W-:Y:S01]  /*d530*/  @P1 STS.128 [R242+0xb800], RZ ;  /* 0x00b800fff2001388 */ /* 0x000fe20000000c00 */
[----:B-1----:R-:W-:-:S02]  /*d540*/  @!P1 LEA R30, P3, R7, c[0x0][0x170], 0x1 ;  /* 0x00005c00071e9a11 */ /* 0x002fc400078608ff */
[----:B------:R-:W-:Y:S02]  /*d550*/  @!P1 LEA.HI.X R21, R39, c[0x0][0x174], R49, 0x1, P4 ;  /* 0x00005d0027159a11 */ /* 0x000fe400020f0c31 */
[----:B------:R-:W-:Y:S02]  /*d560*/  @!P1 LEA.HI.X R31, R7, c[0x0][0x174], R11, 0x1, P3 ;  /* 0x00005d00071f9a11 */ /* 0x000fe400018f0c0b */
[C---:B------:R-:W-:Y:S02]  /*d570*/  @!P1 LEA R26, P3, R41.reuse, c[0x0][0x170], 0x1 ;  /* 0x00005c00291a9a11 */ /* 0x040fe400078608ff */
[----:B------:R-:W-:Y:S02]  /*d580*/  @!P1 LEA R14, P0, R12, c[0x0][0x170], 0x1 ;  /* 0x00005c000c0e9a11 */ /* 0x000fe400078008ff */
[----:B------:R-:W-:Y:S02]  /*d590*/  @!P1 LEA.HI.X R27, R41, c[0x0][0x174], R51, 0x1, P3 ;  /* 0x00005d00291b9a11 */ /* 0x000fe400018f0c33 */
[----:B------:R-:W-:-:S02]  /*d5a0*/  @!P1 LEA R18, P3, R40, c[0x0][0x170], 0x1 ;  /* 0x00005c0028129a11 */ /* 0x000fc400078608ff */
[C---:B------:R-:W-:Y:S01]  /*d5b0*/  @!P1 LEA R16, P2, R17.reuse, c[0x0][0x170], 0x1 ;  /* 0x00005c0011109a11 */ /* 0x040fe200078408ff */
[----:B------:R-:W-:Y:S01]  /*d5c0*/  @!PT LDS RZ, [RZ] ;  /* 0x00000000fffff984 */ /* 0x000fe20000000800 */
[----:B------:R-:W-:Y:S01]  /*d5d0*/  @!PT LDS RZ, [RZ] ;  /* 0x00000000fffff984 */ /* 0x000fe20000000800 */
[----:B------:R-:W-:Y:S01]  /*d5e0*/  @!PT LDS RZ, [RZ] ;  /* 0x00000000fffff984 */ /* 0x000fe20000000800 */
[----:B------:R1:W-:Y:S01]  /*d5f0*/  @!P1 LDGSTS.E.BYPASS.LTC128B.128 [R242+0xb800], [R26.64] ;  /* 0x0b8000001af29fae */ /* 0x0003e2000b901d54 */
[----:B------:R-:W-:Y:S02]  /*d600*/  @!P1 LEA.HI.X R19, R40, c[0x0][0x174], R48, 0x1, P3 ;  /* 0x00005d0028139a11 */ /* 0x000fe400018f0c30 */
[----:B------:R-:W-:Y:S01]  /*d610*/  @!P1 LEA.HI.X R15, R12, c[0x0][0x174], R44, 0x1, P0 ;  /* 0x00005d000c0f9a11 */ /* 0x000fe200000f0c2c */
[----:B------:R-:W-:Y:S01]  /*d620*/  @P1 STS.128 [R242+0xc000], RZ ;  /* 0x00c000fff2001388 */ /* 0x000fe20000000c00 */
[----:B------:R-:W-:Y:S02]  /*d630*/  @!P1 LEA.HI.X R17, R17, c[0x0][0x174], R46, 0x1, P2 ;  /* 0x00005d0011119a11 */ /* 0x000fe400010f0c2e */
[----:B------:R-:W-:Y:S01]  /*d640*/  @!P1 LEA R12, P4, R13, c[0x0][0x170], 0x1 ;  /* 0x00005c000d0c9a11 */ /* 0x000fe200078808ff */
[----:B------:R-:W-:Y:S01]  /*d650*/  @!PT LDS RZ, [RZ] ;  /* 0x00000000fffff984 */ /* 0x000fe20000000800 */
[----:B------:R-:W-:Y:S01]  /*d660*/  @!PT LDS RZ, [RZ] ;  /* 0x00000000fffff984 */ /* 0x000fe20000000800 */
[----:B------:R-:W-:Y:S01]  /*d670*/  @!PT LDS RZ, [RZ] ;  /* 0x00000000fffff984 */ /* 0x000fe20000000800 */
[----:B------:R3:W-:Y:S01]  /*d680*/  @!P1 LDGSTS.E.BYPASS.LTC128B.128 [R242+0xc000], [R30.64] ;  /* 0x0c0000001ef29fae */ /* 0x0007e2000b901d54 */
[----:B------:R-:W-:-:S02]  /*d690*/  @!P1 LEA R10, P3, R37, c[0x0][0x170], 0x1 ;  /* 0x00005c00250a9a11 */ /* 0x000fc400078608ff */
        /* <DEDUP_REMOVED lines=8> */
[----:B------:R-:W-:Y:S02]  /*d720*/  @!P1 LEA.HI.X R11, R37, c[0x0][0x174], R43, 0x1, P3 ;  /* 0x00005d00250b9a11 */ /* 0x000fe400018f0c2b */
[----:B------:R-:W-:Y:S01]  /*d730*/  @!P1 LEA.HI.X R9, R38, c[0x0][0x174], R42, 0x1, P2 ;  /* 0x00005d0026099a11 */ /* 0x000fe200010f0c2a */
[----:B------:R-:W-:Y:S01]  /*d740*/  @P1 STS.128 [R242+0xd000], RZ ;  /* 0x00d000fff2001388 */ /* 0x000fe20000000c00 */
[----:B------:R-:W-:-:S02]  /*d750*/  @!P1 LEA.HI.X R7, R2, c[0x0][0x174], R5, 0x1, P0 ;  /* 0x00005d0002079a11 */ /* 0x000fc400000f0c05 */
[----:B------:R-:W-:Y:S01]  /*d760*/  IADD3 R2, R229, 0x800, RZ ;  /* 0x00000800e5027810 */ /* 0x000fe20007ffe0ff */
        /* <DEDUP_REMOVED lines=49> */
[----:B----4-:R-:W-:Y:S04]  /*da80*/  LDSM.16.M88.4 R20, [R230] ;  /* 0x00000000e614783b */ /* 0x010fe80000000200 */
[----:B-1----:R-:W-:Y:S04]  /*da90*/  LDSM.16.M88.4 R16, [R58] ;  /* 0x000000003a10783b */ /* 0x002fe80000000200 */
[----:B------:R-:W-:Y:S04]  /*daa0*/  LDSM.16.M88.4 R40, [R228+0x2000] ;  /* 0x00200000e428783b */ /* 0x000fe80000000200 */
[----:B---3--:R-:W1:Y:S04]  /*dab0*/  LDSM.16.M88.4 R28, [R134+0x4800] ;  /* 0x00480000861c783b */ /* 0x008e680000000200 */
[----:B--2---:R-:W2:Y:S04]  /*dac0*/  LDSM.16.M88.4 R8, [R134+0x2000] ;  /* 0x002000008608783b */ /* 0x004ea80000000200 */
[----:B------:R-:W3:Y:S04]  /*dad0*/  LDSM.16.M88.4 R56, [R134+0x2800] ;  /* 0x002800008638783b */ /* 0x000ee80000000200 */
[----:B------:R-:W4:Y:S04]  /*dae0*/  LDSM.16.M88.4 R52, [R134+0x3000] ;  /* 0x003000008634783b */ /* 0x000f280000000200 */
[----:B------:R-:W3:Y:S04]  /*daf0*/  LDSM.16.M88.4 R48, [R134+0x3800] ;  /* 0x003800008630783b */ /* 0x000ee80000000200 */
[----:B------:R-:W3:Y:S04]  /*db00*/  LDSM.16.M88.4 R32, [R134+0x4000] ;  /* 0x004000008620783b */ /* 0x000ee80000000200 */
[----:B------:R-:W-:Y:S04]  /*db10*/  LDSM.16.M88.4 R12, [R232] ;  /* 0x00000000e80c783b */ /* 0x000fe80000000200 */
[----:B------:R-:W-:Y:S04]  /*db20*/  LDSM.16.M88.4 R72, [R229] ;  /* 0x00000000e548783b */ /* 0x000fe80000000200 */
[----:B------:R-:W-:Y:S04]  /*db30*/  LDSM.16.M88.4 R68, [R134+0x5800] ;  /* 0x005800008644783b */ /* 0x000fe80000000200 */
[----:B------:R-:W-:Y:S01]  /*db40*/  LDSM.16.M88.4 R64, [R134+0x6000] ;  /* 0x006000008640783b */ /* 0x000fe20000000200 */
[----:B-1----:R-:W-:Y:S03]  /*db50*/  HMMA.16816.F32.BF16 R120, R20, R28, RZ ;  /* 0x0000001c1478723c */ /* 0x002fe600000418ff */
[----:B------:R-:W-:Y:S01]  /*db60*/  LDSM.16.M88.4 R80, [R228+0x3800] ;  /* 0x00380000e450783b */ /* 0x000fe20000000200 */
[----:B------:R-:W-:-:S03]  /*db70*/  USHF.L.U32 UR4, UR17, 0x8, URZ ;  /* 0x0000000811047899 */ /* 0x000fc6000800063f */
[----:B------:R-:W0:Y:S01]  /*db80*/  LDGDEPBAR ;  /* 0x00000000000079af */ /* 0x000e220000000000 */
[C---:B--2---:R-:W-:Y:S08]  /*db90*/  HMMA.16816.F32.BF16 R24, R20.reuse, R8, RZ ;  /* 0x000000081418723c */ /* 0x044ff000000418ff */
[C---:B------:R-:W-:Y:S08]  /*dba0*/  HMMA.16816.F32.BF16 R44, R20.reuse, R10, RZ ;  /* 0x0000000a142c723c */ /* 0x040ff000000418ff */
[----:B------:R-:W-:Y:S01]  /*dbb0*/  HMMA.16816.F32.BF16 R124, R20, R30, RZ ;  /* 0x0000001e147c723c */ /* 0x000fe200000418ff */
[----:B------:R-:W-:Y:S07]  /*dbc0*/  LDSM.16.M88.4 R28, [R134+0x9000] ;  /* 0x00900000861c783b */ /* 0x000fee0000000200 */
[C---:B------:R-:W-:Y:S01]  /*dbd0*/  HMMA.16816.F32.BF16 R8, R16.reuse, R40, R24 ;  /* 0x000000281008723c */ /* 0x040fe20000041818 */
[----:B------:R-:W1:Y:S07]  /*dbe0*/  LDSM.16.M88.4 R24, [R134+0x5000] ;  /* 0x005000008618783b */ /* 0x000e6e0000000200 */
[----:B------:R-:W-:Y:S01]  /*dbf0*/  HMMA.16816.F32.BF16 R84, R16, R42, R44 ;  /* 0x0000002a1054723c */ /* 0x000fe2000004182c */
[----:B------:R-:W-:Y:S04]  /*dc00*/  LDSM.16.M88.4 R40, [R134+0x8000] ;  /* 0x008000008628783b */ /* 0x000fe80000000200 */
[----:B------:R-:W-:Y:S03]  /*dc10*/  LDSM.16.M88.4 R44, [R228+0x2800] ;  /* 0x00280000e42c783b */ /* 0x000fe60000000200 */
[C---:B---3--:R-:W-:Y:S08]  /*dc20*/  HMMA.16816.F32.BF16 R76, R20.reuse, R56, RZ ;  /* 0x00000038144c723c */ /* 0x048ff000000418ff */
[C---:B------:R-:W-:Y:S01]  /*dc30*/  HMMA.16816.F32.BF16 R92, R20.reuse, R58, RZ ;  /* 0x0000003a145c723c */ /* 0x040fe200000418ff */
[----:B------:R-:W2:Y:S07]  /*dc40*/  LDSM.16.M88.4 R56, [R134+0x6800] ;  /* 0x006800008638783b */ /* 0x000eae0000000200 */
[C---:B----4-:R-:W-:Y:S08]  /*dc50*/  HMMA.16816.F32.BF16 R96, R20.reuse, R52, RZ ;  /* 0x000000341460723c */ /* 0x050ff000000418ff */
[C---:B------:R-:W-:Y:S01]  /*dc60*/  HMMA.16816.F32.BF16 R100, R20.reuse, R54, RZ ;  /* 0x000000361464723c */ /* 0x040fe200000418ff */
[----:B------:R-:W3:Y:S07]  /*dc70*/  LDSM.16.M88.4 R52, [R134+0x7000] ;  /* 0x007000008634783b */ /* 0x000eee0000000200 */
[C---:B------:R-:W-:Y:S08]  /*dc80*/  HMMA.16816.F32.BF16 R104, R20.reuse, R48, RZ ;  /* 0x000000301468723c */ /* 0x040ff000000418ff */
[C---:B------:R-:W-:Y:S01]  /*dc90*/  HMMA.16816.F32.BF16 R108, R20.reuse, R50, RZ ;  /* 0x00000032146c723c */ /* 0x040fe200000418ff */
[----:B------:R-:W4:Y:S07]  /*dca0*/  LDSM.16.M88.4 R48, [R134+0x7800] ;  /* 0x007800008630783b */ /* 0x000f2e0000000200 */
[C---:B------:R-:W-:Y:S08]  /*dcb0*/  HMMA.16816.F32.BF16 R112, R20.reuse, R32, RZ ;  /* 0x000000201470723c */ /* 0x040ff000000418ff */
[C---:B------:R-:W-:Y:S01]  /*dcc0*/  HMMA.16816.F32.BF16 R116, R20.reuse, R34, RZ ;  /* 0x000000221474723c */ /* 0x040fe200000418ff */
[----:B------:R-:W2:Y:S07]  /*dcd0*/  LDSM.16.M88.4 R32, [R134+0x8800] ;  /* 0x008800008620783b */ /* 0x000eae0000000200 */
[C---:B-1----:R-:W-:Y:S08]  /*dce0*/  HMMA.16816.F32.BF16 R128, R20.reuse, R24, RZ ;  /* 0x000000181480723c */ /* 0x042ff000000418ff */
[C---:B------:R-:W-:Y:S01]  /*dcf0*/  HMMA.16816.F32.BF16 R168, R20.reuse, R26, RZ ;  /* 0x0000001a14a8723c */ /* 0x040fe200000418ff */
[----:B------:R-:W1:Y:S07]  /*dd00*/  LDSM.16.M88.4 R24, [R134+0x9800] ;  /* 0x009800008618783b */ /* 0x000e6e0000000200 */
[C---:B------:R-:W-:Y:S08]  /*dd10*/  HMMA.16816.F32.BF16 R188, R20.reuse, R28, RZ ;  /* 0x0000001c14bc723c */ /* 0x040ff000000418ff */
[----:B------:R-:W-:Y:S08]  /*dd20*/  HMMA.16816.F32.BF16 R28, R20, R30, RZ ;  /* 0x0000001e141c723c */ /* 0x000ff000000418ff */
[----:B------:R-:W-:Y:S01]  /*dd30*/  HMMA.16816.F32.BF16 R88, R12, R72, R8 ;  /* 0x000000480c58723c */ /* 0x000fe20000041808 */
[----:B------:R-:W-:Y:S07]  /*dd40*/  LDSM.16.M88.4 R8, [R233] ;  /* 0x00000000e908783b */ /* 0x000fee0000000200 */
[----:B------:R-:W-:Y:S01]  /*dd50*/  HMMA.16816.F32.BF16 R172, R20, R68, RZ ;  /* 0x0000004414ac723c */ /* 0x000fe200000418ff */
[----:B------:R-:W-:-:S02]  /*dd60*/  IMAD.MOV.U32 R5, RZ, RZ, R190 ;  /* 0x000000ffff057224 */ /* 0x000fc400078e00be */
[----:B------:R-:W-:Y:S02]  /*dd70*/  IMAD.MOV.U32 R3, RZ, RZ, R189 ;  /* 0x000000ffff037224 */ /* 0x000fe400078e00bd */
[----:B------:R-:W-:Y:S02]  /*dd80*/  IMAD.MOV.U32 R38, RZ, RZ, R191 ;  /* 0x000000ffff267224 */ /* 0x000fe400078e00bf */
[----:B------:R-:W-:Y:S01]  /*dd90*/  IMAD.MOV.U32 R6, RZ, RZ, R188 ;  /* 0x000000ffff067224 */ /* 0x000fe200078e00bc */
[----:B------:R-:W-:Y:S01]  /*dda0*/  HMMA.16816.F32.BF16 R176, R20, R70, RZ ;  /* 0x0000004614b0723c */ /* 0x000fe200000418ff */
[----:B------:R-:W1:Y:S01]  /*ddb0*/  LDSM.16.M88.4 R68, [R227] ;  /* 0x00000000e344783b */ /* 0x000e620000000200 */
[----:B------:R-:W-:Y:S02]  /*ddc0*/  IMAD.MOV.U32 R190, RZ, RZ, R29 ;  /* 0x000000ffffbe7224 */ /* 0x000fe400078e001d */
[----:B------:R-:W-:Y:S02]  /*ddd0*/  IMAD.MOV.U32 R189, RZ, RZ, R30 ;  /* 0x000000ffffbd7224 */ /* 0x000fe400078e001e */
[----:B------:R-:W-:-:S02]  /*dde0*/  IMAD.MOV.U32 R132, RZ, RZ, R28 ;  /* 0x000000ffff847224 */ /* 0x000fc400078e001c */
[----:B------:R-:W-:Y:S01]  /*ddf0*/  IMAD.MOV.U32 R7, RZ, RZ, R31 ;  /* 0x000000ffff077224 */ /* 0x000fe200078e001f */
[C---:B------:R-:W-:Y:S08]  /*de00*/  HMMA.16816.F32.BF16 R184, R20.reuse, R64, RZ ;  /* 0x0000004014b8723c */ /* 0x040ff000000418ff */
[C---:B------:R-:W-:Y:S08]  /*de10*/  HMMA.16816.F32.BF16 R180, R20.reuse, R66, RZ ;  /* 0x0000004214b4723c */ /* 0x040ff000000418ff */
[C---:B--2---:R-:W-:Y:S08]  /*de20*/  HMMA.16816.F32.BF16 R192, R20.reuse, R56, RZ ;  /* 0x0000003814c0723c */ /* 0x044ff000000418ff */
[C---:B------:R-:W-:Y:S01]  /*de30*/  HMMA.16816.F32.BF16 R196, R20.reuse, R58, RZ ;  /* 0x0000003a14c4723c */ /* 0x040fe200000418ff */
[----:B------:R2:W-:Y:S07]  /*de40*/  LDSM.16.M88.4 R56, [R2] ;  /* 0x000000000238783b */ /* 0x0005ee0000000200 */
[C---:B---3--:R-:W-:Y:S08]  /*de50*/  HMMA.16816.F32.BF16 R200, R20.reuse, R52, RZ ;  /* 0x0000003414c8723c */ /* 0x048ff000000418ff */
[C---:B------:R-:W-:Y:S01]  /*de60*/  HMMA.16816.F32.BF16 R204, R20.reuse, R54, RZ ;  /* 0x0000003614cc723c */ /* 0x040fe200000418ff */
[----:B------:R-:W3:Y:S07]  /*de70*/  LDSM.16.M88.4 R52, [R228+0x3000] ;  /* 0x00300000e434783b */ /* 0x000eee0000000200 */
[C---:B----4-:R-:W-:Y:S08]  /*de80*/  HMMA.16816.F32.BF16 R208, R20.reuse, R48, RZ ;  /* 0x0000003014d0723c */ /* 0x050ff000000418ff */
[C---:B------:R-:W-:Y:S01]  /*de90*/  HMMA.16816.F32.BF16 R212, R20.reuse, R50, RZ ;  /* 0x0000003214d4723c */ /* 0x040fe200000418ff */
[----:B------:R-:W4:Y:S07]  /*dea0*/  LDSM.16.M88.4 R48, [R228+0x4000] ;  /* 0x00400000e430783b */ /* 0x000f2e0000000200 */
[C---:B------:R-:W-:Y:S08]  /*deb0*/  HMMA.16816.F32.BF16 R216, R20.reuse, R40, RZ ;  /* 0x0000002814d8723c */ /* 0x040ff000000418ff */
[C---:B------:R-:W-:Y:S08]  /*dec0*/  HMMA.16816.F32.BF16 R220, R20.reuse, R42, RZ ;  /* 0x0000002a14dc723c */ /* 0x040ff000000418ff */
[C---:B------:R-:W-:Y:S08]  /*ded0*/  HMMA.16816.F32.BF16 R244, R20.reuse, R32, RZ ;  /* 0x0000002014f4723c */ /* 0x040ff000000418ff */
[C---:B------:R-:W-:Y:S08]  /*dee0*/  HMMA.16816.F32.BF16 R248, R20.reuse, R34, RZ ;  /* 0x0000002214f8723c */ /* 0x040ff000000418ff */
[C---:B-1----:R-:W-:Y:S08]  /*def0*/  HMMA.16816.F32.BF16 R28, R20.reuse, R24, RZ ;  /* 0x00000018141c723c */ /* 0x042ff000000418ff */
[----:B------:R-:W-:Y:S08]  /*df00*/  HMMA.16816.F32.BF16 R20, R20, R26, RZ ;  /* 0x0000001a1414723c */ /* 0x000ff000000418ff */
[----:B------:R-:W-:Y:S01]  /*df10*/  HMMA.16816.F32.BF16 R24, R12, R74, R84 ;  /* 0x0000004a0c18723c */ /* 0x000fe20000041854 */
[----:B------:R-:W-:Y:S07]  /*df20*/  LDSM.16.M88.4 R72, [R228+0x4800] ;  /* 0x00480000e448783b */ /* 0x000fee0000000200 */
[----:B------:R-:W-:Y:S01]  /*df30*/  HMMA.16816.F32.BF16 R40, R8, R68, R88 ;  /* 0x000000440828723c */ /* 0x000fe20000041858 */
[----:B------:R-:W-:-:S02]  /*df40*/  IMAD.MOV.U32 R188, RZ, RZ, R28 ;  /* 0x000000ffffbc7224 */ /* 0x000fc400078e001c */
[----:B------:R-:W-:Y:S02]  /*df50*/  IMAD.MOV.U32 R133, RZ, RZ, R29 ;  /* 0x000000ffff857224 */ /* 0x000fe400078e001d */
[----:B------:R-:W-:Y:S02]  /*df60*/  IMAD.MOV.U32 R63, RZ, RZ, R30 ;  /* 0x000000ffff3f7224 */ /* 0x000fe400078e001e */
[----:B------:R-:W-:Y:S01]  /*df70*/  IMAD.MOV.U32 R60, RZ, RZ, R31 ;  /* 0x000000ffff3c7224 */ /* 0x000fe200078e001f */
[----:B------:R-:W-:Y:S01]  /*df80*/  HMMA.16816.F32.BF16 R32, R16, R46, R92 ;  /* 0x0000002e1020723c */ /* 0x000fe2000004185c */
[----:B--2---:R-:W-:Y:S02]  /*df90*/  IMAD.MOV.U32 R2, RZ, RZ, R23 ;  /* 0x000000ffff027224 */ /* 0x004fe400078e0017 */
[----:B------:R-:W-:Y:S02]  /*dfa0*/  IMAD.MOV.U32 R191, RZ, RZ, R20 ;  /* 0x000000ffffbf7224 */ /* 0x000fe400078e0014 */
[----:B------:R-:W-:-:S02]  /*dfb0*/  IMAD.MOV.U32 R39, RZ, RZ, R21 ;  /* 0x000000ffff277224 */ /* 0x000fc400078e0015 */
[----:B------:R-:W-:Y:S01]  /*dfc0*/  IMAD.MOV.U32 R36, RZ, RZ, R22 ;  /* 0x000000ffff247224 */ /* 0x000fe200078e0016 */
[----:B---3--:R-:W-:Y:S01]  /*dfd0*/  HMMA.16816.F32.BF16 R64, R16, R52, R96 ;  /* 0x000000341040723c */ /* 0x008fe20000041860 */
[----:B------:R-:W-:Y:S01]  /*dfe0*/  IMAD.MOV.U32 R69, RZ, RZ, R2 ;  /* 0x000000ffff457224 */ /* 0x000fe200078e0002 */
[----:B------:R-:W-:-:S06]  /*dff0*/  IADD3 R2, R229, 0x1000, RZ ;  /* 0x00001000e5027810 */ /* 0x000fcc0007ffe0ff */
[C---:B------:R-:W-:Y:S01]  /*e000*/  HMMA.16816.F32.BF16 R20, R16.reuse, R44, R76 ;  /* 0x0000002c1014723c */ /* 0x040fe2000004184c */
[----:B------:R-:W1:Y:S06]  /*e010*/  LDSM.16.M88.4 R76, [R227+0x800] ;  /* 0x00080000e34c783b */ /* 0x000e6c0000000200 */
[----:B------:R-:W-:Y:S01]  /*e020*/  IMAD.MOV.U32 R45, RZ, RZ, R5 ;  /* 0x000000ffff2d7224 */ /* 0x000fe200078e0005 */
[----:B------:R-:W-:Y:S01]  /*e030*/  HMMA.16816.F32.BF16 R84, R16, R54, R100 ;  /* 0x000000361054723c */ /* 0x000fe20000041864 */
[----:B------:R2:W3:Y:S01]  /*e040*/  LDSM.16.M88.4 R52, [R2] ;  /* 0x000000000234783b */ /* 0x0004e20000000200 */
[----:B------:R-:W-:-:S04]  /*e050*/  FMUL.FTZ R5, R40, c[0x0][0x2ec] ;  /* 0x0000bb0028057a20 */ /* 0x000fc80000410000 */
[----:B------:R1:W-:Y:S02]  /*e060*/  MUFU.TANH R37, R5 ;  /* 0x0000000500257308 */ /* 0x0003e40000002400 */
[----:B------:R-:W-:Y:S08]  /*e070*/  HMMA.16816.F32.BF16 R88, R16, R80, R104 ;  /* 0x000000501058723c */ /* 0x000ff00000041868 */
[----:B------:R-:W-:Y:S08]  /*e080*/  HMMA.16816.F32.BF16 R28, R12, R56, R20 ;  /* 0x000000380c1c723c */ /* 0x000ff00000041814 */
[----:B------:R-:W-:Y:S01]  /*e090*/  HMMA.16816.F32.BF16 R20, R8, R70, R24 ;  /* 0x000000460814723c */ /* 0x000fe20000041818 */
[----:B--2---:R-:W-:-:S07]  /*e0a0*/  FMUL.FTZ R2, R41, c[0x0][0x2ec] ;  /* 0x0000bb0029027a20 */ /* 0x004fce0000410000 */
[----:B------:R-:W-:Y:S07]  /*e0b0*/  HMMA.16816.F32.BF16 R80, R16, R82, R108 ;  /* 0x000000521050723c */ /* 0x000fee000004186c */
[----:B------:R-:W-:Y:S01]  /*e0c0*/  IMAD.MOV.U32 R108, RZ, RZ, R6 ;  /* 0x000000ffff6c7224 */ /* 0x000fe200078e0006 */
[----:B------:R-:W-:Y:S01]  /*e0d0*/  HMMA.16816.F32.BF16 R24, R12, R58, R32 ;  /* 0x0000003a0c18723c */ /* 0x000fe20000041820 */
[----:B------:R2:W-:Y:S01]  /*e0e0*/  MUFU.TANH R6, R2 ;  /* 0x0000000200067308 */ /* 0x0005e20000002400 */
[----:B------:R-:W3:Y:S06]  /*e0f0*/  LDSM.16.M88.4 R56, [R228+0x5000] ;  /* 0x00500000e438783b */ /* 0x000eec0000000200 */
[----:B----4-:R-:W-:Y:S01]  /*e100*/  HMMA.16816.F32.BF16 R92, R16, R48, R112 ;  /* 0x00000030105c723c */ /* 0x010fe20000041870 */
[----:B-1----:R-:W-:-:S06]  /*e110*/  FMUL.FTZ R5, R23, c[0x0][0x2ec] ;  /* 0x0000bb0017057a20 */ /* 0x002fcc0000410000 */
[----:B------:R-:W-:Y:S01]  /*e120*/  IMAD.MOV.U32 R115, RZ, RZ, R38 ;  /* 0x000000ffff737224 */ /* 0x000fe200078e0026 */
[----:B------:R-:W-:Y:S01]  /*e130*/  HMMA.16816.F32.BF16 R28, R8, R76, R28 ;  /* 0x0000004c081c723c */ /* 0x000fe2000004181c */
[----:B--2---:R-:W-:Y:S02]  /*e140*/  FMUL.FTZ R2, R42, c[0x0][0x2ec] ;  /* 0x0000bb002a027a20 */ /* 0x004fe40000410000 */
[----:B------:R-:W-:Y:S02]  /*e150*/  IMAD.MOV.U32 R113, RZ, RZ, R3 ;  /* 0x000000ffff717224 */ /* 0x000fe400078e0003 */
[----:B------:R1:W-:Y:S01]  /*e160*/  MUFU.TANH R112, R2 ;  /* 0x0000000200707308 */ /* 0x0003e20000002400 */
[----:B------:R-:W-:Y:S02]  /*e170*/  IMAD.MOV.U32 R114, RZ, RZ, R45 ;  /* 0x000000ffff727224 */ /* 0x000fe400078e002d */
[----:B------:R-:W-:Y:S01]  /*e180*/  LDSM.16.M88.4 R44, [R227+0x1000] ;  /* 0x00100000e32c783b */ /* 0x000fe20000000200 */
[----:B------:R-:W-:Y:S07]  /*e190*/  HMMA.16816.F32.BF16 R100, R16, R72, R120 ;  /* 0x000000481064723c */ /* 0x000fee0000041878 */
[----:B------:R-:W-:Y:S01]  /*e1a0*/  IMAD.MOV.U32 R121, RZ, RZ, R36 ;  /* 0x000000ffff797224 */ /* 0x000fe200078e0024 */
[----:B---3--:R-:W-:Y:S01]  /*e1b0*/  HMMA.16816.F32.BF16 R32, R12, R52, R64 ;  /* 0x000000340c20723c */ /* 0x008fe20000041840 */
[----:B------:R-:W-:Y:S01]  /*e1c0*/  IMAD.MOV.U32 R120, RZ, RZ, R39 ;  /* 0x000000ffff787224 */ /* 0x000fe200078e0027 */
[----:B------:R-:W2:Y:S01]  /*e1d0*/  LDSM.16.M88.4 R64, [R228+0x6000] ;  /* 0x00600000e440783b */ /* 0x000ea20000000200 */
[----:B------:R3:W-:Y:S01]  /*e1e0*/  MUFU.TANH R39, R5 ;  /* 0x0000000500277308 */ /* 0x0007e20000002400 */
[----:B-1----:R-:W-:-:S02]  /*e1f0*/  FMUL.FTZ R2, R43, c[0x0][0x2ec] ;  /* 0x0000bb002b027a20 */ /* 0x002fc40000410000 */
[----:B------:R-:W-:Y:S02]  /*e200*/  IMAD.MOV.U32 R122, RZ, RZ, R69 ;  /* 0x000000ffff7a7224 */ /* 0x000fe400078e0045 */
[C---:B------:R-:W-:Y:S01]  /*e210*/  HMMA.16816.F32.BF16 R96, R16.reuse, R50, R116 ;  /* 0x000000321060723c */ /* 0x040fe20000041874 */
[----:B------:R-:W1:Y:S01]  /*e220*/  LDSM.16.M88.4 R68, [R228+0x5800] ;  /* 0x00580000e444783b */ /* 0x000e620000000200 */
[----:B------:R-:W-:Y:S01]  /*e230*/  IMAD.MOV.U32 R123, RZ, RZ, R191 ;  /* 0x000000ffff7b7224 */ /* 0x000fe200078e00bf */
[----:B------:R4:W-:Y:S04]  /*e240*/  MUFU.TANH R38, R2 ;  /* 0x0000000200267308 */ /* 0x0009e80000002400 */
[----:B------:R-:W-:Y:S01]  /*e250*/  IMAD.MOV.U32 R119, RZ, RZ, R60 ;  /* 0x000000ffff777224 */ /* 0x000fe200078e003c */
[----:B------:R-:W-:Y:S01]  /*e260*/  HMMA.16816.F32.BF16 R104, R16, R56, R128 ;  /* 0x000000381068723c */ /* 0x000fe20000041880 */
[----:B------:R-:W-:-:S02]  /*e270*/  IMAD.MOV.U32 R118, RZ, RZ, R63 ;  /* 0x000000ffff767224 */ /* 0x000fc400078e003f */
[----:B---3--:R-:W-:Y:S02]  /*e280*/  FMUL.FTZ R5, R28, c[0x0][0x2ec] ;  /* 0x0000bb001c057a20 */ /* 0x008fe40000410000 */
[----:B------:R-:W-:Y:S02]  /*e290*/  IMAD.MOV.U32 R116, RZ, RZ, R188 ;  /* 0x000000ffff747224 */ /* 0x000fe400078e00bc */
[----:B------:R-:W-:Y:S01]  /*e2a0*/  MUFU.TANH R49, R5 ;  /* 0x0000000500317308 */ /* 0x000fe20000002400 */
[----:B------:R-:W-:Y:S02]  /*e2b0*/  IMAD.MOV.U32 R117, RZ, RZ, R133 ;  /* 0x000000ffff757224 */ /* 0x000fe400078e0085 */
[----:B----4-:R-:W-:-:S05]  /*e2c0*/  FMUL.FTZ R2, R20, c[0x0][0x2ec] ;  /* 0x0000bb0014027a20 */ /* 0x010fca0000410000 */
[----:B------:R3:W-:Y:S01]  /*e2d0*/  MUFU.TANH R3, R2 ;  /* 0x0000000200037308 */ /* 0x0007e20000002400 */
[----:B--2---:R-:W-:Y:S01]  /*e2e0*/  HMMA.16816.F32.BF16 R184, R16, R64, R184 ;  /* 0x0000004010b8723c */ /* 0x004fe200000418b8 */
[----:B---3--:R-:W-:-:S07]  /*e2f0*/  FMUL.FTZ R2, R21, c[0x0][0x2ec] ;  /* 0x0000bb0015027a20 */ /* 0x008fce0000410000 */
[----:B-1----:R-:W-:Y:S01]  /*e300*/  HMMA.16816.F32.BF16 R176, R16, R70, R176 ;  /* 0x0000004610b0723c */ /* 0x002fe200000418b0 */
[----:B------:R1:W2:Y:S06]  /*e310*/  MUFU.TANH R48, R2 ;  /* 0x0000000200307308 */ /* 0x0002ac0000002400 */
[----:B------:R-:W-:Y:S02]  /*e320*/  IMAD.MOV.U32 R70, RZ, RZ, R121 ;  /* 0x000000ffff467224 */ /* 0x000fe400078e0079 */
[----:B------:R-:W-:Y:S02]  /*e330*/  IMAD.MOV.U32 R71, RZ, RZ, R122 ;  /* 0x000000ffff477224 */ /* 0x000fe400078e007a */
[----:B-1----:R-:W-:-:S02]  /*e340*/  FMUL.FTZ R2, R22, c[0x0][0x2ec] ;  /* 0x0000bb0016027a20 */ /* 0x002fc40000410000 */
[----:B------:R-:W-:Y:S01]  /*e350*/  HMMA.16816.F32.BF16 R20, R8, R78, R24 ;  /* 0x0000004e0814723c */ /* 0x000fe20000041818 */
[----:B--2---:R-:W-:Y:S01]  /*e360*/  IMAD.MOV.U32 R130, RZ, RZ, R48 ;  /* 0x000000ffff827224 */ /* 0x004fe200078e0030 */
[----:B------:R1:W2:Y:S06]  /*e370*/  MUFU.TANH R36, R2 ;  /* 0x0000000200247308 */ /* 0x0002ac0000002400 */
[----:B------:R-:W-:Y:S01]  /*e380*/  HMMA.16816.F32.BF16 R24, R12, R54, R84 ;  /* 0x000000360c18723c */ /* 0x000fe20000041854 */
[----:B------:R-:W-:Y:S07]  /*e390*/  LDSM.16.M88.4 R52, [R228+0x7000] ;  /* 0x00700000e434783b */ /* 0x000fee0000000200 */
[----:B------:R-:W-:Y:S01]  /*e3a0*/  HMMA.16816.F32.BF16 R76, R16, R74, R124 ;  /* 0x0000004a104c723c */ /* 0x000fe2000004187c */
[----:B------:R-:W3:Y:S01]  /*e3b0*/  LDSM.16.M88.4 R72, [R228+0x6800] ;  /* 0x00680000e448783b */ /* 0x000ee20000000200 */
[----:B-1----:R-:W-:Y:S01]  /*e3c0*/  IADD3 R2, R229, 0x1800, RZ ;  /* 0x00001800e5027810 */ /* 0x002fe20007ffe0ff */
[----:B--2---:R-:W-:-:S04]  /*e3d0*/  IMAD.MOV.U32 R129, RZ, RZ, R36 ;  /* 0x000000ffff817224 */ /* 0x004fc800078e0024 */
[----:B------:R1:W2:Y:S01]  /*e3e0*/  LDSM.16.M88.4 R40, [R2] ;  /* 0x000000000228783b */ /* 0x0002a20000000200 */
[----:B------:R-:W-:Y:S01]  /*e3f0*/  IMAD.MOV.U32 R124, RZ, RZ, R37 ;  /* 0x000000ffff7c7224 */ /* 0x000fe200078e0025 */
[----:B------:R-:W-:Y:S01]  /*e400*/  HMMA.16816.F32.BF16 R84, R16, R58, R168 ;  /* 0x0000003a1054723c */ /* 0x000fe200000418a8 */
[----:B------:R-:W-:Y:S01]  /*e410*/  IMAD.MOV.U32 R125, RZ, RZ, R49 ;  /* 0x000000ffff7d7224 */ /* 0x000fe200078e0031 */
[----:B------:R-:W-:Y:S01]  /*e420*/  LDSM.16.M88.4 R56, [R227+0x2000] ;  /* 0x00200000e338783b */ /* 0x000fe20000000200 */
[----:B------:R-:W-:Y:S02]  /*e430*/  FMUL.FTZ R5, R23, c[0x0][0x2ec] ;  /* 0x0000bb0017057a20 */ /* 0x000fe40000410000 */
[----:B------:R-:W-:Y:S01]  /*e440*/  IMAD.MOV.U32 R126, RZ, RZ, R190 ;  /* 0x000000ffff7e7224 */ /* 0x000fe200078e00be */
[----:B------:R-:W4:Y:S01]  /*e450*/  LDSM.16.M88.4 R48, [R227+0x1800] ;  /* 0x00180000e330783b */ /* 0x000f220000000200 */
[----:B------:R-:W-:Y:S01]  /*e460*/  IMAD.MOV.U32 R171, RZ, RZ, R3 ;  /* 0x000000ffffab7224 */ /* 0x000fe200078e0003 */
[----:B------:R-:W-:Y:S01]  /*e470*/  MUFU.TANH R36, R5 ;  /* 0x0000000500247308 */ /* 0x000fe20000002400 */
[----:B------:R-:W-:-:S02]  /*e480*/  IMAD.MOV.U32 R127, RZ, RZ, R189 ;  /* 0x000000ffff7f7224 */ /* 0x000fc400078e00bd */
[C---:B------:R-:W-:Y:S07]  /*e490*/  HMMA.16816.F32.BF16 R188, R16.reuse, R68, R172 ;  /* 0x0000004410bc723c */ /* 0x040fee00000418ac */
[----:B------:R-:W-:Y:S01]  /*e4a0*/  IMAD.MOV.U32 R68, RZ, RZ, R39 ;  /* 0x000000ffff447224 */ /* 0x000fe200078e0027 */
[----:B------:R-:W-:Y:S01]  /*e4b0*/  HMMA.16816.F32.BF16 R172, R16, R66, R180 ;  /* 0x0000004210ac723c */ /* 0x000fe200000418b4 */
[----:B------:R-:W-:Y:S01]  /*e4c0*/  LDSM.16.M88.4 R64, [R228+0x7800] ;  /* 0x00780000e440783b */ /* 0x000fe20000000200 */
[----:B-1----:R-:W-:-:S04]  /*e4d0*/  FMUL.FTZ R2, R29, c[0x0][0x2ec] ;  /* 0x0000bb001d027a20 */ /* 0x002fc80000410000 */
[----:B------:R1:W-:Y:S02]  /*e4e0*/  MUFU.TANH R110, R2 ;  /* 0x00000002006e7308 */ /* 0x0003e40000002400 */
[----:B---3--:R-:W-:Y:S07]  /*e4f0*/  HMMA.16816.F32.BF16 R180, R16, R72, R192 ;  /* 0x0000004810b4723c */ /* 0x008fee00000418c0 */
[----:B------:R-:W-:Y:S02]  /*e500*/  IMAD.MOV.U32 R193, RZ, RZ, R171 ;  /* 0x000000ffffc17224 */ /* 0x000fe400078e00ab */
[----:B-1----:R-:W-:-:S02]  /*e510*/  FMUL.FTZ R2, R30, c[0x0][0x2ec] ;  /* 0x0000bb001e027a20 */ /* 0x002fc40000410000 */
[----:B------:R-:W-:Y:S02]  /*e520*/  IMAD.MOV.U32 R171, RZ, RZ, R130 ;  /* 0x000000ffffab7224 */ /* 0x000fe400078e0082 */
[----:B------:R1:W3:Y:S01]  /*e530*/  MUFU.TANH R131, R2 ;  /* 0x0000000200837308 */ /* 0x0002e20000002400 */
[----:B------:R-:W-:Y:S02]  /*e540*/  IMAD.MOV.U32 R73, RZ, RZ, R129 ;  /* 0x000000ffff497224 */ /* 0x000fe400078e0081 */
[----:B------:R-:W-:Y:S02]  /*e550*/  IMAD.MOV.U32 R195, RZ, RZ, R68 ;  /* 0x000000ffffc37224 */ /* 0x000fe400078e0044 */
[----:B-1----:R-:W-:Y:S02]  /*e560*/  FMUL.FTZ R2, R31, c[0x0][0x2ec] ;  /* 0x0000bb001f027a20 */ /* 0x002fe40000410000 */
[----:B------:R-:W-:Y:S02]  /*e570*/  HMMA.16816.F32.BF16 R28, R8, R44, R32 ;  /* 0x0000002c081c723c */ /* 0x000fe40000041820 */
[----:B------:R1:W-:Y:S06]  /*e580*/  MUFU.TANH R37, R2 ;  /* 0x0000000200257308 */ /* 0x0003ec0000002400 */
[----:B--2---:R-:W-:Y:S07]  /*e590*/  HMMA.16816.F32.BF16 R32, R12, R40, R88 ;  /* 0x000000280c20723c */ /* 0x004fee0000041858 */
[----:B------:R-:W-:-:S02]  /*e5a0*/  IMAD.MOV.U32 R91, RZ, RZ, R112 ;  /* 0x000000ffff5b7224 */ /* 0x000fc400078e0070 */
[----:B------:R-:W-:Y:S02]  /*e5b0*/  IMAD.MOV.U32 R112, RZ, RZ, R108 ;  /* 0x000000ffff707224 */ /* 0x000fe400078e006c */
[----:B-1----:R-:W-:Y:S02]  /*e5c0*/  FMUL.FTZ R2, R20, c[0x0][0x2ec] ;  /* 0x0000bb0014027a20 */ /* 0x002fe40000410000 */
[----:B---3--:R-:W-:Y:S02]  /*e5d0*/  IMAD.MOV.U32 R89, RZ, RZ, R131 ;  /* 0x000000ffff597224 */ /* 0x008fe400078e0083 */
[----:B------:R1:W-:Y:S01]  /*e5e0*/  MUFU.TANH R60, R2 ;  /* 0x00000002003c7308 */ /* 0x0003e20000002400 */
[----:B------:R-:W-:Y:S02]  /*e5f0*/  FMUL.FTZ R5, R28, c[0x0][0x2ec] ;  /* 0x0000bb001c057a20 */ /* 0x000fe40000410000 */
[----:B------:R-:W-:-:S05]  /*e600*/  IMAD.MOV.U32 R72, RZ, RZ, R91 ;  /* 0x000000ffff487224 */ /* 0x000fca00078e005b */
[----:B------:R-:W-:Y:S01]  /*e610*/  MUFU.TANH R109, R5 ;  /* 0x00000005006d7308 */ /* 0x000fe20000002400 */
[----:B-1----:R-:W-:-:S07]  /*e620*/  FMUL.FTZ R2, R21, c[0x0][0x2ec] ;  /* 0x0000bb0015027a20 */ /* 0x002fce0000410000 */
[----:B------:R1:W-:Y:S02]  /*e630*/  MUFU.TANH R63, R2 ;  /* 0x00000002003f7308 */ /* 0x0003e40000002400 */
[----:B-1----:R-:W-:Y:S02]  /*e640*/  FMUL.FTZ R2, R22, c[0x0][0x2ec] ;  /* 0x0000bb0016027a20 */ /* 0x002fe40000410000 */
[----:B------:R-:W-:Y:S04]  /*e650*/  HMMA.16816.F32.BF16 R20, R8, R46, R24 ;  /* 0x0000002e0814723c */ /* 0x000fe80000041818 */
[----:B------:R1:W-:Y:S04]  /*e660*/  MUFU.TANH R3, R2 ;  /* 0x0000000200037308 */ /* 0x0003e80000002400 */
[----:B------:R-:W-:Y:S07]  /*e670*/  HMMA.16816.F32.BF16 R24, R12, R42, R80 ;  /* 0x0000002a0c18723c */ /* 0x000fee0000041850 */
[----:B------:R-:W-:Y:S01]  /*e680*/  IMAD.MOV.U32 R83, RZ, RZ, R120 ;  /* 0x000000ffff537224 */ /* 0x000fe200078e0078 */
[----:B-1----:R-:W-:-:S05]  /*e690*/  IADD3 R2, R229, 0x2000, RZ ;  /* 0x00002000e5027810 */ /* 0x002fca0007ffe0ff */
[----:B------:R1:W2:Y:S03]  /*e6a0*/  LDSM.16.M88.4 R44, [R2] ;  /* 0x00000000022c783b */ /* 0x0002a60000000200 */
[----:B------:R-:W-:-:S04]  /*e6b0*/  FMUL.FTZ R5, R23, c[0x0][0x2ec] ;  /* 0x0000bb0017057a20 */ /* 0x000fc80000410000 */
[----:B------:R-:W-:Y:S01]  /*e6c0*/  MUFU.TANH R88, R5 ;  /* 0x0000000500587308 */ /* 0x000fe20000002400 */
[----:B-1----:R-:W-:-:S07]  /*e6d0*/  FMUL.FTZ R2, R29, c[0x0][0x2ec] ;  /* 0x0000bb001d027a20 */ /* 0x002fce0000410000 */
[----:B------:R1:W3:Y:S02]  /*e6e0*/  MUFU.TANH R128, R2 ;  /* 0x0000000200807308 */ /* 0x0002e40000002400 */
[----:B-1----:R-:W-:Y:S02]  /*e6f0*/  FMUL.FTZ R2, R30, c[0x0][0x2ec] ;  /* 0x0000bb001e027a20 */ /* 0x002fe40000410000 */
[----:B---3--:R-:W-:-:S04]  /*e700*/  IMAD.MOV.U32 R192, RZ, RZ, R128 ;  /* 0x000000ffffc07224 */ /* 0x008fc800078e0080 */
[----:B------:R1:W3:Y:S01]  /*e710*/  MUFU.TANH R90, R2 ;  /* 0x00000002005a7308 */ /* 0x0002e20000002400 */
[C---:B------:R-:W-:Y:S07]  /*e720*/  HMMA.16816.F32.BF16 R128, R16.reuse, R74, R196 ;  /* 0x0000004a1080723c */ /* 0x040fee00000418c4 */
[----:B------:R-:W-:Y:S02]  /*e730*/  IMAD.MOV.U32 R75, RZ, RZ, R171 ;  /* 0x000000ffff4b7224 */ /* 0x000fe400078e00ab */
[----:B------:R-:W-:Y:S01]  /*e740*/  HMMA.16816.F32.BF16 R168, R16, R52, R200 ;  /* 0x0000003410a8723c */ /* 0x000fe200000418c8 */
[----:B------:R-:W-:-:S02]  /*e750*/  IMAD.MOV.U32 R197, RZ, RZ, R127 ;  /* 0x000000ffffc57224 */ /* 0x000fc400078e007f */
[----:B------:R-:W-:Y:S02]  /*e760*/  IMAD.MOV.U32 R196, RZ, RZ, R126 ;  /* 0x000000ffffc47224 */ /* 0x000fe400078e007e */
[----:B-1----:R-:W-:-:S03]  /*e770*/  FMUL.FTZ R2, R31, c[0x0][0x2ec] ;  /* 0x0000bb001f027a20 */ /* 0x002fc60000410000 */
[----:B----4-:R-:W-:Y:S01]  /*e780*/  HMMA.16816.F32.BF16 R28, R8, R48, R32 ;  /* 0x00000030081c723c */ /* 0x010fe20000041820 */
[----:B---3--:R-:W-:Y:S01]  /*e790*/  IMAD.MOV.U32 R200, RZ, RZ, R90 ;  /* 0x000000ffffc87224 */ /* 0x008fe200078e005a */
[----:B------:R1:W-:Y:S01]  /*e7a0*/  MUFU.TANH R111, R2 ;  /* 0x00000002006f7308 */ /* 0x0003e20000002400 */
[----:B------:R-:W-:Y:S02]  /*e7b0*/  IMAD.MOV.U32 R90, RZ, RZ, R132 ;  /* 0x000000ffff5a7224 */ /* 0x000fe400078e0084 */
[----:B------:R-:W-:Y:S02]  /*e7c0*/  IMAD.MOV.U32 R202, RZ, RZ, R89 ;  /* 0x000000ffffca7224 */ /* 0x000fe400078e0059 */
[----:B------:R-:W-:Y:S01]  /*e7d0*/  IMAD.MOV.U32 R89, RZ, RZ, R123 ;  /* 0x000000ffff597224 */ /* 0x000fe200078e007b */
[----:B--2---:R-:W-:Y:S07]  /*e7e0*/  HMMA.16816.F32.BF16 R32, R12, R44, R92 ;  /* 0x0000002c0c20723c */ /* 0x004fee000004185c */
[----:B------:R-:W-:Y:S01]  /*e7f0*/  IMAD.MOV.U32 R94, RZ, RZ, R7 ;  /* 0x000000ffff5e7224 */ /* 0x000fe200078e0007 */
[----:B------:R-:W-:Y:S01]  /*e800*/  HMMA.16816.F32.BF16 R120, R16, R54, R204 ;  /* 0x000000361078723c */ /* 0x000fe200000418cc */
[----:B------:R-:W-:Y:S01]  /*e810*/  LDSM.16.M88.4 R52, [R227+0x2800] ;  /* 0x00280000e334783b */ /* 0x000fe20000000200 */
[----:B-1----:R-:W-:-:S02]  /*e820*/  FMUL.FTZ R2, R20, c[0x0][0x2ec] ;  /* 0x0000bb0014027a20 */ /* 0x002fc40000410000 */
[----:B------:R-:W-:Y:S02]  /*e830*/  IMAD.MOV.U32 R95, RZ, RZ, R90 ;  /* 0x000000ffff5f7224 */ /* 0x000fe400078e005a */
[----:B------:R1:W2:Y:S01]  /*e840*/  MUFU.TANH R69, R2 ;  /* 0x0000000200457308 */ /* 0x0002a20000002400 */
[----:B------:R-:W-:Y:S02]  /*e850*/  IMAD.MOV.U32 R207, RZ, RZ, R124 ;  /* 0x000000ffffcf7224 */ /* 0x000fe400078e007c */
[----:B------:R-:W-:Y:S02]  /*e860*/  FMUL.FTZ R5, R28, c[0x0][0x2ec] ;  /* 0x0000bb001c057a20 */ /* 0x000fe40000410000 */
[----:B------:R-:W-:Y:S02]  /*e870*/  IMAD.MOV.U32 R204, RZ, RZ, R125 ;  /* 0x000000ffffcc7224 */ /* 0x000fe400078e007d */
[----:B------:R-:W-:Y:S01]  /*e880*/  HMMA.16816.F32.BF16 R124, R16, R64, R208 ;  /* 0x00000040107c723c */ /* 0x000fe200000418d0 */
[----:B------:R-:W-:Y:S06]  /*e890*/  MUFU.TANH R39, R5 ;  /* 0x0000000500277308 */ /* 0x000fec0000002400 */
[----:B------:R-:W-:-:S02]  /*e8a0*/  IMAD.MOV.U32 R209, RZ, RZ, R195 ;  /* 0x000000ffffd17224 */ /* 0x000fc400078e00c3 */
[----:B-1----:R-:W-:Y:S02]  /*e8b0*/  FMUL.FTZ R2, R21, c[0x0][0x2ec] ;  /* 0x0000bb0015027a20 */ /* 0x002fe40000410000 */
[----:B--2---:R-:W-:Y:S02]  /*e8c0*/  IMAD.MOV.U32 R194, RZ, RZ, R69 ;  /* 0x000000ffffc27224 */ /* 0x004fe400078e0045 */
[----:B------:R1:W-:Y:S02]  /*e8d0*/  MUFU.TANH R133, R2 ;  /* 0x0000000200857308 */ /* 0x0003e40000002400 */
[----:B------:R-:W-:Y:S02]  /*e8e0*/  IMAD.MOV.U32 R211, RZ, RZ, R194 ;  /* 0x000000ffffd37224 */ /* 0x000fe400078e00c2 */
[----:B-1----:R-:W-:Y:S02]  /*e8f0*/  FMUL.FTZ R2, R22, c[0x0][0x2ec] ;  /* 0x0000bb0016027a20 */ /* 0x002fe40000410000 */
[----:B------:R-:W-:Y:S02]  /*e900*/  HMMA.16816.F32.BF16 R20, R8, R50, R24 ;  /* 0x000000320814723c */ /* 0x000fe40000041818 */
[----:B------:R1:W2:Y:S06]  /*e910*/  MUFU.TANH R108, R2 ;  /* 0x00000002006c7308 */ /* 0x0002ac0000002400 */
[----:B------:R-:W-:Y:S01]  /*e920*/  HMMA.16816.F32.BF16 R24, R12, R46, R96 ;  /* 0x0000002e0c18723c */ /* 0x000fe20000041860 */
[----:B------:R-:W-:Y:S01]  /*e930*/  LDSM.16.M88.4 R44, [R228+0x8000] ;  /* 0x00800000e42c783b */ /* 0x000fe20000000200 */
[----:B-1----:R-:W-:Y:S01]  /*e940*/  IADD3 R2, R229, 0x2800, RZ ;  /* 0x00002800e5027810 */ /* 0x002fe20007ffe0ff */
[----:B--2---:R-:W-:-:S04]  /*e950*/  IMAD.MOV.U32 R205, RZ, RZ, R108 ;  /* 0x000000ffffcd7224 */ /* 0x004fc800078e006c */
[----:B------:R1:W2:Y:S09]  /*e960*/  LDSM.16.M88.4 R40, [R2] ;  /* 0x000000000228783b */ /* 0x0002b20000000200 */
[----:B------:R-:W-:-:S04]  /*e970*/  FMUL.FTZ R5, R23, c[0x0][0x2ec] ;  /* 0x0000bb0017057a20 */ /* 0x000fc80000410000 */
[----:B------:R-:W-:Y:S01]  /*e980*/  MUFU.TANH R199, R5 ;  /* 0x0000000500c77308 */ /* 0x000fe20000002400 */
[----:B-1----:R-:W-:-:S07]  /*e990*/  FMUL.FTZ R2, R29, c[0x0][0x2ec] ;  /* 0x0000bb001d027a20 */ /* 0x002fce0000410000 */
[----:B------:R1:W-:Y:S02]  /*e9a0*/  MUFU.TANH R92, R2 ;  /* 0x00000002005c7308 */ /* 0x0003e40000002400 */
[----:B-1----:R-:W-:-:S06]  /*e9b0*/  FMUL.FTZ R2, R30, c[0x0][0x2ec] ;  /* 0x0000bb001e027a20 */ /* 0x002fcc0000410000 */
[----:B------:R1:W3:Y:S02]  /*e9c0*/  MUFU.TANH R93, R2 ;  /* 0x00000002005d7308 */ /* 0x0002e40000002400 */
[----:B-1----:R-:W-:Y:S02]  /*e9d0*/  FMUL.FTZ R2, R31, c[0x0][0x2ec] ;  /* 0x0000bb001f027a20 */ /* 0x002fe40000410000 */
[----:B------:R-:W-:Y:S01]  /*e9e0*/  HMMA.16816.F32.BF16 R28, R8, R56, R32 ;  /* 0x00000038081c723c */ /* 0x000fe20000041820 */
[----:B---3--:R-:W-:-:S03]  /*e9f0*/  IMAD.MOV.U32 R206, RZ, RZ, R93 ;  /* 0x000000ffffce7224 */ /* 0x008fc600078e005d */
[----:B------:R1:W-:Y:S04]  /*ea00*/  MUFU.TANH R203, R2 ;  /* 0x0000000200cb7308 */ /* 0x0003e80000002400 */
[----:B--2---:R-:W-:Y:S07]  /*ea10*/  HMMA.16816.F32.BF16 R32, R12, R40, R100 ;  /* 0x000000280c20723c */ /* 0x004fee0000041864 */
[----:B------:R-:W-:-:S02]  /*ea20*/  IMAD.MOV.U32 R101, RZ, RZ, R83 ;  /* 0x000000ffff657224 */ /* 0x000fc400078e0053 */
[C---:B------:R-:W-:Y:S01]  /*ea30*/  HMMA.16816.F32.BF16 R80, R16.reuse, R66, R212 ;  /* 0x000000421050723c */ /* 0x040fe200000418d4 */
[----:B-1----:R-:W-:Y:S01]  /*ea40*/  FMUL.FTZ R2, R20, c[0x0][0x2ec] ;  /* 0x0000bb0014027a20 */ /* 0x002fe20000410000 */
[----:B------:R-:W1:Y:S01]  /*ea50*/  LDSM.16.M88.4 R64, [R228+0x9000] ;  /* 0x00900000e440783b */ /* 0x000e620000000200 */
[----:B------:R-:W-:Y:S02]  /*ea60*/  IMAD.MOV.U32 R100, RZ, RZ, R89 ;  /* 0x000000ffff647224 */ /* 0x000fe400078e0059 */
[----:B------:R2:W-:Y:S01]  /*ea70*/  MUFU.TANH R132, R2 ;  /* 0x0000000200847308 */ /* 0x0005e20000002400 */
[----:B------:R-:W-:Y:S02]  /*ea80*/  IMAD.MOV.U32 R102, RZ, RZ, R70 ;  /* 0x000000ffff667224 */ /* 0x000fe400078e0046 */
[----:B------:R-:W-:Y:S02]  /*ea90*/  IMAD.MOV.U32 R212, RZ, RZ, R88 ;  /* 0x000000ffffd47224 */ /* 0x000fe400078e0058 */
[----:B------:R-:W-:Y:S01]  /*eaa0*/  HMMA.16816.F32.BF16 R88, R16, R44, R216 ;  /* 0x0000002c1058723c */ /* 0x000fe200000418d8 */
[----:B------:R-:W-:-:S02]  /*eab0*/  IMAD.MOV.U32 R103, RZ, RZ, R71 ;  /* 0x000000ffff677224 */ /* 0x000fc400078e0047 */
[----:B------:R-:W3:Y:S01]  /*eac0*/  LDSM.16.M88.4 R68, [R228+0x8800] ;  /* 0x00880000e444783b */ /* 0x000ee20000000200 */
[----:B------:R-:W-:Y:S02]  /*ead0*/  FMUL.FTZ R5, R28, c[0x0][0x2ec] ;  /* 0x0000bb001c057a20 */ /* 0x000fe40000410000 */
[----:B------:R-:W-:Y:S02]  /*eae0*/  IMAD.MOV.U32 R214, RZ, RZ, R109 ;  /* 0x000000ffffd67224 */ /* 0x000fe400078e006d */
[----:B------:R-:W-:Y:S01]  /*eaf0*/  IMAD.MOV.U32 R217, RZ, RZ, R197 ;  /* 0x000000ffffd97224 */ /* 0x000fe200078e00c5 */
[----:B------:R-:W-:Y:S01]  /*eb00*/  MUFU.TANH R74, R5 ;  /* 0x00000005004a7308 */ /* 0x000fe20000002400 */
[----:B------:R-:W-:Y:S02]  /*eb10*/  IMAD.MOV.U32 R216, RZ, RZ, R196 ;  /* 0x000000ffffd87224 */ /* 0x000fe400078e00c4 */
[----:B--2---:R-:W-:Y:S02]  /*eb20*/  FMUL.FTZ R2, R21, c[0x0][0x2ec] ;  /* 0x0000bb0015027a20 */ /* 0x004fe40000410000 */
[----:B------:R-:W-:-:S02]  /*eb30*/  IMAD.MOV.U32 R219, RZ, RZ, R94 ;  /* 0x000000ffffdb7224 */ /* 0x000fc400078e005e */
[----:B------:R-:W-:Y:S01]  /*eb40*/  IMAD.MOV.U32 R213, RZ, RZ, R110 ;  /* 0x000000ffffd57224 */ /* 0x000fe200078e006e */
[----:B------:R2:W-:Y:S01]  /*eb50*/  MUFU.TANH R201, R2 ;  /* 0x0000000200c97308 */ /* 0x0005e20000002400 */
[----:B-1----:R-:W-:Y:S01]  /*eb60*/  HMMA.16816.F32.BF16 R112, R16, R64, R112 ;  /* 0x000000401070723c */ /* 0x002fe20000041870 */
[----:B--2---:R-:W-:-:S06]  /*eb70*/  FMUL.FTZ R2, R22, c[0x0][0x2ec] ;  /* 0x0000bb0016027a20 */ /* 0x004fcc0000410000 */
[----:B------:R1:W-:Y:S01]  /*eb80*/  MUFU.TANH R7, R2 ;  /* 0x0000000200077308 */ /* 0x0003e20000002400 */
[----:B------:R-:W-:Y:S01]  /*eb90*/  HMMA.16816.F32.BF16 R20, R8, R58, R24 ;  /* 0x0000003a0814723c */ /* 0x000fe20000041818 */
[----:B------:R-:W2:Y:S07]  /*eba0*/  LDSM.16.M88.4 R56, [R228+0x9800] ;  /* 0x00980000e438783b */ /* 0x000eae0000000200 */
[----:B------:R-:W-:Y:S01]  /*ebb0*/  HMMA.16816.F32.BF16 R24, R12, R42, R76 ;  /* 0x0000002a0c18723c */ /* 0x000fe2000004184c */
[----:B------:R-:W-:Y:S01]  /*ebc0*/  LDSM.16.M88.4 R40, [R227+0x3000] ;  /* 0x00300000e328783b */ /* 0x000fe20000000200 */
[----:B-1----:R-:W-:-:S05]  /*ebd0*/  IADD3 R2, R229, 0x3000, RZ ;  /* 0x00003000e5027810 */ /* 0x002fca0007ffe0ff */
[----:B------:R-:W-:Y:S01]  /*ebe0*/  IMAD.MOV.U32 R79, RZ, RZ, R95 ;  /* 0x000000ffff4f7224 */ /* 0x000fe200078e005f */
[C---:B---3--:R-:W-:Y:S01]  /*ebf0*/  HMMA.16816.F32.BF16 R96, R16.reuse, R68, R244 ;  /* 0x000000441060723c */ /* 0x048fe200000418f4 */
[----:B------:R-:W-:Y:S01]  /*ec00*/  IMAD.MOV.U32 R77, RZ, RZ, R92 ;  /* 0x000000ffff4d7224 */ /* 0x000fe200078e005c */
[----:B------:R1:W3:Y:S01]  /*ec10*/  LDSM.16.M88.4 R48, [R2] ;  /* 0x000000000230783b */ /* 0x0002e20000000200 */
[----:B------:R-:W-:Y:S02]  /*ec20*/  IMAD.MOV.U32 R78, RZ, RZ, R111 ;  /* 0x000000ffff4e7224 */ /* 0x000fe400078e006f */
[----:B------:R-:W-:Y:S02]  /*ec30*/  IMAD.MOV.U32 R76, RZ, RZ, R77 ;  /* 0x000000ffff4c7224 */ /* 0x000fe400078e004d */
[----:B------:R-:W-:Y:S01]  /*ec40*/  IMAD.MOV.U32 R77, RZ, RZ, R78 ;  /* 0x000000ffff4d7224 */ /* 0x000fe200078e004e */
[----:B------:R-:W-:Y:S01]  /*ec50*/  HMMA.16816.F32.BF16 R92, R16, R46, R220 ;  /* 0x0000002e105c723c */ /* 0x000fe200000418dc */
[----:B------:R-:W-:-:S02]  /*ec60*/  FMUL.FTZ R5, R23, c[0x0][0x2ec] ;  /* 0x0000bb0017057a20 */ /* 0x000fc40000410000 */
[----:B------:R-:W-:Y:S02]  /*ec70*/  IMAD.MOV.U32 R78, RZ, RZ, R200 ;  /* 0x000000ffff4e7224 */ /* 0x000fe400078e00c8 */
[----:B------:R-:W-:Y:S01]  /*ec80*/  MUFU.TANH R195, R5 ;  /* 0x0000000500c37308 */ /* 0x000fe20000002400 */
[----:B------:R-:W-:Y:S02]  /*ec90*/  IMAD.MOV.U32 R200, RZ, RZ, R75 ;  /* 0x000000ffffc87224 */ /* 0x000fe400078e004b */
[----:B------:R-:W-:Y:S01]  /*eca0*/  HMMA.16816.F32.BF16 R24, R8, R54, R24 ;  /* 0x000000360818723c */ /* 0x000fe20000041818 */
[----:B------:R-:W-:Y:S02]  /*ecb0*/  IMAD.MOV.U32 R220, RZ, RZ, R79 ;  /* 0x000000ffffdc7224 */ /* 0x000fe400078e004f */
[----:B------:R-:W-:Y:S02]  /*ecc0*/  IMAD.MOV.U32 R221, RZ, RZ, R216 ;  /* 0x000000ffffdd7224 */ /* 0x000fe400078e00d8 */
[----:B------:R-:W-:-:S02]  /*ecd0*/  IMAD.MOV.U32 R222, RZ, RZ, R217 ;  /* 0x000000ffffde7224 */ /* 0x000fc400078e00d9 */
[----:B------:R-:W-:Y:S01]  /*ece0*/  IMAD.MOV.U32 R223, RZ, RZ, R219 ;  /* 0x000000ffffdf7224 */ /* 0x000fe200078e00db */
[C---:B------:R-:W-:Y:S01]  /*ecf0*/  HMMA.16816.F32.BF16 R108, R16.reuse, R70, R248 ;  /* 0x00000046106c723c */ /* 0x040fe200000418f8 */
[----:B-1----:R-:W-:Y:S01]  /*ed00*/  FMUL.FTZ R2, R29, c[0x0][0x2ec] ;  /* 0x0000bb001d027a20 */ /* 0x002fe20000410000 */
[----:B------:R-:W-:Y:S01]  /*ed10*/  LDSM.16.M88.4 R68, [R240] ;  /* 0x00000000f044783b */ /* 0x000fe20000000200 */
[----:B------:R-:W-:Y:S02]  /*ed20*/  IMAD.MOV.U32 R217, RZ, RZ, R193 ;  /* 0x000000ffffd97224 */ /* 0x000fe400078e00c1 */
[----:B------:R1:W-:Y:S01]  /*ed30*/  MUFU.TANH R198, R2 ;  /* 0x0000000200c67308 */ /* 0x0003e20000002400 */
[----:B------:R-:W-:Y:S02]  /*ed40*/  IMAD.MOV.U32 R216, RZ, RZ, R192 ;  /* 0x000000ffffd87224 */ /* 0x000fe400078e00c0 */
[----:B--2---:R-:W-:Y:S01]  /*ed50*/  HMMA.16816.F32.BF16 R116, R16, R56, R116 ;  /* 0x000000381074723c */ /* 0x004fe20000041874 */
[----:B------:R-:W-:-:S07]  /*ed60*/  IMAD.MOV.U32 R219, RZ, RZ, R63 ;  /* 0x000000ffffdb7224 */ /* 0x000fce00078e003f */
[----:B------:R-:W-:Y:S01]  /*ed70*/  HMMA.16816.F32.BF16 R100, R16, R58, R100 ;  /* 0x0000003a1064723c */ /* 0x000fe20000041864 */
[----:B------:R-:W-:Y:S01]  /*ed80*/  IMAD.MOV.U32 R75, RZ, RZ, R3 ;  /* 0x000000ffff4b7224 */ /* 0x000fe200078e0003 */
[----:B------:R2:W5:Y:S01]  /*ed90*/  LDL.LU R63, [R1+0x20] ;  /* 0x00002000013f7983 */ /* 0x0005620000300800 */
[----:B------:R-:W-:Y:S02]  /*eda0*/  IMAD.MOV.U32 R246, RZ, RZ, R72 ;  /* 0x000000fffff67224 */ /* 0x000fe400078e0048 */
[----:B-1----:R-:W-:Y:S02]  /*edb0*/  FMUL.FTZ R2, R30, c[0x0][0x2ec] ;  /* 0x0000bb001e027a20 */ /* 0x002fe40000410000 */
[----:B------:R-:W-:Y:S02]  /*edc0*/  IMAD.MOV.U32 R79, RZ, RZ, R212 ;  /* 0x000000ffff4f7224 */ /* 0x000fe400078e00d4 */
[----:B------:R1:W-:Y:S02]  /*edd0*/  MUFU.TANH R218, R2 ;  /* 0x0000000200da7308 */ /* 0x0003e40000002400 */
[----:B-1----:R-:W-:-:S02]  /*ede0*/  FMUL.FTZ R2, R31, c[0x0][0x2ec] ;  /* 0x0000bb001f027a20 */ /* 0x002fc40000410000 */
[----:B------:R-:W-:Y:S04]  /*edf0*/  HMMA.16816.F32.BF16 R28, R8, R52, R32 ;  /* 0x00000034081c723c */ /* 0x000fe80000041820 */
[----:B------:R1:W-:Y:S03]  /*ee00*/  MUFU.TANH R197, R2 ;  /* 0x0000000200c57308 */ /* 0x0003e60000002400 */
[----:B------:R-:W-:Y:S01]  /*ee10*/  IMAD.MOV.U32 R53, RZ, RZ, R73 ;  /* 0x000000ffff357224 */ /* 0x000fe200078e0049 */
[----:B---3--:R-:W-:Y:S01]  /*ee20*/  HMMA.16816.F32.BF16 R32, R12, R48, R104 ;  /* 0x000000300c20723c */ /* 0x008fe20000041868 */
[----:B-1----:R-:W-:-:S04]  /*ee30*/  FMUL.FTZ R2, R20, c[0x0][0x2ec] ;  /* 0x0000bb0014027a20 */ /* 0x002fc80000410000 */
[----:B------:R1:W-:Y:S11]  /*ee40*/  MUFU.TANH R210, R2 ;  /* 0x0000000200d27308 */ /* 0x0003f60000002400 */
[----:B------:R-:W-:Y:S01]  /*ee50*/  FMUL.FTZ R5, R28, c[0x0][0x2ec] ;  /* 0x0000bb001c057a20 */ /* 0x000fe20000410000 */
[----:B------:R-:W-:Y:S01]  /*ee60*/  HMMA.16816.F32.BF16 R104, R16, R66, R220 ;  /* 0x000000421068723c */ /* 0x000fe200000418dc */
[----:B------:R-:W-:Y:S01]  /*ee70*/  LDSM.16.M88.4 R64, [R227+0x3800] ;  /* 0x00380000e340783b */ /* 0x000fe20000000200 */
[----:B------:R-:W-:-:S02]  /*ee80*/  IMAD.MOV.U32 R73, RZ, RZ, R36 ;  /* 0x000000ffff497224 */ /* 0x000fc400078e0024 */
[----:B------:R-:W-:Y:S01]  /*ee90*/  IMAD.MOV.U32 R251, RZ, RZ, R214 ;  /* 0x000000fffffb7224 */ /* 0x000fe200078e00d6 */
[----:B------:R-:W-:Y:S01]  /*eea0*/  MUFU.TANH R208, R5 ;  /* 0x0000000500d07308 */ /* 0x000fe20000002400 */
[----:B-1----:R-:W-:-:S07]  /*eeb0*/  FMUL.FTZ R2, R21, c[0x0][0x2ec] ;  /* 0x0000bb0015027a20 */ /* 0x002fce0000410000 */
[----:B------:R1:W-:Y:S02]  /*eec0*/  MUFU.TANH R196, R2 ;  /* 0x0000000200c47308 */ /* 0x0003e40000002400 */
[----:B-1----:R-:W-:-:S06]  /*eed0*/  FMUL.FTZ R2, R22, c[0x0][0x2ec] ;  /* 0x0000bb0016027a20 */ /* 0x002fcc0000410000 */
[----:B------:R1:W3:Y:S02]  /*eee0*/  MUFU.TANH R215, R2 ;  /* 0x0000000200d77308 */ /* 0x0002e40000002400 */
[----:B-1----:R-:W-:-:S05]  /*eef0*/  IADD3 R2, R229, 0x3800, RZ ;  /* 0x00003800e5027810 */ /* 0x002fca0007ffe0ff */
[----:B------:R1:W4:Y:S01]  /*ef00*/  LDSM.16.M88.4 R44, [R2] ;  /* 0x00000000022c783b */ /* 0x0003220000000200 */
[----:B------:R-:W-:Y:S03]  /*ef10*/  HMMA.16816.F32.BF16 R20, R12, R50, R84 ;  /* 0x000000320c14723c */ /* 0x000fe60000041854 */
[----:B------:R-:W2:Y:S05]  /*ef20*/  LDSM.16.M88.4 R48, [R241] ;  /* 0x00000000f130783b */ /* 0x000eaa0000000200 */
[----:B------:R-:W-:Y:S01]  /*ef30*/  HMMA.16816.F32.BF16 R32, R8, R40, R32 ;  /* 0x000000280820723c */ /* 0x000fe20000041820 */
[----:B-1----:R-:W-:-:S04]  /*ef40*/  FMUL.FTZ R2, R29, c[0x0][0x2ec] ;  /* 0x0000bb001d027a20 */ /* 0x002fc80000410000 */
[----:B------:R1:W1:Y:S02]  /*ef50*/  MUFU.TANH R194, R2 ;  /* 0x0000000200c27308 */ /* 0x0002640000002400 */
[----:B-1----:R-:W-:-:S06]  /*ef60*/  FMUL.FTZ R2, R30, c[0x0][0x2ec] ;  /* 0x0000bb001e027a20 */ /* 0x002fcc0000410000 */
[----:B------:R1:W-:Y:S02]  /*ef70*/  MUFU.TANH R248, R2 ;  /* 0x0000000200f87308 */ /* 0x0003e40000002400 */
[----:B-1----:R-:W-:-:S06]  /*ef80*/  FMUL.FTZ R2, R31, c[0x0][0x2ec] ;  /* 0x0000bb001f027a20 */ /* 0x002fcc0000410000 */
[----:B------:R1:W1:Y:S01]  /*ef90*/  MUFU.TANH R193, R2 ;  /* 0x0000000200c17308 */ /* 0x0002620000002400 */
[----:B----4-:R-:W-:Y:S01]  /*efa0*/  HMMA.16816.F32.BF16 R28, R12, R44, R188 ;  /* 0x0000002c0c1c723c */ /* 0x010fe200000418bc */
[----:B-1----:R-:W-:-:S06]  /*efb0*/  FMUL.FTZ R2, R24, c[0x0][0x2ec] ;  /* 0x0000bb0018027a20 */ /* 0x002fcc0000410000 */
[----:B------:R1:W-:Y:S01]  /*efc0*/  MUFU.TANH R247, R2 ;  /* 0x0000000200f77308 */ /* 0x0003e20000002400 */
[----:B------:R-:W-:Y:S01]  /*efd0*/  HMMA.16816.F32.BF16 R40, R8, R42, R20 ;  /* 0x0000002a0828723c */ /* 0x000fe20000041814 */
[----:B-1----:R-:W-:-:S06]  /*efe0*/  FMUL.FTZ R2, R25, c[0x0][0x2ec] ;  /* 0x0000bb0019027a20 */ /* 0x002fcc0000410000 */
[----:B------:R1:W-:Y:S02]  /*eff0*/  MUFU.TANH R192, R2 ;  /* 0x0000000200c07308 */ /* 0x0003e40000002400 */
[----:B-1----:R-:W-:-:S06]  /*f000*/  FMUL.FTZ R2, R26, c[0x0][0x2ec] ;  /* 0x0000bb001a027a20 */ /* 0x002fcc0000410000 */
[----:B------:R1:W-:Y:S02]  /*f010*/  MUFU.TANH R245, R2 ;  /* 0x0000000200f57308 */ /* 0x0003e40000002400 */
[----:B-1----:R-:W-:Y:S01]  /*f020*/  FMUL.FTZ R2, R27, c[0x0][0x2ec] ;  /* 0x0000bb001b027a20 */ /* 0x002fe20000410000 */
[----:B------:R-:W-:Y:S01]  /*f030*/  HMMA.16816.F32.BF16 R20, R12, R46, R176 ;  /* 0x0000002e0c14723c */ /* 0x000fe200000418b0 */
[----:B------:R-:W1:Y:S04]  /*f040*/  LDSM.16.M88.4 R44, [R239] ;  /* 0x00000000ef2c783b */ /* 0x000e680000000200 */
[----:B------:R4:W-:Y:S01]  /*f050*/  MUFU.TANH R189, R2 ;  /* 0x0000000200bd7308 */ /* 0x0009e20000002400 */
[----:B------:R-:W-:Y:S01]  /*f060*/  LDSM.16.M88.4 R24, [R238] ;  /* 0x00000000ee18783b */ /* 0x000fe20000000200 */
[----:B----4-:R-:W-:-:S06]  /*f070*/  FMUL.FTZ R2, R32, c[0x0][0x2ec] ;  /* 0x0000bb0020027a20 */ /* 0x010fcc0000410000 */
[----:B------:R4:W-:Y:S01]  /*f080*/  MUFU.TANH R244, R2 ;  /* 0x0000000200f47308 */ /* 0x0009e20000002400 */
[----:B------:R-:W-:Y:S01]  /*f090*/  IMAD.MOV.U32 R177, RZ, RZ, R53 ;  /* 0x000000ffffb17224 */ /* 0x000fe200078e0035 */
[----:B------:R-:W-:Y:S01]  /*f0a0*/  HMMA.16816.F32.BF16 R16, R8, R64, R28 ;  /* 0x000000400810723c */ /* 0x000fe2000004181c */
[----:B----4-:R-:W-:-:S05]  /*f0b0*/  FMUL.FTZ R2, R33, c[0x0][0x2ec] ;  /* 0x0000bb0021027a20 */ /* 0x010fca0000410000 */
[----:B------:R4:W1:Y:S02]  /*f0c0*/  MUFU.TANH R188, R2 ;  /* 0x0000000200bc7308 */ /* 0x0008640000002400 */
[----:B--2---:R-:W-:Y:S07]  /*f0d0*/  HMMA.16816.F32.BF16 R52, R12, R48, R184 ;  /* 0x000000300c34723c */ /* 0x004fee00000418b8 */
[----:B------:R-:W-:Y:S02]  /*f0e0*/  IMAD.MOV.U32 R185, RZ, RZ, R133 ;  /* 0x000000ffffb97224 */ /* 0x000fe400078e0085 */
[----:B----4-:R-:W-:-:S04]  /*f0f0*/  FMUL.FTZ R2, R34, c[0x0][0x2ec] ;  /* 0x0000bb0022027a20 */ /* 0x010fc80000410000 */
[----:B------:R2:W-:Y:S01]  /*f100*/  MUFU.TANH R223, R2 ;  /* 0x0000000200df7308 */ /* 0x0005e20000002400 */
[----:B------:R-:W-:Y:S01]  /*f110*/  HMMA.16816.F32.BF16 R56, R12, R50, R172 ;  /* 0x000000320c38723c */ /* 0x000fe200000418ac */
[----:B---3--:R-:W-:Y:S01]  /*f120*/  IMAD.MOV.U32 R250, RZ, RZ, R215 ;  /* 0x000000fffffa7224 */ /* 0x008fe200078e00d7 */
[----:B------:R-:W-:Y:S01]  /*f130*/  LDSM.16.M88.4 R48, [R237] ;  /* 0x00000000ed30783b */ /* 0x000fe20000000200 */
[----:B--2---:R-:W-:-:S03]  /*f140*/  FMUL.FTZ R2, R35, c[0x0][0x2ec] ;  /* 0x0000bb0023027a20 */ /* 0x004fc60000410000 */
[----:B------:R-:W2:Y:S01]  /*f150*/  LDSM.16.M88.4 R32, [R227+0x4000] ;  /* 0x00400000e320783b */ /* 0x000ea20000000200 */
[----:B------:R3:W4:Y:S01]  /*f160*/  MUFU.TANH R133, R2 ;  /* 0x0000000200857308 */ /* 0x0007220000002400 */
[----:B------:R-:W-:Y:S02]  /*f170*/  IMAD.MOV.U32 R174, RZ, RZ, R219 ;  /* 0x000000ffffae7224 */ /* 0x000fe400078e00db */
[----:B---3--:R-:W-:-:S05]  /*f180*/  FMUL.FTZ R2, R40, c[0x0][0x2ec] ;  /* 0x0000bb0028027a20 */ /* 0x008fca0000410000 */
[----:B------:R3:W-:Y:S01]  /*f190*/  MUFU.TANH R220, R2 ;  /* 0x0000000200dc7308 */ /* 0x0007e20000002400 */
[----:B------:R-:W-:Y:S01]  /*f1a0*/  HMMA.16816.F32.BF16 R28, R8, R66, R20 ;  /* 0x00000042081c723c */ /* 0x000fe20000041814 */
[----:B------:R-:W-:Y:S01]  /*f1b0*/  IMAD.MOV.U32 R215, RZ, RZ, R132 ;  /* 0x000000ffffd77224 */ /* 0x000fe200078e0084 */
[----:B------:R-:W-:Y:S01]  /*f1c0*/  LDSM.16.M88.4 R20, [R235] ;  /* 0x00000000eb14783b */ /* 0x000fe20000000200 */
[----:B---3--:R-:W-:-:S04]  /*f1d0*/  FMUL.FTZ R2, R41, c[0x0][0x2ec] ;  /* 0x0000bb0029027a20 */ /* 0x008fc80000410000 */
[----:B------:R3:W-:Y:S01]  /*f1e0*/  MUFU.TANH R172, R2 ;  /* 0x0000000200ac7308 */ /* 0x0007e20000002400 */
[----:B------:R-:W-:Y:S02]  /*f1f0*/  IMAD.MOV.U32 R175, RZ, RZ, R216 ;  /* 0x000000ffffaf7224 */ /* 0x000fe400078e00d8 */
[----:B---3--:R-:W-:-:S05]  /*f200*/  FMUL.FTZ R2, R42, c[0x0][0x2ec] ;  /* 0x0000bb002a027a20 */ /* 0x008fca0000410000 */
[----:B------:R3:W-:Y:S01]  /*f210*/  MUFU.TANH R219, R2 ;  /* 0x0000000200db7308 */ /* 0x0007e20000002400 */
[----:B------:R-:W-:Y:S02]  /*f220*/  IMAD.MOV.U32 R222, RZ, RZ, R74 ;  /* 0x000000ffffde7224 */ /* 0x000fe400078e004a */
[----:B------:R-:W-:Y:S02]  /*f230*/  IMAD.MOV.U32 R221, RZ, RZ, R75 ;  /* 0x000000ffffdd7224 */ /* 0x000fe400078e004b */
[----:B------:R-:W-:Y:S02]  /*f240*/  IMAD.MOV.U32 R173, RZ, RZ, R73 ;  /* 0x000000ffffad7224 */ /* 0x000fe400078e0049 */
[----:B---3--:R-:W-:Y:S01]  /*f250*/  FMUL.FTZ R2, R43, c[0x0][0x2ec] ;  /* 0x0000bb002b027a20 */ /* 0x008fe20000410000 */
[C---:B------:R-:W-:Y:S01]  /*f260*/  HMMA.16816.F32.BF16 R72, R12.reuse, R68, R180 ;  /* 0x000000440c48723c */ /* 0x040fe200000418b4 */
[----:B------:R-:W-:Y:S01]  /*f270*/  IMAD.MOV.U32 R187, RZ, RZ, R76 ;  /* 0x000000ffffbb7224 */ /* 0x000fe200078e004c */
[----:B------:R-:W3:Y:S01]  /*f280*/  LDSM.16.M88.4 R40, [R236] ;  /* 0x00000000ec28783b */ /* 0x000ee20000000200 */
[----:B------:R1:W-:Y:S05]  /*f290*/  MUFU.TANH R132, R2 ;  /* 0x0000000200847308 */ /* 0x0003ea0000002400 */
[----:B------:R-:W-:Y:S01]  /*f2a0*/  HMMA.16816.F32.BF16 R68, R12, R70, R128 ;  /* 0x000000460c44723c */ /* 0x000fe20000041880 */
[----:B-1----:R-:W-:-:S04]  /*f2b0*/  FMUL.FTZ R2, R16, c[0x0][0x2ec] ;  /* 0x0000bb0010027a20 */ /* 0x002fc80000410000 */
[----:B------:R1:W-:Y:S01]  /*f2c0*/  MUFU.TANH R216, R2 ;  /* 0x0000000200d87308 */ /* 0x0003e20000002400 */
[----:B------:R-:W-:Y:S02]  /*f2d0*/  IMAD.MOV.U32 R184, RZ, RZ, R77 ;  /* 0x000000ffffb87224 */ /* 0x000fe400078e004d */
[----:B------:R-:W-:Y:S01]  /*f2e0*/  HMMA.16816.F32.BF16 R64, R12, R44, R168 ;  /* 0x0000002c0c40723c */ /* 0x000fe200000418a8 */
[----:B------:R-:W-:Y:S02]  /*f2f0*/  IMAD.MOV.U32 R190, RZ, RZ, R78 ;  /* 0x000000ffffbe7224 */ /* 0x000fe400078e004e */
[----:B------:R-:W-:Y:S02]  /*f300*/  IMAD.MOV.U32 R186, RZ, RZ, R79 ;  /* 0x000000ffffba7224 */ /* 0x000fe400078e004f */
[----:B-1----:R-:W-:-:S04]  /*f310*/  FMUL.FTZ R2, R17, c[0x0][0x2ec] ;  /* 0x0000bb0011027a20 */ /* 0x002fc80000410000 */
[----:B------:R1:W1:Y:S01]  /*f320*/  MUFU.TANH R128, R2 ;  /* 0x0000000200807308 */ /* 0x0002620000002400 */
[----:B------:R-:W-:Y:S01]  /*f330*/  HMMA.16816.F32.BF16 R76, R12, R46, R120 ;  /* 0x0000002e0c4c723c */ /* 0x000fe20000041878 */
[----:B------:R-:W3:Y:S01]  /*f340*/  LDSM.16.M88.4 R44, [R227+0x4800] ;  /* 0x00480000e32c783b */ /* 0x000ee20000000200 */
[----:B------:R-:W-:Y:S02]  /*f350*/  IMAD.MOV.U32 R212, RZ, RZ, R60 ;  /* 0x000000ffffd47224 */ /* 0x000fe400078e003c */
[----:B------:R-:W-:Y:S01]  /*f360*/  IMAD.MOV.U32 R176, RZ, RZ, R217 ;  /* 0x000000ffffb07224 */ /* 0x000fe200078e00d9 */
[----:B------:R2:W5:Y:S01]  /*f370*/  LDL.LU R60, [R1+0x1c] ;  /* 0x00001c00013c7983 */ /* 0x0005620000300800 */
[----:B-1----:R-:W-:-:S03]  /*f380*/  FMUL.FTZ R2, R18, c[0x0][0x2ec] ;  /* 0x0000bb0012027a20 */ /* 0x002fc60000410000 */
[----:B------:R1:W5:Y:S01]  /*f390*/  LDL.LU R36, [R1+0x18] ;  /* 0x0000180001247983 */ /* 0x0003620000300800 */
[----:B------:R2:W-:Y:S01]  /*f3a0*/  MUFU.TANH R214, R2 ;  /* 0x0000000200d67308 */ /* 0x0005e20000002400 */
[----:B------:R-:W-:Y:S02]  /*f3b0*/  IMAD.MOV.U32 R217, RZ, RZ, R212 ;  /* 0x000000ffffd97224 */ /* 0x000fe400078e00d4 */
[----:B------:R1:W5:Y:S01]  /*f3c0*/  LDL.LU R3, [R1+0x14] ;  /* 0x0000140001037983 */ /* 0x0003620000300800 */
[----:B------:R-:W-:Y:S02]  /*f3d0*/  IMAD.MOV.U32 R180, RZ, RZ, R6 ;  /* 0x000000ffffb47224 */ /* 0x000fe400078e0006 */
[----:B--2---:R-:W-:Y:S02]  /*f3e0*/  FMUL.FTZ R2, R19, c[0x0][0x2ec] ;  /* 0x0000bb0013027a20 */ /* 0x004fe40000410000 */
[----:B------:R-:W-:Y:S02]  /*f3f0*/  HMMA.16816.F32.BF16 R16, R8, R32, R52 ;  /* 0x000000200810723c */ /* 0x000fe40000041834 */
[----:B------:R2:W1:Y:S01]  /*f400*/  MUFU.TANH R123, R2 ;  /* 0x00000002007b7308 */ /* 0x0004620000002400 */
[----:B------:R-:W1:Y:S01]  /*f410*/  S2R R6, SR_TID.X ;  /* 0x0000000000067919 */ /* 0x000e620000002100 */
[----:B------:R-:W-:-:S02]  /*f420*/  IMAD.MOV.U32 R182, RZ, RZ, R209 ;  /* 0x000000ffffb67224 */ /* 0x000fc400078e00d1 */
[----:B--2---:R-:W-:-:S04]  /*f430*/  FMUL.FTZ R2, R28, c[0x0][0x2ec] ;  /* 0x0000bb001c027a20 */ /* 0x004fc80000410000 */
[----:B------:R2:W-:Y:S01]  /*f440*/  MUFU.TANH R212, R2 ;  /* 0x0000000200d47308 */ /* 0x0005e20000002400 */
[----:B------:R-:W-:Y:S01]  /*f450*/  HMMA.16816.F32.BF16 R84, R12, R24, R124 ;  /* 0x000000180c54723c */ /* 0x000fe2000004187c */
[----:B--2---:R-:W-:-:S06]  /*f460*/  FMUL.FTZ R2, R29, c[0x0][0x2ec] ;  /* 0x0000bb001d027a20 */ /* 0x004fcc0000410000 */
[----:B------:R2:W-:Y:S01]  /*f470*/  MUFU.TANH R122, R2 ;  /* 0x00000002007a7308 */ /* 0x0005e20000002400 */
[----:B------:R-:W-:Y:S01]  /*f480*/  HMMA.16816.F32.BF16 R80, R12, R26, R80 ;  /* 0x0000001a0c50723c */ /* 0x000fe20000041850 */
[----:B------:R-:W-:-:S07]  /*f490*/  IMAD.MOV.U32 R178, RZ, RZ, R211 ;  /* 0x000000ffffb27224 */ /* 0x000fce00078e00d3 */
[----:B------:R-:W-:Y:S01]  /*f4a0*/  HMMA.16816.F32.BF16 R24, R8, R34, R56 ;  /* 0x000000220818723c */ /* 0x000fe20000041838 */
[----:B--2---:R-:W-:Y:S01]  /*f4b0*/  FMUL.FTZ R2, R30, c[0x0][0x2ec] ;  /* 0x0000bb001e027a20 */ /* 0x004fe20000410000 */
[----:B------:R-:W2:Y:S03]  /*f4c0*/  LDSM.16.M88.4 R32, [R227+0x5000] ;  /* 0x00500000e320783b */ /* 0x000ea60000000200 */
[----:B------:R1:W-:Y:S01]  /*f4d0*/  MUFU.TANH R209, R2 ;  /* 0x0000000200d17308 */ /* 0x0003e20000002400 */
[----:B------:R-:W-:Y:S02]  /*f4e0*/  IMAD.MOV.U32 R211, RZ, RZ, R206 ;  /* 0x000000ffffd37224 */ /* 0x000fe400078e00ce */
[----:B-1----:R-:W-:Y:S02]  /*f4f0*/  FMUL.FTZ R2, R31, c[0x0][0x2ec] ;  /* 0x0000bb001f027a20 */ /* 0x002fe40000410000 */
[----:B------:R-:W-:Y:S01]  /*f500*/  FMUL.FTZ R5, R19, c[0x0][0x2ec] ;  /* 0x0000bb0013057a20 */ /* 0x000fe20000410000 */
[----:B------:R-:W1:Y:S02]  /*f510*/  LDSM.16.M88.4 R28, [R234] ;  /* 0x00000000ea1c783b */ /* 0x000e640000000200 */
[----:B------:R3:W-:Y:S01]  /*f520*/  MUFU.TANH R121, R2 ;  /* 0x0000000200797308 */ /* 0x0007e20000002400 */
[----:B------:R-:W-:Y:S01]  /*f530*/  IMAD.SHL.U32 R6, R6, 0x2, RZ ;  /* 0x0000000206067824 */ /* 0x000fe200078e00ff */
[----:B------:R-:W-:Y:S01]  /*f540*/  HMMA.16816.F32.BF16 R88, R12, R48, R88 ;  /* 0x000000300c58723c */ /* 0x000fe20000041858 */
[----:B------:R-:W-:-:S02]  /*f550*/  IMAD.MOV.U32 R249, RZ, RZ, R208 ;  /* 0x000000fffff97224 */ /* 0x000fc400078e00d0 */
[----:B---3--:R-:W-:-:S04]  /*f560*/  FMUL.FTZ R2, R16, c[0x0][0x2ec] ;  /* 0x0000bb0010027a20 */ /* 0x008fc80000410000 */
[----:B------:R3:W-:Y:S01]  /*f570*/  MUFU.TANH R206, R2 ;  /* 0x0000000200ce7308 */ /* 0x0007e20000002400 */
[----:B------:R-:W-:Y:S01]  /*f580*/  IMAD.MOV.U32 R208, RZ, RZ, R202 ;  /* 0x000000ffffd07224 */ /* 0x000fe200078e00ca */
[----:B------:R-:W-:Y:S01]  /*f590*/  HMMA.16816.F32.BF16 R48, R12, R50, R92 ;  /* 0x000000320c30723c */ /* 0x000fe2000004185c */
[----:B------:R-:W-:Y:S02]  /*f5a0*/  IMAD.MOV.U32 R183, RZ, RZ, R213 ;  /* 0x000000ffffb77224 */ /* 0x000fe400078e00d5 */
[----:B---3--:R-:W-:-:S04]  /*f5b0*/  FMUL.FTZ R2, R17, c[0x0][0x2ec] ;  /* 0x0000bb0011027a20 */ /* 0x008fc80000410000 */
[----:B------:R3:W1:Y:S01]  /*f5c0*/  MUFU.TANH R120, R2 ;  /* 0x0000000200787308 */ /* 0x0006620000002400 */
[----:B------:R-:W-:Y:S01]  /*f5d0*/  HMMA.16816.F32.BF16 R56, R12, R42, R108 ;  /* 0x0000002a0c38723c */ /* 0x000fe2000004186c */
[----:B------:R-:W-:-:S06]  /*f5e0*/  IMAD.MOV.U32 R213, RZ, RZ, R7 ;  /* 0x000000ffffd57224 */ /* 0x000fcc00078e0007 */
[----:B------:R1:W1:Y:S01]  /*f5f0*/  MUFU.TANH R108, R5 ;  /* 0x00000005006c7308 */ /* 0x0002620000002400 */
[----:B------:R-:W-:Y:S01]  /*f600*/  HMMA.16816.F32.BF16 R92, R12, R20, R112 ;  /* 0x000000140c5c723c */ /* 0x000fe20000041870 */
[----:B---3--:R-:W-:-:S07]  /*f610*/  FMUL.FTZ R2, R18, c[0x0][0x2ec] ;  /* 0x0000bb0012027a20 */ /* 0x008fce0000410000 */
[----:B------:R-:W-:Y:S01]  /*f620*/  HMMA.16816.F32.BF16 R104, R12, R22, R104 ;  /* 0x000000160c68723c */ /* 0x000fe20000041868 */
[----:B------:R3:W-:Y:S01]  /*f630*/  MUFU.TANH R202, R2 ;  /* 0x0000000200ca7308 */ /* 0x0007e20000002400 */
[----:B-1----:R-:W-:-:S06]  /*f640*/  LOP3.LUT R5, R6, 0x6, RZ, 0xc0, !PT ;  /* 0x0000000606057812 */ /* 0x002fcc00078ec0ff */
[----:B------:R-:W-:Y:S01]  /*f650*/  HMMA.16816.F32.BF16 R20, R8, R44, R72 ;  /* 0x0000002c0814723c */ /* 0x000fe20000041848 */
[----:B------:R-:W-:Y:S02]  /*f660*/  FMUL.FTZ R7, R24, c[0x0][0x2ec] ;  /* 0x0000bb0018077a20 */ /* 0x000fe40000410000 */
[----:B------:R-:W-:Y:S02]  /*f670*/  IMAD.MOV.U32 R181, RZ, RZ, R200 ;  /* 0x000000ffffb57224 */ /* 0x000fe400078e00c8 */
[----:B---3--:R-:W-:Y:S01]  /*f680*/  IMAD.U32 R2, RZ, RZ, UR4 ;  /* 0x00000004ff027e24 */ /* 0x008fe2000f8e00ff */
[----:B------:R1:W-:Y:S04]  /*f690*/  MUFU.TANH R200, R7 ;  /* 0x0000000700c87308 */ /* 0x0003e80000002400 */
[----:B------:R-:W-:-:S02]  /*f6a0*/  LOP3.LUT R6, R2, 0x8, R5, 0xfe, !PT ;  /* 0x0000000802067812 */ /* 0x000fc400078efe05 */
[----:B------:R-:W-:Y:S02]  /*f6b0*/  LOP3.LUT R2, R5, UR4, RZ, 0xfc, !PT ;  /* 0x0000000405027c12 */ /* 0x000fe4000f8efcff */
[C---:B------:R-:W-:Y:S02]  /*f6c0*/  ISETP.GE.AND P5, PT, R6.reuse, R4, PT ;  /* 0x000000040600720c */ /* 0x040fe40003fa6270 */
[----:B------:R-:W-:Y:S02]  /*f6d0*/  ISETP.GE.AND P3, PT, R6, R0, PT ;  /* 0x000000000600720c */ /* 0x000fe40003f66270 */
[C---:B-1----:R-:W-:Y:S02]  /*f6e0*/  IADD3 R7, R2.reuse, 0x1, RZ ;  /* 0x0000000102077810 */ /* 0x042fe40007ffe0ff */
[----:B------:R-:W-:Y:S02]  /*f6f0*/  IADD3 R6, R2, 0x9, RZ ;  /* 0x0000000902067810 */ /* 0x000fe40007ffe0ff */
[----:B------:R-:W-:-:S02]  /*f700*/  ISETP.GE.AND P6, PT, R7, R4, PT ;  /* 0x000000040700720c */ /* 0x000fc40003fc6270 */
[-C--:B------:R-:W-:Y:S01]  /*f710*/  ISETP.GE.AND P2, PT, R7, R0.reuse, PT ;  /* 0x000000000700720c */ /* 0x080fe20003f46270 */
[----:B------:R-:W-:Y:S01]  /*f720*/  FMUL.FTZ R7, R26, c[0x0][0x2ec] ;  /* 0x0000bb001a077a20 */ /* 0x000fe20000410000 */
[----:B------:R-:W-:-:S03]  /*f730*/  ISETP.GE.AND P4, PT, R6, R0, PT ;  /* 0x000000000600720c */ /* 0x000fc60003f86270 */
[----:B------:R1:W-:Y:S01]  /*f740*/  MUFU.TANH R191, R7 ;  /* 0x0000000700bf7308 */ /* 0x0003e20000002400 */
[----:B------:R-:W-:Y:S02]  /*f750*/  FSEL R112, R38, -INF , !P2 ;  /* 0xff80000026707808 */ /* 0x000fe40005000000 */
[----:B------:R-:W-:Y:S02]  /*f760*/  ISETP.GE.AND P0, PT, R6, R4, PT ;  /* 0x000000040600720c */ /* 0x000fe40003f06270 */
[----:B------:R-:W-:Y:S01]  /*f770*/  FSEL R111, R182, -INF , !P4 ;  /* 0xff800000b66f7808 */ /* 0x000fe20006000000 */
[----:B------:R-:W-:Y:S01]  /*f780*/  IMAD.MOV.U32 R182, RZ, RZ, R183 ;  /* 0x000000ffffb67224 */ /* 0x000fe200078e00b7 */
[----:B------:R-:W-:Y:S01]  /*f790*/  IADD3 R6, R2, 0x11, RZ ;  /* 0x0000001102067810 */ /* 0x000fe20007ffe0ff */
[----:B------:R-:W-:Y:S02]  /*f7a0*/  IMAD.MOV.U32 R183, RZ, RZ, R174 ;  /* 0x000000ffffb77224 */ /* 0x000fe400078e00ae */
[----:B-1----:R-:W-:-:S04]  /*f7b0*/  FMUL.FTZ R7, R27, c[0x0][0x2ec] ;  /* 0x0000bb001b077a20 */ /* 0x002fc80000410000 */
[----:B------:R1:W-:Y:S01]  /*f7c0*/  MUFU.TANH R38, R7 ;  /* 0x0000000700267308 */ /* 0x0003e20000002400 */
[----:B------:R-:W-:Y:S01]  /*f7d0*/  IMAD.MOV.U32 R174, RZ, RZ, R175 ;  /* 0x000000ffffae7224 */ /* 0x000fe200078e00af */
[----:B------:R-:W-:Y:S01]  /*f7e0*/  FSEL R110, R180, -INF , !P6 ;  /* 0xff800000b46e7808 */ /* 0x000fe20007000000 */
[----:B------:R-:W-:Y:S01]  /*f7f0*/  IMAD.MOV.U32 R175, RZ, RZ, R184 ;  /* 0x000000ffffaf7224 */ /* 0x000fe200078e00b8 */
[C---:B------:R-:W-:Y:S01]  /*f800*/  ISETP.GE.AND P6, PT, R6.reuse, R4, PT ;  /* 0x000000040600720c */ /* 0x040fe20003fc6270 */
[----:B------:R-:W-:Y:S01]  /*f810*/  FMUL.FTZ R21, R21, c[0x0][0x2ec] ;  /* 0x0000bb0015157a20 */ /* 0x000fe20000410000 */
[----:B------:R-:W-:Y:S01]  /*f820*/  ISETP.GE.AND P2, PT, R6, R0, PT ;  /* 0x000000000600720c */ /* 0x000fe20003f46270 */
[----:B------:R-:W-:Y:S01]  /*f830*/  FMUL.FTZ R23, R23, c[0x0][0x2ec] ;  /* 0x0000bb0017177a20 */ /* 0x000fe20000410000 */
[----:B------:R-:W-:Y:S01]  /*f840*/  FSEL R113, R182, -INF , !P6 ;  /* 0xff800000b6717808 */ /* 0x000fe20007000000 */
[----:B-1----:R-:W-:-:S04]  /*f850*/  FMUL.FTZ R7, R20, c[0x0][0x2ec] ;  /* 0x0000bb0014077a20 */ /* 0x002fc80000410000 */
[----:B------:R1:W-:Y:S01]  /*f860*/  MUFU.TANH R184, R7 ;  /* 0x0000000700b87308 */ /* 0x0003e20000002400 */
[----:B------:R-:W-:Y:S01]  /*f870*/  FSEL R115, R37, -INF , !P2 ;  /* 0xff80000025737808 */ /* 0x000fe20005000000 */
[----:B--2---:R-:W-:Y:S01]  /*f880*/  HMMA.16816.F32.BF16 R52, R8, R34, R76 ;  /* 0x000000220834723c */ /* 0x004fe2000004184c */
[----:B------:R-:W-:-:S05]  /*f890*/  FMUL.FTZ R16, R25, c[0x0][0x2ec] ;  /* 0x0000bb0019107a20 */ /* 0x000fca0000410000 */
[----:B------:R-:W2:Y:S01]  /*f8a0*/  MUFU.TANH R37, R21 ;  /* 0x0000001500257308 */ /* 0x000ea20000002400 */
[----:B-1----:R-:W-:-:S07]  /*f8b0*/  IADD3 R7, R2, 0x21, RZ ;  /* 0x0000002102077810 */ /* 0x002fce0007ffe0ff */
[----:B------:R1:W3:Y:S01]  /*f8c0*/  MUFU.TANH R34, R23 ;  /* 0x0000001700227308 */ /* 0x0002e20000002400 */
[C---:B------:R-:W-:Y:S02]  /*f8d0*/  ISETP.GE.AND P6, PT, R7.reuse, R4, PT ;  /* 0x000000040700720c */ /* 0x040fe40003fc6270 */
[----:B------:R-:W-:Y:S01]  /*f8e0*/  ISETP.GE.AND P2, PT, R7, R0, PT ;  /* 0x000000000700720c */ /* 0x000fe20003f46270 */
[----:B------:R-:W-:Y:S01]  /*f8f0*/  FMUL.FTZ R7, R22, c[0x0][0x2ec] ;  /* 0x0000bb0016077a20 */ /* 0x000fe20000410000 */
[C---:B------:R-:W-:Y:S01]  /*f900*/  HMMA.16816.F32.BF16 R96, R12.reuse, R40, R96 ;  /* 0x000000280c60723c */ /* 0x040fe20000041860 */
[----:B------:R-:W-:Y:S02]  /*f910*/  IMAD.MOV.U32 R179, RZ, RZ, R39 ;  /* 0x000000ffffb37224 */ /* 0x000fe400078e0027 */
[----:B------:R2:W-:Y:S05]  /*f920*/  MUFU.TANH R39, R16 ;  /* 0x0000001000277308 */ /* 0x0005ea0000002400 */
[C---:B------:R-:W-:Y:S01]  /*f930*/  HMMA.16816.F32.BF16 R116, R12.reuse, R28, R116 ;  /* 0x0000001c0c74723c */ /* 0x040fe20000041874 */
[----:B-1----:R-:W1:Y:S07]  /*f940*/  LDSM.16.M88.4 R20, [R227+0x6000] ;  /* 0x00600000e314783b */ /* 0x002e6e0000000200 */
[----:B------:R-:W-:Y:S01]  /*f950*/  HMMA.16816.F32.BF16 R100, R12, R30, R100 ;  /* 0x0000001e0c64723c */ /* 0x000fe20000041864 */
[----:B--2---:R-:W2:Y:S07]  /*f960*/  LDSM.16.M88.4 R16, [R227+0x5800] ;  /* 0x00580000e310783b */ /* 0x004eae0000000200 */
[C---:B------:R-:W-:Y:S08]  /*f970*/  HMMA.16816.F32.BF16 R12, R8.reuse, R46, R68 ;  /* 0x0000002e080c723c */ /* 0x040ff00000041844 */
[----:B------:R-:W-:Y:S01]  /*f980*/  HMMA.16816.F32.BF16 R24, R8, R32, R64 ;  /* 0x000000200818723c */ /* 0x000fe20000041840 */
[----:B------:R-:W-:-:S02]  /*f990*/  IADD3 R6, R2, 0x19, RZ ;  /* 0x0000001902067810 */ /* 0x000fc40007ffe0ff */
[----:B------:R-:W-:Y:S02]  /*f9a0*/  FSEL R109, R181, -INF , !P0 ;  /* 0xff800000b56d7808 */ /* 0x000fe40004000000 */
[C---:B------:R-:W-:Y:S02]  /*f9b0*/  ISETP.GE.AND P0, PT, R6.reuse, R4, PT ;  /* 0x000000040600720c */ /* 0x040fe40003f06270 */
[----:B------:R-:W-:Y:S02]  /*f9c0*/  ISETP.GE.AND P4, PT, R6, R0, PT ;  /* 0x000000000600720c */ /* 0x000fe40003f86270 */
[----:B------:R-:W-:Y:S02]  /*f9d0*/  IADD3 R6, R2, 0x29, RZ ;  /* 0x0000002902067810 */ /* 0x000fe40007ffe0ff */
[----:B------:R-:W-:Y:S02]  /*f9e0*/  FSEL R114, R183, -INF , !P0 ;  /* 0xff800000b7727808 */ /* 0x000fe40004000000 */
[----:B------:R-:W-:-:S02]  /*f9f0*/  FSEL R124, R173, -INF , !P4 ;  /* 0xff800000ad7c7808 */ /* 0x000fc40006000000 */
[----:B------:R-:W-:Y:S01]  /*fa00*/  ISETP.GE.AND P0, PT, R6, R4, PT ;  /* 0x000000040600720c */ /* 0x000fe20003f06270 */
[----:B------:R-:W-:Y:S01]  /*fa10*/  FMUL.FTZ R12, R12, c[0x0][0x2ec] ;  /* 0x0000bb000c0c7a20 */ /* 0x000fe20000410000 */
[----:B------:R-:W-:Y:S02]  /*fa20*/  ISETP.GE.AND P4, PT, R6, R0, PT ;  /* 0x000000000600720c */ /* 0x000fe40003f86270 */
[----:B------:R-:W-:Y:S01]  /*fa30*/  IADD3 R6, R2, 0x31, RZ ;  /* 0x0000003102067810 */ /* 0x000fe20007ffe0ff */
[----:B------:R1:W-:Y:S01]  /*fa40*/  MUFU.TANH R181, R12 ;  /* 0x0000000c00b57308 */ /* 0x0003e20000002400 */
[----:B------:R-:W-:Y:S02]  /*fa50*/  FSEL R125, R174, -INF , !P6 ;  /* 0xff800000ae7d7808 */ /* 0x000fe40007000000 */
[----:B------:R-:W-:Y:S02]  /*fa60*/  FSEL R127, R175, -INF , !P2 ;  /* 0xff800000af7f7808 */ /* 0x000fe40005000000 */
[----:B------:R-:W-:-:S02]  /*fa70*/  ISETP.GE.AND P6, PT, R6, R4, PT ;  /* 0x000000040600720c */ /* 0x000fc40003fc6270 */
[----:B------:R-:W-:Y:S02]  /*fa80*/  ISETP.GE.AND P2, PT, R6, R0, PT ;  /* 0x000000000600720c */ /* 0x000fe40003f46270 */
[----:B------:R-:W-:Y:S02]  /*fa90*/  IADD3 R6, R2, 0x41, RZ ;  /* 0x0000004102067810 */ /* 0x000fe40007ffe0ff */
[----:B------:R-:W-:Y:S01]  /*faa0*/  FSEL R130, R187, -INF , !P6 ;  /* 0xff800000bb827808 */ /* 0x000fe20007000000 */
[----:B-1----:R-:W-:Y:S01]  /*fab0*/  FMUL.FTZ R12, R24, c[0x0][0x2ec] ;  /* 0x0000bb00180c7a20 */ /* 0x002fe20000410000 */
[----:B------:R-:W-:Y:S01]  /*fac0*/  ISETP.GE.AND P6, PT, R6, R4, PT ;  /* 0x000000040600720c */ /* 0x000fe20003fc6270 */
[----:B------:R-:W-:Y:S02]  /*fad0*/  FMUL.FTZ R13, R13, c[0x0][0x2ec] ;  /* 0x0000bb000d0d7a20 */ /* 0x000fe40000410000 */
[----:B------:R1:W-:Y:S01]  /*fae0*/  MUFU.TANH R173, R12 ;  /* 0x0000000c00ad7308 */ /* 0x0003e20000002400 */
[----:B------:R-:W-:-:S02]  /*faf0*/  FMUL.FTZ R14, R14, c[0x0][0x2ec] ;  /* 0x0000bb000e0e7a20 */ /* 0x000fc40000410000 */
[----:B------:R-:W-:Y:S01]  /*fb00*/  FMUL.FTZ R15, R15, c[0x0][0x2ec] ;  /* 0x0000bb000f0f7a20 */ /* 0x000fe20000410000 */
[----:B------:R-:W-:Y:S01]  /*fb10*/  FSEL R170, R198, -INF , !P6 ;  /* 0xff800000c6aa7808 */ /* 0x000fe20007000000 */
[----:B------:R-:W-:Y:S01]  /*fb20*/  IMAD.MOV.U32 R198, RZ, RZ, R178 ;  /* 0x000000ffffc67224 */ /* 0x000fe200078e00b2 */
[----:B------:R-:W-:Y:S02]  /*fb30*/  HMMA.16816.F32.BF16 R64, R8, R20, R88 ;  /* 0x000000140840723c */ /* 0x000fe40000041858 */
[----:B------:R-:W-:Y:S01]  /*fb40*/  MUFU.TANH R33, R13 ;  /* 0x0000000d00217308 */ /* 0x000fe20000002400 */
[----:B-1----:R-:W-:-:S07]  /*fb50*/  FMUL.FTZ R12, R25, c[0x0][0x2ec] ;  /* 0x0000bb00190c7a20 */ /* 0x002fce0000410000 */
[----:B------:R-:W-:Y:S01]  /*fb60*/  MUFU.TANH R178, R14 ;  /* 0x0000000e00b27308 */ /* 0x000fe20000002400 */
[C---:B--2---:R-:W-:Y:S07]  /*fb70*/  HMMA.16816.F32.BF16 R72, R8.reuse, R16, R84 ;  /* 0x000000100848723c */ /* 0x044fee0000041854 */
[----:B------:R-:W-:Y:S01]  /*fb80*/  MUFU.TANH R32, R15 ;  /* 0x0000000f00207308 */ /* 0x000fe20000002400 */
[----:B------:R-:W-:Y:S01]  /*fb90*/  HMMA.16816.F32.BF16 R68, R8, R18, R80 ;  /* 0x000000120844723c */ /* 0x000fe20000041850 */
[----:B------:R-:W-:Y:S06]  /*fba0*/  LDSM.16.M88.4 R16, [R227+0x6800] ;  /* 0x00680000e310783b */ /* 0x000fec0000000200 */
[----:B------:R1:W2:Y:S01]  /*fbb0*/  MUFU.TANH R21, R12 ;  /* 0x0000000c00157308 */ /* 0x0002a20000002400 */
[----:B------:R-:W-:Y:S01]  /*fbc0*/  FSEL R169, R203, -INF , !P2 ;  /* 0xff800000cba97808 */ /* 0x000fe20005000000 */
[----:B-1----:R-:W1:Y:S06]  /*fbd0*/  LDSM.16.M88.4 R12, [R227+0x7000] ;  /* 0x00700000e30c783b */ /* 0x002e6c0000000200 */
[----:B------:R2:W-:Y:S01]  /*fbe0*/  MUFU.TANH R183, R7 ;  /* 0x0000000700b77308 */ /* 0x0005e20000002400 */
[----:B------:R-:W-:-:S02]  /*fbf0*/  FSEL R126, R185, -INF , !P0 ;  /* 0xff800000b97e7808 */ /* 0x000fc40004000000 */
[----:B------:R-:W-:Y:S02]  /*fc00*/  FSEL R129, R186, -INF , !P4 ;  /* 0xff800000ba817808 */ /* 0x000fe40006000000 */
[----:B------:R-:W-:Y:S02]  /*fc10*/  ISETP.GE.AND P2, PT, R6, R0, PT ;  /* 0x000000000600720c */ /* 0x000fe40003f46270 */
[C---:B------:R-:W-:Y:S02]  /*fc20*/  IADD3 R6, R2.reuse, 0x51, RZ ;  /* 0x0000005102067810 */ /* 0x040fe40007ffe0ff */
[----:B------:R-:W-:Y:S02]  /*fc30*/  FSEL R175, R197, -INF , !P2 ;  /* 0xff800000c5af7808 */ /* 0x000fe40005000000 */
[----:B--2---:R-:W-:-:S04]  /*fc40*/  IADD3 R7, R2, 0x39, RZ ;  /* 0x0000003902077810 */ /* 0x004fc80007ffe0ff */
[C---:B------:R-:W-:Y:S02]  /*fc50*/  ISETP.GE.AND P0, PT, R7.reuse, R4, PT ;  /* 0x000000040700720c */ /* 0x040fe40003f06270 */
[----:B------:R-:W-:Y:S02]  /*fc60*/  ISETP.GE.AND P4, PT, R7, R0, PT ;  /* 0x000000000700720c */ /* 0x000fe40003f86270 */
[----:B------:R-:W-:Y:S02]  /*fc70*/  IADD3 R7, R2, 0x49, RZ ;  /* 0x0000004902077810 */ /* 0x000fe40007ffe0ff */
[----:B------:R-:W-:Y:S02]  /*fc80*/  FSEL R131, R201, -INF , !P0 ;  /* 0xff800000c9837808 */ /* 0x000fe40004000000 */
[----:B------:R-:W-:Y:S02]  /*fc90*/  FSEL R168, R199, -INF , !P4 ;  /* 0xff800000c7a87808 */ /* 0x000fe40006000000 */
[----:B------:R-:W-:-:S02]  /*fca0*/  ISETP.GE.AND P6, PT, R6, R4, PT ;  /* 0x000000040600720c */ /* 0x000fc40003fc6270 */
[----:B------:R-:W-:Y:S02]  /*fcb0*/  ISETP.GE.AND P2, PT, R6, R0, PT ;  /* 0x000000000600720c */ /* 0x000fe40003f46270 */
[C---:B------:R-:W-:Y:S02]  /*fcc0*/  ISETP.GE.AND P0, PT, R7.reuse, R4, PT ;  /* 0x000000040700720c */ /* 0x040fe40003f06270 */
[----:B------:R-:W-:Y:S02]  /*fcd0*/  ISETP.GE.AND P4, PT, R7, R0, PT ;  /* 0x000000000700720c */ /* 0x000fe40003f86270 */
[C---:B------:R-:W-:Y:S01]  /*fce0*/  IADD3 R6, R2.reuse, 0x61, RZ ;  /* 0x0000006102067810 */ /* 0x040fe20007ffe0ff */
[----:B------:R-:W-:Y:S01]  /*fcf0*/  IMAD.MOV.U32 R203, RZ, RZ, R176 ;  /* 0x000000ffffcb7224 */ /* 0x000fe200078e00b0 */
[----:B------:R-:W-:Y:S01]  /*fd00*/  IADD3 R7, R2, 0x59, RZ ;  /* 0x0000005902077810 */ /* 0x000fe20007ffe0ff */
[----:B------:R-:W-:Y:S01]  /*fd10*/  IMAD.MOV.U32 R197, RZ, RZ, R179 ;  /* 0x000000ffffc57224 */ /* 0x000fe200078e00b3 */
[----:B------:R-:W-:-:S02]  /*fd20*/  FSEL R176, R194, -INF , !P6 ;  /* 0xff800000c2b07808 */ /* 0x000fc40007000000 */
[----:B------:R-:W-:Y:S02]  /*fd30*/  FSEL R179, R193, -INF , !P2 ;  /* 0xff800000c1b37808 */ /* 0x000fe40005000000 */
[----:B------:R-:W-:Y:S02]  /*fd40*/  FSEL R171, R196, -INF , !P0 ;  /* 0xff800000c4ab7808 */ /* 0x000fe40004000000 */
[----:B------:R-:W-:Y:S02]  /*fd50*/  FSEL R174, R195, -INF , !P4 ;  /* 0xff800000c3ae7808 */ /* 0x000fe40006000000 */
[C---:B------:R-:W-:Y:S02]  /*fd60*/  ISETP.GE.AND P6, PT, R6.reuse, R4, PT ;  /* 0x000000040600720c */ /* 0x040fe40003fc6270 */
[----:B------:R-:W-:Y:S01]  /*fd70*/  ISETP.GE.AND P2, PT, R6, R0, PT ;  /* 0x000000000600720c */ /* 0x000fe20003f46270 */
[----:B------:R-:W-:Y:S01]  /*fd80*/  FMUL.FTZ R20, R27, c[0x0][0x2ec] ;  /* 0x0000bb001b147a20 */ /* 0x000fe20000410000 */
[----:B------:R-:W-:-:S02]  /*fd90*/  ISETP.GE.AND P0, PT, R7, R4, PT ;  /* 0x000000040700720c */ /* 0x000fc40003f06270 */
[----:B------:R-:W-:Y:S02]  /*fda0*/  ISETP.GE.AND P4, PT, R7, R0, PT ;  /* 0x000000000700720c */ /* 0x000fe40003f86270 */
[C---:B------:R-:W-:Y:S02]  /*fdb0*/  IADD3 R6, R2.reuse, 0x71, RZ ;  /* 0x0000007102067810 */ /* 0x040fe40007ffe0ff */
[----:B------:R-:W-:Y:S01]  /*fdc0*/  IADD3 R7, R2, 0x69, RZ ;  /* 0x0000006902077810 */ /* 0x000fe20007ffe0ff */
[----:B------:R-:W-:Y:S01]  /*fdd0*/  IMAD.MOV.U32 R199, RZ, RZ, R177 ;  /* 0x000000ffffc77224 */ /* 0x000fe200078e00b1 */
[----:B------:R-:W-:Y:S02]  /*fde0*/  FSEL R188, R188, -INF , !P6 ;  /* 0xff800000bcbc7808 */ /* 0x000fe40007000000 */
[----:B----4-:R-:W-:Y:S02]  /*fdf0*/  FSEL R182, R133, -INF , !P2 ;  /* 0xff80000085b67808 */ /* 0x010fe40005000000 */
[----:B------:R-:W-:-:S02]  /*fe00*/  FSEL R177, R192, -INF , !P0 ;  /* 0xff800000c0b17808 */ /* 0x000fc40004000000 */
[----:B------:R-:W-:Y:S02]  /*fe10*/  FSEL R180, R189, -INF , !P4 ;  /* 0xff800000bdb47808 */ /* 0x000fe40006000000 */
[C---:B------:R-:W-:Y:S02]  /*fe20*/  ISETP.GE.AND P6, PT, R6.reuse, R4, PT ;  /* 0x000000040600720c */ /* 0x040fe40003fc6270 */
[----:B------:R-:W-:Y:S02]  /*fe30*/  ISETP.GE.AND P2, PT, R6, R0, PT ;  /* 0x000000000600720c */ /* 0x000fe40003f46270 */
[C---:B------:R-:W-:Y:S02]  /*fe40*/  ISETP.GE.AND P0, PT, R7.reuse, R4, PT ;  /* 0x000000040700720c */ /* 0x040fe40003f06270 */
[----:B------:R-:W-:Y:S01]  /*fe50*/  ISETP.GE.AND P4, PT, R7, R0, PT ;  /* 0x000000000700720c */ /* 0x000fe20003f86270 */
[----:B------:R-:W-:Y:S01]  /*fe60*/  FMUL.FTZ R7, R26, c[0x0][0x2ec] ;  /* 0x0000bb001a077a20 */ /* 0x000fe20000410000 */
[----:B------:R-:W-:Y:S01]  /*fe70*/  IADD3 R6, R2, 0x81, RZ ;  /* 0x0000008102067810 */ /* 0x000fe20007ffe0ff */
[----:B------:R-:W2:Y:S01]  /*fe80*/  MUFU.TANH R20, R20 ;  /* 0x0000001400147308 */ /* 0x000ea20000002400 */
[----:B------:R-:W-:-:S02]  /*fe90*/  FSEL R128, R128, -INF , !P6 ;  /* 0xff80000080807808 */ /* 0x000fc40007000000 */
[----:B------:R-:W-:Y:S02]  /*fea0*/  FSEL R123, R123, -INF , !P2 ;  /* 0xff8000007b7b7808 */ /* 0x000fe40005000000 */
[C---:B------:R-:W-:Y:S02]  /*feb0*/  ISETP.GE.AND P6, PT, R6.reuse, R4, PT ;  /* 0x000000040600720c */ /* 0x040fe40003fc6270 */
[----:B------:R-:W-:Y:S01]  /*fec0*/  ISETP.GE.AND P2, PT, R6, R0, PT ;  /* 0x000000000600720c */ /* 0x000fe20003f46270 */
[----:B------:R4:W-:Y:S01]  /*fed0*/  MUFU.TANH R133, R7 ;  /* 0x0000000700857308 */ /* 0x0009e20000002400 */
[----:B------:R-:W-:Y:S01]  /*fee0*/  IADD3 R6, R2, 0x91, RZ ;  /* 0x0000009102067810 */ /* 0x000fe20007ffe0ff */
[----:B-1----:R-:W-:Y:S01]  /*fef0*/  HMMA.16816.F32.BF16 R24, R8, R12, R92 ;  /* 0x0000000c0818723c */ /* 0x002fe2000004185c */
[----:B------:R-:W-:Y:S02]  /*ff00*/  FSEL R185, R120, -INF , !P6 ;  /* 0xff80000078b97808 */ /* 0x000fe40007000000 */
[----:B------:R-:W-:-:S02]  /*ff10*/  FSEL R189, R108, -INF , !P2 ;  /* 0xff8000006cbd7808 */ /* 0x000fc40005000000 */
[----:B------:R-:W-:Y:S02]  /*ff20*/  FSEL R172, R172, -INF , !P0 ;  /* 0xff800000acac7808 */ /* 0x000fe40004000000 */
[----:B------:R-:W-:Y:S01]  /*ff30*/  FSEL R132, R132, -INF , !P4 ;  /* 0xff80000084847808 */ /* 0x000fe20006000000 */
[----:B------:R-:W-:Y:S01]  /*ff40*/  FMUL.FTZ R12, R75, c[0x0][0x2ec] ;  /* 0x0000bb004b0c7a20 */ /* 0x000fe20000410000 */
[C---:B------:R-:W-:Y:S02]  /*ff50*/  ISETP.GE.AND P6, PT, R6.reuse, R4, PT ;  /* 0x000000040600720c */ /* 0x040fe40003fc6270 */
[----:B------:R-:W-:Y:S02]  /*ff60*/  ISETP.GE.AND P2, PT, R6, R0, PT ;  /* 0x000000000600720c */ /* 0x000fe40003f46270 */
[C---:B----4-:R-:W-:Y:S02]  /*ff70*/  IADD3 R7, R2.reuse, 0x79, RZ ;  /* 0x0000007902077810 */ /* 0x050fe40007ffe0ff */
[----:B------:R-:W-:-:S02]  /*ff80*/  IADD3 R6, R2, 0xa1, RZ ;  /* 0x000000a102067810 */ /* 0x000fc40007ffe0ff */
[C---:B------:R-:W-:Y:S02]  /*ff90*/  ISETP.GE.AND P0, PT, R7.reuse, R4, PT ;  /* 0x000000040700720c */ /* 0x040fe40003f06270 */
[----:B------:R-:W-:Y:S01]  /*ffa0*/  ISETP.GE.AND P4, PT, R7, R0, PT ;  /* 0x000000000700720c */ /* 0x000fe20003f86270 */
[----:B------:R-:W-:Y:S01]  /*ffb0*/  FMUL.FTZ R7, R52, c[0x0][0x2ec] ;  /* 0x0000bb0034077a20 */ /* 0x000fe20000410000 */
[----:B------:R-:W-:Y:S01]  /*ffc0*/  FSEL R192, R37, -INF , !P6 ;  /* 0xff80000025c07808 */ /* 0x000fe20007000000 */
[----:B------:R1:W-:Y:S01]  /*ffd0*/  MUFU.TANH R93, R12 ;  /* 0x0000000c005d7308 */ /* 0x0003e20000002400 */
[----:B---3--:R-:W-:Y:S01]  /*ffe0*/  FSEL R196, R34, -INF , !P2 ;  /* 0xff80000022c47808 */ /* 0x008fe20005000000 */
[----:B------:R-:W-:Y:S01]  /*fff0*/  HMMA.16816.F32.BF16 R40, R8, R16, R96 ;  /* 0x000000100828723c */ /* 0x000fe20000041860 */
[C---:B------:R-:W-:Y:S02]  /*10000*/  ISETP.GE.AND P6, PT, R6.reuse, R4, PT ;  /* 0x000000040600720c */ /* 0x040fe40003fc6270 */
[----:B------:R-:W-:Y:S01]  /*10010*/  ISETP.GE.AND P2, PT, R6, R0, PT ;  /* 0x000000000600720c */ /* 0x000fe20003f46270 */
[----:B------:R-:W-:-:S02]  /*10020*/  IMAD.MOV.U32 R194, RZ, RZ, R205 ;  /* 0x000000ffffc27224 */ /* 0x000fc400078e00cd */
[----:B------:R3:W-:Y:S01]  /*10030*/  MUFU.TANH R99, R7 ;  /* 0x0000000700637308 */ /* 0x0007e20000002400 */
[----:B------:R-:W-:Y:S01]  /*10040*/  FSEL R201, R21, -INF , !P6 ;  /* 0xff80000015c97808 */ /* 0x000fe20007000000 */
[----:B------:R-:W-:Y:S01]  /*10050*/  HMMA.16816.F32.BF16 R48, R8, R22, R48 ;  /* 0x000000160830723c */ /* 0x000fe20000041830 */
[----:B--2---:R-:W-:Y:S01]  /*10060*/  FSEL R205, R20, -INF , !P2 ;  /* 0xff80000014cd7808 */ /* 0x004fe20005000000 */
[----:B-1----:R-:W-:Y:S01]  /*10070*/  IMAD.U32 R12, RZ, RZ, UR4 ;  /* 0x00000004ff0c7e24 */ /* 0x002fe2000f8e00ff */
[----:B------:R-:W-:-:S05]  /*10080*/  FSEL R122, R122, -INF , !P0 ;  /* 0xff8000007a7a7808 */ /* 0x000fca0004000000 */
[----:B------:R-:W-:Y:S01]  /*10090*/  HMMA.16816.F32.BF16 R28, R8, R18, R56 ;  /* 0x00000012081c723c */ /* 0x000fe20000041838 */
[----:B------:R-:W-:Y:S02]  /*100a0*/  FSEL R121, R121, -INF , !P4 ;  /* 0xff80000079797808 */ /* 0x000fe40006000000 */
[----:B---3--:R-:W-:-:S05]  /*100b0*/  IADD3 R7, R2, 0x89, RZ ;  /* 0x0000008902077810 */ /* 0x008fca0007ffe0ff */
[----:B------:R-:W-:Y:S01]  /*100c0*/  HMMA.16816.F32.BF16 R20, R8, R14, R104 ;  /* 0x0000000e0814723c */ /* 0x000fe20000041868 */
[--C-:B------:R-:W-:Y:S02]  /*100d0*/  LOP3.LUT R56, R12, 0x18, R5.reuse, 0xfe, !PT ;  /* 0x000000180c387812 */ /* 0x100fe400078efe05 */
[C---:B------:R-:W-:Y:S01]  /*100e0*/  ISETP.GE.AND P0, PT, R7.reuse, R4, PT ;  /* 0x000000040700720c */ /* 0x040fe20003f06270 */
[----:B------:R-:W1:Y:S01]  /*100f0*/  LDSM.16.M88.4 R12, [R227+0x7800] ;  /* 0x00780000e30c783b */ /* 0x000e620000000200 */
[----:B------:R-:W-:Y:S02]  /*10100*/  ISETP.GE.AND P4, PT, R7, R0, PT ;  /* 0x000000000700720c */ /* 0x000fe40003f86270 */
[C---:B------:R-:W-:Y:S01]  /*10110*/  IADD3 R6, R2.reuse, 0xb1, RZ ;  /* 0x000000b102067810 */ /* 0x040fe20007ffe0ff */
[----:B------:R-:W-:Y:S01]  /*10120*/  FMUL.FTZ R16, R53, c[0x0][0x2ec] ;  /* 0x0000bb0035107a20 */ /* 0x000fe20000410000 */
[----:B------:R-:W-:Y:S01]  /*10130*/  IADD3 R7, R2, 0x99, RZ ;  /* 0x0000009902077810 */ /* 0x000fe20007ffe0ff */
[----:B------:R-:W-:Y:S01]  /*10140*/  IMAD.U32 R75, RZ, RZ, UR4 ;  /* 0x00000004ff4b7e24 */ /* 0x000fe2000f8e00ff */
[----:B------:R-:W-:Y:S01]  /*10150*/  FSEL R186, R39, -INF , !P0 ;  /* 0xff80000027ba7808 */ /* 0x000fe20004000000 */
[----:B------:R-:W-:Y:S01]  /*10160*/  IMAD.U32 R17, RZ, RZ, UR4 ;  /* 0x00000004ff117e24 */ /* 0x000fe2000f8e00ff */
[----:B------:R-:W-:Y:S01]  /*10170*/  FSEL R187, R38, -INF , !P4 ;  /* 0xff80000026bb7808 */ /* 0x000fe20006000000 */
[----:B------:R-:W-:Y:S01]  /*10180*/  IMAD.U32 R18, RZ, RZ, UR4 ;  /* 0x00000004ff127e24 */ /* 0x000fe2000f8e00ff */
[C---:B------:R-:W-:Y:S01]  /*10190*/  ISETP.GE.AND P0, PT, R7.reuse, R4, PT ;  /* 0x000000040700720c */ /* 0x040fe20003f06270 */
[----:B------:R-:W-:Y:S01]  /*101a0*/  IMAD.U32 R19, RZ, RZ, UR4 ;  /* 0x00000004ff137e24 */ /* 0x000fe2000f8e00ff */
[----:B------:R-:W-:Y:S01]  /*101b0*/  ISETP.GE.AND P4, PT, R7, R0, PT ;  /* 0x000000000700720c */ /* 0x000fe20003f86270 */
[----:B------:R-:W-:Y:S01]  /*101c0*/  IMAD.U32 R34, RZ, RZ, UR4 ;  /* 0x00000004ff227e24 */ /* 0x000fe2000f8e00ff */
        /* <DEDUP_REMOVED lines=9> */
[----:B------:R-:W-:Y:S01]  /*10260*/  FMUL.FTZ R7, R69, c[0x0][0x2ec] ;  /* 0x0000bb0045077a20 */ /* 0x000fe20000410000 */
[C---:B------:R-:W-:Y:S01]  /*10270*/  ISETP.GE.AND P6, PT, R6.reuse, R4, PT ;  /* 0x000000040600720c */ /* 0x040fe20003fc6270 */
[----:B------:R-:W-:Y:S01]  /*10280*/  IMAD.U32 R35, RZ, RZ, UR4 ;  /* 0x00000004ff237e24 */ /* 0x000fe2000f8e00ff */
[----:B------:R-:W-:Y:S01]  /*10290*/  ISETP.GE.AND P2, PT, R6, R0, PT ;  /* 0x000000000600720c */ /* 0x000fe20003f46270 */
[----:B------:R-:W-:Y:S01]  /*102a0*/  IMAD.U32 R6, RZ, RZ, UR4 ;  /* 0x00000004ff067e24 */ /* 0x000fe2000f8e00ff */
[----:B------:R2:W-:Y:S01]  /*102b0*/  MUFU.TANH R92, R7 ;  /* 0x00000007005c7308 */ /* 0x0005e20000002400 */
[----:B------:R-:W-:Y:S01]  /*102c0*/  IMAD.U32 R82, RZ, RZ, UR4 ;  /* 0x00000004ff527e24 */ /* 0x000fe2000f8e00ff */
[----:B------:R-:W-:Y:S01]  /*102d0*/  UISETP.GE.AND UP0, UPT, UR6, 0x3, UPT ;  /* 0x000000030600788c */ /* 0x000fe2000bf06270 */
[----:B------:R-:W-:Y:S01]  /*102e0*/  IMAD.U32 R59, RZ, RZ, UR4 ;  /* 0x00000004ff3b7e24 */ /* 0x000fe2000f8e00ff */
[----:B------:R-:W-:Y:S01]  /*102f0*/  LOP3.LUT R57, R6, 0x10, R5, 0xfe, !PT ;  /* 0x0000001006397812 */ /* 0x000fe200078efe05 */
[----:B------:R-:W-:Y:S01]  /*10300*/  FMUL.FTZ R6, R41, c[0x0][0x2ec] ;  /* 0x0000bb0029067a20 */ /* 0x000fe20000410000 */
[----:B------:R-:W-:-:S04]  /*10310*/  DEPBAR.LE SB0, 0x0 ;  /* 0x000080000000791a */ /* 0x000fc80000000000 */
[----:B------:R3:W-:Y:S01]  /*10320*/  MUFU.TANH R98, R16 ;  /* 0x0000001000627308 */ /* 0x0007e20000002400 */
[----:B--2---:R-:W-:-:S07]  /*10330*/  FMUL.FTZ R7, R71, c[0x0][0x2ec] ;  /* 0x0000bb0047077a20 */ /* 0x004fce0000410000 */
[----:B------:R2:W-:Y:S01]  /*10340*/  MUFU.TANH R91, R7 ;  /* 0x00000007005b7308 */ /* 0x0005e20000002400 */
[----:B---3--:R-:W-:-:S07]  /*10350*/  FMUL.FTZ R16, R55, c[0x0][0x2ec] ;  /* 0x0000bb0037107a20 */ /* 0x008fce0000410000 */
[----:B------:R3:W-:Y:S01]  /*10360*/  MUFU.TANH R86, R6 ;  /* 0x0000000600567308 */ /* 0x0007e20000002400 */
[----:B--2---:R-:W-:-:S07]  /*10370*/  FMUL.FTZ R7, R65, c[0x0][0x2ec] ;  /* 0x0000bb0041077a20 */ /* 0x004fce0000410000 */
[----:B------:R2:W4:Y:S01]  /*10380*/  MUFU.TANH R97, R16 ;  /* 0x0000001000617308 */ /* 0x0005220000002400 */
[----:B---3--:R-:W-:-:S07]  /*10390*/  FMUL.FTZ R6, R43, c[0x0][0x2ec] ;  /* 0x0000bb002b067a20 */ /* 0x008fce0000410000 */
[----:B------:R3:W-:Y:S01]  /*103a0*/  MUFU.TANH R90, R7 ;  /* 0x00000007005a7308 */ /* 0x0007e20000002400 */
[----:B--2---:R-:W-:-:S07]  /*103b0*/  FMUL.FTZ R16, R73, c[0x0][0x2ec] ;  /* 0x0000bb0049107a20 */ /* 0x004fce0000410000 */
[----:B------:R2:W-:Y:S01]  /*103c0*/  MUFU.TANH R85, R6 ;  /* 0x0000000600557308 */ /* 0x0005e20000002400 */
[----:B------:R-:W-:Y:S02]  /*103d0*/  IMAD.U32 R32, RZ, RZ, UR4 ;  /* 0x00000004ff207e24 */ /* 0x000fe4000f8e00ff */
[----:B---3--:R-:W-:-:S05]  /*103e0*/  FMUL.FTZ R7, R67, c[0x0][0x2ec] ;  /* 0x0000bb0043077a20 */ /* 0x008fca0000410000 */
[----:B------:R3:W1:Y:S01]  /*103f0*/  MUFU.TANH R96, R16 ;  /* 0x0000001000607308 */ /* 0x0006620000002400 */
[----:B------:R-:W-:-:S07]  /*10400*/  IMAD.U32 R73, RZ, RZ, UR4 ;  /* 0x00000004ff497e24 */ /* 0x000fce000f8e00ff */
[----:B------:R1:W-:Y:S01]  /*10410*/  MUFU.TANH R88, R7 ;  /* 0x0000000700587308 */ /* 0x0003e20000002400 */
[----:B--2---:R-:W-:Y:S02]  /*10420*/  FMUL.FTZ R6, R29, c[0x0][0x2ec] ;  /* 0x0000bb001d067a20 */ /* 0x004fe40000410000 */
[----:B---3--:R-:W-:-:S05]  /*10430*/  IMAD.U32 R16, RZ, RZ, UR4 ;  /* 0x00000004ff107e24 */ /* 0x008fca000f8e00ff */
[----:B------:R2:W-:Y:S01]  /*10440*/  MUFU.TANH R84, R6 ;  /* 0x0000000600547308 */ /* 0x0005e20000002400 */
[----:B------:R-:W-:Y:S01]  /*10450*/  LOP3.LUT R55, R16, 0x20, R5, 0xfe, !PT ;  /* 0x0000002010377812 */ /* 0x000fe200078efe05 */
[----:B-1----:R-:W-:Y:S02]  /*10460*/  FMUL.FTZ R7, R49, c[0x0][0x2ec] ;  /* 0x0000bb0031077a20 */ /* 0x002fe40000410000 */
[----:B------:R-:W-:-:S04]  /*10470*/  FMUL.FTZ R16, R25, c[0x0][0x2ec] ;  /* 0x0000bb0019107a20 */ /* 0x000fc80000410000 */
[----:B------:R1:W3:Y:S01]  /*10480*/  MUFU.TANH R89, R7 ;  /* 0x0000000700597308 */ /* 0x0002e20000002400 */
[--C-:B------:R-:W-:Y:S01]  /*10490*/  LOP3.LUT R29, R75, 0xb0, R5.reuse, 0xfe, !PT ;  /* 0x000000b04b1d7812 */ /* 0x100fe200078efe05 */
[----:B--2---:R-:W-:Y:S01]  /*104a0*/  FMUL.FTZ R6, R31, c[0x0][0x2ec] ;  /* 0x0000bb001f067a20 */ /* 0x004fe20000410000 */
[--C-:B------:R-:W-:Y:S01]  /*104b0*/  LOP3.LUT R53, R17, 0x28, R5.reuse, 0xfe, !PT ;  /* 0x0000002811357812 */ /* 0x100fe200078efe05 */
[----:B------:R-:W-:Y:S01]  /*104c0*/  IMAD.U32 R71, RZ, RZ, UR4 ;  /* 0x00000004ff477e24 */ /* 0x000fe2000f8e00ff */
[----:B------:R-:W-:-:S03]  /*104d0*/  LOP3.LUT R52, R18, 0x30, R5, 0xfe, !PT ;  /* 0x0000003012347812 */ /* 0x000fc600078efe05 */
[----:B------:R2:W-:Y:S01]  /*104e0*/  MUFU.TANH R75, R6 ;  /* 0x00000006004b7308 */ /* 0x0005e20000002400 */
[--C-:B------:R-:W-:Y:S01]  /*104f0*/  LOP3.LUT R49, R19, 0x40, R5.reuse, 0xfe, !PT ;  /* 0x0000004013317812 */ /* 0x100fe200078efe05 */
[----:B------:R-:W-:Y:S02]  /*10500*/  IMAD.U32 R39, RZ, RZ, UR4 ;  /* 0x00000004ff277e24 */ /* 0x000fe4000f8e00ff */
[----:B-1----:R-:W-:Y:S01]  /*10510*/  FMUL.FTZ R7, R51, c[0x0][0x2ec] ;  /* 0x0000bb0033077a20 */ /* 0x002fe20000410000 */
[--C-:B------:R-:W-:Y:S02]  /*10520*/  LOP3.LUT R51, R32, 0x38, R5.reuse, 0xfe, !PT ;  /* 0x0000003820337812 */ /* 0x100fe400078efe05 */
[----:B------:R-:W-:Y:S02]  /*10530*/  LOP3.LUT R32, R73, 0xa8, R5, 0xfe, !PT ;  /* 0x000000a849207812 */ /* 0x000fe400078efe05 */
[----:B------:R1:W-:Y:S01]  /*10540*/  MUFU.TANH R73, R16 ;  /* 0x0000001000497308 */ /* 0x0003e20000002400 */
[----:B------:R-:W-:-:S02]  /*10550*/  IMAD.U32 R65, RZ, RZ, UR4 ;  /* 0x00000004ff417e24 */ /* 0x000fc4000f8e00ff */
[----:B--2---:R-:W-:Y:S01]  /*10560*/  IMAD.U32 R6, RZ, RZ, UR4 ;  /* 0x00000004ff067e24 */ /* 0x004fe2000f8e00ff */
[--C-:B------:R-:W-:Y:S02]  /*10570*/  LOP3.LUT R46, R34, 0x50, R5.reuse, 0xfe, !PT ;  /* 0x00000050222e7812 */ /* 0x100fe400078efe05 */
[--C-:B------:R-:W-:Y:S02]  /*10580*/  LOP3.LUT R34, R71, 0x98, R5.reuse, 0xfe, !PT ;  /* 0x0000009847227812 */ /* 0x100fe400078efe05 */
[--C-:B------:R-:W-:Y:S02]  /*10590*/  LOP3.LUT R44, R37, 0x60, R5.reuse, 0xfe, !PT ;  /* 0x00000060252c7812 */ /* 0x100fe400078efe05 */
[--C-:B------:R-:W-:Y:S01]  /*105a0*/  LOP3.LUT R43, R39, 0x68, R5.reuse, 0xfe, !PT ;  /* 0x00000068272b7812 */ /* 0x100fe200078efe05 */
[----:B-1----:R-:W-:Y:S01]  /*105b0*/  HMMA.16816.F32.BF16 R16, R8, R12, R116 ;  /* 0x0000000c0810723c */ /* 0x002fe20000041874 */
[--C-:B------:R-:W-:Y:S02]  /*105c0*/  LOP3.LUT R71, R6, 0xf8, R5.reuse, 0xfe, !PT ;  /* 0x000000f806477812 */ /* 0x100fe400078efe05 */
[----:B------:R-:W-:-:S02]  /*105d0*/  LOP3.LUT R39, R58, 0x78, R5, 0xfe, !PT ;  /* 0x000000783a277812 */ /* 0x000fc400078efe05 */
[--C-:B------:R-:W-:Y:S02]  /*105e0*/  LOP3.LUT R37, R65, 0x88, R5.reuse, 0xfe, !PT ;  /* 0x0000008841257812 */ /* 0x100fe400078efe05 */
[----:B------:R-:W-:Y:S01]  /*105f0*/  IADD3 R6, R2, 0xb9, RZ ;  /* 0x000000b902067810 */ /* 0x000fe20007ffe0ff */
[----:B------:R-:W-:Y:S01]  /*10600*/  HMMA.16816.F32.BF16 R8, R8, R14, R100 ;  /* 0x0000000e0808723c */ /* 0x000fe20000041864 */
[--C-:B------:R-:W-:Y:S01]  /*10610*/  LOP3.LUT R58, R79, 0xc8, R5.reuse, 0xfe, !PT ;  /* 0x000000c84f3a7812 */ /* 0x100fe200078efe05 */
[----:B------:R-:W1:Y:S01]  /*10620*/  MUFU.TANH R87, R7 ;  /* 0x0000000700577308 */ /* 0x000e620000002400 */
[----:B------:R-:W-:Y:S01]  /*10630*/  LOP3.LUT R65, R80, 0xd8, R5, 0xfe, !PT ;  /* 0x000000d850417812 */ /* 0x000fe200078efe05 */
[----:B------:R-:W-:Y:S01]  /*10640*/  IMAD.MOV.U32 R80, RZ, RZ, R194 ;  /* 0x000000ffff507224 */ /* 0x000fe200078e00c2 */
[----:B----4-:R-:W-:Y:S01]  /*10650*/  FSEL R194, R97, -INF , !P4 ;  /* 0xff80000061c27808 */ /* 0x010fe20006000000 */
[----:B------:R-:W-:Y:S01]  /*10660*/  IMAD.MOV.U32 R79, RZ, RZ, R190 ;  /* 0x000000ffff4f7224 */ /* 0x000fe200078e00be */
[----:B------:R-:W-:-:S02]  /*10670*/  FSEL R190, R98, -INF , !P0 ;  /* 0xff80000062be7808 */ /* 0x000fc40004000000 */
[C---:B------:R-:W-:Y:S02]  /*10680*/  ISETP.GE.AND P0, PT, R6.reuse, R4, PT ;  /* 0x000000040600720c */ /* 0x040fe40003f06270 */
[----:B------:R-:W-:Y:S01]  /*10690*/  ISETP.GE.AND P4, PT, R6, R0, PT ;  /* 0x000000000600720c */ /* 0x000fe20003f86270 */
[----:B------:R-:W-:Y:S02]  /*106a0*/  FMUL.FTZ R6, R21, c[0x0][0x2ec] ;  /* 0x0000bb0015067a20 */ /* 0x000fe40000410000 */
[----:B------:R-:W-:Y:S02]  /*106b0*/  IMAD.U32 R33, RZ, RZ, UR4 ;  /* 0x00000004ff217e24 */ /* 0x000fe4000f8e00ff */
[----:B------:R-:W-:Y:S02]  /*106c0*/  IMAD.U32 R38, RZ, RZ, UR4 ;  /* 0x00000004ff267e24 */ /* 0x000fe4000f8e00ff */
[----:B------:R-:W-:Y:S02]  /*106d0*/  IMAD.U32 R67, RZ, RZ, UR4 ;  /* 0x00000004ff437e24 */ /* 0x000fe4000f8e00ff */
[----:B------:R-:W-:Y:S01]  /*106e0*/  IMAD.U32 R69, RZ, RZ, UR4 ;  /* 0x00000004ff457e24 */ /* 0x000fe2000f8e00ff */
[----:B------:R2:W4:Y:S01]  /*106f0*/  MUFU.TANH R13, R6 ;  /* 0x00000006000d7308 */ /* 0x0005220000002400 */
[----:B------:R-:W-:-:S02]  /*10700*/  IMAD.U32 R76, RZ, RZ, UR4 ;  /* 0x00000004ff4c7e24 */ /* 0x000fc4000f8e00ff */
[----:B------:R-:W-:Y:S02]  /*10710*/  IMAD.U32 R77, RZ, RZ, UR4 ;  /* 0x00000004ff4d7e24 */ /* 0x000fe4000f8e00ff */
[----:B------:R-:W-:Y:S02]  /*10720*/  IMAD.U32 R78, RZ, RZ, UR4 ;  /* 0x00000004ff4e7e24 */ /* 0x000fe4000f8e00ff */
[----:B------:R-:W-:Y:S02]  /*10730*/  IMAD.U32 R81, RZ, RZ, UR4 ;  /* 0x00000004ff517e24 */ /* 0x000fe4000f8e00ff */
[----:B------:R-:W-:Y:S01]  /*10740*/  IMAD.U32 R83, RZ, RZ, UR4 ;  /* 0x00000004ff537e24 */ /* 0x000fe2000f8e00ff */
[----:B------:R-:W-:Y:S01]  /*10750*/  LOP3.LUT R47, R33, 0x48, R5, 0xfe, !PT ;  /* 0x00000048212f7812 */ /* 0x000fe200078efe05 */
[----:B------:R-:W-:Y:S01]  /*10760*/  IMAD.MOV.U32 R117, RZ, RZ, R203 ;  /* 0x000000ffff757224 */ /* 0x000fe200078e00cb */
[--C-:B------:R-:W-:Y:S02]  /*10770*/  LOP3.LUT R45, R35, 0x58, R5.reuse, 0xfe, !PT ;  /* 0x00000058232d7812 */ /* 0x100fe400078efe05 */
[----:B------:R-:W-:-:S02]  /*10780*/  LOP3.LUT R41, R38, 0x70, R5, 0xfe, !PT ;  /* 0x0000007026297812 */ /* 0x000fc400078efe05 */
[----:B--2---:R-:W-:Y:S02]  /*10790*/  IADD3 R6, R2, 0xc9, RZ ;  /* 0x000000c902067810 */ /* 0x004fe40007ffe0ff */
[--C-:B------:R-:W-:Y:S01]  /*107a0*/  LOP3.LUT R25, R82, 0xe8, R5.reuse, 0xfe, !PT ;  /* 0x000000e852197812 */ /* 0x100fe200078efe05 */
[----:B------:R-:W-:Y:S01]  /*107b0*/  IMAD.MOV.U32 R82, RZ, RZ, R198 ;  /* 0x000000ffff527224 */ /* 0x000fe200078e00c6 */
[--C-:B------:R-:W-:Y:S01]  /*107c0*/  LOP3.LUT R38, R59, 0x80, R5.reuse, 0xfe, !PT ;  /* 0x000000803b267812 */ /* 0x100fe200078efe05 */
[----:B------:R-:W-:Y:S01]  /*107d0*/  FMUL.FTZ R23, R23, c[0x0][0x2ec] ;  /* 0x0000bb0017177a20 */ /* 0x000fe20000410000 */
[--C-:B------:R-:W-:Y:S02]  /*107e0*/  LOP3.LUT R35, R67, 0x90, R5.reuse, 0xfe, !PT ;  /* 0x0000009043237812 */ /* 0x100fe400078efe05 */
[--C-:B------:R-:W-:Y:S02]  /*107f0*/  LOP3.LUT R33, R69, 0xa0, R5.reuse, 0xfe, !PT ;  /* 0x000000a045217812 */ /* 0x100fe400078efe05 */
[----:B------:R-:W-:-:S02]  /*10800*/  LOP3.LUT R7, R76, 0xb8, R5, 0xfe, !PT ;  /* 0x000000b84c077812 */ /* 0x000fc400078efe05 */
[--C-:B------:R-:W-:Y:S02]  /*10810*/  LOP3.LUT R31, R77, 0xc0, R5.reuse, 0xfe, !PT ;  /* 0x000000c04d1f7812 */ /* 0x100fe400078efe05 */
[--C-:B------:R-:W-:Y:S02]  /*10820*/  LOP3.LUT R59, R78, 0xd0, R5.reuse, 0xfe, !PT ;  /* 0x000000d04e3b7812 */ /* 0x100fe400078efe05 */
[--C-:B------:R-:W-:Y:S02]  /*10830*/  LOP3.LUT R67, R81, 0xe0, R5.reuse, 0xfe, !PT ;  /* 0x000000e051437812 */ /* 0x100fe400078efe05 */
[----:B------:R-:W-:Y:S02]  /*10840*/  LOP3.LUT R69, R83, 0xf0, R5, 0xfe, !PT ;  /* 0x000000f053457812 */ /* 0x000fe400078efe05 */
[----:B------:R-:W-:Y:S02]  /*10850*/  FSEL R198, R92, -INF , !P0 ;  /* 0xff8000005cc67808 */ /* 0x000fe40004000000 */
[----:B------:R-:W-:-:S02]  /*10860*/  FSEL R203, R91, -INF , !P4 ;  /* 0xff8000005bcb7808 */ /* 0x000fc40006000000 */
[----:B------:R-:W-:Y:S02]  /*10870*/  IADD3 R5, R2, 0xc1, RZ ;  /* 0x000000c102057810 */ /* 0x000fe40007ffe0ff */
[C---:B------:R-:W-:Y:S02]  /*10880*/  ISETP.GE.AND P0, PT, R6.reuse, R4, PT ;  /* 0x000000040600720c */ /* 0x040fe40003f06270 */
[----:B------:R-:W-:Y:S01]  /*10890*/  ISETP.GE.AND P4, PT, R6, R0, PT ;  /* 0x000000000600720c */ /* 0x000fe20003f86270 */
[----:B------:R-:W-:Y:S01]  /*108a0*/  IMAD.MOV.U32 R118, RZ, RZ, R199 ;  /* 0x000000ffff767224 */ /* 0x000fe200078e00c7 */
[----:B------:R-:W-:Y:S01]  /*108b0*/  IADD3 R6, R2, 0xd9, RZ ;  /* 0x000000d902067810 */ /* 0x000fe20007ffe0ff */
[----:B------:R-:W-:Y:S01]  /*108c0*/  IMAD.MOV.U32 R83, RZ, RZ, R204 ;  /* 0x000000ffff537224 */ /* 0x000fe200078e00cc */
[----:B------:R-:W-:Y:S01]  /*108d0*/  FSEL R199, R96, -INF , !P6 ;  /* 0xff80000060c77808 */ /* 0x000fe20007000000 */
[----:B------:R-:W-:Y:S01]  /*108e0*/  FMUL.FTZ R12, R27, c[0x0][0x2ec] ;  /* 0x0000bb001b0c7a20 */ /* 0x000fe20000410000 */
[----:B------:R-:W-:Y:S01]  /*108f0*/  FSEL R204, R93, -INF , !P2 ;  /* 0xff8000005dcc7808 */ /* 0x000fe20005000000 */
[----:B------:R-:W-:Y:S01]  /*10900*/  IMAD.MOV.U32 R76, RZ, RZ, R208 ;  /* 0x000000ffff4c7224 */ /* 0x000fe200078e00d0 */
[C---:B------:R-:W-:Y:S01]  /*10910*/  ISETP.GE.AND P6, PT, R5.reuse, R4, PT ;  /* 0x000000040500720c */ /* 0x040fe20003fc6270 */
[----:B------:R-:W-:Y:S01]  /*10920*/  IMAD.MOV.U32 R104, RZ, RZ, R211 ;  /* 0x000000ffff687224 */ /* 0x000fe200078e00d3 */
[----:B------:R-:W-:Y:S01]  /*10930*/  ISETP.GE.AND P2, PT, R5, R0, PT ;  /* 0x000000000500720c */ /* 0x000fe20003f46270 */
[----:B------:R-:W-:Y:S01]  /*10940*/  FMUL.FTZ R17, R17, c[0x0][0x2ec] ;  /* 0x0000bb0011117a20 */ /* 0x000fe20000410000 */
[----:B---3--:R-:W-:Y:S01]  /*10950*/  FSEL R208, R89, -INF , !P0 ;  /* 0xff80000059d07808 */ /* 0x008fe20004000000 */
[----:B------:R-:W2:Y:S01]  /*10960*/  MUFU.TANH R23, R23 ;  /* 0x0000001700177308 */ /* 0x000ea20000002400 */
[----:B-1----:R-:W-:-:S02]  /*10970*/  FSEL R211, R87, -INF , !P4 ;  /* 0xff80000057d37808 */ /* 0x002fc40006000000 */
[----:B------:R-:W-:Y:S02]  /*10980*/  IADD3 R5, R2, 0xd1, RZ ;  /* 0x000000d102057810 */ /* 0x000fe40007ffe0ff */
[C---:B------:R-:W-:Y:S02]  /*10990*/  ISETP.GE.AND P0, PT, R6.reuse, R4, PT ;  /* 0x000000040600720c */ /* 0x040fe40003f06270 */
[----:B------:R-:W-:Y:S01]  /*109a0*/  ISETP.GE.AND P4, PT, R6, R0, PT ;  /* 0x000000000600720c */ /* 0x000fe20003f86270 */
[----:B------:R1:W3:Y:S01]  /*109b0*/  MUFU.TANH R27, R12 ;  /* 0x0000000c001b7308 */ /* 0x0002e20000002400 */
[----:B------:R-:W-:Y:S01]  /*109c0*/  IADD3 R6, R2, 0xe9, RZ ;  /* 0x000000e902067810 */ /* 0x000fe20007ffe0ff */
[----:B------:R-:W-:Y:S01]  /*109d0*/  IMAD.MOV.U32 R95, RZ, RZ, R210 ;  /* 0x000000ffff5f7224 */ /* 0x000fe200078e00d2 */
[----:B------:R-:W-:Y:S01]  /*109e0*/  FSEL R210, R88, -INF , !P2 ;  /* 0xff80000058d27808 */ /* 0x000fe20005000000 */
[----:B------:R-:W-:Y:S01]  /*109f0*/  IMAD.MOV.U32 R119, RZ, RZ, R207 ;  /* 0x000000ffff777224 */ /* 0x000fe200078e00cf */
[----:B------:R-:W-:Y:S01]  /*10a00*/  FSEL R207, R90, -INF , !P6 ;  /* 0xff8000005acf7808 */ /* 0x000fe20007000000 */
[----:B------:R-:W-:Y:S01]  /*10a10*/  IMAD.MOV.U32 R105, RZ, RZ, R215 ;  /* 0x000000ffff697224 */ /* 0x000fe200078e00d7 */
[----:B------:R-:W-:Y:S01]  /*10a20*/  ISETP.GE.AND P6, PT, R5, R4, PT ;  /* 0x000000040500720c */ /* 0x000fe20003fc6270 */
[----:B------:R-:W-:Y:S01]  /*10a30*/  FMUL.FTZ R9, R9, c[0x0][0x2ec] ;  /* 0x0000bb0009097a20 */ /* 0x000fe20000410000 */
[----:B------:R-:W-:Y:S01]  /*10a40*/  ISETP.GE.AND P2, PT, R5, R0, PT ;  /* 0x000000000500720c */ /* 0x000fe20003f46270 */
[----:B------:R-:W2:Y:S01]  /*10a50*/  MUFU.TANH R17, R17 ;  /* 0x0000001100117308 */ /* 0x000ea20000002400 */
[----:B------:R-:W-:-:S02]  /*10a60*/  FSEL R215, R84, -INF , !P0 ;  /* 0xff80000054d77808 */ /* 0x000fc40004000000 */
[----:B------:R-:W-:Y:S01]  /*10a70*/  IADD3 R5, R2, 0xe1, RZ ;  /* 0x000000e102057810 */ /* 0x000fe20007ffe0ff */
[----:B-1----:R-:W-:Y:S01]  /*10a80*/  FMUL.FTZ R12, R19, c[0x0][0x2ec] ;  /* 0x0000bb00130c7a20 */ /* 0x002fe20000410000 */
[-C--:B------:R-:W-:Y:S01]  /*10a90*/  ISETP.GE.AND P0, PT, R6, R4.reuse, PT ;  /* 0x000000040600720c */ /* 0x080fe20003f06270 */
[----:B------:R-:W-:Y:S01]  /*10aa0*/  IMAD.MOV.U32 R106, RZ, RZ, R213 ;  /* 0x000000ffff6a7224 */ /* 0x000fe200078e00d5 */
[----:B------:R-:W-:Y:S01]  /*10ab0*/  FSEL R213, R86, -INF , !P6 ;  /* 0xff80000056d57808 */ /* 0x000fe20007000000 */
[----:B------:R-:W-:Y:S01]  /*10ac0*/  IMAD.MOV.U32 R107, RZ, RZ, R222 ;  /* 0x000000ffff6b7224 */ /* 0x000fe200078e00de */
[-C--:B------:R-:W-:Y:S01]  /*10ad0*/  ISETP.GE.AND P6, PT, R5, R4.reuse, PT ;  /* 0x000000040500720c */ /* 0x080fe20003fc6270 */
[----:B------:R-:W1:Y:S01]  /*10ae0*/  MUFU.TANH R12, R12 ;  /* 0x0000000c000c7308 */ /* 0x000e620000002400 */
[----:B----4-:R-:W-:Y:S01]  /*10af0*/  FSEL R222, R13, -INF , !P0 ;  /* 0xff8000000dde7808 */ /* 0x010fe20004000000 */
[----:B------:R-:W-:Y:S01]  /*10b00*/  IMAD.MOV.U32 R77, RZ, RZ, R217 ;  /* 0x000000ffff4d7224 */ /* 0x000fe200078e00d9 */
[----:B------:R-:W-:Y:S01]  /*10b10*/  ISETP.GE.AND P0, PT, R2, R4, PT ;  /* 0x000000040200720c */ /* 0x000fe20003f06270 */
[----:B------:R-:W-:Y:S01]  /*10b20*/  IMAD.MOV.U32 R94, RZ, RZ, R218 ;  /* 0x000000ffff5e7224 */ /* 0x000fe200078e00da */
[----:B------:R-:W-:Y:S01]  /*10b30*/  FSEL R217, R85, -INF , !P2 ;  /* 0xff80000055d97808 */ /* 0x000fe20005000000 */
[----:B------:R-:W-:Y:S01]  /*10b40*/  IMAD.MOV.U32 R108, RZ, RZ, R250 ;  /* 0x000000ffff6c7224 */ /* 0x000fe200078e00fa */
[----:B------:R-:W-:Y:S01]  /*10b50*/  FSEL R218, R75, -INF , !P4 ;  /* 0xff8000004bda7808 */ /* 0x000fe20006000000 */
[----:B------:R-:W4:Y:S01]  /*10b60*/  MUFU.TANH R9, R9 ;  /* 0x0000000900097308 */ /* 0x000f220000002400 */
[----:B------:R-:W-:Y:S01]  /*10b70*/  IMAD.MOV.U32 R250, RZ, RZ, R221 ;  /* 0x000000fffffa7224 */ /* 0x000fe200078e00dd */
[----:B------:R-:W-:-:S02]  /*10b80*/  ISETP.GE.AND P2, PT, R5, R0, PT ;  /* 0x000000000500720c */ /* 0x000fc40003f46270 */
[-C--:B------:R-:W-:Y:S01]  /*10b90*/  ISETP.GE.AND P4, PT, R6, R0.reuse, PT ;  /* 0x000000000600720c */ /* 0x080fe20003f86270 */
[----:B------:R-:W-:Y:S01]  /*10ba0*/  IMAD.MOV.U32 R81, RZ, RZ, R197 ;  /* 0x000000ffff517224 */ /* 0x000fe200078e00c5 */
[----:B------:R-:W-:Y:S02]  /*10bb0*/  IADD3 R5, R2, 0xf1, RZ ;  /* 0x000000f102057810 */ /* 0x000fe40007ffe0ff */
[----:B------:R-:W-:Y:S01]  /*10bc0*/  FSEL R221, R73, -INF , !P6 ;  /* 0xff80000049dd7808 */ /* 0x000fe20007000000 */
[----:B------:R-:W-:Y:S01]  /*10bd0*/  IMAD.MOV.U32 R197, RZ, RZ, R248 ;  /* 0x000000ffffc57224 */ /* 0x000fe200078e00f8 */
[----:B------:R-:W-:Y:S02]  /*10be0*/  FSEL R73, R119, -INF , !P0 ;  /* 0xff80000077497808 */ /* 0x000fe40004000000 */
[----:B------:R-:W-:Y:S02]  /*10bf0*/  ISETP.GE.AND P0, PT, R57, R0, PT ;  /* 0x000000003900720c */ /* 0x000fe40003f06270 */
[----:B--2---:R-:W-:Y:S01]  /*10c00*/  FSEL R248, R23, -INF , !P4 ;  /* 0xff80000017f87808 */ /* 0x004fe20006000000 */
[----:B------:R-:W-:Y:S01]  /*10c10*/  IMAD.MOV.U32 R116, RZ, RZ, R246 ;  /* 0x000000ffff747224 */ /* 0x000fe200078e00f6 */
[----:B------:R-:W-:-:S02]  /*10c20*/  ISETP.GE.AND P6, PT, R5, R4, PT ;  /* 0x000000040500720c */ /* 0x000fc40003fc6270 */
[CC--:B------:R-:W-:Y:S02]  /*10c30*/  ISETP.GE.AND P4, PT, R2.reuse, R0.reuse, PT ;  /* 0x000000000200720c */ /* 0x0c0fe40003f86270 */
[----:B------:R-:W-:Y:S01]  /*10c40*/  IADD3 R2, R2, 0xf9, RZ ;  /* 0x000000f902027810 */ /* 0x000fe20007ffe0ff */
[----:B------:R-:W-:Y:S01]  /*10c50*/  IMAD.MOV.U32 R120, RZ, RZ, R249 ;  /* 0x000000ffff787224 */ /* 0x000fe200078e00f9 */
[----:B---3--:R-:W-:Y:S02]  /*10c60*/  FSEL R246, R27, -INF , !P2 ;  /* 0xff8000001bf67808 */ /* 0x008fe40005000000 */
[----:B------:R-:W-:Y:S02]  /*10c70*/  FSEL R76, R76, -INF , !P0 ;  /* 0xff8000004c4c7808 */ /* 0x000fe40004000000 */
[-C--:B------:R-:W-:Y:S02]  /*10c80*/  ISETP.GE.AND P2, PT, R5, R0.reuse, PT ;  /* 0x000000000500720c */ /* 0x080fe40003f46270 */
[----:B------:R-:W-:-:S02]  /*10c90*/  ISETP.GE.AND P0, PT, R53, R0, PT ;  /* 0x000000003500720c */ /* 0x000fc40003f06270 */
[----:B------:R-:W-:Y:S01]  /*10ca0*/  FSEL R249, R17, -INF , !P6 ;  /* 0xff80000011f97808 */ /* 0x000fe20007000000 */
[----:B------:R-:W-:Y:S01]  /*10cb0*/  IMAD.MOV.U32 R78, RZ, RZ, R251 ;  /* 0x000000ffff4e7224 */ /* 0x000fe200078e00fb */
[-C--:B------:R-:W-:Y:S01]  /*10cc0*/  ISETP.GE.AND P6, PT, R2, R4.reuse, PT ;  /* 0x000000040200720c */ /* 0x080fe20003fc6270 */
[----:B------:R-:W-:Y:S01]  /*10cd0*/  IMAD.MOV.U32 R119, RZ, RZ, R83 ;  /* 0x000000ffff777224 */ /* 0x000fe200078e0053 */
[----:B-1----:R-:W-:Y:S01]  /*10ce0*/  FSEL R251, R12, -INF , !P2 ;  /* 0xff8000000cfb7808 */ /* 0x002fe20005000000 */
[----:B------:R-:W-:Y:S01]  /*10cf0*/  IMAD.MOV.U32 R83, RZ, RZ, R77 ;  /* 0x000000ffff537224 */ /* 0x000fe200078e004d */
[----:B------:R-:W-:Y:S01]  /*10d00*/  FSEL R80, R80, -INF , !P0 ;  /* 0xff80000050507808 */ /* 0x000fe20004000000 */
[----:B------:R-:W-:Y:S01]  /*10d10*/  IMAD.MOV.U32 R77, RZ, RZ, R250 ;  /* 0x000000ffff4d7224 */ /* 0x000fe200078e00fa */
[----:B------:R-:W-:Y:S02]  /*10d20*/  ISETP.GE.AND P2, PT, R57, R4, PT ;  /* 0x000000043900720c */ /* 0x000fe40003f46270 */
[----:B------:R-:W-:-:S02]  /*10d30*/  ISETP.GE.AND P0, PT, R49, R0, PT ;  /* 0x000000003100720c */ /* 0x000fc40003f06270 */
[----:B----4-:R-:W-:Y:S02]  /*10d40*/  FSEL R250, R9, -INF , !P6 ;  /* 0xff80000009fa7808 */ /* 0x010fe40007000000 */
[----:B------:R-:W-:Y:S02]  /*10d50*/  FSEL R57, R116, -INF , !P4 ;  /* 0xff80000074397808 */ /* 0x000fe40006000000 */
[C---:B------:R-:W-:Y:S02]  /*10d60*/  ISETP.GE.AND P6, PT, R56.reuse, R4, PT ;  /* 0x000000043800720c */ /* 0x040fe40003fc6270 */
[----:B------:R-:W-:Y:S02]  /*10d70*/  ISETP.GE.AND P4, PT, R56, R0, PT ;  /* 0x000000003800720c */ /* 0x000fe40003f86270 */
[----:B------:R-:W-:Y:S02]  /*10d80*/  FSEL R56, R117, -INF , !P5 ;  /* 0xff80000075387808 */ /* 0x000fe40006800000 */
[----:B------:R-:W-:-:S02]  /*10d90*/  FSEL R75, R118, -INF , !P3 ;  /* 0xff800000764b7808 */ /* 0x000fc40005800000 */
[C---:B------:R-:W-:Y:S02]  /*10da0*/  ISETP.GE.AND P5, PT, R55.reuse, R4, PT ;  /* 0x000000043700720c */ /* 0x040fe40003fa6270 */
[-C--:B------:R-:W-:Y:S02]  /*10db0*/  ISETP.GE.AND P3, PT, R55, R0.reuse, PT ;  /* 0x000000003700720c */ /* 0x080fe40003f66270 */
[----:B------:R-:W-:Y:S02]  /*10dc0*/  FSEL R89, R94, -INF , !P0 ;  /* 0xff8000005e597808 */ /* 0x000fe40004000000 */
[----:B------:R-:W-:Y:S02]  /*10dd0*/  FSEL R55, R119, -INF , !P2 ;  /* 0xff80000077377808 */ /* 0x000fe40005000000 */
[----:B------:R-:W-:Y:S01]  /*10de0*/  ISETP.GE.AND P0, PT, R45, R0, PT ;  /* 0x000000002d00720c */ /* 0x000fe20003f06270 */
[----:B------:R-:W-:Y:S01]  /*10df0*/  FMUL.FTZ R70, R70, c[0x0][0x2ec] ;  /* 0x0000bb0046467a20 */ /* 0x000fe20000410000 */
[----:B------:R-:W-:-:S02]  /*10e00*/  ISETP.GE.AND P2, PT, R53, R4, PT ;  /* 0x000000043500720c */ /* 0x000fc40003f46270 */
[----:B------:R-:W-:Y:S02]  /*10e10*/  FSEL R78, R78, -INF , !P5 ;  /* 0xff8000004e4e7808 */ /* 0x000fe40006800000 */
[----:B------:R-:W-:Y:S02]  /*10e20*/  FSEL R79, R79, -INF , !P3 ;  /* 0xff8000004f4f7808 */ /* 0x000fe40005800000 */
[C---:B------:R-:W-:Y:S02]  /*10e30*/  ISETP.GE.AND P5, PT, R51.reuse, R4, PT ;  /* 0x000000043300720c */ /* 0x040fe40003fa6270 */
[----:B------:R-:W-:Y:S02]  /*10e40*/  ISETP.GE.AND P3, PT, R51, R0, PT ;  /* 0x000000003300720c */ /* 0x000fe40003f66270 */
[----:B------:R-:W-:Y:S02]  /*10e50*/  FSEL R94, R245, -INF , !P0 ;  /* 0xff800000f55e7808 */ /* 0x000fe40004000000 */
[----:B------:R-:W-:-:S02]  /*10e60*/  FSEL R53, R83, -INF , !P6 ;  /* 0xff80000053357808 */ /* 0x000fc40007000000 */
[----:B------:R-:W-:Y:S02]  /*10e70*/  FSEL R77, R77, -INF , !P4 ;  /* 0xff8000004d4d7808 */ /* 0x000fe40006000000 */
[----:B------:R-:W-:Y:S02]  /*10e80*/  FSEL R51, R82, -INF , !P2 ;  /* 0xff80000052337808 */ /* 0x000fe40005000000 */
[----:B------:R-:W-:Y:S01]  /*10e90*/  ISETP.GE.AND P0, PT, R41, R0, PT ;  /* 0x000000002900720c */ /* 0x000fe20003f06270 */
[----:B------:R-:W-:Y:S01]  /*10ea0*/  FMUL.FTZ R42, R42, c[0x0][0x2ec] ;  /* 0x0000bb002a2a7a20 */ /* 0x000fe20000410000 */
[C---:B------:R-:W-:Y:S02]  /*10eb0*/  ISETP.GE.AND P6, PT, R52.reuse, R4, PT ;  /* 0x000000043400720c */ /* 0x040fe40003fc6270 */
[----:B------:R-:W-:Y:S02]  /*10ec0*/  ISETP.GE.AND P4, PT, R52, R0, PT ;  /* 0x000000003400720c */ /* 0x000fe40003f86270 */
[----:B------:R-:W-:Y:S01]  /*10ed0*/  ISETP.GE.AND P2, PT, R49, R4, PT ;  /* 0x000000043100720c */ /* 0x000fe20003f46270 */
[----:B------:R-:W1:Y:S01]  /*10ee0*/  MUFU.TANH R70, R70 ;  /* 0x0000004600467308 */ /* 0x000e620000002400 */
[----:B------:R-:W-:-:S02]  /*10ef0*/  FSEL R84, R106, -INF , !P3 ;  /* 0xff8000006a547808 */ /* 0x000fc40005800000 */
[----:B------:R-:W-:Y:S02]  /*10f00*/  FSEL R102, R214, -INF , !P0 ;  /* 0xff800000d6667808 */ /* 0x000fe40004000000 */
[----:B------:R-:W-:Y:S02]  /*10f10*/  FSEL R81, R81, -INF , !P6 ;  /* 0xff80000051517808 */ /* 0x000fe40007000000 */
[----:B------:R-:W-:Y:S02]  /*10f20*/  FSEL R83, R104, -INF , !P4 ;  /* 0xff80000068537808 */ /* 0x000fe40006000000 */
[----:B------:R-:W-:Y:S02]  /*10f30*/  FSEL R82, R105, -INF , !P5 ;  /* 0xff80000069527808 */ /* 0x000fe40006800000 */
[----:B------:R-:W-:Y:S02]  /*10f40*/  ISETP.GE.AND P3, PT, R46, R0, PT ;  /* 0x000000002e00720c */ /* 0x000fe40003f66270 */
[----:B------:R-:W-:-:S02]  /*10f50*/  FSEL R85, R107, -INF , !P2 ;  /* 0xff8000006b557808 */ /* 0x000fc40005000000 */
[----:B------:R-:W-:Y:S01]  /*10f60*/  ISETP.GE.AND P0, PT, R37, R0, PT ;  /* 0x000000002500720c */ /* 0x000fe20003f06270 */
[----:B------:R-:W-:Y:S01]  /*10f70*/  FMUL.FTZ R74, R74, c[0x0][0x2ec] ;  /* 0x0000bb004a4a7a20 */ /* 0x000fe20000410000 */
[C---:B------:R-:W-:Y:S01]  /*10f80*/  ISETP.GE.AND P6, PT, R47.reuse, R4, PT ;  /* 0x000000042f00720c */ /* 0x040fe20003fc6270 */
[----:B------:R-:W-:Y:S01]  /*10f90*/  FMUL.FTZ R22, R22, c[0x0][0x2ec] ;  /* 0x0000bb0016167a20 */ /* 0x000fe20000410000 */
[----:B------:R-:W-:Y:S02]  /*10fa0*/  ISETP.GE.AND P4, PT, R47, R0, PT ;  /* 0x000000002f00720c */ /* 0x000fe40003f86270 */
[-C--:B------:R-:W-:Y:S02]  /*10fb0*/  ISETP.GE.AND P5, PT, R46, R4.reuse, PT ;  /* 0x000000042e00720c */ /* 0x080fe40003fa6270 */
[----:B------:R-:W-:Y:S01]  /*10fc0*/  ISETP.GE.AND P2, PT, R45, R4, PT ;  /* 0x000000042d00720c */ /* 0x000fe20003f46270 */
[----:B------:R-:W-:Y:S01]  /*10fd0*/  FMUL.FTZ R54, R54, c[0x0][0x2ec] ;  /* 0x0000bb0036367a20 */ /* 0x000fe20000410000 */
[----:B------:R-:W2:Y:S01]  /*10fe0*/  MUFU.TANH R42, R42 ;  /* 0x0000002a002a7308 */ /* 0x000ea20000002400 */
[----:B------:R-:W-:Y:S01]  /*10ff0*/  FMUL.FTZ R72, R72, c[0x0][0x2ec] ;  /* 0x0000bb0048487a20 */ /* 0x000fe20000410000 */
[----:B------:R-:W-:Y:S01]  /*11000*/  FSEL R93, R197, -INF , !P3 ;  /* 0xff800000c55d7808 */ /* 0x000fe20005800000 */
[----:B------:R-:W-:Y:S01]  /*11010*/  FMUL.FTZ R68, R68, c[0x0][0x2ec] ;  /* 0x0000bb0044447a20 */ /* 0x000fe20000410000 */
[----:B------:R-:W-:-:S02]  /*11020*/  FSEL R107, R191, -INF , !P0 ;  /* 0xff800000bf6b7808 */ /* 0x000fc40004000000 */
[----:B------:R-:W-:Y:S02]  /*11030*/  FSEL R86, R95, -INF , !P6 ;  /* 0xff8000005f567808 */ /* 0x000fe40007000000 */
[----:B------:R-:W-:Y:S02]  /*11040*/  FSEL R90, R108, -INF , !P4 ;  /* 0xff8000006c5a7808 */ /* 0x000fe40006000000 */
[----:B------:R-:W-:Y:S02]  /*11050*/  FSEL R91, R120, -INF , !P5 ;  /* 0xff800000785b7808 */ /* 0x000fe40006800000 */
[-C--:B------:R-:W-:Y:S02]  /*11060*/  ISETP.GE.AND P3, PT, R43, R0.reuse, PT ;  /* 0x000000002b00720c */ /* 0x080fe40003f66270 */
[----:B------:R-:W-:Y:S02]  /*11070*/  FSEL R92, R247, -INF , !P2 ;  /* 0xff800000f75c7808 */ /* 0x000fe40005000000 */
[----:B------:R-:W-:-:S02]  /*11080*/  ISETP.GE.AND P0, PT, R33, R0, PT ;  /* 0x000000002100720c */ /* 0x000fc40003f06270 */
[C---:B------:R-:W-:Y:S02]  /*11090*/  ISETP.GE.AND P6, PT, R44.reuse, R4, PT ;  /* 0x000000042c00720c */ /* 0x040fe40003fc6270 */
[----:B------:R-:W-:Y:S02]  /*110a0*/  ISETP.GE.AND P4, PT, R44, R0, PT ;  /* 0x000000002c00720c */ /* 0x000fe40003f86270 */
[-C--:B------:R-:W-:Y:S02]  /*110b0*/  ISETP.GE.AND P5, PT, R43, R4.reuse, PT ;  /* 0x000000042b00720c */ /* 0x080fe40003fa6270 */
[----:B------:R-:W-:Y:S01]  /*110c0*/  ISETP.GE.AND P2, PT, R41, R4, PT ;  /* 0x000000042900720c */ /* 0x000fe20003f46270 */
[----:B------:R-:W3:Y:S01]  /*110d0*/  MUFU.TANH R74, R74 ;  /* 0x0000004a004a7308 */ /* 0x000ee20000002400 */
[----:B------:R-:W-:Y:S01]  /*110e0*/  FMUL.FTZ R64, R64, c[0x0][0x2ec] ;  /* 0x0000bb0040407a20 */ /* 0x000fe20000410000 */
[----:B------:R-:W-:Y:S01]  /*110f0*/  FSEL R98, R219, -INF , !P3 ;  /* 0xff800000db627808 */ /* 0x000fe20005800000 */
[----:B------:R-:W-:Y:S01]  /*11100*/  FMUL.FTZ R66, R66, c[0x0][0x2ec] ;  /* 0x0000bb0042427a20 */ /* 0x000fe20000410000 */
[----:B------:R-:W-:Y:S01]  /*11110*/  FSEL R133, R133, -INF , !P0 ;  /* 0xff80000085857808 */ /* 0x000fe20004000000 */
[----:B------:R-:W-:-:S02]  /*11120*/  FMUL.FTZ R48, R48, c[0x0][0x2ec] ;  /* 0x0000bb0030307a20 */ /* 0x000fc40000410000 */
[----:B------:R-:W-:Y:S01]  /*11130*/  FMUL.FTZ R50, R50, c[0x0][0x2ec] ;  /* 0x0000bb0032327a20 */ /* 0x000fe20000410000 */
[----:B------:R-:W4:Y:S01]  /*11140*/  MUFU.TANH R22, R22 ;  /* 0x0000001600167308 */ /* 0x000f220000002400 */
[----:B------:R-:W-:Y:S01]  /*11150*/  FMUL.FTZ R40, R40, c[0x0][0x2ec] ;  /* 0x0000bb0028287a20 */ /* 0x000fe20000410000 */
[----:B------:R-:W-:Y:S02]  /*11160*/  FSEL R95, R244, -INF , !P6 ;  /* 0xff800000f45f7808 */ /* 0x000fe40007000000 */
[----:B------:R-:W-:Y:S02]  /*11170*/  FSEL R97, R223, -INF , !P4 ;  /* 0xff800000df617808 */ /* 0x000fe40006000000 */
[----:B------:R-:W-:Y:S02]  /*11180*/  FSEL R96, R220, -INF , !P5 ;  /* 0xff800000dc607808 */ /* 0x000fe40006800000 */
[----:B------:R-:W1:Y:S01]  /*11190*/  MUFU.TANH R54, R54 ;  /* 0x0000003600367308 */ /* 0x000e620000002400 */
[----:B------:R-:W-:-:S02]  /*111a0*/  ISETP.GE.AND P3, PT, R38, R0, PT ;  /* 0x000000002600720c */ /* 0x000fc40003f66270 */
[----:B------:R-:W-:Y:S02]  /*111b0*/  FSEL R100, R216, -INF , !P2 ;  /* 0xff800000d8647808 */ /* 0x000fe40005000000 */
[----:B------:R-:W-:-:S03]  /*111c0*/  ISETP.GE.AND P0, PT, R7, R0, PT ;  /* 0x000000000700720c */ /* 0x000fc60003f06270 */
[----:B------:R-:W2:Y:S01]  /*111d0*/  MUFU.TANH R72, R72 ;  /* 0x0000004800487308 */ /* 0x000ea20000002400 */
[C---:B------:R-:W-:Y:S02]  /*111e0*/  ISETP.GE.AND P6, PT, R39.reuse, R4, PT ;  /* 0x000000042700720c */ /* 0x040fe40003fc6270 */
[----:B------:R-:W-:Y:S02]  /*111f0*/  ISETP.GE.AND P4, PT, R39, R0, PT ;  /* 0x000000002700720c */ /* 0x000fe40003f86270 */
[----:B------:R-:W-:-:S03]  /*11200*/  ISETP.GE.AND P5, PT, R38, R4, PT ;  /* 0x000000042600720c */ /* 0x000fc60003fa6270 */
[----:B------:R-:W2:Y:S01]  /*11210*/  MUFU.TANH R68, R68 ;  /* 0x0000004400447308 */ /* 0x000ea20000002400 */
[----:B------:R-:W-:Y:S01]  /*11220*/  ISETP.GE.AND P2, PT, R37, R4, PT ;  /* 0x000000042500720c */ /* 0x000fe20003f46270 */
[----:B------:R-:W-:Y:S01]  /*11230*/  FMUL.FTZ R28, R28, c[0x0][0x2ec] ;  /* 0x0000bb001c1c7a20 */ /* 0x000fe20000410000 */
[----:B------:R-:W-:Y:S01]  /*11240*/  FSEL R106, R202, -INF , !P3 ;  /* 0xff800000ca6a7808 */ /* 0x000fe20005800000 */
[----:B------:R-:W-:Y:S01]  /*11250*/  FMUL.FTZ R30, R30, c[0x0][0x2ec] ;  /* 0x0000bb001e1e7a20 */ /* 0x000fe20000410000 */
[----:B-1----:R-:W-:Y:S01]  /*11260*/  FSEL R120, R70, -INF , !P0 ;  /* 0xff80000046787808 */ /* 0x002fe20004000000 */
[----:B------:R-:W-:Y:S02]  /*11270*/  FMUL.FTZ R24, R24, c[0x0][0x2ec] ;  /* 0x0000bb0018187a20 */ /* 0x000fe40000410000 */
[----:B------:R-:W-:Y:S01]  /*11280*/  FMUL.FTZ R26, R26, c[0x0][0x2ec] ;  /* 0x0000bb001a1a7a20 */ /* 0x000fe20000410000 */
[----:B------:R-:W1:Y:S01]  /*11290*/  MUFU.TANH R64, R64 ;  /* 0x0000004000407308 */ /* 0x000e620000002400 */
[----:B------:R-:W-:Y:S01]  /*112a0*/  FMUL.FTZ R20, R20, c[0x0][0x2ec] ;  /* 0x0000bb0014147a20 */ /* 0x000fe20000410000 */
[----:B------:R-:W-:-:S02]  /*112b0*/  FSEL R101, R212, -INF , !P6 ;  /* 0xff800000d4657808 */ /* 0x000fc40007000000 */
[----:B------:R-:W-:Y:S02]  /*112c0*/  FSEL R103, R209, -INF , !P4 ;  /* 0xff800000d1677808 */ /* 0x000fe40006000000 */
[----:B------:R-:W-:Y:S02]  /*112d0*/  FSEL R104, R206, -INF , !P5 ;  /* 0xff800000ce687808 */ /* 0x000fe40006800000 */
[----:B------:R-:W1:Y:S01]  /*112e0*/  MUFU.TANH R66, R66 ;  /* 0x0000004200427308 */ /* 0x000e620000002400 */
[-C--:B------:R-:W-:Y:S02]  /*112f0*/  ISETP.GE.AND P3, PT, R34, R0.reuse, PT ;  /* 0x000000002200720c */ /* 0x080fe40003f66270 */
[----:B------:R-:W-:Y:S02]  /*11300*/  FSEL R105, R200, -INF , !P2 ;  /* 0xff800000c8697808 */ /* 0x000fe40005000000 */
[----:B------:R-:W-:-:S03]  /*11310*/  ISETP.GE.AND P0, PT, R59, R0, PT ;  /* 0x000000003b00720c */ /* 0x000fc60003f06270 */
[----:B------:R-:W1:Y:S01]  /*11320*/  MUFU.TANH R48, R48 ;  /* 0x0000003000307308 */ /* 0x000e620000002400 */
[C---:B------:R-:W-:Y:S02]  /*11330*/  ISETP.GE.AND P6, PT, R35.reuse, R4, PT ;  /* 0x000000042300720c */ /* 0x040fe40003fc6270 */
[----:B------:R-:W-:Y:S02]  /*11340*/  ISETP.GE.AND P4, PT, R35, R0, PT ;  /* 0x000000002300720c */ /* 0x000fe40003f86270 */
[----:B------:R-:W-:-:S03]  /*11350*/  ISETP.GE.AND P5, PT, R34, R4, PT ;  /* 0x000000042200720c */ /* 0x000fc60003fa6270 */
[----:B------:R-:W1:Y:S01]  /*11360*/  MUFU.TANH R50, R50 ;  /* 0x0000003200327308 */ /* 0x000e620000002400 */
[----:B------:R-:W-:Y:S01]  /*11370*/  ISETP.GE.AND P2, PT, R33, R4, PT ;  /* 0x000000042100720c */ /* 0x000fe20003f46270 */
[----:B------:R-:W-:Y:S01]  /*11380*/  FMUL.FTZ R16, R16, c[0x0][0x2ec] ;  /* 0x0000bb0010107a20 */ /* 0x000fe20000410000 */
[----:B------:R-:W-:Y:S01]  /*11390*/  FSEL R178, R178, -INF , !P3 ;  /* 0xff800000b2b27808 */ /* 0x000fe20005800000 */
[----:B------:R-:W-:-:S04]  /*113a0*/  FMUL.FTZ R18, R18, c[0x0][0x2ec] ;  /* 0x0000bb0012127a20 */ /* 0x000fc80000410000 */
[----:B------:R-:W1:Y:S01]  /*113b0*/  MUFU.TANH R40, R40 ;  /* 0x0000002800287308 */ /* 0x000e620000002400 */
[----:B------:R-:W-:Y:S01]  /*113c0*/  FMUL.FTZ R8, R8, c[0x0][0x2ec] ;  /* 0x0000bb0008087a20 */ /* 0x000fe20000410000 */
[----:B--2---:R-:W-:Y:S01]  /*113d0*/  FSEL R202, R42, -INF , !P0 ;  /* 0xff8000002aca7808 */ /* 0x004fe20004000000 */
[----:B------:R-:W-:Y:S02]  /*113e0*/  FMUL.FTZ R10, R10, c[0x0][0x2ec] ;  /* 0x0000bb000a0a7a20 */ /* 0x000fe40000410000 */
[----:B------:R-:W-:Y:S01]  /*113f0*/  FMUL.FTZ R5, R11, c[0x0][0x2ec] ;  /* 0x0000bb000b057a20 */ /* 0x000fe20000410000 */
[----:B------:R-:W-:Y:S02]  /*11400*/  FSEL R108, R184, -INF , !P6 ;  /* 0xff800000b86c7808 */ /* 0x000fe40007000000 */
[----:B------:R-:W2:Y:S01]  /*11410*/  MUFU.TANH R28, R28 ;  /* 0x0000001c001c7308 */ /* 0x000ea20000002400 */
[----:B------:R-:W-:Y:S02]  /*11420*/  FSEL R117, R183, -INF , !P4 ;  /* 0xff800000b7757808 */ /* 0x000fe40006000000 */
[----:B------:R-:W-:-:S02]  /*11430*/  FSEL R116, R181, -INF , !P5 ;  /* 0xff800000b5747808 */ /* 0x000fc40006800000 */
[-C--:B------:R-:W-:Y:S02]  /*11440*/  ISETP.GE.AND P3, PT, R29, R0.reuse, PT ;  /* 0x000000001d00720c */ /* 0x080fe40003f66270 */
[----:B------:R-:W-:Y:S01]  /*11450*/  FSEL R173, R173, -INF , !P2 ;  /* 0xff800000adad7808 */ /* 0x000fe20005000000 */
[----:B------:R-:W1:Y:S01]  /*11460*/  MUFU.TANH R30, R30 ;  /* 0x0000001e001e7308 */ /* 0x000e620000002400 */
[----:B------:R-:W-:Y:S02]  /*11470*/  ISETP.GE.AND P0, PT, R25, R0, PT ;  /* 0x000000001900720c */ /* 0x000fe40003f06270 */
[C---:B------:R-:W-:Y:S02]  /*11480*/  ISETP.GE.AND P6, PT, R32.reuse, R4, PT ;  /* 0x000000042000720c */ /* 0x040fe40003fc6270 */
[----:B------:R-:W-:-:S03]  /*11490*/  ISETP.GE.AND P4, PT, R32, R0, PT ;  /* 0x000000002000720c */ /* 0x000fc60003f86270 */
[----:B------:R-:W1:Y:S01]  /*114a0*/  MUFU.TANH R24, R24 ;  /* 0x0000001800187308 */ /* 0x000e620000002400 */
[-C--:B------:R-:W-:Y:S02]  /*114b0*/  ISETP.GE.AND P5, PT, R29, R4.reuse, PT ;  /* 0x000000041d00720c */ /* 0x080fe40003fa6270 */
[----:B------:R-:W-:-:S05]  /*114c0*/  ISETP.GE.AND P2, PT, R7, R4, PT ;  /* 0x000000040700720c */ /* 0x000fca0003f46270 */
[----:B------:R-:W1:Y:S01]  /*114d0*/  MUFU.TANH R26, R26 ;  /* 0x0000001a001a7308 */ /* 0x000e620000002400 */
[----:B---3--:R-:W-:Y:S02]  /*114e0*/  FSEL R119, R74, -INF , !P3 ;  /* 0xff8000004a777808 */ /* 0x008fe40005800000 */
[----:B----4-:R-:W-:-:S05]  /*114f0*/  FSEL R216, R22, -INF , !P0 ;  /* 0xff80000016d87808 */ /* 0x010fca0004000000 */
[----:B------:R-:W3:Y:S01]  /*11500*/  MUFU.TANH R20, R20 ;  /* 0x0000001400147308 */ /* 0x000ee20000002400 */
[----:B------:R-:W-:Y:S02]  /*11510*/  FSEL R99, R99, -INF , !P6 ;  /* 0xff80000063637808 */ /* 0x000fe40007000000 */
[----:B------:R-:W-:Y:S02]  /*11520*/  FSEL R118, R54, -INF , !P4 ;  /* 0xff80000036767808 */ /* 0x000fe40006000000 */
[----:B------:R-:W-:Y:S02]  /*11530*/  FSEL R72, R72, -INF , !P5 ;  /* 0xff80000048487808 */ /* 0x000fe40006800000 */
[----:B------:R-:W-:Y:S01]  /*11540*/  FSEL R74, R68, -INF , !P2 ;  /* 0xff800000444a7808 */ /* 0x000fe20005000000 */
[----:B------:R-:W4:Y:S01]  /*11550*/  MUFU.TANH R16, R16 ;  /* 0x0000001000107308 */ /* 0x000f220000002400 */
[----:B------:R-:W-:Y:S02]  /*11560*/  PLOP3.LUT P0, PT, PT, PT, UP0, 0x80, 0x0 ;  /* 0x000000000000781c */ /* 0x000fe40003f0f008 */
[----:B------:R-:W-:-:S02]  /*11570*/  ISETP.GE.AND P6, PT, R31, R4, PT ;  /* 0x000000041f00720c */ /* 0x000fc40003fc6270 */
[----:B------:R-:W-:-:S03]  /*11580*/  ISETP.GE.AND P4, PT, R31, R0, PT ;  /* 0x000000001f00720c */ /* 0x000fc60003f86270 */
[----:B------:R-:W2:Y:S01]  /*11590*/  MUFU.TANH R18, R18 ;  /* 0x0000001200127308 */ /* 0x000ea20000002400 */
[C---:B------:R-:W-:Y:S02]  /*115a0*/  ISETP.GE.AND P5, PT, R58.reuse, R4, PT ;  /* 0x000000043a00720c */ /* 0x040fe40003fa6270 */
[----:B------:R-:W-:Y:S02]  /*115b0*/  ISETP.GE.AND P3, PT, R58, R0, PT ;  /* 0x000000003a00720c */ /* 0x000fe40003f66270 */
[----:B------:R-:W-:-:S03]  /*115c0*/  ISETP.GE.AND P2, PT, R59, R4, PT ;  /* 0x000000043b00720c */ /* 0x000fc60003f46270 */
[----:B------:R-:W2:Y:S01]  /*115d0*/  MUFU.TANH R8, R8 ;  /* 0x0000000800087308 */ /* 0x000ea20000002400 */
[----:B-1----:R-:W-:-:S07]  /*115e0*/  FSEL R181, R64, -INF , !P6 ;  /* 0xff80000040b57808 */ /* 0x002fce0007000000 */
[----:B------:R-:W1:Y:S01]  /*115f0*/  MUFU.TANH R10, R10 ;  /* 0x0000000a000a7308 */ /* 0x000e620000002400 */
[----:B------:R-:W-:-:S07]  /*11600*/  FSEL R184, R66, -INF , !P4 ;  /* 0xff80000042b87808 */ /* 0x000fce0006000000 */
[----:B------:R-:W1:Y:S01]  /*11610*/  MUFU.TANH R5, R5 ;  /* 0x0000000500057308 */ /* 0x000e620000002400 */
[----:B------:R-:W-:Y:S02]  /*11620*/  FSEL R183, R48, -INF , !P5 ;  /* 0xff80000030b77808 */ /* 0x000fe40006800000 */
[----:B------:R-:W-:Y:S02]  /*11630*/  FSEL R191, R50, -INF , !P3 ;  /* 0xff80000032bf7808 */ /* 0x000fe40005800000 */
[----:B------:R-:W-:Y:S01]  /*11640*/  FSEL R197, R40, -INF , !P2 ;  /* 0xff80000028c57808 */ /* 0x000fe20005000000 */
[----:B------:R-:W-:Y:S01]  /*11650*/  BAR.SYNC.DEFER_BLOCKING 0x0 ;  /* 0x0000000000007b1d */ /* 0x000fe20000010000 */
[C---:B------:R-:W-:Y:S02]  /*11660*/  ISETP.GE.AND P6, PT, R65.reuse, R4, PT ;  /* 0x000000044100720c */ /* 0x040fe40003fc6270 */
[----:B------:R-:W-:Y:S02]  /*11670*/  ISETP.GE.AND P4, PT, R65, R0, PT ;  /* 0x000000004100720c */ /* 0x000fe40003f86270 */
[----:B------:R-:W-:-:S02]  /*11680*/  ISETP.GE.AND P5, PT, R67, R4, PT ;  /* 0x000000044300720c */ /* 0x000fc40003fa6270 */
[----:B------:R-:W-:Y:S02]  /*11690*/  ISETP.GE.AND P3, PT, R67, R0, PT ;  /* 0x000000004300720c */ /* 0x000fe40003f66270 */
[----:B------:R-:W-:Y:S02]  /*116a0*/  ISETP.GE.AND P2, PT, R25, R4, PT ;  /* 0x000000041900720c */ /* 0x000fe40003f46270 */
[----:B--2---:R-:W-:Y:S02]  /*116b0*/  FSEL R200, R28, -INF , !P6 ;  /* 0xff8000001cc87808 */ /* 0x004fe40007000000 */
[----:B------:R-:W-:Y:S02]  /*116c0*/  FSEL R206, R30, -INF , !P4 ;  /* 0xff8000001ece7808 */ /* 0x000fe40006000000 */
[----:B------:R-:W-:Y:S02]  /*116d0*/  FSEL R209, R24, -INF , !P5 ;  /* 0xff80000018d17808 */ /* 0x000fe40006800000 */
[----:B------:R-:W-:-:S02]  /*116e0*/  FSEL R214, R26, -INF , !P3 ;  /* 0xff8000001ad67808 */ /* 0x000fc40005800000 */
[----:B---3--:R-:W-:Y:S02]  /*116f0*/  FSEL R212, R20, -INF , !P2 ;  /* 0xff80000014d47808 */ /* 0x008fe40005000000 */
[C---:B------:R-:W-:Y:S02]  /*11700*/  ISETP.GE.AND P6, PT, R69.reuse, R4, PT ;  /* 0x000000044500720c */ /* 0x040fe40003fc6270 */
[----:B------:R-:W-:Y:S02]  /*11710*/  ISETP.GE.AND P4, PT, R69, R0, PT ;  /* 0x000000004500720c */ /* 0x000fe40003f86270 */
[C---:B------:R-:W-:Y:S02]  /*11720*/  ISETP.GE.AND P5, PT, R71.reuse, R4, PT ;  /* 0x000000044700720c */ /* 0x040fe40003fa6270 */
[-C--:B------:R-:W-:Y:S02]  /*11730*/  ISETP.GE.AND P3, PT, R71, R0.reuse, PT ;  /* 0x000000004700720c */ /* 0x080fe40003f66270 */
[----:B------:R-:W-:Y:S01]  /*11740*/  ISETP.GE.AND P2, PT, R2, R0, PT ;  /* 0x000000000200720c */ /* 0x000fe20003f46270 */
[----:B------:R-:W-:Y:S01]  /*11750*/  IMAD.MOV.U32 R244, RZ, RZ, R252 ;  /* 0x000000fffff47224 */ /* 0x000fe200078e00fc */
[----:B----4-:R-:W-:-:S02]  /*11760*/  FSEL R219, R16, -INF , !P6 ;  /* 0xff80000010db7808 */ /* 0x010fc40007000000 */
[----:B------:R-:W-:Y:S02]  /*11770*/  FSEL R223, R18, -INF , !P4 ;  /* 0xff80000012df7808 */ /* 0x000fe40006000000 */
[----:B------:R-:W-:Y:S02]  /*11780*/  FSEL R220, R8, -INF , !P5 ;  /* 0xff80000008dc7808 */ /* 0x000fe40006800000 */
[----:B-1----:R-:W-:Y:S02]  /*11790*/  FSEL R245, R10, -INF , !P3 ;  /* 0xff8000000af57808 */ /* 0x002fe40005800000 */
        /* <DEDUP_REMOVED lines=8> */
[----:B------:R-:W-:Y:S01]  /*11820*/  UMOV UR24, URZ ;  /* 0x0000003f00187c82 */ /* 0x000fe20008000000 */
[----:B------:R-:W1:Y:S08]  /*11830*/  R2UR UR5, R0 ;  /* 0x00000000000573c2 */ /* 0x000e7000000e0000 */
[----:B------:R-:W2:Y:S01]  /*11840*/  R2UR UR9, R2 ;  /* 0x00000000020973c2 */ /* 0x000ea200000e0000 */
[----:B-1----:R-:W1:Y:S08]  /*11850*/  I2F.RP R0, UR5 ;  /* 0x0000000500007d06 */ /* 0x002e700008209400 */
        /* <DEDUP_REMOVED lines=10> */
[----:B--2---:R-:W-:-:S04]  /*11900*/  UIMAD.WIDE.U32 UR24, UR27, UR9, URZ ;  /* 0x000000091b1872a5 */ /* 0x004fc8000f8e003f */
[----:B------:R-:W-:-:S04]  /*11910*/  UIADD3 UR8, -UR25, URZ, URZ ;  /* 0x0000003f19087290 */ /* 0x000fc8000fffe13f */
[----:B------:R-:W-:-:S04]  /*11920*/  UIMAD UR8, UR5, UR8, UR9 ;  /* 0x00000008050872a4 */ /* 0x000fc8000f8e0209 */
[----:B------:R-:W-:Y:S02]  /*11930*/  UISETP.GT.U32.AND UP2, UPT, UR5, UR8, UPT ;  /* 0x000000080500728c */ /* 0x000fe4000bf44070 */
[----:B-1----:R-:W-:-:S09]  /*11940*/  UIMAD.WIDE.U32 UR26, UR27, UR7, URZ ;  /* 0x000000071b1a72a5 */ /* 0x002fd2000f8e003f */
[----:B------:R-:W-:Y:S02]  /*11950*/  @!UP2 UIADD3 UR8, UR8, -UR5, URZ ;  /* 0x800000050808a290 */ /* 0x000fe4000fffe03f */
[----:B------:R-:W-:Y:S02]  /*11960*/  @!UP2 UIADD3 UR25, UR25, 0x1, URZ ;  /* 0x000000011919a890 */ /* 0x000fe4000fffe03f */
[----:B------:R-:W-:Y:S02]  /*11970*/  UMOV UR15, UR27 ;  /* 0x0000001b000f7c82 */ /* 0x000fe40008000000 */
[----:B------:R-:W-:Y:S02]  /*11980*/  UIADD3 UR6, -UR15, URZ, URZ ;  /* 0x0000003f0f067290 */ /* 0x000fe4000fffe13f */
[----:B------:R-:W-:Y:S02]  /*11990*/  UISETP.GE.U32.AND UP4, UPT, UR8, UR5, UPT ;  /* 0x000000050800728c */ /* 0x000fe4000bf86070 */
[----:B------:R-:W-:-:S03]  /*119a0*/  UIMAD UR7, UR5, UR6, UR7 ;  /* 0x00000006050772a4 */ /* 0x000fc6000f8e0207 */
[----:B------:R-:W-:Y:S02]  /*119b0*/  ULDC UR6, c[0x0][0x2d0] ;  /* 0x0000b40000067ab9 */ /* 0x000fe40000000800 */
[----:B------:R-:W-:Y:S02]  /*119c0*/  UISETP.GT.U32.AND UP0, UPT, UR5, UR7, UPT ;  /* 0x000000070500728c */ /* 0x000fe4000bf04070 */
[----:B------:R-:W-:Y:S02]  /*119d0*/  ULOP3.LUT UR4, UR4, UR6, URZ, 0x3c, !UPT ;  /* 0x0000000604047292 */ /* 0x000fe4000f8e3c3f */
[----:B------:R-:W-:Y:S02]  /*119e0*/  ULOP3.LUT UR12, UR12, UR6, URZ, 0x3c, !UPT ;  /* 0x000000060c0c7292 */ /* 0x000fe4000f8e3c3f */
[----:B------:R-:W-:Y:S02]  /*119f0*/  UISETP.GE.AND UP1, UPT, UR4, URZ, UPT ;  /* 0x0000003f0400728c */ /* 0x000fe4000bf26270 */
[----:B------:R-:W-:-:S02]  /*11a00*/  @UP4 UIADD3 UR25, UR25, 0x1, URZ ;  /* 0x0000000119194890 */ /* 0x000fc4000fffe03f */
[----:B------:R-:W-:Y:S02]  /*11a10*/  UISETP.NE.AND UP2, UPT, URZ, UR6, UPT ;  /* 0x000000063f00728c */ /* 0x000fe4000bf45270 */
[----:B------:R-:W-:Y:S02]  /*11a20*/  @!UP0 UIADD3 UR7, UR7, -UR5, URZ ;  /* 0x8000000507078290 */ /* 0x000fe4000fffe03f */
[----:B------:R-:W-:Y:S02]  /*11a30*/  @!UP0 UIADD3 UR15, UR15, 0x1, URZ ;  /* 0x000000010f0f8890 */ /* 0x000fe4000fffe03f */
[----:B------:R-:W-:Y:S02]  /*11a40*/  UISETP.GE.U32.AND UP3, UPT, UR7, UR5, UPT ;  /* 0x000000050700728c */ /* 0x000fe4000bf66070 */
[----:B------:R-:W-:Y:S02]  /*11a50*/  UISETP.GE.AND UP0, UPT, UR12, URZ, UPT ;  /* 0x0000003f0c00728c */ /* 0x000fe4000bf06270 */
[----:B------:R-:W-:-:S02]  /*11a60*/  ULOP3.LUT UR4, URZ, UR6, URZ, 0x33, !UPT ;  /* 0x000000063f047292 */ /* 0x000fc4000f8e333f */
[----:B------:R-:W-:-:S04]  /*11a70*/  @!UP1 UIADD3 UR25, -UR25, URZ, URZ ;  /* 0x0000003f19199290 */ /* 0x000fc8000fffe13f */
[----:B------:R-:W-:Y:S02]  /*11a80*/  USEL UR25, UR4, UR25, !UP2 ;  /* 0x0000001904197287 */ /* 0x000fe4000d000000 */
[----:B------:R-:W-:Y:S02]  /*11a90*/  @UP3 UIADD3 UR15, UR15, 0x1, URZ ;  /* 0x000000010f0f3890 */ /* 0x000fe4000fffe03f */
[----:B------:R-:W-:Y:S02]  /*11aa0*/  UIMAD.WIDE UR8, UR25, 0x4, UR18 ;  /* 0x00000004190878a5 */ /* 0x000fe4000f8e0212 */
[----:B------:R-:W-:-:S04]  /*11ab0*/  @!UP0 UIADD3 UR15, -UR15, URZ, URZ ;  /* 0x0000003f0f0f8290 */ /* 0x000fc8000fffe13f */
[----:B------:R-:W-:Y:S01]  /*11ac0*/  USEL UR4, UR4, UR15, !UP2 ;  /* 0x0000000f04047287 */ /* 0x000fe2000d000000 */
[----:B------:R-:W-:Y:S01]  /*11ad0*/  MOV R6, UR8 ;  /* 0x0000000800067c02 */ /* 0x000fe20008000f00 */
[----:B------:R-:W-:Y:S02]  /*11ae0*/  IMAD.U32 R7, RZ, RZ, UR9 ;  /* 0x00000009ff077e24 */ /* 0x000fe4000f8e00ff */
[----:B------:R-:W-:-:S03]  /*11af0*/  UIMAD.WIDE UR26, UR4, 0x4, UR18 ;  /* 0x00000004041a78a5 */ /* 0x000fc6000f8e0212 */
[----:B------:R-:W2:Y:S03]  /*11b00*/  LDG.E R6, [R6.64] ;  /* 0x0000001406067981 */ /* 0x000ea6000c1e1900 */
[----:B------:R-:W-:Y:S01]  /*11b10*/  MOV R4, UR26 ;  /* 0x0000001a00047c02 */ /* 0x000fe20008000f00 */
[----:B------:R-:W-:-:S05]  /*11b20*/  IMAD.U32 R5, RZ, RZ, UR27 ;  /* 0x0000001bff057e24 */ /* 0x000fca000f8e00ff */
[----:B------:R1:W2:Y:S01]  /*11b30*/  LDG.E R4, [R4.64] ;  /* 0x0000001404047981 */ /* 0x0002a2000c1e1900 */
[----:B------:R-:W-:-:S03]  /*11b40*/  UIADD3 UR7, UR25, -UR4, URZ ;  /* 0x8000000419077290 */ /* 0x000fc6000fffe03f */
[----:B------:R-:W-:Y:S02]  /*11b50*/  ULDC.64 UR4, c[0x0][0x198] ;  /* 0x0000660000047ab9 */ /* 0x000fe40000000a00 */
[----:B------:R-:W-:-:S04]  /*11b60*/  UIMAD UR7, UR7, UR6, -0x100 ;  /* 0xffffff00070774a4 */ /* 0x000fc8000f8e0206 */
[----:B------:R-:W-:-:S04]  /*11b70*/  USHF.R.S32.HI UR6, URZ, 0x1f, UR7 ;  /* 0x0000001f3f067899 */ /* 0x000fc80008011407 */
[----:B------:R-:W-:Y:S02]  /*11b80*/  UIMAD UR6, UR6, UR4, URZ ;  /* 0x00000004060672a4 */ /* 0x000fe4000f8e023f */
[----:B------:R-:W-:Y:S02]  /*11b90*/  UIMAD.WIDE.U32 UR8, UR7, UR4, URZ ;  /* 0x00000004070872a5 */ /* 0x000fe4000f8e003f */
[----:B------:R-:W-:-:S04]  /*11ba0*/  UIMAD UR5, UR7, UR5, UR6 ;  /* 0x00000005070572a4 */ /* 0x000fc8000f8e0206 */
[----:B------:R-:W-:Y:S01]  /*11bb0*/  UIADD3 UR5, UR9, UR5, URZ ;  /* 0x0000000509057290 */ /* 0x000fe2000fffe03f */
[----:B-1----:R-:W-:-:S05]  /*11bc0*/  MOV R5, UR9 ;  /* 0x0000000900057c02 */ /* 0x002fca0008000f00 */
[----:B------:R-:W-:Y:S01]  /*11bd0*/  IMAD.U32 R5, RZ, RZ, UR5 ;  /* 0x00000005ff057e24 */ /* 0x000fe2000f8e00ff */
[----:B--2---:R-:W-:-:S04]  /*11be0*/  IADD3 R6, -R6, R4, RZ ;  /* 0x0000000406067210 */ /* 0x004fc80007ffe1ff */
[----:B------:R-:W-:Y:S01]  /*11bf0*/  SHF.R.S32.HI R2, RZ, 0x1f, R6 ;  /* 0x0000001fff027819 */ /* 0x000fe20000011406 */
[----:B------:R-:W-:-:S04]  /*11c00*/  IMAD.U32 R4, RZ, RZ, UR8 ;  /* 0x00000008ff047e24 */ /* 0x000fc8000f8e00ff */
[----:B------:R-:W-:Y:S02]  /*11c10*/  IMAD R2, R2, c[0x0][0x180], RZ ;  /* 0x0000600002027a24 */ /* 0x000fe400078e02ff */
[----:B------:R-:W-:-:S04]  /*11c20*/  IMAD.WIDE.U32 R4, R6, c[0x0][0x180], R4 ;  /* 0x0000600006047a25 */ /* 0x000fc800078e0004 */
[----:B------:R-:W-:Y:S02]  /*11c30*/  IMAD R2, R6, c[0x0][0x184], R2 ;  /* 0x0000610006027a24 */ /* 0x000fe400078e0202 */
[----:B------:R-:W-:-:S03]  /*11c40*/  IMAD.MOV.U32 R0, RZ, RZ, R4 ;  /* 0x000000ffff007224 */ /* 0x000fc600078e0004 */
[----:B------:R-:W-:Y:S01]  /*11c50*/  IADD3 R2, R5, R2, RZ ;  /* 0x0000000205027210 */ /* 0x000fe20007ffe0ff */
[----:B------:R-:W-:Y:S05]  /*11c60*/  BRA `(.L_x_883) ;  /* 0x0000002000007947 */ /* 0x000fea0003800000 */
.L_x_882:
[----:B------:R-:W-:-:S04]  /*11c70*/  LEA R0, -R52, RZ, 0x8 ;  /* 0x000000ff34007211 */ /* 0x000fc800078e41ff */
[----:B------:R-:W-:Y:S02]  /*11c80*/  SHF.R.S32.HI R2, RZ, 0x1f, R0 ;  /* 0x0000001fff027819 */ /* 0x000fe40000011400 */
.L_x_883:
[--C-:B-----5:R-:W-:Y:S01]  /*11c90*/  @!P1 IMAD.MOV.U32 R4, RZ, RZ, R60.reuse ;  /* 0x000000ffff049224 */ /* 0x120fe200078e003c */
[--C-:B------:R-:W-:Y:S01]  /*11ca0*/  @!P1 IADD3 R8, P2, P0, R0, UR23, R60.reuse ;  /* 0x0000001700089c10 */ /* 0x100fe2000f85e03c */
[--C-:B------:R-:W-:Y:S01]  /*11cb0*/  @!P1 IMAD.MOV.U32 R5, RZ, RZ, R63.reuse ;  /* 0x000000ffff059224 */ /* 0x100fe200078e003f */
[----:B------:R1:W-:Y:S01]  /*11cc0*/  @P1 STS.128 [R242+0x2000], RZ ;  /* 0x002000fff2001388 */ /* 0x0003e20000000c00 */
[----:B------:R-:W-:Y:S01]  /*11cd0*/  @!P1 IMAD.MOV.U32 R10, RZ, RZ, R60 ;  /* 0x000000ffff0a9224 */ /* 0x000fe200078e003c */
[----:B------:R-:W-:Y:S01]  /*11ce0*/  @!P1 LEA R34, P3, R8, c[0x0][0x168], 0x1 ;  /* 0x00005a0008229a11 */ /* 0x000fe200078608ff */
[----:B------:R-:W-:Y:S01]  /*11cf0*/  @!P1 IMAD.MOV.U32 R11, RZ, RZ, R63 ;  /* 0x000000ffff0b9224 */ /* 0x000fe200078e003f */
[----:B------:R-:W-:Y:S01]  /*11d00*/  BSSY B0, `(.L_x_884) ;  /* 0x00000c8000007945 */ /* 0x000fe20003800000 */
[----:B------:R-:W-:Y:S02]  /*11d10*/  @!P1 IMAD.MOV.U32 R9, RZ, RZ, c[0x0][0x19c] ;  /* 0x00006700ff099624 */ /* 0x000fe400078e00ff */
[----:B------:R-:W-:-:S04]  /*11d20*/  @!P1 IMAD.WIDE.U32 R6, R52, 0x30, R4 ;  /* 0x0000003034069825 */ /* 0x000fc800078e0004 */
[----:B------:R-:W-:Y:S02]  /*11d30*/  @!P1 IMAD.MOV.U32 R13, RZ, RZ, c[0x0][0x19c] ;  /* 0x00006700ff0d9624 */ /* 0x000fe400078e00ff */
[----:B------:R-:W-:Y:S01]  /*11d40*/  @!P1 IMAD.WIDE.U32 R4, R52, 0x50, R10 ;  /* 0x0000005034049825 */ /* 0x000fe200078e000a */
[----:B------:R-:W-:Y:S02]  /*11d50*/  @!P1 IADD3.X R10, R2, UR22, R63, P2, P0 ;  /* 0x00000016020a9c10 */ /* 0x000fe400097e043f */
[C---:B------:R-:W-:Y:S01]  /*11d60*/  @!P1 IADD3 R21, P2, R0.reuse, R6, RZ ;  /* 0x0000000600159210 */ /* 0x040fe20007f5e0ff */
[----:B------:R-:W-:Y:S01]  /*11d70*/  @!P1 IMAD R12, R9, 0x30, RZ ;  /* 0x00000030090c9824 */ /* 0x000fe200078e02ff */
[----:B------:R-:W-:Y:S01]  /*11d80*/  @!P1 IADD3 R41, P0, R0, R4, RZ ;  /* 0x0000000400299210 */ /* 0x000fe20007f1e0ff */
[----:B------:R-:W-:Y:S01]  /*11d90*/  @!P1 IMAD R9, R13, 0x50, RZ ;  /* 0x000000500d099824 */ /* 0x000fe200078e02ff */
[----:B------:R-:W-:Y:S01]  /*11da0*/  @!P1 LEA.HI.X R35, R8, c[0x0][0x16c], R10, 0x1, P3 ;  /* 0x00005b0008239a11 */ /* 0x000fe200018f0c0a */
[----:B------:R-:W-:Y:S01]  /*11db0*/  @!P1 IMAD.MOV.U32 R8, RZ, RZ, c[0x0][0x19c] ;  /* 0x00006700ff089624 */ /* 0x000fe200078e00ff */
[C---:B------:R-:W-:Y:S01]  /*11dc0*/  @!P1 IADD3.X R23, R2.reuse, R12, R7, P2, !PT ;  /* 0x0000000c02179210 */ /* 0x040fe200017fe407 */
[----:B------:R-:W-:Y:S01]  /*11dd0*/  @!P1 IMAD.MOV.U32 R4, RZ, RZ, R60 ;  /* 0x000000ffff049224 */ /* 0x000fe200078e003c */
[----:B------:R-:W-:Y:S01]  /*11de0*/  @!P1 IADD3.X R50, R2, R9, R5, P0, !PT ;  /* 0x0000000902329210 */ /* 0x000fe200007fe405 */
[----:B------:R-:W-:-:S02]  /*11df0*/  @!P1 IMAD.MOV.U32 R5, RZ, RZ, R63 ;  /* 0x000000ffff059224 */ /* 0x000fc400078e003f */
[--C-:B------:R-:W-:Y:S02]  /*11e00*/  @!P1 IMAD.MOV.U32 R6, RZ, RZ, R60.reuse ;  /* 0x000000ffff069224 */ /* 0x100fe400078e003c */
[--C-:B------:R-:W-:Y:S02]  /*11e10*/  @!P1 IMAD.MOV.U32 R7, RZ, RZ, R63.reuse ;  /* 0x000000ffff079224 */ /* 0x100fe400078e003f */
[--C-:B------:R-:W-:Y:S02]  /*11e20*/  @!P1 IMAD.MOV.U32 R14, RZ, RZ, R60.reuse ;  /* 0x000000ffff0e9224 */ /* 0x100fe400078e003c */
[--C-:B------:R-:W-:Y:S02]  /*11e30*/  @!P1 IMAD.MOV.U32 R15, RZ, RZ, R63.reuse ;  /* 0x000000ffff0f9224 */ /* 0x100fe400078e003f */
[----:B------:R-:W-:Y:S02]  /*11e40*/  @!P1 IMAD.MOV.U32 R12, RZ, RZ, R60 ;  /* 0x000000ffff0c9224 */ /* 0x000fe400078e003c */
[----:B------:R-:W-:-:S02]  /*11e50*/  @!P1 IMAD.MOV.U32 R13, RZ, RZ, R63 ;  /* 0x000000ffff0d9224 */ /* 0x000fc400078e003f */
[----:B------:R-:W-:-:S04]  /*11e60*/  @!P1 IMAD.WIDE.U32 R10, R52, 0x60, R4 ;  /* 0x00000060340a9825 */ /* 0x000fc800078e0004 */
[----:B------:R-:W-:Y:S01]  /*11e70*/  @!P1 IMAD R18, R8, 0x60, RZ ;  /* 0x0000006008129824 */ /* 0x000fe200078e02ff */
[----:B------:R-:W-:Y:S01]  /*11e80*/  @!P1 IADD3 R37, P4, R0, R10, RZ ;  /* 0x0000000a00259210 */ /* 0x000fe20007f9e0ff */
[----:B------:R-:W-:Y:S02]  /*11e90*/  @!P1 IMAD.MOV.U32 R19, RZ, RZ, c[0x0][0x19c] ;  /* 0x00006700ff139624 */ /* 0x000fe400078e00ff */
[----:B------:R-:W-:Y:S01]  /*11ea0*/  @!P1 IMAD.WIDE.U32 R8, R52, 0x70, R6 ;  /* 0x0000007034089825 */ /* 0x000fe200078e0006 */
[----:B------:R-:W-:-:S03]  /*11eb0*/  @!P1 IADD3.X R49, R2, R18, R11, P4, !PT ;  /* 0x0000001202319210 */ /* 0x000fc600027fe40b */
[----:B------:R-:W-:Y:S01]  /*11ec0*/  @!P1 IMAD.WIDE.U32 R4, R52, 0xa0, R14 ;  /* 0x000000a034049825 */ /* 0x000fe200078e000e */
[----:B------:R-:W-:-:S03]  /*11ed0*/  @!P1 IADD3 R38, P3, R0, R8, RZ ;  /* 0x0000000800269210 */ /* 0x000fc60007f7e0ff */
[----:B------:R-:W-:Y:S01]  /*11ee0*/  @!P1 IMAD.MOV.U32 R17, RZ, RZ, c[0x0][0x19c] ;  /* 0x00006700ff119624 */ /* 0x000fe200078e00ff */
[----:B------:R-:W-:Y:S01]  /*11ef0*/  @!P1 IADD3 R40, P0, R0, R4, RZ ;  /* 0x0000000400289210 */ /* 0x000fe20007f1e0ff */
[----:B------:R-:W-:-:S04]  /*11f00*/  @!P1 IMAD.WIDE.U32 R6, R52, 0x90, R12 ;  /* 0x0000009034069825 */ /* 0x000fc800078e000c */
[----:B------:R-:W-:Y:S01]  /*11f10*/  @!P1 IMAD R12, R19, 0xa0, RZ ;  /* 0x000000a0130c9824 */ /* 0x000fe200078e02ff */
[----:B------:R-:W-:Y:S01]  /*11f20*/  @!P1 IADD3 R39, P2, R0, R6, RZ ;  /* 0x0000000600279210 */ /* 0x000fe20007f5e0ff */
[----:B------:R-:W-:Y:S02]  /*11f30*/  @!P1 IMAD.MOV.U32 R16, RZ, RZ, c[0x0][0x19c] ;  /* 0x00006700ff109624 */ /* 0x000fe400078e00ff */
[----:B------:R-:W-:Y:S01]  /*11f40*/  @!P1 IMAD R13, R17, 0x90, RZ ;  /* 0x00000090110d9824 */ /* 0x000fe200078e02ff */
[----:B------:R-:W-:Y:S01]  /*11f50*/  @!P1 IADD3.X R46, R2, R12, R5, P0, !PT ;  /* 0x0000000c022e9210 */ /* 0x000fe200007fe405 */
[----:B------:R-:W-:Y:S02]  /*11f60*/  @!P1 IMAD R16, R16, 0x70, RZ ;  /* 0x0000007010109824 */ /* 0x000fe400078e02ff */
[----:B------:R-:W-:Y:S01]  /*11f70*/  @!P1 IMAD.MOV.U32 R8, RZ, RZ, c[0x0][0x19c] ;  /* 0x00006700ff089624 */ /* 0x000fe200078e00ff */
[C---:B------:R-:W-:Y:S01]  /*11f80*/  @!P1 IADD3.X R47, R2.reuse, R13, R7, P2, !PT ;  /* 0x0000000d022f9210 */ /* 0x040fe200017fe407 */
[----:B------:R-:W-:Y:S01]  /*11f90*/  @!P1 IMAD.MOV.U32 R4, RZ, RZ, R60 ;  /* 0x000000ffff049224 */ /* 0x000fe200078e003c */
[----:B------:R-:W-:Y:S01]  /*11fa0*/  @!P1 IADD3.X R48, R2, R16, R9, P3, !PT ;  /* 0x0000001002309210 */ /* 0x000fe20001ffe409 */
[----:B------:R-:W-:-:S02]  /*11fb0*/  @!P1 IMAD.MOV.U32 R5, RZ, RZ, R63 ;  /* 0x000000ffff059224 */ /* 0x000fc400078e003f */
[--C-:B------:R-:W-:Y:S02]  /*11fc0*/  @!P1 IMAD.MOV.U32 R6, RZ, RZ, R60.reuse ;  /* 0x000000ffff069224 */ /* 0x100fe400078e003c */
[--C-:B------:R-:W-:Y:S02]  /*11fd0*/  @!P1 IMAD.MOV.U32 R7, RZ, RZ, R63.reuse ;  /* 0x000000ffff079224 */ /* 0x100fe400078e003f */
[----:B------:R-:W-:Y:S02]  /*11fe0*/  @!P1 IMAD.MOV.U32 R12, RZ, RZ, R60 ;  /* 0x000000ffff0c9224 */ /* 0x000fe400078e003c */
[----:B------:R-:W-:Y:S02]  /*11ff0*/  @!P1 IMAD.MOV.U32 R13, RZ, RZ, R63 ;  /* 0x000000ffff0d9224 */ /* 0x000fe400078e003f */
        /* <DEDUP_REMOVED lines=13> */
[----:B------:R-:W-:Y:S02]  /*120d0*/  @!P1 IMAD R16, R16, 0xc0, RZ ;  /* 0x000000c010109824 */ /* 0x000fe400078e02ff */
[----:B------:R-:W-:Y:S01]  /*120e0*/  @!P1 IMAD R13, R17, 0xd0, RZ ;  /* 0x000000d0110d9824 */ /* 0x000fe200078e02ff */
[C---:B------:R-:W-:Y:S01]  /*120f0*/  @!P1 IADD3.X R42, R2.reuse, R12, R5, P0, !PT ;  /* 0x0000000c022a9210 */ /* 0x040fe200007fe405 */
[----:B------:R-:W-:Y:S01]  /*12100*/  @!P1 IMAD.MOV.U32 R4, RZ, RZ, c[0x0][0x19c] ;  /* 0x00006700ff049624 */ /* 0x000fe200078e00ff */
[C---:B------:R-:W-:Y:S01]  /*12110*/  @!P1 IADD3.X R44, R2.reuse, R16, R9, P3, !PT ;  /* 0x00000010022c9210 */ /* 0x040fe20001ffe409 */
[----:B------:R-:W-:Y:S01]  /*12120*/  @!P1 IMAD.MOV.U32 R6, RZ, RZ, c[0x0][0x19c] ;  /* 0x00006700ff069624 */ /* 0x000fe200078e00ff */
[----:B------:R-:W-:Y:S01]  /*12130*/  @!P1 IADD3.X R43, R2, R13, R7, P2, !PT ;  /* 0x0000000d022b9210 */ /* 0x000fe200017fe407 */
[----:B------:R-:W-:Y:S01]  /*12140*/  @!P1 IMAD.MOV.U32 R8, RZ, RZ, c[0x0][0x19c] ;  /* 0x00006700ff089624 */ /* 0x000fe200078e00ff */
[----:B------:R-:W-:-:S02]  /*12150*/  @!P1 LEA R5, P4, R52, R60, 0x5 ;  /* 0x0000003c34059211 */ /* 0x000fc400078828ff */
[CC--:B------:R-:W-:Y:S02]  /*12160*/  @!P1 LEA R7, P3, R52.reuse, R60.reuse, 0x6 ;  /* 0x0000003c34079211 */ /* 0x0c0fe400078630ff */
[C---:B------:R-:W-:Y:S02]  /*12170*/  @!P1 LEA R9, P2, R52.reuse, R60, 0x7 ;  /* 0x0000003c34099211 */ /* 0x040fe400078438ff */
[----:B------:R-:W-:Y:S02]  /*12180*/  @!P1 LEA.HI.X R11, R52, R63, R4, 0x5, P4 ;  /* 0x0000003f340b9211 */ /* 0x000fe400020f2c04 */
[----:B------:R-:W-:Y:S02]  /*12190*/  @!P1 IADD3 R5, P4, R0, R5, RZ ;  /* 0x0000000500059210 */ /* 0x000fe40007f9e0ff */
[----:B------:R-:W-:Y:S02]  /*121a0*/  @!P1 LEA.HI.X R10, R52, R63, R6, 0x6, P3 ;  /* 0x0000003f340a9211 */ /* 0x000fe400018f3406 */
[----:B------:R-:W-:Y:S01]  /*121b0*/  @!P1 IADD3 R6, P3, R0, R7, RZ ;  /* 0x0000000700069210 */ /* 0x000fe20007f7e0ff */
[----:B------:R-:W-:Y:S01]  /*121c0*/  @!P1 IMAD.X R11, R2, 0x1, R11, P4 ;  /* 0x00000001020b9824 */ /* 0x000fe200020e060b */
[----:B------:R-:W-:-:S02]  /*121d0*/  @!P1 LEA.HI.X R8, R52, R63, R8, 0x7, P2 ;  /* 0x0000003f34089211 */ /* 0x000fc400010f3c08 */
[----:B------:R-:W-:Y:S01]  /*121e0*/  LEA R244, P0, R60, c[0x0][0x168], 0x1 ;  /* 0x00005a003cf47a11 */ /* 0x000fe200078008ff */
[----:B------:R-:W-:Y:S01]  /*121f0*/  @!P1 IMAD.X R10, R2, 0x1, R10, P3 ;  /* 0x00000001020a9824 */ /* 0x000fe200018e060a */
[----:B------:R-:W-:Y:S02]  /*12200*/  @!P1 IADD3 R7, P2, R0, R9, RZ ;  /* 0x0000000900079210 */ /* 0x000fe40007f5e0ff */
[----:B------:R-:W-:Y:S02]  /*12210*/  LEA.HI.X R243, R60, c[0x0][0x16c], R63, 0x1, P0 ;  /* 0x00005b003cf37a11 */ /* 0x000fe400000f0c3f */
[----:B------:R-:W-:Y:S01]  /*12220*/  @!P1 LEA R28, P4, R5, c[0x0][0x168], 0x1 ;  /* 0x00005a00051c9a11 */ /* 0x000fe200078808ff */
[----:B------:R-:W-:Y:S01]  /*12230*/  @!P1 IMAD.X R8, R2, 0x1, R8, P2 ;  /* 0x0000000102089824 */ /* 0x000fe200010e0608 */
[----:B------:R-:W-:Y:S02]  /*12240*/  @!P1 LEA R4, P0, R0, R244, 0x1 ;  /* 0x000000f400049211 */ /* 0x000fe400078008ff */
[----:B------:R-:W-:-:S02]  /*12250*/  @!P1 LEA R24, P2, R7, c[0x0][0x168], 0x1 ;  /* 0x00005a0007189a11 */ /* 0x000fc400078408ff */
[----:B------:R-:W-:Y:S02]  /*12260*/  @!P1 LEA.HI.X R29, R5, c[0x0][0x16c], R11, 0x1, P4 ;  /* 0x00005b00051d9a11 */ /* 0x000fe400020f0c0b */
[----:B------:R-:W-:Y:S02]  /*12270*/  @!P1 LEA.HI.X R5, R0, R243, R2, 0x1, P0 ;  /* 0x000000f300059211 */ /* 0x000fe400000f0c02 */
[----:B------:R-:W-:Y:S02]  /*12280*/  @!P1 LEA.HI.X R25, R7, c[0x0][0x16c], R8, 0x1, P2 ;  /* 0x00005b0007199a11 */ /* 0x000fe400010f0c08 */
[----:B------:R-:W-:Y:S01]  /*12290*/  @!P1 LEA R22, P2, R21, c[0x0][0x168], 0x1 ;  /* 0x00005a0015169a11 */ /* 0x000fe200078408ff */
[----:B------:R-:W-:Y:S01]  /*122a0*/  @!PT LDS RZ, [RZ] ;  /* 0x00000000fffff984 */ /* 0x000fe20000000800 */
[----:B------:R-:W-:Y:S01]  /*122b0*/  @!PT LDS RZ, [RZ] ;  /* 0x00000000fffff984 */ /* 0x000fe20000000800 */
[----:B------:R-:W-:Y:S01]  /*122c0*/  @!PT LDS RZ, [RZ] ;  /* 0x00000000fffff984 */ /* 0x000fe20000000800 */
[----:B------:R2:W-:Y:S01]  /*122d0*/  @!P1 LDGSTS.E.BYPASS.LTC128B.128 [R242+0x2000], [R4.64] ;  /* 0x0200000004f29fae */ /* 0x0005e2000b901d54 */
[----:B------:R-:W-:Y:S02]  /*122e0*/  @!P1 LEA R26, P3, R6, c[0x0][0x168], 0x1 ;  /* 0x00005a00061a9a11 */ /* 0x000fe400078608ff */
[----:B------:R-:W-:Y:S01]  /*122f0*/  @!P1 LEA R20, P0, R41, c[0x0][0x168], 0x1 ;  /* 0x00005a0029149a11 */ /* 0x000fe200078008ff */
[----:B------:R1:W-:Y:S01]  /*12300*/  @P1 STS.128 [R242+0x2800], RZ ;  /* 0x002800fff2001388 */ /* 0x0003e20000000c00 */
[----:B------:R-:W-:-:S02]  /*12310*/  @!P1 LEA.HI.X R23, R21, c[0x0][0x16c], R23, 0x1, P2 ;  /* 0x00005b0015179a11 */ /* 0x000fc400010f0c17 */
[----:B------:R-:W-:Y:S01]  /*12320*/  @!P1 LEA.HI.X R27, R6, c[0x0][0x16c], R10, 0x1, P3 ;  /* 0x00005b00061b9a11 */ /* 0x000fe200018f0c0a */
        /* <DEDUP_REMOVED lines=32> */
[----:B--2---:R-:W-:Y:S01]  /*12530*/  @!P1 LEA R4, P0, R33, c[0x0][0x168], 0x1 ;  /* 0x00005a0021049a11 */ /* 0x004fe200078008ff */
        /* <DEDUP_REMOVED lines=55> */
[----:B-1----:R-:W-:Y:S01]  /*128b0*/  IMAD.MOV.U32 R4, RZ, RZ, R60 ;  /* 0x000000ffff047224 */ /* 0x002fe200078e003c */
[----:B------:R-:W-:Y:S01]  /*128c0*/  ULDC UR4, c[0x0][0x19c] ;  /* 0x0000670000047ab9 */ /* 0x000fe20000000800 */
[----:B------:R-:W-:Y:S01]  /*128d0*/  IMAD.MOV.U32 R5, RZ, RZ, R63 ;  /* 0x000000ffff057224 */ /* 0x000fe200078e003f */
[----:B------:R-:W-:-:S03]  /*128e0*/  UIMAD UR4, UR4, 0xf0, URZ ;  /* 0x000000f0040478a4 */ /* 0x000fc6000f8e023f */
        /* <DEDUP_REMOVED lines=9> */
.L_x_885:
[----:B------:R-:W-:Y:S05]  /*12980*/  BSYNC B0 ;  /* 0x0000000000007941 */ /* 0x000fea0003800000 */
.L_x_884:
[----:B------:R-:W0:Y:S01]  /*12990*/  LDGDEPBAR ;  /* 0x00000000000079af */ /* 0x000e220000000000 */
[----:B------:R-:W-:-:S04]  /*129a0*/  LEA R244, P0, R0, R244, 0x1 ;  /* 0x000000f400f47211 */ /* 0x000fc800078008ff */
[----:B------:R-:W-:Y:S02]  /*129b0*/  LEA.HI.X R243, R0, R243, R2, 0x1, P0 ;  /* 0x000000f300f37211 */ /* 0x000fe400000f0c02 */
.L_x_881:
[----:B-----5:R-:W-:Y:S01]  /*129c0*/  FMNMX.FTZ R0, R36, R73, !PT ;  /* 0x0000004924007209 */ /* 0x020fe20007810000 */
[----:B-1----:R-:W2:Y:S03]  /*129d0*/  LDL.LU R16, [R1+0x4] ;  /* 0x0000040001107983 */ /* 0x002ea60000300800 */
[----:B------:R-:W-:Y:S01]  /*129e0*/  FMNMX.FTZ R0, R110, R0, !PT ;  /* 0x000000006e007209 */ /* 0x000fe20007810000 */
[----:B------:R-:W3:Y:S03]  /*129f0*/  LDL.LU R17, [R1+0x10] ;  /* 0x0000100001117983 */ /* 0x000ee60000300800 */
[----:B------:R-:W-:Y:S01]  /*12a00*/  FMNMX.FTZ R0, R56, R0, !PT ;  /* 0x0000000038007209 */ /* 0x000fe20007810000 */
[----:B------:R-:W-:Y:S03]  /*12a10*/  LDSM.16.MT88.4 R20, [R226+0xa000] ;  /* 0x00a00000e214783b */ /* 0x000fe60000004200 */
[----:B------:R-:W-:Y:S01]  /*12a20*/  FMNMX.FTZ R0, R109, R0, !PT ;  /* 0x000000006d007209 */ /* 0x000fe20007810000 */
[----:B------:R-:W-:Y:S03]  /*12a30*/  LDSM.16.MT88.4 R8, [R135+0xa000] ;  /* 0x00a000008708783b */ /* 0x000fe60000004200 */
[----:B------:R-:W-:Y:S01]  /*12a40*/  FMNMX.FTZ R2, R55, R0, !PT ;  /* 0x0000000037027209 */ /* 0x000fe20007810000 */
[----:B------:R-:W-:Y:S01]  /*12a50*/  LDSM.16.MT88.4 R12, [R224+0xa000] ;  /* 0x00a00000e00c783b */ /* 0x000fe20000004200 */
[----:B------:R-:W-:-:S02]  /*12a60*/  FMNMX.FTZ R0, R3, R57, !PT ;  /* 0x0000003903007209 */ /* 0x000fc40007810000 */
[----:B------:R-:W-:Y:S01]  /*12a70*/  FMNMX.FTZ R2, R113, R2, !PT ;  /* 0x0000000271027209 */ /* 0x000fe20007810000 */
[----:B------:R-:W-:Y:S01]  /*12a80*/  LDSM.16.MT88.4 R28, [R226+0xa800] ;  /* 0x00a80000e21c783b */ /* 0x000fe20000004200 */
        /* <DEDUP_REMOVED lines=116> */
[----:B------:R-:W-:-:S03]  /*131d0*/  FMNMX.FTZ R4, R248, R4, !PT ;  /* 0x00000004f8047209 */ /* 0x000fc60007810000 */
[----:B------:R-:W1:Y:S01]  /*131e0*/  SHFL.BFLY PT, R5, R0, 0x2, 0x1f ;  /* 0x0c401f0000057f89 */ /* 0x000e6200000e0000 */
[----:B------:R-:W-:-:S04]  /*131f0*/  FMNMX.FTZ R4, R223, R4, !PT ;  /* 0x00000004df047209 */ /* 0x000fc80007810000 */
[----:B------:R-:W-:-:S04]  /*13200*/  FMNMX.FTZ R4, R251, R4, !PT ;  /* 0x00000004fb047209 */ /* 0x000fc80007810000 */
[----:B------:R-:W-:-:S04]  /*13210*/  FMNMX.FTZ R4, R245, R4, !PT ;  /* 0x00000004f5047209 */ /* 0x000fc80007810000 */
[----:B------:R-:W-:-:S05]  /*13220*/  FMNMX.FTZ R4, R247, R4, !PT ;  /* 0x00000004f7047209 */ /* 0x000fca0007810000 */
[----:B------:R-:W4:Y:S01]  /*13230*/  SHFL.BFLY PT, R2, R4, 0x2, 0x1f ;  /* 0x0c401f0004027f89 */ /* 0x000f2200000e0000 */
[----:B-1----:R-:W-:-:S05]  /*13240*/  FMNMX.FTZ R0, R0, R5, !PT ;  /* 0x0000000500007209 */ /* 0x002fca0007810000 */
[----:B------:R-:W1:Y:S01]  /*13250*/  SHFL.BFLY PT, R5, R0, 0x1, 0x1f ;  /* 0x0c201f0000057f89 */ /* 0x000e6200000e0000 */
[----:B----4-:R-:W-:Y:S02]  /*13260*/  FMNMX.FTZ R4, R4, R2, !PT ;  /* 0x0000000204047209 */ /* 0x010fe40007810000 */
[----:B--2---:R-:W-:-:S03]  /*13270*/  MOV R41, R16 ;  /* 0x0000001000297202 */ /* 0x004fc60000000f00 */
[----:B------:R-:W2:Y:S01]  /*13280*/  SHFL.BFLY PT, R6, R4, 0x1, 0x1f ;  /* 0x0c201f0004067f89 */ /* 0x000ea200000e0000 */
[----:B---3--:R-:W-:Y:S02]  /*13290*/  MOV R49, R17 ;  /* 0x0000001100317202 */ /* 0x008fe40000000f00 */
[----:B------:R-:W-:Y:S02]  /*132a0*/  MOV R65, R41 ;  /* 0x0000002900417202 */ /* 0x000fe40000000f00 */
[----:B-1----:R-:W-:-:S04]  /*132b0*/  FMNMX.FTZ R88, R0, R5, !PT ;  /* 0x0000000500587209 */ /* 0x002fc80007810000 */
[C---:B------:R-:W-:Y:S01]  /*132c0*/  FSETP.NEU.FTZ.AND P1, PT, R88.reuse, -INF , PT ;  /* 0xff8000005800780b */ /* 0x040fe20003f3d000 */
[----:B------:R-:W-:-:S05]  /*132d0*/  FMUL.FTZ R2, R88, c[0x0][0x23c] ;  /* 0x00008f0058027a20 */ /* 0x000fca0000410000 */
[----:B------:R-:W-:-:S05]  /*132e0*/  FSEL R2, R2, RZ, P1 ;  /* 0x000000ff02027208 */ /* 0x000fca0000800000 */
[----:B------:R-:W-:Y:S01]  /*132f0*/  FFMA.FTZ R0, R73, c[0x0][0x23c], -R2 ;  /* 0x00008f0049007a23 */ /* 0x000fe20000010802 */
[----:B--2---:R-:W-:-:S03]  /*13300*/  FMNMX.FTZ R87, R4, R6, !PT ;  /* 0x0000000604577209 */ /* 0x004fc60007810000 */
[----:B------:R1:W-:Y:S01]  /*13310*/  MUFU.EX2 R64, R0 ;  /* 0x0000000000407308 */ /* 0x0003e20000000800 */
[----:B------:R-:W-:Y:S01]  /*13320*/  FFMA.FTZ R4, R56, c[0x0][0x23c], -R2 ;  /* 0x00008f0038047a23 */ /* 0x000fe20000010802 */
[----:B------:R-:W-:Y:S02]  /*13330*/  FSEL R6, R88, RZ, P1 ;  /* 0x000000ff58067208 */ /* 0x000fe40000800000 */
[----:B------:R-:W-:-:S03]  /*13340*/  FSETP.NEU.FTZ.AND P0, PT, R87, -INF , PT ;  /* 0xff8000005700780b */ /* 0x000fc60003f1d000 */
[----:B------:R-:W-:Y:S01]  /*13350*/  FADD.FTZ R6, R36, -R6 ;  /* 0x8000000624067221 */ /* 0x000fe20000010000 */
[----:B------:R2:W-:Y:S01]  /*13360*/  MUFU.EX2 R42, R4 ;  /* 0x00000004002a7308 */ /* 0x0005e20000000800 */
[----:B------:R-:W-:Y:S02]  /*13370*/  FSEL R5, R87, RZ, P0 ;  /* 0x000000ff57057208 */ /* 0x000fe40000000000 */
[----:B------:R-:W-:-:S03]  /*13380*/  FMUL.FTZ R6, R6, c[0x0][0x23c] ;  /* 0x00008f0006067a20 */ /* 0x000fc60000410000 */
[----:B------:R-:W-:Y:S02]  /*13390*/  FADD.FTZ R3, R3, -R5 ;  /* 0x8000000503037221 */ /* 0x000fe40000010000 */
[--C-:B-1----:R-:W-:Y:S01]  /*133a0*/  FFMA.FTZ R0, R110, c[0x0][0x23c], -R2.reuse ;  /* 0x00008f006e007a23 */ /* 0x102fe20000010802 */
[----:B------:R-:W1:Y:S01]  /*133b0*/  MUFU.EX2 R63, R6 ;  /* 0x00000006003f7308 */ /* 0x000e620000000800 */
[----:B------:R-:W-:Y:S02]  /*133c0*/  FMUL.FTZ R3, R3, c[0x0][0x23c] ;  /* 0x00008f0003037a20 */ /* 0x000fe40000410000 */
[----:B--2---:R-:W-:-:S05]  /*133d0*/  FFMA.FTZ R4, R109, c[0x0][0x23c], -R2 ;  /* 0x00008f006d047a23 */ /* 0x004fca0000010802 */
[----:B------:R2:W-:Y:S08]  /*133e0*/  MUFU.EX2 R48, R0 ;  /* 0x0000000000307308 */ /* 0x0005f00000000800 */
[----:B------:R-:W3:Y:S01]  /*133f0*/  MUFU.EX2 R66, R4 ;  /* 0x0000000400427308 */ /* 0x000ee20000000800 */
[-C--:B-1----:R-:W-:Y:S02]  /*13400*/  FMUL.FTZ R144, R144, R63.reuse ;  /* 0x0000003f90907220 */ /* 0x082fe40000410000 */
[----:B------:R-:W-:-:S02]  /*13410*/  FMUL.FTZ R145, R145, R63 ;  /* 0x0000003f91917220 */ /* 0x000fc40000410000 */
[-C--:B------:R-:W-:Y:S02]  /*13420*/  FMUL.FTZ R140, R140, R63.reuse ;  /* 0x0000003f8c8c7220 */ /* 0x080fe40000410000 */
[-C--:B------:R-:W-:Y:S01]  /*13430*/  FMUL.FTZ R141, R141, R63.reuse ;  /* 0x0000003f8d8d7220 */ /* 0x080fe20000410000 */
[----:B------:R1:W4:Y:S01]  /*13440*/  MUFU.EX2 R60, R3 ;  /* 0x00000003003c7308 */ /* 0x0003220000000800 */
[----:B--2---:R-:W-:Y:S02]  /*13450*/  FMUL.FTZ R0, R87, c[0x0][0x23c] ;  /* 0x00008f0057007a20 */ /* 0x004fe40000410000 */
[-C--:B------:R-:W-:Y:S02]  /*13460*/  FMUL.FTZ R136, R136, R63.reuse ;  /* 0x0000003f88887220 */ /* 0x080fe40000410000 */
[-C--:B------:R-:W-:Y:S01]  /*13470*/  FMUL.FTZ R137, R137, R63.reuse ;  /* 0x0000003f89897220 */ /* 0x080fe20000410000 */
[----:B------:R-:W-:Y:S01]  /*13480*/  FSEL R0, R0, RZ, P0 ;  /* 0x000000ff00007208 */ /* 0x000fe20000000000 */
[-C--:B------:R-:W-:Y:S01]  /*13490*/  FMUL.FTZ R148, R148, R63.reuse ;  /* 0x0000003f94947220 */ /* 0x080fe20000410000 */
[----:B---3--:R-:W-:Y:S01]  /*134a0*/  F2FP.BF16.PACK_AB R6, R66, R42 ;  /* 0x0000002a4206723e */ /* 0x008fe200000010ff */
[----:B------:R-:W-:-:S02]  /*134b0*/  FMUL.FTZ R149, R149, R63 ;  /* 0x0000003f95957220 */ /* 0x000fc40000410000 */
[----:B------:R-:W-:Y:S02]  /*134c0*/  FFMA.FTZ R4, R57, c[0x0][0x23c], -R0 ;  /* 0x00008f0039047a23 */ /* 0x000fe40000010800 */
[----:B------:R-:W-:Y:S02]  /*134d0*/  FMUL.FTZ R152, R152, R63 ;  /* 0x0000003f98987220 */ /* 0x000fe40000410000 */
[----:B------:R2:W-:Y:S01]  /*134e0*/  MUFU.EX2 R73, R4 ;  /* 0x0000000400497308 */ /* 0x0005e20000000800 */
[----:B-1----:R-:W-:Y:S02]  /*134f0*/  FFMA.FTZ R3, R55, c[0x0][0x23c], -R2 ;  /* 0x00008f0037037a23 */ /* 0x002fe40000010802 */
[-C--:B----4-:R-:W-:Y:S02]  /*13500*/  FMUL.FTZ R146, R146, R60.reuse ;  /* 0x0000003c92927220 */ /* 0x090fe40000410000 */
[-C--:B------:R-:W-:Y:S02]  /*13510*/  FMUL.FTZ R147, R147, R60.reuse ;  /* 0x0000003c93937220 */ /* 0x080fe40000410000 */
[----:B------:R-:W-:-:S02]  /*13520*/  FMUL.FTZ R142, R142, R60 ;  /* 0x0000003c8e8e7220 */ /* 0x000fc40000410000 */
[-C--:B------:R-:W-:Y:S02]  /*13530*/  FMUL.FTZ R143, R143, R60.reuse ;  /* 0x0000003c8f8f7220 */ /* 0x080fe40000410000 */
[-C--:B------:R-:W-:Y:S02]  /*13540*/  FMUL.FTZ R138, R138, R60.reuse ;  /* 0x0000003c8a8a7220 */ /* 0x080fe40000410000 */
[-C--:B------:R-:W-:Y:S02]  /*13550*/  FMUL.FTZ R139, R139, R60.reuse ;  /* 0x0000003c8b8b7220 */ /* 0x080fe40000410000 */
[-C--:B------:R-:W-:Y:S02]  /*13560*/  FMUL.FTZ R150, R150, R60.reuse ;  /* 0x0000003c96967220 */ /* 0x080fe40000410000 */
[----:B--2---:R-:W-:Y:S02]  /*13570*/  FFMA.FTZ R4, R112, c[0x0][0x23c], -R0 ;  /* 0x00008f0070047a23 */ /* 0x004fe40000010800 */
[----:B------:R-:W-:-:S02]  /*13580*/  FMUL.FTZ R151, R151, R60 ;  /* 0x0000003c97977220 */ /* 0x000fc40000410000 */
[----:B------:R-:W1:Y:S01]  /*13590*/  MUFU.EX2 R43, R4 ;  /* 0x00000004002b7308 */ /* 0x000e620000000800 */
[-C--:B------:R-:W-:Y:S02]  /*135a0*/  FMUL.FTZ R153, R153, R63.reuse ;  /* 0x0000003f99997220 */ /* 0x080fe40000410000 */
[-C--:B------:R-:W-:Y:S02]  /*135b0*/  FMUL.FTZ R154, R154, R60.reuse ;  /* 0x0000003c9a9a7220 */ /* 0x080fe40000410000 */
[-C--:B------:R-:W-:Y:S02]  /*135c0*/  FMUL.FTZ R155, R155, R60.reuse ;  /* 0x0000003c9b9b7220 */ /* 0x080fe40000410000 */
[-C--:B------:R-:W-:Y:S02]  /*135d0*/  FMUL.FTZ R156, R156, R63.reuse ;  /* 0x0000003f9c9c7220 */ /* 0x080fe40000410000 */
[----:B------:R-:W-:Y:S02]  /*135e0*/  FMUL.FTZ R157, R157, R63 ;  /* 0x0000003f9d9d7220 */ /* 0x000fe40000410000 */
[----:B------:R-:W-:-:S02]  /*135f0*/  FMUL.FTZ R158, R158, R60 ;  /* 0x0000003c9e9e7220 */ /* 0x000fc40000410000 */
[-C--:B------:R-:W-:Y:S02]  /*13600*/  FMUL.FTZ R159, R159, R60.reuse ;  /* 0x0000003c9f9f7220 */ /* 0x080fe40000410000 */
[----:B------:R-:W-:Y:S01]  /*13610*/  FMUL.FTZ R160, R160, R63 ;  /* 0x0000003fa0a07220 */ /* 0x000fe20000410000 */
[----:B-1----:R-:W-:Y:S01]  /*13620*/  F2FP.BF16.PACK_AB R5, R43, R73 ;  /* 0x000000492b05723e */ /* 0x002fe200000010ff */
[----:B------:R-:W-:Y:S02]  /*13630*/  FFMA.FTZ R4, R75, c[0x0][0x23c], -R0 ;  /* 0x00008f004b047a23 */ /* 0x000fe40000010800 */
[----:B------:R1:W-:Y:S01]  /*13640*/  MUFU.EX2 R75, R3 ;  /* 0x00000003004b7308 */ /* 0x0003e20000000800 */
[----:B------:R-:W-:Y:S02]  /*13650*/  FMUL.FTZ R161, R161, R63 ;  /* 0x0000003fa1a17220 */ /* 0x000fe40000410000 */
[-C--:B------:R-:W-:Y:S02]  /*13660*/  FMUL.FTZ R162, R162, R60.reuse ;  /* 0x0000003ca2a27220 */ /* 0x080fe40000410000 */
[----:B------:R-:W-:-:S02]  /*13670*/  FMUL.FTZ R163, R163, R60 ;  /* 0x0000003ca3a37220 */ /* 0x000fc40000410000 */
[-C--:B------:R-:W-:Y:S01]  /*13680*/  FMUL.FTZ R164, R164, R63.reuse ;  /* 0x0000003fa4a47220 */ /* 0x080fe20000410000 */
[----:B------:R2:W-:Y:S01]  /*13690*/  MUFU.EX2 R40, R4 ;  /* 0x0000000400287308 */ /* 0x0005e20000000800 */
[----:B------:R-:W-:Y:S02]  /*136a0*/  FMUL.FTZ R165, R165, R63 ;  /* 0x0000003fa5a57220 */ /* 0x000fe40000410000 */
[-C--:B------:R-:W-:Y:S02]  /*136b0*/  FMUL.FTZ R166, R166, R60.reuse ;  /* 0x0000003ca6a67220 */ /* 0x080fe40000410000 */
[----:B------:R-:W-:Y:S02]  /*136c0*/  FMUL.FTZ R167, R167, R60 ;  /* 0x0000003ca7a77220 */ /* 0x000fe40000410000 */
[----:B-1----:R-:W-:Y:S01]  /*136d0*/  FFMA.FTZ R3, R113, c[0x0][0x23c], -R2 ;  /* 0x00008f0071037a23 */ /* 0x002fe20000010802 */
[----:B------:R-:W-:-:S03]  /*136e0*/  MOV R113, R43 ;  /* 0x0000002b00717202 */ /* 0x000fc60000000f00 */
[----:B------:R1:W-:Y:S01]  /*136f0*/  MUFU.EX2 R18, R3 ;  /* 0x0000000300127308 */ /* 0x0003e20000000800 */
[----:B--2---:R-:W-:-:S07]  /*13700*/  FFMA.FTZ R4, R111, c[0x0][0x23c], -R0 ;  /* 0x00008f006f047a23 */ /* 0x004fce0000010800 */
[----:B------:R2:W3:Y:S01]  /*13710*/  MUFU.EX2 R67, R4 ;  /* 0x0000000400437308 */ /* 0x0004e20000000800 */
[----:B-1----:R-:W-:-:S07]  /*13720*/  FFMA.FTZ R3, R53, c[0x0][0x23c], -R2 ;  /* 0x00008f0035037a23 */ /* 0x002fce0000010802 */
[----:B------:R1:W4:Y:S01]  /*13730*/  MUFU.EX2 R19, R3 ;  /* 0x0000000300137308 */ /* 0x0003220000000800 */
[----:B--2---:R-:W-:Y:S02]  /*13740*/  F2FP.BF16.PACK_AB R4, R48, R64 ;  /* 0x000000403004723e */ /* 0x004fe400000010ff */
[----:B---3--:R-:W-:-:S07]  /*13750*/  F2FP.BF16.PACK_AB R7, R67, R40 ;  /* 0x000000284307723e */ /* 0x008fce00000010ff */
[----:B------:R-:W-:Y:S01]  /*13760*/  HMMA.16816.F32.BF16 R32, R4, R20, R144 ;  /* 0x000000140420723c */ /* 0x000fe20000041890 */
[----:B-1----:R-:W-:Y:S01]  /*13770*/  FFMA.FTZ R3, R114, c[0x0][0x23c], -R2 ;  /* 0x00008f0072037a23 */ /* 0x002fe20000010802 */
[----:B----4-:R-:W-:-:S03]  /*13780*/  MOV R114, R19 ;  /* 0x0000001300727202 */ /* 0x010fc60000000f00 */
[----:B------:R1:W2:Y:S03]  /*13790*/  MUFU.EX2 R147, R3 ;  /* 0x0000000300937308 */ /* 0x0002a60000000800 */
[----:B------:R-:W-:Y:S01]  /*137a0*/  HMMA.16816.F32.BF16 R36, R4, R10, R140 ;  /* 0x0000000a0424723c */ /* 0x000fe2000004188c */
[----:B------:R-:W-:-:S04]  /*137b0*/  MOV R146, R49 ;  /* 0x0000003100927202 */ /* 0x000fc80000000f00 */
[----:B------:R-:W-:Y:S02]  /*137c0*/  MOV R144, R146 ;  /* 0x0000009200907202 */ /* 0x000fe40000000f00 */
[----:B------:R-:W-:Y:S01]  /*137d0*/  MOV R142, R18 ;  /* 0x00000012008e7202 */ /* 0x000fe20000000f00 */
[----:B------:R-:W-:Y:S01]  /*137e0*/  HMMA.16816.F32.BF16 R24, R4, R8, R136 ;  /* 0x000000080418723c */ /* 0x000fe20000041888 */
[----:B------:R-:W3:Y:S01]  /*137f0*/  LDSM.16.MT88.4 R16, [R225+0xa000] ;  /* 0x00a00000e110783b */ /* 0x000ee20000004200 */
[----:B------:R-:W-:Y:S02]  /*13800*/  MOV R141, R48 ;  /* 0x00000030008d7202 */ /* 0x000fe40000000f00 */
[----:B------:R-:W-:Y:S01]  /*13810*/  MOV R143, R42 ;  /* 0x0000002a008f7202 */ /* 0x000fe20000000f00 */
[----:B-1----:R-:W-:-:S03]  /*13820*/  FFMA.FTZ R3, R76, c[0x0][0x23c], -R0 ;  /* 0x00008f004c037a23 */ /* 0x002fc60000010800 */
[C---:B------:R-:W-:Y:S01]  /*13830*/  HMMA.16816.F32.BF16 R44, R4.reuse, R22, R148 ;  /* 0x00000016042c723c */ /* 0x040fe20000041894 */
[----:B------:R-:W1:Y:S01]  /*13840*/  LDSM.16.MT88.4 R20, [R135+0xa800] ;  /* 0x00a800008714783b */ /* 0x000e620000004200 */
[----:B------:R-:W-:Y:S01]  /*13850*/  MOV R139, R40 ;  /* 0x00000028008b7202 */ /* 0x000fe20000000f00 */
[----:B------:R4:W-:Y:S05]  /*13860*/  MUFU.EX2 R140, R3 ;  /* 0x00000003008c7308 */ /* 0x0009ea0000000800 */
[C---:B------:R-:W-:Y:S08]  /*13870*/  HMMA.16816.F32.BF16 R52, R4.reuse, R12, R152 ;  /* 0x0000000c0434723c */ /* 0x040ff00000041898 */
[----:B------:R-:W-:Y:S01]  /*13880*/  HMMA.16816.F32.BF16 R156, R4, R14, R156 ;  /* 0x0000000e049c723c */ /* 0x000fe2000004189c */
[----:B------:R-:W1:Y:S01]  /*13890*/  LDSM.16.MT88.4 R12, [R224+0xa800] ;  /* 0x00a80000e00c783b */ /* 0x000e620000004200 */
[----:B----4-:R-:W-:-:S04]  /*138a0*/  FFMA.FTZ R3, R115, c[0x0][0x23c], -R0 ;  /* 0x00008f0073037a23 */ /* 0x010fc80000010800 */
[----:B------:R4:W1:Y:S02]  /*138b0*/  MUFU.EX2 R8, R3 ;  /* 0x0000000300087308 */ /* 0x0008640000000800 */
[----:B---3--:R-:W-:Y:S01]  /*138c0*/  HMMA.16816.F32.BF16 R160, R4, R16, R160 ;  /* 0x0000001004a0723c */ /* 0x008fe200000418a0 */
[----:B----4-:R-:W-:-:S07]  /*138d0*/  FFMA.FTZ R3, R77, c[0x0][0x23c], -R0 ;  /* 0x00008f004d037a23 */ /* 0x010fce0000010800 */
[----:B------:R-:W-:Y:S01]  /*138e0*/  HMMA.16816.F32.BF16 R16, R4, R18, R164 ;  /* 0x000000120410723c */ /* 0x000fe200000418a4 */
[----:B------:R3:W-:Y:S06]  /*138f0*/  MUFU.EX2 R137, R3 ;  /* 0x0000000300897308 */ /* 0x0007ec0000000800 */
[----:B------:R-:W-:Y:S02]  /*13900*/  F2FP.BF16.PACK_AB R4, R142, R75 ;  /* 0x0000004b8e04723e */ /* 0x000fe400000010ff */
[----:B--2---:R-:W-:Y:S01]  /*13910*/  F2FP.BF16.PACK_AB R6, R147, R114 ;  /* 0x000000729306723e */ /* 0x004fe200000010ff */
[----:B---3--:R-:W-:-:S04]  /*13920*/  FFMA.FTZ R3, R124, c[0x0][0x23c], -R0 ;  /* 0x00008f007c037a23 */ /* 0x008fc80000010800 */
[----:B------:R2:W3:Y:S02]  /*13930*/  MUFU.EX2 R77, R3 ;  /* 0x00000003004d7308 */ /* 0x0004e40000000800 */
[----:B--2---:R-:W-:Y:S01]  /*13940*/  FFMA.FTZ R3, R78, c[0x0][0x23c], -R2 ;  /* 0x00008f004e037a23 */ /* 0x004fe20000010802 */
[----:B-1----:R-:W-:Y:S02]  /*13950*/  MOV R78, R8 ;  /* 0x00000008004e7202 */ /* 0x002fe40000000f00 */
[----:B------:R-:W1:Y:S03]  /*13960*/  LDSM.16.MT88.4 R8, [R225+0xa800] ;  /* 0x00a80000e108783b */ /* 0x000e660000004200 */
[----:B------:R2:W-:Y:S01]  /*13970*/  MUFU.EX2 R109, R3 ;  /* 0x00000003006d7308 */ /* 0x0005e20000000800 */
[----:B------:R-:W-:Y:S02]  /*13980*/  F2FP.BF16.PACK_AB R5, R78, R140 ;  /* 0x0000008c4e05723e */ /* 0x000fe400000010ff */
[----:B---3--:R-:W-:-:S07]  /*13990*/  F2FP.BF16.PACK_AB R7, R77, R137 ;  /* 0x000000894d07723e */ /* 0x008fce00000010ff */
[----:B------:R-:W-:Y:S01]  /*139a0*/  HMMA.16816.F32.BF16 R24, R4, R20, R24 ;  /* 0x000000140418723c */ /* 0x000fe20000041818 */
[----:B--2---:R-:W-:-:S07]  /*139b0*/  FFMA.FTZ R3, R125, c[0x0][0x23c], -R2 ;  /* 0x00008f007d037a23 */ /* 0x004fce0000010802 */
[C---:B------:R-:W-:Y:S01]  /*139c0*/  HMMA.16816.F32.BF16 R36, R4.reuse, R22, R36 ;  /* 0x000000160424723c */ /* 0x040fe20000041824 */
[----:B------:R-:W2:Y:S01]  /*139d0*/  LDSM.16.MT88.4 R20, [R135+0xb000] ;  /* 0x00b000008714783b */ /* 0x000ea20000004200 */
[----:B------:R3:W-:Y:S06]  /*139e0*/  MUFU.EX2 R50, R3 ;  /* 0x0000000300327308 */ /* 0x0007ec0000000800 */
[C---:B------:R-:W-:Y:S08]  /*139f0*/  HMMA.16816.F32.BF16 R32, R4.reuse, R28, R32 ;  /* 0x0000001c0420723c */ /* 0x040ff00000041820 */
[----:B------:R-:W-:Y:S01]  /*13a00*/  HMMA.16816.F32.BF16 R44, R4, R30, R44 ;  /* 0x0000001e042c723c */ /* 0x000fe2000004182c */
[----:B------:R-:W4:Y:S01]  /*13a10*/  LDSM.16.MT88.4 R28, [R226+0xb000] ;  /* 0x00b00000e21c783b */ /* 0x000f220000004200 */
[----:B---3--:R-:W-:-:S04]  /*13a20*/  FFMA.FTZ R3, R51, c[0x0][0x23c], -R2 ;  /* 0x00008f0033037a23 */ /* 0x008fc80000010802 */
[----:B------:R3:W-:Y:S02]  /*13a30*/  MUFU.EX2 R112, R3 ;  /* 0x0000000300707308 */ /* 0x0007e40000000800 */
[C---:B------:R-:W-:Y:S08]  /*13a40*/  HMMA.16816.F32.BF16 R52, R4.reuse, R12, R52 ;  /* 0x0000000c0434723c */ /* 0x040ff00000041834 */
[----:B------:R-:W-:Y:S01]  /*13a50*/  HMMA.16816.F32.BF16 R68, R4, R14, R156 ;  /* 0x0000000e0444723c */ /* 0x000fe2000004189c */
[----:B------:R-:W2:Y:S01]  /*13a60*/  LDSM.16.MT88.4 R12, [R224+0xb000] ;  /* 0x00b00000e00c783b */ /* 0x000ea20000004200 */
[----:B---3--:R-:W-:-:S06]  /*13a70*/  FFMA.FTZ R3, R126, c[0x0][0x23c], -R2 ;  /* 0x00008f007e037a23 */ /* 0x008fcc0000010802 */
[C---:B-1----:R-:W-:Y:S01]  /*13a80*/  HMMA.16816.F32.BF16 R160, R4.reuse, R8, R160 ;  /* 0x0000000804a0723c */ /* 0x042fe200000418a0 */
[----:B------:R1:W3:Y:S07]  /*13a90*/  MUFU.EX2 R138, R3 ;  /* 0x00000003008a7308 */ /* 0x0002ee0000000800 */
[----:B------:R-:W-:Y:S01]  /*13aa0*/  HMMA.16816.F32.BF16 R16, R4, R10, R16 ;  /* 0x0000000a0410723c */ /* 0x000fe20000041810 */
[----:B------:R-:W2:Y:S01]  /*13ab0*/  LDSM.16.MT88.4 R8, [R225+0xb000] ;  /* 0x00b00000e108783b */ /* 0x000ea20000004200 */
[----:B-1----:R-:W-:-:S05]  /*13ac0*/  FFMA.FTZ R3, R79, c[0x0][0x23c], -R0 ;  /* 0x00008f004f037a23 */ /* 0x002fca0000010800 */
[----:B---3--:R-:W-:Y:S01]  /*13ad0*/  F2FP.BF16.PACK_AB R6, R138, R112 ;  /* 0x000000708a06723e */ /* 0x008fe200000010ff */
        /* <DEDUP_REMOVED lines=9> */
[----:B------:R-:W-:Y:S02]  /*13b70*/  MOV R81, R50 ;  /* 0x0000003200517202 */ /* 0x000fe40000000f00 */
[----:B---3--:R-:W-:-:S03]  /*13b80*/  F2FP.BF16.PACK_AB R7, R136, R76 ;  /* 0x0000004c8807723e */ /* 0x008fc600000010ff */
[----:B------:R1:W-:Y:S01]  /*13b90*/  MUFU.EX2 R124, R3 ;  /* 0x00000003007c7308 */ /* 0x0003e20000000800 */
[----:B------:R-:W-:-:S07]  /*13ba0*/  F2FP.BF16.PACK_AB R4, R81, R109 ;  /* 0x0000006d5104723e */ /* 0x000fce00000010ff */
[----:B--2---:R-:W-:Y:S01]  /*13bb0*/  HMMA.16816.F32.BF16 R24, R4, R20, R24 ;  /* 0x000000140418723c */ /* 0x004fe20000041818 */
[----:B-1----:R-:W-:-:S07]  /*13bc0*/  FFMA.FTZ R3, R130, c[0x0][0x23c], -R2 ;  /* 0x00008f0082037a23 */ /* 0x002fce0000010802 */
[C---:B------:R-:W-:Y:S01]  /*13bd0*/  HMMA.16816.F32.BF16 R36, R4.reuse, R22, R36 ;  /* 0x000000160424723c */ /* 0x040fe20000041824 */
[----:B------:R-:W1:Y:S01]  /*13be0*/  LDSM.16.MT88.4 R20, [R135+0xb800] ;  /* 0x00b800008714783b */ /* 0x000e620000004200 */
[----:B------:R2:W3:Y:S06]  /*13bf0*/  MUFU.EX2 R125, R3 ;  /* 0x00000003007d7308 */ /* 0x0004ec0000000800 */
[C---:B----4-:R-:W-:Y:S08]  /*13c00*/  HMMA.16816.F32.BF16 R32, R4.reuse, R28, R32 ;  /* 0x0000001c0420723c */ /* 0x050ff00000041820 */
[----:B------:R-:W-:Y:S01]  /*13c10*/  HMMA.16816.F32.BF16 R44, R4, R30, R44 ;  /* 0x0000001e042c723c */ /* 0x000fe2000004182c */
[----:B------:R-:W4:Y:S01]  /*13c20*/  LDSM.16.MT88.4 R28, [R226+0xb800] ;  /* 0x00b80000e21c783b */ /* 0x000f220000004200 */
[----:B--2---:R-:W-:Y:S01]  /*13c30*/  FFMA.FTZ R3, R82, c[0x0][0x23c], -R2 ;  /* 0x00008f0052037a23 */ /* 0x004fe20000010802 */
[----:B------:R-:W-:-:S03]  /*13c40*/  MOV R82, R144 ;  /* 0x0000009000527202 */ /* 0x000fc60000000f00 */
[----:B------:R2:W-:Y:S02]  /*13c50*/  MUFU.EX2 R80, R3 ;  /* 0x0000000300507308 */ /* 0x0005e40000000800 */
[C---:B------:R-:W-:Y:S08]  /*13c60*/  HMMA.16816.F32.BF16 R52, R4.reuse, R12, R52 ;  /* 0x0000000c0434723c */ /* 0x040ff00000041834 */
[----:B------:R-:W-:Y:S01]  /*13c70*/  HMMA.16816.F32.BF16 R68, R4, R14, R68 ;  /* 0x0000000e0444723c */ /* 0x000fe20000041844 */
[----:B------:R-:W1:Y:S01]  /*13c80*/  LDSM.16.MT88.4 R12, [R224+0xb800] ;  /* 0x00b80000e00c783b */ /* 0x000e620000004200 */
[----:B--2---:R-:W-:-:S06]  /*13c90*/  FFMA.FTZ R3, R131, c[0x0][0x23c], -R2 ;  /* 0x00008f0083037a23 */ /* 0x004fcc0000010802 */
[C---:B------:R-:W-:Y:S01]  /*13ca0*/  HMMA.16816.F32.BF16 R160, R4.reuse, R8, R160 ;  /* 0x0000000804a0723c */ /* 0x040fe200000418a0 */
[----:B------:R2:W2:Y:S07]  /*13cb0*/  MUFU.EX2 R110, R3 ;  /* 0x00000003006e7308 */ /* 0x0004ae0000000800 */
[----:B------:R-:W-:Y:S01]  /*13cc0*/  HMMA.16816.F32.BF16 R16, R4, R10, R16 ;  /* 0x0000000a0410723c */ /* 0x000fe20000041810 */
[----:B------:R-:W1:Y:S06]  /*13cd0*/  LDSM.16.MT88.4 R8, [R225+0xb800] ;  /* 0x00b80000e108783b */ /* 0x000e6c0000004200 */
[----:B---3--:R-:W-:Y:S01]  /*13ce0*/  F2FP.BF16.PACK_AB R4, R125, R124 ;  /* 0x0000007c7d04723e */ /* 0x008fe200000010ff */
[----:B--2---:R-:W-:Y:S01]  /*13cf0*/  FFMA.FTZ R3, R83, c[0x0][0x23c], -R0 ;  /* 0x00008f0053037a23 */ /* 0x004fe20000010800 */
[----:B------:R-:W-:-:S02]  /*13d00*/  F2FP.BF16.PACK_AB R6, R110, R80 ;  /* 0x000000506e06723e */ /* 0x000fc400000010ff */
[----:B------:R-:W-:Y:S01]  /*13d10*/  MOV R83, R140 ;  /* 0x0000008c00537202 */ /* 0x000fe20000000f00 */
[----:B------:R2:W-:Y:S02]  /*13d20*/  MUFU.EX2 R115, R3 ;  /* 0x0000000300737308 */ /* 0x0005e40000000800 */
[----:B--2---:R-:W-:-:S06]  /*13d30*/  FFMA.FTZ R3, R169, c[0x0][0x23c], -R0 ;  /* 0x00008f00a9037a23 */ /* 0x004fcc0000010800 */
[----:B------:R2:W3:Y:S02]  /*13d40*/  MUFU.EX2 R126, R3 ;  /* 0x00000003007e7308 */ /* 0x0004e40000000800 */
[----:B--2---:R-:W-:Y:S01]  /*13d50*/  FFMA.FTZ R3, R84, c[0x0][0x23c], -R0 ;  /* 0x00008f0054037a23 */ /* 0x004fe20000010800 */
[----:B---3--:R-:W-:Y:S02]  /*13d60*/  F2FP.BF16.PACK_AB R5, R126, R115 ;  /* 0x000000737e05723e */ /* 0x008fe400000010ff */
[----:B------:R-:W-:-:S03]  /*13d70*/  MOV R84, R141 ;  /* 0x0000008d00547202 */ /* 0x000fc60000000f00 */
[----:B------:R2:W-:Y:S02]  /*13d80*/  MUFU.EX2 R40, R3 ;  /* 0x0000000300287308 */ /* 0x0005e40000000800 */
[----:B--2---:R-:W-:-:S06]  /*13d90*/  FFMA.FTZ R3, R168, c[0x0][0x23c], -R0 ;  /* 0x00008f00a8037a23 */ /* 0x004fcc0000010800 */
[----:B------:R2:W3:Y:S02]  /*13da0*/  MUFU.EX2 R252, R3 ;  /* 0x0000000300fc7308 */ /* 0x0004e40000000800 */
[----:B--2---:R-:W-:Y:S01]  /*13db0*/  FFMA.FTZ R3, R85, c[0x0][0x23c], -R2 ;  /* 0x00008f0055037a23 */ /* 0x004fe20000010802 */
[----:B---3--:R-:W-:Y:S02]  /*13dc0*/  F2FP.BF16.PACK_AB R7, R252, R40 ;  /* 0x00000028fc07723e */ /* 0x008fe400000010ff */
[----:B------:R-:W-:-:S03]  /*13dd0*/  MOV R85, R143 ;  /* 0x0000008f00557202 */ /* 0x000fc60000000f00 */
[----:B------:R2:W-:Y:S02]  /*13de0*/  MUFU.EX2 R168, R3 ;  /* 0x0000000300a87308 */ /* 0x0005e40000000800 */
[C---:B-1----:R-:W-:Y:S01]  /*13df0*/  HMMA.16816.F32.BF16 R48, R4.reuse, R20, R24 ;  /* 0x000000140430723c */ /* 0x042fe20000041818 */
[----:B------:R-:W1:Y:S07]  /*13e00*/  LDSM.16.MT88.4 R24, [R135+0xc000] ;  /* 0x00c000008718783b */ /* 0x000e6e0000004200 */
[----:B------:R-:W-:Y:S01]  /*13e10*/  HMMA.16816.F32.BF16 R56, R4, R22, R36 ;  /* 0x000000160438723c */ /* 0x000fe20000041824 */
[----:B------:R-:W3:Y:S01]  /*13e20*/  LDSM.16.MT88.4 R20, [R226+0xc000] ;  /* 0x00c00000e214783b */ /* 0x000ee20000004200 */
[----:B--2---:R-:W-:Y:S01]  /*13e30*/  FFMA.FTZ R3, R170, c[0x0][0x23c], -R2 ;  /* 0x00008f00aa037a23 */ /* 0x004fe20000010802 */
[----:B------:R-:W-:-:S03]  /*13e40*/  MOV R170, R138 ;  /* 0x0000008a00aa7202 */ /* 0x000fc60000000f00 */
[----:B------:R2:W1:Y:S02]  /*13e50*/  MUFU.EX2 R169, R3 ;  /* 0x0000000300a97308 */ /* 0x0004640000000800 */
[C---:B----4-:R-:W-:Y:S08]  /*13e60*/  HMMA.16816.F32.BF16 R36, R4.reuse, R30, R44 ;  /* 0x0000001e0424723c */ /* 0x050ff0000004182c */
[----:B------:R-:W-:Y:S01]  /*13e70*/  HMMA.16816.F32.BF16 R68, R4, R14, R68 ;  /* 0x0000000e0444723c */ /* 0x000fe20000041844 */
[----:B--2---:R-:W-:-:S07]  /*13e80*/  FFMA.FTZ R3, R86, c[0x0][0x23c], -R2 ;  /* 0x00008f0056037a23 */ /* 0x004fce0000010802 */
[----:B------:R-:W-:Y:S01]  /*13e90*/  HMMA.16816.F32.BF16 R16, R4, R10, R16 ;  /* 0x0000000a0410723c */ /* 0x000fe20000041810 */
[----:B------:R-:W-:Y:S01]  /*13ea0*/  MOV R86, R137 ;  /* 0x0000008900567202 */ /* 0x000fe20000000f00 */
[----:B------:R2:W-:Y:S02]  /*13eb0*/  MUFU.EX2 R167, R3 ;  /* 0x0000000300a77308 */ /* 0x0005e40000000800 */
[----:B--2---:R-:W-:Y:S01]  /*13ec0*/  FFMA.FTZ R3, R171, c[0x0][0x23c], -R2 ;  /* 0x00008f00ab037a23 */ /* 0x004fe20000010802 */
[----:B------:R-:W-:-:S03]  /*13ed0*/  MOV R171, R40 ;  /* 0x0000002800ab7202 */ /* 0x000fc60000000f00 */
[C---:B------:R-:W-:Y:S02]  /*13ee0*/  HMMA.16816.F32.BF16 R40, R4.reuse, R28, R32 ;  /* 0x0000001c0428723c */ /* 0x040fe40000041820 */
[----:B------:R2:W4:Y:S06]  /*13ef0*/  MUFU.EX2 R166, R3 ;  /* 0x0000000300a67308 */ /* 0x00052c0000000800 */
[C---:B------:R-:W-:Y:S01]  /*13f00*/  HMMA.16816.F32.BF16 R32, R4.reuse, R12, R52 ;  /* 0x0000000c0420723c */ /* 0x040fe20000041834 */
[----:B------:R-:W3:Y:S06]  /*13f10*/  LDSM.16.MT88.4 R12, [R224+0xc000] ;  /* 0x00c00000e00c783b */ /* 0x000eec0000004200 */
[----:B------:R-:W-:Y:S01]  /*13f20*/  MOV R53, R139 ;  /* 0x0000008b00357202 */ /* 0x000fe20000000f00 */
[----:B------:R-:W-:Y:S01]  /*13f30*/  HMMA.16816.F32.BF16 R28, R4, R8, R160 ;  /* 0x00000008041c723c */ /* 0x000fe200000418a0 */
[----:B--2---:R-:W-:Y:S01]  /*13f40*/  FFMA.FTZ R3, R89, c[0x0][0x23c], -R0 ;  /* 0x00008f0059037a23 */ /* 0x004fe20000010800 */
[----:B------:R-:W2:Y:S01]  /*13f50*/  LDSM.16.MT88.4 R8, [R225+0xc000] ;  /* 0x00c00000e108783b */ /* 0x000ea20000004200 */
[----:B------:R-:W-:-:S02]  /*13f60*/  MOV R89, R136 ;  /* 0x0000008800597202 */ /* 0x000fc40000000f00 */
[----:B------:R4:W-:Y:S01]  /*13f70*/  MUFU.EX2 R165, R3 ;  /* 0x0000000300a57308 */ /* 0x0009e20000000800 */
[----:B------:R-:W-:Y:S02]  /*13f80*/  MOV R55, R124 ;  /* 0x0000007c00377202 */ /* 0x000fe40000000f00 */
[----:B-1----:R-:W-:Y:S02]  /*13f90*/  F2FP.BF16.PACK_AB R4, R169, R168 ;  /* 0x000000a8a904723e */ /* 0x002fe400000010ff */
[----:B----4-:R-:W-:Y:S02]  /*13fa0*/  F2FP.BF16.PACK_AB R6, R166, R167 ;  /* 0x000000a7a606723e */ /* 0x010fe400000010ff */
[----:B------:R-:W-:Y:S02]  /*13fb0*/  MOV R54, R115 ;  /* 0x0000007300367202 */ /* 0x000fe40000000f00 */
[----:B------:R-:W-:Y:S02]  /*13fc0*/  MOV R161, R55 ;  /* 0x0000003700a17202 */ /* 0x000fe40000000f00 */
[----:B------:R-:W-:-:S02]  /*13fd0*/  MOV R162, R54 ;  /* 0x0000003600a27202 */ /* 0x000fc40000000f00 */
[----:B------:R-:W-:Y:S01]  /*13fe0*/  MOV R160, R89 ;  /* 0x0000005900a07202 */ /* 0x000fe20000000f00 */
[--C-:B------:R-:W-:Y:S01]  /*13ff0*/  FFMA.FTZ R3, R175, c[0x0][0x23c], -R0.reuse ;  /* 0x00008f00af037a23 */ /* 0x100fe20000010800 */
[----:B------:R-:W-:Y:S02]  /*14000*/  MOV R175, R80 ;  /* 0x0000005000af7202 */ /* 0x000fe40000000f00 */
[----:B------:R-:W-:Y:S01]  /*14010*/  MOV R80, R142 ;  /* 0x0000008e00507202 */ /* 0x000fe20000000f00 */
[----:B------:R1:W4:Y:S02]  /*14020*/  MUFU.EX2 R164, R3 ;  /* 0x0000000300a47308 */ /* 0x0003240000000800 */
[----:B-1----:R-:W-:Y:S01]  /*14030*/  FFMA.FTZ R3, R90, c[0x0][0x23c], -R0 ;  /* 0x00008f005a037a23 */ /* 0x002fe20000010800 */
[----:B----4-:R-:W-:Y:S02]  /*14040*/  F2FP.BF16.PACK_AB R5, R164, R165 ;  /* 0x000000a5a405723e */ /* 0x010fe400000010ff */
[----:B------:R-:W-:-:S03]  /*14050*/  MOV R90, R125 ;  /* 0x0000007d005a7202 */ /* 0x000fc60000000f00 */
[----:B------:R1:W-:Y:S01]  /*14060*/  MUFU.EX2 R159, R3 ;  /* 0x00000003009f7308 */ /* 0x0003e20000000800 */
[----:B------:R-:W-:Y:S01]  /*14070*/  MOV R163, R90 ;  /* 0x0000005a00a37202 */ /* 0x000fe20000000f00 */
[----:B-1----:R-:W-:Y:S01]  /*14080*/  FFMA.FTZ R3, R174, c[0x0][0x23c], -R0 ;  /* 0x00008f00ae037a23 */ /* 0x002fe20000010800 */
[----:B------:R-:W-:Y:S02]  /*14090*/  MOV R174, R126 ;  /* 0x0000007e00ae7202 */ /* 0x000fe40000000f00 */
[----:B------:R-:W-:-:S03]  /*140a0*/  MOV R126, R147 ;  /* 0x00000093007e7202 */ /* 0x000fc60000000f00 */
[----:B------:R1:W4:Y:S02]  /*140b0*/  MUFU.EX2 R158, R3 ;  /* 0x00000003009e7308 */ /* 0x0003240000000800 */
[----:B-1----:R-:W-:Y:S01]  /*140c0*/  FFMA.FTZ R3, R91, c[0x0][0x23c], -R2 ;  /* 0x00008f005b037a23 */ /* 0x002fe20000010802 */
[----:B----4-:R-:W-:-:S05]  /*140d0*/  F2FP.BF16.PACK_AB R7, R158, R159 ;  /* 0x0000009f9e07723e */ /* 0x010fca00000010ff */
[----:B------:R1:W-:Y:S02]  /*140e0*/  MUFU.EX2 R156, R3 ;  /* 0x00000003009c7308 */ /* 0x0003e40000000800 */
[C---:B------:R-:W-:Y:S08]  /*140f0*/  HMMA.16816.F32.BF16 R44, R4.reuse, R24, R48 ;  /* 0x00000018042c723c */ /* 0x040ff00000041830 */
[----:B---3--:R-:W-:Y:S01]  /*14100*/  HMMA.16816.F32.BF16 R40, R4, R20, R40 ;  /* 0x000000140428723c */ /* 0x008fe20000041828 */
[----:B-1----:R-:W-:Y:S01]  /*14110*/  FFMA.FTZ R3, R176, c[0x0][0x23c], -R2 ;  /* 0x00008f00b0037a23 */ /* 0x002fe20000010802 */
[----:B------:R-:W-:-:S02]  /*14120*/  MOV R176, R170 ;  /* 0x000000aa00b07202 */ /* 0x000fc40000000f00 */
[----:B------:R-:W-:Y:S01]  /*14130*/  MOV R170, R110 ;  /* 0x0000006e00aa7202 */ /* 0x000fe20000000f00 */
[----:B------:R1:W3:Y:S03]  /*14140*/  MUFU.EX2 R157, R3 ;  /* 0x00000003009d7308 */ /* 0x0002e60000000800 */
[C---:B------:R-:W-:Y:S01]  /*14150*/  HMMA.16816.F32.BF16 R48, R4.reuse, R22, R36 ;  /* 0x000000160430723c */ /* 0x040fe20000041824 */
[----:B------:R-:W4:Y:S07]  /*14160*/  LDSM.16.MT88.4 R20, [R226+0xc800] ;  /* 0x00c80000e214783b */ /* 0x000f2e0000004200 */
[----:B------:R-:W-:Y:S01]  /*14170*/  HMMA.16816.F32.BF16 R32, R4, R12, R32 ;  /* 0x0000000c0420723c */ /* 0x000fe20000041820 */
[----:B-1----:R-:W-:-:S07]  /*14180*/  FFMA.FTZ R3, R92, c[0x0][0x23c], -R2 ;  /* 0x00008f005c037a23 */ /* 0x002fce0000010802 */
[C---:B------:R-:W-:Y:S01]  /*14190*/  HMMA.16816.F32.BF16 R68, R4.reuse, R14, R68 ;  /* 0x0000000e0444723c */ /* 0x040fe20000041844 */
[----:B------:R-:W1:Y:S01]  /*141a0*/  LDSM.16.MT88.4 R12, [R224+0xc800] ;  /* 0x00c80000e00c783b */ /* 0x000e620000004200 */
[----:B------:R3:W-:Y:S06]  /*141b0*/  MUFU.EX2 R155, R3 ;  /* 0x00000003009b7308 */ /* 0x0007ec0000000800 */
[C---:B--2---:R-:W-:Y:S08]  /*141c0*/  HMMA.16816.F32.BF16 R28, R4.reuse, R8, R28 ;  /* 0x00000008041c723c */ /* 0x044ff0000004181c */
[----:B------:R-:W-:Y:S01]  /*141d0*/  HMMA.16816.F32.BF16 R16, R4, R10, R16 ;  /* 0x0000000a0410723c */ /* 0x000fe20000041810 */
[----:B------:R-:W2:Y:S01]  /*141e0*/  LDSM.16.MT88.4 R8, [R225+0xc800] ;  /* 0x00c80000e108783b */ /* 0x000ea20000004200 */
[----:B---3--:R-:W-:Y:S01]  /*141f0*/  FFMA.FTZ R3, R177, c[0x0][0x23c], -R2 ;  /* 0x00008f00b1037a23 */ /* 0x008fe20000010802 */
[----:B------:R-:W-:-:S03]  /*14200*/  MOV R177, R112 ;  /* 0x0000007000b17202 */ /* 0x000fc60000000f00 */
[----:B------:R3:W3:Y:S02]  /*14210*/  MUFU.EX2 R154, R3 ;  /* 0x00000003009a7308 */ /* 0x0006e40000000800 */
[----:B------:R-:W-:Y:S01]  /*14220*/  HMMA.16816.F32.BF16 R56, R4, R26, R56 ;  /* 0x0000001a0438723c */ /* 0x000fe20000041838 */
[----:B------:R-:W1:Y:S06]  /*14230*/  LDSM.16.MT88.4 R24, [R135+0xc800] ;  /* 0x00c800008718783b */ /* 0x000e6c0000004200 */
[----:B------:R-:W-:Y:S01]  /*14240*/  F2FP.BF16.PACK_AB R4, R157, R156 ;  /* 0x0000009c9d04723e */ /* 0x000fe200000010ff */
[----:B---3--:R-:W-:Y:S01]  /*14250*/  FFMA.FTZ R3, R93, c[0x0][0x23c], -R0 ;  /* 0x00008f005d037a23 */ /* 0x008fe20000010800 */
[----:B------:R-:W-:-:S03]  /*14260*/  F2FP.BF16.PACK_AB R6, R154, R155 ;  /* 0x0000009b9a06723e */ /* 0x000fc600000010ff */
[----:B------:R3:W-:Y:S02]  /*14270*/  MUFU.EX2 R153, R3 ;  /* 0x0000000300997308 */ /* 0x0007e40000000800 */
[----:B---3--:R-:W-:Y:S01]  /*14280*/  FFMA.FTZ R3, R179, c[0x0][0x23c], -R0 ;  /* 0x00008f00b3037a23 */ /* 0x008fe20000010800 */
[----:B------:R-:W-:-:S05]  /*14290*/  MOV R179, R81 ;  /* 0x0000005100b37202 */ /* 0x000fca0000000f00 */
[----:B------:R3:W1:Y:S02]  /*142a0*/  MUFU.EX2 R152, R3 ;  /* 0x0000000300987308 */ /* 0x0006640000000800 */
[----:B---3--:R-:W-:Y:S01]  /*142b0*/  FFMA.FTZ R3, R94, c[0x0][0x23c], -R0 ;  /* 0x00008f005e037a23 */ /* 0x008fe20000010800 */
[----:B-1----:R-:W-:-:S05]  /*142c0*/  F2FP.BF16.PACK_AB R5, R152, R153 ;  /* 0x000000999805723e */ /* 0x002fca00000010ff */
[----:B------:R1:W-:Y:S02]  /*142d0*/  MUFU.EX2 R151, R3 ;  /* 0x0000000300977308 */ /* 0x0003e40000000800 */
[----:B-1----:R-:W-:Y:S01]  /*142e0*/  FFMA.FTZ R3, R180, c[0x0][0x23c], -R0 ;  /* 0x00008f00b4037a23 */ /* 0x002fe20000010800 */
[----:B------:R-:W-:-:S05]  /*142f0*/  MOV R180, R111 ;  /* 0x0000006f00b47202 */ /* 0x000fca0000000f00 */
[----:B------:R1:W3:Y:S02]  /*14300*/  MUFU.EX2 R150, R3 ;  /* 0x0000000300967308 */ /* 0x0002e40000000800 */
[----:B-1----:R-:W-:Y:S01]  /*14310*/  FFMA.FTZ R3, R95, c[0x0][0x23c], -R2 ;  /* 0x00008f005f037a23 */ /* 0x002fe20000010802 */
[----:B---3--:R-:W-:-:S05]  /*14320*/  F2FP.BF16.PACK_AB R7, R150, R151 ;  /* 0x000000979607723e */ /* 0x008fca00000010ff */
[----:B------:R1:W-:Y:S02]  /*14330*/  MUFU.EX2 R148, R3 ;  /* 0x0000000300947308 */ /* 0x0003e40000000800 */
[C---:B----4-:R-:W-:Y:S08]  /*14340*/  HMMA.16816.F32.BF16 R40, R4.reuse, R20, R40 ;  /* 0x000000140428723c */ /* 0x050ff00000041828 */
[----:B------:R-:W-:Y:S01]  /*14350*/  HMMA.16816.F32.BF16 R48, R4, R22, R48 ;  /* 0x000000160430723c */ /* 0x000fe20000041830 */
[----:B------:R-:W3:Y:S01]  /*14360*/  LDSM.16.MT88.4 R20, [R226+0xd000] ;  /* 0x00d00000e214783b */ /* 0x000ee20000004200 */
[----:B-1----:R-:W-:Y:S01]  /*14370*/  FFMA.FTZ R3, R188, c[0x0][0x23c], -R2 ;  /* 0x00008f00bc037a23 */ /* 0x002fe20000010802 */
[----:B------:R-:W-:-:S03]  /*14380*/  MOV R188, R109 ;  /* 0x0000006d00bc7202 */ /* 0x000fc60000000f00 */
[----:B------:R1:W4:Y:S02]  /*14390*/  MUFU.EX2 R147, R3 ;  /* 0x0000000300937308 */ /* 0x0003240000000800 */
[C---:B------:R-:W-:Y:S08]  /*143a0*/  HMMA.16816.F32.BF16 R32, R4.reuse, R12, R32 ;  /* 0x0000000c0420723c */ /* 0x040ff00000041820 */
[----:B------:R-:W-:Y:S01]  /*143b0*/  HMMA.16816.F32.BF16 R68, R4, R14, R68 ;  /* 0x0000000e0444723c */ /* 0x000fe20000041844 */
[----:B------:R-:W3:Y:S01]  /*143c0*/  LDSM.16.MT88.4 R12, [R224+0xd000] ;  /* 0x00d00000e00c783b */ /* 0x000ee20000004200 */
[----:B-1----:R-:W-:-:S06]  /*143d0*/  FFMA.FTZ R3, R96, c[0x0][0x23c], -R2 ;  /* 0x00008f0060037a23 */ /* 0x002fcc0000010802 */
[C---:B--2---:R-:W-:Y:S01]  /*143e0*/  HMMA.16816.F32.BF16 R28, R4.reuse, R8, R28 ;  /* 0x00000008041c723c */ /* 0x044fe2000004181c */
[----:B------:R1:W-:Y:S07]  /*143f0*/  MUFU.EX2 R146, R3 ;  /* 0x0000000300927308 */ /* 0x0003ee0000000800 */
[C---:B------:R-:W-:Y:S01]  /*14400*/  HMMA.16816.F32.BF16 R16, R4.reuse, R10, R16 ;  /* 0x0000000a0410723c */ /* 0x040fe20000041810 */
[----:B------:R-:W2:Y:S07]  /*14410*/  LDSM.16.MT88.4 R8, [R225+0xd000] ;  /* 0x00d00000e108783b */ /* 0x000eae0000004200 */
[----:B------:R-:W-:Y:S01]  /*14420*/  HMMA.16816.F32.BF16 R36, R4, R24, R44 ;  /* 0x000000180424723c */ /* 0x000fe2000004182c */
[----:B-1----:R-:W-:Y:S01]  /*14430*/  FFMA.FTZ R3, R172, c[0x0][0x23c], -R2 ;  /* 0x00008f00ac037a23 */ /* 0x002fe20000010802 */
[----:B------:R-:W-:-:S03]  /*14440*/  MOV R172, R67 ;  /* 0x0000004300ac7202 */ /* 0x000fc60000000f00 */
[----:B------:R1:W1:Y:S03]  /*14450*/  MUFU.EX2 R149, R3 ;  /* 0x0000000300957308 */ /* 0x0002660000000800 */
[----:B------:R-:W-:Y:S01]  /*14460*/  HMMA.16816.F32.BF16 R56, R4, R26, R56 ;  /* 0x0000001a0438723c */ /* 0x000fe20000041838 */
[----:B------:R-:W2:Y:S06]  /*14470*/  LDSM.16.MT88.4 R24, [R135+0xd000] ;  /* 0x00d000008718783b */ /* 0x000eac0000004200 */
[----:B----4-:R-:W-:Y:S01]  /*14480*/  F2FP.BF16.PACK_AB R4, R147, R148 ;  /* 0x000000949304723e */ /* 0x010fe200000010ff */
[----:B-1----:R-:W-:Y:S01]  /*14490*/  FFMA.FTZ R3, R97, c[0x0][0x23c], -R0 ;  /* 0x00008f0061037a23 */ /* 0x002fe20000010800 */
[----:B------:R-:W-:-:S03]  /*144a0*/  F2FP.BF16.PACK_AB R6, R149, R146 ;  /* 0x000000929506723e */ /* 0x000fc600000010ff */
[----:B------:R1:W-:Y:S02]  /*144b0*/  MUFU.EX2 R145, R3 ;  /* 0x0000000300917308 */ /* 0x0003e40000000800 */
[----:B-1----:R-:W-:Y:S01]  /*144c0*/  FFMA.FTZ R3, R182, c[0x0][0x23c], -R0 ;  /* 0x00008f00b6037a23 */ /* 0x002fe20000010800 */
[----:B------:R-:W-:-:S05]  /*144d0*/  MOV R182, R126 ;  /* 0x0000007e00b67202 */ /* 0x000fca0000000f00 */
[----:B------:R1:W4:Y:S02]  /*144e0*/  MUFU.EX2 R143, R3 ;  /* 0x00000003008f7308 */ /* 0x0003240000000800 */
[----:B-1----:R-:W-:Y:S01]  /*144f0*/  FFMA.FTZ R3, R98, c[0x0][0x23c], -R0 ;  /* 0x00008f0062037a23 */ /* 0x002fe20000010800 */
[----:B----4-:R-:W-:-:S05]  /*14500*/  F2FP.BF16.PACK_AB R5, R143, R145 ;  /* 0x000000918f05723e */ /* 0x010fca00000010ff */
[----:B------:R1:W-:Y:S02]  /*14510*/  MUFU.EX2 R142, R3 ;  /* 0x00000003008e7308 */ /* 0x0003e40000000800 */
[----:B-1----:R-:W-:-:S06]  /*14520*/  FFMA.FTZ R3, R132, c[0x0][0x23c], -R0 ;  /* 0x00008f0084037a23 */ /* 0x002fcc0000010800 */
[----:B------:R1:W4:Y:S02]  /*14530*/  MUFU.EX2 R144, R3 ;  /* 0x0000000300907308 */ /* 0x0003240000000800 */
[----:B-1----:R-:W-:Y:S01]  /*14540*/  FFMA.FTZ R3, R100, c[0x0][0x23c], -R2 ;  /* 0x00008f0064037a23 */ /* 0x002fe20000010802 */
[----:B----4-:R-:W-:-:S05]  /*14550*/  F2FP.BF16.PACK_AB R7, R144, R142 ;  /* 0x0000008e9007723e */ /* 0x010fca00000010ff */
[----:B------:R1:W-:Y:S02]  /*14560*/  MUFU.EX2 R140, R3 ;  /* 0x00000003008c7308 */ /* 0x0003e40000000800 */
[C---:B---3--:R-:W-:Y:S08]  /*14570*/  HMMA.16816.F32.BF16 R40, R4.reuse, R20, R40 ;  /* 0x000000140428723c */ /* 0x048ff00000041828 */
[----:B------:R-:W-:Y:S01]  /*14580*/  HMMA.16816.F32.BF16 R48, R4, R22, R48 ;  /* 0x000000160430723c */ /* 0x000fe20000041830 */
[----:B------:R-:W3:Y:S01]  /*14590*/  LDSM.16.MT88.4 R20, [R226+0xd800] ;  /* 0x00d80000e214783b */ /* 0x000ee20000004200 */
[----:B-1----:R-:W-:-:S04]  /*145a0*/  FFMA.FTZ R3, R128, c[0x0][0x23c], -R2 ;  /* 0x00008f0080037a23 */ /* 0x002fc80000010802 */
[----:B------:R1:W4:Y:S02]  /*145b0*/  MUFU.EX2 R141, R3 ;  /* 0x00000003008d7308 */ /* 0x0003240000000800 */
[C---:B------:R-:W-:Y:S08]  /*145c0*/  HMMA.16816.F32.BF16 R44, R4.reuse, R12, R32 ;  /* 0x0000000c042c723c */ /* 0x040ff00000041820 */
[----:B--2---:R-:W-:Y:S01]  /*145d0*/  HMMA.16816.F32.BF16 R32, R4, R8, R28 ;  /* 0x000000080420723c */ /* 0x004fe2000004181c */
[----:B------:R-:W-:Y:S01]  /*145e0*/  LDSM.16.MT88.4 R28, [R135+0xe000] ;  /* 0x00e00000871c783b */ /* 0x000fe20000004200 */
[----:B-1----:R-:W-:-:S06]  /*145f0*/  FFMA.FTZ R3, R101, c[0x0][0x23c], -R2 ;  /* 0x00008f0065037a23 */ /* 0x002fcc0000010802 */
[C---:B------:R-:W-:Y:S01]  /*14600*/  HMMA.16816.F32.BF16 R16, R4.reuse, R10, R16 ;  /* 0x0000000a0410723c */ /* 0x040fe20000041810 */
[----:B------:R-:W1:Y:S01]  /*14610*/  LDSM.16.MT88.4 R8, [R225+0xd800] ;  /* 0x00d80000e108783b */ /* 0x000e620000004200 */
[----:B------:R2:W-:Y:S06]  /*14620*/  MUFU.EX2 R139, R3 ;  /* 0x00000003008b7308 */ /* 0x0005ec0000000800 */
[C---:B------:R-:W-:Y:S08]  /*14630*/  HMMA.16816.F32.BF16 R36, R4.reuse, R24, R36 ;  /* 0x000000180424723c */ /* 0x040ff00000041824 */
[----:B------:R-:W-:Y:S01]  /*14640*/  HMMA.16816.F32.BF16 R56, R4, R26, R56 ;  /* 0x0000001a0438723c */ /* 0x000fe20000041838 */
[----:B------:R-:W1:Y:S01]  /*14650*/  LDSM.16.MT88.4 R24, [R135+0xd800] ;  /* 0x00d800008718783b */ /* 0x000e620000004200 */
[----:B--2---:R-:W-:-:S04]  /*14660*/  FFMA.FTZ R3, R122, c[0x0][0x23c], -R2 ;  /* 0x00008f007a037a23 */ /* 0x004fc80000010802 */
[----:B------:R2:W2:Y:S02]  /*14670*/  MUFU.EX2 R138, R3 ;  /* 0x00000003008a7308 */ /* 0x0004a40000000800 */
[----:B------:R-:W-:Y:S01]  /*14680*/  HMMA.16816.F32.BF16 R68, R4, R14, R68 ;  /* 0x0000000e0444723c */ /* 0x000fe20000041844 */
[----:B------:R-:W1:Y:S06]  /*14690*/  LDSM.16.MT88.4 R12, [R224+0xd800] ;  /* 0x00d80000e00c783b */ /* 0x000e6c0000004200 */
[----:B----4-:R-:W-:Y:S01]  /*146a0*/  F2FP.BF16.PACK_AB R4, R141, R140 ;  /* 0x0000008c8d04723e */ /* 0x010fe200000010ff */
[----:B--2---:R-:W-:Y:S01]  /*146b0*/  FFMA.FTZ R3, R102, c[0x0][0x23c], -R0 ;  /* 0x00008f0066037a23 */ /* 0x004fe20000010800 */
[----:B------:R-:W-:-:S03]  /*146c0*/  F2FP.BF16.PACK_AB R6, R138, R139 ;  /* 0x0000008b8a06723e */ /* 0x000fc600000010ff */
[----:B------:R2:W-:Y:S02]  /*146d0*/  MUFU.EX2 R137, R3 ;  /* 0x0000000300897308 */ /* 0x0005e40000000800 */
[----:B--2---:R-:W-:-:S06]  /*146e0*/  FFMA.FTZ R3, R123, c[0x0][0x23c], -R0 ;  /* 0x00008f007b037a23 */ /* 0x004fcc0000010800 */
[----:B------:R2:W4:Y:S02]  /*146f0*/  MUFU.EX2 R136, R3 ;  /* 0x0000000300887308 */ /* 0x0005240000000800 */
[----:B--2---:R-:W-:Y:S01]  /*14700*/  FFMA.FTZ R3, R103, c[0x0][0x23c], -R0 ;  /* 0x00008f0067037a23 */ /* 0x004fe20000010800 */
[----:B----4-:R-:W-:-:S05]  /*14710*/  F2FP.BF16.PACK_AB R5, R136, R137 ;  /* 0x000000898805723e */ /* 0x010fca00000010ff */
[----:B------:R2:W-:Y:S02]  /*14720*/  MUFU.EX2 R132, R3 ;  /* 0x0000000300847308 */ /* 0x0005e40000000800 */
[----:B--2---:R-:W-:-:S06]  /*14730*/  FFMA.FTZ R3, R121, c[0x0][0x23c], -R0 ;  /* 0x00008f0079037a23 */ /* 0x004fcc0000010800 */
[----:B------:R2:W4:Y:S02]  /*14740*/  MUFU.EX2 R131, R3 ;  /* 0x0000000300837308 */ /* 0x0005240000000800 */
[----:B--2---:R-:W-:Y:S01]  /*14750*/  FFMA.FTZ R3, R104, c[0x0][0x23c], -R2 ;  /* 0x00008f0068037a23 */ /* 0x004fe20000010802 */
[----:B----4-:R-:W-:-:S05]  /*14760*/  F2FP.BF16.PACK_AB R7, R131, R132 ;  /* 0x000000848307723e */ /* 0x010fca00000010ff */
[----:B------:R2:W-:Y:S02]  /*14770*/  MUFU.EX2 R129, R3 ;  /* 0x0000000300817308 */ /* 0x0005e40000000800 */
[C---:B---3--:R-:W-:Y:S08]  /*14780*/  HMMA.16816.F32.BF16 R40, R4.reuse, R20, R40 ;  /* 0x000000140428723c */ /* 0x048ff00000041828 */
[----:B------:R-:W-:Y:S01]  /*14790*/  HMMA.16816.F32.BF16 R48, R4, R22, R48 ;  /* 0x000000160430723c */ /* 0x000fe20000041830 */
[----:B--2---:R-:W-:Y:S01]  /*147a0*/  FFMA.FTZ R3, R185, c[0x0][0x23c], -R2 ;  /* 0x00008f00b9037a23 */ /* 0x004fe20000010802 */
[----:B------:R-:W-:-:S03]  /*147b0*/  MOV R185, R86 ;  /* 0x0000005600b97202 */ /* 0x000fc60000000f00 */
[----:B------:R2:W3:Y:S03]  /*147c0*/  MUFU.EX2 R130, R3 ;  /* 0x0000000300827308 */ /* 0x0004e60000000800 */
[C---:B-1----:R-:W-:Y:S01]  /*147d0*/  HMMA.16816.F32.BF16 R20, R4.reuse, R8, R32 ;  /* 0x000000080414723c */ /* 0x042fe20000041820 */
[----:B------:R-:W-:Y:S07]  /*147e0*/  LDSM.16.MT88.4 R32, [R226+0xe800] ;  /* 0x00e80000e220783b */ /* 0x000fee0000004200 */
[----:B------:R-:W-:Y:S01]  /*147f0*/  HMMA.16816.F32.BF16 R16, R4, R10, R16 ;  /* 0x0000000a0410723c */ /* 0x000fe20000041810 */
[----:B------:R-:W1:Y:S01]  /*14800*/  LDSM.16.MT88.4 R8, [R225+0xe000] ;  /* 0x00e00000e108783b */ /* 0x000e620000004200 */
[----:B--2---:R-:W-:-:S06]  /*14810*/  FFMA.FTZ R3, R105, c[0x0][0x23c], -R2 ;  /* 0x00008f0069037a23 */ /* 0x004fcc0000010802 */
[C---:B------:R-:W-:Y:S01]  /*14820*/  HMMA.16816.F32.BF16 R36, R4.reuse, R24, R36 ;  /* 0x000000180424723c */ /* 0x040fe20000041824 */
[----:B------:R2:W-:Y:S07]  /*14830*/  MUFU.EX2 R128, R3 ;  /* 0x0000000300807308 */ /* 0x0005ee0000000800 */
[C---:B------:R-:W-:Y:S01]  /*14840*/  HMMA.16816.F32.BF16 R56, R4.reuse, R26, R56 ;  /* 0x0000001a0438723c */ /* 0x040fe20000041838 */
[----:B------:R-:W4:Y:S07]  /*14850*/  LDSM.16.MT88.4 R24, [R226+0xe000] ;  /* 0x00e00000e218783b */ /* 0x000f2e0000004200 */
[----:B------:R-:W-:Y:S01]  /*14860*/  HMMA.16816.F32.BF16 R44, R4, R12, R44 ;  /* 0x0000000c042c723c */ /* 0x000fe2000004182c */
[----:B--2---:R-:W-:Y:S01]  /*14870*/  FFMA.FTZ R3, R186, c[0x0][0x23c], -R2 ;  /* 0x00008f00ba037a23 */ /* 0x004fe20000010802 */
[----:B------:R-:W-:-:S03]  /*14880*/  MOV R186, R114 ;  /* 0x0000007200ba7202 */ /* 0x000fc60000000f00 */
[----:B------:R2:W1:Y:S03]  /*14890*/  MUFU.EX2 R127, R3 ;  /* 0x00000003007f7308 */ /* 0x0004660000000800 */
[----:B------:R-:W-:Y:S01]  /*148a0*/  HMMA.16816.F32.BF16 R68, R4, R14, R68 ;  /* 0x0000000e0444723c */ /* 0x000fe20000041844 */
[----:B------:R-:W4:Y:S06]  /*148b0*/  LDSM.16.MT88.4 R12, [R224+0xe000] ;  /* 0x00e00000e00c783b */ /* 0x000f2c0000004200 */
[----:B---3--:R-:W-:Y:S01]  /*148c0*/  F2FP.BF16.PACK_AB R4, R130, R129 ;  /* 0x000000818204723e */ /* 0x008fe200000010ff */
[----:B--2---:R-:W-:Y:S01]  /*148d0*/  FFMA.FTZ R3, R106, c[0x0][0x23c], -R0 ;  /* 0x00008f006a037a23 */ /* 0x004fe20000010800 */
[----:B-1----:R-:W-:-:S03]  /*148e0*/  F2FP.BF16.PACK_AB R6, R127, R128 ;  /* 0x000000807f06723e */ /* 0x002fc600000010ff */
[----:B------:R1:W-:Y:S02]  /*148f0*/  MUFU.EX2 R126, R3 ;  /* 0x00000003007e7308 */ /* 0x0003e40000000800 */
[----:B-1----:R-:W-:Y:S01]  /*14900*/  FFMA.FTZ R3, R189, c[0x0][0x23c], -R0 ;  /* 0x00008f00bd037a23 */ /* 0x002fe20000010800 */
[----:B------:R-:W-:-:S05]  /*14910*/  MOV R189, R113 ;  /* 0x0000007100bd7202 */ /* 0x000fca0000000f00 */
[----:B------:R1:W2:Y:S02]  /*14920*/  MUFU.EX2 R125, R3 ;  /* 0x00000003007d7308 */ /* 0x0002a40000000800 */
[----:B-1----:R-:W-:Y:S01]  /*14930*/  FFMA.FTZ R3, R107, c[0x0][0x23c], -R0 ;  /* 0x00008f006b037a23 */ /* 0x002fe20000010800 */
[----:B--2---:R-:W-:-:S05]  /*14940*/  F2FP.BF16.PACK_AB R5, R125, R126 ;  /* 0x0000007e7d05723e */ /* 0x004fca00000010ff */
[----:B------:R1:W-:Y:S02]  /*14950*/  MUFU.EX2 R124, R3 ;  /* 0x00000003007c7308 */ /* 0x0003e40000000800 */
[----:B-1----:R-:W-:Y:S01]  /*14960*/  FFMA.FTZ R3, R187, c[0x0][0x23c], -R0 ;  /* 0x00008f00bb037a23 */ /* 0x002fe20000010800 */
[----:B------:R-:W-:-:S05]  /*14970*/  MOV R187, R83 ;  /* 0x0000005300bb7202 */ /* 0x000fca0000000f00 */
[----:B------:R1:W2:Y:S02]  /*14980*/  MUFU.EX2 R123, R3 ;  /* 0x00000003007b7308 */ /* 0x0002a40000000800 */
[----:B-1----:R-:W-:Y:S01]  /*14990*/  FFMA.FTZ R3, R108, c[0x0][0x23c], -R2 ;  /* 0x00008f006c037a23 */ /* 0x002fe20000010802 */
[----:B--2---:R-:W-:-:S05]  /*149a0*/  F2FP.BF16.PACK_AB R7, R123, R124 ;  /* 0x0000007c7b07723e */ /* 0x004fca00000010ff */
[----:B------:R1:W-:Y:S02]  /*149b0*/  MUFU.EX2 R121, R3 ;  /* 0x0000000300797308 */ /* 0x0003e40000000800 */
[C---:B------:R-:W-:Y:S08]  /*149c0*/  HMMA.16816.F32.BF16 R36, R4.reuse, R28, R36 ;  /* 0x0000001c0424723c */ /* 0x040ff00000041824 */
[----:B------:R-:W-:Y:S01]  /*149d0*/  HMMA.16816.F32.BF16 R56, R4, R30, R56 ;  /* 0x0000001e0438723c */ /* 0x000fe20000041838 */
[----:B------:R-:W2:Y:S01]  /*149e0*/  LDSM.16.MT88.4 R28, [R135+0xe800] ;  /* 0x00e80000871c783b */ /* 0x000ea20000004200 */
[----:B-1----:R-:W-:Y:S01]  /*149f0*/  FFMA.FTZ R3, R192, c[0x0][0x23c], -R2 ;  /* 0x00008f00c0037a23 */ /* 0x002fe20000010802 */
[----:B------:R-:W-:-:S03]  /*14a00*/  MOV R192, R82 ;  /* 0x0000005200c07202 */ /* 0x000fc60000000f00 */
[----:B------:R1:W3:Y:S02]  /*14a10*/  MUFU.EX2 R122, R3 ;  /* 0x00000003007a7308 */ /* 0x0002e40000000800 */
[C---:B------:R-:W-:Y:S08]  /*14a20*/  HMMA.16816.F32.BF16 R20, R4.reuse, R8, R20 ;  /* 0x000000080414723c */ /* 0x040ff00000041814 */
[----:B------:R-:W-:Y:S01]  /*14a30*/  HMMA.16816.F32.BF16 R16, R4, R10, R16 ;  /* 0x0000000a0410723c */ /* 0x000fe20000041810 */
[----:B------:R-:W2:Y:S01]  /*14a40*/  LDSM.16.MT88.4 R8, [R225+0xe800] ;  /* 0x00e80000e108783b */ /* 0x000ea20000004200 */
[----:B-1----:R-:W-:-:S06]  /*14a50*/  FFMA.FTZ R3, R116, c[0x0][0x23c], -R2 ;  /* 0x00008f0074037a23 */ /* 0x002fcc0000010802 */
[C---:B----4-:R-:W-:Y:S01]  /*14a60*/  HMMA.16816.F32.BF16 R40, R4.reuse, R24, R40 ;  /* 0x000000180428723c */ /* 0x050fe20000041828 */
[----:B------:R1:W-:Y:S07]  /*14a70*/  MUFU.EX2 R116, R3 ;  /* 0x0000000300747308 */ /* 0x0003ee0000000800 */
[C---:B------:R-:W-:Y:S08]  /*14a80*/  HMMA.16816.F32.BF16 R48, R4.reuse, R26, R48 ;  /* 0x0000001a0430723c */ /* 0x040ff00000041830 */
[----:B------:R-:W-:Y:S01]  /*14a90*/  HMMA.16816.F32.BF16 R44, R4, R12, R44 ;  /* 0x0000000c042c723c */ /* 0x000fe2000004182c */
[----:B-1----:R-:W-:Y:S01]  /*14aa0*/  FFMA.FTZ R3, R193, c[0x0][0x23c], -R2 ;  /* 0x00008f00c1037a23 */ /* 0x002fe20000010802 */
[----:B------:R-:W-:-:S03]  /*14ab0*/  MOV R193, R66 ;  /* 0x0000004200c17202 */ /* 0x000fc60000000f00 */
[----:B------:R1:W4:Y:S03]  /*14ac0*/  MUFU.EX2 R115, R3 ;  /* 0x0000000300737308 */ /* 0x0003260000000800 */
[----:B------:R-:W-:Y:S01]  /*14ad0*/  HMMA.16816.F32.BF16 R68, R4, R14, R68 ;  /* 0x0000000e0444723c */ /* 0x000fe20000041844 */
[----:B------:R-:W2:Y:S06]  /*14ae0*/  LDSM.16.MT88.4 R12, [R224+0xe800] ;  /* 0x00e80000e00c783b */ /* 0x000eac0000004200 */
[----:B---3--:R-:W-:Y:S01]  /*14af0*/  F2FP.BF16.PACK_AB R4, R122, R121 ;  /* 0x000000797a04723e */ /* 0x008fe200000010ff */
[----:B-1----:R-:W-:Y:S01]  /*14b00*/  FFMA.FTZ R3, R117, c[0x0][0x23c], -R0 ;  /* 0x00008f0075037a23 */ /* 0x002fe20000010800 */
[----:B----4-:R-:W-:-:S02]  /*14b10*/  F2FP.BF16.PACK_AB R6, R115, R116 ;  /* 0x000000747306723e */ /* 0x010fc400000010ff */
[----:B------:R-:W-:Y:S01]  /*14b20*/  MOV R117, R53 ;  /* 0x0000003500757202 */ /* 0x000fe20000000f00 */
[----:B------:R1:W-:Y:S02]  /*14b30*/  MUFU.EX2 R114, R3 ;  /* 0x0000000300727308 */ /* 0x0003e40000000800 */
[----:B-1----:R-:W-:Y:S01]  /*14b40*/  FFMA.FTZ R3, R196, c[0x0][0x23c], -R0 ;  /* 0x00008f00c4037a23 */ /* 0x002fe20000010800 */
[----:B------:R-:W-:-:S05]  /*14b50*/  MOV R196, R85 ;  /* 0x0000005500c47202 */ /* 0x000fca0000000f00 */
[----:B------:R1:W3:Y:S02]  /*14b60*/  MUFU.EX2 R113, R3 ;  /* 0x0000000300717308 */ /* 0x0002e40000000800 */
[----:B-1----:R-:W-:Y:S01]  /*14b70*/  FFMA.FTZ R3, R178, c[0x0][0x23c], -R0 ;  /* 0x00008f00b2037a23 */ /* 0x002fe20000010800 */
[----:B---3--:R-:W-:Y:S02]  /*14b80*/  F2FP.BF16.PACK_AB R5, R113, R114 ;  /* 0x000000727105723e */ /* 0x008fe400000010ff */
[----:B------:R-:W-:-:S03]  /*14b90*/  MOV R178, R84 ;  /* 0x0000005400b27202 */ /* 0x000fc60000000f00 */
        /* <DEDUP_REMOVED lines=8> */
[C---:B--2---:R-:W-:Y:S08]  /*14c20*/  HMMA.16816.F32.BF16 R24, R4.reuse, R28, R36 ;  /* 0x0000001c0418723c */ /* 0x044ff00000041824 */
[----:B------:R-:W-:Y:S01]  /*14c30*/  HMMA.16816.F32.BF16 R36, R4, R32, R40 ;  /* 0x000000200424723c */ /* 0x000fe20000041828 */
[----:B-1----:R-:W-:-:S04]  /*14c40*/  FFMA.FTZ R3, R201, c[0x0][0x23c], -R2 ;  /* 0x00008f00c9037a23 */ /* 0x002fc80000010802 */
[----:B------:R1:W2:Y:S03]  /*14c50*/  MUFU.EX2 R109, R3 ;  /* 0x00000003006d7308 */ /* 0x0002a60000000800 */
[C---:B------:R-:W-:Y:S01]  /*14c60*/  HMMA.16816.F32.BF16 R52, R4.reuse, R34, R48 ;  /* 0x000000220434723c */ /* 0x040fe20000041830 */
[----:B------:R-:W3:Y:S07]  /*14c70*/  LDSM.16.MT88.4 R32, [R226+0xf000] ;  /* 0x00f00000e220783b */ /* 0x000eee0000004200 */
[----:B------:R-:W-:Y:S01]  /*14c80*/  HMMA.16816.F32.BF16 R40, R4, R8, R20 ;  /* 0x000000080428723c */ /* 0x000fe20000041814 */
[----:B------:R-:W-:Y:S01]  /*14c90*/  LDSM.16.MT88.4 R20, [R135+0xf800] ;  /* 0x00f800008714783b */ /* 0x000fe20000004200 */
[----:B-1----:R-:W-:-:S06]  /*14ca0*/  FFMA.FTZ R3, R99, c[0x0][0x23c], -R2 ;  /* 0x00008f0063037a23 */ /* 0x002fcc0000010802 */
[C---:B------:R-:W-:Y:S01]  /*14cb0*/  HMMA.16816.F32.BF16 R16, R4.reuse, R10, R16 ;  /* 0x0000000a0410723c */ /* 0x040fe20000041810 */
[----:B------:R-:W1:Y:S01]  /*14cc0*/  LDSM.16.MT88.4 R8, [R225+0xf000] ;  /* 0x00f00000e108783b */ /* 0x000e620000004200 */
[----:B------:R4:W-:Y:S06]  /*14cd0*/  MUFU.EX2 R110, R3 ;  /* 0x00000003006e7308 */ /* 0x0009ec0000000800 */
[C---:B------:R-:W-:Y:S01]  /*14ce0*/  HMMA.16816.F32.BF16 R56, R4.reuse, R30, R56 ;  /* 0x0000001e0438723c */ /* 0x040fe20000041838 */
[----:B------:R-:W1:Y:S07]  /*14cf0*/  LDSM.16.MT88.4 R28, [R135+0xf000] ;  /* 0x00f00000871c783b */ /* 0x000e6e0000004200 */
[----:B------:R-:W-:Y:S01]  /*14d00*/  HMMA.16816.F32.BF16 R48, R4, R12, R44 ;  /* 0x0000000c0430723c */ /* 0x000fe2000004182c */
[----:B----4-:R-:W-:-:S04]  /*14d10*/  FFMA.FTZ R3, R190, c[0x0][0x23c], -R2 ;  /* 0x00008f00be037a23 */ /* 0x010fc80000010802 */
[----:B------:R4:W3:Y:S03]  /*14d20*/  MUFU.EX2 R107, R3 ;  /* 0x00000003006b7308 */ /* 0x0008e60000000800 */
[----:B------:R-:W-:Y:S01]  /*14d30*/  HMMA.16816.F32.BF16 R68, R4, R14, R68 ;  /* 0x0000000e0444723c */ /* 0x000fe20000041844 */
[----:B------:R-:W1:Y:S06]  /*14d40*/  LDSM.16.MT88.4 R12, [R224+0xf000] ;  /* 0x00f00000e00c783b */ /* 0x000e6c0000004200 */
[----:B--2---:R-:W-:Y:S01]  /*14d50*/  F2FP.BF16.PACK_AB R4, R109, R108 ;  /* 0x0000006c6d04723e */ /* 0x004fe200000010ff */
[----:B----4-:R-:W-:Y:S01]  /*14d60*/  FFMA.FTZ R3, R133, c[0x0][0x23c], -R0 ;  /* 0x00008f0085037a23 */ /* 0x010fe20000010800 */
[----:B---3--:R-:W-:-:S03]  /*14d70*/  F2FP.BF16.PACK_AB R6, R107, R110 ;  /* 0x0000006e6b06723e */ /* 0x008fc600000010ff */
        /* <DEDUP_REMOVED lines=16> */
[C---:B-1----:R-:W-:Y:S08]  /*14e80*/  HMMA.16816.F32.BF16 R64, R4.reuse, R8, R40 ;  /* 0x000000080440723c */ /* 0x042ff00000041828 */
[----:B------:R-:W-:Y:S01]  /*14e90*/  HMMA.16816.F32.BF16 R40, R4, R10, R16 ;  /* 0x0000000a0428723c */ /* 0x000fe20000041810 */
[----:B------:R-:W1:Y:S01]  /*14ea0*/  LDSM.16.MT88.4 R8, [R225+0xf800] ;  /* 0x00f80000e108783b */ /* 0x000e620000004200 */
[----:B--2---:R-:W-:-:S06]  /*14eb0*/  FFMA.FTZ R3, R74, c[0x0][0x23c], -R2 ;  /* 0x00008f004a037a23 */ /* 0x004fcc0000010802 */
[C---:B------:R-:W-:Y:S01]  /*14ec0*/  HMMA.16816.F32.BF16 R24, R4.reuse, R28, R24 ;  /* 0x0000001c0418723c */ /* 0x040fe20000041818 */
[----:B------:R2:W-:Y:S07]  /*14ed0*/  MUFU.EX2 R101, R3 ;  /* 0x0000000300657308 */ /* 0x0005ee0000000800 */
        /* <DEDUP_REMOVED lines=21> */
[C---:B------:R-:W-:Y:S08]  /*15030*/  HMMA.16816.F32.BF16 R16, R4.reuse, R22, R28 ;  /* 0x000000160410723c */ /* 0x040ff0000004181c */
[----:B---3--:R-:W-:Y:S01]  /*15040*/  HMMA.16816.F32.BF16 R28, R4, R34, R44 ;  /* 0x00000022041c723c */ /* 0x008fe2000004182c */
[----:B--2---:R-:W-:-:S04]  /*15050*/  FFMA.FTZ R3, R207, c[0x0][0x23c], -R2 ;  /* 0x00008f00cf037a23 */ /* 0x004fc80000010802 */
[----:B------:R2:W3:Y:S03]  /*15060*/  MUFU.EX2 R94, R3 ;  /* 0x00000003005e7308 */ /* 0x0004e60000000800 */
[C---:B-1----:R-:W-:Y:S07]  /*15070*/  HMMA.16816.F32.BF16 R44, R4.reuse, R8, R64 ;  /* 0x00000008042c723c */ /* 0x042fee0000041840 */
[----:B------:R-:W-:Y:S01]  /*15080*/  FFMA.FTZ R8, R195, R63, R173 ;  /* 0x0000003fc3087223 */ /* 0x000fe200000100ad */
[----:B------:R-:W-:Y:S01]  /*15090*/  HMMA.16816.F32.BF16 R52, R4, R20, R24 ;  /* 0x000000140434723c */ /* 0x000fe20000041818 */
[----:B------:R-:W-:Y:S01]  /*150a0*/  FFMA.FTZ R9, R202, c[0x0][0x23c], -R0 ;  /* 0x00008f00ca097a23 */ /* 0x000fe20000010800 */
[----:B------:R-:W1:Y:S01]  /*150b0*/  LDSM.16.MT88.4 R20, [R226+0x10000] ;  /* 0x01000000e214783b */ /* 0x000e620000004200 */
[----:B------:R-:W-:-:S02]  /*150c0*/  FADD.FTZ R8, R178, R8 ;  /* 0x00000008b2087221 */ /* 0x000fc40000010000 */
[----:B--2---:R-:W-:-:S03]  /*150d0*/  FFMA.FTZ R3, R183, c[0x0][0x23c], -R2 ;  /* 0x00008f00b7037a23 */ /* 0x004fc60000010802 */
[----:B------:R-:W-:Y:S01]  /*150e0*/  HMMA.16816.F32.BF16 R24, R4, R32, R36 ;  /* 0x000000200418723c */ /* 0x000fe20000041824 */
[----:B------:R-:W-:Y:S01]  /*150f0*/  FADD.FTZ R8, R196, R8 ;  /* 0x00000008c4087221 */ /* 0x000fe20000010000 */
[----:B------:R-:W2:Y:S01]  /*15100*/  LDSM.16.MT88.4 R32, [R224+0x10000] ;  /* 0x01000000e020783b */ /* 0x000ea20000004200 */
[----:B------:R4:W-:Y:S02]  /*15110*/  MUFU.EX2 R92, R3 ;  /* 0x00000003005c7308 */ /* 0x0009e40000000800 */
[----:B------:R-:W-:-:S03]  /*15120*/  FADD.FTZ R8, R193, R8 ;  /* 0x00000008c1087221 */ /* 0x000fc60000010000 */
[C---:B------:R-:W-:Y:S08]  /*15130*/  HMMA.16816.F32.BF16 R36, R4.reuse, R48, R56 ;  /* 0x000000300424723c */ /* 0x040ff00000041838 */
[----:B------:R-:W-:Y:S01]  /*15140*/  HMMA.16816.F32.BF16 R48, R4, R50, R68 ;  /* 0x000000320430723c */ /* 0x000fe20000041844 */
[----:B----4-:R-:W-:-:S04]  /*15150*/  FFMA.FTZ R3, R208, c[0x0][0x23c], -R2 ;  /* 0x00008f00d0037a23 */ /* 0x010fc80000010802 */
[----:B------:R4:W1:Y:S03]  /*15160*/  MUFU.EX2 R91, R3 ;  /* 0x00000003005b7308 */ /* 0x0008660000000800 */
[----:B------:R-:W-:Y:S07]  /*15170*/  HMMA.16816.F32.BF16 R40, R4, R10, R40 ;  /* 0x0000000a0428723c */ /* 0x000fee0000041828 */
[----:B---3--:R-:W-:Y:S01]  /*15180*/  F2FP.BF16.PACK_AB R4, R94, R93 ;  /* 0x0000005d5e04723e */ /* 0x008fe200000010ff */
[----:B----4-:R-:W-:Y:S01]  /*15190*/  FFMA.FTZ R3, R184, c[0x0][0x23c], -R0 ;  /* 0x00008f00b8037a23 */ /* 0x010fe20000010800 */
[----:B-1----:R-:W-:-:S03]  /*151a0*/  F2FP.BF16.PACK_AB R6, R91, R92 ;  /* 0x0000005c5b06723e */ /* 0x002fc600000010ff */
        /* <DEDUP_REMOVED lines=11> */
[C---:B------:R-:W-:Y:S01]  /*15260*/  HMMA.16816.F32.BF16 R56, R4.reuse, R14, R16 ;  /* 0x0000000e0438723c */ /* 0x040fe20000041810 */
[----:B------:R-:W3:Y:S07]  /*15270*/  LDSM.16.MT88.4 R16, [R225+0x10000] ;  /* 0x01000000e110783b */ /* 0x000eee0000004200 */
[----:B------:R-:W-:Y:S01]  /*15280*/  HMMA.16816.F32.BF16 R52, R4, R12, R52 ;  /* 0x0000000c0434723c */ /* 0x000fe20000041834 */
[----:B------:R-:W4:Y:S01]  /*15290*/  LDSM.16.MT88.4 R12, [R135+0x10800] ;  /* 0x01080000870c783b */ /* 0x000f220000004200 */
[----:B-1----:R-:W-:-:S04]  /*152a0*/  FFMA.FTZ R3, R213, c[0x0][0x23c], -R2 ;  /* 0x00008f00d5037a23 */ /* 0x002fc80000010802 */
[----:B------:R1:W1:Y:S02]  /*152b0*/  MUFU.EX2 R84, R3 ;  /* 0x0000000300547308 */ /* 0x0002640000000800 */
[C---:B------:R-:W-:Y:S08]  /*152c0*/  HMMA.16816.F32.BF16 R28, R4.reuse, R22, R28 ;  /* 0x00000016041c723c */ /* 0x040ff0000004181c */
[----:B--2---:R-:W-:Y:S01]  /*152d0*/  HMMA.16816.F32.BF16 R64, R4, R34, R48 ;  /* 0x000000220440723c */ /* 0x004fe20000041830 */
[----:B-1----:R-:W-:-:S07]  /*152e0*/  FFMA.FTZ R3, R200, c[0x0][0x23c], -R2 ;  /* 0x00008f00c8037a23 */ /* 0x002fce0000010802 */
[C---:B------:R-:W-:Y:S01]  /*152f0*/  HMMA.16816.F32.BF16 R68, R4.reuse, R32, R36 ;  /* 0x000000200444723c */ /* 0x040fe20000041824 */
[----:B------:R1:W-:Y:S07]  /*15300*/  MUFU.EX2 R82, R3 ;  /* 0x0000000300527308 */ /* 0x0003ee0000000800 */
[----:B---3--:R-:W-:Y:S01]  /*15310*/  HMMA.16816.F32.BF16 R48, R4, R16, R44 ;  /* 0x000000100430723c */ /* 0x008fe2000004182c */
[----:B-1----:R-:W-:-:S04]  /*15320*/  FFMA.FTZ R3, R215, c[0x0][0x23c], -R2 ;  /* 0x00008f00d7037a23 */ /* 0x002fc80000010802 */
[----:B------:R1:W2:Y:S02]  /*15330*/  MUFU.EX2 R81, R3 ;  /* 0x0000000300517308 */ /* 0x0002a40000000800 */
[----:B-1----:R-:W-:Y:S01]  /*15340*/  FFMA.FTZ R3, R192, R60, R73 ;  /* 0x0000003cc0037223 */ /* 0x002fe20000010049 */
[----:B------:R-:W-:Y:S02]  /*15350*/  MOV R192, R75 ;  /* 0x0000004b00c07202 */ /* 0x000fe40000000f00 */
[C---:B------:R-:W-:Y:S01]  /*15360*/  HMMA.16816.F32.BF16 R72, R4.reuse, R20, R24 ;  /* 0x000000140448723c */ /* 0x040fe20000041818 */
[----:B------:R-:W-:Y:S01]  /*15370*/  FADD.FTZ R3, R189, R3 ;  /* 0x00000003bd037221 */ /* 0x000fe20000010000 */
[----:B------:R-:W-:Y:S01]  /*15380*/  MOV R189, R80 ;  /* 0x0000005000bd7202 */ /* 0x000fe20000000f00 */
[----:B------:R-:W1:Y:S01]  /*15390*/  LDSM.16.MT88.4 R20, [R226+0x10800] ;  /* 0x01080000e214783b */ /* 0x000e620000004200 */
[----:B------:R3:W-:Y:S04]  /*153a0*/  MUFU.EX2 R80, R9 ;  /* 0x0000000900507308 */ /* 0x0007e80000000800 */
[----:B------:R-:W-:Y:S01]  /*153b0*/  HMMA.16816.F32.BF16 R24, R4, R18, R40 ;  /* 0x000000120418723c */ /* 0x000fe20000041828 */
[----:B------:R-:W1:Y:S06]  /*153c0*/  LDSM.16.MT88.4 R16, [R224+0x10800] ;  /* 0x01080000e010783b */ /* 0x000e6c0000004200 */
[----:B------:R-:W-:-:S02]  /*153d0*/  F2FP.BF16.PACK_AB R4, R84, R83 ;  /* 0x000000535404723e */ /* 0x000fc400000010ff */
[----:B--2---:R-:W-:Y:S01]  /*153e0*/  F2FP.BF16.PACK_AB R6, R81, R82 ;  /* 0x000000525106723e */ /* 0x004fe200000010ff */
[----:B---3--:R-:W-:Y:S02]  /*153f0*/  FADD.FTZ R9, R117, R3 ;  /* 0x0000000375097221 */ /* 0x008fe40000010000 */
[----:B------:R-:W-:Y:S02]  /*15400*/  FFMA.FTZ R3, R217, c[0x0][0x23c], -R0 ;  /* 0x00008f00d9037a23 */ /* 0x000fe40000010800 */
[----:B------:R-:W-:Y:S01]  /*15410*/  FADD.FTZ R9, R172, R9 ;  /* 0x00000009ac097221 */ /* 0x000fe20000010000 */
[----:B------:R-:W-:Y:S02]  /*15420*/  MOV R172, R188 ;  /* 0x000000bc00ac7202 */ /* 0x000fe40000000f00 */
[----:B------:R-:W-:Y:S01]  /*15430*/  MOV R188, R180 ;  /* 0x000000b400bc7202 */ /* 0x000fe20000000f00 */
[----:B------:R-:W-:Y:S01]  /*15440*/  FADD.FTZ R9, R187, R9 ;  /* 0x00000009bb097221 */ /* 0x000fe20000010000 */
[----:B------:R-:W-:-:S02]  /*15450*/  MOV R180, R179 ;  /* 0x000000b300b47202 */ /* 0x000fc40000000f00 */
[----:B------:R-:W-:Y:S01]  /*15460*/  MOV R179, R79 ;  /* 0x0000004f00b37202 */ /* 0x000fe20000000f00 */
[----:B------:R-:W-:Y:S01]  /*15470*/  FADD.FTZ R9, R78, R9 ;  /* 0x000000094e097221 */ /* 0x000fe20000010000 */
[----:B------:R2:W3:Y:S02]  /*15480*/  MUFU.EX2 R79, R3 ;  /* 0x00000003004f7308 */ /* 0x0004e40000000800 */
[----:B--2---:R-:W-:Y:S01]  /*15490*/  FADD.FTZ R3, R192, R8 ;  /* 0x00000008c0037221 */ /* 0x004fe20000010000 */
[----:B---3--:R-:W-:Y:S01]  /*154a0*/  F2FP.BF16.PACK_AB R5, R79, R80 ;  /* 0x000000504f05723e */ /* 0x008fe200000010ff */
[----:B------:R-:W-:Y:S02]  /*154b0*/  FFMA.FTZ R8, R206, c[0x0][0x23c], -R0 ;  /* 0x00008f00ce087a23 */ /* 0x000fe40000010800 */
[----:B------:R-:W-:Y:S02]  /*154c0*/  FADD.FTZ R3, R189, R3 ;  /* 0x00000003bd037221 */ /* 0x000fe40000010000 */
[----:B------:R2:W-:Y:S02]  /*154d0*/  MUFU.EX2 R78, R8 ;  /* 0x00000008004e7308 */ /* 0x0005e40000000800 */
[----:B--2---:R-:W-:-:S02]  /*154e0*/  FADD.FTZ R8, R186, R3 ;  /* 0x00000003ba087221 */ /* 0x004fc40000010000 */
        /* <DEDUP_REMOVED lines=9> */
[----:B------:R-:W-:Y:S02]  /*15580*/  FFMA.FTZ R3, R209, c[0x0][0x23c], -R2 ;  /* 0x00008f00d1037a23 */ /* 0x000fe40000010802 */
[----:B------:R-:W-:Y:S02]  /*15590*/  FADD.FTZ R8, R176, R8 ;  /* 0x00000008b0087221 */ /* 0x000fe40000010000 */
[----:B------:R2:W-:Y:S01]  /*155a0*/  MUFU.EX2 R76, R3 ;  /* 0x00000003004c7308 */ /* 0x0005e20000000800 */
[----:B------:R-:W-:-:S02]  /*155b0*/  FFMA.FTZ R9, R218, c[0x0][0x23c], -R0 ;  /* 0x00008f00da097a23 */ /* 0x000fc40000010800 */
[----:B------:R-:W-:-:S04]  /*155c0*/  FADD.FTZ R8, R161, R8 ;  /* 0x00000008a1087221 */ /* 0x000fc80000010000 */
[----:B------:R-:W-:Y:S01]  /*155d0*/  FADD.FTZ R8, R163, R8 ;  /* 0x00000008a3087221 */ /* 0x000fe20000010000 */
[----:B------:R-:W3:Y:S03]  /*155e0*/  MUFU.EX2 R77, R9 ;  /* 0x00000009004d7308 */ /* 0x000ee60000000800 */
[----:B------:R-:W-:-:S04]  /*155f0*/  FADD.FTZ R8, R175, R8 ;  /* 0x00000008af087221 */ /* 0x000fc80000010000 */
[----:B------:R-:W-:Y:S02]  /*15600*/  FADD.FTZ R8, R170, R8 ;  /* 0x00000008aa087221 */ /* 0x000fe40000010000 */
[----:B--2---:R-:W-:Y:S02]  /*15610*/  FADD.FTZ R3, R160, R10 ;  /* 0x0000000aa0037221 */ /* 0x004fe40000010000 */
[----:B------:R-:W-:Y:S02]  /*15620*/  FADD.FTZ R8, R168, R8 ;  /* 0x00000008a8087221 */ /* 0x000fe40000010000 */
[----:B------:R-:W-:Y:S02]  /*15630*/  FADD.FTZ R3, R162, R3 ;  /* 0x00000003a2037221 */ /* 0x000fe40000010000 */
[----:B------:R-:W-:Y:S01]  /*15640*/  FADD.FTZ R8, R169, R8 ;  /* 0x00000008a9087221 */ /* 0x000fe20000010000 */
[----:B---3--:R-:W-:Y:S01]  /*15650*/  F2FP.BF16.PACK_AB R7, R77, R78 ;  /* 0x0000004e4d07723e */ /* 0x008fe200000010ff */
[----:B------:R-:W-:-:S02]  /*15660*/  FADD.FTZ R3, R174, R3 ;  /* 0x00000003ae037221 */ /* 0x000fc40000010000 */
[----:B------:R-:W-:Y:S02]  /*15670*/  FADD.FTZ R8, R167, R8 ;  /* 0x00000008a7087221 */ /* 0x000fe40000010000 */
[----:B------:R-:W-:Y:S02]  /*15680*/  FADD.FTZ R3, R171, R3 ;  /* 0x00000003ab037221 */ /* 0x000fe40000010000 */
[----:B------:R-:W-:Y:S01]  /*15690*/  FADD.FTZ R8, R166, R8 ;  /* 0x00000008a6087221 */ /* 0x000fe20000010000 */
[----:B----4-:R-:W-:Y:S01]  /*156a0*/  HMMA.16816.F32.BF16 R32, R4, R14, R56 ;  /* 0x0000000e0420723c */ /* 0x010fe20000041838 */
[----:B------:R-:W-:Y:S02]  /*156b0*/  FADD.FTZ R3, R252, R3 ;  /* 0x00000003fc037221 */ /* 0x000fe40000010000 */
[----:B------:R-:W-:Y:S02]  /*156c0*/  FFMA.FTZ R9, R221, c[0x0][0x23c], -R2 ;  /* 0x00008f00dd097a23 */ /* 0x000fe40000010802 */
[----:B------:R-:W-:-:S02]  /*156d0*/  FADD.FTZ R3, R165, R3 ;  /* 0x00000003a5037221 */ /* 0x000fc40000010000 */
[----:B------:R-:W-:Y:S01]  /*156e0*/  FADD.FTZ R8, R156, R8 ;  /* 0x000000089c087221 */ /* 0x000fe20000010000 */
[----:B------:R2:W3:Y:S01]  /*156f0*/  MUFU.EX2 R63, R9 ;  /* 0x00000009003f7308 */ /* 0x0004e20000000800 */
        /* <DEDUP_REMOVED lines=8> */
[----:B------:R-:W-:Y:S01]  /*15780*/  FADD.FTZ R8, R154, R8 ;  /* 0x000000089a087221 */ /* 0x000fe20000010000 */
[----:B------:R-:W-:Y:S01]  /*15790*/  LDSM.16.MT88.4 R156, [R224+0x11800] ;  /* 0x01180000e09c783b */ /* 0x000fe20000004200 */
[----:B------:R-:W-:-:S02]  /*157a0*/  FADD.FTZ R3, R153, R3 ;  /* 0x0000000399037221 */ /* 0x000fc40000010000 */
[----:B------:R-:W-:Y:S02]  /*157b0*/  FADD.FTZ R8, R148, R8 ;  /* 0x0000000894087221 */ /* 0x000fe40000010000 */
[----:B--2---:R-:W-:Y:S01]  /*157c0*/  FFMA.FTZ R9, R212, c[0x0][0x23c], -R2 ;  /* 0x00008f00d4097a23 */ /* 0x004fe20000010802 */
[C---:B------:R-:W-:Y:S01]  /*157d0*/  HMMA.16816.F32.BF16 R28, R4.reuse, R16, R68 ;  /* 0x00000010041c723c */ /* 0x040fe20000041844 */
[----:B------:R-:W-:Y:S02]  /*157e0*/  FADD.FTZ R3, R152, R3 ;  /* 0x0000000398037221 */ /* 0x000fe40000010000 */
[----:B------:R1:W-:Y:S01]  /*157f0*/  MUFU.EX2 R60, R9 ;  /* 0x00000009003c7308 */ /* 0x0003e20000000800 */
[----:B------:R-:W-:Y:S02]  /*15800*/  FADD.FTZ R8, R147, R8 ;  /* 0x0000000893087221 */ /* 0x000fe40000010000 */
[----:B------:R-:W-:Y:S02]  /*15810*/  FADD.FTZ R3, R151, R3 ;  /* 0x0000000397037221 */ /* 0x000fe40000010000 */
[----:B------:R-:W-:Y:S01]  /*15820*/  FADD.FTZ R8, R146, R8 ;  /* 0x0000000892087221 */ /* 0x000fe20000010000 */
[----:B------:R-:W-:Y:S01]  /*15830*/  HMMA.16816.F32.BF16 R64, R4, R18, R64 ;  /* 0x000000120440723c */ /* 0x000fe20000041840 */
[----:B------:R-:W-:Y:S01]  /*15840*/  FADD.FTZ R3, R150, R3 ;  /* 0x0000000396037221 */ /* 0x000fe20000010000 */
[----:B------:R-:W2:Y:S01]  /*15850*/  LDSM.16.MT88.4 R16, [R226+0x11000] ;  /* 0x01100000e210783b */ /* 0x000ea20000004200 */
[----:B------:R-:W-:-:S02]  /*15860*/  FADD.FTZ R8, R149, R8 ;  /* 0x0000000895087221 */ /* 0x000fc40000010000 */
[----:B------:R-:W-:Y:S01]  /*15870*/  FADD.FTZ R3, R145, R3 ;  /* 0x0000000391037221 */ /* 0x000fe20000010000 */
[----:B------:R-:W-:Y:S01]  /*15880*/  LDSM.16.MT88.4 R148, [R226+0x11800] ;  /* 0x01180000e294783b */ /* 0x000fe20000004200 */
[----:B------:R-:W-:Y:S01]  /*15890*/  FADD.FTZ R8, R140, R8 ;  /* 0x000000088c087221 */ /* 0x000fe20000010000 */
[C---:B------:R-:W-:Y:S01]  /*158a0*/  HMMA.16816.F32.BF16 R44, R4.reuse, R20, R72 ;  /* 0x00000014042c723c */ /* 0x040fe20000041848 */
[----:B------:R-:W-:Y:S01]  /*158b0*/  FADD.FTZ R3, R143, R3 ;  /* 0x000000038f037221 */ /* 0x000fe20000010000 */
[----:B------:R-:W2:Y:S01]  /*158c0*/  LDSM.16.MT88.4 R20, [R135+0x11000] ;  /* 0x011000008714783b */ /* 0x000ea20000004200 */
[----:B-1----:R-:W-:Y:S02]  /*158d0*/  FFMA.FTZ R9, R222, c[0x0][0x23c], -R2 ;  /* 0x00008f00de097a23 */ /* 0x002fe40000010802 */
[----:B------:R-:W-:Y:S02]  /*158e0*/  FADD.FTZ R3, R142, R3 ;  /* 0x000000038e037221 */ /* 0x000fe40000010000 */
[----:B------:R1:W1:Y:S01]  /*158f0*/  MUFU.EX2 R59, R9 ;  /* 0x00000009003b7308 */ /* 0x0002620000000800 */
[----:B------:R-:W-:Y:S01]  /*15900*/  FADD.FTZ R8, R141, R8 ;  /* 0x000000088d087221 */ /* 0x000fe20000010000 */
[----:B----4-:R-:W-:Y:S01]  /*15910*/  HMMA.16816.F32.BF16 R48, R4, R12, R48 ;  /* 0x0000000c0430723c */ /* 0x010fe20000041830 */
[----:B------:R-:W-:Y:S01]  /*15920*/  FADD.FTZ R3, R144, R3 ;  /* 0x0000000390037221 */ /* 0x000fe20000010000 */
[----:B------:R-:W-:Y:S01]  /*15930*/  LDSM.16.MT88.4 R140, [R135+0x11800] ;  /* 0x01180000878c783b */ /* 0x000fe20000004200 */
[----:B------:R-:W-:-:S02]  /*15940*/  FADD.FTZ R8, R139, R8 ;  /* 0x000000088b087221 */ /* 0x000fc40000010000 */
[----:B------:R-:W-:Y:S02]  /*15950*/  FADD.FTZ R3, R137, R3 ;  /* 0x0000000389037221 */ /* 0x000fe40000010000 */
[----:B------:R-:W-:Y:S01]  /*15960*/  FADD.FTZ R8, R138, R8 ;  /* 0x000000088a087221 */ /* 0x000fe20000010000 */
[----:B------:R-:W-:Y:S01]  /*15970*/  HMMA.16816.F32.BF16 R24, R4, R14, R24 ;  /* 0x0000000e0418723c */ /* 0x000fe20000041818 */
[----:B------:R-:W-:Y:S01]  /*15980*/  FADD.FTZ R3, R136, R3 ;  /* 0x0000000388037221 */ /* 0x000fe20000010000 */
[----:B------:R-:W4:Y:S01]  /*15990*/  LDSM.16.MT88.4 R12, [R224+0x11000] ;  /* 0x01100000e00c783b */ /* 0x000f220000004200 */
[----:B------:R-:W-:Y:S02]  /*159a0*/  FADD.FTZ R8, R129, R8 ;  /* 0x0000000881087221 */ /* 0x000fe40000010000 */
[----:B------:R-:W-:Y:S02]  /*159b0*/  FADD.FTZ R3, R132, R3 ;  /* 0x0000000384037221 */ /* 0x000fe40000010000 */
[--C-:B-1----:R-:W-:Y:S01]  /*159c0*/  FFMA.FTZ R9, R214, c[0x0][0x23c], -R0.reuse ;  /* 0x00008f00d6097a23 */ /* 0x102fe20000010800 */
[----:B---3--:R-:W-:Y:S01]  /*159d0*/  F2FP.BF16.PACK_AB R4, R63, R76 ;  /* 0x0000004c3f04723e */ /* 0x008fe200000010ff */
[----:B------:R-:W-:Y:S01]  /*159e0*/  FADD.FTZ R3, R131, R3 ;  /* 0x0000000383037221 */ /* 0x000fe20000010000 */
[----:B------:R-:W-:Y:S01]  /*159f0*/  F2FP.BF16.PACK_AB R6, R59, R60 ;  /* 0x0000003c3b06723e */ /* 0x000fe200000010ff */
        /* <DEDUP_REMOVED lines=15> */
[C---:B------:R-:W-:Y:S01]  /*15af0*/  HMMA.16816.F32.BF16 R32, R4.reuse, R22, R32 ;  /* 0x000000160420723c */ /* 0x040fe20000041820 */
[----:B------:R-:W3:Y:S07]  /*15b00*/  LDSM.16.MT88.4 R20, [R225+0x11000] ;  /* 0x01100000e114783b */ /* 0x000eee0000004200 */
[----:B----4-:R-:W-:Y:S01]  /*15b10*/  HMMA.16816.F32.BF16 R28, R4, R12, R28 ;  /* 0x0000000c041c723c */ /* 0x010fe2000004181c */
[----:B-1----:R-:W-:-:S07]  /*15b20*/  FFMA.FTZ R9, R220, c[0x0][0x23c], -R2 ;  /* 0x00008f00dc097a23 */ /* 0x002fce0000010802 */
[C---:B------:R-:W-:Y:S01]  /*15b30*/  HMMA.16816.F32.BF16 R36, R4.reuse, R18, R36 ;  /* 0x000000120424723c */ /* 0x040fe20000041824 */
[----:B--2---:R-:W-:Y:S01]  /*15b40*/  F2FP.BF16.PACK_AB R164, R53, R54 ;  /* 0x0000003635a4723e */ /* 0x004fe200000010ff */
[----:B------:R1:W-:Y:S06]  /*15b50*/  MUFU.EX2 R52, R9 ;  /* 0x0000000900347308 */ /* 0x0003ec0000000800 */
[----:B------:R-:W-:Y:S01]  /*15b60*/  HMMA.16816.F32.BF16 R12, R4, R14, R64 ;  /* 0x0000000e040c723c */ /* 0x000fe20000041840 */
[----:B-1----:R-:W-:Y:S02]  /*15b70*/  FFMA.FTZ R9, R250, c[0x0][0x23c], -R2 ;  /* 0x00008f00fa097a23 */ /* 0x002fe40000010802 */
[----:B------:R-:W-:-:S02]  /*15b80*/  FADD.FTZ R2, R126, R3 ;  /* 0x000000037e027221 */ /* 0x000fc40000010000 */
[----:B------:R-:W-:Y:S01]  /*15b90*/  FADD.FTZ R3, R130, R8 ;  /* 0x0000000882037221 */ /* 0x000fe20000010000 */
[----:B------:R-:W1:Y:S01]  /*15ba0*/  MUFU.EX2 R16, R9 ;  /* 0x0000000900107308 */ /* 0x000e620000000800 */
[----:B------:R-:W-:Y:S01]  /*15bb0*/  FADD.FTZ R2, R125, R2 ;  /* 0x000000027d027221 */ /* 0x000fe20000010000 */
[C---:B---3--:R-:W-:Y:S01]  /*15bc0*/  HMMA.16816.F32.BF16 R160, R4.reuse, R20, R48 ;  /* 0x0000001404a0723c */ /* 0x048fe20000041830 */
[----:B------:R-:W-:Y:S02]  /*15bd0*/  FADD.FTZ R3, R128, R3 ;  /* 0x0000000380037221 */ /* 0x000fe40000010000 */
[----:B------:R-:W-:Y:S02]  /*15be0*/  FADD.FTZ R2, R124, R2 ;  /* 0x000000027c027221 */ /* 0x000fe40000010000 */
[----:B------:R-:W-:Y:S02]  /*15bf0*/  FADD.FTZ R3, R127, R3 ;  /* 0x000000037f037221 */ /* 0x000fe40000010000 */
[----:B------:R-:W-:Y:S01]  /*15c00*/  FADD.FTZ R2, R123, R2 ;  /* 0x000000027b027221 */ /* 0x000fe20000010000 */
[----:B------:R-:W-:Y:S01]  /*15c10*/  HMMA.16816.F32.BF16 R20, R4, R22, R24 ;  /* 0x000000160414723c */ /* 0x000fe20000041818 */
[----:B------:R-:W-:Y:S01]  /*15c20*/  FADD.FTZ R3, R121, R3 ;  /* 0x0000000379037221 */ /* 0x000fe20000010000 */
[----:B------:R-:W2:Y:S01]  /*15c30*/  LDSM.16.MT88.4 R4, [R225+0x11800] ;  /* 0x01180000e104783b */ /* 0x000ea20000004200 */
[----:B------:R-:W-:-:S02]  /*15c40*/  FFMA.FTZ R8, R223, c[0x0][0x23c], -R0 ;  /* 0x00008f00df087a23 */ /* 0x000fc40000010800 */
[----:B------:R-:W-:Y:S01]  /*15c50*/  FADD.FTZ R2, R114, R2 ;  /* 0x0000000272027221 */ /* 0x000fe20000010000 */
[----:B-1----:R-:W-:Y:S01]  /*15c60*/  F2FP.BF16.PACK_AB R166, R16, R52 ;  /* 0x0000003410a6723e */ /* 0x002fe200000010ff */
[----:B------:R-:W-:Y:S01]  /*15c70*/  FADD.FTZ R3, R122, R3 ;  /* 0x000000037a037221 */ /* 0x000fe20000010000 */
[----:B------:R1:W-:Y:S01]  /*15c80*/  MUFU.EX2 R11, R8 ;  /* 0x00000008000b7308 */ /* 0x0003e20000000800 */
[----:B------:R-:W-:Y:S02]  /*15c90*/  FADD.FTZ R2, R113, R2 ;  /* 0x0000000271027221 */ /* 0x000fe40000010000 */
[----:B------:R-:W-:Y:S02]  /*15ca0*/  FADD.FTZ R3, R116, R3 ;  /* 0x0000000374037221 */ /* 0x000fe40000010000 */
[----:B------:R-:W-:Y:S02]  /*15cb0*/  FADD.FTZ R2, R112, R2 ;  /* 0x0000000270027221 */ /* 0x000fe40000010000 */
[----:B------:R-:W-:-:S02]  /*15cc0*/  FADD.FTZ R3, R115, R3 ;  /* 0x0000000373037221 */ /* 0x000fc40000010000 */
[----:B------:R-:W-:Y:S02]  /*15cd0*/  FADD.FTZ R2, R111, R2 ;  /* 0x000000026f027221 */ /* 0x000fe40000010000 */
[----:B------:R-:W-:Y:S02]  /*15ce0*/  FADD.FTZ R3, R108, R3 ;  /* 0x000000036c037221 */ /* 0x000fe40000010000 */
[----:B-1----:R-:W-:-:S04]  /*15cf0*/  FFMA.FTZ R8, R251, c[0x0][0x23c], -R0 ;  /* 0x00008f00fb087a23 */ /* 0x002fc80000010800 */
[----:B------:R1:W3:Y:S02]  /*15d00*/  MUFU.EX2 R10, R8 ;  /* 0x00000008000a7308 */ /* 0x0002e40000000800 */
[----:B-1----:R-:W-:Y:S01]  /*15d10*/  FFMA.FTZ R8, R245, c[0x0][0x23c], -R0 ;  /* 0x00008f00f5087a23 */ /* 0x002fe20000010800 */
[----:B---3--:R-:W-:-:S05]  /*15d20*/  F2FP.BF16.PACK_AB R165, R10, R11 ;  /* 0x0000000b0aa5723e */ /* 0x008fca00000010ff */
[----:B------:R1:W-:Y:S02]  /*15d30*/  MUFU.EX2 R9, R8 ;  /* 0x0000000800097308 */ /* 0x0003e40000000800 */
[----:B-1----:R-:W-:Y:S02]  /*15d40*/  FFMA.FTZ R8, R247, c[0x0][0x23c], -R0 ;  /* 0x00008f00f7087a23 */ /* 0x002fe40000010800 */
[----:B------:R-:W-:Y:S02]  /*15d50*/  FADD.FTZ R0, R105, R2 ;  /* 0x0000000269007221 */ /* 0x000fe40000010000 */
[----:B------:R-:W-:Y:S01]  /*15d60*/  FADD.FTZ R2, R109, R3 ;  /* 0x000000036d027221 */ /* 0x000fe20000010000 */
[----:B------:R-:W-:Y:S01]  /*15d70*/  MOV R3, R87 ;  /* 0x0000005700037202 */ /* 0x000fe20000000f00 */
[----:B------:R-:W-:Y:S01]  /*15d80*/  FADD.FTZ R0, R106, R0 ;  /* 0x000000006a007221 */ /* 0x000fe20000010000 */
        /* <DEDUP_REMOVED lines=10> */
[----:B------:R-:W-:Y:S02]  /*15e30*/  FADD.FTZ R2, R101, R2 ;  /* 0x0000000265027221 */ /* 0x000fe40000010000 */
        /* <DEDUP_REMOVED lines=13> */
[C---:B------:R-:W-:Y:S01]  /*15f10*/  HMMA.16816.F32.BF16 R152, R164.reuse, R156, R28 ;  /* 0x0000009ca498723c */ /* 0x040fe2000004181c */
        /* <DEDUP_REMOVED lines=15> */
[----:B------:R-:W-:Y:S01]  /*16010*/  FADD.FTZ R2, R60, R2 ;  /* 0x000000023c027221 */ /* 0x000fe20000010000 */
[----:B------:R-:W-:Y:S01]  /*16020*/  MOV R36, R88 ;  /* 0x0000005800247202 */ /* 0x000fe20000000f00 */
[----:B------:R-:W-:Y:S02]  /*16030*/  FADD.FTZ R0, R56, R0 ;  /* 0x0000000038007221 */ /* 0x000fe40000010000 */
[----:B------:R-:W-:Y:S02]  /*16040*/  FADD.FTZ R2, R59, R2 ;  /* 0x000000023b027221 */ /* 0x000fe40000010000 */
[----:B------:R-:W-:Y:S01]  /*16050*/  FADD.FTZ R0, R55, R0 ;  /* 0x0000000037007221 */ /* 0x000fe20000010000 */
[----:B--2---:R-:W-:Y:S01]  /*16060*/  HMMA.16816.F32.BF16 R160, R164, R4, R160 ;  /* 0x00000004a4a0723c */ /* 0x004fe200000418a0 */
        /* <DEDUP_REMOVED lines=8> */
[----:B------:R-:W-:-:S03]  /*160f0*/  FADD.FTZ R0, R8, R0 ;  /* 0x0000000008007221 */ /* 0x000fc60000010000 */
[----:B------:R1:W-:Y:S04]  /*16100*/  STL [R1+0x4], R2 ;  /* 0x0000040201007387 */ /* 0x0003e80000100800 */
[----:B------:R1:W-:Y:S04]  /*16110*/  STL [R1+0x10], R0 ;  /* 0x0000100001007387 */ /* 0x0003e80000100800 */
.L_x_878:
[----:B-1----:R-:W-:-:S06]  /*16120*/  UISETP.GE.AND UP0, UPT, UR17, 0x1, UPT ;  /* 0x000000011100788c */ /* 0x002fcc000bf06270 */
[----:B------:R-:W-:-:S13]  /*16130*/  PLOP3.LUT P0, PT, PT, PT, UP0, 0x80, 0x0 ;  /* 0x000000000000781c */ /* 0x000fda0003f0f008 */
[----:B------:R-:W-:Y:S05]  /*16140*/  @!P0 BRA `(.L_x_886) ;  /* 0x0000769000008947 */ /* 0x000fea0003800000 */
[----:B------:R-:W-:Y:S01]  /*16150*/  MOV R133, R3 ;  /* 0x0000000300857202 */ /* 0x000fe20000000f00 */
[----:B------:R-:W-:Y:S01]  /*16160*/  ULDC.64 UR6, c[0x0][0x198] ;  /* 0x0000660000067ab9 */ /* 0x000fe20000000a00 */
[----:B------:R-:W-:Y:S01]  /*16170*/  MOV R132, R36 ;  /* 0x0000002400847202 */ /* 0x000fe20000000f00 */
[----:B------:R-:W-:Y:S02]  /*16180*/  ULDC.64 UR8, c[0x0][0x1a0] ;  /* 0x0000680000087ab9 */ /* 0x000fe40000000a00 */
[----:B------:R-:W-:Y:S02]  /*16190*/  ULDC.64 UR4, c[0x0][0x1a0] ;  /* 0x0000680000047ab9 */ /* 0x000fe40000000a00 */
.L_x_890:
[----:B------:R-:W-:Y:S04]  /*161a0*/  DEPBAR.LE SB0, 0x0 ;  /* 0x000080000000791a */ /* 0x000fe80000000000 */
[----:B------:R-:W-:Y:S01]  /*161b0*/  BAR.SYNC.DEFER_BLOCKING 0x0 ;  /* 0x0000000000007b1d */ /* 0x000fe20000010000 */
[----:B------:R-:W-:Y:S01]  /*161c0*/  PLOP3.LUT P0, PT, PT, PT, UP5, 0x80, 0x0 ;  /* 0x000000000000781c */ /* 0x000fe20003f0f058 */
[----:B-1----:R-:W-:Y:S04]  /*161d0*/  IMAD.MOV.U32 R0, RZ, RZ, c[0x0][0x1a0] ;  /* 0x00006800ff007624 */ /* 0x002fe800078e00ff */
[----:B------:R-:W-:Y:S01]  /*161e0*/  UMOV UR15, UR4 ;  /* 0x00000004000f7c82 */ /* 0x000fe20008000000 */
[----:B------:R-:W-:Y:S01]  /*161f0*/  IMAD.U32 R0, R0, -0x100, RZ ;  /* 0xffffff0000007824 */ /* 0x000fe200078e00ff */
[----:B------:R-:W-:Y:S04]  /*16200*/  UMOV UR12, UR5 ;  /* 0x00000005000c7c82 */ /* 0x000fe80008000000 */
[----:B------:R-:W-:Y:S02]  /*16210*/  SHF.R.S32.HI R2, RZ, 0x1f, R0 ;  /* 0x0000001fff027819 */ /* 0x000fe40000011400 */
[----:B------:R-:W-:-:S05]  /*16220*/  @!P0 BRA `(.L_x_887) ;  /* 0x0000055000008947 */ /* 0x000fca0003800000 */
[----:B------:R-:W-:Y:S01]  /*16230*/  USHF.L.U32 UR28, UR17, 0x8, URZ ;  /* 0x00000008111c7899 */ /* 0x000fe2000800063f */
[----:B------:R-:W-:Y:S01]  /*16240*/  IABS R0, c[0x0][0x2d0] ;  /* 0x0000b40000007a13 */ /* 0x000fe20000000000 */
[----:B------:R-:W-:Y:S02]  /*16250*/  UMOV UR30, URZ ;  /* 0x0000003f001e7c82 */ /* 0x000fe40008000000 */
[----:B------:R-:W-:Y:S01]  /*16260*/  UIADD3 UR15, UR28, -0x100, URZ ;  /* 0xffffff001c0f7890 */ /* 0x000fe2000fffe03f */
[----:B------:R-:W1:Y:S01]  /*16270*/  R2UR UR12, R0 ;  /* 0x00000000000c73c2 */ /* 0x000e6200000e0000 */
[----:B------:R-:W-:Y:S05]  /*16280*/  IMAD.U32 R2, RZ, RZ, UR28 ;  /* 0x0000001cff027e24 */ /* 0x000fea000f8e00ff */
[----:B------:R-:W-:Y:S04]  /*16290*/  IABS R2, R2 ;  /* 0x0000000200027213 */ /* 0x000fe80000000000 */
[----:B------:R-:W2:Y:S01]  /*162a0*/  R2UR UR27, R2 ;  /* 0x00000000021b73c2 */ /* 0x000ea200000e0000 */
[----:B-1----:R-:W1:Y:S10]  /*162b0*/  I2F.RP R0, UR12 ;  /* 0x0000000c00007d06 */ /* 0x002e740008209400 */
[----:B-1----:R-:W1:Y:S02]  /*162c0*/  MUFU.RCP R0, R0 ;  /* 0x0000000000007308 */ /* 0x002e640000001000 */
[----:B-1----:R-:W-:Y:S08]  /*162d0*/  IADD3 R0, R0, 0xffffffe, RZ ;  /* 0x0ffffffe00007810 */ /* 0x002ff00007ffe0ff */
[----:B------:R-:W1:Y:S02]  /*162e0*/  F2I.FTZ.U32.TRUNC.NTZ R0, R0 ;  /* 0x0000000000007305 */ /* 0x000e64000021f000 */
[----:B-1----:R1:W3:Y:S02]  /*162f0*/  R2UR UR31, R0 ;  /* 0x00000000001f73c2 */ /* 0x0022e400000e0000 */
[----:B-1----:R-:W-:Y:S01]  /*16300*/  IMAD.U32 R0, RZ, RZ, UR15 ;  /* 0x0000000fff007e24 */ /* 0x002fe2000f8e00ff */
[----:B---3--:R-:W-:Y:S04]  /*16310*/  UIADD3 UR24, URZ, -UR31, URZ ;  /* 0x8000001f3f187290 */ /* 0x008fe8000fffe03f */
[----:B------:R-:W-:Y:S01]  /*16320*/  UIMAD UR24, UR24, UR12, URZ ;  /* 0x0000000c181872a4 */ /* 0x000fe2000f8e023f */
[----:B------:R-:W-:Y:S03]  /*16330*/  IABS R0, R0 ;  /* 0x0000000000007213 */ /* 0x000fe60000000000 */
[----:B------:R-:W-:Y:S01]  /*16340*/  UIMAD.WIDE.U32 UR30, UR31, UR24, UR30 ;  /* 0x000000181f1e72a5 */ /* 0x000fe2000f8e001e */
[----:B------:R-:W1:Y:S03]  /*16350*/  R2UR UR25, R0 ;  /* 0x00000000001973c2 */ /* 0x000e6600000e0000 */
[----:B--2---:R-:W-:Y:S02]  /*16360*/  UIMAD.WIDE.U32 UR34, UR31, UR27, URZ ;  /* 0x0000001b1f2272a5 */ /* 0x004fe4000f8e003f */
[----:B-1----:R-:W-:Y:S05]  /*16370*/  UIMAD.WIDE.U32 UR32, UR31, UR25, URZ ;  /* 0x000000191f2072a5 */ /* 0x002fea000f8e003f */
[----:B------:R-:W-:Y:S02]  /*16380*/  UMOV UR31, UR35 ;  /* 0x00000023001f7c82 */ /* 0x000fe40008000000 */
[----:B------:R-:W-:Y:S02]  /*16390*/  UIADD3 UR26, -UR31, URZ, URZ ;  /* 0x0000003f1f1a7290 */ /* 0x000fe4000fffe13f */
[----:B------:R-:W-:Y:S02]  /*163a0*/  UMOV UR29, UR33 ;  /* 0x00000021001d7c82 */ /* 0x000fe40008000000 */
        /* <DEDUP_REMOVED lines=41> */
[----:B------:R-:W-:Y:S02]  /*16640*/  UIADD3 UR12, UR25, UR12, URZ ;  /* 0x0000000c190c7290 */ /* 0x000fe4000fffe03f */
[----:B------:R-:W-:Y:S01]  /*16650*/  UMOV UR15, UR8 ;  /* 0x00000008000f7c82 */ /* 0x000fe20008000000 */
[----:B-1----:R-:W-:Y:S04]  /*16660*/  IMAD.U32 R2, RZ, RZ, UR26 ;  /* 0x0000001aff027e24 */ /* 0x002fe8000f8e00ff */
[----:B------:R-:W1:Y:S01]  /*16670*/  R2UR UR29, R5 ;  /* 0x00000000051d73c2 */ /* 0x000e6200000e0000 */
[----:B--2---:R-:W-:Y:S05]  /*16680*/  IMAD.U32 R3, RZ, RZ, UR27 ;  /* 0x0000001bff037e24 */ /* 0x004fea000f8e00ff */
[----:B------:R2:W4:Y:S01]  /*16690*/  LDG.E R2, [R2.64] ;  /* 0x0000001402027981 */ /* 0x000522000c1e1900 */
[----:B---3--:R-:W-:Y:S01]  /*166a0*/  MOV R4, UR28 ;  /* 0x0000001c00047c02 */ /* 0x008fe20008000f00 */
[----:B-1----:R-:W-:Y:S05]  /*166b0*/  IMAD.U32 R5, RZ, RZ, UR29 ;  /* 0x0000001dff057e24 */ /* 0x002fea000f8e00ff */
[----:B------:R-:W4:Y:S01]  /*166c0*/  LDG.E R0, [R4.64] ;  /* 0x0000001404007981 */ /* 0x000f22000c1e1900 */
[----:B--2---:R-:W-:Y:S01]  /*166d0*/  IMAD.U32 R3, RZ, RZ, UR25 ;  /* 0x00000019ff037e24 */ /* 0x004fe2000f8e00ff */
[----:B------:R-:W-:Y:S01]  /*166e0*/  MOV R3, UR12 ;  /* 0x0000000c00037c02 */ /* 0x000fe20008000f00 */
[----:B------:R-:W-:Y:S01]  /*166f0*/  UMOV UR12, UR9 ;  /* 0x00000009000c7c82 */ /* 0x000fe20008000000 */
[----:B----4-:R-:W-:Y:S01]  /*16700*/  IMAD.IADD R0, R0, 0x1, -R2 ;  /* 0x0000000100007824 */ /* 0x010fe200078e0a02 */
[----:B------:R-:W-:Y:S04]  /*16710*/  MOV R2, UR24 ;  /* 0x0000001800027c02 */ /* 0x000fe80008000f00 */
[----:B------:R-:W-:Y:S01]  /*16720*/  SHF.R.S32.HI R4, RZ, 0x1f, R0 ;  /* 0x0000001fff047819 */ /* 0x000fe20000011400 */
[----:B------:R-:W-:Y:S04]  /*16730*/  IMAD.WIDE.U32 R2, R0, c[0x0][0x188], R2 ;  /* 0x0000620000027a25 */ /* 0x000fe800078e0002 */
[----:B------:R-:W-:Y:S04]  /*16740*/  IMAD R4, R4, c[0x0][0x188], RZ ;  /* 0x0000620004047a24 */ /* 0x000fe800078e02ff */
[----:B------:R-:W-:Y:S02]  /*16750*/  IMAD R4, R0, c[0x0][0x18c], R4 ;  /* 0x0000630000047a24 */ /* 0x000fe400078e0204 */
[----:B------:R-:W-:Y:S03]  /*16760*/  IMAD.MOV.U32 R0, RZ, RZ, R2 ;  /* 0x000000ffff007224 */ /* 0x000fe600078e0002 */
[----:B------:R-:W-:Y:S02]  /*16770*/  IADD3 R2, R3, R4, RZ ;  /* 0x0000000403027210 */ /* 0x000fe40007ffe0ff */
.L_x_887:
[----:B------:R-:W2:Y:S01]  /*16780*/  LDL.64 R4, [R1+0x8] ;  /* 0x0000080001047983 */ /* 0x000ea20000100a00 */
[CC--:B------:R-:W-:Y:S01]  /*16790*/  LEA R246, P2, R0.reuse, R61.reuse, 0x1 ;  /* 0x0000003d00f67211 */ /* 0x0c0fe200078408ff */
[----:B------:R-:W-:Y:S01]  /*167a0*/  UISETP.GE.AND UP0, UPT, UR17, 0x2, UPT ;  /* 0x000000021100788c */ /* 0x000fe2000bf06270 */
[----:B------:R-:W-:Y:S02]  /*167b0*/  MOV R40, c[0x0][0x1a0] ;  /* 0x0000680000287a02 */ /* 0x000fe40000000f00 */
[----:B------:R-:W-:Y:S02]  /*167c0*/  LEA.HI.X R247, R0, R62, R2, 0x1, P2 ;  /* 0x0000003e00f77211 */ /* 0x000fe400010f0c02 */
[----:B------:R-:W-:Y:S02]  /*167d0*/  MOV R18, c[0x0][0x1a4] ;  /* 0x0000690000127a02 */ /* 0x000fe40000000f00 */
[----:B------:R-:W-:Y:S02]  /*167e0*/  LEA R172, R231, R230, 0x1 ;  /* 0x000000e6e7ac7211 */ /* 0x000fe400078e08ff */
[----:B--2---:R-:W-:Y:S11]  /*167f0*/  ISETP.GE.AND P0, PT, R4, c[0x0][0x220], PT ;  /* 0x0000880004007a0c */ /* 0x004ff60003f06270 */
[----:B------:R-:W-:Y:S02]  /*16800*/  @!UPT UIADD3 URZ, URZ, URZ, URZ ;  /* 0x0000003f3f3ff290 */ /* 0x000fe4000fffe03f */
[----:B------:R-:W-:Y:S01]  /*16810*/  @P0 STS.128 [R242+0xa000], RZ ;  /* 0x00a000fff2000388 */ /* 0x000fe20000000c00 */
[----:B------:R-:W-:Y:S01]  /*16820*/  @!P0 IADD3 R3, P1, R0, UR14, RZ ;  /* 0x0000000e00038c10 */ /* 0x000fe2000ff3e0ff */
[----:B------:R-:W-:Y:S01]  /*16830*/  @!P0 IMAD R8, R18, 0x30, RZ ;  /* 0x0000003012088824 */ /* 0x000fe200078e02ff */
[----:B------:R-:W-:Y:S01]  /*16840*/  @!P0 LEA R7, P3, R40, R0, 0x5 ;  /* 0x0000000028078211 */ /* 0x000fe200078628ff */
[----:B------:R-:W-:Y:S01]  /*16850*/  @!P0 IMAD R14, R18, 0x60, RZ ;  /* 0x00000060120e8824 */ /* 0x000fe200078e02ff */
[----:B------:R-:W-:Y:S01]  /*16860*/  @!P0 IADD3.X R4, R2, UR13, RZ, P1, !PT ;  /* 0x0000000d02048c10 */ /* 0x000fe20008ffe4ff */
[----:B------:R-:W-:Y:S01]  /*16870*/  @!P0 IMAD R15, R18, 0x70, RZ ;  /* 0x00000070120f8824 */ /* 0x000fe200078e02ff */
[CC--:B------:R-:W-:Y:S01]  /*16880*/  @!P0 LEA R38, P1, R3.reuse, R61.reuse, 0x1 ;  /* 0x0000003d03268211 */ /* 0x0c0fe200078208ff */
[----:B------:R-:W-:Y:S01]  /*16890*/  @!PT LDS RZ, [RZ] ;  /* 0x00000000fffff984 */ /* 0x000fe20000000800 */
[----:B------:R-:W-:Y:S01]  /*168a0*/  @!PT LDS RZ, [RZ] ;  /* 0x00000000fffff984 */ /* 0x000fe20000000800 */
[----:B------:R-:W-:Y:S01]  /*168b0*/  @!PT LDS RZ, [RZ] ;  /* 0x00000000fffff984 */ /* 0x000fe20000000800 */
[----:B------:R1:W-:Y:S01]  /*168c0*/  @!P0 LDGSTS.E.BYPASS.LTC128B.128 [R242+0xa000], [R246.64] ;  /* 0x0a000000f6f28fae */ /* 0x0003e2000b901d54 */
[----:B------:R-:W-:Y:S01]  /*168d0*/  @!P0 LEA.HI.X R9, R40, R2, R18, 0x5, P3 ;  /* 0x0000000228098211 */ /* 0x000fe200018f2c12 */
[C---:B------:R-:W-:Y:S01]  /*168e0*/  @!P0 IMAD R16, R18.reuse, 0x90, RZ ;  /* 0x0000009012108824 */ /* 0x040fe200078e02ff */
[----:B------:R-:W-:Y:S01]  /*168f0*/  @!P0 LEA.HI.X R39, R3, R62, R4, 0x1, P1 ;  /* 0x0000003e03278211 */ /* 0x000fe200008f0c04 */
[----:B------:R-:W-:Y:S01]  /*16900*/  @!P0 IMAD R17, R18, 0xa0, RZ ;  /* 0x000000a012118824 */ /* 0x000fe200078e02ff */
[CC--:B------:R-:W-:Y:S02]  /*16910*/  @!P0 LEA R36, P4, R7.reuse, R61.reuse, 0x1 ;  /* 0x0000003d07248211 */ /* 0x0c0fe400078808ff */
[----:B------:R-:W-:Y:S01]  /*16920*/  @!P0 MOV R4, R0 ;  /* 0x0000000000048202 */ /* 0x000fe20000000f00 */
[----:B------:R-:W-:Y:S01]  /*16930*/  @P0 STS.128 [R242+0xa800], RZ ;  /* 0x00a800fff2000388 */ /* 0x000fe20000000c00 */
[----:B------:R-:W-:Y:S02]  /*16940*/  @!P0 LEA.HI.X R37, R7, R62, R9, 0x1, P4 ;  /* 0x0000003e07258211 */ /* 0x000fe400020f0c09 */
[----:B------:R-:W-:Y:S02]  /*16950*/  @!P0 MOV R5, R2 ;  /* 0x0000000200058202 */ /* 0x000fe40000000f00 */
[CC--:B------:R-:W-:Y:S02]  /*16960*/  @!P0 LEA R3, P2, R40.reuse, R0.reuse, 0x6 ;  /* 0x0000000028038211 */ /* 0x0c0fe400078430ff */
[----:B------:R-:W-:Y:S01]  /*16970*/  @!P0 MOV R12, R0 ;  /* 0x00000000000c8202 */ /* 0x000fe20000000f00 */
[----:B------:R-:W-:Y:S01]  /*16980*/  @!PT LDS RZ, [RZ] ;  /* 0x00000000fffff984 */ /* 0x000fe20000000800 */
[----:B------:R-:W-:Y:S01]  /*16990*/  @!PT LDS RZ, [RZ] ;  /* 0x00000000fffff984 */ /* 0x000fe20000000800 */
[----:B------:R-:W-:Y:S01]  /*169a0*/  @!PT LDS RZ, [RZ] ;  /* 0x00000000fffff984 */ /* 0x000fe20000000800 */
[----:B------:R2:W-:Y:S01]  /*169b0*/  @!P0 LDGSTS.E.BYPASS.LTC128B.128 [R242+0xa800], [R38.64] ;  /* 0x0a80000026f28fae */ /* 0x0005e2000b901d54 */
[C---:B------:R-:W-:Y:S01]  /*169c0*/  @!P0 IMAD.WIDE.U32 R4, R40.reuse, 0x30, R4 ;  /* 0x0000003028048825 */ /* 0x040fe200078e0004 */
[----:B------:R-:W-:Y:S02]  /*169d0*/  @!P0 LEA.HI.X R10, R40, R2, R18, 0x6, P2 ;  /* 0x00000002280a8211 */ /* 0x000fe400010f3412 */
[CC--:B------:R-:W-:Y:S02]  /*169e0*/  @!P0 LEA R32, P2, R3.reuse, R61.reuse, 0x1 ;  /* 0x0000003d03208211 */ /* 0x0c0fe400078408ff */
[----:B------:R-:W-:Y:S02]  /*169f0*/  @!P0 LEA R34, P3, R4, R61, 0x1 ;  /* 0x0000003d04228211 */ /* 0x000fe400078608ff */
[----:B------:R-:W-:Y:S01]  /*16a00*/  @P0 STS.128 [R242+0xb000], RZ ;  /* 0x00b000fff2000388 */ /* 0x000fe20000000c00 */
[----:B------:R-:W-:Y:S02]  /*16a10*/  @!P0 IADD3 R8, R8, R5, RZ ;  /* 0x0000000508088210 */ /* 0x000fe40007ffe0ff */
[-C--:B------:R-:W-:Y:S01]  /*16a20*/  @!P0 LEA.HI.X R33, R3, R62.reuse, R10, 0x1, P2 ;  /* 0x0000003e03218211 */ /* 0x080fe200010f0c0a */
[----:B------:R-:W-:Y:S01]  /*16a30*/  @!P0 IMAD R3, R18, 0x50, RZ ;  /* 0x0000005012038824 */ /* 0x000fe200078e02ff */
[----:B------:R-:W-:Y:S02]  /*16a40*/  @!P0 LEA.HI.X R35, R4, R62, R8, 0x1, P3 ;  /* 0x0000003e04238211 */ /* 0x000fe400018f0c08 */
[----:B------:R-:W-:Y:S01]  /*16a50*/  @!P0 MOV R13, R2 ;  /* 0x00000002000d8202 */ /* 0x000fe20000000f00 */
[----:B------:R-:W-:Y:S01]  /*16a60*/  @!PT LDS RZ, [RZ] ;  /* 0x00000000fffff984 */ /* 0x000fe20000000800 */
[----:B------:R-:W-:Y:S01]  /*16a70*/  @!PT LDS RZ, [RZ] ;  /* 0x00000000fffff984 */ /* 0x000fe20000000800 */
[----:B------:R-:W-:Y:S01]  /*16a80*/  @!PT LDS RZ, [RZ] ;  /* 0x00000000fffff984 */ /* 0x000fe20000000800 */
[----:B------:R2:W-:Y:S01]  /*16a90*/  @!P0 LDGSTS.E.BYPASS.LTC128B.128 [R242+0xb000], [R36.64] ;  /* 0x0b00000024f28fae */ /* 0x0005e2000b901d54 */
[CC--:B------:R-:W-:Y:S02]  /*16aa0*/  @!P0 LEA R6, P1, R40.reuse, R0.reuse, 0x7 ;  /* 0x0000000028068211 */ /* 0x0c0fe400078238ff */
[----:B------:R-:W-:Y:S01]  /*16ab0*/  @!P0 MOV R10, R0 ;  /* 0x00000000000a8202 */ /* 0x000fe20000000f00 */
[C---:B------:R-:W-:Y:S01]  /*16ac0*/  @!P0 IMAD.WIDE.U32 R12, R40.reuse, 0x50, R12 ;  /* 0x00000050280c8825 */ /* 0x040fe200078e000c */
[----:B------:R-:W-:Y:S02]  /*16ad0*/  @!P0 LEA.HI.X R11, R40, R2, R18, 0x7, P1 ;  /* 0x00000002280b8211 */ /* 0x000fe400008f3c12 */
[C---:B------:R-:W-:Y:S01]  /*16ae0*/  @!P0 LEA R30, P1, R6.reuse, R61, 0x1 ;  /* 0x0000003d061e8211 */ /* 0x040fe200078208ff */
[----:B------:R-:W-:Y:S01]  /*16af0*/  @P0 STS.128 [R242+0xb800], RZ ;  /* 0x00b800fff2000388 */ /* 0x000fe20000000c00 */
[----:B------:R-:W-:Y:S02]  /*16b00*/  @!P0 IADD3 R3, R3, R13, RZ ;  /* 0x0000000d03038210 */ /* 0x000fe40007ffe0ff */
[----:B------:R-:W-:Y:S02]  /*16b10*/  @!P0 LEA.HI.X R31, R6, R62, R11, 0x1, P1 ;  /* 0x0000003e061f8211 */ /* 0x000fe400008f0c0b */
[CC--:B------:R-:W-:Y:S02]  /*16b20*/  @!P0 LEA R28, P1, R12.reuse, R61.reuse, 0x1 ;  /* 0x0000003d0c1c8211 */ /* 0x0c0fe400078208ff */
[----:B------:R-:W-:Y:S01]  /*16b30*/  @!P0 MOV R11, R2 ;  /* 0x00000002000b8202 */ /* 0x000fe20000000f00 */
[----:B------:R-:W-:Y:S01]  /*16b40*/  @!PT LDS RZ, [RZ] ;  /* 0x00000000fffff984 */ /* 0x000fe20000000800 */
[----:B------:R-:W-:Y:S01]  /*16b50*/  @!PT LDS RZ, [RZ] ;  /* 0x00000000fffff984 */ /* 0x000fe20000000800 */
[----:B------:R-:W-:Y:S01]  /*16b60*/  @!PT LDS RZ, [RZ] ;  /* 0x00000000fffff984 */ /* 0x000fe20000000800 */
[----:B------:R3:W-:Y:S01]  /*16b70*/  @!P0 LDGSTS.E.BYPASS.LTC128B.128 [R242+0xb800], [R34.64] ;  /* 0x0b80000022f28fae */ /* 0x0007e2000b901d54 */
[----:B------:R-:W-:Y:S02]  /*16b80*/  @!P0 LEA.HI.X R29, R12, R62, R3, 0x1, P1 ;  /* 0x0000003e0c1d8211 */ /* 0x000fe400008f0c03 */
[----:B------:R-:W-:Y:S01]  /*16b90*/  @!P0 MOV R8, R0 ;  /* 0x0000000000088202 */ /* 0x000fe20000000f00 */
[----:B------:R-:W-:Y:S01]  /*16ba0*/  @!P0 IMAD.WIDE.U32 R10, R40, 0x60, R10 ;  /* 0x00000060280a8825 */ /* 0x000fe200078e000a */
[----:B------:R-:W-:Y:S02]  /*16bb0*/  @!P0 MOV R9, R2 ;  /* 0x0000000200098202 */ /* 0x000fe40000000f00 */
[----:B------:R-:W-:Y:S01]  /*16bc0*/  @!P0 MOV R6, R0 ;  /* 0x0000000000068202 */ /* 0x000fe20000000f00 */
[----:B------:R-:W-:Y:S01]  /*16bd0*/  @P0 STS.128 [R242+0xc000], RZ ;  /* 0x00c000fff2000388 */ /* 0x000fe20000000c00 */
[----:B------:R-:W-:Y:S01]  /*16be0*/  @!P0 LEA R26, P4, R10, R61, 0x1 ;  /* 0x0000003d0a1a8211 */ /* 0x000fe200078808ff */
[----:B------:R-:W-:Y:S01]  /*16bf0*/  @!P0 IMAD.WIDE.U32 R8, R40, 0x70, R8 ;  /* 0x0000007028088825 */ /* 0x000fe200078e0008 */
[----:B------:R-:W-:Y:S02]  /*16c00*/  @!P0 IADD3 R3, R14, R11, RZ ;  /* 0x0000000b0e038210 */ /* 0x000fe40007ffe0ff */
[----:B------:R-:W-:Y:S02]  /*16c10*/  @!P0 MOV R7, R2 ;  /* 0x0000000200078202 */ /* 0x000fe40000000f00 */
[----:B------:R-:W-:Y:S01]  /*16c20*/  @!P0 LEA.HI.X R27, R10, R62, R3, 0x1, P4 ;  /* 0x0000003e0a1b8211 */ /* 0x000fe200020f0c03 */
[----:B------:R-:W-:Y:S01]  /*16c30*/  @!PT LDS RZ, [RZ] ;  /* 0x00000000fffff984 */ /* 0x000fe20000000800 */
[----:B------:R-:W-:Y:S01]  /*16c40*/  @!PT LDS RZ, [RZ] ;  /* 0x00000000fffff984 */ /* 0x000fe20000000800 */
[----:B------:R-:W-:Y:S01]  /*16c50*/  @!PT LDS RZ, [RZ] ;  /* 0x00000000fffff984 */ /* 0x000fe20000000800 */
[----:B------:R3:W-:Y:S01]  /*16c60*/  @!P0 LDGSTS.E.BYPASS.LTC128B.128 [R242+0xc000], [R32.64] ;  /* 0x0c00000020f28fae */ /* 0x0007e2000b901d54 */
[----:B------:R-:W-:Y:S01]  /*16c70*/  @!P0 LEA R24, P3, R8, R61, 0x1 ;  /* 0x0000003d08188211 */ /* 0x000fe200078608ff */
[----:B------:R-:W-:Y:S01]  /*16c80*/  @!P0 IMAD.WIDE.U32 R6, R40, 0x90, R6 ;  /* 0x0000009028068825 */ /* 0x000fe200078e0006 */
[----:B------:R-:W-:Y:S02]  /*16c90*/  @!P0 IADD3 R9, R15, R9, RZ ;  /* 0x000000090f098210 */ /* 0x000fe40007ffe0ff */
[----:B------:R-:W-:Y:S02]  /*16ca0*/  @!P0 MOV R4, R0 ;  /* 0x0000000000048202 */ /* 0x000fe40000000f00 */
[----:B------:R-:W-:Y:S01]  /*16cb0*/  @!P0 LEA.HI.X R25, R8, R62, R9, 0x1, P3 ;  /* 0x0000003e08198211 */ /* 0x000fe200018f0c09 */
[----:B------:R-:W-:Y:S01]  /*16cc0*/  @P0 STS.128 [R242+0xc800], RZ ;  /* 0x00c800fff2000388 */ /* 0x000fe20000000c00 */
[----:B------:R-:W-:Y:S02]  /*16cd0*/  @!P0 LEA R22, P2, R6, R61, 0x1 ;  /* 0x0000003d06168211 */ /* 0x000fe400078408ff */
[----:B------:R-:W-:Y:S02]  /*16ce0*/  @!P0 IADD3 R7, R16, R7, RZ ;  /* 0x0000000710078210 */ /* 0x000fe40007ffe0ff */
[----:B------:R-:W-:Y:S02]  /*16cf0*/  @!P0 MOV R5, R2 ;  /* 0x0000000200058202 */ /* 0x000fe40000000f00 */
[----:B------:R-:W-:Y:S01]  /*16d00*/  @!P0 LEA.HI.X R23, R6, R62, R7, 0x1, P2 ;  /* 0x0000003e06178211 */ /* 0x000fe200010f0c07 */
[----:B------:R-:W-:Y:S01]  /*16d10*/  @!PT LDS RZ, [RZ] ;  /* 0x00000000fffff984 */ /* 0x000fe20000000800 */
[----:B------:R-:W-:Y:S01]  /*16d20*/  @!PT LDS RZ, [RZ] ;  /* 0x00000000fffff984 */ /* 0x000fe20000000800 */
[----:B------:R-:W-:Y:S01]  /*16d30*/  @!PT LDS RZ, [RZ] ;  /* 0x00000000fffff984 */ /* 0x000fe20000000800 */
[----:B------:R4:W-:Y:S01]  /*16d40*/  @!P0 LDGSTS.E.BYPASS.LTC128B.128 [R242+0xc800], [R28.64] ;  /* 0x0c8000001cf28fae */ /* 0x0009e2000b901d54 */
[-C--:B------:R-:W-:Y:S01]  /*16d50*/  @!P0 MOV R16, R0.reuse ;  /* 0x0000000000108202 */ /* 0x080fe20000000f00 */
[----:B------:R-:W-:Y:S01]  /*16d60*/  @!P0 IMAD.WIDE.U32 R4, R40, 0xa0, R4 ;  /* 0x000000a028048825 */ /* 0x000fe200078e0004 */
[----:B------:R-:W-:Y:S02]  /*16d70*/  @!P0 MOV R14, R0 ;  /* 0x00000000000e8202 */ /* 0x000fe40000000f00 */
[-C--:B------:R-:W-:Y:S01]  /*16d80*/  @!P0 MOV R15, R2.reuse ;  /* 0x00000002000f8202 */ /* 0x080fe20000000f00 */
[----:B------:R-:W-:Y:S01]  /*16d90*/  @!P0 IMAD R6, R18, 0xc0, RZ ;  /* 0x000000c012068824 */ /* 0x000fe200078e02ff */
[----:B------:R-:W-:Y:S01]  /*16da0*/  @!P0 LEA R20, P1, R4, R61, 0x1 ;  /* 0x0000003d04148211 */ /* 0x000fe200078208ff */
[----:B------:R-:W-:Y:S01]  /*16db0*/  @P0 STS.128 [R242+0xd000], RZ ;  /* 0x00d000fff2000388 */ /* 0x000fe20000000c00 */
[----:B------:R-:W-:Y:S01]  /*16dc0*/  @!P0 IADD3 R5, R17, R5, RZ ;  /* 0x0000000511058210 */ /* 0x000fe20007ffe0ff */
[----:B------:R-:W-:Y:S01]  /*16dd0*/  @!P0 IMAD R7, R18, 0xf0, RZ ;  /* 0x000000f012078824 */ /* 0x000fe200078e02ff */
[----:B------:R-:W-:Y:S01]  /*16de0*/  @!P0 MOV R17, R2 ;  /* 0x0000000200118202 */ /* 0x000fe20000000f00 */
[----:B------:R-:W-:Y:S01]  /*16df0*/  @!P0 IMAD.WIDE.U32 R14, R40, 0xd0, R14 ;  /* 0x000000d0280e8825 */ /* 0x000fe200078e000e */
[----:B------:R-:W-:Y:S02]  /*16e00*/  @!P0 LEA.HI.X R21, R4, R62, R5, 0x1, P1 ;  /* 0x0000003e04158211 */ /* 0x000fe400008f0c05 */
[----:B------:R-:W-:Y:S01]  /*16e10*/  @!P0 MOV R4, R0 ;  /* 0x0000000000048202 */ /* 0x000fe20000000f00 */
[----:B------:R-:W-:Y:S01]  /*16e20*/  @!PT LDS RZ, [RZ] ;  /* 0x00000000fffff984 */ /* 0x000fe20000000800 */
[----:B------:R-:W-:Y:S01]  /*16e30*/  @!PT LDS RZ, [RZ] ;  /* 0x00000000fffff984 */ /* 0x000fe20000000800 */
[----:B------:R-:W-:Y:S01]  /*16e40*/  @!PT LDS RZ, [RZ] ;  /* 0x00000000fffff984 */ /* 0x000fe20000000800 */
[----:B------:R5:W-:Y:S01]  /*16e50*/  @!P0 LDGSTS.E.BYPASS.LTC128B.128 [R242+0xd000], [R26.64] ;  /* 0x0d0000001af28fae */ /* 0x000be2000b901d54 */
[----:B------:R-:W-:Y:S01]  /*16e60*/  @!P0 MOV R5, R2 ;  /* 0x0000000200058202 */ /* 0x000fe20000000f00 */
[----:B------:R-:W-:Y:S01]  /*16e70*/  @!P0 IMAD.WIDE.U32 R16, R40, 0xc0, R16 ;  /* 0x000000c028108825 */ /* 0x000fe200078e0010 */
[----:B------:R-:W-:Y:S02]  /*16e80*/  @!P0 MOV R12, R0 ;  /* 0x00000000000c8202 */ /* 0x000fe40000000f00 */
[----:B------:R-:W-:Y:S02]  /*16e90*/  @!P0 MOV R13, R2 ;  /* 0x00000002000d8202 */ /* 0x000fe40000000f00 */
[----:B------:R-:W-:Y:S01]  /*16ea0*/  @!P0 MOV R10, R0 ;  /* 0x00000000000a8202 */ /* 0x000fe20000000f00 */
[----:B------:R-:W-:Y:S01]  /*16eb0*/  @P0 STS.128 [R242+0xd800], RZ ;  /* 0x00d800fff2000388 */ /* 0x000fe20000000c00 */
[----:B------:R-:W-:Y:S01]  /*16ec0*/  @!P0 IMAD R0, R18, 0xb0, RZ ;  /* 0x000000b012008824 */ /* 0x000fe200078e02ff */
[----:B------:R-:W-:Y:S01]  /*16ed0*/  @!P0 MOV R11, R2 ;  /* 0x00000002000b8202 */ /* 0x000fe20000000f00 */
[----:B------:R-:W-:Y:S01]  /*16ee0*/  @!P0 IMAD.WIDE.U32 R2, R40, 0xb0, R4 ;  /* 0x000000b028028825 */ /* 0x000fe200078e0004 */
[-C--:B------:R-:W-:Y:S03]  /*16ef0*/  @!P0 LEA R8, P4, R16, R61.reuse, 0x1 ;  /* 0x0000003d10088211 */ /* 0x080fe600078808ff */
[C---:B------:R-:W-:Y:S01]  /*16f00*/  @!P0 IMAD R4, R18.reuse, 0xd0, RZ ;  /* 0x000000d012048824 */ /* 0x040fe200078e02ff */
[----:B------:R-:W-:Y:S01]  /*16f10*/  @!PT LDS RZ, [RZ] ;  /* 0x00000000fffff984 */ /* 0x000fe20000000800 */
[----:B------:R-:W-:Y:S01]  /*16f20*/  @!PT LDS RZ, [RZ] ;  /* 0x00000000fffff984 */ /* 0x000fe20000000800 */
[----:B------:R-:W-:Y:S01]  /*16f30*/  @!PT LDS RZ, [RZ] ;  /* 0x00000000fffff984 */ /* 0x000fe20000000800 */
[----:B------:R5:W-:Y:S01]  /*16f40*/  @!P0 LDGSTS.E.BYPASS.LTC128B.128 [R242+0xd800], [R24.64] ;  /* 0x0d80000018f28fae */ /* 0x000be2000b901d54 */
[----:B------:R-:W-:Y:S01]  /*16f50*/  @!P0 IMAD R5, R18, 0xe0, RZ ;  /* 0x000000e012058824 */ /* 0x000fe200078e02ff */
[----:B------:R-:W-:Y:S01]  /*16f60*/  @!P0 LEA R18, P1, R2, R61, 0x1 ;  /* 0x0000003d02128211 */ /* 0x000fe200078208ff */
[----:B------:R-:W-:Y:S01]  /*16f70*/  @!P0 IMAD.WIDE.U32 R10, R40, 0xf0, R10 ;  /* 0x000000f0280a8825 */ /* 0x000fe200078e000a */
[----:B------:R-:W-:Y:S02]  /*16f80*/  @!P0 IADD3 R0, R0, R3, RZ ;  /* 0x0000000300008210 */ /* 0x000fe40007ffe0ff */
[----:B------:R-:W-:Y:S01]  /*16f90*/  @!P0 IADD3 R3, R4, R15, RZ ;  /* 0x0000000f04038210 */ /* 0x000fe20007ffe0ff */
[----:B------:R-:W-:Y:S01]  /*16fa0*/  @!P0 IMAD.WIDE.U32 R12, R40, 0xe0, R12 ;  /* 0x000000e0280c8825 */ /* 0x000fe200078e000c */
[----:B------:R-:W-:Y:S01]  /*16fb0*/  @P0 STS.128 [R242+0xe000], RZ ;  /* 0x00e000fff2000388 */ /* 0x000fe20000000c00 */
[-C--:B------:R-:W-:Y:S02]  /*16fc0*/  @!P0 LEA.HI.X R19, R2, R62.reuse, R0, 0x1, P1 ;  /* 0x0000003e02138211 */ /* 0x080fe400008f0c00 */
[----:B------:R-:W-:Y:S02]  /*16fd0*/  @!P0 IADD3 R0, R6, R17, RZ ;  /* 0x0000001106008210 */ /* 0x000fe40007ffe0ff */
[----:B------:R-:W-:Y:S02]  /*16fe0*/  @!P0 LEA R6, P3, R14, R61, 0x1 ;  /* 0x0000003d0e068211 */ /* 0x000fe400078608ff */
[-C--:B------:R-:W-:Y:S01]  /*16ff0*/  @!P0 LEA.HI.X R9, R16, R62.reuse, R0, 0x1, P4 ;  /* 0x0000003e10098211 */ /* 0x080fe200020f0c00 */
[----:B------:R-:W-:Y:S01]  /*17000*/  @!PT LDS RZ, [RZ] ;  /* 0x00000000fffff984 */ /* 0x000fe20000000800 */
[----:B------:R-:W-:Y:S01]  /*17010*/  @!PT LDS RZ, [RZ] ;  /* 0x00000000fffff984 */ /* 0x000fe20000000800 */
[----:B------:R-:W-:Y:S01]  /*17020*/  @!PT LDS RZ, [RZ] ;  /* 0x00000000fffff984 */ /* 0x000fe20000000800 */
[----:B------:R4:W-:Y:S01]  /*17030*/  @!P0 LDGSTS.E.BYPASS.LTC128B.128 [R242+0xe000], [R30.64] ;  /* 0x0e0000001ef28fae */ /* 0x0009e2000b901d54 */
[----:B------:R-:W-:Y:S02]  /*17040*/  @!P0 IADD3 R11, R7, R11, RZ ;  /* 0x0000000b070b8210 */ /* 0x000fe40007ffe0ff */
[-C--:B------:R-:W-:Y:S02]  /*17050*/  @!P0 LEA.HI.X R7, R14, R62.reuse, R3, 0x1, P3 ;  /* 0x0000003e0e078211 */ /* 0x080fe400018f0c03 */
[----:B------:R-:W-:Y:S02]  /*17060*/  @!P0 LEA R4, P2, R12, R61, 0x1 ;  /* 0x0000003d0c048211 */ /* 0x000fe400078408ff */
[----:B------:R-:W-:Y:S01]  /*17070*/  @!P0 IADD3 R5, R5, R13, RZ ;  /* 0x0000000d05058210 */ /* 0x000fe20007ffe0ff */
[----:B------:R-:W-:Y:S01]  /*17080*/  @P0 STS.128 [R242+0xe800], RZ ;  /* 0x00e800fff2000388 */ /* 0x000fe20000000c00 */
[----:B------:R-:W-:Y:S02]  /*17090*/  @!P0 LEA R2, P1, R10, R61, 0x1 ;  /* 0x0000003d0a028211 */ /* 0x000fe400078208ff */
[-C--:B------:R-:W-:Y:S02]  /*170a0*/  @!P0 LEA.HI.X R5, R12, R62.reuse, R5, 0x1, P2 ;  /* 0x0000003e0c058211 */ /* 0x080fe400010f0c05 */
[----:B------:R-:W-:Y:S02]  /*170b0*/  @!P0 LEA.HI.X R3, R10, R62, R11, 0x1, P1 ;  /* 0x0000003e0a038211 */ /* 0x000fe400008f0c0b */
[----:B------:R-:W-:Y:S01]  /*170c0*/  PLOP3.LUT P1, PT, PT, PT, UP0, 0x80, 0x0 ;  /* 0x000000000000781c */ /* 0x000fe20003f2f008 */
[----:B------:R-:W-:Y:S01]  /*170d0*/  @!PT LDS RZ, [RZ] ;  /* 0x00000000fffff984 */ /* 0x000fe20000000800 */
[----:B------:R-:W-:Y:S01]  /*170e0*/  @!PT LDS RZ, [RZ] ;  /* 0x00000000fffff984 */ /* 0x000fe20000000800 */
[----:B------:R-:W-:Y:S01]  /*170f0*/  @!PT LDS RZ, [RZ] ;  /* 0x00000000fffff984 */ /* 0x000fe20000000800 */
[----:B------:R1:W-:Y:S08]  /*17100*/  @!P0 LDGSTS.E.BYPASS.LTC128B.128 [R242+0xe800], [R22.64] ;  /* 0x0e80000016f28fae */ /* 0x0003f0000b901d54 */
[----:B------:R-:W-:Y:S08]  /*17110*/  @P0 STS.128 [R242+0xf000], RZ ;  /* 0x00f000fff2000388 */ /* 0x000ff00000000c00 */
        /* <DEDUP_REMOVED lines=29> */
[----:B------:R-:W-:Y:S08]  /*172f0*/  LDSM.16.M88.4 R128, [R230] ;  /* 0x00000000e680783b */ /* 0x000ff00000000200 */
[----:B------:R-:W0:Y:S08]  /*17300*/  LDGDEPBAR ;  /* 0x00000000000079af */ /* 0x000e300000000000 */
[----:B-1----:R-:W1:Y:S08]  /*17310*/  LDSM.16.M88.4 R8, [R134+0x2000] ;  /* 0x002000008608783b */ /* 0x002e700000000200 */
[----:B------:R-:W2:Y:S08]  /*17320*/  LDSM.16.M88.4 R16, [R134+0x2800] ;  /* 0x002800008610783b */ /* 0x000eb00000000200 */
[----:B-----5:R-:W5:Y:S08]  /*17330*/  LDSM.16.M88.4 R24, [R134+0x3000] ;  /* 0x003000008618783b */ /* 0x020f700000000200 */
[----:B---3--:R-:W4:Y:S08]  /*17340*/  LDSM.16.M88.4 R32, [R134+0x3800] ;  /* 0x003800008620783b */ /* 0x008f300000000200 */
[----:B------:R-:W3:Y:S08]  /*17350*/  LDSM.16.M88.4 R40, [R134+0x4000] ;  /* 0x004000008628783b */ /* 0x000ef00000000200 */
[----:B------:R-:W3:Y:S01]  /*17360*/  LDSM.16.M88.4 R48, [R134+0x4800] ;  /* 0x004800008630783b */ /* 0x000ee20000000200 */
[C---:B-1----:R-:W-:Y:S07]  /*17370*/  HMMA.16816.F32.BF16 R4, R128.reuse, R8, RZ ;  /* 0x000000088004723c */ /* 0x042fee00000418ff */
[----:B------:R-:W1:Y:S01]  /*17380*/  LDSM.16.M88.4 R56, [R134+0x5000] ;  /* 0x005000008638783b */ /* 0x000e620000000200 */
[C---:B------:R-:W-:Y:S07]  /*17390*/  HMMA.16816.F32.BF16 R8, R128.reuse, R10, RZ ;  /* 0x0000000a8008723c */ /* 0x040fee00000418ff */
[----:B------:R-:W1:Y:S01]  /*173a0*/  LDSM.16.M88.4 R64, [R134+0x5800] ;  /* 0x005800008640783b */ /* 0x000e620000000200 */
[C---:B--2---:R-:W-:Y:S07]  /*173b0*/  HMMA.16816.F32.BF16 R12, R128.reuse, R16, RZ ;  /* 0x00000010800c723c */ /* 0x044fee00000418ff */
[----:B------:R-:W2:Y:S01]  /*173c0*/  LDSM.16.M88.4 R72, [R134+0x6000] ;  /* 0x006000008648783b */ /* 0x000ea20000000200 */
[C---:B------:R-:W-:Y:S07]  /*173d0*/  HMMA.16816.F32.BF16 R16, R128.reuse, R18, RZ ;  /* 0x000000128010723c */ /* 0x040fee00000418ff */
[----:B------:R-:W1:Y:S01]  /*173e0*/  LDSM.16.M88.4 R80, [R134+0x6800] ;  /* 0x006800008650783b */ /* 0x000e620000000200 */
[C---:B-----5:R-:W-:Y:S07]  /*173f0*/  HMMA.16816.F32.BF16 R20, R128.reuse, R24, RZ ;  /* 0x000000188014723c */ /* 0x060fee00000418ff */
[----:B------:R-:W5:Y:S01]  /*17400*/  LDSM.16.M88.4 R88, [R134+0x7000] ;  /* 0x007000008658783b */ /* 0x000f620000000200 */
[C---:B------:R-:W-:Y:S07]  /*17410*/  HMMA.16816.F32.BF16 R24, R128.reuse, R26, RZ ;  /* 0x0000001a8018723c */ /* 0x040fee00000418ff */
[----:B------:R-:W1:Y:S01]  /*17420*/  LDSM.16.M88.4 R96, [R134+0x7800] ;  /* 0x007800008660783b */ /* 0x000e620000000200 */
[C---:B----4-:R-:W-:Y:S07]  /*17430*/  HMMA.16816.F32.BF16 R28, R128.reuse, R32, RZ ;  /* 0x00000020801c723c */ /* 0x050fee00000418ff */
[----:B------:R-:W4:Y:S01]  /*17440*/  LDSM.16.M88.4 R104, [R134+0x8000] ;  /* 0x008000008668783b */ /* 0x000f220000000200 */
[C---:B------:R-:W-:Y:S07]  /*17450*/  HMMA.16816.F32.BF16 R32, R128.reuse, R34, RZ ;  /* 0x000000228020723c */ /* 0x040fee00000418ff */
[----:B------:R-:W2:Y:S01]  /*17460*/  LDSM.16.M88.4 R112, [R134+0x8800] ;  /* 0x008800008670783b */ /* 0x000ea20000000200 */
[C---:B---3--:R-:W-:Y:S07]  /*17470*/  HMMA.16816.F32.BF16 R36, R128.reuse, R40, RZ ;  /* 0x000000288024723c */ /* 0x048fee00000418ff */
[----:B------:R-:W3:Y:S01]  /*17480*/  LDSM.16.M88.4 R120, [R134+0x9000] ;  /* 0x009000008678783b */ /* 0x000ee20000000200 */
[C---:B------:R-:W-:Y:S07]  /*17490*/  HMMA.16816.F32.BF16 R40, R128.reuse, R42, RZ ;  /* 0x0000002a8028723c */ /* 0x040fee00000418ff */
[----:B------:R-:W2:Y:S01]  /*174a0*/  LDSM.16.M88.4 R168, [R134+0x9800] ;  /* 0x0098000086a8783b */ /* 0x000ea20000000200 */
[C---:B------:R-:W-:Y:S07]  /*174b0*/  HMMA.16816.F32.BF16 R44, R128.reuse, R48, RZ ;  /* 0x00000030802c723c */ /* 0x040fee00000418ff */
[----:B------:R-:W-:Y:S01]  /*174c0*/  LDSM.16.M88.4 R172, [R172] ;  /* 0x00000000acac783b */ /* 0x000fe20000000200 */
[C---:B------:R-:W-:Y:S07]  /*174d0*/  HMMA.16816.F32.BF16 R48, R128.reuse, R50, RZ ;  /* 0x000000328030723c */ /* 0x040fee00000418ff */
[----:B------:R-:W3:Y:S01]  /*174e0*/  LDSM.16.M88.4 R176, [R228+0x2000] ;  /* 0x00200000e4b0783b */ /* 0x000ee20000000200 */
[C---:B-1----:R-:W-:Y:S07]  /*174f0*/  HMMA.16816.F32.BF16 R52, R128.reuse, R56, RZ ;  /* 0x000000388034723c */ /* 0x042fee00000418ff */
[----:B------:R-:W1:Y:S01]  /*17500*/  LDSM.16.M88.4 R180, [R228+0x2800] ;  /* 0x00280000e4b4783b */ /* 0x000e620000000200 */
[C---:B------:R-:W-:Y:S07]  /*17510*/  HMMA.16816.F32.BF16 R56, R128.reuse, R58, RZ ;  /* 0x0000003a8038723c */ /* 0x040fee00000418ff */
[----:B------:R-:W1:Y:S01]  /*17520*/  LDSM.16.M88.4 R184, [R228+0x3000] ;  /* 0x00300000e4b8783b */ /* 0x000e620000000200 */
[C---:B------:R-:W-:Y:S07]  /*17530*/  HMMA.16816.F32.BF16 R60, R128.reuse, R64, RZ ;  /* 0x00000040803c723c */ /* 0x040fee00000418ff */
[----:B------:R-:W1:Y:S01]  /*17540*/  LDSM.16.M88.4 R188, [R228+0x3800] ;  /* 0x00380000e4bc783b */ /* 0x000e620000000200 */
[C---:B------:R-:W-:Y:S07]  /*17550*/  HMMA.16816.F32.BF16 R64, R128.reuse, R66, RZ ;  /* 0x000000428040723c */ /* 0x040fee00000418ff */
[----:B------:R-:W-:Y:S01]  /*17560*/  LDSM.16.M88.4 R192, [R228+0x5000] ;  /* 0x00500000e4c0783b */ /* 0x000fe20000000200 */
[C---:B--2---:R-:W-:Y:S07]  /*17570*/  HMMA.16816.F32.BF16 R68, R128.reuse, R72, RZ ;  /* 0x000000488044723c */ /* 0x044fee00000418ff */
[----:B------:R-:W-:Y:S01]  /*17580*/  LDSM.16.M88.4 R196, [R228+0x5800] ;  /* 0x00580000e4c4783b */ /* 0x000fe20000000200 */
[C---:B------:R-:W-:Y:S07]  /*17590*/  HMMA.16816.F32.BF16 R72, R128.reuse, R74, RZ ;  /* 0x0000004a8048723c */ /* 0x040fee00000418ff */
[----:B------:R-:W-:Y:S01]  /*175a0*/  LDSM.16.M88.4 R200, [R228+0x6000] ;  /* 0x00600000e4c8783b */ /* 0x000fe20000000200 */
[C---:B------:R-:W-:Y:S07]  /*175b0*/  HMMA.16816.F32.BF16 R76, R128.reuse, R80, RZ ;  /* 0x00000050804c723c */ /* 0x040fee00000418ff */
[----:B------:R-:W-:Y:S01]  /*175c0*/  LDSM.16.M88.4 R204, [R228+0x6800] ;  /* 0x00680000e4cc783b */ /* 0x000fe20000000200 */
[C---:B------:R-:W-:Y:S07]  /*175d0*/  HMMA.16816.F32.BF16 R80, R128.reuse, R82, RZ ;  /* 0x000000528050723c */ /* 0x040fee00000418ff */
[----:B------:R-:W-:Y:S01]  /*175e0*/  LDSM.16.M88.4 R208, [R235] ;  /* 0x00000000ebd0783b */ /* 0x000fe20000000200 */
[C---:B-----5:R-:W-:Y:S07]  /*175f0*/  HMMA.16816.F32.BF16 R84, R128.reuse, R88, RZ ;  /* 0x000000588054723c */ /* 0x060fee00000418ff */
[----:B------:R-:W-:Y:S01]  /*17600*/  LDSM.16.M88.4 R212, [R234] ;  /* 0x00000000ead4783b */ /* 0x000fe20000000200 */
[C---:B------:R-:W-:Y:S07]  /*17610*/  HMMA.16816.F32.BF16 R88, R128.reuse, R90, RZ ;  /* 0x0000005a8058723c */ /* 0x040fee00000418ff */
[----:B------:R-:W-:Y:S01]  /*17620*/  LDSM.16.M88.4 R216, [R233] ;  /* 0x00000000e9d8783b */ /* 0x000fe20000000200 */
[C---:B------:R-:W-:Y:S07]  /*17630*/  HMMA.16816.F32.BF16 R92, R128.reuse, R96, RZ ;  /* 0x00000060805c723c */ /* 0x040fee00000418ff */
[----:B------:R-:W-:Y:S01]  /*17640*/  LDSM.16.M88.4 R220, [R227] ;  /* 0x00000000e3dc783b */ /* 0x000fe20000000200 */
[C---:B------:R-:W-:Y:S08]  /*17650*/  HMMA.16816.F32.BF16 R96, R128.reuse, R98, RZ ;  /* 0x000000628060723c */ /* 0x040ff000000418ff */
[C---:B----4-:R-:W-:Y:S08]  /*17660*/  HMMA.16816.F32.BF16 R100, R128.reuse, R104, RZ ;  /* 0x000000688064723c */ /* 0x050ff000000418ff */
[C---:B------:R-:W-:Y:S08]  /*17670*/  HMMA.16816.F32.BF16 R104, R128.reuse, R106, RZ ;  /* 0x0000006a8068723c */ /* 0x040ff000000418ff */
[C---:B------:R-:W-:Y:S08]  /*17680*/  HMMA.16816.F32.BF16 R108, R128.reuse, R112, RZ ;  /* 0x00000070806c723c */ /* 0x040ff000000418ff */
[C---:B------:R-:W-:Y:S08]  /*17690*/  HMMA.16816.F32.BF16 R112, R128.reuse, R114, RZ ;  /* 0x000000728070723c */ /* 0x040ff000000418ff */
[C---:B---3--:R-:W-:Y:S08]  /*176a0*/  HMMA.16816.F32.BF16 R116, R128.reuse, R120, RZ ;  /* 0x000000788074723c */ /* 0x048ff000000418ff */
[C---:B------:R-:W-:Y:S08]  /*176b0*/  HMMA.16816.F32.BF16 R120, R128.reuse, R122, RZ ;  /* 0x0000007a8078723c */ /* 0x040ff000000418ff */
[C---:B------:R-:W-:Y:S08]  /*176c0*/  HMMA.16816.F32.BF16 R124, R128.reuse, R168, RZ ;  /* 0x000000a8807c723c */ /* 0x040ff000000418ff */
[----:B------:R-:W-:Y:S01]  /*176d0*/  HMMA.16816.F32.BF16 R128, R128, R170, RZ ;  /* 0x000000aa8080723c */ /* 0x000fe200000418ff */
[----:B------:R-:W2:Y:S07]  /*176e0*/  LDSM.16.M88.4 R168, [R228+0x4000] ;  /* 0x00400000e4a8783b */ /* 0x000eae0000000200 */
[C---:B------:R-:W-:Y:S08]  /*176f0*/  HMMA.16816.F32.BF16 R4, R172.reuse, R176, R4 ;  /* 0x000000b0ac04723c */ /* 0x040ff00000041804 */
[C---:B------:R-:W-:Y:S01]  /*17700*/  HMMA.16816.F32.BF16 R8, R172.reuse, R178, R8 ;  /* 0x000000b2ac08723c */ /* 0x040fe20000041808 */
[----:B------:R-:W3:Y:S07]  /*17710*/  LDSM.16.M88.4 R176, [R228+0x4800] ;  /* 0x00480000e4b0783b */ /* 0x000eee0000000200 */
[C---:B-1----:R-:W-:Y:S08]  /*17720*/  HMMA.16816.F32.BF16 R12, R172.reuse, R180, R12 ;  /* 0x000000b4ac0c723c */ /* 0x042ff0000004180c */
[C---:B------:R-:W-:Y:S01]  /*17730*/  HMMA.16816.F32.BF16 R16, R172.reuse, R182, R16 ;  /* 0x000000b6ac10723c */ /* 0x040fe20000041810 */
[----:B------:R-:W1:Y:S07]  /*17740*/  LDSM.16.M88.4 R180, [R228+0x7000] ;  /* 0x00700000e4b4783b */ /* 0x000e6e0000000200 */
[C---:B------:R-:W-:Y:S08]  /*17750*/  HMMA.16816.F32.BF16 R20, R172.reuse, R184, R20 ;  /* 0x000000b8ac14723c */ /* 0x040ff00000041814 */
[C---:B------:R-:W-:Y:S01]  /*17760*/  HMMA.16816.F32.BF16 R24, R172.reuse, R186, R24 ;  /* 0x000000baac18723c */ /* 0x040fe20000041818 */
[----:B------:R-:W4:Y:S07]  /*17770*/  LDSM.16.M88.4 R184, [R228+0x7800] ;  /* 0x00780000e4b8783b */ /* 0x000f2e0000000200 */
[C---:B------:R-:W-:Y:S08]  /*17780*/  HMMA.16816.F32.BF16 R28, R172.reuse, R188, R28 ;  /* 0x000000bcac1c723c */ /* 0x040ff0000004181c */
[C---:B------:R-:W-:Y:S01]  /*17790*/  HMMA.16816.F32.BF16 R32, R172.reuse, R190, R32 ;  /* 0x000000beac20723c */ /* 0x040fe20000041820 */
[----:B------:R-:W-:Y:S07]  /*177a0*/  LDSM.16.M88.4 R188, [R228+0x9000] ;  /* 0x00900000e4bc783b */ /* 0x000fee0000000200 */
        /* <DEDUP_REMOVED lines=8> */
[----:B------:R-:W-:Y:S07]  /*17830*/  LDSM.16.M88.4 R192, [R229] ;  /* 0x00000000e5c0783b */ /* 0x000fee0000000200 */
        /* <DEDUP_REMOVED lines=12> */
[C---:B-1----:R-:W-:Y:S08]  /*17900*/  HMMA.16816.F32.BF16 R84, R172.reuse, R180, R84 ;  /* 0x000000b4ac54723c */ /* 0x042ff00000041854 */
[C---:B------:R-:W-:Y:S01]  /*17910*/  HMMA.16816.F32.BF16 R88, R172.reuse, R182, R88 ;  /* 0x000000b6ac58723c */ /* 0x040fe20000041858 */
[----:B------:R-:W1:Y:S07]  /*17920*/  LDSM.16.M88.4 R180, [R228+0x9800] ;  /* 0x00980000e4b4783b */ /* 0x000e6e0000000200 */
[C---:B----4-:R-:W-:Y:S08]  /*17930*/  HMMA.16816.F32.BF16 R92, R172.reuse, R184, R92 ;  /* 0x000000b8ac5c723c */ /* 0x050ff0000004185c */
[C---:B------:R-:W-:Y:S01]  /*17940*/  HMMA.16816.F32.BF16 R96, R172.reuse, R186, R96 ;  /* 0x000000baac60723c */ /* 0x040fe20000041860 */
[----:B------:R-:W4:Y:S07]  /*17950*/  LDSM.16.M88.4 R184, [R232] ;  /* 0x00000000e8b8783b */ /* 0x000f2e0000000200 */
[C---:B--2---:R-:W-:Y:S07]  /*17960*/  HMMA.16816.F32.BF16 R100, R172.reuse, R168, R100 ;  /* 0x000000a8ac64723c */ /* 0x044fee0000041864 */
[C---:B------:R-:W-:Y:S01]  /*17970*/  IADD3 R168, R229.reuse, 0x2000, RZ ;  /* 0x00002000e5a87810 */ /* 0x040fe20007ffe0ff */
[C---:B------:R-:W-:Y:S05]  /*17980*/  HMMA.16816.F32.BF16 R104, R172.reuse, R170, R104 ;  /* 0x000000aaac68723c */ /* 0x040fea0000041868 */
[----:B------:R-:W2:Y:S03]  /*17990*/  LDSM.16.M88.4 R168, [R168] ;  /* 0x00000000a8a8783b */ /* 0x000ea60000000200 */
[C---:B---3--:R-:W-:Y:S07]  /*179a0*/  HMMA.16816.F32.BF16 R108, R172.reuse, R176, R108 ;  /* 0x000000b0ac6c723c */ /* 0x048fee000004186c */
[C---:B------:R-:W-:Y:S01]  /*179b0*/  IADD3 R176, R229.reuse, 0x2800, RZ ;  /* 0x00002800e5b07810 */ /* 0x040fe20007ffe0ff */
[C---:B------:R-:W-:Y:S05]  /*179c0*/  HMMA.16816.F32.BF16 R112, R172.reuse, R178, R112 ;  /* 0x000000b2ac70723c */ /* 0x040fea0000041870 */
[----:B------:R-:W3:Y:S03]  /*179d0*/  LDSM.16.M88.4 R176, [R176] ;  /* 0x00000000b0b0783b */ /* 0x000ee60000000200 */
[C---:B------:R-:W-:Y:S08]  /*179e0*/  HMMA.16816.F32.BF16 R116, R172.reuse, R188, R116 ;  /* 0x000000bcac74723c */ /* 0x040ff00000041874 */
[C---:B------:R-:W-:Y:S01]  /*179f0*/  HMMA.16816.F32.BF16 R120, R172.reuse, R190, R120 ;  /* 0x000000beac78723c */ /* 0x040fe20000041878 */
[----:B------:R-:W-:Y:S07]  /*17a00*/  LDSM.16.M88.4 R188, [R241] ;  /* 0x00000000f1bc783b */ /* 0x000fee0000000200 */
[C---:B-1----:R-:W-:Y:S07]  /*17a10*/  HMMA.16816.F32.BF16 R124, R172.reuse, R180, R124 ;  /* 0x000000b4ac7c723c */ /* 0x042fee000004187c */
[C---:B------:R-:W-:Y:S01]  /*17a20*/  IADD3 R180, R229.reuse, 0x3800, RZ ;  /* 0x00003800e5b47810 */ /* 0x040fe20007ffe0ff */
[----:B------:R-:W-:Y:S05]  /*17a30*/  HMMA.16816.F32.BF16 R128, R172, R182, R128 ;  /* 0x000000b6ac80723c */ /* 0x000fea0000041880 */
[----:B------:R-:W-:Y:S02]  /*17a40*/  LDSM.16.M88.4 R180, [R180] ;  /* 0x00000000b4b4783b */ /* 0x000fe40000000200 */
[----:B------:R-:W-:Y:S01]  /*17a50*/  IADD3 R172, R229, 0x3000, RZ ;  /* 0x00003000e5ac7810 */ /* 0x000fe20007ffe0ff */
[C---:B----4-:R-:W-:Y:S05]  /*17a60*/  HMMA.16816.F32.BF16 R4, R184.reuse, R192, R4 ;  /* 0x000000c0b804723c */ /* 0x050fea0000041804 */
[----:B------:R-:W1:Y:S03]  /*17a70*/  LDSM.16.M88.4 R172, [R172] ;  /* 0x00000000acac783b */ /* 0x000e660000000200 */
[C---:B------:R-:W-:Y:S05]  /*17a80*/  HMMA.16816.F32.BF16 R8, R184.reuse, R194, R8 ;  /* 0x000000c2b808723c */ /* 0x040fea0000041808 */
[----:B------:R-:W4:Y:S03]  /*17a90*/  LDSM.16.M88.4 R192, [R240] ;  /* 0x00000000f0c0783b */ /* 0x000f260000000200 */
[C---:B------:R-:W-:Y:S08]  /*17aa0*/  HMMA.16816.F32.BF16 R12, R184.reuse, R196, R12 ;  /* 0x000000c4b80c723c */ /* 0x040ff0000004180c */
[C---:B------:R-:W-:Y:S01]  /*17ab0*/  HMMA.16816.F32.BF16 R16, R184.reuse, R198, R16 ;  /* 0x000000c6b810723c */ /* 0x040fe20000041810 */
[----:B------:R-:W5:Y:S07]  /*17ac0*/  LDSM.16.M88.4 R196, [R239] ;  /* 0x00000000efc4783b */ /* 0x000f6e0000000200 */
[C---:B------:R-:W-:Y:S08]  /*17ad0*/  HMMA.16816.F32.BF16 R20, R184.reuse, R200, R20 ;  /* 0x000000c8b814723c */ /* 0x040ff00000041814 */
[C---:B------:R-:W-:Y:S01]  /*17ae0*/  HMMA.16816.F32.BF16 R24, R184.reuse, R202, R24 ;  /* 0x000000cab818723c */ /* 0x040fe20000041818 */
[----:B------:R-:W-:Y:S07]  /*17af0*/  LDSM.16.M88.4 R200, [R237] ;  /* 0x00000000edc8783b */ /* 0x000fee0000000200 */
[C---:B------:R-:W-:Y:S08]  /*17b00*/  HMMA.16816.F32.BF16 R28, R184.reuse, R204, R28 ;  /* 0x000000ccb81c723c */ /* 0x040ff0000004181c */
[C---:B------:R-:W-:Y:S01]  /*17b10*/  HMMA.16816.F32.BF16 R32, R184.reuse, R206, R32 ;  /* 0x000000ceb820723c */ /* 0x040fe20000041820 */
[----:B------:R-:W-:Y:S07]  /*17b20*/  LDSM.16.M88.4 R204, [R236] ;  /* 0x00000000eccc783b */ /* 0x000fee0000000200 */
[C---:B--2---:R-:W-:Y:S08]  /*17b30*/  HMMA.16816.F32.BF16 R36, R184.reuse, R168, R36 ;  /* 0x000000a8b824723c */ /* 0x044ff00000041824 */
[C---:B------:R-:W-:Y:S01]  /*17b40*/  HMMA.16816.F32.BF16 R40, R184.reuse, R170, R40 ;  /* 0x000000aab828723c */ /* 0x040fe20000041828 */
[----:B------:R-:W2:Y:S07]  /*17b50*/  LDSM.16.M88.4 R168, [R238] ;  /* 0x00000000eea8783b */ /* 0x000eae0000000200 */
[C---:B---3--:R-:W-:Y:S08]  /*17b60*/  HMMA.16816.F32.BF16 R44, R184.reuse, R176, R44 ;  /* 0x000000b0b82c723c */ /* 0x048ff0000004182c */
[C---:B------:R-:W-:Y:S08]  /*17b70*/  HMMA.16816.F32.BF16 R48, R184.reuse, R178, R48 ;  /* 0x000000b2b830723c */ /* 0x040ff00000041830 */
[C---:B-1----:R-:W-:Y:S08]  /*17b80*/  HMMA.16816.F32.BF16 R52, R184.reuse, R172, R52 ;  /* 0x000000acb834723c */ /* 0x042ff00000041834 */
[C---:B------:R-:W-:Y:S08]  /*17b90*/  HMMA.16816.F32.BF16 R56, R184.reuse, R174, R56 ;  /* 0x000000aeb838723c */ /* 0x040ff00000041838 */
[C---:B------:R-:W-:Y:S08]  /*17ba0*/  HMMA.16816.F32.BF16 R60, R184.reuse, R180, R60 ;  /* 0x000000b4b83c723c */ /* 0x040ff0000004183c */
[C---:B------:R-:W-:Y:S08]  /*17bb0*/  HMMA.16816.F32.BF16 R64, R184.reuse, R182, R64 ;  /* 0x000000b6b840723c */ /* 0x040ff00000041840 */
[C---:B------:R-:W-:Y:S08]  /*17bc0*/  HMMA.16816.F32.BF16 R68, R184.reuse, R188, R68 ;  /* 0x000000bcb844723c */ /* 0x040ff00000041844 */
[C---:B------:R-:W-:Y:S08]  /*17bd0*/  HMMA.16816.F32.BF16 R72, R184.reuse, R190, R72 ;  /* 0x000000beb848723c */ /* 0x040ff00000041848 */
[C---:B----4-:R-:W-:Y:S08]  /*17be0*/  HMMA.16816.F32.BF16 R76, R184.reuse, R192, R76 ;  /* 0x000000c0b84c723c */ /* 0x050ff0000004184c */
[C---:B------:R-:W-:Y:S08]  /*17bf0*/  HMMA.16816.F32.BF16 R80, R184.reuse, R194, R80 ;  /* 0x000000c2b850723c */ /* 0x040ff00000041850 */
[C---:B-----5:R-:W-:Y:S08]  /*17c00*/  HMMA.16816.F32.BF16 R84, R184.reuse, R196, R84 ;  /* 0x000000c4b854723c */ /* 0x060ff00000041854 */
[C---:B------:R-:W-:Y:S08]  /*17c10*/  HMMA.16816.F32.BF16 R88, R184.reuse, R198, R88 ;  /* 0x000000c6b858723c */ /* 0x040ff00000041858 */
[C---:B--2---:R-:W-:Y:S08]  /*17c20*/  HMMA.16816.F32.BF16 R92, R184.reuse, R168, R92 ;  /* 0x000000a8b85c723c */ /* 0x044ff0000004185c */
[C---:B------:R-:W-:Y:S01]  /*17c30*/  HMMA.16816.F32.BF16 R96, R184.reuse, R170, R96 ;  /* 0x000000aab860723c */ /* 0x040fe20000041860 */
[----:B------:R-:W1:Y:S07]  /*17c40*/  LDSM.16.M88.4 R168, [R227+0x800] ;  /* 0x00080000e3a8783b */ /* 0x000e6e0000000200 */
[C---:B------:R-:W-:Y:S08]  /*17c50*/  HMMA.16816.F32.BF16 R100, R184.reuse, R200, R100 ;  /* 0x000000c8b864723c */ /* 0x040ff00000041864 */
[C---:B------:R-:W-:Y:S08]  /*17c60*/  HMMA.16816.F32.BF16 R104, R184.reuse, R202, R104 ;  /* 0x000000cab868723c */ /* 0x040ff00000041868 */
[C---:B------:R-:W-:Y:S08]  /*17c70*/  HMMA.16816.F32.BF16 R108, R184.reuse, R204, R108 ;  /* 0x000000ccb86c723c */ /* 0x040ff0000004186c */
[C---:B------:R-:W-:Y:S08]  /*17c80*/  HMMA.16816.F32.BF16 R112, R184.reuse, R206, R112 ;  /* 0x000000ceb870723c */ /* 0x040ff00000041870 */
[C---:B------:R-:W-:Y:S08]  /*17c90*/  HMMA.16816.F32.BF16 R116, R184.reuse, R208, R116 ;  /* 0x000000d0b874723c */ /* 0x040ff00000041874 */
[C---:B------:R-:W-:Y:S08]  /*17ca0*/  HMMA.16816.F32.BF16 R120, R184.reuse, R210, R120 ;  /* 0x000000d2b878723c */ /* 0x040ff00000041878 */
[C---:B------:R-:W-:Y:S08]  /*17cb0*/  HMMA.16816.F32.BF16 R124, R184.reuse, R212, R124 ;  /* 0x000000d4b87c723c */ /* 0x040ff0000004187c */
[----:B------:R-:W-:Y:S08]  /*17cc0*/  HMMA.16816.F32.BF16 R128, R184, R214, R128 ;  /* 0x000000d6b880723c */ /* 0x000ff00000041880 */
[C---:B------:R-:W-:Y:S08]  /*17cd0*/  HMMA.16816.F32.BF16 R4, R216.reuse, R220, R4 ;  /* 0x000000dcd804723c */ /* 0x040ff00000041804 */
[C---:B------:R-:W-:Y:S08]  /*17ce0*/  HMMA.16816.F32.BF16 R8, R216.reuse, R222, R8 ;  /* 0x000000ded808723c */ /* 0x040ff00000041808 */
[C---:B-1----:R-:W-:Y:S08]  /*17cf0*/  HMMA.16816.F32.BF16 R12, R216.reuse, R168, R12 ;  /* 0x000000a8d80c723c */ /* 0x042ff0000004180c */
[----:B------:R-:W-:Y:S01]  /*17d00*/  FMUL.FTZ R4, R4, c[0x0][0x2ec] ;  /* 0x0000bb0004047a20 */ /* 0x000fe20000410000 */
[C---:B------:R-:W-:Y:S03]  /*17d10*/  HMMA.16816.F32.BF16 R16, R216.reuse, R170, R16 ;  /* 0x000000aad810723c */ /* 0x040fe60000041810 */
[----:B------:R-:W1:Y:S01]  /*17d20*/  MUFU.TANH R173, R4 ;  /* 0x0000000400ad7308 */ /* 0x000e620000002400 */
[----:B------:R-:W-:Y:S02]  /*17d30*/  FMUL.FTZ R5, R5, c[0x0][0x2ec] ;  /* 0x0000bb0005057a20 */ /* 0x000fe40000410000 */
[----:B------:R-:W-:Y:S02]  /*17d40*/  FMUL.FTZ R6, R6, c[0x0][0x2ec] ;  /* 0x0000bb0006067a20 */ /* 0x000fe40000410000 */
[----:B------:R-:W-:Y:S04]  /*17d50*/  FMUL.FTZ R7, R7, c[0x0][0x2ec] ;  /* 0x0000bb0007077a20 */ /* 0x000fe80000410000 */
[----:B------:R-:W-:Y:S01]  /*17d60*/  FMUL.FTZ R8, R8, c[0x0][0x2ec] ;  /* 0x0000bb0008087a20 */ /* 0x000fe20000410000 */
[----:B------:R-:W2:Y:S01]  /*17d70*/  MUFU.TANH R179, R5 ;  /* 0x0000000500b37308 */ /* 0x000ea20000002400 */
[----:B------:R-:W-:Y:S02]  /*17d80*/  FMUL.FTZ R9, R9, c[0x0][0x2ec] ;  /* 0x0000bb0009097a20 */ /* 0x000fe40000410000 */
[----:B------:R-:W-:Y:S02]  /*17d90*/  FMUL.FTZ R10, R10, c[0x0][0x2ec] ;  /* 0x0000bb000a0a7a20 */ /* 0x000fe40000410000 */
[----:B------:R-:W-:Y:S02]  /*17da0*/  FMUL.FTZ R11, R11, c[0x0][0x2ec] ;  /* 0x0000bb000b0b7a20 */ /* 0x000fe40000410000 */
[----:B------:R-:W-:Y:S02]  /*17db0*/  FMUL.FTZ R12, R12, c[0x0][0x2ec] ;  /* 0x0000bb000c0c7a20 */ /* 0x000fe40000410000 */
[----:B------:R-:W-:Y:S01]  /*17dc0*/  FMUL.FTZ R13, R13, c[0x0][0x2ec] ;  /* 0x0000bb000d0d7a20 */ /* 0x000fe20000410000 */
[----:B------:R-:W3:Y:S01]  /*17dd0*/  MUFU.TANH R172, R6 ;  /* 0x0000000600ac7308 */ /* 0x000ee20000002400 */
[----:B------:R-:W-:Y:S02]  /*17de0*/  FMUL.FTZ R14, R14, c[0x0][0x2ec] ;  /* 0x0000bb000e0e7a20 */ /* 0x000fe40000410000 */
[----:B------:R-:W-:Y:S02]  /*17df0*/  FMUL.FTZ R15, R15, c[0x0][0x2ec] ;  /* 0x0000bb000f0f7a20 */ /* 0x000fe40000410000 */
[----:B------:R-:W-:Y:S02]  /*17e00*/  FMUL.FTZ R16, R16, c[0x0][0x2ec] ;  /* 0x0000bb0010107a20 */ /* 0x000fe40000410000 */
[----:B------:R-:W-:Y:S02]  /*17e10*/  FMUL.FTZ R17, R17, c[0x0][0x2ec] ;  /* 0x0000bb0011117a20 */ /* 0x000fe40000410000 */
[----:B------:R-:W-:Y:S01]  /*17e20*/  FMUL.FTZ R18, R18, c[0x0][0x2ec] ;  /* 0x0000bb0012127a20 */ /* 0x000fe20000410000 */
[----:B------:R4:W1:Y:S01]  /*17e30*/  MUFU.TANH R178, R7 ;  /* 0x0000000700b27308 */ /* 0x0008620000002400 */
[----:B------:R-:W-:Y:S09]  /*17e40*/  FMUL.FTZ R19, R19, c[0x0][0x2ec] ;  /* 0x0000bb0013137a20 */ /* 0x000ff20000410000 */
[----:B------:R-:W1:Y:S10]  /*17e50*/  MUFU.TANH R177, R8 ;  /* 0x0000000800b17308 */ /* 0x000e740000002400 */
[----:B------:R-:W1:Y:S01]  /*17e60*/  MUFU.TANH R175, R9 ;  /* 0x0000000900af7308 */ /* 0x000e620000002400 */
[----:B----4-:R-:W4:Y:S09]  /*17e70*/  LDSM.16.M88.4 R4, [R227+0x1000] ;  /* 0x00100000e304783b */ /* 0x010f320000000200 */
[----:B------:R-:W1:Y:S10]  /*17e80*/  MUFU.TANH R174, R10 ;  /* 0x0000000a00ae7308 */ /* 0x000e740000002400 */
[----:B------:R5:W1:Y:S10]  /*17e90*/  MUFU.TANH R176, R11 ;  /* 0x0000000b00b07308 */ /* 0x000a740000002400 */
[----:B------:R-:W1:Y:S10]  /*17ea0*/  MUFU.TANH R168, R12 ;  /* 0x0000000c00a87308 */ /* 0x000e740000002400 */
[----:B------:R-:W1:Y:S01]  /*17eb0*/  MUFU.TANH R169, R13 ;  /* 0x0000000d00a97308 */ /* 0x000e620000002400 */
[----:B-----5:R-:W5:Y:S01]  /*17ec0*/  LDSM.16.M88.4 R8, [R227+0x1800] ;  /* 0x00180000e308783b */ /* 0x020f620000000200 */
[C---:B----4-:R-:W-:Y:S08]  /*17ed0*/  HMMA.16816.F32.BF16 R20, R216.reuse, R4, R20 ;  /* 0x00000004d814723c */ /* 0x050ff00000041814 */
[----:B------:R-:W4:Y:S01]  /*17ee0*/  MUFU.TANH R170, R14 ;  /* 0x0000000e00aa7308 */ /* 0x000f220000002400 */
[C---:B------:R-:W-:Y:S01]  /*17ef0*/  HMMA.16816.F32.BF16 R24, R216.reuse, R6, R24 ;  /* 0x00000006d818723c */ /* 0x040fe20000041818 */
[----:B------:R-:W1:Y:S08]  /*17f00*/  LDSM.16.M88.4 R4, [R227+0x2000] ;  /* 0x00200000e304783b */ /* 0x000e700000000200 */
[----:B------:R-:W1:Y:S06]  /*17f10*/  MUFU.TANH R171, R15 ;  /* 0x0000000f00ab7308 */ /* 0x000e6c0000002400 */
[----:B------:R-:W-:Y:S04]  /*17f20*/  FMUL.FTZ R20, R20, c[0x0][0x2ec] ;  /* 0x0000bb0014147a20 */ /* 0x000fe80000410000 */
[----:B------:R-:W1:Y:S01]  /*17f30*/  MUFU.TANH R180, R16 ;  /* 0x0000001000b47308 */ /* 0x000e620000002400 */
[----:B------:R-:W-:Y:S02]  /*17f40*/  FMUL.FTZ R21, R21, c[0x0][0x2ec] ;  /* 0x0000bb0015157a20 */ /* 0x000fe40000410000 */
[----:B------:R-:W-:Y:S02]  /*17f50*/  FMUL.FTZ R22, R22, c[0x0][0x2ec] ;  /* 0x0000bb0016167a20 */ /* 0x000fe40000410000 */
[----:B------:R-:W-:Y:S02]  /*17f60*/  FMUL.FTZ R23, R23, c[0x0][0x2ec] ;  /* 0x0000bb0017177a20 */ /* 0x000fe40000410000 */
[----:B------:R-:W-:Y:S02]  /*17f70*/  FMUL.FTZ R24, R24, c[0x0][0x2ec] ;  /* 0x0000bb0018187a20 */ /* 0x000fe40000410000 */
[----:B------:R-:W-:Y:S01]  /*17f80*/  FMUL.FTZ R25, R25, c[0x0][0x2ec] ;  /* 0x0000bb0019197a20 */ /* 0x000fe20000410000 */
[----:B------:R-:W2:Y:S01]  /*17f90*/  MUFU.TANH R181, R17 ;  /* 0x0000001100b57308 */ /* 0x000ea20000002400 */
[----:B------:R-:W-:Y:S02]  /*17fa0*/  FMUL.FTZ R26, R26, c[0x0][0x2ec] ;  /* 0x0000bb001a1a7a20 */ /* 0x000fe40000410000 */
[----:B------:R-:W-:Y:S01]  /*17fb0*/  FMUL.FTZ R27, R27, c[0x0][0x2ec] ;  /* 0x0000bb001b1b7a20 */ /* 0x000fe20000410000 */
[C---:B-----5:R-:W-:Y:S06]  /*17fc0*/  HMMA.16816.F32.BF16 R28, R216.reuse, R8, R28 ;  /* 0x00000008d81c723c */ /* 0x060fec000004181c */
[----:B------:R-:W2:Y:S02]  /*17fd0*/  MUFU.TANH R183, R18 ;  /* 0x0000001200b77308 */ /* 0x000ea40000002400 */
[C---:B------:R-:W-:Y:S01]  /*17fe0*/  HMMA.16816.F32.BF16 R32, R216.reuse, R10, R32 ;  /* 0x0000000ad820723c */ /* 0x040fe20000041820 */
[----:B------:R-:W5:Y:S07]  /*17ff0*/  LDSM.16.M88.4 R8, [R227+0x2800] ;  /* 0x00280000e308783b */ /* 0x000f6e0000000200 */
[----:B------:R-:W2:Y:S01]  /*18000*/  MUFU.TANH R184, R19 ;  /* 0x0000001300b87308 */ /* 0x000ea20000002400 */
[C---:B-1----:R-:W-:Y:S07]  /*18010*/  HMMA.16816.F32.BF16 R36, R216.reuse, R4, R36 ;  /* 0x00000004d824723c */ /* 0x042fee0000041824 */
[----:B------:R-:W-:Y:S01]  /*18020*/  FMUL.FTZ R28, R28, c[0x0][0x2ec] ;  /* 0x0000bb001c1c7a20 */ /* 0x000fe20000410000 */
[C---:B------:R-:W-:Y:S01]  /*18030*/  HMMA.16816.F32.BF16 R40, R216.reuse, R6, R40 ;  /* 0x00000006d828723c */ /* 0x040fe20000041828 */
[----:B------:R-:W1:Y:S01]  /*18040*/  MUFU.TANH R182, R20 ;  /* 0x0000001400b67308 */ /* 0x000e620000002400 */
[----:B------:R-:W1:Y:S02]  /*18050*/  LDSM.16.M88.4 R4, [R227+0x3000] ;  /* 0x00300000e304783b */ /* 0x000e640000000200 */
[----:B------:R-:W-:Y:S02]  /*18060*/  FMUL.FTZ R29, R29, c[0x0][0x2ec] ;  /* 0x0000bb001d1d7a20 */ /* 0x000fe40000410000 */
[----:B------:R-:W-:Y:S02]  /*18070*/  FMUL.FTZ R30, R30, c[0x0][0x2ec] ;  /* 0x0000bb001e1e7a20 */ /* 0x000fe40000410000 */
[----:B------:R-:W-:Y:S03]  /*18080*/  FMUL.FTZ R31, R31, c[0x0][0x2ec] ;  /* 0x0000bb001f1f7a20 */ /* 0x000fe60000410000 */
[----:B------:R-:W1:Y:S01]  /*18090*/  MUFU.TANH R185, R21 ;  /* 0x0000001500b97308 */ /* 0x000e620000002400 */
[----:B------:R-:W-:Y:S02]  /*180a0*/  FMUL.FTZ R32, R32, c[0x0][0x2ec] ;  /* 0x0000bb0020207a20 */ /* 0x000fe40000410000 */
[----:B------:R-:W-:Y:S02]  /*180b0*/  FMUL.FTZ R33, R33, c[0x0][0x2ec] ;  /* 0x0000bb0021217a20 */ /* 0x000fe40000410000 */
[----:B------:R-:W-:Y:S02]  /*180c0*/  FMUL.FTZ R37, R37, c[0x0][0x2ec] ;  /* 0x0000bb0025257a20 */ /* 0x000fe40000410000 */
[----:B------:R-:W-:Y:S02]  /*180d0*/  FMUL.FTZ R38, R38, c[0x0][0x2ec] ;  /* 0x0000bb0026267a20 */ /* 0x000fe40000410000 */
[----:B------:R-:W-:Y:S01]  /*180e0*/  FMUL.FTZ R39, R39, c[0x0][0x2ec] ;  /* 0x0000bb0027277a20 */ /* 0x000fe20000410000 */
[----:B------:R-:W2:Y:S01]  /*180f0*/  MUFU.TANH R201, R37 ;  /* 0x0000002500c97308 */ /* 0x000ea20000002400 */
[----:B------:R-:W-:Y:S01]  /*18100*/  FMUL.FTZ R34, R34, c[0x0][0x2ec] ;  /* 0x0000bb0022227a20 */ /* 0x000fe20000410000 */
[C---:B-----5:R-:W-:Y:S03]  /*18110*/  HMMA.16816.F32.BF16 R44, R216.reuse, R8, R44 ;  /* 0x00000008d82c723c */ /* 0x060fe6000004182c */
[----:B------:R-:W-:Y:S02]  /*18120*/  FMUL.FTZ R35, R35, c[0x0][0x2ec] ;  /* 0x0000bb0023237a20 */ /* 0x000fe40000410000 */
[----:B------:R-:W-:Y:S03]  /*18130*/  FMUL.FTZ R36, R36, c[0x0][0x2ec] ;  /* 0x0000bb0024247a20 */ /* 0x000fe60000410000 */
[----:B------:R-:W2:Y:S01]  /*18140*/  MUFU.TANH R186, R22 ;  /* 0x0000001600ba7308 */ /* 0x000ea20000002400 */
[C---:B------:R-:W-:Y:S01]  /*18150*/  HMMA.16816.F32.BF16 R48, R216.reuse, R10, R48 ;  /* 0x0000000ad830723c */ /* 0x040fe20000041830 */
[----:B------:R-:W5:Y:S02]  /*18160*/  LDSM.16.M88.4 R8, [R227+0x3800] ;  /* 0x00380000e308783b */ /* 0x000f640000000200 */
[----:B------:R-:W-:Y:S02]  /*18170*/  FMUL.FTZ R40, R40, c[0x0][0x2ec] ;  /* 0x0000bb0028287a20 */ /* 0x000fe40000410000 */
[----:B------:R-:W-:Y:S02]  /*18180*/  FMUL.FTZ R41, R41, c[0x0][0x2ec] ;  /* 0x0000bb0029297a20 */ /* 0x000fe40000410000 */
[----:B------:R-:W-:Y:S02]  /*18190*/  FMUL.FTZ R42, R42, c[0x0][0x2ec] ;  /* 0x0000bb002a2a7a20 */ /* 0x000fe40000410000 */
[----:B------:R-:W2:Y:S01]  /*181a0*/  MUFU.TANH R187, R23 ;  /* 0x0000001700bb7308 */ /* 0x000ea20000002400 */
[C---:B-1----:R-:W-:Y:S03]  /*181b0*/  HMMA.16816.F32.BF16 R52, R216.reuse, R4, R52 ;  /* 0x00000004d834723c */ /* 0x042fe60000041834 */
[----:B------:R-:W-:Y:S02]  /*181c0*/  FMUL.FTZ R43, R43, c[0x0][0x2ec] ;  /* 0x0000bb002b2b7a20 */ /* 0x000fe40000410000 */
[----:B------:R-:W-:Y:S03]  /*181d0*/  FMUL.FTZ R46, R46, c[0x0][0x2ec] ;  /* 0x0000bb002e2e7a20 */ /* 0x000fe60000410000 */
        /* <DEDUP_REMOVED lines=16> */
[----:B------:R-:W-:Y:S02]  /*182e0*/  FMUL.FTZ R55, R55, c[0x0][0x2ec] ;  /* 0x0000bb0037377a20 */ /* 0x000fe40000410000 */
[----:B------:R-:W-:Y:S01]  /*182f0*/  FMUL.FTZ R56, R56, c[0x0][0x2ec] ;  /* 0x0000bb0038387a20 */ /* 0x000fe20000410000 */
[----:B------:R-:W2:Y:S01]  /*18300*/  MUFU.TANH R190, R26 ;  /* 0x0000001a00be7308 */ /* 0x000ea20000002400 */
[C---:B------:R-:W-:Y:S01]  /*18310*/  HMMA.16816.F32.BF16 R64, R216.reuse, R10, R64 ;  /* 0x0000000ad840723c */ /* 0x040fe20000041840 */
[----:B------:R-:W5:Y:S02]  /*18320*/  LDSM.16.M88.4 R8, [R227+0x4800] ;  /* 0x00480000e308783b */ /* 0x000f640000000200 */
[----:B------:R-:W-:Y:S02]  /*18330*/  FMUL.FTZ R57, R57, c[0x0][0x2ec] ;  /* 0x0000bb0039397a20 */ /* 0x000fe40000410000 */
[----:B------:R-:W-:Y:S02]  /*18340*/  FMUL.FTZ R58, R58, c[0x0][0x2ec] ;  /* 0x0000bb003a3a7a20 */ /* 0x000fe40000410000 */
[----:B------:R-:W-:Y:S02]  /*18350*/  FMUL.FTZ R59, R59, c[0x0][0x2ec] ;  /* 0x0000bb003b3b7a20 */ /* 0x000fe40000410000 */
[----:B------:R-:W2:Y:S01]  /*18360*/  MUFU.TANH R191, R27 ;  /* 0x0000001b00bf7308 */ /* 0x000ea20000002400 */
[C---:B-1----:R-:W-:Y:S05]  /*18370*/  HMMA.16816.F32.BF16 R68, R216.reuse, R4, R68 ;  /* 0x00000004d844723c */ /* 0x042fea0000041844 */
[----:B------:R-:W-:Y:S02]  /*18380*/  FMUL.FTZ R61, R61, c[0x0][0x2ec] ;  /* 0x0000bb003d3d7a20 */ /* 0x000fe40000410000 */
[----:B------:R-:W-:Y:S01]  /*18390*/  FMUL.FTZ R62, R62, c[0x0][0x2ec] ;  /* 0x0000bb003e3e7a20 */ /* 0x000fe20000410000 */
[C---:B------:R-:W-:Y:S01]  /*183a0*/  HMMA.16816.F32.BF16 R72, R216.reuse, R6, R72 ;  /* 0x00000006d848723c */ /* 0x040fe20000041848 */
[----:B------:R1:W1:Y:S01]  /*183b0*/  MUFU.TANH R252, R61 ;  /* 0x0000003d00fc7308 */ /* 0x0002620000002400 */
[----:B------:R-:W2:Y:S02]  /*183c0*/  LDSM.16.M88.4 R4, [R227+0x5000] ;  /* 0x00500000e304783b */ /* 0x000ea40000000200 */
[----:B------:R-:W-:Y:S02]  /*183d0*/  FMUL.FTZ R63, R63, c[0x0][0x2ec] ;  /* 0x0000bb003f3f7a20 */ /* 0x000fe40000410000 */
[----:B------:R-:W-:Y:S02]  /*183e0*/  FMUL.FTZ R64, R64, c[0x0][0x2ec] ;  /* 0x0000bb0040407a20 */ /* 0x000fe40000410000 */
[----:B------:R-:W-:Y:S03]  /*183f0*/  FMUL.FTZ R65, R65, c[0x0][0x2ec] ;  /* 0x0000bb0041417a20 */ /* 0x000fe60000410000 */
[----:B------:R3:W2:Y:S01]  /*18400*/  MUFU.TANH R50, R62 ;  /* 0x0000003e00327308 */ /* 0x0006a20000002400 */
[----:B------:R-:W-:Y:S02]  /*18410*/  FMUL.FTZ R66, R66, c[0x0][0x2ec] ;  /* 0x0000bb0042427a20 */ /* 0x000fe40000410000 */
[----:B------:R-:W-:Y:S02]  /*18420*/  FMUL.FTZ R67, R67, c[0x0][0x2ec] ;  /* 0x0000bb0043437a20 */ /* 0x000fe40000410000 */
[----:B------:R-:W-:Y:S02]  /*18430*/  FMUL.FTZ R68, R68, c[0x0][0x2ec] ;  /* 0x0000bb0044447a20 */ /* 0x000fe40000410000 */
[----:B------:R-:W-:Y:S02]  /*18440*/  FMUL.FTZ R69, R69, c[0x0][0x2ec] ;  /* 0x0000bb0045457a20 */ /* 0x000fe40000410000 */
[----:B------:R-:W-:Y:S01]  /*18450*/  FMUL.FTZ R70, R70, c[0x0][0x2ec] ;  /* 0x0000bb0046467a20 */ /* 0x000fe20000410000 */
[----:B------:R4:W4:Y:S01]  /*18460*/  MUFU.TANH R192, R28 ;  /* 0x0000001c00c07308 */ /* 0x0009220000002400 */
[----:B------:R-:W-:Y:S01]  /*18470*/  FMUL.FTZ R71, R71, c[0x0][0x2ec] ;  /* 0x0000bb0047477a20 */ /* 0x000fe20000410000 */
[C---:B-----5:R-:W-:Y:S03]  /*18480*/  HMMA.16816.F32.BF16 R76, R216.reuse, R8, R76 ;  /* 0x00000008d84c723c */ /* 0x060fe6000004184c */
[----:B-1----:R-:W-:Y:S01]  /*18490*/  MOV R61, R246 ;  /* 0x000000f6003d7202 */ /* 0x002fe20000000f00 */
[----:B------:R-:W-:Y:S02]  /*184a0*/  FMUL.FTZ R72, R72, c[0x0][0x2ec] ;  /* 0x0000bb0048487a20 */ /* 0x000fe40000410000 */
[----:B------:R-:W-:Y:S02]  /*184b0*/  FMUL.FTZ R73, R73, c[0x0][0x2ec] ;  /* 0x0000bb0049497a20 */ /* 0x000fe40000410000 */
[----:B------:R1:W1:Y:S01]  /*184c0*/  MUFU.TANH R193, R29 ;  /* 0x0000001d00c17308 */ /* 0x0002620000002400 */
[C---:B------:R-:W-:Y:S01]  /*184d0*/  HMMA.16816.F32.BF16 R80, R216.reuse, R10, R80 ;  /* 0x0000000ad850723c */ /* 0x040fe20000041850 */
[----:B------:R-:W5:Y:S02]  /*184e0*/  LDSM.16.M88.4 R8, [R227+0x5800] ;  /* 0x00580000e308783b */ /* 0x000f640000000200 */
[----:B------:R-:W-:Y:S01]  /*184f0*/  FMUL.FTZ R74, R74, c[0x0][0x2ec] ;  /* 0x0000bb004a4a7a20 */ /* 0x000fe20000410000 */
[----:B---3--:R-:W-:Y:S01]  /*18500*/  MOV R62, R247 ;  /* 0x000000f7003e7202 */ /* 0x008fe20000000f00 */
[----:B------:R-:W-:Y:S02]  /*18510*/  FMUL.FTZ R75, R75, c[0x0][0x2ec] ;  /* 0x0000bb004b4b7a20 */ /* 0x000fe40000410000 */
[----:B------:R-:W-:Y:S02]  /*18520*/  FMUL.FTZ R60, R60, c[0x0][0x2ec] ;  /* 0x0000bb003c3c7a20 */ /* 0x000fe40000410000 */
[----:B------:R3:W1:Y:S01]  /*18530*/  MUFU.TANH R195, R30 ;  /* 0x0000001e00c37308 */ /* 0x0006620000002400 */
[C---:B--2---:R-:W-:Y:S05]  /*18540*/  HMMA.16816.F32.BF16 R84, R216.reuse, R4, R84 ;  /* 0x00000004d854723c */ /* 0x044fea0000041854 */
[----:B------:R-:W-:Y:S02]  /*18550*/  FMUL.FTZ R76, R76, c[0x0][0x2ec] ;  /* 0x0000bb004c4c7a20 */ /* 0x000fe40000410000 */
[----:B------:R-:W-:Y:S01]  /*18560*/  FMUL.FTZ R77, R77, c[0x0][0x2ec] ;  /* 0x0000bb004d4d7a20 */ /* 0x000fe20000410000 */
[C---:B------:R-:W-:Y:S01]  /*18570*/  HMMA.16816.F32.BF16 R88, R216.reuse, R6, R88 ;  /* 0x00000006d858723c */ /* 0x040fe20000041858 */
[----:B------:R3:W2:Y:S01]  /*18580*/  MUFU.TANH R194, R31 ;  /* 0x0000001f00c27308 */ /* 0x0006a20000002400 */
[----:B------:R-:W1:Y:S02]  /*18590*/  LDSM.16.M88.4 R4, [R227+0x6000] ;  /* 0x00600000e304783b */ /* 0x000e640000000200 */
[----:B------:R-:W-:Y:S02]  /*185a0*/  FMUL.FTZ R78, R78, c[0x0][0x2ec] ;  /* 0x0000bb004e4e7a20 */ /* 0x000fe40000410000 */
[----:B------:R-:W-:Y:S02]  /*185b0*/  FMUL.FTZ R79, R79, c[0x0][0x2ec] ;  /* 0x0000bb004f4f7a20 */ /* 0x000fe40000410000 */
[----:B------:R-:W-:Y:S03]  /*185c0*/  FMUL.FTZ R80, R80, c[0x0][0x2ec] ;  /* 0x0000bb0050507a20 */ /* 0x000fe60000410000 */
[----:B------:R3:W1:Y:S01]  /*185d0*/  MUFU.TANH R196, R32 ;  /* 0x0000002000c47308 */ /* 0x0006620000002400 */
[----:B------:R-:W-:Y:S02]  /*185e0*/  FMUL.FTZ R81, R81, c[0x0][0x2ec] ;  /* 0x0000bb0051517a20 */ /* 0x000fe40000410000 */
[----:B------:R-:W-:Y:S02]  /*185f0*/  FMUL.FTZ R82, R82, c[0x0][0x2ec] ;  /* 0x0000bb0052527a20 */ /* 0x000fe40000410000 */
[----:B------:R-:W-:Y:S02]  /*18600*/  FMUL.FTZ R83, R83, c[0x0][0x2ec] ;  /* 0x0000bb0053537a20 */ /* 0x000fe40000410000 */
[----:B------:R-:W-:Y:S02]  /*18610*/  FMUL.FTZ R84, R84, c[0x0][0x2ec] ;  /* 0x0000bb0054547a20 */ /* 0x000fe40000410000 */
[----:B------:R-:W-:Y:S01]  /*18620*/  FMUL.FTZ R85, R85, c[0x0][0x2ec] ;  /* 0x0000bb0055557a20 */ /* 0x000fe20000410000 */
[----:B------:R3:W2:Y:S01]  /*18630*/  MUFU.TANH R197, R33 ;  /* 0x0000002100c57308 */ /* 0x0006a20000002400 */
[----:B------:R-:W-:Y:S01]  /*18640*/  FMUL.FTZ R86, R86, c[0x0][0x2ec] ;  /* 0x0000bb0056567a20 */ /* 0x000fe20000410000 */
[C---:B-----5:R-:W-:Y:S03]  /*18650*/  HMMA.16816.F32.BF16 R92, R216.reuse, R8, R92 ;  /* 0x00000008d85c723c */ /* 0x060fe6000004185c */
[----:B------:R-:W-:Y:S02]  /*18660*/  FMUL.FTZ R87, R87, c[0x0][0x2ec] ;  /* 0x0000bb0057577a20 */ /* 0x000fe40000410000 */
[----:B------:R-:W-:Y:S02]  /*18670*/  FMUL.FTZ R88, R88, c[0x0][0x2ec] ;  /* 0x0000bb0058587a20 */ /* 0x000fe40000410000 */
[----:B------:R-:W-:Y:S01]  /*18680*/  FMUL.FTZ R89, R89, c[0x0][0x2ec] ;  /* 0x0000bb0059597a20 */ /* 0x000fe20000410000 */
[----:B------:R3:W2:Y:S01]  /*18690*/  MUFU.TANH R198, R34 ;  /* 0x0000002200c67308 */ /* 0x0006a20000002400 */
[C---:B------:R-:W-:Y:S01]  /*186a0*/  HMMA.16816.F32.BF16 R96, R216.reuse, R10, R96 ;  /* 0x0000000ad860723c */ /* 0x040fe20000041860 */
[----:B------:R-:W5:Y:S02]  /*186b0*/  LDSM.16.M88.4 R8, [R227+0x6800] ;  /* 0x00680000e308783b */ /* 0x000f640000000200 */
[----:B------:R-:W-:Y:S02]  /*186c0*/  FMUL.FTZ R90, R90, c[0x0][0x2ec] ;  /* 0x0000bb005a5a7a20 */ /* 0x000fe40000410000 */
[----:B------:R-:W-:Y:S04]  /*186d0*/  FMUL.FTZ R91, R91, c[0x0][0x2ec] ;  /* 0x0000bb005b5b7a20 */ /* 0x000fe80000410000 */
[----:B------:R3:W2:Y:S01]  /*186e0*/  MUFU.TANH R200, R35 ;  /* 0x0000002300c87308 */ /* 0x0006a20000002400 */
[C---:B-1----:R-:W-:Y:S05]  /*186f0*/  HMMA.16816.F32.BF16 R100, R216.reuse, R4, R100 ;  /* 0x00000004d864723c */ /* 0x042fea0000041864 */
[----:B------:R-:W-:Y:S02]  /*18700*/  FMUL.FTZ R92, R92, c[0x0][0x2ec] ;  /* 0x0000bb005c5c7a20 */ /* 0x000fe40000410000 */
[----:B------:R-:W-:Y:S01]  /*18710*/  FMUL.FTZ R93, R93, c[0x0][0x2ec] ;  /* 0x0000bb005d5d7a20 */ /* 0x000fe20000410000 */
[C---:B------:R-:W-:Y:S01]  /*18720*/  HMMA.16816.F32.BF16 R104, R216.reuse, R6, R104 ;  /* 0x00000006d868723c */ /* 0x040fe20000041868 */
[----:B------:R3:W1:Y:S01]  /*18730*/  MUFU.TANH R199, R36 ;  /* 0x0000002400c77308 */ /* 0x0006620000002400 */
        /* <DEDUP_REMOVED lines=18> */
[----:B------:R-:W5:Y:S01]  /*18860*/  LDSM.16.M88.4 R8, [R227+0x7800] ;  /* 0x00780000e308783b */ /* 0x000f620000000200 */
[----:B------:R-:W-:Y:S04]  /*18870*/  DEPBAR.LE SB0, 0x0 ;  /* 0x000080000000791a */ /* 0x000fe80000000000 */
[----:B------:R-:W-:Y:S02]  /*18880*/  FMUL.FTZ R105, R105, c[0x0][0x2ec] ;  /* 0x0000bb0069697a20 */ /* 0x000fe40000410000 */
[----:B------:R-:W-:Y:S01]  /*18890*/  FMUL.FTZ R107, R107, c[0x0][0x2ec] ;  /* 0x0000bb006b6b7a20 */ /* 0x000fe20000410000 */
[----:B------:R3:W2:Y:S01]  /*188a0*/  MUFU.TANH R205, R41 ;  /* 0x0000002900cd7308 */ /* 0x0006a20000002400 */
[----:B------:R-:W-:Y:S01]  /*188b0*/  BAR.SYNC.DEFER_BLOCKING 0x0 ;  /* 0x0000000000007b1d */ /* 0x000fe20000010000 */
[C---:B-1----:R-:W-:Y:S05]  /*188c0*/  HMMA.16816.F32.BF16 R116, R216.reuse, R4, R116 ;  /* 0x00000004d874723c */ /* 0x042fea0000041874 */
[----:B------:R-:W-:Y:S02]  /*188d0*/  FMUL.FTZ R108, R108, c[0x0][0x2ec] ;  /* 0x0000bb006c6c7a20 */ /* 0x000fe40000410000 */
[----:B------:R-:W-:Y:S01]  /*188e0*/  FMUL.FTZ R109, R109, c[0x0][0x2ec] ;  /* 0x0000bb006d6d7a20 */ /* 0x000fe20000410000 */
[----:B------:R3:W1:Y:S01]  /*188f0*/  MUFU.TANH R206, R42 ;  /* 0x0000002a00ce7308 */ /* 0x0006620000002400 */
[C---:B------:R-:W-:Y:S03]  /*18900*/  HMMA.16816.F32.BF16 R120, R216.reuse, R6, R120 ;  /* 0x00000006d878723c */ /* 0x040fe60000041878 */
[----:B------:R-:W-:Y:S02]  /*18910*/  FMUL.FTZ R110, R110, c[0x0][0x2ec] ;  /* 0x0000bb006e6e7a20 */ /* 0x000fe40000410000 */
[----:B------:R-:W-:Y:S02]  /*18920*/  FMUL.FTZ R111, R111, c[0x0][0x2ec] ;  /* 0x0000bb006f6f7a20 */ /* 0x000fe40000410000 */
[----:B------:R-:W-:Y:S02]  /*18930*/  FMUL.FTZ R112, R112, c[0x0][0x2ec] ;  /* 0x0000bb0070707a20 */ /* 0x000fe40000410000 */
[----:B------:R3:W1:Y:S03]  /*18940*/  MUFU.TANH R207, R43 ;  /* 0x0000002b00cf7308 */ /* 0x0006660000002400 */
[----:B------:R-:W-:Y:S02]  /*18950*/  FMUL.FTZ R113, R113, c[0x0][0x2ec] ;  /* 0x0000bb0071717a20 */ /* 0x000fe40000410000 */
[----:B------:R-:W-:Y:S02]  /*18960*/  FMUL.FTZ R114, R114, c[0x0][0x2ec] ;  /* 0x0000bb0072727a20 */ /* 0x000fe40000410000 */
[----:B------:R-:W-:Y:S02]  /*18970*/  FMUL.FTZ R117, R117, c[0x0][0x2ec] ;  /* 0x0000bb0075757a20 */ /* 0x000fe40000410000 */
[----:B------:R-:W-:Y:S01]  /*18980*/  FMUL.FTZ R119, R119, c[0x0][0x2ec] ;  /* 0x0000bb0077777a20 */ /* 0x000fe20000410000 */
[----:B------:R3:W1:Y:S01]  /*18990*/  MUFU.TANH R208, R44 ;  /* 0x0000002c00d07308 */ /* 0x0006620000002400 */
[----:B------:R-:W-:Y:S01]  /*189a0*/  FMUL.FTZ R115, R115, c[0x0][0x2ec] ;  /* 0x0000bb0073737a20 */ /* 0x000fe20000410000 */
[C---:B-----5:R-:W-:Y:S03]  /*189b0*/  HMMA.16816.F32.BF16 R124, R216.reuse, R8, R124 ;  /* 0x00000008d87c723c */ /* 0x060fe6000004187c */
[----:B------:R-:W-:Y:S02]  /*189c0*/  FMUL.FTZ R120, R120, c[0x0][0x2ec] ;  /* 0x0000bb0078787a20 */ /* 0x000fe40000410000 */
[----:B------:R-:W-:Y:S02]  /*189d0*/  FMUL.FTZ R122, R122, c[0x0][0x2ec] ;  /* 0x0000bb007a7a7a20 */ /* 0x000fe40000410000 */
[----:B------:R-:W-:Y:S01]  /*189e0*/  FMUL.FTZ R116, R116, c[0x0][0x2ec] ;  /* 0x0000bb0074747a20 */ /* 0x000fe20000410000 */
[----:B------:R3:W1:Y:S01]  /*189f0*/  MUFU.TANH R209, R45 ;  /* 0x0000002d00d17308 */ /* 0x0006620000002400 */
[----:B------:R-:W-:Y:S03]  /*18a00*/  HMMA.16816.F32.BF16 R128, R216, R10, R128 ;  /* 0x0000000ad880723c */ /* 0x000fe60000041880 */
[----:B------:R-:W-:Y:S02]  /*18a10*/  FMUL.FTZ R118, R118, c[0x0][0x2ec] ;  /* 0x0000bb0076767a20 */ /* 0x000fe40000410000 */
[----:B------:R-:W-:Y:S02]  /*18a20*/  FMUL.FTZ R121, R121, c[0x0][0x2ec] ;  /* 0x0000bb0079797a20 */ /* 0x000fe40000410000 */
[----:B------:R-:W-:Y:S02]  /*18a30*/  FMUL.FTZ R123, R123, c[0x0][0x2ec] ;  /* 0x0000bb007b7b7a20 */ /* 0x000fe40000410000 */
[----:B------:R3:W1:Y:S06]  /*18a40*/  MUFU.TANH R210, R46 ;  /* 0x0000002e00d27308 */ /* 0x00066c0000002400 */
[----:B------:R-:W-:Y:S02]  /*18a50*/  FMUL.FTZ R126, R126, c[0x0][0x2ec] ;  /* 0x0000bb007e7e7a20 */ /* 0x000fe40000410000 */
[----:B------:R-:W-:Y:S02]  /*18a60*/  FMUL.FTZ R127, R127, c[0x0][0x2ec] ;  /* 0x0000bb007f7f7a20 */ /* 0x000fe40000410000 */
[----:B------:R3:W1:Y:S01]  /*18a70*/  MUFU.TANH R211, R47 ;  /* 0x0000002f00d37308 */ /* 0x0006620000002400 */
[----:B------:R-:W-:Y:S02]  /*18a80*/  FMUL.FTZ R124, R124, c[0x0][0x2ec] ;  /* 0x0000bb007c7c7a20 */ /* 0x000fe40000410000 */
[----:B------:R-:W-:Y:S02]  /*18a90*/  FMUL.FTZ R125, R125, c[0x0][0x2ec] ;  /* 0x0000bb007d7d7a20 */ /* 0x000fe40000410000 */
[----:B------:R-:W-:Y:S02]  /*18aa0*/  FMUL.FTZ R37, R130, c[0x0][0x2ec] ;  /* 0x0000bb0082257a20 */ /* 0x000fe40000410000 */
[----:B------:R-:W-:Y:S02]  /*18ab0*/  FMUL.FTZ R128, R128, c[0x0][0x2ec] ;  /* 0x0000bb0080807a20 */ /* 0x000fe40000410000 */
[----:B------:R-:W-:Y:S01]  /*18ac0*/  FMUL.FTZ R129, R129, c[0x0][0x2ec] ;  /* 0x0000bb0081817a20 */ /* 0x000fe20000410000 */
[----:B------:R3:W1:Y:S01]  /*18ad0*/  MUFU.TANH R212, R48 ;  /* 0x0000003000d47308 */ /* 0x0006620000002400 */
[----:B------:R-:W-:Y:S09]  /*18ae0*/  FMUL.FTZ R0, R131, c[0x0][0x2ec] ;  /* 0x0000bb0083007a20 */ /* 0x000ff20000410000 */
[----:B------:R3:W1:Y:S10]  /*18af0*/  MUFU.TANH R213, R49 ;  /* 0x0000003100d57308 */ /* 0x0006740000002400 */
        /* <DEDUP_REMOVED lines=10> */
[----:B------:R-:W1:Y:S10]  /*18ba0*/  MUFU.TANH R63, R63 ;  /* 0x0000003f003f7308 */ /* 0x000e740000002400 */
        /* <DEDUP_REMOVED lines=40> */
[----:B------:R3:W1:Y:S10]  /*18e30*/  MUFU.TANH R46, R104 ;  /* 0x00000068002e7308 */ /* 0x0006740000002400 */
[----:B------:R3:W1:Y:S10]  /*18e40*/  MUFU.TANH R39, R105 ;  /* 0x0000006900277308 */ /* 0x0006740000002400 */
[----:B------:R-:W1:Y:S10]  /*18e50*/  MUFU.TANH R106, R106 ;  /* 0x0000006a006a7308 */ /* 0x000e740000002400 */
[----:B------:R3:W1:Y:S10]  /*18e60*/  MUFU.TANH R47, R107 ;  /* 0x0000006b002f7308 */ /* 0x0006740000002400 */
        /* <DEDUP_REMOVED lines=8> */
[----:B------:R3:W1:Y:S10]  /*18ef0*/  MUFU.TANH R51, R116 ;  /* 0x0000007400337308 */ /* 0x0006740000002400 */
[----:B------:R-:W1:Y:S10]  /*18f00*/  MUFU.TANH R117, R117 ;  /* 0x0000007500757308 */ /* 0x000e740000002400 */
[----:B------:R3:W1:Y:S10]  /*18f10*/  MUFU.TANH R48, R118 ;  /* 0x0000007600307308 */ /* 0x0006740000002400 */
[----:B------:R-:W1:Y:S10]  /*18f20*/  MUFU.TANH R119, R119 ;  /* 0x0000007700777308 */ /* 0x000e740000002400 */
[----:B------:R-:W1:Y:S10]  /*18f30*/  MUFU.TANH R120, R120 ;  /* 0x0000007800787308 */ /* 0x000e740000002400 */
[----:B------:R3:W1:Y:S10]  /*18f40*/  MUFU.TANH R52, R121 ;  /* 0x0000007900347308 */ /* 0x0006740000002400 */
[----:B------:R-:W1:Y:S10]  /*18f50*/  MUFU.TANH R122, R122 ;  /* 0x0000007a007a7308 */ /* 0x000e740000002400 */
[----:B------:R3:W1:Y:S10]  /*18f60*/  MUFU.TANH R114, R123 ;  /* 0x0000007b00727308 */ /* 0x0006740000002400 */
[----:B------:R3:W1:Y:S10]  /*18f70*/  MUFU.TANH R49, R124 ;  /* 0x0000007c00317308 */ /* 0x0006740000002400 */
[----:B------:R3:W1:Y:S10]  /*18f80*/  MUFU.TANH R216, R125 ;  /* 0x0000007d00d87308 */ /* 0x0006740000002400 */
[----:B------:R-:W1:Y:S10]  /*18f90*/  MUFU.TANH R126, R126 ;  /* 0x0000007e007e7308 */ /* 0x000e740000002400 */
[----:B------:R-:W1:Y:S10]  /*18fa0*/  MUFU.TANH R127, R127 ;  /* 0x0000007f007f7308 */ /* 0x000e740000002400 */
[----:B------:R3:W1:Y:S10]  /*18fb0*/  MUFU.TANH R217, R128 ;  /* 0x0000008000d97308 */ /* 0x0006740000002400 */
[----:B------:R3:W1:Y:S10]  /*18fc0*/  MUFU.TANH R218, R129 ;  /* 0x0000008100da7308 */ /* 0x0006740000002400 */
[----:B------:R-:W1:Y:S10]  /*18fd0*/  MUFU.TANH R37, R37 ;  /* 0x0000002500257308 */ /* 0x000e740000002400 */
[----:B------:R3:W1:Y:S01]  /*18fe0*/  MUFU.TANH R38, R0 ;  /* 0x0000000000267308 */ /* 0x0006620000002400 */
[----:B------:R-:W-:-:S05]  /*18ff0*/  @!P1 BRA `(.L_x_888) ;  /* 0x0000111000009947 */ /* 0x000fca0003800000 */
[----:B--2-4-:R-:W-:Y:S01]  /*19000*/  ULDC.64 UR8, c[0x0][0x198] ;  /* 0x0000660000087ab9 */ /* 0x014fe20000000a00 */
[----:B------:R-:W-:Y:S01]  /*19010*/  PLOP3.LUT P1, PT, PT, PT, UP5, 0x80, 0x0 ;  /* 0x000000000000781c */ /* 0x000fe20003f2f058 */
[----:B---3--:R-:W-:Y:S02]  /*19020*/  IMAD.MOV.U32 R33, RZ, RZ, c[0x0][0x198] ;  /* 0x00006600ff217624 */ /* 0x008fe400078e00ff */
        /* <DEDUP_REMOVED lines=8> */
[----:B------:R-:W2:Y:S01]  /*190b0*/  R2UR UR8, R0 ;  /* 0x00000000000873c2 */ /* 0x000ea200000e0000 */
[----:B------:R-:W-:Y:S06]  /*190c0*/  UIADD3 UR28, UR28, -0x200, URZ ;  /* 0xfffffe001c1c7890 */ /* 0x000fec000fffe03f */
[----:B------:R-:W-:Y:S01]  /*190d0*/  IMAD.U32 R3, RZ, RZ, UR28 ;  /* 0x0000001cff037e24 */ /* 0x000fe2000f8e00ff */
[----:B--2---:R-:W2:Y:S10]  /*190e0*/  I2F.RP R0, UR8 ;  /* 0x0000000800007d06 */ /* 0x004eb40008209400 */
[----:B--2---:R-:W2:Y:S02]  /*190f0*/  MUFU.RCP R0, R0 ;  /* 0x0000000000007308 */ /* 0x004ea40000001000 */
[----:B--2---:R-:W-:Y:S08]  /*19100*/  IADD3 R0, R0, 0xffffffe, RZ ;  /* 0x0ffffffe00007810 */ /* 0x004ff00007ffe0ff */
[----:B------:R-:W2:Y:S02]  /*19110*/  F2I.FTZ.U32.TRUNC.NTZ R0, R0 ;  /* 0x0000000000007305 */ /* 0x000ea4000021f000 */
[----:B--2---:R2:W3:Y:S02]  /*19120*/  R2UR UR33, R0 ;  /* 0x00000000002173c2 */ /* 0x0044e400000e0000 */
[----:B--2---:R-:W-:Y:S01]  /*19130*/  IMAD.U32 R0, RZ, RZ, UR30 ;  /* 0x0000001eff007e24 */ /* 0x004fe2000f8e00ff */
[----:B---3--:R-:W-:Y:S04]  /*19140*/  UIADD3 UR9, URZ, -UR33, URZ ;  /* 0x800000213f097290 */ /* 0x008fe8000fffe03f */
[----:B------:R-:W-:Y:S01]  /*19150*/  UIMAD UR9, UR9, UR8, URZ ;  /* 0x00000008090972a4 */ /* 0x000fe2000f8e023f */
[----:B------:R-:W-:Y:S02]  /*19160*/  IABS R2, R0 ;  /* 0x0000000000027213 */ /* 0x000fe40000000000 */
[----:B------:R-:W-:Y:S01]  /*19170*/  IABS R0, R3 ;  /* 0x0000000300007213 */ /* 0x000fe20000000000 */
[----:B------:R-:W-:Y:S01]  /*19180*/  UIMAD.WIDE.U32 UR32, UR33, UR9, UR32 ;  /* 0x00000009212072a5 */ /* 0x000fe2000f8e0020 */
[----:B------:R-:W2:Y:S08]  /*19190*/  R2UR UR26, R2 ;  /* 0x00000000021a73c2 */ /* 0x000eb000000e0000 */
[----:B------:R-:W3:Y:S01]  /*191a0*/  R2UR UR24, R0 ;  /* 0x00000000001873c2 */ /* 0x000ee200000e0000 */
[----:B--2---:R-:W-:Y:S07]  /*191b0*/  UIMAD.WIDE.U32 UR34, UR33, UR26, URZ ;  /* 0x0000001a212272a5 */ /* 0x004fee000f8e003f */
[----:B------:R-:W-:Y:S02]  /*191c0*/  UMOV UR29, UR35 ;  /* 0x00000023001d7c82 */ /* 0x000fe40008000000 */
[----:B---3--:R-:W-:Y:S02]  /*191d0*/  UIMAD.WIDE.U32 UR32, UR33, UR24, URZ ;  /* 0x00000018212072a5 */ /* 0x008fe4000f8e003f */
[----:B------:R-:W-:Y:S04]  /*191e0*/  UIADD3 UR25, -UR29, URZ, URZ ;  /* 0x0000003f1d197290 */ /* 0x000fe8000fffe13f */
[----:B------:R-:W-:Y:S02]  /*191f0*/  UIMAD UR26, UR8, UR25, UR26 ;  /* 0x00000019081a72a4 */ /* 0x000fe4000f8e021a */
[----:B------:R-:W-:Y:S02]  /*19200*/  UMOV UR27, UR33 ;  /* 0x00000021001b7c82 */ /* 0x000fe40008000000 */
[----:B------:R-:W-:Y:S02]  /*19210*/  UIADD3 UR9, -UR27, URZ, URZ ;  /* 0x0000003f1b097290 */ /* 0x000fe4000fffe13f */
[----:B------:R-:W-:Y:S02]  /*19220*/  UISETP.GT.U32.AND UP2, UPT, UR8, UR26, UPT ;  /* 0x0000001a0800728c */ /* 0x000fe4000bf44070 */
[----:B------:R-:W-:Y:S03]  /*19230*/  UIMAD UR24, UR8, UR9, UR24 ;  /* 0x00000009081872a4 */ /* 0x000fe6000f8e0218 */
[----:B------:R-:W-:Y:S02]  /*19240*/  ULDC UR9, c[0x0][0x2d0] ;  /* 0x0000b40000097ab9 */ /* 0x000fe40000000800 */
[----:B------:R-:W-:Y:S02]  /*19250*/  UISETP.GT.U32.AND UP0, UPT, UR8, UR24, UPT ;  /* 0x000000180800728c */ /* 0x000fe4000bf04070 */
[----:B------:R-:W-:Y:S02]  /*19260*/  ULOP3.LUT UR30, UR30, UR9, URZ, 0x3c, !UPT ;  /* 0x000000091e1e7292 */ /* 0x000fe4000f8e3c3f */
[----:B------:R-:W-:Y:S02]  /*19270*/  @!UP2 UIADD3 UR26, UR26, -UR8, URZ ;  /* 0x800000081a1aa290 */ /* 0x000fe4000fffe03f */
[----:B------:R-:W-:Y:S02]  /*19280*/  ULOP3.LUT UR28, UR28, UR9, URZ, 0x3c, !UPT ;  /* 0x000000091c1c7292 */ /* 0x000fe4000f8e3c3f */
[----:B------:R-:W-:Y:S02]  /*19290*/  UISETP.GE.U32.AND UP4, UPT, UR26, UR8, UPT ;  /* 0x000000081a00728c */ /* 0x000fe4000bf86070 */
[----:B------:R-:W-:Y:S02]  /*192a0*/  UISETP.GE.AND UP1, UPT, UR30, URZ, UPT ;  /* 0x0000003f1e00728c */ /* 0x000fe4000bf26270 */
[----:B------:R-:W-:Y:S02]  /*192b0*/  @!UP0 UIADD3 UR24, UR24, -UR8, URZ ;  /* 0x8000000818188290 */ /* 0x000fe4000fffe03f */
[----:B------:R-:W-:Y:S02]  /*192c0*/  @!UP0 UIADD3 UR27, UR27, 0x1, URZ ;  /* 0x000000011b1b8890 */ /* 0x000fe4000fffe03f */
[----:B------:R-:W-:Y:S02]  /*192d0*/  UISETP.GE.U32.AND UP3, UPT, UR24, UR8, UPT ;  /* 0x000000081800728c */ /* 0x000fe4000bf66070 */
[----:B------:R-:W-:Y:S02]  /*192e0*/  UISETP.GE.AND UP0, UPT, UR28, URZ, UPT ;  /* 0x0000003f1c00728c */ /* 0x000fe4000bf06270 */
[----:B------:R-:W-:Y:S02]  /*192f0*/  @!UP2 UIADD3 UR29, UR29, 0x1, URZ ;  /* 0x000000011d1da890 */ /* 0x000fe4000fffe03f */
[----:B------:R-:W-:Y:S02]  /*19300*/  UISETP.NE.AND UP2, UPT, URZ, UR9, UPT ;  /* 0x000000093f00728c */ /* 0x000fe4000bf45270 */
[----:B------:R-:W-:Y:S02]  /*19310*/  @UP4 UIADD3 UR29, UR29, 0x1, URZ ;  /* 0x000000011d1d4890 */ /* 0x000fe4000fffe03f */
[----:B------:R-:W-:Y:S02]  /*19320*/  ULOP3.LUT UR8, URZ, UR9, URZ, 0x33, !UPT ;  /* 0x000000093f087292 */ /* 0x000fe4000f8e333f */
[----:B------:R-:W-:Y:S02]  /*19330*/  @UP3 UIADD3 UR27, UR27, 0x1, URZ ;  /* 0x000000011b1b3890 */ /* 0x000fe4000fffe03f */
        /* <DEDUP_REMOVED lines=9> */
[----:B------:R-:W2:Y:S01]  /*193d0*/  R2UR UR24, R2 ;  /* 0x00000000021873c2 */ /* 0x000ea200000e0000 */
[----:B------:R-:W-:Y:S02]  /*193e0*/  LEA R4, P2, R4, UR18, 0x2 ;  /* 0x0000001204047c11 */ /* 0x000fe4000f8410ff */
[----:B------:R-:W-:Y:S02]  /*193f0*/  LEA.HI.X.SX32 R3, R0, UR19, 0x2, P1 ;  /* 0x0000001300037c11 */ /* 0x000fe400088f16ff */
[----:B------:R-:W-:Y:S03]  /*19400*/  LEA.HI.X.SX32 R5, R5, UR19, 0x2, P2 ;  /* 0x0000001305057c11 */ /* 0x000fe600090f16ff */
[----:B------:R-:W3:Y:S08]  /*19410*/  R2UR UR25, R3 ;  /* 0x00000000031973c2 */ /* 0x000ef000000e0000 */
[----:B------:R-:W4:Y:S01]  /*19420*/  R2UR UR26, R4 ;  /* 0x00000000041a73c2 */ /* 0x000f2200000e0000 */
[----:B--2---:R-:W-:Y:S01]  /*19430*/  IMAD.U32 R2, RZ, RZ, UR24 ;  /* 0x00000018ff027e24 */ /* 0x004fe2000f8e00ff */
[----:B------:R-:W-:Y:S06]  /*19440*/  UIADD3 UR24, UR29, -UR8, URZ ;  /* 0x800000081d187290 */ /* 0x000fec000fffe03f */
[----:B------:R-:W2:Y:S01]  /*19450*/  R2UR UR27, R5 ;  /* 0x00000000051b73c2 */ /* 0x000ea200000e0000 */
[----:B------:R-:W-:Y:S01]  /*19460*/  UIMAD UR24, UR24, UR9, -0x100 ;  /* 0xffffff00181874a4 */ /* 0x000fe2000f8e0209 */
[----:B---3--:R-:W-:Y:S03]  /*19470*/  IMAD.U32 R3, RZ, RZ, UR25 ;  /* 0x00000019ff037e24 */ /* 0x008fe6000f8e00ff */
[----:B------:R-:W-:Y:S02]  /*19480*/  USHF.R.S32.HI UR9, URZ, 0x1f, UR24 ;  /* 0x0000001f3f097899 */ /* 0x000fe40008011418 */
[----:B------:R-:W-:Y:S01]  /*19490*/  UIMAD UR8, UR7, UR24, URZ ;  /* 0x00000018070872a4 */ /* 0x000fe2000f8e023f */
[----:B------:R3:W5:Y:S01]  /*194a0*/  LDG.E R2, [R2.64] ;  /* 0x0000001402027981 */ /* 0x000762000c1e1900 */
[----:B------:R-:W-:Y:S01]  /*194b0*/  UIMAD.WIDE.U32 UR24, UR6, UR24, URZ ;  /* 0x00000018061872a5 */ /* 0x000fe2000f8e003f */
[----:B----4-:R-:W-:Y:S01]  /*194c0*/  MOV R4, UR26 ;  /* 0x0000001a00047c02 */ /* 0x010fe20008000f00 */
[----:B------:R-:W-:Y:S03]  /*194d0*/  UIMAD UR8, UR9, UR6, UR8 ;  /* 0x00000006090872a4 */ /* 0x000fe6000f8e0208 */
[----:B------:R-:W-:Y:S02]  /*194e0*/  UMOV UR9, UR7 ;  /* 0x0000000700097c82 */ /* 0x000fe40008000000 */
[----:B------:R-:W-:Y:S01]  /*194f0*/  UIADD3 UR8, UR25, UR8, URZ ;  /* 0x0000000819087290 */ /* 0x000fe2000fffe03f */
[----:B--2---:R-:W-:Y:S05]  /*19500*/  IMAD.U32 R5, RZ, RZ, UR27 ;  /* 0x0000001bff057e24 */ /* 0x004fea000f8e00ff */
[----:B------:R-:W5:Y:S01]  /*19510*/  LDG.E R0, [R4.64] ;  /* 0x0000001404007981 */ /* 0x000f62000c1e1900 */
[----:B---3--:R-:W-:Y:S01]  /*19520*/  IMAD.U32 R3, RZ, RZ, UR25 ;  /* 0x00000019ff037e24 */ /* 0x008fe2000f8e00ff */
[----:B------:R-:W-:Y:S01]  /*19530*/  MOV R3, UR8 ;  /* 0x0000000800037c02 */ /* 0x000fe20008000f00 */
[----:B------:R-:W-:Y:S01]  /*19540*/  UMOV UR8, UR6 ;  /* 0x0000000600087c82 */ /* 0x000fe20008000000 */
[----:B-----5:R-:W-:Y:S01]  /*19550*/  IMAD.IADD R0, R0, 0x1, -R2 ;  /* 0x0000000100007824 */ /* 0x020fe200078e0a02 */
[----:B------:R-:W-:Y:S04]  /*19560*/  MOV R2, UR24 ;  /* 0x0000001800027c02 */ /* 0x000fe80008000f00 */
[----:B------:R-:W-:Y:S01]  /*19570*/  SHF.R.S32.HI R4, RZ, 0x1f, R0 ;  /* 0x0000001fff047819 */ /* 0x000fe20000011400 */
[----:B------:R-:W-:Y:S04]  /*19580*/  IMAD.WIDE.U32 R2, R0, c[0x0][0x180], R2 ;  /* 0x0000600000027a25 */ /* 0x000fe800078e0002 */
[----:B------:R-:W-:Y:S04]  /*19590*/  IMAD R4, R4, c[0x0][0x180], RZ ;  /* 0x0000600004047a24 */ /* 0x000fe800078e02ff */
[----:B------:R-:W-:Y:S02]  /*195a0*/  IMAD R4, R0, c[0x0][0x184], R4 ;  /* 0x0000610000047a24 */ /* 0x000fe400078e0204 */
[----:B------:R-:W-:Y:S03]  /*195b0*/  IMAD.MOV.U32 R0, RZ, RZ, R2 ;  /* 0x000000ffff007224 */ /* 0x000fe600078e0002 */
[----:B------:R-:W-:Y:S02]  /*195c0*/  IADD3 R2, R3, R4, RZ ;  /* 0x0000000403027210 */ /* 0x000fe40007ffe0ff */
.L_x_889:
[----:B------:R2:W-:Y:S01]  /*195d0*/  @P0 STS.128 [R242+0x2000], RZ ;  /* 0x002000fff2000388 */ /* 0x0005e20000000c00 */
[C---:B------:R-:W-:Y:S01]  /*195e0*/  LEA R4, P5, R0.reuse, R244, 0x1 ;  /* 0x000000f400047211 */ /* 0x040fe200078a08ff */
[----:B------:R-:W-:Y:S01]  /*195f0*/  @!P0 IMAD.MOV.U32 R26, RZ, RZ, R0 ;  /* 0x000000ffff1a8224 */ /* 0x000fe200078e0000 */
[-C--:B------:R-:W-:Y:S01]  /*19600*/  @!P0 MOV R25, R2.reuse ;  /* 0x0000000200198202 */ /* 0x080fe20000000f00 */
[----:B------:R-:W-:Y:S01]  /*19610*/  @!P0 IMAD.MOV.U32 R27, RZ, RZ, R2 ;  /* 0x000000ffff1b8224 */ /* 0x000fe200078e0002 */
[-C--:B------:R-:W-:Y:S01]  /*19620*/  @!P0 MOV R21, R2.reuse ;  /* 0x0000000200158202 */ /* 0x080fe20000000f00 */
[--C-:B------:R-:W-:Y:S01]  /*19630*/  @!P0 IMAD.MOV.U32 R24, RZ, RZ, R0.reuse ;  /* 0x000000ffff188224 */ /* 0x100fe200078e0000 */
[-C--:B------:R-:W-:Y:S01]  /*19640*/  @!P0 MOV R17, R2.reuse ;  /* 0x0000000200118202 */ /* 0x080fe20000000f00 */
[----:B------:R-:W-:Y:S01]  /*19650*/  @!P0 IMAD.MOV.U32 R22, RZ, RZ, R0 ;  /* 0x000000ffff168224 */ /* 0x000fe200078e0000 */
[----:B------:R-:W-:Y:S01]  /*19660*/  @!P0 MOV R13, R2 ;  /* 0x00000002000d8202 */ /* 0x000fe20000000f00 */
[----:B------:R-:W-:Y:S01]  /*19670*/  @!P0 IMAD.MOV.U32 R23, RZ, RZ, R2 ;  /* 0x000000ffff178224 */ /* 0x000fe200078e0002 */
[----:B------:R-:W-:Y:S01]  /*19680*/  @!P0 MOV R8, R0 ;  /* 0x0000000000088202 */ /* 0x000fe20000000f00 */
[--C-:B------:R-:W-:Y:S01]  /*19690*/  @!P0 IMAD.MOV.U32 R20, RZ, RZ, R0.reuse ;  /* 0x000000ffff148224 */ /* 0x100fe200078e0000 */
[----:B------:R-:W-:Y:S01]  /*196a0*/  @!P0 MOV R7, R2 ;  /* 0x0000000200078202 */ /* 0x000fe20000000f00 */
[----:B------:R-:W-:Y:S01]  /*196b0*/  @!P0 IMAD.MOV.U32 R18, RZ, RZ, R0 ;  /* 0x000000ffff128224 */ /* 0x000fe200078e0000 */
[CCC-:B------:R-:W-:Y:S01]  /*196c0*/  LEA.HI.X R5, R0.reuse, R243.reuse, R2.reuse, 0x1, P5 ;  /* 0x000000f300057211 */ /* 0x1c0fe200028f0c02 */
[----:B------:R-:W-:Y:S01]  /*196d0*/  @!P0 IMAD.MOV.U32 R19, RZ, RZ, R2 ;  /* 0x000000ffff138224 */ /* 0x000fe200078e0002 */
        /* <DEDUP_REMOVED lines=8> */
[----:B------:R-:W-:Y:S01]  /*19760*/  @!P0 IMAD.MOV.U32 R14, RZ, RZ, R0 ;  /* 0x000000ffff0e8224 */ /* 0x000fe200078e0000 */
[----:B------:R-:W-:Y:S01]  /*19770*/  @!P0 IADD3 R3, P4, R0, UR23, RZ ;  /* 0x0000001700038c10 */ /* 0x000fe2000ff9e0ff */
[----:B------:R2:W-:Y:S01]  /*19780*/  @P0 STS.128 [R242+0x2800], RZ ;  /* 0x002800fff2000388 */ /* 0x0005e20000000c00 */
[----:B------:R-:W-:Y:S01]  /*19790*/  @!P0 IMAD.MOV.U32 R15, RZ, RZ, R2 ;  /* 0x000000ffff0f8224 */ /* 0x000fe200078e0002 */
[----:B------:R-:W-:Y:S01]  /*197a0*/  @!P0 LEA.HI.X R31, R33, R2, R36, 0x5, P3 ;  /* 0x00000002211f8211 */ /* 0x000fe200018f2c24 */
[--C-:B------:R-:W-:Y:S01]  /*197b0*/  @!P0 IMAD.MOV.U32 R12, RZ, RZ, R0.reuse ;  /* 0x000000ffff0c8224 */ /* 0x100fe200078e0000 */
[----:B------:R-:W-:Y:S01]  /*197c0*/  @!P0 LEA R44, P3, R3, R244, 0x1 ;  /* 0x000000f4032c8211 */ /* 0x000fe200078608ff */
[----:B------:R-:W-:Y:S01]  /*197d0*/  @!P0 IMAD.MOV.U32 R10, RZ, RZ, R0 ;  /* 0x000000ffff0a8224 */ /* 0x000fe200078e0000 */
[C---:B------:R-:W-:Y:S01]  /*197e0*/  @!P0 LEA.HI.X R32, R33.reuse, R2, R36, 0x6, P2 ;  /* 0x0000000221208211 */ /* 0x040fe200010f3424 */
[--C-:B------:R-:W-:Y:S01]  /*197f0*/  @!P0 IMAD.MOV.U32 R11, RZ, RZ, R2.reuse ;  /* 0x000000ffff0b8224 */ /* 0x100fe200078e0002 */
[CC--:B------:R-:W-:Y:S01]  /*19800*/  @!P0 LEA R42, P2, R28.reuse, R244.reuse, 0x1 ;  /* 0x000000f41c2a8211 */ /* 0x0c0fe200078408ff */
[----:B------:R-:W-:Y:S01]  /*19810*/  @!P0 IMAD.MOV.U32 R9, RZ, RZ, R2 ;  /* 0x000000ffff098224 */ /* 0x000fe200078e0002 */
[----:B------:R-:W-:Y:S01]  /*19820*/  UMOV UR6, UR8 ;  /* 0x0000000800067c82 */ /* 0x000fe20008000000 */
[----:B------:R-:W-:Y:S01]  /*19830*/  @!P0 IMAD.MOV.U32 R6, RZ, RZ, R0 ;  /* 0x000000ffff068224 */ /* 0x000fe200078e0000 */
[-C--:B------:R-:W-:Y:S01]  /*19840*/  @!P0 LEA.HI.X R43, R28, R243.reuse, R31, 0x1, P2 ;  /* 0x000000f31c2b8211 */ /* 0x080fe200010f0c1f */
[C---:B------:R-:W-:Y:S01]  /*19850*/  @!P0 IMAD.WIDE.U32 R26, R33.reuse, 0x30, R26 ;  /* 0x00000030211a8825 */ /* 0x040fe200078e001a */
[----:B------:R-:W-:Y:S03]  /*19860*/  UMOV UR7, UR9 ;  /* 0x0000000900077c82 */ /* 0x000fe60008000000 */
[C---:B------:R-:W-:Y:S01]  /*19870*/  @!P0 IMAD.WIDE.U32 R24, R33.reuse, 0x50, R24 ;  /* 0x0000005021188825 */ /* 0x040fe200078e0018 */
[----:B------:R-:W-:Y:S03]  /*19880*/  @!P0 LEA R40, P2, R26, R244, 0x1 ;  /* 0x000000f41a288211 */ /* 0x000fe600078408ff */
        /* <DEDUP_REMOVED lines=11> */
[----:B------:R-:W-:Y:S01]  /*19940*/  @!P0 IMAD R0, R36, 0x30, RZ ;  /* 0x0000003024008824 */ /* 0x000fe200078e02ff */
[-C--:B------:R-:W-:Y:S02]  /*19950*/  @!P0 LEA R34, P1, R29, R244.reuse, 0x1 ;  /* 0x000000f41d228211 */ /* 0x080fe400078208ff */
[-C--:B------:R-:W-:Y:S01]  /*19960*/  @!P0 LEA.HI.X R45, R3, R243.reuse, R2, 0x1, P3 ;  /* 0x000000f3032d8211 */ /* 0x080fe200018f0c02 */
[----:B------:R-:W-:Y:S01]  /*19970*/  @!P0 IMAD.IADD R3, R0, 0x1, R27 ;  /* 0x0000000100038824 */ /* 0x000fe200078e021b */
[-C--:B------:R-:W-:Y:S01]  /*19980*/  @!P0 LEA.HI.X R35, R29, R243.reuse, R32, 0x1, P1 ;  /* 0x000000f31d238211 */ /* 0x080fe200008f0c20 */
[----:B------:R-:W-:Y:S01]  /*19990*/  @!P0 IMAD R2, R36, 0x50, RZ ;  /* 0x0000005024028824 */ /* 0x000fe200078e02ff */
[-C--:B------:R-:W-:Y:S01]  /*199a0*/  @!P0 LEA R32, P1, R30, R244.reuse, 0x1 ;  /* 0x000000f41e208211 */ /* 0x080fe200078208ff */
[----:B------:R-:W-:Y:S01]  /*199b0*/  @!PT LDS RZ, [RZ] ;  /* 0x00000000fffff984 */ /* 0x000fe20000000800 */
[----:B------:R-:W-:Y:S01]  /*199c0*/  @!PT LDS RZ, [RZ] ;  /* 0x00000000fffff984 */ /* 0x000fe20000000800 */
[----:B------:R-:W-:Y:S01]  /*199d0*/  @!PT LDS RZ, [RZ] ;  /* 0x00000000fffff984 */ /* 0x000fe20000000800 */
[----:B------:R2:W-:Y:S01]  /*199e0*/  @!P0 LDGSTS.E.BYPASS.LTC128B.128 [R242+0x2800], [R44.64] ;  /* 0x028000002cf28fae */ /* 0x0005e2000b901d54 */
[-C--:B------:R-:W-:Y:S01]  /*199f0*/  @!P0 LEA.HI.X R41, R26, R243.reuse, R3, 0x1, P2 ;  /* 0x000000f31a298211 */ /* 0x080fe200010f0c03 */
[----:B------:R-:W-:Y:S01]  /*19a00*/  @!P0 IMAD.IADD R25, R2, 0x1, R25 ;  /* 0x0000000102198824 */ /* 0x000fe200078e0219 */
[-C--:B------:R-:W-:Y:S01]  /*19a10*/  @!P0 LEA.HI.X R33, R30, R243.reuse, R33, 0x1, P1 ;  /* 0x000000f31e218211 */ /* 0x080fe200008f0c21 */
[----:B------:R2:W-:Y:S01]  /*19a20*/  @P0 STS.128 [R242+0x3000], RZ ;  /* 0x003000fff2000388 */ /* 0x0005e20000000c00 */
[-C--:B------:R-:W-:Y:S01]  /*19a30*/  @!P0 LEA R30, P2, R24, R244.reuse, 0x1 ;  /* 0x000000f4181e8211 */ /* 0x080fe200078408ff */
        /* <DEDUP_REMOVED lines=17> */
[----:B------:R-:W-:Y:S02]  /*19b50*/  @!P0 IMAD R2, R36, 0x90, RZ ;  /* 0x0000009024028824 */ /* 0x000fe400078e02ff */
[----:B------:R-:W-:Y:S01]  /*19b60*/  @!P0 IADD3 R3, R0, R23, RZ ;  /* 0x0000001700038210 */ /* 0x000fe20007ffe0ff */
[----:B------:R2:W-:Y:S01]  /*19b70*/  @P0 STS.128 [R242+0x4000], RZ ;  /* 0x004000fff2000388 */ /* 0x0005e20000000c00 */
[----:B------:R-:W-:Y:S02]  /*19b80*/  @!P0 IMAD R0, R36, 0xa0, RZ ;  /* 0x000000a024008824 */ /* 0x000fe400078e02ff */
        /* <DEDUP_REMOVED lines=30> */
[----:B------:R-:W-:Y:S02]  /*19d70*/  @!P0 IMAD R2, R36, 0xe0, RZ ;  /* 0x000000e024028824 */ /* 0x000fe400078e02ff */
[----:B------:R-:W-:Y:S01]  /*19d80*/  @!P0 LEA.HI.X R19, R12, R243, R13, 0x1, P4 ;  /* 0x000000f30c138211 */ /* 0x000fe200020f0c0d */
[----:B------:R-:W-:Y:S01]  /*19d90*/  @!PT LDS RZ, [RZ] ;  /* 0x00000000fffff984 */ /* 0x000fe20000000800 */
[----:B------:R-:W-:Y:S01]  /*19da0*/  @!PT LDS RZ, [RZ] ;  /* 0x00000000fffff984 */ /* 0x000fe20000000800 */
[----:B------:R-:W-:Y:S01]  /*19db0*/  @!PT LDS RZ, [RZ] ;  /* 0x00000000fffff984 */ /* 0x000fe20000000800 */
[----:B------:R2:W-:Y:S01]  /*19dc0*/  @!P0 LDGSTS.E.BYPASS.LTC128B.128 [R242+0x5800], [R26.64] ;  /* 0x058000001af28fae */ /* 0x0005e2000b901d54 */
[C---:B------:R-:W-:Y:S02]  /*19dd0*/  @!P0 IMAD R3, R36.reuse, 0xd0, RZ ;  /* 0x000000d024038824 */ /* 0x040fe400078e02ff */
[----:B------:R-:W-:Y:S01]  /*19de0*/  @!P0 IMAD R0, R36, 0xf0, RZ ;  /* 0x000000f024008824 */ /* 0x000fe200078e02ff */
[----:B------:R2:W-:Y:S02]  /*19df0*/  @P0 STS.128 [R242+0x6000], RZ ;  /* 0x006000fff2000388 */ /* 0x0005e40000000c00 */
[----:B------:R-:W-:Y:S01]  /*19e00*/  @!P0 IADD3 R11, R3, R11, RZ ;  /* 0x0000000b030b8210 */ /* 0x000fe20007ffe0ff */
[----:B------:R-:W-:Y:S01]  /*19e10*/  @!P0 IMAD.IADD R3, R2, 0x1, R9 ;  /* 0x0000000102038824 */ /* 0x000fe200078e0209 */
[----:B------:R-:W-:Y:S01]  /*19e20*/  @!PT LDS RZ, [RZ] ;  /* 0x00000000fffff984 */ /* 0x000fe20000000800 */
[----:B------:R-:W-:Y:S01]  /*19e30*/  @!PT LDS RZ, [RZ] ;  /* 0x00000000fffff984 */ /* 0x000fe20000000800 */
[----:B------:R-:W-:Y:S01]  /*19e40*/  @!PT LDS RZ, [RZ] ;  /* 0x00000000fffff984 */ /* 0x000fe20000000800 */
[----:B------:R2:W-:Y:S01]  /*19e50*/  @!P0 LDGSTS.E.BYPASS.LTC128B.128 [R242+0x6000], [R32.64] ;  /* 0x0600000020f28fae */ /* 0x0005e2000b901d54 */
[----:B------:R-:W-:Y:S01]  /*19e60*/  @!P0 LEA R2, P1, R6, R244, 0x1 ;  /* 0x000000f406028211 */ /* 0x000fe200078208ff */
[----:B------:R-:W-:Y:S01]  /*19e70*/  @!P0 IMAD.IADD R0, R0, 0x1, R7 ;  /* 0x0000000100008824 */ /* 0x000fe200078e0207 */
[-C--:B------:R-:W-:Y:S01]  /*19e80*/  @!P0 LEA.HI.X R17, R10, R243.reuse, R11, 0x1, P3 ;  /* 0x000000f30a118211 */ /* 0x080fe200018f0c0b */
[----:B------:R2:W-:Y:S01]  /*19e90*/  @P0 STS.128 [R242+0x6800], RZ ;  /* 0x006800fff2000388 */ /* 0x0005e20000000c00 */
[-C--:B------:R-:W-:Y:S02]  /*19ea0*/  @!P0 LEA.HI.X R15, R8, R243.reuse, R3, 0x1, P2 ;  /* 0x000000f3080f8211 */ /* 0x080fe400010f0c03 */
[----:B------:R-:W-:Y:S01]  /*19eb0*/  @!P0 LEA.HI.X R3, R6, R243, R0, 0x1, P1 ;  /* 0x000000f306038211 */ /* 0x000fe200008f0c00 */
[----:B------:R-:W-:Y:S01]  /*19ec0*/  @!PT LDS RZ, [RZ] ;  /* 0x00000000fffff984 */ /* 0x000fe20000000800 */
[----:B------:R-:W-:Y:S01]  /*19ed0*/  @!PT LDS RZ, [RZ] ;  /* 0x00000000fffff984 */ /* 0x000fe20000000800 */
[----:B------:R-:W-:Y:S01]  /*19ee0*/  @!PT LDS RZ, [RZ] ;  /* 0x00000000fffff984 */ /* 0x000fe20000000800 */
[----:B------:R2:W-:Y:S01]  /*19ef0*/  @!P0 LDGSTS.E.BYPASS.LTC128B.128 [R242+0x6800], [R24.64] ;  /* 0x0680000018f28fae */ /* 0x0005e2000b901d54 */
[----:B------:R-:W-:Y:S01]  /*19f00*/  MOV R244, R4 ;  /* 0x0000000400f47202 */ /* 0x000fe20000000f00 */
[----:B------:R-:W-:Y:S02]  /*19f10*/  IMAD.MOV.U32 R243, RZ, RZ, R5 ;  /* 0x000000fffff37224 */ /* 0x000fe400078e0005 */
        /* <DEDUP_REMOVED lines=31> */
.L_x_888:
[----:B--234-:R-:W-:Y:S01]  /*1a110*/  FMNMX.FTZ R0, R173, R132, !PT ;  /* 0x00000084ad007209 */ /* 0x01cfe20007810000 */
[----:B------:R-:W-:Y:S01]  /*1a120*/  LDSM.16.MT88.4 R12, [R135+0xa000] ;  /* 0x00a00000870c783b */ /* 0x000fe20000004200 */
[----:B-1----:R-:W-:Y:S01]  /*1a130*/  MOV R131, R39 ;  /* 0x0000002700837202 */ /* 0x002fe20000000f00 */
[----:B------:R-:W-:Y:S01]  /*1a140*/  UISETP.GT.AND UP0, UPT, UR17, 0x1, UPT ;  /* 0x000000011100788c */ /* 0x000fe2000bf04270 */
[----:B------:R-:W-:Y:S01]  /*1a150*/  FMNMX.FTZ R2, R179, R0, !PT ;  /* 0x00000000b3027209 */ /* 0x000fe20007810000 */
[----:B------:R-:W-:Y:S01]  /*1a160*/  UIADD3 UR17, UR17, -0x1, URZ ;  /* 0xffffffff11117890 */ /* 0x000fe2000fffe03f */
[----:B------:R-:W-:Y:S01]  /*1a170*/  FMNMX.FTZ R0, R172, R133, !PT ;  /* 0x00000085ac007209 */ /* 0x000fe20007810000 */
[----:B------:R-:W-:Y:S01]  /*1a180*/  UMOV UR8, UR15 ;  /* 0x0000000f00087c82 */ /* 0x000fe20008000000 */
[----:B------:R-:W-:Y:S01]  /*1a190*/  FMNMX.FTZ R2, R177, R2, !PT ;  /* 0x00000002b1027209 */ /* 0x000fe20007810000 */
[----:B------:R-:W-:Y:S01]  /*1a1a0*/  LDSM.16.MT88.4 R20, [R226+0xa000] ;  /* 0x00a00000e214783b */ /* 0x000fe20000004200 */
[----:B------:R-:W-:Y:S01]  /*1a1b0*/  FMNMX.FTZ R0, R178, R0, !PT ;  /* 0x00000000b2007209 */ /* 0x000fe20007810000 */
[----:B------:R-:W-:Y:S01]  /*1a1c0*/  UMOV UR9, UR12 ;  /* 0x0000000c00097c82 */ /* 0x000fe20008000000 */
[----:B------:R-:W-:Y:S02]  /*1a1d0*/  FMNMX.FTZ R36, R175, R2, !PT ;  /* 0x00000002af247209 */ /* 0x000fe40007810000 */
[----:B------:R-:W-:Y:S02]  /*1a1e0*/  FMNMX.FTZ R0, R174, R0, !PT ;  /* 0x00000000ae007209 */ /* 0x000fe40007810000 */
[----:B------:R-:W-:Y:S01]  /*1a1f0*/  FMNMX.FTZ R36, R168, R36, !PT ;  /* 0x00000024a8247209 */ /* 0x000fe20007810000 */
[----:B------:R-:W-:Y:S01]  /*1a200*/  LDSM.16.MT88.4 R28, [R224+0xa000] ;  /* 0x00a00000e01c783b */ /* 0x000fe20000004200 */
[----:B------:R-:W-:Y:S02]  /*1a210*/  FMNMX.FTZ R0, R176, R0, !PT ;  /* 0x00000000b0007209 */ /* 0x000fe40007810000 */
[----:B------:R-:W-:Y:S02]  /*1a220*/  FMNMX.FTZ R36, R169, R36, !PT ;  /* 0x00000024a9247209 */ /* 0x000fe40007810000 */
[----:B------:R-:W-:Y:S02]  /*1a230*/  FMNMX.FTZ R0, R170, R0, !PT ;  /* 0x00000000aa007209 */ /* 0x000fe40007810000 */
[----:B------:R-:W-:Y:S01]  /*1a240*/  FMNMX.FTZ R36, R180, R36, !PT ;  /* 0x00000024b4247209 */ /* 0x000fe20007810000 */
[----:B------:R-:W-:Y:S01]  /*1a250*/  LDSM.16.MT88.4 R56, [R224+0xa800] ;  /* 0x00a80000e038783b */ /* 0x000fe20000004200 */
        /* <DEDUP_REMOVED lines=86> */
[----:B------:R-:W-:Y:S02]  /*1a7c0*/  MOV R128, R51 ;  /* 0x0000003300807202 */ /* 0x000fe40000000f00 */
        /* <DEDUP_REMOVED lines=28> */
[----:B------:R-:W-:Y:S03]  /*1a990*/  FMNMX.FTZ R0, R114, R0, !PT ;  /* 0x0000000072007209 */ /* 0x000fe60007810000 */
[----:B------:R-:W-:Y:S01]  /*1a9a0*/  SHFL.BFLY PT, R3, R36, 0x2, 0x1f ;  /* 0x0c401f0024037f89 */ /* 0x000fe200000e0000 */
[----:B------:R-:W-:Y:S04]  /*1a9b0*/  FMNMX.FTZ R0, R126, R0, !PT ;  /* 0x000000007e007209 */ /* 0x000fe80007810000 */
[----:B------:R-:W-:Y:S04]  /*1a9c0*/  FMNMX.FTZ R0, R127, R0, !PT ;  /* 0x000000007f007209 */ /* 0x000fe80007810000 */
[----:B------:R-:W-:Y:S04]  /*1a9d0*/  FMNMX.FTZ R0, R37, R0, !PT ;  /* 0x0000000025007209 */ /* 0x000fe80007810000 */
[----:B------:R-:W-:Y:S05]  /*1a9e0*/  FMNMX.FTZ R0, R38, R0, !PT ;  /* 0x0000000026007209 */ /* 0x000fea0007810000 */
[----:B------:R-:W1:Y:S02]  /*1a9f0*/  SHFL.BFLY PT, R2, R0, 0x2, 0x1f ;  /* 0x0c401f0000027f89 */ /* 0x000e6400000e0000 */
[----:B-1----:R-:W-:Y:S02]  /*1aa00*/  FMNMX.FTZ R0, R0, R2, !PT ;  /* 0x0000000200007209 */ /* 0x002fe40007810000 */
[----:B------:R-:W-:Y:S04]  /*1aa10*/  FMNMX.FTZ R36, R36, R3, !PT ;  /* 0x0000000324247209 */ /* 0x000fe80007810000 */
[----:B------:R-:W1:Y:S08]  /*1aa20*/  SHFL.BFLY PT, R3, R0, 0x1, 0x1f ;  /* 0x0c201f0000037f89 */ /* 0x000e7000000e0000 */
[----:B------:R-:W2:Y:S01]  /*1aa30*/  SHFL.BFLY PT, R4, R36, 0x1, 0x1f ;  /* 0x0c201f0024047f89 */ /* 0x000ea200000e0000 */
[----:B-1----:R-:W-:Y:S05]  /*1aa40*/  FMNMX.FTZ R3, R0, R3, !PT ;  /* 0x0000000300037209 */ /* 0x002fea0007810000 */
[----:B------:R-:W-:Y:S01]  /*1aa50*/  FMUL.FTZ R60, R3, c[0x0][0x23c] ;  /* 0x00008f00033c7a20 */ /* 0x000fe20000410000 */
[----:B--2---:R-:W-:Y:S04]  /*1aa60*/  FMNMX.FTZ R36, R36, R4, !PT ;  /* 0x0000000424247209 */ /* 0x004fe80007810000 */
[C---:B------:R-:W-:Y:S01]  /*1aa70*/  FSETP.NEU.FTZ.AND P0, PT, R36.reuse, -INF , PT ;  /* 0xff8000002400780b */ /* 0x040fe20003f1d000 */
[C---:B------:R-:W-:Y:S02]  /*1aa80*/  FMUL.FTZ R39, R36.reuse, c[0x0][0x23c] ;  /* 0x00008f0024277a20 */ /* 0x040fe40000410000 */
[----:B------:R-:W-:Y:S03]  /*1aa90*/  FADD.FTZ R2, -R36, R132 ;  /* 0x0000008424027221 */ /* 0x000fe60000010100 */
[----:B------:R-:W-:Y:S01]  /*1aaa0*/  FSEL R39, R39, RZ, P0 ;  /* 0x000000ff27277208 */ /* 0x000fe20000000000 */
[----:B------:R-:W-:Y:S01]  /*1aab0*/  FMUL.FTZ R0, R2, c[0x0][0x23c] ;  /* 0x00008f0002007a20 */ /* 0x000fe20000410000 */
[----:B------:R-:W-:Y:S03]  /*1aac0*/  FSETP.NEU.FTZ.AND P0, PT, R3, -INF , PT ;  /* 0xff8000000300780b */ /* 0x000fe60003f1d000 */
[----:B------:R1:W2:Y:S01]  /*1aad0*/  MUFU.EX2 R2, R0 ;  /* 0x0000000000027308 */ /* 0x0002a20000000800 */
[--C-:B------:R-:W-:Y:S01]  /*1aae0*/  FFMA.FTZ R4, R173, c[0x0][0x23c], -R39.reuse ;  /* 0x00008f00ad047a23 */ /* 0x100fe20000010827 */
[----:B------:R-:W-:Y:S01]  /*1aaf0*/  MOV R173, R50 ;  /* 0x0000003200ad7202 */ /* 0x000fe20000000f00 */
[--C-:B------:R-:W-:Y:S01]  /*1ab00*/  FFMA.FTZ R16, R180, c[0x0][0x23c], -R39.reuse ;  /* 0x00008f00b4107a23 */ /* 0x100fe20000010827 */
[----:B------:R-:W-:Y:S01]  /*1ab10*/  FSEL R60, R60, RZ, P0 ;  /* 0x000000ff3c3c7208 */ /* 0x000fe20000000000 */
[--C-:B------:R-:W-:Y:S01]  /*1ab20*/  FFMA.FTZ R26, R182, c[0x0][0x23c], -R39.reuse ;  /* 0x00008f00b61a7a23 */ /* 0x100fe20000010827 */
[----:B------:R-:W-:Y:S01]  /*1ab30*/  PLOP3.LUT P0, PT, PT, PT, UP0, 0x80, 0x0 ;  /* 0x000000000000781c */ /* 0x000fe20003f0f008 */
[----:B------:R-:W-:Y:S02]  /*1ab40*/  FFMA.FTZ R5, R179, c[0x0][0x23c], -R39 ;  /* 0x00008f00b3057a23 */ /* 0x000fe40000010827 */
[--C-:B------:R-:W-:Y:S01]  /*1ab50*/  FFMA.FTZ R8, R176, c[0x0][0x23c], -R60.reuse ;  /* 0x00008f00b0087a23 */ /* 0x100fe2000001083c */
[----:B------:R3:W-:Y:S01]  /*1ab60*/  MUFU.EX2 R132, R4 ;  /* 0x0000000400847308 */ /* 0x0007e20000000800 */
[--C-:B------:R-:W-:Y:S02]  /*1ab70*/  FFMA.FTZ R24, R184, c[0x0][0x23c], -R60.reuse ;  /* 0x00008f00b8187a23 */ /* 0x100fe4000001083c */
[--C-:B------:R-:W-:Y:S02]  /*1ab80*/  FFMA.FTZ R32, R186, c[0x0][0x23c], -R60.reuse ;  /* 0x00008f00ba207a23 */ /* 0x100fe4000001083c */
[--C-:B------:R-:W-:Y:S05]  /*1ab90*/  FFMA.FTZ R37, R37, c[0x0][0x23c], -R60.reuse ;  /* 0x00008f0025257a23 */ /* 0x100fea000001083c */
[----:B------:R4:W-:Y:S01]  /*1aba0*/  MUFU.EX2 R130, R8 ;  /* 0x0000000800827308 */ /* 0x0009e20000000800 */
[----:B-1----:R-:W-:Y:S01]  /*1abb0*/  FADD.FTZ R0, -R3, R133 ;  /* 0x0000008503007221 */ /* 0x002fe20000010100 */
[----:B------:R-:W-:Y:S01]  /*1abc0*/  MOV R133, R46 ;  /* 0x0000002e00857202 */ /* 0x000fe20000000f00 */
[----:B--2---:R-:W-:Y:S02]  /*1abd0*/  FMUL.FTZ R17, R2, R149 ;  /* 0x0000009502117220 */ /* 0x004fe40000410000 */
[----:B------:R-:W-:Y:S05]  /*1abe0*/  FMUL.FTZ R0, R0, c[0x0][0x23c] ;  /* 0x00008f0000007a20 */ /* 0x000fea0000410000 */
[----:B------:R-:W1:Y:S01]  /*1abf0*/  MUFU.EX2 R123, R5 ;  /* 0x00000005007b7308 */ /* 0x000e620000000800 */
[C---:B------:R-:W-:Y:S02]  /*1ac00*/  FMUL.FTZ R25, R2.reuse, R157 ;  /* 0x0000009d02197220 */ /* 0x040fe40000410000 */
[----:B------:R-:W-:Y:S02]  /*1ac10*/  FMUL.FTZ R33, R2, R165 ;  /* 0x000000a502217220 */ /* 0x000fe40000410000 */
[--C-:B---3--:R-:W-:Y:S01]  /*1ac20*/  FFMA.FTZ R4, R172, c[0x0][0x23c], -R60.reuse ;  /* 0x00008f00ac047a23 */ /* 0x108fe2000001083c */
[----:B------:R-:W-:Y:S04]  /*1ac30*/  MOV R172, R49 ;  /* 0x0000003100ac7202 */ /* 0x000fe80000000f00 */
[----:B------:R2:W-:Y:S01]  /*1ac40*/  MUFU.EX2 R179, R4 ;  /* 0x0000000400b37308 */ /* 0x0005e20000000800 */
[--C-:B----4-:R-:W-:Y:S09]  /*1ac50*/  FFMA.FTZ R8, R169, c[0x0][0x23c], -R39.reuse ;  /* 0x00008f00a9087a23 */ /* 0x110ff20000010827 */
[----:B------:R-:W3:Y:S01]  /*1ac60*/  MUFU.EX2 R0, R0 ;  /* 0x0000000000007308 */ /* 0x000ee20000000800 */
[----:B-1----:R-:W-:Y:S01]  /*1ac70*/  F2FP.BF16.PACK_AB R40, R123, R132 ;  /* 0x000000847b28723e */ /* 0x002fe200000010ff */
[----:B------:R-:W-:Y:S08]  /*1ac80*/  FMUL.FTZ R5, R2, R137 ;  /* 0x0000008902057220 */ /* 0x000ff00000410000 */
[----:B------:R1:W-:Y:S01]  /*1ac90*/  MUFU.EX2 R107, R8 ;  /* 0x00000008006b7308 */ /* 0x0003e20000000800 */
[--C-:B--2---:R-:W-:Y:S01]  /*1aca0*/  FFMA.FTZ R4, R178, c[0x0][0x23c], -R60.reuse ;  /* 0x00008f00b2047a23 */ /* 0x104fe2000001083c */
[----:B------:R-:W-:Y:S02]  /*1acb0*/  MOV R178, R48 ;  /* 0x0000003000b27202 */ /* 0x000fe40000000f00 */
[----:B------:R-:W-:Y:S06]  /*1acc0*/  LDSM.16.MT88.4 R48, [R135+0xa800] ;  /* 0x00a800008730783b */ /* 0x000fec0000004200 */
[----:B------:R2:W-:Y:S01]  /*1acd0*/  MUFU.EX2 R9, R4 ;  /* 0x0000000400097308 */ /* 0x0005e20000000800 */
[C---:B---3--:R-:W-:Y:S02]  /*1ace0*/  FMUL.FTZ R18, R0.reuse, R150 ;  /* 0x0000009600127220 */ /* 0x048fe40000410000 */
[C---:B------:R-:W-:Y:S02]  /*1acf0*/  FMUL.FTZ R19, R0.reuse, R151 ;  /* 0x0000009700137220 */ /* 0x040fe40000410000 */
[C---:B------:R-:W-:Y:S05]  /*1ad00*/  FMUL.FTZ R27, R0.reuse, R159 ;  /* 0x0000009f001b7220 */ /* 0x040fea0000410000 */
[----:B------:R3:W-:Y:S01]  /*1ad10*/  MUFU.EX2 R124, R16 ;  /* 0x00000010007c7308 */ /* 0x0007e20000000800 */
[C---:B------:R-:W-:Y:S01]  /*1ad20*/  FMUL.FTZ R10, R0.reuse, R142 ;  /* 0x0000008e000a7220 */ /* 0x040fe20000410000 */
[----:B------:R-:W-:Y:S01]  /*1ad30*/  MOV R142, R172 ;  /* 0x000000ac008e7202 */ /* 0x000fe20000000f00 */
[----:B------:R-:W-:Y:S02]  /*1ad40*/  FMUL.FTZ R11, R0, R143 ;  /* 0x0000008f000b7220 */ /* 0x000fe40000410000 */
[--C-:B-1----:R-:W-:Y:S02]  /*1ad50*/  FFMA.FTZ R8, R170, c[0x0][0x23c], -R60.reuse ;  /* 0x00008f00aa087a23 */ /* 0x102fe4000001083c */
[C---:B------:R-:W-:Y:S02]  /*1ad60*/  FMUL.FTZ R34, R0.reuse, R166 ;  /* 0x000000a600227220 */ /* 0x040fe40000410000 */
[----:B------:R-:W-:Y:S01]  /*1ad70*/  FMUL.FTZ R35, R0, R167 ;  /* 0x000000a700237220 */ /* 0x000fe20000410000 */
[----:B------:R1:W-:Y:S01]  /*1ad80*/  MUFU.EX2 R118, R8 ;  /* 0x0000000800767308 */ /* 0x0003e20000000800 */
[--C-:B--2---:R-:W-:Y:S01]  /*1ad90*/  FFMA.FTZ R4, R177, c[0x0][0x23c], -R39.reuse ;  /* 0x00008f00b1047a23 */ /* 0x104fe20000010827 */
[----:B------:R-:W-:Y:S02]  /*1ada0*/  MOV R177, R47 ;  /* 0x0000002f00b17202 */ /* 0x000fe40000000f00 */
[----:B------:R-:W2:Y:S06]  /*1adb0*/  LDSM.16.MT88.4 R44, [R225+0xa000] ;  /* 0x00a00000e12c783b */ /* 0x000eac0000004200 */
[----:B------:R4:W5:Y:S01]  /*1adc0*/  MUFU.EX2 R6, R4 ;  /* 0x0000000400067308 */ /* 0x0009620000000800 */
[--C-:B---3--:R-:W-:Y:S09]  /*1add0*/  FFMA.FTZ R16, R181, c[0x0][0x23c], -R39.reuse ;  /* 0x00008f00b5107a23 */ /* 0x108ff20000010827 */
[----:B------:R3:W-:Y:S01]  /*1ade0*/  MUFU.EX2 R115, R24 ;  /* 0x0000001800737308 */ /* 0x0007e20000000800 */
[----:B-1----:R-:W-:Y:S09]  /*1adf0*/  FMUL.FTZ R8, R2, R140 ;  /* 0x0000008c02087220 */ /* 0x002ff20000410000 */
[----:B------:R1:W-:Y:S01]  /*1ae00*/  MUFU.EX2 R140, R16 ;  /* 0x00000010008c7308 */ /* 0x0003e20000000800 */
[--C-:B----4-:R-:W-:Y:S01]  /*1ae10*/  FFMA.FTZ R4, R175, c[0x0][0x23c], -R39.reuse ;  /* 0x00008f00af047a23 */ /* 0x110fe20000010827 */
[----:B-----5:R-:W-:Y:S01]  /*1ae20*/  MOV R137, R6 ;  /* 0x0000000600897202 */ /* 0x020fe20000000f00 */
[----:B------:R-:W-:Y:S07]  /*1ae30*/  FMUL.FTZ R6, R0, R138 ;  /* 0x0000008a00067220 */ /* 0x000fee0000410000 */
[----:B------:R4:W5:Y:S01]  /*1ae40*/  MUFU.EX2 R129, R4 ;  /* 0x0000000400817308 */ /* 0x0009620000000800 */
[C---:B---3--:R-:W-:Y:S09]  /*1ae50*/  FMUL.FTZ R24, R2.reuse, R156 ;  /* 0x0000009c02187220 */ /* 0x048ff20000410000 */
[----:B------:R3:W-:Y:S01]  /*1ae60*/  MUFU.EX2 R138, R26 ;  /* 0x0000001a008a7308 */ /* 0x0007e20000000800 */
[----:B-1----:R-:W-:Y:S09]  /*1ae70*/  FMUL.FTZ R16, R2, R148 ;  /* 0x0000009402107220 */ /* 0x002ff20000410000 */
[----:B------:R1:W-:Y:S01]  /*1ae80*/  MUFU.EX2 R246, R32 ;  /* 0x0000002000f67308 */ /* 0x0003e20000000800 */
[--C-:B----4-:R-:W-:Y:S01]  /*1ae90*/  FFMA.FTZ R4, R174, c[0x0][0x23c], -R60.reuse ;  /* 0x00008f00ae047a23 */ /* 0x110fe2000001083c */
[----:B-----5:R-:W-:Y:S08]  /*1aea0*/  F2FP.BF16.PACK_AB R42, R129, R137 ;  /* 0x00000089812a723e */ /* 0x020ff000000010ff */
[----:B------:R4:W5:Y:S01]  /*1aeb0*/  MUFU.EX2 R7, R4 ;  /* 0x0000000400077308 */ /* 0x0009620000000800 */
[----:B---3--:R-:W-:Y:S02]  /*1aec0*/  FMUL.FTZ R26, R0, R158 ;  /* 0x0000009e001a7220 */ /* 0x008fe40000410000 */
[----:B-1----:R-:W-:Y:S02]  /*1aed0*/  FMUL.FTZ R32, R2, R164 ;  /* 0x000000a402207220 */ /* 0x002fe40000410000 */
[--C-:B----4-:R-:W-:Y:S05]  /*1aee0*/  FFMA.FTZ R4, R168, c[0x0][0x23c], -R39.reuse ;  /* 0x00008f00a8047a23 */ /* 0x110fea0000010827 */
[----:B------:R1:W3:Y:S02]  /*1aef0*/  MUFU.EX2 R121, R4 ;  /* 0x0000000400797308 */ /* 0x0002e40000000800 */
[----:B-1----:R-:W-:Y:S01]  /*1af00*/  FMUL.FTZ R4, R2, R136 ;  /* 0x0000008802047220 */ /* 0x002fe20000410000 */
[----:B-----5:R-:W-:Y:S01]  /*1af10*/  MOV R136, R7 ;  /* 0x0000000700887202 */ /* 0x020fe20000000f00 */
[----:B------:R-:W-:Y:S01]  /*1af20*/  FMUL.FTZ R7, R0, R139 ;  /* 0x0000008b00077220 */ /* 0x000fe20000410000 */
[----:B------:R-:W-:Y:S01]  /*1af30*/  MOV R139, R9 ;  /* 0x00000009008b7202 */ /* 0x000fe20000000f00 */
[----:B------:R-:W-:Y:S01]  /*1af40*/  FMUL.FTZ R9, R2, R141 ;  /* 0x0000008d02097220 */ /* 0x000fe20000410000 */
[----:B------:R-:W-:Y:S02]  /*1af50*/  F2FP.BF16.PACK_AB R43, R130, R136 ;  /* 0x00000088822b723e */ /* 0x000fe400000010ff */
[----:B------:R-:W-:Y:S02]  /*1af60*/  F2FP.BF16.PACK_AB R41, R139, R179 ;  /* 0x000000b38b29723e */ /* 0x000fe400000010ff */
[----:B------:R-:W-:Y:S05]  /*1af70*/  MOV R141, R178 ;  /* 0x000000b2008d7202 */ /* 0x000fea0000000f00 */
[C---:B------:R-:W-:Y:S07]  /*1af80*/  HMMA.16816.F32.BF16 R4, R40.reuse, R12, R4 ;  /* 0x0000000c2804723c */ /* 0x040fee0000041804 */
[--C-:B------:R-:W-:Y:S01]  /*1af90*/  FFMA.FTZ R12, R171, c[0x0][0x23c], -R60.reuse ;  /* 0x00008f00ab0c7a23 */ /* 0x100fe2000001083c */
[C---:B------:R-:W-:Y:S03]  /*1afa0*/  HMMA.16816.F32.BF16 R8, R40.reuse, R14, R8 ;  /* 0x0000000e2808723c */ /* 0x040fe60000041808 */
[----:B------:R1:W4:Y:S01]  /*1afb0*/  MUFU.EX2 R105, R12 ;  /* 0x0000000c00697308 */ /* 0x0003220000000800 */
[----:B------:R-:W-:Y:S01]  /*1afc0*/  FMUL.FTZ R13, R2, R145 ;  /* 0x00000091020d7220 */ /* 0x000fe20000410000 */
[----:B------:R-:W-:Y:S02]  /*1afd0*/  MOV R145, R173 ;  /* 0x000000ad00917202 */ /* 0x000fe40000000f00 */
[C---:B------:R-:W-:Y:S02]  /*1afe0*/  FMUL.FTZ R15, R0.reuse, R147 ;  /* 0x00000093000f7220 */ /* 0x040fe40000410000 */
[----:B------:R-:W-:Y:S03]  /*1aff0*/  FMUL.FTZ R14, R0, R146 ;  /* 0x00000092000e7220 */ /* 0x000fe60000410000 */
[C---:B-1----:R-:W-:Y:S01]  /*1b000*/  FMUL.FTZ R12, R2.reuse, R144 ;  /* 0x00000090020c7220 */ /* 0x042fe20000410000 */
[----:B------:R-:W-:Y:S06]  /*1b010*/  MOV R144, R179 ;  /* 0x000000b300907202 */ /* 0x000fec0000000f00 */
[C---:B------:R-:W-:Y:S07]  /*1b020*/  HMMA.16816.F32.BF16 R12, R40.reuse, R20, R12 ;  /* 0x00000014280c723c */ /* 0x040fee000004180c */
[--C-:B------:R-:W-:Y:S01]  /*1b030*/  FFMA.FTZ R20, R183, c[0x0][0x23c], -R60.reuse ;  /* 0x00008f00b7147a23 */ /* 0x100fe2000001083c */
[C---:B------:R-:W-:Y:S03]  /*1b040*/  HMMA.16816.F32.BF16 R16, R40.reuse, R22, R16 ;  /* 0x000000162810723c */ /* 0x040fe60000041810 */
[----:B------:R1:W5:Y:S01]  /*1b050*/  MUFU.EX2 R143, R20 ;  /* 0x00000014008f7308 */ /* 0x0003620000000800 */
[----:B------:R-:W-:Y:S03]  /*1b060*/  FMUL.FTZ R21, R2, R153 ;  /* 0x0000009902157220 */ /* 0x000fe60000410000 */
[C---:B------:R-:W-:Y:S02]  /*1b070*/  FMUL.FTZ R23, R0.reuse, R155 ;  /* 0x0000009b00177220 */ /* 0x040fe40000410000 */
[----:B------:R-:W-:Y:S03]  /*1b080*/  FMUL.FTZ R22, R0, R154 ;  /* 0x0000009a00167220 */ /* 0x000fe60000410000 */
[C---:B-1----:R-:W-:Y:S07]  /*1b090*/  FMUL.FTZ R20, R2.reuse, R152 ;  /* 0x0000009802147220 */ /* 0x042fee0000410000 */
[C---:B------:R-:W-:Y:S07]  /*1b0a0*/  HMMA.16816.F32.BF16 R20, R40.reuse, R28, R20 ;  /* 0x0000001c2814723c */ /* 0x040fee0000041814 */
[--C-:B------:R-:W-:Y:S01]  /*1b0b0*/  FFMA.FTZ R28, R185, c[0x0][0x23c], -R39.reuse ;  /* 0x00008f00b91c7a23 */ /* 0x100fe20000010827 */
[C---:B------:R-:W-:Y:S03]  /*1b0c0*/  HMMA.16816.F32.BF16 R24, R40.reuse, R30, R24 ;  /* 0x0000001e2818723c */ /* 0x040fe60000041818 */
[----:B------:R1:W1:Y:S01]  /*1b0d0*/  MUFU.EX2 R247, R28 ;  /* 0x0000001c00f77308 */ /* 0x0002620000000800 */
[----:B------:R-:W-:Y:S03]  /*1b0e0*/  FMUL.FTZ R29, R2, R161 ;  /* 0x000000a1021d7220 */ /* 0x000fe60000410000 */
[C---:B------:R-:W-:Y:S02]  /*1b0f0*/  FMUL.FTZ R30, R0.reuse, R162 ;  /* 0x000000a2001e7220 */ /* 0x040fe40000410000 */
[----:B------:R-:W-:Y:S03]  /*1b100*/  FMUL.FTZ R31, R0, R163 ;  /* 0x000000a3001f7220 */ /* 0x000fe60000410000 */
[----:B-1----:R-:W-:Y:S07]  /*1b110*/  FMUL.FTZ R28, R2, R160 ;  /* 0x000000a0021c7220 */ /* 0x002fee0000410000 */
[C---:B--2---:R-:W-:Y:S07]  /*1b120*/  HMMA.16816.F32.BF16 R28, R40.reuse, R44, R28 ;  /* 0x0000002c281c723c */ /* 0x044fee000004181c */
[--C-:B------:R-:W-:Y:S01]  /*1b130*/  FFMA.FTZ R44, R187, c[0x0][0x23c], -R60.reuse ;  /* 0x00008f00bb2c7a23 */ /* 0x100fe2000001083c */
[----:B------:R-:W-:Y:S03]  /*1b140*/  HMMA.16816.F32.BF16 R32, R40, R46, R32 ;  /* 0x0000002e2820723c */ /* 0x000fe60000041820 */
[----:B------:R1:W2:Y:S04]  /*1b150*/  MUFU.EX2 R219, R44 ;  /* 0x0000002c00db7308 */ /* 0x0002a80000000800 */
[----:B---3--:R-:W-:Y:S02]  /*1b160*/  F2FP.BF16.PACK_AB R40, R107, R121 ;  /* 0x000000796b28723e */ /* 0x008fe400000010ff */
[----:B----4-:R-:W-:Y:S03]  /*1b170*/  F2FP.BF16.PACK_AB R41, R105, R118 ;  /* 0x000000766929723e */ /* 0x010fe600000010ff */
[----:B------:R-:W-:Y:S02]  /*1b180*/  F2FP.BF16.PACK_AB R42, R140, R124 ;  /* 0x0000007c8c2a723e */ /* 0x000fe400000010ff */
[----:B-----5:R-:W-:Y:S07]  /*1b190*/  F2FP.BF16.PACK_AB R43, R115, R143 ;  /* 0x0000008f732b723e */ /* 0x020fee00000010ff */
[C---:B------:R-:W-:Y:S03]  /*1b1a0*/  HMMA.16816.F32.BF16 R4, R40.reuse, R48, R4 ;  /* 0x000000302804723c */ /* 0x040fe60000041804 */
[--C-:B-1----:R-:W-:Y:S01]  /*1b1b0*/  FFMA.FTZ R44, R188, c[0x0][0x23c], -R39.reuse ;  /* 0x00008f00bc2c7a23 */ /* 0x102fe20000010827 */
[----:B------:R-:W-:Y:S03]  /*1b1c0*/  MOV R188, R142 ;  /* 0x0000008e00bc7202 */ /* 0x000fe60000000f00 */
[--C-:B------:R-:W-:Y:S01]  /*1b1d0*/  FFMA.FTZ R48, R189, c[0x0][0x23c], -R39.reuse ;  /* 0x00008f00bd307a23 */ /* 0x100fe20000010827 */
[C---:B------:R-:W-:Y:S01]  /*1b1e0*/  HMMA.16816.F32.BF16 R8, R40.reuse, R50, R8 ;  /* 0x000000322808723c */ /* 0x040fe20000041808 */
[----:B------:R1:W-:Y:S03]  /*1b1f0*/  MUFU.EX2 R187, R44 ;  /* 0x0000002c00bb7308 */ /* 0x0003e60000000800 */
[----:B------:R-:W-:Y:S04]  /*1b200*/  MOV R189, R114 ;  /* 0x0000007200bd7202 */ /* 0x000fe80000000f00 */
[C---:B------:R-:W-:Y:S03]  /*1b210*/  HMMA.16816.F32.BF16 R12, R40.reuse, R52, R12 ;  /* 0x00000034280c723c */ /* 0x040fe6000004180c */
[----:B------:R3:W4:Y:S04]  /*1b220*/  MUFU.EX2 R186, R48 ;  /* 0x0000003000ba7308 */ /* 0x0007280000000800 */
[--C-:B------:R-:W-:Y:S01]  /*1b230*/  FFMA.FTZ R52, R192, c[0x0][0x23c], -R39.reuse ;  /* 0x00008f00c0347a23 */ /* 0x100fe20000010827 */
[C---:B------:R-:W-:Y:S04]  /*1b240*/  HMMA.16816.F32.BF16 R16, R40.reuse, R54, R16 ;  /* 0x000000362810723c */ /* 0x040fe80000041810 */
[----:B------:R-:W-:Y:S01]  /*1b250*/  MOV R192, R128 ;  /* 0x0000008000c07202 */ /* 0x000fe20000000f00 */
[----:B------:R5:W-:Y:S03]  /*1b260*/  MUFU.EX2 R183, R52 ;  /* 0x0000003400b77308 */ /* 0x000be60000000800 */
[C---:B------:R-:W-:Y:S01]  /*1b270*/  HMMA.16816.F32.BF16 R20, R40.reuse, R56, R20 ;  /* 0x000000382814723c */ /* 0x040fe20000041814 */
[----:B-1----:R-:W1:Y:S06]  /*1b280*/  LDSM.16.MT88.4 R44, [R225+0xa800] ;  /* 0x00a80000e12c783b */ /* 0x002e6c0000004200 */
[--C-:B------:R-:W-:Y:S01]  /*1b290*/  FFMA.FTZ R56, R194, c[0x0][0x23c], -R60.reuse ;  /* 0x00008f00c2387a23 */ /* 0x100fe2000001083c */
[C---:B------:R-:W-:Y:S03]  /*1b2a0*/  HMMA.16816.F32.BF16 R24, R40.reuse, R58, R24 ;  /* 0x0000003a2818723c */ /* 0x040fe60000041818 */
[----:B------:R2:W-:Y:S01]  /*1b2b0*/  MUFU.EX2 R179, R56 ;  /* 0x0000003800b37308 */ /* 0x0005e20000000800 */
[--C-:B---3--:R-:W-:Y:S01]  /*1b2c0*/  FFMA.FTZ R48, R190, c[0x0][0x23c], -R60.reuse ;  /* 0x00008f00be307a23 */ /* 0x108fe2000001083c */
[----:B------:R-:W-:Y:S02]  /*1b2d0*/  MOV R190, R125 ;  /* 0x0000007d00be7202 */ /* 0x000fe40000000f00 */
[----:B------:R-:W-:Y:S06]  /*1b2e0*/  MOV R194, R115 ;  /* 0x0000007300c27202 */ /* 0x000fec0000000f00 */
[----:B------:R3:W-:Y:S01]  /*1b2f0*/  MUFU.EX2 R185, R48 ;  /* 0x0000003000b97308 */ /* 0x0007e20000000800 */
[--C-:B-----5:R-:W-:Y:S01]  /*1b300*/  FFMA.FTZ R52, R193, c[0x0][0x23c], -R39.reuse ;  /* 0x00008f00c1347a23 */ /* 0x120fe20000010827 */
[----:B------:R-:W-:Y:S08]  /*1b310*/  MOV R193, R116 ;  /* 0x0000007400c17202 */ /* 0x000ff00000000f00 */
[----:B------:R5:W-:Y:S01]  /*1b320*/  MUFU.EX2 R182, R52 ;  /* 0x0000003400b67308 */ /* 0x000be20000000800 */
[--C-:B--2---:R-:W-:Y:S01]  /*1b330*/  FFMA.FTZ R56, R196, c[0x0][0x23c], -R39.reuse ;  /* 0x00008f00c4387a23 */ /* 0x104fe20000010827 */
[----:B------:R-:W-:Y:S08]  /*1b340*/  MOV R196, R140 ;  /* 0x0000008c00c47202 */ /* 0x000ff00000000f00 */
[----:B------:R2:W-:Y:S01]  /*1b350*/  MUFU.EX2 R180, R56 ;  /* 0x0000003800b47308 */ /* 0x0005e20000000800 */
[C---:B-1----:R-:W-:Y:S03]  /*1b360*/  HMMA.16816.F32.BF16 R28, R40.reuse, R44, R28 ;  /* 0x0000002c281c723c */ /* 0x042fe6000004181c */
[--C-:B---3--:R-:W-:Y:S01]  /*1b370*/  FFMA.FTZ R48, R191, c[0x0][0x23c], -R60.reuse ;  /* 0x00008f00bf307a23 */ /* 0x108fe2000001083c */
[----:B------:R-:W-:Y:S03]  /*1b380*/  MOV R191, R141 ;  /* 0x0000008d00bf7202 */ /* 0x000fe60000000f00 */
[--C-:B------:R-:W-:Y:S01]  /*1b390*/  FFMA.FTZ R44, R195, c[0x0][0x23c], -R60.reuse ;  /* 0x00008f00c32c7a23 */ /* 0x100fe2000001083c */
[----:B------:R-:W-:Y:S01]  /*1b3a0*/  HMMA.16816.F32.BF16 R32, R40, R46, R32 ;  /* 0x0000002e2820723c */ /* 0x000fe20000041820 */
[----:B------:R1:W3:Y:S03]  /*1b3b0*/  MUFU.EX2 R184, R48 ;  /* 0x0000003000b87308 */ /* 0x0002e60000000800 */
[----:B------:R-:W-:Y:S01]  /*1b3c0*/  MOV R195, R138 ;  /* 0x0000008a00c37202 */ /* 0x000fe20000000f00 */
[----:B-----5:R-:W-:Y:S01]  /*1b3d0*/  LDSM.16.MT88.4 R52, [R226+0xb000] ;  /* 0x00b00000e234783b */ /* 0x020fe20000004200 */
[----:B------:R-:W-:Y:S02]  /*1b3e0*/  MOV R138, R177 ;  /* 0x000000b1008a7202 */ /* 0x000fe40000000f00 */
[----:B------:R-:W-:Y:S03]  /*1b3f0*/  F2FP.BF16.PACK_AB R40, R247, R195 ;  /* 0x000000c3f728723e */ /* 0x000fe600000010ff */
[----:B------:R5:W5:Y:S01]  /*1b400*/  MUFU.EX2 R181, R44 ;  /* 0x0000002c00b57308 */ /* 0x000b620000000800 */
[----:B------:R-:W-:Y:S02]  /*1b410*/  F2FP.BF16.PACK_AB R41, R219, R246 ;  /* 0x000000f6db29723e */ /* 0x000fe400000010ff */
[----:B----4-:R-:W-:Y:S01]  /*1b420*/  F2FP.BF16.PACK_AB R42, R186, R187 ;  /* 0x000000bbba2a723e */ /* 0x010fe200000010ff */
[----:B--2---:R-:W-:Y:S08]  /*1b430*/  LDSM.16.MT88.4 R56, [R225+0xb000] ;  /* 0x00b00000e138783b */ /* 0x004ff00000004200 */
[----:B-1----:R-:W1:Y:S01]  /*1b440*/  LDSM.16.MT88.4 R48, [R135+0xb000] ;  /* 0x00b000008730783b */ /* 0x002e620000004200 */
[----:B---3--:R-:W-:Y:S07]  /*1b450*/  F2FP.BF16.PACK_AB R43, R184, R185 ;  /* 0x000000b9b82b723e */ /* 0x008fee00000010ff */
[----:B-----5:R-:W2:Y:S01]  /*1b460*/  LDSM.16.MT88.4 R44, [R224+0xb000] ;  /* 0x00b00000e02c783b */ /* 0x020ea20000004200 */
[C---:B-1----:R-:W-:Y:S07]  /*1b470*/  HMMA.16816.F32.BF16 R4, R40.reuse, R48, R4 ;  /* 0x000000302804723c */ /* 0x042fee0000041804 */
[--C-:B------:R-:W-:Y:S01]  /*1b480*/  FFMA.FTZ R48, R197, c[0x0][0x23c], -R39.reuse ;  /* 0x00008f00c5307a23 */ /* 0x100fe20000010827 */
[C---:B------:R-:W-:Y:S03]  /*1b490*/  HMMA.16816.F32.BF16 R8, R40.reuse, R50, R8 ;  /* 0x000000322808723c */ /* 0x040fe60000041808 */
[----:B------:R1:W3:Y:S01]  /*1b4a0*/  MUFU.EX2 R178, R48 ;  /* 0x0000003000b27308 */ /* 0x0002e20000000800 */
[----:B------:R-:W-:Y:S04]  /*1b4b0*/  MOV R197, R143 ;  /* 0x0000008f00c57202 */ /* 0x000fe80000000f00 */
[C---:B------:R-:W-:Y:S07]  /*1b4c0*/  HMMA.16816.F32.BF16 R12, R40.reuse, R52, R12 ;  /* 0x00000034280c723c */ /* 0x040fee000004180c */
[--C-:B------:R-:W-:Y:S01]  /*1b4d0*/  FFMA.FTZ R52, R200, c[0x0][0x23c], -R60.reuse ;  /* 0x00008f00c8347a23 */ /* 0x100fe2000001083c */
[C---:B------:R-:W-:Y:S03]  /*1b4e0*/  HMMA.16816.F32.BF16 R16, R40.reuse, R54, R16 ;  /* 0x000000362810723c */ /* 0x040fe60000041810 */
[----:B------:R4:W-:Y:S01]  /*1b4f0*/  MUFU.EX2 R174, R52 ;  /* 0x0000003400ae7308 */ /* 0x0009e20000000800 */
[----:B------:R-:W-:Y:S04]  /*1b500*/  MOV R200, R104 ;  /* 0x0000006800c87202 */ /* 0x000fe80000000f00 */
[C---:B--2---:R-:W-:Y:S04]  /*1b510*/  HMMA.16816.F32.BF16 R20, R40.reuse, R44, R20 ;  /* 0x0000002c2814723c */ /* 0x044fe80000041814 */
[--C-:B-1----:R-:W-:Y:S01]  /*1b520*/  FFMA.FTZ R48, R198, c[0x0][0x23c], -R60.reuse ;  /* 0x00008f00c6307a23 */ /* 0x102fe2000001083c */
[----:B------:R-:W-:Y:S02]  /*1b530*/  MOV R198, R124 ;  /* 0x0000007c00c67202 */ /* 0x000fe40000000f00 */
[--C-:B------:R-:W-:Y:S01]  /*1b540*/  FFMA.FTZ R44, R201, c[0x0][0x23c], -R39.reuse ;  /* 0x00008f00c92c7a23 */ /* 0x100fe20000010827 */
[----:B------:R1:W2:Y:S01]  /*1b550*/  MUFU.EX2 R176, R48 ;  /* 0x0000003000b07308 */ /* 0x0002a20000000800 */
[C---:B------:R-:W-:Y:S03]  /*1b560*/  HMMA.16816.F32.BF16 R24, R40.reuse, R46, R24 ;  /* 0x0000002e2818723c */ /* 0x040fe60000041818 */
[----:B------:R-:W-:Y:S05]  /*1b570*/  MOV R201, R107 ;  /* 0x0000006b00c97202 */ /* 0x000fea0000000f00 */
[C---:B------:R-:W-:Y:S01]  /*1b580*/  HMMA.16816.F32.BF16 R28, R40.reuse, R56, R28 ;  /* 0x00000038281c723c */ /* 0x040fe2000004181c */
[----:B------:R5:W-:Y:S03]  /*1b590*/  MUFU.EX2 R175, R44 ;  /* 0x0000002c00af7308 */ /* 0x000be60000000800 */
[--C-:B----4-:R-:W-:Y:S01]  /*1b5a0*/  FFMA.FTZ R52, R199, c[0x0][0x23c], -R39.reuse ;  /* 0x00008f00c7347a23 */ /* 0x110fe20000010827 */
[----:B------:R-:W-:Y:S02]  /*1b5b0*/  MOV R199, R105 ;  /* 0x0000006900c77202 */ /* 0x000fe40000000f00 */
[--C-:B------:R-:W-:Y:S01]  /*1b5c0*/  FFMA.FTZ R56, R203, c[0x0][0x23c], -R60.reuse ;  /* 0x00008f00cb387a23 */ /* 0x100fe2000001083c */
[----:B------:R-:W-:Y:S03]  /*1b5d0*/  HMMA.16816.F32.BF16 R32, R40, R58, R32 ;  /* 0x0000003a2820723c */ /* 0x000fe60000041820 */
[----:B------:R4:W4:Y:S01]  /*1b5e0*/  MUFU.EX2 R177, R52 ;  /* 0x0000003400b17308 */ /* 0x0009220000000800 */
[----:B------:R-:W-:Y:S01]  /*1b5f0*/  MOV R203, R121 ;  /* 0x0000007900cb7202 */ /* 0x000fe20000000f00 */
[----:B-1----:R-:W1:Y:S02]  /*1b600*/  LDSM.16.MT88.4 R48, [R135+0xb800] ;  /* 0x00b800008730783b */ /* 0x002e640000004200 */
[----:B------:R-:W-:Y:S02]  /*1b610*/  F2FP.BF16.PACK_AB R40, R182, R183 ;  /* 0x000000b7b628723e */ /* 0x000fe400000010ff */
[----:B------:R-:W-:Y:S04]  /*1b620*/  F2FP.BF16.PACK_AB R41, R179, R181 ;  /* 0x000000b5b329723e */ /* 0x000fe800000010ff */
[----:B------:R1:W-:Y:S01]  /*1b630*/  MUFU.EX2 R172, R56 ;  /* 0x0000003800ac7308 */ /* 0x0003e20000000800 */
[----:B---3--:R-:W-:Y:S02]  /*1b640*/  F2FP.BF16.PACK_AB R42, R178, R180 ;  /* 0x000000b4b22a723e */ /* 0x008fe400000010ff */
[----:B--2---:R-:W-:Y:S01]  /*1b650*/  F2FP.BF16.PACK_AB R43, R174, R176 ;  /* 0x000000b0ae2b723e */ /* 0x004fe200000010ff */
[--C-:B-----5:R-:W-:Y:S01]  /*1b660*/  FFMA.FTZ R44, R202, c[0x0][0x23c], -R60.reuse ;  /* 0x00008f00ca2c7a23 */ /* 0x120fe2000001083c */
[----:B------:R-:W-:Y:S05]  /*1b670*/  MOV R202, R118 ;  /* 0x0000007600ca7202 */ /* 0x000fea0000000f00 */
[----:B------:R2:W3:Y:S01]  /*1b680*/  MUFU.EX2 R173, R44 ;  /* 0x0000002c00ad7308 */ /* 0x0004e20000000800 */
[----:B----4-:R-:W4:Y:S01]  /*1b690*/  LDSM.16.MT88.4 R52, [R226+0xb800] ;  /* 0x00b80000e234783b */ /* 0x010f220000004200 */
[--C-:B-1----:R-:W-:Y:S01]  /*1b6a0*/  FFMA.FTZ R56, R204, c[0x0][0x23c], -R39.reuse ;  /* 0x00008f00cc387a23 */ /* 0x102fe20000010827 */
[----:B------:R-:W-:Y:S07]  /*1b6b0*/  MOV R204, R130 ;  /* 0x0000008200cc7202 */ /* 0x000fee0000000f00 */
[----:B------:R1:W-:Y:S01]  /*1b6c0*/  MUFU.EX2 R171, R56 ;  /* 0x0000003800ab7308 */ /* 0x0003e20000000800 */
[C---:B------:R-:W-:Y:S01]  /*1b6d0*/  HMMA.16816.F32.BF16 R4, R40.reuse, R48, R4 ;  /* 0x000000302804723c */ /* 0x040fe20000041804 */
[----:B--2---:R-:W2:Y:S06]  /*1b6e0*/  LDSM.16.MT88.4 R44, [R224+0xb800] ;  /* 0x00b80000e02c783b */ /* 0x004eac0000004200 */
[--C-:B------:R-:W-:Y:S01]  /*1b6f0*/  FFMA.FTZ R48, R205, c[0x0][0x23c], -R39.reuse ;  /* 0x00008f00cd307a23 */ /* 0x100fe20000010827 */
[C---:B------:R-:W-:Y:S03]  /*1b700*/  HMMA.16816.F32.BF16 R8, R40.reuse, R50, R8 ;  /* 0x000000322808723c */ /* 0x040fe60000041808 */
[----:B------:R5:W2:Y:S01]  /*1b710*/  MUFU.EX2 R170, R48 ;  /* 0x0000003000aa7308 */ /* 0x000aa20000000800 */
[----:B------:R-:W-:Y:S01]  /*1b720*/  MOV R205, R129 ;  /* 0x0000008100cd7202 */ /* 0x000fe20000000f00 */
[----:B-1----:R-:W1:Y:S03]  /*1b730*/  LDSM.16.MT88.4 R56, [R225+0xb800] ;  /* 0x00b80000e138783b */ /* 0x002e660000004200 */
[C---:B----4-:R-:W-:Y:S07]  /*1b740*/  HMMA.16816.F32.BF16 R12, R40.reuse, R52, R12 ;  /* 0x00000034280c723c */ /* 0x050fee000004180c */
[--C-:B------:R-:W-:Y:S01]  /*1b750*/  FFMA.FTZ R52, R208, c[0x0][0x23c], -R39.reuse ;  /* 0x00008f00d0347a23 */ /* 0x100fe20000010827 */
[C---:B------:R-:W-:Y:S03]  /*1b760*/  HMMA.16816.F32.BF16 R16, R40.reuse, R54, R16 ;  /* 0x000000362810723c */ /* 0x040fe60000041810 */
[----:B------:R4:W-:Y:S01]  /*1b770*/  MUFU.EX2 R167, R52 ;  /* 0x0000003400a77308 */ /* 0x0009e20000000800 */
[----:B------:R-:W-:Y:S01]  /*1b780*/  MOV R208, R139 ;  /* 0x0000008b00d07202 */ /* 0x000fe20000000f00 */
[--C-:B-----5:R-:W-:Y:S01]  /*1b790*/  FFMA.FTZ R48, R206, c[0x0][0x23c], -R60.reuse ;  /* 0x00008f00ce307a23 */ /* 0x120fe2000001083c */
[----:B------:R-:W-:Y:S07]  /*1b7a0*/  MOV R206, R136 ;  /* 0x0000008800ce7202 */ /* 0x000fee0000000f00 */
[----:B------:R5:W-:Y:S01]  /*1b7b0*/  MUFU.EX2 R168, R48 ;  /* 0x0000003000a87308 */ /* 0x000be20000000800 */
[C---:B--2---:R-:W-:Y:S07]  /*1b7c0*/  HMMA.16816.F32.BF16 R20, R40.reuse, R44, R20 ;  /* 0x0000002c2814723c */ /* 0x044fee0000041814 */
[--C-:B------:R-:W-:Y:S01]  /*1b7d0*/  FFMA.FTZ R44, R209, c[0x0][0x23c], -R39.reuse ;  /* 0x00008f00d12c7a23 */ /* 0x100fe20000010827 */
[C---:B------:R-:W-:Y:S03]  /*1b7e0*/  HMMA.16816.F32.BF16 R24, R40.reuse, R46, R24 ;  /* 0x0000002e2818723c */ /* 0x040fe60000041818 */
[----:B------:R2:W-:Y:S01]  /*1b7f0*/  MUFU.EX2 R166, R44 ;  /* 0x0000002c00a67308 */ /* 0x0005e20000000800 */
[----:B------:R-:W-:Y:S01]  /*1b800*/  MOV R209, R123 ;  /* 0x0000007b00d17202 */ /* 0x000fe20000000f00 */
[----:B----4-:R-:W-:Y:S03]  /*1b810*/  LDSM.16.MT88.4 R52, [R226+0xc000] ;  /* 0x00c00000e234783b */ /* 0x010fe60000004200 */
[C---:B-1----:R-:W-:Y:S04]  /*1b820*/  HMMA.16816.F32.BF16 R28, R40.reuse, R56, R28 ;  /* 0x00000038281c723c */ /* 0x042fe8000004181c */
[--C-:B-----5:R-:W-:Y:S04]  /*1b830*/  FFMA.FTZ R48, R207, c[0x0][0x23c], -R60.reuse ;  /* 0x00008f00cf307a23 */ /* 0x120fe8000001083c */
[----:B------:R-:W-:Y:S01]  /*1b840*/  HMMA.16816.F32.BF16 R32, R40, R58, R32 ;  /* 0x0000003a2820723c */ /* 0x000fe20000041820 */
[----:B------:R1:W4:Y:S03]  /*1b850*/  MUFU.EX2 R169, R48 ;  /* 0x0000003000a97308 */ /* 0x0003260000000800 */
[--C-:B------:R-:W-:Y:S01]  /*1b860*/  FFMA.FTZ R56, R212, c[0x0][0x23c], -R39.reuse ;  /* 0x00008f00d4387a23 */ /* 0x100fe20000010827 */
[----:B------:R-:W-:Y:S02]  /*1b870*/  MOV R212, R138 ;  /* 0x0000008a00d47202 */ /* 0x000fe40000000f00 */
[----:B------:R-:W-:Y:S02]  /*1b880*/  F2FP.BF16.PACK_AB R40, R175, R177 ;  /* 0x000000b1af28723e */ /* 0x000fe400000010ff */
[----:B---3--:R-:W-:Y:S03]  /*1b890*/  F2FP.BF16.PACK_AB R41, R172, R173 ;  /* 0x000000adac29723e */ /* 0x008fe600000010ff */
[--C-:B--2---:R-:W-:Y:S01]  /*1b8a0*/  FFMA.FTZ R44, R210, c[0x0][0x23c], -R60.reuse ;  /* 0x00008f00d22c7a23 */ /* 0x104fe2000001083c */
[----:B------:R2:W-:Y:S01]  /*1b8b0*/  MUFU.EX2 R163, R56 ;  /* 0x0000003800a37308 */ /* 0x0005e20000000800 */
[----:B------:R-:W-:Y:S02]  /*1b8c0*/  F2FP.BF16.PACK_AB R42, R170, R171 ;  /* 0x000000abaa2a723e */ /* 0x000fe400000010ff */
[----:B------:R-:W-:Y:S02]  /*1b8d0*/  MOV R210, R144 ;  /* 0x0000009000d27202 */ /* 0x000fe40000000f00 */
[----:B------:R-:W-:Y:S05]  /*1b8e0*/  MOV R207, R137 ;  /* 0x0000008900cf7202 */ /* 0x000fea0000000f00 */
[----:B------:R3:W-:Y:S01]  /*1b8f0*/  MUFU.EX2 R165, R44 ;  /* 0x0000002c00a57308 */ /* 0x0007e20000000800 */
[----:B-1----:R-:W1:Y:S01]  /*1b900*/  LDSM.16.MT88.4 R48, [R135+0xc000] ;  /* 0x00c000008730783b */ /* 0x002e620000004200 */
[----:B----4-:R-:W-:Y:S07]  /*1b910*/  F2FP.BF16.PACK_AB R43, R169, R168 ;  /* 0x000000a8a92b723e */ /* 0x010fee00000010ff */
[----:B--2---:R-:W-:Y:S01]  /*1b920*/  LDSM.16.MT88.4 R56, [R225+0xc000] ;  /* 0x00c00000e138783b */ /* 0x004fe20000004200 */
[--C-:B---3--:R-:W-:Y:S01]  /*1b930*/  FFMA.FTZ R44, R211, c[0x0][0x23c], -R60.reuse ;  /* 0x00008f00d32c7a23 */ /* 0x108fe2000001083c */
[----:B------:R-:W-:Y:S03]  /*1b940*/  MOV R211, R132 ;  /* 0x0000008400d37202 */ /* 0x000fe60000000f00 */
[----:B------:R2:W3:Y:S01]  /*1b950*/  MUFU.EX2 R164, R44 ;  /* 0x0000002c00a47308 */ /* 0x0004e20000000800 */
[C---:B-1----:R-:W-:Y:S07]  /*1b960*/  HMMA.16816.F32.BF16 R4, R40.reuse, R48, R4 ;  /* 0x000000302804723c */ /* 0x042fee0000041804 */
[--C-:B------:R-:W-:Y:S01]  /*1b970*/  FFMA.FTZ R48, R213, c[0x0][0x23c], -R39.reuse ;  /* 0x00008f00d5307a23 */ /* 0x100fe20000010827 */
[----:B--2---:R-:W1:Y:S01]  /*1b980*/  LDSM.16.MT88.4 R44, [R224+0xc000] ;  /* 0x00c00000e02c783b */ /* 0x004e620000004200 */
[C---:B------:R-:W-:Y:S02]  /*1b990*/  HMMA.16816.F32.BF16 R8, R40.reuse, R50, R8 ;  /* 0x000000322808723c */ /* 0x040fe40000041808 */
[----:B------:R2:W4:Y:S01]  /*1b9a0*/  MUFU.EX2 R162, R48 ;  /* 0x0000003000a27308 */ /* 0x0005220000000800 */
[----:B------:R-:W-:Y:S05]  /*1b9b0*/  MOV R213, R131 ;  /* 0x0000008300d57202 */ /* 0x000fea0000000f00 */
[C---:B------:R-:W-:Y:S07]  /*1b9c0*/  HMMA.16816.F32.BF16 R12, R40.reuse, R52, R12 ;  /* 0x00000034280c723c */ /* 0x040fee000004180c */
[--C-:B------:R-:W-:Y:S01]  /*1b9d0*/  FFMA.FTZ R52, R220, c[0x0][0x23c], -R39.reuse ;  /* 0x00008f00dc347a23 */ /* 0x100fe20000010827 */
[C---:B------:R-:W-:Y:S03]  /*1b9e0*/  HMMA.16816.F32.BF16 R16, R40.reuse, R54, R16 ;  /* 0x000000362810723c */ /* 0x040fe60000041810 */
[----:B------:R5:W-:Y:S01]  /*1b9f0*/  MUFU.EX2 R159, R52 ;  /* 0x00000034009f7308 */ /* 0x000be20000000800 */
[--C-:B--2---:R-:W-:Y:S01]  /*1ba00*/  FFMA.FTZ R48, R214, c[0x0][0x23c], -R60.reuse ;  /* 0x00008f00d6307a23 */ /* 0x104fe2000001083c */
[----:B------:R-:W-:Y:S08]  /*1ba10*/  MOV R214, R133 ;  /* 0x0000008500d67202 */ /* 0x000ff00000000f00 */
[----:B------:R2:W-:Y:S01]  /*1ba20*/  MUFU.EX2 R161, R48 ;  /* 0x0000003000a17308 */ /* 0x0005e20000000800 */
[C---:B-1----:R-:W-:Y:S03]  /*1ba30*/  HMMA.16816.F32.BF16 R20, R40.reuse, R44, R20 ;  /* 0x0000002c2814723c */ /* 0x042fe60000041814 */
[--C-:B-----5:R-:W-:Y:S04]  /*1ba40*/  FFMA.FTZ R52, R223, c[0x0][0x23c], -R60.reuse ;  /* 0x00008f00df347a23 */ /* 0x120fe8000001083c */
[--C-:B------:R-:W-:Y:S02]  /*1ba50*/  FFMA.FTZ R44, R221, c[0x0][0x23c], -R39.reuse ;  /* 0x00008f00dd2c7a23 */ /* 0x100fe40000010827 */
[----:B------:R1:W-:Y:S01]  /*1ba60*/  MUFU.EX2 R157, R52 ;  /* 0x00000034009d7308 */ /* 0x0003e20000000800 */
[C---:B------:R-:W-:Y:S03]  /*1ba70*/  HMMA.16816.F32.BF16 R24, R40.reuse, R46, R24 ;  /* 0x0000002e2818723c */ /* 0x040fe60000041818 */
[--C-:B--2---:R-:W-:Y:S06]  /*1ba80*/  FFMA.FTZ R48, R215, c[0x0][0x23c], -R60.reuse ;  /* 0x00008f00d7307a23 */ /* 0x104fec000001083c */
[----:B------:R2:W-:Y:S01]  /*1ba90*/  MUFU.EX2 R158, R44 ;  /* 0x0000002c009e7308 */ /* 0x0005e20000000800 */
[C---:B------:R-:W-:Y:S03]  /*1baa0*/  HMMA.16816.F32.BF16 R28, R40.reuse, R56, R28 ;  /* 0x00000038281c723c */ /* 0x040fe6000004181c */
[----:B------:R-:W-:Y:S04]  /*1bab0*/  MOV R215, R99 ;  /* 0x0000006300d77202 */ /* 0x000fe80000000f00 */
[--C-:B------:R-:W-:Y:S01]  /*1bac0*/  FFMA.FTZ R56, R222, c[0x0][0x23c], -R60.reuse ;  /* 0x00008f00de387a23 */ /* 0x100fe2000001083c */
[----:B------:R-:W-:Y:S01]  /*1bad0*/  HMMA.16816.F32.BF16 R32, R40, R58, R32 ;  /* 0x0000003a2820723c */ /* 0x000fe20000041820 */
[----:B------:R5:W5:Y:S01]  /*1bae0*/  MUFU.EX2 R160, R48 ;  /* 0x0000003000a07308 */ /* 0x000b620000000800 */
[----:B-1----:R-:W-:Y:S05]  /*1baf0*/  LDSM.16.MT88.4 R52, [R224+0xc800] ;  /* 0x00c80000e034783b */ /* 0x002fea0000004200 */
[----:B------:R-:W-:Y:S02]  /*1bb00*/  F2FP.BF16.PACK_AB R40, R166, R167 ;  /* 0x000000a7a628723e */ /* 0x000fe400000010ff */
[----:B---3--:R-:W-:Y:S02]  /*1bb10*/  F2FP.BF16.PACK_AB R41, R164, R165 ;  /* 0x000000a5a429723e */ /* 0x008fe400000010ff */
[----:B------:R1:W3:Y:S01]  /*1bb20*/  MUFU.EX2 R156, R56 ;  /* 0x00000038009c7308 */ /* 0x0002e20000000800 */
[----:B----4-:R-:W-:Y:S01]  /*1bb30*/  F2FP.BF16.PACK_AB R42, R162, R163 ;  /* 0x000000a3a22a723e */ /* 0x010fe200000010ff */
[----:B--2---:R-:W-:Y:S08]  /*1bb40*/  LDSM.16.MT88.4 R44, [R226+0xc800] ;  /* 0x00c80000e22c783b */ /* 0x004ff00000004200 */
[----:B-----5:R-:W2:Y:S01]  /*1bb50*/  LDSM.16.MT88.4 R48, [R135+0xc800] ;  /* 0x00c800008730783b */ /* 0x020ea20000004200 */
[----:B------:R-:W-:Y:S01]  /*1bb60*/  F2FP.BF16.PACK_AB R43, R160, R161 ;  /* 0x000000a1a02b723e */ /* 0x000fe200000010ff */
[--C-:B-1----:R-:W-:Y:S04]  /*1bb70*/  FFMA.FTZ R56, R245, c[0x0][0x23c], -R39.reuse ;  /* 0x00008f00f5387a23 */ /* 0x102fe80000010827 */
[----:B------:R1:W-:Y:S02]  /*1bb80*/  MUFU.EX2 R155, R56 ;  /* 0x00000038009b7308 */ /* 0x0003e40000000800 */
[----:B-1----:R-:W1:Y:S01]  /*1bb90*/  LDSM.16.MT88.4 R56, [R225+0xc800] ;  /* 0x00c80000e138783b */ /* 0x002e620000004200 */
[C---:B--2---:R-:W-:Y:S07]  /*1bba0*/  HMMA.16816.F32.BF16 R4, R40.reuse, R48, R4 ;  /* 0x000000302804723c */ /* 0x044fee0000041804 */
[--C-:B------:R-:W-:Y:S01]  /*1bbb0*/  FFMA.FTZ R48, R248, c[0x0][0x23c], -R39.reuse ;  /* 0x00008f00f8307a23 */ /* 0x100fe20000010827 */
[C---:B------:R-:W-:Y:S03]  /*1bbc0*/  HMMA.16816.F32.BF16 R8, R40.reuse, R50, R8 ;  /* 0x000000322808723c */ /* 0x040fe60000041808 */
[----:B------:R2:W4:Y:S05]  /*1bbd0*/  MUFU.EX2 R154, R48 ;  /* 0x00000030009a7308 */ /* 0x00052a0000000800 */
[C---:B------:R-:W-:Y:S07]  /*1bbe0*/  HMMA.16816.F32.BF16 R12, R40.reuse, R44, R12 ;  /* 0x0000002c280c723c */ /* 0x040fee000004180c */
[--C-:B------:R-:W-:Y:S01]  /*1bbf0*/  FFMA.FTZ R44, R251, c[0x0][0x23c], -R60.reuse ;  /* 0x00008f00fb2c7a23 */ /* 0x100fe2000001083c */
[C---:B------:R-:W-:Y:S03]  /*1bc00*/  HMMA.16816.F32.BF16 R16, R40.reuse, R46, R16 ;  /* 0x0000002e2810723c */ /* 0x040fe60000041810 */
[----:B------:R5:W-:Y:S05]  /*1bc10*/  MUFU.EX2 R152, R44 ;  /* 0x0000002c00987308 */ /* 0x000bea0000000800 */
[C---:B------:R-:W-:Y:S04]  /*1bc20*/  HMMA.16816.F32.BF16 R20, R40.reuse, R52, R20 ;  /* 0x000000342814723c */ /* 0x040fe80000041814 */
[--C-:B--2---:R-:W-:Y:S03]  /*1bc30*/  FFMA.FTZ R48, R249, c[0x0][0x23c], -R60.reuse ;  /* 0x00008f00f9307a23 */ /* 0x104fe6000001083c */
[--C-:B------:R-:W-:Y:S01]  /*1bc40*/  FFMA.FTZ R52, R252, c[0x0][0x23c], -R39.reuse ;  /* 0x00008f00fc347a23 */ /* 0x100fe20000010827 */
[----:B------:R2:W2:Y:S01]  /*1bc50*/  MUFU.EX2 R153, R48 ;  /* 0x0000003000997308 */ /* 0x0004a20000000800 */
[C---:B------:R-:W-:Y:S08]  /*1bc60*/  HMMA.16816.F32.BF16 R24, R40.reuse, R54, R24 ;  /* 0x000000362818723c */ /* 0x040ff00000041818 */
[C---:B-1----:R-:W-:Y:S01]  /*1bc70*/  HMMA.16816.F32.BF16 R28, R40.reuse, R56, R28 ;  /* 0x00000038281c723c */ /* 0x042fe2000004181c */
[----:B------:R1:W-:Y:S03]  /*1bc80*/  MUFU.EX2 R151, R52 ;  /* 0x0000003400977308 */ /* 0x0003e60000000800 */
[--C-:B-----5:R-:W-:Y:S03]  /*1bc90*/  FFMA.FTZ R44, R250, c[0x0][0x23c], -R39.reuse ;  /* 0x00008f00fa2c7a23 */ /* 0x120fe60000010827 */
[--C-:B------:R-:W-:Y:S01]  /*1bca0*/  FFMA.FTZ R56, R63, c[0x0][0x23c], -R60.reuse ;  /* 0x00008f003f387a23 */ /* 0x100fe2000001083c */
[----:B------:R-:W-:Y:S03]  /*1bcb0*/  HMMA.16816.F32.BF16 R32, R40, R58, R32 ;  /* 0x0000003a2820723c */ /* 0x000fe60000041820 */
[----:B------:R5:W5:Y:S01]  /*1bcc0*/  MUFU.EX2 R150, R44 ;  /* 0x0000002c00967308 */ /* 0x000b620000000800 */
[----:B--2---:R-:W2:Y:S03]  /*1bcd0*/  LDSM.16.MT88.4 R48, [R135+0xd000] ;  /* 0x00d000008730783b */ /* 0x004ea60000004200 */
[----:B------:R-:W-:Y:S02]  /*1bce0*/  F2FP.BF16.PACK_AB R40, R158, R159 ;  /* 0x0000009f9e28723e */ /* 0x000fe400000010ff */
[----:B---3--:R-:W-:Y:S04]  /*1bcf0*/  F2FP.BF16.PACK_AB R41, R156, R157 ;  /* 0x0000009d9c29723e */ /* 0x008fe800000010ff */
[----:B------:R3:W-:Y:S01]  /*1bd00*/  MUFU.EX2 R146, R56 ;  /* 0x0000003800927308 */ /* 0x0007e20000000800 */
[----:B----4-:R-:W-:Y:S02]  /*1bd10*/  F2FP.BF16.PACK_AB R42, R154, R155 ;  /* 0x0000009b9a2a723e */ /* 0x010fe400000010ff */
[----:B------:R-:W-:Y:S01]  /*1bd20*/  F2FP.BF16.PACK_AB R43, R152, R153 ;  /* 0x00000099982b723e */ /* 0x000fe200000010ff */
[--C-:B-1----:R-:W-:Y:S06]  /*1bd30*/  FFMA.FTZ R52, R145, c[0x0][0x23c], -R60.reuse ;  /* 0x00008f0091347a23 */ /* 0x102fec000001083c */
[----:B------:R1:W4:Y:S01]  /*1bd40*/  MUFU.EX2 R149, R52 ;  /* 0x0000003400957308 */ /* 0x0003220000000800 */
[----:B-----5:R-:W5:Y:S01]  /*1bd50*/  LDSM.16.MT88.4 R44, [R226+0xd000] ;  /* 0x00d00000e22c783b */ /* 0x020f620000004200 */
[--C-:B---3--:R-:W-:Y:S07]  /*1bd60*/  FFMA.FTZ R56, R64, c[0x0][0x23c], -R39.reuse ;  /* 0x00008f0040387a23 */ /* 0x108fee0000010827 */
[----:B------:R-:W3:Y:S01]  /*1bd70*/  LDL.LU R64, [R1+0x4] ;  /* 0x0000040001407983 */ /* 0x000ee20000300800 */
[----:B------:R4:W-:Y:S03]  /*1bd80*/  MUFU.EX2 R147, R56 ;  /* 0x0000003800937308 */ /* 0x0009e60000000800 */
[----:B------:R-:W3:Y:S01]  /*1bd90*/  LDL.LU R63, [R1+0x10] ;  /* 0x00001000013f7983 */ /* 0x000ee20000300800 */
[C---:B--2---:R-:W-:Y:S03]  /*1bda0*/  HMMA.16816.F32.BF16 R4, R40.reuse, R48, R4 ;  /* 0x000000302804723c */ /* 0x044fe60000041804 */
[----:B-1----:R-:W1:Y:S04]  /*1bdb0*/  LDSM.16.MT88.4 R52, [R224+0xd000] ;  /* 0x00d00000e034783b */ /* 0x002e680000004200 */
[--C-:B------:R-:W-:Y:S01]  /*1bdc0*/  FFMA.FTZ R48, R65, c[0x0][0x23c], -R39.reuse ;  /* 0x00008f0041307a23 */ /* 0x100fe20000010827 */
[C---:B------:R-:W-:Y:S03]  /*1bdd0*/  HMMA.16816.F32.BF16 R8, R40.reuse, R50, R8 ;  /* 0x000000322808723c */ /* 0x040fe60000041808 */
[----:B------:R2:W1:Y:S01]  /*1bde0*/  MUFU.EX2 R148, R48 ;  /* 0x0000003000947308 */ /* 0x0004620000000800 */
[----:B----4-:R-:W4:Y:S04]  /*1bdf0*/  LDSM.16.MT88.4 R56, [R225+0xd000] ;  /* 0x00d00000e138783b */ /* 0x010f280000004200 */
[C---:B-----5:R-:W-:Y:S07]  /*1be00*/  HMMA.16816.F32.BF16 R12, R40.reuse, R44, R12 ;  /* 0x0000002c280c723c */ /* 0x060fee000004180c */
[--C-:B------:R-:W-:Y:S01]  /*1be10*/  FFMA.FTZ R44, R67, c[0x0][0x23c], -R60.reuse ;  /* 0x00008f00432c7a23 */ /* 0x100fe2000001083c */
[C---:B------:R-:W-:Y:S03]  /*1be20*/  HMMA.16816.F32.BF16 R16, R40.reuse, R46, R16 ;  /* 0x0000002e2810723c */ /* 0x040fe60000041810 */
[----:B------:R5:W-:Y:S01]  /*1be30*/  MUFU.EX2 R145, R44 ;  /* 0x0000002c00917308 */ /* 0x000be20000000800 */
[--C-:B--2---:R-:W-:Y:S09]  /*1be40*/  FFMA.FTZ R48, R66, c[0x0][0x23c], -R60.reuse ;  /* 0x00008f0042307a23 */ /* 0x104ff2000001083c */
[----:B------:R2:W2:Y:S01]  /*1be50*/  MUFU.EX2 R142, R48 ;  /* 0x00000030008e7308 */ /* 0x0004a20000000800 */
[C---:B-1----:R-:W-:Y:S07]  /*1be60*/  HMMA.16816.F32.BF16 R20, R40.reuse, R52, R20 ;  /* 0x000000342814723c */ /* 0x042fee0000041814 */
[--C-:B------:R-:W-:Y:S01]  /*1be70*/  FFMA.FTZ R52, R70, c[0x0][0x23c], -R60.reuse ;  /* 0x00008f0046347a23 */ /* 0x100fe2000001083c */
[C---:B------:R-:W-:Y:S03]  /*1be80*/  HMMA.16816.F32.BF16 R24, R40.reuse, R54, R24 ;  /* 0x000000362818723c */ /* 0x040fe60000041818 */
[----:B------:R1:W-:Y:S01]  /*1be90*/  MUFU.EX2 R141, R52 ;  /* 0x00000034008d7308 */ /* 0x0003e20000000800 */
[----:B-----5:R-:W5:Y:S04]  /*1bea0*/  LDSM.16.MT88.4 R44, [R135+0xd800] ;  /* 0x00d80000872c783b */ /* 0x020f680000004200 */
[C---:B----4-:R-:W-:Y:S04]  /*1beb0*/  HMMA.16816.F32.BF16 R28, R40.reuse, R56, R28 ;  /* 0x00000038281c723c */ /* 0x050fe8000004181c */
[--C-:B--2---:R-:W-:Y:S04]  /*1bec0*/  FFMA.FTZ R48, R68, c[0x0][0x23c], -R39.reuse ;  /* 0x00008f0044307a23 */ /* 0x104fe80000010827 */
[----:B------:R-:W-:Y:S01]  /*1bed0*/  HMMA.16816.F32.BF16 R32, R40, R58, R32 ;  /* 0x0000003a2820723c */ /* 0x000fe20000041820 */
[----:B------:R2:W-:Y:S03]  /*1bee0*/  MUFU.EX2 R144, R48 ;  /* 0x0000003000907308 */ /* 0x0005e60000000800 */
[--C-:B------:R-:W-:Y:S03]  /*1bef0*/  FFMA.FTZ R56, R72, c[0x0][0x23c], -R39.reuse ;  /* 0x00008f0048387a23 */ /* 0x100fe60000010827 */
[----:B------:R-:W-:Y:S02]  /*1bf00*/  F2FP.BF16.PACK_AB R40, R151, R150 ;  /* 0x000000969728723e */ /* 0x000fe400000010ff */
[----:B------:R-:W-:Y:S03]  /*1bf10*/  F2FP.BF16.PACK_AB R41, R146, R149 ;  /* 0x000000959229723e */ /* 0x000fe600000010ff */
[----:B------:R-:W-:Y:S01]  /*1bf20*/  F2FP.BF16.PACK_AB R42, R148, R147 ;  /* 0x00000093942a723e */ /* 0x000fe200000010ff */
[----:B------:R4:W-:Y:S01]  /*1bf30*/  MUFU.EX2 R138, R56 ;  /* 0x00000038008a7308 */ /* 0x0009e20000000800 */
[----:B------:R-:W-:Y:S01]  /*1bf40*/  F2FP.BF16.PACK_AB R43, R145, R142 ;  /* 0x0000008e912b723e */ /* 0x000fe200000010ff */
[--C-:B-1----:R-:W-:Y:S08]  /*1bf50*/  FFMA.FTZ R52, R71, c[0x0][0x23c], -R60.reuse ;  /* 0x00008f0047347a23 */ /* 0x102ff0000001083c */
[----:B------:R1:W-:Y:S01]  /*1bf60*/  MUFU.EX2 R140, R52 ;  /* 0x00000034008c7308 */ /* 0x0003e20000000800 */
[--C-:B--2---:R-:W-:Y:S01]  /*1bf70*/  FFMA.FTZ R48, R69, c[0x0][0x23c], -R39.reuse ;  /* 0x00008f0045307a23 */ /* 0x104fe20000010827 */
[C---:B-----5:R-:W-:Y:S08]  /*1bf80*/  HMMA.16816.F32.BF16 R4, R40.reuse, R44, R4 ;  /* 0x0000002c2804723c */ /* 0x060ff00000041804 */
[----:B------:R2:W5:Y:S01]  /*1bf90*/  MUFU.EX2 R143, R48 ;  /* 0x00000030008f7308 */ /* 0x0005620000000800 */
[--C-:B------:R-:W-:Y:S01]  /*1bfa0*/  FFMA.FTZ R44, R73, c[0x0][0x23c], -R39.reuse ;  /* 0x00008f00492c7a23 */ /* 0x100fe20000010827 */
[----:B----4-:R-:W-:Y:S01]  /*1bfb0*/  LDSM.16.MT88.4 R56, [R225+0xd800] ;  /* 0x00d80000e138783b */ /* 0x010fe20000004200 */
[C---:B------:R-:W-:Y:S07]  /*1bfc0*/  HMMA.16816.F32.BF16 R8, R40.reuse, R46, R8 ;  /* 0x0000002e2808723c */ /* 0x040fee0000041808 */
[----:B------:R4:W4:Y:S01]  /*1bfd0*/  MUFU.EX2 R139, R44 ;  /* 0x0000002c008b7308 */ /* 0x0009220000000800 */
[----:B-1----:R-:W-:Y:S08]  /*1bfe0*/  LDSM.16.MT88.4 R52, [R224+0xd800] ;  /* 0x00d80000e034783b */ /* 0x002ff00000004200 */
[----:B--2---:R-:W1:Y:S01]  /*1bff0*/  LDSM.16.MT88.4 R48, [R226+0xd800] ;  /* 0x00d80000e230783b */ /* 0x004e620000004200 */
[--C-:B----4-:R-:W-:Y:S04]  /*1c000*/  FFMA.FTZ R44, R74, c[0x0][0x23c], -R60.reuse ;  /* 0x00008f004a2c7a23 */ /* 0x110fe8000001083c */
[----:B------:R2:W-:Y:S02]  /*1c010*/  MUFU.EX2 R137, R44 ;  /* 0x0000002c00897308 */ /* 0x0005e40000000800 */
[--C-:B--2---:R-:W-:Y:S01]  /*1c020*/  FFMA.FTZ R44, R75, c[0x0][0x23c], -R60.reuse ;  /* 0x00008f004b2c7a23 */ /* 0x104fe2000001083c */
[C---:B-1----:R-:W-:Y:S07]  /*1c030*/  HMMA.16816.F32.BF16 R12, R40.reuse, R48, R12 ;  /* 0x00000030280c723c */ /* 0x042fee000004180c */
[----:B------:R1:W2:Y:S01]  /*1c040*/  MUFU.EX2 R136, R44 ;  /* 0x0000002c00887308 */ /* 0x0002a20000000800 */
[--C-:B------:R-:W-:Y:S01]  /*1c050*/  FFMA.FTZ R48, R76, c[0x0][0x23c], -R39.reuse ;  /* 0x00008f004c307a23 */ /* 0x100fe20000010827 */
[C---:B------:R-:W-:Y:S08]  /*1c060*/  HMMA.16816.F32.BF16 R16, R40.reuse, R50, R16 ;  /* 0x000000322810723c */ /* 0x040ff00000041810 */
[----:B------:R4:W-:Y:S01]  /*1c070*/  MUFU.EX2 R133, R48 ;  /* 0x0000003000857308 */ /* 0x0009e20000000800 */
[C---:B------:R-:W-:Y:S07]  /*1c080*/  HMMA.16816.F32.BF16 R20, R40.reuse, R52, R20 ;  /* 0x000000342814723c */ /* 0x040fee0000041814 */
[--C-:B------:R-:W-:Y:S01]  /*1c090*/  FFMA.FTZ R52, R78, c[0x0][0x23c], -R60.reuse ;  /* 0x00008f004e347a23 */ /* 0x100fe2000001083c */
[C---:B------:R-:W-:Y:S01]  /*1c0a0*/  HMMA.16816.F32.BF16 R24, R40.reuse, R54, R24 ;  /* 0x000000362818723c */ /* 0x040fe20000041818 */
[----:B-1----:R-:W1:Y:S02]  /*1c0b0*/  LDSM.16.MT88.4 R44, [R135+0xe000] ;  /* 0x00e00000872c783b */ /* 0x002e640000004200 */
[----:B------:R2:W-:Y:S05]  /*1c0c0*/  MUFU.EX2 R131, R52 ;  /* 0x0000003400837308 */ /* 0x0005ea0000000800 */
[C---:B------:R-:W-:Y:S04]  /*1c0d0*/  HMMA.16816.F32.BF16 R28, R40.reuse, R56, R28 ;  /* 0x00000038281c723c */ /* 0x040fe8000004181c */
[--C-:B----4-:R-:W-:Y:S03]  /*1c0e0*/  FFMA.FTZ R48, R77, c[0x0][0x23c], -R39.reuse ;  /* 0x00008f004d307a23 */ /* 0x110fe60000010827 */
[--C-:B------:R-:W-:Y:S01]  /*1c0f0*/  FFMA.FTZ R56, R79, c[0x0][0x23c], -R60.reuse ;  /* 0x00008f004f387a23 */ /* 0x100fe2000001083c */
[----:B------:R4:W1:Y:S01]  /*1c100*/  MUFU.EX2 R132, R48 ;  /* 0x0000003000847308 */ /* 0x0008620000000800 */
[----:B------:R-:W-:Y:S07]  /*1c110*/  HMMA.16816.F32.BF16 R32, R40, R58, R32 ;  /* 0x0000003a2820723c */ /* 0x000fee0000041820 */
[----:B-----5:R-:W-:Y:S02]  /*1c120*/  F2FP.BF16.PACK_AB R40, R143, R144 ;  /* 0x000000908f28723e */ /* 0x020fe400000010ff */
[----:B------:R5:W3:Y:S01]  /*1c130*/  MUFU.EX2 R128, R56 ;  /* 0x0000003800807308 */ /* 0x000ae20000000800 */
[----:B--2---:R-:W-:Y:S02]  /*1c140*/  LDSM.16.MT88.4 R52, [R224+0xe000] ;  /* 0x00e00000e034783b */ /* 0x004fe40000004200 */
[----:B------:R-:W-:Y:S02]  /*1c150*/  F2FP.BF16.PACK_AB R41, R140, R141 ;  /* 0x0000008d8c29723e */ /* 0x000fe400000010ff */
[----:B------:R-:W-:Y:S02]  /*1c160*/  F2FP.BF16.PACK_AB R42, R139, R138 ;  /* 0x0000008a8b2a723e */ /* 0x000fe400000010ff */
[----:B------:R-:W-:Y:S02]  /*1c170*/  F2FP.BF16.PACK_AB R43, R136, R137 ;  /* 0x00000089882b723e */ /* 0x000fe400000010ff */
[----:B----4-:R-:W2:Y:S05]  /*1c180*/  LDSM.16.MT88.4 R48, [R226+0xe000] ;  /* 0x00e00000e230783b */ /* 0x010eaa0000004200 */
[C---:B-1----:R-:W-:Y:S07]  /*1c190*/  HMMA.16816.F32.BF16 R4, R40.reuse, R44, R4 ;  /* 0x0000002c2804723c */ /* 0x042fee0000041804 */
[--C-:B------:R-:W-:Y:S01]  /*1c1a0*/  FFMA.FTZ R44, R81, c[0x0][0x23c], -R39.reuse ;  /* 0x00008f00512c7a23 */ /* 0x100fe20000010827 */
[C---:B------:R-:W-:Y:S03]  /*1c1b0*/  HMMA.16816.F32.BF16 R8, R40.reuse, R46, R8 ;  /* 0x0000002e2808723c */ /* 0x040fe60000041808 */
[----:B------:R1:W-:Y:S01]  /*1c1c0*/  MUFU.EX2 R130, R44 ;  /* 0x0000002c00827308 */ /* 0x0003e20000000800 */
[--C-:B-----5:R-:W-:Y:S09]  /*1c1d0*/  FFMA.FTZ R56, R80, c[0x0][0x23c], -R39.reuse ;  /* 0x00008f0050387a23 */ /* 0x120ff20000010827 */
[----:B------:R4:W5:Y:S01]  /*1c1e0*/  MUFU.EX2 R129, R56 ;  /* 0x0000003800817308 */ /* 0x0009620000000800 */
[--C-:B-1----:R-:W-:Y:S01]  /*1c1f0*/  FFMA.FTZ R44, R82, c[0x0][0x23c], -R60.reuse ;  /* 0x00008f00522c7a23 */ /* 0x102fe2000001083c */
[C---:B--2---:R-:W-:Y:S08]  /*1c200*/  HMMA.16816.F32.BF16 R12, R40.reuse, R48, R12 ;  /* 0x00000030280c723c */ /* 0x044ff0000004180c */
[----:B------:R1:W-:Y:S01]  /*1c210*/  MUFU.EX2 R125, R44 ;  /* 0x0000002c007d7308 */ /* 0x0003e20000000800 */
[----:B----4-:R-:W2:Y:S01]  /*1c220*/  LDSM.16.MT88.4 R56, [R225+0xe000] ;  /* 0x00e00000e138783b */ /* 0x010ea20000004200 */
[C---:B------:R-:W-:Y:S03]  /*1c230*/  HMMA.16816.F32.BF16 R16, R40.reuse, R50, R16 ;  /* 0x000000322810723c */ /* 0x040fe60000041810 */
[--C-:B------:R-:W-:Y:S05]  /*1c240*/  FFMA.FTZ R48, R83, c[0x0][0x23c], -R60.reuse ;  /* 0x00008f0053307a23 */ /* 0x100fea000001083c */
[----:B------:R4:W2:Y:S01]  /*1c250*/  MUFU.EX2 R124, R48 ;  /* 0x00000030007c7308 */ /* 0x0008a20000000800 */
[C---:B------:R-:W-:Y:S07]  /*1c260*/  HMMA.16816.F32.BF16 R20, R40.reuse, R52, R20 ;  /* 0x000000342814723c */ /* 0x040fee0000041814 */
[----:B------:R-:W-:Y:S01]  /*1c270*/  FFMA.FTZ R52, R85, c[0x0][0x23c], -R39 ;  /* 0x00008f0055347a23 */ /* 0x000fe20000010827 */
[----:B-1----:R-:W1:Y:S01]  /*1c280*/  LDSM.16.MT88.4 R44, [R135+0xe800] ;  /* 0x00e80000872c783b */ /* 0x002e620000004200 */
[C---:B------:R-:W-:Y:S02]  /*1c290*/  HMMA.16816.F32.BF16 R24, R40.reuse, R54, R24 ;  /* 0x000000362818723c */ /* 0x040fe40000041818 */
[----:B------:R5:W-:Y:S01]  /*1c2a0*/  MUFU.EX2 R121, R52 ;  /* 0x0000003400797308 */ /* 0x000be20000000800 */
[----:B---3--:R-:W-:Y:S02]  /*1c2b0*/  FFMA.FTZ R2, R2, R64, R211 ;  /* 0x0000004002027223 */ /* 0x008fe400000100d3 */
[--C-:B----4-:R-:W-:Y:S07]  /*1c2c0*/  FFMA.FTZ R48, R84, c[0x0][0x23c], -R39.reuse ;  /* 0x00008f0054307a23 */ /* 0x110fee0000010827 */
[----:B------:R3:W4:Y:S01]  /*1c2d0*/  MUFU.EX2 R123, R48 ;  /* 0x00000030007b7308 */ /* 0x0007220000000800 */
[C---:B--2---:R-:W-:Y:S03]  /*1c2e0*/  HMMA.16816.F32.BF16 R28, R40.reuse, R56, R28 ;  /* 0x00000038281c723c */ /* 0x044fe6000004181c */
[--C-:B-----5:R-:W-:Y:S04]  /*1c2f0*/  FFMA.FTZ R52, R86, c[0x0][0x23c], -R60.reuse ;  /* 0x00008f0056347a23 */ /* 0x120fe8000001083c */
[--C-:B------:R-:W-:Y:S01]  /*1c300*/  FFMA.FTZ R56, R87, c[0x0][0x23c], -R60.reuse ;  /* 0x00008f0057387a23 */ /* 0x100fe2000001083c */
[----:B------:R-:W-:Y:S01]  /*1c310*/  HMMA.16816.F32.BF16 R32, R40, R58, R32 ;  /* 0x0000003a2820723c */ /* 0x000fe20000041820 */
[----:B------:R2:W-:Y:S06]  /*1c320*/  MUFU.EX2 R118, R52 ;  /* 0x0000003400767308 */ /* 0x0005ec0000000800 */
[----:B------:R-:W-:Y:S02]  /*1c330*/  F2FP.BF16.PACK_AB R40, R132, R133 ;  /* 0x000000858428723e */ /* 0x000fe400000010ff */
[----:B------:R-:W-:Y:S02]  /*1c340*/  F2FP.BF16.PACK_AB R41, R128, R131 ;  /* 0x000000838029723e */ /* 0x000fe400000010ff */
[----:B------:R5:W4:Y:S01]  /*1c350*/  MUFU.EX2 R114, R56 ;  /* 0x0000003800727308 */ /* 0x000b220000000800 */
[----:B------:R-:W-:Y:S01]  /*1c360*/  F2FP.BF16.PACK_AB R42, R130, R129 ;  /* 0x00000081822a723e */ /* 0x000fe200000010ff */
[----:B---3--:R-:W3:Y:S01]  /*1c370*/  LDSM.16.MT88.4 R48, [R226+0xe800] ;  /* 0x00e80000e230783b */ /* 0x008ee20000004200 */
[----:B------:R-:W-:Y:S07]  /*1c380*/  F2FP.BF16.PACK_AB R43, R124, R125 ;  /* 0x0000007d7c2b723e */ /* 0x000fee00000010ff */
[C---:B-1----:R-:W-:Y:S01]  /*1c390*/  HMMA.16816.F32.BF16 R4, R40.reuse, R44, R4 ;  /* 0x0000002c2804723c */ /* 0x042fe20000041804 */
[----:B--2---:R-:W1:Y:S06]  /*1c3a0*/  LDSM.16.MT88.4 R52, [R224+0xe800] ;  /* 0x00e80000e034783b */ /* 0x004e6c0000004200 */
[--C-:B------:R-:W-:Y:S01]  /*1c3b0*/  FFMA.FTZ R44, R89, c[0x0][0x23c], -R39.reuse ;  /* 0x00008f00592c7a23 */ /* 0x100fe20000010827 */
[C---:B------:R-:W-:Y:S03]  /*1c3c0*/  HMMA.16816.F32.BF16 R8, R40.reuse, R46, R8 ;  /* 0x0000002e2808723c */ /* 0x040fe60000041808 */
[----:B------:R2:W-:Y:S01]  /*1c3d0*/  MUFU.EX2 R115, R44 ;  /* 0x0000002c00737308 */ /* 0x0005e20000000800 */
[--C-:B-----5:R-:W-:Y:S09]  /*1c3e0*/  FFMA.FTZ R56, R88, c[0x0][0x23c], -R39.reuse ;  /* 0x00008f0058387a23 */ /* 0x120ff20000010827 */
[----:B------:R5:W1:Y:S01]  /*1c3f0*/  MUFU.EX2 R116, R56 ;  /* 0x0000003800747308 */ /* 0x000a620000000800 */
[C---:B---3--:R-:W-:Y:S03]  /*1c400*/  HMMA.16816.F32.BF16 R12, R40.reuse, R48, R12 ;  /* 0x00000030280c723c */ /* 0x048fe6000004180c */
[--C-:B--2---:R-:W-:Y:S06]  /*1c410*/  FFMA.FTZ R44, R90, c[0x0][0x23c], -R60.reuse ;  /* 0x00008f005a2c7a23 */ /* 0x104fec000001083c */
[----:B------:R2:W-:Y:S01]  /*1c420*/  MUFU.EX2 R107, R44 ;  /* 0x0000002c006b7308 */ /* 0x0005e20000000800 */
[C---:B------:R-:W-:Y:S03]  /*1c430*/  HMMA.16816.F32.BF16 R16, R40.reuse, R50, R16 ;  /* 0x000000322810723c */ /* 0x040fe60000041810 */
[--C-:B------:R-:W-:Y:S01]  /*1c440*/  FFMA.FTZ R48, R92, c[0x0][0x23c], -R39.reuse ;  /* 0x00008f005c307a23 */ /* 0x100fe20000010827 */
[----:B-----5:R-:W3:Y:S04]  /*1c450*/  LDSM.16.MT88.4 R56, [R225+0xe800] ;  /* 0x00e80000e138783b */ /* 0x020ee80000004200 */
[C---:B-1----:R-:W-:Y:S01]  /*1c460*/  HMMA.16816.F32.BF16 R20, R40.reuse, R52, R20 ;  /* 0x000000342814723c */ /* 0x042fe20000041814 */
[----:B------:R1:W-:Y:S06]  /*1c470*/  MUFU.EX2 R104, R48 ;  /* 0x0000003000687308 */ /* 0x0003ec0000000800 */
[--C-:B------:R-:W-:Y:S01]  /*1c480*/  FFMA.FTZ R52, R94, c[0x0][0x23c], -R60.reuse ;  /* 0x00008f005e347a23 */ /* 0x100fe2000001083c */
[C---:B------:R-:W-:Y:S04]  /*1c490*/  HMMA.16816.F32.BF16 R24, R40.reuse, R54, R24 ;  /* 0x000000362818723c */ /* 0x040fe80000041818 */
[--C-:B--2---:R-:W-:Y:S04]  /*1c4a0*/  FFMA.FTZ R44, R91, c[0x0][0x23c], -R60.reuse ;  /* 0x00008f005b2c7a23 */ /* 0x104fe8000001083c */
[----:B------:R2:W5:Y:S01]  /*1c4b0*/  MUFU.EX2 R105, R44 ;  /* 0x0000002c00697308 */ /* 0x0005620000000800 */
[--C-:B-1----:R-:W-:Y:S09]  /*1c4c0*/  FFMA.FTZ R48, R93, c[0x0][0x23c], -R39.reuse ;  /* 0x00008f005d307a23 */ /* 0x102ff20000010827 */
[----:B------:R1:W1:Y:S01]  /*1c4d0*/  MUFU.EX2 R99, R48 ;  /* 0x0000003000637308 */ /* 0x0002620000000800 */
[C---:B---3--:R-:W-:Y:S09]  /*1c4e0*/  HMMA.16816.F32.BF16 R28, R40.reuse, R56, R28 ;  /* 0x00000038281c723c */ /* 0x048ff2000004181c */
[----:B------:R3:W-:Y:S01]  /*1c4f0*/  MUFU.EX2 R93, R52 ;  /* 0x00000034005d7308 */ /* 0x0007e20000000800 */
[----:B--2---:R-:W2:Y:S02]  /*1c500*/  LDSM.16.MT88.4 R44, [R135+0xf000] ;  /* 0x00f00000872c783b */ /* 0x004ea40000004200 */
[--C-:B------:R-:W-:Y:S01]  /*1c510*/  FFMA.FTZ R56, R96, c[0x0][0x23c], -R39.reuse ;  /* 0x00008f0060387a23 */ /* 0x100fe20000010827 */
[----:B------:R-:W-:Y:S06]  /*1c520*/  HMMA.16816.F32.BF16 R32, R40, R58, R32 ;  /* 0x0000003a2820723c */ /* 0x000fec0000041820 */
[----:B------:R2:W-:Y:S01]  /*1c530*/  MUFU.EX2 R92, R56 ;  /* 0x00000038005c7308 */ /* 0x0005e20000000800 */
[----:B----4-:R-:W-:Y:S01]  /*1c540*/  F2FP.BF16.PACK_AB R40, R121, R123 ;  /* 0x0000007b7928723e */ /* 0x010fe200000010ff */
[----:B-1----:R-:W1:Y:S01]  /*1c550*/  LDSM.16.MT88.4 R48, [R226+0xf000] ;  /* 0x00f00000e230783b */ /* 0x002e620000004200 */
[----:B------:R-:W-:Y:S03]  /*1c560*/  F2FP.BF16.PACK_AB R41, R114, R118 ;  /* 0x000000767229723e */ /* 0x000fe600000010ff */
[----:B------:R-:W-:Y:S02]  /*1c570*/  F2FP.BF16.PACK_AB R42, R115, R116 ;  /* 0x00000074732a723e */ /* 0x000fe400000010ff */
[----:B-----5:R-:W-:Y:S01]  /*1c580*/  F2FP.BF16.PACK_AB R43, R105, R107 ;  /* 0x0000006b692b723e */ /* 0x020fe200000010ff */
[--C-:B---3--:R-:W-:Y:S04]  /*1c590*/  FFMA.FTZ R52, R95, c[0x0][0x23c], -R60.reuse ;  /* 0x00008f005f347a23 */ /* 0x108fe8000001083c */
[----:B------:R3:W4:Y:S01]  /*1c5a0*/  MUFU.EX2 R91, R52 ;  /* 0x00000034005b7308 */ /* 0x0007220000000800 */
[----:B--2---:R-:W-:Y:S01]  /*1c5b0*/  LDSM.16.MT88.4 R56, [R225+0xf000] ;  /* 0x00f00000e138783b */ /* 0x004fe20000004200 */
[C---:B------:R-:W-:Y:S07]  /*1c5c0*/  HMMA.16816.F32.BF16 R4, R40.reuse, R44, R4 ;  /* 0x0000002c2804723c */ /* 0x040fee0000041804 */
[--C-:B------:R-:W-:Y:S01]  /*1c5d0*/  FFMA.FTZ R44, R97, c[0x0][0x23c], -R39.reuse ;  /* 0x00008f00612c7a23 */ /* 0x100fe20000010827 */
[C---:B------:R-:W-:Y:S01]  /*1c5e0*/  HMMA.16816.F32.BF16 R8, R40.reuse, R46, R8 ;  /* 0x0000002e2808723c */ /* 0x040fe20000041808 */
[----:B---3--:R-:W2:Y:S02]  /*1c5f0*/  LDSM.16.MT88.4 R52, [R224+0xf000] ;  /* 0x00f00000e034783b */ /* 0x008ea40000004200 */
[----:B------:R3:W5:Y:S05]  /*1c600*/  MUFU.EX2 R90, R44 ;  /* 0x0000002c005a7308 */ /* 0x00076a0000000800 */
[C---:B-1----:R-:W-:Y:S07]  /*1c610*/  HMMA.16816.F32.BF16 R12, R40.reuse, R48, R12 ;  /* 0x00000030280c723c */ /* 0x042fee000004180c */
[--C-:B------:R-:W-:Y:S01]  /*1c620*/  FFMA.FTZ R48, R100, c[0x0][0x23c], -R39.reuse ;  /* 0x00008f0064307a23 */ /* 0x100fe20000010827 */
[C---:B------:R-:W-:Y:S03]  /*1c630*/  HMMA.16816.F32.BF16 R16, R40.reuse, R50, R16 ;  /* 0x000000322810723c */ /* 0x040fe60000041810 */
[----:B------:R1:W-:Y:S01]  /*1c640*/  MUFU.EX2 R87, R48 ;  /* 0x0000003000577308 */ /* 0x0003e20000000800 */
[--C-:B---3--:R-:W-:Y:S09]  /*1c650*/  FFMA.FTZ R44, R98, c[0x0][0x23c], -R60.reuse ;  /* 0x00008f00622c7a23 */ /* 0x108ff2000001083c */
[----:B------:R3:W-:Y:S01]  /*1c660*/  MUFU.EX2 R89, R44 ;  /* 0x0000002c00597308 */ /* 0x0007e20000000800 */
[C---:B--2---:R-:W-:Y:S03]  /*1c670*/  HMMA.16816.F32.BF16 R20, R40.reuse, R52, R20 ;  /* 0x000000342814723c */ /* 0x044fe60000041814 */
[--C-:B-1----:R-:W-:Y:S06]  /*1c680*/  FFMA.FTZ R48, R101, c[0x0][0x23c], -R39.reuse ;  /* 0x00008f0065307a23 */ /* 0x102fec0000010827 */
[----:B------:R1:W-:Y:S01]  /*1c690*/  MUFU.EX2 R86, R48 ;  /* 0x0000003000567308 */ /* 0x0003e20000000800 */
[C---:B------:R-:W-:Y:S03]  /*1c6a0*/  HMMA.16816.F32.BF16 R24, R40.reuse, R54, R24 ;  /* 0x000000362818723c */ /* 0x040fe60000041818 */
[--C-:B------:R-:W-:Y:S02]  /*1c6b0*/  FFMA.FTZ R52, R102, c[0x0][0x23c], -R60.reuse ;  /* 0x00008f0066347a23 */ /* 0x100fe4000001083c */
[--C-:B---3--:R-:W-:Y:S03]  /*1c6c0*/  FFMA.FTZ R44, R215, c[0x0][0x23c], -R60.reuse ;  /* 0x00008f00d72c7a23 */ /* 0x108fe6000001083c */
[C---:B------:R-:W-:Y:S01]  /*1c6d0*/  HMMA.16816.F32.BF16 R28, R40.reuse, R56, R28 ;  /* 0x00000038281c723c */ /* 0x040fe2000004181c */
[----:B------:R2:W-:Y:S06]  /*1c6e0*/  MUFU.EX2 R85, R52 ;  /* 0x0000003400557308 */ /* 0x0005ec0000000800 */
[--C-:B------:R-:W-:Y:S01]  /*1c6f0*/  FFMA.FTZ R56, R103, c[0x0][0x23c], -R60.reuse ;  /* 0x00008f0067387a23 */ /* 0x100fe2000001083c */
[----:B------:R-:W-:Y:S03]  /*1c700*/  HMMA.16816.F32.BF16 R32, R40, R58, R32 ;  /* 0x0000003a2820723c */ /* 0x000fe60000041820 */
[----:B------:R3:W3:Y:S04]  /*1c710*/  MUFU.EX2 R88, R44 ;  /* 0x0000002c00587308 */ /* 0x0006e80000000800 */
[----:B------:R-:W-:Y:S01]  /*1c720*/  F2FP.BF16.PACK_AB R40, R99, R104 ;  /* 0x000000686328723e */ /* 0x000fe200000010ff */
[----:B-1----:R-:W-:Y:S01]  /*1c730*/  LDSM.16.MT88.4 R48, [R226+0xf800] ;  /* 0x00f80000e230783b */ /* 0x002fe20000004200 */
[----:B----4-:R-:W-:Y:S03]  /*1c740*/  F2FP.BF16.PACK_AB R41, R91, R93 ;  /* 0x0000005d5b29723e */ /* 0x010fe600000010ff */
[----:B-----5:R-:W-:Y:S01]  /*1c750*/  F2FP.BF16.PACK_AB R42, R90, R92 ;  /* 0x0000005c5a2a723e */ /* 0x020fe200000010ff */
[----:B------:R1:W4:Y:S03]  /*1c760*/  MUFU.EX2 R83, R56 ;  /* 0x0000003800537308 */ /* 0x0003260000000800 */
[----:B--2---:R-:W-:Y:S08]  /*1c770*/  LDSM.16.MT88.4 R52, [R224+0xf800] ;  /* 0x00f80000e034783b */ /* 0x004ff00000004200 */
[----:B---3--:R-:W2:Y:S01]  /*1c780*/  LDSM.16.MT88.4 R44, [R135+0xf800] ;  /* 0x00f80000872c783b */ /* 0x008ea20000004200 */
[----:B------:R-:W-:Y:S01]  /*1c790*/  F2FP.BF16.PACK_AB R43, R88, R89 ;  /* 0x00000059582b723e */ /* 0x000fe200000010ff */
[--C-:B-1----:R-:W-:Y:S04]  /*1c7a0*/  FFMA.FTZ R56, R214, c[0x0][0x23c], -R39.reuse ;  /* 0x00008f00d6387a23 */ /* 0x102fe80000010827 */
[----:B------:R1:W-:Y:S02]  /*1c7b0*/  MUFU.EX2 R84, R56 ;  /* 0x0000003800547308 */ /* 0x0003e40000000800 */
[----:B-1----:R-:W1:Y:S01]  /*1c7c0*/  LDSM.16.MT88.4 R56, [R225+0xf800] ;  /* 0x00f80000e138783b */ /* 0x002e620000004200 */
[C---:B--2---:R-:W-:Y:S07]  /*1c7d0*/  HMMA.16816.F32.BF16 R4, R40.reuse, R44, R4 ;  /* 0x0000002c2804723c */ /* 0x044fee0000041804 */
[--C-:B------:R-:W-:Y:S01]  /*1c7e0*/  FFMA.FTZ R44, R213, c[0x0][0x23c], -R39.reuse ;  /* 0x00008f00d52c7a23 */ /* 0x100fe20000010827 */
[C---:B------:R-:W-:Y:S03]  /*1c7f0*/  HMMA.16816.F32.BF16 R8, R40.reuse, R46, R8 ;  /* 0x0000002e2808723c */ /* 0x040fe60000041808 */
[----:B------:R2:W3:Y:S05]  /*1c800*/  MUFU.EX2 R82, R44 ;  /* 0x0000002c00527308 */ /* 0x0004ea0000000800 */
[C---:B------:R-:W-:Y:S07]  /*1c810*/  HMMA.16816.F32.BF16 R12, R40.reuse, R48, R12 ;  /* 0x00000030280c723c */ /* 0x040fee000004180c */
[--C-:B------:R-:W-:Y:S01]  /*1c820*/  FFMA.FTZ R48, R108, c[0x0][0x23c], -R39.reuse ;  /* 0x00008f006c307a23 */ /* 0x100fe20000010827 */
[C---:B------:R-:W-:Y:S03]  /*1c830*/  HMMA.16816.F32.BF16 R16, R40.reuse, R50, R16 ;  /* 0x000000322810723c */ /* 0x040fe60000041810 */
[----:B------:R5:W-:Y:S05]  /*1c840*/  MUFU.EX2 R79, R48 ;  /* 0x00000030004f7308 */ /* 0x000bea0000000800 */
[C---:B------:R-:W-:Y:S04]  /*1c850*/  HMMA.16816.F32.BF16 R20, R40.reuse, R52, R20 ;  /* 0x000000342814723c */ /* 0x040fe80000041814 */
[--C-:B--2---:R-:W-:Y:S03]  /*1c860*/  FFMA.FTZ R44, R106, c[0x0][0x23c], -R60.reuse ;  /* 0x00008f006a2c7a23 */ /* 0x104fe6000001083c */
[----:B------:R-:W-:Y:S01]  /*1c870*/  FFMA.FTZ R52, R110, c[0x0][0x23c], -R60 ;  /* 0x00008f006e347a23 */ /* 0x000fe2000001083c */
[----:B------:R2:W-:Y:S01]  /*1c880*/  MUFU.EX2 R81, R44 ;  /* 0x0000002c00517308 */ /* 0x0005e20000000800 */
[C---:B------:R-:W-:Y:S08]  /*1c890*/  HMMA.16816.F32.BF16 R24, R40.reuse, R54, R24 ;  /* 0x000000362818723c */ /* 0x040ff00000041818 */
[C---:B-1----:R-:W-:Y:S01]  /*1c8a0*/  HMMA.16816.F32.BF16 R28, R40.reuse, R56, R28 ;  /* 0x00000038281c723c */ /* 0x042fe2000004181c */
[----:B------:R1:W-:Y:S03]  /*1c8b0*/  MUFU.EX2 R77, R52 ;  /* 0x00000034004d7308 */ /* 0x0003e60000000800 */
[--C-:B-----5:R-:W-:Y:S03]  /*1c8c0*/  FFMA.FTZ R48, R109, c[0x0][0x23c], -R39.reuse ;  /* 0x00008f006d307a23 */ /* 0x120fe60000010827 */
[----:B------:R-:W-:Y:S01]  /*1c8d0*/  FADD.FTZ R57, R209, R2 ;  /* 0x00000002d1397221 */ /* 0x000fe20000010000 */
[----:B------:R-:W-:Y:S03]  /*1c8e0*/  HMMA.16816.F32.BF16 R32, R40, R58, R32 ;  /* 0x0000003a2820723c */ /* 0x000fe60000041820 */
[----:B------:R5:W-:Y:S01]  /*1c8f0*/  MUFU.EX2 R78, R48 ;  /* 0x00000030004e7308 */ /* 0x000be20000000800 */
[--C-:B------:R-:W-:Y:S02]  /*1c900*/  FFMA.FTZ R2, R112, c[0x0][0x23c], -R39.reuse ;  /* 0x00008f0070027a23 */ /* 0x100fe40000010827 */
[----:B------:R-:W-:Y:S01]  /*1c910*/  FFMA.FTZ R56, R0, R63, R210 ;  /* 0x0000003f00387223 */ /* 0x000fe200000100d2 */
[----:B------:R-:W-:Y:S01]  /*1c920*/  F2FP.BF16.PACK_AB R40, R86, R87 ;  /* 0x000000575628723e */ /* 0x000fe200000010ff */
[--C-:B--2---:R-:W-:Y:S01]  /*1c930*/  FFMA.FTZ R44, R212, c[0x0][0x23c], -R60.reuse ;  /* 0x00008f00d42c7a23 */ /* 0x104fe2000001083c */
[----:B----4-:R-:W-:Y:S03]  /*1c940*/  F2FP.BF16.PACK_AB R41, R83, R85 ;  /* 0x000000555329723e */ /* 0x010fe600000010ff */
[----:B------:R-:W-:Y:S01]  /*1c950*/  FFMA.FTZ R0, R111, c[0x0][0x23c], -R60 ;  /* 0x00008f006f007a23 */ /* 0x000fe2000001083c */
[----:B------:R2:W4:Y:S01]  /*1c960*/  MUFU.EX2 R80, R44 ;  /* 0x0000002c00507308 */ /* 0x0005220000000800 */
[----:B---3--:R-:W-:Y:S01]  /*1c970*/  F2FP.BF16.PACK_AB R42, R82, R84 ;  /* 0x00000054522a723e */ /* 0x008fe200000010ff */
[----:B-1----:R-:W-:Y:S08]  /*1c980*/  LDSM.16.MT88.4 R52, [R224+0x10000] ;  /* 0x01000000e034783b */ /* 0x002ff00000004200 */
[----:B------:R1:W-:Y:S01]  /*1c990*/  MUFU.EX2 R75, R2 ;  /* 0x00000002004b7308 */ /* 0x0003e20000000800 */
[----:B-----5:R-:W-:Y:S09]  /*1c9a0*/  LDSM.16.MT88.4 R48, [R226+0x10000] ;  /* 0x01000000e230783b */ /* 0x020ff20000004200 */
[----:B------:R3:W5:Y:S01]  /*1c9b0*/  MUFU.EX2 R76, R0 ;  /* 0x00000000004c7308 */ /* 0x0007620000000800 */
[----:B--2---:R-:W2:Y:S01]  /*1c9c0*/  LDSM.16.MT88.4 R44, [R135+0x10000] ;  /* 0x01000000872c783b */ /* 0x004ea20000004200 */
[----:B----4-:R-:W-:Y:S01]  /*1c9d0*/  F2FP.BF16.PACK_AB R43, R80, R81 ;  /* 0x00000051502b723e */ /* 0x010fe200000010ff */
[----:B-1----:R-:W-:Y:S07]  /*1c9e0*/  FFMA.FTZ R2, R113, c[0x0][0x23c], -R39 ;  /* 0x00008f0071027a23 */ /* 0x002fee0000010827 */
[----:B------:R1:W4:Y:S01]  /*1c9f0*/  MUFU.EX2 R74, R2 ;  /* 0x00000002004a7308 */ /* 0x0003220000000800 */
[----:B---3--:R-:W-:Y:S02]  /*1ca00*/  FADD.FTZ R0, R208, R56 ;  /* 0x00000038d0007221 */ /* 0x008fe40000010000 */
[----:B------:R-:W-:Y:S02]  /*1ca10*/  FADD.FTZ R56, R207, R57 ;  /* 0x00000039cf387221 */ /* 0x000fe40000010000 */
[----:B------:R-:W-:Y:S02]  /*1ca20*/  FADD.FTZ R0, R206, R0 ;  /* 0x00000000ce007221 */ /* 0x000fe40000010000 */
[----:B------:R-:W-:Y:S02]  /*1ca30*/  FFMA.FTZ R57, R200, c[0x0][0x23c], -R60 ;  /* 0x00008f00c8397a23 */ /* 0x000fe4000001083c */
[----:B------:R-:W-:Y:S02]  /*1ca40*/  FADD.FTZ R0, R204, R0 ;  /* 0x00000000cc007221 */ /* 0x000fe40000010000 */
[----:B------:R-:W-:Y:S02]  /*1ca50*/  MUFU.EX2 R73, R57 ;  /* 0x0000003900497308 */ /* 0x000fe40000000800 */
[----:B------:R-:W-:Y:S04]  /*1ca60*/  FADD.FTZ R0, R202, R0 ;  /* 0x00000000ca007221 */ /* 0x000fe80000010000 */
[----:B------:R-:W-:Y:S01]  /*1ca70*/  FADD.FTZ R0, R199, R0 ;  /* 0x00000000c7007221 */ /* 0x000fe20000010000 */
[C---:B--2---:R-:W-:Y:S07]  /*1ca80*/  HMMA.16816.F32.BF16 R4, R40.reuse, R44, R4 ;  /* 0x0000002c2804723c */ /* 0x044fee0000041804 */
[----:B------:R-:W-:Y:S01]  /*1ca90*/  FADD.FTZ R44, R205, R56 ;  /* 0x00000038cd2c7221 */ /* 0x000fe20000010000 */
[C---:B------:R-:W-:Y:S04]  /*1caa0*/  HMMA.16816.F32.BF16 R8, R40.reuse, R46, R8 ;  /* 0x0000002e2808723c */ /* 0x040fe80000041808 */
[----:B------:R-:W-:Y:S02]  /*1cab0*/  FADD.FTZ R56, R203, R44 ;  /* 0x0000002ccb387221 */ /* 0x000fe40000010000 */
[----:B------:R-:W2:Y:S02]  /*1cac0*/  LDSM.16.MT88.4 R44, [R225+0x10000] ;  /* 0x01000000e12c783b */ /* 0x000ea40000004200 */
[----:B-1----:R-:W-:Y:S01]  /*1cad0*/  FADD.FTZ R2, R201, R56 ;  /* 0x00000038c9027221 */ /* 0x002fe20000010000 */
[C---:B------:R-:W-:Y:S03]  /*1cae0*/  HMMA.16816.F32.BF16 R12, R40.reuse, R48, R12 ;  /* 0x00000030280c723c */ /* 0x040fe6000004180c */
[----:B------:R-:W-:Y:S02]  /*1caf0*/  FADD.FTZ R56, R198, R2 ;  /* 0x00000002c6387221 */ /* 0x000fe40000010000 */
[----:B------:R-:W-:Y:S02]  /*1cb00*/  FADD.FTZ R2, R197, R0 ;  /* 0x00000000c5027221 */ /* 0x000fe40000010000 */
[----:B------:R-:W-:Y:S01]  /*1cb10*/  FFMA.FTZ R49, R193, c[0x0][0x23c], -R60 ;  /* 0x00008f00c1317a23 */ /* 0x000fe2000001083c */
[C---:B------:R-:W-:Y:S03]  /*1cb20*/  HMMA.16816.F32.BF16 R16, R40.reuse, R50, R16 ;  /* 0x000000322810723c */ /* 0x040fe60000041810 */
[----:B------:R1:W3:Y:S01]  /*1cb30*/  MUFU.EX2 R72, R49 ;  /* 0x0000003100487308 */ /* 0x0002e20000000800 */
[----:B------:R-:W-:Y:S02]  /*1cb40*/  FADD.FTZ R0, R196, R56 ;  /* 0x00000038c4007221 */ /* 0x000fe40000010000 */
[----:B------:R-:W-:Y:S02]  /*1cb50*/  FADD.FTZ R2, R194, R2 ;  /* 0x00000002c2027221 */ /* 0x000fe40000010000 */
[----:B------:R-:W-:Y:S01]  /*1cb60*/  FADD.FTZ R48, R195, R0 ;  /* 0x00000000c3307221 */ /* 0x000fe20000010000 */
[C---:B------:R-:W-:Y:S03]  /*1cb70*/  HMMA.16816.F32.BF16 R20, R40.reuse, R52, R20 ;  /* 0x000000342814723c */ /* 0x040fe60000041814 */
[----:B------:R-:W-:Y:S02]  /*1cb80*/  FADD.FTZ R0, R246, R2 ;  /* 0x00000002f6007221 */ /* 0x000fe40000010000 */
[----:B------:R-:W-:Y:S02]  /*1cb90*/  FADD.FTZ R2, R247, R48 ;  /* 0x00000030f7027221 */ /* 0x000fe40000010000 */
[--C-:B------:R-:W-:Y:S01]  /*1cba0*/  FFMA.FTZ R52, R192, c[0x0][0x23c], -R39.reuse ;  /* 0x00008f00c0347a23 */ /* 0x100fe20000010827 */
[C---:B------:R-:W-:Y:S03]  /*1cbb0*/  HMMA.16816.F32.BF16 R24, R40.reuse, R54, R24 ;  /* 0x000000362818723c */ /* 0x040fe60000041818 */
[----:B------:R3:W-:Y:S01]  /*1cbc0*/  MUFU.EX2 R71, R52 ;  /* 0x0000003400477308 */ /* 0x0007e20000000800 */
[----:B------:R-:W-:Y:S02]  /*1cbd0*/  FADD.FTZ R2, R187, R2 ;  /* 0x00000002bb027221 */ /* 0x000fe40000010000 */
[----:B------:R-:W-:Y:S02]  /*1cbe0*/  FADD.FTZ R0, R219, R0 ;  /* 0x00000000db007221 */ /* 0x000fe40000010000 */
[----:B------:R-:W-:Y:S01]  /*1cbf0*/  FADD.FTZ R2, R186, R2 ;  /* 0x00000002ba027221 */ /* 0x000fe20000010000 */
[----:B-1----:R-:W1:Y:S03]  /*1cc00*/  LDSM.16.MT88.4 R48, [R135+0x10800] ;  /* 0x010800008730783b */ /* 0x002e660000004200 */
[----:B------:R-:W-:Y:S01]  /*1cc10*/  FADD.FTZ R0, R185, R0 ;  /* 0x00000000b9007221 */ /* 0x000fe20000010000 */
[C---:B--2---:R-:W-:Y:S03]  /*1cc20*/  HMMA.16816.F32.BF16 R28, R40.reuse, R44, R28 ;  /* 0x0000002c281c723c */ /* 0x044fe6000004181c */
[----:B------:R-:W-:Y:S04]  /*1cc30*/  FADD.FTZ R0, R184, R0 ;  /* 0x00000000b8007221 */ /* 0x000fe80000010000 */
[----:B------:R-:W-:Y:S01]  /*1cc40*/  FFMA.FTZ R44, R191, c[0x0][0x23c], -R60 ;  /* 0x00008f00bf2c7a23 */ /* 0x000fe2000001083c */
[----:B------:R-:W-:Y:S03]  /*1cc50*/  HMMA.16816.F32.BF16 R32, R40, R46, R32 ;  /* 0x0000002e2820723c */ /* 0x000fe60000041820 */
[----:B------:R2:W-:Y:S01]  /*1cc60*/  MUFU.EX2 R69, R44 ;  /* 0x0000002c00457308 */ /* 0x0005e20000000800 */
[----:B------:R-:W-:Y:S02]  /*1cc70*/  FADD.FTZ R0, R181, R0 ;  /* 0x00000000b5007221 */ /* 0x000fe40000010000 */
[----:B---3--:R-:W-:Y:S01]  /*1cc80*/  FADD.FTZ R52, R183, R2 ;  /* 0x00000002b7347221 */ /* 0x008fe20000010000 */
[----:B------:R-:W-:Y:S01]  /*1cc90*/  F2FP.BF16.PACK_AB R40, R78, R79 ;  /* 0x0000004f4e28723e */ /* 0x000fe200000010ff */
[--C-:B------:R-:W-:Y:S01]  /*1cca0*/  FFMA.FTZ R2, R117, c[0x0][0x23c], -R39.reuse ;  /* 0x00008f0075027a23 */ /* 0x100fe20000010827 */
[----:B-----5:R-:W-:Y:S03]  /*1ccb0*/  F2FP.BF16.PACK_AB R41, R76, R77 ;  /* 0x0000004d4c29723e */ /* 0x020fe600000010ff */
[----:B------:R-:W-:Y:S01]  /*1ccc0*/  FADD.FTZ R56, R182, R52 ;  /* 0x00000034b6387221 */ /* 0x000fe20000010000 */
[----:B------:R3:W5:Y:S01]  /*1ccd0*/  MUFU.EX2 R70, R2 ;  /* 0x0000000200467308 */ /* 0x0007620000000800 */
[----:B------:R-:W-:Y:S01]  /*1cce0*/  FADD.FTZ R0, R179, R0 ;  /* 0x00000000b3007221 */ /* 0x000fe20000010000 */
[----:B------:R-:W5:Y:S01]  /*1ccf0*/  LDSM.16.MT88.4 R52, [R226+0x10800] ;  /* 0x01080000e234783b */ /* 0x000f620000004200 */
[----:B----4-:R-:W-:Y:S02]  /*1cd00*/  F2FP.BF16.PACK_AB R42, R74, R75 ;  /* 0x0000004b4a2a723e */ /* 0x010fe400000010ff */
[----:B------:R-:W-:Y:S01]  /*1cd10*/  FADD.FTZ R0, R176, R0 ;  /* 0x00000000b0007221 */ /* 0x000fe20000010000 */
[----:B------:R-:W-:Y:S04]  /*1cd20*/  F2FP.BF16.PACK_AB R43, R72, R73 ;  /* 0x00000049482b723e */ /* 0x000fe800000010ff */
[----:B--2---:R-:W2:Y:S03]  /*1cd30*/  LDSM.16.MT88.4 R44, [R224+0x10800] ;  /* 0x01080000e02c783b */ /* 0x004ea60000004200 */
[C---:B-1----:R-:W-:Y:S07]  /*1cd40*/  HMMA.16816.F32.BF16 R4, R40.reuse, R48, R4 ;  /* 0x000000302804723c */ /* 0x042fee0000041804 */
[----:B------:R-:W-:Y:S01]  /*1cd50*/  FFMA.FTZ R48, R120, c[0x0][0x23c], -R39 ;  /* 0x00008f0078307a23 */ /* 0x000fe20000010827 */
[C---:B------:R-:W-:Y:S03]  /*1cd60*/  HMMA.16816.F32.BF16 R8, R40.reuse, R50, R8 ;  /* 0x000000322808723c */ /* 0x040fe60000041808 */
[----:B------:R1:W-:Y:S01]  /*1cd70*/  MUFU.EX2 R67, R48 ;  /* 0x0000003000437308 */ /* 0x0003e20000000800 */
[----:B---3--:R-:W-:Y:S02]  /*1cd80*/  FADD.FTZ R2, R180, R56 ;  /* 0x00000038b4027221 */ /* 0x008fe40000010000 */
[----:B------:R-:W-:Y:S02]  /*1cd90*/  FADD.FTZ R56, R174, R0 ;  /* 0x00000000ae387221 */ /* 0x000fe40000010000 */
[----:B------:R-:W-:Y:S04]  /*1cda0*/  FADD.FTZ R57, R178, R2 ;  /* 0x00000002b2397221 */ /* 0x000fe80000010000 */
[--C-:B------:R-:W-:Y:S02]  /*1cdb0*/  FFMA.FTZ R2, R119, c[0x0][0x23c], -R60.reuse ;  /* 0x00008f0077027a23 */ /* 0x100fe4000001083c */
[----:B------:R-:W-:Y:S02]  /*1cdc0*/  FADD.FTZ R0, R177, R57 ;  /* 0x00000039b1007221 */ /* 0x000fe40000010000 */
[----:B------:R3:W4:Y:S01]  /*1cdd0*/  MUFU.EX2 R68, R2 ;  /* 0x0000000200447308 */ /* 0x0007220000000800 */
[C---:B-----5:R-:W-:Y:S07]  /*1cde0*/  HMMA.16816.F32.BF16 R12, R40.reuse, R52, R12 ;  /* 0x00000034280c723c */ /* 0x060fee000004180c */
[----:B------:R-:W-:Y:S01]  /*1cdf0*/  FFMA.FTZ R52, R122, c[0x0][0x23c], -R60 ;  /* 0x00008f007a347a23 */ /* 0x000fe2000001083c */
[C---:B------:R-:W-:Y:S01]  /*1ce00*/  HMMA.16816.F32.BF16 R16, R40.reuse, R54, R16 ;  /* 0x000000362810723c */ /* 0x040fe20000041810 */
[----:B-1----:R-:W1:Y:S02]  /*1ce10*/  LDSM.16.MT88.4 R48, [R225+0x10800] ;  /* 0x01080000e130783b */ /* 0x002e640000004200 */
[----:B------:R5:W-:Y:S05]  /*1ce20*/  MUFU.EX2 R65, R52 ;  /* 0x0000003400417308 */ /* 0x000bea0000000800 */
[C---:B--2---:R-:W-:Y:S04]  /*1ce30*/  HMMA.16816.F32.BF16 R20, R40.reuse, R44, R20 ;  /* 0x0000002c2814723c */ /* 0x044fe80000041814 */
[----:B---3--:R-:W-:Y:S02]  /*1ce40*/  FADD.FTZ R2, R173, R56 ;  /* 0x00000038ad027221 */ /* 0x008fe40000010000 */
[----:B------:R-:W-:Y:S02]  /*1ce50*/  FADD.FTZ R56, R175, R0 ;  /* 0x00000000af387221 */ /* 0x000fe40000010000 */
[C---:B------:R-:W-:Y:S04]  /*1ce60*/  HMMA.16816.F32.BF16 R24, R40.reuse, R46, R24 ;  /* 0x0000002e2818723c */ /* 0x040fe80000041818 */
[----:B------:R-:W-:Y:S02]  /*1ce70*/  FADD.FTZ R0, R172, R2 ;  /* 0x00000002ac007221 */ /* 0x000fe40000010000 */
[----:B------:R-:W-:Y:S02]  /*1ce80*/  FADD.FTZ R2, R171, R56 ;  /* 0x00000038ab027221 */ /* 0x000fe40000010000 */
[----:B------:R-:W-:Y:S04]  /*1ce90*/  FADD.FTZ R0, R168, R0 ;  /* 0x00000000a8007221 */ /* 0x000fe80000010000 */
[--C-:B------:R-:W-:Y:S02]  /*1cea0*/  FFMA.FTZ R56, R190, c[0x0][0x23c], -R39.reuse ;  /* 0x00008f00be387a23 */ /* 0x100fe40000010827 */
[----:B------:R-:W-:Y:S02]  /*1ceb0*/  FADD.FTZ R0, R169, R0 ;  /* 0x00000000a9007221 */ /* 0x000fe40000010000 */
[----:B------:R2:W3:Y:S01]  /*1cec0*/  MUFU.EX2 R66, R56 ;  /* 0x0000003800427308 */ /* 0x0004e20000000800 */
[----:B------:R-:W-:Y:S02]  /*1ced0*/  FADD.FTZ R2, R170, R2 ;  /* 0x00000002aa027221 */ /* 0x000fe40000010000 */
[----:B------:R-:W-:Y:S02]  /*1cee0*/  FADD.FTZ R0, R165, R0 ;  /* 0x00000000a5007221 */ /* 0x000fe40000010000 */
[----:B------:R-:W-:Y:S02]  /*1cef0*/  FADD.FTZ R2, R167, R2 ;  /* 0x00000002a7027221 */ /* 0x000fe40000010000 */
[----:B------:R-:W-:Y:S02]  /*1cf00*/  FADD.FTZ R0, R164, R0 ;  /* 0x00000000a4007221 */ /* 0x000fe40000010000 */
[--C-:B------:R-:W-:Y:S02]  /*1cf10*/  FFMA.FTZ R44, R188, c[0x0][0x23c], -R39.reuse ;  /* 0x00008f00bc2c7a23 */ /* 0x100fe40000010827 */
[----:B-----5:R-:W-:Y:S01]  /*1cf20*/  FADD.FTZ R52, R161, R0 ;  /* 0x00000000a1347221 */ /* 0x020fe20000010000 */
[C---:B-1----:R-:W-:Y:S01]  /*1cf30*/  HMMA.16816.F32.BF16 R28, R40.reuse, R48, R28 ;  /* 0x00000030281c723c */ /* 0x042fe2000004181c */
[----:B------:R-:W-:Y:S02]  /*1cf40*/  MUFU.EX2 R63, R44 ;  /* 0x0000002c003f7308 */ /* 0x000fe40000000800 */
[----:B------:R-:W-:Y:S02]  /*1cf50*/  FFMA.FTZ R0, R189, c[0x0][0x23c], -R60 ;  /* 0x00008f00bd007a23 */ /* 0x000fe4000001083c */
[----:B------:R-:W-:Y:S02]  /*1cf60*/  FADD.FTZ R2, R166, R2 ;  /* 0x00000002a6027221 */ /* 0x000fe40000010000 */
[----:B------:R-:W-:Y:S01]  /*1cf70*/  FFMA.FTZ R48, R126, c[0x0][0x23c], -R60 ;  /* 0x00008f007e307a23 */ /* 0x000fe2000001083c */
[----:B------:R-:W-:Y:S03]  /*1cf80*/  HMMA.16816.F32.BF16 R32, R40, R50, R32 ;  /* 0x000000322820723c */ /* 0x000fe60000041820 */
[----:B------:R1:W5:Y:S01]  /*1cf90*/  MUFU.EX2 R64, R0 ;  /* 0x0000000000407308 */ /* 0x0003620000000800 */
[----:B------:R-:W-:Y:S03]  /*1cfa0*/  FADD.FTZ R2, R163, R2 ;  /* 0x00000002a3027221 */ /* 0x000fe60000010000 */
[----:B------:R-:W-:Y:S01]  /*1cfb0*/  F2FP.BF16.PACK_AB R40, R70, R71 ;  /* 0x000000474628723e */ /* 0x000fe200000010ff */
[----:B--2---:R-:W-:Y:S01]  /*1cfc0*/  FADD.FTZ R56, R162, R2 ;  /* 0x00000002a2387221 */ /* 0x004fe20000010000 */
[----:B----4-:R-:W-:Y:S03]  /*1cfd0*/  F2FP.BF16.PACK_AB R41, R68, R69 ;  /* 0x000000454429723e */ /* 0x010fe600000010ff */
[----:B------:R-:W-:Y:S01]  /*1cfe0*/  FADD.FTZ R2, R160, R52 ;  /* 0x00000034a0027221 */ /* 0x000fe20000010000 */
[----:B------:R2:W-:Y:S01]  /*1cff0*/  MUFU.EX2 R58, R48 ;  /* 0x00000030003a7308 */ /* 0x0005e20000000800 */
[----:B------:R-:W-:Y:S01]  /*1d000*/  FADD.FTZ R56, R159, R56 ;  /* 0x000000389f387221 */ /* 0x000fe20000010000 */
[----:B------:R-:W4:Y:S01]  /*1d010*/  LDSM.16.MT88.4 R52, [R135+0x11000] ;  /* 0x011000008734783b */ /* 0x000f220000004200 */
[----:B---3--:R-:W-:Y:S01]  /*1d020*/  F2FP.BF16.PACK_AB R42, R66, R67 ;  /* 0x00000043422a723e */ /* 0x008fe200000010ff */
[----:B-1----:R-:W-:Y:S01]  /*1d030*/  FADD.FTZ R0, R157, R2 ;  /* 0x000000029d007221 */ /* 0x002fe20000010000 */
[----:B-----5:R-:W-:Y:S01]  /*1d040*/  F2FP.BF16.PACK_AB R43, R64, R65 ;  /* 0x00000041402b723e */ /* 0x020fe200000010ff */
[----:B------:R-:W-:Y:S02]  /*1d050*/  FADD.FTZ R2, R158, R56 ;  /* 0x000000389e027221 */ /* 0x000fe40000010000 */
[----:B------:R-:W-:Y:S02]  /*1d060*/  FADD.FTZ R0, R156, R0 ;  /* 0x000000009c007221 */ /* 0x000fe40000010000 */
[----:B------:R-:W-:Y:S01]  /*1d070*/  FADD.FTZ R2, R155, R2 ;  /* 0x000000029b027221 */ /* 0x000fe20000010000 */
[----:B------:R-:W-:Y:S01]  /*1d080*/  LDSM.16.MT88.4 R156, [R224+0x11800] ;  /* 0x01180000e09c783b */ /* 0x000fe20000004200 */
[----:B------:R-:W-:Y:S02]  /*1d090*/  FADD.FTZ R0, R153, R0 ;  /* 0x0000000099007221 */ /* 0x000fe40000010000 */
[----:B------:R-:W-:Y:S02]  /*1d0a0*/  FADD.FTZ R44, R154, R2 ;  /* 0x000000029a2c7221 */ /* 0x000fe40000010000 */
[--C-:B------:R-:W-:Y:S02]  /*1d0b0*/  FFMA.FTZ R2, R216, c[0x0][0x23c], -R39.reuse ;  /* 0x00008f00d8027a23 */ /* 0x100fe40000010827 */
[----:B------:R-:W-:Y:S01]  /*1d0c0*/  FADD.FTZ R0, R152, R0 ;  /* 0x0000000098007221 */ /* 0x000fe20000010000 */
[----:B--2---:R-:W-:Y:S01]  /*1d0d0*/  LDSM.16.MT88.4 R48, [R224+0x11000] ;  /* 0x01100000e030783b */ /* 0x004fe20000004200 */
[----:B------:R-:W-:Y:S01]  /*1d0e0*/  FADD.FTZ R56, R150, R44 ;  /* 0x0000002c96387221 */ /* 0x000fe20000010000 */
[----:B------:R-:W1:Y:S01]  /*1d0f0*/  MUFU.EX2 R59, R2 ;  /* 0x00000002003b7308 */ /* 0x000e620000000800 */
[----:B------:R-:W-:Y:S04]  /*1d100*/  FADD.FTZ R0, R149, R0 ;  /* 0x0000000095007221 */ /* 0x000fe80000010000 */
[----:B------:R-:W-:Y:S01]  /*1d110*/  FADD.FTZ R0, R146, R0 ;  /* 0x0000000092007221 */ /* 0x000fe20000010000 */
[----:B------:R-:W2:Y:S01]  /*1d120*/  LDSM.16.MT88.4 R44, [R226+0x11000] ;  /* 0x01100000e22c783b */ /* 0x000ea20000004200 */
[C---:B----4-:R-:W-:Y:S07]  /*1d130*/  HMMA.16816.F32.BF16 R4, R40.reuse, R52, R4 ;  /* 0x000000342804723c */ /* 0x050fee0000041804 */
[--C-:B------:R-:W-:Y:S01]  /*1d140*/  FFMA.FTZ R52, R217, c[0x0][0x23c], -R39.reuse ;  /* 0x00008f00d9347a23 */ /* 0x100fe20000010827 */
[C---:B------:R-:W-:Y:S04]  /*1d150*/  HMMA.16816.F32.BF16 R8, R40.reuse, R54, R8 ;  /* 0x000000362808723c */ /* 0x040fe80000041808 */
[----:B------:R-:W-:Y:S01]  /*1d160*/  FFMA.FTZ R39, R218, c[0x0][0x23c], -R39 ;  /* 0x00008f00da277a23 */ /* 0x000fe20000010827 */
[----:B-1----:R-:W-:Y:S01]  /*1d170*/  F2FP.BF16.PACK_AB R164, R59, R63 ;  /* 0x0000003f3ba4723e */ /* 0x002fe200000010ff */
[----:B------:R-:W-:Y:S02]  /*1d180*/  FADD.FTZ R2, R151, R56 ;  /* 0x0000003897027221 */ /* 0x000fe40000010000 */
[----:B------:R-:W-:Y:S04]  /*1d190*/  FADD.FTZ R56, R142, R0 ;  /* 0x000000008e387221 */ /* 0x000fe80000010000 */
[----:B------:R-:W-:Y:S02]  /*1d1a0*/  FADD.FTZ R57, R147, R2 ;  /* 0x0000000293397221 */ /* 0x000fe40000010000 */
[----:B------:R-:W-:Y:S02]  /*1d1b0*/  FFMA.FTZ R2, R127, c[0x0][0x23c], -R60 ;  /* 0x00008f007f027a23 */ /* 0x000fe4000001083c */
[----:B------:R-:W-:Y:S02]  /*1d1c0*/  FADD.FTZ R0, R148, R57 ;  /* 0x0000003994007221 */ /* 0x000fe40000010000 */
[----:B------:R-:W-:Y:S01]  /*1d1d0*/  FADD.FTZ R56, R145, R56 ;  /* 0x0000003891387221 */ /* 0x000fe20000010000 */
[----:B------:R1:W3:Y:S01]  /*1d1e0*/  MUFU.EX2 R57, R2 ;  /* 0x0000000200397308 */ /* 0x0002e20000000800 */
[----:B------:R-:W-:Y:S01]  /*1d1f0*/  FFMA.FTZ R60, R38, c[0x0][0x23c], -R60 ;  /* 0x00008f00263c7a23 */ /* 0x000fe2000001083c */
[----:B------:R-:W-:Y:S01]  /*1d200*/  LDSM.16.MT88.4 R148, [R226+0x11800] ;  /* 0x01180000e294783b */ /* 0x000fe20000004200 */
[C---:B--2---:R-:W-:Y:S07]  /*1d210*/  HMMA.16816.F32.BF16 R12, R40.reuse, R44, R12 ;  /* 0x0000002c280c723c */ /* 0x044fee000004180c */
[----:B------:R-:W-:Y:S01]  /*1d220*/  MUFU.EX2 R44, R39 ;  /* 0x00000027002c7308 */ /* 0x000fe20000000800 */
[C---:B------:R-:W-:Y:S09]  /*1d230*/  HMMA.16816.F32.BF16 R16, R40.reuse, R46, R16 ;  /* 0x0000002e2810723c */ /* 0x040ff20000041810 */
[----:B------:R-:W-:Y:S03]  /*1d240*/  MUFU.EX2 R60, R60 ;  /* 0x0000003c003c7308 */ /* 0x000fe60000000800 */
[----:B-1----:R-:W-:Y:S01]  /*1d250*/  FADD.FTZ R2, R144, R0 ;  /* 0x0000000090027221 */ /* 0x002fe20000010000 */
[----:B---3--:R-:W-:Y:S01]  /*1d260*/  F2FP.BF16.PACK_AB R165, R57, R58 ;  /* 0x0000003a39a5723e */ /* 0x008fe200000010ff */
[C---:B------:R-:W-:Y:S03]  /*1d270*/  HMMA.16816.F32.BF16 R20, R40.reuse, R48, R20 ;  /* 0x000000302814723c */ /* 0x040fe60000041814 */
[----:B------:R-:W-:Y:S02]  /*1d280*/  FADD.FTZ R0, R141, R56 ;  /* 0x000000388d007221 */ /* 0x000fe40000010000 */
[----:B------:R-:W1:Y:S01]  /*1d290*/  MUFU.EX2 R39, R37 ;  /* 0x0000002500277308 */ /* 0x000e620000000800 */
[----:B------:R-:W-:Y:S02]  /*1d2a0*/  FADD.FTZ R2, R143, R2 ;  /* 0x000000028f027221 */ /* 0x000fe40000010000 */
[----:B------:R-:W-:Y:S01]  /*1d2b0*/  FADD.FTZ R0, R140, R0 ;  /* 0x000000008c007221 */ /* 0x000fe20000010000 */
[C---:B------:R-:W-:Y:S01]  /*1d2c0*/  HMMA.16816.F32.BF16 R24, R40.reuse, R50, R24 ;  /* 0x000000322818723c */ /* 0x040fe20000041818 */
[----:B------:R-:W-:Y:S02]  /*1d2d0*/  LDSM.16.MT88.4 R140, [R135+0x11800] ;  /* 0x01180000878c783b */ /* 0x000fe40000004200 */
[----:B------:R-:W-:Y:S02]  /*1d2e0*/  FADD.FTZ R2, R138, R2 ;  /* 0x000000028a027221 */ /* 0x000fe40000010000 */
[----:B------:R-:W-:Y:S01]  /*1d2f0*/  FADD.FTZ R0, R137, R0 ;  /* 0x0000000089007221 */ /* 0x000fe20000010000 */
[----:B------:R2:W3:Y:S01]  /*1d300*/  MUFU.EX2 R56, R52 ;  /* 0x0000003400387308 */ /* 0x0004e20000000800 */
[----:B------:R-:W-:Y:S02]  /*1d310*/  FADD.FTZ R2, R139, R2 ;  /* 0x000000028b027221 */ /* 0x000fe40000010000 */
[----:B------:R-:W-:Y:S03]  /*1d320*/  FADD.FTZ R0, R136, R0 ;  /* 0x0000000088007221 */ /* 0x000fe60000010000 */
[----:B------:R-:W-:Y:S01]  /*1d330*/  FADD.FTZ R2, R133, R2 ;  /* 0x0000000285027221 */ /* 0x000fe20000010000 */
[----:B------:R-:W-:Y:S01]  /*1d340*/  MOV R133, R3 ;  /* 0x0000000300857202 */ /* 0x000fe20000000f00 */
[----:B------:R-:W-:Y:S02]  /*1d350*/  FADD.FTZ R0, R131, R0 ;  /* 0x0000000083007221 */ /* 0x000fe40000010000 */
[----:B------:R-:W-:Y:S01]  /*1d360*/  FADD.FTZ R2, R132, R2 ;  /* 0x0000000284027221 */ /* 0x000fe20000010000 */
[----:B------:R-:W-:Y:S01]  /*1d370*/  MOV R132, R36 ;  /* 0x0000002400847202 */ /* 0x000fe20000000f00 */
[----:B------:R-:W-:Y:S01]  /*1d380*/  FADD.FTZ R0, R128, R0 ;  /* 0x0000000080007221 */ /* 0x000fe20000010000 */
[----:B-1----:R-:W-:Y:S01]  /*1d390*/  F2FP.BF16.PACK_AB R167, R60, R39 ;  /* 0x000000273ca7723e */ /* 0x002fe200000010ff */
[----:B------:R-:W-:Y:S02]  /*1d3a0*/  FADD.FTZ R2, R129, R2 ;  /* 0x0000000281027221 */ /* 0x000fe40000010000 */
[----:B------:R-:W-:Y:S02]  /*1d3b0*/  FADD.FTZ R0, R125, R0 ;  /* 0x000000007d007221 */ /* 0x000fe40000010000 */
[----:B------:R-:W-:Y:S02]  /*1d3c0*/  FADD.FTZ R2, R130, R2 ;  /* 0x0000000282027221 */ /* 0x000fe40000010000 */
[----:B------:R-:W-:Y:S02]  /*1d3d0*/  FADD.FTZ R0, R124, R0 ;  /* 0x000000007c007221 */ /* 0x000fe40000010000 */
[----:B------:R-:W-:Y:S01]  /*1d3e0*/  FADD.FTZ R2, R123, R2 ;  /* 0x000000027b027221 */ /* 0x000fe20000010000 */
[----:B--2---:R-:W1:Y:S01]  /*1d3f0*/  LDSM.16.MT88.4 R52, [R225+0x11000] ;  /* 0x01100000e134783b */ /* 0x004e620000004200 */
[----:B------:R-:W-:Y:S01]  /*1d400*/  FADD.FTZ R0, R118, R0 ;  /* 0x0000000076007221 */ /* 0x000fe20000010000 */
[----:B---3--:R-:W-:Y:S01]  /*1d410*/  F2FP.BF16.PACK_AB R166, R44, R56 ;  /* 0x000000382ca6723e */ /* 0x008fe200000010ff */
[----:B------:R-:W-:Y:S02]  /*1d420*/  FADD.FTZ R2, R121, R2 ;  /* 0x0000000279027221 */ /* 0x000fe40000010000 */
        /* <DEDUP_REMOVED lines=17> */
[----:B------:R-:W-:Y:S01]  /*1d540*/  FADD.FTZ R2, R84, R2 ;  /* 0x0000000254027221 */ /* 0x000fe20000010000 */
[C---:B-1----:R-:W-:Y:S03]  /*1d550*/  HMMA.16816.F32.BF16 R28, R40.reuse, R52, R28 ;  /* 0x00000034281c723c */ /* 0x042fe6000004181c */
[----:B------:R-:W-:Y:S02]  /*1d560*/  FADD.FTZ R2, R82, R2 ;  /* 0x0000000252027221 */ /* 0x000fe40000010000 */
[----:B------:R-:W-:Y:S02]  /*1d570*/  FADD.FTZ R0, R81, R0 ;  /* 0x0000000051007221 */ /* 0x000fe40000010000 */
[----:B------:R-:W-:Y:S01]  /*1d580*/  FADD.FTZ R2, R79, R2 ;  /* 0x000000024f027221 */ /* 0x000fe20000010000 */
[----:B------:R-:W-:Y:S04]  /*1d590*/  HMMA.16816.F32.BF16 R32, R40, R54, R32 ;  /* 0x000000362820723c */ /* 0x000fe80000041820 */
[----:B------:R-:W-:Y:S02]  /*1d5a0*/  FADD.FTZ R2, R78, R2 ;  /* 0x000000024e027221 */ /* 0x000fe40000010000 */
[----:B------:R-:W-:Y:S02]  /*1d5b0*/  FADD.FTZ R0, R80, R0 ;  /* 0x0000000050007221 */ /* 0x000fe40000010000 */
[C---:B------:R-:W-:Y:S01]  /*1d5c0*/  HMMA.16816.F32.BF16 R136, R164.reuse, R140, R4 ;  /* 0x0000008ca488723c */ /* 0x040fe20000041804 */
[----:B------:R-:W1:Y:S04]  /*1d5d0*/  LDSM.16.MT88.4 R4, [R225+0x11800] ;  /* 0x01180000e104783b */ /* 0x000e680000004200 */
[----:B------:R-:W-:Y:S02]  /*1d5e0*/  FADD.FTZ R0, R77, R0 ;  /* 0x000000004d007221 */ /* 0x000fe40000010000 */
[----:B------:R-:W-:Y:S01]  /*1d5f0*/  FADD.FTZ R2, R75, R2 ;  /* 0x000000024b027221 */ /* 0x000fe20000010000 */
[C---:B------:R-:W-:Y:S04]  /*1d600*/  HMMA.16816.F32.BF16 R140, R164.reuse, R142, R8 ;  /* 0x0000008ea48c723c */ /* 0x040fe80000041808 */
[----:B------:R-:W-:Y:S02]  /*1d610*/  FADD.FTZ R0, R76, R0 ;  /* 0x000000004c007221 */ /* 0x000fe40000010000 */
[----:B------:R-:W-:Y:S02]  /*1d620*/  FADD.FTZ R2, R74, R2 ;  /* 0x000000024a027221 */ /* 0x000fe40000010000 */
        /* <DEDUP_REMOVED lines=20> */
[----:B------:R-:W-:Y:S04]  /*1d770*/  FADD.FTZ R2, R56, R2 ;  /* 0x0000000238027221 */ /* 0x000fe80000010000 */
[----:B------:R-:W-:Y:S02]  /*1d780*/  FADD.FTZ R2, R44, R2 ;  /* 0x000000022c027221 */ /* 0x000fe40000010000 */
[----:B------:R-:W-:Y:S03]  /*1d790*/  FADD.FTZ R0, R39, R0 ;  /* 0x0000000027007221 */ /* 0x000fe60000010000 */
[----:B------:R1:W-:Y:S01]  /*1d7a0*/  STL [R1+0x4], R2 ;  /* 0x0000040201007387 */ /* 0x0003e20000100800 */
[----:B------:R-:W-:Y:S05]  /*1d7b0*/  FADD.FTZ R0, R60, R0 ;  /* 0x000000003c007221 */ /* 0x000fea0000010000 */
[----:B------:R1:W-:Y:S01]  /*1d7c0*/  STL [R1+0x10], R0 ;  /* 0x0000100001007387 */ /* 0x0003e20000100800 */
[----:B------:R-:W-:-:S05]  /*1d7d0*/  @P0 BRA `(.L_x_890) ;  /* 0xffff89c000000947 */ /* 0x000fca000383ffff */
.L_x_886:
[----:B------:R-:W2:Y:S04]  /*1d7e0*/  LDL.LU R5, [R1+0x4] ;  /* 0x0000040001057983 */ /* 0x000ea80000300800 */
[----:B------:R-:W3:Y:S01]  /*1d7f0*/  S2R R32, SR_TID.X ;  /* 0x0000000000207919 */ /* 0x000ee20000002100 */
[----:B------:R-:W-:-:S02]  /*1d800*/  IMAD.MOV.U32 R6, RZ, RZ, -0x10 ;  /* 0xfffffff0ff067424 */ /* 0x000fc400078e00ff */
[----:B------:R-:W-:Y:S01]  /*1d810*/  IMAD.MOV.U32 R8, RZ, RZ, 0x20 ;  /* 0x00000020ff087424 */ /* 0x000fe200078e00ff */
[----:B------:R-:W4:Y:S01]  /*1d820*/  LDL.LU R4, [R1+0x10] ;  /* 0x0000100001047983 */ /* 0x000f220000300800 */
[----:B------:R-:W5:Y:S01]  /*1d830*/  S2UR UR6, SR_CTAID.Y ;  /* 0x00000000000679c3 */ /* 0x000f620000002600 */
[----:B------:R-:W-:Y:S01]  /*1d840*/  UISETP.NE.AND UP1, UPT, UR11, -0x1, UPT ;  /* 0xffffffff0b00788c */ /* 0x000fe2000bf25270 */
[----:B------:R-:W-:Y:S01]  /*1d850*/  BSSY B0, `(.L_x_891) ;  /* 0x00000a9000007945 */ /* 0x000fe20003800000 */
[----:B------:R-:W-:Y:S02]  /*1d860*/  ULDC.64 UR4, c[0x0][0x1e8] ;  /* 0x00007a0000047ab9 */ /* 0x000fe40000000a00 */
[----:B------:R-:W-:-:S03]  /*1d870*/  ULDC UR9, c[0x0][0x214] ;  /* 0x0000850000097ab9 */ /* 0x000fc60000000800 */
[----:B------:R-:W1:Y:S04]  /*1d880*/  S2UR UR7, SR_CTAID.Z ;  /* 0x00000000000779c3 */ /* 0x000e680000002700 */
[----:B------:R-:W-:-:S04]  /*1d890*/  @UP1 UIMAD.WIDE.U32 UR12, UR11, UR4, URZ ;  /* 0x000000040b0c12a5 */ /* 0x000fc8000f8e003f */
[----:B------:R-:W-:Y:S01]  /*1d8a0*/  @UP1 UIMAD UR8, UR11, UR5, UR13 ;  /* 0x000000050b0812a4 */ /* 0x000fe2000f8e020d */
[----:B---3--:R-:W-:Y:S02]  /*1d8b0*/  SHF.R.S32.HI R33, RZ, 0x1f, R32 ;  /* 0x0000001fff217819 */ /* 0x008fe40000011420 */
[----:B------:R-:W-:Y:S02]  /*1d8c0*/  ULDC.64 UR4, c[0x0][0x1e0] ;  /* 0x0000780000047ab9 */ /* 0x000fe40000000a00 */
[----:B------:R-:W-:Y:S01]  /*1d8d0*/  LEA.HI R23, R33, R32, RZ, 0x5 ;  /* 0x0000002021177211 */ /* 0x000fe200078f28ff */
[----:B-----5:R-:W-:Y:S02]  /*1d8e0*/  @!UP1 USHF.R.S32.HI UR14, URZ, 0x1f, UR6 ;  /* 0x0000001f3f0e9899 */ /* 0x020fe40008011406 */
[----:B------:R-:W-:Y:S01]  /*1d8f0*/  @!UP1 UIMAD.WIDE.U32 UR18, UR6, UR4, URZ ;  /* 0x00000004061292a5 */ /* 0x000fe2000f8e003f */
[----:B------:R-:W-:Y:S01]  /*1d900*/  SHF.R.S32.HI R14, RZ, 0x5, R23 ;  /* 0x00000005ff0e7819 */ /* 0x000fe20000011417 */
        /* <DEDUP_REMOVED lines=8> */
[----:B-1----:R-:W-:Y:S02]  /*1d990*/  @UP2 UMOV UR13, UR7 ;  /* 0x00000007000d2c82 */ /* 0x002fe40008000000 */
[----:B------:R-:W-:Y:S02]  /*1d9a0*/  @!UP1 UMOV UR12, UR18 ;  /* 0x00000012000c9c82 */ /* 0x000fe40008000000 */
[----:B------:R-:W-:-:S04]  /*1d9b0*/  @!UP0 UIMAD UR11, UR6, UR9, URZ ;  /* 0x00000009060b82a4 */ /* 0x000fc8000f8e023f */
[----:B------:R-:W-:-:S03]  /*1d9c0*/  @UP2 UIMAD UR5, UR13, UR5, UR11 ;  /* 0x000000050d0522a4 */ /* 0x000fc6000f8e020b */
[----:B------:R-:W-:Y:S02]  /*1d9d0*/  @!UP2 UMOV UR13, UR7 ;  /* 0x00000007000dac82 */ /* 0x000fe40008000000 */
[----:B------:R-:W-:-:S04]  /*1d9e0*/  @!UP2 UIMAD UR4, UR6, UR4, UR13 ;  /* 0x000000040604a2a4 */ /* 0x000fc8000f8e020d */
[----:B------:R-:W-:Y:S01]  /*1d9f0*/  @!UP2 UIMAD UR5, UR4, UR9, URZ ;  /* 0x000000090405a2a4 */ /* 0x000fe2000f8e023f */
[----:B--2---:R-:W1:Y:S04]  /*1da00*/  SHFL.BFLY PT, R0, R5, 0x2, 0x1f ;  /* 0x0c401f0005007f89 */ /* 0x004e6800000e0000 */
[----:B----4-:R-:W2:Y:S01]  /*1da10*/  SHFL.BFLY PT, R2, R4, 0x2, 0x1f ;  /* 0x0c401f0004027f89 */ /* 0x010ea200000e0000 */
[----:B-1----:R-:W-:-:S05]  /*1da20*/  FADD.FTZ R0, R0, R5 ;  /* 0x0000000500007221 */ /* 0x002fca0000010000 */
[----:B------:R-:W1:Y:S01]  /*1da30*/  SHFL.BFLY PT, R5, R0, 0x1, 0x1f ;  /* 0x0c201f0000057f89 */ /* 0x000e6200000e0000 */
[----:B--2---:R-:W-:-:S05]  /*1da40*/  FADD.FTZ R2, R2, R4 ;  /* 0x0000000402027221 */ /* 0x004fca0000010000 */
[----:B------:R-:W2:Y:S01]  /*1da50*/  SHFL.BFLY PT, R4, R2, 0x1, 0x1f ;  /* 0x0c201f0002047f89 */ /* 0x000ea200000e0000 */
[----:B-1----:R-:W-:Y:S02]  /*1da60*/  FADD.FTZ R21, R0, R5 ;  /* 0x0000000500157221 */ /* 0x002fe40000010000 */
[----:B------:R-:W-:-:S03]  /*1da70*/  IMAD.MOV.U32 R0, RZ, RZ, 0x3f800000 ;  /* 0x3f800000ff007424 */ /* 0x000fc600078e00ff */
[----:B------:R-:W-:Y:S01]  /*1da80*/  FSETP.NE.FTZ.AND P4, PT, R21, RZ, PT ;  /* 0x000000ff1500720b */ /* 0x000fe20003f95000 */
[----:B--2---:R-:W-:Y:S01]  /*1da90*/  FADD.FTZ R22, R2, R4 ;  /* 0x0000000402167221 */ /* 0x004fe20000010000 */
[----:B------:R-:W-:Y:S01]  /*1daa0*/  LEA.HI R4, R33, R32, RZ, 0x2 ;  /* 0x0000002021047211 */ /* 0x000fe200078f10ff */
[----:B------:R-:W-:-:S03]  /*1dab0*/  IMAD.MOV.U32 R2, RZ, RZ, 0x3f800000 ;  /* 0x3f800000ff027424 */ /* 0x000fc600078e00ff */
[----:B------:R-:W-:Y:S02]  /*1dac0*/  FSETP.NE.FTZ.AND P3, PT, R22, RZ, PT ;  /* 0x000000ff1600720b */ /* 0x000fe40003f75000 */
[----:B------:R-:W-:-:S05]  /*1dad0*/  SHF.R.S32.HI R5, RZ, 0x2, R4 ;  /* 0x00000002ff057819 */ /* 0x000fca0000011404 */
[----:B------:R-:W1:Y:S08]  /*1dae0*/  @P4 MUFU.RCP R0, R21 ;  /* 0x0000001500004308 */ /* 0x000e700000001000 */
[----:B------:R-:W2:Y:S01]  /*1daf0*/  @P3 MUFU.RCP R2, R22 ;  /* 0x0000001600023308 */ /* 0x000ea20000001000 */
[C---:B-1----:R-:W-:Y:S02]  /*1db00*/  FMUL.FTZ R136, R0.reuse, R136 ;  /* 0x0000008800887220 */ /* 0x042fe40000410000 */
[----:B------:R-:W-:-:S02]  /*1db10*/  FMUL.FTZ R7, R0, R137 ;  /* 0x0000008900077220 */ /* 0x000fc40000410000 */
[C---:B------:R-:W-:Y:S02]  /*1db20*/  FMUL.FTZ R140, R0.reuse, R140 ;  /* 0x0000008c008c7220 */ /* 0x040fe40000410000 */
[C---:B------:R-:W-:Y:S01]  /*1db30*/  FMUL.FTZ R20, R0.reuse, R141 ;  /* 0x0000008d00147220 */ /* 0x040fe20000410000 */
[----:B------:R-:W-:Y:S01]  /*1db40*/  F2FP.BF16.PACK_AB R7, R7, R136 ;  /* 0x000000880707723e */ /* 0x000fe200000010ff */
[C---:B------:R-:W-:Y:S02]  /*1db50*/  FMUL.FTZ R144, R0.reuse, R144 ;  /* 0x0000009000907220 */ /* 0x040fe40000410000 */
[----:B------:R-:W-:Y:S01]  /*1db60*/  FMUL.FTZ R19, R0, R145 ;  /* 0x0000009100137220 */ /* 0x000fe20000410000 */
[----:B------:R-:W-:Y:S01]  /*1db70*/  F2FP.BF16.PACK_AB R20, R20, R140 ;  /* 0x0000008c1414723e */ /* 0x000fe200000010ff */
[C---:B------:R-:W-:Y:S02]  /*1db80*/  FMUL.FTZ R148, R0.reuse, R148 ;  /* 0x0000009400947220 */ /* 0x040fe40000410000 */
[C---:B------:R-:W-:Y:S01]  /*1db90*/  FMUL.FTZ R18, R0.reuse, R149 ;  /* 0x0000009500127220 */ /* 0x040fe20000410000 */
[----:B------:R-:W-:Y:S01]  /*1dba0*/  F2FP.BF16.PACK_AB R19, R19, R144 ;  /* 0x000000901313723e */ /* 0x000fe200000010ff */
[----:B------:R-:W-:-:S02]  /*1dbb0*/  FMUL.FTZ R152, R0, R152 ;  /* 0x0000009800987220 */ /* 0x000fc40000410000 */
[----:B------:R-:W-:Y:S01]  /*1dbc0*/  FMUL.FTZ R17, R0, R153 ;  /* 0x0000009900117220 */ /* 0x000fe20000410000 */
[----:B------:R-:W-:Y:S01]  /*1dbd0*/  F2FP.BF16.PACK_AB R18, R18, R148 ;  /* 0x000000941212723e */ /* 0x000fe200000010ff */
[C---:B------:R-:W-:Y:S02]  /*1dbe0*/  FMUL.FTZ R156, R0.reuse, R156 ;  /* 0x0000009c009c7220 */ /* 0x040fe40000410000 */
[C---:B------:R-:W-:Y:S01]  /*1dbf0*/  FMUL.FTZ R16, R0.reuse, R157 ;  /* 0x0000009d00107220 */ /* 0x040fe20000410000 */
[----:B------:R-:W-:Y:S01]  /*1dc00*/  F2FP.BF16.PACK_AB R17, R17, R152 ;  /* 0x000000981111723e */ /* 0x000fe200000010ff */
[C---:B------:R-:W-:Y:S02]  /*1dc10*/  FMUL.FTZ R160, R0.reuse, R160 ;  /* 0x000000a000a07220 */ /* 0x040fe40000410000 */
[----:B------:R-:W-:Y:S01]  /*1dc20*/  FMUL.FTZ R13, R0, R161 ;  /* 0x000000a1000d7220 */ /* 0x000fe20000410000 */
[----:B------:R-:W-:Y:S01]  /*1dc30*/  F2FP.BF16.PACK_AB R16, R16, R156 ;  /* 0x0000009c1010723e */ /* 0x000fe200000010ff */
[----:B------:R-:W-:-:S02]  /*1dc40*/  FMUL.FTZ R164, R0, R164 ;  /* 0x000000a400a47220 */ /* 0x000fc40000410000 */
[----:B------:R-:W-:Y:S01]  /*1dc50*/  FMUL.FTZ R11, R0, R165 ;  /* 0x000000a5000b7220 */ /* 0x000fe20000410000 */
[----:B------:R-:W-:Y:S01]  /*1dc60*/  SHF.R.S32.HI R0, RZ, 0x1f, R4 ;  /* 0x0000001fff007819 */ /* 0x000fe20000011404 */
[C---:B--2---:R-:W-:Y:S01]  /*1dc70*/  FMUL.FTZ R139, R2.reuse, R139 ;  /* 0x0000008b028b7220 */ /* 0x044fe20000410000 */
[----:B------:R-:W-:Y:S01]  /*1dc80*/  F2FP.BF16.PACK_AB R13, R13, R160 ;  /* 0x000000a00d0d723e */ /* 0x000fe200000010ff */
[----:B------:R-:W-:Y:S01]  /*1dc90*/  FMUL.FTZ R10, R2, R138 ;  /* 0x0000008a020a7220 */ /* 0x000fe20000410000 */
[----:B------:R-:W-:Y:S01]  /*1dca0*/  LEA.HI R0, R0, R5, RZ, 0x3 ;  /* 0x0000000500007211 */ /* 0x000fe200078f18ff */
[C---:B------:R-:W-:Y:S01]  /*1dcb0*/  FMUL.FTZ R143, R2.reuse, R143 ;  /* 0x0000008f028f7220 */ /* 0x040fe20000410000 */
[----:B------:R-:W-:Y:S01]  /*1dcc0*/  F2FP.BF16.PACK_AB R11, R11, R164 ;  /* 0x000000a40b0b723e */ /* 0x000fe200000010ff */
[----:B------:R-:W-:Y:S01]  /*1dcd0*/  FMUL.FTZ R142, R2, R142 ;  /* 0x0000008e028e7220 */ /* 0x000fe20000410000 */
[----:B------:R-:W-:Y:S01]  /*1dce0*/  LOP3.LUT R0, R0, 0xfffffff8, RZ, 0xc0, !PT ;  /* 0xfffffff800007812 */ /* 0x000fe200078ec0ff */
[C---:B------:R-:W-:Y:S01]  /*1dcf0*/  FMUL.FTZ R147, R2.reuse, R147 ;  /* 0x0000009302937220 */ /* 0x040fe20000410000 */
[----:B------:R-:W-:Y:S01]  /*1dd00*/  F2FP.BF16.PACK_AB R10, R139, R10 ;  /* 0x0000000a8b0a723e */ /* 0x000fe200000010ff */
[C---:B------:R-:W-:Y:S01]  /*1dd10*/  FMUL.FTZ R146, R2.reuse, R146 ;  /* 0x0000009202927220 */ /* 0x040fe20000410000 */
[----:B------:R-:W-:Y:S01]  /*1dd20*/  F2FP.BF16.PACK_AB R142, R143, R142 ;  /* 0x0000008e8f8e723e */ /* 0x000fe200000010ff */
[----:B------:R-:W-:-:S02]  /*1dd30*/  FMUL.FTZ R151, R2, R151 ;  /* 0x0000009702977220 */ /* 0x000fc40000410000 */
[C---:B------:R-:W-:Y:S01]  /*1dd40*/  FMUL.FTZ R150, R2.reuse, R150 ;  /* 0x0000009602967220 */ /* 0x040fe20000410000 */
[----:B------:R-:W-:Y:S01]  /*1dd50*/  F2FP.BF16.PACK_AB R146, R147, R146 ;  /* 0x000000929392723e */ /* 0x000fe200000010ff */
[C---:B------:R-:W-:Y:S02]  /*1dd60*/  FMUL.FTZ R155, R2.reuse, R155 ;  /* 0x0000009b029b7220 */ /* 0x040fe40000410000 */
[C---:B------:R-:W-:Y:S01]  /*1dd70*/  FMUL.FTZ R154, R2.reuse, R154 ;  /* 0x0000009a029a7220 */ /* 0x040fe20000410000 */
[----:B------:R-:W-:Y:S01]  /*1dd80*/  F2FP.BF16.PACK_AB R150, R151, R150 ;  /* 0x000000969796723e */ /* 0x000fe200000010ff */
[C---:B------:R-:W-:Y:S02]  /*1dd90*/  FMUL.FTZ R159, R2.reuse, R159 ;  /* 0x0000009f029f7220 */ /* 0x040fe40000410000 */
[C---:B------:R-:W-:Y:S01]  /*1dda0*/  FMUL.FTZ R15, R2.reuse, R158 ;  /* 0x0000009e020f7220 */ /* 0x040fe20000410000 */
[----:B------:R-:W-:Y:S01]  /*1ddb0*/  F2FP.BF16.PACK_AB R154, R155, R154 ;  /* 0x0000009a9b9a723e */ /* 0x000fe200000010ff */
[----:B------:R-:W-:-:S02]  /*1ddc0*/  FMUL.FTZ R163, R2, R163 ;  /* 0x000000a302a37220 */ /* 0x000fc40000410000 */
[C---:B------:R-:W-:Y:S01]  /*1ddd0*/  FMUL.FTZ R12, R2.reuse, R162 ;  /* 0x000000a2020c7220 */ /* 0x040fe20000410000 */
[----:B------:R-:W-:Y:S01]  /*1dde0*/  F2FP.BF16.PACK_AB R15, R159, R15 ;  /* 0x0000000f9f0f723e */ /* 0x000fe200000010ff */
[C---:B------:R-:W-:Y:S02]  /*1ddf0*/  FMUL.FTZ R167, R2.reuse, R167 ;  /* 0x000000a702a77220 */ /* 0x040fe40000410000 */
[----:B------:R-:W-:Y:S01]  /*1de00*/  FMUL.FTZ R9, R2, R166 ;  /* 0x000000a602097220 */ /* 0x000fe20000410000 */
[----:B------:R-:W-:Y:S02]  /*1de10*/  IADD3 R2, R5, -R0, RZ ;  /* 0x8000000005027210 */ /* 0x000fe40007ffe0ff */
[----:B------:R-:W-:Y:S02]  /*1de20*/  LOP3.LUT R0, R4, 0x3ffffffc, RZ, 0xc0, !PT ;  /* 0x3ffffffc04007812 */ /* 0x000fe400078ec0ff */
[C---:B------:R-:W-:Y:S01]  /*1de30*/  LOP3.LUT R5, R2.reuse, 0x1, RZ, 0xc0, !PT ;  /* 0x0000000102057812 */ /* 0x040fe200078ec0ff */
[----:B------:R-:W-:Y:S01]  /*1de40*/  IMAD.SHL.U32 R4, R2, 0x40, RZ ;  /* 0x0000004002047824 */ /* 0x000fe200078e00ff */
[----:B------:R-:W-:-:S02]  /*1de50*/  IADD3 R0, -R0, R32, RZ ;  /* 0x0000002000007210 */ /* 0x000fc40007ffe1ff */
[----:B------:R-:W-:Y:S02]  /*1de60*/  ISETP.NE.U32.AND P0, PT, R5, 0x1, PT ;  /* 0x000000010500780c */ /* 0x000fe40003f05070 */
[----:B------:R-:W-:Y:S01]  /*1de70*/  LOP3.LUT R4, R4, 0x1c0, RZ, 0xc0, !PT ;  /* 0x000001c004047812 */ /* 0x000fe200078ec0ff */
[----:B------:R-:W-:Y:S01]  /*1de80*/  IMAD R0, R14, 0x200, R0 ;  /* 0x000002000e007824 */ /* 0x000fe200078e0200 */
[----:B------:R-:W-:Y:S02]  /*1de90*/  R2P PR, R2, 0x6 ;  /* 0x0000000602007804 */ /* 0x000fe40000000000 */
[----:B------:R-:W-:Y:S02]  /*1dea0*/  LEA.HI R4, R4, R4, RZ, 0x1d ;  /* 0x0000000404047211 */ /* 0x000fe400078fe8ff */
[----:B------:R-:W-:Y:S02]  /*1deb0*/  SEL R6, R6, 0x10, !P0 ;  /* 0x0000001006067807 */ /* 0x000fe40004000000 */
[----:B------:R-:W-:-:S02]  /*1dec0*/  LEA R0, R0, R4, 0x1 ;  /* 0x0000000400007211 */ /* 0x000fc400078e08ff */
[----:B------:R-:W-:Y:S02]  /*1ded0*/  SEL R8, R8, 0xffffffe0, !P1 ;  /* 0xffffffe008087807 */ /* 0x000fe40004800000 */
[----:B------:R-:W-:Y:S02]  /*1dee0*/  SHF.L.U32 R0, R0, 0x1, RZ ;  /* 0x0000000100007819 */ /* 0x000fe400000006ff */
[----:B------:R-:W-:Y:S02]  /*1def0*/  F2FP.BF16.PACK_AB R12, R163, R12 ;  /* 0x0000000ca30c723e */ /* 0x000fe400000010ff */
[C---:B------:R-:W-:Y:S01]  /*1df00*/  IADD3 R4, R0.reuse, R6, RZ ;  /* 0x0000000600047210 */ /* 0x040fe20007ffe0ff */
[----:B------:R1:W-:Y:S01]  /*1df10*/  STS [R0], R7 ;  /* 0x0000000700007388 */ /* 0x0003e20000000800 */
[C---:B------:R-:W-:Y:S01]  /*1df20*/  IADD3 R2, R0.reuse, 0x40, RZ ;  /* 0x0000004000027810 */ /* 0x040fe20007ffe0ff */
[C---:B------:R-:W-:Y:S01]  /*1df30*/  IMAD.IADD R5, R0.reuse, 0x1, R8 ;  /* 0x0000000100057824 */ /* 0x040fe200078e0208 */
[----:B------:R-:W-:Y:S01]  /*1df40*/  @P2 IADD3 R2, R0, -0x40, RZ ;  /* 0xffffffc000022810 */ /* 0x000fe20007ffe0ff */
[----:B------:R-:W-:Y:S01]  /*1df50*/  STS [R0+0x400], R10 ;  /* 0x0004000a00007388 */ /* 0x000fe20000000800 */
[----:B------:R-:W-:-:S03]  /*1df60*/  F2FP.BF16.PACK_AB R9, R167, R9 ;  /* 0x00000009a709723e */ /* 0x000fc600000010ff */
[----:B------:R-:W-:Y:S04]  /*1df70*/  STS [R4], R20 ;  /* 0x0000001404007388 */ /* 0x000fe80000000800 */
[----:B------:R2:W-:Y:S04]  /*1df80*/  STS [R4+0x400], R142 ;  /* 0x0004008e04007388 */ /* 0x0005e80000000800 */
[----:B------:R-:W-:Y:S04]  /*1df90*/  STS [R5], R19 ;  /* 0x0000001305007388 */ /* 0x000fe80000000800 */
[----:B------:R3:W-:Y:S01]  /*1dfa0*/  STS [R5+0x400], R146 ;  /* 0x0004009205007388 */ /* 0x0007e20000000800 */
[----:B-1----:R-:W-:-:S05]  /*1dfb0*/  IADD3 R7, R4, R8, RZ ;  /* 0x0000000804077210 */ /* 0x002fca0007ffe0ff */
[----:B------:R-:W-:Y:S04]  /*1dfc0*/  STS [R7], R18 ;  /* 0x0000001207007388 */ /* 0x000fe80000000800 */
[----:B------:R1:W-:Y:S01]  /*1dfd0*/  STS [R7+0x400], R150 ;  /* 0x0004009607007388 */ /* 0x0003e20000000800 */
[----:B--2---:R-:W-:-:S03]  /*1dfe0*/  IMAD.IADD R4, R6, 0x1, R2 ;  /* 0x0000000106047824 */ /* 0x004fc600078e0202 */
[----:B------:R-:W-:Y:S01]  /*1dff0*/  STS [R2], R17 ;  /* 0x0000001102007388 */ /* 0x000fe20000000800 */
[----:B------:R-:W-:-:S03]  /*1e000*/  IMAD.IADD R0, R8, 0x1, R4 ;  /* 0x0000000108007824 */ /* 0x000fc600078e0204 */
[----:B------:R2:W-:Y:S01]  /*1e010*/  STS [R2+0x400], R154 ;  /* 0x0004009a02007388 */ /* 0x0005e20000000800 */
[----:B---3--:R-:W3:Y:S03]  /*1e020*/  @P4 MUFU.LG2 R5, R21 ;  /* 0x0000001500054308 */ /* 0x008ee60000000c00 */
[----:B------:R-:W-:Y:S04]  /*1e030*/  STS [R4], R16 ;  /* 0x0000001004007388 */ /* 0x000fe80000000800 */
[----:B------:R4:W-:Y:S01]  /*1e040*/  STS [R4+0x400], R15 ;  /* 0x0004000f04007388 */ /* 0x0009e20000000800 */
[----:B-1----:R-:W-:Y:S02]  /*1e050*/  IMAD.MOV.U32 R7, RZ, RZ, 0x7f800000 ;  /* 0x7f800000ff077424 */ /* 0x002fe400078e00ff */
[----:B---3--:R-:W-:Y:S01]  /*1e060*/  @P4 FMUL.FTZ R5, R5, 0.69314718246459960938 ;  /* 0x3f31721805054820 */ /* 0x008fe20000410000 */
[----:B--2---:R-:W-:-:S05]  /*1e070*/  IADD3 R2, R8, R2, RZ ;  /* 0x0000000208027210 */ /* 0x004fca0007ffe0ff */
[----:B------:R-:W-:Y:S01]  /*1e080*/  STS [R2], R13 ;  /* 0x0000000d02007388 */ /* 0x000fe20000000800 */
[----:B----4-:R-:W1:Y:S03]  /*1e090*/  @P3 MUFU.LG2 R4, R22 ;  /* 0x0000001600043308 */ /* 0x010e660000000c00 */
[----:B------:R2:W-:Y:S04]  /*1e0a0*/  STS [R2+0x400], R12 ;  /* 0x0004000c02007388 */ /* 0x0005e80000000800 */
[----:B------:R-:W-:Y:S04]  /*1e0b0*/  STS [R0], R11 ;  /* 0x0000000b00007388 */ /* 0x000fe80000000800 */
[----:B------:R3:W-:Y:S04]  /*1e0c0*/  STS [R0+0x400], R9 ;  /* 0x0004000900007388 */ /* 0x0007e80000000800 */
[----:B------:R-:W-:Y:S01]  /*1e0d0*/  BAR.SYNC.DEFER_BLOCKING 0x0 ;  /* 0x0000000000007b1d */ /* 0x000fe20000010000 */
[----:B-1----:R-:W-:-:S04]  /*1e0e0*/  @P3 FMUL.FTZ R4, R4, 0.69314718246459960938 ;  /* 0x3f31721804043820 */ /* 0x002fc80000410000 */
[----:B------:R-:W-:Y:S01]  /*1e0f0*/  @P3 FFMA.FTZ R7, R3, c[0x0][0x238], R4 ;  /* 0x00008e0003073a23 */ /* 0x000fe20000010004 */
[----:B--2---:R-:W-:-:S04]  /*1e100*/  SHF.R.S32.HI R2, RZ, 0x1f, R14 ;  /* 0x0000001fff027819 */ /* 0x004fc8000001140e */
[----:B------:R-:W-:Y:S02]  /*1e110*/  LEA.HI R2, R2, R14, RZ, 0x2 ;  /* 0x0000000e02027211 */ /* 0x000fe400078f10ff */
[----:B---3--:R-:W-:Y:S02]  /*1e120*/  LOP3.LUT R0, R23, 0xffffffe0, RZ, 0xc0, !PT ;  /* 0xffffffe017007812 */ /* 0x008fe400078ec0ff */
[----:B------:R-:W-:Y:S01]  /*1e130*/  LOP3.LUT R2, R2, 0xffffffc, RZ, 0xc0, !PT ;  /* 0x0ffffffc02027812 */ /* 0x000fe200078ec0ff */
[----:B------:R1:W2:Y:S01]  /*1e140*/  LDS.128 R16, [R242] ;  /* 0x00000000f2107984 */ /* 0x0002a20000000c00 */
[----:B------:R-:W-:-:S03]  /*1e150*/  IADD3 R0, -R0, R32, RZ ;  /* 0x0000002000007210 */ /* 0x000fc60007ffe1ff */
[----:B------:R1:W3:Y:S01]  /*1e160*/  LDS.128 R24, [R242+0x800] ;  /* 0x00080000f2187984 */ /* 0x0002e20000000c00 */
[----:B------:R-:W-:Y:S01]  /*1e170*/  LOP3.LUT P0, RZ, R0, 0x3, RZ, 0xc0, !PT ;  /* 0x0000000300ff7812 */ /* 0x000fe2000780c0ff */
[----:B------:R-:W-:Y:S01]  /*1e180*/  IMAD.IADD R2, R14, 0x1, -R2 ;  /* 0x000000010e027824 */ /* 0x000fe200078e0a02 */
[----:B------:R-:W-:Y:S01]  /*1e190*/  SHF.R.S32.HI R6, RZ, 0x1f, R0 ;  /* 0x0000001fff067819 */ /* 0x000fe20000011400 */
[----:B------:R1:W4:Y:S03]  /*1e1a0*/  LDS.128 R28, [R242+0x1000] ;  /* 0x00100000f21c7984 */ /* 0x0003260000000c00 */
[----:B------:R-:W-:Y:S01]  /*1e1b0*/  LEA.HI R0, R6, R0, RZ, 0x2 ;  /* 0x0000000006007211 */ /* 0x000fe200078f10ff */
[----:B------:R-:W1:Y:S01]  /*1e1c0*/  LDS.128 R240, [R242+0x1800] ;  /* 0x00180000f2f07984 */ /* 0x000e620000000c00 */
[----:B------:R-:W-:Y:S01]  /*1e1d0*/  MOV R6, 0x7f800000 ;  /* 0x7f80000000067802 */ /* 0x000fe20000000f00 */
[----:B------:R-:W-:Y:S01]  /*1e1e0*/  @P4 FFMA.FTZ R6, R36, c[0x0][0x238], R5 ;  /* 0x00008e0024064a23 */ /* 0x000fe20000010005 */
[----:B------:R-:W-:-:S04]  /*1e1f0*/  SHF.R.S32.HI R0, RZ, 0x2, R0 ;  /* 0x00000002ff007819 */ /* 0x000fc80000011400 */
        /* <DEDUP_REMOVED lines=14> */
.L_x_892:
[----:B------:R-:W-:Y:S05]  /*1e2e0*/  BSYNC B0 ;  /* 0x0000000000007941 */ /* 0x000fea0003800000 */
.L_x_891:
[----:B----4-:R-:W4:Y:S01]  /*1e2f0*/  LDL.LU.64 R2, [R1+0x8] ;  /* 0x0000080001027983 */ /* 0x010f220000300a00 */
[----:B------:R-:W-:Y:S01]  /*1e300*/  LEA.HI R4, R33, R32, RZ, 0x3 ;  /* 0x0000002021047211 */ /* 0x000fe200078f18ff */
[----:B------:R-:W-:Y:S01]  /*1e310*/  USHF.R.S32.HI UR6, URZ, 0x1f, UR13 ;  /* 0x0000001f3f067899 */ /* 0x000fe2000801140d */
[----:B------:R-:W-:Y:S01]  /*1e320*/  BSSY B0, `(.L_x_893) ;  /* 0x0000026000007945 */ /* 0x000fe20003800000 */
[----:B------:R-:W5:Y:S01]  /*1e330*/  S2R R5, SR_CTAID.X ;  /* 0x0000000000057919 */ /* 0x000f620000002500 */
[----:B------:R-:W-:Y:S01]  /*1e340*/  SHF.R.S32.HI R10, RZ, 0x3, R4 ;  /* 0x00000003ff0a7819 */ /* 0x000fe20000011404 */
[----:B------:R-:W-:-:S02]  /*1e350*/  ULDC.64 UR4, c[0x0][0x1f0] ;  /* 0x00007c0000047ab9 */ /* 0x000fc40000000a00 */
[----:B------:R-:W3:Y:S01]  /*1e360*/  S2R R7, SR_TID.X ;  /* 0x0000000000077919 */ /* 0x000ee20000002100 */
[----:B------:R-:W-:-:S04]  /*1e370*/  UIMAD UR4, UR6, UR4, URZ ;  /* 0x00000004060472a4 */ /* 0x000fc8000f8e023f */
[----:B------:R-:W-:Y:S01]  /*1e380*/  UIMAD UR4, UR13, UR5, UR4 ;  /* 0x000000050d0472a4 */ /* 0x000fe2000f8e0204 */
[----:B-----5:R-:W-:Y:S01]  /*1e390*/  IMAD.SHL.U32 R5, R5, 0x40, RZ ;  /* 0x0000004005057824 */ /* 0x020fe200078e00ff */
[----:B---3--:R-:W-:-:S04]  /*1e3a0*/  SHF.R.S32.HI R6, RZ, 0x1f, R7 ;  /* 0x0000001fff067819 */ /* 0x008fc80000011407 */
[----:B------:R-:W-:Y:S02]  /*1e3b0*/  SHF.R.S32.HI R0, RZ, 0x1f, R5 ;  /* 0x0000001fff007819 */ /* 0x000fe40000011405 */
[----:B------:R-:W-:-:S03]  /*1e3c0*/  IADD3 R4, -R5, UR16, RZ ;  /* 0x0000001005047c10 */ /* 0x000fc6000fffe1ff */
[----:B------:R-:W-:-:S04]  /*1e3d0*/  IMAD R0, R0, c[0x0][0x1e8], RZ ;  /* 0x00007a0000007a24 */ /* 0x000fc800078e02ff */
[----:B------:R-:W-:Y:S02]  /*1e3e0*/  IMAD R0, R5, c[0x0][0x1ec], R0 ;  /* 0x00007b0005007a24 */ /* 0x000fe400078e0200 */
[--C-:B----4-:R-:W-:Y:S02]  /*1e3f0*/  IMAD.MOV.U32 R8, RZ, RZ, R2.reuse ;  /* 0x000000ffff087224 */ /* 0x110fe400078e0002 */
[----:B------:R-:W-:Y:S02]  /*1e400*/  IMAD.MOV.U32 R8, RZ, RZ, R2 ;  /* 0x000000ffff087224 */ /* 0x000fe400078e0002 */
[----:B------:R-:W-:-:S03]  /*1e410*/  IMAD.MOV.U32 R9, RZ, RZ, R3 ;  /* 0x000000ffff097224 */ /* 0x000fc600078e0003 */
[----:B------:R-:W-:Y:S02]  /*1e420*/  SHF.R.S32.HI R9, RZ, 0x1f, R8 ;  /* 0x0000001fff097819 */ /* 0x000fe40000011408 */
[----:B------:R-:W-:-:S03]  /*1e430*/  ISETP.GE.AND P1, PT, R8, c[0x0][0x220], PT ;  /* 0x0000880008007a0c */ /* 0x000fc60003f26270 */
[----:B------:R-:W-:Y:S01]  /*1e440*/  IMAD.WIDE.U32 R2, R5, c[0x0][0x1e8], R8 ;  /* 0x00007a0005027a25 */ /* 0x000fe200078e0008 */
[----:B------:R3:W-:Y:S01]  /*1e450*/  STL [R1+0xc], R9 ;  /* 0x00000c0901007387 */ /* 0x0007e20000100800 */
[----:B------:R-:W-:-:S03]  /*1e460*/  LEA.HI R5, R6, R7, RZ, 0x3 ;  /* 0x0000000706057211 */ /* 0x000fc600078f18ff */
[----:B------:R-:W-:-:S04]  /*1e470*/  IADD3 R2, P0, R2, UR12, RZ ;  /* 0x0000000c02027c10 */ /* 0x000fc8000ff1e0ff */
[----:B------:R-:W-:Y:S01]  /*1e480*/  IADD3.X R3, R3, UR8, R0, P0, !PT ;  /* 0x0000000803037c10 */ /* 0x000fe200087fe400 */
[----:B------:R-:W-:Y:S01]  /*1e490*/  IMAD.U32 R0, RZ, RZ, UR13 ;  /* 0x0000000dff007e24 */ /* 0x000fe2000f8e00ff */
[----:B------:R-:W-:-:S03]  /*1e4a0*/  ISETP.GE.OR P0, PT, R10, R4, P1 ;  /* 0x000000040a00720c */ /* 0x000fc60000f06670 */
[----:B---3--:R-:W-:Y:S01]  /*1e4b0*/  IMAD.WIDE.U32 R8, R0, c[0x0][0x1f0], R2 ;  /* 0x00007c0000087a25 */ /* 0x008fe200078e0002 */
[----:B------:R-:W-:-:S04]  /*1e4c0*/  SHF.R.S32.HI R0, RZ, 0x3, R5 ;  /* 0x00000003ff007819 */ /* 0x000fc80000011405 */
[----:B------:R-:W-:Y:S02]  /*1e4d0*/  IADD3 R7, R9, UR4, RZ ;  /* 0x0000000409077c10 */ /* 0x000fe4000fffe0ff */
[----:B------:R-:W-:-:S03]  /*1e4e0*/  SHF.R.S32.HI R11, RZ, 0x1f, R0 ;  /* 0x0000001fff0b7819 */ /* 0x000fc60000011400 */
        /* <DEDUP_REMOVED lines=9> */
.L_x_894:
[----:B------:R-:W-:Y:S05]  /*1e580*/  BSYNC B0 ;  /* 0x0000000000007941 */ /* 0x000fea0003800000 */
.L_x_893:
        /* <DEDUP_REMOVED lines=9> */
[----:B------:R-:W-:-:S04]  /*1e620*/  IMAD R0, R0, c[0x0][0x1e8], RZ ;  /* 0x00007a0000007a24 */ /* 0x000fc800078e02ff */
[----:B------:R-:W-:Y:S01]  /*1e630*/  IMAD R0, R4, c[0x0][0x1ec], R0 ;  /* 0x00007b0004007a24 */ /* 0x000fe200078e0200 */
[----:B------:R-:W-:-:S04]  /*1e640*/  LEA R4, P0, R2, c[0x0][0x1d0], 0x1 ;  /* 0x0000740002047a11 */ /* 0x000fc800078008ff */
[----:B------:R-:W-:-:S04]  /*1e650*/  IADD3 R0, R0, R3, RZ ;  /* 0x0000000300007210 */ /* 0x000fc80007ffe0ff */
[----:B------:R-:W-:-:S05]  /*1e660*/  LEA.HI.X R5, R2, c[0x0][0x1d4], R0, 0x1, P0 ;  /* 0x0000750002057a11 */ /* 0x000fca00000f0c00 */
[----:B------:R2:W-:Y:S02]  /*1e670*/  STG.E.128 [R4.64], R24 ;  /* 0x0000001804007986 */ /* 0x0005e4000c101d14 */
.L_x_896:
[----:B------:R-:W-:Y:S05]  /*1e680*/  BSYNC B0 ;  /* 0x0000000000007941 */ /* 0x000fea0003800000 */
.L_x_895:
        /* <DEDUP_REMOVED lines=15> */
.L_x_898:
[----:B------:R-:W-:Y:S05]  /*1e780*/  BSYNC B0 ;  /* 0x0000000000007941 */ /* 0x000fea0003800000 */
.L_x_897:
[----:B------:R-:W-:-:S04]  /*1e790*/  IADD3 R0, R10, 0x30, RZ ;  /* 0x000000300a007810 */ /* 0x000fc80007ffe0ff */
[----:B------:R-:W-:-:S13]  /*1e7a0*/  ISETP.GE.OR P1, PT, R0, UR10, P1 ;  /* 0x0000000a00007c0c */ /* 0x000fda0008f26670 */
[----:B------:R-:W-:Y:S05]  /*1e7b0*/  @P1 EXIT ;  /* 0x000000000000194d */ /* 0x000fea0003800000 */
[----:B------:R-:W-:Y:S01]  /*1e7c0*/  IADD3 R6, P0, R10, 0x30, RZ ;  /* 0x000000300a067810 */ /* 0x000fe20007f1e0ff */
[----:B------:R-:W-:Y:S01]  /*1e7d0*/  IMAD.MOV.U32 R2, RZ, RZ, R8 ;  /* 0x000000ffff027224 */ /* 0x000fe200078e0008 */
[----:B------:R-:W-:-:S03]  /*1e7e0*/  MOV R3, R7 ;  /* 0x0000000700037202 */ /* 0x000fc60000000f00 */
[----:B------:R-:W-:Y:S02]  /*1e7f0*/  IMAD.X R0, RZ, RZ, R11, P0 ;  /* 0x000000ffff007224 */ /* 0x000fe400000e060b */
[----:B--2---:R-:W-:-:S04]  /*1e800*/  IMAD.WIDE.U32 R4, R6, c[0x0][0x1e8], R2 ;  /* 0x00007a0006047a25 */ /* 0x004fc800078e0002 */
[----:B------:R-:W-:Y:S01]  /*1e810*/  IMAD R0, R0, c[0x0][0x1e8], RZ ;  /* 0x00007a0000007a24 */ /* 0x000fe200078e02ff */
[----:B------:R-:W-:-:S03]  /*1e820*/  LEA R2, P0, R4, c[0x0][0x1d0], 0x1 ;  /* 0x0000740004027a11 */ /* 0x000fc600078008ff */
[----:B------:R-:W-:-:S05]  /*1e830*/  IMAD R0, R6, c[0x0][0x1ec], R0 ;  /* 0x00007b0006007a24 */ /* 0x000fca00078e0200 */
[----:B------:R-:W-:-:S04]  /*1e840*/  IADD3 R0, R0, R5, RZ ;  /* 0x0000000500007210 */ /* 0x000fc80007ffe0ff */
[----:B------:R-:W-:-:S05]  /*1e850*/  LEA.HI.X R3, R4, c[0x0][0x1d4], R0, 0x1, P0 ;  /* 0x0000750004037a11 */ /* 0x000fca00000f0c00 */
[----:B-1----:R-:W-:Y:S01]  /*1e860*/  STG.E.128 [R2.64], R240 ;  /* 0x000000f002007986 */ /* 0x002fe2000c101d14 */
[----:B------:R-:W-:Y:S05]  /*1e870*/  EXIT ;  /* 0x000000000000794d */ /* 0x000fea0003800000 */
.L_x_899:
        /* <DEDUP_REMOVED lines=16> */
.L_x_7865:


//--------------------- .text._ZN5flash24flash_fwd_splitkv_kernelI23Flash_fwd_kernel_traitsILi64ELi64ELi256ELi4ELb0ELb0EN7cutlass10bfloat16_tE19Flash_kernel_traitsILi64ELi64ELi256ELi4ES3_EELb1ELb0ELb0ELb0ELb0ELb0ELb0ELb1EEEvNS_16Flash_fwd_paramsE --------------------------
	.section	.text._ZN5flash24flash_fwd_splitkv_kernelI23Flash_fwd_kernel_traitsILi64ELi64ELi256ELi4ELb0ELb0EN7cutlass10bfloat16_tE19Flash_kernel_traitsILi64ELi64ELi256ELi4ES3_EELb1ELb0ELb0ELb0ELb0ELb0ELb0ELb1EEEvNS_16Flash_fwd_paramsE,"ax",@progbits
	.sectioninfo	@"SHI_REGISTERS=255"
	.align	128
        .global         _ZN5flash24flash_fwd_splitkv_kernelI23Flash_fwd_kernel_traitsILi64ELi64ELi256ELi4ELb0ELb0EN7cutlass10bfloat16_tE19Flash_kernel_traitsILi64ELi64ELi256ELi4ES3_EELb1ELb0ELb0ELb0ELb0ELb0ELb0ELb1EEEvNS_16Flash_fwd_paramsE
        .type           _ZN5flash24flash_fwd_splitkv_kernelI23Flash_fwd_kernel_traitsILi64ELi64ELi256ELi4ELb0ELb0EN7cutlass10bfloat16_tE19Flash_kernel_traitsILi64ELi64ELi256ELi4ES3_EELb1ELb0ELb0ELb0ELb0ELb0ELb0ELb1EEEvNS_16Flash_fwd_paramsE,@function
        .size           _ZN5flash24flash_fwd_splitkv_kernelI23Flash_fwd_kernel_traitsILi64ELi64ELi256ELi4ELb0ELb0EN7cutlass10bfloat16_tE19Flash_kernel_traitsILi64ELi64ELi256ELi4ES3_EELb1ELb0ELb0ELb0ELb0ELb0ELb0ELb1EEEvNS_16Flash_fwd_paramsE,(.L_x_7813 - _ZN5flash24flash_fwd_splitkv_kernelI23Flash_fwd_kernel_traitsILi64ELi64ELi256ELi4ELb0ELb0EN7cutlass10bfloat16_tE19Flash_kernel_traitsILi64ELi64ELi256ELi4ES3_EELb1ELb0ELb0ELb0ELb0ELb0ELb0ELb1EEEvNS_16Flash_fwd_paramsE)
        .other          _ZN5flash24flash_fwd_splitkv_kernelI23Flash_fwd_kernel_traitsILi64ELi64ELi256ELi4ELb0ELb0EN7cutlass10bfloat16_tE19Flash_kernel_traitsILi64ELi64ELi256ELi4ES3_EELb1ELb0ELb0ELb0ELb0ELb0ELb0ELb1EEEvNS_16Flash_fwd_paramsE,@"STO_CUDA_ENTRY STV_DEFAULT"
_ZN5flash24flash_fwd_splitkv_kernelI23Flash_fwd_kernel_traitsILi64ELi64ELi256ELi4ELb0ELb0EN7cutlass10bfloat16_tE19Flash_kernel_traitsILi64ELi64ELi256ELi4ES3_EELb1ELb0ELb0ELb0ELb0ELb0ELb0ELb1EEEvNS_16Flash_fwd_paramsE:
.text._ZN5flash24flash_fwd_splitkv_kernelI23Flash_fwd_kernel_traitsILi64ELi64ELi256ELi4ELb0ELb0EN7cutlass10bfloat16_tE19Flash_kernel_traitsILi64ELi64ELi256ELi4ES3_EELb1ELb0ELb0ELb0ELb0ELb0ELb0ELb1EEEvNS_16Flash_fwd_paramsE:
[----:B------:R-:W-:Y:S02]  /*0000*/  MOV R1, c[0x0][0x28] ;  /* 0x00000a0000017a02 */ /* 0x000fe40000000f00 */
[----:B------:R-:W-:Y:S01]  /*0010*/  ULDC.64 UR4, c[0x0][0x40] ;  /* 0x0000100000047ab9 */ /* 0x000fe20000000a00 */
[----:B------:R-:W-:Y:S01]  /*0020*/  BSSY B3, `(.L_x_900) ;  /* 0x0000005000037945 */ /* 0x000fe20003800000 */
[----:B------:R-:W-:Y:S01]  /*0030*/  UIADD3 UR4, UP0, UR4, 0x160, URZ ;  /* 0x0000016004047890 */ /* 0x000fe2000ff1e03f */
[----:B------:R-:W-:-:S03]  /*0040*/  IADD3 R1, R1, -0x158, RZ ;  /* 0xfffffea801017810 */ /* 0x000fc60007ffe0ff */
[----:B------:R-:W-:-:S07]  /*0050*/  UIADD3.X UR5, URZ, UR5, URZ, UP0, !UPT ;  /* 0x000000053f057290 */ /* 0x000fce00087fe43f */
[----:B------:R-:W-:Y:S05]  /*0060*/  CALL.REL.NOINC `($_ZN5flash24flash_fwd_splitkv_kernelI23Flash_fwd_kernel_traitsILi64ELi64ELi256ELi4ELb0ELb0EN7cutlass10bfloat16_tE19Flash_kernel_traitsILi64ELi64ELi256ELi4ES3_EELb1ELb0ELb0ELb0ELb0ELb0ELb0ELb1EEEvNS_16Flash_fwd_paramsE$_ZN5flash30compute_attn_1rowblock_splitkvI23Flash_fwd_kernel_traitsILi64ELi64ELi256ELi4ELb0ELb0EN7cutlass10bfloat16_tE19Flash_kernel_traitsILi64ELi64ELi256ELi4ES3_EELb1ELb0ELb0ELb0ELb0ELb0ELb0ELb1ENS_16Flash_fwd_paramsEEEvRKT8_iiiii) ;  /* 0x0000002000007944 */ /* 0x000fea0003c00000 */
[----:B------:R-:W-:Y:S05]  /*0070*/  BSYNC B3 ;  /* 0x0000000000037941 */ /* 0x000fea0003800000 */
.L_x_900:
[----:B------:R-:W-:Y:S05]  /*0080*/  EXIT ;  /* 0x000000000000794d */ /* 0x000fea0003800000 */
        .type           $_ZN5flash24flash_fwd_splitkv_kernelI23Flash_fwd_kernel_traitsILi64ELi64ELi256ELi4ELb0ELb0EN7cutlass10bfloat16_tE19Flash_kernel_traitsILi64ELi64ELi256ELi4ES3_EELb1ELb0ELb0ELb0ELb0ELb0ELb0ELb1EEEvNS_16Flash_fwd_paramsE$_ZN5flash30compute_attn_1rowblock_splitkvI23Flash_fwd_kernel_traitsILi64ELi64ELi256ELi4ELb0ELb0EN7cutlass10bfloat16_tE19Flash_kernel_traitsILi64ELi64ELi256ELi4ES3_EELb1ELb0ELb0ELb0ELb0ELb0ELb0ELb1ENS_16Flash_fwd_paramsEEEvRKT8_iiiii,@function
        .size           $_ZN5flash24flash_fwd_splitkv_kernelI23Flash_fwd_kernel_traitsILi64ELi64ELi256ELi4ELb0ELb0EN7cutlass10bfloat16_tE19Flash_kernel_traitsILi64ELi64ELi256ELi4ES3_EELb1ELb0ELb0ELb0ELb0ELb0ELb0ELb1EEEvNS_16Flash_fwd_paramsE$_ZN5flash30compute_attn_1rowblock_splitkvI23Flash_fwd_kernel_traitsILi64ELi64ELi256ELi4ELb0ELb0EN7cutlass10bfloat16_tE19Flash_kernel_traitsILi64ELi64ELi256ELi4ES3_EELb1ELb0ELb0ELb0ELb0ELb0ELb0ELb1ENS_16Flash_fwd_paramsEEEvRKT8_iiiii,($__internal_14_$__cuda_sm70_shflsync_bfly_p - $_ZN5flash24flash_fwd_splitkv_kernelI23Flash_fwd_kernel_traitsILi64ELi64ELi256ELi4ELb0ELb0EN7cutlass10bfloat16_tE19Flash_kernel_traitsILi64ELi64ELi256ELi4ES3_EELb1ELb0ELb0ELb0ELb0ELb0ELb0ELb1EEEvNS_16Flash_fwd_paramsE$_ZN5flash30compute_attn_1rowblock_splitkvI23Flash_fwd_kernel_traitsILi64ELi64ELi256ELi4ELb0ELb0EN7cutlass10bfloat16_tE19Flash_kernel_traitsILi64ELi64ELi256ELi4ES3_EELb1ELb0ELb0ELb0ELb0ELb0ELb0ELb1ENS_16Flash_fwd_paramsEEEvRKT8_iiiii)
$_ZN5flash24flash_fwd_splitkv_kernelI23Flash_fwd_kernel_traitsILi64ELi64ELi256ELi4ELb0ELb0EN7cutlass10bfloat16_tE19Flash_kernel_traitsILi64ELi64ELi256ELi4ES3_EELb1ELb0ELb0ELb0ELb0ELb0ELb0ELb1EEEvNS_16Flash_fwd_paramsE$_ZN5flash30compute_attn_1rowblock_splitkvI23Flash_fwd_kernel_traitsILi64ELi64ELi256ELi4ELb0ELb0EN7cutlass10bfloat16_tE19Flash_kernel_traitsILi64ELi64ELi256ELi4ES3_EELb1ELb0ELb0ELb0ELb0ELb0ELb0ELb1ENS_16Flash_fwd_paramsEEEvRKT8_iiiii:
[----:B------:R-:W-:Y:S01]  /*0090*/  IMAD.U32 R18, RZ, RZ, UR4 ;  /* 0x00000004ff127e24 */ /* 0x000fe2000f8e00ff */
[----:B------:R-:W-:Y:S01]  /*00a0*/  ULDC.64 UR6, c[0x0][0x118] ;  /* 0x0000460000067ab9 */ /* 0x000fe20000000a00 */
[----:B------:R-:W-:-:S05]  /*00b0*/  IMAD.U32 R19, RZ, RZ, UR5 ;  /* 0x00000005ff137e24 */ /* 0x000fca000f8e00ff */
[----:B------:R-:W2:Y:S04]  /*00c0*/  LD.E.64 R4, [R18.64+0xe0] ;  /* 0x0000e00612047980 */ /* 0x000ea8000c101b00 */
[----:B------:R-:W1:Y:S01]  /*00d0*/  S2R R38, SR_CTAID.Y ;  /* 0x0000000000267919 */ /* 0x000e620000002600 */
[----:B------:R-:W-:-:S03]  /*00e0*/  MOV R42, 0xffffffff ;  /* 0xffffffff002a7802 */ /* 0x000fc60000000f00 */
[----:B------:R-:W3:Y:S01]  /*00f0*/  LD.E.64 R2, [R18.64+0xe8] ;  /* 0x0000e80612027980 */ /* 0x000ee2000c101b00 */
[----:B--2---:R-:W-:Y:S01]  /*0100*/  ISETP.NE.U32.AND P1, PT, R4, RZ, PT ;  /* 0x000000ff0400720c */ /* 0x004fe20003f25070 */
[----:B-1----:R-:W-:-:S03]  /*0110*/  IMAD.WIDE R6, R38, 0x4, R4 ;  /* 0x0000000426067825 */ /* 0x002fc600078e0204 */
[----:B------:R-:W-:-:S13]  /*0120*/  ISETP.NE.AND.EX P1, PT, R5, RZ, PT, P1 ;  /* 0x000000ff0500720c */ /* 0x000fda0003f25310 */
[----:B------:R-:W2:Y:S01]  /*0130*/  @P1 LD.E R42, [R6.64] ;  /* 0x00000006062a1980 */ /* 0x000ea2000c101900 */
[----:B---3--:R-:W-:Y:S01]  /*0140*/  ISETP.NE.U32.AND P0, PT, R2, RZ, PT ;  /* 0x000000ff0200720c */ /* 0x008fe20003f05070 */
[----:B------:R-:W-:Y:S01]  /*0150*/  BSSY B0, `(.L_x_901) ;  /* 0x000000a000007945 */ /* 0x000fe20003800000 */
[----:B------:R-:W-:Y:S02]  /*0160*/  IMAD.MOV.U32 R22, RZ, RZ, -0x1 ;  /* 0xffffffffff167424 */ /* 0x000fe400078e00ff */
[----:B------:R-:W-:Y:S01]  /*0170*/  ISETP.NE.AND.EX P0, PT, R3, RZ, PT, P0 ;  /* 0x000000ff0300720c */ /* 0x000fe20003f05300 */
[----:B------:R-:W-:Y:S01]  /*0180*/  IMAD.WIDE R4, R38, 0x4, R2 ;  /* 0x0000000426047825 */ /* 0x000fe200078e0202 */
[----:B--2---:R1:W-:Y:S11]  /*0190*/  STL [R1+0x138], R42 ;  /* 0x0001382a01007387 */ /* 0x0043f60000100800 */
[----:B------:R-:W-:Y:S05]  /*01a0*/  @!P0 BRA `(.L_x_902) ;  /* 0x0000004000008947 */ /* 0x000fea0003800000 */
[----:B------:R-:W2:Y:S02]  /*01b0*/  LD.E.U8 R0, [R18.64+0x1b2] ;  /* 0x0001b20612007980 */ /* 0x000ea4000c101100 */
[----:B--2---:R-:W-:-:S13]  /*01c0*/  ISETP.NE.AND P2, PT, R0, RZ, PT ;  /* 0x000000ff0000720c */ /* 0x004fda0003f45270 */
[----:B------:R-:W-:Y:S05]  /*01d0*/  @!P2 BRA `(.L_x_902) ;  /* 0x000000100000a947 */ /* 0x000fea0003800000 */
[----:B------:R2:W5:Y:S02]  /*01e0*/  LD.E R22, [R4.64] ;  /* 0x0000000604167980 */ /* 0x000564000c101900 */
.L_x_902:
[----:B------:R-:W-:Y:S05]  /*01f0*/  BSYNC B0 ;  /* 0x0000000000007941 */ /* 0x000fea0003800000 */
.L_x_901:
[----:B------:R-:W3:Y:S04]  /*0200*/  @P1 LD.E R6, [R6.64+0x4] ;  /* 0x0000040606061980 */ /* 0x000ee8000c101900 */
[----:B------:R-:W4:Y:S01]  /*0210*/  LD.E.64 R2, [R18.64+0xf0] ;  /* 0x0000f00612027980 */ /* 0x000f22000c101b00 */
[----:B------:R-:W-:Y:S01]  /*0220*/  IMAD.MOV.U32 R10, RZ, RZ, RZ ;  /* 0x000000ffff0a7224 */ /* 0x000fe200078e00ff */
[----:B---3--:R-:W-:-:S06]  /*0230*/  @P1 IADD3 R28, -R42, R6, RZ ;  /* 0x000000062a1c1210 */ /* 0x008fcc0007ffe1ff */
[----:B------:R-:W3:Y:S01]  /*0240*/  @!P1 LD.E R28, [R18.64+0xb4] ;  /* 0x0000b406121c9980 */ /* 0x000ee2000c101900 */
[----:B----4-:R-:W-:-:S04]  /*0250*/  ISETP.NE.U32.AND P4, PT, R2, RZ, PT ;  /* 0x000000ff0200720c */ /* 0x010fc80003f85070 */
[----:B------:R-:W-:Y:S01]  /*0260*/  ISETP.NE.AND.EX P4, PT, R3, RZ, PT, P4 ;  /* 0x000000ff0300720c */ /* 0x000fe20003f85340 */
[----:B------:R-:W-:-:S12]  /*0270*/  IMAD.WIDE R32, R38, 0x4, R2 ;  /* 0x0000000426207825 */ /* 0x000fd800078e0202 */
[----:B------:R4:W5:Y:S01]  /*0280*/  @P4 LD.E R10, [R32.64] ;  /* 0x00000006200a4980 */ /* 0x000962000c101900 */
[----:B------:R-:W-:Y:S03]  /*0290*/  BSSY B0, `(.L_x_903) ;  /* 0x000000a000007945 */ /* 0x000fe60003800000 */
[----:B---3--:R4:W-:Y:S01]  /*02a0*/  STL [R1+0x13c], R28 ;  /* 0x00013c1c01007387 */ /* 0x0089e20000100800 */
[----:B------:R-:W-:Y:S05]  /*02b0*/  @!P0 BRA `(.L_x_904) ;  /* 0x0000006000008947 */ /* 0x000fea0003800000 */
[----:B------:R-:W3:Y:S02]  /*02c0*/  LD.E.U8 R0, [R18.64+0x1b2] ;  /* 0x0001b20612007980 */ /* 0x000ee4000c101100 */
[----:B---3--:R-:W-:-:S13]  /*02d0*/  ISETP.NE.AND P0, PT, R0, RZ, PT ;  /* 0x000000ff0000720c */ /* 0x008fda0003f05270 */
[----:B------:R-:W3:Y:S02]  /*02e0*/  @P0 LD.E R0, [R4.64+0x4] ;  /* 0x0000040604000980 */ /* 0x000ee4000c101900 */
[----:B---3-5:R-:W-:-:S06]  /*02f0*/  @P0 IADD3 R0, R0, -R22, RZ ;  /* 0x8000001600000210 */ /* 0x028fcc0007ffe0ff */
[----:B------:R3:W5:Y:S01]  /*0300*/  @!P0 LD.E R0, [R4.64] ;  /* 0x0000000604008980 */ /* 0x000762000c101900 */
[----:B------:R-:W-:Y:S05]  /*0310*/  BRA `(.L_x_905) ;  /* 0x0000001000007947 */ /* 0x000fea0003800000 */
.L_x_904:
[----:B------:R3:W5:Y:S02]  /*0320*/  LD.E R0, [R18.64+0xb8] ;  /* 0x0000b80612007980 */ /* 0x000764000c101900 */
.L_x_905:
[----:B------:R-:W-:Y:S05]  /*0330*/  BSYNC B0 ;  /* 0x0000000000007941 */ /* 0x000fea0003800000 */
.L_x_903:
[----:B--2---:R-:W2:Y:S01]  /*0340*/  LD.E.64 R2, [R18.64+0xf8] ;  /* 0x0000f80612027980 */ /* 0x004ea2000c101b00 */
[----:B------:R-:W-:Y:S01]  /*0350*/  BSSY B1, `(.L_x_906) ;  /* 0x0000012000017945 */ /* 0x000fe20003800000 */
[----:B-----5:R-:W-:Y:S01]  /*0360*/  IMAD.IADD R119, R0, 0x1, -R10 ;  /* 0x0000000100777824 */ /* 0x020fe200078e0a0a */
[----:B--2---:R-:W-:-:S04]  /*0370*/  ISETP.NE.U32.AND P0, PT, R2, RZ, PT ;  /* 0x000000ff0200720c */ /* 0x004fc80003f05070 */
[----:B------:R-:W-:-:S13]  /*0380*/  ISETP.NE.AND.EX P0, PT, R3, RZ, PT, P0 ;  /* 0x000000ff0300720c */ /* 0x000fda0003f05300 */
[----:B------:R-:W-:Y:S05]  /*0390*/  @!P0 BRA `(.L_x_907) ;  /* 0x0000004000008947 */ /* 0x000fea0003800000 */
[----:B------:R-:W-:-:S05]  /*03a0*/  IMAD.WIDE R2, R38, 0x4, R2 ;  /* 0x0000000426027825 */ /* 0x000fca00078e0202 */
[----:B------:R-:W2:Y:S02]  /*03b0*/  LD.E R0, [R2.64] ;  /* 0x0000000602007980 */ /* 0x000ea4000c101900 */
[----:B--2---:R-:W-:Y:S01]  /*03c0*/  IADD3 R216, R0, -R10, RZ ;  /* 0x8000000a00d87210 */ /* 0x004fe20007ffe0ff */
[----:B------:R-:W-:Y:S05]  /*03d0*/  BRA `(.L_x_908) ;  /* 0x0000009000007947 */ /* 0x000fea0003800000 */
.L_x_907:
[----:B------:R-:W2:Y:S01]  /*03e0*/  LD.E.64 R2, [R18.64+0x108] ;  /* 0x0001080612027980 */ /* 0x000ea2000c101b00 */
[----:B------:R-:W-:Y:S01]  /*03f0*/  BSSY B0, `(.L_x_909) ;  /* 0x0000006000007945 */ /* 0x000fe20003800000 */
[----:B------:R-:W-:Y:S01]  /*0400*/  IMAD.MOV.U32 R0, RZ, RZ, RZ ;  /* 0x000000ffff007224 */ /* 0x000fe200078e00ff */
[----:B--2---:R-:W-:-:S04]  /*0410*/  ISETP.NE.U32.AND P0, PT, R2, RZ, PT ;  /* 0x000000ff0200720c */ /* 0x004fc80003f05070 */
[----:B------:R-:W-:-:S13]  /*0420*/  ISETP.NE.AND.EX P0, PT, R3, RZ, PT, P0 ;  /* 0x000000ff0300720c */ /* 0x000fda0003f05300 */
[----:B------:R-:W-:Y:S05]  /*0430*/  @!P0 BRA `(.L_x_910) ;  /* 0x0000001000008947 */ /* 0x000fea0003800000 */
[----:B------:R2:W5:Y:S02]  /*0440*/  LD.E R0, [R18.64+0xbc] ;  /* 0x0000bc0612007980 */ /* 0x000564000c101900 */
.L_x_910:
[----:B------:R-:W-:Y:S05]  /*0450*/  BSYNC B0 ;  /* 0x0000000000007941 */ /* 0x000fea0003800000 */
.L_x_909:
[----:B-----5:R-:W-:Y:S02]  /*0460*/  IADD3 R216, R119, R0, RZ ;  /* 0x0000000077d87210 */ /* 0x020fe40007ffe0ff */
.L_x_908:
[----:B------:R-:W-:Y:S05]  /*0470*/  BSYNC B1 ;  /* 0x0000000000017941 */ /* 0x000fea0003800000 */
.L_x_906:
[----:B------:R-:W5:Y:S01]  /*0480*/  S2R R40, SR_CTAID.X ;  /* 0x0000000000287919 */ /* 0x000f620000002500 */
[----:B------:R-:W-:Y:S01]  /*0490*/  MOV R25, 0x70 ;  /* 0x0000007000197802 */ /* 0x000fe20000000f00 */
[----:B------:R-:W-:-:S03]  /*04a0*/  IMAD.MOV.U32 R3, RZ, RZ, 0x0 ;  /* 0x00000000ff037424 */ /* 0x000fc600078e00ff */
[----:B------:R-:W-:Y:S01]  /*04b0*/  MOV R2, R25 ;  /* 0x0000001900027202 */ /* 0x000fe20000000f00 */
[----:B-----5:R-:W-:-:S05]  /*04c0*/  IMAD.SHL.U32 R26, R40, 0x40, RZ ;  /* 0x00000040281a7824 */ /* 0x020fca00078e00ff */
[----:B------:R-:W-:-:S13]  /*04d0*/  ISETP.GT.AND P0, PT, R28, R26, PT ;  /* 0x0000001a1c00720c */ /* 0x000fda0003f04270 */
[----:B------:R-:W-:Y:S05]  /*04e0*/  @!P0 RET.REL.NODEC R2 `(_ZN5flash24flash_fwd_splitkv_kernelI23Flash_fwd_kernel_traitsILi64ELi64ELi256ELi4ELb0ELb0EN7cutlass10bfloat16_tE19Flash_kernel_traitsILi64ELi64ELi256ELi4ES3_EELb1ELb0ELb0ELb0ELb0ELb0ELb0ELb1EEEvNS_16Flash_fwd_paramsE) ;  /* 0xfffffb1002008950 */ /* 0x000fea0003c3ffff */
[----:B------:R-:W5:Y:S04]  /*04f0*/  LD.E R0, [R18.64+0xb8] ;  /* 0x0000b80612007980 */ /* 0x000f68000c101900 */
[----:B--2---:R-:W2:Y:S01]  /*0500*/  LD.E R2, [R18.64+0x188] ;  /* 0x0001880612027980 */ /* 0x004ea2000c101900 */
[----:B---3--:R-:W-:Y:S02]  /*0510*/  IADD3 R4, -R28, 0x13f, R26 ;  /* 0x0000013f1c047810 */ /* 0x008fe40007ffe11a */
[----:B------:R-:W-:Y:S01]  /*0520*/  IADD3 R3, R216, 0xff, RZ ;  /* 0x000000ffd8037810 */ /* 0x000fe20007ffe0ff */
[----:B------:R-:W3:Y:S01]  /*0530*/  S2R R39, SR_TID.X ;  /* 0x0000000000277919 */ /* 0x000ee20000002100 */
[----:B-----5:R-:W-:Y:S02]  /*0540*/  IADD3 R0, R0, 0xff, RZ ;  /* 0x000000ff00007810 */ /* 0x020fe40007ffe0ff */
[----:B--2---:R-:W-:-:S02]  /*0550*/  IADD3 R2, R2, R4, R216 ;  /* 0x0000000402027210 */ /* 0x004fc40007ffe0d8 */
[----:B------:R-:W-:Y:S02]  /*0560*/  SHF.R.S32.HI R4, RZ, 0x1f, R3 ;  /* 0x0000001fff047819 */ /* 0x000fe40000011403 */
[----:B------:R-:W-:Y:S02]  /*0570*/  SHF.R.S32.HI R6, RZ, 0x1f, R0 ;  /* 0x0000001fff067819 */ /* 0x000fe40000011400 */
[----:B------:R-:W-:Y:S02]  /*0580*/  SHF.R.S32.HI R5, RZ, 0x1f, R2 ;  /* 0x0000001fff057819 */ /* 0x000fe40000011402 */
[----:B------:R-:W-:Y:S02]  /*0590*/  LEA.HI R3, R4, R3, RZ, 0x8 ;  /* 0x0000000304037211 */ /* 0x000fe400078f40ff */
[----:B------:R-:W-:Y:S02]  /*05a0*/  LEA.HI R4, R6, R0, RZ, 0x8 ;  /* 0x0000000006047211 */ /* 0x000fe400078f40ff */
[----:B------:R-:W-:-:S02]  /*05b0*/  LEA.HI R0, R5, R2, RZ, 0x8 ;  /* 0x0000000205007211 */ /* 0x000fc400078f40ff */
[----:B------:R-:W-:Y:S02]  /*05c0*/  SHF.R.S32.HI R2, RZ, 0x8, R3 ;  /* 0x00000008ff027819 */ /* 0x000fe40000011403 */
[----:B------:R-:W-:Y:S02]  /*05d0*/  SHF.R.S32.HI R3, RZ, 0x8, R4 ;  /* 0x00000008ff037819 */ /* 0x000fe40000011404 */
[----:B------:R-:W-:Y:S02]  /*05e0*/  SHF.R.S32.HI R0, RZ, 0x8, R0 ;  /* 0x00000008ff007819 */ /* 0x000fe40000011400 */
[----:B------:R-:W-:-:S04]  /*05f0*/  IMNMX R2, R3, R2, PT ;  /* 0x0000000203027217 */ /* 0x000fc80003800200 */
[----:B------:R-:W-:-:S04]  /*0600*/  IMNMX R35, R2, R0, PT ;  /* 0x0000000002237217 */ /* 0x000fc80003800200 */
[----:B------:R-:W-:Y:S01]  /*0610*/  ISETP.GT.AND P0, PT, R35, RZ, PT ;  /* 0x000000ff2300720c */ /* 0x000fe20003f04270 */
[----:B------:R2:W-:-:S12]  /*0620*/  STL [R1+0x130], R35 ;  /* 0x0001302301007387 */ /* 0x0005d80000100800 */
[----:B------:R-:W-:Y:S05]  /*0630*/  @P0 BRA `(.L_x_911) ;  /* 0x0000080000000947 */ /* 0x000fea0003800000 */
[----:B---3--:R-:W-:Y:S01]  /*0640*/  ISETP.NE.AND P0, PT, R42, -0x1, PT ;  /* 0xffffffff2a00780c */ /* 0x008fe20003f05270 */
[----:B--2---:R3:W2:Y:S04]  /*0650*/  LD.E.64 R4, [R18.64+0x88] ;  /* 0x0000880612047980 */ /* 0x0046a8000c101b00 */
[----:B----4-:R3:W4:Y:S04]  /*0660*/  LD.E R17, [R18.64+0xc0] ;  /* 0x0000c00612117980 */ /* 0x010728000c101900 */
[----:B------:R3:W4:Y:S04]  /*0670*/  LD.E.64 R12, [R18.64+0x90] ;  /* 0x00009006120c7980 */ /* 0x000728000c101b00 */
[----:B------:R3:W4:Y:S04]  /*0680*/  @!P0 LD.E.64 R6, [R18.64+0x80] ;  /* 0x0000800612068980 */ /* 0x000728000c101b00 */
[----:B------:R3:W4:Y:S04]  /*0690*/  LD.E R20, [R18.64+0x60] ;  /* 0x0000600612147980 */ /* 0x000728000c101900 */
[----:B------:R3:W4:Y:S04]  /*06a0*/  LD.E R21, [R18.64+0xb4] ;  /* 0x0000b40612157980 */ /* 0x000728000c101900 */
[----:B------:R3:W5:Y:S04]  /*06b0*/  LD.E.64 R8, [R18.64+0x70] ;  /* 0x0000700612087980 */ /* 0x000768000c101b00 */
[----:B------:R3:W5:Y:S01]  /*06c0*/  LD.E.64 R22, [R18.64+0xa0] ;  /* 0x0000a00612167980 */ /* 0x000762000c101b00 */
[----:B------:R-:W-:-:S02]  /*06d0*/  @!P0 SHF.R.S32.HI R16, RZ, 0x1f, R38 ;  /* 0x0000001fff108819 */ /* 0x000fc40000011426 */
[----:B---3--:R-:W-:-:S04]  /*06e0*/  SHF.R.S32.HI R19, RZ, 0x1f, R39 ;  /* 0x0000001fff137819 */ /* 0x008fc80000011427 */
[----:B------:R-:W-:-:S04]  /*06f0*/  LEA.HI R19, R19, R39, RZ, 0x3 ;  /* 0x0000002713137211 */ /* 0x000fc800078f18ff */
[----:B------:R-:W-:-:S05]  /*0700*/  LOP3.LUT R0, R19, 0xfffffff8, RZ, 0xc0, !PT ;  /* 0xfffffff813007812 */ /* 0x000fca00078ec0ff */
[----:B------:R-:W-:-:S04]  /*0710*/  IMAD.IADD R18, R39, 0x1, -R0 ;  /* 0x0000000127127824 */ /* 0x000fc800078e0a00 */
[----:B------:R-:W-:Y:S01]  /*0720*/  IMAD.SHL.U32 R2, R18, 0x8, RZ ;  /* 0x0000000812027824 */ /* 0x000fe200078e00ff */
[----:B------:R-:W3:Y:S01]  /*0730*/  S2R R27, SR_CTAID.Z ;  /* 0x00000000001b7919 */ /* 0x000ee20000002700 */
[----:B------:R-:W-:Y:S01]  /*0740*/  SHF.R.S32.HI R24, RZ, 0x1f, R26 ;  /* 0x0000001fff187819 */ /* 0x000fe2000001141a */
[----:B------:R-:W-:Y:S01]  /*0750*/  BSSY B0, `(.L_x_912) ;  /* 0x0000025000007945 */ /* 0x000fe20003800000 */
[-C--:B--2---:R-:W-:Y:S02]  /*0760*/  @P0 IMAD R0, R5, R42.reuse, RZ ;  /* 0x0000002a05000224 */ /* 0x084fe400078e02ff */
[----:B------:R-:W-:-:S05]  /*0770*/  @P0 IMAD.WIDE.U32 R10, R4, R42, RZ ;  /* 0x0000002a040a0225 */ /* 0x000fca00078e00ff */
[----:B------:R-:W-:Y:S01]  /*0780*/  @P0 IADD3 R14, R11, R0, RZ ;  /* 0x000000000b0e0210 */ /* 0x000fe20007ffe0ff */
[----:B----4-:R-:W-:Y:S02]  /*0790*/  @!P0 IMAD R3, R7, R38, RZ ;  /* 0x0000002607038224 */ /* 0x010fe400078e02ff */
[----:B------:R-:W-:Y:S02]  /*07a0*/  @P0 IMAD.MOV.U32 R0, RZ, RZ, R10 ;  /* 0x000000ffff000224 */ /* 0x000fe400078e000a */
[C---:B------:R-:W-:Y:S01]  /*07b0*/  @!P0 IMAD R16, R6.reuse, R16, R3 ;  /* 0x0000001006108224 */ /* 0x040fe200078e0203 */
[----:B------:R-:W-:Y:S01]  /*07c0*/  SHF.R.S32.HI R3, RZ, 0x1f, R2 ;  /* 0x0000001fff037819 */ /* 0x000fe20000011402 */
[----:B------:R-:W-:-:S04]  /*07d0*/  @!P0 IMAD.WIDE.U32 R10, R6, R38, RZ ;  /* 0x00000026060a8225 */ /* 0x000fc800078e00ff */
[----:B------:R-:W-:Y:S01]  /*07e0*/  IMAD R15, R5, R26, RZ ;  /* 0x0000001a050f7224 */ /* 0x000fe200078e02ff */
[----:B------:R-:W-:Y:S01]  /*07f0*/  @!P0 MOV R0, R10 ;  /* 0x0000000a00008202 */ /* 0x000fe20000000f00 */
[----:B------:R-:W-:-:S04]  /*0800*/  IMAD.WIDE.U32 R6, R26, R4, R2 ;  /* 0x000000041a067225 */ /* 0x000fc800078e0002 */
[----:B------:R-:W-:Y:S02]  /*0810*/  IMAD R15, R4, R24, R15 ;  /* 0x00000018040f7224 */ /* 0x000fe400078e020f */
[----:B------:R-:W-:Y:S01]  /*0820*/  @!P0 IMAD.IADD R14, R11, 0x1, R16 ;  /* 0x000000010b0e8824 */ /* 0x000fe200078e0210 */
[----:B------:R-:W-:Y:S02]  /*0830*/  IADD3 R10, P0, R0, R6, RZ ;  /* 0x00000006000a7210 */ /* 0x000fe40007f1e0ff */
[----:B------:R-:W-:Y:S02]  /*0840*/  IADD3 R16, -R26, R28, RZ ;  /* 0x0000001c1a107210 */ /* 0x000fe40007ffe1ff */
[----:B------:R-:W-:Y:S02]  /*0850*/  IADD3.X R11, R14, R7, R15, P0, !PT ;  /* 0x000000070e0b7210 */ /* 0x000fe400007fe40f */
[----:B------:R-:W-:Y:S02]  /*0860*/  SHF.R.S32.HI R0, RZ, 0x3, R19 ;  /* 0x00000003ff007819 */ /* 0x000fe40000011413 */
[----:B------:R-:W-:-:S04]  /*0870*/  ISETP.GE.AND P0, PT, R2, R17, PT ;  /* 0x000000110200720c */ /* 0x000fc80003f06270 */
[----:B------:R-:W-:Y:S01]  /*0880*/  ISETP.GE.OR P0, PT, R0, R16, P0 ;  /* 0x000000100000720c */ /* 0x000fe20000706670 */
[----:B---3--:R-:W-:Y:S01]  /*0890*/  IMAD R6, R13, R27, RZ ;  /* 0x0000001b0d067224 */ /* 0x008fe200078e02ff */
[--C-:B------:R-:W-:Y:S01]  /*08a0*/  SHF.R.S32.HI R14, RZ, 0x1f, R27.reuse ;  /* 0x0000001fff0e7819 */ /* 0x100fe2000001141b */
[----:B------:R-:W-:Y:S02]  /*08b0*/  IMAD R7, R38, R20, R27 ;  /* 0x0000001426077224 */ /* 0x000fe400078e021b */
[----:B------:R-:W-:-:S04]  /*08c0*/  IMAD.WIDE.U32 R10, R27, R12, R10 ;  /* 0x0000000c1b0a7225 */ /* 0x000fc800078e000a */
[----:B------:R-:W-:Y:S01]  /*08d0*/  IMAD R6, R12, R14, R6 ;  /* 0x0000000e0c067224 */ /* 0x000fe200078e0206 */
[----:B------:R-:W-:Y:S01]  /*08e0*/  SHF.R.S32.HI R19, RZ, 0x1f, R0 ;  /* 0x0000001fff137819 */ /* 0x000fe20000011400 */
[----:B------:R-:W-:-:S03]  /*08f0*/  IMAD R21, R21, R7, R26 ;  /* 0x0000000715157224 */ /* 0x000fc600078e021a */
[----:B------:R-:W-:Y:S01]  /*0900*/  IADD3 R7, R11, R6, RZ ;  /* 0x000000060b077210 */ /* 0x000fe20007ffe0ff */
[----:B------:R-:W-:Y:S05]  /*0910*/  @P0 BRA `(.L_x_913) ;  /* 0x0000008000000947 */ /* 0x000fea0003800000 */
[----:B------:R-:W-:Y:S01]  /*0920*/  MOV R6, R10 ;  /* 0x0000000a00067202 */ /* 0x000fe20000000f00 */
[----:B------:R-:W-:-:S04]  /*0930*/  IMAD R14, R5, R0, RZ ;  /* 0x00000000050e7224 */ /* 0x000fc800078e02ff */
[----:B------:R-:W-:-:S04]  /*0940*/  IMAD.WIDE.U32 R12, R4, R0, R6 ;  /* 0x00000000040c7225 */ /* 0x000fc800078e0006 */
[----:B------:R-:W-:-:S05]  /*0950*/  IMAD R14, R4, R19, R14 ;  /* 0x00000013040e7224 */ /* 0x000fca00078e020e */
[----:B------:R-:W-:Y:S02]  /*0960*/  IADD3 R13, R13, R14, RZ ;  /* 0x0000000e0d0d7210 */ /* 0x000fe40007ffe0ff */
[----:B-----5:R-:W-:-:S04]  /*0970*/  LEA R14, P0, R12, R8, 0x1 ;  /* 0x000000080c0e7211 */ /* 0x020fc800078008ff */
[----:B------:R-:W-:-:S05]  /*0980*/  LEA.HI.X R15, R12, R9, R13, 0x1, P0 ;  /* 0x000000090c0f7211 */ /* 0x000fca00000f0c0d */
[----:B------:R2:W-:Y:S04]  /*0990*/  ST.E.128 [R14.64], RZ ;  /* 0x000000ff0e007985 */ /* 0x0005e8000c101d06 */
.L_x_913:
[----:B------:R-:W-:Y:S05]  /*09a0*/  BSYNC B0 ;  /* 0x0000000000007941 */ /* 0x000fea0003800000 */
.L_x_912:
[----:B------:R-:W-:Y:S01]  /*09b0*/  IADD3 R12, R0, 0x10, RZ ;  /* 0x00000010000c7810 */ /* 0x000fe20007ffe0ff */
[----:B------:R-:W-:Y:S03]  /*09c0*/  BSSY B0, `(.L_x_914) ;  /* 0x000000f000007945 */ /* 0x000fe60003800000 */
[----:B------:R-:W-:-:S04]  /*09d0*/  ISETP.GE.AND P3, PT, R12, R16, PT ;  /* 0x000000100c00720c */ /* 0x000fc80003f66270 */
[----:B------:R-:W-:-:S13]  /*09e0*/  ISETP.GE.OR P0, PT, R2, R17, P3 ;  /* 0x000000110200720c */ /* 0x000fda0001f06670 */
[----:B------:R-:W-:Y:S05]  /*09f0*/  @P0 BRA `(.L_x_915) ;  /* 0x000000b000000947 */ /* 0x000fea0003800000 */
[----:B--2---:R-:W-:Y:S02]  /*0a00*/  IADD3 R14, P0, R0, 0x10, RZ ;  /* 0x00000010000e7810 */ /* 0x004fe40007f1e0ff */
[----:B------:R-:W-:-:S03]  /*0a10*/  MOV R13, R7 ;  /* 0x00000007000d7202 */ /* 0x000fc60000000f00 */
[----:B------:R-:W-:-:S04]  /*0a20*/  IMAD.X R12, RZ, RZ, R19, P0 ;  /* 0x000000ffff0c7224 */ /* 0x000fc800000e0613 */
[----:B------:R-:W-:Y:S02]  /*0a30*/  IMAD R15, R12, R4, RZ ;  /* 0x000000040c0f7224 */ /* 0x000fe400078e02ff */
[----:B------:R-:W-:Y:S02]  /*0a40*/  IMAD.MOV.U32 R12, RZ, RZ, R10 ;  /* 0x000000ffff0c7224 */ /* 0x000fe400078e000a */
[-C--:B------:R-:W-:Y:S02]  /*0a50*/  IMAD R15, R5, R14.reuse, R15 ;  /* 0x0000000e050f7224 */ /* 0x080fe400078e020f */
[----:B------:R-:W-:-:S05]  /*0a60*/  IMAD.WIDE.U32 R12, R4, R14, R12 ;  /* 0x0000000e040c7225 */ /* 0x000fca00078e000c */
[----:B-----5:R-:W-:Y:S02]  /*0a70*/  LEA R14, P0, R12, R8, 0x1 ;  /* 0x000000080c0e7211 */ /* 0x020fe400078008ff */
[----:B------:R-:W-:-:S04]  /*0a80*/  IADD3 R15, R13, R15, RZ ;  /* 0x0000000f0d0f7210 */ /* 0x000fc80007ffe0ff */
[----:B------:R-:W-:-:S05]  /*0a90*/  LEA.HI.X R15, R12, R9, R15, 0x1, P0 ;  /* 0x000000090c0f7211 */ /* 0x000fca00000f0c0f */
[----:B------:R2:W-:Y:S02]  /*0aa0*/  ST.E.128 [R14.64], RZ ;  /* 0x000000ff0e007985 */ /* 0x0005e4000c101d06 */
.L_x_915:
[----:B------:R-:W-:Y:S05]  /*0ab0*/  BSYNC B0 ;  /* 0x0000000000007941 */ /* 0x000fea0003800000 */
.L_x_914:
        /* <DEDUP_REMOVED lines=16> */
.L_x_917:
[----:B------:R-:W-:Y:S05]  /*0bc0*/  BSYNC B0 ;  /* 0x0000000000007941 */ /* 0x000fea0003800000 */
.L_x_916:
[----:B------:R-:W-:Y:S01]  /*0bd0*/  IADD3 R3, R0, 0x30, RZ ;  /* 0x0000003000037810 */ /* 0x000fe20007ffe0ff */
[----:B------:R-:W-:Y:S03]  /*0be0*/  BSSY B0, `(.L_x_918) ;  /* 0x000000e000007945 */ /* 0x000fe60003800000 */
[----:B------:R-:W-:-:S04]  /*0bf0*/  ISETP.GE.AND P0, PT, R3, R16, PT ;  /* 0x000000100300720c */ /* 0x000fc80003f06270 */
[----:B------:R-:W-:-:S13]  /*0c00*/  ISETP.GE.OR P1, PT, R2, R17, P0 ;  /* 0x000000110200720c */ /* 0x000fda0000726670 */
[----:B------:R-:W-:Y:S05]  /*0c10*/  @P1 BRA `(.L_x_919) ;  /* 0x000000a000001947 */ /* 0x000fea0003800000 */
[----:B------:R-:W-:Y:S02]  /*0c20*/  IADD3 R2, P1, R0, 0x30, RZ ;  /* 0x0000003000027810 */ /* 0x000fe40007f3e0ff */
[----:B------:R-:W-:Y:S02]  /*0c30*/  MOV R6, R10 ;  /* 0x0000000a00067202 */ /* 0x000fe40000000f00 */
[----:B------:R-:W-:-:S03]  /*0c40*/  IADD3.X R3, RZ, R19, RZ, P1, !PT ;  /* 0x00000013ff037210 */ /* 0x000fc60000ffe4ff */
[----:B------:R-:W-:-:S04]  /*0c50*/  IMAD.WIDE.U32 R6, R4, R2, R6 ;  /* 0x0000000204067225 */ /* 0x000fc800078e0006 */
[----:B------:R-:W-:-:S04]  /*0c60*/  IMAD R3, R3, R4, RZ ;  /* 0x0000000403037224 */ /* 0x000fc800078e02ff */
[----:B------:R-:W-:Y:S01]  /*0c70*/  IMAD R4, R5, R2, R3 ;  /* 0x0000000205047224 */ /* 0x000fe200078e0203 */
[----:B-----5:R-:W-:-:S04]  /*0c80*/  LEA R2, P1, R6, R8, 0x1 ;  /* 0x0000000806027211 */ /* 0x020fc800078208ff */
[----:B------:R-:W-:-:S04]  /*0c90*/  IADD3 R4, R7, R4, RZ ;  /* 0x0000000407047210 */ /* 0x000fc80007ffe0ff */
[----:B------:R-:W-:-:S05]  /*0ca0*/  LEA.HI.X R3, R6, R9, R4, 0x1, P1 ;  /* 0x0000000906037211 */ /* 0x000fca00008f0c04 */
[----:B------:R3:W-:Y:S02]  /*0cb0*/  ST.E.128 [R2.64], RZ ;  /* 0x000000ff02007985 */ /* 0x0007e4000c101d06 */
.L_x_919:
[----:B------:R-:W-:Y:S05]  /*0cc0*/  BSYNC B0 ;  /* 0x0000000000007941 */ /* 0x000fea0003800000 */
.L_x_918:
[C---:B------:R-:W-:Y:S02]  /*0cd0*/  ISETP.NE.AND P4, PT, R18.reuse, RZ, PT ;  /* 0x000000ff1200720c */ /* 0x040fe40003f85270 */
[----:B------:R-:W-:Y:S02]  /*0ce0*/  ISETP.NE.OR P3, PT, R18, RZ, P3 ;  /* 0x000000ff1200720c */ /* 0x000fe40001f65670 */
[----:B------:R-:W-:Y:S02]  /*0cf0*/  ISETP.GE.OR P4, PT, R0, R16, P4 ;  /* 0x000000100000720c */ /* 0x000fe40002786670 */
[C---:B------:R-:W-:Y:S02]  /*0d00*/  ISETP.NE.OR P2, PT, R18.reuse, RZ, P2 ;  /* 0x000000ff1200720c */ /* 0x040fe40001745670 */
[----:B------:R-:W-:Y:S02]  /*0d10*/  IADD3 R0, P1, R21, R0, RZ ;  /* 0x0000000015007210 */ /* 0x000fe40007f3e0ff */
[----:B------:R-:W-:-:S02]  /*0d20*/  ISETP.NE.OR P0, PT, R18, RZ, P0 ;  /* 0x000000ff1200720c */ /* 0x000fc40000705670 */
[----:B---3--:R-:W-:Y:S02]  /*0d30*/  LEA.HI.X.SX32 R3, R21, R19, 0x1, P1 ;  /* 0x0000001315037211 */ /* 0x008fe400008f0eff */
[C---:B-----5:R-:W-:Y:S01]  /*0d40*/  LEA R2, P1, R0.reuse, R22, 0x2 ;  /* 0x0000001600027211 */ /* 0x060fe200078210ff */
[----:B------:R-:W-:Y:S02]  /*0d50*/  @!P3 IMAD.MOV.U32 R4, RZ, RZ, 0x7f800000 ;  /* 0x7f800000ff04b424 */ /* 0x000fe400078e00ff */
[----:B------:R-:W-:Y:S01]  /*0d60*/  @!P4 IMAD.MOV.U32 R5, RZ, RZ, 0x7f800000 ;  /* 0x7f800000ff05c424 */ /* 0x000fe200078e00ff */
[----:B------:R-:W-:Y:S01]  /*0d70*/  LEA.HI.X R3, R0, R23, R3, 0x2, P1 ;  /* 0x0000001700037211 */ /* 0x000fe200008f1403 */
[----:B------:R-:W-:-:S04]  /*0d80*/  @!P2 IMAD.MOV.U32 R0, RZ, RZ, 0x7f800000 ;  /* 0x7f800000ff00a424 */ /* 0x000fc800078e00ff */
[----:B------:R3:W-:Y:S04]  /*0d90*/  @!P4 ST.E [R2.64], R5 ;  /* 0x000000050200c985 */ /* 0x0007e8000c101906 */
[----:B------:R4:W-:Y:S04]  /*0da0*/  @!P3 ST.E [R2.64+0x40], R4 ;  /* 0x000040040200b985 */ /* 0x0009e8000c101906 */
[----:B------:R1:W-:Y:S01]  /*0db0*/  @!P2 ST.E [R2.64+0x80], R0 ;  /* 0x000080000200a985 */ /* 0x0003e2000c101906 */
[----:B---3--:R-:W-:Y:S02]  /*0dc0*/  IMAD.MOV.U32 R5, RZ, RZ, 0x0 ;  /* 0x00000000ff057424 */ /* 0x008fe400078e00ff */
[----:B----4-:R-:W-:-:S04]  /*0dd0*/  IMAD.MOV.U32 R4, RZ, RZ, R25 ;  /* 0x000000ffff047224 */ /* 0x010fc800078e0019 */
[----:B-1----:R-:W-:Y:S05]  /*0de0*/  @P0 RET.REL.NODEC R4 `(_ZN5flash24flash_fwd_splitkv_kernelI23Flash_fwd_kernel_traitsILi64ELi64ELi256ELi4ELb0ELb0EN7cutlass10bfloat16_tE19Flash_kernel_traitsILi64ELi64ELi256ELi4ES3_EELb1ELb0ELb0ELb0ELb0ELb0ELb0ELb1EEEvNS_16Flash_fwd_paramsE) ;  /* 0xfffff21004000950 */ /* 0x002fea0003c3ffff */
[----:B------:R-:W-:-:S05]  /*0df0*/  MOV R0, 0x7f800000 ;  /* 0x7f80000000007802 */ /* 0x000fca0000000f00 */
[----:B------:R1:W-:Y:S02]  /*0e00*/  ST.E [R2.64+0xc0], R0 ;  /* 0x0000c00002007985 */ /* 0x0003e4000c101906 */
[----:B-1----:R-:W-:Y:S02]  /*0e10*/  MOV R2, R25 ;  /* 0x0000001900027202 */ /* 0x002fe40000000f00 */
[----:B------:R-:W-:-:S04]  /*0e20*/  MOV R3, 0x0 ;  /* 0x0000000000037802 */ /* 0x000fc80000000f00 */
[----:B------:R-:W-:Y:S05]  /*0e30*/  RET.REL.NODEC R2 `(_ZN5flash24flash_fwd_splitkv_kernelI23Flash_fwd_kernel_traitsILi64ELi64ELi256ELi4ELb0ELb0EN7cutlass10bfloat16_tE19Flash_kernel_traitsILi64ELi64ELi256ELi4ES3_EELb1ELb0ELb0ELb0ELb0ELb0ELb0ELb1EEEvNS_16Flash_fwd_paramsE) ;  /* 0xfffff1c002007950 */ /* 0x000fea0003c3ffff */
.L_x_911:
[----:B---3--:R-:W3:Y:S04]  /*0e40*/  LD.E.64 R4, [R18.64+0x160] ;  /* 0x0001600612047980 */ /* 0x008ee8000c101b00 */
[----:B--2---:R-:W2:Y:S01]  /*0e50*/  LD.E.64 R2, [R18.64+0x158] ;  /* 0x0001580612027980 */ /* 0x004ea2000c101b00 */
[----:B---3--:R-:W-:-:S04]  /*0e60*/  ISETP.NE.U32.AND P1, PT, R4, RZ, PT ;  /* 0x000000ff0400720c */ /* 0x008fc80003f25070 */
[----:B------:R-:W-:-:S13]  /*0e70*/  ISETP.NE.AND.EX P1, PT, R5, RZ, PT, P1 ;  /* 0x000000ff0500720c */ /* 0x000fda0003f25310 */
[----:B------:R-:W3:Y:S01]  /*0e80*/  @P1 LD.E.64 R6, [R18.64+0x168] ;  /* 0x0001680612061980 */ /* 0x000ee2000c101b00 */
[----:B--2---:R-:W-:Y:S01]  /*0e90*/  ISETP.NE.U32.AND P0, PT, R2, RZ, PT ;  /* 0x000000ff0200720c */ /* 0x004fe20003f05070 */
[----:B------:R-:W-:-:S03]  /*0ea0*/  IMAD.MOV.U32 R12, RZ, RZ, R38 ;  /* 0x000000ffff0c7224 */ /* 0x000fc600078e0026 */
[----:B------:R-:W-:Y:S02]  /*0eb0*/  ISETP.NE.AND.EX P0, PT, R3, RZ, PT, P0 ;  /* 0x000000ff0300720c */ /* 0x000fe40003f05300 */
[----:B------:R-:W-:-:S11]  /*0ec0*/  @P1 SHF.R.S32.HI R0, RZ, 0x1f, R38 ;  /* 0x0000001fff001819 */ /* 0x000fd60000011426 */
[----:B------:R-:W-:-:S05]  /*0ed0*/  @P0 IMAD.WIDE R2, R38, 0x4, R2 ;  /* 0x0000000426020825 */ /* 0x000fca00078e0202 */
[----:B------:R2:W5:Y:S01]  /*0ee0*/  @P0 LD.E R12, [R2.64] ;  /* 0x00000006020c0980 */ /* 0x000562000c101900 */
[----:B------:R-:W-:Y:S03]  /*0ef0*/  BSSY B0, `(.L_x_920) ;  /* 0x00000bf000007945 */ /* 0x000fe60003800000 */
[----:B------:R-:W1:Y:S01]  /*0f00*/  S2R R41, SR_CTAID.Z ;  /* 0x0000000000297919 */ /* 0x000e620000002700 */
[-C--:B---3--:R-:W-:Y:S02]  /*0f10*/  @P1 IMAD R7, R7, R38.reuse, RZ ;  /* 0x0000002607071224 */ /* 0x088fe400078e02ff */
[----:B--2---:R-:W-:-:S04]  /*0f20*/  @P1 IMAD.WIDE.U32 R2, R6, R38, RZ ;  /* 0x0000002606021225 */ /* 0x004fc800078e00ff */
[----:B------:R-:W-:Y:S02]  /*0f30*/  @P1 IMAD R7, R6, R0, R7 ;  /* 0x0000000006071224 */ /* 0x000fe400078e0207 */
[----:B------:R-:W-:Y:S01]  /*0f40*/  IMAD.MOV.U32 R6, RZ, RZ, RZ ;  /* 0x000000ffff067224 */ /* 0x000fe200078e00ff */
[----:B------:R-:W-:Y:S01]  /*0f50*/  @P1 LEA R6, P0, R2, R4, 0x2 ;  /* 0x0000000402061211 */ /* 0x000fe200078010ff */
[----:B------:R-:W-:Y:S01]  /*0f60*/  IMAD.MOV.U32 R0, RZ, RZ, RZ ;  /* 0x000000ffff007224 */ /* 0x000fe200078e00ff */
[----:B------:R-:W-:-:S03]  /*0f70*/  @P1 IADD3 R7, R3, R7, RZ ;  /* 0x0000000703071210 */ /* 0x000fc60007ffe0ff */
[----:B------:R-:W-:Y:S01]  /*0f80*/  IMAD.MOV.U32 R222, RZ, RZ, R6 ;  /* 0x000000ffffde7224 */ /* 0x000fe200078e0006 */
[----:B------:R-:W-:-:S04]  /*0f90*/  @P1 LEA.HI.X R0, R2, R5, R7, 0x2, P0 ;  /* 0x0000000502001211 */ /* 0x000fc800000f1407 */
[----:B------:R-:W-:Y:S02]  /*0fa0*/  MOV R223, R0 ;  /* 0x0000000000df7202 */ /* 0x000fe40000000f00 */
[----:B------:R-:W-:-:S04]  /*0fb0*/  ISETP.NE.U32.AND P0, PT, R222, RZ, PT ;  /* 0x000000ffde00720c */ /* 0x000fc80003f05070 */
[----:B------:R-:W-:-:S13]  /*0fc0*/  ISETP.NE.AND.EX P0, PT, R223, RZ, PT, P0 ;  /* 0x000000ffdf00720c */ /* 0x000fda0003f05300 */
[----:B------:R-:W-:Y:S05]  /*0fd0*/  @!P0 BRA `(.L_x_921) ;  /* 0x000005b000008947 */ /* 0x000fea0003800000 */
[----:B-1----:R-:W2:Y:S04]  /*0fe0*/  LD.E R13, [R18.64+0x170] ;  /* 0x00017006120d7980 */ /* 0x002ea8000c101900 */
[----:B------:R-:W3:Y:S01]  /*0ff0*/  LD.E R14, [R18.64+0x68] ;  /* 0x00006806120e7980 */ /* 0x000ee2000c101900 */
[----:B------:R-:W-:-:S03]  /*1000*/  LEA R21, R35, 0xffffff00, 0x8 ;  /* 0xffffff0023157811 */ /* 0x000fc600078e40ff */
[----:B----4-:R-:W4:Y:S04]  /*1010*/  LD.E.64 R16, [R18.64+0x40] ;  /* 0x0000400612107980 */ /* 0x010f28000c101b00 */
[----:B------:R-:W3:Y:S04]  /*1020*/  LD.E.64 R190, [R18.64+0x38] ;  /* 0x0000380612be7980 */ /* 0x000ee8000c101b00 */
[----:B------:R-:W3:Y:S04]  /*1030*/  LD.E.64 R10, [R18.64+0x50] ;  /* 0x00005006120a7980 */ /* 0x000ee8000c101b00 */
[----:B------:R-:W3:Y:S04]  /*1040*/  LD.E.64 R8, [R18.64+0x28] ;  /* 0x0000280612087980 */ /* 0x000ee8000c101b00 */
[----:B------:R1:W5:Y:S01]  /*1050*/  LD.E.64 R28, [R18.64+0x58] ;  /* 0x00005806121c7980 */ /* 0x000362000c101b00 */
[----:B--2---:R-:W-:-:S04]  /*1060*/  IABS R4, R13 ;  /* 0x0000000d00047213 */ /* 0x004fc80000000000 */
[----:B------:R-:W2:Y:S08]  /*1070*/  I2F.RP R2, R4 ;  /* 0x0000000400027306 */ /* 0x000eb00000209400 */
[----:B--2---:R-:W2:Y:S02]  /*1080*/  MUFU.RCP R2, R2 ;  /* 0x0000000200027308 */ /* 0x004ea40000001000 */
[----:B--2---:R-:W-:-:S06]  /*1090*/  IADD3 R2, R2, 0xffffffe, RZ ;  /* 0x0ffffffe02027810 */ /* 0x004fcc0007ffe0ff */
[----:B------:R-:W2:Y:S01]  /*10a0*/  F2I.FTZ.U32.TRUNC.NTZ R3, R2 ;  /* 0x0000000200037305 */ /* 0x000ea2000021f000 */
[----:B------:R-:W-:Y:S01]  /*10b0*/  IABS R6, R13 ;  /* 0x0000000d00067213 */ /* 0x000fe20000000000 */
[----:B--2---:R-:W-:Y:S02]  /*10c0*/  IMAD.MOV R0, RZ, RZ, -R3 ;  /* 0x000000ffff007224 */ /* 0x004fe400078e0a03 */
[----:B------:R-:W-:Y:S02]  /*10d0*/  IMAD.MOV.U32 R2, RZ, RZ, RZ ;  /* 0x000000ffff027224 */ /* 0x000fe400078e00ff */
[----:B------:R-:W-:Y:S01]  /*10e0*/  IMAD R5, R0, R4, RZ ;  /* 0x0000000400057224 */ /* 0x000fe200078e02ff */
[----:B------:R-:W-:-:S03]  /*10f0*/  IABS R0, R21 ;  /* 0x0000001500007213 */ /* 0x000fc60000000000 */
[----:B------:R-:W-:Y:S01]  /*1100*/  IMAD.HI.U32 R5, R3, R5, R2 ;  /* 0x0000000503057227 */ /* 0x000fe200078e0002 */
[----:B------:R-:W-:-:S03]  /*1110*/  MOV R2, R0 ;  /* 0x0000000000027202 */ /* 0x000fc60000000f00 */
[----:B------:R-:W-:Y:S02]  /*1120*/  IMAD.MOV R0, RZ, RZ, -R6 ;  /* 0x000000ffff007224 */ /* 0x000fe400078e0a06 */
[----:B------:R-:W2:Y:S02]  /*1130*/  LD.E.64 R6, [R18.64+0x20] ;  /* 0x0000200612067980 */ /* 0x000ea4000c101b00 */
[----:B------:R-:W-:Y:S02]  /*1140*/  IMAD.MOV.U32 R3, RZ, RZ, R0 ;  /* 0x000000ffff037224 */ /* 0x000fe400078e0000 */
[----:B------:R-:W-:-:S04]  /*1150*/  IMAD.HI.U32 R0, R5, R2, RZ ;  /* 0x0000000205007227 */ /* 0x000fc800078e00ff */
[----:B------:R-:W-:-:S05]  /*1160*/  IMAD R2, R0, R3, R2 ;  /* 0x0000000300027224 */ /* 0x000fca00078e0202 */
[----:B------:R-:W-:-:S13]  /*1170*/  ISETP.GT.U32.AND P1, PT, R4, R2, PT ;  /* 0x000000020400720c */ /* 0x000fda0003f24070 */
[----:B------:R-:W-:-:S04]  /*1180*/  @!P1 IADD3 R2, R2, -R4, RZ ;  /* 0x8000000402029210 */ /* 0x000fc80007ffe0ff */
[----:B------:R-:W-:Y:S02]  /*1190*/  ISETP.GE.U32.AND P2, PT, R2, R4, PT ;  /* 0x000000040200720c */ /* 0x000fe40003f46070 */
[----:B------:R-:W-:Y:S02]  /*11a0*/  LOP3.LUT R2, R21, R13, RZ, 0x3c, !PT ;  /* 0x0000000d15027212 */ /* 0x000fe400078e3cff */
[----:B------:R-:W-:Y:S02]  /*11b0*/  @!P1 IADD3 R0, R0, 0x1, RZ ;  /* 0x0000000100009810 */ /* 0x000fe40007ffe0ff */
[----:B------:R-:W-:Y:S02]  /*11c0*/  ISETP.GE.AND P0, PT, R2, RZ, PT ;  /* 0x000000ff0200720c */ /* 0x000fe40003f06270 */
[----:B------:R-:W-:-:S05]  /*11d0*/  ISETP.NE.AND P1, PT, R13, RZ, PT ;  /* 0x000000ff0d00720c */ /* 0x000fca0003f25270 */
[----:B------:R-:W-:-:S05]  /*11e0*/  @P2 IADD3 R0, R0, 0x1, RZ ;  /* 0x0000000100002810 */ /* 0x000fca0007ffe0ff */
[----:B------:R-:W-:-:S04]  /*11f0*/  IMAD.MOV.U32 R5, RZ, RZ, R0 ;  /* 0x000000ffff057224 */ /* 0x000fc800078e0000 */
[----:B------:R-:W-:Y:S01]  /*1200*/  @!P0 IMAD.MOV R5, RZ, RZ, -R5 ;  /* 0x000000ffff058224 */ /* 0x000fe200078e0a05 */
[----:B------:R-:W-:-:S05]  /*1210*/  @!P1 LOP3.LUT R5, RZ, R13, RZ, 0x33, !PT ;  /* 0x0000000dff059212 */ /* 0x000fca00078e33ff */
[----:B------:R-:W-:-:S05]  /*1220*/  IMAD.WIDE R2, R5, 0x4, R222 ;  /* 0x0000000405027825 */ /* 0x000fca00078e02de */
[----:B-----5:R1:W2:Y:S01]  /*1230*/  LD.E R12, [R2.64] ;  /* 0x00000006020c7980 */ /* 0x0202a2000c101900 */
[----:B---3--:R-:W-:-:S04]  /*1240*/  IABS R4, R14 ;  /* 0x0000000e00047213 */ /* 0x008fc80000000000 */
[----:B-1----:R-:W1:Y:S08]  /*1250*/  I2F.RP R2, R4 ;  /* 0x0000000400027306 */ /* 0x002e700000209400 */
[----:B-1----:R-:W1:Y:S02]  /*1260*/  MUFU.RCP R2, R2 ;  /* 0x0000000200027308 */ /* 0x002e640000001000 */
[----:B-1----:R-:W-:-:S06]  /*1270*/  IADD3 R2, R2, 0xffffffe, RZ ;  /* 0x0ffffffe02027810 */ /* 0x002fcc0007ffe0ff */
[----:B------:R-:W1:Y:S01]  /*1280*/  F2I.FTZ.U32.TRUNC.NTZ R3, R2 ;  /* 0x0000000200037305 */ /* 0x000e62000021f000 */
[----:B----4-:R3:W-:Y:S01]  /*1290*/  STL.64 [R1], R16 ;  /* 0x0000001001007387 */ /* 0x0107e20000100a00 */
[----:B------:R-:W-:Y:S02]  /*12a0*/  IABS R15, R14 ;  /* 0x0000000e000f7213 */ /* 0x000fe40000000000 */
[----:B-1----:R-:W-:Y:S01]  /*12b0*/  IADD3 R0, RZ, -R3, RZ ;  /* 0x80000003ff007210 */ /* 0x002fe20007ffe0ff */
[----:B------:R-:W-:-:S04]  /*12c0*/  IMAD.MOV.U32 R2, RZ, RZ, RZ ;  /* 0x000000ffff027224 */ /* 0x000fc800078e00ff */
[----:B------:R-:W-:-:S04]  /*12d0*/  IMAD R0, R0, R4, RZ ;  /* 0x0000000400007224 */ /* 0x000fc800078e02ff */
[----:B------:R-:W-:Y:S01]  /*12e0*/  IMAD.HI.U32 R2, R3, R0, R2 ;  /* 0x0000000003027227 */ /* 0x000fe200078e0002 */
[----:B---3--:R-:W-:Y:S02]  /*12f0*/  IABS R16, R41 ;  /* 0x0000002900107213 */ /* 0x008fe40000000000 */
[----:B------:R-:W-:-:S03]  /*1300*/  IADD3 R0, RZ, -R15, RZ ;  /* 0x8000000fff007210 */ /* 0x000fc60007ffe0ff */
[----:B------:R-:W-:-:S04]  /*1310*/  IMAD.MOV.U32 R3, RZ, RZ, R16 ;  /* 0x000000ffff037224 */ /* 0x000fc800078e0010 */
[----:B------:R-:W-:-:S04]  /*1320*/  IMAD.HI.U32 R2, R2, R3, RZ ;  /* 0x0000000302027227 */ /* 0x000fc800078e00ff */
[----:B------:R-:W-:-:S05]  /*1330*/  IMAD R0, R2, R0, R3 ;  /* 0x0000000002007224 */ /* 0x000fca00078e0203 */
[----:B------:R-:W-:-:S13]  /*1340*/  ISETP.GT.U32.AND P1, PT, R4, R0, PT ;  /* 0x000000000400720c */ /* 0x000fda0003f24070 */
[----:B------:R-:W-:-:S05]  /*1350*/  @!P1 IMAD.IADD R0, R0, 0x1, -R4 ;  /* 0x0000000100009824 */ /* 0x000fca00078e0a04 */
[----:B------:R-:W-:Y:S02]  /*1360*/  ISETP.GE.U32.AND P2, PT, R0, R4, PT ;  /* 0x000000040000720c */ /* 0x000fe40003f46070 */
[----:B------:R-:W-:Y:S02]  /*1370*/  LOP3.LUT R0, R41, R14, RZ, 0x3c, !PT ;  /* 0x0000000e29007212 */ /* 0x000fe400078e3cff */
[----:B------:R-:W-:Y:S02]  /*1380*/  IADD3 R5, -R5, RZ, RZ ;  /* 0x000000ff05057210 */ /* 0x000fe40007ffe1ff */
[----:B------:R-:W-:Y:S02]  /*1390*/  ISETP.GE.AND P0, PT, R0, RZ, PT ;  /* 0x000000ff0000720c */ /* 0x000fe40003f06270 */
[----:B------:R-:W-:Y:S02]  /*13a0*/  @!P1 IADD3 R2, R2, 0x1, RZ ;  /* 0x0000000102029810 */ /* 0x000fe40007ffe0ff */
[----:B------:R-:W-:Y:S01]  /*13b0*/  ISETP.NE.AND P1, PT, R14, RZ, PT ;  /* 0x000000ff0e00720c */ /* 0x000fe20003f25270 */
[----:B------:R-:W-:-:S02]  /*13c0*/  IMAD R13, R13, R5, R21 ;  /* 0x000000050d0d7224 */ /* 0x000fc400078e0215 */
[----:B------:R-:W-:Y:S02]  /*13d0*/  @P2 IADD3 R2, R2, 0x1, RZ ;  /* 0x0000000102022810 */ /* 0x000fe40007ffe0ff */
[----:B------:R-:W-:Y:S01]  /*13e0*/  IMAD R4, R191, R13, RZ ;  /* 0x0000000dbf047224 */ /* 0x000fe200078e02ff */
[----:B------:R-:W-:Y:S02]  /*13f0*/  SHF.R.S32.HI R24, RZ, 0x1f, R13 ;  /* 0x0000001fff187819 */ /* 0x000fe4000001140d */
[----:B------:R-:W-:-:S03]  /*1400*/  MOV R0, R2 ;  /* 0x0000000200007202 */ /* 0x000fc60000000f00 */
[----:B------:R-:W-:Y:S01]  /*1410*/  IMAD R4, R190, R24, R4 ;  /* 0x00000018be047224 */ /* 0x000fe200078e0204 */
[----:B------:R-:W-:Y:S02]  /*1420*/  @!P0 IADD3 R0, -R0, RZ, RZ ;  /* 0x000000ff00008210 */ /* 0x000fe40007ffe1ff */
[----:B------:R-:W-:-:S04]  /*1430*/  @!P1 LOP3.LUT R0, RZ, R14, RZ, 0x33, !PT ;  /* 0x0000000eff009212 */ /* 0x000fc800078e33ff */
[----:B------:R-:W-:Y:S02]  /*1440*/  SHF.R.S32.HI R30, RZ, 0x1f, R0 ;  /* 0x0000001fff1e7819 */ /* 0x000fe40000011400 */
[----:B------:R-:W-:Y:S02]  /*1450*/  MOV R20, R0 ;  /* 0x0000000000147202 */ /* 0x000fe40000000f00 */
[----:B--2---:R-:W-:Y:S01]  /*1460*/  SHF.R.S32.HI R15, RZ, 0x1f, R12 ;  /* 0x0000001fff0f7819 */ /* 0x004fe2000001140c */
[----:B------:R-:W-:-:S04]  /*1470*/  IMAD R3, R7, R12, RZ ;  /* 0x0000000c07037224 */ /* 0x000fc800078e02ff */
[C---:B------:R-:W-:Y:S02]  /*1480*/  IMAD R3, R6.reuse, R15, R3 ;  /* 0x0000000f06037224 */ /* 0x040fe400078e0203 */
[----:B------:R-:W-:-:S04]  /*1490*/  IMAD.WIDE.U32 R6, R6, R12, RZ ;  /* 0x0000000c06067225 */ /* 0x000fc800078e00ff */
[----:B------:R-:W-:Y:S02]  /*14a0*/  IMAD.IADD R3, R7, 0x1, R3 ;  /* 0x0000000107037824 */ /* 0x000fe400078e0203 */
[----:B------:R-:W-:-:S04]  /*14b0*/  IMAD.MOV.U32 R2, RZ, RZ, R6 ;  /* 0x000000ffff027224 */ /* 0x000fc800078e0006 */
[----:B------:R-:W-:-:S04]  /*14c0*/  IMAD.WIDE.U32 R2, R13, R190, R2 ;  /* 0x000000be0d027225 */ /* 0x000fc800078e0002 */
[----:B------:R-:W-:Y:S02]  /*14d0*/  IMAD.IADD R3, R3, 0x1, R4 ;  /* 0x0000000103037824 */ /* 0x000fe400078e0204 */
[----:B------:R-:W-:Y:S02]  /*14e0*/  IMAD R4, R11, R0, RZ ;  /* 0x000000000b047224 */ /* 0x000fe400078e02ff */
[-C--:B------:R-:W-:Y:S02]  /*14f0*/  IMAD R9, R9, R12.reuse, RZ ;  /* 0x0000000c09097224 */ /* 0x080fe400078e02ff */
[----:B------:R-:W-:-:S04]  /*1500*/  IMAD.WIDE.U32 R6, R8, R12, RZ ;  /* 0x0000000c08067225 */ /* 0x000fc800078e00ff */
[----:B------:R-:W-:Y:S02]  /*1510*/  IMAD R4, R10, R30, R4 ;  /* 0x0000001e0a047224 */ /* 0x000fe400078e0204 */
[----:B------:R-:W-:-:S04]  /*1520*/  IMAD.WIDE.U32 R2, R0, R10, R2 ;  /* 0x0000000a00027225 */ /* 0x000fc800078e0002 */
[----:B------:R-:W-:Y:S01]  /*1530*/  IMAD R9, R8, R15, R9 ;  /* 0x0000000f08097224 */ /* 0x000fe200078e0209 */
[----:B------:R-:W-:Y:S01]  /*1540*/  MOV R8, R6 ;  /* 0x0000000600087202 */ /* 0x000fe20000000f00 */
[----:B------:R-:W-:Y:S01]  /*1550*/  IMAD.MOV.U32 R25, RZ, RZ, R2 ;  /* 0x000000ffff197224 */ /* 0x000fe200078e0002 */
[----:B------:R-:W-:Y:S01]  /*1560*/  IADD3 R26, R3, R4, RZ ;  /* 0x00000004031a7210 */ /* 0x000fe20007ffe0ff */
[----:B------:R-:W-:Y:S01]  /*1570*/  IMAD.IADD R9, R7, 0x1, R9 ;  /* 0x0000000107097824 */ /* 0x000fe200078e0209 */
[----:B------:R-:W-:Y:S05]  /*1580*/  BRA `(.L_x_922) ;  /* 0x0000055000007947 */ /* 0x000fea0003800000 */
.L_x_921:
[----:B-1----:R-:W2:Y:S01]  /*1590*/  LD.E R11, [R18.64+0x68] ;  /* 0x00006806120b7980 */ /* 0x002ea2000c101900 */
[----:B------:R-:W-:-:S03]  /*15a0*/  ISETP.NE.AND P3, PT, R22, -0x1, PT ;  /* 0xffffffff1600780c */ /* 0x000fc60003f65270 */
[----:B------:R-:W3:Y:S04]  /*15b0*/  LD.E.64 R2, [R18.64+0x40] ;  /* 0x0000400612027980 */ /* 0x000ee8000c101b00 */
[----:B----4-:R-:W4:Y:S04]  /*15c0*/  LD.E.64 R190, [R18.64+0x38] ;  /* 0x0000380612be7980 */ /* 0x010f28000c101b00 */
[----:B------:R-:W4:Y:S04]  /*15d0*/  LD.E.64 R16, [R18.64+0x50] ;  /* 0x0000500612107980 */ /* 0x000f28000c101b00 */
[----:B------:R-:W4:Y:S04]  /*15e0*/  @!P3 LD.E.64 R6, [R18.64+0x20] ;  /* 0x000020061206b980 */ /* 0x000f28000c101b00 */
[----:B------:R-:W4:Y:S04]  /*15f0*/  @!P3 LD.E.64 R14, [R18.64+0x28] ;  /* 0x00002806120eb980 */ /* 0x000f28000c101b00 */
[----:B------:R1:W5:Y:S01]  /*1600*/  LD.E.64 R28, [R18.64+0x58] ;  /* 0x00005806121c7980 */ /* 0x000362000c101b00 */
[----:B------:R-:W-:-:S02]  /*1610*/  IABS R5, R41 ;  /* 0x0000002900057213 */ /* 0x000fc40000000000 */
[----:B-----5:R-:W-:Y:S02]  /*1620*/  @!P3 SHF.R.S32.HI R13, RZ, 0x1f, R12 ;  /* 0x0000001fff0db819 */ /* 0x020fe4000001140c */
[----:B------:R-:W-:-:S04]  /*1630*/  LEA R21, R35, 0xffffff00, 0x8 ;  /* 0xffffff0023157811 */ /* 0x000fc800078e40ff */
[----:B------:R-:W-:Y:S02]  /*1640*/  SHF.R.S32.HI R24, RZ, 0x1f, R21 ;  /* 0x0000001fff187819 */ /* 0x000fe40000011415 */
[----:B--2---:R-:W-:Y:S01]  /*1650*/  IABS R8, R11 ;  /* 0x0000000b00087213 */ /* 0x004fe20000000000 */
[----:B---3--:R2:W-:Y:S01]  /*1660*/  STL.64 [R1], R2 ;  /* 0x0000000201007387 */ /* 0x0085e20000100a00 */
[----:B------:R-:W-:Y:S02]  /*1670*/  IMAD.MOV.U32 R23, RZ, RZ, R2 ;  /* 0x000000ffff177224 */ /* 0x000fe400078e0002 */
[----:B--2---:R-:W2:Y:S08]  /*1680*/  I2F.RP R2, R8 ;  /* 0x0000000800027306 */ /* 0x004eb00000209400 */
[----:B--2---:R-:W2:Y:S01]  /*1690*/  MUFU.RCP R2, R2 ;  /* 0x0000000200027308 */ /* 0x004ea20000001000 */
[----:B------:R-:W-:-:S02]  /*16a0*/  MOV R25, R3 ;  /* 0x0000000300197202 */ /* 0x000fc40000000f00 */
[----:B--2---:R-:W-:-:S05]  /*16b0*/  IADD3 R2, R2, 0xffffffe, RZ ;  /* 0x0ffffffe02027810 */ /* 0x004fca0007ffe0ff */
[----:B------:R-:W2:Y:S01]  /*16c0*/  F2I.FTZ.U32.TRUNC.NTZ R3, R2 ;  /* 0x0000000200037305 */ /* 0x000ea2000021f000 */
[----:B------:R-:W-:Y:S02]  /*16d0*/  IABS R4, R11 ;  /* 0x0000000b00047213 */ /* 0x000fe40000000000 */
[----:B--2---:R-:W-:Y:S01]  /*16e0*/  IADD3 R0, RZ, -R3, RZ ;  /* 0x80000003ff007210 */ /* 0x004fe20007ffe0ff */
[----:B------:R-:W-:-:S04]  /*16f0*/  IMAD.MOV.U32 R2, RZ, RZ, RZ ;  /* 0x000000ffff027224 */ /* 0x000fc800078e00ff */
[----:B------:R-:W-:-:S04]  /*1700*/  IMAD R0, R0, R8, RZ ;  /* 0x0000000800007224 */ /* 0x000fc800078e02ff */
[----:B------:R-:W-:Y:S01]  /*1710*/  IMAD.HI.U32 R2, R3, R0, R2 ;  /* 0x0000000003027227 */ /* 0x000fe200078e0002 */
[----:B------:R-:W-:-:S03]  /*1720*/  MOV R3, R5 ;  /* 0x0000000500037202 */ /* 0x000fc60000000f00 */
[----:B------:R-:W-:Y:S02]  /*1730*/  IMAD.MOV R0, RZ, RZ, -R4 ;  /* 0x000000ffff007224 */ /* 0x000fe400078e0a04 */
[----:B------:R-:W-:-:S04]  /*1740*/  IMAD.HI.U32 R9, R2, R3, RZ ;  /* 0x0000000302097227 */ /* 0x000fc800078e00ff */
[----:B------:R-:W-:Y:S01]  /*1750*/  IMAD R0, R9, R0, R3 ;  /* 0x0000000009007224 */ /* 0x000fe200078e0203 */
[----:B------:R-:W-:Y:S01]  /*1760*/  @!P3 SHF.R.S32.HI R5, RZ, 0x1f, R10 ;  /* 0x0000001fff05b819 */ /* 0x000fe2000001140a */
[----:B----4-:R-:W-:-:S03]  /*1770*/  @!P3 IMAD R2, R191, R10, RZ ;  /* 0x0000000abf02b224 */ /* 0x010fc600078e02ff */
[----:B------:R-:W-:Y:S01]  /*1780*/  ISETP.GT.U32.AND P0, PT, R8, R0, PT ;  /* 0x000000000800720c */ /* 0x000fe20003f04070 */
[----:B------:R-:W-:Y:S01]  /*1790*/  @!P3 IMAD R5, R5, R190, R2 ;  /* 0x000000be0505b224 */ /* 0x000fe200078e0202 */
[----:B------:R-:W-:Y:S01]  /*17a0*/  @P3 IADD3 R4, R10, R22, RZ ;  /* 0x000000160a043210 */ /* 0x000fe20007ffe0ff */
[----:B------:R-:W-:-:S04]  /*17b0*/  @!P3 IMAD.WIDE.U32 R2, R190, R10, RZ ;  /* 0x0000000abe02b225 */ /* 0x000fc800078e00ff */
[----:B------:R-:W-:Y:S02]  /*17c0*/  @!P3 IMAD.IADD R3, R3, 0x1, R5 ;  /* 0x000000010303b824 */ /* 0x000fe400078e0205 */
[----:B------:R-:W-:Y:S02]  /*17d0*/  @!P3 IMAD R7, R7, R12, RZ ;  /* 0x0000000c0707b224 */ /* 0x000fe400078e02ff */
[-C--:B------:R-:W-:Y:S02]  /*17e0*/  @P3 IMAD R20, R191, R4.reuse, RZ ;  /* 0x00000004bf143224 */ /* 0x080fe400078e02ff */
[----:B------:R-:W-:Y:S02]  /*17f0*/  @!P0 IMAD.IADD R0, R0, 0x1, -R8 ;  /* 0x0000000100008824 */ /* 0x000fe400078e0a08 */
[----:B------:R-:W-:-:S04]  /*1800*/  @P3 IMAD.WIDE.U32 R4, R190, R4, RZ ;  /* 0x00000004be043225 */ /* 0x000fc800078e00ff */
[C---:B------:R-:W-:Y:S02]  /*1810*/  @!P3 IMAD R7, R6.reuse, R13, R7 ;  /* 0x0000000d0607b224 */ /* 0x040fe400078e0207 */
[----:B------:R-:W-:Y:S01]  /*1820*/  @!P3 IMAD.WIDE.U32 R2, R6, R12, R2 ;  /* 0x0000000c0602b225 */ /* 0x000fe200078e0002 */
[----:B------:R-:W-:Y:S02]  /*1830*/  ISETP.GE.U32.AND P2, PT, R0, R8, PT ;  /* 0x000000080000720c */ /* 0x000fe40003f46070 */
[----:B------:R-:W-:Y:S01]  /*1840*/  @P3 IADD3 R5, R5, R20, RZ ;  /* 0x0000001405053210 */ /* 0x000fe20007ffe0ff */
[----:B------:R-:W-:Y:S01]  /*1850*/  @!P3 IMAD.MOV.U32 R4, RZ, RZ, R2 ;  /* 0x000000ffff04b224 */ /* 0x000fe200078e0002 */
[----:B------:R-:W-:Y:S01]  /*1860*/  @!P3 SHF.R.S32.HI R0, RZ, 0x1f, R10 ;  /* 0x0000001fff00b819 */ /* 0x000fe2000001140a */
[----:B------:R-:W-:Y:S01]  /*1870*/  @!P3 IMAD R2, R25, R10, RZ ;  /* 0x0000000a1902b224 */ /* 0x000fe200078e02ff */
[----:B------:R-:W-:Y:S01]  /*1880*/  @!P3 IADD3 R5, R3, R7, RZ ;  /* 0x000000070305b210 */ /* 0x000fe20007ffe0ff */
[----:B------:R-:W-:Y:S01]  /*1890*/  IMAD R3, R191, R21, RZ ;  /* 0x00000015bf037224 */ /* 0x000fe200078e02ff */
[----:B------:R-:W-:Y:S01]  /*18a0*/  LOP3.LUT R6, R41, R11, RZ, 0x3c, !PT ;  /* 0x0000000b29067212 */ /* 0x000fe200078e3cff */
[----:B------:R-:W-:Y:S01]  /*18b0*/  @!P3 IMAD R8, R0, R23, R2 ;  /* 0x000000170008b224 */ /* 0x000fe200078e0202 */
[----:B------:R-:W-:Y:S01]  /*18c0*/  MOV R2, R4 ;  /* 0x0000000400027202 */ /* 0x000fe20000000f00 */
[----:B------:R-:W-:Y:S01]  /*18d0*/  IMAD R0, R24, R190, R3 ;  /* 0x000000be18007224 */ /* 0x000fe200078e0203 */
[----:B------:R-:W-:Y:S01]  /*18e0*/  ISETP.GE.AND P1, PT, R6, RZ, PT ;  /* 0x000000ff0600720c */ /* 0x000fe20003f26270 */
[----:B------:R-:W-:Y:S01]  /*18f0*/  IMAD.MOV.U32 R3, RZ, RZ, R5 ;  /* 0x000000ffff037224 */ /* 0x000fe200078e0005 */
[----:B------:R-:W-:-:S02]  /*1900*/  @!P0 IADD3 R9, R9, 0x1, RZ ;  /* 0x0000000109098810 */ /* 0x000fc40007ffe0ff */
[----:B------:R-:W-:Y:S01]  /*1910*/  ISETP.NE.AND P0, PT, R11, RZ, PT ;  /* 0x000000ff0b00720c */ /* 0x000fe20003f05270 */
[----:B------:R-:W-:Y:S01]  /*1920*/  IMAD.WIDE.U32 R2, R190, R21, R2 ;  /* 0x00000015be027225 */ /* 0x000fe200078e0002 */
[----:B------:R-:W-:-:S03]  /*1930*/  @P2 IADD3 R9, R9, 0x1, RZ ;  /* 0x0000000109092810 */ /* 0x000fc60007ffe0ff */
[----:B------:R-:W-:Y:S01]  /*1940*/  @!P3 IMAD.WIDE.U32 R6, R23, R10, RZ ;  /* 0x0000000a1706b225 */ /* 0x000fe200078e00ff */
[----:B------:R-:W-:-:S03]  /*1950*/  IADD3 R5, R3, R0, RZ ;  /* 0x0000000003057210 */ /* 0x000fc60007ffe0ff */
[----:B------:R-:W-:Y:S01]  /*1960*/  IMAD.MOV.U32 R0, RZ, RZ, R9 ;  /* 0x000000ffff007224 */ /* 0x000fe200078e0009 */
[----:B------:R-:W-:Y:S02]  /*1970*/  @!P3 IADD3 R3, R7, R8, RZ ;  /* 0x000000080703b210 */ /* 0x000fe40007ffe0ff */
[----:B------:R-:W-:Y:S01]  /*1980*/  MOV R4, R2 ;  /* 0x0000000200047202 */ /* 0x000fe20000000f00 */
[----:B------:R-:W-:Y:S01]  /*1990*/  @!P1 IMAD.MOV R0, RZ, RZ, -R0 ;  /* 0x000000ffff009224 */ /* 0x000fe200078e0a00 */
[----:B------:R-:W-:Y:S02]  /*19a0*/  @P3 IADD3 R8, R10, R22, RZ ;  /* 0x000000160a083210 */ /* 0x000fe40007ffe0ff */
[----:B------:R-:W-:Y:S02]  /*19b0*/  @!P3 MOV R2, R6 ;  /* 0x000000060002b202 */ /* 0x000fe40000000f00 */
[----:B------:R-:W-:Y:S01]  /*19c0*/  @!P0 LOP3.LUT R0, RZ, R11, RZ, 0x33, !PT ;  /* 0x0000000bff008212 */ /* 0x000fe200078e33ff */
[----:B------:R-:W-:Y:S01]  /*19d0*/  @!P3 IMAD R7, R15, R12, RZ ;  /* 0x0000000c0f07b224 */ /* 0x000fe200078e02ff */
[----:B------:R-:W-:Y:S01]  /*19e0*/  @!P3 SHF.R.S32.HI R6, RZ, 0x1f, R12 ;  /* 0x0000001fff06b819 */ /* 0x000fe2000001140c */
[----:B------:R-:W-:Y:S01]  /*19f0*/  @P3 IMAD R11, R25, R8, RZ ;  /* 0x00000008190b3224 */ /* 0x000fe200078e02ff */
[----:B------:R-:W-:Y:S01]  /*1a00*/  SHF.R.S32.HI R30, RZ, 0x1f, R0 ;  /* 0x0000001fff1e7819 */ /* 0x000fe20000011400 */
[----:B------:R-:W-:-:S02]  /*1a10*/  IMAD R10, R17, R0, RZ ;  /* 0x00000000110a7224 */ /* 0x000fc400078e02ff */
[----:B------:R-:W-:-:S04]  /*1a20*/  @P3 IMAD.WIDE.U32 R8, R23, R8, RZ ;  /* 0x0000000817083225 */ /* 0x000fc800078e00ff */
[C---:B------:R-:W-:Y:S02]  /*1a30*/  @!P3 IMAD R13, R14.reuse, R6, R7 ;  /* 0x000000060e0db224 */ /* 0x040fe400078e0207 */
[----:B------:R-:W-:Y:S01]  /*1a40*/  @!P3 IMAD.WIDE.U32 R6, R14, R12, R2 ;  /* 0x0000000c0e06b225 */ /* 0x000fe200078e0002 */
[----:B------:R-:W-:-:S03]  /*1a50*/  @P3 IADD3 R9, R9, R11, RZ ;  /* 0x0000000b09093210 */ /* 0x000fc60007ffe0ff */
[----:B------:R-:W-:-:S04]  /*1a60*/  IMAD.WIDE.U32 R2, R16, R0, R4 ;  /* 0x0000000010027225 */ /* 0x000fc800078e0004 */
[----:B------:R-:W-:Y:S01]  /*1a70*/  IMAD R4, R16, R30, R10 ;  /* 0x0000001e10047224 */ /* 0x000fe200078e020a */
[----:B------:R-:W-:Y:S01]  /*1a80*/  @!P3 MOV R8, R6 ;  /* 0x000000060008b202 */ /* 0x000fe20000000f00 */
[----:B------:R-:W-:Y:S01]  /*1a90*/  @!P3 IMAD.IADD R9, R7, 0x1, R13 ;  /* 0x000000010709b824 */ /* 0x000fe200078e020d */
[----:B------:R-:W-:Y:S01]  /*1aa0*/  MOV R25, R2 ;  /* 0x0000000200197202 */ /* 0x000fe20000000f00 */
[----:B------:R-:W-:Y:S01]  /*1ab0*/  IMAD.IADD R26, R3, 0x1, R4 ;  /* 0x00000001031a7824 */ /* 0x000fe200078e0204 */
[----:B------:R-:W-:Y:S02]  /*1ac0*/  MOV R13, R21 ;  /* 0x00000015000d7202 */ /* 0x000fe40000000f00 */
[----:B------:R-:W-:Y:S02]  /*1ad0*/  MOV R20, R0 ;  /* 0x0000000000147202 */ /* 0x000fe40000000f00 */
.L_x_922:
[----:B-1----:R-:W-:Y:S05]  /*1ae0*/  BSYNC B0 ;  /* 0x0000000000007941 */ /* 0x002fea0003800000 */
.L_x_920:
[----:B------:R-:W2:Y:S01]  /*1af0*/  LDL R34, [R1] ;  /* 0x0000000001227983 */ /* 0x000ea20000100800 */
[----:B------:R-:W-:-:S03]  /*1b00*/  ISETP.NE.AND P0, PT, R42, -0x1, PT ;  /* 0xffffffff2a00780c */ /* 0x000fc60003f05270 */
[----:B------:R-:W3:Y:S04]  /*1b10*/  LDL R36, [R1+0x4] ;  /* 0x0000040001247983 */ /* 0x000ee80000100800 */
[----:B------:R-:W4:Y:S04]  /*1b20*/  LD.E.64 R4, [R18.64+0x30] ;  /* 0x0000300612047980 */ /* 0x000f28000c101b00 */
[----:B------:R-:W4:Y:S04]  /*1b30*/  LD.E.64 R10, [R18.64+0x48] ;  /* 0x00004806120a7980 */ /* 0x000f28000c101b00 */
[----:B------:R-:W4:Y:S04]  /*1b40*/  @!P0 LD.E.64 R6, [R18.64+0x18] ;  /* 0x0000180612068980 */ /* 0x000f28000c101b00 */
[----:B------:R-:W4:Y:S04]  /*1b50*/  LD.E.64 R16, [R18.64+0x10] ;  /* 0x0000100612107980 */ /* 0x000f28000c101b00 */
[----:B------:R-:W4:Y:S04]  /*1b60*/  LD.E.64 R22, [R18.64+0x8] ;  /* 0x0000080612167980 */ /* 0x000f28000c101b00 */
[----:B------:R1:W5:Y:S04]  /*1b70*/  @P4 LD.E R31, [R32.64] ;  /* 0x00000006201f4980 */ /* 0x000368000c101900 */
[----:B------:R2:W5:Y:S04]  /*1b80*/  LD.E R247, [R18.64+0xc0] ;  /* 0x0000c00612f77980 */ /* 0x000568000c101900 */
[----:B------:R2:W5:Y:S01]  /*1b90*/  LD.E.64 R168, [R18.64] ;  /* 0x0000000612a87980 */ /* 0x000562000c101b00 */
[----:B-1----:R-:W-:-:S04]  /*1ba0*/  SHF.R.S32.HI R32, RZ, 0x1f, R39 ;  /* 0x0000001fff207819 */ /* 0x002fc80000011427 */
[----:B------:R-:W-:-:S04]  /*1bb0*/  LEA.HI R0, R32, R39, RZ, 0x3 ;  /* 0x0000002720007211 */ /* 0x000fc800078f18ff */
[----:B------:R-:W-:-:S05]  /*1bc0*/  LOP3.LUT R2, R0, 0xfffffff8, RZ, 0xc0, !PT ;  /* 0xfffffff800027812 */ /* 0x000fca00078ec0ff */
[----:B------:R-:W-:-:S04]  /*1bd0*/  IMAD.IADD R218, R39, 0x1, -R2 ;  /* 0x0000000127da7824 */ /* 0x000fc800078e0a02 */
[----:B------:R-:W-:Y:S01]  /*1be0*/  IMAD.SHL.U32 R132, R218, 0x8, RZ ;  /* 0x00000008da847824 */ /* 0x000fe200078e00ff */
[----:B------:R-:W-:-:S04]  /*1bf0*/  SHF.R.S32.HI R80, RZ, 0x3, R0 ;  /* 0x00000003ff507819 */ /* 0x000fc80000011400 */
[----:B------:R-:W-:Y:S02]  /*1c00*/  IADD3 R2, P1, R132, R8, RZ ;  /* 0x0000000884027210 */ /* 0x000fe40007f3e0ff */
[----:B------:R-:W-:-:S04]  /*1c10*/  SHF.R.S32.HI R133, RZ, 0x1f, R132 ;  /* 0x0000001fff857819 */ /* 0x000fc80000011484 */
[----:B------:R-:W-:Y:S02]  /*1c20*/  IADD3.X R3, R133, R9, RZ, P1, !PT ;  /* 0x0000000985037210 */ /* 0x000fe40000ffe4ff */
[----:B------:R-:W-:Y:S01]  /*1c30*/  LEA.HI R229, R32, R39, RZ, 0x4 ;  /* 0x0000002720e57211 */ /* 0x000fe200078f20ff */
[----:B------:R-:W-:-:S03]  /*1c40*/  IMAD.SHL.U32 R8, R80, 0x40, RZ ;  /* 0x0000004050087824 */ /* 0x000fc600078e00ff */
[----:B------:R-:W-:Y:S02]  /*1c50*/  LOP3.LUT R12, R229, 0xfffffff0, RZ, 0xc0, !PT ;  /* 0xfffffff0e50c7812 */ /* 0x000fe400078ec0ff */
[----:B------:R-:W-:Y:S02]  /*1c60*/  LOP3.LUT R9, R8, 0x1c0, RZ, 0xc0, !PT ;  /* 0x000001c008097812 */ /* 0x000fe400078ec0ff */
[----:B------:R-:W-:Y:S02]  /*1c70*/  SHF.R.S32.HI R37, RZ, 0x1f, R38 ;  /* 0x0000001fff257819 */ /* 0x000fe40000011426 */
[----:B------:R-:W-:Y:S02]  /*1c80*/  LOP3.LUT R8, R9, 0x38, R132, 0xf8, !PT ;  /* 0x0000003809087812 */ /* 0x000fe400078ef884 */
[----:B------:R-:W-:-:S04]  /*1c90*/  SHF.R.U32.HI R9, RZ, 0x3, R9 ;  /* 0x00000003ff097819 */ /* 0x000fc80000011609 */
[----:B------:R-:W-:Y:S02]  /*1ca0*/  LOP3.LUT R27, R8, R9, RZ, 0x3c, !PT ;  /* 0x00000009081b7212 */ /* 0x000fe400078e3cff */
[----:B------:R-:W-:Y:S01]  /*1cb0*/  SHF.R.S32.HI R81, RZ, 0x1f, R80 ;  /* 0x0000001fff517819 */ /* 0x000fe20000011450 */
[----:B------:R-:W-:Y:S01]  /*1cc0*/  IMAD.MOV.U32 R187, RZ, RZ, 0x20 ;  /* 0x00000020ffbb7424 */ /* 0x000fe200078e00ff */
[C---:B------:R-:W-:Y:S01]  /*1cd0*/  SHF.L.U64.HI R134, R190.reuse, 0x4, R191 ;  /* 0x00000004be867819 */ /* 0x040fe200000102bf */
[----:B------:R-:W-:Y:S02]  /*1ce0*/  IMAD.SHL.U32 R114, R190, 0x10, RZ ;  /* 0x00000010be727824 */ /* 0x000fe400078e00ff */
[-C--:B--2---:R-:W-:Y:S02]  /*1cf0*/  IMAD R0, R24, R34.reuse, RZ ;  /* 0x0000002218007224 */ /* 0x084fe400078e02ff */
[----:B------:R-:W-:-:S04]  /*1d00*/  IMAD.WIDE.U32 R2, R13, R34, R2 ;  /* 0x000000220d027225 */ /* 0x000fc800078e0002 */
[----:B---3--:R-:W-:-:S04]  /*1d10*/  IMAD R0, R13, R36, R0 ;  /* 0x000000240d007224 */ /* 0x008fc800078e0200 */
[----:B------:R-:W-:Y:S02]  /*1d20*/  IMAD.IADD R3, R3, 0x1, R0 ;  /* 0x0000000103037824 */ /* 0x000fe400078e0200 */
[----:B------:R-:W-:-:S04]  /*1d30*/  IMAD R0, R29, R20, RZ ;  /* 0x000000141d007224 */ /* 0x000fc800078e02ff */
[----:B------:R-:W-:Y:S02]  /*1d40*/  IMAD R24, R30, R28, R0 ;  /* 0x0000001c1e187224 */ /* 0x000fe400078e0200 */
[----:B------:R-:W-:Y:S02]  /*1d50*/  IMAD.IADD R0, R39, 0x1, -R12 ;  /* 0x0000000127007824 */ /* 0x000fe400078e0a0c */
[----:B----4-:R-:W-:-:S03]  /*1d60*/  @!P0 IMAD R15, R7, R38, RZ ;  /* 0x00000026070f8224 */ /* 0x010fc600078e02ff */
[----:B------:R-:W-:Y:S01]  /*1d70*/  SHF.R.S32.HI R7, RZ, 0x1f, R0 ;  /* 0x0000001fff077819 */ /* 0x000fe20000011400 */
[----:B------:R-:W-:-:S03]  /*1d80*/  @!P0 IMAD R15, R6, R37, R15 ;  /* 0x00000025060f8224 */ /* 0x000fc600078e020f */
[----:B------:R-:W-:Y:S01]  /*1d90*/  LEA.HI R252, R7, R0, RZ, 0x3 ;  /* 0x0000000007fc7211 */ /* 0x000fe200078f18ff */
[----:B------:R-:W-:-:S04]  /*1da0*/  @!P0 IMAD.WIDE.U32 R6, R6, R38, RZ ;  /* 0x0000002606068225 */ /* 0x000fc800078e00ff */
[----:B------:R-:W-:-:S04]  /*1db0*/  IMAD.WIDE.U32 R8, R20, R28, R2 ;  /* 0x0000001c14087225 */ /* 0x000fc800078e0002 */
[----:B------:R-:W-:Y:S01]  /*1dc0*/  @P0 IMAD.WIDE.U32 R2, R4, R42, RZ ;  /* 0x0000002a04020225 */ /* 0x000fe200078e00ff */
[----:B------:R-:W-:-:S03]  /*1dd0*/  LOP3.LUT R12, R252, 0xfffffff8, RZ, 0xc0, !PT ;  /* 0xfffffff8fc0c7812 */ /* 0x000fc600078ec0ff */
[----:B------:R-:W-:Y:S02]  /*1de0*/  @P0 IMAD R14, R5, R42, RZ ;  /* 0x0000002a050e0224 */ /* 0x000fe400078e02ff */
[----:B------:R-:W-:-:S03]  /*1df0*/  @!P0 IMAD.MOV.U32 R2, RZ, RZ, R6 ;  /* 0x000000ffff028224 */ /* 0x000fc600078e0006 */
[----:B------:R-:W-:Y:S01]  /*1e00*/  @P0 IADD3 R3, R3, R14, RZ ;  /* 0x0000000e03030210 */ /* 0x000fe20007ffe0ff */
[----:B------:R-:W-:Y:S01]  /*1e10*/  @!P0 IMAD.IADD R3, R7, 0x1, R15 ;  /* 0x0000000107038824 */ /* 0x000fe200078e020f */
[----:B------:R-:W-:Y:S01]  /*1e20*/  IADD3 R2, P1, R132, R2, RZ ;  /* 0x0000000284027210 */ /* 0x000fe20007f3e0ff */
[----:B------:R-:W-:Y:S01]  /*1e30*/  IMAD.IADD R251, R0, 0x1, -R12 ;  /* 0x0000000100fb7824 */ /* 0x000fe200078e0a0c */
[----:B------:R-:W-:Y:S01]  /*1e40*/  SHF.R.S32.HI R6, RZ, 0x1f, R41 ;  /* 0x0000001fff067819 */ /* 0x000fe20000011429 */
[----:B------:R-:W-:Y:S02]  /*1e50*/  IMAD R0, R11, R41, RZ ;  /* 0x000000290b007224 */ /* 0x000fe400078e02ff */
[----:B------:R-:W-:Y:S02]  /*1e60*/  IMAD.X R3, R133, 0x1, R3, P1 ;  /* 0x0000000185037824 */ /* 0x000fe400008e0603 */
[----:B------:R-:W-:Y:S01]  /*1e70*/  @P0 IMAD.MOV.U32 R170, RZ, RZ, R4 ;  /* 0x000000ffffaa0224 */ /* 0x000fe200078e0004 */
[----:B------:R-:W-:Y:S01]  /*1e80*/  @!P0 MOV R170, R4 ;  /* 0x0000000400aa8202 */ /* 0x000fe20000000f00 */
[----:B------:R-:W-:Y:S01]  /*1e90*/  @P0 IMAD.MOV.U32 R171, RZ, RZ, R5 ;  /* 0x000000ffffab0224 */ /* 0x000fe200078e0005 */
[----:B------:R-:W-:Y:S01]  /*1ea0*/  LEA.HI R13, R32, R39, RZ, 0x6 ;  /* 0x00000027200d7211 */ /* 0x000fe200078f30ff */
[----:B------:R-:W-:-:S02]  /*1eb0*/  IMAD R4, R10, R6, R0 ;  /* 0x000000060a047224 */ /* 0x000fc400078e0200 */
[----:B------:R-:W-:Y:S02]  /*1ec0*/  @!P0 IMAD.MOV.U32 R171, RZ, RZ, R5 ;  /* 0x000000ffffab8224 */ /* 0x000fe400078e0005 */
[----:B------:R-:W-:Y:S01]  /*1ed0*/  IMAD.WIDE.U32 R6, R41, R10, R2 ;  /* 0x0000000a29067225 */ /* 0x000fe200078e0002 */
[----:B------:R-:W-:-:S03]  /*1ee0*/  IADD3 R2, P0, R132, R25, RZ ;  /* 0x0000001984027210 */ /* 0x000fc60007f1e0ff */
[----:B------:R-:W-:Y:S01]  /*1ef0*/  IMAD.SHL.U32 R13, R13, 0x8, RZ ;  /* 0x000000080d0d7824 */ /* 0x000fe200078e00ff */
[----:B------:R-:W-:Y:S01]  /*1f00*/  IADD3 R9, R9, R24, RZ ;  /* 0x0000001809097210 */ /* 0x000fe20007ffe0ff */
[----:B------:R-:W-:Y:S02]  /*1f10*/  IMAD R0, R191, R80, RZ ;  /* 0x00000050bf007224 */ /* 0x000fe400078e02ff */
[----:B------:R-:W-:Y:S01]  /*1f20*/  IMAD.WIDE R10, R40, 0x40, R80 ;  /* 0x00000040280a7825 */ /* 0x000fe200078e0250 */
[----:B------:R-:W-:-:S03]  /*1f30*/  LOP3.LUT R214, R27, 0xfffffe00, R13, 0xf8, !PT ;  /* 0xfffffe001bd67812 */ /* 0x000fc600078ef80d */
[----:B------:R-:W-:Y:S02]  /*1f40*/  IMAD.X R3, R133, 0x1, R26, P0 ;  /* 0x0000000185037824 */ /* 0x000fe400000e061a */
[----:B------:R-:W-:Y:S01]  /*1f50*/  IMAD R12, R36, R80, RZ ;  /* 0x00000050240c7224 */ /* 0x000fe200078e02ff */
[----:B------:R-:W-:Y:S01]  /*1f60*/  IADD3 R7, R7, R4, RZ ;  /* 0x0000000407077210 */ /* 0x000fe20007ffe0ff */
[----:B------:R-:W-:Y:S02]  /*1f70*/  IMAD R0, R81, R190, R0 ;  /* 0x000000be51007224 */ /* 0x000fe400078e0200 */
[----:B------:R-:W-:Y:S02]  /*1f80*/  IMAD R13, R11, R170, RZ ;  /* 0x000000aa0b0d7224 */ /* 0x000fe400078e02ff */
[----:B------:R-:W-:-:S04]  /*1f90*/  IMAD.WIDE.U32 R4, R80, R190, R2 ;  /* 0x000000be50047225 */ /* 0x000fc800078e0002 */
[-C--:B------:R-:W-:Y:S02]  /*1fa0*/  IMAD R11, R81, R34.reuse, R12 ;  /* 0x00000022510b7224 */ /* 0x080fe400078e020c */
[----:B------:R-:W-:-:S04]  /*1fb0*/  IMAD.WIDE.U32 R2, R80, R34, R8 ;  /* 0x0000002250027225 */ /* 0x000fc800078e0008 */
[----:B------:R-:W-:Y:S01]  /*1fc0*/  IMAD.IADD R0, R5, 0x1, R0 ;  /* 0x0000000105007824 */ /* 0x000fe200078e0200 */
[----:B------:R-:W-:Y:S01]  /*1fd0*/  LEA R220, P0, R2, R16, 0x1 ;  /* 0x0000001002dc7211 */ /* 0x000fe200078008ff */
[----:B------:R-:W-:Y:S01]  /*1fe0*/  IMAD.IADD R5, R3, 0x1, R11 ;  /* 0x0000000103057824 */ /* 0x000fe200078e020b */
[----:B------:R-:W-:-:S04]  /*1ff0*/  SHF.R.S32.HI R3, RZ, 0x1f, R119 ;  /* 0x0000001fff037819 */ /* 0x000fc80000011477 */
[----:B------:R-:W-:Y:S02]  /*2000*/  LEA.HI.X R219, R2, R17, R5, 0x1, P0 ;  /* 0x0000001102db7211 */ /* 0x000fe400000f0c05 */
[----:B------:R-:W-:Y:S02]  /*2010*/  LEA.HI R2, R3, R119, RZ, 0x8 ;  /* 0x0000007703027211 */ /* 0x000fe400078f40ff */
[C---:B------:R-:W-:Y:S02]  /*2020*/  LEA R225, P1, R4.reuse, R22, 0x1 ;  /* 0x0000001604e17211 */ /* 0x040fe400078208ff */
[----:B------:R-:W-:Y:S02]  /*2030*/  SHF.R.S32.HI R2, RZ, 0x8, R2 ;  /* 0x00000008ff027819 */ /* 0x000fe40000011402 */
[----:B------:R-:W-:Y:S02]  /*2040*/  LEA.HI.X R226, R4, R23, R0, 0x1, P1 ;  /* 0x0000001704e27211 */ /* 0x000fe400008f0c00 */
[----:B------:R-:W-:-:S02]  /*2050*/  IMNMX R118, RZ, R2, !PT ;  /* 0x00000002ff767217 */ /* 0x000fc40007800200 */
[----:B------:R-:W-:Y:S02]  /*2060*/  R2P PR, R251, 0x6 ;  /* 0x00000006fb007804 */ /* 0x000fe40000000000 */
[----:B------:R-:W-:Y:S02]  /*2070*/  ISETP.GT.AND P0, PT, R35, R118, PT ;  /* 0x000000762300720c */ /* 0x000fe40003f04270 */
[----:B------:R-:W-:Y:S01]  /*2080*/  LEA.HI R3, R32, R39, RZ, 0x5 ;  /* 0x0000002720037211 */ /* 0x000fe200078f28ff */
[C---:B------:R-:W-:Y:S01]  /*2090*/  IMAD R13, R10.reuse, R171, R13 ;  /* 0x000000ab0a0d7224 */ /* 0x040fe200078e020d */
[----:B------:R-:W-:Y:S01]  /*20a0*/  MOV R0, 0x10 ;  /* 0x0000001000007802 */ /* 0x000fe20000000f00 */
[----:B------:R-:W-:Y:S01]  /*20b0*/  IMAD.WIDE.U32 R212, R10, R170, R6 ;  /* 0x000000aa0ad47225 */ /* 0x000fe200078e0006 */
[----:B------:R-:W-:Y:S02]  /*20c0*/  LOP3.LUT R2, R3, 0xffffffe0, RZ, 0xc0, !PT ;  /* 0xffffffe003027812 */ /* 0x000fe400078ec0ff */
[C---:B------:R-:W-:Y:S01]  /*20d0*/  SHF.L.U64.HI R217, R34.reuse, 0x4, R36 ;  /* 0x0000000422d97819 */ /* 0x040fe20000010224 */
[----:B------:R-:W-:Y:S01]  /*20e0*/  @!P4 IMAD.MOV.U32 R31, RZ, RZ, RZ ;  /* 0x000000ffff1fc224 */ /* 0x000fe200078e00ff */
[----:B------:R-:W-:Y:S01]  /*20f0*/  SHF.L.U32 R135, R34, 0x4, RZ ;  /* 0x0000000422877819 */ /* 0x000fe200000006ff */
[----:B------:R-:W-:Y:S01]  /*2100*/  IMAD.IADD R250, R39, 0x1, -R2 ;  /* 0x0000000127fa7824 */ /* 0x000fe200078e0a02 */
[----:B------:R-:W-:Y:S01]  /*2110*/  SHF.R.S32.HI R3, RZ, 0x5, R3 ;  /* 0x00000005ff037819 */ /* 0x000fe20000011403 */
[----:B------:R-:W-:Y:S01]  /*2120*/  IMAD.IADD R215, R213, 0x1, R13 ;  /* 0x00000001d5d77824 */ /* 0x000fe200078e020d */
[----:B------:R-:W-:-:S02]  /*2130*/  SHF.L.U32 R28, R218, 0x2, RZ ;  /* 0x00000002da1c7819 */ /* 0x000fc400000006ff */
[----:B------:R-:W-:Y:S02]  /*2140*/  SEL R186, R0, 0xfffffff0, !P1 ;  /* 0xfffffff000ba7807 */ /* 0x000fe40004800000 */
[----:B------:R-:W-:Y:S01]  /*2150*/  SEL R187, R187, 0xffffffe0, !P2 ;  /* 0xffffffe0bbbb7807 */ /* 0x000fe20005000000 */
[----:B------:R-:W-:Y:S05]  /*2160*/  @!P0 BRA `(.L_x_923) ;  /* 0x0000d90000008947 */ /* 0x000fea0003800000 */
[----:B------:R-:W2:Y:S04]  /*2170*/  LD.E.64 R4, [R18.64+0x120] ;  /* 0x0001200612047980 */ /* 0x000ea8000c101b00 */
[----:B------:R-:W3:Y:S04]  /*2180*/  LD.E.64 R6, [R18.64+0x118] ;  /* 0x0001180612067980 */ /* 0x000ee8000c101b00 */
[----:B------:R-:W4:Y:S04]  /*2190*/  LD.E.64 R2, [R18.64+0x130] ;  /* 0x0001300612027980 */ /* 0x000f28000c101b00 */
[----:B------:R-:W4:Y:S04]  /*21a0*/  LD.E.64 R64, [R18.64+0x128] ;  /* 0x0001280612407980 */ /* 0x000f28000c101b00 */
[----:B------:R-:W4:Y:S04]  /*21b0*/  LD.E.64 R8, [R18.64+0x140] ;  /* 0x0001400612087980 */ /* 0x000f28000c101b00 */
[----:B------:R-:W4:Y:S04]  /*21c0*/  LD.E.64 R12, [R18.64+0x138] ;  /* 0x00013806120c7980 */ /* 0x000f28000c101b00 */
[----:B------:R-:W4:Y:S04]  /*21d0*/  LD.E R23, [R18.64+0xd0] ;  /* 0x0000d00612177980 */ /* 0x000f28000c101900 */
[----:B------:R-:W4:Y:S04]  /*21e0*/  LD.E.64 R26, [R18.64+0x108] ;  /* 0x00010806121a7980 */ /* 0x000f28000c101b00 */
[----:B------:R-:W4:Y:S04]  /*21f0*/  LD.E.64 R24, [R18.64+0x110] ;  /* 0x0001100612187980 */ /* 0x000f28000c101b00 */
[----:B------:R-:W4:Y:S04]  /*2200*/  LD.E.64 R14, [R18.64+0x150] ;  /* 0x00015006120e7980 */ /* 0x000f28000c101b00 */
[----:B------:R-:W4:Y:S01]  /*2210*/  LD.E.64 R16, [R18.64+0x148] ;  /* 0x0001480612107980 */ /* 0x000f22000c101b00 */
[----:B------:R-:W-:-:S04]  /*2220*/  IMAD.WIDE.U32 R164, R34, 0xa0, RZ ;  /* 0x000000a022a47825 */ /* 0x000fc800078e00ff */
        /* <DEDUP_REMOVED lines=9> */
[----:B------:R-:W-:Y:S01]  /*22c0*/  IMAD.WIDE.U32 R146, R34, 0x1e0, RZ ;  /* 0x000001e022927825 */ /* 0x000fe200078e00ff */
[C---:B------:R-:W-:Y:S02]  /*22d0*/  IADD3 R83, R80.reuse, 0x10, RZ ;  /* 0x0000001050537810 */ /* 0x040fe40007ffe0ff */
[----:B------:R-:W-:Y:S01]  /*22e0*/  IADD3 R82, R80, 0x20, RZ ;  /* 0x0000002050527810 */ /* 0x000fe20007ffe0ff */
[----:B------:R-:W-:Y:S01]  /*22f0*/  IMAD.SHL.U32 R97, R190, 0x40, RZ ;  /* 0x00000040be617824 */ /* 0x000fe200078e00ff */
[C---:B------:R-:W-:Y:S01]  /*2300*/  IADD3 R79, R80.reuse, 0x30, RZ ;  /* 0x00000030504f7810 */ /* 0x040fe20007ffe0ff */
[----:B------:R-:W-:Y:S01]  /*2310*/  IMAD.MOV.U32 R67, RZ, RZ, R226 ;  /* 0x000000ffff437224 */ /* 0x000fe200078e00e2 */
[C---:B------:R-:W-:Y:S01]  /*2320*/  IADD3 R94, R80.reuse, 0x40, RZ ;  /* 0x00000040505e7810 */ /* 0x040fe20007ffe0ff */
[----:B------:R-:W-:Y:S01]  /*2330*/  IMAD.MOV.U32 R71, RZ, RZ, R219 ;  /* 0x000000ffff477224 */ /* 0x000fe200078e00db */
[C---:B------:R-:W-:Y:S02]  /*2340*/  IADD3 R93, R80.reuse, 0x50, RZ ;  /* 0x00000050505d7810 */ /* 0x040fe40007ffe0ff */
[----:B------:R-:W-:-:S02]  /*2350*/  IADD3 R92, R80, 0x60, RZ ;  /* 0x00000060505c7810 */ /* 0x000fc40007ffe0ff */
[C---:B------:R-:W-:Y:S02]  /*2360*/  IADD3 R91, R80.reuse, 0x70, RZ ;  /* 0x00000070505b7810 */ /* 0x040fe40007ffe0ff */
[C---:B------:R-:W-:Y:S02]  /*2370*/  IADD3 R90, R80.reuse, 0x80, RZ ;  /* 0x00000080505a7810 */ /* 0x040fe40007ffe0ff */
[C---:B------:R-:W-:Y:S02]  /*2380*/  IADD3 R89, R80.reuse, 0x90, RZ ;  /* 0x0000009050597810 */ /* 0x040fe40007ffe0ff */
[C---:B------:R-:W-:Y:S02]  /*2390*/  IADD3 R88, R80.reuse, 0xa0, RZ ;  /* 0x000000a050587810 */ /* 0x040fe40007ffe0ff */
[C---:B------:R-:W-:Y:S02]  /*23a0*/  IADD3 R87, R80.reuse, 0xb0, RZ ;  /* 0x000000b050577810 */ /* 0x040fe40007ffe0ff */
[----:B------:R-:W-:-:S02]  /*23b0*/  IADD3 R86, R80, 0xc0, RZ ;  /* 0x000000c050567810 */ /* 0x000fc40007ffe0ff */
[C---:B------:R-:W-:Y:S02]  /*23c0*/  IADD3 R85, R80.reuse, 0xd0, RZ ;  /* 0x000000d050557810 */ /* 0x040fe40007ffe0ff */
[C---:B------:R-:W-:Y:S02]  /*23d0*/  IADD3 R84, R80.reuse, 0xe0, RZ ;  /* 0x000000e050547810 */ /* 0x040fe40007ffe0ff */
[----:B------:R-:W-:Y:S02]  /*23e0*/  IADD3 R95, R80, 0xf0, RZ ;  /* 0x000000f0505f7810 */ /* 0x000fe40007ffe0ff */
[C-C-:B------:R-:W-:Y:S02]  /*23f0*/  SHF.L.U64.HI R117, R190.reuse, 0x5, R191.reuse ;  /* 0x00000005be757819 */ /* 0x140fe400000102bf */
[C---:B------:R-:W-:Y:S02]  /*2400*/  SHF.L.U32 R98, R190.reuse, 0x5, RZ ;  /* 0x00000005be627819 */ /* 0x040fe400000006ff */
[----:B------:R-:W-:-:S02]  /*2410*/  SHF.L.U64.HI R116, R190, 0x6, R191 ;  /* 0x00000006be747819 */ /* 0x000fc400000102bf */
[C---:B------:R-:W-:Y:S02]  /*2420*/  SHF.L.U64.HI R115, R190.reuse, 0x7, R191 ;  /* 0x00000007be737819 */ /* 0x040fe400000102bf */
[----:B------:R-:W-:Y:S02]  /*2430*/  SHF.L.U32 R96, R190, 0x7, RZ ;  /* 0x00000007be607819 */ /* 0x000fe400000006ff */
[----:B------:R-:W-:Y:S02]  /*2440*/  MOV R68, R225 ;  /* 0x000000e100447202 */ /* 0x000fe40000000f00 */
[----:B------:R-:W-:Y:S01]  /*2450*/  MOV R72, R220 ;  /* 0x000000dc00487202 */ /* 0x000fe20000000f00 */
[----:B--2---:R-:W-:-:S04]  /*2460*/  IMAD R22, R5, R38, RZ ;  /* 0x0000002605167224 */ /* 0x004fc800078e02ff */
[----:B------:R-:W-:Y:S02]  /*2470*/  IMAD R22, R4, R37, R22 ;  /* 0x0000002504167224 */ /* 0x000fe400078e0216 */
[----:B------:R-:W-:-:S04]  /*2480*/  IMAD.WIDE.U32 R4, R38, R4, R132 ;  /* 0x0000000426047225 */ /* 0x000fc800078e0084 */
[----:B---3--:R-:W-:Y:S01]  /*2490*/  IMAD R0, R7, R38, RZ ;  /* 0x0000002607007224 */ /* 0x008fe200078e02ff */
[----:B------:R-:W-:Y:S01]  /*24a0*/  IADD3 R7, R5, R22, RZ ;  /* 0x0000001605077210 */ /* 0x000fe20007ffe0ff */
[----:B------:R-:W-:-:S04]  /*24b0*/  IMAD.WIDE.U32 R10, R38, R6, R132 ;  /* 0x00000006260a7225 */ /* 0x000fc800078e0084 */
[----:B------:R-:W-:Y:S01]  /*24c0*/  IMAD R5, R6, R37, R0 ;  /* 0x0000002506057224 */ /* 0x000fe200078e0200 */
[----:B------:R-:W-:Y:S01]  /*24d0*/  SHF.R.S32.HI R0, RZ, 0x1f, R21 ;  /* 0x0000001fff007819 */ /* 0x000fe20000011415 */
[----:B----4-:R-:W-:Y:S02]  /*24e0*/  IMAD R22, R3, R21, RZ ;  /* 0x0000001503167224 */ /* 0x010fe400078e02ff */
[----:B------:R-:W-:Y:S01]  /*24f0*/  IMAD.MOV.U32 R6, RZ, RZ, R4 ;  /* 0x000000ffff067224 */ /* 0x000fe200078e0004 */
[----:B------:R-:W-:Y:S01]  /*2500*/  IADD3 R5, R11, R5, RZ ;  /* 0x000000050b057210 */ /* 0x000fe20007ffe0ff */
[----:B------:R-:W-:Y:S02]  /*2510*/  IMAD R11, R65, R21, RZ ;  /* 0x00000015410b7224 */ /* 0x000fe400078e02ff */
[----:B------:R-:W-:Y:S02]  /*2520*/  IMAD.MOV.U32 R4, RZ, RZ, R10 ;  /* 0x000000ffff047224 */ /* 0x000fe400078e000a */
[----:B------:R-:W-:-:S02]  /*2530*/  IMAD R22, R2, R0, R22 ;  /* 0x0000000002167224 */ /* 0x000fc400078e0216 */
[----:B------:R-:W-:-:S04]  /*2540*/  IMAD.WIDE.U32 R6, R2, R21, R6 ;  /* 0x0000001502067225 */ /* 0x000fc800078e0006 */
[C---:B------:R-:W-:Y:S02]  /*2550*/  IMAD R0, R64.reuse, R0, R11 ;  /* 0x0000000040007224 */ /* 0x040fe400078e020b */
[----:B------:R-:W-:Y:S01]  /*2560*/  IMAD.WIDE.U32 R4, R64, R21, R4 ;  /* 0x0000001540047225 */ /* 0x000fe200078e0004 */
[----:B------:R-:W-:-:S03]  /*2570*/  IADD3 R7, R7, R22, RZ ;  /* 0x0000001607077210 */ /* 0x000fc60007ffe0ff */
[-C--:B------:R-:W-:Y:S02]  /*2580*/  IMAD R9, R9, R20.reuse, RZ ;  /* 0x0000001409097224 */ /* 0x080fe400078e02ff */
[----:B------:R-:W-:Y:S02]  /*2590*/  IMAD.IADD R5, R5, 0x1, R0 ;  /* 0x0000000105057824 */ /* 0x000fe400078e0200 */
[----:B------:R-:W-:Y:S02]  /*25a0*/  IMAD R0, R13, R20, RZ ;  /* 0x000000140d007224 */ /* 0x000fe400078e02ff */
[C---:B------:R-:W-:Y:S01]  /*25b0*/  IMAD R11, R8.reuse, R30, R9 ;  /* 0x0000001e080b7224 */ /* 0x040fe200078e0209 */
[----:B------:R-:W-:Y:S01]  /*25c0*/  SHF.R.S32.HI R9, RZ, 0x1f, R119 ;  /* 0x0000001fff097819 */ /* 0x000fe20000011477 */
[----:B------:R-:W-:Y:S01]  /*25d0*/  IMAD.WIDE.U32 R6, R8, R20, R6 ;  /* 0x0000001408067225 */ /* 0x000fe200078e0006 */
[----:B------:R-:W-:-:S03]  /*25e0*/  IADD3 R8, P0, -R119, R80, RZ ;  /* 0x0000005077087210 */ /* 0x000fc60007f1e1ff */
[C---:B------:R-:W-:Y:S01]  /*25f0*/  IMAD R10, R12.reuse, R30, R0 ;  /* 0x0000001e0c0a7224 */ /* 0x040fe200078e0200 */
[----:B------:R-:W-:Y:S01]  /*2600*/  LEA.HI R0, R23, R23, RZ, 0x1 ;  /* 0x0000001717007211 */ /* 0x000fe200078f08ff */
[----:B------:R-:W-:Y:S01]  /*2610*/  IMAD.WIDE.U32 R4, R12, R20, R4 ;  /* 0x000000140c047225 */ /* 0x000fe200078e0004 */
[----:B------:R-:W-:Y:S02]  /*2620*/  IADD3.X R9, R81, ~R9, RZ, P0, !PT ;  /* 0x8000000951097210 */ /* 0x000fe400007fe4ff */
[----:B------:R-:W-:Y:S01]  /*2630*/  SHF.R.S32.HI R0, RZ, 0x1, R0 ;  /* 0x00000001ff007819 */ /* 0x000fe20000011400 */
[----:B------:R-:W-:Y:S01]  /*2640*/  IMAD.IADD R7, R7, 0x1, R11 ;  /* 0x0000000107077824 */ /* 0x000fe200078e020b */
[----:B------:R-:W-:Y:S01]  /*2650*/  IADD3 R5, R5, R10, RZ ;  /* 0x0000000a05057210 */ /* 0x000fe20007ffe0ff */
[----:B-----5:R-:W-:Y:S02]  /*2660*/  IMAD.IADD R21, R31, 0x1, R21 ;  /* 0x000000011f157824 */ /* 0x020fe400078e0215 */
[----:B------:R-:W-:-:S02]  /*2670*/  IMAD R11, R9, R2, RZ ;  /* 0x00000002090b7224 */ /* 0x000fc400078e02ff */
[----:B------:R-:W-:Y:S02]  /*2680*/  IMAD R10, R9, R64, RZ ;  /* 0x00000040090a7224 */ /* 0x000fe400078e02ff */
[----:B------:R-:W-:Y:S02]  /*2690*/  IMAD R9, R80, R0, R28 ;  /* 0x0000000050097224 */ /* 0x000fe400078e021c */
[----:B------:R-:W-:Y:S02]  /*26a0*/  IMAD R21, R0, R21, RZ ;  /* 0x0000001500157224 */ /* 0x000fe400078e02ff */
[-C--:B------:R-:W-:Y:S02]  /*26b0*/  IMAD R10, R65, R8.reuse, R10 ;  /* 0x00000008410a7224 */ /* 0x080fe400078e020a */
[----:B------:R-:W-:Y:S01]  /*26c0*/  IMAD.WIDE.U32 R4, R64, R8, R4 ;  /* 0x0000000840047225 */ /* 0x000fe200078e0004 */
[----:B------:R-:W-:-:S03]  /*26d0*/  IADD3 R20, P3, R21, R9, RZ ;  /* 0x0000000915147210 */ /* 0x000fc60007f7e0ff */
[-C--:B------:R-:W-:Y:S02]  /*26e0*/  IMAD R11, R3, R8.reuse, R11 ;  /* 0x00000008030b7224 */ /* 0x080fe400078e020b */
[----:B------:R-:W-:Y:S01]  /*26f0*/  IMAD.WIDE.U32 R6, R2, R8, R6 ;  /* 0x0000000802067225 */ /* 0x000fe200078e0006 */
[----:B------:R-:W-:Y:S02]  /*2700*/  IADD3 R8, R28, R9, RZ ;  /* 0x000000091c087210 */ /* 0x000fe40007ffe0ff */
[----:B------:R-:W-:Y:S02]  /*2710*/  IADD3 R10, R5, R10, RZ ;  /* 0x0000000a050a7210 */ /* 0x000fe40007ffe0ff */
[----:B------:R-:W-:Y:S02]  /*2720*/  SHF.R.S32.HI R12, RZ, 0x1f, R21 ;  /* 0x0000001fff0c7819 */ /* 0x000fe40000011415 */
[----:B------:R-:W-:Y:S02]  /*2730*/  LEA R70, P0, R4, R26, 0x1 ;  /* 0x0000001a04467211 */ /* 0x000fe400078008ff */
[----:B------:R-:W-:Y:S01]  /*2740*/  IADD3 R5, P2, R21, R8, RZ ;  /* 0x0000000815057210 */ /* 0x000fe20007f5e0ff */
[----:B------:R-:W-:Y:S01]  /*2750*/  IMAD.IADD R77, R7, 0x1, R11 ;  /* 0x00000001074d7824 */ /* 0x000fe200078e020b */
[----:B------:R-:W-:Y:S01]  /*2760*/  LEA R78, P1, R6, R24, 0x1 ;  /* 0x00000018064e7211 */ /* 0x000fe200078208ff */
[----:B------:R-:W-:Y:S01]  /*2770*/  IMAD.SHL.U32 R21, R20, 0x2, RZ ;  /* 0x0000000214157824 */ /* 0x000fe200078e00ff */
[----:B------:R-:W-:-:S02]  /*2780*/  LEA.HI.X R69, R4, R27, R10, 0x1, P0 ;  /* 0x0000001b04457211 */ /* 0x000fc400000f0c0a */
[-C--:B------:R-:W-:Y:S02]  /*2790*/  LEA.HI.X.SX32 R9, R9, R12.reuse, 0x1, P3 ;  /* 0x0000000c09097211 */ /* 0x080fe400018f0eff */
[----:B------:R-:W-:Y:S02]  /*27a0*/  SHF.L.U32 R76, R5, 0x1, RZ ;  /* 0x00000001054c7819 */ /* 0x000fe400000006ff */
[----:B------:R-:W-:Y:S02]  /*27b0*/  LEA.HI.X.SX32 R4, R8, R12, 0x1, P2 ;  /* 0x0000000c08047211 */ /* 0x000fe400010f0eff */
[----:B------:R-:W-:Y:S02]  /*27c0*/  LEA.HI.X R77, R6, R25, R77, 0x1, P1 ;  /* 0x00000019064d7211 */ /* 0x000fe400008f0c4d */
[----:B------:R-:W-:Y:S02]  /*27d0*/  SHF.L.U64.HI R20, R20, 0x1, R9 ;  /* 0x0000000114147819 */ /* 0x000fe40000010209 */
[----:B------:R-:W-:-:S02]  /*27e0*/  IADD3 R41, P1, R14, R21, RZ ;  /* 0x000000150e297210 */ /* 0x000fc40007f3e0ff */
[-C--:B------:R-:W-:Y:S02]  /*27f0*/  IADD3 R75, P3, R14, R76.reuse, RZ ;  /* 0x0000004c0e4b7210 */ /* 0x080fe40007f7e0ff */
[----:B------:R-:W-:Y:S02]  /*2800*/  SHF.L.U64.HI R4, R5, 0x1, R4 ;  /* 0x0000000105047819 */ /* 0x000fe40000010204 */
[C---:B------:R-:W-:Y:S02]  /*2810*/  IADD3 R21, P0, R16.reuse, R21, RZ ;  /* 0x0000001510157210 */ /* 0x040fe40007f1e0ff */
[----:B------:R-:W-:Y:S01]  /*2820*/  IADD3 R76, P2, R16, R76, RZ ;  /* 0x0000004c104c7210 */ /* 0x000fe20007f5e0ff */
[C-C-:B------:R-:W-:Y:S01]  /*2830*/  IMAD.X R40, R15.reuse, 0x1, R20.reuse, P1 ;  /* 0x000000010f287824 */ /* 0x140fe200008e0614 */
[-C--:B------:R-:W-:Y:S01]  /*2840*/  IADD3.X R74, R15, R4.reuse, RZ, P3, !PT ;  /* 0x000000040f4a7210 */ /* 0x080fe20001ffe4ff */
[C---:B------:R-:W-:Y:S01]  /*2850*/  IMAD.X R20, R17.reuse, 0x1, R20, P0 ;  /* 0x0000000111147824 */ /* 0x040fe200000e0614 */
[----:B------:R-:W-:Y:S01]  /*2860*/  IADD3.X R73, R17, R4, RZ, P2, !PT ;  /* 0x0000000411497210 */ /* 0x000fe200017fe4ff */
[C---:B------:R-:W-:Y:S01]  /*2870*/  IMAD.SHL.U32 R4, R34.reuse, 0x20, RZ ;  /* 0x0000002022047824 */ /* 0x040fe200078e00ff */
[C-C-:B------:R-:W-:Y:S01]  /*2880*/  SHF.L.U64.HI R22, R34.reuse, 0x5, R36.reuse ;  /* 0x0000000522167819 */ /* 0x140fe20000010224 */
[C---:B------:R-:W-:Y:S01]  /*2890*/  IMAD.SHL.U32 R6, R34.reuse, 0x80, RZ ;  /* 0x0000008022067824 */ /* 0x040fe200078e00ff */
[--C-:B------:R-:W-:Y:S01]  /*28a0*/  SHF.L.U64.HI R24, R34, 0x6, R36.reuse ;  /* 0x0000000622187819 */ /* 0x100fe20000010224 */
[----:B------:R-:W-:Y:S01]  /*28b0*/  IMAD R16, R36, 0xa0, RZ ;  /* 0x000000a024107824 */ /* 0x000fe200078e02ff */
[----:B------:R-:W-:Y:S01]  /*28c0*/  SHF.L.U32 R5, R34, 0x6, RZ ;  /* 0x0000000622057819 */ /* 0x000fe200000006ff */
[----:B------:R-:W-:Y:S01]  /*28d0*/  IMAD R14, R36, 0xe0, RZ ;  /* 0x000000e0240e7824 */ /* 0x000fe200078e02ff */
[----:B------:R-:W-:Y:S01]  /*28e0*/  SHF.L.U64.HI R25, R34, 0x7, R36 ;  /* 0x0000000722197819 */ /* 0x000fe20000010224 */
[----:B------:R-:W-:-:S02]  /*28f0*/  IMAD R12, R36, 0x140, RZ ;  /* 0x00000140240c7824 */ /* 0x000fc400078e02ff */
[C---:B------:R-:W-:Y:S02]  /*2900*/  IMAD R10, R36.reuse, 0x180, RZ ;  /* 0x00000180240a7824 */ /* 0x040fe400078e02ff */
[C---:B------:R-:W-:Y:S02]  /*2910*/  IMAD R8, R36.reuse, 0x1c0, RZ ;  /* 0x000001c024087824 */ /* 0x040fe400078e02ff */
[C---:B------:R-:W-:Y:S02]  /*2920*/  IMAD R17, R36.reuse, 0x60, RZ ;  /* 0x0000006024117824 */ /* 0x040fe400078e02ff */
[C---:B------:R-:W-:Y:S02]  /*2930*/  IMAD R15, R36.reuse, 0xc0, RZ ;  /* 0x000000c0240f7824 */ /* 0x040fe400078e02ff */
[C---:B------:R-:W-:Y:S02]  /*2940*/  IMAD R13, R36.reuse, 0x120, RZ ;  /* 0x00000120240d7824 */ /* 0x040fe400078e02ff */
[----:B------:R-:W-:-:S02]  /*2950*/  IMAD R11, R36, 0x160, RZ ;  /* 0x00000160240b7824 */ /* 0x000fc400078e02ff */
[C---:B------:R-:W-:Y:S02]  /*2960*/  IMAD R9, R36.reuse, 0x1a0, RZ ;  /* 0x000001a024097824 */ /* 0x040fe400078e02ff */
[----:B------:R-:W-:Y:S01]  /*2970*/  IMAD R7, R36, 0x1e0, RZ ;  /* 0x000001e024077824 */ /* 0x000fe200078e02ff */
[----:B------:R-:W-:Y:S01]  /*2980*/  SHF.L.U64.HI R211, R4, 0x1, R22 ;  /* 0x0000000104d37819 */ /* 0x000fe20000010216 */
[----:B------:R-:W-:Y:S01]  /*2990*/  IMAD.IADD R205, R167, 0x1, R17 ;  /* 0x00000001a7cd7824 */ /* 0x000fe200078e0211 */
[----:B------:R-:W-:Y:S01]  /*29a0*/  SHF.L.U64.HI R209, R5, 0x1, R24 ;  /* 0x0000000105d17819 */ /* 0x000fe20000010218 */
[----:B------:R-:W-:Y:S01]  /*29b0*/  IMAD.IADD R203, R163, 0x1, R15 ;  /* 0x00000001a3cb7824 */ /* 0x000fe200078e020f */
[----:B------:R-:W-:Y:S01]  /*29c0*/  SHF.L.U64.HI R207, R6, 0x1, R25 ;  /* 0x0000000106cf7819 */ /* 0x000fe20000010219 */
[----:B------:R-:W-:Y:S01]  /*29d0*/  IMAD.IADD R201, R159, 0x1, R13 ;  /* 0x000000019fc97824 */ /* 0x000fe200078e020d */
[----:B------:R-:W-:Y:S01]  /*29e0*/  IADD3 R204, R165, R16, RZ ;  /* 0x00000010a5cc7210 */ /* 0x000fe20007ffe0ff */
[----:B------:R-:W-:Y:S01]  /*29f0*/  IMAD.IADD R199, R155, 0x1, R11 ;  /* 0x000000019bc77824 */ /* 0x000fe200078e020b */
[----:B------:R-:W-:Y:S01]  /*2a00*/  IADD3 R202, R161, R14, RZ ;  /* 0x0000000ea1ca7210 */ /* 0x000fe20007ffe0ff */
[----:B------:R-:W-:Y:S01]  /*2a10*/  IMAD.IADD R197, R151, 0x1, R9 ;  /* 0x0000000197c57824 */ /* 0x000fe200078e0209 */
[----:B------:R-:W-:Y:S01]  /*2a20*/  IADD3 R200, R157, R12, RZ ;  /* 0x0000000c9dc87210 */ /* 0x000fe20007ffe0ff */
[----:B------:R-:W-:Y:S01]  /*2a30*/  IMAD R17, R3, 0x60, RZ ;  /* 0x0000006003117824 */ /* 0x000fe200078e02ff */
[----:B------:R-:W-:Y:S01]  /*2a40*/  IADD3 R198, R153, R10, RZ ;  /* 0x0000000a99c67210 */ /* 0x000fe20007ffe0ff */
[----:B------:R-:W-:Y:S01]  /*2a50*/  IMAD R16, R3, 0xa0, RZ ;  /* 0x000000a003107824 */ /* 0x000fe200078e02ff */
[----:B------:R-:W-:Y:S01]  /*2a60*/  IADD3 R196, R149, R8, RZ ;  /* 0x0000000895c47210 */ /* 0x000fe20007ffe0ff */
[C---:B------:R-:W-:Y:S01]  /*2a70*/  IMAD R15, R3.reuse, 0xc0, RZ ;  /* 0x000000c0030f7824 */ /* 0x040fe200078e02ff */
[----:B------:R-:W-:Y:S01]  /*2a80*/  SHF.L.U32 R210, R4, 0x1, RZ ;  /* 0x0000000104d27819 */ /* 0x000fe200000006ff */
[C---:B------:R-:W-:Y:S01]  /*2a90*/  IMAD R14, R3.reuse, 0xe0, RZ ;  /* 0x000000e0030e7824 */ /* 0x040fe200078e02ff */
[----:B------:R-:W-:Y:S01]  /*2aa0*/  SHF.L.U32 R206, R6, 0x1, RZ ;  /* 0x0000000106ce7819 */ /* 0x000fe200000006ff */
[----:B------:R-:W-:Y:S01]  /*2ab0*/  IMAD R13, R3, 0x120, RZ ;  /* 0x00000120030d7824 */ /* 0x000fe200078e02ff */
[----:B------:R-:W-:Y:S01]  /*2ac0*/  IADD3 R195, R147, R7, RZ ;  /* 0x0000000793c37210 */ /* 0x000fe20007ffe0ff */
[C---:B------:R-:W-:Y:S01]  /*2ad0*/  IMAD R12, R3.reuse, 0x140, RZ ;  /* 0x00000140030c7824 */ /* 0x040fe200078e02ff */
[C-C-:B------:R-:W-:Y:S01]  /*2ae0*/  SHF.L.U64.HI R26, R2.reuse, 0x4, R3.reuse ;  /* 0x00000004021a7819 */ /* 0x140fe20000010203 */
[C---:B------:R-:W-:Y:S01]  /*2af0*/  IMAD R11, R3.reuse, 0x160, RZ ;  /* 0x00000160030b7824 */ /* 0x040fe200078e02ff */
[C-C-:B------:R-:W-:Y:S01]  /*2b00*/  SHF.L.U64.HI R22, R2.reuse, 0x5, R3.reuse ;  /* 0x0000000502167819 */ /* 0x140fe20000010203 */
[C---:B------:R-:W-:Y:S01]  /*2b10*/  IMAD R10, R3.reuse, 0x180, RZ ;  /* 0x00000180030a7824 */ /* 0x040fe200078e02ff */
[C-C-:B------:R-:W-:Y:S01]  /*2b20*/  SHF.L.U64.HI R24, R2.reuse, 0x6, R3.reuse ;  /* 0x0000000602187819 */ /* 0x140fe20000010203 */
[C---:B------:R-:W-:Y:S01]  /*2b30*/  IMAD R9, R3.reuse, 0x1a0, RZ ;  /* 0x000001a003097824 */ /* 0x040fe200078e02ff */
[C---:B------:R-:W-:Y:S01]  /*2b40*/  SHF.L.U64.HI R25, R2.reuse, 0x7, R3 ;  /* 0x0000000702197819 */ /* 0x040fe20000010203 */
[----:B------:R-:W-:Y:S01]  /*2b50*/  IMAD R8, R3, 0x1c0, RZ ;  /* 0x000001c003087824 */ /* 0x000fe200078e02ff */
[C---:B------:R-:W-:Y:S01]  /*2b60*/  SHF.L.U32 R4, R2.reuse, 0x5, RZ ;  /* 0x0000000502047819 */ /* 0x040fe200000006ff */
[----:B------:R-:W-:Y:S01]  /*2b70*/  IMAD.SHL.U32 R208, R5, 0x2, RZ ;  /* 0x0000000205d07824 */ /* 0x000fe200078e00ff */
[C---:B------:R-:W-:Y:S01]  /*2b80*/  SHF.L.U32 R5, R2.reuse, 0x6, RZ ;  /* 0x0000000602057819 */ /* 0x040fe200000006ff */
[----:B------:R-:W-:Y:S01]  /*2b90*/  IMAD.SHL.U32 R7, R2, 0x10, RZ ;  /* 0x0000001002077824 */ /* 0x000fe200078e00ff */
[----:B------:R-:W-:Y:S01]  /*2ba0*/  SHF.L.U32 R113, R0, 0x4, RZ ;  /* 0x0000000400717819 */ /* 0x000fe200000006ff */
[----:B------:R-:W-:Y:S01]  /*2bb0*/  IMAD.SHL.U32 R6, R2, 0x80, RZ ;  /* 0x0000008002067824 */ /* 0x000fe200078e00ff */
[C---:B------:R-:W-:Y:S01]  /*2bc0*/  SHF.L.U32 R110, R0.reuse, 0x6, RZ ;  /* 0x00000006006e7819 */ /* 0x040fe200000006ff */
[----:B------:R-:W-:Y:S01]  /*2bd0*/  IMAD R3, R3, 0x1e0, RZ ;  /* 0x000001e003037824 */ /* 0x000fe200078e02ff */
[----:B------:R-:W-:Y:S01]  /*2be0*/  SHF.L.U32 R106, R0, 0x7, RZ ;  /* 0x00000007006a7819 */ /* 0x000fe200000006ff */
[----:B------:R-:W-:-:S04]  /*2bf0*/  IMAD.WIDE.U32 R142, R2, 0xa0, RZ ;  /* 0x000000a0028e7825 */ /* 0x000fc800078e00ff */
[----:B------:R-:W-:-:S04]  /*2c00*/  IMAD.WIDE.U32 R140, R2, 0xc0, RZ ;  /* 0x000000c0028c7825 */ /* 0x000fc800078e00ff */
[----:B------:R-:W-:-:S04]  /*2c10*/  IMAD.WIDE.U32 R136, R2, 0x120, RZ ;  /* 0x0000012002887825 */ /* 0x000fc800078e00ff */
[----:B------:R-:W-:-:S04]  /*2c20*/  IMAD.WIDE.U32 R130, R2, 0x140, RZ ;  /* 0x0000014002827825 */ /* 0x000fc800078e00ff */
[----:B------:R-:W-:-:S04]  /*2c30*/  IMAD.WIDE.U32 R126, R2, 0x180, RZ ;  /* 0x00000180027e7825 */ /* 0x000fc800078e00ff */
[----:B------:R-:W-:-:S04]  /*2c40*/  IMAD.WIDE.U32 R124, R2, 0x1a0, RZ ;  /* 0x000001a0027c7825 */ /* 0x000fc800078e00ff */
[----:B------:R-:W-:-:S04]  /*2c50*/  IMAD.WIDE.U32 R120, R2, 0x1e0, RZ ;  /* 0x000001e002787825 */ /* 0x000fc800078e00ff */
[C---:B------:R-:W-:Y:S02]  /*2c60*/  IMAD.SHL.U32 R112, R0.reuse, 0x20, RZ ;  /* 0x0000002000707824 */ /* 0x040fe400078e00ff */
[C---:B------:R-:W-:Y:S02]  /*2c70*/  IMAD R111, R0.reuse, 0x30, RZ ;  /* 0x00000030006f7824 */ /* 0x040fe400078e02ff */
[C---:B------:R-:W-:Y:S02]  /*2c80*/  IMAD R109, R0.reuse, 0x50, RZ ;  /* 0x00000050006d7824 */ /* 0x040fe400078e02ff */
[C---:B------:R-:W-:Y:S02]  /*2c90*/  IMAD R108, R0.reuse, 0x60, RZ ;  /* 0x00000060006c7824 */ /* 0x040fe400078e02ff */
[C---:B------:R-:W-:Y:S02]  /*2ca0*/  IMAD R107, R0.reuse, 0x70, RZ ;  /* 0x00000070006b7824 */ /* 0x040fe400078e02ff */
[----:B------:R-:W-:-:S02]  /*2cb0*/  IMAD R105, R0, 0x90, RZ ;  /* 0x0000009000697824 */ /* 0x000fc400078e02ff */
[C---:B------:R-:W-:Y:S02]  /*2cc0*/  IMAD R104, R0.reuse, 0xa0, RZ ;  /* 0x000000a000687824 */ /* 0x040fe400078e02ff */
[C---:B------:R-:W-:Y:S02]  /*2cd0*/  IMAD R103, R0.reuse, 0xb0, RZ ;  /* 0x000000b000677824 */ /* 0x040fe400078e02ff */
[C---:B------:R-:W-:Y:S02]  /*2ce0*/  IMAD R102, R0.reuse, 0xc0, RZ ;  /* 0x000000c000667824 */ /* 0x040fe400078e02ff */
[C---:B------:R-:W-:Y:S02]  /*2cf0*/  IMAD R101, R0.reuse, 0xd0, RZ ;  /* 0x000000d000657824 */ /* 0x040fe400078e02ff */
[C---:B------:R-:W-:Y:S02]  /*2d00*/  IMAD R100, R0.reuse, 0xe0, RZ ;  /* 0x000000e000647824 */ /* 0x040fe400078e02ff */
[----:B------:R-:W-:-:S02]  /*2d10*/  IMAD R99, R0, 0xf0, RZ ;  /* 0x000000f000637824 */ /* 0x000fc400078e02ff */
[----:B------:R-:W-:-:S04]  /*2d20*/  IMAD.WIDE.U32 R144, R2, 0x60, RZ ;  /* 0x0000006002907825 */ /* 0x000fc800078e00ff */
[----:B------:R-:W-:-:S04]  /*2d30*/  IMAD.WIDE.U32 R138, R2, 0xe0, RZ ;  /* 0x000000e0028a7825 */ /* 0x000fc800078e00ff */
[----:B------:R-:W-:-:S04]  /*2d40*/  IMAD.WIDE.U32 R128, R2, 0x160, RZ ;  /* 0x0000016002807825 */ /* 0x000fc800078e00ff */
[----:B------:R-:W-:Y:S01]  /*2d50*/  IMAD.WIDE.U32 R122, R2, 0x1c0, RZ ;  /* 0x000001c0027a7825 */ /* 0x000fe200078e00ff */
[C---:B------:R-:W-:Y:S02]  /*2d60*/  SHF.L.U64.HI R245, R64.reuse, 0x5, R65 ;  /* 0x0000000540f57819 */ /* 0x040fe40000010241 */
[C---:B------:R-:W-:Y:S01]  /*2d70*/  SHF.L.U32 R221, R64.reuse, 0x5, RZ ;  /* 0x0000000540dd7819 */ /* 0x040fe200000006ff */
[----:B------:R-:W-:Y:S01]  /*2d80*/  IMAD.MOV.U32 R23, RZ, RZ, R35 ;  /* 0x000000ffff177224 */ /* 0x000fe200078e0023 */
[C-C-:B------:R-:W-:Y:S01]  /*2d90*/  SHF.L.U64.HI R246, R64.reuse, 0x6, R65.reuse ;  /* 0x0000000640f67819 */ /* 0x140fe20000010241 */
[C---:B------:R-:W-:Y:S01]  /*2da0*/  IMAD.SHL.U32 R227, R64.reuse, 0x80, RZ ;  /* 0x0000008040e37824 */ /* 0x040fe200078e00ff */
[----:B------:R-:W-:Y:S01]  /*2db0*/  SHF.L.U32 R224, R64, 0x6, RZ ;  /* 0x0000000640e07819 */ /* 0x000fe200000006ff */
[----:B------:R-:W-:Y:S01]  /*2dc0*/  IMAD.SHL.U32 R189, R4, 0x2, RZ ;  /* 0x0000000204bd7824 */ /* 0x000fe200078e00ff */
[C---:B------:R-:W-:Y:S01]  /*2dd0*/  SHF.L.U64.HI R248, R64.reuse, 0x7, R65 ;  /* 0x0000000740f87819 */ /* 0x040fe20000010241 */
[----:B------:R-:W-:Y:S01]  /*2de0*/  IMAD.IADD R182, R145, 0x1, R17 ;  /* 0x0000000191b67824 */ /* 0x000fe200078e0211 */
[C---:B------:R-:W-:Y:S01]  /*2df0*/  SHF.L.U64.HI R249, R64.reuse, 0x4, R65 ;  /* 0x0000000440f97819 */ /* 0x040fe20000010241 */
[----:B------:R-:W-:Y:S01]  /*2e00*/  IMAD.IADD R179, R139, 0x1, R14 ;  /* 0x000000018bb37824 */ /* 0x000fe200078e020e */
[----:B------:R-:W-:Y:S01]  /*2e10*/  SHF.L.U32 R228, R64, 0x4, RZ ;  /* 0x0000000440e47819 */ /* 0x000fe200000006ff */
[----:B------:R-:W-:Y:S01]  /*2e20*/  IMAD.IADD R176, R129, 0x1, R11 ;  /* 0x0000000181b07824 */ /* 0x000fe200078e020b */
[----:B------:R-:W-:Y:S01]  /*2e30*/  SHF.L.U64.HI R194, R7, 0x1, R26 ;  /* 0x0000000107c27819 */ /* 0x000fe2000001021a */
[----:B------:R-:W-:Y:S01]  /*2e40*/  IMAD.IADD R173, R123, 0x1, R8 ;  /* 0x000000017bad7824 */ /* 0x000fe200078e0208 */
[----:B------:R-:W-:-:S02]  /*2e50*/  SHF.L.U32 R193, R7, 0x1, RZ ;  /* 0x0000000107c17819 */ /* 0x000fc400000006ff */
[----:B------:R-:W-:Y:S02]  /*2e60*/  SHF.L.U64.HI R192, R4, 0x1, R22 ;  /* 0x0000000104c07819 */ /* 0x000fe40000010216 */
[C---:B------:R-:W-:Y:S02]  /*2e70*/  SHF.L.U64.HI R188, R5.reuse, 0x1, R24 ;  /* 0x0000000105bc7819 */ /* 0x040fe40000010218 */
[----:B------:R-:W-:Y:S02]  /*2e80*/  SHF.L.U32 R185, R5, 0x1, RZ ;  /* 0x0000000105b97819 */ /* 0x000fe400000006ff */
[C---:B------:R-:W-:Y:S02]  /*2e90*/  SHF.L.U64.HI R184, R6.reuse, 0x1, R25 ;  /* 0x0000000106b87819 */ /* 0x040fe40000010219 */
[----:B------:R-:W-:Y:S02]  /*2ea0*/  SHF.L.U32 R183, R6, 0x1, RZ ;  /* 0x0000000106b77819 */ /* 0x000fe400000006ff */
[----:B------:R-:W-:-:S02]  /*2eb0*/  IADD3 R181, R143, R16, RZ ;  /* 0x000000108fb57210 */ /* 0x000fc40007ffe0ff */
[----:B------:R-:W-:Y:S02]  /*2ec0*/  IADD3 R180, R141, R15, RZ ;  /* 0x0000000f8db47210 */ /* 0x000fe40007ffe0ff */
[----:B------:R-:W-:Y:S02]  /*2ed0*/  IADD3 R178, R137, R13, RZ ;  /* 0x0000000d89b27210 */ /* 0x000fe40007ffe0ff */
[----:B------:R-:W-:Y:S02]  /*2ee0*/  IADD3 R177, R131, R12, RZ ;  /* 0x0000000c83b17210 */ /* 0x000fe40007ffe0ff */
[----:B------:R-:W-:Y:S02]  /*2ef0*/  IADD3 R175, R127, R10, RZ ;  /* 0x0000000a7faf7210 */ /* 0x000fe40007ffe0ff */
[----:B------:R-:W-:Y:S02]  /*2f00*/  IADD3 R174, R125, R9, RZ ;  /* 0x000000097dae7210 */ /* 0x000fe40007ffe0ff */
[----:B------:R-:W-:-:S02]  /*2f10*/  IADD3 R172, R121, R3, RZ ;  /* 0x0000000379ac7210 */ /* 0x000fc40007ffe0ff */
[----:B------:R-:W-:Y:S02]  /*2f20*/  SHF.R.S32.HI R244, RZ, 0x1f, R113 ;  /* 0x0000001ffff47819 */ /* 0x000fe40000011471 */
[----:B------:R-:W-:Y:S02]  /*2f30*/  SHF.R.S32.HI R243, RZ, 0x1f, R112 ;  /* 0x0000001ffff37819 */ /* 0x000fe40000011470 */
[----:B------:R-:W-:Y:S02]  /*2f40*/  SHF.R.S32.HI R242, RZ, 0x1f, R111 ;  /* 0x0000001ffff27819 */ /* 0x000fe4000001146f */
[----:B------:R-:W-:Y:S02]  /*2f50*/  SHF.R.S32.HI R241, RZ, 0x1f, R110 ;  /* 0x0000001ffff17819 */ /* 0x000fe4000001146e */
[----:B------:R-:W-:Y:S02]  /*2f60*/  SHF.R.S32.HI R240, RZ, 0x1f, R109 ;  /* 0x0000001ffff07819 */ /* 0x000fe4000001146d */
[----:B------:R-:W-:-:S02]  /*2f70*/  SHF.R.S32.HI R239, RZ, 0x1f, R108 ;  /* 0x0000001fffef7819 */ /* 0x000fc4000001146c */
        /* <DEDUP_REMOVED lines=9> */
.L_x_1027:
[----:B------:R-:W-:Y:S01]  /*3010*/  ISETP.GE.AND P0, PT, R132, R247, PT ;  /* 0x000000f78400720c */ /* 0x000fe20003f06270 */
[----:B------:R-:W-:Y:S01]  /*3020*/  IMAD.SHL.U32 R24, R23, 0x100, RZ ;  /* 0x0000010017187824 */ /* 0x000fe200078e00ff */
[----:B------:R-:W-:Y:S01]  /*3030*/  LOP3.LUT R62, R62, 0xfffffeff, RZ, 0xc0, !PT ;  /* 0xfffffeff3e3e7812 */ /* 0x000fe200078ec0ff */
[----:B------:R-:W-:Y:S01]  /*3040*/  IMAD.MOV.U32 R46, RZ, RZ, R78 ;  /* 0x000000ffff2e7224 */ /* 0x000fe200078e004e */
[----:B------:R-:W-:Y:S01]  /*3050*/  BSSY B2, `(.L_x_924) ;  /* 0x0000c34000027945 */ /* 0x000fe20003800000 */
[----:B------:R-:W-:Y:S01]  /*3060*/  IMAD.MOV.U32 R47, RZ, RZ, R77 ;  /* 0x000000ffff2f7224 */ /* 0x000fe200078e004d */
[----:B------:R-:W-:Y:S05]  /*3070*/  IADD3 R22, R24, -0x100, RZ ;  /* 0xffffff0018167810 */ /* 0x000fea0007ffe0ff */
[--C-:B------:R-:W-:Y:S02]  /*3080*/  IMAD.IADD R63, R216, 0x1, -R22.reuse ;  /* 0x00000001d83f7824 */ /* 0x100fe400078e0a16 */
[----:B------:R-:W-:Y:S03]  /*3090*/  IMAD.IADD R66, R119, 0x1, -R22 ;  /* 0x0000000177427824 */ /* 0x000fe600078e0a16 */
[CC--:B------:R-:W-:Y:S02]  /*30a0*/  ISETP.GE.OR P1, PT, R83.reuse, R63.reuse, P0 ;  /* 0x0000003f5300720c */ /* 0x0c0fe40000726670 */
[-C--:B------:R-:W-:Y:S02]  /*30b0*/  ISETP.GE.OR P3, PT, R94, R63.reuse, P0 ;  /* 0x0000003f5e00720c */ /* 0x080fe40000766670 */
[-C--:B------:R-:W-:Y:S02]  /*30c0*/  ISETP.LT.OR P6, PT, R83, R66.reuse, P1 ;  /* 0x000000425300720c */ /* 0x080fe40000fc1670 */
[-C--:B------:R-:W-:Y:S02]  /*30d0*/  ISETP.GE.OR P1, PT, R82, R63.reuse, P0 ;  /* 0x0000003f5200720c */ /* 0x080fe40000726670 */
[-C--:B------:R-:W-:Y:S02]  /*30e0*/  ISETP.LT.OR P3, PT, R94, R66.reuse, P3 ;  /* 0x000000425e00720c */ /* 0x080fe40001f61670 */
[-C--:B------:R-:W-:Y:S02]  /*30f0*/  ISETP.LT.OR P5, PT, R82, R66.reuse, P1 ;  /* 0x000000425200720c */ /* 0x080fe40000fa1670 */
[C---:B------:R-:W-:Y:S04]  /*3100*/  ISETP.GE.OR P1, PT, R79.reuse, R63, P0 ;  /* 0x0000003f4f00720c */ /* 0x040fe80000726670 */
[----:B------:R-:W-:Y:S02]  /*3110*/  ISETP.LT.OR P4, PT, R79, R66, P1 ;  /* 0x000000424f00720c */ /* 0x000fe40000f81670 */
[----:B------:R-:W-:Y:S02]  /*3120*/  @!P6 IADD3 R16, P2, R78, R193, RZ ;  /* 0x000000c14e10e210 */ /* 0x000fe40007f5e0ff */
[----:B------:R-:W-:Y:S02]  /*3130*/  @!P6 LEA R14, P1, R135, R72, 0x1 ;  /* 0x00000048870ee211 */ /* 0x000fe400078208ff */
[----:B------:R-:W-:Y:S01]  /*3140*/  @P6 LOP3.LUT R62, R62, 0x100, RZ, 0xfc, !PT ;  /* 0x000001003e3e6812 */ /* 0x000fe200078efcff */
[----:B------:R-:W-:Y:S01]  /*3150*/  @!P6 IMAD.X R17, R77, 0x1, R194, P2 ;  /* 0x000000014d11e824 */ /* 0x000fe200010e06c2 */
[----:B------:R-:W-:Y:S02]  /*3160*/  @!P5 IADD3 R12, P2, R78, R189, RZ ;  /* 0x000000bd4e0cd210 */ /* 0x000fe40007f5e0ff */
[----:B------:R-:W-:Y:S02]  /*3170*/  @!P6 LEA.HI.X R15, R135, R71, R217, 0x1, P1 ;  /* 0x00000047870fe211 */ /* 0x000fe400008f0cd9 */
[----:B------:R-:W-:Y:S01]  /*3180*/  @!P5 IADD3 R10, P1, R72, R210, RZ ;  /* 0x000000d2480ad210 */ /* 0x000fe20007f3e0ff */
[----:B------:R-:W-:Y:S01]  /*3190*/  @!P5 IMAD.X R13, R77, 0x1, R192, P2 ;  /* 0x000000014d0dd824 */ /* 0x000fe200010e06c0 */
[----:B------:R-:W-:Y:S02]  /*31a0*/  LOP3.LUT R62, R62, 0xffffff7f, RZ, 0xc0, !PT ;  /* 0xffffff7f3e3e7812 */ /* 0x000fe400078ec0ff */
[-C--:B------:R-:W-:Y:S01]  /*31b0*/  ISETP.GE.OR P2, PT, R93, R63.reuse, P0 ;  /* 0x0000003f5d00720c */ /* 0x080fe20000746670 */
[----:B------:R-:W-:Y:S01]  /*31c0*/  @!P5 IMAD.X R11, R71, 0x1, R211, P1 ;  /* 0x00000001470bd824 */ /* 0x000fe200008e06d3 */
[----:B------:R-:W-:Y:S02]  /*31d0*/  @P5 LOP3.LUT R62, R62, 0x80, RZ, 0xfc, !PT ;  /* 0x000000803e3e5812 */ /* 0x000fe400078efcff */
[----:B------:R-:W-:Y:S02]  /*31e0*/  @!P4 IADD3 R8, P1, R78, R144, RZ ;  /* 0x000000904e08c210 */ /* 0x000fe40007f3e0ff */
[----:B------:R-:W-:Y:S02]  /*31f0*/  ISETP.LT.OR P2, PT, R93, R66, P2 ;  /* 0x000000425d00720c */ /* 0x000fe40001741670 */
[----:B------:R-:W-:Y:S01]  /*3200*/  LOP3.LUT R62, R62, 0xffffffbf, RZ, 0xc0, !PT ;  /* 0xffffffbf3e3e7812 */ /* 0x000fe200078ec0ff */
[----:B------:R-:W-:Y:S01]  /*3210*/  @!P4 IMAD.X R9, R77, 0x1, R182, P1 ;  /* 0x000000014d09c824 */ /* 0x000fe200008e06b6 */
[----:B------:R-:W-:Y:S02]  /*3220*/  @!P4 IADD3 R6, P1, R72, R166, RZ ;  /* 0x000000a64806c210 */ /* 0x000fe40007f3e0ff */
[----:B------:R-:W-:Y:S02]  /*3230*/  @P4 LOP3.LUT R62, R62, 0x40, RZ, 0xfc, !PT ;  /* 0x000000403e3e4812 */ /* 0x000fe400078efcff */
[----:B------:R-:W-:Y:S01]  /*3240*/  ISETP.GE.OR P6, PT, R88, R63, P0 ;  /* 0x0000003f5800720c */ /* 0x000fe200007c6670 */
[----:B------:R-:W-:Y:S01]  /*3250*/  @!P4 IMAD.X R7, R71, 0x1, R205, P1 ;  /* 0x000000014707c824 */ /* 0x000fe200008e06cd */
[----:B------:R-:W-:Y:S02]  /*3260*/  @!P3 IADD3 R4, P1, R78, R185, RZ ;  /* 0x000000b94e04b210 */ /* 0x000fe40007f3e0ff */
[----:B------:R-:W-:Y:S02]  /*3270*/  LOP3.LUT R62, R62, 0xffffffdf, RZ, 0xc0, !PT ;  /* 0xffffffdf3e3e7812 */ /* 0x000fe400078ec0ff */
[----:B------:R-:W-:Y:S01]  /*3280*/  ISETP.LT.OR P6, PT, R88, R66, P6 ;  /* 0x000000425800720c */ /* 0x000fe200037c1670 */
[----:B------:R-:W-:Y:S01]  /*3290*/  @!P3 IMAD.X R5, R77, 0x1, R188, P1 ;  /* 0x000000014d05b824 */ /* 0x000fe200008e06bc */
[----:B------:R-:W-:Y:S02]  /*32a0*/  @!P2 IADD3 R32, P1, R78, R142, RZ ;  /* 0x0000008e4e20a210 */ /* 0x000fe40007f3e0ff */
[----:B------:R-:W-:Y:S02]  /*32b0*/  @P3 LOP3.LUT R62, R62, 0x20, RZ, 0xfc, !PT ;  /* 0x000000203e3e3812 */ /* 0x000fe400078efcff */
[-C--:B------:R-:W-:Y:S01]  /*32c0*/  ISETP.GE.OR P5, PT, R87, R63.reuse, P0 ;  /* 0x0000003f5700720c */ /* 0x080fe200007a6670 */
[----:B------:R-:W-:Y:S01]  /*32d0*/  @!P2 IMAD.X R33, R77, 0x1, R181, P1 ;  /* 0x000000014d21a824 */ /* 0x000fe200008e06b5 */
[----:B------:R-:W-:Y:S02]  /*32e0*/  LOP3.LUT R62, R62, 0xffffffef, RZ, 0xc0, !PT ;  /* 0xffffffef3e3e7812 */ /* 0x000fe400078ec0ff */
[-C--:B------:R-:W-:Y:S02]  /*32f0*/  ISETP.GE.OR P1, PT, R92, R63.reuse, P0 ;  /* 0x0000003f5c00720c */ /* 0x080fe40000726670 */
[----:B------:R-:W-:Y:S02]  /*3300*/  @P2 LOP3.LUT R62, R62, 0x10, RZ, 0xfc, !PT ;  /* 0x000000103e3e2812 */ /* 0x000fe400078efcff */
[-C--:B------:R-:W-:Y:S02]  /*3310*/  ISETP.LT.OR P2, PT, R92, R66.reuse, P1 ;  /* 0x000000425c00720c */ /* 0x080fe40000f41670 */
[----:B------:R-:W-:Y:S02]  /*3320*/  LOP3.LUT R62, R62, 0xfffffff7, RZ, 0xc0, !PT ;  /* 0xfffffff73e3e7812 */ /* 0x000fe400078ec0ff */
[-C--:B------:R-:W-:Y:S02]  /*3330*/  ISETP.LT.OR P5, PT, R87, R66.reuse, P5 ;  /* 0x000000425700720c */ /* 0x080fe40002fa1670 */
[CC--:B------:R-:W-:Y:S02]  /*3340*/  ISETP.GE.OR P4, PT, R86.reuse, R63.reuse, P0 ;  /* 0x0000003f5600720c */ /* 0x0c0fe40000786670 */
[CC--:B------:R-:W-:Y:S02]  /*3350*/  ISETP.GE.OR P3, PT, R85.reuse, R63.reuse, P0 ;  /* 0x0000003f5500720c */ /* 0x0c0fe40000766670 */
[-C--:B------:R-:W-:Y:S02]  /*3360*/  ISETP.LT.OR P4, PT, R86, R66.reuse, P4 ;  /* 0x000000425600720c */ /* 0x080fe40002781670 */
[----:B------:R-:W-:Y:S02]  /*3370*/  ISETP.LT.OR P3, PT, R85, R66, P3 ;  /* 0x000000425500720c */ /* 0x000fe40001f61670 */
[----:B------:R-:W-:Y:S02]  /*3380*/  @!P2 IADD3 R38, P1, R78, R140, RZ ;  /* 0x0000008c4e26a210 */ /* 0x000fe40007f3e0ff */
[----:B------:R-:W-:Y:S03]  /*3390*/  @P2 LOP3.LUT R62, R62, 0x8, RZ, 0xfc, !PT ;  /* 0x000000083e3e2812 */ /* 0x000fe600078efcff */
[----:B------:R-:W-:Y:S01]  /*33a0*/  @!P2 IMAD.X R39, R77, 0x1, R180, P1 ;  /* 0x000000014d27a824 */ /* 0x000fe200008e06b4 */
[CC--:B------:R-:W-:Y:S02]  /*33b0*/  ISETP.GE.OR P1, PT, R91.reuse, R63.reuse, P0 ;  /* 0x0000003f5b00720c */ /* 0x0c0fe40000726670 */
[----:B------:R-:W-:Y:S02]  /*33c0*/  LOP3.LUT R62, R62, 0xfffffffb, RZ, 0xc0, !PT ;  /* 0xfffffffb3e3e7812 */ /* 0x000fe400078ec0ff */
[----:B------:R-:W-:Y:S11]  /*33d0*/  ISETP.LT.OR P2, PT, R91, R66, P1 ;  /* 0x000000425b00720c */ /* 0x000ff60000f41670 */
[----:B------:R-:W-:Y:S02]  /*33e0*/  @!UPT UIADD3 URZ, URZ, URZ, URZ ;  /* 0x0000003f3f3ff290 */ /* 0x000fe4000fffe03f */
[----:B------:R-:W-:Y:S02]  /*33f0*/  @!P2 IADD3 R42, P1, R78, R138, RZ ;  /* 0x0000008a4e2aa210 */ /* 0x000fe40007f3e0ff */
[----:B------:R-:W-:Y:S03]  /*3400*/  @P2 LOP3.LUT R62, R62, 0x4, RZ, 0xfc, !PT ;  /* 0x000000043e3e2812 */ /* 0x000fe600078efcff */
[C---:B------:R-:W-:Y:S01]  /*3410*/  @!P2 IMAD.X R43, R77.reuse, 0x1, R179, P1 ;  /* 0x000000014d2ba824 */ /* 0x040fe200008e06b3 */
[----:B------:R-:W-:Y:S02]  /*3420*/  ISETP.GE.OR P1, PT, R90, R63, P0 ;  /* 0x0000003f5a00720c */ /* 0x000fe40000726670 */
[----:B------:R-:W-:Y:S02]  /*3430*/  LOP3.LUT R62, R62, 0xfffffffd, RZ, 0xc0, !PT ;  /* 0xfffffffd3e3e7812 */ /* 0x000fe400078ec0ff */
[-C--:B------:R-:W-:Y:S11]  /*3440*/  ISETP.LT.OR P2, PT, R90, R66.reuse, P1 ;  /* 0x000000425a00720c */ /* 0x080ff60000f41670 */
[----:B------:R-:W-:Y:S02]  /*3450*/  @!UPT UIADD3 URZ, URZ, URZ, URZ ;  /* 0x0000003f3f3ff290 */ /* 0x000fe4000fffe03f */
        /* <DEDUP_REMOVED lines=10> */
[----:B------:R-:W-:Y:S02]  /*3500*/  @!P6 IADD3 R50, P1, R78, R130, RZ ;  /* 0x000000824e32e210 */ /* 0x000fe40007f3e0ff */
[-C--:B------:R-:W-:Y:S02]  /*3510*/  ISETP.GE.OR P2, PT, R84, R63.reuse, P0 ;  /* 0x0000003f5400720c */ /* 0x080fe40000746670 */
[----:B------:R-:W-:Y:S01]  /*3520*/  LOP3.LUT R62, R62, 0xffffdfff, RZ, 0xc0, !PT ;  /* 0xffffdfff3e3e7812 */ /* 0x000fe200078ec0ff */
[C---:B------:R-:W-:Y:S01]  /*3530*/  @!P6 IMAD.X R51, R77.reuse, 0x1, R177, P1 ;  /* 0x000000014d33e824 */ /* 0x040fe200008e06b1 */
[----:B------:R-:W-:Y:S02]  /*3540*/  @!P5 IADD3 R52, P1, R78, R128, RZ ;  /* 0x000000804e34d210 */ /* 0x000fe40007f3e0ff */
[----:B------:R-:W-:Y:S02]  /*3550*/  ISETP.LT.OR P2, PT, R84, R66, P2 ;  /* 0x000000425400720c */ /* 0x000fe40001741670 */
[----:B------:R-:W-:Y:S01]  /*3560*/  @P6 LOP3.LUT R62, R62, 0x2000, RZ, 0xfc, !PT ;  /* 0x000020003e3e6812 */ /* 0x000fe200078efcff */
[C---:B------:R-:W-:Y:S01]  /*3570*/  @!P5 IMAD.X R53, R77.reuse, 0x1, R176, P1 ;  /* 0x000000014d35d824 */ /* 0x040fe200008e06b0 */
[----:B------:R-:W-:Y:S02]  /*3580*/  @!P4 IADD3 R54, P1, R78, R126, RZ ;  /* 0x0000007e4e36c210 */ /* 0x000fe40007f3e0ff */
[C---:B------:R-:W-:Y:S02]  /*3590*/  LOP3.LUT P6, RZ, R62.reuse, 0x1, RZ, 0xc0, !PT ;  /* 0x000000013eff7812 */ /* 0x040fe400078cc0ff */
[----:B------:R-:W-:Y:S01]  /*35a0*/  LOP3.LUT R62, R62, 0xffffbfff, RZ, 0xc0, !PT ;  /* 0xffffbfff3e3e7812 */ /* 0x000fe200078ec0ff */
[C---:B------:R-:W-:Y:S01]  /*35b0*/  @!P4 IMAD.X R55, R77.reuse, 0x1, R175, P1 ;  /* 0x000000014d37c824 */ /* 0x040fe200008e06af */
[C---:B------:R-:W-:Y:S05]  /*35c0*/  @!P3 IADD3 R56, P1, R78.reuse, R124, RZ ;  /* 0x0000007c4e38b210 */ /* 0x040fea0007f3e0ff */
[C---:B------:R-:W-:Y:S01]  /*35d0*/  @!P3 IMAD.X R57, R77.reuse, 0x1, R174, P1 ;  /* 0x000000014d39b824 */ /* 0x040fe200008e06ae */
[----:B------:R-:W-:Y:S03]  /*35e0*/  @!P2 IADD3 R58, P1, R78, R122, RZ ;  /* 0x0000007a4e3aa210 */ /* 0x000fe60007f3e0ff */
[----:B------:R-:W-:Y:S02]  /*35f0*/  @P6 LOP3.LUT R62, R62, 0x4000, RZ, 0xfc, !PT ;  /* 0x000040003e3e6812 */ /* 0x000fe400078efcff */
[----:B------:R-:W-:Y:S01]  /*3600*/  @!P2 IMAD.X R59, R77, 0x1, R173, P1 ;  /* 0x000000014d3ba824 */ /* 0x000fe200008e06ad */
[CC--:B------:R-:W-:Y:S02]  /*3610*/  ISETP.GE.OR P1, PT, R95.reuse, R63.reuse, P0 ;  /* 0x0000003f5f00720c */ /* 0x0c0fe40000726670 */
[----:B------:R-:W-:Y:S02]  /*3620*/  ISETP.GE.OR P0, PT, R80, R63, P0 ;  /* 0x0000003f5000720c */ /* 0x000fe40000706670 */
[----:B------:R-:W-:Y:S02]  /*3630*/  LOP3.LUT P6, RZ, R62, 0x2, RZ, 0xc0, !PT ;  /* 0x000000023eff7812 */ /* 0x000fe400078cc0ff */
[-C--:B------:R-:W-:Y:S02]  /*3640*/  ISETP.LT.OR P0, PT, R80, R66.reuse, P0 ;  /* 0x000000425000720c */ /* 0x080fe40000701670 */
[----:B------:R-:W-:Y:S02]  /*3650*/  ISETP.LT.OR P1, PT, R95, R66, P1 ;  /* 0x000000425f00720c */ /* 0x000fe40000f21670 */
[----:B------:R-:W-:Y:S07]  /*3660*/  LOP3.LUT R62, R62, 0xffff7fff, RZ, 0xc0, !PT ;  /* 0xffff7fff3e3e7812 */ /* 0x000fee00078ec0ff */
[----:B------:R-:W-:Y:S02]  /*3670*/  @P6 LOP3.LUT R62, R62, 0x8000, RZ, 0xfc, !PT ;  /* 0x000080003e3e6812 */ /* 0x000fe400078efcff */
[----:B------:R-:W2:Y:S01]  /*3680*/  @!P0 LD.E.128 R28, [R46.64] ;  /* 0x000000062e1c8980 */ /* 0x000ea2000c101d00 */
[----:B------:R-:W-:Y:S01]  /*3690*/  @!P0 IMAD.MOV.U32 R2, RZ, RZ, R72 ;  /* 0x000000ffff028224 */ /* 0x000fe200078e0048 */
[C---:B------:R-:W-:Y:S01]  /*36a0*/  LOP3.LUT P6, RZ, R62.reuse, 0x4, RZ, 0xc0, !PT ;  /* 0x000000043eff7812 */ /* 0x040fe200078cc0ff */
[----:B------:R-:W-:Y:S01]  /*36b0*/  @!P0 IMAD.MOV.U32 R3, RZ, RZ, R71 ;  /* 0x000000ffff038224 */ /* 0x000fe200078e0047 */
[----:B------:R-:W-:Y:S11]  /*36c0*/  LOP3.LUT R62, R62, 0xfffeffff, RZ, 0xc0, !PT ;  /* 0xfffeffff3e3e7812 */ /* 0x000ff600078ec0ff */
[----:B------:R-:W-:Y:S04]  /*36d0*/  @P6 LOP3.LUT R62, R62, 0x10000, RZ, 0xfc, !PT ;  /* 0x000100003e3e6812 */ /* 0x000fe800078efcff */
[C---:B------:R-:W-:Y:S02]  /*36e0*/  LOP3.LUT P6, RZ, R62.reuse, 0x8, RZ, 0xc0, !PT ;  /* 0x000000083eff7812 */ /* 0x040fe400078cc0ff */
[----:B------:R-:W-:Y:S11]  /*36f0*/  LOP3.LUT R62, R62, 0xfffdffff, RZ, 0xc0, !PT ;  /* 0xfffdffff3e3e7812 */ /* 0x000ff600078ec0ff */
[----:B------:R-:W-:Y:S04]  /*3700*/  @P6 LOP3.LUT R62, R62, 0x20000, RZ, 0xfc, !PT ;  /* 0x000200003e3e6812 */ /* 0x000fe800078efcff */
[C---:B------:R-:W-:Y:S02]  /*3710*/  LOP3.LUT P6, RZ, R62.reuse, 0x10, RZ, 0xc0, !PT ;  /* 0x000000103eff7812 */ /* 0x040fe400078cc0ff */
[----:B------:R-:W-:Y:S11]  /*3720*/  LOP3.LUT R62, R62, 0xfffbffff, RZ, 0xc0, !PT ;  /* 0xfffbffff3e3e7812 */ /* 0x000ff600078ec0ff */
[----:B------:R-:W-:Y:S04]  /*3730*/  @P6 LOP3.LUT R62, R62, 0x40000, RZ, 0xfc, !PT ;  /* 0x000400003e3e6812 */ /* 0x000fe800078efcff */
[C---:B------:R-:W-:Y:S02]  /*3740*/  LOP3.LUT P6, RZ, R62.reuse, 0x20, RZ, 0xc0, !PT ;  /* 0x000000203eff7812 */ /* 0x040fe400078cc0ff */
[----:B------:R-:W-:Y:S02]  /*3750*/  LOP3.LUT R62, R62, 0xfffffdff, RZ, 0xc0, !PT ;  /* 0xfffffdff3e3e7812 */ /* 0x000fe400078ec0ff */
[----:B------:R-:W-:Y:S02]  /*3760*/  P2R R0, PR, RZ, 0x40 ;  /* 0x00000040ff007803 */ /* 0x000fe40000000000 */
[----:B------:R-:W-:Y:S02]  /*3770*/  @!P1 IADD3 R60, P6, R78, R120, RZ ;  /* 0x000000784e3c9210 */ /* 0x000fe40007fde0ff */
[----:B------:R-:W-:Y:S03]  /*3780*/  @P0 LOP3.LUT R62, R62, 0x200, RZ, 0xfc, !PT ;  /* 0x000002003e3e0812 */ /* 0x000fe600078efcff */
[----:B------:R-:W-:Y:S01]  /*3790*/  @!P1 IMAD.X R61, R77, 0x1, R172, P6 ;  /* 0x000000014d3d9824 */ /* 0x000fe200030e06ac */
[----:B------:R-:W-:Y:S01]  /*37a0*/  ISETP.NE.AND P6, PT, R0, RZ, PT ;  /* 0x000000ff0000720c */ /* 0x000fe20003fc5270 */
[----:B--2---:R1:W-:Y:S11]  /*37b0*/  @!P0 ST.E.128 [R2.64], R28 ;  /* 0x0000001c02008985 */ /* 0x0043f6000c101d06 */
[----:B------:R-:W-:Y:S01]  /*37c0*/  @!UPT UIADD3 URZ, URZ, URZ, URZ ;  /* 0x0000003f3f3ff290 */ /* 0x000fe2000fffe03f */
[----:B-1----:R-:W-:Y:S05]  /*37d0*/  @!P6 IADD3 R2, P0, R72, R208, RZ ;  /* 0x000000d04802e210 */ /* 0x002fea0007f1e0ff */
[C---:B------:R-:W-:Y:S01]  /*37e0*/  @!P6 IMAD.X R3, R71.reuse, 0x1, R209, P0 ;  /* 0x000000014703e824 */ /* 0x040fe200000e06d1 */
[----:B------:R-:W-:Y:S11]  /*37f0*/  LOP3.LUT P6, RZ, R62, 0x40000, RZ, 0xc0, !PT ;  /* 0x000400003eff7812 */ /* 0x000ff600078cc0ff */
[----:B------:R-:W-:Y:S02]  /*3800*/  @!UPT UIADD3 URZ, URZ, URZ, URZ ;  /* 0x0000003f3f3ff290 */ /* 0x000fe4000fffe03f */
[----:B------:R-:W-:Y:S05]  /*3810*/  @!P6 IADD3 R26, P0, R72, R164, RZ ;  /* 0x000000a4481ae210 */ /* 0x000fea0007f1e0ff */
[C---:B------:R-:W-:Y:S01]  /*3820*/  @!P6 IMAD.X R27, R71.reuse, 0x1, R204, P0 ;  /* 0x00000001471be824 */ /* 0x040fe200000e06cc */
[C---:B------:R-:W-:Y:S02]  /*3830*/  LOP3.LUT P0, RZ, R62.reuse, 0x100, RZ, 0xc0, !PT ;  /* 0x000001003eff7812 */ /* 0x040fe4000780c0ff */
[----:B------:R-:W-:Y:S11]  /*3840*/  LOP3.LUT P6, RZ, R62, 0x20000, RZ, 0xc0, !PT ;  /* 0x000200003eff7812 */ /* 0x000ff600078cc0ff */
[----:B------:R-:W2:Y:S04]  /*3850*/  @!P0 LD.E.128 R28, [R16.64] ;  /* 0x00000006101c8980 */ /* 0x000ea8000c101d00 */
[----:B--2---:R1:W-:Y:S01]  /*3860*/  @!P0 ST.E.128 [R14.64], R28 ;  /* 0x0000001c0e008985 */ /* 0x0043e2000c101d06 */
[----:B------:R-:W-:Y:S05]  /*3870*/  @!P6 IADD3 R16, P0, R72, R162, RZ ;  /* 0x000000a24810e210 */ /* 0x000fea0007f1e0ff */
[C---:B------:R-:W-:Y:S01]  /*3880*/  @!P6 IMAD.X R17, R71.reuse, 0x1, R203, P0 ;  /* 0x000000014711e824 */ /* 0x040fe200000e06cb */
[----:B------:R-:W-:Y:S11]  /*3890*/  LOP3.LUT P6, RZ, R62, 0x10000, RZ, 0xc0, !PT ;  /* 0x000100003eff7812 */ /* 0x000ff600078cc0ff */
[----:B------:R-:W-:Y:S02]  /*38a0*/  @!UPT UIADD3 URZ, URZ, URZ, URZ ;  /* 0x0000003f3f3ff290 */ /* 0x000fe4000fffe03f */
[----:B-1----:R-:W-:Y:S05]  /*38b0*/  @!P6 IADD3 R30, P0, R72, R160, RZ ;  /* 0x000000a0481ee210 */ /* 0x002fea0007f1e0ff */
[C---:B------:R-:W-:Y:S01]  /*38c0*/  @!P6 IMAD.X R31, R71.reuse, 0x1, R202, P0 ;  /* 0x00000001471fe824 */ /* 0x040fe200000e06ca */
[C---:B------:R-:W-:Y:S02]  /*38d0*/  LOP3.LUT P0, RZ, R62.reuse, 0x80, RZ, 0xc0, !PT ;  /* 0x000000803eff7812 */ /* 0x040fe4000780c0ff */
[----:B------:R-:W-:Y:S11]  /*38e0*/  LOP3.LUT P6, RZ, R62, 0x8000, RZ, 0xc0, !PT ;  /* 0x000080003eff7812 */ /* 0x000ff600078cc0ff */
[----:B------:R-:W2:Y:S04]  /*38f0*/  @!P0 LD.E.128 R12, [R12.64] ;  /* 0x000000060c0c8980 */ /* 0x000ea8000c101d00 */
[----:B--2---:R1:W-:Y:S02]  /*3900*/  @!P0 ST.E.128 [R10.64], R12 ;  /* 0x0000000c0a008985 */ /* 0x0043e4000c101d06 */
[----:B-1----:R-:W-:Y:S05]  /*3910*/  @!P6 IADD3 R14, P0, R72, R206, RZ ;  /* 0x000000ce480ee210 */ /* 0x002fea0007f1e0ff */
[C---:B------:R-:W-:Y:S01]  /*3920*/  @!P6 IMAD.X R15, R71.reuse, 0x1, R207, P0 ;  /* 0x00000001470fe824 */ /* 0x040fe200000e06cf */
[----:B------:R-:W-:Y:S11]  /*3930*/  LOP3.LUT P6, RZ, R62, 0x4000, RZ, 0xc0, !PT ;  /* 0x000040003eff7812 */ /* 0x000ff600078cc0ff */
[----:B------:R-:W-:Y:S02]  /*3940*/  @!UPT UIADD3 URZ, URZ, URZ, URZ ;  /* 0x0000003f3f3ff290 */ /* 0x000fe4000fffe03f */
[----:B------:R-:W-:Y:S05]  /*3950*/  @!P6 IADD3 R28, P0, R72, R158, RZ ;  /* 0x0000009e481ce210 */ /* 0x000fea0007f1e0ff */
[C---:B------:R-:W-:Y:S01]  /*3960*/  @!P6 IMAD.X R29, R71.reuse, 0x1, R201, P0 ;  /* 0x00000001471de824 */ /* 0x040fe200000e06c9 */
[C---:B------:R-:W-:Y:S02]  /*3970*/  LOP3.LUT P0, RZ, R62.reuse, 0x40, RZ, 0xc0, !PT ;  /* 0x000000403eff7812 */ /* 0x040fe4000780c0ff */
[C---:B------:R-:W-:Y:S02]  /*3980*/  LOP3.LUT P6, RZ, R62.reuse, 0x2000, RZ, 0xc0, !PT ;  /* 0x000020003eff7812 */ /* 0x040fe400078cc0ff */
[----:B------:R-:W-:Y:S09]  /*3990*/  LOP3.LUT R62, R62, 0xfffffbff, RZ, 0xc0, !PT ;  /* 0xfffffbff3e3e7812 */ /* 0x000ff200078ec0ff */
[----:B------:R-:W2:Y:S02]  /*39a0*/  @!P0 LD.E.128 R8, [R8.64] ;  /* 0x0000000608088980 */ /* 0x000ea4000c101d00 */
[----:B------:R-:W-:Y:S02]  /*39b0*/  @P6 LOP3.LUT R62, R62, 0x400, RZ, 0xfc, !PT ;  /* 0x000004003e3e6812 */ /* 0x000fe400078efcff */
[----:B--2---:R1:W-:Y:S01]  /*39c0*/  @!P0 ST.E.128 [R6.64], R8 ;  /* 0x0000000806008985 */ /* 0x0043e2000c101d06 */
[----:B------:R-:W-:Y:S05]  /*39d0*/  @!P6 IADD3 R12, P0, R72, R156, RZ ;  /* 0x0000009c480ce210 */ /* 0x000fea0007f1e0ff */
[C---:B------:R-:W-:Y:S01]  /*39e0*/  @!P6 IMAD.X R13, R71.reuse, 0x1, R200, P0 ;  /* 0x00000001470de824 */ /* 0x040fe200000e06c8 */
[C---:B------:R-:W-:Y:S02]  /*39f0*/  LOP3.LUT P6, RZ, R62.reuse, 0x2, RZ, 0xc0, !PT ;  /* 0x000000023eff7812 */ /* 0x040fe400078cc0ff */
[----:B------:R-:W-:Y:S02]  /*3a00*/  LOP3.LUT R62, R62, 0xfffff7ff, RZ, 0xc0, !PT ;  /* 0xfffff7ff3e3e7812 */ /* 0x000fe400078ec0ff */
[----:B------:R-:W-:Y:S05]  /*3a10*/  @!P5 IADD3 R36, P0, R72, R154, RZ ;  /* 0x0000009a4824d210 */ /* 0x000fea0007f1e0ff */
[C---:B------:R-:W-:Y:S04]  /*3a20*/  @!P5 IMAD.X R37, R71.reuse, 0x1, R199, P0 ;  /* 0x000000014725d824 */ /* 0x040fe800000e06c7 */
[----:B------:R-:W-:Y:S04]  /*3a30*/  @P6 LOP3.LUT R62, R62, 0x800, RZ, 0xfc, !PT ;  /* 0x000008003e3e6812 */ /* 0x000fe800078efcff */
[C---:B------:R-:W-:Y:S02]  /*3a40*/  LOP3.LUT P6, RZ, R62.reuse, 0x4, RZ, 0xc0, !PT ;  /* 0x000000043eff7812 */ /* 0x040fe400078cc0ff */
[----:B------:R-:W-:Y:S11]  /*3a50*/  LOP3.LUT R62, R62, 0xffffefff, RZ, 0xc0, !PT ;  /* 0xffffefff3e3e7812 */ /* 0x000ff600078ec0ff */
[----:B------:R-:W-:Y:S04]  /*3a60*/  @P6 LOP3.LUT R62, R62, 0x1000, RZ, 0xfc, !PT ;  /* 0x000010003e3e6812 */ /* 0x000fe800078efcff */
[C---:B------:R-:W-:Y:S02]  /*3a70*/  LOP3.LUT P0, RZ, R62.reuse, 0x20, RZ, 0xc0, !PT ;  /* 0x000000203eff7812 */ /* 0x040fe4000780c0ff */
[----:B------:R-:W-:Y:S11]  /*3a80*/  LOP3.LUT P6, RZ, R62, 0x8, RZ, 0xc0, !PT ;  /* 0x000000083eff7812 */ /* 0x000ff600078cc0ff */
[----:B-1----:R-:W2:Y:S04]  /*3a90*/  @!P0 LD.E.128 R4, [R4.64] ;  /* 0x0000000604048980 */ /* 0x002ea8000c101d00 */
[----:B--2---:R1:W-:Y:S02]  /*3aa0*/  @!P0 ST.E.128 [R2.64], R4 ;  /* 0x0000000402008985 */ /* 0x0043e4000c101d06 */
[C---:B-1----:R-:W-:Y:S05]  /*3ab0*/  @!P4 IADD3 R2, P0, R72.reuse, R152, RZ ;  /* 0x000000984802c210 */ /* 0x042fea0007f1e0ff */
[C---:B------:R-:W-:Y:S01]  /*3ac0*/  @!P4 IMAD.X R3, R71.reuse, 0x1, R198, P0 ;  /* 0x000000014703c824 */ /* 0x040fe200000e06c6 */
[----:B------:R-:W-:Y:S05]  /*3ad0*/  @!P3 IADD3 R34, P0, R72, R150, RZ ;  /* 0x000000964822b210 */ /* 0x000fea0007f1e0ff */
[C---:B------:R-:W-:Y:S01]  /*3ae0*/  @!P3 IMAD.X R35, R71.reuse, 0x1, R197, P0 ;  /* 0x000000014723b824 */ /* 0x040fe200000e06c5 */
[----:B------:R-:W-:Y:S11]  /*3af0*/  LOP3.LUT P0, RZ, R62, 0x10, RZ, 0xc0, !PT ;  /* 0x000000103eff7812 */ /* 0x000ff6000780c0ff */
[----:B------:R-:W-:Y:S02]  /*3b00*/  @!UPT UIADD3 URZ, URZ, URZ, URZ ;  /* 0x0000003f3f3ff290 */ /* 0x000fe4000fffe03f */
[----:B------:R-:W2:Y:S04]  /*3b10*/  @!P0 LD.E.128 R4, [R32.64] ;  /* 0x0000000620048980 */ /* 0x000ea8000c101d00 */
[----:B--2---:R1:W-:Y:S04]  /*3b20*/  @!P0 ST.E.128 [R26.64], R4 ;  /* 0x000000041a008985 */ /* 0x0043e8000c101d06 */
[----:B------:R-:W2:Y:S01]  /*3b30*/  @!P6 LD.E.128 R8, [R38.64] ;  /* 0x000000062608e980 */ /* 0x000ea2000c101d00 */
[C---:B-1----:R-:W-:Y:S05]  /*3b40*/  @!P2 IADD3 R26, P0, R72.reuse, R148, RZ ;  /* 0x00000094481aa210 */ /* 0x042fea0007f1e0ff */
[C---:B------:R-:W-:Y:S01]  /*3b50*/  @!P2 IMAD.X R27, R71.reuse, 0x1, R196, P0 ;  /* 0x00000001471ba824 */ /* 0x040fe200000e06c4 */
[----:B------:R-:W-:Y:S05]  /*3b60*/  @!P1 IADD3 R32, P0, R72, R146, RZ ;  /* 0x0000009248209210 */ /* 0x000fea0007f1e0ff */
[----:B------:R-:W-:Y:S01]  /*3b70*/  @!P1 IMAD.X R33, R71, 0x1, R195, P0 ;  /* 0x0000000147219824 */ /* 0x000fe200000e06c3 */
[C---:B------:R-:W-:Y:S01]  /*3b80*/  LOP3.LUT P0, RZ, R62.reuse, 0x1, RZ, 0xc0, !PT ;  /* 0x000000013eff7812 */ /* 0x040fe2000780c0ff */
[----:B--2---:R-:W-:Y:S01]  /*3b90*/  @!P6 ST.E.128 [R16.64], R8 ;  /* 0x000000081000e985 */ /* 0x004fe2000c101d06 */
[C---:B------:R-:W-:Y:S11]  /*3ba0*/  LOP3.LUT P6, RZ, R62.reuse, 0x1000, RZ, 0xc0, !PT ;  /* 0x000010003eff7812 */ /* 0x040ff600078cc0ff */
[----:B------:R-:W-:Y:S02]  /*3bb0*/  @!UPT UIADD3 URZ, URZ, URZ, URZ ;  /* 0x0000003f3f3ff290 */ /* 0x000fe4000fffe03f */
[----:B------:R-:W2:Y:S04]  /*3bc0*/  @!P6 LD.E.128 R4, [R42.64] ;  /* 0x000000062a04e980 */ /* 0x000ea8000c101d00 */
[----:B--2---:R1:W-:Y:S01]  /*3bd0*/  @!P6 ST.E.128 [R30.64], R4 ;  /* 0x000000041e00e985 */ /* 0x0043e2000c101d06 */
[C---:B------:R-:W-:Y:S11]  /*3be0*/  LOP3.LUT P6, RZ, R62.reuse, 0x800, RZ, 0xc0, !PT ;  /* 0x000008003eff7812 */ /* 0x040ff600078cc0ff */
[----:B------:R-:W-:Y:S02]  /*3bf0*/  @!UPT UIADD3 URZ, URZ, URZ, URZ ;  /* 0x0000003f3f3ff290 */ /* 0x000fe4000fffe03f */
[----:B-1----:R-:W2:Y:S04]  /*3c00*/  @!P6 LD.E.128 R4, [R44.64] ;  /* 0x000000062c04e980 */ /* 0x002ea8000c101d00 */
[----:B--2---:R1:W-:Y:S01]  /*3c10*/  @!P6 ST.E.128 [R14.64], R4 ;  /* 0x000000040e00e985 */ /* 0x0043e2000c101d06 */
[----:B------:R-:W-:Y:S03]  /*3c20*/  LOP3.LUT P6, RZ, R62, 0x400, RZ, 0xc0, !PT ;  /* 0x000004003eff7812 */ /* 0x000fe600078cc0ff */
[----:B-1----:R-:W2:Y:S04]  /*3c30*/  @!P0 LD.E.128 R4, [R48.64] ;  /* 0x0000000630048980 */ /* 0x002ea8000c101d00 */
[----:B--2---:R1:W-:Y:S06]  /*3c40*/  @!P0 ST.E.128 [R28.64], R4 ;  /* 0x000000041c008985 */ /* 0x0043ec000c101d06 */
[----:B-1----:R-:W2:Y:S04]  /*3c50*/  @!P6 LD.E.128 R28, [R50.64] ;  /* 0x00000006321ce980 */ /* 0x002ea8000c101d00 */
[----:B--2---:R1:W-:Y:S04]  /*3c60*/  @!P6 ST.E.128 [R12.64], R28 ;  /* 0x0000001c0c00e985 */ /* 0x0043e8000c101d06 */
[----:B-1----:R-:W2:Y:S04]  /*3c70*/  @!P5 LD.E.128 R12, [R52.64] ;  /* 0x00000006340cd980 */ /* 0x002ea8000c101d00 */
[----:B--2---:R-:W-:Y:S04]  /*3c80*/  @!P5 ST.E.128 [R36.64], R12 ;  /* 0x0000000c2400d985 */ /* 0x004fe8000c101d06 */
[----:B------:R-:W2:Y:S04]  /*3c90*/  @!P4 LD.E.128 R8, [R54.64] ;  /* 0x000000063608c980 */ /* 0x000ea8000c101d00 */
[----:B--2---:R-:W-:Y:S04]  /*3ca0*/  @!P4 ST.E.128 [R2.64], R8 ;  /* 0x000000080200c985 */ /* 0x004fe8000c101d06 */
[----:B------:R-:W2:Y:S04]  /*3cb0*/  @!P3 LD.E.128 R4, [R56.64] ;  /* 0x000000063804b980 */ /* 0x000ea8000c101d00 */
[----:B--2---:R1:W-:Y:S04]  /*3cc0*/  @!P3 ST.E.128 [R34.64], R4 ;  /* 0x000000042200b985 */ /* 0x0043e8000c101d06 */
[----:B-1----:R-:W2:Y:S04]  /*3cd0*/  @!P2 LD.E.128 R4, [R58.64] ;  /* 0x000000063a04a980 */ /* 0x002ea8000c101d00 */
[----:B--2---:R1:W-:Y:S04]  /*3ce0*/  @!P2 ST.E.128 [R26.64], R4 ;  /* 0x000000041a00a985 */ /* 0x0043e8000c101d06 */
[----:B-1----:R-:W2:Y:S04]  /*3cf0*/  @!P1 LD.E.128 R4, [R60.64] ;  /* 0x000000063c049980 */ /* 0x002ea8000c101d00 */
[----:B--2---:R1:W-:Y:S04]  /*3d00*/  @!P1 ST.E.128 [R32.64], R4 ;  /* 0x0000000420009985 */ /* 0x0043e8000c101d06 */
[----:B------:R-:W2:Y:S04]  /*3d10*/  LD.E R0, [R18.64+0x130] ;  /* 0x0001300612007980 */ /* 0x000ea8000c101900 */
[----:B------:R-:W3:Y:S01]  /*3d20*/  LD.E R12, [R18.64+0xd0] ;  /* 0x0000d006120c7980 */ /* 0x000ee2000c101900 */
[----:B--2---:R-:W-:Y:S05]  /*3d30*/  IMAD.U32 R0, R0, -0x100, RZ ;  /* 0xffffff0000007824 */ /* 0x004fea00078e00ff */
[C---:B------:R-:W-:Y:S04]  /*3d40*/  LEA R78, P0, R0.reuse, R46, 0x1 ;  /* 0x0000002e004e7211 */ /* 0x040fe800078008ff */
[----:B------:R-:W-:Y:S02]  /*3d50*/  LEA.HI.X.SX32 R77, R0, R47, 0x1, P0 ;  /* 0x0000002f004d7211 */ /* 0x000fe400000f0eff */
[----:B---3--:R-:W-:Y:S11]  /*3d60*/  ISETP.NE.AND P0, PT, R12, RZ, PT ;  /* 0x000000ff0c00720c */ /* 0x008ff60003f05270 */
[----:B------:R-:W-:Y:S02]  /*3d70*/  @!UPT UIADD3 URZ, URZ, URZ, URZ ;  /* 0x0000003f3f3ff290 */ /* 0x000fe4000fffe03f */
[----:B------:R-:W-:-:S05]  /*3d80*/  @!P0 BRA `(.L_x_925) ;  /* 0x0000aa8000008947 */ /* 0x000fca0003800000 */
[----:B-1----:R-:W2:Y:S01]  /*3d90*/  LD.E.U8 R0, [R18.64+0x1b3] ;  /* 0x0001b30612007980 */ /* 0x002ea2000c101100 */
[----:B------:R-:W-:Y:S03]  /*3da0*/  ISETP.GE.AND P0, PT, R80, R63, PT ;  /* 0x0000003f5000720c */ /* 0x000fe60003f06270 */
[----:B------:R1:W5:Y:S01]  /*3db0*/  LD.E R34, [R18.64+0xc0] ;  /* 0x0000c00612227980 */ /* 0x000362000c101900 */
[----:B--2---:R-:W-:Y:S11]  /*3dc0*/  ISETP.NE.AND P1, PT, R0, RZ, PT ;  /* 0x000000ff0000720c */ /* 0x004ff60003f25270 */
[----:B------:R-:W-:Y:S02]  /*3dd0*/  @!UPT UIADD3 URZ, URZ, URZ, URZ ;  /* 0x0000003f3f3ff290 */ /* 0x000fe4000fffe03f */
[----:B------:R-:W-:-:S05]  /*3de0*/  @!P1 BRA `(.L_x_926) ;  /* 0x0000435000009947 */ /* 0x000fca0003800000 */
[----:B-1---5:R-:W-:Y:S01]  /*3df0*/  ISETP.GE.OR P0, PT, R132, R34, P0 ;  /* 0x000000228400720c */ /* 0x022fe20000706670 */
[----:B------:R-:W-:Y:S03]  /*3e00*/  BSSY B0, `(.L_x_927) ;  /* 0x0000039000007945 */ /* 0x000fe60003800000 */
[----:B------:R-:W-:Y:S11]  /*3e10*/  ISETP.LT.OR P0, PT, R80, R66, P0 ;  /* 0x000000425000720c */ /* 0x000ff60000701670 */
[----:B------:R-:W-:Y:S02]  /*3e20*/  @!UPT UIADD3 URZ, URZ, URZ, URZ ;  /* 0x0000003f3f3ff290 */ /* 0x000fe4000fffe03f */
[----:B------:R-:W-:-:S05]  /*3e30*/  @P0 BRA `(.L_x_928) ;  /* 0x0000035000000947 */ /* 0x000fca0003800000 */
[----:B------:R-:W-:Y:S01]  /*3e40*/  MOV R4, R70 ;  /* 0x0000004600047202 */ /* 0x000fe20000000f00 */
[----:B------:R-:W-:Y:S01]  /*3e50*/  IMAD.MOV.U32 R5, RZ, RZ, R69 ;  /* 0x000000ffff057224 */ /* 0x000fe200078e0045 */
[----:B------:R-:W-:Y:S04]  /*3e60*/  ISETP.GE.AND P0, PT, R132, R12, PT ;  /* 0x0000000c8400720c */ /* 0x000fe80003f06270 */
[----:B------:R1:W2:Y:S09]  /*3e70*/  LD.E.128 R8, [R4.64] ;  /* 0x0000000604087980 */ /* 0x0002b2000c101d00 */
[----:B------:R-:W-:Y:S01]  /*3e80*/  @!P0 MOV R2, R21 ;  /* 0x0000001500028202 */ /* 0x000fe20000000f00 */
[----:B------:R-:W-:Y:S06]  /*3e90*/  @!P0 IMAD.MOV.U32 R3, RZ, RZ, R20 ;  /* 0x000000ffff038224 */ /* 0x000fec00078e0014 */
[----:B------:R-:W3:Y:S01]  /*3ea0*/  @!P0 LD.E.64 R2, [R2.64] ;  /* 0x0000000602028980 */ /* 0x000ee2000c101b00 */
[----:B-1----:R-:W-:Y:S01]  /*3eb0*/  @!P0 MOV R4, R41 ;  /* 0x0000002900048202 */ /* 0x002fe20000000f00 */
[----:B------:R-:W-:Y:S05]  /*3ec0*/  @!P0 IMAD.MOV.U32 R5, RZ, RZ, R40 ;  /* 0x000000ffff058224 */ /* 0x000fea00078e0028 */
[----:B------:R1:W4:Y:S01]  /*3ed0*/  @!P0 LD.E.64 R16, [R4.64] ;  /* 0x0000000604108980 */ /* 0x000322000c101b00 */
[----:B--2---:R-:W-:Y:S01]  /*3ee0*/  @!P0 LOP3.LUT R0, R8, 0xffff0000, RZ, 0xc0, !PT ;  /* 0xffff000008008812 */ /* 0x004fe200078ec0ff */
[----:B---3--:R-:W-:Y:S01]  /*3ef0*/  @!P0 IMAD.U32 R7, R3, 0x10000, RZ ;  /* 0x0001000003078824 */ /* 0x008fe200078e00ff */
[C---:B-1----:R-:W-:Y:S02]  /*3f00*/  @!P0 SHF.L.U32 R4, R2.reuse, 0x10, RZ ;  /* 0x0000001002048819 */ /* 0x042fe400000006ff */
[----:B------:R-:W-:Y:S02]  /*3f10*/  @!P0 LOP3.LUT R5, R2, 0xffff0000, RZ, 0xc0, !PT ;  /* 0xffff000002058812 */ /* 0x000fe400078ec0ff */
[----:B------:R-:W-:Y:S02]  /*3f20*/  @!P0 LOP3.LUT R2, R9, 0xffff0000, RZ, 0xc0, !PT ;  /* 0xffff000009028812 */ /* 0x000fe400078ec0ff */
[----:B------:R-:W-:Y:S01]  /*3f30*/  @!P0 LOP3.LUT R6, R3, 0xffff0000, RZ, 0xc0, !PT ;  /* 0xffff000003068812 */ /* 0x000fe200078ec0ff */
[----:B------:R-:W-:Y:S01]  /*3f40*/  @!P0 IMAD.U32 R3, R8, 0x10000, RZ ;  /* 0x0001000008038824 */ /* 0x000fe200078e00ff */
[C---:B----4-:R-:W-:Y:S02]  /*3f50*/  @!P0 SHF.L.U32 R13, R16.reuse, 0x10, RZ ;  /* 0x00000010100d8819 */ /* 0x050fe400000006ff */
[----:B------:R-:W-:Y:S02]  /*3f60*/  @!P0 LOP3.LUT R14, R16, 0xffff0000, RZ, 0xc0, !PT ;  /* 0xffff0000100e8812 */ /* 0x000fe400078ec0ff */
[C---:B------:R-:W-:Y:S01]  /*3f70*/  @!P0 SHF.L.U32 R15, R17.reuse, 0x10, RZ ;  /* 0x00000010110f8819 */ /* 0x040fe200000006ff */
[C---:B------:R-:W-:Y:S01]  /*3f80*/  @!P0 FMUL.FTZ R25, R0.reuse, R13 ;  /* 0x0000000d00198220 */ /* 0x040fe20000410000 */
[----:B------:R-:W-:Y:S01]  /*3f90*/  @!P0 LOP3.LUT R16, R17, 0xffff0000, RZ, 0xc0, !PT ;  /* 0xffff000011108812 */ /* 0x000fe200078ec0ff */
[-C--:B------:R-:W-:Y:S02]  /*3fa0*/  @!P0 FMUL.FTZ R0, R0, R4.reuse ;  /* 0x0000000400008220 */ /* 0x080fe40000410000 */
[----:B------:R-:W-:Y:S01]  /*3fb0*/  @!P0 FFMA.FTZ R28, R3, R4, -R25 ;  /* 0x00000004031c8223 */ /* 0x000fe20000010819 */
[----:B------:R-:W-:Y:S01]  /*3fc0*/  @!P0 LOP3.LUT R4, R11, 0xffff0000, RZ, 0xc0, !PT ;  /* 0xffff00000b048812 */ /* 0x000fe200078ec0ff */
[----:B------:R-:W-:Y:S01]  /*3fd0*/  @!P0 FFMA.FTZ R0, R13, R3, R0 ;  /* 0x000000030d008223 */ /* 0x000fe20000010000 */
[----:B------:R-:W-:Y:S01]  /*3fe0*/  @!P0 LOP3.LUT R3, R10, 0xffff0000, RZ, 0xc0, !PT ;  /* 0xffff00000a038812 */ /* 0x000fe200078ec0ff */
[----:B------:R-:W-:Y:S02]  /*3ff0*/  @!P0 IMAD.U32 R13, R9, 0x10000, RZ ;  /* 0x00010000090d8824 */ /* 0x000fe400078e00ff */
[----:B------:R-:W-:Y:S01]  /*4000*/  @!P0 FMUL.FTZ R17, R2, R14 ;  /* 0x0000000e02118220 */ /* 0x000fe20000410000 */
[----:B------:R-:W-:Y:S01]  /*4010*/  @!P0 F2FP.BF16.PACK_AB R0, R0, R28 ;  /* 0x0000001c0000823e */ /* 0x000fe200000010ff */
[-C--:B------:R-:W-:Y:S02]  /*4020*/  @!P0 FMUL.FTZ R2, R2, R5.reuse ;  /* 0x0000000502028220 */ /* 0x080fe40000410000 */
[----:B------:R-:W-:Y:S01]  /*4030*/  @!P0 FFMA.FTZ R27, R13, R5, -R17 ;  /* 0x000000050d1b8223 */ /* 0x000fe20000010811 */
[----:B------:R-:W-:Y:S01]  /*4040*/  @!P0 SHF.L.U32 R5, R10, 0x10, RZ ;  /* 0x000000100a058819 */ /* 0x000fe200000006ff */
[----:B------:R-:W-:Y:S01]  /*4050*/  @!P0 FMUL.FTZ R25, R3, R15 ;  /* 0x0000000f03198220 */ /* 0x000fe20000410000 */
[----:B------:R-:W-:Y:S01]  /*4060*/  @!P0 SHF.L.U32 R17, R11, 0x10, RZ ;  /* 0x000000100b118819 */ /* 0x000fe200000006ff */
[----:B------:R-:W-:Y:S02]  /*4070*/  @!P0 FMUL.FTZ R3, R3, R7 ;  /* 0x0000000703038220 */ /* 0x000fe40000410000 */
[C---:B------:R-:W-:Y:S02]  /*4080*/  @!P0 FMUL.FTZ R26, R4.reuse, R16 ;  /* 0x00000010041a8220 */ /* 0x040fe40000410000 */
[-C--:B------:R-:W-:Y:S02]  /*4090*/  @!P0 FMUL.FTZ R4, R4, R6.reuse ;  /* 0x0000000604048220 */ /* 0x080fe40000410000 */
[----:B------:R-:W-:Y:S02]  /*40a0*/  @!P0 FFMA.FTZ R2, R14, R13, R2 ;  /* 0x0000000d0e028223 */ /* 0x000fe40000010002 */
[----:B------:R-:W-:Y:S02]  /*40b0*/  @!P0 FFMA.FTZ R3, R15, R5, R3 ;  /* 0x000000050f038223 */ /* 0x000fe40000010003 */
[----:B------:R-:W-:Y:S01]  /*40c0*/  @!P0 FFMA.FTZ R25, R5, R7, -R25 ;  /* 0x0000000705198223 */ /* 0x000fe20000010819 */
[----:B------:R-:W-:Y:S01]  /*40d0*/  @!P0 F2FP.BF16.PACK_AB R2, R2, R27 ;  /* 0x0000001b0202823e */ /* 0x000fe200000010ff */
[----:B------:R-:W-:Y:S01]  /*40e0*/  @!P0 FFMA.FTZ R26, R17, R6, -R26 ;  /* 0x00000006111a8223 */ /* 0x000fe2000001081a */
[----:B------:R-:W-:Y:S01]  /*40f0*/  MOV R6, R68 ;  /* 0x0000004400067202 */ /* 0x000fe20000000f00 */
[----:B------:R-:W-:Y:S01]  /*4100*/  @!P0 FFMA.FTZ R4, R16, R17, R4 ;  /* 0x0000001110048223 */ /* 0x000fe20000010004 */
[----:B------:R-:W-:Y:S01]  /*4110*/  @!P0 F2FP.BF16.PACK_AB R3, R3, R25 ;  /* 0x000000190303823e */ /* 0x000fe200000010ff */
[----:B------:R-:W-:Y:S01]  /*4120*/  @!P0 IMAD.MOV.U32 R8, RZ, RZ, R0 ;  /* 0x000000ffff088224 */ /* 0x000fe200078e0000 */
[----:B------:R-:W-:Y:S01]  /*4130*/  @!P0 MOV R9, R2 ;  /* 0x0000000200098202 */ /* 0x000fe20000000f00 */
[----:B------:R-:W-:Y:S01]  /*4140*/  IMAD.MOV.U32 R7, RZ, RZ, R67 ;  /* 0x000000ffff077224 */ /* 0x000fe200078e0043 */
[----:B------:R-:W-:Y:S02]  /*4150*/  @!P0 F2FP.BF16.PACK_AB R4, R4, R26 ;  /* 0x0000001a0404823e */ /* 0x000fe400000010ff */
[----:B------:R-:W-:Y:S02]  /*4160*/  @!P0 MOV R10, R3 ;  /* 0x00000003000a8202 */ /* 0x000fe40000000f00 */
[----:B------:R-:W-:Y:S05]  /*4170*/  @!P0 MOV R11, R4 ;  /* 0x00000004000b8202 */ /* 0x000fea0000000f00 */
[----:B------:R1:W-:Y:S02]  /*4180*/  ST.E.128 [R6.64], R8 ;  /* 0x0000000806007985 */ /* 0x0003e4000c101d06 */
.L_x_928:
[----:B------:R-:W-:Y:S05]  /*4190*/  BSYNC B0 ;  /* 0x0000000000007941 */ /* 0x000fea0003800000 */
.L_x_927:
[C---:B------:R-:W-:Y:S01]  /*41a0*/  ISETP.GE.AND P0, PT, R83.reuse, R63, PT ;  /* 0x0000003f5300720c */ /* 0x040fe20003f06270 */
[----:B------:R-:W-:Y:S03]  /*41b0*/  BSSY B0, `(.L_x_929) ;  /* 0x000003c000007945 */ /* 0x000fe60003800000 */
[----:B------:R-:W-:Y:S04]  /*41c0*/  ISETP.GE.OR P0, PT, R132, R34, P0 ;  /* 0x000000228400720c */ /* 0x000fe80000706670 */
[----:B------:R-:W-:Y:S11]  /*41d0*/  ISETP.LT.OR P0, PT, R83, R66, P0 ;  /* 0x000000425300720c */ /* 0x000ff60000701670 */
[----:B------:R-:W-:Y:S02]  /*41e0*/  @!UPT UIADD3 URZ, URZ, URZ, URZ ;  /* 0x0000003f3f3ff290 */ /* 0x000fe4000fffe03f */
[----:B------:R-:W-:-:S05]  /*41f0*/  @P0 BRA `(.L_x_930) ;  /* 0x0000037000000947 */ /* 0x000fca0003800000 */
[----:B------:R-:W-:Y:S02]  /*4200*/  ISETP.GE.AND P0, PT, R132, R12, PT ;  /* 0x0000000c8400720c */ /* 0x000fe40003f06270 */
[C---:B-1----:R-:W-:Y:S04]  /*4210*/  LEA R8, P1, R228.reuse, R70, 0x1 ;  /* 0x00000046e4087211 */ /* 0x042fe800078208ff */
[----:B------:R-:W-:Y:S06]  /*4220*/  LEA.HI.X R9, R228, R69, R249, 0x1, P1 ;  /* 0x00000045e4097211 */ /* 0x000fec00008f0cf9 */
[----:B------:R-:W2:Y:S01]  /*4230*/  LD.E.128 R8, [R8.64] ;  /* 0x0000000608087980 */ /* 0x000ea2000c101d00 */
[C---:B------:R-:W-:Y:S01]  /*4240*/  @!P0 SHF.L.U64.HI R0, R113.reuse, 0x1, R244 ;  /* 0x0000000171008819 */ /* 0x040fe200000102f4 */
[----:B------:R-:W-:Y:S05]  /*4250*/  @!P0 IMAD.SHL.U32 R4, R113, 0x2, RZ ;  /* 0x0000000271048824 */ /* 0x000fea00078e00ff */
[C---:B------:R-:W-:Y:S02]  /*4260*/  @!P0 IADD3 R2, P2, R4.reuse, R21, RZ ;  /* 0x0000001504028210 */ /* 0x040fe40007f5e0ff */
[----:B------:R-:W-:Y:S03]  /*4270*/  @!P0 IADD3 R4, P1, R4, R41, RZ ;  /* 0x0000002904048210 */ /* 0x000fe60007f3e0ff */
[C---:B------:R-:W-:Y:S01]  /*4280*/  @!P0 IMAD.X R3, R0.reuse, 0x1, R20, P2 ;  /* 0x0000000100038824 */ /* 0x040fe200010e0614 */
[----:B------:R-:W-:Y:S05]  /*4290*/  @!P0 IADD3.X R5, R0, R40, RZ, P1, !PT ;  /* 0x0000002800058210 */ /* 0x000fea0000ffe4ff */
[----:B------:R-:W3:Y:S06]  /*42a0*/  @!P0 LD.E.64 R2, [R2.64] ;  /* 0x0000000602028980 */ /* 0x000eec000c101b00 */
[----:B------:R3:W4:Y:S02]  /*42b0*/  @!P0 LD.E.64 R16, [R4.64] ;  /* 0x0000000604108980 */ /* 0x000724000c101b00 */
[----:B---3--:R-:W-:Y:S01]  /*42c0*/  @!P0 IMAD.U32 R4, R2, 0x10000, RZ ;  /* 0x0001000002048824 */ /* 0x008fe200078e00ff */
[----:B--2---:R-:W-:Y:S02]  /*42d0*/  @!P0 LOP3.LUT R0, R8, 0xffff0000, RZ, 0xc0, !PT ;  /* 0xffff000008008812 */ /* 0x004fe400078ec0ff */
[C---:B------:R-:W-:Y:S02]  /*42e0*/  @!P0 SHF.L.U32 R7, R3.reuse, 0x10, RZ ;  /* 0x0000001003078819 */ /* 0x040fe400000006ff */
[----:B------:R-:W-:Y:S01]  /*42f0*/  @!P0 LOP3.LUT R6, R3, 0xffff0000, RZ, 0xc0, !PT ;  /* 0xffff000003068812 */ /* 0x000fe200078ec0ff */
[----:B----4-:R-:W-:Y:S01]  /*4300*/  @!P0 IMAD.U32 R13, R16, 0x10000, RZ ;  /* 0x00010000100d8824 */ /* 0x010fe200078e00ff */
[----:B------:R-:W-:Y:S01]  /*4310*/  @!P0 SHF.L.U32 R3, R8, 0x10, RZ ;  /* 0x0000001008038819 */ /* 0x000fe200000006ff */
[----:B------:R-:W-:Y:S01]  /*4320*/  @!P0 IMAD.U32 R15, R17, 0x10000, RZ ;  /* 0x00010000110f8824 */ /* 0x000fe200078e00ff */
[----:B------:R-:W-:Y:S01]  /*4330*/  @!P0 LOP3.LUT R5, R2, 0xffff0000, RZ, 0xc0, !PT ;  /* 0xffff000002058812 */ /* 0x000fe200078ec0ff */
[C---:B------:R-:W-:Y:S01]  /*4340*/  @!P0 FMUL.FTZ R25, R0.reuse, R13 ;  /* 0x0000000d00198220 */ /* 0x040fe20000410000 */
[----:B------:R-:W-:Y:S01]  /*4350*/  @!P0 LOP3.LUT R2, R9, 0xffff0000, RZ, 0xc0, !PT ;  /* 0xffff000009028812 */ /* 0x000fe200078ec0ff */
[-C--:B------:R-:W-:Y:S01]  /*4360*/  @!P0 FMUL.FTZ R0, R0, R4.reuse ;  /* 0x0000000400008220 */ /* 0x080fe20000410000 */
[----:B------:R-:W-:Y:S01]  /*4370*/  @!P0 LOP3.LUT R14, R16, 0xffff0000, RZ, 0xc0, !PT ;  /* 0xffff0000100e8812 */ /* 0x000fe200078ec0ff */
[----:B------:R-:W-:Y:S01]  /*4380*/  @!P0 FFMA.FTZ R28, R3, R4, -R25 ;  /* 0x00000004031c8223 */ /* 0x000fe20000010819 */
[----:B------:R-:W-:Y:S01]  /*4390*/  @!P0 LOP3.LUT R4, R11, 0xffff0000, RZ, 0xc0, !PT ;  /* 0xffff00000b048812 */ /* 0x000fe200078ec0ff */
[----:B------:R-:W-:Y:S01]  /*43a0*/  @!P0 FFMA.FTZ R0, R13, R3, R0 ;  /* 0x000000030d008223 */ /* 0x000fe20000010000 */
[----:B------:R-:W-:Y:S02]  /*43b0*/  @!P0 SHF.L.U32 R13, R9, 0x10, RZ ;  /* 0x00000010090d8819 */ /* 0x000fe400000006ff */
[----:B------:R-:W-:Y:S02]  /*43c0*/  @!P0 LOP3.LUT R3, R10, 0xffff0000, RZ, 0xc0, !PT ;  /* 0xffff00000a038812 */ /* 0x000fe400078ec0ff */
[----:B------:R-:W-:Y:S01]  /*43d0*/  @!P0 LOP3.LUT R16, R17, 0xffff0000, RZ, 0xc0, !PT ;  /* 0xffff000011108812 */ /* 0x000fe200078ec0ff */
[----:B------:R-:W-:Y:S01]  /*43e0*/  @!P0 FMUL.FTZ R17, R2, R14 ;  /* 0x0000000e02118220 */ /* 0x000fe20000410000 */
[----:B------:R-:W-:Y:S01]  /*43f0*/  @!P0 F2FP.BF16.PACK_AB R0, R0, R28 ;  /* 0x0000001c0000823e */ /* 0x000fe200000010ff */
[-C--:B------:R-:W-:Y:S02]  /*4400*/  @!P0 FMUL.FTZ R2, R2, R5.reuse ;  /* 0x0000000502028220 */ /* 0x080fe40000410000 */
[----:B------:R-:W-:Y:S01]  /*4410*/  @!P0 FFMA.FTZ R27, R13, R5, -R17 ;  /* 0x000000050d1b8223 */ /* 0x000fe20000010811 */
[----:B------:R-:W-:Y:S01]  /*4420*/  @!P0 SHF.L.U32 R17, R11, 0x10, RZ ;  /* 0x000000100b118819 */ /* 0x000fe200000006ff */
[----:B------:R-:W-:Y:S02]  /*4430*/  @!P0 IMAD.U32 R5, R10, 0x10000, RZ ;  /* 0x000100000a058824 */ /* 0x000fe400078e00ff */
[C---:B------:R-:W-:Y:S02]  /*4440*/  @!P0 FMUL.FTZ R25, R3.reuse, R15 ;  /* 0x0000000f03198220 */ /* 0x040fe40000410000 */
        /* <DEDUP_REMOVED lines=8> */
[----:B------:R-:W-:Y:S01]  /*44d0*/  LEA R6, P1, R114, R68, 0x1 ;  /* 0x0000004472067211 */ /* 0x000fe200078208ff */
[----:B------:R-:W-:Y:S01]  /*44e0*/  @!P0 FFMA.FTZ R4, R16, R17, R4 ;  /* 0x0000001110048223 */ /* 0x000fe20000010004 */
[----:B------:R-:W-:Y:S01]  /*44f0*/  @!P0 F2FP.BF16.PACK_AB R3, R3, R25 ;  /* 0x000000190303823e */ /* 0x000fe200000010ff */
[----:B------:R-:W-:Y:S01]  /*4500*/  @!P0 IMAD.MOV.U32 R8, RZ, RZ, R0 ;  /* 0x000000ffff088224 */ /* 0x000fe200078e0000 */
[----:B------:R-:W-:Y:S02]  /*4510*/  LEA.HI.X R7, R114, R67, R134, 0x1, P1 ;  /* 0x0000004372077211 */ /* 0x000fe400008f0c86 */
[----:B------:R-:W-:Y:S01]  /*4520*/  @!P0 F2FP.BF16.PACK_AB R4, R4, R26 ;  /* 0x0000001a0404823e */ /* 0x000fe200000010ff */
[----:B------:R-:W-:Y:S01]  /*4530*/  @!P0 IMAD.MOV.U32 R10, RZ, RZ, R3 ;  /* 0x000000ffff0a8224 */ /* 0x000fe200078e0003 */
[----:B------:R-:W-:Y:S02]  /*4540*/  @!P0 MOV R9, R2 ;  /* 0x0000000200098202 */ /* 0x000fe40000000f00 */
[----:B------:R-:W-:Y:S05]  /*4550*/  @!P0 MOV R11, R4 ;  /* 0x00000004000b8202 */ /* 0x000fea0000000f00 */
[----:B------:R1:W-:Y:S02]  /*4560*/  ST.E.128 [R6.64], R8 ;  /* 0x0000000806007985 */ /* 0x0003e4000c101d06 */
.L_x_930:
[----:B------:R-:W-:Y:S05]  /*4570*/  BSYNC B0 ;  /* 0x0000000000007941 */ /* 0x000fea0003800000 */
.L_x_929:
[----:B------:R-:W-:Y:S01]  /*4580*/  ISETP.GE.AND P0, PT, R82, R63, PT ;  /* 0x0000003f5200720c */ /* 0x000fe20003f06270 */
        /* <DEDUP_REMOVED lines=60> */
.L_x_932:
[----:B------:R-:W-:Y:S05]  /*4950*/  BSYNC B0 ;  /* 0x0000000000007941 */ /* 0x000fea0003800000 */
.L_x_931:
[C---:B------:R-:W-:Y:S01]  /*4960*/  ISETP.GE.AND P0, PT, R79.reuse, R63, PT ;  /* 0x0000003f4f00720c */ /* 0x040fe20003f06270 */
[----:B------:R-:W-:Y:S03]  /*4970*/  BSSY B0, `(.L_x_933) ;  /* 0x0000043000007945 */ /* 0x000fe60003800000 */
[----:B------:R-:W-:Y:S04]  /*4980*/  ISETP.GE.OR P0, PT, R132, R34, P0 ;  /* 0x000000228400720c */ /* 0x000fe80000706670 */
[----:B------:R-:W-:Y:S11]  /*4990*/  ISETP.LT.OR P0, PT, R79, R66, P0 ;  /* 0x000000424f00720c */ /* 0x000ff60000701670 */
[----:B------:R-:W-:Y:S02]  /*49a0*/  @!UPT UIADD3 URZ, URZ, URZ, URZ ;  /* 0x0000003f3f3ff290 */ /* 0x000fe4000fffe03f */
[----:B------:R-:W-:-:S05]  /*49b0*/  @P0 BRA `(.L_x_934) ;  /* 0x000003e000000947 */ /* 0x000fca0003800000 */
[----:B-1----:R-:W-:Y:S01]  /*49c0*/  IMAD.MOV.U32 R9, RZ, RZ, R69 ;  /* 0x000000ffff097224 */ /* 0x002fe200078e0045 */
[----:B------:R-:W-:Y:S01]  /*49d0*/  ISETP.GE.AND P0, PT, R132, R12, PT ;  /* 0x0000000c8400720c */ /* 0x000fe20003f06270 */
[----:B------:R-:W-:Y:S01]  /*49e0*/  IMAD R3, R65, 0x60, RZ ;  /* 0x0000006041037824 */ /* 0x000fe200078e02ff */
[----:B------:R-:W-:Y:S05]  /*49f0*/  MOV R8, R70 ;  /* 0x0000004600087202 */ /* 0x000fea0000000f00 */
[----:B------:R-:W-:Y:S04]  /*4a00*/  IMAD.WIDE.U32 R8, R64, 0x60, R8 ;  /* 0x0000006040087825 */ /* 0x000fe800078e0008 */
[----:B------:R-:W-:Y:S02]  /*4a10*/  IMAD.IADD R9, R9, 0x1, R3 ;  /* 0x0000000109097824 */ /* 0x000fe400078e0203 */
[C---:B------:R-:W-:Y:S02]  /*4a20*/  @!P0 SHF.L.U32 R4, R111.reuse, 0x1, RZ ;  /* 0x000000016f048819 */ /* 0x040fe400000006ff */
[----:B------:R-:W-:Y:S02]  /*4a30*/  @!P0 SHF.L.U64.HI R0, R111, 0x1, R242 ;  /* 0x000000016f008819 */ /* 0x000fe400000102f2 */
[C---:B------:R-:W-:Y:S01]  /*4a40*/  @!P0 IADD3 R2, P2, R4.reuse, R21, RZ ;  /* 0x0000001504028210 */ /* 0x040fe20007f5e0ff */
[----:B------:R-:W2:Y:S01]  /*4a50*/  LD.E.128 R8, [R8.64] ;  /* 0x0000000608087980 */ /* 0x000ea2000c101d00 */
[----:B------:R-:W-:Y:S02]  /*4a60*/  @!P0 IADD3 R4, P1, R4, R41, RZ ;  /* 0x0000002904048210 */ /* 0x000fe40007f3e0ff */
[C---:B------:R-:W-:Y:S03]  /*4a70*/  @!P0 IADD3.X R3, R0.reuse, R20, RZ, P2, !PT ;  /* 0x0000001400038210 */ /* 0x040fe600017fe4ff */
[----:B------:R-:W-:Y:S03]  /*4a80*/  @!P0 IMAD.X R5, R0, 0x1, R40, P1 ;  /* 0x0000000100058824 */ /* 0x000fe600008e0628 */
[----:B------:R-:W3:Y:S06]  /*4a90*/  @!P0 LD.E.64 R2, [R2.64] ;  /* 0x0000000602028980 */ /* 0x000eec000c101b00 */
[----:B------:R1:W4:Y:S01]  /*4aa0*/  @!P0 LD.E.64 R16, [R4.64] ;  /* 0x0000000604108980 */ /* 0x000322000c101b00 */
[----:B---3--:R-:W-:Y:S01]  /*4ab0*/  @!P0 IMAD.U32 R7, R3, 0x10000, RZ ;  /* 0x0001000003078824 */ /* 0x008fe200078e00ff */
[----:B--2---:R-:W-:Y:S02]  /*4ac0*/  @!P0 LOP3.LUT R0, R8, 0xffff0000, RZ, 0xc0, !PT ;  /* 0xffff000008008812 */ /* 0x004fe400078ec0ff */
[C---:B-1----:R-:W-:Y:S02]  /*4ad0*/  @!P0 SHF.L.U32 R4, R2.reuse, 0x10, RZ ;  /* 0x0000001002048819 */ /* 0x042fe400000006ff */
[----:B------:R-:W-:Y:S02]  /*4ae0*/  @!P0 LOP3.LUT R5, R2, 0xffff0000, RZ, 0xc0, !PT ;  /* 0xffff000002058812 */ /* 0x000fe400078ec0ff */
[C---:B----4-:R-:W-:Y:S02]  /*4af0*/  @!P0 SHF.L.U32 R13, R16.reuse, 0x10, RZ ;  /* 0x00000010100d8819 */ /* 0x050fe400000006ff */
[----:B------:R-:W-:Y:S02]  /*4b00*/  @!P0 LOP3.LUT R2, R9, 0xffff0000, RZ, 0xc0, !PT ;  /* 0xffff000009028812 */ /* 0x000fe400078ec0ff */
[----:B------:R-:W-:Y:S01]  /*4b10*/  @!P0 LOP3.LUT R14, R16, 0xffff0000, RZ, 0xc0, !PT ;  /* 0xffff0000100e8812 */ /* 0x000fe200078ec0ff */
[----:B------:R-:W-:Y:S01]  /*4b20*/  @!P0 FMUL.FTZ R25, R0, R13 ;  /* 0x0000000d00198220 */ /* 0x000fe20000410000 */
[----:B------:R-:W-:Y:S01]  /*4b30*/  @!P0 LOP3.LUT R6, R3, 0xffff0000, RZ, 0xc0, !PT ;  /* 0xffff000003068812 */ /* 0x000fe200078ec0ff */
[----:B------:R-:W-:Y:S01]  /*4b40*/  @!P0 IMAD.U32 R3, R8, 0x10000, RZ ;  /* 0x0001000008038824 */ /* 0x000fe200078e00ff */
[C---:B------:R-:W-:Y:S01]  /*4b50*/  @!P0 SHF.L.U32 R15, R17.reuse, 0x10, RZ ;  /* 0x00000010110f8819 */ /* 0x040fe200000006ff */
[-C--:B------:R-:W-:Y:S01]  /*4b60*/  @!P0 FMUL.FTZ R0, R0, R4.reuse ;  /* 0x0000000400008220 */ /* 0x080fe20000410000 */
[----:B------:R-:W-:Y:S01]  /*4b70*/  @!P0 LOP3.LUT R16, R17, 0xffff0000, RZ, 0xc0, !PT ;  /* 0xffff000011108812 */ /* 0x000fe200078ec0ff */
[----:B------:R-:W-:Y:S01]  /*4b80*/  @!P0 FFMA.FTZ R28, R3, R4, -R25 ;  /* 0x00000004031c8223 */ /* 0x000fe20000010819 */
[----:B------:R-:W-:Y:S01]  /*4b90*/  @!P0 LOP3.LUT R4, R11, 0xffff0000, RZ, 0xc0, !PT ;  /* 0xffff00000b048812 */ /* 0x000fe200078ec0ff */
[----:B------:R-:W-:Y:S01]  /*4ba0*/  @!P0 FFMA.FTZ R0, R13, R3, R0 ;  /* 0x000000030d008223 */ /* 0x000fe20000010000 */
[----:B------:R-:W-:Y:S01]  /*4bb0*/  @!P0 LOP3.LUT R3, R10, 0xffff0000, RZ, 0xc0, !PT ;  /* 0xffff00000a038812 */ /* 0x000fe200078ec0ff */
[----:B------:R-:W-:Y:S02]  /*4bc0*/  @!P0 IMAD.U32 R13, R9, 0x10000, RZ ;  /* 0x00010000090d8824 */ /* 0x000fe400078e00ff */
[C---:B------:R-:W-:Y:S02]  /*4bd0*/  @!P0 FMUL.FTZ R17, R2.reuse, R14 ;  /* 0x0000000e02118220 */ /* 0x040fe40000410000 */
[-C--:B------:R-:W-:Y:S02]  /*4be0*/  @!P0 FMUL.FTZ R2, R2, R5.reuse ;  /* 0x0000000502028220 */ /* 0x080fe40000410000 */
[----:B------:R-:W-:Y:S01]  /*4bf0*/  @!P0 FFMA.FTZ R27, R13, R5, -R17 ;  /* 0x000000050d1b8223 */ /* 0x000fe20000010811 */
[----:B------:R-:W-:Y:S01]  /*4c00*/  @!P0 SHF.L.U32 R5, R10, 0x10, RZ ;  /* 0x000000100a058819 */ /* 0x000fe200000006ff */
[C---:B------:R-:W-:Y:S02]  /*4c10*/  @!P0 FMUL.FTZ R25, R3.reuse, R15 ;  /* 0x0000000f03198220 */ /* 0x040fe40000410000 */
[----:B------:R-:W-:Y:S02]  /*4c20*/  @!P0 FMUL.FTZ R3, R3, R7 ;  /* 0x0000000703038220 */ /* 0x000fe40000410000 */
[----:B------:R-:W-:Y:S02]  /*4c30*/  @!P0 IMAD.U32 R17, R11, 0x10000, RZ ;  /* 0x000100000b118824 */ /* 0x000fe400078e00ff */
[C---:B------:R-:W-:Y:S02]  /*4c40*/  @!P0 FMUL.FTZ R26, R4.reuse, R16 ;  /* 0x00000010041a8220 */ /* 0x040fe40000410000 */
[----:B------:R-:W-:Y:S02]  /*4c50*/  @!P0 FMUL.FTZ R4, R4, R6 ;  /* 0x0000000604048220 */ /* 0x000fe40000410000 */
[----:B------:R-:W-:Y:S01]  /*4c60*/  @!P0 FFMA.FTZ R2, R14, R13, R2 ;  /* 0x0000000d0e028223 */ /* 0x000fe20000010002 */
[----:B------:R-:W-:Y:S01]  /*4c70*/  @!P0 F2FP.BF16.PACK_AB R13, R0, R28 ;  /* 0x0000001c000d823e */ /* 0x000fe200000010ff */
[----:B------:R-:W-:Y:S02]  /*4c80*/  @!P0 FFMA.FTZ R3, R15, R5, R3 ;  /* 0x000000050f038223 */ /* 0x000fe40000010003 */
[----:B------:R-:W-:Y:S01]  /*4c90*/  @!P0 FFMA.FTZ R25, R5, R7, -R25 ;  /* 0x0000000705198223 */ /* 0x000fe20000010819 */
[----:B------:R-:W-:Y:S01]  /*4ca0*/  MOV R7, R67 ;  /* 0x0000004300077202 */ /* 0x000fe20000000f00 */
[----:B------:R-:W-:Y:S01]  /*4cb0*/  @!P0 FFMA.FTZ R26, R17, R6, -R26 ;  /* 0x00000006111a8223 */ /* 0x000fe2000001081a */
[----:B------:R-:W-:Y:S01]  /*4cc0*/  MOV R6, R68 ;  /* 0x0000004400067202 */ /* 0x000fe20000000f00 */
[----:B------:R-:W-:Y:S01]  /*4cd0*/  @!P0 FFMA.FTZ R4, R16, R17, R4 ;  /* 0x0000001110048223 */ /* 0x000fe20000010004 */
[----:B------:R-:W-:Y:S01]  /*4ce0*/  @!P0 F2FP.BF16.PACK_AB R2, R2, R27 ;  /* 0x0000001b0202823e */ /* 0x000fe200000010ff */
[----:B------:R-:W-:Y:S01]  /*4cf0*/  IMAD R14, R191, 0x60, RZ ;  /* 0x00000060bf0e7824 */ /* 0x000fe200078e02ff */
[----:B------:R-:W-:Y:S01]  /*4d00*/  @!P0 F2FP.BF16.PACK_AB R3, R3, R25 ;  /* 0x000000190303823e */ /* 0x000fe200000010ff */
[----:B------:R-:W-:Y:S01]  /*4d10*/  IMAD.WIDE.U32 R6, R190, 0x60, R6 ;  /* 0x00000060be067825 */ /* 0x000fe200078e0006 */
[----:B------:R-:W-:Y:S02]  /*4d20*/  @!P0 F2FP.BF16.PACK_AB R0, R4, R26 ;  /* 0x0000001a0400823e */ /* 0x000fe400000010ff */
[----:B------:R-:W-:Y:S01]  /*4d30*/  @!P0 MOV R8, R13 ;  /* 0x0000000d00088202 */ /* 0x000fe20000000f00 */
[----:B------:R-:W-:Y:S01]  /*4d40*/  IMAD.IADD R5, R7, 0x1, R14 ;  /* 0x0000000107057824 */ /* 0x000fe200078e020e */
[----:B------:R-:W-:Y:S01]  /*4d50*/  MOV R4, R6 ;  /* 0x0000000600047202 */ /* 0x000fe20000000f00 */
[----:B------:R-:W-:Y:S01]  /*4d60*/  @!P0 IMAD.MOV.U32 R9, RZ, RZ, R2 ;  /* 0x000000ffff098224 */ /* 0x000fe200078e0002 */
[----:B------:R-:W-:Y:S02]  /*4d70*/  @!P0 MOV R10, R3 ;  /* 0x00000003000a8202 */ /* 0x000fe40000000f00 */
[----:B------:R-:W-:Y:S05]  /*4d80*/  @!P0 MOV R11, R0 ;  /* 0x00000000000b8202 */ /* 0x000fea0000000f00 */
[----:B------:R1:W-:Y:S02]  /*4d90*/  ST.E.128 [R4.64], R8 ;  /* 0x0000000804007985 */ /* 0x0003e4000c101d06 */
.L_x_934:
[----:B------:R-:W-:Y:S05]  /*4da0*/  BSYNC B0 ;  /* 0x0000000000007941 */ /* 0x000fea0003800000 */
.L_x_933:
        /* <DEDUP_REMOVED lines=61> */
.L_x_936:
[----:B------:R-:W-:Y:S05]  /*5180*/  BSYNC B0 ;  /* 0x0000000000007941 */ /* 0x000fea0003800000 */
.L_x_935:
        /* <DEDUP_REMOVED lines=68> */
.L_x_938:
[----:B------:R-:W-:Y:S05]  /*55d0*/  BSYNC B0 ;  /* 0x0000000000007941 */ /* 0x000fea0003800000 */
.L_x_937:
[----:B------:R-:W-:Y:S01]  /*55e0*/  ISETP.GE.AND P0, PT, R92, R63, PT ;  /* 0x0000003f5c00720c */ /* 0x000fe20003f06270 */
        /* <DEDUP_REMOVED lines=67> */
.L_x_940:
[----:B------:R-:W-:Y:S05]  /*5a20*/  BSYNC B0 ;  /* 0x0000000000007941 */ /* 0x000fea0003800000 */
.L_x_939:
        /* <DEDUP_REMOVED lines=68> */
.L_x_942:
[----:B------:R-:W-:Y:S05]  /*5e70*/  BSYNC B0 ;  /* 0x0000000000007941 */ /* 0x000fea0003800000 */
.L_x_941:
        /* <DEDUP_REMOVED lines=61> */
.L_x_944:
[----:B------:R-:W-:Y:S05]  /*6250*/  BSYNC B0 ;  /* 0x0000000000007941 */ /* 0x000fea0003800000 */
.L_x_943:
        /* <DEDUP_REMOVED lines=68> */
.L_x_946:
[----:B------:R-:W-:Y:S05]  /*66a0*/  BSYNC B0 ;  /* 0x0000000000007941 */ /* 0x000fea0003800000 */
.L_x_945:
        /* <DEDUP_REMOVED lines=68> */
.L_x_948:
[----:B------:R-:W-:Y:S05]  /*6af0*/  BSYNC B0 ;  /* 0x0000000000007941 */ /* 0x000fea0003800000 */
.L_x_947:
        /* <DEDUP_REMOVED lines=68> */
.L_x_950:
[----:B------:R-:W-:Y:S05]  /*6f40*/  BSYNC B0 ;  /* 0x0000000000007941 */ /* 0x000fea0003800000 */
.L_x_949:
        /* <DEDUP_REMOVED lines=68> */
.L_x_952:
[----:B------:R-:W-:Y:S05]  /*7390*/  BSYNC B0 ;  /* 0x0000000000007941 */ /* 0x000fea0003800000 */
.L_x_951:
        /* <DEDUP_REMOVED lines=68> */
.L_x_954:
[----:B------:R-:W-:Y:S05]  /*77e0*/  BSYNC B0 ;  /* 0x0000000000007941 */ /* 0x000fea0003800000 */
.L_x_953:
        /* <DEDUP_REMOVED lines=68> */
.L_x_956:
[----:B------:R-:W-:Y:S05]  /*7c30*/  BSYNC B0 ;  /* 0x0000000000007941 */ /* 0x000fea0003800000 */
.L_x_955:
        /* <DEDUP_REMOVED lines=68> */
.L_x_958:
[----:B------:R-:W-:Y:S05]  /*8080*/  BSYNC B0 ;  /* 0x0000000000007941 */ /* 0x000fea0003800000 */
.L_x_957:
[----:B-1----:R-:W-:Y:S01]  /*8090*/  MOV R5, R20 ;  /* 0x0000001400057202 */ /* 0x002fe20000000f00 */
[----:B------:R-:W2:Y:S01]  /*80a0*/  LD.E R0, [R18.64+0xd0] ;  /* 0x0000d00612007980 */ /* 0x000ea2000c101900 */
[----:B------:R-:W-:Y:S01]  /*80b0*/  MOV R3, R40 ;  /* 0x0000002800037202 */ /* 0x000fe20000000f00 */
[----:B------:R-:W-:Y:S02]  /*80c0*/  IMAD.MOV.U32 R4, RZ, RZ, R21 ;  /* 0x000000ffff047224 */ /* 0x000fe400078e0015 */
[----:B------:R-:W-:Y:S02]  /*80d0*/  IMAD.MOV.U32 R2, RZ, RZ, R41 ;  /* 0x000000ffff027224 */ /* 0x000fe400078e0029 */
[----:B--2---:R-:W-:Y:S05]  /*80e0*/  IMAD.U32 R0, R0, -0x80, RZ ;  /* 0xffffff8000007824 */ /* 0x004fea00078e00ff */
[C---:B------:R-:W-:Y:S02]  /*80f0*/  LEA R21, P1, R0.reuse, R4, 0x1 ;  /* 0x0000000400157211 */ /* 0x040fe400078208ff */
[C---:B------:R-:W-:Y:S02]  /*8100*/  LEA R41, P0, R0.reuse, R2, 0x1 ;  /* 0x0000000200297211 */ /* 0x040fe400078008ff */
[C---:B------:R-:W-:Y:S02]  /*8110*/  LEA.HI.X.SX32 R20, R0.reuse, R5, 0x1, P1 ;  /* 0x0000000500147211 */ /* 0x040fe400008f0eff */
[----:B------:R-:W-:Y:S01]  /*8120*/  LEA.HI.X.SX32 R40, R0, R3, 0x1, P0 ;  /* 0x0000000300287211 */ /* 0x000fe200000f0eff */
[----:B------:R-:W-:-:S05]  /*8130*/  BRA `(.L_x_959) ;  /* 0x0000725000007947 */ /* 0x000fca0003800000 */
.L_x_926:
[----:B-1---5:R-:W-:Y:S01]  /*8140*/  ISETP.GE.OR P0, PT, R132, R34, P0 ;  /* 0x000000228400720c */ /* 0x022fe20000706670 */
[----:B------:R-:W-:Y:S01]  /*8150*/  BSSY B1, `(.L_x_960) ;  /* 0x0000061000017945 */ /* 0x000fe20003800000 */
[----:B------:R-:W-:Y:S02]  /*8160*/  LEA.HI R0, R12, R12, RZ, 0x1 ;  /* 0x0000000c0c007211 */ /* 0x000fe400078f08ff */
[----:B------:R-:W-:Y:S02]  /*8170*/  ISETP.LT.OR P0, PT, R80, R66, P0 ;  /* 0x000000425000720c */ /* 0x000fe40000701670 */
[----:B------:R-:W-:Y:S05]  /*8180*/  SHF.R.S32.HI R33, RZ, 0x1, R0 ;  /* 0x00000001ff217819 */ /* 0x000fea0000011400 */
[----:B------:R-:W-:Y:S06]  /*8190*/  IMAD.MOV.U32 R35, RZ, RZ, R33 ;  /* 0x000000ffff237224 */ /* 0x000fec00078e0021 */
[----:B------:R-:W-:-:S05]  /*81a0*/  @P0 BRA `(.L_x_961) ;  /* 0x000005b000000947 */ /* 0x000fca0003800000 */
[----:B------:R-:W-:Y:S01]  /*81b0*/  IMAD.MOV.U32 R2, RZ, RZ, R70 ;  /* 0x000000ffff027224 */ /* 0x000fe200078e0046 */
[----:B------:R-:W-:Y:S01]  /*81c0*/  MOV R3, R69 ;  /* 0x0000004500037202 */ /* 0x000fe20000000f00 */
[----:B------:R-:W-:Y:S01]  /*81d0*/  BSSY B0, `(.L_x_962) ;  /* 0x0000055000007945 */ /* 0x000fe20003800000 */
[----:B------:R-:W-:Y:S03]  /*81e0*/  ISETP.GE.AND P0, PT, R132, R12, PT ;  /* 0x0000000c8400720c */ /* 0x000fe60003f06270 */
[----:B------:R1:W5:Y:S10]  /*81f0*/  LD.E.128 R8, [R2.64] ;  /* 0x0000000602087980 */ /* 0x000374000c101d00 */
[----:B------:R-:W-:-:S05]  /*8200*/  @P0 BRA `(.L_x_963) ;  /* 0x0000051000000947 */ /* 0x000fca0003800000 */
[----:B------:R-:W-:Y:S01]  /*8210*/  ISETP.GE.AND P1, PT, R132, R35, PT ;  /* 0x000000238400720c */ /* 0x000fe20003f26270 */
[----:B------:R-:W-:Y:S01]  /*8220*/  IMAD.MOV.U32 R0, RZ, RZ, R35 ;  /* 0x000000ffff007224 */ /* 0x000fe200078e0023 */
[----:B------:R-:W-:Y:S01]  /*8230*/  MOV R13, RZ ;  /* 0x000000ff000d7202 */ /* 0x000fe20000000f00 */
[----:B------:R-:W-:Y:S01]  /*8240*/  IMAD.MOV.U32 R15, RZ, RZ, R74 ;  /* 0x000000ffff0f7224 */ /* 0x000fe200078e004a */
[----:B------:R-:W-:Y:S01]  /*8250*/  MOV R14, R75 ;  /* 0x0000004b000e7202 */ /* 0x000fe20000000f00 */
[C---:B-----5:R-:W-:Y:S01]  /*8260*/  IMAD.U32 R27, R9.reuse, 0x10000, RZ ;  /* 0x00010000091b7824 */ /* 0x060fe200078e00ff */
[----:B------:R-:W-:Y:S01]  /*8270*/  LOP3.LUT R28, R9, 0xffff0000, RZ, 0xc0, !PT ;  /* 0xffff0000091c7812 */ /* 0x000fe200078ec0ff */
[C---:B------:R-:W-:Y:S01]  /*8280*/  IMAD.U32 R31, R11.reuse, 0x10000, RZ ;  /* 0x000100000b1f7824 */ /* 0x040fe200078e00ff */
[----:B------:R-:W-:Y:S02]  /*8290*/  LOP3.LUT R32, R11, 0xffff0000, RZ, 0xc0, !PT ;  /* 0xffff00000b207812 */ /* 0x000fe400078ec0ff */
[C---:B------:R-:W-:Y:S02]  /*82a0*/  SHF.L.U32 R29, R10.reuse, 0x10, RZ ;  /* 0x000000100a1d7819 */ /* 0x040fe400000006ff */
[----:B------:R-:W-:Y:S01]  /*82b0*/  LOP3.LUT R30, R10, 0xffff0000, RZ, 0xc0, !PT ;  /* 0xffff00000a1e7812 */ /* 0x000fe200078ec0ff */
[--C-:B------:R-:W-:Y:S01]  /*82c0*/  @P1 IMAD.MOV R0, RZ, RZ, -R33.reuse ;  /* 0x000000ffff001224 */ /* 0x100fe200078e0a21 */
[C---:B------:R-:W-:Y:S01]  /*82d0*/  SHF.L.U32 R25, R8.reuse, 0x10, RZ ;  /* 0x0000001008197819 */ /* 0x040fe200000006ff */
[--C-:B------:R-:W-:Y:S01]  /*82e0*/  @P1 IMAD.MOV R13, RZ, RZ, -R33.reuse ;  /* 0x000000ffff0d1224 */ /* 0x100fe200078e0a21 */
[----:B------:R-:W-:Y:S02]  /*82f0*/  LOP3.LUT R26, R8, 0xffff0000, RZ, 0xc0, !PT ;  /* 0xffff0000081a7812 */ /* 0x000fe400078ec0ff */
[C---:B-1----:R-:W-:Y:S04]  /*8300*/  LEA R2, P0, R0.reuse, R2, 0x1 ;  /* 0x0000000200027211 */ /* 0x042fe800078008ff */
[----:B------:R-:W-:Y:S02]  /*8310*/  LEA.HI.X.SX32 R3, R0, R3, 0x1, P0 ;  /* 0x0000000300037211 */ /* 0x000fe400000f0eff */
[C---:B------:R-:W-:Y:S02]  /*8320*/  LEA R14, P0, R13.reuse, R14, 0x1 ;  /* 0x0000000e0d0e7211 */ /* 0x040fe400078008ff */
[----:B------:R-:W-:Y:S01]  /*8330*/  MOV R0, RZ ;  /* 0x000000ff00007202 */ /* 0x000fe20000000f00 */
[----:B------:R-:W-:Y:S01]  /*8340*/  @P1 IMAD.MOV R0, RZ, RZ, -R33 ;  /* 0x000000ffff001224 */ /* 0x000fe200078e0a21 */
[----:B------:R1:W2:Y:S01]  /*8350*/  LD.E.128 R4, [R2.64] ;  /* 0x0000000602047980 */ /* 0x0002a2000c101d00 */
[----:B------:R-:W-:Y:S07]  /*8360*/  LEA.HI.X.SX32 R15, R13, R15, 0x1, P0 ;  /* 0x0000000f0d0f7211 */ /* 0x000fee00000f0eff */
[----:B------:R2:W3:Y:S01]  /*8370*/  LD.E.128 R44, [R14.64] ;  /* 0x000000060e2c7980 */ /* 0x0004e2000c101d00 */
[----:B-1----:R-:W-:Y:S01]  /*8380*/  IMAD.MOV.U32 R3, RZ, RZ, R73 ;  /* 0x000000ffff037224 */ /* 0x002fe200078e0049 */
[----:B------:R-:W-:Y:S04]  /*8390*/  MOV R2, R76 ;  /* 0x0000004c00027202 */ /* 0x000fe80000000f00 */
[C---:B------:R-:W-:Y:S04]  /*83a0*/  LEA R2, P0, R0.reuse, R2, 0x1 ;  /* 0x0000000200027211 */ /* 0x040fe800078008ff */
[----:B------:R-:W-:Y:S05]  /*83b0*/  LEA.HI.X.SX32 R3, R0, R3, 0x1, P0 ;  /* 0x0000000300037211 */ /* 0x000fea00000f0eff */
[----:B------:R3:W4:Y:S01]  /*83c0*/  LD.E.128 R36, [R2.64] ;  /* 0x0000000602247980 */ /* 0x000722000c101d00 */
[----:B--2---:R-:W-:Y:S01]  /*83d0*/  IMAD.U32 R14, R5, 0x10000, RZ ;  /* 0x00010000050e7824 */ /* 0x004fe200078e00ff */
[C---:B------:R-:W-:Y:S01]  /*83e0*/  SHF.L.U32 R9, R4.reuse, 0x10, RZ ;  /* 0x0000001004097819 */ /* 0x040fe200000006ff */
[----:B------:R-:W-:Y:S01]  /*83f0*/  IMAD.U32 R17, R7, 0x10000, RZ ;  /* 0x0001000007117824 */ /* 0x000fe200078e00ff */
[----:B------:R-:W-:Y:S02]  /*8400*/  LOP3.LUT R11, R4, 0xffff0000, RZ, 0xc0, !PT ;  /* 0xffff0000040b7812 */ /* 0x000fe400078ec0ff */
[----:B------:R-:W-:Y:S02]  /*8410*/  LOP3.LUT R10, R5, 0xffff0000, RZ, 0xc0, !PT ;  /* 0xffff0000050a7812 */ /* 0x000fe400078ec0ff */
[----:B------:R-:W-:Y:S01]  /*8420*/  SHF.L.U32 R13, R6, 0x10, RZ ;  /* 0x00000010060d7819 */ /* 0x000fe200000006ff */
[C---:B---3--:R-:W-:Y:S01]  /*8430*/  IMAD.U32 R3, R45.reuse, 0x10000, RZ ;  /* 0x000100002d037824 */ /* 0x048fe200078e00ff */
[C---:B------:R-:W-:Y:S02]  /*8440*/  SHF.L.U32 R0, R44.reuse, 0x10, RZ ;  /* 0x000000102c007819 */ /* 0x040fe400000006ff */
[----:B------:R-:W-:Y:S01]  /*8450*/  LOP3.LUT R4, R45, 0xffff0000, RZ, 0xc0, !PT ;  /* 0xffff00002d047812 */ /* 0x000fe200078ec0ff */
[----:B------:R-:W-:Y:S01]  /*8460*/  @!P1 FADD.FTZ R3, -R3, -RZ ;  /* 0x800000ff03039221 */ /* 0x000fe20000010100 */
[----:B------:R-:W-:Y:S01]  /*8470*/  LOP3.LUT R2, R44, 0xffff0000, RZ, 0xc0, !PT ;  /* 0xffff00002c027812 */ /* 0x000fe200078ec0ff */
[----:B------:R-:W-:Y:S01]  /*8480*/  @!P1 FADD.FTZ R0, -R0, -RZ ;  /* 0x800000ff00009221 */ /* 0x000fe20000010100 */
[----:B------:R-:W-:Y:S01]  /*8490*/  SHF.L.U32 R5, R46, 0x10, RZ ;  /* 0x000000102e057819 */ /* 0x000fe200000006ff */
[----:B------:R-:W-:Y:S01]  /*84a0*/  @!P1 FADD.FTZ R4, -R4, -RZ ;  /* 0x800000ff04049221 */ /* 0x000fe20000010100 */
[----:B------:R-:W-:Y:S01]  /*84b0*/  LOP3.LUT R8, R47, 0xffff0000, RZ, 0xc0, !PT ;  /* 0xffff00002f087812 */ /* 0x000fe200078ec0ff */
[----:B------:R-:W-:Y:S01]  /*84c0*/  @!P1 FADD.FTZ R2, -R2, -RZ ;  /* 0x800000ff02029221 */ /* 0x000fe20000010100 */
[----:B------:R-:W-:Y:S01]  /*84d0*/  LOP3.LUT R16, R6, 0xffff0000, RZ, 0xc0, !PT ;  /* 0xffff000006107812 */ /* 0x000fe200078ec0ff */
[----:B------:R-:W-:Y:S01]  /*84e0*/  FMUL.FTZ R0, R9, R0 ;  /* 0x0000000009007220 */ /* 0x000fe20000410000 */
[----:B------:R-:W-:Y:S01]  /*84f0*/  LOP3.LUT R6, R46, 0xffff0000, RZ, 0xc0, !PT ;  /* 0xffff00002e067812 */ /* 0x000fe200078ec0ff */
[----:B------:R-:W-:Y:S01]  /*8500*/  FMUL.FTZ R4, R10, R4 ;  /* 0x000000040a047220 */ /* 0x000fe20000410000 */
[----:B------:R-:W-:Y:S01]  /*8510*/  LOP3.LUT R15, R7, 0xffff0000, RZ, 0xc0, !PT ;  /* 0xffff0000070f7812 */ /* 0x000fe200078ec0ff */
[----:B------:R-:W-:Y:S02]  /*8520*/  @!P1 FADD.FTZ R5, -R5, -RZ ;  /* 0x800000ff05059221 */ /* 0x000fe40000010100 */
[----:B------:R-:W-:Y:S02]  /*8530*/  FMUL.FTZ R2, R11, R2 ;  /* 0x000000020b027220 */ /* 0x000fe40000410000 */
[----:B------:R-:W-:Y:S02]  /*8540*/  IMAD.U32 R7, R47, 0x10000, RZ ;  /* 0x000100002f077824 */ /* 0x000fe400078e00ff */
[----:B------:R-:W-:Y:S02]  /*8550*/  FMUL.FTZ R3, R14, R3 ;  /* 0x000000030e037220 */ /* 0x000fe40000410000 */
[----:B------:R-:W-:Y:S02]  /*8560*/  @!P1 FADD.FTZ R8, -R8, -RZ ;  /* 0x800000ff08089221 */ /* 0x000fe40000010100 */
[----:B------:R-:W-:Y:S02]  /*8570*/  FMUL.FTZ R5, R13, R5 ;  /* 0x000000050d057220 */ /* 0x000fe40000410000 */
[----:B------:R-:W-:Y:S02]  /*8580*/  @!P1 FADD.FTZ R6, -R6, -RZ ;  /* 0x800000ff06069221 */ /* 0x000fe40000010100 */
[----:B------:R-:W-:Y:S01]  /*8590*/  @!P1 FADD.FTZ R7, -R7, -RZ ;  /* 0x800000ff07079221 */ /* 0x000fe20000010100 */
[C---:B----4-:R-:W-:Y:S01]  /*85a0*/  SHF.L.U32 R9, R36.reuse, 0x10, RZ ;  /* 0x0000001024097819 */ /* 0x050fe200000006ff */
[----:B------:R-:W-:Y:S01]  /*85b0*/  IMAD.U32 R11, R37, 0x10000, RZ ;  /* 0x00010000250b7824 */ /* 0x000fe200078e00ff */
[----:B------:R-:W-:Y:S01]  /*85c0*/  LOP3.LUT R10, R36, 0xffff0000, RZ, 0xc0, !PT ;  /* 0xffff0000240a7812 */ /* 0x000fe200078ec0ff */
[----:B------:R-:W-:Y:S01]  /*85d0*/  FMUL.FTZ R8, R15, R8 ;  /* 0x000000080f087220 */ /* 0x000fe20000410000 */
[----:B------:R-:W-:Y:S01]  /*85e0*/  LOP3.LUT R13, R37, 0xffff0000, RZ, 0xc0, !PT ;  /* 0xffff0000250d7812 */ /* 0x000fe200078ec0ff */
[----:B------:R-:W-:Y:S01]  /*85f0*/  FFMA.FTZ R0, R25, R9, R0 ;  /* 0x0000000919007223 */ /* 0x000fe20000010000 */
[----:B------:R-:W-:Y:S01]  /*8600*/  SHF.L.U32 R14, R38, 0x10, RZ ;  /* 0x00000010260e7819 */ /* 0x000fe200000006ff */
[----:B------:R-:W-:Y:S01]  /*8610*/  FFMA.FTZ R2, R26, R10, R2 ;  /* 0x0000000a1a027223 */ /* 0x000fe20000010002 */
[----:B------:R-:W-:Y:S01]  /*8620*/  LOP3.LUT R15, R38, 0xffff0000, RZ, 0xc0, !PT ;  /* 0xffff0000260f7812 */ /* 0x000fe200078ec0ff */
[----:B------:R-:W-:Y:S02]  /*8630*/  FFMA.FTZ R3, R27, R11, R3 ;  /* 0x0000000b1b037223 */ /* 0x000fe40000010003 */
[----:B------:R-:W-:Y:S01]  /*8640*/  FMUL.FTZ R6, R16, R6 ;  /* 0x0000000610067220 */ /* 0x000fe20000410000 */
[----:B------:R-:W-:Y:S01]  /*8650*/  F2FP.BF16.PACK_AB R0, R2, R0 ;  /* 0x000000000200723e */ /* 0x000fe200000010ff */
[----:B------:R-:W-:Y:S02]  /*8660*/  FFMA.FTZ R4, R28, R13, R4 ;  /* 0x0000000d1c047223 */ /* 0x000fe40000010004 */
[----:B------:R-:W-:Y:S01]  /*8670*/  FMUL.FTZ R7, R17, R7 ;  /* 0x0000000711077220 */ /* 0x000fe20000410000 */
[C---:B------:R-:W-:Y:S01]  /*8680*/  LOP3.LUT R17, R39.reuse, 0xffff0000, RZ, 0xc0, !PT ;  /* 0xffff000027117812 */ /* 0x040fe200078ec0ff */
[----:B------:R-:W-:Y:S01]  /*8690*/  IMAD.U32 R16, R39, 0x10000, RZ ;  /* 0x0001000027107824 */ /* 0x000fe200078e00ff */
[----:B------:R-:W-:Y:S01]  /*86a0*/  F2FP.BF16.PACK_AB R9, R4, R3 ;  /* 0x000000030409723e */ /* 0x000fe200000010ff */
[----:B------:R-:W-:Y:S02]  /*86b0*/  FFMA.FTZ R5, R29, R14, R5 ;  /* 0x0000000e1d057223 */ /* 0x000fe40000010005 */
[----:B------:R-:W-:Y:S02]  /*86c0*/  FFMA.FTZ R6, R30, R15, R6 ;  /* 0x0000000f1e067223 */ /* 0x000fe40000010006 */
[----:B------:R-:W-:Y:S02]  /*86d0*/  FFMA.FTZ R7, R31, R16, R7 ;  /* 0x000000101f077223 */ /* 0x000fe40000010007 */
[----:B------:R-:W-:Y:S01]  /*86e0*/  FFMA.FTZ R8, R32, R17, R8 ;  /* 0x0000001120087223 */ /* 0x000fe20000010008 */
[----:B------:R-:W-:Y:S04]  /*86f0*/  F2FP.BF16.PACK_AB R10, R6, R5 ;  /* 0x00000005060a723e */ /* 0x000fe800000010ff */
[----:B------:R-:W-:Y:S02]  /*8700*/  F2FP.BF16.PACK_AB R11, R8, R7 ;  /* 0x00000007080b723e */ /* 0x000fe400000010ff */
[----:B------:R-:W-:Y:S02]  /*8710*/  MOV R8, R0 ;  /* 0x0000000000087202 */ /* 0x000fe40000000f00 */
.L_x_963:
[----:B------:R-:W-:Y:S05]  /*8720*/  BSYNC B0 ;  /* 0x0000000000007941 */ /* 0x000fea0003800000 */
.L_x_962:
[----:B-1----:R-:W-:Y:S02]  /*8730*/  MOV R2, R68 ;  /* 0x0000004400027202 */ /* 0x002fe40000000f00 */
[----:B------:R-:W-:Y:S05]  /*8740*/  MOV R3, R67 ;  /* 0x0000004300037202 */ /* 0x000fea0000000f00 */
[----:B-----5:R1:W-:Y:S02]  /*8750*/  ST.E.128 [R2.64], R8 ;  /* 0x0000000802007985 */ /* 0x0203e4000c101d06 */
.L_x_961:
[----:B------:R-:W-:Y:S05]  /*8760*/  BSYNC B1 ;  /* 0x0000000000017941 */ /* 0x000fea0003800000 */
.L_x_960:
[C---:B------:R-:W-:Y:S01]  /*8770*/  ISETP.GE.AND P0, PT, R83.reuse, R63, PT ;  /* 0x0000003f5300720c */ /* 0x040fe20003f06270 */
[----:B------:R-:W-:Y:S03]  /*8780*/  BSSY B1, `(.L_x_964) ;  /* 0x0000060000017945 */ /* 0x000fe60003800000 */
[----:B------:R-:W-:Y:S04]  /*8790*/  ISETP.GE.OR P0, PT, R132, R34, P0 ;  /* 0x000000228400720c */ /* 0x000fe80000706670 */
[----:B------:R-:W-:Y:S11]  /*87a0*/  ISETP.LT.OR P0, PT, R83, R66, P0 ;  /* 0x000000425300720c */ /* 0x000ff60000701670 */
[----:B------:R-:W-:Y:S02]  /*87b0*/  @!UPT UIADD3 URZ, URZ, URZ, URZ ;  /* 0x0000003f3f3ff290 */ /* 0x000fe4000fffe03f */
[----:B------:R-:W-:-:S05]  /*87c0*/  @P0 BRA `(.L_x_965) ;  /* 0x000005b000000947 */ /* 0x000fca0003800000 */
[C---:B-1----:R-:W-:Y:S01]  /*87d0*/  LEA R2, P0, R228.reuse, R70, 0x1 ;  /* 0x00000046e4027211 */ /* 0x042fe200078008ff */
[----:B------:R-:W-:Y:S03]  /*87e0*/  BSSY B0, `(.L_x_966) ;  /* 0x0000056000007945 */ /* 0x000fe60003800000 */
[----:B------:R-:W-:Y:S02]  /*87f0*/  LEA.HI.X R3, R228, R69, R249, 0x1, P0 ;  /* 0x00000045e4037211 */ /* 0x000fe400000f0cf9 */
[----:B------:R-:W-:Y:S03]  /*8800*/  ISETP.GE.AND P0, PT, R132, R12, PT ;  /* 0x0000000c8400720c */ /* 0x000fe60003f06270 */
[----:B------:R1:W5:Y:S10]  /*8810*/  LD.E.128 R8, [R2.64] ;  /* 0x0000000602087980 */ /* 0x000374000c101d00 */
[----:B------:R-:W-:-:S05]  /*8820*/  @P0 BRA `(.L_x_967) ;  /* 0x0000051000000947 */ /* 0x000fca0003800000 */
[----:B------:R-:W-:Y:S01]  /*8830*/  ISETP.GE.AND P1, PT, R132, R35, PT ;  /* 0x000000238400720c */ /* 0x000fe20003f26270 */
[----:B------:R-:W-:Y:S01]  /*8840*/  IMAD.MOV.U32 R4, RZ, RZ, R35 ;  /* 0x000000ffff047224 */ /* 0x000fe200078e0023 */
[----:B-----5:R-:W-:Y:S01]  /*8850*/  LOP3.LUT R28, R9, 0xffff0000, RZ, 0xc0, !PT ;  /* 0xffff0000091c7812 */ /* 0x020fe200078ec0ff */
[----:B------:R-:W-:Y:S01]  /*8860*/  IMAD.MOV.U32 R0, RZ, RZ, RZ ;  /* 0x000000ffff007224 */ /* 0x000fe200078e00ff */
[----:B------:R-:W-:Y:S01]  /*8870*/  LOP3.LUT R32, R11, 0xffff0000, RZ, 0xc0, !PT ;  /* 0xffff00000b207812 */ /* 0x000fe200078ec0ff */
[----:B------:R-:W-:Y:S01]  /*8880*/  IMAD.U32 R27, R9, 0x10000, RZ ;  /* 0x00010000091b7824 */ /* 0x000fe200078e00ff */
[C---:B------:R-:W-:Y:S01]  /*8890*/  SHF.L.U32 R29, R10.reuse, 0x10, RZ ;  /* 0x000000100a1d7819 */ /* 0x040fe200000006ff */
[----:B------:R-:W-:Y:S01]  /*88a0*/  IMAD.U32 R31, R11, 0x10000, RZ ;  /* 0x000100000b1f7824 */ /* 0x000fe200078e00ff */
[----:B------:R-:W-:Y:S01]  /*88b0*/  LOP3.LUT R30, R10, 0xffff0000, RZ, 0xc0, !PT ;  /* 0xffff00000a1e7812 */ /* 0x000fe200078ec0ff */
[C---:B------:R-:W-:Y:S01]  /*88c0*/  IMAD.U32 R25, R8.reuse, 0x10000, RZ ;  /* 0x0001000008197824 */ /* 0x040fe200078e00ff */
[----:B------:R-:W-:Y:S03]  /*88d0*/  LOP3.LUT R26, R8, 0xffff0000, RZ, 0xc0, !PT ;  /* 0xffff0000081a7812 */ /* 0x000fe600078ec0ff */
[----:B------:R-:W-:Y:S01]  /*88e0*/  @P1 IADD3 R4, -R33, RZ, RZ ;  /* 0x000000ff21041210 */ /* 0x000fe20007ffe1ff */
[----:B------:R-:W-:Y:S03]  /*88f0*/  @P1 IMAD.MOV R0, RZ, RZ, -R33 ;  /* 0x000000ffff001224 */ /* 0x000fe600078e0a21 */
[C---:B-1----:R-:W-:Y:S02]  /*8900*/  LEA R2, P0, R4.reuse, R2, 0x1 ;  /* 0x0000000204027211 */ /* 0x042fe400078008ff */
[----:B------:R-:W-:Y:S02]  /*8910*/  IADD3 R13, P2, R113, R0, RZ ;  /* 0x00000000710d7210 */ /* 0x000fe40007f5e0ff */
[----:B------:R-:W-:Y:S02]  /*8920*/  LEA.HI.X.SX32 R3, R4, R3, 0x1, P0 ;  /* 0x0000000304037211 */ /* 0x000fe400000f0eff */
[C---:B------:R-:W-:Y:S02]  /*8930*/  LEA R14, P0, R13.reuse, R75, 0x1 ;  /* 0x0000004b0d0e7211 */ /* 0x040fe400078008ff */
[----:B------:R-:W-:Y:S01]  /*8940*/  LEA.HI.X.SX32 R0, R0, R244, 0x1, P2 ;  /* 0x000000f400007211 */ /* 0x000fe200010f0eff */
[----:B------:R1:W2:Y:S03]  /*8950*/  LD.E.128 R4, [R2.64] ;  /* 0x0000000602047980 */ /* 0x0002a6000c101d00 */
[----:B------:R-:W-:Y:S01]  /*8960*/  LEA.HI.X R15, R13, R74, R0, 0x1, P0 ;  /* 0x0000004a0d0f7211 */ /* 0x000fe200000f0c00 */
[----:B------:R-:W-:Y:S01]  /*8970*/  IMAD.MOV.U32 R0, RZ, RZ, RZ ;  /* 0x000000ffff007224 */ /* 0x000fe200078e00ff */
[----:B------:R-:W-:Y:S03]  /*8980*/  @P1 IADD3 R0, -R33, RZ, RZ ;  /* 0x000000ff21001210 */ /* 0x000fe60007ffe1ff */
[----:B------:R3:W4:Y:S01]  /*8990*/  LD.E.128 R44, [R14.64] ;  /* 0x000000060e2c7980 */ /* 0x000722000c101d00 */
[----:B-1----:R-:W-:Y:S04]  /*89a0*/  IADD3 R3, P0, R113, R0, RZ ;  /* 0x0000000071037210 */ /* 0x002fe80007f1e0ff */
[----:B------:R-:W-:Y:S02]  /*89b0*/  LEA.HI.X.SX32 R0, R0, R244, 0x1, P0 ;  /* 0x000000f400007211 */ /* 0x000fe400000f0eff */
[C---:B------:R-:W-:Y:S04]  /*89c0*/  LEA R2, P0, R3.reuse, R76, 0x1 ;  /* 0x0000004c03027211 */ /* 0x040fe800078008ff */
[----:B------:R-:W-:Y:S05]  /*89d0*/  LEA.HI.X R3, R3, R73, R0, 0x1, P0 ;  /* 0x0000004903037211 */ /* 0x000fea00000f0c00 */
[----:B------:R4:W4:Y:S01]  /*89e0*/  LD.E.128 R36, [R2.64] ;  /* 0x0000000602247980 */ /* 0x000922000c101d00 */
[C---:B--2---:R-:W-:Y:S01]  /*89f0*/  IMAD.U32 R9, R4.reuse, 0x10000, RZ ;  /* 0x0001000004097824 */ /* 0x044fe200078e00ff */
[----:B------:R-:W-:Y:S01]  /*8a00*/  LOP3.LUT R11, R4, 0xffff0000, RZ, 0xc0, !PT ;  /* 0xffff0000040b7812 */ /* 0x000fe200078ec0ff */
[C---:B------:R-:W-:Y:S01]  /*8a10*/  IMAD.U32 R13, R6.reuse, 0x10000, RZ ;  /* 0x00010000060d7824 */ /* 0x040fe200078e00ff */
[----:B---3--:R-:W-:Y:S01]  /*8a20*/  SHF.L.U32 R14, R5, 0x10, RZ ;  /* 0x00000010050e7819 */ /* 0x008fe200000006ff */
[----:B------:R-:W-:Y:S01]  /*8a30*/  IMAD.U32 R17, R7, 0x10000, RZ ;  /* 0x0001000007117824 */ /* 0x000fe200078e00ff */
[----:B------:R-:W-:Y:S02]  /*8a40*/  LOP3.LUT R10, R5, 0xffff0000, RZ, 0xc0, !PT ;  /* 0xffff0000050a7812 */ /* 0x000fe400078ec0ff */
[----:B------:R-:W-:Y:S01]  /*8a50*/  LOP3.LUT R16, R6, 0xffff0000, RZ, 0xc0, !PT ;  /* 0xffff000006107812 */ /* 0x000fe200078ec0ff */
[C---:B----4-:R-:W-:Y:S01]  /*8a60*/  IMAD.U32 R3, R45.reuse, 0x10000, RZ ;  /* 0x000100002d037824 */ /* 0x050fe200078e00ff */
        /* <DEDUP_REMOVED lines=12> */
[----:B------:R-:W-:Y:S02]  /*8b30*/  FMUL.FTZ R4, R10, R4 ;  /* 0x000000040a047220 */ /* 0x000fe40000410000 */
[----:B------:R-:W-:Y:S02]  /*8b40*/  @!P1 FADD.FTZ R5, -R5, -RZ ;  /* 0x800000ff05059221 */ /* 0x000fe40000010100 */
[----:B------:R-:W-:Y:S02]  /*8b50*/  FMUL.FTZ R2, R11, R2 ;  /* 0x000000020b027220 */ /* 0x000fe40000410000 */
[----:B------:R-:W-:Y:S02]  /*8b60*/  IMAD.U32 R7, R47, 0x10000, RZ ;  /* 0x000100002f077824 */ /* 0x000fe400078e00ff */
[----:B------:R-:W-:Y:S02]  /*8b70*/  FMUL.FTZ R3, R14, R3 ;  /* 0x000000030e037220 */ /* 0x000fe40000410000 */
[----:B------:R-:W-:Y:S02]  /*8b80*/  @!P1 FADD.FTZ R8, -R8, -RZ ;  /* 0x800000ff08089221 */ /* 0x000fe40000010100 */
[----:B------:R-:W-:Y:S02]  /*8b90*/  FMUL.FTZ R5, R13, R5 ;  /* 0x000000050d057220 */ /* 0x000fe40000410000 */
[----:B------:R-:W-:Y:S02]  /*8ba0*/  @!P1 FADD.FTZ R6, -R6, -RZ ;  /* 0x800000ff06069221 */ /* 0x000fe40000010100 */
[----:B------:R-:W-:Y:S02]  /*8bb0*/  @!P1 FADD.FTZ R7, -R7, -RZ ;  /* 0x800000ff07079221 */ /* 0x000fe40000010100 */
[----:B------:R-:W-:Y:S01]  /*8bc0*/  IMAD.U32 R11, R37, 0x10000, RZ ;  /* 0x00010000250b7824 */ /* 0x000fe200078e00ff */
[C---:B------:R-:W-:Y:S01]  /*8bd0*/  SHF.L.U32 R9, R36.reuse, 0x10, RZ ;  /* 0x0000001024097819 */ /* 0x040fe200000006ff */
[----:B------:R-:W-:Y:S01]  /*8be0*/  FMUL.FTZ R8, R15, R8 ;  /* 0x000000080f087220 */ /* 0x000fe20000410000 */
        /* <DEDUP_REMOVED lines=8> */
[----:B------:R-:W-:Y:S01]  /*8c70*/  FFMA.FTZ R4, R28, R13, R4 ;  /* 0x0000000d1c047223 */ /* 0x000fe20000010004 */
[----:B------:R-:W-:Y:S01]  /*8c80*/  F2FP.BF16.PACK_AB R0, R2, R0 ;  /* 0x000000000200723e */ /* 0x000fe200000010ff */
        /* <DEDUP_REMOVED lines=11> */
.L_x_967:
[----:B------:R-:W-:Y:S05]  /*8d40*/  BSYNC B0 ;  /* 0x0000000000007941 */ /* 0x000fea0003800000 */
.L_x_966:
[C---:B-1----:R-:W-:Y:S04]  /*8d50*/  LEA R2, P0, R114.reuse, R68, 0x1 ;  /* 0x0000004472027211 */ /* 0x042fe800078008ff */
[----:B------:R-:W-:Y:S05]  /*8d60*/  LEA.HI.X R3, R114, R67, R134, 0x1, P0 ;  /* 0x0000004372037211 */ /* 0x000fea00000f0c86 */
[----:B-----5:R1:W-:Y:S04]  /*8d70*/  ST.E.128 [R2.64], R8 ;  /* 0x0000000802007985 */ /* 0x0203e8000c101d06 */
.L_x_965:
[----:B------:R-:W-:Y:S05]  /*8d80*/  BSYNC B1 ;  /* 0x0000000000017941 */ /* 0x000fea0003800000 */
.L_x_964:
[----:B------:R-:W-:Y:S01]  /*8d90*/  ISETP.GE.AND P0, PT, R82, R63, PT ;  /* 0x0000003f5200720c */ /* 0x000fe20003f06270 */
        /* <DEDUP_REMOVED lines=24> */
[----:B-1----:R-:W-:Y:S02]  /*8f20*/  LEA R2, P0, R4, R2, 0x1 ;  /* 0x0000000204027211 */ /* 0x002fe400078008ff */
[----:B------:R-:W-:Y:S02]  /*8f30*/  IADD3 R13, P2, R112, R0, RZ ;  /* 0x00000000700d7210 */ /* 0x000fe40007f5e0ff */
[----:B------:R-:W-:Y:S02]  /*8f40*/  LEA.HI.X.SX32 R3, R4, R3, 0x1, P0 ;  /* 0x0000000304037211 */ /* 0x000fe400000f0eff */
[C---:B------:R-:W-:Y:S02]  /*8f50*/  LEA R14, P0, R13.reuse, R75, 0x1 ;  /* 0x0000004b0d0e7211 */ /* 0x040fe400078008ff */
[-C--:B------:R-:W-:Y:S01]  /*8f60*/  LEA.HI.X.SX32 R0, R0, R243.reuse, 0x1, P2 ;  /* 0x000000f300007211 */ /* 0x080fe200010f0eff */
        /* <DEDUP_REMOVED lines=63> */
.L_x_971:
[----:B------:R-:W-:Y:S05]  /*9360*/  BSYNC B0 ;  /* 0x0000000000007941 */ /* 0x000fea0003800000 */
.L_x_970:
[C---:B-1----:R-:W-:Y:S04]  /*9370*/  LEA R2, P0, R98.reuse, R68, 0x1 ;  /* 0x0000004462027211 */ /* 0x042fe800078008ff */
[----:B------:R-:W-:Y:S05]  /*9380*/  LEA.HI.X R3, R98, R67, R117, 0x1, P0 ;  /* 0x0000004362037211 */ /* 0x000fea00000f0c75 */
[----:B-----5:R1:W-:Y:S04]  /*9390*/  ST.E.128 [R2.64], R8 ;  /* 0x0000000802007985 */ /* 0x0203e8000c101d06 */
.L_x_969:
[----:B------:R-:W-:Y:S05]  /*93a0*/  BSYNC B1 ;  /* 0x0000000000017941 */ /* 0x000fea0003800000 */
.L_x_968:
[C---:B------:R-:W-:Y:S01]  /*93b0*/  ISETP.GE.AND P0, PT, R79.reuse, R63, PT ;  /* 0x0000003f4f00720c */ /* 0x040fe20003f06270 */
[----:B------:R-:W-:Y:S03]  /*93c0*/  BSSY B1, `(.L_x_972) ;  /* 0x0000066000017945 */ /* 0x000fe60003800000 */
[----:B------:R-:W-:Y:S04]  /*93d0*/  ISETP.GE.OR P0, PT, R132, R34, P0 ;  /* 0x000000228400720c */ /* 0x000fe80000706670 */
[----:B------:R-:W-:Y:S11]  /*93e0*/  ISETP.LT.OR P0, PT, R79, R66, P0 ;  /* 0x000000424f00720c */ /* 0x000ff60000701670 */
[----:B------:R-:W-:Y:S02]  /*93f0*/  @!UPT UIADD3 URZ, URZ, URZ, URZ ;  /* 0x0000003f3f3ff290 */ /* 0x000fe4000fffe03f */
[----:B------:R-:W-:-:S05]  /*9400*/  @P0 BRA `(.L_x_973) ;  /* 0x0000061000000947 */ /* 0x000fca0003800000 */
[----:B-1----:R-:W-:Y:S01]  /*9410*/  MOV R2, R70 ;  /* 0x0000004600027202 */ /* 0x002fe20000000f00 */
[----:B------:R-:W-:Y:S01]  /*9420*/  IMAD R0, R65, 0x60, RZ ;  /* 0x0000006041007824 */ /* 0x000fe200078e02ff */
[----:B------:R-:W-:Y:S01]  /*9430*/  MOV R3, R69 ;  /* 0x0000004500037202 */ /* 0x000fe20000000f00 */
[----:B------:R-:W-:Y:S01]  /*9440*/  BSSY B0, `(.L_x_974) ;  /* 0x0000057000007945 */ /* 0x000fe20003800000 */
[----:B------:R-:W-:Y:S03]  /*9450*/  ISETP.GE.AND P0, PT, R132, R12, PT ;  /* 0x0000000c8400720c */ /* 0x000fe60003f06270 */
[----:B------:R-:W-:Y:S05]  /*9460*/  IMAD.WIDE.U32 R2, R64, 0x60, R2 ;  /* 0x0000006040027825 */ /* 0x000fea00078e0002 */
[----:B------:R-:W-:Y:S05]  /*9470*/  IADD3 R3, R3, R0, RZ ;  /* 0x0000000003037210 */ /* 0x000fea0007ffe0ff */
[----:B------:R1:W5:Y:S01]  /*9480*/  LD.E.128 R8, [R2.64] ;  /* 0x0000000602087980 */ /* 0x000362000c101d00 */
        /* <DEDUP_REMOVED lines=82> */
.L_x_975:
[----:B------:R-:W-:Y:S05]  /*99b0*/  BSYNC B0 ;  /* 0x0000000000007941 */ /* 0x000fea0003800000 */
.L_x_974:
[----:B-1----:R-:W-:Y:S01]  /*99c0*/  MOV R2, R68 ;  /* 0x0000004400027202 */ /* 0x002fe20000000f00 */
[----:B------:R-:W-:Y:S01]  /*99d0*/  IMAD R0, R191, 0x60, RZ ;  /* 0x00000060bf007824 */ /* 0x000fe200078e02ff */
[----:B------:R-:W-:Y:S05]  /*99e0*/  MOV R3, R67 ;  /* 0x0000004300037202 */ /* 0x000fea0000000f00 */
[----:B------:R-:W-:Y:S05]  /*99f0*/  IMAD.WIDE.U32 R2, R190, 0x60, R2 ;  /* 0x00000060be027825 */ /* 0x000fea00078e0002 */
[----:B------:R-:W-:Y:S05]  /*9a00*/  IADD3 R3, R3, R0, RZ ;  /* 0x0000000003037210 */ /* 0x000fea0007ffe0ff */
[----:B-----5:R1:W-:Y:S02]  /*9a10*/  ST.E.128 [R2.64], R8 ;  /* 0x0000000802007985 */ /* 0x0203e4000c101d06 */
.L_x_973:
[----:B------:R-:W-:Y:S05]  /*9a20*/  BSYNC B1 ;  /* 0x0000000000017941 */ /* 0x000fea0003800000 */
.L_x_972:
        /* <DEDUP_REMOVED lines=93> */
.L_x_979:
[----:B------:R-:W-:Y:S05]  /*a000*/  BSYNC B0 ;  /* 0x0000000000007941 */ /* 0x000fea0003800000 */
.L_x_978:
[C---:B-1----:R-:W-:Y:S04]  /*a010*/  LEA R2, P0, R97.reuse, R68, 0x1 ;  /* 0x0000004461027211 */ /* 0x042fe800078008ff */
[----:B------:R-:W-:Y:S05]  /*a020*/  LEA.HI.X R3, R97, R67, R116, 0x1, P0 ;  /* 0x0000004361037211 */ /* 0x000fea00000f0c74 */
[----:B-----5:R1:W-:Y:S04]  /*a030*/  ST.E.128 [R2.64], R8 ;  /* 0x0000000802007985 */ /* 0x0203e8000c101d06 */
.L_x_977:
[----:B------:R-:W-:Y:S05]  /*a040*/  BSYNC B1 ;  /* 0x0000000000017941 */ /* 0x000fea0003800000 */
.L_x_976:
        /* <DEDUP_REMOVED lines=96> */
.L_x_983:
[----:B------:R-:W-:Y:S05]  /*a650*/  BSYNC B0 ;  /* 0x0000000000007941 */ /* 0x000fea0003800000 */
.L_x_982:
[----:B-1----:R-:W-:Y:S01]  /*a660*/  MOV R2, R68 ;  /* 0x0000004400027202 */ /* 0x002fe20000000f00 */
[----:B------:R-:W-:Y:S01]  /*a670*/  IMAD R0, R191, 0xa0, RZ ;  /* 0x000000a0bf007824 */ /* 0x000fe200078e02ff */
[----:B------:R-:W-:Y:S05]  /*a680*/  MOV R3, R67 ;  /* 0x0000004300037202 */ /* 0x000fea0000000f00 */
[----:B------:R-:W-:Y:S05]  /*a690*/  IMAD.WIDE.U32 R2, R190, 0xa0, R2 ;  /* 0x000000a0be027825 */ /* 0x000fea00078e0002 */
[----:B------:R-:W-:Y:S05]  /*a6a0*/  IADD3 R3, R3, R0, RZ ;  /* 0x0000000003037210 */ /* 0x000fea0007ffe0ff */
[----:B-----5:R1:W-:Y:S02]  /*a6b0*/  ST.E.128 [R2.64], R8 ;  /* 0x0000000802007985 */ /* 0x0203e4000c101d06 */
.L_x_981:
[----:B------:R-:W-:Y:S05]  /*a6c0*/  BSYNC B1 ;  /* 0x0000000000017941 */ /* 0x000fea0003800000 */
.L_x_980:
[----:B------:R-:W-:Y:S01]  /*a6d0*/  ISETP.GE.AND P0, PT, R92, R63, PT ;  /* 0x0000003f5c00720c */ /* 0x000fe20003f06270 */
        /* <DEDUP_REMOVED lines=95> */
.L_x_987:
[----:B------:R-:W-:Y:S05]  /*acd0*/  BSYNC B0 ;  /* 0x0000000000007941 */ /* 0x000fea0003800000 */
.L_x_986:
[----:B-1----:R-:W-:Y:S01]  /*ace0*/  MOV R2, R68 ;  /* 0x0000004400027202 */ /* 0x002fe20000000f00 */
[----:B------:R-:W-:Y:S01]  /*acf0*/  IMAD R0, R191, 0xc0, RZ ;  /* 0x000000c0bf007824 */ /* 0x000fe200078e02ff */
[----:B------:R-:W-:Y:S05]  /*ad00*/  MOV R3, R67 ;  /* 0x0000004300037202 */ /* 0x000fea0000000f00 */
[----:B------:R-:W-:Y:S05]  /*ad10*/  IMAD.WIDE.U32 R2, R190, 0xc0, R2 ;  /* 0x000000c0be027825 */ /* 0x000fea00078e0002 */
[----:B------:R-:W-:Y:S05]  /*ad20*/  IADD3 R3, R3, R0, RZ ;  /* 0x0000000003037210 */ /* 0x000fea0007ffe0ff */
[----:B-----5:R1:W-:Y:S02]  /*ad30*/  ST.E.128 [R2.64], R8 ;  /* 0x0000000802007985 */ /* 0x0203e4000c101d06 */
.L_x_985:
[----:B------:R-:W-:Y:S05]  /*ad40*/  BSYNC B1 ;  /* 0x0000000000017941 */ /* 0x000fea0003800000 */
.L_x_984:
        /* <DEDUP_REMOVED lines=96> */
.L_x_991:
[----:B------:R-:W-:Y:S05]  /*b350*/  BSYNC B0 ;  /* 0x0000000000007941 */ /* 0x000fea0003800000 */
.L_x_990:
[----:B-1----:R-:W-:Y:S01]  /*b360*/  MOV R2, R68 ;  /* 0x0000004400027202 */ /* 0x002fe20000000f00 */
[----:B------:R-:W-:Y:S01]  /*b370*/  IMAD R0, R191, 0xe0, RZ ;  /* 0x000000e0bf007824 */ /* 0x000fe200078e02ff */
[----:B------:R-:W-:Y:S05]  /*b380*/  MOV R3, R67 ;  /* 0x0000004300037202 */ /* 0x000fea0000000f00 */
[----:B------:R-:W-:Y:S05]  /*b390*/  IMAD.WIDE.U32 R2, R190, 0xe0, R2 ;  /* 0x000000e0be027825 */ /* 0x000fea00078e0002 */
[----:B------:R-:W-:Y:S05]  /*b3a0*/  IADD3 R3, R3, R0, RZ ;  /* 0x0000000003037210 */ /* 0x000fea0007ffe0ff */
[----:B-----5:R1:W-:Y:S02]  /*b3b0*/  ST.E.128 [R2.64], R8 ;  /* 0x0000000802007985 */ /* 0x0203e4000c101d06 */
.L_x_989:
[----:B------:R-:W-:Y:S05]  /*b3c0*/  BSYNC B1 ;  /* 0x0000000000017941 */ /* 0x000fea0003800000 */
.L_x_988:
        /* <DEDUP_REMOVED lines=93> */
.L_x_995:
[----:B------:R-:W-:Y:S05]  /*b9a0*/  BSYNC B0 ;  /* 0x0000000000007941 */ /* 0x000fea0003800000 */
.L_x_994:
[C---:B-1----:R-:W-:Y:S04]  /*b9b0*/  LEA R2, P0, R96.reuse, R68, 0x1 ;  /* 0x0000004460027211 */ /* 0x042fe800078008ff */
[----:B------:R-:W-:Y:S05]  /*b9c0*/  LEA.HI.X R3, R96, R67, R115, 0x1, P0 ;  /* 0x0000004360037211 */ /* 0x000fea00000f0c73 */
[----:B-----5:R1:W-:Y:S04]  /*b9d0*/  ST.E.128 [R2.64], R8 ;  /* 0x0000000802007985 */ /* 0x0203e8000c101d06 */
.L_x_993:
[----:B------:R-:W-:Y:S05]  /*b9e0*/  BSYNC B1 ;  /* 0x0000000000017941 */ /* 0x000fea0003800000 */
.L_x_992:
        /* <DEDUP_REMOVED lines=96> */
.L_x_999:
[----:B------:R-:W-:Y:S05]  /*bff0*/  BSYNC B0 ;  /* 0x0000000000007941 */ /* 0x000fea0003800000 */
.L_x_998:
[----:B-1----:R-:W-:Y:S01]  /*c000*/  MOV R2, R68 ;  /* 0x0000004400027202 */ /* 0x002fe20000000f00 */
[----:B------:R-:W-:Y:S01]  /*c010*/  IMAD R0, R191, 0x120, RZ ;  /* 0x00000120bf007824 */ /* 0x000fe200078e02ff */
[----:B------:R-:W-:Y:S05]  /*c020*/  MOV R3, R67 ;  /* 0x0000004300037202 */ /* 0x000fea0000000f00 */
[----:B------:R-:W-:Y:S05]  /*c030*/  IMAD.WIDE.U32 R2, R190, 0x120, R2 ;  /* 0x00000120be027825 */ /* 0x000fea00078e0002 */
[----:B------:R-:W-:Y:S05]  /*c040*/  IADD3 R3, R3, R0, RZ ;  /* 0x0000000003037210 */ /* 0x000fea0007ffe0ff */
[----:B-----5:R1:W-:Y:S02]  /*c050*/  ST.E.128 [R2.64], R8 ;  /* 0x0000000802007985 */ /* 0x0203e4000c101d06 */
.L_x_997:
[----:B------:R-:W-:Y:S05]  /*c060*/  BSYNC B1 ;  /* 0x0000000000017941 */ /* 0x000fea0003800000 */
.L_x_996:
        /* <DEDUP_REMOVED lines=96> */
.L_x_1003:
[----:B------:R-:W-:Y:S05]  /*c670*/  BSYNC B0 ;  /* 0x0000000000007941 */ /* 0x000fea0003800000 */
.L_x_1002:
[----:B-1----:R-:W-:Y:S01]  /*c680*/  MOV R2, R68 ;  /* 0x0000004400027202 */ /* 0x002fe20000000f00 */
[----:B------:R-:W-:Y:S01]  /*c690*/  IMAD R0, R191, 0x140, RZ ;  /* 0x00000140bf007824 */ /* 0x000fe200078e02ff */
[----:B------:R-:W-:Y:S05]  /*c6a0*/  MOV R3, R67 ;  /* 0x0000004300037202 */ /* 0x000fea0000000f00 */
[----:B------:R-:W-:Y:S05]  /*c6b0*/  IMAD.WIDE.U32 R2, R190, 0x140, R2 ;  /* 0x00000140be027825 */ /* 0x000fea00078e0002 */
[----:B------:R-:W-:Y:S05]  /*c6c0*/  IADD3 R3, R3, R0, RZ ;  /* 0x0000000003037210 */ /* 0x000fea0007ffe0ff */
[----:B-----5:R1:W-:Y:S02]  /*c6d0*/  ST.E.128 [R2.64], R8 ;  /* 0x0000000802007985 */ /* 0x0203e4000c101d06 */
.L_x_1001:
[----:B------:R-:W-:Y:S05]  /*c6e0*/  BSYNC B1 ;  /* 0x0000000000017941 */ /* 0x000fea0003800000 */
.L_x_1000:
        /* <DEDUP_REMOVED lines=96> */
.L_x_1007:
[----:B------:R-:W-:Y:S05]  /*ccf0*/  BSYNC B0 ;  /* 0x0000000000007941 */ /* 0x000fea0003800000 */
.L_x_1006:
[----:B-1----:R-:W-:Y:S01]  /*cd00*/  MOV R2, R68 ;  /* 0x0000004400027202 */ /* 0x002fe20000000f00 */
[----:B------:R-:W-:Y:S01]  /*cd10*/  IMAD R0, R191, 0x160, RZ ;  /* 0x00000160bf007824 */ /* 0x000fe200078e02ff */
[----:B------:R-:W-:Y:S05]  /*cd20*/  MOV R3, R67 ;  /* 0x0000004300037202 */ /* 0x000fea0000000f00 */
[----:B------:R-:W-:Y:S05]  /*cd30*/  IMAD.WIDE.U32 R2, R190, 0x160, R2 ;  /* 0x00000160be027825 */ /* 0x000fea00078e0002 */
[----:B------:R-:W-:Y:S05]  /*cd40*/  IADD3 R3, R3, R0, RZ ;  /* 0x0000000003037210 */ /* 0x000fea0007ffe0ff */
[----:B-----5:R1:W-:Y:S02]  /*cd50*/  ST.E.128 [R2.64], R8 ;  /* 0x0000000802007985 */ /* 0x0203e4000c101d06 */
.L_x_1005:
[----:B------:R-:W-:Y:S05]  /*cd60*/  BSYNC B1 ;  /* 0x0000000000017941 */ /* 0x000fea0003800000 */
.L_x_1004:
        /* <DEDUP_REMOVED lines=96> */
.L_x_1011:
[----:B------:R-:W-:Y:S05]  /*d370*/  BSYNC B0 ;  /* 0x0000000000007941 */ /* 0x000fea0003800000 */
.L_x_1010:
[----:B-1----:R-:W-:Y:S01]  /*d380*/  MOV R2, R68 ;  /* 0x0000004400027202 */ /* 0x002fe20000000f00 */
[----:B------:R-:W-:Y:S01]  /*d390*/  IMAD R0, R191, 0x180, RZ ;  /* 0x00000180bf007824 */ /* 0x000fe200078e02ff */
[----:B------:R-:W-:Y:S05]  /*d3a0*/  MOV R3, R67 ;  /* 0x0000004300037202 */ /* 0x000fea0000000f00 */
[----:B------:R-:W-:Y:S05]  /*d3b0*/  IMAD.WIDE.U32 R2, R190, 0x180, R2 ;  /* 0x00000180be027825 */ /* 0x000fea00078e0002 */
[----:B------:R-:W-:Y:S05]  /*d3c0*/  IADD3 R3, R3, R0, RZ ;  /* 0x0000000003037210 */ /* 0x000fea0007ffe0ff */
[----:B-----5:R1:W-:Y:S02]  /*d3d0*/  ST.E.128 [R2.64], R8 ;  /* 0x0000000802007985 */ /* 0x0203e4000c101d06 */
.L_x_1009:
[----:B------:R-:W-:Y:S05]  /*d3e0*/  BSYNC B1 ;  /* 0x0000000000017941 */ /* 0x000fea0003800000 */
.L_x_1008:
        /* <DEDUP_REMOVED lines=96> */
.L_x_1015:
[----:B------:R-:W-:Y:S05]  /*d9f0*/  BSYNC B0 ;  /* 0x0000000000007941 */ /* 0x000fea0003800000 */
.L_x_1014:
[----:B-1----:R-:W-:Y:S01]  /*da00*/  MOV R2, R68 ;  /* 0x0000004400027202 */ /* 0x002fe20000000f00 */
[----:B------:R-:W-:Y:S01]  /*da10*/  IMAD R0, R191, 0x1a0, RZ ;  /* 0x000001a0bf007824 */ /* 0x000fe200078e02ff */
[----:B------:R-:W-:Y:S05]  /*da20*/  MOV R3, R67 ;  /* 0x0000004300037202 */ /* 0x000fea0000000f00 */
[----:B------:R-:W-:Y:S05]  /*da30*/  IMAD.WIDE.U32 R2, R190, 0x1a0, R2 ;  /* 0x000001a0be027825 */ /* 0x000fea00078e0002 */
[----:B------:R-:W-:Y:S05]  /*da40*/  IADD3 R3, R3, R0, RZ ;  /* 0x0000000003037210 */ /* 0x000fea0007ffe0ff */
[----:B-----5:R1:W-:Y:S02]  /*da50*/  ST.E.128 [R2.64], R8 ;  /* 0x0000000802007985 */ /* 0x0203e4000c101d06 */
.L_x_1013:
[----:B------:R-:W-:Y:S05]  /*da60*/  BSYNC B1 ;  /* 0x0000000000017941 */ /* 0x000fea0003800000 */
.L_x_1012:
        /* <DEDUP_REMOVED lines=96> */
.L_x_1019:
[----:B------:R-:W-:Y:S05]  /*e070*/  BSYNC B0 ;  /* 0x0000000000007941 */ /* 0x000fea0003800000 */
.L_x_1018:
[----:B-1----:R-:W-:Y:S01]  /*e080*/  MOV R2, R68 ;  /* 0x0000004400027202 */ /* 0x002fe20000000f00 */
[----:B------:R-:W-:Y:S01]  /*e090*/  IMAD R0, R191, 0x1c0, RZ ;  /* 0x000001c0bf007824 */ /* 0x000fe200078e02ff */
[----:B------:R-:W-:Y:S05]  /*e0a0*/  MOV R3, R67 ;  /* 0x0000004300037202 */ /* 0x000fea0000000f00 */
[----:B------:R-:W-:Y:S05]  /*e0b0*/  IMAD.WIDE.U32 R2, R190, 0x1c0, R2 ;  /* 0x000001c0be027825 */ /* 0x000fea00078e0002 */
[----:B------:R-:W-:Y:S05]  /*e0c0*/  IADD3 R3, R3, R0, RZ ;  /* 0x0000000003037210 */ /* 0x000fea0007ffe0ff */
[----:B-----5:R1:W-:Y:S02]  /*e0d0*/  ST.E.128 [R2.64], R8 ;  /* 0x0000000802007985 */ /* 0x0203e4000c101d06 */
.L_x_1017:
[----:B------:R-:W-:Y:S05]  /*e0e0*/  BSYNC B1 ;  /* 0x0000000000017941 */ /* 0x000fea0003800000 */
.L_x_1016:
        /* <DEDUP_REMOVED lines=16> */
[----:B------:R-:W-:Y:S01]  /*e1f0*/  IMAD.MOV.U32 R0, RZ, RZ, RZ ;  /* 0x000000ffff007224 */ /* 0x000fe200078e00ff */
[C---:B-----5:R-:W-:Y:S01]  /*e200*/  LOP3.LUT R27, R9.reuse, 0xffff0000, RZ, 0xc0, !PT ;  /* 0xffff0000091b7812 */ /* 0x060fe200078ec0ff */
[----:B------:R-:W-:Y:S01]  /*e210*/  IMAD.U32 R26, R9, 0x10000, RZ ;  /* 0x00010000091a7824 */ /* 0x000fe200078e00ff */
[C---:B------:R-:W-:Y:S01]  /*e220*/  SHF.L.U32 R30, R11.reuse, 0x10, RZ ;  /* 0x000000100b1e7819 */ /* 0x040fe200000006ff */
[C---:B------:R-:W-:Y:S01]  /*e230*/  IMAD.U32 R28, R10.reuse, 0x10000, RZ ;  /* 0x000100000a1c7824 */ /* 0x040fe200078e00ff */
[----:B------:R-:W-:Y:S02]  /*e240*/  LOP3.LUT R31, R11, 0xffff0000, RZ, 0xc0, !PT ;  /* 0xffff00000b1f7812 */ /* 0x000fe400078ec0ff */
[----:B------:R-:W-:Y:S02]  /*e250*/  LOP3.LUT R29, R10, 0xffff0000, RZ, 0xc0, !PT ;  /* 0xffff00000a1d7812 */ /* 0x000fe400078ec0ff */
[C---:B------:R-:W-:Y:S02]  /*e260*/  SHF.L.U32 R17, R8.reuse, 0x10, RZ ;  /* 0x0000001008117819 */ /* 0x040fe400000006ff */
[----:B------:R-:W-:Y:S01]  /*e270*/  LOP3.LUT R25, R8, 0xffff0000, RZ, 0xc0, !PT ;  /* 0xffff000008197812 */ /* 0x000fe200078ec0ff */
[--C-:B------:R-:W-:Y:S01]  /*e280*/  @P1 IMAD.MOV R35, RZ, RZ, -R33.reuse ;  /* 0x000000ffff231224 */ /* 0x100fe200078e0a21 */
[----:B------:R-:W-:Y:S04]  /*e290*/  @P1 IADD3 R0, -R33, RZ, RZ ;  /* 0x000000ff21001210 */ /* 0x000fe80007ffe1ff */
[----:B-1----:R-:W-:Y:S02]  /*e2a0*/  LEA R2, P0, R35, R2, 0x1 ;  /* 0x0000000223027211 */ /* 0x002fe400078008ff */
[----:B------:R-:W-:Y:S02]  /*e2b0*/  IADD3 R13, P2, R99, R0, RZ ;  /* 0x00000000630d7210 */ /* 0x000fe40007f5e0ff */
[----:B------:R-:W-:Y:S02]  /*e2c0*/  LEA.HI.X.SX32 R3, R35, R3, 0x1, P0 ;  /* 0x0000000323037211 */ /* 0x000fe400000f0eff */
[C---:B------:R-:W-:Y:S02]  /*e2d0*/  LEA R12, P0, R13.reuse, R75, 0x1 ;  /* 0x0000004b0d0c7211 */ /* 0x040fe400078008ff */
[----:B------:R-:W-:Y:S01]  /*e2e0*/  LEA.HI.X.SX32 R0, R0, R230, 0x1, P2 ;  /* 0x000000e600007211 */ /* 0x000fe200010f0eff */
[----:B------:R1:W2:Y:S03]  /*e2f0*/  LD.E.128 R4, [R2.64] ;  /* 0x0000000602047980 */ /* 0x0002a6000c101d00 */
[----:B------:R-:W-:Y:S01]  /*e300*/  LEA.HI.X R13, R13, R74, R0, 0x1, P0 ;  /* 0x0000004a0d0d7211 */ /* 0x000fe200000f0c00 */
[----:B------:R-:W-:Y:S02]  /*e310*/  IMAD.MOV.U32 R0, RZ, RZ, RZ ;  /* 0x000000ffff007224 */ /* 0x000fe400078e00ff */
[----:B------:R-:W-:Y:S02]  /*e320*/  @P1 IMAD.MOV R0, RZ, RZ, -R33 ;  /* 0x000000ffff001224 */ /* 0x000fe400078e0a21 */
[----:B------:R3:W4:Y:S03]  /*e330*/  LD.E.128 R36, [R12.64] ;  /* 0x000000060c247980 */ /* 0x000726000c101d00 */
[----:B-1----:R-:W-:Y:S04]  /*e340*/  IADD3 R3, P0, R99, R0, RZ ;  /* 0x0000000063037210 */ /* 0x002fe80007f1e0ff */
[----:B------:R-:W-:Y:S02]  /*e350*/  LEA.HI.X.SX32 R0, R0, R230, 0x1, P0 ;  /* 0x000000e600007211 */ /* 0x000fe400000f0eff */
[C---:B------:R-:W-:Y:S04]  /*e360*/  LEA R2, P0, R3.reuse, R76, 0x1 ;  /* 0x0000004c03027211 */ /* 0x040fe800078008ff */
[----:B------:R-:W-:Y:S05]  /*e370*/  LEA.HI.X R3, R3, R73, R0, 0x1, P0 ;  /* 0x0000004903037211 */ /* 0x000fea00000f0c00 */
[----:B------:R4:W4:Y:S01]  /*e380*/  LD.E.128 R32, [R2.64] ;  /* 0x0000000602207980 */ /* 0x000922000c101d00 */
[C---:B--2---:R-:W-:Y:S01]  /*e390*/  IMAD.U32 R9, R4.reuse, 0x10000, RZ ;  /* 0x0001000004097824 */ /* 0x044fe200078e00ff */
[----:B------:R-:W-:Y:S01]  /*e3a0*/  LOP3.LUT R11, R4, 0xffff0000, RZ, 0xc0, !PT ;  /* 0xffff0000040b7812 */ /* 0x000fe200078ec0ff */
[C---:B---3--:R-:W-:Y:S01]  /*e3b0*/  IMAD.U32 R13, R5.reuse, 0x10000, RZ ;  /* 0x00010000050d7824 */ /* 0x048fe200078e00ff */
[----:B------:R-:W-:Y:S01]  /*e3c0*/  LOP3.LUT R10, R5, 0xffff0000, RZ, 0xc0, !PT ;  /* 0xffff0000050a7812 */ /* 0x000fe200078ec0ff */
[----:B------:R-:W-:Y:S01]  /*e3d0*/  IMAD.U32 R16, R7, 0x10000, RZ ;  /* 0x0001000007107824 */ /* 0x000fe200078e00ff */
[C---:B------:R-:W-:Y:S02]  /*e3e0*/  SHF.L.U32 R12, R6.reuse, 0x10, RZ ;  /* 0x00000010060c7819 */ /* 0x040fe400000006ff */
        /* <DEDUP_REMOVED lines=24> */
[----:B------:R-:W-:Y:S01]  /*e570*/  SHF.L.U32 R9, R32, 0x10, RZ ;  /* 0x0000001020097819 */ /* 0x000fe200000006ff */
[----:B------:R-:W-:Y:S01]  /*e580*/  FMUL.FTZ R8, R14, R8 ;  /* 0x000000080e087220 */ /* 0x000fe20000410000 */
[----:B------:R-:W-:Y:S01]  /*e590*/  LOP3.LUT R10, R32, 0xffff0000, RZ, 0xc0, !PT ;  /* 0xffff0000200a7812 */ /* 0x000fe200078ec0ff */
[----:B------:R-:W-:Y:S01]  /*e5a0*/  FMUL.FTZ R6, R15, R6 ;  /* 0x000000060f067220 */ /* 0x000fe20000410000 */
[----:B------:R-:W-:Y:S01]  /*e5b0*/  LOP3.LUT R12, R33, 0xffff0000, RZ, 0xc0, !PT ;  /* 0xffff0000210c7812 */ /* 0x000fe200078ec0ff */
[----:B------:R-:W-:Y:S01]  /*e5c0*/  FFMA.FTZ R0, R17, R9, R0 ;  /* 0x0000000911007223 */ /* 0x000fe20000010000 */
[C---:B------:R-:W-:Y:S01]  /*e5d0*/  SHF.L.U32 R13, R34.reuse, 0x10, RZ ;  /* 0x00000010220d7819 */ /* 0x040fe200000006ff */
        /* <DEDUP_REMOVED lines=16> */
.L_x_1023:
[----:B------:R-:W-:Y:S05]  /*e6e0*/  BSYNC B0 ;  /* 0x0000000000007941 */ /* 0x000fea0003800000 */
.L_x_1022:
[----:B-1----:R-:W-:Y:S01]  /*e6f0*/  MOV R2, R68 ;  /* 0x0000004400027202 */ /* 0x002fe20000000f00 */
[----:B------:R-:W-:Y:S01]  /*e700*/  IMAD R0, R191, 0x1e0, RZ ;  /* 0x000001e0bf007824 */ /* 0x000fe200078e02ff */
[----:B------:R-:W-:Y:S05]  /*e710*/  MOV R3, R67 ;  /* 0x0000004300037202 */ /* 0x000fea0000000f00 */
[----:B------:R-:W-:Y:S05]  /*e720*/  IMAD.WIDE.U32 R2, R190, 0x1e0, R2 ;  /* 0x000001e0be027825 */ /* 0x000fea00078e0002 */
[----:B------:R-:W-:Y:S05]  /*e730*/  IADD3 R3, R3, R0, RZ ;  /* 0x0000000003037210 */ /* 0x000fea0007ffe0ff */
[----:B-----5:R1:W-:Y:S02]  /*e740*/  ST.E.128 [R2.64], R8 ;  /* 0x0000000802007985 */ /* 0x0203e4000c101d06 */
.L_x_1021:
[----:B------:R-:W-:Y:S05]  /*e750*/  BSYNC B1 ;  /* 0x0000000000017941 */ /* 0x000fea0003800000 */
.L_x_1020:
[----:B------:R-:W-:Y:S01]  /*e760*/  MOV R5, R73 ;  /* 0x0000004900057202 */ /* 0x000fe20000000f00 */
[----:B------:R-:W2:Y:S01]  /*e770*/  LD.E R0, [R18.64+0xd0] ;  /* 0x0000d00612007980 */ /* 0x000ea2000c101900 */
[----:B-1----:R-:W-:Y:S01]  /*e780*/  MOV R3, R74 ;  /* 0x0000004a00037202 */ /* 0x002fe20000000f00 */
        /* <DEDUP_REMOVED lines=8> */
.L_x_925:
[----:B-1----:R-:W-:Y:S02]  /*e810*/  P2R R17, PR, RZ, 0x10 ;  /* 0x00000010ff117803 */ /* 0x002fe40000000000 */
[C---:B------:R-:W-:Y:S02]  /*e820*/  LOP3.LUT P4, RZ, R62.reuse, 0x200, RZ, 0xc0, !PT ;  /* 0x000002003eff7812 */ /* 0x040fe4000788c0ff */
[----:B------:R-:W-:Y:S02]  /*e830*/  P2R R0, PR, RZ, 0x40 ;  /* 0x00000040ff007803 */ /* 0x000fe40000000000 */
[C---:B------:R-:W-:Y:S02]  /*e840*/  LOP3.LUT P6, RZ, R62.reuse, 0x100, RZ, 0xc0, !PT ;  /* 0x000001003eff7812 */ /* 0x040fe400078cc0ff */
[----:B------:R-:W-:Y:S02]  /*e850*/  P2R R25, PR, RZ, 0x8 ;  /* 0x00000008ff197803 */ /* 0x000fe40000000000 */
[C---:B------:R-:W-:Y:S02]  /*e860*/  LOP3.LUT P3, RZ, R62.reuse, 0x80, RZ, 0xc0, !PT ;  /* 0x000000803eff7812 */ /* 0x040fe4000786c0ff */
[----:B------:R-:W-:Y:S02]  /*e870*/  P2R R26, PR, RZ, 0x4 ;  /* 0x00000004ff1a7803 */ /* 0x000fe40000000000 */
[----:B------:R-:W-:Y:S01]  /*e880*/  LOP3.LUT P2, RZ, R62, 0x40, RZ, 0xc0, !PT ;  /* 0x000000403eff7812 */ /* 0x000fe2000784c0ff */
[----:B------:R-:W-:Y:S01]  /*e890*/  @!P4 IMAD.MOV.U32 R3, RZ, RZ, R69 ;  /* 0x000000ffff03c224 */ /* 0x000fe200078e0045 */
[-C--:B------:R-:W-:Y:S02]  /*e8a0*/  @!P4 MOV R2, R70.reuse ;  /* 0x000000460002c202 */ /* 0x080fe40000000f00 */
[----:B------:R-:W-:Y:S02]  /*e8b0*/  P2R R16, PR, RZ, 0x20 ;  /* 0x00000020ff107803 */ /* 0x000fe40000000000 */
[----:B------:R-:W-:Y:S01]  /*e8c0*/  @!P6 LEA R8, P0, R228, R70, 0x1 ;  /* 0x00000046e408e211 */ /* 0x000fe200078008ff */
[----:B------:R1:W2:Y:S01]  /*e8d0*/  @!P4 LD.E.128 R12, [R2.64] ;  /* 0x00000006020cc980 */ /* 0x0002a2000c101d00 */
[----:B------:R-:W-:Y:S02]  /*e8e0*/  LOP3.LUT P5, RZ, R62, 0x20, RZ, 0xc0, !PT ;  /* 0x000000203eff7812 */ /* 0x000fe400078ac0ff */
[----:B------:R-:W-:Y:S02]  /*e8f0*/  @!P6 LEA.HI.X R9, R228, R69, R249, 0x1, P0 ;  /* 0x00000045e409e211 */ /* 0x000fe400000f0cf9 */
[C---:B------:R-:W-:Y:S02]  /*e900*/  @!P6 LEA R6, P0, R114.reuse, R68, 0x1 ;  /* 0x000000447206e211 */ /* 0x040fe400078008ff */
[----:B------:R-:W-:Y:S02]  /*e910*/  P2R R27, PR, RZ, 0x2 ;  /* 0x00000002ff1b7803 */ /* 0x000fe40000000000 */
[----:B------:R-:W-:Y:S02]  /*e920*/  @!P6 LEA.HI.X R7, R114, R67, R134, 0x1, P0 ;  /* 0x000000437207e211 */ /* 0x000fe400000f0c86 */
[C---:B------:R-:W-:Y:S02]  /*e930*/  @!P3 LEA R4, P0, R221.reuse, R70, 0x1 ;  /* 0x00000046dd04b211 */ /* 0x040fe400078008ff */
[C---:B------:R-:W-:Y:S02]  /*e940*/  LOP3.LUT P1, RZ, R62.reuse, 0x2, RZ, 0xc0, !PT ;  /* 0x000000023eff7812 */ /* 0x040fe4000782c0ff */
[----:B------:R-:W-:Y:S01]  /*e950*/  @!P3 LEA.HI.X R5, R221, R69, R245, 0x1, P0 ;  /* 0x00000045dd05b211 */ /* 0x000fe200000f0cf5 */
[----:B-1----:R-:W-:Y:S01]  /*e960*/  @!P4 IMAD.MOV.U32 R3, RZ, RZ, R67 ;  /* 0x000000ffff03c224 */ /* 0x002fe200078e0043 */
[-C--:B------:R-:W-:Y:S05]  /*e970*/  @!P4 MOV R2, R68.reuse ;  /* 0x000000440002c202 */ /* 0x080fea0000000f00 */
[----:B--2---:R1:W-:Y:S01]  /*e980*/  @!P4 ST.E.128 [R2.64], R12 ;  /* 0x0000000c0200c985 */ /* 0x0043e2000c101d06 */
[----:B------:R-:W-:Y:S03]  /*e990*/  LOP3.LUT P4, RZ, R62, 0x10, RZ, 0xc0, !PT ;  /* 0x000000103eff7812 */ /* 0x000fe6000788c0ff */
[----:B------:R-:W2:Y:S01]  /*e9a0*/  @!P6 LD.E.128 R8, [R8.64] ;  /* 0x000000060808e980 */ /* 0x000ea2000c101d00 */
[C---:B-1----:R-:W-:Y:S04]  /*e9b0*/  @!P3 LEA R2, P0, R98.reuse, R68, 0x1 ;  /* 0x000000446202b211 */ /* 0x042fe800078008ff */
[----:B------:R-:W-:Y:S01]  /*e9c0*/  @!P3 LEA.HI.X R3, R98, R67, R117, 0x1, P0 ;  /* 0x000000436203b211 */ /* 0x000fe200000f0c75 */
[----:B--2---:R1:W-:Y:S01]  /*e9d0*/  @!P6 ST.E.128 [R6.64], R8 ;  /* 0x000000080600e985 */ /* 0x0043e2000c101d06 */
[----:B------:R-:W-:Y:S01]  /*e9e0*/  ISETP.NE.AND P6, PT, R0, RZ, PT ;  /* 0x000000ff0000720c */ /* 0x000fe20003fc5270 */
[----:B------:R-:W-:Y:S02]  /*e9f0*/  @!P2 IMAD R0, R65, 0x60, RZ ;  /* 0x000000604100a824 */ /* 0x000fe400078e02ff */
[----:B-1----:R-:W2:Y:S01]  /*ea00*/  @!P3 LD.E.128 R8, [R4.64] ;  /* 0x000000060408b980 */ /* 0x002ea2000c101d00 */
[C---:B------:R-:W-:Y:S04]  /*ea10*/  @!P5 LEA R6, P0, R224.reuse, R70, 0x1 ;  /* 0x00000046e006d211 */ /* 0x040fe800078008ff */
[----:B------:R-:W-:Y:S02]  /*ea20*/  @!P5 LEA.HI.X R7, R224, R69, R246, 0x1, P0 ;  /* 0x00000045e007d211 */ /* 0x000fe400000f0cf6 */
[C---:B------:R-:W-:Y:S04]  /*ea30*/  @!P5 LEA R12, P0, R97.reuse, R68, 0x1 ;  /* 0x00000044610cd211 */ /* 0x040fe800078008ff */
[-C--:B------:R-:W-:Y:S01]  /*ea40*/  @!P5 LEA.HI.X R13, R97, R67.reuse, R116, 0x1, P0 ;  /* 0x00000043610dd211 */ /* 0x080fe200000f0c74 */
[----:B--2---:R1:W-:Y:S01]  /*ea50*/  @!P3 ST.E.128 [R2.64], R8 ;  /* 0x000000080200b985 */ /* 0x0043e2000c101d06 */
[----:B------:R-:W-:Y:S01]  /*ea60*/  LOP3.LUT P3, RZ, R62, 0x8, RZ, 0xc0, !PT ;  /* 0x000000083eff7812 */ /* 0x000fe2000786c0ff */
[----:B-1----:R-:W-:Y:S01]  /*ea70*/  @!P2 IMAD.MOV.U32 R3, RZ, RZ, R69 ;  /* 0x000000ffff03a224 */ /* 0x002fe200078e0045 */
[----:B------:R-:W-:Y:S05]  /*ea80*/  @!P2 MOV R2, R70 ;  /* 0x000000460002a202 */ /* 0x000fea0000000f00 */
[----:B------:R-:W-:Y:S05]  /*ea90*/  @!P2 IMAD.WIDE.U32 R2, R64, 0x60, R2 ;  /* 0x000000604002a825 */ /* 0x000fea00078e0002 */
[----:B------:R-:W-:Y:S01]  /*eaa0*/  @!P2 IADD3 R3, R3, R0, RZ ;  /* 0x000000000303a210 */ /* 0x000fe20007ffe0ff */
[----:B------:R-:W-:Y:S04]  /*eab0*/  @!P2 IMAD R0, R191, 0x60, RZ ;  /* 0x00000060bf00a824 */ /* 0x000fe800078e02ff */
[----:B------:R1:W2:Y:S02]  /*eac0*/  @!P2 LD.E.128 R8, [R2.64] ;  /* 0x000000060208a980 */ /* 0x0002a4000c101d00 */
[----:B-1----:R-:W-:Y:S01]  /*ead0*/  @!P2 IMAD.MOV.U32 R2, RZ, RZ, R68 ;  /* 0x000000ffff02a224 */ /* 0x002fe200078e0044 */
[----:B------:R-:W-:Y:S05]  /*eae0*/  @!P2 MOV R3, R67 ;  /* 0x000000430003a202 */ /* 0x000fea0000000f00 */
[----:B------:R-:W-:Y:S04]  /*eaf0*/  @!P2 IMAD.WIDE.U32 R2, R190, 0x60, R2 ;  /* 0x00000060be02a825 */ /* 0x000fe800078e0002 */
[----:B------:R-:W-:Y:S02]  /*eb00*/  @!P2 IMAD.IADD R3, R3, 0x1, R0 ;  /* 0x000000010303a824 */ /* 0x000fe400078e0200 */
[----:B------:R-:W-:Y:S03]  /*eb10*/  @!P4 IMAD R0, R65, 0xa0, RZ ;  /* 0x000000a04100c824 */ /* 0x000fe600078e02ff */
[----:B--2---:R1:W-:Y:S01]  /*eb20*/  @!P2 ST.E.128 [R2.64], R8 ;  /* 0x000000080200a985 */ /* 0x0043e2000c101d06 */
[----:B------:R-:W-:Y:S03]  /*eb30*/  LOP3.LUT P2, RZ, R62, 0x4, RZ, 0xc0, !PT ;  /* 0x000000043eff7812 */ /* 0x000fe6000784c0ff */
[----:B------:R-:W2:Y:S01]  /*eb40*/  @!P5 LD.E.128 R4, [R6.64] ;  /* 0x000000060604d980 */ /* 0x000ea2000c101d00 */
[----:B-1----:R-:W-:Y:S01]  /*eb50*/  @!P4 IMAD.MOV.U32 R3, RZ, RZ, R69 ;  /* 0x000000ffff03c224 */ /* 0x002fe200078e0045 */
[-C--:B------:R-:W-:Y:S02]  /*eb60*/  @!P4 MOV R2, R70.reuse ;  /* 0x000000460002c202 */ /* 0x080fe40000000f00 */
[C---:B------:R-:W-:Y:S03]  /*eb70*/  @!P1 LEA R8, P0, R227.reuse, R70, 0x1 ;  /* 0x00000046e3089211 */ /* 0x040fe600078008ff */
[----:B------:R-:W-:Y:S01]  /*eb80*/  @!P4 IMAD.WIDE.U32 R2, R64, 0xa0, R2 ;  /* 0x000000a04002c825 */ /* 0x000fe200078e0002 */
[----:B------:R-:W-:Y:S02]  /*eb90*/  @!P1 LEA.HI.X R9, R227, R69, R248, 0x1, P0 ;  /* 0x00000045e3099211 */ /* 0x000fe400000f0cf8 */
[C---:B------:R-:W-:Y:S02]  /*eba0*/  @!P1 LEA R10, P0, R96.reuse, R68, 0x1 ;  /* 0x00000044600a9211 */ /* 0x040fe400078008ff */
[----:B------:R-:W-:Y:S01]  /*ebb0*/  @!P4 IADD3 R3, R3, R0, RZ ;  /* 0x000000000303c210 */ /* 0x000fe20007ffe0ff */
[----:B------:R-:W-:Y:S01]  /*ebc0*/  @!P4 IMAD R0, R191, 0xa0, RZ ;  /* 0x000000a0bf00c824 */ /* 0x000fe200078e02ff */
[-C--:B------:R-:W-:Y:S02]  /*ebd0*/  @!P1 LEA.HI.X R11, R96, R67.reuse, R115, 0x1, P0 ;  /* 0x00000043600b9211 */ /* 0x080fe400000f0c73 */
[----:B------:R-:W-:Y:S01]  /*ebe0*/  LOP3.LUT P0, RZ, R62, 0x1, RZ, 0xc0, !PT ;  /* 0x000000013eff7812 */ /* 0x000fe2000780c0ff */
[----:B--2---:R1:W-:Y:S01]  /*ebf0*/  @!P5 ST.E.128 [R12.64], R4 ;  /* 0x000000040c00d985 */ /* 0x0043e2000c101d06 */
[----:B------:R-:W-:Y:S03]  /*ec00*/  ISETP.NE.AND P5, PT, R16, RZ, PT ;  /* 0x000000ff1000720c */ /* 0x000fe60003fa5270 */
[----:B-1----:R1:W2:Y:S02]  /*ec10*/  @!P4 LD.E.128 R4, [R2.64] ;  /* 0x000000060204c980 */ /* 0x0022a4000c101d00 */
[----:B-1----:R-:W-:Y:S01]  /*ec20*/  @!P4 IMAD.MOV.U32 R2, RZ, RZ, R68 ;  /* 0x000000ffff02c224 */ /* 0x002fe200078e0044 */
[-C--:B------:R-:W-:Y:S05]  /*ec30*/  @!P4 MOV R3, R67.reuse ;  /* 0x000000430003c202 */ /* 0x080fea0000000f00 */
[----:B------:R-:W-:Y:S04]  /*ec40*/  @!P4 IMAD.WIDE.U32 R2, R190, 0xa0, R2 ;  /* 0x000000a0be02c825 */ /* 0x000fe800078e0002 */
[----:B------:R-:W-:Y:S02]  /*ec50*/  @!P4 IMAD.IADD R3, R3, 0x1, R0 ;  /* 0x000000010303c824 */ /* 0x000fe400078e0200 */
[----:B------:R-:W-:Y:S03]  /*ec60*/  @!P3 IMAD R0, R65, 0xc0, RZ ;  /* 0x000000c04100b824 */ /* 0x000fe600078e02ff */
[----:B--2---:R1:W-:Y:S01]  /*ec70*/  @!P4 ST.E.128 [R2.64], R4 ;  /* 0x000000040200c985 */ /* 0x0043e2000c101d06 */
[----:B------:R-:W-:Y:S01]  /*ec80*/  ISETP.NE.AND P4, PT, R17, RZ, PT ;  /* 0x000000ff1100720c */ /* 0x000fe20003f85270 */
[----:B-1----:R-:W-:Y:S01]  /*ec90*/  @!P3 IMAD.MOV.U32 R3, RZ, RZ, R69 ;  /* 0x000000ffff03b224 */ /* 0x002fe200078e0045 */
[----:B------:R-:W-:Y:S05]  /*eca0*/  @!P3 MOV R2, R70 ;  /* 0x000000460002b202 */ /* 0x000fea0000000f00 */
[----:B------:R-:W-:Y:S05]  /*ecb0*/  @!P3 IMAD.WIDE.U32 R2, R64, 0xc0, R2 ;  /* 0x000000c04002b825 */ /* 0x000fea00078e0002 */
[----:B------:R-:W-:Y:S01]  /*ecc0*/  @!P3 IADD3 R3, R3, R0, RZ ;  /* 0x000000000303b210 */ /* 0x000fe20007ffe0ff */
[----:B------:R-:W-:Y:S04]  /*ecd0*/  @!P3 IMAD R0, R191, 0xc0, RZ ;  /* 0x000000c0bf00b824 */ /* 0x000fe800078e02ff */
[----:B------:R1:W2:Y:S02]  /*ece0*/  @!P3 LD.E.128 R4, [R2.64] ;  /* 0x000000060204b980 */ /* 0x0002a4000c101d00 */
        /* <DEDUP_REMOVED lines=20> */
[----:B-1----:R-:W-:Y:S02]  /*ee30*/  @!P0 IMAD.MOV.U32 R3, RZ, RZ, R69 ;  /* 0x000000ffff038224 */ /* 0x002fe400078e0045 */
[----:B------:R-:W2:Y:S01]  /*ee40*/  @!P1 LD.E.128 R4, [R8.64] ;  /* 0x0000000608049980 */ /* 0x000ea2000c101d00 */
[----:B------:R-:W-:Y:S05]  /*ee50*/  @!P0 MOV R2, R70 ;  /* 0x0000004600028202 */ /* 0x000fea0000000f00 */
[----:B------:R-:W-:Y:S05]  /*ee60*/  @!P0 IMAD.WIDE.U32 R2, R64, 0x120, R2 ;  /* 0x0000012040028825 */ /* 0x000fea00078e0002 */
[----:B------:R-:W-:Y:S01]  /*ee70*/  @!P0 IADD3 R3, R3, R0, RZ ;  /* 0x0000000003038210 */ /* 0x000fe20007ffe0ff */
[----:B------:R-:W-:Y:S01]  /*ee80*/  @!P0 IMAD R0, R191, 0x120, RZ ;  /* 0x00000120bf008824 */ /* 0x000fe200078e02ff */
[----:B--2---:R1:W-:Y:S01]  /*ee90*/  @!P1 ST.E.128 [R10.64], R4 ;  /* 0x000000040a009985 */ /* 0x0043e2000c101d06 */
[----:B------:R-:W-:Y:S01]  /*eea0*/  ISETP.NE.AND P1, PT, R27, RZ, PT ;  /* 0x000000ff1b00720c */ /* 0x000fe20003f25270 */
[----:B-1----:R-:W-:Y:S02]  /*eeb0*/  @!P0 IMAD.MOV.U32 R4, RZ, RZ, R68 ;  /* 0x000000ffff048224 */ /* 0x002fe400078e0044 */
[----:B------:R1:W2:Y:S01]  /*eec0*/  @!P0 LD.E.128 R8, [R2.64] ;  /* 0x0000000602088980 */ /* 0x0002a2000c101d00 */
[----:B------:R-:W-:Y:S01]  /*eed0*/  @!P6 IMAD R6, R65, 0x140, RZ ;  /* 0x000001404106e824 */ /* 0x000fe200078e02ff */
[----:B------:R-:W-:Y:S05]  /*eee0*/  @!P0 MOV R5, R67 ;  /* 0x0000004300058202 */ /* 0x000fea0000000f00 */
[----:B------:R-:W-:Y:S04]  /*eef0*/  @!P0 IMAD.WIDE.U32 R4, R190, 0x120, R4 ;  /* 0x00000120be048825 */ /* 0x000fe800078e0004 */
[----:B------:R-:W-:Y:S02]  /*ef00*/  @!P0 IMAD.IADD R5, R5, 0x1, R0 ;  /* 0x0000000105058824 */ /* 0x000fe400078e0200 */
[----:B------:R-:W-:Y:S02]  /*ef10*/  @!P6 IMAD R0, R191, 0x140, RZ ;  /* 0x00000140bf00e824 */ /* 0x000fe400078e02ff */
[----:B-1----:R-:W-:Y:S01]  /*ef20*/  @!P6 IMAD.MOV.U32 R2, RZ, RZ, R70 ;  /* 0x000000ffff02e224 */ /* 0x002fe200078e0046 */
[----:B------:R-:W-:Y:S05]  /*ef30*/  @!P6 MOV R3, R69 ;  /* 0x000000450003e202 */ /* 0x000fea0000000f00 */
[----:B------:R-:W-:Y:S05]  /*ef40*/  @!P6 IMAD.WIDE.U32 R2, R64, 0x140, R2 ;  /* 0x000001404002e825 */ /* 0x000fea00078e0002 */
[----:B------:R-:W-:Y:S01]  /*ef50*/  @!P6 IADD3 R3, R3, R6, RZ ;  /* 0x000000060303e210 */ /* 0x000fe20007ffe0ff */
[----:B------:R-:W-:Y:S01]  /*ef60*/  @!P5 IMAD R6, R65, 0x160, RZ ;  /* 0x000001604106d824 */ /* 0x000fe200078e02ff */
[----:B--2---:R1:W-:Y:S02]  /*ef70*/  @!P0 ST.E.128 [R4.64], R8 ;  /* 0x0000000804008985 */ /* 0x0043e4000c101d06 */
[----:B-1----:R-:W-:Y:S02]  /*ef80*/  @!P6 IMAD.MOV.U32 R4, RZ, RZ, R68 ;  /* 0x000000ffff04e224 */ /* 0x002fe400078e0044 */
[----:B------:R1:W2:Y:S01]  /*ef90*/  @!P6 LD.E.128 R8, [R2.64] ;  /* 0x000000060208e980 */ /* 0x0002a2000c101d00 */
        /* <DEDUP_REMOVED lines=36> */
[-C--:B------:R-:W-:Y:S05]  /*f1e0*/  @!P3 MOV R5, R67.reuse ;  /* 0x000000430005b202 */ /* 0x080fea0000000f00 */
[----:B------:R-:W-:Y:S05]  /*f1f0*/  @!P3 IMAD.WIDE.U32 R4, R190, 0x1a0, R4 ;  /* 0x000001a0be04b825 */ /* 0x000fea00078e0004 */
[----:B------:R-:W-:Y:S01]  /*f200*/  @!P3 IADD3 R5, R5, R0, RZ ;  /* 0x000000000505b210 */ /* 0x000fe20007ffe0ff */
        /* <DEDUP_REMOVED lines=12> */
[----:B------:R-:W-:Y:S01]  /*f2d0*/  @!P1 IMAD R0, R191, 0x1e0, RZ ;  /* 0x000001e0bf009824 */ /* 0x000fe200078e02ff */
[----:B-1----:R-:W-:Y:S01]  /*f2e0*/  @!P1 MOV R2, R70 ;  /* 0x0000004600029202 */ /* 0x002fe20000000f00 */
[----:B------:R-:W-:Y:S04]  /*f2f0*/  @!P1 IMAD.MOV.U32 R3, RZ, RZ, R69 ;  /* 0x000000ffff039224 */ /* 0x000fe800078e0045 */
[----:B------:R-:W-:Y:S05]  /*f300*/  @!P1 IMAD.WIDE.U32 R2, R64, 0x1e0, R2 ;  /* 0x000001e040029825 */ /* 0x000fea00078e0002 */
[----:B------:R-:W-:Y:S01]  /*f310*/  @!P1 IADD3 R3, R3, R6, RZ ;  /* 0x0000000603039210 */ /* 0x000fe20007ffe0ff */
[----:B--2---:R1:W-:Y:S04]  /*f320*/  @!P2 ST.E.128 [R4.64], R8 ;  /* 0x000000080400a985 */ /* 0x0043e8000c101d06 */
[----:B-1----:R1:W2:Y:S02]  /*f330*/  @!P1 LD.E.128 R4, [R2.64] ;  /* 0x0000000602049980 */ /* 0x0022a4000c101d00 */
[----:B-1----:R-:W-:Y:S01]  /*f340*/  @!P1 IMAD.MOV.U32 R2, RZ, RZ, R68 ;  /* 0x000000ffff029224 */ /* 0x002fe200078e0044 */
[----:B------:R-:W-:Y:S05]  /*f350*/  @!P1 MOV R3, R67 ;  /* 0x0000004300039202 */ /* 0x000fea0000000f00 */
[----:B------:R-:W-:Y:S05]  /*f360*/  @!P1 IMAD.WIDE.U32 R2, R190, 0x1e0, R2 ;  /* 0x000001e0be029825 */ /* 0x000fea00078e0002 */
[----:B------:R-:W-:Y:S05]  /*f370*/  @!P1 IADD3 R3, R3, R0, RZ ;  /* 0x0000000003039210 */ /* 0x000fea0007ffe0ff */
[----:B--2---:R1:W-:Y:S02]  /*f380*/  @!P1 ST.E.128 [R2.64], R4 ;  /* 0x0000000402009985 */ /* 0x0043e4000c101d06 */
.L_x_959:
[----:B------:R-:W-:Y:S05]  /*f390*/  BSYNC B2 ;  /* 0x0000000000027941 */ /* 0x000fea0003800000 */
.L_x_924:
[----:B------:R-:W-:Y:S01]  /*f3a0*/  ISETP.NE.U32.AND P1, PT, R222, RZ, PT ;  /* 0x000000ffde00720c */ /* 0x000fe20003f25070 */
[----:B------:R-:W2:Y:S01]  /*f3b0*/  LD.E R0, [R18.64+0x128] ;  /* 0x0001280612007980 */ /* 0x000ea2000c101900 */
[----:B-1----:R-:W-:Y:S01]  /*f3c0*/  IMAD.MOV.U32 R2, RZ, RZ, R70 ;  /* 0x000000ffff027224 */ /* 0x002fe200078e0046 */
[----:B------:R-:W-:Y:S01]  /*f3d0*/  BSSY B0, `(.L_x_1024) ;  /* 0x0000065000007945 */ /* 0x000fe20003800000 */
[----:B------:R-:W-:Y:S01]  /*f3e0*/  ISETP.NE.AND.EX P1, PT, R223, RZ, PT, P1 ;  /* 0x000000ffdf00720c */ /* 0x000fe20003f25310 */
[----:B------:R-:W-:Y:S02]  /*f3f0*/  IMAD.MOV.U32 R3, RZ, RZ, R69 ;  /* 0x000000ffff037224 */ /* 0x000fe400078e0045 */
[----:B--2---:R-:W-:Y:S05]  /*f400*/  IMAD.U32 R0, R0, -0x100, RZ ;  /* 0xffffff0000007824 */ /* 0x004fea00078e00ff */
[C---:B------:R-:W-:Y:S04]  /*f410*/  LEA R70, P0, R0.reuse, R2, 0x1 ;  /* 0x0000000200467211 */ /* 0x040fe800078008ff */
[----:B------:R-:W-:Y:S01]  /*f420*/  LEA.HI.X.SX32 R69, R0, R3, 0x1, P0 ;  /* 0x0000000300457211 */ /* 0x000fe200000f0eff */
[----:B------:R-:W-:-:S05]  /*f430*/  @!P1 BRA `(.L_x_1025) ;  /* 0x0000052000009947 */ /* 0x000fca0003800000 */
[----:B------:R-:W-:Y:S04]  /*f440*/  IADD3 R0, R23, -0x1, RZ ;  /* 0xffffffff17007810 */ /* 0x000fe80007ffe0ff */
[----:B------:R-:W-:Y:S11]  /*f450*/  ISETP.GT.AND P0, PT, R0, R118, PT ;  /* 0x000000760000720c */ /* 0x000ff60003f04270 */
[----:B------:R-:W-:Y:S02]  /*f460*/  @!UPT UIADD3 URZ, URZ, URZ, URZ ;  /* 0x0000003f3f3ff290 */ /* 0x000fe4000fffe03f */
[----:B------:R-:W-:-:S05]  /*f470*/  @!P0 BRA `(.L_x_1026) ;  /* 0x000005a000008947 */ /* 0x000fca0003800000 */
[----:B------:R-:W2:Y:S01]  /*f480*/  LD.E R3, [R18.64+0x170] ;  /* 0x0001700612037980 */ /* 0x000ea2000c101900 */
[----:B------:R-:W-:Y:S03]  /*f490*/  IABS R9, R22 ;  /* 0x0000001600097213 */ /* 0x000fe60000000000 */
[----:B------:R-:W3:Y:S01]  /*f4a0*/  LD.E.64 R12, [R18.64+0x28] ;  /* 0x00002806120c7980 */ /* 0x000ee2000c101b00 */
[-C--:B--2---:R-:W-:Y:S02]  /*f4b0*/  IABS R5, R3.reuse ;  /* 0x0000000300057213 */ /* 0x084fe40000000000 */
[----:B------:R-:W-:Y:S02]  /*f4c0*/  IABS R8, R3 ;  /* 0x0000000300087213 */ /* 0x000fe40000000000 */
[----:B------:R-:W1:Y:S03]  /*f4d0*/  I2F.RP R6, R5 ;  /* 0x0000000500067306 */ /* 0x000e660000209400 */
[----:B------:R-:W-:Y:S07]  /*f4e0*/  IMAD.MOV R8, RZ, RZ, -R8 ;  /* 0x000000ffff087224 */ /* 0x000fee00078e0a08 */
[----:B-1----:R-:W1:Y:S02]  /*f4f0*/  MUFU.RCP R6, R6 ;  /* 0x0000000600067308 */ /* 0x002e640000001000 */
[----:B-1----:R-:W-:Y:S08]  /*f500*/  IADD3 R6, R6, 0xffffffe, RZ ;  /* 0x0ffffffe06067810 */ /* 0x002ff00007ffe0ff */
[----:B------:R-:W1:Y:S02]  /*f510*/  F2I.FTZ.U32.TRUNC.NTZ R7, R6 ;  /* 0x0000000600077305 */ /* 0x000e64000021f000 */
[--C-:B-1----:R-:W-:Y:S02]  /*f520*/  IMAD.MOV R0, RZ, RZ, -R7.reuse ;  /* 0x000000ffff007224 */ /* 0x102fe400078e0a07 */
[----:B------:R-:W-:Y:S02]  /*f530*/  IMAD.MOV.U32 R6, RZ, RZ, RZ ;  /* 0x000000ffff067224 */ /* 0x000fe400078e00ff */
[----:B------:R-:W-:Y:S01]  /*f540*/  IMAD.MOV.U32 R2, RZ, RZ, R0 ;  /* 0x000000ffff027224 */ /* 0x000fe200078e0000 */
[----:B------:R-:W-:Y:S03]  /*f550*/  IADD3 R0, R24, -0x200, RZ ;  /* 0xfffffe0018007810 */ /* 0x000fe60007ffe0ff */
[----:B------:R-:W-:Y:S01]  /*f560*/  IMAD R2, R2, R5, RZ ;  /* 0x0000000502027224 */ /* 0x000fe200078e02ff */
[----:B------:R-:W-:Y:S03]  /*f570*/  IABS R4, R0 ;  /* 0x0000000000047213 */ /* 0x000fe60000000000 */
[----:B------:R-:W-:Y:S04]  /*f580*/  IMAD.HI.U32 R7, R7, R2, R6 ;  /* 0x0000000207077227 */ /* 0x000fe800078e0006 */
[----:B------:R-:W-:Y:S02]  /*f590*/  IMAD.MOV.U32 R6, RZ, RZ, R4 ;  /* 0x000000ffff067224 */ /* 0x000fe400078e0004 */
[C---:B------:R-:W-:Y:S04]  /*f5a0*/  IMAD.HI.U32 R4, R7.reuse, R9, RZ ;  /* 0x0000000907047227 */ /* 0x040fe800078e00ff */
[----:B------:R-:W-:Y:S04]  /*f5b0*/  IMAD.HI.U32 R2, R7, R6, RZ ;  /* 0x0000000607027227 */ /* 0x000fe800078e00ff */
[-C--:B------:R-:W-:Y:S02]  /*f5c0*/  IMAD R7, R4, R8.reuse, R9 ;  /* 0x0000000804077224 */ /* 0x080fe400078e0209 */
[----:B------:R-:W-:Y:S03]  /*f5d0*/  IMAD R6, R2, R8, R6 ;  /* 0x0000000802067224 */ /* 0x000fe600078e0206 */
[C---:B------:R-:W-:Y:S02]  /*f5e0*/  ISETP.GT.U32.AND P3, PT, R5.reuse, R7, PT ;  /* 0x000000070500720c */ /* 0x040fe40003f64070 */
[----:B------:R-:W-:Y:S11]  /*f5f0*/  ISETP.GT.U32.AND P0, PT, R5, R6, PT ;  /* 0x000000060500720c */ /* 0x000ff60003f04070 */
[----:B------:R-:W-:Y:S01]  /*f600*/  @!P3 IADD3 R4, R4, 0x1, RZ ;  /* 0x000000010404b810 */ /* 0x000fe20007ffe0ff */
[----:B------:R-:W-:Y:S01]  /*f610*/  @!P3 IMAD.IADD R7, R7, 0x1, -R5 ;  /* 0x000000010707b824 */ /* 0x000fe200078e0a05 */
[-C--:B------:R-:W-:Y:S02]  /*f620*/  @!P0 IADD3 R6, R6, -R5.reuse, RZ ;  /* 0x8000000506068210 */ /* 0x080fe40007ffe0ff */
[----:B------:R-:W-:Y:S02]  /*f630*/  @!P0 IADD3 R2, R2, 0x1, RZ ;  /* 0x0000000102028810 */ /* 0x000fe40007ffe0ff */
[-C--:B------:R-:W-:Y:S02]  /*f640*/  ISETP.GE.U32.AND P4, PT, R6, R5.reuse, PT ;  /* 0x000000050600720c */ /* 0x080fe40003f86070 */
[----:B------:R-:W-:Y:S02]  /*f650*/  ISETP.GE.U32.AND P5, PT, R7, R5, PT ;  /* 0x000000050700720c */ /* 0x000fe40003fa6070 */
[-C--:B------:R-:W-:Y:S02]  /*f660*/  LOP3.LUT R6, R0, R3.reuse, RZ, 0x3c, !PT ;  /* 0x0000000300067212 */ /* 0x080fe400078e3cff */
[-C--:B------:R-:W-:Y:S02]  /*f670*/  LOP3.LUT R5, R22, R3.reuse, RZ, 0x3c, !PT ;  /* 0x0000000316057212 */ /* 0x080fe400078e3cff */
[----:B------:R-:W-:Y:S02]  /*f680*/  ISETP.GE.AND P1, PT, R6, RZ, PT ;  /* 0x000000ff0600720c */ /* 0x000fe40003f26270 */
[----:B------:R-:W-:Y:S02]  /*f690*/  ISETP.GE.AND P2, PT, R5, RZ, PT ;  /* 0x000000ff0500720c */ /* 0x000fe40003f46270 */
[----:B------:R-:W-:Y:S02]  /*f6a0*/  LOP3.LUT R6, RZ, R3, RZ, 0x33, !PT ;  /* 0x00000003ff067212 */ /* 0x000fe400078e33ff */
[----:B------:R-:W-:Y:S02]  /*f6b0*/  @P4 IADD3 R2, R2, 0x1, RZ ;  /* 0x0000000102024810 */ /* 0x000fe40007ffe0ff */
[----:B------:R-:W-:Y:S02]  /*f6c0*/  @P5 IADD3 R4, R4, 0x1, RZ ;  /* 0x0000000104045810 */ /* 0x000fe40007ffe0ff */
[----:B------:R-:W-:Y:S02]  /*f6d0*/  ISETP.NE.AND P0, PT, R3, RZ, PT ;  /* 0x000000ff0300720c */ /* 0x000fe40003f05270 */
[----:B------:R-:W-:Y:S01]  /*f6e0*/  IADD3 R0, -R22, R0, RZ ;  /* 0x0000000016007210 */ /* 0x000fe20007ffe1ff */
[----:B------:R-:W-:Y:S02]  /*f6f0*/  @!P1 IMAD.MOV R2, RZ, RZ, -R2 ;  /* 0x000000ffff029224 */ /* 0x000fe400078e0a02 */
[----:B------:R-:W-:Y:S03]  /*f700*/  @!P2 IMAD.MOV R4, RZ, RZ, -R4 ;  /* 0x000000ffff04a224 */ /* 0x000fe600078e0a04 */
[C---:B------:R-:W-:Y:S02]  /*f710*/  SEL R5, R6.reuse, R2, !P0 ;  /* 0x0000000206057207 */ /* 0x040fe40004000000 */
[----:B------:R-:W-:Y:S02]  /*f720*/  SEL R2, R6, R4, !P0 ;  /* 0x0000000406027207 */ /* 0x000fe40004000000 */
[CC--:B------:R-:W-:Y:S01]  /*f730*/  LEA R10, P1, R5.reuse, R222.reuse, 0x2 ;  /* 0x000000de050a7211 */ /* 0x0c0fe200078210ff */
[----:B------:R-:W2:Y:S01]  /*f740*/  LD.E.64 R6, [R18.64+0x40] ;  /* 0x0000400612067980 */ /* 0x000ea2000c101b00 */
[C---:B------:R-:W-:Y:S02]  /*f750*/  LEA R8, P0, R2.reuse, R222, 0x2 ;  /* 0x000000de02087211 */ /* 0x040fe400078010ff */
[-C--:B------:R-:W-:Y:S02]  /*f760*/  LEA.HI.X.SX32 R11, R5, R223.reuse, 0x2, P1 ;  /* 0x000000df050b7211 */ /* 0x080fe400008f16ff */
[C---:B------:R-:W-:Y:S01]  /*f770*/  LEA.HI.X.SX32 R9, R2.reuse, R223, 0x2, P0 ;  /* 0x000000df02097211 */ /* 0x040fe200000f16ff */
[----:B------:R-:W-:Y:S02]  /*f780*/  IMAD.IADD R2, R2, 0x1, -R5 ;  /* 0x0000000102027824 */ /* 0x000fe400078e0a05 */
[----:B------:R1:W4:Y:S02]  /*f790*/  LD.E R15, [R10.64] ;  /* 0x000000060a0f7980 */ /* 0x000324000c101900 */
[----:B------:R-:W-:Y:S02]  /*f7a0*/  IMAD R0, R2, R3, R0 ;  /* 0x0000000302007224 */ /* 0x000fe400078e0200 */
[----:B------:R5:W4:Y:S03]  /*f7b0*/  LD.E R4, [R8.64] ;  /* 0x0000000608047980 */ /* 0x000b26000c101900 */
[----:B------:R-:W-:Y:S01]  /*f7c0*/  SHF.R.S32.HI R14, RZ, 0x1f, R0 ;  /* 0x0000001fff0e7819 */ /* 0x000fe20000011400 */
[----:B-1----:R-:W3:Y:S06]  /*f7d0*/  LD.E.64 R10, [R18.64+0x38] ;  /* 0x00003806120a7980 */ /* 0x002eec000c101b00 */
[----:B-----5:R-:W5:Y:S01]  /*f7e0*/  LD.E.64 R8, [R18.64+0x20] ;  /* 0x0000200612087980 */ /* 0x020f62000c101b00 */
[----:B--2---:R-:W-:Y:S04]  /*f7f0*/  IMAD R2, R7, R0, RZ ;  /* 0x0000000007027224 */ /* 0x004fe800078e02ff */
[C---:B------:R-:W-:Y:S02]  /*f800*/  IMAD R7, R6.reuse, R14, R2 ;  /* 0x0000000e06077224 */ /* 0x040fe400078e0202 */
[----:B----4-:R-:W-:Y:S02]  /*f810*/  IMAD.IADD R15, R15, 0x1, -R4 ;  /* 0x000000010f0f7824 */ /* 0x010fe400078e0a04 */
[----:B------:R-:W-:Y:S03]  /*f820*/  IMAD.WIDE.U32 R4, R6, R0, RZ ;  /* 0x0000000006047225 */ /* 0x000fe600078e00ff */
[----:B------:R-:W-:Y:S01]  /*f830*/  SHF.R.S32.HI R16, RZ, 0x1f, R15 ;  /* 0x0000001fff107819 */ /* 0x000fe2000001140f */
[----:B------:R-:W-:Y:S04]  /*f840*/  IMAD.IADD R5, R5, 0x1, R7 ;  /* 0x0000000105057824 */ /* 0x000fe800078e0207 */
[----:B---3--:R-:W-:Y:S05]  /*f850*/  IMAD.WIDE.U32 R4, R15, R12, R4 ;  /* 0x0000000c0f047225 */ /* 0x008fea00078e0004 */
[----:B------:R-:W-:Y:S01]  /*f860*/  LEA R72, P1, R4, R72, 0x1 ;  /* 0x0000004804487211 */ /* 0x000fe200078208ff */
[-C--:B-----5:R-:W-:Y:S04]  /*f870*/  IMAD R2, R9, R15.reuse, RZ ;  /* 0x0000000f09027224 */ /* 0x0a0fe800078e02ff */
[C---:B------:R-:W-:Y:S02]  /*f880*/  IMAD R6, R8.reuse, R16, R2 ;  /* 0x0000001008067224 */ /* 0x040fe400078e0202 */
[-C--:B------:R-:W-:Y:S04]  /*f890*/  IMAD.WIDE.U32 R2, R8, R15.reuse, RZ ;  /* 0x0000000f08027225 */ /* 0x080fe800078e00ff */
[----:B------:R-:W-:Y:S01]  /*f8a0*/  IMAD R15, R13, R15, RZ ;  /* 0x0000000f0d0f7224 */ /* 0x000fe200078e02ff */
[----:B------:R-:W-:Y:S01]  /*f8b0*/  IADD3 R3, R3, R6, RZ ;  /* 0x0000000603037210 */ /* 0x000fe20007ffe0ff */
[----:B------:R-:W-:Y:S04]  /*f8c0*/  IMAD R6, R11, R0, RZ ;  /* 0x000000000b067224 */ /* 0x000fe800078e02ff */
[----:B------:R-:W-:Y:S04]  /*f8d0*/  IMAD.WIDE.U32 R2, R0, R10, R2 ;  /* 0x0000000a00027225 */ /* 0x000fe800078e0002 */
[----:B------:R-:W-:Y:S01]  /*f8e0*/  IMAD R0, R12, R16, R15 ;  /* 0x000000100c007224 */ /* 0x000fe200078e020f */
[----:B------:R-:W-:Y:S01]  /*f8f0*/  LEA R68, P0, R2, R68, 0x1 ;  /* 0x0000004402447211 */ /* 0x000fe200078008ff */
[----:B------:R-:W-:Y:S02]  /*f900*/  IMAD R10, R10, R14, R6 ;  /* 0x0000000e0a0a7224 */ /* 0x000fe400078e0206 */
[----:B------:R-:W-:Y:S02]  /*f910*/  IMAD.IADD R0, R5, 0x1, R0 ;  /* 0x0000000105007824 */ /* 0x000fe400078e0200 */
[----:B------:R-:W-:Y:S03]  /*f920*/  IMAD.IADD R10, R3, 0x1, R10 ;  /* 0x00000001030a7824 */ /* 0x000fe600078e020a */
[----:B------:R-:W-:Y:S02]  /*f930*/  LEA.HI.X R71, R4, R71, R0, 0x1, P1 ;  /* 0x0000004704477211 */ /* 0x000fe400008f0c00 */
[----:B------:R-:W-:Y:S01]  /*f940*/  LEA.HI.X R67, R2, R67, R10, 0x1, P0 ;  /* 0x0000004302437211 */ /* 0x000fe200000f0c0a */
[----:B------:R-:W-:-:S05]  /*f950*/  BRA `(.L_x_1026) ;  /* 0x000000c000007947 */ /* 0x000fca0003800000 */
.L_x_1025:
[----:B------:R-:W-:Y:S01]  /*f960*/  MOV R5, R71 ;  /* 0x0000004700057202 */ /* 0x000fe20000000f00 */
[----:B------:R-:W2:Y:S01]  /*f970*/  LD.E R6, [R18.64+0x40] ;  /* 0x0000400612067980 */ /* 0x000ea2000c101900 */
[----:B------:R-:W-:Y:S01]  /*f980*/  MOV R3, R67 ;  /* 0x0000004300037202 */ /* 0x000fe20000000f00 */
[----:B------:R-:W-:Y:S02]  /*f990*/  IMAD.MOV.U32 R4, RZ, RZ, R72 ;  /* 0x000000ffff047224 */ /* 0x000fe400078e0048 */
[----:B------:R-:W3:Y:S01]  /*f9a0*/  LD.E R0, [R18.64+0x38] ;  /* 0x0000380612007980 */ /* 0x000ee2000c101900 */
[----:B------:R-:W-:Y:S02]  /*f9b0*/  IMAD.MOV.U32 R2, RZ, RZ, R68 ;  /* 0x000000ffff027224 */ /* 0x000fe400078e0044 */
[----:B---3--:R-:W-:Y:S02]  /*f9c0*/  IMAD.U32 R0, R0, -0x100, RZ ;  /* 0xffffff0000007824 */ /* 0x008fe400078e00ff */
[----:B--2---:R-:W-:Y:S03]  /*f9d0*/  IMAD.U32 R6, R6, -0x100, RZ ;  /* 0xffffff0006067824 */ /* 0x004fe600078e00ff */
[----:B------:R-:W-:Y:S02]  /*f9e0*/  LEA R68, P0, R0, R2, 0x1 ;  /* 0x0000000200447211 */ /* 0x000fe400078008ff */
[----:B------:R-:W-:Y:S02]  /*f9f0*/  LEA R72, P1, R6, R4, 0x1 ;  /* 0x0000000406487211 */ /* 0x000fe400078208ff */
[----:B------:R-:W-:Y:S02]  /*fa00*/  LEA.HI.X.SX32 R67, R0, R3, 0x1, P0 ;  /* 0x0000000300437211 */ /* 0x000fe400000f0eff */
[----:B------:R-:W-:Y:S04]  /*fa10*/  LEA.HI.X.SX32 R71, R6, R5, 0x1, P1 ;  /* 0x0000000506477211 */ /* 0x000fe800008f0eff */
.L_x_1026:
[----:B------:R-:W-:Y:S05]  /*fa20*/  BSYNC B0 ;  /* 0x0000000000007941 */ /* 0x000fea0003800000 */
.L_x_1024:
[----:B------:R-:W-:Y:S04]  /*fa30*/  IADD3 R23, R23, -0x1, RZ ;  /* 0xffffffff17177810 */ /* 0x000fe80007ffe0ff */
[----:B------:R-:W-:Y:S11]  /*fa40*/  ISETP.GT.AND P0, PT, R23, R118, PT ;  /* 0x000000761700720c */ /* 0x000ff60003f04270 */
[----:B------:R-:W-:Y:S02]  /*fa50*/  @!UPT UIADD3 URZ, URZ, URZ, URZ ;  /* 0x0000003f3f3ff290 */ /* 0x000fe4000fffe03f */
[----:B------:R-:W-:-:S05]  /*fa60*/  @P0 BRA `(.L_x_1027) ;  /* 0xffff35a000000947 */ /* 0x000fca000383ffff */
.L_x_923:
[----:B------:R-:W-:Y:S01]  /*fa70*/  WARPSYNC 0xffffffff ;  /* 0xffffffff00007948 */ /* 0x000fe20003800000 */
[----:B------:R-:W-:Y:S06]  /*fa80*/  BAR.SYNC.DEFER_BLOCKING 0x0 ;  /* 0x0000000000007b1d */ /* 0x000fec0000010000 */
[----:B------:R-:W2:Y:S01]  /*fa90*/  LD.E R35, [R18.64+0xd0] ;  /* 0x0000d00612237980 */ /* 0x000ea2000c101900 */
[----:B------:R-:W-:Y:S01]  /*faa0*/  BSSY B2, `(.L_x_1028) ;  /* 0x00002e9000027945 */ /* 0x000fe20003800000 */
[----:B------:R-:W-:Y:S01]  /*fab0*/  IMAD.SHL.U32 R189, R214, 0x2, RZ ;  /* 0x00000002d6bd7824 */ /* 0x000fe200078e00ff */
[C---:B------:R-:W-:Y:S01]  /*fac0*/  SHF.L.U64.HI R6, R170.reuse, 0x4, R171 ;  /* 0x00000004aa067819 */ /* 0x040fe200000102ab */
[----:B------:R-:W1:Y:S01]  /*fad0*/  S2R R0, SR_CTAID.X ;  /* 0x0000000000007919 */ /* 0x000e620000002500 */
[----:B------:R-:W-:Y:S01]  /*fae0*/  IMAD.SHL.U32 R4, R170, 0x10, RZ ;  /* 0x00000010aa047824 */ /* 0x000fe200078e00ff */
[----:B-1----:R-:W-:-:S02]  /*faf0*/  SHF.L.U32 R244, R0, 0x6, RZ ;  /* 0x0000000600f47819 */ /* 0x002fc400000006ff */
[----:B--2---:R-:W-:-:S13]  /*fb00*/  ISETP.NE.AND P0, PT, R35, RZ, PT ;  /* 0x000000ff2300720c */ /* 0x004fda0003f05270 */
[----:B------:R-:W-:Y:S05]  /*fb10*/  @!P0 BRA `(.L_x_1029) ;  /* 0x00002a1000008947 */ /* 0x000fea0003800000 */
[----:B------:R-:W2:Y:S04]  /*fb20*/  LD.E.64 R2, [R18.64+0xf0] ;  /* 0x0000f00612027980 */ /* 0x000ea8000c101b00 */
[----:B------:R-:W1:Y:S04]  /*fb30*/  S2R R5, SR_CTAID.Y ;  /* 0x0000000000057919 */ /* 0x000e680000002600 */
[----:B------:R-:W3:Y:S04]  /*fb40*/  S2R R0, SR_CTAID.Y ;  /* 0x0000000000007919 */ /* 0x000ee80000002600 */
[----:B------:R-:W4:Y:S04]  /*fb50*/  LD.E.U8 R12, [R18.64+0x1b3] ;  /* 0x0001b306120c7980 */ /* 0x000f28000c101100 */
[----:B------:R-:W3:Y:S04]  /*fb60*/  LDL R13, [R1+0x13c] ;  /* 0x00013c00010d7983 */ /* 0x000ee80000100800 */
[----:B------:R2:W5:Y:S04]  /*fb70*/  LD.E R40, [R18.64+0xc0] ;  /* 0x0000c00612287980 */ /* 0x000568000c101900 */
[----:B------:R2:W5:Y:S01]  /*fb80*/  LD.E.64 R26, [R18.64+0x148] ;  /* 0x00014806121a7980 */ /* 0x000562000c101b00 */
[----:B-1----:R-:W-:-:S03]  /*fb90*/  SHF.R.S32.HI R5, RZ, 0x1f, R5 ;  /* 0x0000001fff057819 */ /* 0x002fc60000011405 */
[----:B------:R1:W5:Y:S01]  /*fba0*/  LD.E.64 R24, [R18.64+0x150] ;  /* 0x0001500612187980 */ /* 0x000362000c101b00 */
[----:B--2---:R-:W-:-:S04]  /*fbb0*/  ISETP.NE.U32.AND P1, PT, R2, RZ, PT ;  /* 0x000000ff0200720c */ /* 0x004fc80003f25070 */
[----:B------:R-:W-:-:S13]  /*fbc0*/  ISETP.NE.AND.EX P1, PT, R3, RZ, PT, P1 ;  /* 0x000000ff0300720c */ /* 0x000fda0003f25310 */
[----:B---3--:R-:W-:-:S04]  /*fbd0*/  @P1 LEA R2, P0, R0, R2, 0x2 ;  /* 0x0000000200021211 */ /* 0x008fc800078010ff */
[----:B------:R-:W-:Y:S01]  /*fbe0*/  @P1 LEA.HI.X R3, R0, R3, R5, 0x2, P0 ;  /* 0x0000000300031211 */ /* 0x000fe200000f1405 */
[----:B------:R-:W-:-:S06]  /*fbf0*/  IMAD.MOV.U32 R0, RZ, RZ, RZ ;  /* 0x000000ffff007224 */ /* 0x000fcc00078e00ff */
[----:B------:R2:W3:Y:S01]  /*fc00*/  @P1 LD.E R0, [R2.64] ;  /* 0x0000000602001980 */ /* 0x0004e2000c101900 */
[----:B------:R-:W-:Y:S01]  /*fc10*/  LEA R5, P0, R170, R212, 0x5 ;  /* 0x000000d4aa057211 */ /* 0x000fe200078028ff */
[----:B------:R-:W-:-:S03]  /*fc20*/  IMAD.MOV.U32 R214, RZ, RZ, R212 ;  /* 0x000000ffffd67224 */ /* 0x000fc600078e00d4 */
[----:B------:R-:W-:Y:S01]  /*fc30*/  LEA.HI.X R7, R170, R215, R171, 0x5, P0 ;  /* 0x000000d7aa077211 */ /* 0x000fe200000f2cab */
[----:B------:R-:W-:Y:S01]  /*fc40*/  IMAD R10, R171, 0x30, RZ ;  /* 0x00000030ab0a7824 */ /* 0x000fe200078e02ff */
[----:B-----5:R-:W-:Y:S02]  /*fc50*/  LEA R42, P0, R5, R168, 0x1 ;  /* 0x000000a8052a7211 */ /* 0x020fe400078008ff */
[----:B------:R-:W-:Y:S02]  /*fc60*/  LEA.HI R16, R35, R35, RZ, 0x1 ;  /* 0x0000002323107211 */ /* 0x000fe400078f08ff */
[----:B------:R-:W-:Y:S02]  /*fc70*/  LEA.HI.X R43, R5, R169, R7, 0x1, P0 ;  /* 0x000000a9052b7211 */ /* 0x000fe400000f0c07 */
[----:B------:R-:W-:Y:S01]  /*fc80*/  IADD3 R4, P1, R4, R212, RZ ;  /* 0x000000d404047210 */ /* 0x000fe20007f3e0ff */
[----:B------:R-:W-:Y:S01]  /*fc90*/  IMAD.SHL.U32 R14, R218, 0x4, RZ ;  /* 0x00000004da0e7824 */ /* 0x000fe200078e00ff */
[----:B------:R-:W-:Y:S01]  /*fca0*/  SHF.R.S32.HI R16, RZ, 0x1, R16 ;  /* 0x00000001ff107819 */ /* 0x000fe20000011410 */
[----:B--2---:R-:W-:-:S04]  /*fcb0*/  IMAD.WIDE.U32 R2, R170, 0x30, R214 ;  /* 0x00000030aa027825 */ /* 0x004fc800078e00d6 */
[----:B------:R-:W-:Y:S01]  /*fcc0*/  IMAD.IADD R5, R3, 0x1, R10 ;  /* 0x0000000103057824 */ /* 0x000fe200078e020a */
[-C--:B------:R-:W-:Y:S01]  /*fcd0*/  LEA R48, P0, R2, R168.reuse, 0x1 ;  /* 0x000000a802307211 */ /* 0x080fe200078008ff */
[----:B------:R-:W-:Y:S01]  /*fce0*/  IMAD.X R6, R6, 0x1, R215, P1 ;  /* 0x0000000106067824 */ /* 0x000fe200008e06d7 */
[-C--:B------:R-:W-:Y:S02]  /*fcf0*/  LEA R28, P1, R4, R168.reuse, 0x1 ;  /* 0x000000a8041c7211 */ /* 0x080fe400078208ff */
[-C--:B------:R-:W-:Y:S02]  /*fd00*/  LEA.HI.X R49, R2, R169.reuse, R5, 0x1, P0 ;  /* 0x000000a902317211 */ /* 0x080fe400000f0c05 */
[----:B----4-:R-:W-:Y:S02]  /*fd10*/  ISETP.NE.AND P0, PT, R12, RZ, PT ;  /* 0x000000ff0c00720c */ /* 0x010fe40003f05270 */
[----:B------:R-:W-:Y:S02]  /*fd20*/  LEA.HI.X R29, R4, R169, R6, 0x1, P1 ;  /* 0x000000a9041d7211 */ /* 0x000fe400008f0c06 */
[----:B------:R-:W-:-:S04]  /*fd30*/  LEA R8, P2, R212, R168, 0x1 ;  /* 0x000000a8d4087211 */ /* 0x000fc800078408ff */
[----:B------:R-:W-:Y:S01]  /*fd40*/  LEA.HI.X R9, R212, R169, R215, 0x1, P2 ;  /* 0x000000a9d4097211 */ /* 0x000fe200010f0cd7 */
[--C-:B------:R-:W-:Y:S02]  /*fd50*/  IMAD.IADD R38, R13, 0x1, -R244.reuse ;  /* 0x000000010d267824 */ /* 0x100fe400078e0af4 */
[----:B------:R-:W-:Y:S01]  /*fd60*/  IMAD.SHL.U32 R50, R16, 0x10, RZ ;  /* 0x0000001010327824 */ /* 0x000fe200078e00ff */
[----:B---3--:R-:W-:Y:S01]  /*fd70*/  IADD3 R11, R0, R119, R244 ;  /* 0x00000077000b7210 */ /* 0x008fe20007ffe0f4 */
[----:B------:R-:W-:-:S04]  /*fd80*/  IMAD R0, R80, R16, R14 ;  /* 0x0000001050007224 */ /* 0x000fc800078e020e */
[----:B------:R-:W-:Y:S02]  /*fd90*/  IMAD R4, R11, R16, RZ ;  /* 0x000000100b047224 */ /* 0x000fe400078e02ff */
[----:B------:R-:W-:-:S03]  /*fda0*/  IMAD.IADD R3, R14, 0x1, R0 ;  /* 0x000000010e037824 */ /* 0x000fc600078e0200 */
[----:B------:R-:W-:Y:S02]  /*fdb0*/  SHF.R.S32.HI R6, RZ, 0x1f, R4 ;  /* 0x0000001fff067819 */ /* 0x000fe40000011404 */
[C---:B------:R-:W-:Y:S02]  /*fdc0*/  IADD3 R15, P2, R4.reuse, R0, RZ ;  /* 0x00000000040f7210 */ /* 0x040fe40007f5e0ff */
[----:B------:R-:W-:Y:S02]  /*fdd0*/  IADD3 R39, P1, R4, R3, RZ ;  /* 0x0000000304277210 */ /* 0x000fe40007f3e0ff */
[-C--:B------:R-:W-:Y:S02]  /*fde0*/  LEA.HI.X.SX32 R20, R0, R6.reuse, 0x1, P2 ;  /* 0x0000000600147211 */ /* 0x080fe400010f0eff */
[----:B------:R-:W-:Y:S01]  /*fdf0*/  LEA.HI.X.SX32 R37, R3, R6, 0x1, P1 ;  /* 0x0000000603257211 */ /* 0x000fe200008f0eff */
[----:B------:R-:W-:Y:S05]  /*fe00*/  @!P0 BRA `(.L_x_1030) ;  /* 0x00000f3000008947 */ /* 0x000fea0003800000 */
[----:B-1----:R-:W1:Y:S01]  /*fe10*/  S2R R30, SR_TID.X ;  /* 0x00000000001e7919 */ /* 0x002e620000002100 */
[----:B------:R-:W-:Y:S01]  /*fe20*/  ISETP.GE.AND P0, PT, R80, R38, PT ;  /* 0x000000265000720c */ /* 0x000fe20003f06270 */
[----:B------:R-:W-:Y:S03]  /*fe30*/  BSSY B1, `(.L_x_1031) ;  /* 0x0000038000017945 */ /* 0x000fe60003800000 */
[----:B-1----:R-:W-:-:S13]  /*fe40*/  ISETP.LT.OR P0, PT, R30, -0x7, P0 ;  /* 0xfffffff91e00780c */ /* 0x002fda0000701670 */
[----:B------:R-:W-:Y:S05]  /*fe50*/  @P0 BRA `(.L_x_1032) ;  /* 0x0000035000000947 */ /* 0x000fea0003800000 */
[----:B------:R-:W-:-:S13]  /*fe60*/  ISETP.GE.AND P0, PT, R132, R40, PT ;  /* 0x000000288400720c */ /* 0x000fda0003f06270 */
[----:B------:R1:W-:Y:S01]  /*fe70*/  @P0 STS.128 [R189], RZ ;  /* 0x000000ffbd000388 */ /* 0x0003e20000000c00 */
[----:B------:R-:W-:Y:S05]  /*fe80*/  @P0 BRA `(.L_x_1032) ;  /* 0x0000032000000947 */ /* 0x000fea0003800000 */
[----:B------:R2:W5:Y:S01]  /*fe90*/  LD.E.128 R4, [R8.64] ;  /* 0x0000000608047980 */ /* 0x000562000c101d00 */
[----:B------:R-:W-:Y:S01]  /*fea0*/  ISETP.GE.AND P0, PT, R132, R35, PT ;  /* 0x000000238400720c */ /* 0x000fe20003f06270 */
[----:B------:R-:W-:-:S12]  /*feb0*/  BSSY B0, `(.L_x_1033) ;  /* 0x000002e000007945 */ /* 0x000fd80003800000 */
[----:B------:R-:W-:Y:S05]  /*fec0*/  @P0 BRA `(.L_x_1034) ;  /* 0x000002c000000947 */ /* 0x000fea0003800000 */
[C---:B------:R-:W-:Y:S02]  /*fed0*/  SHF.L.U32 R2, R15.reuse, 0x1, RZ ;  /* 0x000000010f027819 */ /* 0x040fe400000006ff */
[----:B------:R-:W-:Y:S02]  /*fee0*/  SHF.L.U64.HI R0, R15, 0x1, R20 ;  /* 0x000000010f007819 */ /* 0x000fe40000010214 */
[-C--:B--2---:R-:W-:Y:S02]  /*fef0*/  IADD3 R8, P1, R26, R2.reuse, RZ ;  /* 0x000000021a087210 */ /* 0x084fe40007f3e0ff */
[----:B------:R-:W-:Y:S02]  /*ff00*/  IADD3 R2, P0, R24, R2, RZ ;  /* 0x0000000218027210 */ /* 0x000fe40007f1e0ff */
[----:B------:R-:W-:-:S03]  /*ff10*/  IADD3.X R9, R27, R0, RZ, P1, !PT ;  /* 0x000000001b097210 */ /* 0x000fc60000ffe4ff */
[----:B------:R-:W-:Y:S02]  /*ff20*/  IMAD.X R3, R25, 0x1, R0, P0 ;  /* 0x0000000119037824 */ /* 0x000fe400000e0600 */
[----:B------:R2:W3:Y:S04]  /*ff30*/  LD.E.64 R10, [R8.64] ;  /* 0x00000006080a7980 */ /* 0x0004e8000c101b00 */
[----:B------:R4:W3:Y:S01]  /*ff40*/  LD.E.64 R12, [R2.64] ;  /* 0x00000006020c7980 */ /* 0x0008e2000c101b00 */
[----:B-----5:R-:W-:Y:S02]  /*ff50*/  LOP3.LUT R0, R7, 0xffff0000, RZ, 0xc0, !PT ;  /* 0xffff000007007812 */ /* 0x020fe400078ec0ff */
[C---:B--2---:R-:W-:Y:S02]  /*ff60*/  SHF.L.U32 R8, R5.reuse, 0x10, RZ ;  /* 0x0000001005087819 */ /* 0x044fe400000006ff */
[----:B----4-:R-:W-:-:S02]  /*ff70*/  LOP3.LUT R3, R5, 0xffff0000, RZ, 0xc0, !PT ;  /* 0xffff000005037812 */ /* 0x010fc400078ec0ff */
[----:B------:R-:W-:Y:S01]  /*ff80*/  SHF.L.U32 R2, R7, 0x10, RZ ;  /* 0x0000001007027819 */ /* 0x000fe200000006ff */
[C---:B------:R-:W-:Y:S01]  /*ff90*/  IMAD.U32 R9, R4.reuse, 0x10000, RZ ;  /* 0x0001000004097824 */ /* 0x040fe200078e00ff */
[----:B------:R-:W-:Y:S01]  /*ffa0*/  LOP3.LUT R4, R4, 0xffff0000, RZ, 0xc0, !PT ;  /* 0xffff000004047812 */ /* 0x000fe200078ec0ff */
[C---:B------:R-:W-:Y:S01]  /*ffb0*/  IMAD.U32 R5, R6.reuse, 0x10000, RZ ;  /* 0x0001000006057824 */ /* 0x040fe200078e00ff */
[----:B------:R-:W-:Y:S02]  /*ffc0*/  LOP3.LUT R6, R6, 0xffff0000, RZ, 0xc0, !PT ;  /* 0xffff000006067812 */ /* 0x000fe400078ec0ff */
[----:B---3--:R-:W-:Y:S02]  /*ffd0*/  LOP3.LUT R17, R10, 0xffff0000, RZ, 0xc0, !PT ;  /* 0xffff00000a117812 */ /* 0x008fe400078ec0ff */
[----:B------:R-:W-:Y:S02]  /*ffe0*/  LOP3.LUT R22, R11, 0xffff0000, RZ, 0xc0, !PT ;  /* 0xffff00000b167812 */ /* 0x000fe400078ec0ff */
[----:B------:R-:W-:-:S02]  /*fff0*/  LOP3.LUT R21, R12, 0xffff0000, RZ, 0xc0, !PT ;  /* 0xffff00000c157812 */ /* 0x000fc400078ec0ff */
[----:B------:R-:W-:Y:S01]  /*10000*/  LOP3.LUT R23, R13, 0xffff0000, RZ, 0xc0, !PT ;  /* 0xffff00000d177812 */ /* 0x000fe200078ec0ff */
[C---:B------:R-:W-:Y:S02]  /*10010*/  FMUL.FTZ R7, R3.reuse, R17 ;  /* 0x0000001103077220 */ /* 0x040fe40000410000 */
[----:B------:R-:W-:Y:S01]  /*10020*/  FMUL.FTZ R14, R3, R21 ;  /* 0x00000015030e7220 */ /* 0x000fe20000410000 */
[----:B------:R-:W-:Y:S01]  /*10030*/  SHF.L.U32 R12, R12, 0x10, RZ ;  /* 0x000000100c0c7819 */ /* 0x000fe200000006ff */
[C---:B------:R-:W-:Y:S01]  /*10040*/  FMUL.FTZ R3, R0.reuse, R23 ;  /* 0x0000001700037220 */ /* 0x040fe20000410000 */
[----:B------:R-:W-:Y:S01]  /*10050*/  SHF.L.U32 R13, R13, 0x10, RZ ;  /* 0x000000100d0d7819 */ /* 0x000fe200000006ff */
[----:B------:R-:W-:Y:S02]  /*10060*/  FMUL.FTZ R0, R0, R22 ;  /* 0x0000001600007220 */ /* 0x000fe40000410000 */
[----:B------:R-:W-:Y:S02]  /*10070*/  FFMA.FTZ R14, R8, R17, -R14 ;  /* 0x00000011080e7223 */ /* 0x000fe4000001080e */
[----:B------:R-:W-:-:S02]  /*10080*/  IMAD.U32 R10, R10, 0x10000, RZ ;  /* 0x000100000a0a7824 */ /* 0x000fc400078e00ff */
[----:B------:R-:W-:Y:S02]  /*10090*/  IMAD.U32 R11, R11, 0x10000, RZ ;  /* 0x000100000b0b7824 */ /* 0x000fe400078e00ff */
[----:B------:R-:W-:Y:S02]  /*100a0*/  FFMA.FTZ R8, R8, R21, R7 ;  /* 0x0000001508087223 */ /* 0x000fe40000010007 */
[C---:B------:R-:W-:Y:S02]  /*100b0*/  FFMA.FTZ R3, R2.reuse, R22, -R3 ;  /* 0x0000001602037223 */ /* 0x040fe40000010803 */
[----:B------:R-:W-:Y:S02]  /*100c0*/  FFMA.FTZ R7, R2, R23, R0 ;  /* 0x0000001702077223 */ /* 0x000fe40000010000 */
[----:B------:R-:W-:Y:S02]  /*100d0*/  FMUL.FTZ R2, R4, R12 ;  /* 0x0000000c04027220 */ /* 0x000fe40000410000 */
[----:B------:R-:W-:-:S02]  /*100e0*/  FMUL.FTZ R0, R6, R13 ;  /* 0x0000000d06007220 */ /* 0x000fc40000410000 */
[-C--:B------:R-:W-:Y:S02]  /*100f0*/  FMUL.FTZ R4, R4, R10.reuse ;  /* 0x0000000a04047220 */ /* 0x080fe40000410000 */
[-C--:B------:R-:W-:Y:S02]  /*10100*/  FMUL.FTZ R6, R6, R11.reuse ;  /* 0x0000000b06067220 */ /* 0x080fe40000410000 */
[C---:B------:R-:W-:Y:S02]  /*10110*/  FFMA.FTZ R2, R9.reuse, R10, -R2 ;  /* 0x0000000a09027223 */ /* 0x040fe40000010802 */
[----:B------:R-:W-:Y:S02]  /*10120*/  FFMA.FTZ R4, R9, R12, R4 ;  /* 0x0000000c09047223 */ /* 0x000fe40000010004 */
[C---:B------:R-:W-:Y:S02]  /*10130*/  FFMA.FTZ R0, R5.reuse, R11, -R0 ;  /* 0x0000000b05007223 */ /* 0x040fe40000010800 */
[----:B------:R-:W-:Y:S01]  /*10140*/  FFMA.FTZ R6, R5, R13, R6 ;  /* 0x0000000d05067223 */ /* 0x000fe20000010006 */
[----:B------:R-:W-:-:S02]  /*10150*/  F2FP.BF16.PACK_AB R5, R8, R14 ;  /* 0x0000000e0805723e */ /* 0x000fc400000010ff */
[----:B------:R-:W-:Y:S02]  /*10160*/  F2FP.BF16.PACK_AB R7, R7, R3 ;  /* 0x000000030707723e */ /* 0x000fe400000010ff */
[----:B------:R-:W-:Y:S02]  /*10170*/  F2FP.BF16.PACK_AB R4, R4, R2 ;  /* 0x000000020404723e */ /* 0x000fe400000010ff */
[----:B------:R-:W-:Y:S02]  /*10180*/  F2FP.BF16.PACK_AB R6, R6, R0 ;  /* 0x000000000606723e */ /* 0x000fe400000010ff */
.L_x_1034:
[----:B------:R-:W-:Y:S05]  /*10190*/  BSYNC B0 ;  /* 0x0000000000007941 */ /* 0x000fea0003800000 */
.L_x_1033:
[----:B-----5:R3:W-:Y:S02]  /*101a0*/  STS.128 [R189], R4 ;  /* 0x00000004bd007388 */ /* 0x0207e40000000c00 */
.L_x_1032:
[----:B------:R-:W-:Y:S05]  /*101b0*/  BSYNC B1 ;  /* 0x0000000000017941 */ /* 0x000fea0003800000 */
.L_x_1031:
[----:B------:R-:W-:Y:S01]  /*101c0*/  IADD3 R44, R80, 0x10, RZ ;  /* 0x00000010502c7810 */ /* 0x000fe20007ffe0ff */
[----:B------:R-:W-:Y:S03]  /*101d0*/  BSSY B1, `(.L_x_1035) ;  /* 0x000003b000017945 */ /* 0x000fe60003800000 */
[----:B------:R-:W-:-:S04]  /*101e0*/  ISETP.GE.AND P0, PT, R44, R38, PT ;  /* 0x000000262c00720c */ /* 0x000fc80003f06270 */
[----:B------:R-:W-:-:S13]  /*101f0*/  ISETP.LT.OR P0, PT, R30, -0x87, P0 ;  /* 0xffffff791e00780c */ /* 0x000fda0000701670 */
[----:B------:R-:W-:Y:S05]  /*10200*/  @P0 BRA `(.L_x_1036) ;  /* 0x0000037000000947 */ /* 0x000fea0003800000 */
[----:B------:R-:W-:-:S13]  /*10210*/  ISETP.GE.AND P0, PT, R132, R40, PT ;  /* 0x000000288400720c */ /* 0x000fda0003f06270 */
[----:B------:R4:W-:Y:S01]  /*10220*/  @P0 STS.128 [R189+0x800], RZ ;  /* 0x000800ffbd000388 */ /* 0x0009e20000000c00 */
[----:B------:R-:W-:Y:S05]  /*10230*/  @P0 BRA `(.L_x_1036) ;  /* 0x0000034000000947 */ /* 0x000fea0003800000 */
[----:B---3--:R3:W5:Y:S01]  /*10240*/  LD.E.128 R4, [R28.64] ;  /* 0x000000061c047980 */ /* 0x008762000c101d00 */
[----:B------:R-:W-:Y:S01]  /*10250*/  ISETP.GE.AND P0, PT, R132, R35, PT ;  /* 0x000000238400720c */ /* 0x000fe20003f06270 */
[----:B------:R-:W-:-:S12]  /*10260*/  BSSY B0, `(.L_x_1037) ;  /* 0x0000030000007945 */ /* 0x000fd80003800000 */
[----:B------:R-:W-:Y:S05]  /*10270*/  @P0 BRA `(.L_x_1038) ;  /* 0x000002e000000947 */ /* 0x000fea0003800000 */
[----:B------:R-:W-:-:S04]  /*10280*/  IADD3 R0, P0, R50, R15, RZ ;  /* 0x0000000f32007210 */ /* 0x000fc80007f1e0ff */
[----:B------:R-:W-:Y:S01]  /*10290*/  LEA.HI.X.SX32 R2, R50, R20, 0x1, P0 ;  /* 0x0000001432027211 */ /* 0x000fe200000f0eff */
[----:B------:R-:W-:-:S03]  /*102a0*/  IMAD.SHL.U32 R3, R0, 0x2, RZ ;  /* 0x0000000200037824 */ /* 0x000fc600078e00ff */
[----:B------:R-:W-:Y:S02]  /*102b0*/  SHF.L.U64.HI R0, R0, 0x1, R2 ;  /* 0x0000000100007819 */ /* 0x000fe40000010202 */
[-C--:B------:R-:W-:Y:S02]  /*102c0*/  IADD3 R2, P0, R24, R3.reuse, RZ ;  /* 0x0000000318027210 */ /* 0x080fe40007f1e0ff */
[----:B--2---:R-:W-:-:S03]  /*102d0*/  IADD3 R8, P1, R26, R3, RZ ;  /* 0x000000031a087210 */ /* 0x004fc60007f3e0ff */
[----:B------:R-:W-:Y:S01]  /*102e0*/  IMAD.X R3, R25, 0x1, R0, P0 ;  /* 0x0000000119037824 */ /* 0x000fe200000e0600 */
[----:B------:R-:W-:-:S04]  /*102f0*/  IADD3.X R9, R27, R0, RZ, P1, !PT ;  /* 0x000000001b097210 */ /* 0x000fc80000ffe4ff */
[----:B---3--:R2:W3:Y:S04]  /*10300*/  LD.E.64 R12, [R2.64] ;  /* 0x00000006020c7980 */ /* 0x0084e8000c101b00 */
[----:B----4-:R1:W4:Y:S01]  /*10310*/  LD.E.64 R10, [R8.64] ;  /* 0x00000006080a7980 */ /* 0x010322000c101b00 */
[----:B-----5:R-:W-:Y:S02]  /*10320*/  LOP3.LUT R0, R7, 0xffff0000, RZ, 0xc0, !PT ;  /* 0xffff000007007812 */ /* 0x020fe400078ec0ff */
[----:B--2---:R-:W-:Y:S02]  /*10330*/  LOP3.LUT R3, R5, 0xffff0000, RZ, 0xc0, !PT ;  /* 0xffff000005037812 */ /* 0x004fe400078ec0ff */
[----:B------:R-:W-:Y:S02]  /*10340*/  SHF.L.U32 R2, R7, 0x10, RZ ;  /* 0x0000001007027819 */ /* 0x000fe400000006ff */
[----:B-1----:R-:W-:Y:S01]  /*10350*/  SHF.L.U32 R8, R5, 0x10, RZ ;  /* 0x0000001005087819 */ /* 0x002fe200000006ff */
[C---:B------:R-:W-:Y:S01]  /*10360*/  IMAD.U32 R9, R4.reuse, 0x10000, RZ ;  /* 0x0001000004097824 */ /* 0x040fe200078e00ff */
[----:B------:R-:W-:Y:S01]  /*10370*/  LOP3.LUT R4, R4, 0xffff0000, RZ, 0xc0, !PT ;  /* 0xffff000004047812 */ /* 0x000fe200078ec0ff */
[C---:B------:R-:W-:Y:S01]  /*10380*/  IMAD.U32 R5, R6.reuse, 0x10000, RZ ;  /* 0x0001000006057824 */ /* 0x040fe200078e00ff */
[----:B------:R-:W-:-:S02]  /*10390*/  LOP3.LUT R6, R6, 0xffff0000, RZ, 0xc0, !PT ;  /* 0xffff000006067812 */ /* 0x000fc400078ec0ff */
[----:B---3--:R-:W-:Y:S02]  /*103a0*/  LOP3.LUT R21, R12, 0xffff0000, RZ, 0xc0, !PT ;  /* 0xffff00000c157812 */ /* 0x008fe400078ec0ff */
[----:B------:R-:W-:Y:S02]  /*103b0*/  LOP3.LUT R23, R13, 0xffff0000, RZ, 0xc0, !PT ;  /* 0xffff00000d177812 */ /* 0x000fe400078ec0ff */
[C---:B----4-:R-:W-:Y:S01]  /*103c0*/  LOP3.LUT R17, R10.reuse, 0xffff0000, RZ, 0xc0, !PT ;  /* 0xffff00000a117812 */ /* 0x050fe200078ec0ff */
[----:B------:R-:W-:Y:S01]  /*103d0*/  FMUL.FTZ R14, R3, R21 ;  /* 0x00000015030e7220 */ /* 0x000fe20000410000 */
[----:B------:R-:W-:Y:S01]  /*103e0*/  LOP3.LUT R22, R11, 0xffff0000, RZ, 0xc0, !PT ;  /* 0xffff00000b167812 */ /* 0x000fe200078ec0ff */
[----:B------:R-:W-:Y:S01]  /*103f0*/  IMAD.U32 R10, R10, 0x10000, RZ ;  /* 0x000100000a0a7824 */ /* 0x000fe200078e00ff */
[----:B------:R-:W-:Y:S01]  /*10400*/  SHF.L.U32 R12, R12, 0x10, RZ ;  /* 0x000000100c0c7819 */ /* 0x000fe200000006ff */
[----:B------:R-:W-:Y:S01]  /*10410*/  FMUL.FTZ R7, R3, R17 ;  /* 0x0000001103077220 */ /* 0x000fe20000410000 */
[----:B------:R-:W-:Y:S01]  /*10420*/  SHF.L.U32 R13, R13, 0x10, RZ ;  /* 0x000000100d0d7819 */ /* 0x000fe200000006ff */
[----:B------:R-:W-:-:S02]  /*10430*/  FMUL.FTZ R3, R0, R23 ;  /* 0x0000001700037220 */ /* 0x000fc40000410000 */
[-C--:B------:R-:W-:Y:S02]  /*10440*/  FMUL.FTZ R0, R0, R22.reuse ;  /* 0x0000001600007220 */ /* 0x080fe40000410000 */
[C---:B------:R-:W-:Y:S02]  /*10450*/  FFMA.FTZ R14, R8.reuse, R17, -R14 ;  /* 0x00000011080e7223 */ /* 0x040fe4000001080e */
[----:B------:R-:W-:Y:S02]  /*10460*/  IMAD.U32 R11, R11, 0x10000, RZ ;  /* 0x000100000b0b7824 */ /* 0x000fe400078e00ff */
[----:B------:R-:W-:Y:S02]  /*10470*/  FFMA.FTZ R8, R8, R21, R7 ;  /* 0x0000001508087223 */ /* 0x000fe40000010007 */
[C---:B------:R-:W-:Y:S02]  /*10480*/  FFMA.FTZ R3, R2.reuse, R22, -R3 ;  /* 0x0000001602037223 */ /* 0x040fe40000010803 */
[----:B------:R-:W-:-:S02]  /*10490*/  FFMA.FTZ R7, R2, R23, R0 ;  /* 0x0000001702077223 */ /* 0x000fc40000010000 */
[----:B------:R-:W-:Y:S02]  /*104a0*/  FMUL.FTZ R2, R4, R12 ;  /* 0x0000000c04027220 */ /* 0x000fe40000410000 */
[----:B------:R-:W-:Y:S01]  /*104b0*/  FMUL.FTZ R0, R6, R13 ;  /* 0x0000000d06007220 */ /* 0x000fe20000410000 */
[----:B------:R-:W-:Y:S01]  /*104c0*/  F2FP.BF16.PACK_AB R7, R7, R3 ;  /* 0x000000030707723e */ /* 0x000fe200000010ff */
[-C--:B------:R-:W-:Y:S02]  /*104d0*/  FMUL.FTZ R4, R4, R10.reuse ;  /* 0x0000000a04047220 */ /* 0x080fe40000410000 */
[----:B------:R-:W-:Y:S02]  /*104e0*/  FMUL.FTZ R6, R6, R11 ;  /* 0x0000000b06067220 */ /* 0x000fe40000410000 */
[C---:B------:R-:W-:Y:S02]  /*104f0*/  FFMA.FTZ R2, R9.reuse, R10, -R2 ;  /* 0x0000000a09027223 */ /* 0x040fe40000010802 */
[----:B------:R-:W-:-:S02]  /*10500*/  FFMA.FTZ R4, R9, R12, R4 ;  /* 0x0000000c09047223 */ /* 0x000fc40000010004 */
[C---:B------:R-:W-:Y:S02]  /*10510*/  FFMA.FTZ R0, R5.reuse, R11, -R0 ;  /* 0x0000000b05007223 */ /* 0x040fe40000010800 */
[----:B------:R-:W-:Y:S01]  /*10520*/  FFMA.FTZ R6, R5, R13, R6 ;  /* 0x0000000d05067223 */ /* 0x000fe20000010006 */
[----:B------:R-:W-:Y:S02]  /*10530*/  F2FP.BF16.PACK_AB R5, R8, R14 ;  /* 0x0000000e0805723e */ /* 0x000fe400000010ff */
[----:B------:R-:W-:Y:S02]  /*10540*/  F2FP.BF16.PACK_AB R4, R4, R2 ;  /* 0x000000020404723e */ /* 0x000fe400000010ff */
[----:B------:R-:W-:Y:S02]  /*10550*/  F2FP.BF16.PACK_AB R6, R6, R0 ;  /* 0x000000000606723e */ /* 0x000fe400000010ff */
.L_x_1038:
[----:B------:R-:W-:Y:S05]  /*10560*/  BSYNC B0 ;  /* 0x0000000000007941 */ /* 0x000fea0003800000 */
.L_x_1037:
[----:B-----5:R1:W-:Y:S02]  /*10570*/  STS.128 [R189+0x800], R4 ;  /* 0x00080004bd007388 */ /* 0x0203e40000000c00 */
.L_x_1036:
[----:B------:R-:W-:Y:S05]  /*10580*/  BSYNC B1 ;  /* 0x0000000000017941 */ /* 0x000fea0003800000 */
.L_x_1035:
        /* <DEDUP_REMOVED lines=8> */
[----:B-1-3--:R1:W5:Y:S01]  /*10610*/  LD.E.128 R4, [R42.64] ;  /* 0x000000062a047980 */ /* 0x00a362000c101d00 */
[----:B------:R-:W-:Y:S01]  /*10620*/  ISETP.GE.AND P0, PT, R132, R35, PT ;  /* 0x000000238400720c */ /* 0x000fe20003f06270 */
[----:B------:R-:W-:-:S12]  /*10630*/  BSSY B0, `(.L_x_1041) ;  /* 0x0000031000007945 */ /* 0x000fd80003800000 */
[----:B------:R-:W-:Y:S05]  /*10640*/  @P0 BRA `(.L_x_1042) ;  /* 0x000002f000000947 */ /* 0x000fea0003800000 */
[----:B------:R-:W-:-:S05]  /*10650*/  IMAD.SHL.U32 R2, R16, 0x20, RZ ;  /* 0x0000002010027824 */ /* 0x000fca00078e00ff */
        /* <DEDUP_REMOVED lines=8> */
[----:B------:R2:W3:Y:S04]  /*106e0*/  LD.E.64 R12, [R2.64] ;  /* 0x00000006020c7980 */ /* 0x0004e8000c101b00 */
        /* <DEDUP_REMOVED lines=18> */
[C---:B------:R-:W-:Y:S01]  /*10810*/  FMUL.FTZ R3, R0.reuse, R23 ;  /* 0x0000001700037220 */ /* 0x040fe20000410000 */
[----:B------:R-:W-:Y:S01]  /*10820*/  SHF.L.U32 R11, R11, 0x10, RZ ;  /* 0x000000100b0b7819 */ /* 0x000fe200000006ff */
[----:B------:R-:W-:-:S02]  /*10830*/  FMUL.FTZ R0, R0, R22 ;  /* 0x0000001600007220 */ /* 0x000fc40000410000 */
[C---:B------:R-:W-:Y:S02]  /*10840*/  FFMA.FTZ R14, R8.reuse, R17, -R14 ;  /* 0x00000011080e7223 */ /* 0x040fe4000001080e */
[----:B------:R-:W-:Y:S02]  /*10850*/  FFMA.FTZ R8, R8, R21, R7 ;  /* 0x0000001508087223 */ /* 0x000fe40000010007 */
[C---:B------:R-:W-:Y:S02]  /*10860*/  FFMA.FTZ R3, R2.reuse, R22, -R3 ;  /* 0x0000001602037223 */ /* 0x040fe40000010803 */
[----:B------:R-:W-:Y:S02]  /*10870*/  FFMA.FTZ R7, R2, R23, R0 ;  /* 0x0000001702077223 */ /* 0x000fe40000010000 */
[----:B------:R-:W-:Y:S02]  /*10880*/  FMUL.FTZ R2, R4, R12 ;  /* 0x0000000c04027220 */ /* 0x000fe40000410000 */
[----:B------:R-:W-:Y:S01]  /*10890*/  FMUL.FTZ R0, R6, R13 ;  /* 0x0000000d06007220 */ /* 0x000fe20000410000 */
[----:B------:R-:W-:Y:S01]  /*108a0*/  F2FP.BF16.PACK_AB R7, R7, R3 ;  /* 0x000000030707723e */ /* 0x000fe200000010ff */
[----:B------:R-:W-:-:S02]  /*108b0*/  FMUL.FTZ R4, R4, R10 ;  /* 0x0000000a04047220 */ /* 0x000fc40000410000 */
[-C--:B------:R-:W-:Y:S02]  /*108c0*/  FMUL.FTZ R6, R6, R11.reuse ;  /* 0x0000000b06067220 */ /* 0x080fe40000410000 */
[C---:B------:R-:W-:Y:S02]  /*108d0*/  FFMA.FTZ R2, R9.reuse, R10, -R2 ;  /* 0x0000000a09027223 */ /* 0x040fe40000010802 */
[----:B------:R-:W-:Y:S02]  /*108e0*/  FFMA.FTZ R4, R9, R12, R4 ;  /* 0x0000000c09047223 */ /* 0x000fe40000010004 */
[C---:B------:R-:W-:Y:S02]  /*108f0*/  FFMA.FTZ R0, R5.reuse, R11, -R0 ;  /* 0x0000000b05007223 */ /* 0x040fe40000010800 */
[----:B------:R-:W-:Y:S01]  /*10900*/  FFMA.FTZ R6, R5, R13, R6 ;  /* 0x0000000d05067223 */ /* 0x000fe20000010006 */
[----:B------:R-:W-:Y:S02]  /*10910*/  F2FP.BF16.PACK_AB R5, R8, R14 ;  /* 0x0000000e0805723e */ /* 0x000fe400000010ff */
[----:B------:R-:W-:-:S02]  /*10920*/  F2FP.BF16.PACK_AB R4, R4, R2 ;  /* 0x000000020404723e */ /* 0x000fc400000010ff */
[----:B------:R-:W-:Y:S02]  /*10930*/  F2FP.BF16.PACK_AB R6, R6, R0 ;  /* 0x000000000606723e */ /* 0x000fe400000010ff */
.L_x_1042:
[----:B------:R-:W-:Y:S05]  /*10940*/  BSYNC B0 ;  /* 0x0000000000007941 */ /* 0x000fea0003800000 */
.L_x_1041:
[----:B-----5:R3:W-:Y:S02]  /*10950*/  STS.128 [R189+0x1000], R4 ;  /* 0x00100004bd007388 */ /* 0x0207e40000000c00 */
.L_x_1040:
[----:B------:R-:W-:Y:S05]  /*10960*/  BSYNC B1 ;  /* 0x0000000000017941 */ /* 0x000fea0003800000 */
.L_x_1039:
[----:B---3--:R-:W-:-:S04]  /*10970*/  IADD3 R28, R80, 0x30, RZ ;  /* 0x00000030501c7810 */ /* 0x008fc80007ffe0ff */
[----:B------:R-:W-:-:S04]  /*10980*/  ISETP.GE.AND P0, PT, R28, R38, PT ;  /* 0x000000261c00720c */ /* 0x000fc80003f06270 */
[----:B------:R-:W-:-:S13]  /*10990*/  ISETP.LT.OR P0, PT, R30, -0x187, P0 ;  /* 0xfffffe791e00780c */ /* 0x000fda0000701670 */
[----:B------:R-:W-:Y:S05]  /*109a0*/  @P0 BRA `(.L_x_1043) ;  /* 0x00001f8000000947 */ /* 0x000fea0003800000 */
[----:B------:R-:W-:-:S13]  /*109b0*/  ISETP.GE.AND P0, PT, R132, R40, PT ;  /* 0x000000288400720c */ /* 0x000fda0003f06270 */
[----:B------:R3:W-:Y:S01]  /*109c0*/  @P0 STS.128 [R189+0x1800], RZ ;  /* 0x001800ffbd000388 */ /* 0x0007e20000000c00 */
[----:B------:R-:W-:Y:S05]  /*109d0*/  @P0 BRA `(.L_x_1043) ;  /* 0x00001f5000000947 */ /* 0x000fea0003800000 */
[----:B-1----:R1:W5:Y:S01]  /*109e0*/  LD.E.128 R4, [R48.64] ;  /* 0x0000000630047980 */ /* 0x002362000c101d00 */
[----:B------:R-:W-:Y:S01]  /*109f0*/  ISETP.GE.AND P0, PT, R132, R35, PT ;  /* 0x000000238400720c */ /* 0x000fe20003f06270 */
[----:B------:R-:W-:-:S12]  /*10a00*/  BSSY B0, `(.L_x_1044) ;  /* 0x0000031000007945 */ /* 0x000fd80003800000 */
[----:B------:R-:W-:Y:S05]  /*10a10*/  @P0 BRA `(.L_x_1045) ;  /* 0x000002f000000947 */ /* 0x000fea0003800000 */
[----:B------:R-:W-:-:S05]  /*10a20*/  IMAD R2, R16, 0x30, RZ ;  /* 0x0000003010027824 */ /* 0x000fca00078e02ff */
[----:B------:R-:W-:-:S04]  /*10a30*/  IADD3 R0, P0, R2, R15, RZ ;  /* 0x0000000f02007210 */ /* 0x000fc80007f1e0ff */
[----:B------:R-:W-:Y:S02]  /*10a40*/  LEA.HI.X.SX32 R2, R2, R20, 0x1, P0 ;  /* 0x0000001402027211 */ /* 0x000fe400000f0eff */
[C---:B------:R-:W-:Y:S02]  /*10a50*/  SHF.L.U32 R3, R0.reuse, 0x1, RZ ;  /* 0x0000000100037819 */ /* 0x040fe400000006ff */
[----:B------:R-:W-:Y:S02]  /*10a60*/  SHF.L.U64.HI R0, R0, 0x1, R2 ;  /* 0x0000000100007819 */ /* 0x000fe40000010202 */
[-C--:B--2---:R-:W-:Y:S02]  /*10a70*/  IADD3 R8, P1, R26, R3.reuse, RZ ;  /* 0x000000031a087210 */ /* 0x084fe40007f3e0ff */
[----:B------:R-:W-:Y:S02]  /*10a80*/  IADD3 R2, P0, R24, R3, RZ ;  /* 0x0000000318027210 */ /* 0x000fe40007f1e0ff */
[----:B------:R-:W-:-:S03]  /*10a90*/  IADD3.X R9, R27, R0, RZ, P1, !PT ;  /* 0x000000001b097210 */ /* 0x000fc60000ffe4ff */
[----:B------:R-:W-:-:S03]  /*10aa0*/  IMAD.X R3, R25, 0x1, R0, P0 ;  /* 0x0000000119037824 */ /* 0x000fc600000e0600 */
[----:B------:R-:W2:Y:S04]  /*10ab0*/  LD.E.64 R8, [R8.64] ;  /* 0x0000000608087980 */ /* 0x000ea8000c101b00 */
[----:B---3--:R1:W3:Y:S01]  /*10ac0*/  LD.E.64 R12, [R2.64] ;  /* 0x00000006020c7980 */ /* 0x0082e2000c101b00 */
[----:B-----5:R-:W-:Y:S02]  /*10ad0*/  SHF.L.U32 R10, R4, 0x10, RZ ;  /* 0x00000010040a7819 */ /* 0x020fe400000006ff */
[----:B------:R-:W-:Y:S02]  /*10ae0*/  SHF.L.U32 R11, R6, 0x10, RZ ;  /* 0x00000010060b7819 */ /* 0x000fe400000006ff */
[----:B------:R-:W-:Y:S02]  /*10af0*/  LOP3.LUT R0, R7, 0xffff0000, RZ, 0xc0, !PT ;  /* 0xffff000007007812 */ /* 0x000fe400078ec0ff */
[----:B-1----:R-:W-:-:S02]  /*10b00*/  LOP3.LUT R2, R4, 0xffff0000, RZ, 0xc0, !PT ;  /* 0xffff000004027812 */ /* 0x002fc400078ec0ff */
[C---:B------:R-:W-:Y:S01]  /*10b10*/  LOP3.LUT R3, R5.reuse, 0xffff0000, RZ, 0xc0, !PT ;  /* 0xffff000005037812 */ /* 0x040fe200078ec0ff */
[----:B------:R-:W-:Y:S01]  /*10b20*/  IMAD.U32 R4, R5, 0x10000, RZ ;  /* 0x0001000005047824 */ /* 0x000fe200078e00ff */
[----:B------:R-:W-:Y:S01]  /*10b30*/  LOP3.LUT R5, R6, 0xffff0000, RZ, 0xc0, !PT ;  /* 0xffff000006057812 */ /* 0x000fe200078ec0ff */
[----:B------:R-:W-:Y:S01]  /*10b40*/  IMAD.U32 R6, R7, 0x10000, RZ ;  /* 0x0001000007067824 */ /* 0x000fe200078e00ff */
[----:B--2---:R-:W-:Y:S01]  /*10b50*/  SHF.L.U32 R14, R8, 0x10, RZ ;  /* 0x00000010080e7819 */ /* 0x004fe200000006ff */
[C---:B---3--:R-:W-:Y:S01]  /*10b60*/  IMAD.U32 R15, R12.reuse, 0x10000, RZ ;  /* 0x000100000c0f7824 */ /* 0x048fe200078e00ff */
[----:B------:R-:W-:Y:S02]  /*10b70*/  LOP3.LUT R17, R12, 0xffff0000, RZ, 0xc0, !PT ;  /* 0xffff00000c117812 */ /* 0x000fe400078ec0ff */
[----:B------:R-:W-:Y:S01]  /*10b80*/  LOP3.LUT R16, R8, 0xffff0000, RZ, 0xc0, !PT ;  /* 0xffff000008107812 */ /* 0x000fe200078ec0ff */
[C---:B------:R-:W-:Y:S02]  /*10b90*/  FMUL.FTZ R8, R2.reuse, R15 ;  /* 0x0000000f02087220 */ /* 0x040fe40000410000 */
[----:B------:R-:W-:-:S02]  /*10ba0*/  FMUL.FTZ R2, R2, R14 ;  /* 0x0000000e02027220 */ /* 0x000fc40000410000 */
[----:B------:R-:W-:Y:S02]  /*10bb0*/  FMUL.FTZ R7, R3, R17 ;  /* 0x0000001103077220 */ /* 0x000fe40000410000 */
[C---:B------:R-:W-:Y:S02]  /*10bc0*/  FFMA.FTZ R14, R10.reuse, R14, -R8 ;  /* 0x0000000e0a0e7223 */ /* 0x040fe40000010808 */
[----:B------:R-:W-:Y:S01]  /*10bd0*/  FFMA.FTZ R12, R10, R15, R2 ;  /* 0x0000000f0a0c7223 */ /* 0x000fe20000010002 */
[----:B------:R-:W-:Y:S01]  /*10be0*/  LOP3.LUT R15, R13, 0xffff0000, RZ, 0xc0, !PT ;  /* 0xffff00000d0f7812 */ /* 0x000fe200078ec0ff */
[-C--:B------:R-:W-:Y:S02]  /*10bf0*/  FMUL.FTZ R2, R3, R16.reuse ;  /* 0x0000001003027220 */ /* 0x080fe40000410000 */
[C---:B------:R-:W-:Y:S01]  /*10c00*/  FFMA.FTZ R10, R4.reuse, R16, -R7 ;  /* 0x00000010040a7223 */ /* 0x040fe20000010807 */
[C---:B------:R-:W-:Y:S01]  /*10c10*/  LOP3.LUT R7, R9.reuse, 0xffff0000, RZ, 0xc0, !PT ;  /* 0xffff000009077812 */ /* 0x040fe200078ec0ff */
[----:B------:R-:W-:Y:S01]  /*10c20*/  IMAD.U32 R9, R9, 0x10000, RZ ;  /* 0x0001000009097824 */ /* 0x000fe200078e00ff */
[----:B------:R-:W-:Y:S01]  /*10c30*/  SHF.L.U32 R13, R13, 0x10, RZ ;  /* 0x000000100d0d7819 */ /* 0x000fe200000006ff */
[----:B------:R-:W-:-:S02]  /*10c40*/  FFMA.FTZ R8, R4, R17, R2 ;  /* 0x0000001104087223 */ /* 0x000fc40000010002 */
[C---:B------:R-:W-:Y:S02]  /*10c50*/  FMUL.FTZ R2, R0.reuse, R15 ;  /* 0x0000000f00027220 */ /* 0x040fe40000410000 */
[----:B------:R-:W-:Y:S02]  /*10c60*/  FMUL.FTZ R0, R0, R7 ;  /* 0x0000000700007220 */ /* 0x000fe40000410000 */
[C---:B------:R-:W-:Y:S02]  /*10c70*/  FMUL.FTZ R4, R5.reuse, R13 ;  /* 0x0000000d05047220 */ /* 0x040fe40000410000 */
        /* <DEDUP_REMOVED lines=8> */
[----:B------:R-:W-:Y:S02]  /*10d00*/  F2FP.BF16.PACK_AB R6, R6, R2 ;  /* 0x000000020606723e */ /* 0x000fe400000010ff */
.L_x_1045:
[----:B------:R-:W-:Y:S05]  /*10d10*/  BSYNC B0 ;  /* 0x0000000000007941 */ /* 0x000fea0003800000 */
.L_x_1044:
[----:B-----5:R1:W-:Y:S01]  /*10d20*/  STS.128 [R189+0x1800], R4 ;  /* 0x00180004bd007388 */ /* 0x0203e20000000c00 */
[----:B------:R-:W-:Y:S05]  /*10d30*/  BRA `(.L_x_1043) ;  /* 0x00001bf000007947 */ /* 0x000fea0003800000 */
.L_x_1030:
        /* <DEDUP_REMOVED lines=12> */
[----:B------:R-:W-:Y:S01]  /*10e00*/  ISETP.GE.AND P1, PT, R132, R16, PT ;  /* 0x000000108400720c */ /* 0x000fe20003f26270 */
[----:B------:R-:W-:Y:S02]  /*10e10*/  IMAD.MOV.U32 R0, RZ, RZ, RZ ;  /* 0x000000ffff007224 */ /* 0x000fe400078e00ff */
[----:B------:R-:W-:-:S10]  /*10e20*/  IMAD.MOV.U32 R2, RZ, RZ, R16 ;  /* 0x000000ffff027224 */ /* 0x000fd400078e0010 */
[----:B------:R-:W-:Y:S01]  /*10e30*/  @P1 IADD3 R0, -R16, RZ, RZ ;  /* 0x000000ff10001210 */ /* 0x000fe20007ffe1ff */
[----:B------:R-:W-:-:S03]  /*10e40*/  @P1 IMAD.MOV R2, RZ, RZ, -R16 ;  /* 0x000000ffff021224 */ /* 0x000fc600078e0a10 */
[----:B------:R-:W-:Y:S01]  /*10e50*/  IADD3 R3, P0, R0, R39, RZ ;  /* 0x0000002700037210 */ /* 0x000fe20007f1e0ff */
[----:B--2---:R-:W-:-:S03]  /*10e60*/  IMAD.WIDE R8, R2, 0x2, R8 ;  /* 0x0000000202087825 */ /* 0x004fc600078e0208 */
[----:B------:R-:W-:Y:S02]  /*10e70*/  LEA.HI.X.SX32 R0, R0, R37, 0x1, P0 ;  /* 0x0000002500007211 */ /* 0x000fe400000f0eff */
[C---:B------:R-:W-:Y:S01]  /*10e80*/  LEA R12, P0, R3.reuse, R24, 0x1 ;  /* 0x00000018030c7211 */ /* 0x040fe200078008ff */
[----:B------:R-:W2:Y:S03]  /*10e90*/  LD.E.128 R8, [R8.64] ;  /* 0x0000000608087980 */ /* 0x000ea6000c101d00 */
[----:B------:R-:W-:Y:S01]  /*10ea0*/  LEA.HI.X R13, R3, R25, R0, 0x1, P0 ;  /* 0x00000019030d7211 */ /* 0x000fe200000f0c00 */
[----:B------:R-:W-:Y:S01]  /*10eb0*/  IMAD.MOV.U32 R0, RZ, RZ, RZ ;  /* 0x000000ffff007224 */ /* 0x000fe200078e00ff */
[----:B------:R-:W-:-:S04]  /*10ec0*/  @P1 IADD3 R0, -R16, RZ, RZ ;  /* 0x000000ff10001210 */ /* 0x000fc80007ffe1ff */
[C---:B------:R-:W-:Y:S01]  /*10ed0*/  IADD3 R2, P0, R0.reuse, R39, RZ ;  /* 0x0000002700027210 */ /* 0x040fe20007f1e0ff */
[----:B------:R-:W3:Y:S03]  /*10ee0*/  LD.E.128 R12, [R12.64] ;  /* 0x000000060c0c7980 */ /* 0x000ee6000c101d00 */
[----:B------:R-:W-:Y:S02]  /*10ef0*/  LEA.HI.X.SX32 R0, R0, R37, 0x1, P0 ;  /* 0x0000002500007211 */ /* 0x000fe400000f0eff */
[----:B------:R-:W-:-:S04]  /*10f00*/  LEA R20, P0, R2, R26, 0x1 ;  /* 0x0000001a02147211 */ /* 0x000fc800078008ff */
[----:B------:R-:W-:-:S06]  /*10f10*/  LEA.HI.X R21, R2, R27, R0, 0x1, P0 ;  /* 0x0000001b02157211 */ /* 0x000fcc00000f0c00 */
[----:B------:R-:W4:Y:S01]  /*10f20*/  LD.E.128 R20, [R20.64] ;  /* 0x0000000614147980 */ /* 0x000f22000c101d00 */
[C---:B-----5:R-:W-:Y:S01]  /*10f30*/  LOP3.LUT R33, R5.reuse, 0xffff0000, RZ, 0xc0, !PT ;  /* 0xffff000005217812 */ /* 0x060fe200078ec0ff */
[----:B------:R-:W-:Y:S01]  /*10f40*/  IMAD.U32 R32, R6, 0x10000, RZ ;  /* 0x0001000006207824 */ /* 0x000fe200078e00ff */
[----:B------:R-:W-:Y:S01]  /*10f50*/  SHF.L.U32 R17, R5, 0x10, RZ ;  /* 0x0000001005117819 */ /* 0x000fe200000006ff */
[----:B------:R-:W-:Y:S01]  /*10f60*/  IMAD.U32 R30, R4, 0x10000, RZ ;  /* 0x00010000041e7824 */ /* 0x000fe200078e00ff */
[----:B------:R-:W-:Y:S02]  /*10f70*/  LOP3.LUT R36, R6, 0xffff0000, RZ, 0xc0, !PT ;  /* 0xffff000006247812 */ /* 0x000fe400078ec0ff */
[----:B------:R-:W-:Y:S02]  /*10f80*/  LOP3.LUT R31, R4, 0xffff0000, RZ, 0xc0, !PT ;  /* 0xffff0000041f7812 */ /* 0x000fe400078ec0ff */
[C---:B------:R-:W-:Y:S02]  /*10f90*/  LOP3.LUT R34, R7.reuse, 0xffff0000, RZ, 0xc0, !PT ;  /* 0xffff000007227812 */ /* 0x040fe400078ec0ff */
[----:B------:R-:W-:Y:S01]  /*10fa0*/  SHF.L.U32 R7, R7, 0x10, RZ ;  /* 0x0000001007077819 */ /* 0x000fe200000006ff */
[C---:B--2---:R-:W-:Y:S01]  /*10fb0*/  IMAD.U32 R41, R8.reuse, 0x10000, RZ ;  /* 0x0001000008297824 */ /* 0x044fe200078e00ff */
[----:B------:R-:W-:-:S02]  /*10fc0*/  LOP3.LUT R44, R8, 0xffff0000, RZ, 0xc0, !PT ;  /* 0xffff0000082c7812 */ /* 0x000fc400078ec0ff */
[C---:B------:R-:W-:Y:S02]  /*10fd0*/  SHF.L.U32 R45, R9.reuse, 0x10, RZ ;  /* 0x00000010092d7819 */ /* 0x040fe400000006ff */
[----:B------:R-:W-:Y:S01]  /*10fe0*/  LOP3.LUT R8, R9, 0xffff0000, RZ, 0xc0, !PT ;  /* 0xffff000009087812 */ /* 0x000fe200078ec0ff */
[C---:B------:R-:W-:Y:S01]  /*10ff0*/  IMAD.U32 R9, R10.reuse, 0x10000, RZ ;  /* 0x000100000a097824 */ /* 0x040fe200078e00ff */
[----:B------:R-:W-:Y:S02]  /*11000*/  LOP3.LUT R46, R10, 0xffff0000, RZ, 0xc0, !PT ;  /* 0xffff00000a2e7812 */ /* 0x000fe400078ec0ff */
[----:B------:R-:W-:Y:S01]  /*11010*/  LOP3.LUT R10, R11, 0xffff0000, RZ, 0xc0, !PT ;  /* 0xffff00000b0a7812 */ /* 0x000fe200078ec0ff */
[C---:B---3--:R-:W-:Y:S01]  /*11020*/  IMAD.U32 R6, R12.reuse, 0x10000, RZ ;  /* 0x000100000c067824 */ /* 0x048fe200078e00ff */
[----:B------:R-:W-:Y:S01]  /*11030*/  LOP3.LUT R5, R12, 0xffff0000, RZ, 0xc0, !PT ;  /* 0xffff00000c057812 */ /* 0x000fe200078ec0ff */
[----:B------:R-:W-:Y:S01]  /*11040*/  IMAD.U32 R3, R14, 0x10000, RZ ;  /* 0x000100000e037824 */ /* 0x000fe200078e00ff */
[----:B------:R-:W-:Y:S01]  /*11050*/  LOP3.LUT R12, R13, 0xffff0000, RZ, 0xc0, !PT ;  /* 0xffff00000d0c7812 */ /* 0x000fe200078ec0ff */
[----:B------:R-:W-:Y:S01]  /*11060*/  @!P1 FADD.FTZ R6, -R6, -RZ ;  /* 0x800000ff06069221 */ /* 0x000fe20000010100 */
[----:B------:R-:W-:Y:S01]  /*11070*/  LOP3.LUT R2, R14, 0xffff0000, RZ, 0xc0, !PT ;  /* 0xffff00000e027812 */ /* 0x000fe200078ec0ff */
[----:B------:R-:W-:Y:S01]  /*11080*/  @!P1 FADD.FTZ R3, -R3, -RZ ;  /* 0x800000ff03039221 */ /* 0x000fe20000010100 */
[----:B------:R-:W-:Y:S01]  /*11090*/  LOP3.LUT R14, R15, 0xffff0000, RZ, 0xc0, !PT ;  /* 0xffff00000f0e7812 */ /* 0x000fe200078ec0ff */
[----:B------:R-:W-:Y:S01]  /*110a0*/  @!P1 FADD.FTZ R12, -R12, -RZ ;  /* 0x800000ff0c0c9221 */ /* 0x000fe20000010100 */
[----:B------:R-:W-:Y:S01]  /*110b0*/  SHF.L.U32 R4, R13, 0x10, RZ ;  /* 0x000000100d047819 */ /* 0x000fe200000006ff */
[----:B------:R-:W-:Y:S01]  /*110c0*/  @!P1 FADD.FTZ R5, -R5, -RZ ;  /* 0x800000ff05059221 */ /* 0x000fe20000010100 */
[----:B------:R-:W-:Y:S01]  /*110d0*/  SHF.L.U32 R0, R15, 0x10, RZ ;  /* 0x000000100f007819 */ /* 0x000fe200000006ff */
[----:B------:R-:W-:Y:S01]  /*110e0*/  @!P1 FADD.FTZ R14, -R14, -RZ ;  /* 0x800000ff0e0e9221 */ /* 0x000fe20000010100 */
[----:B------:R-:W-:Y:S01]  /*110f0*/  SHF.L.U32 R47, R11, 0x10, RZ ;  /* 0x000000100b2f7819 */ /* 0x000fe200000006ff */
[----:B------:R-:W-:Y:S01]  /*11100*/  @!P1 FADD.FTZ R4, -R4, -RZ ;  /* 0x800000ff04049221 */ /* 0x000fe20000010100 */
[----:B----4-:R-:W-:Y:S01]  /*11110*/  SHF.L.U32 R11, R21, 0x10, RZ ;  /* 0x00000010150b7819 */ /* 0x010fe200000006ff */
[----:B------:R-:W-:Y:S01]  /*11120*/  FMUL.FTZ R12, R8, R12 ;  /* 0x0000000c080c7220 */ /* 0x000fe20000410000 */
[----:B------:R-:W-:Y:S01]  /*11130*/  LOP3.LUT R15, R22, 0xffff0000, RZ, 0xc0, !PT ;  /* 0xffff0000160f7812 */ /* 0x000fe200078ec0ff */
[----:B------:R-:W-:Y:S01]  /*11140*/  @!P1 FADD.FTZ R0, -R0, -RZ ;  /* 0x800000ff00009221 */ /* 0x000fe20000010100 */
[----:B------:R-:W-:Y:S01]  /*11150*/  SHF.L.U32 R13, R23, 0x10, RZ ;  /* 0x00000010170d7819 */ /* 0x000fe200000006ff */
[----:B------:R-:W-:Y:S01]  /*11160*/  FMUL.FTZ R3, R9, R3 ;  /* 0x0000000309037220 */ /* 0x000fe20000410000 */
[----:B------:R-:W-:Y:S01]  /*11170*/  LOP3.LUT R9, R20, 0xffff0000, RZ, 0xc0, !PT ;  /* 0xffff000014097812 */ /* 0x000fe200078ec0ff */
[----:B------:R-:W-:-:S02]  /*11180*/  FMUL.FTZ R6, R41, R6 ;  /* 0x0000000629067220 */ /* 0x000fc40000410000 */
[----:B------:R-:W-:Y:S02]  /*11190*/  @!P1 FADD.FTZ R2, -R2, -RZ ;  /* 0x800000ff02029221 */ /* 0x000fe40000010100 */
[----:B------:R-:W-:Y:S01]  /*111a0*/  IMAD.U32 R8, R20, 0x10000, RZ ;  /* 0x0001000014087824 */ /* 0x000fe200078e00ff */
[----:B------:R-:W-:Y:S01]  /*111b0*/  LOP3.LUT R20, R21, 0xffff0000, RZ, 0xc0, !PT ;  /* 0xffff000015147812 */ /* 0x000fe200078ec0ff */
[----:B------:R-:W-:Y:S02]  /*111c0*/  FMUL.FTZ R5, R44, R5 ;  /* 0x000000052c057220 */ /* 0x000fe40000410000 */
[----:B------:R-:W-:Y:S02]  /*111d0*/  FMUL.FTZ R14, R10, R14 ;  /* 0x0000000e0a0e7220 */ /* 0x000fe40000410000 */
[----:B------:R-:W-:Y:S02]  /*111e0*/  FMUL.FTZ R4, R45, R4 ;  /* 0x000000042d047220 */ /* 0x000fe40000410000 */
[----:B------:R-:W-:Y:S01]  /*111f0*/  IMAD.U32 R10, R22, 0x10000, RZ ;  /* 0x00010000160a7824 */ /* 0x000fe200078e00ff */
[----:B------:R-:W-:Y:S01]  /*11200*/  LOP3.LUT R22, R23, 0xffff0000, RZ, 0xc0, !PT ;  /* 0xffff000017167812 */ /* 0x000fe200078ec0ff */
[----:B------:R-:W-:-:S02]  /*11210*/  FMUL.FTZ R0, R47, R0 ;  /* 0x000000002f007220 */ /* 0x000fc40000410000 */
[----:B------:R-:W-:Y:S02]  /*11220*/  FMUL.FTZ R2, R46, R2 ;  /* 0x000000022e027220 */ /* 0x000fe40000410000 */
[----:B------:R-:W-:Y:S02]  /*11230*/  FFMA.FTZ R8, R30, R8, R6 ;  /* 0x000000081e087223 */ /* 0x000fe40000010006 */
[----:B------:R-:W-:Y:S02]  /*11240*/  FFMA.FTZ R6, R31, R9, R5 ;  /* 0x000000091f067223 */ /* 0x000fe40000010005 */
[----:B------:R-:W-:Y:S02]  /*11250*/  FFMA.FTZ R4, R17, R11, R4 ;  /* 0x0000000b11047223 */ /* 0x000fe40000010004 */
[----:B------:R-:W-:Y:S02]  /*11260*/  FFMA.FTZ R5, R33, R20, R12 ;  /* 0x0000001421057223 */ /* 0x000fe4000001000c */
[----:B------:R-:W-:-:S02]  /*11270*/  FFMA.FTZ R0, R7, R13, R0 ;  /* 0x0000000d07007223 */ /* 0x000fc40000010000 */
[----:B------:R-:W-:Y:S01]  /*11280*/  FFMA.FTZ R3, R32, R10, R3 ;  /* 0x0000000a20037223 */ /* 0x000fe20000010003 */
[----:B------:R-:W-:Y:S01]  /*11290*/  F2FP.BF16.PACK_AB R5, R5, R4 ;  /* 0x000000040505723e */ /* 0x000fe200000010ff */
[----:B------:R-:W-:Y:S01]  /*112a0*/  FFMA.FTZ R7, R34, R22, R14 ;  /* 0x0000001622077223 */ /* 0x000fe2000001000e */
[----:B------:R-:W-:Y:S01]  /*112b0*/  F2FP.BF16.PACK_AB R4, R6, R8 ;  /* 0x000000080604723e */ /* 0x000fe200000010ff */
[----:B------:R-:W-:-:S03]  /*112c0*/  FFMA.FTZ R2, R36, R15, R2 ;  /* 0x0000000f24027223 */ /* 0x000fc60000010002 */
[----:B------:R-:W-:Y:S02]  /*112d0*/  F2FP.BF16.PACK_AB R7, R7, R0 ;  /* 0x000000000707723e */ /* 0x000fe400000010ff */
[----:B------:R-:W-:Y:S02]  /*112e0*/  F2FP.BF16.PACK_AB R6, R2, R3 ;  /* 0x000000030206723e */ /* 0x000fe400000010ff */
.L_x_1049:
[----:B------:R-:W-:Y:S05]  /*112f0*/  BSYNC B0 ;  /* 0x0000000000007941 */ /* 0x000fea0003800000 */
.L_x_1048:
[----:B-----5:R3:W-:Y:S02]  /*11300*/  STS.128 [R189], R4 ;  /* 0x00000004bd007388 */ /* 0x0207e40000000c00 */
.L_x_1047:
[----:B------:R-:W-:Y:S05]  /*11310*/  BSYNC B1 ;  /* 0x0000000000017941 */ /* 0x000fea0003800000 */
.L_x_1046:
        /* <DEDUP_REMOVED lines=12> */
[----:B------:R-:W-:Y:S01]  /*113e0*/  ISETP.GE.AND P0, PT, R132, R16, PT ;  /* 0x000000108400720c */ /* 0x000fe20003f06270 */
[----:B------:R-:W-:Y:S01]  /*113f0*/  IMAD.MOV.U32 R0, RZ, RZ, RZ ;  /* 0x000000ffff007224 */ /* 0x000fe200078e00ff */
[----:B------:R-:W-:-:S04]  /*11400*/  IADD3 R17, P1, R50, R39, RZ ;  /* 0x0000002732117210 */ /* 0x000fc80007f3e0ff */
[----:B------:R-:W-:-:S07]  /*11410*/  LEA.HI.X.SX32 R20, R50, R37, 0x1, P1 ;  /* 0x0000002532147211 */ /* 0x000fce00008f0eff */
[----:B------:R-:W-:-:S05]  /*11420*/  @P0 IMAD.MOV R0, RZ, RZ, -R16 ;  /* 0x000000ffff000224 */ /* 0x000fca00078e0a10 */
[----:B------:R-:W-:-:S04]  /*11430*/  IADD3 R2, P1, R0, R17, RZ ;  /* 0x0000001100027210 */ /* 0x000fc80007f3e0ff */
[----:B------:R-:W-:Y:S02]  /*11440*/  LEA.HI.X.SX32 R3, R0, R20, 0x1, P1 ;  /* 0x0000001400037211 */ /* 0x000fe400008f0eff */
[----:B------:R-:W-:Y:S01]  /*11450*/  MOV R0, R16 ;  /* 0x0000001000007202 */ /* 0x000fe20000000f00 */
[----:B------:R-:W-:Y:S01]  /*11460*/  @P0 IMAD.MOV R0, RZ, RZ, -R16 ;  /* 0x000000ffff000224 */ /* 0x000fe200078e0a10 */
[----:B------:R-:W-:-:S03]  /*11470*/  LEA R12, P1, R2, R24, 0x1 ;  /* 0x00000018020c7211 */ /* 0x000fc600078208ff */
[----:B--2---:R-:W-:Y:S01]  /*11480*/  IMAD.WIDE R8, R0, 0x2, R28 ;  /* 0x0000000200087825 */ /* 0x004fe200078e021c */
[----:B------:R-:W-:-:S03]  /*11490*/  LEA.HI.X R13, R2, R25, R3, 0x1, P1 ;  /* 0x00000019020d7211 */ /* 0x000fc600008f0c03 */
[----:B------:R-:W-:Y:S01]  /*114a0*/  IMAD.MOV.U32 R0, RZ, RZ, RZ ;  /* 0x000000ffff007224 */ /* 0x000fe200078e00ff */
[----:B------:R-:W-:Y:S01]  /*114b0*/  @P0 IADD3 R0, -R16, RZ, RZ ;  /* 0x000000ff10000210 */ /* 0x000fe20007ffe1ff */
[----:B------:R-:W2:Y:S03]  /*114c0*/  LD.E.128 R8, [R8.64] ;  /* 0x0000000608087980 */ /* 0x000ea6000c101d00 */
[C---:B------:R-:W-:Y:S01]  /*114d0*/  IADD3 R2, P1, R0.reuse, R17, RZ ;  /* 0x0000001100027210 */ /* 0x040fe20007f3e0ff */
[----:B---3--:R-:W3:Y:S03]  /*114e0*/  LD.E.128 R12, [R12.64] ;  /* 0x000000060c0c7980 */ /* 0x008ee6000c101d00 */
[----:B------:R-:W-:Y:S02]  /*114f0*/  LEA.HI.X.SX32 R0, R0, R20, 0x1, P1 ;  /* 0x0000001400007211 */ /* 0x000fe400008f0eff */
[----:B------:R-:W-:-:S04]  /*11500*/  LEA R20, P1, R2, R26, 0x1 ;  /* 0x0000001a02147211 */ /* 0x000fc800078208ff */
[----:B------:R-:W-:-:S06]  /*11510*/  LEA.HI.X R21, R2, R27, R0, 0x1, P1 ;  /* 0x0000001b02157211 */ /* 0x000fcc00008f0c00 */
[----:B----4-:R-:W4:Y:S01]  /*11520*/  LD.E.128 R20, [R20.64] ;  /* 0x0000000614147980 */ /* 0x010f22000c101d00 */
[C---:B-----5:R-:W-:Y:S01]  /*11530*/  LOP3.LUT R32, R5.reuse, 0xffff0000, RZ, 0xc0, !PT ;  /* 0xffff000005207812 */ /* 0x060fe200078ec0ff */
[----:B------:R-:W-:Y:S01]  /*11540*/  IMAD.U32 R17, R5, 0x10000, RZ ;  /* 0x0001000005117824 */ /* 0x000fe200078e00ff */
[C---:B------:R-:W-:Y:S02]  /*11550*/  SHF.L.U32 R30, R6.reuse, 0x10, RZ ;  /* 0x00000010061e7819 */ /* 0x040fe400000006ff */
[----:B------:R-:W-:Y:S01]  /*11560*/  LOP3.LUT R31, R6, 0xffff0000, RZ, 0xc0, !PT ;  /* 0xffff0000061f7812 */ /* 0x000fe200078ec0ff */
[C---:B------:R-:W-:Y:S01]  /*11570*/  IMAD.U32 R28, R4.reuse, 0x10000, RZ ;  /* 0x00010000041c7824 */ /* 0x040fe200078e00ff */
[----:B------:R-:W-:Y:S02]  /*11580*/  LOP3.LUT R29, R4, 0xffff0000, RZ, 0xc0, !PT ;  /* 0xffff0000041d7812 */ /* 0x000fe400078ec0ff */
[C---:B------:R-:W-:Y:S01]  /*11590*/  LOP3.LUT R33, R7.reuse, 0xffff0000, RZ, 0xc0, !PT ;  /* 0xffff000007217812 */ /* 0x040fe200078ec0ff */
[----:B------:R-:W-:Y:S01]  /*115a0*/  IMAD.U32 R7, R7, 0x10000, RZ ;  /* 0x0001000007077824 */ /* 0x000fe200078e00ff */
[----:B--2---:R-:W-:Y:S01]  /*115b0*/  SHF.L.U32 R34, R9, 0x10, RZ ;  /* 0x0000001009227819 */ /* 0x004fe200000006ff */
[C---:B---3--:R-:W-:Y:S01]  /*115c0*/  IMAD.U32 R6, R12.reuse, 0x10000, RZ ;  /* 0x000100000c067824 */ /* 0x048fe200078e00ff */
[----:B------:R-:W-:Y:S01]  /*115d0*/  LOP3.LUT R5, R12, 0xffff0000, RZ, 0xc0, !PT ;  /* 0xffff00000c057812 */ /* 0x000fe200078ec0ff */
[----:B------:R-:W-:Y:S01]  /*115e0*/  IMAD.U32 R3, R14, 0x10000, RZ ;  /* 0x000100000e037824 */ /* 0x000fe200078e00ff */
[----:B------:R-:W-:-:S02]  /*115f0*/  LOP3.LUT R12, R13, 0xffff0000, RZ, 0xc0, !PT ;  /* 0xffff00000d0c7812 */ /* 0x000fc400078ec0ff */
[----:B------:R-:W-:Y:S02]  /*11600*/  LOP3.LUT R2, R14, 0xffff0000, RZ, 0xc0, !PT ;  /* 0xffff00000e027812 */ /* 0x000fe400078ec0ff */
[----:B------:R-:W-:Y:S01]  /*11610*/  SHF.L.U32 R4, R13, 0x10, RZ ;  /* 0x000000100d047819 */ /* 0x000fe200000006ff */
[C---:B------:R-:W-:Y:S01]  /*11620*/  IMAD.U32 R13, R8.reuse, 0x10000, RZ ;  /* 0x00010000080d7824 */ /* 0x040fe200078e00ff */
[C---:B------:R-:W-:Y:S02]  /*11630*/  SHF.L.U32 R0, R15.reuse, 0x10, RZ ;  /* 0x000000100f007819 */ /* 0x040fe400000006ff */
[----:B------:R-:W-:Y:S02]  /*11640*/  LOP3.LUT R14, R15, 0xffff0000, RZ, 0xc0, !PT ;  /* 0xffff00000f0e7812 */ /* 0x000fe400078ec0ff */
[----:B------:R-:W-:Y:S02]  /*11650*/  LOP3.LUT R15, R8, 0xffff0000, RZ, 0xc0, !PT ;  /* 0xffff0000080f7812 */ /* 0x000fe400078ec0ff */
[----:B------:R-:W-:Y:S01]  /*11660*/  LOP3.LUT R8, R9, 0xffff0000, RZ, 0xc0, !PT ;  /* 0xffff000009087812 */ /* 0x000fe200078ec0ff */
[C---:B------:R-:W-:Y:S01]  /*11670*/  IMAD.U32 R9, R10.reuse, 0x10000, RZ ;  /* 0x000100000a097824 */ /* 0x040fe200078e00ff */
[----:B------:R-:W-:Y:S01]  /*11680*/  LOP3.LUT R36, R10, 0xffff0000, RZ, 0xc0, !PT ;  /* 0xffff00000a247812 */ /* 0x000fe200078ec0ff */
[----:B------:R-:W-:Y:S01]  /*11690*/  @!P0 FADD.FTZ R12, -R12, -RZ ;  /* 0x800000ff0c0c8221 */ /* 0x000fe20000010100 */
[----:B------:R-:W-:Y:S01]  /*116a0*/  LOP3.LUT R10, R11, 0xffff0000, RZ, 0xc0, !PT ;  /* 0xffff00000b0a7812 */ /* 0x000fe200078ec0ff */
[----:B------:R-:W-:Y:S01]  /*116b0*/  @!P0 FADD.FTZ R3, -R3, -RZ ;  /* 0x800000ff03038221 */ /* 0x000fe20000010100 */
[----:B------:R-:W-:Y:S01]  /*116c0*/  SHF.L.U32 R41, R11, 0x10, RZ ;  /* 0x000000100b297819 */ /* 0x000fe200000006ff */
[----:B------:R-:W-:-:S02]  /*116d0*/  @!P0 FADD.FTZ R6, -R6, -RZ ;  /* 0x800000ff06068221 */ /* 0x000fc40000010100 */
[----:B------:R-:W-:Y:S02]  /*116e0*/  @!P0 FADD.FTZ R5, -R5, -RZ ;  /* 0x800000ff05058221 */ /* 0x000fe40000010100 */
[----:B------:R-:W-:Y:S02]  /*116f0*/  @!P0 FADD.FTZ R14, -R14, -RZ ;  /* 0x800000ff0e0e8221 */ /* 0x000fe40000010100 */
[----:B------:R-:W-:Y:S02]  /*11700*/  @!P0 FADD.FTZ R4, -R4, -RZ ;  /* 0x800000ff04048221 */ /* 0x000fe40000010100 */
[----:B------:R-:W-:Y:S02]  /*11710*/  @!P0 FADD.FTZ R0, -R0, -RZ ;  /* 0x800000ff00008221 */ /* 0x000fe40000010100 */
[----:B------:R-:W-:Y:S01]  /*11720*/  FMUL.FTZ R12, R8, R12 ;  /* 0x0000000c080c7220 */ /* 0x000fe20000410000 */
[----:B----4-:R-:W-:Y:S01]  /*11730*/  LOP3.LUT R8, R20, 0xffff0000, RZ, 0xc0, !PT ;  /* 0xffff000014087812 */ /* 0x010fe200078ec0ff */
[----:B------:R-:W-:-:S02]  /*11740*/  @!P0 FADD.FTZ R2, -R2, -RZ ;  /* 0x800000ff02028221 */ /* 0x000fc40000010100 */
[----:B------:R-:W-:Y:S01]  /*11750*/  FMUL.FTZ R3, R9, R3 ;  /* 0x0000000309037220 */ /* 0x000fe20000410000 */
[----:B------:R-:W-:Y:S01]  /*11760*/  SHF.L.U32 R11, R21, 0x10, RZ ;  /* 0x00000010150b7819 */ /* 0x000fe200000006ff */
[----:B------:R-:W-:Y:S01]  /*11770*/  FMUL.FTZ R6, R13, R6 ;  /* 0x000000060d067220 */ /* 0x000fe20000410000 */
[----:B------:R-:W-:Y:S01]  /*11780*/  LOP3.LUT R13, R22, 0xffff0000, RZ, 0xc0, !PT ;  /* 0xffff0000160d7812 */ /* 0x000fe200078ec0ff */
[----:B------:R-:W-:Y:S01]  /*11790*/  FMUL.FTZ R5, R15, R5 ;  /* 0x000000050f057220 */ /* 0x000fe20000410000 */
[----:B------:R-:W-:Y:S01]  /*117a0*/  SHF.L.U32 R15, R23, 0x10, RZ ;  /* 0x00000010170f7819 */ /* 0x000fe200000006ff */
[----:B------:R-:W-:Y:S02]  /*117b0*/  FMUL.FTZ R14, R10, R14 ;  /* 0x0000000e0a0e7220 */ /* 0x000fe40000410000 */
[----:B------:R-:W-:Y:S01]  /*117c0*/  IMAD.U32 R9, R20, 0x10000, RZ ;  /* 0x0001000014097824 */ /* 0x000fe200078e00ff */
[----:B------:R-:W-:Y:S01]  /*117d0*/  LOP3.LUT R20, R21, 0xffff0000, RZ, 0xc0, !PT ;  /* 0xffff000015147812 */ /* 0x000fe200078ec0ff */
[----:B------:R-:W-:Y:S01]  /*117e0*/  IMAD.U32 R10, R22, 0x10000, RZ ;  /* 0x00010000160a7824 */ /* 0x000fe200078e00ff */
[----:B------:R-:W-:Y:S01]  /*117f0*/  LOP3.LUT R22, R23, 0xffff0000, RZ, 0xc0, !PT ;  /* 0xffff000017167812 */ /* 0x000fe200078ec0ff */
[----:B------:R-:W-:-:S02]  /*11800*/  FMUL.FTZ R4, R34, R4 ;  /* 0x0000000422047220 */ /* 0x000fc40000410000 */
[----:B------:R-:W-:Y:S02]  /*11810*/  FMUL.FTZ R0, R41, R0 ;  /* 0x0000000029007220 */ /* 0x000fe40000410000 */
[----:B------:R-:W-:Y:S02]  /*11820*/  FMUL.FTZ R2, R36, R2 ;  /* 0x0000000224027220 */ /* 0x000fe40000410000 */
[----:B------:R-:W-:Y:S02]  /*11830*/  FFMA.FTZ R9, R28, R9, R6 ;  /* 0x000000091c097223 */ /* 0x000fe40000010006 */
[----:B------:R-:W-:Y:S02]  /*11840*/  FFMA.FTZ R8, R29, R8, R5 ;  /* 0x000000081d087223 */ /* 0x000fe40000010005 */
[----:B------:R-:W-:Y:S02]  /*11850*/  FFMA.FTZ R6, R17, R11, R4 ;  /* 0x0000000b11067223 */ /* 0x000fe40000010004 */
[----:B------:R-:W-:-:S02]  /*11860*/  FFMA.FTZ R5, R32, R20, R12 ;  /* 0x0000001420057223 */ /* 0x000fc4000001000c */
[----:B------:R-:W-:Y:S02]  /*11870*/  FFMA.FTZ R0, R7, R15, R0 ;  /* 0x0000000f07007223 */ /* 0x000fe40000010000 */
[----:B------:R-:W-:Y:S02]  /*11880*/  FFMA.FTZ R3, R30, R10, R3 ;  /* 0x0000000a1e037223 */ /* 0x000fe40000010003 */
[----:B------:R-:W-:Y:S02]  /*11890*/  FFMA.FTZ R2, R31, R13, R2 ;  /* 0x0000000d1f027223 */ /* 0x000fe40000010002 */
[----:B------:R-:W-:Y:S01]  /*118a0*/  FFMA.FTZ R7, R33, R22, R14 ;  /* 0x0000001621077223 */ /* 0x000fe2000001000e */
[----:B------:R-:W-:Y:S02]  /*118b0*/  F2FP.BF16.PACK_AB R5, R5, R6 ;  /* 0x000000060505723e */ /* 0x000fe400000010ff */
[----:B------:R-:W-:Y:S02]  /*118c0*/  F2FP.BF16.PACK_AB R4, R8, R9 ;  /* 0x000000090804723e */ /* 0x000fe400000010ff */
[----:B------:R-:W-:-:S02]  /*118d0*/  F2FP.BF16.PACK_AB R6, R2, R3 ;  /* 0x000000030206723e */ /* 0x000fc400000010ff */
[----:B------:R-:W-:Y:S02]  /*118e0*/  F2FP.BF16.PACK_AB R7, R7, R0 ;  /* 0x000000000707723e */ /* 0x000fe400000010ff */
.L_x_1053:
[----:B------:R-:W-:Y:S05]  /*118f0*/  BSYNC B0 ;  /* 0x0000000000007941 */ /* 0x000fea0003800000 */
.L_x_1052:
[----:B-----5:R1:W-:Y:S02]  /*11900*/  STS.128 [R189+0x800], R4 ;  /* 0x00080004bd007388 */ /* 0x0203e40000000c00 */
.L_x_1051:
[----:B------:R-:W-:Y:S05]  /*11910*/  BSYNC B1 ;  /* 0x0000000000017941 */ /* 0x000fea0003800000 */
.L_x_1050:
        /* <DEDUP_REMOVED lines=12> */
[----:B------:R-:W-:Y:S01]  /*119e0*/  ISETP.GE.AND P0, PT, R132, R16, PT ;  /* 0x000000108400720c */ /* 0x000fe20003f06270 */
[----:B------:R-:W-:Y:S02]  /*119f0*/  IMAD.SHL.U32 R20, R16, 0x20, RZ ;  /* 0x0000002010147824 */ /* 0x000fe400078e00ff */
[----:B------:R-:W-:-:S03]  /*11a00*/  IMAD.MOV.U32 R0, RZ, RZ, RZ ;  /* 0x000000ffff007224 */ /* 0x000fc600078e00ff */
[----:B------:R-:W-:-:S04]  /*11a10*/  IADD3 R17, P1, R20, R39, RZ ;  /* 0x0000002714117210 */ /* 0x000fc80007f3e0ff */
[----:B------:R-:W-:-:S03]  /*11a20*/  LEA.HI.X.SX32 R20, R20, R37, 0x1, P1 ;  /* 0x0000002514147211 */ /* 0x000fc600008f0eff */
[----:B------:R-:W-:-:S04]  /*11a30*/  @P0 IADD3 R0, -R16, RZ, RZ ;  /* 0x000000ff10000210 */ /* 0x000fc80007ffe1ff */
[----:B------:R-:W-:-:S04]  /*11a40*/  IADD3 R2, P1, R0, R17, RZ ;  /* 0x0000001100027210 */ /* 0x000fc80007f3e0ff */
[----:B------:R-:W-:Y:S01]  /*11a50*/  LEA.HI.X.SX32 R3, R0, R20, 0x1, P1 ;  /* 0x0000001400037211 */ /* 0x000fe200008f0eff */
[--C-:B------:R-:W-:Y:S01]  /*11a60*/  IMAD.MOV.U32 R0, RZ, RZ, R16.reuse ;  /* 0x000000ffff007224 */ /* 0x100fe200078e0010 */
[----:B------:R-:W-:Y:S01]  /*11a70*/  LEA R12, P1, R2, R24, 0x1 ;  /* 0x00000018020c7211 */ /* 0x000fe200078208ff */
[----:B------:R-:W-:-:S03]  /*11a80*/  @P0 IMAD.MOV R0, RZ, RZ, -R16 ;  /* 0x000000ffff000224 */ /* 0x000fc600078e0a10 */
[----:B------:R-:W-:Y:S01]  /*11a90*/  LEA.HI.X R13, R2, R25, R3, 0x1, P1 ;  /* 0x00000019020d7211 */ /* 0x000fe200008f0c03 */
[----:B--2---:R-:W-:Y:S01]  /*11aa0*/  IMAD.WIDE R8, R0, 0x2, R42 ;  /* 0x0000000200087825 */ /* 0x004fe200078e022a */
[----:B------:R-:W-:-:S03]  /*11ab0*/  MOV R0, RZ ;  /* 0x000000ff00007202 */ /* 0x000fc60000000f00 */
[----:B------:R-:W-:Y:S01]  /*11ac0*/  @P0 IMAD.MOV R0, RZ, RZ, -R16 ;  /* 0x000000ffff000224 */ /* 0x000fe200078e0a10 */
[----:B------:R-:W2:Y:S04]  /*11ad0*/  LD.E.128 R12, [R12.64] ;  /* 0x000000060c0c7980 */ /* 0x000ea8000c101d00 */
[C---:B------:R-:W-:Y:S01]  /*11ae0*/  IADD3 R2, P1, R0.reuse, R17, RZ ;  /* 0x0000001100027210 */ /* 0x040fe20007f3e0ff */
[----:B------:R-:W3:Y:S03]  /*11af0*/  LD.E.128 R8, [R8.64] ;  /* 0x0000000608087980 */ /* 0x000ee6000c101d00 */
[----:B------:R-:W-:Y:S02]  /*11b00*/  LEA.HI.X.SX32 R0, R0, R20, 0x1, P1 ;  /* 0x0000001400007211 */ /* 0x000fe400008f0eff */
[----:B------:R-:W-:-:S04]  /*11b10*/  LEA R20, P1, R2, R26, 0x1 ;  /* 0x0000001a02147211 */ /* 0x000fc800078208ff */
[----:B------:R-:W-:-:S06]  /*11b20*/  LEA.HI.X R21, R2, R27, R0, 0x1, P1 ;  /* 0x0000001b02157211 */ /* 0x000fcc00008f0c00 */
[----:B----4-:R-:W4:Y:S01]  /*11b30*/  LD.E.128 R20, [R20.64] ;  /* 0x0000000614147980 */ /* 0x010f22000c101d00 */
        /* <DEDUP_REMOVED lines=9> */
[----:B------:R-:W-:Y:S01]  /*11bd0*/  LOP3.LUT R5, R12, 0xffff0000, RZ, 0xc0, !PT ;  /* 0xffff00000c057812 */ /* 0x000fe200078ec0ff */
[----:B------:R-:W-:Y:S01]  /*11be0*/  IMAD.U32 R3, R14, 0x10000, RZ ;  /* 0x000100000e037824 */ /* 0x000fe200078e00ff */
[----:B------:R-:W-:Y:S01]  /*11bf0*/  LOP3.LUT R12, R13, 0xffff0000, RZ, 0xc0, !PT ;  /* 0xffff00000d0c7812 */ /* 0x000fe200078ec0ff */
[----:B------:R-:W-:Y:S01]  /*11c00*/  @!P0 FADD.FTZ R6, -R6, -RZ ;  /* 0x800000ff06068221 */ /* 0x000fe20000010100 */
[----:B------:R-:W-:Y:S01]  /*11c10*/  LOP3.LUT R2, R14, 0xffff0000, RZ, 0xc0, !PT ;  /* 0xffff00000e027812 */ /* 0x000fe200078ec0ff */
[----:B------:R-:W-:Y:S01]  /*11c20*/  @!P0 FADD.FTZ R3, -R3, -RZ ;  /* 0x800000ff03038221 */ /* 0x000fe20000010100 */
[----:B------:R-:W-:Y:S01]  /*11c30*/  SHF.L.U32 R4, R13, 0x10, RZ ;  /* 0x000000100d047819 */ /* 0x000fe200000006ff */
[----:B---3--:R-:W-:Y:S01]  /*11c40*/  IMAD.U32 R13, R8, 0x10000, RZ ;  /* 0x00010000080d7824 */ /* 0x008fe200078e00ff */
[C---:B------:R-:W-:Y:S01]  /*11c50*/  SHF.L.U32 R0, R15.reuse, 0x10, RZ ;  /* 0x000000100f007819 */ /* 0x040fe200000006ff */
[----:B------:R-:W-:Y:S01]  /*11c60*/  @!P0 FADD.FTZ R12, -R12, -RZ ;  /* 0x800000ff0c0c8221 */ /* 0x000fe20000010100 */
[----:B------:R-:W-:Y:S01]  /*11c70*/  LOP3.LUT R14, R15, 0xffff0000, RZ, 0xc0, !PT ;  /* 0xffff00000f0e7812 */ /* 0x000fe200078ec0ff */
[----:B------:R-:W-:Y:S01]  /*11c80*/  @!P0 FADD.FTZ R5, -R5, -RZ ;  /* 0x800000ff05058221 */ /* 0x000fe20000010100 */
[----:B------:R-:W-:Y:S01]  /*11c90*/  LOP3.LUT R15, R8, 0xffff0000, RZ, 0xc0, !PT ;  /* 0xffff0000080f7812 */ /* 0x000fe200078ec0ff */
[----:B------:R-:W-:Y:S01]  /*11ca0*/  @!P0 FADD.FTZ R4, -R4, -RZ ;  /* 0x800000ff04048221 */ /* 0x000fe20000010100 */
[C---:B------:R-:W-:Y:S01]  /*11cb0*/  SHF.L.U32 R36, R9.reuse, 0x10, RZ ;  /* 0x0000001009247819 */ /* 0x040fe200000006ff */
[----:B------:R-:W-:Y:S01]  /*11cc0*/  @!P0 FADD.FTZ R14, -R14, -RZ ;  /* 0x800000ff0e0e8221 */ /* 0x000fe20000010100 */
[----:B------:R-:W-:Y:S01]  /*11cd0*/  LOP3.LUT R8, R9, 0xffff0000, RZ, 0xc0, !PT ;  /* 0xffff000009087812 */ /* 0x000fe200078ec0ff */
[C---:B------:R-:W-:Y:S01]  /*11ce0*/  IMAD.U32 R9, R10.reuse, 0x10000, RZ ;  /* 0x000100000a097824 */ /* 0x040fe200078e00ff */
[----:B------:R-:W-:Y:S01]  /*11cf0*/  LOP3.LUT R41, R10, 0xffff0000, RZ, 0xc0, !PT ;  /* 0xffff00000a297812 */ /* 0x000fe200078ec0ff */
[----:B------:R-:W-:Y:S01]  /*11d00*/  @!P0 FADD.FTZ R0, -R0, -RZ ;  /* 0x800000ff00008221 */ /* 0x000fe20000010100 */
[C---:B------:R-:W-:Y:S01]  /*11d10*/  LOP3.LUT R10, R11.reuse, 0xffff0000, RZ, 0xc0, !PT ;  /* 0xffff00000b0a7812 */ /* 0x040fe200078ec0ff */
[----:B------:R-:W-:Y:S01]  /*11d20*/  FMUL.FTZ R12, R8, R12 ;  /* 0x0000000c080c7220 */ /* 0x000fe20000410000 */
[----:B-1----:R-:W-:Y:S01]  /*11d30*/  SHF.L.U32 R42, R11, 0x10, RZ ;  /* 0x000000100b2a7819 */ /* 0x002fe200000006ff */
[----:B------:R-:W-:Y:S01]  /*11d40*/  @!P0 FADD.FTZ R2, -R2, -RZ ;  /* 0x800000ff02028221 */ /* 0x000fe20000010100 */
[----:B----4-:R-:W-:Y:S01]  /*11d50*/  LOP3.LUT R8, R20, 0xffff0000, RZ, 0xc0, !PT ;  /* 0xffff000014087812 */ /* 0x010fe200078ec0ff */
[----:B------:R-:W-:Y:S01]  /*11d60*/  FMUL.FTZ R3, R9, R3 ;  /* 0x0000000309037220 */ /* 0x000fe20000410000 */
[----:B------:R-:W-:Y:S01]  /*11d70*/  SHF.L.U32 R11, R21, 0x10, RZ ;  /* 0x00000010150b7819 */ /* 0x000fe200000006ff */
[----:B------:R-:W-:Y:S01]  /*11d80*/  FMUL.FTZ R6, R13, R6 ;  /* 0x000000060d067220 */ /* 0x000fe20000410000 */
[----:B------:R-:W-:Y:S01]  /*11d90*/  LOP3.LUT R13, R22, 0xffff0000, RZ, 0xc0, !PT ;  /* 0xffff0000160d7812 */ /* 0x000fe200078ec0ff */
[----:B------:R-:W-:Y:S01]  /*11da0*/  FMUL.FTZ R5, R15, R5 ;  /* 0x000000050f057220 */ /* 0x000fe20000410000 */
[----:B------:R-:W-:Y:S01]  /*11db0*/  SHF.L.U32 R15, R23, 0x10, RZ ;  /* 0x00000010170f7819 */ /* 0x000fe200000006ff */
[----:B------:R-:W-:-:S02]  /*11dc0*/  FMUL.FTZ R14, R10, R14 ;  /* 0x0000000e0a0e7220 */ /* 0x000fc40000410000 */
[----:B------:R-:W-:Y:S01]  /*11dd0*/  IMAD.U32 R9, R20, 0x10000, RZ ;  /* 0x0001000014097824 */ /* 0x000fe200078e00ff */
[----:B------:R-:W-:Y:S01]  /*11de0*/  LOP3.LUT R20, R21, 0xffff0000, RZ, 0xc0, !PT ;  /* 0xffff000015147812 */ /* 0x000fe200078ec0ff */
[----:B------:R-:W-:Y:S01]  /*11df0*/  IMAD.U32 R10, R22, 0x10000, RZ ;  /* 0x00010000160a7824 */ /* 0x000fe200078e00ff */
[----:B------:R-:W-:Y:S01]  /*11e00*/  LOP3.LUT R22, R23, 0xffff0000, RZ, 0xc0, !PT ;  /* 0xffff000017167812 */ /* 0x000fe200078ec0ff */
[----:B------:R-:W-:Y:S02]  /*11e10*/  FMUL.FTZ R4, R36, R4 ;  /* 0x0000000424047220 */ /* 0x000fe40000410000 */
[----:B------:R-:W-:Y:S02]  /*11e20*/  FMUL.FTZ R0, R42, R0 ;  /* 0x000000002a007220 */ /* 0x000fe40000410000 */
[----:B------:R-:W-:Y:S02]  /*11e30*/  FMUL.FTZ R2, R41, R2 ;  /* 0x0000000229027220 */ /* 0x000fe40000410000 */
[----:B------:R-:W-:-:S02]  /*11e40*/  FFMA.FTZ R9, R28, R9, R6 ;  /* 0x000000091c097223 */ /* 0x000fc40000010006 */
[----:B------:R-:W-:Y:S02]  /*11e50*/  FFMA.FTZ R8, R29, R8, R5 ;  /* 0x000000081d087223 */ /* 0x000fe40000010005 */
[----:B------:R-:W-:Y:S02]  /*11e60*/  FFMA.FTZ R6, R17, R11, R4 ;  /* 0x0000000b11067223 */ /* 0x000fe40000010004 */
[----:B------:R-:W-:Y:S01]  /*11e70*/  FFMA.FTZ R5, R32, R20, R12 ;  /* 0x0000001420057223 */ /* 0x000fe2000001000c */
[----:B------:R-:W-:Y:S01]  /*11e80*/  F2FP.BF16.PACK_AB R4, R8, R9 ;  /* 0x000000090804723e */ /* 0x000fe200000010ff */
[----:B------:R-:W-:Y:S02]  /*11e90*/  FFMA.FTZ R0, R7, R15, R0 ;  /* 0x0000000f07007223 */ /* 0x000fe40000010000 */
[----:B------:R-:W-:Y:S01]  /*11ea0*/  FFMA.FTZ R3, R30, R10, R3 ;  /* 0x0000000a1e037223 */ /* 0x000fe20000010003 */
[----:B------:R-:W-:Y:S01]  /*11eb0*/  F2FP.BF16.PACK_AB R5, R5, R6 ;  /* 0x000000060505723e */ /* 0x000fe200000010ff */
[----:B------:R-:W-:-:S02]  /*11ec0*/  FFMA.FTZ R2, R31, R13, R2 ;  /* 0x0000000d1f027223 */ /* 0x000fc40000010002 */
[----:B------:R-:W-:-:S03]  /*11ed0*/  FFMA.FTZ R7, R33, R22, R14 ;  /* 0x0000001621077223 */ /* 0x000fc6000001000e */
[----:B------:R-:W-:Y:S02]  /*11ee0*/  F2FP.BF16.PACK_AB R6, R2, R3 ;  /* 0x000000030206723e */ /* 0x000fe400000010ff */
[----:B------:R-:W-:Y:S02]  /*11ef0*/  F2FP.BF16.PACK_AB R7, R7, R0 ;  /* 0x000000000707723e */ /* 0x000fe400000010ff */
.L_x_1057:
[----:B------:R-:W-:Y:S05]  /*11f00*/  BSYNC B0 ;  /* 0x0000000000007941 */ /* 0x000fea0003800000 */
.L_x_1056:
[----:B-----5:R3:W-:Y:S02]  /*11f10*/  STS.128 [R189+0x1000], R4 ;  /* 0x00100004bd007388 */ /* 0x0207e40000000c00 */
.L_x_1055:
[----:B------:R-:W-:Y:S05]  /*11f20*/  BSYNC B1 ;  /* 0x0000000000017941 */ /* 0x000fea0003800000 */
.L_x_1054:
        /* <DEDUP_REMOVED lines=11> */
[----:B------:R-:W-:Y:S01]  /*11fe0*/  ISETP.GE.AND P0, PT, R132, R16, PT ;  /* 0x000000108400720c */ /* 0x000fe20003f06270 */
[----:B------:R-:W-:Y:S02]  /*11ff0*/  IMAD R20, R16, 0x30, RZ ;  /* 0x0000003010147824 */ /* 0x000fe400078e02ff */
[----:B------:R-:W-:Y:S02]  /*12000*/  IMAD.MOV.U32 R0, RZ, RZ, RZ ;  /* 0x000000ffff007224 */ /* 0x000fe400078e00ff */
[----:B------:R-:W-:Y:S01]  /*12010*/  IMAD.MOV.U32 R2, RZ, RZ, R16 ;  /* 0x000000ffff027224 */ /* 0x000fe200078e0010 */
[----:B------:R-:W-:-:S04]  /*12020*/  IADD3 R17, P1, R20, R39, RZ ;  /* 0x0000002714117210 */ /* 0x000fc80007f3e0ff */
[----:B------:R-:W-:-:S03]  /*12030*/  LEA.HI.X.SX32 R20, R20, R37, 0x1, P1 ;  /* 0x0000002514147211 */ /* 0x000fc600008f0eff */
        /* <DEDUP_REMOVED lines=21> */
[C---:B------:R-:W-:Y:S02]  /*12190*/  LOP3.LUT R29, R7.reuse, 0xffff0000, RZ, 0xc0, !PT ;  /* 0xffff0000071d7812 */ /* 0x040fe400078ec0ff */
[----:B------:R-:W-:Y:S02]  /*121a0*/  SHF.L.U32 R24, R7, 0x10, RZ ;  /* 0x0000001007187819 */ /* 0x000fe400000006ff */
[----:B------:R-:W-:Y:S01]  /*121b0*/  LOP3.LUT R25, R4, 0xffff0000, RZ, 0xc0, !PT ;  /* 0xffff000004197812 */ /* 0x000fe200078ec0ff */
        /* <DEDUP_REMOVED lines=22> */
[----:B----4-:R-:W-:Y:S01]  /*12320*/  LOP3.LUT R13, R22, 0xffff0000, RZ, 0xc0, !PT ;  /* 0xffff0000160d7812 */ /* 0x010fe200078ec0ff */
[----:B------:R-:W-:Y:S01]  /*12330*/  @!P0 FADD.FTZ R4, -R4, -RZ ;  /* 0x800000ff04048221 */ /* 0x000fe20000010100 */
[----:B------:R-:W-:Y:S01]  /*12340*/  SHF.L.U32 R11, R23, 0x10, RZ ;  /* 0x00000010170b7819 */ /* 0x000fe200000006ff */
[----:B------:R-:W-:-:S02]  /*12350*/  FMUL.FTZ R7, R7, R6 ;  /* 0x0000000607077220 */ /* 0x000fc40000410000 */
[----:B------:R-:W-:Y:S02]  /*12360*/  FMUL.FTZ R12, R8, R12 ;  /* 0x0000000c080c7220 */ /* 0x000fe40000410000 */
[----:B------:R-:W-:Y:S02]  /*12370*/  @!P0 FADD.FTZ R0, -R0, -RZ ;  /* 0x800000ff00008221 */ /* 0x000fe40000010100 */
[----:B------:R-:W-:Y:S01]  /*12380*/  FMUL.FTZ R6, R33, R2 ;  /* 0x0000000221067220 */ /* 0x000fe20000410000 */
[----:B------:R-:W-:Y:S01]  /*12390*/  LOP3.LUT R2, R20, 0xffff0000, RZ, 0xc0, !PT ;  /* 0xffff000014027812 */ /* 0x000fe200078ec0ff */
[----:B------:R-:W-:Y:S02]  /*123a0*/  FMUL.FTZ R3, R9, R3 ;  /* 0x0000000309037220 */ /* 0x000fe40000410000 */
[----:B------:R-:W-:Y:S01]  /*123b0*/  FMUL.FTZ R14, R10, R14 ;  /* 0x0000000e0a0e7220 */ /* 0x000fe20000410000 */
[C---:B------:R-:W-:Y:S01]  /*123c0*/  SHF.L.U32 R10, R21.reuse, 0x10, RZ ;  /* 0x00000010150a7819 */ /* 0x040fe200000006ff */
[----:B------:R-:W-:Y:S01]  /*123d0*/  IMAD.U32 R8, R20, 0x10000, RZ ;  /* 0x0001000014087824 */ /* 0x000fe200078e00ff */
[----:B------:R-:W-:Y:S01]  /*123e0*/  LOP3.LUT R20, R21, 0xffff0000, RZ, 0xc0, !PT ;  /* 0xffff000015147812 */ /* 0x000fe200078ec0ff */
[----:B------:R-:W-:-:S02]  /*123f0*/  FMUL.FTZ R5, R31, R5 ;  /* 0x000000051f057220 */ /* 0x000fc40000410000 */
[----:B------:R-:W-:Y:S01]  /*12400*/  IMAD.U32 R9, R22, 0x10000, RZ ;  /* 0x0001000016097824 */ /* 0x000fe200078e00ff */
[----:B------:R-:W-:Y:S01]  /*12410*/  LOP3.LUT R22, R23, 0xffff0000, RZ, 0xc0, !PT ;  /* 0xffff000017167812 */ /* 0x000fe200078ec0ff */
[----:B------:R-:W-:Y:S02]  /*12420*/  FMUL.FTZ R4, R32, R4 ;  /* 0x0000000420047220 */ /* 0x000fe40000410000 */
[----:B------:R-:W-:Y:S02]  /*12430*/  FMUL.FTZ R0, R35, R0 ;  /* 0x0000000023007220 */ /* 0x000fe40000410000 */
[----:B------:R-:W-:Y:S02]  /*12440*/  FFMA.FTZ R2, R25, R2, R5 ;  /* 0x0000000219027223 */ /* 0x000fe40000010005 */
[----:B------:R-:W-:Y:S02]  /*12450*/  FFMA.FTZ R8, R17, R8, R7 ;  /* 0x0000000811087223 */ /* 0x000fe40000010007 */
[----:B------:R-:W-:-:S02]  /*12460*/  FFMA.FTZ R4, R16, R10, R4 ;  /* 0x0000000a10047223 */ /* 0x000fc40000010004 */
[----:B------:R-:W-:Y:S02]  /*12470*/  FFMA.FTZ R5, R27, R20, R12 ;  /* 0x000000141b057223 */ /* 0x000fe4000001000c */
[----:B------:R-:W-:Y:S02]  /*12480*/  FFMA.FTZ R3, R26, R9, R3 ;  /* 0x000000091a037223 */ /* 0x000fe40000010003 */
[----:B------:R-:W-:Y:S01]  /*12490*/  FFMA.FTZ R0, R24, R11, R0 ;  /* 0x0000000b18007223 */ /* 0x000fe20000010000 */
[----:B------:R-:W-:Y:S01]  /*124a0*/  F2FP.BF16.PACK_AB R5, R5, R4 ;  /* 0x000000040505723e */ /* 0x000fe200000010ff */
[----:B------:R-:W-:Y:S01]  /*124b0*/  FFMA.FTZ R7, R29, R22, R14 ;  /* 0x000000161d077223 */ /* 0x000fe2000001000e */
[----:B------:R-:W-:Y:S01]  /*124c0*/  F2FP.BF16.PACK_AB R4, R2, R8 ;  /* 0x000000080204723e */ /* 0x000fe200000010ff */
[----:B------:R-:W-:-:S03]  /*124d0*/  FFMA.FTZ R6, R30, R13, R6 ;  /* 0x0000000d1e067223 */ /* 0x000fc60000010006 */
[----:B------:R-:W-:Y:S02]  /*124e0*/  F2FP.BF16.PACK_AB R7, R7, R0 ;  /* 0x000000000707723e */ /* 0x000fe400000010ff */
[----:B------:R-:W-:Y:S02]  /*124f0*/  F2FP.BF16.PACK_AB R6, R6, R3 ;  /* 0x000000030606723e */ /* 0x000fe400000010ff */
.L_x_1059:
[----:B------:R-:W-:Y:S05]  /*12500*/  BSYNC B0 ;  /* 0x0000000000007941 */ /* 0x000fea0003800000 */
.L_x_1058:
[----:B-----5:R1:W-:Y:S01]  /*12510*/  STS.128 [R189+0x1800], R4 ;  /* 0x00180004bd007388 */ /* 0x0203e20000000c00 */
[----:B------:R-:W-:Y:S05]  /*12520*/  BRA `(.L_x_1043) ;  /* 0x0000040000007947 */ /* 0x000fea0003800000 */
.L_x_1029:
[----:B------:R-:W2:Y:S01]  /*12530*/  LDL R0, [R1+0x13c] ;  /* 0x00013c0001007983 */ /* 0x000ea20000100800 */
[----:B------:R-:W-:Y:S01]  /*12540*/  BSSY B0, `(.L_x_1060) ;  /* 0x000000d000007945 */ /* 0x000fe20003800000 */
[----:B--2---:R-:W-:-:S04]  /*12550*/  IADD3 R0, -R244, R0, RZ ;  /* 0x00000000f4007210 */ /* 0x004fc80007ffe1ff */
[----:B------:R-:W-:-:S13]  /*12560*/  ISETP.GE.AND P0, PT, R80, R0, PT ;  /* 0x000000005000720c */ /* 0x000fda0003f06270 */
[----:B------:R-:W-:Y:S05]  /*12570*/  @P0 BRA `(.L_x_1061) ;  /* 0x0000009000000947 */ /* 0x000fea0003800000 */
[----:B-----5:R-:W-:-:S13]  /*12580*/  ISETP.GE.AND P0, PT, R132, R247, PT ;  /* 0x000000f78400720c */ /* 0x020fda0003f06270 */
[----:B------:R1:W-:Y:S01]  /*12590*/  @P0 STS.128 [R189], RZ ;  /* 0x000000ffbd000388 */ /* 0x0003e20000000c00 */
[----:B------:R-:W-:Y:S05]  /*125a0*/  @P0 BRA `(.L_x_1061) ;  /* 0x0000006000000947 */ /* 0x000fea0003800000 */
[----:B------:R-:W-:-:S04]  /*125b0*/  LEA R2, P0, R212, R168, 0x1 ;  /* 0x000000a8d4027211 */ /* 0x000fc800078008ff */
[----:B------:R-:W-:-:S05]  /*125c0*/  LEA.HI.X R3, R212, R169, R215, 0x1, P0 ;  /* 0x000000a9d4037211 */ /* 0x000fca00000f0cd7 */
[----:B------:R-:W-:Y:S01]  /*125d0*/  @!PT LDS RZ, [RZ] ;  /* 0x00000000fffff984 */ /* 0x000fe20000000800 */
[----:B------:R-:W-:Y:S01]  /*125e0*/  @!PT LDS RZ, [RZ] ;  /* 0x00000000fffff984 */ /* 0x000fe20000000800 */
[----:B------:R-:W-:Y:S01]  /*125f0*/  @!PT LDS RZ, [RZ] ;  /* 0x00000000fffff984 */ /* 0x000fe20000000800 */
[----:B------:R2:W-:Y:S04]  /*12600*/  LDGSTS.E.BYPASS.LTC128B.128 [R189], [R2.64] ;  /* 0x0000000002bd7fae */ /* 0x0005e8000b901d46 */
.L_x_1061:
[----:B------:R-:W-:Y:S05]  /*12610*/  BSYNC B0 ;  /* 0x0000000000007941 */ /* 0x000fea0003800000 */
.L_x_1060:
[----:B------:R-:W-:Y:S01]  /*12620*/  IADD3 R44, R80, 0x10, RZ ;  /* 0x00000010502c7810 */ /* 0x000fe20007ffe0ff */
[----:B------:R-:W-:Y:S03]  /*12630*/  BSSY B0, `(.L_x_1062) ;  /* 0x000000e000007945 */ /* 0x000fe60003800000 */
[----:B------:R-:W-:-:S13]  /*12640*/  ISETP.GE.AND P0, PT, R44, R0, PT ;  /* 0x000000002c00720c */ /* 0x000fda0003f06270 */
[----:B------:R-:W-:Y:S05]  /*12650*/  @P0 BRA `(.L_x_1063) ;  /* 0x000000b000000947 */ /* 0x000fea0003800000 */
[----:B-----5:R-:W-:-:S13]  /*12660*/  ISETP.GE.AND P0, PT, R132, R247, PT ;  /* 0x000000f78400720c */ /* 0x020fda0003f06270 */
[----:B------:R3:W-:Y:S01]  /*12670*/  @P0 STS.128 [R189+0x800], RZ ;  /* 0x000800ffbd000388 */ /* 0x0007e20000000c00 */
[----:B------:R-:W-:Y:S05]  /*12680*/  @P0 BRA `(.L_x_1063) ;  /* 0x0000008000000947 */ /* 0x000fea0003800000 */
[----:B--2---:R-:W-:-:S05]  /*12690*/  IADD3 R3, P0, R4, R212, RZ ;  /* 0x000000d404037210 */ /* 0x004fca0007f1e0ff */
[----:B------:R-:W-:Y:S01]  /*126a0*/  IMAD.X R4, R6, 0x1, R215, P0 ;  /* 0x0000000106047824 */ /* 0x000fe200000e06d7 */
[----:B------:R-:W-:-:S04]  /*126b0*/  LEA R2, P0, R3, R168, 0x1 ;  /* 0x000000a803027211 */ /* 0x000fc800078008ff */
[----:B------:R-:W-:-:S05]  /*126c0*/  LEA.HI.X R3, R3, R169, R4, 0x1, P0 ;  /* 0x000000a903037211 */ /* 0x000fca00000f0c04 */
[----:B------:R-:W-:Y:S01]  /*126d0*/  @!PT LDS RZ, [RZ] ;  /* 0x00000000fffff984 */ /* 0x000fe20000000800 */
[----:B------:R-:W-:Y:S01]  /*126e0*/  @!PT LDS RZ, [RZ] ;  /* 0x00000000fffff984 */ /* 0x000fe20000000800 */
[----:B------:R-:W-:Y:S01]  /*126f0*/  @!PT LDS RZ, [RZ] ;  /* 0x00000000fffff984 */ /* 0x000fe20000000800 */
[----:B------:R2:W-:Y:S04]  /*12700*/  LDGSTS.E.BYPASS.LTC128B.128 [R189+0x800], [R2.64] ;  /* 0x0080000002bd7fae */ /* 0x0005e8000b901d46 */
.L_x_1063:
[----:B------:R-:W-:Y:S05]  /*12710*/  BSYNC B0 ;  /* 0x0000000000007941 */ /* 0x000fea0003800000 */
.L_x_1062:
[----:B------:R-:W-:Y:S01]  /*12720*/  IADD3 R34, R80, 0x20, RZ ;  /* 0x0000002050227810 */ /* 0x000fe20007ffe0ff */
[----:B------:R-:W-:Y:S03]  /*12730*/  BSSY B0, `(.L_x_1064) ;  /* 0x000000e000007945 */ /* 0x000fe60003800000 */
[----:B------:R-:W-:-:S13]  /*12740*/  ISETP.GE.AND P0, PT, R34, R0, PT ;  /* 0x000000002200720c */ /* 0x000fda0003f06270 */
[----:B------:R-:W-:Y:S05]  /*12750*/  @P0 BRA `(.L_x_1065) ;  /* 0x000000b000000947 */ /* 0x000fea0003800000 */
[----:B-----5:R-:W-:-:S13]  /*12760*/  ISETP.GE.AND P0, PT, R132, R247, PT ;  /* 0x000000f78400720c */ /* 0x020fda0003f06270 */
[----:B------:R4:W-:Y:S01]  /*12770*/  @P0 STS.128 [R189+0x1000], RZ ;  /* 0x001000ffbd000388 */ /* 0x0009e20000000c00 */
[----:B------:R-:W-:Y:S05]  /*12780*/  @P0 BRA `(.L_x_1065) ;  /* 0x0000008000000947 */ /* 0x000fea0003800000 */
[----:B--2---:R-:W-:-:S04]  /*12790*/  LEA R3, P0, R170, R212, 0x5 ;  /* 0x000000d4aa037211 */ /* 0x004fc800078028ff */
[----:B------:R-:W-:Y:S02]  /*127a0*/  LEA.HI.X R4, R170, R215, R171, 0x5, P0 ;  /* 0x000000d7aa047211 */ /* 0x000fe400000f2cab */
[----:B------:R-:W-:-:S04]  /*127b0*/  LEA R2, P0, R3, R168, 0x1 ;  /* 0x000000a803027211 */ /* 0x000fc800078008ff */
[----:B------:R-:W-:-:S05]  /*127c0*/  LEA.HI.X R3, R3, R169, R4, 0x1, P0 ;  /* 0x000000a903037211 */ /* 0x000fca00000f0c04 */
[----:B------:R-:W-:Y:S01]  /*127d0*/  @!PT LDS RZ, [RZ] ;  /* 0x00000000fffff984 */ /* 0x000fe20000000800 */
[----:B------:R-:W-:Y:S01]  /*127e0*/  @!PT LDS RZ, [RZ] ;  /* 0x00000000fffff984 */ /* 0x000fe20000000800 */
[----:B------:R-:W-:Y:S01]  /*127f0*/  @!PT LDS RZ, [RZ] ;  /* 0x00000000fffff984 */ /* 0x000fe20000000800 */
[----:B------:R2:W-:Y:S04]  /*12800*/  LDGSTS.E.BYPASS.LTC128B.128 [R189+0x1000], [R2.64] ;  /* 0x0100000002bd7fae */ /* 0x0005e8000b901d46 */
.L_x_1065:
[----:B------:R-:W-:Y:S05]  /*12810*/  BSYNC B0 ;  /* 0x0000000000007941 */ /* 0x000fea0003800000 */
.L_x_1064:
[----:B------:R-:W-:-:S04]  /*12820*/  IADD3 R28, R80, 0x30, RZ ;  /* 0x00000030501c7810 */ /* 0x000fc80007ffe0ff */
[----:B------:R-:W-:-:S13]  /*12830*/  ISETP.GE.AND P0, PT, R28, R0, PT ;  /* 0x000000001c00720c */ /* 0x000fda0003f06270 */
[----:B------:R-:W-:Y:S05]  /*12840*/  @P0 BRA `(.L_x_1043) ;  /* 0x000000e000000947 */ /* 0x000fea0003800000 */
[----:B-----5:R-:W-:-:S13]  /*12850*/  ISETP.GE.AND P0, PT, R132, R247, PT ;  /* 0x000000f78400720c */ /* 0x020fda0003f06270 */
[----:B------:R1:W-:Y:S01]  /*12860*/  @P0 STS.128 [R189+0x1800], RZ ;  /* 0x001800ffbd000388 */ /* 0x0003e20000000c00 */
[----:B------:R-:W-:Y:S05]  /*12870*/  @P0 BRA `(.L_x_1043) ;  /* 0x000000b000000947 */ /* 0x000fea0003800000 */
[----:B------:R-:W-:Y:S01]  /*12880*/  MOV R4, R212 ;  /* 0x000000d400047202 */ /* 0x000fe20000000f00 */
[----:B------:R-:W-:Y:S01]  /*12890*/  IMAD R0, R171, 0x30, RZ ;  /* 0x00000030ab007824 */ /* 0x000fe200078e02ff */
[----:B------:R-:W-:-:S05]  /*128a0*/  MOV R5, R215 ;  /* 0x000000d700057202 */ /* 0x000fca0000000f00 */
[----:B------:R-:W-:-:S05]  /*128b0*/  IMAD.WIDE.U32 R4, R170, 0x30, R4 ;  /* 0x00000030aa047825 */ /* 0x000fca00078e0004 */
[----:B------:R-:W-:Y:S02]  /*128c0*/  IADD3 R0, R5, R0, RZ ;  /* 0x0000000005007210 */ /* 0x000fe40007ffe0ff */
[----:B--2---:R-:W-:-:S04]  /*128d0*/  LEA R2, P0, R4, R168, 0x1 ;  /* 0x000000a804027211 */ /* 0x004fc800078008ff */
[----:B------:R-:W-:-:S05]  /*128e0*/  LEA.HI.X R3, R4, R169, R0, 0x1, P0 ;  /* 0x000000a904037211 */ /* 0x000fca00000f0c00 */
[----:B------:R-:W-:Y:S01]  /*128f0*/  @!PT LDS RZ, [RZ] ;  /* 0x00000000fffff984 */ /* 0x000fe20000000800 */
[----:B------:R-:W-:Y:S01]  /*12900*/  @!PT LDS RZ, [RZ] ;  /* 0x00000000fffff984 */ /* 0x000fe20000000800 */
[----:B------:R-:W-:Y:S01]  /*12910*/  @!PT LDS RZ, [RZ] ;  /* 0x00000000fffff984 */ /* 0x000fe20000000800 */
[----:B------:R2:W-:Y:S04]  /*12920*/  LDGSTS.E.BYPASS.LTC128B.128 [R189+0x1800], [R2.64] ;  /* 0x0180000002bd7fae */ /* 0x0005e8000b901d46 */
.L_x_1043:
[----:B------:R-:W-:Y:S05]  /*12930*/  BSYNC B2 ;  /* 0x0000000000027941 */ /* 0x000fea0003800000 */
.L_x_1028:
[----:B--2---:R-:W2:Y:S01]  /*12940*/  LDL R179, [R1+0x130] ;  /* 0x0001300001b37983 */ /* 0x004ea20000100800 */
[----:B------:R-:W-:Y:S01]  /*12950*/  BSSY B0, `(.L_x_1066) ;  /* 0x000000f000007945 */ /* 0x000fe20003800000 */
[----:B--2---:R-:W-:-:S05]  /*12960*/  IADD3 R248, R179, -0x1, RZ ;  /* 0xffffffffb3f87810 */ /* 0x004fca0007ffe0ff */
[----:B------:R-:W-:-:S04]  /*12970*/  IMAD.SHL.U32 R17, R248, 0x100, RZ ;  /* 0x00000100f8117824 */ /* 0x000fc800078e00ff */
[----:B-1----:R-:W-:-:S05]  /*12980*/  IMAD.IADD R4, R216, 0x1, -R17 ;  /* 0x00000001d8047824 */ /* 0x002fca00078e0a11 */
[----:B------:R-:W-:-:S13]  /*12990*/  ISETP.GE.AND P0, PT, R80, R4, PT ;  /* 0x000000045000720c */ /* 0x000fda0003f06270 */
[----:B------:R-:W-:Y:S05]  /*129a0*/  @P0 BRA `(.L_x_1067) ;  /* 0x0000009000000947 */ /* 0x000fea0003800000 */
[----:B-----5:R-:W-:-:S13]  /*129b0*/  ISETP.GE.AND P0, PT, R132, R247, PT ;  /* 0x000000f78400720c */ /* 0x020fda0003f06270 */
        /* <DEDUP_REMOVED lines=8> */
.L_x_1067:
[----:B------:R-:W-:Y:S05]  /*12a40*/  BSYNC B0 ;  /* 0x0000000000007941 */ /* 0x000fea0003800000 */
.L_x_1066:
[----:B------:R-:W-:Y:S01]  /*12a50*/  ISETP.GE.AND P0, PT, R44, R4, PT ;  /* 0x000000042c00720c */ /* 0x000fe20003f06270 */
[----:B------:R-:W-:-:S12]  /*12a60*/  BSSY B0, `(.L_x_1068) ;  /* 0x000000b000007945 */ /* 0x000fd80003800000 */
[----:B------:R-:W-:Y:S05]  /*12a70*/  @P0 BRA `(.L_x_1069) ;  /* 0x0000009000000947 */ /* 0x000fea0003800000 */
[----:B-----5:R-:W-:-:S13]  /*12a80*/  ISETP.GE.AND P0, PT, R132, R247, PT ;  /* 0x000000f78400720c */ /* 0x020fda0003f06270 */
[----:B------:R1:W-:Y:S01]  /*12a90*/  @P0 STS.128 [R189+0x2800], RZ ;  /* 0x002800ffbd000388 */ /* 0x0003e20000000c00 */
[----:B------:R-:W-:Y:S05]  /*12aa0*/  @P0 BRA `(.L_x_1069) ;  /* 0x0000006000000947 */ /* 0x000fea0003800000 */
[----:B--2---:R-:W-:-:S04]  /*12ab0*/  LEA R2, P0, R114, R225, 0x1 ;  /* 0x000000e172027211 */ /* 0x004fc800078008ff */
[----:B------:R-:W-:-:S05]  /*12ac0*/  LEA.HI.X R3, R114, R226, R134, 0x1, P0 ;  /* 0x000000e272037211 */ /* 0x000fca00000f0c86 */
[----:B------:R-:W-:Y:S01]  /*12ad0*/  @!PT LDS RZ, [RZ] ;  /* 0x00000000fffff984 */ /* 0x000fe20000000800 */
[----:B------:R-:W-:Y:S01]  /*12ae0*/  @!PT LDS RZ, [RZ] ;  /* 0x00000000fffff984 */ /* 0x000fe20000000800 */
[----:B------:R-:W-:Y:S01]  /*12af0*/  @!PT LDS RZ, [RZ] ;  /* 0x00000000fffff984 */ /* 0x000fe20000000800 */
[----:B------:R2:W-:Y:S04]  /*12b00*/  LDGSTS.E.BYPASS.LTC128B.128 [R189+0x2800], [R2.64] ;  /* 0x0280000002bd7fae */ /* 0x0005e8000b901d46 */
.L_x_1069:
[----:B------:R-:W-:Y:S05]  /*12b10*/  BSYNC B0 ;  /* 0x0000000000007941 */ /* 0x000fea0003800000 */
.L_x_1068:
        /* <DEDUP_REMOVED lines=12> */
.L_x_1071:
[----:B------:R-:W-:Y:S05]  /*12be0*/  BSYNC B0 ;  /* 0x0000000000007941 */ /* 0x000fea0003800000 */
.L_x_1070:
[----:B------:R-:W-:Y:S01]  /*12bf0*/  ISETP.GE.AND P0, PT, R28, R4, PT ;  /* 0x000000041c00720c */ /* 0x000fe20003f06270 */
[----:B------:R-:W-:-:S12]  /*12c00*/  BSSY B0, `(.L_x_1072) ;  /* 0x000000e000007945 */ /* 0x000fd80003800000 */
[----:B------:R-:W-:Y:S05]  /*12c10*/  @P0 BRA `(.L_x_1073) ;  /* 0x000000c000000947 */ /* 0x000fea0003800000 */
[----:B-----5:R-:W-:-:S13]  /*12c20*/  ISETP.GE.AND P0, PT, R132, R247, PT ;  /* 0x000000f78400720c */ /* 0x020fda0003f06270 */
[----:B------:R1:W-:Y:S01]  /*12c30*/  @P0 STS.128 [R189+0x3800], RZ ;  /* 0x003800ffbd000388 */ /* 0x0003e20000000c00 */
[----:B------:R-:W-:Y:S05]  /*12c40*/  @P0 BRA `(.L_x_1073) ;  /* 0x0000009000000947 */ /* 0x000fea0003800000 */
[----:B--2---:R-:W-:Y:S01]  /*12c50*/  MOV R2, R225 ;  /* 0x000000e100027202 */ /* 0x004fe20000000f00 */
[----:B------:R-:W-:Y:S01]  /*12c60*/  IMAD R0, R191, 0x60, RZ ;  /* 0x00000060bf007824 */ /* 0x000fe200078e02ff */
[----:B------:R-:W-:-:S05]  /*12c70*/  MOV R3, R226 ;  /* 0x000000e200037202 */ /* 0x000fca0000000f00 */
[----:B------:R-:W-:-:S05]  /*12c80*/  IMAD.WIDE.U32 R2, R190, 0x60, R2 ;  /* 0x00000060be027825 */ /* 0x000fca00078e0002 */
[----:B------:R-:W-:-:S05]  /*12c90*/  IADD3 R3, R0, R3, RZ ;  /* 0x0000000300037210 */ /* 0x000fca0007ffe0ff */
[----:B------:R-:W-:Y:S01]  /*12ca0*/  @!PT LDS RZ, [RZ] ;  /* 0x00000000fffff984 */ /* 0x000fe20000000800 */
[----:B------:R-:W-:Y:S01]  /*12cb0*/  @!PT LDS RZ, [RZ] ;  /* 0x00000000fffff984 */ /* 0x000fe20000000800 */
[----:B------:R-:W-:Y:S01]  /*12cc0*/  @!PT LDS RZ, [RZ] ;  /* 0x00000000fffff984 */ /* 0x000fe20000000800 */
[----:B------:R2:W-:Y:S02]  /*12cd0*/  LDGSTS.E.BYPASS.LTC128B.128 [R189+0x3800], [R2.64] ;  /* 0x0380000002bd7fae */ /* 0x0005e4000b901d46 */
.L_x_1073:
[----:B------:R-:W-:Y:S05]  /*12ce0*/  BSYNC B0 ;  /* 0x0000000000007941 */ /* 0x000fea0003800000 */
.L_x_1072:
        /* <DEDUP_REMOVED lines=13> */
.L_x_1075:
[----:B------:R-:W-:Y:S05]  /*12dc0*/  BSYNC B0 ;  /* 0x0000000000007941 */ /* 0x000fea0003800000 */
.L_x_1074:
[----:B------:R-:W-:Y:S01]  /*12dd0*/  IADD3 R15, R80, 0x50, RZ ;  /* 0x00000050500f7810 */ /* 0x000fe20007ffe0ff */
[----:B------:R-:W-:Y:S03]  /*12de0*/  BSSY B0, `(.L_x_1076) ;  /* 0x000000f000007945 */ /* 0x000fe60003800000 */
[----:B------:R-:W-:-:S13]  /*12df0*/  ISETP.GE.AND P0, PT, R15, R4, PT ;  /* 0x000000040f00720c */ /* 0x000fda0003f06270 */
        /* <DEDUP_REMOVED lines=13> */
.L_x_1077:
[----:B------:R-:W-:Y:S05]  /*12ed0*/  BSYNC B0 ;  /* 0x0000000000007941 */ /* 0x000fea0003800000 */
.L_x_1076:
        /* <DEDUP_REMOVED lines=16> */
.L_x_1079:
[----:B------:R-:W-:Y:S05]  /*12fe0*/  BSYNC B0 ;  /* 0x0000000000007941 */ /* 0x000fea0003800000 */
.L_x_1078:
        /* <DEDUP_REMOVED lines=16> */
.L_x_1081:
[----:B------:R-:W-:Y:S05]  /*130f0*/  BSYNC B0 ;  /* 0x0000000000007941 */ /* 0x000fea0003800000 */
.L_x_1080:
        /* <DEDUP_REMOVED lines=13> */
.L_x_1083:
[----:B------:R-:W-:Y:S05]  /*131d0*/  BSYNC B0 ;  /* 0x0000000000007941 */ /* 0x000fea0003800000 */
.L_x_1082:
        /* <DEDUP_REMOVED lines=16> */
.L_x_1085:
[----:B------:R-:W-:Y:S05]  /*132e0*/  BSYNC B0 ;  /* 0x0000000000007941 */ /* 0x000fea0003800000 */
.L_x_1084:
        /* <DEDUP_REMOVED lines=16> */
.L_x_1087:
[----:B------:R-:W-:Y:S05]  /*133f0*/  BSYNC B0 ;  /* 0x0000000000007941 */ /* 0x000fea0003800000 */
.L_x_1086:
        /* <DEDUP_REMOVED lines=16> */
.L_x_1089:
[----:B------:R-:W-:Y:S05]  /*13500*/  BSYNC B0 ;  /* 0x0000000000007941 */ /* 0x000fea0003800000 */
.L_x_1088:
        /* <DEDUP_REMOVED lines=16> */
.L_x_1091:
[----:B------:R-:W-:Y:S05]  /*13610*/  BSYNC B0 ;  /* 0x0000000000007941 */ /* 0x000fea0003800000 */
.L_x_1090:
        /* <DEDUP_REMOVED lines=16> */
.L_x_1093:
[----:B------:R-:W-:Y:S05]  /*13720*/  BSYNC B0 ;  /* 0x0000000000007941 */ /* 0x000fea0003800000 */
.L_x_1092:
        /* <DEDUP_REMOVED lines=16> */
.L_x_1095:
[----:B------:R-:W-:Y:S05]  /*13830*/  BSYNC B0 ;  /* 0x0000000000007941 */ /* 0x000fea0003800000 */
.L_x_1094:
        /* <DEDUP_REMOVED lines=16> */
.L_x_1097:
[----:B------:R-:W-:Y:S05]  /*13940*/  BSYNC B0 ;  /* 0x0000000000007941 */ /* 0x000fea0003800000 */
.L_x_1096:
[----:B------:R-:W0:Y:S04]  /*13950*/  LDGDEPBAR ;  /* 0x00000000000079af */ /* 0x000e280000000000 */
[----:B------:R1:W5:Y:S01]  /*13960*/  LD.E R74, [R18.64+0x188] ;  /* 0x00018806124a7980 */ /* 0x000362000c101900 */
[----:B------:R-:W-:Y:S01]  /*13970*/  ISETP.GE.AND P0, PT, R80, R4, PT ;  /* 0x000000045000720c */ /* 0x000fe20003f06270 */
[----:B------:R-:W-:Y:S01]  /*13980*/  BSSY B0, `(.L_x_1098) ;  /* 0x0000014000007945 */ /* 0x000fe20003800000 */
[----:B------:R-:W-:Y:S01]  /*13990*/  SHF.R.S32.HI R0, RZ, 0x1f, R250 ;  /* 0x0000001fff007819 */ /* 0x000fe200000114fa */
[----:B------:R-:W2:Y:S03]  /*139a0*/  S2R R20, SR_TID.X ;  /* 0x0000000000147919 */ /* 0x000ea60000002100 */
[----:B------:R-:W-:-:S04]  /*139b0*/  LEA.HI R0, R0, R250, RZ, 0x2 ;  /* 0x000000fa00007211 */ /* 0x000fc800078f10ff */
[----:B------:R-:W-:Y:S01]  /*139c0*/  SHF.R.S32.HI R73, RZ, 0x2, R0 ;  /* 0x00000002ff497819 */ /* 0x000fe20000011400 */
[----:B------:R-:W-:-:S04]  /*139d0*/  DEPBAR.LE SB0, 0x0 ;  /* 0x000080000000791a */ /* 0x000fc80000000000 */
[----:B------:R-:W-:Y:S01]  /*139e0*/  BAR.SYNC.DEFER_BLOCKING 0x0 ;  /* 0x0000000000007b1d */ /* 0x000fe20000010000 */
[----:B--2---:R-:W-:-:S05]  /*139f0*/  IMAD.SHL.U32 R2, R20, 0x2, RZ ;  /* 0x0000000214027824 */ /* 0x004fca00078e00ff */
[----:B------:R-:W-:Y:S01]  /*13a00*/  LOP3.LUT R75, R2, 0x6, RZ, 0xc0, !PT ;  /* 0x00000006024b7812 */ /* 0x000fe200078ec0ff */
[----:B------:R1:W-:Y:S01]  /*13a10*/  @P0 STS.128 [R189+0xa000], RZ ;  /* 0x00a000ffbd000388 */ /* 0x0003e20000000c00 */
        /* <DEDUP_REMOVED lines=10> */
.L_x_1099:
[----:B------:R-:W-:Y:S05]  /*13ac0*/  BSYNC B0 ;  /* 0x0000000000007941 */ /* 0x000fea0003800000 */
.L_x_1098:
[----:B------:R-:W-:Y:S01]  /*13ad0*/  ISETP.GE.AND P0, PT, R44, R4, PT ;  /* 0x000000042c00720c */ /* 0x000fe20003f06270 */
[----:B------:R-:W-:-:S12]  /*13ae0*/  BSSY B0, `(.L_x_1100) ;  /* 0x000000c000007945 */ /* 0x000fd80003800000 */
[----:B------:R1:W-:Y:S01]  /*13af0*/  @P0 STS.128 [R189+0xa800], RZ ;  /* 0x00a800ffbd000388 */ /* 0x0003e20000000c00 */
[----:B------:R-:W-:Y:S05]  /*13b00*/  @P0 BRA `(.L_x_1101) ;  /* 0x0000009000000947 */ /* 0x000fea0003800000 */
[----:B-----5:R-:W-:-:S13]  /*13b10*/  ISETP.GE.AND P0, PT, R132, R247, PT ;  /* 0x000000f78400720c */ /* 0x020fda0003f06270 */
[----:B------:R1:W-:Y:S01]  /*13b20*/  @P0 STS.128 [R189+0xa800], RZ ;  /* 0x00a800ffbd000388 */ /* 0x0003e20000000c00 */
[----:B------:R-:W-:Y:S05]  /*13b30*/  @P0 BRA `(.L_x_1101) ;  /* 0x0000006000000947 */ /* 0x000fea0003800000 */
[----:B-1----:R-:W-:-:S04]  /*13b40*/  LEA R2, P0, R135, R220, 0x1 ;  /* 0x000000dc87027211 */ /* 0x002fc800078008ff */
[----:B------:R-:W-:-:S05]  /*13b50*/  LEA.HI.X R3, R135, R219, R217, 0x1, P0 ;  /* 0x000000db87037211 */ /* 0x000fca00000f0cd9 */
[----:B------:R-:W-:Y:S01]  /*13b60*/  @!PT LDS RZ, [RZ] ;  /* 0x00000000fffff984 */ /* 0x000fe20000000800 */
[----:B------:R-:W-:Y:S01]  /*13b70*/  @!PT LDS RZ, [RZ] ;  /* 0x00000000fffff984 */ /* 0x000fe20000000800 */
[----:B------:R-:W-:Y:S01]  /*13b80*/  @!PT LDS RZ, [RZ] ;  /* 0x00000000fffff984 */ /* 0x000fe20000000800 */
[----:B------:R1:W-:Y:S04]  /*13b90*/  LDGSTS.E.BYPASS.LTC128B.128 [R189+0xa800], [R2.64] ;  /* 0x0a80000002bd7fae */ /* 0x0003e8000b901d46 */
.L_x_1101:
[----:B------:R-:W-:Y:S05]  /*13ba0*/  BSYNC B0 ;  /* 0x0000000000007941 */ /* 0x000fea0003800000 */
.L_x_1100:
[----:B------:R-:W-:Y:S01]  /*13bb0*/  ISETP.GE.AND P0, PT, R34, R4, PT ;  /* 0x000000042200720c */ /* 0x000fe20003f06270 */
[----:B------:R-:W-:-:S12]  /*13bc0*/  BSSY B0, `(.L_x_1102) ;  /* 0x000000e000007945 */ /* 0x000fd80003800000 */
[----:B------:R1:W-:Y:S01]  /*13bd0*/  @P0 STS.128 [R189+0xb000], RZ ;  /* 0x00b000ffbd000388 */ /* 0x0003e20000000c00 */
[----:B------:R-:W-:Y:S05]  /*13be0*/  @P0 BRA `(.L_x_1103) ;  /* 0x000000b000000947 */ /* 0x000fea0003800000 */
[----:B-----5:R-:W-:-:S13]  /*13bf0*/  ISETP.GE.AND P0, PT, R132, R247, PT ;  /* 0x000000f78400720c */ /* 0x020fda0003f06270 */
[----:B------:R1:W-:Y:S01]  /*13c00*/  @P0 STS.128 [R189+0xb000], RZ ;  /* 0x00b000ffbd000388 */ /* 0x0003e20000000c00 */
[----:B------:R-:W-:Y:S05]  /*13c10*/  @P0 BRA `(.L_x_1103) ;  /* 0x0000008000000947 */ /* 0x000fea0003800000 */
[----:B------:R-:W5:Y:S04]  /*13c20*/  LDL R0, [R1] ;  /* 0x0000000001007983 */ /* 0x000f680000100800 */
[----:B--2---:R-:W2:Y:S01]  /*13c30*/  LDL R21, [R1+0x4] ;  /* 0x0000040001157983 */ /* 0x004ea20000100800 */
[----:B-1---5:R-:W-:-:S04]  /*13c40*/  LEA R2, P0, R0, R220, 0x6 ;  /* 0x000000dc00027211 */ /* 0x022fc800078030ff */
[----:B--2---:R-:W-:-:S05]  /*13c50*/  LEA.HI.X R3, R0, R219, R21, 0x6, P0 ;  /* 0x000000db00037211 */ /* 0x004fca00000f3415 */
[----:B------:R-:W-:Y:S01]  /*13c60*/  @!PT LDS RZ, [RZ] ;  /* 0x00000000fffff984 */ /* 0x000fe20000000800 */
[----:B------:R-:W-:Y:S01]  /*13c70*/  @!PT LDS RZ, [RZ] ;  /* 0x00000000fffff984 */ /* 0x000fe20000000800 */
[----:B------:R-:W-:Y:S01]  /*13c80*/  @!PT LDS RZ, [RZ] ;  /* 0x00000000fffff984 */ /* 0x000fe20000000800 */
[----:B------:R1:W-:Y:S04]  /*13c90*/  LDGSTS.E.BYPASS.LTC128B.128 [R189+0xb000], [R2.64] ;  /* 0x0b00000002bd7fae */ /* 0x0003e8000b901d46 */
.L_x_1103:
[----:B------:R-:W-:Y:S05]  /*13ca0*/  BSYNC B0 ;  /* 0x0000000000007941 */ /* 0x000fea0003800000 */
.L_x_1102:
[----:B------:R-:W-:Y:S01]  /*13cb0*/  ISETP.GE.AND P0, PT, R28, R4, PT ;  /* 0x000000041c00720c */ /* 0x000fe20003f06270 */
[----:B------:R-:W-:-:S12]  /*13cc0*/  BSSY B0, `(.L_x_1104) ;  /* 0x0000012000007945 */ /* 0x000fd80003800000 */
[----:B------:R1:W-:Y:S01]  /*13cd0*/  @P0 STS.128 [R189+0xb800], RZ ;  /* 0x00b800ffbd000388 */ /* 0x0003e20000000c00 */
[----:B------:R-:W-:Y:S05]  /*13ce0*/  @P0 BRA `(.L_x_1105) ;  /* 0x000000f000000947 */ /* 0x000fea0003800000 */
[----:B-----5:R-:W-:-:S13]  /*13cf0*/  ISETP.GE.AND P0, PT, R132, R247, PT ;  /* 0x000000f78400720c */ /* 0x020fda0003f06270 */
[----:B------:R1:W-:Y:S01]  /*13d00*/  @P0 STS.128 [R189+0xb800], RZ ;  /* 0x00b800ffbd000388 */ /* 0x0003e20000000c00 */
[----:B------:R-:W-:Y:S05]  /*13d10*/  @P0 BRA `(.L_x_1105) ;  /* 0x000000c000000947 */ /* 0x000fea0003800000 */
[----:B-1----:R-:W5:Y:S04]  /*13d20*/  LDL R2, [R1] ;  /* 0x0000000001027983 */ /* 0x002f680000100800 */
[----:B--2---:R-:W2:Y:S01]  /*13d30*/  LDL R0, [R1+0x4] ;  /* 0x0000040001007983 */ /* 0x004ea20000100800 */
[----:B------:R-:W-:Y:S02]  /*13d40*/  MOV R3, R219 ;  /* 0x000000db00037202 */ /* 0x000fe40000000f00 */
[----:B-----5:R-:W-:Y:S02]  /*13d50*/  MOV R21, R2 ;  /* 0x0000000200157202 */ /* 0x020fe40000000f00 */
[----:B------:R-:W-:Y:S01]  /*13d60*/  MOV R2, R220 ;  /* 0x000000dc00027202 */ /* 0x000fe20000000f00 */
[----:B--2---:R-:W-:-:S04]  /*13d70*/  IMAD R0, R0, 0x60, RZ ;  /* 0x0000006000007824 */ /* 0x004fc800078e02ff */
[----:B------:R-:W-:-:S05]  /*13d80*/  IMAD.WIDE.U32 R2, R21, 0x60, R2 ;  /* 0x0000006015027825 */ /* 0x000fca00078e0002 */
[----:B------:R-:W-:-:S05]  /*13d90*/  IADD3 R3, R0, R3, RZ ;  /* 0x0000000300037210 */ /* 0x000fca0007ffe0ff */
[----:B------:R-:W-:Y:S01]  /*13da0*/  @!PT LDS RZ, [RZ] ;  /* 0x00000000fffff984 */ /* 0x000fe20000000800 */
[----:B------:R-:W-:Y:S01]  /*13db0*/  @!PT LDS RZ, [RZ] ;  /* 0x00000000fffff984 */ /* 0x000fe20000000800 */
[----:B------:R-:W-:Y:S01]  /*13dc0*/  @!PT LDS RZ, [RZ] ;  /* 0x00000000fffff984 */ /* 0x000fe20000000800 */
[----:B------:R1:W-:Y:S02]  /*13dd0*/  LDGSTS.E.BYPASS.LTC128B.128 [R189+0xb800], [R2.64] ;  /* 0x0b80000002bd7fae */ /* 0x0003e4000b901d46 */
.L_x_1105:
[----:B------:R-:W-:Y:S05]  /*13de0*/  BSYNC B0 ;  /* 0x0000000000007941 */ /* 0x000fea0003800000 */
.L_x_1104:
        /* <DEDUP_REMOVED lines=15> */
.L_x_1107:
[----:B------:R-:W-:Y:S05]  /*13ee0*/  BSYNC B0 ;  /* 0x0000000000007941 */ /* 0x000fea0003800000 */
.L_x_1106:
        /* <DEDUP_REMOVED lines=19> */
.L_x_1109:
[----:B------:R-:W-:Y:S05]  /*14020*/  BSYNC B0 ;  /* 0x0000000000007941 */ /* 0x000fea0003800000 */
.L_x_1108:
        /* <DEDUP_REMOVED lines=19> */
.L_x_1111:
[----:B------:R-:W-:Y:S05]  /*14160*/  BSYNC B0 ;  /* 0x0000000000007941 */ /* 0x000fea0003800000 */
.L_x_1110:
        /* <DEDUP_REMOVED lines=19> */
.L_x_1113:
[----:B------:R-:W-:Y:S05]  /*142a0*/  BSYNC B0 ;  /* 0x0000000000007941 */ /* 0x000fea0003800000 */
.L_x_1112:
        /* <DEDUP_REMOVED lines=15> */
.L_x_1115:
[----:B------:R-:W-:Y:S05]  /*143a0*/  BSYNC B0 ;  /* 0x0000000000007941 */ /* 0x000fea0003800000 */
.L_x_1114:
        /* <DEDUP_REMOVED lines=19> */
.L_x_1117:
[----:B------:R-:W-:Y:S05]  /*144e0*/  BSYNC B0 ;  /* 0x0000000000007941 */ /* 0x000fea0003800000 */
.L_x_1116:
        /* <DEDUP_REMOVED lines=19> */
.L_x_1119:
[----:B------:R-:W-:Y:S05]  /*14620*/  BSYNC B0 ;  /* 0x0000000000007941 */ /* 0x000fea0003800000 */
.L_x_1118:
        /* <DEDUP_REMOVED lines=19> */
.L_x_1121:
[----:B------:R-:W-:Y:S05]  /*14760*/  BSYNC B0 ;  /* 0x0000000000007941 */ /* 0x000fea0003800000 */
.L_x_1120:
        /* <DEDUP_REMOVED lines=19> */
.L_x_1123:
[----:B------:R-:W-:Y:S05]  /*148a0*/  BSYNC B0 ;  /* 0x0000000000007941 */ /* 0x000fea0003800000 */
.L_x_1122:
        /* <DEDUP_REMOVED lines=19> */
.L_x_1125:
[----:B------:R-:W-:Y:S05]  /*149e0*/  BSYNC B0 ;  /* 0x0000000000007941 */ /* 0x000fea0003800000 */
.L_x_1124:
        /* <DEDUP_REMOVED lines=19> */
.L_x_1127:
[----:B------:R-:W-:Y:S05]  /*14b20*/  BSYNC B0 ;  /* 0x0000000000007941 */ /* 0x000fea0003800000 */
.L_x_1126:
        /* <DEDUP_REMOVED lines=19> */
.L_x_1129:
[----:B------:R-:W-:Y:S05]  /*14c60*/  BSYNC B0 ;  /* 0x0000000000007941 */ /* 0x000fea0003800000 */
.L_x_1128:
[----:B--2---:R-:W2:Y:S01]  /*14c70*/  LDL R7, [R1+0x13c] ;  /* 0x00013c0001077983 */ /* 0x004ea20000100800 */
[----:B------:R-:W-:Y:S01]  /*14c80*/  SHF.R.S32.HI R0, RZ, 0x4, R229 ;  /* 0x00000004ff007819 */ /* 0x000fe200000114e5 */
[----:B------:R-:W-:Y:S01]  /*14c90*/  IMAD.SHL.U32 R5, R218, 0x40, RZ ;  /* 0x00000040da057824 */ /* 0x000fe200078e00ff */
[----:B------:R-:W-:Y:S01]  /*14ca0*/  SHF.R.S32.HI R113, RZ, 0x1f, R20 ;  /* 0x0000001fff717819 */ /* 0x000fe20000011414 */
[----:B-1----:R-:W-:Y:S01]  /*14cb0*/  IMAD.SHL.U32 R2, R251, 0x40, RZ ;  /* 0x00000040fb027824 */ /* 0x002fe200078e00ff */
[----:B------:R-:W-:Y:S01]  /*14cc0*/  LEA.HI R3, R229, R0, RZ, 0x1 ;  /* 0x00000000e5037211 */ /* 0x000fe200078f08ff */
[----:B------:R-:W-:Y:S01]  /*14cd0*/  IMAD.SHL.U32 R6, R252, 0x40, RZ ;  /* 0x00000040fc067824 */ /* 0x000fe200078e00ff */
[----:B------:R-:W-:Y:S01]  /*14ce0*/  LEA.HI R113, R113, R20, RZ, 0x5 ;  /* 0x0000001471717211 */ /* 0x000fe200078f28ff */
[----:B------:R-:W-:Y:S01]  /*14cf0*/  IMAD.SHL.U32 R4, R80, 0x8, RZ ;  /* 0x0000000850047824 */ /* 0x000fe200078e00ff */
[----:B------:R-:W-:Y:S01]  /*14d00*/  LOP3.LUT R3, R3, 0xfffffffe, RZ, 0xc0, !PT ;  /* 0xfffffffe03037812 */ /* 0x000fe200078ec0ff */
[----:B------:R-:W0:Y:S01]  /*14d10*/  LDGDEPBAR ;  /* 0x00000000000079af */ /* 0x000e220000000000 */
[----:B------:R-:W-:Y:S01]  /*14d20*/  LOP3.LUT R2, R2, 0x1c0, RZ, 0xc0, !PT ;  /* 0x000001c002027812 */ /* 0x000fe200078ec0ff */
[----:B------:R-:W-:Y:S01]  /*14d30*/  BSSY B1, `(.L_x_1130) ;  /* 0x00003b0000017945 */ /* 0x000fe20003800000 */
[----:B------:R-:W-:Y:S01]  /*14d40*/  LOP3.LUT R178, R6, 0xfffffe00, RZ, 0xc0, !PT ;  /* 0xfffffe0006b27812 */ /* 0x000fe200078ec0ff */
[----:B------:R-:W-:Y:S01]  /*14d50*/  IMAD.IADD R3, R0, 0x1, -R3 ;  /* 0x0000000100037824 */ /* 0x000fe200078e0a03 */
[----:B------:R-:W-:-:S02]  /*14d60*/  LOP3.LUT R0, R5, 0x1c0, RZ, 0xc0, !PT ;  /* 0x000001c005007812 */ /* 0x000fc400078ec0ff */
[----:B------:R-:W-:Y:S01]  /*14d70*/  SHF.R.S32.HI R113, RZ, 0x5, R113 ;  /* 0x00000005ff717819 */ /* 0x000fe20000011471 */
[----:B------:R-:W-:Y:S01]  /*14d80*/  IMAD.SHL.U32 R5, R3, 0x8, RZ ;  /* 0x0000000803057824 */ /* 0x000fe200078e00ff */
[----:B------:R-:W-:Y:S02]  /*14d90*/  LOP3.LUT R6, R0, 0x8, R4, 0xf8, !PT ;  /* 0x0000000800067812 */ /* 0x000fe400078ef804 */
[----:B------:R-:W-:Y:S02]  /*14da0*/  SHF.R.U32.HI R0, RZ, 0x3, R0 ;  /* 0x00000003ff007819 */ /* 0x000fe40000011600 */
[----:B------:R-:W-:Y:S02]  /*14db0*/  LOP3.LUT R5, R2, 0x8, R5, 0xf8, !PT ;  /* 0x0000000802057812 */ /* 0x000fe400078ef805 */
[----:B------:R-:W-:Y:S01]  /*14dc0*/  SHF.R.U32.HI R4, RZ, 0x3, R2 ;  /* 0x00000003ff047819 */ /* 0x000fe20000011602 */
[----:B------:R-:W-:Y:S01]  /*14dd0*/  IMAD R2, R113, 0x400, R178 ;  /* 0x0000040071027824 */ /* 0x000fe200078e02b2 */
[----:B------:R-:W-:-:S02]  /*14de0*/  LOP3.LUT R0, R6, R0, RZ, 0x3c, !PT ;  /* 0x0000000006007212 */ /* 0x000fc400078e3cff */
[----:B------:R-:W-:Y:S02]  /*14df0*/  LOP3.LUT R16, R5, R4, RZ, 0x3c, !PT ;  /* 0x0000000405107212 */ /* 0x000fe400078e3cff */
[----:B------:R-:W-:Y:S01]  /*14e00*/  R2P PR, R218, 0x6 ;  /* 0x00000006da007804 */ /* 0x000fe20000000000 */
[----:B------:R-:W-:Y:S02]  /*14e10*/  IMAD R0, R3, 0x200, R0 ;  /* 0x0000020003007824 */ /* 0x000fe400078e0200 */
[----:B------:R-:W-:Y:S02]  /*14e20*/  IMAD.IADD R2, R16, 0x1, R2 ;  /* 0x0000000110027824 */ /* 0x000fe400078e0202 */
[----:B------:R-:W-:Y:S02]  /*14e30*/  IMAD.SHL.U32 R176, R0, 0x2, RZ ;  /* 0x0000000200b07824 */ /* 0x000fe400078e00ff */
[----:B------:R-:W-:Y:S02]  /*14e40*/  IMAD.SHL.U32 R183, R2, 0x2, RZ ;  /* 0x0000000202b77824 */ /* 0x000fe400078e00ff */
[----:B------:R-:W-:Y:S01]  /*14e50*/  IMAD.MOV.U32 R0, RZ, RZ, 0x20 ;  /* 0x00000020ff007424 */ /* 0x000fe200078e00ff */
[----:B------:R-:W-:Y:S01]  /*14e60*/  LDSM.16.M88.4 R8, [R176+0x2800] ;  /* 0x00280000b008783b */ /* 0x000fe20000000200 */
[----:B------:R-:W-:Y:S01]  /*14e70*/  IMAD R115, R186, 0x2, R183 ;  /* 0x00000002ba737824 */ /* 0x000fe200078e02b7 */
[----:B------:R-:W-:-:S02]  /*14e80*/  IADD3 R177, R176, 0x2040, RZ ;  /* 0x00002040b0b17810 */ /* 0x000fc40007ffe0ff */
[----:B-----5:R-:W-:Y:S01]  /*14e90*/  LDSM.16.M88.4 R28, [R176+0x5000] ;  /* 0x00500000b01c783b */ /* 0x020fe20000000200 */
[----:B------:R-:W-:-:S03]  /*14ea0*/  SEL R184, R0, 0xffffffe0, !P1 ;  /* 0xffffffe000b87807 */ /* 0x000fc60004800000 */
[----:B------:R-:W-:Y:S02]  /*14eb0*/  LDSM.16.M88.4 R24, [R176+0x3000] ;  /* 0x00300000b018783b */ /* 0x000fe40000000200 */
[----:B------:R-:W-:Y:S02]  /*14ec0*/  IMAD.IADD R72, R176, 0x1, R184 ;  /* 0x00000001b0487824 */ /* 0x000fe400078e02b8 */
[----:B------:R-:W-:Y:S04]  /*14ed0*/  LDSM.16.M88.4 R12, [R176+0x2000] ;  /* 0x00200000b00c783b */ /* 0x000fe80000000200 */
[----:B------:R-:W-:Y:S04]  /*14ee0*/  LDSM.16.M88.4 R40, [R176+0x3800] ;  /* 0x00380000b028783b */ /* 0x000fe80000000200 */
[----:B------:R-:W-:Y:S04]  /*14ef0*/  LDSM.16.M88.4 R32, [R176+0x4800] ;  /* 0x00480000b020783b */ /* 0x000fe80000000200 */
[----:B------:R-:W-:Y:S04]  /*14f00*/  LDSM.16.M88.4 R20, [R176+0x5800] ;  /* 0x00580000b014783b */ /* 0x000fe80000000200 */
[----:B------:R-:W-:Y:S04]  /*14f10*/  LDSM.16.M88.4 R48, [R72+0x2000] ;  /* 0x002000004830783b */ /* 0x000fe80000000200 */
[----:B------:R-:W-:Y:S04]  /*14f20*/  LDSM.16.M88.4 R36, [R176+0x4000] ;  /* 0x00400000b024783b */ /* 0x000fe80000000200 */
[----:B------:R-:W-:Y:S04]  /*14f30*/  LDSM.16.M88.4 R44, [R176+0x7000] ;  /* 0x00700000b02c783b */ /* 0x000fe80000000200 */
[----:B------:R-:W-:Y:S01]  /*14f40*/  STL [R1+0xd0], R115 ;  /* 0x0000d07301007387 */ /* 0x000fe20000100800 */
[----:B--2---:R-:W-:-:S03]  /*14f50*/  IMAD.MOV.U32 R112, RZ, RZ, R7 ;  /* 0x000000ffff707224 */ /* 0x004fc600078e0007 */
[----:B------:R-:W1:Y:S02]  /*14f60*/  LDSM.16.M88.4 R4, [R183] ;  /* 0x00000000b704783b */ /* 0x000e640000000200 */
[C---:B-1----:R-:W-:Y:S08]  /*14f70*/  HMMA.16816.F32.BF16 R120, R4.reuse, R8, RZ ;  /* 0x000000080478723c */ /* 0x042ff000000418ff */
[C---:B------:R-:W-:Y:S01]  /*14f80*/  HMMA.16816.F32.BF16 R128, R4.reuse, R10, RZ ;  /* 0x0000000a0480723c */ /* 0x040fe200000418ff */
[----:B------:R-:W1:Y:S07]  /*14f90*/  LDSM.16.M88.4 R8, [R176+0x6800] ;  /* 0x00680000b008783b */ /* 0x000e6e0000000200 */
[C---:B------:R-:W-:Y:S08]  /*14fa0*/  HMMA.16816.F32.BF16 R64, R4.reuse, R28, RZ ;  /* 0x0000001c0440723c */ /* 0x040ff000000418ff */
[C---:B------:R-:W-:Y:S01]  /*14fb0*/  HMMA.16816.F32.BF16 R52, R4.reuse, R30, RZ ;  /* 0x0000001e0434723c */ /* 0x040fe200000418ff */
[----:B------:R-:W2:Y:S07]  /*14fc0*/  LDSM.16.M88.4 R28, [R176+0x7800] ;  /* 0x00780000b01c783b */ /* 0x000eae0000000200 */
[C---:B------:R-:W-:Y:S08]  /*14fd0*/  HMMA.16816.F32.BF16 R116, R4.reuse, R24, RZ ;  /* 0x000000180474723c */ /* 0x040ff000000418ff */
[C---:B------:R-:W-:Y:S01]  /*14fe0*/  HMMA.16816.F32.BF16 R108, R4.reuse, R26, RZ ;  /* 0x0000001a046c723c */ /* 0x040fe200000418ff */
[----:B------:R-:W3:Y:S07]  /*14ff0*/  LDSM.16.M88.4 R24, [R176+0x8000] ;  /* 0x00800000b018783b */ /* 0x000eee0000000200 */
[C---:B------:R-:W-:Y:S08]  /*15000*/  HMMA.16816.F32.BF16 R124, R4.reuse, R12, RZ ;  /* 0x0000000c047c723c */ /* 0x040ff000000418ff */
[C---:B-1----:R-:W-:Y:S08]  /*15010*/  HMMA.16816.F32.BF16 R68, R4.reuse, R8, RZ ;  /* 0x000000080444723c */ /* 0x042ff000000418ff */
[C---:B------:R-:W-:Y:S01]  /*15020*/  HMMA.16816.F32.BF16 R144, R4.reuse, R10, RZ ;  /* 0x0000000a0490723c */ /* 0x040fe200000418ff */
[----:B------:R-:W1:Y:S07]  /*15030*/  LDSM.16.M88.4 R8, [R115] ;  /* 0x000000007308783b */ /* 0x000e6e0000000200 */
[C---:B------:R-:W-:Y:S01]  /*15040*/  HMMA.16816.F32.BF16 R136, R4.reuse, R14, RZ ;  /* 0x0000000e0488723c */ /* 0x040fe200000418ff */
[----:B------:R-:W4:Y:S07]  /*15050*/  LDSM.16.M88.4 R12, [R176+0x6000] ;  /* 0x00600000b00c783b */ /* 0x000f2e0000000200 */
[C---:B------:R-:W-:Y:S08]  /*15060*/  HMMA.16816.F32.BF16 R104, R4.reuse, R40, RZ ;  /* 0x000000280468723c */ /* 0x040ff000000418ff */
[C---:B------:R-:W-:Y:S01]  /*15070*/  HMMA.16816.F32.BF16 R100, R4.reuse, R42, RZ ;  /* 0x0000002a0464723c */ /* 0x040fe200000418ff */
[----:B------:R-:W1:Y:S07]  /*15080*/  LDSM.16.M88.4 R40, [R72+0x2800] ;  /* 0x002800004828783b */ /* 0x000e6e0000000200 */
[C---:B------:R-:W-:Y:S08]  /*15090*/  HMMA.16816.F32.BF16 R88, R4.reuse, R32, RZ ;  /* 0x000000200458723c */ /* 0x040ff000000418ff */
[C---:B------:R-:W-:Y:S01]  /*150a0*/  HMMA.16816.F32.BF16 R84, R4.reuse, R34, RZ ;  /* 0x000000220454723c */ /* 0x040fe200000418ff */
[----:B------:R-:W1:Y:S07]  /*150b0*/  LDSM.16.M88.4 R32, [R72+0x3800] ;  /* 0x003800004820783b */ /* 0x000e6e0000000200 */
[C---:B------:R-:W-:Y:S08]  /*150c0*/  HMMA.16816.F32.BF16 R60, R4.reuse, R20, RZ ;  /* 0x00000014043c723c */ /* 0x040ff000000418ff */
[C---:B------:R-:W-:Y:S01]  /*150d0*/  HMMA.16816.F32.BF16 R80, R4.reuse, R22, RZ ;  /* 0x000000160450723c */ /* 0x040fe200000418ff */
[----:B------:R-:W4:Y:S07]  /*150e0*/  LDSM.16.M88.4 R20, [R176+0x8800] ;  /* 0x00880000b014783b */ /* 0x000f2e0000000200 */
[C---:B--2---:R-:W-:Y:S08]  /*150f0*/  HMMA.16816.F32.BF16 R152, R4.reuse, R28, RZ ;  /* 0x0000001c0498723c */ /* 0x044ff000000418ff */
[C---:B------:R-:W-:Y:S01]  /*15100*/  HMMA.16816.F32.BF16 R156, R4.reuse, R30, RZ ;  /* 0x0000001e049c723c */ /* 0x040fe200000418ff */
[----:B------:R-:W2:Y:S07]  /*15110*/  LDSM.16.M88.4 R28, [R72+0x4000] ;  /* 0x00400000481c783b */ /* 0x000eae0000000200 */
[C---:B---3--:R-:W-:Y:S08]  /*15120*/  HMMA.16816.F32.BF16 R160, R4.reuse, R24, RZ ;  /* 0x0000001804a0723c */ /* 0x048ff000000418ff */
[----:B------:R-:W-:Y:S01]  /*15130*/  HMMA.16816.F32.BF16 R164, R4, R26, RZ ;  /* 0x0000001a04a4723c */ /* 0x000fe200000418ff */
[----:B------:R-:W3:Y:S07]  /*15140*/  LDSM.16.M88.4 R24, [R72+0x4800] ;  /* 0x004800004818783b */ /* 0x000eee0000000200 */
[----:B-1----:R-:W-:Y:S08]  /*15150*/  HMMA.16816.F32.BF16 R208, R8, R48, R124 ;  /* 0x0000003008d0723c */ /* 0x002ff0000004187c */
[C---:B----4-:R-:W-:Y:S08]  /*15160*/  HMMA.16816.F32.BF16 R56, R4.reuse, R12, RZ ;  /* 0x0000000c0438723c */ /* 0x050ff000000418ff */
[----:B------:R-:W-:Y:S01]  /*15170*/  HMMA.16816.F32.BF16 R76, R4, R14, RZ ;  /* 0x0000000e044c723c */ /* 0x000fe200000418ff */
[----:B------:R-:W1:Y:S07]  /*15180*/  LDSM.16.M88.4 R12, [R176+0x9000] ;  /* 0x00900000b00c783b */ /* 0x000e6e0000000200 */
[C---:B------:R-:W-:Y:S08]  /*15190*/  HMMA.16816.F32.BF16 R172, R8.reuse, R40, R120 ;  /* 0x0000002808ac723c */ /* 0x040ff00000041878 */
[C---:B------:R-:W-:Y:S08]  /*151a0*/  HMMA.16816.F32.BF16 R124, R8.reuse, R42, R128 ;  /* 0x0000002a087c723c */ /* 0x040ff00000041880 */
[----:B------:R-:W-:Y:S08]  /*151b0*/  HMMA.16816.F32.BF16 R40, R8, R34, R100 ;  /* 0x000000220828723c */ /* 0x000ff00000041864 */
[C---:B------:R-:W-:Y:S08]  /*151c0*/  HMMA.16816.F32.BF16 R96, R4.reuse, R36, RZ ;  /* 0x000000240460723c */ /* 0x040ff000000418ff */
[C---:B------:R-:W-:Y:S01]  /*151d0*/  HMMA.16816.F32.BF16 R92, R4.reuse, R38, RZ ;  /* 0x00000026045c723c */ /* 0x040fe200000418ff */
[----:B------:R-:W-:Y:S07]  /*151e0*/  LDSM.16.M88.4 R36, [R72+0x3000] ;  /* 0x003000004824783b */ /* 0x000fee0000000200 */
[----:B------:R-:W-:Y:S01]  /*151f0*/  HMMA.16816.F32.BF16 R192, R4, R20, RZ ;  /* 0x0000001404c0723c */ /* 0x000fe200000418ff */
[----:B------:R-:W-:-:S02]  /*15200*/  IMAD.MOV.U32 R251, RZ, RZ, R40 ;  /* 0x000000fffffb7224 */ /* 0x000fc400078e0028 */
[----:B------:R-:W-:Y:S02]  /*15210*/  IMAD.MOV.U32 R250, RZ, RZ, R41 ;  /* 0x000000fffffa7224 */ /* 0x000fe400078e0029 */
[----:B------:R-:W-:Y:S02]  /*15220*/  IMAD.MOV.U32 R249, RZ, RZ, R42 ;  /* 0x000000fffff97224 */ /* 0x000fe400078e002a */
[----:B------:R-:W-:Y:S01]  /*15230*/  IMAD.MOV.U32 R246, RZ, RZ, R43 ;  /* 0x000000fffff67224 */ /* 0x000fe200078e002b */
[C---:B------:R-:W-:Y:S01]  /*15240*/  HMMA.16816.F32.BF16 R204, R4.reuse, R22, RZ ;  /* 0x0000001604cc723c */ /* 0x040fe200000418ff */
[----:B------:R-:W-:Y:S07]  /*15250*/  LDSM.16.M88.4 R20, [R72+0x5000] ;  /* 0x005000004814783b */ /* 0x000fee0000000200 */
[C---:B------:R-:W-:Y:S08]  /*15260*/  HMMA.16816.F32.BF16 R140, R4.reuse, R44, RZ ;  /* 0x0000002c048c723c */ /* 0x040ff000000418ff */
[----:B------:R-:W-:Y:S01]  /*15270*/  HMMA.16816.F32.BF16 R148, R4, R46, RZ ;  /* 0x0000002e0494723c */ /* 0x000fe200000418ff */
[----:B------:R-:W4:Y:S07]  /*15280*/  LDSM.16.M88.4 R44, [R176+0x9800] ;  /* 0x00980000b02c783b */ /* 0x000f2e0000000200 */
[C---:B--2---:R-:W-:Y:S08]  /*15290*/  HMMA.16816.F32.BF16 R240, R8.reuse, R28, R96 ;  /* 0x0000001c08f0723c */ /* 0x044ff00000041860 */
[C---:B------:R-:W-:Y:S08]  /*152a0*/  HMMA.16816.F32.BF16 R40, R8.reuse, R30, R92 ;  /* 0x0000001e0828723c */ /* 0x040ff0000004185c */
[C---:B---3--:R-:W-:Y:S08]  /*152b0*/  HMMA.16816.F32.BF16 R28, R8.reuse, R24, R88 ;  /* 0x00000018081c723c */ /* 0x048ff00000041858 */
[----:B------:R-:W-:Y:S08]  /*152c0*/  HMMA.16816.F32.BF16 R24, R8, R26, R84 ;  /* 0x0000001a0818723c */ /* 0x000ff00000041854 */
[----:B-1----:R-:W-:Y:S01]  /*152d0*/  HMMA.16816.F32.BF16 R212, R4, R12, RZ ;  /* 0x0000000c04d4723c */ /* 0x002fe200000418ff */
[----:B------:R-:W-:-:S02]  /*152e0*/  IMAD.MOV.U32 R218, RZ, RZ, R40 ;  /* 0x000000ffffda7224 */ /* 0x000fc400078e0028 */
[----:B------:R-:W-:Y:S02]  /*152f0*/  IMAD.MOV.U32 R188, RZ, RZ, R41 ;  /* 0x000000ffffbc7224 */ /* 0x000fe400078e0029 */
[----:B------:R-:W-:Y:S02]  /*15300*/  IMAD.MOV.U32 R185, RZ, RZ, R42 ;  /* 0x000000ffffb97224 */ /* 0x000fe400078e002a */
[----:B------:R-:W-:Y:S01]  /*15310*/  IMAD.MOV.U32 R182, RZ, RZ, R43 ;  /* 0x000000ffffb67224 */ /* 0x000fe200078e002b */
[----:B------:R-:W-:Y:S01]  /*15320*/  HMMA.16816.F32.BF16 R232, R4, R14, RZ ;  /* 0x0000000e04e8723c */ /* 0x000fe200000418ff */
[----:B------:R-:W1:Y:S01]  /*15330*/  LDSM.16.M88.4 R12, [R72+0x5800] ;  /* 0x00580000480c783b */ /* 0x000e620000000200 */
[----:B------:R-:W-:Y:S02]  /*15340*/  IMAD.MOV.U32 R181, RZ, RZ, R28 ;  /* 0x000000ffffb57224 */ /* 0x000fe400078e001c */
[----:B------:R-:W-:Y:S01]  /*15350*/  IMAD.MOV.U32 R180, RZ, RZ, R29 ;  /* 0x000000ffffb47224 */ /* 0x000fe200078e001d */
[----:B------:R-:W-:Y:S01]  /*15360*/  LDSM.16.M88.4 R40, [R72+0x7800] ;  /* 0x007800004828783b */ /* 0x000fe20000000200 */
[----:B------:R-:W-:-:S02]  /*15370*/  IMAD.MOV.U32 R115, RZ, RZ, R30 ;  /* 0x000000ffff737224 */ /* 0x000fc400078e001e */
[----:B------:R-:W-:Y:S01]  /*15380*/  IMAD.MOV.U32 R91, RZ, RZ, R24 ;  /* 0x000000ffff5b7224 */ /* 0x000fe200078e0018 */
[----:B----4-:R-:W-:Y:S01]  /*15390*/  HMMA.16816.F32.BF16 R236, R4, R44, RZ ;  /* 0x0000002c04ec723c */ /* 0x010fe200000418ff */
[----:B------:R-:W-:Y:S02]  /*153a0*/  IMAD.MOV.U32 R90, RZ, RZ, R25 ;  /* 0x000000ffff5a7224 */ /* 0x000fe400078e0019 */
[----:B------:R-:W-:Y:S02]  /*153b0*/  IMAD.MOV.U32 R89, RZ, RZ, R26 ;  /* 0x000000ffff597224 */ /* 0x000fe400078e001a */
[----:B------:R-:W-:Y:S02]  /*153c0*/  IMAD.MOV.U32 R88, RZ, RZ, R27 ;  /* 0x000000ffff587224 */ /* 0x000fe400078e001b */
[----:B------:R-:W-:Y:S01]  /*153d0*/  IMAD.MOV.U32 R3, RZ, RZ, R31 ;  /* 0x000000ffff037224 */ /* 0x000fe200078e001f */
[----:B------:R-:W-:Y:S01]  /*153e0*/  HMMA.16816.F32.BF16 R24, R8, R20, R64 ;  /* 0x000000140818723c */ /* 0x000fe20000041840 */
[----:B------:R-:W-:Y:S07]  /*153f0*/  LDSM.16.M88.4 R28, [R72+0x9000] ;  /* 0x00900000481c783b */ /* 0x000fee0000000200 */
[----:B------:R-:W-:Y:S01]  /*15400*/  HMMA.16816.F32.BF16 R228, R4, R46, RZ ;  /* 0x0000002e04e4723c */ /* 0x000fe200000418ff */
[----:B------:R-:W-:Y:S04]  /*15410*/  LDSM.16.M88.4 R4, [R72+0x6000] ;  /* 0x006000004804783b */ /* 0x000fe80000000200 */
[----:B------:R-:W-:Y:S03]  /*15420*/  LDSM.16.M88.4 R44, [R72+0x6800] ;  /* 0x00680000482c783b */ /* 0x000fe60000000200 */
[C---:B------:R-:W-:Y:S08]  /*15430*/  HMMA.16816.F32.BF16 R104, R8.reuse, R32, R104 ;  /* 0x000000200868723c */ /* 0x040ff00000041868 */
[----:B------:R-:W-:Y:S01]  /*15440*/  IMAD.MOV.U32 R20, RZ, RZ, R25 ;  /* 0x000000ffff147224 */ /* 0x000fe200078e0019 */
[----:B------:R-:W-:Y:S01]  /*15450*/  HMMA.16816.F32.BF16 R200, R8, R50, R136 ;  /* 0x0000003208c8723c */ /* 0x000fe20000041888 */
[----:B------:R-:W-:Y:S01]  /*15460*/  IMAD.MOV.U32 R2, RZ, RZ, R26 ;  /* 0x000000ffff027224 */ /* 0x000fe200078e001a */
[----:B------:R-:W2:Y:S01]  /*15470*/  LDSM.16.M88.4 R48, [R72+0x7000] ;  /* 0x007000004830783b */ /* 0x000ea20000000200 */
[----:B------:R-:W-:-:S02]  /*15480*/  IMAD.MOV.U32 R0, RZ, RZ, R24 ;  /* 0x000000ffff007224 */ /* 0x000fc400078e0018 */
[----:B------:R-:W-:-:S03]  /*15490*/  IMAD.MOV.U32 R64, RZ, RZ, R27 ;  /* 0x000000ffff407224 */ /* 0x000fc600078e001b */
[C---:B------:R-:W-:Y:S07]  /*154a0*/  HMMA.16816.F32.BF16 R24, R8.reuse, R22, R52 ;  /* 0x000000160818723c */ /* 0x040fee0000041834 */
[----:B------:R-:W-:Y:S01]  /*154b0*/  IMAD.MOV.U32 R54, RZ, RZ, R20 ;  /* 0x000000ffff367224 */ /* 0x000fe200078e0014 */
[----:B------:R-:W-:Y:S01]  /*154c0*/  HMMA.16816.F32.BF16 R168, R8, R36, R116 ;  /* 0x0000002408a8723c */ /* 0x000fe20000041874 */
[----:B------:R-:W-:Y:S02]  /*154d0*/  IMAD.MOV.U32 R55, RZ, RZ, R2 ;  /* 0x000000ffff377224 */ /* 0x000fe400078e0002 */
[----:B------:R-:W-:-:S02]  /*154e0*/  IMAD.MOV.U32 R33, RZ, RZ, R106 ;  /* 0x000000ffff217224 */ /* 0x000fc400078e006a */
[----:B------:R-:W-:Y:S02]  /*154f0*/  IMAD.MOV.U32 R32, RZ, RZ, R104 ;  /* 0x000000ffff207224 */ /* 0x000fe400078e0068 */
[----:B------:R-:W-:Y:S01]  /*15500*/  IMAD.MOV.U32 R53, RZ, RZ, R0 ;  /* 0x000000ffff357224 */ /* 0x000fe200078e0000 */
[C---:B-1----:R-:W-:Y:S01]  /*15510*/  HMMA.16816.F32.BF16 R20, R8.reuse, R12, R60 ;  /* 0x0000000c0814723c */ /* 0x042fe2000004183c */
[----:B------:R-:W-:Y:S01]  /*15520*/  IADD3 R0, R176, 0x2000, RZ ;  /* 0x00002000b0007810 */ /* 0x000fe20007ffe0ff */
[----:B------:R-:W-:Y:S02]  /*15530*/  IMAD.MOV.U32 R67, RZ, RZ, R33 ;  /* 0x000000ffff437224 */ /* 0x000fe400078e0021 */
[----:B------:R-:W-:Y:S01]  /*15540*/  IMAD.MOV.U32 R65, RZ, RZ, R32 ;  /* 0x000000ffff417224 */ /* 0x000fe200078e0020 */
[----:B------:R-:W-:Y:S01]  /*15550*/  @P2 IADD3 R177, R0, -0x40, RZ ;  /* 0xffffffc000b12810 */ /* 0x000fe20007ffe0ff */
[----:B------:R-:W1:Y:S01]  /*15560*/  LDSM.16.M88.4 R32, [R72+0x8800] ;  /* 0x008800004820783b */ /* 0x000e620000000200 */
[----:B------:R-:W-:Y:S01]  /*15570*/  IMAD.MOV.U32 R36, RZ, RZ, R105 ;  /* 0x000000ffff247224 */ /* 0x000fe200078e0069 */
[----:B------:R-:W-:Y:S01]  /*15580*/  HMMA.16816.F32.BF16 R12, R8, R14, R80 ;  /* 0x0000000e080c723c */ /* 0x000fe20000041850 */
[----:B------:R-:W-:-:S02]  /*15590*/  IMAD.MOV.U32 R245, RZ, RZ, R24 ;  /* 0x000000fffff57224 */ /* 0x000fc400078e0018 */
[----:B------:R-:W-:Y:S02]  /*155a0*/  IMAD.MOV.U32 R227, RZ, RZ, R25 ;  /* 0x000000ffffe37224 */ /* 0x000fe400078e0019 */
[----:B------:R-:W-:Y:S02]  /*155b0*/  IMAD.MOV.U32 R224, RZ, RZ, R26 ;  /* 0x000000ffffe07224 */ /* 0x000fe400078e001a */
[----:B------:R-:W-:Y:S01]  /*155c0*/  IMAD.MOV.U32 R221, RZ, RZ, R27 ;  /* 0x000000ffffdd7224 */ /* 0x000fe200078e001b */
[C---:B------:R-:W-:Y:S01]  /*155d0*/  HMMA.16816.F32.BF16 R196, R8.reuse, R38, R108 ;  /* 0x0000002608c4723c */ /* 0x040fe2000004186c */
[----:B------:R-:W-:Y:S01]  /*155e0*/  LDSM.16.M88.4 R24, [R72+0x9800] ;  /* 0x009800004818783b */ /* 0x000fe20000000200 */
[----:B------:R-:W-:Y:S02]  /*155f0*/  IMAD.MOV.U32 R66, RZ, RZ, R36 ;  /* 0x000000ffff427224 */ /* 0x000fe400078e0024 */
[----:B------:R-:W-:Y:S01]  /*15600*/  IMAD.MOV.U32 R252, RZ, RZ, R107 ;  /* 0x000000fffffc7224 */ /* 0x000fe200078e006b */
[----:B------:R-:W3:Y:S03]  /*15610*/  LDSM.16.M88.4 R36, [R72+0x8000] ;  /* 0x008000004824783b */ /* 0x000ee60000000200 */
[----:B------:R-:W-:Y:S01]  /*15620*/  IMAD.MOV.U32 R62, RZ, RZ, R20 ;  /* 0x000000ffff3e7224 */ /* 0x000fe200078e0014 */
[----:B--2---:R-:W-:Y:S01]  /*15630*/  HMMA.16816.F32.BF16 R136, R8, R48, R140 ;  /* 0x000000300888723c */ /* 0x004fe2000004188c */
[----:B------:R-:W-:-:S02]  /*15640*/  IMAD.MOV.U32 R61, RZ, RZ, R21 ;  /* 0x000000ffff3d7224 */ /* 0x000fc400078e0015 */
[----:B------:R-:W-:Y:S02]  /*15650*/  IMAD.MOV.U32 R60, RZ, RZ, R22 ;  /* 0x000000ffff3c7224 */ /* 0x000fe400078e0016 */
[----:B------:R-:W-:Y:S02]  /*15660*/  IMAD.MOV.U32 R52, RZ, RZ, R23 ;  /* 0x000000ffff347224 */ /* 0x000fe400078e0017 */
[----:B------:R-:W-:Y:S01]  /*15670*/  IMAD.MOV.U32 R98, RZ, RZ, R12 ;  /* 0x000000ffff627224 */ /* 0x000fe200078e000c */
[----:B------:R-:W-:Y:S01]  /*15680*/  LDSM.16.M88.4 R20, [R177] ;  /* 0x00000000b114783b */ /* 0x000fe20000000200 */
[----:B------:R-:W-:Y:S01]  /*15690*/  IMAD.MOV.U32 R97, RZ, RZ, R13 ;  /* 0x000000ffff617224 */ /* 0x000fe200078e000d */
[----:B------:R-:W-:Y:S01]  /*156a0*/  HMMA.16816.F32.BF16 R84, R8, R28, R212 ;  /* 0x0000001c0854723c */ /* 0x000fe200000418d4 */
[----:B------:R-:W-:Y:S02]  /*156b0*/  IMAD.MOV.U32 R96, RZ, RZ, R14 ;  /* 0x000000ffff607224 */ /* 0x000fe400078e000e */
[----:B------:R-:W-:-:S05]  /*156c0*/  IMAD.MOV.U32 R63, RZ, RZ, R15 ;  /* 0x000000ffff3f7224 */ /* 0x000fca00078e000f */
[C---:B------:R-:W-:Y:S08]  /*156d0*/  HMMA.16816.F32.BF16 R12, R8.reuse, R4, R56 ;  /* 0x00000004080c723c */ /* 0x040ff00000041838 */
[C---:B-1----:R-:W-:Y:S07]  /*156e0*/  HMMA.16816.F32.BF16 R92, R8.reuse, R34, R204 ;  /* 0x00000022085c723c */ /* 0x042fee00000418cc */
[----:B------:R-:W-:Y:S01]  /*156f0*/  IMAD.MOV.U32 R204, RZ, RZ, R98 ;  /* 0x000000ffffcc7224 */ /* 0x000fe200078e0062 */
[----:B------:R-:W-:Y:S01]  /*15700*/  HMMA.16816.F32.BF16 R100, R8, R32, R192 ;  /* 0x000000200864723c */ /* 0x000fe200000418c0 */
[----:B------:R-:W-:Y:S01]  /*15710*/  IMAD.MOV.U32 R205, RZ, RZ, R97 ;  /* 0x000000ffffcd7224 */ /* 0x000fe200078e0061 */
[----:B------:R-:W-:Y:S01]  /*15720*/  LDSM.16.M88.4 R32, [R177+0x3800] ;  /* 0x00380000b120783b */ /* 0x000fe20000000200 */
[----:B------:R-:W-:-:S02]  /*15730*/  IMAD.MOV.U32 R206, RZ, RZ, R96 ;  /* 0x000000ffffce7224 */ /* 0x000fc400078e0060 */
[----:B------:R-:W-:Y:S02]  /*15740*/  IMAD.MOV.U32 R207, RZ, RZ, R63 ;  /* 0x000000ffffcf7224 */ /* 0x000fe400078e003f */
[----:B------:R-:W-:Y:S01]  /*15750*/  IMAD.MOV.U32 R195, RZ, RZ, R64 ;  /* 0x000000ffffc37224 */ /* 0x000fe200078e0040 */
[C---:B------:R-:W-:Y:S01]  /*15760*/  HMMA.16816.F32.BF16 R80, R8.reuse, R30, R232 ;  /* 0x0000001e0850723c */ /* 0x040fe200000418e8 */
[----:B------:R-:W-:Y:S01]  /*15770*/  IMAD.MOV.U32 R5, RZ, RZ, R14 ;  /* 0x000000ffff057224 */ /* 0x000fe200078e000e */
[----:B------:R-:W-:Y:S01]  /*15780*/  LDSM.16.M88.4 R28, [R177+0x4000] ;  /* 0x00400000b11c783b */ /* 0x000fe20000000200 */
[----:B------:R-:W-:Y:S02]  /*15790*/  IMAD.MOV.U32 R4, RZ, RZ, R13 ;  /* 0x000000ffff047224 */ /* 0x000fe400078e000d */
[----:B------:R-:W-:Y:S02]  /*157a0*/  IMAD.MOV.U32 R2, RZ, RZ, R12 ;  /* 0x000000ffff027224 */ /* 0x000fe400078e000c */
[----:B------:R-:W-:Y:S01]  /*157b0*/  IMAD.MOV.U32 R99, RZ, RZ, R15 ;  /* 0x000000ffff637224 */ /* 0x000fe200078e000f */
[----:B------:R-:W-:Y:S01]  /*157c0*/  HMMA.16816.F32.BF16 R144, R8, R46, R144 ;  /* 0x0000002e0890723c */ /* 0x000fe20000041890 */
[----:B------:R-:W-:-:S02]  /*157d0*/  IMAD.MOV.U32 R0, RZ, RZ, R5 ;  /* 0x000000ffff007224 */ /* 0x000fc400078e0005 */
[----:B------:R-:W-:Y:S02]  /*157e0*/  IMAD.MOV.U32 R192, RZ, RZ, R53 ;  /* 0x000000ffffc07224 */ /* 0x000fe400078e0035 */
[----:B------:R-:W-:Y:S02]  /*157f0*/  IMAD.MOV.U32 R193, RZ, RZ, R54 ;  /* 0x000000ffffc17224 */ /* 0x000fe400078e0036 */
[----:B------:R-:W-:Y:S01]  /*15800*/  IMAD.MOV.U32 R194, RZ, RZ, R55 ;  /* 0x000000ffffc27224 */ /* 0x000fe200078e0037 */
[----:B------:R-:W-:Y:S01]  /*15810*/  HMMA.16816.F32.BF16 R12, R8, R6, R76 ;  /* 0x00000006080c723c */ /* 0x000fe2000004184c */
[----:B------:R-:W-:Y:S02]  /*15820*/  IMAD.MOV.U32 R63, RZ, RZ, R252 ;  /* 0x000000ffff3f7224 */ /* 0x000fe400078e00fc */
[----:B------:R-:W-:Y:S02]  /*15830*/  IMAD.MOV.U32 R53, RZ, RZ, R250 ;  /* 0x000000ffff357224 */ /* 0x000fe400078e00fa */
[----:B------:R-:W-:-:S02]  /*15840*/  IMAD.MOV.U32 R54, RZ, RZ, R249 ;  /* 0x000000ffff367224 */ /* 0x000fc400078e00f9 */
[----:B------:R-:W-:Y:S01]  /*15850*/  IMAD.MOV.U32 R55, RZ, RZ, R246 ;  /* 0x000000ffff377224 */ /* 0x000fe200078e00f6 */
[C---:B------:R-:W-:Y:S01]  /*15860*/  HMMA.16816.F32.BF16 R128, R8.reuse, R50, R148 ;  /* 0x000000320880723c */ /* 0x040fe20000041894 */
[----:B------:R-:W-:Y:S07]  /*15870*/  LDSM.16.M88.4 R48, [R177+0x1800] ;  /* 0x00180000b130783b */ /* 0x000fee0000000200 */
[C---:B---3--:R-:W-:Y:S08]  /*15880*/  HMMA.16816.F32.BF16 R116, R8.reuse, R36, R160 ;  /* 0x000000240874723c */ /* 0x048ff000000418a0 */
        /* <DEDUP_REMOVED lines=14> */
[----:B------:R-:W-:-:S02]  /*15970*/  IMAD R2, R187, 0x2, R183 ;  /* 0x00000002bb027824 */ /* 0x000fc400078e02b7 */
[----:B------:R-:W-:Y:S02]  /*15980*/  IMAD.MOV.U32 R71, RZ, RZ, R4 ;  /* 0x000000ffff477224 */ /* 0x000fe400078e0004 */
[----:B------:R-:W-:Y:S01]  /*15990*/  IMAD.MOV.U32 R164, RZ, RZ, R218 ;  /* 0x000000ffffa47224 */ /* 0x000fe200078e00da */
[----:B------:R-:W1:Y:S01]  /*159a0*/  LDSM.16.M88.4 R4, [R2] ;  /* 0x000000000204783b */ /* 0x000e620000000200 */
[----:B------:R-:W-:Y:S01]  /*159b0*/  IMAD.MOV.U32 R239, RZ, RZ, R99 ;  /* 0x000000ffffef7224 */ /* 0x000fe200078e0063 */
[----:B------:R-:W-:Y:S01]  /*159c0*/  HMMA.16816.F32.BF16 R120, R8, R40, R152 ;  /* 0x000000280878723c */ /* 0x000fe20000041898 */
[----:B------:R-:W-:Y:S02]  /*159d0*/  IMAD.MOV.U32 R236, RZ, RZ, R70 ;  /* 0x000000ffffec7224 */ /* 0x000fe400078e0046 */
[----:B------:R-:W-:Y:S02]  /*159e0*/  IMAD.MOV.U32 R237, RZ, RZ, R71 ;  /* 0x000000ffffed7224 */ /* 0x000fe400078e0047 */
[----:B------:R-:W-:-:S02]  /*159f0*/  IMAD.MOV.U32 R165, RZ, RZ, R188 ;  /* 0x000000ffffa57224 */ /* 0x000fc400078e00bc */
        /* <DEDUP_REMOVED lines=8> */
[----:B------:R-:W-:Y:S01]  /*15a80*/  IMAD.MOV.U32 R142, RZ, RZ, R57 ;  /* 0x000000ffff8e7224 */ /* 0x000fe200078e0039 */
[----:B------:R-:W2:Y:S01]  /*15a90*/  LDSM.16.M88.4 R12, [R177+0x800] ;  /* 0x00080000b10c783b */ /* 0x000ea20000000200 */
[----:B------:R-:W-:-:S02]  /*15aa0*/  IMAD.MOV.U32 R143, RZ, RZ, R56 ;  /* 0x000000ffff8f7224 */ /* 0x000fc400078e0038 */
[----:B------:R-:W-:Y:S01]  /*15ab0*/  IMAD.MOV.U32 R228, RZ, RZ, R62 ;  /* 0x000000ffffe47224 */ /* 0x000fe200078e003e */
[----:B------:R-:W3:Y:S01]  /*15ac0*/  LDSM.16.M88.4 R56, [R177+0x2000] ;  /* 0x00200000b138783b */ /* 0x000ee20000000200 */
[----:B------:R-:W-:Y:S02]  /*15ad0*/  IMAD.MOV.U32 R229, RZ, RZ, R61 ;  /* 0x000000ffffe57224 */ /* 0x000fe400078e003d */
[----:B------:R-:W-:Y:S01]  /*15ae0*/  IMAD.MOV.U32 R230, RZ, RZ, R60 ;  /* 0x000000ffffe67224 */ /* 0x000fe200078e003c */
[----:B------:R-:W-:Y:S01]  /*15af0*/  LDSM.16.M88.4 R40, [R177+0x2800] ;  /* 0x00280000b128783b */ /* 0x000fe20000000200 */
[----:B------:R-:W-:Y:S02]  /*15b00*/  IMAD.MOV.U32 R234, RZ, RZ, R69 ;  /* 0x000000ffffea7224 */ /* 0x000fe400078e0045 */
[----:B------:R-:W-:Y:S01]  /*15b10*/  IMAD.MOV.U32 R235, RZ, RZ, R68 ;  /* 0x000000ffffeb7224 */ /* 0x000fe200078e0044 */
[----:B------:R-:W-:Y:S01]  /*15b20*/  LDSM.16.M88.4 R8, [R177+0x5800] ;  /* 0x00580000b108783b */ /* 0x000fe20000000200 */
[----:B------:R-:W-:-:S02]  /*15b30*/  IMAD.MOV.U32 R60, RZ, RZ, R65 ;  /* 0x000000ffff3c7224 */ /* 0x000fc400078e0041 */
[----:B------:R-:W-:Y:S02]  /*15b40*/  IMAD.MOV.U32 R61, RZ, RZ, R66 ;  /* 0x000000ffff3d7224 */ /* 0x000fe400078e0042 */
[----:B------:R-:W-:Y:S02]  /*15b50*/  IMAD.MOV.U32 R62, RZ, RZ, R67 ;  /* 0x000000ffff3e7224 */ /* 0x000fe400078e0043 */
[----:B------:R-:W-:Y:S01]  /*15b60*/  IMAD.MOV.U32 R167, RZ, RZ, R182 ;  /* 0x000000ffffa77224 */ /* 0x000fe200078e00b6 */
[----:B-1----:R-:W-:Y:S01]  /*15b70*/  HMMA.16816.F32.BF16 R64, R4, R20, R208 ;  /* 0x000000140440723c */ /* 0x002fe200000418d0 */
[----:B------:R-:W-:Y:S02]  /*15b80*/  IMAD.IADD R182, R184, 0x1, R177 ;  /* 0x00000001b8b67824 */ /* 0x000fe400078e02b1 */
[----:B------:R-:W-:Y:S02]  /*15b90*/  IMAD R185, R186, 0x2, R2 ;  /* 0x00000002bab97824 */ /* 0x000fe400078e0202 */
[----:B------:R-:W-:-:S02]  /*15ba0*/  IMAD.MOV.U32 R231, RZ, RZ, R52 ;  /* 0x000000ffffe77224 */ /* 0x000fc400078e0034 */
[----:B------:R-:W-:Y:S01]  /*15bb0*/  IMAD.MOV.U32 R52, RZ, RZ, R251 ;  /* 0x000000ffff347224 */ /* 0x000fe200078e00fb */
[C---:B------:R-:W-:Y:S01]  /*15bc0*/  HMMA.16816.F32.BF16 R68, R4.reuse, R22, R200 ;  /* 0x000000160444723c */ /* 0x040fe200000418c8 */
[----:B------:R-:W1:Y:S01]  /*15bd0*/  LDSM.16.M88.4 R20, [R177+0x5000] ;  /* 0x00500000b114783b */ /* 0x000e620000000200 */
[----:B------:R-:W-:Y:S02]  /*15be0*/  IMAD.MOV.U32 R232, RZ, RZ, R142 ;  /* 0x000000ffffe87224 */ /* 0x000fe400078e008e */
        /* <DEDUP_REMOVED lines=8> */
[----:B--2---:R-:W-:Y:S01]  /*15c70*/  HMMA.16816.F32.BF16 R88, R4, R12, R172 ;  /* 0x0000000c0458723c */ /* 0x004fe200000418ac */
[----:B------:R-:W-:Y:S02]  /*15c80*/  IMAD.MOV.U32 R210, RZ, RZ, R224 ;  /* 0x000000ffffd27224 */ /* 0x000fe400078e00e0 */
[----:B------:R-:W-:Y:S02]  /*15c90*/  IMAD.MOV.U32 R211, RZ, RZ, R221 ;  /* 0x000000ffffd37224 */ /* 0x000fe400078e00dd */
[----:B------:R-:W-:-:S02]  /*15ca0*/  IMAD.MOV.U32 R238, RZ, RZ, R0 ;  /* 0x000000ffffee7224 */ /* 0x000fc400078e0000 */
[----:B------:R-:W-:Y:S01]  /*15cb0*/  IMAD.MOV.U32 R172, RZ, RZ, R181 ;  /* 0x000000ffffac7224 */ /* 0x000fe200078e00b5 */
[C---:B------:R-:W-:Y:S01]  /*15cc0*/  HMMA.16816.F32.BF16 R124, R4.reuse, R14, R124 ;  /* 0x0000000e047c723c */ /* 0x040fe2000004187c */
[----:B------:R-:W-:Y:S01]  /*15cd0*/  LDSM.16.M88.4 R12, [R185] ;  /* 0x00000000b90c783b */ /* 0x000fe20000000200 */
[----:B------:R-:W-:Y:S02]  /*15ce0*/  IMAD.MOV.U32 R173, RZ, RZ, R180 ;  /* 0x000000ffffad7224 */ /* 0x000fe400078e00b4 */
[----:B------:R-:W-:Y:S02]  /*15cf0*/  IMAD.MOV.U32 R174, RZ, RZ, R115 ;  /* 0x000000ffffae7224 */ /* 0x000fe400078e0073 */
[----:B------:R-:W-:Y:S02]  /*15d00*/  IMAD.MOV.U32 R175, RZ, RZ, R3 ;  /* 0x000000ffffaf7224 */ /* 0x000fe400078e0003 */
[----:B---3--:R-:W-:Y:S01]  /*15d10*/  HMMA.16816.F32.BF16 R160, R4, R56, R240 ;  /* 0x0000003804a0723c */ /* 0x008fe200000418f0 */
[----:B------:R-:W-:-:S05]  /*15d20*/  IMAD R0, R113, 0x10, R73 ;  /* 0x0000001071007824 */ /* 0x000fca00078e0249 */
[----:B------:R-:W-:Y:S02]  /*15d30*/  IADD3 R0, R0, 0x1, R244 ;  /* 0x0000000100007810 */ /* 0x000fe40007ffe0f4 */
[----:B------:R-:W-:Y:S01]  /*15d40*/  HMMA.16816.F32.BF16 R164, R4, R58, R164 ;  /* 0x0000003a04a4723c */ /* 0x000fe200000418a4 */
[----:B------:R-:W2:Y:S01]  /*15d50*/  LDSM.16.M88.4 R56, [R182] ;  /* 0x00000000b638783b */ /* 0x000ea20000000200 */
[----:B------:R-:W-:-:S06]  /*15d60*/  IADD3 R0, R216, R0, -R112 ;  /* 0x00000000d8007210 */ /* 0x000fcc0007ffe870 */
[C---:B-1----:R-:W-:Y:S08]  /*15d70*/  HMMA.16816.F32.BF16 R136, R4.reuse, R20, R136 ;  /* 0x000000140488723c */ /* 0x042ff00000041888 */
[C---:B------:R-:W-:Y:S01]  /*15d80*/  HMMA.16816.F32.BF16 R128, R4.reuse, R22, R128 ;  /* 0x000000160480723c */ /* 0x040fe20000041880 */
[----:B------:R-:W1:Y:S07]  /*15d90*/  LDSM.16.M88.4 R20, [R182+0x800] ;  /* 0x00080000b614783b */ /* 0x000e6e0000000200 */
[C---:B------:R-:W-:Y:S01]  /*15da0*/  HMMA.16816.F32.BF16 R148, R4.reuse, R46, R196 ;  /* 0x0000002e0494723c */ /* 0x040fe200000418c4 */
[----:B------:R-:W3:Y:S07]  /*15db0*/  LDSM.16.M88.4 R44, [R177+0x7000] ;  /* 0x00700000b12c783b */ /* 0x000eee0000000200 */
[C---:B------:R-:W-:Y:S01]  /*15dc0*/  HMMA.16816.F32.BF16 R152, R4.reuse, R48, R60 ;  /* 0x000000300498723c */ /* 0x040fe2000004183c */
[----:B------:R-:W-:Y:S07]  /*15dd0*/  LDSM.16.M88.4 R60, [R177+0x7800] ;  /* 0x00780000b13c783b */ /* 0x000fee0000000200 */
[C---:B------:R-:W-:Y:S01]  /*15de0*/  HMMA.16816.F32.BF16 R156, R4.reuse, R50, R52 ;  /* 0x00000032049c723c */ /* 0x040fe20000041834 */
[----:B------:R-:W4:Y:S04]  /*15df0*/  LDSM.16.M88.4 R52, [R177+0x6000] ;  /* 0x00600000b134783b */ /* 0x000f280000000200 */
[----:B------:R-:W1:Y:S03]  /*15e00*/  LDSM.16.M88.4 R48, [R177+0x6800] ;  /* 0x00680000b130783b */ /* 0x000e660000000200 */
[C---:B------:R-:W-:Y:S08]  /*15e10*/  HMMA.16816.F32.BF16 R192, R4.reuse, R36, R192 ;  /* 0x0000002404c0723c */ /* 0x040ff000000418c0 */
[C---:B------:R-:W-:Y:S01]  /*15e20*/  HMMA.16816.F32.BF16 R196, R4.reuse, R38, R208 ;  /* 0x0000002604c4723c */ /* 0x040fe200000418d0 */
[----:B------:R-:W1:Y:S07]  /*15e30*/  LDSM.16.M88.4 R36, [R182+0x1000] ;  /* 0x00100000b624783b */ /* 0x000e6e0000000200 */
[C---:B------:R-:W-:Y:S08]  /*15e40*/  HMMA.16816.F32.BF16 R168, R4.reuse, R40, R172 ;  /* 0x0000002804a8723c */ /* 0x040ff000000418ac */
[C---:B------:R-:W-:Y:S01]  /*15e50*/  HMMA.16816.F32.BF16 R172, R4.reuse, R42, R200 ;  /* 0x0000002a04ac723c */ /* 0x040fe200000418c8 */
[----:B------:R-:W1:Y:S07]  /*15e60*/  LDSM.16.M88.4 R40, [R182+0x1800] ;  /* 0x00180000b628783b */ /* 0x000e6e0000000200 */
[C---:B------:R-:W-:Y:S08]  /*15e70*/  HMMA.16816.F32.BF16 R208, R4.reuse, R28, R236 ;  /* 0x0000001c04d0723c */ /* 0x040ff000000418ec */
[----:B------:R-:W-:Y:S08]  /*15e80*/  HMMA.16816.F32.BF16 R212, R4, R30, R212 ;  /* 0x0000001e04d4723c */ /* 0x000ff000000418d4 */
[----:B--2---:R-:W-:Y:S08]  /*15e90*/  HMMA.16816.F32.BF16 R28, R12, R58, R68 ;  /* 0x0000003a0c1c723c */ /* 0x004ff00000041844 */
[----:B------:R-:W-:Y:S07]  /*15ea0*/  HMMA.16816.F32.BF16 R120, R4, R8, R120 ;  /* 0x000000080478723c */ /* 0x000fee0000041878 */
[----:B------:R-:W-:Y:S01]  /*15eb0*/  IMAD.IADD R8, R74, 0x1, R0 ;  /* 0x000000014a087824 */ /* 0x000fe200078e0200 */
[----:B------:R-:W-:Y:S01]  /*15ec0*/  HMMA.16816.F32.BF16 R64, R12, R56, R64 ;  /* 0x000000380c40723c */ /* 0x000fe20000041840 */
[----:B------:R-:W-:-:S03]  /*15ed0*/  IMAD.IADD R0, R17, 0x1, R75 ;  /* 0x0000000111007824 */ /* 0x000fc600078e024b */
[----:B------:R-:W-:Y:S02]  /*15ee0*/  IADD3 R9, R8, 0x8, RZ ;  /* 0x0000000808097810 */ /* 0x000fe40007ffe0ff */
[----:B------:R-:W-:Y:S02]  /*15ef0*/  IADD3 R3, R0, 0x1, RZ ;  /* 0x0000000100037810 */ /* 0x000fe40007ffe0ff */
[----:B------:R-:W-:Y:S01]  /*15f00*/  HMMA.16816.F32.BF16 R200, R4, R32, R228 ;  /* 0x0000002004c8723c */ /* 0x000fe200000418e4 */
[----:B------:R-:W-:-:S04]  /*15f10*/  IMNMX R8, R8, R216, PT ;  /* 0x000000d808087217 */ /* 0x000fc80003800200 */
[----:B------:R-:W-:-:S03]  /*15f20*/  ISETP.GE.AND P6, PT, R3, R8, PT ;  /* 0x000000080300720c */ /* 0x000fc60003fc6270 */
[C---:B------:R-:W-:Y:S08]  /*15f30*/  HMMA.16816.F32.BF16 R228, R4.reuse, R24, R232 ;  /* 0x0000001804e4723c */ /* 0x040ff000000418e8 */
[----:B------:R-:W-:Y:S08]  /*15f40*/  HMMA.16816.F32.BF16 R144, R4, R26, R144 ;  /* 0x0000001a0490723c */ /* 0x000ff00000041890 */
[----:B-1----:R-:W-:Y:S08]  /*15f50*/  HMMA.16816.F32.BF16 R24, R12, R20, R88 ;  /* 0x000000140c18723c */ /* 0x002ff00000041858 */
[C---:B---3--:R-:W-:Y:S08]  /*15f60*/  HMMA.16816.F32.BF16 R84, R4.reuse, R44, R84 ;  /* 0x0000002c0454723c */ /* 0x048ff00000041854 */
[C---:B------:R-:W-:Y:S01]  /*15f70*/  HMMA.16816.F32.BF16 R80, R4.reuse, R46, R80 ;  /* 0x0000002e0450723c */ /* 0x040fe20000041850 */
[----:B------:R-:W1:Y:S07]  /*15f80*/  LDSM.16.M88.4 R44, [R182+0x2000] ;  /* 0x00200000b62c783b */ /* 0x000e6e0000000200 */
[C---:B------:R-:W-:Y:S08]  /*15f90*/  HMMA.16816.F32.BF16 R204, R4.reuse, R34, R204 ;  /* 0x0000002204cc723c */ /* 0x040ff000000418cc */
[C---:B------:R-:W-:Y:S08]  /*15fa0*/  HMMA.16816.F32.BF16 R108, R4.reuse, R10, R108 ;  /* 0x0000000a046c723c */ /* 0x040ff0000004186c */
[C---:B----4-:R-:W-:Y:S08]  /*15fb0*/  HMMA.16816.F32.BF16 R116, R4.reuse, R52, R116 ;  /* 0x000000340474723c */ /* 0x050ff00000041874 */
[C---:B------:R-:W-:Y:S08]  /*15fc0*/  HMMA.16816.F32.BF16 R104, R4.reuse, R54, R104 ;  /* 0x000000360468723c */ /* 0x040ff00000041868 */
[C---:B------:R-:W-:Y:S08]  /*15fd0*/  HMMA.16816.F32.BF16 R100, R4.reuse, R48, R100 ;  /* 0x000000300464723c */ /* 0x040ff00000041864 */
[C---:B------:R-:W-:Y:S07]  /*15fe0*/  HMMA.16816.F32.BF16 R92, R4.reuse, R50, R92 ;  /* 0x00000032045c723c */ /* 0x040fee000004185c */
[----:B------:R-:W-:Y:S01]  /*15ff0*/  FSEL R50, R65, -INF , !P6 ;  /* 0xff80000041327808 */ /* 0x000fe20007000000 */
[----:B------:R-:W-:Y:S01]  /*16000*/  HMMA.16816.F32.BF16 R76, R4, R60, R76 ;  /* 0x0000003c044c723c */ /* 0x000fe2000004184c */
[----:B------:R-:W-:-:S04]  /*16010*/  ISETP.GE.AND P6, PT, R0, R8, PT ;  /* 0x000000080000720c */ /* 0x000fc80003fc6270 */
[----:B------:R-:W-:-:S03]  /*16020*/  FSEL R49, R64, -INF , !P6 ;  /* 0xff80000040317808 */ /* 0x000fc60007000000 */
[----:B------:R-:W-:Y:S07]  /*16030*/  HMMA.16816.F32.BF16 R96, R4, R62, R96 ;  /* 0x0000003e0460723c */ /* 0x000fee0000041860 */
[----:B------:R-:W-:Y:S01]  /*16040*/  IMNMX R6, R9, R216, PT ;  /* 0x000000d809067217 */ /* 0x000fe20003800200 */
[----:B------:R-:W-:Y:S01]  /*16050*/  HMMA.16816.F32.BF16 R20, R12, R22, R124 ;  /* 0x000000160c14723c */ /* 0x000fe2000004187c */
[----:B------:R-:W-:Y:S02]  /*16060*/  IADD3 R4, R0, 0x8, RZ ;  /* 0x0000000800047810 */ /* 0x000fe40007ffe0ff */
[----:B------:R-:W-:-:S02]  /*16070*/  ISETP.GE.AND P1, PT, R3, R6, PT ;  /* 0x000000060300720c */ /* 0x000fc40003f26270 */
[----:B------:R-:W-:Y:S02]  /*16080*/  IADD3 R3, R0, 0x9, RZ ;  /* 0x0000000900037810 */ /* 0x000fe40007ffe0ff */
[C---:B------:R-:W-:Y:S01]  /*16090*/  ISETP.GE.AND P4, PT, R4.reuse, R8, PT ;  /* 0x000000080400720c */ /* 0x040fe20003f86270 */
[----:B------:R-:W-:Y:S01]  /*160a0*/  HMMA.16816.F32.BF16 R32, R12, R36, R140 ;  /* 0x000000240c20723c */ /* 0x000fe2000004188c */
[----:B------:R-:W-:Y:S02]  /*160b0*/  ISETP.GE.AND P3, PT, R4, R6, PT ;  /* 0x000000060400720c */ /* 0x000fe40003f66270 */
[C---:B------:R-:W-:Y:S02]  /*160c0*/  ISETP.GE.AND P0, PT, R3.reuse, R8, PT ;  /* 0x000000080300720c */ /* 0x040fe40003f06270 */
[-C--:B------:R-:W-:Y:S02]  /*160d0*/  ISETP.GE.AND P5, PT, R3, R6.reuse, PT ;  /* 0x000000060300720c */ /* 0x080fe40003fa6270 */
[----:B------:R-:W-:-:S02]  /*160e0*/  ISETP.GE.AND P2, PT, R0, R6, PT ;  /* 0x000000060000720c */ /* 0x000fc40003f46270 */
[C---:B------:R-:W-:Y:S02]  /*160f0*/  IADD3 R4, R0.reuse, 0x10, RZ ;  /* 0x0000001000047810 */ /* 0x040fe40007ffe0ff */
[----:B------:R-:W-:Y:S02]  /*16100*/  IADD3 R3, R0, 0x11, RZ ;  /* 0x0000001100037810 */ /* 0x000fe40007ffe0ff */
[----:B------:R-:W-:Y:S02]  /*16110*/  FSEL R54, R28, -INF , !P4 ;  /* 0xff8000001c367808 */ /* 0x000fe40006000000 */
[----:B------:R-:W-:Y:S02]  /*16120*/  FSEL R52, R30, -INF , !P3 ;  /* 0xff8000001e347808 */ /* 0x000fe40005800000 */
[----:B------:R-:W-:Y:S02]  /*16130*/  FSEL R53, R29, -INF , !P0 ;  /* 0xff8000001d357808 */ /* 0x000fe40004000000 */
[----:B------:R-:W-:-:S02]  /*16140*/  FSEL R51, R31, -INF , !P5 ;  /* 0xff8000001f337808 */ /* 0x000fc40006800000 */
[----:B------:R-:W-:Y:S01]  /*16150*/  FSEL R66, R66, -INF , !P2 ;  /* 0xff80000042427808 */ /* 0x000fe20005000000 */
[----:B------:R-:W-:Y:S01]  /*16160*/  HMMA.16816.F32.BF16 R28, R12, R38, R148 ;  /* 0x000000260c1c723c */ /* 0x000fe20000041894 */
[C---:B------:R-:W-:Y:S01]  /*16170*/  ISETP.GE.AND P2, PT, R4.reuse, R8, PT ;  /* 0x000000080400720c */ /* 0x040fe20003f46270 */
[----:B------:R-:W2:Y:S01]  /*16180*/  LDSM.16.M88.4 R36, [R182+0x2800] ;  /* 0x00280000b624783b */ /* 0x000ea20000000200 */
        /* <DEDUP_REMOVED lines=8> */
[C---:B------:R-:W-:Y:S02]  /*16210*/  ISETP.GE.AND P5, PT, R4.reuse, R8, PT ;  /* 0x000000080400720c */ /* 0x040fe40003fa6270 */
[----:B------:R-:W-:-:S02]  /*16220*/  ISETP.GE.AND P2, PT, R4, R6, PT ;  /* 0x000000060400720c */ /* 0x000fc40003f46270 */
[C---:B------:R-:W-:Y:S02]  /*16230*/  ISETP.GE.AND P4, PT, R3.reuse, R8, PT ;  /* 0x000000080300720c */ /* 0x040fe40003f86270 */
[----:B------:R-:W-:Y:S02]  /*16240*/  ISETP.GE.AND P3, PT, R3, R6, PT ;  /* 0x000000060300720c */ /* 0x000fe40003f66270 */
[----:B------:R-:W-:Y:S02]  /*16250*/  FSEL R73, R27, -INF , !P0 ;  /* 0xff8000001b497808 */ /* 0x000fe40004000000 */
[----:B------:R-:W-:Y:S01]  /*16260*/  FSEL R75, R20, -INF , !P5 ;  /* 0xff800000144b7808 */ /* 0x000fe20006800000 */
[----:B------:R-:W-:Y:S01]  /*16270*/  HMMA.16816.F32.BF16 R24, R12, R40, R152 ;  /* 0x000000280c18723c */ /* 0x000fe20000041898 */
[----:B------:R-:W-:Y:S02]  /*16280*/  FSEL R74, R22, -INF , !P2 ;  /* 0xff800000164a7808 */ /* 0x000fe40005000000 */
[----:B------:R-:W-:-:S02]  /*16290*/  FSEL R91, R21, -INF , !P4 ;  /* 0xff800000155b7808 */ /* 0x000fc40006000000 */
[----:B------:R-:W-:Y:S02]  /*162a0*/  FSEL R89, R23, -INF , !P3 ;  /* 0xff80000017597808 */ /* 0x000fe40005800000 */
[C---:B------:R-:W-:Y:S01]  /*162b0*/  IADD3 R4, R0.reuse, 0x20, RZ ;  /* 0x0000002000047810 */ /* 0x040fe20007ffe0ff */
[----:B------:R-:W-:Y:S01]  /*162c0*/  HMMA.16816.F32.BF16 R20, R12, R42, R156 ;  /* 0x0000002a0c14723c */ /* 0x000fe2000004189c */
[----:B------:R-:W3:Y:S01]  /*162d0*/  LDSM.16.M88.4 R40, [R182+0x3000] ;  /* 0x00300000b628783b */ /* 0x000ee20000000200 */
[----:B------:R-:W-:Y:S02]  /*162e0*/  IADD3 R3, R0, 0x21, RZ ;  /* 0x0000002100037810 */ /* 0x000fe40007ffe0ff */
        /* <DEDUP_REMOVED lines=10> */
[C---:B------:R-:W-:Y:S01]  /*16390*/  ISETP.GE.AND P3, PT, R4.reuse, R8, PT ;  /* 0x000000080400720c */ /* 0x040fe20003f66270 */
[----:B-1----:R-:W-:Y:S01]  /*163a0*/  HMMA.16816.F32.BF16 R32, R12, R44, R160 ;  /* 0x0000002c0c20723c */ /* 0x002fe200000418a0 */
        /* <DEDUP_REMOVED lines=9> */
[----:B------:R-:W-:Y:S01]  /*16440*/  HMMA.16816.F32.BF16 R28, R12, R46, R164 ;  /* 0x0000002e0c1c723c */ /* 0x000fe200000418a4 */
[----:B------:R-:W1:Y:S01]  /*16450*/  LDSM.16.M88.4 R44, [R182+0x3800] ;  /* 0x00380000b62c783b */ /* 0x000e620000000200 */
        /* <DEDUP_REMOVED lines=9> */
[C---:B------:R-:W-:Y:S02]  /*164f0*/  ISETP.GE.AND P2, PT, R4.reuse, R8, PT ;  /* 0x000000080400720c */ /* 0x040fe40003f46270 */
[----:B------:R-:W-:Y:S02]  /*16500*/  ISETP.GE.AND P4, PT, R4, R6, PT ;  /* 0x000000060400720c */ /* 0x000fe40003f86270 */
[C---:B------:R-:W-:Y:S02]  /*16510*/  ISETP.GE.AND P3, PT, R3.reuse, R8, PT ;  /* 0x000000080300720c */ /* 0x040fe40003f66270 */
[----:B------:R-:W-:-:S02]  /*16520*/  ISETP.GE.AND P0, PT, R3, R6, PT ;  /* 0x000000060300720c */ /* 0x000fc40003f06270 */
[C---:B------:R-:W-:Y:S02]  /*16530*/  IADD3 R4, R0.reuse, 0x40, RZ ;  /* 0x0000004000047810 */ /* 0x040fe40007ffe0ff */
[----:B------:R-:W-:Y:S02]  /*16540*/  FSEL R142, R27, -INF , !P5 ;  /* 0xff8000001b8e7808 */ /* 0x000fe40006800000 */
[----:B------:R-:W-:Y:S01]  /*16550*/  IADD3 R3, R0, 0x41, RZ ;  /* 0x0000004100037810 */ /* 0x000fe20007ffe0ff */
[----:B--2---:R-:W-:Y:S01]  /*16560*/  HMMA.16816.F32.BF16 R24, R12, R36, R168 ;  /* 0x000000240c18723c */ /* 0x004fe200000418a8 */
[----:B------:R-:W-:Y:S02]  /*16570*/  FSEL R150, R20, -INF , !P2 ;  /* 0xff80000014967808 */ /* 0x000fe40005000000 */
[----:B------:R-:W-:Y:S02]  /*16580*/  FSEL R141, R22, -INF , !P4 ;  /* 0xff800000168d7808 */ /* 0x000fe40006000000 */
[----:B------:R-:W-:-:S02]  /*16590*/  FSEL R149, R21, -INF , !P3 ;  /* 0xff80000015957808 */ /* 0x000fc40005800000 */
[----:B------:R-:W-:Y:S02]  /*165a0*/  FSEL R143, R23, -INF , !P0 ;  /* 0xff800000178f7808 */ /* 0x000fe40004000000 */
[----:B------:R-:W-:Y:S01]  /*165b0*/  HMMA.16816.F32.BF16 R20, R12, R38, R172 ;  /* 0x000000260c14723c */ /* 0x000fe200000418ac */
[----:B------:R-:W2:Y:S01]  /*165c0*/  LDSM.16.M88.4 R36, [R182+0x4000] ;  /* 0x00400000b624783b */ /* 0x000ea20000000200 */
[C---:B------:R-:W-:Y:S02]  /*165d0*/  ISETP.GE.AND P5, PT, R4.reuse, R8, PT ;  /* 0x000000080400720c */ /* 0x040fe40003fa6270 */
[----:B------:R-:W-:Y:S02]  /*165e0*/  ISETP.GE.AND P2, PT, R4, R6, PT ;  /* 0x000000060400720c */ /* 0x000fe40003f46270 */
[C---:B------:R-:W-:Y:S02]  /*165f0*/  ISETP.GE.AND P4, PT, R3.reuse, R8, PT ;  /* 0x000000080300720c */ /* 0x040fe40003f86270 */
[----:B------:R-:W-:-:S02]  /*16600*/  ISETP.GE.AND P3, PT, R3, R6, PT ;  /* 0x000000060300720c */ /* 0x000fc40003f66270 */
[C---:B------:R-:W-:Y:S02]  /*16610*/  IADD3 R4, R0.reuse, 0x48, RZ ;  /* 0x0000004800047810 */ /* 0x040fe40007ffe0ff */
[----:B------:R-:W-:Y:S02]  /*16620*/  IADD3 R3, R0, 0x49, RZ ;  /* 0x0000004900037810 */ /* 0x000fe40007ffe0ff */
[----:B------:R-:W-:Y:S02]  /*16630*/  FSEL R157, R32, -INF , !P5 ;  /* 0xff800000209d7808 */ /* 0x000fe40006800000 */
[----:B------:R-:W-:Y:S02]  /*16640*/  FSEL R155, R34, -INF , !P2 ;  /* 0xff800000229b7808 */ /* 0x000fe40005000000 */
[----:B------:R-:W-:Y:S02]  /*16650*/  FSEL R159, R33, -INF , !P4 ;  /* 0xff800000219f7808 */ /* 0x000fe40006000000 */
[----:B------:R-:W-:-:S02]  /*16660*/  ISETP.GE.AND P0, PT, R4, R8, PT ;  /* 0x000000080400720c */ /* 0x000fc40003f06270 */
[----:B------:R-:W-:Y:S02]  /*16670*/  ISETP.GE.AND P5, PT, R4, R6, PT ;  /* 0x000000060400720c */ /* 0x000fe40003fa6270 */
[C---:B------:R-:W-:Y:S02]  /*16680*/  ISETP.GE.AND P2, PT, R3.reuse, R8, PT ;  /* 0x000000080300720c */ /* 0x040fe40003f46270 */
[----:B------:R-:W-:Y:S02]  /*16690*/  ISETP.GE.AND P4, PT, R3, R6, PT ;  /* 0x000000060300720c */ /* 0x000fe40003f86270 */
[----:B------:R-:W-:Y:S02]  /*166a0*/  FSEL R154, R35, -INF , !P3 ;  /* 0xff800000239a7808 */ /* 0x000fe40005800000 */
[----:B---3--:R-:W-:Y:S01]  /*166b0*/  HMMA.16816.F32.BF16 R32, R12, R40, R192 ;  /* 0x000000280c20723c */ /* 0x008fe200000418c0 */
[----:B------:R-:W-:Y:S02]  /*166c0*/  FSEL R156, R28, -INF , !P0 ;  /* 0xff8000001c9c7808 */ /* 0x000fe40004000000 */
[----:B------:R-:W-:-:S02]  /*166d0*/  FSEL R153, R30, -INF , !P5 ;  /* 0xff8000001e997808 */ /* 0x000fc40006800000 */
[----:B------:R-:W-:Y:S02]  /*166e0*/  FSEL R160, R29, -INF , !P2 ;  /* 0xff8000001da07808 */ /* 0x000fe40005000000 */
[----:B------:R-:W-:Y:S02]  /*166f0*/  FSEL R158, R31, -INF , !P4 ;  /* 0xff8000001f9e7808 */ /* 0x000fe40006000000 */
[----:B------:R-:W-:Y:S01]  /*16700*/  HMMA.16816.F32.BF16 R28, R12, R42, R196 ;  /* 0x0000002a0c1c723c */ /* 0x000fe200000418c4 */
[----:B------:R-:W3:Y:S01]  /*16710*/  LDSM.16.M88.4 R40, [R182+0x4800] ;  /* 0x00480000b628783b */ /* 0x000ee20000000200 */
[C---:B------:R-:W-:Y:S02]  /*16720*/  IADD3 R4, R0.reuse, 0x50, RZ ;  /* 0x0000005000047810 */ /* 0x040fe40007ffe0ff */
[----:B------:R-:W-:Y:S02]  /*16730*/  IADD3 R3, R0, 0x51, RZ ;  /* 0x0000005100037810 */ /* 0x000fe40007ffe0ff */
        /* <DEDUP_REMOVED lines=14> */
[----:B------:R-:W-:Y:S02]  /*16820*/  IADD3 R3, R0, 0x61, RZ ;  /* 0x0000006100037810 */ /* 0x000fe40007ffe0ff */
[----:B------:R-:W-:Y:S02]  /*16830*/  FSEL R161, R27, -INF , !P2 ;  /* 0xff8000001ba17808 */ /* 0x000fe40005000000 */
[----:B-1----:R-:W-:Y:S01]  /*16840*/  HMMA.16816.F32.BF16 R24, R12, R44, R200 ;  /* 0x0000002c0c18723c */ /* 0x002fe200000418c8 */
[----:B------:R-:W-:Y:S02]  /*16850*/  FSEL R168, R20, -INF , !P4 ;  /* 0xff80000014a87808 */ /* 0x000fe40006000000 */
[----:B------:R-:W-:Y:S02]  /*16860*/  FSEL R162, R22, -INF , !P3 ;  /* 0xff80000016a27808 */ /* 0x000fe40005800000 */
[----:B------:R-:W-:-:S02]  /*16870*/  FSEL R166, R21, -INF , !P0 ;  /* 0xff80000015a67808 */ /* 0x000fc40004000000 */
[----:B------:R-:W-:Y:S02]  /*16880*/  FSEL R164, R23, -INF , !P5 ;  /* 0xff80000017a47808 */ /* 0x000fe40006800000 */
[C---:B------:R-:W-:Y:S01]  /*16890*/  ISETP.GE.AND P2, PT, R4.reuse, R8, PT ;  /* 0x000000080400720c */ /* 0x040fe20003f46270 */
[----:B------:R-:W-:Y:S01]  /*168a0*/  HMMA.16816.F32.BF16 R20, R12, R46, R204 ;  /* 0x0000002e0c14723c */ /* 0x000fe200000418cc */
[----:B------:R-:W-:Y:S01]  /*168b0*/  ISETP.GE.AND P4, PT, R4, R6, PT ;  /* 0x000000060400720c */ /* 0x000fe20003f86270 */
[----:B------:R-:W1:Y:S01]  /*168c0*/  LDSM.16.M88.4 R44, [R182+0x5000] ;  /* 0x00500000b62c783b */ /* 0x000e620000000200 */
        /* <DEDUP_REMOVED lines=13> */
[----:B--2---:R-:W-:Y:S01]  /*169a0*/  HMMA.16816.F32.BF16 R32, R12, R36, R208 ;  /* 0x000000240c20723c */ /* 0x004fe200000418d0 */
[----:B------:R-:W-:Y:S02]  /*169b0*/  FSEL R169, R30, -INF , !P2 ;  /* 0xff8000001ea97808 */ /* 0x000fe40005000000 */
[----:B------:R-:W-:-:S02]  /*169c0*/  FSEL R173, R29, -INF , !P4 ;  /* 0xff8000001dad7808 */ /* 0x000fc40006000000 */
[----:B------:R-:W-:Y:S02]  /*169d0*/  FSEL R171, R31, -INF , !P3 ;  /* 0xff8000001fab7808 */ /* 0x000fe40005800000 */
[C---:B------:R-:W-:Y:S01]  /*169e0*/  IADD3 R4, R0.reuse, 0x70, RZ ;  /* 0x0000007000047810 */ /* 0x040fe20007ffe0ff */
[----:B------:R-:W-:Y:S01]  /*169f0*/  HMMA.16816.F32.BF16 R28, R12, R38, R212 ;  /* 0x000000260c1c723c */ /* 0x000fe200000418d4 */
[----:B------:R-:W2:Y:S01]  /*16a00*/  LDSM.16.M88.4 R36, [R182+0x5800] ;  /* 0x00580000b624783b */ /* 0x000ea20000000200 */
        /* <DEDUP_REMOVED lines=12> */
[----:B---3--:R-:W-:Y:S01]  /*16ad0*/  HMMA.16816.F32.BF16 R24, R12, R40, R228 ;  /* 0x000000280c18723c */ /* 0x008fe200000418e4 */
[----:B------:R-:W-:Y:S02]  /*16ae0*/  ISETP.GE.AND P0, PT, R4, R6, PT ;  /* 0x000000060400720c */ /* 0x000fe40003f06270 */
[C---:B------:R-:W-:Y:S02]  /*16af0*/  ISETP.GE.AND P5, PT, R3.reuse, R8, PT ;  /* 0x000000080300720c */ /* 0x040fe40003fa6270 */
[----:B------:R-:W-:Y:S02]  /*16b00*/  ISETP.GE.AND P2, PT, R3, R6, PT ;  /* 0x000000060300720c */ /* 0x000fe40003f46270 */
[----:B------:R-:W-:-:S02]  /*16b10*/  FSEL R195, R20, -INF , !P3 ;  /* 0xff80000014c37808 */ /* 0x000fc40005800000 */
[----:B------:R-:W-:Y:S02]  /*16b20*/  FSEL R192, R22, -INF , !P0 ;  /* 0xff80000016c07808 */ /* 0x000fe40004000000 */
[----:B------:R-:W-:Y:S02]  /*16b30*/  FSEL R199, R21, -INF , !P5 ;  /* 0xff80000015c77808 */ /* 0x000fe40006800000 */
[----:B------:R-:W-:Y:S02]  /*16b40*/  FSEL R197, R23, -INF , !P2 ;  /* 0xff80000017c57808 */ /* 0x000fe40005000000 */
[----:B------:R-:W-:Y:S01]  /*16b50*/  HMMA.16816.F32.BF16 R20, R12, R42, R144 ;  /* 0x0000002a0c14723c */ /* 0x000fe20000041890 */
[C---:B------:R-:W-:Y:S01]  /*16b60*/  IADD3 R4, R0.reuse, 0x80, RZ ;  /* 0x0000008000047810 */ /* 0x040fe20007ffe0ff */
[----:B------:R-:W3:Y:S01]  /*16b70*/  LDSM.16.M88.4 R40, [R182+0x6000] ;  /* 0x00600000b628783b */ /* 0x000ee20000000200 */
        /* <DEDUP_REMOVED lines=38> */
[----:B--2---:R-:W-:Y:S01]  /*16de0*/  HMMA.16816.F32.BF16 R24, R12, R36, R120 ;  /* 0x000000240c18723c */ /* 0x004fe20000041878 */
[----:B------:R-:W-:Y:S02]  /*16df0*/  FSEL R131, R20, -INF , !P0 ;  /* 0xff80000014837808 */ /* 0x000fe40004000000 */
[----:B------:R-:W-:Y:S02]  /*16e00*/  FSEL R128, R22, -INF , !P5 ;  /* 0xff80000016807808 */ /* 0x000fe40006800000 */
[----:B------:R-:W-:-:S02]  /*16e10*/  FSEL R130, R21, -INF , !P2 ;  /* 0xff80000015827808 */ /* 0x000fc40005000000 */
[----:B------:R-:W-:Y:S02]  /*16e20*/  FSEL R120, R23, -INF , !P4 ;  /* 0xff80000017787808 */ /* 0x000fe40006000000 */
[----:B------:R-:W-:Y:S01]  /*16e30*/  HMMA.16816.F32.BF16 R20, R12, R38, R108 ;  /* 0x000000260c14723c */ /* 0x000fe2000004186c */
[----:B------:R-:W2:Y:S01]  /*16e40*/  LDSM.16.M88.4 R36, [R182+0x7000] ;  /* 0x00700000b624783b */ /* 0x000ea20000000200 */
[C---:B------:R-:W-:Y:S02]  /*16e50*/  IADD3 R4, R0.reuse, 0xa0, RZ ;  /* 0x000000a000047810 */ /* 0x040fe40007ffe0ff */
[----:B------:R-:W-:Y:S02]  /*16e60*/  IADD3 R3, R0, 0xa1, RZ ;  /* 0x000000a100037810 */ /* 0x000fe40007ffe0ff */
        /* <DEDUP_REMOVED lines=10> */
[C---:B------:R-:W-:Y:S01]  /*16f10*/  ISETP.GE.AND P4, PT, R4.reuse, R8, PT ;  /* 0x000000080400720c */ /* 0x040fe20003f86270 */
[----:B---3--:R-:W-:Y:S01]  /*16f20*/  HMMA.16816.F32.BF16 R32, R12, R40, R116 ;  /* 0x000000280c20723c */ /* 0x008fe20000041874 */
[----:B------:R-:W-:Y:S02]  /*16f30*/  ISETP.GE.AND P3, PT, R4, R6, PT ;  /* 0x000000060400720c */ /* 0x000fe40003f66270 */
[C---:B------:R-:W-:Y:S02]  /*16f40*/  ISETP.GE.AND P0, PT, R3.reuse, R8, PT ;  /* 0x000000080300720c */ /* 0x040fe40003f06270 */
[----:B------:R-:W-:-:S02]  /*16f50*/  ISETP.GE.AND P5, PT, R3, R6, PT ;  /* 0x000000060300720c */ /* 0x000fc40003fa6270 */
[----:B------:R-:W-:Y:S02]  /*16f60*/  FSEL R111, R28, -INF , !P4 ;  /* 0xff8000001c6f7808 */ /* 0x000fe40006000000 */
[----:B------:R-:W-:Y:S02]  /*16f70*/  FSEL R108, R30, -INF , !P3 ;  /* 0xff8000001e6c7808 */ /* 0x000fe40005800000 */
[----:B------:R-:W-:Y:S02]  /*16f80*/  FSEL R203, R29, -INF , !P0 ;  /* 0xff8000001dcb7808 */ /* 0x000fe40004000000 */
[----:B------:R-:W-:Y:S02]  /*16f90*/  FSEL R110, R31, -INF , !P5 ;  /* 0xff8000001f6e7808 */ /* 0x000fe40006800000 */
[----:B------:R-:W-:Y:S01]  /*16fa0*/  HMMA.16816.F32.BF16 R28, R12, R42, R104 ;  /* 0x0000002a0c1c723c */ /* 0x000fe20000041868 */
[C---:B------:R-:W-:Y:S01]  /*16fb0*/  IADD3 R4, R0.reuse, 0xb0, RZ ;  /* 0x000000b000047810 */ /* 0x040fe20007ffe0ff */
[----:B------:R-:W3:Y:S01]  /*16fc0*/  LDSM.16.M88.4 R40, [R182+0x7800] ;  /* 0x00780000b628783b */ /* 0x000ee20000000200 */
[----:B------:R-:W-:Y:S01]  /*16fd0*/  IADD3 R3, R0, 0xb1, RZ ;  /* 0x000000b100037810 */ /* 0x000fe20007ffe0ff */
[----:B------:R-:W-:-:S04]  /*16fe0*/  DEPBAR.LE SB0, 0x0 ;  /* 0x000080000000791a */ /* 0x000fc80000000000 */
[----:B------:R-:W-:Y:S01]  /*16ff0*/  BAR.SYNC.DEFER_BLOCKING 0x0 ;  /* 0x0000000000007b1d */ /* 0x000fe20000010000 */
[C---:B------:R-:W-:Y:S02]  /*17000*/  ISETP.GE.AND P2, PT, R4.reuse, R8, PT ;  /* 0x000000080400720c */ /* 0x040fe40003f46270 */
[----:B------:R-:W-:Y:S02]  /*17010*/  ISETP.GE.AND P4, PT, R4, R6, PT ;  /* 0x000000060400720c */ /* 0x000fe40003f86270 */
        /* <DEDUP_REMOVED lines=8> */
[C---:B------:R-:W-:Y:S01]  /*170a0*/  ISETP.GE.AND P5, PT, R4.reuse, R8, PT ;  /* 0x000000080400720c */ /* 0x040fe20003fa6270 */
[----:B-1----:R-:W-:Y:S01]  /*170b0*/  HMMA.16816.F32.BF16 R24, R12, R44, R100 ;  /* 0x0000002c0c18723c */ /* 0x002fe20000041864 */
        /* <DEDUP_REMOVED lines=10> */
[----:B------:R-:W-:Y:S01]  /*17160*/  HMMA.16816.F32.BF16 R20, R12, R46, R92 ;  /* 0x0000002e0c14723c */ /* 0x000fe2000004185c */
        /* <DEDUP_REMOVED lines=9> */
[C---:B------:R-:W-:Y:S01]  /*17200*/  ISETP.GE.AND P3, PT, R4.reuse, R8, PT ;  /* 0x000000080400720c */ /* 0x040fe20003f66270 */
[----:B--2---:R-:W-:Y:S01]  /*17210*/  HMMA.16816.F32.BF16 R32, R12, R36, R84 ;  /* 0x000000240c20723c */ /* 0x004fe20000041854 */
[----:B------:R-:W-:Y:S02]  /*17220*/  ISETP.GE.AND P0, PT, R4, R6, PT ;  /* 0x000000060400720c */ /* 0x000fe40003f06270 */
[C---:B------:R-:W-:Y:S02]  /*17230*/  ISETP.GE.AND P5, PT, R3.reuse, R8, PT ;  /* 0x000000080300720c */ /* 0x040fe40003fa6270 */
[----:B------:R-:W-:Y:S02]  /*17240*/  ISETP.GE.AND P2, PT, R3, R6, PT ;  /* 0x000000060300720c */ /* 0x000fe40003f46270 */
[----:B------:R-:W-:Y:S02]  /*17250*/  FSEL R94, R28, -INF , !P3 ;  /* 0xff8000001c5e7808 */ /* 0x000fe40005800000 */
[----:B------:R-:W-:-:S02]  /*17260*/  FSEL R93, R30, -INF , !P0 ;  /* 0xff8000001e5d7808 */ /* 0x000fc40004000000 */
[----:B------:R-:W-:Y:S02]  /*17270*/  FSEL R208, R29, -INF , !P5 ;  /* 0xff8000001dd07808 */ /* 0x000fe40006800000 */
[----:B------:R-:W-:Y:S02]  /*17280*/  FSEL R209, R31, -INF , !P2 ;  /* 0xff8000001fd17808 */ /* 0x000fe40005000000 */
[----:B------:R-:W-:Y:S01]  /*17290*/  HMMA.16816.F32.BF16 R28, R12, R38, R80 ;  /* 0x000000260c1c723c */ /* 0x000fe20000041850 */
        /* <DEDUP_REMOVED lines=18> */
[----:B------:R-:W-:Y:S01]  /*173c0*/  FSEL R216, R20, -INF , !P2 ;  /* 0xff80000014d87808 */ /* 0x000fe20005000000 */
[----:B---3--:R-:W-:Y:S01]  /*173d0*/  HMMA.16816.F32.BF16 R24, R12, R40, R76 ;  /* 0x000000280c18723c */ /* 0x008fe2000004184c */
[----:B------:R-:W-:Y:S02]  /*173e0*/  FSEL R212, R22, -INF , !P4 ;  /* 0xff80000016d47808 */ /* 0x000fe40006000000 */
[----:B------:R-:W-:Y:S02]  /*173f0*/  FSEL R218, R21, -INF , !P3 ;  /* 0xff80000015da7808 */ /* 0x000fe40005800000 */
[----:B------:R-:W-:-:S02]  /*17400*/  ISETP.GE.AND P5, PT, R4, R8, PT ;  /* 0x000000080400720c */ /* 0x000fc40003fa6270 */
[----:B------:R-:W-:Y:S01]  /*17410*/  ISETP.GE.AND P2, PT, R4, R6, PT ;  /* 0x000000060400720c */ /* 0x000fe20003f46270 */
[----:B------:R-:W-:Y:S01]  /*17420*/  HMMA.16816.F32.BF16 R12, R12, R42, R96 ;  /* 0x0000002a0c0c723c */ /* 0x000fe20000041860 */
[C---:B------:R-:W-:Y:S02]  /*17430*/  ISETP.GE.AND P4, PT, R3.reuse, R8, PT ;  /* 0x000000080300720c */ /* 0x040fe40003f86270 */
[----:B------:R-:W-:Y:S02]  /*17440*/  ISETP.GE.AND P3, PT, R3, R6, PT ;  /* 0x000000060300720c */ /* 0x000fe40003f66270 */
[C---:B------:R-:W-:Y:S02]  /*17450*/  IADD3 R4, R0.reuse, 0xe8, RZ ;  /* 0x000000e800047810 */ /* 0x040fe40007ffe0ff */
[----:B------:R-:W-:Y:S02]  /*17460*/  IADD3 R3, R0, 0xe9, RZ ;  /* 0x000000e900037810 */ /* 0x000fe40007ffe0ff */
[----:B------:R-:W-:-:S02]  /*17470*/  FSEL R228, R32, -INF , !P5 ;  /* 0xff80000020e47808 */ /* 0x000fc40006800000 */
[----:B------:R-:W-:Y:S02]  /*17480*/  FSEL R227, R34, -INF , !P2 ;  /* 0xff80000022e37808 */ /* 0x000fe40005000000 */
[----:B------:R-:W-:Y:S02]  /*17490*/  FSEL R230, R33, -INF , !P4 ;  /* 0xff80000021e67808 */ /* 0x000fe40006000000 */
[----:B------:R-:W-:Y:S02]  /*174a0*/  ISETP.GE.AND P5, PT, R4, R6, PT ;  /* 0x000000060400720c */ /* 0x000fe40003fa6270 */
[C---:B------:R-:W-:Y:S02]  /*174b0*/  ISETP.GE.AND P2, PT, R3.reuse, R8, PT ;  /* 0x000000080300720c */ /* 0x040fe40003f46270 */
[----:B------:R-:W-:Y:S02]  /*174c0*/  ISETP.GE.AND P4, PT, R3, R6, PT ;  /* 0x000000060300720c */ /* 0x000fe40003f86270 */
[----:B------:R-:W-:-:S02]  /*174d0*/  IADD3 R3, R0, 0xf1, RZ ;  /* 0x000000f100037810 */ /* 0x000fc40007ffe0ff */
[----:B------:R-:W-:Y:S02]  /*174e0*/  FSEL R214, R23, -INF , !P0 ;  /* 0xff80000017d67808 */ /* 0x000fe40004000000 */
[-C--:B------:R-:W-:Y:S02]  /*174f0*/  ISETP.GE.AND P0, PT, R4, R8.reuse, PT ;  /* 0x000000080400720c */ /* 0x080fe40003f06270 */
[----:B------:R-:W-:Y:S02]  /*17500*/  FSEL R221, R30, -INF , !P5 ;  /* 0xff8000001edd7808 */ /* 0x000fe40006800000 */
[----:B------:R-:W-:Y:S02]  /*17510*/  FSEL R231, R29, -INF , !P2 ;  /* 0xff8000001de77808 */ /* 0x000fe40005000000 */
[----:B------:R-:W-:Y:S02]  /*17520*/  IADD3 R4, R0, 0xf0, RZ ;  /* 0x000000f000047810 */ /* 0x000fe40007ffe0ff */
[----:B------:R-:W-:-:S02]  /*17530*/  ISETP.GE.AND P5, PT, R3, R8, PT ;  /* 0x000000080300720c */ /* 0x000fc40003fa6270 */
[----:B------:R-:W-:Y:S02]  /*17540*/  ISETP.GE.AND P2, PT, R3, R6, PT ;  /* 0x000000060300720c */ /* 0x000fe40003f46270 */
[----:B------:R-:W-:Y:S02]  /*17550*/  IADD3 R3, R0, 0xf8, RZ ;  /* 0x000000f800037810 */ /* 0x000fe40007ffe0ff */
[----:B------:R-:W-:Y:S02]  /*17560*/  FSEL R224, R35, -INF , !P3 ;  /* 0xff80000023e07808 */ /* 0x000fe40005800000 */
[----:B------:R-:W-:Y:S02]  /*17570*/  FSEL R229, R28, -INF , !P0 ;  /* 0xff8000001ce57808 */ /* 0x000fe40004000000 */
[C---:B------:R-:W-:Y:S02]  /*17580*/  ISETP.GE.AND P3, PT, R4.reuse, R8, PT ;  /* 0x000000080400720c */ /* 0x040fe40003f66270 */
[----:B------:R-:W-:-:S02]  /*17590*/  ISETP.GE.AND P0, PT, R4, R6, PT ;  /* 0x000000060400720c */ /* 0x000fc40003f06270 */
[----:B------:R-:W-:Y:S02]  /*175a0*/  FSEL R232, R31, -INF , !P4 ;  /* 0xff8000001fe87808 */ /* 0x000fe40006000000 */
[----:B------:R-:W-:Y:S02]  /*175b0*/  FSEL R48, R67, -INF , !P1 ;  /* 0xff80000043307808 */ /* 0x000fe40004800000 */
[----:B------:R-:W-:Y:S02]  /*175c0*/  IADD3 R5, R177, 0x800, RZ ;  /* 0x00000800b1057810 */ /* 0x000fe40007ffe0ff */
[C---:B------:R-:W-:Y:S02]  /*175d0*/  ISETP.GE.AND P4, PT, R3.reuse, R8, PT ;  /* 0x000000080300720c */ /* 0x040fe40003f86270 */
[----:B------:R-:W-:Y:S01]  /*175e0*/  ISETP.GE.AND P1, PT, R3, R6, PT ;  /* 0x000000060300720c */ /* 0x000fe20003f26270 */
[----:B------:R1:W-:Y:S01]  /*175f0*/  STL [R1+0x90], R5 ;  /* 0x0000900501007387 */ /* 0x0003e20000100800 */
[----:B------:R-:W-:-:S02]  /*17600*/  IADD3 R4, R177, 0x1000, RZ ;  /* 0x00001000b1047810 */ /* 0x000fc40007ffe0ff */
[----:B------:R-:W-:Y:S02]  /*17610*/  IADD3 R3, R177, 0x1800, RZ ;  /* 0x00001800b1037810 */ /* 0x000fe40007ffe0ff */
[----:B------:R-:W-:Y:S01]  /*17620*/  FSEL R234, R27, -INF , !P2 ;  /* 0xff8000001bea7808 */ /* 0x000fe20005000000 */
[----:B------:R2:W-:Y:S01]  /*17630*/  STL [R1+0x94], R4 ;  /* 0x0000940401007387 */ /* 0x0005e20000100800 */
[----:B------:R-:W-:Y:S02]  /*17640*/  ISETP.GE.AND P2, PT, R179, 0x2, PT ;  /* 0x00000002b300780c */ /* 0x000fe40003f46270 */
[----:B------:R-:W-:Y:S01]  /*17650*/  IADD3 R0, R0, 0xf9, RZ ;  /* 0x000000f900007810 */ /* 0x000fe20007ffe0ff */
[----:B------:R3:W-:Y:S01]  /*17660*/  STL [R1+0x98], R3 ;  /* 0x0000980301007387 */ /* 0x0007e20000100800 */
[----:B------:R-:W-:Y:S02]  /*17670*/  FSEL R233, R26, -INF , !P0 ;  /* 0xff8000001ae97808 */ /* 0x000fe40004000000 */
[----:B------:R-:W-:-:S02]  /*17680*/  ISETP.GE.AND P0, PT, R0, R6, PT ;  /* 0x000000060000720c */ /* 0x000fc40003f06270 */
[----:B------:R-:W-:Y:S02]  /*17690*/  FSEL R236, R24, -INF , !P3 ;  /* 0xff80000018ec7808 */ /* 0x000fe40005800000 */
[----:B------:R-:W-:Y:S02]  /*176a0*/  FSEL R240, R15, -INF , !P0 ;  /* 0xff8000000ff07808 */ /* 0x000fe40004000000 */
[----:B------:R-:W-:Y:S02]  /*176b0*/  ISETP.GE.AND P3, PT, R0, R8, PT ;  /* 0x000000080000720c */ /* 0x000fe40003f66270 */
[----:B------:R-:W-:Y:S02]  /*176c0*/  ISETP.NE.U32.AND P0, PT, R222, RZ, PT ;  /* 0x000000ffde00720c */ /* 0x000fe40003f05070 */
[----:B------:R-:W-:Y:S02]  /*176d0*/  LOP3.LUT R0, R16, R178, RZ, 0xfc, !PT ;  /* 0x000000b210007212 */ /* 0x000fe400078efcff */
[----:B-1----:R-:W-:-:S02]  /*176e0*/  IADD3 R5, R177, 0x2000, RZ ;  /* 0x00002000b1057810 */ /* 0x002fc40007ffe0ff */
[----:B------:R-:W-:Y:S02]  /*176f0*/  FSEL R237, R25, -INF , !P5 ;  /* 0xff80000019ed7808 */ /* 0x000fe40006800000 */
[----:B------:R-:W-:Y:S01]  /*17700*/  FSEL R238, R12, -INF , !P4 ;  /* 0xff8000000cee7808 */ /* 0x000fe20006000000 */
[----:B------:R1:W-:Y:S01]  /*17710*/  STL [R1+0x9c], R5 ;  /* 0x00009c0501007387 */ /* 0x0003e20000100800 */
[C---:B--2---:R-:W-:Y:S02]  /*17720*/  IADD3 R4, R177.reuse, 0x2800, RZ ;  /* 0x00002800b1047810 */ /* 0x044fe40007ffe0ff */
[----:B------:R-:W-:Y:S02]  /*17730*/  FSEL R235, R14, -INF , !P1 ;  /* 0xff8000000eeb7808 */ /* 0x000fe40004800000 */
[----:B---3--:R-:W-:Y:S01]  /*17740*/  IADD3 R3, R177, 0x3000, RZ ;  /* 0x00003000b1037810 */ /* 0x008fe20007ffe0ff */
[----:B------:R2:W-:Y:S01]  /*17750*/  STL [R1+0xa0], R4 ;  /* 0x0000a00401007387 */ /* 0x0005e20000100800 */
[----:B------:R-:W-:-:S02]  /*17760*/  FSEL R239, R13, -INF , !P3 ;  /* 0xff8000000def7808 */ /* 0x000fc40005800000 */
[----:B------:R-:W-:Y:S01]  /*17770*/  ISETP.NE.AND.EX P0, PT, R223, RZ, PT, P0 ;  /* 0x000000ffdf00720c */ /* 0x000fe20003f05300 */
[----:B------:R3:W-:Y:S01]  /*17780*/  STL [R1+0xa4], R3 ;  /* 0x0000a40301007387 */ /* 0x0007e20000100800 */
[----:B-1----:R-:W-:-:S05]  /*17790*/  IADD3 R5, R177, 0x3800, RZ ;  /* 0x00003800b1057810 */ /* 0x002fca0007ffe0ff */
[----:B------:R1:W-:Y:S01]  /*177a0*/  STL [R1+0xa8], R5 ;  /* 0x0000a80501007387 */ /* 0x0003e20000100800 */
[C---:B--2---:R-:W-:Y:S02]  /*177b0*/  IADD3 R4, R177.reuse, 0x4000, RZ ;  /* 0x00004000b1047810 */ /* 0x044fe40007ffe0ff */
[----:B---3--:R-:W-:-:S03]  /*177c0*/  IADD3 R3, R177, 0x4800, RZ ;  /* 0x00004800b1037810 */ /* 0x008fc60007ffe0ff */
[----:B------:R2:W-:Y:S04]  /*177d0*/  STL [R1+0xac], R4 ;  /* 0x0000ac0401007387 */ /* 0x0005e80000100800 */
        /* <DEDUP_REMOVED lines=10> */
[----:B---3--:R-:W-:-:S05]  /*17880*/  IADD3 R3, R177, 0x7800, RZ ;  /* 0x00007800b1037810 */ /* 0x008fca0007ffe0ff */
[----:B------:R1:W-:Y:S04]  /*17890*/  STL [R1+0xec], R3 ;  /* 0x0000ec0301007387 */ /* 0x0003e80000100800 */
[----:B------:R1:W-:Y:S01]  /*178a0*/  STL [R1+0xe8], R4 ;  /* 0x0000e80401007387 */ /* 0x0003e20000100800 */
[----:B------:R-:W-:Y:S05]  /*178b0*/  @!P2 BRA `(.L_x_1131) ;  /* 0x00000f700000a947 */ /* 0x000fea0003800000 */
[----:B------:R-:W-:Y:S01]  /*178c0*/  BSSY B0, `(.L_x_1132) ;  /* 0x0000042000007945 */ /* 0x000fe20003800000 */
[----:B------:R-:W-:Y:S05]  /*178d0*/  @!P0 BRA `(.L_x_1133) ;  /* 0x000003d000008947 */ /* 0x000fea0003800000 */
[----:B-1----:R-:W2:Y:S01]  /*178e0*/  LD.E R4, [R18.64+0x170] ;  /* 0x0001700612047980 */ /* 0x002ea2000c101900 */
[----:B------:R-:W-:Y:S02]  /*178f0*/  IABS R7, R17 ;  /* 0x0000001100077213 */ /* 0x000fe40000000000 */
[----:B------:R-:W-:-:S04]  /*17900*/  IADD3 R12, R17, -0x100, RZ ;  /* 0xffffff00110c7810 */ /* 0x000fc80007ffe0ff */
[----:B------:R-:W-:Y:S02]  /*17910*/  IABS R9, R12 ;  /* 0x0000000c00097213 */ /* 0x000fe40000000000 */
[-C--:B--2---:R-:W-:Y:S02]  /*17920*/  IABS R3, R4.reuse ;  /* 0x0000000400037213 */ /* 0x084fe40000000000 */
[-C--:B------:R-:W-:Y:S02]  /*17930*/  IABS R13, R4.reuse ;  /* 0x00000004000d7213 */ /* 0x080fe40000000000 */
[----:B------:R-:W1:Y:S01]  /*17940*/  I2F.RP R10, R3 ;  /* 0x00000003000a7306 */ /* 0x000e620000209400 */
[----:B------:R-:W-:-:S07]  /*17950*/  LOP3.LUT R12, R12, R4, RZ, 0x3c, !PT ;  /* 0x000000040c0c7212 */ /* 0x000fce00078e3cff */
[----:B-1----:R-:W1:Y:S02]  /*17960*/  MUFU.RCP R10, R10 ;  /* 0x0000000a000a7308 */ /* 0x002e640000001000 */
[----:B-1----:R-:W-:-:S06]  /*17970*/  IADD3 R10, R10, 0xffffffe, RZ ;  /* 0x0ffffffe0a0a7810 */ /* 0x002fcc0007ffe0ff */
[----:B------:R-:W1:Y:S02]  /*17980*/  F2I.FTZ.U32.TRUNC.NTZ R11, R10 ;  /* 0x0000000a000b7305 */ /* 0x000e64000021f000 */
[----:B-1----:R-:W-:Y:S02]  /*17990*/  IMAD.MOV R5, RZ, RZ, -R11 ;  /* 0x000000ffff057224 */ /* 0x002fe400078e0a0b */
[----:B------:R-:W-:Y:S02]  /*179a0*/  IMAD.MOV.U32 R10, RZ, RZ, RZ ;  /* 0x000000ffff0a7224 */ /* 0x000fe400078e00ff */
[----:B------:R-:W-:-:S04]  /*179b0*/  IMAD R5, R5, R3, RZ ;  /* 0x0000000305057224 */ /* 0x000fc800078e02ff */
[----:B------:R-:W-:-:S04]  /*179c0*/  IMAD.HI.U32 R5, R11, R5, R10 ;  /* 0x000000050b057227 */ /* 0x000fc800078e000a */
[----:B------:R-:W-:Y:S02]  /*179d0*/  IMAD.MOV.U32 R10, RZ, RZ, R7 ;  /* 0x000000ffff0a7224 */ /* 0x000fe400078e0007 */
[----:B------:R-:W-:Y:S02]  /*179e0*/  IMAD.MOV R11, RZ, RZ, -R13 ;  /* 0x000000ffff0b7224 */ /* 0x000fe400078e0a0d */
[----:B------:R-:W-:-:S04]  /*179f0*/  IMAD.HI.U32 R7, R5, R10, RZ ;  /* 0x0000000a05077227 */ /* 0x000fc800078e00ff */
[----:B------:R-:W-:-:S04]  /*17a00*/  IMAD.HI.U32 R5, R5, R9, RZ ;  /* 0x0000000905057227 */ /* 0x000fc800078e00ff */
[-C--:B------:R-:W-:Y:S02]  /*17a10*/  IMAD R9, R5, R11.reuse, R9 ;  /* 0x0000000b05097224 */ /* 0x080fe400078e0209 */
[----:B------:R-:W-:-:S03]  /*17a20*/  IMAD R10, R7, R11, R10 ;  /* 0x0000000b070a7224 */ /* 0x000fc600078e020a */
[C---:B------:R-:W-:Y:S02]  /*17a30*/  ISETP.GT.U32.AND P3, PT, R3.reuse, R9, PT ;  /* 0x000000090300720c */ /* 0x040fe40003f64070 */
[----:B------:R-:W-:-:S11]  /*17a40*/  ISETP.GT.U32.AND P1, PT, R3, R10, PT ;  /* 0x0000000a0300720c */ /* 0x000fd60003f24070 */
[----:B------:R-:W-:Y:S01]  /*17a50*/  @!P3 IMAD.IADD R9, R9, 0x1, -R3 ;  /* 0x000000010909b824 */ /* 0x000fe200078e0a03 */
[----:B------:R-:W-:Y:S02]  /*17a60*/  @!P3 IADD3 R5, R5, 0x1, RZ ;  /* 0x000000010505b810 */ /* 0x000fe40007ffe0ff */
[-C--:B------:R-:W-:Y:S02]  /*17a70*/  @!P1 IADD3 R10, R10, -R3.reuse, RZ ;  /* 0x800000030a0a9210 */ /* 0x080fe40007ffe0ff */
[-C--:B------:R-:W-:Y:S02]  /*17a80*/  ISETP.GE.U32.AND P5, PT, R9, R3.reuse, PT ;  /* 0x000000030900720c */ /* 0x080fe40003fa6070 */
[----:B------:R-:W-:Y:S02]  /*17a90*/  ISETP.GE.U32.AND P6, PT, R10, R3, PT ;  /* 0x000000030a00720c */ /* 0x000fe40003fc6070 */
[----:B------:R-:W-:Y:S01]  /*17aa0*/  LOP3.LUT R3, R17, R4, RZ, 0x3c, !PT ;  /* 0x0000000411037212 */ /* 0x000fe200078e3cff */
[----:B------:R-:W2:Y:S01]  /*17ab0*/  LD.E.64 R10, [R18.64+0x38] ;  /* 0x00003806120a7980 */ /* 0x000ea2000c101b00 */
[----:B------:R-:W-:-:S02]  /*17ac0*/  @!P1 IADD3 R7, R7, 0x1, RZ ;  /* 0x0000000107079810 */ /* 0x000fc40007ffe0ff */
[----:B------:R-:W-:Y:S02]  /*17ad0*/  ISETP.GE.AND P1, PT, R12, RZ, PT ;  /* 0x000000ff0c00720c */ /* 0x000fe40003f26270 */
[----:B------:R-:W-:Y:S02]  /*17ae0*/  ISETP.GE.AND P4, PT, R3, RZ, PT ;  /* 0x000000ff0300720c */ /* 0x000fe40003f86270 */
[----:B------:R-:W-:Y:S02]  /*17af0*/  ISETP.NE.AND P3, PT, R4, RZ, PT ;  /* 0x000000ff0400720c */ /* 0x000fe40003f65270 */
[----:B------:R-:W-:Y:S02]  /*17b00*/  @P5 IADD3 R5, R5, 0x1, RZ ;  /* 0x0000000105055810 */ /* 0x000fe40007ffe0ff */
[----:B------:R-:W-:Y:S02]  /*17b10*/  @P6 IADD3 R7, R7, 0x1, RZ ;  /* 0x0000000107076810 */ /* 0x000fe40007ffe0ff */
[----:B------:R-:W-:-:S03]  /*17b20*/  LOP3.LUT R3, RZ, R4, RZ, 0x33, !PT ;  /* 0x00000004ff037212 */ /* 0x000fc600078e33ff */
[----:B------:R-:W-:Y:S02]  /*17b30*/  @!P1 IMAD.MOV R5, RZ, RZ, -R5 ;  /* 0x000000ffff059224 */ /* 0x000fe400078e0a05 */
[----:B------:R-:W-:-:S03]  /*17b40*/  @!P4 IMAD.MOV R7, RZ, RZ, -R7 ;  /* 0x000000ffff07c224 */ /* 0x000fc600078e0a07 */
[C---:B------:R-:W-:Y:S02]  /*17b50*/  SEL R5, R3.reuse, R5, !P3 ;  /* 0x0000000503057207 */ /* 0x040fe40005800000 */
[----:B------:R-:W-:-:S03]  /*17b60*/  SEL R7, R3, R7, !P3 ;  /* 0x0000000703077207 */ /* 0x000fc60005800000 */
[----:B------:R-:W-:-:S04]  /*17b70*/  IMAD.WIDE R14, R5, 0x4, R222 ;  /* 0x00000004050e7825 */ /* 0x000fc800078e02de */
[C---:B------:R-:W-:Y:S02]  /*17b80*/  IMAD.WIDE R12, R7.reuse, 0x4, R222 ;  /* 0x00000004070c7825 */ /* 0x040fe400078e02de */
[----:B------:R-:W3:Y:S04]  /*17b90*/  LD.E R14, [R14.64] ;  /* 0x000000060e0e7980 */ /* 0x000ee8000c101900 */
[----:B------:R1:W3:Y:S04]  /*17ba0*/  LD.E R9, [R12.64] ;  /* 0x000000060c097980 */ /* 0x0002e8000c101900 */
[----:B-1----:R-:W4:Y:S01]  /*17bb0*/  LD.E.64 R12, [R18.64+0x20] ;  /* 0x00002006120c7980 */ /* 0x002f22000c101b00 */
[----:B------:R-:W-:-:S05]  /*17bc0*/  IADD3 R5, R7, -R5, RZ ;  /* 0x8000000507057210 */ /* 0x000fca0007ffe0ff */
[----:B------:R-:W-:-:S05]  /*17bd0*/  IMAD R4, R4, R5, -0x100 ;  /* 0xffffff0004047424 */ /* 0x000fca00078e0205 */
[----:B------:R-:W-:Y:S01]  /*17be0*/  SHF.R.S32.HI R7, RZ, 0x1f, R4 ;  /* 0x0000001fff077819 */ /* 0x000fe20000011404 */
[-C--:B--2---:R-:W-:Y:S02]  /*17bf0*/  IMAD R3, R11, R4.reuse, RZ ;  /* 0x000000040b037224 */ /* 0x084fe400078e02ff */
[----:B------:R-:W-:-:S04]  /*17c00*/  IMAD.WIDE.U32 R4, R10, R4, RZ ;  /* 0x000000040a047225 */ /* 0x000fc800078e00ff */
[----:B------:R-:W-:-:S04]  /*17c10*/  IMAD R10, R10, R7, R3 ;  /* 0x000000070a0a7224 */ /* 0x000fc800078e0203 */
[----:B------:R-:W-:Y:S02]  /*17c20*/  IMAD.IADD R5, R5, 0x1, R10 ;  /* 0x0000000105057824 */ /* 0x000fe400078e020a */
[----:B---3--:R-:W-:-:S05]  /*17c30*/  IMAD.IADD R9, R14, 0x1, -R9 ;  /* 0x000000010e097824 */ /* 0x008fca00078e0a09 */
[----:B------:R-:W-:Y:S01]  /*17c40*/  SHF.R.S32.HI R7, RZ, 0x1f, R9 ;  /* 0x0000001fff077819 */ /* 0x000fe20000011409 */
[----:B----4-:R-:W-:-:S04]  /*17c50*/  IMAD R3, R13, R9, RZ ;  /* 0x000000090d037224 */ /* 0x010fc800078e02ff */
[----:B------:R-:W-:Y:S02]  /*17c60*/  IMAD R3, R12, R7, R3 ;  /* 0x000000070c037224 */ /* 0x000fe400078e0203 */
[----:B------:R-:W-:-:S05]  /*17c70*/  IMAD.WIDE.U32 R12, R9, R12, R4 ;  /* 0x0000000c090c7225 */ /* 0x000fca00078e0004 */
[----:B------:R-:W-:Y:S01]  /*17c80*/  IADD3 R4, R13, R3, RZ ;  /* 0x000000030d047210 */ /* 0x000fe20007ffe0ff */
[----:B------:R-:W-:Y:S01]  /*17c90*/  IMAD.MOV.U32 R3, RZ, RZ, R12 ;  /* 0x000000ffff037224 */ /* 0x000fe200078e000c */
[----:B------:R-:W-:Y:S05]  /*17ca0*/  BRA `(.L_x_1134) ;  /* 0x0000003000007947 */ /* 0x000fea0003800000 */
.L_x_1133:
[----:B-1----:R-:W2:Y:S02]  /*17cb0*/  LD.E R3, [R18.64+0x38] ;  /* 0x0000380612037980 */ /* 0x002ea4000c101900 */
[----:B--2---:R-:W-:-:S04]  /*17cc0*/  LEA R3, -R3, RZ, 0x8 ;  /* 0x000000ff03037211 */ /* 0x004fc800078e41ff */
[----:B------:R-:W-:Y:S02]  /*17cd0*/  SHF.R.S32.HI R4, RZ, 0x1f, R3 ;  /* 0x0000001fff047819 */ /* 0x000fe40000011403 */
.L_x_1134:
[----:B------:R-:W-:Y:S05]  /*17ce0*/  BSYNC B0 ;  /* 0x0000000000007941 */ /* 0x000fea0003800000 */
.L_x_1132:
[----:B------:R-:W-:Y:S01]  /*17cf0*/  ISETP.GE.AND P1, PT, R132, R247, PT ;  /* 0x000000f78400720c */ /* 0x000fe20003f26270 */
[----:B------:R-:W-:-:S12]  /*17d00*/  BSSY B0, `(.L_x_1135) ;  /* 0x00000af000007945 */ /* 0x000fd80003800000 */
[----:B------:R-:W-:Y:S01]  /*17d10*/  @!P1 IADD3 R5, P4, R3, R114, RZ ;  /* 0x0000007203059210 */ /* 0x000fe20007f9e0ff */
[----:B------:R-:W-:Y:S01]  /*17d20*/  @!P1 IMAD.MOV.U32 R11, RZ, RZ, R4 ;  /* 0x000000ffff0b9224 */ /* 0x000fe200078e0004 */
[----:B------:R-:W-:Y:S01]  /*17d30*/  @!P1 LEA R7, P3, R190, R3, 0x5 ;  /* 0x00000003be079211 */ /* 0x000fe200078628ff */
[----:B------:R-:W-:Y:S01]  /*17d40*/  @!P1 IMAD.MOV.U32 R14, RZ, RZ, R3 ;  /* 0x000000ffff0e9224 */ /* 0x000fe200078e0003 */
[-C--:B------:R-:W-:Y:S01]  /*17d50*/  @!P1 MOV R15, R4.reuse ;  /* 0x00000004000f9202 */ /* 0x080fe20000000f00 */
[----:B------:R-:W-:Y:S01]  /*17d60*/  @!P1 IMAD.X R9, R4, 0x1, R134, P4 ;  /* 0x0000000104099824 */ /* 0x000fe200020e0686 */
[-C--:B------:R-:W-:Y:S01]  /*17d70*/  @!P1 LEA R46, P4, R5, R225.reuse, 0x1 ;  /* 0x000000e1052e9211 */ /* 0x080fe200078808ff */
[C---:B------:R-:W-:Y:S01]  /*17d80*/  @!P1 IMAD R16, R191.reuse, 0x50, RZ ;  /* 0x00000050bf109824 */ /* 0x040fe200078e02ff */
[C---:B------:R-:W-:Y:S01]  /*17d90*/  @!P1 LEA.HI.X R10, R190.reuse, R4, R191, 0x5, P3 ;  /* 0x00000004be0a9211 */ /* 0x040fe200018f2cbf */
[----:B------:R-:W-:Y:S01]  /*17da0*/  @!P1 IMAD R17, R191, 0x30, RZ ;  /* 0x00000030bf119824 */ /* 0x000fe200078e02ff */
[----:B------:R-:W-:Y:S01]  /*17db0*/  @!P1 LEA R44, P3, R7, R225, 0x1 ;  /* 0x000000e1072c9211 */ /* 0x000fe200078608ff */
[----:B------:R-:W-:Y:S01]  /*17dc0*/  @!P1 IMAD.MOV.U32 R20, RZ, RZ, R3 ;  /* 0x000000ffff149224 */ /* 0x000fe200078e0003 */
[-C--:B------:R-:W-:Y:S01]  /*17dd0*/  @!P1 LEA.HI.X R47, R5, R226.reuse, R9, 0x1, P4 ;  /* 0x000000e2052f9211 */ /* 0x080fe200020f0c09 */
[----:B------:R1:W-:Y:S01]  /*17de0*/  @P1 STS.128 [R189+0x2000], RZ ;  /* 0x002000ffbd001388 */ /* 0x0003e20000000c00 */
[----:B------:R-:W-:Y:S01]  /*17df0*/  @!P1 LEA.HI.X R45, R7, R226, R10, 0x1, P3 ;  /* 0x000000e2072d9211 */ /* 0x000fe200018f0c0a */
[----:B------:R-:W-:Y:S01]  /*17e00*/  @!P1 IMAD.MOV.U32 R10, RZ, RZ, R3 ;  /* 0x000000ffff0a9224 */ /* 0x000fe200078e0003 */
[CC--:B------:R-:W-:Y:S01]  /*17e10*/  @!P1 LEA R5, P4, R190.reuse, R3.reuse, 0x6 ;  /* 0x00000003be059211 */ /* 0x0c0fe200078830ff */
[----:B------:R-:W-:Y:S01]  /*17e20*/  @!P1 IMAD.MOV.U32 R23, RZ, RZ, R4 ;  /* 0x000000ffff179224 */ /* 0x000fe200078e0004 */
[C---:B------:R-:W-:Y:S01]  /*17e30*/  @!P1 LEA R7, P3, R190.reuse, R3, 0x7 ;  /* 0x00000003be079211 */ /* 0x040fe200078638ff */
[C---:B------:R-:W-:Y:S01]  /*17e40*/  @!P1 IMAD.WIDE.U32 R12, R190.reuse, 0x30, R10 ;  /* 0x00000030be0c9825 */ /* 0x040fe200078e000a */
[----:B------:R-:W-:-:S02]  /*17e50*/  @!P1 LEA.HI.X R9, R190, R4, R191, 0x6, P4 ;  /* 0x00000004be099211 */ /* 0x000fc400020f34bf */
[CC--:B------:R-:W-:Y:S01]  /*17e60*/  @!P1 LEA R42, P4, R5.reuse, R225.reuse, 0x1 ;  /* 0x000000e1052a9211 */ /* 0x0c0fe200078808ff */
[----:B------:R-:W-:Y:S01]  /*17e70*/  @!P1 IMAD.WIDE.U32 R10, R190, 0x50, R14 ;  /* 0x00000050be0a9825 */ /* 0x000fe200078e000e */
[-C--:B------:R-:W-:Y:S02]  /*17e80*/  @!P1 LEA R40, P5, R12, R225.reuse, 0x1 ;  /* 0x000000e10c289211 */ /* 0x080fe400078a08ff */
[----:B------:R-:W-:Y:S01]  /*17e90*/  @!P1 LEA.HI.X R43, R5, R226, R9, 0x1, P4 ;  /* 0x000000e2052b9211 */ /* 0x000fe200020f0c09 */
[----:B------:R-:W-:Y:S01]  /*17ea0*/  @!P1 IMAD.IADD R9, R11, 0x1, R16 ;  /* 0x000000010b099824 */ /* 0x000fe200078e0210 */
[-C--:B------:R-:W-:Y:S01]  /*17eb0*/  @!P1 LEA R38, P4, R10, R225.reuse, 0x1 ;  /* 0x000000e10a269211 */ /* 0x080fe200078808ff */
[----:B------:R-:W-:Y:S01]  /*17ec0*/  @!P1 IMAD.IADD R5, R13, 0x1, R17 ;  /* 0x000000010d059824 */ /* 0x000fe200078e0211 */
[----:B------:R-:W-:Y:S01]  /*17ed0*/  @!P1 LEA.HI.X R14, R190, R4, R191, 0x7, P3 ;  /* 0x00000004be0e9211 */ /* 0x000fe200018f3cbf */
[----:B------:R-:W-:Y:S01]  /*17ee0*/  @!P1 IMAD.MOV.U32 R13, RZ, RZ, R4 ;  /* 0x000000ffff0d9224 */ /* 0x000fe200078e0004 */
[-C--:B------:R-:W-:Y:S01]  /*17ef0*/  @!P1 LEA R36, P3, R7, R225.reuse, 0x1 ;  /* 0x000000e107249211 */ /* 0x080fe200078608ff */
[C---:B------:R-:W-:Y:S01]  /*17f00*/  @!P1 IMAD R26, R191.reuse, 0xd0, RZ ;  /* 0x000000d0bf1a9824 */ /* 0x040fe200078e02ff */
[----:B------:R-:W-:Y:S01]  /*17f10*/  @!P1 LEA.HI.X R39, R10, R226, R9, 0x1, P4 ;  /* 0x000000e20a279211 */ /* 0x000fe200020f0c09 */
[----:B------:R-:W-:Y:S01]  /*17f20*/  @!P1 IMAD.MOV.U32 R10, RZ, RZ, R3 ;  /* 0x000000ffff0a9224 */ /* 0x000fe200078e0003 */
[----:B------:R-:W-:Y:S01]  /*17f30*/  @!P1 MOV R11, R4 ;  /* 0x00000004000b9202 */ /* 0x000fe20000000f00 */
[C---:B------:R-:W-:Y:S01]  /*17f40*/  @!P1 IMAD R9, R191.reuse, 0x90, RZ ;  /* 0x00000090bf099824 */ /* 0x040fe200078e02ff */
[----:B------:R-:W-:Y:S01]  /*17f50*/  @!P1 LEA.HI.X R41, R12, R226, R5, 0x1, P5 ;  /* 0x000000e20c299211 */ /* 0x000fe200028f0c05 */
[----:B------:R-:W-:Y:S01]  /*17f60*/  @!P1 IMAD.MOV.U32 R12, RZ, RZ, R3 ;  /* 0x000000ffff0c9224 */ /* 0x000fe200078e0003 */
[----:B------:R-:W-:Y:S01]  /*17f70*/  @!P1 MOV R21, R4 ;  /* 0x0000000400159202 */ /* 0x000fe20000000f00 */
[----:B------:R-:W-:Y:S01]  /*17f80*/  @!P1 IMAD R5, R191, 0x60, RZ ;  /* 0x00000060bf059824 */ /* 0x000fe200078e02ff */
[----:B------:R-:W-:Y:S01]  /*17f90*/  @!P1 LEA.HI.X R37, R7, R226, R14, 0x1, P3 ;  /* 0x000000e207259211 */ /* 0x000fe200018f0c0e */
[----:B------:R-:W-:Y:S01]  /*17fa0*/  @!P1 IMAD.WIDE.U32 R14, R190, 0x60, R10 ;  /* 0x00000060be0e9825 */ /* 0x000fe200078e000a */
[----:B------:R-:W-:-:S02]  /*17fb0*/  @!P1 LEA R16, P3, R3, R225, 0x1 ;  /* 0x000000e103109211 */ /* 0x000fc400078608ff */
[----:B------:R-:W-:Y:S01]  /*17fc0*/  @!P1 MOV R22, R3 ;  /* 0x0000000300169202 */ /* 0x000fe20000000f00 */
[----:B------:R-:W-:Y:S01]  /*17fd0*/  @!P1 IMAD R7, R191, 0x70, RZ ;  /* 0x00000070bf079824 */ /* 0x000fe200078e02ff */
[----:B------:R-:W-:Y:S01]  /*17fe0*/  @!P1 LEA.HI.X R17, R3, R226, R4, 0x1, P3 ;  /* 0x000000e203119211 */ /* 0x000fe200018f0c04 */
[----:B------:R-:W-:Y:S01]  /*17ff0*/  @!P1 IMAD.WIDE.U32 R12, R190, 0x70, R12 ;  /* 0x00000070be0c9825 */ /* 0x000fe200078e000c */
[----:B------:R-:W-:-:S03]  /*18000*/  @!P1 LEA R34, P5, R14, R225, 0x1 ;  /* 0x000000e10e229211 */ /* 0x000fc600078a08ff */
        /* <DEDUP_REMOVED lines=8> */
[----:B------:R-:W-:Y:S01]  /*18090*/  @!P1 IMAD.IADD R5, R13, 0x1, R7 ;  /* 0x000000010d059824 */ /* 0x000fe200078e0207 */
[----:B------:R1:W-:Y:S01]  /*180a0*/  @P1 STS.128 [R189+0x2800], RZ ;  /* 0x002800ffbd001388 */ /* 0x0003e20000000c00 */
[----:B------:R-:W-:Y:S01]  /*180b0*/  @!P1 IMAD.IADD R7, R11, 0x1, R9 ;  /* 0x000000010b079824 */ /* 0x000fe200078e0209 */
[-C--:B------:R-:W-:Y:S01]  /*180c0*/  @!P1 LEA.HI.X R35, R14, R226.reuse, R15, 0x1, P5 ;  /* 0x000000e20e239211 */ /* 0x080fe200028f0c0f */
[--C-:B------:R-:W-:Y:S01]  /*180d0*/  @!P1 IMAD.MOV.U32 R11, RZ, RZ, R4.reuse ;  /* 0x000000ffff0b9224 */ /* 0x100fe200078e0004 */
[-C--:B------:R-:W-:Y:S01]  /*180e0*/  @!P1 LEA.HI.X R33, R12, R226.reuse, R5, 0x1, P4 ;  /* 0x000000e20c219211 */ /* 0x080fe200020f0c05 */
[C---:B------:R-:W-:Y:S01]  /*180f0*/  @!P1 IMAD R5, R191.reuse, 0xa0, RZ ;  /* 0x000000a0bf059824 */ /* 0x040fe200078e02ff */
[----:B------:R-:W-:Y:S01]  /*18100*/  @!P1 LEA.HI.X R31, R10, R226, R7, 0x1, P3 ;  /* 0x000000e20a1f9211 */ /* 0x000fe200018f0c07 */
[----:B------:R-:W-:Y:S01]  /*18110*/  @!P1 IMAD.MOV.U32 R12, RZ, RZ, R3 ;  /* 0x000000ffff0c9224 */ /* 0x000fe200078e0003 */
[----:B------:R-:W-:Y:S01]  /*18120*/  @!P1 MOV R10, R3 ;  /* 0x00000003000a9202 */ /* 0x000fe20000000f00 */
[----:B------:R-:W-:Y:S01]  /*18130*/  @!P1 IMAD.MOV.U32 R13, RZ, RZ, R4 ;  /* 0x000000ffff0d9224 */ /* 0x000fe200078e0004 */
[----:B------:R-:W-:Y:S01]  /*18140*/  @!PT LDS RZ, [RZ] ;  /* 0x00000000fffff984 */ /* 0x000fe20000000800 */
[----:B------:R-:W-:Y:S01]  /*18150*/  @!PT LDS RZ, [RZ] ;  /* 0x00000000fffff984 */ /* 0x000fe20000000800 */
[----:B------:R-:W-:Y:S01]  /*18160*/  @!PT LDS RZ, [RZ] ;  /* 0x00000000fffff984 */ /* 0x000fe20000000800 */
[----:B------:R1:W-:Y:S01]  /*18170*/  @!P1 LDGSTS.E.BYPASS.LTC128B.128 [R189+0x2800], [R46.64] ;  /* 0x028000002ebd9fae */ /* 0x0003e2000b901d46 */
[----:B------:R-:W-:-:S02]  /*18180*/  @!P1 IMAD R7, R191, 0xb0, RZ ;  /* 0x000000b0bf079824 */ /* 0x000fc400078e02ff */
[C-C-:B------:R-:W-:Y:S01]  /*18190*/  @!P1 IMAD.WIDE.U32 R20, R190.reuse, 0xa0, R10.reuse ;  /* 0x000000a0be149825 */ /* 0x140fe200078e000a */
[----:B------:R1:W-:Y:S03]  /*181a0*/  @P1 STS.128 [R189+0x3000], RZ ;  /* 0x003000ffbd001388 */ /* 0x0003e60000000c00 */
[----:B------:R-:W-:Y:S01]  /*181b0*/  @!P1 IMAD R9, R191, 0xc0, RZ ;  /* 0x000000c0bf099824 */ /* 0x000fe200078e02ff */
[----:B------:R-:W-:Y:S01]  /*181c0*/  @!PT LDS RZ, [RZ] ;  /* 0x00000000fffff984 */ /* 0x000fe20000000800 */
[----:B------:R-:W-:Y:S01]  /*181d0*/  @!PT LDS RZ, [RZ] ;  /* 0x00000000fffff984 */ /* 0x000fe20000000800 */
[----:B------:R-:W-:Y:S01]  /*181e0*/  @!PT LDS RZ, [RZ] ;  /* 0x00000000fffff984 */ /* 0x000fe20000000800 */
[----:B------:R1:W-:Y:S01]  /*181f0*/  @!P1 LDGSTS.E.BYPASS.LTC128B.128 [R189+0x3000], [R44.64] ;  /* 0x030000002cbd9fae */ /* 0x0003e2000b901d46 */
[----:B------:R-:W-:Y:S01]  /*18200*/  @!P1 IADD3 R5, R5, R21, RZ ;  /* 0x0000001505059210 */ /* 0x000fe20007ffe0ff */
[----:B------:R-:W-:Y:S01]  /*18210*/  @!P1 IMAD.WIDE.U32 R14, R190, 0xc0, R10 ;  /* 0x000000c0be0e9825 */ /* 0x000fe200078e000a */
[----:B------:R-:W-:Y:S01]  /*18220*/  @!P1 LEA R28, P3, R20, R225, 0x1 ;  /* 0x000000e1141c9211 */ /* 0x000fe200078608ff */
[----:B------:R1:W-:Y:S02]  /*18230*/  @P1 STS.128 [R189+0x3800], RZ ;  /* 0x003800ffbd001388 */ /* 0x0003e40000000c00 */
[----:B--2---:R-:W-:Y:S01]  /*18240*/  @!P1 IMAD.WIDE.U32 R16, R190, 0xb0, R12 ;  /* 0x000000b0be109825 */ /* 0x004fe200078e000c */
[----:B------:R-:W-:Y:S01]  /*18250*/  @!P1 LEA.HI.X R29, R20, R226, R5, 0x1, P3 ;  /* 0x000000e2141d9211 */ /* 0x000fe200018f0c05 */
[----:B------:R-:W-:Y:S01]  /*18260*/  @!PT LDS RZ, [RZ] ;  /* 0x00000000fffff984 */ /* 0x000fe20000000800 */
[----:B------:R-:W-:Y:S01]  /*18270*/  @!PT LDS RZ, [RZ] ;  /* 0x00000000fffff984 */ /* 0x000fe20000000800 */
[----:B------:R-:W-:Y:S01]  /*18280*/  @!PT LDS RZ, [RZ] ;  /* 0x00000000fffff984 */ /* 0x000fe20000000800 */
[----:B------:R1:W-:Y:S02]  /*18290*/  @!P1 LDGSTS.E.BYPASS.LTC128B.128 [R189+0x3800], [R40.64] ;  /* 0x0380000028bd9fae */ /* 0x0003e4000b901d46 */
[----:B------:R-:W-:-:S02]  /*182a0*/  @!P1 IMAD.WIDE.U32 R12, R190, 0xd0, R22 ;  /* 0x000000d0be0c9825 */ /* 0x000fc400078e0016 */
[----:B------:R1:W-:Y:S02]  /*182b0*/  @P1 STS.128 [R189+0x4000], RZ ;  /* 0x004000ffbd001388 */ /* 0x0003e40000000c00 */
[----:B------:R-:W-:Y:S01]  /*182c0*/  @!P1 IMAD.MOV.U32 R24, RZ, RZ, R3 ;  /* 0x000000ffff189224 */ /* 0x000fe200078e0003 */
[-C--:B------:R-:W-:Y:S01]  /*182d0*/  @!P1 LEA R22, P4, R12, R225.reuse, 0x1 ;  /* 0x000000e10c169211 */ /* 0x080fe200078808ff */
[----:B------:R-:W-:Y:S01]  /*182e0*/  @!P1 IMAD.MOV.U32 R25, RZ, RZ, R4 ;  /* 0x000000ffff199224 */ /* 0x000fe200078e0004 */
[----:B------:R-:W-:Y:S01]  /*182f0*/  @!PT LDS RZ, [RZ] ;  /* 0x00000000fffff984 */ /* 0x000fe20000000800 */
[----:B------:R-:W-:Y:S01]  /*18300*/  @!PT LDS RZ, [RZ] ;  /* 0x00000000fffff984 */ /* 0x000fe20000000800 */
[----:B------:R-:W-:Y:S01]  /*18310*/  @!PT LDS RZ, [RZ] ;  /* 0x00000000fffff984 */ /* 0x000fe20000000800 */
[----:B------:R1:W-:Y:S01]  /*18320*/  @!P1 LDGSTS.E.BYPASS.LTC128B.128 [R189+0x4000], [R42.64] ;  /* 0x040000002abd9fae */ /* 0x0003e2000b901d46 */
[----:B------:R-:W-:Y:S02]  /*18330*/  @!P1 IMAD.IADD R5, R17, 0x1, R7 ;  /* 0x0000000111059824 */ /* 0x000fe400078e0207 */
[----:B------:R-:W-:Y:S01]  /*18340*/  @!P1 IMAD.IADD R7, R9, 0x1, R15 ;  /* 0x0000000109079824 */ /* 0x000fe200078e020f */
[----:B------:R1:W-:Y:S01]  /*18350*/  @P1 STS.128 [R189+0x4800], RZ ;  /* 0x004800ffbd001388 */ /* 0x0003e20000000c00 */
[----:B------:R-:W-:Y:S01]  /*18360*/  @!P1 IMAD R27, R191, 0xe0, RZ ;  /* 0x000000e0bf1b9824 */ /* 0x000fe200078e02ff */
[----:B------:R-:W-:Y:S01]  /*18370*/  @!P1 IADD3 R9, R13, R26, RZ ;  /* 0x0000001a0d099210 */ /* 0x000fe20007ffe0ff */
[----:B------:R-:W-:Y:S01]  /*18380*/  @!P1 IMAD.WIDE.U32 R10, R190, 0xe0, R24 ;  /* 0x000000e0be0a9825 */ /* 0x000fe200078e0018 */
[----:B------:R-:W-:Y:S01]  /*18390*/  @!PT LDS RZ, [RZ] ;  /* 0x00000000fffff984 */ /* 0x000fe20000000800 */
[----:B------:R-:W-:Y:S01]  /*183a0*/  @!PT LDS RZ, [RZ] ;  /* 0x00000000fffff984 */ /* 0x000fe20000000800 */
[----:B------:R-:W-:Y:S01]  /*183b0*/  @!PT LDS RZ, [RZ] ;  /* 0x00000000fffff984 */ /* 0x000fe20000000800 */
[----:B------:R1:W-:Y:S01]  /*183c0*/  @!P1 LDGSTS.E.BYPASS.LTC128B.128 [R189+0x4800], [R38.64] ;  /* 0x0480000026bd9fae */ /* 0x0003e2000b901d46 */
[----:B------:R-:W-:-:S02]  /*183d0*/  @!P1 LEA R26, P6, R16, R225, 0x1 ;  /* 0x000000e1101a9211 */ /* 0x000fc400078c08ff */
[-C--:B------:R-:W-:Y:S01]  /*183e0*/  @!P1 LEA R24, P5, R14, R225.reuse, 0x1 ;  /* 0x000000e10e189211 */ /* 0x080fe200078a08ff */
[----:B------:R1:W-:Y:S01]  /*183f0*/  @P1 STS.128 [R189+0x5000], RZ ;  /* 0x005000ffbd001388 */ /* 0x0003e20000000c00 */
[----:B------:R-:W-:Y:S01]  /*18400*/  @!P1 IMAD.IADD R11, R27, 0x1, R11 ;  /* 0x000000011b0b9824 */ /* 0x000fe200078e020b */
[-C--:B------:R-:W-:Y:S02]  /*18410*/  @!P1 LEA.HI.X R27, R16, R226.reuse, R5, 0x1, P6 ;  /* 0x000000e2101b9211 */ /* 0x080fe400030f0c05 */
[----:B------:R-:W-:Y:S01]  /*18420*/  @!PT LDS RZ, [RZ] ;  /* 0x00000000fffff984 */ /* 0x000fe20000000800 */
[----:B------:R-:W-:Y:S01]  /*18430*/  @!PT LDS RZ, [RZ] ;  /* 0x00000000fffff984 */ /* 0x000fe20000000800 */
[----:B------:R-:W-:Y:S01]  /*18440*/  @!PT LDS RZ, [RZ] ;  /* 0x00000000fffff984 */ /* 0x000fe20000000800 */
[----:B------:R1:W-:Y:S01]  /*18450*/  @!P1 LDGSTS.E.BYPASS.LTC128B.128 [R189+0x5000], [R34.64] ;  /* 0x0500000022bd9fae */ /* 0x0003e2000b901d46 */
[----:B------:R-:W-:Y:S02]  /*18460*/  @!P1 LEA R20, P3, R10, R225, 0x1 ;  /* 0x000000e10a149211 */ /* 0x000fe400078608ff */
[-C--:B------:R-:W-:Y:S01]  /*18470*/  @!P1 LEA.HI.X R25, R14, R226.reuse, R7, 0x1, P5 ;  /* 0x000000e20e199211 */ /* 0x080fe200028f0c07 */
[----:B------:R1:W-:Y:S01]  /*18480*/  @P1 STS.128 [R189+0x5800], RZ ;  /* 0x005800ffbd001388 */ /* 0x0003e20000000c00 */
[----:B------:R-:W-:-:S02]  /*18490*/  @!P1 LEA.HI.X R23, R12, R226, R9, 0x1, P4 ;  /* 0x000000e20c179211 */ /* 0x000fc400020f0c09 */
[----:B------:R-:W-:Y:S01]  /*184a0*/  @!P1 LEA.HI.X R21, R10, R226, R11, 0x1, P3 ;  /* 0x000000e20a159211 */ /* 0x000fe200018f0c0b */
        /* <DEDUP_REMOVED lines=41> */
[----:B------:R-:W-:Y:S01]  /*18740*/  MOV R10, R3 ;  /* 0x00000003000a7202 */ /* 0x000fe20000000f00 */
[----:B------:R-:W-:Y:S01]  /*18750*/  IMAD R5, R191, 0xf0, RZ ;  /* 0x000000f0bf057824 */ /* 0x000fe200078e02ff */
[----:B------:R-:W-:-:S05]  /*18760*/  MOV R11, R4 ;  /* 0x00000004000b7202 */ /* 0x000fca0000000f00 */
[----:B------:R-:W-:-:S05]  /*18770*/  IMAD.WIDE.U32 R10, R190, 0xf0, R10 ;  /* 0x000000f0be0a7825 */ /* 0x000fca00078e000a */
[----:B------:R-:W-:Y:S02]  /*18780*/  IADD3 R5, R11, R5, RZ ;  /* 0x000000050b057210 */ /* 0x000fe40007ffe0ff */
[----:B------:R-:W-:-:S04]  /*18790*/  LEA R12, P1, R10, R225, 0x1 ;  /* 0x000000e10a0c7211 */ /* 0x000fc800078208ff */
[----:B------:R-:W-:-:S05]  /*187a0*/  LEA.HI.X R13, R10, R226, R5, 0x1, P1 ;  /* 0x000000e20a0d7211 */ /* 0x000fca00008f0c05 */
[----:B------:R-:W-:Y:S01]  /*187b0*/  @!PT LDS RZ, [RZ] ;  /* 0x00000000fffff984 */ /* 0x000fe20000000800 */
[----:B------:R-:W-:Y:S01]  /*187c0*/  @!PT LDS RZ, [RZ] ;  /* 0x00000000fffff984 */ /* 0x000fe20000000800 */
[----:B------:R-:W-:Y:S01]  /*187d0*/  @!PT LDS RZ, [RZ] ;  /* 0x00000000fffff984 */ /* 0x000fe20000000800 */
[----:B------:R2:W-:Y:S04]  /*187e0*/  LDGSTS.E.BYPASS.LTC128B.128 [R189+0x9800], [R12.64] ;  /* 0x098000000cbd7fae */ /* 0x0005e8000b901d46 */
.L_x_1136:
[----:B------:R-:W-:Y:S05]  /*187f0*/  BSYNC B0 ;  /* 0x0000000000007941 */ /* 0x000fea0003800000 */
.L_x_1135:
[----:B------:R-:W0:Y:S01]  /*18800*/  LDGDEPBAR ;  /* 0x00000000000079af */ /* 0x000e220000000000 */
[----:B------:R-:W-:-:S04]  /*18810*/  LEA R225, P1, R3, R225, 0x1 ;  /* 0x000000e103e17211 */ /* 0x000fc800078208ff */
[----:B------:R-:W-:-:S04]  /*18820*/  LEA.HI.X R226, R3, R226, R4, 0x1, P1 ;  /* 0x000000e203e27211 */ /* 0x000fc800008f0c04 */
.L_x_1131:
[----:B------:R-:W-:Y:S05]  /*18830*/  BSYNC B1 ;  /* 0x0000000000017941 */ /* 0x000fea0003800000 */
.L_x_1130:
[----:B-1----:R-:W-:Y:S01]  /*18840*/  FMNMX.FTZ R3, R66, R48, !PT ;  /* 0x0000003042037209 */ /* 0x002fe20007810000 */
[----:B------:R-:W3:Y:S03]  /*18850*/  LD.E R4, [R18.64+0xdc] ;  /* 0x0000dc0612047980 */ /* 0x000ee6000c101900 */
[----:B------:R-:W-:-:S04]  /*18860*/  FMNMX.FTZ R3, R52, R3, !PT ;  /* 0x0000000334037209 */ /* 0x000fc80007810000 */
[----:B------:R-:W-:-:S04]  /*18870*/  FMNMX.FTZ R3, R51, R3, !PT ;  /* 0x0000000333037209 */ /* 0x000fc80007810000 */
[----:B------:R-:W-:-:S04]  /*18880*/  FMNMX.FTZ R3, R55, R3, !PT ;  /* 0x0000000337037209 */ /* 0x000fc80007810000 */
[----:B------:R-:W-:-:S04]  /*18890*/  FMNMX.FTZ R3, R73, R3, !PT ;  /* 0x0000000349037209 */ /* 0x000fc80007810000 */
        /* <DEDUP_REMOVED lines=115> */
[----:B------:R-:W-:-:S03]  /*18fd0*/  FMNMX.FTZ R38, R229, R38, !PT ;  /* 0x00000026e5267209 */ /* 0x000fc60007810000 */
[----:B------:R-:W1:Y:S01]  /*18fe0*/  SHFL.BFLY PT, R5, R3, 0x2, 0x1f ;  /* 0x0c401f0003057f89 */ /* 0x000e6200000e0000 */
[----:B------:R-:W-:-:S04]  /*18ff0*/  FMNMX.FTZ R38, R231, R38, !PT ;  /* 0x00000026e7267209 */ /* 0x000fc80007810000 */
[----:B------:R-:W-:-:S04]  /*19000*/  FMNMX.FTZ R38, R236, R38, !PT ;  /* 0x00000026ec267209 */ /* 0x000fc80007810000 */
[----:B------:R-:W-:-:S04]  /*19010*/  FMNMX.FTZ R38, R237, R38, !PT ;  /* 0x00000026ed267209 */ /* 0x000fc80007810000 */
[----:B------:R-:W-:-:S04]  /*19020*/  FMNMX.FTZ R38, R238, R38, !PT ;  /* 0x00000026ee267209 */ /* 0x000fc80007810000 */
[----:B------:R-:W-:Y:S02]  /*19030*/  FMNMX.FTZ R38, R239, R38, !PT ;  /* 0x00000026ef267209 */ /* 0x000fe40007810000 */
[----:B-1----:R-:W-:-:S03]  /*19040*/  FMNMX.FTZ R3, R3, R5, !PT ;  /* 0x0000000503037209 */ /* 0x002fc60007810000 */
[----:B------:R-:W1:Y:S04]  /*19050*/  SHFL.BFLY PT, R5, R38, 0x2, 0x1f ;  /* 0x0c401f0026057f89 */ /* 0x000e6800000e0000 */
[----:B------:R-:W4:Y:S01]  /*19060*/  SHFL.BFLY PT, R7, R3, 0x1, 0x1f ;  /* 0x0c201f0003077f89 */ /* 0x000f2200000e0000 */
[----:B-1----:R-:W-:Y:S02]  /*19070*/  FMNMX.FTZ R38, R38, R5, !PT ;  /* 0x0000000526267209 */ /* 0x002fe40007810000 */
[----:B----4-:R-:W-:-:S03]  /*19080*/  FMNMX.FTZ R3, R3, R7, !PT ;  /* 0x0000000703037209 */ /* 0x010fc60007810000 */
[----:B------:R-:W1:Y:S01]  /*19090*/  SHFL.BFLY PT, R9, R38, 0x1, 0x1f ;  /* 0x0c201f0026097f89 */ /* 0x000e6200000e0000 */
[----:B------:R-:W-:Y:S01]  /*190a0*/  FSETP.NEU.FTZ.AND P1, PT, R3, -INF , PT ;  /* 0xff8000000300780b */ /* 0x000fe20003f3d000 */
[----:B---3--:R-:W-:-:S05]  /*190b0*/  FMUL.FTZ R5, R4, R3 ;  /* 0x0000000304057220 */ /* 0x008fca0000410000 */
[----:B------:R-:W-:-:S05]  /*190c0*/  FSEL R5, R5, RZ, P1 ;  /* 0x000000ff05057208 */ /* 0x000fca0000800000 */
[----:B------:R-:W-:-:S04]  /*190d0*/  FFMA.FTZ R7, R66, R4, -R5 ;  /* 0x0000000442077223 */ /* 0x000fc80000010805 */
[----:B------:R3:W-:Y:S01]  /*190e0*/  MUFU.EX2 R101, R7 ;  /* 0x0000000700657308 */ /* 0x0007e20000000800 */
[----:B-1----:R-:W-:Y:S01]  /*190f0*/  FMNMX.FTZ R38, R38, R9, !PT ;  /* 0x0000000926267209 */ /* 0x002fe20007810000 */
[----:B---3--:R-:W-:-:S06]  /*19100*/  FFMA.FTZ R7, R48, R4, -R5 ;  /* 0x0000000430077223 */ /* 0x008fcc0000010805 */
[----:B------:R1:W3:Y:S01]  /*19110*/  MUFU.EX2 R10, R7 ;  /* 0x00000007000a7308 */ /* 0x0002e20000000800 */
[----:B------:R-:W-:Y:S02]  /*19120*/  FSETP.NEU.FTZ.AND P1, PT, R38, -INF , PT ;  /* 0xff8000002600780b */ /* 0x000fe40003f3d000 */
[----:B------:R-:W-:Y:S01]  /*19130*/  SHF.L.U32 R178, R0, 0x1, RZ ;  /* 0x0000000100b27819 */ /* 0x000fe200000006ff */
[----:B-1----:R-:W-:-:S03]  /*19140*/  FFMA.FTZ R7, R52, R4, -R5 ;  /* 0x0000000434077223 */ /* 0x002fc60000010805 */
[-C--:B------:R-:W-:Y:S01]  /*19150*/  LEA R179, R187, R178.reuse, 0x1 ;  /* 0x000000b2bbb37211 */ /* 0x080fe200078e08ff */
[----:B------:R-:W-:Y:S01]  /*19160*/  LDSM.16.MT88.4 R20, [R178+0xa000] ;  /* 0x00a00000b214783b */ /* 0x000fe20000004200 */
[----:B------:R1:W-:Y:S01]  /*19170*/  MUFU.EX2 R97, R7 ;  /* 0x0000000700617308 */ /* 0x0003e20000000800 */
[----:B------:R-:W-:Y:S02]  /*19180*/  LEA R181, R186, R178, 0x1 ;  /* 0x000000b2bab57211 */ /* 0x000fe400078e08ff */
[----:B------:R-:W-:Y:S04]  /*19190*/  LDSM.16.MT88.4 R24, [R179+0xa000] ;  /* 0x00a00000b318783b */ /* 0x000fe80000004200 */
[----:B------:R-:W4:Y:S01]  /*191a0*/  LDSM.16.MT88.4 R28, [R181+0xa000] ;  /* 0x00a00000b51c783b */ /* 0x000f220000004200 */
[----:B-1----:R-:W-:-:S05]  /*191b0*/  FMUL.FTZ R7, R4, R38 ;  /* 0x0000002604077220 */ /* 0x002fca0000410000 */
[----:B------:R-:W-:-:S05]  /*191c0*/  FSEL R7, R7, RZ, P1 ;  /* 0x000000ff07077208 */ /* 0x000fca0000800000 */
[----:B------:R-:W-:-:S04]  /*191d0*/  FFMA.FTZ R0, R49, R4, -R7 ;  /* 0x0000000431007223 */ /* 0x000fc80000010807 */
[----:B------:R1:W-:Y:S01]  /*191e0*/  MUFU.EX2 R95, R0 ;  /* 0x00000000005f7308 */ /* 0x0003e20000000800 */
[-C--:B------:R-:W-:Y:S02]  /*191f0*/  FFMA.FTZ R9, R51, R4.reuse, -R5 ;  /* 0x0000000433097223 */ /* 0x080fe40000010805 */
[----:B-1----:R-:W-:-:S05]  /*19200*/  FFMA.FTZ R0, R50, R4, -R7 ;  /* 0x0000000432007223 */ /* 0x002fca0000010807 */
[----:B------:R1:W-:Y:S02]  /*19210*/  MUFU.EX2 R11, R0 ;  /* 0x00000000000b7308 */ /* 0x0003e40000000800 */
[----:B-1----:R-:W-:-:S06]  /*19220*/  FFMA.FTZ R0, R54, R4, -R7 ;  /* 0x0000000436007223 */ /* 0x002fcc0000010807 */
[----:B------:R1:W-:Y:S08]  /*19230*/  MUFU.EX2 R99, R0 ;  /* 0x0000000000637308 */ /* 0x0003f00000000800 */
[----:B------:R-:W5:Y:S01]  /*19240*/  MUFU.EX2 R16, R9 ;  /* 0x0000000900107308 */ /* 0x000f620000000800 */
[----:B-1----:R-:W-:-:S07]  /*19250*/  FFMA.FTZ R0, R53, R4, -R7 ;  /* 0x0000000435007223 */ /* 0x002fce0000010807 */
[----:B------:R1:W2:Y:S01]  /*19260*/  MUFU.EX2 R98, R0 ;  /* 0x0000000000627308 */ /* 0x0002a20000000800 */
[----:B------:R-:W-:Y:S02]  /*19270*/  LEA R180, R186, R179, 0x1 ;  /* 0x000000b3bab47211 */ /* 0x000fe400078e08ff */
[----:B--23--:R-:W-:Y:S02]  /*19280*/  F2FP.BF16.PACK_AB R13, R10, R101 ;  /* 0x000000650a0d723e */ /* 0x00cfe400000010ff */
[----:B-----5:R-:W-:Y:S01]  /*19290*/  F2FP.BF16.PACK_AB R15, R16, R97 ;  /* 0x00000061100f723e */ /* 0x020fe200000010ff */
[----:B------:R-:W2:Y:S01]  /*192a0*/  LDSM.16.MT88.4 R32, [R180+0xa000] ;  /* 0x00a00000b420783b */ /* 0x000ea20000004200 */
[----:B------:R-:W-:Y:S01]  /*192b0*/  F2FP.BF16.PACK_AB R12, R11, R95 ;  /* 0x0000005f0b0c723e */ /* 0x000fe200000010ff */
[----:B-1----:R-:W-:-:S04]  /*192c0*/  FFMA.FTZ R0, R55, R4, -R5 ;  /* 0x0000000437007223 */ /* 0x002fc80000010805 */
[----:B------:R1:W-:Y:S01]  /*192d0*/  MUFU.EX2 R96, R0 ;  /* 0x0000000000607308 */ /* 0x0003e20000000800 */
[----:B------:R-:W-:Y:S01]  /*192e0*/  F2FP.BF16.PACK_AB R14, R98, R99 ;  /* 0x00000063620e723e */ /* 0x000fe200000010ff */
[----:B-1----:R-:W-:-:S06]  /*192f0*/  FFMA.FTZ R0, R73, R4, -R5 ;  /* 0x0000000449007223 */ /* 0x002fcc0000010805 */
[----:B------:R1:W-:Y:S01]  /*19300*/  MUFU.EX2 R17, R0 ;  /* 0x0000000000117308 */ /* 0x0003e20000000800 */
[C---:B----4-:R-:W-:Y:S08]  /*19310*/  HMMA.16816.F32.BF16 R56, R12.reuse, R28, RZ ;  /* 0x0000001c0c38723c */ /* 0x050ff000000418ff */
[----:B------:R-:W-:Y:S01]  /*19320*/  HMMA.16816.F32.BF16 R52, R12, R30, RZ ;  /* 0x0000001e0c34723c */ /* 0x000fe200000418ff */
[----:B------:R-:W3:Y:S01]  /*19330*/  LDSM.16.MT88.4 R28, [R178+0xa800] ;  /* 0x00a80000b21c783b */ /* 0x000ee20000004200 */
[----:B-1----:R-:W-:-:S04]  /*19340*/  FFMA.FTZ R0, R74, R4, -R5 ;  /* 0x000000044a007223 */ /* 0x002fc80000010805 */
[----:B------:R1:W-:Y:S02]  /*19350*/  MUFU.EX2 R37, R0 ;  /* 0x0000000000257308 */ /* 0x0003e40000000800 */
[C---:B------:R-:W-:Y:S08]  /*19360*/  HMMA.16816.F32.BF16 R48, R12.reuse, R24, RZ ;  /* 0x000000180c30723c */ /* 0x040ff000000418ff */
[----:B------:R-:W-:Y:S01]  /*19370*/  HMMA.16816.F32.BF16 R44, R12, R26, RZ ;  /* 0x0000001a0c2c723c */ /* 0x000fe200000418ff */
[----:B------:R-:W4:Y:S01]  /*19380*/  LDSM.16.MT88.4 R24, [R181+0xa800] ;  /* 0x00a80000b518783b */ /* 0x000f220000004200 */
[----:B-1----:R-:W-:-:S06]  /*19390*/  FFMA.FTZ R0, R88, R4, -R7 ;  /* 0x0000000458007223 */ /* 0x002fcc0000010807 */
[C---:B------:R-:W-:Y:S01]  /*193a0*/  HMMA.16816.F32.BF16 R68, R12.reuse, R20, RZ ;  /* 0x000000140c44723c */ /* 0x040fe200000418ff */
[----:B------:R1:W-:Y:S07]  /*193b0*/  MUFU.EX2 R88, R0 ;  /* 0x0000000000587308 */ /* 0x0003ee0000000800 */
[----:B------:R-:W-:Y:S01]  /*193c0*/  HMMA.16816.F32.BF16 R60, R12, R22, RZ ;  /* 0x000000160c3c723c */ /* 0x000fe200000418ff */
[----:B------:R-:W5:Y:S01]  /*193d0*/  LDSM.16.MT88.4 R20, [R179+0xa800] ;  /* 0x00a80000b314783b */ /* 0x000f620000004200 */
[----:B-1----:R-:W-:-:S04]  /*193e0*/  FFMA.FTZ R0, R90, R4, -R7 ;  /* 0x000000045a007223 */ /* 0x002fc80000010807 */
[----:B------:R1:W1:Y:S01]  /*193f0*/  MUFU.EX2 R36, R0 ;  /* 0x0000000000247308 */ /* 0x0002620000000800 */
[-CC-:B------:R-:W-:Y:S02]  /*19400*/  FFMA.FTZ R9, R75, R4.reuse, -R7.reuse ;  /* 0x000000044b097223 */ /* 0x180fe40000010807 */
[----:B-1----:R-:W-:-:S05]  /*19410*/  FFMA.FTZ R0, R91, R4, -R7 ;  /* 0x000000045b007223 */ /* 0x002fca0000010807 */
[----:B------:R1:W-:Y:S08]  /*19420*/  MUFU.EX2 R90, R0 ;  /* 0x00000000005a7308 */ /* 0x0003f00000000800 */
[----:B------:R-:W3:Y:S01]  /*19430*/  MUFU.EX2 R75, R9 ;  /* 0x00000009004b7308 */ /* 0x000ee20000000800 */
[----:B-1----:R-:W-:-:S07]  /*19440*/  FFMA.FTZ R0, R89, R4, -R5 ;  /* 0x0000000459007223 */ /* 0x002fce0000010805 */
[----:B------:R1:W1:Y:S01]  /*19450*/  MUFU.EX2 R89, R0 ;  /* 0x0000000000597308 */ /* 0x0002620000000800 */
[----:B--2---:R-:W-:Y:S01]  /*19460*/  HMMA.16816.F32.BF16 R64, R12, R32, RZ ;  /* 0x000000200c40723c */ /* 0x004fe200000418ff */
[----:B-1----:R-:W-:-:S06]  /*19470*/  FFMA.FTZ R0, R115, R4, -R5 ;  /* 0x0000000473007223 */ /* 0x002fcc0000010805 */
[----:B------:R1:W-:Y:S01]  /*19480*/  MUFU.EX2 R73, R0 ;  /* 0x0000000000497308 */ /* 0x0003e20000000800 */
[----:B------:R-:W-:Y:S01]  /*19490*/  HMMA.16816.F32.BF16 R40, R12, R34, RZ ;  /* 0x000000220c28723c */ /* 0x000fe200000418ff */
[----:B------:R-:W2:Y:S06]  /*194a0*/  LDSM.16.MT88.4 R32, [R180+0xa800] ;  /* 0x00a80000b420783b */ /* 0x000eac0000004200 */
[----:B------:R-:W-:Y:S02]  /*194b0*/  F2FP.BF16.PACK_AB R12, R36, R88 ;  /* 0x00000058240c723e */ /* 0x000fe400000010ff */
[----:B------:R-:W-:Y:S01]  /*194c0*/  F2FP.BF16.PACK_AB R13, R17, R96 ;  /* 0x00000060110d723e */ /* 0x000fe200000010ff */
[----:B-1----:R-:W-:Y:S01]  /*194d0*/  FFMA.FTZ R0, R112, R4, -R5 ;  /* 0x0000000470007223 */ /* 0x002fe20000010805 */
[----:B---3--:R-:W-:-:S02]  /*194e0*/  F2FP.BF16.PACK_AB R14, R90, R75 ;  /* 0x0000004b5a0e723e */ /* 0x008fc400000010ff */
[----:B------:R-:W-:Y:S01]  /*194f0*/  F2FP.BF16.PACK_AB R15, R89, R37 ;  /* 0x00000025590f723e */ /* 0x000fe200000010ff */
[----:B------:R1:W-:Y:S06]  /*19500*/  MUFU.EX2 R81, R0 ;  /* 0x0000000000517308 */ /* 0x0003ec0000000800 */
[----:B------:R-:W-:Y:S01]  /*19510*/  HMMA.16816.F32.BF16 R76, R12, R28, R68 ;  /* 0x0000001c0c4c723c */ /* 0x000fe20000041844 */
[----:B-1----:R-:W-:-:S04]  /*19520*/  FFMA.FTZ R0, R113, R4, -R5 ;  /* 0x0000000471007223 */ /* 0x002fc80000010805 */
[----:B------:R1:W-:Y:S03]  /*19530*/  MUFU.EX2 R86, R0 ;  /* 0x0000000000567308 */ /* 0x0003e60000000800 */
[C---:B------:R-:W-:Y:S01]  /*19540*/  HMMA.16816.F32.BF16 R68, R12.reuse, R30, R60 ;  /* 0x0000001e0c44723c */ /* 0x040fe2000004183c */
[----:B------:R-:W-:Y:S07]  /*19550*/  LDSM.16.MT88.4 R28, [R179+0xb000] ;  /* 0x00b00000b31c783b */ /* 0x000fee0000004200 */
[----:B----4-:R-:W-:Y:S01]  /*19560*/  HMMA.16816.F32.BF16 R60, R12, R24, R56 ;  /* 0x000000180c3c723c */ /* 0x010fe20000041838 */
[----:B-1----:R-:W-:-:S07]  /*19570*/  FFMA.FTZ R0, R127, R4, -R7 ;  /* 0x000000047f007223 */ /* 0x002fce0000010807 */
[C---:B------:R-:W-:Y:S01]  /*19580*/  HMMA.16816.F32.BF16 R56, R12.reuse, R26, R52 ;  /* 0x0000001a0c38723c */ /* 0x040fe20000041834 */
[----:B------:R-:W-:Y:S01]  /*19590*/  LDSM.16.MT88.4 R24, [R178+0xb000] ;  /* 0x00b00000b218783b */ /* 0x000fe20000004200 */
[----:B------:R1:W-:Y:S06]  /*195a0*/  MUFU.EX2 R91, R0 ;  /* 0x00000000005b7308 */ /* 0x0003ec0000000800 */
[C---:B-----5:R-:W-:Y:S08]  /*195b0*/  HMMA.16816.F32.BF16 R52, R12.reuse, R20, R48 ;  /* 0x000000140c34723c */ /* 0x060ff00000041830 */
[----:B------:R-:W-:Y:S01]  /*195c0*/  HMMA.16816.F32.BF16 R44, R12, R22, R44 ;  /* 0x000000160c2c723c */ /* 0x000fe2000004182c */
[----:B------:R-:W3:Y:S01]  /*195d0*/  LDSM.16.MT88.4 R20, [R181+0xb000] ;  /* 0x00b00000b514783b */ /* 0x000ee20000004200 */
[----:B-1----:R-:W-:-:S04]  /*195e0*/  FFMA.FTZ R0, R125, R4, -R7 ;  /* 0x000000047d007223 */ /* 0x002fc80000010807 */
[----:B------:R1:W4:Y:S02]  /*195f0*/  MUFU.EX2 R85, R0 ;  /* 0x0000000000557308 */ /* 0x0003240000000800 */
[----:B-1----:R-:W-:-:S06]  /*19600*/  FFMA.FTZ R0, R140, R4, -R7 ;  /* 0x000000048c007223 */ /* 0x002fcc0000010807 */
[----:B------:R1:W-:Y:S02]  /*19610*/  MUFU.EX2 R103, R0 ;  /* 0x0000000000677308 */ /* 0x0003e40000000800 */
[----:B-1----:R-:W-:-:S06]  /*19620*/  FFMA.FTZ R0, R126, R4, -R7 ;  /* 0x000000047e007223 */ /* 0x002fcc0000010807 */
[----:B------:R1:W5:Y:S02]  /*19630*/  MUFU.EX2 R107, R0 ;  /* 0x00000000006b7308 */ /* 0x0003640000000800 */
[----:B-1----:R-:W-:-:S06]  /*19640*/  FFMA.FTZ R0, R124, R4, -R5 ;  /* 0x000000047c007223 */ /* 0x002fcc0000010805 */
[----:B------:R-:W1:Y:S01]  /*19650*/  MUFU.EX2 R105, R0 ;  /* 0x0000000000697308 */ /* 0x000e620000000800 */
[C---:B--2---:R-:W-:Y:S08]  /*19660*/  HMMA.16816.F32.BF16 R48, R12.reuse, R32, R64 ;  /* 0x000000200c30723c */ /* 0x044ff00000041840 */
[----:B------:R-:W-:Y:S07]  /*19670*/  HMMA.16816.F32.BF16 R32, R12, R34, R40 ;  /* 0x000000220c20723c */ /* 0x000fee0000041828 */
[----:B----4-:R-:W-:-:S02]  /*19680*/  F2FP.BF16.PACK_AB R12, R85, R91 ;  /* 0x0000005b550c723e */ /* 0x010fc400000010ff */
[----:B------:R-:W-:Y:S02]  /*19690*/  F2FP.BF16.PACK_AB R13, R81, R73 ;  /* 0x00000049510d723e */ /* 0x000fe400000010ff */
[----:B-----5:R-:W-:Y:S02]  /*196a0*/  F2FP.BF16.PACK_AB R14, R107, R103 ;  /* 0x000000676b0e723e */ /* 0x020fe400000010ff */
[----:B-1----:R-:W-:-:S07]  /*196b0*/  F2FP.BF16.PACK_AB R15, R105, R86 ;  /* 0x00000056690f723e */ /* 0x002fce00000010ff */
[C---:B---3--:R-:W-:Y:S08]  /*196c0*/  HMMA.16816.F32.BF16 R60, R12.reuse, R20, R60 ;  /* 0x000000140c3c723c */ /* 0x048ff0000004183c */
[----:B------:R-:W-:Y:S01]  /*196d0*/  HMMA.16816.F32.BF16 R56, R12, R22, R56 ;  /* 0x000000160c38723c */ /* 0x000fe20000041838 */
[----:B------:R-:W1:Y:S01]  /*196e0*/  LDSM.16.MT88.4 R20, [R180+0xb000] ;  /* 0x00b00000b414783b */ /* 0x000e620000004200 */
[----:B------:R-:W-:-:S04]  /*196f0*/  FFMA.FTZ R0, R148, R4, -R5 ;  /* 0x0000000494007223 */ /* 0x000fc80000010805 */
[----:B------:R2:W-:Y:S01]  /*19700*/  MUFU.EX2 R74, R0 ;  /* 0x00000000004a7308 */ /* 0x0005e20000000800 */
[----:B------:R-:W-:Y:S01]  /*19710*/  MOV R127, R17 ;  /* 0x00000011007f7202 */ /* 0x000fe20000000f00 */
[----:B--2---:R-:W-:-:S06]  /*19720*/  FFMA.FTZ R0, R142, R4, -R5 ;  /* 0x000000048e007223 */ /* 0x004fcc0000010805 */
[----:B------:R2:W-:Y:S01]  /*19730*/  MUFU.EX2 R17, R0 ;  /* 0x0000000000117308 */ /* 0x0005e20000000800 */
[----:B------:R-:W-:Y:S01]  /*19740*/  HMMA.16816.F32.BF16 R52, R12, R28, R52 ;  /* 0x0000001c0c34723c */ /* 0x000fe20000041834 */
[----:B--2---:R-:W-:-:S06]  /*19750*/  FFMA.FTZ R0, R141, R4, -R5 ;  /* 0x000000048d007223 */ /* 0x004fcc0000010805 */
[----:B------:R2:W-:Y:S01]  /*19760*/  MUFU.EX2 R84, R0 ;  /* 0x0000000000547308 */ /* 0x0005e20000000800 */
[----:B------:R-:W-:Y:S01]  /*19770*/  HMMA.16816.F32.BF16 R44, R12, R30, R44 ;  /* 0x0000001e0c2c723c */ /* 0x000fe2000004182c */
[----:B------:R-:W3:Y:S01]  /*19780*/  LDSM.16.MT88.4 R28, [R178+0xb800] ;  /* 0x00b80000b21c783b */ /* 0x000ee20000004200 */
[----:B--2---:R-:W-:-:S05]  /*19790*/  FFMA.FTZ R0, R152, R4, -R7 ;  /* 0x0000000498007223 */ /* 0x004fca0000010807 */
[----:B------:R2:W-:Y:S01]  /*197a0*/  MUFU.EX2 R80, R0 ;  /* 0x0000000000507308 */ /* 0x0005e20000000800 */
[----:B-1----:R-:W-:Y:S01]  /*197b0*/  HMMA.16816.F32.BF16 R40, R12, R20, R48 ;  /* 0x000000140c28723c */ /* 0x002fe20000041830 */
[----:B--2---:R-:W-:-:S06]  /*197c0*/  FFMA.FTZ R0, R151, R4, -R7 ;  /* 0x0000000497007223 */ /* 0x004fcc0000010807 */
[----:B------:R1:W2:Y:S01]  /*197d0*/  MUFU.EX2 R82, R0 ;  /* 0x0000000000527308 */ /* 0x0002a20000000800 */
[----:B------:R-:W-:Y:S01]  /*197e0*/  HMMA.16816.F32.BF16 R32, R12, R22, R32 ;  /* 0x000000160c20723c */ /* 0x000fe20000041820 */
[----:B------:R-:W4:Y:S01]  /*197f0*/  LDSM.16.MT88.4 R20, [R181+0xb800] ;  /* 0x00b80000b514783b */ /* 0x000f220000004200 */
[----:B-1----:R-:W-:-:S05]  /*19800*/  FFMA.FTZ R0, R150, R4, -R7 ;  /* 0x0000000496007223 */ /* 0x002fca0000010807 */
[----:B------:R1:W-:Y:S01]  /*19810*/  MUFU.EX2 R83, R0 ;  /* 0x0000000000537308 */ /* 0x0003e20000000800 */
[----:B------:R-:W-:Y:S01]  /*19820*/  HMMA.16816.F32.BF16 R76, R12, R24, R76 ;  /* 0x000000180c4c723c */ /* 0x000fe2000004184c */
[----:B-1----:R-:W-:-:S06]  /*19830*/  FFMA.FTZ R0, R149, R4, -R7 ;  /* 0x0000000495007223 */ /* 0x002fcc0000010807 */
[----:B------:R1:W5:Y:S01]  /*19840*/  MUFU.EX2 R102, R0 ;  /* 0x0000000000667308 */ /* 0x0003620000000800 */
[----:B------:R-:W-:Y:S01]  /*19850*/  HMMA.16816.F32.BF16 R64, R12, R26, R68 ;  /* 0x0000001a0c40723c */ /* 0x000fe20000041844 */
[----:B------:R-:W3:Y:S01]  /*19860*/  LDSM.16.MT88.4 R24, [R179+0xb800] ;  /* 0x00b80000b318783b */ /* 0x000ee20000004200 */
[----:B-1----:R-:W-:-:S05]  /*19870*/  FFMA.FTZ R0, R143, R4, -R5 ;  /* 0x000000048f007223 */ /* 0x002fca0000010805 */
[----:B------:R-:W1:Y:S01]  /*19880*/  MUFU.EX2 R87, R0 ;  /* 0x0000000000577308 */ /* 0x000e620000000800 */
[----:B--2---:R-:W-:Y:S02]  /*19890*/  F2FP.BF16.PACK_AB R12, R82, R80 ;  /* 0x00000050520c723e */ /* 0x004fe400000010ff */
[----:B------:R-:W-:Y:S02]  /*198a0*/  F2FP.BF16.PACK_AB R13, R17, R74 ;  /* 0x0000004a110d723e */ /* 0x000fe400000010ff */
[----:B-----5:R-:W-:Y:S02]  /*198b0*/  F2FP.BF16.PACK_AB R14, R102, R83 ;  /* 0x00000053660e723e */ /* 0x020fe400000010ff */
[----:B-1----:R-:W-:Y:S01]  /*198c0*/  F2FP.BF16.PACK_AB R15, R87, R84 ;  /* 0x00000054570f723e */ /* 0x002fe200000010ff */
[----:B------:R-:W-:-:S04]  /*198d0*/  FFMA.FTZ R0, R155, R4, -R5 ;  /* 0x000000049b007223 */ /* 0x000fc80000010805 */
[----:B------:R1:W-:Y:S02]  /*198e0*/  MUFU.EX2 R252, R0 ;  /* 0x0000000000fc7308 */ /* 0x0003e40000000800 */
[C---:B---3--:R-:W-:Y:S08]  /*198f0*/  HMMA.16816.F32.BF16 R68, R12.reuse, R28, R76 ;  /* 0x0000001c0c44723c */ /* 0x048ff0000004184c */
[----:B------:R-:W-:Y:S01]  /*19900*/  HMMA.16816.F32.BF16 R64, R12, R30, R64 ;  /* 0x0000001e0c40723c */ /* 0x000fe20000041840 */
[----:B------:R-:W2:Y:S01]  /*19910*/  LDSM.16.MT88.4 R28, [R180+0xb800] ;  /* 0x00b80000b41c783b */ /* 0x000ea20000004200 */
[----:B-1----:R-:W-:-:S04]  /*19920*/  FFMA.FTZ R0, R154, R4, -R5 ;  /* 0x000000049a007223 */ /* 0x002fc80000010805 */
[----:B------:R1:W-:Y:S02]  /*19930*/  MUFU.EX2 R115, R0 ;  /* 0x0000000000737308 */ /* 0x0003e40000000800 */
[C---:B----4-:R-:W-:Y:S08]  /*19940*/  HMMA.16816.F32.BF16 R60, R12.reuse, R20, R60 ;  /* 0x000000140c3c723c */ /* 0x050ff0000004183c */
[----:B------:R-:W-:Y:S01]  /*19950*/  HMMA.16816.F32.BF16 R56, R12, R22, R56 ;  /* 0x000000160c38723c */ /* 0x000fe20000041838 */
[----:B------:R-:W3:Y:S01]  /*19960*/  LDSM.16.MT88.4 R20, [R179+0xc000] ;  /* 0x00c00000b314783b */ /* 0x000ee20000004200 */
[----:B-1----:R-:W-:-:S04]  /*19970*/  FFMA.FTZ R0, R153, R4, -R5 ;  /* 0x0000000499007223 */ /* 0x002fc80000010805 */
[----:B------:R1:W-:Y:S01]  /*19980*/  MUFU.EX2 R251, R0 ;  /* 0x0000000000fb7308 */ /* 0x0003e20000000800 */
[-CC-:B------:R-:W-:Y:S02]  /*19990*/  FFMA.FTZ R9, R156, R4.reuse, -R7.reuse ;  /* 0x000000049c097223 */ /* 0x180fe40000010807 */
[----:B-1----:R-:W-:-:S05]  /*199a0*/  FFMA.FTZ R0, R157, R4, -R7 ;  /* 0x000000049d007223 */ /* 0x002fca0000010807 */
[----:B------:R1:W-:Y:S01]  /*199b0*/  MUFU.EX2 R250, R0 ;  /* 0x0000000000fa7308 */ /* 0x0003e20000000800 */
[----:B------:R-:W-:Y:S01]  /*199c0*/  HMMA.16816.F32.BF16 R52, R12, R24, R52 ;  /* 0x000000180c34723c */ /* 0x000fe20000041834 */
[----:B-1----:R-:W-:-:S06]  /*199d0*/  FFMA.FTZ R0, R159, R4, -R7 ;  /* 0x000000049f007223 */ /* 0x002fcc0000010807 */
[----:B------:R1:W4:Y:S01]  /*199e0*/  MUFU.EX2 R249, R0 ;  /* 0x0000000000f97308 */ /* 0x0003220000000800 */
[----:B------:R-:W-:Y:S01]  /*199f0*/  HMMA.16816.F32.BF16 R48, R12, R26, R44 ;  /* 0x0000001a0c30723c */ /* 0x000fe2000004182c */
[----:B------:R-:W5:Y:S01]  /*19a00*/  LDSM.16.MT88.4 R24, [R181+0xc000] ;  /* 0x00c00000b518783b */ /* 0x000f620000004200 */
[----:B-1----:R-:W-:-:S05]  /*19a10*/  FFMA.FTZ R0, R160, R4, -R7 ;  /* 0x00000004a0007223 */ /* 0x002fca0000010807 */
[----:B------:R1:W-:Y:S08]  /*19a20*/  MUFU.EX2 R246, R0 ;  /* 0x0000000000f67308 */ /* 0x0003f00000000800 */
[----:B------:R-:W3:Y:S01]  /*19a30*/  MUFU.EX2 R244, R9 ;  /* 0x0000000900f47308 */ /* 0x000ee20000000800 */
[----:B-1----:R-:W-:-:S07]  /*19a40*/  FFMA.FTZ R0, R158, R4, -R5 ;  /* 0x000000049e007223 */ /* 0x002fce0000010805 */
[----:B------:R1:W1:Y:S01]  /*19a50*/  MUFU.EX2 R245, R0 ;  /* 0x0000000000f57308 */ /* 0x0002620000000800 */
[----:B--2---:R-:W-:Y:S01]  /*19a60*/  HMMA.16816.F32.BF16 R44, R12, R28, R40 ;  /* 0x0000001c0c2c723c */ /* 0x004fe20000041828 */
[----:B-1----:R-:W-:-:S06]  /*19a70*/  FFMA.FTZ R0, R163, R4, -R5 ;  /* 0x00000004a3007223 */ /* 0x002fcc0000010805 */
[----:B------:R1:W-:Y:S01]  /*19a80*/  MUFU.EX2 R243, R0 ;  /* 0x0000000000f37308 */ /* 0x0003e20000000800 */
[----:B------:R-:W-:Y:S01]  /*19a90*/  HMMA.16816.F32.BF16 R40, R12, R30, R32 ;  /* 0x0000001e0c28723c */ /* 0x000fe20000041820 */
[----:B------:R-:W2:Y:S04]  /*19aa0*/  LDSM.16.MT88.4 R28, [R178+0xc000] ;  /* 0x00c00000b21c783b */ /* 0x000ea80000004200 */
[----:B------:R-:W2:Y:S01]  /*19ab0*/  LDSM.16.MT88.4 R32, [R180+0xc000] ;  /* 0x00c00000b420783b */ /* 0x000ea20000004200 */
[----:B-1----:R-:W-:-:S04]  /*19ac0*/  FFMA.FTZ R0, R161, R4, -R5 ;  /* 0x00000004a1007223 */ /* 0x002fc80000010805 */
[----:B------:R1:W-:Y:S01]  /*19ad0*/  MUFU.EX2 R241, R0 ;  /* 0x0000000000f17308 */ /* 0x0003e20000000800 */
[----:B----4-:R-:W-:Y:S02]  /*19ae0*/  F2FP.BF16.PACK_AB R12, R249, R250 ;  /* 0x000000faf90c723e */ /* 0x010fe400000010ff */
[----:B------:R-:W-:Y:S02]  /*19af0*/  F2FP.BF16.PACK_AB R13, R115, R252 ;  /* 0x000000fc730d723e */ /* 0x000fe400000010ff */
[----:B---3--:R-:W-:Y:S02]  /*19b00*/  F2FP.BF16.PACK_AB R14, R246, R244 ;  /* 0x000000f4f60e723e */ /* 0x008fe400000010ff */
[----:B------:R-:W-:Y:S01]  /*19b10*/  F2FP.BF16.PACK_AB R15, R245, R251 ;  /* 0x000000fbf50f723e */ /* 0x000fe200000010ff */
[----:B-1----:R-:W-:-:S04]  /*19b20*/  FFMA.FTZ R0, R162, R4, -R5 ;  /* 0x00000004a2007223 */ /* 0x002fc80000010805 */
[----:B------:R1:W-:Y:S02]  /*19b30*/  MUFU.EX2 R242, R0 ;  /* 0x0000000000f27308 */ /* 0x0003e40000000800 */
[----:B------:R-:W-:Y:S01]  /*19b40*/  HMMA.16816.F32.BF16 R52, R12, R20, R52 ;  /* 0x000000140c34723c */ /* 0x000fe20000041834 */
[----:B------:R-:W-:-:S07]  /*19b50*/  MOV R112, R37 ;  /* 0x0000002500707202 */ /* 0x000fce0000000f00 */
[----:B------:R-:W-:Y:S01]  /*19b60*/  HMMA.16816.F32.BF16 R48, R12, R22, R48 ;  /* 0x000000160c30723c */ /* 0x000fe20000041830 */
[----:B------:R-:W3:Y:S01]  /*19b70*/  LDSM.16.MT88.4 R20, [R181+0xc800] ;  /* 0x00c80000b514783b */ /* 0x000ee20000004200 */
[----:B-1----:R-:W-:-:S04]  /*19b80*/  FFMA.FTZ R0, R167, R4, -R7 ;  /* 0x00000004a7007223 */ /* 0x002fc80000010807 */
[----:B------:R1:W-:Y:S02]  /*19b90*/  MUFU.EX2 R39, R0 ;  /* 0x0000000000277308 */ /* 0x0003e40000000800 */
[----:B-1----:R-:W-:-:S06]  /*19ba0*/  FFMA.FTZ R0, R165, R4, -R7 ;  /* 0x00000004a5007223 */ /* 0x002fcc0000010807 */
[----:B------:R1:W4:Y:S01]  /*19bb0*/  MUFU.EX2 R37, R0 ;  /* 0x0000000000257308 */ /* 0x0003220000000800 */
[----:B-----5:R-:W-:Y:S01]  /*19bc0*/  HMMA.16816.F32.BF16 R60, R12, R24, R60 ;  /* 0x000000180c3c723c */ /* 0x020fe2000004183c */
[----:B-1----:R-:W-:-:S06]  /*19bd0*/  FFMA.FTZ R0, R168, R4, -R7 ;  /* 0x00000004a8007223 */ /* 0x002fcc0000010807 */
[----:B------:R1:W-:Y:S01]  /*19be0*/  MUFU.EX2 R165, R0 ;  /* 0x0000000000a57308 */ /* 0x0003e20000000800 */
[----:B------:R-:W-:Y:S01]  /*19bf0*/  HMMA.16816.F32.BF16 R56, R12, R26, R56 ;  /* 0x0000001a0c38723c */ /* 0x000fe20000041838 */
[----:B------:R-:W-:Y:S01]  /*19c00*/  LDSM.16.MT88.4 R24, [R178+0xc800] ;  /* 0x00c80000b218783b */ /* 0x000fe20000004200 */
[----:B-1----:R-:W-:-:S05]  /*19c10*/  FFMA.FTZ R0, R166, R4, -R7 ;  /* 0x00000004a6007223 */ /* 0x002fca0000010807 */
[----:B------:R1:W5:Y:S02]  /*19c20*/  MUFU.EX2 R166, R0 ;  /* 0x0000000000a67308 */ /* 0x0003640000000800 */
[----:B-1----:R-:W-:-:S06]  /*19c30*/  FFMA.FTZ R0, R164, R4, -R5 ;  /* 0x00000004a4007223 */ /* 0x002fcc0000010805 */
[----:B------:R-:W1:Y:S01]  /*19c40*/  MUFU.EX2 R164, R0 ;  /* 0x0000000000a47308 */ /* 0x000e620000000800 */
[C---:B--2---:R-:W-:Y:S08]  /*19c50*/  HMMA.16816.F32.BF16 R68, R12.reuse, R28, R68 ;  /* 0x0000001c0c44723c */ /* 0x044ff00000041844 */
[C---:B------:R-:W-:Y:S01]  /*19c60*/  HMMA.16816.F32.BF16 R64, R12.reuse, R30, R64 ;  /* 0x0000001e0c40723c */ /* 0x040fe20000041840 */
[----:B------:R-:W2:Y:S07]  /*19c70*/  LDSM.16.MT88.4 R28, [R179+0xc800] ;  /* 0x00c80000b31c783b */ /* 0x000eae0000004200 */
[C---:B------:R-:W-:Y:S08]  /*19c80*/  HMMA.16816.F32.BF16 R44, R12.reuse, R32, R44 ;  /* 0x000000200c2c723c */ /* 0x040ff0000004182c */
        /* <DEDUP_REMOVED lines=9> */
[----:B------:R3:W-:Y:S02]  /*19d20*/  MUFU.EX2 R160, R0 ;  /* 0x0000000000a07308 */ /* 0x0007e40000000800 */
[----:B---3--:R-:W-:-:S06]  /*19d30*/  FFMA.FTZ R0, R170, R4, -R5 ;  /* 0x00000004aa007223 */ /* 0x008fcc0000010805 */
[----:B------:R3:W-:Y:S01]  /*19d40*/  MUFU.EX2 R162, R0 ;  /* 0x0000000000a27308 */ /* 0x0007e20000000800 */
[----:B--2---:R-:W-:Y:S01]  /*19d50*/  HMMA.16816.F32.BF16 R52, R12, R28, R52 ;  /* 0x0000001c0c34723c */ /* 0x004fe20000041834 */
[----:B------:R-:W-:Y:S01]  /*19d60*/  MOV R113, R36 ;  /* 0x0000002400717202 */ /* 0x000fe20000000f00 */
[----:B---3--:R-:W-:-:S05]  /*19d70*/  FFMA.FTZ R0, R169, R4, -R5 ;  /* 0x00000004a9007223 */ /* 0x008fca0000010805 */
        /* <DEDUP_REMOVED lines=44> */
[----:B------:R1:W-:Y:S01]  /*1a040*/  MUFU.EX2 R152, R0 ;  /* 0x0000000000987308 */ /* 0x0003e20000000800 */
[----:B------:R-:W-:-:S07]  /*1a050*/  MOV R175, R17 ;  /* 0x0000001100af7202 */ /* 0x000fce0000000f00 */
        /* <DEDUP_REMOVED lines=51> */
[----:B---3--:R-:W-:-:S06]  /*1a390*/  FFMA.FTZ R0, R128, R4, -R5 ;  /* 0x0000000480007223 */ /* 0x008fcc0000010805 */
[----:B------:R2:W-:Y:S01]  /*1a3a0*/  MUFU.EX2 R140, R0 ;  /* 0x00000000008c7308 */ /* 0x0005e20000000800 */
[----:B------:R-:W-:Y:S01]  /*1a3b0*/  HMMA.16816.F32.BF16 R56, R12, R30, R48 ;  /* 0x0000001e0c38723c */ /* 0x000fe20000041830 */
[----:B------:R-:W3:Y:S01]  /*1a3c0*/  LDSM.16.MT88.4 R28, [R178+0xe800] ;  /* 0x00e80000b21c783b */ /* 0x000ee20000004200 */
[----:B------:R-:W-:Y:S01]  /*1a3d0*/  MOV R199, R127 ;  /* 0x0000007f00c77202 */ /* 0x000fe20000000f00 */
[----:B--2---:R-:W-:-:S04]  /*1a3e0*/  FFMA.FTZ R0, R139, R4, -R7 ;  /* 0x000000048b007223 */ /* 0x004fc80000010807 */
[----:B------:R2:W-:Y:S01]  /*1a3f0*/  MUFU.EX2 R128, R0 ;  /* 0x0000000000807308 */ /* 0x0005e20000000800 */
[----:B------:R-:W-:Y:S01]  /*1a400*/  HMMA.16816.F32.BF16 R76, R12, R24, R76 ;  /* 0x000000180c4c723c */ /* 0x000fe2000004184c */
[----:B--2---:R-:W-:-:S06]  /*1a410*/  FFMA.FTZ R0, R138, R4, -R7 ;  /* 0x000000048a007223 */ /* 0x004fcc0000010807 */
[----:B------:R2:W4:Y:S01]  /*1a420*/  MUFU.EX2 R125, R0 ;  /* 0x00000000007d7308 */ /* 0x0005220000000800 */
[C---:B------:R-:W-:Y:S01]  /*1a430*/  HMMA.16816.F32.BF16 R68, R12.reuse, R26, R68 ;  /* 0x0000001a0c44723c */ /* 0x040fe20000041844 */
[----:B------:R-:W5:Y:S07]  /*1a440*/  LDSM.16.MT88.4 R24, [R179+0xe800] ;  /* 0x00e80000b318783b */ /* 0x000f6e0000004200 */
[----:B-1----:R-:W-:Y:S01]  /*1a450*/  HMMA.16816.F32.BF16 R52, R12, R20, R44 ;  /* 0x000000140c34723c */ /* 0x002fe2000004182c */
[----:B--2---:R-:W-:-:S07]  /*1a460*/  FFMA.FTZ R0, R131, R4, -R7 ;  /* 0x0000000483007223 */ /* 0x004fce0000010807 */
[----:B------:R-:W-:Y:S01]  /*1a470*/  HMMA.16816.F32.BF16 R32, R12, R22, R32 ;  /* 0x000000160c20723c */ /* 0x000fe20000041820 */
[----:B------:R-:W1:Y:S01]  /*1a480*/  LDSM.16.MT88.4 R20, [R181+0xe800] ;  /* 0x00e80000b514783b */ /* 0x000e620000004200 */
[----:B------:R2:W-:Y:S02]  /*1a490*/  MUFU.EX2 R127, R0 ;  /* 0x00000000007f7308 */ /* 0x0005e40000000800 */
[----:B--2---:R-:W-:-:S06]  /*1a4a0*/  FFMA.FTZ R0, R130, R4, -R7 ;  /* 0x0000000482007223 */ /* 0x004fcc0000010807 */
[----:B------:R2:W1:Y:S02]  /*1a4b0*/  MUFU.EX2 R129, R0 ;  /* 0x0000000000817308 */ /* 0x0004640000000800 */
[----:B--2---:R-:W-:-:S06]  /*1a4c0*/  FFMA.FTZ R0, R120, R4, -R5 ;  /* 0x0000000478007223 */ /* 0x004fcc0000010805 */
[----:B------:R2:W2:Y:S01]  /*1a4d0*/  MUFU.EX2 R126, R0 ;  /* 0x00000000007e7308 */ /* 0x0004a20000000800 */
[----:B----4-:R-:W-:Y:S02]  /*1a4e0*/  F2FP.BF16.PACK_AB R12, R125, R128 ;  /* 0x000000807d0c723e */ /* 0x010fe400000010ff */
[----:B------:R-:W-:Y:S02]  /*1a4f0*/  F2FP.BF16.PACK_AB R13, R137, R136 ;  /* 0x00000088890d723e */ /* 0x000fe400000010ff */
[----:B-1----:R-:W-:Y:S01]  /*1a500*/  F2FP.BF16.PACK_AB R14, R129, R127 ;  /* 0x0000007f810e723e */ /* 0x002fe200000010ff */
[----:B--2---:R-:W-:Y:S01]  /*1a510*/  FFMA.FTZ R0, R121, R4, -R5 ;  /* 0x0000000479007223 */ /* 0x004fe20000010805 */
[----:B------:R-:W-:-:S03]  /*1a520*/  F2FP.BF16.PACK_AB R15, R126, R140 ;  /* 0x0000008c7e0f723e */ /* 0x000fc600000010ff */
[----:B------:R1:W-:Y:S04]  /*1a530*/  MUFU.EX2 R120, R0 ;  /* 0x0000000000787308 */ /* 0x0003e80000000800 */
[----:B---3--:R-:W-:Y:S01]  /*1a540*/  HMMA.16816.F32.BF16 R76, R12, R28, R76 ;  /* 0x0000001c0c4c723c */ /* 0x008fe2000004184c */
[----:B-1----:R-:W-:-:S04]  /*1a550*/  FFMA.FTZ R0, R109, R4, -R5 ;  /* 0x000000046d007223 */ /* 0x002fc80000010805 */
[----:B------:R1:W-:Y:S03]  /*1a560*/  MUFU.EX2 R124, R0 ;  /* 0x00000000007c7308 */ /* 0x0003e60000000800 */
[----:B------:R-:W-:Y:S01]  /*1a570*/  HMMA.16816.F32.BF16 R68, R12, R30, R68 ;  /* 0x0000001e0c44723c */ /* 0x000fe20000041844 */
[----:B------:R-:W2:Y:S01]  /*1a580*/  LDSM.16.MT88.4 R28, [R180+0xe800] ;  /* 0x00e80000b41c783b */ /* 0x000ea20000004200 */
[----:B------:R-:W-:Y:S01]  /*1a590*/  MOV R167, R115 ;  /* 0x0000007300a77202 */ /* 0x000fe20000000f00 */
[----:B-1----:R-:W-:-:S04]  /*1a5a0*/  FFMA.FTZ R0, R108, R4, -R5 ;  /* 0x000000046c007223 */ /* 0x002fc80000010805 */
[----:B------:R1:W-:Y:S01]  /*1a5b0*/  MUFU.EX2 R121, R0 ;  /* 0x0000000000797308 */ /* 0x0003e20000000800 */
[----:B-----5:R-:W-:Y:S01]  /*1a5c0*/  HMMA.16816.F32.BF16 R40, R12, R24, R40 ;  /* 0x000000180c28723c */ /* 0x020fe20000041828 */
[----:B------:R-:W-:-:S07]  /*1a5d0*/  MOV R198, R112 ;  /* 0x0000007000c67202 */ /* 0x000fce0000000f00 */
[----:B------:R-:W-:Y:S01]  /*1a5e0*/  HMMA.16816.F32.BF16 R56, R12, R26, R56 ;  /* 0x0000001a0c38723c */ /* 0x000fe20000041838 */
[----:B------:R-:W3:Y:S01]  /*1a5f0*/  LDSM.16.MT88.4 R24, [R178+0xf000] ;  /* 0x00f00000b218783b */ /* 0x000ee20000004200 */
[----:B-1----:R-:W-:-:S06]  /*1a600*/  FFMA.FTZ R0, R122, R4, -R7 ;  /* 0x000000047a007223 */ /* 0x002fcc0000010807 */
[C---:B------:R-:W-:Y:S01]  /*1a610*/  HMMA.16816.F32.BF16 R48, R12.reuse, R20, R60 ;  /* 0x000000140c30723c */ /* 0x040fe2000004183c */
[----:B------:R1:W-:Y:S07]  /*1a620*/  MUFU.EX2 R115, R0 ;  /* 0x0000000000737308 */ /* 0x0003ee0000000800 */
[----:B------:R-:W-:Y:S01]  /*1a630*/  HMMA.16816.F32.BF16 R44, R12, R22, R64 ;  /* 0x000000160c2c723c */ /* 0x000fe20000041840 */
[----:B------:R-:W4:Y:S01]  /*1a640*/  LDSM.16.MT88.4 R20, [R181+0xf000] ;  /* 0x00f00000b514783b */ /* 0x000f220000004200 */
[----:B-1----:R-:W-:-:S04]  /*1a650*/  FFMA.FTZ R0, R123, R4, -R7 ;  /* 0x000000047b007223 */ /* 0x002fc80000010807 */
[----:B------:R1:W5:Y:S01]  /*1a660*/  MUFU.EX2 R112, R0 ;  /* 0x0000000000707308 */ /* 0x0003620000000800 */
[----:B------:R-:W-:Y:S01]  /*1a670*/  MOV R195, R113 ;  /* 0x0000007100c37202 */ /* 0x000fe20000000f00 */
[----:B-1----:R-:W-:-:S06]  /*1a680*/  FFMA.FTZ R0, R111, R4, -R7 ;  /* 0x000000046f007223 */ /* 0x002fcc0000010807 */
[----:B------:R1:W-:Y:S02]  /*1a690*/  MUFU.EX2 R111, R0 ;  /* 0x00000000006f7308 */ /* 0x0003e40000000800 */
[----:B-1----:R-:W-:-:S06]  /*1a6a0*/  FFMA.FTZ R0, R203, R4, -R7 ;  /* 0x00000004cb007223 */ /* 0x002fcc0000010807 */
[----:B------:R1:W1:Y:S01]  /*1a6b0*/  MUFU.EX2 R113, R0 ;  /* 0x0000000000717308 */ /* 0x0002620000000800 */
[----:B------:R-:W-:Y:S01]  /*1a6c0*/  MOV R173, R107 ;  /* 0x0000006b00ad7202 */ /* 0x000fe20000000f00 */
[----:B-1----:R-:W-:-:S06]  /*1a6d0*/  FFMA.FTZ R0, R110, R4, -R5 ;  /* 0x000000046e007223 */ /* 0x002fcc0000010805 */
[----:B------:R1:W1:Y:S01]  /*1a6e0*/  MUFU.EX2 R109, R0 ;  /* 0x00000000006d7308 */ /* 0x0002620000000800 */
[----:B------:R-:W-:Y:S01]  /*1a6f0*/  MOV R171, R105 ;  /* 0x0000006900ab7202 */ /* 0x000fe20000000f00 */
[----:B--2---:R-:W-:Y:S01]  /*1a700*/  HMMA.16816.F32.BF16 R64, R12, R28, R52 ;  /* 0x0000001c0c40723c */ /* 0x004fe20000041834 */
[----:B-1----:R-:W-:-:S05]  /*1a710*/  FFMA.FTZ R0, R116, R4, -R5 ;  /* 0x0000000474007223 */ /* 0x002fca0000010805 */
[----:B------:R1:W-:Y:S02]  /*1a720*/  MUFU.EX2 R107, R0 ;  /* 0x00000000006b7308 */ /* 0x0003e40000000800 */
[----:B------:R-:W-:Y:S01]  /*1a730*/  HMMA.16816.F32.BF16 R60, R12, R30, R32 ;  /* 0x0000001e0c3c723c */ /* 0x000fe20000041820 */
[----:B------:R-:W-:Y:S01]  /*1a740*/  MOV R172, R87 ;  /* 0x0000005700ac7202 */ /* 0x000fe20000000f00 */
[----:B------:R-:W2:Y:S05]  /*1a750*/  LDSM.16.MT88.4 R28, [R179+0xf000] ;  /* 0x00f00000b31c783b */ /* 0x000eaa0000004200 */
[----:B-----5:R-:W-:Y:S02]  /*1a760*/  F2FP.BF16.PACK_AB R12, R112, R115 ;  /* 0x00000073700c723e */ /* 0x020fe400000010ff */
[----:B------:R-:W-:-:S02]  /*1a770*/  F2FP.BF16.PACK_AB R13, R124, R120 ;  /* 0x000000787c0d723e */ /* 0x000fc400000010ff */
[----:B------:R-:W-:Y:S01]  /*1a780*/  F2FP.BF16.PACK_AB R14, R113, R111 ;  /* 0x0000006f710e723e */ /* 0x000fe200000010ff */
[----:B-1----:R-:W-:Y:S01]  /*1a790*/  FFMA.FTZ R0, R104, R4, -R5 ;  /* 0x0000000468007223 */ /* 0x002fe20000010805 */
[----:B------:R-:W-:-:S03]  /*1a7a0*/  F2FP.BF16.PACK_AB R15, R109, R121 ;  /* 0x000000796d0f723e */ /* 0x000fc600000010ff */
[----:B------:R1:W-:Y:S01]  /*1a7b0*/  MUFU.EX2 R105, R0 ;  /* 0x0000000000697308 */ /* 0x0003e20000000800 */
[----:B------:R-:W-:Y:S02]  /*1a7c0*/  MOV R193, R86 ;  /* 0x0000005600c17202 */ /* 0x000fe40000000f00 */
[----:B------:R-:W-:Y:S02]  /*1a7d0*/  MOV R192, R85 ;  /* 0x0000005500c07202 */ /* 0x000fe40000000f00 */
[----:B------:R-:W-:Y:S02]  /*1a7e0*/  MOV R169, R84 ;  /* 0x0000005400a97202 */ /* 0x000fe40000000f00 */
[----:B------:R-:W-:Y:S01]  /*1a7f0*/  MOV R170, R83 ;  /* 0x0000005300aa7202 */ /* 0x000fe20000000f00 */
[----:B---3--:R-:W-:Y:S01]  /*1a800*/  HMMA.16816.F32.BF16 R84, R12, R24, R76 ;  /* 0x000000180c54723c */ /* 0x008fe2000004184c */
[----:B------:R-:W-:Y:S02]  /*1a810*/  MOV R188, R82 ;  /* 0x0000005200bc7202 */ /* 0x000fe40000000f00 */
[----:B------:R-:W-:Y:S01]  /*1a820*/  MOV R196, R81 ;  /* 0x0000005100c47202 */ /* 0x000fe20000000f00 */
[----:B-1----:R-:W-:Y:S01]  /*1a830*/  FFMA.FTZ R0, R106, R4, -R5 ;  /* 0x000000046a007223 */ /* 0x002fe20000010805 */
[----:B------:R-:W-:-:S03]  /*1a840*/  MOV R174, R80 ;  /* 0x0000005000ae7202 */ /* 0x000fc60000000f00 */
[----:B------:R1:W-:Y:S01]  /*1a850*/  MUFU.EX2 R106, R0 ;  /* 0x00000000006a7308 */ /* 0x0003e20000000800 */
[C---:B------:R-:W-:Y:S01]  /*1a860*/  HMMA.16816.F32.BF16 R80, R12.reuse, R26, R68 ;  /* 0x0000001a0c50723c */ /* 0x040fe20000041844 */
[----:B------:R-:W-:Y:S01]  /*1a870*/  MOV R194, R103 ;  /* 0x0000006700c27202 */ /* 0x000fe20000000f00 */
[----:B------:R-:W-:Y:S06]  /*1a880*/  LDSM.16.MT88.4 R24, [R178+0xf800] ;  /* 0x00f80000b218783b */ /* 0x000fec0000004200 */
[----:B----4-:R-:W-:Y:S01]  /*1a890*/  HMMA.16816.F32.BF16 R76, R12, R20, R48 ;  /* 0x000000140c4c723c */ /* 0x010fe20000041830 */
[----:B-1----:R-:W-:-:S07]  /*1a8a0*/  FFMA.FTZ R0, R204, R4, -R7 ;  /* 0x00000004cc007223 */ /* 0x002fce0000010807 */
[----:B------:R-:W-:Y:S01]  /*1a8b0*/  HMMA.16816.F32.BF16 R68, R12, R22, R44 ;  /* 0x000000160c44723c */ /* 0x000fe2000004182c */
[----:B------:R-:W1:Y:S01]  /*1a8c0*/  LDSM.16.MT88.4 R20, [R180+0xf000] ;  /* 0x00f00000b414783b */ /* 0x000e620000004200 */
[----:B------:R3:W-:Y:S01]  /*1a8d0*/  MUFU.EX2 R103, R0 ;  /* 0x0000000000677308 */ /* 0x0007e20000000800 */
[----:B------:R-:W-:Y:S01]  /*1a8e0*/  MOV R168, R102 ;  /* 0x0000006600a87202 */ /* 0x000fe20000000f00 */
[----:B------:R-:W-:Y:S02]  /*1a8f0*/  FADD.FTZ R10, R101, R10 ;  /* 0x0000000a650a7221 */ /* 0x000fe40000010000 */
[----:B---3--:R-:W-:-:S04]  /*1a900*/  FFMA.FTZ R0, R119, R4, -R7 ;  /* 0x0000000477007223 */ /* 0x008fc80000010807 */
[----:B------:R3:W4:Y:S01]  /*1a910*/  MUFU.EX2 R104, R0 ;  /* 0x0000000000687308 */ /* 0x0007220000000800 */
[----:B------:R-:W-:Y:S02]  /*1a920*/  FADD.FTZ R10, R97, R10 ;  /* 0x0000000a610a7221 */ /* 0x000fe40000010000 */
[----:B---3--:R-:W-:-:S05]  /*1a930*/  FFMA.FTZ R0, R117, R4, -R7 ;  /* 0x0000000475007223 */ /* 0x008fca0000010807 */
[----:B------:R3:W-:Y:S01]  /*1a940*/  MUFU.EX2 R102, R0 ;  /* 0x0000000000667308 */ /* 0x0007e20000000800 */
[----:B------:R-:W-:Y:S02]  /*1a950*/  FADD.FTZ R9, R95, R11 ;  /* 0x0000000b5f097221 */ /* 0x000fe40000010000 */
[----:B---3--:R-:W-:-:S05]  /*1a960*/  FFMA.FTZ R0, R118, R4, -R7 ;  /* 0x0000000476007223 */ /* 0x008fca0000010807 */
[----:B------:R3:W5:Y:S02]  /*1a970*/  MUFU.EX2 R108, R0 ;  /* 0x00000000006c7308 */ /* 0x0007640000000800 */
[----:B---3--:R-:W-:-:S06]  /*1a980*/  FFMA.FTZ R0, R100, R4, -R5 ;  /* 0x0000000464007223 */ /* 0x008fcc0000010805 */
[----:B------:R3:W1:Y:S01]  /*1a990*/  MUFU.EX2 R101, R0 ;  /* 0x0000000000657308 */ /* 0x0006620000000800 */
[----:B------:R-:W-:Y:S02]  /*1a9a0*/  FADD.FTZ R9, R99, R9 ;  /* 0x0000000963097221 */ /* 0x000fe40000010000 */
[----:B---3--:R-:W-:-:S04]  /*1a9b0*/  FADD.FTZ R0, R197, R10 ;  /* 0x0000000ac5007221 */ /* 0x008fc80000010000 */
[----:B------:R-:W-:Y:S02]  /*1a9c0*/  FADD.FTZ R11, R96, R0 ;  /* 0x00000000600b7221 */ /* 0x000fe40000010000 */
[----:B------:R-:W-:-:S04]  /*1a9d0*/  FFMA.FTZ R0, R205, R4, -R5 ;  /* 0x00000004cd007223 */ /* 0x000fc80000010805 */
[----:B------:R3:W-:Y:S01]  /*1a9e0*/  MUFU.EX2 R100, R0 ;  /* 0x0000000000647308 */ /* 0x0007e20000000800 */
[----:B--2---:R-:W-:Y:S01]  /*1a9f0*/  HMMA.16816.F32.BF16 R52, R12, R28, R40 ;  /* 0x0000001c0c34723c */ /* 0x004fe20000041828 */
[----:B------:R-:W-:Y:S01]  /*1aa00*/  FADD.FTZ R9, R98, R9 ;  /* 0x0000000962097221 */ /* 0x000fe20000010000 */
[----:B------:R-:W-:Y:S01]  /*1aa10*/  LDSM.16.MT88.4 R40, [R178+0x10000] ;  /* 0x01000000b228783b */ /* 0x000fe20000004200 */
[----:B---3--:R-:W-:-:S04]  /*1aa20*/  FFMA.FTZ R0, R92, R4, -R5 ;  /* 0x000000045c007223 */ /* 0x008fc80000010805 */
[----:B------:R2:W-:Y:S01]  /*1aa30*/  MUFU.EX2 R99, R0 ;  /* 0x0000000000637308 */ /* 0x0005e20000000800 */
[C---:B------:R-:W-:Y:S01]  /*1aa40*/  HMMA.16816.F32.BF16 R32, R12.reuse, R30, R56 ;  /* 0x0000001e0c20723c */ /* 0x040fe20000041838 */
[----:B------:R-:W-:Y:S07]  /*1aa50*/  LDSM.16.MT88.4 R28, [R181+0xf800] ;  /* 0x00f80000b51c783b */ /* 0x000fee0000004200 */
[----:B-1----:R-:W-:Y:S01]  /*1aa60*/  HMMA.16816.F32.BF16 R48, R12, R20, R64 ;  /* 0x000000140c30723c */ /* 0x002fe20000041840 */
[----:B--2---:R-:W-:-:S07]  /*1aa70*/  FFMA.FTZ R0, R93, R4, -R5 ;  /* 0x000000045d007223 */ /* 0x004fce0000010805 */
[----:B------:R-:W-:Y:S01]  /*1aa80*/  HMMA.16816.F32.BF16 R44, R12, R22, R60 ;  /* 0x000000160c2c723c */ /* 0x000fe2000004183c */
[----:B------:R-:W1:Y:S01]  /*1aa90*/  LDSM.16.MT88.4 R20, [R179+0xf800] ;  /* 0x00f80000b314783b */ /* 0x000e620000004200 */
[----:B------:R2:W-:Y:S05]  /*1aaa0*/  MUFU.EX2 R98, R0 ;  /* 0x0000000000627308 */ /* 0x0005ea0000000800 */
[----:B----4-:R-:W-:Y:S02]  /*1aab0*/  F2FP.BF16.PACK_AB R12, R104, R103 ;  /* 0x00000067680c723e */ /* 0x010fe400000010ff */
[----:B------:R-:W-:Y:S02]  /*1aac0*/  F2FP.BF16.PACK_AB R13, R105, R107 ;  /* 0x0000006b690d723e */ /* 0x000fe400000010ff */
[----:B-----5:R-:W-:-:S02]  /*1aad0*/  F2FP.BF16.PACK_AB R14, R108, R102 ;  /* 0x000000666c0e723e */ /* 0x020fc400000010ff */
[----:B------:R-:W-:Y:S01]  /*1aae0*/  F2FP.BF16.PACK_AB R15, R101, R106 ;  /* 0x0000006a650f723e */ /* 0x000fe200000010ff */
[----:B--2---:R-:W-:-:S06]  /*1aaf0*/  FFMA.FTZ R0, R206, R4, -R7 ;  /* 0x00000004ce007223 */ /* 0x004fcc0000010807 */
[C---:B------:R-:W-:Y:S01]  /*1ab00*/  HMMA.16816.F32.BF16 R84, R12.reuse, R24, R84 ;  /* 0x000000180c54723c */ /* 0x040fe20000041854 */
[----:B------:R2:W-:Y:S07]  /*1ab10*/  MUFU.EX2 R97, R0 ;  /* 0x0000000000617308 */ /* 0x0005ee0000000800 */
[----:B------:R-:W-:Y:S01]  /*1ab20*/  HMMA.16816.F32.BF16 R80, R12, R26, R80 ;  /* 0x0000001a0c50723c */ /* 0x000fe20000041850 */
[----:B------:R-:W3:Y:S01]  /*1ab30*/  LDSM.16.MT88.4 R24, [R180+0xf800] ;  /* 0x00f80000b418783b */ /* 0x000ee20000004200 */
[----:B--2---:R-:W-:-:S04]  /*1ab40*/  FFMA.FTZ R0, R207, R4, -R7 ;  /* 0x00000004cf007223 */ /* 0x004fc80000010807 */
[----:B------:R2:W4:Y:S02]  /*1ab50*/  MUFU.EX2 R96, R0 ;  /* 0x0000000000607308 */ /* 0x0005240000000800 */
[----:B--2---:R-:W-:-:S06]  /*1ab60*/  FFMA.FTZ R0, R94, R4, -R7 ;  /* 0x000000045e007223 */ /* 0x004fcc0000010807 */
[----:B------:R2:W-:Y:S01]  /*1ab70*/  MUFU.EX2 R95, R0 ;  /* 0x00000000005f7308 */ /* 0x0005e20000000800 */
[----:B------:R-:W-:Y:S02]  /*1ab80*/  FADD.FTZ R10, R88, R9 ;  /* 0x00000009580a7221 */ /* 0x000fe40000010000 */
[----:B--2---:R-:W-:-:S05]  /*1ab90*/  FFMA.FTZ R0, R208, R4, -R7 ;  /* 0x00000004d0007223 */ /* 0x004fca0000010807 */
[----:B------:R2:W5:Y:S01]  /*1aba0*/  MUFU.EX2 R94, R0 ;  /* 0x00000000005e7308 */ /* 0x0005620000000800 */
[----:B------:R-:W-:Y:S02]  /*1abb0*/  FFMA.FTZ R9, R209, R4, -R5 ;  /* 0x00000004d1097223 */ /* 0x000fe40000010805 */
[----:B------:R-:W-:Y:S02]  /*1abc0*/  FADD.FTZ R10, R195, R10 ;  /* 0x0000000ac30a7221 */ /* 0x000fe40000010000 */
[----:B--2---:R-:W-:-:S04]  /*1abd0*/  FADD.FTZ R0, R199, R11 ;  /* 0x0000000bc7007221 */ /* 0x004fc80000010000 */
[----:B------:R-:W-:-:S04]  /*1abe0*/  FADD.FTZ R0, R198, R0 ;  /* 0x00000000c6007221 */ /* 0x000fc80000010000 */
[----:B------:R-:W-:Y:S01]  /*1abf0*/  FADD.FTZ R0, R89, R0 ;  /* 0x0000000059007221 */ /* 0x000fe20000010000 */
[----:B------:R2:W2:Y:S03]  /*1ac00*/  MUFU.EX2 R93, R9 ;  /* 0x00000009005d7308 */ /* 0x0004a60000000800 */
[----:B------:R-:W-:Y:S02]  /*1ac10*/  FADD.FTZ R11, R73, R0 ;  /* 0x00000000490b7221 */ /* 0x000fe40000010000 */
[----:B------:R-:W-:Y:S01]  /*1ac20*/  FFMA.FTZ R0, R211, R4, -R5 ;  /* 0x00000004d3007223 */ /* 0x000fe20000010805 */
[----:B-1----:R-:W-:Y:S03]  /*1ac30*/  HMMA.16816.F32.BF16 R64, R12, R20, R52 ;  /* 0x000000140c40723c */ /* 0x002fe60000041834 */
[----:B------:R1:W-:Y:S01]  /*1ac40*/  MUFU.EX2 R92, R0 ;  /* 0x00000000005c7308 */ /* 0x0003e20000000800 */
[----:B--2---:R-:W-:-:S04]  /*1ac50*/  FADD.FTZ R9, R75, R10 ;  /* 0x0000000a4b097221 */ /* 0x004fc80000010000 */
[----:B------:R-:W-:Y:S01]  /*1ac60*/  HMMA.16816.F32.BF16 R52, R12, R22, R32 ;  /* 0x000000160c34723c */ /* 0x000fe20000041820 */
[----:B------:R-:W2:Y:S01]  /*1ac70*/  LDSM.16.MT88.4 R32, [R181+0x10000] ;  /* 0x01000000b520783b */ /* 0x000ea20000004200 */
[----:B------:R-:W-:Y:S02]  /*1ac80*/  FADD.FTZ R10, R90, R9 ;  /* 0x000000095a0a7221 */ /* 0x000fe40000010000 */
[----:B-1----:R-:W-:-:S04]  /*1ac90*/  FFMA.FTZ R0, R212, R4, -R5 ;  /* 0x00000004d4007223 */ /* 0x002fc80000010805 */
[C---:B------:R-:W-:Y:S08]  /*1aca0*/  HMMA.16816.F32.BF16 R56, R12.reuse, R28, R76 ;  /* 0x0000001c0c38723c */ /* 0x040ff0000004184c */
[C---:B------:R-:W-:Y:S01]  /*1acb0*/  HMMA.16816.F32.BF16 R60, R12.reuse, R30, R68 ;  /* 0x0000001e0c3c723c */ /* 0x040fe20000041844 */
[----:B------:R1:W-:Y:S01]  /*1acc0*/  MUFU.EX2 R90, R0 ;  /* 0x00000000005a7308 */ /* 0x0003e20000000800 */
[----:B------:R-:W2:Y:S06]  /*1acd0*/  LDSM.16.MT88.4 R28, [R179+0x10000] ;  /* 0x01000000b31c783b */ /* 0x000eac0000004200 */
[----:B---3--:R-:W-:Y:S01]  /*1ace0*/  HMMA.16816.F32.BF16 R48, R12, R24, R48 ;  /* 0x000000180c30723c */ /* 0x008fe20000041830 */
[----:B------:R-:W-:Y:S01]  /*1acf0*/  MOV R198, R91 ;  /* 0x0000005b00c67202 */ /* 0x000fe20000000f00 */
[----:B------:R-:W3:Y:S01]  /*1ad00*/  LDSM.16.MT88.4 R20, [R180+0x10000] ;  /* 0x01000000b414783b */ /* 0x000ee20000004200 */
[----:B-1----:R-:W-:-:S05]  /*1ad10*/  FFMA.FTZ R0, R213, R4, -R7 ;  /* 0x00000004d5007223 */ /* 0x002fca0000010807 */
[----:B------:R-:W-:Y:S01]  /*1ad20*/  HMMA.16816.F32.BF16 R24, R12, R26, R44 ;  /* 0x0000001a0c18723c */ /* 0x000fe2000004182c */
[----:B------:R1:W-:Y:S06]  /*1ad30*/  MUFU.EX2 R89, R0 ;  /* 0x0000000000597308 */ /* 0x0003ec0000000800 */
[----:B----4-:R-:W-:Y:S02]  /*1ad40*/  F2FP.BF16.PACK_AB R12, R96, R97 ;  /* 0x00000061600c723e */ /* 0x010fe400000010ff */
[----:B------:R-:W-:Y:S02]  /*1ad50*/  F2FP.BF16.PACK_AB R13, R99, R100 ;  /* 0x00000064630d723e */ /* 0x000fe400000010ff */
[----:B-----5:R-:W-:-:S02]  /*1ad60*/  F2FP.BF16.PACK_AB R14, R94, R95 ;  /* 0x0000005f5e0e723e */ /* 0x020fc400000010ff */
[----:B------:R-:W-:Y:S01]  /*1ad70*/  F2FP.BF16.PACK_AB R15, R93, R98 ;  /* 0x000000625d0f723e */ /* 0x000fe200000010ff */
[----:B-1----:R-:W-:-:S04]  /*1ad80*/  FFMA.FTZ R0, R215, R4, -R7 ;  /* 0x00000004d7007223 */ /* 0x002fc80000010807 */
[----:B------:R1:W4:Y:S02]  /*1ad90*/  MUFU.EX2 R88, R0 ;  /* 0x0000000000587308 */ /* 0x0003240000000800 */
[----:B------:R-:W-:Y:S01]  /*1ada0*/  HMMA.16816.F32.BF16 R44, R12, R40, R84 ;  /* 0x000000280c2c723c */ /* 0x000fe20000041854 */
[----:B------:R-:W-:-:S05]  /*1adb0*/  FFMA.FTZ R9, R210, R4, -R5 ;  /* 0x00000004d2097223 */ /* 0x000fca0000010805 */
[----:B------:R5:W2:Y:S01]  /*1adc0*/  MUFU.EX2 R91, R9 ;  /* 0x00000009005b7308 */ /* 0x000aa20000000800 */
[----:B-1----:R-:W-:-:S07]  /*1add0*/  FFMA.FTZ R0, R216, R4, -R7 ;  /* 0x00000004d8007223 */ /* 0x002fce0000010807 */
[----:B------:R1:W-:Y:S01]  /*1ade0*/  MUFU.EX2 R87, R0 ;  /* 0x0000000000577308 */ /* 0x0003e20000000800 */
[----:B-----5:R-:W-:-:S07]  /*1adf0*/  FFMA.FTZ R9, R214, R4, -R5 ;  /* 0x00000004d6097223 */ /* 0x020fce0000010805 */
[----:B------:R-:W-:Y:S01]  /*1ae00*/  MUFU.EX2 R85, R9 ;  /* 0x0000000900557308 */ /* 0x000fe20000000800 */
[----:B-1----:R-:W-:-:S07]  /*1ae10*/  FFMA.FTZ R0, R218, R4, -R7 ;  /* 0x00000004da007223 */ /* 0x002fce0000010807 */
[----:B------:R1:W5:Y:S02]  /*1ae20*/  MUFU.EX2 R86, R0 ;  /* 0x0000000000567308 */ /* 0x0003640000000800 */
[----:B-1----:R-:W-:Y:S02]  /*1ae30*/  FADD.FTZ R0, R198, R10 ;  /* 0x0000000ac6007221 */ /* 0x002fe40000010000 */
[----:B------:R-:W-:Y:S02]  /*1ae40*/  FADD.FTZ R10, R196, R11 ;  /* 0x0000000bc40a7221 */ /* 0x000fe40000010000 */
[----:B------:R-:W-:Y:S02]  /*1ae50*/  FADD.FTZ R9, R192, R0 ;  /* 0x00000000c0097221 */ /* 0x000fe40000010000 */
[----:B------:R-:W-:-:S04]  /*1ae60*/  FADD.FTZ R0, R193, R10 ;  /* 0x0000000ac1007221 */ /* 0x000fc80000010000 */
[----:B------:R-:W-:-:S04]  /*1ae70*/  FADD.FTZ R0, R171, R0 ;  /* 0x00000000ab007221 */ /* 0x000fc80000010000 */
[----:B------:R-:W-:Y:S02]  /*1ae80*/  FADD.FTZ R10, R74, R0 ;  /* 0x000000004a0a7221 */ /* 0x000fe40000010000 */
[----:B------:R-:W-:Y:S02]  /*1ae90*/  FFMA.FTZ R0, R227, R4, -R5 ;  /* 0x00000004e3007223 */ /* 0x000fe40000010805 */
[----:B------:R-:W-:Y:S01]  /*1aea0*/  FADD.FTZ R9, R194, R9 ;  /* 0x00000009c2097221 */ /* 0x000fe20000010000 */
[----:B--2---:R-:W-:Y:S01]  /*1aeb0*/  HMMA.16816.F32.BF16 R56, R12, R32, R56 ;  /* 0x000000200c38723c */ /* 0x004fe20000041838 */
[----:B------:R1:W-:Y:S02]  /*1aec0*/  MUFU.EX2 R84, R0 ;  /* 0x0000000000547308 */ /* 0x0003e40000000800 */
[----:B------:R-:W-:-:S05]  /*1aed0*/  FADD.FTZ R11, R173, R9 ;  /* 0x00000009ad0b7221 */ /* 0x000fca0000010000 */
[----:B------:R-:W-:Y:S01]  /*1aee0*/  HMMA.16816.F32.BF16 R60, R12, R34, R60 ;  /* 0x000000220c3c723c */ /* 0x000fe2000004183c */
[----:B------:R-:W2:Y:S01]  /*1aef0*/  LDSM.16.MT88.4 R32, [R178+0x10800] ;  /* 0x01080000b220783b */ /* 0x000ea20000004200 */
[-CC-:B------:R-:W-:Y:S02]  /*1af00*/  FFMA.FTZ R9, R221, R4.reuse, -R5.reuse ;  /* 0x00000004dd097223 */ /* 0x180fe40000010805 */
[----:B-1----:R-:W-:-:S04]  /*1af10*/  FFMA.FTZ R0, R224, R4, -R5 ;  /* 0x00000004e0007223 */ /* 0x002fc80000010805 */
[C---:B------:R-:W-:Y:S01]  /*1af20*/  HMMA.16816.F32.BF16 R68, R12.reuse, R28, R64 ;  /* 0x0000001c0c44723c */ /* 0x040fe20000041840 */
[----:B------:R1:W-:Y:S07]  /*1af30*/  MUFU.EX2 R75, R0 ;  /* 0x00000000004b7308 */ /* 0x0003ee0000000800 */
[----:B------:R-:W-:Y:S01]  /*1af40*/  HMMA.16816.F32.BF16 R52, R12, R30, R52 ;  /* 0x0000001e0c34723c */ /* 0x000fe20000041834 */
[----:B------:R-:W2:Y:S01]  /*1af50*/  LDSM.16.MT88.4 R28, [R181+0x10800] ;  /* 0x01080000b51c783b */ /* 0x000ea20000004200 */
[----:B------:R-:W-:Y:S01]  /*1af60*/  FADD.FTZ R10, R175, R10 ;  /* 0x0000000aaf0a7221 */ /* 0x000fe20000010000 */
[----:B------:R3:W-:Y:S01]  /*1af70*/  MUFU.EX2 R74, R9 ;  /* 0x00000009004a7308 */ /* 0x0007e20000000800 */
[----:B-1----:R-:W-:-:S04]  /*1af80*/  FADD.FTZ R0, R174, R11 ;  /* 0x0000000bae007221 */ /* 0x002fc80000010000 */
[----:B---3--:R-:W-:Y:S02]  /*1af90*/  FADD.FTZ R9, R188, R0 ;  /* 0x00000000bc097221 */ /* 0x008fe40000010000 */
[----:B------:R-:W-:Y:S02]  /*1afa0*/  FADD.FTZ R0, R169, R10 ;  /* 0x0000000aa9007221 */ /* 0x000fe40000010000 */
[----:B------:R-:W-:Y:S01]  /*1afb0*/  FADD.FTZ R9, R170, R9 ;  /* 0x00000009aa097221 */ /* 0x000fe20000010000 */
[----:B------:R-:W-:Y:S01]  /*1afc0*/  HMMA.16816.F32.BF16 R40, R12, R42, R80 ;  /* 0x0000002a0c28723c */ /* 0x000fe20000041850 */
        /* <DEDUP_REMOVED lines=8> */
[----:B------:R-:W-:Y:S01]  /*1b050*/  HMMA.16816.F32.BF16 R80, R12, R20, R48 ;  /* 0x000000140c50723c */ /* 0x000fe20000041830 */
[----:B------:R-:W-:-:S02]  /*1b060*/  FADD.FTZ R0, R245, R0 ;  /* 0x00000000f5007221 */ /* 0x000fc40000010000 */
[----:B------:R-:W-:Y:S02]  /*1b070*/  FADD.FTZ R9, R246, R9 ;  /* 0x00000009f6097221 */ /* 0x000fe40000010000 */
[----:B------:R-:W-:-:S03]  /*1b080*/  FADD.FTZ R0, R243, R0 ;  /* 0x00000000f3007221 */ /* 0x000fc60000010000 */
[----:B------:R-:W-:Y:S01]  /*1b090*/  HMMA.16816.F32.BF16 R48, R12, R22, R24 ;  /* 0x000000160c30723c */ /* 0x000fe20000041818 */
[----:B------:R-:W1:Y:S01]  /*1b0a0*/  LDSM.16.MT88.4 R20, [R179+0x10800] ;  /* 0x01080000b314783b */ /* 0x000e620000004200 */
[----:B------:R-:W-:-:S03]  /*1b0b0*/  FADD.FTZ R9, R39, R9 ;  /* 0x0000000927097221 */ /* 0x000fc60000010000 */
[----:B------:R-:W3:Y:S02]  /*1b0c0*/  LDSM.16.MT88.4 R24, [R180+0x10800] ;  /* 0x01080000b418783b */ /* 0x000ee40000004200 */
[----:B----4-:R-:W-:Y:S02]  /*1b0d0*/  F2FP.BF16.PACK_AB R12, R88, R89 ;  /* 0x00000059580c723e */ /* 0x010fe400000010ff */
[----:B------:R-:W-:Y:S02]  /*1b0e0*/  F2FP.BF16.PACK_AB R13, R92, R91 ;  /* 0x0000005b5c0d723e */ /* 0x000fe400000010ff */
[----:B-----5:R-:W-:Y:S02]  /*1b0f0*/  F2FP.BF16.PACK_AB R14, R86, R87 ;  /* 0x00000057560e723e */ /* 0x020fe400000010ff */
[----:B------:R-:W-:Y:S01]  /*1b100*/  F2FP.BF16.PACK_AB R15, R85, R90 ;  /* 0x0000005a550f723e */ /* 0x000fe200000010ff */
[----:B------:R-:W-:Y:S02]  /*1b110*/  FFMA.FTZ R10, R230, R4, -R7 ;  /* 0x00000004e60a7223 */ /* 0x000fe40000010807 */
[----:B------:R-:W-:-:S02]  /*1b120*/  FADD.FTZ R0, R241, R0 ;  /* 0x00000000f1007221 */ /* 0x000fc40000010000 */
[----:B------:R-:W-:Y:S02]  /*1b130*/  FADD.FTZ R9, R37, R9 ;  /* 0x0000000925097221 */ /* 0x000fe40000010000 */
[----:B--2---:R-:W-:Y:S01]  /*1b140*/  HMMA.16816.F32.BF16 R76, R12, R32, R44 ;  /* 0x000000200c4c723c */ /* 0x004fe2000004182c */
[----:B------:R-:W-:Y:S02]  /*1b150*/  FADD.FTZ R0, R242, R0 ;  /* 0x00000000f2007221 */ /* 0x000fe40000010000 */
[----:B------:R-:W-:-:S05]  /*1b160*/  FADD.FTZ R9, R165, R9 ;  /* 0x00000009a5097221 */ /* 0x000fca0000010000 */
[----:B------:R-:W-:Y:S01]  /*1b170*/  HMMA.16816.F32.BF16 R64, R12, R34, R40 ;  /* 0x000000220c40723c */ /* 0x000fe20000041828 */
[----:B------:R-:W2:Y:S01]  /*1b180*/  LDSM.16.MT88.4 R32, [R178+0x11000] ;  /* 0x01100000b220783b */ /* 0x000ea20000004200 */
[----:B------:R-:W-:-:S06]  /*1b190*/  FADD.FTZ R0, R164, R0 ;  /* 0x00000000a4007221 */ /* 0x000fcc0000010000 */
[----:B------:R-:W-:Y:S01]  /*1b1a0*/  HMMA.16816.F32.BF16 R44, R12, R30, R60 ;  /* 0x0000001e0c2c723c */ /* 0x000fe2000004183c */
[----:B------:R4:W-:Y:S01]  /*1b1b0*/  MUFU.EX2 R61, R10 ;  /* 0x0000000a003d7308 */ /* 0x0009e20000000800 */
[----:B------:R-:W-:Y:S02]  /*1b1c0*/  FADD.FTZ R9, R166, R9 ;  /* 0x00000009a6097221 */ /* 0x000fe40000010000 */
[----:B------:R-:W-:Y:S02]  /*1b1d0*/  FADD.FTZ R0, R160, R0 ;  /* 0x00000000a0007221 */ /* 0x000fe40000010000 */
[----:B------:R-:W-:Y:S02]  /*1b1e0*/  FADD.FTZ R9, R157, R9 ;  /* 0x000000099d097221 */ /* 0x000fe40000010000 */
[----:B----4-:R-:W-:-:S04]  /*1b1f0*/  FFMA.FTZ R10, R229, R4, -R7 ;  /* 0x00000004e50a7223 */ /* 0x010fc80000010807 */
[----:B------:R4:W-:Y:S01]  /*1b200*/  MUFU.EX2 R60, R10 ;  /* 0x0000000a003c7308 */ /* 0x0009e20000000800 */
[-C--:B------:R-:W-:Y:S02]  /*1b210*/  FFMA.FTZ R11, R228, R4.reuse, -R7 ;  /* 0x00000004e40b7223 */ /* 0x080fe40000010807 */
[----:B------:R-:W-:Y:S02]  /*1b220*/  FADD.FTZ R0, R162, R0 ;  /* 0x00000000a2007221 */ /* 0x000fe40000010000 */
[----:B------:R-:W-:Y:S02]  /*1b230*/  FADD.FTZ R9, R36, R9 ;  /* 0x0000000924097221 */ /* 0x000fe40000010000 */
[----:B----4-:R-:W-:-:S04]  /*1b240*/  FFMA.FTZ R10, R231, R4, -R7 ;  /* 0x00000004e70a7223 */ /* 0x010fc80000010807 */
[----:B------:R4:W-:Y:S01]  /*1b250*/  MUFU.EX2 R39, R10 ;  /* 0x0000000a00277308 */ /* 0x0009e20000000800 */
[----:B------:R-:W-:Y:S02]  /*1b260*/  FADD.FTZ R0, R163, R0 ;  /* 0x00000000a3007221 */ /* 0x000fe40000010000 */
[----:B------:R-:W-:-:S05]  /*1b270*/  FADD.FTZ R9, R158, R9 ;  /* 0x000000099e097221 */ /* 0x000fca0000010000 */
[----:B------:R-:W5:Y:S01]  /*1b280*/  MUFU.EX2 R73, R11 ;  /* 0x0000000b00497308 */ /* 0x000f620000000800 */
[----:B----4-:R-:W-:-:S07]  /*1b290*/  FFMA.FTZ R10, R232, R4, -R5 ;  /* 0x00000004e80a7223 */ /* 0x010fce0000010805 */
[----:B------:R4:W2:Y:S01]  /*1b2a0*/  MUFU.EX2 R37, R10 ;  /* 0x0000000a00257308 */ /* 0x0008a20000000800 */
[----:B------:R-:W-:Y:S02]  /*1b2b0*/  FADD.FTZ R0, R159, R0 ;  /* 0x000000009f007221 */ /* 0x000fe40000010000 */
[----:B------:R-:W-:Y:S02]  /*1b2c0*/  FADD.FTZ R9, R161, R9 ;  /* 0x00000009a1097221 */ /* 0x000fe40000010000 */
[----:B------:R-:W-:Y:S01]  /*1b2d0*/  FADD.FTZ R0, R155, R0 ;  /* 0x000000009b007221 */ /* 0x000fe20000010000 */
[C---:B------:R-:W-:Y:S01]  /*1b2e0*/  HMMA.16816.F32.BF16 R56, R12.reuse, R28, R56 ;  /* 0x0000001c0c38723c */ /* 0x040fe20000041838 */
[----:B------:R-:W-:Y:S01]  /*1b2f0*/  FADD.FTZ R9, R153, R9 ;  /* 0x0000000999097221 */ /* 0x000fe20000010000 */
[----:B------:R-:W2:Y:S01]  /*1b300*/  LDSM.16.MT88.4 R28, [R181+0x11000] ;  /* 0x01100000b51c783b */ /* 0x000ea20000004200 */
[----:B------:R-:W-:Y:S02]  /*1b310*/  FADD.FTZ R0, R156, R0 ;  /* 0x000000009c007221 */ /* 0x000fe40000010000 */
[----:B------:R-:W-:Y:S01]  /*1b320*/  FADD.FTZ R9, R151, R9 ;  /* 0x0000000997097221 */ /* 0x000fe20000010000 */
[----:B------:R-:W-:Y:S02]  /*1b330*/  LDSM.16.MT88.4 R160, [R178+0x11800] ;  /* 0x01180000b2a0783b */ /* 0x000fe40000004200 */
[----:B-1----:R-:W-:Y:S01]  /*1b340*/  HMMA.16816.F32.BF16 R40, R12, R20, R68 ;  /* 0x000000140c28723c */ /* 0x002fe20000041844 */
[----:B----4-:R-:W-:-:S02]  /*1b350*/  FFMA.FTZ R10, R233, R4, -R5 ;  /* 0x00000004e90a7223 */ /* 0x010fc40000010805 */
[----:B------:R-:W-:-:S05]  /*1b360*/  FADD.FTZ R0, R154, R0 ;  /* 0x000000009a007221 */ /* 0x000fca0000010000 */
[C---:B------:R-:W-:Y:S01]  /*1b370*/  HMMA.16816.F32.BF16 R52, R12.reuse, R22, R52 ;  /* 0x000000160c34723c */ /* 0x040fe20000041834 */
[----:B------:R-:W-:Y:S01]  /*1b380*/  FADD.FTZ R9, R149, R9 ;  /* 0x0000000995097221 */ /* 0x000fe20000010000 */
[----:B------:R1:W-:Y:S06]  /*1b390*/  MUFU.EX2 R36, R10 ;  /* 0x0000000a00247308 */ /* 0x0003ec0000000800 */
[C---:B---3--:R-:W-:Y:S01]  /*1b3a0*/  HMMA.16816.F32.BF16 R80, R12.reuse, R24, R80 ;  /* 0x000000180c50723c */ /* 0x048fe20000041850 */
[----:B------:R-:W-:Y:S01]  /*1b3b0*/  FADD.FTZ R0, R150, R0 ;  /* 0x0000000096007221 */ /* 0x000fe20000010000 */
[----:B------:R-:W3:Y:S06]  /*1b3c0*/  LDSM.16.MT88.4 R20, [R179+0x11000] ;  /* 0x01100000b314783b */ /* 0x000eec0000004200 */
[----:B------:R-:W-:Y:S01]  /*1b3d0*/  HMMA.16816.F32.BF16 R48, R12, R26, R48 ;  /* 0x0000001a0c30723c */ /* 0x000fe20000041830 */
[----:B-1----:R-:W-:Y:S01]  /*1b3e0*/  FFMA.FTZ R10, R234, R4, -R5 ;  /* 0x00000004ea0a7223 */ /* 0x002fe20000010805 */
[----:B------:R-:W1:Y:S05]  /*1b3f0*/  LDSM.16.MT88.4 R24, [R180+0x11000] ;  /* 0x01100000b418783b */ /* 0x000e6a0000004200 */
[----:B-----5:R-:W-:-:S02]  /*1b400*/  F2FP.BF16.PACK_AB R12, R61, R73 ;  /* 0x000000493d0c723e */ /* 0x020fc400000010ff */
[----:B------:R-:W-:Y:S02]  /*1b410*/  F2FP.BF16.PACK_AB R13, R75, R84 ;  /* 0x000000544b0d723e */ /* 0x000fe400000010ff */
[----:B------:R-:W-:Y:S02]  /*1b420*/  F2FP.BF16.PACK_AB R14, R39, R60 ;  /* 0x0000003c270e723e */ /* 0x000fe400000010ff */
[----:B--2---:R-:W-:Y:S01]  /*1b430*/  F2FP.BF16.PACK_AB R15, R37, R74 ;  /* 0x0000004a250f723e */ /* 0x004fe200000010ff */
[----:B------:R-:W-:Y:S02]  /*1b440*/  FADD.FTZ R9, R152, R9 ;  /* 0x0000000998097221 */ /* 0x000fe40000010000 */
[----:B------:R-:W-:Y:S01]  /*1b450*/  FADD.FTZ R0, R17, R0 ;  /* 0x0000000011007221 */ /* 0x000fe20000010000 */
[----:B------:R-:W2:Y:S03]  /*1b460*/  LDSM.16.MT88.4 R152, [R181+0x11800] ;  /* 0x01180000b598783b */ /* 0x000ea60000004200 */
[----:B------:R-:W-:Y:S01]  /*1b470*/  HMMA.16816.F32.BF16 R76, R12, R32, R76 ;  /* 0x000000200c4c723c */ /* 0x000fe2000004184c */
[----:B------:R4:W-:Y:S01]  /*1b480*/  MUFU.EX2 R33, R10 ;  /* 0x0000000a00217308 */ /* 0x0009e20000000800 */
[----:B------:R-:W-:-:S02]  /*1b490*/  FADD.FTZ R9, R143, R9 ;  /* 0x000000098f097221 */ /* 0x000fc40000010000 */
[----:B------:R-:W-:Y:S02]  /*1b4a0*/  FADD.FTZ R0, R148, R0 ;  /* 0x0000000094007221 */ /* 0x000fe40000010000 */
[----:B------:R-:W-:Y:S02]  /*1b4b0*/  FADD.FTZ R9, R16, R9 ;  /* 0x0000000910097221 */ /* 0x000fe40000010000 */
[----:B------:R-:W-:Y:S02]  /*1b4c0*/  FADD.FTZ R0, R145, R0 ;  /* 0x0000000091007221 */ /* 0x000fe40000010000 */
[----:B----4-:R-:W-:-:S04]  /*1b4d0*/  FFMA.FTZ R10, R235, R4, -R5 ;  /* 0x00000004eb0a7223 */ /* 0x010fc80000010805 */
[----:B------:R4:W-:Y:S01]  /*1b4e0*/  MUFU.EX2 R32, R10 ;  /* 0x0000000a00207308 */ /* 0x0009e20000000800 */
[----:B------:R-:W-:Y:S02]  /*1b4f0*/  FADD.FTZ R9, R142, R9 ;  /* 0x000000098e097221 */ /* 0x000fe40000010000 */
[----:B------:R-:W-:Y:S02]  /*1b500*/  FADD.FTZ R0, R141, R0 ;  /* 0x000000008d007221 */ /* 0x000fe40000010000 */
[----:B------:R-:W-:Y:S02]  /*1b510*/  FADD.FTZ R9, R144, R9 ;  /* 0x0000000990097221 */ /* 0x000fe40000010000 */
[----:B----4-:R-:W-:Y:S01]  /*1b520*/  FFMA.FTZ R10, R236, R4, -R7 ;  /* 0x00000004ec0a7223 */ /* 0x010fe20000010807 */
[----:B------:R-:W-:Y:S01]  /*1b530*/  HMMA.16816.F32.BF16 R64, R12, R34, R64 ;  /* 0x000000220c40723c */ /* 0x000fe20000041840 */
[----:B------:R-:W-:Y:S01]  /*1b540*/  FADD.FTZ R0, R136, R0 ;  /* 0x0000000088007221 */ /* 0x000fe20000010000 */
[----:B------:R-:W4:Y:S01]  /*1b550*/  LDSM.16.MT88.4 R144, [R179+0x11800] ;  /* 0x01180000b390783b */ /* 0x000f220000004200 */
[----:B------:R5:W-:Y:S01]  /*1b560*/  MUFU.EX2 R17, R10 ;  /* 0x0000000a00117308 */ /* 0x000be20000000800 */
[----:B------:R-:W-:-:S02]  /*1b570*/  FADD.FTZ R9, R128, R9 ;  /* 0x0000000980097221 */ /* 0x000fc40000010000 */
[----:B------:R-:W-:Y:S02]  /*1b580*/  FADD.FTZ R0, R137, R0 ;  /* 0x0000000089007221 */ /* 0x000fe40000010000 */
[----:B-----5:R-:W-:-:S04]  /*1b590*/  FFMA.FTZ R10, R237, R4, -R7 ;  /* 0x00000004ed0a7223 */ /* 0x020fc80000010807 */
[----:B------:R5:W1:Y:S01]  /*1b5a0*/  MUFU.EX2 R16, R10 ;  /* 0x0000000a00107308 */ /* 0x000a620000000800 */
[----:B------:R-:W-:Y:S02]  /*1b5b0*/  FADD.FTZ R0, R140, R0 ;  /* 0x000000008c007221 */ /* 0x000fe40000010000 */
[----:B-----5:R-:W-:-:S05]  /*1b5c0*/  FFMA.FTZ R10, R238, R4, -R7 ;  /* 0x00000004ee0a7223 */ /* 0x020fca0000010807 */
[----:B------:R5:W-:Y:S02]  /*1b5d0*/  MUFU.EX2 R11, R10 ;  /* 0x0000000a000b7308 */ /* 0x000be40000000800 */
[----:B-----5:R-:W-:Y:S02]  /*1b5e0*/  FFMA.FTZ R10, R239, R4, -R7 ;  /* 0x00000004ef0a7223 */ /* 0x020fe40000010807 */
[----:B------:R-:W-:-:S04]  /*1b5f0*/  FADD.FTZ R7, R125, R9 ;  /* 0x000000097d077221 */ /* 0x000fc80000010000 */
[----:B------:R-:W-:Y:S02]  /*1b600*/  FADD.FTZ R9, R127, R7 ;  /* 0x000000077f097221 */ /* 0x000fe40000010000 */
[----:B------:R-:W-:Y:S02]  /*1b610*/  FADD.FTZ R7, R126, R0 ;  /* 0x000000007e077221 */ /* 0x000fe40000010000 */
[----:B------:R-:W-:Y:S02]  /*1b620*/  FFMA.FTZ R4, R240, R4, -R5 ;  /* 0x00000004f0047223 */ /* 0x000fe40000010805 */
[----:B------:R-:W-:Y:S02]  /*1b630*/  FADD.FTZ R0, R129, R9 ;  /* 0x0000000981007221 */ /* 0x000fe40000010000 */
[----:B------:R5:W-:Y:S01]  /*1b640*/  MUFU.EX2 R249, R4 ;  /* 0x0000000400f97308 */ /* 0x000be20000000800 */
[----:B------:R-:W-:Y:S02]  /*1b650*/  FADD.FTZ R5, R120, R7 ;  /* 0x0000000778057221 */ /* 0x000fe40000010000 */
[----:B-----5:R-:W-:-:S02]  /*1b660*/  FADD.FTZ R4, R115, R0 ;  /* 0x0000000073047221 */ /* 0x020fc40000010000 */
        /* <DEDUP_REMOVED lines=21> */
[----:B------:R-:W-:Y:S01]  /*1b7c0*/  FADD.FTZ R4, R94, R4 ;  /* 0x000000045e047221 */ /* 0x000fe20000010000 */
[----:B------:R-:W-:Y:S01]  /*1b7d0*/  HMMA.16816.F32.BF16 R56, R12, R28, R56 ;  /* 0x0000001c0c38723c */ /* 0x000fe20000041838 */
[----:B------:R-:W-:Y:S02]  /*1b7e0*/  FADD.FTZ R0, R91, R0 ;  /* 0x000000005b007221 */ /* 0x000fe40000010000 */
[----:B------:R-:W-:-:S05]  /*1b7f0*/  FADD.FTZ R4, R89, R4 ;  /* 0x0000000459047221 */ /* 0x000fca0000010000 */
[----:B------:R-:W-:Y:S01]  /*1b800*/  HMMA.16816.F32.BF16 R44, R12, R30, R44 ;  /* 0x0000001e0c2c723c */ /* 0x000fe2000004182c */
[----:B------:R-:W-:Y:S02]  /*1b810*/  FADD.FTZ R0, R92, R0 ;  /* 0x000000005c007221 */ /* 0x000fe40000010000 */
[----:B------:R-:W-:-:S05]  /*1b820*/  FADD.FTZ R4, R88, R4 ;  /* 0x0000000458047221 */ /* 0x000fca0000010000 */
[C---:B---3--:R-:W-:Y:S08]  /*1b830*/  HMMA.16816.F32.BF16 R40, R12.reuse, R20, R40 ;  /* 0x000000140c28723c */ /* 0x048ff00000041828 */
[C---:B------:R-:W-:Y:S08]  /*1b840*/  HMMA.16816.F32.BF16 R52, R12.reuse, R22, R52 ;  /* 0x000000160c34723c */ /* 0x040ff00000041834 */
[C---:B-1----:R-:W-:Y:S08]  /*1b850*/  HMMA.16816.F32.BF16 R140, R12.reuse, R24, R80 ;  /* 0x000000180c8c723c */ /* 0x042ff00000041850 */
[----:B------:R-:W-:Y:S01]  /*1b860*/  HMMA.16816.F32.BF16 R48, R12, R26, R48 ;  /* 0x0000001a0c30723c */ /* 0x000fe20000041830 */
[----:B------:R-:W1:Y:S01]  /*1b870*/  LDSM.16.MT88.4 R12, [R180+0x11800] ;  /* 0x01180000b40c783b */ /* 0x000e620000004200 */
[----:B------:R-:W-:-:S02]  /*1b880*/  FADD.FTZ R0, R90, R0 ;  /* 0x000000005a007221 */ /* 0x000fc40000010000 */
[----:B------:R-:W-:Y:S02]  /*1b890*/  FADD.FTZ R4, R87, R4 ;  /* 0x0000000457047221 */ /* 0x000fe40000010000 */
[----:B------:R-:W-:Y:S02]  /*1b8a0*/  FADD.FTZ R0, R85, R0 ;  /* 0x0000000055007221 */ /* 0x000fe40000010000 */
[----:B------:R-:W-:Y:S01]  /*1b8b0*/  FADD.FTZ R4, R86, R4 ;  /* 0x0000000456047221 */ /* 0x000fe20000010000 */
[----:B------:R-:W3:Y:S01]  /*1b8c0*/  MUFU.EX2 R10, R10 ;  /* 0x0000000a000a7308 */ /* 0x000ee20000000800 */
        /* <DEDUP_REMOVED lines=8> */
[----:B------:R-:W-:Y:S01]  /*1b950*/  F2FP.BF16.PACK_AB R136, R16, R17 ;  /* 0x000000111088723e */ /* 0x000fe200000010ff */
[----:B------:R-:W-:Y:S01]  /*1b960*/  FADD.FTZ R0, R36, R0 ;  /* 0x0000000024007221 */ /* 0x000fe20000010000 */
[----:B------:R-:W-:Y:S01]  /*1b970*/  F2FP.BF16.PACK_AB R137, R33, R36 ;  /* 0x000000242189723e */ /* 0x000fe200000010ff */
[----:B------:R-:W-:Y:S01]  /*1b980*/  FADD.FTZ R4, R17, R4 ;  /* 0x0000000411047221 */ /* 0x000fe20000010000 */
[----:B---3--:R-:W-:-:S02]  /*1b990*/  F2FP.BF16.PACK_AB R138, R10, R11 ;  /* 0x0000000b0a8a723e */ /* 0x008fc400000010ff */
[----:B------:R-:W-:Y:S01]  /*1b9a0*/  F2FP.BF16.PACK_AB R139, R249, R32 ;  /* 0x00000020f98b723e */ /* 0x000fe200000010ff */
[----:B------:R-:W-:Y:S02]  /*1b9b0*/  FADD.FTZ R0, R33, R0 ;  /* 0x0000000021007221 */ /* 0x000fe40000010000 */
[----:B------:R-:W-:Y:S02]  /*1b9c0*/  FADD.FTZ R4, R16, R4 ;  /* 0x0000000410047221 */ /* 0x000fe40000010000 */
[----:B------:R-:W-:Y:S02]  /*1b9d0*/  FADD.FTZ R0, R32, R0 ;  /* 0x0000000020007221 */ /* 0x000fe40000010000 */
[----:B------:R-:W-:Y:S01]  /*1b9e0*/  HMMA.16816.F32.BF16 R164, R136, R160, R76 ;  /* 0x000000a088a4723c */ /* 0x000fe2000004184c */
[----:B------:R-:W-:Y:S02]  /*1b9f0*/  FADD.FTZ R4, R11, R4 ;  /* 0x000000040b047221 */ /* 0x000fe40000010000 */
[----:B------:R-:W-:-:S05]  /*1ba00*/  FADD.FTZ R249, R249, R0 ;  /* 0x00000000f9f97221 */ /* 0x000fca0000010000 */
[----:B--2---:R-:W-:Y:S01]  /*1ba10*/  HMMA.16816.F32.BF16 R156, R136, R152, R56 ;  /* 0x00000098889c723c */ /* 0x004fe20000041838 */
[----:B------:R-:W-:-:S07]  /*1ba20*/  FADD.FTZ R250, R10, R4 ;  /* 0x000000040afa7221 */ /* 0x000fce0000010000 */
[C---:B----4-:R-:W-:Y:S08]  /*1ba30*/  HMMA.16816.F32.BF16 R148, R136.reuse, R144, R40 ;  /* 0x000000908894723c */ /* 0x050ff00000041828 */
[C---:B------:R-:W-:Y:S08]  /*1ba40*/  HMMA.16816.F32.BF16 R160, R136.reuse, R162, R64 ;  /* 0x000000a288a0723c */ /* 0x040ff00000041840 */
[C---:B------:R-:W-:Y:S08]  /*1ba50*/  HMMA.16816.F32.BF16 R152, R136.reuse, R154, R44 ;  /* 0x0000009a8898723c */ /* 0x040ff0000004182c */
[C---:B------:R-:W-:Y:S08]  /*1ba60*/  HMMA.16816.F32.BF16 R144, R136.reuse, R146, R52 ;  /* 0x000000928890723c */ /* 0x040ff00000041834 */
[C---:B-1----:R-:W-:Y:S08]  /*1ba70*/  HMMA.16816.F32.BF16 R140, R136.reuse, R12, R140 ;  /* 0x0000000c888c723c */ /* 0x042ff0000004188c */
[----:B------:R-:W-:Y:S01]  /*1ba80*/  HMMA.16816.F32.BF16 R136, R136, R14, R48 ;  /* 0x0000000e8888723c */ /* 0x000fe20000041830 */
[----:B------:R-:W-:Y:S07]  /*1ba90*/  @!P2 BRA `(.L_x_1137) ;  /* 0x00008d100000a947 */ /* 0x000fee0003800000 */
[----:B------:R-:W2:Y:S01]  /*1baa0*/  LDL R227, [R1+0x130] ;  /* 0x0001300001e37983 */ /* 0x000ea20000100800 */
[----:B------:R-:W-:-:S04]  /*1bab0*/  DEPBAR.LE SB0, 0x0 ;  /* 0x000080000000791a */ /* 0x000fc80000000000 */
[----:B------:R-:W-:Y:S01]  /*1bac0*/  WARPSYNC 0xffffffff ;  /* 0xffffffff00007948 */ /* 0x000fe20003800000 */
[----:B------:R-:W-:Y:S01]  /*1bad0*/  BSSY B0, `(.L_x_1138) ;  /* 0x0000045000007945 */ /* 0x000fe20003800000 */
[----:B------:R-:W-:Y:S01]  /*1bae0*/  BAR.SYNC.DEFER_BLOCKING 0x0 ;  /* 0x0000000000007b1d */ /* 0x000fe20000010000 */
[----:B--2---:R-:W-:-:S05]  /*1baf0*/  IADD3 R248, R227, -0x2, RZ ;  /* 0xfffffffee3f87810 */ /* 0x004fca0007ffe0ff */
[----:B------:R-:W-:Y:S05]  /*1bb00*/  @!P0 BRA `(.L_x_1139) ;  /* 0x000003e000008947 */ /* 0x000fea0003800000 */
[----:B------:R-:W2:Y:S01]  /*1bb10*/  LD.E R4, [R18.64+0x170] ;  /* 0x0001700612047980 */ /* 0x000ea2000c101900 */
[----:B------:R-:W-:-:S05]  /*1bb20*/  IMAD.SHL.U32 R12, R248, 0x100, RZ ;  /* 0x00000100f80c7824 */ /* 0x000fca00078e00ff */
[C---:B------:R-:W-:Y:S02]  /*1bb30*/  IADD3 R13, R12.reuse, 0x100, RZ ;  /* 0x000001000c0d7810 */ /* 0x040fe40007ffe0ff */
[----:B------:R-:W-:Y:S02]  /*1bb40*/  IABS R9, R12 ;  /* 0x0000000c00097213 */ /* 0x000fe40000000000 */
[-C--:B--2---:R-:W-:Y:S02]  /*1bb50*/  IABS R0, R4.reuse ;  /* 0x0000000400007213 */ /* 0x084fe40000000000 */
[-C--:B------:R-:W-:Y:S02]  /*1bb60*/  IABS R14, R4.reuse ;  /* 0x00000004000e7213 */ /* 0x080fe40000000000 */
[----:B------:R-:W1:Y:S01]  /*1bb70*/  I2F.RP R10, R0 ;  /* 0x00000000000a7306 */ /* 0x000e620000209400 */
[----:B------:R-:W-:-:S04]  /*1bb80*/  LOP3.LUT R12, R12, R4, RZ, 0x3c, !PT ;  /* 0x000000040c0c7212 */ /* 0x000fc800078e3cff */
[----:B------:R-:W-:-:S03]  /*1bb90*/  ISETP.GE.AND P1, PT, R12, RZ, PT ;  /* 0x000000ff0c00720c */ /* 0x000fc60003f26270 */
[----:B-1----:R-:W1:Y:S02]  /*1bba0*/  MUFU.RCP R10, R10 ;  /* 0x0000000a000a7308 */ /* 0x002e640000001000 */
[----:B-1----:R-:W-:-:S06]  /*1bbb0*/  IADD3 R10, R10, 0xffffffe, RZ ;  /* 0x0ffffffe0a0a7810 */ /* 0x002fcc0007ffe0ff */
[----:B------:R-:W1:Y:S02]  /*1bbc0*/  F2I.FTZ.U32.TRUNC.NTZ R11, R10 ;  /* 0x0000000a000b7305 */ /* 0x000e64000021f000 */
[--C-:B-1----:R-:W-:Y:S02]  /*1bbd0*/  IMAD.MOV R5, RZ, RZ, -R11.reuse ;  /* 0x000000ffff057224 */ /* 0x102fe400078e0a0b */
[----:B------:R-:W-:Y:S02]  /*1bbe0*/  IMAD.MOV.U32 R10, RZ, RZ, RZ ;  /* 0x000000ffff0a7224 */ /* 0x000fe400078e00ff */
[----:B------:R-:W-:Y:S01]  /*1bbf0*/  IMAD R7, R5, R0, RZ ;  /* 0x0000000005077224 */ /* 0x000fe200078e02ff */
[----:B------:R-:W-:Y:S02]  /*1bc00*/  IABS R5, R13 ;  /* 0x0000000d00057213 */ /* 0x000fe40000000000 */
[----:B------:R-:W-:Y:S01]  /*1bc10*/  LOP3.LUT R13, R13, R4, RZ, 0x3c, !PT ;  /* 0x000000040d0d7212 */ /* 0x000fe200078e3cff */
[----:B------:R-:W-:Y:S01]  /*1bc20*/  IMAD.HI.U32 R7, R11, R7, R10 ;  /* 0x000000070b077227 */ /* 0x000fe200078e000a */
[----:B------:R-:W-:-:S02]  /*1bc30*/  IADD3 R10, RZ, -R14, RZ ;  /* 0x8000000eff0a7210 */ /* 0x000fc40007ffe0ff */
[----:B------:R-:W-:Y:S01]  /*1bc40*/  ISETP.GE.AND P3, PT, R13, RZ, PT ;  /* 0x000000ff0d00720c */ /* 0x000fe20003f66270 */
[----:B------:R-:W-:Y:S02]  /*1bc50*/  IMAD.MOV.U32 R11, RZ, RZ, R5 ;  /* 0x000000ffff0b7224 */ /* 0x000fe400078e0005 */
        /* <DEDUP_REMOVED lines=11> */
[----:B------:R-:W-:Y:S01]  /*1bd10*/  @!P4 IADD3 R7, R7, 0x1, RZ ;  /* 0x000000010707c810 */ /* 0x000fe20007ffe0ff */
[----:B------:R-:W2:Y:S01]  /*1bd20*/  LD.E.64 R10, [R18.64+0x40] ;  /* 0x00004006120a7980 */ /* 0x000ea2000c101b00 */
[----:B------:R-:W-:-:S02]  /*1bd30*/  ISETP.NE.AND P2, PT, R4, RZ, PT ;  /* 0x000000ff0400720c */ /* 0x000fc40003f45270 */
[----:B------:R-:W-:-:S05]  /*1bd40*/  LOP3.LUT R0, RZ, R4, RZ, 0x33, !PT ;  /* 0x00000004ff007212 */ /* 0x000fca00078e33ff */
[----:B------:R-:W-:Y:S02]  /*1bd50*/  @P5 IADD3 R5, R5, 0x1, RZ ;  /* 0x0000000105055810 */ /* 0x000fe40007ffe0ff */
[----:B------:R-:W-:-:S03]  /*1bd60*/  @P6 IADD3 R7, R7, 0x1, RZ ;  /* 0x0000000107076810 */ /* 0x000fc60007ffe0ff */
        /* <DEDUP_REMOVED lines=24> */
.L_x_1139:
[----:B------:R-:W2:Y:S02]  /*1bef0*/  LD.E R0, [R18.64+0x40] ;  /* 0x0000400612007980 */ /* 0x000ea4000c101900 */
[----:B--2---:R-:W-:-:S04]  /*1bf00*/  LEA R0, -R0, RZ, 0x8 ;  /* 0x000000ff00007211 */ /* 0x004fc800078e41ff */
[----:B------:R-:W-:Y:S02]  /*1bf10*/  SHF.R.S32.HI R4, RZ, 0x1f, R0 ;  /* 0x0000001fff047819 */ /* 0x000fe40000011400 */
.L_x_1140:
[----:B------:R-:W-:Y:S05]  /*1bf20*/  BSYNC B0 ;  /* 0x0000000000007941 */ /* 0x000fea0003800000 */
.L_x_1138:
[----:B------:R-:W2:Y:S04]  /*1bf30*/  LDL R65, [R1] ;  /* 0x0000000001417983 */ /* 0x000ea80000100800 */
[----:B------:R-:W3:Y:S04]  /*1bf40*/  LDL.LU R64, [R1+0xd0] ;  /* 0x0000d00001407983 */ /* 0x000ee80000300800 */
[----:B------:R-:W4:Y:S04]  /*1bf50*/  LDL R66, [R1+0x4] ;  /* 0x0000040001427983 */ /* 0x000f280000100800 */
[----:B------:R-:W3:Y:S04]  /*1bf60*/  LDL.LU R63, [R1+0x90] ;  /* 0x00009000013f7983 */ /* 0x000ee80000300800 */
        /* <DEDUP_REMOVED lines=13> */
[----:B------:R-:W3:Y:S01]  /*1c040*/  LDL.LU R50, [R1+0xa0] ;  /* 0x0000a00001327983 */ /* 0x000ee20000300800 */
[----:B------:R-:W-:-:S02]  /*1c050*/  ISETP.GE.AND P1, PT, R132, R247, PT ;  /* 0x000000f78400720c */ /* 0x000fc40003f26270 */
[C---:B------:R-:W-:Y:S01]  /*1c060*/  LEA R112, P3, R0.reuse, R220, 0x1 ;  /* 0x000000dc00707211 */ /* 0x040fe200078608ff */
[----:B------:R-:W-:Y:S03]  /*1c070*/  STL [R1+0x150], R114 ;  /* 0x0001507201007387 */ /* 0x000fe60000100800 */
[C---:B------:R-:W-:Y:S01]  /*1c080*/  LEA.HI.X R113, R0.reuse, R219, R4, 0x1, P3 ;  /* 0x000000db00717211 */ /* 0x040fe200018f0c04 */
[----:B------:R-:W-:Y:S04]  /*1c090*/  STL [R1+0x14c], R38 ;  /* 0x00014c2601007387 */ /* 0x000fe80000100800 */
[----:B------:R-:W-:Y:S02]  /*1c0a0*/  STL [R1+0x148], R19 ;  /* 0x0001481301007387 */ /* 0x000fe40000100800 */
[----:B------:R-:W-:Y:S01]  /*1c0b0*/  @!P1 IADD3 R5, P2, R0, R135, RZ ;  /* 0x0000008700059210 */ /* 0x000fe20007f5e0ff */
[----:B------:R-:W-:Y:S01]  /*1c0c0*/  @!P1 IMAD.MOV.U32 R10, RZ, RZ, R0 ;  /* 0x000000ffff0a9224 */ /* 0x000fe200078e0000 */
[----:B------:R-:W-:Y:S01]  /*1c0d0*/  @P1 STS.128 [R189+0xa000], RZ ;  /* 0x00a000ffbd001388 */ /* 0x000fe20000000c00 */
[----:B------:R-:W-:-:S02]  /*1c0e0*/  @!P1 IMAD.MOV.U32 R11, RZ, RZ, R4 ;  /* 0x000000ffff0b9224 */ /* 0x000fc400078e0004 */
[----:B------:R-:W-:Y:S01]  /*1c0f0*/  @!P1 IMAD.X R7, R4, 0x1, R217, P2 ;  /* 0x0000000104079824 */ /* 0x000fe200010e06d9 */
[C---:B------:R-:W-:Y:S01]  /*1c100*/  @!P1 LEA R48, P2, R5.reuse, R220, 0x1 ;  /* 0x000000dc05309211 */ /* 0x040fe200078408ff */
[----:B------:R-:W-:Y:S01]  /*1c110*/  @!P1 IMAD.MOV.U32 R24, RZ, RZ, R0 ;  /* 0x000000ffff189224 */ /* 0x000fe200078e0000 */
[----:B------:R-:W-:Y:S01]  /*1c120*/  @!PT LDS RZ, [RZ] ;  /* 0x00000000fffff984 */ /* 0x000fe20000000800 */
[----:B------:R-:W-:Y:S01]  /*1c130*/  @!PT LDS RZ, [RZ] ;  /* 0x00000000fffff984 */ /* 0x000fe20000000800 */
[----:B------:R-:W-:Y:S01]  /*1c140*/  @!PT LDS RZ, [RZ] ;  /* 0x00000000fffff984 */ /* 0x000fe20000000800 */
[----:B------:R1:W-:Y:S01]  /*1c150*/  @!P1 LDGSTS.E.BYPASS.LTC128B.128 [R189+0xa000], [R112.64] ;  /* 0x0a00000070bd9fae */ /* 0x0003e2000b901d46 */
[----:B------:R-:W-:Y:S01]  /*1c160*/  @!P1 IMAD.MOV.U32 R25, RZ, RZ, R4 ;  /* 0x000000ffff199224 */ /* 0x000fe200078e0004 */
[----:B------:R-:W-:Y:S01]  /*1c170*/  @!P1 LEA.HI.X R49, R5, R219, R7, 0x1, P2 ;  /* 0x000000db05319211 */ /* 0x000fe200010f0c07 */
[----:B------:R-:W-:Y:S01]  /*1c180*/  @!P1 IMAD.MOV.U32 R22, RZ, RZ, R0 ;  /* 0x000000ffff169224 */ /* 0x000fe200078e0000 */
[----:B------:R-:W-:Y:S01]  /*1c190*/  @P1 STS.128 [R189+0xa800], RZ ;  /* 0x00a800ffbd001388 */ /* 0x000fe20000000c00 */
[----:B------:R-:W-:-:S03]  /*1c1a0*/  @!P1 IMAD.MOV.U32 R23, RZ, RZ, R4 ;  /* 0x000000ffff179224 */ /* 0x000fc600078e0004 */
[----:B------:R-:W-:Y:S01]  /*1c1b0*/  @!PT LDS RZ, [RZ] ;  /* 0x00000000fffff984 */ /* 0x000fe20000000800 */
[----:B------:R-:W-:Y:S01]  /*1c1c0*/  @!PT LDS RZ, [RZ] ;  /* 0x00000000fffff984 */ /* 0x000fe20000000800 */
[----:B------:R-:W-:Y:S01]  /*1c1d0*/  @!PT LDS RZ, [RZ] ;  /* 0x00000000fffff984 */ /* 0x000fe20000000800 */
[----:B------:R1:W-:Y:S04]  /*1c1e0*/  @!P1 LDGSTS.E.BYPASS.LTC128B.128 [R189+0xa800], [R48.64] ;  /* 0x0a80000030bd9fae */ /* 0x0003e8000b901d46 */
[----:B------:R-:W-:Y:S04]  /*1c1f0*/  @P1 STS.128 [R189+0xb000], RZ ;  /* 0x00b000ffbd001388 */ /* 0x000fe80000000c00 */
[----:B------:R-:W-:Y:S04]  /*1c200*/  STL [R1+0x144], R18 ;  /* 0x0001441201007387 */ /* 0x000fe80000100800 */
[----:B------:R-:W-:Y:S01]  /*1c210*/  STL [R1+0x140], R3 ;  /* 0x0001400301007387 */ /* 0x000fe20000100800 */
[CC--:B--2---:R-:W-:Y:S01]  /*1c220*/  @!P1 LEA R9, P4, R65.reuse, R0.reuse, 0x5 ;  /* 0x0000000041099211 */ /* 0x0c4fe200078828ff */
[C---:B------:R-:W-:Y:S01]  /*1c230*/  @!P1 IMAD.WIDE.U32 R10, R65.reuse, 0x30, R10 ;  /* 0x00000030410a9825 */ /* 0x040fe200078e000a */
[----:B------:R-:W-:-:S02]  /*1c240*/  @!P1 LEA R5, P3, R65, R0, 0x6 ;  /* 0x0000000041059211 */ /* 0x000fc400078630ff */
[----:B------:R-:W-:Y:S02]  /*1c250*/  @!P1 LEA R7, P2, R65, R0, 0x7 ;  /* 0x0000000041079211 */ /* 0x000fe400078438ff */
[----:B------:R-:W-:Y:S01]  /*1c260*/  @!P1 LEA R46, P5, R9, R220, 0x1 ;  /* 0x000000dc092e9211 */ /* 0x000fe200078a08ff */
[C---:B----4-:R-:W-:Y:S01]  /*1c270*/  @!P1 IMAD R12, R66.reuse, 0x30, RZ ;  /* 0x00000030420c9824 */ /* 0x050fe200078e02ff */
[----:B------:R-:W-:Y:S01]  /*1c280*/  @!P1 LEA.HI.X R13, R65, R4, R66, 0x5, P4 ;  /* 0x00000004410d9211 */ /* 0x000fe200020f2c42 */
[----:B------:R-:W-:Y:S01]  /*1c290*/  @!P1 IMAD R27, R66, 0xa0, RZ ;  /* 0x000000a0421b9824 */ /* 0x000fe200078e02ff */
[----:B------:R-:W-:Y:S01]  /*1c2a0*/  @!P1 LEA R44, P4, R10, R220, 0x1 ;  /* 0x000000dc0a2c9211 */ /* 0x000fe200078808ff */
[----:B------:R-:W-:Y:S01]  /*1c2b0*/  @!P1 IMAD.IADD R12, R11, 0x1, R12 ;  /* 0x000000010b0c9824 */ /* 0x000fe200078e020c */
[----:B------:R-:W-:Y:S01]  /*1c2c0*/  @!P1 LEA.HI.X R14, R65, R4, R66, 0x6, P3 ;  /* 0x00000004410e9211 */ /* 0x000fe200018f3442 */
[----:B------:R-:W-:Y:S01]  /*1c2d0*/  @!P1 IMAD.MOV.U32 R11, RZ, RZ, R4 ;  /* 0x000000ffff0b9224 */ /* 0x000fe200078e0004 */
[----:B------:R-:W-:Y:S01]  /*1c2e0*/  @!P1 LEA R42, P3, R5, R220, 0x1 ;  /* 0x000000dc052a9211 */ /* 0x000fe200078608ff */
[----:B------:R-:W-:Y:S01]  /*1c2f0*/  @!P1 IMAD R26, R66, 0x90, RZ ;  /* 0x00000090421a9824 */ /* 0x000fe200078e02ff */
[-C--:B------:R-:W-:Y:S01]  /*1c300*/  @!P1 LEA.HI.X R45, R10, R219.reuse, R12, 0x1, P4 ;  /* 0x000000db0a2d9211 */ /* 0x080fe200020f0c0c */
[----:B------:R-:W-:Y:S01]  /*1c310*/  @!P1 IMAD.MOV.U32 R10, RZ, RZ, R0 ;  /* 0x000000ffff0a9224 */ /* 0x000fe200078e0000 */
[----:B------:R-:W-:Y:S01]  /*1c320*/  @!P1 LEA.HI.X R15, R65, R4, R66, 0x7, P2 ;  /* 0x00000004410f9211 */ /* 0x000fe200010f3c42 */
[----:B------:R-:W-:Y:S01]  /*1c330*/  @!P1 IMAD.MOV.U32 R12, RZ, RZ, R0 ;  /* 0x000000ffff0c9224 */ /* 0x000fe200078e0000 */
[-C--:B------:R-:W-:Y:S01]  /*1c340*/  @!P1 LEA.HI.X R43, R5, R219.reuse, R14, 0x1, P3 ;  /* 0x000000db052b9211 */ /* 0x080fe200018f0c0e */
[----:B------:R-:W-:Y:S01]  /*1c350*/  @!P1 IMAD R5, R66, 0x50, RZ ;  /* 0x0000005042059824 */ /* 0x000fe200078e02ff */
[----:B------:R-:W-:Y:S01]  /*1c360*/  @!P1 LEA R40, P2, R7, R220, 0x1 ;  /* 0x000000dc07289211 */ /* 0x000fe200078408ff */
[----:B------:R-:W-:Y:S01]  /*1c370*/  @!P1 IMAD.WIDE.U32 R20, R65, 0x50, R10 ;  /* 0x0000005041149825 */ /* 0x000fe200078e000a */
[----:B------:R-:W-:-:S02]  /*1c380*/  @!P1 LEA.HI.X R47, R9, R219, R13, 0x1, P5 ;  /* 0x000000db092f9211 */ /* 0x000fc400028f0c0d */
[----:B------:R-:W-:Y:S01]  /*1c390*/  @!P1 LEA.HI.X R41, R7, R219, R15, 0x1, P2 ;  /* 0x000000db07299211 */ /* 0x000fe200010f0c0f */
[----:B------:R-:W-:Y:S01]  /*1c3a0*/  @!P1 IMAD.MOV.U32 R13, RZ, RZ, R4 ;  /* 0x000000ffff0d9224 */ /* 0x000fe200078e0004 */
[----:B------:R-:W-:Y:S01]  /*1c3b0*/  @!P1 IADD3 R5, R21, R5, RZ ;  /* 0x0000000515059210 */ /* 0x000fe20007ffe0ff */
[----:B------:R-:W-:Y:S01]  /*1c3c0*/  @!P1 IMAD R7, R66, 0x60, RZ ;  /* 0x0000006042079824 */ /* 0x000fe200078e02ff */
[CC--:B------:R-:W-:Y:S01]  /*1c3d0*/  @!P1 LEA R36, P2, R20.reuse, R220.reuse, 0x1 ;  /* 0x000000dc14249211 */ /* 0x0c0fe200078408ff */
[C---:B------:R-:W-:Y:S01]  /*1c3e0*/  @!P1 IMAD.WIDE.U32 R16, R65.reuse, 0x60, R12 ;  /* 0x0000006041109825 */ /* 0x040fe200078e000c */
[----:B------:R-:W-:Y:S01]  /*1c3f0*/  @!PT LDS RZ, [RZ] ;  /* 0x00000000fffff984 */ /* 0x000fe20000000800 */
[----:B------:R-:W-:Y:S01]  /*1c400*/  @!PT LDS RZ, [RZ] ;  /* 0x00000000fffff984 */ /* 0x000fe20000000800 */
[----:B------:R-:W-:Y:S01]  /*1c410*/  @!PT LDS RZ, [RZ] ;  /* 0x00000000fffff984 */ /* 0x000fe20000000800 */
[----:B------:R2:W-:Y:S02]  /*1c420*/  @!P1 LDGSTS.E.BYPASS.LTC128B.128 [R189+0xb000], [R46.64] ;  /* 0x0b0000002ebd9fae */ /* 0x0005e4000b901d46 */
[----:B------:R-:W-:Y:S01]  /*1c430*/  @!P1 LEA.HI.X R37, R20, R219, R5, 0x1, P2 ;  /* 0x000000db14259211 */ /* 0x000fe200010f0c05 */
[C---:B------:R-:W-:Y:S01]  /*1c440*/  @!P1 IMAD.WIDE.U32 R14, R65.reuse, 0x70, R10 ;  /* 0x00000070410e9825 */ /* 0x040fe200078e000a */
[-C--:B------:R-:W-:Y:S01]  /*1c450*/  @!P1 LEA R34, P5, R16, R220.reuse, 0x1 ;  /* 0x000000dc10229211 */ /* 0x080fe200078a08ff */
[----:B------:R-:W-:Y:S02]  /*1c460*/  @P1 STS.128 [R189+0xb800], RZ ;  /* 0x00b800ffbd001388 */ /* 0x000fe40000000c00 */
[----:B------:R-:W-:Y:S01]  /*1c470*/  @!P1 IMAD R9, R66, 0x70, RZ ;  /* 0x0000007042099824 */ /* 0x000fe200078e02ff */
[----:B------:R-:W-:Y:S01]  /*1c480*/  @!P1 LEA R32, P4, R14, R220, 0x1 ;  /* 0x000000dc0e209211 */ /* 0x000fe200078808ff */
[----:B------:R-:W-:Y:S01]  /*1c490*/  @!P1 IMAD.WIDE.U32 R10, R65, 0xa0, R24 ;  /* 0x000000a0410a9825 */ /* 0x000fe200078e0018 */
[----:B------:R-:W-:Y:S01]  /*1c4a0*/  @!PT LDS RZ, [RZ] ;  /* 0x00000000fffff984 */ /* 0x000fe20000000800 */
[----:B------:R-:W-:Y:S01]  /*1c4b0*/  @!PT LDS RZ, [RZ] ;  /* 0x00000000fffff984 */ /* 0x000fe20000000800 */
[----:B------:R-:W-:Y:S01]  /*1c4c0*/  @!PT LDS RZ, [RZ] ;  /* 0x00000000fffff984 */ /* 0x000fe20000000800 */
[----:B------:R2:W-:Y:S01]  /*1c4d0*/  @!P1 LDGSTS.E.BYPASS.LTC128B.128 [R189+0xb800], [R44.64] ;  /* 0x0b8000002cbd9fae */ /* 0x0005e2000b901d46 */
[----:B---3--:R-:W-:-:S02]  /*1c4e0*/  MOV R75, R57 ;  /* 0x00000039004b7202 */ /* 0x008fc40000000f00 */
[----:B------:R-:W-:Y:S01]  /*1c4f0*/  @!P1 IMAD.WIDE.U32 R12, R65, 0x90, R22 ;  /* 0x00000090410c9825 */ /* 0x000fe200078e0016 */
[-C--:B------:R-:W-:Y:S01]  /*1c500*/  @!P1 LEA R28, P2, R10, R220.reuse, 0x1 ;  /* 0x000000dc0a1c9211 */ /* 0x080fe200078408ff */
[----:B------:R-:W-:Y:S02]  /*1c510*/  @P1 STS.128 [R189+0xc000], RZ ;  /* 0x00c000ffbd001388 */ /* 0x000fe40000000c00 */
[----:B------:R-:W-:Y:S01]  /*1c520*/  @!P1 IMAD.IADD R5, R7, 0x1, R17 ;  /* 0x0000000107059824 */ /* 0x000fe200078e0211 */
[----:B------:R-:W-:Y:S01]  /*1c530*/  @!P1 LEA R30, P3, R12, R220, 0x1 ;  /* 0x000000dc0c1e9211 */ /* 0x000fe200078608ff */
[----:B------:R-:W-:Y:S01]  /*1c540*/  @!P1 IMAD.IADD R7, R15, 0x1, R9 ;  /* 0x000000010f079824 */ /* 0x000fe200078e0209 */
[----:B------:R-:W-:Y:S01]  /*1c550*/  @!PT LDS RZ, [RZ] ;  /* 0x00000000fffff984 */ /* 0x000fe20000000800 */
[----:B------:R-:W-:Y:S01]  /*1c560*/  @!PT LDS RZ, [RZ] ;  /* 0x00000000fffff984 */ /* 0x000fe20000000800 */
[----:B------:R-:W-:Y:S01]  /*1c570*/  @!PT LDS RZ, [RZ] ;  /* 0x00000000fffff984 */ /* 0x000fe20000000800 */
[----:B------:R3:W-:Y:S01]  /*1c580*/  @!P1 LDGSTS.E.BYPASS.LTC128B.128 [R189+0xc000], [R42.64] ;  /* 0x0c0000002abd9fae */ /* 0x0007e2000b901d46 */
[----:B------:R-:W-:Y:S01]  /*1c590*/  @!P1 IMAD.IADD R11, R27, 0x1, R11 ;  /* 0x000000011b0b9824 */ /* 0x000fe200078e020b */
[-C--:B------:R-:W-:Y:S01]  /*1c5a0*/  @!P1 LEA.HI.X R35, R16, R219.reuse, R5, 0x1, P5 ;  /* 0x000000db10239211 */ /* 0x080fe200028f0c05 */
[----:B------:R-:W-:Y:S01]  /*1c5b0*/  @!P1 IMAD.IADD R9, R13, 0x1, R26 ;  /* 0x000000010d099824 */ /* 0x000fe200078e021a */
[-C--:B------:R-:W-:Y:S01]  /*1c5c0*/  @!P1 LEA.HI.X R33, R14, R219.reuse, R7, 0x1, P4 ;  /* 0x000000db0e219211 */ /* 0x080fe200020f0c07 */
[----:B------:R-:W-:Y:S01]  /*1c5d0*/  @!P1 IMAD.MOV.U32 R16, RZ, RZ, R0 ;  /* 0x000000ffff109224 */ /* 0x000fe200078e0000 */
[-C--:B------:R-:W-:Y:S01]  /*1c5e0*/  @!P1 LEA.HI.X R29, R10, R219.reuse, R11, 0x1, P2 ;  /* 0x000000db0a1d9211 */ /* 0x080fe200010f0c0b */
[--C-:B------:R-:W-:Y:S01]  /*1c5f0*/  @!P1 IMAD.MOV.U32 R17, RZ, RZ, R4.reuse ;  /* 0x000000ffff119224 */ /* 0x100fe200078e0004 */
[----:B------:R-:W-:Y:S01]  /*1c600*/  @!P1 LEA.HI.X R31, R12, R219, R9, 0x1, P3 ;  /* 0x000000db0c1f9211 */ /* 0x000fe200018f0c09 */
[--C-:B------:R-:W-:Y:S01]  /*1c610*/  @!P1 IMAD.MOV.U32 R15, RZ, RZ, R4.reuse ;  /* 0x000000ffff0f9224 */ /* 0x100fe200078e0004 */
[----:B------:R-:W-:Y:S01]  /*1c620*/  @!P1 MOV R5, R4 ;  /* 0x0000000400059202 */ /* 0x000fe20000000f00 */
[--C-:B------:R-:W-:Y:S01]  /*1c630*/  @!P1 IMAD.MOV.U32 R13, RZ, RZ, R4.reuse ;  /* 0x000000ffff0d9224 */ /* 0x100fe200078e0004 */
[----:B------:R-:W-:Y:S01]  /*1c640*/  @P1 STS.128 [R189+0xc800], RZ ;  /* 0x00c800ffbd001388 */ /* 0x000fe20000000c00 */
[----:B------:R-:W-:-:S02]  /*1c650*/  @!P1 IMAD.MOV.U32 R11, RZ, RZ, R4 ;  /* 0x000000ffff0b9224 */ /* 0x000fc400078e0004 */
[--C-:B------:R-:W-:Y:S01]  /*1c660*/  @!P1 IMAD.MOV.U32 R14, RZ, RZ, R0.reuse ;  /* 0x000000ffff0e9224 */ /* 0x100fe200078e0000 */
[----:B------:R-:W-:Y:S01]  /*1c670*/  @!PT LDS RZ, [RZ] ;  /* 0x00000000fffff984 */ /* 0x000fe20000000800 */
[----:B------:R-:W-:Y:S01]  /*1c680*/  @!PT LDS RZ, [RZ] ;  /* 0x00000000fffff984 */ /* 0x000fe20000000800 */
[----:B------:R-:W-:Y:S01]  /*1c690*/  @!PT LDS RZ, [RZ] ;  /* 0x00000000fffff984 */ /* 0x000fe20000000800 */
[----:B------:R4:W-:Y:S01]  /*1c6a0*/  @!P1 LDGSTS.E.BYPASS.LTC128B.128 [R189+0xc800], [R36.64] ;  /* 0x0c80000024bd9fae */ /* 0x0009e2000b901d46 */
[--C-:B------:R-:W-:Y:S02]  /*1c6b0*/  @!P1 IMAD.MOV.U32 R12, RZ, RZ, R0.reuse ;  /* 0x000000ffff0c9224 */ /* 0x100fe400078e0000 */
[--C-:B------:R-:W-:Y:S01]  /*1c6c0*/  @!P1 IMAD.MOV.U32 R10, RZ, RZ, R0.reuse ;  /* 0x000000ffff0a9224 */ /* 0x100fe200078e0000 */
[----:B------:R-:W-:Y:S01]  /*1c6d0*/  @P1 STS.128 [R189+0xd000], RZ ;  /* 0x00d000ffbd001388 */ /* 0x000fe20000000c00 */
[----:B------:R-:W-:Y:S02]  /*1c6e0*/  @!P1 IMAD.MOV.U32 R4, RZ, RZ, R0 ;  /* 0x000000ffff049224 */ /* 0x000fe400078e0000 */
[----:B------:R-:W-:Y:S01]  /*1c6f0*/  @!P1 IMAD R0, R66, 0xb0, RZ ;  /* 0x000000b042009824 */ /* 0x000fe200078e02ff */
[----:B------:R-:W-:Y:S01]  /*1c700*/  @!PT LDS RZ, [RZ] ;  /* 0x00000000fffff984 */ /* 0x000fe20000000800 */
[----:B------:R-:W-:Y:S01]  /*1c710*/  @!PT LDS RZ, [RZ] ;  /* 0x00000000fffff984 */ /* 0x000fe20000000800 */
[----:B------:R-:W-:Y:S01]  /*1c720*/  @!PT LDS RZ, [RZ] ;  /* 0x00000000fffff984 */ /* 0x000fe20000000800 */
[----:B------:R1:W-:Y:S01]  /*1c730*/  @!P1 LDGSTS.E.BYPASS.LTC128B.128 [R189+0xd000], [R34.64] ;  /* 0x0d00000022bd9fae */ /* 0x0003e2000b901d46 */
[----:B------:R-:W-:-:S03]  /*1c740*/  @!P1 IMAD.WIDE.U32 R16, R65, 0xb0, R16 ;  /* 0x000000b041109825 */ /* 0x000fc600078e0010 */
[----:B------:R-:W-:Y:S01]  /*1c750*/  @P1 STS.128 [R189+0xd800], RZ ;  /* 0x00d800ffbd001388 */ /* 0x000fe20000000c00 */
[----:B------:R-:W-:Y:S01]  /*1c760*/  @!P1 IMAD.IADD R0, R17, 0x1, R0 ;  /* 0x0000000111009824 */ /* 0x000fe200078e0200 */
[-C--:B------:R-:W-:Y:S01]  /*1c770*/  @!P1 LEA R26, P2, R16, R220.reuse, 0x1 ;  /* 0x000000dc101a9211 */ /* 0x080fe200078408ff */
[----:B------:R-:W-:Y:S01]  /*1c780*/  @!P1 IMAD R20, R66, 0xc0, RZ ;  /* 0x000000c042149824 */ /* 0x000fe200078e02ff */
[----:B------:R-:W-:Y:S01]  /*1c790*/  @!PT LDS RZ, [RZ] ;  /* 0x00000000fffff984 */ /* 0x000fe20000000800 */
[----:B------:R-:W-:Y:S01]  /*1c7a0*/  @!PT LDS RZ, [RZ] ;  /* 0x00000000fffff984 */ /* 0x000fe20000000800 */
[----:B------:R-:W-:Y:S01]  /*1c7b0*/  @!PT LDS RZ, [RZ] ;  /* 0x00000000fffff984 */ /* 0x000fe20000000800 */
[----:B------:R1:W-:Y:S01]  /*1c7c0*/  @!P1 LDGSTS.E.BYPASS.LTC128B.128 [R189+0xd800], [R32.64] ;  /* 0x0d80000020bd9fae */ /* 0x0003e2000b901d46 */
[C---:B------:R-:W-:Y:S01]  /*1c7d0*/  @!P1 IMAD.WIDE.U32 R14, R65.reuse, 0xc0, R14 ;  /* 0x000000c0410e9825 */ /* 0x040fe200078e000e */
[-C--:B------:R-:W-:Y:S02]  /*1c7e0*/  @!P1 LEA.HI.X R27, R16, R219.reuse, R0, 0x1, P2 ;  /* 0x000000db101b9211 */ /* 0x080fe400010f0c00 */
[----:B------:R-:W-:Y:S01]  /*1c7f0*/  @P1 STS.128 [R189+0xe000], RZ ;  /* 0x00e000ffbd001388 */ /* 0x000fe20000000c00 */
[----:B------:R-:W-:Y:S01]  /*1c800*/  @!P1 IMAD R7, R66, 0xd0, RZ ;  /* 0x000000d042079824 */ /* 0x000fe200078e02ff */
[-C--:B------:R-:W-:Y:S01]  /*1c810*/  @!P1 LEA R24, P5, R14, R220.reuse, 0x1 ;  /* 0x000000dc0e189211 */ /* 0x080fe200078a08ff */
[C---:B------:R-:W-:Y:S01]  /*1c820*/  @!P1 IMAD.WIDE.U32 R12, R65.reuse, 0xd0, R12 ;  /* 0x000000d0410c9825 */ /* 0x040fe200078e000c */
[----:B------:R-:W-:Y:S01]  /*1c830*/  @!PT LDS RZ, [RZ] ;  /* 0x00000000fffff984 */ /* 0x000fe20000000800 */
[----:B------:R-:W-:Y:S01]  /*1c840*/  @!PT LDS RZ, [RZ] ;  /* 0x00000000fffff984 */ /* 0x000fe20000000800 */
[----:B------:R-:W-:Y:S01]  /*1c850*/  @!PT LDS RZ, [RZ] ;  /* 0x00000000fffff984 */ /* 0x000fe20000000800 */
[----:B------:R3:W-:Y:S03]  /*1c860*/  @!P1 LDGSTS.E.BYPASS.LTC128B.128 [R189+0xe000], [R40.64] ;  /* 0x0e00000028bd9fae */ /* 0x0007e6000b901d46 */
[----:B------:R-:W-:Y:S01]  /*1c870*/  @!P1 IMAD R9, R66, 0xe0, RZ ;  /* 0x000000e042099824 */ /* 0x000fe200078e02ff */
[-C--:B------:R-:W-:Y:S01]  /*1c880*/  @!P1 LEA R22, P4, R12, R220.reuse, 0x1 ;  /* 0x000000dc0c169211 */ /* 0x080fe200078808ff */
[C---:B------:R-:W-:Y:S01]  /*1c890*/  @!P1 IMAD.WIDE.U32 R10, R65.reuse, 0xe0, R10 ;  /* 0x000000e0410a9825 */ /* 0x040fe200078e000a */
[----:B------:R-:W-:Y:S03]  /*1c8a0*/  @P1 STS.128 [R189+0xe800], RZ ;  /* 0x00e800ffbd001388 */ /* 0x000fe60000000c00 */
[----:B------:R-:W-:Y:S01]  /*1c8b0*/  @!P1 IMAD.IADD R0, R20, 0x1, R15 ;  /* 0x0000000114009824 */ /* 0x000fe200078e020f */
[----:B------:R-:W-:Y:S01]  /*1c8c0*/  @!PT LDS RZ, [RZ] ;  /* 0x00000000fffff984 */ /* 0x000fe20000000800 */
[----:B------:R-:W-:Y:S01]  /*1c8d0*/  @!PT LDS RZ, [RZ] ;  /* 0x00000000fffff984 */ /* 0x000fe20000000800 */
[----:B------:R-:W-:Y:S01]  /*1c8e0*/  @!PT LDS RZ, [RZ] ;  /* 0x00000000fffff984 */ /* 0x000fe20000000800 */
[----:B------:R1:W-:Y:S01]  /*1c8f0*/  @!P1 LDGSTS.E.BYPASS.LTC128B.128 [R189+0xe800], [R30.64] ;  /* 0x0e8000001ebd9fae */ /* 0x0003e2000b901d46 */
[----:B------:R-:W-:Y:S01]  /*1c900*/  @!P1 IMAD R21, R66, 0xf0, RZ ;  /* 0x000000f042159824 */ /* 0x000fe200078e02ff */
[-C--:B------:R-:W-:Y:S01]  /*1c910*/  @!P1 LEA R20, P3, R10, R220.reuse, 0x1 ;  /* 0x000000dc0a149211 */ /* 0x080fe200078608ff */
[----:B------:R-:W-:Y:S01]  /*1c920*/  @!P1 IMAD.WIDE.U32 R4, R65, 0xf0, R4 ;  /* 0x000000f041049825 */ /* 0x000fe200078e0004 */
[-C--:B------:R-:W-:Y:S01]  /*1c930*/  @!P1 LEA.HI.X R25, R14, R219.reuse, R0, 0x1, P5 ;  /* 0x000000db0e199211 */ /* 0x080fe200028f0c00 */
        /* <DEDUP_REMOVED lines=10> */
[----:B------:R-:W-:Y:S01]  /*1c9e0*/  IMAD.MOV.U32 R68, RZ, RZ, R55 ;  /* 0x000000ffff447224 */ /* 0x000fe200078e0037 */
[----:B------:R-:W-:Y:S01]  /*1c9f0*/  @P1 STS.128 [R189+0xf800], RZ ;  /* 0x00f800ffbd001388 */ /* 0x000fe20000000c00 */
[-C--:B------:R-:W-:Y:S01]  /*1ca00*/  @!P1 LEA.HI.X R21, R10, R219.reuse, R9, 0x1, P3 ;  /* 0x000000db0a159211 */ /* 0x080fe200018f0c09 */
[----:B------:R-:W-:Y:S01]  /*1ca10*/  IMAD.MOV.U32 R69, RZ, RZ, R54 ;  /* 0x000000ffff457224 */ /* 0x000fe200078e0036 */
[----:B------:R-:W-:Y:S01]  /*1ca20*/  @!P1 LEA.HI.X R17, R4, R219, R5, 0x1, P2 ;  /* 0x000000db04119211 */ /* 0x000fe200010f0c05 */
[----:B------:R-:W-:Y:S01]  /*1ca30*/  @!PT LDS RZ, [RZ] ;  /* 0x00000000fffff984 */ /* 0x000fe20000000800 */
[----:B------:R-:W-:Y:S01]  /*1ca40*/  @!PT LDS RZ, [RZ] ;  /* 0x00000000fffff984 */ /* 0x000fe20000000800 */
[----:B------:R-:W-:Y:S01]  /*1ca50*/  @!PT LDS RZ, [RZ] ;  /* 0x00000000fffff984 */ /* 0x000fe20000000800 */
[----:B------:R1:W-:Y:S01]  /*1ca60*/  @!P1 LDGSTS.E.BYPASS.LTC128B.128 [R189+0xf800], [R26.64] ;  /* 0x0f8000001abd9fae */ /* 0x0003e2000b901d46 */
[----:B------:R-:W-:-:S02]  /*1ca70*/  IMAD.MOV.U32 R70, RZ, RZ, R53 ;  /* 0x000000ffff467224 */ /* 0x000fc400078e0035 */
[----:B------:R-:W-:Y:S01]  /*1ca80*/  IMAD.MOV.U32 R71, RZ, RZ, R52 ;  /* 0x000000ffff477224 */ /* 0x000fe200078e0034 */
[----:B------:R-:W-:Y:S01]  /*1ca90*/  @P1 STS.128 [R189+0x10000], RZ ;  /* 0x010000ffbd001388 */ /* 0x000fe20000000c00 */
[----:B------:R-:W-:Y:S02]  /*1caa0*/  IMAD.MOV.U32 R65, RZ, RZ, R62 ;  /* 0x000000ffff417224 */ /* 0x000fe400078e003e */
[----:B------:R-:W-:Y:S01]  /*1cab0*/  IMAD.MOV.U32 R66, RZ, RZ, R61 ;  /* 0x000000ffff427224 */ /* 0x000fe200078e003d */
[----:B------:R-:W-:Y:S01]  /*1cac0*/  @!PT LDS RZ, [RZ] ;  /* 0x00000000fffff984 */ /* 0x000fe20000000800 */
[----:B------:R-:W-:Y:S01]  /*1cad0*/  @!PT LDS RZ, [RZ] ;  /* 0x00000000fffff984 */ /* 0x000fe20000000800 */
[----:B------:R-:W-:Y:S01]  /*1cae0*/  @!PT LDS RZ, [RZ] ;  /* 0x00000000fffff984 */ /* 0x000fe20000000800 */
[----:B------:R1:W-:Y:S01]  /*1caf0*/  @!P1 LDGSTS.E.BYPASS.LTC128B.128 [R189+0x10000], [R24.64] ;  /* 0x1000000018bd9fae */ /* 0x0003e2000b901d46 */
[----:B------:R-:W-:Y:S02]  /*1cb00*/  IMAD.MOV.U32 R78, RZ, RZ, R60 ;  /* 0x000000ffff4e7224 */ /* 0x000fe400078e003c */
[----:B------:R-:W-:Y:S01]  /*1cb10*/  IMAD.MOV.U32 R77, RZ, RZ, R59 ;  /* 0x000000ffff4d7224 */ /* 0x000fe200078e003b */
[----:B------:R-:W-:Y:S01]  /*1cb20*/  @P1 STS.128 [R189+0x10800], RZ ;  /* 0x010800ffbd001388 */ /* 0x000fe20000000c00 */
[----:B------:R-:W-:-:S02]  /*1cb30*/  IMAD.MOV.U32 R76, RZ, RZ, R58 ;  /* 0x000000ffff4c7224 */ /* 0x000fc400078e003a */
        /* <DEDUP_REMOVED lines=25> */
[----:B------:R-:W-:Y:S01]  /*1ccd0*/  LDSM.16.M88.4 R12, [R183] ;  /* 0x00000000b70c783b */ /* 0x000fe20000000200 */
[----:B------:R-:W-:-:S02]  /*1cce0*/  IMAD.MOV.U32 R80, RZ, RZ, R73 ;  /* 0x000000ffff507224 */ /* 0x000fc400078e0049 */
[----:B------:R-:W-:Y:S01]  /*1ccf0*/  IMAD.MOV.U32 R100, RZ, RZ, R71 ;  /* 0x000000ffff647224 */ /* 0x000fe200078e0047 */
[----:B-1----:R-:W3:Y:S01]  /*1cd00*/  LDSM.16.M88.4 R28, [R176+0x2000] ;  /* 0x00200000b01c783b */ /* 0x002ee20000000200 */
[----:B------:R-:W-:Y:S02]  /*1cd10*/  IMAD.MOV.U32 R95, RZ, RZ, R70 ;  /* 0x000000ffff5f7224 */ /* 0x000fe400078e0046 */
[----:B------:R-:W-:Y:S01]  /*1cd20*/  IMAD.MOV.U32 R94, RZ, RZ, R69 ;  /* 0x000000ffff5e7224 */ /* 0x000fe200078e0045 */
[----:B------:R1:W-:Y:S01]  /*1cd30*/  LDSM.16.M88.4 R24, [R64] ;  /* 0x000000004018783b */ /* 0x0003e20000000200 */
[----:B------:R-:W-:Y:S02]  /*1cd40*/  IMAD.MOV.U32 R93, RZ, RZ, R68 ;  /* 0x000000ffff5d7224 */ /* 0x000fe400078e0044 */
[----:B------:R-:W-:Y:S01]  /*1cd50*/  IMAD.MOV.U32 R88, RZ, RZ, R84 ;  /* 0x000000ffff587224 */ /* 0x000fe200078e0054 */
[----:B--2---:R-:W-:Y:S01]  /*1cd60*/  LDSM.16.M88.4 R44, [R72+0x2000] ;  /* 0x00200000482c783b */ /* 0x004fe20000000200 */
[----:B------:R-:W-:Y:S01]  /*1cd70*/  IMAD.MOV.U32 R89, RZ, RZ, R83 ;  /* 0x000000ffff597224 */ /* 0x000fe200078e0053 */
[----:B------:R-:W-:Y:S01]  /*1cd80*/  MOV R214, R94 ;  /* 0x0000005e00d67202 */ /* 0x000fe20000000f00 */
[----:B------:R-:W-:Y:S01]  /*1cd90*/  IMAD.MOV.U32 R91, RZ, RZ, R81 ;  /* 0x000000ffff5b7224 */ /* 0x000fe200078e0051 */
[----:B------:R-:W2:Y:S01]  /*1cda0*/  LDSM.16.M88.4 R32, [R176+0x2800] ;  /* 0x00280000b020783b */ /* 0x000ea20000000200 */
[----:B------:R-:W-:-:S02]  /*1cdb0*/  IMAD.MOV.U32 R92, RZ, RZ, R80 ;  /* 0x000000ffff5c7224 */ /* 0x000fc400078e0050 */
[----:B------:R-:W-:Y:S01]  /*1cdc0*/  IMAD.MOV.U32 R188, RZ, RZ, R100 ;  /* 0x000000ffffbc7224 */ /* 0x000fe200078e0064 */
[----:B------:R-:W2:Y:S01]  /*1cdd0*/  LDSM.16.M88.4 R52, [R176+0x3000] ;  /* 0x00300000b034783b */ /* 0x000ea20000000200 */
[----:B------:R-:W-:Y:S02]  /*1cde0*/  IMAD.MOV.U32 R231, RZ, RZ, R91 ;  /* 0x000000ffffe77224 */ /* 0x000fe400078e005b */
[----:B------:R-:W-:Y:S01]  /*1cdf0*/  IMAD.MOV.U32 R115, RZ, RZ, R89 ;  /* 0x000000ffff737224 */ /* 0x000fe200078e0059 */
[----:B------:R-:W-:Y:S01]  /*1ce00*/  LDSM.16.M88.4 R56, [R72+0x3000] ;  /* 0x003000004838783b */ /* 0x000fe20000000200 */
[----:B------:R-:W-:Y:S02]  /*1ce10*/  IMAD.MOV.U32 R233, RZ, RZ, R88 ;  /* 0x000000ffffe97224 */ /* 0x000fe400078e0058 */
[----:B------:R-:W-:Y:S01]  /*1ce20*/  IMAD.MOV.U32 R213, RZ, RZ, R95 ;  /* 0x000000ffffd57224 */ /* 0x000fe200078e005f */
[----:B------:R-:W-:Y:S01]  /*1ce30*/  LDSM.16.M88.4 R48, [R176+0x3800] ;  /* 0x00380000b030783b */ /* 0x000fe20000000200 */
[----:B------:R-:W-:-:S02]  /*1ce40*/  IMAD.MOV.U32 R229, RZ, RZ, R93 ;  /* 0x000000ffffe57224 */ /* 0x000fc400078e005d */
[----:B-1----:R-:W-:Y:S01]  /*1ce50*/  IMAD.MOV.U32 R64, RZ, RZ, R63 ;  /* 0x000000ffff407224 */ /* 0x002fe200078e003f */
[----:B------:R-:W1:Y:S01]  /*1ce60*/  LDSM.16.M88.4 R76, [R176+0x4000] ;  /* 0x00400000b04c783b */ /* 0x000e620000000200 */
[----:B------:R-:W-:Y:S02]  /*1ce70*/  IMAD.MOV.U32 R230, RZ, RZ, R92 ;  /* 0x000000ffffe67224 */ /* 0x000fe400078e005c */
[----:B------:R-:W-:Y:S01]  /*1ce80*/  IMAD.MOV.U32 R82, RZ, RZ, R64 ;  /* 0x000000ffff527224 */ /* 0x000fe200078e0040 */
[----:B------:R-:W1:Y:S01]  /*1ce90*/  LDSM.16.M88.4 R60, [R72+0x2800] ;  /* 0x00280000483c783b */ /* 0x000e620000000200 */
[----:B----4-:R-:W-:Y:S02]  /*1cea0*/  IMAD.MOV.U32 R37, RZ, RZ, R233 ;  /* 0x000000ffff257224 */ /* 0x010fe400078e00e9 */
[----:B------:R-:W-:Y:S01]  /*1ceb0*/  IMAD.MOV.U32 R90, RZ, RZ, R82 ;  /* 0x000000ffff5a7224 */ /* 0x000fe200078e0052 */
[----:B------:R-:W4:Y:S01]  /*1cec0*/  LDSM.16.M88.4 R64, [R72+0x3800] ;  /* 0x003800004840783b */ /* 0x000f220000000200 */
[----:B------:R-:W-:-:S02]  /*1ced0*/  IMAD.MOV.U32 R36, RZ, RZ, R229 ;  /* 0x000000ffff247224 */ /* 0x000fc400078e00e5 */
[----:B------:R-:W-:Y:S01]  /*1cee0*/  IMAD.MOV.U32 R232, RZ, RZ, R90 ;  /* 0x000000ffffe87224 */ /* 0x000fe200078e005a */
[C---:B---3--:R-:W-:Y:S01]  /*1cef0*/  HMMA.16816.F32.BF16 R20, R12.reuse, R28, RZ ;  /* 0x0000001c0c14723c */ /* 0x048fe200000418ff */
[----:B------:R-:W-:Y:S04]  /*1cf00*/  LDSM.16.M88.4 R96, [R72+0x4000] ;  /* 0x004000004860783b */ /* 0x000fe80000000200 */
[----:B------:R-:W3:Y:S04]  /*1cf10*/  LDSM.16.M88.4 R68, [R176+0x6800] ;  /* 0x00680000b044783b */ /* 0x000ee80000000200 */
[----:B------:R-:W-:Y:S01]  /*1cf20*/  LDSM.16.M88.4 R84, [R176+0x7000] ;  /* 0x00700000b054783b */ /* 0x000fe20000000200 */
[C---:B--2---:R-:W-:Y:S03]  /*1cf30*/  HMMA.16816.F32.BF16 R40, R12.reuse, R32, RZ ;  /* 0x000000200c28723c */ /* 0x044fe600000418ff */
[----:B------:R-:W-:Y:S04]  /*1cf40*/  LDSM.16.M88.4 R172, [R176+0x9000] ;  /* 0x00900000b0ac783b */ /* 0x000fe80000000200 */
[----:B------:R-:W-:Y:S01]  /*1cf50*/  LDSM.16.M88.4 R80, [R176+0x7800] ;  /* 0x00780000b050783b */ /* 0x000fe20000000200 */
[----:B------:R-:W-:Y:S03]  /*1cf60*/  HMMA.16816.F32.BF16 R32, R12, R34, RZ ;  /* 0x000000220c20723c */ /* 0x000fe600000418ff */
[----:B------:R-:W-:Y:S04]  /*1cf70*/  LDSM.16.M88.4 R196, [R176+0x9800] ;  /* 0x00980000b0c4783b */ /* 0x000fe80000000200 */
[----:B------:R-:W-:Y:S01]  /*1cf80*/  LDSM.16.M88.4 R124, [R72+0x5800] ;  /* 0x00580000487c783b */ /* 0x000fe20000000200 */
[----:B------:R-:W-:Y:S03]  /*1cf90*/  HMMA.16816.F32.BF16 R16, R24, R44, R20 ;  /* 0x0000002c1810723c */ /* 0x000fe60000041814 */
[----:B------:R-:W-:Y:S04]  /*1cfa0*/  LDSM.16.M88.4 R168, [R72+0x4800] ;  /* 0x0048000048a8783b */ /* 0x000fe80000000200 */
[----:B------:R-:W-:Y:S01]  /*1cfb0*/  LDSM.16.M88.4 R128, [R72+0x5000] ;  /* 0x005000004880783b */ /* 0x000fe20000000200 */
[C---:B------:R-:W-:Y:S03]  /*1cfc0*/  HMMA.16816.F32.BF16 R20, R12.reuse, R30, RZ ;  /* 0x0000001e0c14723c */ /* 0x040fe600000418ff */
[----:B------:R-:W-:Y:S04]  /*1cfd0*/  LDSM.16.M88.4 R120, [R72+0x6000] ;  /* 0x006000004878783b */ /* 0x000fe80000000200 */
[----:B------:R-:W-:Y:S01]  /*1cfe0*/  LDSM.16.M88.4 R200, [R72+0x6800] ;  /* 0x0068000048c8783b */ /* 0x000fe20000000200 */
[C---:B------:R-:W-:Y:S03]  /*1cff0*/  HMMA.16816.F32.BF16 R28, R12.reuse, R52, RZ ;  /* 0x000000340c1c723c */ /* 0x040fe600000418ff */
[----:B------:R-:W0:Y:S05]  /*1d000*/  LDGDEPBAR ;  /* 0x00000000000079af */ /* 0x000e2a0000000000 */
[----:B------:R-:W-:Y:S01]  /*1d010*/  IMAD.MOV.U32 R246, RZ, RZ, R16 ;  /* 0x000000fffff67224 */ /* 0x000fe200078e0010 */
[----:B-1----:R-:W-:Y:S01]  /*1d020*/  HMMA.16816.F32.BF16 R108, R12, R78, RZ ;  /* 0x0000004e0c6c723c */ /* 0x002fe200000418ff */
[----:B------:R-:W-:-:S02]  /*1d030*/  IMAD.MOV.U32 R245, RZ, RZ, R17 ;  /* 0x000000fffff57224 */ /* 0x000fc400078e0011 */
[----:B------:R-:W-:Y:S02]  /*1d040*/  IMAD.MOV.U32 R244, RZ, RZ, R18 ;  /* 0x000000fffff47224 */ /* 0x000fe400078e0012 */
[----:B------:R-:W-:-:S03]  /*1d050*/  IMAD.MOV.U32 R224, RZ, RZ, R19 ;  /* 0x000000ffffe07224 */ /* 0x000fc600078e0013 */
[----:B------:R-:W-:Y:S01]  /*1d060*/  HMMA.16816.F32.BF16 R16, R24, R46, R20 ;  /* 0x0000002e1810723c */ /* 0x000fe20000041814 */
[----:B------:R-:W1:Y:S07]  /*1d070*/  LDSM.16.M88.4 R44, [R176+0x5800] ;  /* 0x00580000b02c783b */ /* 0x000e6e0000000200 */
[----:B------:R-:W-:Y:S08]  /*1d080*/  HMMA.16816.F32.BF16 R20, R12, R54, RZ ;  /* 0x000000360c14723c */ /* 0x000ff000000418ff */
[----:B------:R-:W-:Y:S08]  /*1d090*/  HMMA.16816.F32.BF16 R28, R24, R56, R28 ;  /* 0x00000038181c723c */ /* 0x000ff0000004181c */
[----:B------:R-:W-:Y:S01]  /*1d0a0*/  IMAD.MOV.U32 R10, RZ, RZ, R16 ;  /* 0x000000ffff0a7224 */ /* 0x000fe200078e0010 */
[----:B------:R-:W-:Y:S01]  /*1d0b0*/  MOV R7, R17 ;  /* 0x0000001100077202 */ /* 0x000fe20000000f00 */
[----:B------:R-:W-:Y:S01]  /*1d0c0*/  IMAD.MOV.U32 R252, RZ, RZ, R18 ;  /* 0x000000fffffc7224 */ /* 0x000fe200078e0012 */
[----:B------:R-:W-:Y:S01]  /*1d0d0*/  HMMA.16816.F32.BF16 R52, R12, R48, RZ ;  /* 0x000000300c34723c */ /* 0x000fe200000418ff */
[----:B------:R-:W-:-:S07]  /*1d0e0*/  IMAD.MOV.U32 R251, RZ, RZ, R19 ;  /* 0x000000fffffb7224 */ /* 0x000fce00078e0013 */
[C---:B------:R-:W-:Y:S05]  /*1d0f0*/  HMMA.16816.F32.BF16 R16, R24.reuse, R60, R40 ;  /* 0x0000003c1810723c */ /* 0x040fea0000041828 */
[----:B------:R-:W-:Y:S02]  /*1d100*/  IMAD.MOV.U32 R38, RZ, RZ, R29 ;  /* 0x000000ffff267224 */ /* 0x000fe400078e001d */
[----:B------:R-:W-:Y:S01]  /*1d110*/  IMAD.MOV.U32 R3, RZ, RZ, R28 ;  /* 0x000000ffff037224 */ /* 0x000fe200078e001c */
[----:B------:R-:W-:Y:S01]  /*1d120*/  HMMA.16816.F32.BF16 R20, R24, R58, R20 ;  /* 0x0000003a1814723c */ /* 0x000fe20000041814 */
[----:B------:R-:W-:Y:S07]  /*1d130*/  LDSM.16.M88.4 R56, [R176+0x8800] ;  /* 0x00880000b038783b */ /* 0x000fee0000000200 */
[----:B------:R-:W-:Y:S08]  /*1d140*/  HMMA.16816.F32.BF16 R40, R12, R50, RZ ;  /* 0x000000320c28723c */ /* 0x000ff000000418ff */
[----:B------:R-:W-:Y:S01]  /*1d150*/  MOV R217, R17 ;  /* 0x0000001100d97202 */ /* 0x000fe20000000f00 */
[----:B------:R-:W-:Y:S01]  /*1d160*/  IMAD.MOV.U32 R216, RZ, RZ, R18 ;  /* 0x000000ffffd87224 */ /* 0x000fe200078e0012 */
[----:B----4-:R-:W-:Y:S01]  /*1d170*/  HMMA.16816.F32.BF16 R48, R24, R64, R52 ;  /* 0x000000401830723c */ /* 0x010fe20000041834 */
[----:B------:R-:W-:Y:S01]  /*1d180*/  IMAD.MOV.U32 R215, RZ, RZ, R19 ;  /* 0x000000ffffd77224 */ /* 0x000fe200078e0013 */
[----:B------:R-:W-:Y:S01]  /*1d190*/  LDSM.16.M88.4 R52, [R176+0x6000] ;  /* 0x00600000b034783b */ /* 0x000fe20000000200 */
[----:B------:R-:W-:-:S03]  /*1d1a0*/  IMAD.MOV.U32 R135, RZ, RZ, R16 ;  /* 0x000000ffff877224 */ /* 0x000fc600078e0010 */
[----:B------:R-:W-:Y:S01]  /*1d1b0*/  IMAD.MOV.U32 R212, RZ, RZ, R23 ;  /* 0x000000ffffd47224 */ /* 0x000fe200078e0017 */
[----:B------:R-:W-:Y:S01]  /*1d1c0*/  MOV R208, R20 ;  /* 0x0000001400d07202 */ /* 0x000fe20000000f00 */
[----:B------:R-:W-:Y:S01]  /*1d1d0*/  HMMA.16816.F32.BF16 R16, R24, R62, R32 ;  /* 0x0000003e1810723c */ /* 0x000fe20000041820 */
[----:B------:R-:W-:Y:S01]  /*1d1e0*/  IMAD.MOV.U32 R207, RZ, RZ, R21 ;  /* 0x000000ffffcf7224 */ /* 0x000fe200078e0015 */
[----:B------:R-:W2:Y:S01]  /*1d1f0*/  LDSM.16.M88.4 R32, [R176+0x4800] ;  /* 0x00480000b020783b */ /* 0x000ea20000000200 */
[----:B------:R-:W-:-:S03]  /*1d200*/  IMAD.MOV.U32 R206, RZ, RZ, R22 ;  /* 0x000000ffffce7224 */ /* 0x000fc600078e0016 */
[----:B------:R-:W-:Y:S02]  /*1d210*/  LDSM.16.M88.4 R60, [R176+0x8000] ;  /* 0x00800000b03c783b */ /* 0x000fe40000000200 */
[----:B------:R-:W-:Y:S08]  /*1d220*/  HMMA.16816.F32.BF16 R20, R12, R76, RZ ;  /* 0x0000004c0c14723c */ /* 0x000ff000000418ff */
[----:B------:R-:W-:Y:S01]  /*1d230*/  HMMA.16816.F32.BF16 R40, R24, R66, R40 ;  /* 0x000000421828723c */ /* 0x000fe20000041828 */
[----:B------:R-:W-:Y:S01]  /*1d240*/  IMAD.MOV.U32 R228, RZ, RZ, R49 ;  /* 0x000000ffffe47224 */ /* 0x000fe200078e0031 */
[----:B------:R-:W-:Y:S01]  /*1d250*/  MOV R221, R50 ;  /* 0x0000003200dd7202 */ /* 0x000fe20000000f00 */
[----:B------:R-:W-:-:S02]  /*1d260*/  IMAD.MOV.U32 R219, RZ, RZ, R51 ;  /* 0x000000ffffdb7224 */ /* 0x000fc400078e0033 */
[----:B------:R-:W-:-:S03]  /*1d270*/  IMAD.MOV.U32 R218, RZ, RZ, R48 ;  /* 0x000000ffffda7224 */ /* 0x000fc600078e0030 */
[----:B------:R-:W-:Y:S01]  /*1d280*/  IMAD.MOV.U32 R74, RZ, RZ, R18 ;  /* 0x000000ffff4a7224 */ /* 0x000fe200078e0012 */
[----:B---3--:R-:W-:Y:S01]  /*1d290*/  HMMA.16816.F32.BF16 R192, R12, R70, RZ ;  /* 0x000000460cc0723c */ /* 0x008fe200000418ff */
[----:B------:R-:W-:Y:S02]  /*1d2a0*/  IMAD.MOV.U32 R75, RZ, RZ, R19 ;  /* 0x000000ffff4b7224 */ /* 0x000fe400078e0013 */
[----:B------:R-:W-:Y:S02]  /*1d2b0*/  IMAD.MOV.U32 R19, RZ, RZ, R30 ;  /* 0x000000ffff137224 */ /* 0x000fe400078e001e */
[----:B------:R-:W-:Y:S02]  /*1d2c0*/  IMAD.MOV.U32 R18, RZ, RZ, R31 ;  /* 0x000000ffff127224 */ /* 0x000fe400078e001f */
[----:B------:R-:W3:Y:S01]  /*1d2d0*/  LDSM.16.M88.4 R28, [R176+0x5000] ;  /* 0x00500000b01c783b */ /* 0x000ee20000000200 */
[----:B------:R-:W-:Y:S01]  /*1d2e0*/  HMMA.16816.F32.BF16 R20, R24, R96, R20 ;  /* 0x000000601814723c */ /* 0x000fe20000041814 */
[----:B------:R-:W-:-:S02]  /*1d2f0*/  IMAD.MOV.U32 R209, RZ, RZ, R16 ;  /* 0x000000ffffd17224 */ /* 0x000fc400078e0010 */
[----:B------:R-:W-:-:S04]  /*1d300*/  IMAD.MOV.U32 R73, RZ, RZ, R17 ;  /* 0x000000ffff497224 */ /* 0x000fc800078e0011 */
[----:B------:R-:W-:Y:S01]  /*1d310*/  IMAD.MOV.U32 R17, RZ, RZ, R41 ;  /* 0x000000ffff117224 */ /* 0x000fe200078e0029 */
[----:B------:R-:W-:Y:S01]  /*1d320*/  HMMA.16816.F32.BF16 R96, R24, R98, R108 ;  /* 0x000000621860723c */ /* 0x000fe2000004186c */
[----:B------:R-:W-:Y:S02]  /*1d330*/  IMAD.MOV.U32 R16, RZ, RZ, R42 ;  /* 0x000000ffff107224 */ /* 0x000fe400078e002a */
[----:B------:R-:W-:Y:S02]  /*1d340*/  IMAD.MOV.U32 R4, RZ, RZ, R40 ;  /* 0x000000ffff047224 */ /* 0x000fe400078e0028 */
[----:B------:R-:W-:Y:S02]  /*1d350*/  IMAD.MOV.U32 R114, RZ, RZ, R43 ;  /* 0x000000ffff727224 */ /* 0x000fe400078e002b */
[----:B------:R-:W-:Y:S01]  /*1d360*/  IMAD.MOV.U32 R109, RZ, RZ, R217 ;  /* 0x000000ffff6d7224 */ /* 0x000fe200078e00d9 */
[----:B-1----:R-:W-:Y:S01]  /*1d370*/  HMMA.16816.F32.BF16 R40, R12, R44, RZ ;  /* 0x0000002c0c28723c */ /* 0x002fe200000418ff */
[----:B------:R-:W-:Y:S01]  /*1d380*/  IMAD.MOV.U32 R110, RZ, RZ, R216 ;  /* 0x000000ffff6e7224 */ /* 0x000fe200078e00d8 */
[----:B------:R-:W-:Y:S01]  /*1d390*/  MOV R108, R135 ;  /* 0x00000087006c7202 */ /* 0x000fe20000000f00 */
[----:B------:R-:W-:-:S02]  /*1d3a0*/  IMAD.MOV.U32 R111, RZ, RZ, R215 ;  /* 0x000000ffff6f7224 */ /* 0x000fc400078e00d7 */
[----:B------:R-:W-:-:S03]  /*1d3b0*/  IMAD.MOV.U32 R135, RZ, RZ, R213 ;  /* 0x000000ffff877224 */ /* 0x000fc600078e00d5 */
[C---:B--2---:R-:W-:Y:S01]  /*1d3c0*/  HMMA.16816.F32.BF16 R100, R12.reuse, R32, RZ ;  /* 0x000000200c64723c */ /* 0x044fe200000418ff */
[----:B------:R-:W-:Y:S02]  /*1d3d0*/  IMAD.MOV.U32 R211, RZ, RZ, R22 ;  /* 0x000000ffffd37224 */ /* 0x000fe400078e0016 */
[----:B------:R-:W-:Y:S02]  /*1d3e0*/  IMAD.MOV.U32 R210, RZ, RZ, R23 ;  /* 0x000000ffffd27224 */ /* 0x000fe400078e0017 */
[----:B------:R-:W-:Y:S02]  /*1d3f0*/  IMAD.MOV.U32 R205, RZ, RZ, R20 ;  /* 0x000000ffffcd7224 */ /* 0x000fe400078e0014 */
[----:B------:R-:W-:Y:S01]  /*1d400*/  IMAD.MOV.U32 R204, RZ, RZ, R21 ;  /* 0x000000ffffcc7224 */ /* 0x000fe200078e0015 */
[C---:B------:R-:W-:Y:S08]  /*1d410*/  HMMA.16816.F32.BF16 R92, R12.reuse, R34, RZ ;  /* 0x000000220c5c723c */ /* 0x040ff000000418ff */
[C---:B---3--:R-:W-:Y:S08]  /*1d420*/  HMMA.16816.F32.BF16 R88, R12.reuse, R28, RZ ;  /* 0x0000001c0c58723c */ /* 0x048ff000000418ff */
        /* <DEDUP_REMOVED lines=16> */
[----:B------:R-:W-:Y:S07]  /*1d530*/  HMMA.16816.F32.BF16 R196, R12, R198, RZ ;  /* 0x000000c60cc4723c */ /* 0x000fee00000418ff */
[----:B------:R-:W-:Y:S01]  /*1d540*/  IMAD.MOV.U32 R15, RZ, RZ, R96 ;  /* 0x000000ffff0f7224 */ /* 0x000fe200078e0060 */
[----:B------:R-:W-:Y:S01]  /*1d550*/  HMMA.16816.F32.BF16 R240, R24, R168, R100 ;  /* 0x000000a818f0723c */ /* 0x000fe20000041864 */
[----:B------:R-:W-:-:S02]  /*1d560*/  IMAD.MOV.U32 R13, RZ, RZ, R99 ;  /* 0x000000ffff0d7224 */ /* 0x000fc400078e0063 */
[----:B------:R-:W-:Y:S02]  /*1d570*/  IMAD.MOV.U32 R99, RZ, RZ, R219 ;  /* 0x000000ffff637224 */ /* 0x000fe400078e00db */
[----:B------:R-:W-:Y:S02]  /*1d580*/  IMAD.MOV.U32 R96, RZ, RZ, R218 ;  /* 0x000000ffff607224 */ /* 0x000fe400078e00da */
[----:B------:R-:W-:Y:S01]  /*1d590*/  IMAD.MOV.U32 R14, RZ, RZ, R98 ;  /* 0x000000ffff0e7224 */ /* 0x000fe200078e0062 */
[----:B------:R-:W-:Y:S01]  /*1d5a0*/  HMMA.16816.F32.BF16 R216, R24, R124, R40 ;  /* 0x0000007c18d8723c */ /* 0x000fe20000041828 */
[----:B------:R-:W1:Y:S01]  /*1d5b0*/  LDSM.16.M88.4 R40, [R72+0x7000] ;  /* 0x007000004828783b */ /* 0x000e620000000200 */
[----:B------:R-:W-:Y:S01]  /*1d5c0*/  IMAD.MOV.U32 R12, RZ, RZ, R97 ;  /* 0x000000ffff0c7224 */ /* 0x000fe200078e0061 */
[----:B------:R-:W-:Y:S01]  /*1d5d0*/  MOV R101, R4 ;  /* 0x0000000400657202 */ /* 0x000fe20000000f00 */
[----:B------:R-:W-:Y:S02]  /*1d5e0*/  IMAD.MOV.U32 R103, RZ, RZ, R16 ;  /* 0x000000ffff677224 */ /* 0x000fe400078e0010 */
[----:B------:R-:W-:-:S02]  /*1d5f0*/  IMAD.MOV.U32 R102, RZ, RZ, R17 ;  /* 0x000000ffff667224 */ /* 0x000fc400078e0011 */
[----:B------:R-:W-:Y:S01]  /*1d600*/  IMAD.MOV.U32 R16, RZ, RZ, R232 ;  /* 0x000000ffff107224 */ /* 0x000fe200078e00e8 */
[C---:B------:R-:W-:Y:S01]  /*1d610*/  HMMA.16816.F32.BF16 R236, R24.reuse, R128, R88 ;  /* 0x0000008018ec723c */ /* 0x040fe20000041858 */
[----:B------:R-:W-:Y:S02]  /*1d620*/  IMAD.MOV.U32 R4, RZ, RZ, R231 ;  /* 0x000000ffff047224 */ /* 0x000fe400078e00e7 */
[----:B------:R-:W-:Y:S02]  /*1d630*/  IMAD.MOV.U32 R17, RZ, RZ, R230 ;  /* 0x000000ffff117224 */ /* 0x000fe400078e00e6 */
[----:B------:R-:W-:Y:S02]  /*1d640*/  IMAD.MOV.U32 R97, RZ, RZ, R228 ;  /* 0x000000ffff617224 */ /* 0x000fe400078e00e4 */
[----:B------:R-:W-:Y:S01]  /*1d650*/  IMAD.MOV.U32 R98, RZ, RZ, R221 ;  /* 0x000000ffff627224 */ /* 0x000fe200078e00dd */
[----:B------:R-:W-:Y:S01]  /*1d660*/  HMMA.16816.F32.BF16 R232, R24, R170, R92 ;  /* 0x000000aa18e8723c */ /* 0x000fe2000004185c */
[----:B------:R-:W-:Y:S01]  /*1d670*/  IMAD.MOV.U32 R128, RZ, RZ, R211 ;  /* 0x000000ffff807224 */ /* 0x000fe200078e00d3 */
[----:B------:R-:W-:Y:S01]  /*1d680*/  MOV R90, R206 ;  /* 0x000000ce005a7202 */ /* 0x000fe20000000f00 */
[----:B------:R-:W-:-:S02]  /*1d690*/  IMAD.MOV.U32 R129, RZ, RZ, R210 ;  /* 0x000000ffff817224 */ /* 0x000fc400078e00d2 */
[----:B------:R-:W-:Y:S02]  /*1d6a0*/  IMAD.MOV.U32 R91, RZ, RZ, R209 ;  /* 0x000000ffff5b7224 */ /* 0x000fe400078e00d1 */
        /* <DEDUP_REMOVED lines=14> */
[----:B------:R-:W2:Y:S01]  /*1d790*/  LDSM.16.M88.4 R32, [R72+0x7800] ;  /* 0x007800004820783b */ /* 0x000ea20000000200 */
[----:B------:R-:W-:Y:S01]  /*1d7a0*/  IMAD.MOV.U32 R48, RZ, RZ, R89 ;  /* 0x000000ffff307224 */ /* 0x000fe200078e0059 */
[----:B------:R-:W-:Y:S01]  /*1d7b0*/  MOV R89, R95 ;  /* 0x0000005f00597202 */ /* 0x000fe20000000f00 */
[----:B------:R-:W-:Y:S01]  /*1d7c0*/  IMAD.MOV.U32 R49, RZ, RZ, R90 ;  /* 0x000000ffff317224 */ /* 0x000fe200078e005a */
[----:B------:R-:W-:Y:S01]  /*1d7d0*/  LDSM.16.M88.4 R12, [R72+0x9000] ;  /* 0x00900000480c783b */ /* 0x000fe20000000200 */
[----:B------:R-:W-:Y:S01]  /*1d7e0*/  IMAD.MOV.U32 R121, RZ, RZ, R88 ;  /* 0x000000ffff797224 */ /* 0x000fe200078e0058 */
[----:B------:R-:W-:Y:S01]  /*1d7f0*/  HMMA.16816.F32.BF16 R204, R24, R122, R20 ;  /* 0x0000007a18cc723c */ /* 0x000fe20000041814 */
[----:B------:R-:W-:Y:S01]  /*1d800*/  IMAD.MOV.U32 R88, RZ, RZ, R94 ;  /* 0x000000ffff587224 */ /* 0x000fe200078e005e */
[----:B------:R-:W3:Y:S01]  /*1d810*/  LDSM.16.M88.4 R20, [R72+0x8800] ;  /* 0x008800004814783b */ /* 0x000ee20000000200 */
[----:B------:R-:W-:-:S02]  /*1d820*/  IMAD.MOV.U32 R90, RZ, RZ, R100 ;  /* 0x000000ffff5a7224 */ /* 0x000fc400078e0064 */
[----:B------:R-:W-:Y:S02]  /*1d830*/  IMAD.MOV.U32 R94, RZ, RZ, R103 ;  /* 0x000000ffff5e7224 */ /* 0x000fe400078e0067 */
[----:B------:R-:W-:Y:S01]  /*1d840*/  IMAD.MOV.U32 R95, RZ, RZ, R114 ;  /* 0x000000ffff5f7224 */ /* 0x000fe200078e0072 */
[C---:B------:R-:W-:Y:S01]  /*1d850*/  HMMA.16816.F32.BF16 R168, R24.reuse, R200, R44 ;  /* 0x000000c818a8723c */ /* 0x040fe2000004182c */
[----:B------:R4:W3:Y:S07]  /*1d860*/  LDSM.16.M88.4 R44, [R72+0x9800] ;  /* 0x00980000482c783b */ /* 0x0008ee0000000200 */
[----:B------:R-:W-:Y:S01]  /*1d870*/  HMMA.16816.F32.BF16 R192, R24, R202, R192 ;  /* 0x000000ca18c0723c */ /* 0x000fe200000418c0 */
[----:B------:R-:W-:Y:S01]  /*1d880*/  IMAD.MOV.U32 R200, RZ, RZ, R50 ;  /* 0x000000ffffc87224 */ /* 0x000fe200078e0032 */
[----:B------:R2:W5:Y:S01]  /*1d890*/  LDL.LU R114, [R1+0x150] ;  /* 0x0001500001727983 */ /* 0x0005620000300800 */
[----:B------:R-:W-:-:S02]  /*1d8a0*/  IMAD.MOV.U32 R201, RZ, RZ, R51 ;  /* 0x000000ffffc97224 */ /* 0x000fc400078e0033 */
[----:B------:R-:W-:Y:S02]  /*1d8b0*/  IMAD.MOV.U32 R50, RZ, RZ, R92 ;  /* 0x000000ffff327224 */ /* 0x000fe400078e005c */
[----:B------:R-:W-:Y:S01]  /*1d8c0*/  IMAD.MOV.U32 R51, RZ, RZ, R93 ;  /* 0x000000ffff337224 */ /* 0x000fe200078e005d */
[C---:B-1----:R-:W-:Y:S01]  /*1d8d0*/  HMMA.16816.F32.BF16 R124, R24.reuse, R42, R104 ;  /* 0x0000002a187c723c */ /* 0x042fe20000041868 */
[----:B------:R-:W-:Y:S02]  /*1d8e0*/  IMAD.MOV.U32 R202, RZ, RZ, R128 ;  /* 0x000000ffffca7224 */ /* 0x000fe400078e0080 */
[----:B------:R-:W-:Y:S02]  /*1d8f0*/  IMAD.MOV.U32 R203, RZ, RZ, R129 ;  /* 0x000000ffffcb7224 */ /* 0x000fe400078e0081 */
[----:B------:R-:W-:Y:S02]  /*1d900*/  IMAD.MOV.U32 R92, RZ, RZ, R101 ;  /* 0x000000ffff5c7224 */ /* 0x000fe400078e0065 */
[----:B------:R-:W-:Y:S01]  /*1d910*/  IMAD.MOV.U32 R42, RZ, RZ, R49 ;  /* 0x000000ffff2a7224 */ /* 0x000fe200078e0031 */
[----:B------:R-:W-:Y:S01]  /*1d920*/  HMMA.16816.F32.BF16 R128, R24, R40, R116 ;  /* 0x000000281880723c */ /* 0x000fe20000041874 */
[----:B------:R-:W-:Y:S01]  /*1d930*/  MOV R43, R50 ;  /* 0x00000032002b7202 */ /* 0x000fe20000000f00 */
[----:B------:R-:W-:-:S02]  /*1d940*/  IMAD.MOV.U32 R49, RZ, RZ, R51 ;  /* 0x000000ffff317224 */ /* 0x000fc400078e0033 */
[----:B------:R-:W-:Y:S02]  /*1d950*/  IMAD.MOV.U32 R50, RZ, RZ, R88 ;  /* 0x000000ffff327224 */ /* 0x000fe400078e0058 */
[----:B------:R-:W-:Y:S02]  /*1d960*/  IMAD.MOV.U32 R51, RZ, RZ, R89 ;  /* 0x000000ffff337224 */ /* 0x000fe400078e0059 */
[----:B------:R-:W-:Y:S02]  /*1d970*/  IMAD.MOV.U32 R41, RZ, RZ, R48 ;  /* 0x000000ffff297224 */ /* 0x000fe400078e0030 */
[----:B------:R-:W-:Y:S02]  /*1d980*/  IMAD.MOV.U32 R48, RZ, RZ, R90 ;  /* 0x000000ffff307224 */ /* 0x000fe400078e005a */
[----:B------:R-:W-:Y:S01]  /*1d990*/  IMAD.MOV.U32 R40, RZ, RZ, R121 ;  /* 0x000000ffff287224 */ /* 0x000fe200078e0079 */
[----:B--2---:R-:W-:Y:S01]  /*1d9a0*/  HMMA.16816.F32.BF16 R116, R24, R32, R84 ;  /* 0x000000201874723c */ /* 0x004fe20000041854 */
[----:B----4-:R-:W-:-:S02]  /*1d9b0*/  IMAD.MOV.U32 R72, RZ, RZ, R91 ;  /* 0x000000ffff487224 */ /* 0x010fc400078e005b */
[----:B------:R-:W-:-:S05]  /*1d9c0*/  IMAD.MOV.U32 R93, RZ, RZ, R102 ;  /* 0x000000ffff5d7224 */ /* 0x000fca00078e0066 */
[C---:B------:R-:W-:Y:S07]  /*1d9d0*/  HMMA.16816.F32.BF16 R120, R24.reuse, R30, R68 ;  /* 0x0000001e1878723c */ /* 0x040fee0000041844 */
[----:B------:R-:W-:Y:S01]  /*1d9e0*/  IMAD.MOV.U32 R68, RZ, RZ, R108 ;  /* 0x000000ffff447224 */ /* 0x000fe200078e006c */
[----:B---3--:R-:W-:Y:S01]  /*1d9f0*/  HMMA.16816.F32.BF16 R88, R24, R22, R60 ;  /* 0x000000161858723c */ /* 0x008fe2000004183c */
[----:B------:R-:W-:Y:S02]  /*1da00*/  IMAD.MOV.U32 R69, RZ, RZ, R109 ;  /* 0x000000ffff457224 */ /* 0x000fe400078e006d */
[----:B------:R-:W-:-:S02]  /*1da10*/  IMAD.MOV.U32 R70, RZ, RZ, R110 ;  /* 0x000000ffff467224 */ /* 0x000fc400078e006e */
[----:B------:R-:W-:-:S03]  /*1da20*/  IMAD.MOV.U32 R71, RZ, RZ, R111 ;  /* 0x000000ffff477224 */ /* 0x000fc600078e006f */
[C---:B------:R-:W-:Y:S01]  /*1da30*/  HMMA.16816.F32.BF16 R108, R24.reuse, R20, R64 ;  /* 0x00000014186c723c */ /* 0x040fe20000041840 */
[----:B------:R-:W-:Y:S07]  /*1da40*/  LDSM.16.M88.4 R20, [R2] ;  /* 0x000000000214783b */ /* 0x000fee0000000200 */
[C---:B------:R-:W-:Y:S07]  /*1da50*/  HMMA.16816.F32.BF16 R84, R24.reuse, R12, R56 ;  /* 0x0000000c1854723c */ /* 0x040fee0000041838 */
[----:B------:R-:W-:Y:S01]  /*1da60*/  IMAD.MOV.U32 R56, RZ, RZ, R48 ;  /* 0x000000ffff387224 */ /* 0x000fe200078e0030 */
[----:B------:R-:W-:Y:S01]  /*1da70*/  HMMA.16816.F32.BF16 R52, R24, R14, R52 ;  /* 0x0000000e1834723c */ /* 0x000fe20000041834 */
[----:B------:R-:W-:Y:S01]  /*1da80*/  IMAD.MOV.U32 R57, RZ, RZ, R49 ;  /* 0x000000ffff397224 */ /* 0x000fe200078e0031 */
[----:B------:R-:W1:Y:S01]  /*1da90*/  LDSM.16.M88.4 R12, [R36] ;  /* 0x00000000240c783b */ /* 0x000e620000000200 */
[----:B------:R-:W-:-:S02]  /*1daa0*/  IMAD.MOV.U32 R58, RZ, RZ, R50 ;  /* 0x000000ffff3a7224 */ /* 0x000fc400078e0032 */
[----:B------:R-:W-:Y:S02]  /*1dab0*/  IMAD.MOV.U32 R59, RZ, RZ, R51 ;  /* 0x000000ffff3b7224 */ /* 0x000fe400078e0033 */
[----:B------:R-:W2:Y:S01]  /*1dac0*/  LDSM.16.M88.4 R48, [R37] ;  /* 0x000000002530783b */ /* 0x000ea20000000200 */
[----:B------:R-:W-:Y:S02]  /*1dad0*/  IMAD.MOV.U32 R104, RZ, RZ, R92 ;  /* 0x000000ffff687224 */ /* 0x000fe400078e005c */
[----:B------:R-:W-:Y:S02]  /*1dae0*/  IMAD.MOV.U32 R105, RZ, RZ, R93 ;  /* 0x000000ffff697224 */ /* 0x000fe400078e005d */
[----:B------:R-:W-:Y:S02]  /*1daf0*/  IMAD.MOV.U32 R106, RZ, RZ, R94 ;  /* 0x000000ffff6a7224 */ /* 0x000fe400078e005e */
[----:B------:R-:W-:Y:S02]  /*1db00*/  IMAD.MOV.U32 R107, RZ, RZ, R95 ;  /* 0x000000ffff6b7224 */ /* 0x000fe400078e005f */
[----:B------:R-:W-:-:S02]  /*1db10*/  IMAD.MOV.U32 R103, RZ, RZ, R18 ;  /* 0x000000ffff677224 */ /* 0x000fc400078e0012 */
[----:B------:R-:W-:Y:S02]  /*1db20*/  IMAD.MOV.U32 R101, RZ, RZ, R38 ;  /* 0x000000ffff657224 */ /* 0x000fe400078e0026 */
[----:B------:R-:W-:Y:S02]  /*1db30*/  IMAD.MOV.U32 R102, RZ, RZ, R19 ;  /* 0x000000ffff667224 */ /* 0x000fe400078e0013 */
[----:B------:R-:W-:Y:S01]  /*1db40*/  IMAD.MOV.U32 R100, RZ, RZ, R3 ;  /* 0x000000ffff647224 */ /* 0x000fe200078e0003 */
[C---:B------:R-:W-:Y:S01]  /*1db50*/  HMMA.16816.F32.BF16 R92, R24.reuse, R34, R80 ;  /* 0x00000022185c723c */ /* 0x040fe20000041850 */
[----:B------:R-:W3:Y:S04]  /*1db60*/  LDSM.16.M88.4 R32, [R16] ;  /* 0x000000001020783b */ /* 0x000ee80000000200 */
[----:B------:R4:W5:Y:S02]  /*1db70*/  LDL.LU R38, [R1+0x14c] ;  /* 0x00014c0001267983 */ /* 0x0009640000300800 */
[----:B------:R-:W-:Y:S01]  /*1db80*/  IMAD.MOV.U32 R80, RZ, RZ, R100 ;  /* 0x000000ffff507224 */ /* 0x000fe200078e0064 */
[----:B------:R-:W-:Y:S01]  /*1db90*/  MOV R83, R103 ;  /* 0x0000006700537202 */ /* 0x000fe20000000f00 */
[----:B------:R-:W-:Y:S01]  /*1dba0*/  IMAD.MOV.U32 R81, RZ, RZ, R101 ;  /* 0x000000ffff517224 */ /* 0x000fe200078e0065 */
[----:B------:R-:W-:Y:S01]  /*1dbb0*/  HMMA.16816.F32.BF16 R64, R24, R46, R196 ;  /* 0x0000002e1840723c */ /* 0x000fe200000418c4 */
[----:B------:R-:W-:Y:S01]  /*1dbc0*/  IMAD.MOV.U32 R82, RZ, RZ, R102 ;  /* 0x000000ffff527224 */ /* 0x000fe200078e0066 */
[----:B------:R4:W5:Y:S04]  /*1dbd0*/  LDL.LU R19, [R1+0x148] ;  /* 0x0001480001137983 */ /* 0x0009680000300800 */
[----:B------:R4:W5:Y:S02]  /*1dbe0*/  LDL.LU R18, [R1+0x144] ;  /* 0x0001440001127983 */ /* 0x0009640000300800 */
[C---:B-1----:R-:W-:Y:S02]  /*1dbf0*/  HMMA.16816.F32.BF16 R96, R20.reuse, R12, R96 ;  /* 0x0000000c1460723c */ /* 0x042fe40000041860 */
[----:B------:R4:W5:Y:S06]  /*1dc00*/  LDL.LU R3, [R1+0x140] ;  /* 0x0001400001037983 */ /* 0x00096c0000300800 */
[C---:B------:R-:W-:Y:S08]  /*1dc10*/  HMMA.16816.F32.BF16 R104, R20.reuse, R14, R104 ;  /* 0x0000000e1468723c */ /* 0x040ff00000041868 */
[----:B--2---:R-:W-:Y:S08]  /*1dc20*/  HMMA.16816.F32.BF16 R12, R20, R48, R200 ;  /* 0x00000030140c723c */ /* 0x004ff000000418c8 */
[C---:B------:R-:W-:Y:S01]  /*1dc30*/  HMMA.16816.F32.BF16 R100, R24.reuse, R28, R76 ;  /* 0x0000001c1864723c */ /* 0x040fe2000004184c */
[----:B------:R-:W-:Y:S07]  /*1dc40*/  LDSM.16.M88.4 R28, [R17] ;  /* 0x00000000111c783b */ /* 0x000fee0000000200 */
[----:B------:R-:W-:Y:S01]  /*1dc50*/  HMMA.16816.F32.BF16 R76, R24, R44, R172 ;  /* 0x0000002c184c723c */ /* 0x000fe200000418ac */
[----:B------:R-:W1:Y:S04]  /*1dc60*/  LDSM.16.M88.4 R24, [R4] ;  /* 0x000000000418783b */ /* 0x000e680000000200 */
[----:B------:R2:W1:Y:S03]  /*1dc70*/  LDSM.16.M88.4 R44, [R5] ;  /* 0x00000000052c783b */ /* 0x0004660000000200 */
[----:B------:R-:W-:-:S02]  /*1dc80*/  IMAD.MOV.U32 R200, RZ, RZ, R12 ;  /* 0x000000ffffc87224 */ /* 0x000fc400078e000c */
[----:B------:R-:W-:Y:S02]  /*1dc90*/  IMAD.MOV.U32 R199, RZ, RZ, R13 ;  /* 0x000000ffffc77224 */ /* 0x000fe400078e000d */
[----:B------:R-:W-:Y:S02]  /*1dca0*/  IMAD.MOV.U32 R198, RZ, RZ, R14 ;  /* 0x000000ffffc67224 */ /* 0x000fe400078e000e */
[----:B------:R-:W-:Y:S02]  /*1dcb0*/  IMAD.MOV.U32 R197, RZ, RZ, R15 ;  /* 0x000000ffffc57224 */ /* 0x000fe400078e000f */
[C---:B------:R-:W-:Y:S08]  /*1dcc0*/  HMMA.16816.F32.BF16 R12, R20.reuse, R50, R56 ;  /* 0x00000032140c723c */ /* 0x040ff00000041838 */
[C---:B---3--:R-:W-:Y:S08]  /*1dcd0*/  HMMA.16816.F32.BF16 R60, R20.reuse, R32, R68 ;  /* 0x00000020143c723c */ /* 0x048ff00000041844 */
[----:B------:R-:W-:Y:S01]  /*1dce0*/  HMMA.16816.F32.BF16 R72, R20, R34, R72 ;  /* 0x000000221448723c */ /* 0x000fe20000041848 */
[----:B------:R3:W-:Y:S01]  /*1dcf0*/  LDSM.16.M88.4 R32, [R0] ;  /* 0x000000000020783b */ /* 0x0007e20000000200 */
[----:B------:R-:W-:-:S03]  /*1dd00*/  IMAD.MOV.U32 R201, RZ, RZ, R7 ;  /* 0x000000ffffc97224 */ /* 0x000fc600078e0007 */
[----:B------:R-:W-:Y:S03]  /*1dd10*/  LDSM.16.M88.4 R48, [R188] ;  /* 0x00000000bc30783b */ /* 0x000fe60000000200 */
[----:B--2---:R-:W-:Y:S02]  /*1dd20*/  IMAD.MOV.U32 R5, RZ, RZ, R12 ;  /* 0x000000ffff057224 */ /* 0x004fe400078e000c */
[----:B------:R-:W-:Y:S02]  /*1dd30*/  IMAD.MOV.U32 R4, RZ, RZ, R13 ;  /* 0x000000ffff047224 */ /* 0x000fe400078e000d */
[----:B------:R-:W-:Y:S02]  /*1dd40*/  IMAD.MOV.U32 R203, RZ, RZ, R14 ;  /* 0x000000ffffcb7224 */ /* 0x000fe400078e000e */
[----:B------:R-:W-:Y:S02]  /*1dd50*/  IMAD.MOV.U32 R202, RZ, RZ, R15 ;  /* 0x000000ffffca7224 */ /* 0x000fe400078e000f */
[C---:B-1----:R-:W-:Y:S08]  /*1dd60*/  HMMA.16816.F32.BF16 R12, R20.reuse, R24, R240 ;  /* 0x00000018140c723c */ /* 0x042ff000000418f0 */
[C---:B------:R-:W-:Y:S08]  /*1dd70*/  HMMA.16816.F32.BF16 R68, R20.reuse, R28, R80 ;  /* 0x0000001c1444723c */ /* 0x040ff00000041850 */
[----:B------:R-:W-:Y:S01]  /*1dd80*/  HMMA.16816.F32.BF16 R80, R20, R30, R40 ;  /* 0x0000001e1450723c */ /* 0x000fe20000041828 */
[----:B------:R-:W1:Y:S04]  /*1dd90*/  LDSM.16.M88.4 R40, [R11] ;  /* 0x000000000b28783b */ /* 0x000e680000000200 */
[----:B------:R2:W1:Y:S03]  /*1dda0*/  LDSM.16.M88.4 R28, [R115] ;  /* 0x00000000731c783b */ /* 0x0004660000000200 */
[----:B------:R-:W-:-:S02]  /*1ddb0*/  IMAD.MOV.U32 R175, RZ, RZ, R12 ;  /* 0x000000ffffaf7224 */ /* 0x000fc400078e000c */
[----:B------:R-:W-:Y:S02]  /*1ddc0*/  IMAD.MOV.U32 R174, RZ, RZ, R13 ;  /* 0x000000ffffae7224 */ /* 0x000fe400078e000d */
[----:B------:R-:W-:Y:S02]  /*1ddd0*/  IMAD.MOV.U32 R173, RZ, RZ, R14 ;  /* 0x000000ffffad7224 */ /* 0x000fe400078e000e */
[----:B------:R-:W-:Y:S02]  /*1dde0*/  IMAD.MOV.U32 R172, RZ, RZ, R15 ;  /* 0x000000ffffac7224 */ /* 0x000fe400078e000f */
[C---:B------:R-:W-:Y:S01]  /*1ddf0*/  HMMA.16816.F32.BF16 R12, R20.reuse, R26, R232 ;  /* 0x0000001a140c723c */ /* 0x040fe200000418e8 */
[----:B------:R1:W4:Y:S07]  /*1de00*/  LDSM.16.M88.4 R24, [R135] ;  /* 0x000000008718783b */ /* 0x00032e0000000200 */
[C---:B------:R-:W-:Y:S01]  /*1de10*/  HMMA.16816.F32.BF16 R232, R20.reuse, R44, R236 ;  /* 0x0000002c14e8723c */ /* 0x040fe200000418ec */
[----:B------:R-:W-:Y:S01]  /*1de20*/  IMAD.MOV.U32 R59, RZ, RZ, R10 ;  /* 0x000000ffff3b7224 */ /* 0x000fe200078e000a */
[----:B---3--:R-:W-:Y:S11]  /*1de30*/  MOV R0, R220 ;  /* 0x000000dc00007202 */ /* 0x008ff60000000f00 */
[----:B------:R-:W-:Y:S03]  /*1de40*/  @!UPT UIADD3 URZ, URZ, URZ, URZ ;  /* 0x0000003f3f3ff290 */ /* 0x000fe6000fffe03f */
[----:B--2---:R-:W-:Y:S01]  /*1de50*/  IMAD.MOV.U32 R115, RZ, RZ, R12 ;  /* 0x000000ffff737224 */ /* 0x004fe200078e000c */
[----:B------:R-:W-:Y:S01]  /*1de60*/  MOV R10, R14 ;  /* 0x0000000e000a7202 */ /* 0x000fe20000000f00 */
[----:B------:R-:W-:Y:S02]  /*1de70*/  IMAD.MOV.U32 R37, RZ, RZ, R13 ;  /* 0x000000ffff257224 */ /* 0x000fe400078e000d */
[----:B------:R-:W-:Y:S01]  /*1de80*/  IMAD.MOV.U32 R7, RZ, RZ, R15 ;  /* 0x000000ffff077224 */ /* 0x000fe200078e000f */
[----:B-1----:R-:W-:Y:S01]  /*1de90*/  HMMA.16816.F32.BF16 R240, R20, R40, R216 ;  /* 0x0000002814f0723c */ /* 0x002fe200000418d8 */
[----:B------:R1:W2:Y:S02]  /*1dea0*/  LDSM.16.M88.4 R12, [R221] ;  /* 0x00000000dd0c783b */ /* 0x0002a40000000200 */
[----:B------:R-:W-:Y:S02]  /*1deb0*/  IMAD.MOV.U32 R220, RZ, RZ, R233 ;  /* 0x000000ffffdc7224 */ /* 0x000fe400078e00e9 */
[----:B------:R-:W-:-:S02]  /*1dec0*/  IMAD.MOV.U32 R188, RZ, RZ, R234 ;  /* 0x000000ffffbc7224 */ /* 0x000fc400078e00ea */
[----:B------:R-:W-:Y:S01]  /*1ded0*/  IMAD.MOV.U32 R135, RZ, RZ, R235 ;  /* 0x000000ffff877224 */ /* 0x000fe200078e00eb */
[C---:B------:R-:W-:Y:S01]  /*1dee0*/  HMMA.16816.F32.BF16 R236, R20.reuse, R42, R212 ;  /* 0x0000002a14ec723c */ /* 0x040fe200000418d4 */
[----:B------:R3:W2:Y:S07]  /*1def0*/  LDSM.16.M88.4 R40, [R39] ;  /* 0x000000002728783b */ /* 0x0006ae0000000200 */
[----:B------:R-:W-:Y:S01]  /*1df00*/  HMMA.16816.F32.BF16 R216, R20, R32, R208 ;  /* 0x0000002014d8723c */ /* 0x000fe200000418d0 */
[----:B-1----:R-:W-:-:S07]  /*1df10*/  IMAD.MOV.U32 R221, RZ, RZ, R232 ;  /* 0x000000ffffdd7224 */ /* 0x002fce00078e00e8 */
[C---:B------:R-:W-:Y:S08]  /*1df20*/  HMMA.16816.F32.BF16 R208, R20.reuse, R28, R168 ;  /* 0x0000001c14d0723c */ /* 0x040ff000000418a8 */
[C---:B------:R-:W-:Y:S08]  /*1df30*/  HMMA.16816.F32.BF16 R232, R20.reuse, R30, R192 ;  /* 0x0000001e14e8723c */ /* 0x040ff000000418c0 */
[----:B----4-:R-:W-:Y:S01]  /*1df40*/  HMMA.16816.F32.BF16 R28, R20, R26, R124 ;  /* 0x0000001a141c723c */ /* 0x010fe2000004187c */
[----:B------:R-:W-:-:S02]  /*1df50*/  IMAD.MOV.U32 R58, RZ, RZ, R9 ;  /* 0x000000ffff3a7224 */ /* 0x000fc400078e0009 */
[----:B------:R-:W-:-:S05]  /*1df60*/  IMAD.MOV.U32 R11, RZ, RZ, R0 ;  /* 0x000000ffff0b7224 */ /* 0x000fca00078e0000 */
[C---:B------:R-:W-:Y:S11]  /*1df70*/  HMMA.16816.F32.BF16 R44, R20.reuse, R46, R228 ;  /* 0x0000002e142c723c */ /* 0x040ff600000418e4 */
[----:B------:R-:W-:Y:S05]  /*1df80*/  @!UPT UIADD3 URZ, URZ, URZ, URZ ;  /* 0x0000003f3f3ff290 */ /* 0x000fea000fffe03f */
[----:B---3--:R-:W-:Y:S01]  /*1df90*/  IMAD.MOV.U32 R39, RZ, RZ, R29 ;  /* 0x000000ffff277224 */ /* 0x008fe200078e001d */
[----:B------:R-:W-:Y:S01]  /*1dfa0*/  MOV R9, R28 ;  /* 0x0000001c00097202 */ /* 0x000fe20000000f00 */
[----:B------:R-:W-:Y:S02]  /*1dfb0*/  IMAD.MOV.U32 R2, RZ, RZ, R30 ;  /* 0x000000ffff027224 */ /* 0x000fe400078e001e */
[----:B------:R-:W-:Y:S02]  /*1dfc0*/  IMAD.MOV.U32 R0, RZ, RZ, R31 ;  /* 0x000000ffff007224 */ /* 0x000fe400078e001f */
[----:B------:R-:W1:Y:S01]  /*1dfd0*/  LDSM.16.M88.4 R28, [R58] ;  /* 0x000000003a1c783b */ /* 0x000e620000000200 */
[C---:B------:R-:W-:Y:S08]  /*1dfe0*/  HMMA.16816.F32.BF16 R228, R20.reuse, R24, R128 ;  /* 0x0000001814e4723c */ /* 0x040ff00000041880 */
[C---:B--2---:R-:W-:Y:S08]  /*1dff0*/  HMMA.16816.F32.BF16 R24, R20.reuse, R12, R116 ;  /* 0x0000000c1418723c */ /* 0x044ff00000041874 */
[C---:B------:R-:W-:Y:S08]  /*1e000*/  HMMA.16816.F32.BF16 R12, R20.reuse, R14, R92 ;  /* 0x0000000e140c723c */ /* 0x040ff0000004185c */
[C---:B------:R-:W-:Y:S08]  /*1e010*/  HMMA.16816.F32.BF16 R108, R20.reuse, R40, R108 ;  /* 0x00000028146c723c */ /* 0x040ff0000004186c */
[C---:B------:R-:W-:Y:S08]  /*1e020*/  HMMA.16816.F32.BF16 R40, R20.reuse, R42, R88 ;  /* 0x0000002a1428723c */ /* 0x040ff00000041858 */
[----:B------:R-:W-:Y:S01]  /*1e030*/  HMMA.16816.F32.BF16 R212, R20, R34, R204 ;  /* 0x0000002214d4723c */ /* 0x000fe200000418cc */
[----:B------:R-:W2:Y:S01]  /*1e040*/  LDSM.16.M88.4 R32, [R177] ;  /* 0x00000000b120783b */ /* 0x000ea20000000200 */
[----:B------:R-:W-:-:S02]  /*1e050*/  IMAD.MOV.U32 R127, RZ, RZ, R13 ;  /* 0x000000ffff7f7224 */ /* 0x000fc400078e000d */
[----:B------:R-:W-:Y:S02]  /*1e060*/  IMAD.MOV.U32 R126, RZ, RZ, R14 ;  /* 0x000000ffff7e7224 */ /* 0x000fe400078e000e */
[----:B------:R-:W-:Y:S02]  /*1e070*/  IMAD.MOV.U32 R125, RZ, RZ, R15 ;  /* 0x000000ffff7d7224 */ /* 0x000fe400078e000f */
[----:B------:R-:W-:Y:S02]  /*1e080*/  IMAD.MOV.U32 R124, RZ, RZ, R12 ;  /* 0x000000ffff7c7224 */ /* 0x000fe400078e000c */
[----:B------:R-:W-:Y:S01]  /*1e090*/  HMMA.16816.F32.BF16 R12, R20, R48, R100 ;  /* 0x00000030140c723c */ /* 0x000fe20000041864 */
[----:B------:R-:W-:Y:S02]  /*1e0a0*/  IMAD.MOV.U32 R119, RZ, RZ, R110 ;  /* 0x000000ffff777224 */ /* 0x000fe400078e006e */
[----:B------:R-:W-:-:S03]  /*1e0b0*/  IMAD.MOV.U32 R110, RZ, RZ, R252 ;  /* 0x000000ffff6e7224 */ /* 0x000fc600078e00fc */
[----:B------:R-:W-:Y:S02]  /*1e0c0*/  IMAD.MOV.U32 R252, RZ, RZ, R43 ;  /* 0x000000fffffc7224 */ /* 0x000fe400078e002b */
[----:B------:R-:W-:Y:S07]  /*1e0d0*/  HMMA.16816.F32.BF16 R48, R20, R50, R120 ;  /* 0x000000321430723c */ /* 0x000fee0000041878 */
[----:B------:R-:W-:Y:S02]  /*1e0e0*/  IMAD.MOV.U32 R122, RZ, RZ, R42 ;  /* 0x000000ffff7a7224 */ /* 0x000fe400078e002a */
[----:B------:R-:W-:-:S02]  /*1e0f0*/  IMAD.MOV.U32 R121, RZ, RZ, R40 ;  /* 0x000000ffff797224 */ /* 0x000fc400078e0028 */
[----:B------:R-:W-:Y:S02]  /*1e100*/  IMAD.MOV.U32 R120, RZ, RZ, R41 ;  /* 0x000000ffff787224 */ /* 0x000fe400078e0029 */
[C---:B-1----:R-:W-:Y:S08]  /*1e110*/  HMMA.16816.F32.BF16 R40, R20.reuse, R28, R84 ;  /* 0x0000001c1428723c */ /* 0x042ff00000041854 */
[----:B------:R-:W-:Y:S01]  /*1e120*/  HMMA.16816.F32.BF16 R28, R20, R30, R52 ;  /* 0x0000001e141c723c */ /* 0x000fe20000041834 */
[----:B------:R-:W-:-:S02]  /*1e130*/  IMAD.MOV.U32 R131, RZ, RZ, R24 ;  /* 0x000000ffff837224 */ /* 0x000fc400078e0018 */
[----:B------:R-:W-:Y:S02]  /*1e140*/  IMAD.MOV.U32 R130, RZ, RZ, R25 ;  /* 0x000000ffff827224 */ /* 0x000fe400078e0019 */
[----:B------:R-:W-:Y:S02]  /*1e150*/  IMAD.MOV.U32 R129, RZ, RZ, R26 ;  /* 0x000000ffff817224 */ /* 0x000fe400078e001a */
[----:B------:R-:W-:Y:S02]  /*1e160*/  IMAD.MOV.U32 R128, RZ, RZ, R27 ;  /* 0x000000ffff807224 */ /* 0x000fe400078e001b */
[----:B------:R1:W3:Y:S01]  /*1e170*/  LDSM.16.M88.4 R24, [R11] ;  /* 0x000000000b18783b */ /* 0x0002e20000000200 */
[----:B------:R-:W-:Y:S02]  /*1e180*/  IMAD.MOV.U32 R88, RZ, RZ, R246 ;  /* 0x000000ffff587224 */ /* 0x000fe400078e00f6 */
[----:B------:R-:W-:Y:S02]  /*1e190*/  IMAD.MOV.U32 R89, RZ, RZ, R245 ;  /* 0x000000ffff597224 */ /* 0x000fe400078e00f5 */
[----:B------:R-:W-:-:S02]  /*1e1a0*/  IMAD.MOV.U32 R90, RZ, RZ, R244 ;  /* 0x000000ffff5a7224 */ /* 0x000fc400078e00f4 */
[----:B------:R-:W-:Y:S02]  /*1e1b0*/  IMAD.MOV.U32 R91, RZ, RZ, R224 ;  /* 0x000000ffff5b7224 */ /* 0x000fe400078e00e0 */
[----:B------:R-:W-:Y:S01]  /*1e1c0*/  IMAD.MOV.U32 R116, RZ, RZ, R109 ;  /* 0x000000ffff747224 */ /* 0x000fe200078e006d */
[----:B------:R-:W-:Y:S01]  /*1e1d0*/  MOV R109, R201 ;  /* 0x000000c9006d7202 */ /* 0x000fe20000000f00 */
[----:B------:R-:W-:Y:S02]  /*1e1e0*/  IMAD.MOV.U32 R201, RZ, RZ, R227 ;  /* 0x000000ffffc97224 */ /* 0x000fe400078e00e3 */
[----:B------:R-:W-:Y:S02]  /*1e1f0*/  IMAD.MOV.U32 R95, RZ, RZ, R221 ;  /* 0x000000ffff5f7224 */ /* 0x000fe400078e00dd */
[----:B------:R-:W-:Y:S02]  /*1e200*/  IMAD.MOV.U32 R192, RZ, RZ, R220 ;  /* 0x000000ffffc07224 */ /* 0x000fe400078e00dc */
[----:B------:R-:W-:-:S02]  /*1e210*/  IMAD.MOV.U32 R227, RZ, RZ, R28 ;  /* 0x000000ffffe37224 */ /* 0x000fc400078e001c */
[----:B------:R-:W-:Y:S02]  /*1e220*/  IMAD.MOV.U32 R224, RZ, RZ, R29 ;  /* 0x000000ffffe07224 */ /* 0x000fe400078e001d */
[----:B------:R-:W-:Y:S02]  /*1e230*/  IMAD.MOV.U32 R221, RZ, RZ, R30 ;  /* 0x000000ffffdd7224 */ /* 0x000fe400078e001e */
[----:B------:R-:W-:Y:S02]  /*1e240*/  IMAD.MOV.U32 R220, RZ, RZ, R31 ;  /* 0x000000ffffdc7224 */ /* 0x000fe400078e001f */
[----:B--2---:R-:W-:Y:S01]  /*1e250*/  HMMA.16816.F32.BF16 R28, R20, R32, R88 ;  /* 0x00000020141c723c */ /* 0x004fe20000041858 */
[----:B------:R-:W-:Y:S02]  /*1e260*/  IMAD.MOV.U32 R118, RZ, RZ, R111 ;  /* 0x000000ffff767224 */ /* 0x000fe400078e006f */
[----:B------:R-:W-:Y:S02]  /*1e270*/  IMAD.MOV.U32 R117, RZ, RZ, R108 ;  /* 0x000000ffff757224 */ /* 0x000fe400078e006c */
[----:B------:R-:W-:-:S02]  /*1e280*/  IMAD.MOV.U32 R108, RZ, RZ, R59 ;  /* 0x000000ffff6c7224 */ /* 0x000fc400078e003b */
[----:B------:R-:W-:Y:S01]  /*1e290*/  IMAD.MOV.U32 R111, RZ, RZ, R251 ;  /* 0x000000ffff6f7224 */ /* 0x000fe200078e00fb */
[----:B------:R-:W-:Y:S01]  /*1e2a0*/  MOV R206, R5 ;  /* 0x0000000500ce7202 */ /* 0x000fe20000000f00 */
[----:B------:R-:W-:Y:S02]  /*1e2b0*/  IMAD.MOV.U32 R204, RZ, RZ, R10 ;  /* 0x000000ffffcc7224 */ /* 0x000fe400078e000a */
[----:B------:R-:W-:Y:S02]  /*1e2c0*/  IMAD.MOV.U32 R205, RZ, RZ, R7 ;  /* 0x000000ffffcd7224 */ /* 0x000fe400078e0007 */
[----:B------:R-:W-:Y:S01]  /*1e2d0*/  IMAD.MOV.U32 R207, RZ, RZ, R4 ;  /* 0x000000ffffcf7224 */ /* 0x000fe200078e0004 */
[----:B------:R-:W-:Y:S01]  /*1e2e0*/  HMMA.16816.F32.BF16 R52, R20, R34, R108 ;  /* 0x000000221434723c */ /* 0x000fe2000004186c */
[----:B------:R-:W-:Y:S01]  /*1e2f0*/  IMAD.MOV.U32 R100, RZ, RZ, R14 ;  /* 0x000000ffff647224 */ /* 0x000fe200078e000e */
[----:B------:R-:W-:Y:S01]  /*1e300*/  MOV R94, R15 ;  /* 0x0000000f005e7202 */ /* 0x000fe20000000f00 */
[----:B------:R-:W-:Y:S01]  /*1e310*/  IMAD.MOV.U32 R93, RZ, RZ, R12 ;  /* 0x000000ffff5d7224 */ /* 0x000fe200078e000c */
[----:B------:R-:W-:Y:S01]  /*1e320*/  LDSM.16.M88.4 R56, [R182+0x1800] ;  /* 0x00180000b638783b */ /* 0x000fe20000000200 */
[----:B------:R-:W-:-:S02]  /*1e330*/  IMAD.MOV.U32 R92, RZ, RZ, R13 ;  /* 0x000000ffff5c7224 */ /* 0x000fc400078e000d */
[----:B-1----:R-:W-:Y:S01]  /*1e340*/  IMAD.MOV.U32 R11, RZ, RZ, R48 ;  /* 0x000000ffff0b7224 */ /* 0x002fe200078e0030 */
[----:B------:R-:W-:Y:S02]  /*1e350*/  LDSM.16.M88.4 R12, [R185] ;  /* 0x00000000b90c783b */ /* 0x000fe40000000200 */
[----:B------:R-:W-:Y:S02]  /*1e360*/  IMAD.MOV.U32 R10, RZ, RZ, R28 ;  /* 0x000000ffff0a7224 */ /* 0x000fe400078e001c */
[----:B------:R-:W-:Y:S01]  /*1e370*/  IMAD.MOV.U32 R7, RZ, RZ, R29 ;  /* 0x000000ffff077224 */ /* 0x000fe200078e001d */
[----:B------:R-:W-:Y:S01]  /*1e380*/  LDSM.16.M88.4 R32, [R182+0x2800] ;  /* 0x00280000b620783b */ /* 0x000fe20000000200 */
[----:B------:R-:W-:Y:S02]  /*1e390*/  IMAD.MOV.U32 R5, RZ, RZ, R30 ;  /* 0x000000ffff057224 */ /* 0x000fe400078e001e */
[----:B------:R-:W-:Y:S02]  /*1e3a0*/  IMAD.MOV.U32 R4, RZ, RZ, R31 ;  /* 0x000000ffff047224 */ /* 0x000fe400078e001f */
[C---:B---3--:R-:W-:Y:S08]  /*1e3b0*/  HMMA.16816.F32.BF16 R28, R20.reuse, R24, R76 ;  /* 0x00000018141c723c */ /* 0x048ff0000004184c */
[----:B------:R-:W-:Y:S01]  /*1e3c0*/  HMMA.16816.F32.BF16 R20, R20, R26, R64 ;  /* 0x0000001a1414723c */ /* 0x000fe20000041840 */
[----:B------:R-:W-:Y:S01]  /*1e3d0*/  IMAD.MOV.U32 R170, RZ, RZ, R49 ;  /* 0x000000ffffaa7224 */ /* 0x000fe200078e0031 */
[----:B------:R-:W-:Y:S01]  /*1e3e0*/  LDSM.16.M88.4 R64, [R182] ;  /* 0x00000000b640783b */ /* 0x000fe20000000200 */
[----:B------:R-:W-:-:S02]  /*1e3f0*/  IMAD.MOV.U32 R169, RZ, RZ, R50 ;  /* 0x000000ffffa97224 */ /* 0x000fc400078e0032 */
[----:B------:R-:W-:Y:S02]  /*1e400*/  IMAD.MOV.U32 R168, RZ, RZ, R51 ;  /* 0x000000ffffa87224 */ /* 0x000fe400078e0033 */
[----:B------:R-:W-:Y:S01]  /*1e410*/  IMAD.MOV.U32 R196, RZ, RZ, R44 ;  /* 0x000000ffffc47224 */ /* 0x000fe200078e002c */
[----:B------:R-:W1:Y:S01]  /*1e420*/  LDSM.16.M88.4 R48, [R182+0x1000] ;  /* 0x00100000b630783b */ /* 0x000e620000000200 */
[----:B------:R-:W-:Y:S02]  /*1e430*/  IMAD.MOV.U32 R36, RZ, RZ, R45 ;  /* 0x000000ffff247224 */ /* 0x000fe400078e002d */
[----:B------:R-:W-:Y:S02]  /*1e440*/  IMAD.MOV.U32 R17, RZ, RZ, R46 ;  /* 0x000000ffff117224 */ /* 0x000fe400078e002e */
[----:B------:R-:W-:Y:S01]  /*1e450*/  IMAD.MOV.U32 R16, RZ, RZ, R47 ;  /* 0x000000ffff107224 */ /* 0x000fe200078e002f */
[----:B------:R-:W-:Y:S01]  /*1e460*/  MOV R251, R40 ;  /* 0x0000002800fb7202 */ /* 0x000fe20000000f00 */
[----:B------:R-:W2:Y:S01]  /*1e470*/  LDSM.16.M88.4 R44, [R182+0x800] ;  /* 0x00080000b62c783b */ /* 0x000ea20000000200 */
[----:B------:R-:W-:Y:S01]  /*1e480*/  IMAD.MOV.U32 R109, RZ, RZ, R36 ;  /* 0x000000ffff6d7224 */ /* 0x000fe200078e0024 */
[----:B------:R-:W-:Y:S01]  /*1e490*/  MOV R110, R17 ;  /* 0x00000011006e7202 */ /* 0x000fe20000000f00 */
[----:B------:R-:W-:Y:S01]  /*1e4a0*/  IMAD.MOV.U32 R111, RZ, RZ, R16 ;  /* 0x000000ffff6f7224 */ /* 0x000fe200078e0010 */
[----:B------:R-:W-:Y:S01]  /*1e4b0*/  LDSM.16.M88.4 R24, [R182+0x3800] ;  /* 0x00380000b618783b */ /* 0x000fe20000000200 */
[----:B------:R-:W-:-:S04]  /*1e4c0*/  IMAD.MOV.U32 R76, RZ, RZ, R11 ;  /* 0x000000ffff4c7224 */ /* 0x000fc800078e000b */
[----:B------:R-:W-:Y:S02]  /*1e4d0*/  IMAD.MOV.U32 R36, RZ, RZ, R20 ;  /* 0x000000ffff247224 */ /* 0x000fe400078e0014 */
[----:B------:R-:W-:Y:S02]  /*1e4e0*/  IMAD.MOV.U32 R17, RZ, RZ, R21 ;  /* 0x000000ffff117224 */ /* 0x000fe400078e0015 */
[----:B------:R-:W-:Y:S02]  /*1e4f0*/  IMAD.MOV.U32 R16, RZ, RZ, R22 ;  /* 0x000000ffff107224 */ /* 0x000fe400078e0016 */
[----:B------:R-:W-:Y:S02]  /*1e500*/  IMAD.MOV.U32 R11, RZ, RZ, R23 ;  /* 0x000000ffff0b7224 */ /* 0x000fe400078e0017 */
[----:B------:R-:W3:Y:S01]  /*1e510*/  LDSM.16.M88.4 R20, [R182+0x4000] ;  /* 0x00400000b614783b */ /* 0x000ee20000000200 */
[----:B------:R-:W-:Y:S02]  /*1e520*/  IMAD.MOV.U32 R246, RZ, RZ, R41 ;  /* 0x000000fffff67224 */ /* 0x000fe400078e0029 */
[----:B------:R-:W-:-:S02]  /*1e530*/  IMAD.MOV.U32 R245, RZ, RZ, R42 ;  /* 0x000000fffff57224 */ /* 0x000fc400078e002a */
[----:B------:R-:W-:Y:S02]  /*1e540*/  IMAD.MOV.U32 R244, RZ, RZ, R43 ;  /* 0x000000fffff47224 */ /* 0x000fe400078e002b */
[----:B------:R-:W4:Y:S01]  /*1e550*/  LDSM.16.M88.4 R40, [R182+0x2000] ;  /* 0x00200000b628783b */ /* 0x000f220000000200 */
[----:B------:R-:W-:Y:S02]  /*1e560*/  IMAD.MOV.U32 R193, RZ, RZ, R188 ;  /* 0x000000ffffc17224 */ /* 0x000fe400078e00bc */
[----:B------:R-:W-:Y:S02]  /*1e570*/  IMAD.MOV.U32 R194, RZ, RZ, R135 ;  /* 0x000000ffffc27224 */ /* 0x000fe400078e0087 */
[----:B------:R-:W-:Y:S01]  /*1e580*/  IMAD.MOV.U32 R195, RZ, RZ, R115 ;  /* 0x000000ffffc37224 */ /* 0x000fe200078e0073 */
[----:B------:R-:W-:Y:S01]  /*1e590*/  MOV R115, R30 ;  /* 0x0000001e00737202 */ /* 0x000fe20000000f00 */
[----:B------:R-:W-:Y:S02]  /*1e5a0*/  IMAD.MOV.U32 R171, RZ, RZ, R37 ;  /* 0x000000ffffab7224 */ /* 0x000fe400078e0025 */
[----:B------:R-:W-:-:S02]  /*1e5b0*/  IMAD.MOV.U32 R188, RZ, RZ, R28 ;  /* 0x000000ffffbc7224 */ /* 0x000fc400078e001c */
[----:B------:R-:W-:Y:S02]  /*1e5c0*/  IMAD.MOV.U32 R135, RZ, RZ, R29 ;  /* 0x000000ffff877224 */ /* 0x000fe400078e001d */
[----:B------:R-:W-:Y:S02]  /*1e5d0*/  IMAD.MOV.U32 R37, RZ, RZ, R31 ;  /* 0x000000ffff257224 */ /* 0x000fe400078e001f */
[----:B------:R-:W3:Y:S01]  /*1e5e0*/  LDSM.16.M88.4 R28, [R182+0x3000] ;  /* 0x00300000b61c783b */ /* 0x000ee20000000200 */
[----:B------:R-:W-:Y:S01]  /*1e5f0*/  IMAD.MOV.U32 R78, RZ, RZ, R100 ;  /* 0x000000ffff4e7224 */ /* 0x000fe200078e0064 */
[----:B------:R-:W-:Y:S01]  /*1e600*/  MOV R90, R204 ;  /* 0x000000cc005a7202 */ /* 0x000fe20000000f00 */
[----:B------:R-:W-:Y:S02]  /*1e610*/  IMAD.MOV.U32 R123, RZ, RZ, R93 ;  /* 0x000000ffff7b7224 */ /* 0x000fe400078e005d */
[----:B------:R-:W-:Y:S02]  /*1e620*/  IMAD.MOV.U32 R77, RZ, RZ, R92 ;  /* 0x000000ffff4d7224 */ /* 0x000fe400078e005c */
[----:B------:R-:W-:-:S02]  /*1e630*/  IMAD.MOV.U32 R85, RZ, RZ, R199 ;  /* 0x000000ffff557224 */ /* 0x000fc400078e00c7 */
[----:B------:R-:W-:Y:S02]  /*1e640*/  IMAD.MOV.U32 R86, RZ, RZ, R198 ;  /* 0x000000ffff567224 */ /* 0x000fe400078e00c6 */
[----:B------:R-:W-:Y:S02]  /*1e650*/  IMAD.MOV.U32 R87, RZ, RZ, R197 ;  /* 0x000000ffff577224 */ /* 0x000fe400078e00c5 */
[----:B------:R-:W-:Y:S02]  /*1e660*/  IMAD.MOV.U32 R108, RZ, RZ, R196 ;  /* 0x000000ffff6c7224 */ /* 0x000fe400078e00c4 */
[----:B------:R-:W-:Y:S01]  /*1e670*/  IMAD.MOV.U32 R91, RZ, RZ, R205 ;  /* 0x000000ffff5b7224 */ /* 0x000fe200078e00cd */
[----:B-1----:R-:W-:Y:S01]  /*1e680*/  HMMA.16816.F32.BF16 R196, R12, R48, R68 ;  /* 0x000000300cc4723c */ /* 0x002fe20000041844 */
[----:B------:R-:W-:Y:S02]  /*1e690*/  IMAD.MOV.U32 R92, RZ, RZ, R206 ;  /* 0x000000ffff5c7224 */ /* 0x000fe400078e00ce */
[----:B------:R-:W-:-:S02]  /*1e6a0*/  IMAD.MOV.U32 R93, RZ, RZ, R207 ;  /* 0x000000ffff5d7224 */ /* 0x000fc400078e00cf */
[----:B------:R-:W-:Y:S02]  /*1e6b0*/  IMAD.MOV.U32 R79, RZ, RZ, R94 ;  /* 0x000000ffff4f7224 */ /* 0x000fe400078e005e */
[----:B------:R-:W-:Y:S01]  /*1e6c0*/  IMAD.MOV.U32 R100, RZ, RZ, R95 ;  /* 0x000000ffff647224 */ /* 0x000fe200078e005f */
[----:B--2---:R-:W-:Y:S01]  /*1e6d0*/  HMMA.16816.F32.BF16 R204, R12, R44, R60 ;  /* 0x0000002c0ccc723c */ /* 0x004fe2000004183c */
[----:B------:R-:W-:Y:S02]  /*1e6e0*/  IMAD.MOV.U32 R68, RZ, RZ, R78 ;  /* 0x000000ffff447224 */ /* 0x000fe400078e004e */
[----:B------:R-:W-:Y:S02]  /*1e6f0*/  IMAD.MOV.U32 R94, RZ, RZ, R203 ;  /* 0x000000ffff5e7224 */ /* 0x000fe400078e00cb */
[----:B------:R-:W-:Y:S02]  /*1e700*/  IMAD.MOV.U32 R95, RZ, RZ, R202 ;  /* 0x000000ffff5f7224 */ /* 0x000fe400078e00ca */
[----:B------:R-:W-:-:S02]  /*1e710*/  IMAD.MOV.U32 R84, RZ, RZ, R200 ;  /* 0x000000ffff547224 */ /* 0x000fc400078e00c8 */
[----:B------:R-:W-:Y:S02]  /*1e720*/  IMAD.MOV.U32 R60, RZ, RZ, R201 ;  /* 0x000000ffff3c7224 */ /* 0x000fe400078e00c9 */
[----:B------:R-:W-:Y:S01]  /*1e730*/  IMAD.MOV.U32 R78, RZ, RZ, R119 ;  /* 0x000000ffff4e7224 */ /* 0x000fe200078e0077 */
[----:B------:R-:W-:Y:S01]  /*1e740*/  HMMA.16816.F32.BF16 R200, R12, R46, R72 ;  /* 0x0000002e0cc8723c */ /* 0x000fe20000041848 */
[----:B------:R-:W-:Y:S02]  /*1e750*/  IMAD.MOV.U32 R119, RZ, RZ, R39 ;  /* 0x000000ffff777224 */ /* 0x000fe400078e0027 */
[----:B------:R-:W-:Y:S01]  /*1e760*/  IMAD.MOV.U32 R101, RZ, RZ, R192 ;  /* 0x000000ffff657224 */ /* 0x000fe200078e00c0 */
[----:B------:R-:W1:Y:S03]  /*1e770*/  S2R R39, SR_TID.X ;  /* 0x0000000000277919 */ /* 0x000e660000002100 */
[----:B------:R-:W-:Y:S01]  /*1e780*/  IMAD.MOV.U32 R72, RZ, RZ, R175 ;  /* 0x000000ffff487224 */ /* 0x000fe200078e00af */
[----:B------:R-:W-:Y:S01]  /*1e790*/  MOV R73, R174 ;  /* 0x000000ae00497202 */ /* 0x000fe20000000f00 */
[----:B------:R-:W-:-:S02]  /*1e7a0*/  IMAD.MOV.U32 R74, RZ, RZ, R173 ;  /* 0x000000ffff4a7224 */ /* 0x000fc400078e00ad */
[----:B------:R-:W-:Y:S02]  /*1e7b0*/  IMAD.MOV.U32 R102, RZ, RZ, R193 ;  /* 0x000000ffff667224 */ /* 0x000fe400078e00c1 */
[----:B------:R-:W-:Y:S02]  /*1e7c0*/  IMAD.MOV.U32 R103, RZ, RZ, R194 ;  /* 0x000000ffff677224 */ /* 0x000fe400078e00c2 */
[----:B------:R-:W-:Y:S02]  /*1e7d0*/  IMAD.MOV.U32 R88, RZ, RZ, R195 ;  /* 0x000000ffff587224 */ /* 0x000fe400078e00c3 */
[----:B------:R-:W-:Y:S01]  /*1e7e0*/  IMAD.MOV.U32 R89, RZ, RZ, R171 ;  /* 0x000000ffff597224 */ /* 0x000fe200078e00ab */
[----:B------:R-:W-:Y:S01]  /*1e7f0*/  MOV R71, R122 ;  /* 0x0000007a00477202 */ /* 0x000fe20000000f00 */
[----:B------:R-:W-:Y:S02]  /*1e800*/  IMAD.MOV.U32 R75, RZ, RZ, R172 ;  /* 0x000000ffff4b7224 */ /* 0x000fe400078e00ac */
[----:B------:R-:W-:Y:S01]  /*1e810*/  IMAD.MOV.U32 R61, RZ, RZ, R170 ;  /* 0x000000ffff3d7224 */ /* 0x000fe200078e00aa */
[----:B------:R-:W-:Y:S01]  /*1e820*/  HMMA.16816.F32.BF16 R192, R12, R50, R80 ;  /* 0x000000320cc0723c */ /* 0x000fe20000041850 */
[----:B------:R-:W-:Y:S01]  /*1e830*/  IMAD.MOV.U32 R62, RZ, RZ, R169 ;  /* 0x000000ffff3e7224 */ /* 0x000fe200078e00a9 */
[----:B------:R-:W-:Y:S01]  /*1e840*/  LDSM.16.M88.4 R44, [R182+0x4800] ;  /* 0x00480000b62c783b */ /* 0x000fe20000000200 */
[----:B------:R-:W-:-:S02]  /*1e850*/  IMAD.MOV.U32 R63, RZ, RZ, R168 ;  /* 0x000000ffff3f7224 */ /* 0x000fc400078e00a8 */
[----:B------:R-:W-:-:S03]  /*1e860*/  IMAD.MOV.U32 R49, RZ, RZ, R61 ;  /* 0x000000ffff317224 */ /* 0x000fc600078e003d */
[----:B------:R-:W-:Y:S01]  /*1e870*/  HMMA.16816.F32.BF16 R168, R12, R58, R104 ;  /* 0x0000003a0ca8723c */ /* 0x000fe20000041868 */
[----:B------:R-:W-:Y:S02]  /*1e880*/  IMAD.MOV.U32 R70, RZ, RZ, R123 ;  /* 0x000000ffff467224 */ /* 0x000fe400078e007b */
[----:B------:R-:W-:-:S04]  /*1e890*/  IMAD.MOV.U32 R61, RZ, RZ, R128 ;  /* 0x000000ffff3d7224 */ /* 0x000fc800078e0080 */
[----:B------:R-:W-:Y:S01]  /*1e8a0*/  IMAD.MOV.U32 R106, RZ, RZ, R60 ;  /* 0x000000ffff6a7224 */ /* 0x000fe200078e003c */
[----:B------:R-:W-:Y:S01]  /*1e8b0*/  HMMA.16816.F32.BF16 R80, R12, R32, R72 ;  /* 0x000000200c50723c */ /* 0x000fe20000041848 */
[----:B------:R-:W-:-:S06]  /*1e8c0*/  IMAD.MOV.U32 R60, RZ, RZ, R129 ;  /* 0x000000ffff3c7224 */ /* 0x000fcc00078e0081 */
[----:B------:R-:W-:Y:S02]  /*1e8d0*/  IMAD.MOV.U32 R72, RZ, RZ, R121 ;  /* 0x000000ffff487224 */ /* 0x000fe400078e0079 */
[----:B------:R-:W-:Y:S02]  /*1e8e0*/  IMAD.MOV.U32 R73, RZ, RZ, R120 ;  /* 0x000000ffff497224 */ /* 0x000fe400078e0078 */
[----:B------:R-:W-:Y:S01]  /*1e8f0*/  IMAD.MOV.U32 R74, RZ, RZ, R131 ;  /* 0x000000ffff4a7224 */ /* 0x000fe200078e0083 */
[----:B---3--:R-:W-:Y:S01]  /*1e900*/  HMMA.16816.F32.BF16 R120, R12, R20, R216 ;  /* 0x000000140c78723c */ /* 0x008fe200000418d8 */
[----:B------:R-:W-:-:S07]  /*1e910*/  IMAD.MOV.U32 R75, RZ, RZ, R130 ;  /* 0x000000ffff4b7224 */ /* 0x000fce00078e0082 */
[C---:B------:R-:W-:Y:S01]  /*1e920*/  HMMA.16816.F32.BF16 R128, R12.reuse, R22, R212 ;  /* 0x000000160c80723c */ /* 0x040fe200000418d4 */
[----:B------:R-:W2:Y:S07]  /*1e930*/  LDSM.16.M88.4 R20, [R182+0x5800] ;  /* 0x00580000b614783b */ /* 0x000eae0000000200 */
[----:B------:R-:W-:Y:S01]  /*1e940*/  HMMA.16816.F32.BF16 R172, R12, R56, R96 ;  /* 0x000000380cac723c */ /* 0x000fe20000041860 */
[----:B-1----:R-:W-:-:S07]  /*1e950*/  IMAD.SHL.U32 R39, R39, 0x2, RZ ;  /* 0x0000000227277824 */ /* 0x002fce00078e00ff */
[----:B------:R-:W-:Y:S01]  /*1e960*/  HMMA.16816.F32.BF16 R56, R12, R66, R52 ;  /* 0x000000420c38723c */ /* 0x000fe20000041834 */
[----:B------:R-:W-:Y:S01]  /*1e970*/  IMAD.MOV.U32 R69, RZ, RZ, R79 ;  /* 0x000000ffff457224 */ /* 0x000fe200078e004f */
[----:B------:R-:W-:-:S06]  /*1e980*/  MOV R79, R118 ;  /* 0x00000076004f7202 */ /* 0x000fcc0000000f00 */
[----:B----4-:R-:W-:Y:S01]  /*1e990*/  HMMA.16816.F32.BF16 R84, R12, R40, R84 ;  /* 0x000000280c54723c */ /* 0x010fe20000041854 */
[----:B------:R-:W-:-:S07]  /*1e9a0*/  IMAD.MOV.U32 R118, RZ, RZ, R9 ;  /* 0x000000ffff767224 */ /* 0x000fce00078e0009 */
[C---:B------:R-:W-:Y:S01]  /*1e9b0*/  HMMA.16816.F32.BF16 R92, R12.reuse, R42, R92 ;  /* 0x0000002a0c5c723c */ /* 0x040fe2000004185c */
[----:B------:R-:W1:Y:S01]  /*1e9c0*/  LDSM.16.M88.4 R40, [R182+0x5000] ;  /* 0x00500000b628783b */ /* 0x000e620000000200 */
[----:B------:R-:W-:Y:S01]  /*1e9d0*/  IMAD.SHL.U32 R9, R248, 0x100, RZ ;  /* 0x00000100f8097824 */ /* 0x000fe200078e00ff */
[----:B------:R-:W-:Y:S01]  /*1e9e0*/  LOP3.LUT R39, R39, 0x6, RZ, 0xc0, !PT ;  /* 0x0000000627277812 */ /* 0x000fe200078ec0ff */
[----:B------:R-:W-:Y:S01]  /*1e9f0*/  IMAD.MOV.U32 R54, RZ, RZ, R68 ;  /* 0x000000ffff367224 */ /* 0x000fe200078e0044 */
[----:B------:R-:W-:Y:S01]  /*1ea00*/  MOV R68, R74 ;  /* 0x0000004a00447202 */ /* 0x000fe20000000f00 */
[----:B------:R-:W-:Y:S02]  /*1ea10*/  IMAD.MOV.U32 R55, RZ, RZ, R69 ;  /* 0x000000ffff377224 */ /* 0x000fe400078e0045 */
[----:B------:R-:W-:Y:S01]  /*1ea20*/  HMMA.16816.F32.BF16 R100, R12, R28, R100 ;  /* 0x0000001c0c64723c */ /* 0x000fe20000041864 */
[----:B------:R-:W-:Y:S02]  /*1ea30*/  IMAD.MOV.U32 R69, RZ, RZ, R75 ;  /* 0x000000ffff457224 */ /* 0x000fe400078e004b */
[----:B------:R-:W-:Y:S01]  /*1ea40*/  IMAD.MOV.U32 R74, RZ, RZ, R2 ;  /* 0x000000ffff4a7224 */ /* 0x000fe200078e0002 */
[C-C-:B------:R-:W-:Y:S01]  /*1ea50*/  LOP3.LUT R2, R9.reuse, 0x8, R39.reuse, 0xfe, !PT ;  /* 0x0000000809027812 */ /* 0x140fe200078efe27 */
[----:B------:R-:W-:Y:S01]  /*1ea60*/  IMAD.MOV.U32 R75, RZ, RZ, R0 ;  /* 0x000000ffff4b7224 */ /* 0x000fe200078e0000 */
[----:B------:R-:W-:-:S02]  /*1ea70*/  LOP3.LUT R0, R9, 0x10, R39, 0xfe, !PT ;  /* 0x0000001009007812 */ /* 0x000fc400078efe27 */
[----:B------:R-:W-:Y:S01]  /*1ea80*/  HMMA.16816.F32.BF16 R108, R12, R30, R108 ;  /* 0x0000001e0c6c723c */ /* 0x000fe2000004186c */
[----:B------:R-:W3:Y:S01]  /*1ea90*/  LDSM.16.M88.4 R28, [R182+0x6000] ;  /* 0x00600000b61c783b */ /* 0x000ee20000000200 */
[----:B------:R-:W-:Y:S02]  /*1eaa0*/  IMAD.MOV.U32 R33, RZ, RZ, R72 ;  /* 0x000000ffff217224 */ /* 0x000fe400078e0048 */
[----:B------:R-:W-:-:S04]  /*1eab0*/  IMAD.MOV.U32 R32, RZ, RZ, R117 ;  /* 0x000000ffff207224 */ /* 0x000fc800078e0075 */
[C---:B------:R-:W-:Y:S01]  /*1eac0*/  HMMA.16816.F32.BF16 R88, R12.reuse, R34, R88 ;  /* 0x000000220c58723c */ /* 0x040fe20000041858 */
[----:B------:R-:W-:Y:S01]  /*1ead0*/  IMAD.MOV.U32 R50, RZ, RZ, R62 ;  /* 0x000000ffff327224 */ /* 0x000fe200078e003e */
[C---:B------:R-:W-:Y:S01]  /*1eae0*/  ISETP.GE.AND P3, PT, R2.reuse, R8, PT ;  /* 0x000000080200720c */ /* 0x040fe20003f66270 */
[----:B------:R-:W-:Y:S01]  /*1eaf0*/  IMAD.MOV.U32 R51, RZ, RZ, R63 ;  /* 0x000000ffff337224 */ /* 0x000fe200078e003f */
[----:B------:R-:W-:Y:S01]  /*1eb00*/  ISETP.GE.AND P4, PT, R2, R6, PT ;  /* 0x000000060200720c */ /* 0x000fe20003f86270 */
[----:B------:R-:W-:Y:S02]  /*1eb10*/  IMAD.MOV.U32 R48, RZ, RZ, R76 ;  /* 0x000000ffff307224 */ /* 0x000fe400078e004c */
[----:B------:R-:W-:Y:S01]  /*1eb20*/  IMAD.MOV.U32 R34, RZ, RZ, R78 ;  /* 0x000000ffff227224 */ /* 0x000fe200078e004e */
[----:B------:R-:W-:Y:S01]  /*1eb30*/  HMMA.16816.F32.BF16 R96, R12, R24, R240 ;  /* 0x000000180c60723c */ /* 0x000fe200000418f0 */
[----:B------:R-:W-:Y:S01]  /*1eb40*/  IMAD.MOV.U32 R35, RZ, RZ, R79 ;  /* 0x000000ffff237224 */ /* 0x000fe200078e004f */
[C---:B------:R-:W-:Y:S01]  /*1eb50*/  ISETP.GE.AND P5, PT, R0.reuse, R8, PT ;  /* 0x000000080000720c */ /* 0x040fe20003fa6270 */
[----:B------:R-:W-:Y:S01]  /*1eb60*/  IMAD.MOV.U32 R107, RZ, RZ, R77 ;  /* 0x000000ffff6b7224 */ /* 0x000fe200078e004d */
[----:B------:R-:W-:-:S03]  /*1eb70*/  ISETP.GE.AND P6, PT, R0, R6, PT ;  /* 0x000000060000720c */ /* 0x000fc60003fc6270 */
[----:B------:R-:W-:Y:S01]  /*1eb80*/  IMAD.MOV.U32 R243, RZ, RZ, R116 ;  /* 0x000000fffff37224 */ /* 0x000fe200078e0074 */
[C---:B------:R-:W-:Y:S01]  /*1eb90*/  LOP3.LUT R2, R9.reuse, 0x18, R39, 0xfe, !PT ;  /* 0x0000001809027812 */ /* 0x040fe200078efe27 */
[----:B------:R-:W-:Y:S01]  /*1eba0*/  IMAD.MOV.U32 R62, RZ, RZ, R127 ;  /* 0x000000ffff3e7224 */ /* 0x000fe200078e007f */
[----:B------:R-:W-:Y:S01]  /*1ebb0*/  LOP3.LUT R0, R9, 0x20, R39, 0xfe, !PT ;  /* 0x0000002009007812 */ /* 0x000fe200078efe27 */
[----:B------:R-:W-:Y:S02]  /*1ebc0*/  IMAD.MOV.U32 R63, RZ, RZ, R126 ;  /* 0x000000ffff3f7224 */ /* 0x000fe400078e007e */
[----:B------:R-:W-:Y:S02]  /*1ebd0*/  IMAD.MOV.U32 R76, RZ, RZ, R125 ;  /* 0x000000ffff4c7224 */ /* 0x000fe400078e007d */
[----:B------:R-:W-:Y:S02]  /*1ebe0*/  IMAD.MOV.U32 R77, RZ, RZ, R124 ;  /* 0x000000ffff4d7224 */ /* 0x000fe400078e007c */
[----:B------:R-:W-:Y:S01]  /*1ebf0*/  HMMA.16816.F32.BF16 R124, R12, R26, R236 ;  /* 0x0000001a0c7c723c */ /* 0x000fe200000418ec */
[----:B------:R-:W-:-:S02]  /*1ec00*/  IMAD.MOV.U32 R241, RZ, RZ, R243 ;  /* 0x000000fffff17224 */ /* 0x000fc400078e00f3 */
[----:B------:R-:W-:Y:S02]  /*1ec10*/  IMAD.MOV.U32 R67, RZ, RZ, R71 ;  /* 0x000000ffff437224 */ /* 0x000fe400078e0047 */
[----:B------:R-:W-:Y:S02]  /*1ec20*/  IMAD.MOV.U32 R242, RZ, RZ, R34 ;  /* 0x000000fffff27224 */ /* 0x000fe400078e0022 */
[----:B------:R-:W-:Y:S01]  /*1ec30*/  IMAD.MOV.U32 R240, RZ, RZ, R32 ;  /* 0x000000fffff07224 */ /* 0x000fe200078e0020 */
[----:B------:R-:W-:Y:S01]  /*1ec40*/  FSEL R56, R56, -INF , !P3 ;  /* 0xff80000038387808 */ /* 0x000fe20005800000 */
[----:B------:R-:W-:Y:S01]  /*1ec50*/  IMAD.MOV.U32 R243, RZ, RZ, R35 ;  /* 0x000000fffff37224 */ /* 0x000fe200078e0023 */
[----:B------:R-:W-:Y:S01]  /*1ec60*/  FSEL R58, R58, -INF , !P4 ;  /* 0xff8000003a3a7808 */ /* 0x000fe20006000000 */
[----:B------:R-:W-:Y:S01]  /*1ec70*/  IMAD.MOV.U32 R239, RZ, RZ, R33 ;  /* 0x000000ffffef7224 */ /* 0x000fe200078e0021 */
[----:B------:R-:W-:Y:S01]  /*1ec80*/  FSEL R204, R204, -INF , !P5 ;  /* 0xff800000cccc7808 */ /* 0x000fe20006800000 */
[----:B------:R-:W-:Y:S01]  /*1ec90*/  IMAD.MOV.U32 R71, RZ, RZ, R61 ;  /* 0x000000ffff477224 */ /* 0x000fe200078e003d */
[----:B------:R-:W4:Y:S01]  /*1eca0*/  LDSM.16.M88.4 R32, [R182+0x6800] ;  /* 0x00680000b620783b */ /* 0x000f220000000200 */
[----:B------:R-:W-:Y:S01]  /*1ecb0*/  IMAD.MOV.U32 R52, RZ, RZ, R70 ;  /* 0x000000ffff347224 */ /* 0x000fe200078e0046 */
[----:B------:R-:W-:Y:S01]  /*1ecc0*/  FSEL R206, R206, -INF , !P6 ;  /* 0xff800000cece7808 */ /* 0x000fe20007000000 */
[----:B------:R-:W-:Y:S01]  /*1ecd0*/  IMAD.MOV.U32 R61, RZ, RZ, R62 ;  /* 0x000000ffff3d7224 */ /* 0x000fe200078e003e */
[C---:B------:R-:W-:Y:S01]  /*1ece0*/  ISETP.GE.AND P3, PT, R2.reuse, R8, PT ;  /* 0x000000080200720c */ /* 0x040fe20003f66270 */
[----:B------:R-:W-:Y:S01]  /*1ecf0*/  IMAD.MOV.U32 R70, RZ, RZ, R60 ;  /* 0x000000ffff467224 */ /* 0x000fe200078e003c */
[----:B------:R-:W-:Y:S01]  /*1ed00*/  ISETP.GE.AND P4, PT, R2, R6, PT ;  /* 0x000000060200720c */ /* 0x000fe20003f86270 */
[----:B------:R-:W-:Y:S01]  /*1ed10*/  IMAD.MOV.U32 R62, RZ, RZ, R63 ;  /* 0x000000ffff3e7224 */ /* 0x000fe200078e003f */
[C---:B------:R-:W-:Y:S01]  /*1ed20*/  ISETP.GE.AND P5, PT, R0.reuse, R8, PT ;  /* 0x000000080000720c */ /* 0x040fe20003fa6270 */
[----:B------:R-:W-:Y:S01]  /*1ed30*/  IMAD.MOV.U32 R63, RZ, RZ, R76 ;  /* 0x000000ffff3f7224 */ /* 0x000fe200078e004c */
[----:B------:R-:W-:Y:S01]  /*1ed40*/  ISETP.GE.AND P6, PT, R0, R6, PT ;  /* 0x000000060000720c */ /* 0x000fe20003fc6270 */
[----:B------:R-:W-:Y:S01]  /*1ed50*/  IMAD.MOV.U32 R60, RZ, RZ, R77 ;  /* 0x000000ffff3c7224 */ /* 0x000fe200078e004d */
[C-C-:B------:R-:W-:Y:S01]  /*1ed60*/  LOP3.LUT R2, R9.reuse, 0x28, R39.reuse, 0xfe, !PT ;  /* 0x0000002809027812 */ /* 0x140fe200078efe27 */
[----:B------:R-:W3:Y:S01]  /*1ed70*/  LDSM.16.M88.4 R24, [R182+0x7000] ;  /* 0x00700000b618783b */ /* 0x000ee20000000200 */
[----:B------:R-:W-:-:S02]  /*1ed80*/  LOP3.LUT R0, R9, 0x30, R39, 0xfe, !PT ;  /* 0x0000003009007812 */ /* 0x000fc400078efe27 */
        /* <DEDUP_REMOVED lines=8> */
[C-C-:B------:R-:W-:Y:S02]  /*1ee10*/  LOP3.LUT R2, R9.reuse, 0x38, R39.reuse, 0xfe, !PT ;  /* 0x0000003809027812 */ /* 0x140fe400078efe27 */
[----:B------:R-:W-:Y:S01]  /*1ee20*/  LOP3.LUT R0, R9, 0x40, R39, 0xfe, !PT ;  /* 0x0000004009007812 */ /* 0x000fe200078efe27 */
[----:B--2---:R-:W-:Y:S01]  /*1ee30*/  HMMA.16816.F32.BF16 R68, R12, R20, R68 ;  /* 0x000000140c44723c */ /* 0x004fe20000041844 */
[----:B------:R-:W-:Y:S02]  /*1ee40*/  FSEL R192, R192, -INF , !P3 ;  /* 0xff800000c0c07808 */ /* 0x000fe40005800000 */
[----:B------:R-:W-:-:S02]  /*1ee50*/  FSEL R194, R194, -INF , !P4 ;  /* 0xff800000c2c27808 */ /* 0x000fc40006000000 */
[----:B------:R-:W-:Y:S02]  /*1ee60*/  FSEL R172, R172, -INF , !P5 ;  /* 0xff800000acac7808 */ /* 0x000fe40006800000 */
[----:B------:R-:W-:Y:S01]  /*1ee70*/  FSEL R174, R174, -INF , !P6 ;  /* 0xff800000aeae7808 */ /* 0x000fe20007000000 */
[C---:B------:R-:W-:Y:S01]  /*1ee80*/  HMMA.16816.F32.BF16 R60, R12.reuse, R22, R60 ;  /* 0x000000160c3c723c */ /* 0x040fe2000004183c */
[----:B------:R-:W2:Y:S01]  /*1ee90*/  LDSM.16.M88.4 R20, [R182+0x7800] ;  /* 0x00780000b614783b */ /* 0x000ea20000000200 */
[C---:B------:R-:W-:Y:S01]  /*1eea0*/  ISETP.GE.AND P3, PT, R2.reuse, R8, PT ;  /* 0x000000080200720c */ /* 0x040fe20003f66270 */
[----:B------:R-:W-:Y:S01]  /*1eeb0*/  IMAD.MOV.U32 R66, RZ, RZ, R73 ;  /* 0x000000ffff427224 */ /* 0x000fe200078e0049 */
[----:B------:R-:W-:Y:S02]  /*1eec0*/  ISETP.GE.AND P4, PT, R2, R6, PT ;  /* 0x000000060200720c */ /* 0x000fe40003f86270 */
[----:B------:R-:W-:Y:S01]  /*1eed0*/  MOV R72, R118 ;  /* 0x0000007600487202 */ /* 0x000fe20000000f00 */
[----:B------:R-:W-:Y:S01]  /*1eee0*/  IMAD.MOV.U32 R53, RZ, RZ, R107 ;  /* 0x000000ffff357224 */ /* 0x000fe200078e006b */
[C---:B------:R-:W-:Y:S01]  /*1eef0*/  ISETP.GE.AND P5, PT, R0.reuse, R8, PT ;  /* 0x000000080000720c */ /* 0x040fe20003fa6270 */
[----:B-1----:R-:W-:Y:S01]  /*1ef00*/  HMMA.16816.F32.BF16 R76, R12, R40, R228 ;  /* 0x000000280c4c723c */ /* 0x002fe200000418e4 */
[----:B------:R-:W-:-:S02]  /*1ef10*/  ISETP.GE.AND P6, PT, R0, R6, PT ;  /* 0x000000060000720c */ /* 0x000fc40003fc6270 */
[----:B------:R-:W-:Y:S01]  /*1ef20*/  ISETP.GE.AND P2, PT, R106, 0x3, PT ;  /* 0x000000036a00780c */ /* 0x000fe20003f46270 */
[----:B------:R-:W-:Y:S01]  /*1ef30*/  IMAD.MOV.U32 R216, RZ, RZ, R239 ;  /* 0x000000ffffd87224 */ /* 0x000fe200078e00ef */
[C---:B------:R-:W-:Y:S01]  /*1ef40*/  LOP3.LUT R2, R9.reuse, 0x48, R39, 0xfe, !PT ;  /* 0x0000004809027812 */ /* 0x040fe200078efe27 */
[----:B------:R-:W-:Y:S01]  /*1ef50*/  IMAD.MOV.U32 R218, RZ, RZ, R67 ;  /* 0x000000ffffda7224 */ /* 0x000fe200078e0043 */
[----:B------:R-:W-:Y:S01]  /*1ef60*/  LOP3.LUT R0, R9, 0x50, R39, 0xfe, !PT ;  /* 0x0000005009007812 */ /* 0x000fe200078efe27 */
[----:B------:R-:W-:Y:S01]  /*1ef70*/  IMAD.MOV.U32 R73, RZ, RZ, R119 ;  /* 0x000000ffff497224 */ /* 0x000fe200078e0077 */
[----:B------:R-:W-:Y:S01]  /*1ef80*/  FSEL R168, R168, -INF , !P3 ;  /* 0xff800000a8a87808 */ /* 0x000fe20005800000 */
[C---:B------:R-:W-:Y:S01]  /*1ef90*/  HMMA.16816.F32.BF16 R116, R12.reuse, R44, R208 ;  /* 0x0000002c0c74723c */ /* 0x040fe200000418d0 */
[----:B------:R-:W-:Y:S02]  /*1efa0*/  FSEL R170, R170, -INF , !P4 ;  /* 0xff800000aaaa7808 */ /* 0x000fe40006000000 */
[----:B------:R-:W-:Y:S01]  /*1efb0*/  MOV R219, R252 ;  /* 0x000000fc00db7202 */ /* 0x000fe20000000f00 */
[----:B------:R-:W-:Y:S01]  /*1efc0*/  IMAD.MOV.U32 R236, RZ, RZ, R251 ;  /* 0x000000ffffec7224 */ /* 0x000fe200078e00fb */
[----:B------:R-:W-:Y:S01]  /*1efd0*/  FSEL R84, R84, -INF , !P5 ;  /* 0xff80000054547808 */ /* 0x000fe20006800000 */
[----:B------:R-:W-:Y:S01]  /*1efe0*/  IMAD.MOV.U32 R237, RZ, RZ, R246 ;  /* 0x000000ffffed7224 */ /* 0x000fe200078e00f6 */
[----:B------:R-:W-:Y:S01]  /*1eff0*/  FSEL R86, R86, -INF , !P6 ;  /* 0xff80000056567808 */ /* 0x000fe20007000000 */
[----:B---3--:R-:W-:Y:S01]  /*1f000*/  HMMA.16816.F32.BF16 R48, R12, R30, R48 ;  /* 0x0000001e0c30723c */ /* 0x008fe20000041830 */
[C---:B------:R-:W-:Y:S01]  /*1f010*/  ISETP.GE.AND P3, PT, R2.reuse, R8, PT ;  /* 0x000000080200720c */ /* 0x040fe20003f66270 */
[----:B------:R-:W-:Y:S01]  /*1f020*/  IMAD.MOV.U32 R238, RZ, RZ, R245 ;  /* 0x000000ffffee7224 */ /* 0x000fe200078e00f5 */
[----:B------:R-:W-:Y:S01]  /*1f030*/  ISETP.GE.AND P4, PT, R2, R6, PT ;  /* 0x000000060200720c */ /* 0x000fe20003f86270 */
[----:B------:R-:W-:-:S04]  /*1f040*/  DEPBAR.LE SB0, 0x0 ;  /* 0x000080000000791a */ /* 0x000fc80000000000 */
[C---:B------:R-:W-:Y:S02]  /*1f050*/  ISETP.GE.AND P5, PT, R0.reuse, R8, PT ;  /* 0x000000080000720c */ /* 0x040fe40003fa6270 */
[----:B------:R-:W-:Y:S02]  /*1f060*/  ISETP.GE.AND P6, PT, R0, R6, PT ;  /* 0x000000060000720c */ /* 0x000fe40003fc6270 */
[C-C-:B------:R-:W-:Y:S02]  /*1f070*/  LOP3.LUT R2, R9.reuse, 0x58, R39.reuse, 0xfe, !PT ;  /* 0x0000005809027812 */ /* 0x140fe400078efe27 */
[----:B------:R-:W-:Y:S01]  /*1f080*/  LOP3.LUT R0, R9, 0x60, R39, 0xfe, !PT ;  /* 0x0000006009007812 */ /* 0x000fe200078efe27 */
[----:B------:R-:W-:Y:S01]  /*1f090*/  HMMA.16816.F32.BF16 R104, R12, R46, R232 ;  /* 0x0000002e0c68723c */ /* 0x000fe200000418e8 */
[----:B------:R-:W-:Y:S02]  /*1f0a0*/  FSEL R92, R92, -INF , !P3 ;  /* 0xff8000005c5c7808 */ /* 0x000fe40005800000 */
[----:B------:R-:W-:-:S02]  /*1f0b0*/  FSEL R94, R94, -INF , !P4 ;  /* 0xff8000005e5e7808 */ /* 0x000fc40006000000 */
[----:B------:R-:W-:Y:S02]  /*1f0c0*/  FSEL R80, R80, -INF , !P5 ;  /* 0xff80000050507808 */ /* 0x000fe40006800000 */
[----:B------:R-:W-:Y:S02]  /*1f0d0*/  FSEL R82, R82, -INF , !P6 ;  /* 0xff80000052527808 */ /* 0x000fe40007000000 */
[C---:B------:R-:W-:Y:S02]  /*1f0e0*/  ISETP.GE.AND P3, PT, R2.reuse, R8, PT ;  /* 0x000000080200720c */ /* 0x040fe40003f66270 */
[----:B------:R-:W-:Y:S02]  /*1f0f0*/  ISETP.GE.AND P4, PT, R2, R6, PT ;  /* 0x000000060200720c */ /* 0x000fe40003f86270 */
[C---:B------:R-:W-:Y:S02]  /*1f100*/  ISETP.GE.AND P5, PT, R0.reuse, R8, PT ;  /* 0x000000080000720c */ /* 0x040fe40003fa6270 */
[----:B------:R-:W-:-:S02]  /*1f110*/  ISETP.GE.AND P6, PT, R0, R6, PT ;  /* 0x000000060000720c */ /* 0x000fc40003fc6270 */
[C-C-:B------:R-:W-:Y:S02]  /*1f120*/  LOP3.LUT R0, R9.reuse, 0x68, R39.reuse, 0xfe, !PT ;  /* 0x0000006809007812 */ /* 0x140fe400078efe27 */
[----:B------:R-:W-:Y:S01]  /*1f130*/  LOP3.LUT R2, R9, 0x70, R39, 0xfe, !PT ;  /* 0x0000007009027812 */ /* 0x000fe200078efe27 */
[----:B------:R-:W-:Y:S01]  /*1f140*/  HMMA.16816.F32.BF16 R72, R12, R42, R72 ;  /* 0x0000002a0c48723c */ /* 0x000fe20000041848 */
[----:B------:R-:W-:Y:S02]  /*1f150*/  FSEL R88, R88, -INF , !P3 ;  /* 0xff80000058587808 */ /* 0x000fe40005800000 */
[----:B------:R-:W-:Y:S02]  /*1f160*/  FSEL R90, R90, -INF , !P4 ;  /* 0xff8000005a5a7808 */ /* 0x000fe40006000000 */
[----:B------:R-:W-:Y:S02]  /*1f170*/  FSEL R100, R100, -INF , !P5 ;  /* 0xff80000064647808 */ /* 0x000fe40006800000 */
[----:B------:R-:W-:-:S02]  /*1f180*/  FSEL R102, R102, -INF , !P6 ;  /* 0xff80000066667808 */ /* 0x000fc40007000000 */
[C---:B------:R-:W-:Y:S02]  /*1f190*/  ISETP.GE.AND P3, PT, R0.reuse, R8, PT ;  /* 0x000000080000720c */ /* 0x040fe40003f66270 */
[----:B------:R-:W-:Y:S02]  /*1f1a0*/  ISETP.GE.AND P4, PT, R0, R6, PT ;  /* 0x000000060000720c */ /* 0x000fe40003f86270 */
[C---:B------:R-:W-:Y:S02]  /*1f1b0*/  ISETP.GE.AND P5, PT, R2.reuse, R8, PT ;  /* 0x000000080200720c */ /* 0x040fe40003fa6270 */
[----:B------:R-:W-:Y:S02]  /*1f1c0*/  ISETP.GE.AND P6, PT, R2, R6, PT ;  /* 0x000000060200720c */ /* 0x000fe40003fc6270 */
[C-C-:B------:R-:W-:Y:S02]  /*1f1d0*/  LOP3.LUT R2, R9.reuse, 0x78, R39.reuse, 0xfe, !PT ;  /* 0x0000007809027812 */ /* 0x140fe400078efe27 */
[----:B------:R-:W-:Y:S01]  /*1f1e0*/  LOP3.LUT R0, R9, 0x80, R39, 0xfe, !PT ;  /* 0x0000008009007812 */ /* 0x000fe200078efe27 */
[----:B------:R-:W-:Y:S01]  /*1f1f0*/  HMMA.16816.F32.BF16 R52, R12, R28, R52 ;  /* 0x0000001c0c34723c */ /* 0x000fe20000041834 */
        /* <DEDUP_REMOVED lines=8> */
[C-C-:B------:R-:W-:Y:S02]  /*1f280*/  LOP3.LUT R2, R9.reuse, 0x88, R39.reuse, 0xfe, !PT ;  /* 0x0000008809027812 */ /* 0x140fe400078efe27 */
[----:B------:R-:W-:Y:S01]  /*1f290*/  LOP3.LUT R0, R9, 0x90, R39, 0xfe, !PT ;  /* 0x0000009009007812 */ /* 0x000fe200078efe27 */
[----:B------:R-:W-:Y:S01]  /*1f2a0*/  IMAD.MOV.U32 R217, RZ, RZ, R66 ;  /* 0x000000ffffd97224 */ /* 0x000fe200078e0042 */
[----:B------:R-:W-:Y:S02]  /*1f2b0*/  FSEL R124, R124, -INF , !P3 ;  /* 0xff8000007c7c7808 */ /* 0x000fe40005800000 */
[----:B------:R-:W-:Y:S02]  /*1f2c0*/  FSEL R126, R126, -INF , !P4 ;  /* 0xff8000007e7e7808 */ /* 0x000fe40006000000 */
[----:B------:R-:W-:-:S02]  /*1f2d0*/  FSEL R120, R120, -INF , !P5 ;  /* 0xff80000078787808 */ /* 0x000fc40006800000 */
[----:B------:R-:W-:Y:S02]  /*1f2e0*/  FSEL R122, R122, -INF , !P6 ;  /* 0xff8000007a7a7808 */ /* 0x000fe40007000000 */
[C---:B------:R-:W-:Y:S02]  /*1f2f0*/  ISETP.GE.AND P3, PT, R2.reuse, R8, PT ;  /* 0x000000080200720c */ /* 0x040fe40003f66270 */
[----:B------:R-:W-:Y:S02]  /*1f300*/  ISETP.GE.AND P4, PT, R2, R6, PT ;  /* 0x000000060200720c */ /* 0x000fe40003f86270 */
[C---:B------:R-:W-:Y:S02]  /*1f310*/  ISETP.GE.AND P5, PT, R0.reuse, R8, PT ;  /* 0x000000080000720c */ /* 0x040fe40003fa6270 */
[----:B------:R-:W-:Y:S01]  /*1f320*/  ISETP.GE.AND P6, PT, R0, R6, PT ;  /* 0x000000060000720c */ /* 0x000fe20003fc6270 */
[----:B------:R-:W-:Y:S01]  /*1f330*/  IMAD.MOV.U32 R239, RZ, RZ, R244 ;  /* 0x000000ffffef7224 */ /* 0x000fe200078e00f4 */
[----:B------:R-:W-:-:S02]  /*1f340*/  LOP3.LUT R2, R9, 0x98, R39, 0xfe, !PT ;  /* 0x0000009809027812 */ /* 0x000fc400078efe27 */
[----:B------:R-:W-:Y:S01]  /*1f350*/  LOP3.LUT R0, R9, 0xa0, R39, 0xfe, !PT ;  /* 0x000000a009007812 */ /* 0x000fe200078efe27 */
[C---:B----4-:R-:W-:Y:S01]  /*1f360*/  HMMA.16816.F32.BF16 R44, R12.reuse, R32, R240 ;  /* 0x000000200c2c723c */ /* 0x050fe200000418f0 */
[----:B------:R-:W-:Y:S02]  /*1f370*/  FSEL R128, R128, -INF , !P3 ;  /* 0xff80000080807808 */ /* 0x000fe40005800000 */
[----:B------:R-:W-:Y:S02]  /*1f380*/  FSEL R130, R130, -INF , !P4 ;  /* 0xff80000082827808 */ /* 0x000fe40006000000 */
[----:B------:R-:W-:Y:S02]  /*1f390*/  FSEL R116, R116, -INF , !P5 ;  /* 0xff80000074747808 */ /* 0x000fe40006800000 */
[----:B------:R-:W-:Y:S01]  /*1f3a0*/  IMAD.MOV.U32 R240, RZ, RZ, R227 ;  /* 0x000000fffff07224 */ /* 0x000fe200078e00e3 */
[----:B------:R-:W-:Y:S01]  /*1f3b0*/  FSEL R118, R118, -INF , !P6 ;  /* 0xff80000076767808 */ /* 0x000fe20007000000 */
[----:B------:R-:W-:Y:S01]  /*1f3c0*/  IMAD.MOV.U32 R241, RZ, RZ, R224 ;  /* 0x000000fffff17224 */ /* 0x000fe200078e00e0 */
[----:B------:R-:W-:Y:S01]  /*1f3d0*/  HMMA.16816.F32.BF16 R40, R12, R34, R216 ;  /* 0x000000220c28723c */ /* 0x000fe200000418d8 */
[----:B------:R-:W-:Y:S01]  /*1f3e0*/  IMAD.MOV.U32 R242, RZ, RZ, R221 ;  /* 0x000000fffff27224 */ /* 0x000fe200078e00dd */
[C---:B------:R-:W-:Y:S01]  /*1f3f0*/  ISETP.GE.AND P3, PT, R2.reuse, R8, PT ;  /* 0x000000080200720c */ /* 0x040fe20003f66270 */
[----:B------:R-:W-:Y:S01]  /*1f400*/  IMAD.MOV.U32 R243, RZ, RZ, R220 ;  /* 0x000000fffff37224 */ /* 0x000fe200078e00dc */
[----:B------:R-:W-:-:S02]  /*1f410*/  ISETP.GE.AND P4, PT, R2, R6, PT ;  /* 0x000000060200720c */ /* 0x000fc40003f86270 */
[C---:B------:R-:W-:Y:S02]  /*1f420*/  ISETP.GE.AND P5, PT, R0.reuse, R8, PT ;  /* 0x000000080000720c */ /* 0x040fe40003fa6270 */
[----:B------:R-:W-:Y:S01]  /*1f430*/  ISETP.GE.AND P6, PT, R0, R6, PT ;  /* 0x000000060000720c */ /* 0x000fe20003fc6270 */
[----:B------:R-:W-:Y:S01]  /*1f440*/  IMAD.MOV.U32 R216, RZ, RZ, R188 ;  /* 0x000000ffffd87224 */ /* 0x000fe200078e00bc */
[C---:B------:R-:W-:Y:S01]  /*1f450*/  LOP3.LUT R2, R9.reuse, 0xa8, R39, 0xfe, !PT ;  /* 0x000000a809027812 */ /* 0x040fe200078efe27 */
[----:B------:R-:W-:Y:S01]  /*1f460*/  IMAD.MOV.U32 R217, RZ, RZ, R135 ;  /* 0x000000ffffd97224 */ /* 0x000fe200078e0087 */
[----:B------:R-:W-:Y:S01]  /*1f470*/  LOP3.LUT R0, R9, 0xb0, R39, 0xfe, !PT ;  /* 0x000000b009007812 */ /* 0x000fe200078efe27 */
[----:B------:R-:W-:Y:S01]  /*1f480*/  IMAD.MOV.U32 R218, RZ, RZ, R115 ;  /* 0x000000ffffda7224 */ /* 0x000fe200078e0073 */
[----:B------:R-:W-:Y:S01]  /*1f490*/  MOV R219, R37 ;  /* 0x0000002500db7202 */ /* 0x000fe20000000f00 */
[----:B------:R-:W-:Y:S01]  /*1f4a0*/  HMMA.16816.F32.BF16 R32, R12, R24, R236 ;  /* 0x000000180c20723c */ /* 0x000fe200000418ec */
[----:B------:R-:W-:-:S02]  /*1f4b0*/  FSEL R104, R104, -INF , !P3 ;  /* 0xff80000068687808 */ /* 0x000fc40005800000 */
[----:B------:R-:W-:Y:S02]  /*1f4c0*/  FSEL R106, R106, -INF , !P4 ;  /* 0xff8000006a6a7808 */ /* 0x000fe40006000000 */
[----:B------:R-:W-:Y:S02]  /*1f4d0*/  FSEL R135, R76, -INF , !P5 ;  /* 0xff8000004c877808 */ /* 0x000fe40006800000 */
        /* <DEDUP_REMOVED lines=9> */
[----:B------:R-:W-:Y:S01]  /*1f570*/  HMMA.16816.F32.BF16 R28, R12, R26, R240 ;  /* 0x0000001a0c1c723c */ /* 0x000fe200000418f0 */
[----:B------:R-:W-:-:S02]  /*1f580*/  LOP3.LUT R2, R9, 0xb8, R39, 0xfe, !PT ;  /* 0x000000b809027812 */ /* 0x000fc400078efe27 */
[----:B------:R-:W-:Y:S02]  /*1f590*/  LOP3.LUT R0, R9, 0xc0, R39, 0xfe, !PT ;  /* 0x000000c009007812 */ /* 0x000fe400078efe27 */
[----:B------:R-:W-:Y:S02]  /*1f5a0*/  FSEL R208, R72, -INF , !P3 ;  /* 0xff80000048d07808 */ /* 0x000fe40005800000 */
[----:B------:R-:W-:Y:S02]  /*1f5b0*/  IMAD.MOV.U32 R240, RZ, RZ, R10 ;  /* 0x000000fffff07224 */ /* 0x000fe400078e000a */
[----:B------:R-:W-:Y:S02]  /*1f5c0*/  IMAD.MOV.U32 R241, RZ, RZ, R7 ;  /* 0x000000fffff17224 */ /* 0x000fe400078e0007 */
[----:B------:R-:W-:Y:S02]  /*1f5d0*/  IMAD.MOV.U32 R242, RZ, RZ, R5 ;  /* 0x000000fffff27224 */ /* 0x000fe400078e0005 */
[----:B------:R-:W-:Y:S01]  /*1f5e0*/  IMAD.MOV.U32 R243, RZ, RZ, R4 ;  /* 0x000000fffff37224 */ /* 0x000fe200078e0004 */
[----:B------:R-:W-:Y:S01]  /*1f5f0*/  FSEL R115, R74, -INF , !P4 ;  /* 0xff8000004a737808 */ /* 0x000fe20006000000 */
[----:B--2---:R-:W-:Y:S01]  /*1f600*/  HMMA.16816.F32.BF16 R24, R12, R20, R216 ;  /* 0x000000140c18723c */ /* 0x004fe200000418d8 */
[----:B------:R-:W-:-:S02]  /*1f610*/  FSEL R214, R68, -INF , !P5 ;  /* 0xff80000044d67808 */ /* 0x000fc40006800000 */
[----:B------:R-:W-:Y:S02]  /*1f620*/  FSEL R211, R70, -INF , !P6 ;  /* 0xff80000046d37808 */ /* 0x000fe40007000000 */
[C---:B------:R-:W-:Y:S02]  /*1f630*/  ISETP.GE.AND P3, PT, R2.reuse, R8, PT ;  /* 0x000000080200720c */ /* 0x040fe40003f66270 */
[----:B------:R-:W-:Y:S02]  /*1f640*/  ISETP.GE.AND P4, PT, R2, R6, PT ;  /* 0x000000060200720c */ /* 0x000fe40003f86270 */
[C---:B------:R-:W-:Y:S02]  /*1f650*/  ISETP.GE.AND P5, PT, R0.reuse, R8, PT ;  /* 0x000000080000720c */ /* 0x040fe40003fa6270 */
[----:B------:R-:W-:Y:S02]  /*1f660*/  ISETP.GE.AND P6, PT, R0, R6, PT ;  /* 0x000000060000720c */ /* 0x000fe40003fc6270 */
[----:B------:R-:W-:-:S02]  /*1f670*/  LOP3.LUT R2, R9, 0xc8, R39, 0xfe, !PT ;  /* 0x000000c809027812 */ /* 0x000fc400078efe27 */
[----:B------:R-:W-:Y:S01]  /*1f680*/  LOP3.LUT R0, R9, 0xd0, R39, 0xfe, !PT ;  /* 0x000000d009007812 */ /* 0x000fe200078efe27 */
[C---:B------:R-:W-:Y:S01]  /*1f690*/  HMMA.16816.F32.BF16 R20, R12.reuse, R22, R236 ;  /* 0x000000160c14723c */ /* 0x040fe200000418ec */
[----:B------:R-:W-:Y:S02]  /*1f6a0*/  FSEL R215, R60, -INF , !P3 ;  /* 0xff8000003cd77808 */ /* 0x000fe40005800000 */
[----:B------:R-:W-:Y:S02]  /*1f6b0*/  FSEL R212, R62, -INF , !P4 ;  /* 0xff8000003ed47808 */ /* 0x000fe40006000000 */
[----:B------:R-:W-:Y:S02]  /*1f6c0*/  FSEL R227, R52, -INF , !P5 ;  /* 0xff80000034e37808 */ /* 0x000fe40006800000 */
[----:B------:R-:W-:Y:S01]  /*1f6d0*/  FSEL R217, R54, -INF , !P6 ;  /* 0xff80000036d97808 */ /* 0x000fe20007000000 */
[----:B------:R-:W-:Y:S01]  /*1f6e0*/  HMMA.16816.F32.BF16 R12, R12, R64, R240 ;  /* 0x000000400c0c723c */ /* 0x000fe200000418f0 */
[----:B------:R-:W-:-:S02]  /*1f6f0*/  ISETP.GE.AND P3, PT, R2, R8, PT ;  /* 0x000000080200720c */ /* 0x000fc40003f66270 */
[----:B------:R-:W-:Y:S02]  /*1f700*/  ISETP.GE.AND P4, PT, R2, R6, PT ;  /* 0x000000060200720c */ /* 0x000fe40003f86270 */
[C---:B------:R-:W-:Y:S02]  /*1f710*/  ISETP.GE.AND P5, PT, R0.reuse, R8, PT ;  /* 0x000000080000720c */ /* 0x040fe40003fa6270 */
[----:B------:R-:W-:Y:S02]  /*1f720*/  ISETP.GE.AND P6, PT, R0, R6, PT ;  /* 0x000000060000720c */ /* 0x000fe40003fc6270 */
[----:B------:R-:W-:Y:S02]  /*1f730*/  LOP3.LUT R0, R9, 0xd8, R39, 0xfe, !PT ;  /* 0x000000d809007812 */ /* 0x000fe400078efe27 */
[----:B------:R-:W-:Y:S02]  /*1f740*/  FSEL R228, R48, -INF , !P3 ;  /* 0xff80000030e47808 */ /* 0x000fe40005800000 */
[----:B------:R-:W-:-:S02]  /*1f750*/  FSEL R218, R50, -INF , !P4 ;  /* 0xff80000032da7808 */ /* 0x000fc40006000000 */
[C-C-:B------:R-:W-:Y:S02]  /*1f760*/  LOP3.LUT R2, R9.reuse, 0xe0, R39.reuse, 0xfe, !PT ;  /* 0x000000e009027812 */ /* 0x140fe400078efe27 */
[C---:B------:R-:W-:Y:S02]  /*1f770*/  ISETP.GE.AND P3, PT, R0.reuse, R8, PT ;  /* 0x000000080000720c */ /* 0x040fe40003f66270 */
[----:B------:R-:W-:Y:S02]  /*1f780*/  ISETP.GE.AND P4, PT, R0, R6, PT ;  /* 0x000000060000720c */ /* 0x000fe40003f86270 */
[----:B------:R-:W-:Y:S02]  /*1f790*/  LOP3.LUT R0, R9, 0xe8, R39, 0xfe, !PT ;  /* 0x000000e809007812 */ /* 0x000fe400078efe27 */
[----:B------:R-:W-:Y:S02]  /*1f7a0*/  FSEL R233, R44, -INF , !P5 ;  /* 0xff8000002ce97808 */ /* 0x000fe40006800000 */
[----:B------:R-:W-:-:S02]  /*1f7b0*/  FSEL R230, R46, -INF , !P6 ;  /* 0xff8000002ee67808 */ /* 0x000fc40007000000 */
[C---:B------:R-:W-:Y:S02]  /*1f7c0*/  ISETP.GE.AND P5, PT, R2.reuse, R8, PT ;  /* 0x000000080200720c */ /* 0x040fe40003fa6270 */
[----:B------:R-:W-:Y:S02]  /*1f7d0*/  ISETP.GE.AND P6, PT, R2, R6, PT ;  /* 0x000000060200720c */ /* 0x000fe40003fc6270 */
[----:B------:R-:W-:Y:S02]  /*1f7e0*/  FSEL R234, R40, -INF , !P3 ;  /* 0xff80000028ea7808 */ /* 0x000fe40005800000 */
[----:B------:R-:W-:Y:S02]  /*1f7f0*/  FSEL R231, R42, -INF , !P4 ;  /* 0xff8000002ae77808 */ /* 0x000fe40006000000 */
[C---:B------:R-:W-:Y:S02]  /*1f800*/  ISETP.GE.AND P3, PT, R0.reuse, R8, PT ;  /* 0x000000080000720c */ /* 0x040fe40003f66270 */
[----:B------:R-:W-:-:S02]  /*1f810*/  ISETP.GE.AND P4, PT, R0, R6, PT ;  /* 0x000000060000720c */ /* 0x000fc40003f86270 */
[C---:B------:R-:W-:Y:S02]  /*1f820*/  LOP3.LUT R2, R9.reuse, 0xf0, R39, 0xfe, !PT ;  /* 0x000000f009027812 */ /* 0x040fe400078efe27 */
[----:B------:R-:W-:Y:S02]  /*1f830*/  LOP3.LUT R0, R9, R39, RZ, 0xfc, !PT ;  /* 0x0000002709007212 */ /* 0x000fe400078efcff */
[----:B------:R-:W-:Y:S02]  /*1f840*/  FSEL R241, R32, -INF , !P5 ;  /* 0xff80000020f17808 */ /* 0x000fe40006800000 */
[----:B------:R-:W-:Y:S02]  /*1f850*/  FSEL R237, R34, -INF , !P6 ;  /* 0xff80000022ed7808 */ /* 0x000fe40007000000 */
[C---:B------:R-:W-:Y:S02]  /*1f860*/  ISETP.GE.AND P5, PT, R2.reuse, R8, PT ;  /* 0x000000080200720c */ /* 0x040fe40003fa6270 */
[----:B------:R-:W-:-:S02]  /*1f870*/  ISETP.GE.AND P6, PT, R2, R6, PT ;  /* 0x000000060200720c */ /* 0x000fc40003fc6270 */
[----:B------:R-:W-:Y:S02]  /*1f880*/  LOP3.LUT R4, R9, 0xf8, R39, 0xfe, !PT ;  /* 0x000000f809047812 */ /* 0x000fe400078efe27 */
[----:B------:R-:W-:Y:S02]  /*1f890*/  IADD3 R2, R0, 0x1, RZ ;  /* 0x0000000100027810 */ /* 0x000fe40007ffe0ff */
[----:B------:R-:W-:Y:S02]  /*1f8a0*/  FSEL R243, R28, -INF , !P3 ;  /* 0xff8000001cf37808 */ /* 0x000fe40005800000 */
[----:B------:R-:W-:Y:S02]  /*1f8b0*/  FSEL R239, R30, -INF , !P4 ;  /* 0xff8000001eef7808 */ /* 0x000fe40006000000 */
[----:B------:R-:W-:Y:S02]  /*1f8c0*/  FSEL R251, R24, -INF , !P5 ;  /* 0xff80000018fb7808 */ /* 0x000fe40006800000 */
[----:B------:R-:W-:-:S02]  /*1f8d0*/  ISETP.GE.AND P3, PT, R4, R8, PT ;  /* 0x000000080400720c */ /* 0x000fc40003f66270 */
[----:B------:R-:W-:Y:S02]  /*1f8e0*/  ISETP.GE.AND P4, PT, R4, R6, PT ;  /* 0x000000060400720c */ /* 0x000fe40003f86270 */
[----:B------:R-:W-:Y:S02]  /*1f8f0*/  ISETP.GE.AND P5, PT, R2, R8, PT ;  /* 0x000000080200720c */ /* 0x000fe40003fa6270 */
[----:B------:R-:W-:Y:S02]  /*1f900*/  IADD3 R4, R0, 0x9, RZ ;  /* 0x0000000900047810 */ /* 0x000fe40007ffe0ff */
[----:B------:R-:W-:Y:S02]  /*1f910*/  FSEL R246, R26, -INF , !P6 ;  /* 0xff8000001af67808 */ /* 0x000fe40007000000 */
[----:B------:R-:W-:Y:S02]  /*1f920*/  FSEL R252, R20, -INF , !P3 ;  /* 0xff80000014fc7808 */ /* 0x000fe40005800000 */
[----:B------:R-:W-:-:S02]  /*1f930*/  FSEL R46, R13, -INF , !P5 ;  /* 0xff8000000d2e7808 */ /* 0x000fc40006800000 */
        /* <DEDUP_REMOVED lines=10> */
[----:B------:R-:W-:Y:S02]  /*1f9e0*/  ISETP.GE.AND P5, PT, R4, R8, PT ;  /* 0x000000080400720c */ /* 0x000fe40003fa6270 */
[----:B------:R-:W-:-:S02]  /*1f9f0*/  IADD3 R2, R0, 0x21, RZ ;  /* 0x0000002100027810 */ /* 0x000fc40007ffe0ff */
[----:B------:R-:W-:Y:S02]  /*1fa00*/  FSEL R205, R205, -INF , !P6 ;  /* 0xff800000cdcd7808 */ /* 0x000fe40007000000 */
[----:B------:R-:W-:Y:S02]  /*1fa10*/  FSEL R207, R207, -INF , !P3 ;  /* 0xff800000cfcf7808 */ /* 0x000fe40005800000 */
[----:B------:R-:W-:Y:S02]  /*1fa20*/  FSEL R201, R201, -INF , !P5 ;  /* 0xff800000c9c97808 */ /* 0x000fe40006800000 */
        /* <DEDUP_REMOVED lines=104> */
[----:B------:R-:W-:Y:S01]  /*200b0*/  FSEL R188, R53, -INF , !P5 ;  /* 0xff80000035bc7808 */ /* 0x000fe20006800000 */
[----:B------:R-:W-:Y:S01]  /*200c0*/  BAR.SYNC.DEFER_BLOCKING 0x0 ;  /* 0x0000000000007b1d */ /* 0x000fe20000010000 */
[----:B------:R-:W-:-:S02]  /*200d0*/  ISETP.GE.AND P6, PT, R4, R6, PT ;  /* 0x000000060400720c */ /* 0x000fc40003fc6270 */
[C---:B------:R-:W-:Y:S02]  /*200e0*/  ISETP.GE.AND P3, PT, R2.reuse, R8, PT ;  /* 0x000000080200720c */ /* 0x040fe40003f66270 */
[----:B------:R-:W-:Y:S02]  /*200f0*/  ISETP.GE.AND P5, PT, R2, R6, PT ;  /* 0x000000060200720c */ /* 0x000fe40003fa6270 */
[----:B------:R-:W-:Y:S02]  /*20100*/  IADD3 R2, R0, 0xd1, RZ ;  /* 0x000000d100027810 */ /* 0x000fe40007ffe0ff */
[----:B------:R-:W-:Y:S02]  /*20110*/  FSEL R74, R55, -INF , !P6 ;  /* 0xff800000374a7808 */ /* 0x000fe40007000000 */
[----:B------:R-:W-:Y:S02]  /*20120*/  FSEL R210, R49, -INF , !P3 ;  /* 0xff80000031d27808 */ /* 0x000fe40005800000 */
[----:B------:R-:W-:-:S02]  /*20130*/  ISETP.GE.AND P6, PT, R2, R8, PT ;  /* 0x000000080200720c */ /* 0x000fc40003fc6270 */
[----:B------:R-:W-:Y:S02]  /*20140*/  ISETP.GE.AND P3, PT, R2, R6, PT ;  /* 0x000000060200720c */ /* 0x000fe40003f66270 */
[C---:B------:R-:W-:Y:S02]  /*20150*/  IADD3 R4, R0.reuse, 0xd9, RZ ;  /* 0x000000d900047810 */ /* 0x040fe40007ffe0ff */
[----:B------:R-:W-:Y:S02]  /*20160*/  IADD3 R2, R0, 0xe1, RZ ;  /* 0x000000e100027810 */ /* 0x000fe40007ffe0ff */
[----:B------:R-:W-:Y:S02]  /*20170*/  FSEL R209, R51, -INF , !P5 ;  /* 0xff80000033d17808 */ /* 0x000fe40006800000 */
[----:B------:R-:W-:Y:S02]  /*20180*/  FSEL R216, R45, -INF , !P6 ;  /* 0xff8000002dd87808 */ /* 0x000fe40007000000 */
[----:B------:R-:W-:-:S02]  /*20190*/  FSEL R213, R47, -INF , !P3 ;  /* 0xff8000002fd57808 */ /* 0x000fc40005800000 */
[C---:B------:R-:W-:Y:S02]  /*201a0*/  ISETP.GE.AND P5, PT, R4.reuse, R8, PT ;  /* 0x000000080400720c */ /* 0x040fe40003fa6270 */
[----:B------:R-:W-:Y:S02]  /*201b0*/  ISETP.GE.AND P6, PT, R4, R6, PT ;  /* 0x000000060400720c */ /* 0x000fe40003fc6270 */
[----:B------:R-:W-:Y:S02]  /*201c0*/  ISETP.GE.AND P3, PT, R2, R8, PT ;  /* 0x000000080200720c */ /* 0x000fe40003f66270 */
[----:B------:R-:W-:Y:S02]  /*201d0*/  IADD3 R4, R0, 0xe9, RZ ;  /* 0x000000e900047810 */ /* 0x000fe40007ffe0ff */
[----:B------:R-:W-:Y:S02]  /*201e0*/  FSEL R221, R41, -INF , !P5 ;  /* 0xff80000029dd7808 */ /* 0x000fe40006800000 */
[----:B------:R-:W-:-:S02]  /*201f0*/  FSEL R224, R43, -INF , !P6 ;  /* 0xff8000002be07808 */ /* 0x000fc40007000000 */
[----:B------:R-:W-:Y:S02]  /*20200*/  FSEL R232, R33, -INF , !P3 ;  /* 0xff80000021e87808 */ /* 0x000fe40005800000 */
[----:B------:R-:W-:Y:S02]  /*20210*/  ISETP.GE.AND P5, PT, R2, R6, PT ;  /* 0x000000060200720c */ /* 0x000fe40003fa6270 */
[C---:B------:R-:W-:Y:S02]  /*20220*/  ISETP.GE.AND P6, PT, R4.reuse, R8, PT ;  /* 0x000000080400720c */ /* 0x040fe40003fc6270 */
[----:B------:R-:W-:Y:S02]  /*20230*/  ISETP.GE.AND P3, PT, R4, R6, PT ;  /* 0x000000060400720c */ /* 0x000fe40003f66270 */
[----:B------:R-:W-:Y:S02]  /*20240*/  IADD3 R2, R0, 0xf1, RZ ;  /* 0x000000f100027810 */ /* 0x000fe40007ffe0ff */
[----:B------:R-:W-:-:S02]  /*20250*/  FSEL R229, R35, -INF , !P5 ;  /* 0xff80000023e57808 */ /* 0x000fc40006800000 */
[----:B------:R-:W-:Y:S02]  /*20260*/  FSEL R235, R29, -INF , !P6 ;  /* 0xff8000001deb7808 */ /* 0x000fe40007000000 */
[----:B------:R-:W-:Y:S02]  /*20270*/  FSEL R236, R31, -INF , !P3 ;  /* 0xff8000001fec7808 */ /* 0x000fe40005800000 */
[C---:B------:R-:W-:Y:S02]  /*20280*/  ISETP.GE.AND P5, PT, R2.reuse, R8, PT ;  /* 0x000000080200720c */ /* 0x040fe40003fa6270 */
[----:B------:R-:W-:Y:S02]  /*20290*/  ISETP.GE.AND P6, PT, R2, R6, PT ;  /* 0x000000060200720c */ /* 0x000fe40003fc6270 */
[C---:B------:R-:W-:Y:S02]  /*202a0*/  ISETP.GE.AND P3, PT, R0.reuse, R8, PT ;  /* 0x000000080000720c */ /* 0x040fe40003f66270 */
[----:B------:R-:W-:-:S02]  /*202b0*/  IADD3 R2, R0, 0xf9, RZ ;  /* 0x000000f900027810 */ /* 0x000fc40007ffe0ff */
[----:B------:R-:W-:Y:S02]  /*202c0*/  FSEL R242, R25, -INF , !P5 ;  /* 0xff80000019f27808 */ /* 0x000fe40006800000 */
[----:B------:R-:W-:Y:S02]  /*202d0*/  FSEL R238, R27, -INF , !P6 ;  /* 0xff8000001bee7808 */ /* 0x000fe40007000000 */
[----:B------:R-:W-:Y:S01]  /*202e0*/  FSEL R42, R12, -INF , !P3 ;  /* 0xff8000000c2a7808 */ /* 0x000fe20005800000 */
[----:B------:R-:W-:Y:S01]  /*202f0*/  BSSY B1, `(.L_x_1141) ;  /* 0x0000101000017945 */ /* 0x000fe20003800000 */
[----:B------:R-:W-:Y:S02]  /*20300*/  ISETP.GE.AND P5, PT, R0, R6, PT ;  /* 0x000000060000720c */ /* 0x000fe40003fa6270 */
[C---:B------:R-:W-:Y:S02]  /*20310*/  ISETP.GE.AND P6, PT, R2.reuse, R8, PT ;  /* 0x000000080200720c */ /* 0x040fe40003fc6270 */
[----:B------:R-:W-:Y:S01]  /*20320*/  ISETP.GE.AND P3, PT, R2, R6, PT ;  /* 0x000000060200720c */ /* 0x000fe20003f66270 */
[----:B------:R-:W-:Y:S01]  /*20330*/  IMAD.MOV.U32 R220, RZ, RZ, R112 ;  /* 0x000000ffffdc7224 */ /* 0x000fe200078e0070 */
[----:B------:R-:W-:Y:S01]  /*20340*/  FSEL R39, R14, -INF , !P5 ;  /* 0xff8000000e277808 */ /* 0x000fe20006800000 */
[----:B------:R-:W-:Y:S01]  /*20350*/  IMAD.MOV.U32 R219, RZ, RZ, R113 ;  /* 0x000000ffffdb7224 */ /* 0x000fe200078e0071 */
[----:B------:R-:W-:-:S02]  /*20360*/  FSEL R240, R22, -INF , !P4 ;  /* 0xff80000016f07808 */ /* 0x000fc40006000000 */
[----:B------:R-:W-:Y:S02]  /*20370*/  FSEL R244, R21, -INF , !P6 ;  /* 0xff80000015f47808 */ /* 0x000fe40007000000 */
[----:B------:R-:W-:Y:S01]  /*20380*/  FSEL R245, R23, -INF , !P3 ;  /* 0xff80000017f57808 */ /* 0x000fe20005800000 */
[----:B------:R-:W-:Y:S05]  /*20390*/  @!P2 BRA `(.L_x_1142) ;  /* 0x00000f600000a947 */ /* 0x000fea0003800000 */
[----:B------:R-:W-:Y:S01]  /*203a0*/  BSSY B0, `(.L_x_1143) ;  /* 0x0000042000007945 */ /* 0x000fe20003800000 */
[----:B------:R-:W-:Y:S05]  /*203b0*/  @!P0 BRA `(.L_x_1144) ;  /* 0x000003d000008947 */ /* 0x000fea0003800000 */
[----:B-----5:R-:W2:Y:S01]  /*203c0*/  LD.E R2, [R18.64+0x170] ;  /* 0x0001700612027980 */ /* 0x020ea2000c101900 */
[----:B------:R-:W-:Y:S02]  /*203d0*/  IADD3 R10, R9, -0x100, RZ ;  /* 0xffffff00090a7810 */ /* 0x000fe40007ffe0ff */
[----:B------:R-:W-:Y:S02]  /*203e0*/  IABS R7, R9 ;  /* 0x0000000900077213 */ /* 0x000fe40000000000 */
[----:B------:R-:W-:Y:S02]  /*203f0*/  IABS R8, R10 ;  /* 0x0000000a00087213 */ /* 0x000fe40000000000 */
[----:B--2---:R-:W-:-:S02]  /*20400*/  IABS R0, R2 ;  /* 0x0000000200007213 */ /* 0x004fc40000000000 */
[-C--:B------:R-:W-:Y:S02]  /*20410*/  IABS R11, R2.reuse ;  /* 0x00000002000b7213 */ /* 0x080fe40000000000 */
[----:B------:R-:W1:Y:S01]  /*20420*/  I2F.RP R4, R0 ;  /* 0x0000000000047306 */ /* 0x000e620000209400 */
[----:B------:R-:W-:-:S04]  /*20430*/  LOP3.LUT R9, R9, R2, RZ, 0x3c, !PT ;  /* 0x0000000209097212 */ /* 0x000fc800078e3cff */
[----:B------:R-:W-:-:S03]  /*20440*/  ISETP.GE.AND P3, PT, R9, RZ, PT ;  /* 0x000000ff0900720c */ /* 0x000fc60003f66270 */
[----:B-1----:R-:W1:Y:S02]  /*20450*/  MUFU.RCP R4, R4 ;  /* 0x0000000400047308 */ /* 0x002e640000001000 */
[----:B-1----:R-:W-:-:S06]  /*20460*/  IADD3 R4, R4, 0xffffffe, RZ ;  /* 0x0ffffffe04047810 */ /* 0x002fcc0007ffe0ff */
[----:B------:R-:W1:Y:S02]  /*20470*/  F2I.FTZ.U32.TRUNC.NTZ R5, R4 ;  /* 0x0000000400057305 */ /* 0x000e64000021f000 */
[----:B-1----:R-:W-:-:S04]  /*20480*/  IMAD.MOV R4, RZ, RZ, -R5 ;  /* 0x000000ffff047224 */ /* 0x002fc800078e0a05 */
[----:B------:R-:W-:Y:S02]  /*20490*/  IMAD R6, R4, R0, RZ ;  /* 0x0000000004067224 */ /* 0x000fe400078e02ff */
[----:B------:R-:W-:-:S04]  /*204a0*/  IMAD.MOV.U32 R4, RZ, RZ, RZ ;  /* 0x000000ffff047224 */ /* 0x000fc800078e00ff */
[----:B------:R-:W-:-:S04]  /*204b0*/  IMAD.HI.U32 R4, R5, R6, R4 ;  /* 0x0000000605047227 */ /* 0x000fc800078e0004 */
        /* <DEDUP_REMOVED lines=12> */
[----:B------:R-:W-:Y:S02]  /*20580*/  LOP3.LUT R0, R10, R2, RZ, 0x3c, !PT ;  /* 0x000000020a007212 */ /* 0x000fe400078e3cff */
[----:B------:R-:W-:-:S02]  /*20590*/  @!P2 IADD3 R4, R4, 0x1, RZ ;  /* 0x000000010404a810 */ /* 0x000fc40007ffe0ff */
[----:B------:R-:W-:Y:S02]  /*205a0*/  ISETP.GE.AND P0, PT, R0, RZ, PT ;  /* 0x000000ff0000720c */ /* 0x000fe40003f06270 */
[----:B------:R-:W-:Y:S02]  /*205b0*/  ISETP.NE.AND P2, PT, R2, RZ, PT ;  /* 0x000000ff0200720c */ /* 0x000fe40003f45270 */
[----:B------:R-:W-:Y:S02]  /*205c0*/  LOP3.LUT R0, RZ, R2, RZ, 0x33, !PT ;  /* 0x00000002ff007212 */ /* 0x000fe400078e33ff */
[----:B------:R-:W-:Y:S02]  /*205d0*/  @P6 IADD3 R5, R5, 0x1, RZ ;  /* 0x0000000105056810 */ /* 0x000fe40007ffe0ff */
[----:B------:R-:W-:-:S03]  /*205e0*/  @P5 IADD3 R4, R4, 0x1, RZ ;  /* 0x0000000104045810 */ /* 0x000fc60007ffe0ff */
[----:B------:R-:W-:Y:S02]  /*205f0*/  @!P3 IMAD.MOV R5, RZ, RZ, -R5 ;  /* 0x000000ffff05b224 */ /* 0x000fe400078e0a05 */
[----:B------:R-:W-:-:S03]  /*20600*/  @!P0 IMAD.MOV R4, RZ, RZ, -R4 ;  /* 0x000000ffff048224 */ /* 0x000fc600078e0a04 */
[C---:B------:R-:W-:Y:S02]  /*20610*/  SEL R8, R0.reuse, R5, !P2 ;  /* 0x0000000500087207 */ /* 0x040fe40005000000 */
[----:B------:R-:W-:Y:S02]  /*20620*/  SEL R0, R0, R4, !P2 ;  /* 0x0000000400007207 */ /* 0x000fe40005000000 */
[----:B------:R-:W2:Y:S01]  /*20630*/  LD.E.64 R4, [R18.64+0x38] ;  /* 0x0000380612047980 */ /* 0x000ea2000c101b00 */
[----:B------:R-:W-:-:S04]  /*20640*/  IMAD.WIDE R6, R8, 0x4, R222 ;  /* 0x0000000408067825 */ /* 0x000fc800078e02de */
[----:B------:R-:W-:Y:S01]  /*20650*/  IMAD.WIDE R10, R0, 0x4, R222 ;  /* 0x00000004000a7825 */ /* 0x000fe200078e02de */
[----:B------:R1:W3:Y:S05]  /*20660*/  LD.E R9, [R6.64] ;  /* 0x0000000606097980 */ /* 0x0002ea000c101900 */
[----:B------:R4:W3:Y:S04]  /*20670*/  LD.E R11, [R10.64] ;  /* 0x000000060a0b7980 */ /* 0x0008e8000c101900 */
[----:B-1----:R-:W3:Y:S01]  /*20680*/  LD.E.64 R6, [R18.64+0x20] ;  /* 0x0000200612067980 */ /* 0x002ee2000c101b00 */
[----:B------:R-:W-:-:S04]  /*20690*/  IMAD.IADD R0, R8, 0x1, -R0 ;  /* 0x0000000108007824 */ /* 0x000fc800078e0a00 */
[----:B------:R-:W-:-:S05]  /*206a0*/  IMAD R2, R2, R0, -0x100 ;  /* 0xffffff0002027424 */ /* 0x000fca00078e0200 */
[----:B----4-:R-:W-:Y:S01]  /*206b0*/  SHF.R.S32.HI R10, RZ, 0x1f, R2 ;  /* 0x0000001fff0a7819 */ /* 0x010fe20000011402 */
[-C--:B--2---:R-:W-:Y:S01]  /*206c0*/  IMAD R0, R5, R2.reuse, RZ ;  /* 0x0000000205007224 */ /* 0x084fe200078e02ff */
[----:B---3--:R-:W-:Y:S01]  /*206d0*/  IADD3 R11, -R9, R11, RZ ;  /* 0x0000000b090b7210 */ /* 0x008fe20007ffe1ff */
[----:B------:R-:W-:-:S04]  /*206e0*/  IMAD.WIDE.U32 R8, R4, R2, RZ ;  /* 0x0000000204087225 */ /* 0x000fc800078e00ff */
[----:B------:R-:W-:Y:S01]  /*206f0*/  IMAD R4, R4, R10, R0 ;  /* 0x0000000a04047224 */ /* 0x000fe200078e0200 */
[----:B------:R-:W-:-:S03]  /*20700*/  SHF.R.S32.HI R0, RZ, 0x1f, R11 ;  /* 0x0000001fff007819 */ /* 0x000fc6000001140b */
[----:B------:R-:W-:Y:S02]  /*20710*/  IMAD.IADD R5, R9, 0x1, R4 ;  /* 0x0000000109057824 */ /* 0x000fe400078e0204 */
[----:B------:R-:W-:Y:S02]  /*20720*/  IMAD.MOV.U32 R4, RZ, RZ, R8 ;  /* 0x000000ffff047224 */ /* 0x000fe400078e0008 */
[----:B------:R-:W-:Y:S02]  /*20730*/  IMAD R2, R7, R11, RZ ;  /* 0x0000000b07027224 */ /* 0x000fe400078e02ff */
[----:B------:R-:W-:-:S04]  /*20740*/  IMAD.WIDE.U32 R4, R11, R6, R4 ;  /* 0x000000060b047225 */ /* 0x000fc800078e0004 */
[----:B------:R-:W-:Y:S02]  /*20750*/  IMAD R2, R6, R0, R2 ;  /* 0x0000000006027224 */ /* 0x000fe400078e0202 */
[----:B------:R-:W-:-:S03]  /*20760*/  IMAD.MOV.U32 R0, RZ, RZ, R4 ;  /* 0x000000ffff007224 */ /* 0x000fc600078e0004 */
[----:B------:R-:W-:Y:S01]  /*20770*/  IADD3 R2, R5, R2, RZ ;  /* 0x0000000205027210 */ /* 0x000fe20007ffe0ff */
[----:B------:R-:W-:Y:S05]  /*20780*/  BRA `(.L_x_1145) ;  /* 0x0000003000007947 */ /* 0x000fea0003800000 */
.L_x_1144:
[----:B-----5:R-:W2:Y:S02]  /*20790*/  LD.E R0, [R18.64+0x38] ;  /* 0x0000380612007980 */ /* 0x020ea4000c101900 */
[----:B--2---:R-:W-:-:S04]  /*207a0*/  LEA R0, -R0, RZ, 0x8 ;  /* 0x000000ff00007211 */ /* 0x004fc800078e41ff */
[----:B------:R-:W-:Y:S02]  /*207b0*/  SHF.R.S32.HI R2, RZ, 0x1f, R0 ;  /* 0x0000001fff027819 */ /* 0x000fe40000011400 */
.L_x_1145:
[----:B------:R-:W-:Y:S05]  /*207c0*/  BSYNC B0 ;  /* 0x0000000000007941 */ /* 0x000fea0003800000 */
.L_x_1143:
[----:B------:R-:W-:Y:S01]  /*207d0*/  @!P1 IADD3 R4, P2, R0, R114, RZ ;  /* 0x0000007200049210 */ /* 0x000fe20007f5e0ff */
[----:B------:R-:W-:Y:S01]  /*207e0*/  @!P1 IMAD.MOV.U32 R10, RZ, RZ, R0 ;  /* 0x000000ffff0a9224 */ /* 0x000fe200078e0000 */
[----:B------:R-:W-:Y:S01]  /*207f0*/  @!P1 LEA R5, P0, R190, R0, 0x5 ;  /* 0x00000000be059211 */ /* 0x000fe200078028ff */
[C---:B------:R-:W-:Y:S01]  /*20800*/  @!P1 IMAD R14, R191.reuse, 0x50, RZ ;  /* 0x00000050bf0e9824 */ /* 0x040fe200078e02ff */
[-C--:B------:R-:W-:Y:S01]  /*20810*/  @!P1 MOV R11, R2.reuse ;  /* 0x00000002000b9202 */ /* 0x080fe20000000f00 */
[----:B------:R-:W-:Y:S01]  /*20820*/  @!P1 IMAD.X R6, R2, 0x1, R134, P2 ;  /* 0x0000000102069824 */ /* 0x000fe200010e0686 */
[----:B------:R-:W-:Y:S01]  /*20830*/  @!P1 LEA.HI.X R7, R190, R2, R191, 0x5, P0 ;  /* 0x00000002be079211 */ /* 0x000fe200000f2cbf */
[----:B------:R-:W-:Y:S01]  /*20840*/  @!P1 IMAD R12, R191, 0x30, RZ ;  /* 0x00000030bf0c9824 */ /* 0x000fe200078e02ff */
[CC--:B------:R-:W-:Y:S01]  /*20850*/  @!P1 LEA R40, P2, R4.reuse, R225.reuse, 0x1 ;  /* 0x000000e104289211 */ /* 0x0c0fe200078408ff */
[----:B------:R1:W-:Y:S01]  /*20860*/  @P1 STS.128 [R189+0x2000], RZ ;  /* 0x002000ffbd001388 */ /* 0x0003e20000000c00 */
[CC--:B------:R-:W-:Y:S01]  /*20870*/  @!P1 LEA R36, P0, R5.reuse, R225.reuse, 0x1 ;  /* 0x000000e105249211 */ /* 0x0c0fe200078008ff */
[----:B------:R-:W-:Y:S01]  /*20880*/  @!P1 IMAD.MOV.U32 R16, RZ, RZ, R0 ;  /* 0x000000ffff109224 */ /* 0x000fe200078e0000 */
[-C--:B------:R-:W-:Y:S01]  /*20890*/  @!P1 LEA.HI.X R41, R4, R226.reuse, R6, 0x1, P2 ;  /* 0x000000e204299211 */ /* 0x080fe200010f0c06 */
[----:B------:R-:W-:Y:S01]  /*208a0*/  @!P1 IMAD.MOV.U32 R4, RZ, RZ, R0 ;  /* 0x000000ffff049224 */ /* 0x000fe200078e0000 */
[----:B------:R-:W-:Y:S01]  /*208b0*/  @!P1 LEA.HI.X R37, R5, R226, R7, 0x1, P0 ;  /* 0x000000e205259211 */ /* 0x000fe200000f0c07 */
[--C-:B------:R-:W-:Y:S01]  /*208c0*/  @!P1 IMAD.MOV.U32 R5, RZ, RZ, R2.reuse ;  /* 0x000000ffff059224 */ /* 0x100fe200078e0002 */
[----:B------:R-:W-:Y:S01]  /*208d0*/  @!P1 LEA R9, P0, R190, R0, 0x6 ;  /* 0x00000000be099211 */ /* 0x000fe200078030ff */
[----:B------:R-:W-:Y:S01]  /*208e0*/  @!P1 IMAD.MOV.U32 R17, RZ, RZ, R2 ;  /* 0x000000ffff119224 */ /* 0x000fe200078e0002 */
[-C--:B------:R-:W-:Y:S01]  /*208f0*/  @!P1 LEA R8, P2, R0, R225.reuse, 0x1 ;  /* 0x000000e100089211 */ /* 0x080fe200078408ff */
[C---:B------:R-:W-:Y:S01]  /*20900*/  @!P1 IMAD.WIDE.U32 R6, R190.reuse, 0x30, R4 ;  /* 0x00000030be069825 */ /* 0x040fe200078e0004 */
[CC--:B------:R-:W-:Y:S01]  /*20910*/  @!P1 LEA.HI.X R13, R190.reuse, R2.reuse, R191, 0x6, P0 ;  /* 0x00000002be0d9211 */ /* 0x0c0fe200000f34bf */
[----:B------:R-:W-:Y:S01]  /*20920*/  BSSY B0, `(.L_x_1146) ;  /* 0x000009a000007945 */ /* 0x000fe20003800000 */
[----:B------:R-:W-:Y:S01]  /*20930*/  @!P1 LEA R34, P0, R9, R225, 0x1 ;  /* 0x000000e109229211 */ /* 0x000fe200078008ff */
[----:B------:R-:W-:Y:S01]  /*20940*/  @!P1 IMAD.WIDE.U32 R4, R190, 0x50, R10 ;  /* 0x00000050be049825 */ /* 0x000fe200078e000a */
[----:B------:R-:W-:-:S02]  /*20950*/  @!P1 MOV R15, R2 ;  /* 0x00000002000f9202 */ /* 0x000fc40000000f00 */
[-C--:B------:R-:W-:Y:S01]  /*20960*/  @!P1 LEA.HI.X R35, R9, R226.reuse, R13, 0x1, P0 ;  /* 0x000000e209239211 */ /* 0x080fe200000f0c0d */
[----:B------:R-:W-:Y:S01]  /*20970*/  @!P1 IMAD.IADD R5, R14, 0x1, R5 ;  /* 0x000000010e059824 */ /* 0x000fe200078e0205 */
[-C--:B------:R-:W-:Y:S01]  /*20980*/  @!P1 LEA R30, P0, R4, R225.reuse, 0x1 ;  /* 0x000000e1041e9211 */ /* 0x080fe200078008ff */
[----:B------:R-:W-:Y:S01]  /*20990*/  @!P1 IMAD.IADD R7, R12, 0x1, R7 ;  /* 0x000000010c079824 */ /* 0x000fe200078e0207 */
[-C--:B------:R-:W-:Y:S01]  /*209a0*/  @!P1 LEA.HI.X R9, R0, R226.reuse, R2, 0x1, P2 ;  /* 0x000000e200099211 */ /* 0x080fe200010f0c02 */
[C---:B------:R-:W-:Y:S01]  /*209b0*/  @!P1 IMAD R20, R191.reuse, 0x70, RZ ;  /* 0x00000070bf149824 */ /* 0x040fe200078e02ff */
[----:B------:R-:W-:Y:S01]  /*209c0*/  @!P1 LEA.HI.X R31, R4, R226, R5, 0x1, P0 ;  /* 0x000000e2041f9211 */ /* 0x000fe200000f0c05 */
[----:B------:R-:W-:Y:S01]  /*209d0*/  @!P1 IMAD.MOV.U32 R4, RZ, RZ, R0 ;  /* 0x000000ffff049224 */ /* 0x000fe200078e0000 */
[----:B------:R-:W-:Y:S01]  /*209e0*/  @!P1 MOV R5, R2 ;  /* 0x0000000200059202 */ /* 0x000fe20000000f00 */
[----:B------:R-:W-:Y:S01]  /*209f0*/  @!PT LDS RZ, [RZ] ;  /* 0x00000000fffff984 */ /* 0x000fe20000000800 */
[----:B------:R-:W-:Y:S01]  /*20a00*/  @!PT LDS RZ, [RZ] ;  /* 0x00000000fffff984 */ /* 0x000fe20000000800 */
[----:B------:R-:W-:Y:S01]  /*20a10*/  @!PT LDS RZ, [RZ] ;  /* 0x00000000fffff984 */ /* 0x000fe20000000800 */
[----:B------:R2:W-:Y:S01]  /*20a20*/  @!P1 LDGSTS.E.BYPASS.LTC128B.128 [R189+0x2000], [R8.64] ;  /* 0x0200000008bd9fae */ /* 0x0005e2000b901d46 */
[----:B------:R-:W-:Y:S01]  /*20a30*/  @!P1 LEA R32, P2, R6, R225, 0x1 ;  /* 0x000000e106209211 */ /* 0x000fe200078408ff */
[----:B------:R-:W-:-:S02]  /*20a40*/  @!P1 IMAD R23, R191, 0xb0, RZ ;  /* 0x000000b0bf179824 */ /* 0x000fc400078e02ff */
[----:B------:R-:W-:Y:S01]  /*20a50*/  @!P1 IMAD.WIDE.U32 R12, R190, 0x60, R4 ;  /* 0x00000060be0c9825 */ /* 0x000fe200078e0004 */
[-C--:B------:R-:W-:Y:S01]  /*20a60*/  @!P1 LEA.HI.X R33, R6, R226.reuse, R7, 0x1, P2 ;  /* 0x000000e206219211 */ /* 0x080fe200010f0c07 */
[----:B------:R1:W-:Y:S02]  /*20a70*/  @P1 STS.128 [R189+0x2800], RZ ;  /* 0x002800ffbd001388 */ /* 0x0003e40000000c00 */
[----:B------:R-:W-:Y:S01]  /*20a80*/  @!P1 IMAD.MOV.U32 R6, RZ, RZ, R0 ;  /* 0x000000ffff069224 */ /* 0x000fe200078e0000 */
[----:B------:R-:W-:Y:S01]  /*20a90*/  @!P1 LEA R28, P0, R12, R225, 0x1 ;  /* 0x000000e10c1c9211 */ /* 0x000fe200078008ff */
[----:B------:R-:W-:Y:S01]  /*20aa0*/  @!P1 IMAD.MOV.U32 R7, RZ, RZ, R2 ;  /* 0x000000ffff079224 */ /* 0x000fe200078e0002 */
[----:B------:R-:W-:Y:S01]  /*20ab0*/  @!PT LDS RZ, [RZ] ;  /* 0x00000000fffff984 */ /* 0x000fe20000000800 */
[----:B------:R-:W-:Y:S01]  /*20ac0*/  @!PT LDS RZ, [RZ] ;  /* 0x00000000fffff984 */ /* 0x000fe20000000800 */
[----:B------:R-:W-:Y:S01]  /*20ad0*/  @!PT LDS RZ, [RZ] ;  /* 0x00000000fffff984 */ /* 0x000fe20000000800 */
[----:B------:R1:W-:Y:S01]  /*20ae0*/  @!P1 LDGSTS.E.BYPASS.LTC128B.128 [R189+0x2800], [R40.64] ;  /* 0x0280000028bd9fae */ /* 0x0003e2000b901d46 */
[C---:B------:R-:W-:Y:S02]  /*20af0*/  @!P1 IMAD R21, R191.reuse, 0x90, RZ ;  /* 0x00000090bf159824 */ /* 0x040fe400078e02ff */
[----:B------:R-:W-:Y:S01]  /*20b00*/  @!P1 IMAD.WIDE.U32 R10, R190, 0x70, R6 ;  /* 0x00000070be0a9825 */ /* 0x000fe200078e0006 */
[----:B------:R1:W-:Y:S03]  /*20b10*/  @P1 STS.128 [R189+0x3000], RZ ;  /* 0x003000ffbd001388 */ /* 0x0003e60000000c00 */
[----:B------:R-:W-:Y:S01]  /*20b20*/  @!P1 IMAD.MOV.U32 R14, RZ, RZ, R0 ;  /* 0x000000ffff0e9224 */ /* 0x000fe200078e0000 */
[----:B------:R-:W-:Y:S01]  /*20b30*/  @!P1 IADD3 R11, R20, R11, RZ ;  /* 0x0000000b140b9210 */ /* 0x000fe20007ffe0ff */
[C---:B------:R-:W-:Y:S01]  /*20b40*/  @!P1 IMAD R22, R191.reuse, 0xa0, RZ ;  /* 0x000000a0bf169824 */ /* 0x040fe200078e02ff */
[-C--:B------:R-:W-:Y:S01]  /*20b50*/  @!P1 LEA R26, P4, R10, R225.reuse, 0x1 ;  /* 0x000000e10a1a9211 */ /* 0x080fe200078808ff */
[----:B------:R-:W-:Y:S01]  /*20b60*/  @!P1 IMAD.WIDE.U32 R6, R190, 0xa0, R14 ;  /* 0x000000a0be069825 */ /* 0x000fe200078e000e */
[----:B------:R-:W-:Y:S01]  /*20b70*/  @!PT LDS RZ, [RZ] ;  /* 0x00000000fffff984 */ /* 0x000fe20000000800 */
[----:B------:R-:W-:Y:S01]  /*20b80*/  @!PT LDS RZ, [RZ] ;  /* 0x00000000fffff984 */ /* 0x000fe20000000800 */
[----:B------:R-:W-:Y:S01]  /*20b90*/  @!PT LDS RZ, [RZ] ;  /* 0x00000000fffff984 */ /* 0x000fe20000000800 */
[----:B------:R1:W-:Y:S02]  /*20ba0*/  @!P1 LDGSTS.E.BYPASS.LTC128B.128 [R189+0x3000], [R36.64] ;  /* 0x0300000024bd9fae */ /* 0x0003e4000b901d46 */
[----:B------:R-:W-:Y:S01]  /*20bb0*/  @!P1 LEA.HI.X R27, R10, R226, R11, 0x1, P4 ;  /* 0x000000e20a1b9211 */ /* 0x000fe200020f0c0b */
[----:B------:R-:W-:Y:S01]  /*20bc0*/  @!P1 IMAD.IADD R7, R22, 0x1, R7 ;  /* 0x0000000116079824 */ /* 0x000fe200078e0207 */
[----:B------:R-:W-:Y:S01]  /*20bd0*/  @!P1 LEA R22, P2, R6, R225, 0x1 ;  /* 0x000000e106169211 */ /* 0x000fe200078408ff */
[C---:B--2---:R-:W-:Y:S01]  /*20be0*/  @!P1 IMAD R8, R191.reuse, 0x60, RZ ;  /* 0x00000060bf089824 */ /* 0x044fe200078e02ff */
[----:B------:R1:W-:Y:S01]  /*20bf0*/  @P1 STS.128 [R189+0x3800], RZ ;  /* 0x003800ffbd001388 */ /* 0x0003e20000000c00 */
[----:B------:R-:W-:-:S02]  /*20c00*/  @!P1 IMAD R14, R191, 0xc0, RZ ;  /* 0x000000c0bf0e9824 */ /* 0x000fc400078e02ff */
[----:B------:R-:W-:Y:S01]  /*20c10*/  @!P1 IMAD.IADD R13, R8, 0x1, R13 ;  /* 0x00000001080d9824 */ /* 0x000fe200078e020d */
[----:B------:R-:W-:Y:S01]  /*20c20*/  @!PT LDS RZ, [RZ] ;  /* 0x00000000fffff984 */ /* 0x000fe20000000800 */
[----:B------:R-:W-:Y:S01]  /*20c30*/  @!PT LDS RZ, [RZ] ;  /* 0x00000000fffff984 */ /* 0x000fe20000000800 */
[----:B------:R-:W-:Y:S01]  /*20c40*/  @!PT LDS RZ, [RZ] ;  /* 0x00000000fffff984 */ /* 0x000fe20000000800 */
[----:B------:R1:W-:Y:S01]  /*20c50*/  @!P1 LDGSTS.E.BYPASS.LTC128B.128 [R189+0x3800], [R32.64] ;  /* 0x0380000020bd9fae */ /* 0x0003e2000b901d46 */
[----:B------:R-:W-:-:S03]  /*20c60*/  @!P1 IMAD.WIDE.U32 R8, R190, 0x90, R4 ;  /* 0x00000090be089825 */ /* 0x000fc600078e0004 */
[----:B------:R-:W-:Y:S01]  /*20c70*/  @!P1 LEA.HI.X R29, R12, R226, R13, 0x1, P0 ;  /* 0x000000e20c1d9211 */ /* 0x000fe200000f0c0d */
[----:B------:R-:W-:Y:S01]  /*20c80*/  @!P1 IMAD.WIDE.U32 R4, R190, 0xb0, R16 ;  /* 0x000000b0be049825 */ /* 0x000fe200078e0010 */
[-C--:B------:R-:W-:Y:S01]  /*20c90*/  @!P1 LEA R24, P3, R8, R225.reuse, 0x1 ;  /* 0x000000e108189211 */ /* 0x080fe200078608ff */
[----:B------:R1:W-:Y:S01]  /*20ca0*/  @P1 STS.128 [R189+0x4000], RZ ;  /* 0x004000ffbd001388 */ /* 0x0003e20000000c00 */
[----:B------:R-:W-:Y:S01]  /*20cb0*/  @!P1 MOV R12, R0 ;  /* 0x00000000000c9202 */ /* 0x000fe20000000f00 */
[----:B------:R-:W-:Y:S01]  /*20cc0*/  @!P1 IMAD.IADD R5, R23, 0x1, R5 ;  /* 0x0000000117059824 */ /* 0x000fe200078e0205 */
[-C--:B------:R-:W-:Y:S01]  /*20cd0*/  @!P1 LEA R20, P0, R4, R225.reuse, 0x1 ;  /* 0x000000e104149211 */ /* 0x080fe200078008ff */
[----:B------:R-:W-:Y:S01]  /*20ce0*/  @!P1 IMAD.IADD R9, R21, 0x1, R9 ;  /* 0x0000000115099824 */ /* 0x000fe200078e0209 */
[-C--:B------:R-:W-:Y:S01]  /*20cf0*/  @!P1 LEA.HI.X R23, R6, R226.reuse, R7, 0x1, P2 ;  /* 0x000000e206179211 */ /* 0x080fe200010f0c07 */
[--C-:B------:R-:W-:Y:S01]  /*20d00*/  @!P1 IMAD.MOV.U32 R13, RZ, RZ, R2.reuse ;  /* 0x000000ffff0d9224 */ /* 0x100fe200078e0002 */
[----:B------:R-:W-:Y:S01]  /*20d10*/  @!P1 LEA.HI.X R21, R4, R226, R5, 0x1, P0 ;  /* 0x000000e204159211 */ /* 0x000fe200000f0c05 */
[----:B------:R-:W-:Y:S01]  /*20d20*/  @!P1 IMAD.MOV.U32 R5, RZ, RZ, R2 ;  /* 0x000000ffff059224 */ /* 0x000fe200078e0002 */
[-C--:B------:R-:W-:Y:S01]  /*20d30*/  @!P1 MOV R4, R0.reuse ;  /* 0x0000000000049202 */ /* 0x080fe20000000f00 */
[----:B------:R-:W-:Y:S01]  /*20d40*/  @!P1 IMAD.MOV.U32 R6, RZ, RZ, R0 ;  /* 0x000000ffff069224 */ /* 0x000fe200078e0000 */
[----:B------:R-:W-:Y:S01]  /*20d50*/  @!P1 LEA R11, P0, R190, R0, 0x7 ;  /* 0x00000000be0b9211 */ /* 0x000fe200078038ff */
[----:B------:R-:W-:Y:S01]  /*20d60*/  @!P1 IMAD.MOV.U32 R7, RZ, RZ, R2 ;  /* 0x000000ffff079224 */ /* 0x000fe200078e0002 */
[----:B------:R-:W-:Y:S01]  /*20d70*/  @!P1 LEA.HI.X R25, R8, R226, R9, 0x1, P3 ;  /* 0x000000e208199211 */ /* 0x000fe200018f0c09 */
[C---:B------:R-:W-:Y:S01]  /*20d80*/  @!P1 IMAD.WIDE.U32 R8, R190.reuse, 0xc0, R4 ;  /* 0x000000c0be089825 */ /* 0x040fe200078e0004 */
[----:B------:R-:W-:Y:S01]  /*20d90*/  @!P1 LEA R16, P4, R11, R225, 0x1 ;  /* 0x000000e10b109211 */ /* 0x000fe200078808ff */
[----:B------:R-:W-:Y:S01]  /*20da0*/  @!PT LDS RZ, [RZ] ;  /* 0x00000000fffff984 */ /* 0x000fe20000000800 */
[----:B------:R-:W-:Y:S01]  /*20db0*/  @!PT LDS RZ, [RZ] ;  /* 0x00000000fffff984 */ /* 0x000fe20000000800 */
[----:B------:R-:W-:Y:S01]  /*20dc0*/  @!PT LDS RZ, [RZ] ;  /* 0x00000000fffff984 */ /* 0x000fe20000000800 */
[----:B------:R1:W-:Y:S02]  /*20dd0*/  @!P1 LDGSTS.E.BYPASS.LTC128B.128 [R189+0x4000], [R34.64] ;  /* 0x0400000022bd9fae */ /* 0x0003e4000b901d46 */
[C---:B------:R-:W-:Y:S01]  /*20de0*/  @!P1 IMAD.WIDE.U32 R4, R190.reuse, 0xe0, R12 ;  /* 0x000000e0be049825 */ /* 0x040fe200078e000c */
[C---:B------:R-:W-:Y:S01]  /*20df0*/  @!P1 LEA.HI.X R13, R190.reuse, R2, R191, 0x7, P0 ;  /* 0x00000002be0d9211 */ /* 0x040fe200000f3cbf */
[----:B------:R1:W-:Y:S02]  /*20e00*/  @P1 STS.128 [R189+0x4800], RZ ;  /* 0x004800ffbd001388 */ /* 0x0003e40000000c00 */
[----:B------:R-:W-:Y:S01]  /*20e10*/  @!P1 IMAD R10, R191, 0xd0, RZ ;  /* 0x000000d0bf0a9824 */ /* 0x000fe200078e02ff */
[----:B------:R-:W-:Y:S01]  /*20e20*/  @!P1 LEA.HI.X R17, R11, R226, R13, 0x1, P4 ;  /* 0x000000e20b119211 */ /* 0x000fe200020f0c0d */
[----:B------:R-:W-:Y:S01]  /*20e30*/  @!PT LDS RZ, [RZ] ;  /* 0x00000000fffff984 */ /* 0x000fe20000000800 */
[----:B------:R-:W-:Y:S01]  /*20e40*/  @!PT LDS RZ, [RZ] ;  /* 0x00000000fffff984 */ /* 0x000fe20000000800 */
[----:B------:R-:W-:Y:S01]  /*20e50*/  @!PT LDS RZ, [RZ] ;  /* 0x00000000fffff984 */ /* 0x000fe20000000800 */
[----:B------:R1:W-:Y:S01]  /*20e60*/  @!P1 LDGSTS.E.BYPASS.LTC128B.128 [R189+0x4800], [R30.64] ;  /* 0x048000001ebd9fae */ /* 0x0003e2000b901d46 */
[----:B------:R-:W-:-:S03]  /*20e70*/  @!P1 IMAD.WIDE.U32 R6, R190, 0xd0, R6 ;  /* 0x000000d0be069825 */ /* 0x000fc600078e0006 */
[----:B------:R1:W-:Y:S01]  /*20e80*/  @P1 STS.128 [R189+0x5000], RZ ;  /* 0x005000ffbd001388 */ /* 0x0003e20000000c00 */
[----:B------:R-:W-:Y:S01]  /*20e90*/  @!P1 IMAD R15, R191, 0xe0, RZ ;  /* 0x000000e0bf0f9824 */ /* 0x000fe200078e02ff */
[----:B------:R-:W-:Y:S01]  /*20ea0*/  @!P1 IADD3 R7, R10, R7, RZ ;  /* 0x000000070a079210 */ /* 0x000fe20007ffe0ff */
[----:B------:R-:W-:Y:S01]  /*20eb0*/  @!P1 IMAD.IADD R9, R14, 0x1, R9 ;  /* 0x000000010e099824 */ /* 0x000fe200078e0209 */
        /* <DEDUP_REMOVED lines=8> */
[----:B------:R-:W-:Y:S02]  /*20f40*/  @!P1 LEA R10, P0, R4, R225, 0x1 ;  /* 0x000000e1040a9211 */ /* 0x000fe400078008ff */
[-C--:B------:R-:W-:Y:S01]  /*20f50*/  @!P1 LEA.HI.X R15, R8, R226.reuse, R9, 0x1, P3 ;  /* 0x000000e2080f9211 */ /* 0x080fe200018f0c09 */
[----:B------:R-:W-:Y:S01]  /*20f60*/  @!PT LDS RZ, [RZ] ;  /* 0x00000000fffff984 */ /* 0x000fe20000000800 */
[----:B------:R-:W-:Y:S01]  /*20f70*/  @!PT LDS RZ, [RZ] ;  /* 0x00000000fffff984 */ /* 0x000fe20000000800 */
[----:B------:R-:W-:Y:S01]  /*20f80*/  @!PT LDS RZ, [RZ] ;  /* 0x00000000fffff984 */ /* 0x000fe20000000800 */
[----:B------:R1:W-:Y:S01]  /*20f90*/  @!P1 LDGSTS.E.BYPASS.LTC128B.128 [R189+0x5800], [R26.64] ;  /* 0x058000001abd9fae */ /* 0x0003e2000b901d46 */
[----:B------:R-:W-:-:S02]  /*20fa0*/  @!P1 LEA.HI.X R13, R6, R226, R7, 0x1, P2 ;  /* 0x000000e2060d9211 */ /* 0x000fc400010f0c07 */
[----:B------:R-:W-:Y:S01]  /*20fb0*/  @!P1 LEA.HI.X R11, R4, R226, R5, 0x1, P0 ;  /* 0x000000e2040b9211 */ /* 0x000fe200000f0c05 */
        /* <DEDUP_REMOVED lines=48> */
.L_x_1147:
[----:B------:R-:W-:Y:S05]  /*212c0*/  BSYNC B0 ;  /* 0x0000000000007941 */ /* 0x000fea0003800000 */
.L_x_1146:
[----:B------:R-:W0:Y:S01]  /*212d0*/  LDGDEPBAR ;  /* 0x00000000000079af */ /* 0x000e220000000000 */
[----:B------:R-:W-:-:S04]  /*212e0*/  LEA R225, P0, R0, R225, 0x1 ;  /* 0x000000e100e17211 */ /* 0x000fc800078008ff */
[----:B------:R-:W-:-:S04]  /*212f0*/  LEA.HI.X R226, R0, R226, R2, 0x1, P0 ;  /* 0x000000e200e27211 */ /* 0x000fc800000f0c02 */
.L_x_1142:
[----:B------:R-:W-:Y:S05]  /*21300*/  BSYNC B1 ;  /* 0x0000000000017941 */ /* 0x000fea0003800000 */
.L_x_1141:
[----:B-----5:R-:W-:Y:S01]  /*21310*/  FMNMX.FTZ R0, R3, R39, !PT ;  /* 0x0000002703007209 */ /* 0x020fe20007810000 */
[----:B-1----:R-:W-:Y:S03]  /*21320*/  LDSM.16.MT88.4 R24, [R181+0xa000] ;  /* 0x00a00000b518783b */ /* 0x002fe60000004200 */
[----:B------:R-:W-:Y:S01]  /*21330*/  FMNMX.FTZ R0, R44, R0, !PT ;  /* 0x000000002c007209 */ /* 0x000fe20007810000 */
[----:B------:R-:W-:Y:S03]  /*21340*/  LDSM.16.MT88.4 R12, [R178+0xa000] ;  /* 0x00a00000b20c783b */ /* 0x000fe60000004200 */
[----:B------:R-:W-:Y:S01]  /*21350*/  FMNMX.FTZ R0, R58, R0, !PT ;  /* 0x000000003a007209 */ /* 0x000fe20007810000 */
[----:B------:R-:W-:Y:S03]  /*21360*/  LDSM.16.MT88.4 R20, [R180+0xa000] ;  /* 0x00a00000b414783b */ /* 0x000fe60000004200 */
[----:B------:R-:W-:Y:S01]  /*21370*/  FMNMX.FTZ R2, R59, R0, !PT ;  /* 0x000000003b027209 */ /* 0x000fe20007810000 */
[----:B------:R-:W-:Y:S03]  /*21380*/  LDSM.16.MT88.4 R32, [R181+0xa800] ;  /* 0x00a80000b520783b */ /* 0x000fe60000004200 */
[----:B------:R-:W-:Y:S01]  /*21390*/  FMNMX.FTZ R2, R206, R2, !PT ;  /* 0x00000002ce027209 */ /* 0x000fe20007810000 */
[----:B------:R1:W3:Y:S01]  /*213a0*/  LD.E R0, [R18.64+0xdc] ;  /* 0x0000dc0612007980 */ /* 0x0002e2000c101900 */
        /* <DEDUP_REMOVED lines=12> */
[----:B------:R-:W-:Y:S01]  /*21470*/  FMNMX.FTZ R4, R200, R4, !PT ;  /* 0x00000004c8047209 */ /* 0x000fe20007810000 */
[----:B-1----:R-:W-:Y:S01]  /*21480*/  LDSM.16.MT88.4 R16, [R179+0xa000] ;  /* 0x00a00000b310783b */ /* 0x002fe20000004200 */
        /* <DEDUP_REMOVED lines=111> */
[----:B--2---:R-:W2:Y:S01]  /*21b80*/  SHFL.BFLY PT, R6, R4, 0x2, 0x1f ;  /* 0x0c401f0004067f89 */ /* 0x004ea200000e0000 */
[----:B-1----:R-:W-:-:S05]  /*21b90*/  FMNMX.FTZ R2, R2, R5, !PT ;  /* 0x0000000502027209 */ /* 0x002fca0007810000 */
[----:B------:R-:W1:Y:S01]  /*21ba0*/  SHFL.BFLY PT, R5, R2, 0x1, 0x1f ;  /* 0x0c201f0002057f89 */ /* 0x000e6200000e0000 */
[----:B--2---:R-:W-:-:S05]  /*21bb0*/  FMNMX.FTZ R4, R4, R6, !PT ;  /* 0x0000000604047209 */ /* 0x004fca0007810000 */
[----:B------:R-:W2:Y:S01]  /*21bc0*/  SHFL.BFLY PT, R6, R4, 0x1, 0x1f ;  /* 0x0c201f0004067f89 */ /* 0x000ea200000e0000 */
[----:B-1----:R-:W-:-:S04]  /*21bd0*/  FMNMX.FTZ R77, R2, R5, !PT ;  /* 0x00000005024d7209 */ /* 0x002fc80007810000 */
[----:B------:R-:W-:Y:S01]  /*21be0*/  FSETP.NEU.FTZ.AND P0, PT, R77, -INF , PT ;  /* 0xff8000004d00780b */ /* 0x000fe20003f1d000 */
[----:B---3--:R-:W-:-:S05]  /*21bf0*/  FMUL.FTZ R5, R0, R77 ;  /* 0x0000004d00057220 */ /* 0x008fca0000410000 */
[----:B------:R-:W-:-:S05]  /*21c00*/  FSEL R5, R5, RZ, P0 ;  /* 0x000000ff05057208 */ /* 0x000fca0000000000 */
[----:B------:R-:W-:Y:S01]  /*21c10*/  FFMA.FTZ R2, R39, R0, -R5 ;  /* 0x0000000027027223 */ /* 0x000fe20000010805 */
[----:B--2---:R-:W-:Y:S02]  /*21c20*/  FMNMX.FTZ R76, R4, R6, !PT ;  /* 0x00000006044c7209 */ /* 0x004fe40007810000 */
[----:B------:R-:W-:Y:S01]  /*21c30*/  FSEL R4, R77, RZ, P0 ;  /* 0x000000ff4d047208 */ /* 0x000fe20000000000 */
[----:B------:R1:W-:Y:S01]  /*21c40*/  MUFU.EX2 R112, R2 ;  /* 0x0000000200707308 */ /* 0x0003e20000000800 */
[----:B------:R-:W-:Y:S01]  /*21c50*/  FSETP.NEU.FTZ.AND P1, PT, R76, -INF , PT ;  /* 0xff8000004c00780b */ /* 0x000fe20003f3d000 */
[----:B------:R-:W-:Y:S02]  /*21c60*/  FMUL.FTZ R7, R0, R76 ;  /* 0x0000004c00077220 */ /* 0x000fe40000410000 */
[----:B------:R-:W-:Y:S01]  /*21c70*/  FADD.FTZ R3, R3, -R4 ;  /* 0x8000000403037221 */ /* 0x000fe20000010000 */
[----:B------:R-:W-:Y:S02]  /*21c80*/  FSEL R4, R76, RZ, P1 ;  /* 0x000000ff4c047208 */ /* 0x000fe40000800000 */
[----:B------:R-:W-:Y:S01]  /*21c90*/  FSEL R7, R7, RZ, P1 ;  /* 0x000000ff07077208 */ /* 0x000fe20000800000 */
[----:B------:R-:W-:-:S06]  /*21ca0*/  FMUL.FTZ R3, R0, R3 ;  /* 0x0000000300037220 */ /* 0x000fcc0000410000 */
[----:B------:R-:W2:Y:S01]  /*21cb0*/  MUFU.EX2 R3, R3 ;  /* 0x0000000300037308 */ /* 0x000ea20000000800 */
[----:B-1----:R-:W-:-:S07]  /*21cc0*/  FFMA.FTZ R2, R44, R0, -R5 ;  /* 0x000000002c027223 */ /* 0x002fce0000010805 */
[----:B------:R1:W3:Y:S01]  /*21cd0*/  MUFU.EX2 R53, R2 ;  /* 0x0000000200357308 */ /* 0x0002e20000000800 */
[-C--:B--2---:R-:W-:Y:S02]  /*21ce0*/  FMUL.FTZ R158, R158, R3.reuse ;  /* 0x000000039e9e7220 */ /* 0x084fe40000410000 */
[-C--:B------:R-:W-:Y:S02]  /*21cf0*/  FMUL.FTZ R159, R159, R3.reuse ;  /* 0x000000039f9f7220 */ /* 0x080fe40000410000 */
[-C--:B------:R-:W-:Y:S02]  /*21d00*/  FMUL.FTZ R154, R154, R3.reuse ;  /* 0x000000039a9a7220 */ /* 0x080fe40000410000 */
[-C--:B------:R-:W-:Y:S02]  /*21d10*/  FMUL.FTZ R155, R155, R3.reuse ;  /* 0x000000039b9b7220 */ /* 0x080fe40000410000 */
[----:B-1----:R-:W-:Y:S01]  /*21d20*/  FFMA.FTZ R2, R58, R0, -R5 ;  /* 0x000000003a027223 */ /* 0x002fe20000010805 */
[----:B---3--:R-:W-:Y:S01]  /*21d30*/  F2FP.BF16.PACK_AB R9, R53, R112 ;  /* 0x000000703509723e */ /* 0x008fe200000010ff */
[----:B------:R-:W-:-:S02]  /*21d40*/  FMUL.FTZ R150, R150, R3 ;  /* 0x0000000396967220 */ /* 0x000fc40000410000 */
[----:B------:R1:W-:Y:S01]  /*21d50*/  MUFU.EX2 R47, R2 ;  /* 0x00000002002f7308 */ /* 0x0003e20000000800 */
[-C--:B------:R-:W-:Y:S02]  /*21d60*/  FMUL.FTZ R151, R151, R3.reuse ;  /* 0x0000000397977220 */ /* 0x080fe40000410000 */
[-C--:B------:R-:W-:Y:S02]  /*21d70*/  FMUL.FTZ R146, R146, R3.reuse ;  /* 0x0000000392927220 */ /* 0x080fe40000410000 */
[-C--:B------:R-:W-:Y:S02]  /*21d80*/  FMUL.FTZ R147, R147, R3.reuse ;  /* 0x0000000393937220 */ /* 0x080fe40000410000 */
[-C--:B------:R-:W-:Y:S02]  /*21d90*/  FMUL.FTZ R166, R166, R3.reuse ;  /* 0x00000003a6a67220 */ /* 0x080fe40000410000 */
[-C--:B------:R-:W-:Y:S02]  /*21da0*/  FMUL.FTZ R167, R167, R3.reuse ;  /* 0x00000003a7a77220 */ /* 0x080fe40000410000 */
[----:B------:R-:W-:-:S02]  /*21db0*/  FMUL.FTZ R162, R162, R3 ;  /* 0x00000003a2a27220 */ /* 0x000fc40000410000 */
[-C--:B------:R-:W-:Y:S02]  /*21dc0*/  FMUL.FTZ R163, R163, R3.reuse ;  /* 0x00000003a3a37220 */ /* 0x080fe40000410000 */
[-C--:B------:R-:W-:Y:S02]  /*21dd0*/  FMUL.FTZ R142, R142, R3.reuse ;  /* 0x000000038e8e7220 */ /* 0x080fe40000410000 */
[----:B-1----:R-:W-:Y:S02]  /*21de0*/  FFMA.FTZ R2, R59, R0, -R5 ;  /* 0x000000003b027223 */ /* 0x002fe40000010805 */
[-C--:B------:R-:W-:Y:S02]  /*21df0*/  FMUL.FTZ R143, R143, R3.reuse ;  /* 0x000000038f8f7220 */ /* 0x080fe40000410000 */
[----:B------:R1:W2:Y:S01]  /*21e00*/  MUFU.EX2 R114, R2 ;  /* 0x0000000200727308 */ /* 0x0002a20000000800 */
[-C--:B------:R-:W-:Y:S02]  /*21e10*/  FMUL.FTZ R138, R138, R3.reuse ;  /* 0x000000038a8a7220 */ /* 0x080fe40000410000 */
[----:B------:R-:W-:-:S02]  /*21e20*/  FMUL.FTZ R139, R139, R3 ;  /* 0x000000038b8b7220 */ /* 0x000fc40000410000 */
[----:B-1----:R-:W-:Y:S01]  /*21e30*/  FFMA.FTZ R2, R42, R0, -R7 ;  /* 0x000000002a027223 */ /* 0x002fe20000010807 */
[----:B--2---:R-:W-:-:S03]  /*21e40*/  F2FP.BF16.PACK_AB R11, R114, R47 ;  /* 0x0000002f720b723e */ /* 0x004fc600000010ff */
[----:B------:R1:W-:Y:S02]  /*21e50*/  MUFU.EX2 R6, R2 ;  /* 0x0000000200067308 */ /* 0x0003e40000000800 */
[----:B-1----:R-:W-:-:S06]  /*21e60*/  FFMA.FTZ R2, R46, R0, -R7 ;  /* 0x000000002e027223 */ /* 0x002fcc0000010807 */
[----:B------:R1:W2:Y:S02]  /*21e70*/  MUFU.EX2 R52, R2 ;  /* 0x0000000200347308 */ /* 0x0002a40000000800 */
[----:B-1----:R-:W-:Y:S01]  /*21e80*/  FFMA.FTZ R2, R56, R0, -R7 ;  /* 0x0000000038027223 */ /* 0x002fe20000010807 */
[----:B--2---:R-:W-:-:S05]  /*21e90*/  F2FP.BF16.PACK_AB R8, R52, R6 ;  /* 0x000000063408723e */ /* 0x004fca00000010ff */
[----:B------:R1:W-:Y:S02]  /*21ea0*/  MUFU.EX2 R45, R2 ;  /* 0x00000002002d7308 */ /* 0x0003e40000000800 */
[----:B-1----:R-:W-:-:S06]  /*21eb0*/  FFMA.FTZ R2, R57, R0, -R7 ;  /* 0x0000000039027223 */ /* 0x002fcc0000010807 */
[----:B------:R1:W2:Y:S02]  /*21ec0*/  MUFU.EX2 R113, R2 ;  /* 0x0000000200717308 */ /* 0x0002a40000000800 */
[----:B-1----:R-:W-:Y:S01]  /*21ed0*/  FADD.FTZ R2, R38, -R4 ;  /* 0x8000000426027221 */ /* 0x002fe20000010000 */
[----:B--2---:R-:W-:-:S03]  /*21ee0*/  F2FP.BF16.PACK_AB R10, R113, R45 ;  /* 0x0000002d710a723e */ /* 0x004fc600000010ff */
[----:B------:R-:W-:-:S04]  /*21ef0*/  FMUL.FTZ R2, R0, R2 ;  /* 0x0000000200027220 */ /* 0x000fc80000410000 */
[----:B------:R1:W2:Y:S02]  /*21f00*/  MUFU.EX2 R4, R2 ;  /* 0x0000000200047308 */ /* 0x0002a40000000800 */
[----:B-1----:R-:W-:Y:S02]  /*21f10*/  FFMA.FTZ R2, R206, R0, -R5 ;  /* 0x00000000ce027223 */ /* 0x002fe40000010805 */
[----:B--2---:R-:W-:-:S04]  /*21f20*/  FMUL.FTZ R156, R156, R4 ;  /* 0x000000049c9c7220 */ /* 0x004fc80000410000 */
[----:B------:R1:W-:Y:S01]  /*21f30*/  MUFU.EX2 R55, R2 ;  /* 0x0000000200377308 */ /* 0x0003e20000000800 */
[-C--:B------:R-:W-:Y:S02]  /*21f40*/  FMUL.FTZ R157, R157, R4.reuse ;  /* 0x000000049d9d7220 */ /* 0x080fe40000410000 */
[-C--:B------:R-:W-:Y:S02]  /*21f50*/  FMUL.FTZ R152, R152, R4.reuse ;  /* 0x0000000498987220 */ /* 0x080fe40000410000 */
[-C--:B------:R-:W-:Y:S02]  /*21f60*/  FMUL.FTZ R153, R153, R4.reuse ;  /* 0x0000000499997220 */ /* 0x080fe40000410000 */
[-C--:B------:R-:W-:Y:S01]  /*21f70*/  FMUL.FTZ R148, R148, R4.reuse ;  /* 0x0000000494947220 */ /* 0x080fe20000410000 */
[----:B------:R-:W-:Y:S01]  /*21f80*/  HMMA.16816.F32.BF16 R36, R8, R24, R156 ;  /* 0x000000180824723c */ /* 0x000fe2000004189c */
[-C--:B------:R-:W-:Y:S02]  /*21f90*/  FMUL.FTZ R149, R149, R4.reuse ;  /* 0x0000000495957220 */ /* 0x080fe40000410000 */
[----:B------:R-:W-:-:S02]  /*21fa0*/  FMUL.FTZ R144, R144, R4 ;  /* 0x0000000490907220 */ /* 0x000fc40000410000 */
[-C--:B------:R-:W-:Y:S02]  /*21fb0*/  FMUL.FTZ R145, R145, R4.reuse ;  /* 0x0000000491917220 */ /* 0x080fe40000410000 */
[----:B------:R-:W-:Y:S01]  /*21fc0*/  FMUL.FTZ R164, R164, R4 ;  /* 0x00000004a4a47220 */ /* 0x000fe20000410000 */
[C---:B------:R-:W-:Y:S01]  /*21fd0*/  HMMA.16816.F32.BF16 R48, R8.reuse, R26, R152 ;  /* 0x0000001a0830723c */ /* 0x040fe20000041898 */
[----:B-1----:R-:W-:Y:S01]  /*21fe0*/  FFMA.FTZ R2, R207, R0, -R5 ;  /* 0x00000000cf027223 */ /* 0x002fe20000010805 */
[----:B------:R-:W1:Y:S01]  /*21ff0*/  LDSM.16.MT88.4 R24, [R178+0xa800] ;  /* 0x00a80000b218783b */ /* 0x000e620000004200 */
[-C--:B------:R-:W-:Y:S02]  /*22000*/  FMUL.FTZ R165, R165, R4.reuse ;  /* 0x00000004a5a57220 */ /* 0x080fe40000410000 */
[----:B------:R2:W3:Y:S01]  /*22010*/  MUFU.EX2 R54, R2 ;  /* 0x0000000200367308 */ /* 0x0004e20000000800 */
[-C--:B------:R-:W-:Y:S02]  /*22020*/  FMUL.FTZ R160, R160, R4.reuse ;  /* 0x00000004a0a07220 */ /* 0x080fe40000410000 */
[-C--:B------:R-:W-:Y:S01]  /*22030*/  FMUL.FTZ R161, R161, R4.reuse ;  /* 0x00000004a1a17220 */ /* 0x080fe20000410000 */
[----:B------:R-:W-:Y:S01]  /*22040*/  HMMA.16816.F32.BF16 R56, R8, R16, R148 ;  /* 0x000000100838723c */ /* 0x000fe20000041894 */
[----:B------:R-:W-:-:S02]  /*22050*/  FMUL.FTZ R140, R140, R4 ;  /* 0x000000048c8c7220 */ /* 0x000fc40000410000 */
[-C--:B------:R-:W-:Y:S02]  /*22060*/  FMUL.FTZ R141, R141, R4.reuse ;  /* 0x000000048d8d7220 */ /* 0x080fe40000410000 */
[-C--:B------:R-:W-:Y:S02]  /*22070*/  FMUL.FTZ R136, R136, R4.reuse ;  /* 0x0000000488887220 */ /* 0x080fe40000410000 */
[----:B------:R-:W-:Y:S01]  /*22080*/  FMUL.FTZ R137, R137, R4 ;  /* 0x0000000489897220 */ /* 0x000fe20000410000 */
[----:B------:R-:W-:Y:S01]  /*22090*/  HMMA.16816.F32.BF16 R144, R8, R18, R144 ;  /* 0x000000120890723c */ /* 0x000fe20000041890 */
[----:B------:R-:W4:Y:S01]  /*220a0*/  LDSM.16.MT88.4 R16, [R179+0xa800] ;  /* 0x00a80000b310783b */ /* 0x000f220000004200 */
[----:B--2---:R-:W-:-:S04]  /*220b0*/  FFMA.FTZ R2, R202, R0, -R5 ;  /* 0x00000000ca027223 */ /* 0x004fc80000010805 */
[----:B------:R2:W-:Y:S02]  /*220c0*/  MUFU.EX2 R60, R2 ;  /* 0x00000002003c7308 */ /* 0x0005e40000000800 */
[C---:B------:R-:W-:Y:S08]  /*220d0*/  HMMA.16816.F32.BF16 R28, R8.reuse, R12, R164 ;  /* 0x0000000c081c723c */ /* 0x040ff000000418a4 */
[----:B------:R-:W-:Y:S01]  /*220e0*/  HMMA.16816.F32.BF16 R40, R8, R14, R160 ;  /* 0x0000000e0828723c */ /* 0x000fe200000418a0 */
[----:B------:R-:W1:Y:S01]  /*220f0*/  LDSM.16.MT88.4 R12, [R180+0xa800] ;  /* 0x00a80000b40c783b */ /* 0x000e620000004200 */
[----:B--2---:R-:W-:-:S06]  /*22100*/  FFMA.FTZ R2, R203, R0, -R5 ;  /* 0x00000000cb027223 */ /* 0x004fcc0000010805 */
[C---:B------:R-:W-:Y:S01]  /*22110*/  HMMA.16816.F32.BF16 R140, R8.reuse, R20, R140 ;  /* 0x00000014088c723c */ /* 0x040fe2000004188c */
[----:B------:R2:W2:Y:S07]  /*22120*/  MUFU.EX2 R207, R2 ;  /* 0x0000000200cf7308 */ /* 0x0004ae0000000800 */
[----:B------:R-:W-:Y:S07]  /*22130*/  HMMA.16816.F32.BF16 R20, R8, R22, R136 ;  /* 0x000000160814723c */ /* 0x000fee0000041888 */
[----:B---3--:R-:W-:Y:S01]  /*22140*/  F2FP.BF16.PACK_AB R9, R54, R55 ;  /* 0x000000373609723e */ /* 0x008fe200000010ff */
[----:B--2---:R-:W-:Y:S01]  /*22150*/  FFMA.FTZ R2, R204, R0, -R7 ;  /* 0x00000000cc027223 */ /* 0x004fe20000010807 */
[----:B------:R-:W-:-:S03]  /*22160*/  F2FP.BF16.PACK_AB R11, R207, R60 ;  /* 0x0000003ccf0b723e */ /* 0x000fc600000010ff */
[----:B------:R2:W-:Y:S02]  /*22170*/  MUFU.EX2 R206, R2 ;  /* 0x0000000200ce7308 */ /* 0x0005e40000000800 */
[----:B--2---:R-:W-:-:S06]  /*22180*/  FFMA.FTZ R2, R205, R0, -R7 ;  /* 0x00000000cd027223 */ /* 0x004fcc0000010807 */
[----:B------:R2:W3:Y:S02]  /*22190*/  MUFU.EX2 R205, R2 ;  /* 0x0000000200cd7308 */ /* 0x0004e40000000800 */
[----:B--2---:R-:W-:Y:S01]  /*221a0*/  FFMA.FTZ R2, R200, R0, -R7 ;  /* 0x00000000c8027223 */ /* 0x004fe20000010807 */
[----:B---3--:R-:W-:-:S05]  /*221b0*/  F2FP.BF16.PACK_AB R8, R205, R206 ;  /* 0x000000cecd08723e */ /* 0x008fca00000010ff */
[----:B------:R2:W-:Y:S02]  /*221c0*/  MUFU.EX2 R204, R2 ;  /* 0x0000000200cc7308 */ /* 0x0005e40000000800 */
[----:B--2---:R-:W-:-:S06]  /*221d0*/  FFMA.FTZ R2, R201, R0, -R7 ;  /* 0x00000000c9027223 */ /* 0x004fcc0000010807 */
[----:B------:R2:W3:Y:S02]  /*221e0*/  MUFU.EX2 R203, R2 ;  /* 0x0000000200cb7308 */ /* 0x0004e40000000800 */
[----:B--2---:R-:W-:Y:S01]  /*221f0*/  FFMA.FTZ R2, R198, R0, -R5 ;  /* 0x00000000c6027223 */ /* 0x004fe20000010805 */
[----:B---3--:R-:W-:-:S05]  /*22200*/  F2FP.BF16.PACK_AB R10, R203, R204 ;  /* 0x000000cccb0a723e */ /* 0x008fca00000010ff */
[----:B------:R2:W-:Y:S02]  /*22210*/  MUFU.EX2 R201, R2 ;  /* 0x0000000200c97308 */ /* 0x0005e40000000800 */
[C---:B-1----:R-:W-:Y:S08]  /*22220*/  HMMA.16816.F32.BF16 R28, R8.reuse, R24, R28 ;  /* 0x00000018081c723c */ /* 0x042ff0000004181c */
[----:B------:R-:W-:Y:S01]  /*22230*/  HMMA.16816.F32.BF16 R40, R8, R26, R40 ;  /* 0x0000001a0828723c */ /* 0x000fe20000041828 */
[----:B------:R-:W1:Y:S01]  /*22240*/  LDSM.16.MT88.4 R24, [R178+0xb000] ;  /* 0x00b00000b218783b */ /* 0x000e620000004200 */
[----:B--2---:R-:W-:-:S04]  /*22250*/  FFMA.FTZ R2, R199, R0, -R5 ;  /* 0x00000000c7027223 */ /* 0x004fc80000010805 */
[----:B------:R2:W3:Y:S02]  /*22260*/  MUFU.EX2 R202, R2 ;  /* 0x0000000200ca7308 */ /* 0x0004e40000000800 */
[C---:B------:R-:W-:Y:S08]  /*22270*/  HMMA.16816.F32.BF16 R36, R8.reuse, R32, R36 ;  /* 0x000000200824723c */ /* 0x040ff00000041824 */
[----:B------:R-:W-:Y:S01]  /*22280*/  HMMA.16816.F32.BF16 R48, R8, R34, R48 ;  /* 0x000000220830723c */ /* 0x000fe20000041830 */
[----:B------:R-:W1:Y:S01]  /*22290*/  LDSM.16.MT88.4 R32, [R181+0xb000] ;  /* 0x00b00000b520783b */ /* 0x000e620000004200 */
[----:B--2---:R-:W-:-:S06]  /*222a0*/  FFMA.FTZ R2, R194, R0, -R5 ;  /* 0x00000000c2027223 */ /* 0x004fcc0000010805 */
[C---:B----4-:R-:W-:Y:S01]  /*222b0*/  HMMA.16816.F32.BF16 R56, R8.reuse, R16, R56 ;  /* 0x000000100838723c */ /* 0x050fe20000041838 */
[----:B------:R2:W-:Y:S07]  /*222c0*/  MUFU.EX2 R200, R2 ;  /* 0x0000000200c87308 */ /* 0x0005ee0000000800 */
[C---:B------:R-:W-:Y:S01]  /*222d0*/  HMMA.16816.F32.BF16 R68, R8.reuse, R18, R144 ;  /* 0x000000120844723c */ /* 0x040fe20000041890 */
[----:B------:R-:W4:Y:S07]  /*222e0*/  LDSM.16.MT88.4 R16, [R179+0xb000] ;  /* 0x00b00000b310783b */ /* 0x000f2e0000004200 */
[----:B------:R-:W-:Y:S01]  /*222f0*/  HMMA.16816.F32.BF16 R140, R8, R12, R140 ;  /* 0x0000000c088c723c */ /* 0x000fe2000004188c */
[----:B--2---:R-:W-:-:S04]  /*22300*/  FFMA.FTZ R2, R196, R0, -R7 ;  /* 0x00000000c4027223 */ /* 0x004fc80000010807 */
[----:B------:R2:W-:Y:S03]  /*22310*/  MUFU.EX2 R198, R2 ;  /* 0x0000000200c67308 */ /* 0x0005e60000000800 */
[----:B------:R-:W-:Y:S01]  /*22320*/  HMMA.16816.F32.BF16 R20, R8, R14, R20 ;  /* 0x0000000e0814723c */ /* 0x000fe20000041814 */
[----:B------:R-:W1:Y:S06]  /*22330*/  LDSM.16.MT88.4 R12, [R180+0xb000] ;  /* 0x00b00000b40c783b */ /* 0x000e6c0000004200 */
[----:B---3--:R-:W-:Y:S01]  /*22340*/  F2FP.BF16.PACK_AB R9, R202, R201 ;  /* 0x000000c9ca09723e */ /* 0x008fe200000010ff */
[----:B--2---:R-:W-:-:S04]  /*22350*/  FFMA.FTZ R2, R197, R0, -R7 ;  /* 0x00000000c5027223 */ /* 0x004fc80000010807 */
[----:B------:R2:W3:Y:S02]  /*22360*/  MUFU.EX2 R197, R2 ;  /* 0x0000000200c57308 */ /* 0x0004e40000000800 */
[----:B--2---:R-:W-:Y:S01]  /*22370*/  FFMA.FTZ R2, R192, R0, -R7 ;  /* 0x00000000c0027223 */ /* 0x004fe20000010807 */
[----:B---3--:R-:W-:-:S05]  /*22380*/  F2FP.BF16.PACK_AB R8, R197, R198 ;  /* 0x000000c6c508723e */ /* 0x008fca00000010ff */
[----:B------:R2:W-:Y:S02]  /*22390*/  MUFU.EX2 R196, R2 ;  /* 0x0000000200c47308 */ /* 0x0005e40000000800 */
[----:B--2---:R-:W-:-:S06]  /*223a0*/  FFMA.FTZ R2, R193, R0, -R7 ;  /* 0x00000000c1027223 */ /* 0x004fcc0000010807 */
[----:B------:R2:W3:Y:S02]  /*223b0*/  MUFU.EX2 R199, R2 ;  /* 0x0000000200c77308 */ /* 0x0004e40000000800 */
[----:B--2---:R-:W-:Y:S01]  /*223c0*/  FFMA.FTZ R2, R195, R0, -R5 ;  /* 0x00000000c3027223 */ /* 0x004fe20000010805 */
[----:B---3--:R-:W-:Y:S02]  /*223d0*/  F2FP.BF16.PACK_AB R10, R199, R196 ;  /* 0x000000c4c70a723e */ /* 0x008fe400000010ff */
[----:B------:R-:W-:-:S03]  /*223e0*/  MOV R195, R60 ;  /* 0x0000003c00c37202 */ /* 0x000fc60000000f00 */
        /* <DEDUP_REMOVED lines=23> */
[----:B--2---:R-:W-:Y:S01]  /*22560*/  FFMA.FTZ R2, R173, R0, -R7 ;  /* 0x00000000ad027223 */ /* 0x004fe20000010807 */
[----:B------:R-:W-:-:S03]  /*22570*/  MOV R173, R54 ;  /* 0x0000003600ad7202 */ /* 0x000fc60000000f00 */
        /* <DEDUP_REMOVED lines=11> */
[----:B---3--:R-:W-:Y:S02]  /*22630*/  F2FP.BF16.PACK_AB R11, R168, R175 ;  /* 0x000000afa80b723e */ /* 0x008fe400000010ff */
[----:B------:R-:W-:-:S03]  /*22640*/  MOV R86, R53 ;  /* 0x0000003500567202 */ /* 0x000fc60000000f00 */
[----:B------:R2:W-:Y:S02]  /*22650*/  MUFU.EX2 R166, R2 ;  /* 0x0000000200a67308 */ /* 0x0005e40000000800 */
[C---:B-1----:R-:W-:Y:S08]  /*22660*/  HMMA.16816.F32.BF16 R60, R8.reuse, R26, R40 ;  /* 0x0000001a083c723c */ /* 0x042ff00000041828 */
[----:B------:R-:W-:Y:S01]  /*22670*/  HMMA.16816.F32.BF16 R40, R8, R34, R48 ;  /* 0x000000220828723c */ /* 0x000fe20000041830 */
[----:B--2---:R-:W-:Y:S01]  /*22680*/  FFMA.FTZ R2, R87, R0, -R5 ;  /* 0x0000000057027223 */ /* 0x004fe20000010805 */
[----:B------:R-:W-:-:S03]  /*22690*/  MOV R87, R52 ;  /* 0x0000003400577202 */ /* 0x000fc60000000f00 */
[----:B------:R1:W2:Y:S03]  /*226a0*/  MUFU.EX2 R167, R2 ;  /* 0x0000000200a77308 */ /* 0x0002a60000000800 */
[C---:B------:R-:W-:Y:S01]  /*226b0*/  HMMA.16816.F32.BF16 R52, R8.reuse, R24, R28 ;  /* 0x000000180834723c */ /* 0x040fe2000004181c */
[----:B------:R-:W3:Y:S04]  /*226c0*/  LDSM.16.MT88.4 R28, [R178+0xc000] ;  /* 0x00c00000b21c783b */ /* 0x000ee80000004200 */
[----:B------:R-:W2:Y:S03]  /*226d0*/  LDSM.16.MT88.4 R24, [R181+0xc000] ;  /* 0x00c00000b518783b */ /* 0x000ea60000004200 */
[----:B----4-:R-:W-:Y:S01]  /*226e0*/  HMMA.16816.F32.BF16 R68, R8, R18, R68 ;  /* 0x000000120844723c */ /* 0x010fe20000041844 */
[----:B-1----:R-:W-:Y:S01]  /*226f0*/  FFMA.FTZ R2, R94, R0, -R5 ;  /* 0x000000005e027223 */ /* 0x002fe20000010805 */
[----:B------:R-:W-:-:S06]  /*22700*/  MOV R94, R47 ;  /* 0x0000002f005e7202 */ /* 0x000fcc0000000f00 */
[----:B------:R-:W-:Y:S01]  /*22710*/  HMMA.16816.F32.BF16 R20, R8, R14, R20 ;  /* 0x0000000e0814723c */ /* 0x000fe20000041814 */
[----:B------:R1:W-:Y:S02]  /*22720*/  MUFU.EX2 R165, R2 ;  /* 0x0000000200a57308 */ /* 0x0003e40000000800 */
[----:B-1----:R-:W-:Y:S01]  /*22730*/  FFMA.FTZ R2, R84, R0, -R7 ;  /* 0x0000000054027223 */ /* 0x002fe20000010807 */
[----:B------:R-:W-:-:S04]  /*22740*/  MOV R84, R45 ;  /* 0x0000002d00547202 */ /* 0x000fc80000000f00 */
[C---:B------:R-:W-:Y:S01]  /*22750*/  HMMA.16816.F32.BF16 R44, R8.reuse, R32, R36 ;  /* 0x00000020082c723c */ /* 0x040fe20000041824 */
[----:B------:R1:W-:Y:S07]  /*22760*/  MUFU.EX2 R164, R2 ;  /* 0x0000000200a47308 */ /* 0x0003ee0000000800 */
[C---:B------:R-:W-:Y:S01]  /*22770*/  HMMA.16816.F32.BF16 R36, R8.reuse, R16, R56 ;  /* 0x000000100824723c */ /* 0x040fe20000041838 */
[----:B------:R-:W4:Y:S07]  /*22780*/  LDSM.16.MT88.4 R16, [R179+0xc000] ;  /* 0x00c00000b310783b */ /* 0x000f2e0000004200 */
[----:B------:R-:W-:Y:S01]  /*22790*/  HMMA.16816.F32.BF16 R32, R8, R12, R140 ;  /* 0x0000000c0820723c */ /* 0x000fe2000004188c */
[----:B-1----:R-:W-:Y:S01]  /*227a0*/  FFMA.FTZ R2, R85, R0, -R7 ;  /* 0x0000000055027223 */ /* 0x002fe20000010807 */
[----:B------:R-:W1:Y:S01]  /*227b0*/  LDSM.16.MT88.4 R12, [R180+0xc000] ;  /* 0x00c00000b40c783b */ /* 0x000e620000004200 */
[----:B------:R-:W-:-:S02]  /*227c0*/  MOV R85, R113 ;  /* 0x0000007100557202 */ /* 0x000fc40000000f00 */
[----:B------:R3:W3:Y:S02]  /*227d0*/  MUFU.EX2 R163, R2 ;  /* 0x0000000200a37308 */ /* 0x0006e40000000800 */
[----:B--2---:R-:W-:Y:S01]  /*227e0*/  F2FP.BF16.PACK_AB R9, R167, R166 ;  /* 0x000000a6a709723e */ /* 0x004fe200000010ff */
[----:B---3--:R-:W-:Y:S01]  /*227f0*/  FFMA.FTZ R2, R92, R0, -R7 ;  /* 0x000000005c027223 */ /* 0x008fe20000010807 */
[----:B------:R-:W-:-:S04]  /*22800*/  F2FP.BF16.PACK_AB R8, R163, R164 ;  /* 0x000000a4a308723e */ /* 0x000fc800000010ff */
[----:B------:R2:W-:Y:S02]  /*22810*/  MUFU.EX2 R162, R2 ;  /* 0x0000000200a27308 */ /* 0x0005e40000000800 */
[----:B--2---:R-:W-:-:S06]  /*22820*/  FFMA.FTZ R2, R93, R0, -R7 ;  /* 0x000000005d027223 */ /* 0x004fcc0000010807 */
[----:B------:R2:W3:Y:S02]  /*22830*/  MUFU.EX2 R161, R2 ;  /* 0x0000000200a17308 */ /* 0x0004e40000000800 */
[----:B--2---:R-:W-:Y:S01]  /*22840*/  FFMA.FTZ R2, R95, R0, -R5 ;  /* 0x000000005f027223 */ /* 0x004fe20000010805 */
[----:B---3--:R-:W-:-:S05]  /*22850*/  F2FP.BF16.PACK_AB R10, R161, R162 ;  /* 0x000000a2a10a723e */ /* 0x008fca00000010ff */
[----:B------:R2:W3:Y:S02]  /*22860*/  MUFU.EX2 R160, R2 ;  /* 0x0000000200a07308 */ /* 0x0004e40000000800 */
[----:B--2---:R-:W-:Y:S01]  /*22870*/  FFMA.FTZ R2, R82, R0, -R5 ;  /* 0x0000000052027223 */ /* 0x004fe20000010805 */
[----:B---3--:R-:W-:Y:S02]  /*22880*/  F2FP.BF16.PACK_AB R11, R160, R165 ;  /* 0x000000a5a00b723e */ /* 0x008fe400000010ff */
[----:B------:R-:W-:-:S03]  /*22890*/  MOV R82, R87 ;  /* 0x0000005700527202 */ /* 0x000fc60000000f00 */
[----:B------:R2:W-:Y:S02]  /*228a0*/  MUFU.EX2 R158, R2 ;  /* 0x00000002009e7308 */ /* 0x0005e40000000800 */
[C---:B------:R-:W-:Y:S08]  /*228b0*/  HMMA.16816.F32.BF16 R48, R8.reuse, R28, R52 ;  /* 0x0000001c0830723c */ /* 0x040ff00000041834 */
[----:B------:R-:W-:Y:S01]  /*228c0*/  HMMA.16816.F32.BF16 R44, R8, R24, R44 ;  /* 0x00000018082c723c */ /* 0x000fe2000004182c */
[----:B--2---:R-:W-:Y:S01]  /*228d0*/  FFMA.FTZ R2, R83, R0, -R5 ;  /* 0x0000000053027223 */ /* 0x004fe20000010805 */
[----:B------:R-:W-:-:S03]  /*228e0*/  MOV R83, R112 ;  /* 0x0000007000537202 */ /* 0x000fc60000000f00 */
[----:B------:R2:W3:Y:S03]  /*228f0*/  MUFU.EX2 R159, R2 ;  /* 0x00000002009f7308 */ /* 0x0004e60000000800 */
[----:B------:R-:W-:Y:S01]  /*22900*/  HMMA.16816.F32.BF16 R52, R8, R26, R40 ;  /* 0x0000001a0834723c */ /* 0x000fe20000041828 */
[----:B------:R-:W3:Y:S01]  /*22910*/  LDSM.16.MT88.4 R24, [R181+0xc800] ;  /* 0x00c80000b518783b */ /* 0x000ee20000004200 */
[----:B------:R-:W-:-:S06]  /*22920*/  FFMA.FTZ R3, R249, R3, R83 ;  /* 0x00000003f9037223 */ /* 0x000fcc0000010053 */
[----:B----4-:R-:W-:Y:S01]  /*22930*/  HMMA.16816.F32.BF16 R36, R8, R16, R36 ;  /* 0x000000100824723c */ /* 0x010fe20000041824 */
[----:B--2---:R-:W-:-:S07]  /*22940*/  FFMA.FTZ R2, R90, R0, -R5 ;  /* 0x000000005a027223 */ /* 0x004fce0000010805 */
[C---:B------:R-:W-:Y:S01]  /*22950*/  HMMA.16816.F32.BF16 R68, R8.reuse, R18, R68 ;  /* 0x000000120844723c */ /* 0x040fe20000041844 */
[----:B------:R-:W2:Y:S01]  /*22960*/  LDSM.16.MT88.4 R16, [R179+0xc800] ;  /* 0x00c80000b310783b */ /* 0x000ea20000004200 */
[----:B------:R4:W-:Y:S06]  /*22970*/  MUFU.EX2 R157, R2 ;  /* 0x00000002009d7308 */ /* 0x0009ec0000000800 */
[C---:B-1----:R-:W-:Y:S08]  /*22980*/  HMMA.16816.F32.BF16 R32, R8.reuse, R12, R32 ;  /* 0x0000000c0820723c */ /* 0x042ff00000041820 */
[----:B------:R-:W-:Y:S01]  /*22990*/  HMMA.16816.F32.BF16 R20, R8, R14, R20 ;  /* 0x0000000e0814723c */ /* 0x000fe20000041814 */
[----:B------:R-:W1:Y:S01]  /*229a0*/  LDSM.16.MT88.4 R12, [R180+0xc800] ;  /* 0x00c80000b40c783b */ /* 0x000e620000004200 */
[----:B----4-:R-:W-:Y:S01]  /*229b0*/  FFMA.FTZ R2, R80, R0, -R7 ;  /* 0x0000000050027223 */ /* 0x010fe20000010807 */
[----:B------:R-:W-:-:S03]  /*229c0*/  MOV R80, R85 ;  /* 0x0000005500507202 */ /* 0x000fc60000000f00 */
[----:B------:R4:W-:Y:S02]  /*229d0*/  MUFU.EX2 R156, R2 ;  /* 0x00000002009c7308 */ /* 0x0009e40000000800 */
[----:B------:R-:W-:Y:S01]  /*229e0*/  HMMA.16816.F32.BF16 R60, R8, R30, R60 ;  /* 0x0000001e083c723c */ /* 0x000fe2000004183c */
[----:B------:R-:W1:Y:S06]  /*229f0*/  LDSM.16.MT88.4 R28, [R178+0xc800] ;  /* 0x00c80000b21c783b */ /* 0x000e6c0000004200 */
[----:B---3--:R-:W-:Y:S01]  /*22a00*/  F2FP.BF16.PACK_AB R9, R159, R158 ;  /* 0x0000009e9f09723e */ /* 0x008fe200000010ff */
[----:B----4-:R-:W-:-:S04]  /*22a10*/  FFMA.FTZ R2, R81, R0, -R7 ;  /* 0x0000000051027223 */ /* 0x010fc80000010807 */
[----:B------:R3:W4:Y:S02]  /*22a20*/  MUFU.EX2 R155, R2 ;  /* 0x00000002009b7308 */ /* 0x0007240000000800 */
[----:B---3--:R-:W-:Y:S01]  /*22a30*/  FFMA.FTZ R2, R88, R0, -R7 ;  /* 0x0000000058027223 */ /* 0x008fe20000010807 */
[----:B----4-:R-:W-:-:S05]  /*22a40*/  F2FP.BF16.PACK_AB R8, R155, R156 ;  /* 0x0000009c9b08723e */ /* 0x010fca00000010ff */
[----:B------:R3:W-:Y:S02]  /*22a50*/  MUFU.EX2 R154, R2 ;  /* 0x00000002009a7308 */ /* 0x0007e40000000800 */
[----:B---3--:R-:W-:-:S06]  /*22a60*/  FFMA.FTZ R2, R89, R0, -R7 ;  /* 0x0000000059027223 */ /* 0x008fcc0000010807 */
[----:B------:R3:W4:Y:S02]  /*22a70*/  MUFU.EX2 R153, R2 ;  /* 0x0000000200997308 */ /* 0x0007240000000800 */
[----:B---3--:R-:W-:Y:S01]  /*22a80*/  FFMA.FTZ R2, R91, R0, -R5 ;  /* 0x000000005b027223 */ /* 0x008fe20000010805 */
[----:B----4-:R-:W-:-:S05]  /*22a90*/  F2FP.BF16.PACK_AB R10, R153, R154 ;  /* 0x0000009a990a723e */ /* 0x010fca00000010ff */
[----:B------:R3:W4:Y:S02]  /*22aa0*/  MUFU.EX2 R152, R2 ;  /* 0x0000000200987308 */ /* 0x0007240000000800 */
[----:B---3--:R-:W-:Y:S01]  /*22ab0*/  FFMA.FTZ R2, R102, R0, -R5 ;  /* 0x0000000066027223 */ /* 0x008fe20000010805 */
[----:B----4-:R-:W-:-:S05]  /*22ac0*/  F2FP.BF16.PACK_AB R11, R152, R157 ;  /* 0x0000009d980b723e */ /* 0x010fca00000010ff */
[----:B------:R3:W-:Y:S02]  /*22ad0*/  MUFU.EX2 R151, R2 ;  /* 0x0000000200977308 */ /* 0x0007e40000000800 */
[C---:B------:R-:W-:Y:S08]  /*22ae0*/  HMMA.16816.F32.BF16 R44, R8.reuse, R24, R44 ;  /* 0x00000018082c723c */ /* 0x040ff0000004182c */
[----:B------:R-:W-:Y:S01]  /*22af0*/  HMMA.16816.F32.BF16 R52, R8, R26, R52 ;  /* 0x0000001a0834723c */ /* 0x000fe20000041834 */
[----:B------:R-:W4:Y:S01]  /*22b00*/  LDSM.16.MT88.4 R24, [R181+0xd000] ;  /* 0x00d00000b518783b */ /* 0x000f220000004200 */
[----:B---3--:R-:W-:-:S04]  /*22b10*/  FFMA.FTZ R2, R103, R0, -R5 ;  /* 0x0000000067027223 */ /* 0x008fc80000010805 */
[----:B------:R3:W1:Y:S02]  /*22b20*/  MUFU.EX2 R150, R2 ;  /* 0x0000000200967308 */ /* 0x0006640000000800 */
[C---:B--2---:R-:W-:Y:S08]  /*22b30*/  HMMA.16816.F32.BF16 R36, R8.reuse, R16, R36 ;  /* 0x000000100824723c */ /* 0x044ff00000041824 */
[----:B------:R-:W-:Y:S01]  /*22b40*/  HMMA.16816.F32.BF16 R68, R8, R18, R68 ;  /* 0x000000120844723c */ /* 0x000fe20000041844 */
[----:B------:R-:W2:Y:S01]  /*22b50*/  LDSM.16.MT88.4 R16, [R179+0xd000] ;  /* 0x00d00000b310783b */ /* 0x000ea20000004200 */
[----:B---3--:R-:W-:-:S06]  /*22b60*/  FFMA.FTZ R2, R110, R0, -R5 ;  /* 0x000000006e027223 */ /* 0x008fcc0000010805 */
[C---:B-1----:R-:W-:Y:S01]  /*22b70*/  HMMA.16816.F32.BF16 R32, R8.reuse, R12, R32 ;  /* 0x0000000c0820723c */ /* 0x042fe20000041820 */
[----:B------:R1:W-:Y:S07]  /*22b80*/  MUFU.EX2 R149, R2 ;  /* 0x0000000200957308 */ /* 0x0003ee0000000800 */
[C---:B------:R-:W-:Y:S01]  /*22b90*/  HMMA.16816.F32.BF16 R20, R8.reuse, R14, R20 ;  /* 0x0000000e0814723c */ /* 0x040fe20000041814 */
[----:B------:R-:W3:Y:S07]  /*22ba0*/  LDSM.16.MT88.4 R12, [R180+0xd000] ;  /* 0x00d00000b40c783b */ /* 0x000eee0000004200 */
[----:B------:R-:W-:Y:S01]  /*22bb0*/  HMMA.16816.F32.BF16 R40, R8, R28, R48 ;  /* 0x0000001c0828723c */ /* 0x000fe20000041830 */
[----:B-1----:R-:W-:-:S04]  /*22bc0*/  FFMA.FTZ R2, R100, R0, -R7 ;  /* 0x0000000064027223 */ /* 0x002fc80000010807 */
[----:B------:R1:W-:Y:S03]  /*22bd0*/  MUFU.EX2 R148, R2 ;  /* 0x0000000200947308 */ /* 0x0003e60000000800 */
[----:B------:R-:W-:Y:S01]  /*22be0*/  HMMA.16816.F32.BF16 R60, R8, R30, R60 ;  /* 0x0000001e083c723c */ /* 0x000fe2000004183c */
[----:B------:R-:W2:Y:S06]  /*22bf0*/  LDSM.16.MT88.4 R28, [R178+0xd000] ;  /* 0x00d00000b21c783b */ /* 0x000eac0000004200 */
[----:B------:R-:W-:Y:S01]  /*22c00*/  F2FP.BF16.PACK_AB R9, R150, R151 ;  /* 0x000000979609723e */ /* 0x000fe200000010ff */
[----:B-1----:R-:W-:-:S04]  /*22c10*/  FFMA.FTZ R2, R101, R0, -R7 ;  /* 0x0000000065027223 */ /* 0x002fc80000010807 */
[----:B------:R1:W1:Y:S02]  /*22c20*/  MUFU.EX2 R146, R2 ;  /* 0x0000000200927308 */ /* 0x0002640000000800 */
[----:B-1----:R-:W-:Y:S01]  /*22c30*/  FFMA.FTZ R2, R108, R0, -R7 ;  /* 0x000000006c027223 */ /* 0x002fe20000010807 */
[----:B------:R-:W-:-:S05]  /*22c40*/  F2FP.BF16.PACK_AB R8, R146, R148 ;  /* 0x000000949208723e */ /* 0x000fca00000010ff */
[----:B------:R1:W-:Y:S02]  /*22c50*/  MUFU.EX2 R145, R2 ;  /* 0x0000000200917308 */ /* 0x0003e40000000800 */
[----:B-1----:R-:W-:-:S06]  /*22c60*/  FFMA.FTZ R2, R109, R0, -R7 ;  /* 0x000000006d027223 */ /* 0x002fcc0000010807 */
[----:B------:R1:W1:Y:S02]  /*22c70*/  MUFU.EX2 R147, R2 ;  /* 0x0000000200937308 */ /* 0x0002640000000800 */
[----:B-1----:R-:W-:Y:S01]  /*22c80*/  FFMA.FTZ R2, R111, R0, -R5 ;  /* 0x000000006f027223 */ /* 0x002fe20000010805 */
[----:B------:R-:W-:-:S05]  /*22c90*/  F2FP.BF16.PACK_AB R10, R147, R145 ;  /* 0x00000091930a723e */ /* 0x000fca00000010ff */
[----:B------:R1:W1:Y:S02]  /*22ca0*/  MUFU.EX2 R144, R2 ;  /* 0x0000000200907308 */ /* 0x0002640000000800 */
[----:B-1----:R-:W-:Y:S01]  /*22cb0*/  FFMA.FTZ R2, R98, R0, -R5 ;  /* 0x0000000062027223 */ /* 0x002fe20000010805 */
[----:B------:R-:W-:-:S05]  /*22cc0*/  F2FP.BF16.PACK_AB R11, R144, R149 ;  /* 0x00000095900b723e */ /* 0x000fca00000010ff */
[----:B------:R1:W-:Y:S02]  /*22cd0*/  MUFU.EX2 R142, R2 ;  /* 0x00000002008e7308 */ /* 0x0003e40000000800 */
[C---:B----4-:R-:W-:Y:S08]  /*22ce0*/  HMMA.16816.F32.BF16 R44, R8.reuse, R24, R44 ;  /* 0x00000018082c723c */ /* 0x050ff0000004182c */
[----:B------:R-:W-:Y:S01]  /*22cf0*/  HMMA.16816.F32.BF16 R52, R8, R26, R52 ;  /* 0x0000001a0834723c */ /* 0x000fe20000041834 */
[----:B------:R-:W4:Y:S01]  /*22d00*/  LDSM.16.MT88.4 R24, [R181+0xd800] ;  /* 0x00d80000b518783b */ /* 0x000f220000004200 */
[----:B-1----:R-:W-:-:S04]  /*22d10*/  FFMA.FTZ R2, R99, R0, -R5 ;  /* 0x0000000063027223 */ /* 0x002fc80000010805 */
[----:B------:R1:W1:Y:S02]  /*22d20*/  MUFU.EX2 R143, R2 ;  /* 0x00000002008f7308 */ /* 0x0002640000000800 */
[C---:B--2---:R-:W-:Y:S08]  /*22d30*/  HMMA.16816.F32.BF16 R48, R8.reuse, R16, R36 ;  /* 0x000000100830723c */ /* 0x044ff00000041824 */
[----:B------:R-:W-:Y:S01]  /*22d40*/  HMMA.16816.F32.BF16 R68, R8, R18, R68 ;  /* 0x000000120844723c */ /* 0x000fe20000041844 */
[----:B------:R-:W2:Y:S01]  /*22d50*/  LDSM.16.MT88.4 R16, [R179+0xd800] ;  /* 0x00d80000b310783b */ /* 0x000ea20000004200 */
[----:B-1----:R-:W-:-:S06]  /*22d60*/  FFMA.FTZ R2, R126, R0, -R5 ;  /* 0x000000007e027223 */ /* 0x002fcc0000010805 */
[C---:B---3--:R-:W-:Y:S01]  /*22d70*/  HMMA.16816.F32.BF16 R36, R8.reuse, R12, R32 ;  /* 0x0000000c0824723c */ /* 0x048fe20000041820 */
[----:B------:R-:W-:Y:S01]  /*22d80*/  LDSM.16.MT88.4 R32, [R178+0xe000] ;  /* 0x00e00000b220783b */ /* 0x000fe20000004200 */
[----:B------:R1:W-:Y:S06]  /*22d90*/  MUFU.EX2 R141, R2 ;  /* 0x00000002008d7308 */ /* 0x0003ec0000000800 */
        /* <DEDUP_REMOVED lines=23> */
[----:B-1----:R-:W-:-:S04]  /*22f10*/  FFMA.FTZ R2, R123, R0, -R5 ;  /* 0x000000007b027223 */ /* 0x002fc80000010805 */
[----:B------:R1:W4:Y:S03]  /*22f20*/  MUFU.EX2 R134, R2 ;  /* 0x0000000200867308 */ /* 0x0003260000000800 */
[C---:B--2---:R-:W-:Y:S08]  /*22f30*/  HMMA.16816.F32.BF16 R48, R8.reuse, R16, R48 ;  /* 0x000000100830723c */ /* 0x044ff00000041830 */
[----:B------:R-:W-:Y:S01]  /*22f40*/  HMMA.16816.F32.BF16 R68, R8, R18, R68 ;  /* 0x000000120844723c */ /* 0x000fe20000041844 */
[----:B------:R-:W2:Y:S01]  /*22f50*/  LDSM.16.MT88.4 R16, [R179+0xe000] ;  /* 0x00e00000b310783b */ /* 0x000ea20000004200 */
[----:B-1----:R-:W-:Y:S01]  /*22f60*/  FFMA.FTZ R2, R130, R0, -R5 ;  /* 0x0000000082027223 */ /* 0x002fe20000010805 */
[----:B------:R-:W-:-:S05]  /*22f70*/  MOV R130, R84 ;  /* 0x0000005400827202 */ /* 0x000fca0000000f00 */
[----:B---3--:R-:W-:Y:S01]  /*22f80*/  HMMA.16816.F32.BF16 R24, R8, R12, R36 ;  /* 0x0000000c0818723c */ /* 0x008fe20000041824 */
[----:B------:R-:W-:Y:S01]  /*22f90*/  MOV R84, R114 ;  /* 0x0000007200547202 */ /* 0x000fe20000000f00 */
[----:B------:R1:W-:Y:S01]  /*22fa0*/  MUFU.EX2 R126, R2 ;  /* 0x00000002007e7308 */ /* 0x0003e20000000800 */
[----:B------:R-:W-:Y:S02]  /*22fb0*/  LDSM.16.MT88.4 R36, [R181+0xe800] ;  /* 0x00e80000b524783b */ /* 0x000fe40000004200 */
[----:B------:R-:W-:-:S03]  /*22fc0*/  MOV R81, R84 ;  /* 0x0000005400517202 */ /* 0x000fc60000000f00 */
[C---:B------:R-:W-:Y:S01]  /*22fd0*/  HMMA.16816.F32.BF16 R20, R8.reuse, R14, R20 ;  /* 0x0000000e0814723c */ /* 0x040fe20000041814 */
[----:B------:R-:W3:Y:S07]  /*22fe0*/  LDSM.16.MT88.4 R12, [R180+0xe000] ;  /* 0x00e00000b40c783b */ /* 0x000eee0000004200 */
[----:B------:R-:W-:Y:S01]  /*22ff0*/  HMMA.16816.F32.BF16 R40, R8, R28, R40 ;  /* 0x0000001c0828723c */ /* 0x000fe20000041828 */
[----:B-1----:R-:W-:-:S04]  /*23000*/  FFMA.FTZ R2, R120, R0, -R7 ;  /* 0x0000000078027223 */ /* 0x002fc80000010807 */
[----:B------:R1:W-:Y:S03]  /*23010*/  MUFU.EX2 R125, R2 ;  /* 0x00000002007d7308 */ /* 0x0003e60000000800 */
[----:B------:R-:W-:Y:S01]  /*23020*/  HMMA.16816.F32.BF16 R60, R8, R30, R60 ;  /* 0x0000001e083c723c */ /* 0x000fe2000004183c */
[----:B------:R-:W2:Y:S06]  /*23030*/  LDSM.16.MT88.4 R28, [R181+0xe000] ;  /* 0x00e00000b51c783b */ /* 0x000eac0000004200 */
[----:B----4-:R-:W-:Y:S01]  /*23040*/  F2FP.BF16.PACK_AB R9, R134, R127 ;  /* 0x0000007f8609723e */ /* 0x010fe200000010ff */
[----:B-1----:R-:W-:-:S04]  /*23050*/  FFMA.FTZ R2, R121, R0, -R7 ;  /* 0x0000000079027223 */ /* 0x002fc80000010807 */
[----:B------:R1:W4:Y:S02]  /*23060*/  MUFU.EX2 R124, R2 ;  /* 0x00000002007c7308 */ /* 0x0003240000000800 */
[----:B-1----:R-:W-:Y:S01]  /*23070*/  FFMA.FTZ R2, R128, R0, -R7 ;  /* 0x0000000080027223 */ /* 0x002fe20000010807 */
[----:B----4-:R-:W-:Y:S02]  /*23080*/  F2FP.BF16.PACK_AB R8, R124, R125 ;  /* 0x0000007d7c08723e */ /* 0x010fe400000010ff */
[----:B------:R-:W-:-:S03]  /*23090*/  MOV R128, R94 ;  /* 0x0000005e00807202 */ /* 0x000fc60000000f00 */
[----:B------:R1:W-:Y:S02]  /*230a0*/  MUFU.EX2 R123, R2 ;  /* 0x00000002007b7308 */ /* 0x0003e40000000800 */
[----:B-1----:R-:W-:Y:S01]  /*230b0*/  FFMA.FTZ R2, R129, R0, -R7 ;  /* 0x0000000081027223 */ /* 0x002fe20000010807 */
[----:B------:R-:W-:Y:S02]  /*230c0*/  MOV R129, R86 ;  /* 0x0000005600817202 */ /* 0x000fe40000000f00 */
[----:B------:R-:W-:-:S03]  /*230d0*/  MOV R86, R6 ;  /* 0x0000000600567202 */ /* 0x000fc60000000f00 */
[----:B------:R1:W4:Y:S01]  /*230e0*/  MUFU.EX2 R122, R2 ;  /* 0x00000002007a7308 */ /* 0x0003220000000800 */
[----:B------:R-:W-:Y:S02]  /*230f0*/  FADD.FTZ R3, R129, R3 ;  /* 0x0000000381037221 */ /* 0x000fe40000010000 */
[----:B------:R-:W-:Y:S02]  /*23100*/  FFMA.FTZ R4, R250, R4, R86 ;  /* 0x00000004fa047223 */ /* 0x000fe40000010056 */
[----:B------:R-:W-:Y:S02]  /*23110*/  FADD.FTZ R3, R128, R3 ;  /* 0x0000000380037221 */ /* 0x000fe40000010000 */
[----:B------:R-:W-:Y:S02]  /*23120*/  FADD.FTZ R4, R82, R4 ;  /* 0x0000000452047221 */ /* 0x000fe40000010000 */
[----:B------:R-:W-:Y:S02]  /*23130*/  FADD.FTZ R3, R81, R3 ;  /* 0x0000000351037221 */ /* 0x000fe40000010000 */
[----:B------:R-:W-:-:S02]  /*23140*/  FADD.FTZ R4, R130, R4 ;  /* 0x0000000482047221 */ /* 0x000fc40000010000 */
[-CC-:B-1----:R-:W-:Y:S01]  /*23150*/  FFMA.FTZ R2, R131, R0.reuse, -R5.reuse ;  /* 0x0000000083027223 */ /* 0x182fe20000010805 */
[----:B----4-:R-:W-:Y:S01]  /*23160*/  F2FP.BF16.PACK_AB R10, R122, R123 ;  /* 0x0000007b7a0a723e */ /* 0x010fe200000010ff */
[----:B------:R-:W-:Y:S02]  /*23170*/  FADD.FTZ R4, R80, R4 ;  /* 0x0000000450047221 */ /* 0x000fe40000010000 */
[----:B------:R1:W4:Y:S02]  /*23180*/  MUFU.EX2 R121, R2 ;  /* 0x0000000200797308 */ /* 0x0003240000000800 */
[----:B-1----:R-:W-:Y:S01]  /*23190*/  FFMA.FTZ R2, R118, R0, -R5 ;  /* 0x0000000076027223 */ /* 0x002fe20000010805 */
[----:B----4-:R-:W-:-:S05]  /*231a0*/  F2FP.BF16.PACK_AB R11, R121, R126 ;  /* 0x0000007e790b723e */ /* 0x010fca00000010ff */
[----:B------:R1:W-:Y:S02]  /*231b0*/  MUFU.EX2 R118, R2 ;  /* 0x0000000200767308 */ /* 0x0003e40000000800 */
[C---:B------:R-:W-:Y:S08]  /*231c0*/  HMMA.16816.F32.BF16 R40, R8.reuse, R32, R40 ;  /* 0x000000200828723c */ /* 0x040ff00000041828 */
        /* <DEDUP_REMOVED lines=9> */
[----:B------:R1:W-:Y:S07]  /*23260*/  MUFU.EX2 R119, R2 ;  /* 0x0000000200777308 */ /* 0x0003ee0000000800 */
[C---:B------:R-:W-:Y:S01]  /*23270*/  HMMA.16816.F32.BF16 R20, R8.reuse, R14, R20 ;  /* 0x0000000e0814723c */ /* 0x040fe20000041814 */
[----:B------:R-:W3:Y:S07]  /*23280*/  LDSM.16.MT88.4 R12, [R180+0xe800] ;  /* 0x00e80000b40c783b */ /* 0x000eee0000004200 */
[----:B------:R-:W-:Y:S01]  /*23290*/  HMMA.16816.F32.BF16 R44, R8, R28, R44 ;  /* 0x0000001c082c723c */ /* 0x000fe2000004182c */
[----:B-1----:R-:W-:-:S04]  /*232a0*/  FFMA.FTZ R2, R116, R0, -R7 ;  /* 0x0000000074027223 */ /* 0x002fc80000010807 */
[----:B------:R1:W-:Y:S03]  /*232b0*/  MUFU.EX2 R114, R2 ;  /* 0x0000000200727308 */ /* 0x0003e60000000800 */
[----:B------:R-:W-:Y:S07]  /*232c0*/  HMMA.16816.F32.BF16 R52, R8, R30, R52 ;  /* 0x0000001e0834723c */ /* 0x000fee0000041834 */
        /* <DEDUP_REMOVED lines=19> */
[C---:B------:R-:W-:Y:S08]  /*23400*/  HMMA.16816.F32.BF16 R40, R8.reuse, R36, R44 ;  /* 0x000000240828723c */ /* 0x040ff0000004182c */
[----:B------:R-:W-:Y:S01]  /*23410*/  HMMA.16816.F32.BF16 R44, R8, R38, R52 ;  /* 0x00000026082c723c */ /* 0x000fe20000041834 */
[----:B------:R-:W4:Y:S04]  /*23420*/  LDSM.16.MT88.4 R36, [R181+0xf000] ;  /* 0x00f00000b524783b */ /* 0x000f280000004200 */
[----:B------:R-:W-:Y:S01]  /*23430*/  LDSM.16.MT88.4 R52, [R179+0xf800] ;  /* 0x00f80000b334783b */ /* 0x000fe20000004200 */
[----:B-1----:R-:W-:-:S02]  /*23440*/  FFMA.FTZ R2, R115, R0, -R5 ;  /* 0x0000000073027223 */ /* 0x002fc40000010805 */
[C---:B--2---:R-:W-:Y:S02]  /*23450*/  HMMA.16816.F32.BF16 R56, R8.reuse, R16, R48 ;  /* 0x000000100838723c */ /* 0x044fe40000041830 */
[----:B------:R1:W-:Y:S06]  /*23460*/  MUFU.EX2 R109, R2 ;  /* 0x00000002006d7308 */ /* 0x0003ec0000000800 */
[C---:B---3--:R-:W-:Y:S01]  /*23470*/  HMMA.16816.F32.BF16 R48, R8.reuse, R12, R24 ;  /* 0x0000000c0830723c */ /* 0x048fe20000041818 */
[----:B------:R-:W-:Y:S07]  /*23480*/  LDSM.16.MT88.4 R24, [R178+0xf800] ;  /* 0x00f80000b218783b */ /* 0x000fee0000004200 */
[----:B------:R-:W-:Y:S01]  /*23490*/  HMMA.16816.F32.BF16 R20, R8, R14, R20 ;  /* 0x0000000e0814723c */ /* 0x000fe20000041814 */
[----:B------:R-:W2:Y:S01]  /*234a0*/  LDSM.16.MT88.4 R12, [R180+0xf000] ;  /* 0x00f00000b40c783b */ /* 0x000ea20000004200 */
[----:B-1----:R-:W-:-:S04]  /*234b0*/  FFMA.FTZ R2, R135, R0, -R7 ;  /* 0x0000000087027223 */ /* 0x002fc80000010807 */
[----:B------:R1:W-:Y:S02]  /*234c0*/  MUFU.EX2 R105, R2 ;  /* 0x0000000200697308 */ /* 0x0003e40000000800 */
[----:B------:R-:W-:Y:S01]  /*234d0*/  HMMA.16816.F32.BF16 R68, R8, R18, R68 ;  /* 0x000000120844723c */ /* 0x000fe20000041844 */
[----:B------:R-:W3:Y:S06]  /*234e0*/  LDSM.16.MT88.4 R16, [R179+0xf000] ;  /* 0x00f00000b310783b */ /* 0x000eec0000004200 */
        /* <DEDUP_REMOVED lines=18> */
[C---:B------:R-:W-:Y:S08]  /*23610*/  HMMA.16816.F32.BF16 R40, R8.reuse, R36, R40 ;  /* 0x000000240828723c */ /* 0x040ff00000041828 */
[----:B------:R-:W-:Y:S01]  /*23620*/  HMMA.16816.F32.BF16 R44, R8, R38, R44 ;  /* 0x00000026082c723c */ /* 0x000fe2000004182c */
[----:B------:R-:W4:Y:S01]  /*23630*/  LDSM.16.MT88.4 R36, [R181+0xf800] ;  /* 0x00f80000b524783b */ /* 0x000f220000004200 */
[----:B-1----:R-:W-:-:S06]  /*23640*/  FFMA.FTZ R2, R212, R0, -R5 ;  /* 0x00000000d4027223 */ /* 0x002fcc0000010805 */
[C---:B--2---:R-:W-:Y:S01]  /*23650*/  HMMA.16816.F32.BF16 R60, R8.reuse, R12, R48 ;  /* 0x0000000c083c723c */ /* 0x044fe20000041830 */
[----:B------:R1:W-:Y:S07]  /*23660*/  MUFU.EX2 R100, R2 ;  /* 0x0000000200647308 */ /* 0x0003ee0000000800 */
[C---:B------:R-:W-:Y:S01]  /*23670*/  HMMA.16816.F32.BF16 R48, R8.reuse, R14, R20 ;  /* 0x0000000e0830723c */ /* 0x040fe20000041814 */
[----:B------:R-:W2:Y:S04]  /*23680*/  LDSM.16.MT88.4 R12, [R180+0xf800] ;  /* 0x00f80000b40c783b */ /* 0x000ea80000004200 */
[----:B------:R-:W-:Y:S03]  /*23690*/  LDSM.16.MT88.4 R20, [R181+0x10000] ;  /* 0x01000000b514783b */ /* 0x000fe60000004200 */
[----:B---3--:R-:W-:Y:S01]  /*236a0*/  HMMA.16816.F32.BF16 R56, R8, R16, R56 ;  /* 0x000000100838723c */ /* 0x008fe20000041838 */
[----:B-1----:R-:W-:-:S04]  /*236b0*/  FFMA.FTZ R2, R214, R0, -R7 ;  /* 0x00000000d6027223 */ /* 0x002fc80000010807 */
[----:B------:R1:W-:Y:S03]  /*236c0*/  MUFU.EX2 R98, R2 ;  /* 0x0000000200627308 */ /* 0x0003e60000000800 */
[----:B------:R-:W-:Y:S01]  /*236d0*/  HMMA.16816.F32.BF16 R68, R8, R18, R68 ;  /* 0x000000120844723c */ /* 0x000fe20000041844 */
[----:B------:R-:W3:Y:S06]  /*236e0*/  LDSM.16.MT88.4 R16, [R178+0x10000] ;  /* 0x01000000b210783b */ /* 0x000eec0000004200 */
[----:B----4-:R-:W-:Y:S01]  /*236f0*/  F2FP.BF16.PACK_AB R9, R101, R99 ;  /* 0x000000636509723e */ /* 0x010fe200000010ff */
[----:B-1----:R-:W-:-:S04]  /*23700*/  FFMA.FTZ R2, R66, R0, -R7 ;  /* 0x0000000042027223 */ /* 0x002fc80000010807 */
[----:B------:R1:W4:Y:S02]  /*23710*/  MUFU.EX2 R97, R2 ;  /* 0x0000000200617308 */ /* 0x0003240000000800 */
[----:B-1----:R-:W-:Y:S01]  /*23720*/  FFMA.FTZ R2, R215, R0, -R7 ;  /* 0x00000000d7027223 */ /* 0x002fe20000010807 */
[----:B----4-:R-:W-:-:S05]  /*23730*/  F2FP.BF16.PACK_AB R8, R97, R98 ;  /* 0x000000626108723e */ /* 0x010fca00000010ff */
[----:B------:R1:W-:Y:S02]  /*23740*/  MUFU.EX2 R96, R2 ;  /* 0x0000000200607308 */ /* 0x0003e40000000800 */
[----:B-1----:R-:W-:-:S06]  /*23750*/  FFMA.FTZ R2, R67, R0, -R7 ;  /* 0x0000000043027223 */ /* 0x002fcc0000010807 */
[----:B------:R1:W4:Y:S02]  /*23760*/  MUFU.EX2 R95, R2 ;  /* 0x00000002005f7308 */ /* 0x0003240000000800 */
[----:B-1----:R-:W-:Y:S01]  /*23770*/  FFMA.FTZ R2, R72, R0, -R5 ;  /* 0x0000000048027223 */ /* 0x002fe20000010805 */
[----:B----4-:R-:W-:-:S05]  /*23780*/  F2FP.BF16.PACK_AB R10, R95, R96 ;  /* 0x000000605f0a723e */ /* 0x010fca00000010ff */
[----:B------:R1:W4:Y:S02]  /*23790*/  MUFU.EX2 R6, R2 ;  /* 0x0000000200067308 */ /* 0x0003240000000800 */
[----:B-1----:R-:W-:Y:S01]  /*237a0*/  FFMA.FTZ R2, R217, R0, -R5 ;  /* 0x00000000d9027223 */ /* 0x002fe20000010805 */
[----:B----4-:R-:W-:-:S05]  /*237b0*/  F2FP.BF16.PACK_AB R11, R6, R100 ;  /* 0x00000064060b723e */ /* 0x010fca00000010ff */
[----:B------:R1:W-:Y:S02]  /*237c0*/  MUFU.EX2 R93, R2 ;  /* 0x00000002005d7308 */ /* 0x0003e40000000800 */
[C---:B------:R-:W-:Y:S08]  /*237d0*/  HMMA.16816.F32.BF16 R64, R8.reuse, R24, R28 ;  /* 0x000000180840723c */ /* 0x040ff0000004181c */
[----:B------:R-:W-:Y:S01]  /*237e0*/  HMMA.16816.F32.BF16 R28, R8, R26, R32 ;  /* 0x0000001a081c723c */ /* 0x000fe20000041820 */
[----:B-1----:R-:W-:-:S04]  /*237f0*/  FFMA.FTZ R2, R74, R0, -R5 ;  /* 0x000000004a027223 */ /* 0x002fc80000010805 */
[----:B------:R1:W4:Y:S03]  /*23800*/  MUFU.EX2 R94, R2 ;  /* 0x00000002005e7308 */ /* 0x0003260000000800 */
[C---:B------:R-:W-:Y:S08]  /*23810*/  HMMA.16816.F32.BF16 R24, R8.reuse, R36, R40 ;  /* 0x000000240818723c */ /* 0x040ff00000041828 */
[----:B------:R-:W-:Y:S01]  /*23820*/  HMMA.16816.F32.BF16 R32, R8, R38, R44 ;  /* 0x000000260820723c */ /* 0x000fe2000004182c */
[----:B------:R-:W3:Y:S01]  /*23830*/  LDSM.16.MT88.4 R36, [R179+0x10000] ;  /* 0x01000000b324783b */ /* 0x000ee20000004200 */
[----:B-1----:R-:W-:-:S06]  /*23840*/  FFMA.FTZ R2, R218, R0, -R5 ;  /* 0x00000000da027223 */ /* 0x002fcc0000010805 */
[C---:B------:R-:W-:Y:S01]  /*23850*/  HMMA.16816.F32.BF16 R40, R8.reuse, R52, R56 ;  /* 0x000000340828723c */ /* 0x040fe20000041838 */
[----:B------:R1:W-:Y:S07]  /*23860*/  MUFU.EX2 R92, R2 ;  /* 0x00000002005c7308 */ /* 0x0003ee0000000800 */
[C---:B------:R-:W-:Y:S08]  /*23870*/  HMMA.16816.F32.BF16 R52, R8.reuse, R54, R68 ;  /* 0x000000360834723c */ /* 0x040ff00000041844 */
[----:B--2---:R-:W-:Y:S01]  /*23880*/  HMMA.16816.F32.BF16 R44, R8, R12, R60 ;  /* 0x0000000c082c723c */ /* 0x004fe2000004183c */
[----:B-1----:R-:W-:-:S04]  /*23890*/  FFMA.FTZ R2, R227, R0, -R7 ;  /* 0x00000000e3027223 */ /* 0x002fc80000010807 */
[----:B------:R1:W-:Y:S03]  /*238a0*/  MUFU.EX2 R91, R2 ;  /* 0x00000002005b7308 */ /* 0x0003e60000000800 */
[----:B------:R-:W-:Y:S01]  /*238b0*/  HMMA.16816.F32.BF16 R48, R8, R14, R48 ;  /* 0x0000000e0830723c */ /* 0x000fe20000041830 */
[----:B------:R-:W-:Y:S06]  /*238c0*/  LDSM.16.MT88.4 R12, [R178+0x10800] ;  /* 0x01080000b20c783b */ /* 0x000fec0000004200 */
[----:B----4-:R-:W-:Y:S01]  /*238d0*/  F2FP.BF16.PACK_AB R9, R94, R93 ;  /* 0x0000005d5e09723e */ /* 0x010fe200000010ff */
[----:B-1----:R-:W-:-:S04]  /*238e0*/  FFMA.FTZ R2, R188, R0, -R7 ;  /* 0x00000000bc027223 */ /* 0x002fc80000010807 */
[----:B------:R1:W2:Y:S02]  /*238f0*/  MUFU.EX2 R90, R2 ;  /* 0x00000002005a7308 */ /* 0x0002a40000000800 */
[----:B-1----:R-:W-:Y:S01]  /*23900*/  FFMA.FTZ R2, R228, R0, -R7 ;  /* 0x00000000e4027223 */ /* 0x002fe20000010807 */
[----:B--2---:R-:W-:-:S05]  /*23910*/  F2FP.BF16.PACK_AB R8, R90, R91 ;  /* 0x0000005b5a08723e */ /* 0x004fca00000010ff */
[----:B------:R1:W-:Y:S02]  /*23920*/  MUFU.EX2 R89, R2 ;  /* 0x0000000200597308 */ /* 0x0003e40000000800 */
[----:B-1----:R-:W-:-:S06]  /*23930*/  FFMA.FTZ R2, R210, R0, -R7 ;  /* 0x00000000d2027223 */ /* 0x002fcc0000010807 */
[----:B------:R1:W2:Y:S02]  /*23940*/  MUFU.EX2 R88, R2 ;  /* 0x0000000200587308 */ /* 0x0002a40000000800 */
[----:B-1----:R-:W-:Y:S01]  /*23950*/  FFMA.FTZ R2, R209, R0, -R5 ;  /* 0x00000000d1027223 */ /* 0x002fe20000010805 */
[----:B--2---:R-:W-:-:S05]  /*23960*/  F2FP.BF16.PACK_AB R10, R88, R89 ;  /* 0x00000059580a723e */ /* 0x004fca00000010ff */
[----:B------:R1:W2:Y:S02]  /*23970*/  MUFU.EX2 R87, R2 ;  /* 0x0000000200577308 */ /* 0x0002a40000000800 */
[----:B-1----:R-:W-:Y:S01]  /*23980*/  FFMA.FTZ R2, R230, R0, -R5 ;  /* 0x00000000e6027223 */ /* 0x002fe20000010805 */
[----:B--2---:R-:W-:-:S05]  /*23990*/  F2FP.BF16.PACK_AB R11, R87, R92 ;  /* 0x0000005c570b723e */ /* 0x004fca00000010ff */
[----:B------:R1:W-:Y:S02]  /*239a0*/  MUFU.EX2 R85, R2 ;  /* 0x0000000200557308 */ /* 0x0003e40000000800 */
[C---:B---3--:R-:W-:Y:S08]  /*239b0*/  HMMA.16816.F32.BF16 R64, R8.reuse, R16, R64 ;  /* 0x000000100840723c */ /* 0x048ff00000041840 */
[----:B------:R-:W-:Y:S01]  /*239c0*/  HMMA.16816.F32.BF16 R28, R8, R18, R28 ;  /* 0x00000012081c723c */ /* 0x000fe2000004181c */
[----:B------:R-:W2:Y:S01]  /*239d0*/  LDSM.16.MT88.4 R16, [R180+0x10000] ;  /* 0x01000000b410783b */ /* 0x000ea20000004200 */
[----:B-1----:R-:W-:-:S04]  /*239e0*/  FFMA.FTZ R2, R213, R0, -R5 ;  /* 0x00000000d5027223 */ /* 0x002fc80000010805 */
[----:B------:R1:W3:Y:S02]  /*239f0*/  MUFU.EX2 R86, R2 ;  /* 0x0000000200567308 */ /* 0x0002e40000000800 */
[C---:B------:R-:W-:Y:S08]  /*23a00*/  HMMA.16816.F32.BF16 R72, R8.reuse, R20, R24 ;  /* 0x000000140848723c */ /* 0x040ff00000041818 */
[----:B------:R-:W-:Y:S01]  /*23a10*/  HMMA.16816.F32.BF16 R56, R8, R38, R52 ;  /* 0x000000260838723c */ /* 0x000fe20000041834 */
[----:B-1----:R-:W-:-:S07]  /*23a20*/  FFMA.FTZ R2, R231, R0, -R5 ;  /* 0x00000000e7027223 */ /* 0x002fce0000010805 */
[C---:B------:R-:W-:Y:S01]  /*23a30*/  HMMA.16816.F32.BF16 R60, R8.reuse, R22, R32 ;  /* 0x00000016083c723c */ /* 0x040fe20000041820 */
[----:B------:R-:W-:Y:S01]  /*23a40*/  LDSM.16.MT88.4 R20, [R181+0x10800] ;  /* 0x01080000b514783b */ /* 0x000fe20000004200 */
[----:B------:R1:W-:Y:S06]  /*23a50*/  MUFU.EX2 R84, R2 ;  /* 0x0000000200547308 */ /* 0x0003ec0000000800 */
[C---:B------:R-:W-:Y:S08]  /*23a60*/  HMMA.16816.F32.BF16 R68, R8.reuse, R36, R40 ;  /* 0x000000240844723c */ /* 0x040ff00000041828 */
[----:B--2---:R-:W-:Y:S01]  /*23a70*/  HMMA.16816.F32.BF16 R52, R8, R16, R44 ;  /* 0x000000100834723c */ /* 0x004fe2000004182c */
[----:B-1----:R-:W-:-:S04]  /*23a80*/  FFMA.FTZ R2, R233, R0, -R7 ;  /* 0x00000000e9027223 */ /* 0x002fc80000010807 */
[----:B------:R1:W-:Y:S03]  /*23a90*/  MUFU.EX2 R83, R2 ;  /* 0x0000000200537308 */ /* 0x0003e60000000800 */
[----:B------:R-:W-:Y:S01]  /*23aa0*/  HMMA.16816.F32.BF16 R24, R8, R18, R48 ;  /* 0x000000120818723c */ /* 0x000fe20000041830 */
[----:B------:R-:W2:Y:S06]  /*23ab0*/  LDSM.16.MT88.4 R16, [R179+0x10800] ;  /* 0x01080000b310783b */ /* 0x000eac0000004200 */
[----:B---3--:R-:W-:Y:S01]  /*23ac0*/  F2FP.BF16.PACK_AB R9, R86, R85 ;  /* 0x000000555609723e */ /* 0x008fe200000010ff */
[----:B-1----:R-:W-:-:S04]  /*23ad0*/  FFMA.FTZ R2, R216, R0, -R7 ;  /* 0x00000000d8027223 */ /* 0x002fc80000010807 */
[----:B------:R1:W3:Y:S02]  /*23ae0*/  MUFU.EX2 R82, R2 ;  /* 0x0000000200527308 */ /* 0x0002e40000000800 */
[----:B-1----:R-:W-:Y:S01]  /*23af0*/  FFMA.FTZ R2, R234, R0, -R7 ;  /* 0x00000000ea027223 */ /* 0x002fe20000010807 */
[----:B---3--:R-:W-:-:S05]  /*23b00*/  F2FP.BF16.PACK_AB R8, R82, R83 ;  /* 0x000000535208723e */ /* 0x008fca00000010ff */
[----:B------:R1:W-:Y:S02]  /*23b10*/  MUFU.EX2 R81, R2 ;  /* 0x0000000200517308 */ /* 0x0003e40000000800 */
[----:B-1----:R-:W-:Y:S02]  /*23b20*/  FADD.FTZ R2, R171, R3 ;  /* 0x00000003ab027221 */ /* 0x002fe40000010000 */
[----:B------:R-:W-:Y:S02]  /*23b30*/  FADD.FTZ R3, R206, R4 ;  /* 0x00000004ce037221 */ /* 0x000fe40000010000 */
[----:B------:R-:W-:Y:S02]  /*23b40*/  FADD.FTZ R2, R173, R2 ;  /* 0x00000002ad027221 */ /* 0x000fe40000010000 */
[----:B------:R-:W-:Y:S02]  /*23b50*/  FADD.FTZ R3, R205, R3 ;  /* 0x00000003cd037221 */ /* 0x000fe40000010000 */
[----:B------:R-:W-:-:S02]  /*23b60*/  FADD.FTZ R2, R195, R2 ;  /* 0x00000002c3027221 */ /* 0x000fc40000010000 */
[----:B------:R-:W-:Y:S02]  /*23b70*/  FADD.FTZ R3, R204, R3 ;  /* 0x00000003cc037221 */ /* 0x000fe40000010000 */
[----:B------:R-:W-:Y:S02]  /*23b80*/  FADD.FTZ R2, R207, R2 ;  /* 0x00000002cf027221 */ /* 0x000fe40000010000 */
[----:B------:R-:W-:Y:S02]  /*23b90*/  FFMA.FTZ R4, R221, R0, -R7 ;  /* 0x00000000dd047223 */ /* 0x000fe40000010807 */
[----:B------:R-:W-:Y:S02]  /*23ba0*/  FADD.FTZ R3, R203, R3 ;  /* 0x00000003cb037221 */ /* 0x000fe40000010000 */
[----:B------:R-:W-:Y:S01]  /*23bb0*/  FADD.FTZ R2, R201, R2 ;  /* 0x00000002c9027221 */ /* 0x000fe20000010000 */
[----:B------:R1:W3:Y:S01]  /*23bc0*/  MUFU.EX2 R80, R4 ;  /* 0x0000000400507308 */ /* 0x0002e20000000800 */
[----:B------:R-:W-:-:S02]  /*23bd0*/  FADD.FTZ R3, R198, R3 ;  /* 0x00000003c6037221 */ /* 0x000fc40000010000 */
[----:B------:R-:W-:Y:S02]  /*23be0*/  FADD.FTZ R2, R202, R2 ;  /* 0x00000002ca027221 */ /* 0x000fe40000010000 */
[----:B------:R-:W-:-:S04]  /*23bf0*/  FADD.FTZ R3, R197, R3 ;  /* 0x00000003c5037221 */ /* 0x000fc80000010000 */
[----:B------:R-:W-:-:S04]  /*23c00*/  FADD.FTZ R3, R196, R3 ;  /* 0x00000003c4037221 */ /* 0x000fc80000010000 */
[----:B------:R-:W-:Y:S02]  /*23c10*/  FADD.FTZ R3, R199, R3 ;  /* 0x00000003c7037221 */ /* 0x000fe40000010000 */
[----:B-1----:R-:W-:Y:S01]  /*23c20*/  FFMA.FTZ R4, R224, R0, -R5 ;  /* 0x00000000e0047223 */ /* 0x002fe20000010805 */
[----:B---3--:R-:W-:Y:S01]  /*23c30*/  F2FP.BF16.PACK_AB R10, R80, R81 ;  /* 0x00000051500a723e */ /* 0x008fe200000010ff */
[----:B------:R-:W-:Y:S02]  /*23c40*/  FADD.FTZ R3, R174, R3 ;  /* 0x00000003ae037221 */ /* 0x000fe40000010000 */
[----:B------:R1:W3:Y:S02]  /*23c50*/  MUFU.EX2 R79, R4 ;  /* 0x00000004004f7308 */ /* 0x0002e40000000800 */
[----:B------:R-:W-:-:S04]  /*23c60*/  FADD.FTZ R3, R172, R3 ;  /* 0x00000003ac037221 */ /* 0x000fc80000010000 */
[----:B------:R-:W-:-:S04]  /*23c70*/  FADD.FTZ R3, R170, R3 ;  /* 0x00000003aa037221 */ /* 0x000fc80000010000 */
[----:B------:R-:W-:-:S04]  /*23c80*/  FADD.FTZ R3, R169, R3 ;  /* 0x00000003a9037221 */ /* 0x000fc80000010000 */
[----:B------:R-:W-:Y:S02]  /*23c90*/  FADD.FTZ R3, R164, R3 ;  /* 0x00000003a4037221 */ /* 0x000fe40000010000 */
[----:B-1----:R-:W-:Y:S01]  /*23ca0*/  FADD.FTZ R4, R200, R2 ;  /* 0x00000002c8047221 */ /* 0x002fe20000010000 */
[----:B---3--:R-:W-:Y:S01]  /*23cb0*/  F2FP.BF16.PACK_AB R11, R79, R84 ;  /* 0x000000544f0b723e */ /* 0x008fe200000010ff */
[----:B------:R-:W-:Y:S02]  /*23cc0*/  FFMA.FTZ R2, R237, R0, -R5 ;  /* 0x00000000ed027223 */ /* 0x000fe40000010805 */
[----:B------:R-:W-:Y:S02]  /*23cd0*/  FADD.FTZ R3, R163, R3 ;  /* 0x00000003a3037221 */ /* 0x000fe40000010000 */
[----:B------:R1:W-:Y:S02]  /*23ce0*/  MUFU.EX2 R78, R2 ;  /* 0x00000002004e7308 */ /* 0x0003e40000000800 */
[----:B------:R-:W-:Y:S01]  /*23cf0*/  FADD.FTZ R3, R162, R3 ;  /* 0x00000003a2037221 */ /* 0x000fe20000010000 */
[----:B------:R-:W-:Y:S03]  /*23d00*/  HMMA.16816.F32.BF16 R40, R8, R12, R64 ;  /* 0x0000000c0828723c */ /* 0x000fe60000041840 */
[----:B------:R-:W-:-:S04]  /*23d10*/  FADD.FTZ R3, R161, R3 ;  /* 0x00000003a1037221 */ /* 0x000fc80000010000 */
[----:B------:R-:W-:Y:S01]  /*23d20*/  FADD.FTZ R3, R156, R3 ;  /* 0x000000039c037221 */ /* 0x000fe20000010000 */
[C---:B------:R-:W-:Y:S01]  /*23d30*/  HMMA.16816.F32.BF16 R32, R8.reuse, R14, R28 ;  /* 0x0000000e0820723c */ /* 0x040fe2000004181c */
[----:B------:R-:W3:Y:S02]  /*23d40*/  LDSM.16.MT88.4 R12, [R180+0x10800] ;  /* 0x01080000b40c783b */ /* 0x000ee40000004200 */
[----:B------:R-:W-:Y:S02]  /*23d50*/  FADD.FTZ R3, R155, R3 ;  /* 0x000000039b037221 */ /* 0x000fe40000010000 */
[----:B-1----:R-:W-:Y:S02]  /*23d60*/  FADD.FTZ R2, R194, R4 ;  /* 0x00000004c2027221 */ /* 0x002fe40000010000 */
[----:B------:R-:W-:Y:S01]  /*23d70*/  FADD.FTZ R3, R154, R3 ;  /* 0x000000039a037221 */ /* 0x000fe20000010000 */
[----:B--2---:R-:W-:Y:S01]  /*23d80*/  HMMA.16816.F32.BF16 R28, R8, R16, R68 ;  /* 0x00000010081c723c */ /* 0x004fe20000041844 */
[----:B------:R-:W-:-:S02]  /*23d90*/  FADD.FTZ R2, R192, R2 ;  /* 0x00000002c0027221 */ /* 0x000fc40000010000 */
[----:B------:R-:W-:Y:S02]  /*23da0*/  FFMA.FTZ R4, R229, R0, -R5 ;  /* 0x00000000e5047223 */ /* 0x000fe40000010805 */
[----:B------:R-:W-:Y:S02]  /*23db0*/  FADD.FTZ R2, R193, R2 ;  /* 0x00000002c1027221 */ /* 0x000fe40000010000 */
[----:B------:R-:W-:Y:S01]  /*23dc0*/  FADD.FTZ R3, R153, R3 ;  /* 0x0000000399037221 */ /* 0x000fe20000010000 */
[----:B------:R1:W2:Y:S01]  /*23dd0*/  MUFU.EX2 R66, R4 ;  /* 0x0000000400427308 */ /* 0x0002a20000000800 */
[----:B------:R-:W-:Y:S01]  /*23de0*/  FADD.FTZ R2, R175, R2 ;  /* 0x00000002af027221 */ /* 0x000fe20000010000 */
[----:B------:R-:W-:Y:S01]  /*23df0*/  HMMA.16816.F32.BF16 R56, R8, R18, R56 ;  /* 0x000000120838723c */ /* 0x000fe20000041838 */
[----:B------:R-:W-:Y:S01]  /*23e00*/  FADD.FTZ R3, R148, R3 ;  /* 0x0000000394037221 */ /* 0x000fe20000010000 */
[----:B------:R-:W4:Y:S01]  /*23e10*/  LDSM.16.MT88.4 R16, [R181+0x11000] ;  /* 0x01100000b510783b */ /* 0x000f220000004200 */
[----:B------:R-:W-:-:S02]  /*23e20*/  FADD.FTZ R2, R168, R2 ;  /* 0x00000002a8027221 */ /* 0x000fc40000010000 */
[----:B------:R-:W-:Y:S02]  /*23e30*/  FADD.FTZ R3, R146, R3 ;  /* 0x0000000392037221 */ /* 0x000fe40000010000 */
[----:B------:R-:W-:Y:S01]  /*23e40*/  FADD.FTZ R2, R166, R2 ;  /* 0x00000002a6027221 */ /* 0x000fe20000010000 */
[C---:B------:R-:W-:Y:S01]  /*23e50*/  HMMA.16816.F32.BF16 R36, R8.reuse, R22, R60 ;  /* 0x000000160824723c */ /* 0x040fe2000004183c */
[----:B------:R-:W-:Y:S02]  /*23e60*/  FADD.FTZ R3, R145, R3 ;  /* 0x0000000391037221 */ /* 0x000fe40000010000 */
[----:B------:R-:W-:Y:S02]  /*23e70*/  FADD.FTZ R2, R167, R2 ;  /* 0x00000002a7027221 */ /* 0x000fe40000010000 */
[----:B------:R-:W-:Y:S02]  /*23e80*/  FADD.FTZ R3, R147, R3 ;  /* 0x0000000393037221 */ /* 0x000fe40000010000 */
[----:B------:R-:W-:Y:S01]  /*23e90*/  FADD.FTZ R2, R165, R2 ;  /* 0x00000002a5027221 */ /* 0x000fe20000010000 */
[----:B------:R-:W-:Y:S01]  /*23ea0*/  HMMA.16816.F32.BF16 R44, R8, R20, R72 ;  /* 0x00000014082c723c */ /* 0x000fe20000041848 */
[----:B-1----:R-:W-:Y:S01]  /*23eb0*/  FFMA.FTZ R4, R239, R0, -R5 ;  /* 0x00000000ef047223 */ /* 0x002fe20000010805 */
[----:B------:R-:W1:Y:S01]  /*23ec0*/  LDSM.16.MT88.4 R20, [R178+0x11000] ;  /* 0x01100000b214783b */ /* 0x000e620000004200 */
[----:B------:R-:W-:-:S02]  /*23ed0*/  FADD.FTZ R2, R160, R2 ;  /* 0x00000002a0027221 */ /* 0x000fc40000010000 */
[----:B------:R2:W-:Y:S01]  /*23ee0*/  MUFU.EX2 R65, R4 ;  /* 0x0000000400417308 */ /* 0x0005e20000000800 */
[----:B------:R-:W-:Y:S01]  /*23ef0*/  FADD.FTZ R3, R140, R3 ;  /* 0x000000038c037221 */ /* 0x000fe20000010000 */
[----:B------:R-:W-:Y:S01]  /*23f00*/  LDSM.16.MT88.4 R160, [R178+0x11800] ;  /* 0x01180000b2a0783b */ /* 0x000fe20000004200 */
        /* <DEDUP_REMOVED lines=8> */
[----:B------:R-:W3:Y:S01]  /*23f90*/  LDSM.16.MT88.4 R12, [R179+0x11000] ;  /* 0x01100000b30c783b */ /* 0x000ee20000004200 */
[----:B------:R-:W-:-:S02]  /*23fa0*/  FADD.FTZ R2, R152, R2 ;  /* 0x0000000298027221 */ /* 0x000fc40000010000 */
[----:B--2---:R-:W-:Y:S01]  /*23fb0*/  FFMA.FTZ R4, R241, R0, -R7 ;  /* 0x00000000f1047223 */ /* 0x004fe20000010807 */
[----:B------:R-:W-:Y:S01]  /*23fc0*/  LDSM.16.MT88.4 R152, [R181+0x11800] ;  /* 0x01180000b598783b */ /* 0x000fe20000004200 */
[----:B------:R-:W-:Y:S01]  /*23fd0*/  FADD.FTZ R2, R151, R2 ;  /* 0x0000000297027221 */ /* 0x000fe20000010000 */
[----:B------:R-:W-:Y:S01]  /*23fe0*/  F2FP.BF16.PACK_AB R9, R66, R78 ;  /* 0x0000004e4209723e */ /* 0x000fe200000010ff */
[----:B------:R2:W-:Y:S01]  /*23ff0*/  MUFU.EX2 R64, R4 ;  /* 0x0000000400407308 */ /* 0x0005e20000000800 */
[----:B------:R-:W-:Y:S02]  /*24000*/  FADD.FTZ R3, R125, R3 ;  /* 0x000000037d037221 */ /* 0x000fe40000010000 */
[----:B------:R-:W-:Y:S02]  /*24010*/  FADD.FTZ R2, R150, R2 ;  /* 0x0000000296027221 */ /* 0x000fe40000010000 */
[----:B------:R-:W-:Y:S02]  /*24020*/  FADD.FTZ R3, R124, R3 ;  /* 0x000000037c037221 */ /* 0x000fe40000010000 */
[----:B------:R-:W-:-:S02]  /*24030*/  FADD.FTZ R2, R149, R2 ;  /* 0x0000000295027221 */ /* 0x000fc40000010000 */
[----:B------:R-:W-:Y:S02]  /*24040*/  FADD.FTZ R3, R123, R3 ;  /* 0x000000037b037221 */ /* 0x000fe40000010000 */
[----:B------:R-:W-:Y:S02]  /*24050*/  FADD.FTZ R2, R144, R2 ;  /* 0x0000000290027221 */ /* 0x000fe40000010000 */
[----:B------:R-:W-:Y:S01]  /*24060*/  FADD.FTZ R3, R122, R3 ;  /* 0x000000037a037221 */ /* 0x000fe20000010000 */
[----:B------:R-:W-:Y:S01]  /*24070*/  LDSM.16.MT88.4 R144, [R179+0x11800] ;  /* 0x01180000b390783b */ /* 0x000fe20000004200 */
[----:B------:R-:W-:Y:S02]  /*24080*/  FADD.FTZ R2, R142, R2 ;  /* 0x000000028e027221 */ /* 0x000fe40000010000 */
[----:B--2---:R-:W-:Y:S02]  /*24090*/  FFMA.FTZ R4, R232, R0, -R7 ;  /* 0x00000000e8047223 */ /* 0x004fe40000010807 */
[----:B------:R-:W-:-:S02]  /*240a0*/  FADD.FTZ R2, R143, R2 ;  /* 0x000000028f027221 */ /* 0x000fc40000010000 */
[----:B------:R-:W2:Y:S01]  /*240b0*/  MUFU.EX2 R62, R4 ;  /* 0x00000004003e7308 */ /* 0x000ea20000000800 */
[----:B------:R-:W-:Y:S02]  /*240c0*/  FADD.FTZ R3, R114, R3 ;  /* 0x0000000372037221 */ /* 0x000fe40000010000 */
[----:B------:R-:W-:Y:S02]  /*240d0*/  FADD.FTZ R2, R141, R2 ;  /* 0x000000028d027221 */ /* 0x000fe40000010000 */
[----:B------:R-:W-:Y:S02]  /*240e0*/  FADD.FTZ R3, R113, R3 ;  /* 0x0000000371037221 */ /* 0x000fe40000010000 */
[----:B------:R-:W-:Y:S02]  /*240f0*/  FADD.FTZ R2, R136, R2 ;  /* 0x0000000288027221 */ /* 0x000fe40000010000 */
[----:B------:R-:W-:Y:S02]  /*24100*/  FADD.FTZ R3, R112, R3 ;  /* 0x0000000370037221 */ /* 0x000fe40000010000 */
[----:B------:R-:W-:-:S04]  /*24110*/  FADD.FTZ R2, R127, R2 ;  /* 0x000000027f027221 */ /* 0x000fc80000010000 */
[----:B------:R-:W-:Y:S01]  /*24120*/  FADD.FTZ R2, R134, R2 ;  /* 0x0000000286027221 */ /* 0x000fe20000010000 */
[----:B--2---:R-:W-:Y:S01]  /*24130*/  F2FP.BF16.PACK_AB R8, R62, R64 ;  /* 0x000000403e08723e */ /* 0x004fe200000010ff */
[----:B------:R-:W-:Y:S02]  /*24140*/  FFMA.FTZ R4, R243, R0, -R7 ;  /* 0x00000000f3047223 */ /* 0x000fe40000010807 */
[----:B------:R-:W-:Y:S02]  /*24150*/  FADD.FTZ R2, R126, R2 ;  /* 0x000000027e027221 */ /* 0x000fe40000010000 */
[----:B------:R2:W-:Y:S02]  /*24160*/  MUFU.EX2 R63, R4 ;  /* 0x00000004003f7308 */ /* 0x0005e40000000800 */
[----:B------:R-:W-:-:S04]  /*24170*/  FADD.FTZ R2, R121, R2 ;  /* 0x0000000279027221 */ /* 0x000fc80000010000 */
[----:B------:R-:W-:-:S04]  /*24180*/  FADD.FTZ R2, R118, R2 ;  /* 0x0000000276027221 */ /* 0x000fc80000010000 */
[----:B------:R-:W-:-:S04]  /*24190*/  FADD.FTZ R2, R120, R2 ;  /* 0x0000000278027221 */ /* 0x000fc80000010000 */
[----:B------:R-:W-:Y:S02]  /*241a0*/  FADD.FTZ R2, R119, R2 ;  /* 0x0000000277027221 */ /* 0x000fe40000010000 */
[-C--:B--2---:R-:W-:Y:S02]  /*241b0*/  FFMA.FTZ R4, R235, R0.reuse, -R7 ;  /* 0x00000000eb047223 */ /* 0x084fe40000010807 */
[----:B------:R-:W-:Y:S02]  /*241c0*/  FADD.FTZ R2, R110, R2 ;  /* 0x000000026e027221 */ /* 0x000fe40000010000 */
[----:B------:R2:W1:Y:S02]  /*241d0*/  MUFU.EX2 R61, R4 ;  /* 0x00000004003d7308 */ /* 0x0004640000000800 */
[----:B--2---:R-:W-:Y:S01]  /*241e0*/  FFMA.FTZ R4, R236, R0, -R5 ;  /* 0x00000000ec047223 */ /* 0x004fe20000010805 */
[----:B-1----:R-:W-:-:S05]  /*241f0*/  F2FP.BF16.PACK_AB R10, R61, R63 ;  /* 0x0000003f3d0a723e */ /* 0x002fca00000010ff */
[----:B------:R1:W2:Y:S02]  /*24200*/  MUFU.EX2 R60, R4 ;  /* 0x00000004003c7308 */ /* 0x0002a40000000800 */
[----:B-1----:R-:W-:Y:S01]  /*24210*/  FFMA.FTZ R4, R246, R0, -R5 ;  /* 0x00000000f6047223 */ /* 0x002fe20000010805 */
[----:B--2---:R-:W-:-:S05]  /*24220*/  F2FP.BF16.PACK_AB R11, R60, R65 ;  /* 0x000000413c0b723e */ /* 0x004fca00000010ff */
[----:B------:R1:W-:Y:S02]  /*24230*/  MUFU.EX2 R51, R4 ;  /* 0x0000000400337308 */ /* 0x0003e40000000800 */
[C---:B----4-:R-:W-:Y:S08]  /*24240*/  HMMA.16816.F32.BF16 R44, R8.reuse, R16, R44 ;  /* 0x00000010082c723c */ /* 0x050ff0000004182c */
[----:B------:R-:W-:Y:S01]  /*24250*/  HMMA.16816.F32.BF16 R40, R8, R20, R40 ;  /* 0x000000140828723c */ /* 0x000fe20000041828 */
[----:B-1----:R-:W-:-:S04]  /*24260*/  FFMA.FTZ R4, R238, R0, -R5 ;  /* 0x00000000ee047223 */ /* 0x002fc80000010805 */
[----:B------:R1:W2:Y:S03]  /*24270*/  MUFU.EX2 R50, R4 ;  /* 0x0000000400327308 */ /* 0x0002a60000000800 */
[C---:B------:R-:W-:Y:S01]  /*24280*/  HMMA.16816.F32.BF16 R32, R8.reuse, R22, R32 ;  /* 0x000000160820723c */ /* 0x040fe20000041820 */
[----:B------:R-:W4:Y:S07]  /*24290*/  LDSM.16.MT88.4 R20, [R180+0x11000] ;  /* 0x01100000b414783b */ /* 0x000f2e0000004200 */
[----:B---3--:R-:W-:Y:S01]  /*242a0*/  HMMA.16816.F32.BF16 R28, R8, R12, R28 ;  /* 0x0000000c081c723c */ /* 0x008fe2000004181c */
[----:B-1----:R-:W-:-:S07]  /*242b0*/  FFMA.FTZ R4, R240, R0, -R5 ;  /* 0x00000000f0047223 */ /* 0x002fce0000010805 */
[C---:B------:R-:W-:Y:S01]  /*242c0*/  HMMA.16816.F32.BF16 R36, R8.reuse, R18, R36 ;  /* 0x000000120824723c */ /* 0x040fe20000041824 */
[----:B--2---:R-:W-:Y:S01]  /*242d0*/  F2FP.BF16.PACK_AB R137, R50, R51 ;  /* 0x000000333289723e */ /* 0x004fe200000010ff */
[----:B------:R1:W-:Y:S06]  /*242e0*/  MUFU.EX2 R49, R4 ;  /* 0x0000000400317308 */ /* 0x0003ec0000000800 */
[----:B------:R-:W-:Y:S01]  /*242f0*/  HMMA.16816.F32.BF16 R12, R8, R14, R56 ;  /* 0x0000000e080c723c */ /* 0x000fe20000041838 */
[----:B-1----:R-:W-:-:S04]  /*24300*/  FFMA.FTZ R4, R251, R0, -R7 ;  /* 0x00000000fb047223 */ /* 0x002fc80000010807 */
[----:B------:R1:W-:Y:S03]  /*24310*/  MUFU.EX2 R48, R4 ;  /* 0x0000000400307308 */ /* 0x0003e60000000800 */
[C---:B----4-:R-:W-:Y:S08]  /*24320*/  HMMA.16816.F32.BF16 R140, R8.reuse, R20, R52 ;  /* 0x00000014088c723c */ /* 0x050ff00000041834 */
[----:B------:R-:W-:Y:S01]  /*24330*/  HMMA.16816.F32.BF16 R8, R8, R22, R24 ;  /* 0x000000160808723c */ /* 0x000fe20000041818 */
[----:B-1----:R-:W-:-:S04]  /*24340*/  FFMA.FTZ R4, R242, R0, -R7 ;  /* 0x00000000f2047223 */ /* 0x002fc80000010807 */
[----:B------:R1:W2:Y:S02]  /*24350*/  MUFU.EX2 R17, R4 ;  /* 0x0000000400117308 */ /* 0x0002a40000000800 */
[--C-:B-1----:R-:W-:Y:S01]  /*24360*/  FFMA.FTZ R4, R252, R0, -R7.reuse ;  /* 0x00000000fc047223 */ /* 0x102fe20000010807 */
[----:B--2---:R-:W-:Y:S01]  /*24370*/  F2FP.BF16.PACK_AB R136, R17, R48 ;  /* 0x000000301188723e */ /* 0x004fe200000010ff */
[----:B------:R-:W-:-:S04]  /*24380*/  FFMA.FTZ R7, R244, R0, -R7 ;  /* 0x00000000f4077223 */ /* 0x000fc80000010807 */
[----:B------:R1:W-:Y:S08]  /*24390*/  MUFU.EX2 R16, R4 ;  /* 0x0000000400107308 */ /* 0x0003f00000000800 */
[----:B------:R-:W2:Y:S01]  /*243a0*/  MUFU.EX2 R250, R7 ;  /* 0x0000000700fa7308 */ /* 0x000ea20000000800 */
[----:B-1----:R-:W-:Y:S02]  /*243b0*/  FADD.FTZ R4, R111, R3 ;  /* 0x000000036f047221 */ /* 0x002fe40000010000 */
[----:B------:R-:W-:-:S02]  /*243c0*/  FADD.FTZ R3, R107, R2 ;  /* 0x000000026b037221 */ /* 0x000fc40000010000 */
[----:B------:R-:W-:Y:S02]  /*243d0*/  FFMA.FTZ R2, R245, R0, -R5 ;  /* 0x00000000f5027223 */ /* 0x000fe40000010805 */
[----:B------:R-:W-:Y:S02]  /*243e0*/  FADD.FTZ R0, R105, R4 ;  /* 0x0000000469007221 */ /* 0x000fe40000010000 */
[----:B------:R1:W3:Y:S01]  /*243f0*/  MUFU.EX2 R249, R2 ;  /* 0x0000000200f97308 */ /* 0x0002e20000000800 */
[----:B------:R-:W-:Y:S01]  /*24400*/  FADD.FTZ R3, R108, R3 ;  /* 0x000000036c037221 */ /* 0x000fe20000010000 */
[----:B--2---:R-:W-:Y:S01]  /*24410*/  F2FP.BF16.PACK_AB R138, R250, R16 ;  /* 0x00000010fa8a723e */ /* 0x004fe200000010ff */
[----:B-1----:R-:W-:Y:S01]  /*24420*/  FADD.FTZ R2, R106, R0 ;  /* 0x000000006a027221 */ /* 0x002fe20000010000 */
[----:B---3--:R-:W-:Y:S01]  /*24430*/  F2FP.BF16.PACK_AB R139, R249, R49 ;  /* 0x00000031f98b723e */ /* 0x008fe200000010ff */
[----:B------:R-:W-:Y:S01]  /*24440*/  FADD.FTZ R0, R109, R3 ;  /* 0x000000036d007221 */ /* 0x000fe20000010000 */
[----:B------:R-:W-:Y:S01]  /*24450*/  MOV R3, R77 ;  /* 0x0000004d00037202 */ /* 0x000fe20000000f00 */
        /* <DEDUP_REMOVED lines=13> */
[----:B------:R-:W1:Y:S01]  /*24530*/  LDSM.16.MT88.4 R4, [R180+0x11800] ;  /* 0x01180000b404783b */ /* 0x000e620000004200 */
[----:B------:R-:W-:Y:S01]  /*24540*/  FADD.FTZ R0, R93, R0 ;  /* 0x000000005d007221 */ /* 0x000fe20000010000 */
[----:B------:R-:W-:Y:S01]  /*24550*/  HMMA.16816.F32.BF16 R148, R136, R144, R28 ;  /* 0x000000908894723c */ /* 0x000fe2000004181c */
[----:B------:R-:W-:Y:S02]  /*24560*/  FADD.FTZ R2, R91, R2 ;  /* 0x000000025b027221 */ /* 0x000fe40000010000 */
        /* <DEDUP_REMOVED lines=14> */
[----:B------:R-:W-:Y:S01]  /*24650*/  FADD.FTZ R2, R81, R2 ;  /* 0x0000000251027221 */ /* 0x000fe20000010000 */
[----:B------:R-:W-:Y:S01]  /*24660*/  MOV R38, R76 ;  /* 0x0000004c00267202 */ /* 0x000fe20000000f00 */
        /* <DEDUP_REMOVED lines=20> */
.L_x_1137:
[----:B------:R-:W-:-:S13]  /*247b0*/  ISETP.GE.AND P0, PT, R248, 0x1, PT ;  /* 0x00000001f800780c */ /* 0x000fda0003f06270 */
[----:B------:R-:W-:Y:S05]  /*247c0*/  @!P0 BRA `(.L_x_1148) ;  /* 0x00006a2000008947 */ /* 0x000fea0003800000 */
[----:B------:R-:W2:Y:S04]  /*247d0*/  LDL R24, [R1+0x4] ;  /* 0x0000040001187983 */ /* 0x000ea80000100800 */
[----:B------:R-:W3:Y:S01]  /*247e0*/  LDL R23, [R1] ;  /* 0x0000000001177983 */ /* 0x000ee20000100800 */
[C---:B------:R-:W-:Y:S01]  /*247f0*/  IMAD.WIDE.U32 R44, R190.reuse, 0x30, RZ ;  /* 0x00000030be2c7825 */ /* 0x040fe200078e00ff */
[----:B------:R-:W-:Y:S02]  /*24800*/  MOV R135, R38 ;  /* 0x0000002600877202 */ /* 0x000fe40000000f00 */
[----:B------:R-:W-:Y:S01]  /*24810*/  MOV R134, R3 ;  /* 0x0000000300867202 */ /* 0x000fe20000000f00 */
        /* <DEDUP_REMOVED lines=8> */
[C---:B------:R-:W-:Y:S02]  /*248a0*/  IMAD R11, R191.reuse, 0x30, RZ ;  /* 0x00000030bf0b7824 */ /* 0x040fe400078e02ff */
[C---:B------:R-:W-:Y:S02]  /*248b0*/  IMAD R10, R191.reuse, 0x50, RZ ;  /* 0x00000050bf0a7824 */ /* 0x040fe400078e02ff */
[----:B------:R-:W-:Y:S01]  /*248c0*/  IMAD R9, R191, 0x60, RZ ;  /* 0x00000060bf097824 */ /* 0x000fe200078e02ff */
[----:B------:R-:W-:Y:S01]  /*248d0*/  IADD3 R11, R11, R45, RZ ;  /* 0x0000002d0b0b7210 */ /* 0x000fe20007ffe0ff */
[C---:B------:R-:W-:Y:S01]  /*248e0*/  IMAD R8, R191.reuse, 0x70, RZ ;  /* 0x00000070bf087824 */ /* 0x040fe200078e02ff */
[----:B------:R-:W-:Y:S01]  /*248f0*/  IADD3 R10, R10, R43, RZ ;  /* 0x0000002b0a0a7210 */ /* 0x000fe20007ffe0ff */
        /* <DEDUP_REMOVED lines=14> */
[----:B--2---:R-:W-:-:S02]  /*249e0*/  IMAD R22, R24, 0x30, RZ ;  /* 0x0000003018167824 */ /* 0x004fc400078e02ff */
[C---:B------:R-:W-:Y:S01]  /*249f0*/  IMAD R21, R24.reuse, 0x50, RZ ;  /* 0x0000005018157824 */ /* 0x040fe200078e02ff */
[C-C-:B---3--:R-:W-:Y:S01]  /*24a00*/  SHF.L.U64.HI R26, R23.reuse, 0x5, R24.reuse ;  /* 0x00000005171a7819 */ /* 0x148fe20000010218 */
[C---:B------:R-:W-:Y:S01]  /*24a10*/  IMAD R20, R24.reuse, 0x60, RZ ;  /* 0x0000006018147824 */ /* 0x040fe200078e02ff */
[C---:B------:R-:W-:Y:S01]  /*24a20*/  SHF.L.U32 R25, R23.reuse, 0x5, RZ ;  /* 0x0000000517197819 */ /* 0x040fe200000006ff */
[C---:B------:R-:W-:Y:S01]  /*24a30*/  IMAD R19, R24.reuse, 0x70, RZ ;  /* 0x0000007018137824 */ /* 0x040fe200078e02ff */
[----:B------:R-:W-:Y:S01]  /*24a40*/  SHF.L.U64.HI R27, R23, 0x6, R24 ;  /* 0x00000006171b7819 */ /* 0x000fe20000010218 */
[----:B------:R1:W-:Y:S01]  /*24a50*/  STL [R1+0x134], R26 ;  /* 0x0001341a01007387 */ /* 0x0003e20000100800 */
[C---:B------:R-:W-:Y:S02]  /*24a60*/  IMAD R18, R24.reuse, 0x90, RZ ;  /* 0x0000009018127824 */ /* 0x040fe400078e02ff */
[C---:B------:R-:W-:Y:S01]  /*24a70*/  IMAD R17, R24.reuse, 0xa0, RZ ;  /* 0x000000a018117824 */ /* 0x040fe200078e02ff */
[----:B------:R2:W-:Y:S01]  /*24a80*/  STL [R1+0x130], R25 ;  /* 0x0001301901007387 */ /* 0x0005e20000100800 */
[----:B------:R-:W-:-:S02]  /*24a90*/  IMAD R16, R24, 0xb0, RZ ;  /* 0x000000b018107824 */ /* 0x000fc400078e02ff */
[C---:B------:R-:W-:Y:S01]  /*24aa0*/  IMAD R15, R24.reuse, 0xc0, RZ ;  /* 0x000000c0180f7824 */ /* 0x040fe200078e02ff */
[----:B------:R-:W-:Y:S01]  /*24ab0*/  STL [R1+0x12c], R27 ;  /* 0x00012c1b01007387 */ /* 0x000fe20000100800 */
[C---:B------:R-:W-:Y:S02]  /*24ac0*/  IMAD R14, R24.reuse, 0xd0, RZ ;  /* 0x000000d0180e7824 */ /* 0x040fe400078e02ff */
[C---:B------:R-:W-:Y:S02]  /*24ad0*/  IMAD R13, R24.reuse, 0xe0, RZ ;  /* 0x000000e0180d7824 */ /* 0x040fe400078e02ff */
[----:B------:R-:W-:Y:S02]  /*24ae0*/  IMAD R12, R24, 0xf0, RZ ;  /* 0x000000f0180c7824 */ /* 0x000fe400078e02ff */
[----:B------:R-:W-:-:S04]  /*24af0*/  IMAD.WIDE.U32 R66, R23, 0x30, RZ ;  /* 0x0000003017427825 */ /* 0x000fc800078e00ff */
[----:B------:R-:W-:Y:S01]  /*24b00*/  IMAD.WIDE.U32 R64, R23, 0x50, RZ ;  /* 0x0000005017407825 */ /* 0x000fe200078e00ff */
[----:B------:R-:W-:-:S03]  /*24b10*/  IADD3 R22, R22, R67, RZ ;  /* 0x0000004316167210 */ /* 0x000fc60007ffe0ff */
[----:B------:R-:W-:Y:S01]  /*24b20*/  IMAD.WIDE.U32 R62, R23, 0x60, RZ ;  /* 0x00000060173e7825 */ /* 0x000fe200078e00ff */
[----:B------:R-:W-:Y:S02]  /*24b30*/  IADD3 R21, R21, R65, RZ ;  /* 0x0000004115157210 */ /* 0x000fe40007ffe0ff */
[C---:B-1----:R-:W-:Y:S01]  /*24b40*/  SHF.L.U32 R26, R23.reuse, 0x6, RZ ;  /* 0x00000006171a7819 */ /* 0x042fe200000006ff */
[C---:B------:R-:W-:Y:S01]  /*24b50*/  IMAD.WIDE.U32 R60, R23.reuse, 0x70, RZ ;  /* 0x00000070173c7825 */ /* 0x040fe200078e00ff */
[----:B------:R-:W-:Y:S02]  /*24b60*/  IADD3 R20, R20, R63, RZ ;  /* 0x0000003f14147210 */ /* 0x000fe40007ffe0ff */
[C---:B--2---:R-:W-:Y:S01]  /*24b70*/  SHF.L.U64.HI R25, R23.reuse, 0x7, R24 ;  /* 0x0000000717197819 */ /* 0x044fe20000010218 */
[----:B------:R1:W-:Y:S01]  /*24b80*/  STL [R1+0x128], R26 ;  /* 0x0001281a01007387 */ /* 0x0003e20000100800 */
[C---:B------:R-:W-:Y:S01]  /*24b90*/  SHF.L.U32 R24, R23.reuse, 0x7, RZ ;  /* 0x0000000717187819 */ /* 0x040fe200000006ff */
[----:B------:R-:W-:Y:S01]  /*24ba0*/  IMAD.WIDE.U32 R58, R23, 0x90, RZ ;  /* 0x00000090173a7825 */ /* 0x000fe200078e00ff */
[----:B------:R-:W-:Y:S01]  /*24bb0*/  IADD3 R19, R19, R61, RZ ;  /* 0x0000003d13137210 */ /* 0x000fe20007ffe0ff */
[----:B------:R2:W-:Y:S02]  /*24bc0*/  STL [R1+0x124], R25 ;  /* 0x0001241901007387 */ /* 0x0005e40000100800 */
[C---:B------:R-:W-:Y:S01]  /*24bd0*/  IMAD.WIDE.U32 R56, R23.reuse, 0xa0, RZ ;  /* 0x000000a017387825 */ /* 0x040fe200078e00ff */
[----:B------:R-:W-:Y:S01]  /*24be0*/  IADD3 R18, R18, R59, RZ ;  /* 0x0000003b12127210 */ /* 0x000fe20007ffe0ff */
[----:B------:R3:W-:Y:S02]  /*24bf0*/  STL [R1+0x120], R24 ;  /* 0x0001201801007387 */ /* 0x0007e40000100800 */
[----:B------:R-:W-:Y:S01]  /*24c00*/  IMAD.WIDE.U32 R54, R23, 0xb0, RZ ;  /* 0x000000b017367825 */ /* 0x000fe200078e00ff */
[----:B------:R-:W-:-:S03]  /*24c10*/  IADD3 R17, R17, R57, RZ ;  /* 0x0000003911117210 */ /* 0x000fc60007ffe0ff */
[----:B------:R-:W-:Y:S01]  /*24c20*/  IMAD.WIDE.U32 R52, R23, 0xc0, RZ ;  /* 0x000000c017347825 */ /* 0x000fe200078e00ff */
[----:B------:R-:W-:-:S03]  /*24c30*/  IADD3 R16, R16, R55, RZ ;  /* 0x0000003710107210 */ /* 0x000fc60007ffe0ff */
[----:B------:R-:W-:Y:S01]  /*24c40*/  IMAD.WIDE.U32 R50, R23, 0xd0, RZ ;  /* 0x000000d017327825 */ /* 0x000fe200078e00ff */
[----:B------:R-:W-:-:S03]  /*24c50*/  IADD3 R15, R15, R53, RZ ;  /* 0x000000350f0f7210 */ /* 0x000fc60007ffe0ff */
[C---:B------:R-:W-:Y:S01]  /*24c60*/  IMAD.WIDE.U32 R48, R23.reuse, 0xe0, RZ ;  /* 0x000000e017307825 */ /* 0x040fe200078e00ff */
[----:B------:R-:W-:Y:S02]  /*24c70*/  IADD3 R14, R14, R51, RZ ;  /* 0x000000330e0e7210 */ /* 0x000fe40007ffe0ff */
[C-C-:B-1----:R-:W-:Y:S01]  /*24c80*/  SHF.L.U64.HI R26, R190.reuse, 0x5, R191.reuse ;  /* 0x00000005be1a7819 */ /* 0x142fe200000102bf */
[----:B------:R-:W-:Y:S01]  /*24c90*/  IMAD.WIDE.U32 R46, R23, 0xf0, RZ ;  /* 0x000000f0172e7825 */ /* 0x000fe200078e00ff */
[----:B------:R-:W-:Y:S02]  /*24ca0*/  IADD3 R13, R13, R49, RZ ;  /* 0x000000310d0d7210 */ /* 0x000fe40007ffe0ff */
[----:B--2---:R-:W-:Y:S01]  /*24cb0*/  SHF.L.U32 R25, R190, 0x5, RZ ;  /* 0x00000005be197819 */ /* 0x004fe200000006ff */
[----:B------:R1:W-:Y:S01]  /*24cc0*/  STL [R1+0x11c], R26 ;  /* 0x00011c1a01007387 */ /* 0x0003e20000100800 */
[----:B------:R-:W-:Y:S02]  /*24cd0*/  IADD3 R12, R12, R47, RZ ;  /* 0x0000002f0c0c7210 */ /* 0x000fe40007ffe0ff */
[C---:B---3--:R-:W-:Y:S01]  /*24ce0*/  SHF.L.U64.HI R24, R190.reuse, 0x6, R191 ;  /* 0x00000006be187819 */ /* 0x048fe200000102bf */
[----:B------:R2:W-:Y:S04]  /*24cf0*/  STL [R1+0x118], R25 ;  /* 0x0001181901007387 */ /* 0x0005e80000100800 */
[----:B------:R3:W-:Y:S01]  /*24d00*/  STL [R1+0x114], R24 ;  /* 0x0001141801007387 */ /* 0x0007e20000100800 */
[----:B-1----:R-:W-:-:S02]  /*24d10*/  SHF.L.U32 R26, R190, 0x6, RZ ;  /* 0x00000006be1a7819 */ /* 0x002fc400000006ff */
[----:B--2---:R-:W-:-:S03]  /*24d20*/  SHF.L.U64.HI R25, R190, 0x7, R191 ;  /* 0x00000007be197819 */ /* 0x004fc600000102bf */
[----:B------:R1:W-:Y:S01]  /*24d30*/  STL [R1+0x110], R26 ;  /* 0x0001101a01007387 */ /* 0x0003e20000100800 */
[----:B---3--:R-:W-:-:S03]  /*24d40*/  SHF.L.U32 R24, R190, 0x7, RZ ;  /* 0x00000007be187819 */ /* 0x008fc600000006ff */
[----:B------:R-:W-:Y:S04]  /*24d50*/  STL [R1+0x10c], R25 ;  /* 0x00010c1901007387 */ /* 0x000fe80000100800 */
[----:B------:R2:W-:Y:S04]  /*24d60*/  STL [R1+0x108], R24 ;  /* 0x0001081801007387 */ /* 0x0005e80000100800 */
[----:B------:R3:W-:Y:S04]  /*24d70*/  STL.64 [R1+0xb0], R66 ;  /* 0x0000b04201007387 */ /* 0x0007e80000100a00 */
[----:B------:R3:W-:Y:S04]  /*24d80*/  STL.64 [R1+0xa8], R64 ;  /* 0x0000a84001007387 */ /* 0x0007e80000100a00 */
[----:B------:R3:W-:Y:S04]  /*24d90*/  STL.64 [R1+0x20], R62 ;  /* 0x0000203e01007387 */ /* 0x0007e80000100a00 */
[----:B------:R3:W-:Y:S01]  /*24da0*/  STL.64 [R1+0xa0], R60 ;  /* 0x0000a03c01007387 */ /* 0x0007e20000100a00 */
[----:B-1----:R-:W-:-:S03]  /*24db0*/  IMAD.WIDE.U32 R26, R190, 0xe0, RZ ;  /* 0x000000e0be1a7825 */ /* 0x002fc600078e00ff */
[----:B------:R3:W-:Y:S02]  /*24dc0*/  STL.64 [R1+0x98], R58 ;  /* 0x0000983a01007387 */ /* 0x0007e40000100a00 */
[----:B------:R-:W-:Y:S02]  /*24dd0*/  IADD3 R252, R2, R27, RZ ;  /* 0x0000001b02fc7210 */ /* 0x000fe40007ffe0ff */
[----:B------:R3:W-:Y:S01]  /*24de0*/  STL.64 [R1+0x18], R56 ;  /* 0x0000183801007387 */ /* 0x0007e20000100a00 */
[----:B--2---:R-:W-:-:S03]  /*24df0*/  IMAD.WIDE.U32 R24, R190, 0xf0, RZ ;  /* 0x000000f0be187825 */ /* 0x004fc600078e00ff */
[----:B------:R3:W-:Y:S02]  /*24e00*/  STL.64 [R1+0x90], R54 ;  /* 0x0000903601007387 */ /* 0x0007e40000100a00 */
[----:B------:R-:W-:Y:S02]  /*24e10*/  IADD3 R251, R0, R25, RZ ;  /* 0x0000001900fb7210 */ /* 0x000fe40007ffe0ff */
[----:B------:R3:W-:Y:S04]  /*24e20*/  STL.64 [R1+0x10], R52 ;  /* 0x0000103401007387 */ /* 0x0007e80000100a00 */
        /* <DEDUP_REMOVED lines=12> */
[----:B------:R3:W-:Y:S04]  /*24ef0*/  STL [R1+0x104], R22 ;  /* 0x0001041601007387 */ /* 0x0007e80000100800 */
[----:B------:R3:W-:Y:S04]  /*24f00*/  STL.64 [R1+0x30], R26 ;  /* 0x0000301a01007387 */ /* 0x0007e80000100a00 */
[----:B------:R3:W-:Y:S04]  /*24f10*/  STL [R1+0x100], R21 ;  /* 0x0001001501007387 */ /* 0x0007e80000100800 */
[----:B------:R3:W-:Y:S04]  /*24f20*/  STL.64 [R1+0x28], R24 ;  /* 0x0000281801007387 */ /* 0x0007e80000100a00 */
[----:B------:R3:W-:Y:S04]  /*24f30*/  STL [R1+0xfc], R20 ;  /* 0x0000fc1401007387 */ /* 0x0007e80000100800 */
        /* <DEDUP_REMOVED lines=16> */
[----:B------:R3:W-:Y:S02]  /*25040*/  STL [R1+0xb8], R3 ;  /* 0x0000b80301007387 */ /* 0x0007e40000100800 */
.L_x_1157:
[----:B------:R-:W-:Y:S01]  /*25050*/  ULDC.64 UR4, c[0x0][0x40] ;  /* 0x0000100000047ab9 */ /* 0x000fe20000000a00 */
[----:B------:R-:W-:Y:S04]  /*25060*/  DEPBAR.LE SB0, 0x0 ;  /* 0x000080000000791a */ /* 0x000fe80000000000 */
[----:B------:R-:W-:Y:S01]  /*25070*/  ISETP.NE.U32.AND P0, PT, R222, RZ, PT ;  /* 0x000000ffde00720c */ /* 0x000fe20003f05070 */
[----:B------:R-:W-:Y:S03]  /*25080*/  UIADD3 UR4, UP0, UR4, 0x160, URZ ;  /* 0x0000016004047890 */ /* 0x000fe6000ff1e03f */
[----:B------:R-:W-:Y:S01]  /*25090*/  ISETP.NE.AND.EX P0, PT, R223, RZ, PT, P0 ;  /* 0x000000ffdf00720c */ /* 0x000fe20003f05300 */
[----:B------:R-:W-:Y:S02]  /*250a0*/  UIADD3.X UR5, URZ, UR5, URZ, UP0, !UPT ;  /* 0x000000053f057290 */ /* 0x000fe400087fe43f */
[----:B---3--:R-:W-:Y:S04]  /*250b0*/  IMAD.U32 R6, RZ, RZ, UR4 ;  /* 0x00000004ff067e24 */ /* 0x008fe8000f8e00ff */
[----:B------:R-:W-:Y:S01]  /*250c0*/  IMAD.U32 R7, RZ, RZ, UR5 ;  /* 0x00000005ff077e24 */ /* 0x000fe2000f8e00ff */
[----:B------:R-:W-:Y:S01]  /*250d0*/  WARPSYNC 0xffffffff ;  /* 0xffffffff00007948 */ /* 0x000fe20003800000 */
[----:B------:R-:W-:Y:S06]  /*250e0*/  BAR.SYNC.DEFER_BLOCKING 0x0 ;  /* 0x0000000000007b1d */ /* 0x000fec0000010000 */
[----:B------:R-:W-:Y:S01]  /*250f0*/  BSSY B0, `(.L_x_1149) ;  /* 0x0000046000007945 */ /* 0x000fe20003800000 */
[----:B------:R-:W-:-:S05]  /*25100*/  @!P0 BRA `(.L_x_1150) ;  /* 0x0000040000008947 */ /* 0x000fca0003800000 */
[----:B------:R-:W-:Y:S01]  /*25110*/  IMAD.SHL.U32 R11, R248, 0x100, RZ ;  /* 0x00000100f80b7824 */ /* 0x000fe200078e00ff */
[----:B------:R-:W-:Y:S02]  /*25120*/  ULDC.64 UR4, c[0x0][0x118] ;  /* 0x0000460000047ab9 */ /* 0x000fe40000000a00 */
[----:B------:R-:W2:Y:S02]  /*25130*/  LD.E R2, [R6.64+0x170] ;  /* 0x0001700406027980 */ /* 0x000ea4000c101900 */
[C---:B------:R-:W-:Y:S02]  /*25140*/  IADD3 R12, R11.reuse, -0x100, RZ ;  /* 0xffffff000b0c7810 */ /* 0x040fe40007ffe0ff */
[----:B------:R-:W-:Y:S02]  /*25150*/  IABS R8, R11 ;  /* 0x0000000b00087213 */ /* 0x000fe40000000000 */
[----:B------:R-:W-:Y:S02]  /*25160*/  IABS R10, R12 ;  /* 0x0000000c000a7213 */ /* 0x000fe40000000000 */
[-C--:B--2---:R-:W-:Y:S02]  /*25170*/  IABS R0, R2.reuse ;  /* 0x0000000200007213 */ /* 0x084fe40000000000 */
[-C--:B------:R-:W-:Y:S02]  /*25180*/  IABS R9, R2.reuse ;  /* 0x0000000200097213 */ /* 0x080fe40000000000 */
[----:B------:R-:W1:Y:S01]  /*25190*/  I2F.RP R4, R0 ;  /* 0x0000000000047306 */ /* 0x000e620000209400 */
[-C--:B------:R-:W-:Y:S02]  /*251a0*/  LOP3.LUT R11, R11, R2.reuse, RZ, 0x3c, !PT ;  /* 0x000000020b0b7212 */ /* 0x080fe400078e3cff */
[----:B------:R-:W-:Y:S01]  /*251b0*/  IMAD.MOV R9, RZ, RZ, -R9 ;  /* 0x000000ffff097224 */ /* 0x000fe200078e0a09 */
[----:B------:R-:W-:Y:S02]  /*251c0*/  LOP3.LUT R12, R12, R2, RZ, 0x3c, !PT ;  /* 0x000000020c0c7212 */ /* 0x000fe400078e3cff */
[----:B------:R-:W-:Y:S02]  /*251d0*/  ISETP.GE.AND P2, PT, R11, RZ, PT ;  /* 0x000000ff0b00720c */ /* 0x000fe40003f46270 */
[----:B------:R-:W-:Y:S02]  /*251e0*/  ISETP.GE.AND P0, PT, R12, RZ, PT ;  /* 0x000000ff0c00720c */ /* 0x000fe40003f06270 */
[----:B-1----:R-:W1:Y:S02]  /*251f0*/  MUFU.RCP R4, R4 ;  /* 0x0000000400047308 */ /* 0x002e640000001000 */
[----:B-1----:R-:W-:Y:S08]  /*25200*/  IADD3 R4, R4, 0xffffffe, RZ ;  /* 0x0ffffffe04047810 */ /* 0x002ff00007ffe0ff */
[----:B------:R-:W1:Y:S02]  /*25210*/  F2I.FTZ.U32.TRUNC.NTZ R5, R4 ;  /* 0x0000000400057305 */ /* 0x000e64000021f000 */
[--C-:B-1----:R-:W-:Y:S02]  /*25220*/  IMAD.MOV R3, RZ, RZ, -R5.reuse ;  /* 0x000000ffff037224 */ /* 0x102fe400078e0a05 */
[----:B------:R-:W-:Y:S02]  /*25230*/  IMAD.MOV.U32 R4, RZ, RZ, RZ ;  /* 0x000000ffff047224 */ /* 0x000fe400078e00ff */
[----:B------:R-:W-:Y:S04]  /*25240*/  IMAD R3, R3, R0, RZ ;  /* 0x0000000003037224 */ /* 0x000fe800078e02ff */
[----:B------:R-:W-:Y:S06]  /*25250*/  IMAD.HI.U32 R5, R5, R3, R4 ;  /* 0x0000000305057227 */ /* 0x000fec00078e0004 */
[C---:B------:R-:W-:Y:S04]  /*25260*/  IMAD.HI.U32 R3, R5.reuse, R10, RZ ;  /* 0x0000000a05037227 */ /* 0x040fe800078e00ff */
[----:B------:R-:W-:Y:S04]  /*25270*/  IMAD.HI.U32 R4, R5, R8, RZ ;  /* 0x0000000805047227 */ /* 0x000fe800078e00ff */
[-C--:B------:R-:W-:Y:S02]  /*25280*/  IMAD R5, R3, R9.reuse, R10 ;  /* 0x0000000903057224 */ /* 0x080fe400078e020a */
[----:B------:R-:W-:Y:S03]  /*25290*/  IMAD R8, R4, R9, R8 ;  /* 0x0000000904087224 */ /* 0x000fe600078e0208 */
[C---:B------:R-:W-:Y:S02]  /*252a0*/  ISETP.GT.U32.AND P1, PT, R0.reuse, R5, PT ;  /* 0x000000050000720c */ /* 0x040fe40003f24070 */
[----:B------:R-:W-:Y:S11]  /*252b0*/  ISETP.GT.U32.AND P3, PT, R0, R8, PT ;  /* 0x000000080000720c */ /* 0x000ff60003f64070 */
[--C-:B------:R-:W-:Y:S01]  /*252c0*/  @!P1 IMAD.IADD R5, R5, 0x1, -R0.reuse ;  /* 0x0000000105059824 */ /* 0x100fe200078e0a00 */
[----:B------:R-:W-:Y:S01]  /*252d0*/  @!P1 IADD3 R3, R3, 0x1, RZ ;  /* 0x0000000103039810 */ /* 0x000fe20007ffe0ff */
[----:B------:R-:W-:Y:S01]  /*252e0*/  @!P3 IMAD.IADD R8, R8, 0x1, -R0 ;  /* 0x000000010808b824 */ /* 0x000fe200078e0a00 */
[----:B------:R-:W-:Y:S02]  /*252f0*/  @!P3 IADD3 R4, R4, 0x1, RZ ;  /* 0x000000010404b810 */ /* 0x000fe40007ffe0ff */
[-C--:B------:R-:W-:Y:S02]  /*25300*/  ISETP.GE.U32.AND P4, PT, R5, R0.reuse, PT ;  /* 0x000000000500720c */ /* 0x080fe40003f86070 */
[----:B------:R-:W-:Y:S02]  /*25310*/  ISETP.GE.U32.AND P5, PT, R8, R0, PT ;  /* 0x000000000800720c */ /* 0x000fe40003fa6070 */
[----:B------:R-:W-:Y:S02]  /*25320*/  ISETP.NE.AND P1, PT, R2, RZ, PT ;  /* 0x000000ff0200720c */ /* 0x000fe40003f25270 */
[----:B------:R-:W-:Y:S07]  /*25330*/  LOP3.LUT R0, RZ, R2, RZ, 0x33, !PT ;  /* 0x00000002ff007212 */ /* 0x000fee00078e33ff */
[----:B------:R-:W-:Y:S02]  /*25340*/  @P4 IADD3 R3, R3, 0x1, RZ ;  /* 0x0000000103034810 */ /* 0x000fe40007ffe0ff */
[----:B------:R-:W-:Y:S03]  /*25350*/  @P5 IADD3 R4, R4, 0x1, RZ ;  /* 0x0000000104045810 */ /* 0x000fe60007ffe0ff */
[----:B------:R-:W-:Y:S02]  /*25360*/  @!P0 IMAD.MOV R3, RZ, RZ, -R3 ;  /* 0x000000ffff038224 */ /* 0x000fe400078e0a03 */
[----:B------:R-:W-:Y:S03]  /*25370*/  @!P2 IMAD.MOV R4, RZ, RZ, -R4 ;  /* 0x000000ffff04a224 */ /* 0x000fe600078e0a04 */
[C---:B------:R-:W-:Y:S02]  /*25380*/  SEL R3, R0.reuse, R3, !P1 ;  /* 0x0000000300037207 */ /* 0x040fe40004800000 */
[----:B------:R-:W-:Y:S02]  /*25390*/  SEL R0, R0, R4, !P1 ;  /* 0x0000000400007207 */ /* 0x000fe40004800000 */
[----:B------:R1:W2:Y:S01]  /*253a0*/  LD.E.64 R4, [R6.64+0x40] ;  /* 0x0000400406047980 */ /* 0x0002a2000c101b00 */
[CC--:B------:R-:W-:Y:S02]  /*253b0*/  LEA R10, P1, R3.reuse, R222.reuse, 0x2 ;  /* 0x000000de030a7211 */ /* 0x0c0fe400078210ff */
[C---:B------:R-:W-:Y:S02]  /*253c0*/  LEA R8, P0, R0.reuse, R222, 0x2 ;  /* 0x000000de00087211 */ /* 0x040fe400078010ff */
[-C--:B------:R-:W-:Y:S02]  /*253d0*/  LEA.HI.X.SX32 R11, R3, R223.reuse, 0x2, P1 ;  /* 0x000000df030b7211 */ /* 0x080fe400008f16ff */
[C---:B------:R-:W-:Y:S01]  /*253e0*/  LEA.HI.X.SX32 R9, R0.reuse, R223, 0x2, P0 ;  /* 0x000000df00097211 */ /* 0x040fe200000f16ff */
[----:B------:R-:W-:Y:S02]  /*253f0*/  IMAD.IADD R0, R0, 0x1, -R3 ;  /* 0x0000000100007824 */ /* 0x000fe400078e0a03 */
[----:B------:R-:W3:Y:S02]  /*25400*/  LD.E R10, [R10.64] ;  /* 0x000000040a0a7980 */ /* 0x000ee4000c101900 */
[----:B------:R-:W-:Y:S02]  /*25410*/  IMAD R2, R2, R0, -0x100 ;  /* 0xffffff0002027424 */ /* 0x000fe400078e0200 */
[----:B------:R4:W3:Y:S04]  /*25420*/  LD.E R9, [R8.64] ;  /* 0x0000000408097980 */ /* 0x0008e8000c101900 */
[----:B-1----:R-:W5:Y:S01]  /*25430*/  LD.E.64 R6, [R6.64+0x28] ;  /* 0x0000280406067980 */ /* 0x002f62000c101b00 */
[----:B----4-:R-:W-:Y:S01]  /*25440*/  SHF.R.S32.HI R8, RZ, 0x1f, R2 ;  /* 0x0000001fff087819 */ /* 0x010fe20000011402 */
[-C--:B--2---:R-:W-:Y:S02]  /*25450*/  IMAD R0, R5, R2.reuse, RZ ;  /* 0x0000000205007224 */ /* 0x084fe400078e02ff */
[C---:B------:R-:W-:Y:S04]  /*25460*/  IMAD.WIDE.U32 R2, R4.reuse, R2, RZ ;  /* 0x0000000204027225 */ /* 0x040fe800078e00ff */
[----:B------:R-:W-:Y:S04]  /*25470*/  IMAD R4, R4, R8, R0 ;  /* 0x0000000804047224 */ /* 0x000fe800078e0200 */
[----:B------:R-:W-:Y:S02]  /*25480*/  IMAD.IADD R3, R3, 0x1, R4 ;  /* 0x0000000103037824 */ /* 0x000fe400078e0204 */
[----:B---3--:R-:W-:Y:S05]  /*25490*/  IMAD.IADD R9, R10, 0x1, -R9 ;  /* 0x000000010a097824 */ /* 0x008fea00078e0a09 */
[----:B------:R-:W-:Y:S01]  /*254a0*/  SHF.R.S32.HI R4, RZ, 0x1f, R9 ;  /* 0x0000001fff047819 */ /* 0x000fe20000011409 */
[----:B-----5:R-:W-:Y:S04]  /*254b0*/  IMAD R0, R7, R9, RZ ;  /* 0x0000000907007224 */ /* 0x020fe800078e02ff */
[----:B------:R-:W-:Y:S02]  /*254c0*/  IMAD R0, R6, R4, R0 ;  /* 0x0000000406007224 */ /* 0x000fe400078e0200 */
[----:B------:R-:W-:Y:S04]  /*254d0*/  IMAD.WIDE.U32 R6, R9, R6, R2 ;  /* 0x0000000609067225 */ /* 0x000fe800078e0002 */
[----:B------:R-:W-:Y:S02]  /*254e0*/  IMAD.IADD R2, R7, 0x1, R0 ;  /* 0x0000000107027824 */ /* 0x000fe400078e0200 */
[----:B------:R-:W-:Y:S01]  /*254f0*/  IMAD.MOV.U32 R0, RZ, RZ, R6 ;  /* 0x000000ffff007224 */ /* 0x000fe200078e0006 */
[----:B------:R-:W-:-:S05]  /*25500*/  BRA `(.L_x_1151) ;  /* 0x0000004000007947 */ /* 0x000fca0003800000 */
.L_x_1150:
[----:B------:R-:W-:Y:S02]  /*25510*/  ULDC.64 UR4, c[0x0][0x118] ;  /* 0x0000460000047ab9 */ /* 0x000fe40000000a00 */
[----:B------:R-:W2:Y:S02]  /*25520*/  LD.E R0, [R6.64+0x40] ;  /* 0x0000400406007980 */ /* 0x000ea4000c101900 */
[----:B--2---:R-:W-:Y:S04]  /*25530*/  LEA R0, -R0, RZ, 0x8 ;  /* 0x000000ff00007211 */ /* 0x004fe800078e41ff */
[----:B------:R-:W-:Y:S02]  /*25540*/  SHF.R.S32.HI R2, RZ, 0x1f, R0 ;  /* 0x0000001fff027819 */ /* 0x000fe40000011400 */
.L_x_1151:
[----:B------:R-:W-:Y:S05]  /*25550*/  BSYNC B0 ;  /* 0x0000000000007941 */ /* 0x000fea0003800000 */
.L_x_1149:
[----:B------:R-:W2:Y:S01]  /*25560*/  LDL.64 R14, [R1+0xb0] ;  /* 0x0000b000010e7983 */ /* 0x000ea20000100a00 */
[----:B------:R-:W-:Y:S01]  /*25570*/  ISETP.GE.AND P0, PT, R132, R247, PT ;  /* 0x000000f78400720c */ /* 0x000fe20003f06270 */
[----:B------:R-:W-:Y:S01]  /*25580*/  ULDC.64 UR8, c[0x0][0x118] ;  /* 0x0000460000087ab9 */ /* 0x000fe20000000a00 */
[C---:B------:R-:W-:Y:S01]  /*25590*/  LEA R192, P5, R0.reuse, R220, 0x1 ;  /* 0x000000dc00c07211 */ /* 0x040fe200078a08ff */
[----:B------:R-:W3:Y:S01]  /*255a0*/  LDL R6, [R1+0x4] ;  /* 0x0000040001067983 */ /* 0x000ee20000100800 */
[----:B------:R-:W-:Y:S01]  /*255b0*/  ULDC.64 UR4, c[0x0][0x118] ;  /* 0x0000460000047ab9 */ /* 0x000fe20000000a00 */
[----:B------:R-:W-:Y:S01]  /*255c0*/  BSSY B1, `(.L_x_1152) ;  /* 0x0000287000017945 */ /* 0x000fe20003800000 */
[C---:B------:R-:W-:Y:S01]  /*255d0*/  LEA.HI.X R193, R0.reuse, R219, R2, 0x1, P5 ;  /* 0x000000db00c17211 */ /* 0x040fe200028f0c02 */
[----:B------:R-:W4:Y:S04]  /*255e0*/  LDL R5, [R1] ;  /* 0x0000000001057983 */ /* 0x000f280000100800 */
[----:B------:R-:W5:Y:S04]  /*255f0*/  LDL R4, [R1+0x130] ;  /* 0x0001300001047983 */ /* 0x000f680000100800 */
[----:B------:R-:W5:Y:S04]  /*25600*/  LDL.64 R12, [R1+0xa8] ;  /* 0x0000a800010c7983 */ /* 0x000f680000100a00 */
[----:B------:R-:W5:Y:S04]  /*25610*/  LDL R7, [R1+0x134] ;  /* 0x0001340001077983 */ /* 0x000f680000100800 */
[----:B------:R-:W5:Y:S04]  /*25620*/  LDL R11, [R1+0x128] ;  /* 0x00012800010b7983 */ /* 0x000f680000100800 */
[----:B------:R-:W5:Y:S04]  /*25630*/  LDL R8, [R1+0x104] ;  /* 0x0001040001087983 */ /* 0x000f680000100800 */
[----:B------:R-:W5:Y:S04]  /*25640*/  LDL R19, [R1+0x12c] ;  /* 0x00012c0001137983 */ /* 0x000f680000100800 */
[----:B------:R-:W5:Y:S04]  /*25650*/  LDL R18, [R1+0x100] ;  /* 0x0001000001127983 */ /* 0x000f680000100800 */
[----:B------:R-:W5:Y:S04]  /*25660*/  LDL.64 R22, [R1+0x20] ;  /* 0x0000200001167983 */ /* 0x000f680000100a00 */
[----:B------:R-:W5:Y:S04]  /*25670*/  LDL R9, [R1+0xfc] ;  /* 0x0000fc0001097983 */ /* 0x000f680000100800 */
[----:B------:R-:W5:Y:S04]  /*25680*/  LDL.64 R20, [R1+0xa0] ;  /* 0x0000a00001147983 */ /* 0x000f680000100a00 */
[----:B------:R-:W5:Y:S04]  /*25690*/  LDL R10, [R1+0xf8] ;  /* 0x0000f800010a7983 */ /* 0x000f680000100800 */
[----:B------:R-:W5:Y:S04]  /*256a0*/  LDL.64 R16, [R1+0x90] ;  /* 0x0000900001107983 */ /* 0x000f680000100a00 */
[----:B------:R-:W5:Y:S04]  /*256b0*/  LDL.64 R46, [R1+0x98] ;  /* 0x00009800012e7983 */ /* 0x000f680000100a00 */
[----:B------:R-:W5:Y:S04]  /*256c0*/  LDL.64 R44, [R1+0x18] ;  /* 0x00001800012c7983 */ /* 0x000f680000100a00 */
[----:B------:R-:W5:Y:S04]  /*256d0*/  LDL.64 R42, [R1+0x10] ;  /* 0x00001000012a7983 */ /* 0x000f680000100a00 */
[----:B------:R-:W5:Y:S04]  /*256e0*/  LDL R37, [R1+0xe8] ;  /* 0x0000e80001257983 */ /* 0x000f680000100800 */
[----:B------:R-:W5:Y:S04]  /*256f0*/  LDL.64 R40, [R1+0x88] ;  /* 0x0000880001287983 */ /* 0x000f680000100a00 */
[----:B------:R-:W5:Y:S04]  /*25700*/  LDL R34, [R1+0xe4] ;  /* 0x0000e40001227983 */ /* 0x000f680000100800 */
[----:B------:R-:W5:Y:S04]  /*25710*/  LDL.64 R32, [R1+0x8] ;  /* 0x0000080001207983 */ /* 0x000f680000100a00 */
[----:B------:R-:W5:Y:S04]  /*25720*/  LDL R35, [R1+0xe0] ;  /* 0x0000e00001237983 */ /* 0x000f680000100800 */
[----:B------:R-:W5:Y:S04]  /*25730*/  LDL.64 R38, [R1+0x80] ;  /* 0x0000800001267983 */ /* 0x000f680000100a00 */
[----:B------:R-:W5:Y:S04]  /*25740*/  LDL R36, [R1+0xdc] ;  /* 0x0000dc0001247983 */ /* 0x000f680000100800 */
[----:B------:R-:W-:Y:S04]  /*25750*/  @P0 STS.128 [R189+0xa000], RZ ;  /* 0x00a000ffbd000388 */ /* 0x000fe80000000c00 */
[----:B------:R-:W-:Y:S01]  /*25760*/  @!PT LDS RZ, [RZ] ;  /* 0x00000000fffff984 */ /* 0x000fe20000000800 */
[----:B------:R-:W-:Y:S01]  /*25770*/  @!PT LDS RZ, [RZ] ;  /* 0x00000000fffff984 */ /* 0x000fe20000000800 */
[----:B------:R-:W-:Y:S01]  /*25780*/  @!PT LDS RZ, [RZ] ;  /* 0x00000000fffff984 */ /* 0x000fe20000000800 */
[----:B------:R1:W-:Y:S04]  /*25790*/  @!P0 LDGSTS.E.BYPASS.LTC128B.128 [R189+0xa000], [R192.64] ;  /* 0x0a000000c0bd8fae */ /* 0x0003e8000b901d48 */
[----:B------:R-:W-:Y:S04]  /*257a0*/  @P0 STS.128 [R189+0xa800], RZ ;  /* 0x00a800ffbd000388 */ /* 0x000fe80000000c00 */
[----:B--2---:R-:W2:Y:S01]  /*257b0*/  LDL R15, [R1+0x120] ;  /* 0x00012000010f7983 */ /* 0x004ea20000100800 */
[C---:B----4-:R-:W-:Y:S01]  /*257c0*/  IMAD.SHL.U32 R3, R5.reuse, 0x10, RZ ;  /* 0x0000001005037824 */ /* 0x050fe200078e00ff */
[----:B---3--:R-:W-:Y:S02]  /*257d0*/  SHF.L.U64.HI R6, R5, 0x4, R6 ;  /* 0x0000000405067819 */ /* 0x008fe40000010206 */
[C---:B------:R-:W-:Y:S02]  /*257e0*/  @!P0 IADD3 R5, P1, R0.reuse, R14, RZ ;  /* 0x0000000e00058210 */ /* 0x040fe40007f3e0ff */
[----:B------:R-:W3:Y:S01]  /*257f0*/  LDL R14, [R1+0x124] ;  /* 0x00012400010e7983 */ /* 0x000ee20000100800 */
[C---:B------:R-:W-:Y:S02]  /*25800*/  @!P0 IADD3 R3, P3, R0.reuse, R3, RZ ;  /* 0x0000000300038210 */ /* 0x040fe40007f7e0ff */
[----:B-----5:R-:W-:Y:S01]  /*25810*/  @!P0 IADD3 R4, P2, R0, R4, RZ ;  /* 0x0000000400048210 */ /* 0x020fe20007f5e0ff */
[----:B------:R-:W4:Y:S02]  /*25820*/  LDL R13, [R1+0xf4] ;  /* 0x0000f400010d7983 */ /* 0x000f240000100800 */
[C---:B------:R-:W-:Y:S01]  /*25830*/  @!P0 IMAD.X R6, R2.reuse, 0x1, R6, P3 ;  /* 0x0000000102068824 */ /* 0x040fe200018e0606 */
[CC--:B------:R-:W-:Y:S01]  /*25840*/  @!P0 LEA R30, P3, R3.reuse, R220.reuse, 0x1 ;  /* 0x000000dc031e8211 */ /* 0x0c0fe200078608ff */
[----:B------:R-:W-:Y:S01]  /*25850*/  @!P0 IMAD.X R7, R2, 0x1, R7, P2 ;  /* 0x0000000102078824 */ /* 0x000fe200010e0607 */
[C---:B------:R-:W-:Y:S02]  /*25860*/  @!P0 LEA R28, P2, R4.reuse, R220, 0x1 ;  /* 0x000000dc041c8211 */ /* 0x040fe400078408ff */
[-C--:B------:R-:W-:Y:S02]  /*25870*/  @!P0 LEA.HI.X R31, R3, R219.reuse, R6, 0x1, P3 ;  /* 0x000000db031f8211 */ /* 0x080fe400018f0c06 */
[----:B------:R-:W-:Y:S02]  /*25880*/  @!P0 LEA.HI.X R29, R4, R219, R7, 0x1, P2 ;  /* 0x000000db041d8211 */ /* 0x000fe400010f0c07 */
[C---:B------:R-:W-:Y:S01]  /*25890*/  @!P0 IADD3 R4, P3, R0.reuse, R12, RZ ;  /* 0x0000000c00048210 */ /* 0x040fe20007f7e0ff */
[----:B------:R-:W-:Y:S01]  /*258a0*/  @!PT LDS RZ, [RZ] ;  /* 0x00000000fffff984 */ /* 0x000fe20000000800 */
[----:B------:R-:W-:Y:S01]  /*258b0*/  @!PT LDS RZ, [RZ] ;  /* 0x00000000fffff984 */ /* 0x000fe20000000800 */
[----:B------:R-:W-:Y:S01]  /*258c0*/  @!PT LDS RZ, [RZ] ;  /* 0x00000000fffff984 */ /* 0x000fe20000000800 */
[----:B------:R5:W-:Y:S01]  /*258d0*/  @!P0 LDGSTS.E.BYPASS.LTC128B.128 [R189+0xa800], [R30.64] ;  /* 0x0a8000001ebd8fae */ /* 0x000be2000b901d48 */
[----:B------:R-:W-:Y:S01]  /*258e0*/  @!P0 IADD3 R3, P4, R0, R11, RZ ;  /* 0x0000000b00038210 */ /* 0x000fe20007f9e0ff */
[C---:B------:R-:W-:Y:S01]  /*258f0*/  @!P0 IMAD.X R8, R2.reuse, 0x1, R8, P1 ;  /* 0x0000000102088824 */ /* 0x040fe200008e0608 */
[CC--:B------:R-:W-:Y:S01]  /*25900*/  @!P0 LEA R26, P1, R5.reuse, R220.reuse, 0x1 ;  /* 0x000000dc051a8211 */ /* 0x0c0fe200078208ff */
[----:B------:R-:W5:Y:S02]  /*25910*/  LDL R12, [R1+0xf0] ;  /* 0x0000f000010c7983 */ /* 0x000f640000100800 */
[C---:B------:R-:W-:Y:S01]  /*25920*/  @!P0 IMAD.X R7, R2.reuse, 0x1, R19, P4 ;  /* 0x0000000102078824 */ /* 0x040fe200020e0613 */
[-C--:B------:R-:W-:Y:S01]  /*25930*/  @!P0 LEA.HI.X R27, R5, R219.reuse, R8, 0x1, P1 ;  /* 0x000000db051b8211 */ /* 0x080fe200008f0c08 */
[----:B------:R-:W5:Y:S01]  /*25940*/  LDL R11, [R1+0xec] ;  /* 0x0000ec00010b7983 */ /* 0x000f620000100800 */
[C---:B------:R-:W-:Y:S01]  /*25950*/  @!P0 LEA R24, P4, R3.reuse, R220, 0x1 ;  /* 0x000000dc03188211 */ /* 0x040fe200078808ff */
[----:B------:R-:W-:Y:S01]  /*25960*/  @!P0 IMAD.X R8, R2, 0x1, R18, P3 ;  /* 0x0000000102088824 */ /* 0x000fe200018e0612 */
[----:B------:R-:W-:Y:S01]  /*25970*/  @!P0 IADD3 R5, P2, R0, R22, RZ ;  /* 0x0000001600058210 */ /* 0x000fe20007f5e0ff */
[----:B------:R-:W-:Y:S01]  /*25980*/  @P0 STS.128 [R189+0xb000], RZ ;  /* 0x00b000ffbd000388 */ /* 0x000fe20000000c00 */
[-C--:B------:R-:W-:Y:S02]  /*25990*/  @!P0 LEA.HI.X R25, R3, R219.reuse, R7, 0x1, P4 ;  /* 0x000000db03198211 */ /* 0x080fe400020f0c07 */
[----:B------:R-:W-:Y:S01]  /*259a0*/  @!P0 LEA R22, P3, R4, R220, 0x1 ;  /* 0x000000dc04168211 */ /* 0x000fe200078608ff */
[----:B------:R-:W-:Y:S01]  /*259b0*/  @!PT LDS RZ, [RZ] ;  /* 0x00000000fffff984 */ /* 0x000fe20000000800 */
[----:B------:R-:W-:Y:S01]  /*259c0*/  @!PT LDS RZ, [RZ] ;  /* 0x00000000fffff984 */ /* 0x000fe20000000800 */
[----:B------:R-:W-:Y:S01]  /*259d0*/  @!PT LDS RZ, [RZ] ;  /* 0x00000000fffff984 */ /* 0x000fe20000000800 */
[----:B------:R1:W-:Y:S01]  /*259e0*/  @!P0 LDGSTS.E.BYPASS.LTC128B.128 [R189+0xb000], [R28.64] ;  /* 0x0b0000001cbd8fae */ /* 0x0003e2000b901d48 */
[----:B------:R-:W-:Y:S02]  /*259f0*/  @!P0 IMAD.X R9, R2, 0x1, R9, P2 ;  /* 0x0000000102098824 */ /* 0x000fe400010e0609 */
[-C--:B------:R-:W-:Y:S01]  /*25a00*/  @!P0 LEA.HI.X R23, R4, R219.reuse, R8, 0x1, P3 ;  /* 0x000000db04178211 */ /* 0x080fe200018f0c08 */
[----:B------:R-:W-:Y:S01]  /*25a10*/  @P0 STS.128 [R189+0xb800], RZ ;  /* 0x00b800ffbd000388 */ /* 0x000fe20000000c00 */
[----:B------:R-:W-:Y:S02]  /*25a20*/  @!P0 IADD3 R6, P1, R0, R20, RZ ;  /* 0x0000001400068210 */ /* 0x000fe40007f3e0ff */
[CC--:B------:R-:W-:Y:S01]  /*25a30*/  @!P0 LEA R20, P2, R5.reuse, R220.reuse, 0x1 ;  /* 0x000000dc05148211 */ /* 0x0c0fe200078408ff */
[----:B------:R-:W-:Y:S01]  /*25a40*/  @!PT LDS RZ, [RZ] ;  /* 0x00000000fffff984 */ /* 0x000fe20000000800 */
[----:B------:R-:W-:Y:S01]  /*25a50*/  @!PT LDS RZ, [RZ] ;  /* 0x00000000fffff984 */ /* 0x000fe20000000800 */
[----:B------:R-:W-:Y:S01]  /*25a60*/  @!PT LDS RZ, [RZ] ;  /* 0x00000000fffff984 */ /* 0x000fe20000000800 */
[----:B------:R1:W-:Y:S02]  /*25a70*/  @!P0 LDGSTS.E.BYPASS.LTC128B.128 [R189+0xb800], [R26.64] ;  /* 0x0b8000001abd8fae */ /* 0x0003e4000b901d48 */
[----:B------:R-:W-:Y:S01]  /*25a80*/  @!P0 IMAD.X R10, R2, 0x1, R10, P1 ;  /* 0x00000001020a8824 */ /* 0x000fe200008e060a */
[-C--:B------:R-:W-:Y:S01]  /*25a90*/  @!P0 LEA.HI.X R21, R5, R219.reuse, R9, 0x1, P2 ;  /* 0x000000db05158211 */ /* 0x080fe200010f0c09 */
[----:B------:R-:W-:Y:S01]  /*25aa0*/  @P0 STS.128 [R189+0xc000], RZ ;  /* 0x00c000ffbd000388 */ /* 0x000fe20000000c00 */
[----:B------:R-:W-:Y:S02]  /*25ab0*/  @!P0 LEA R18, P1, R6, R220, 0x1 ;  /* 0x000000dc06128211 */ /* 0x000fe400078208ff */
[----:B------:R-:W-:Y:S01]  /*25ac0*/  @!P0 IADD3 R4, P3, R0, R46, RZ ;  /* 0x0000002e00048210 */ /* 0x000fe20007f7e0ff */
[----:B------:R-:W-:Y:S01]  /*25ad0*/  @!PT LDS RZ, [RZ] ;  /* 0x00000000fffff984 */ /* 0x000fe20000000800 */
[----:B------:R-:W-:Y:S01]  /*25ae0*/  @!PT LDS RZ, [RZ] ;  /* 0x00000000fffff984 */ /* 0x000fe20000000800 */
[----:B------:R-:W-:Y:S01]  /*25af0*/  @!PT LDS RZ, [RZ] ;  /* 0x00000000fffff984 */ /* 0x000fe20000000800 */
[----:B------:R1:W-:Y:S01]  /*25b00*/  @!P0 LDGSTS.E.BYPASS.LTC128B.128 [R189+0xc000], [R24.64] ;  /* 0x0c00000018bd8fae */ /* 0x0003e2000b901d48 */
[----:B------:R-:W-:Y:S02]  /*25b10*/  @!P0 LEA.HI.X R19, R6, R219, R10, 0x1, P1 ;  /* 0x000000db06138211 */ /* 0x000fe400008f0c0a */
[C---:B------:R-:W-:Y:S01]  /*25b20*/  @!P0 IADD3 R6, P1, R0.reuse, R16, RZ ;  /* 0x0000001000068210 */ /* 0x040fe20007f3e0ff */
[----:B------:R-:W-:Y:S01]  /*25b30*/  @P0 STS.128 [R189+0xc800], RZ ;  /* 0x00c800ffbd000388 */ /* 0x000fe20000000c00 */
[C---:B------:R-:W-:Y:S03]  /*25b40*/  @!P0 IADD3 R5, P2, R0.reuse, R44, RZ ;  /* 0x0000002c00058210 */ /* 0x040fe60007f5e0ff */
        /* <DEDUP_REMOVED lines=14> */
[----:B------:R-:W-:Y:S01]  /*25c30*/  @P0 STS.128 [R189+0xe000], RZ ;  /* 0x00e000ffbd000388 */ /* 0x000fe20000000c00 */
[----:B--2---:R-:W-:Y:S05]  /*25c40*/  @!P0 IADD3 R3, P4, R0, R15, RZ ;  /* 0x0000000f00038210 */ /* 0x004fea0007f9e0ff */
[C---:B---3--:R-:W-:Y:S01]  /*25c50*/  @!P0 IMAD.X R7, R2.reuse, 0x1, R14, P4 ;  /* 0x0000000102078824 */ /* 0x048fe200020e060e */
[CC--:B------:R-:W-:Y:S01]  /*25c60*/  @!P0 LEA R16, P4, R3.reuse, R220.reuse, 0x1 ;  /* 0x000000dc03108211 */ /* 0x0c0fe200078808ff */
[----:B----4-:R-:W-:Y:S03]  /*25c70*/  @!P0 IMAD.X R8, R2, 0x1, R13, P3 ;  /* 0x0000000102088824 */ /* 0x010fe600018e060d */
[-C--:B------:R-:W-:Y:S02]  /*25c80*/  @!P0 LEA.HI.X R17, R3, R219.reuse, R7, 0x1, P4 ;  /* 0x000000db03118211 */ /* 0x080fe400020f0c07 */
[----:B------:R-:W-:Y:S02]  /*25c90*/  @!P0 LEA R14, P3, R4, R220, 0x1 ;  /* 0x000000dc040e8211 */ /* 0x000fe400078608ff */
[----:B------:R-:W-:Y:S01]  /*25ca0*/  @!P0 IADD3 R3, P4, R0, R42, RZ ;  /* 0x0000002a00038210 */ /* 0x000fe20007f9e0ff */
[----:B------:R-:W-:Y:S01]  /*25cb0*/  @!PT LDS RZ, [RZ] ;  /* 0x00000000fffff984 */ /* 0x000fe20000000800 */
[----:B------:R-:W-:Y:S01]  /*25cc0*/  @!PT LDS RZ, [RZ] ;  /* 0x00000000fffff984 */ /* 0x000fe20000000800 */
[----:B------:R-:W-:Y:S01]  /*25cd0*/  @!PT LDS RZ, [RZ] ;  /* 0x00000000fffff984 */ /* 0x000fe20000000800 */
[----:B------:R1:W-:Y:S01]  /*25ce0*/  @!P0 LDGSTS.E.BYPASS.LTC128B.128 [R189+0xe000], [R16.64] ;  /* 0x0e00000010bd8fae */ /* 0x0003e2000b901d48 */
[-C--:B------:R-:W-:Y:S03]  /*25cf0*/  @!P0 LEA.HI.X R15, R4, R219.reuse, R8, 0x1, P3 ;  /* 0x000000db040f8211 */ /* 0x080fe600018f0c08 */
[----:B------:R-:W-:Y:S01]  /*25d00*/  @P0 STS.128 [R189+0xe800], RZ ;  /* 0x00e800ffbd000388 */ /* 0x000fe20000000c00 */
[C---:B------:R-:W-:Y:S01]  /*25d10*/  @!P0 IMAD.X R7, R2.reuse, 0x1, R37, P4 ;  /* 0x0000000102078824 */ /* 0x040fe200020e0625 */
[-C--:B------:R-:W-:Y:S02]  /*25d20*/  @!P0 LEA R8, P4, R3, R220.reuse, 0x1 ;  /* 0x000000dc03088211 */ /* 0x080fe400078808ff */
[----:B------:R-:W-:Y:S01]  /*25d30*/  @!PT LDS RZ, [RZ] ;  /* 0x00000000fffff984 */ /* 0x000fe20000000800 */
[----:B------:R-:W-:Y:S01]  /*25d40*/  @!PT LDS RZ, [RZ] ;  /* 0x00000000fffff984 */ /* 0x000fe20000000800 */
[----:B------:R-:W-:Y:S01]  /*25d50*/  @!PT LDS RZ, [RZ] ;  /* 0x00000000fffff984 */ /* 0x000fe20000000800 */
[----:B------:R2:W-:Y:S01]  /*25d60*/  @!P0 LDGSTS.E.BYPASS.LTC128B.128 [R189+0xe800], [R14.64] ;  /* 0x0e8000000ebd8fae */ /* 0x0005e2000b901d48 */
[C---:B-----5:R-:W-:Y:S01]  /*25d70*/  @!P0 IMAD.X R9, R2.reuse, 0x1, R12, P2 ;  /* 0x0000000102098824 */ /* 0x060fe200010e060c */
[CC--:B------:R-:W-:Y:S02]  /*25d80*/  @!P0 LEA R12, P2, R5.reuse, R220.reuse, 0x1 ;  /* 0x000000dc050c8211 */ /* 0x0c0fe400078408ff */
[----:B------:R-:W-:Y:S01]  /*25d90*/  @P0 STS.128 [R189+0xf000], RZ ;  /* 0x00f000ffbd000388 */ /* 0x000fe20000000c00 */
[----:B------:R-:W-:Y:S01]  /*25da0*/  @!P0 IMAD.X R11, R2, 0x1, R11, P1 ;  /* 0x00000001020b8824 */ /* 0x000fe200008e060b */
[-C--:B------:R-:W-:Y:S02]  /*25db0*/  @!P0 LEA.HI.X R13, R5, R219.reuse, R9, 0x1, P2 ;  /* 0x000000db050d8211 */ /* 0x080fe400010f0c09 */
[----:B------:R-:W-:Y:S02]  /*25dc0*/  @!P0 LEA R10, P1, R6, R220, 0x1 ;  /* 0x000000dc060a8211 */ /* 0x000fe400078208ff */
[----:B------:R-:W-:Y:S01]  /*25dd0*/  @!P0 IADD3 R5, P3, R0, R40, RZ ;  /* 0x0000002800058210 */ /* 0x000fe20007f7e0ff */
[----:B------:R-:W-:Y:S01]  /*25de0*/  @!PT LDS RZ, [RZ] ;  /* 0x00000000fffff984 */ /* 0x000fe20000000800 */
[----:B------:R-:W-:Y:S01]  /*25df0*/  @!PT LDS RZ, [RZ] ;  /* 0x00000000fffff984 */ /* 0x000fe20000000800 */
[----:B------:R-:W-:Y:S01]  /*25e00*/  @!PT LDS RZ, [RZ] ;  /* 0x00000000fffff984 */ /* 0x000fe20000000800 */
[----:B------:R2:W-:Y:S01]  /*25e10*/  @!P0 LDGSTS.E.BYPASS.LTC128B.128 [R189+0xf000], [R12.64] ;  /* 0x0f0000000cbd8fae */ /* 0x0005e2000b901d48 */
[-C--:B------:R-:W-:Y:S02]  /*25e20*/  @!P0 LEA.HI.X R11, R6, R219.reuse, R11, 0x1, P1 ;  /* 0x000000db060b8211 */ /* 0x080fe400008f0c0b */
[-C--:B------:R-:W-:Y:S01]  /*25e30*/  @!P0 LEA.HI.X R9, R3, R219.reuse, R7, 0x1, P4 ;  /* 0x000000db03098211 */ /* 0x080fe200020f0c07 */
[----:B------:R-:W-:Y:S01]  /*25e40*/  @P0 STS.128 [R189+0xf800], RZ ;  /* 0x00f800ffbd000388 */ /* 0x000fe20000000c00 */
[----:B------:R-:W-:Y:S01]  /*25e50*/  @!P0 IMAD.X R34, R2, 0x1, R34, P3 ;  /* 0x0000000102228824 */ /* 0x000fe200018e0622 */
[C---:B------:R-:W-:Y:S02]  /*25e60*/  @!P0 LEA R6, P3, R5.reuse, R220, 0x1 ;  /* 0x000000dc05068211 */ /* 0x040fe400078608ff */
[----:B------:R-:W-:Y:S01]  /*25e70*/  @!PT LDS RZ, [RZ] ;  /* 0x00000000fffff984 */ /* 0x000fe20000000800 */
[----:B------:R-:W-:Y:S01]  /*25e80*/  @!PT LDS RZ, [RZ] ;  /* 0x00000000fffff984 */ /* 0x000fe20000000800 */
[----:B------:R-:W-:Y:S01]  /*25e90*/  @!PT LDS RZ, [RZ] ;  /* 0x00000000fffff984 */ /* 0x000fe20000000800 */
[----:B------:R3:W-:Y:S01]  /*25ea0*/  @!P0 LDGSTS.E.BYPASS.LTC128B.128 [R189+0xf800], [R10.64] ;  /* 0x0f8000000abd8fae */ /* 0x0007e2000b901d48 */
[C---:B------:R-:W-:Y:S02]  /*25eb0*/  @!P0 IADD3 R32, P2, R0.reuse, R32, RZ ;  /* 0x0000002000208210 */ /* 0x040fe40007f5e0ff */
[-C--:B------:R-:W-:Y:S01]  /*25ec0*/  @!P0 LEA.HI.X R7, R5, R219.reuse, R34, 0x1, P3 ;  /* 0x000000db05078211 */ /* 0x080fe200018f0c22 */
[----:B------:R-:W-:Y:S01]  /*25ed0*/  @P0 STS.128 [R189+0x10000], RZ ;  /* 0x010000ffbd000388 */ /* 0x000fe20000000c00 */
[----:B------:R-:W-:Y:S01]  /*25ee0*/  @!P0 IADD3 R33, P1, R0, R38, RZ ;  /* 0x0000002600218210 */ /* 0x000fe20007f3e0ff */
[----:B------:R-:W-:Y:S01]  /*25ef0*/  @!P0 IMAD.X R35, R2, 0x1, R35, P2 ;  /* 0x0000000102238824 */ /* 0x000fe200010e0623 */
[-C--:B------:R-:W-:Y:S01]  /*25f00*/  @!P0 LEA R4, P2, R32, R220.reuse, 0x1 ;  /* 0x000000dc20048211 */ /* 0x080fe200078408ff */
[----:B------:R-:W-:Y:S01]  /*25f10*/  @!PT LDS RZ, [RZ] ;  /* 0x00000000fffff984 */ /* 0x000fe20000000800 */
[----:B------:R-:W-:Y:S01]  /*25f20*/  @!PT LDS RZ, [RZ] ;  /* 0x00000000fffff984 */ /* 0x000fe20000000800 */
[----:B------:R-:W-:Y:S01]  /*25f30*/  @!PT LDS RZ, [RZ] ;  /* 0x00000000fffff984 */ /* 0x000fe20000000800 */
[----:B------:R3:W-:Y:S02]  /*25f40*/  @!P0 LDGSTS.E.BYPASS.LTC128B.128 [R189+0x10000], [R8.64] ;  /* 0x1000000008bd8fae */ /* 0x0007e4000b901d48 */
[----:B------:R-:W-:Y:S01]  /*25f50*/  @!P0 IMAD.X R0, R2, 0x1, R36, P1 ;  /* 0x0000000102008824 */ /* 0x000fe200008e0624 */
[-C--:B------:R-:W-:Y:S01]  /*25f60*/  @!P0 LEA.HI.X R5, R32, R219.reuse, R35, 0x1, P2 ;  /* 0x000000db20058211 */ /* 0x080fe200010f0c23 */
[----:B------:R-:W-:Y:S01]  /*25f70*/  @P0 STS.128 [R189+0x10800], RZ ;  /* 0x010800ffbd000388 */ /* 0x000fe20000000c00 */
[C---:B------:R-:W-:Y:S01]  /*25f80*/  @!P0 LEA R2, P1, R33.reuse, R220, 0x1 ;  /* 0x000000dc21028211 */ /* 0x040fe200078208ff */
[----:B------:R-:W-:Y:S02]  /*25f90*/  IMAD.MOV.U32 R220, RZ, RZ, R192 ;  /* 0x000000ffffdc7224 */ /* 0x000fe400078e00c0 */
[----:B------:R-:W-:Y:S01]  /*25fa0*/  @!PT LDS RZ, [RZ] ;  /* 0x00000000fffff984 */ /* 0x000fe20000000800 */
[----:B------:R-:W-:Y:S01]  /*25fb0*/  @!PT LDS RZ, [RZ] ;  /* 0x00000000fffff984 */ /* 0x000fe20000000800 */
[----:B------:R-:W-:Y:S01]  /*25fc0*/  @!PT LDS RZ, [RZ] ;  /* 0x00000000fffff984 */ /* 0x000fe20000000800 */
[----:B------:R4:W-:Y:S01]  /*25fd0*/  @!P0 LDGSTS.E.BYPASS.LTC128B.128 [R189+0x10800], [R6.64] ;  /* 0x1080000006bd8fae */ /* 0x0009e2000b901d48 */
[----:B------:R-:W-:Y:S01]  /*25fe0*/  @!P0 LEA.HI.X R3, R33, R219, R0, 0x1, P1 ;  /* 0x000000db21038211 */ /* 0x000fe200008f0c00 */
[----:B------:R-:W-:Y:S02]  /*25ff0*/  IMAD.IADD R0, R176, 0x1, R184 ;  /* 0x00000001b0007824 */ /* 0x000fe400078e02b8 */
[----:B------:R-:W-:Y:S01]  /*26000*/  @P0 STS.128 [R189+0x11000], RZ ;  /* 0x011000ffbd000388 */ /* 0x000fe20000000c00 */
[----:B------:R-:W-:Y:S03]  /*26010*/  IMAD.MOV.U32 R219, RZ, RZ, R193 ;  /* 0x000000ffffdb7224 */ /* 0x000fe600078e00c1 */
        /* <DEDUP_REMOVED lines=8> */
[----:B------:R5:W-:Y:S01]  /*260a0*/  @!P0 LDGSTS.E.BYPASS.LTC128B.128 [R189+0x11800], [R2.64] ;  /* 0x1180000002bd8fae */ /* 0x000be2000b901d48 */
[----:B------:R-:W-:Y:S01]  /*260b0*/  ULDC.64 UR8, c[0x0][0x40] ;  /* 0x0000100000087ab9 */ /* 0x000fe20000000a00 */
[----:B------:R-:W-:Y:S01]  /*260c0*/  ISETP.GE.AND P0, PT, R248, 0x2, PT ;  /* 0x00000002f800780c */ /* 0x000fe20003f06270 */
[----:B------:R-:W-:Y:S01]  /*260d0*/  UIADD3 UR8, UP0, UR8, 0x160, URZ ;  /* 0x0000016008087890 */ /* 0x000fe2000ff1e03f */
[----:B------:R-:W-:Y:S03]  /*260e0*/  LDSM.16.M88.4 R128, [R183] ;  /* 0x00000000b780783b */ /* 0x000fe60000000200 */
[----:B------:R-:W-:Y:S01]  /*260f0*/  UIADD3.X UR9, URZ, UR9, URZ, UP0, !UPT ;  /* 0x000000093f097290 */ /* 0x000fe200087fe43f */
[----:B---3--:R-:W4:Y:S04]  /*26100*/  LDSM.16.M88.4 R8, [R176+0x2000] ;  /* 0x00200000b008783b */ /* 0x008f280000000200 */
[----:B-1----:R-:W2:Y:S04]  /*26110*/  LDSM.16.M88.4 R16, [R176+0x2800] ;  /* 0x00280000b010783b */ /* 0x002ea80000000200 */
[----:B------:R-:W1:Y:S04]  /*26120*/  LDSM.16.M88.4 R24, [R176+0x3000] ;  /* 0x00300000b018783b */ /* 0x000e680000000200 */
[----:B------:R-:W0:Y:S04]  /*26130*/  LDGDEPBAR ;  /* 0x00000000000079af */ /* 0x000e280000000000 */
[----:B------:R-:W3:Y:S01]  /*26140*/  LDSM.16.M88.4 R32, [R176+0x3800] ;  /* 0x00380000b020783b */ /* 0x000ee20000000200 */
[C---:B-----5:R-:W-:Y:S03]  /*26150*/  IADD3 R2, R177.reuse, 0x5800, RZ ;  /* 0x00005800b1027810 */ /* 0x060fe60007ffe0ff */
[----:B------:R-:W5:Y:S01]  /*26160*/  LDSM.16.M88.4 R40, [R176+0x4000] ;  /* 0x00400000b028783b */ /* 0x000f620000000200 */
[----:B------:R-:W-:Y:S03]  /*26170*/  IMAD.U32 R3, RZ, RZ, UR9 ;  /* 0x00000009ff037e24 */ /* 0x000fe6000f8e00ff */
[----:B------:R-:W1:Y:S04]  /*26180*/  LDSM.16.M88.4 R48, [R176+0x4800] ;  /* 0x00480000b030783b */ /* 0x000e680000000200 */
[----:B------:R-:W1:Y:S04]  /*26190*/  LDSM.16.M88.4 R56, [R176+0x5000] ;  /* 0x00500000b038783b */ /* 0x000e680000000200 */
[----:B------:R-:W1:Y:S04]  /*261a0*/  LDSM.16.M88.4 R64, [R176+0x5800] ;  /* 0x00580000b040783b */ /* 0x000e680000000200 */
[----:B------:R-:W3:Y:S01]  /*261b0*/  LDSM.16.M88.4 R72, [R176+0x6000] ;  /* 0x00600000b048783b */ /* 0x000ee20000000200 */
[C---:B----4-:R-:W-:Y:S03]  /*261c0*/  HMMA.16816.F32.BF16 R4, R128.reuse, R8, RZ ;  /* 0x000000088004723c */ /* 0x050fe600000418ff */
[----:B------:R-:W4:Y:S04]  /*261d0*/  LDSM.16.M88.4 R80, [R176+0x6800] ;  /* 0x00680000b050783b */ /* 0x000f280000000200 */
[----:B------:R-:W3:Y:S01]  /*261e0*/  LDSM.16.M88.4 R88, [R176+0x7000] ;  /* 0x00700000b058783b */ /* 0x000ee20000000200 */
[C---:B------:R-:W-:Y:S03]  /*261f0*/  HMMA.16816.F32.BF16 R8, R128.reuse, R10, RZ ;  /* 0x0000000a8008723c */ /* 0x040fe600000418ff */
[----:B------:R-:W4:Y:S04]  /*26200*/  LDSM.16.M88.4 R96, [R176+0x7800] ;  /* 0x00780000b060783b */ /* 0x000f280000000200 */
[----:B------:R-:W4:Y:S01]  /*26210*/  LDSM.16.M88.4 R104, [R176+0x8000] ;  /* 0x00800000b068783b */ /* 0x000f220000000200 */
[C---:B--2---:R-:W-:Y:S03]  /*26220*/  HMMA.16816.F32.BF16 R12, R128.reuse, R16, RZ ;  /* 0x00000010800c723c */ /* 0x044fe600000418ff */
[----:B------:R-:W2:Y:S04]  /*26230*/  LDSM.16.M88.4 R112, [R176+0x8800] ;  /* 0x00880000b070783b */ /* 0x000ea80000000200 */
[----:B------:R-:W2:Y:S01]  /*26240*/  LDSM.16.M88.4 R120, [R176+0x9000] ;  /* 0x00900000b078783b */ /* 0x000ea20000000200 */
[C---:B------:R-:W-:Y:S03]  /*26250*/  HMMA.16816.F32.BF16 R16, R128.reuse, R18, RZ ;  /* 0x000000128010723c */ /* 0x040fe600000418ff */
[----:B------:R-:W2:Y:S04]  /*26260*/  LDSM.16.M88.4 R168, [R176+0x9800] ;  /* 0x00980000b0a8783b */ /* 0x000ea80000000200 */
[----:B------:R-:W-:Y:S01]  /*26270*/  LDSM.16.M88.4 R172, [R0+0x2000] ;  /* 0x0020000000ac783b */ /* 0x000fe20000000200 */
[C---:B-1----:R-:W-:Y:S08]  /*26280*/  HMMA.16816.F32.BF16 R20, R128.reuse, R24, RZ ;  /* 0x000000188014723c */ /* 0x042ff000000418ff */
[C---:B------:R-:W-:Y:S08]  /*26290*/  HMMA.16816.F32.BF16 R24, R128.reuse, R26, RZ ;  /* 0x0000001a8018723c */ /* 0x040ff000000418ff */
[C---:B---3--:R-:W-:Y:S08]  /*262a0*/  HMMA.16816.F32.BF16 R28, R128.reuse, R32, RZ ;  /* 0x00000020801c723c */ /* 0x048ff000000418ff */
[C---:B------:R-:W-:Y:S08]  /*262b0*/  HMMA.16816.F32.BF16 R32, R128.reuse, R34, RZ ;  /* 0x000000228020723c */ /* 0x040ff000000418ff */
[C---:B-----5:R-:W-:Y:S08]  /*262c0*/  HMMA.16816.F32.BF16 R36, R128.reuse, R40, RZ ;  /* 0x000000288024723c */ /* 0x060ff000000418ff */
        /* <DEDUP_REMOVED lines=21> */
[C---:B------:R-:W-:Y:S07]  /*26420*/  HMMA.16816.F32.BF16 R124, R128.reuse, R168, RZ ;  /* 0x000000a8807c723c */ /* 0x040fee00000418ff */
[--C-:B------:R-:W-:Y:S01]  /*26430*/  IMAD R168, R186, 0x2, R183.reuse ;  /* 0x00000002baa87824 */ /* 0x100fe200078e02b7 */
[----:B------:R-:W-:Y:S05]  /*26440*/  HMMA.16816.F32.BF16 R128, R128, R170, RZ ;  /* 0x000000aa8080723c */ /* 0x000fea00000418ff */
[----:B------:R-:W1:Y:S03]  /*26450*/  LDSM.16.M88.4 R168, [R168] ;  /* 0x00000000a8a8783b */ /* 0x000e660000000200 */
[C---:B-1----:R-:W-:Y:S08]  /*26460*/  HMMA.16816.F32.BF16 R4, R168.reuse, R172, R4 ;  /* 0x000000aca804723c */ /* 0x042ff00000041804 */
[C---:B------:R-:W-:Y:S01]  /*26470*/  HMMA.16816.F32.BF16 R8, R168.reuse, R174, R8 ;  /* 0x000000aea808723c */ /* 0x040fe20000041808 */
[----:B------:R-:W1:Y:S07]  /*26480*/  LDSM.16.M88.4 R172, [R0+0x2800] ;  /* 0x0028000000ac783b */ /* 0x000e6e0000000200 */
        /* <DEDUP_REMOVED lines=41> */
[----:B------:R1:W2:Y:S03]  /*26720*/  LDSM.16.M88.4 R172, [R0+0x9800] ;  /* 0x0098000000ac783b */ /* 0x0002a60000000200 */
[----:B-1----:R-:W-:Y:S04]  /*26730*/  IADD3 R0, R177, 0x6000, RZ ;  /* 0x00006000b1007810 */ /* 0x002fe80007ffe0ff */
[C---:B--2---:R-:W-:Y:S08]  /*26740*/  HMMA.16816.F32.BF16 R124, R168.reuse, R172, R124 ;  /* 0x000000aca87c723c */ /* 0x044ff0000004187c */
[----:B------:R-:W-:Y:S01]  /*26750*/  HMMA.16816.F32.BF16 R128, R168, R174, R128 ;  /* 0x000000aea880723c */ /* 0x000fe20000041880 */
[----:B------:R-:W-:Y:S06]  /*26760*/  LDSM.16.M88.4 R172, [R177] ;  /* 0x00000000b1ac783b */ /* 0x000fec0000000200 */
[----:B------:R-:W-:Y:S06]  /*26770*/  IMAD R168, R187, 0x2, R183 ;  /* 0x00000002bba87824 */ /* 0x000fec00078e02b7 */
[----:B------:R-:W1:Y:S02]  /*26780*/  LDSM.16.M88.4 R168, [R168] ;  /* 0x00000000a8a8783b */ /* 0x000e640000000200 */
[C---:B-1----:R-:W-:Y:S07]  /*26790*/  HMMA.16816.F32.BF16 R4, R168.reuse, R172, R4 ;  /* 0x000000aca804723c */ /* 0x042fee0000041804 */
[C---:B------:R-:W-:Y:S01]  /*267a0*/  IADD3 R172, R177.reuse, 0x800, RZ ;  /* 0x00000800b1ac7810 */ /* 0x040fe20007ffe0ff */
[C---:B------:R-:W-:Y:S05]  /*267b0*/  HMMA.16816.F32.BF16 R8, R168.reuse, R174, R8 ;  /* 0x000000aea808723c */ /* 0x040fea0000041808 */
[----:B------:R-:W1:Y:S03]  /*267c0*/  LDSM.16.M88.4 R172, [R172] ;  /* 0x00000000acac783b */ /* 0x000e660000000200 */
        /* <DEDUP_REMOVED lines=36> */
[C---:B-1----:R-:W-:Y:S08]  /*26a10*/  HMMA.16816.F32.BF16 R84, R168.reuse, R172, R84 ;  /* 0x000000aca854723c */ /* 0x042ff00000041854 */
[C---:B------:R-:W-:Y:S01]  /*26a20*/  HMMA.16816.F32.BF16 R88, R168.reuse, R174, R88 ;  /* 0x000000aea858723c */ /* 0x040fe20000041858 */
[----:B------:R1:W2:Y:S03]  /*26a30*/  LDSM.16.M88.4 R172, [R2] ;  /* 0x0000000002ac783b */ /* 0x0002a60000000200 */
[----:B-1----:R-:W-:Y:S04]  /*26a40*/  IMAD.U32 R2, RZ, RZ, UR8 ;  /* 0x00000008ff027e24 */ /* 0x002fe8000f8e00ff */
[C---:B--2---:R-:W-:Y:S08]  /*26a50*/  HMMA.16816.F32.BF16 R92, R168.reuse, R172, R92 ;  /* 0x000000aca85c723c */ /* 0x044ff0000004185c */
[C---:B------:R-:W-:Y:S01]  /*26a60*/  HMMA.16816.F32.BF16 R96, R168.reuse, R174, R96 ;  /* 0x000000aea860723c */ /* 0x040fe20000041860 */
[----:B------:R-:W1:Y:S07]  /*26a70*/  LDSM.16.M88.4 R172, [R0] ;  /* 0x0000000000ac783b */ /* 0x000e6e0000000200 */
        /* <DEDUP_REMOVED lines=9> */
[----:B------:R-:W-:Y:S01]  /*26b10*/  IADD3 R172, R177, 0x7800, RZ ;  /* 0x00007800b1ac7810 */ /* 0x000fe20007ffe0ff */
[C---:B------:R-:W-:Y:S05]  /*26b20*/  HMMA.16816.F32.BF16 R120, R168.reuse, R174, R120 ;  /* 0x000000aea878723c */ /* 0x040fea0000041878 */
[----:B------:R-:W1:Y:S03]  /*26b30*/  LDSM.16.M88.4 R172, [R172] ;  /* 0x00000000acac783b */ /* 0x000e660000000200 */
[C---:B-1----:R-:W-:Y:S08]  /*26b40*/  HMMA.16816.F32.BF16 R124, R168.reuse, R172, R124 ;  /* 0x000000aca87c723c */ /* 0x042ff0000004187c */
[----:B------:R-:W-:Y:S01]  /*26b50*/  HMMA.16816.F32.BF16 R128, R168, R174, R128 ;  /* 0x000000aea880723c */ /* 0x000fe20000041880 */
[----:B------:R-:W-:Y:S04]  /*26b60*/  LDSM.16.M88.4 R168, [R185] ;  /* 0x00000000b9a8783b */ /* 0x000fe80000000200 */
        /* <DEDUP_REMOVED lines=45> */
[----:B------:R-:W1:Y:S01]  /*26e40*/  LDSM.16.M88.4 R172, [R182+0x7800] ;  /* 0x00780000b6ac783b */ /* 0x000e620000000200 */
[----:B------:R-:W-:Y:S04]  /*26e50*/  DEPBAR.LE SB0, 0x0 ;  /* 0x000080000000791a */ /* 0x000fe80000000000 */
[----:B------:R-:W-:Y:S02]  /*26e60*/  BAR.SYNC.DEFER_BLOCKING 0x0 ;  /* 0x0000000000007b1d */ /* 0x000fe40000010000 */
[C---:B-1----:R-:W-:Y:S08]  /*26e70*/  HMMA.16816.F32.BF16 R124, R168.reuse, R172, R124 ;  /* 0x000000aca87c723c */ /* 0x042ff0000004187c */
[----:B------:R-:W-:Y:S01]  /*26e80*/  HMMA.16816.F32.BF16 R128, R168, R174, R128 ;  /* 0x000000aea880723c */ /* 0x000fe20000041880 */
[----:B------:R-:W-:Y:S07]  /*26e90*/  @!UPT UIADD3 URZ, URZ, URZ, URZ ;  /* 0x0000003f3f3ff290 */ /* 0x000fee000fffe03f */
[----:B------:R-:W-:-:S11]  /*26ea0*/  @!P0 BRA `(.L_x_1153) ;  /* 0x00000f8000008947 */ /* 0x000fd60003800000 */
[----:B------:R-:W-:Y:S01]  /*26eb0*/  ISETP.NE.U32.AND P0, PT, R222, RZ, PT ;  /* 0x000000ffde00720c */ /* 0x000fe20003f05070 */
[----:B------:R-:W-:Y:S03]  /*26ec0*/  BSSY B0, `(.L_x_1154) ;  /* 0x0000048000007945 */ /* 0x000fe60003800000 */
[----:B------:R-:W-:Y:S11]  /*26ed0*/  ISETP.NE.AND.EX P0, PT, R223, RZ, PT, P0 ;  /* 0x000000ffdf00720c */ /* 0x000ff60003f05300 */
[----:B------:R-:W-:Y:S02]  /*26ee0*/  @!UPT UIADD3 URZ, URZ, URZ, URZ ;  /* 0x0000003f3f3ff290 */ /* 0x000fe4000fffe03f */
[----:B------:R-:W-:-:S05]  /*26ef0*/  @!P0 BRA `(.L_x_1155) ;  /* 0x0000041000008947 */ /* 0x000fca0003800000 */
[----:B------:R-:W2:Y:S02]  /*26f00*/  LD.E R168, [R2.64+0x170] ;  /* 0x0001700402a87980 */ /* 0x000ea4000c101900 */
[-C--:B--2---:R-:W-:Y:S02]  /*26f10*/  IABS R0, R168.reuse ;  /* 0x000000a800007213 */ /* 0x084fe40000000000 */
[----:B------:R-:W-:Y:S02]  /*26f20*/  IABS R174, R168 ;  /* 0x000000a800ae7213 */ /* 0x000fe40000000000 */
[----:B------:R-:W1:Y:S03]  /*26f30*/  I2F.RP R170, R0 ;  /* 0x0000000000aa7306 */ /* 0x000e660000209400 */
[----:B------:R-:W-:Y:S07]  /*26f40*/  IMAD.MOV R174, RZ, RZ, -R174 ;  /* 0x000000ffffae7224 */ /* 0x000fee00078e0aae */
[----:B-1----:R-:W1:Y:S02]  /*26f50*/  MUFU.RCP R170, R170 ;  /* 0x000000aa00aa7308 */ /* 0x002e640000001000 */
[----:B-1----:R-:W-:Y:S08]  /*26f60*/  IADD3 R170, R170, 0xffffffe, RZ ;  /* 0x0ffffffeaaaa7810 */ /* 0x002ff00007ffe0ff */
[----:B------:R-:W1:Y:S02]  /*26f70*/  F2I.FTZ.U32.TRUNC.NTZ R171, R170 ;  /* 0x000000aa00ab7305 */ /* 0x000e64000021f000 */
[----:B-1----:R-:W-:Y:S02]  /*26f80*/  IMAD.MOV R169, RZ, RZ, -R171 ;  /* 0x000000ffffa97224 */ /* 0x002fe400078e0aab */
[----:B------:R-:W-:Y:S02]  /*26f90*/  IMAD.MOV.U32 R170, RZ, RZ, RZ ;  /* 0x000000ffffaa7224 */ /* 0x000fe400078e00ff */
[----:B------:R-:W-:Y:S02]  /*26fa0*/  IMAD.MOV.U32 R172, RZ, RZ, R169 ;  /* 0x000000ffffac7224 */ /* 0x000fe400078e00a9 */
[----:B------:R-:W-:Y:S02]  /*26fb0*/  IMAD.SHL.U32 R169, R248, 0x100, RZ ;  /* 0x00000100f8a97824 */ /* 0x000fe400078e00ff */
[----:B------:R-:W-:Y:S03]  /*26fc0*/  IMAD R172, R172, R0, RZ ;  /* 0x00000000acac7224 */ /* 0x000fe600078e02ff */
[----:B------:R-:W-:Y:S01]  /*26fd0*/  IADD3 R188, R169, -0x200, RZ ;  /* 0xfffffe00a9bc7810 */ /* 0x000fe20007ffe0ff */
[----:B------:R-:W-:Y:S01]  /*26fe0*/  IMAD.HI.U32 R171, R171, R172, R170 ;  /* 0x000000acabab7227 */ /* 0x000fe200078e00aa */
[----:B------:R-:W-:Y:S02]  /*26ff0*/  IADD3 R175, R169, -0x100, RZ ;  /* 0xffffff00a9af7810 */ /* 0x000fe40007ffe0ff */
[----:B------:R-:W-:Y:S02]  /*27000*/  IABS R173, R188 ;  /* 0x000000bc00ad7213 */ /* 0x000fe40000000000 */
[----:B------:R-:W-:Y:S02]  /*27010*/  IABS R172, R175 ;  /* 0x000000af00ac7213 */ /* 0x000fe40000000000 */
[-C--:B------:R-:W-:Y:S01]  /*27020*/  LOP3.LUT R175, R175, R168.reuse, RZ, 0x3c, !PT ;  /* 0x000000a8afaf7212 */ /* 0x080fe200078e3cff */
[----:B------:R-:W-:Y:S01]  /*27030*/  IMAD.HI.U32 R169, R171, R173, RZ ;  /* 0x000000adaba97227 */ /* 0x000fe200078e00ff */
[----:B------:R-:W-:Y:S02]  /*27040*/  LOP3.LUT R188, R188, R168, RZ, 0x3c, !PT ;  /* 0x000000a8bcbc7212 */ /* 0x000fe400078e3cff */
[----:B------:R-:W-:Y:S01]  /*27050*/  ISETP.GE.AND P2, PT, R175, RZ, PT ;  /* 0x000000ffaf00720c */ /* 0x000fe20003f46270 */
[----:B------:R-:W-:Y:S01]  /*27060*/  IMAD.HI.U32 R170, R171, R172, RZ ;  /* 0x000000acabaa7227 */ /* 0x000fe200078e00ff */
[----:B------:R-:W-:Y:S03]  /*27070*/  ISETP.GE.AND P0, PT, R188, RZ, PT ;  /* 0x000000ffbc00720c */ /* 0x000fe60003f06270 */
        /* <DEDUP_REMOVED lines=23> */
[----:B------:R-:W-:Y:S03]  /*271f0*/  IMAD.IADD R0, R0, 0x1, -R169 ;  /* 0x0000000100007824 */ /* 0x000fe600078e0aa9 */
[----:B------:R1:W3:Y:S01]  /*27200*/  LD.E R175, [R174.64] ;  /* 0x00000004aeaf7980 */ /* 0x0002e2000c101900 */
[----:B------:R-:W-:Y:S05]  /*27210*/  IMAD R168, R168, R0, -0x100 ;  /* 0xffffff00a8a87424 */ /* 0x000fea00078e0200 */
[----:B------:R-:W-:Y:S01]  /*27220*/  SHF.R.S32.HI R169, RZ, 0x1f, R168 ;  /* 0x0000001fffa97819 */ /* 0x000fe200000114a8 */
[----:B-1----:R1:W3:Y:S04]  /*27230*/  LD.E R174, [R172.64] ;  /* 0x00000004acae7980 */ /* 0x0022e8000c101900 */
[----:B-1----:R-:W4:Y:S01]  /*27240*/  LD.E.64 R172, [R2.64+0x20] ;  /* 0x0000200402ac7980 */ /* 0x002f22000c101b00 */
[-C--:B--2---:R-:W-:Y:S04]  /*27250*/  IMAD R0, R171, R168.reuse, RZ ;  /* 0x000000a8ab007224 */ /* 0x084fe800078e02ff */
[C---:B------:R-:W-:Y:S02]  /*27260*/  IMAD R0, R170.reuse, R169, R0 ;  /* 0x000000a9aa007224 */ /* 0x040fe400078e0200 */
[----:B------:R-:W-:Y:S04]  /*27270*/  IMAD.WIDE.U32 R168, R170, R168, RZ ;  /* 0x000000a8aaa87225 */ /* 0x000fe800078e00ff */
[----:B------:R-:W-:Y:S02]  /*27280*/  IMAD.IADD R169, R169, 0x1, R0 ;  /* 0x00000001a9a97824 */ /* 0x000fe400078e0200 */
[----:B---3--:R-:W-:Y:S05]  /*27290*/  IMAD.IADD R174, R175, 0x1, -R174 ;  /* 0x00000001afae7824 */ /* 0x008fea00078e0aae */
[----:B------:R-:W-:Y:S01]  /*272a0*/  SHF.R.S32.HI R175, RZ, 0x1f, R174 ;  /* 0x0000001fffaf7819 */ /* 0x000fe200000114ae */
[----:B----4-:R-:W-:Y:S02]  /*272b0*/  IMAD R0, R173, R174, RZ ;  /* 0x000000aead007224 */ /* 0x010fe400078e02ff */
[----:B------:R-:W-:Y:S04]  /*272c0*/  IMAD.WIDE.U32 R170, R174, R172, R168 ;  /* 0x000000acaeaa7225 */ /* 0x000fe800078e00a8 */
[----:B------:R-:W-:Y:S02]  /*272d0*/  IMAD R168, R172, R175, R0 ;  /* 0x000000afaca87224 */ /* 0x000fe400078e0200 */
[----:B------:R-:W-:Y:S02]  /*272e0*/  IMAD.MOV.U32 R0, RZ, RZ, R170 ;  /* 0x000000ffff007224 */ /* 0x000fe400078e00aa */
[----:B------:R-:W-:Y:S01]  /*272f0*/  IMAD.IADD R168, R171, 0x1, R168 ;  /* 0x00000001aba87824 */ /* 0x000fe200078e02a8 */
[----:B------:R-:W-:-:S05]  /*27300*/  BRA `(.L_x_1156) ;  /* 0x0000003000007947 */ /* 0x000fca0003800000 */
.L_x_1155:
[----:B------:R-:W2:Y:S02]  /*27310*/  LD.E R0, [R2.64+0x38] ;  /* 0x0000380402007980 */ /* 0x000ea4000c101900 */
[----:B--2---:R-:W-:Y:S04]  /*27320*/  LEA R0, -R0, RZ, 0x8 ;  /* 0x000000ff00007211 */ /* 0x004fe800078e41ff */
[----:B------:R-:W-:Y:S02]  /*27330*/  SHF.R.S32.HI R168, RZ, 0x1f, R0 ;  /* 0x0000001fffa87819 */ /* 0x000fe40000011400 */
.L_x_1156:
[----:B------:R-:W-:Y:S05]  /*27340*/  BSYNC B0 ;  /* 0x0000000000007941 */ /* 0x000fea0003800000 */
.L_x_1154:
[----:B------:R-:W2:Y:S01]  /*27350*/  LDL R195, [R1+0x118] ;  /* 0x0001180001c37983 */ /* 0x000ea20000100800 */
[----:B------:R-:W-:Y:S01]  /*27360*/  ISETP.GE.AND P0, PT, R132, R247, PT ;  /* 0x000000f78400720c */ /* 0x000fe20003f06270 */
[C---:B------:R-:W-:Y:S01]  /*27370*/  IMAD.SHL.U32 R169, R190.reuse, 0x10, RZ ;  /* 0x00000010bea97824 */ /* 0x040fe200078e00ff */
[----:B------:R-:W-:Y:S01]  /*27380*/  SHF.L.U64.HI R170, R190, 0x4, R191 ;  /* 0x00000004beaa7819 */ /* 0x000fe200000102bf */
[----:B------:R-:W3:Y:S04]  /*27390*/  LDL R200, [R1+0x11c] ;  /* 0x00011c0001c87983 */ /* 0x000ee80000100800 */
[----:B------:R-:W4:Y:S04]  /*273a0*/  LDL.64 R196, [R1+0x78] ;  /* 0x0000780001c47983 */ /* 0x000f280000100a00 */
[----:B------:R-:W5:Y:S02]  /*273b0*/  LDL R194, [R1+0xd8] ;  /* 0x0000d80001c27983 */ /* 0x000f640000100800 */
[----:B------:R-:W-:Y:S02]  /*273c0*/  @!P0 IADD3 R169, P1, R0, R169, RZ ;  /* 0x000000a900a98210 */ /* 0x000fe40007f3e0ff */
[----:B------:R-:W5:Y:S03]  /*273d0*/  LDL R188, [R1+0x110] ;  /* 0x0001100001bc7983 */ /* 0x000f660000100800 */
[----:B------:R-:W-:Y:S01]  /*273e0*/  @!P0 IMAD.X R170, R168, 0x1, R170, P1 ;  /* 0x00000001a8aa8824 */ /* 0x000fe200008e06aa */
[----:B------:R-:W5:Y:S01]  /*273f0*/  LDL R175, [R1+0x114] ;  /* 0x0001140001af7983 */ /* 0x000f620000100800 */
[CC--:B------:R-:W-:Y:S03]  /*27400*/  @!P0 LEA R172, P1, R169.reuse, R225.reuse, 0x1 ;  /* 0x000000e1a9ac8211 */ /* 0x0c0fe600078208ff */
[----:B------:R-:W5:Y:S01]  /*27410*/  LDL.64 R192, [R1+0x70] ;  /* 0x0000700001c07983 */ /* 0x000f620000100a00 */
[-C--:B------:R-:W-:Y:S02]  /*27420*/  @!P0 LEA.HI.X R173, R169, R226.reuse, R170, 0x1, P1 ;  /* 0x000000e2a9ad8211 */ /* 0x080fe400008f0caa */
[C---:B------:R-:W-:Y:S01]  /*27430*/  LEA R170, P1, R0.reuse, R225, 0x1 ;  /* 0x000000e100aa7211 */ /* 0x040fe200078208ff */
[----:B------:R-:W5:Y:S03]  /*27440*/  LDL R174, [R1+0xd4] ;  /* 0x0000d40001ae7983 */ /* 0x000f660000100800 */
[CC--:B------:R-:W-:Y:S01]  /*27450*/  LEA.HI.X R171, R0.reuse, R226.reuse, R168, 0x1, P1 ;  /* 0x000000e200ab7211 */ /* 0x0c0fe200008f0ca8 */
[----:B------:R-:W5:Y:S04]  /*27460*/  LDL.64 R198, [R1+0x68] ;  /* 0x0000680001c67983 */ /* 0x000f680000100a00 */
[----:B------:R-:W5:Y:S04]  /*27470*/  LDL.64 R204, [R1+0x50] ;  /* 0x0000500001cc7983 */ /* 0x000f680000100a00 */
[----:B------:R-:W5:Y:S04]  /*27480*/  LDL R202, [R1+0xc4] ;  /* 0x0000c40001ca7983 */ /* 0x000f680000100800 */
        /* <DEDUP_REMOVED lines=11> */
[----:B--2---:R-:W-:Y:S03]  /*27540*/  @!P0 IADD3 R169, P1, R0, R195, RZ ;  /* 0x000000c300a98210 */ /* 0x004fe60007f3e0ff */
[----:B------:R-:W2:Y:S02]  /*27550*/  LDL R195, [R1+0xd0] ;  /* 0x0000d00001c37983 */ /* 0x000ea40000100800 */
[----:B---3--:R-:W-:Y:S01]  /*27560*/  @!P0 IMAD.X R173, R168, 0x1, R200, P1 ;  /* 0x00000001a8ad8824 */ /* 0x008fe200008e06c8 */
[CC--:B------:R-:W-:Y:S01]  /*27570*/  @!P0 LEA R172, P1, R169.reuse, R225.reuse, 0x1 ;  /* 0x000000e1a9ac8211 */ /* 0x0c0fe200078208ff */
[----:B------:R-:W3:Y:S03]  /*27580*/  LDL.64 R200, [R1+0x48] ;  /* 0x0000480001c87983 */ /* 0x000ee60000100a00 */
[----:B------:R-:W-:Y:S02]  /*27590*/  @!P0 LEA.HI.X R173, R169, R226, R173, 0x1, P1 ;  /* 0x000000e2a9ad8211 */ /* 0x000fe400008f0cad */
[----:B----4-:R-:W-:Y:S02]  /*275a0*/  @!P0 IADD3 R169, P1, R0, R196, RZ ;  /* 0x000000c400a98210 */ /* 0x010fe40007f3e0ff */
[----:B------:R-:W4:Y:S04]  /*275b0*/  LDL.64 R196, [R1+0x60] ;  /* 0x0000600001c47983 */ /* 0x000f280000100a00 */
[----:B------:R-:W-:Y:S01]  /*275c0*/  @!PT LDS RZ, [RZ] ;  /* 0x00000000fffff984 */ /* 0x000fe20000000800 */
[----:B------:R-:W-:Y:S01]  /*275d0*/  @!PT LDS RZ, [RZ] ;  /* 0x00000000fffff984 */ /* 0x000fe20000000800 */
[----:B------:R-:W-:Y:S01]  /*275e0*/  @!PT LDS RZ, [RZ] ;  /* 0x00000000fffff984 */ /* 0x000fe20000000800 */
[----:B------:R5:W-:Y:S04]  /*275f0*/  @!P0 LDGSTS.E.BYPASS.LTC128B.128 [R189+0x3000], [R172.64] ;  /* 0x03000000acbd8fae */ /* 0x000be8000b901d44 */
[----:B------:R1:W-:Y:S01]  /*27600*/  @P0 STS.128 [R189+0x3800], RZ ;  /* 0x003800ffbd000388 */ /* 0x0003e20000000c00 */
[----:B-----5:R-:W-:Y:S01]  /*27610*/  @!P0 IMAD.X R173, R168, 0x1, R194, P1 ;  /* 0x00000001a8ad8824 */ /* 0x020fe200008e06c2 */
[CC--:B------:R-:W-:Y:S02]  /*27620*/  @!P0 LEA R172, P1, R169.reuse, R225.reuse, 0x1 ;  /* 0x000000e1a9ac8211 */ /* 0x0c0fe400078208ff */
[----:B------:R-:W5:Y:S02]  /*27630*/  LDL R194, [R1+0xcc] ;  /* 0x0000cc0001c27983 */ /* 0x000f640000100800 */
[----:B------:R-:W-:Y:S02]  /*27640*/  @!P0 LEA.HI.X R173, R169, R226, R173, 0x1, P1 ;  /* 0x000000e2a9ad8211 */ /* 0x000fe400008f0cad */
[----:B------:R-:W-:Y:S02]  /*27650*/  @!P0 IADD3 R169, P1, R0, R188, RZ ;  /* 0x000000bc00a98210 */ /* 0x000fe40007f3e0ff */
[----:B------:R-:W3:Y:S04]  /*27660*/  LDL R188, [R1+0x108] ;  /* 0x0001080001bc7983 */ /* 0x000ee80000100800 */
[----:B------:R-:W-:Y:S01]  /*27670*/  @!PT LDS RZ, [RZ] ;  /* 0x00000000fffff984 */ /* 0x000fe20000000800 */
[----:B------:R-:W-:Y:S01]  /*27680*/  @!PT LDS RZ, [RZ] ;  /* 0x00000000fffff984 */ /* 0x000fe20000000800 */
[----:B------:R-:W-:Y:S01]  /*27690*/  @!PT LDS RZ, [RZ] ;  /* 0x00000000fffff984 */ /* 0x000fe20000000800 */
[----:B------:R1:W-:Y:S04]  /*276a0*/  @!P0 LDGSTS.E.BYPASS.LTC128B.128 [R189+0x3800], [R172.64] ;  /* 0x03800000acbd8fae */ /* 0x0003e8000b901d44 */
[----:B------:R1:W-:Y:S02]  /*276b0*/  @P0 STS.128 [R189+0x4000], RZ ;  /* 0x004000ffbd000388 */ /* 0x0003e40000000c00 */
[----:B-1----:R-:W-:Y:S01]  /*276c0*/  @!P0 IMAD.X R173, R168, 0x1, R175, P1 ;  /* 0x00000001a8ad8824 */ /* 0x002fe200008e06af */
[CC--:B------:R-:W-:Y:S01]  /*276d0*/  @!P0 LEA R172, P1, R169.reuse, R225.reuse, 0x1 ;  /* 0x000000e1a9ac8211 */ /* 0x0c0fe200078208ff */
[----:B------:R-:W3:Y:S03]  /*276e0*/  LDL R175, [R1+0x10c] ;  /* 0x00010c0001af7983 */ /* 0x000ee60000100800 */
[----:B------:R-:W-:Y:S02]  /*276f0*/  @!P0 LEA.HI.X R173, R169, R226, R173, 0x1, P1 ;  /* 0x000000e2a9ad8211 */ /* 0x000fe400008f0cad */
[----:B------:R-:W-:Y:S02]  /*27700*/  @!P0 IADD3 R169, P1, R0, R192, RZ ;  /* 0x000000c000a98210 */ /* 0x000fe40007f3e0ff */
[----:B------:R-:W3:Y:S04]  /*27710*/  LDL.64 R192, [R1+0x58] ;  /* 0x0000580001c07983 */ /* 0x000ee80000100a00 */
        /* <DEDUP_REMOVED lines=15> */
[----:B------:R1:W-:Y:S01]  /*27810*/  @P0 STS.128 [R189+0x5000], RZ ;  /* 0x005000ffbd000388 */ /* 0x0003e20000000c00 */
[----:B--2---:R-:W-:Y:S01]  /*27820*/  @!P0 IMAD.X R173, R168, 0x1, R195, P1 ;  /* 0x00000001a8ad8824 */ /* 0x004fe200008e06c3 */
[CC--:B------:R-:W-:Y:S04]  /*27830*/  @!P0 LEA R172, P1, R169.reuse, R225.reuse, 0x1 ;  /* 0x000000e1a9ac8211 */ /* 0x0c0fe800078208ff */
[----:B------:R-:W-:Y:S05]  /*27840*/  @!P0 LEA.HI.X R173, R169, R226, R173, 0x1, P1 ;  /* 0x000000e2a9ad8211 */ /* 0x000fea00008f0cad */
[----:B------:R-:W-:Y:S01]  /*27850*/  @!PT LDS RZ, [RZ] ;  /* 0x00000000fffff984 */ /* 0x000fe20000000800 */
[----:B------:R-:W-:Y:S01]  /*27860*/  @!PT LDS RZ, [RZ] ;  /* 0x00000000fffff984 */ /* 0x000fe20000000800 */
[----:B------:R-:W-:Y:S01]  /*27870*/  @!PT LDS RZ, [RZ] ;  /* 0x00000000fffff984 */ /* 0x000fe20000000800 */
[----:B------:R5:W-:Y:S01]  /*27880*/  @!P0 LDGSTS.E.BYPASS.LTC128B.128 [R189+0x5000], [R172.64] ;  /* 0x05000000acbd8fae */ /* 0x000be2000b901d44 */
[----:B----4-:R-:W-:Y:S03]  /*27890*/  @!P0 IADD3 R169, P1, R0, R196, RZ ;  /* 0x000000c400a98210 */ /* 0x010fe60007f3e0ff */
[----:B------:R-:W2:Y:S04]  /*278a0*/  LDL R197, [R1+0xc0] ;  /* 0x0000c00001c57983 */ /* 0x000ea80000100800 */
[----:B------:R-:W4:Y:S04]  /*278b0*/  LDL R196, [R1+0xbc] ;  /* 0x0000bc0001c47983 */ /* 0x000f280000100800 */
[----:B------:R1:W-:Y:S01]  /*278c0*/  @P0 STS.128 [R189+0x5800], RZ ;  /* 0x005800ffbd000388 */ /* 0x0003e20000000c00 */
[----:B-----5:R-:W-:Y:S01]  /*278d0*/  @!P0 IMAD.X R173, R168, 0x1, R194, P1 ;  /* 0x00000001a8ad8824 */ /* 0x020fe200008e06c2 */
[CC--:B------:R-:W-:Y:S02]  /*278e0*/  @!P0 LEA R172, P1, R169.reuse, R225.reuse, 0x1 ;  /* 0x000000e1a9ac8211 */ /* 0x0c0fe400078208ff */
[----:B------:R-:W5:Y:S02]  /*278f0*/  LDL.64 R194, [R1+0x38] ;  /* 0x0000380001c27983 */ /* 0x000f640000100a00 */
[----:B------:R-:W-:Y:S02]  /*27900*/  @!P0 LEA.HI.X R173, R169, R226, R173, 0x1, P1 ;  /* 0x000000e2a9ad8211 */ /* 0x000fe400008f0cad */
[----:B---3--:R-:W-:Y:S02]  /*27910*/  @!P0 IADD3 R169, P1, R0, R188, RZ ;  /* 0x000000bc00a98210 */ /* 0x008fe40007f3e0ff */
[----:B------:R-:W3:Y:S04]  /*27920*/  LDL R188, [R1+0xb8] ;  /* 0x0000b80001bc7983 */ /* 0x000ee80000100800 */
[----:B------:R-:W-:Y:S01]  /*27930*/  @!PT LDS RZ, [RZ] ;  /* 0x00000000fffff984 */ /* 0x000fe20000000800 */
[----:B------:R-:W-:Y:S01]  /*27940*/  @!PT LDS RZ, [RZ] ;  /* 0x00000000fffff984 */ /* 0x000fe20000000800 */
[----:B------:R-:W-:Y:S01]  /*27950*/  @!PT LDS RZ, [RZ] ;  /* 0x00000000fffff984 */ /* 0x000fe20000000800 */
[----:B------:R1:W-:Y:S04]  /*27960*/  @!P0 LDGSTS.E.BYPASS.LTC128B.128 [R189+0x5800], [R172.64] ;  /* 0x05800000acbd8fae */ /* 0x0003e8000b901d44 */
[----:B------:R1:W-:Y:S02]  /*27970*/  @P0 STS.128 [R189+0x6000], RZ ;  /* 0x006000ffbd000388 */ /* 0x0003e40000000c00 */
[----:B-1----:R-:W-:Y:S01]  /*27980*/  @!P0 IMAD.X R173, R168, 0x1, R175, P1 ;  /* 0x00000001a8ad8824 */ /* 0x002fe200008e06af */
[CC--:B------:R-:W-:Y:S04]  /*27990*/  @!P0 LEA R172, P1, R169.reuse, R225.reuse, 0x1 ;  /* 0x000000e1a9ac8211 */ /* 0x0c0fe800078208ff */
        /* <DEDUP_REMOVED lines=10> */
[----:B------:R-:W3:Y:S03]  /*27a40*/  LDL.64 R174, [R1+0x28] ;  /* 0x0000280001ae7983 */ /* 0x000ee60000100a00 */
[----:B------:R-:W-:Y:S02]  /*27a50*/  @!P0 LEA.HI.X R173, R169, R226, R173, 0x1, P1 ;  /* 0x000000e2a9ad8211 */ /* 0x000fe400008f0cad */
[----:B------:R-:W-:Y:S03]  /*27a60*/  @!P0 IADD3 R169, P1, R0, R204, RZ ;  /* 0x000000cc00a98210 */ /* 0x000fe60007f3e0ff */
        /* <DEDUP_REMOVED lines=8> */
[----:B------:R-:W-:Y:S03]  /*27af0*/  @!P0 IADD3 R169, P1, R0, R200, RZ ;  /* 0x000000c800a98210 */ /* 0x000fe60007f3e0ff */
[----:B------:R-:W-:Y:S01]  /*27b00*/  @!PT LDS RZ, [RZ] ;  /* 0x00000000fffff984 */ /* 0x000fe20000000800 */
[----:B------:R-:W-:Y:S01]  /*27b10*/  @!PT LDS RZ, [RZ] ;  /* 0x00000000fffff984 */ /* 0x000fe20000000800 */
[----:B------:R-:W-:Y:S01]  /*27b20*/  @!PT LDS RZ, [RZ] ;  /* 0x00000000fffff984 */ /* 0x000fe20000000800 */
[----:B------:R2:W-:Y:S04]  /*27b30*/  @!P0 LDGSTS.E.BYPASS.LTC128B.128 [R189+0x7000], [R172.64] ;  /* 0x07000000acbd8fae */ /* 0x0005e8000b901d44 */
[----:B------:R1:W-:Y:S01]  /*27b40*/  @P0 STS.128 [R189+0x7800], RZ ;  /* 0x007800ffbd000388 */ /* 0x0003e20000000c00 */
[----:B--2---:R-:W-:Y:S01]  /*27b50*/  @!P0 IMAD.X R173, R168, 0x1, R197, P1 ;  /* 0x00000001a8ad8824 */ /* 0x004fe200008e06c5 */
        /* <DEDUP_REMOVED lines=8> */
[----:B----4-:R-:W-:Y:S01]  /*27be0*/  @!P0 IMAD.X R173, R168, 0x1, R196, P1 ;  /* 0x00000001a8ad8824 */ /* 0x010fe200008e06c4 */
[CC--:B------:R-:W-:Y:S04]  /*27bf0*/  @!P0 LEA R172, P1, R169.reuse, R225.reuse, 0x1 ;  /* 0x000000e1a9ac8211 */ /* 0x0c0fe800078208ff */
[----:B------:R-:W-:Y:S02]  /*27c00*/  @!P0 LEA.HI.X R173, R169, R226, R173, 0x1, P1 ;  /* 0x000000e2a9ad8211 */ /* 0x000fe400008f0cad */
[----:B-----5:R-:W-:Y:S03]  /*27c10*/  @!P0 IADD3 R169, P1, R0, R194, RZ ;  /* 0x000000c200a98210 */ /* 0x020fe60007f3e0ff */
[----:B------:R-:W-:Y:S01]  /*27c20*/  @!PT LDS RZ, [RZ] ;  /* 0x00000000fffff984 */ /* 0x000fe20000000800 */
[----:B------:R-:W-:Y:S01]  /*27c30*/  @!PT LDS RZ, [RZ] ;  /* 0x00000000fffff984 */ /* 0x000fe20000000800 */
[----:B------:R-:W-:Y:S01]  /*27c40*/  @!PT LDS RZ, [RZ] ;  /* 0x00000000fffff984 */ /* 0x000fe20000000800 */
[----:B------:R3:W-:Y:S04]  /*27c50*/  @!P0 LDGSTS.E.BYPASS.LTC128B.128 [R189+0x8000], [R172.64] ;  /* 0x08000000acbd8fae */ /* 0x0007e8000b901d44 */
[----:B------:R1:W-:Y:S01]  /*27c60*/  @P0 STS.128 [R189+0x8800], RZ ;  /* 0x008800ffbd000388 */ /* 0x0003e20000000c00 */
[----:B---3--:R-:W-:Y:S01]  /*27c70*/  @!P0 IMAD.X R173, R168, 0x1, R188, P1 ;  /* 0x00000001a8ad8824 */ /* 0x008fe200008e06bc */
        /* <DEDUP_REMOVED lines=15> */
[----:B------:R1:W-:Y:S02]  /*27d70*/  @!P0 LDGSTS.E.BYPASS.LTC128B.128 [R189+0x9000], [R172.64] ;  /* 0x09000000acbd8fae */ /* 0x0003e4000b901d44 */
[----:B------:R-:W-:Y:S01]  /*27d80*/  @!P0 IMAD.X R169, R168, 0x1, R251, P1 ;  /* 0x00000001a8a98824 */ /* 0x000fe200008e06fb */
[C---:B------:R-:W-:Y:S01]  /*27d90*/  @!P0 LEA R168, P1, R0.reuse, R225, 0x1 ;  /* 0x000000e100a88211 */ /* 0x040fe200078208ff */
[----:B------:R1:W-:Y:S01]  /*27da0*/  @P0 STS.128 [R189+0x9800], RZ ;  /* 0x009800ffbd000388 */ /* 0x0003e20000000c00 */
[----:B------:R-:W-:Y:S02]  /*27db0*/  IMAD.MOV.U32 R225, RZ, RZ, R170 ;  /* 0x000000ffffe17224 */ /* 0x000fe400078e00aa */
[----:B------:R-:W-:Y:S01]  /*27dc0*/  @!P0 LEA.HI.X R169, R0, R226, R169, 0x1, P1 ;  /* 0x000000e200a98211 */ /* 0x000fe200008f0ca9 */
[----:B------:R-:W-:Y:S04]  /*27dd0*/  IMAD.MOV.U32 R226, RZ, RZ, R171 ;  /* 0x000000ffffe27224 */ /* 0x000fe800078e00ab */
[----:B------:R-:W-:Y:S01]  /*27de0*/  @!PT LDS RZ, [RZ] ;  /* 0x00000000fffff984 */ /* 0x000fe20000000800 */
[----:B------:R-:W-:Y:S01]  /*27df0*/  @!PT LDS RZ, [RZ] ;  /* 0x00000000fffff984 */ /* 0x000fe20000000800 */
[----:B------:R-:W-:Y:S01]  /*27e00*/  @!PT LDS RZ, [RZ] ;  /* 0x00000000fffff984 */ /* 0x000fe20000000800 */
[----:B------:R1:W-:Y:S04]  /*27e10*/  @!P0 LDGSTS.E.BYPASS.LTC128B.128 [R189+0x9800], [R168.64] ;  /* 0x09800000a8bd8fae */ /* 0x0003e8000b901d44 */
[----:B------:R-:W0:Y:S02]  /*27e20*/  LDGDEPBAR ;  /* 0x00000000000079af */ /* 0x000e240000000000 */
.L_x_1153:
[----:B------:R-:W-:Y:S05]  /*27e30*/  BSYNC B1 ;  /* 0x0000000000017941 */ /* 0x000fea0003800000 */
.L_x_1152:
[----:B------:R2:W3:Y:S02]  /*27e40*/  LD.E R0, [R2.64+0xdc] ;  /* 0x0000dc0402007980 */ /* 0x0004e4000c101900 */
[----:B--2---:R-:W-:Y:S04]  /*27e50*/  FMNMX.FTZ R2, R6, R134, !PT ;  /* 0x0000008606027209 */ /* 0x004fe80007810000 */
[----:B------:R-:W-:Y:S04]  /*27e60*/  FMNMX.FTZ R2, R7, R2, !PT ;  /* 0x0000000207027209 */ /* 0x000fe80007810000 */
        /* <DEDUP_REMOVED lines=61> */
[----:B------:R-:W-:Y:S05]  /*28240*/  FMNMX.FTZ R2, R131, R2, !PT ;  /* 0x0000000283027209 */ /* 0x000fea0007810000 */
[----:B------:R-:W2:Y:S02]  /*28250*/  SHFL.BFLY PT, R3, R2, 0x2, 0x1f ;  /* 0x0c401f0002037f89 */ /* 0x000ea400000e0000 */
[----:B--2---:R-:W-:Y:S06]  /*28260*/  FMNMX.FTZ R2, R2, R3, !PT ;  /* 0x0000000302027209 */ /* 0x004fec0007810000 */
[----:B------:R-:W2:Y:S02]  /*28270*/  SHFL.BFLY PT, R3, R2, 0x1, 0x1f ;  /* 0x0c201f0002037f89 */ /* 0x000ea400000e0000 */
[----:B--2---:R-:W-:Y:S04]  /*28280*/  FMNMX.FTZ R3, R2, R3, !PT ;  /* 0x0000000302037209 */ /* 0x004fe80007810000 */
[C---:B------:R-:W-:Y:S01]  /*28290*/  FSETP.NEU.FTZ.AND P0, PT, R3.reuse, -INF , PT ;  /* 0xff8000000300780b */ /* 0x040fe20003f1d000 */
[C---:B-1-3--:R-:W-:Y:S02]  /*282a0*/  FMUL.FTZ R169, R0.reuse, R3 ;  /* 0x0000000300a97220 */ /* 0x04afe40000410000 */
[----:B------:R-:W-:Y:S03]  /*282b0*/  FADD.FTZ R2, -R3, R134 ;  /* 0x0000008603027221 */ /* 0x000fe60000010100 */
[----:B------:R-:W-:Y:S01]  /*282c0*/  FSEL R169, R169, RZ, P0 ;  /* 0x000000ffa9a97208 */ /* 0x000fe20000000000 */
[----:B------:R-:W-:Y:S04]  /*282d0*/  FMUL.FTZ R2, R0, R2 ;  /* 0x0000000200027220 */ /* 0x000fe80000410000 */
[-CC-:B------:R-:W-:Y:S01]  /*282e0*/  FFMA.FTZ R201, R38, R0.reuse, -R169.reuse ;  /* 0x0000000026c97223 */ /* 0x180fe200000108a9 */
[----:B------:R-:W-:Y:S01]  /*282f0*/  FMNMX.FTZ R38, R4, R135, !PT ;  /* 0x0000008704267209 */ /* 0x000fe20007810000 */
[----:B------:R-:W1:Y:S01]  /*28300*/  MUFU.EX2 R2, R2 ;  /* 0x0000000200027308 */ /* 0x000e620000000800 */
[--C-:B------:R-:W-:Y:S02]  /*28310*/  FFMA.FTZ R6, R6, R0, -R169.reuse ;  /* 0x0000000006067223 */ /* 0x100fe400000108a9 */
[----:B------:R-:W-:Y:S01]  /*28320*/  FMNMX.FTZ R38, R5, R38, !PT ;  /* 0x0000002605267209 */ /* 0x000fe20007810000 */
[-CC-:B------:R-:W-:Y:S02]  /*28330*/  FFMA.FTZ R204, R47, R0.reuse, -R169.reuse ;  /* 0x000000002fcc7223 */ /* 0x180fe400000108a9 */
[--C-:B------:R-:W-:Y:S01]  /*28340*/  FFMA.FTZ R168, R7, R0, -R169.reuse ;  /* 0x0000000007a87223 */ /* 0x100fe200000108a9 */
[----:B------:R-:W-:Y:S01]  /*28350*/  FMNMX.FTZ R38, R8, R38, !PT ;  /* 0x0000002608267209 */ /* 0x000fe20007810000 */
[--C-:B------:R-:W-:Y:S02]  /*28360*/  FFMA.FTZ R134, R10, R0, -R169.reuse ;  /* 0x000000000a867223 */ /* 0x100fe400000108a9 */
[----:B------:R-:W2:Y:S01]  /*28370*/  MUFU.EX2 R47, R6 ;  /* 0x00000006002f7308 */ /* 0x000ea20000000800 */
[----:B------:R-:W-:Y:S01]  /*28380*/  FMNMX.FTZ R38, R9, R38, !PT ;  /* 0x0000002609267209 */ /* 0x000fe20007810000 */
[-CC-:B------:R-:W-:Y:S02]  /*28390*/  FFMA.FTZ R170, R11, R0.reuse, -R169.reuse ;  /* 0x000000000baa7223 */ /* 0x180fe400000108a9 */
[--C-:B------:R-:W-:Y:S01]  /*283a0*/  FFMA.FTZ R174, R14, R0, -R169.reuse ;  /* 0x000000000eae7223 */ /* 0x100fe200000108a9 */
[----:B------:R-:W-:Y:S01]  /*283b0*/  FMNMX.FTZ R38, R12, R38, !PT ;  /* 0x000000260c267209 */ /* 0x000fe20007810000 */
[-CC-:B------:R-:W-:Y:S02]  /*283c0*/  FFMA.FTZ R173, R15, R0.reuse, -R169.reuse ;  /* 0x000000000fad7223 */ /* 0x180fe400000108a9 */
[--C-:B------:R-:W-:Y:S01]  /*283d0*/  FFMA.FTZ R172, R18, R0, -R169.reuse ;  /* 0x0000000012ac7223 */ /* 0x100fe200000108a9 */
[----:B------:R-:W-:Y:S01]  /*283e0*/  FMNMX.FTZ R38, R13, R38, !PT ;  /* 0x000000260d267209 */ /* 0x000fe20007810000 */
[-CC-:B------:R-:W-:Y:S02]  /*283f0*/  FFMA.FTZ R171, R19, R0.reuse, -R169.reuse ;  /* 0x0000000013ab7223 */ /* 0x180fe400000108a9 */
[--C-:B------:R-:W-:Y:S01]  /*28400*/  FFMA.FTZ R193, R22, R0, -R169.reuse ;  /* 0x0000000016c17223 */ /* 0x100fe200000108a9 */
[----:B------:R-:W-:Y:S01]  /*28410*/  FMNMX.FTZ R38, R16, R38, !PT ;  /* 0x0000002610267209 */ /* 0x000fe20007810000 */
[C---:B-1----:R-:W-:Y:S02]  /*28420*/  FMUL.FTZ R10, R2.reuse, R162 ;  /* 0x000000a2020a7220 */ /* 0x042fe40000410000 */
[C---:B------:R-:W-:Y:S01]  /*28430*/  FMUL.FTZ R11, R2.reuse, R163 ;  /* 0x000000a3020b7220 */ /* 0x040fe20000410000 */
[----:B------:R-:W-:Y:S01]  /*28440*/  FMNMX.FTZ R38, R17, R38, !PT ;  /* 0x0000002611267209 */ /* 0x000fe20007810000 */
[----:B------:R-:W-:Y:S02]  /*28450*/  FMUL.FTZ R19, R2, R155 ;  /* 0x0000009b02137220 */ /* 0x000fe40000410000 */
        /* <DEDUP_REMOVED lines=11> */
[----:B------:R-:W-:Y:S02]  /*28510*/  FFMA.FTZ R205, R46, R0, -R169 ;  /* 0x000000002ecd7223 */ /* 0x000fe400000108a9 */
[----:B--2---:R-:W-:Y:S01]  /*28520*/  FFMA.FTZ R46, R2, R249, R47 ;  /* 0x000000f9022e7223 */ /* 0x004fe2000001002f */
[----:B------:R-:W-:Y:S01]  /*28530*/  FMNMX.FTZ R38, R28, R38, !PT ;  /* 0x000000261c267209 */ /* 0x000fe20007810000 */
[C---:B------:R-:W-:Y:S02]  /*28540*/  FMUL.FTZ R6, R2.reuse, R166 ;  /* 0x000000a602067220 */ /* 0x040fe40000410000 */
[C---:B------:R-:W-:Y:S01]  /*28550*/  FMUL.FTZ R7, R2.reuse, R167 ;  /* 0x000000a702077220 */ /* 0x040fe20000410000 */
[----:B------:R-:W-:Y:S01]  /*28560*/  FMNMX.FTZ R38, R29, R38, !PT ;  /* 0x000000261d267209 */ /* 0x000fe20007810000 */
[C---:B------:R-:W-:Y:S02]  /*28570*/  FMUL.FTZ R14, R2.reuse, R158 ;  /* 0x0000009e020e7220 */ /* 0x040fe40000410000 */
[----:B------:R-:W-:Y:S01]  /*28580*/  FMUL.FTZ R15, R2, R159 ;  /* 0x0000009f020f7220 */ /* 0x000fe20000410000 */
        /* <DEDUP_REMOVED lines=13> */
[----:B------:R-:W-:Y:S02]  /*28660*/  FMUL.FTZ R35, R2, R139 ;  /* 0x0000008b02237220 */ /* 0x000fe40000410000 */
[--C-:B------:R-:W-:Y:S01]  /*28670*/  FFMA.FTZ R200, R39, R0, -R169.reuse ;  /* 0x0000000027c87223 */ /* 0x100fe200000108a9 */
[----:B------:R-:W-:Y:S01]  /*28680*/  FMNMX.FTZ R38, R41, R38, !PT ;  /* 0x0000002629267209 */ /* 0x000fe20007810000 */
[-CC-:B------:R-:W-:Y:S02]  /*28690*/  FFMA.FTZ R224, R82, R0.reuse, -R169.reuse ;  /* 0x0000000052e07223 */ /* 0x180fe400000108a9 */
[--C-:B------:R-:W-:Y:S01]  /*286a0*/  FFMA.FTZ R199, R42, R0, -R169.reuse ;  /* 0x000000002ac77223 */ /* 0x100fe200000108a9 */
[----:B------:R-:W-:Y:S01]  /*286b0*/  FMNMX.FTZ R38, R44, R38, !PT ;  /* 0x000000262c267209 */ /* 0x000fe20007810000 */
[--C-:B------:R-:W-:Y:S02]  /*286c0*/  FFMA.FTZ R198, R43, R0, -R169.reuse ;  /* 0x000000002bc67223 */ /* 0x100fe400000108a9 */
[----:B------:R-:W-:Y:S01]  /*286d0*/  MUFU.EX2 R43, R170 ;  /* 0x000000aa002b7308 */ /* 0x000fe20000000800 */
        /* <DEDUP_REMOVED lines=61> */
[----:B------:R-:W-:Y:S03]  /*28ab0*/  FFMA.FTZ R169, R131, R0, -R169 ;  /* 0x0000000083a97223 */ /* 0x000fe600000108a9 */
        /* <DEDUP_REMOVED lines=22> */
[----:B------:R-:W1:Y:S02]  /*28c20*/  SHFL.BFLY PT, R2, R38, 0x2, 0x1f ;  /* 0x0c401f0026027f89 */ /* 0x000e6400000e0000 */
[----:B-1----:R-:W-:Y:S06]  /*28c30*/  FMNMX.FTZ R38, R38, R2, !PT ;  /* 0x0000000226267209 */ /* 0x002fec0007810000 */
[----:B------:R-:W1:Y:S02]  /*28c40*/  SHFL.BFLY PT, R2, R38, 0x1, 0x1f ;  /* 0x0c201f0026027f89 */ /* 0x000e6400000e0000 */
[----:B-1----:R-:W-:Y:S04]  /*28c50*/  FMNMX.FTZ R38, R38, R2, !PT ;  /* 0x0000000226267209 */ /* 0x002fe80007810000 */
[----:B------:R-:W-:Y:S01]  /*28c60*/  FSETP.NEU.FTZ.AND P0, PT, R38, -INF , PT ;  /* 0xff8000002600780b */ /* 0x000fe20003f1d000 */
[----:B------:R-:W-:Y:S02]  /*28c70*/  FMUL.FTZ R39, R0, R38 ;  /* 0x0000002600277220 */ /* 0x000fe40000410000 */
[----:B------:R-:W-:Y:S03]  /*28c80*/  FADD.FTZ R2, -R38, R135 ;  /* 0x0000008726027221 */ /* 0x000fe60000010100 */
[----:B------:R-:W-:Y:S01]  /*28c90*/  FSEL R39, R39, RZ, P0 ;  /* 0x000000ff27277208 */ /* 0x000fe20000000000 */
[----:B------:R-:W-:Y:S01]  /*28ca0*/  FMUL.FTZ R2, R0, R2 ;  /* 0x0000000200027220 */ /* 0x000fe20000410000 */
[----:B------:R-:W-:Y:S03]  /*28cb0*/  ISETP.GT.AND P0, PT, R248, 0x1, PT ;  /* 0x00000001f800780c */ /* 0x000fe60003f04270 */
[-CC-:B------:R-:W-:Y:S02]  /*28cc0*/  FFMA.FTZ R50, R9, R0.reuse, -R39.reuse ;  /* 0x0000000009327223 */ /* 0x180fe40000010827 */
[----:B------:R-:W-:Y:S01]  /*28cd0*/  MUFU.EX2 R2, R2 ;  /* 0x0000000200027308 */ /* 0x000fe20000000800 */
[-CC-:B------:R-:W-:Y:S02]  /*28ce0*/  FFMA.FTZ R82, R41, R0.reuse, -R39.reuse ;  /* 0x0000000029527223 */ /* 0x180fe40000010827 */
[-CC-:B------:R-:W-:Y:S02]  /*28cf0*/  FFMA.FTZ R54, R12, R0.reuse, -R39.reuse ;  /* 0x000000000c367223 */ /* 0x180fe40000010827 */
[-CC-:B------:R-:W-:Y:S02]  /*28d00*/  FFMA.FTZ R51, R13, R0.reuse, -R39.reuse ;  /* 0x000000000d337223 */ /* 0x180fe40000010827 */
[-CC-:B------:R-:W-:Y:S02]  /*28d10*/  FFMA.FTZ R55, R16, R0.reuse, -R39.reuse ;  /* 0x0000000010377223 */ /* 0x180fe40000010827 */
[-CC-:B------:R-:W-:Y:S01]  /*28d20*/  FFMA.FTZ R58, R17, R0.reuse, -R39.reuse ;  /* 0x00000000113a7223 */ /* 0x180fe20000010827 */
[----:B------:R-:W1:Y:S01]  /*28d30*/  MUFU.EX2 R41, R168 ;  /* 0x000000a800297308 */ /* 0x000e620000000800 */
[-CC-:B------:R-:W-:Y:S02]  /*28d40*/  FFMA.FTZ R62, R20, R0.reuse, -R39.reuse ;  /* 0x00000000143e7223 */ /* 0x180fe40000010827 */
[-CC-:B------:R-:W-:Y:S02]  /*28d50*/  FFMA.FTZ R59, R21, R0.reuse, -R39.reuse ;  /* 0x00000000153b7223 */ /* 0x180fe40000010827 */
[-CC-:B------:R-:W-:Y:S02]  /*28d60*/  FFMA.FTZ R63, R24, R0.reuse, -R39.reuse ;  /* 0x00000000183f7223 */ /* 0x180fe40000010827 */
[-CC-:B------:R-:W-:Y:S02]  /*28d70*/  FFMA.FTZ R83, R44, R0.reuse, -R39.reuse ;  /* 0x000000002c537223 */ /* 0x180fe40000010827 */
[-CC-:B------:R-:W-:Y:S01]  /*28d80*/  FFMA.FTZ R86, R45, R0.reuse, -R39.reuse ;  /* 0x000000002d567223 */ /* 0x180fe20000010827 */
[----:B------:R-:W-:Y:S01]  /*28d90*/  MUFU.EX2 R150, R51 ;  /* 0x0000003300967308 */ /* 0x000fe20000000800 */
        /* <DEDUP_REMOVED lines=11> */
[----:B------:R-:W2:Y:S01]  /*28e50*/  MUFU.EX2 R8, R134 ;  /* 0x0000008600087308 */ /* 0x000ea20000000800 */
        /* <DEDUP_REMOVED lines=11> */
[----:B------:R3:W4:Y:S01]  /*28f10*/  MUFU.EX2 R40, R4 ;  /* 0x0000000400287308 */ /* 0x0007220000000800 */
        /* <DEDUP_REMOVED lines=38> */
[----:B------:R-:W-:Y:S02]  /*29180*/  FFMA.FTZ R39, R129, R0, -R39 ;  /* 0x0000000081277223 */ /* 0x000fe40000010827 */
[C---:B-1----:R-:W-:Y:S01]  /*29190*/  FADD.FTZ R0, R41.reuse, R46 ;  /* 0x0000002e29007221 */ /* 0x042fe20000010000 */
[----:B------:R-:W-:Y:S01]  /*291a0*/  F2FP.BF16.PACK_AB R41, R41, R47 ;  /* 0x0000002f2929723e */ /* 0x000fe200000010ff */
[C---:B------:R-:W-:Y:S01]  /*291b0*/  FMUL.FTZ R16, R2.reuse, R152 ;  /* 0x0000009802107220 */ /* 0x040fe20000410000 */
[----:B------:R-:W-:Y:S01]  /*291c0*/  MUFU.EX2 R143, R63 ;  /* 0x0000003f008f7308 */ /* 0x000fe20000000800 */
[----:B------:R-:W1:Y:S01]  /*291d0*/  LDSM.16.MT88.4 R44, [R178+0xa000] ;  /* 0x00a00000b22c783b */ /* 0x000e620000004200 */
[C---:B------:R-:W-:Y:S02]  /*291e0*/  FMUL.FTZ R9, R2.reuse, R161 ;  /* 0x000000a102097220 */ /* 0x040fe40000410000 */
[----:B------:R-:W-:Y:S02]  /*291f0*/  FMUL.FTZ R17, R2, R153 ;  /* 0x0000009902117220 */ /* 0x000fe40000410000 */
[----:B--2---:R-:W-:Y:S02]  /*29200*/  FADD.FTZ R0, R8, R0 ;  /* 0x0000000008007221 */ /* 0x004fe40000010000 */
[C---:B---3--:R-:W-:Y:S02]  /*29210*/  FMUL.FTZ R4, R2.reuse, R164 ;  /* 0x000000a402047220 */ /* 0x048fe40000410000 */
[----:B------:R-:W2:Y:S01]  /*29220*/  MUFU.EX2 R152, R50 ;  /* 0x0000003200987308 */ /* 0x000ea20000000800 */
[C---:B------:R-:W-:Y:S02]  /*29230*/  FMUL.FTZ R5, R2.reuse, R165 ;  /* 0x000000a502057220 */ /* 0x040fe40000410000 */
[----:B----4-:R-:W-:Y:S01]  /*29240*/  FFMA.FTZ R108, R2, R250, R40 ;  /* 0x000000fa026c7223 */ /* 0x010fe20000010028 */
[----:B------:R-:W-:Y:S01]  /*29250*/  F2FP.BF16.PACK_AB R40, R154, R40 ;  /* 0x000000289a28723e */ /* 0x000fe200000010ff */
[C---:B------:R-:W-:Y:S01]  /*29260*/  FADD.FTZ R0, R43.reuse, R0 ;  /* 0x000000002b007221 */ /* 0x040fe20000010000 */
[----:B------:R-:W-:Y:S01]  /*29270*/  F2FP.BF16.PACK_AB R43, R43, R8 ;  /* 0x000000082b2b723e */ /* 0x000fe200000010ff */
[C---:B------:R-:W-:Y:S02]  /*29280*/  FMUL.FTZ R8, R2.reuse, R160 ;  /* 0x000000a002087220 */ /* 0x040fe40000410000 */
[C---:B------:R-:W-:Y:S01]  /*29290*/  FMUL.FTZ R12, R2.reuse, R156 ;  /* 0x0000009c020c7220 */ /* 0x040fe20000410000 */
[----:B------:R-:W-:Y:S01]  /*292a0*/  MUFU.EX2 R60, R195 ;  /* 0x000000c3003c7308 */ /* 0x000fe20000000800 */
[C---:B------:R-:W-:Y:S01]  /*292b0*/  FMUL.FTZ R13, R2.reuse, R157 ;  /* 0x0000009d020d7220 */ /* 0x040fe20000410000 */
[----:B------:R-:W-:Y:S01]  /*292c0*/  LDSM.16.MT88.4 R160, [R178+0x11800] ;  /* 0x01180000b2a0783b */ /* 0x000fe20000004200 */
[C---:B------:R-:W-:Y:S02]  /*292d0*/  FMUL.FTZ R20, R2.reuse, R148 ;  /* 0x0000009402147220 */ /* 0x040fe40000410000 */
[C---:B------:R-:W-:Y:S02]  /*292e0*/  FMUL.FTZ R21, R2.reuse, R149 ;  /* 0x0000009502157220 */ /* 0x040fe40000410000 */
[C---:B------:R-:W-:Y:S02]  /*292f0*/  FMUL.FTZ R24, R2.reuse, R144 ;  /* 0x0000009002187220 */ /* 0x040fe40000410000 */
[C---:B------:R-:W-:Y:S01]  /*29300*/  FMUL.FTZ R25, R2.reuse, R145 ;  /* 0x0000009102197220 */ /* 0x040fe20000410000 */
[----:B------:R-:W-:Y:S01]  /*29310*/  MUFU.EX2 R149, R54 ;  /* 0x0000003600957308 */ /* 0x000fe20000000800 */
[C---:B------:R-:W-:Y:S02]  /*29320*/  FMUL.FTZ R28, R2.reuse, R140 ;  /* 0x0000008c021c7220 */ /* 0x040fe40000410000 */
[----:B------:R-:W-:Y:S01]  /*29330*/  FMUL.FTZ R29, R2, R141 ;  /* 0x0000008d021d7220 */ /* 0x000fe20000410000 */
[----:B--2---:R-:W-:Y:S01]  /*29340*/  F2FP.BF16.PACK_AB R42, R152, R151 ;  /* 0x00000097982a723e */ /* 0x004fe200000010ff */
[C---:B------:R-:W-:Y:S02]  /*29350*/  FMUL.FTZ R32, R2.reuse, R136 ;  /* 0x0000008802207220 */ /* 0x040fe40000410000 */
[----:B------:R-:W-:Y:S02]  /*29360*/  FMUL.FTZ R33, R2, R137 ;  /* 0x0000008902217220 */ /* 0x000fe40000410000 */
[----:B------:R-:W-:Y:S01]  /*29370*/  FADD.FTZ R0, R36, R0 ;  /* 0x0000000024007221 */ /* 0x000fe20000010000 */
[----:B------:R-:W2:Y:S01]  /*29380*/  MUFU.EX2 R2, R173 ;  /* 0x000000ad00027308 */ /* 0x000ea20000000800 */
[C---:B-1----:R-:W-:Y:S08]  /*29390*/  HMMA.16816.F32.BF16 R4, R40.reuse, R44, R4 ;  /* 0x0000002c2804723c */ /* 0x042ff00000041804 */
[C---:B------:R-:W-:Y:S01]  /*293a0*/  HMMA.16816.F32.BF16 R8, R40.reuse, R46, R8 ;  /* 0x0000002e2808723c */ /* 0x040fe20000041808 */
[----:B------:R1:W3:Y:S01]  /*293b0*/  MUFU.EX2 R148, R58 ;  /* 0x0000003a00947308 */ /* 0x0002e20000000800 */
[----:B------:R-:W4:Y:S09]  /*293c0*/  LDSM.16.MT88.4 R44, [R181+0xa000] ;  /* 0x00a00000b52c783b */ /* 0x000f320000004200 */
[----:B------:R-:W-:Y:S01]  /*293d0*/  MUFU.EX2 R144, R62 ;  /* 0x0000003e00907308 */ /* 0x000fe20000000800 */
[----:B--2---:R-:W-:Y:S04]  /*293e0*/  FADD.FTZ R0, R2, R0 ;  /* 0x0000000002007221 */ /* 0x004fe80000010000 */
[----:B------:R-:W-:Y:S05]  /*293f0*/  FADD.FTZ R0, R48, R0 ;  /* 0x0000000030007221 */ /* 0x000fea0000010000 */
[----:B------:R-:W-:Y:S01]  /*29400*/  MUFU.EX2 R145, R66 ;  /* 0x0000004200917308 */ /* 0x000fe20000000800 */
[C---:B------:R-:W-:Y:S01]  /*29410*/  FADD.FTZ R0, R37.reuse, R0 ;  /* 0x0000000025007221 */ /* 0x040fe20000010000 */
[----:B-1----:R-:W-:Y:S08]  /*29420*/  LDSM.16.MT88.4 R56, [R178+0xb800] ;  /* 0x00b80000b238783b */ /* 0x002ff00000004200 */
[----:B------:R-:W-:Y:S10]  /*29430*/  MUFU.EX2 R136, R70 ;  /* 0x0000004600887308 */ /* 0x000ff40000000800 */
[----:B------:R-:W-:Y:S01]  /*29440*/  MUFU.EX2 R141, R67 ;  /* 0x00000043008d7308 */ /* 0x000fe20000000800 */
[C---:B----4-:R-:W-:Y:S08]  /*29450*/  HMMA.16816.F32.BF16 R12, R40.reuse, R44, R12 ;  /* 0x0000002c280c723c */ /* 0x050ff0000004180c */
[C---:B------:R-:W-:Y:S01]  /*29460*/  HMMA.16816.F32.BF16 R16, R40.reuse, R46, R16 ;  /* 0x0000002e2810723c */ /* 0x040fe20000041810 */
[----:B------:R-:W-:Y:S01]  /*29470*/  MUFU.EX2 R135, R71 ;  /* 0x0000004700877308 */ /* 0x000fe20000000800 */
[----:B------:R-:W1:Y:S09]  /*29480*/  LDSM.16.MT88.4 R44, [R179+0xa000] ;  /* 0x00a00000b32c783b */ /* 0x000e720000004200 */
[----:B------:R-:W-:Y:S10]  /*29490*/  MUFU.EX2 R138, R74 ;  /* 0x0000004a008a7308 */ /* 0x000ff40000000800 */
[----:B------:R-:W-:Y:S10]  /*294a0*/  MUFU.EX2 R131, R90 ;  /* 0x0000005a00837308 */ /* 0x000ff40000000800 */
[----:B------:R-:W-:Y:S10]  /*294b0*/  MUFU.EX2 R90, R87 ;  /* 0x00000057005a7308 */ /* 0x000ff40000000800 */
[----:B------:R-:W-:Y:S01]  /*294c0*/  MUFU.EX2 R87, R61 ;  /* 0x0000003d00577308 */ /* 0x000fe20000000800 */
[C---:B-1----:R-:W-:Y:S08]  /*294d0*/  HMMA.16816.F32.BF16 R20, R40.reuse, R44, R20 ;  /* 0x0000002c2814723c */ /* 0x042ff00000041814 */
        /* <DEDUP_REMOVED lines=8> */
[----:B------:R-:W-:Y:S01]  /*29560*/  HMMA.16816.F32.BF16 R32, R40, R46, R32 ;  /* 0x0000002e2820723c */ /* 0x000fe20000041820 */
[----:B------:R-:W1:Y:S01]  /*29570*/  LDSM.16.MT88.4 R44, [R178+0xa800] ;  /* 0x00a80000b22c783b */ /* 0x000e620000004200 */
[----:B------:R-:W-:Y:S05]  /*29580*/  MUFU.EX2 R68, R204 ;  /* 0x000000cc00447308 */ /* 0x000fea0000000800 */
[----:B------:R-:W-:Y:S02]  /*29590*/  F2FP.BF16.PACK_AB R43, R37, R48 ;  /* 0x00000030252b723e */ /* 0x000fe400000010ff */
[----:B------:R-:W2:Y:S03]  /*295a0*/  LDSM.16.MT88.4 R48, [R181+0xa800] ;  /* 0x00a80000b530783b */ /* 0x000ea60000004200 */
[----:B---3--:R-:W-:Y:S01]  /*295b0*/  F2FP.BF16.PACK_AB R42, R148, R147 ;  /* 0x00000093942a723e */ /* 0x008fe200000010ff */
[----:B------:R-:W-:Y:S01]  /*295c0*/  MUFU.EX2 R37, R175 ;  /* 0x000000af00257308 */ /* 0x000fe20000000800 */
[----:B------:R-:W-:Y:S02]  /*295d0*/  F2FP.BF16.PACK_AB R41, R2, R36 ;  /* 0x000000240229723e */ /* 0x000fe400000010ff */
[----:B------:R-:W-:Y:S07]  /*295e0*/  F2FP.BF16.PACK_AB R40, R150, R149 ;  /* 0x000000959628723e */ /* 0x000fee00000010ff */
[----:B------:R-:W3:Y:S10]  /*295f0*/  MUFU.EX2 R36, R193 ;  /* 0x000000c100247308 */ /* 0x000ef40000000800 */
[----:B------:R-:W4:Y:S01]  /*29600*/  MUFU.EX2 R2, R192 ;  /* 0x000000c000027308 */ /* 0x000f220000000800 */
[C---:B-1----:R-:W-:Y:S09]  /*29610*/  HMMA.16816.F32.BF16 R4, R40.reuse, R44, R4 ;  /* 0x0000002c2804723c */ /* 0x042ff20000041804 */
[----:B------:R-:W-:Y:S03]  /*29620*/  MUFU.EX2 R71, R203 ;  /* 0x000000cb00477308 */ /* 0x000fe60000000800 */
[----:B---3--:R-:W-:Y:S01]  /*29630*/  FADD.FTZ R0, R36, R0 ;  /* 0x0000000024007221 */ /* 0x008fe20000010000 */
[C---:B------:R-:W-:Y:S01]  /*29640*/  HMMA.16816.F32.BF16 R8, R40.reuse, R46, R8 ;  /* 0x0000002e2808723c */ /* 0x040fe20000041808 */
[----:B------:R-:W1:Y:S05]  /*29650*/  LDSM.16.MT88.4 R44, [R179+0xa800] ;  /* 0x00a80000b32c783b */ /* 0x000e6a0000004200 */
[----:B------:R-:W-:Y:S02]  /*29660*/  MUFU.EX2 R70, R202 ;  /* 0x000000ca00467308 */ /* 0x000fe40000000800 */
[C---:B--2---:R-:W-:Y:S04]  /*29670*/  HMMA.16816.F32.BF16 R12, R40.reuse, R48, R12 ;  /* 0x00000030280c723c */ /* 0x044fe8000004180c */
[----:B----4-:R-:W-:Y:S04]  /*29680*/  FADD.FTZ R0, R2, R0 ;  /* 0x0000000002007221 */ /* 0x010fe80000010000 */
[----:B------:R-:W-:Y:S01]  /*29690*/  MUFU.EX2 R134, R83 ;  /* 0x0000005300867308 */ /* 0x000fe20000000800 */
[C---:B------:R-:W-:Y:S01]  /*296a0*/  HMMA.16816.F32.BF16 R16, R40.reuse, R50, R16 ;  /* 0x000000322810723c */ /* 0x040fe20000041810 */
[----:B------:R-:W2:Y:S02]  /*296b0*/  LDSM.16.MT88.4 R48, [R180+0xa800] ;  /* 0x00a80000b430783b */ /* 0x000ea40000004200 */
[----:B------:R-:W-:Y:S06]  /*296c0*/  FADD.FTZ R0, R52, R0 ;  /* 0x0000000034007221 */ /* 0x000fec0000010000 */
[----:B------:R-:W-:Y:S03]  /*296d0*/  MUFU.EX2 R129, R86 ;  /* 0x0000005600817308 */ /* 0x000fe60000000800 */
[C---:B------:R-:W-:Y:S07]  /*296e0*/  FADD.FTZ R0, R37.reuse, R0 ;  /* 0x0000000025007221 */ /* 0x040fee0000010000 */
[----:B------:R-:W-:Y:S01]  /*296f0*/  MUFU.EX2 R91, R91 ;  /* 0x0000005b005b7308 */ /* 0x000fe20000000800 */
[C---:B-1----:R-:W-:Y:S09]  /*29700*/  HMMA.16816.F32.BF16 R20, R40.reuse, R44, R20 ;  /* 0x0000002c2814723c */ /* 0x042ff20000041814 */
[----:B------:R-:W-:Y:S01]  /*29710*/  MUFU.EX2 R98, R98 ;  /* 0x0000006200627308 */ /* 0x000fe20000000800 */
[C---:B------:R-:W-:Y:S01]  /*29720*/  HMMA.16816.F32.BF16 R24, R40.reuse, R46, R24 ;  /* 0x0000002e2818723c */ /* 0x040fe20000041818 */
[----:B------:R-:W1:Y:S08]  /*29730*/  LDSM.16.MT88.4 R44, [R178+0xb000] ;  /* 0x00b00000b22c783b */ /* 0x000e700000004200 */
[----:B------:R-:W-:Y:S01]  /*29740*/  MUFU.EX2 R92, R92 ;  /* 0x0000005c005c7308 */ /* 0x000fe20000000800 */
[C---:B--2---:R-:W-:Y:S09]  /*29750*/  HMMA.16816.F32.BF16 R28, R40.reuse, R48, R28 ;  /* 0x00000030281c723c */ /* 0x044ff2000004181c */
[----:B------:R-:W-:Y:S01]  /*29760*/  MUFU.EX2 R93, R93 ;  /* 0x0000005d005d7308 */ /* 0x000fe20000000800 */
[----:B------:R-:W-:Y:S01]  /*29770*/  HMMA.16816.F32.BF16 R32, R40, R50, R32 ;  /* 0x000000322820723c */ /* 0x000fe20000041820 */
[----:B------:R-:W2:Y:S06]  /*29780*/  LDSM.16.MT88.4 R48, [R181+0xb000] ;  /* 0x00b00000b530783b */ /* 0x000eac0000004200 */
[----:B------:R-:W-:Y:S02]  /*29790*/  F2FP.BF16.PACK_AB R43, R37, R52 ;  /* 0x00000034252b723e */ /* 0x000fe400000010ff */
[----:B------:R-:W3:Y:S01]  /*297a0*/  LDSM.16.MT88.4 R52, [R179+0xb000] ;  /* 0x00b00000b334783b */ /* 0x000ee20000004200 */
[----:B------:R-:W-:Y:S02]  /*297b0*/  MUFU.EX2 R37, R194 ;  /* 0x000000c200257308 */ /* 0x000fe40000000800 */
[----:B------:R-:W-:Y:S02]  /*297c0*/  F2FP.BF16.PACK_AB R41, R2, R36 ;  /* 0x000000240229723e */ /* 0x000fe400000010ff */
[----:B------:R-:W-:Y:S02]  /*297d0*/  F2FP.BF16.PACK_AB R40, R146, R144 ;  /* 0x000000909228723e */ /* 0x000fe400000010ff */
[----:B------:R-:W-:Y:S04]  /*297e0*/  F2FP.BF16.PACK_AB R42, R145, R143 ;  /* 0x0000008f912a723e */ /* 0x000fe800000010ff */
[----:B------:R-:W4:Y:S03]  /*297f0*/  MUFU.EX2 R36, R197 ;  /* 0x000000c500247308 */ /* 0x000f260000000800 */
[C---:B-1----:R-:W-:Y:S07]  /*29800*/  HMMA.16816.F32.BF16 R4, R40.reuse, R44, R4 ;  /* 0x0000002c2804723c */ /* 0x042fee0000041804 */
[----:B------:R-:W1:Y:S01]  /*29810*/  MUFU.EX2 R2, R196 ;  /* 0x000000c400027308 */ /* 0x000e620000000800 */
[C---:B------:R-:W-:Y:S01]  /*29820*/  HMMA.16816.F32.BF16 R8, R40.reuse, R46, R8 ;  /* 0x0000002e2808723c */ /* 0x040fe20000041808 */
[----:B------:R-:W5:Y:S08]  /*29830*/  LDSM.16.MT88.4 R44, [R180+0xb000] ;  /* 0x00b00000b42c783b */ /* 0x000f700000004200 */
[----:B------:R-:W-:Y:S01]  /*29840*/  MUFU.EX2 R137, R78 ;  /* 0x0000004e00897308 */ /* 0x000fe20000000800 */
[C---:B--2---:R-:W-:Y:S03]  /*29850*/  HMMA.16816.F32.BF16 R12, R40.reuse, R48, R12 ;  /* 0x00000030280c723c */ /* 0x044fe6000004180c */
[----:B----4-:R-:W-:Y:S04]  /*29860*/  FADD.FTZ R0, R36, R0 ;  /* 0x0000000024007221 */ /* 0x010fe80000010000 */
[----:B------:R-:W-:Y:S01]  /*29870*/  F2FP.BF16.PACK_AB R48, R141, R136 ;  /* 0x000000888d30723e */ /* 0x000fe200000010ff */
[C---:B------:R-:W-:Y:S01]  /*29880*/  HMMA.16816.F32.BF16 R16, R40.reuse, R50, R16 ;  /* 0x000000322810723c */ /* 0x040fe20000041810 */
[----:B------:R-:W-:Y:S03]  /*29890*/  MUFU.EX2 R142, R75 ;  /* 0x0000004b008e7308 */ /* 0x000fe60000000800 */
[C---:B-1----:R-:W-:Y:S01]  /*298a0*/  F2FP.BF16.PACK_AB R49, R2.reuse, R36 ;  /* 0x000000240231723e */ /* 0x042fe200000010ff */
[----:B------:R-:W-:Y:S02]  /*298b0*/  FADD.FTZ R0, R2, R0 ;  /* 0x0000000002007221 */ /* 0x000fe40000010000 */
[C---:B------:R-:W-:Y:S01]  /*298c0*/  F2FP.BF16.PACK_AB R51, R37.reuse, R60 ;  /* 0x0000003c2533723e */ /* 0x040fe200000010ff */
[C---:B---3--:R-:W-:Y:S03]  /*298d0*/  HMMA.16816.F32.BF16 R20, R40.reuse, R52, R20 ;  /* 0x000000342814723c */ /* 0x048fe60000041814 */
[----:B------:R-:W-:Y:S01]  /*298e0*/  MUFU.EX2 R139, R79 ;  /* 0x0000004f008b7308 */ /* 0x000fe20000000800 */
[----:B------:R-:W-:Y:S01]  /*298f0*/  FADD.FTZ R0, R60, R0 ;  /* 0x000000003c007221 */ /* 0x000fe20000010000 */
[----:B------:R-:W-:Y:S01]  /*29900*/  F2FP.BF16.PACK_AB R50, R138, R135 ;  /* 0x000000878a32723e */ /* 0x000fe200000010ff */
[----:B------:R-:W-:Y:S02]  /*29910*/  LDSM.16.MT88.4 R60, [R179+0xc000] ;  /* 0x00c00000b33c783b */ /* 0x000fe40000004200 */
[C---:B------:R-:W-:Y:S04]  /*29920*/  HMMA.16816.F32.BF16 R24, R40.reuse, R54, R24 ;  /* 0x000000362818723c */ /* 0x040fe80000041818 */
[----:B------:R-:W-:Y:S01]  /*29930*/  FADD.FTZ R0, R37, R0 ;  /* 0x0000000025007221 */ /* 0x000fe20000010000 */
[----:B------:R-:W-:Y:S01]  /*29940*/  MUFU.EX2 R140, R82 ;  /* 0x00000052008c7308 */ /* 0x000fe20000000800 */
[----:B------:R-:W1:Y:S02]  /*29950*/  LDSM.16.MT88.4 R52, [R181+0xb800] ;  /* 0x00b80000b534783b */ /* 0x000e640000004200 */
[----:B------:R-:W-:Y:S01]  /*29960*/  FADD.FTZ R0, R65, R0 ;  /* 0x0000000041007221 */ /* 0x000fe20000010000 */
[C---:B-----5:R-:W-:Y:S03]  /*29970*/  HMMA.16816.F32.BF16 R28, R40.reuse, R44, R28 ;  /* 0x0000002c281c723c */ /* 0x060fe6000004181c */
[----:B------:R-:W-:Y:S03]  /*29980*/  FADD.FTZ R0, R64, R0 ;  /* 0x0000000040007221 */ /* 0x000fe60000010000 */
[----:B------:R-:W2:Y:S01]  /*29990*/  MUFU.EX2 R36, R213 ;  /* 0x000000d500247308 */ /* 0x000ea20000000800 */
[----:B------:R-:W-:Y:S01]  /*299a0*/  FADD.FTZ R0, R67, R0 ;  /* 0x0000000043007221 */ /* 0x000fe20000010000 */
[----:B------:R-:W-:Y:S01]  /*299b0*/  HMMA.16816.F32.BF16 R32, R40, R46, R32 ;  /* 0x0000002e2820723c */ /* 0x000fe20000041820 */
[----:B------:R-:W3:Y:S03]  /*299c0*/  LDSM.16.MT88.4 R40, [R179+0xb800] ;  /* 0x00b80000b328783b */ /* 0x000ee60000004200 */
[----:B------:R-:W-:Y:S04]  /*299d0*/  FADD.FTZ R0, R66, R0 ;  /* 0x0000000042007221 */ /* 0x000fe80000010000 */
[C---:B------:R-:W-:Y:S01]  /*299e0*/  HMMA.16816.F32.BF16 R4, R48.reuse, R56, R4 ;  /* 0x000000383004723c */ /* 0x040fe20000041804 */
[----:B------:R-:W4:Y:S01]  /*299f0*/  LDSM.16.MT88.4 R44, [R180+0xb800] ;  /* 0x00b80000b42c783b */ /* 0x000f220000004200 */
[----:B------:R-:W5:Y:S03]  /*29a00*/  MUFU.EX2 R2, R212 ;  /* 0x000000d400027308 */ /* 0x000f660000000800 */
[----:B------:R-:W-:Y:S03]  /*29a10*/  FADD.FTZ R0, R69, R0 ;  /* 0x0000000045007221 */ /* 0x000fe60000010000 */
[C---:B------:R-:W-:Y:S01]  /*29a20*/  HMMA.16816.F32.BF16 R8, R48.reuse, R58, R8 ;  /* 0x0000003a3008723c */ /* 0x040fe20000041808 */
[----:B------:R-:W-:Y:S03]  /*29a30*/  LDSM.16.MT88.4 R56, [R181+0xc000] ;  /* 0x00c00000b538783b */ /* 0x000fe60000004200 */
[----:B------:R-:W3:Y:S01]  /*29a40*/  MUFU.EX2 R72, R211 ;  /* 0x000000d300487308 */ /* 0x000ee20000000800 */
[----:B------:R-:W-:Y:S04]  /*29a50*/  FADD.FTZ R0, R68, R0 ;  /* 0x0000000044007221 */ /* 0x000fe80000010000 */
[----:B------:R-:W-:Y:S01]  /*29a60*/  FADD.FTZ R0, R71, R0 ;  /* 0x0000000047007221 */ /* 0x000fe20000010000 */
[C---:B-1----:R-:W-:Y:S04]  /*29a70*/  HMMA.16816.F32.BF16 R12, R48.reuse, R52, R12 ;  /* 0x00000034300c723c */ /* 0x042fe8000004180c */
[----:B------:R-:W1:Y:S01]  /*29a80*/  MUFU.EX2 R37, R210 ;  /* 0x000000d200257308 */ /* 0x000e620000000800 */
[----:B------:R-:W-:Y:S04]  /*29a90*/  FADD.FTZ R0, R70, R0 ;  /* 0x0000000046007221 */ /* 0x000fe80000010000 */
[----:B--2---:R-:W-:Y:S01]  /*29aa0*/  FADD.FTZ R0, R36, R0 ;  /* 0x0000000024007221 */ /* 0x004fe20000010000 */
[C---:B------:R-:W-:Y:S01]  /*29ab0*/  HMMA.16816.F32.BF16 R16, R48.reuse, R54, R16 ;  /* 0x000000363010723c */ /* 0x040fe20000041810 */
[----:B------:R-:W2:Y:S03]  /*29ac0*/  LDSM.16.MT88.4 R52, [R178+0xc000] ;  /* 0x00c00000b234783b */ /* 0x000ea60000004200 */
[----:B------:R-:W-:Y:S01]  /*29ad0*/  MUFU.EX2 R95, R95 ;  /* 0x0000005f005f7308 */ /* 0x000fe20000000800 */
[----:B-----5:R-:W-:Y:S03]  /*29ae0*/  FADD.FTZ R0, R2, R0 ;  /* 0x0000000002007221 */ /* 0x020fe60000010000 */
[C---:B---3--:R-:W-:Y:S04]  /*29af0*/  HMMA.16816.F32.BF16 R20, R48.reuse, R40, R20 ;  /* 0x000000283014723c */ /* 0x048fe80000041814 */
[----:B------:R-:W-:Y:S02]  /*29b00*/  FADD.FTZ R0, R72, R0 ;  /* 0x0000000048007221 */ /* 0x000fe40000010000 */
[----:B------:R-:W-:Y:S01]  /*29b10*/  MUFU.EX2 R94, R94 ;  /* 0x0000005e005e7308 */ /* 0x000fe20000000800 */
[----:B------:R-:W-:Y:S01]  /*29b20*/  F2FP.BF16.PACK_AB R41, R64, R65 ;  /* 0x000000414029723e */ /* 0x000fe200000010ff */
[C---:B------:R-:W-:Y:S04]  /*29b30*/  HMMA.16816.F32.BF16 R24, R48.reuse, R42, R24 ;  /* 0x0000002a3018723c */ /* 0x040fe80000041818 */
[----:B------:R-:W-:Y:S01]  /*29b40*/  F2FP.BF16.PACK_AB R40, R142, R137 ;  /* 0x000000898e28723e */ /* 0x000fe200000010ff */
[----:B-1----:R-:W-:Y:S02]  /*29b50*/  FADD.FTZ R0, R37, R0 ;  /* 0x0000000025007221 */ /* 0x002fe40000010000 */
[----:B------:R-:W-:Y:S01]  /*29b60*/  F2FP.BF16.PACK_AB R43, R66, R67 ;  /* 0x00000043422b723e */ /* 0x000fe200000010ff */
[C---:B----4-:R-:W-:Y:S01]  /*29b70*/  HMMA.16816.F32.BF16 R28, R48.reuse, R44, R28 ;  /* 0x0000002c301c723c */ /* 0x050fe2000004181c */
[----:B------:R-:W-:Y:S01]  /*29b80*/  LDSM.16.MT88.4 R64, [R181+0xc800] ;  /* 0x00c80000b540783b */ /* 0x000fe20000004200 */
[----:B------:R-:W1:Y:S02]  /*29b90*/  MUFU.EX2 R81, R209 ;  /* 0x000000d100517308 */ /* 0x000e640000000800 */
[----:B------:R-:W-:Y:S04]  /*29ba0*/  F2FP.BF16.PACK_AB R42, R140, R139 ;  /* 0x0000008b8c2a723e */ /* 0x000fe800000010ff */
[----:B------:R-:W-:Y:S01]  /*29bb0*/  HMMA.16816.F32.BF16 R32, R48, R46, R32 ;  /* 0x0000002e3020723c */ /* 0x000fe20000041820 */
[----:B------:R-:W3:Y:S03]  /*29bc0*/  LDSM.16.MT88.4 R44, [R180+0xc000] ;  /* 0x00c00000b42c783b */ /* 0x000ee60000004200 */
[----:B------:R-:W4:Y:S03]  /*29bd0*/  MUFU.EX2 R80, R208 ;  /* 0x000000d000507308 */ /* 0x000f260000000800 */
[----:B------:R-:W-:Y:S01]  /*29be0*/  F2FP.BF16.PACK_AB R49, R68, R69 ;  /* 0x000000454431723e */ /* 0x000fe200000010ff */
[C---:B--2---:R-:W-:Y:S05]  /*29bf0*/  HMMA.16816.F32.BF16 R4, R40.reuse, R52, R4 ;  /* 0x000000342804723c */ /* 0x044fea0000041804 */
[----:B------:R-:W-:Y:S01]  /*29c00*/  F2FP.BF16.PACK_AB R51, R70, R71 ;  /* 0x000000474633723e */ /* 0x000fe200000010ff */
[----:B------:R-:W-:Y:S01]  /*29c10*/  MUFU.EX2 R68, R234 ;  /* 0x000000ea00447308 */ /* 0x000fe20000000800 */
[----:B------:R-:W-:Y:S01]  /*29c20*/  F2FP.BF16.PACK_AB R48, R129, R134 ;  /* 0x000000868130723e */ /* 0x000fe200000010ff */
[C---:B------:R-:W-:Y:S01]  /*29c30*/  HMMA.16816.F32.BF16 R8, R40.reuse, R54, R8 ;  /* 0x000000362808723c */ /* 0x040fe20000041808 */
[----:B------:R-:W2:Y:S03]  /*29c40*/  LDSM.16.MT88.4 R52, [R178+0xc800] ;  /* 0x00c80000b234783b */ /* 0x000ea60000004200 */
[----:B------:R-:W-:Y:S01]  /*29c50*/  F2FP.BF16.PACK_AB R50, R98, R91 ;  /* 0x0000005b6232723e */ /* 0x000fe200000010ff */
[----:B-1----:R-:W-:Y:S03]  /*29c60*/  FADD.FTZ R0, R81, R0 ;  /* 0x0000000051007221 */ /* 0x002fe60000010000 */
[C---:B------:R-:W-:Y:S01]  /*29c70*/  HMMA.16816.F32.BF16 R12, R40.reuse, R56, R12 ;  /* 0x00000038280c723c */ /* 0x040fe2000004180c */
[----:B------:R-:W-:Y:S03]  /*29c80*/  MUFU.EX2 R71, R232 ;  /* 0x000000e800477308 */ /* 0x000fe60000000800 */
[----:B----4-:R-:W-:Y:S04]  /*29c90*/  FADD.FTZ R0, R80, R0 ;  /* 0x0000000050007221 */ /* 0x010fe80000010000 */
[C---:B------:R-:W-:Y:S01]  /*29ca0*/  HMMA.16816.F32.BF16 R16, R40.reuse, R58, R16 ;  /* 0x0000003a2810723c */ /* 0x040fe20000041810 */
[----:B------:R-:W1:Y:S02]  /*29cb0*/  LDSM.16.MT88.4 R56, [R179+0xc800] ;  /* 0x00c80000b338783b */ /* 0x000e640000004200 */
[----:B------:R-:W-:Y:S05]  /*29cc0*/  MUFU.EX2 R70, R233 ;  /* 0x000000e900467308 */ /* 0x000fea0000000800 */
[C---:B------:R-:W-:Y:S05]  /*29cd0*/  HMMA.16816.F32.BF16 R20, R40.reuse, R60, R20 ;  /* 0x0000003c2814723c */ /* 0x040fea0000041814 */
[----:B------:R-:W4:Y:S03]  /*29ce0*/  MUFU.EX2 R84, R207 ;  /* 0x000000cf00547308 */ /* 0x000f260000000800 */
[C---:B------:R-:W-:Y:S01]  /*29cf0*/  HMMA.16816.F32.BF16 R24, R40.reuse, R62, R24 ;  /* 0x0000003e2818723c */ /* 0x040fe20000041818 */
[----:B------:R-:W5:Y:S06]  /*29d00*/  LDSM.16.MT88.4 R60, [R180+0xc800] ;  /* 0x00c80000b43c783b */ /* 0x000f6c0000004200 */
[----:B------:R-:W1:Y:S01]  /*29d10*/  MUFU.EX2 R83, R206 ;  /* 0x000000ce00537308 */ /* 0x000e620000000800 */
[C---:B---3--:R-:W-:Y:S08]  /*29d20*/  HMMA.16816.F32.BF16 R28, R40.reuse, R44, R28 ;  /* 0x0000002c281c723c */ /* 0x048ff0000004181c */
[----:B------:R-:W-:Y:S01]  /*29d30*/  HMMA.16816.F32.BF16 R32, R40, R46, R32 ;  /* 0x0000002e2820723c */ /* 0x000fe20000041820 */
[----:B------:R-:W3:Y:S01]  /*29d40*/  LDSM.16.MT88.4 R44, [R178+0xd000] ;  /* 0x00d00000b22c783b */ /* 0x000ee20000004200 */
[----:B------:R-:W-:Y:S02]  /*29d50*/  MUFU.EX2 R99, R99 ;  /* 0x0000006300637308 */ /* 0x000fe40000000800 */
[----:B----4-:R-:W-:Y:S03]  /*29d60*/  FADD.FTZ R0, R84, R0 ;  /* 0x0000000054007221 */ /* 0x010fe60000010000 */
[----:B------:R-:W-:Y:S01]  /*29d70*/  F2FP.BF16.PACK_AB R41, R2, R36 ;  /* 0x000000240229723e */ /* 0x000fe200000010ff */
[C---:B--2---:R-:W-:Y:S04]  /*29d80*/  HMMA.16816.F32.BF16 R4, R48.reuse, R52, R4 ;  /* 0x000000343004723c */ /* 0x044fe80000041804 */
[----:B------:R-:W-:Y:S01]  /*29d90*/  MUFU.EX2 R102, R102 ;  /* 0x0000006600667308 */ /* 0x000fe20000000800 */
[----:B------:R-:W-:Y:S02]  /*29da0*/  F2FP.BF16.PACK_AB R43, R37, R72 ;  /* 0x00000048252b723e */ /* 0x000fe400000010ff */
[----:B------:R-:W-:Y:S01]  /*29db0*/  F2FP.BF16.PACK_AB R40, R94, R95 ;  /* 0x0000005f5e28723e */ /* 0x000fe200000010ff */
[C---:B------:R-:W-:Y:S01]  /*29dc0*/  HMMA.16816.F32.BF16 R8, R48.reuse, R54, R8 ;  /* 0x000000363008723c */ /* 0x040fe20000041808 */
[----:B------:R-:W2:Y:S03]  /*29dd0*/  LDSM.16.MT88.4 R52, [R181+0xd000] ;  /* 0x00d00000b534783b */ /* 0x000ea60000004200 */
[----:B------:R-:W-:Y:S01]  /*29de0*/  F2FP.BF16.PACK_AB R42, R90, R131 ;  /* 0x000000835a2a723e */ /* 0x000fe200000010ff */
[----:B-1----:R-:W-:Y:S01]  /*29df0*/  FADD.FTZ R0, R83, R0 ;  /* 0x0000000053007221 */ /* 0x002fe20000010000 */
[----:B------:R-:W-:Y:S02]  /*29e00*/  MUFU.EX2 R37, R235 ;  /* 0x000000eb00257308 */ /* 0x000fe40000000800 */
[C---:B------:R-:W-:Y:S08]  /*29e10*/  HMMA.16816.F32.BF16 R12, R48.reuse, R64, R12 ;  /* 0x00000040300c723c */ /* 0x040ff0000004180c */
[C---:B------:R-:W-:Y:S01]  /*29e20*/  HMMA.16816.F32.BF16 R16, R48.reuse, R66, R16 ;  /* 0x000000423010723c */ /* 0x040fe20000041810 */
[----:B------:R-:W-:Y:S01]  /*29e30*/  LDSM.16.MT88.4 R64, [R180+0xd000] ;  /* 0x00d00000b440783b */ /* 0x000fe20000004200 */
[----:B------:R-:W-:Y:S06]  /*29e40*/  MUFU.EX2 R103, R103 ;  /* 0x0000006700677308 */ /* 0x000fec0000000800 */
[C---:B------:R-:W-:Y:S04]  /*29e50*/  HMMA.16816.F32.BF16 R20, R48.reuse, R56, R20 ;  /* 0x000000383014723c */ /* 0x040fe80000041814 */
[----:B------:R-:W1:Y:S04]  /*29e60*/  MUFU.EX2 R82, R214 ;  /* 0x000000d600527308 */ /* 0x000e680000000800 */
[C---:B------:R-:W-:Y:S01]  /*29e70*/  HMMA.16816.F32.BF16 R24, R48.reuse, R58, R24 ;  /* 0x0000003a3018723c */ /* 0x040fe20000041818 */
[----:B------:R-:W4:Y:S05]  /*29e80*/  LDSM.16.MT88.4 R56, [R179+0xd000] ;  /* 0x00d00000b338783b */ /* 0x000f2a0000004200 */
[----:B------:R-:W2:Y:S02]  /*29e90*/  MUFU.EX2 R79, R215 ;  /* 0x000000d7004f7308 */ /* 0x000ea40000000800 */
[C---:B-----5:R-:W-:Y:S08]  /*29ea0*/  HMMA.16816.F32.BF16 R28, R48.reuse, R60, R28 ;  /* 0x0000003c301c723c */ /* 0x060ff0000004181c */
[----:B------:R-:W-:Y:S01]  /*29eb0*/  HMMA.16816.F32.BF16 R32, R48, R62, R32 ;  /* 0x0000003e3020723c */ /* 0x000fe20000041820 */
[----:B------:R-:W5:Y:S01]  /*29ec0*/  LDSM.16.MT88.4 R48, [R178+0xd800] ;  /* 0x00d80000b230783b */ /* 0x000f620000004200 */
[----:B------:R-:W4:Y:S02]  /*29ed0*/  MUFU.EX2 R78, R216 ;  /* 0x000000d8004e7308 */ /* 0x000f240000000800 */
[----:B-1----:R-:W-:Y:S04]  /*29ee0*/  FADD.FTZ R0, R82, R0 ;  /* 0x0000000052007221 */ /* 0x002fe80000010000 */
[C---:B---3--:R-:W-:Y:S01]  /*29ef0*/  HMMA.16816.F32.BF16 R4, R40.reuse, R44, R4 ;  /* 0x0000002c2804723c */ /* 0x048fe20000041804 */
[----:B------:R-:W1:Y:S03]  /*29f00*/  LDSM.16.MT88.4 R60, [R181+0xd800] ;  /* 0x00d80000b53c783b */ /* 0x000e660000004200 */
[----:B------:R-:W3:Y:S01]  /*29f10*/  MUFU.EX2 R77, R217 ;  /* 0x000000d9004d7308 */ /* 0x000ee20000000800 */
[----:B--2---:R-:W-:Y:S02]  /*29f20*/  FADD.FTZ R0, R79, R0 ;  /* 0x000000004f007221 */ /* 0x004fe40000010000 */
[----:B------:R-:W-:Y:S01]  /*29f30*/  F2FP.BF16.PACK_AB R45, R80, R81 ;  /* 0x00000051502d723e */ /* 0x000fe200000010ff */
[C---:B------:R-:W-:Y:S04]  /*29f40*/  HMMA.16816.F32.BF16 R8, R40.reuse, R46, R8 ;  /* 0x0000002e2808723c */ /* 0x040fe80000041808 */
[----:B------:R-:W-:Y:S02]  /*29f50*/  F2FP.BF16.PACK_AB R44, R87, R99 ;  /* 0x00000063572c723e */ /* 0x000fe400000010ff */
[----:B------:R-:W-:Y:S01]  /*29f60*/  MUFU.EX2 R80, R96 ;  /* 0x0000006000507308 */ /* 0x000fe20000000800 */
[----:B------:R-:W-:Y:S01]  /*29f70*/  F2FP.BF16.PACK_AB R47, R83, R84 ;  /* 0x00000054532f723e */ /* 0x000fe200000010ff */
[C---:B------:R-:W-:Y:S04]  /*29f80*/  HMMA.16816.F32.BF16 R12, R40.reuse, R52, R12 ;  /* 0x00000034280c723c */ /* 0x040fe8000004180c */
[----:B------:R-:W-:Y:S01]  /*29f90*/  F2FP.BF16.PACK_AB R46, R103, R102 ;  /* 0x00000066672e723e */ /* 0x000fe200000010ff */
[----:B----4-:R-:W-:Y:S03]  /*29fa0*/  FADD.FTZ R0, R78, R0 ;  /* 0x000000004e007221 */ /* 0x010fe60000010000 */
[C---:B------:R-:W-:Y:S01]  /*29fb0*/  HMMA.16816.F32.BF16 R16, R40.reuse, R54, R16 ;  /* 0x000000362810723c */ /* 0x040fe20000041810 */
[----:B------:R-:W2:Y:S01]  /*29fc0*/  LDSM.16.MT88.4 R52, [R179+0xd800] ;  /* 0x00d80000b334783b */ /* 0x000ea20000004200 */
[----:B------:R-:W-:Y:S02]  /*29fd0*/  MUFU.EX2 R106, R106 ;  /* 0x0000006a006a7308 */ /* 0x000fe40000000800 */
[----:B---3--:R-:W-:Y:S04]  /*29fe0*/  FADD.FTZ R0, R77, R0 ;  /* 0x000000004d007221 */ /* 0x008fe80000010000 */
[C---:B------:R-:W-:Y:S04]  /*29ff0*/  HMMA.16816.F32.BF16 R20, R40.reuse, R56, R20 ;  /* 0x000000382814723c */ /* 0x040fe80000041814 */
[----:B------:R-:W3:Y:S04]  /*2a000*/  MUFU.EX2 R107, R107 ;  /* 0x0000006b006b7308 */ /* 0x000ee80000000800 */
[C---:B------:R-:W-:Y:S01]  /*2a010*/  HMMA.16816.F32.BF16 R24, R40.reuse, R58, R24 ;  /* 0x0000003a2818723c */ /* 0x040fe20000041818 */
[----:B------:R-:W4:Y:S05]  /*2a020*/  LDSM.16.MT88.4 R56, [R180+0xd800] ;  /* 0x00d80000b438783b */ /* 0x000f2a0000004200 */
[----:B------:R-:W-:Y:S02]  /*2a030*/  MUFU.EX2 R110, R110 ;  /* 0x0000006e006e7308 */ /* 0x000fe40000000800 */
[C---:B------:R-:W-:Y:S08]  /*2a040*/  HMMA.16816.F32.BF16 R28, R40.reuse, R64, R28 ;  /* 0x00000040281c723c */ /* 0x040ff0000004181c */
[----:B------:R-:W-:Y:S01]  /*2a050*/  HMMA.16816.F32.BF16 R32, R40, R66, R32 ;  /* 0x000000422820723c */ /* 0x000fe20000041820 */
[----:B------:R-:W-:Y:S01]  /*2a060*/  LDSM.16.MT88.4 R64, [R180+0xe000] ;  /* 0x00e00000b440783b */ /* 0x000fe20000004200 */
[----:B------:R-:W2:Y:S05]  /*2a070*/  MUFU.EX2 R86, R73 ;  /* 0x0000004900567308 */ /* 0x000eaa0000000800 */
[----:B------:R-:W-:Y:S01]  /*2a080*/  F2FP.BF16.PACK_AB R41, R79, R82 ;  /* 0x000000524f29723e */ /* 0x000fe200000010ff */
[C---:B-----5:R-:W-:Y:S04]  /*2a090*/  HMMA.16816.F32.BF16 R4, R44.reuse, R48, R4 ;  /* 0x000000302c04723c */ /* 0x060fe80000041804 */
[----:B------:R-:W-:Y:S01]  /*2a0a0*/  MUFU.EX2 R79, R97 ;  /* 0x00000061004f7308 */ /* 0x000fe20000000800 */
[----:B------:R-:W-:Y:S02]  /*2a0b0*/  F2FP.BF16.PACK_AB R43, R77, R78 ;  /* 0x0000004e4d2b723e */ /* 0x000fe400000010ff */
[----:B---3--:R-:W-:Y:S01]  /*2a0c0*/  F2FP.BF16.PACK_AB R40, R107, R106 ;  /* 0x0000006a6b28723e */ /* 0x008fe200000010ff */
[C---:B------:R-:W-:Y:S01]  /*2a0d0*/  HMMA.16816.F32.BF16 R8, R44.reuse, R50, R8 ;  /* 0x000000322c08723c */ /* 0x040fe20000041808 */
[----:B------:R-:W3:Y:S05]  /*2a0e0*/  LDSM.16.MT88.4 R48, [R178+0xe000] ;  /* 0x00e00000b230783b */ /* 0x000eea0000004200 */
[----:B------:R-:W-:Y:S02]  /*2a0f0*/  MUFU.EX2 R78, R100 ;  /* 0x00000064004e7308 */ /* 0x000fe40000000800 */
[C---:B-1----:R-:W-:Y:S04]  /*2a100*/  HMMA.16816.F32.BF16 R12, R44.reuse, R60, R12 ;  /* 0x0000003c2c0c723c */ /* 0x042fe8000004180c */
[----:B--2---:R-:W-:Y:S04]  /*2a110*/  F2FP.BF16.PACK_AB R42, R86, R110 ;  /* 0x0000006e562a723e */ /* 0x004fe800000010ff */
[C---:B------:R-:W-:Y:S01]  /*2a120*/  HMMA.16816.F32.BF16 R16, R44.reuse, R62, R16 ;  /* 0x0000003e2c10723c */ /* 0x040fe20000041810 */
[----:B------:R-:W1:Y:S01]  /*2a130*/  LDSM.16.MT88.4 R60, [R181+0xe000] ;  /* 0x00e00000b53c783b */ /* 0x000e620000004200 */
[----:B------:R-:W-:Y:S06]  /*2a140*/  MUFU.EX2 R77, R101 ;  /* 0x00000065004d7308 */ /* 0x000fec0000000800 */
[C---:B------:R-:W-:Y:S04]  /*2a150*/  HMMA.16816.F32.BF16 R20, R44.reuse, R52, R20 ;  /* 0x000000342c14723c */ /* 0x040fe80000041814 */
[----:B------:R-:W2:Y:S04]  /*2a160*/  MUFU.EX2 R76, R218 ;  /* 0x000000da004c7308 */ /* 0x000ea80000000800 */
[C---:B------:R-:W-:Y:S01]  /*2a170*/  HMMA.16816.F32.BF16 R24, R44.reuse, R54, R24 ;  /* 0x000000362c18723c */ /* 0x040fe20000041818 */
[----:B------:R-:W5:Y:S05]  /*2a180*/  LDSM.16.MT88.4 R52, [R179+0xe000] ;  /* 0x00e00000b334783b */ /* 0x000f6a0000004200 */
[----:B------:R-:W1:Y:S02]  /*2a190*/  MUFU.EX2 R75, R221 ;  /* 0x000000dd004b7308 */ /* 0x000e640000000800 */
[C---:B----4-:R-:W-:Y:S08]  /*2a1a0*/  HMMA.16816.F32.BF16 R28, R44.reuse, R56, R28 ;  /* 0x000000382c1c723c */ /* 0x050ff0000004181c */
[----:B------:R-:W-:Y:S01]  /*2a1b0*/  HMMA.16816.F32.BF16 R32, R44, R58, R32 ;  /* 0x0000003a2c20723c */ /* 0x000fe20000041820 */
[----:B------:R-:W-:Y:S01]  /*2a1c0*/  LDSM.16.MT88.4 R56, [R181+0xe800] ;  /* 0x00e80000b538783b */ /* 0x000fe20000004200 */
[----:B------:R-:W4:Y:S02]  /*2a1d0*/  MUFU.EX2 R74, R224 ;  /* 0x000000e0004a7308 */ /* 0x000f240000000800 */
[----:B--2---:R-:W-:Y:S04]  /*2a1e0*/  FADD.FTZ R0, R76, R0 ;  /* 0x000000004c007221 */ /* 0x004fe80000010000 */
[C---:B---3--:R-:W-:Y:S04]  /*2a1f0*/  HMMA.16816.F32.BF16 R4, R40.reuse, R48, R4 ;  /* 0x000000302804723c */ /* 0x048fe80000041804 */
[----:B------:R-:W2:Y:S01]  /*2a200*/  MUFU.EX2 R72, R227 ;  /* 0x000000e300487308 */ /* 0x000ea20000000800 */
[C---:B-1----:R-:W-:Y:S01]  /*2a210*/  F2FP.BF16.PACK_AB R45, R75.reuse, R76 ;  /* 0x0000004c4b2d723e */ /* 0x042fe200000010ff */
[----:B------:R-:W-:Y:S02]  /*2a220*/  FADD.FTZ R0, R75, R0 ;  /* 0x000000004b007221 */ /* 0x000fe40000010000 */
[C---:B------:R-:W-:Y:S01]  /*2a230*/  HMMA.16816.F32.BF16 R8, R40.reuse, R50, R8 ;  /* 0x000000322808723c */ /* 0x040fe20000041808 */
[----:B------:R-:W1:Y:S05]  /*2a240*/  LDSM.16.MT88.4 R48, [R178+0xe800] ;  /* 0x00e80000b230783b */ /* 0x000e6a0000004200 */
[----:B------:R-:W-:Y:S02]  /*2a250*/  MUFU.EX2 R76, R104 ;  /* 0x00000068004c7308 */ /* 0x000fe40000000800 */
[C---:B------:R-:W-:Y:S04]  /*2a260*/  HMMA.16816.F32.BF16 R12, R40.reuse, R60, R12 ;  /* 0x0000003c280c723c */ /* 0x040fe8000004180c */
[----:B----4-:R-:W-:Y:S04]  /*2a270*/  FADD.FTZ R0, R74, R0 ;  /* 0x000000004a007221 */ /* 0x010fe80000010000 */
[C---:B------:R-:W-:Y:S01]  /*2a280*/  HMMA.16816.F32.BF16 R16, R40.reuse, R62, R16 ;  /* 0x0000003e2810723c */ /* 0x040fe20000041810 */
[----:B------:R-:W-:Y:S01]  /*2a290*/  LDSM.16.MT88.4 R60, [R180+0xe800] ;  /* 0x00e80000b43c783b */ /* 0x000fe20000004200 */
[----:B------:R-:W-:Y:S02]  /*2a2a0*/  MUFU.EX2 R75, R105 ;  /* 0x00000069004b7308 */ /* 0x000fe40000000800 */
[C---:B--2---:R-:W-:Y:S01]  /*2a2b0*/  F2FP.BF16.PACK_AB R47, R72.reuse, R74 ;  /* 0x0000004a482f723e */ /* 0x044fe200000010ff */
[----:B------:R-:W-:Y:S03]  /*2a2c0*/  FADD.FTZ R0, R72, R0 ;  /* 0x0000000048007221 */ /* 0x000fe60000010000 */
[C---:B-----5:R-:W-:Y:S04]  /*2a2d0*/  HMMA.16816.F32.BF16 R20, R40.reuse, R52, R20 ;  /* 0x000000342814723c */ /* 0x060fe80000041814 */
[----:B------:R-:W-:Y:S04]  /*2a2e0*/  MUFU.EX2 R111, R111 ;  /* 0x0000006f006f7308 */ /* 0x000fe80000000800 */
[C---:B------:R-:W-:Y:S01]  /*2a2f0*/  HMMA.16816.F32.BF16 R24, R40.reuse, R54, R24 ;  /* 0x000000362818723c */ /* 0x040fe20000041818 */
[----:B------:R-:W2:Y:S05]  /*2a300*/  LDSM.16.MT88.4 R52, [R179+0xe800] ;  /* 0x00e80000b334783b */ /* 0x000eaa0000004200 */
[----:B------:R-:W3:Y:S02]  /*2a310*/  MUFU.EX2 R114, R114 ;  /* 0x0000007200727308 */ /* 0x000ee40000000800 */
[C---:B------:R-:W-:Y:S08]  /*2a320*/  HMMA.16816.F32.BF16 R28, R40.reuse, R64, R28 ;  /* 0x00000040281c723c */ /* 0x040ff0000004181c */
[----:B------:R-:W-:Y:S01]  /*2a330*/  HMMA.16816.F32.BF16 R32, R40, R66, R32 ;  /* 0x000000422820723c */ /* 0x000fe20000041820 */
[----:B------:R-:W-:Y:S01]  /*2a340*/  MUFU.EX2 R115, R115 ;  /* 0x0000007300737308 */ /* 0x000fe20000000800 */
[----:B------:R-:W-:Y:S09]  /*2a350*/  LDSM.16.MT88.4 R64, [R179+0xf000] ;  /* 0x00f00000b340783b */ /* 0x000ff20000004200 */
[----:B------:R-:W4:Y:S01]  /*2a360*/  MUFU.EX2 R118, R118 ;  /* 0x0000007600767308 */ /* 0x000f220000000800 */
[----:B---3--:R-:W-:Y:S09]  /*2a370*/  F2FP.BF16.PACK_AB R44, R114, R111 ;  /* 0x0000006f722c723e */ /* 0x008ff200000010ff */
[----:B------:R-:W-:Y:S10]  /*2a380*/  MUFU.EX2 R72, R236 ;  /* 0x000000ec00487308 */ /* 0x000ff40000000800 */
[----:B------:R-:W-:Y:S01]  /*2a390*/  MUFU.EX2 R74, R122 ;  /* 0x0000007a004a7308 */ /* 0x000fe20000000800 */
[----:B----4-:R-:W-:Y:S09]  /*2a3a0*/  F2FP.BF16.PACK_AB R46, R118, R115 ;  /* 0x00000073762e723e */ /* 0x010ff200000010ff */
[----:B------:R-:W3:Y:S01]  /*2a3b0*/  MUFU.EX2 R73, R228 ;  /* 0x000000e400497308 */ /* 0x000ee20000000800 */
[C---:B-1----:R-:W-:Y:S08]  /*2a3c0*/  HMMA.16816.F32.BF16 R4, R44.reuse, R48, R4 ;  /* 0x000000302c04723c */ /* 0x042ff00000041804 */
[C---:B------:R-:W-:Y:S01]  /*2a3d0*/  HMMA.16816.F32.BF16 R8, R44.reuse, R50, R8 ;  /* 0x000000322c08723c */ /* 0x040fe20000041808 */
[----:B------:R-:W1:Y:S01]  /*2a3e0*/  LDSM.16.MT88.4 R48, [R178+0xf000] ;  /* 0x00f00000b230783b */ /* 0x000e620000004200 */
[----:B------:R-:W4:Y:S06]  /*2a3f0*/  MUFU.EX2 R69, R229 ;  /* 0x000000e500457308 */ /* 0x000f2c0000000800 */
[C---:B------:R-:W-:Y:S04]  /*2a400*/  HMMA.16816.F32.BF16 R12, R44.reuse, R56, R12 ;  /* 0x000000382c0c723c */ /* 0x040fe8000004180c */
[----:B------:R-:W5:Y:S01]  /*2a410*/  MUFU.EX2 R36, R230 ;  /* 0x000000e600247308 */ /* 0x000f620000000800 */
[----:B---3--:R-:W-:Y:S03]  /*2a420*/  FADD.FTZ R0, R73, R0 ;  /* 0x0000000049007221 */ /* 0x008fe60000010000 */
[C---:B------:R-:W-:Y:S01]  /*2a430*/  HMMA.16816.F32.BF16 R16, R44.reuse, R58, R16 ;  /* 0x0000003a2c10723c */ /* 0x040fe20000041810 */
[----:B------:R-:W3:Y:S05]  /*2a440*/  LDSM.16.MT88.4 R56, [R181+0xf000] ;  /* 0x00f00000b538783b */ /* 0x000eea0000004200 */
[----:B------:R-:W1:Y:S02]  /*2a450*/  MUFU.EX2 R2, R231 ;  /* 0x000000e700027308 */ /* 0x000e640000000800 */
[C---:B--2---:R-:W-:Y:S04]  /*2a460*/  HMMA.16816.F32.BF16 R20, R44.reuse, R52, R20 ;  /* 0x000000342c14723c */ /* 0x044fe80000041814 */
[C---:B----4-:R-:W-:Y:S01]  /*2a470*/  F2FP.BF16.PACK_AB R41, R69.reuse, R73 ;  /* 0x000000494529723e */ /* 0x050fe200000010ff */
[----:B------:R-:W-:Y:S03]  /*2a480*/  FADD.FTZ R0, R69, R0 ;  /* 0x0000000045007221 */ /* 0x000fe60000010000 */
[C---:B------:R-:W-:Y:S01]  /*2a490*/  HMMA.16816.F32.BF16 R24, R44.reuse, R54, R24 ;  /* 0x000000362c18723c */ /* 0x040fe20000041818 */
[----:B------:R-:W-:Y:S01]  /*2a4a0*/  MUFU.EX2 R119, R119 ;  /* 0x0000007700777308 */ /* 0x000fe20000000800 */
[----:B------:R-:W2:Y:S02]  /*2a4b0*/  LDSM.16.MT88.4 R52, [R180+0xf000] ;  /* 0x00f00000b434783b */ /* 0x000ea40000004200 */
[----:B-----5:R-:W-:Y:S04]  /*2a4c0*/  FADD.FTZ R0, R36, R0 ;  /* 0x0000000024007221 */ /* 0x020fe80000010000 */
[C---:B------:R-:W-:Y:S03]  /*2a4d0*/  HMMA.16816.F32.BF16 R28, R44.reuse, R60, R28 ;  /* 0x0000003c2c1c723c */ /* 0x040fe6000004181c */
[----:B------:R-:W4:Y:S01]  /*2a4e0*/  MUFU.EX2 R85, R85 ;  /* 0x0000005500557308 */ /* 0x000f220000000800 */
[C---:B-1----:R-:W-:Y:S01]  /*2a4f0*/  F2FP.BF16.PACK_AB R43, R2.reuse, R36 ;  /* 0x00000024022b723e */ /* 0x042fe200000010ff */
[----:B------:R-:W-:Y:S03]  /*2a500*/  FADD.FTZ R0, R2, R0 ;  /* 0x0000000002007221 */ /* 0x000fe60000010000 */
[----:B------:R-:W-:Y:S01]  /*2a510*/  HMMA.16816.F32.BF16 R32, R44, R62, R32 ;  /* 0x0000003e2c20723c */ /* 0x000fe20000041820 */
[----:B------:R-:W-:Y:S03]  /*2a520*/  LDSM.16.MT88.4 R60, [R179+0xf800] ;  /* 0x00f80000b33c783b */ /* 0x000fe60000004200 */
[----:B------:R-:W-:Y:S01]  /*2a530*/  FADD.FTZ R0, R71, R0 ;  /* 0x0000000047007221 */ /* 0x000fe20000010000 */
[----:B------:R-:W-:Y:S02]  /*2a540*/  MUFU.EX2 R88, R88 ;  /* 0x0000005800587308 */ /* 0x000fe40000000800 */
[C---:B------:R-:W-:Y:S01]  /*2a550*/  F2FP.BF16.PACK_AB R45, R70.reuse, R71 ;  /* 0x00000047462d723e */ /* 0x040fe200000010ff */
[----:B------:R-:W-:Y:S01]  /*2a560*/  FADD.FTZ R0, R70, R0 ;  /* 0x0000000046007221 */ /* 0x000fe20000010000 */
[----:B------:R-:W-:Y:S03]  /*2a570*/  F2FP.BF16.PACK_AB R47, R37, R68 ;  /* 0x00000044252f723e */ /* 0x000fe600000010ff */
[----:B------:R-:W-:Y:S01]  /*2a580*/  F2FP.BF16.PACK_AB R44, R93, R92 ;  /* 0x0000005c5d2c723e */ /* 0x000fe200000010ff */
[----:B------:R-:W-:Y:S01]  /*2a590*/  FADD.FTZ R0, R68, R0 ;  /* 0x0000000044007221 */ /* 0x000fe20000010000 */
[----:B------:R-:W-:Y:S01]  /*2a5a0*/  F2FP.BF16.PACK_AB R46, R79, R80 ;  /* 0x000000504f2e723e */ /* 0x000fe200000010ff */
[----:B------:R-:W1:Y:S02]  /*2a5b0*/  MUFU.EX2 R89, R89 ;  /* 0x0000005900597308 */ /* 0x000e640000000800 */
[----:B------:R-:W-:Y:S01]  /*2a5c0*/  FADD.FTZ R0, R37, R0 ;  /* 0x0000000025007221 */ /* 0x000fe20000010000 */
[----:B----4-:R-:W-:Y:S03]  /*2a5d0*/  F2FP.BF16.PACK_AB R40, R85, R119 ;  /* 0x000000775528723e */ /* 0x010fe600000010ff */
[----:B------:R-:W-:Y:S04]  /*2a5e0*/  FADD.FTZ R0, R72, R0 ;  /* 0x0000000048007221 */ /* 0x000fe80000010000 */
[----:B------:R-:W4:Y:S10]  /*2a5f0*/  MUFU.EX2 R36, R237 ;  /* 0x000000ed00247308 */ /* 0x000f340000000800 */
[----:B------:R-:W5:Y:S01]  /*2a600*/  MUFU.EX2 R69, R238 ;  /* 0x000000ee00457308 */ /* 0x000f620000000800 */
[----:B-1----:R-:W-:Y:S09]  /*2a610*/  F2FP.BF16.PACK_AB R42, R89, R88 ;  /* 0x00000058592a723e */ /* 0x002ff200000010ff */
[----:B------:R-:W1:Y:S01]  /*2a620*/  MUFU.EX2 R2, R239 ;  /* 0x000000ef00027308 */ /* 0x000e620000000800 */
[C---:B------:R-:W-:Y:S05]  /*2a630*/  HMMA.16816.F32.BF16 R4, R40.reuse, R48, R4 ;  /* 0x000000302804723c */ /* 0x040fea0000041804 */
[C---:B----4-:R-:W-:Y:S03]  /*2a640*/  FADD.FTZ R0, R36.reuse, R0 ;  /* 0x0000000024007221 */ /* 0x050fe60000010000 */
[C---:B------:R-:W-:Y:S01]  /*2a650*/  HMMA.16816.F32.BF16 R8, R40.reuse, R50, R8 ;  /* 0x000000322808723c */ /* 0x040fe20000041808 */
[----:B------:R-:W4:Y:S01]  /*2a660*/  LDSM.16.MT88.4 R48, [R178+0xf800] ;  /* 0x00f80000b230783b */ /* 0x000f220000004200 */
[----:B------:R-:W1:Y:S02]  /*2a670*/  MUFU.EX2 R71, R240 ;  /* 0x000000f000477308 */ /* 0x000e640000000800 */
[----:B-----5:R-:W-:Y:S04]  /*2a680*/  FADD.FTZ R0, R69, R0 ;  /* 0x0000000045007221 */ /* 0x020fe80000010000 */
[C---:B---3--:R-:W-:Y:S04]  /*2a690*/  HMMA.16816.F32.BF16 R12, R40.reuse, R56, R12 ;  /* 0x00000038280c723c */ /* 0x048fe8000004180c */
[----:B------:R-:W3:Y:S04]  /*2a6a0*/  MUFU.EX2 R70, R241 ;  /* 0x000000f100467308 */ /* 0x000ee80000000800 */
[C---:B------:R-:W-:Y:S01]  /*2a6b0*/  HMMA.16816.F32.BF16 R16, R40.reuse, R58, R16 ;  /* 0x0000003a2810723c */ /* 0x040fe20000041810 */
[----:B------:R-:W5:Y:S05]  /*2a6c0*/  LDSM.16.MT88.4 R56, [R181+0xf800] ;  /* 0x00f80000b538783b */ /* 0x000f6a0000004200 */
[----:B------:R-:W-:Y:S02]  /*2a6d0*/  MUFU.EX2 R68, R242 ;  /* 0x000000f200447308 */ /* 0x000fe40000000800 */
[C---:B------:R-:W-:Y:S08]  /*2a6e0*/  HMMA.16816.F32.BF16 R20, R40.reuse, R64, R20 ;  /* 0x000000402814723c */ /* 0x040ff00000041814 */
[C---:B------:R-:W-:Y:S01]  /*2a6f0*/  HMMA.16816.F32.BF16 R24, R40.reuse, R66, R24 ;  /* 0x000000422818723c */ /* 0x040fe20000041818 */
[----:B------:R-:W3:Y:S01]  /*2a700*/  LDSM.16.MT88.4 R64, [R180+0xf800] ;  /* 0x00f80000b440783b */ /* 0x000ee20000004200 */
[----:B------:R-:W-:Y:S06]  /*2a710*/  MUFU.EX2 R37, R243 ;  /* 0x000000f300257308 */ /* 0x000fec0000000800 */
[C---:B--2---:R-:W-:Y:S04]  /*2a720*/  HMMA.16816.F32.BF16 R28, R40.reuse, R52, R28 ;  /* 0x00000034281c723c */ /* 0x044fe8000004181c */
[----:B------:R-:W2:Y:S04]  /*2a730*/  MUFU.EX2 R73, R109 ;  /* 0x0000006d00497308 */ /* 0x000ea80000000800 */
[----:B------:R-:W-:Y:S01]  /*2a740*/  HMMA.16816.F32.BF16 R32, R40, R54, R32 ;  /* 0x000000362820723c */ /* 0x000fe20000041820 */
[----:B------:R-:W2:Y:S05]  /*2a750*/  LDSM.16.MT88.4 R52, [R178+0x10000] ;  /* 0x01000000b234783b */ /* 0x000eaa0000004200 */
[----:B------:R-:W-:Y:S01]  /*2a760*/  MUFU.EX2 R39, R39 ;  /* 0x0000002700277308 */ /* 0x000fe20000000800 */
[----:B------:R-:W-:Y:S01]  /*2a770*/  F2FP.BF16.PACK_AB R41, R36, R72 ;  /* 0x000000482429723e */ /* 0x000fe200000010ff */
[C---:B----4-:R-:W-:Y:S05]  /*2a780*/  HMMA.16816.F32.BF16 R4, R44.reuse, R48, R4 ;  /* 0x000000302c04723c */ /* 0x050fea0000041804 */
[C---:B-1----:R-:W-:Y:S01]  /*2a790*/  F2FP.BF16.PACK_AB R43, R2.reuse, R69 ;  /* 0x00000045022b723e */ /* 0x042fe200000010ff */
[----:B------:R-:W-:Y:S01]  /*2a7a0*/  FADD.FTZ R36, R2, R0 ;  /* 0x0000000002247221 */ /* 0x000fe20000010000 */
[----:B------:R-:W-:Y:S01]  /*2a7b0*/  F2FP.BF16.PACK_AB R40, R77, R78 ;  /* 0x0000004e4d28723e */ /* 0x000fe200000010ff */
[C---:B------:R-:W-:Y:S01]  /*2a7c0*/  HMMA.16816.F32.BF16 R8, R44.reuse, R50, R8 ;  /* 0x000000322c08723c */ /* 0x040fe20000041808 */
[----:B------:R-:W1:Y:S01]  /*2a7d0*/  LDSM.16.MT88.4 R48, [R181+0x10000] ;  /* 0x01000000b530783b */ /* 0x000e620000004200 */
[----:B------:R-:W-:Y:S02]  /*2a7e0*/  MUFU.EX2 R72, R112 ;  /* 0x0000007000487308 */ /* 0x000fe40000000800 */
[----:B------:R-:W-:Y:S01]  /*2a7f0*/  F2FP.BF16.PACK_AB R42, R75, R76 ;  /* 0x0000004c4b2a723e */ /* 0x000fe200000010ff */
[----:B------:R-:W-:Y:S03]  /*2a800*/  FADD.FTZ R0, R154, R108 ;  /* 0x0000006c9a007221 */ /* 0x000fe60000010000 */
[C---:B-----5:R-:W-:Y:S04]  /*2a810*/  HMMA.16816.F32.BF16 R12, R44.reuse, R56, R12 ;  /* 0x000000382c0c723c */ /* 0x060fe8000004180c */
[----:B------:R-:W-:Y:S01]  /*2a820*/  FADD.FTZ R0, R151, R0 ;  /* 0x0000000097007221 */ /* 0x000fe20000010000 */
[----:B------:R-:W4:Y:S03]  /*2a830*/  MUFU.EX2 R69, R113 ;  /* 0x0000007100457308 */ /* 0x000f260000000800 */
[C---:B------:R-:W-:Y:S01]  /*2a840*/  HMMA.16816.F32.BF16 R16, R44.reuse, R58, R16 ;  /* 0x0000003a2c10723c */ /* 0x040fe20000041810 */
[----:B------:R-:W-:Y:S03]  /*2a850*/  LDSM.16.MT88.4 R56, [R181+0x10800] ;  /* 0x01080000b538783b */ /* 0x000fe60000004200 */
[----:B------:R-:W-:Y:S04]  /*2a860*/  FADD.FTZ R0, R152, R0 ;  /* 0x0000000098007221 */ /* 0x000fe80000010000 */
[C---:B------:R-:W-:Y:S01]  /*2a870*/  HMMA.16816.F32.BF16 R20, R44.reuse, R60, R20 ;  /* 0x0000003c2c14723c */ /* 0x040fe20000041814 */
[----:B------:R-:W-:Y:S01]  /*2a880*/  LDSM.16.MT88.4 R152, [R181+0x11800] ;  /* 0x01180000b598783b */ /* 0x000fe20000004200 */
[----:B------:R-:W-:Y:S02]  /*2a890*/  MUFU.EX2 R61, R246 ;  /* 0x000000f6003d7308 */ /* 0x000fe40000000800 */
[----:B------:R-:W-:Y:S04]  /*2a8a0*/  FADD.FTZ R0, R149, R0 ;  /* 0x0000000095007221 */ /* 0x000fe80000010000 */
[C---:B------:R-:W-:Y:S04]  /*2a8b0*/  HMMA.16816.F32.BF16 R24, R44.reuse, R62, R24 ;  /* 0x0000003e2c18723c */ /* 0x040fe80000041818 */
[----:B------:R-:W-:Y:S01]  /*2a8c0*/  MUFU.EX2 R63, R244 ;  /* 0x000000f4003f7308 */ /* 0x000fe20000000800 */
[----:B------:R-:W-:Y:S03]  /*2a8d0*/  FADD.FTZ R0, R150, R0 ;  /* 0x0000000096007221 */ /* 0x000fe60000010000 */
[C---:B---3--:R-:W-:Y:S04]  /*2a8e0*/  HMMA.16816.F32.BF16 R28, R44.reuse, R64, R28 ;  /* 0x000000402c1c723c */ /* 0x048fe8000004181c */
[----:B------:R-:W-:Y:S02]  /*2a8f0*/  FADD.FTZ R0, R147, R0 ;  /* 0x0000000093007221 */ /* 0x000fe40000010000 */
[----:B------:R-:W3:Y:S02]  /*2a900*/  MUFU.EX2 R62, R245 ;  /* 0x000000f5003e7308 */ /* 0x000ee40000000800 */
[----:B------:R-:W-:Y:S01]  /*2a910*/  HMMA.16816.F32.BF16 R32, R44, R66, R32 ;  /* 0x000000422c20723c */ /* 0x000fe20000041820 */
[----:B------:R-:W5:Y:S03]  /*2a920*/  LDSM.16.MT88.4 R44, [R179+0x10000] ;  /* 0x01000000b32c783b */ /* 0x000f660000004200 */
[----:B------:R-:W-:Y:S04]  /*2a930*/  FADD.FTZ R0, R148, R0 ;  /* 0x0000000094007221 */ /* 0x000fe80000010000 */
[C---:B--2---:R-:W-:Y:S01]  /*2a940*/  HMMA.16816.F32.BF16 R4, R40.reuse, R52, R4 ;  /* 0x000000342804723c */ /* 0x044fe20000041804 */
[----:B------:R-:W2:Y:S04]  /*2a950*/  MUFU.EX2 R60, R123 ;  /* 0x0000007b003c7308 */ /* 0x000ea80000000800 */
[----:B------:R-:W-:Y:S03]  /*2a960*/  FADD.FTZ R0, R144, R0 ;  /* 0x0000000090007221 */ /* 0x000fe60000010000 */
[C---:B------:R-:W-:Y:S01]  /*2a970*/  HMMA.16816.F32.BF16 R8, R40.reuse, R54, R8 ;  /* 0x000000362808723c */ /* 0x040fe20000041808 */
[----:B------:R-:W2:Y:S02]  /*2a980*/  LDSM.16.MT88.4 R52, [R180+0x10000] ;  /* 0x01000000b434783b */ /* 0x000ea40000004200 */
[----:B------:R-:W-:Y:S01]  /*2a990*/  MUFU.EX2 R67, R117 ;  /* 0x0000007500437308 */ /* 0x000fe20000000800 */
[----:B------:R-:W-:Y:S04]  /*2a9a0*/  FADD.FTZ R0, R146, R0 ;  /* 0x0000000092007221 */ /* 0x000fe80000010000 */
[C---:B-1----:R-:W-:Y:S04]  /*2a9b0*/  HMMA.16816.F32.BF16 R12, R40.reuse, R48, R12 ;  /* 0x00000030280c723c */ /* 0x042fe8000004180c */
[----:B------:R-:W-:Y:S01]  /*2a9c0*/  FADD.FTZ R0, R143, R0 ;  /* 0x000000008f007221 */ /* 0x000fe20000010000 */
[----:B------:R-:W-:Y:S03]  /*2a9d0*/  MUFU.EX2 R66, R120 ;  /* 0x0000007800427308 */ /* 0x000fe60000000800 */
[C---:B------:R-:W-:Y:S01]  /*2a9e0*/  HMMA.16816.F32.BF16 R16, R40.reuse, R50, R16 ;  /* 0x000000322810723c */ /* 0x040fe20000041810 */
[----:B------:R-:W1:Y:S03]  /*2a9f0*/  LDSM.16.MT88.4 R48, [R178+0x10800] ;  /* 0x01080000b230783b */ /* 0x000e660000004200 */
[----:B------:R-:W-:Y:S03]  /*2aa00*/  FADD.FTZ R0, R145, R0 ;  /* 0x0000000091007221 */ /* 0x000fe60000010000 */
[----:B------:R-:W-:Y:S01]  /*2aa10*/  MUFU.EX2 R65, R121 ;  /* 0x0000007900417308 */ /* 0x000fe20000000800 */
[----:B------:R-:W-:Y:S01]  /*2aa20*/  FADD.FTZ R2, R136, R0 ;  /* 0x0000000088027221 */ /* 0x000fe20000010000 */
[C---:B-----5:R-:W-:Y:S01]  /*2aa30*/  HMMA.16816.F32.BF16 R20, R40.reuse, R44, R20 ;  /* 0x0000002c2814723c */ /* 0x060fe20000041814 */
[----:B------:R-:W-:Y:S02]  /*2aa40*/  LDSM.16.MT88.4 R144, [R179+0x11800] ;  /* 0x01180000b390783b */ /* 0x000fe40000004200 */
[----:B------:R-:W-:Y:S02]  /*2aa50*/  FADD.FTZ R0, R71, R36 ;  /* 0x0000002447007221 */ /* 0x000fe40000010000 */
[----:B------:R-:W-:Y:S02]  /*2aa60*/  FADD.FTZ R2, R141, R2 ;  /* 0x000000028d027221 */ /* 0x000fe40000010000 */
[C---:B------:R-:W-:Y:S01]  /*2aa70*/  F2FP.BF16.PACK_AB R45, R70.reuse, R71 ;  /* 0x00000047462d723e */ /* 0x040fe200000010ff */
[C---:B------:R-:W-:Y:S01]  /*2aa80*/  HMMA.16816.F32.BF16 R24, R40.reuse, R46, R24 ;  /* 0x0000002e2818723c */ /* 0x040fe20000041818 */
[----:B------:R-:W-:Y:S03]  /*2aa90*/  MUFU.EX2 R64, R126 ;  /* 0x0000007e00407308 */ /* 0x000fe60000000800 */
[----:B------:R-:W-:Y:S01]  /*2aaa0*/  F2FP.BF16.PACK_AB R44, R73, R74 ;  /* 0x0000004a492c723e */ /* 0x000fe200000010ff */
[----:B------:R-:W-:Y:S02]  /*2aab0*/  FADD.FTZ R0, R70, R0 ;  /* 0x0000000046007221 */ /* 0x000fe40000010000 */
[----:B------:R-:W-:Y:S01]  /*2aac0*/  F2FP.BF16.PACK_AB R47, R37, R68 ;  /* 0x00000044252f723e */ /* 0x000fe200000010ff */
[C---:B--2---:R-:W-:Y:S04]  /*2aad0*/  HMMA.16816.F32.BF16 R28, R40.reuse, R52, R28 ;  /* 0x00000034281c723c */ /* 0x044fe8000004181c */
[----:B------:R-:W-:Y:S01]  /*2aae0*/  FADD.FTZ R2, R135, R2 ;  /* 0x0000000287027221 */ /* 0x000fe20000010000 */
[----:B----4-:R-:W-:Y:S01]  /*2aaf0*/  F2FP.BF16.PACK_AB R46, R69, R72 ;  /* 0x00000048452e723e */ /* 0x010fe200000010ff */
[----:B------:R-:W-:Y:S01]  /*2ab00*/  FADD.FTZ R0, R68, R0 ;  /* 0x0000000044007221 */ /* 0x000fe20000010000 */
[----:B------:R-:W-:Y:S01]  /*2ab10*/  MOV R135, R38 ;  /* 0x0000002600877202 */ /* 0x000fe20000000f00 */
[----:B------:R-:W-:Y:S01]  /*2ab20*/  HMMA.16816.F32.BF16 R32, R40, R54, R32 ;  /* 0x000000362820723c */ /* 0x000fe20000041820 */
[----:B------:R-:W2:Y:S01]  /*2ab30*/  LDSM.16.MT88.4 R40, [R179+0x10800] ;  /* 0x01080000b328783b */ /* 0x000ea20000004200 */
[----:B------:R-:W4:Y:S02]  /*2ab40*/  MUFU.EX2 R68, R116 ;  /* 0x0000007400447308 */ /* 0x000f240000000800 */
[----:B------:R-:W-:Y:S02]  /*2ab50*/  FADD.FTZ R2, R138, R2 ;  /* 0x000000028a027221 */ /* 0x000fe40000010000 */
[----:B------:R-:W-:Y:S02]  /*2ab60*/  FADD.FTZ R36, R37, R0 ;  /* 0x0000000025247221 */ /* 0x000fe40000010000 */
[C---:B-1----:R-:W-:Y:S01]  /*2ab70*/  HMMA.16816.F32.BF16 R4, R44.reuse, R48, R4 ;  /* 0x000000302c04723c */ /* 0x042fe20000041804 */
[----:B------:R-:W1:Y:S03]  /*2ab80*/  LDSM.16.MT88.4 R52, [R180+0x10800] ;  /* 0x01080000b434783b */ /* 0x000e660000004200 */
[----:B------:R-:W-:Y:S01]  /*2ab90*/  MUFU.EX2 R37, R130 ;  /* 0x0000008200257308 */ /* 0x000fe20000000800 */
[----:B------:R-:W-:Y:S03]  /*2aba0*/  FADD.FTZ R0, R137, R2 ;  /* 0x0000000289007221 */ /* 0x000fe60000010000 */
[C---:B------:R-:W-:Y:S01]  /*2abb0*/  HMMA.16816.F32.BF16 R8, R44.reuse, R50, R8 ;  /* 0x000000322c08723c */ /* 0x040fe20000041808 */
[----:B------:R-:W5:Y:S03]  /*2abc0*/  LDSM.16.MT88.4 R48, [R178+0x11000] ;  /* 0x01100000b230783b */ /* 0x000f660000004200 */
[----:B------:R-:W-:Y:S02]  /*2abd0*/  FADD.FTZ R0, R142, R0 ;  /* 0x000000008e007221 */ /* 0x000fe40000010000 */
[----:B------:R-:W-:Y:S02]  /*2abe0*/  MUFU.EX2 R137, R127 ;  /* 0x0000007f00897308 */ /* 0x000fe40000000800 */
[C---:B------:R-:W-:Y:S04]  /*2abf0*/  HMMA.16816.F32.BF16 R12, R44.reuse, R56, R12 ;  /* 0x000000382c0c723c */ /* 0x040fe8000004180c */
[----:B------:R-:W-:Y:S04]  /*2ac00*/  FADD.FTZ R0, R139, R0 ;  /* 0x000000008b007221 */ /* 0x000fe80000010000 */
[C---:B------:R-:W-:Y:S01]  /*2ac10*/  HMMA.16816.F32.BF16 R16, R44.reuse, R58, R16 ;  /* 0x0000003a2c10723c */ /* 0x040fe20000041810 */
[----:B------:R-:W5:Y:S01]  /*2ac20*/  LDSM.16.MT88.4 R56, [R181+0x11000] ;  /* 0x01100000b538783b */ /* 0x000f620000004200 */
[----:B------:R-:W-:Y:S02]  /*2ac30*/  MUFU.EX2 R139, R169 ;  /* 0x000000a9008b7308 */ /* 0x000fe40000000800 */
[----:B------:R-:W-:Y:S04]  /*2ac40*/  FADD.FTZ R0, R140, R0 ;  /* 0x000000008c007221 */ /* 0x000fe80000010000 */
[----:B------:R-:W-:Y:S01]  /*2ac50*/  FADD.FTZ R0, R134, R0 ;  /* 0x0000000086007221 */ /* 0x000fe20000010000 */
[C---:B--2---:R-:W-:Y:S03]  /*2ac60*/  HMMA.16816.F32.BF16 R20, R44.reuse, R40, R20 ;  /* 0x000000282c14723c */ /* 0x044fe60000041814 */
[----:B------:R-:W-:Y:S01]  /*2ac70*/  FADD.FTZ R0, R129, R0 ;  /* 0x0000000081007221 */ /* 0x000fe20000010000 */
[----:B------:R-:W-:Y:S03]  /*2ac80*/  MOV R134, R3 ;  /* 0x0000000300867202 */ /* 0x000fe60000000f00 */
[----:B------:R-:W-:Y:S01]  /*2ac90*/  FADD.FTZ R0, R91, R0 ;  /* 0x000000005b007221 */ /* 0x000fe20000010000 */
[C---:B------:R-:W-:Y:S04]  /*2aca0*/  HMMA.16816.F32.BF16 R24, R44.reuse, R42, R24 ;  /* 0x0000002a2c18723c */ /* 0x040fe80000041818 */
[----:B------:R-:W-:Y:S01]  /*2acb0*/  FADD.FTZ R0, R98, R0 ;  /* 0x0000000062007221 */ /* 0x000fe20000010000 */
[----:B---3--:R-:W-:Y:S02]  /*2acc0*/  F2FP.BF16.PACK_AB R41, R62, R63 ;  /* 0x0000003f3e29723e */ /* 0x008fe400000010ff */
[----:B------:R-:W-:Y:S01]  /*2acd0*/  F2FP.BF16.PACK_AB R43, R60, R61 ;  /* 0x0000003d3c2b723e */ /* 0x000fe200000010ff */
[C---:B-1----:R-:W-:Y:S01]  /*2ace0*/  HMMA.16816.F32.BF16 R28, R44.reuse, R52, R28 ;  /* 0x000000342c1c723c */ /* 0x042fe2000004181c */
[----:B------:R-:W-:Y:S03]  /*2acf0*/  MUFU.EX2 R52, R124 ;  /* 0x0000007c00347308 */ /* 0x000fe60000000800 */
[----:B------:R-:W-:Y:S01]  /*2ad00*/  FADD.FTZ R0, R95, R0 ;  /* 0x000000005f007221 */ /* 0x000fe20000010000 */
[----:B----4-:R-:W-:Y:S02]  /*2ad10*/  F2FP.BF16.PACK_AB R40, R67, R68 ;  /* 0x000000444328723e */ /* 0x010fe400000010ff */
[----:B------:R-:W-:Y:S01]  /*2ad20*/  F2FP.BF16.PACK_AB R42, R65, R66 ;  /* 0x00000042412a723e */ /* 0x000fe200000010ff */
[----:B------:R-:W-:Y:S01]  /*2ad30*/  HMMA.16816.F32.BF16 R32, R44, R54, R32 ;  /* 0x000000362c20723c */ /* 0x000fe20000041820 */
[----:B------:R-:W-:Y:S03]  /*2ad40*/  LDSM.16.MT88.4 R44, [R180+0x11000] ;  /* 0x01100000b42c783b */ /* 0x000fe60000004200 */
[----:B------:R-:W-:Y:S04]  /*2ad50*/  FADD.FTZ R0, R94, R0 ;  /* 0x000000005e007221 */ /* 0x000fe80000010000 */
[C---:B-----5:R-:W-:Y:S01]  /*2ad60*/  HMMA.16816.F32.BF16 R4, R40.reuse, R48, R4 ;  /* 0x000000302804723c */ /* 0x060fe20000041804 */
[----:B------:R-:W1:Y:S04]  /*2ad70*/  MUFU.EX2 R49, R125 ;  /* 0x0000007d00317308 */ /* 0x000e680000000800 */
[----:B------:R-:W-:Y:S03]  /*2ad80*/  FADD.FTZ R0, R131, R0 ;  /* 0x0000000083007221 */ /* 0x000fe60000010000 */
[C---:B------:R-:W-:Y:S03]  /*2ad90*/  HMMA.16816.F32.BF16 R8, R40.reuse, R50, R8 ;  /* 0x000000322808723c */ /* 0x040fe60000041808 */
[----:B------:R-:W2:Y:S01]  /*2ada0*/  MUFU.EX2 R48, R128 ;  /* 0x0000008000307308 */ /* 0x000ea20000000800 */
[----:B------:R-:W-:Y:S02]  /*2adb0*/  FADD.FTZ R2, R90, R0 ;  /* 0x000000005a027221 */ /* 0x000fe40000010000 */
[----:B------:R-:W-:Y:S02]  /*2adc0*/  FADD.FTZ R0, R63, R36 ;  /* 0x000000243f007221 */ /* 0x000fe40000010000 */
[C---:B------:R-:W-:Y:S04]  /*2add0*/  HMMA.16816.F32.BF16 R12, R40.reuse, R56, R12 ;  /* 0x00000038280c723c */ /* 0x040fe8000004180c */
[----:B------:R-:W-:Y:S02]  /*2ade0*/  FADD.FTZ R0, R62, R0 ;  /* 0x000000003e007221 */ /* 0x000fe40000010000 */
[----:B------:R-:W-:Y:S02]  /*2adf0*/  FADD.FTZ R2, R99, R2 ;  /* 0x0000000263027221 */ /* 0x000fe40000010000 */
[C---:B------:R-:W-:Y:S04]  /*2ae00*/  HMMA.16816.F32.BF16 R16, R40.reuse, R58, R16 ;  /* 0x0000003a2810723c */ /* 0x040fe80000041810 */
[----:B------:R-:W-:Y:S01]  /*2ae10*/  FADD.FTZ R0, R61, R0 ;  /* 0x000000003d007221 */ /* 0x000fe20000010000 */
[----:B-1----:R-:W-:Y:S01]  /*2ae20*/  F2FP.BF16.PACK_AB R136, R49, R52 ;  /* 0x000000343188723e */ /* 0x002fe200000010ff */
[----:B------:R-:W-:Y:S02]  /*2ae30*/  FADD.FTZ R2, R87, R2 ;  /* 0x0000000257027221 */ /* 0x000fe40000010000 */
[----:B------:R-:W-:Y:S02]  /*2ae40*/  FADD.FTZ R36, R60, R0 ;  /* 0x000000003c247221 */ /* 0x000fe40000010000 */
[----:B------:R-:W1:Y:S02]  /*2ae50*/  LDSM.16.MT88.4 R60, [R179+0x11000] ;  /* 0x01100000b33c783b */ /* 0x000e640000004200 */
[----:B------:R-:W-:Y:S01]  /*2ae60*/  FADD.FTZ R2, R102, R2 ;  /* 0x0000000266027221 */ /* 0x000fe20000010000 */
[----:B--2---:R-:W-:Y:S03]  /*2ae70*/  F2FP.BF16.PACK_AB R138, R39, R48 ;  /* 0x00000030278a723e */ /* 0x004fe600000010ff */
[----:B------:R-:W-:Y:S04]  /*2ae80*/  FADD.FTZ R0, R103, R2 ;  /* 0x0000000267007221 */ /* 0x000fe80000010000 */
[----:B------:R-:W-:Y:S04]  /*2ae90*/  FADD.FTZ R0, R106, R0 ;  /* 0x000000006a007221 */ /* 0x000fe80000010000 */
[----:B------:R-:W-:Y:S04]  /*2aea0*/  FADD.FTZ R0, R107, R0 ;  /* 0x000000006b007221 */ /* 0x000fe80000010000 */
[----:B------:R-:W-:Y:S04]  /*2aeb0*/  FADD.FTZ R0, R110, R0 ;  /* 0x000000006e007221 */ /* 0x000fe80000010000 */
[----:B------:R-:W-:Y:S04]  /*2aec0*/  FADD.FTZ R0, R86, R0 ;  /* 0x0000000056007221 */ /* 0x000fe80000010000 */
[----:B------:R-:W-:Y:S04]  /*2aed0*/  FADD.FTZ R0, R111, R0 ;  /* 0x000000006f007221 */ /* 0x000fe80000010000 */
[----:B------:R-:W-:Y:S04]  /*2aee0*/  FADD.FTZ R0, R114, R0 ;  /* 0x0000000072007221 */ /* 0x000fe80000010000 */
[----:B------:R-:W-:Y:S04]  /*2aef0*/  FADD.FTZ R0, R115, R0 ;  /* 0x0000000073007221 */ /* 0x000fe80000010000 */
[----:B------:R-:W-:Y:S01]  /*2af00*/  FADD.FTZ R0, R118, R0 ;  /* 0x0000000076007221 */ /* 0x000fe20000010000 */
[C---:B-1----:R-:W-:Y:S03]  /*2af10*/  HMMA.16816.F32.BF16 R20, R40.reuse, R60, R20 ;  /* 0x0000003c2814723c */ /* 0x042fe60000041814 */
[----:B------:R-:W-:Y:S02]  /*2af20*/  FADD.FTZ R2, R119, R0 ;  /* 0x0000000077027221 */ /* 0x000fe40000010000 */
[----:B------:R-:W-:Y:S02]  /*2af30*/  FADD.FTZ R0, R64, R36 ;  /* 0x0000002440007221 */ /* 0x000fe40000010000 */
[----:B------:R-:W-:Y:S01]  /*2af40*/  FADD.FTZ R2, R85, R2 ;  /* 0x0000000255027221 */ /* 0x000fe20000010000 */
[C---:B------:R-:W-:Y:S04]  /*2af50*/  HMMA.16816.F32.BF16 R24, R40.reuse, R62, R24 ;  /* 0x0000003e2818723c */ /* 0x040fe80000041818 */
[C---:B------:R-:W-:Y:S01]  /*2af60*/  FADD.FTZ R0, R137.reuse, R0 ;  /* 0x0000000089007221 */ /* 0x040fe20000010000 */
[----:B------:R-:W-:Y:S01]  /*2af70*/  F2FP.BF16.PACK_AB R137, R137, R64 ;  /* 0x000000408989723e */ /* 0x000fe200000010ff */
[----:B------:R-:W-:Y:S02]  /*2af80*/  FADD.FTZ R2, R88, R2 ;  /* 0x0000000258027221 */ /* 0x000fe40000010000 */
[C---:B------:R-:W-:Y:S04]  /*2af90*/  HMMA.16816.F32.BF16 R28, R40.reuse, R44, R28 ;  /* 0x0000002c281c723c */ /* 0x040fe8000004181c */
[----:B------:R-:W-:Y:S02]  /*2afa0*/  FADD.FTZ R0, R37, R0 ;  /* 0x0000000025007221 */ /* 0x000fe40000010000 */
[----:B------:R-:W-:Y:S02]  /*2afb0*/  FADD.FTZ R2, R89, R2 ;  /* 0x0000000259027221 */ /* 0x000fe40000010000 */
[----:B------:R-:W-:Y:S04]  /*2afc0*/  HMMA.16816.F32.BF16 R32, R40, R46, R32 ;  /* 0x0000002e2820723c */ /* 0x000fe80000041820 */
[C---:B------:R-:W-:Y:S01]  /*2afd0*/  FADD.FTZ R249, R139.reuse, R0 ;  /* 0x000000008bf97221 */ /* 0x040fe20000010000 */
[----:B------:R-:W-:Y:S01]  /*2afe0*/  F2FP.BF16.PACK_AB R139, R139, R37 ;  /* 0x000000258b8b723e */ /* 0x000fe200000010ff */
[----:B------:R-:W-:Y:S06]  /*2aff0*/  FADD.FTZ R0, R92, R2 ;  /* 0x000000025c007221 */ /* 0x000fec0000010000 */
[C---:B------:R-:W-:Y:S01]  /*2b000*/  HMMA.16816.F32.BF16 R164, R136.reuse, R160, R4 ;  /* 0x000000a088a4723c */ /* 0x040fe20000041804 */
[----:B------:R-:W1:Y:S04]  /*2b010*/  LDSM.16.MT88.4 R4, [R180+0x11800] ;  /* 0x01180000b404783b */ /* 0x000e680000004200 */
[----:B------:R-:W-:Y:S03]  /*2b020*/  FADD.FTZ R0, R93, R0 ;  /* 0x000000005d007221 */ /* 0x000fe60000010000 */
[C---:B------:R-:W-:Y:S04]  /*2b030*/  HMMA.16816.F32.BF16 R160, R136.reuse, R162, R8 ;  /* 0x000000a288a0723c */ /* 0x040fe80000041808 */
[----:B------:R-:W-:Y:S04]  /*2b040*/  FADD.FTZ R0, R80, R0 ;  /* 0x0000000050007221 */ /* 0x000fe80000010000 */
[C---:B------:R-:W-:Y:S04]  /*2b050*/  HMMA.16816.F32.BF16 R156, R136.reuse, R152, R12 ;  /* 0x00000098889c723c */ /* 0x040fe8000004180c */
[----:B------:R-:W-:Y:S04]  /*2b060*/  FADD.FTZ R0, R79, R0 ;  /* 0x000000004f007221 */ /* 0x000fe80000010000 */
[C---:B------:R-:W-:Y:S04]  /*2b070*/  HMMA.16816.F32.BF16 R152, R136.reuse, R154, R16 ;  /* 0x0000009a8898723c */ /* 0x040fe80000041810 */
[----:B------:R-:W-:Y:S04]  /*2b080*/  FADD.FTZ R0, R78, R0 ;  /* 0x000000004e007221 */ /* 0x000fe80000010000 */
[C---:B------:R-:W-:Y:S04]  /*2b090*/  HMMA.16816.F32.BF16 R148, R136.reuse, R144, R20 ;  /* 0x000000908894723c */ /* 0x040fe80000041814 */
[----:B------:R-:W-:Y:S04]  /*2b0a0*/  FADD.FTZ R0, R77, R0 ;  /* 0x000000004d007221 */ /* 0x000fe80000010000 */
[----:B------:R-:W-:Y:S01]  /*2b0b0*/  FADD.FTZ R0, R76, R0 ;  /* 0x000000004c007221 */ /* 0x000fe20000010000 */
[C---:B------:R-:W-:Y:S03]  /*2b0c0*/  HMMA.16816.F32.BF16 R144, R136.reuse, R146, R24 ;  /* 0x000000928890723c */ /* 0x040fe60000041818 */
[----:B------:R-:W-:Y:S04]  /*2b0d0*/  FADD.FTZ R0, R75, R0 ;  /* 0x000000004b007221 */ /* 0x000fe80000010000 */
[----:B------:R-:W-:Y:S01]  /*2b0e0*/  FADD.FTZ R0, R74, R0 ;  /* 0x000000004a007221 */ /* 0x000fe20000010000 */
[C---:B-1----:R-:W-:Y:S04]  /*2b0f0*/  HMMA.16816.F32.BF16 R140, R136.reuse, R4, R28 ;  /* 0x00000004888c723c */ /* 0x042fe8000004181c */
[----:B------:R-:W-:Y:S04]  /*2b100*/  FADD.FTZ R0, R73, R0 ;  /* 0x0000000049007221 */ /* 0x000fe80000010000 */
[----:B------:R-:W-:Y:S01]  /*2b110*/  FADD.FTZ R0, R72, R0 ;  /* 0x0000000048007221 */ /* 0x000fe20000010000 */
[----:B------:R-:W-:Y:S03]  /*2b120*/  HMMA.16816.F32.BF16 R136, R136, R6, R32 ;  /* 0x000000068888723c */ /* 0x000fe60000041820 */
[----:B------:R-:W-:Y:S04]  /*2b130*/  FADD.FTZ R0, R69, R0 ;  /* 0x0000000045007221 */ /* 0x000fe80000010000 */
[----:B------:R-:W-:Y:S05]  /*2b140*/  FADD.FTZ R0, R68, R0 ;  /* 0x0000000044007221 */ /* 0x000fea0000010000 */
[----:B------:R-:W-:Y:S04]  /*2b150*/  FADD.FTZ R0, R67, R0 ;  /* 0x0000000043007221 */ /* 0x000fe80000010000 */
[----:B------:R-:W-:Y:S04]  /*2b160*/  FADD.FTZ R0, R66, R0 ;  /* 0x0000000042007221 */ /* 0x000fe80000010000 */
[----:B------:R-:W-:Y:S04]  /*2b170*/  FADD.FTZ R0, R65, R0 ;  /* 0x0000000041007221 */ /* 0x000fe80000010000 */
[----:B------:R-:W-:Y:S04]  /*2b180*/  FADD.FTZ R0, R52, R0 ;  /* 0x0000000034007221 */ /* 0x000fe80000010000 */
[----:B------:R-:W-:Y:S04]  /*2b190*/  FADD.FTZ R0, R49, R0 ;  /* 0x0000000031007221 */ /* 0x000fe80000010000 */
[----:B------:R-:W-:Y:S01]  /*2b1a0*/  FADD.FTZ R2, R48, R0 ;  /* 0x0000000030027221 */ /* 0x000fe20000010000 */
[----:B------:R-:W-:Y:S03]  /*2b1b0*/  IADD3 R0, R248, -0x1, RZ ;  /* 0xfffffffff8007810 */ /* 0x000fe60007ffe0ff */
[----:B------:R-:W-:Y:S01]  /*2b1c0*/  FADD.FTZ R250, R39, R2 ;  /* 0x0000000227fa7221 */ /* 0x000fe20000010000 */
[----:B------:R-:W-:Y:S01]  /*2b1d0*/  MOV R248, R0 ;  /* 0x0000000000f87202 */ /* 0x000fe20000000f00 */
[----:B------:R-:W-:-:S05]  /*2b1e0*/  @P0 BRA `(.L_x_1157) ;  /* 0xffff9e6000000947 */ /* 0x000fca000383ffff */
.L_x_1148:
[----:B------:R-:W-:Y:S02]  /*2b1f0*/  ULDC.64 UR4, c[0x0][0x40] ;  /* 0x0000100000047ab9 */ /* 0x000fe40000000a00 */
[----:B------:R-:W-:-:S04]  /*2b200*/  UIADD3 UR4, UP0, UR4, 0x160, URZ ;  /* 0x0000016004047890 */ /* 0x000fc8000ff1e03f */
[----:B------:R-:W-:Y:S02]  /*2b210*/  UIADD3.X UR5, URZ, UR5, URZ, UP0, !UPT ;  /* 0x000000053f057290 */ /* 0x000fe400087fe43f */
[----:B------:R-:W-:-:S04]  /*2b220*/  IMAD.U32 R10, RZ, RZ, UR4 ;  /* 0x00000004ff0a7e24 */ /* 0x000fc8000f8e00ff */
[----:B------:R-:W-:Y:S01]  /*2b230*/  IMAD.U32 R11, RZ, RZ, UR5 ;  /* 0x00000005ff0b7e24 */ /* 0x000fe2000f8e00ff */
[----:B------:R-:W-:Y:S01]  /*2b240*/  ULDC.64 UR4, c[0x0][0x118] ;  /* 0x0000460000047ab9 */ /* 0x000fe20000000a00 */
[----:B------:R-:W-:-:S03]  /*2b250*/  MOV R8, 0x1f ;  /* 0x0000001f00087802 */ /* 0x000fc60000000f00 */
[----:B------:R1:W5:Y:S01]  /*2b260*/  LD.E R20, [R10.64+0xd8] ;  /* 0x0000d8040a147980 */ /* 0x000362000c101900 */
[----:B------:R-:W-:Y:S01]  /*2b270*/  MOV R7, 0xffffffff ;  /* 0xffffffff00077802 */ /* 0x000fe20000000f00 */
[----:B------:R-:W-:Y:S05]  /*2b280*/  BRA.DIV ~URZ, `(.L_x_1158) ;  /* 0x000011f27f007947 */ /* 0x000fea000b800000 */
[----:B------:R2:W3:Y:S02]  /*2b290*/  SHFL.BFLY PT, R0, R250, 0x2, 0x1f ;  /* 0x0c401f00fa007f89 */ /* 0x0004e400000e0000 */
.L_x_1171:
[----:B---3--:R-:W-:Y:S01]  /*2b2a0*/  FADD.FTZ R0, R0, R250 ;  /* 0x000000fa00007221 */ /* 0x008fe20000010000 */
[----:B------:R-:W-:Y:S05]  /*2b2b0*/  BRA.DIV ~URZ, `(.L_x_1159) ;  /* 0x000012227f007947 */ /* 0x000fea000b800000 */
[----:B------:R-:W3:Y:S04]  /*2b2c0*/  SHFL.BFLY PT, R2, R249, 0x2, 0x1f ;  /* 0x0c401f00f9027f89 */ /* 0x000ee800000e0000 */
[----:B------:R-:W4:Y:S01]  /*2b2d0*/  SHFL.BFLY PT, R5, R0, 0x1, 0x1f ;  /* 0x0c201f0000057f89 */ /* 0x000f2200000e0000 */
[----:B---3--:R-:W-:Y:S02]  /*2b2e0*/  FADD.FTZ R2, R2, R249 ;  /* 0x000000f902027221 */ /* 0x008fe40000010000 */
[----:B----4-:R-:W-:-:S03]  /*2b2f0*/  FADD.FTZ R19, R0, R5 ;  /* 0x0000000500137221 */ /* 0x010fc60000010000 */
[----:B------:R3:W4:Y:S04]  /*2b300*/  SHFL.BFLY PT, R4, R2, 0x1, 0x1f ;  /* 0x0c201f0002047f89 */ /* 0x00072800000e0000 */
.L_x_1172:
[----:B--2---:R-:W2:Y:S01]  /*2b310*/  LDL R22, [R1+0x138] ;  /* 0x0001380001167983 */ /* 0x004ea20000100800 */
[----:B------:R-:W-:Y:S01]  /*2b320*/  FSETP.NE.FTZ.AND P4, PT, R19, RZ, PT ;  /* 0x000000ff1300720b */ /* 0x000fe20003f95000 */
[----:B----4-:R-:W-:Y:S01]  /*2b330*/  FADD.FTZ R18, R4, R2 ;  /* 0x0000000204127221 */ /* 0x010fe20000010000 */
[----:B------:R-:W-:Y:S01]  /*2b340*/  MOV R0, 0x3f800000 ;  /* 0x3f80000000007802 */ /* 0x000fe20000000f00 */
[----:B------:R-:W4:Y:S01]  /*2b350*/  S2R R39, SR_TID.X ;  /* 0x0000000000277919 */ /* 0x000f220000002100 */
[----:B---3--:R-:W-:Y:S01]  /*2b360*/  IMAD.MOV.U32 R2, RZ, RZ, 0x3f800000 ;  /* 0x3f800000ff027424 */ /* 0x008fe200078e00ff */
[----:B------:R-:W-:Y:S01]  /*2b370*/  MOV R7, 0xfffffff0 ;  /* 0xfffffff000077802 */ /* 0x000fe20000000f00 */
[----:B------:R-:W-:Y:S01]  /*2b380*/  ULDC.64 UR4, c[0x0][0x118] ;  /* 0x0000460000047ab9 */ /* 0x000fe20000000a00 */
[----:B------:R-:W-:Y:S02]  /*2b390*/  FSETP.NE.FTZ.AND P3, PT, R18, RZ, PT ;  /* 0x000000ff1200720b */ /* 0x000fe40003f75000 */
[----:B------:R-:W-:-:S04]  /*2b3a0*/  MOV R8, 0x20 ;  /* 0x0000002000087802 */ /* 0x000fc80000000f00 */
[----:B------:R-:W3:Y:S08]  /*2b3b0*/  @P4 MUFU.RCP R0, R19 ;  /* 0x0000001300004308 */ /* 0x000ef00000001000 */
[----:B------:R-:W1:Y:S01]  /*2b3c0*/  @P3 MUFU.RCP R2, R18 ;  /* 0x0000001200023308 */ /* 0x000e620000001000 */
[----:B----4-:R-:W-:Y:S01]  /*2b3d0*/  SHF.R.S32.HI R37, RZ, 0x1f, R39 ;  /* 0x0000001fff257819 */ /* 0x010fe20000011427 */
[----:B---3--:R-:W-:-:S02]  /*2b3e0*/  FMUL.FTZ R164, R0, R164 ;  /* 0x000000a400a47220 */ /* 0x008fc40000410000 */
[C---:B------:R-:W-:Y:S01]  /*2b3f0*/  FMUL.FTZ R165, R0.reuse, R165 ;  /* 0x000000a500a57220 */ /* 0x040fe20000410000 */
[CC--:B------:R-:W-:Y:S01]  /*2b400*/  LEA.HI R4, R37.reuse, R39.reuse, RZ, 0x2 ;  /* 0x0000002725047211 */ /* 0x0c0fe200078f10ff */
[C---:B------:R-:W-:Y:S01]  /*2b410*/  FMUL.FTZ R160, R0.reuse, R160 ;  /* 0x000000a000a07220 */ /* 0x040fe20000410000 */
[----:B------:R-:W-:Y:S01]  /*2b420*/  LEA.HI R37, R37, R39, RZ, 0x5 ;  /* 0x0000002725257211 */ /* 0x000fe200078f28ff */
[C---:B------:R-:W-:Y:S01]  /*2b430*/  FMUL.FTZ R161, R0.reuse, R161 ;  /* 0x000000a100a17220 */ /* 0x040fe20000410000 */
[----:B------:R-:W-:Y:S01]  /*2b440*/  SHF.R.S32.HI R5, RZ, 0x2, R4 ;  /* 0x00000002ff057819 */ /* 0x000fe20000011404 */
[C---:B------:R-:W-:Y:S01]  /*2b450*/  FMUL.FTZ R156, R0.reuse, R156 ;  /* 0x0000009c009c7220 */ /* 0x040fe20000410000 */
[----:B------:R-:W-:Y:S01]  /*2b460*/  SHF.R.S32.HI R36, RZ, 0x5, R37 ;  /* 0x00000005ff247819 */ /* 0x000fe20000011425 */
[C---:B------:R-:W-:Y:S01]  /*2b470*/  FMUL.FTZ R157, R0.reuse, R157 ;  /* 0x0000009d009d7220 */ /* 0x040fe20000410000 */
[----:B------:R-:W-:Y:S01]  /*2b480*/  F2FP.BF16.PACK_AB R164, R165, R164 ;  /* 0x000000a4a5a4723e */ /* 0x000fe200000010ff */
        /* <DEDUP_REMOVED lines=14> */
[----:B------:R-:W-:Y:S01]  /*2b570*/  FMUL.FTZ R0, R0, R137 ;  /* 0x0000008900007220 */ /* 0x000fe20000410000 */
[----:B------:R-:W-:Y:S01]  /*2b580*/  F2FP.BF16.PACK_AB R140, R141, R140 ;  /* 0x0000008c8d8c723e */ /* 0x000fe200000010ff */
[C---:B-1----:R-:W-:Y:S02]  /*2b590*/  FMUL.FTZ R167, R2.reuse, R167 ;  /* 0x000000a702a77220 */ /* 0x042fe40000410000 */
[----:B------:R-:W-:Y:S01]  /*2b5a0*/  FMUL.FTZ R6, R2, R166 ;  /* 0x000000a602067220 */ /* 0x000fe20000410000 */
[----:B------:R-:W-:Y:S01]  /*2b5b0*/  F2FP.BF16.PACK_AB R136, R0, R136 ;  /* 0x000000880088723e */ /* 0x000fe200000010ff */
[C---:B------:R-:W-:Y:S01]  /*2b5c0*/  FMUL.FTZ R163, R2.reuse, R163 ;  /* 0x000000a302a37220 */ /* 0x040fe20000410000 */
[----:B------:R-:W-:Y:S01]  /*2b5d0*/  SHF.R.S32.HI R0, RZ, 0x1f, R4 ;  /* 0x0000001fff007819 */ /* 0x000fe20000011404 */
[C---:B------:R-:W-:Y:S01]  /*2b5e0*/  FMUL.FTZ R17, R2.reuse, R162 ;  /* 0x000000a202117220 */ /* 0x040fe20000410000 */
        /* <DEDUP_REMOVED lines=10> */
[----:B------:R-:W-:Y:S01]  /*2b690*/  IADD3 R0, R5, -R0, RZ ;  /* 0x8000000005007210 */ /* 0x000fe20007ffe0ff */
[C---:B------:R-:W-:Y:S01]  /*2b6a0*/  FMUL.FTZ R14, R2.reuse, R150 ;  /* 0x00000096020e7220 */ /* 0x040fe20000410000 */
[----:B------:R-:W-:Y:S01]  /*2b6b0*/  F2FP.BF16.PACK_AB R15, R155, R15 ;  /* 0x0000000f9b0f723e */ /* 0x000fe200000010ff */
[----:B------:R-:W-:Y:S01]  /*2b6c0*/  FMUL.FTZ R147, R2, R147 ;  /* 0x0000009302937220 */ /* 0x000fe20000410000 */
[----:B------:R-:W-:Y:S01]  /*2b6d0*/  LOP3.LUT R5, R0, 0x1, RZ, 0xc0, !PT ;  /* 0x0000000100057812 */ /* 0x000fe200078ec0ff */
[C---:B------:R-:W-:Y:S01]  /*2b6e0*/  FMUL.FTZ R13, R2.reuse, R146 ;  /* 0x00000092020d7220 */ /* 0x040fe20000410000 */
[----:B------:R-:W-:Y:S01]  /*2b6f0*/  F2FP.BF16.PACK_AB R14, R151, R14 ;  /* 0x0000000e970e723e */ /* 0x000fe200000010ff */
[C---:B------:R-:W-:Y:S01]  /*2b700*/  FMUL.FTZ R143, R2.reuse, R143 ;  /* 0x0000008f028f7220 */ /* 0x040fe20000410000 */
[----:B------:R-:W-:Y:S01]  /*2b710*/  ISETP.NE.U32.AND P0, PT, R5, 0x1, PT ;  /* 0x000000010500780c */ /* 0x000fe20003f05070 */
[C---:B------:R-:W-:Y:S01]  /*2b720*/  FMUL.FTZ R12, R2.reuse, R142 ;  /* 0x0000008e020c7220 */ /* 0x040fe20000410000 */
[----:B------:R-:W-:Y:S01]  /*2b730*/  F2FP.BF16.PACK_AB R13, R147, R13 ;  /* 0x0000000d930d723e */ /* 0x000fe200000010ff */
[----:B------:R-:W-:Y:S01]  /*2b740*/  FMUL.FTZ R139, R2, R139 ;  /* 0x0000008b028b7220 */ /* 0x000fe20000410000 */
[----:B------:R-:W-:Y:S01]  /*2b750*/  R2P PR, R0, 0x6 ;  /* 0x0000000600007804 */ /* 0x000fe20000000000 */
[----:B------:R-:W-:Y:S01]  /*2b760*/  FMUL.FTZ R9, R2, R138 ;  /* 0x0000008a02097220 */ /* 0x000fe20000410000 */
[----:B------:R-:W-:Y:S01]  /*2b770*/  LOP3.LUT R2, R4, 0x3ffffffc, RZ, 0xc0, !PT ;  /* 0x3ffffffc04027812 */ /* 0x000fe200078ec0ff */
[----:B------:R-:W-:Y:S01]  /*2b780*/  IMAD.SHL.U32 R4, R0, 0x40, RZ ;  /* 0x0000004000047824 */ /* 0x000fe200078e00ff */
[----:B------:R-:W-:-:S02]  /*2b790*/  SEL R7, R7, 0x10, !P0 ;  /* 0x0000001007077807 */ /* 0x000fc40004000000 */
[----:B------:R-:W-:Y:S02]  /*2b7a0*/  IADD3 R2, -R2, R39, RZ ;  /* 0x0000002702027210 */ /* 0x000fe40007ffe1ff */
[----:B------:R-:W-:Y:S02]  /*2b7b0*/  LOP3.LUT R4, R4, 0x1c0, RZ, 0xc0, !PT ;  /* 0x000001c004047812 */ /* 0x000fe400078ec0ff */
[----:B------:R-:W-:Y:S01]  /*2b7c0*/  SEL R8, R8, 0xffffffe0, !P1 ;  /* 0xffffffe008087807 */ /* 0x000fe20004800000 */
[----:B------:R-:W-:Y:S01]  /*2b7d0*/  IMAD R2, R36, 0x200, R2 ;  /* 0x0000020024027824 */ /* 0x000fe200078e0202 */
[----:B------:R-:W-:Y:S02]  /*2b7e0*/  LEA.HI R4, R4, R4, RZ, 0x1d ;  /* 0x0000000404047211 */ /* 0x000fe400078fe8ff */
[----:B------:R-:W-:Y:S02]  /*2b7f0*/  F2FP.BF16.PACK_AB R12, R143, R12 ;  /* 0x0000000c8f0c723e */ /* 0x000fe400000010ff */
[----:B------:R-:W-:Y:S01]  /*2b800*/  F2FP.BF16.PACK_AB R9, R139, R9 ;  /* 0x000000098b09723e */ /* 0x000fe200000010ff */
[----:B------:R-:W-:-:S04]  /*2b810*/  IMAD.U32 R2, R2, 0x2, R4 ;  /* 0x0000000202027824 */ /* 0x000fc800078e0004 */
[----:B------:R-:W-:-:S05]  /*2b820*/  IMAD.SHL.U32 R0, R2, 0x2, RZ ;  /* 0x0000000202007824 */ /* 0x000fca00078e00ff */
[C---:B------:R-:W-:Y:S01]  /*2b830*/  IADD3 R4, R0.reuse, R7, RZ ;  /* 0x0000000700047210 */ /* 0x040fe20007ffe0ff */
[----:B------:R1:W-:Y:S01]  /*2b840*/  STS [R0+0x400], R6 ;  /* 0x0004000600007388 */ /* 0x0003e20000000800 */
[C---:B------:R-:W-:Y:S02]  /*2b850*/  IADD3 R2, R0.reuse, 0x40, RZ ;  /* 0x0000004000027810 */ /* 0x040fe40007ffe0ff */
[----:B------:R-:W-:Y:S01]  /*2b860*/  @P2 IADD3 R2, R0, -0x40, RZ ;  /* 0xffffffc000022810 */ /* 0x000fe20007ffe0ff */
[----:B------:R3:W-:Y:S01]  /*2b870*/  STS [R0], R164 ;  /* 0x000000a400007388 */ /* 0x0007e20000000800 */
[----:B------:R-:W-:-:S03]  /*2b880*/  IADD3 R5, R4, R8, RZ ;  /* 0x0000000804057210 */ /* 0x000fc60007ffe0ff */
[----:B------:R-:W-:Y:S04]  /*2b890*/  STS [R4], R160 ;  /* 0x000000a004007388 */ /* 0x000fe80000000800 */
[----:B------:R4:W-:Y:S01]  /*2b8a0*/  STS [R4+0x400], R17 ;  /* 0x0004001104007388 */ /* 0x0009e20000000800 */
[----:B-1----:R-:W-:Y:S02]  /*2b8b0*/  IMAD.IADD R6, R0, 0x1, R8 ;  /* 0x0000000100067824 */ /* 0x002fe400078e0208 */
[----:B---3--:R-:W-:-:S03]  /*2b8c0*/  IMAD.IADD R0, R7, 0x1, R2 ;  /* 0x0000000107007824 */ /* 0x008fc600078e0202 */
[----:B------:R-:W-:Y:S04]  /*2b8d0*/  STS [R6], R156 ;  /* 0x0000009c06007388 */ /* 0x000fe80000000800 */
[----:B------:R-:W-:Y:S01]  /*2b8e0*/  STS [R6+0x400], R16 ;  /* 0x0004001006007388 */ /* 0x000fe20000000800 */
[----:B----4-:R-:W-:-:S03]  /*2b8f0*/  IADD3 R4, R8, R2, RZ ;  /* 0x0000000208047210 */ /* 0x010fc60007ffe0ff */
[----:B------:R-:W-:Y:S04]  /*2b900*/  STS [R5], R152 ;  /* 0x0000009805007388 */ /* 0x000fe80000000800 */
[----:B------:R-:W-:Y:S04]  /*2b910*/  STS [R5+0x400], R15 ;  /* 0x0004000f05007388 */ /* 0x000fe80000000800 */
[----:B------:R-:W-:Y:S04]  /*2b920*/  STS [R2], R148 ;  /* 0x0000009402007388 */ /* 0x000fe80000000800 */
[----:B------:R1:W-:Y:S04]  /*2b930*/  STS [R2+0x400], R14 ;  /* 0x0004000e02007388 */ /* 0x0003e80000000800 */
[----:B------:R-:W-:Y:S04]  /*2b940*/  STS [R0], R144 ;  /* 0x0000009000007388 */ /* 0x000fe80000000800 */
[----:B------:R3:W-:Y:S04]  /*2b950*/  STS [R0+0x400], R13 ;  /* 0x0004000d00007388 */ /* 0x0007e80000000800 */
[----:B------:R-:W-:Y:S04]  /*2b960*/  STS [R4], R140 ;  /* 0x0000008c04007388 */ /* 0x000fe80000000800 */
[----:B------:R4:W-:Y:S01]  /*2b970*/  STS [R4+0x400], R12 ;  /* 0x0004000c04007388 */ /* 0x0009e20000000800 */
[----:B-1----:R-:W-:-:S05]  /*2b980*/  IADD3 R2, R8, R0, RZ ;  /* 0x0000000008027210 */ /* 0x002fca0007ffe0ff */
[----:B------:R-:W-:Y:S04]  /*2b990*/  STS [R2], R136 ;  /* 0x0000008802007388 */ /* 0x000fe80000000800 */
[----:B------:R1:W-:Y:S04]  /*2b9a0*/  STS [R2+0x400], R9 ;  /* 0x0004000902007388 */ /* 0x0003e80000000800 */
[----:B---3--:R-:W3:Y:S04]  /*2b9b0*/  LD.E.U8 R0, [R10.64+0x1c8] ;  /* 0x0001c8040a007980 */ /* 0x008ee8000c101100 */
[----:B----4-:R-:W3:Y:S01]  /*2b9c0*/  LD.E.64 R4, [R10.64+0x88] ;  /* 0x000088040a047980 */ /* 0x010ee2000c101b00 */
[----:B--2---:R-:W-:-:S03]  /*2b9d0*/  ISETP.NE.AND P0, PT, R22, -0x1, PT ;  /* 0xffffffff1600780c */ /* 0x004fc60003f05270 */
[----:B------:R-:W2:Y:S01]  /*2b9e0*/  S2R R21, SR_CTAID.Y ;  /* 0x0000000000157919 */ /* 0x000ea20000002600 */
[----:B-1----:R-:W1:Y:S03]  /*2b9f0*/  @P4 MUFU.LG2 R2, R19 ;  /* 0x0000001300024308 */ /* 0x002e660000000c00 */
[----:B------:R-:W3:Y:S01]  /*2ba00*/  S2R R41, SR_CTAID.Z ;  /* 0x0000000000297919 */ /* 0x000ee20000002700 */
[----:B------:R-:W-:Y:S01]  /*2ba10*/  BSSY B0, `(.L_x_1160) ;  /* 0x0000023000007945 */ /* 0x000fe20003800000 */
[----:B------:R-:W-:Y:S02]  /*2ba20*/  IMAD.MOV.U32 R14, RZ, RZ, 0x7f800000 ;  /* 0x7f800000ff0e7424 */ /* 0x000fe400078e00ff */
[----:B------:R3:W5:Y:S04]  /*2ba30*/  LD.E.64 R16, [R10.64+0x90] ;  /* 0x000090040a107980 */ /* 0x000768000c101b00 */
[----:B------:R-:W4:Y:S01]  /*2ba40*/  @!P0 LD.E.64 R6, [R10.64+0x80] ;  /* 0x000080040a068980 */ /* 0x000f22000c101b00 */
[----:B------:R-:W1:Y:S01]  /*2ba50*/  @P3 MUFU.LG2 R13, R18 ;  /* 0x00000012000d3308 */ /* 0x000e620000000c00 */
[----:B--2---:R-:W-:Y:S01]  /*2ba60*/  @!P0 SHF.R.S32.HI R8, RZ, 0x1f, R21 ;  /* 0x0000001fff088819 */ /* 0x004fe20000011415 */
[----:B-1----:R-:W-:Y:S01]  /*2ba70*/  @P4 FMUL.FTZ R2, R2, 0.69314718246459960938 ;  /* 0x3f31721802024820 */ /* 0x002fe20000410000 */
[----:B------:R-:W-:Y:S01]  /*2ba80*/  MOV R15, 0x7f800000 ;  /* 0x7f800000000f7802 */ /* 0x000fe20000000f00 */
[----:B------:R-:W-:-:S02]  /*2ba90*/  @P3 FMUL.FTZ R13, R13, 0.69314718246459960938 ;  /* 0x3f3172180d0d3820 */ /* 0x000fc40000410000 */
[-C--:B-----5:R-:W-:Y:S02]  /*2baa0*/  @P4 FFMA.FTZ R14, R38, R20.reuse, R2 ;  /* 0x00000014260e4223 */ /* 0x0a0fe40000010002 */
[----:B------:R-:W-:Y:S01]  /*2bab0*/  @P3 FFMA.FTZ R15, R3, R20, R13 ;  /* 0x00000014030f3223 */ /* 0x000fe2000001000d */
[----:B---3--:R-:W-:Y:S01]  /*2bac0*/  ISETP.NE.AND P1, PT, R0, RZ, PT ;  /* 0x000000ff0000720c */ /* 0x008fe20003f25270 */
[----:B------:R-:W-:Y:S02]  /*2bad0*/  @P0 IMAD R0, R5, R22, RZ ;  /* 0x0000001605000224 */ /* 0x000fe400078e02ff */
[----:B----4-:R-:W-:-:S04]  /*2bae0*/  @!P0 IMAD R12, R7, R21, RZ ;  /* 0x00000015070c8224 */ /* 0x010fc800078e02ff */
[----:B------:R-:W-:Y:S02]  /*2baf0*/  @!P0 IMAD R12, R6, R8, R12 ;  /* 0x00000008060c8224 */ /* 0x000fe400078e020c */
[----:B------:R-:W-:-:S04]  /*2bb00*/  @P0 IMAD.WIDE.U32 R8, R4, R22, RZ ;  /* 0x0000001604080225 */ /* 0x000fc800078e00ff */
[----:B------:R-:W-:Y:S01]  /*2bb10*/  @!P0 IMAD.WIDE.U32 R6, R6, R21, RZ ;  /* 0x0000001506068225 */ /* 0x000fe200078e00ff */
[----:B------:R-:W-:-:S03]  /*2bb20*/  @P0 IADD3 R19, R9, R0, RZ ;  /* 0x0000000009130210 */ /* 0x000fc60007ffe0ff */
[----:B------:R-:W-:Y:S01]  /*2bb30*/  @P0 IMAD.MOV.U32 R18, RZ, RZ, R8 ;  /* 0x000000ffff120224 */ /* 0x000fe200078e0008 */
[----:B------:R-:W-:Y:S02]  /*2bb40*/  @!P0 IADD3 R19, R7, R12, RZ ;  /* 0x0000000c07138210 */ /* 0x000fe40007ffe0ff */
[----:B------:R-:W-:Y:S01]  /*2bb50*/  @!P0 MOV R18, R6 ;  /* 0x0000000600128202 */ /* 0x000fe20000000f00 */
[----:B------:R-:W-:Y:S05]  /*2bb60*/  @!P1 BRA `(.L_x_1161) ;  /* 0x0000008000009947 */ /* 0x000fea0003800000 */
[----:B------:R-:W-:Y:S01]  /*2bb70*/  ISETP.NE.AND P0, PT, R22, -0x1, PT ;  /* 0xffffffff1600780c */ /* 0x000fe20003f05270 */
[----:B------:R-:W-:Y:S02]  /*2bb80*/  ULDC.64 UR4, c[0x0][0x118] ;  /* 0x0000460000047ab9 */ /* 0x000fe40000000a00 */
[----:B------:R-:W2:Y:S10]  /*2bb90*/  LD.E R2, [R10.64+0xd4] ;  /* 0x0000d4040a027980 */ /* 0x000eb4000c101900 */
[----:B------:R-:W3:Y:S02]  /*2bba0*/  @!P0 LD.E R0, [R10.64+0xb4] ;  /* 0x0000b4040a008980 */ /* 0x000ee4000c101900 */
[----:B---3--:R-:W-:-:S05]  /*2bbb0*/  @!P0 IMAD R22, R0, R21, RZ ;  /* 0x0000001500168224 */ /* 0x008fca00078e02ff */
[----:B------:R1:W-:Y:S01]  /*2bbc0*/  @!P0 STL [R1+0x138], R22 ;  /* 0x0001381601008387 */ /* 0x0003e20000100800 */
[----:B--2---:R-:W-:Y:S01]  /*2bbd0*/  IMAD R7, R2, R41, R22 ;  /* 0x0000002902077224 */ /* 0x004fe200078e0216 */
[----:B------:R-:W-:Y:S05]  /*2bbe0*/  BRA `(.L_x_1162) ;  /* 0x0000005000007947 */ /* 0x000fea0003800000 */
.L_x_1161:
[----:B------:R-:W-:Y:S02]  /*2bbf0*/  ULDC.64 UR4, c[0x0][0x118] ;  /* 0x0000460000047ab9 */ /* 0x000fe40000000a00 */
[----:B------:R-:W2:Y:S04]  /*2bc00*/  LD.E R0, [R10.64+0x60] ;  /* 0x000060040a007980 */ /* 0x000ea8000c101900 */
[----:B------:R-:W3:Y:S01]  /*2bc10*/  LD.E R2, [R10.64+0xb4] ;  /* 0x0000b4040a027980 */ /* 0x000ee2000c101900 */
[----:B--2---:R-:W-:-:S04]  /*2bc20*/  IMAD R0, R0, R21, R41 ;  /* 0x0000001500007224 */ /* 0x004fc800078e0229 */
[----:B---3--:R-:W-:Y:S02]  /*2bc30*/  IMAD R7, R2, R0, RZ ;  /* 0x0000000002077224 */ /* 0x008fe400078e02ff */
.L_x_1162:
[----:B------:R-:W-:Y:S05]  /*2bc40*/  BSYNC B0 ;  /* 0x0000000000007941 */ /* 0x000fea0003800000 */
.L_x_1160:
[----:B------:R2:W5:Y:S01]  /*2bc50*/  LDL R42, [R1+0x13c] ;  /* 0x00013c00012a7983 */ /* 0x0005620000100800 */
[----:B------:R-:W-:-:S03]  /*2bc60*/  ULDC.64 UR4, c[0x0][0x118] ;  /* 0x0000460000047ab9 */ /* 0x000fc60000000a00 */
[----:B------:R2:W5:Y:S04]  /*2bc70*/  LD.E.64 R12, [R10.64+0x70] ;  /* 0x000070040a0c7980 */ /* 0x000568000c101b00 */
[----:B------:R2:W5:Y:S01]  /*2bc80*/  LD.E.64 R2, [R10.64+0xa0] ;  /* 0x0000a0040a027980 */ /* 0x000562000c101b00 */
[----:B------:R-:W-:Y:S01]  /*2bc90*/  WARPSYNC 0xffffffff ;  /* 0xffffffff00007948 */ /* 0x000fe20003800000 */
[----:B------:R-:W-:Y:S01]  /*2bca0*/  LOP3.LUT R8, R37, 0xffffffe0, RZ, 0xc0, !PT ;  /* 0xffffffe025087812 */ /* 0x000fe200078ec0ff */
[----:B------:R-:W-:Y:S01]  /*2bcb0*/  BSSY B0, `(.L_x_1163) ;  /* 0x0000024000007945 */ /* 0x000fe20003800000 */
[----:B------:R-:W-:Y:S01]  /*2bcc0*/  BAR.SYNC.DEFER_BLOCKING 0x0 ;  /* 0x0000000000007b1d */ /* 0x000fe20000010000 */
[----:B------:R-:W-:Y:S02]  /*2bcd0*/  SHF.R.S32.HI R6, RZ, 0x1f, R36 ;  /* 0x0000001fff067819 */ /* 0x000fe40000011424 */
[----:B------:R-:W-:-:S02]  /*2bce0*/  IMAD.IADD R8, R39, 0x1, -R8 ;  /* 0x0000000127087824 */ /* 0x000fc400078e0a08 */
[----:B------:R-:W-:Y:S01]  /*2bcf0*/  LEA.HI R6, R6, R36, RZ, 0x2 ;  /* 0x0000002406067211 */ /* 0x000fe200078f10ff */
[----:B------:R-:W3:Y:S02]  /*2bd00*/  S2R R38, SR_TID.X ;  /* 0x0000000000267919 */ /* 0x000ee40000002100 */
[----:B------:R-:W-:Y:S02]  /*2bd10*/  LOP3.LUT P0, RZ, R8, 0x3, RZ, 0xc0, !PT ;  /* 0x0000000308ff7812 */ /* 0x000fe4000780c0ff */
[----:B------:R-:W4:Y:S01]  /*2bd20*/  S2R R43, SR_CTAID.X ;  /* 0x00000000002b7919 */ /* 0x000f220000002500 */
[----:B------:R-:W-:-:S05]  /*2bd30*/  LOP3.LUT R6, R6, 0xffffffc, RZ, 0xc0, !PT ;  /* 0x0ffffffc06067812 */ /* 0x000fca00078ec0ff */
[----:B------:R-:W-:Y:S01]  /*2bd40*/  IMAD.IADD R6, R36, 0x1, -R6 ;  /* 0x0000000124067824 */ /* 0x000fe200078e0a06 */
[----:B-1----:R2:W1:Y:S04]  /*2bd50*/  LDS.128 R20, [R189] ;  /* 0x00000000bd147984 */ /* 0x0024680000000c00 */
[----:B------:R2:W1:Y:S01]  /*2bd60*/  LDS.128 R24, [R189+0x800] ;  /* 0x00080000bd187984 */ /* 0x0004620000000c00 */
[----:B---3--:R-:W-:-:S03]  /*2bd70*/  SHF.R.S32.HI R40, RZ, 0x1f, R38 ;  /* 0x0000001fff287819 */ /* 0x008fc60000011426 */
[----:B------:R2:W3:Y:S01]  /*2bd80*/  LDS.128 R28, [R189+0x1000] ;  /* 0x00100000bd1c7984 */ /* 0x0004e20000000c00 */
[----:B------:R-:W-:-:S03]  /*2bd90*/  LEA.HI R0, R40, R38, RZ, 0x5 ;  /* 0x0000002628007211 */ /* 0x000fc600078f28ff */
[----:B------:R2:W1:Y:S01]  /*2bda0*/  LDS.128 R32, [R189+0x1800] ;  /* 0x00180000bd207984 */ /* 0x0004620000000c00 */
[----:B------:R-:W-:-:S05]  /*2bdb0*/  LOP3.LUT R0, R0, 0xffffffe0, RZ, 0xc0, !PT ;  /* 0xffffffe000007812 */ /* 0x000fca00078ec0ff */
[----:B------:R-:W-:-:S05]  /*2bdc0*/  IMAD.IADD R0, R38, 0x1, -R0 ;  /* 0x0000000126007824 */ /* 0x000fca00078e0a00 */
[----:B------:R-:W-:-:S04]  /*2bdd0*/  SHF.R.S32.HI R9, RZ, 0x1f, R0 ;  /* 0x0000001fff097819 */ /* 0x000fc80000011400 */
[----:B------:R-:W-:-:S04]  /*2bde0*/  LEA.HI R0, R9, R0, RZ, 0x2 ;  /* 0x0000000009007211 */ /* 0x000fc800078f10ff */
[----:B------:R-:W-:-:S05]  /*2bdf0*/  SHF.R.S32.HI R0, RZ, 0x2, R0 ;  /* 0x00000002ff007819 */ /* 0x000fca0000011400 */
[----:B------:R-:W-:Y:S01]  /*2be00*/  IMAD R0, R6, 0x10, R0 ;  /* 0x0000001006007824 */ /* 0x000fe200078e0200 */
[----:B------:R-:W-:Y:S05]  /*2be10*/  @P0 BRA `(.L_x_1164) ;  /* 0x000000d000000947 */ /* 0x000fea0003800000 */
[C---:B--2-4-:R-:W-:Y:S01]  /*2be20*/  IMAD R7, R43.reuse, 0x40, R7 ;  /* 0x000000402b077824 */ /* 0x054fe200078e0207 */
[C---:B------:R-:W-:Y:S01]  /*2be30*/  IADD3 R8, R0.reuse, 0x8, RZ ;  /* 0x0000000800087810 */ /* 0x040fe20007ffe0ff */
[----:B-----5:R-:W-:Y:S01]  /*2be40*/  IMAD R6, R43, -0x40, R42 ;  /* 0xffffffc02b067824 */ /* 0x020fe200078e022a */
[----:B------:R-:W-:Y:S02]  /*2be50*/  ULDC.64 UR4, c[0x0][0x118] ;  /* 0x0000460000047ab9 */ /* 0x000fe40000000a00 */
[----:B------:R-:W-:Y:S02]  /*2be60*/  SHF.R.S32.HI R9, RZ, 0x1f, R7 ;  /* 0x0000001fff097819 */ /* 0x000fe40000011407 */
[C---:B------:R-:W-:Y:S02]  /*2be70*/  IADD3 R7, P0, R0.reuse, R7, RZ ;  /* 0x0000000700077210 */ /* 0x040fe40007f1e0ff */
[----:B------:R-:W-:-:S02]  /*2be80*/  ISETP.GE.AND P2, PT, R0, R6, PT ;  /* 0x000000060000720c */ /* 0x000fc40003f46270 */
[----:B------:R-:W-:Y:S02]  /*2be90*/  ISETP.GE.AND P1, PT, R8, R6, PT ;  /* 0x000000060800720c */ /* 0x000fe40003f26270 */
[----:B------:R-:W-:Y:S02]  /*2bea0*/  LEA.HI.X.SX32 R0, R0, R9, 0x1, P0 ;  /* 0x0000000900007211 */ /* 0x000fe400000f0eff */
[----:B------:R-:W-:-:S04]  /*2beb0*/  LEA R2, P0, R7, R2, 0x2 ;  /* 0x0000000207027211 */ /* 0x000fc800078010ff */
[----:B------:R-:W-:-:S05]  /*2bec0*/  LEA.HI.X R3, R7, R3, R0, 0x2, P0 ;  /* 0x0000000307037211 */ /* 0x000fca00000f1400 */
[----:B------:R2:W-:Y:S04]  /*2bed0*/  @!P2 ST.E [R2.64], R14 ;  /* 0x0000000e0200a985 */ /* 0x0005e8000c101904 */
[----:B------:R2:W-:Y:S02]  /*2bee0*/  @!P1 ST.E [R2.64+0x20], R15 ;  /* 0x0000200f02009985 */ /* 0x0005e4000c101904 */
.L_x_1164:
[----:B--2-4-:R-:W-:Y:S05]  /*2bef0*/  BSYNC B0 ;  /* 0x0000000000007941 */ /* 0x014fea0003800000 */
.L_x_1163:
[----:B------:R-:W-:Y:S02]  /*2bf00*/  ULDC.64 UR4, c[0x0][0x118] ;  /* 0x0000460000047ab9 */ /* 0x000fe40000000a00 */
[----:B------:R-:W2:Y:S01]  /*2bf10*/  LD.E R6, [R10.64+0xc0] ;  /* 0x0000c0040a067980 */ /* 0x000ea2000c101900 */
[----:B------:R-:W-:Y:S01]  /*2bf20*/  IMAD.SHL.U32 R14, R43, 0x40, RZ ;  /* 0x000000402b0e7824 */ /* 0x000fe200078e00ff */
[--C-:B-----5:R-:W-:Y:S01]  /*2bf30*/  SHF.R.S32.HI R3, RZ, 0x1f, R132.reuse ;  /* 0x0000001fff037819 */ /* 0x120fe20000011484 */
[----:B------:R-:W-:Y:S01]  /*2bf40*/  IMAD.MOV.U32 R2, RZ, RZ, R132 ;  /* 0x000000ffff027224 */ /* 0x000fe200078e0084 */
[----:B------:R-:W-:Y:S01]  /*2bf50*/  SHF.R.S32.HI R8, RZ, 0x1f, R41 ;  /* 0x0000001fff087819 */ /* 0x000fe20000011429 */
[-C--:B------:R-:W-:Y:S01]  /*2bf60*/  IMAD R0, R5, R14.reuse, RZ ;  /* 0x0000000e05007224 */ /* 0x080fe200078e02ff */
[----:B------:R-:W-:Y:S01]  /*2bf70*/  SHF.R.S32.HI R7, RZ, 0x1f, R14 ;  /* 0x0000001fff077819 */ /* 0x000fe2000001140e */
[C---:B------:R-:W-:Y:S01]  /*2bf80*/  IMAD.WIDE.U32 R2, R4.reuse, R14, R2 ;  /* 0x0000000e04027225 */ /* 0x040fe200078e0002 */
[----:B------:R-:W-:Y:S03]  /*2bf90*/  BSSY B0, `(.L_x_1165) ;  /* 0x0000018000007945 */ /* 0x000fe60003800000 */
[----:B------:R-:W-:Y:S01]  /*2bfa0*/  IMAD R0, R4, R7, R0 ;  /* 0x0000000704007224 */ /* 0x000fe200078e0200 */
[----:B------:R-:W-:Y:S01]  /*2bfb0*/  IADD3 R2, P0, R18, R2, RZ ;  /* 0x0000000212027210 */ /* 0x000fe20007f1e0ff */
[----:B------:R-:W-:Y:S01]  /*2bfc0*/  IMAD.IADD R14, R42, 0x1, -R14 ;  /* 0x000000012a0e7824 */ /* 0x000fe200078e0a0e */
[----:B------:R-:W-:-:S02]  /*2bfd0*/  LEA.HI R7, R40, R38, RZ, 0x3 ;  /* 0x0000002628077211 */ /* 0x000fc400078f18ff */
[----:B------:R-:W-:Y:S02]  /*2bfe0*/  IADD3.X R3, R19, R3, R0, P0, !PT ;  /* 0x0000000313037210 */ /* 0x000fe400007fe400 */
[----:B------:R-:W-:-:S04]  /*2bff0*/  SHF.R.S32.HI R0, RZ, 0x3, R7 ;  /* 0x00000003ff007819 */ /* 0x000fc80000011407 */
[----:B------:R-:W-:Y:S02]  /*2c000*/  SHF.R.S32.HI R15, RZ, 0x1f, R0 ;  /* 0x0000001fff0f7819 */ /* 0x000fe40000011400 */
[----:B--2---:R-:W-:Y:S01]  /*2c010*/  ISETP.GE.AND P1, PT, R132, R6, PT ;  /* 0x000000068400720c */ /* 0x004fe20003f26270 */
[----:B------:R-:W-:-:S03]  /*2c020*/  IMAD R6, R17, R41, RZ ;  /* 0x0000002911067224 */ /* 0x000fc600078e02ff */
[----:B------:R-:W-:Y:S01]  /*2c030*/  ISETP.GE.OR P0, PT, R0, R14, P1 ;  /* 0x0000000e0000720c */ /* 0x000fe20000f06670 */
[C---:B------:R-:W-:Y:S02]  /*2c040*/  IMAD R8, R16.reuse, R8, R6 ;  /* 0x0000000810087224 */ /* 0x040fe400078e0206 */
[----:B------:R-:W-:-:S04]  /*2c050*/  IMAD.WIDE.U32 R6, R16, R41, R2 ;  /* 0x0000002910067225 */ /* 0x000fc800078e0002 */
[----:B------:R-:W-:-:S06]  /*2c060*/  IMAD.IADD R3, R7, 0x1, R8 ;  /* 0x0000000107037824 */ /* 0x000fcc00078e0208 */
[----:B------:R-:W-:Y:S05]  /*2c070*/  @P0 BRA `(.L_x_1166) ;  /* 0x0000009000000947 */ /* 0x000fea0003800000 */
[----:B------:R-:W-:Y:S01]  /*2c080*/  MOV R2, R6 ;  /* 0x0000000600027202 */ /* 0x000fe20000000f00 */
[----:B------:R-:W-:Y:S01]  /*2c090*/  IMAD R10, R5, R0, RZ ;  /* 0x00000000050a7224 */ /* 0x000fe200078e02ff */
[----:B------:R-:W-:-:S03]  /*2c0a0*/  ULDC.64 UR4, c[0x0][0x118] ;  /* 0x0000460000047ab9 */ /* 0x000fc60000000a00 */
[----:B------:R-:W-:-:S04]  /*2c0b0*/  IMAD.WIDE.U32 R8, R0, R4, R2 ;  /* 0x0000000400087225 */ /* 0x000fc800078e0002 */
[----:B------:R-:W-:-:S05]  /*2c0c0*/  IMAD R10, R4, R15, R10 ;  /* 0x0000000f040a7224 */ /* 0x000fca00078e020a */
[----:B------:R-:W-:Y:S02]  /*2c0d0*/  IADD3 R9, R9, R10, RZ ;  /* 0x0000000a09097210 */ /* 0x000fe40007ffe0ff */
[----:B------:R-:W-:-:S04]  /*2c0e0*/  LEA R10, P0, R8, R12, 0x1 ;  /* 0x0000000c080a7211 */ /* 0x000fc800078008ff */
[----:B------:R-:W-:-:S05]  /*2c0f0*/  LEA.HI.X R11, R8, R13, R9, 0x1, P0 ;  /* 0x0000000d080b7211 */ /* 0x000fca00000f0c09 */
[----:B-1----:R1:W-:Y:S04]  /*2c100*/  ST.E.128 [R10.64], R20 ;  /* 0x000000140a007985 */ /* 0x0023e8000c101d04 */
.L_x_1166:
[----:B------:R-:W-:Y:S05]  /*2c110*/  BSYNC B0 ;  /* 0x0000000000007941 */ /* 0x000fea0003800000 */
.L_x_1165:
[----:B------:R-:W-:Y:S01]  /*2c120*/  IADD3 R8, R0, 0x10, RZ ;  /* 0x0000001000087810 */ /* 0x000fe20007ffe0ff */
[----:B------:R-:W-:Y:S03]  /*2c130*/  BSSY B0, `(.L_x_1167) ;  /* 0x000000f000007945 */ /* 0x000fe60003800000 */
[----:B------:R-:W-:-:S13]  /*2c140*/  ISETP.GE.OR P0, PT, R8, R14, P1 ;  /* 0x0000000e0800720c */ /* 0x000fda0000f06670 */
[----:B------:R-:W-:Y:S05]  /*2c150*/  @P0 BRA `(.L_x_1168) ;  /* 0x000000c000000947 */ /* 0x000fea0003800000 */
[----:B-1----:R-:W-:Y:S01]  /*2c160*/  IADD3 R10, P0, R0, 0x10, RZ ;  /* 0x00000010000a7810 */ /* 0x002fe20007f1e0ff */
[----:B------:R-:W-:Y:S01]  /*2c170*/  ULDC.64 UR4, c[0x0][0x118] ;  /* 0x0000460000047ab9 */ /* 0x000fe20000000a00 */
[----:B------:R-:W-:-:S03]  /*2c180*/  MOV R9, R3 ;  /* 0x0000000300097202 */ /* 0x000fc60000000f00 */
[----:B------:R-:W-:-:S04]  /*2c190*/  IMAD.X R8, RZ, RZ, R15, P0 ;  /* 0x000000ffff087224 */ /* 0x000fc800000e060f */
[----:B------:R-:W-:Y:S02]  /*2c1a0*/  IMAD R11, R8, R4, RZ ;  /* 0x00000004080b7224 */ /* 0x000fe400078e02ff */
[----:B------:R-:W-:Y:S02]  /*2c1b0*/  IMAD.MOV.U32 R8, RZ, RZ, R6 ;  /* 0x000000ffff087224 */ /* 0x000fe400078e0006 */
[-C--:B------:R-:W-:Y:S02]  /*2c1c0*/  IMAD R11, R5, R10.reuse, R11 ;  /* 0x0000000a050b7224 */ /* 0x080fe400078e020b */
[----:B------:R-:W-:-:S05]  /*2c1d0*/  IMAD.WIDE.U32 R8, R4, R10, R8 ;  /* 0x0000000a04087225 */ /* 0x000fca00078e0008 */
[----:B------:R-:W-:Y:S02]  /*2c1e0*/  LEA R10, P0, R8, R12, 0x1 ;  /* 0x0000000c080a7211 */ /* 0x000fe400078008ff */
[----:B------:R-:W-:-:S04]  /*2c1f0*/  IADD3 R11, R9, R11, RZ ;  /* 0x0000000b090b7210 */ /* 0x000fc80007ffe0ff */
[----:B------:R-:W-:-:S05]  /*2c200*/  LEA.HI.X R11, R8, R13, R11, 0x1, P0 ;  /* 0x0000000d080b7211 */ /* 0x000fca00000f0c0b */
[----:B------:R1:W-:Y:S02]  /*2c210*/  ST.E.128 [R10.64], R24 ;  /* 0x000000180a007985 */ /* 0x0003e4000c101d04 */
.L_x_1168:
[----:B------:R-:W-:Y:S05]  /*2c220*/  BSYNC B0 ;  /* 0x0000000000007941 */ /* 0x000fea0003800000 */
.L_x_1167:
        /* <DEDUP_REMOVED lines=15> */
[----:B---3--:R1:W-:Y:S02]  /*2c320*/  ST.E.128 [R10.64], R28 ;  /* 0x0000001c0a007985 */ /* 0x0083e4000c101d04 */
.L_x_1170:
[----:B------:R-:W-:Y:S05]  /*2c330*/  BSYNC B0 ;  /* 0x0000000000007941 */ /* 0x000fea0003800000 */
.L_x_1169:
[----:B------:R-:W-:Y:S01]  /*2c340*/  IADD3 R8, R0, 0x30, RZ ;  /* 0x0000003000087810 */ /* 0x000fe20007ffe0ff */
[----:B------:R-:W-:Y:S01]  /*2c350*/  IMAD.MOV.U32 R9, RZ, RZ, 0x0 ;  /* 0x00000000ff097424 */ /* 0x000fe200078e00ff */
[----:B-1----:R-:W-:Y:S02]  /*2c360*/  MOV R10, 0x70 ;  /* 0x00000070000a7802 */ /* 0x002fe40000000f00 */
[----:B------:R-:W-:-:S03]  /*2c370*/  ISETP.GE.OR P1, PT, R8, R14, P1 ;  /* 0x0000000e0800720c */ /* 0x000fc60000f26670 */
[----:B------:R-:W-:-:S10]  /*2c380*/  IMAD.MOV.U32 R8, RZ, RZ, R10 ;  /* 0x000000ffff087224 */ /* 0x000fd400078e000a */
[----:B------:R-:W-:Y:S05]  /*2c390*/  @P1 RET.REL.NODEC R8 `(_ZN5flash24flash_fwd_splitkv_kernelI23Flash_fwd_kernel_traitsILi64ELi64ELi256ELi4ELb0ELb0EN7cutlass10bfloat16_tE19Flash_kernel_traitsILi64ELi64ELi256ELi4ES3_EELb1ELb0ELb0ELb0ELb0ELb0ELb0ELb1EEEvNS_16Flash_fwd_paramsE) ;  /* 0xfffd3c6008001950 */ /* 0x000fea0003c3ffff */
[----:B------:R-:W-:Y:S01]  /*2c3a0*/  IADD3 R0, P0, R0, 0x30, RZ ;  /* 0x0000003000007810 */ /* 0x000fe20007f1e0ff */
[----:B------:R-:W-:-:S03]  /*2c3b0*/  ULDC.64 UR4, c[0x0][0x118] ;  /* 0x0000460000047ab9 */ /* 0x000fc60000000a00 */
[----:B------:R-:W-:-:S05]  /*2c3c0*/  IADD3.X R2, RZ, R15, RZ, P0, !PT ;  /* 0x0000000fff027210 */ /* 0x000fca00007fe4ff */
[----:B------:R-:W-:Y:S01]  /*2c3d0*/  IMAD R8, R2, R4, RZ ;  /* 0x0000000402087224 */ /* 0x000fe200078e02ff */
[----:B------:R-:W-:-:S05]  /*2c3e0*/  MOV R2, R6 ;  /* 0x0000000600027202 */ /* 0x000fca0000000f00 */
[----:B------:R-:W-:-:S04]  /*2c3f0*/  IMAD.WIDE.U32 R6, R4, R0, R2 ;  /* 0x0000000004067225 */ /* 0x000fc800078e0002 */
[----:B------:R-:W-:Y:S01]  /*2c400*/  IMAD R0, R5, R0, R8 ;  /* 0x0000000005007224 */ /* 0x000fe200078e0208 */
[----:B------:R-:W-:-:S03]  /*2c410*/  LEA R2, P0, R6, R12, 0x1 ;  /* 0x0000000c06027211 */ /* 0x000fc600078008ff */
[----:B------:R-:W-:-:S05]  /*2c420*/  IMAD.IADD R0, R7, 0x1, R0 ;  /* 0x0000000107007824 */ /* 0x000fca00078e0200 */
[----:B------:R-:W-:-:S05]  /*2c430*/  LEA.HI.X R3, R6, R13, R0, 0x1, P0 ;  /* 0x0000000d06037211 */ /* 0x000fca00000f0c00 */
[----:B------:R1:W-:Y:S02]  /*2c440*/  ST.E.128 [R2.64], R32 ;  /* 0x0000002002007985 */ /* 0x0003e4000c101d04 */
[----:B-1----:R-:W-:Y:S01]  /*2c450*/  MOV R2, R10 ;  /* 0x0000000a00027202 */ /* 0x002fe20000000f00 */
[----:B------:R-:W-:-:S04]  /*2c460*/  IMAD.MOV.U32 R3, RZ, RZ, 0x0 ;  /* 0x00000000ff037424 */ /* 0x000fc800078e00ff */
[----:B------:R-:W-:Y:S05]  /*2c470*/  RET.REL.NODEC R2 `(_ZN5flash24flash_fwd_splitkv_kernelI23Flash_fwd_kernel_traitsILi64ELi64ELi256ELi4ELb0ELb0EN7cutlass10bfloat16_tE19Flash_kernel_traitsILi64ELi64ELi256ELi4ES3_EELb1ELb0ELb0ELb0ELb0ELb0ELb0ELb1EEEvNS_16Flash_fwd_paramsE) ;  /* 0xfffd3b8002007950 */ /* 0x000fea0003c3ffff */
.L_x_1158:
[----:B------:R-:W-:Y:S01]  /*2c480*/  IMAD.MOV.U32 R0, RZ, RZ, R250 ;  /* 0x000000ffff007224 */ /* 0x000fe200078e00fa */
[----:B------:R-:W-:Y:S02]  /*2c490*/  MOV R5, 0x2 ;  /* 0x0000000200057802 */ /* 0x000fe40000000f00 */
[----:B------:R-:W-:Y:S02]  /*2c4a0*/  MOV R4, 0x2c4c0 ;  /* 0x0002c4c000047802 */ /* 0x000fe40000000f00 */
[----:B-1---5:R-:W-:Y:S05]  /*2c4b0*/  CALL.REL.NOINC `($__internal_14_$__cuda_sm70_shflsync_bfly_p) ;  /* 0x0000011000007944 */ /* 0x022fea0003c00000 */
[----:B------:R-:W-:Y:S01]  /*2c4c0*/  MOV R0, R6 ;  /* 0x0000000600007202 */ /* 0x000fe20000000f00 */
[----:B------:R-:W-:Y:S05]  /*2c4d0*/  BRA `(.L_x_1171) ;  /* 0xffffedc000007947 */ /* 0x000fea000383ffff */
.L_x_1159:
[----:B------:R-:W-:Y:S02]  /*2c4e0*/  MOV R5, 0x1 ;  /* 0x0000000100057802 */ /* 0x000fe40000000f00 */
[----:B------:R-:W-:Y:S02]  /*2c4f0*/  MOV R4, 0x2c510 ;  /* 0x0002c51000047802 */ /* 0x000fe40000000f00 */
[----:B-12--5:R-:W-:Y:S05]  /*2c500*/  CALL.REL.NOINC `($__internal_14_$__cuda_sm70_shflsync_bfly_p) ;  /* 0x000000c000007944 */ /* 0x026fea0003c00000 */
[----:B------:R-:W-:Y:S01]  /*2c510*/  FADD.FTZ R19, R0, R6 ;  /* 0x0000000600137221 */ /* 0x000fe20000010000 */
[----:B------:R-:W-:Y:S02]  /*2c520*/  MOV R0, R249 ;  /* 0x000000f900007202 */ /* 0x000fe40000000f00 */
[----:B------:R-:W-:Y:S02]  /*2c530*/  MOV R5, 0x2 ;  /* 0x0000000200057802 */ /* 0x000fe40000000f00 */
[----:B------:R-:W-:-:S02]  /*2c540*/  MOV R4, 0x2c560 ;  /* 0x0002c56000047802 */ /* 0x000fc40000000f00 */
[----:B------:R-:W-:Y:S05]  /*2c550*/  CALL.REL.NOINC `($__internal_14_$__cuda_sm70_shflsync_bfly_p) ;  /* 0x0000007000007944 */ /* 0x000fea0003c00000 */
[----:B------:R-:W-:Y:S01]  /*2c560*/  FADD.FTZ R2, R249, R6 ;  /* 0x00000006f9027221 */ /* 0x000fe20000010000 */
[----:B------:R-:W-:-:S02]  /*2c570*/  MOV R5, 0x1 ;  /* 0x0000000100057802 */ /* 0x000fc40000000f00 */
[----:B------:R-:W-:Y:S02]  /*2c580*/  MOV R4, 0x2c5b0 ;  /* 0x0002c5b000047802 */ /* 0x000fe40000000f00 */
[----:B------:R-:W-:Y:S02]  /*2c590*/  MOV R0, R2 ;  /* 0x0000000200007202 */ /* 0x000fe40000000f00 */
[----:B------:R-:W-:Y:S05]  /*2c5a0*/  CALL.REL.NOINC `($__internal_14_$__cuda_sm70_shflsync_bfly_p) ;  /* 0x0000002000007944 */ /* 0x000fea0003c00000 */
[----:B------:R-:W-:Y:S01]  /*2c5b0*/  MOV R4, R6 ;  /* 0x0000000600047202 */ /* 0x000fe20000000f00 */
[----:B------:R-:W-:Y:S05]  /*2c5c0*/  BRA `(.L_x_1172) ;  /* 0xffffed4000007947 */ /* 0x000fea000383ffff */
        .weak           $__internal_14_$__cuda_sm70_shflsync_bfly_p
        .type           $__internal_14_$__cuda_sm70_shflsync_bfly_p,@function
        .size           $__internal_14_$__cuda_sm70_shflsync_bfly_p,(.L_x_7813 - $__internal_14_$__cuda_sm70_shflsync_bfly_p)
$__internal_14_$__cuda_sm70_shflsync_bfly_p:
[----:B------:R-:W-:Y:S04]  /*2c5d0*/  WARPSYNC R7 ;  /* 0x0000000700007348 */ /* 0x000fe80003800000 */
[----:B------:R1:W2:Y:S02]  /*2c5e0*/  SHFL.BFLY PT, R6, R0, R5, R8 ;  /* 0x0c00000500067389 */ /* 0x0002a400000e0008 */
[----:B-1----:R-:W-:-:S04]  /*2c5f0*/  MOV R5, 0x0 ;  /* 0x0000000000057802 */ /* 0x002fc80000000f00 */
[----:B--2---:R-:W-:Y:S05]  /*2c600*/  RET.REL.NODEC R4 `(_ZN5flash24flash_fwd_splitkv_kernelI23Flash_fwd_kernel_traitsILi64ELi64ELi256ELi4ELb0ELb0EN7cutlass10bfloat16_tE19Flash_kernel_traitsILi64ELi64ELi256ELi4ES3_EELb1ELb0ELb0ELb0ELb0ELb0ELb0ELb1EEEvNS_16Flash_fwd_paramsE) ;  /* 0xfffd39f004007950 */ /* 0x004fea0003c3ffff */
.L_x_1173:
        /* <DEDUP_REMOVED lines=15> */
.L_x_7813:


//--------------------- .text._ZN5flash24flash_fwd_splitkv_kernelI23Flash_fwd_kernel_traitsILi64ELi64ELi256ELi4ELb0ELb0EN7cutlass10bfloat16_tE19Flash_kernel_traitsILi64ELi64ELi256ELi4ES3_EELb1ELb0ELb0ELb0ELb0ELb1ELb0ELb1EEEvNS_16Flash_fwd_paramsE --------------------------
	.section	.text._ZN5flash24flash_fwd_splitkv_kernelI23Flash_fwd_kernel_traitsILi64ELi64ELi256ELi4ELb0ELb0EN7cutlass10bfloat16_tE19Flash_kernel_traitsILi64ELi64ELi256ELi4ES3_EELb1ELb0ELb0ELb0ELb0ELb1ELb0ELb1EEEvNS_16Flash_fwd_paramsE,"ax",@progbits
	.sectioninfo	@"SHI_REGISTERS=255"
	.align	128
        .global         _ZN5flash24flash_fwd_splitkv_kernelI23Flash_fwd_kernel_traitsILi64ELi64ELi256ELi4ELb0ELb0EN7cutlass10bfloat16_tE19Flash_kernel_traitsILi64ELi64ELi256ELi4ES3_EELb1ELb0ELb0ELb0ELb0ELb1ELb0ELb1EEEvNS_16Flash_fwd_paramsE
        .type           _ZN5flash24flash_fwd_splitkv_kernelI23Flash_fwd_kernel_traitsILi64ELi64ELi256ELi4ELb0ELb0EN7cutlass10bfloat16_tE19Flash_kernel_traitsILi64ELi64ELi256ELi4ES3_EELb1ELb0ELb0ELb0ELb0ELb1ELb0ELb1EEEvNS_16Flash_fwd_paramsE,@function
        .size           _ZN5flash24flash_fwd_splitkv_kernelI23Flash_fwd_kernel_traitsILi64ELi64ELi256ELi4ELb0ELb0EN7cutlass10bfloat16_tE19Flash_kernel_traitsILi64ELi64ELi256ELi4ES3_EELb1ELb0ELb0ELb0ELb0ELb1ELb0ELb1EEEvNS_16Flash_fwd_paramsE,(.L_x_7815 - _ZN5flash24flash_fwd_splitkv_kernelI23Flash_fwd_kernel_traitsILi64ELi64ELi256ELi4ELb0ELb0EN7cutlass10bfloat16_tE19Flash_kernel_traitsILi64ELi64ELi256ELi4ES3_EELb1ELb0ELb0ELb0ELb0ELb1ELb0ELb1EEEvNS_16Flash_fwd_paramsE)
        .other          _ZN5flash24flash_fwd_splitkv_kernelI23Flash_fwd_kernel_traitsILi64ELi64ELi256ELi4ELb0ELb0EN7cutlass10bfloat16_tE19Flash_kernel_traitsILi64ELi64ELi256ELi4ES3_EELb1ELb0ELb0ELb0ELb0ELb1ELb0ELb1EEEvNS_16Flash_fwd_paramsE,@"STO_CUDA_ENTRY STV_DEFAULT"
_ZN5flash24flash_fwd_splitkv_kernelI23Flash_fwd_kernel_traitsILi64ELi64ELi256ELi4ELb0ELb0EN7cutlass10bfloat16_tE19Flash_kernel_traitsILi64ELi64ELi256ELi4ES3_EELb1ELb0ELb0ELb0ELb0ELb1ELb0ELb1EEEvNS_16Flash_fwd_paramsE:
.text._ZN5flash24flash_fwd_splitkv_kernelI23Flash_fwd_kernel_traitsILi64ELi64ELi256ELi4ELb0ELb0EN7cutlass10bfloat16_tE19Flash_kernel_traitsILi64ELi64ELi256ELi4ES3_EELb1ELb0ELb0ELb0ELb0ELb1ELb0ELb1EEEvNS_16Flash_fwd_paramsE:
[----:B------:R-:W-:Y:S02]  /*0000*/  MOV R1, c[0x0][0x28] ;  /* 0x00000a0000017a02 */ /* 0x000fe40000000f00 */
[----:B------:R-:W-:Y:S01]  /*0010*/  ULDC.64 UR4, c[0x0][0x40] ;  /* 0x0000100000047ab9 */ /* 0x000fe20000000a00 */
[----:B------:R-:W-:Y:S01]  /*0020*/  BSSY B3, `(.L_x_1174) ;  /* 0x0000005000037945 */ /* 0x000fe20003800000 */
[----:B------:R-:W-:Y:S01]  /*0030*/  UIADD3 UR4, UP0, UR4, 0x160, URZ ;  /* 0x0000016004047890 */ /* 0x000fe2000ff1e03f */
[----:B------:R-:W-:-:S03]  /*0040*/  IADD3 R1, R1, -0x188, RZ ;  /* 0xfffffe7801017810 */ /* 0x000fc60007ffe0ff */
[----:B------:R-:W-:-:S07]  /*0050*/  UIADD3.X UR5, URZ, UR5, URZ, UP0, !UPT ;  /* 0x000000053f057290 */ /* 0x000fce00087fe43f */
[----:B------:R-:W-:Y:S05]  /*0060*/  CALL.REL.NOINC `($_ZN5flash24flash_fwd_splitkv_kernelI23Flash_fwd_kernel_traitsILi64ELi64ELi256ELi4ELb0ELb0EN7cutlass10bfloat16_tE19Flash_kernel_traitsILi64ELi64ELi256ELi4ES3_EELb1ELb0ELb0ELb0ELb0ELb1ELb0ELb1EEEvNS_16Flash_fwd_paramsE$_ZN5flash30compute_attn_1rowblock_splitkvI23Flash_fwd_kernel_traitsILi64ELi64ELi256ELi4ELb0ELb0EN7cutlass10bfloat16_tE19Flash_kernel_traitsILi64ELi64ELi256ELi4ES3_EELb1ELb0ELb0ELb0ELb0ELb1ELb0ELb1ENS_16Flash_fwd_paramsEEEvRKT8_iiiii) ;  /* 0x0000002000007944 */ /* 0x000fea0003c00000 */
[----:B------:R-:W-:Y:S05]  /*0070*/  BSYNC B3 ;  /* 0x0000000000037941 */ /* 0x000fea0003800000 */
.L_x_1174:
[----:B------:R-:W-:Y:S05]  /*0080*/  EXIT ;  /* 0x000000000000794d */ /* 0x000fea0003800000 */
        .type           $_ZN5flash24flash_fwd_splitkv_kernelI23Flash_fwd_kernel_traitsILi64ELi64ELi256ELi4ELb0ELb0EN7cutlass10bfloat16_tE19Flash_kernel_traitsILi64ELi64ELi256ELi4ES3_EELb1ELb0ELb0ELb0ELb0ELb1ELb0ELb1EEEvNS_16Flash_fwd_paramsE$_ZN5flash30compute_attn_1rowblock_splitkvI23Flash_fwd_kernel_traitsILi64ELi64ELi256ELi4ELb0ELb0EN7cutlass10bfloat16_tE19Flash_kernel_traitsILi64ELi64ELi256ELi4ES3_EELb1ELb0ELb0ELb0ELb0ELb1ELb0ELb1ENS_16Flash_fwd_paramsEEEvRKT8_iiiii,@function
        .size           $_ZN5flash24flash_fwd_splitkv_kernelI23Flash_fwd_kernel_traitsILi64ELi64ELi256ELi4ELb0ELb0EN7cutlass10bfloat16_tE19Flash_kernel_traitsILi64ELi64ELi256ELi4ES3_EELb1ELb0ELb0ELb0ELb0ELb1ELb0ELb1EEEvNS_16Flash_fwd_paramsE$_ZN5flash30compute_attn_1rowblock_splitkvI23Flash_fwd_kernel_traitsILi64ELi64ELi256ELi4ELb0ELb0EN7cutlass10bfloat16_tE19Flash_kernel_traitsILi64ELi64ELi256ELi4ES3_EELb1ELb0ELb0ELb0ELb0ELb1ELb0ELb1ENS_16Flash_fwd_paramsEEEvRKT8_iiiii,($__internal_15_$__cuda_sm70_shflsync_bfly_p - $_ZN5flash24flash_fwd_splitkv_kernelI23Flash_fwd_kernel_traitsILi64ELi64ELi256ELi4ELb0ELb0EN7cutlass10bfloat16_tE19Flash_kernel_traitsILi64ELi64ELi256ELi4ES3_EELb1ELb0ELb0ELb0ELb0ELb1ELb0ELb1EEEvNS_16Flash_fwd_paramsE$_ZN5flash30compute_attn_1rowblock_splitkvI23Flash_fwd_kernel_traitsILi64ELi64ELi256ELi4ELb0ELb0EN7cutlass10bfloat16_tE19Flash_kernel_traitsILi64ELi64ELi256ELi4ES3_EELb1ELb0ELb0ELb0ELb0ELb1ELb0ELb1ENS_16Flash_fwd_paramsEEEvRKT8_iiiii)
$_ZN5flash24flash_fwd_splitkv_kernelI23Flash_fwd_kernel_traitsILi64ELi64ELi256ELi4ELb0ELb0EN7cutlass10bfloat16_tE19Flash_kernel_traitsILi64ELi64ELi256ELi4ES3_EELb1ELb0ELb0ELb0ELb0ELb1ELb0ELb1EEEvNS_16Flash_fwd_paramsE$_ZN5flash30compute_attn_1rowblock_splitkvI23Flash_fwd_kernel_traitsILi64ELi64ELi256ELi4ELb0ELb0EN7cutlass10bfloat16_tE19Flash_kernel_traitsILi64ELi64ELi256ELi4ES3_EELb1ELb0ELb0ELb0ELb0ELb1ELb0ELb1ENS_16Flash_fwd_paramsEEEvRKT8_iiiii:
        /* <DEDUP_REMOVED lines=22> */
.L_x_1176:
[----:B------:R-:W-:Y:S05]  /*01f0*/  BSYNC B0 ;  /* 0x0000000000007941 */ /* 0x000fea0003800000 */
.L_x_1175:
        /* <DEDUP_REMOVED lines=18> */
.L_x_1178:
[----:B------:R3:W5:Y:S02]  /*0320*/  LD.E R0, [R18.64+0xb8] ;  /* 0x0000b80612007980 */ /* 0x000764000c101900 */
.L_x_1179:
[----:B------:R-:W-:Y:S05]  /*0330*/  BSYNC B0 ;  /* 0x0000000000007941 */ /* 0x000fea0003800000 */
.L_x_1177:
        /* <DEDUP_REMOVED lines=10> */
.L_x_1181:
[----:B------:R-:W2:Y:S01]  /*03e0*/  LD.E.64 R2, [R18.64+0x108] ;  /* 0x0001080612027980 */ /* 0x000ea2000c101b00 */
[----:B------:R-:W-:Y:S01]  /*03f0*/  BSSY B0, `(.L_x_1183) ;  /* 0x0000006000007945 */ /* 0x000fe20003800000 */
[----:B------:R-:W-:Y:S01]  /*0400*/  IMAD.MOV.U32 R0, RZ, RZ, RZ ;  /* 0x000000ffff007224 */ /* 0x000fe200078e00ff */
[----:B--2---:R-:W-:-:S04]  /*0410*/  ISETP.NE.U32.AND P0, PT, R2, RZ, PT ;  /* 0x000000ff0200720c */ /* 0x004fc80003f05070 */
[----:B------:R-:W-:-:S13]  /*0420*/  ISETP.NE.AND.EX P0, PT, R3, RZ, PT, P0 ;  /* 0x000000ff0300720c */ /* 0x000fda0003f05300 */
[----:B------:R-:W-:Y:S05]  /*0430*/  @!P0 BRA `(.L_x_1184) ;  /* 0x0000001000008947 */ /* 0x000fea0003800000 */
[----:B------:R2:W5:Y:S02]  /*0440*/  LD.E R0, [R18.64+0xbc] ;  /* 0x0000bc0612007980 */ /* 0x000564000c101900 */
.L_x_1184:
[----:B------:R-:W-:Y:S05]  /*0450*/  BSYNC B0 ;  /* 0x0000000000007941 */ /* 0x000fea0003800000 */
.L_x_1183:
[----:B-----5:R-:W-:Y:S02]  /*0460*/  IADD3 R212, R166, R0, RZ ;  /* 0x00000000a6d47210 */ /* 0x020fe40007ffe0ff */
.L_x_1182:
[----:B------:R-:W-:Y:S05]  /*0470*/  BSYNC B1 ;  /* 0x0000000000017941 */ /* 0x000fea0003800000 */
.L_x_1180:
[----:B------:R-:W5:Y:S01]  /*0480*/  S2R R39, SR_CTAID.X ;  /* 0x0000000000277919 */ /* 0x000f620000002500 */
[----:B------:R-:W-:Y:S01]  /*0490*/  MOV R25, 0x70 ;  /* 0x0000007000197802 */ /* 0x000fe20000000f00 */
[----:B------:R-:W-:-:S03]  /*04a0*/  IMAD.MOV.U32 R3, RZ, RZ, 0x0 ;  /* 0x00000000ff037424 */ /* 0x000fc600078e00ff */
[----:B------:R-:W-:Y:S01]  /*04b0*/  MOV R2, R25 ;  /* 0x0000001900027202 */ /* 0x000fe20000000f00 */
[----:B-----5:R-:W-:-:S05]  /*04c0*/  IMAD.SHL.U32 R26, R39, 0x40, RZ ;  /* 0x00000040271a7824 */ /* 0x020fca00078e00ff */
[----:B------:R-:W-:-:S13]  /*04d0*/  ISETP.GT.AND P0, PT, R28, R26, PT ;  /* 0x0000001a1c00720c */ /* 0x000fda0003f04270 */
[----:B------:R-:W-:Y:S05]  /*04e0*/  @!P0 RET.REL.NODEC R2 `(_ZN5flash24flash_fwd_splitkv_kernelI23Flash_fwd_kernel_traitsILi64ELi64ELi256ELi4ELb0ELb0EN7cutlass10bfloat16_tE19Flash_kernel_traitsILi64ELi64ELi256ELi4ES3_EELb1ELb0ELb0ELb0ELb0ELb1ELb0ELb1EEEvNS_16Flash_fwd_paramsE) ;  /* 0xfffffb1002008950 */ /* 0x000fea0003c3ffff */
        /* <DEDUP_REMOVED lines=42> */
[-C--:B----4-:R-:W-:Y:S02]  /*0790*/  @!P0 IMAD R3, R7, R37.reuse, RZ ;  /* 0x0000002507038224 */ /* 0x090fe400078e02ff */
        /* <DEDUP_REMOVED lines=32> */
.L_x_1187:
[----:B------:R-:W-:Y:S05]  /*09a0*/  BSYNC B0 ;  /* 0x0000000000007941 */ /* 0x000fea0003800000 */
.L_x_1186:
        /* <DEDUP_REMOVED lines=16> */
.L_x_1189:
[----:B------:R-:W-:Y:S05]  /*0ab0*/  BSYNC B0 ;  /* 0x0000000000007941 */ /* 0x000fea0003800000 */
.L_x_1188:
        /* <DEDUP_REMOVED lines=16> */
.L_x_1191:
[----:B------:R-:W-:Y:S05]  /*0bc0*/  BSYNC B0 ;  /* 0x0000000000007941 */ /* 0x000fea0003800000 */
.L_x_1190:
        /* <DEDUP_REMOVED lines=15> */
.L_x_1193:
[----:B------:R-:W-:Y:S05]  /*0cc0*/  BSYNC B0 ;  /* 0x0000000000007941 */ /* 0x000fea0003800000 */
.L_x_1192:
        /* <DEDUP_REMOVED lines=17> */
[----:B-1----:R-:W-:Y:S05]  /*0de0*/  @P0 RET.REL.NODEC R4 `(_ZN5flash24flash_fwd_splitkv_kernelI23Flash_fwd_kernel_traitsILi64ELi64ELi256ELi4ELb0ELb0EN7cutlass10bfloat16_tE19Flash_kernel_traitsILi64ELi64ELi256ELi4ES3_EELb1ELb0ELb0ELb0ELb0ELb1ELb0ELb1EEEvNS_16Flash_fwd_paramsE) ;  /* 0xfffff21004000950 */ /* 0x002fea0003c3ffff */
[----:B------:R-:W-:-:S05]  /*0df0*/  MOV R0, 0x7f800000 ;  /* 0x7f80000000007802 */ /* 0x000fca0000000f00 */
[----:B------:R1:W-:Y:S02]  /*0e00*/  ST.E [R2.64+0xc0], R0 ;  /* 0x0000c00002007985 */ /* 0x0003e4000c101906 */
[----:B-1----:R-:W-:Y:S02]  /*0e10*/  MOV R2, R25 ;  /* 0x0000001900027202 */ /* 0x002fe40000000f00 */
[----:B------:R-:W-:-:S04]  /*0e20*/  MOV R3, 0x0 ;  /* 0x0000000000037802 */ /* 0x000fc80000000f00 */
[----:B------:R-:W-:Y:S05]  /*0e30*/  RET.REL.NODEC R2 `(_ZN5flash24flash_fwd_splitkv_kernelI23Flash_fwd_kernel_traitsILi64ELi64ELi256ELi4ELb0ELb0EN7cutlass10bfloat16_tE19Flash_kernel_traitsILi64ELi64ELi256ELi4ES3_EELb1ELb0ELb0ELb0ELb0ELb1ELb0ELb1EEEvNS_16Flash_fwd_paramsE) ;  /* 0xfffff1c002007950 */ /* 0x000fea0003c3ffff */
.L_x_1185:
        /* <DEDUP_REMOVED lines=69> */
[----:B------:R-:W-:Y:S02]  /*1290*/  IABS R16, R40 ;  /* 0x0000002800107213 */ /* 0x000fe40000000000 */
[----:B------:R-:W-:Y:S02]  /*12a0*/  IABS R15, R14 ;  /* 0x0000000e000f7213 */ /* 0x000fe40000000000 */
[----:B-1----:R-:W-:Y:S01]  /*12b0*/  IADD3 R0, RZ, -R3, RZ ;  /* 0x80000003ff007210 */ /* 0x002fe20007ffe0ff */
[----:B------:R-:W-:-:S04]  /*12c0*/  IMAD.MOV.U32 R2, RZ, RZ, RZ ;  /* 0x000000ffff027224 */ /* 0x000fc800078e00ff */
[----:B------:R-:W-:-:S04]  /*12d0*/  IMAD R0, R0, R4, RZ ;  /* 0x0000000400007224 */ /* 0x000fc800078e02ff */
[----:B------:R-:W-:Y:S01]  /*12e0*/  IMAD.HI.U32 R2, R3, R0, R2 ;  /* 0x0000000003027227 */ /* 0x000fe200078e0002 */
        /* <DEDUP_REMOVED lines=13> */
[----:B------:R-:W-:Y:S01]  /*13c0*/  @P2 IADD3 R2, R2, 0x1, RZ ;  /* 0x0000000102022810 */ /* 0x000fe20007ffe0ff */
[----:B----4-:R1:W-:Y:S01]  /*13d0*/  STL.64 [R1+0x10], R22 ;  /* 0x0000101601007387 */ /* 0x0103e20000100a00 */
        /* <DEDUP_REMOVED lines=27> */
.L_x_1195:
        /* <DEDUP_REMOVED lines=13> */
[----:B---3--:R2:W-:Y:S01]  /*1660*/  STL.64 [R1+0x10], R2 ;  /* 0x0000100201007387 */ /* 0x0085e20000100a00 */
        /* <DEDUP_REMOVED lines=71> */
.L_x_1196:
[----:B-1----:R-:W-:Y:S05]  /*1ae0*/  BSYNC B0 ;  /* 0x0000000000007941 */ /* 0x002fea0003800000 */
.L_x_1194:
[----:B------:R-:W2:Y:S01]  /*1af0*/  LDL R34, [R1+0x10] ;  /* 0x0000100001227983 */ /* 0x000ea20000100800 */
[----:B------:R-:W-:-:S03]  /*1b00*/  ISETP.NE.AND P0, PT, R41, -0x1, PT ;  /* 0xffffffff2900780c */ /* 0x000fc60003f05270 */
[----:B------:R-:W3:Y:S04]  /*1b10*/  LDL R36, [R1+0x14] ;  /* 0x0000140001247983 */ /* 0x000ee80000100800 */
[----:B------:R-:W4:Y:S04]  /*1b20*/  LD.E.64 R4, [R18.64+0x30] ;  /* 0x0000300612047980 */ /* 0x000f28000c101b00 */
[----:B------:R-:W4:Y:S04]  /*1b30*/  LD.E R14, [R18.64+0xc0] ;  /* 0x0000c006120e7980 */ /* 0x000f28000c101900 */
[----:B------:R-:W4:Y:S04]  /*1b40*/  @!P0 LD.E.64 R6, [R18.64+0x18] ;  /* 0x0000180612068980 */ /* 0x000f28000c101b00 */
[----:B------:R-:W4:Y:S04]  /*1b50*/  LD.E.64 R10, [R18.64+0x48] ;  /* 0x00004806120a7980 */ /* 0x000f28000c101b00 */
[----:B------:R-:W4:Y:S04]  /*1b60*/  LD.E.64 R16, [R18.64+0x10] ;  /* 0x0000100612107980 */ /* 0x000f28000c101b00 */
[----:B------:R-:W4:Y:S04]  /*1b70*/  LD.E.64 R22, [R18.64+0x8] ;  /* 0x0000080612167980 */ /* 0x000f28000c101b00 */
[----:B------:R1:W5:Y:S04]  /*1b80*/  @P4 LD.E R31, [R32.64] ;  /* 0x00000006201f4980 */ /* 0x000368000c101900 */
        /* <DEDUP_REMOVED lines=33> */
[----:B------:R-:W-:Y:S01]  /*1da0*/  @!P0 IMAD.WIDE.U32 R6, R6, R37, RZ ;  /* 0x0000002506068225 */ /* 0x000fe200078e00ff */
[----:B------:R1:W-:Y:S03]  /*1db0*/  STL [R1], R14 ;  /* 0x0000000e01007387 */ /* 0x0003e60000100800 */
[----:B------:R-:W-:-:S04]  /*1dc0*/  IMAD.WIDE.U32 R8, R20, R28, R2 ;  /* 0x0000001c14087225 */ /* 0x000fc800078e0002 */
[----:B------:R-:W-:Y:S01]  /*1dd0*/  @P0 IMAD.WIDE.U32 R2, R4, R41, RZ ;  /* 0x0000002904020225 */ /* 0x000fe200078e00ff */
[----:B------:R-:W-:-:S03]  /*1de0*/  LOP3.LUT R12, R251, 0xfffffff8, RZ, 0xc0, !PT ;  /* 0xfffffff8fb0c7812 */ /* 0x000fc600078ec0ff */
[----:B------:R-:W-:Y:S01]  /*1df0*/  @!P0 IMAD.MOV.U32 R2, RZ, RZ, R6 ;  /* 0x000000ffff028224 */ /* 0x000fe200078e0006 */
[----:B------:R-:W-:Y:S01]  /*1e00*/  SHF.R.S32.HI R6, RZ, 0x1f, R40 ;  /* 0x0000001fff067819 */ /* 0x000fe20000011428 */
[----:B------:R-:W-:-:S03]  /*1e10*/  IMAD.IADD R250, R0, 0x1, -R12 ;  /* 0x0000000100fa7824 */ /* 0x000fc600078e0a0c */
[----:B------:R-:W-:Y:S01]  /*1e20*/  IADD3 R2, P1, R132, R2, RZ ;  /* 0x0000000284027210 */ /* 0x000fe20007f3e0ff */
[----:B-1----:R-:W-:-:S05]  /*1e30*/  @P0 IMAD R14, R5, R41, RZ ;  /* 0x00000029050e0224 */ /* 0x002fca00078e02ff */
[----:B------:R-:W-:Y:S01]  /*1e40*/  @P0 IADD3 R3, R3, R14, RZ ;  /* 0x0000000e03030210 */ /* 0x000fe20007ffe0ff */
[----:B------:R-:W-:Y:S02]  /*1e50*/  @!P0 IMAD.IADD R3, R7, 0x1, R15 ;  /* 0x0000000107038824 */ /* 0x000fe400078e020f */
        /* <DEDUP_REMOVED lines=284> */
.L_x_1301:
[----:B------:R-:W-:Y:S01]  /*3020*/  LOP3.LUT R62, R62, 0xfffffeff, RZ, 0xc0, !PT ;  /* 0xfffffeff3e3e7812 */ /* 0x000fe200078ec0ff */
[----:B------:R-:W2:Y:S01]  /*3030*/  LDL R0, [R1] ;  /* 0x0000000001007983 */ /* 0x000ea20000100800 */
[----:B------:R-:W-:Y:S01]  /*3040*/  IMAD.SHL.U32 R24, R23, 0x100, RZ ;  /* 0x0000010017187824 */ /* 0x000fe200078e00ff */
[----:B------:R-:W-:Y:S01]  /*3050*/  BSSY B2, `(.L_x_1198) ;  /* 0x0000c36000027945 */ /* 0x000fe20003800000 */
[----:B------:R-:W-:Y:S02]  /*3060*/  IMAD.MOV.U32 R46, RZ, RZ, R78 ;  /* 0x000000ffff2e7224 */ /* 0x000fe400078e004e */
[----:B------:R-:W-:Y:S01]  /*3070*/  IMAD.MOV.U32 R47, RZ, RZ, R77 ;  /* 0x000000ffff2f7224 */ /* 0x000fe200078e004d */
[----:B------:R-:W-:Y:S05]  /*3080*/  IADD3 R22, R24, -0x100, RZ ;  /* 0xffffff0018167810 */ /* 0x000fea0007ffe0ff */
[--C-:B------:R-:W-:Y:S02]  /*3090*/  IMAD.IADD R63, R212, 0x1, -R22.reuse ;  /* 0x00000001d43f7824 */ /* 0x100fe400078e0a16 */
[----:B------:R-:W-:Y:S01]  /*30a0*/  IMAD.IADD R66, R166, 0x1, -R22 ;  /* 0x00000001a6427824 */ /* 0x000fe200078e0a16 */
[----:B--2---:R-:W-:Y:S04]  /*30b0*/  ISETP.GE.AND P0, PT, R132, R0, PT ;  /* 0x000000008400720c */ /* 0x004fe80003f06270 */
        /* <DEDUP_REMOVED lines=11> */
[C---:B------:R-:W-:Y:S01]  /*3170*/  @!P6 IMAD.X R17, R77.reuse, 0x1, R194, P2 ;  /* 0x000000014d11e824 */ /* 0x040fe200010e06c2 */
        /* <DEDUP_REMOVED lines=14> */
[-C--:B------:R-:W-:Y:S01]  /*3260*/  ISETP.GE.OR P6, PT, R88, R63.reuse, P0 ;  /* 0x0000003f5800720c */ /* 0x080fe200007c6670 */
        /* <DEDUP_REMOVED lines=29> */
[-C--:B------:R-:W-:Y:S02]  /*3440*/  ISETP.GE.OR P1, PT, R90, R63.reuse, P0 ;  /* 0x0000003f5a00720c */ /* 0x080fe40000726670 */
[----:B------:R-:W-:Y:S02]  /*3450*/  LOP3.LUT R62, R62, 0xfffffffd, RZ, 0xc0, !PT ;  /* 0xfffffffd3e3e7812 */ /* 0x000fe400078ec0ff */
[----:B------:R-:W-:Y:S11]  /*3460*/  ISETP.LT.OR P2, PT, R90, R66, P1 ;  /* 0x000000425a00720c */ /* 0x000ff60000f41670 */
        /* <DEDUP_REMOVED lines=212> */
.L_x_1202:
[----:B------:R-:W-:Y:S05]  /*41b0*/  BSYNC B0 ;  /* 0x0000000000007941 */ /* 0x000fea0003800000 */
.L_x_1201:
        /* <DEDUP_REMOVED lines=61> */
.L_x_1204:
[----:B------:R-:W-:Y:S05]  /*4590*/  BSYNC B0 ;  /* 0x0000000000007941 */ /* 0x000fea0003800000 */
.L_x_1203:
        /* <DEDUP_REMOVED lines=61> */
.L_x_1206:
[----:B------:R-:W-:Y:S05]  /*4970*/  BSYNC B0 ;  /* 0x0000000000007941 */ /* 0x000fea0003800000 */
.L_x_1205:
        /* <DEDUP_REMOVED lines=68> */
.L_x_1208:
[----:B------:R-:W-:Y:S05]  /*4dc0*/  BSYNC B0 ;  /* 0x0000000000007941 */ /* 0x000fea0003800000 */
.L_x_1207:
        /* <DEDUP_REMOVED lines=61> */
.L_x_1210:
[----:B------:R-:W-:Y:S05]  /*51a0*/  BSYNC B0 ;  /* 0x0000000000007941 */ /* 0x000fea0003800000 */
.L_x_1209:
        /* <DEDUP_REMOVED lines=68> */
.L_x_1212:
[----:B------:R-:W-:Y:S05]  /*55f0*/  BSYNC B0 ;  /* 0x0000000000007941 */ /* 0x000fea0003800000 */
.L_x_1211:
        /* <DEDUP_REMOVED lines=68> */
.L_x_1214:
[----:B------:R-:W-:Y:S05]  /*5a40*/  BSYNC B0 ;  /* 0x0000000000007941 */ /* 0x000fea0003800000 */
.L_x_1213:
        /* <DEDUP_REMOVED lines=68> */
.L_x_1216:
[----:B------:R-:W-:Y:S05]  /*5e90*/  BSYNC B0 ;  /* 0x0000000000007941 */ /* 0x000fea0003800000 */
.L_x_1215:
        /* <DEDUP_REMOVED lines=61> */
.L_x_1218:
[----:B------:R-:W-:Y:S05]  /*6270*/  BSYNC B0 ;  /* 0x0000000000007941 */ /* 0x000fea0003800000 */
.L_x_1217:
        /* <DEDUP_REMOVED lines=68> */
.L_x_1220:
[----:B------:R-:W-:Y:S05]  /*66c0*/  BSYNC B0 ;  /* 0x0000000000007941 */ /* 0x000fea0003800000 */
.L_x_1219:
        /* <DEDUP_REMOVED lines=68> */
.L_x_1222:
[----:B------:R-:W-:Y:S05]  /*6b10*/  BSYNC B0 ;  /* 0x0000000000007941 */ /* 0x000fea0003800000 */
.L_x_1221:
        /* <DEDUP_REMOVED lines=68> */
.L_x_1224:
[----:B------:R-:W-:Y:S05]  /*6f60*/  BSYNC B0 ;  /* 0x0000000000007941 */ /* 0x000fea0003800000 */
.L_x_1223:
        /* <DEDUP_REMOVED lines=68> */
.L_x_1226:
[----:B------:R-:W-:Y:S05]  /*73b0*/  BSYNC B0 ;  /* 0x0000000000007941 */ /* 0x000fea0003800000 */
.L_x_1225:
        /* <DEDUP_REMOVED lines=68> */
.L_x_1228:
[----:B------:R-:W-:Y:S05]  /*7800*/  BSYNC B0 ;  /* 0x0000000000007941 */ /* 0x000fea0003800000 */
.L_x_1227:
        /* <DEDUP_REMOVED lines=68> */
.L_x_1230:
[----:B------:R-:W-:Y:S05]  /*7c50*/  BSYNC B0 ;  /* 0x0000000000007941 */ /* 0x000fea0003800000 */
.L_x_1229:
        /* <DEDUP_REMOVED lines=68> */
.L_x_1232:
[----:B------:R-:W-:Y:S05]  /*80a0*/  BSYNC B0 ;  /* 0x0000000000007941 */ /* 0x000fea0003800000 */
.L_x_1231:
        /* <DEDUP_REMOVED lines=11> */
.L_x_1200:
        /* <DEDUP_REMOVED lines=94> */
.L_x_1237:
[----:B------:R-:W-:Y:S05]  /*8740*/  BSYNC B0 ;  /* 0x0000000000007941 */ /* 0x000fea0003800000 */
.L_x_1236:
[----:B-1----:R-:W-:Y:S02]  /*8750*/  MOV R2, R68 ;  /* 0x0000004400027202 */ /* 0x002fe40000000f00 */
[----:B------:R-:W-:Y:S05]  /*8760*/  MOV R3, R67 ;  /* 0x0000004300037202 */ /* 0x000fea0000000f00 */
[----:B-----5:R1:W-:Y:S02]  /*8770*/  ST.E.128 [R2.64], R8 ;  /* 0x0000000802007985 */ /* 0x0203e4000c101d06 */
.L_x_1235:
[----:B------:R-:W-:Y:S05]  /*8780*/  BSYNC B1 ;  /* 0x0000000000017941 */ /* 0x000fea0003800000 */
.L_x_1234:
        /* <DEDUP_REMOVED lines=93> */
.L_x_1241:
[----:B------:R-:W-:Y:S05]  /*8d60*/  BSYNC B0 ;  /* 0x0000000000007941 */ /* 0x000fea0003800000 */
.L_x_1240:
[C---:B-1----:R-:W-:Y:S04]  /*8d70*/  LEA R2, P0, R117.reuse, R68, 0x1 ;  /* 0x0000004475027211 */ /* 0x042fe800078008ff */
[----:B------:R-:W-:Y:S05]  /*8d80*/  LEA.HI.X R3, R117, R67, R119, 0x1, P0 ;  /* 0x0000004375037211 */ /* 0x000fea00000f0c77 */
[----:B-----5:R1:W-:Y:S04]  /*8d90*/  ST.E.128 [R2.64], R8 ;  /* 0x0000000802007985 */ /* 0x0203e8000c101d06 */
.L_x_1239:
[----:B------:R-:W-:Y:S05]  /*8da0*/  BSYNC B1 ;  /* 0x0000000000017941 */ /* 0x000fea0003800000 */
.L_x_1238:
        /* <DEDUP_REMOVED lines=93> */
.L_x_1245:
[----:B------:R-:W-:Y:S05]  /*9380*/  BSYNC B0 ;  /* 0x0000000000007941 */ /* 0x000fea0003800000 */
.L_x_1244:
[C---:B-1----:R-:W-:Y:S04]  /*9390*/  LEA R2, P0, R98.reuse, R68, 0x1 ;  /* 0x0000004462027211 */ /* 0x042fe800078008ff */
[----:B------:R-:W-:Y:S05]  /*93a0*/  LEA.HI.X R3, R98, R67, R116, 0x1, P0 ;  /* 0x0000004362037211 */ /* 0x000fea00000f0c74 */
[----:B-----5:R1:W-:Y:S04]  /*93b0*/  ST.E.128 [R2.64], R8 ;  /* 0x0000000802007985 */ /* 0x0203e8000c101d06 */
.L_x_1243:
[----:B------:R-:W-:Y:S05]  /*93c0*/  BSYNC B1 ;  /* 0x0000000000017941 */ /* 0x000fea0003800000 */
.L_x_1242:
        /* <DEDUP_REMOVED lines=96> */
.L_x_1249:
[----:B------:R-:W-:Y:S05]  /*99d0*/  BSYNC B0 ;  /* 0x0000000000007941 */ /* 0x000fea0003800000 */
.L_x_1248:
[----:B-1----:R-:W-:Y:S01]  /*99e0*/  MOV R2, R68 ;  /* 0x0000004400027202 */ /* 0x002fe20000000f00 */
[----:B------:R-:W-:Y:S01]  /*99f0*/  IMAD R0, R191, 0x60, RZ ;  /* 0x00000060bf007824 */ /* 0x000fe200078e02ff */
[----:B------:R-:W-:Y:S05]  /*9a00*/  MOV R3, R67 ;  /* 0x0000004300037202 */ /* 0x000fea0000000f00 */
[----:B------:R-:W-:Y:S05]  /*9a10*/  IMAD.WIDE.U32 R2, R190, 0x60, R2 ;  /* 0x00000060be027825 */ /* 0x000fea00078e0002 */
[----:B------:R-:W-:Y:S05]  /*9a20*/  IADD3 R3, R3, R0, RZ ;  /* 0x0000000003037210 */ /* 0x000fea0007ffe0ff */
[----:B-----5:R1:W-:Y:S02]  /*9a30*/  ST.E.128 [R2.64], R8 ;  /* 0x0000000802007985 */ /* 0x0203e4000c101d06 */
.L_x_1247:
[----:B------:R-:W-:Y:S05]  /*9a40*/  BSYNC B1 ;  /* 0x0000000000017941 */ /* 0x000fea0003800000 */
.L_x_1246:
        /* <DEDUP_REMOVED lines=93> */
.L_x_1253:
[----:B------:R-:W-:Y:S05]  /*a020*/  BSYNC B0 ;  /* 0x0000000000007941 */ /* 0x000fea0003800000 */
.L_x_1252:
[C---:B-1----:R-:W-:Y:S04]  /*a030*/  LEA R2, P0, R97.reuse, R68, 0x1 ;  /* 0x0000004461027211 */ /* 0x042fe800078008ff */
[----:B------:R-:W-:Y:S05]  /*a040*/  LEA.HI.X R3, R97, R67, R115, 0x1, P0 ;  /* 0x0000004361037211 */ /* 0x000fea00000f0c73 */
[----:B-----5:R1:W-:Y:S04]  /*a050*/  ST.E.128 [R2.64], R8 ;  /* 0x0000000802007985 */ /* 0x0203e8000c101d06 */
.L_x_1251:
[----:B------:R-:W-:Y:S05]  /*a060*/  BSYNC B1 ;  /* 0x0000000000017941 */ /* 0x000fea0003800000 */
.L_x_1250:
        /* <DEDUP_REMOVED lines=96> */
.L_x_1257:
[----:B------:R-:W-:Y:S05]  /*a670*/  BSYNC B0 ;  /* 0x0000000000007941 */ /* 0x000fea0003800000 */
.L_x_1256:
[----:B-1----:R-:W-:Y:S01]  /*a680*/  MOV R2, R68 ;  /* 0x0000004400027202 */ /* 0x002fe20000000f00 */
[----:B------:R-:W-:Y:S01]  /*a690*/  IMAD R0, R191, 0xa0, RZ ;  /* 0x000000a0bf007824 */ /* 0x000fe200078e02ff */
[----:B------:R-:W-:Y:S05]  /*a6a0*/  MOV R3, R67 ;  /* 0x0000004300037202 */ /* 0x000fea0000000f00 */
[----:B------:R-:W-:Y:S05]  /*a6b0*/  IMAD.WIDE.U32 R2, R190, 0xa0, R2 ;  /* 0x000000a0be027825 */ /* 0x000fea00078e0002 */
[----:B------:R-:W-:Y:S05]  /*a6c0*/  IADD3 R3, R3, R0, RZ ;  /* 0x0000000003037210 */ /* 0x000fea0007ffe0ff */
[----:B-----5:R1:W-:Y:S02]  /*a6d0*/  ST.E.128 [R2.64], R8 ;  /* 0x0000000802007985 */ /* 0x0203e4000c101d06 */
.L_x_1255:
[----:B------:R-:W-:Y:S05]  /*a6e0*/  BSYNC B1 ;  /* 0x0000000000017941 */ /* 0x000fea0003800000 */
.L_x_1254:
        /* <DEDUP_REMOVED lines=96> */
.L_x_1261:
[----:B------:R-:W-:Y:S05]  /*acf0*/  BSYNC B0 ;  /* 0x0000000000007941 */ /* 0x000fea0003800000 */
.L_x_1260:
[----:B-1----:R-:W-:Y:S01]  /*ad00*/  MOV R2, R68 ;  /* 0x0000004400027202 */ /* 0x002fe20000000f00 */
[----:B------:R-:W-:Y:S01]  /*ad10*/  IMAD R0, R191, 0xc0, RZ ;  /* 0x000000c0bf007824 */ /* 0x000fe200078e02ff */
[----:B------:R-:W-:Y:S05]  /*ad20*/  MOV R3, R67 ;  /* 0x0000004300037202 */ /* 0x000fea0000000f00 */
[----:B------:R-:W-:Y:S05]  /*ad30*/  IMAD.WIDE.U32 R2, R190, 0xc0, R2 ;  /* 0x000000c0be027825 */ /* 0x000fea00078e0002 */
[----:B------:R-:W-:Y:S05]  /*ad40*/  IADD3 R3, R3, R0, RZ ;  /* 0x0000000003037210 */ /* 0x000fea0007ffe0ff */
[----:B-----5:R1:W-:Y:S02]  /*ad50*/  ST.E.128 [R2.64], R8 ;  /* 0x0000000802007985 */ /* 0x0203e4000c101d06 */
.L_x_1259:
[----:B------:R-:W-:Y:S05]  /*ad60*/  BSYNC B1 ;  /* 0x0000000000017941 */ /* 0x000fea0003800000 */
.L_x_1258:
        /* <DEDUP_REMOVED lines=96> */
.L_x_1265:
[----:B------:R-:W-:Y:S05]  /*b370*/  BSYNC B0 ;  /* 0x0000000000007941 */ /* 0x000fea0003800000 */
.L_x_1264:
[----:B-1----:R-:W-:Y:S01]  /*b380*/  MOV R2, R68 ;  /* 0x0000004400027202 */ /* 0x002fe20000000f00 */
[----:B------:R-:W-:Y:S01]  /*b390*/  IMAD R0, R191, 0xe0, RZ ;  /* 0x000000e0bf007824 */ /* 0x000fe200078e02ff */
[----:B------:R-:W-:Y:S05]  /*b3a0*/  MOV R3, R67 ;  /* 0x0000004300037202 */ /* 0x000fea0000000f00 */
[----:B------:R-:W-:Y:S05]  /*b3b0*/  IMAD.WIDE.U32 R2, R190, 0xe0, R2 ;  /* 0x000000e0be027825 */ /* 0x000fea00078e0002 */
[----:B------:R-:W-:Y:S05]  /*b3c0*/  IADD3 R3, R3, R0, RZ ;  /* 0x0000000003037210 */ /* 0x000fea0007ffe0ff */
[----:B-----5:R1:W-:Y:S02]  /*b3d0*/  ST.E.128 [R2.64], R8 ;  /* 0x0000000802007985 */ /* 0x0203e4000c101d06 */
.L_x_1263:
[----:B------:R-:W-:Y:S05]  /*b3e0*/  BSYNC B1 ;  /* 0x0000000000017941 */ /* 0x000fea0003800000 */
.L_x_1262:
        /* <DEDUP_REMOVED lines=93> */
.L_x_1269:
[----:B------:R-:W-:Y:S05]  /*b9c0*/  BSYNC B0 ;  /* 0x0000000000007941 */ /* 0x000fea0003800000 */
.L_x_1268:
[C---:B-1----:R-:W-:Y:S04]  /*b9d0*/  LEA R2, P0, R96.reuse, R68, 0x1 ;  /* 0x0000004460027211 */ /* 0x042fe800078008ff */
[----:B------:R-:W-:Y:S05]  /*b9e0*/  LEA.HI.X R3, R96, R67, R114, 0x1, P0 ;  /* 0x0000004360037211 */ /* 0x000fea00000f0c72 */
[----:B-----5:R1:W-:Y:S04]  /*b9f0*/  ST.E.128 [R2.64], R8 ;  /* 0x0000000802007985 */ /* 0x0203e8000c101d06 */
.L_x_1267:
[----:B------:R-:W-:Y:S05]  /*ba00*/  BSYNC B1 ;  /* 0x0000000000017941 */ /* 0x000fea0003800000 */
.L_x_1266:
        /* <DEDUP_REMOVED lines=96> */
.L_x_1273:
[----:B------:R-:W-:Y:S05]  /*c010*/  BSYNC B0 ;  /* 0x0000000000007941 */ /* 0x000fea0003800000 */
.L_x_1272:
[----:B-1----:R-:W-:Y:S01]  /*c020*/  MOV R2, R68 ;  /* 0x0000004400027202 */ /* 0x002fe20000000f00 */
[----:B------:R-:W-:Y:S01]  /*c030*/  IMAD R0, R191, 0x120, RZ ;  /* 0x00000120bf007824 */ /* 0x000fe200078e02ff */
[----:B------:R-:W-:Y:S05]  /*c040*/  MOV R3, R67 ;  /* 0x0000004300037202 */ /* 0x000fea0000000f00 */
[----:B------:R-:W-:Y:S05]  /*c050*/  IMAD.WIDE.U32 R2, R190, 0x120, R2 ;  /* 0x00000120be027825 */ /* 0x000fea00078e0002 */
[----:B------:R-:W-:Y:S05]  /*c060*/  IADD3 R3, R3, R0, RZ ;  /* 0x0000000003037210 */ /* 0x000fea0007ffe0ff */
[----:B-----5:R1:W-:Y:S02]  /*c070*/  ST.E.128 [R2.64], R8 ;  /* 0x0000000802007985 */ /* 0x0203e4000c101d06 */
.L_x_1271:
[----:B------:R-:W-:Y:S05]  /*c080*/  BSYNC B1 ;  /* 0x0000000000017941 */ /* 0x000fea0003800000 */
.L_x_1270:
        /* <DEDUP_REMOVED lines=96> */
.L_x_1277:
[----:B------:R-:W-:Y:S05]  /*c690*/  BSYNC B0 ;  /* 0x0000000000007941 */ /* 0x000fea0003800000 */
.L_x_1276:
[----:B-1----:R-:W-:Y:S01]  /*c6a0*/  MOV R2, R68 ;  /* 0x0000004400027202 */ /* 0x002fe20000000f00 */
[----:B------:R-:W-:Y:S01]  /*c6b0*/  IMAD R0, R191, 0x140, RZ ;  /* 0x00000140bf007824 */ /* 0x000fe200078e02ff */
[----:B------:R-:W-:Y:S05]  /*c6c0*/  MOV R3, R67 ;  /* 0x0000004300037202 */ /* 0x000fea0000000f00 */
[----:B------:R-:W-:Y:S05]  /*c6d0*/  IMAD.WIDE.U32 R2, R190, 0x140, R2 ;  /* 0x00000140be027825 */ /* 0x000fea00078e0002 */
[----:B------:R-:W-:Y:S05]  /*c6e0*/  IADD3 R3, R3, R0, RZ ;  /* 0x0000000003037210 */ /* 0x000fea0007ffe0ff */
[----:B-----5:R1:W-:Y:S02]  /*c6f0*/  ST.E.128 [R2.64], R8 ;  /* 0x0000000802007985 */ /* 0x0203e4000c101d06 */
.L_x_1275:
[----:B------:R-:W-:Y:S05]  /*c700*/  BSYNC B1 ;  /* 0x0000000000017941 */ /* 0x000fea0003800000 */
.L_x_1274:
        /* <DEDUP_REMOVED lines=96> */
.L_x_1281:
[----:B------:R-:W-:Y:S05]  /*cd10*/  BSYNC B0 ;  /* 0x0000000000007941 */ /* 0x000fea0003800000 */
.L_x_1280:
[----:B-1----:R-:W-:Y:S01]  /*cd20*/  MOV R2, R68 ;  /* 0x0000004400027202 */ /* 0x002fe20000000f00 */
[----:B------:R-:W-:Y:S01]  /*cd30*/  IMAD R0, R191, 0x160, RZ ;  /* 0x00000160bf007824 */ /* 0x000fe200078e02ff */
[----:B------:R-:W-:Y:S05]  /*cd40*/  MOV R3, R67 ;  /* 0x0000004300037202 */ /* 0x000fea0000000f00 */
[----:B------:R-:W-:Y:S05]  /*cd50*/  IMAD.WIDE.U32 R2, R190, 0x160, R2 ;  /* 0x00000160be027825 */ /* 0x000fea00078e0002 */
[----:B------:R-:W-:Y:S05]  /*cd60*/  IADD3 R3, R3, R0, RZ ;  /* 0x0000000003037210 */ /* 0x000fea0007ffe0ff */
[----:B-----5:R1:W-:Y:S02]  /*cd70*/  ST.E.128 [R2.64], R8 ;  /* 0x0000000802007985 */ /* 0x0203e4000c101d06 */
.L_x_1279:
[----:B------:R-:W-:Y:S05]  /*cd80*/  BSYNC B1 ;  /* 0x0000000000017941 */ /* 0x000fea0003800000 */
.L_x_1278:
        /* <DEDUP_REMOVED lines=96> */
.L_x_1285:
[----:B------:R-:W-:Y:S05]  /*d390*/  BSYNC B0 ;  /* 0x0000000000007941 */ /* 0x000fea0003800000 */
.L_x_1284:
[----:B-1----:R-:W-:Y:S01]  /*d3a0*/  MOV R2, R68 ;  /* 0x0000004400027202 */ /* 0x002fe20000000f00 */
[----:B------:R-:W-:Y:S01]  /*d3b0*/  IMAD R0, R191, 0x180, RZ ;  /* 0x00000180bf007824 */ /* 0x000fe200078e02ff */
[----:B------:R-:W-:Y:S05]  /*d3c0*/  MOV R3, R67 ;  /* 0x0000004300037202 */ /* 0x000fea0000000f00 */
[----:B------:R-:W-:Y:S05]  /*d3d0*/  IMAD.WIDE.U32 R2, R190, 0x180, R2 ;  /* 0x00000180be027825 */ /* 0x000fea00078e0002 */
[----:B------:R-:W-:Y:S05]  /*d3e0*/  IADD3 R3, R3, R0, RZ ;  /* 0x0000000003037210 */ /* 0x000fea0007ffe0ff */
[----:B-----5:R1:W-:Y:S02]  /*d3f0*/  ST.E.128 [R2.64], R8 ;  /* 0x0000000802007985 */ /* 0x0203e4000c101d06 */
.L_x_1283:
[----:B------:R-:W-:Y:S05]  /*d400*/  BSYNC B1 ;  /* 0x0000000000017941 */ /* 0x000fea0003800000 */
.L_x_1282:
        /* <DEDUP_REMOVED lines=96> */
.L_x_1289:
[----:B------:R-:W-:Y:S05]  /*da10*/  BSYNC B0 ;  /* 0x0000000000007941 */ /* 0x000fea0003800000 */
.L_x_1288:
[----:B-1----:R-:W-:Y:S01]  /*da20*/  MOV R2, R68 ;  /* 0x0000004400027202 */ /* 0x002fe20000000f00 */
[----:B------:R-:W-:Y:S01]  /*da30*/  IMAD R0, R191, 0x1a0, RZ ;  /* 0x000001a0bf007824 */ /* 0x000fe200078e02ff */
[----:B------:R-:W-:Y:S05]  /*da40*/  MOV R3, R67 ;  /* 0x0000004300037202 */ /* 0x000fea0000000f00 */
[----:B------:R-:W-:Y:S05]  /*da50*/  IMAD.WIDE.U32 R2, R190, 0x1a0, R2 ;  /* 0x000001a0be027825 */ /* 0x000fea00078e0002 */
[----:B------:R-:W-:Y:S05]  /*da60*/  IADD3 R3, R3, R0, RZ ;  /* 0x0000000003037210 */ /* 0x000fea0007ffe0ff */
[----:B-----5:R1:W-:Y:S02]  /*da70*/  ST.E.128 [R2.64], R8 ;  /* 0x0000000802007985 */ /* 0x0203e4000c101d06 */
.L_x_1287:
[----:B------:R-:W-:Y:S05]  /*da80*/  BSYNC B1 ;  /* 0x0000000000017941 */ /* 0x000fea0003800000 */
.L_x_1286:
        /* <DEDUP_REMOVED lines=96> */
.L_x_1293:
[----:B------:R-:W-:Y:S05]  /*e090*/  BSYNC B0 ;  /* 0x0000000000007941 */ /* 0x000fea0003800000 */
.L_x_1292:
[----:B-1----:R-:W-:Y:S01]  /*e0a0*/  MOV R2, R68 ;  /* 0x0000004400027202 */ /* 0x002fe20000000f00 */
[----:B------:R-:W-:Y:S01]  /*e0b0*/  IMAD R0, R191, 0x1c0, RZ ;  /* 0x000001c0bf007824 */ /* 0x000fe200078e02ff */
[----:B------:R-:W-:Y:S05]  /*e0c0*/  MOV R3, R67 ;  /* 0x0000004300037202 */ /* 0x000fea0000000f00 */
[----:B------:R-:W-:Y:S05]  /*e0d0*/  IMAD.WIDE.U32 R2, R190, 0x1c0, R2 ;  /* 0x000001c0be027825 */ /* 0x000fea00078e0002 */
[----:B------:R-:W-:Y:S05]  /*e0e0*/  IADD3 R3, R3, R0, RZ ;  /* 0x0000000003037210 */ /* 0x000fea0007ffe0ff */
[----:B-----5:R1:W-:Y:S02]  /*e0f0*/  ST.E.128 [R2.64], R8 ;  /* 0x0000000802007985 */ /* 0x0203e4000c101d06 */
.L_x_1291:
[----:B------:R-:W-:Y:S05]  /*e100*/  BSYNC B1 ;  /* 0x0000000000017941 */ /* 0x000fea0003800000 */
.L_x_1290:
        /* <DEDUP_REMOVED lines=95> */
.L_x_1297:
[----:B------:R-:W-:Y:S05]  /*e700*/  BSYNC B0 ;  /* 0x0000000000007941 */ /* 0x000fea0003800000 */
.L_x_1296:
[----:B-1----:R-:W-:Y:S01]  /*e710*/  MOV R2, R68 ;  /* 0x0000004400027202 */ /* 0x002fe20000000f00 */
[----:B------:R-:W-:Y:S01]  /*e720*/  IMAD R0, R191, 0x1e0, RZ ;  /* 0x000001e0bf007824 */ /* 0x000fe200078e02ff */
[----:B------:R-:W-:Y:S05]  /*e730*/  MOV R3, R67 ;  /* 0x0000004300037202 */ /* 0x000fea0000000f00 */
[----:B------:R-:W-:Y:S05]  /*e740*/  IMAD.WIDE.U32 R2, R190, 0x1e0, R2 ;  /* 0x000001e0be027825 */ /* 0x000fea00078e0002 */
[----:B------:R-:W-:Y:S05]  /*e750*/  IADD3 R3, R3, R0, RZ ;  /* 0x0000000003037210 */ /* 0x000fea0007ffe0ff */
[----:B-----5:R1:W-:Y:S02]  /*e760*/  ST.E.128 [R2.64], R8 ;  /* 0x0000000802007985 */ /* 0x0203e4000c101d06 */
.L_x_1295:
[----:B------:R-:W-:Y:S05]  /*e770*/  BSYNC B1 ;  /* 0x0000000000017941 */ /* 0x000fea0003800000 */
.L_x_1294:
        /* <DEDUP_REMOVED lines=11> */
.L_x_1199:
        /* <DEDUP_REMOVED lines=184> */
.L_x_1233:
[----:B------:R-:W-:Y:S05]  /*f3b0*/  BSYNC B2 ;  /* 0x0000000000027941 */ /* 0x000fea0003800000 */
.L_x_1198:
        /* <DEDUP_REMOVED lines=92> */
.L_x_1299:
        /* <DEDUP_REMOVED lines=12> */
.L_x_1300:
[----:B------:R-:W-:Y:S05]  /*fa40*/  BSYNC B0 ;  /* 0x0000000000007941 */ /* 0x000fea0003800000 */
.L_x_1298:
[----:B------:R-:W-:Y:S04]  /*fa50*/  IADD3 R23, R23, -0x1, RZ ;  /* 0xffffffff17177810 */ /* 0x000fe80007ffe0ff */
[----:B------:R-:W-:Y:S11]  /*fa60*/  ISETP.GT.AND P0, PT, R23, R118, PT ;  /* 0x000000761700720c */ /* 0x000ff60003f04270 */
[----:B------:R-:W-:Y:S02]  /*fa70*/  @!UPT UIADD3 URZ, URZ, URZ, URZ ;  /* 0x0000003f3f3ff290 */ /* 0x000fe4000fffe03f */
[----:B------:R-:W-:-:S05]  /*fa80*/  @P0 BRA `(.L_x_1301) ;  /* 0xffff359000000947 */ /* 0x000fca000383ffff */
.L_x_1197:
        /* <DEDUP_REMOVED lines=114> */
.L_x_1308:
[----:B------:R-:W-:Y:S05]  /*101b0*/  BSYNC B0 ;  /* 0x0000000000007941 */ /* 0x000fea0003800000 */
.L_x_1307:
[----:B-----5:R3:W-:Y:S02]  /*101c0*/  STS.128 [R189], R4 ;  /* 0x00000004bd007388 */ /* 0x0207e40000000c00 */
.L_x_1306:
[----:B------:R-:W-:Y:S05]  /*101d0*/  BSYNC B1 ;  /* 0x0000000000017941 */ /* 0x000fea0003800000 */
.L_x_1305:
        /* <DEDUP_REMOVED lines=58> */
.L_x_1312:
[----:B------:R-:W-:Y:S05]  /*10580*/  BSYNC B0 ;  /* 0x0000000000007941 */ /* 0x000fea0003800000 */
.L_x_1311:
[----:B-----5:R1:W-:Y:S02]  /*10590*/  STS.128 [R189+0x800], R4 ;  /* 0x00080004bd007388 */ /* 0x0203e40000000c00 */
.L_x_1310:
[----:B------:R-:W-:Y:S05]  /*105a0*/  BSYNC B1 ;  /* 0x0000000000017941 */ /* 0x000fea0003800000 */
.L_x_1309:
        /* <DEDUP_REMOVED lines=59> */
.L_x_1316:
[----:B------:R-:W-:Y:S05]  /*10960*/  BSYNC B0 ;  /* 0x0000000000007941 */ /* 0x000fea0003800000 */
.L_x_1315:
[----:B-----5:R3:W-:Y:S02]  /*10970*/  STS.128 [R189+0x1000], R4 ;  /* 0x00100004bd007388 */ /* 0x0207e40000000c00 */
.L_x_1314:
[----:B------:R-:W-:Y:S05]  /*10980*/  BSYNC B1 ;  /* 0x0000000000017941 */ /* 0x000fea0003800000 */
.L_x_1313:
        /* <DEDUP_REMOVED lines=58> */
.L_x_1319:
[----:B------:R-:W-:Y:S05]  /*10d30*/  BSYNC B0 ;  /* 0x0000000000007941 */ /* 0x000fea0003800000 */
.L_x_1318:
[----:B-----5:R1:W-:Y:S01]  /*10d40*/  STS.128 [R189+0x1800], R4 ;  /* 0x00180004bd007388 */ /* 0x0203e20000000c00 */
[----:B------:R-:W-:Y:S05]  /*10d50*/  BRA `(.L_x_1317) ;  /* 0x00001c3000007947 */ /* 0x000fea0003800000 */
.L_x_1304:
        /* <DEDUP_REMOVED lines=91> */
.L_x_1323:
[----:B------:R-:W-:Y:S05]  /*11310*/  BSYNC B0 ;  /* 0x0000000000007941 */ /* 0x000fea0003800000 */
.L_x_1322:
[----:B-----5:R3:W-:Y:S02]  /*11320*/  STS.128 [R189], R4 ;  /* 0x00000004bd007388 */ /* 0x0207e40000000c00 */
.L_x_1321:
[----:B------:R-:W-:Y:S05]  /*11330*/  BSYNC B1 ;  /* 0x0000000000017941 */ /* 0x000fea0003800000 */
.L_x_1320:
        /* <DEDUP_REMOVED lines=93> */
.L_x_1327:
[----:B------:R-:W-:Y:S05]  /*11910*/  BSYNC B0 ;  /* 0x0000000000007941 */ /* 0x000fea0003800000 */
.L_x_1326:
[----:B-----5:R1:W-:Y:S02]  /*11920*/  STS.128 [R189+0x800], R4 ;  /* 0x00080004bd007388 */ /* 0x0203e40000000c00 */
.L_x_1325:
[----:B------:R-:W-:Y:S05]  /*11930*/  BSYNC B1 ;  /* 0x0000000000017941 */ /* 0x000fea0003800000 */
.L_x_1324:
        /* <DEDUP_REMOVED lines=94> */
.L_x_1331:
[----:B------:R-:W-:Y:S05]  /*11f20*/  BSYNC B0 ;  /* 0x0000000000007941 */ /* 0x000fea0003800000 */
.L_x_1330:
[----:B-----5:R3:W-:Y:S02]  /*11f30*/  STS.128 [R189+0x1000], R4 ;  /* 0x00100004bd007388 */ /* 0x0207e40000000c00 */
.L_x_1329:
[----:B------:R-:W-:Y:S05]  /*11f40*/  BSYNC B1 ;  /* 0x0000000000017941 */ /* 0x000fea0003800000 */
.L_x_1328:
        /* <DEDUP_REMOVED lines=93> */
.L_x_1333:
[----:B------:R-:W-:Y:S05]  /*12520*/  BSYNC B0 ;  /* 0x0000000000007941 */ /* 0x000fea0003800000 */
.L_x_1332:
[----:B-----5:R1:W-:Y:S01]  /*12530*/  STS.128 [R189+0x1800], R4 ;  /* 0x00180004bd007388 */ /* 0x0203e20000000c00 */
[----:B------:R-:W-:Y:S05]  /*12540*/  BRA `(.L_x_1317) ;  /* 0x0000044000007947 */ /* 0x000fea0003800000 */
.L_x_1303:
[----:B------:R-:W2:Y:S01]  /*12550*/  LDL R0, [R1+0x154] ;  /* 0x0001540001007983 */ /* 0x000ea20000100800 */
[----:B------:R-:W-:Y:S01]  /*12560*/  BSSY B0, `(.L_x_1334) ;  /* 0x000000e000007945 */ /* 0x000fe20003800000 */
[----:B--2---:R-:W-:-:S04]  /*12570*/  IADD3 R0, -R224, R0, RZ ;  /* 0x00000000e0007210 */ /* 0x004fc80007ffe1ff */
[----:B------:R-:W-:-:S13]  /*12580*/  ISETP.GE.AND P0, PT, R80, R0, PT ;  /* 0x000000005000720c */ /* 0x000fda0003f06270 */
[----:B------:R-:W-:Y:S05]  /*12590*/  @P0 BRA `(.L_x_1335) ;  /* 0x000000a000000947 */ /* 0x000fea0003800000 */
[----:B------:R-:W2:Y:S02]  /*125a0*/  LDL R2, [R1] ;  /* 0x0000000001027983 */ /* 0x000ea40000100800 */
[----:B--2---:R-:W-:-:S13]  /*125b0*/  ISETP.GE.AND P0, PT, R132, R2, PT ;  /* 0x000000028400720c */ /* 0x004fda0003f06270 */
[----:B------:R1:W-:Y:S01]  /*125c0*/  @P0 STS.128 [R189], RZ ;  /* 0x000000ffbd000388 */ /* 0x0003e20000000c00 */
[----:B------:R-:W-:Y:S05]  /*125d0*/  @P0 BRA `(.L_x_1335) ;  /* 0x0000006000000947 */ /* 0x000fea0003800000 */
[----:B-----5:R-:W-:-:S04]  /*125e0*/  LEA R2, P0, R214, R168, 0x1 ;  /* 0x000000a8d6027211 */ /* 0x020fc800078008ff */
[----:B------:R-:W-:-:S05]  /*125f0*/  LEA.HI.X R3, R214, R169, R217, 0x1, P0 ;  /* 0x000000a9d6037211 */ /* 0x000fca00000f0cd9 */
[----:B------:R-:W-:Y:S01]  /*12600*/  @!PT LDS RZ, [RZ] ;  /* 0x00000000fffff984 */ /* 0x000fe20000000800 */
[----:B------:R-:W-:Y:S01]  /*12610*/  @!PT LDS RZ, [RZ] ;  /* 0x00000000fffff984 */ /* 0x000fe20000000800 */
[----:B------:R-:W-:Y:S01]  /*12620*/  @!PT LDS RZ, [RZ] ;  /* 0x00000000fffff984 */ /* 0x000fe20000000800 */
[----:B------:R2:W-:Y:S04]  /*12630*/  LDGSTS.E.BYPASS.LTC128B.128 [R189], [R2.64] ;  /* 0x0000000002bd7fae */ /* 0x0005e8000b901d46 */
.L_x_1335:
[----:B------:R-:W-:Y:S05]  /*12640*/  BSYNC B0 ;  /* 0x0000000000007941 */ /* 0x000fea0003800000 */
.L_x_1334:
[----:B------:R-:W-:Y:S01]  /*12650*/  IADD3 R44, R80, 0x10, RZ ;  /* 0x00000010502c7810 */ /* 0x000fe20007ffe0ff */
[----:B------:R-:W-:Y:S03]  /*12660*/  BSSY B0, `(.L_x_1336) ;  /* 0x000000f000007945 */ /* 0x000fe60003800000 */
[----:B------:R-:W-:-:S13]  /*12670*/  ISETP.GE.AND P0, PT, R44, R0, PT ;  /* 0x000000002c00720c */ /* 0x000fda0003f06270 */
[----:B------:R-:W-:Y:S05]  /*12680*/  @P0 BRA `(.L_x_1337) ;  /* 0x000000c000000947 */ /* 0x000fea0003800000 */
[----:B--2---:R-:W2:Y:S02]  /*12690*/  LDL R2, [R1] ;  /* 0x0000000001027983 */ /* 0x004ea40000100800 */
[----:B--2---:R-:W-:-:S13]  /*126a0*/  ISETP.GE.AND P0, PT, R132, R2, PT ;  /* 0x000000028400720c */ /* 0x004fda0003f06270 */
[----:B------:R2:W-:Y:S01]  /*126b0*/  @P0 STS.128 [R189+0x800], RZ ;  /* 0x000800ffbd000388 */ /* 0x0005e20000000c00 */
[----:B------:R-:W-:Y:S05]  /*126c0*/  @P0 BRA `(.L_x_1337) ;  /* 0x0000008000000947 */ /* 0x000fea0003800000 */
[----:B------:R-:W-:-:S05]  /*126d0*/  IADD3 R3, P0, R4, R214, RZ ;  /* 0x000000d604037210 */ /* 0x000fca0007f1e0ff */
[----:B------:R-:W-:Y:S01]  /*126e0*/  IMAD.X R4, R6, 0x1, R217, P0 ;  /* 0x0000000106047824 */ /* 0x000fe200000e06d9 */
[----:B-----5:R-:W-:-:S04]  /*126f0*/  LEA R2, P0, R3, R168, 0x1 ;  /* 0x000000a803027211 */ /* 0x020fc800078008ff */
[----:B------:R-:W-:-:S05]  /*12700*/  LEA.HI.X R3, R3, R169, R4, 0x1, P0 ;  /* 0x000000a903037211 */ /* 0x000fca00000f0c04 */
[----:B------:R-:W-:Y:S01]  /*12710*/  @!PT LDS RZ, [RZ] ;  /* 0x00000000fffff984 */ /* 0x000fe20000000800 */
[----:B------:R-:W-:Y:S01]  /*12720*/  @!PT LDS RZ, [RZ] ;  /* 0x00000000fffff984 */ /* 0x000fe20000000800 */
[----:B------:R-:W-:Y:S01]  /*12730*/  @!PT LDS RZ, [RZ] ;  /* 0x00000000fffff984 */ /* 0x000fe20000000800 */
[----:B------:R3:W-:Y:S04]  /*12740*/  LDGSTS.E.BYPASS.LTC128B.128 [R189+0x800], [R2.64] ;  /* 0x0080000002bd7fae */ /* 0x0007e8000b901d46 */
.L_x_1337:
[----:B------:R-:W-:Y:S05]  /*12750*/  BSYNC B0 ;  /* 0x0000000000007941 */ /* 0x000fea0003800000 */
.L_x_1336:
[----:B------:R-:W-:Y:S01]  /*12760*/  IADD3 R34, R80, 0x20, RZ ;  /* 0x0000002050227810 */ /* 0x000fe20007ffe0ff */
[----:B------:R-:W-:Y:S03]  /*12770*/  BSSY B0, `(.L_x_1338) ;  /* 0x000000f000007945 */ /* 0x000fe60003800000 */
[----:B------:R-:W-:-:S13]  /*12780*/  ISETP.GE.AND P0, PT, R34, R0, PT ;  /* 0x000000002200720c */ /* 0x000fda0003f06270 */
[----:B------:R-:W-:Y:S05]  /*12790*/  @P0 BRA `(.L_x_1339) ;  /* 0x000000c000000947 */ /* 0x000fea0003800000 */
[----:B--23--:R-:W2:Y:S02]  /*127a0*/  LDL R2, [R1] ;  /* 0x0000000001027983 */ /* 0x00cea40000100800 */
[----:B--2---:R-:W-:-:S13]  /*127b0*/  ISETP.GE.AND P0, PT, R132, R2, PT ;  /* 0x000000028400720c */ /* 0x004fda0003f06270 */
[----:B------:R2:W-:Y:S01]  /*127c0*/  @P0 STS.128 [R189+0x1000], RZ ;  /* 0x001000ffbd000388 */ /* 0x0005e20000000c00 */
[----:B------:R-:W-:Y:S05]  /*127d0*/  @P0 BRA `(.L_x_1339) ;  /* 0x0000008000000947 */ /* 0x000fea0003800000 */
[----:B------:R-:W-:-:S04]  /*127e0*/  LEA R3, P0, R170, R214, 0x5 ;  /* 0x000000d6aa037211 */ /* 0x000fc800078028ff */
[----:B------:R-:W-:Y:S02]  /*127f0*/  LEA.HI.X R4, R170, R217, R171, 0x5, P0 ;  /* 0x000000d9aa047211 */ /* 0x000fe400000f2cab */
[----:B-----5:R-:W-:-:S04]  /*12800*/  LEA R2, P0, R3, R168, 0x1 ;  /* 0x000000a803027211 */ /* 0x020fc800078008ff */
[----:B------:R-:W-:-:S05]  /*12810*/  LEA.HI.X R3, R3, R169, R4, 0x1, P0 ;  /* 0x000000a903037211 */ /* 0x000fca00000f0c04 */
[----:B------:R-:W-:Y:S01]  /*12820*/  @!PT LDS RZ, [RZ] ;  /* 0x00000000fffff984 */ /* 0x000fe20000000800 */
[----:B------:R-:W-:Y:S01]  /*12830*/  @!PT LDS RZ, [RZ] ;  /* 0x00000000fffff984 */ /* 0x000fe20000000800 */
[----:B------:R-:W-:Y:S01]  /*12840*/  @!PT LDS RZ, [RZ] ;  /* 0x00000000fffff984 */ /* 0x000fe20000000800 */
[----:B------:R3:W-:Y:S04]  /*12850*/  LDGSTS.E.BYPASS.LTC128B.128 [R189+0x1000], [R2.64] ;  /* 0x0100000002bd7fae */ /* 0x0007e8000b901d46 */
.L_x_1339:
[----:B------:R-:W-:Y:S05]  /*12860*/  BSYNC B0 ;  /* 0x0000000000007941 */ /* 0x000fea0003800000 */
.L_x_1338:
[----:B------:R-:W-:-:S04]  /*12870*/  IADD3 R28, R80, 0x30, RZ ;  /* 0x00000030501c7810 */ /* 0x000fc80007ffe0ff */
[----:B------:R-:W-:-:S13]  /*12880*/  ISETP.GE.AND P0, PT, R28, R0, PT ;  /* 0x000000001c00720c */ /* 0x000fda0003f06270 */
[----:B------:R-:W-:Y:S05]  /*12890*/  @P0 BRA `(.L_x_1317) ;  /* 0x000000f000000947 */ /* 0x000fea0003800000 */
[----:B--23--:R-:W2:Y:S02]  /*128a0*/  LDL R2, [R1] ;  /* 0x0000000001027983 */ /* 0x00cea40000100800 */
[----:B--2---:R-:W-:-:S13]  /*128b0*/  ISETP.GE.AND P0, PT, R132, R2, PT ;  /* 0x000000028400720c */ /* 0x004fda0003f06270 */
[----:B------:R2:W-:Y:S01]  /*128c0*/  @P0 STS.128 [R189+0x1800], RZ ;  /* 0x001800ffbd000388 */ /* 0x0005e20000000c00 */
[----:B------:R-:W-:Y:S05]  /*128d0*/  @P0 BRA `(.L_x_1317) ;  /* 0x000000b000000947 */ /* 0x000fea0003800000 */
[----:B------:R-:W-:Y:S01]  /*128e0*/  MOV R4, R214 ;  /* 0x000000d600047202 */ /* 0x000fe20000000f00 */
[----:B------:R-:W-:Y:S01]  /*128f0*/  IMAD R0, R171, 0x30, RZ ;  /* 0x00000030ab007824 */ /* 0x000fe200078e02ff */
[----:B------:R-:W-:-:S05]  /*12900*/  MOV R5, R217 ;  /* 0x000000d900057202 */ /* 0x000fca0000000f00 */
[----:B------:R-:W-:-:S05]  /*12910*/  IMAD.WIDE.U32 R4, R170, 0x30, R4 ;  /* 0x00000030aa047825 */ /* 0x000fca00078e0004 */
[----:B------:R-:W-:Y:S02]  /*12920*/  IADD3 R0, R5, R0, RZ ;  /* 0x0000000005007210 */ /* 0x000fe40007ffe0ff */
[----:B-----5:R-:W-:-:S04]  /*12930*/  LEA R2, P0, R4, R168, 0x1 ;  /* 0x000000a804027211 */ /* 0x020fc800078008ff */
[----:B------:R-:W-:-:S05]  /*12940*/  LEA.HI.X R3, R4, R169, R0, 0x1, P0 ;  /* 0x000000a904037211 */ /* 0x000fca00000f0c00 */
[----:B------:R-:W-:Y:S01]  /*12950*/  @!PT LDS RZ, [RZ] ;  /* 0x00000000fffff984 */ /* 0x000fe20000000800 */
[----:B------:R-:W-:Y:S01]  /*12960*/  @!PT LDS RZ, [RZ] ;  /* 0x00000000fffff984 */ /* 0x000fe20000000800 */
[----:B------:R-:W-:Y:S01]  /*12970*/  @!PT LDS RZ, [RZ] ;  /* 0x00000000fffff984 */ /* 0x000fe20000000800 */
[----:B------:R3:W-:Y:S04]  /*12980*/  LDGSTS.E.BYPASS.LTC128B.128 [R189+0x1800], [R2.64] ;  /* 0x0180000002bd7fae */ /* 0x0007e8000b901d46 */
.L_x_1317:
[----:B------:R-:W-:Y:S05]  /*12990*/  BSYNC B2 ;  /* 0x0000000000027941 */ /* 0x000fea0003800000 */
.L_x_1302:
[----:B--2---:R-:W2:Y:S01]  /*129a0*/  LDL R230, [R1+0xf8] ;  /* 0x0000f80001e67983 */ /* 0x004ea20000100800 */
[----:B------:R-:W-:Y:S01]  /*129b0*/  BSSY B0, `(.L_x_1340) ;  /* 0x0000011000007945 */ /* 0x000fe20003800000 */
[----:B--2---:R-:W-:-:S05]  /*129c0*/  IADD3 R0, R230, -0x1, RZ ;  /* 0xffffffffe6007810 */ /* 0x004fca0007ffe0ff */
[----:B------:R-:W-:Y:S01]  /*129d0*/  IMAD.SHL.U32 R101, R0, 0x100, RZ ;  /* 0x0000010000657824 */ /* 0x000fe200078e00ff */
[----:B------:R2:W-:Y:S03]  /*129e0*/  STL [R1+0x4], R0 ;  /* 0x0000040001007387 */ /* 0x0005e60000100800 */
[----:B-1----:R-:W-:-:S05]  /*129f0*/  IMAD.IADD R4, R212, 0x1, -R101 ;  /* 0x00000001d4047824 */ /* 0x002fca00078e0a65 */
[----:B------:R-:W-:-:S13]  /*12a00*/  ISETP.GE.AND P0, PT, R80, R4, PT ;  /* 0x000000045000720c */ /* 0x000fda0003f06270 */
[----:B------:R-:W-:Y:S05]  /*12a10*/  @P0 BRA `(.L_x_1341) ;  /* 0x000000a000000947 */ /* 0x000fea0003800000 */
[----:B--2---:R-:W2:Y:S02]  /*12a20*/  LDL R0, [R1] ;  /* 0x0000000001007983 */ /* 0x004ea40000100800 */
[----:B--2---:R-:W-:-:S13]  /*12a30*/  ISETP.GE.AND P0, PT, R132, R0, PT ;  /* 0x000000008400720c */ /* 0x004fda0003f06270 */
[----:B------:R1:W-:Y:S01]  /*12a40*/  @P0 STS.128 [R189+0x2000], RZ ;  /* 0x002000ffbd000388 */ /* 0x0003e20000000c00 */
[----:B------:R-:W-:Y:S05]  /*12a50*/  @P0 BRA `(.L_x_1341) ;  /* 0x0000006000000947 */ /* 0x000fea0003800000 */
[----:B---3--:R-:W-:Y:S02]  /*12a60*/  MOV R2, R239 ;  /* 0x000000ef00027202 */ /* 0x008fe40000000f00 */
[----:B------:R-:W-:-:S05]  /*12a70*/  MOV R3, R242 ;  /* 0x000000f200037202 */ /* 0x000fca0000000f00 */
[----:B------:R-:W-:Y:S01]  /*12a80*/  @!PT LDS RZ, [RZ] ;  /* 0x00000000fffff984 */ /* 0x000fe20000000800 */
[----:B------:R-:W-:Y:S01]  /*12a90*/  @!PT LDS RZ, [RZ] ;  /* 0x00000000fffff984 */ /* 0x000fe20000000800 */
[----:B------:R-:W-:Y:S01]  /*12aa0*/  @!PT LDS RZ, [RZ] ;  /* 0x00000000fffff984 */ /* 0x000fe20000000800 */
[----:B------:R2:W-:Y:S02]  /*12ab0*/  LDGSTS.E.BYPASS.LTC128B.128 [R189+0x2000], [R2.64] ;  /* 0x0200000002bd7fae */ /* 0x0005e4000b901d46 */
.L_x_1341:
[----:B------:R-:W-:Y:S05]  /*12ac0*/  BSYNC B0 ;  /* 0x0000000000007941 */ /* 0x000fea0003800000 */
.L_x_1340:
[----:B------:R-:W-:Y:S01]  /*12ad0*/  ISETP.GE.AND P0, PT, R44, R4, PT ;  /* 0x000000042c00720c */ /* 0x000fe20003f06270 */
[----:B------:R-:W-:-:S12]  /*12ae0*/  BSSY B0, `(.L_x_1342) ;  /* 0x000000c000007945 */ /* 0x000fd80003800000 */
[----:B------:R-:W-:Y:S05]  /*12af0*/  @P0 BRA `(.L_x_1343) ;  /* 0x000000a000000947 */ /* 0x000fea0003800000 */
[----:B--2---:R-:W2:Y:S02]  /*12b00*/  LDL R0, [R1] ;  /* 0x0000000001007983 */ /* 0x004ea40000100800 */
[----:B--2---:R-:W-:-:S13]  /*12b10*/  ISETP.GE.AND P0, PT, R132, R0, PT ;  /* 0x000000008400720c */ /* 0x004fda0003f06270 */
[----:B------:R2:W-:Y:S01]  /*12b20*/  @P0 STS.128 [R189+0x2800], RZ ;  /* 0x002800ffbd000388 */ /* 0x0005e20000000c00 */
[----:B------:R-:W-:Y:S05]  /*12b30*/  @P0 BRA `(.L_x_1343) ;  /* 0x0000006000000947 */ /* 0x000fea0003800000 */
[----:B---3--:R-:W-:-:S04]  /*12b40*/  LEA R2, P0, R117, R239, 0x1 ;  /* 0x000000ef75027211 */ /* 0x008fc800078008ff */
[----:B------:R-:W-:-:S05]  /*12b50*/  LEA.HI.X R3, R117, R242, R119, 0x1, P0 ;  /* 0x000000f275037211 */ /* 0x000fca00000f0c77 */
[----:B------:R-:W-:Y:S01]  /*12b60*/  @!PT LDS RZ, [RZ] ;  /* 0x00000000fffff984 */ /* 0x000fe20000000800 */
[----:B------:R-:W-:Y:S01]  /*12b70*/  @!PT LDS RZ, [RZ] ;  /* 0x00000000fffff984 */ /* 0x000fe20000000800 */
[----:B------:R-:W-:Y:S01]  /*12b80*/  @!PT LDS RZ, [RZ] ;  /* 0x00000000fffff984 */ /* 0x000fe20000000800 */
[----:B------:R3:W-:Y:S04]  /*12b90*/  LDGSTS.E.BYPASS.LTC128B.128 [R189+0x2800], [R2.64] ;  /* 0x0280000002bd7fae */ /* 0x0007e8000b901d46 */
.L_x_1343:
[----:B------:R-:W-:Y:S05]  /*12ba0*/  BSYNC B0 ;  /* 0x0000000000007941 */ /* 0x000fea0003800000 */
.L_x_1342:
        /* <DEDUP_REMOVED lines=13> */
.L_x_1345:
[----:B------:R-:W-:Y:S05]  /*12c80*/  BSYNC B0 ;  /* 0x0000000000007941 */ /* 0x000fea0003800000 */
.L_x_1344:
[----:B------:R-:W-:Y:S01]  /*12c90*/  ISETP.GE.AND P0, PT, R28, R4, PT ;  /* 0x000000041c00720c */ /* 0x000fe20003f06270 */
[----:B------:R-:W-:-:S12]  /*12ca0*/  BSSY B0, `(.L_x_1346) ;  /* 0x000000f000007945 */ /* 0x000fd80003800000 */
[----:B------:R-:W-:Y:S05]  /*12cb0*/  @P0 BRA `(.L_x_1347) ;  /* 0x000000d000000947 */ /* 0x000fea0003800000 */
[----:B--2---:R-:W2:Y:S02]  /*12cc0*/  LDL R0, [R1] ;  /* 0x0000000001007983 */ /* 0x004ea40000100800 */
[----:B--2---:R-:W-:-:S13]  /*12cd0*/  ISETP.GE.AND P0, PT, R132, R0, PT ;  /* 0x000000008400720c */ /* 0x004fda0003f06270 */
[----:B------:R2:W-:Y:S01]  /*12ce0*/  @P0 STS.128 [R189+0x3800], RZ ;  /* 0x003800ffbd000388 */ /* 0x0005e20000000c00 */
[----:B------:R-:W-:Y:S05]  /*12cf0*/  @P0 BRA `(.L_x_1347) ;  /* 0x0000009000000947 */ /* 0x000fea0003800000 */
[----:B---3--:R-:W-:Y:S01]  /*12d00*/  MOV R2, R239 ;  /* 0x000000ef00027202 */ /* 0x008fe20000000f00 */
        /* <DEDUP_REMOVED lines=8> */
.L_x_1347:
[----:B------:R-:W-:Y:S05]  /*12d90*/  BSYNC B0 ;  /* 0x0000000000007941 */ /* 0x000fea0003800000 */
.L_x_1346:
        /* <DEDUP_REMOVED lines=14> */
.L_x_1349:
[----:B------:R-:W-:Y:S05]  /*12e80*/  BSYNC B0 ;  /* 0x0000000000007941 */ /* 0x000fea0003800000 */
.L_x_1348:
        /* <DEDUP_REMOVED lines=17> */
.L_x_1351:
[----:B------:R-:W-:Y:S05]  /*12fa0*/  BSYNC B0 ;  /* 0x0000000000007941 */ /* 0x000fea0003800000 */
.L_x_1350:
        /* <DEDUP_REMOVED lines=17> */
.L_x_1353:
[----:B------:R-:W-:Y:S05]  /*130c0*/  BSYNC B0 ;  /* 0x0000000000007941 */ /* 0x000fea0003800000 */
.L_x_1352:
        /* <DEDUP_REMOVED lines=17> */
.L_x_1355:
[----:B------:R-:W-:Y:S05]  /*131e0*/  BSYNC B0 ;  /* 0x0000000000007941 */ /* 0x000fea0003800000 */
.L_x_1354:
        /* <DEDUP_REMOVED lines=14> */
.L_x_1357:
[----:B------:R-:W-:Y:S05]  /*132d0*/  BSYNC B0 ;  /* 0x0000000000007941 */ /* 0x000fea0003800000 */
.L_x_1356:
        /* <DEDUP_REMOVED lines=17> */
.L_x_1359:
[----:B------:R-:W-:Y:S05]  /*133f0*/  BSYNC B0 ;  /* 0x0000000000007941 */ /* 0x000fea0003800000 */
.L_x_1358:
        /* <DEDUP_REMOVED lines=17> */
.L_x_1361:
[----:B------:R-:W-:Y:S05]  /*13510*/  BSYNC B0 ;  /* 0x0000000000007941 */ /* 0x000fea0003800000 */
.L_x_1360:
        /* <DEDUP_REMOVED lines=17> */
.L_x_1363:
[----:B------:R-:W-:Y:S05]  /*13630*/  BSYNC B0 ;  /* 0x0000000000007941 */ /* 0x000fea0003800000 */
.L_x_1362:
        /* <DEDUP_REMOVED lines=17> */
.L_x_1365:
[----:B------:R-:W-:Y:S05]  /*13750*/  BSYNC B0 ;  /* 0x0000000000007941 */ /* 0x000fea0003800000 */
.L_x_1364:
        /* <DEDUP_REMOVED lines=17> */
.L_x_1367:
[----:B------:R-:W-:Y:S05]  /*13870*/  BSYNC B0 ;  /* 0x0000000000007941 */ /* 0x000fea0003800000 */
.L_x_1366:
        /* <DEDUP_REMOVED lines=17> */
.L_x_1369:
[----:B------:R-:W-:Y:S05]  /*13990*/  BSYNC B0 ;  /* 0x0000000000007941 */ /* 0x000fea0003800000 */
.L_x_1368:
        /* <DEDUP_REMOVED lines=17> */
.L_x_1371:
[----:B------:R-:W-:Y:S05]  /*13ab0*/  BSYNC B0 ;  /* 0x0000000000007941 */ /* 0x000fea0003800000 */
.L_x_1370:
[----:B------:R-:W0:Y:S04]  /*13ac0*/  LDGDEPBAR ;  /* 0x00000000000079af */ /* 0x000e280000000000 */
[----:B------:R1:W5:Y:S01]  /*13ad0*/  LD.E R103, [R18.64+0x188] ;  /* 0x0001880612677980 */ /* 0x000362000c101900 */
[----:B------:R-:W-:Y:S01]  /*13ae0*/  ISETP.GE.AND P0, PT, R80, R4, PT ;  /* 0x000000045000720c */ /* 0x000fe20003f06270 */
[----:B------:R-:W-:Y:S01]  /*13af0*/  BSSY B0, `(.L_x_1372) ;  /* 0x0000015000007945 */ /* 0x000fe20003800000 */
[----:B--2---:R-:W-:Y:S01]  /*13b00*/  SHF.R.S32.HI R0, RZ, 0x1f, R249 ;  /* 0x0000001fff007819 */ /* 0x004fe200000114f9 */
[----:B---3--:R-:W2:Y:S03]  /*13b10*/  S2R R2, SR_TID.X ;  /* 0x0000000000027919 */ /* 0x008ea60000002100 */
        /* <DEDUP_REMOVED lines=8> */
[----:B------:R-:W2:Y:S02]  /*13ba0*/  LDL R3, [R1] ;  /* 0x0000000001037983 */ /* 0x000ea40000100800 */
[----:B--2---:R-:W-:-:S13]  /*13bb0*/  ISETP.GE.AND P0, PT, R132, R3, PT ;  /* 0x000000038400720c */ /* 0x004fda0003f06270 */
        /* <DEDUP_REMOVED lines=8> */
.L_x_1373:
[----:B------:R-:W-:Y:S05]  /*13c40*/  BSYNC B0 ;  /* 0x0000000000007941 */ /* 0x000fea0003800000 */
.L_x_1372:
[----:B------:R-:W-:Y:S01]  /*13c50*/  ISETP.GE.AND P0, PT, R44, R4, PT ;  /* 0x000000042c00720c */ /* 0x000fe20003f06270 */
[----:B------:R-:W-:-:S12]  /*13c60*/  BSSY B0, `(.L_x_1374) ;  /* 0x000000d000007945 */ /* 0x000fd80003800000 */
[----:B------:R1:W-:Y:S01]  /*13c70*/  @P0 STS.128 [R189+0xa800], RZ ;  /* 0x00a800ffbd000388 */ /* 0x0003e20000000c00 */
        /* <DEDUP_REMOVED lines=11> */
.L_x_1375:
[----:B------:R-:W-:Y:S05]  /*13d30*/  BSYNC B0 ;  /* 0x0000000000007941 */ /* 0x000fea0003800000 */
.L_x_1374:
        /* <DEDUP_REMOVED lines=8> */
[----:B--2---:R-:W2:Y:S04]  /*13dc0*/  LDL R0, [R1+0x10] ;  /* 0x0000100001007983 */ /* 0x004ea80000100800 */
[----:B---3--:R-:W3:Y:S01]  /*13dd0*/  LDL R17, [R1+0x14] ;  /* 0x0000140001117983 */ /* 0x008ee20000100800 */
[----:B--2---:R-:W-:-:S04]  /*13de0*/  LEA R2, P0, R0, R234, 0x6 ;  /* 0x000000ea00027211 */ /* 0x004fc800078030ff */
[----:B---3--:R-:W-:-:S05]  /*13df0*/  LEA.HI.X R3, R0, R235, R17, 0x6, P0 ;  /* 0x000000eb00037211 */ /* 0x008fca00000f3411 */
[----:B------:R-:W-:Y:S01]  /*13e00*/  @!PT LDS RZ, [RZ] ;  /* 0x00000000fffff984 */ /* 0x000fe20000000800 */
[----:B------:R-:W-:Y:S01]  /*13e10*/  @!PT LDS RZ, [RZ] ;  /* 0x00000000fffff984 */ /* 0x000fe20000000800 */
[----:B------:R-:W-:Y:S01]  /*13e20*/  @!PT LDS RZ, [RZ] ;  /* 0x00000000fffff984 */ /* 0x000fe20000000800 */
[----:B------:R2:W-:Y:S04]  /*13e30*/  LDGSTS.E.BYPASS.LTC128B.128 [R189+0xb000], [R2.64] ;  /* 0x0b00000002bd7fae */ /* 0x0005e8000b901d46 */
.L_x_1377:
[----:B------:R-:W-:Y:S05]  /*13e40*/  BSYNC B0 ;  /* 0x0000000000007941 */ /* 0x000fea0003800000 */
.L_x_1376:
        /* <DEDUP_REMOVED lines=8> */
[----:B---3--:R-:W3:Y:S04]  /*13ed0*/  LDL R2, [R1+0x10] ;  /* 0x0000100001027983 */ /* 0x008ee80000100800 */
[----:B--2---:R-:W2:Y:S01]  /*13ee0*/  LDL R0, [R1+0x14] ;  /* 0x0000140001007983 */ /* 0x004ea20000100800 */
[----:B------:R-:W-:Y:S02]  /*13ef0*/  MOV R3, R235 ;  /* 0x000000eb00037202 */ /* 0x000fe40000000f00 */
[----:B---3--:R-:W-:Y:S02]  /*13f00*/  MOV R17, R2 ;  /* 0x0000000200117202 */ /* 0x008fe40000000f00 */
        /* <DEDUP_REMOVED lines=8> */
.L_x_1379:
[----:B------:R-:W-:Y:S05]  /*13f90*/  BSYNC B0 ;  /* 0x0000000000007941 */ /* 0x000fea0003800000 */
.L_x_1378:
        /* <DEDUP_REMOVED lines=16> */
.L_x_1381:
[----:B------:R-:W-:Y:S05]  /*140a0*/  BSYNC B0 ;  /* 0x0000000000007941 */ /* 0x000fea0003800000 */
.L_x_1380:
        /* <DEDUP_REMOVED lines=20> */
.L_x_1383:
[----:B------:R-:W-:Y:S05]  /*141f0*/  BSYNC B0 ;  /* 0x0000000000007941 */ /* 0x000fea0003800000 */
.L_x_1382:
        /* <DEDUP_REMOVED lines=20> */
.L_x_1385:
[----:B------:R-:W-:Y:S05]  /*14340*/  BSYNC B0 ;  /* 0x0000000000007941 */ /* 0x000fea0003800000 */
.L_x_1384:
        /* <DEDUP_REMOVED lines=20> */
.L_x_1387:
[----:B------:R-:W-:Y:S05]  /*14490*/  BSYNC B0 ;  /* 0x0000000000007941 */ /* 0x000fea0003800000 */
.L_x_1386:
        /* <DEDUP_REMOVED lines=16> */
.L_x_1389:
[----:B------:R-:W-:Y:S05]  /*145a0*/  BSYNC B0 ;  /* 0x0000000000007941 */ /* 0x000fea0003800000 */
.L_x_1388:
        /* <DEDUP_REMOVED lines=20> */
.L_x_1391:
[----:B------:R-:W-:Y:S05]  /*146f0*/  BSYNC B0 ;  /* 0x0000000000007941 */ /* 0x000fea0003800000 */
.L_x_1390:
        /* <DEDUP_REMOVED lines=20> */
.L_x_1393:
[----:B------:R-:W-:Y:S05]  /*14840*/  BSYNC B0 ;  /* 0x0000000000007941 */ /* 0x000fea0003800000 */
.L_x_1392:
        /* <DEDUP_REMOVED lines=20> */
.L_x_1395:
[----:B------:R-:W-:Y:S05]  /*14990*/  BSYNC B0 ;  /* 0x0000000000007941 */ /* 0x000fea0003800000 */
.L_x_1394:
        /* <DEDUP_REMOVED lines=20> */
.L_x_1397:
[----:B------:R-:W-:Y:S05]  /*14ae0*/  BSYNC B0 ;  /* 0x0000000000007941 */ /* 0x000fea0003800000 */
.L_x_1396:
        /* <DEDUP_REMOVED lines=20> */
.L_x_1399:
[----:B------:R-:W-:Y:S05]  /*14c30*/  BSYNC B0 ;  /* 0x0000000000007941 */ /* 0x000fea0003800000 */
.L_x_1398:
        /* <DEDUP_REMOVED lines=20> */
.L_x_1401:
[----:B------:R-:W-:Y:S05]  /*14d80*/  BSYNC B0 ;  /* 0x0000000000007941 */ /* 0x000fea0003800000 */
.L_x_1400:
        /* <DEDUP_REMOVED lines=20> */
.L_x_1403:
[----:B------:R-:W-:Y:S05]  /*14ed0*/  BSYNC B0 ;  /* 0x0000000000007941 */ /* 0x000fea0003800000 */
.L_x_1402:
[----:B--2---:R-:W2:Y:S04]  /*14ee0*/  LDL R9, [R1+0x154] ;  /* 0x0001540001097983 */ /* 0x004ea80000100800 */
[----:B---3--:R-:W3:Y:S01]  /*14ef0*/  LD.E R3, [R18.64+0x18c] ;  /* 0x00018c0612037980 */ /* 0x008ee2000c101900 */
[----:B------:R-:W-:Y:S01]  /*14f00*/  SHF.R.S32.HI R0, RZ, 0x4, R223 ;  /* 0x00000004ff007819 */ /* 0x000fe200000114df */
[C---:B------:R-:W-:Y:S01]  /*14f10*/  IMAD.SHL.U32 R6, R218.reuse, 0x40, RZ ;  /* 0x00000040da067824 */ /* 0x040fe200078e00ff */
[----:B------:R-:W-:Y:S01]  /*14f20*/  R2P PR, R218, 0x6 ;  /* 0x00000006da007804 */ /* 0x000fe20000000000 */
[----:B------:R-:W-:Y:S01]  /*14f30*/  IMAD.SHL.U32 R2, R250, 0x40, RZ ;  /* 0x00000040fa027824 */ /* 0x000fe200078e00ff */
[----:B------:R-:W-:Y:S01]  /*14f40*/  LEA.HI R4, R223, R0, RZ, 0x1 ;  /* 0x00000000df047211 */ /* 0x000fe200078f08ff */
[----:B------:R-:W-:Y:S01]  /*14f50*/  IMAD.SHL.U32 R5, R80, 0x8, RZ ;  /* 0x0000000850057824 */ /* 0x000fe200078e00ff */
[----:B------:R-:W0:Y:S01]  /*14f60*/  LDGDEPBAR ;  /* 0x00000000000079af */ /* 0x000e220000000000 */
[----:B------:R-:W-:Y:S01]  /*14f70*/  IMAD.SHL.U32 R7, R251, 0x40, RZ ;  /* 0x00000040fb077824 */ /* 0x000fe200078e00ff */
[----:B------:R-:W-:Y:S01]  /*14f80*/  LOP3.LUT R4, R4, 0xfffffffe, RZ, 0xc0, !PT ;  /* 0xfffffffe04047812 */ /* 0x000fe200078ec0ff */
[----:B------:R-:W-:Y:S01]  /*14f90*/  BSSY B1, `(.L_x_1404) ;  /* 0x0000452000017945 */ /* 0x000fe20003800000 */
[----:B------:R-:W-:-:S02]  /*14fa0*/  LOP3.LUT R2, R2, 0x1c0, RZ, 0xc0, !PT ;  /* 0x000001c002027812 */ /* 0x000fc400078ec0ff */
[----:B------:R-:W-:Y:S01]  /*14fb0*/  LOP3.LUT R206, R7, 0xfffffe00, RZ, 0xc0, !PT ;  /* 0xfffffe0007ce7812 */ /* 0x000fe200078ec0ff */
[----:B------:R-:W-:Y:S01]  /*14fc0*/  IMAD.IADD R4, R0, 0x1, -R4 ;  /* 0x0000000100047824 */ /* 0x000fe200078e0a04 */
[----:B------:R-:W-:-:S03]  /*14fd0*/  LOP3.LUT R0, R6, 0x1c0, RZ, 0xc0, !PT ;  /* 0x000001c006007812 */ /* 0x000fc600078ec0ff */
[----:B------:R-:W-:Y:S01]  /*14fe0*/  IMAD.SHL.U32 R6, R4, 0x8, RZ ;  /* 0x0000000804067824 */ /* 0x000fe200078e00ff */
[----:B------:R-:W-:Y:S02]  /*14ff0*/  LOP3.LUT R8, R0, 0x8, R5, 0xf8, !PT ;  /* 0x0000000800087812 */ /* 0x000fe400078ef805 */
[----:B------:R-:W-:Y:S02]  /*15000*/  SHF.R.U32.HI R0, RZ, 0x3, R0 ;  /* 0x00000003ff007819 */ /* 0x000fe40000011600 */
[----:B------:R-:W-:Y:S02]  /*15010*/  LOP3.LUT R5, R2, 0x8, R6, 0xf8, !PT ;  /* 0x0000000802057812 */ /* 0x000fe400078ef806 */
[----:B------:R-:W-:Y:S02]  /*15020*/  SHF.R.U32.HI R2, RZ, 0x3, R2 ;  /* 0x00000003ff027819 */ /* 0x000fe40000011602 */
[----:B------:R-:W-:Y:S02]  /*15030*/  LOP3.LUT R0, R8, R0, RZ, 0x3c, !PT ;  /* 0x0000000008007212 */ /* 0x000fe400078e3cff */
[----:B------:R-:W-:Y:S01]  /*15040*/  LOP3.LUT R205, R5, R2, RZ, 0x3c, !PT ;  /* 0x0000000205cd7212 */ /* 0x000fe200078e3cff */
[----:B------:R-:W-:-:S02]  /*15050*/  IMAD R2, R252, 0x400, R206 ;  /* 0x00000400fc027824 */ /* 0x000fc400078e02ce */
[----:B------:R-:W-:Y:S02]  /*15060*/  IMAD R0, R4, 0x200, R0 ;  /* 0x0000020004007824 */ /* 0x000fe400078e0200 */
[----:B------:R-:W-:Y:S02]  /*15070*/  IMAD.IADD R2, R205, 0x1, R2 ;  /* 0x00000001cd027824 */ /* 0x000fe400078e0202 */
[----:B------:R-:W-:Y:S02]  /*15080*/  IMAD.SHL.U32 R176, R0, 0x2, RZ ;  /* 0x0000000200b07824 */ /* 0x000fe400078e00ff */
[----:B------:R-:W-:Y:S02]  /*15090*/  IMAD.SHL.U32 R183, R2, 0x2, RZ ;  /* 0x0000000202b77824 */ /* 0x000fe400078e00ff */
[----:B------:R-:W-:Y:S01]  /*150a0*/  IMAD.MOV.U32 R0, RZ, RZ, 0x20 ;  /* 0x00000020ff007424 */ /* 0x000fe200078e00ff */
[----:B------:R-:W-:Y:S01]  /*150b0*/  LDSM.16.M88.4 R4, [R176+0x2000] ;  /* 0x00200000b004783b */ /* 0x000fe20000000200 */
[--C-:B------:R-:W-:Y:S01]  /*150c0*/  IMAD R10, R186, 0x2, R183.reuse ;  /* 0x00000002ba0a7824 */ /* 0x100fe200078e02b7 */
[----:B------:R-:W-:Y:S01]  /*150d0*/  IADD3 R177, R176, 0x2040, RZ ;  /* 0x00002040b0b17810 */ /* 0x000fe20007ffe0ff */
[----:B------:R-:W-:Y:S01]  /*150e0*/  IMAD R2, R187, 0x2, R183 ;  /* 0x00000002bb027824 */ /* 0x000fe200078e02b7 */
[----:B-----5:R-:W-:Y:S01]  /*150f0*/  LDSM.16.M88.4 R28, [R183] ;  /* 0x00000000b71c783b */ /* 0x020fe20000000200 */
[----:B------:R-:W-:-:S02]  /*15100*/  SEL R184, R0, 0xffffffe0, !P1 ;  /* 0xffffffe000b87807 */ /* 0x000fc40004800000 */
[----:B------:R-:W-:Y:S01]  /*15110*/  IADD3 R0, R176, 0x2000, RZ ;  /* 0x00002000b0007810 */ /* 0x000fe20007ffe0ff */
[----:B------:R-:W1:Y:S01]  /*15120*/  LDSM.16.M88.4 R12, [R176+0x2800] ;  /* 0x00280000b00c783b */ /* 0x000e620000000200 */
[----:B------:R-:W-:Y:S02]  /*15130*/  IMAD R185, R186, 0x2, R2 ;  /* 0x00000002bab97824 */ /* 0x000fe400078e0202 */
[----:B------:R-:W-:Y:S01]  /*15140*/  IMAD.IADD R100, R176, 0x1, R184 ;  /* 0x00000001b0647824 */ /* 0x000fe200078e02b8 */
[----:B------:R-:W4:Y:S01]  /*15150*/  LDSM.16.M88.4 R36, [R176+0x3000] ;  /* 0x00300000b024783b */ /* 0x000f220000000200 */
[----:B------:R-:W-:-:S03]  /*15160*/  @P2 IADD3 R177, R0, -0x40, RZ ;  /* 0xffffffc000b12810 */ /* 0x000fc60007ffe0ff */
[----:B------:R-:W-:Y:S02]  /*15170*/  LDSM.16.M88.4 R32, [R100+0x2000] ;  /* 0x002000006420783b */ /* 0x000fe40000000200 */
[----:B------:R-:W-:Y:S02]  /*15180*/  IMAD.IADD R182, R184, 0x1, R177 ;  /* 0x00000001b8b67824 */ /* 0x000fe400078e02b1 */
[----:B------:R-:W-:Y:S04]  /*15190*/  LDSM.16.M88.4 R24, [R10] ;  /* 0x000000000a18783b */ /* 0x000fe80000000200 */
[----:B------:R-:W-:Y:S04]  /*151a0*/  LDSM.16.M88.4 R44, [R176+0x3800] ;  /* 0x00380000b02c783b */ /* 0x000fe80000000200 */
[----:B------:R-:W4:Y:S04]  /*151b0*/  LDSM.16.M88.4 R72, [R100+0x2800] ;  /* 0x002800006448783b */ /* 0x000f280000000200 */
[----:B------:R-:W-:Y:S04]  /*151c0*/  STL [R1+0x54], R10 ;  /* 0x0000540a01007387 */ /* 0x000fe80000100800 */
[----:B------:R-:W-:Y:S04]  /*151d0*/  LDSM.16.M88.4 R56, [R176+0x4000] ;  /* 0x00400000b038783b */ /* 0x000fe80000000200 */
[----:B------:R-:W4:Y:S04]  /*151e0*/  LDSM.16.M88.4 R76, [R100+0x3000] ;  /* 0x00300000644c783b */ /* 0x000f280000000200 */
[----:B------:R-:W-:Y:S01]  /*151f0*/  LDSM.16.M88.4 R64, [R100+0x3800] ;  /* 0x003800006440783b */ /* 0x000fe20000000200 */
[C---:B-1----:R-:W-:Y:S03]  /*15200*/  HMMA.16816.F32.BF16 R52, R28.reuse, R12, RZ ;  /* 0x0000000c1c34723c */ /* 0x042fe600000418ff */
[----:B------:R-:W-:Y:S04]  /*15210*/  LDSM.16.M88.4 R80, [R177] ;  /* 0x00000000b150783b */ /* 0x000fe80000000200 */
[----:B------:R-:W-:Y:S01]  /*15220*/  LDSM.16.M88.4 R20, [R2] ;  /* 0x000000000214783b */ /* 0x000fe20000000200 */
[C---:B----4-:R-:W-:Y:S03]  /*15230*/  HMMA.16816.F32.BF16 R40, R28.reuse, R36, RZ ;  /* 0x000000241c28723c */ /* 0x050fe600000418ff */
[----:B------:R-:W-:Y:S04]  /*15240*/  LDSM.16.M88.4 R96, [R176+0x4800] ;  /* 0x00480000b060783b */ /* 0x000fe80000000200 */
[----:B------:R-:W-:Y:S01]  /*15250*/  LDSM.16.M88.4 R68, [R100+0x4000] ;  /* 0x004000006444783b */ /* 0x000fe20000000200 */
[----:B------:R-:W-:Y:S03]  /*15260*/  HMMA.16816.F32.BF16 R48, R28, R14, RZ ;  /* 0x0000000e1c30723c */ /* 0x000fe600000418ff */
[----:B------:R-:W-:Y:S04]  /*15270*/  LDSM.16.M88.4 R12, [R185] ;  /* 0x00000000b90c783b */ /* 0x000fe80000000200 */
[----:B------:R-:W-:Y:S01]  /*15280*/  LDSM.16.M88.4 R84, [R100+0x4800] ;  /* 0x004800006454783b */ /* 0x000fe20000000200 */
[C---:B------:R-:W-:Y:S03]  /*15290*/  HMMA.16816.F32.BF16 R92, R24.reuse, R72, R52 ;  /* 0x00000048185c723c */ /* 0x040fe60000041834 */
[----:B------:R-:W-:Y:S05]  /*152a0*/  LDSM.16.M88.4 R52, [R182] ;  /* 0x00000000b634783b */ /* 0x000fea0000000200 */
[C---:B------:R-:W-:Y:S01]  /*152b0*/  HMMA.16816.F32.BF16 R104, R24.reuse, R76, R40 ;  /* 0x0000004c1868723c */ /* 0x040fe20000041828 */
[----:B------:R-:W-:Y:S07]  /*152c0*/  LDSM.16.M88.4 R40, [R177+0x800] ;  /* 0x00080000b128783b */ /* 0x000fee0000000200 */
[----:B------:R-:W-:Y:S01]  /*152d0*/  HMMA.16816.F32.BF16 R72, R24, R74, R48 ;  /* 0x0000004a1848723c */ /* 0x000fe20000041830 */
[----:B------:R-:W1:Y:S07]  /*152e0*/  LDSM.16.M88.4 R48, [R176+0x5000] ;  /* 0x00500000b030783b */ /* 0x000e6e0000000200 */
[----:B------:R-:W-:Y:S11]  /*152f0*/  HMMA.16816.F32.BF16 R36, R28, R38, RZ ;  /* 0x000000261c24723c */ /* 0x000ff600000418ff */
[----:B------:R-:W-:Y:S11]  /*15300*/  @!UPT UIADD3 URZ, URZ, URZ, URZ ;  /* 0x0000003f3f3ff290 */ /* 0x000ff6000fffe03f */
[----:B------:R-:W-:Y:S02]  /*15310*/  @!UPT UIADD3 URZ, URZ, URZ, URZ ;  /* 0x0000003f3f3ff290 */ /* 0x000fe4000fffe03f */
[----:B------:R-:W-:Y:S08]  /*15320*/  HMMA.16816.F32.BF16 R76, R24, R78, R36 ;  /* 0x0000004e184c723c */ /* 0x000ff00000041824 */
[----:B-1----:R-:W-:Y:S01]  /*15330*/  HMMA.16816.F32.BF16 R36, R28, R48, RZ ;  /* 0x000000301c24723c */ /* 0x002fe200000418ff */
[----:B--2---:R-:W-:-:S07]  /*15340*/  IMAD.MOV.U32 R152, RZ, RZ, R9 ;  /* 0x000000ffff987224 */ /* 0x004fce00078e0009 */
[C---:B------:R-:W-:Y:S08]  /*15350*/  HMMA.16816.F32.BF16 R8, R28.reuse, R4, RZ ;  /* 0x000000041c08723c */ /* 0x040ff000000418ff */
[----:B------:R-:W-:Y:S11]  /*15360*/  HMMA.16816.F32.BF16 R4, R28, R6, RZ ;  /* 0x000000061c04723c */ /* 0x000ff600000418ff */
[----:B------:R-:W-:Y:S05]  /*15370*/  @!UPT UIADD3 URZ, URZ, URZ, URZ ;  /* 0x0000003f3f3ff290 */ /* 0x000fea000fffe03f */
[----:B------:R-:W-:Y:S08]  /*15380*/  HMMA.16816.F32.BF16 R60, R24, R32, R8 ;  /* 0x00000020183c723c */ /* 0x000ff00000041808 */
[----:B------:R-:W-:Y:S08]  /*15390*/  HMMA.16816.F32.BF16 R8, R28, R46, RZ ;  /* 0x0000002e1c08723c */ /* 0x000ff000000418ff */
[----:B------:R-:W-:Y:S08]  /*153a0*/  HMMA.16816.F32.BF16 R88, R24, R34, R4 ;  /* 0x000000221858723c */ /* 0x000ff00000041804 */
[C---:B------:R-:W-:Y:S08]  /*153b0*/  HMMA.16816.F32.BF16 R32, R28.reuse, R44, RZ ;  /* 0x0000002c1c20723c */ /* 0x040ff000000418ff */
[C---:B------:R-:W-:Y:S08]  /*153c0*/  HMMA.16816.F32.BF16 R4, R28.reuse, R56, RZ ;  /* 0x000000381c04723c */ /* 0x040ff000000418ff */
[----:B------:R-:W-:Y:S01]  /*153d0*/  HMMA.16816.F32.BF16 R44, R28, R58, RZ ;  /* 0x0000003a1c2c723c */ /* 0x000fe200000418ff */
[----:B------:R-:W-:Y:S07]  /*153e0*/  LDSM.16.M88.4 R56, [R177+0x1000] ;  /* 0x00100000b138783b */ /* 0x000fee0000000200 */
[----:B------:R-:W-:Y:S08]  /*153f0*/  HMMA.16816.F32.BF16 R112, R24, R66, R8 ;  /* 0x000000421870723c */ /* 0x000ff00000041808 */
[----:B------:R-:W-:Y:S01]  /*15400*/  HMMA.16816.F32.BF16 R8, R20, R80, R60 ;  /* 0x000000501408723c */ /* 0x000fe2000004183c */
[----:B------:R-:W-:Y:S07]  /*15410*/  LDSM.16.M88.4 R60, [R100+0x5000] ;  /* 0x00500000643c783b */ /* 0x000fee0000000200 */
[----:B------:R-:W-:Y:S01]  /*15420*/  HMMA.16816.F32.BF16 R108, R24, R64, R32 ;  /* 0x00000040186c723c */ /* 0x000fe20000041820 */
[----:B------:R-:W-:Y:S07]  /*15430*/  LDSM.16.M88.4 R64, [R100+0x5800] ;  /* 0x005800006440783b */ /* 0x000fee0000000200 */
[----:B------:R-:W-:Y:S08]  /*15440*/  HMMA.16816.F32.BF16 R32, R28, R96, RZ ;  /* 0x000000601c20723c */ /* 0x000ff000000418ff */
[----:B------:R-:W-:Y:S08]  /*15450*/  HMMA.16816.F32.BF16 R120, R24, R68, R4 ;  /* 0x000000441878723c */ /* 0x000ff00000041804 */
[----:B------:R-:W-:Y:S08]  /*15460*/  HMMA.16816.F32.BF16 R4, R20, R82, R88 ;  /* 0x000000521404723c */ /* 0x000ff00000041858 */
[----:B------:R-:W-:Y:S01]  /*15470*/  HMMA.16816.F32.BF16 R124, R24, R70, R44 ;  /* 0x00000046187c723c */ /* 0x000fe2000004182c */
[----:B------:R-:W1:Y:S04]  /*15480*/  LDSM.16.M88.4 R44, [R182+0x800] ;  /* 0x00080000b62c783b */ /* 0x000e680000000200 */
[----:B------:R-:W2:Y:S03]  /*15490*/  LDSM.16.M88.4 R68, [R176+0x5800] ;  /* 0x00580000b044783b */ /* 0x000ea60000000200 */
[----:B------:R-:W-:Y:S08]  /*154a0*/  HMMA.16816.F32.BF16 R136, R12, R52, R8 ;  /* 0x000000340c88723c */ /* 0x000ff00000041808 */
[----:B------:R-:W-:Y:S08]  /*154b0*/  HMMA.16816.F32.BF16 R8, R28, R98, RZ ;  /* 0x000000621c08723c */ /* 0x000ff000000418ff */
[----:B------:R-:W-:Y:S08]  /*154c0*/  HMMA.16816.F32.BF16 R80, R24, R84, R32 ;  /* 0x000000541850723c */ /* 0x000ff00000041820 */
[----:B------:R-:W-:Y:S01]  /*154d0*/  HMMA.16816.F32.BF16 R32, R20, R40, R92 ;  /* 0x000000281420723c */ /* 0x000fe2000004185c */
[----:B---3--:R-:W-:-:S04]  /*154e0*/  FMUL.FTZ R0, R137, R3 ;  /* 0x0000000389007220 */ /* 0x008fc80000410000 */
[----:B------:R3:W-:Y:S03]  /*154f0*/  MUFU.TANH R134, R0 ;  /* 0x0000000000867308 */ /* 0x0007e60000002400 */
[----:B------:R-:W-:Y:S01]  /*15500*/  HMMA.16816.F32.BF16 R4, R12, R54, R4 ;  /* 0x000000360c04723c */ /* 0x000fe20000041804 */
[----:B------:R-:W-:Y:S07]  /*15510*/  LDSM.16.M88.4 R52, [R182+0x1000] ;  /* 0x00100000b634783b */ /* 0x000fee0000000200 */
[----:B------:R-:W-:Y:S01]  /*15520*/  HMMA.16816.F32.BF16 R128, R24, R86, R8 ;  /* 0x000000561880723c */ /* 0x000fe20000041808 */
[----:B---3--:R-:W-:-:S07]  /*15530*/  FMUL.FTZ R0, R138, R3 ;  /* 0x000000038a007220 */ /* 0x008fce0000410000 */
[----:B------:R-:W-:Y:S01]  /*15540*/  HMMA.16816.F32.BF16 R8, R20, R42, R72 ;  /* 0x0000002a1408723c */ /* 0x000fe20000041848 */
[----:B------:R3:W4:Y:S01]  /*15550*/  MUFU.TANH R116, R0 ;  /* 0x0000000000747308 */ /* 0x0007220000002400 */
[----:B------:R-:W-:Y:S06]  /*15560*/  LDSM.16.M88.4 R72, [R100+0x6000] ;  /* 0x006000006448783b */ /* 0x000fec0000000200 */
[----:B-1----:R-:W-:Y:S08]  /*15570*/  HMMA.16816.F32.BF16 R40, R12, R44, R32 ;  /* 0x0000002c0c28723c */ /* 0x002ff00000041820 */
[----:B------:R-:W-:Y:S01]  /*15580*/  HMMA.16816.F32.BF16 R140, R24, R60, R36 ;  /* 0x0000003c188c723c */ /* 0x000fe20000041824 */
[----:B---3--:R-:W-:-:S04]  /*15590*/  FMUL.FTZ R0, R139, R3 ;  /* 0x000000038b007220 */ /* 0x008fc80000410000 */
[----:B------:R1:W3:Y:S03]  /*155a0*/  MUFU.TANH R138, R0 ;  /* 0x00000000008a7308 */ /* 0x0002e60000002400 */
[----:B------:R-:W-:Y:S01]  /*155b0*/  HMMA.16816.F32.BF16 R36, R28, R50, RZ ;  /* 0x000000321c24723c */ /* 0x000fe200000418ff */
[----:B------:R-:W-:Y:S07]  /*155c0*/  LDSM.16.M88.4 R48, [R182+0x1800] ;  /* 0x00180000b630783b */ /* 0x000fee0000000200 */
[----:B------:R-:W-:Y:S01]  /*155d0*/  HMMA.16816.F32.BF16 R32, R12, R46, R8 ;  /* 0x0000002e0c20723c */ /* 0x000fe20000041808 */
[----:B------:R-:W-:Y:S01]  /*155e0*/  LDSM.16.M88.4 R44, [R177+0x1800] ;  /* 0x00180000b12c783b */ /* 0x000fe20000000200 */
[----:B-1----:R-:W-:-:S06]  /*155f0*/  FMUL.FTZ R0, R4, R3 ;  /* 0x0000000304007220 */ /* 0x002fcc0000410000 */
[----:B--2---:R-:W-:Y:S01]  /*15600*/  HMMA.16816.F32.BF16 R8, R28, R68, RZ ;  /* 0x000000441c08723c */ /* 0x004fe200000418ff */
[----:B------:R1:W2:Y:S02]  /*15610*/  MUFU.TANH R137, R0 ;  /* 0x0000000000897308 */ /* 0x0002a40000002400 */
[----:B-1----:R-:W-:-:S06]  /*15620*/  FMUL.FTZ R0, R5, R3 ;  /* 0x0000000305007220 */ /* 0x002fcc0000410000 */
[----:B------:R1:W-:Y:S11]  /*15630*/  MUFU.TANH R135, R0 ;  /* 0x0000000000877308 */ /* 0x0003f60000002400 */
[----:B------:R-:W-:Y:S04]  /*15640*/  @!UPT UIADD3 URZ, URZ, URZ, URZ ;  /* 0x0000003f3f3ff290 */ /* 0x000fe8000fffe03f */
[----:B------:R-:W-:Y:S01]  /*15650*/  HMMA.16816.F32.BF16 R92, R24, R64, R8 ;  /* 0x00000040185c723c */ /* 0x000fe20000041808 */
[----:B-1----:R-:W-:-:S04]  /*15660*/  FMUL.FTZ R0, R6, R3 ;  /* 0x0000000306007220 */ /* 0x002fc80000410000 */
[----:B------:R1:W1:Y:S02]  /*15670*/  MUFU.TANH R118, R0 ;  /* 0x0000000000767308 */ /* 0x0002640000002400 */
[-C--:B-1----:R-:W-:Y:S02]  /*15680*/  FMUL.FTZ R0, R7, R3.reuse ;  /* 0x0000000307007220 */ /* 0x082fe40000410000 */
[----:B------:R-:W-:Y:S04]  /*15690*/  HMMA.16816.F32.BF16 R4, R20, R56, R104 ;  /* 0x000000381404723c */ /* 0x000fe80000041868 */
[----:B------:R1:W1:Y:S04]  /*156a0*/  MUFU.TANH R218, R0 ;  /* 0x0000000000da7308 */ /* 0x0002680000002400 */
[----:B------:R-:W-:Y:S01]  /*156b0*/  HMMA.16816.F32.BF16 R104, R24, R62, R36 ;  /* 0x0000003e1868723c */ /* 0x000fe20000041824 */
[----:B------:R-:W2:Y:S07]  /*156c0*/  LDSM.16.M88.4 R60, [R176+0x6000] ;  /* 0x00600000b03c783b */ /* 0x000eae0000000200 */
[----:B------:R-:W-:Y:S01]  /*156d0*/  HMMA.16816.F32.BF16 R36, R20, R58, R76 ;  /* 0x0000003a1424723c */ /* 0x000fe2000004184c */
[----:B------:R-:W3:Y:S01]  /*156e0*/  LDSM.16.M88.4 R56, [R177+0x2000] ;  /* 0x00200000b138783b */ /* 0x000ee20000000200 */
[----:B-1----:R-:W-:-:S03]  /*156f0*/  FMUL.FTZ R0, R40, R3 ;  /* 0x0000000328007220 */ /* 0x002fc60000410000 */
[----:B------:R-:W-:Y:S01]  /*15700*/  LDSM.16.M88.4 R76, [R100+0x7000] ;  /* 0x00700000644c783b */ /* 0x000fe20000000200 */
[----:B------:R1:W-:Y:S02]  /*15710*/  MUFU.TANH R216, R0 ;  /* 0x0000000000d87308 */ /* 0x0003e40000002400 */
[----:B-1----:R-:W-:-:S06]  /*15720*/  FMUL.FTZ R0, R41, R3 ;  /* 0x0000000329007220 */ /* 0x002fcc0000410000 */
[----:B------:R1:W-:Y:S01]  /*15730*/  MUFU.TANH R217, R0 ;  /* 0x0000000000d97308 */ /* 0x0003e20000002400 */
[----:B--2---:R-:W-:Y:S01]  /*15740*/  HMMA.16816.F32.BF16 R8, R28, R60, RZ ;  /* 0x0000003c1c08723c */ /* 0x004fe200000418ff */
[----:B-1----:R-:W-:-:S06]  /*15750*/  FMUL.FTZ R0, R42, R3 ;  /* 0x000000032a007220 */ /* 0x002fcc0000410000 */
[----:B------:R1:W-:Y:S11]  /*15760*/  MUFU.TANH R215, R0 ;  /* 0x0000000000d77308 */ /* 0x0003f60000002400 */
[----:B------:R-:W-:Y:S06]  /*15770*/  @!UPT UIADD3 URZ, URZ, URZ, URZ ;  /* 0x0000003f3f3ff290 */ /* 0x000fec000fffe03f */
[----:B------:R-:W-:Y:S01]  /*15780*/  HMMA.16816.F32.BF16 R96, R24, R72, R8 ;  /* 0x000000481860723c */ /* 0x000fe20000041808 */
[----:B-1----:R-:W-:-:S07]  /*15790*/  FMUL.FTZ R0, R43, R3 ;  /* 0x000000032b007220 */ /* 0x002fce0000410000 */
[----:B------:R-:W-:Y:S01]  /*157a0*/  HMMA.16816.F32.BF16 R40, R12, R52, R4 ;  /* 0x000000340c28723c */ /* 0x000fe20000041804 */
[----:B------:R1:W-:Y:S07]  /*157b0*/  MUFU.TANH R214, R0 ;  /* 0x0000000000d67308 */ /* 0x0003ee0000002400 */
[C---:B------:R-:W-:Y:S08]  /*157c0*/  HMMA.16816.F32.BF16 R4, R20.reuse, R44, R108 ;  /* 0x0000002c1404723c */ /* 0x040ff0000004186c */
[----:B------:R-:W-:Y:S01]  /*157d0*/  HMMA.16816.F32.BF16 R44, R20, R46, R112 ;  /* 0x0000002e142c723c */ /* 0x000fe20000041870 */
[----:B-1----:R-:W-:-:S04]  /*157e0*/  FMUL.FTZ R0, R32, R3 ;  /* 0x0000000320007220 */ /* 0x002fc80000410000 */
[----:B------:R1:W-:Y:S03]  /*157f0*/  MUFU.TANH R210, R0 ;  /* 0x0000000000d27308 */ /* 0x0003e60000002400 */
[----:B------:R-:W-:Y:S01]  /*15800*/  HMMA.16816.F32.BF16 R8, R28, R62, RZ ;  /* 0x0000003e1c08723c */ /* 0x000fe200000418ff */
[----:B------:R-:W-:Y:S01]  /*15810*/  LDSM.16.M88.4 R60, [R182+0x2800] ;  /* 0x00280000b63c783b */ /* 0x000fe20000000200 */
[-C--:B-1----:R-:W-:Y:S11]  /*15820*/  FMUL.FTZ R0, R33, R3.reuse ;  /* 0x0000000321007220 */ /* 0x082ff60000410000 */
[----:B------:R-:W-:Y:S03]  /*15830*/  @!UPT UIADD3 URZ, URZ, URZ, URZ ;  /* 0x0000003f3f3ff290 */ /* 0x000fe6000fffe03f */
[----:B------:R-:W-:Y:S01]  /*15840*/  HMMA.16816.F32.BF16 R44, R12, R50, R44 ;  /* 0x000000320c2c723c */ /* 0x000fe2000004182c */
[----:B------:R1:W-:Y:S07]  /*15850*/  MUFU.TANH R211, R0 ;  /* 0x0000000000d37308 */ /* 0x0003ee0000002400 */
[----:B------:R-:W-:Y:S01]  /*15860*/  HMMA.16816.F32.BF16 R84, R24, R74, R8 ;  /* 0x0000004a1854723c */ /* 0x000fe20000041808 */
[----:B------:R-:W-:Y:S01]  /*15870*/  LDSM.16.M88.4 R72, [R177+0x3800] ;  /* 0x00380000b148783b */ /* 0x000fe20000000200 */
[----:B-1----:R-:W-:-:S04]  /*15880*/  FMUL.FTZ R0, R34, R3 ;  /* 0x0000000322007220 */ /* 0x002fc80000410000 */
[----:B------:R1:W2:Y:S02]  /*15890*/  MUFU.TANH R139, R0 ;  /* 0x00000000008b7308 */ /* 0x0002a40000002400 */
[-C--:B-1----:R-:W-:Y:S02]  /*158a0*/  FMUL.FTZ R0, R35, R3.reuse ;  /* 0x0000000323007220 */ /* 0x082fe40000410000 */
[----:B------:R-:W-:Y:S01]  /*158b0*/  HMMA.16816.F32.BF16 R32, R12, R54, R36 ;  /* 0x000000360c20723c */ /* 0x000fe20000041824 */
[----:B------:R-:W1:Y:S03]  /*158c0*/  LDSM.16.M88.4 R52, [R177+0x2800] ;  /* 0x00280000b134783b */ /* 0x000e660000000200 */
[----:B------:R2:W1:Y:S04]  /*158d0*/  MUFU.TANH R16, R0 ;  /* 0x0000000000107308 */ /* 0x0004680000002400 */
[----:B------:R-:W-:Y:S01]  /*158e0*/  HMMA.16816.F32.BF16 R36, R28, R70, RZ ;  /* 0x000000461c24723c */ /* 0x000fe200000418ff */
[----:B------:R-:W-:Y:S01]  /*158f0*/  LDSM.16.M88.4 R68, [R176+0x6800] ;  /* 0x00680000b044783b */ /* 0x000fe20000000200 */
[----:B--2---:R-:W-:-:S04]  /*15900*/  FMUL.FTZ R0, R40, R3 ;  /* 0x0000000328007220 */ /* 0x004fc80000410000 */
[----:B------:R2:W1:Y:S11]  /*15910*/  MUFU.TANH R151, R0 ;  /* 0x0000000000977308 */ /* 0x0004760000002400 */
[----:B------:R-:W-:Y:S07]  /*15920*/  @!UPT UIADD3 URZ, URZ, URZ, URZ ;  /* 0x0000003f3f3ff290 */ /* 0x000fee000fffe03f */
[----:B------:R-:W-:Y:S01]  /*15930*/  HMMA.16816.F32.BF16 R88, R24, R66, R36 ;  /* 0x000000421858723c */ /* 0x000fe20000041824 */
[----:B------:R-:W4:Y:S01]  /*15940*/  LDSM.16.M88.4 R64, [R182+0x2000] ;  /* 0x00200000b640783b */ /* 0x000f220000000200 */
[----:B--2---:R-:W-:-:S06]  /*15950*/  FMUL.FTZ R0, R41, R3 ;  /* 0x0000000329007220 */ /* 0x004fcc0000410000 */
[C---:B---3--:R-:W-:Y:S01]  /*15960*/  HMMA.16816.F32.BF16 R36, R20.reuse, R58, R124 ;  /* 0x0000003a1424723c */ /* 0x048fe2000004187c */
[----:B------:R2:W-:Y:S07]  /*15970*/  MUFU.TANH R148, R0 ;  /* 0x0000000000947308 */ /* 0x0005ee0000002400 */
[----:B-1----:R-:W-:Y:S01]  /*15980*/  HMMA.16816.F32.BF16 R8, R20, R52, R80 ;  /* 0x000000341408723c */ /* 0x002fe20000041850 */
[----:B------:R-:W-:Y:S01]  /*15990*/  LDSM.16.M88.4 R80, [R176+0x7000] ;  /* 0x00700000b050783b */ /* 0x000fe20000000200 */
[----:B--2---:R-:W-:-:S04]  /*159a0*/  FMUL.FTZ R0, R42, R3 ;  /* 0x000000032a007220 */ /* 0x004fc80000410000 */
[----:B------:R1:W2:Y:S02]  /*159b0*/  MUFU.TANH R147, R0 ;  /* 0x0000000000937308 */ /* 0x0002a40000002400 */
[-C--:B-1----:R-:W-:Y:S02]  /*159c0*/  FMUL.FTZ R0, R43, R3.reuse ;  /* 0x000000032b007220 */ /* 0x082fe40000410000 */
[----:B------:R-:W-:Y:S04]  /*159d0*/  HMMA.16816.F32.BF16 R40, R12, R48, R4 ;  /* 0x000000300c28723c */ /* 0x000fe80000041804 */
[----:B------:R1:W3:Y:S04]  /*159e0*/  MUFU.TANH R145, R0 ;  /* 0x0000000000917308 */ /* 0x0002e80000002400 */
[----:B------:R-:W-:Y:S01]  /*159f0*/  HMMA.16816.F32.BF16 R4, R20, R56, R120 ;  /* 0x000000381404723c */ /* 0x000fe20000041878 */
[----:B------:R-:W2:Y:S07]  /*15a00*/  LDSM.16.M88.4 R56, [R100+0x6800] ;  /* 0x006800006438783b */ /* 0x000eae0000000200 */
[----:B----4-:R-:W-:Y:S01]  /*15a10*/  HMMA.16816.F32.BF16 R48, R12, R66, R36 ;  /* 0x000000420c30723c */ /* 0x010fe20000041824 */
[----:B-1----:R-:W-:-:S04]  /*15a20*/  FMUL.FTZ R0, R32, R3 ;  /* 0x0000000320007220 */ /* 0x002fc80000410000 */
[----:B------:R1:W-:Y:S03]  /*15a30*/  MUFU.TANH R150, R0 ;  /* 0x0000000000967308 */ /* 0x0003e60000002400 */
[----:B------:R-:W-:Y:S08]  /*15a40*/  HMMA.16816.F32.BF16 R36, R28, R70, RZ ;  /* 0x000000461c24723c */ /* 0x000ff000000418ff */
[----:B------:R-:W-:Y:S01]  /*15a50*/  HMMA.16816.F32.BF16 R4, R12, R64, R4 ;  /* 0x000000400c04723c */ /* 0x000fe20000041804 */
[----:B------:R-:W-:Y:S01]  /*15a60*/  LDSM.16.M88.4 R64, [R182+0x3800] ;  /* 0x00380000b640783b */ /* 0x000fe20000000200 */
[----:B-1----:R-:W-:-:S04]  /*15a70*/  FMUL.FTZ R0, R33, R3 ;  /* 0x0000000321007220 */ /* 0x002fc80000410000 */
[----:B------:R1:W4:Y:S10]  /*15a80*/  MUFU.TANH R149, R0 ;  /* 0x0000000000957308 */ /* 0x0003340000002400 */
[----:B--2---:R-:W-:Y:S01]  /*15a90*/  HMMA.16816.F32.BF16 R120, R24, R58, R36 ;  /* 0x0000003a1878723c */ /* 0x004fe20000041824 */
[----:B-1----:R-:W-:-:S04]  /*15aa0*/  FMUL.FTZ R0, R34, R3 ;  /* 0x0000000322007220 */ /* 0x002fc80000410000 */
[----:B------:R1:W-:Y:S02]  /*15ab0*/  MUFU.TANH R146, R0 ;  /* 0x0000000000927308 */ /* 0x0003e40000002400 */
[-C--:B-1----:R-:W-:Y:S02]  /*15ac0*/  FMUL.FTZ R0, R35, R3.reuse ;  /* 0x0000000323007220 */ /* 0x082fe40000410000 */
[----:B------:R-:W-:Y:S01]  /*15ad0*/  HMMA.16816.F32.BF16 R32, R28, R68, RZ ;  /* 0x000000441c20723c */ /* 0x000fe200000418ff */
[----:B------:R-:W-:Y:S03]  /*15ae0*/  LDSM.16.M88.4 R68, [R100+0x7800] ;  /* 0x007800006444783b */ /* 0x000fe60000000200 */
[----:B------:R1:W-:Y:S02]  /*15af0*/  MUFU.TANH R209, R0 ;  /* 0x0000000000d17308 */ /* 0x0003e40000002400 */
[----:B-1----:R-:W-:-:S06]  /*15b00*/  FMUL.FTZ R0, R40, R3 ;  /* 0x0000000328007220 */ /* 0x002fcc0000410000 */
[----:B------:R1:W2:Y:S11]  /*15b10*/  MUFU.TANH R159, R0 ;  /* 0x00000000009f7308 */ /* 0x0002b60000002400 */
[----:B------:R-:W-:Y:S01]  /*15b20*/  @!UPT UIADD3 URZ, URZ, URZ, URZ ;  /* 0x0000003f3f3ff290 */ /* 0x000fe2000fffe03f */
[----:B------:R-:W-:Y:S01]  /*15b30*/  HMMA.16816.F32.BF16 R112, R24, R56, R32 ;  /* 0x000000381870723c */ /* 0x000fe20000041820 */
[----:B------:R-:W-:Y:S07]  /*15b40*/  LDSM.16.M88.4 R56, [R182+0x3000] ;  /* 0x00300000b638783b */ /* 0x000fee0000000200 */
[----:B------:R-:W-:Y:S01]  /*15b50*/  HMMA.16816.F32.BF16 R32, R28, R80, RZ ;  /* 0x000000501c20723c */ /* 0x000fe200000418ff */
[----:B-1----:R-:W-:-:S04]  /*15b60*/  FMUL.FTZ R0, R41, R3 ;  /* 0x0000000329007220 */ /* 0x002fc80000410000 */
[----:B------:R1:W-:Y:S02]  /*15b70*/  MUFU.TANH R158, R0 ;  /* 0x00000000009e7308 */ /* 0x0003e40000002400 */
[----:B-1----:R-:W-:-:S06]  /*15b80*/  FMUL.FTZ R0, R42, R3 ;  /* 0x000000032a007220 */ /* 0x002fcc0000410000 */
[----:B------:R1:W1:Y:S02]  /*15b90*/  MUFU.TANH R154, R0 ;  /* 0x00000000009a7308 */ /* 0x0002640000002400 */
[-C--:B-1----:R-:W-:Y:S02]  /*15ba0*/  FMUL.FTZ R0, R43, R3.reuse ;  /* 0x000000032b007220 */ /* 0x082fe40000410000 */
[----:B------:R-:W-:Y:S01]  /*15bb0*/  HMMA.16816.F32.BF16 R40, R20, R54, R128 ;  /* 0x000000361428723c */ /* 0x000fe20000041880 */
[----:B------:R-:W-:Y:S03]  /*15bc0*/  LDSM.16.M88.4 R52, [R176+0x7800] ;  /* 0x00780000b034783b */ /* 0x000fe60000000200 */
[----:B------:R1:W-:Y:S04]  /*15bd0*/  MUFU.TANH R208, R0 ;  /* 0x0000000000d07308 */ /* 0x0003e80000002400 */
[----:B------:R-:W-:Y:S08]  /*15be0*/  HMMA.16816.F32.BF16 R128, R24, R76, R32 ;  /* 0x0000004c1880723c */ /* 0x000ff00000041820 */
[----:B------:R-:W-:Y:S01]  /*15bf0*/  HMMA.16816.F32.BF16 R32, R28, R82, RZ ;  /* 0x000000521c20723c */ /* 0x000fe200000418ff */
[----:B------:R-:W2:Y:S01]  /*15c00*/  LDSM.16.M88.4 R80, [R176+0x8000] ;  /* 0x00800000b050783b */ /* 0x000ea20000000200 */
[----:B-1----:R-:W-:-:S04]  /*15c10*/  FMUL.FTZ R0, R44, R3 ;  /* 0x000000032c007220 */ /* 0x002fc80000410000 */
[----:B------:R1:W1:Y:S02]  /*15c20*/  MUFU.TANH R157, R0 ;  /* 0x00000000009d7308 */ /* 0x0002640000002400 */
[----:B------:R-:W-:Y:S01]  /*15c30*/  HMMA.16816.F32.BF16 R36, R12, R62, R40 ;  /* 0x0000003e0c24723c */ /* 0x000fe20000041828 */
[-C--:B-1----:R-:W-:Y:S11]  /*15c40*/  FMUL.FTZ R0, R45, R3.reuse ;  /* 0x000000032d007220 */ /* 0x082ff60000410000 */
[----:B------:R-:W-:Y:S04]  /*15c50*/  @!UPT UIADD3 URZ, URZ, URZ, URZ ;  /* 0x0000003f3f3ff290 */ /* 0x000fe8000fffe03f */
[----:B------:R-:W-:Y:S01]  /*15c60*/  HMMA.16816.F32.BF16 R108, R24, R78, R32 ;  /* 0x0000004e186c723c */ /* 0x000fe20000041820 */
[----:B------:R-:W-:Y:S01]  /*15c70*/  LDSM.16.M88.4 R76, [R176+0x8800] ;  /* 0x00880000b04c783b */ /* 0x000fe20000000200 */
[----:B------:R1:W-:Y:S06]  /*15c80*/  MUFU.TANH R207, R0 ;  /* 0x0000000000cf7308 */ /* 0x0003ec0000002400 */
[----:B--2---:R-:W-:Y:S01]  /*15c90*/  HMMA.16816.F32.BF16 R32, R28, R80, RZ ;  /* 0x000000501c20723c */ /* 0x004fe200000418ff */
[----:B-1----:R-:W-:-:S04]  /*15ca0*/  FMUL.FTZ R0, R46, R3 ;  /* 0x000000032e007220 */ /* 0x002fc80000410000 */
[----:B------:R1:W2:Y:S02]  /*15cb0*/  MUFU.TANH R156, R0 ;  /* 0x00000000009c7308 */ /* 0x0002a40000002400 */
[-C--:B-1----:R-:W-:Y:S02]  /*15cc0*/  FMUL.FTZ R0, R47, R3.reuse ;  /* 0x000000032f007220 */ /* 0x082fe40000410000 */
[----:B------:R-:W1:Y:S04]  /*15cd0*/  LDSM.16.M88.4 R44, [R177+0x3000] ;  /* 0x00300000b12c783b */ /* 0x000e680000000200 */
[----:B------:R2:W-:Y:S02]  /*15ce0*/  MUFU.TANH R204, R0 ;  /* 0x0000000000cc7308 */ /* 0x0005e40000002400 */
[----:B--2---:R-:W-:-:S06]  /*15cf0*/  FMUL.FTZ R0, R4, R3 ;  /* 0x0000000304007220 */ /* 0x004fcc0000410000 */
[----:B------:R2:W1:Y:S02]  /*15d00*/  MUFU.TANH R162, R0 ;  /* 0x0000000000a27308 */ /* 0x0004640000002400 */
[-C--:B--2---:R-:W-:Y:S01]  /*15d10*/  FMUL.FTZ R0, R5, R3.reuse ;  /* 0x0000000305007220 */ /* 0x084fe20000410000 */
[----:B-1----:R-:W-:Y:S05]  /*15d20*/  HMMA.16816.F32.BF16 R40, R20, R46, R104 ;  /* 0x0000002e1428723c */ /* 0x002fea0000041868 */
[----:B------:R1:W-:Y:S02]  /*15d30*/  MUFU.TANH R164, R0 ;  /* 0x0000000000a47308 */ /* 0x0003e40000002400 */
[----:B-1----:R-:W-:-:S06]  /*15d40*/  FMUL.FTZ R0, R6, R3 ;  /* 0x0000000306007220 */ /* 0x002fcc0000410000 */
[----:B------:R1:W-:Y:S02]  /*15d50*/  MUFU.TANH R161, R0 ;  /* 0x0000000000a17308 */ /* 0x0003e40000002400 */
[-C--:B-1----:R-:W-:Y:S02]  /*15d60*/  FMUL.FTZ R0, R7, R3.reuse ;  /* 0x0000000307007220 */ /* 0x082fe40000410000 */
[----:B------:R-:W-:Y:S04]  /*15d70*/  HMMA.16816.F32.BF16 R4, R12, R60, R8 ;  /* 0x0000003c0c04723c */ /* 0x000fe80000041808 */
[----:B------:R1:W2:Y:S04]  /*15d80*/  MUFU.TANH R203, R0 ;  /* 0x0000000000cb7308 */ /* 0x0002a80000002400 */
[C---:B------:R-:W-:Y:S01]  /*15d90*/  HMMA.16816.F32.BF16 R8, R20.reuse, R44, R140 ;  /* 0x0000002c1408723c */ /* 0x040fe2000004188c */
[----:B------:R-:W-:Y:S07]  /*15da0*/  LDSM.16.M88.4 R44, [R177+0x4000] ;  /* 0x00400000b12c783b */ /* 0x000fee0000000200 */
[----:B------:R-:W-:Y:S01]  /*15db0*/  HMMA.16816.F32.BF16 R60, R20, R72, R92 ;  /* 0x00000048143c723c */ /* 0x000fe2000004185c */
[----:B-1----:R-:W-:-:S04]  /*15dc0*/  FMUL.FTZ R0, R48, R3 ;  /* 0x0000000330007220 */ /* 0x002fc80000410000 */
[----:B------:R1:W1:Y:S02]  /*15dd0*/  MUFU.TANH R202, R0 ;  /* 0x0000000000ca7308 */ /* 0x0002640000002400 */
[----:B-1----:R-:W-:-:S06]  /*15de0*/  FMUL.FTZ R0, R49, R3 ;  /* 0x0000000331007220 */ /* 0x002fcc0000410000 */
[----:B------:R1:W-:Y:S02]  /*15df0*/  MUFU.TANH R165, R0 ;  /* 0x0000000000a57308 */ /* 0x0003e40000002400 */
[----:B-1----:R-:W-:-:S06]  /*15e00*/  FMUL.FTZ R0, R50, R3 ;  /* 0x0000000332007220 */ /* 0x002fcc0000410000 */
[----:B------:R1:W1:Y:S02]  /*15e10*/  MUFU.TANH R163, R0 ;  /* 0x0000000000a37308 */ /* 0x0002640000002400 */
[-C--:B-1----:R-:W-:Y:S02]  /*15e20*/  FMUL.FTZ R0, R51, R3.reuse ;  /* 0x0000000333007220 */ /* 0x082fe40000410000 */
[----:B------:R-:W-:Y:S04]  /*15e30*/  HMMA.16816.F32.BF16 R48, R12, R58, R40 ;  /* 0x0000003a0c30723c */ /* 0x000fe80000041828 */
[----:B------:R1:W1:Y:S04]  /*15e40*/  MUFU.TANH R201, R0 ;  /* 0x0000000000c97308 */ /* 0x0002680000002400 */
[----:B------:R-:W-:Y:S01]  /*15e50*/  HMMA.16816.F32.BF16 R40, R20, R74, R88 ;  /* 0x0000004a1428723c */ /* 0x000fe20000041858 */
[----:B------:R-:W2:Y:S01]  /*15e60*/  LDSM.16.M88.4 R72, [R100+0x8000] ;  /* 0x008000006448783b */ /* 0x000ea20000000200 */
[----:B-1----:R-:W-:-:S04]  /*15e70*/  FMUL.FTZ R0, R4, R3 ;  /* 0x0000000304007220 */ /* 0x002fc80000410000 */
[----:B------:R1:W1:Y:S02]  /*15e80*/  MUFU.TANH R171, R0 ;  /* 0x0000000000ab7308 */ /* 0x0002640000002400 */
[----:B-1----:R-:W-:-:S06]  /*15e90*/  FMUL.FTZ R0, R5, R3 ;  /* 0x0000000305007220 */ /* 0x002fcc0000410000 */
[----:B------:R1:W-:Y:S01]  /*15ea0*/  MUFU.TANH R170, R0 ;  /* 0x0000000000aa7308 */ /* 0x0003e20000002400 */
[----:B--2---:R-:W-:Y:S08]  /*15eb0*/  HMMA.16816.F32.BF16 R104, R24, R72, R32 ;  /* 0x000000481868723c */ /* 0x004ff00000041820 */
[----:B------:R-:W-:Y:S01]  /*15ec0*/  HMMA.16816.F32.BF16 R32, R28, R76, RZ ;  /* 0x0000004c1c20723c */ /* 0x000fe200000418ff */
[----:B-1----:R-:W-:-:S04]  /*15ed0*/  FMUL.FTZ R0, R6, R3 ;  /* 0x0000000306007220 */ /* 0x002fc80000410000 */
[----:B------:R1:W2:Y:S02]  /*15ee0*/  MUFU.TANH R168, R0 ;  /* 0x0000000000a87308 */ /* 0x0002a40000002400 */
[-C--:B-1----:R-:W-:Y:S02]  /*15ef0*/  FMUL.FTZ R0, R7, R3.reuse ;  /* 0x0000000307007220 */ /* 0x082fe40000410000 */
[----:B------:R-:W-:Y:S01]  /*15f00*/  HMMA.16816.F32.BF16 R4, R12, R56, R8 ;  /* 0x000000380c04723c */ /* 0x000fe20000041808 */
[----:B------:R-:W1:Y:S03]  /*15f10*/  LDSM.16.M88.4 R56, [R100+0x8800] ;  /* 0x008800006438783b */ /* 0x000e660000000200 */
[----:B------:R2:W1:Y:S04]  /*15f20*/  MUFU.TANH R166, R0 ;  /* 0x0000000000a67308 */ /* 0x0004680000002400 */
[----:B------:R-:W-:Y:S01]  /*15f30*/  HMMA.16816.F32.BF16 R8, R28, R52, RZ ;  /* 0x000000341c08723c */ /* 0x000fe200000418ff */
[----:B--2---:R-:W-:-:S04]  /*15f40*/  FMUL.FTZ R0, R36, R3 ;  /* 0x0000000324007220 */ /* 0x004fc80000410000 */
[----:B------:R2:W-:Y:S11]  /*15f50*/  MUFU.TANH R173, R0 ;  /* 0x0000000000ad7308 */ /* 0x0005f60000002400 */
[----:B------:R-:W-:Y:S08]  /*15f60*/  @!UPT UIADD3 URZ, URZ, URZ, URZ ;  /* 0x0000003f3f3ff290 */ /* 0x000ff0000fffe03f */
[----:B------:R-:W-:Y:S01]  /*15f70*/  HMMA.16816.F32.BF16 R124, R24, R68, R8 ;  /* 0x00000044187c723c */ /* 0x000fe20000041808 */
[----:B--2---:R-:W-:-:S07]  /*15f80*/  FMUL.FTZ R0, R37, R3 ;  /* 0x0000000325007220 */ /* 0x004fce0000410000 */
[----:B------:R-:W-:Y:S01]  /*15f90*/  HMMA.16816.F32.BF16 R8, R20, R44, R96 ;  /* 0x0000002c1408723c */ /* 0x000fe20000041860 */
[----:B------:R2:W-:Y:S07]  /*15fa0*/  MUFU.TANH R172, R0 ;  /* 0x0000000000ac7308 */ /* 0x0005ee0000002400 */
[----:B-1----:R-:W-:Y:S01]  /*15fb0*/  HMMA.16816.F32.BF16 R92, R24, R56, R32 ;  /* 0x00000038185c723c */ /* 0x002fe20000041820 */
[----:B--2---:R-:W-:-:S04]  /*15fc0*/  FMUL.FTZ R0, R38, R3 ;  /* 0x0000000326007220 */ /* 0x004fc80000410000 */
[----:B------:R1:W2:Y:S02]  /*15fd0*/  MUFU.TANH R167, R0 ;  /* 0x0000000000a77308 */ /* 0x0002a40000002400 */
[-C--:B-1----:R-:W-:Y:S02]  /*15fe0*/  FMUL.FTZ R0, R39, R3.reuse ;  /* 0x0000000327007220 */ /* 0x082fe40000410000 */
[----:B------:R-:W-:Y:S01]  /*15ff0*/  HMMA.16816.F32.BF16 R36, R28, R54, RZ ;  /* 0x000000361c24723c */ /* 0x000fe200000418ff */
[----:B------:R-:W1:Y:S03]  /*16000*/  LDSM.16.M88.4 R52, [R182+0x4000] ;  /* 0x00400000b634783b */ /* 0x000e660000000200 */
[----:B------:R2:W-:Y:S02]  /*16010*/  MUFU.TANH R169, R0 ;  /* 0x0000000000a97308 */ /* 0x0005e40000002400 */
[----:B--2---:R-:W-:-:S06]  /*16020*/  FMUL.FTZ R0, R4, R3 ;  /* 0x0000000304007220 */ /* 0x004fcc0000410000 */
[----:B------:R2:W-:Y:S11]  /*16030*/  MUFU.TANH R195, R0 ;  /* 0x0000000000c37308 */ /* 0x0005f60000002400 */
[----:B------:R-:W-:Y:S01]  /*16040*/  @!UPT UIADD3 URZ, URZ, URZ, URZ ;  /* 0x0000003f3f3ff290 */ /* 0x000fe2000fffe03f */
[----:B------:R-:W-:Y:S01]  /*16050*/  HMMA.16816.F32.BF16 R96, R24, R70, R36 ;  /* 0x000000461860723c */ /* 0x000fe20000041824 */
[----:B--2---:R-:W-:-:S07]  /*16060*/  FMUL.FTZ R0, R5, R3 ;  /* 0x0000000305007220 */ /* 0x004fce0000410000 */
[----:B-1----:R-:W-:Y:S01]  /*16070*/  HMMA.16816.F32.BF16 R8, R12, R52, R8 ;  /* 0x000000340c08723c */ /* 0x002fe20000041808 */
[----:B------:R1:W-:Y:S02]  /*16080*/  MUFU.TANH R194, R0 ;  /* 0x0000000000c27308 */ /* 0x0003e40000002400 */
[----:B-1----:R-:W-:-:S06]  /*16090*/  FMUL.FTZ R0, R6, R3 ;  /* 0x0000000306007220 */ /* 0x002fcc0000410000 */
[----:B------:R1:W2:Y:S02]  /*160a0*/  MUFU.TANH R192, R0 ;  /* 0x0000000000c07308 */ /* 0x0002a40000002400 */
[-C--:B-1----:R-:W-:Y:S02]  /*160b0*/  FMUL.FTZ R0, R7, R3.reuse ;  /* 0x0000000307007220 */ /* 0x082fe40000410000 */
[----:B------:R-:W-:Y:S01]  /*160c0*/  HMMA.16816.F32.BF16 R4, R12, R64, R60 ;  /* 0x000000400c04723c */ /* 0x000fe2000004183c */
[----:B------:R-:W-:Y:S03]  /*160d0*/  LDSM.16.M88.4 R60, [R182+0x4800] ;  /* 0x00480000b63c783b */ /* 0x000fe60000000200 */
[----:B------:R1:W1:Y:S02]  /*160e0*/  MUFU.TANH R199, R0 ;  /* 0x0000000000c77308 */ /* 0x0002640000002400 */
[----:B-1----:R-:W-:-:S06]  /*160f0*/  FMUL.FTZ R0, R48, R3 ;  /* 0x0000000330007220 */ /* 0x002fcc0000410000 */
[----:B------:R1:W-:Y:S02]  /*16100*/  MUFU.TANH R193, R0 ;  /* 0x0000000000c17308 */ /* 0x0003e40000002400 */
[----:B-1----:R-:W-:-:S06]  /*16110*/  FMUL.FTZ R0, R49, R3 ;  /* 0x0000000331007220 */ /* 0x002fcc0000410000 */
[----:B------:R1:W-:Y:S02]  /*16120*/  MUFU.TANH R197, R0 ;  /* 0x0000000000c57308 */ /* 0x0003e40000002400 */
[----:B-1----:R-:W-:-:S06]  /*16130*/  FMUL.FTZ R0, R50, R3 ;  /* 0x0000000332007220 */ /* 0x002fcc0000410000 */
[----:B------:R1:W1:Y:S02]  /*16140*/  MUFU.TANH R196, R0 ;  /* 0x0000000000c47308 */ /* 0x0002640000002400 */
[-C--:B-1----:R-:W-:Y:S02]  /*16150*/  FMUL.FTZ R0, R51, R3.reuse ;  /* 0x0000000333007220 */ /* 0x082fe40000410000 */
[----:B------:R-:W-:Y:S01]  /*16160*/  HMMA.16816.F32.BF16 R48, R12, R66, R40 ;  /* 0x000000420c30723c */ /* 0x000fe20000041828 */
[----:B------:R-:W1:Y:S03]  /*16170*/  LDSM.16.M88.4 R64, [R177+0x4800] ;  /* 0x00480000b140783b */ /* 0x000e660000000200 */
[----:B------:R2:W-:Y:S04]  /*16180*/  MUFU.TANH R198, R0 ;  /* 0x0000000000c67308 */ /* 0x0005e80000002400 */
[----:B------:R-:W-:Y:S01]  /*16190*/  HMMA.16816.F32.BF16 R40, R20, R46, R84 ;  /* 0x0000002e1428723c */ /* 0x000fe20000041854 */
[----:B--2---:R-:W-:-:S04]  /*161a0*/  FMUL.FTZ R0, R4, R3 ;  /* 0x0000000304007220 */ /* 0x004fc80000410000 */
[----:B------:R2:W-:Y:S11]  /*161b0*/  MUFU.TANH R200, R0 ;  /* 0x0000000000c87308 */ /* 0x0005f60000002400 */
[----:B------:R-:W-:Y:S08]  /*161c0*/  @!UPT UIADD3 URZ, URZ, URZ, URZ ;  /* 0x0000003f3f3ff290 */ /* 0x000ff0000fffe03f */
[----:B------:R-:W-:Y:S01]  /*161d0*/  HMMA.16816.F32.BF16 R40, R12, R54, R40 ;  /* 0x000000360c28723c */ /* 0x000fe20000041828 */
[----:B------:R-:W-:Y:S01]  /*161e0*/  LDSM.16.M88.4 R52, [R177+0x5000] ;  /* 0x00500000b134783b */ /* 0x000fe20000000200 */
[----:B--2---:R-:W-:-:S06]  /*161f0*/  FMUL.FTZ R0, R5, R3 ;  /* 0x0000000305007220 */ /* 0x004fcc0000410000 */
[C---:B-1----:R-:W-:Y:S01]  /*16200*/  HMMA.16816.F32.BF16 R36, R20.reuse, R64, R112 ;  /* 0x000000401424723c */ /* 0x042fe20000041870 */
[----:B------:R1:W-:Y:S07]  /*16210*/  MUFU.TANH R181, R0 ;  /* 0x0000000000b57308 */ /* 0x0003ee0000002400 */
[----:B------:R-:W-:Y:S01]  /*16220*/  HMMA.16816.F32.BF16 R32, R20, R66, R120 ;  /* 0x000000421420723c */ /* 0x000fe20000041878 */
[----:B------:R-:W-:Y:S01]  /*16230*/  LDSM.16.M88.4 R64, [R182+0x6800] ;  /* 0x00680000b640783b */ /* 0x000fe20000000200 */
[----:B-1----:R-:W-:-:S04]  /*16240*/  FMUL.FTZ R0, R6, R3 ;  /* 0x0000000306007220 */ /* 0x002fc80000410000 */
[----:B------:R1:W2:Y:S10]  /*16250*/  MUFU.TANH R179, R0 ;  /* 0x0000000000b37308 */ /* 0x0002b40000002400 */
[----:B------:R-:W-:Y:S08]  /*16260*/  HMMA.16816.F32.BF16 R44, R12, R60, R36 ;  /* 0x0000003c0c2c723c */ /* 0x000ff00000041824 */
[----:B------:R-:W-:Y:S01]  /*16270*/  HMMA.16816.F32.BF16 R36, R28, R78, RZ ;  /* 0x0000004e1c24723c */ /* 0x000fe200000418ff */
[----:B-1----:R-:W-:-:S07]  /*16280*/  FMUL.FTZ R0, R7, R3 ;  /* 0x0000000307007220 */ /* 0x002fce0000410000 */
[----:B------:R-:W-:Y:S01]  /*16290*/  HMMA.16816.F32.BF16 R4, R28, R82, RZ ;  /* 0x000000521c04723c */ /* 0x000fe200000418ff */
[----:B------:R1:W1:Y:S01]  /*162a0*/  MUFU.TANH R180, R0 ;  /* 0x0000000000b47308 */ /* 0x0002620000002400 */
[----:B------:R-:W-:Y:S11]  /*162b0*/  LDSM.16.M88.4 R80, [R100+0x9000] ;  /* 0x009000006450783b */ /* 0x000ff60000000200 */
[----:B------:R-:W-:Y:S03]  /*162c0*/  @!UPT UIADD3 URZ, URZ, URZ, URZ ;  /* 0x0000003f3f3ff290 */ /* 0x000fe6000fffe03f */
[C---:B------:R-:W-:Y:S01]  /*162d0*/  HMMA.16816.F32.BF16 R68, R24.reuse, R58, R36 ;  /* 0x0000003a1844723c */ /* 0x040fe20000041824 */
[-C--:B-1----:R-:W-:Y:S01]  /*162e0*/  FMUL.FTZ R0, R48, R3.reuse ;  /* 0x0000000330007220 */ /* 0x082fe20000410000 */
[----:B------:R-:W-:Y:S03]  /*162f0*/  LDSM.16.M88.4 R56, [R182+0x5000] ;  /* 0x00500000b638783b */ /* 0x000fe60000000200 */
[----:B------:R1:W-:Y:S03]  /*16300*/  MUFU.TANH R175, R0 ;  /* 0x0000000000af7308 */ /* 0x0003e60000002400 */
[----:B------:R-:W-:Y:S01]  /*16310*/  HMMA.16816.F32.BF16 R88, R24, R74, R4 ;  /* 0x0000004a1858723c */ /* 0x000fe20000041804 */
[----:B------:R-:W2:Y:S06]  /*16320*/  LDSM.16.M88.4 R72, [R176+0x9000] ;  /* 0x00900000b048783b */ /* 0x000eac0000000200 */
[----:B------:R-:W-:-:S02]  /*16330*/  FMUL.FTZ R4, R9, R3 ;  /* 0x0000000309047220 */ /* 0x000fc40000410000 */
[-C--:B------:R-:W-:Y:S02]  /*16340*/  FMUL.FTZ R7, R40, R3.reuse ;  /* 0x0000000328077220 */ /* 0x080fe40000410000 */
[----:B------:R3:W-:Y:S01]  /*16350*/  MUFU.TANH R76, R4 ;  /* 0x00000004004c7308 */ /* 0x0007e20000002400 */
[----:B-1----:R-:W-:-:S07]  /*16360*/  FMUL.FTZ R0, R49, R3 ;  /* 0x0000000331007220 */ /* 0x002fce0000410000 */
[----:B------:R1:W-:Y:S01]  /*16370*/  MUFU.TANH R178, R0 ;  /* 0x0000000000b27308 */ /* 0x0003e20000002400 */
[----:B---3--:R-:W-:-:S07]  /*16380*/  FMUL.FTZ R4, R10, R3 ;  /* 0x000000030a047220 */ /* 0x008fce0000410000 */
[----:B------:R3:W-:Y:S01]  /*16390*/  MUFU.TANH R153, R7 ;  /* 0x0000000700997308 */ /* 0x0007e20000002400 */
[----:B-1----:R-:W-:-:S07]  /*163a0*/  FMUL.FTZ R0, R50, R3 ;  /* 0x0000000332007220 */ /* 0x002fce0000410000 */
[----:B------:R-:W-:Y:S01]  /*163b0*/  MUFU.TANH R10, R4 ;  /* 0x00000004000a7308 */ /* 0x000fe20000002400 */
[----:B--2---:R-:W-:Y:S07]  /*163c0*/  HMMA.16816.F32.BF16 R36, R28, R72, RZ ;  /* 0x000000481c24723c */ /* 0x004fee00000418ff */
[----:B------:R1:W-:Y:S01]  /*163d0*/  MUFU.TANH R174, R0 ;  /* 0x0000000000ae7308 */ /* 0x0003e20000002400 */
[----:B---3--:R-:W-:-:S07]  /*163e0*/  FMUL.FTZ R7, R42, R3 ;  /* 0x000000032a077220 */ /* 0x008fce0000410000 */
[----:B------:R-:W-:Y:S01]  /*163f0*/  MUFU.TANH R9, R7 ;  /* 0x0000000700097308 */ /* 0x000fe20000002400 */
[-C--:B-1----:R-:W-:Y:S02]  /*16400*/  FMUL.FTZ R0, R51, R3.reuse ;  /* 0x0000000333007220 */ /* 0x082fe40000410000 */
[----:B------:R-:W-:Y:S01]  /*16410*/  HMMA.16816.F32.BF16 R48, R12, R62, R32 ;  /* 0x0000003e0c30723c */ /* 0x000fe20000041820 */
[----:B------:R-:W-:Y:S04]  /*16420*/  LDSM.16.M88.4 R60, [R182+0x6000] ;  /* 0x00600000b63c783b */ /* 0x000fe80000000200 */
[----:B------:R1:W-:Y:S03]  /*16430*/  MUFU.TANH R17, R0 ;  /* 0x0000000000117308 */ /* 0x0003e60000002400 */
[----:B------:R-:W-:Y:S08]  /*16440*/  HMMA.16816.F32.BF16 R32, R20, R54, R108 ;  /* 0x000000361420723c */ /* 0x000ff0000004186c */
[----:B------:R-:W-:Y:S01]  /*16450*/  HMMA.16816.F32.BF16 R84, R24, R80, R36 ;  /* 0x000000501854723c */ /* 0x000fe20000041824 */
[----:B-1----:R-:W-:-:S04]  /*16460*/  FMUL.FTZ R0, R8, R3 ;  /* 0x0000000308007220 */ /* 0x002fc80000410000 */
[----:B------:R1:W2:Y:S03]  /*16470*/  MUFU.TANH R77, R0 ;  /* 0x00000000004d7308 */ /* 0x0002a60000002400 */
[----:B------:R-:W-:-:S05]  /*16480*/  FMUL.FTZ R7, R49, R3 ;  /* 0x0000000331077220 */ /* 0x000fca0000410000 */
[----:B------:R3:W-:Y:S03]  /*16490*/  MUFU.TANH R123, R7 ;  /* 0x00000007007b7308 */ /* 0x0007e60000002400 */
[----:B------:R-:W-:Y:S01]  /*164a0*/  HMMA.16816.F32.BF16 R36, R12, R58, R32 ;  /* 0x0000003a0c24723c */ /* 0x000fe20000041820 */
[----:B-1----:R-:W-:-:S05]  /*164b0*/  IMAD R0, R252, 0x10, R102 ;  /* 0x00000010fc007824 */ /* 0x002fca00078e0266 */
[----:B------:R-:W-:Y:S01]  /*164c0*/  IADD3 R0, R0, 0x1, R224 ;  /* 0x0000000100007810 */ /* 0x000fe20007ffe0e0 */
[----:B---3--:R-:W-:-:S03]  /*164d0*/  FMUL.FTZ R7, R51, R3 ;  /* 0x0000000333077220 */ /* 0x008fc60000410000 */
[----:B------:R-:W-:Y:S01]  /*164e0*/  IADD3 R0, R212, R0, -R152 ;  /* 0x00000000d4007210 */ /* 0x000fe20007ffe898 */
[----:B------:R-:W-:Y:S04]  /*164f0*/  MUFU.TANH R114, R7 ;  /* 0x0000000700727308 */ /* 0x000fe80000002400 */
[----:B------:R-:W-:Y:S02]  /*16500*/  IMAD.IADD R4, R103, 0x1, R0 ;  /* 0x0000000167047824 */ /* 0x000fe400078e0200 */
[----:B------:R-:W-:-:S03]  /*16510*/  FMUL.FTZ R0, R11, R3 ;  /* 0x000000030b007220 */ /* 0x000fc60000410000 */
[C---:B------:R-:W-:Y:S01]  /*16520*/  IADD3 R6, R4.reuse, 0x8, RZ ;  /* 0x0000000804067810 */ /* 0x040fe20007ffe0ff */
[----:B------:R1:W3:Y:S01]  /*16530*/  MUFU.TANH R160, R0 ;  /* 0x0000000000a07308 */ /* 0x0002e20000002400 */
[-C--:B------:R-:W-:Y:S02]  /*16540*/  IMNMX R8, R4, R212.reuse, PT ;  /* 0x000000d404087217 */ /* 0x080fe40003800200 */
[----:B------:R-:W-:Y:S01]  /*16550*/  IMNMX R6, R6, R212, PT ;  /* 0x000000d406067217 */ /* 0x000fe20003800200 */
[----:B-1----:R-:W-:-:S05]  /*16560*/  IMAD.IADD R0, R101, 0x1, R144 ;  /* 0x0000000165007824 */ /* 0x002fca00078e0290 */
[C---:B------:R-:W-:Y:S02]  /*16570*/  IADD3 R5, R0.reuse, 0x1, RZ ;  /* 0x0000000100057810 */ /* 0x040fe40007ffe0ff */
[----:B------:R-:W-:Y:S02]  /*16580*/  ISETP.GE.AND P4, PT, R0, R6, PT ;  /* 0x000000060000720c */ /* 0x000fe40003f86270 */
[C---:B------:R-:W-:Y:S02]  /*16590*/  ISETP.GE.AND P2, PT, R5.reuse, R8, PT ;  /* 0x000000080500720c */ /* 0x040fe40003f46270 */
[----:B------:R-:W-:Y:S01]  /*165a0*/  ISETP.GE.AND P0, PT, R5, R6, PT ;  /* 0x000000060500720c */ /* 0x000fe20003f06270 */
[----:B------:R-:W-:Y:S01]  /*165b0*/  FMUL.FTZ R5, R41, R3 ;  /* 0x0000000329057220 */ /* 0x000fe20000410000 */
[----:B------:R-:W-:Y:S02]  /*165c0*/  FSEL R121, R116, -INF , !P4 ;  /* 0xff80000074797808 */ /* 0x000fe40006000000 */
[----:B------:R-:W-:Y:S01]  /*165d0*/  FSEL R116, R138, -INF , !P0 ;  /* 0xff8000008a747808 */ /* 0x000fe20004000000 */
[----:B------:R1:W-:Y:S01]  /*165e0*/  MUFU.TANH R155, R5 ;  /* 0x00000005009b7308 */ /* 0x0003e20000002400 */
[----:B------:R-:W-:-:S02]  /*165f0*/  IADD3 R4, R0, 0x8, RZ ;  /* 0x0000000800047810 */ /* 0x000fc40007ffe0ff */
[----:B------:R-:W-:Y:S02]  /*16600*/  FSEL R134, R134, -INF , !P2 ;  /* 0xff80000086867808 */ /* 0x000fe40005000000 */
[C---:B------:R-:W-:Y:S02]  /*16610*/  ISETP.GE.AND P1, PT, R4.reuse, R8, PT ;  /* 0x000000080400720c */ /* 0x040fe40003f26270 */
[----:B------:R-:W-:Y:S02]  /*16620*/  ISETP.GE.AND P5, PT, R4, R6, PT ;  /* 0x000000060400720c */ /* 0x000fe40003fa6270 */
[----:B------:R-:W-:Y:S02]  /*16630*/  IADD3 R4, R0, 0x10, RZ ;  /* 0x0000001000047810 */ /* 0x000fe40007ffe0ff */
[----:B------:R-:W-:Y:S02]  /*16640*/  FSEL R137, R137, -INF , !P1 ;  /* 0xff80000089897808 */ /* 0x000fe40004800000 */
[----:B------:R-:W-:-:S02]  /*16650*/  ISETP.GE.AND P4, PT, R4, R8, PT ;  /* 0x000000080400720c */ /* 0x000fc40003f86270 */
[----:B------:R-:W-:Y:S02]  /*16660*/  ISETP.GE.AND P2, PT, R4, R6, PT ;  /* 0x000000060400720c */ /* 0x000fe40003f46270 */
[C---:B-1----:R-:W-:Y:S02]  /*16670*/  IADD3 R5, R0.reuse, 0x9, RZ ;  /* 0x0000000900057810 */ /* 0x042fe40007ffe0ff */
[----:B------:R-:W-:Y:S02]  /*16680*/  IADD3 R4, R0, 0x11, RZ ;  /* 0x0000001100047810 */ /* 0x000fe40007ffe0ff */
[C---:B------:R-:W-:Y:S02]  /*16690*/  ISETP.GE.AND P3, PT, R5.reuse, R8, PT ;  /* 0x000000080500720c */ /* 0x040fe40003f66270 */
[----:B------:R-:W-:Y:S01]  /*166a0*/  ISETP.GE.AND P6, PT, R5, R6, PT ;  /* 0x000000060500720c */ /* 0x000fe20003fc6270 */
[----:B------:R-:W-:Y:S01]  /*166b0*/  FMUL.FTZ R5, R43, R3 ;  /* 0x000000032b057220 */ /* 0x000fe20000410000 */
[C---:B------:R-:W-:Y:S01]  /*166c0*/  ISETP.GE.AND P0, PT, R4.reuse, R8, PT ;  /* 0x000000080400720c */ /* 0x040fe20003f06270 */
[----:B------:R-:W-:Y:S01]  /*166d0*/  HMMA.16816.F32.BF16 R40, R20, R52, R128 ;  /* 0x000000341428723c */ /* 0x000fe20000041880 */
[----:B------:R-:W-:Y:S01]  /*166e0*/  ISETP.GE.AND P1, PT, R4, R6, PT ;  /* 0x000000060400720c */ /* 0x000fe20003f26270 */
[----:B------:R1:W1:Y:S01]  /*166f0*/  MUFU.TANH R152, R5 ;  /* 0x0000000500987308 */ /* 0x0002620000002400 */
[----:B------:R-:W-:Y:S01]  /*16700*/  IADD3 R4, R0, 0x18, RZ ;  /* 0x0000001800047810 */ /* 0x000fe20007ffe0ff */
[----:B------:R-:W-:Y:S01]  /*16710*/  LDSM.16.M88.4 R52, [R177+0x6800] ;  /* 0x00680000b134783b */ /* 0x000fe20000000200 */
[----:B------:R-:W-:-:S02]  /*16720*/  FSEL R122, R118, -INF , !P5 ;  /* 0xff800000767a7808 */ /* 0x000fc40006800000 */
[----:B------:R-:W-:Y:S02]  /*16730*/  FSEL R135, R135, -INF , !P3 ;  /* 0xff80000087877808 */ /* 0x000fe40005800000 */
[C---:B------:R-:W-:Y:S02]  /*16740*/  ISETP.GE.AND P5, PT, R4.reuse, R8, PT ;  /* 0x000000080400720c */ /* 0x040fe40003fa6270 */
[----:B------:R-:W-:Y:S02]  /*16750*/  ISETP.GE.AND P3, PT, R4, R6, PT ;  /* 0x000000060400720c */ /* 0x000fe40003f66270 */
[----:B------:R-:W-:Y:S02]  /*16760*/  IADD3 R4, R0, 0x19, RZ ;  /* 0x0000001900047810 */ /* 0x000fe40007ffe0ff */
[----:B------:R-:W-:Y:S02]  /*16770*/  FSEL R118, R218, -INF , !P6 ;  /* 0xff800000da767808 */ /* 0x000fe40007000000 */
[----:B------:R-:W-:Y:S01]  /*16780*/  ISETP.GE.AND P6, PT, R4, R8, PT ;  /* 0x000000080400720c */ /* 0x000fe20003fc6270 */
[----:B-1----:R-:W-:Y:S01]  /*16790*/  FMUL.FTZ R5, R44, R3 ;  /* 0x000000032c057220 */ /* 0x002fe20000410000 */
[----:B------:R-:W-:-:S02]  /*167a0*/  FSEL R129, R139, -INF , !P3 ;  /* 0xff8000008b817808 */ /* 0x000fc40005800000 */
[----:B------:R-:W-:Y:S01]  /*167b0*/  FSEL R139, R211, -INF , !P6 ;  /* 0xff800000d38b7808 */ /* 0x000fe20007000000 */
[----:B------:R1:W1:Y:S01]  /*167c0*/  MUFU.TANH R144, R5 ;  /* 0x0000000500907308 */ /* 0x0002620000002400 */
[----:B------:R-:W-:Y:S01]  /*167d0*/  FSEL R143, R216, -INF , !P4 ;  /* 0xff800000d88f7808 */ /* 0x000fe20006000000 */
[----:B------:R-:W-:Y:S01]  /*167e0*/  HMMA.16816.F32.BF16 R40, R12, R56, R40 ;  /* 0x000000380c28723c */ /* 0x000fe20000041828 */
[----:B------:R-:W-:Y:S01]  /*167f0*/  LDSM.16.M88.4 R56, [R177+0x6000] ;  /* 0x00600000b138783b */ /* 0x000fe20000000200 */
[----:B------:R-:W-:Y:S02]  /*16800*/  ISETP.GE.AND P4, PT, R4, R6, PT ;  /* 0x000000060400720c */ /* 0x000fe40003f86270 */
[----:B------:R-:W-:Y:S02]  /*16810*/  IADD3 R4, R0, 0x20, RZ ;  /* 0x0000002000047810 */ /* 0x000fe40007ffe0ff */
[----:B------:R-:W-:Y:S02]  /*16820*/  FSEL R131, R215, -INF , !P2 ;  /* 0xff800000d7837808 */ /* 0x000fe40005000000 */
[----:B------:R-:W-:-:S02]  /*16830*/  FSEL R142, R217, -INF , !P0 ;  /* 0xff800000d98e7808 */ /* 0x000fc40004000000 */
[C---:B------:R-:W-:Y:S02]  /*16840*/  ISETP.GE.AND P2, PT, R4.reuse, R8, PT ;  /* 0x000000080400720c */ /* 0x040fe40003f46270 */
[----:B------:R-:W-:Y:S01]  /*16850*/  ISETP.GE.AND P0, PT, R4, R6, PT ;  /* 0x000000060400720c */ /* 0x000fe20003f06270 */
[----:B-1----:R-:W-:Y:S01]  /*16860*/  FMUL.FTZ R5, R45, R3 ;  /* 0x000000032d057220 */ /* 0x002fe20000410000 */
[----:B------:R-:W-:Y:S02]  /*16870*/  IADD3 R4, R0, 0x21, RZ ;  /* 0x0000002100047810 */ /* 0x000fe40007ffe0ff */
[----:B------:R-:W-:Y:S01]  /*16880*/  FSEL R130, R214, -INF , !P1 ;  /* 0xff800000d6827808 */ /* 0x000fe20004800000 */
[----:B------:R1:W-:Y:S01]  /*16890*/  MUFU.TANH R138, R5 ;  /* 0x00000005008a7308 */ /* 0x0003e20000002400 */
[----:B------:R-:W-:Y:S02]  /*168a0*/  FSEL R140, R210, -INF , !P5 ;  /* 0xff800000d28c7808 */ /* 0x000fe40006800000 */
[----:B------:R-:W-:-:S02]  /*168b0*/  ISETP.GE.AND P1, PT, R4, R8, PT ;  /* 0x000000080400720c */ /* 0x000fc40003f26270 */
[----:B------:R-:W-:Y:S02]  /*168c0*/  ISETP.GE.AND P5, PT, R4, R6, PT ;  /* 0x000000060400720c */ /* 0x000fe40003fa6270 */
[-C--:B------:R-:W-:Y:S01]  /*168d0*/  FMUL.FTZ R7, R40, R3.reuse ;  /* 0x0000000328077220 */ /* 0x080fe20000410000 */
[----:B------:R-:W-:Y:S02]  /*168e0*/  IADD3 R4, R0, 0x29, RZ ;  /* 0x0000002900047810 */ /* 0x000fe40007ffe0ff */
[----:B------:R-:W-:Y:S01]  /*168f0*/  FSEL R141, R16, -INF , !P4 ;  /* 0xff800000108d7808 */ /* 0x000fe20006000000 */
[----:B------:R2:W-:Y:S01]  /*16900*/  MUFU.TANH R113, R7 ;  /* 0x0000000700717308 */ /* 0x0005e20000002400 */
[----:B------:R-:W-:Y:S02]  /*16910*/  FSEL R151, R151, -INF , !P2 ;  /* 0xff80000097977808 */ /* 0x000fe40005000000 */
[C---:B------:R-:W-:Y:S02]  /*16920*/  ISETP.GE.AND P4, PT, R4.reuse, R8, PT ;  /* 0x000000080400720c */ /* 0x040fe40003f86270 */
[----:B------:R-:W-:Y:S01]  /*16930*/  ISETP.GE.AND P2, PT, R4, R6, PT ;  /* 0x000000060400720c */ /* 0x000fe20003f46270 */
[----:B-1----:R-:W-:Y:S01]  /*16940*/  FMUL.FTZ R5, R46, R3 ;  /* 0x000000032e057220 */ /* 0x002fe20000410000 */
[----:B------:R-:W-:-:S02]  /*16950*/  IADD3 R4, R0, 0x30, RZ ;  /* 0x0000003000047810 */ /* 0x000fc40007ffe0ff */
[----:B------:R-:W-:Y:S01]  /*16960*/  FSEL R147, R147, -INF , !P0 ;  /* 0xff80000093937808 */ /* 0x000fe20004000000 */
[----:B------:R1:W1:Y:S01]  /*16970*/  MUFU.TANH R128, R5 ;  /* 0x0000000500807308 */ /* 0x0002620000002400 */
[----:B------:R-:W-:Y:S02]  /*16980*/  FSEL R148, R148, -INF , !P1 ;  /* 0xff80000094947808 */ /* 0x000fe40004800000 */
[----:B------:R-:W-:Y:S02]  /*16990*/  FSEL R145, R145, -INF , !P5 ;  /* 0xff80000091917808 */ /* 0x000fe40006800000 */
[C---:B------:R-:W-:Y:S01]  /*169a0*/  ISETP.GE.AND P0, PT, R4.reuse, R8, PT ;  /* 0x000000080400720c */ /* 0x040fe20003f06270 */
[----:B--2---:R-:W-:Y:S01]  /*169b0*/  FMUL.FTZ R7, R41, R3 ;  /* 0x0000000329077220 */ /* 0x004fe20000410000 */
[----:B------:R-:W-:Y:S02]  /*169c0*/  ISETP.GE.AND P1, PT, R4, R6, PT ;  /* 0x000000060400720c */ /* 0x000fe40003f26270 */
[----:B------:R-:W-:Y:S01]  /*169d0*/  IADD3 R4, R0, 0x38, RZ ;  /* 0x0000003800047810 */ /* 0x000fe20007ffe0ff */
[----:B------:R2:W-:Y:S01]  /*169e0*/  MUFU.TANH R112, R7 ;  /* 0x0000000700707308 */ /* 0x0005e20000002400 */
[----:B----4-:R-:W-:-:S02]  /*169f0*/  FSEL R149, R149, -INF , !P4 ;  /* 0xff80000095957808 */ /* 0x010fc40006000000 */
[----:B------:R-:W-:Y:S02]  /*16a00*/  FSEL R159, R159, -INF , !P0 ;  /* 0xff8000009f9f7808 */ /* 0x000fe40004000000 */
[----:B------:R-:W-:Y:S01]  /*16a10*/  ISETP.GE.AND P4, PT, R4, R6, PT ;  /* 0x000000060400720c */ /* 0x000fe20003f86270 */
[-C--:B-1----:R-:W-:Y:S01]  /*16a20*/  FMUL.FTZ R5, R47, R3.reuse ;  /* 0x000000032f057220 */ /* 0x082fe20000410000 */
[----:B------:R-:W-:Y:S01]  /*16a30*/  FSEL R154, R154, -INF , !P1 ;  /* 0xff8000009a9a7808 */ /* 0x000fe20004800000 */
[----:B------:R-:W1:Y:S02]  /*16a40*/  LDSM.16.M88.4 R44, [R177+0x5800] ;  /* 0x00580000b12c783b */ /* 0x000e640000000200 */
[----:B------:R4:W-:Y:S01]  /*16a50*/  MUFU.TANH R120, R5 ;  /* 0x0000000500787308 */ /* 0x0009e20000002400 */
[----:B--2---:R-:W-:-:S07]  /*16a60*/  FMUL.FTZ R7, R42, R3 ;  /* 0x000000032a077220 */ /* 0x004fce0000410000 */
[----:B------:R2:W-:Y:S01]  /*16a70*/  MUFU.TANH R111, R7 ;  /* 0x00000007006f7308 */ /* 0x0005e20000002400 */
[----:B----4-:R-:W-:-:S07]  /*16a80*/  FMUL.FTZ R5, R48, R3 ;  /* 0x0000000330057220 */ /* 0x010fce0000410000 */
[----:B------:R4:W-:Y:S01]  /*16a90*/  MUFU.TANH R115, R5 ;  /* 0x0000000500737308 */ /* 0x0009e20000002400 */
[----:B--2---:R-:W-:-:S07]  /*16aa0*/  FMUL.FTZ R7, R43, R3 ;  /* 0x000000032b077220 */ /* 0x004fce0000410000 */
[----:B------:R2:W-:Y:S01]  /*16ab0*/  MUFU.TANH R110, R7 ;  /* 0x00000007006e7308 */ /* 0x0005e20000002400 */
[----:B----4-:R-:W-:Y:S01]  /*16ac0*/  IADD3 R5, R0, 0x28, RZ ;  /* 0x0000002800057810 */ /* 0x010fe20007ffe0ff */
[C---:B-1----:R-:W-:Y:S03]  /*16ad0*/  HMMA.16816.F32.BF16 R32, R20.reuse, R44, R124 ;  /* 0x0000002c1420723c */ /* 0x042fe6000004187c */
[C---:B------:R-:W-:Y:S02]  /*16ae0*/  ISETP.GE.AND P3, PT, R5.reuse, R8, PT ;  /* 0x000000080500720c */ /* 0x040fe40003f66270 */
[----:B------:R-:W-:Y:S01]  /*16af0*/  ISETP.GE.AND P6, PT, R5, R6, PT ;  /* 0x000000060500720c */ /* 0x000fe20003fc6270 */
[-C--:B------:R-:W-:Y:S01]  /*16b00*/  FMUL.FTZ R5, R50, R3.reuse ;  /* 0x0000000332057220 */ /* 0x080fe20000410000 */
[----:B------:R-:W-:Y:S01]  /*16b10*/  FSEL R150, R150, -INF , !P3 ;  /* 0xff80000096967808 */ /* 0x000fe20005800000 */
[----:B------:R-:W1:Y:S01]  /*16b20*/  LDSM.16.M88.4 R48, [R182+0x5800] ;  /* 0x00580000b630783b */ /* 0x000e620000000200 */
[----:B------:R-:W-:Y:S01]  /*16b30*/  FSEL R146, R146, -INF , !P6 ;  /* 0xff80000092927808 */ /* 0x000fe20007000000 */
[----:B------:R4:W1:Y:S01]  /*16b40*/  MUFU.TANH R16, R5 ;  /* 0x0000000500107308 */ /* 0x0008620000002400 */
[----:B------:R-:W-:Y:S01]  /*16b50*/  FSEL R124, R209, -INF , !P2 ;  /* 0xff800000d17c7808 */ /* 0x000fe20005000000 */
[----:B------:R-:W-:Y:S01]  /*16b60*/  HMMA.16816.F32.BF16 R40, R20, R46, R96 ;  /* 0x0000002e1428723c */ /* 0x000fe20000041860 */
[----:B------:R-:W-:Y:S01]  /*16b70*/  ISETP.GE.AND P6, PT, R4, R8, PT ;  /* 0x000000080400720c */ /* 0x000fe20003fc6270 */
[----:B--2---:R-:W-:Y:S01]  /*16b80*/  FMUL.FTZ R7, R36, R3 ;  /* 0x0000000324077220 */ /* 0x004fe20000410000 */
[----:B------:R-:W-:-:S02]  /*16b90*/  IADD3 R4, R0, 0x40, RZ ;  /* 0x0000004000047810 */ /* 0x000fc40007ffe0ff */
[----:B------:R-:W-:Y:S01]  /*16ba0*/  FSEL R157, R157, -INF , !P6 ;  /* 0xff8000009d9d7808 */ /* 0x000fe20007000000 */
[----:B------:R2:W-:Y:S01]  /*16bb0*/  MUFU.TANH R109, R7 ;  /* 0x00000007006d7308 */ /* 0x0005e20000002400 */
[----:B------:R-:W-:Y:S01]  /*16bc0*/  ISETP.GE.AND P1, PT, R4, R8, PT ;  /* 0x000000080400720c */ /* 0x000fe20003f26270 */
[----:B------:R-:W-:Y:S01]  /*16bd0*/  HMMA.16816.F32.BF16 R44, R20, R56, R104 ;  /* 0x00000038142c723c */ /* 0x000fe20000041868 */
[----:B------:R-:W-:Y:S02]  /*16be0*/  FSEL R125, R156, -INF , !P4 ;  /* 0xff8000009c7d7808 */ /* 0x000fe40006000000 */
[----:B------:R-:W-:Y:S02]  /*16bf0*/  FSEL R162, R162, -INF , !P1 ;  /* 0xff800000a2a27808 */ /* 0x000fe40004800000 */
[----:B----4-:R-:W-:-:S04]  /*16c00*/  IADD3 R5, R0, 0x31, RZ ;  /* 0x0000003100057810 */ /* 0x010fc80007ffe0ff */
[C---:B------:R-:W-:Y:S02]  /*16c10*/  ISETP.GE.AND P5, PT, R5.reuse, R8, PT ;  /* 0x000000080500720c */ /* 0x040fe40003fa6270 */
[----:B------:R-:W-:Y:S02]  /*16c20*/  ISETP.GE.AND P3, PT, R5, R6, PT ;  /* 0x000000060500720c */ /* 0x000fe40003f66270 */
[----:B------:R-:W-:Y:S01]  /*16c30*/  IADD3 R5, R0, 0x39, RZ ;  /* 0x0000003900057810 */ /* 0x000fe20007ffe0ff */
[----:B--2---:R-:W-:Y:S01]  /*16c40*/  FMUL.FTZ R7, R37, R3 ;  /* 0x0000000325077220 */ /* 0x004fe20000410000 */
[----:B------:R-:W-:Y:S02]  /*16c50*/  FSEL R126, R208, -INF , !P3 ;  /* 0xff800000d07e7808 */ /* 0x000fe40005800000 */
[C---:B------:R-:W-:Y:S01]  /*16c60*/  ISETP.GE.AND P2, PT, R5.reuse, R8, PT ;  /* 0x000000080500720c */ /* 0x040fe20003f46270 */
[----:B------:R2:W-:Y:S01]  /*16c70*/  MUFU.TANH R108, R7 ;  /* 0x00000007006c7308 */ /* 0x0005e20000002400 */
[----:B------:R-:W-:-:S02]  /*16c80*/  ISETP.GE.AND P0, PT, R5, R6, PT ;  /* 0x000000060500720c */ /* 0x000fc40003f06270 */
[----:B------:R-:W-:Y:S02]  /*16c90*/  IADD3 R5, R0, 0x41, RZ ;  /* 0x0000004100057810 */ /* 0x000fe40007ffe0ff */
[----:B------:R-:W-:Y:S02]  /*16ca0*/  FSEL R158, R158, -INF , !P5 ;  /* 0xff8000009e9e7808 */ /* 0x000fe40006800000 */
[C---:B------:R-:W-:Y:S01]  /*16cb0*/  ISETP.GE.AND P3, PT, R5.reuse, R8, PT ;  /* 0x000000080500720c */ /* 0x040fe20003f66270 */
[----:B-1----:R-:W-:Y:S01]  /*16cc0*/  HMMA.16816.F32.BF16 R32, R12, R48, R32 ;  /* 0x000000300c20723c */ /* 0x002fe20000041820 */
[----:B------:R-:W-:Y:S02]  /*16cd0*/  ISETP.GE.AND P6, PT, R5, R6, PT ;  /* 0x000000060500720c */ /* 0x000fe40003fc6270 */
[----:B------:R-:W-:Y:S02]  /*16ce0*/  IADD3 R5, R0, 0x49, RZ ;  /* 0x0000004900057810 */ /* 0x000fe40007ffe0ff */
[----:B------:R-:W-:-:S02]  /*16cf0*/  FSEL R127, R204, -INF , !P0 ;  /* 0xff800000cc7f7808 */ /* 0x000fc40004000000 */
[----:B------:R-:W-:Y:S01]  /*16d00*/  ISETP.GE.AND P5, PT, R4, R6, PT ;  /* 0x000000060400720c */ /* 0x000fe20003fa6270 */
[-C--:B--2---:R-:W-:Y:S01]  /*16d10*/  FMUL.FTZ R7, R39, R3.reuse ;  /* 0x0000000327077220 */ /* 0x084fe20000410000 */
[C---:B------:R-:W-:Y:S01]  /*16d20*/  ISETP.GE.AND P0, PT, R5.reuse, R8, PT ;  /* 0x000000080500720c */ /* 0x040fe20003f06270 */
[C---:B------:R-:W-:Y:S01]  /*16d30*/  HMMA.16816.F32.BF16 R40, R12.reuse, R50, R40 ;  /* 0x000000320c28723c */ /* 0x040fe20000041828 */
[----:B------:R-:W-:Y:S01]  /*16d40*/  ISETP.GE.AND P1, PT, R5, R6, PT ;  /* 0x000000060500720c */ /* 0x000fe20003f26270 */
[----:B------:R-:W-:Y:S01]  /*16d50*/  FMUL.FTZ R5, R38, R3 ;  /* 0x0000000326057220 */ /* 0x000fe20000410000 */
[----:B------:R-:W-:Y:S01]  /*16d60*/  IADD3 R4, R0, 0x48, RZ ;  /* 0x0000004800047810 */ /* 0x000fe20007ffe0ff */
[----:B------:R1:W2:Y:S01]  /*16d70*/  MUFU.TANH R104, R7 ;  /* 0x0000000700687308 */ /* 0x0002a20000002400 */
[----:B------:R-:W-:Y:S02]  /*16d80*/  FSEL R156, R207, -INF , !P2 ;  /* 0xff800000cf9c7808 */ /* 0x000fe40005000000 */
[----:B------:R-:W-:Y:S01]  /*16d90*/  ISETP.GE.AND P4, PT, R4, R8, PT ;  /* 0x000000080400720c */ /* 0x000fe20003f86270 */
[----:B------:R-:W-:Y:S01]  /*16da0*/  HMMA.16816.F32.BF16 R48, R12, R60, R44 ;  /* 0x0000003c0c30723c */ /* 0x000fe2000004182c */
[----:B------:R-:W-:-:S02]  /*16db0*/  FSEL R106, R203, -INF , !P6 ;  /* 0xff800000cb6a7808 */ /* 0x000fc40007000000 */
[----:B------:R-:W-:Y:S01]  /*16dc0*/  FSEL R107, R202, -INF , !P4 ;  /* 0xff800000ca6b7808 */ /* 0x000fe20006000000 */
[----:B------:R4:W-:Y:S01]  /*16dd0*/  MUFU.TANH R103, R5 ;  /* 0x0000000500677308 */ /* 0x0009e20000002400 */
[----:B------:R-:W-:Y:S02]  /*16de0*/  ISETP.GE.AND P2, PT, R4, R6, PT ;  /* 0x000000060400720c */ /* 0x000fe40003f46270 */
[----:B------:R-:W-:Y:S01]  /*16df0*/  IADD3 R4, R0, 0x50, RZ ;  /* 0x0000005000047810 */ /* 0x000fe20007ffe0ff */
[----:B------:R-:W-:Y:S01]  /*16e00*/  HMMA.16816.F32.BF16 R44, R20, R52, R92 ;  /* 0x00000034142c723c */ /* 0x000fe2000004185c */
[----:B------:R-:W-:Y:S02]  /*16e10*/  FSEL R161, R161, -INF , !P5 ;  /* 0xff800000a1a17808 */ /* 0x000fe40006800000 */
[----:B------:R-:W-:Y:S01]  /*16e20*/  ISETP.GE.AND P5, PT, R4, R8, PT ;  /* 0x000000080400720c */ /* 0x000fe20003fa6270 */
[----:B-1----:R-:W-:Y:S01]  /*16e30*/  FMUL.FTZ R7, R33, R3 ;  /* 0x0000000321077220 */ /* 0x002fe20000410000 */
[----:B------:R-:W-:-:S02]  /*16e40*/  FSEL R105, R163, -INF , !P2 ;  /* 0xff800000a3697808 */ /* 0x000fc40005000000 */
[----:B------:R-:W-:Y:S01]  /*16e50*/  FSEL R163, R201, -INF , !P1 ;  /* 0xff800000c9a37808 */ /* 0x000fe20004800000 */
[----:B------:R1:W1:Y:S01]  /*16e60*/  MUFU.TANH R102, R7 ;  /* 0x0000000700667308 */ /* 0x0002620000002400 */
[----:B------:R-:W-:Y:S01]  /*16e70*/  FSEL R171, R171, -INF , !P5 ;  /* 0xff800000abab7808 */ /* 0x000fe20006800000 */
[C---:B------:R-:W-:Y:S01]  /*16e80*/  HMMA.16816.F32.BF16 R36, R20.reuse, R58, R88 ;  /* 0x0000003a1424723c */ /* 0x040fe20000041858 */
[----:B------:R-:W-:Y:S02]  /*16e90*/  FSEL R164, R164, -INF , !P3 ;  /* 0xff800000a4a47808 */ /* 0x000fe40005800000 */
[----:B----4-:R-:W-:Y:S02]  /*16ea0*/  IADD3 R5, R0, 0x51, RZ ;  /* 0x0000005100057810 */ /* 0x010fe40007ffe0ff */
[----:B------:R-:W-:Y:S02]  /*16eb0*/  ISETP.GE.AND P3, PT, R4, R6, PT ;  /* 0x000000060400720c */ /* 0x000fe40003f66270 */
[C---:B------:R-:W-:Y:S01]  /*16ec0*/  ISETP.GE.AND P6, PT, R5.reuse, R8, PT ;  /* 0x000000080500720c */ /* 0x040fe20003fc6270 */
[----:B------:R-:W-:Y:S01]  /*16ed0*/  HMMA.16816.F32.BF16 R52, R20, R54, R68 ;  /* 0x000000361434723c */ /* 0x000fe20000041844 */
[----:B------:R-:W-:Y:S01]  /*16ee0*/  ISETP.GE.AND P4, PT, R5, R6, PT ;  /* 0x000000060500720c */ /* 0x000fe20003f86270 */
[-C--:B------:R-:W-:Y:S01]  /*16ef0*/  FMUL.FTZ R5, R32, R3.reuse ;  /* 0x0000000320057220 */ /* 0x080fe20000410000 */
[----:B------:R-:W-:Y:S01]  /*16f00*/  IADD3 R4, R0, 0x58, RZ ;  /* 0x0000005800047810 */ /* 0x000fe20007ffe0ff */
[----:B------:R-:W-:Y:S01]  /*16f10*/  LDSM.16.M88.4 R68, [R177+0x7000] ;  /* 0x00700000b144783b */ /* 0x000fe20000000200 */
[----:B------:R-:W-:Y:S01]  /*16f20*/  FSEL R165, R165, -INF , !P0 ;  /* 0xff800000a5a57808 */ /* 0x000fe20004000000 */
[----:B------:R4:W-:Y:S01]  /*16f30*/  MUFU.TANH R11, R5 ;  /* 0x00000005000b7308 */ /* 0x0009e20000002400 */
[----:B-1----:R-:W-:Y:S01]  /*16f40*/  FMUL.FTZ R7, R35, R3 ;  /* 0x0000000323077220 */ /* 0x002fe20000410000 */
[C---:B------:R-:W-:Y:S01]  /*16f50*/  ISETP.GE.AND P2, PT, R4.reuse, R8, PT ;  /* 0x000000080400720c */ /* 0x040fe20003f46270 */
[----:B------:R-:W-:Y:S01]  /*16f60*/  HMMA.16816.F32.BF16 R56, R12, R64, R44 ;  /* 0x000000400c38723c */ /* 0x000fe2000004182c */
[----:B------:R-:W-:-:S02]  /*16f70*/  ISETP.GE.AND P0, PT, R4, R6, PT ;  /* 0x000000060400720c */ /* 0x000fc40003f06270 */
[----:B------:R-:W-:Y:S02]  /*16f80*/  IADD3 R4, R0, 0x60, RZ ;  /* 0x0000006000047810 */ /* 0x000fe40007ffe0ff */
[----:B------:R-:W-:Y:S01]  /*16f90*/  FSEL R168, R168, -INF , !P3 ;  /* 0xff800000a8a87808 */ /* 0x000fe20005800000 */
[----:B------:R1:W1:Y:S01]  /*16fa0*/  MUFU.TANH R99, R7 ;  /* 0x0000000700637308 */ /* 0x0002620000002400 */
[----:B------:R-:W-:Y:S01]  /*16fb0*/  FSEL R170, R170, -INF , !P6 ;  /* 0xff800000aaaa7808 */ /* 0x000fe20007000000 */
[----:B------:R-:W-:Y:S01]  /*16fc0*/  HMMA.16816.F32.BF16 R44, R28, R74, RZ ;  /* 0x0000004a1c2c723c */ /* 0x000fe200000418ff */
[C---:B------:R-:W-:Y:S01]  /*16fd0*/  ISETP.GE.AND P3, PT, R4.reuse, R8, PT ;  /* 0x000000080400720c */ /* 0x040fe20003f66270 */
[----:B------:R-:W-:Y:S01]  /*16fe0*/  LDSM.16.M88.4 R72, [R100+0x9800] ;  /* 0x009800006448783b */ /* 0x000fe20000000200 */
[----:B------:R-:W-:Y:S02]  /*16ff0*/  ISETP.GE.AND P6, PT, R4, R6, PT ;  /* 0x000000060400720c */ /* 0x000fe40003fc6270 */
[----:B----4-:R-:W-:-:S02]  /*17000*/  IADD3 R5, R0, 0x59, RZ ;  /* 0x0000005900057810 */ /* 0x010fc40007ffe0ff */
[----:B------:R-:W-:Y:S01]  /*17010*/  IADD3 R4, R0, 0x68, RZ ;  /* 0x0000006800047810 */ /* 0x000fe20007ffe0ff */
[----:B------:R-:W-:Y:S01]  /*17020*/  HMMA.16816.F32.BF16 R36, R12, R62, R36 ;  /* 0x0000003e0c24723c */ /* 0x000fe20000041824 */
[C---:B------:R-:W-:Y:S01]  /*17030*/  ISETP.GE.AND P1, PT, R5.reuse, R8, PT ;  /* 0x000000080500720c */ /* 0x040fe20003f26270 */
[----:B------:R-:W-:Y:S01]  /*17040*/  LDSM.16.M88.4 R60, [R182+0x7000] ;  /* 0x00700000b63c783b */ /* 0x000fe20000000200 */
[----:B------:R-:W-:Y:S01]  /*17050*/  ISETP.GE.AND P5, PT, R5, R6, PT ;  /* 0x000000060500720c */ /* 0x000fe20003fa6270 */
[-C--:B------:R-:W-:Y:S01]  /*17060*/  FMUL.FTZ R5, R34, R3.reuse ;  /* 0x0000000322057220 */ /* 0x080fe20000410000 */
[----:B------:R-:W-:Y:S01]  /*17070*/  FSEL R166, R166, -INF , !P4 ;  /* 0xff800000a6a67808 */ /* 0x000fe20006000000 */
[----:B------:R-:W4:Y:S01]  /*17080*/  LDSM.16.M88.4 R32, [R176+0x9800] ;  /* 0x00980000b020783b */ /* 0x000f220000000200 */
[----:B------:R-:W-:Y:S01]  /*17090*/  FSEL R167, R167, -INF , !P0 ;  /* 0xff800000a7a77808 */ /* 0x000fe20004000000 */
[----:B------:R2:W-:Y:S01]  /*170a0*/  MUFU.TANH R98, R5 ;  /* 0x0000000500627308 */ /* 0x0005e20000002400 */
[----:B------:R-:W-:Y:S01]  /*170b0*/  FSEL R172, R172, -INF , !P1 ;  /* 0xff800000acac7808 */ /* 0x000fe20004800000 */
[----:B-1----:R-:W-:Y:S01]  /*170c0*/  FMUL.FTZ R7, R40, R3 ;  /* 0x0000000328077220 */ /* 0x002fe20000410000 */
[----:B------:R-:W-:-:S02]  /*170d0*/  ISETP.GE.AND P0, PT, R4, R8, PT ;  /* 0x000000080400720c */ /* 0x000fc40003f06270 */
[----:B------:R-:W-:Y:S02]  /*170e0*/  ISETP.GE.AND P1, PT, R4, R6, PT ;  /* 0x000000060400720c */ /* 0x000fe40003f26270 */
[----:B------:R-:W-:Y:S01]  /*170f0*/  IADD3 R4, R0, 0x70, RZ ;  /* 0x0000007000047810 */ /* 0x000fe20007ffe0ff */
[----:B------:R1:W1:Y:S01]  /*17100*/  MUFU.TANH R97, R7 ;  /* 0x0000000700617308 */ /* 0x0002620000002400 */
[----:B------:R-:W-:Y:S02]  /*17110*/  FSEL R173, R173, -INF , !P2 ;  /* 0xff800000adad7808 */ /* 0x000fe40005000000 */
[----:B------:R-:W-:Y:S02]  /*17120*/  FSEL R192, R192, -INF , !P6 ;  /* 0xff800000c0c07808 */ /* 0x000fe40007000000 */
[----:B------:R-:W-:Y:S02]  /*17130*/  ISETP.GE.AND P6, PT, R4, R8, PT ;  /* 0x000000080400720c */ /* 0x000fe40003fc6270 */
[----:B------:R-:W-:-:S02]  /*17140*/  FSEL R169, R169, -INF , !P5 ;  /* 0xff800000a9a97808 */ /* 0x000fc40006800000 */
[----:B--2---:R-:W-:Y:S02]  /*17150*/  IADD3 R5, R0, 0x61, RZ ;  /* 0x0000006100057810 */ /* 0x004fe40007ffe0ff */
[----:B------:R-:W-:Y:S02]  /*17160*/  FSEL R195, R195, -INF , !P3 ;  /* 0xff800000c3c37808 */ /* 0x000fe40005800000 */
[C---:B------:R-:W-:Y:S02]  /*17170*/  ISETP.GE.AND P4, PT, R5.reuse, R8, PT ;  /* 0x000000080500720c */ /* 0x040fe40003f86270 */
[-C--:B------:R-:W-:Y:S01]  /*17180*/  ISETP.GE.AND P2, PT, R5, R6.reuse, PT ;  /* 0x000000060500720c */ /* 0x080fe20003f46270 */
[-C--:B-1----:R-:W-:Y:S01]  /*17190*/  FMUL.FTZ R7, R41, R3.reuse ;  /* 0x0000000329077220 */ /* 0x082fe20000410000 */
[----:B------:R-:W-:Y:S02]  /*171a0*/  FSEL R194, R194, -INF , !P4 ;  /* 0xff800000c2c27808 */ /* 0x000fe40006000000 */
[----:B------:R-:W-:Y:S01]  /*171b0*/  ISETP.GE.AND P4, PT, R4, R6, PT ;  /* 0x000000060400720c */ /* 0x000fe20003f86270 */
[----:B------:R-:W-:Y:S01]  /*171c0*/  FMUL.FTZ R4, R42, R3 ;  /* 0x000000032a047220 */ /* 0x000fe20000410000 */
[----:B------:R-:W-:Y:S01]  /*171d0*/  IADD3 R5, R0, 0x69, RZ ;  /* 0x0000006900057810 */ /* 0x000fe20007ffe0ff */
[----:B------:R1:W-:Y:S01]  /*171e0*/  MUFU.TANH R96, R7 ;  /* 0x0000000700607308 */ /* 0x0003e20000002400 */
[----:B------:R-:W-:-:S02]  /*171f0*/  FSEL R93, R199, -INF , !P2 ;  /* 0xff800000c75d7808 */ /* 0x000fc40005000000 */
[C---:B------:R-:W-:Y:S02]  /*17200*/  ISETP.GE.AND P5, PT, R5.reuse, R8, PT ;  /* 0x000000080500720c */ /* 0x040fe40003fa6270 */
[----:B------:R-:W-:Y:S02]  /*17210*/  ISETP.GE.AND P3, PT, R5, R6, PT ;  /* 0x000000060500720c */ /* 0x000fe40003f66270 */
[----:B------:R-:W-:Y:S01]  /*17220*/  IADD3 R5, R0, 0x71, RZ ;  /* 0x0000007100057810 */ /* 0x000fe20007ffe0ff */
[----:B------:R2:W2:Y:S01]  /*17230*/  MUFU.TANH R90, R4 ;  /* 0x00000004005a7308 */ /* 0x0004a20000002400 */
[----:B------:R-:W-:Y:S02]  /*17240*/  FSEL R92, R196, -INF , !P1 ;  /* 0xff800000c45c7808 */ /* 0x000fe40004800000 */
[----:B------:R-:W-:Y:S02]  /*17250*/  FSEL R95, R197, -INF , !P5 ;  /* 0xff800000c55f7808 */ /* 0x000fe40006800000 */
[----:B------:R-:W-:-:S02]  /*17260*/  ISETP.GE.AND P2, PT, R5, R8, PT ;  /* 0x000000080500720c */ /* 0x000fc40003f46270 */
[----:B------:R-:W-:Y:S01]  /*17270*/  FSEL R193, R193, -INF , !P0 ;  /* 0xff800000c1c17808 */ /* 0x000fe20004000000 */
[----:B-1----:R-:W-:Y:S01]  /*17280*/  FMUL.FTZ R7, R43, R3 ;  /* 0x000000032b077220 */ /* 0x002fe20000410000 */
[----:B------:R-:W-:Y:S01]  /*17290*/  ISETP.GE.AND P0, PT, R5, R6, PT ;  /* 0x000000060500720c */ /* 0x000fe20003f06270 */
[----:B----4-:R-:W-:Y:S01]  /*172a0*/  HMMA.16816.F32.BF16 R40, R28, R32, RZ ;  /* 0x000000201c28723c */ /* 0x010fe200000418ff */
[C---:B------:R-:W-:Y:S01]  /*172b0*/  IADD3 R5, R0.reuse, 0x79, RZ ;  /* 0x0000007900057810 */ /* 0x040fe20007ffe0ff */
[----:B------:R1:W-:Y:S01]  /*172c0*/  MUFU.TANH R91, R7 ;  /* 0x00000007005b7308 */ /* 0x0003e20000002400 */
[----:B------:R-:W-:Y:S02]  /*172d0*/  FSEL R197, R179, -INF , !P4 ;  /* 0xff800000b3c57808 */ /* 0x000fe40006000000 */
[----:B------:R-:W-:Y:S02]  /*172e0*/  FSEL R201, R181, -INF , !P2 ;  /* 0xff800000b5c97808 */ /* 0x000fe40005000000 */
[----:B--2---:R-:W-:-:S02]  /*172f0*/  IADD3 R4, R0, 0x78, RZ ;  /* 0x0000007800047810 */ /* 0x004fc40007ffe0ff */
[----:B------:R-:W-:Y:S02]  /*17300*/  FSEL R94, R198, -INF , !P3 ;  /* 0xff800000c65e7808 */ /* 0x000fe40005800000 */
[C---:B------:R-:W-:Y:S02]  /*17310*/  ISETP.GE.AND P1, PT, R4.reuse, R8, PT ;  /* 0x000000080400720c */ /* 0x040fe40003f26270 */
[----:B------:R-:W-:Y:S02]  /*17320*/  ISETP.GE.AND P5, PT, R4, R6, PT ;  /* 0x000000060400720c */ /* 0x000fe40003fa6270 */
[----:B------:R-:W-:Y:S02]  /*17330*/  IADD3 R4, R0, 0x80, RZ ;  /* 0x0000008000047810 */ /* 0x000fe40007ffe0ff */
[----:B------:R-:W-:Y:S01]  /*17340*/  FSEL R200, R200, -INF , !P6 ;  /* 0xff800000c8c87808 */ /* 0x000fe20007000000 */
[----:B-1----:R-:W-:Y:S01]  /*17350*/  FMUL.FTZ R7, R48, R3 ;  /* 0x0000000330077220 */ /* 0x002fe20000410000 */
[----:B------:R-:W-:-:S02]  /*17360*/  ISETP.GE.AND P4, PT, R4, R8, PT ;  /* 0x000000080400720c */ /* 0x000fc40003f86270 */
[----:B------:R-:W-:Y:S01]  /*17370*/  ISETP.GE.AND P2, PT, R4, R6, PT ;  /* 0x000000060400720c */ /* 0x000fe20003f46270 */
[----:B------:R1:W2:Y:S01]  /*17380*/  MUFU.TANH R89, R7 ;  /* 0x0000000700597308 */ /* 0x0002a20000002400 */
[C---:B------:R-:W-:Y:S02]  /*17390*/  ISETP.GE.AND P3, PT, R5.reuse, R8, PT ;  /* 0x000000080500720c */ /* 0x040fe40003f66270 */
[----:B------:R-:W-:Y:S01]  /*173a0*/  ISETP.GE.AND P6, PT, R5, R6, PT ;  /* 0x000000060500720c */ /* 0x000fe20003fc6270 */
[----:B------:R-:W-:Y:S01]  /*173b0*/  FMUL.FTZ R5, R50, R3 ;  /* 0x0000000332057220 */ /* 0x000fe20000410000 */
[----:B------:R-:W-:Y:S02]  /*173c0*/  IADD3 R4, R0, 0x81, RZ ;  /* 0x0000008100047810 */ /* 0x000fe40007ffe0ff */
[----:B------:R-:W-:Y:S01]  /*173d0*/  FSEL R196, R180, -INF , !P0 ;  /* 0xff800000b4c47808 */ /* 0x000fe20004000000 */
[----:B------:R4:W2:Y:S01]  /*173e0*/  MUFU.TANH R81, R5 ;  /* 0x0000000500517308 */ /* 0x0008a20000002400 */
[----:B------:R-:W-:-:S02]  /*173f0*/  ISETP.GE.AND P0, PT, R4, R8, PT ;  /* 0x000000080400720c */ /* 0x000fc40003f06270 */
[----:B------:R-:W-:Y:S02]  /*17400*/  FSEL R204, R77, -INF , !P4 ;  /* 0xff8000004dcc7808 */ /* 0x000fe40006000000 */
[----:B------:R-:W-:Y:S02]  /*17410*/  FSEL R203, R76, -INF , !P0 ;  /* 0xff8000004ccb7808 */ /* 0x000fe40004000000 */
[----:B------:R-:W-:Y:S01]  /*17420*/  HMMA.16816.F32.BF16 R76, R28, R34, RZ ;  /* 0x000000221c4c723c */ /* 0x000fe200000418ff */
[----:B------:R-:W-:Y:S01]  /*17430*/  FSEL R199, R175, -INF , !P1 ;  /* 0xff800000afc77808 */ /* 0x000fe20004800000 */
[-C--:B-1----:R-:W-:Y:S01]  /*17440*/  FMUL.FTZ R7, R49, R3.reuse ;  /* 0x0000000331077220 */ /* 0x082fe20000410000 */
[----:B------:R-:W-:Y:S02]  /*17450*/  FSEL R175, R17, -INF , !P6 ;  /* 0xff80000011af7808 */ /* 0x000fe40007000000 */
[----:B------:R-:W-:Y:S01]  /*17460*/  FSEL R202, R10, -INF , !P2 ;  /* 0xff8000000aca7808 */ /* 0x000fe20005000000 */
[----:B------:R1:W-:Y:S01]  /*17470*/  MUFU.TANH R88, R7 ;  /* 0x0000000700587308 */ /* 0x0003e20000002400 */
[----:B------:R-:W-:Y:S01]  /*17480*/  ISETP.GE.AND P1, PT, R4, R6, PT ;  /* 0x000000060400720c */ /* 0x000fe20003f26270 */
[----:B------:R-:W-:Y:S01]  /*17490*/  HMMA.16816.F32.BF16 R28, R24, R82, R44 ;  /* 0x00000052181c723c */ /* 0x000fe2000004182c */
[----:B----4-:R-:W-:Y:S01]  /*174a0*/  FMUL.FTZ R5, R51, R3 ;  /* 0x0000000333057220 */ /* 0x010fe20000410000 */
[----:B------:R-:W4:Y:S01]  /*174b0*/  LDSM.16.M88.4 R44, [R177+0x7800] ;  /* 0x00780000b12c783b */ /* 0x000f220000000200 */
[----:B------:R-:W-:-:S02]  /*174c0*/  IADD3 R4, R0, 0x88, RZ ;  /* 0x0000008800047810 */ /* 0x000fc40007ffe0ff */
[----:B------:R-:W-:Y:S01]  /*174d0*/  FSEL R174, R174, -INF , !P5 ;  /* 0xff800000aeae7808 */ /* 0x000fe20006800000 */
[----:B------:R2:W-:Y:S01]  /*174e0*/  MUFU.TANH R80, R5 ;  /* 0x0000000500507308 */ /* 0x0005e20000002400 */
[----:B------:R-:W-:Y:S01]  /*174f0*/  FSEL R198, R178, -INF , !P3 ;  /* 0xff800000b2c67808 */ /* 0x000fe20005800000 */
[----:B------:R-:W-:Y:S01]  /*17500*/  HMMA.16816.F32.BF16 R32, R20, R68, R84 ;  /* 0x000000441420723c */ /* 0x000fe20000041854 */
[C---:B------:R-:W-:Y:S02]  /*17510*/  ISETP.GE.AND P5, PT, R4.reuse, R8, PT ;  /* 0x000000080400720c */ /* 0x040fe40003fa6270 */
[----:B------:R-:W-:Y:S02]  /*17520*/  ISETP.GE.AND P3, PT, R4, R6, PT ;  /* 0x000000060400720c */ /* 0x000fe40003f66270 */
[----:B------:R-:W-:Y:S01]  /*17530*/  IADD3 R4, R0, 0x89, RZ ;  /* 0x0000008900047810 */ /* 0x000fe20007ffe0ff */
[----:B-1----:R-:W-:Y:S01]  /*17540*/  FMUL.FTZ R7, R56, R3 ;  /* 0x0000000338077220 */ /* 0x002fe20000410000 */
[----:B---3--:R-:W-:Y:S01]  /*17550*/  FSEL R160, R160, -INF , !P1 ;  /* 0xff800000a0a07808 */ /* 0x008fe20004800000 */
[----:B------:R-:W-:Y:S01]  /*17560*/  HMMA.16816.F32.BF16 R48, R12, R66, R52 ;  /* 0x000000420c30723c */ /* 0x000fe20000041834 */
[----:B------:R-:W-:-:S02]  /*17570*/  ISETP.GE.AND P6, PT, R4, R8, PT ;  /* 0x000000080400720c */ /* 0x000fc40003fc6270 */
[----:B------:R-:W-:Y:S02]  /*17580*/  ISETP.GE.AND P4, PT, R4, R6, PT ;  /* 0x000000060400720c */ /* 0x000fe40003f86270 */
[----:B------:R-:W-:Y:S01]  /*17590*/  IADD3 R4, R0, 0x90, RZ ;  /* 0x0000009000047810 */ /* 0x000fe20007ffe0ff */
[----:B--2---:R-:W-:Y:S01]  /*175a0*/  FMUL.FTZ R5, R36, R3 ;  /* 0x0000000324057220 */ /* 0x004fe20000410000 */
[----:B------:R-:W-:Y:S01]  /*175b0*/  FSEL R153, R153, -INF , !P5 ;  /* 0xff80000099997808 */ /* 0x000fe20006800000 */
[----:B------:R-:W-:Y:S01]  /*175c0*/  HMMA.16816.F32.BF16 R28, R20, R70, R28 ;  /* 0x00000046141c723c */ /* 0x000fe2000004181c */
[C---:B------:R-:W-:Y:S01]  /*175d0*/  ISETP.GE.AND P2, PT, R4.reuse, R8, PT ;  /* 0x000000080400720c */ /* 0x040fe20003f46270 */
[----:B------:R1:W2:Y:S01]  /*175e0*/  MUFU.TANH R17, R5 ;  /* 0x0000000500117308 */ /* 0x0002a20000002400 */
[----:B------:R-:W-:Y:S02]  /*175f0*/  ISETP.GE.AND P0, PT, R4, R6, PT ;  /* 0x000000060400720c */ /* 0x000fe40003f06270 */
[----:B------:R-:W-:-:S02]  /*17600*/  IADD3 R4, R0, 0x91, RZ ;  /* 0x0000009100047810 */ /* 0x000fc40007ffe0ff */
[----:B------:R-:W-:Y:S02]  /*17610*/  FSEL R152, R152, -INF , !P4 ;  /* 0xff80000098987808 */ /* 0x000fe40006000000 */
[C---:B------:R-:W-:Y:S02]  /*17620*/  ISETP.GE.AND P1, PT, R4.reuse, R8, PT ;  /* 0x000000080400720c */ /* 0x040fe40003f26270 */
[----:B------:R-:W-:Y:S02]  /*17630*/  ISETP.GE.AND P5, PT, R4, R6, PT ;  /* 0x000000060400720c */ /* 0x000fe40003fa6270 */
[----:B------:R-:W-:Y:S02]  /*17640*/  IADD3 R4, R0, 0x98, RZ ;  /* 0x0000009800047810 */ /* 0x000fe40007ffe0ff */
[----:B------:R-:W-:Y:S02]  /*17650*/  FSEL R144, R144, -INF , !P2 ;  /* 0xff80000090907808 */ /* 0x000fe40005000000 */
[----:B------:R-:W-:Y:S01]  /*17660*/  FSEL R84, R9, -INF , !P3 ;  /* 0xff80000009547808 */ /* 0x000fe20005800000 */
[----:B-1----:R-:W-:Y:S01]  /*17670*/  FMUL.FTZ R5, R37, R3 ;  /* 0x0000000325057220 */ /* 0x002fe20000410000 */
[----:B------:R-:W-:Y:S01]  /*17680*/  FSEL R155, R155, -INF , !P6 ;  /* 0xff8000009b9b7808 */ /* 0x000fe20007000000 */
[----:B------:R1:W-:Y:S01]  /*17690*/  MUFU.TANH R9, R7 ;  /* 0x0000000700097308 */ /* 0x0003e20000002400 */
[----:B------:R-:W-:-:S02]  /*176a0*/  ISETP.GE.AND P3, PT, R4, R8, PT ;  /* 0x000000080400720c */ /* 0x000fc40003f66270 */
[----:B------:R-:W-:Y:S01]  /*176b0*/  ISETP.GE.AND P6, PT, R4, R6, PT ;  /* 0x000000060400720c */ /* 0x000fe20003fc6270 */
[----:B------:R-:W-:Y:S01]  /*176c0*/  HMMA.16816.F32.BF16 R28, R12, R62, R28 ;  /* 0x0000003e0c1c723c */ /* 0x000fe2000004181c */
[----:B------:R-:W-:Y:S02]  /*176d0*/  IADD3 R4, R0, 0xa0, RZ ;  /* 0x000000a000047810 */ /* 0x000fe40007ffe0ff */
[----:B------:R-:W-:Y:S01]  /*176e0*/  FSEL R128, R128, -INF , !P0 ;  /* 0xff80000080807808 */ /* 0x000fe20004000000 */
[----:B------:R3:W-:Y:S01]  /*176f0*/  MUFU.TANH R65, R5 ;  /* 0x0000000500417308 */ /* 0x0007e20000002400 */
[----:B------:R-:W-:Y:S02]  /*17700*/  FSEL R138, R138, -INF , !P1 ;  /* 0xff8000008a8a7808 */ /* 0x000fe40004800000 */
[C---:B------:R-:W-:Y:S02]  /*17710*/  ISETP.GE.AND P0, PT, R4.reuse, R8, PT ;  /* 0x000000080400720c */ /* 0x040fe40003f06270 */
[----:B------:R-:W-:-:S02]  /*17720*/  ISETP.GE.AND P1, PT, R4, R6, PT ;  /* 0x000000060400720c */ /* 0x000fc40003f26270 */
[----:B------:R-:W-:Y:S01]  /*17730*/  IADD3 R4, R0, 0xa1, RZ ;  /* 0x000000a100047810 */ /* 0x000fe20007ffe0ff */
[-C--:B-1----:R-:W-:Y:S01]  /*17740*/  FMUL.FTZ R7, R57, R3.reuse ;  /* 0x0000000339077220 */ /* 0x082fe20000410000 */
[----:B------:R-:W-:Y:S02]  /*17750*/  FSEL R82, R16, -INF , !P6 ;  /* 0xff80000010527808 */ /* 0x000fe40007000000 */
[----:B------:R-:W-:Y:S01]  /*17760*/  FSEL R120, R120, -INF , !P5 ;  /* 0xff80000078787808 */ /* 0x000fe20006800000 */
[----:B------:R1:W-:Y:S01]  /*17770*/  MUFU.TANH R54, R7 ;  /* 0x0000000700367308 */ /* 0x0003e20000002400 */
[----:B------:R-:W-:Y:S02]  /*17780*/  FSEL R115, R115, -INF , !P3 ;  /* 0xff80000073737808 */ /* 0x000fe40005800000 */
[----:B------:R-:W-:Y:S01]  /*17790*/  ISETP.GE.AND P5, PT, R4, R8, PT ;  /* 0x000000080400720c */ /* 0x000fe20003fa6270 */
[----:B---3--:R-:W-:Y:S01]  /*177a0*/  FMUL.FTZ R5, R38, R3 ;  /* 0x0000000326057220 */ /* 0x008fe20000410000 */
[----:B------:R-:W-:-:S02]  /*177b0*/  ISETP.GE.AND P3, PT, R4, R6, PT ;  /* 0x000000060400720c */ /* 0x000fc40003f66270 */
[----:B------:R-:W-:Y:S01]  /*177c0*/  IADD3 R4, R0, 0xa9, RZ ;  /* 0x000000a900047810 */ /* 0x000fe20007ffe0ff */
[----:B------:R3:W2:Y:S01]  /*177d0*/  MUFU.TANH R10, R5 ;  /* 0x00000005000a7308 */ /* 0x0006a20000002400 */
[----:B------:R-:W-:Y:S02]  /*177e0*/  FSEL R113, R113, -INF , !P0 ;  /* 0xff80000071717808 */ /* 0x000fe40004000000 */
[----:B------:R-:W-:Y:S02]  /*177f0*/  ISETP.GE.AND P0, PT, R4, R6, PT ;  /* 0x000000060400720c */ /* 0x000fe40003f06270 */
[----:B------:R-:W-:Y:S02]  /*17800*/  FSEL R111, R111, -INF , !P1 ;  /* 0xff8000006f6f7808 */ /* 0x000fe40004800000 */
[----:B------:R-:W-:Y:S01]  /*17810*/  FSEL R112, R112, -INF , !P5 ;  /* 0xff80000070707808 */ /* 0x000fe20006800000 */
[----:B-1----:R-:W-:Y:S01]  /*17820*/  FMUL.FTZ R7, R59, R3 ;  /* 0x000000033b077220 */ /* 0x002fe20000410000 */
[----:B------:R-:W-:-:S02]  /*17830*/  FSEL R110, R110, -INF , !P3 ;  /* 0xff8000006e6e7808 */ /* 0x000fc40005800000 */
[----:B------:R-:W-:Y:S01]  /*17840*/  FSEL R104, R104, -INF , !P0 ;  /* 0xff80000068687808 */ /* 0x000fe20004000000 */
[----:B------:R1:W-:Y:S01]  /*17850*/  MUFU.TANH R16, R7 ;  /* 0x0000000700107308 */ /* 0x0003e20000002400 */
[-C--:B---3--:R-:W-:Y:S02]  /*17860*/  FMUL.FTZ R5, R39, R3.reuse ;  /* 0x0000000327057220 */ /* 0x088fe40000410000 */
[----:B------:R-:W-:Y:S05]  /*17870*/  HMMA.16816.F32.BF16 R36, R24, R72, R40 ;  /* 0x000000481824723c */ /* 0x000fea0000041828 */
[----:B------:R3:W2:Y:S03]  /*17880*/  MUFU.TANH R64, R5 ;  /* 0x0000000500407308 */ /* 0x0006a60000002400 */
[----:B------:R-:W-:Y:S01]  /*17890*/  HMMA.16816.F32.BF16 R40, R12, R60, R32 ;  /* 0x0000003c0c28723c */ /* 0x000fe20000041820 */
[----:B-1----:R-:W-:-:S04]  /*178a0*/  FMUL.FTZ R7, R49, R3 ;  /* 0x0000000331077220 */ /* 0x002fc80000410000 */
[----:B------:R1:W-:Y:S03]  /*178b0*/  MUFU.TANH R49, R7 ;  /* 0x0000000700317308 */ /* 0x0003e60000002400 */
[----:B------:R-:W-:Y:S01]  /*178c0*/  HMMA.16816.F32.BF16 R24, R24, R74, R76 ;  /* 0x0000004a1818723c */ /* 0x000fe2000004184c */
[----:B---3--:R-:W-:-:S04]  /*178d0*/  IADD3 R5, R0, 0x99, RZ ;  /* 0x0000009900057810 */ /* 0x008fc80007ffe0ff */
[C---:B------:R-:W-:Y:S02]  /*178e0*/  ISETP.GE.AND P4, PT, R5.reuse, R8, PT ;  /* 0x000000080500720c */ /* 0x040fe40003f86270 */
[----:B------:R-:W-:Y:S01]  /*178f0*/  ISETP.GE.AND P2, PT, R5, R6, PT ;  /* 0x000000060500720c */ /* 0x000fe20003f46270 */
[-C--:B------:R-:W-:Y:S01]  /*17900*/  FMUL.FTZ R5, R58, R3.reuse ;  /* 0x000000033a057220 */ /* 0x080fe20000410000 */
[----:B----4-:R-:W-:Y:S01]  /*17910*/  HMMA.16816.F32.BF16 R32, R20, R44, R36 ;  /* 0x0000002c1420723c */ /* 0x010fe20000041824 */
[----:B------:R-:W3:Y:S01]  /*17920*/  LDSM.16.M88.4 R36, [R182+0x7800] ;  /* 0x00780000b624783b */ /* 0x000ee20000000200 */
[----:B------:R-:W-:Y:S01]  /*17930*/  FSEL R123, R123, -INF , !P4 ;  /* 0xff8000007b7b7808 */ /* 0x000fe20006000000 */
[----:B------:R4:W2:Y:S01]  /*17940*/  MUFU.TANH R53, R5 ;  /* 0x0000000500357308 */ /* 0x0008a20000002400 */
[----:B------:R-:W-:Y:S01]  /*17950*/  FSEL R114, R114, -INF , !P2 ;  /* 0xff80000072727808 */ /* 0x000fe20005000000 */
[----:B-1----:R-:W-:Y:S01]  /*17960*/  FMUL.FTZ R7, R51, R3 ;  /* 0x0000000333077220 */ /* 0x002fe20000410000 */
[----:B------:R-:W-:Y:S01]  /*17970*/  ISETP.GE.AND P2, PT, R4, R8, PT ;  /* 0x000000080400720c */ /* 0x000fe20003f46270 */
[----:B------:R-:W-:-:S04]  /*17980*/  DEPBAR.LE SB0, 0x0 ;  /* 0x000080000000791a */ /* 0x000fc80000000000 */
[----:B------:R-:W-:Y:S01]  /*17990*/  IADD3 R4, R0, 0xb1, RZ ;  /* 0x000000b100047810 */ /* 0x000fe20007ffe0ff */
[----:B------:R1:W-:Y:S01]  /*179a0*/  MUFU.TANH R45, R7 ;  /* 0x00000007002d7308 */ /* 0x0003e20000002400 */
[----:B------:R-:W-:Y:S02]  /*179b0*/  FSEL R108, R108, -INF , !P2 ;  /* 0xff8000006c6c7808 */ /* 0x000fe40005000000 */
[----:B------:R-:W-:Y:S01]  /*179c0*/  HMMA.16816.F32.BF16 R20, R20, R46, R24 ;  /* 0x0000002e1414723c */ /* 0x000fe20000041818 */
[----:B------:R-:W-:Y:S01]  /*179d0*/  BAR.SYNC.DEFER_BLOCKING 0x0 ;  /* 0x0000000000007b1d */ /* 0x000fe20000010000 */
[----:B------:R-:W-:Y:S02]  /*179e0*/  ISETP.GE.AND P3, PT, R4, R8, PT ;  /* 0x000000080400720c */ /* 0x000fe40003f66270 */
[----:B----4-:R-:W-:Y:S02]  /*179f0*/  IADD3 R5, R0, 0xa8, RZ ;  /* 0x000000a800057810 */ /* 0x010fe40007ffe0ff */
[----:B------:R-:W-:-:S02]  /*17a00*/  FSEL R102, R102, -INF , !P3 ;  /* 0xff80000066667808 */ /* 0x000fc40005800000 */
[C---:B------:R-:W-:Y:S02]  /*17a10*/  ISETP.GE.AND P6, PT, R5.reuse, R8, PT ;  /* 0x000000080500720c */ /* 0x040fe40003fc6270 */
[-C--:B------:R-:W-:Y:S01]  /*17a20*/  ISETP.GE.AND P4, PT, R5, R6.reuse, PT ;  /* 0x000000060500720c */ /* 0x080fe20003f86270 */
[-C--:B------:R-:W-:Y:S01]  /*17a30*/  FMUL.FTZ R5, R48, R3.reuse ;  /* 0x0000000330057220 */ /* 0x080fe20000410000 */
[----:B------:R-:W-:Y:S01]  /*17a40*/  FSEL R109, R109, -INF , !P6 ;  /* 0xff8000006d6d7808 */ /* 0x000fe20007000000 */
[----:B-1----:R-:W-:Y:S01]  /*17a50*/  FMUL.FTZ R7, R40, R3 ;  /* 0x0000000328077220 */ /* 0x002fe20000410000 */
[----:B------:R-:W-:Y:S01]  /*17a60*/  ISETP.GE.AND P6, PT, R4, R6, PT ;  /* 0x000000060400720c */ /* 0x000fe20003fc6270 */
[----:B------:R1:W4:Y:S01]  /*17a70*/  MUFU.TANH R52, R5 ;  /* 0x0000000500347308 */ /* 0x0003220000002400 */
[----:B------:R-:W-:Y:S02]  /*17a80*/  IADD3 R4, R0, 0xb8, RZ ;  /* 0x000000b800047810 */ /* 0x000fe40007ffe0ff */
[----:B------:R-:W-:-:S02]  /*17a90*/  FSEL R103, R103, -INF , !P4 ;  /* 0xff80000067677808 */ /* 0x000fc40006000000 */
[C---:B------:R-:W-:Y:S02]  /*17aa0*/  ISETP.GE.AND P4, PT, R4.reuse, R8, PT ;  /* 0x000000080400720c */ /* 0x040fe40003f86270 */
[-C--:B------:R-:W-:Y:S02]  /*17ab0*/  ISETP.GE.AND P2, PT, R4, R6.reuse, PT ;  /* 0x000000060400720c */ /* 0x080fe40003f46270 */
[----:B------:R-:W-:Y:S02]  /*17ac0*/  IADD3 R4, R0, 0xc0, RZ ;  /* 0x000000c000047810 */ /* 0x000fe40007ffe0ff */
[----:B------:R-:W-:Y:S01]  /*17ad0*/  FSEL R99, R99, -INF , !P6 ;  /* 0xff80000063637808 */ /* 0x000fe20007000000 */
[----:B---3--:R-:W-:Y:S01]  /*17ae0*/  HMMA.16816.F32.BF16 R32, R12, R36, R32 ;  /* 0x000000240c20723c */ /* 0x008fe20000041820 */
[----:B------:R-:W-:Y:S02]  /*17af0*/  ISETP.GE.AND P3, PT, R4, R6, PT ;  /* 0x000000060400720c */ /* 0x000fe40003f66270 */
[----:B------:R-:W-:-:S02]  /*17b00*/  FSEL R97, R97, -INF , !P4 ;  /* 0xff80000061617808 */ /* 0x000fc40006000000 */
[----:B-1----:R-:W-:Y:S02]  /*17b10*/  IADD3 R5, R0, 0xb0, RZ ;  /* 0x000000b000057810 */ /* 0x002fe40007ffe0ff */
[----:B------:R-:W-:Y:S01]  /*17b20*/  FSEL R90, R90, -INF , !P2 ;  /* 0xff8000005a5a7808 */ /* 0x000fe20005000000 */
[----:B------:R-:W-:Y:S01]  /*17b30*/  HMMA.16816.F32.BF16 R20, R12, R38, R20 ;  /* 0x000000260c14723c */ /* 0x000fe20000041814 */
[C---:B------:R-:W-:Y:S02]  /*17b40*/  ISETP.GE.AND P1, PT, R5.reuse, R8, PT ;  /* 0x000000080500720c */ /* 0x040fe40003f26270 */
[----:B------:R-:W-:Y:S01]  /*17b50*/  ISETP.GE.AND P5, PT, R5, R6, PT ;  /* 0x000000060500720c */ /* 0x000fe20003fa6270 */
[----:B------:R-:W-:Y:S01]  /*17b60*/  FMUL.FTZ R5, R50, R3 ;  /* 0x0000000332057220 */ /* 0x000fe20000410000 */
[----:B------:R-:W-:Y:S02]  /*17b70*/  FSEL R86, R11, -INF , !P1 ;  /* 0xff8000000b567808 */ /* 0x000fe40004800000 */
[----:B------:R-:W-:Y:S01]  /*17b80*/  FSEL R98, R98, -INF , !P5 ;  /* 0xff80000062627808 */ /* 0x000fe20006800000 */
[----:B------:R1:W3:Y:S01]  /*17b90*/  MUFU.TANH R48, R5 ;  /* 0x0000000500307308 */ /* 0x0002e20000002400 */
[----:B------:R-:W-:-:S02]  /*17ba0*/  ISETP.GE.AND P5, PT, R4, R8, PT ;  /* 0x000000080400720c */ /* 0x000fc40003fa6270 */
[----:B------:R-:W-:Y:S02]  /*17bb0*/  IADD3 R4, R0, 0xc8, RZ ;  /* 0x000000c800047810 */ /* 0x000fe40007ffe0ff */
[----:B------:R-:W-:Y:S02]  /*17bc0*/  FSEL R209, R89, -INF , !P5 ;  /* 0xff80000059d17808 */ /* 0x000fe40006800000 */
[----:B------:R-:W-:Y:S01]  /*17bd0*/  ISETP.GE.AND P2, PT, R4, R8, PT ;  /* 0x000000080400720c */ /* 0x000fe20003f46270 */
[----:B------:R3:W-:Y:S01]  /*17be0*/  MUFU.TANH R11, R7 ;  /* 0x00000007000b7308 */ /* 0x0007e20000002400 */
[----:B------:R-:W-:Y:S02]  /*17bf0*/  FSEL R89, R81, -INF , !P3 ;  /* 0xff80000051597808 */ /* 0x000fe40005800000 */
[----:B--2---:R-:W-:Y:S02]  /*17c00*/  FSEL R207, R17, -INF , !P2 ;  /* 0xff80000011cf7808 */ /* 0x004fe40005000000 */
[----:B-1----:R-:W-:-:S04]  /*17c10*/  IADD3 R5, R0, 0xb9, RZ ;  /* 0x000000b900057810 */ /* 0x002fc80007ffe0ff */
[C---:B------:R-:W-:Y:S02]  /*17c20*/  ISETP.GE.AND P0, PT, R5.reuse, R8, PT ;  /* 0x000000080500720c */ /* 0x040fe40003f06270 */
[----:B------:R-:W-:Y:S02]  /*17c30*/  ISETP.GE.AND P1, PT, R5, R6, PT ;  /* 0x000000060500720c */ /* 0x000fe40003f26270 */
[----:B------:R-:W-:Y:S01]  /*17c40*/  IADD3 R5, R0, 0xc1, RZ ;  /* 0x000000c100057810 */ /* 0x000fe20007ffe0ff */
[----:B---3--:R-:W-:Y:S01]  /*17c50*/  FMUL.FTZ R7, R41, R3 ;  /* 0x0000000329077220 */ /* 0x008fe20000410000 */
[----:B------:R-:W-:Y:S02]  /*17c60*/  FSEL R96, R96, -INF , !P0 ;  /* 0xff80000060607808 */ /* 0x000fe40004000000 */
[C---:B------:R-:W-:Y:S01]  /*17c70*/  ISETP.GE.AND P6, PT, R5.reuse, R8, PT ;  /* 0x000000080500720c */ /* 0x040fe20003fc6270 */
[----:B------:R1:W2:Y:S01]  /*17c80*/  MUFU.TANH R44, R7 ;  /* 0x00000007002c7308 */ /* 0x0002a20000002400 */
[----:B------:R-:W-:-:S02]  /*17c90*/  ISETP.GE.AND P4, PT, R5, R6, PT ;  /* 0x000000060500720c */ /* 0x000fc40003f86270 */
[----:B------:R-:W-:Y:S02]  /*17ca0*/  IADD3 R5, R0, 0xc9, RZ ;  /* 0x000000c900057810 */ /* 0x000fe40007ffe0ff */
[----:B------:R-:W-:Y:S02]  /*17cb0*/  ISETP.GE.AND P0, PT, R4, R6, PT ;  /* 0x000000060400720c */ /* 0x000fe40003f06270 */
[----:B------:R-:W-:Y:S02]  /*17cc0*/  IADD3 R4, R0, 0xd0, RZ ;  /* 0x000000d000047810 */ /* 0x000fe40007ffe0ff */
[----:B------:R-:W-:Y:S02]  /*17cd0*/  FSEL R91, R91, -INF , !P1 ;  /* 0xff8000005b5b7808 */ /* 0x000fe40004800000 */
[C---:B------:R-:W-:Y:S02]  /*17ce0*/  ISETP.GE.AND P1, PT, R5.reuse, R8, PT ;  /* 0x000000080500720c */ /* 0x040fe40003f26270 */
[----:B------:R-:W-:Y:S01]  /*17cf0*/  ISETP.GE.AND P5, PT, R5, R6, PT ;  /* 0x000000060500720c */ /* 0x000fe20003fa6270 */
[-C--:B------:R-:W-:Y:S01]  /*17d00*/  FMUL.FTZ R5, R28, R3.reuse ;  /* 0x000000031c057220 */ /* 0x080fe20000410000 */
[----:B------:R-:W-:Y:S01]  /*17d10*/  FSEL R210, R88, -INF , !P6 ;  /* 0xff80000058d27808 */ /* 0x000fe20007000000 */
[----:B-1----:R-:W-:Y:S01]  /*17d20*/  FMUL.FTZ R7, R42, R3 ;  /* 0x000000032a077220 */ /* 0x002fe20000410000 */
[C---:B------:R-:W-:Y:S01]  /*17d30*/  ISETP.GE.AND P3, PT, R4.reuse, R8, PT ;  /* 0x000000080400720c */ /* 0x040fe20003f66270 */
[----:B------:R1:W-:Y:S01]  /*17d40*/  MUFU.TANH R28, R5 ;  /* 0x00000005001c7308 */ /* 0x0003e20000002400 */
[----:B------:R-:W-:-:S02]  /*17d50*/  ISETP.GE.AND P6, PT, R4, R6, PT ;  /* 0x000000060400720c */ /* 0x000fc40003fc6270 */
[----:B------:R-:W-:Y:S02]  /*17d60*/  IADD3 R4, R0, 0xd1, RZ ;  /* 0x000000d100047810 */ /* 0x000fe40007ffe0ff */
[----:B------:R-:W-:Y:S02]  /*17d70*/  FSEL R87, R80, -INF , !P4 ;  /* 0xff80000050577808 */ /* 0x000fe40006000000 */
[C---:B------:R-:W-:Y:S01]  /*17d80*/  ISETP.GE.AND P4, PT, R4.reuse, R8, PT ;  /* 0x000000080400720c */ /* 0x040fe20003f86270 */
[----:B------:R3:W-:Y:S01]  /*17d90*/  MUFU.TANH R41, R7 ;  /* 0x0000000700297308 */ /* 0x0007e20000002400 */
[----:B------:R-:W-:Y:S02]  /*17da0*/  ISETP.GE.AND P2, PT, R4, R6, PT ;  /* 0x000000060400720c */ /* 0x000fe40003f46270 */
[----:B------:R-:W-:Y:S02]  /*17db0*/  IADD3 R4, R0, 0xd8, RZ ;  /* 0x000000d800047810 */ /* 0x000fe40007ffe0ff */
[----:B------:R-:W-:-:S02]  /*17dc0*/  FSEL R85, R10, -INF , !P0 ;  /* 0xff8000000a557808 */ /* 0x000fc40004000000 */
[----:B------:R-:W-:Y:S01]  /*17dd0*/  FSEL R88, R65, -INF , !P1 ;  /* 0xff80000041587808 */ /* 0x000fe20004800000 */
[-C--:B-1----:R-:W-:Y:S01]  /*17de0*/  FMUL.FTZ R5, R29, R3.reuse ;  /* 0x000000031d057220 */ /* 0x082fe20000410000 */
[C---:B------:R-:W-:Y:S02]  /*17df0*/  ISETP.GE.AND P0, PT, R4.reuse, R8, PT ;  /* 0x000000080400720c */ /* 0x040fe40003f06270 */
[----:B------:R-:W-:Y:S01]  /*17e00*/  ISETP.GE.AND P1, PT, R4, R6, PT ;  /* 0x000000060400720c */ /* 0x000fe20003f26270 */
[----:B------:R1:W1:Y:S01]  /*17e10*/  MUFU.TANH R17, R5 ;  /* 0x0000000500117308 */ /* 0x0002620000002400 */
[----:B------:R-:W-:Y:S02]  /*17e20*/  IADD3 R4, R0, 0xd9, RZ ;  /* 0x000000d900047810 */ /* 0x000fe40007ffe0ff */
[----:B------:R-:W-:Y:S01]  /*17e30*/  FSEL R208, R64, -INF , !P5 ;  /* 0xff80000040d07808 */ /* 0x000fe20006800000 */
[----:B---3--:R-:W-:Y:S01]  /*17e40*/  FMUL.FTZ R7, R43, R3 ;  /* 0x000000032b077220 */ /* 0x008fe20000410000 */
[----:B------:R-:W-:-:S02]  /*17e50*/  FSEL R217, R9, -INF , !P3 ;  /* 0xff80000009d97808 */ /* 0x000fc40005800000 */
[C---:B------:R-:W-:Y:S01]  /*17e60*/  ISETP.GE.AND P5, PT, R4.reuse, R8, PT ;  /* 0x000000080400720c */ /* 0x040fe20003fa6270 */
[----:B------:R3:W-:Y:S01]  /*17e70*/  MUFU.TANH R40, R7 ;  /* 0x0000000700287308 */ /* 0x0007e20000002400 */
[----:B------:R-:W-:Y:S02]  /*17e80*/  ISETP.GE.AND P3, PT, R4, R6, PT ;  /* 0x000000060400720c */ /* 0x000fe40003f66270 */
[----:B------:R-:W-:Y:S02]  /*17e90*/  IADD3 R4, R0, 0xe1, RZ ;  /* 0x000000e100047810 */ /* 0x000fe40007ffe0ff */
[----:B------:R-:W-:Y:S02]  /*17ea0*/  FSEL R211, R53, -INF , !P6 ;  /* 0xff80000035d37808 */ /* 0x000fe40007000000 */
[----:B------:R-:W-:Y:S01]  /*17eb0*/  FSEL R218, R54, -INF , !P4 ;  /* 0xff80000036da7808 */ /* 0x000fe20006000000 */
[----:B-1----:R-:W-:Y:S01]  /*17ec0*/  FMUL.FTZ R5, R30, R3 ;  /* 0x000000031e057220 */ /* 0x002fe20000410000 */
[----:B------:R-:W-:-:S02]  /*17ed0*/  FSEL R214, R16, -INF , !P2 ;  /* 0xff80000010d67808 */ /* 0x000fc40005000000 */
[----:B----4-:R-:W-:Y:S01]  /*17ee0*/  FSEL R219, R52, -INF , !P0 ;  /* 0xff80000034db7808 */ /* 0x010fe20004000000 */
[----:B------:R1:W4:Y:S01]  /*17ef0*/  MUFU.TANH R10, R5 ;  /* 0x00000005000a7308 */ /* 0x0003220000002400 */
[C---:B------:R-:W-:Y:S02]  /*17f00*/  ISETP.GE.AND P2, PT, R4.reuse, R8, PT ;  /* 0x000000080400720c */ /* 0x040fe40003f46270 */
[----:B------:R-:W-:Y:S01]  /*17f10*/  ISETP.GE.AND P0, PT, R4, R6, PT ;  /* 0x000000060400720c */ /* 0x000fe20003f06270 */
[----:B---3--:R-:W-:Y:S01]  /*17f20*/  FMUL.FTZ R7, R31, R3 ;  /* 0x000000031f077220 */ /* 0x008fe20000410000 */
[----:B------:R-:W-:Y:S02]  /*17f30*/  IADD3 R4, R0, 0xe9, RZ ;  /* 0x000000e900047810 */ /* 0x000fe40007ffe0ff */
[----:B------:R-:W-:Y:S01]  /*17f40*/  FSEL R212, R48, -INF , !P1 ;  /* 0xff80000030d47808 */ /* 0x000fe20004800000 */
[----:B------:R3:W3:Y:S01]  /*17f50*/  MUFU.TANH R9, R7 ;  /* 0x0000000700097308 */ /* 0x0006e20000002400 */
[----:B------:R-:W-:-:S02]  /*17f60*/  FSEL R215, R49, -INF , !P5 ;  /* 0xff80000031d77808 */ /* 0x000fc40006800000 */
[----:B------:R-:W-:Y:S02]  /*17f70*/  FSEL R216, R45, -INF , !P3 ;  /* 0xff8000002dd87808 */ /* 0x000fe40005800000 */
[-C--:B------:R-:W-:Y:S02]  /*17f80*/  ISETP.GE.AND P3, PT, R4, R8.reuse, PT ;  /* 0x000000080400720c */ /* 0x080fe40003f66270 */
[----:B--2---:R-:W-:Y:S02]  /*17f90*/  FSEL R224, R44, -INF , !P2 ;  /* 0xff8000002ce07808 */ /* 0x004fe40005000000 */
[----:B-1----:R-:W-:Y:S02]  /*17fa0*/  IADD3 R5, R0, 0xe0, RZ ;  /* 0x000000e000057810 */ /* 0x002fe40007ffe0ff */
[----:B------:R-:W-:Y:S02]  /*17fb0*/  FSEL R226, R17, -INF , !P3 ;  /* 0xff80000011e27808 */ /* 0x000fe40005800000 */
[----:B------:R-:W-:-:S02]  /*17fc0*/  ISETP.GE.AND P6, PT, R5, R8, PT ;  /* 0x000000080500720c */ /* 0x000fc40003fc6270 */
[----:B------:R-:W-:Y:S01]  /*17fd0*/  ISETP.GE.AND P4, PT, R5, R6, PT ;  /* 0x000000060500720c */ /* 0x000fe20003f86270 */
[-C--:B---3--:R-:W-:Y:S01]  /*17fe0*/  FMUL.FTZ R7, R32, R3.reuse ;  /* 0x0000000320077220 */ /* 0x088fe20000410000 */
[----:B------:R-:W-:Y:S02]  /*17ff0*/  IADD3 R5, R0, 0xe8, RZ ;  /* 0x000000e800057810 */ /* 0x000fe40007ffe0ff */
[----:B------:R-:W-:Y:S01]  /*18000*/  FSEL R223, R11, -INF , !P6 ;  /* 0xff8000000bdf7808 */ /* 0x000fe20007000000 */
[----:B------:R1:W-:Y:S01]  /*18010*/  MUFU.TANH R16, R7 ;  /* 0x0000000700107308 */ /* 0x0003e20000002400 */
[C---:B------:R-:W-:Y:S02]  /*18020*/  ISETP.GE.AND P1, PT, R5.reuse, R8, PT ;  /* 0x000000080500720c */ /* 0x040fe40003f26270 */
[-C--:B------:R-:W-:Y:S01]  /*18030*/  ISETP.GE.AND P5, PT, R5, R6.reuse, PT ;  /* 0x000000060500720c */ /* 0x080fe20003fa6270 */
[----:B------:R-:W-:Y:S01]  /*18040*/  FMUL.FTZ R5, R34, R3 ;  /* 0x0000000322057220 */ /* 0x000fe20000410000 */
[----:B------:R-:W-:-:S02]  /*18050*/  ISETP.GE.AND P6, PT, R4, R6, PT ;  /* 0x000000060400720c */ /* 0x000fc40003fc6270 */
[----:B------:R-:W-:Y:S01]  /*18060*/  IADD3 R4, R0, 0xf0, RZ ;  /* 0x000000f000047810 */ /* 0x000fe20007ffe0ff */
[----:B------:R2:W3:Y:S01]  /*18070*/  MUFU.TANH R11, R5 ;  /* 0x00000005000b7308 */ /* 0x0004e20000002400 */
[----:B------:R-:W-:Y:S02]  /*18080*/  FSEL R221, R41, -INF , !P4 ;  /* 0xff80000029dd7808 */ /* 0x000fe40006000000 */
[C---:B------:R-:W-:Y:S02]  /*18090*/  ISETP.GE.AND P4, PT, R4.reuse, R8, PT ;  /* 0x000000080400720c */ /* 0x040fe40003f86270 */
[----:B------:R-:W-:Y:S02]  /*180a0*/  ISETP.GE.AND P2, PT, R4, R6, PT ;  /* 0x000000060400720c */ /* 0x000fe40003f46270 */
[----:B------:R-:W-:Y:S01]  /*180b0*/  IADD3 R4, R0, 0xf8, RZ ;  /* 0x000000f800047810 */ /* 0x000fe20007ffe0ff */
[----:B-1----:R-:W-:Y:S01]  /*180c0*/  FMUL.FTZ R7, R33, R3 ;  /* 0x0000000321077220 */ /* 0x002fe20000410000 */
[----:B----4-:R-:W-:-:S02]  /*180d0*/  FSEL R220, R10, -INF , !P5 ;  /* 0xff8000000adc7808 */ /* 0x010fc40006800000 */
[C---:B------:R-:W-:Y:S01]  /*180e0*/  ISETP.GE.AND P5, PT, R4.reuse, R8, PT ;  /* 0x000000080400720c */ /* 0x040fe20003fa6270 */
[----:B------:R1:W4:Y:S01]  /*180f0*/  MUFU.TANH R13, R7 ;  /* 0x00000007000d7308 */ /* 0x0003220000002400 */
[----:B------:R-:W-:Y:S01]  /*18100*/  ISETP.GE.AND P3, PT, R4, R6, PT ;  /* 0x000000060400720c */ /* 0x000fe20003f66270 */
[----:B------:R-:W-:Y:S01]  /*18110*/  FMUL.FTZ R4, R21, R3 ;  /* 0x0000000315047220 */ /* 0x000fe20000410000 */
[----:B------:R-:W-:Y:S02]  /*18120*/  FSEL R227, R9, -INF , !P6 ;  /* 0xff80000009e37808 */ /* 0x000fe40007000000 */
[----:B--2---:R-:W-:Y:S02]  /*18130*/  IADD3 R5, R0, 0xf1, RZ ;  /* 0x000000f100057810 */ /* 0x004fe40007ffe0ff */
[----:B------:R-:W-:Y:S01]  /*18140*/  FSEL R222, R40, -INF , !P0 ;  /* 0xff80000028de7808 */ /* 0x000fe20004000000 */
[----:B------:R2:W2:Y:S01]  /*18150*/  MUFU.TANH R9, R4 ;  /* 0x0000000400097308 */ /* 0x0004a20000002400 */
[----:B------:R-:W-:-:S02]  /*18160*/  FSEL R225, R28, -INF , !P1 ;  /* 0xff8000001ce17808 */ /* 0x000fc40004800000 */
[C---:B------:R-:W-:Y:S02]  /*18170*/  ISETP.GE.AND P0, PT, R5.reuse, R8, PT ;  /* 0x000000080500720c */ /* 0x040fe40003f06270 */
[----:B------:R-:W-:Y:S02]  /*18180*/  ISETP.GE.AND P1, PT, R5, R6, PT ;  /* 0x000000060500720c */ /* 0x000fe40003f26270 */
[----:B---3--:R-:W-:Y:S01]  /*18190*/  FSEL R228, R11, -INF , !P2 ;  /* 0xff8000000be47808 */ /* 0x008fe20005000000 */
[-C--:B-1----:R-:W-:Y:S01]  /*181a0*/  FMUL.FTZ R7, R35, R3.reuse ;  /* 0x0000000323077220 */ /* 0x082fe20000410000 */
[----:B------:R-:W-:Y:S02]  /*181b0*/  IADD3 R11, R177, 0x800, RZ ;  /* 0x00000800b10b7810 */ /* 0x000fe40007ffe0ff */
[CC--:B------:R-:W-:Y:S01]  /*181c0*/  ISETP.GE.AND P6, PT, R0.reuse, R8.reuse, PT ;  /* 0x000000080000720c */ /* 0x0c0fe20003fc6270 */
[----:B------:R1:W-:Y:S01]  /*181d0*/  MUFU.TANH R12, R7 ;  /* 0x00000007000c7308 */ /* 0x0003e20000002400 */
[----:B------:R-:W-:Y:S01]  /*181e0*/  IADD3 R0, R0, 0xf9, RZ ;  /* 0x000000f900007810 */ /* 0x000fe20007ffe0ff */
[----:B------:R3:W-:Y:S01]  /*181f0*/  STL [R1+0xa0], R11 ;  /* 0x0000a00b01007387 */ /* 0x0007e20000100800 */
[----:B------:R-:W-:Y:S01]  /*18200*/  FSEL R229, R16, -INF , !P4 ;  /* 0xff80000010e57808 */ /* 0x000fe20006000000 */
[----:B--2---:R-:W-:Y:S01]  /*18210*/  FMUL.FTZ R4, R22, R3 ;  /* 0x0000000316047220 */ /* 0x004fe20000410000 */
[----:B------:R-:W-:-:S02]  /*18220*/  ISETP.GE.AND P4, PT, R0, R8, PT ;  /* 0x000000080000720c */ /* 0x000fc40003f86270 */
[----:B------:R-:W-:Y:S01]  /*18230*/  ISETP.GE.AND P2, PT, R0, R6, PT ;  /* 0x000000060000720c */ /* 0x000fe20003f46270 */
[----:B------:R2:W2:Y:S01]  /*18240*/  MUFU.TANH R5, R4 ;  /* 0x0000000400057308 */ /* 0x0004a20000002400 */
[----:B------:R-:W-:Y:S02]  /*18250*/  LOP3.LUT R0, R205, R206, RZ, 0xfc, !PT ;  /* 0x000000cecd007212 */ /* 0x000fe400078efcff */
[----:B----4-:R-:W-:Y:S02]  /*18260*/  FSEL R206, R13, -INF , !P0 ;  /* 0xff8000000dce7808 */ /* 0x010fe40004000000 */
[----:B------:R-:W-:Y:S02]  /*18270*/  ISETP.NE.U32.AND P0, PT, R240, RZ, PT ;  /* 0x000000fff000720c */ /* 0x000fe40003f05070 */
[----:B------:R-:W-:Y:S01]  /*18280*/  FSEL R231, R9, -INF , !P4 ;  /* 0xff80000009e77808 */ /* 0x000fe20006000000 */
[----:B-1----:R-:W-:Y:S01]  /*18290*/  FMUL.FTZ R7, R20, R3 ;  /* 0x0000000314077220 */ /* 0x002fe20000410000 */
[----:B------:R-:W-:-:S03]  /*182a0*/  ISETP.NE.AND.EX P0, PT, R241, RZ, PT, P0 ;  /* 0x000000fff100720c */ /* 0x000fc60003f05300 */
[----:B------:R1:W4:Y:S01]  /*182b0*/  MUFU.TANH R10, R7 ;  /* 0x00000007000a7308 */ /* 0x0003220000002400 */
[----:B--2---:R-:W-:Y:S02]  /*182c0*/  IADD3 R4, R177, 0x1000, RZ ;  /* 0x00001000b1047810 */ /* 0x004fe40007ffe0ff */
[----:B------:R-:W-:Y:S02]  /*182d0*/  FSEL R205, R5, -INF , !P3 ;  /* 0xff80000005cd7808 */ /* 0x000fe40005800000 */
[----:B---3--:R-:W-:Y:S01]  /*182e0*/  IADD3 R11, R177, 0x1800, RZ ;  /* 0x00001800b10b7810 */ /* 0x008fe20007ffe0ff */
[----:B------:R2:W-:Y:S04]  /*182f0*/  STL [R1+0xb0], R4 ;  /* 0x0000b00401007387 */ /* 0x0005e80000100800 */
[----:B------:R3:W-:Y:S01]  /*18300*/  STL [R1+0xb4], R11 ;  /* 0x0000b40b01007387 */ /* 0x0007e20000100800 */
[-C--:B-1----:R-:W-:Y:S01]  /*18310*/  FMUL.FTZ R7, R136, R3.reuse ;  /* 0x0000000388077220 */ /* 0x082fe20000410000 */
[----:B------:R-:W-:Y:S01]  /*18320*/  FSEL R136, R12, -INF , !P1 ;  /* 0xff8000000c887808 */ /* 0x000fe20004800000 */
[----:B------:R-:W-:Y:S01]  /*18330*/  FMUL.FTZ R3, R23, R3 ;  /* 0x0000000317037220 */ /* 0x000fe20000410000 */
[----:B------:R-:W-:-:S02]  /*18340*/  IADD3 R12, R177, 0x3800, RZ ;  /* 0x00003800b10c7810 */ /* 0x000fc40007ffe0ff */
[----:B------:R-:W-:Y:S02]  /*18350*/  ISETP.GE.AND P1, PT, R230, 0x2, PT ;  /* 0x00000002e600780c */ /* 0x000fe40003f26270 */
[----:B----4-:R-:W-:Y:S01]  /*18360*/  FSEL R230, R10, -INF , !P5 ;  /* 0xff8000000ae67808 */ /* 0x010fe20006800000 */
[----:B------:R-:W1:Y:S01]  /*18370*/  MUFU.TANH R3, R3 ;  /* 0x0000000300037308 */ /* 0x000e620000002400 */
[C---:B--2---:R-:W-:Y:S02]  /*18380*/  IADD3 R4, R177.reuse, 0x2000, RZ ;  /* 0x00002000b1047810 */ /* 0x044fe40007ffe0ff */
[----:B---3--:R-:W-:-:S03]  /*18390*/  IADD3 R11, R177, 0x2800, RZ ;  /* 0x00002800b10b7810 */ /* 0x008fc60007ffe0ff */
[----:B------:R2:W-:Y:S01]  /*183a0*/  STL [R1+0xb8], R4 ;  /* 0x0000b80401007387 */ /* 0x0005e20000100800 */
[----:B-1----:R-:W-:-:S03]  /*183b0*/  FSEL R232, R3, -INF , !P2 ;  /* 0xff80000003e87808 */ /* 0x002fc60005000000 */
[----:B------:R1:W-:Y:S01]  /*183c0*/  STL [R1+0xbc], R11 ;  /* 0x0000bc0b01007387 */ /* 0x0003e20000100800 */
[----:B--2---:R2:W3:Y:S01]  /*183d0*/  MUFU.TANH R4, R7 ;  /* 0x0000000700047308 */ /* 0x0044e20000002400 */
[C---:B-1----:R-:W-:Y:S02]  /*183e0*/  IADD3 R11, R177.reuse, 0x4000, RZ ;  /* 0x00004000b10b7810 */ /* 0x042fe40007ffe0ff */
[----:B--2---:R-:W-:Y:S02]  /*183f0*/  IADD3 R7, R177, 0x3000, RZ ;  /* 0x00003000b1077810 */ /* 0x004fe40007ffe0ff */
[----:B---3--:R-:W-:-:S03]  /*18400*/  FSEL R48, R4, -INF , !P6 ;  /* 0xff80000004307808 */ /* 0x008fc60007000000 */
[----:B------:R1:W-:Y:S04]  /*18410*/  STL [R1+0xfc], R7 ;  /* 0x0000fc0701007387 */ /* 0x0003e80000100800 */
[----:B------:R2:W-:Y:S04]  /*18420*/  STL [R1+0x100], R12 ;  /* 0x0001000c01007387 */ /* 0x0005e80000100800 */
[----:B------:R3:W-:Y:S01]  /*18430*/  STL [R1+0x108], R11 ;  /* 0x0001080b01007387 */ /* 0x0007e20000100800 */
[C---:B-1----:R-:W-:Y:S02]  /*18440*/  IADD3 R7, R177.reuse, 0x4800, RZ ;  /* 0x00004800b1077810 */ /* 0x042fe40007ffe0ff */
[----:B--2---:R-:W-:-:S03]  /*18450*/  IADD3 R12, R177, 0x5000, RZ ;  /* 0x00005000b10c7810 */ /* 0x004fc60007ffe0ff */
[----:B------:R1:W-:Y:S01]  /*18460*/  STL [R1+0x10c], R7 ;  /* 0x00010c0701007387 */ /* 0x0003e20000100800 */
[----:B---3--:R-:W-:-:S03]  /*18470*/  IADD3 R11, R177, 0x5800, RZ ;  /* 0x00005800b10b7810 */ /* 0x008fc60007ffe0ff */
        /* <DEDUP_REMOVED lines=8> */
[----:B-1----:R-:W-:-:S05]  /*18500*/  IADD3 R7, R177, 0x7800, RZ ;  /* 0x00007800b1077810 */ /* 0x002fca0007ffe0ff */
[----:B------:R2:W-:Y:S01]  /*18510*/  STL [R1+0x124], R7 ;  /* 0x0001240701007387 */ /* 0x0005e20000100800 */
[----:B------:R-:W-:Y:S05]  /*18520*/  @!P1 BRA `(.L_x_1405) ;  /* 0x00000f8000009947 */ /* 0x000fea0003800000 */
[----:B------:R-:W-:Y:S01]  /*18530*/  BSSY B0, `(.L_x_1406) ;  /* 0x0000042000007945 */ /* 0x000fe20003800000 */
[----:B------:R-:W-:Y:S05]  /*18540*/  @!P0 BRA `(.L_x_1407) ;  /* 0x000003d000008947 */ /* 0x000fea0003800000 */
[----:B------:R-:W3:Y:S01]  /*18550*/  LD.E R4, [R18.64+0x170] ;  /* 0x0001700612047980 */ /* 0x000ee2000c101900 */
[----:B--2---:R-:W-:Y:S02]  /*18560*/  IABS R7, R101 ;  /* 0x0000006500077213 */ /* 0x004fe40000000000 */
[----:B------:R-:W-:-:S04]  /*18570*/  IADD3 R12, R101, -0x100, RZ ;  /* 0xffffff00650c7810 */ /* 0x000fc80007ffe0ff */
[----:B------:R-:W-:Y:S02]  /*18580*/  IABS R9, R12 ;  /* 0x0000000c00097213 */ /* 0x000fe40000000000 */
[-C--:B---3--:R-:W-:Y:S02]  /*18590*/  IABS R3, R4.reuse ;  /* 0x0000000400037213 */ /* 0x088fe40000000000 */
        /* <DEDUP_REMOVED lines=56> */
.L_x_1407:
[----:B------:R-:W3:Y:S02]  /*18920*/  LD.E R3, [R18.64+0x38] ;  /* 0x0000380612037980 */ /* 0x000ee4000c101900 */
[----:B---3--:R-:W-:-:S04]  /*18930*/  LEA R3, -R3, RZ, 0x8 ;  /* 0x000000ff03037211 */ /* 0x008fc800078e41ff */
[----:B------:R-:W-:Y:S02]  /*18940*/  SHF.R.S32.HI R4, RZ, 0x1f, R3 ;  /* 0x0000001fff047819 */ /* 0x000fe40000011403 */
.L_x_1408:
[----:B------:R-:W-:Y:S05]  /*18950*/  BSYNC B0 ;  /* 0x0000000000007941 */ /* 0x000fea0003800000 */
.L_x_1406:
[----:B------:R-:W3:Y:S01]  /*18960*/  LDL R5, [R1] ;  /* 0x0000000001057983 */ /* 0x000ee20000100800 */
[----:B------:R-:W-:Y:S01]  /*18970*/  BSSY B0, `(.L_x_1409) ;  /* 0x00000b0000007945 */ /* 0x000fe20003800000 */
[----:B---3--:R-:W-:-:S13]  /*18980*/  ISETP.GE.AND P2, PT, R132, R5, PT ;  /* 0x000000058400720c */ /* 0x008fda0003f46270 */
[----:B------:R-:W-:Y:S01]  /*18990*/  @!P2 IADD3 R5, P4, R3, R117, RZ ;  /* 0x000000750305a210 */ /* 0x000fe20007f9e0ff */
[----:B--2---:R-:W-:Y:S01]  /*189a0*/  @!P2 IMAD.MOV.U32 R11, RZ, RZ, R4 ;  /* 0x000000ffff0ba224 */ /* 0x004fe200078e0004 */
        /* <DEDUP_REMOVED lines=172> */
.L_x_1410:
[----:B------:R-:W-:Y:S05]  /*19470*/  BSYNC B0 ;  /* 0x0000000000007941 */ /* 0x000fea0003800000 */
.L_x_1409:
[----:B------:R-:W0:Y:S01]  /*19480*/  LDGDEPBAR ;  /* 0x00000000000079af */ /* 0x000e220000000000 */
[----:B------:R-:W-:-:S04]  /*19490*/  LEA R239, P2, R3, R239, 0x1 ;  /* 0x000000ef03ef7211 */ /* 0x000fc800078408ff */
[----:B------:R-:W-:-:S04]  /*194a0*/  LEA.HI.X R242, R3, R242, R4, 0x1, P2 ;  /* 0x000000f203f27211 */ /* 0x000fc800010f0c04 */
.L_x_1405:
[----:B------:R-:W-:Y:S05]  /*194b0*/  BSYNC B1 ;  /* 0x0000000000017941 */ /* 0x000fea0003800000 */
.L_x_1404:
[----:B------:R-:W-:Y:S01]  /*194c0*/  FMNMX.FTZ R3, R121, R116, !PT ;  /* 0x0000007479037209 */ /* 0x000fe20007810000 */
[----:B------:R-:W3:Y:S03]  /*194d0*/  LD.E R4, [R18.64+0xdc] ;  /* 0x0000dc0612047980 */ /* 0x000ee6000c101900 */
[----:B------:R-:W-:-:S04]  /*194e0*/  FMNMX.FTZ R3, R122, R3, !PT ;  /* 0x000000037a037209 */ /* 0x000fc80007810000 */
[----:B------:R-:W-:-:S04]  /*194f0*/  FMNMX.FTZ R3, R118, R3, !PT ;  /* 0x0000000376037209 */ /* 0x000fc80007810000 */
[----:B------:R-:W-:-:S04]  /*19500*/  FMNMX.FTZ R3, R131, R3, !PT ;  /* 0x0000000383037209 */ /* 0x000fc80007810000 */
[----:B------:R-:W-:-:S04]  /*19510*/  FMNMX.FTZ R3, R130, R3, !PT ;  /* 0x0000000382037209 */ /* 0x000fc80007810000 */
[----:B------:R-:W-:Y:S02]  /*19520*/  FMNMX.FTZ R3, R129, R3, !PT ;  /* 0x0000000381037209 */ /* 0x000fe40007810000 */
[----:B-1----:R-:W-:Y:S02]  /*19530*/  FMNMX.FTZ R36, R48, R134, !PT ;  /* 0x0000008630247209 */ /* 0x002fe40007810000 */
        /* <DEDUP_REMOVED lines=122> */
[----:B--2---:R-:W2:Y:S01]  /*19ce0*/  SHFL.BFLY PT, R7, R3, 0x1, 0x1f ;  /* 0x0c201f0003077f89 */ /* 0x004ea200000e0000 */
[----:B-1----:R-:W-:Y:S02]  /*19cf0*/  FMNMX.FTZ R36, R36, R5, !PT ;  /* 0x0000000524247209 */ /* 0x002fe40007810000 */
[----:B--2---:R-:W-:-:S03]  /*19d00*/  FMNMX.FTZ R3, R3, R7, !PT ;  /* 0x0000000703037209 */ /* 0x004fc60007810000 */
[----:B------:R-:W1:Y:S01]  /*19d10*/  SHFL.BFLY PT, R9, R36, 0x1, 0x1f ;  /* 0x0c201f0024097f89 */ /* 0x000e6200000e0000 */
[----:B------:R-:W-:Y:S01]  /*19d20*/  FSETP.NEU.FTZ.AND P2, PT, R3, -INF , PT ;  /* 0xff8000000300780b */ /* 0x000fe20003f5d000 */
[----:B---3--:R-:W-:-:S05]  /*19d30*/  FMUL.FTZ R5, R4, R3 ;  /* 0x0000000304057220 */ /* 0x008fca0000410000 */
[----:B------:R-:W-:-:S05]  /*19d40*/  FSEL R5, R5, RZ, P2 ;  /* 0x000000ff05057208 */ /* 0x000fca0001000000 */
[----:B------:R-:W-:-:S04]  /*19d50*/  FFMA.FTZ R7, R121, R4, -R5 ;  /* 0x0000000479077223 */ /* 0x000fc80000010805 */
[----:B------:R2:W-:Y:S01]  /*19d60*/  MUFU.EX2 R249, R7 ;  /* 0x0000000700f97308 */ /* 0x0005e20000000800 */
[----:B-1----:R-:W-:Y:S01]  /*19d70*/  FMNMX.FTZ R36, R36, R9, !PT ;  /* 0x0000000924247209 */ /* 0x002fe20007810000 */
[----:B--2---:R-:W-:-:S06]  /*19d80*/  FFMA.FTZ R7, R116, R4, -R5 ;  /* 0x0000000474077223 */ /* 0x004fcc0000010805 */
[----:B------:R1:W2:Y:S01]  /*19d90*/  MUFU.EX2 R10, R7 ;  /* 0x00000007000a7308 */ /* 0x0002a20000000800 */
        /* <DEDUP_REMOVED lines=8> */
[----:B------:R-:W3:Y:S01]  /*19e20*/  LDSM.16.MT88.4 R28, [R181+0xa000] ;  /* 0x00a00000b51c783b */ /* 0x000ee20000004200 */
        /* <DEDUP_REMOVED lines=9> */
[----:B------:R-:W4:Y:S01]  /*19ec0*/  MUFU.EX2 R250, R9 ;  /* 0x0000000900fa7308 */ /* 0x000f220000000800 */
[----:B-1----:R-:W-:-:S07]  /*19ed0*/  FFMA.FTZ R0, R135, R4, -R7 ;  /* 0x0000000487007223 */ /* 0x002fce0000010807 */
[----:B------:R1:W5:Y:S01]  /*19ee0*/  MUFU.EX2 R247, R0 ;  /* 0x0000000000f77308 */ /* 0x0003620000000800 */
[----:B------:R-:W-:Y:S02]  /*19ef0*/  LEA R180, R186, R179, 0x1 ;  /* 0x000000b3bab47211 */ /* 0x000fe400078e08ff */
[----:B--2---:R-:W-:Y:S02]  /*19f00*/  F2FP.BF16.PACK_AB R13, R10, R249 ;  /* 0x000000f90a0d723e */ /* 0x004fe400000010ff */
[----:B----4-:R-:W-:Y:S01]  /*19f10*/  F2FP.BF16.PACK_AB R15, R250, R246 ;  /* 0x000000f6fa0f723e */ /* 0x010fe200000010ff */
[----:B------:R-:W2:Y:S01]  /*19f20*/  LDSM.16.MT88.4 R32, [R180+0xa000] ;  /* 0x00a00000b420783b */ /* 0x000ea20000004200 */
[----:B------:R-:W-:Y:S01]  /*19f30*/  F2FP.BF16.PACK_AB R12, R11, R101 ;  /* 0x000000650b0c723e */ /* 0x000fe200000010ff */
[----:B-1----:R-:W-:-:S04]  /*19f40*/  FFMA.FTZ R0, R131, R4, -R5 ;  /* 0x0000000483007223 */ /* 0x002fc80000010805 */
[----:B------:R1:W-:Y:S01]  /*19f50*/  MUFU.EX2 R238, R0 ;  /* 0x0000000000ee7308 */ /* 0x0003e20000000800 */
[----:B-----5:R-:W-:Y:S01]  /*19f60*/  F2FP.BF16.PACK_AB R14, R247, R248 ;  /* 0x000000f8f70e723e */ /* 0x020fe200000010ff */
[----:B-1----:R-:W-:-:S06]  /*19f70*/  FFMA.FTZ R0, R130, R4, -R5 ;  /* 0x0000000482007223 */ /* 0x002fcc0000010805 */
[----:B------:R1:W-:Y:S01]  /*19f80*/  MUFU.EX2 R17, R0 ;  /* 0x0000000000117308 */ /* 0x0003e20000000800 */
[C---:B---3--:R-:W-:Y:S08]  /*19f90*/  HMMA.16816.F32.BF16 R56, R12.reuse, R28, RZ ;  /* 0x0000001c0c38723c */ /* 0x048ff000000418ff */
        /* <DEDUP_REMOVED lines=129> */
[C---:B------:R-:W-:Y:S08]  /*1a7b0*/  HMMA.16816.F32.BF16 R52, R12.reuse, R20, R52 ;  /* 0x000000140c34723c */ /* 0x040ff00000041834 */
        /* <DEDUP_REMOVED lines=59> */
[----:B---3--:R-:W-:Y:S01]  /*1ab70*/  HMMA.16816.F32.BF16 R68, R12, R28, R68 ;  /* 0x0000001c0c44723c */ /* 0x008fe20000041844 */
[----:B------:R-:W-:-:S07]  /*1ab80*/  MOV R173, R143 ;  /* 0x0000008f00ad7202 */ /* 0x000fce0000000f00 */
        /* <DEDUP_REMOVED lines=13> */
[----:B------:R-:W-:Y:S01]  /*1ac60*/  MOV R171, R137 ;  /* 0x0000008900ab7202 */ /* 0x000fe20000000f00 */
[----:B-1----:R-:W-:-:S05]  /*1ac70*/  FFMA.FTZ R0, R201, R4, -R7 ;  /* 0x00000004c9007223 */ /* 0x002fca0000010807 */
        /* <DEDUP_REMOVED lines=9> */
[----:B------:R-:W-:Y:S01]  /*1ad10*/  MOV R193, R134 ;  /* 0x0000008600c17202 */ /* 0x000fe20000000f00 */
[----:B--2---:R-:W-:Y:S01]  /*1ad20*/  HMMA.16816.F32.BF16 R44, R12, R28, R44 ;  /* 0x0000001c0c2c723c */ /* 0x004fe2000004182c */
[----:B------:R-:W-:Y:S01]  /*1ad30*/  MOV R167, R135 ;  /* 0x0000008700a77202 */ /* 0x000fe20000000f00 */
[----:B-1----:R-:W-:-:S04]  /*1ad40*/  FFMA.FTZ R0, R202, R4, -R5 ;  /* 0x00000004ca007223 */ /* 0x002fc80000010805 */
[----:B------:R1:W-:Y:S02]  /*1ad50*/  MUFU.EX2 R17, R0 ;  /* 0x0000000000117308 */ /* 0x0003e40000000800 */
        /* <DEDUP_REMOVED lines=10> */
[----:B------:R1:W-:Y:S01]  /*1ae00*/  MUFU.EX2 R135, R0 ;  /* 0x0000000000877308 */ /* 0x0003e20000000800 */
[----:B------:R-:W-:Y:S01]  /*1ae10*/  MOV R170, R130 ;  /* 0x0000008200aa7202 */ /* 0x000fe20000000f00 */
[----:B------:R-:W-:Y:S01]  /*1ae20*/  HMMA.16816.F32.BF16 R52, R12, R20, R52 ;  /* 0x000000140c34723c */ /* 0x000fe20000041834 */
[----:B------:R-:W-:-:S07]  /*1ae30*/  MOV R175, R16 ;  /* 0x0000001000af7202 */ /* 0x000fce0000000f00 */
[----:B------:R-:W-:Y:S01]  /*1ae40*/  HMMA.16816.F32.BF16 R48, R12, R22, R48 ;  /* 0x000000160c30723c */ /* 0x000fe20000041830 */
[----:B------:R-:W3:Y:S01]  /*1ae50*/  LDSM.16.MT88.4 R20, [R181+0xe000] ;  /* 0x00e00000b514783b */ /* 0x000ee20000004200 */
[----:B-1----:R-:W-:-:S04]  /*1ae60*/  FFMA.FTZ R0, R204, R4, -R7 ;  /* 0x00000004cc007223 */ /* 0x002fc80000010807 */
[----:B------:R1:W-:Y:S01]  /*1ae70*/  MUFU.EX2 R130, R0 ;  /* 0x0000000000827308 */ /* 0x0003e20000000800 */
[----:B------:R-:W-:Y:S02]  /*1ae80*/  MOV R196, R129 ;  /* 0x0000008100c47202 */ /* 0x000fe40000000f00 */
[----:B------:R-:W-:Y:S01]  /*1ae90*/  MOV R197, R131 ;  /* 0x0000008300c57202 */ /* 0x000fe20000000f00 */
[----:B-1----:R-:W-:-:S04]  /*1aea0*/  FFMA.FTZ R0, R203, R4, -R7 ;  /* 0x00000004cb007223 */ /* 0x002fc80000010807 */
        /* <DEDUP_REMOVED lines=52> */
[----:B-1----:R-:W-:Y:S02]  /*1b1f0*/  F2FP.BF16.PACK_AB R14, R123, R121 ;  /* 0x000000797b0e723e */ /* 0x002fe400000010ff */
[----:B------:R-:W-:Y:S01]  /*1b200*/  MOV R194, R116 ;  /* 0x0000007400c27202 */ /* 0x000fe20000000f00 */
        /* <DEDUP_REMOVED lines=8> */
[----:B-1----:R-:W-:-:S04]  /*1b290*/  FFMA.FTZ R0, R103, R4, -R5 ;  /* 0x0000000467007223 */ /* 0x002fc80000010805 */
[----:B------:R1:W-:Y:S02]  /*1b2a0*/  MUFU.EX2 R115, R0 ;  /* 0x0000000000737308 */ /* 0x0003e40000000800 */
[C---:B-----5:R-:W-:Y:S08]  /*1b2b0*/  HMMA.16816.F32.BF16 R40, R12.reuse, R24, R40 ;  /* 0x000000180c28723c */ /* 0x060ff00000041828 */
        /* <DEDUP_REMOVED lines=8> */
[----:B------:R1:W5:Y:S02]  /*1b340*/  MUFU.EX2 R111, R0 ;  /* 0x00000000006f7308 */ /* 0x0003640000000800 */
[----:B-1----:R-:W-:-:S06]  /*1b350*/  FFMA.FTZ R0, R109, R4, -R7 ;  /* 0x000000046d007223 */ /* 0x002fcc0000010807 */
[----:B------:R1:W-:Y:S02]  /*1b360*/  MUFU.EX2 R110, R0 ;  /* 0x00000000006e7308 */ /* 0x0003e40000000800 */
[----:B-1----:R-:W-:-:S06]  /*1b370*/  FFMA.FTZ R0, R108, R4, -R7 ;  /* 0x000000046c007223 */ /* 0x002fcc0000010807 */
[----:B------:R1:W1:Y:S02]  /*1b380*/  MUFU.EX2 R112, R0 ;  /* 0x0000000000707308 */ /* 0x0002640000000800 */
[----:B-1----:R-:W-:-:S06]  /*1b390*/  FFMA.FTZ R0, R104, R4, -R5 ;  /* 0x0000000468007223 */ /* 0x002fcc0000010805 */
[----:B------:R1:W1:Y:S01]  /*1b3a0*/  MUFU.EX2 R109, R0 ;  /* 0x00000000006d7308 */ /* 0x0002620000000800 */
[----:B--2---:R-:W-:Y:S01]  /*1b3b0*/  HMMA.16816.F32.BF16 R64, R12, R28, R52 ;  /* 0x0000001c0c40723c */ /* 0x004fe20000041834 */
[----:B-1----:R-:W-:-:S06]  /*1b3c0*/  FFMA.FTZ R0, R98, R4, -R5 ;  /* 0x0000000462007223 */ /* 0x002fcc0000010805 */
[----:B------:R1:W-:Y:S01]  /*1b3d0*/  MUFU.EX2 R107, R0 ;  /* 0x00000000006b7308 */ /* 0x0003e20000000800 */
[----:B------:R-:W-:Y:S01]  /*1b3e0*/  HMMA.16816.F32.BF16 R60, R12, R30, R32 ;  /* 0x0000001e0c3c723c */ /* 0x000fe20000041820 */
[----:B------:R-:W-:Y:S01]  /*1b3f0*/  MOV R192, R83 ;  /* 0x0000005300c07202 */ /* 0x000fe20000000f00 */
[----:B------:R-:W-:Y:S05]  /*1b400*/  LDSM.16.MT88.4 R28, [R179+0xf000] ;  /* 0x00f00000b31c783b */ /* 0x000fea0000004200 */
[----:B-----5:R-:W-:Y:S02]  /*1b410*/  F2FP.BF16.PACK_AB R12, R111, R113 ;  /* 0x000000716f0c723e */ /* 0x020fe400000010ff */
[----:B------:R-:W-:Y:S01]  /*1b420*/  F2FP.BF16.PACK_AB R13, R116, R114 ;  /* 0x00000072740d723e */ /* 0x000fe200000010ff */
[----:B-1----:R-:W-:Y:S01]  /*1b430*/  FFMA.FTZ R0, R99, R4, -R5 ;  /* 0x0000000463007223 */ /* 0x002fe20000010805 */
[----:B------:R-:W-:-:S02]  /*1b440*/  F2FP.BF16.PACK_AB R14, R112, R110 ;  /* 0x0000006e700e723e */ /* 0x000fc400000010ff */
[----:B------:R-:W-:Y:S01]  /*1b450*/  F2FP.BF16.PACK_AB R15, R109, R115 ;  /* 0x000000736d0f723e */ /* 0x000fe200000010ff */
[----:B------:R1:W-:Y:S01]  /*1b460*/  MUFU.EX2 R105, R0 ;  /* 0x0000000000697308 */ /* 0x0003e20000000800 */
        /* <DEDUP_REMOVED lines=10> */
[----:B------:R-:W-:Y:S01]  /*1b510*/  FADD.FTZ R10, R249, R10 ;  /* 0x0000000af90a7221 */ /* 0x000fe20000010000 */
[----:B------:R-:W-:Y:S06]  /*1b520*/  LDSM.16.MT88.4 R24, [R178+0xf800] ;  /* 0x00f80000b218783b */ /* 0x000fec0000004200 */
[----:B----4-:R-:W-:Y:S01]  /*1b530*/  HMMA.16816.F32.BF16 R72, R12, R20, R48 ;  /* 0x000000140c48723c */ /* 0x010fe20000041830 */
[----:B-1----:R-:W-:-:S07]  /*1b540*/  FFMA.FTZ R0, R86, R4, -R7 ;  /* 0x0000000456007223 */ /* 0x002fce0000010807 */
[----:B------:R-:W-:Y:S01]  /*1b550*/  HMMA.16816.F32.BF16 R68, R12, R22, R44 ;  /* 0x000000160c44723c */ /* 0x000fe2000004182c */
[----:B------:R-:W1:Y:S01]  /*1b560*/  LDSM.16.MT88.4 R20, [R180+0xf000] ;  /* 0x00f00000b414783b */ /* 0x000e620000004200 */
[----:B------:R2:W-:Y:S02]  /*1b570*/  MUFU.EX2 R103, R0 ;  /* 0x0000000000677308 */ /* 0x0005e40000000800 */
[----:B--2---:R-:W-:-:S06]  /*1b580*/  FFMA.FTZ R0, R102, R4, -R7 ;  /* 0x0000000466007223 */ /* 0x004fcc0000010807 */
[----:B------:R2:W3:Y:S01]  /*1b590*/  MUFU.EX2 R104, R0 ;  /* 0x0000000000687308 */ /* 0x0004e20000000800 */
[----:B------:R-:W-:Y:S02]  /*1b5a0*/  FADD.FTZ R10, R246, R10 ;  /* 0x0000000af60a7221 */ /* 0x000fe40000010000 */
[----:B------:R-:W-:Y:S02]  /*1b5b0*/  FADD.FTZ R9, R101, R11 ;  /* 0x0000000b65097221 */ /* 0x000fe40000010000 */
[----:B--2---:R-:W-:-:S04]  /*1b5c0*/  FFMA.FTZ R0, R97, R4, -R7 ;  /* 0x0000000461007223 */ /* 0x004fc80000010807 */
[----:B------:R2:W-:Y:S02]  /*1b5d0*/  MUFU.EX2 R102, R0 ;  /* 0x0000000000667308 */ /* 0x0005e40000000800 */
[----:B--2---:R-:W-:-:S06]  /*1b5e0*/  FFMA.FTZ R0, R96, R4, -R7 ;  /* 0x0000000460007223 */ /* 0x004fcc0000010807 */
[----:B------:R2:W4:Y:S02]  /*1b5f0*/  MUFU.EX2 R108, R0 ;  /* 0x00000000006c7308 */ /* 0x0005240000000800 */
[----:B--2---:R-:W-:-:S06]  /*1b600*/  FFMA.FTZ R0, R91, R4, -R5 ;  /* 0x000000045b007223 */ /* 0x004fcc0000010805 */
[----:B------:R2:W5:Y:S02]  /*1b610*/  MUFU.EX2 R101, R0 ;  /* 0x0000000000657308 */ /* 0x0005640000000800 */
[----:B--2---:R-:W-:-:S04]  /*1b620*/  FADD.FTZ R0, R250, R10 ;  /* 0x0000000afa007221 */ /* 0x004fc80000010000 */
[----:B------:R-:W-:Y:S02]  /*1b630*/  FADD.FTZ R11, R238, R0 ;  /* 0x00000000ee0b7221 */ /* 0x000fe40000010000 */
[----:B------:R-:W-:-:S04]  /*1b640*/  FFMA.FTZ R0, R89, R4, -R5 ;  /* 0x0000000459007223 */ /* 0x000fc80000010805 */
[----:B------:R2:W-:Y:S01]  /*1b650*/  MUFU.EX2 R99, R0 ;  /* 0x0000000000637308 */ /* 0x0005e20000000800 */
[----:B-1----:R-:W-:Y:S01]  /*1b660*/  HMMA.16816.F32.BF16 R48, R12, R20, R64 ;  /* 0x000000140c30723c */ /* 0x002fe20000041840 */
[----:B--2---:R-:W-:-:S06]  /*1b670*/  FFMA.FTZ R0, R87, R4, -R5 ;  /* 0x0000000457007223 */ /* 0x004fcc0000010805 */
[----:B------:R1:W-:Y:S01]  /*1b680*/  MUFU.EX2 R98, R0 ;  /* 0x0000000000627308 */ /* 0x0003e20000000800 */
[C---:B------:R-:W-:Y:S01]  /*1b690*/  HMMA.16816.F32.BF16 R44, R12.reuse, R22, R60 ;  /* 0x000000160c2c723c */ /* 0x040fe2000004183c */
[----:B------:R-:W2:Y:S07]  /*1b6a0*/  LDSM.16.MT88.4 R20, [R179+0xf800] ;  /* 0x00f80000b314783b */ /* 0x000eae0000004200 */
[C---:B------:R-:W-:Y:S08]  /*1b6b0*/  HMMA.16816.F32.BF16 R52, R12.reuse, R28, R40 ;  /* 0x0000001c0c34723c */ /* 0x040ff00000041828 */
[----:B------:R-:W-:Y:S01]  /*1b6c0*/  HMMA.16816.F32.BF16 R32, R12, R30, R56 ;  /* 0x0000001e0c20723c */ /* 0x000fe20000041838 */
[-C--:B-1----:R-:W-:Y:S01]  /*1b6d0*/  FFMA.FTZ R0, R85, R4.reuse, -R5 ;  /* 0x0000000455007223 */ /* 0x082fe20000010805 */
[----:B------:R-:W1:Y:S03]  /*1b6e0*/  LDSM.16.MT88.4 R28, [R181+0xf800] ;  /* 0x00f80000b51c783b */ /* 0x000e660000004200 */
[----:B------:R3:W-:Y:S01]  /*1b6f0*/  MUFU.EX2 R97, R0 ;  /* 0x0000000000617308 */ /* 0x0007e20000000800 */
[----:B------:R-:W-:Y:S01]  /*1b700*/  FADD.FTZ R9, R248, R9 ;  /* 0x00000009f8097221 */ /* 0x000fe20000010000 */
[----:B------:R-:W-:Y:S01]  /*1b710*/  LDSM.16.MT88.4 R40, [R178+0x10000] ;  /* 0x01000000b228783b */ /* 0x000fe20000004200 */
[----:B---3--:R-:W-:-:S05]  /*1b720*/  FFMA.FTZ R0, R209, R4, -R7 ;  /* 0x00000004d1007223 */ /* 0x008fca0000010807 */
[----:B------:R3:W-:Y:S02]  /*1b730*/  MUFU.EX2 R96, R0 ;  /* 0x0000000000607308 */ /* 0x0007e40000000800 */
[----:B---3--:R-:W-:-:S06]  /*1b740*/  FFMA.FTZ R0, R210, R4, -R7 ;  /* 0x00000004d2007223 */ /* 0x008fcc0000010807 */
[----:B------:R3:W1:Y:S01]  /*1b750*/  MUFU.EX2 R95, R0 ;  /* 0x00000000005f7308 */ /* 0x0006620000000800 */
[----:B------:R-:W-:Y:S02]  /*1b760*/  F2FP.BF16.PACK_AB R12, R104, R103 ;  /* 0x00000067680c723e */ /* 0x000fe400000010ff */
[----:B------:R-:W-:Y:S01]  /*1b770*/  F2FP.BF16.PACK_AB R13, R105, R107 ;  /* 0x0000006b690d723e */ /* 0x000fe200000010ff */
[----:B---3--:R-:W-:-:S04]  /*1b780*/  FFMA.FTZ R0, R207, R4, -R7 ;  /* 0x00000004cf007223 */ /* 0x008fc80000010807 */
[----:B------:R3:W-:Y:S01]  /*1b790*/  MUFU.EX2 R94, R0 ;  /* 0x00000000005e7308 */ /* 0x0007e20000000800 */
[----:B----4-:R-:W-:Y:S02]  /*1b7a0*/  F2FP.BF16.PACK_AB R14, R108, R102 ;  /* 0x000000666c0e723e */ /* 0x010fe400000010ff */
[----:B-----5:R-:W-:Y:S01]  /*1b7b0*/  F2FP.BF16.PACK_AB R15, R101, R106 ;  /* 0x0000006a650f723e */ /* 0x020fe200000010ff */
[----:B---3--:R-:W-:-:S04]  /*1b7c0*/  FFMA.FTZ R0, R88, R4, -R7 ;  /* 0x0000000458007223 */ /* 0x008fc80000010807 */
[----:B------:R3:W4:Y:S02]  /*1b7d0*/  MUFU.EX2 R93, R0 ;  /* 0x00000000005d7308 */ /* 0x0007240000000800 */
[----:B------:R-:W-:Y:S01]  /*1b7e0*/  HMMA.16816.F32.BF16 R80, R12, R24, R80 ;  /* 0x000000180c50723c */ /* 0x000fe20000041850 */
[----:B---3--:R-:W-:-:S04]  /*1b7f0*/  FADD.FTZ R0, R198, R11 ;  /* 0x0000000bc6007221 */ /* 0x008fc80000010000 */
[----:B------:R-:W-:-:S03]  /*1b800*/  FADD.FTZ R0, R199, R0 ;  /* 0x00000000c7007221 */ /* 0x000fc60000010000 */
[----:B------:R-:W-:Y:S01]  /*1b810*/  HMMA.16816.F32.BF16 R76, R12, R26, R76 ;  /* 0x0000001a0c4c723c */ /* 0x000fe2000004184c */
[----:B------:R-:W3:Y:S01]  /*1b820*/  LDSM.16.MT88.4 R24, [R180+0xf800] ;  /* 0x00f80000b418783b */ /* 0x000ee20000004200 */
[----:B------:R-:W-:-:S04]  /*1b830*/  FADD.FTZ R0, R200, R0 ;  /* 0x00000000c8007221 */ /* 0x000fc80000010000 */
[----:B------:R-:W-:Y:S02]  /*1b840*/  FADD.FTZ R11, R251, R0 ;  /* 0x00000000fb0b7221 */ /* 0x000fe40000010000 */
[----:B------:R-:W-:Y:S01]  /*1b850*/  FFMA.FTZ R0, R214, R4, -R5 ;  /* 0x00000004d6007223 */ /* 0x000fe20000010805 */
[----:B--2---:R-:W-:Y:S03]  /*1b860*/  HMMA.16816.F32.BF16 R64, R12, R20, R52 ;  /* 0x000000140c40723c */ /* 0x004fe60000041834 */
[----:B------:R2:W-:Y:S01]  /*1b870*/  MUFU.EX2 R91, R0 ;  /* 0x00000000005b7308 */ /* 0x0005e20000000800 */
[----:B------:R-:W-:-:S04]  /*1b880*/  FADD.FTZ R9, R247, R9 ;  /* 0x00000009f7097221 */ /* 0x000fc80000010000 */
[----:B------:R-:W-:Y:S01]  /*1b890*/  HMMA.16816.F32.BF16 R52, R12, R22, R32 ;  /* 0x000000160c34723c */ /* 0x000fe20000041820 */
[----:B------:R-:W5:Y:S01]  /*1b8a0*/  LDSM.16.MT88.4 R32, [R181+0x10000] ;  /* 0x01000000b520783b */ /* 0x000f620000004200 */
[----:B------:R-:W-:Y:S02]  /*1b8b0*/  FADD.FTZ R10, R175, R9 ;  /* 0x00000009af0a7221 */ /* 0x000fe40000010000 */
[----:B--2---:R-:W-:-:S04]  /*1b8c0*/  FFMA.FTZ R0, R212, R4, -R5 ;  /* 0x00000004d4007223 */ /* 0x004fc80000010805 */
[----:B-1----:R-:W-:Y:S01]  /*1b8d0*/  HMMA.16816.F32.BF16 R56, R12, R28, R72 ;  /* 0x0000001c0c38723c */ /* 0x002fe20000041848 */
[----:B------:R-:W-:Y:S01]  /*1b8e0*/  LDSM.16.MT88.4 R20, [R180+0x10000] ;  /* 0x01000000b414783b */ /* 0x000fe20000004200 */
[----:B------:R1:W-:Y:S01]  /*1b8f0*/  MUFU.EX2 R89, R0 ;  /* 0x0000000000597308 */ /* 0x0003e20000000800 */
[----:B------:R-:W-:-:S05]  /*1b900*/  FFMA.FTZ R9, R208, R4, -R5 ;  /* 0x00000004d0097223 */ /* 0x000fca0000010805 */
[----:B------:R-:W-:Y:S01]  /*1b910*/  HMMA.16816.F32.BF16 R60, R12, R30, R68 ;  /* 0x0000001e0c3c723c */ /* 0x000fe20000041844 */
[----:B------:R-:W2:Y:S01]  /*1b920*/  LDSM.16.MT88.4 R28, [R179+0x10000] ;  /* 0x01000000b31c783b */ /* 0x000ea20000004200 */
[----:B------:R-:W-:Y:S02]  /*1b930*/  FADD.FTZ R10, R92, R10 ;  /* 0x0000000a5c0a7221 */ /* 0x000fe40000010000 */
[----:B-1----:R-:W-:-:S04]  /*1b940*/  FFMA.FTZ R0, R217, R4, -R7 ;  /* 0x00000004d9007223 */ /* 0x002fc80000010807 */
[----:B------:R1:W-:Y:S08]  /*1b950*/  MUFU.EX2 R88, R0 ;  /* 0x0000000000587308 */ /* 0x0003f00000000800 */
[----:B------:R3:W2:Y:S01]  /*1b960*/  MUFU.EX2 R92, R9 ;  /* 0x00000009005c7308 */ /* 0x0006a20000000800 */
[----:B-1----:R-:W-:-:S07]  /*1b970*/  FFMA.FTZ R0, R218, R4, -R7 ;  /* 0x00000004da007223 */ /* 0x002fce0000010807 */
[----:B------:R1:W1:Y:S01]  /*1b980*/  MUFU.EX2 R87, R0 ;  /* 0x0000000000577308 */ /* 0x0002620000000800 */
[----:B---3--:R-:W-:-:S04]  /*1b990*/  FADD.FTZ R9, R201, R10 ;  /* 0x0000000ac9097221 */ /* 0x008fc80000010000 */
[----:B------:R-:W-:Y:S02]  /*1b9a0*/  FADD.FTZ R10, R174, R9 ;  /* 0x00000009ae0a7221 */ /* 0x000fe40000010000 */
[-C--:B------:R-:W-:Y:S02]  /*1b9b0*/  FFMA.FTZ R9, R211, R4.reuse, -R5 ;  /* 0x00000004d3097223 */ /* 0x080fe40000010805 */
[----:B-1----:R-:W-:-:S04]  /*1b9c0*/  FFMA.FTZ R0, R219, R4, -R7 ;  /* 0x00000004db007223 */ /* 0x002fc80000010807 */
[----:B------:R1:W-:Y:S08]  /*1b9d0*/  MUFU.EX2 R86, R0 ;  /* 0x0000000000567308 */ /* 0x0003f00000000800 */
[----:B------:R3:W2:Y:S01]  /*1b9e0*/  MUFU.EX2 R90, R9 ;  /* 0x00000009005a7308 */ /* 0x0006a20000000800 */
[----:B-1----:R-:W-:-:S07]  /*1b9f0*/  FFMA.FTZ R0, R215, R4, -R7 ;  /* 0x00000004d7007223 */ /* 0x002fce0000010807 */
[----:B------:R1:W1:Y:S01]  /*1ba00*/  MUFU.EX2 R85, R0 ;  /* 0x0000000000557308 */ /* 0x0002620000000800 */
[----:B---3--:R-:W-:-:S07]  /*1ba10*/  FFMA.FTZ R9, R216, R4, -R5 ;  /* 0x00000004d8097223 */ /* 0x008fce0000010805 */
[----:B------:R3:W2:Y:S01]  /*1ba20*/  MUFU.EX2 R84, R9 ;  /* 0x0000000900547308 */ /* 0x0006a20000000800 */
[----:B-1----:R-:W-:Y:S02]  /*1ba30*/  FADD.FTZ R0, R196, R10 ;  /* 0x0000000ac4007221 */ /* 0x002fe40000010000 */
[----:B------:R-:W-:Y:S01]  /*1ba40*/  FADD.FTZ R10, R197, R11 ;  /* 0x0000000bc50a7221 */ /* 0x000fe20000010000 */
[----:B------:R-:W-:Y:S01]  /*1ba50*/  HMMA.16816.F32.BF16 R48, R12, R24, R48 ;  /* 0x000000180c30723c */ /* 0x000fe20000041830 */
[----:B---3--:R-:W-:Y:S02]  /*1ba60*/  FADD.FTZ R9, R193, R0 ;  /* 0x00000000c1097221 */ /* 0x008fe40000010000 */
[----:B------:R-:W-:-:S05]  /*1ba70*/  FADD.FTZ R0, R194, R10 ;  /* 0x0000000ac2007221 */ /* 0x000fca0000010000 */
[----:B------:R-:W-:Y:S01]  /*1ba80*/  HMMA.16816.F32.BF16 R24, R12, R26, R44 ;  /* 0x0000001a0c18723c */ /* 0x000fe2000004182c */
[----:B------:R-:W-:-:S06]  /*1ba90*/  FADD.FTZ R0, R192, R0 ;  /* 0x00000000c0007221 */ /* 0x000fcc0000010000 */
[----:B------:R-:W-:Y:S02]  /*1baa0*/  F2FP.BF16.PACK_AB R12, R95, R96 ;  /* 0x000000605f0c723e */ /* 0x000fe400000010ff */
[----:B------:R-:W-:Y:S02]  /*1bab0*/  F2FP.BF16.PACK_AB R13, R98, R99 ;  /* 0x00000063620d723e */ /* 0x000fe400000010ff */
[----:B----4-:R-:W-:Y:S02]  /*1bac0*/  F2FP.BF16.PACK_AB R14, R93, R94 ;  /* 0x0000005e5d0e723e */ /* 0x010fe400000010ff */
[----:B--2---:R-:W-:Y:S01]  /*1bad0*/  F2FP.BF16.PACK_AB R15, R92, R97 ;  /* 0x000000615c0f723e */ /* 0x004fe200000010ff */
[----:B------:R-:W-:Y:S02]  /*1bae0*/  FADD.FTZ R10, R252, R0 ;  /* 0x00000000fc0a7221 */ /* 0x000fe40000010000 */
[----:B------:R-:W-:Y:S02]  /*1baf0*/  FFMA.FTZ R0, R221, R4, -R5 ;  /* 0x00000004dd007223 */ /* 0x000fe40000010805 */
[----:B------:R-:W-:-:S02]  /*1bb00*/  FADD.FTZ R9, R195, R9 ;  /* 0x00000009c3097221 */ /* 0x000fc40000010000 */
[----:B------:R-:W-:Y:S01]  /*1bb10*/  HMMA.16816.F32.BF16 R44, R12, R40, R80 ;  /* 0x000000280c2c723c */ /* 0x000fe20000041850 */
[----:B------:R1:W-:Y:S01]  /*1bb20*/  MUFU.EX2 R83, R0 ;  /* 0x0000000000537308 */ /* 0x0003e20000000800 */
[----:B------:R-:W-:Y:S02]  /*1bb30*/  FADD.FTZ R11, R169, R9 ;  /* 0x00000009a90b7221 */ /* 0x000fe40000010000 */
[----:B------:R-:W-:-:S04]  /*1bb40*/  FFMA.FTZ R9, R220, R4, -R5 ;  /* 0x00000004dc097223 */ /* 0x000fc80000010805 */
[----:B-----5:R-:W-:Y:S01]  /*1bb50*/  HMMA.16816.F32.BF16 R56, R12, R32, R56 ;  /* 0x000000200c38723c */ /* 0x020fe20000041838 */
[----:B------:R-:W-:-:S07]  /*1bb60*/  FADD.FTZ R10, R173, R10 ;  /* 0x0000000aad0a7221 */ /* 0x000fce0000010000 */
[C---:B------:R-:W-:Y:S01]  /*1bb70*/  HMMA.16816.F32.BF16 R60, R12.reuse, R34, R60 ;  /* 0x000000220c3c723c */ /* 0x040fe2000004183c */
[----:B-1----:R-:W-:Y:S01]  /*1bb80*/  FFMA.FTZ R0, R222, R4, -R5 ;  /* 0x00000004de007223 */ /* 0x002fe20000010805 */
[----:B------:R-:W1:Y:S03]  /*1bb90*/  LDSM.16.MT88.4 R32, [R178+0x10800] ;  /* 0x01080000b220783b */ /* 0x000e660000004200 */
[----:B------:R2:W-:Y:S03]  /*1bba0*/  MUFU.EX2 R82, R0 ;  /* 0x0000000000527308 */ /* 0x0005e60000000800 */
[C---:B------:R-:W-:Y:S08]  /*1bbb0*/  HMMA.16816.F32.BF16 R68, R12.reuse, R28, R64 ;  /* 0x0000001c0c44723c */ /* 0x040ff00000041840 */
[----:B------:R-:W-:Y:S01]  /*1bbc0*/  HMMA.16816.F32.BF16 R52, R12, R30, R52 ;  /* 0x0000001e0c34723c */ /* 0x000fe20000041834 */
[----:B------:R-:W3:Y:S01]  /*1bbd0*/  LDSM.16.MT88.4 R28, [R181+0x10800] ;  /* 0x01080000b51c783b */ /* 0x000ee20000004200 */
[----:B------:R4:W-:Y:S01]  /*1bbe0*/  MUFU.EX2 R81, R9 ;  /* 0x0000000900517308 */ /* 0x0009e20000000800 */
[----:B--2---:R-:W-:-:S05]  /*1bbf0*/  FADD.FTZ R0, R172, R11 ;  /* 0x0000000bac007221 */ /* 0x004fca0000010000 */
[----:B------:R-:W-:Y:S01]  /*1bc00*/  HMMA.16816.F32.BF16 R40, R12, R42, R76 ;  /* 0x0000002a0c28723c */ /* 0x000fe2000004184c */
[----:B----4-:R-:W-:Y:S02]  /*1bc10*/  FADD.FTZ R9, R170, R0 ;  /* 0x00000000aa097221 */ /* 0x010fe40000010000 */
        /* <DEDUP_REMOVED lines=10> */
[----:B------:R-:W-:Y:S01]  /*1bcc0*/  FADD.FTZ R0, R165, R0 ;  /* 0x00000000a5007221 */ /* 0x000fe20000010000 */
[----:B------:R-:W-:Y:S01]  /*1bcd0*/  HMMA.16816.F32.BF16 R76, R12, R20, R48 ;  /* 0x000000140c4c723c */ /* 0x000fe20000041830 */
[----:B------:R-:W-:-:S02]  /*1bce0*/  FADD.FTZ R9, R233, R9 ;  /* 0x00000009e9097221 */ /* 0x000fc40000010000 */
[----:B------:R-:W-:-:S05]  /*1bcf0*/  FADD.FTZ R0, R163, R0 ;  /* 0x00000000a3007221 */ /* 0x000fca0000010000 */
[----:B------:R-:W-:Y:S01]  /*1bd00*/  HMMA.16816.F32.BF16 R48, R12, R22, R24 ;  /* 0x000000160c30723c */ /* 0x000fe20000041818 */
[----:B------:R-:W2:Y:S01]  /*1bd10*/  LDSM.16.MT88.4 R20, [R179+0x10800] ;  /* 0x01080000b314783b */ /* 0x000ea20000004200 */
[----:B------:R-:W-:-:S03]  /*1bd20*/  FADD.FTZ R9, R39, R9 ;  /* 0x0000000927097221 */ /* 0x000fc60000010000 */
[----:B------:R-:W4:Y:S02]  /*1bd30*/  LDSM.16.MT88.4 R24, [R180+0x10800] ;  /* 0x01080000b418783b */ /* 0x000f240000004200 */
[----:B------:R-:W-:Y:S02]  /*1bd40*/  F2FP.BF16.PACK_AB R12, R87, R88 ;  /* 0x00000058570c723e */ /* 0x000fe400000010ff */
[----:B------:R-:W-:Y:S02]  /*1bd50*/  F2FP.BF16.PACK_AB R13, R91, R90 ;  /* 0x0000005a5b0d723e */ /* 0x000fe400000010ff */
[----:B------:R-:W-:Y:S02]  /*1bd60*/  F2FP.BF16.PACK_AB R14, R85, R86 ;  /* 0x00000056550e723e */ /* 0x000fe400000010ff */
[----:B------:R-:W-:Y:S01]  /*1bd70*/  F2FP.BF16.PACK_AB R15, R84, R89 ;  /* 0x00000059540f723e */ /* 0x000fe200000010ff */
[----:B------:R-:W-:Y:S02]  /*1bd80*/  FADD.FTZ R0, R161, R0 ;  /* 0x00000000a1007221 */ /* 0x000fe40000010000 */
[----:B------:R-:W-:-:S02]  /*1bd90*/  FFMA.FTZ R10, R224, R4, -R7 ;  /* 0x00000004e00a7223 */ /* 0x000fc40000010807 */
[----:B------:R-:W-:Y:S02]  /*1bda0*/  FADD.FTZ R9, R38, R9 ;  /* 0x0000000926097221 */ /* 0x000fe40000010000 */
[C---:B-1----:R-:W-:Y:S01]  /*1bdb0*/  HMMA.16816.F32.BF16 R72, R12.reuse, R32, R44 ;  /* 0x000000200c48723c */ /* 0x042fe2000004182c */
[----:B------:R-:W-:Y:S02]  /*1bdc0*/  FADD.FTZ R0, R162, R0 ;  /* 0x00000000a2007221 */ /* 0x000fe40000010000 */
[----:B------:R-:W-:Y:S01]  /*1bdd0*/  FADD.FTZ R9, R157, R9 ;  /* 0x000000099d097221 */ /* 0x000fe20000010000 */
[----:B------:R-:W-:Y:S04]  /*1bde0*/  LDSM.16.MT88.4 R160, [R178+0x11800] ;  /* 0x01180000b2a0783b */ /* 0x000fe80000004200 */
[----:B------:R-:W-:Y:S01]  /*1bdf0*/  HMMA.16816.F32.BF16 R64, R12, R34, R40 ;  /* 0x000000220c40723c */ /* 0x000fe20000041828 */
[----:B------:R-:W1:Y:S01]  /*1be00*/  LDSM.16.MT88.4 R32, [R178+0x11000] ;  /* 0x01100000b220783b */ /* 0x000e620000004200 */
[----:B------:R-:W-:-:S06]  /*1be10*/  FADD.FTZ R0, R158, R0 ;  /* 0x000000009e007221 */ /* 0x000fcc0000010000 */
[----:B---3--:R-:W-:Y:S01]  /*1be20*/  HMMA.16816.F32.BF16 R44, R12, R30, R60 ;  /* 0x0000001e0c2c723c */ /* 0x008fe2000004183c */
[----:B------:R3:W-:Y:S01]  /*1be30*/  MUFU.EX2 R61, R10 ;  /* 0x0000000a003d7308 */ /* 0x0007e20000000800 */
[----:B------:R-:W-:Y:S02]  /*1be40*/  FADD.FTZ R9, R159, R9 ;  /* 0x000000099f097221 */ /* 0x000fe40000010000 */
[----:B------:R-:W-:Y:S02]  /*1be50*/  FADD.FTZ R0, R150, R0 ;  /* 0x0000000096007221 */ /* 0x000fe40000010000 */
[----:B------:R-:W-:Y:S02]  /*1be60*/  FADD.FTZ R9, R147, R9 ;  /* 0x0000000993097221 */ /* 0x000fe40000010000 */
[----:B------:R-:W-:Y:S02]  /*1be70*/  FADD.FTZ R0, R154, R0 ;  /* 0x000000009a007221 */ /* 0x000fe40000010000 */
[----:B---3--:R-:W-:-:S02]  /*1be80*/  FFMA.FTZ R10, R225, R4, -R7 ;  /* 0x00000004e10a7223 */ /* 0x008fc40000010807 */
[-C--:B------:R-:W-:Y:S01]  /*1be90*/  FFMA.FTZ R11, R223, R4.reuse, -R7 ;  /* 0x00000004df0b7223 */ /* 0x080fe20000010807 */
[----:B------:R-:W-:Y:S01]  /*1bea0*/  HMMA.16816.F32.BF16 R56, R12, R28, R56 ;  /* 0x0000001c0c38723c */ /* 0x000fe20000041838 */
[----:B------:R3:W-:Y:S01]  /*1beb0*/  MUFU.EX2 R60, R10 ;  /* 0x0000000a003c7308 */ /* 0x0007e20000000800 */
[----:B------:R-:W-:Y:S01]  /*1bec0*/  FADD.FTZ R9, R37, R9 ;  /* 0x0000000925097221 */ /* 0x000fe20000010000 */
[----:B------:R-:W5:Y:S01]  /*1bed0*/  LDSM.16.MT88.4 R28, [R181+0x11000] ;  /* 0x01100000b51c783b */ /* 0x000f620000004200 */
[----:B------:R-:W-:Y:S02]  /*1bee0*/  FADD.FTZ R0, R156, R0 ;  /* 0x000000009c007221 */ /* 0x000fe40000010000 */
[----:B------:R-:W-:Y:S01]  /*1bef0*/  FADD.FTZ R9, R148, R9 ;  /* 0x0000000994097221 */ /* 0x000fe20000010000 */
[----:B------:R-:W-:Y:S01]  /*1bf00*/  LDSM.16.MT88.4 R152, [R181+0x11800] ;  /* 0x01180000b598783b */ /* 0x000fe20000004200 */
[----:B---3--:R-:W-:-:S04]  /*1bf10*/  FFMA.FTZ R10, R226, R4, -R7 ;  /* 0x00000004e20a7223 */ /* 0x008fc80000010807 */
[----:B------:R3:W-:Y:S01]  /*1bf20*/  MUFU.EX2 R39, R10 ;  /* 0x0000000a00277308 */ /* 0x0007e20000000800 */
[----:B------:R-:W-:-:S07]  /*1bf30*/  FADD.FTZ R0, R149, R0 ;  /* 0x0000000095007221 */ /* 0x000fce0000010000 */
[----:B------:R-:W1:Y:S01]  /*1bf40*/  MUFU.EX2 R80, R11 ;  /* 0x0000000b00507308 */ /* 0x000e620000000800 */
[----:B---3--:R-:W-:-:S07]  /*1bf50*/  FFMA.FTZ R10, R227, R4, -R5 ;  /* 0x00000004e30a7223 */ /* 0x008fce0000010805 */
[----:B------:R3:W1:Y:S01]  /*1bf60*/  MUFU.EX2 R38, R10 ;  /* 0x0000000a00267308 */ /* 0x0006620000000800 */
[----:B------:R-:W-:Y:S02]  /*1bf70*/  FADD.FTZ R9, R151, R9 ;  /* 0x0000000997097221 */ /* 0x000fe40000010000 */
[----:B------:R-:W-:Y:S02]  /*1bf80*/  FADD.FTZ R0, R145, R0 ;  /* 0x0000000091007221 */ /* 0x000fe40000010000 */
[----:B------:R-:W-:Y:S02]  /*1bf90*/  FADD.FTZ R9, R142, R9 ;  /* 0x000000098e097221 */ /* 0x000fe40000010000 */
[----:B------:R-:W-:Y:S01]  /*1bfa0*/  FADD.FTZ R0, R146, R0 ;  /* 0x0000000092007221 */ /* 0x000fe20000010000 */
[----:B--2---:R-:W-:Y:S01]  /*1bfb0*/  HMMA.16816.F32.BF16 R40, R12, R20, R68 ;  /* 0x000000140c28723c */ /* 0x004fe20000041844 */
[----:B------:R-:W-:Y:S01]  /*1bfc0*/  FADD.FTZ R9, R140, R9 ;  /* 0x000000098c097221 */ /* 0x000fe20000010000 */
[----:B------:R-:W-:Y:S01]  /*1bfd0*/  LDSM.16.MT88.4 R144, [R179+0x11800] ;  /* 0x01180000b390783b */ /* 0x000fe20000004200 */
[----:B------:R-:W-:-:S02]  /*1bfe0*/  FADD.FTZ R0, R143, R0 ;  /* 0x000000008f007221 */ /* 0x000fc40000010000 */
[----:B------:R-:W-:-:S03]  /*1bff0*/  FADD.FTZ R9, R137, R9 ;  /* 0x0000000989097221 */ /* 0x000fc60000010000 */
[----:B------:R-:W-:Y:S01]  /*1c000*/  HMMA.16816.F32.BF16 R52, R12, R22, R52 ;  /* 0x000000160c34723c */ /* 0x000fe20000041834 */
[----:B---3--:R-:W-:Y:S01]  /*1c010*/  FFMA.FTZ R10, R228, R4, -R5 ;  /* 0x00000004e40a7223 */ /* 0x008fe20000010805 */
[----:B------:R-:W2:Y:S01]  /*1c020*/  LDSM.16.MT88.4 R20, [R179+0x11000] ;  /* 0x01100000b314783b */ /* 0x000ea20000004200 */
[----:B------:R-:W-:-:S05]  /*1c030*/  FADD.FTZ R0, R139, R0 ;  /* 0x000000008b007221 */ /* 0x000fca0000010000 */
[C---:B----4-:R-:W-:Y:S01]  /*1c040*/  HMMA.16816.F32.BF16 R76, R12.reuse, R24, R76 ;  /* 0x000000180c4c723c */ /* 0x050fe2000004184c */
[----:B------:R3:W4:Y:S07]  /*1c050*/  MUFU.EX2 R37, R10 ;  /* 0x0000000a00257308 */ /* 0x00072e0000000800 */
[----:B------:R-:W-:Y:S01]  /*1c060*/  HMMA.16816.F32.BF16 R48, R12, R26, R48 ;  /* 0x0000001a0c30723c */ /* 0x000fe20000041830 */
[----:B------:R-:W-:Y:S01]  /*1c070*/  FADD.FTZ R9, R141, R9 ;  /* 0x000000098d097221 */ /* 0x000fe20000010000 */
[----:B------:R-:W2:Y:S05]  /*1c080*/  LDSM.16.MT88.4 R24, [R180+0x11000] ;  /* 0x01100000b418783b */ /* 0x000eaa0000004200 */
[----:B-1----:R-:W-:-:S02]  /*1c090*/  F2FP.BF16.PACK_AB R12, R61, R80 ;  /* 0x000000503d0c723e */ /* 0x002fc400000010ff */
[----:B------:R-:W-:Y:S02]  /*1c0a0*/  F2FP.BF16.PACK_AB R13, R82, R83 ;  /* 0x00000053520d723e */ /* 0x000fe400000010ff */
[----:B------:R-:W-:Y:S02]  /*1c0b0*/  F2FP.BF16.PACK_AB R14, R39, R60 ;  /* 0x0000003c270e723e */ /* 0x000fe400000010ff */
[----:B------:R-:W-:Y:S01]  /*1c0c0*/  F2FP.BF16.PACK_AB R15, R38, R81 ;  /* 0x00000051260f723e */ /* 0x000fe200000010ff */
[----:B---3--:R-:W-:Y:S02]  /*1c0d0*/  FFMA.FTZ R10, R136, R4, -R5 ;  /* 0x00000004880a7223 */ /* 0x008fe40000010805 */
[----:B------:R-:W-:-:S04]  /*1c0e0*/  FADD.FTZ R0, R17, R0 ;  /* 0x0000000011007221 */ /* 0x000fc80000010000 */
[----:B------:R-:W-:Y:S01]  /*1c0f0*/  HMMA.16816.F32.BF16 R72, R12, R32, R72 ;  /* 0x000000200c48723c */ /* 0x000fe20000041848 */
[----:B------:R1:W-:Y:S01]  /*1c100*/  MUFU.EX2 R33, R10 ;  /* 0x0000000a00217308 */ /* 0x0003e20000000800 */
[----:B------:R-:W-:Y:S02]  /*1c110*/  FADD.FTZ R9, R130, R9 ;  /* 0x0000000982097221 */ /* 0x000fe40000010000 */
[----:B------:R-:W-:Y:S02]  /*1c120*/  FADD.FTZ R0, R134, R0 ;  /* 0x0000000086007221 */ /* 0x000fe40000010000 */
[----:B------:R-:W-:Y:S02]  /*1c130*/  FADD.FTZ R9, R16, R9 ;  /* 0x0000000910097221 */ /* 0x000fe40000010000 */
[----:B------:R-:W-:Y:S02]  /*1c140*/  FADD.FTZ R0, R135, R0 ;  /* 0x0000000087007221 */ /* 0x000fe40000010000 */
[----:B-1----:R-:W-:-:S04]  /*1c150*/  FFMA.FTZ R10, R205, R4, -R5 ;  /* 0x00000004cd0a7223 */ /* 0x002fc80000010805 */
[----:B------:R1:W-:Y:S01]  /*1c160*/  MUFU.EX2 R32, R10 ;  /* 0x0000000a00207308 */ /* 0x0003e20000000800 */
[----:B------:R-:W-:Y:S02]  /*1c170*/  FADD.FTZ R9, R129, R9 ;  /* 0x0000000981097221 */ /* 0x000fe40000010000 */
[----:B------:R-:W-:Y:S02]  /*1c180*/  FADD.FTZ R0, R127, R0 ;  /* 0x000000007f007221 */ /* 0x000fe40000010000 */
[----:B------:R-:W-:Y:S02]  /*1c190*/  FADD.FTZ R9, R131, R9 ;  /* 0x0000000983097221 */ /* 0x000fe40000010000 */
[----:B------:R-:W-:Y:S02]  /*1c1a0*/  FADD.FTZ R0, R124, R0 ;  /* 0x000000007c007221 */ /* 0x000fe40000010000 */
[----:B-1----:R-:W-:-:S04]  /*1c1b0*/  FFMA.FTZ R10, R229, R4, -R7 ;  /* 0x00000004e50a7223 */ /* 0x002fc80000010807 */
[----:B------:R1:W3:Y:S01]  /*1c1c0*/  MUFU.EX2 R17, R10 ;  /* 0x0000000a00117308 */ /* 0x0002e20000000800 */
[----:B------:R-:W-:Y:S02]  /*1c1d0*/  FADD.FTZ R9, R122, R9 ;  /* 0x000000097a097221 */ /* 0x000fe40000010000 */
[----:B------:R-:W-:Y:S02]  /*1c1e0*/  FADD.FTZ R0, R125, R0 ;  /* 0x000000007d007221 */ /* 0x000fe40000010000 */
[----:B-1----:R-:W-:-:S04]  /*1c1f0*/  FFMA.FTZ R10, R206, R4, -R7 ;  /* 0x00000004ce0a7223 */ /* 0x002fc80000010807 */
[----:B------:R1:W1:Y:S01]  /*1c200*/  MUFU.EX2 R16, R10 ;  /* 0x0000000a00107308 */ /* 0x0002620000000800 */
[----:B------:R-:W-:Y:S02]  /*1c210*/  FADD.FTZ R0, R126, R0 ;  /* 0x000000007e007221 */ /* 0x000fe40000010000 */
[----:B-1----:R-:W-:-:S05]  /*1c220*/  FFMA.FTZ R10, R230, R4, -R7 ;  /* 0x00000004e60a7223 */ /* 0x002fca0000010807 */
[----:B------:R1:W1:Y:S02]  /*1c230*/  MUFU.EX2 R11, R10 ;  /* 0x0000000a000b7308 */ /* 0x0002640000000800 */
[----:B-1----:R-:W-:Y:S02]  /*1c240*/  FFMA.FTZ R10, R231, R4, -R7 ;  /* 0x00000004e70a7223 */ /* 0x002fe40000010807 */
[----:B------:R-:W-:-:S04]  /*1c250*/  FADD.FTZ R7, R118, R9 ;  /* 0x0000000976077221 */ /* 0x000fc80000010000 */
[----:B------:R-:W-:Y:S02]  /*1c260*/  FADD.FTZ R9, R121, R7 ;  /* 0x0000000779097221 */ /* 0x000fe40000010000 */
[----:B------:R-:W-:Y:S02]  /*1c270*/  FADD.FTZ R7, R120, R0 ;  /* 0x0000000078077221 */ /* 0x000fe40000010000 */
[----:B------:R-:W-:Y:S02]  /*1c280*/  FFMA.FTZ R4, R232, R4, -R5 ;  /* 0x00000004e8047223 */ /* 0x000fe40000010805 */
[----:B------:R-:W-:Y:S02]  /*1c290*/  FADD.FTZ R0, R123, R9 ;  /* 0x000000097b007221 */ /* 0x000fe40000010000 */
[----:B------:R-:W-:Y:S02]  /*1c2a0*/  FADD.FTZ R5, R114, R7 ;  /* 0x0000000772057221 */ /* 0x000fe40000010000 */
[----:B------:R1:W1:Y:S02]  /*1c2b0*/  MUFU.EX2 R7, R4 ;  /* 0x0000000400077308 */ /* 0x0002640000000800 */
[----:B-1----:R-:W-:-:S02]  /*1c2c0*/  FADD.FTZ R4, R113, R0 ;  /* 0x0000000071047221 */ /* 0x002fc40000010000 */
        /* <DEDUP_REMOVED lines=36> */
[----:B------:R-:W-:Y:S01]  /*1c510*/  FADD.FTZ R4, R60, R4 ;  /* 0x000000043c047221 */ /* 0x000fe20000010000 */
[----:B------:R-:W1:Y:S01]  /*1c520*/  MUFU.EX2 R10, R10 ;  /* 0x0000000a000a7308 */ /* 0x000e620000000800 */
[----:B------:R-:W-:-:S02]  /*1c530*/  FADD.FTZ R0, R38, R0 ;  /* 0x0000000026007221 */ /* 0x000fc40000010000 */
[----:B------:R-:W-:-:S03]  /*1c540*/  FADD.FTZ R4, R39, R4 ;  /* 0x0000000427047221 */ /* 0x000fc60000010000 */
[----:B-----5:R-:W-:Y:S01]  /*1c550*/  HMMA.16816.F32.BF16 R56, R12, R28, R56 ;  /* 0x0000001c0c38723c */ /* 0x020fe20000041838 */
[----:B----4-:R-:W-:-:S07]  /*1c560*/  FADD.FTZ R0, R37, R0 ;  /* 0x0000000025007221 */ /* 0x010fce0000010000 */
[----:B------:R-:W-:Y:S01]  /*1c570*/  HMMA.16816.F32.BF16 R44, R12, R30, R44 ;  /* 0x0000001e0c2c723c */ /* 0x000fe2000004182c */
[----:B---3--:R-:W-:-:S07]  /*1c580*/  FADD.FTZ R4, R17, R4 ;  /* 0x0000000411047221 */ /* 0x008fce0000010000 */
[C---:B--2---:R-:W-:Y:S08]  /*1c590*/  HMMA.16816.F32.BF16 R40, R12.reuse, R20, R40 ;  /* 0x000000140c28723c */ /* 0x044ff00000041828 */
[C---:B------:R-:W-:Y:S08]  /*1c5a0*/  HMMA.16816.F32.BF16 R52, R12.reuse, R22, R52 ;  /* 0x000000160c34723c */ /* 0x040ff00000041834 */
[C---:B------:R-:W-:Y:S08]  /*1c5b0*/  HMMA.16816.F32.BF16 R140, R12.reuse, R24, R76 ;  /* 0x000000180c8c723c */ /* 0x040ff0000004184c */
[----:B------:R-:W-:Y:S01]  /*1c5c0*/  HMMA.16816.F32.BF16 R48, R12, R26, R48 ;  /* 0x0000001a0c30723c */ /* 0x000fe20000041830 */
[----:B------:R-:W2:Y:S01]  /*1c5d0*/  LDSM.16.MT88.4 R12, [R180+0x11800] ;  /* 0x01180000b40c783b */ /* 0x000ea20000004200 */
[----:B------:R-:W-:-:S02]  /*1c5e0*/  FADD.FTZ R0, R33, R0 ;  /* 0x0000000021007221 */ /* 0x000fc40000010000 */
[----:B------:R-:W-:Y:S02]  /*1c5f0*/  FADD.FTZ R4, R16, R4 ;  /* 0x0000000410047221 */ /* 0x000fe40000010000 */
[----:B------:R-:W-:Y:S02]  /*1c600*/  FADD.FTZ R0, R32, R0 ;  /* 0x0000000020007221 */ /* 0x000fe40000010000 */
[----:B------:R-:W-:Y:S02]  /*1c610*/  FADD.FTZ R4, R11, R4 ;  /* 0x000000040b047221 */ /* 0x000fe40000010000 */
[----:B------:R-:W-:Y:S02]  /*1c620*/  FADD.FTZ R5, R7, R0 ;  /* 0x0000000007057221 */ /* 0x000fe40000010000 */
[----:B-1----:R-:W-:-:S05]  /*1c630*/  FADD.FTZ R0, R10, R4 ;  /* 0x000000040a007221 */ /* 0x002fca0000010000 */
[----:B------:R1:W-:Y:S04]  /*1c640*/  STL [R1+0xc], R0 ;  /* 0x00000c0001007387 */ /* 0x0003e80000100800 */
[----:B------:R1:W-:Y:S01]  /*1c650*/  STL [R1+0x8], R5 ;  /* 0x0000080501007387 */ /* 0x0003e20000100800 */
[----:B------:R-:W-:Y:S02]  /*1c660*/  F2FP.BF16.PACK_AB R136, R16, R17 ;  /* 0x000000111088723e */ /* 0x000fe400000010ff */
[----:B------:R-:W-:Y:S02]  /*1c670*/  F2FP.BF16.PACK_AB R137, R33, R37 ;  /* 0x000000252189723e */ /* 0x000fe400000010ff */
[----:B------:R-:W-:Y:S02]  /*1c680*/  F2FP.BF16.PACK_AB R138, R10, R11 ;  /* 0x0000000b0a8a723e */ /* 0x000fe400000010ff */
[----:B------:R-:W-:-:S07]  /*1c690*/  F2FP.BF16.PACK_AB R139, R7, R32 ;  /* 0x00000020078b723e */ /* 0x000fce00000010ff */
[C---:B------:R-:W-:Y:S08]  /*1c6a0*/  HMMA.16816.F32.BF16 R164, R136.reuse, R160, R72 ;  /* 0x000000a088a4723c */ /* 0x040ff00000041848 */
[C---:B------:R-:W-:Y:S08]  /*1c6b0*/  HMMA.16816.F32.BF16 R156, R136.reuse, R152, R56 ;  /* 0x00000098889c723c */ /* 0x040ff00000041838 */
[C---:B------:R-:W-:Y:S08]  /*1c6c0*/  HMMA.16816.F32.BF16 R148, R136.reuse, R144, R40 ;  /* 0x000000908894723c */ /* 0x040ff00000041828 */
[C---:B------:R-:W-:Y:S08]  /*1c6d0*/  HMMA.16816.F32.BF16 R160, R136.reuse, R162, R64 ;  /* 0x000000a288a0723c */ /* 0x040ff00000041840 */
[C---:B------:R-:W-:Y:S08]  /*1c6e0*/  HMMA.16816.F32.BF16 R152, R136.reuse, R154, R44 ;  /* 0x0000009a8898723c */ /* 0x040ff0000004182c */
[C---:B------:R-:W-:Y:S08]  /*1c6f0*/  HMMA.16816.F32.BF16 R144, R136.reuse, R146, R52 ;  /* 0x000000928890723c */ /* 0x040ff00000041834 */
[C---:B--2---:R-:W-:Y:S08]  /*1c700*/  HMMA.16816.F32.BF16 R140, R136.reuse, R12, R140 ;  /* 0x0000000c888c723c */ /* 0x044ff0000004188c */
[----:B------:R-:W-:Y:S01]  /*1c710*/  HMMA.16816.F32.BF16 R136, R136, R14, R48 ;  /* 0x0000000e8888723c */ /* 0x000fe20000041830 */
[----:B------:R-:W-:Y:S07]  /*1c720*/  @!P1 BRA `(.L_x_1411) ;  /* 0x00009fa000009947 */ /* 0x000fee0003800000 */
[----:B-1----:R-:W2:Y:S01]  /*1c730*/  LDL R252, [R1+0xf8] ;  /* 0x0000f80001fc7983 */ /* 0x002ea20000100800 */
[----:B------:R-:W-:-:S04]  /*1c740*/  DEPBAR.LE SB0, 0x0 ;  /* 0x000080000000791a */ /* 0x000fc80000000000 */
[----:B------:R-:W-:Y:S01]  /*1c750*/  WARPSYNC 0xffffffff ;  /* 0xffffffff00007948 */ /* 0x000fe20003800000 */
[----:B------:R-:W-:Y:S01]  /*1c760*/  BSSY B0, `(.L_x_1412) ;  /* 0x0000046000007945 */ /* 0x000fe20003800000 */
[----:B------:R-:W-:Y:S01]  /*1c770*/  BAR.SYNC.DEFER_BLOCKING 0x0 ;  /* 0x0000000000007b1d */ /* 0x000fe20000010000 */
[----:B--2---:R-:W-:-:S05]  /*1c780*/  IADD3 R244, R252, -0x2, RZ ;  /* 0xfffffffefcf47810 */ /* 0x004fca0007ffe0ff */
[----:B------:R1:W-:Y:S01]  /*1c790*/  STL [R1+0x4], R244 ;  /* 0x000004f401007387 */ /* 0x0003e20000100800 */
[----:B------:R-:W-:Y:S05]  /*1c7a0*/  @!P0 BRA `(.L_x_1413) ;  /* 0x000003e000008947 */ /* 0x000fea0003800000 */
[----:B------:R-:W2:Y:S01]  /*1c7b0*/  LD.E R4, [R18.64+0x170] ;  /* 0x0001700612047980 */ /* 0x000ea2000c101900 */
[----:B------:R-:W-:-:S05]  /*1c7c0*/  IMAD.SHL.U32 R12, R244, 0x100, RZ ;  /* 0x00000100f40c7824 */ /* 0x000fca00078e00ff */
[C---:B------:R-:W-:Y:S02]  /*1c7d0*/  IADD3 R13, R12.reuse, 0x100, RZ ;  /* 0x000001000c0d7810 */ /* 0x040fe40007ffe0ff */
[----:B------:R-:W-:Y:S02]  /*1c7e0*/  IABS R9, R12 ;  /* 0x0000000c00097213 */ /* 0x000fe40000000000 */
[-C--:B--2---:R-:W-:Y:S02]  /*1c7f0*/  IABS R0, R4.reuse ;  /* 0x0000000400007213 */ /* 0x084fe40000000000 */
[-C--:B------:R-:W-:Y:S02]  /*1c800*/  IABS R14, R4.reuse ;  /* 0x00000004000e7213 */ /* 0x080fe40000000000 */
[----:B------:R-:W2:Y:S01]  /*1c810*/  I2F.RP R10, R0 ;  /* 0x00000000000a7306 */ /* 0x000ea20000209400 */
[----:B------:R-:W-:-:S04]  /*1c820*/  LOP3.LUT R12, R12, R4, RZ, 0x3c, !PT ;  /* 0x000000040c0c7212 */ /* 0x000fc800078e3cff */
[----:B------:R-:W-:-:S03]  /*1c830*/  ISETP.GE.AND P1, PT, R12, RZ, PT ;  /* 0x000000ff0c00720c */ /* 0x000fc60003f26270 */
[----:B--2---:R-:W2:Y:S02]  /*1c840*/  MUFU.RCP R10, R10 ;  /* 0x0000000a000a7308 */ /* 0x004ea40000001000 */
[----:B--2---:R-:W-:-:S06]  /*1c850*/  IADD3 R10, R10, 0xffffffe, RZ ;  /* 0x0ffffffe0a0a7810 */ /* 0x004fcc0007ffe0ff */
[----:B------:R-:W2:Y:S02]  /*1c860*/  F2I.FTZ.U32.TRUNC.NTZ R11, R10 ;  /* 0x0000000a000b7305 */ /* 0x000ea4000021f000 */
[--C-:B--2---:R-:W-:Y:S02]  /*1c870*/  IMAD.MOV R5, RZ, RZ, -R11.reuse ;  /* 0x000000ffff057224 */ /* 0x104fe400078e0a0b */
        /* <DEDUP_REMOVED lines=33> */
[----:B----4-:R-:W4:Y:S01]  /*1ca90*/  LD.E.64 R12, [R18.64+0x28] ;  /* 0x00002806120c7980 */ /* 0x010f22000c101b00 */
        /* <DEDUP_REMOVED lines=15> */
.L_x_1413:
[----:B------:R-:W2:Y:S02]  /*1cb90*/  LD.E R0, [R18.64+0x40] ;  /* 0x0000400612007980 */ /* 0x000ea4000c101900 */
[----:B--2---:R-:W-:-:S04]  /*1cba0*/  LEA R0, -R0, RZ, 0x8 ;  /* 0x000000ff00007211 */ /* 0x004fc800078e41ff */
[----:B------:R-:W-:Y:S02]  /*1cbb0*/  SHF.R.S32.HI R4, RZ, 0x1f, R0 ;  /* 0x0000001fff047819 */ /* 0x000fe40000011400 */
.L_x_1414:
[----:B------:R-:W-:Y:S05]  /*1cbc0*/  BSYNC B0 ;  /* 0x0000000000007941 */ /* 0x000fea0003800000 */
.L_x_1412:
[----:B------:R-:W2:Y:S04]  /*1cbd0*/  LDL.LU R23, [R1+0x54] ;  /* 0x0000540001177983 */ /* 0x000ea80000300800 */
[----:B------:R-:W3:Y:S04]  /*1cbe0*/  LDL.LU R22, [R1+0xbc] ;  /* 0x0000bc0001167983 */ /* 0x000ee80000300800 */
[----:B------:R-:W4:Y:S04]  /*1cbf0*/  LDL.LU R21, [R1+0xb4] ;  /* 0x0000b40001157983 */ /* 0x000f280000300800 */
        /* <DEDUP_REMOVED lines=12> */
[----:B------:R-:W3:Y:S04]  /*1ccc0*/  LDL R24, [R1] ;  /* 0x0000000001187983 */ /* 0x000ee80000100800 */
[----:B------:R-:W3:Y:S04]  /*1ccd0*/  LDL R26, [R1+0x10] ;  /* 0x00001000011a7983 */ /* 0x000ee80000100800 */
[----:B------:R-:W3:Y:S01]  /*1cce0*/  LDL R25, [R1+0x14] ;  /* 0x0000140001197983 */ /* 0x000ee20000100800 */
[----:B------:R-:W-:-:S04]  /*1ccf0*/  LEA R134, P3, R0, R234, 0x1 ;  /* 0x000000ea00867211 */ /* 0x000fc800078608ff */
[----:B------:R-:W-:Y:S01]  /*1cd00*/  LEA.HI.X R135, R0, R235, R4, 0x1, P3 ;  /* 0x000000eb00877211 */ /* 0x000fe200018f0c04 */
[----:B------:R-:W-:Y:S04]  /*1cd10*/  STL [R1+0x180], R142 ;  /* 0x0001808e01007387 */ /* 0x000fe80000100800 */
[----:B------:R-:W-:Y:S04]  /*1cd20*/  STL [R1+0x17c], R141 ;  /* 0x00017c8d01007387 */ /* 0x000fe80000100800 */
[----:B------:R-:W-:Y:S04]  /*1cd30*/  STL [R1+0x178], R140 ;  /* 0x0001788c01007387 */ /* 0x000fe80000100800 */
[----:B------:R-:W-:Y:S04]  /*1cd40*/  STL [R1+0x174], R139 ;  /* 0x0001748b01007387 */ /* 0x000fe80000100800 */
[----:B------:R-:W-:Y:S04]  /*1cd50*/  STL [R1+0x170], R138 ;  /* 0x0001708a01007387 */ /* 0x000fe80000100800 */
[----:B------:R-:W-:Y:S04]  /*1cd60*/  STL [R1+0x16c], R137 ;  /* 0x00016c8901007387 */ /* 0x000fe80000100800 */
[----:B------:R-:W-:Y:S01]  /*1cd70*/  STL [R1+0x168], R136 ;  /* 0x0001688801007387 */ /* 0x000fe20000100800 */
[----:B--2---:R-:W-:Y:S01]  /*1cd80*/  IMAD.MOV.U32 R52, RZ, RZ, R23 ;  /* 0x000000ffff347224 */ /* 0x004fe200078e0017 */
[----:B----4-:R-:W-:Y:S01]  /*1cd90*/  MOV R54, R21 ;  /* 0x0000001500367202 */ /* 0x010fe20000000f00 */
[----:B---3--:R-:W-:-:S02]  /*1cda0*/  IMAD.MOV.U32 R55, RZ, RZ, R20 ;  /* 0x000000ffff377224 */ /* 0x008fc400078e0014 */
[----:B------:R-:W-:Y:S02]  /*1cdb0*/  IMAD.MOV.U32 R53, RZ, RZ, R22 ;  /* 0x000000ffff357224 */ /* 0x000fe400078e0016 */
[----:B------:R-:W-:Y:S02]  /*1cdc0*/  IMAD.MOV.U32 R57, RZ, RZ, R11 ;  /* 0x000000ffff397224 */ /* 0x000fe400078e000b */
[----:B------:R-:W-:Y:S01]  /*1cdd0*/  IMAD.MOV.U32 R56, RZ, RZ, R10 ;  /* 0x000000ffff387224 */ /* 0x000fe200078e000a */
[----:B------:R-:W-:Y:S01]  /*1cde0*/  ISETP.GE.AND P1, PT, R132, R24, PT ;  /* 0x000000188400720c */ /* 0x000fe20003f26270 */
[----:B------:R-:W-:Y:S02]  /*1cdf0*/  IMAD.MOV.U32 R37, RZ, RZ, R5 ;  /* 0x000000ffff257224 */ /* 0x000fe400078e0005 */
[----:B------:R-:W-:Y:S02]  /*1ce00*/  IMAD.MOV.U32 R64, RZ, RZ, R26 ;  /* 0x000000ffff407224 */ /* 0x000fe400078e001a */
[----:B------:R-:W-:-:S02]  /*1ce10*/  IMAD.MOV.U32 R50, RZ, RZ, R7 ;  /* 0x000000ffff327224 */ /* 0x000fc400078e0007 */
[----:B------:R-:W-:-:S06]  /*1ce20*/  IMAD.MOV.U32 R65, RZ, RZ, R25 ;  /* 0x000000ffff417224 */ /* 0x000fcc00078e0019 */
[----:B------:R-:W-:Y:S01]  /*1ce30*/  @!P1 IADD3 R5, P2, R0, R188, RZ ;  /* 0x000000bc00059210 */ /* 0x000fe20007f5e0ff */
[----:B------:R-:W-:Y:S01]  /*1ce40*/  @!P1 IMAD.MOV.U32 R10, RZ, RZ, R0 ;  /* 0x000000ffff0a9224 */ /* 0x000fe200078e0000 */
[----:B------:R-:W-:Y:S01]  /*1ce50*/  @!P1 MOV R11, R4 ;  /* 0x00000004000b9202 */ /* 0x000fe20000000f00 */
[----:B------:R-:W-:Y:S01]  /*1ce60*/  IMAD.MOV.U32 R58, RZ, RZ, R12 ;  /* 0x000000ffff3a7224 */ /* 0x000fe200078e000c */
[----:B------:R-:W-:Y:S01]  /*1ce70*/  MOV R51, R9 ;  /* 0x0000000900337202 */ /* 0x000fe20000000f00 */
[----:B------:R-:W-:Y:S01]  /*1ce80*/  @!P1 IMAD.X R7, R4, 0x1, R213, P2 ;  /* 0x0000000104079824 */ /* 0x000fe200010e06d5 */
[----:B------:R-:W-:Y:S01]  /*1ce90*/  @!P1 LEA R48, P2, R5, R234, 0x1 ;  /* 0x000000ea05309211 */ /* 0x000fe200078408ff */
[----:B------:R-:W-:Y:S01]  /*1cea0*/  @!P1 IMAD R12, R65, 0x30, RZ ;  /* 0x00000030410c9824 */ /* 0x000fe200078e02ff */
[C---:B------:R-:W-:Y:S01]  /*1ceb0*/  @!P1 LEA R9, P4, R64.reuse, R0, 0x5 ;  /* 0x0000000040099211 */ /* 0x040fe200078828ff */
[----:B------:R-:W-:Y:S01]  /*1cec0*/  @!P1 IMAD.WIDE.U32 R10, R64, 0x30, R10 ;  /* 0x00000030400a9825 */ /* 0x000fe200078e000a */
[----:B------:R-:W-:-:S02]  /*1ced0*/  @!P1 LEA.HI.X R49, R5, R235, R7, 0x1, P2 ;  /* 0x000000eb05319211 */ /* 0x000fc400010f0c07 */
[C---:B------:R-:W-:Y:S01]  /*1cee0*/  @!P1 LEA R5, P3, R64.reuse, R0, 0x6 ;  /* 0x0000000040059211 */ /* 0x040fe200078630ff */
[----:B------:R-:W-:Y:S01]  /*1cef0*/  IMAD.MOV.U32 R59, RZ, RZ, R13 ;  /* 0x000000ffff3b7224 */ /* 0x000fe200078e000d */
[--C-:B------:R-:W-:Y:S01]  /*1cf00*/  @!P1 LEA.HI.X R13, R64, R4, R65.reuse, 0x5, P4 ;  /* 0x00000004400d9211 */ /* 0x100fe200020f2c41 */
[----:B------:R-:W-:Y:S01]  /*1cf10*/  @!P1 IMAD.IADD R12, R11, 0x1, R12 ;  /* 0x000000010b0c9824 */ /* 0x000fe200078e020c */
[----:B------:R-:W-:Y:S02]  /*1cf20*/  @!P1 LEA R44, P4, R10, R234, 0x1 ;  /* 0x000000ea0a2c9211 */ /* 0x000fe400078808ff */
[----:B------:R-:W-:Y:S02]  /*1cf30*/  MOV R60, R14 ;  /* 0x0000000e003c7202 */ /* 0x000fe40000000f00 */
[C---:B------:R-:W-:Y:S01]  /*1cf40*/  @!P1 LEA.HI.X R14, R64.reuse, R4, R65, 0x6, P3 ;  /* 0x00000004400e9211 */ /* 0x040fe200018f3441 */
[----:B------:R-:W-:Y:S01]  /*1cf50*/  @!P1 IMAD.MOV.U32 R11, RZ, RZ, R4 ;  /* 0x000000ffff0b9224 */ /* 0x000fe200078e0004 */
[----:B------:R-:W-:-:S02]  /*1cf60*/  @!P1 LEA R7, P2, R64, R0, 0x7 ;  /* 0x0000000040079211 */ /* 0x000fc400078438ff */
[-C--:B------:R-:W-:Y:S02]  /*1cf70*/  @!P1 LEA R42, P3, R5, R234.reuse, 0x1 ;  /* 0x000000ea052a9211 */ /* 0x080fe400078608ff */
[-C--:B------:R-:W-:Y:S01]  /*1cf80*/  @!P1 LEA.HI.X R45, R10, R235.reuse, R12, 0x1, P4 ;  /* 0x000000eb0a2d9211 */ /* 0x080fe200020f0c0c */
[----:B------:R-:W-:Y:S01]  /*1cf90*/  @!P1 IMAD.MOV.U32 R10, RZ, RZ, R0 ;  /* 0x000000ffff0a9224 */ /* 0x000fe200078e0000 */
[----:B------:R-:W-:Y:S01]  /*1cfa0*/  @!P1 LEA R46, P5, R9, R234, 0x1 ;  /* 0x000000ea092e9211 */ /* 0x000fe200078a08ff */
[----:B------:R-:W-:Y:S01]  /*1cfb0*/  IMAD.MOV.U32 R61, RZ, RZ, R15 ;  /* 0x000000ffff3d7224 */ /* 0x000fe200078e000f */
[C---:B------:R-:W-:Y:S01]  /*1cfc0*/  @!P1 LEA.HI.X R15, R64.reuse, R4, R65, 0x7, P2 ;  /* 0x00000004400f9211 */ /* 0x040fe200010f3c41 */
[----:B------:R-:W-:Y:S01]  /*1cfd0*/  @!P1 IMAD.WIDE.U32 R20, R64, 0x50, R10 ;  /* 0x0000005040149825 */ /* 0x000fe200078e000a */
[-C--:B------:R-:W-:Y:S02]  /*1cfe0*/  @!P1 LEA.HI.X R43, R5, R235.reuse, R14, 0x1, P3 ;  /* 0x000000eb052b9211 */ /* 0x080fe400018f0c0e */
[----:B------:R-:W-:Y:S01]  /*1cff0*/  @!P1 LEA R40, P2, R7, R234, 0x1 ;  /* 0x000000ea07289211 */ /* 0x000fe200078408ff */
[----:B------:R-:W-:Y:S01]  /*1d000*/  @!P1 IMAD R5, R65, 0x50, RZ ;  /* 0x0000005041059824 */ /* 0x000fe200078e02ff */
[-C--:B------:R-:W-:Y:S01]  /*1d010*/  @!P1 LEA.HI.X R47, R9, R235.reuse, R13, 0x1, P5 ;  /* 0x000000eb092f9211 */ /* 0x080fe200028f0c0d */
[----:B------:R-:W-:Y:S01]  /*1d020*/  @!P1 IMAD.MOV.U32 R12, RZ, RZ, R0 ;  /* 0x000000ffff0c9224 */ /* 0x000fe200078e0000 */
[----:B------:R-:W-:Y:S01]  /*1d030*/  @!P1 MOV R13, R4 ;  /* 0x00000004000d9202 */ /* 0x000fe20000000f00 */
[----:B------:R-:W-:Y:S01]  /*1d040*/  IMAD.MOV.U32 R63, RZ, RZ, R17 ;  /* 0x000000ffff3f7224 */ /* 0x000fe200078e0011 */
[----:B------:R-:W-:Y:S01]  /*1d050*/  @!P1 LEA.HI.X R41, R7, R235, R15, 0x1, P2 ;  /* 0x000000eb07299211 */ /* 0x000fe200010f0c0f */
[----:B------:R-:W-:Y:S01]  /*1d060*/  IMAD.MOV.U32 R62, RZ, RZ, R16 ;  /* 0x000000ffff3e7224 */ /* 0x000fe200078e0010 */
[----:B------:R-:W-:Y:S01]  /*1d070*/  @!P1 IADD3 R5, R21, R5, RZ ;  /* 0x0000000515059210 */ /* 0x000fe20007ffe0ff */
[----:B------:R-:W-:Y:S01]  /*1d080*/  @!P1 IMAD.MOV.U32 R24, RZ, RZ, R0 ;  /* 0x000000ffff189224 */ /* 0x000fe200078e0000 */
[----:B------:R-:W-:Y:S01]  /*1d090*/  @!P1 LEA R38, P2, R20, R234, 0x1 ;  /* 0x000000ea14269211 */ /* 0x000fe200078408ff */
[----:B------:R-:W-:-:S02]  /*1d0a0*/  @!P1 IMAD.MOV.U32 R25, RZ, RZ, R4 ;  /* 0x000000ffff199224 */ /* 0x000fc400078e0004 */
[----:B------:R-:W-:Y:S02]  /*1d0b0*/  @!P1 IMAD R7, R65, 0x60, RZ ;  /* 0x0000006041079824 */ /* 0x000fe400078e02ff */
[----:B------:R-:W-:Y:S02]  /*1d0c0*/  @!P1 IMAD.MOV.U32 R22, RZ, RZ, R0 ;  /* 0x000000ffff169224 */ /* 0x000fe400078e0000 */
[----:B------:R-:W-:Y:S02]  /*1d0d0*/  @!P1 IMAD.MOV.U32 R23, RZ, RZ, R4 ;  /* 0x000000ffff179224 */ /* 0x000fe400078e0004 */
[----:B------:R-:W-:Y:S01]  /*1d0e0*/  @!P1 IMAD.WIDE.U32 R16, R64, 0x60, R12 ;  /* 0x0000006040109825 */ /* 0x000fe200078e000c */
[----:B------:R-:W-:-:S03]  /*1d0f0*/  @!P1 LEA.HI.X R39, R20, R235, R5, 0x1, P2 ;  /* 0x000000eb14279211 */ /* 0x000fc600010f0c05 */
[----:B------:R-:W-:Y:S01]  /*1d100*/  @!P1 IMAD.WIDE.U32 R14, R64, 0x70, R10 ;  /* 0x00000070400e9825 */ /* 0x000fe200078e000a */
[----:B------:R-:W-:-:S03]  /*1d110*/  @!P1 LEA R34, P5, R16, R234, 0x1 ;  /* 0x000000ea10229211 */ /* 0x000fc600078a08ff */
[C---:B------:R-:W-:Y:S02]  /*1d120*/  @!P1 IMAD R9, R65.reuse, 0x70, RZ ;  /* 0x0000007041099824 */ /* 0x040fe400078e02ff */
[----:B------:R-:W-:Y:S02]  /*1d130*/  @!P1 IMAD R27, R65, 0xa0, RZ ;  /* 0x000000a0411b9824 */ /* 0x000fe400078e02ff */
[----:B------:R-:W-:-:S04]  /*1d140*/  @!P1 IMAD.WIDE.U32 R10, R64, 0xa0, R24 ;  /* 0x000000a0400a9825 */ /* 0x000fc800078e0018 */
[----:B------:R-:W-:Y:S02]  /*1d150*/  @!P1 IMAD R26, R65, 0x90, RZ ;  /* 0x00000090411a9824 */ /* 0x000fe400078e02ff */
[----:B------:R-:W-:-:S04]  /*1d160*/  @!P1 IMAD.WIDE.U32 R12, R64, 0x90, R22 ;  /* 0x00000090400c9825 */ /* 0x000fc800078e0016 */
[----:B------:R-:W-:Y:S01]  /*1d170*/  @!P1 IMAD.IADD R5, R7, 0x1, R17 ;  /* 0x0000000107059824 */ /* 0x000fe200078e0211 */
[-C--:B------:R-:W-:Y:S01]  /*1d180*/  @!P1 LEA R28, P2, R10, R234.reuse, 0x1 ;  /* 0x000000ea0a1c9211 */ /* 0x080fe200078408ff */
[----:B------:R-:W-:Y:S02]  /*1d190*/  @!P1 IMAD.IADD R7, R15, 0x1, R9 ;  /* 0x000000010f079824 */ /* 0x000fe400078e0209 */
[----:B------:R-:W-:Y:S01]  /*1d1a0*/  @!P1 IMAD.IADD R11, R27, 0x1, R11 ;  /* 0x000000011b0b9824 */ /* 0x000fe200078e020b */
[----:B------:R-:W-:Y:S01]  /*1d1b0*/  @P1 STS.128 [R189+0xa000], RZ ;  /* 0x00a000ffbd001388 */ /* 0x000fe20000000c00 */
[----:B------:R-:W-:Y:S01]  /*1d1c0*/  @!P1 IMAD.IADD R9, R13, 0x1, R26 ;  /* 0x000000010d099824 */ /* 0x000fe200078e021a */
[-C--:B------:R-:W-:Y:S02]  /*1d1d0*/  @!P1 LEA R32, P4, R14, R234.reuse, 0x1 ;  /* 0x000000ea0e209211 */ /* 0x080fe400078808ff */
[----:B------:R-:W-:Y:S01]  /*1d1e0*/  @!P1 LEA R30, P3, R12, R234, 0x1 ;  /* 0x000000ea0c1e9211 */ /* 0x000fe200078608ff */
[----:B------:R-:W-:Y:S01]  /*1d1f0*/  @!PT LDS RZ, [RZ] ;  /* 0x00000000fffff984 */ /* 0x000fe20000000800 */
[----:B------:R-:W-:Y:S01]  /*1d200*/  @!PT LDS RZ, [RZ] ;  /* 0x00000000fffff984 */ /* 0x000fe20000000800 */
[----:B------:R-:W-:Y:S01]  /*1d210*/  @!PT LDS RZ, [RZ] ;  /* 0x00000000fffff984 */ /* 0x000fe20000000800 */
[----:B------:R2:W-:Y:S01]  /*1d220*/  @!P1 LDGSTS.E.BYPASS.LTC128B.128 [R189+0xa000], [R134.64] ;  /* 0x0a00000086bd9fae */ /* 0x0005e2000b901d46 */
[-C--:B------:R-:W-:Y:S01]  /*1d230*/  @!P1 LEA.HI.X R35, R16, R235.reuse, R5, 0x1, P5 ;  /* 0x000000eb10239211 */ /* 0x080fe200028f0c05 */
[--C-:B------:R-:W-:Y:S01]  /*1d240*/  @!P1 IMAD.MOV.U32 R17, RZ, RZ, R4.reuse ;  /* 0x000000ffff119224 */ /* 0x100fe200078e0004 */
[----:B------:R-:W-:Y:S01]  /*1d250*/  @!P1 MOV R16, R0 ;  /* 0x0000000000109202 */ /* 0x000fe20000000f00 */
[----:B------:R-:W-:Y:S01]  /*1d260*/  @P1 STS.128 [R189+0xa800], RZ ;  /* 0x00a800ffbd001388 */ /* 0x000fe20000000c00 */
[-C--:B------:R-:W-:Y:S01]  /*1d270*/  @!P1 LEA.HI.X R29, R10, R235.reuse, R11, 0x1, P2 ;  /* 0x000000eb0a1d9211 */ /* 0x080fe200010f0c0b */
[--C-:B------:R-:W-:Y:S01]  /*1d280*/  @!P1 IMAD.MOV.U32 R15, RZ, RZ, R4.reuse ;  /* 0x000000ffff0f9224 */ /* 0x100fe200078e0004 */
[-C--:B------:R-:W-:Y:S01]  /*1d290*/  @!P1 LEA.HI.X R33, R14, R235.reuse, R7, 0x1, P4 ;  /* 0x000000eb0e219211 */ /* 0x080fe200020f0c07 */
[----:B------:R-:W-:Y:S01]  /*1d2a0*/  @!PT LDS RZ, [RZ] ;  /* 0x00000000fffff984 */ /* 0x000fe20000000800 */
[----:B------:R-:W-:Y:S01]  /*1d2b0*/  @!PT LDS RZ, [RZ] ;  /* 0x00000000fffff984 */ /* 0x000fe20000000800 */
[----:B------:R-:W-:Y:S01]  /*1d2c0*/  @!PT LDS RZ, [RZ] ;  /* 0x00000000fffff984 */ /* 0x000fe20000000800 */
[----:B------:R3:W-:Y:S01]  /*1d2d0*/  @!P1 LDGSTS.E.BYPASS.LTC128B.128 [R189+0xa800], [R48.64] ;  /* 0x0a80000030bd9fae */ /* 0x0007e2000b901d46 */
[----:B------:R-:W-:Y:S01]  /*1d2e0*/  @!P1 LEA.HI.X R31, R12, R235, R9, 0x1, P3 ;  /* 0x000000eb0c1f9211 */ /* 0x000fe200018f0c09 */
[--C-:B------:R-:W-:Y:S01]  /*1d2f0*/  @!P1 IMAD.MOV.U32 R11, RZ, RZ, R4.reuse ;  /* 0x000000ffff0b9224 */ /* 0x100fe200078e0004 */
[----:B------:R-:W-:Y:S01]  /*1d300*/  @!P1 MOV R13, R4 ;  /* 0x00000004000d9202 */ /* 0x000fe20000000f00 */
[----:B------:R-:W-:Y:S01]  /*1d310*/  @!P1 IMAD.MOV.U32 R5, RZ, RZ, R4 ;  /* 0x000000ffff059224 */ /* 0x000fe200078e0004 */
        /* <DEDUP_REMOVED lines=8> */
[----:B------:R-:W-:Y:S01]  /*1d3a0*/  @!P1 IMAD.MOV.U32 R4, RZ, RZ, R0 ;  /* 0x000000ffff049224 */ /* 0x000fe200078e0000 */
[----:B------:R-:W-:Y:S01]  /*1d3b0*/  @P1 STS.128 [R189+0xb800], RZ ;  /* 0x00b800ffbd001388 */ /* 0x000fe20000000c00 */
[C---:B------:R-:W-:Y:S02]  /*1d3c0*/  @!P1 IMAD R0, R65.reuse, 0xb0, RZ ;  /* 0x000000b041009824 */ /* 0x040fe400078e02ff */
[----:B------:R-:W-:Y:S01]  /*1d3d0*/  @!P1 IMAD.WIDE.U32 R16, R64, 0xb0, R16 ;  /* 0x000000b040109825 */ /* 0x000fe200078e0010 */
[----:B------:R-:W-:Y:S01]  /*1d3e0*/  @!PT LDS RZ, [RZ] ;  /* 0x00000000fffff984 */ /* 0x000fe20000000800 */
[----:B------:R-:W-:Y:S01]  /*1d3f0*/  @!PT LDS RZ, [RZ] ;  /* 0x00000000fffff984 */ /* 0x000fe20000000800 */
[----:B------:R-:W-:Y:S01]  /*1d400*/  @!PT LDS RZ, [RZ] ;  /* 0x00000000fffff984 */ /* 0x000fe20000000800 */
[----:B------:R2:W-:Y:S04]  /*1d410*/  @!P1 LDGSTS.E.BYPASS.LTC128B.128 [R189+0xb800], [R44.64] ;  /* 0x0b8000002cbd9fae */ /* 0x0005e8000b901d46 */
[----:B------:R-:W-:Y:S01]  /*1d420*/  @P1 STS.128 [R189+0xc000], RZ ;  /* 0x00c000ffbd001388 */ /* 0x000fe20000000c00 */
[----:B------:R-:W-:Y:S01]  /*1d430*/  @!P1 IMAD R20, R65, 0xc0, RZ ;  /* 0x000000c041149824 */ /* 0x000fe200078e02ff */
[----:B------:R-:W-:-:S02]  /*1d440*/  @!P1 IADD3 R0, R17, R0, RZ ;  /* 0x0000000011009210 */ /* 0x000fc40007ffe0ff */
[----:B------:R-:W-:Y:S01]  /*1d450*/  @!PT LDS RZ, [RZ] ;  /* 0x00000000fffff984 */ /* 0x000fe20000000800 */
[----:B------:R-:W-:Y:S01]  /*1d460*/  @!PT LDS RZ, [RZ] ;  /* 0x00000000fffff984 */ /* 0x000fe20000000800 */
[----:B------:R-:W-:Y:S01]  /*1d470*/  @!PT LDS RZ, [RZ] ;  /* 0x00000000fffff984 */ /* 0x000fe20000000800 */
[----:B------:R1:W-:Y:S01]  /*1d480*/  @!P1 LDGSTS.E.BYPASS.LTC128B.128 [R189+0xc000], [R42.64] ;  /* 0x0c0000002abd9fae */ /* 0x0003e2000b901d46 */
[----:B------:R-:W-:Y:S01]  /*1d490*/  @!P1 IMAD.WIDE.U32 R14, R64, 0xc0, R14 ;  /* 0x000000c0400e9825 */ /* 0x000fe200078e000e */
[----:B------:R-:W-:Y:S02]  /*1d4a0*/  @!P1 LEA R26, P2, R16, R234, 0x1 ;  /* 0x000000ea101a9211 */ /* 0x000fe400078408ff */
[----:B------:R-:W-:Y:S01]  /*1d4b0*/  @P1 STS.128 [R189+0xc800], RZ ;  /* 0x00c800ffbd001388 */ /* 0x000fe20000000c00 */
[----:B------:R-:W-:-:S03]  /*1d4c0*/  @!P1 IMAD R7, R65, 0xd0, RZ ;  /* 0x000000d041079824 */ /* 0x000fc600078e02ff */
[----:B------:R-:W-:Y:S01]  /*1d4d0*/  @!PT LDS RZ, [RZ] ;  /* 0x00000000fffff984 */ /* 0x000fe20000000800 */
[----:B------:R-:W-:Y:S01]  /*1d4e0*/  @!PT LDS RZ, [RZ] ;  /* 0x00000000fffff984 */ /* 0x000fe20000000800 */
[----:B------:R-:W-:Y:S01]  /*1d4f0*/  @!PT LDS RZ, [RZ] ;  /* 0x00000000fffff984 */ /* 0x000fe20000000800 */
[----:B------:R1:W-:Y:S01]  /*1d500*/  @!P1 LDGSTS.E.BYPASS.LTC128B.128 [R189+0xc800], [R38.64] ;  /* 0x0c80000026bd9fae */ /* 0x0003e2000b901d46 */
[----:B------:R-:W-:-:S03]  /*1d510*/  @!P1 IMAD.WIDE.U32 R12, R64, 0xd0, R12 ;  /* 0x000000d0400c9825 */ /* 0x000fc600078e000c */
[----:B------:R-:W-:Y:S01]  /*1d520*/  @P1 STS.128 [R189+0xd000], RZ ;  /* 0x00d000ffbd001388 */ /* 0x000fe20000000c00 */
[C---:B------:R-:W-:Y:S01]  /*1d530*/  @!P1 IMAD R9, R65.reuse, 0xe0, RZ ;  /* 0x000000e041099824 */ /* 0x040fe200078e02ff */
[----:B------:R-:W-:Y:S02]  /*1d540*/  @!P1 LEA.HI.X R27, R16, R235, R0, 0x1, P2 ;  /* 0x000000eb101b9211 */ /* 0x000fe400010f0c00 */
[----:B------:R-:W-:Y:S01]  /*1d550*/  @!PT LDS RZ, [RZ] ;  /* 0x00000000fffff984 */ /* 0x000fe20000000800 */
[----:B------:R-:W-:Y:S01]  /*1d560*/  @!PT LDS RZ, [RZ] ;  /* 0x00000000fffff984 */ /* 0x000fe20000000800 */
[----:B------:R-:W-:Y:S01]  /*1d570*/  @!PT LDS RZ, [RZ] ;  /* 0x00000000fffff984 */ /* 0x000fe20000000800 */
[----:B------:R1:W-:Y:S01]  /*1d580*/  @!P1 LDGSTS.E.BYPASS.LTC128B.128 [R189+0xd000], [R34.64] ;  /* 0x0d00000022bd9fae */ /* 0x0003e2000b901d46 */
[----:B------:R-:W-:Y:S01]  /*1d590*/  @!P1 IMAD.WIDE.U32 R10, R64, 0xe0, R10 ;  /* 0x000000e0400a9825 */ /* 0x000fe200078e000a */
[----:B------:R-:W-:Y:S02]  /*1d5a0*/  @!P1 IADD3 R0, R20, R15, RZ ;  /* 0x0000000f14009210 */ /* 0x000fe40007ffe0ff */
[----:B------:R-:W-:Y:S01]  /*1d5b0*/  @P1 STS.128 [R189+0xd800], RZ ;  /* 0x00d800ffbd001388 */ /* 0x000fe20000000c00 */
[----:B------:R-:W-:Y:S01]  /*1d5c0*/  @!P1 LEA R24, P5, R14, R234, 0x1 ;  /* 0x000000ea0e189211 */ /* 0x000fe200078a08ff */
[----:B------:R-:W-:-:S02]  /*1d5d0*/  @!P1 IMAD R21, R65, 0xf0, RZ ;  /* 0x000000f041159824 */ /* 0x000fc400078e02ff */
[----:B------:R-:W-:Y:S01]  /*1d5e0*/  @!PT LDS RZ, [RZ] ;  /* 0x00000000fffff984 */ /* 0x000fe20000000800 */
[----:B------:R-:W-:Y:S01]  /*1d5f0*/  @!PT LDS RZ, [RZ] ;  /* 0x00000000fffff984 */ /* 0x000fe20000000800 */
[----:B------:R-:W-:Y:S01]  /*1d600*/  @!PT LDS RZ, [RZ] ;  /* 0x00000000fffff984 */ /* 0x000fe20000000800 */
[----:B------:R1:W-:Y:S01]  /*1d610*/  @!P1 LDGSTS.E.BYPASS.LTC128B.128 [R189+0xd800], [R32.64] ;  /* 0x0d80000020bd9fae */ /* 0x0003e2000b901d46 */
[----:B------:R-:W-:Y:S01]  /*1d620*/  @!P1 IMAD.WIDE.U32 R4, R64, 0xf0, R4 ;  /* 0x000000f040049825 */ /* 0x000fe200078e0004 */
[----:B------:R-:W-:Y:S02]  /*1d630*/  @!P1 LEA R22, P4, R12, R234, 0x1 ;  /* 0x000000ea0c169211 */ /* 0x000fe400078808ff */
[----:B------:R-:W-:Y:S01]  /*1d640*/  @P1 STS.128 [R189+0xe000], RZ ;  /* 0x00e000ffbd001388 */ /* 0x000fe20000000c00 */
[----:B------:R-:W-:-:S03]  /*1d650*/  @!P1 IMAD.IADD R7, R13, 0x1, R7 ;  /* 0x000000010d079824 */ /* 0x000fc600078e0207 */
[----:B------:R-:W-:Y:S01]  /*1d660*/  @!PT LDS RZ, [RZ] ;  /* 0x00000000fffff984 */ /* 0x000fe20000000800 */
[----:B------:R-:W-:Y:S01]  /*1d670*/  @!PT LDS RZ, [RZ] ;  /* 0x00000000fffff984 */ /* 0x000fe20000000800 */
[----:B------:R-:W-:Y:S01]  /*1d680*/  @!PT LDS RZ, [RZ] ;  /* 0x00000000fffff984 */ /* 0x000fe20000000800 */
[----:B------:R1:W-:Y:S01]  /*1d690*/  @!P1 LDGSTS.E.BYPASS.LTC128B.128 [R189+0xe000], [R40.64] ;  /* 0x0e00000028bd9fae */ /* 0x0003e2000b901d46 */
[----:B------:R-:W-:Y:S01]  /*1d6a0*/  @!P1 IMAD.IADD R9, R9, 0x1, R11 ;  /* 0x0000000109099824 */ /* 0x000fe200078e020b */
[-C--:B------:R-:W-:Y:S02]  /*1d6b0*/  @!P1 LEA R20, P3, R10, R234.reuse, 0x1 ;  /* 0x000000ea0a149211 */ /* 0x080fe400078608ff */
[----:B------:R-:W-:Y:S01]  /*1d6c0*/  @P1 STS.128 [R189+0xe800], RZ ;  /* 0x00e800ffbd001388 */ /* 0x000fe20000000c00 */
[----:B------:R-:W-:Y:S01]  /*1d6d0*/  @!P1 LEA.HI.X R25, R14, R235, R0, 0x1, P5 ;  /* 0x000000eb0e199211 */ /* 0x000fe200028f0c00 */
[----:B------:R-:W-:Y:S02]  /*1d6e0*/  @!P1 IMAD.IADD R5, R5, 0x1, R21 ;  /* 0x0000000105059824 */ /* 0x000fe400078e0215 */
[----:B------:R-:W-:Y:S01]  /*1d6f0*/  @!PT LDS RZ, [RZ] ;  /* 0x00000000fffff984 */ /* 0x000fe20000000800 */
[----:B------:R-:W-:Y:S01]  /*1d700*/  @!PT LDS RZ, [RZ] ;  /* 0x00000000fffff984 */ /* 0x000fe20000000800 */
[----:B------:R-:W-:Y:S01]  /*1d710*/  @!PT LDS RZ, [RZ] ;  /* 0x00000000fffff984 */ /* 0x000fe20000000800 */
[----:B------:R1:W-:Y:S01]  /*1d720*/  @!P1 LDGSTS.E.BYPASS.LTC128B.128 [R189+0xe800], [R30.64] ;  /* 0x0e8000001ebd9fae */ /* 0x0003e2000b901d46 */
[----:B------:R-:W-:-:S03]  /*1d730*/  @!P1 LEA R16, P2, R4, R234, 0x1 ;  /* 0x000000ea04109211 */ /* 0x000fc600078408ff */
[----:B------:R-:W-:Y:S01]  /*1d740*/  @P1 STS.128 [R189+0xf000], RZ ;  /* 0x00f000ffbd001388 */ /* 0x000fe20000000c00 */
[----:B------:R-:W-:-:S03]  /*1d750*/  @!P1 LEA.HI.X R23, R12, R235, R7, 0x1, P4 ;  /* 0x000000eb0c179211 */ /* 0x000fc600020f0c07 */
[----:B------:R-:W-:Y:S01]  /*1d760*/  @!PT LDS RZ, [RZ] ;  /* 0x00000000fffff984 */ /* 0x000fe20000000800 */
[----:B------:R-:W-:Y:S01]  /*1d770*/  @!PT LDS RZ, [RZ] ;  /* 0x00000000fffff984 */ /* 0x000fe20000000800 */
[----:B------:R-:W-:Y:S01]  /*1d780*/  @!PT LDS RZ, [RZ] ;  /* 0x00000000fffff984 */ /* 0x000fe20000000800 */
[----:B------:R1:W-:Y:S01]  /*1d790*/  @!P1 LDGSTS.E.BYPASS.LTC128B.128 [R189+0xf000], [R28.64] ;  /* 0x0f0000001cbd9fae */ /* 0x0003e2000b901d46 */
[----:B------:R-:W-:-:S03]  /*1d7a0*/  @!P1 LEA.HI.X R21, R10, R235, R9, 0x1, P3 ;  /* 0x000000eb0a159211 */ /* 0x000fc600018f0c09 */
[----:B------:R-:W-:Y:S01]  /*1d7b0*/  @P1 STS.128 [R189+0xf800], RZ ;  /* 0x00f800ffbd001388 */ /* 0x000fe20000000c00 */
[----:B------:R-:W-:-:S03]  /*1d7c0*/  @!P1 LEA.HI.X R17, R4, R235, R5, 0x1, P2 ;  /* 0x000000eb04119211 */ /* 0x000fc600010f0c05 */
        /* <DEDUP_REMOVED lines=25> */
[----:B-1----:R-:W1:Y:S04]  /*1d960*/  LDSM.16.M88.4 R28, [R176+0x2000] ;  /* 0x00200000b01c783b */ /* 0x002e680000000200 */
[----:B------:R-:W3:Y:S01]  /*1d970*/  LDSM.16.M88.4 R40, [R176+0x3000] ;  /* 0x00300000b028783b */ /* 0x000ee20000000200 */
[----:B------:R-:W-:-:S02]  /*1d980*/  IMAD.MOV.U32 R64, RZ, RZ, R55 ;  /* 0x000000ffff407224 */ /* 0x000fc400078e0037 */
[----:B------:R-:W-:Y:S01]  /*1d990*/  IMAD.MOV.U32 R65, RZ, RZ, R54 ;  /* 0x000000ffff417224 */ /* 0x000fe200078e0036 */
[----:B------:R-:W4:Y:S01]  /*1d9a0*/  LD.E R0, [R18.64+0x18c] ;  /* 0x00018c0612007980 */ /* 0x000f22000c101900 */
[----:B------:R-:W-:Y:S02]  /*1d9b0*/  IMAD.MOV.U32 R66, RZ, RZ, R53 ;  /* 0x000000ffff427224 */ /* 0x000fe400078e0035 */
[----:B------:R-:W-:Y:S01]  /*1d9c0*/  IMAD.MOV.U32 R67, RZ, RZ, R52 ;  /* 0x000000ffff437224 */ /* 0x000fe200078e0034 */
[----:B--2---:R-:W2:Y:S01]  /*1d9d0*/  LDSM.16.M88.4 R20, [R176+0x2800] ;  /* 0x00280000b014783b */ /* 0x004ea20000000200 */
[----:B------:R-:W-:Y:S01]  /*1d9e0*/  IMAD.MOV.U32 R116, RZ, RZ, R66 ;  /* 0x000000ffff747224 */ /* 0x000fe200078e0042 */
[----:B------:R-:W-:Y:S01]  /*1d9f0*/  MOV R220, R65 ;  /* 0x0000004100dc7202 */ /* 0x000fe20000000f00 */
[----:B------:R-:W-:Y:S01]  /*1da00*/  IMAD.MOV.U32 R118, RZ, RZ, R64 ;  /* 0x000000ffff767224 */ /* 0x000fe200078e0040 */
[----:B------:R-:W-:Y:S04]  /*1da10*/  LDSM.16.M88.4 R24, [R67] ;  /* 0x000000004318783b */ /* 0x000fe80000000200 */
[----:B------:R-:W2:Y:S04]  /*1da20*/  LDSM.16.M88.4 R52, [R176+0x3800] ;  /* 0x00380000b034783b */ /* 0x000ea80000000200 */
[----:B------:R-:W2:Y:S04]  /*1da30*/  LDSM.16.M88.4 R64, [R100+0x3000] ;  /* 0x003000006440783b */ /* 0x000ea80000000200 */
[----:B------:R-:W2:Y:S01]  /*1da40*/  LDSM.16.M88.4 R76, [R176+0x4000] ;  /* 0x00400000b04c783b */ /* 0x000ea20000000200 */
        /* <DEDUP_REMOVED lines=9> */
[C---:B-1----:R-:W-:Y:S01]  /*1dae0*/  HMMA.16816.F32.BF16 R60, R12.reuse, R28, RZ ;  /* 0x0000001c0c3c723c */ /* 0x042fe200000418ff */
[----:B------:R-:W-:Y:S01]  /*1daf0*/  IMAD.MOV.U32 R238, RZ, RZ, R56 ;  /* 0x000000ffffee7224 */ /* 0x000fe200078e0038 */
[----:B------:R-:W1:Y:S01]  /*1db00*/  LDSM.16.M88.4 R84, [R100+0x4000] ;  /* 0x004000006454783b */ /* 0x000e620000000200 */
[----:B------:R-:W-:Y:S01]  /*1db10*/  MOV R237, R51 ;  /* 0x0000003300ed7202 */ /* 0x000fe20000000f00 */
[----:B------:R-:W-:Y:S02]  /*1db20*/  IMAD.MOV.U32 R236, RZ, RZ, R50 ;  /* 0x000000ffffec7224 */ /* 0x000fe400078e0032 */
[----:B------:R-:W1:Y:S02]  /*1db30*/  LDSM.16.M88.4 R88, [R176+0x4800] ;  /* 0x00480000b058783b */ /* 0x000e640000000200 */
[C---:B------:R-:W-:Y:S02]  /*1db40*/  HMMA.16816.F32.BF16 R56, R12.reuse, R30, RZ ;  /* 0x0000001e0c38723c */ /* 0x040fe400000418ff */
[----:B------:R-:W1:Y:S04]  /*1db50*/  LDSM.16.M88.4 R72, [R100+0x2000] ;  /* 0x002000006448783b */ /* 0x000e680000000200 */
[----:B------:R-:W-:Y:S02]  /*1db60*/  LDSM.16.M88.4 R96, [R100+0x6800] ;  /* 0x006800006460783b */ /* 0x000fe40000000200 */
[C---:B---3--:R-:W-:Y:S02]  /*1db70*/  HMMA.16816.F32.BF16 R32, R12.reuse, R40, RZ ;  /* 0x000000280c20723c */ /* 0x048fe400000418ff */
[----:B------:R-:W-:Y:S04]  /*1db80*/  LDSM.16.M88.4 R92, [R176+0x8000] ;  /* 0x00800000b05c783b */ /* 0x000fe80000000200 */
[----:B------:R-:W-:Y:S02]  /*1db90*/  LDSM.16.M88.4 R104, [R176+0x8800] ;  /* 0x00880000b068783b */ /* 0x000fe40000000200 */
[C---:B------:R-:W-:Y:S02]  /*1dba0*/  HMMA.16816.F32.BF16 R28, R12.reuse, R42, RZ ;  /* 0x0000002a0c1c723c */ /* 0x040fe400000418ff */
[----:B------:R-:W-:Y:S04]  /*1dbb0*/  STL [R1+0x164], R119 ;  /* 0x0001647701007387 */ /* 0x000fe80000100800 */
[----:B------:R-:W0:Y:S02]  /*1dbc0*/  LDGDEPBAR ;  /* 0x00000000000079af */ /* 0x000e240000000000 */
[C---:B--2---:R-:W-:Y:S08]  /*1dbd0*/  HMMA.16816.F32.BF16 R44, R12.reuse, R22, RZ ;  /* 0x000000160c2c723c */ /* 0x044ff000000418ff */
[C---:B------:R-:W-:Y:S08]  /*1dbe0*/  HMMA.16816.F32.BF16 R48, R12.reuse, R20, RZ ;  /* 0x000000140c30723c */ /* 0x040ff000000418ff */
[C---:B------:R-:W-:Y:S08]  /*1dbf0*/  HMMA.16816.F32.BF16 R20, R12.reuse, R52, RZ ;  /* 0x000000340c14723c */ /* 0x040ff000000418ff */
[----:B------:R-:W-:Y:S01]  /*1dc00*/  HMMA.16816.F32.BF16 R40, R12, R54, RZ ;  /* 0x000000360c28723c */ /* 0x000fe200000418ff */
[----:B------:R-:W-:Y:S07]  /*1dc10*/  LDSM.16.M88.4 R52, [R100+0x6000] ;  /* 0x006000006434783b */ /* 0x000fee0000000200 */
[C---:B------:R-:W-:Y:S08]  /*1dc20*/  HMMA.16816.F32.BF16 R192, R24.reuse, R64, R32 ;  /* 0x0000004018c0723c */ /* 0x040ff00000041820 */
[----:B------:R-:W-:Y:S08]  /*1dc30*/  HMMA.16816.F32.BF16 R172, R24, R66, R28 ;  /* 0x0000004218ac723c */ /* 0x000ff0000004181c */
[C---:B------:R-:W-:Y:S08]  /*1dc40*/  HMMA.16816.F32.BF16 R32, R12.reuse, R76, RZ ;  /* 0x0000004c0c20723c */ /* 0x040ff000000418ff */
[----:B------:R-:W-:Y:S01]  /*1dc50*/  HMMA.16816.F32.BF16 R28, R12, R78, RZ ;  /* 0x0000004e0c1c723c */ /* 0x000fe200000418ff */
[----:B------:R-:W-:Y:S07]  /*1dc60*/  LDSM.16.M88.4 R76, [R100+0x5000] ;  /* 0x00500000644c783b */ /* 0x000fee0000000200 */
[C---:B------:R-:W-:Y:S01]  /*1dc70*/  HMMA.16816.F32.BF16 R196, R24.reuse, R70, R44 ;  /* 0x0000004618c4723c */ /* 0x040fe2000004182c */
[----:B------:R-:W2:Y:S07]  /*1dc80*/  LDSM.16.M88.4 R44, [R176+0x5000] ;  /* 0x00500000b02c783b */ /* 0x000eae0000000200 */
[C---:B------:R-:W-:Y:S01]  /*1dc90*/  HMMA.16816.F32.BF16 R108, R24.reuse, R68, R48 ;  /* 0x00000044186c723c */ /* 0x040fe20000041830 */
[----:B------:R-:W3:Y:S07]  /*1dca0*/  LDSM.16.M88.4 R68, [R100+0x4800] ;  /* 0x004800006444783b */ /* 0x000eee0000000200 */
[C---:B------:R-:W-:Y:S08]  /*1dcb0*/  HMMA.16816.F32.BF16 R168, R24.reuse, R80, R20 ;  /* 0x0000005018a8723c */ /* 0x040ff00000041814 */
[C---:B------:R-:W-:Y:S01]  /*1dcc0*/  HMMA.16816.F32.BF16 R128, R24.reuse, R82, R40 ;  /* 0x000000521880723c */ /* 0x040fe20000041828 */
[----:B------:R-:W2:Y:S04]  /*1dcd0*/  LDSM.16.M88.4 R80, [R176+0x6000] ;  /* 0x00600000b050783b */ /* 0x000ea80000000200 */
[----:B------:R-:W-:Y:S03]  /*1dce0*/  LDSM.16.M88.4 R40, [R176+0x5800] ;  /* 0x00580000b028783b */ /* 0x000fe60000000200 */
[C---:B-1----:R-:W-:Y:S08]  /*1dcf0*/  HMMA.16816.F32.BF16 R124, R24.reuse, R84, R32 ;  /* 0x00000054187c723c */ /* 0x042ff00000041820 */
[----:B------:R-:W-:Y:S01]  /*1dd00*/  HMMA.16816.F32.BF16 R200, R24, R86, R28 ;  /* 0x0000005618c8723c */ /* 0x000fe2000004181c */
[----:B------:R-:W1:Y:S07]  /*1dd10*/  LDSM.16.M88.4 R84, [R176+0x6800] ;  /* 0x00680000b054783b */ /* 0x000e6e0000000200 */
[----:B------:R-:W-:Y:S08]  /*1dd20*/  HMMA.16816.F32.BF16 R20, R12, R88, RZ ;  /* 0x000000580c14723c */ /* 0x000ff000000418ff */
[C---:B------:R-:W-:Y:S01]  /*1dd30*/  HMMA.16816.F32.BF16 R112, R24.reuse, R74, R56 ;  /* 0x0000004a1870723c */ /* 0x040fe20000041838 */
[----:B------:R-:W1:Y:S07]  /*1dd40*/  LDSM.16.M88.4 R56, [R100+0x5800] ;  /* 0x005800006438783b */ /* 0x000e6e0000000200 */
[----:B------:R-:W-:Y:S08]  /*1dd50*/  HMMA.16816.F32.BF16 R120, R24, R72, R60 ;  /* 0x000000481878723c */ /* 0x000ff0000004183c */
[C---:B--2---:R-:W-:Y:S08]  /*1dd60*/  HMMA.16816.F32.BF16 R64, R12.reuse, R44, RZ ;  /* 0x0000002c0c40723c */ /* 0x044ff000000418ff */
[C---:B------:R-:W-:Y:S01]  /*1dd70*/  HMMA.16816.F32.BF16 R60, R12.reuse, R46, RZ ;  /* 0x0000002e0c3c723c */ /* 0x040fe200000418ff */
[----:B------:R-:W2:Y:S07]  /*1dd80*/  LDSM.16.M88.4 R44, [R176+0x7000] ;  /* 0x00700000b02c783b */ /* 0x000eae0000000200 */
[----:B------:R-:W-:Y:S01]  /*1dd90*/  HMMA.16816.F32.BF16 R72, R12, R90, RZ ;  /* 0x0000005a0c48723c */ /* 0x000fe200000418ff */
[----:B------:R-:W2:Y:S07]  /*1dda0*/  LDSM.16.M88.4 R88, [R176+0x7800] ;  /* 0x00780000b058783b */ /* 0x000eae0000000200 */
[----:B---3--:R-:W-:Y:S08]  /*1ddb0*/  HMMA.16816.F32.BF16 R208, R24, R68, R20 ;  /* 0x0000004418d0723c */ /* 0x008ff00000041814 */
[C---:B------:R-:W-:Y:S08]  /*1ddc0*/  HMMA.16816.F32.BF16 R32, R12.reuse, R80, RZ ;  /* 0x000000500c20723c */ /* 0x040ff000000418ff */
[C---:B------:R-:W-:Y:S08]  /*1ddd0*/  HMMA.16816.F32.BF16 R28, R12.reuse, R82, RZ ;  /* 0x000000520c1c723c */ /* 0x040ff000000418ff */
[C---:B-1----:R-:W-:Y:S08]  /*1dde0*/  HMMA.16816.F32.BF16 R20, R12.reuse, R84, RZ ;  /* 0x000000540c14723c */ /* 0x042ff000000418ff */
[C---:B------:R-:W-:Y:S08]  /*1ddf0*/  HMMA.16816.F32.BF16 R48, R12.reuse, R40, RZ ;  /* 0x000000280c30723c */ /* 0x040ff000000418ff */
[----:B------:R-:W-:Y:S08]  /*1de00*/  HMMA.16816.F32.BF16 R40, R12, R42, RZ ;  /* 0x0000002a0c28723c */ /* 0x000ff000000418ff */
[C---:B------:R-:W-:Y:S01]  /*1de10*/  HMMA.16816.F32.BF16 R216, R24.reuse, R76, R64 ;  /* 0x0000004c18d8723c */ /* 0x040fe20000041840 */
[----:B------:R-:W-:Y:S07]  /*1de20*/  LDSM.16.M88.4 R64, [R100+0x7800] ;  /* 0x007800006440783b */ /* 0x000fee0000000200 */
[C---:B------:R-:W-:Y:S01]  /*1de30*/  HMMA.16816.F32.BF16 R212, R24.reuse, R78, R60 ;  /* 0x0000004e18d4723c */ /* 0x040fe2000004183c */
[----:B------:R-:W1:Y:S04]  /*1de40*/  LDSM.16.M88.4 R76, [R176+0x9000] ;  /* 0x00900000b04c783b */ /* 0x000e680000000200 */
[----:B------:R-:W-:Y:S03]  /*1de50*/  LDSM.16.M88.4 R60, [R100+0x8000] ;  /* 0x00800000643c783b */ /* 0x000fe60000000200 */
[C---:B------:R-:W-:Y:S01]  /*1de60*/  HMMA.16816.F32.BF16 R204, R24.reuse, R70, R72 ;  /* 0x0000004618cc723c */ /* 0x040fe20000041848 */
[----:B------:R-:W3:Y:S04]  /*1de70*/  LDSM.16.M88.4 R72, [R176+0x9800] ;  /* 0x00980000b048783b */ /* 0x000ee80000000200 */
[----:B------:R-:W-:Y:S03]  /*1de80*/  LDSM.16.M88.4 R68, [R100+0x7000] ;  /* 0x007000006444783b */ /* 0x000fe60000000200 */
[C---:B------:R-:W-:Y:S08]  /*1de90*/  HMMA.16816.F32.BF16 R136, R24.reuse, R52, R32 ;  /* 0x000000341888723c */ /* 0x040ff00000041820 */
[C---:B------:R-:W-:Y:S08]  /*1dea0*/  HMMA.16816.F32.BF16 R28, R24.reuse, R54, R28 ;  /* 0x00000036181c723c */ /* 0x040ff0000004181c */
[C---:B------:R-:W-:Y:S08]  /*1deb0*/  HMMA.16816.F32.BF16 R20, R24.reuse, R96, R20 ;  /* 0x000000601814723c */ /* 0x040ff00000041814 */
[C---:B------:R-:W-:Y:S08]  /*1dec0*/  HMMA.16816.F32.BF16 R224, R24.reuse, R56, R48 ;  /* 0x0000003818e0723c */ /* 0x040ff00000041830 */
[----:B------:R-:W-:Y:S01]  /*1ded0*/  HMMA.16816.F32.BF16 R228, R24, R58, R40 ;  /* 0x0000003a18e4723c */ /* 0x000fe20000041828 */
[----:B------:R-:W1:Y:S07]  /*1dee0*/  LDSM.16.M88.4 R56, [R100+0x8800] ;  /* 0x008800006438783b */ /* 0x000e6e0000000200 */
[----:B------:R-:W-:Y:S01]  /*1def0*/  HMMA.16816.F32.BF16 R40, R12, R92, RZ ;  /* 0x0000005c0c28723c */ /* 0x000fe200000418ff */
[----:B------:R-:W-:Y:S01]  /*1df00*/  IMAD.MOV.U32 R103, RZ, RZ, R139 ;  /* 0x000000ffff677224 */ /* 0x000fe200078e008b */
[----:B------:R-:W-:Y:S01]  /*1df10*/  MOV R101, R22 ;  /* 0x0000001600657202 */ /* 0x000fe20000000f00 */
[----:B------:R-:W-:-:S05]  /*1df20*/  IMAD.MOV.U32 R39, RZ, RZ, R30 ;  /* 0x000000ffff277224 */ /* 0x000fca00078e001e */
[C---:B------:R-:W-:Y:S01]  /*1df30*/  HMMA.16816.F32.BF16 R32, R12.reuse, R94, RZ ;  /* 0x0000005e0c20723c */ /* 0x040fe200000418ff */
[----:B------:R-:W-:Y:S01]  /*1df40*/  IMAD.MOV.U32 R5, RZ, RZ, R28 ;  /* 0x000000ffff057224 */ /* 0x000fe200078e001c */
[----:B------:R-:W1:Y:S01]  /*1df50*/  LDSM.16.M88.4 R92, [R100+0x9000] ;  /* 0x00900000645c783b */ /* 0x000e620000000200 */
[----:B------:R-:W-:Y:S02]  /*1df60*/  IMAD.MOV.U32 R4, RZ, RZ, R31 ;  /* 0x000000ffff047224 */ /* 0x000fe400078e001f */
[----:B------:R-:W-:Y:S02]  /*1df70*/  IMAD.MOV.U32 R7, RZ, RZ, R29 ;  /* 0x000000ffff077224 */ /* 0x000fe400078e001d */
[----:B------:R-:W-:Y:S01]  /*1df80*/  IMAD.MOV.U32 R10, RZ, RZ, R23 ;  /* 0x000000ffff0a7224 */ /* 0x000fe200078e0017 */
[----:B------:R-:W-:Y:S01]  /*1df90*/  HMMA.16816.F32.BF16 R28, R12, R104, RZ ;  /* 0x000000680c1c723c */ /* 0x000fe200000418ff */
[----:B------:R-:W-:Y:S02]  /*1dfa0*/  IMAD.MOV.U32 R139, RZ, RZ, R21 ;  /* 0x000000ffff8b7224 */ /* 0x000fe400078e0015 */
[----:B------:R-:W-:-:S05]  /*1dfb0*/  IMAD.MOV.U32 R188, RZ, RZ, R20 ;  /* 0x000000ffffbc7224 */ /* 0x000fca00078e0014 */
[----:B------:R-:W-:Y:S01]  /*1dfc0*/  HMMA.16816.F32.BF16 R20, R12, R106, RZ ;  /* 0x0000006a0c14723c */ /* 0x000fe200000418ff */
[----:B------:R-:W-:Y:S01]  /*1dfd0*/  IMAD.MOV.U32 R248, RZ, RZ, R223 ;  /* 0x000000fffff87224 */ /* 0x000fe200078e00df */
[----:B------:R-:W-:Y:S01]  /*1dfe0*/  MOV R250, R221 ;  /* 0x000000dd00fa7202 */ /* 0x000fe20000000f00 */
[----:B------:R-:W-:Y:S02]  /*1dff0*/  IMAD.MOV.U32 R249, RZ, RZ, R222 ;  /* 0x000000fffff97224 */ /* 0x000fe400078e00de */
[----:B------:R-:W-:-:S03]  /*1e000*/  IMAD.MOV.U32 R251, RZ, RZ, R220 ;  /* 0x000000fffffb7224 */ /* 0x000fc600078e00dc */
[C---:B--2---:R-:W-:Y:S08]  /*1e010*/  HMMA.16816.F32.BF16 R80, R12.reuse, R44, RZ ;  /* 0x0000002c0c50723c */ /* 0x044ff000000418ff */
[C---:B------:R-:W-:Y:S08]  /*1e020*/  HMMA.16816.F32.BF16 R52, R12.reuse, R46, RZ ;  /* 0x0000002e0c34723c */ /* 0x040ff000000418ff */
[C---:B------:R-:W-:Y:S08]  /*1e030*/  HMMA.16816.F32.BF16 R48, R12.reuse, R88, RZ ;  /* 0x000000580c30723c */ /* 0x040ff000000418ff */
[C---:B------:R-:W-:Y:S08]  /*1e040*/  HMMA.16816.F32.BF16 R44, R12.reuse, R90, RZ ;  /* 0x0000005a0c2c723c */ /* 0x040ff000000418ff */
[C---:B-1----:R-:W-:Y:S08]  /*1e050*/  HMMA.16816.F32.BF16 R88, R12.reuse, R76, RZ ;  /* 0x0000004c0c58723c */ /* 0x042ff000000418ff */
[C---:B------:R-:W-:Y:S08]  /*1e060*/  HMMA.16816.F32.BF16 R84, R12.reuse, R86, RZ ;  /* 0x000000560c54723c */ /* 0x040ff000000418ff */
[C---:B------:R-:W-:Y:S08]  /*1e070*/  HMMA.16816.F32.BF16 R76, R12.reuse, R78, RZ ;  /* 0x0000004e0c4c723c */ /* 0x040ff000000418ff */
[C---:B---3--:R-:W-:Y:S08]  /*1e080*/  HMMA.16816.F32.BF16 R104, R12.reuse, R72, RZ ;  /* 0x000000480c68723c */ /* 0x048ff000000418ff */
[----:B------:R-:W-:Y:S08]  /*1e090*/  HMMA.16816.F32.BF16 R220, R12, R74, RZ ;  /* 0x0000004a0cdc723c */ /* 0x000ff000000418ff */
[C---:B------:R-:W-:Y:S08]  /*1e0a0*/  HMMA.16816.F32.BF16 R12, R24.reuse, R60, R40 ;  /* 0x0000003c180c723c */ /* 0x040ff00000041828 */
[C---:B------:R-:W-:Y:S08]  /*1e0b0*/  HMMA.16816.F32.BF16 R32, R24.reuse, R62, R32 ;  /* 0x0000003e1820723c */ /* 0x040ff00000041820 */
[C---:B------:R-:W-:Y:S08]  /*1e0c0*/  HMMA.16816.F32.BF16 R28, R24.reuse, R56, R28 ;  /* 0x00000038181c723c */ /* 0x040ff0000004181c */
[----:B------:R-:W-:Y:S01]  /*1e0d0*/  HMMA.16816.F32.BF16 R20, R24, R58, R20 ;  /* 0x0000003a1814723c */ /* 0x000fe20000041814 */
[----:B------:R1:W-:Y:S01]  /*1e0e0*/  STL [R1+0x160], R117 ;  /* 0x0001607501007387 */ /* 0x0003e20000100800 */
[----:B------:R-:W-:-:S02]  /*1e0f0*/  IMAD.MOV.U32 R11, RZ, RZ, R232 ;  /* 0x000000ffff0b7224 */ /* 0x000fc400078e00e8 */
[----:B------:R-:W-:Y:S01]  /*1e100*/  IMAD.MOV.U32 R16, RZ, RZ, R138 ;  /* 0x000000ffff107224 */ /* 0x000fe200078e008a */
[----:B------:R2:W-:Y:S03]  /*1e110*/  STL [R1+0x15c], R36 ;  /* 0x00015c2401007387 */ /* 0x0005e60000100800 */
[----:B------:R-:W-:Y:S01]  /*1e120*/  HMMA.16816.F32.BF16 R48, R24, R64, R48 ;  /* 0x000000401830723c */ /* 0x000fe20000041830 */
[----:B------:R-:W-:Y:S01]  /*1e130*/  IMAD.MOV.U32 R9, RZ, RZ, R233 ;  /* 0x000000ffff097224 */ /* 0x000fe200078e00e9 */
[----:B------:R3:W-:Y:S01]  /*1e140*/  STL [R1+0x158], R3 ;  /* 0x0001580301007387 */ /* 0x0007e20000100800 */
[----:B------:R-:W-:-:S04]  /*1e150*/  IMAD.MOV.U32 R75, RZ, RZ, R16 ;  /* 0x000000ffff4b7224 */ /* 0x000fc800078e0010 */
[----:B------:R-:W-:Y:S02]  /*1e160*/  IMAD.MOV.U32 R65, RZ, RZ, R13 ;  /* 0x000000ffff417224 */ /* 0x000fe400078e000d */
[----:B------:R-:W-:Y:S02]  /*1e170*/  IMAD.MOV.U32 R64, RZ, RZ, R14 ;  /* 0x000000ffff407224 */ /* 0x000fe400078e000e */
[----:B------:R-:W-:Y:S01]  /*1e180*/  IMAD.MOV.U32 R13, RZ, RZ, R243 ;  /* 0x000000ffff0d7224 */ /* 0x000fe200078e00f3 */
[----:B------:R-:W-:Y:S01]  /*1e190*/  MOV R243, R236 ;  /* 0x000000ec00f37202 */ /* 0x000fe20000000f00 */
[----:B------:R-:W-:Y:S02]  /*1e1a0*/  IMAD.MOV.U32 R14, RZ, RZ, R237 ;  /* 0x000000ffff0e7224 */ /* 0x000fe400078e00ed */
[----:B-1----:R-:W-:Y:S01]  /*1e1b0*/  IMAD.MOV.U32 R117, RZ, RZ, R245 ;  /* 0x000000ffff757224 */ /* 0x002fe200078e00f5 */
[----:B--2---:R-:W-:Y:S02]  /*1e1c0*/  MOV R36, R244 ;  /* 0x000000f400247202 */ /* 0x004fe40000000f00 */
[----:B------:R-:W-:Y:S01]  /*1e1d0*/  HMMA.16816.F32.BF16 R244, R24, R70, R52 ;  /* 0x0000004618f4723c */ /* 0x000fe20000041834 */
[----:B------:R-:W-:Y:S01]  /*1e1e0*/  IMAD.MOV.U32 R140, RZ, RZ, R248 ;  /* 0x000000ffff8c7224 */ /* 0x000fe200078e00f8 */
[----:B------:R-:W-:Y:S01]  /*1e1f0*/  MOV R236, R34 ;  /* 0x0000002200ec7202 */ /* 0x000fe20000000f00 */
[----:B------:R-:W-:-:S04]  /*1e200*/  IMAD.MOV.U32 R237, RZ, RZ, R33 ;  /* 0x000000ffffed7224 */ /* 0x000fc800078e0021 */
[----:B------:R-:W-:Y:S02]  /*1e210*/  IMAD.MOV.U32 R52, RZ, RZ, R15 ;  /* 0x000000ffff347224 */ /* 0x000fe400078e000f */
[----:B------:R-:W-:Y:S02]  /*1e220*/  IMAD.MOV.U32 R15, RZ, RZ, R11 ;  /* 0x000000ffff0f7224 */ /* 0x000fe400078e000b */
[----:B------:R-:W-:Y:S02]  /*1e230*/  IMAD.MOV.U32 R11, RZ, RZ, R37 ;  /* 0x000000ffff0b7224 */ /* 0x000fe400078e0025 */
[----:B------:R-:W-:Y:S02]  /*1e240*/  IMAD.MOV.U32 R37, RZ, RZ, R32 ;  /* 0x000000ffff257224 */ /* 0x000fe400078e0020 */
[----:B------:R-:W-:Y:S02]  /*1e250*/  IMAD.MOV.U32 R16, RZ, RZ, R35 ;  /* 0x000000ffff107224 */ /* 0x000fe400078e0023 */
[----:B---3--:R-:W-:Y:S01]  /*1e260*/  IMAD.MOV.U32 R3, RZ, RZ, R137 ;  /* 0x000000ffff037224 */ /* 0x008fe200078e0089 */
[----:B------:R-:W-:Y:S01]  /*1e270*/  HMMA.16816.F32.BF16 R32, R24, R92, R88 ;  /* 0x0000005c1820723c */ /* 0x000fe20000041858 */
[----:B------:R-:W-:-:S02]  /*1e280*/  IMAD.MOV.U32 R38, RZ, RZ, R249 ;  /* 0x000000ffff267224 */ /* 0x000fc400078e00f9 */
[----:B------:R-:W-:Y:S02]  /*1e290*/  IMAD.MOV.U32 R141, RZ, RZ, R251 ;  /* 0x000000ffff8d7224 */ /* 0x000fe400078e00fb */
[----:B------:R-:W-:Y:S02]  /*1e2a0*/  IMAD.MOV.U32 R142, RZ, RZ, R250 ;  /* 0x000000ffff8e7224 */ /* 0x000fe400078e00fa */
[----:B------:R-:W-:Y:S01]  /*1e2b0*/  IMAD.MOV.U32 R73, RZ, RZ, R140 ;  /* 0x000000ffff497224 */ /* 0x000fe200078e008c */
[----:B------:R-:W-:Y:S01]  /*1e2c0*/  HMMA.16816.F32.BF16 R96, R24, R98, R84 ;  /* 0x000000621860723c */ /* 0x000fe20000041854 */
[----:B------:R-:W-:Y:S01]  /*1e2d0*/  IMAD.MOV.U32 R74, RZ, RZ, R3 ;  /* 0x000000ffff4a7224 */ /* 0x000fe200078e0003 */
[----:B------:R-:W-:Y:S01]  /*1e2e0*/  MOV R3, R31 ;  /* 0x0000001f00037202 */ /* 0x000fe20000000f00 */
[----:B------:R-:W-:Y:S01]  /*1e2f0*/  IMAD.MOV.U32 R72, RZ, RZ, R38 ;  /* 0x000000ffff487224 */ /* 0x000fe200078e0026 */
[----:B------:R-:W-:Y:S01]  /*1e300*/  MOV R70, R21 ;  /* 0x0000001500467202 */ /* 0x000fe20000000f00 */
[----:B------:R-:W-:-:S02]  /*1e310*/  IMAD.MOV.U32 R140, RZ, RZ, R118 ;  /* 0x000000ffff8c7224 */ /* 0x000fc400078e0076 */
[----:B------:R-:W-:Y:S01]  /*1e320*/  MOV R87, R9 ;  /* 0x0000000900577202 */ /* 0x000fe20000000f00 */
[C---:B------:R-:W-:Y:S01]  /*1e330*/  HMMA.16816.F32.BF16 R248, R24.reuse, R66, R44 ;  /* 0x0000004218f8723c */ /* 0x040fe2000004182c */
[----:B------:R-:W-:Y:S02]  /*1e340*/  IMAD.MOV.U32 R9, RZ, RZ, R36 ;  /* 0x000000ffff097224 */ /* 0x000fe400078e0024 */
[----:B------:R-:W-:Y:S01]  /*1e350*/  IMAD.MOV.U32 R17, RZ, RZ, R28 ;  /* 0x000000ffff117224 */ /* 0x000fe200078e001c */
[----:B------:R-:W-:Y:S01]  /*1e360*/  MOV R102, R136 ;  /* 0x0000008800667202 */ /* 0x000fe20000000f00 */
[----:B------:R-:W-:Y:S01]  /*1e370*/  IMAD.MOV.U32 R36, RZ, RZ, R30 ;  /* 0x000000ffff247224 */ /* 0x000fe200078e001e */
[----:B------:R-:W-:Y:S01]  /*1e380*/  MOV R119, R51 ;  /* 0x0000003300777202 */ /* 0x000fe20000000f00 */
[----:B------:R-:W-:Y:S01]  /*1e390*/  IMAD.MOV.U32 R38, RZ, RZ, R23 ;  /* 0x000000ffff267224 */ /* 0x000fe200078e0017 */
[----:B------:R-:W-:Y:S01]  /*1e3a0*/  MOV R66, R12 ;  /* 0x0000000c00427202 */ /* 0x000fe20000000f00 */
[----:B------:R-:W-:Y:S01]  /*1e3b0*/  IMAD.MOV.U32 R12, RZ, RZ, R117 ;  /* 0x000000ffff0c7224 */ /* 0x000fe200078e0075 */
[----:B------:R-:W-:Y:S01]  /*1e3c0*/  HMMA.16816.F32.BF16 R232, R24, R68, R80 ;  /* 0x0000004418e8723c */ /* 0x000fe20000041850 */
[----:B------:R-:W-:Y:S01]  /*1e3d0*/  IMAD.MOV.U32 R117, RZ, RZ, R29 ;  /* 0x000000ffff757224 */ /* 0x000fe200078e001d */
[----:B------:R-:W-:Y:S01]  /*1e3e0*/  LDSM.16.M88.4 R40, [R72] ;  /* 0x000000004828783b */ /* 0x000fe20000000200 */
[----:B------:R-:W-:-:S02]  /*1e3f0*/  IMAD.MOV.U32 R67, RZ, RZ, R20 ;  /* 0x000000ffff437224 */ /* 0x000fc400078e0014 */
[----:B------:R-:W-:Y:S01]  /*1e400*/  IMAD.MOV.U32 R118, RZ, RZ, R22 ;  /* 0x000000ffff767224 */ /* 0x000fe200078e0016 */
[----:B------:R-:W-:Y:S04]  /*1e410*/  LDSM.16.M88.4 R28, [R177] ;  /* 0x00000000b11c783b */ /* 0x000fe80000000200 */
[----:B------:R-:W1:Y:S01]  /*1e420*/  LDSM.16.M88.4 R20, [R2] ;  /* 0x000000000214783b */ /* 0x000e620000000200 */
[----:B------:R-:W-:Y:S01]  /*1e430*/  IMAD.MOV.U32 R83, RZ, RZ, R13 ;  /* 0x000000ffff537224 */ /* 0x000fe200078e000d */
[----:B------:R-:W-:Y:S01]  /*1e440*/  MOV R82, R12 ;  /* 0x0000000c00527202 */ /* 0x000fe20000000f00 */
[----:B------:R-:W-:Y:S02]  /*1e450*/  IMAD.MOV.U32 R80, RZ, RZ, R14 ;  /* 0x000000ffff507224 */ /* 0x000fe400078e000e */
[----:B------:R-:W-:Y:S01]  /*1e460*/  IMAD.MOV.U32 R81, RZ, RZ, R15 ;  /* 0x000000ffff517224 */ /* 0x000fe200078e000f */
[----:B------:R-:W-:Y:S01]  /*1e470*/  MOV R12, R75 ;  /* 0x0000004b000c7202 */ /* 0x000fe20000000f00 */
[----:B------:R-:W-:Y:S01]  /*1e480*/  IMAD.MOV.U32 R13, RZ, RZ, R103 ;  /* 0x000000ffff0d7224 */ /* 0x000fe200078e0067 */
[----:B------:R-:W-:Y:S01]  /*1e490*/  MOV R103, R32 ;  /* 0x0000002000677202 */ /* 0x000fe20000000f00 */
[----:B------:R-:W-:-:S02]  /*1e4a0*/  IMAD.MOV.U32 R85, RZ, RZ, R102 ;  /* 0x000000ffff557224 */ /* 0x000fc400078e0066 */
[----:B------:R-:W-:Y:S02]  /*1e4b0*/  IMAD.MOV.U32 R14, RZ, RZ, R101 ;  /* 0x000000ffff0e7224 */ /* 0x000fe400078e0065 */
[----:B------:R-:W-:Y:S02]  /*1e4c0*/  IMAD.MOV.U32 R15, RZ, RZ, R10 ;  /* 0x000000ffff0f7224 */ /* 0x000fe400078e000a */
[----:B------:R-:W-:Y:S02]  /*1e4d0*/  IMAD.MOV.U32 R84, RZ, RZ, R87 ;  /* 0x000000ffff547224 */ /* 0x000fe400078e0057 */
[----:B------:R-:W-:Y:S02]  /*1e4e0*/  IMAD.MOV.U32 R101, RZ, RZ, R33 ;  /* 0x000000ffff657224 */ /* 0x000fe400078e0021 */
[----:B------:R-:W-:Y:S02]  /*1e4f0*/  IMAD.MOV.U32 R102, RZ, RZ, R34 ;  /* 0x000000ffff667224 */ /* 0x000fe400078e0022 */
[----:B------:R-:W-:-:S02]  /*1e500*/  IMAD.MOV.U32 R10, RZ, RZ, R35 ;  /* 0x000000ffff0a7224 */ /* 0x000fc400078e0023 */
[----:B------:R-:W-:Y:S01]  /*1e510*/  HMMA.16816.F32.BF16 R32, R24, R94, R76 ;  /* 0x0000005e1820723c */ /* 0x000fe2000004184c */
[----:B------:R-:W-:Y:S01]  /*1e520*/  IMAD.MOV.U32 R54, RZ, RZ, R81 ;  /* 0x000000ffff367224 */ /* 0x000fe200078e0051 */
[----:B------:R-:W-:Y:S01]  /*1e530*/  MOV R69, R85 ;  /* 0x0000005500457202 */ /* 0x000fe20000000f00 */
[----:B------:R-:W-:Y:S02]  /*1e540*/  IMAD.MOV.U32 R55, RZ, RZ, R82 ;  /* 0x000000ffff377224 */ /* 0x000fe400078e0052 */
[----:B------:R-:W-:Y:S01]  /*1e550*/  IMAD.MOV.U32 R68, RZ, RZ, R84 ;  /* 0x000000ffff447224 */ /* 0x000fe200078e0054 */
[----:B------:R-:W-:Y:S01]  /*1e560*/  MOV R84, R14 ;  /* 0x0000000e00547202 */ /* 0x000fe20000000f00 */
[----:B------:R-:W-:Y:S02]  /*1e570*/  IMAD.MOV.U32 R138, RZ, RZ, R48 ;  /* 0x000000ffff8a7224 */ /* 0x000fe400078e0030 */
[----:B------:R-:W-:Y:S02]  /*1e580*/  IMAD.MOV.U32 R137, RZ, RZ, R49 ;  /* 0x000000ffff897224 */ /* 0x000fe400078e0031 */
[----:B------:R-:W-:-:S02]  /*1e590*/  IMAD.MOV.U32 R136, RZ, RZ, R50 ;  /* 0x000000ffff887224 */ /* 0x000fc400078e0032 */
[----:B------:R-:W-:Y:S01]  /*1e5a0*/  IMAD.MOV.U32 R81, RZ, RZ, R12 ;  /* 0x000000ffff517224 */ /* 0x000fe200078e000c */
[----:B------:R-:W-:Y:S01]  /*1e5b0*/  LDSM.16.M88.4 R48, [R182] ;  /* 0x00000000b630783b */ /* 0x000fe20000000200 */
[----:B------:R-:W-:Y:S02]  /*1e5c0*/  IMAD.MOV.U32 R82, RZ, RZ, R13 ;  /* 0x000000ffff527224 */ /* 0x000fe400078e000d */
[----:B------:R-:W-:Y:S02]  /*1e5d0*/  IMAD.MOV.U32 R85, RZ, RZ, R15 ;  /* 0x000000ffff557224 */ /* 0x000fe400078e000f */
[----:B------:R-:W2:Y:S01]  /*1e5e0*/  LDSM.16.M88.4 R12, [R185] ;  /* 0x00000000b90c783b */ /* 0x000ea20000000200 */
[----:B------:R-:W-:Y:S01]  /*1e5f0*/  IMAD.MOV.U32 R87, RZ, RZ, R73 ;  /* 0x000000ffff577224 */ /* 0x000fe200078e0049 */
[----:B-1----:R-:W-:Y:S01]  /*1e600*/  HMMA.16816.F32.BF16 R44, R20, R28, R120 ;  /* 0x0000001c142c723c */ /* 0x002fe20000041878 */
[----:B------:R-:W-:Y:S01]  /*1e610*/  IMAD.MOV.U32 R86, RZ, RZ, R74 ;  /* 0x000000ffff567224 */ /* 0x000fe200078e004a */
[----:B------:R-:W-:Y:S01]  /*1e620*/  MOV R74, R139 ;  /* 0x0000008b004a7202 */ /* 0x000fe20000000f00 */
[----:B------:R-:W-:-:S02]  /*1e630*/  IMAD.MOV.U32 R72, RZ, RZ, R141 ;  /* 0x000000ffff487224 */ /* 0x000fc400078e008d */
[----:B------:R-:W-:Y:S02]  /*1e640*/  IMAD.MOV.U32 R75, RZ, RZ, R140 ;  /* 0x000000ffff4b7224 */ /* 0x000fe400078e008c */
[----:B------:R-:W-:Y:S01]  /*1e650*/  IMAD.MOV.U32 R73, RZ, RZ, R142 ;  /* 0x000000ffff497224 */ /* 0x000fe200078e008e */
[----:B------:R-:W-:Y:S01]  /*1e660*/  MOV R142, R32 ;  /* 0x00000020008e7202 */ /* 0x000fe20000000f00 */
[----:B------:R-:W-:Y:S02]  /*1e670*/  IMAD.MOV.U32 R141, RZ, RZ, R33 ;  /* 0x000000ffff8d7224 */ /* 0x000fe400078e0021 */
[----:B------:R-:W-:Y:S02]  /*1e680*/  IMAD.MOV.U32 R140, RZ, RZ, R34 ;  /* 0x000000ffff8c7224 */ /* 0x000fe400078e0022 */
[----:B------:R-:W-:Y:S01]  /*1e690*/  IMAD.MOV.U32 R139, RZ, RZ, R35 ;  /* 0x000000ffff8b7224 */ /* 0x000fe200078e0023 */
[----:B------:R-:W-:Y:S01]  /*1e6a0*/  HMMA.16816.F32.BF16 R56, R20, R30, R112 ;  /* 0x0000001e1438723c */ /* 0x000fe20000041870 */
[----:B------:R-:W1:Y:S04]  /*1e6b0*/  LDSM.16.M88.4 R32, [R87] ;  /* 0x000000005720783b */ /* 0x000e680000000200 */
[----:B------:R-:W3:Y:S01]  /*1e6c0*/  LDSM.16.M88.4 R28, [R72] ;  /* 0x00000000481c783b */ /* 0x000ee20000000200 */
[----:B------:R-:W-:Y:S01]  /*1e6d0*/  MOV R53, R80 ;  /* 0x0000005000357202 */ /* 0x000fe20000000f00 */
[----:B------:R-:W-:Y:S01]  /*1e6e0*/  IMAD.MOV.U32 R92, RZ, RZ, R52 ;  /* 0x000000ffff5c7224 */ /* 0x000fe200078e0034 */
[----:B------:R-:W-:Y:S01]  /*1e6f0*/  MOV R123, R55 ;  /* 0x00000037007b7202 */ /* 0x000fe20000000f00 */
[----:B------:R-:W-:-:S02]  /*1e700*/  IMAD.MOV.U32 R94, RZ, RZ, R54 ;  /* 0x000000ffff5e7224 */ /* 0x000fc400078e0036 */
[----:B------:R-:W-:Y:S02]  /*1e710*/  IMAD.MOV.U32 R95, RZ, RZ, R53 ;  /* 0x000000ffff5f7224 */ /* 0x000fe400078e0035 */
[----:B--2---:R-:W-:Y:S01]  /*1e720*/  HMMA.16816.F32.BF16 R52, R12, R48, R44 ;  /* 0x000000300c34723c */ /* 0x004fe2000004182c */
[----:B------:R-:W2:Y:S01]  /*1e730*/  LDSM.16.M88.4 R44, [R182+0x800] ;  /* 0x00080000b62c783b */ /* 0x000ea20000000200 */
[----:B------:R-:W-:Y:S01]  /*1e740*/  IMAD.MOV.U32 R80, RZ, RZ, R86 ;  /* 0x000000ffff507224 */ /* 0x000fe200078e0056 */
[----:B------:R-:W-:Y:S01]  /*1e750*/  MOV R89, R64 ;  /* 0x0000004000597202 */ /* 0x000fe20000000f00 */
[----:B------:R-:W-:Y:S02]  /*1e760*/  IMAD.MOV.U32 R90, RZ, RZ, R67 ;  /* 0x000000ffff5a7224 */ /* 0x000fe400078e0043 */
[----:B------:R-:W-:Y:S02]  /*1e770*/  IMAD.MOV.U32 R93, RZ, RZ, R66 ;  /* 0x000000ffff5d7224 */ /* 0x000fe400078e0042 */
[----:B------:R-:W-:Y:S01]  /*1e780*/  HMMA.16816.F32.BF16 R60, R20, R40, R108 ;  /* 0x00000028143c723c */ /* 0x000fe2000004186c */
[----:B------:R-:W-:Y:S01]  /*1e790*/  IMAD.MOV.U32 R88, RZ, RZ, R65 ;  /* 0x000000ffff587224 */ /* 0x000fe200078e0041 */
[----:B------:R-:W-:Y:S01]  /*1e7a0*/  MOV R120, R81 ;  /* 0x0000005100787202 */ /* 0x000fe20000000f00 */
[----:B------:R-:W-:-:S05]  /*1e7b0*/  IMAD.MOV.U32 R113, RZ, RZ, R80 ;  /* 0x000000ffff717224 */ /* 0x000fca00078e0050 */
[C---:B------:R-:W-:Y:S07]  /*1e7c0*/  HMMA.16816.F32.BF16 R40, R20.reuse, R42, R196 ;  /* 0x0000002a1428723c */ /* 0x040fee00000418c4 */
[----:B------:R-:W-:Y:S01]  /*1e7d0*/  IMAD.MOV.U32 R198, RZ, RZ, R82 ;  /* 0x000000ffffc67224 */ /* 0x000fe200078e0052 */
[----:B-1----:R-:W-:Y:S01]  /*1e7e0*/  HMMA.16816.F32.BF16 R64, R20, R32, R192 ;  /* 0x000000201440723c */ /* 0x002fe200000418c0 */
[----:B----4-:R-:W-:-:S06]  /*1e7f0*/  FMUL.FTZ R2, R52, R0 ;  /* 0x0000000034027220 */ /* 0x010fcc0000410000 */
[----:B------:R-:W-:Y:S01]  /*1e800*/  IMAD.MOV.U32 R195, RZ, RZ, R83 ;  /* 0x000000ffffc37224 */ /* 0x000fe200078e0053 */
[C---:B---3--:R-:W-:Y:S08]  /*1e810*/  HMMA.16816.F32.BF16 R76, R20.reuse, R28, R168 ;  /* 0x0000001c144c723c */ /* 0x048ff000000418a8 */
[----:B------:R-:W-:Y:S08]  /*1e820*/  HMMA.16816.F32.BF16 R80, R20, R30, R128 ;  /* 0x0000001e1450723c */ /* 0x000ff00000041880 */
[----:B------:R-:W-:Y:S01]  /*1e830*/  HMMA.16816.F32.BF16 R28, R12, R50, R56 ;  /* 0x000000320c1c723c */ /* 0x000fe20000041838 */
[----:B------:R1:W3:Y:S01]  /*1e840*/  MUFU.TANH R197, R2 ;  /* 0x0000000200c57308 */ /* 0x0002e20000002400 */
[----:B------:R-:W-:Y:S01]  /*1e850*/  MOV R91, R70 ;  /* 0x00000046005b7202 */ /* 0x000fe20000000f00 */
[----:B------:R-:W-:-:S02]  /*1e860*/  IMAD.MOV.U32 R122, RZ, RZ, R68 ;  /* 0x000000ffff7a7224 */ /* 0x000fc400078e0044 */
[----:B------:R-:W-:-:S03]  /*1e870*/  IMAD.MOV.U32 R109, RZ, RZ, R69 ;  /* 0x000000ffff6d7224 */ /* 0x000fc600078e0045 */
[----:B------:R-:W-:Y:S01]  /*1e880*/  HMMA.16816.F32.BF16 R68, R20, R34, R172 ;  /* 0x000000221444723c */ /* 0x000fe200000418ac */
[----:B-1----:R-:W-:-:S04]  /*1e890*/  FMUL.FTZ R2, R53, R0 ;  /* 0x0000000035027220 */ /* 0x002fc80000410000 */
[----:B------:R1:W-:Y:S03]  /*1e8a0*/  MUFU.TANH R169, R2 ;  /* 0x0000000200a97308 */ /* 0x0003e60000002400 */
[C---:B--2---:R-:W-:Y:S08]  /*1e8b0*/  HMMA.16816.F32.BF16 R32, R12.reuse, R44, R60 ;  /* 0x0000002c0c20723c */ /* 0x044ff0000004183c */
[----:B------:R-:W-:Y:S01]  /*1e8c0*/  HMMA.16816.F32.BF16 R44, R12, R46, R40 ;  /* 0x0000002e0c2c723c */ /* 0x000fe20000041828 */
[----:B------:R-:W2:Y:S01]  /*1e8d0*/  LDSM.16.M88.4 R40, [R182+0x1000] ;  /* 0x00100000b628783b */ /* 0x000ea20000000200 */
[----:B-1----:R-:W-:-:S04]  /*1e8e0*/  FMUL.FTZ R2, R54, R0 ;  /* 0x0000000036027220 */ /* 0x002fc80000410000 */
[----:B------:R1:W4:Y:S01]  /*1e8f0*/  MUFU.TANH R196, R2 ;  /* 0x0000000200c47308 */ /* 0x0003220000002400 */
[----:B------:R-:W-:Y:S01]  /*1e900*/  MOV R171, R5 ;  /* 0x0000000500ab7202 */ /* 0x000fe20000000f00 */
[----:B-1----:R-:W-:-:S06]  /*1e910*/  FMUL.FTZ R2, R55, R0 ;  /* 0x0000000037027220 */ /* 0x002fcc0000410000 */
[----:B------:R1:W-:Y:S02]  /*1e920*/  MUFU.TANH R174, R2 ;  /* 0x0000000200ae7308 */ /* 0x0003e40000002400 */
[----:B-1----:R-:W-:-:S06]  /*1e930*/  FMUL.FTZ R2, R28, R0 ;  /* 0x000000001c027220 */ /* 0x002fcc0000410000 */
[----:B------:R1:W-:Y:S01]  /*1e940*/  MUFU.TANH R111, R2 ;  /* 0x00000002006f7308 */ /* 0x0003e20000002400 */
[----:B------:R-:W-:Y:S02]  /*1e950*/  IMAD.MOV.U32 R170, RZ, RZ, R4 ;  /* 0x000000ffffaa7224 */ /* 0x000fe400078e0004 */
[----:B-1----:R-:W-:-:S05]  /*1e960*/  FMUL.FTZ R2, R29, R0 ;  /* 0x000000001d027220 */ /* 0x002fca0000410000 */
[----:B------:R1:W-:Y:S02]  /*1e970*/  MUFU.TANH R5, R2 ;  /* 0x0000000200057308 */ /* 0x0003e40000002400 */
[----:B-1----:R-:W-:-:S06]  /*1e980*/  FMUL.FTZ R2, R30, R0 ;  /* 0x000000001e027220 */ /* 0x002fcc0000410000 */
[----:B------:R1:W-:Y:S01]  /*1e990*/  MUFU.TANH R110, R2 ;  /* 0x00000002006e7308 */ /* 0x0003e20000002400 */
[----:B------:R-:W-:Y:S02]  /*1e9a0*/  IMAD.MOV.U32 R86, RZ, RZ, R74 ;  /* 0x000000ffff567224 */ /* 0x000fe400078e004a */
[----:B------:R-:W-:Y:S02]  /*1e9b0*/  IMAD.MOV.U32 R87, RZ, RZ, R75 ;  /* 0x000000ffff577224 */ /* 0x000fe400078e004b */
[----:B------:R-:W3:Y:S01]  /*1e9c0*/  LDSM.16.M88.4 R72, [R73] ;  /* 0x000000004948783b */ /* 0x000ee20000000200 */
[----:B-1----:R-:W-:-:S04]  /*1e9d0*/  FMUL.FTZ R2, R31, R0 ;  /* 0x000000001f027220 */ /* 0x002fc80000410000 */
[----:B------:R1:W-:Y:S02]  /*1e9e0*/  MUFU.TANH R4, R2 ;  /* 0x0000000200047308 */ /* 0x0003e40000002400 */
[----:B-1----:R-:W-:-:S06]  /*1e9f0*/  FMUL.FTZ R2, R32, R0 ;  /* 0x0000000020027220 */ /* 0x002fcc0000410000 */
[----:B------:R1:W-:Y:S01]  /*1ea00*/  MUFU.TANH R115, R2 ;  /* 0x0000000200737308 */ /* 0x0003e20000002400 */
[----:B--2---:R-:W-:Y:S01]  /*1ea10*/  HMMA.16816.F32.BF16 R28, R12, R40, R64 ;  /* 0x000000280c1c723c */ /* 0x004fe20000041840 */
[----:B-1----:R-:W-:-:S06]  /*1ea20*/  FMUL.FTZ R2, R33, R0 ;  /* 0x0000000021027220 */ /* 0x002fcc0000410000 */
[----:B------:R1:W-:Y:S01]  /*1ea30*/  MUFU.TANH R199, R2 ;  /* 0x0000000200c77308 */ /* 0x0003e20000002400 */
[----:B------:R-:W-:Y:S02]  /*1ea40*/  IMAD.MOV.U32 R168, RZ, RZ, R116 ;  /* 0x000000ffffa87224 */ /* 0x000fe400078e0074 */
[----:B-1----:R-:W-:-:S05]  /*1ea50*/  FMUL.FTZ R2, R34, R0 ;  /* 0x0000000022027220 */ /* 0x002fca0000410000 */
[----:B------:R1:W-:Y:S01]  /*1ea60*/  MUFU.TANH R112, R2 ;  /* 0x0000000200707308 */ /* 0x0003e20000002400 */
[----:B------:R-:W-:Y:S02]  /*1ea70*/  IMAD.MOV.U32 R172, RZ, RZ, R39 ;  /* 0x000000ffffac7224 */ /* 0x000fe400078e0027 */
[-C--:B-1----:R-:W-:Y:S01]  /*1ea80*/  FMUL.FTZ R2, R35, R0.reuse ;  /* 0x0000000023027220 */ /* 0x082fe20000410000 */
[----:B------:R-:W-:Y:S01]  /*1ea90*/  HMMA.16816.F32.BF16 R48, R12, R42, R68 ;  /* 0x0000002a0c30723c */ /* 0x000fe20000041844 */
[----:B------:R-:W-:Y:S01]  /*1eaa0*/  IMAD.MOV.U32 R192, RZ, RZ, R84 ;  /* 0x000000ffffc07224 */ /* 0x000fe200078e0054 */
[----:B------:R-:W-:Y:S02]  /*1eab0*/  MOV R193, R85 ;  /* 0x0000005500c17202 */ /* 0x000fe40000000f00 */
[----:B------:R1:W-:Y:S01]  /*1eac0*/  MUFU.TANH R108, R2 ;  /* 0x00000002006c7308 */ /* 0x0003e20000002400 */
[----:B------:R-:W-:Y:S01]  /*1ead0*/  IMAD.MOV.U32 R175, RZ, RZ, R86 ;  /* 0x000000ffffaf7224 */ /* 0x000fe200078e0056 */
[----:B------:R-:W-:Y:S01]  /*1eae0*/  LDSM.16.M88.4 R32, [R182+0x1800] ;  /* 0x00180000b620783b */ /* 0x000fe20000000200 */
[----:B-1----:R-:W-:-:S05]  /*1eaf0*/  FMUL.FTZ R2, R44, R0 ;  /* 0x000000002c027220 */ /* 0x002fca0000410000 */
[----:B------:R1:W-:Y:S02]  /*1eb00*/  MUFU.TANH R116, R2 ;  /* 0x0000000200747308 */ /* 0x0003e40000002400 */
[----:B-1----:R-:W-:-:S06]  /*1eb10*/  FMUL.FTZ R2, R45, R0 ;  /* 0x000000002d027220 */ /* 0x002fcc0000410000 */
[----:B------:R1:W2:Y:S02]  /*1eb20*/  MUFU.TANH R39, R2 ;  /* 0x0000000200277308 */ /* 0x0002a40000002400 */
[----:B-1----:R-:W-:-:S06]  /*1eb30*/  FMUL.FTZ R2, R46, R0 ;  /* 0x000000002e027220 */ /* 0x002fcc0000410000 */
[----:B------:R1:W-:Y:S01]  /*1eb40*/  MUFU.TANH R114, R2 ;  /* 0x0000000200727308 */ /* 0x0003e20000002400 */
[----:B------:R-:W-:Y:S01]  /*1eb50*/  IMAD.MOV.U32 R173, RZ, RZ, R87 ;  /* 0x000000ffffad7224 */ /* 0x000fe200078e0057 */
[C---:B---3--:R-:W-:Y:S01]  /*1eb60*/  HMMA.16816.F32.BF16 R56, R20.reuse, R74, R200 ;  /* 0x0000004a1438723c */ /* 0x048fe200000418c8 */
[----:B-1----:R-:W-:Y:S02]  /*1eb70*/  FMUL.FTZ R2, R47, R0 ;  /* 0x000000002f027220 */ /* 0x002fe40000410000 */
[----:B------:R-:W1:Y:S03]  /*1eb80*/  LDSM.16.M88.4 R44, [R168] ;  /* 0x00000000a82c783b */ /* 0x000e660000000200 */
[----:B------:R3:W1:Y:S02]  /*1eb90*/  MUFU.TANH R194, R2 ;  /* 0x0000000200c27308 */ /* 0x0006640000002400 */
[----:B------:R-:W-:Y:S07]  /*1eba0*/  HMMA.16816.F32.BF16 R84, R20, R72, R124 ;  /* 0x000000481454723c */ /* 0x000fee000004187c */
[----:B------:R-:W-:-:S02]  /*1ebb0*/  IMAD.MOV.U32 R125, RZ, RZ, R95 ;  /* 0x000000ffff7d7224 */ /* 0x000fc400078e005f */
[----:B---3--:R-:W-:-:S04]  /*1ebc0*/  FMUL.FTZ R2, R28, R0 ;  /* 0x000000001c027220 */ /* 0x008fc80000410000 */
[----:B------:R3:W-:Y:S01]  /*1ebd0*/  MUFU.TANH R121, R2 ;  /* 0x0000000200797308 */ /* 0x0007e20000002400 */
[----:B------:R-:W-:Y:S01]  /*1ebe0*/  IMAD.MOV.U32 R95, RZ, RZ, R92 ;  /* 0x000000ffff5f7224 */ /* 0x000fe200078e005c */
[----:B------:R-:W-:Y:S01]  /*1ebf0*/  MOV R92, R93 ;  /* 0x0000005d005c7202 */ /* 0x000fe20000000f00 */
[----:B------:R-:W-:Y:S02]  /*1ec00*/  IMAD.MOV.U32 R93, RZ, RZ, R88 ;  /* 0x000000ffff5d7224 */ /* 0x000fe400078e0058 */
[----:B------:R-:W-:Y:S02]  /*1ec10*/  IMAD.MOV.U32 R88, RZ, RZ, R90 ;  /* 0x000000ffff587224 */ /* 0x000fe400078e005a */
[----:B------:R-:W-:Y:S02]  /*1ec20*/  IMAD.MOV.U32 R90, RZ, RZ, R118 ;  /* 0x000000ffff5a7224 */ /* 0x000fe400078e0076 */
[----:B---3--:R-:W-:-:S04]  /*1ec30*/  FMUL.FTZ R2, R29, R0 ;  /* 0x000000001d027220 */ /* 0x008fc80000410000 */
[----:B------:R3:W-:Y:S01]  /*1ec40*/  MUFU.TANH R200, R2 ;  /* 0x0000000200c87308 */ /* 0x0007e20000002400 */
[----:B------:R-:W-:Y:S02]  /*1ec50*/  IMAD.MOV.U32 R128, RZ, RZ, R175 ;  /* 0x000000ffff807224 */ /* 0x000fe400078e00af */
[----:B------:R-:W-:Y:S01]  /*1ec60*/  IMAD.MOV.U32 R175, RZ, RZ, R198 ;  /* 0x000000ffffaf7224 */ /* 0x000fe200078e00c6 */
[----:B------:R-:W-:Y:S01]  /*1ec70*/  MOV R129, R192 ;  /* 0x000000c000817202 */ /* 0x000fe20000000f00 */
[----:B---3--:R-:W-:-:S04]  /*1ec80*/  FMUL.FTZ R2, R30, R0 ;  /* 0x000000001e027220 */ /* 0x008fc80000410000 */
[----:B------:R3:W-:Y:S01]  /*1ec90*/  MUFU.TANH R118, R2 ;  /* 0x0000000200767308 */ /* 0x0007e20000002400 */
[----:B------:R-:W-:Y:S01]  /*1eca0*/  MOV R192, R109 ;  /* 0x0000006d00c07202 */ /* 0x000fe20000000f00 */
[----:B------:R-:W-:Y:S02]  /*1ecb0*/  IMAD.MOV.U32 R109, RZ, RZ, R122 ;  /* 0x000000ffff6d7224 */ /* 0x000fe400078e007a */
[----:B---3--:R-:W-:-:S04]  /*1ecc0*/  FMUL.FTZ R2, R31, R0 ;  /* 0x000000001f027220 */ /* 0x008fc80000410000 */
[----:B------:R3:W-:Y:S01]  /*1ecd0*/  MUFU.TANH R198, R2 ;  /* 0x0000000200c67308 */ /* 0x0007e20000002400 */
[----:B------:R-:W-:Y:S02]  /*1ece0*/  IMAD.MOV.U32 R127, RZ, RZ, R193 ;  /* 0x000000ffff7f7224 */ /* 0x000fe400078e00c1 */
[----:B------:R-:W-:Y:S02]  /*1ecf0*/  IMAD.MOV.U32 R130, RZ, RZ, R173 ;  /* 0x000000ffff827224 */ /* 0x000fe400078e00ad */
[----:B---3--:R-:W-:-:S04]  /*1ed00*/  FMUL.FTZ R2, R48, R0 ;  /* 0x0000000030027220 */ /* 0x008fc80000410000 */
[----:B------:R3:W-:Y:S01]  /*1ed10*/  MUFU.TANH R122, R2 ;  /* 0x00000002007a7308 */ /* 0x0007e20000002400 */
[----:B------:R-:W-:Y:S02]  /*1ed20*/  IMAD.MOV.U32 R173, RZ, RZ, R120 ;  /* 0x000000ffffad7224 */ /* 0x000fe400078e0078 */
[----:B---3--:R-:W-:-:S05]  /*1ed30*/  FMUL.FTZ R2, R49, R0 ;  /* 0x0000000031027220 */ /* 0x008fca0000410000 */
[----:B------:R3:W-:Y:S02]  /*1ed40*/  MUFU.TANH R193, R2 ;  /* 0x0000000200c17308 */ /* 0x0007e40000002400 */
[----:B---3--:R-:W-:-:S06]  /*1ed50*/  FMUL.FTZ R2, R50, R0 ;  /* 0x0000000032027220 */ /* 0x008fcc0000410000 */
[----:B------:R3:W-:Y:S02]  /*1ed60*/  MUFU.TANH R120, R2 ;  /* 0x0000000200787308 */ /* 0x0007e40000002400 */
[----:B---3--:R-:W-:Y:S02]  /*1ed70*/  FMUL.FTZ R2, R51, R0 ;  /* 0x0000000033027220 */ /* 0x008fe40000410000 */
[----:B-1----:R-:W-:Y:S01]  /*1ed80*/  HMMA.16816.F32.BF16 R48, R20, R44, R208 ;  /* 0x0000002c1430723c */ /* 0x002fe200000418d0 */
[----:B------:R-:W3:Y:S07]  /*1ed90*/  LDL.LU R209, [R1+0x108] ;  /* 0x0001080001d17983 */ /* 0x000eee0000300800 */
[C---:B------:R-:W-:Y:S08]  /*1eda0*/  HMMA.16816.F32.BF16 R40, R12.reuse, R32, R76 ;  /* 0x000000200c28723c */ /* 0x040ff0000004184c */
[----:B------:R-:W-:Y:S01]  /*1edb0*/  HMMA.16816.F32.BF16 R52, R12, R34, R80 ;  /* 0x000000220c34723c */ /* 0x000fe20000041850 */
[----:B------:R-:W1:Y:S01]  /*1edc0*/  LDSM.16.M88.4 R32, [R182+0x2000] ;  /* 0x00200000b620783b */ /* 0x000e620000000200 */
[----:B------:R-:W-:Y:S01]  /*1edd0*/  IMAD.MOV.U32 R168, RZ, RZ, R170 ;  /* 0x000000ffffa87224 */ /* 0x000fe200078e00aa */
[----:B------:R-:W-:Y:S01]  /*1ede0*/  MOV R170, R171 ;  /* 0x000000ab00aa7202 */ /* 0x000fe20000000f00 */
[----:B------:R-:W-:-:S02]  /*1edf0*/  IMAD.MOV.U32 R171, RZ, RZ, R195 ;  /* 0x000000ffffab7224 */ /* 0x000fc400078e00c3 */
[----:B------:R2:W-:Y:S01]  /*1ee00*/  MUFU.TANH R195, R2 ;  /* 0x0000000200c37308 */ /* 0x0005e20000002400 */
[----:B------:R-:W-:Y:S02]  /*1ee10*/  IMAD.MOV.U32 R131, RZ, RZ, R172 ;  /* 0x000000ffff837224 */ /* 0x000fe400078e00ac */
[----:B------:R-:W-:Y:S01]  /*1ee20*/  IMAD.MOV.U32 R172, RZ, RZ, R113 ;  /* 0x000000ffffac7224 */ /* 0x000fe200078e0071 */
[----:B------:R-:W-:Y:S01]  /*1ee30*/  MOV R113, R123 ;  /* 0x0000007b00717202 */ /* 0x000fe20000000f00 */
[----:B------:R-:W-:Y:S02]  /*1ee40*/  IMAD.MOV.U32 R123, RZ, RZ, R94 ;  /* 0x000000ffff7b7224 */ /* 0x000fe400078e005e */
[----:B------:R-:W-:Y:S01]  /*1ee50*/  IMAD.MOV.U32 R94, RZ, RZ, R89 ;  /* 0x000000ffff5e7224 */ /* 0x000fe200078e0059 */
[----:B------:R-:W-:Y:S02]  /*1ee60*/  MOV R89, R91 ;  /* 0x0000005b00597202 */ /* 0x000fe40000000f00 */
[----:B--2---:R-:W-:-:S04]  /*1ee70*/  FMUL.FTZ R2, R40, R0 ;  /* 0x0000000028027220 */ /* 0x004fc80000410000 */
[----:B------:R2:W-:Y:S01]  /*1ee80*/  MUFU.TANH R126, R2 ;  /* 0x00000002007e7308 */ /* 0x0005e20000002400 */
[----:B------:R-:W-:Y:S01]  /*1ee90*/  IMAD.MOV.U32 R91, RZ, RZ, R38 ;  /* 0x000000ffff5b7224 */ /* 0x000fe200078e0026 */
[----:B------:R-:W-:Y:S01]  /*1eea0*/  HMMA.16816.F32.BF16 R60, R20, R46, R204 ;  /* 0x0000002e143c723c */ /* 0x000fe200000418cc */
[----:B------:R4:W4:Y:S01]  /*1eeb0*/  LDSM.16.M88.4 R44, [R125] ;  /* 0x000000007d2c783b */ /* 0x0009220000000200 */
[----:B--2---:R-:W-:-:S04]  /*1eec0*/  FMUL.FTZ R2, R41, R0 ;  /* 0x0000000029027220 */ /* 0x004fc80000410000 */
[----:B------:R2:W-:Y:S02]  /*1eed0*/  MUFU.TANH R38, R2 ;  /* 0x0000000200267308 */ /* 0x0005e40000002400 */
[----:B-1----:R-:W-:Y:S01]  /*1eee0*/  HMMA.16816.F32.BF16 R28, R12, R32, R84 ;  /* 0x000000200c1c723c */ /* 0x002fe20000041854 */
[----:B------:R-:W-:Y:S02]  /*1eef0*/  IMAD.MOV.U32 R72, RZ, RZ, R127 ;  /* 0x000000ffff487224 */ /* 0x000fe400078e007f */
[----:B--2---:R-:W-:-:S04]  /*1ef00*/  FMUL.FTZ R2, R42, R0 ;  /* 0x000000002a027220 */ /* 0x004fc80000410000 */
[----:B------:R1:W-:Y:S02]  /*1ef10*/  MUFU.TANH R124, R2 ;  /* 0x00000002007c7308 */ /* 0x0003e40000002400 */
[-C--:B-1----:R-:W-:Y:S02]  /*1ef20*/  FMUL.FTZ R2, R43, R0.reuse ;  /* 0x000000002b027220 */ /* 0x082fe40000410000 */
[----:B------:R-:W-:Y:S01]  /*1ef30*/  HMMA.16816.F32.BF16 R40, R12, R34, R56 ;  /* 0x000000220c28723c */ /* 0x000fe20000041838 */
[----:B------:R-:W1:Y:S03]  /*1ef40*/  LDSM.16.M88.4 R32, [R182+0x2800] ;  /* 0x00280000b620783b */ /* 0x000e660000000200 */
[----:B------:R2:W-:Y:S02]  /*1ef50*/  MUFU.TANH R205, R2 ;  /* 0x0000000200cd7308 */ /* 0x0005e40000002400 */
[----:B--2---:R-:W-:-:S06]  /*1ef60*/  FMUL.FTZ R2, R52, R0 ;  /* 0x0000000034027220 */ /* 0x004fcc0000410000 */
[----:B------:R2:W-:Y:S02]  /*1ef70*/  MUFU.TANH R127, R2 ;  /* 0x00000002007f7308 */ /* 0x0005e40000002400 */
[----:B--2---:R-:W-:-:S06]  /*1ef80*/  FMUL.FTZ R2, R53, R0 ;  /* 0x0000000035027220 */ /* 0x004fcc0000410000 */
[----:B------:R2:W1:Y:S01]  /*1ef90*/  MUFU.TANH R202, R2 ;  /* 0x0000000200ca7308 */ /* 0x0004620000002400 */
[----:B------:R-:W-:Y:S02]  /*1efa0*/  IMAD.MOV.U32 R70, RZ, RZ, R130 ;  /* 0x000000ffff467224 */ /* 0x000fe400078e0082 */
[----:B--2---:R-:W-:-:S05]  /*1efb0*/  FMUL.FTZ R2, R54, R0 ;  /* 0x0000000036027220 */ /* 0x004fca0000410000 */
[----:B----4-:R2:W-:Y:S01]  /*1efc0*/  MUFU.TANH R125, R2 ;  /* 0x00000002007d7308 */ /* 0x0105e20000002400 */
[----:B------:R-:W-:Y:S02]  /*1efd0*/  IMAD.MOV.U32 R71, RZ, RZ, R129 ;  /* 0x000000ffff477224 */ /* 0x000fe400078e0081 */
[----:B------:R-:W-:Y:S02]  /*1efe0*/  IMAD.MOV.U32 R129, RZ, RZ, R7 ;  /* 0x000000ffff817224 */ /* 0x000fe400078e0007 */
[----:B--2---:R-:W-:Y:S01]  /*1eff0*/  FMUL.FTZ R2, R55, R0 ;  /* 0x0000000037027220 */ /* 0x004fe20000410000 */
[----:B------:R-:W-:Y:S01]  /*1f000*/  MOV R73, R128 ;  /* 0x0000008000497202 */ /* 0x000fe20000000f00 */
[----:B------:R-:W-:Y:S01]  /*1f010*/  HMMA.16816.F32.BF16 R64, R20, R44, R216 ;  /* 0x0000002c1440723c */ /* 0x000fe200000418d8 */
[----:B------:R-:W-:Y:S01]  /*1f020*/  MOV R203, R131 ;  /* 0x0000008300cb7202 */ /* 0x000fe20000000f00 */
[----:B------:R2:W-:Y:S01]  /*1f030*/  MUFU.TANH R206, R2 ;  /* 0x0000000200ce7308 */ /* 0x0005e20000002400 */
[----:B------:R-:W-:Y:S01]  /*1f040*/  MOV R83, R109 ;  /* 0x0000006d00537202 */ /* 0x000fe20000000f00 */
[----:B------:R4:W-:Y:S01]  /*1f050*/  LDSM.16.M88.4 R52, [R70] ;  /* 0x000000004634783b */ /* 0x0009e20000000200 */
[----:B--2---:R-:W-:-:S05]  /*1f060*/  FMUL.FTZ R2, R28, R0 ;  /* 0x000000001c027220 */ /* 0x004fca0000410000 */
[----:B------:R2:W-:Y:S02]  /*1f070*/  MUFU.TANH R130, R2 ;  /* 0x0000000200827308 */ /* 0x0005e40000002400 */
[----:B--2---:R-:W-:-:S06]  /*1f080*/  FMUL.FTZ R2, R29, R0 ;  /* 0x000000001d027220 */ /* 0x004fcc0000410000 */
[----:B------:R2:W1:Y:S02]  /*1f090*/  MUFU.TANH R7, R2 ;  /* 0x0000000200077308 */ /* 0x0004640000002400 */
[----:B--2---:R-:W-:-:S06]  /*1f0a0*/  FMUL.FTZ R2, R30, R0 ;  /* 0x000000001e027220 */ /* 0x004fcc0000410000 */
[----:B------:R2:W1:Y:S02]  /*1f0b0*/  MUFU.TANH R128, R2 ;  /* 0x0000000200807308 */ /* 0x0004640000002400 */
[----:B--2---:R-:W-:Y:S02]  /*1f0c0*/  FMUL.FTZ R2, R31, R0 ;  /* 0x000000001f027220 */ /* 0x004fe40000410000 */
[C---:B-1----:R-:W-:Y:S04]  /*1f0d0*/  HMMA.16816.F32.BF16 R28, R12.reuse, R32, R48 ;  /* 0x000000200c1c723c */ /* 0x042fe80000041830 */
[----:B------:R1:W-:Y:S04]  /*1f0e0*/  MUFU.TANH R219, R2 ;  /* 0x0000000200db7308 */ /* 0x0003e80000002400 */
[----:B------:R-:W-:Y:S01]  /*1f0f0*/  HMMA.16816.F32.BF16 R48, R12, R34, R60 ;  /* 0x000000220c30723c */ /* 0x000fe2000004183c */
[----:B------:R-:W2:Y:S01]  /*1f100*/  LDSM.16.M88.4 R32, [R182+0x3000] ;  /* 0x00300000b620783b */ /* 0x000ea20000000200 */
[----:B------:R-:W-:Y:S01]  /*1f110*/  MOV R109, R252 ;  /* 0x000000fc006d7202 */ /* 0x000fe20000000f00 */
[----:B------:R-:W-:-:S05]  /*1f120*/  IMAD.MOV.U32 R79, RZ, RZ, R129 ;  /* 0x000000ffff4f7224 */ /* 0x000fca00078e0081 */
[----:B------:R-:W-:Y:S01]  /*1f130*/  HMMA.16816.F32.BF16 R44, R20, R46, R212 ;  /* 0x0000002e142c723c */ /* 0x000fe200000418d4 */
[----:B------:R-:W-:Y:S01]  /*1f140*/  IMAD.MOV.U32 R74, RZ, RZ, R123 ;  /* 0x000000ffff4a7224 */ /* 0x000fe200078e007b */
[----:B------:R-:W-:Y:S01]  /*1f150*/  MOV R81, R172 ;  /* 0x000000ac00517202 */ /* 0x000fe20000000f00 */
[-C--:B-1----:R-:W-:Y:S02]  /*1f160*/  FMUL.FTZ R2, R40, R0.reuse ;  /* 0x0000000028027220 */ /* 0x082fe40000410000 */
[----:B------:R-:W-:Y:S02]  /*1f170*/  IMAD.MOV.U32 R210, RZ, RZ, R11 ;  /* 0x000000ffffd27224 */ /* 0x000fe400078e000b */
[----:B------:R-:W-:Y:S01]  /*1f180*/  IMAD.MOV.U32 R78, RZ, RZ, R170 ;  /* 0x000000ffff4e7224 */ /* 0x000fe200078e00aa */
[----:B------:R1:W1:Y:S01]  /*1f190*/  MUFU.TANH R131, R2 ;  /* 0x0000000200837308 */ /* 0x0002620000002400 */
[----:B------:R-:W-:Y:S01]  /*1f1a0*/  IMAD.MOV.U32 R123, RZ, RZ, R243 ;  /* 0x000000ffff7b7224 */ /* 0x000fe200078e00f3 */
[----:B----4-:R-:W-:Y:S01]  /*1f1b0*/  MOV R70, R71 ;  /* 0x0000004700467202 */ /* 0x010fe20000000f00 */
[----:B------:R-:W-:Y:S01]  /*1f1c0*/  IMAD.MOV.U32 R82, RZ, RZ, R173 ;  /* 0x000000ffff527224 */ /* 0x000fe200078e00ad */
[----:B------:R-:W-:Y:S01]  /*1f1d0*/  LDSM.16.M88.4 R60, [R100+0x9800] ;  /* 0x00980000643c783b */ /* 0x000fe20000000200 */
[----:B-1----:R-:W-:-:S04]  /*1f1e0*/  FMUL.FTZ R2, R41, R0 ;  /* 0x0000000029027220 */ /* 0x002fc80000410000 */
[----:B------:R1:W-:Y:S02]  /*1f1f0*/  MUFU.TANH R252, R2 ;  /* 0x0000000200fc7308 */ /* 0x0003e40000002400 */
[----:B-1----:R-:W-:-:S06]  /*1f200*/  FMUL.FTZ R2, R42, R0 ;  /* 0x000000002a027220 */ /* 0x002fcc0000410000 */
[----:B------:R1:W4:Y:S01]  /*1f210*/  MUFU.TANH R129, R2 ;  /* 0x0000000200817308 */ /* 0x0003220000002400 */
[----:B------:R-:W-:Y:S02]  /*1f220*/  IMAD.MOV.U32 R11, RZ, RZ, R238 ;  /* 0x000000ffff0b7224 */ /* 0x000fe400078e00ee */
[----:B-1----:R-:W-:-:S05]  /*1f230*/  FMUL.FTZ R2, R43, R0 ;  /* 0x000000002b027220 */ /* 0x002fca0000410000 */
[----:B------:R1:W-:Y:S01]  /*1f240*/  MUFU.TANH R243, R2 ;  /* 0x0000000200f37308 */ /* 0x0003e20000002400 */
[----:B--2---:R-:W-:Y:S01]  /*1f250*/  HMMA.16816.F32.BF16 R40, R12, R34, R44 ;  /* 0x000000220c28723c */ /* 0x004fe2000004182c */
[----:B------:R-:W2:Y:S01]  /*1f260*/  LDSM.16.M88.4 R44, [R182+0x3800] ;  /* 0x00380000b62c783b */ /* 0x000ea20000000200 */
[----:B-1----:R-:W-:-:S05]  /*1f270*/  FMUL.FTZ R2, R28, R0 ;  /* 0x000000001c027220 */ /* 0x002fca0000410000 */
[----:B------:R1:W1:Y:S01]  /*1f280*/  MUFU.TANH R172, R2 ;  /* 0x0000000200ac7308 */ /* 0x0002620000002400 */
[----:B------:R-:W-:Y:S02]  /*1f290*/  IMAD.MOV.U32 R71, RZ, RZ, R72 ;  /* 0x000000ffff477224 */ /* 0x000fe400078e0048 */
[----:B------:R-:W-:Y:S02]  /*1f2a0*/  IMAD.MOV.U32 R72, RZ, RZ, R237 ;  /* 0x000000ffff487224 */ /* 0x000fe400078e00ed */
[----:B-1----:R-:W-:-:S04]  /*1f2b0*/  FMUL.FTZ R2, R29, R0 ;  /* 0x000000001d027220 */ /* 0x002fc80000410000 */
[----:B------:R1:W-:Y:S02]  /*1f2c0*/  MUFU.TANH R238, R2 ;  /* 0x0000000200ee7308 */ /* 0x0003e40000002400 */
[----:B-1----:R-:W-:-:S06]  /*1f2d0*/  FMUL.FTZ R2, R30, R0 ;  /* 0x000000001e027220 */ /* 0x002fcc0000410000 */
[----:B------:R1:W1:Y:S01]  /*1f2e0*/  MUFU.TANH R170, R2 ;  /* 0x0000000200aa7308 */ /* 0x0002620000002400 */
[----:B------:R-:W-:Y:S01]  /*1f2f0*/  IMAD.MOV.U32 R69, RZ, RZ, R73 ;  /* 0x000000ffff457224 */ /* 0x000fe200078e0049 */
[----:B------:R-:W-:Y:S01]  /*1f300*/  MOV R73, R236 ;  /* 0x000000ec00497202 */ /* 0x000fe20000000f00 */
[-C--:B-1----:R-:W-:Y:S02]  /*1f310*/  FMUL.FTZ R2, R31, R0.reuse ;  /* 0x000000001f027220 */ /* 0x082fe40000410000 */
[----:B------:R-:W-:Y:S01]  /*1f320*/  HMMA.16816.F32.BF16 R28, R12, R32, R64 ;  /* 0x000000200c1c723c */ /* 0x000fe20000041840 */
[----:B---3--:R1:W3:Y:S02]  /*1f330*/  LDSM.16.M88.4 R64, [R209] ;  /* 0x00000000d140783b */ /* 0x0082e40000000200 */
[----:B------:R2:W-:Y:S01]  /*1f340*/  MUFU.TANH R237, R2 ;  /* 0x0000000200ed7308 */ /* 0x0005e20000002400 */
[----:B------:R-:W-:Y:S02]  /*1f350*/  IMAD.MOV.U32 R77, RZ, RZ, R171 ;  /* 0x000000ffff4d7224 */ /* 0x000fe400078e00ab */
[----:B--2---:R-:W-:-:S05]  /*1f360*/  FMUL.FTZ R2, R48, R0 ;  /* 0x0000000030027220 */ /* 0x004fca0000410000 */
[----:B------:R2:W1:Y:S01]  /*1f370*/  MUFU.TANH R173, R2 ;  /* 0x0000000200ad7308 */ /* 0x0004620000002400 */
[----:B------:R-:W-:Y:S01]  /*1f380*/  HMMA.16816.F32.BF16 R56, R20, R52, R224 ;  /* 0x000000341438723c */ /* 0x000fe200000418e0 */
[----:B--2---:R-:W-:-:S06]  /*1f390*/  FMUL.FTZ R2, R49, R0 ;  /* 0x0000000031027220 */ /* 0x004fcc0000410000 */
[----:B------:R2:W-:Y:S01]  /*1f3a0*/  MUFU.TANH R236, R2 ;  /* 0x0000000200ec7308 */ /* 0x0005e20000002400 */
[----:B------:R-:W-:Y:S02]  /*1f3b0*/  IMAD.MOV.U32 R80, RZ, RZ, R192 ;  /* 0x000000ffff507224 */ /* 0x000fe400078e00c0 */
[----:B--2---:R-:W-:-:S05]  /*1f3c0*/  FMUL.FTZ R2, R50, R0 ;  /* 0x0000000032027220 */ /* 0x004fca0000410000 */
[----:B------:R2:W1:Y:S01]  /*1f3d0*/  MUFU.TANH R171, R2 ;  /* 0x0000000200ab7308 */ /* 0x0004620000002400 */
[----:B------:R-:W-:Y:S01]  /*1f3e0*/  HMMA.16816.F32.BF16 R32, R20, R54, R228 ;  /* 0x000000361420723c */ /* 0x000fe200000418e4 */
[----:B------:R-:W-:Y:S01]  /*1f3f0*/  IMAD.MOV.U32 R211, RZ, RZ, R113 ;  /* 0x000000ffffd37224 */ /* 0x000fe200078e0071 */
[----:B------:R-:W3:Y:S01]  /*1f400*/  LDSM.16.M88.4 R52, [R182+0x4000] ;  /* 0x00400000b634783b */ /* 0x000ee20000000200 */
[----:B--2---:R-:W-:-:S04]  /*1f410*/  FMUL.FTZ R2, R51, R0 ;  /* 0x0000000033027220 */ /* 0x004fc80000410000 */
[----:B------:R2:W-:Y:S01]  /*1f420*/  MUFU.TANH R227, R2 ;  /* 0x0000000200e37308 */ /* 0x0005e20000002400 */
[----:B-1----:R-:W-:Y:S02]  /*1f430*/  IMAD.MOV.U32 R209, RZ, RZ, R210 ;  /* 0x000000ffffd17224 */ /* 0x002fe400078e00d2 */
[----:B------:R-:W-:Y:S02]  /*1f440*/  IMAD.MOV.U32 R210, RZ, RZ, R211 ;  /* 0x000000ffffd27224 */ /* 0x000fe400078e00d3 */
[----:B--2---:R-:W-:-:S04]  /*1f450*/  FMUL.FTZ R2, R28, R0 ;  /* 0x000000001c027220 */ /* 0x004fc80000410000 */
[----:B------:R1:W2:Y:S01]  /*1f460*/  MUFU.TANH R192, R2 ;  /* 0x0000000200c07308 */ /* 0x0002a20000002400 */
[----:B------:R-:W-:Y:S02]  /*1f470*/  IMAD.MOV.U32 R76, RZ, RZ, R175 ;  /* 0x000000ffff4c7224 */ /* 0x000fe400078e00af */
[----:B------:R-:W-:Y:S01]  /*1f480*/  IMAD.MOV.U32 R211, RZ, RZ, R80 ;  /* 0x000000ffffd37224 */ /* 0x000fe200078e0050 */
[----:B------:R-:W-:Y:S01]  /*1f490*/  MOV R80, R81 ;  /* 0x0000005100507202 */ /* 0x000fe20000000f00 */
[----:B------:R-:W-:Y:S01]  /*1f4a0*/  IMAD.MOV.U32 R81, RZ, RZ, R82 ;  /* 0x000000ffff517224 */ /* 0x000fe200078e0052 */
[----:B------:R-:W-:Y:S01]  /*1f4b0*/  HMMA.16816.F32.BF16 R48, R12, R44, R56 ;  /* 0x0000002c0c30723c */ /* 0x000fe20000041838 */
[----:B------:R2:W3:Y:S01]  /*1f4c0*/  LDSM.16.M88.4 R56, [R209] ;  /* 0x00000000d138783b */ /* 0x0004e20000000200 */
[----:B-1----:R-:W-:-:S04]  /*1f4d0*/  FMUL.FTZ R2, R29, R0 ;  /* 0x000000001d027220 */ /* 0x002fc80000410000 */
[----:B------:R1:W-:Y:S01]  /*1f4e0*/  MUFU.TANH R225, R2 ;  /* 0x0000000200e17308 */ /* 0x0003e20000002400 */
[----:B------:R-:W-:Y:S02]  /*1f4f0*/  IMAD.MOV.U32 R82, RZ, RZ, R76 ;  /* 0x000000ffff527224 */ /* 0x000fe400078e004c */
[----:B------:R-:W-:Y:S02]  /*1f500*/  IMAD.MOV.U32 R68, RZ, RZ, R168 ;  /* 0x000000ffff447224 */ /* 0x000fe400078e00a8 */
[----:B------:R-:W-:Y:S01]  /*1f510*/  IMAD.MOV.U32 R76, RZ, RZ, R77 ;  /* 0x000000ffff4c7224 */ /* 0x000fe200078e004d */
[----:B------:R-:W-:Y:S01]  /*1f520*/  MOV R77, R78 ;  /* 0x0000004e004d7202 */ /* 0x000fe20000000f00 */
[----:B-1----:R-:W-:-:S04]  /*1f530*/  FMUL.FTZ R2, R30, R0 ;  /* 0x000000001e027220 */ /* 0x002fc80000410000 */
[----:B------:R1:W-:Y:S01]  /*1f540*/  MUFU.TANH R175, R2 ;  /* 0x0000000200af7308 */ /* 0x0003e20000002400 */
[----:B--2---:R-:W-:Y:S02]  /*1f550*/  IMAD.MOV.U32 R209, RZ, RZ, R210 ;  /* 0x000000ffffd17224 */ /* 0x004fe400078e00d2 */
[----:B------:R-:W-:Y:S02]  /*1f560*/  IMAD.MOV.U32 R210, RZ, RZ, R211 ;  /* 0x000000ffffd27224 */ /* 0x000fe400078e00d3 */
[----:B------:R-:W-:Y:S01]  /*1f570*/  IMAD.MOV.U32 R211, RZ, RZ, R80 ;  /* 0x000000ffffd37224 */ /* 0x000fe200078e0050 */
[----:B------:R-:W-:Y:S01]  /*1f580*/  MOV R80, R81 ;  /* 0x0000005100507202 */ /* 0x000fe20000000f00 */
[----:B------:R-:W-:Y:S02]  /*1f590*/  IMAD.MOV.U32 R78, RZ, RZ, R79 ;  /* 0x000000ffff4e7224 */ /* 0x000fe400078e004f */
[----:B------:R-:W-:Y:S02]  /*1f5a0*/  IMAD.MOV.U32 R79, RZ, RZ, R203 ;  /* 0x000000ffff4f7224 */ /* 0x000fe400078e00cb */
[----:B-1----:R-:W-:-:S02]  /*1f5b0*/  FMUL.FTZ R2, R31, R0 ;  /* 0x000000001f027220 */ /* 0x002fc40000410000 */
[----:B------:R-:W-:Y:S02]  /*1f5c0*/  IMAD.MOV.U32 R81, RZ, RZ, R82 ;  /* 0x000000ffff517224 */ /* 0x000fe400078e0052 */
[----:B------:R1:W-:Y:S01]  /*1f5d0*/  MUFU.TANH R218, R2 ;  /* 0x0000000200da7308 */ /* 0x0003e20000002400 */
[----:B------:R-:W-:Y:S01]  /*1f5e0*/  IMAD.MOV.U32 R203, RZ, RZ, R68 ;  /* 0x000000ffffcb7224 */ /* 0x000fe200078e0044 */
[----:B------:R-:W-:Y:S01]  /*1f5f0*/  MOV R68, R188 ;  /* 0x000000bc00447202 */ /* 0x000fe20000000f00 */
[----:B------:R-:W-:Y:S01]  /*1f600*/  IMAD.MOV.U32 R85, RZ, RZ, R211 ;  /* 0x000000ffff557224 */ /* 0x000fe200078e00d3 */
[----:B------:R-:W-:Y:S01]  /*1f610*/  MOV R84, R210 ;  /* 0x000000d200547202 */ /* 0x000fe20000000f00 */
[----:B------:R-:W-:Y:S02]  /*1f620*/  IMAD.MOV.U32 R86, RZ, RZ, R80 ;  /* 0x000000ffff567224 */ /* 0x000fe400078e0050 */
[----:B------:R-:W-:Y:S01]  /*1f630*/  IMAD.MOV.U32 R87, RZ, RZ, R81 ;  /* 0x000000ffff577224 */ /* 0x000fe200078e0051 */
[----:B------:R-:W-:Y:S01]  /*1f640*/  MOV R113, R95 ;  /* 0x0000005f00717202 */ /* 0x000fe20000000f00 */
[----:B-1----:R-:W-:-:S04]  /*1f650*/  FMUL.FTZ R2, R40, R0 ;  /* 0x0000000028027220 */ /* 0x002fc80000410000 */
[----:B------:R1:W2:Y:S01]  /*1f660*/  MUFU.TANH R188, R2 ;  /* 0x0000000200bc7308 */ /* 0x0002a20000002400 */
[----:B------:R-:W-:Y:S02]  /*1f670*/  IMAD.MOV.U32 R168, RZ, RZ, R94 ;  /* 0x000000ffffa87224 */ /* 0x000fe400078e005e */
[----:B------:R-:W-:Y:S02]  /*1f680*/  IMAD.MOV.U32 R75, RZ, RZ, R92 ;  /* 0x000000ffff4b7224 */ /* 0x000fe400078e005c */
[----:B------:R-:W-:Y:S02]  /*1f690*/  IMAD.MOV.U32 R201, RZ, RZ, R93 ;  /* 0x000000ffffc97224 */ /* 0x000fe400078e005d */
[----:B------:R-:W-:Y:S01]  /*1f6a0*/  IMAD.MOV.U32 R82, RZ, RZ, R76 ;  /* 0x000000ffff527224 */ /* 0x000fe200078e004c */
[----:B------:R-:W-:Y:S01]  /*1f6b0*/  HMMA.16816.F32.BF16 R92, R24, R60, R104 ;  /* 0x0000003c185c723c */ /* 0x000fe20000041868 */
[----:B------:R-:W-:Y:S01]  /*1f6c0*/  IMAD.MOV.U32 R76, RZ, RZ, R77 ;  /* 0x000000ffff4c7224 */ /* 0x000fe200078e004d */
[----:B------:R-:W-:Y:S01]  /*1f6d0*/  MOV R77, R78 ;  /* 0x0000004e004d7202 */ /* 0x000fe20000000f00 */
[----:B-1----:R-:W-:-:S05]  /*1f6e0*/  FMUL.FTZ R2, R41, R0 ;  /* 0x0000000029027220 */ /* 0x002fca0000410000 */
[----:B------:R-:W-:Y:S01]  /*1f6f0*/  HMMA.16816.F32.BF16 R104, R24, R62, R220 ;  /* 0x0000003e1868723c */ /* 0x000fe200000418dc */
[----:B------:R-:W-:Y:S01]  /*1f700*/  IMAD.MOV.U32 R78, RZ, RZ, R79 ;  /* 0x000000ffff4e7224 */ /* 0x000fe200078e004f */
[----:B------:R1:W-:Y:S01]  /*1f710*/  MUFU.TANH R215, R2 ;  /* 0x0000000200d77308 */ /* 0x0003e20000002400 */
[----:B------:R-:W-:Y:S02]  /*1f720*/  IMAD.MOV.U32 R79, RZ, RZ, R203 ;  /* 0x000000ffff4f7224 */ /* 0x000fe400078e00cb */
[----:B------:R-:W-:-:S03]  /*1f730*/  IMAD.MOV.U32 R203, RZ, RZ, R37 ;  /* 0x000000ffffcb7224 */ /* 0x000fc600078e0025 */
[----:B------:R-:W-:Y:S01]  /*1f740*/  HMMA.16816.F32.BF16 R24, R12, R46, R32 ;  /* 0x0000002e0c18723c */ /* 0x000fe20000041820 */
[----:B------:R-:W-:Y:S01]  /*1f750*/  IMAD.MOV.U32 R80, RZ, RZ, R78 ;  /* 0x000000ffff507224 */ /* 0x000fe200078e004e */
[----:B------:R-:W-:-:S06]  /*1f760*/  MOV R81, R79 ;  /* 0x0000004f00517202 */ /* 0x000fcc0000000f00 */
[----:B---3--:R-:W-:Y:S01]  /*1f770*/  HMMA.16816.F32.BF16 R32, R20, R64, R84 ;  /* 0x000000401420723c */ /* 0x008fe20000041854 */
[----:B-1----:R-:W-:-:S04]  /*1f780*/  FMUL.FTZ R2, R42, R0 ;  /* 0x000000002a027220 */ /* 0x002fc80000410000 */
[----:B------:R1:W3:Y:S01]  /*1f790*/  MUFU.TANH R37, R2 ;  /* 0x0000000200257308 */ /* 0x0002e20000002400 */
[----:B------:R-:W-:Y:S01]  /*1f7a0*/  IMAD.MOV.U32 R210, RZ, RZ, R77 ;  /* 0x000000ffffd27224 */ /* 0x000fe200078e004d */
[----:B------:R-:W-:Y:S01]  /*1f7b0*/  MOV R211, R82 ;  /* 0x0000005200d37202 */ /* 0x000fe20000000f00 */
[----:B------:R-:W-:Y:S01]  /*1f7c0*/  IMAD.MOV.U32 R82, RZ, RZ, R74 ;  /* 0x000000ffff527224 */ /* 0x000fe200078e004a */
[----:B------:R-:W-:Y:S01]  /*1f7d0*/  MOV R78, R168 ;  /* 0x000000a8004e7202 */ /* 0x000fe20000000f00 */
[----:B------:R-:W-:Y:S01]  /*1f7e0*/  IMAD.MOV.U32 R77, RZ, RZ, R201 ;  /* 0x000000ffff4d7224 */ /* 0x000fe200078e00c9 */
[----:B------:R-:W-:Y:S01]  /*1f7f0*/  MOV R86, R80 ;  /* 0x0000005000567202 */ /* 0x000fe20000000f00 */
[----:B------:R-:W-:Y:S02]  /*1f800*/  IMAD.MOV.U32 R74, RZ, RZ, R142 ;  /* 0x000000ffff4a7224 */ /* 0x000fe400078e008e */
[----:B-1----:R-:W-:Y:S02]  /*1f810*/  FMUL.FTZ R2, R43, R0 ;  /* 0x000000002b027220 */ /* 0x002fe40000410000 */
[----:B------:R-:W-:Y:S01]  /*1f820*/  IMAD.MOV.U32 R79, RZ, RZ, R113 ;  /* 0x000000ffff4f7224 */ /* 0x000fe200078e0071 */
[----:B------:R1:W-:Y:S01]  /*1f830*/  LDSM.16.M88.4 R40, [R209] ;  /* 0x00000000d128783b */ /* 0x0003e20000000200 */
[----:B------:R2:W-:Y:S01]  /*1f840*/  MUFU.TANH R214, R2 ;  /* 0x0000000200d67308 */ /* 0x0005e20000002400 */
[----:B------:R-:W-:-:S02]  /*1f850*/  IMAD.MOV.U32 R85, RZ, RZ, R210 ;  /* 0x000000ffff557224 */ /* 0x000fc400078e00d2 */
[----:B------:R-:W-:Y:S02]  /*1f860*/  IMAD.MOV.U32 R87, RZ, RZ, R81 ;  /* 0x000000ffff577224 */ /* 0x000fe400078e0051 */
[----:B------:R-:W-:Y:S01]  /*1f870*/  IMAD.MOV.U32 R208, RZ, RZ, R82 ;  /* 0x000000ffffd07224 */ /* 0x000fe200078e0052 */
[----:B------:R-:W-:Y:S01]  /*1f880*/  MOV R207, R211 ;  /* 0x000000d300cf7202 */ /* 0x000fe20000000f00 */
[----:B------:R-:W-:Y:S01]  /*1f890*/  IMAD.MOV.U32 R81, RZ, RZ, R77 ;  /* 0x000000ffff517224 */ /* 0x000fe200078e004d */
[----:B------:R-:W-:Y:S01]  /*1f8a0*/  HMMA.16816.F32.BF16 R44, R12, R52, R32 ;  /* 0x000000340c2c723c */ /* 0x000fe20000041820 */
[----:B------:R-:W-:Y:S02]  /*1f8b0*/  IMAD.MOV.U32 R82, RZ, RZ, R78 ;  /* 0x000000ffff527224 */ /* 0x000fe400078e004e */
[----:B------:R-:W-:Y:S02]  /*1f8c0*/  IMAD.MOV.U32 R224, RZ, RZ, R16 ;  /* 0x000000ffffe07224 */ /* 0x000fe400078e0010 */
[----:B------:R-:W-:Y:S01]  /*1f8d0*/  IMAD.MOV.U32 R230, RZ, RZ, R203 ;  /* 0x000000ffffe67224 */ /* 0x000fe200078e00cb */
[----:B------:R-:W-:Y:S01]  /*1f8e0*/  MOV R201, R140 ;  /* 0x0000008c00c97202 */ /* 0x000fe20000000f00 */
[----:B------:R3:W5:Y:S01]  /*1f8f0*/  LDL.LU R142, [R1+0x180] ;  /* 0x00018000018e7983 */ /* 0x0007620000300800 */
[----:B--2---:R-:W-:-:S02]  /*1f900*/  FMUL.FTZ R2, R48, R0 ;  /* 0x0000000030027220 */ /* 0x004fc40000410000 */
[----:B-1----:R-:W-:Y:S02]  /*1f910*/  IMAD.MOV.U32 R209, RZ, RZ, R76 ;  /* 0x000000ffffd17224 */ /* 0x002fe400078e004c */
[----:B------:R-:W-:Y:S01]  /*1f920*/  IMAD.MOV.U32 R76, RZ, RZ, R75 ;  /* 0x000000ffff4c7224 */ /* 0x000fe200078e004b */
[----:B------:R1:W2:Y:S01]  /*1f930*/  MUFU.TANH R168, R2 ;  /* 0x0000000200a87308 */ /* 0x0002a20000002400 */
        /* <DEDUP_REMOVED lines=10> */
[----:B------:R-:W-:Y:S01]  /*1f9e0*/  MOV R100, R73 ;  /* 0x0000004900647202 */ /* 0x000fe20000000f00 */
[----:B------:R-:W-:Y:S01]  /*1f9f0*/  IMAD.MOV.U32 R79, RZ, RZ, R137 ;  /* 0x000000ffff4f7224 */ /* 0x000fe200078e0089 */
[----:B------:R2:W5:Y:S01]  /*1fa00*/  LDL.LU R141, [R1+0x17c] ;  /* 0x00017c00018d7983 */ /* 0x0005620000300800 */
[----:B-1----:R-:W-:-:S02]  /*1fa10*/  FMUL.FTZ R2, R49, R0 ;  /* 0x0000000031027220 */ /* 0x002fc40000410000 */
[----:B------:R-:W-:Y:S01]  /*1fa20*/  IMAD.MOV.U32 R75, RZ, RZ, R119 ;  /* 0x000000ffff4b7224 */ /* 0x000fe200078e0077 */
[----:B------:R-:W-:Y:S01]  /*1fa30*/  HMMA.16816.F32.BF16 R28, R20, R66, R84 ;  /* 0x00000042141c723c */ /* 0x000fe20000041854 */
[----:B------:R1:W-:Y:S01]  /*1fa40*/  MUFU.TANH R210, R2 ;  /* 0x0000000200d27308 */ /* 0x0003e20000002400 */
[----:B------:R-:W-:Y:S01]  /*1fa50*/  IMAD.MOV.U32 R211, RZ, RZ, R77 ;  /* 0x000000ffffd37224 */ /* 0x000fe200078e004d */
[----:B------:R2:W5:Y:S01]  /*1fa60*/  LDL.LU R140, [R1+0x178] ;  /* 0x00017800018c7983 */ /* 0x0005620000300800 */
[----:B------:R-:W-:Y:S02]  /*1fa70*/  IMAD.MOV.U32 R204, RZ, RZ, R78 ;  /* 0x000000ffffcc7224 */ /* 0x000fe400078e004e */
[----:B------:R-:W-:Y:S02]  /*1fa80*/  IMAD.MOV.U32 R77, RZ, RZ, R75 ;  /* 0x000000ffff4d7224 */ /* 0x000fe400078e004b */
[----:B------:R-:W-:Y:S02]  /*1fa90*/  IMAD.MOV.U32 R86, RZ, RZ, R208 ;  /* 0x000000ffff567224 */ /* 0x000fe400078e00d0 */
[----:B------:R-:W-:Y:S01]  /*1faa0*/  IMAD.MOV.U32 R87, RZ, RZ, R209 ;  /* 0x000000ffff577224 */ /* 0x000fe200078e00d1 */
[----:B------:R-:W-:Y:S01]  /*1fab0*/  MOV R209, R79 ;  /* 0x0000004f00d17202 */ /* 0x000fe20000000f00 */
[----:B------:R-:W-:-:S02]  /*1fac0*/  IMAD.MOV.U32 R208, RZ, RZ, R76 ;  /* 0x000000ffffd07224 */ /* 0x000fc400078e004c */
[----:B-1----:R-:W-:Y:S02]  /*1fad0*/  FMUL.FTZ R2, R50, R0 ;  /* 0x0000000032027220 */ /* 0x002fe40000410000 */
[----:B------:R-:W-:Y:S01]  /*1fae0*/  IMAD.MOV.U32 R78, RZ, RZ, R117 ;  /* 0x000000ffff4e7224 */ /* 0x000fe200078e0075 */
[----:B------:R-:W-:Y:S01]  /*1faf0*/  MOV R216, R204 ;  /* 0x000000cc00d87202 */ /* 0x000fe20000000f00 */
[----:B------:R-:W-:Y:S02]  /*1fb00*/  IMAD.MOV.U32 R76, RZ, RZ, R74 ;  /* 0x000000ffff4c7224 */ /* 0x000fe400078e004a */
[----:B------:R-:W-:Y:S01]  /*1fb10*/  IMAD.MOV.U32 R75, RZ, RZ, R17 ;  /* 0x000000ffff4b7224 */ /* 0x000fe200078e0011 */
[----:B------:R-:W-:Y:S01]  /*1fb20*/  MOV R79, R36 ;  /* 0x00000024004f7202 */ /* 0x000fe20000000f00 */
[----:B------:R1:W1:Y:S01]  /*1fb30*/  MUFU.TANH R17, R2 ;  /* 0x0000000200117308 */ /* 0x0002620000002400 */
[----:B------:R-:W-:Y:S01]  /*1fb40*/  IMAD.MOV.U32 R74, RZ, RZ, R3 ;  /* 0x000000ffff4a7224 */ /* 0x000fe200078e0003 */
[----:B------:R2:W2:Y:S01]  /*1fb50*/  LDSM.16.M88.4 R60, [R86] ;  /* 0x00000000563c783b */ /* 0x0004a20000000200 */
[----:B------:R-:W-:-:S02]  /*1fb60*/  IMAD.MOV.U32 R204, RZ, RZ, R76 ;  /* 0x000000ffffcc7224 */ /* 0x000fc400078e004c */
[----:B------:R-:W-:Y:S02]  /*1fb70*/  IMAD.MOV.U32 R217, RZ, RZ, R209 ;  /* 0x000000ffffd97224 */ /* 0x000fe400078e00d1 */
[----:B------:R-:W-:Y:S01]  /*1fb80*/  IMAD.MOV.U32 R76, RZ, RZ, R77 ;  /* 0x000000ffff4c7224 */ /* 0x000fe200078e004d */
[----:B------:R-:W-:Y:S01]  /*1fb90*/  MOV R77, R78 ;  /* 0x0000004e004d7202 */ /* 0x000fe20000000f00 */
[----:B------:R-:W-:Y:S02]  /*1fba0*/  IMAD.MOV.U32 R78, RZ, RZ, R79 ;  /* 0x000000ffff4e7224 */ /* 0x000fe400078e004f */
[----:B-1----:R-:W-:Y:S02]  /*1fbb0*/  FMUL.FTZ R2, R51, R0 ;  /* 0x0000000033027220 */ /* 0x002fe40000410000 */
[----:B------:R-:W-:Y:S01]  /*1fbc0*/  IMAD.MOV.U32 R79, RZ, RZ, R74 ;  /* 0x000000ffff4f7224 */ /* 0x000fe200078e004a */
[----:B------:R-:W1:Y:S01]  /*1fbd0*/  LDSM.16.M88.4 R48, [R182+0x4800] ;  /* 0x00480000b630783b */ /* 0x000e620000000200 */
[----:B------:R3:W-:Y:S01]  /*1fbe0*/  MUFU.TANH R209, R2 ;  /* 0x0000000200d17308 */ /* 0x0007e20000002400 */
[----:B------:R-:W-:Y:S01]  /*1fbf0*/  IMAD.MOV.U32 R74, RZ, RZ, R75 ;  /* 0x000000ffff4a7224 */ /* 0x000fe200078e004b */
[----:B------:R-:W-:Y:S01]  /*1fc00*/  MOV R75, R123 ;  /* 0x0000007b004b7202 */ /* 0x000fe20000000f00 */
[----:B------:R-:W-:-:S02]  /*1fc10*/  IMAD.MOV.U32 R222, RZ, RZ, R204 ;  /* 0x000000ffffde7224 */ /* 0x000fc400078e00cc */
[----:B---3--:R-:W-:-:S04]  /*1fc20*/  FMUL.FTZ R2, R24, R0 ;  /* 0x0000000018027220 */ /* 0x008fc80000410000 */
[----:B------:R3:W-:Y:S01]  /*1fc30*/  MUFU.TANH R123, R2 ;  /* 0x00000002007b7308 */ /* 0x0007e20000002400 */
[----:B------:R-:W-:Y:S02]  /*1fc40*/  IMAD.MOV.U32 R113, RZ, RZ, R139 ;  /* 0x000000ffff717224 */ /* 0x000fe400078e008b */
[----:B------:R-:W-:Y:S01]  /*1fc50*/  IMAD.MOV.U32 R221, RZ, RZ, R217 ;  /* 0x000000ffffdd7224 */ /* 0x000fe200078e00d9 */
[----:B------:R1:W5:Y:S01]  /*1fc60*/  LDL.LU R139, [R1+0x174] ;  /* 0x00017400018b7983 */ /* 0x0003620000300800 */
[----:B---3--:R-:W-:-:S03]  /*1fc70*/  FMUL.FTZ R2, R25, R0 ;  /* 0x0000000019027220 */ /* 0x008fc60000410000 */
[----:B------:R3:W5:Y:S01]  /*1fc80*/  LDL.LU R138, [R1+0x170] ;  /* 0x00017000018a7983 */ /* 0x0007620000300800 */
[----:B------:R1:W-:Y:S01]  /*1fc90*/  MUFU.TANH R204, R2 ;  /* 0x0000000200cc7308 */ /* 0x0003e20000002400 */
[----:B------:R-:W-:Y:S02]  /*1fca0*/  IMAD.MOV.U32 R217, RZ, RZ, R208 ;  /* 0x000000ffffd97224 */ /* 0x000fe400078e00d0 */
[----:B------:R3:W5:Y:S01]  /*1fcb0*/  LDL.LU R137, [R1+0x16c] ;  /* 0x00016c0001897983 */ /* 0x0007620000300800 */
[----:B-1----:R-:W-:Y:S01]  /*1fcc0*/  FMUL.FTZ R2, R26, R0 ;  /* 0x000000001a027220 */ /* 0x002fe20000410000 */
[----:B------:R-:W-:Y:S01]  /*1fcd0*/  MOV R208, R201 ;  /* 0x000000c900d07202 */ /* 0x000fe20000000f00 */
[----:B------:R-:W-:Y:S01]  /*1fce0*/  IMAD.MOV.U32 R213, RZ, RZ, R87 ;  /* 0x000000ffffd57224 */ /* 0x000fe200078e0057 */
[----:B------:R3:W5:Y:S01]  /*1fcf0*/  LDL.LU R136, [R1+0x168] ;  /* 0x0001680001887983 */ /* 0x0007620000300800 */
[----:B------:R1:W1:Y:S01]  /*1fd00*/  MUFU.TANH R16, R2 ;  /* 0x0000000200107308 */ /* 0x0002620000002400 */
[----:B--2---:R-:W-:Y:S01]  /*1fd10*/  HMMA.16816.F32.BF16 R84, R20, R58, R96 ;  /* 0x0000003a1454723c */ /* 0x004fe20000041860 */
[----:B------:R-:W-:Y:S01]  /*1fd20*/  IMAD.MOV.U32 R220, RZ, RZ, R216 ;  /* 0x000000ffffdc7224 */ /* 0x000fe200078e00d8 */
[----:B------:R-:W-:Y:S01]  /*1fd30*/  MOV R223, R76 ;  /* 0x0000004c00df7202 */ /* 0x000fe20000000f00 */
[----:B------:R3:W5:Y:S01]  /*1fd40*/  LDL.LU R119, [R1+0x164] ;  /* 0x0001640001777983 */ /* 0x0007620000300800 */
[----:B-1----:R-:W-:-:S03]  /*1fd50*/  FMUL.FTZ R2, R27, R0 ;  /* 0x000000001b027220 */ /* 0x002fc60000410000 */
[----:B------:R-:W-:Y:S01]  /*1fd60*/  MOV R98, R100 ;  /* 0x0000006400627202 */ /* 0x000fe20000000f00 */
[----:B------:R-:W-:Y:S01]  /*1fd70*/  HMMA.16816.F32.BF16 R24, R12, R54, R28 ;  /* 0x000000360c18723c */ /* 0x000fe2000004181c */
[----:B------:R1:W-:Y:S01]  /*1fd80*/  LDSM.16.M88.4 R28, [R207] ;  /* 0x00000000cf1c783b */ /* 0x0003e20000000200 */
[----:B------:R2:W-:Y:S01]  /*1fd90*/  MUFU.TANH R203, R2 ;  /* 0x0000000200cb7308 */ /* 0x0005e20000002400 */
[----:B------:R-:W-:Y:S02]  /*1fda0*/  IMAD.MOV.U32 R100, RZ, RZ, R103 ;  /* 0x000000ffff647224 */ /* 0x000fe400078e0067 */
[----:B------:R-:W-:Y:S01]  /*1fdb0*/  IMAD.MOV.U32 R103, RZ, RZ, R10 ;  /* 0x000000ffff677224 */ /* 0x000fe200078e000a */
[----:B------:R3:W5:Y:S01]  /*1fdc0*/  LDL.LU R117, [R1+0x160] ;  /* 0x0001600001757983 */ /* 0x0007620000300800 */
[----:B------:R-:W-:-:S03]  /*1fdd0*/  IMAD.MOV.U32 R216, RZ, RZ, R79 ;  /* 0x000000ffffd87224 */ /* 0x000fc600078e004f */
[----:B------:R3:W5:Y:S01]  /*1fde0*/  LDL.LU R36, [R1+0x15c] ;  /* 0x00015c0001247983 */ /* 0x0007620000300800 */
[----:B------:R-:W-:Y:S03]  /*1fdf0*/  HMMA.16816.F32.BF16 R64, R20, R60, R220 ;  /* 0x0000003c1440723c */ /* 0x000fe600000418dc */
[----:B------:R3:W5:Y:S01]  /*1fe00*/  LDL.LU R3, [R1+0x158] ;  /* 0x0001580001037983 */ /* 0x0007620000300800 */
[----:B--2---:R-:W-:-:S03]  /*1fe10*/  FMUL.FTZ R2, R44, R0 ;  /* 0x000000002c027220 */ /* 0x004fc60000410000 */
[----:B------:R2:W-:Y:S01]  /*1fe20*/  LDSM.16.M88.4 R56, [R213] ;  /* 0x00000000d538783b */ /* 0x0005e20000000200 */
[----:B------:R-:W-:Y:S01]  /*1fe30*/  IMAD.MOV.U32 R212, RZ, RZ, R77 ;  /* 0x000000ffffd47224 */ /* 0x000fe200078e004d */
[----:B------:R-:W-:Y:S01]  /*1fe40*/  MOV R226, R74 ;  /* 0x0000004a00e27202 */ /* 0x000fe20000000f00 */
[----:B------:R-:W-:Y:S02]  /*1fe50*/  IMAD.MOV.U32 R229, RZ, RZ, R75 ;  /* 0x000000ffffe57224 */ /* 0x000fe400078e004b */
[----:B------:R-:W-:Y:S01]  /*1fe60*/  IMAD.MOV.U32 R231, RZ, RZ, R72 ;  /* 0x000000ffffe77224 */ /* 0x000fe200078e0048 */
[----:B------:R-:W-:Y:S01]  /*1fe70*/  MOV R228, R217 ;  /* 0x000000d900e47202 */ /* 0x000fe20000000f00 */
[----:B-1----:R-:W-:Y:S01]  /*1fe80*/  IMAD.MOV.U32 R207, RZ, RZ, R211 ;  /* 0x000000ffffcf7224 */ /* 0x002fe200078e00d3 */
[----:B------:R-:W-:Y:S01]  /*1fe90*/  LDSM.16.M88.4 R52, [R11] ;  /* 0x000000000b34783b */ /* 0x000fe20000000200 */
[----:B------:R-:W-:Y:S02]  /*1fea0*/  IMAD.MOV.U32 R211, RZ, RZ, R113 ;  /* 0x000000ffffd37224 */ /* 0x000fe400078e0071 */
[----:B------:R1:W-:Y:S01]  /*1feb0*/  MUFU.TANH R113, R2 ;  /* 0x0000000200717308 */ /* 0x0003e20000002400 */
[----:B------:R-:W-:-:S02]  /*1fec0*/  IMAD.MOV.U32 R223, RZ, RZ, R216 ;  /* 0x000000ffffdf7224 */ /* 0x000fc400078e00d8 */
[----:B------:R-:W-:Y:S01]  /*1fed0*/  IMAD.MOV.U32 R96, RZ, RZ, R230 ;  /* 0x000000ffff607224 */ /* 0x000fe200078e00e6 */
[----:B------:R-:W-:Y:S01]  /*1fee0*/  HMMA.16816.F32.BF16 R84, R12, R50, R84 ;  /* 0x000000320c54723c */ /* 0x000fe20000041854 */
[----:B--2---:R-:W-:-:S07]  /*1fef0*/  IMAD.MOV.U32 R213, RZ, RZ, R78 ;  /* 0x000000ffffd57224 */ /* 0x004fce00078e004e */
[----:B------:R-:W-:Y:S01]  /*1ff00*/  HMMA.16816.F32.BF16 R60, R20, R62, R248 ;  /* 0x0000003e143c723c */ /* 0x000fe200000418f8 */
[----:B------:R-:W-:Y:S01]  /*1ff10*/  IMAD.MOV.U32 R220, RZ, RZ, R226 ;  /* 0x000000ffffdc7224 */ /* 0x000fe200078e00e2 */
[----:B------:R-:W-:Y:S01]  /*1ff20*/  LDSM.16.M88.4 R32, [R229] ;  /* 0x00000000e520783b */ /* 0x000fe20000000200 */
[----:B-1----:R-:W-:-:S04]  /*1ff30*/  FMUL.FTZ R2, R45, R0 ;  /* 0x000000002d027220 */ /* 0x002fc80000410000 */
[----:B------:R1:W-:Y:S02]  /*1ff40*/  MUFU.TANH R201, R2 ;  /* 0x0000000200c97308 */ /* 0x0003e40000002400 */
[----:B-1----:R-:W-:-:S06]  /*1ff50*/  FMUL.FTZ R2, R46, R0 ;  /* 0x000000002e027220 */ /* 0x002fcc0000410000 */
[----:B------:R1:W2:Y:S01]  /*1ff60*/  MUFU.TANH R10, R2 ;  /* 0x00000002000a7308 */ /* 0x0002a20000002400 */
[----:B------:R-:W-:Y:S02]  /*1ff70*/  IMAD.MOV.U32 R216, RZ, RZ, R197 ;  /* 0x000000ffffd87224 */ /* 0x000fe400078e00c5 */
[----:B-1----:R-:W-:Y:S02]  /*1ff80*/  FMUL.FTZ R2, R47, R0 ;  /* 0x000000002f027220 */ /* 0x002fe40000410000 */
[----:B------:R-:W1:Y:S03]  /*1ff90*/  LDSM.16.M88.4 R44, [R182+0x5000] ;  /* 0x00500000b62c783b */ /* 0x000e660000000200 */
[----:B------:R2:W-:Y:S01]  /*1ffa0*/  MUFU.TANH R197, R2 ;  /* 0x0000000200c57308 */ /* 0x0005e20000002400 */
[----:B------:R-:W-:Y:S01]  /*1ffb0*/  HMMA.16816.F32.BF16 R76, R20, R40, R232 ;  /* 0x00000028144c723c */ /* 0x000fe200000418e8 */
[----:B------:R-:W-:Y:S01]  /*1ffc0*/  MOV R222, R213 ;  /* 0x000000d500de7202 */ /* 0x000fe20000000f00 */
[----:B------:R-:W-:-:S06]  /*1ffd0*/  IMAD.MOV.U32 R213, RZ, RZ, R109 ;  /* 0x000000ffffd57224 */ /* 0x000fcc00078e006d */
[----:B------:R-:W-:Y:S01]  /*1ffe0*/  HMMA.16816.F32.BF16 R72, R20, R42, R244 ;  /* 0x0000002a1448723c */ /* 0x000fe200000418f4 */
[----:B--2---:R-:W-:-:S07]  /*1fff0*/  FMUL.FTZ R2, R24, R0 ;  /* 0x0000000018027220 */ /* 0x004fce0000410000 */
[----:B------:R-:W-:Y:S01]  /*20000*/  HMMA.16816.F32.BF16 R40, R12, R48, R68 ;  /* 0x000000300c28723c */ /* 0x000fe20000041844 */
[----:B------:R2:W1:Y:S01]  /*20010*/  MUFU.TANH R109, R2 ;  /* 0x00000002006d7308 */ /* 0x0004620000002400 */
[----:B------:R-:W-:Y:S01]  /*20020*/  IMAD.MOV.U32 R230, RZ, RZ, R208 ;  /* 0x000000ffffe67224 */ /* 0x000fe200078e00d0 */
[----:B------:R-:W-:Y:S01]  /*20030*/  MOV R208, R196 ;  /* 0x000000c400d07202 */ /* 0x000fe20000000f00 */
[----:B------:R-:W-:Y:S02]  /*20040*/  IMAD.MOV.U32 R232, RZ, RZ, R39 ;  /* 0x000000ffffe87224 */ /* 0x000fe400078e0027 */
[----:B------:R-:W1:Y:S01]  /*20050*/  S2R R39, SR_TID.X ;  /* 0x0000000000277919 */ /* 0x000e620000002100 */
[----:B------:R-:W-:Y:S02]  /*20060*/  IMAD.MOV.U32 R97, RZ, RZ, R231 ;  /* 0x000000ffff617224 */ /* 0x000fe400078e00e7 */
[----:B------:R-:W-:Y:S02]  /*20070*/  IMAD.MOV.U32 R231, RZ, RZ, R211 ;  /* 0x000000ffffe77224 */ /* 0x000fe400078e00d3 */
[----:B--2---:R-:W-:-:S04]  /*20080*/  FMUL.FTZ R2, R25, R0 ;  /* 0x0000000019027220 */ /* 0x004fc80000410000 */
[----:B------:R2:W-:Y:S01]  /*20090*/  MUFU.TANH R196, R2 ;  /* 0x0000000200c47308 */ /* 0x0005e20000002400 */
[----:B------:R-:W-:Y:S02]  /*200a0*/  IMAD.MOV.U32 R211, RZ, RZ, R108 ;  /* 0x000000ffffd37224 */ /* 0x000fe400078e006c */
[----:B--2---:R-:W-:-:S05]  /*200b0*/  FMUL.FTZ R2, R26, R0 ;  /* 0x000000001a027220 */ /* 0x004fca0000410000 */
[----:B------:R2:W2:Y:S01]  /*200c0*/  MUFU.TANH R108, R2 ;  /* 0x00000002006c7308 */ /* 0x0004a20000002400 */
[----:B------:R-:W-:Y:S01]  /*200d0*/  IMAD.MOV.U32 R217, RZ, RZ, R194 ;  /* 0x000000ffffd97224 */ /* 0x000fe200078e00c2 */
[----:B-1----:R-:W-:Y:S01]  /*200e0*/  HMMA.16816.F32.BF16 R76, R12, R44, R76 ;  /* 0x0000002c0c4c723c */ /* 0x002fe2000004184c */
[----:B--2---:R-:W-:Y:S02]  /*200f0*/  FMUL.FTZ R2, R27, R0 ;  /* 0x000000001b027220 */ /* 0x004fe40000410000 */
[----:B------:R-:W1:Y:S03]  /*20100*/  LDSM.16.M88.4 R24, [R182+0x5800] ;  /* 0x00580000b618783b */ /* 0x000e660000000200 */
[----:B------:R2:W-:Y:S01]  /*20110*/  MUFU.TANH R194, R2 ;  /* 0x0000000200c27308 */ /* 0x0005e20000002400 */
[----:B------:R-:W-:Y:S02]  /*20120*/  IMAD.MOV.U32 R221, RZ, RZ, R212 ;  /* 0x000000ffffdd7224 */ /* 0x000fe400078e00d4 */
[----:B------:R-:W-:-:S02]  /*20130*/  IMAD.SHL.U32 R39, R39, 0x2, RZ ;  /* 0x0000000227277824 */ /* 0x000fc400078e00ff */
[----:B------:R-:W-:Y:S01]  /*20140*/  IMAD.MOV.U32 R229, RZ, RZ, R207 ;  /* 0x000000ffffe57224 */ /* 0x000fe200078e00cf */
[----:B------:R-:W-:Y:S01]  /*20150*/  MOV R207, R174 ;  /* 0x000000ae00cf7202 */ /* 0x000fe20000000f00 */
[----:B--2---:R-:W-:-:S04]  /*20160*/  FMUL.FTZ R2, R40, R0 ;  /* 0x0000000028027220 */ /* 0x004fc80000410000 */
[----:B------:R2:W-:Y:S01]  /*20170*/  MUFU.TANH R11, R2 ;  /* 0x00000002000b7308 */ /* 0x0005e20000002400 */
[----:B------:R-:W-:Y:S01]  /*20180*/  IMAD.SHL.U32 R9, R9, 0x100, RZ ;  /* 0x0000010009097824 */ /* 0x000fe200078e00ff */
[----:B------:R-:W-:Y:S01]  /*20190*/  HMMA.16816.F32.BF16 R68, R20, R28, R220 ;  /* 0x0000001c1444723c */ /* 0x000fe200000418dc */
[----:B------:R-:W-:Y:S02]  /*201a0*/  LOP3.LUT R39, R39, 0x6, RZ, 0xc0, !PT ;  /* 0x0000000627277812 */ /* 0x000fe400078ec0ff */
[----:B------:R-:W-:Y:S01]  /*201b0*/  MOV R247, R202 ;  /* 0x000000ca00f77202 */ /* 0x000fe20000000f00 */
[----:B------:R-:W-:-:S04]  /*201c0*/  IMAD.MOV.U32 R202, RZ, RZ, R4 ;  /* 0x000000ffffca7224 */ /* 0x000fc800078e0004 */
[----:B------:R-:W-:Y:S01]  /*201d0*/  HMMA.16816.F32.BF16 R88, R20, R30, R88 ;  /* 0x0000001e1458723c */ /* 0x000fe20000041858 */
[----:B------:R-:W1:Y:S01]  /*201e0*/  LDSM.16.M88.4 R28, [R182+0x6000] ;  /* 0x00600000b61c783b */ /* 0x000e620000000200 */
[----:B--2---:R-:W-:-:S04]  /*201f0*/  FMUL.FTZ R2, R41, R0 ;  /* 0x0000000029027220 */ /* 0x004fc80000410000 */
[----:B------:R2:W-:Y:S01]  /*20200*/  MUFU.TANH R174, R2 ;  /* 0x0000000200ae7308 */ /* 0x0005e20000002400 */
[----:B------:R-:W-:Y:S01]  /*20210*/  LOP3.LUT R4, R9, 0x8, R39, 0xfe, !PT ;  /* 0x0000000809047812 */ /* 0x000fe200078efe27 */
[----:B------:R-:W-:-:S03]  /*20220*/  IMAD.MOV.U32 R244, RZ, RZ, R169 ;  /* 0x000000fffff47224 */ /* 0x000fc600078e00a9 */
[C---:B------:R-:W-:Y:S02]  /*20230*/  ISETP.GE.AND P6, PT, R4.reuse, R8, PT ;  /* 0x000000080400720c */ /* 0x040fe40003fc6270 */
[----:B------:R-:W-:Y:S01]  /*20240*/  ISETP.GE.AND P4, PT, R4, R6, PT ;  /* 0x000000060400720c */ /* 0x000fe20003f86270 */
[----:B--2---:R-:W-:-:S04]  /*20250*/  FMUL.FTZ R2, R42, R0 ;  /* 0x000000002a027220 */ /* 0x004fc80000410000 */
[----:B------:R2:W1:Y:S01]  /*20260*/  MUFU.TANH R40, R2 ;  /* 0x0000000200287308 */ /* 0x0004620000002400 */
[----:B------:R-:W-:Y:S01]  /*20270*/  LOP3.LUT R4, R9, 0x18, R39, 0xfe, !PT ;  /* 0x0000001809047812 */ /* 0x000fe200078efe27 */
[----:B------:R-:W-:Y:S01]  /*20280*/  IMAD.MOV.U32 R99, RZ, RZ, R224 ;  /* 0x000000ffff637224 */ /* 0x000fe200078e00e0 */
[----:B------:R-:W-:Y:S02]  /*20290*/  FSEL R111, R111, -INF , !P6 ;  /* 0xff8000006f6f7808 */ /* 0x000fe40007000000 */
[----:B------:R-:W-:Y:S01]  /*202a0*/  FSEL R110, R110, -INF , !P4 ;  /* 0xff8000006e6e7808 */ /* 0x000fe20006000000 */
[----:B------:R-:W-:Y:S01]  /*202b0*/  HMMA.16816.F32.BF16 R72, R12, R46, R72 ;  /* 0x0000002e0c48723c */ /* 0x000fe20000041848 */
[----:B------:R-:W-:Y:S01]  /*202c0*/  ISETP.GE.AND P6, PT, R4, R8, PT ;  /* 0x000000080400720c */ /* 0x000fe20003fc6270 */
[----:B--2---:R-:W-:-:S04]  /*202d0*/  FMUL.FTZ R2, R43, R0 ;  /* 0x000000002b027220 */ /* 0x004fc80000410000 */
[----:B------:R2:W-:Y:S01]  /*202e0*/  MUFU.TANH R169, R2 ;  /* 0x0000000200a97308 */ /* 0x0005e20000002400 */
[----:B------:R-:W-:Y:S01]  /*202f0*/  ISETP.GE.AND P4, PT, R4, R6, PT ;  /* 0x000000060400720c */ /* 0x000fe20003f86270 */
[-C--:B------:R-:W-:Y:S01]  /*20300*/  FMUL.FTZ R4, R76, R0.reuse ;  /* 0x000000004c047220 */ /* 0x080fe20000410000 */
[----:B------:R-:W-:Y:S01]  /*20310*/  HMMA.16816.F32.BF16 R80, R20, R56, R80 ;  /* 0x000000381450723c */ /* 0x000fe20000041850 */
[----:B------:R-:W-:Y:S01]  /*20320*/  MOV R251, R5 ;  /* 0x0000000500fb7202 */ /* 0x000fe20000000f00 */
[----:B------:R-:W-:Y:S01]  /*20330*/  FMUL.FTZ R5, R84, R0 ;  /* 0x0000000054057220 */ /* 0x000fe20000410000 */
[----:B--2---:R-:W-:-:S04]  /*20340*/  LOP3.LUT R2, R9, 0x10, R39, 0xfe, !PT ;  /* 0x0000001009027812 */ /* 0x004fc800078efe27 */
[C---:B------:R-:W-:Y:S02]  /*20350*/  ISETP.GE.AND P5, PT, R2.reuse, R8, PT ;  /* 0x000000080200720c */ /* 0x040fe40003fa6270 */
[----:B------:R-:W-:Y:S02]  /*20360*/  ISETP.GE.AND P3, PT, R2, R6, PT ;  /* 0x000000060200720c */ /* 0x000fe40003f66270 */
[----:B------:R-:W-:Y:S01]  /*20370*/  LOP3.LUT R2, R9, 0x20, R39, 0xfe, !PT ;  /* 0x0000002009027812 */ /* 0x000fe200078efe27 */
[----:B------:R-:W-:Y:S01]  /*20380*/  HMMA.16816.F32.BF16 R56, R20, R58, R96 ;  /* 0x0000003a1438723c */ /* 0x000fe20000041860 */
[----:B------:R-:W-:Y:S01]  /*20390*/  FSEL R115, R115, -INF , !P5 ;  /* 0xff80000073737808 */ /* 0x000fe20006800000 */
[----:B------:R2:W-:Y:S01]  /*203a0*/  MUFU.TANH R84, R4 ;  /* 0x0000000400547308 */ /* 0x0005e20000002400 */
[----:B------:R-:W-:Y:S02]  /*203b0*/  FSEL R112, R112, -INF , !P3 ;  /* 0xff80000070707808 */ /* 0x000fe40005800000 */
[----:B------:R-:W-:-:S02]  /*203c0*/  ISETP.GE.AND P5, PT, R2, R8, PT ;  /* 0x000000080200720c */ /* 0x000fc40003fa6270 */
[----:B------:R-:W-:Y:S01]  /*203d0*/  ISETP.GE.AND P3, PT, R2, R6, PT ;  /* 0x000000060200720c */ /* 0x000fe20003f66270 */
[----:B-1----:R-:W-:Y:S01]  /*203e0*/  HMMA.16816.F32.BF16 R64, R12, R24, R64 ;  /* 0x000000180c40723c */ /* 0x002fe20000041840 */
[----:B------:R-:W-:Y:S02]  /*203f0*/  LOP3.LUT R2, R9, 0x30, R39, 0xfe, !PT ;  /* 0x0000003009027812 */ /* 0x000fe400078efe27 */
[----:B------:R-:W-:-:S05]  /*20400*/  FSEL R116, R116, -INF , !P6 ;  /* 0xff80000074747808 */ /* 0x000fca0007000000 */
[----:B------:R-:W-:Y:S01]  /*20410*/  HMMA.16816.F32.BF16 R60, R12, R26, R60 ;  /* 0x0000001a0c3c723c */ /* 0x000fe2000004183c */
[----:B------:R-:W1:Y:S01]  /*20420*/  LDSM.16.M88.4 R24, [R182+0x6800] ;  /* 0x00680000b618783b */ /* 0x000e620000000200 */
[----:B--2---:R-:W-:Y:S02]  /*20430*/  LOP3.LUT R4, R9, 0x28, R39, 0xfe, !PT ;  /* 0x0000002809047812 */ /* 0x004fe400078efe27 */
[----:B------:R-:W-:Y:S02]  /*20440*/  FSEL R114, R114, -INF , !P4 ;  /* 0xff80000072727808 */ /* 0x000fe40006000000 */
[----:B------:R-:W-:Y:S02]  /*20450*/  FSEL R121, R121, -INF , !P5 ;  /* 0xff80000079797808 */ /* 0x000fe40006800000 */
[----:B------:R-:W-:Y:S02]  /*20460*/  FSEL R118, R118, -INF , !P3 ;  /* 0xff80000076767808 */ /* 0x000fe40005800000 */
[----:B------:R-:W-:-:S02]  /*20470*/  ISETP.GE.AND P6, PT, R4, R8, PT ;  /* 0x000000080400720c */ /* 0x000fc40003fc6270 */
[----:B------:R-:W-:Y:S02]  /*20480*/  ISETP.GE.AND P4, PT, R4, R6, PT ;  /* 0x000000060400720c */ /* 0x000fe40003f86270 */
[C---:B------:R-:W-:Y:S02]  /*20490*/  ISETP.GE.AND P5, PT, R2.reuse, R8, PT ;  /* 0x000000080200720c */ /* 0x040fe40003fa6270 */
[----:B------:R-:W-:Y:S02]  /*204a0*/  ISETP.GE.AND P3, PT, R2, R6, PT ;  /* 0x000000060200720c */ /* 0x000fe40003f66270 */
[C-C-:B------:R-:W-:Y:S02]  /*204b0*/  LOP3.LUT R4, R9.reuse, 0x38, R39.reuse, 0xfe, !PT ;  /* 0x0000003809047812 */ /* 0x140fe400078efe27 */
[----:B------:R-:W-:Y:S01]  /*204c0*/  LOP3.LUT R2, R9, 0x40, R39, 0xfe, !PT ;  /* 0x0000004009027812 */ /* 0x000fe200078efe27 */
[----:B------:R-:W-:Y:S01]  /*204d0*/  IMAD.MOV.U32 R235, RZ, RZ, R7 ;  /* 0x000000ffffeb7224 */ /* 0x000fe200078e0007 */
[----:B------:R-:W-:Y:S01]  /*204e0*/  FSEL R122, R122, -INF , !P6 ;  /* 0xff8000007a7a7808 */ /* 0x000fe20007000000 */
[----:B------:R2:W1:Y:S01]  /*204f0*/  MUFU.TANH R7, R5 ;  /* 0x0000000500077308 */ /* 0x0004620000002400 */
[----:B------:R-:W-:-:S02]  /*20500*/  FSEL R120, R120, -INF , !P4 ;  /* 0xff80000078787808 */ /* 0x000fc40006000000 */
[----:B------:R-:W-:Y:S02]  /*20510*/  FSEL R126, R126, -INF , !P5 ;  /* 0xff8000007e7e7808 */ /* 0x000fe40006800000 */
[----:B------:R-:W-:Y:S02]  /*20520*/  FSEL R124, R124, -INF , !P3 ;  /* 0xff8000007c7c7808 */ /* 0x000fe40005800000 */
[C---:B------:R-:W-:Y:S02]  /*20530*/  ISETP.GE.AND P6, PT, R4.reuse, R8, PT ;  /* 0x000000080400720c */ /* 0x040fe40003fc6270 */
[----:B------:R-:W-:Y:S02]  /*20540*/  ISETP.GE.AND P4, PT, R4, R6, PT ;  /* 0x000000060400720c */ /* 0x000fe40003f86270 */
[C---:B------:R-:W-:Y:S02]  /*20550*/  ISETP.GE.AND P5, PT, R2.reuse, R8, PT ;  /* 0x000000080200720c */ /* 0x040fe40003fa6270 */
[----:B------:R-:W-:-:S02]  /*20560*/  ISETP.GE.AND P3, PT, R2, R6, PT ;  /* 0x000000060200720c */ /* 0x000fc40003f66270 */
[C-C-:B------:R-:W-:Y:S01]  /*20570*/  LOP3.LUT R4, R9.reuse, 0x48, R39.reuse, 0xfe, !PT ;  /* 0x0000004809047812 */ /* 0x140fe200078efe27 */
[-C--:B--2---:R-:W-:Y:S01]  /*20580*/  FMUL.FTZ R5, R86, R0.reuse ;  /* 0x0000000056057220 */ /* 0x084fe20000410000 */
[----:B------:R-:W-:Y:S02]  /*20590*/  LOP3.LUT R2, R9, 0x50, R39, 0xfe, !PT ;  /* 0x0000005009027812 */ /* 0x000fe400078efe27 */
[----:B------:R-:W2:Y:S01]  /*205a0*/  S2R R39, SR_TID.X ;  /* 0x0000000000277919 */ /* 0x000ea20000002100 */
[----:B------:R1:W1:Y:S01]  /*205b0*/  MUFU.TANH R86, R5 ;  /* 0x0000000500567308 */ /* 0x0002620000002400 */
[----:B------:R-:W-:Y:S01]  /*205c0*/  HMMA.16816.F32.BF16 R48, R12, R28, R80 ;  /* 0x0000001c0c30723c */ /* 0x000fe20000041850 */
[----:B-1----:R-:W-:-:S06]  /*205d0*/  FMUL.FTZ R5, R78, R0 ;  /* 0x000000004e057220 */ /* 0x002fcc0000410000 */
[----:B------:R1:W-:Y:S01]  /*205e0*/  MUFU.TANH R78, R5 ;  /* 0x00000005004e7308 */ /* 0x0003e20000002400 */
[----:B------:R-:W-:Y:S01]  /*205f0*/  HMMA.16816.F32.BF16 R44, R12, R30, R56 ;  /* 0x0000001e0c2c723c */ /* 0x000fe20000041838 */
[----:B------:R-:W2:Y:S01]  /*20600*/  LDSM.16.M88.4 R28, [R182+0x7000] ;  /* 0x00700000b61c783b */ /* 0x000ea20000000200 */
[----:B-1----:R-:W-:-:S05]  /*20610*/  FMUL.FTZ R5, R72, R0 ;  /* 0x0000000048057220 */ /* 0x002fca0000410000 */
[----:B------:R1:W1:Y:S01]  /*20620*/  MUFU.TANH R76, R5 ;  /* 0x00000005004c7308 */ /* 0x0002620000002400 */
[----:B------:R-:W-:Y:S01]  /*20630*/  HMMA.16816.F32.BF16 R100, R20, R32, R100 ;  /* 0x000000201464723c */ /* 0x000fe20000041864 */
[----:B-1----:R-:W-:-:S06]  /*20640*/  FMUL.FTZ R5, R74, R0 ;  /* 0x000000004a057220 */ /* 0x002fcc0000410000 */
[----:B------:R1:W1:Y:S01]  /*20650*/  MUFU.TANH R74, R5 ;  /* 0x00000005004a7308 */ /* 0x0002620000002400 */
[----:B------:R-:W-:Y:S01]  /*20660*/  HMMA.16816.F32.BF16 R56, R12, R24, R68 ;  /* 0x000000180c38723c */ /* 0x000fe20000041844 */
[----:B------:R-:W-:Y:S01]  /*20670*/  FSEL R127, R127, -INF , !P6 ;  /* 0xff8000007f7f7808 */ /* 0x000fe20007000000 */
[----:B-1----:R-:W-:-:S05]  /*20680*/  FMUL.FTZ R5, R64, R0 ;  /* 0x0000000040057220 */ /* 0x002fca0000410000 */
[----:B------:R1:W-:Y:S01]  /*20690*/  MUFU.TANH R72, R5 ;  /* 0x0000000500487308 */ /* 0x0003e20000002400 */
[----:B------:R-:W-:Y:S01]  /*206a0*/  HMMA.16816.F32.BF16 R68, R12, R26, R88 ;  /* 0x0000001a0c44723c */ /* 0x000fe20000041858 */
[----:B------:R-:W-:Y:S01]  /*206b0*/  FSEL R125, R125, -INF , !P4 ;  /* 0xff8000007d7d7808 */ /* 0x000fe20006000000 */
[----:B------:R-:W3:Y:S01]  /*206c0*/  LDSM.16.M88.4 R24, [R182+0x7800] ;  /* 0x00780000b618783b */ /* 0x000ee20000000200 */
[----:B------:R-:W-:Y:S02]  /*206d0*/  ISETP.GE.AND P6, PT, R4, R8, PT ;  /* 0x000000080400720c */ /* 0x000fe40003fc6270 */
[----:B------:R-:W-:Y:S02]  /*206e0*/  FSEL R130, R130, -INF , !P5 ;  /* 0xff80000082827808 */ /* 0x000fe40006800000 */
[----:B------:R-:W-:Y:S01]  /*206f0*/  FSEL R128, R128, -INF , !P3 ;  /* 0xff80000080807808 */ /* 0x000fe20005800000 */
[----:B------:R-:W-:Y:S01]  /*20700*/  HMMA.16816.F32.BF16 R92, R20, R52, R92 ;  /* 0x00000034145c723c */ /* 0x000fe2000004185c */
[----:B-1----:R-:W-:Y:S01]  /*20710*/  FMUL.FTZ R5, R66, R0 ;  /* 0x0000000042057220 */ /* 0x002fe20000410000 */
[----:B------:R-:W-:Y:S01]  /*20720*/  ISETP.GE.AND P4, PT, R4, R6, PT ;  /* 0x000000060400720c */ /* 0x000fe20003f86270 */
[----:B--2---:R-:W-:-:S05]  /*20730*/  IMAD.SHL.U32 R66, R39, 0x2, RZ ;  /* 0x0000000227427824 */ /* 0x004fca00078e00ff */
[----:B------:R-:W-:Y:S01]  /*20740*/  HMMA.16816.F32.BF16 R96, R20, R34, R228 ;  /* 0x000000221460723c */ /* 0x000fe200000418e4 */
[----:B------:R-:W-:Y:S01]  /*20750*/  IMAD.MOV.U32 R248, RZ, RZ, R193 ;  /* 0x000000fffff87224 */ /* 0x000fe200078e00c1 */
[----:B------:R-:W-:Y:S01]  /*20760*/  MOV R250, R38 ;  /* 0x0000002600fa7202 */ /* 0x000fe20000000f00 */
[----:B------:R-:W-:Y:S01]  /*20770*/  IMAD.MOV.U32 R249, RZ, RZ, R195 ;  /* 0x000000fffff97224 */ /* 0x000fe200078e00c3 */
[----:B------:R-:W-:Y:S02]  /*20780*/  LOP3.LUT R66, R66, 0x6, RZ, 0xc0, !PT ;  /* 0x0000000642427812 */ /* 0x000fe400078ec0ff */
[----:B------:R-:W-:Y:S01]  /*20790*/  MOV R83, R198 ;  /* 0x000000c600537202 */ /* 0x000fe20000000f00 */
[----:B------:R-:W-:Y:S01]  /*207a0*/  IMAD.MOV.U32 R80, RZ, RZ, R199 ;  /* 0x000000ffff507224 */ /* 0x000fe200078e00c7 */
[----:B------:R-:W-:Y:S01]  /*207b0*/  LOP3.LUT R4, R9, 0x58, R66, 0xfe, !PT ;  /* 0x0000005809047812 */ /* 0x000fe200078efe42 */
[----:B------:R-:W-:Y:S01]  /*207c0*/  IMAD.MOV.U32 R234, RZ, RZ, R206 ;  /* 0x000000ffffea7224 */ /* 0x000fe200078e00ce */
[----:B------:R-:W-:Y:S01]  /*207d0*/  FSEL R131, R131, -INF , !P6 ;  /* 0xff80000083837808 */ /* 0x000fe20007000000 */
[----:B------:R-:W-:Y:S01]  /*207e0*/  IMAD.MOV.U32 R81, RZ, RZ, R202 ;  /* 0x000000ffff517224 */ /* 0x000fe200078e00ca */
[----:B----4-:R-:W-:Y:S01]  /*207f0*/  FSEL R129, R129, -INF , !P4 ;  /* 0xff80000081817808 */ /* 0x010fe20006000000 */
[----:B------:R1:W-:Y:S01]  /*20800*/  MUFU.TANH R64, R5 ;  /* 0x0000000500407308 */ /* 0x0003e20000002400 */
[C---:B------:R-:W-:Y:S01]  /*20810*/  ISETP.GE.AND P6, PT, R4.reuse, R8, PT ;  /* 0x000000080400720c */ /* 0x040fe20003fc6270 */
[----:B------:R-:W-:Y:S01]  /*20820*/  IMAD.MOV.U32 R246, RZ, RZ, R205 ;  /* 0x000000fffff67224 */ /* 0x000fe200078e00cd */
[----:B------:R-:W-:Y:S01]  /*20830*/  ISETP.GE.AND P4, PT, R4, R6, PT ;  /* 0x000000060400720c */ /* 0x000fe20003f86270 */
[----:B------:R-:W-:Y:S01]  /*20840*/  FMUL.FTZ R4, R62, R0 ;  /* 0x000000003e047220 */ /* 0x000fe20000410000 */
[C---:B------:R-:W-:Y:S01]  /*20850*/  ISETP.GE.AND P5, PT, R2.reuse, R8, PT ;  /* 0x000000080200720c */ /* 0x040fe20003fa6270 */
[----:B------:R-:W-:Y:S01]  /*20860*/  IMAD.MOV.U32 R82, RZ, RZ, R200 ;  /* 0x000000ffff527224 */ /* 0x000fe200078e00c8 */
[----:B------:R-:W-:Y:S01]  /*20870*/  ISETP.GE.AND P3, PT, R2, R6, PT ;  /* 0x000000060200720c */ /* 0x000fe20003f66270 */
[----:B------:R2:W-:Y:S01]  /*20880*/  MUFU.TANH R52, R4 ;  /* 0x0000000400347308 */ /* 0x0005e20000002400 */
[----:B------:R-:W-:-:S02]  /*20890*/  LOP3.LUT R2, R9, 0x60, R66, 0xfe, !PT ;  /* 0x0000006009027812 */ /* 0x000fc400078efe42 */
[----:B------:R-:W-:Y:S01]  /*208a0*/  MOV R223, R208 ;  /* 0x000000d000df7202 */ /* 0x000fe20000000f00 */
[----:B------:R-:W-:Y:S01]  /*208b0*/  IMAD.MOV.U32 R233, RZ, RZ, R207 ;  /* 0x000000ffffe97224 */ /* 0x000fe200078e00cf */
[----:B------:R-:W-:Y:S01]  /*208c0*/  ISETP.GE.AND P2, PT, R213, 0x3, PT ;  /* 0x00000003d500780c */ /* 0x000fe20003f46270 */
[----:B------:R-:W-:Y:S01]  /*208d0*/  IMAD.MOV.U32 R245, RZ, RZ, R211 ;  /* 0x000000fffff57224 */ /* 0x000fe200078e00d3 */
[----:B------:R-:W-:-:S04]  /*208e0*/  DEPBAR.LE SB0, 0x0 ;  /* 0x000080000000791a */ /* 0x000fc80000000000 */
[----:B-1----:R-:W-:Y:S01]  /*208f0*/  FMUL.FTZ R5, R60, R0 ;  /* 0x000000003c057220 */ /* 0x002fe20000410000 */
[----:B------:R-:W-:-:S03]  /*20900*/  FSEL R172, R172, -INF , !P5 ;  /* 0xff800000acac7808 */ /* 0x000fc60006800000 */
[----:B------:R1:W4:Y:S01]  /*20910*/  MUFU.TANH R53, R5 ;  /* 0x0000000500357308 */ /* 0x0003220000002400 */
[----:B--2---:R-:W-:Y:S02]  /*20920*/  LOP3.LUT R4, R9, 0x68, R66, 0xfe, !PT ;  /* 0x0000006809047812 */ /* 0x004fe400078efe42 */
[----:B------:R-:W-:Y:S02]  /*20930*/  FSEL R170, R170, -INF , !P3 ;  /* 0xff800000aaaa7808 */ /* 0x000fe40005800000 */
[----:B------:R-:W-:Y:S02]  /*20940*/  FSEL R173, R173, -INF , !P6 ;  /* 0xff800000adad7808 */ /* 0x000fe40007000000 */
[C---:B------:R-:W-:Y:S02]  /*20950*/  ISETP.GE.AND P5, PT, R2.reuse, R8, PT ;  /* 0x000000080200720c */ /* 0x040fe40003fa6270 */
[----:B------:R-:W-:Y:S02]  /*20960*/  ISETP.GE.AND P3, PT, R2, R6, PT ;  /* 0x000000060200720c */ /* 0x000fe40003f66270 */
[----:B------:R-:W-:-:S02]  /*20970*/  ISETP.GE.AND P6, PT, R4, R8, PT ;  /* 0x000000080400720c */ /* 0x000fc40003fc6270 */
[----:B------:R-:W-:Y:S01]  /*20980*/  FSEL R171, R171, -INF , !P4 ;  /* 0xff800000abab7808 */ /* 0x000fe20006000000 */
[----:B-1----:R-:W-:Y:S01]  /*20990*/  FMUL.FTZ R5, R48, R0 ;  /* 0x0000000030057220 */ /* 0x002fe20000410000 */
[----:B------:R-:W-:Y:S02]  /*209a0*/  LOP3.LUT R2, R9, 0x70, R66, 0xfe, !PT ;  /* 0x0000007009027812 */ /* 0x000fe400078efe42 */
[----:B------:R-:W-:Y:S01]  /*209b0*/  ISETP.GE.AND P4, PT, R4, R6, PT ;  /* 0x000000060400720c */ /* 0x000fe20003f86270 */
[----:B------:R1:W-:Y:S01]  /*209c0*/  MUFU.TANH R39, R5 ;  /* 0x0000000500277308 */ /* 0x0003e20000002400 */
[----:B------:R-:W-:Y:S01]  /*209d0*/  FMUL.FTZ R4, R50, R0 ;  /* 0x0000000032047220 */ /* 0x000fe20000410000 */
[----:B------:R-:W-:Y:S01]  /*209e0*/  FSEL R192, R192, -INF , !P5 ;  /* 0xff800000c0c07808 */ /* 0x000fe20006800000 */
[----:B------:R-:W-:Y:S01]  /*209f0*/  HMMA.16816.F32.BF16 R20, R20, R54, R104 ;  /* 0x000000361414723c */ /* 0x000fe20000041868 */
[----:B------:R-:W-:Y:S02]  /*20a00*/  FSEL R193, R188, -INF , !P6 ;  /* 0xff800000bcc17808 */ /* 0x000fe40007000000 */
[----:B------:R-:W-:-:S02]  /*20a10*/  ISETP.GE.AND P5, PT, R2, R8, PT ;  /* 0x000000080200720c */ /* 0x000fc40003fa6270 */
[----:B------:R-:W-:Y:S01]  /*20a20*/  FSEL R175, R175, -INF , !P3 ;  /* 0xff800000afaf7808 */ /* 0x000fe20005800000 */
[----:B------:R2:W-:Y:S01]  /*20a30*/  MUFU.TANH R38, R4 ;  /* 0x0000000400267308 */ /* 0x0005e20000002400 */
[----:B------:R-:W-:Y:S01]  /*20a40*/  FSEL R188, R37, -INF , !P4 ;  /* 0xff80000025bc7808 */ /* 0x000fe20006000000 */
[----:B------:R-:W-:Y:S01]  /*20a50*/  HMMA.16816.F32.BF16 R32, R12, R28, R100 ;  /* 0x0000001c0c20723c */ /* 0x000fe20000041864 */
[----:B------:R-:W-:Y:S01]  /*20a60*/  ISETP.GE.AND P3, PT, R2, R6, PT ;  /* 0x000000060200720c */ /* 0x000fe20003f66270 */
[----:B-1----:R-:W-:Y:S01]  /*20a70*/  FMUL.FTZ R5, R44, R0 ;  /* 0x000000002c057220 */ /* 0x002fe20000410000 */
[----:B------:R-:W-:-:S03]  /*20a80*/  LOP3.LUT R2, R9, 0x80, R66, 0xfe, !PT ;  /* 0x0000008009027812 */ /* 0x000fc600078efe42 */
[----:B------:R1:W-:Y:S01]  /*20a90*/  MUFU.TANH R37, R5 ;  /* 0x0000000500257308 */ /* 0x0003e20000002400 */
[----:B------:R-:W-:Y:S02]  /*20aa0*/  FSEL R195, R168, -INF , !P5 ;  /* 0xff800000a8c37808 */ /* 0x000fe40006800000 */
[----:B--2---:R-:W-:Y:S02]  /*20ab0*/  LOP3.LUT R4, R9, 0x78, R66, 0xfe, !PT ;  /* 0x0000007809047812 */ /* 0x004fe400078efe42 */
[----:B------:R-:W-:Y:S02]  /*20ac0*/  FSEL R168, R17, -INF , !P3 ;  /* 0xff80000011a87808 */ /* 0x000fe40005800000 */
[----:B------:R-:W-:Y:S01]  /*20ad0*/  ISETP.GE.AND P4, PT, R4, R6, PT ;  /* 0x000000060400720c */ /* 0x000fe20003f86270 */
[----:B-1----:R-:W-:Y:S01]  /*20ae0*/  FMUL.FTZ R5, R46, R0 ;  /* 0x000000002e057220 */ /* 0x002fe20000410000 */
[----:B------:R-:W-:-:S03]  /*20af0*/  ISETP.GE.AND P6, PT, R4, R8, PT ;  /* 0x000000080400720c */ /* 0x000fc60003fc6270 */
[----:B------:R1:W2:Y:S01]  /*20b00*/  MUFU.TANH R17, R5 ;  /* 0x0000000500117308 */ /* 0x0002a20000002400 */
[C---:B------:R-:W-:Y:S02]  /*20b10*/  ISETP.GE.AND P5, PT, R2.reuse, R8, PT ;  /* 0x000000080200720c */ /* 0x040fe40003fa6270 */
[----:B------:R-:W-:Y:S02]  /*20b20*/  ISETP.GE.AND P3, PT, R2, R6, PT ;  /* 0x000000060200720c */ /* 0x000fe40003f66270 */
[C-C-:B------:R-:W-:Y:S02]  /*20b30*/  LOP3.LUT R4, R9.reuse, 0x88, R66.reuse, 0xfe, !PT ;  /* 0x0000008809047812 */ /* 0x140fe400078efe42 */
[----:B------:R-:W-:Y:S02]  /*20b40*/  LOP3.LUT R2, R9, 0x90, R66, 0xfe, !PT ;  /* 0x0000009009027812 */ /* 0x000fe400078efe42 */
[----:B------:R-:W-:Y:S02]  /*20b50*/  FSEL R104, R16, -INF , !P4 ;  /* 0xff80000010687808 */ /* 0x000fe40006000000 */
[----:B------:R-:W-:Y:S01]  /*20b60*/  FSEL R123, R123, -INF , !P6 ;  /* 0xff8000007b7b7808 */ /* 0x000fe20007000000 */
[----:B-1----:R-:W-:Y:S01]  /*20b70*/  FMUL.FTZ R5, R56, R0 ;  /* 0x0000000038057220 */ /* 0x002fe20000410000 */
[----:B------:R-:W-:-:S03]  /*20b80*/  FSEL R105, R10, -INF , !P3 ;  /* 0xff8000000a697808 */ /* 0x000fc60005800000 */
[----:B------:R1:W-:Y:S01]  /*20b90*/  MUFU.TANH R16, R5 ;  /* 0x0000000500107308 */ /* 0x0003e20000002400 */
[C---:B------:R-:W-:Y:S02]  /*20ba0*/  ISETP.GE.AND P6, PT, R4.reuse, R8, PT ;  /* 0x000000080400720c */ /* 0x040fe40003fc6270 */
[-C--:B------:R-:W-:Y:S02]  /*20bb0*/  ISETP.GE.AND P4, PT, R4, R6.reuse, PT ;  /* 0x000000060400720c */ /* 0x080fe40003f86270 */
[C---:B------:R-:W-:Y:S02]  /*20bc0*/  ISETP.GE.AND P3, PT, R2.reuse, R6, PT ;  /* 0x000000060200720c */ /* 0x040fe40003f66270 */
[----:B------:R-:W-:Y:S02]  /*20bd0*/  LOP3.LUT R4, R9, 0x98, R66, 0xfe, !PT ;  /* 0x0000009809047812 */ /* 0x000fe400078efe42 */
[----:B------:R-:W-:Y:S02]  /*20be0*/  FSEL R113, R113, -INF , !P5 ;  /* 0xff80000071717808 */ /* 0x000fe40006800000 */
[----:B------:R-:W-:Y:S01]  /*20bf0*/  ISETP.GE.AND P5, PT, R2, R8, PT ;  /* 0x000000080200720c */ /* 0x000fe20003fa6270 */
[----:B-1----:R-:W-:Y:S01]  /*20c00*/  FMUL.FTZ R5, R58, R0 ;  /* 0x000000003a057220 */ /* 0x002fe20000410000 */
[----:B------:R-:W-:-:S02]  /*20c10*/  FSEL R109, R109, -INF , !P6 ;  /* 0xff8000006d6d7808 */ /* 0x000fc40007000000 */
[----:B------:R-:W-:Y:S01]  /*20c20*/  FSEL R108, R108, -INF , !P4 ;  /* 0xff8000006c6c7808 */ /* 0x000fe20006000000 */
[----:B------:R1:W-:Y:S01]  /*20c30*/  MUFU.TANH R10, R5 ;  /* 0x00000005000a7308 */ /* 0x0003e20000002400 */
[----:B------:R-:W-:Y:S02]  /*20c40*/  FSEL R106, R40, -INF , !P3 ;  /* 0xff800000286a7808 */ /* 0x000fe40005800000 */
[C---:B------:R-:W-:Y:S01]  /*20c50*/  ISETP.GE.AND P6, PT, R4.reuse, R8, PT ;  /* 0x000000080400720c */ /* 0x040fe20003fc6270 */
[----:B------:R-:W-:Y:S01]  /*20c60*/  HMMA.16816.F32.BF16 R40, R12, R30, R96 ;  /* 0x0000001e0c28723c */ /* 0x000fe20000041860 */
[----:B------:R-:W-:Y:S02]  /*20c70*/  ISETP.GE.AND P4, PT, R4, R6, PT ;  /* 0x000000060400720c */ /* 0x000fe40003f86270 */
[----:B------:R-:W-:Y:S02]  /*20c80*/  LOP3.LUT R4, R9, 0xa8, R66, 0xfe, !PT ;  /* 0x000000a809047812 */ /* 0x000fe400078efe42 */
[----:B------:R-:W-:-:S03]  /*20c90*/  FSEL R198, R11, -INF , !P5 ;  /* 0xff8000000bc67808 */ /* 0x000fc60006800000 */
[C---:B---3--:R-:W-:Y:S01]  /*20ca0*/  HMMA.16816.F32.BF16 R28, R12.reuse, R24, R92 ;  /* 0x000000180c1c723c */ /* 0x048fe2000004185c */
[----:B-1----:R-:W-:Y:S01]  /*20cb0*/  FMUL.FTZ R5, R68, R0 ;  /* 0x0000000044057220 */ /* 0x002fe20000410000 */
[----:B------:R-:W-:Y:S02]  /*20cc0*/  FSEL R199, R7, -INF , !P6 ;  /* 0xff80000007c77808 */ /* 0x000fe40007000000 */
[----:B------:R-:W-:Y:S01]  /*20cd0*/  FSEL R107, R86, -INF , !P4 ;  /* 0xff800000566b7808 */ /* 0x000fe20006000000 */
[----:B------:R1:W-:Y:S01]  /*20ce0*/  MUFU.TANH R11, R5 ;  /* 0x00000005000b7308 */ /* 0x0003e20000002400 */
[C---:B------:R-:W-:Y:S02]  /*20cf0*/  ISETP.GE.AND P6, PT, R4.reuse, R8, PT ;  /* 0x000000080400720c */ /* 0x040fe40003fc6270 */
[----:B------:R-:W-:Y:S01]  /*20d00*/  HMMA.16816.F32.BF16 R20, R12, R26, R20 ;  /* 0x0000001a0c14723c */ /* 0x000fe20000041814 */
[----:B------:R-:W-:Y:S01]  /*20d10*/  ISETP.GE.AND P4, PT, R4, R6, PT ;  /* 0x000000060400720c */ /* 0x000fe20003f86270 */
[-C--:B------:R-:W-:Y:S01]  /*20d20*/  FMUL.FTZ R4, R32, R0.reuse ;  /* 0x0000000020047220 */ /* 0x080fe20000410000 */
[----:B------:R-:W-:Y:S01]  /*20d30*/  LOP3.LUT R2, R9, 0xa0, R66, 0xfe, !PT ;  /* 0x000000a009027812 */ /* 0x000fe200078efe42 */
[----:B-1----:R-:W-:-:S04]  /*20d40*/  FMUL.FTZ R5, R70, R0 ;  /* 0x0000000046057220 */ /* 0x002fc80000410000 */
[----:B------:R-:W1:Y:S01]  /*20d50*/  MUFU.TANH R7, R5 ;  /* 0x0000000500077308 */ /* 0x000e620000002400 */
[C---:B------:R-:W-:Y:S02]  /*20d60*/  ISETP.GE.AND P5, PT, R2.reuse, R8, PT ;  /* 0x000000080200720c */ /* 0x040fe40003fa6270 */
[----:B------:R-:W-:-:S05]  /*20d70*/  ISETP.GE.AND P3, PT, R2, R6, PT ;  /* 0x000000060200720c */ /* 0x000fca0003f66270 */
[----:B------:R3:W1:Y:S01]  /*20d80*/  MUFU.TANH R5, R4 ;  /* 0x0000000400057308 */ /* 0x0006620000002400 */
[----:B------:R-:W-:Y:S02]  /*20d90*/  FSEL R206, R76, -INF , !P6 ;  /* 0xff8000004cce7808 */ /* 0x000fe40007000000 */
[----:B------:R-:W-:Y:S01]  /*20da0*/  FSEL R202, R74, -INF , !P4 ;  /* 0xff8000004aca7808 */ /* 0x000fe20006000000 */
[----:B------:R-:W-:Y:S01]  /*20db0*/  FMUL.FTZ R34, R34, R0 ;  /* 0x0000000022227220 */ /* 0x000fe20000410000 */
[C-C-:B------:R-:W-:Y:S02]  /*20dc0*/  LOP3.LUT R2, R9.reuse, 0xb0, R66.reuse, 0xfe, !PT ;  /* 0x000000b009027812 */ /* 0x140fe400078efe42 */
[----:B------:R-:W-:Y:S02]  /*20dd0*/  FSEL R205, R84, -INF , !P5 ;  /* 0xff80000054cd7808 */ /* 0x000fe40006800000 */
[----:B------:R-:W-:Y:S02]  /*20de0*/  FSEL R200, R78, -INF , !P3 ;  /* 0xff8000004ec87808 */ /* 0x000fe40005800000 */
[----:B---3--:R-:W-:-:S04]  /*20df0*/  LOP3.LUT R4, R9, 0xb8, R66, 0xfe, !PT ;  /* 0x000000b809047812 */ /* 0x008fc800078efe42 */
[C---:B------:R-:W-:Y:S02]  /*20e00*/  ISETP.GE.AND P6, PT, R4.reuse, R8, PT ;  /* 0x000000080400720c */ /* 0x040fe40003fc6270 */
[----:B------:R-:W-:Y:S02]  /*20e10*/  ISETP.GE.AND P4, PT, R4, R6, PT ;  /* 0x000000060400720c */ /* 0x000fe40003f86270 */
[----:B------:R-:W-:Y:S02]  /*20e20*/  LOP3.LUT R4, R9, 0xc8, R66, 0xfe, !PT ;  /* 0x000000c809047812 */ /* 0x000fe400078efe42 */
[C---:B------:R-:W-:Y:S02]  /*20e30*/  ISETP.GE.AND P5, PT, R2.reuse, R8, PT ;  /* 0x000000080200720c */ /* 0x040fe40003fa6270 */
[----:B------:R-:W-:Y:S02]  /*20e40*/  ISETP.GE.AND P3, PT, R2, R6, PT ;  /* 0x000000060200720c */ /* 0x000fe40003f66270 */
[----:B----4-:R-:W-:-:S02]  /*20e50*/  FSEL R212, R53, -INF , !P6 ;  /* 0xff80000035d47808 */ /* 0x010fc40007000000 */
[----:B------:R-:W-:Y:S02]  /*20e60*/  FSEL R208, R52, -INF , !P4 ;  /* 0xff80000034d07808 */ /* 0x000fe40006000000 */
[C-C-:B------:R-:W-:Y:S02]  /*20e70*/  LOP3.LUT R2, R9.reuse, 0xc0, R66.reuse, 0xfe, !PT ;  /* 0x000000c009027812 */ /* 0x140fe400078efe42 */
[C---:B------:R-:W-:Y:S02]  /*20e80*/  ISETP.GE.AND P6, PT, R4.reuse, R8, PT ;  /* 0x000000080400720c */ /* 0x040fe40003fc6270 */
[----:B------:R-:W-:Y:S01]  /*20e90*/  ISETP.GE.AND P4, PT, R4, R6, PT ;  /* 0x000000060400720c */ /* 0x000fe20003f86270 */
[----:B------:R-:W3:Y:S01]  /*20ea0*/  MUFU.TANH R34, R34 ;  /* 0x0000002200227308 */ /* 0x000ee20000002400 */
[----:B------:R-:W-:Y:S01]  /*20eb0*/  LOP3.LUT R4, R9, 0xd8, R66, 0xfe, !PT ;  /* 0x000000d809047812 */ /* 0x000fe200078efe42 */
[----:B------:R-:W-:Y:S01]  /*20ec0*/  IMAD.MOV.U32 R230, RZ, RZ, R216 ;  /* 0x000000ffffe67224 */ /* 0x000fe200078e00d8 */
[----:B------:R-:W-:-:S02]  /*20ed0*/  FSEL R211, R72, -INF , !P5 ;  /* 0xff80000048d37808 */ /* 0x000fc40006800000 */
[----:B------:R-:W-:Y:S01]  /*20ee0*/  FSEL R207, R64, -INF , !P3 ;  /* 0xff80000040cf7808 */ /* 0x000fe20005800000 */
[----:B------:R-:W-:Y:S01]  /*20ef0*/  FMUL.FTZ R40, R40, R0 ;  /* 0x0000000028287220 */ /* 0x000fe20000410000 */
[----:B------:R-:W-:Y:S01]  /*20f00*/  ISETP.GE.AND P5, PT, R2, R8, PT ;  /* 0x000000080200720c */ /* 0x000fe20003fa6270 */
[----:B------:R-:W-:Y:S01]  /*20f10*/  FMUL.FTZ R42, R42, R0 ;  /* 0x000000002a2a7220 */ /* 0x000fe20000410000 */
[----:B------:R-:W-:Y:S01]  /*20f20*/  ISETP.GE.AND P3, PT, R2, R6, PT ;  /* 0x000000060200720c */ /* 0x000fe20003f66270 */
[-C--:B------:R-:W-:Y:S01]  /*20f30*/  FMUL.FTZ R28, R28, R0.reuse ;  /* 0x000000001c1c7220 */ /* 0x080fe20000410000 */
[----:B--2---:R-:W-:Y:S01]  /*20f40*/  FSEL R216, R17, -INF , !P4 ;  /* 0xff80000011d87808 */ /* 0x004fe20006000000 */
[----:B------:R-:W-:Y:S01]  /*20f50*/  FMUL.FTZ R30, R30, R0 ;  /* 0x000000001e1e7220 */ /* 0x000fe20000410000 */
[----:B------:R-:W-:Y:S02]  /*20f60*/  LOP3.LUT R2, R9, 0xd0, R66, 0xfe, !PT ;  /* 0x000000d009027812 */ /* 0x000fe400078efe42 */
[----:B------:R-:W-:-:S02]  /*20f70*/  ISETP.GE.AND P4, PT, R4, R6, PT ;  /* 0x000000060400720c */ /* 0x000fc40003f86270 */
[----:B------:R-:W-:Y:S02]  /*20f80*/  MOV R229, R217 ;  /* 0x000000d900e57202 */ /* 0x000fe40000000f00 */
[----:B------:R-:W-:Y:S02]  /*20f90*/  FSEL R217, R39, -INF , !P5 ;  /* 0xff80000027d97808 */ /* 0x000fe40006800000 */
[----:B------:R-:W-:Y:S01]  /*20fa0*/  FSEL R213, R38, -INF , !P3 ;  /* 0xff80000026d57808 */ /* 0x000fe20005800000 */
[----:B------:R-:W-:Y:S01]  /*20fb0*/  FMUL.FTZ R20, R20, R0 ;  /* 0x0000000014147220 */ /* 0x000fe20000410000 */
[C---:B------:R-:W-:Y:S02]  /*20fc0*/  ISETP.GE.AND P5, PT, R2.reuse, R8, PT ;  /* 0x000000080200720c */ /* 0x040fe40003fa6270 */
[----:B------:R-:W-:Y:S02]  /*20fd0*/  ISETP.GE.AND P3, PT, R2, R6, PT ;  /* 0x000000060200720c */ /* 0x000fe40003f66270 */
[----:B-1----:R-:W-:Y:S01]  /*20fe0*/  FSEL R222, R7, -INF , !P4 ;  /* 0xff80000007de7808 */ /* 0x002fe20006000000 */
[----:B------:R-:W-:Y:S01]  /*20ff0*/  FMUL.FTZ R7, R22, R0 ;  /* 0x0000000016077220 */ /* 0x000fe20000410000 */
[----:B------:R-:W-:Y:S01]  /*21000*/  LOP3.LUT R2, R9, 0xe0, R66, 0xfe, !PT ;  /* 0x000000e009027812 */ /* 0x000fe200078efe42 */
[----:B------:R-:W1:Y:S01]  /*21010*/  MUFU.TANH R40, R40 ;  /* 0x0000002800287308 */ /* 0x000e620000002400 */
[----:B------:R-:W-:-:S02]  /*21020*/  FSEL R224, R16, -INF , !P5 ;  /* 0xff80000010e07808 */ /* 0x000fc40006800000 */
[----:B------:R-:W-:Y:S02]  /*21030*/  FSEL R220, R10, -INF , !P3 ;  /* 0xff8000000adc7808 */ /* 0x000fe40005800000 */
[----:B------:R-:W-:-:S03]  /*21040*/  ISETP.GE.AND P5, PT, R2, R8, PT ;  /* 0x000000080200720c */ /* 0x000fc60003fa6270 */
[----:B------:R-:W2:Y:S01]  /*21050*/  MUFU.TANH R42, R42 ;  /* 0x0000002a002a7308 */ /* 0x000ea20000002400 */
[----:B------:R-:W-:Y:S01]  /*21060*/  ISETP.GE.AND P3, PT, R2, R6, PT ;  /* 0x000000060200720c */ /* 0x000fe20003f66270 */
[----:B------:R-:W-:Y:S01]  /*21070*/  IMAD.MOV.U32 R221, RZ, RZ, R219 ;  /* 0x000000ffffdd7224 */ /* 0x000fe200078e00db */
[----:B------:R-:W-:-:S05]  /*21080*/  LOP3.LUT R2, R9, 0xf0, R66, 0xfe, !PT ;  /* 0x000000f009027812 */ /* 0x000fca00078efe42 */
[----:B------:R-:W4:Y:S01]  /*21090*/  MUFU.TANH R28, R28 ;  /* 0x0000001c001c7308 */ /* 0x000f220000002400 */
[----:B------:R-:W-:-:S07]  /*210a0*/  FSEL R219, R37, -INF , !P6 ;  /* 0xff80000025db7808 */ /* 0x000fce0007000000 */
[----:B------:R-:W1:Y:S01]  /*210b0*/  MUFU.TANH R30, R30 ;  /* 0x0000001e001e7308 */ /* 0x000e620000002400 */
[----:B------:R-:W-:Y:S02]  /*210c0*/  ISETP.GE.AND P6, PT, R4, R8, PT ;  /* 0x000000080400720c */ /* 0x000fe40003fc6270 */
[----:B------:R-:W-:Y:S02]  /*210d0*/  FSEL R231, R5, -INF , !P5 ;  /* 0xff80000005e77808 */ /* 0x000fe40006800000 */
[----:B---3--:R-:W-:-:S03]  /*210e0*/  FSEL R228, R34, -INF , !P3 ;  /* 0xff80000022e47808 */ /* 0x008fc60005800000 */
[----:B------:R-:W3:Y:S01]  /*210f0*/  MUFU.TANH R20, R20 ;  /* 0x0000001400147308 */ /* 0x000ee20000002400 */
[----:B------:R-:W-:Y:S02]  /*21100*/  LOP3.LUT R4, R9, 0xe8, R66, 0xfe, !PT ;  /* 0x000000e809047812 */ /* 0x000fe400078efe42 */
[C---:B------:R-:W-:Y:S02]  /*21110*/  ISETP.GE.AND P5, PT, R2.reuse, R8, PT ;  /* 0x000000080200720c */ /* 0x040fe40003fa6270 */
[----:B------:R-:W-:-:S03]  /*21120*/  ISETP.GE.AND P3, PT, R2, R6, PT ;  /* 0x000000060200720c */ /* 0x000fc60003f66270 */
[----:B------:R-:W2:Y:S01]  /*21130*/  MUFU.TANH R7, R7 ;  /* 0x0000000700077308 */ /* 0x000ea20000002400 */
[----:B------:R-:W-:Y:S02]  /*21140*/  LOP3.LUT R2, R9, R66, RZ, 0xfc, !PT ;  /* 0x0000004209027212 */ /* 0x000fe400078efcff */
[----:B------:R-:W-:Y:S02]  /*21150*/  FSEL R226, R11, -INF , !P6 ;  /* 0xff8000000be27808 */ /* 0x000fe40007000000 */
[C---:B------:R-:W-:Y:S02]  /*21160*/  ISETP.GE.AND P6, PT, R4.reuse, R8, PT ;  /* 0x000000080400720c */ /* 0x040fe40003fc6270 */
[----:B------:R-:W-:Y:S01]  /*21170*/  ISETP.GE.AND P4, PT, R4, R6, PT ;  /* 0x000000060400720c */ /* 0x000fe20003f86270 */
[----:B------:R-:W-:Y:S01]  /*21180*/  IMAD.MOV.U32 R60, RZ, RZ, R80 ;  /* 0x000000ffff3c7224 */ /* 0x000fe200078e0050 */
[----:B------:R-:W-:Y:S01]  /*21190*/  LOP3.LUT R5, R9, 0xf8, R66, 0xfe, !PT ;  /* 0x000000f809057812 */ /* 0x000fe200078efe42 */
[----:B------:R-:W-:Y:S01]  /*211a0*/  IMAD.MOV.U32 R62, RZ, RZ, R81 ;  /* 0x000000ffff3e7224 */ /* 0x000fe200078e0051 */
[----:B------:R-:W-:Y:S01]  /*211b0*/  IADD3 R4, R2, 0x1, RZ ;  /* 0x0000000102047810 */ /* 0x000fe20007ffe0ff */
[----:B------:R-:W-:Y:S01]  /*211c0*/  IMAD.MOV.U32 R66, RZ, RZ, R245 ;  /* 0x000000ffff427224 */ /* 0x000fe200078e00f5 */
[----:B------:R-:W-:Y:S01]  /*211d0*/  MOV R80, R232 ;  /* 0x000000e800507202 */ /* 0x000fe20000000f00 */
[----:B------:R-:W-:Y:S01]  /*211e0*/  IMAD.MOV.U32 R91, RZ, RZ, R233 ;  /* 0x000000ffff5b7224 */ /* 0x000fe200078e00e9 */
[----:B-1----:R-:W-:Y:S01]  /*211f0*/  FSEL R232, R40, -INF , !P6 ;  /* 0xff80000028e87808 */ /* 0x002fe20007000000 */
[----:B------:R-:W-:Y:S01]  /*21200*/  IMAD.MOV.U32 R81, RZ, RZ, R229 ;  /* 0x000000ffff517224 */ /* 0x000fe200078e00e5 */
[----:B--2---:R-:W-:Y:S01]  /*21210*/  FSEL R229, R42, -INF , !P4 ;  /* 0xff8000002ae57808 */ /* 0x004fe20006000000 */
[----:B------:R-:W-:Y:S01]  /*21220*/  IMAD.MOV.U32 R48, RZ, RZ, R244 ;  /* 0x000000ffff307224 */ /* 0x000fe200078e00f4 */
[----:B----4-:R-:W-:-:S02]  /*21230*/  FSEL R245, R28, -INF , !P5 ;  /* 0xff8000001cf57808 */ /* 0x010fc40006800000 */
[----:B------:R-:W-:Y:S02]  /*21240*/  FSEL R233, R30, -INF , !P3 ;  /* 0xff8000001ee97808 */ /* 0x000fe40005800000 */
[C---:B------:R-:W-:Y:S02]  /*21250*/  ISETP.GE.AND P6, PT, R5.reuse, R8, PT ;  /* 0x000000080500720c */ /* 0x040fe40003fc6270 */
[----:B------:R-:W-:Y:S02]  /*21260*/  ISETP.GE.AND P4, PT, R5, R6, PT ;  /* 0x000000060500720c */ /* 0x000fe40003f86270 */
[C---:B------:R-:W-:Y:S02]  /*21270*/  ISETP.GE.AND P5, PT, R4.reuse, R8, PT ;  /* 0x000000080400720c */ /* 0x040fe40003fa6270 */
[----:B------:R-:W-:Y:S02]  /*21280*/  ISETP.GE.AND P3, PT, R4, R6, PT ;  /* 0x000000060400720c */ /* 0x000fe40003f66270 */
[----:B------:R-:W-:-:S02]  /*21290*/  IADD3 R5, R2, 0x9, RZ ;  /* 0x0000000902057810 */ /* 0x000fc40007ffe0ff */
[----:B------:R-:W-:Y:S02]  /*212a0*/  IADD3 R4, R2, 0x11, RZ ;  /* 0x0000001102047810 */ /* 0x000fe40007ffe0ff */
[----:B------:R-:W-:Y:S01]  /*212b0*/  MOV R50, R251 ;  /* 0x000000fb00327202 */ /* 0x000fe20000000f00 */
[----:B------:R-:W-:Y:S01]  /*212c0*/  IMAD.MOV.U32 R251, RZ, RZ, R246 ;  /* 0x000000fffffb7224 */ /* 0x000fe200078e00f6 */
[----:B---3--:R-:W-:Y:S02]  /*212d0*/  FSEL R246, R20, -INF , !P6 ;  /* 0xff80000014f67808 */ /* 0x008fe40007000000 */
[----:B------:R-:W-:Y:S02]  /*212e0*/  FSEL R244, R7, -INF , !P4 ;  /* 0xff80000007f47808 */ /* 0x000fe40006000000 */
[----:B------:R-:W-:Y:S02]  /*212f0*/  FSEL R48, R48, -INF , !P5 ;  /* 0xff80000030307808 */ /* 0x000fe40006800000 */
[----:B------:R-:W-:-:S02]  /*21300*/  FSEL R44, R91, -INF , !P3 ;  /* 0xff8000005b2c7808 */ /* 0x000fc40005800000 */
[C---:B------:R-:W-:Y:S02]  /*21310*/  ISETP.GE.AND P6, PT, R5.reuse, R8, PT ;  /* 0x000000080500720c */ /* 0x040fe40003fc6270 */
[----:B------:R-:W-:Y:S01]  /*21320*/  ISETP.GE.AND P4, PT, R5, R6, PT ;  /* 0x000000060500720c */ /* 0x000fe20003f86270 */
[----:B------:R-:W-:Y:S01]  /*21330*/  FMUL.FTZ R5, R77, R0 ;  /* 0x000000004d057220 */ /* 0x000fe20000410000 */
[C---:B------:R-:W-:Y:S02]  /*21340*/  ISETP.GE.AND P5, PT, R4.reuse, R8, PT ;  /* 0x000000080400720c */ /* 0x040fe40003fa6270 */
[----:B------:R-:W-:Y:S02]  /*21350*/  ISETP.GE.AND P3, PT, R4, R6, PT ;  /* 0x000000060400720c */ /* 0x000fe40003f66270 */
[----:B------:R-:W-:Y:S01]  /*21360*/  IADD3 R4, R2, 0x19, RZ ;  /* 0x0000001902047810 */ /* 0x000fe20007ffe0ff */
[----:B------:R1:W-:Y:S01]  /*21370*/  MUFU.TANH R17, R5 ;  /* 0x0000000500117308 */ /* 0x0003e20000002400 */
[----:B------:R-:W-:-:S02]  /*21380*/  FSEL R50, R50, -INF , !P6 ;  /* 0xff80000032327808 */ /* 0x000fc40007000000 */
[----:B------:R-:W-:Y:S02]  /*21390*/  FSEL R46, R62, -INF , !P4 ;  /* 0xff8000003e2e7808 */ /* 0x000fe40006000000 */
[C---:B------:R-:W-:Y:S02]  /*213a0*/  ISETP.GE.AND P6, PT, R4.reuse, R8, PT ;  /* 0x000000080400720c */ /* 0x040fe40003fc6270 */
[----:B------:R-:W-:Y:S02]  /*213b0*/  ISETP.GE.AND P4, PT, R4, R6, PT ;  /* 0x000000060400720c */ /* 0x000fe40003f86270 */
[----:B------:R-:W-:Y:S02]  /*213c0*/  IADD3 R4, R2, 0x29, RZ ;  /* 0x0000002902047810 */ /* 0x000fe40007ffe0ff */
[----:B------:R-:W-:Y:S02]  /*213d0*/  FSEL R54, R60, -INF , !P5 ;  /* 0xff8000003c367808 */ /* 0x000fe40006800000 */
[----:B------:R-:W-:-:S02]  /*213e0*/  FSEL R52, R66, -INF , !P3 ;  /* 0xff80000042347808 */ /* 0x000fc40005800000 */
[----:B-1----:R-:W-:Y:S02]  /*213f0*/  IADD3 R5, R2, 0x21, RZ ;  /* 0x0000002102057810 */ /* 0x002fe40007ffe0ff */
[----:B------:R-:W-:Y:S02]  /*21400*/  FSEL R55, R80, -INF , !P6 ;  /* 0xff80000050377808 */ /* 0x000fe40007000000 */
[----:B------:R-:W-:Y:S02]  /*21410*/  FSEL R53, R81, -INF , !P4 ;  /* 0xff80000051357808 */ /* 0x000fe40006000000 */
[C---:B------:R-:W-:Y:S02]  /*21420*/  ISETP.GE.AND P5, PT, R5.reuse, R8, PT ;  /* 0x000000080500720c */ /* 0x040fe40003fa6270 */
[----:B------:R-:W-:Y:S02]  /*21430*/  ISETP.GE.AND P3, PT, R5, R6, PT ;  /* 0x000000060500720c */ /* 0x000fe40003f66270 */
[----:B------:R-:W-:-:S02]  /*21440*/  ISETP.GE.AND P6, PT, R4, R8, PT ;  /* 0x000000080400720c */ /* 0x000fc40003fc6270 */
[----:B------:R-:W-:Y:S02]  /*21450*/  ISETP.GE.AND P4, PT, R4, R6, PT ;  /* 0x000000060400720c */ /* 0x000fe40003f86270 */
[C---:B------:R-:W-:Y:S02]  /*21460*/  IADD3 R5, R2.reuse, 0x31, RZ ;  /* 0x0000003102057810 */ /* 0x040fe40007ffe0ff */
[----:B------:R-:W-:Y:S01]  /*21470*/  IADD3 R4, R2, 0x39, RZ ;  /* 0x0000003902047810 */ /* 0x000fe20007ffe0ff */
[----:B------:R-:W-:Y:S01]  /*21480*/  FMUL.FTZ R7, R79, R0 ;  /* 0x000000004f077220 */ /* 0x000fe20000410000 */
        /* <DEDUP_REMOVED lines=8> */
[----:B------:R1:W-:Y:S01]  /*21510*/  MUFU.TANH R16, R7 ;  /* 0x0000000700107308 */ /* 0x0003e20000002400 */
[----:B------:R-:W-:-:S02]  /*21520*/  IADD3 R4, R2, 0x41, RZ ;  /* 0x0000004102047810 */ /* 0x000fc40007ffe0ff */
[----:B------:R-:W-:Y:S02]  /*21530*/  FSEL R72, R251, -INF , !P3 ;  /* 0xff800000fb487808 */ /* 0x000fe40005800000 */
[----:B------:R-:W-:Y:S02]  /*21540*/  ISETP.GE.AND P3, PT, R4, R6, PT ;  /* 0x000000060400720c */ /* 0x000fe40003f66270 */
[----:B------:R-:W-:Y:S02]  /*21550*/  IADD3 R5, R2, 0x49, RZ ;  /* 0x0000004902057810 */ /* 0x000fe40007ffe0ff */
[----:B------:R-:W-:Y:S01]  /*21560*/  FSEL R74, R247, -INF , !P6 ;  /* 0xff800000f74a7808 */ /* 0x000fe20007000000 */
[----:B-1----:R-:W-:Y:S01]  /*21570*/  FMUL.FTZ R7, R73, R0 ;  /* 0x0000000049077220 */ /* 0x002fe20000410000 */
[----:B------:R-:W-:Y:S02]  /*21580*/  FSEL R73, R250, -INF , !P5 ;  /* 0xff800000fa497808 */ /* 0x000fe40006800000 */
[----:B------:R-:W-:Y:S01]  /*21590*/  ISETP.GE.AND P5, PT, R4, R8, PT ;  /* 0x000000080400720c */ /* 0x000fe20003fa6270 */
[----:B------:R1:W-:Y:S01]  /*215a0*/  MUFU.TANH R15, R7 ;  /* 0x00000007000f7308 */ /* 0x0003e20000002400 */
[----:B------:R-:W-:-:S02]  /*215b0*/  IADD3 R4, R2, 0x51, RZ ;  /* 0x0000005102047810 */ /* 0x000fc40007ffe0ff */
[----:B------:R-:W-:Y:S02]  /*215c0*/  FSEL R79, R235, -INF , !P5 ;  /* 0xff800000eb4f7808 */ /* 0x000fe40006800000 */
[----:B------:R-:W-:Y:S02]  /*215d0*/  FSEL R78, R221, -INF , !P3 ;  /* 0xff800000dd4e7808 */ /* 0x000fe40005800000 */
[-C--:B------:R-:W-:Y:S02]  /*215e0*/  ISETP.GE.AND P6, PT, R5, R8.reuse, PT ;  /* 0x000000080500720c */ /* 0x080fe40003fc6270 */
[C---:B------:R-:W-:Y:S02]  /*215f0*/  ISETP.GE.AND P5, PT, R4.reuse, R8, PT ;  /* 0x000000080400720c */ /* 0x040fe40003fa6270 */
[----:B------:R-:W-:Y:S02]  /*21600*/  ISETP.GE.AND P3, PT, R4, R6, PT ;  /* 0x000000060400720c */ /* 0x000fe40003f66270 */
[----:B------:R-:W-:Y:S01]  /*21610*/  IADD3 R4, R2, 0x61, RZ ;  /* 0x0000006102047810 */ /* 0x000fe20007ffe0ff */
[----:B-1----:R-:W-:Y:S01]  /*21620*/  FMUL.FTZ R7, R75, R0 ;  /* 0x000000004b077220 */ /* 0x002fe20000410000 */
[----:B------:R-:W-:-:S02]  /*21630*/  FSEL R75, R234, -INF , !P4 ;  /* 0xff800000ea4b7808 */ /* 0x000fc40006000000 */
[----:B------:R-:W-:Y:S02]  /*21640*/  ISETP.GE.AND P4, PT, R5, R6, PT ;  /* 0x000000060500720c */ /* 0x000fe40003f86270 */
[----:B------:R-:W-:Y:S02]  /*21650*/  IADD3 R5, R2, 0x59, RZ ;  /* 0x0000005902057810 */ /* 0x000fe40007ffe0ff */
        /* <DEDUP_REMOVED lines=8> */
[----:B------:R-:W-:Y:S01]  /*216e0*/  IADD3 R4, R2, 0x69, RZ ;  /* 0x0000006902047810 */ /* 0x000fe20007ffe0ff */
[----:B------:R-:W-:Y:S01]  /*216f0*/  FMUL.FTZ R10, R85, R0 ;  /* 0x00000000550a7220 */ /* 0x000fe20000410000 */
[----:B------:R-:W-:-:S02]  /*21700*/  FSEL R84, R236, -INF , !P6 ;  /* 0xff800000ec547808 */ /* 0x000fc40007000000 */
[----:B------:R-:W-:Y:S02]  /*21710*/  FSEL R85, R227, -INF , !P4 ;  /* 0xff800000e3557808 */ /* 0x000fe40006000000 */
[C---:B------:R-:W-:Y:S02]  /*21720*/  ISETP.GE.AND P6, PT, R4.reuse, R8, PT ;  /* 0x000000080400720c */ /* 0x040fe40003fc6270 */
[----:B------:R-:W-:Y:S01]  /*21730*/  ISETP.GE.AND P4, PT, R4, R6, PT ;  /* 0x000000060400720c */ /* 0x000fe20003f86270 */
[----:B------:R1:W2:Y:S01]  /*21740*/  MUFU.TANH R22, R10 ;  /* 0x0000000a00167308 */ /* 0x0002a20000002400 */
[C---:B------:R-:W-:Y:S02]  /*21750*/  IADD3 R5, R2.reuse, 0x71, RZ ;  /* 0x0000007102057810 */ /* 0x040fe40007ffe0ff */
[----:B------:R-:W-:Y:S02]  /*21760*/  IADD3 R4, R2, 0x79, RZ ;  /* 0x0000007902047810 */ /* 0x000fe40007ffe0ff */
[----:B------:R-:W-:-:S02]  /*21770*/  FSEL R86, R218, -INF , !P3 ;  /* 0xff800000da567808 */ /* 0x000fc40005800000 */
[----:B------:R-:W-:Y:S02]  /*21780*/  FSEL R88, R215, -INF , !P6 ;  /* 0xff800000d7587808 */ /* 0x000fe40007000000 */
[----:B------:R-:W-:Y:S02]  /*21790*/  FSEL R89, R214, -INF , !P4 ;  /* 0xff800000d6597808 */ /* 0x000fe40006000000 */
[----:B------:R-:W-:Y:S02]  /*217a0*/  ISETP.GE.AND P3, PT, R5, R6, PT ;  /* 0x000000060500720c */ /* 0x000fe40003f66270 */
[----:B------:R-:W-:Y:S01]  /*217b0*/  ISETP.GE.AND P6, PT, R4, R8, PT ;  /* 0x000000080400720c */ /* 0x000fe20003fc6270 */
[----:B-1----:R-:W-:Y:S01]  /*217c0*/  FMUL.FTZ R10, R87, R0 ;  /* 0x00000000570a7220 */ /* 0x002fe20000410000 */
[----:B------:R-:W-:Y:S02]  /*217d0*/  FSEL R87, R225, -INF , !P5 ;  /* 0xff800000e1577808 */ /* 0x000fe40006800000 */
[----:B------:R-:W-:-:S02]  /*217e0*/  ISETP.GE.AND P5, PT, R5, R8, PT ;  /* 0x000000080500720c */ /* 0x000fc40003fa6270 */
[----:B------:R-:W-:Y:S01]  /*217f0*/  ISETP.GE.AND P4, PT, R4, R6, PT ;  /* 0x000000060400720c */ /* 0x000fe20003f86270 */
[-C--:B------:R-:W-:Y:S01]  /*21800*/  FMUL.FTZ R65, R65, R0.reuse ;  /* 0x0000000041417220 */ /* 0x080fe20000410000 */
[C---:B------:R-:W-:Y:S01]  /*21810*/  IADD3 R5, R2.reuse, 0x81, RZ ;  /* 0x0000008102057810 */ /* 0x040fe20007ffe0ff */
[----:B------:R-:W-:Y:S01]  /*21820*/  FMUL.FTZ R67, R67, R0 ;  /* 0x0000000043437220 */ /* 0x000fe20000410000 */
[----:B------:R-:W-:Y:S01]  /*21830*/  IADD3 R4, R2, 0x89, RZ ;  /* 0x0000008902047810 */ /* 0x000fe20007ffe0ff */
[----:B------:R-:W1:Y:S01]  /*21840*/  MUFU.TANH R20, R10 ;  /* 0x0000000a00147308 */ /* 0x000e620000002400 */
[----:B------:R-:W-:Y:S02]  /*21850*/  FSEL R91, R210, -INF , !P5 ;  /* 0xff800000d25b7808 */ /* 0x000fe40006800000 */
[----:B------:R-:W-:Y:S02]  /*21860*/  FSEL R90, R209, -INF , !P3 ;  /* 0xff800000d15a7808 */ /* 0x000fe40005800000 */
[----:B------:R-:W-:-:S02]  /*21870*/  FSEL R92, R204, -INF , !P6 ;  /* 0xff800000cc5c7808 */ /* 0x000fc40007000000 */
[----:B------:R-:W-:Y:S02]  /*21880*/  FSEL R93, R203, -INF , !P4 ;  /* 0xff800000cb5d7808 */ /* 0x000fe40006000000 */
[C---:B------:R-:W-:Y:S02]  /*21890*/  ISETP.GE.AND P5, PT, R5.reuse, R8, PT ;  /* 0x000000080500720c */ /* 0x040fe40003fa6270 */
[----:B------:R-:W-:Y:S01]  /*218a0*/  ISETP.GE.AND P3, PT, R5, R6, PT ;  /* 0x000000060500720c */ /* 0x000fe20003f66270 */
[----:B------:R-:W-:Y:S01]  /*218b0*/  FMUL.FTZ R5, R57, R0 ;  /* 0x0000000039057220 */ /* 0x000fe20000410000 */
[C---:B------:R-:W-:Y:S02]  /*218c0*/  ISETP.GE.AND P6, PT, R4.reuse, R8, PT ;  /* 0x000000080400720c */ /* 0x040fe40003fc6270 */
[----:B------:R-:W-:Y:S01]  /*218d0*/  ISETP.GE.AND P4, PT, R4, R6, PT ;  /* 0x000000060400720c */ /* 0x000fe20003f86270 */
[-C--:B------:R-:W-:Y:S01]  /*218e0*/  FMUL.FTZ R49, R49, R0.reuse ;  /* 0x0000000031317220 */ /* 0x080fe20000410000 */
[----:B------:R-:W-:Y:S01]  /*218f0*/  IADD3 R4, R2, 0x91, RZ ;  /* 0x0000009102047810 */ /* 0x000fe20007ffe0ff */
[----:B------:R-:W-:Y:S01]  /*21900*/  FMUL.FTZ R51, R51, R0 ;  /* 0x0000000033337220 */ /* 0x000fe20000410000 */
[----:B------:R-:W3:Y:S01]  /*21910*/  MUFU.TANH R65, R65 ;  /* 0x0000004100417308 */ /* 0x000ee20000002400 */
[----:B------:R-:W-:-:S02]  /*21920*/  FSEL R95, R201, -INF , !P5 ;  /* 0xff800000c95f7808 */ /* 0x000fc40006800000 */
[----:B------:R-:W-:Y:S01]  /*21930*/  FSEL R94, R197, -INF , !P3 ;  /* 0xff800000c55e7808 */ /* 0x000fe20005800000 */
[----:B------:R-:W-:Y:S01]  /*21940*/  FMUL.FTZ R61, R61, R0 ;  /* 0x000000003d3d7220 */ /* 0x000fe20000410000 */
[----:B------:R-:W-:-:S03]  /*21950*/  ISETP.GE.AND P5, PT, R4, R8, PT ;  /* 0x000000080400720c */ /* 0x000fc60003fa6270 */
[----:B------:R-:W4:Y:S01]  /*21960*/  MUFU.TANH R67, R67 ;  /* 0x0000004300437308 */ /* 0x000f220000002400 */
[----:B------:R-:W-:Y:S01]  /*21970*/  ISETP.GE.AND P3, PT, R4, R6, PT ;  /* 0x000000060400720c */ /* 0x000fe20003f66270 */
[----:B------:R-:W-:Y:S01]  /*21980*/  FMUL.FTZ R63, R63, R0 ;  /* 0x000000003f3f7220 */ /* 0x000fe20000410000 */
[----:B------:R-:W-:-:S05]  /*21990*/  IADD3 R4, R2, 0xa1, RZ ;  /* 0x000000a102047810 */ /* 0x000fca0007ffe0ff */
[----:B------:R1:W-:Y:S01]  /*219a0*/  MUFU.TANH R13, R5 ;  /* 0x00000005000d7308 */ /* 0x0003e20000002400 */
[----:B------:R-:W-:Y:S02]  /*219b0*/  FSEL R96, R196, -INF , !P6 ;  /* 0xff800000c4607808 */ /* 0x000fe40007000000 */
[----:B------:R-:W-:Y:S02]  /*219c0*/  FSEL R97, R194, -INF , !P4 ;  /* 0xff800000c2617808 */ /* 0x000fe40006000000 */
[----:B------:R-:W-:-:S03]  /*219d0*/  FSEL R174, R174, -INF , !P5 ;  /* 0xff800000aeae7808 */ /* 0x000fc60006800000 */
[----:B------:R2:W2:Y:S01]  /*219e0*/  MUFU.TANH R14, R7 ;  /* 0x00000007000e7308 */ /* 0x0004a20000002400 */
[----:B------:R-:W-:Y:S01]  /*219f0*/  FSEL R169, R169, -INF , !P3 ;  /* 0xff800000a9a97808 */ /* 0x000fe20005800000 */
[----:B------:R-:W-:Y:S01]  /*21a00*/  FMUL.FTZ R45, R45, R0 ;  /* 0x000000002d2d7220 */ /* 0x000fe20000410000 */
[----:B------:R-:W-:Y:S02]  /*21a10*/  ISETP.GE.AND P5, PT, R4, R8, PT ;  /* 0x000000080400720c */ /* 0x000fe40003fa6270 */
[----:B-1----:R-:W-:-:S03]  /*21a20*/  IADD3 R5, R2, 0x99, RZ ;  /* 0x0000009902057810 */ /* 0x002fc60007ffe0ff */
[----:B------:R-:W1:Y:S01]  /*21a30*/  MUFU.TANH R49, R49 ;  /* 0x0000003100317308 */ /* 0x000e620000002400 */
[----:B------:R-:W-:Y:S01]  /*21a40*/  ISETP.GE.AND P3, PT, R4, R6, PT ;  /* 0x000000060400720c */ /* 0x000fe20003f66270 */
[----:B------:R-:W-:Y:S01]  /*21a50*/  FMUL.FTZ R47, R47, R0 ;  /* 0x000000002f2f7220 */ /* 0x000fe20000410000 */
[C---:B------:R-:W-:Y:S02]  /*21a60*/  ISETP.GE.AND P6, PT, R5.reuse, R8, PT ;  /* 0x000000080500720c */ /* 0x040fe40003fc6270 */
[----:B------:R-:W-:Y:S01]  /*21a70*/  ISETP.GE.AND P4, PT, R5, R6, PT ;  /* 0x000000060500720c */ /* 0x000fe20003f86270 */
[----:B--2---:R-:W-:Y:S02]  /*21a80*/  FMUL.FTZ R7, R59, R0 ;  /* 0x000000003b077220 */ /* 0x004fe40000410000 */
[----:B------:R-:W2:Y:S01]  /*21a90*/  MUFU.TANH R51, R51 ;  /* 0x0000003300337308 */ /* 0x000ea20000002400 */
[C---:B------:R-:W-:Y:S02]  /*21aa0*/  IADD3 R5, R2.reuse, 0xa9, RZ ;  /* 0x000000a902057810 */ /* 0x040fe40007ffe0ff */
[----:B------:R-:W-:-:S02]  /*21ab0*/  IADD3 R4, R2, 0xb1, RZ ;  /* 0x000000b102047810 */ /* 0x000fc40007ffe0ff */
[----:B------:R-:W-:-:S03]  /*21ac0*/  FSEL R98, R22, -INF , !P6 ;  /* 0xff80000016627808 */ /* 0x000fc60007000000 */
[----:B------:R-:W1:Y:S01]  /*21ad0*/  MUFU.TANH R61, R61 ;  /* 0x0000003d003d7308 */ /* 0x000e620000002400 */
[----:B------:R-:W-:Y:S02]  /*21ae0*/  FSEL R99, R20, -INF , !P4 ;  /* 0xff80000014637808 */ /* 0x000fe40006000000 */
[----:B------:R-:W-:Y:S02]  /*21af0*/  FSEL R101, R17, -INF , !P5 ;  /* 0xff80000011657808 */ /* 0x000fe40006800000 */
[----:B------:R-:W-:-:S03]  /*21b00*/  FSEL R100, R16, -INF , !P3 ;  /* 0xff80000010647808 */ /* 0x000fc60005800000 */
[----:B------:R-:W1:Y:S01]  /*21b10*/  MUFU.TANH R63, R63 ;  /* 0x0000003f003f7308 */ /* 0x000e620000002400 */
[C---:B------:R-:W-:Y:S02]  /*21b20*/  ISETP.GE.AND P6, PT, R5.reuse, R8, PT ;  /* 0x000000080500720c */ /* 0x040fe40003fc6270 */
[----:B------:R-:W-:Y:S02]  /*21b30*/  ISETP.GE.AND P4, PT, R5, R6, PT ;  /* 0x000000060500720c */ /* 0x000fe40003f86270 */
[----:B------:R-:W-:-:S03]  /*21b40*/  ISETP.GE.AND P5, PT, R4, R8, PT ;  /* 0x000000080400720c */ /* 0x000fc60003fa6270 */
[----:B------:R1:W1:Y:S01]  /*21b50*/  MUFU.TANH R12, R7 ;  /* 0x00000007000c7308 */ /* 0x0002620000002400 */
[----:B------:R-:W-:Y:S02]  /*21b60*/  ISETP.GE.AND P3, PT, R4, R6, PT ;  /* 0x000000060400720c */ /* 0x000fe40003f66270 */
[----:B------:R-:W-:Y:S02]  /*21b70*/  IADD3 R5, R2, 0xc1, RZ ;  /* 0x000000c102057810 */ /* 0x000fe40007ffe0ff */
[----:B---3--:R-:W-:-:S03]  /*21b80*/  FSEL R65, R65, -INF , !P5 ;  /* 0xff80000041417808 */ /* 0x008fc60006800000 */
[----:B------:R-:W3:Y:S01]  /*21b90*/  MUFU.TANH R45, R45 ;  /* 0x0000002d002d7308 */ /* 0x000ee20000002400 */
[----:B----4-:R-:W-:Y:S01]  /*21ba0*/  FSEL R67, R67, -INF , !P3 ;  /* 0xff80000043437808 */ /* 0x010fe20005800000 */
[----:B-1----:R-:W-:-:S06]  /*21bb0*/  FMUL.FTZ R7, R69, R0 ;  /* 0x0000000045077220 */ /* 0x002fcc0000410000 */
[----:B------:R-:W1:Y:S01]  /*21bc0*/  MUFU.TANH R47, R47 ;  /* 0x0000002f002f7308 */ /* 0x000e620000002400 */
[----:B------:R-:W-:Y:S01]  /*21bd0*/  IADD3 R4, R2, 0xb9, RZ ;  /* 0x000000b902047810 */ /* 0x000fe20007ffe0ff */
[----:B------:R-:W-:Y:S01]  /*21be0*/  FMUL.FTZ R33, R33, R0 ;  /* 0x0000000021217220 */ /* 0x000fe20000410000 */
[----:B------:R-:W-:Y:S01]  /*21bf0*/  ISETP.GE.AND P5, PT, R5, R8, PT ;  /* 0x000000080500720c */ /* 0x000fe20003fa6270 */
[----:B------:R-:W-:Y:S01]  /*21c00*/  FMUL.FTZ R35, R35, R0 ;  /* 0x0000000023237220 */ /* 0x000fe20000410000 */
[----:B------:R-:W-:-:S03]  /*21c10*/  ISETP.GE.AND P3, PT, R5, R6, PT ;  /* 0x000000060500720c */ /* 0x000fc60003f66270 */
[----:B------:R4:W1:Y:S01]  /*21c20*/  MUFU.TANH R11, R7 ;  /* 0x00000007000b7308 */ /* 0x0008620000002400 */
[----:B------:R-:W-:Y:S02]  /*21c30*/  IADD3 R5, R2, 0xd1, RZ ;  /* 0x000000d102057810 */ /* 0x000fe40007ffe0ff */
[----:B------:R-:W-:Y:S02]  /*21c40*/  FSEL R102, R15, -INF , !P6 ;  /* 0xff8000000f667808 */ /* 0x000fe40007000000 */
[----:B------:R-:W-:Y:S02]  /*21c50*/  FSEL R103, R14, -INF , !P4 ;  /* 0xff8000000e677808 */ /* 0x000fe40006000000 */
[C---:B------:R-:W-:Y:S02]  /*21c60*/  ISETP.GE.AND P6, PT, R4.reuse, R8, PT ;  /* 0x000000080400720c */ /* 0x040fe40003fc6270 */
[----:B------:R-:W-:Y:S01]  /*21c70*/  ISETP.GE.AND P4, PT, R4, R6, PT ;  /* 0x000000060400720c */ /* 0x000fe20003f86270 */
[----:B----4-:R-:W-:Y:S01]  /*21c80*/  FMUL.FTZ R7, R71, R0 ;  /* 0x0000000047077220 */ /* 0x010fe20000410000 */
[----:B------:R-:W-:-:S03]  /*21c90*/  FSEL R201, R49, -INF , !P5 ;  /* 0xff80000031c97808 */ /* 0x000fc60006800000 */
[----:B------:R4:W1:Y:S01]  /*21ca0*/  MUFU.TANH R10, R7 ;  /* 0x00000007000a7308 */ /* 0x0008620000002400 */
[----:B--2---:R-:W-:Y:S01]  /*21cb0*/  FSEL R197, R51, -INF , !P3 ;  /* 0xff80000033c57808 */ /* 0x004fe20005800000 */
[-C--:B------:R-:W-:Y:S01]  /*21cc0*/  FMUL.FTZ R41, R41, R0.reuse ;  /* 0x0000000029297220 */ /* 0x080fe20000410000 */
[C---:B------:R-:W-:Y:S01]  /*21cd0*/  IADD3 R4, R2.reuse, 0xc9, RZ ;  /* 0x000000c902047810 */ /* 0x040fe20007ffe0ff */
[----:B------:R-:W-:Y:S01]  /*21ce0*/  FMUL.FTZ R43, R43, R0 ;  /* 0x000000002b2b7220 */ /* 0x000fe20000410000 */
[----:B------:R-:W-:Y:S01]  /*21cf0*/  ISETP.GE.AND P5, PT, R5, R8, PT ;  /* 0x000000080500720c */ /* 0x000fe20003fa6270 */
[----:B------:R-:W-:Y:S01]  /*21d00*/  FMUL.FTZ R29, R29, R0 ;  /* 0x000000001d1d7220 */ /* 0x000fe20000410000 */
[----:B------:R-:W-:Y:S01]  /*21d10*/  ISETP.GE.AND P3, PT, R5, R6, PT ;  /* 0x000000060500720c */ /* 0x000fe20003f66270 */
[----:B------:R-:W-:Y:S01]  /*21d20*/  FMUL.FTZ R31, R31, R0 ;  /* 0x000000001f1f7220 */ /* 0x000fe20000410000 */
[----:B------:R-:W-:Y:S01]  /*21d30*/  IADD3 R5, R2, 0xe1, RZ ;  /* 0x000000e102057810 */ /* 0x000fe20007ffe0ff */
[----:B------:R-:W2:Y:S01]  /*21d40*/  MUFU.TANH R33, R33 ;  /* 0x0000002100217308 */ /* 0x000ea20000002400 */
[----:B------:R-:W-:-:S02]  /*21d50*/  FSEL R194, R61, -INF , !P6 ;  /* 0xff8000003dc27808 */ /* 0x000fc40007000000 */
[----:B------:R-:W-:Y:S02]  /*21d60*/  FSEL R196, R63, -INF , !P4 ;  /* 0xff8000003fc47808 */ /* 0x000fe40006000000 */
[----:B------:R-:W-:-:S03]  /*21d70*/  ISETP.GE.AND P6, PT, R4, R8, PT ;  /* 0x000000080400720c */ /* 0x000fc60003fc6270 */
[----:B------:R-:W1:Y:S01]  /*21d80*/  MUFU.TANH R35, R35 ;  /* 0x0000002300237308 */ /* 0x000e620000002400 */
[----:B------:R-:W-:Y:S02]  /*21d90*/  ISETP.GE.AND P4, PT, R4, R6, PT ;  /* 0x000000060400720c */ /* 0x000fe40003f86270 */
[----:B------:R-:W-:Y:S02]  /*21da0*/  FSEL R210, R13, -INF , !P5 ;  /* 0xff8000000dd27808 */ /* 0x000fe40006800000 */
[----:B------:R-:W-:Y:S01]  /*21db0*/  FSEL R209, R12, -INF , !P3 ;  /* 0xff8000000cd17808 */ /* 0x000fe20005800000 */
[----:B----4-:R-:W-:Y:S01]  /*21dc0*/  FMUL.FTZ R7, R21, R0 ;  /* 0x0000000015077220 */ /* 0x010fe20000410000 */
[----:B------:R-:W-:Y:S02]  /*21dd0*/  IADD3 R4, R2, 0xd9, RZ ;  /* 0x000000d902047810 */ /* 0x000fe40007ffe0ff */
[C---:B------:R-:W-:Y:S02]  /*21de0*/  ISETP.GE.AND P5, PT, R5.reuse, R8, PT ;  /* 0x000000080500720c */ /* 0x040fe40003fa6270 */
[----:B------:R-:W-:Y:S01]  /*21df0*/  ISETP.GE.AND P3, PT, R5, R6, PT ;  /* 0x000000060500720c */ /* 0x000fe20003f66270 */
[----:B------:R-:W-:Y:S01]  /*21e00*/  FMUL.FTZ R5, R23, R0 ;  /* 0x0000000017057220 */ /* 0x000fe20000410000 */
[----:B------:R-:W4:Y:S01]  /*21e10*/  MUFU.TANH R41, R41 ;  /* 0x0000002900297308 */ /* 0x000f220000002400 */
[----:B---3--:R-:W-:-:S02]  /*21e20*/  FSEL R204, R45, -INF , !P6 ;  /* 0xff8000002dcc7808 */ /* 0x008fc40007000000 */
[----:B-1----:R-:W-:Y:S02]  /*21e30*/  FSEL R203, R47, -INF , !P4 ;  /* 0xff8000002fcb7808 */ /* 0x002fe40006000000 */
[----:B------:R-:W-:-:S03]  /*21e40*/  ISETP.GE.AND P6, PT, R4, R8, PT ;  /* 0x000000080400720c */ /* 0x000fc60003fc6270 */
[----:B------:R-:W1:Y:S01]  /*21e50*/  MUFU.TANH R43, R43 ;  /* 0x0000002b002b7308 */ /* 0x000e620000002400 */
[----:B------:R-:W-:Y:S02]  /*21e60*/  ISETP.GE.AND P4, PT, R4, R6, PT ;  /* 0x000000060400720c */ /* 0x000fe40003f86270 */
[----:B------:R-:W-:-:S05]  /*21e70*/  IADD3 R4, R2, 0xe9, RZ ;  /* 0x000000e902047810 */ /* 0x000fca0007ffe0ff */
[----:B------:R-:W3:Y:S01]  /*21e80*/  MUFU.TANH R29, R29 ;  /* 0x0000001d001d7308 */ /* 0x000ee20000002400 */
[----:B------:R-:W-:-:S07]  /*21e90*/  FSEL R214, R11, -INF , !P6 ;  /* 0xff8000000bd67808 */ /* 0x000fce0007000000 */
[----:B------:R-:W1:Y:S01]  /*21ea0*/  MUFU.TANH R31, R31 ;  /* 0x0000001f001f7308 */ /* 0x000e620000002400 */
[----:B------:R-:W-:Y:S02]  /*21eb0*/  FSEL R215, R10, -INF , !P4 ;  /* 0xff8000000ad77808 */ /* 0x000fe40006000000 */
[C---:B------:R-:W-:Y:S02]  /*21ec0*/  ISETP.GE.AND P6, PT, R4.reuse, R8, PT ;  /* 0x000000080400720c */ /* 0x040fe40003fc6270 */
[----:B------:R-:W-:-:S03]  /*21ed0*/  ISETP.GE.AND P4, PT, R4, R6, PT ;  /* 0x000000060400720c */ /* 0x000fc60003f86270 */
[----:B------:R-:W1:Y:S01]  /*21ee0*/  MUFU.TANH R7, R7 ;  /* 0x0000000700077308 */ /* 0x000e620000002400 */
[----:B------:R-:W-:-:S07]  /*21ef0*/  IADD3 R4, R2, 0xf1, RZ ;  /* 0x000000f102047810 */ /* 0x000fce0007ffe0ff */
[----:B------:R-:W3:Y:S01]  /*21f00*/  MUFU.TANH R5, R5 ;  /* 0x0000000500057308 */ /* 0x000ee20000002400 */
[----:B--2---:R-:W-:Y:S02]  /*21f10*/  FSEL R221, R33, -INF , !P5 ;  /* 0xff80000021dd7808 */ /* 0x004fe40006800000 */
[----:B------:R-:W-:Y:S02]  /*21f20*/  FSEL R218, R35, -INF , !P3 ;  /* 0xff80000023da7808 */ /* 0x000fe40005800000 */
[C---:B------:R-:W-:Y:S02]  /*21f30*/  ISETP.GE.AND P5, PT, R4.reuse, R8, PT ;  /* 0x000000080400720c */ /* 0x040fe40003fa6270 */
[----:B------:R-:W-:Y:S02]  /*21f40*/  ISETP.GE.AND P3, PT, R4, R6, PT ;  /* 0x000000060400720c */ /* 0x000fe40003f66270 */
[----:B------:R-:W-:Y:S01]  /*21f50*/  IADD3 R0, R2, 0xf9, RZ ;  /* 0x000000f902007810 */ /* 0x000fe20007ffe0ff */
[----:B------:R-:W-:Y:S01]  /*21f60*/  IMAD.MOV.U32 R247, RZ, RZ, R223 ;  /* 0x000000fffff77224 */ /* 0x000fe200078e00df */
[----:B------:R-:W-:-:S02]  /*21f70*/  MOV R251, R230 ;  /* 0x000000e600fb7202 */ /* 0x000fc40000000f00 */
[----:B----4-:R-:W-:Y:S02]  /*21f80*/  FSEL R223, R41, -INF , !P6 ;  /* 0xff80000029df7808 */ /* 0x010fe40007000000 */
[----:B-1----:R-:W-:Y:S02]  /*21f90*/  FSEL R225, R43, -INF , !P4 ;  /* 0xff8000002be17808 */ /* 0x002fe40006000000 */
[----:B---3--:R-:W-:Y:S02]  /*21fa0*/  FSEL R230, R29, -INF , !P5 ;  /* 0xff8000001de67808 */ /* 0x008fe40006800000 */
[----:B------:R-:W-:Y:S01]  /*21fb0*/  FSEL R227, R31, -INF , !P3 ;  /* 0xff8000001fe37808 */ /* 0x000fe20005800000 */
[----:B------:R-:W-:Y:S01]  /*21fc0*/  BSSY B1, `(.L_x_1415) ;  /* 0x0000103000017945 */ /* 0x000fe20003800000 */
[----:B------:R-:W-:Y:S01]  /*21fd0*/  BAR.SYNC.DEFER_BLOCKING 0x0 ;  /* 0x0000000000007b1d */ /* 0x000fe20000010000 */
[C---:B------:R-:W-:Y:S02]  /*21fe0*/  ISETP.GE.AND P6, PT, R2.reuse, R8, PT ;  /* 0x000000080200720c */ /* 0x040fe40003fc6270 */
[----:B------:R-:W-:-:S02]  /*21ff0*/  ISETP.GE.AND P4, PT, R2, R6, PT ;  /* 0x000000060200720c */ /* 0x000fc40003f86270 */
[C---:B------:R-:W-:Y:S02]  /*22000*/  ISETP.GE.AND P5, PT, R0.reuse, R8, PT ;  /* 0x000000080000720c */ /* 0x040fe40003fa6270 */
[----:B------:R-:W-:Y:S01]  /*22010*/  ISETP.GE.AND P3, PT, R0, R6, PT ;  /* 0x000000060000720c */ /* 0x000fe20003f66270 */
[----:B------:R-:W-:Y:S01]  /*22020*/  IMAD.MOV.U32 R234, RZ, RZ, R134 ;  /* 0x000000ffffea7224 */ /* 0x000fe200078e0086 */
[----:B------:R-:W-:Y:S01]  /*22030*/  FSEL R42, R251, -INF , !P6 ;  /* 0xff800000fb2a7808 */ /* 0x000fe20007000000 */
[----:B------:R-:W-:Y:S01]  /*22040*/  IMAD.MOV.U32 R235, RZ, RZ, R135 ;  /* 0x000000ffffeb7224 */ /* 0x000fe200078e0087 */
[----:B------:R-:W-:Y:S02]  /*22050*/  FSEL R134, R7, -INF , !P5 ;  /* 0xff80000007867808 */ /* 0x000fe40006800000 */
[----:B------:R-:W-:Y:S02]  /*22060*/  FSEL R37, R247, -INF , !P4 ;  /* 0xff800000f7257808 */ /* 0x000fe40006000000 */
[----:B------:R-:W-:Y:S01]  /*22070*/  FSEL R135, R5, -INF , !P3 ;  /* 0xff80000005877808 */ /* 0x000fe20005800000 */
[----:B------:R-:W-:Y:S05]  /*22080*/  @!P2 BRA `(.L_x_1416) ;  /* 0x00000f600000a947 */ /* 0x000fea0003800000 */
[----:B------:R-:W-:Y:S01]  /*22090*/  BSSY B0, `(.L_x_1417) ;  /* 0x0000042000007945 */ /* 0x000fe20003800000 */
[----:B------:R-:W-:Y:S05]  /*220a0*/  @!P0 BRA `(.L_x_1418) ;  /* 0x000003d000008947 */ /* 0x000fea0003800000 */
[----:B------:R-:W2:Y:S01]  /*220b0*/  LD.E R2, [R18.64+0x170] ;  /* 0x0001700612027980 */ /* 0x000ea2000c101900 */
[----:B------:R-:W-:-:S02]  /*220c0*/  IADD3 R10, R9, -0x100, RZ ;  /* 0xffffff00090a7810 */ /* 0x000fc40007ffe0ff */
[----:B------:R-:W-:Y:S02]  /*220d0*/  IABS R7, R9 ;  /* 0x0000000900077213 */ /* 0x000fe40000000000 */
        /* <DEDUP_REMOVED lines=58> */
.L_x_1418:
[----:B------:R-:W2:Y:S02]  /*22480*/  LD.E R0, [R18.64+0x38] ;  /* 0x0000380612007980 */ /* 0x000ea4000c101900 */
[----:B--2---:R-:W-:-:S04]  /*22490*/  LEA R0, -R0, RZ, 0x8 ;  /* 0x000000ff00007211 */ /* 0x004fc800078e41ff */
[----:B------:R-:W-:Y:S02]  /*224a0*/  SHF.R.S32.HI R2, RZ, 0x1f, R0 ;  /* 0x0000001fff027819 */ /* 0x000fe40000011400 */
.L_x_1419:
[----:B------:R-:W-:Y:S05]  /*224b0*/  BSYNC B0 ;  /* 0x0000000000007941 */ /* 0x000fea0003800000 */
.L_x_1417:
[----:B-----5:R-:W-:Y:S01]  /*224c0*/  @!P1 IADD3 R4, P2, R0, R117, RZ ;  /* 0x0000007500049210 */ /* 0x020fe20007f5e0ff */
[--C-:B------:R-:W-:Y:S01]  /*224d0*/  @!P1 IMAD.MOV.U32 R10, RZ, RZ, R0.reuse ;  /* 0x000000ffff0a9224 */ /* 0x100fe200078e0000 */
        /* <DEDUP_REMOVED lines=173> */
.L_x_1421:
[----:B------:R-:W-:Y:S05]  /*22fb0*/  BSYNC B0 ;  /* 0x0000000000007941 */ /* 0x000fea0003800000 */
.L_x_1420:
[----:B------:R-:W0:Y:S01]  /*22fc0*/  LDGDEPBAR ;  /* 0x00000000000079af */ /* 0x000e220000000000 */
[----:B------:R-:W-:-:S04]  /*22fd0*/  LEA R239, P0, R0, R239, 0x1 ;  /* 0x000000ef00ef7211 */ /* 0x000fc800078008ff */
[----:B------:R-:W-:-:S04]  /*22fe0*/  LEA.HI.X R242, R0, R242, R2, 0x1, P0 ;  /* 0x000000f200f27211 */ /* 0x000fc800000f0c02 */
.L_x_1416:
[----:B------:R-:W-:Y:S05]  /*22ff0*/  BSYNC B1 ;  /* 0x0000000000017941 */ /* 0x000fea0003800000 */
.L_x_1415:
[----:B-----5:R-:W-:Y:S01]  /*23000*/  FMNMX.FTZ R0, R3, R37, !PT ;  /* 0x0000002503007209 */ /* 0x020fe20007810000 */
[----:B------:R-:W3:Y:S03]  /*23010*/  LDL.LU R8, [R1+0xc] ;  /* 0x00000c0001087983 */ /* 0x000ee60000300800 */
[----:B------:R-:W-:Y:S01]  /*23020*/  FMNMX.FTZ R0, R44, R0, !PT ;  /* 0x000000002c007209 */ /* 0x000fe20007810000 */
[----:B------:R-:W4:Y:S03]  /*23030*/  LDL.LU R9, [R1+0x8] ;  /* 0x0000080001097983 */ /* 0x000f260000300800 */
[----:B------:R-:W-:Y:S01]  /*23040*/  FMNMX.FTZ R0, R110, R0, !PT ;  /* 0x000000006e007209 */ /* 0x000fe20007810000 */
[----:B-1----:R-:W-:Y:S03]  /*23050*/  LDSM.16.MT88.4 R12, [R178+0xa000] ;  /* 0x00a00000b20c783b */ /* 0x002fe60000004200 */
[----:B------:R-:W-:Y:S01]  /*23060*/  FMNMX.FTZ R2, R46, R0, !PT ;  /* 0x000000002e027209 */ /* 0x000fe20007810000 */
[----:B------:R-:W-:Y:S03]  /*23070*/  LDSM.16.MT88.4 R24, [R181+0xa000] ;  /* 0x00a00000b518783b */ /* 0x000fe60000004200 */
[----:B------:R-:W-:Y:S01]  /*23080*/  FMNMX.FTZ R2, R112, R2, !PT ;  /* 0x0000000270027209 */ /* 0x000fe20007810000 */
[----:B--2---:R-:W2:Y:S01]  /*23090*/  LD.E R0, [R18.64+0xdc] ;  /* 0x0000dc0612007980 */ /* 0x004ea2000c101900 */
        /* <DEDUP_REMOVED lines=125> */
[----:B------:R-:W3:Y:S01]  /*23870*/  SHFL.BFLY PT, R6, R4, 0x2, 0x1f ;  /* 0x0c401f0004067f89 */ /* 0x000ee200000e0000 */
[----:B-1----:R-:W-:-:S05]  /*23880*/  FMNMX.FTZ R2, R2, R5, !PT ;  /* 0x0000000502027209 */ /* 0x002fca0007810000 */
[----:B------:R-:W1:Y:S01]  /*23890*/  SHFL.BFLY PT, R5, R2, 0x1, 0x1f ;  /* 0x0c201f0002057f89 */ /* 0x000e6200000e0000 */
[----:B---3--:R-:W-:Y:S02]  /*238a0*/  FMNMX.FTZ R4, R4, R6, !PT ;  /* 0x0000000604047209 */ /* 0x008fe40007810000 */
[----:B------:R-:W-:-:S03]  /*238b0*/  MOV R17, R8 ;  /* 0x0000000800117202 */ /* 0x000fc60000000f00 */
[----:B------:R-:W3:Y:S01]  /*238c0*/  SHFL.BFLY PT, R6, R4, 0x1, 0x1f ;  /* 0x0c201f0004067f89 */ /* 0x000ee200000e0000 */
[----:B----4-:R-:W-:Y:S02]  /*238d0*/  MOV R16, R9 ;  /* 0x0000000900107202 */ /* 0x010fe40000000f00 */
[----:B------:R-:W-:Y:S02]  /*238e0*/  MOV R32, R17 ;  /* 0x0000001100207202 */ /* 0x000fe40000000f00 */
[----:B------:R-:W-:Y:S02]  /*238f0*/  MOV R33, R16 ;  /* 0x0000001000217202 */ /* 0x000fe40000000f00 */
[----:B-1----:R-:W-:Y:S02]  /*23900*/  FMNMX.FTZ R77, R2, R5, !PT ;  /* 0x00000005024d7209 */ /* 0x002fe40007810000 */
[----:B------:R-:W-:Y:S02]  /*23910*/  MOV R47, R33 ;  /* 0x00000021002f7202 */ /* 0x000fe40000000f00 */
[----:B------:R-:W-:Y:S01]  /*23920*/  FSETP.NEU.FTZ.AND P0, PT, R77, -INF , PT ;  /* 0xff8000004d00780b */ /* 0x000fe20003f1d000 */
[----:B--2---:R-:W-:Y:S01]  /*23930*/  FMUL.FTZ R5, R0, R77 ;  /* 0x0000004d00057220 */ /* 0x004fe20000410000 */
[----:B------:R-:W-:-:S02]  /*23940*/  MOV R119, R32 ;  /* 0x0000002000777202 */ /* 0x000fc40000000f00 */
[----:B------:R-:W-:Y:S02]  /*23950*/  LDSM.16.MT88.4 R32, [R181+0xa800] ;  /* 0x00a80000b520783b */ /* 0x000fe40000004200 */
[----:B------:R-:W-:-:S05]  /*23960*/  FSEL R5, R5, RZ, P0 ;  /* 0x000000ff05057208 */ /* 0x000fca0000000000 */
[----:B------:R-:W-:Y:S01]  /*23970*/  FFMA.FTZ R2, R37, R0, -R5 ;  /* 0x0000000025027223 */ /* 0x000fe20000010805 */
[----:B---3--:R-:W-:Y:S02]  /*23980*/  FMNMX.FTZ R76, R4, R6, !PT ;  /* 0x00000006044c7209 */ /* 0x008fe40007810000 */
        /* <DEDUP_REMOVED lines=14> */
[----:B------:R-:W-:Y:S02]  /*23a70*/  FMUL.FTZ R151, R151, R3 ;  /* 0x0000000397977220 */ /* 0x000fe40000410000 */
[----:B-1----:R-:W-:Y:S01]  /*23a80*/  FFMA.FTZ R2, R110, R0, -R5 ;  /* 0x000000006e027223 */ /* 0x002fe20000010805 */
[----:B---3--:R-:W-:Y:S01]  /*23a90*/  F2FP.BF16.PACK_AB R9, R44, R117 ;  /* 0x000000752c09723e */ /* 0x008fe200000010ff */
[----:B------:R-:W-:-:S02]  /*23aa0*/  FMUL.FTZ R158, R158, R3 ;  /* 0x000000039e9e7220 */ /* 0x000fc40000410000 */
[----:B------:R1:W2:Y:S01]  /*23ab0*/  MUFU.EX2 R10, R2 ;  /* 0x00000002000a7308 */ /* 0x0002a20000000800 */
        /* <DEDUP_REMOVED lines=8> */
[----:B-1----:R-:W-:Y:S01]  /*23b40*/  FFMA.FTZ R2, R46, R0, -R5 ;  /* 0x000000002e027223 */ /* 0x002fe20000010805 */
[----:B--2---:R-:W-:Y:S01]  /*23b50*/  MOV R46, R10 ;  /* 0x0000000a002e7202 */ /* 0x004fe20000000f00 */
        /* <DEDUP_REMOVED lines=20> */
[----:B------:R-:W1:Y:S01]  /*23ca0*/  MUFU.EX2 R18, R2 ;  /* 0x0000000200127308 */ /* 0x000e620000000800 */
        /* <DEDUP_REMOVED lines=9> */
[----:B-1----:R-:W-:Y:S01]  /*23d40*/  MOV R166, R18 ;  /* 0x0000001200a67202 */ /* 0x002fe20000000f00 */
[----:B------:R-:W-:Y:S01]  /*23d50*/  FFMA.FTZ R2, R52, R0, -R5 ;  /* 0x0000000034027223 */ /* 0x000fe20000010805 */
[----:B------:R-:W1:Y:S01]  /*23d60*/  LDSM.16.MT88.4 R16, [R179+0xa000] ;  /* 0x00a00000b310783b */ /* 0x000e620000004200 */
[-C--:B------:R-:W-:Y:S01]  /*23d70*/  FMUL.FTZ R145, R145, R4.reuse ;  /* 0x0000000491917220 */ /* 0x080fe20000410000 */
[----:B------:R-:W-:Y:S01]  /*23d80*/  HMMA.16816.F32.BF16 R36, R8, R24, R156 ;  /* 0x000000180824723c */ /* 0x000fe2000004189c */
[----:B------:R2:W3:Y:S01]  /*23d90*/  MUFU.EX2 R164, R2 ;  /* 0x0000000200a47308 */ /* 0x0004e20000000800 */
[-C--:B------:R-:W-:Y:S02]  /*23da0*/  FMUL.FTZ R160, R160, R4.reuse ;  /* 0x00000004a0a07220 */ /* 0x080fe40000410000 */
[----:B------:R-:W-:-:S02]  /*23db0*/  FMUL.FTZ R161, R161, R4 ;  /* 0x00000004a1a17220 */ /* 0x000fc40000410000 */
[-C--:B------:R-:W-:Y:S01]  /*23dc0*/  FMUL.FTZ R140, R140, R4.reuse ;  /* 0x000000048c8c7220 */ /* 0x080fe20000410000 */
[----:B------:R-:W-:Y:S01]  /*23dd0*/  MOV R156, R45 ;  /* 0x0000002d009c7202 */ /* 0x000fe20000000f00 */
[C---:B------:R-:W-:Y:S01]  /*23de0*/  HMMA.16816.F32.BF16 R48, R8.reuse, R26, R152 ;  /* 0x0000001a0830723c */ /* 0x040fe20000041898 */
[----:B------:R-:W4:Y:S01]  /*23df0*/  LDSM.16.MT88.4 R24, [R178+0xa800] ;  /* 0x00a80000b218783b */ /* 0x000f220000004200 */
[-C--:B------:R-:W-:Y:S02]  /*23e00*/  FMUL.FTZ R141, R141, R4.reuse ;  /* 0x000000048d8d7220 */ /* 0x080fe40000410000 */
[-C--:B------:R-:W-:Y:S02]  /*23e10*/  FMUL.FTZ R136, R136, R4.reuse ;  /* 0x0000000488887220 */ /* 0x080fe40000410000 */
[----:B------:R-:W-:Y:S01]  /*23e20*/  FMUL.FTZ R137, R137, R4 ;  /* 0x0000000489897220 */ /* 0x000fe20000410000 */
[----:B------:R-:W-:Y:S01]  /*23e30*/  MOV R155, R46 ;  /* 0x0000002e009b7202 */ /* 0x000fe20000000f00 */
[----:B------:R-:W-:Y:S01]  /*23e40*/  HMMA.16816.F32.BF16 R40, R8, R14, R160 ;  /* 0x0000000e0828723c */ /* 0x000fe200000418a0 */
[----:B--2---:R-:W-:Y:S01]  /*23e50*/  FFMA.FTZ R2, R114, R0, -R5 ;  /* 0x0000000072027223 */ /* 0x004fe20000010805 */
[----:B------:R-:W-:-:S02]  /*23e60*/  MOV R153, R61 ;  /* 0x0000003d00997202 */ /* 0x000fc40000000f00 */
[----:B------:R-:W-:Y:S01]  /*23e70*/  MOV R154, R63 ;  /* 0x0000003f009a7202 */ /* 0x000fe20000000f00 */
[----:B------:R2:W-:Y:S01]  /*23e80*/  MUFU.EX2 R12, R2 ;  /* 0x00000002000c7308 */ /* 0x0005e20000000800 */
[----:B------:R-:W-:Y:S02]  /*23e90*/  MOV R114, R44 ;  /* 0x0000002c00727202 */ /* 0x000fe40000000f00 */
[C---:B------:R-:W-:Y:S08]  /*23ea0*/  HMMA.16816.F32.BF16 R140, R8.reuse, R20, R140 ;  /* 0x00000014088c723c */ /* 0x040ff0000004188c */
[----:B------:R-:W-:Y:S01]  /*23eb0*/  HMMA.16816.F32.BF16 R20, R8, R22, R136 ;  /* 0x000000160814723c */ /* 0x000fe20000041888 */
[----:B--2---:R-:W-:-:S07]  /*23ec0*/  FFMA.FTZ R2, R53, R0, -R5 ;  /* 0x0000000035027223 */ /* 0x004fce0000010805 */
[C---:B-1----:R-:W-:Y:S01]  /*23ed0*/  HMMA.16816.F32.BF16 R56, R8.reuse, R16, R148 ;  /* 0x000000100838723c */ /* 0x042fe20000041894 */
[----:B------:R1:W2:Y:S06]  /*23ee0*/  MUFU.EX2 R13, R2 ;  /* 0x00000002000d7308 */ /* 0x0002ac0000000800 */
[----:B------:R-:W-:Y:S01]  /*23ef0*/  MOV R150, R156 ;  /* 0x0000009c00967202 */ /* 0x000fe20000000f00 */
[----:B------:R-:W-:Y:S01]  /*23f00*/  HMMA.16816.F32.BF16 R144, R8, R18, R144 ;  /* 0x000000120890723c */ /* 0x000fe20000041890 */
[----:B------:R-:W4:Y:S01]  /*23f10*/  LDSM.16.MT88.4 R16, [R179+0xa800] ;  /* 0x00a80000b310783b */ /* 0x000f220000004200 */
[----:B------:R-:W-:-:S05]  /*23f20*/  MOV R148, R155 ;  /* 0x0000009b00947202 */ /* 0x000fca0000000f00 */
[----:B---3--:R-:W-:Y:S01]  /*23f30*/  F2FP.BF16.PACK_AB R9, R164, R166 ;  /* 0x000000a6a409723e */ /* 0x008fe200000010ff */
[--C-:B-1----:R-:W-:Y:S01]  /*23f40*/  FFMA.FTZ R2, R115, R0, -R7.reuse ;  /* 0x0000000073027223 */ /* 0x102fe20000010807 */
[----:B--2---:R-:W-:Y:S02]  /*23f50*/  MOV R149, R13 ;  /* 0x0000000d00957202 */ /* 0x004fe40000000f00 */
[----:B------:R-:W-:Y:S01]  /*23f60*/  MOV R115, R110 ;  /* 0x0000006e00737202 */ /* 0x000fe20000000f00 */
[----:B------:R1:W-:Y:S01]  /*23f70*/  MUFU.EX2 R165, R2 ;  /* 0x0000000200a57308 */ /* 0x0003e20000000800 */
[----:B------:R-:W-:Y:S02]  /*23f80*/  MOV R110, R119 ;  /* 0x00000077006e7202 */ /* 0x000fe40000000f00 */
[----:B------:R-:W-:Y:S01]  /*23f90*/  MOV R119, R47 ;  /* 0x0000002f00777202 */ /* 0x000fe20000000f00 */
[----:B-1----:R-:W-:-:S04]  /*23fa0*/  FFMA.FTZ R2, R54, R0, -R7 ;  /* 0x0000000036027223 */ /* 0x002fc80000010807 */
[----:B------:R1:W2:Y:S02]  /*23fb0*/  MUFU.EX2 R52, R2 ;  /* 0x0000000200347308 */ /* 0x0002a40000000800 */
[--C-:B-1----:R-:W-:Y:S01]  /*23fc0*/  FFMA.FTZ R2, R116, R0, -R7.reuse ;  /* 0x0000000074027223 */ /* 0x102fe20000010807 */
[----:B------:R-:W-:Y:S02]  /*23fd0*/  MOV R116, R12 ;  /* 0x0000000c00747202 */ /* 0x000fe40000000f00 */
[----:B------:R-:W1:Y:S03]  /*23fe0*/  LDSM.16.MT88.4 R12, [R180+0xa800] ;  /* 0x00a80000b40c783b */ /* 0x000e660000004200 */
[----:B------:R3:W-:Y:S01]  /*23ff0*/  MUFU.EX2 R151, R2 ;  /* 0x0000000200977308 */ /* 0x0007e20000000800 */
[----:B--2---:R-:W-:Y:S02]  /*24000*/  F2FP.BF16.PACK_AB R8, R52, R165 ;  /* 0x000000a53408723e */ /* 0x004fe400000010ff */
[----:B------:R-:W-:Y:S01]  /*24010*/  F2FP.BF16.PACK_AB R11, R149, R116 ;  /* 0x00000074950b723e */ /* 0x000fe200000010ff */
[----:B---3--:R-:W-:-:S04]  /*24020*/  FFMA.FTZ R2, R55, R0, -R7 ;  /* 0x0000000037027223 */ /* 0x008fc80000010807 */
[----:B------:R2:W3:Y:S02]  /*24030*/  MUFU.EX2 R112, R2 ;  /* 0x0000000200707308 */ /* 0x0004e40000000800 */
[----:B--2---:R-:W-:Y:S01]  /*24040*/  FFMA.FTZ R2, R118, R0, -R5 ;  /* 0x0000000076027223 */ /* 0x004fe20000010805 */
[----:B---3--:R-:W-:-:S05]  /*24050*/  F2FP.BF16.PACK_AB R10, R112, R151 ;  /* 0x00000097700a723e */ /* 0x008fca00000010ff */
[----:B------:R2:W-:Y:S02]  /*24060*/  MUFU.EX2 R252, R2 ;  /* 0x0000000200fc7308 */ /* 0x0005e40000000800 */
[C---:B----4-:R-:W-:Y:S08]  /*24070*/  HMMA.16816.F32.BF16 R28, R8.reuse, R24, R28 ;  /* 0x00000018081c723c */ /* 0x050ff0000004181c */
[----:B------:R-:W-:Y:S01]  /*24080*/  HMMA.16816.F32.BF16 R40, R8, R26, R40 ;  /* 0x0000001a0828723c */ /* 0x000fe20000041828 */
[----:B------:R-:W3:Y:S01]  /*24090*/  LDSM.16.MT88.4 R24, [R178+0xb000] ;  /* 0x00b00000b218783b */ /* 0x000ee20000004200 */
[----:B--2---:R-:W-:-:S04]  /*240a0*/  FFMA.FTZ R2, R60, R0, -R5 ;  /* 0x000000003c027223 */ /* 0x004fc80000010805 */
[----:B------:R2:W4:Y:S02]  /*240b0*/  MUFU.EX2 R111, R2 ;  /* 0x00000002006f7308 */ /* 0x0005240000000800 */
[C---:B------:R-:W-:Y:S08]  /*240c0*/  HMMA.16816.F32.BF16 R36, R8.reuse, R32, R36 ;  /* 0x000000200824723c */ /* 0x040ff00000041824 */
[----:B------:R-:W-:Y:S01]  /*240d0*/  HMMA.16816.F32.BF16 R48, R8, R34, R48 ;  /* 0x000000220830723c */ /* 0x000fe20000041830 */
[----:B------:R-:W3:Y:S01]  /*240e0*/  LDSM.16.MT88.4 R32, [R181+0xb000] ;  /* 0x00b00000b520783b */ /* 0x000ee20000004200 */
[----:B--2---:R-:W-:-:S06]  /*240f0*/  FFMA.FTZ R2, R120, R0, -R5 ;  /* 0x0000000078027223 */ /* 0x004fcc0000010805 */
[C---:B------:R-:W-:Y:S01]  /*24100*/  HMMA.16816.F32.BF16 R56, R8.reuse, R16, R56 ;  /* 0x000000100838723c */ /* 0x040fe20000041838 */
[----:B------:R2:W-:Y:S07]  /*24110*/  MUFU.EX2 R251, R2 ;  /* 0x0000000200fb7308 */ /* 0x0005ee0000000800 */
[C---:B------:R-:W-:Y:S01]  /*24120*/  HMMA.16816.F32.BF16 R68, R8.reuse, R18, R144 ;  /* 0x000000120844723c */ /* 0x040fe20000041890 */
[----:B------:R-:W3:Y:S07]  /*24130*/  LDSM.16.MT88.4 R16, [R179+0xb000] ;  /* 0x00b00000b310783b */ /* 0x000eee0000004200 */
[----:B-1----:R-:W-:Y:S01]  /*24140*/  HMMA.16816.F32.BF16 R140, R8, R12, R140 ;  /* 0x0000000c088c723c */ /* 0x002fe2000004188c */
[----:B--2---:R-:W-:-:S04]  /*24150*/  FFMA.FTZ R2, R121, R0, -R7 ;  /* 0x0000000079027223 */ /* 0x004fc80000010807 */
[----:B------:R1:W-:Y:S03]  /*24160*/  MUFU.EX2 R249, R2 ;  /* 0x0000000200f97308 */ /* 0x0003e60000000800 */
[----:B------:R-:W-:Y:S01]  /*24170*/  HMMA.16816.F32.BF16 R20, R8, R14, R20 ;  /* 0x0000000e0814723c */ /* 0x000fe20000041814 */
[----:B------:R-:W2:Y:S06]  /*24180*/  LDSM.16.MT88.4 R12, [R180+0xb000] ;  /* 0x00b00000b40c783b */ /* 0x000eac0000004200 */
        /* <DEDUP_REMOVED lines=14> */
[C---:B---3--:R-:W-:Y:S08]  /*24270*/  HMMA.16816.F32.BF16 R28, R8.reuse, R24, R28 ;  /* 0x00000018081c723c */ /* 0x048ff0000004181c */
[----:B------:R-:W-:Y:S01]  /*24280*/  HMMA.16816.F32.BF16 R40, R8, R26, R40 ;  /* 0x0000001a0828723c */ /* 0x000fe20000041828 */
[----:B------:R-:W3:Y:S01]  /*24290*/  LDSM.16.MT88.4 R24, [R178+0xb800] ;  /* 0x00b80000b218783b */ /* 0x000ee20000004200 */
[----:B-1----:R-:W-:Y:S01]  /*242a0*/  FFMA.FTZ R2, R72, R0, -R5 ;  /* 0x0000000048027223 */ /* 0x002fe20000010805 */
[----:B------:R-:W-:-:S03]  /*242b0*/  MOV R72, R165 ;  /* 0x000000a500487202 */ /* 0x000fc60000000f00 */
[----:B------:R1:W4:Y:S02]  /*242c0*/  MUFU.EX2 R238, R2 ;  /* 0x0000000200ee7308 */ /* 0x0003240000000800 */
[C---:B------:R-:W-:Y:S08]  /*242d0*/  HMMA.16816.F32.BF16 R36, R8.reuse, R32, R36 ;  /* 0x000000200824723c */ /* 0x040ff00000041824 */
[----:B------:R-:W-:Y:S01]  /*242e0*/  HMMA.16816.F32.BF16 R48, R8, R34, R48 ;  /* 0x000000220830723c */ /* 0x000fe20000041830 */
[----:B------:R-:W3:Y:S01]  /*242f0*/  LDSM.16.MT88.4 R32, [R181+0xb800] ;  /* 0x00b80000b520783b */ /* 0x000ee20000004200 */
[----:B-1----:R-:W-:-:S06]  /*24300*/  FFMA.FTZ R2, R125, R0, -R5 ;  /* 0x000000007d027223 */ /* 0x002fcc0000010805 */
[C---:B------:R-:W-:Y:S01]  /*24310*/  HMMA.16816.F32.BF16 R56, R8.reuse, R16, R56 ;  /* 0x000000100838723c */ /* 0x040fe20000041838 */
[----:B------:R1:W-:Y:S07]  /*24320*/  MUFU.EX2 R236, R2 ;  /* 0x0000000200ec7308 */ /* 0x0003ee0000000800 */
[C---:B------:R-:W-:Y:S01]  /*24330*/  HMMA.16816.F32.BF16 R68, R8.reuse, R18, R68 ;  /* 0x000000120844723c */ /* 0x040fe20000041844 */
[----:B------:R-:W3:Y:S07]  /*24340*/  LDSM.16.MT88.4 R16, [R179+0xb800] ;  /* 0x00b80000b310783b */ /* 0x000eee0000004200 */
[----:B--2---:R-:W-:Y:S01]  /*24350*/  HMMA.16816.F32.BF16 R140, R8, R12, R140 ;  /* 0x0000000c088c723c */ /* 0x004fe2000004188c */
[----:B-1----:R-:W-:-:S04]  /*24360*/  FFMA.FTZ R2, R126, R0, -R7 ;  /* 0x000000007e027223 */ /* 0x002fc80000010807 */
[----:B------:R1:W-:Y:S03]  /*24370*/  MUFU.EX2 R167, R2 ;  /* 0x0000000200a77308 */ /* 0x0003e60000000800 */
[----:B------:R-:W-:Y:S01]  /*24380*/  HMMA.16816.F32.BF16 R20, R8, R14, R20 ;  /* 0x0000000e0814723c */ /* 0x000fe20000041814 */
[----:B------:R-:W2:Y:S06]  /*24390*/  LDSM.16.MT88.4 R12, [R180+0xb800] ;  /* 0x00b80000b40c783b */ /* 0x000eac0000004200 */
[----:B----4-:R-:W-:Y:S01]  /*243a0*/  F2FP.BF16.PACK_AB R9, R238, R237 ;  /* 0x000000edee09723e */ /* 0x010fe200000010ff */
[----:B-1----:R-:W-:Y:S01]  /*243b0*/  FFMA.FTZ R2, R73, R0, -R7 ;  /* 0x0000000049027223 */ /* 0x002fe20000010807 */
[----:B------:R-:W-:-:S03]  /*243c0*/  MOV R73, R166 ;  /* 0x000000a600497202 */ /* 0x000fc60000000f00 */
[----:B------:R1:W4:Y:S02]  /*243d0*/  MUFU.EX2 R166, R2 ;  /* 0x0000000200a67308 */ /* 0x0003240000000800 */
[----:B-1----:R-:W-:Y:S01]  /*243e0*/  FFMA.FTZ R2, R127, R0, -R7 ;  /* 0x000000007f027223 */ /* 0x002fe20000010807 */
[----:B----4-:R-:W-:-:S05]  /*243f0*/  F2FP.BF16.PACK_AB R8, R166, R167 ;  /* 0x000000a7a608723e */ /* 0x010fca00000010ff */
[----:B------:R1:W-:Y:S02]  /*24400*/  MUFU.EX2 R165, R2 ;  /* 0x0000000200a57308 */ /* 0x0003e40000000800 */
[----:B-1----:R-:W-:Y:S01]  /*24410*/  FFMA.FTZ R2, R74, R0, -R7 ;  /* 0x000000004a027223 */ /* 0x002fe20000010807 */
[----:B------:R-:W-:-:S05]  /*24420*/  MOV R74, R164 ;  /* 0x000000a4004a7202 */ /* 0x000fca0000000f00 */
[----:B------:R1:W4:Y:S02]  /*24430*/  MUFU.EX2 R164, R2 ;  /* 0x0000000200a47308 */ /* 0x0003240000000800 */
[----:B-1----:R-:W-:Y:S01]  /*24440*/  FFMA.FTZ R2, R75, R0, -R5 ;  /* 0x000000004b027223 */ /* 0x002fe20000010805 */
[----:B----4-:R-:W-:Y:S02]  /*24450*/  F2FP.BF16.PACK_AB R10, R164, R165 ;  /* 0x000000a5a40a723e */ /* 0x010fe400000010ff */
[----:B------:R-:W-:-:S03]  /*24460*/  MOV R75, R52 ;  /* 0x00000034004b7202 */ /* 0x000fc60000000f00 */
[----:B------:R1:W4:Y:S02]  /*24470*/  MUFU.EX2 R163, R2 ;  /* 0x0000000200a37308 */ /* 0x0003240000000800 */
[----:B-1----:R-:W-:Y:S01]  /*24480*/  FFMA.FTZ R2, R128, R0, -R5 ;  /* 0x0000000080027223 */ /* 0x002fe20000010805 */
[----:B----4-:R-:W-:-:S05]  /*24490*/  F2FP.BF16.PACK_AB R11, R163, R236 ;  /* 0x000000eca30b723e */ /* 0x010fca00000010ff */
[----:B------:R1:W-:Y:S02]  /*244a0*/  MUFU.EX2 R161, R2 ;  /* 0x0000000200a17308 */ /* 0x0003e40000000800 */
[C---:B---3--:R-:W-:Y:S01]  /*244b0*/  HMMA.16816.F32.BF16 R52, R8.reuse, R24, R28 ;  /* 0x000000180834723c */ /* 0x048fe2000004181c */
[----:B------:R-:W3:Y:S07]  /*244c0*/  LDSM.16.MT88.4 R28, [R178+0xc000] ;  /* 0x00c00000b21c783b */ /* 0x000eee0000004200 */
[----:B------:R-:W-:Y:S01]  /*244d0*/  HMMA.16816.F32.BF16 R60, R8, R26, R40 ;  /* 0x0000001a083c723c */ /* 0x000fe20000041828 */
[----:B------:R-:W4:Y:S01]  /*244e0*/  LDSM.16.MT88.4 R24, [R181+0xc000] ;  /* 0x00c00000b518783b */ /* 0x000f220000004200 */
[----:B-1----:R-:W-:Y:S01]  /*244f0*/  FFMA.FTZ R2, R78, R0, -R5 ;  /* 0x000000004e027223 */ /* 0x002fe20000010805 */
[----:B------:R-:W-:-:S03]  /*24500*/  MOV R78, R111 ;  /* 0x0000006f004e7202 */ /* 0x000fc60000000f00 */
[----:B------:R1:W1:Y:S02]  /*24510*/  MUFU.EX2 R162, R2 ;  /* 0x0000000200a27308 */ /* 0x0002640000000800 */
[C---:B------:R-:W-:Y:S08]  /*24520*/  HMMA.16816.F32.BF16 R44, R8.reuse, R32, R36 ;  /* 0x00000020082c723c */ /* 0x040ff00000041824 */
[----:B------:R-:W-:Y:S01]  /*24530*/  HMMA.16816.F32.BF16 R40, R8, R34, R48 ;  /* 0x000000220828723c */ /* 0x000fe20000041830 */
[----:B-1----:R-:W-:-:S07]  /*24540*/  FFMA.FTZ R2, R129, R0, -R5 ;  /* 0x0000000081027223 */ /* 0x002fce0000010805 */
        /* <DEDUP_REMOVED lines=9> */
[----:B------:R-:W-:Y:S01]  /*245e0*/  F2FP.BF16.PACK_AB R9, R162, R161 ;  /* 0x000000a1a209723e */ /* 0x000fe200000010ff */
[----:B-1----:R-:W-:Y:S01]  /*245f0*/  FFMA.FTZ R2, R79, R0, -R7 ;  /* 0x000000004f027223 */ /* 0x002fe20000010807 */
[----:B------:R-:W-:-:S03]  /*24600*/  MOV R79, R112 ;  /* 0x00000070004f7202 */ /* 0x000fc60000000f00 */
[----:B------:R1:W1:Y:S02]  /*24610*/  MUFU.EX2 R158, R2 ;  /* 0x00000002009e7308 */ /* 0x0002640000000800 */
[----:B-1----:R-:W-:Y:S01]  /*24620*/  FFMA.FTZ R2, R131, R0, -R7 ;  /* 0x0000000083027223 */ /* 0x002fe20000010807 */
[----:B------:R-:W-:-:S05]  /*24630*/  F2FP.BF16.PACK_AB R8, R158, R159 ;  /* 0x0000009f9e08723e */ /* 0x000fca00000010ff */
[----:B------:R1:W-:Y:S02]  /*24640*/  MUFU.EX2 R157, R2 ;  /* 0x00000002009d7308 */ /* 0x0003e40000000800 */
[----:B-1----:R-:W-:Y:S01]  /*24650*/  FFMA.FTZ R2, R80, R0, -R7 ;  /* 0x0000000050027223 */ /* 0x002fe20000010807 */
[----:B------:R-:W-:-:S05]  /*24660*/  MOV R80, R153 ;  /* 0x0000009900507202 */ /* 0x000fca0000000f00 */
[----:B------:R1:W1:Y:S02]  /*24670*/  MUFU.EX2 R156, R2 ;  /* 0x00000002009c7308 */ /* 0x0002640000000800 */
[----:B-1----:R-:W-:Y:S01]  /*24680*/  FFMA.FTZ R2, R81, R0, -R5 ;  /* 0x0000000051027223 */ /* 0x002fe20000010805 */
[----:B------:R-:W-:Y:S02]  /*24690*/  MOV R81, R154 ;  /* 0x0000009a00517202 */ /* 0x000fe40000000f00 */
[----:B------:R-:W-:-:S03]  /*246a0*/  F2FP.BF16.PACK_AB R10, R156, R157 ;  /* 0x0000009d9c0a723e */ /* 0x000fc600000010ff */
[----:B------:R1:W1:Y:S02]  /*246b0*/  MUFU.EX2 R155, R2 ;  /* 0x00000002009b7308 */ /* 0x0002640000000800 */
[----:B-1----:R-:W-:Y:S01]  /*246c0*/  FFMA.FTZ R2, R170, R0, -R5 ;  /* 0x00000000aa027223 */ /* 0x002fe20000010805 */
[----:B------:R-:W-:Y:S02]  /*246d0*/  MOV R170, R149 ;  /* 0x0000009500aa7202 */ /* 0x000fe40000000f00 */
[----:B------:R-:W-:-:S03]  /*246e0*/  F2FP.BF16.PACK_AB R11, R155, R160 ;  /* 0x000000a09b0b723e */ /* 0x000fc600000010ff */
[----:B------:R1:W-:Y:S04]  /*246f0*/  MUFU.EX2 R153, R2 ;  /* 0x0000000200997308 */ /* 0x0003e80000000800 */
[C---:B---3--:R-:W-:Y:S08]  /*24700*/  HMMA.16816.F32.BF16 R48, R8.reuse, R28, R52 ;  /* 0x0000001c0830723c */ /* 0x048ff00000041834 */
[----:B----4-:R-:W-:Y:S01]  /*24710*/  HMMA.16816.F32.BF16 R44, R8, R24, R44 ;  /* 0x00000018082c723c */ /* 0x010fe2000004182c */
[----:B-1----:R-:W-:Y:S01]  /*24720*/  FFMA.FTZ R2, R82, R0, -R5 ;  /* 0x0000000052027223 */ /* 0x002fe20000010805 */
[----:B------:R-:W-:-:S03]  /*24730*/  MOV R82, R115 ;  /* 0x0000007300527202 */ /* 0x000fc60000000f00 */
[----:B------:R1:W3:Y:S03]  /*24740*/  MUFU.EX2 R154, R2 ;  /* 0x00000002009a7308 */ /* 0x0002e60000000800 */
[C---:B------:R-:W-:Y:S01]  /*24750*/  HMMA.16816.F32.BF16 R52, R8.reuse, R26, R40 ;  /* 0x0000001a0834723c */ /* 0x040fe20000041828 */
[----:B------:R-:W4:Y:S07]  /*24760*/  LDSM.16.MT88.4 R24, [R181+0xc800] ;  /* 0x00c80000b518783b */ /* 0x000f2e0000004200 */
[----:B------:R-:W-:Y:S01]  /*24770*/  HMMA.16816.F32.BF16 R36, R8, R16, R36 ;  /* 0x000000100824723c */ /* 0x000fe20000041824 */
[----:B-1----:R-:W-:Y:S01]  /*24780*/  FFMA.FTZ R2, R171, R0, -R5 ;  /* 0x00000000ab027223 */ /* 0x002fe20000010805 */
[----:B------:R-:W-:-:S06]  /*24790*/  MOV R171, R151 ;  /* 0x0000009700ab7202 */ /* 0x000fcc0000000f00 */
[C---:B------:R-:W-:Y:S01]  /*247a0*/  HMMA.16816.F32.BF16 R68, R8.reuse, R18, R68 ;  /* 0x000000120844723c */ /* 0x040fe20000041844 */
[----:B------:R-:W1:Y:S01]  /*247b0*/  LDSM.16.MT88.4 R16, [R179+0xc800] ;  /* 0x00c80000b310783b */ /* 0x000e620000004200 */
[----:B------:R3:W-:Y:S06]  /*247c0*/  MUFU.EX2 R152, R2 ;  /* 0x0000000200987308 */ /* 0x0007ec0000000800 */
[C---:B--2---:R-:W-:Y:S08]  /*247d0*/  HMMA.16816.F32.BF16 R32, R8.reuse, R12, R32 ;  /* 0x0000000c0820723c */ /* 0x044ff00000041820 */
[----:B------:R-:W-:Y:S01]  /*247e0*/  HMMA.16816.F32.BF16 R20, R8, R14, R20 ;  /* 0x0000000e0814723c */ /* 0x000fe20000041814 */
[----:B------:R-:W2:Y:S01]  /*247f0*/  LDSM.16.MT88.4 R12, [R180+0xc800] ;  /* 0x00c80000b40c783b */ /* 0x000ea20000004200 */
[----:B---3--:R-:W-:Y:S01]  /*24800*/  FFMA.FTZ R2, R172, R0, -R7 ;  /* 0x00000000ac027223 */ /* 0x008fe20000010807 */
[----:B------:R-:W-:-:S03]  /*24810*/  MOV R172, R116 ;  /* 0x0000007400ac7202 */ /* 0x000fc60000000f00 */
[----:B------:R3:W-:Y:S02]  /*24820*/  MUFU.EX2 R151, R2 ;  /* 0x0000000200977308 */ /* 0x0007e40000000800 */
[----:B------:R-:W-:Y:S01]  /*24830*/  HMMA.16816.F32.BF16 R60, R8, R30, R60 ;  /* 0x0000001e083c723c */ /* 0x000fe2000004183c */
[----:B------:R-:W1:Y:S06]  /*24840*/  LDSM.16.MT88.4 R28, [R178+0xc800] ;  /* 0x00c80000b21c783b */ /* 0x000e6c0000004200 */
[----:B------:R-:W-:Y:S01]  /*24850*/  F2FP.BF16.PACK_AB R9, R154, R153 ;  /* 0x000000999a09723e */ /* 0x000fe200000010ff */
[----:B---3--:R-:W-:Y:S01]  /*24860*/  FFMA.FTZ R2, R83, R0, -R7 ;  /* 0x0000000053027223 */ /* 0x008fe20000010807 */
[----:B------:R-:W-:-:S03]  /*24870*/  MOV R83, R150 ;  /* 0x0000009600537202 */ /* 0x000fc60000000f00 */
[----:B------:R3:W2:Y:S02]  /*24880*/  MUFU.EX2 R150, R2 ;  /* 0x0000000200967308 */ /* 0x0006a40000000800 */
[----:B---3--:R-:W-:Y:S01]  /*24890*/  FFMA.FTZ R2, R173, R0, -R7 ;  /* 0x00000000ad027223 */ /* 0x008fe20000010807 */
[----:B------:R-:W-:Y:S02]  /*248a0*/  MOV R173, R148 ;  /* 0x0000009400ad7202 */ /* 0x000fe40000000f00 */
[----:B--2---:R-:W-:-:S03]  /*248b0*/  F2FP.BF16.PACK_AB R8, R150, R151 ;  /* 0x000000979608723e */ /* 0x004fc600000010ff */
[----:B------:R2:W-:Y:S02]  /*248c0*/  MUFU.EX2 R149, R2 ;  /* 0x0000000200957308 */ /* 0x0005e40000000800 */
[----:B--2---:R-:W-:Y:S01]  /*248d0*/  FFMA.FTZ R2, R84, R0, -R7 ;  /* 0x0000000054027223 */ /* 0x004fe20000010807 */
[----:B------:R-:W-:-:S05]  /*248e0*/  MOV R84, R114 ;  /* 0x0000007200547202 */ /* 0x000fca0000000f00 */
        /* <DEDUP_REMOVED lines=9> */
[----:B----4-:R-:W-:Y:S01]  /*24980*/  HMMA.16816.F32.BF16 R44, R8, R24, R44 ;  /* 0x00000018082c723c */ /* 0x010fe2000004182c */
[----:B------:R-:W-:Y:S01]  /*24990*/  FFMA.FTZ R4, R85, R4, R175 ;  /* 0x0000000455047223 */ /* 0x000fe200000100af */
[----:B------:R-:W-:-:S03]  /*249a0*/  MOV R175, R72 ;  /* 0x0000004800af7202 */ /* 0x000fc60000000f00 */
[----:B------:R-:W-:-:S03]  /*249b0*/  FADD.FTZ R4, R82, R4 ;  /* 0x0000000452047221 */ /* 0x000fc60000010000 */
[----:B------:R-:W-:Y:S01]  /*249c0*/  HMMA.16816.F32.BF16 R52, R8, R26, R52 ;  /* 0x0000001a0834723c */ /* 0x000fe20000041834 */
[----:B------:R-:W3:Y:S01]  /*249d0*/  LDSM.16.MT88.4 R24, [R181+0xd000] ;  /* 0x00d00000b518783b */ /* 0x000ee20000004200 */
[----:B--2---:R-:W-:Y:S01]  /*249e0*/  FFMA.FTZ R2, R86, R0, -R5 ;  /* 0x0000000056027223 */ /* 0x004fe20000010805 */
[----:B------:R-:W-:-:S03]  /*249f0*/  MOV R86, R119 ;  /* 0x0000007700567202 */ /* 0x000fc60000000f00 */
[----:B------:R2:W4:Y:S02]  /*24a00*/  MUFU.EX2 R145, R2 ;  /* 0x0000000200917308 */ /* 0x0005240000000800 */
[C---:B-1----:R-:W-:Y:S08]  /*24a10*/  HMMA.16816.F32.BF16 R36, R8.reuse, R16, R36 ;  /* 0x000000100824723c */ /* 0x042ff00000041824 */
[----:B------:R-:W-:Y:S01]  /*24a20*/  HMMA.16816.F32.BF16 R68, R8, R18, R68 ;  /* 0x000000120844723c */ /* 0x000fe20000041844 */
[----:B------:R-:W1:Y:S01]  /*24a30*/  LDSM.16.MT88.4 R16, [R179+0xd000] ;  /* 0x00d00000b310783b */ /* 0x000e620000004200 */
[----:B--2---:R-:W-:-:S06]  /*24a40*/  FFMA.FTZ R2, R188, R0, -R5 ;  /* 0x00000000bc027223 */ /* 0x004fcc0000010805 */
[C---:B------:R-:W-:Y:S01]  /*24a50*/  HMMA.16816.F32.BF16 R32, R8.reuse, R12, R32 ;  /* 0x0000000c0820723c */ /* 0x040fe20000041820 */
[----:B------:R-:W-:Y:S01]  /*24a60*/  MOV R188, R117 ;  /* 0x0000007500bc7202 */ /* 0x000fe20000000f00 */
[----:B------:R2:W-:Y:S04]  /*24a70*/  MUFU.EX2 R144, R2 ;  /* 0x0000000200907308 */ /* 0x0005e80000000800 */
[----:B------:R-:W-:Y:S01]  /*24a80*/  FFMA.FTZ R3, R86, R3, R188 ;  /* 0x0000000356037223 */ /* 0x000fe200000100bc */
[----:B------:R-:W-:Y:S01]  /*24a90*/  MOV R188, R73 ;  /* 0x0000004900bc7202 */ /* 0x000fe20000000f00 */
[C---:B------:R-:W-:Y:S01]  /*24aa0*/  HMMA.16816.F32.BF16 R20, R8.reuse, R14, R20 ;  /* 0x0000000e0814723c */ /* 0x040fe20000041814 */
[----:B------:R-:W1:Y:S07]  /*24ab0*/  LDSM.16.MT88.4 R12, [R180+0xd000] ;  /* 0x00d00000b40c783b */ /* 0x000e6e0000004200 */
[----:B------:R-:W-:Y:S01]  /*24ac0*/  HMMA.16816.F32.BF16 R40, R8, R28, R48 ;  /* 0x0000001c0828723c */ /* 0x000fe20000041830 */
[----:B--2---:R-:W-:Y:S01]  /*24ad0*/  FFMA.FTZ R2, R192, R0, -R7 ;  /* 0x00000000c0027223 */ /* 0x004fe20000010807 */
[----:B------:R-:W-:-:S02]  /*24ae0*/  MOV R192, R81 ;  /* 0x0000005100c07202 */ /* 0x000fc40000000f00 */
[----:B------:R-:W-:Y:S01]  /*24af0*/  MOV R81, R80 ;  /* 0x0000005000517202 */ /* 0x000fe20000000f00 */
[----:B------:R2:W-:Y:S03]  /*24b00*/  MUFU.EX2 R143, R2 ;  /* 0x00000002008f7308 */ /* 0x0005e60000000800 */
[----:B------:R-:W-:Y:S01]  /*24b10*/  HMMA.16816.F32.BF16 R60, R8, R30, R60 ;  /* 0x0000001e083c723c */ /* 0x000fe2000004183c */
[----:B------:R-:W1:Y:S01]  /*24b20*/  LDSM.16.MT88.4 R28, [R178+0xd000] ;  /* 0x00d00000b21c783b */ /* 0x000e620000004200 */
[----:B------:R-:W-:-:S05]  /*24b30*/  MOV R80, R75 ;  /* 0x0000004b00507202 */ /* 0x000fca0000000f00 */
[----:B----4-:R-:W-:Y:S01]  /*24b40*/  F2FP.BF16.PACK_AB R9, R145, R146 ;  /* 0x000000929109723e */ /* 0x010fe200000010ff */
[----:B--2---:R-:W-:-:S04]  /*24b50*/  FFMA.FTZ R2, R87, R0, -R7 ;  /* 0x0000000057027223 */ /* 0x004fc80000010807 */
[----:B------:R2:W4:Y:S02]  /*24b60*/  MUFU.EX2 R141, R2 ;  /* 0x00000002008d7308 */ /* 0x0005240000000800 */
[----:B--2---:R-:W-:Y:S01]  /*24b70*/  FFMA.FTZ R2, R193, R0, -R7 ;  /* 0x00000000c1027223 */ /* 0x004fe20000010807 */
[----:B----4-:R-:W-:Y:S02]  /*24b80*/  F2FP.BF16.PACK_AB R8, R141, R143 ;  /* 0x0000008f8d08723e */ /* 0x010fe400000010ff */
[----:B------:R-:W-:-:S03]  /*24b90*/  MOV R193, R83 ;  /* 0x0000005300c17202 */ /* 0x000fc60000000f00 */
[----:B------:R2:W-:Y:S02]  /*24ba0*/  MUFU.EX2 R140, R2 ;  /* 0x00000002008c7308 */ /* 0x0005e40000000800 */
[----:B------:R-:W-:-:S04]  /*24bb0*/  FADD.FTZ R4, R193, R4 ;  /* 0x00000004c1047221 */ /* 0x000fc80000010000 */
[----:B------:R-:W-:Y:S02]  /*24bc0*/  FADD.FTZ R4, R81, R4 ;  /* 0x0000000451047221 */ /* 0x000fe40000010000 */
[----:B--2---:R-:W-:-:S04]  /*24bd0*/  FFMA.FTZ R2, R88, R0, -R7 ;  /* 0x0000000058027223 */ /* 0x004fc80000010807 */
[----:B------:R2:W4:Y:S02]  /*24be0*/  MUFU.EX2 R142, R2 ;  /* 0x00000002008e7308 */ /* 0x0005240000000800 */
[----:B--2---:R-:W-:Y:S01]  /*24bf0*/  FFMA.FTZ R2, R89, R0, -R5 ;  /* 0x0000000059027223 */ /* 0x004fe20000010805 */
[----:B----4-:R-:W-:-:S05]  /*24c00*/  F2FP.BF16.PACK_AB R10, R142, R140 ;  /* 0x0000008c8e0a723e */ /* 0x010fca00000010ff */
[----:B------:R2:W4:Y:S02]  /*24c10*/  MUFU.EX2 R139, R2 ;  /* 0x00000002008b7308 */ /* 0x0005240000000800 */
[----:B--2---:R-:W-:Y:S01]  /*24c20*/  FFMA.FTZ R2, R168, R0, -R5 ;  /* 0x00000000a8027223 */ /* 0x004fe20000010805 */
[----:B----4-:R-:W-:Y:S02]  /*24c30*/  F2FP.BF16.PACK_AB R11, R139, R144 ;  /* 0x000000908b0b723e */ /* 0x010fe400000010ff */
[----:B------:R-:W-:-:S03]  /*24c40*/  MOV R168, R173 ;  /* 0x000000ad00a87202 */ /* 0x000fc60000000f00 */
[----:B------:R2:W-:Y:S01]  /*24c50*/  MUFU.EX2 R137, R2 ;  /* 0x0000000200897308 */ /* 0x0005e20000000800 */
[----:B------:R-:W-:Y:S01]  /*24c60*/  MOV R173, R74 ;  /* 0x0000004a00ad7202 */ /* 0x000fe20000000f00 */
[C---:B---3--:R-:W-:Y:S08]  /*24c70*/  HMMA.16816.F32.BF16 R44, R8.reuse, R24, R44 ;  /* 0x00000018082c723c */ /* 0x048ff0000004182c */
[----:B------:R-:W-:Y:S01]  /*24c80*/  HMMA.16816.F32.BF16 R52, R8, R26, R52 ;  /* 0x0000001a0834723c */ /* 0x000fe20000041834 */
[----:B------:R-:W3:Y:S01]  /*24c90*/  LDSM.16.MT88.4 R24, [R181+0xd800] ;  /* 0x00d80000b518783b */ /* 0x000ee20000004200 */
[----:B--2---:R-:W-:-:S04]  /*24ca0*/  FFMA.FTZ R2, R90, R0, -R5 ;  /* 0x000000005a027223 */ /* 0x004fc80000010805 */
[----:B------:R2:W4:Y:S02]  /*24cb0*/  MUFU.EX2 R138, R2 ;  /* 0x00000002008a7308 */ /* 0x0005240000000800 */
[C---:B-1----:R-:W-:Y:S08]  /*24cc0*/  HMMA.16816.F32.BF16 R48, R8.reuse, R16, R36 ;  /* 0x000000100830723c */ /* 0x042ff00000041824 */
[----:B------:R-:W-:Y:S01]  /*24cd0*/  HMMA.16816.F32.BF16 R68, R8, R18, R68 ;  /* 0x000000120844723c */ /* 0x000fe20000041844 */
[----:B------:R-:W1:Y:S01]  /*24ce0*/  LDSM.16.MT88.4 R16, [R179+0xd800] ;  /* 0x00d80000b310783b */ /* 0x000e620000004200 */
[----:B--2---:R-:W-:-:S06]  /*24cf0*/  FFMA.FTZ R2, R104, R0, -R5 ;  /* 0x0000000068027223 */ /* 0x004fcc0000010805 */
[C---:B------:R-:W-:Y:S01]  /*24d00*/  HMMA.16816.F32.BF16 R36, R8.reuse, R12, R32 ;  /* 0x0000000c0824723c */ /* 0x040fe20000041820 */
[----:B------:R-:W-:Y:S01]  /*24d10*/  LDSM.16.MT88.4 R32, [R178+0xe000] ;  /* 0x00e00000b220783b */ /* 0x000fe20000004200 */
[----:B------:R2:W-:Y:S06]  /*24d20*/  MUFU.EX2 R136, R2 ;  /* 0x0000000200887308 */ /* 0x0005ec0000000800 */
[C---:B------:R-:W-:Y:S01]  /*24d30*/  HMMA.16816.F32.BF16 R20, R8.reuse, R14, R20 ;  /* 0x0000000e0814723c */ /* 0x040fe20000041814 */
[----:B------:R-:W1:Y:S07]  /*24d40*/  LDSM.16.MT88.4 R12, [R180+0xd800] ;  /* 0x00d80000b40c783b */ /* 0x000e6e0000004200 */
[----:B------:R-:W-:Y:S01]  /*24d50*/  HMMA.16816.F32.BF16 R40, R8, R28, R40 ;  /* 0x0000001c0828723c */ /* 0x000fe20000041828 */
[----:B--2---:R-:W-:Y:S01]  /*24d60*/  FFMA.FTZ R2, R195, R0, -R7 ;  /* 0x00000000c3027223 */ /* 0x004fe20000010807 */
[----:B------:R-:W-:-:S03]  /*24d70*/  MOV R195, R84 ;  /* 0x0000005400c37202 */ /* 0x000fc60000000f00 */
[----:B------:R2:W-:Y:S03]  /*24d80*/  MUFU.EX2 R131, R2 ;  /* 0x0000000200837308 */ /* 0x0005e60000000800 */
[----:B------:R-:W-:Y:S01]  /*24d90*/  HMMA.16816.F32.BF16 R60, R8, R30, R60 ;  /* 0x0000001e083c723c */ /* 0x000fe2000004183c */
[----:B------:R-:W1:Y:S01]  /*24da0*/  LDSM.16.MT88.4 R28, [R178+0xd800] ;  /* 0x00d80000b21c783b */ /* 0x000e620000004200 */
[----:B------:R-:W-:-:S04]  /*24db0*/  FADD.FTZ R3, R195, R3 ;  /* 0x00000003c3037221 */ /* 0x000fc80000010000 */
[----:B------:R-:W-:Y:S01]  /*24dc0*/  FADD.FTZ R3, R168, R3 ;  /* 0x00000003a8037221 */ /* 0x000fe20000010000 */
[----:B----4-:R-:W-:-:S03]  /*24dd0*/  F2FP.BF16.PACK_AB R9, R138, R137 ;  /* 0x000000898a09723e */ /* 0x010fc600000010ff */
[----:B------:R-:W-:Y:S02]  /*24de0*/  FADD.FTZ R3, R192, R3 ;  /* 0x00000003c0037221 */ /* 0x000fe40000010000 */
[----:B--2---:R-:W-:-:S04]  /*24df0*/  FFMA.FTZ R2, R91, R0, -R7 ;  /* 0x000000005b027223 */ /* 0x004fc80000010807 */
[----:B------:R2:W4:Y:S02]  /*24e00*/  MUFU.EX2 R130, R2 ;  /* 0x0000000200827308 */ /* 0x0005240000000800 */
[----:B--2---:R-:W-:Y:S01]  /*24e10*/  FFMA.FTZ R2, R123, R0, -R7 ;  /* 0x000000007b027223 */ /* 0x004fe20000010807 */
[----:B----4-:R-:W-:-:S05]  /*24e20*/  F2FP.BF16.PACK_AB R8, R130, R131 ;  /* 0x000000838208723e */ /* 0x010fca00000010ff */
[----:B------:R2:W-:Y:S02]  /*24e30*/  MUFU.EX2 R129, R2 ;  /* 0x0000000200817308 */ /* 0x0005e40000000800 */
[----:B--2---:R-:W-:-:S06]  /*24e40*/  FFMA.FTZ R2, R92, R0, -R7 ;  /* 0x000000005c027223 */ /* 0x004fcc0000010807 */
[----:B------:R2:W4:Y:S02]  /*24e50*/  MUFU.EX2 R128, R2 ;  /* 0x0000000200807308 */ /* 0x0005240000000800 */
[----:B--2---:R-:W-:Y:S01]  /*24e60*/  FFMA.FTZ R2, R93, R0, -R5 ;  /* 0x000000005d027223 */ /* 0x004fe20000010805 */
[----:B----4-:R-:W-:-:S05]  /*24e70*/  F2FP.BF16.PACK_AB R10, R128, R129 ;  /* 0x00000081800a723e */ /* 0x010fca00000010ff */
[----:B------:R2:W4:Y:S02]  /*24e80*/  MUFU.EX2 R127, R2 ;  /* 0x00000002007f7308 */ /* 0x0005240000000800 */
[----:B--2---:R-:W-:Y:S01]  /*24e90*/  FFMA.FTZ R2, R105, R0, -R5 ;  /* 0x0000000069027223 */ /* 0x004fe20000010805 */
[----:B----4-:R-:W-:-:S05]  /*24ea0*/  F2FP.BF16.PACK_AB R11, R127, R136 ;  /* 0x000000887f0b723e */ /* 0x010fca00000010ff */
[----:B------:R2:W-:Y:S02]  /*24eb0*/  MUFU.EX2 R125, R2 ;  /* 0x00000002007d7308 */ /* 0x0005e40000000800 */
[C---:B---3--:R-:W-:Y:S08]  /*24ec0*/  HMMA.16816.F32.BF16 R44, R8.reuse, R24, R44 ;  /* 0x00000018082c723c */ /* 0x048ff0000004182c */
[----:B------:R-:W-:Y:S01]  /*24ed0*/  HMMA.16816.F32.BF16 R52, R8, R26, R52 ;  /* 0x0000001a0834723c */ /* 0x000fe20000041834 */
[----:B--2---:R-:W-:-:S04]  /*24ee0*/  FFMA.FTZ R2, R94, R0, -R5 ;  /* 0x000000005e027223 */ /* 0x004fc80000010805 */
[----:B------:R2:W3:Y:S03]  /*24ef0*/  MUFU.EX2 R126, R2 ;  /* 0x00000002007e7308 */ /* 0x0004e60000000800 */
        /* <DEDUP_REMOVED lines=24> */
[----:B------:R2:W3:Y:S02]  /*25080*/  MUFU.EX2 R119, R2 ;  /* 0x0000000200777308 */ /* 0x0004e40000000800 */
[----:B--2---:R-:W-:Y:S01]  /*25090*/  FFMA.FTZ R2, R106, R0, -R5 ;  /* 0x000000006a027223 */ /* 0x004fe20000010805 */
[----:B---3--:R-:W-:-:S05]  /*250a0*/  F2FP.BF16.PACK_AB R11, R119, R124 ;  /* 0x0000007c770b723e */ /* 0x008fca00000010ff */
[----:B------:R2:W-:Y:S02]  /*250b0*/  MUFU.EX2 R116, R2 ;  /* 0x0000000200747308 */ /* 0x0005e40000000800 */
[C---:B------:R-:W-:Y:S08]  /*250c0*/  HMMA.16816.F32.BF16 R40, R8.reuse, R32, R40 ;  /* 0x000000200828723c */ /* 0x040ff00000041828 */
[----:B------:R-:W-:Y:S01]  /*250d0*/  HMMA.16816.F32.BF16 R60, R8, R34, R60 ;  /* 0x00000022083c723c */ /* 0x000fe2000004183c */
[----:B------:R-:W3:Y:S01]  /*250e0*/  LDSM.16.MT88.4 R32, [R178+0xe800] ;  /* 0x00e80000b220783b */ /* 0x000ee20000004200 */
[----:B--2---:R-:W-:-:S04]  /*250f0*/  FFMA.FTZ R2, R169, R0, -R5 ;  /* 0x00000000a9027223 */ /* 0x004fc80000010805 */
[----:B------:R2:W2:Y:S02]  /*25100*/  MUFU.EX2 R118, R2 ;  /* 0x0000000200767308 */ /* 0x0004a40000000800 */
[C---:B-1----:R-:W-:Y:S08]  /*25110*/  HMMA.16816.F32.BF16 R48, R8.reuse, R16, R48 ;  /* 0x000000100830723c */ /* 0x042ff00000041830 */
        /* <DEDUP_REMOVED lines=10> */
[----:B------:R-:W-:Y:S07]  /*251c0*/  HMMA.16816.F32.BF16 R52, R8, R30, R52 ;  /* 0x0000001e0834723c */ /* 0x000fee0000041834 */
[----:B------:R-:W-:Y:S01]  /*251d0*/  F2FP.BF16.PACK_AB R9, R118, R116 ;  /* 0x000000747609723e */ /* 0x000fe200000010ff */
[----:B--2---:R-:W-:-:S04]  /*251e0*/  FFMA.FTZ R2, R174, R0, -R7 ;  /* 0x00000000ae027223 */ /* 0x004fc80000010807 */
[----:B------:R2:W1:Y:S02]  /*251f0*/  MUFU.EX2 R114, R2 ;  /* 0x0000000200727308 */ /* 0x0004640000000800 */
[----:B--2---:R-:W-:Y:S01]  /*25200*/  FFMA.FTZ R2, R199, R0, -R7 ;  /* 0x00000000c7027223 */ /* 0x004fe20000010807 */
[----:B-1----:R-:W-:-:S05]  /*25210*/  F2FP.BF16.PACK_AB R8, R114, R115 ;  /* 0x000000737208723e */ /* 0x002fca00000010ff */
        /* <DEDUP_REMOVED lines=16> */
[----:B------:R-:W2:Y:S04]  /*25320*/  LDSM.16.MT88.4 R36, [R181+0xf000] ;  /* 0x00f00000b524783b */ /* 0x000ea80000004200 */
[----:B------:R-:W-:Y:S01]  /*25330*/  LDSM.16.MT88.4 R52, [R179+0xf800] ;  /* 0x00f80000b334783b */ /* 0x000fe20000004200 */
[----:B-1----:R-:W-:-:S02]  /*25340*/  FFMA.FTZ R2, R202, R0, -R5 ;  /* 0x00000000ca027223 */ /* 0x002fc40000010805 */
[C---:B------:R-:W-:Y:S02]  /*25350*/  HMMA.16816.F32.BF16 R56, R8.reuse, R16, R48 ;  /* 0x000000100838723c */ /* 0x040fe40000041830 */
[----:B------:R1:W-:Y:S06]  /*25360*/  MUFU.EX2 R110, R2 ;  /* 0x00000002006e7308 */ /* 0x0003ec0000000800 */
[C---:B----4-:R-:W-:Y:S01]  /*25370*/  HMMA.16816.F32.BF16 R48, R8.reuse, R12, R24 ;  /* 0x0000000c0830723c */ /* 0x050fe20000041818 */
[----:B------:R-:W-:Y:S07]  /*25380*/  LDSM.16.MT88.4 R24, [R178+0xf800] ;  /* 0x00f80000b218783b */ /* 0x000fee0000004200 */
[----:B------:R-:W-:Y:S01]  /*25390*/  HMMA.16816.F32.BF16 R20, R8, R14, R20 ;  /* 0x0000000e0814723c */ /* 0x000fe20000041814 */
[----:B------:R-:W4:Y:S01]  /*253a0*/  LDSM.16.MT88.4 R12, [R180+0xf000] ;  /* 0x00f00000b40c783b */ /* 0x000f220000004200 */
[----:B-1----:R-:W-:-:S04]  /*253b0*/  FFMA.FTZ R2, R205, R0, -R7 ;  /* 0x00000000cd027223 */ /* 0x002fc80000010807 */
[----:B------:R1:W-:Y:S02]  /*253c0*/  MUFU.EX2 R106, R2 ;  /* 0x00000002006a7308 */ /* 0x0003e40000000800 */
        /* <DEDUP_REMOVED lines=8> */
[----:B-1----:R-:W-:-:S06]  /*25450*/  FFMA.FTZ R2, R102, R0, -R7 ;  /* 0x0000000066027223 */ /* 0x002fcc0000010807 */
[----:B------:R1:W3:Y:S02]  /*25460*/  MUFU.EX2 R104, R2 ;  /* 0x0000000200687308 */ /* 0x0002e40000000800 */
[----:B-1----:R-:W-:Y:S01]  /*25470*/  FFMA.FTZ R2, R103, R0, -R5 ;  /* 0x0000000067027223 */ /* 0x002fe20000010805 */
[----:B---3--:R-:W-:-:S05]  /*25480*/  F2FP.BF16.PACK_AB R10, R104, R105 ;  /* 0x00000069680a723e */ /* 0x008fca00000010ff */
[----:B------:R1:W3:Y:S02]  /*25490*/  MUFU.EX2 R102, R2 ;  /* 0x0000000200667308 */ /* 0x0002e40000000800 */
[----:B-1----:R-:W-:Y:S01]  /*254a0*/  FFMA.FTZ R2, R207, R0, -R5 ;  /* 0x00000000cf027223 */ /* 0x002fe20000010805 */
[----:B---3--:R-:W-:-:S05]  /*254b0*/  F2FP.BF16.PACK_AB R11, R102, R110 ;  /* 0x0000006e660b723e */ /* 0x008fca00000010ff */
[----:B------:R1:W-:Y:S02]  /*254c0*/  MUFU.EX2 R99, R2 ;  /* 0x0000000200637308 */ /* 0x0003e40000000800 */
[C---:B--2---:R-:W-:Y:S08]  /*254d0*/  HMMA.16816.F32.BF16 R28, R8.reuse, R32, R28 ;  /* 0x00000020081c723c */ /* 0x044ff0000004181c */
[----:B------:R-:W-:Y:S01]  /*254e0*/  HMMA.16816.F32.BF16 R32, R8, R34, R60 ;  /* 0x000000220820723c */ /* 0x000fe2000004183c */
[----:B-1----:R-:W-:-:S04]  /*254f0*/  FFMA.FTZ R2, R67, R0, -R5 ;  /* 0x0000000043027223 */ /* 0x002fc80000010805 */
[----:B------:R1:W2:Y:S03]  /*25500*/  MUFU.EX2 R101, R2 ;  /* 0x0000000200657308 */ /* 0x0002a60000000800 */
[C---:B------:R-:W-:Y:S08]  /*25510*/  HMMA.16816.F32.BF16 R40, R8.reuse, R36, R40 ;  /* 0x000000240828723c */ /* 0x040ff00000041828 */
[----:B------:R-:W-:Y:S01]  /*25520*/  HMMA.16816.F32.BF16 R44, R8, R38, R44 ;  /* 0x00000026082c723c */ /* 0x000fe2000004182c */
[----:B------:R-:W3:Y:S01]  /*25530*/  LDSM.16.MT88.4 R36, [R181+0xf800] ;  /* 0x00f80000b524783b */ /* 0x000ee20000004200 */
[----:B-1----:R-:W-:-:S06]  /*25540*/  FFMA.FTZ R2, R208, R0, -R5 ;  /* 0x00000000d0027223 */ /* 0x002fcc0000010805 */
[C---:B----4-:R-:W-:Y:S01]  /*25550*/  HMMA.16816.F32.BF16 R60, R8.reuse, R12, R48 ;  /* 0x0000000c083c723c */ /* 0x050fe20000041830 */
[----:B------:R1:W-:Y:S07]  /*25560*/  MUFU.EX2 R100, R2 ;  /* 0x0000000200647308 */ /* 0x0003ee0000000800 */
[C---:B------:R-:W-:Y:S01]  /*25570*/  HMMA.16816.F32.BF16 R48, R8.reuse, R14, R20 ;  /* 0x0000000e0830723c */ /* 0x040fe20000041814 */
[----:B------:R-:W4:Y:S04]  /*25580*/  LDSM.16.MT88.4 R12, [R180+0xf800] ;  /* 0x00f80000b40c783b */ /* 0x000f280000004200 */
[----:B------:R-:W-:Y:S03]  /*25590*/  LDSM.16.MT88.4 R20, [R181+0x10000] ;  /* 0x01000000b514783b */ /* 0x000fe60000004200 */
[----:B------:R-:W-:Y:S01]  /*255a0*/  HMMA.16816.F32.BF16 R56, R8, R16, R56 ;  /* 0x000000100838723c */ /* 0x000fe20000041838 */
[----:B-1----:R-:W-:-:S04]  /*255b0*/  FFMA.FTZ R2, R211, R0, -R7 ;  /* 0x00000000d3027223 */ /* 0x002fc80000010807 */
[----:B------:R1:W-:Y:S03]  /*255c0*/  MUFU.EX2 R98, R2 ;  /* 0x0000000200627308 */ /* 0x0003e60000000800 */
[----:B------:R-:W-:Y:S01]  /*255d0*/  HMMA.16816.F32.BF16 R68, R8, R18, R68 ;  /* 0x000000120844723c */ /* 0x000fe20000041844 */
[----:B------:R-:W3:Y:S06]  /*255e0*/  LDSM.16.MT88.4 R16, [R178+0x10000] ;  /* 0x01000000b210783b */ /* 0x000eec0000004200 */
[----:B--2---:R-:W-:Y:S01]  /*255f0*/  F2FP.BF16.PACK_AB R9, R101, R99 ;  /* 0x000000636509723e */ /* 0x004fe200000010ff */
        /* <DEDUP_REMOVED lines=13> */
[C---:B------:R-:W-:Y:S08]  /*256d0*/  HMMA.16816.F32.BF16 R64, R8.reuse, R24, R28 ;  /* 0x000000180840723c */ /* 0x040ff0000004181c */
[----:B------:R-:W-:Y:S01]  /*256e0*/  HMMA.16816.F32.BF16 R28, R8, R26, R32 ;  /* 0x0000001a081c723c */ /* 0x000fe20000041820 */
[----:B-1----:R-:W-:-:S04]  /*256f0*/  FFMA.FTZ R2, R197, R0, -R5 ;  /* 0x00000000c5027223 */ /* 0x002fc80000010805 */
[----:B------:R1:W2:Y:S03]  /*25700*/  MUFU.EX2 R94, R2 ;  /* 0x00000002005e7308 */ /* 0x0002a60000000800 */
[C---:B---3--:R-:W-:Y:S08]  /*25710*/  HMMA.16816.F32.BF16 R24, R8.reuse, R36, R40 ;  /* 0x000000240818723c */ /* 0x048ff00000041828 */
[----:B------:R-:W-:Y:S01]  /*25720*/  HMMA.16816.F32.BF16 R32, R8, R38, R44 ;  /* 0x000000260820723c */ /* 0x000fe2000004182c */
[----:B------:R-:W3:Y:S01]  /*25730*/  LDSM.16.MT88.4 R36, [R179+0x10000] ;  /* 0x01000000b324783b */ /* 0x000ee20000004200 */
[----:B-1----:R-:W-:-:S06]  /*25740*/  FFMA.FTZ R2, R216, R0, -R5 ;  /* 0x00000000d8027223 */ /* 0x002fcc0000010805 */
[C---:B------:R-:W-:Y:S01]  /*25750*/  HMMA.16816.F32.BF16 R40, R8.reuse, R52, R56 ;  /* 0x000000340828723c */ /* 0x040fe20000041838 */
[----:B------:R1:W-:Y:S07]  /*25760*/  MUFU.EX2 R92, R2 ;  /* 0x00000002005c7308 */ /* 0x0003ee0000000800 */
[C---:B------:R-:W-:Y:S08]  /*25770*/  HMMA.16816.F32.BF16 R52, R8.reuse, R54, R68 ;  /* 0x000000360834723c */ /* 0x040ff00000041844 */
[----:B----4-:R-:W-:Y:S01]  /*25780*/  HMMA.16816.F32.BF16 R44, R8, R12, R60 ;  /* 0x0000000c082c723c */ /* 0x010fe2000004183c */
[----:B-1----:R-:W-:-:S04]  /*25790*/  FFMA.FTZ R2, R217, R0, -R7 ;  /* 0x00000000d9027223 */ /* 0x002fc80000010807 */
[----:B------:R1:W-:Y:S03]  /*257a0*/  MUFU.EX2 R91, R2 ;  /* 0x00000002005b7308 */ /* 0x0003e60000000800 */
[----:B------:R-:W-:Y:S01]  /*257b0*/  HMMA.16816.F32.BF16 R48, R8, R14, R48 ;  /* 0x0000000e0830723c */ /* 0x000fe20000041830 */
[----:B------:R-:W-:Y:S06]  /*257c0*/  LDSM.16.MT88.4 R12, [R178+0x10800] ;  /* 0x01080000b20c783b */ /* 0x000fec0000004200 */
        /* <DEDUP_REMOVED lines=16> */
[----:B------:R-:W2:Y:S01]  /*258d0*/  LDSM.16.MT88.4 R16, [R180+0x10000] ;  /* 0x01000000b410783b */ /* 0x000ea20000004200 */
[----:B-1----:R-:W-:-:S04]  /*258e0*/  FFMA.FTZ R2, R209, R0, -R5 ;  /* 0x00000000d1027223 */ /* 0x002fc80000010805 */
[----:B------:R1:W4:Y:S02]  /*258f0*/  MUFU.EX2 R86, R2 ;  /* 0x0000000200567308 */ /* 0x0003240000000800 */
[C---:B------:R-:W-:Y:S08]  /*25900*/  HMMA.16816.F32.BF16 R72, R8.reuse, R20, R24 ;  /* 0x000000140848723c */ /* 0x040ff00000041818 */
[----:B---3--:R-:W-:Y:S01]  /*25910*/  HMMA.16816.F32.BF16 R56, R8, R38, R52 ;  /* 0x000000260838723c */ /* 0x008fe20000041834 */
        /* <DEDUP_REMOVED lines=10> */
[----:B----4-:R-:W-:Y:S01]  /*259c0*/  F2FP.BF16.PACK_AB R9, R86, R85 ;  /* 0x000000555609723e */ /* 0x010fe200000010ff */
        /* <DEDUP_REMOVED lines=87> */
[----:B------:R-:W-:Y:S01]  /*25f40*/  FADD.FTZ R3, R121, R3 ;  /* 0x0000000379037221 */ /* 0x000fe20000010000 */
[----:B------:R-:W-:Y:S01]  /*25f50*/  LDSM.16.MT88.4 R144, [R179+0x11800] ;  /* 0x01180000b390783b */ /* 0x000fe20000004200 */
[----:B------:R-:W-:Y:S02]  /*25f60*/  FADD.FTZ R2, R139, R2 ;  /* 0x000000028b027221 */ /* 0x000fe40000010000 */
[----:B------:R-:W-:Y:S02]  /*25f70*/  FADD.FTZ R3, R120, R3 ;  /* 0x0000000378037221 */ /* 0x000fe40000010000 */
        /* <DEDUP_REMOVED lines=32> */
[C---:B------:R-:W-:Y:S08]  /*26180*/  HMMA.16816.F32.BF16 R40, R8.reuse, R20, R40 ;  /* 0x000000140828723c */ /* 0x040ff00000041828 */
[----:B------:R-:W-:Y:S01]  /*26190*/  HMMA.16816.F32.BF16 R32, R8, R22, R32 ;  /* 0x000000160820723c */ /* 0x000fe20000041820 */
[----:B------:R-:W4:Y:S01]  /*261a0*/  LDSM.16.MT88.4 R20, [R180+0x11000] ;  /* 0x01100000b414783b */ /* 0x000f220000004200 */
[----:B-1----:R-:W-:-:S06]  /*261b0*/  FFMA.FTZ R4, R244, R0, -R5 ;  /* 0x00000000f4047223 */ /* 0x002fcc0000010805 */
[C---:B---3--:R-:W-:Y:S01]  /*261c0*/  HMMA.16816.F32.BF16 R28, R8.reuse, R12, R28 ;  /* 0x0000000c081c723c */ /* 0x048fe2000004181c */
[----:B--2---:R-:W-:Y:S01]  /*261d0*/  F2FP.BF16.PACK_AB R137, R50, R51 ;  /* 0x000000333289723e */ /* 0x004fe200000010ff */
[----:B------:R1:W-:Y:S06]  /*261e0*/  MUFU.EX2 R49, R4 ;  /* 0x0000000400317308 */ /* 0x0003ec0000000800 */
[----:B------:R-:W-:Y:S01]  /*261f0*/  HMMA.16816.F32.BF16 R12, R8, R14, R56 ;  /* 0x0000000e080c723c */ /* 0x000fe20000041838 */
[----:B-1----:R-:W-:-:S04]  /*26200*/  FFMA.FTZ R4, R245, R0, -R7 ;  /* 0x00000000f5047223 */ /* 0x002fc80000010807 */
[----:B------:R1:W-:Y:S03]  /*26210*/  MUFU.EX2 R48, R4 ;  /* 0x0000000400307308 */ /* 0x0003e60000000800 */
[----:B----4-:R-:W-:Y:S01]  /*26220*/  HMMA.16816.F32.BF16 R140, R8, R20, R52 ;  /* 0x00000014088c723c */ /* 0x010fe20000041834 */
[----:B-1----:R-:W-:-:S07]  /*26230*/  FFMA.FTZ R4, R230, R0, -R7 ;  /* 0x00000000e6047223 */ /* 0x002fce0000010807 */
[----:B------:R-:W-:Y:S01]  /*26240*/  HMMA.16816.F32.BF16 R8, R8, R22, R24 ;  /* 0x000000160808723c */ /* 0x000fe20000041818 */
        /* <DEDUP_REMOVED lines=10> */
[----:B------:R-:W-:Y:S01]  /*262f0*/  FADD.FTZ R3, R109, R3 ;  /* 0x000000036d037221 */ /* 0x000fe20000010000 */
[----:B------:R1:W3:Y:S01]  /*26300*/  MUFU.EX2 R16, R2 ;  /* 0x0000000200107308 */ /* 0x0002e20000000800 */
        /* <DEDUP_REMOVED lines=57> */
[----:B------:R-:W-:-:S03]  /*266a0*/  FADD.FTZ R0, R17, R2 ;  /* 0x0000000211007221 */ /* 0x000fc60000010000 */
[----:B------:R1:W-:Y:S04]  /*266b0*/  STL [R1+0x8], R4 ;  /* 0x0000080401007387 */ /* 0x0003e80000100800 */
[----:B------:R1:W-:Y:S02]  /*266c0*/  STL [R1+0xc], R0 ;  /* 0x00000c0001007387 */ /* 0x0003e40000100800 */
.L_x_1411:
[----:B-1----:R-:W2:Y:S02]  /*266d0*/  LDL R0, [R1+0x4] ;  /* 0x0000040001007983 */ /* 0x002ea40000100800 */
[----:B--2---:R-:W-:-:S13]  /*266e0*/  ISETP.GE.AND P0, PT, R0, 0x1, PT ;  /* 0x000000010000780c */ /* 0x004fda0003f06270 */
[----:B------:R-:W-:Y:S05]  /*266f0*/  @!P0 BRA `(.L_x_1422) ;  /* 0x00007b4000008947 */ /* 0x000fea0003800000 */
[----:B------:R-:W2:Y:S04]  /*26700*/  LDL R24, [R1+0x14] ;  /* 0x0000140001187983 */ /* 0x000ea80000100800 */
[----:B------:R-:W3:Y:S01]  /*26710*/  LDL R23, [R1+0x10] ;  /* 0x0000100001177983 */ /* 0x000ee20000100800 */
        /* <DEDUP_REMOVED lines=136> */
.L_x_1431:
[----:B-1----:R1:W5:Y:S01]  /*26fa0*/  LDL R188, [R1+0x4] ;  /* 0x0000040001bc7983 */ /* 0x0023620000100800 */
[----:B------:R-:W-:Y:S01]  /*26fb0*/  ULDC.64 UR4, c[0x0][0x40] ;  /* 0x0000100000047ab9 */ /* 0x000fe20000000a00 */
[----:B------:R-:W-:Y:S04]  /*26fc0*/  DEPBAR.LE SB0, 0x0 ;  /* 0x000080000000791a */ /* 0x000fe80000000000 */
[----:B------:R-:W-:Y:S01]  /*26fd0*/  UIADD3 UR4, UP0, UR4, 0x160, URZ ;  /* 0x0000016004047890 */ /* 0x000fe2000ff1e03f */
[----:B------:R-:W-:Y:S03]  /*26fe0*/  ISETP.NE.U32.AND P0, PT, R240, RZ, PT ;  /* 0x000000fff000720c */ /* 0x000fe60003f05070 */
[----:B------:R-:W-:Y:S01]  /*26ff0*/  UIADD3.X UR5, URZ, UR5, URZ, UP0, !UPT ;  /* 0x000000053f057290 */ /* 0x000fe200087fe43f */
[----:B------:R-:W-:Y:S01]  /*27000*/  ISETP.NE.AND.EX P0, PT, R241, RZ, PT, P0 ;  /* 0x000000fff100720c */ /* 0x000fe20003f05300 */
[----:B---3--:R-:W-:Y:S04]  /*27010*/  IMAD.U32 R6, RZ, RZ, UR4 ;  /* 0x00000004ff067e24 */ /* 0x008fe8000f8e00ff */
[----:B------:R-:W-:Y:S01]  /*27020*/  IMAD.U32 R7, RZ, RZ, UR5 ;  /* 0x00000005ff077e24 */ /* 0x000fe2000f8e00ff */
[----:B------:R-:W-:Y:S01]  /*27030*/  WARPSYNC 0xffffffff ;  /* 0xffffffff00007948 */ /* 0x000fe20003800000 */
[----:B------:R-:W-:Y:S06]  /*27040*/  BAR.SYNC.DEFER_BLOCKING 0x0 ;  /* 0x0000000000007b1d */ /* 0x000fec0000010000 */
[----:B------:R-:W-:Y:S01]  /*27050*/  BSSY B0, `(.L_x_1423) ;  /* 0x0000046000007945 */ /* 0x000fe20003800000 */
[----:B------:R-:W-:-:S05]  /*27060*/  @!P0 BRA `(.L_x_1424) ;  /* 0x0000040000008947 */ /* 0x000fca0003800000 */
[----:B-1---5:R-:W-:Y:S01]  /*27070*/  IMAD.SHL.U32 R11, R188, 0x100, RZ ;  /* 0x00000100bc0b7824 */ /* 0x022fe200078e00ff */
        /* <DEDUP_REMOVED lines=49> */
[----:B-1----:R-:W3:Y:S01]  /*27390*/  LD.E.64 R6, [R6.64+0x28] ;  /* 0x0000280406067980 */ /* 0x002ee2000c101b00 */
[----:B----4-:R-:W-:Y:S01]  /*273a0*/  SHF.R.S32.HI R8, RZ, 0x1f, R2 ;  /* 0x0000001fff087819 */ /* 0x010fe20000011402 */
[-C--:B--2---:R-:W-:Y:S02]  /*273b0*/  IMAD R0, R5, R2.reuse, RZ ;  /* 0x0000000205007224 */ /* 0x084fe400078e02ff */
[C---:B------:R-:W-:Y:S04]  /*273c0*/  IMAD.WIDE.U32 R2, R4.reuse, R2, RZ ;  /* 0x0000000204027225 */ /* 0x040fe800078e00ff */
[----:B------:R-:W-:Y:S04]  /*273d0*/  IMAD R4, R4, R8, R0 ;  /* 0x0000000804047224 */ /* 0x000fe800078e0200 */
[----:B------:R-:W-:Y:S02]  /*273e0*/  IMAD.IADD R3, R3, 0x1, R4 ;  /* 0x0000000103037824 */ /* 0x000fe400078e0204 */
[----:B---3--:R-:W-:Y:S05]  /*273f0*/  IMAD.IADD R9, R10, 0x1, -R9 ;  /* 0x000000010a097824 */ /* 0x008fea00078e0a09 */
[----:B------:R-:W-:Y:S01]  /*27400*/  SHF.R.S32.HI R4, RZ, 0x1f, R9 ;  /* 0x0000001fff047819 */ /* 0x000fe20000011409 */
[----:B------:R-:W-:Y:S04]  /*27410*/  IMAD R0, R7, R9, RZ ;  /* 0x0000000907007224 */ /* 0x000fe800078e02ff */
[----:B------:R-:W-:Y:S02]  /*27420*/  IMAD R0, R6, R4, R0 ;  /* 0x0000000406007224 */ /* 0x000fe400078e0200 */
[----:B------:R-:W-:Y:S04]  /*27430*/  IMAD.WIDE.U32 R6, R9, R6, R2 ;  /* 0x0000000609067225 */ /* 0x000fe800078e0002 */
[----:B------:R-:W-:Y:S02]  /*27440*/  IMAD.IADD R2, R7, 0x1, R0 ;  /* 0x0000000107027824 */ /* 0x000fe400078e0200 */
[----:B------:R-:W-:Y:S01]  /*27450*/  IMAD.MOV.U32 R0, RZ, RZ, R6 ;  /* 0x000000ffff007224 */ /* 0x000fe200078e0006 */
[----:B------:R-:W-:-:S05]  /*27460*/  BRA `(.L_x_1425) ;  /* 0x0000004000007947 */ /* 0x000fca0003800000 */
.L_x_1424:
[----:B-1----:R-:W-:Y:S02]  /*27470*/  ULDC.64 UR4, c[0x0][0x118] ;  /* 0x0000460000047ab9 */ /* 0x002fe40000000a00 */
[----:B------:R-:W2:Y:S02]  /*27480*/  LD.E R0, [R6.64+0x40] ;  /* 0x0000400406007980 */ /* 0x000ea4000c101900 */
[----:B--2---:R-:W-:Y:S04]  /*27490*/  LEA R0, -R0, RZ, 0x8 ;  /* 0x000000ff00007211 */ /* 0x004fe800078e41ff */
[----:B------:R-:W-:Y:S02]  /*274a0*/  SHF.R.S32.HI R2, RZ, 0x1f, R0 ;  /* 0x0000001fff027819 */ /* 0x000fe40000011400 */
.L_x_1425:
[----:B------:R-:W-:Y:S05]  /*274b0*/  BSYNC B0 ;  /* 0x0000000000007941 */ /* 0x000fea0003800000 */
.L_x_1423:
[----:B------:R-:W2:Y:S01]  /*274c0*/  LDL R220, [R1] ;  /* 0x0000000001dc7983 */ /* 0x000ea20000100800 */
[----:B------:R-:W-:Y:S01]  /*274d0*/  LEA R200, P5, R0, R234, 0x1 ;  /* 0x000000ea00c87211 */ /* 0x000fe200078a08ff */
[----:B------:R-:W-:Y:S01]  /*274e0*/  ULDC.64 UR8, c[0x0][0x118] ;  /* 0x0000460000087ab9 */ /* 0x000fe20000000a00 */
[----:B------:R-:W-:Y:S01]  /*274f0*/  LEA R172, R186, R183, 0x1 ;  /* 0x000000b7baac7211 */ /* 0x000fe200078e08ff */
[----:B------:R-:W3:Y:S01]  /*27500*/  LDL.64 R14, [R1+0xc0] ;  /* 0x0000c000010e7983 */ /* 0x000ee20000100a00 */
[----:B------:R-:W-:Y:S01]  /*27510*/  LEA.HI.X R201, R0, R235, R2, 0x1, P5 ;  /* 0x000000eb00c97211 */ /* 0x000fe200028f0c02 */
[----:B------:R-:W-:Y:S01]  /*27520*/  ULDC.64 UR4, c[0x0][0x118] ;  /* 0x0000460000047ab9 */ /* 0x000fe20000000a00 */
[----:B------:R-:W-:Y:S03]  /*27530*/  BSSY B1, `(.L_x_1426) ;  /* 0x000038a000017945 */ /* 0x000fe60003800000 */
[----:B------:R-:W4:Y:S04]  /*27540*/  LDL R6, [R1+0x14] ;  /* 0x0000140001067983 */ /* 0x000f280000100800 */
[----:B------:R-:W4:Y:S04]  /*27550*/  LDL R5, [R1+0x10] ;  /* 0x0000100001057983 */ /* 0x000f280000100800 */
[----:B------:R-:W4:Y:S06]  /*27560*/  LDL.64 R12, [R1+0xb8] ;  /* 0x0000b800010c7983 */ /* 0x000f2c0000100a00 */
[----:B------:R-:W4:Y:S04]  /*27570*/  LDL R4, [R1+0x148] ;  /* 0x0001480001047983 */ /* 0x000f280000100800 */
[----:B------:R-:W4:Y:S04]  /*27580*/  LDL R7, [R1+0x14c] ;  /* 0x00014c0001077983 */ /* 0x000f280000100800 */
[----:B------:R-:W4:Y:S04]  /*27590*/  LDL R11, [R1+0x140] ;  /* 0x00014000010b7983 */ /* 0x000f280000100800 */
[----:B------:R-:W4:Y:S04]  /*275a0*/  LDL R8, [R1+0x11c] ;  /* 0x00011c0001087983 */ /* 0x000f280000100800 */
[----:B------:R-:W4:Y:S04]  /*275b0*/  LDL R19, [R1+0x144] ;  /* 0x0001440001137983 */ /* 0x000f280000100800 */
[----:B------:R-:W4:Y:S06]  /*275c0*/  LDL.64 R22, [R1+0x30] ;  /* 0x0000300001167983 */ /* 0x000f2c0000100a00 */
[----:B------:R-:W4:Y:S04]  /*275d0*/  LDL R18, [R1+0x118] ;  /* 0x0001180001127983 */ /* 0x000f280000100800 */
[----:B------:R-:W4:Y:S06]  /*275e0*/  LDL.64 R20, [R1+0xb0] ;  /* 0x0000b00001147983 */ /* 0x000f2c0000100a00 */
[----:B------:R-:W4:Y:S04]  /*275f0*/  LDL R9, [R1+0x114] ;  /* 0x0001140001097983 */ /* 0x000f280000100800 */
[----:B------:R-:W4:Y:S04]  /*27600*/  LDL R10, [R1+0x110] ;  /* 0x00011000010a7983 */ /* 0x000f280000100800 */
[----:B------:R-:W4:Y:S06]  /*27610*/  LDL.64 R16, [R1+0xa0] ;  /* 0x0000a00001107983 */ /* 0x000f2c0000100a00 */
[----:B------:R-:W4:Y:S06]  /*27620*/  LDL.64 R46, [R1+0xa8] ;  /* 0x0000a800012e7983 */ /* 0x000f2c0000100a00 */
[----:B------:R-:W4:Y:S06]  /*27630*/  LDL.64 R44, [R1+0x28] ;  /* 0x00002800012c7983 */ /* 0x000f2c0000100a00 */
[----:B------:R-:W4:Y:S06]  /*27640*/  LDL.64 R42, [R1+0x20] ;  /* 0x00002000012a7983 */ /* 0x000f2c0000100a00 */
[----:B------:R-:W4:Y:S04]  /*27650*/  LDL R37, [R1+0x100] ;  /* 0x0001000001257983 */ /* 0x000f280000100800 */
[----:B------:R-:W4:Y:S06]  /*27660*/  LDL.64 R40, [R1+0x98] ;  /* 0x0000980001287983 */ /* 0x000f2c0000100a00 */
[----:B------:R-:W4:Y:S04]  /*27670*/  LDL R34, [R1+0xfc] ;  /* 0x0000fc0001227983 */ /* 0x000f280000100800 */
[----:B------:R-:W4:Y:S06]  /*27680*/  LDL.64 R32, [R1+0x18] ;  /* 0x0000180001207983 */ /* 0x000f2c0000100a00 */
[----:B------:R-:W4:Y:S04]  /*27690*/  LDL R35, [R1+0xf8] ;  /* 0x0000f80001237983 */ /* 0x000f280000100800 */
[----:B------:R-:W4:Y:S06]  /*276a0*/  LDL.64 R38, [R1+0x90] ;  /* 0x0000900001267983 */ /* 0x000f2c0000100a00 */
[----:B------:R-:W4:Y:S01]  /*276b0*/  LDL R36, [R1+0xf4] ;  /* 0x0000f40001247983 */ /* 0x000f220000100800 */
[----:B--2---:R-:W-:Y:S03]  /*276c0*/  ISETP.GE.AND P0, PT, R132, R220, PT ;  /* 0x000000dc8400720c */ /* 0x004fe60003f06270 */
[----:B---3--:R-:W2:Y:S10]  /*276d0*/  LDL R15, [R1+0x138] ;  /* 0x00013800010f7983 */ /* 0x008eb40000100800 */
[----:B------:R-:W-:Y:S01]  /*276e0*/  @P0 STS.128 [R189+0xa000], RZ ;  /* 0x00a000ffbd000388 */ /* 0x000fe20000000c00 */
[C---:B----4-:R-:W-:Y:S02]  /*276f0*/  SHF.L.U32 R3, R5.reuse, 0x4, RZ ;  /* 0x0000000405037819 */ /* 0x050fe400000006ff */
[----:B------:R-:W-:Y:S02]  /*27700*/  SHF.L.U64.HI R6, R5, 0x4, R6 ;  /* 0x0000000405067819 */ /* 0x000fe40000010206 */
[C---:B------:R-:W-:Y:S02]  /*27710*/  @!P0 IADD3 R5, P1, R0.reuse, R14, RZ ;  /* 0x0000000e00058210 */ /* 0x040fe40007f3e0ff */
[C---:B------:R-:W-:Y:S01]  /*27720*/  @!P0 IADD3 R3, P3, R0.reuse, R3, RZ ;  /* 0x0000000300038210 */ /* 0x040fe20007f7e0ff */
[----:B------:R-:W3:Y:S01]  /*27730*/  LDL R14, [R1+0x13c] ;  /* 0x00013c00010e7983 */ /* 0x000ee20000100800 */
[----:B------:R-:W-:Y:S03]  /*27740*/  @!P0 IADD3 R4, P2, R0, R4, RZ ;  /* 0x0000000400048210 */ /* 0x000fe60007f5e0ff */
[----:B------:R-:W4:Y:S01]  /*27750*/  LDL R13, [R1+0x10c] ;  /* 0x00010c00010d7983 */ /* 0x000f220000100800 */
[C---:B------:R-:W-:Y:S02]  /*27760*/  @!P0 IADD3.X R6, R2.reuse, R6, RZ, P3, !PT ;  /* 0x0000000602068210 */ /* 0x040fe40001ffe4ff */
[CC--:B------:R-:W-:Y:S01]  /*27770*/  @!P0 LEA R30, P3, R3.reuse, R234.reuse, 0x1 ;  /* 0x000000ea031e8211 */ /* 0x0c0fe200078608ff */
[----:B------:R-:W-:Y:S01]  /*27780*/  @!PT LDS RZ, [RZ] ;  /* 0x00000000fffff984 */ /* 0x000fe20000000800 */
[----:B------:R-:W-:Y:S01]  /*27790*/  @!PT LDS RZ, [RZ] ;  /* 0x00000000fffff984 */ /* 0x000fe20000000800 */
[----:B------:R-:W-:Y:S01]  /*277a0*/  @!PT LDS RZ, [RZ] ;  /* 0x00000000fffff984 */ /* 0x000fe20000000800 */
[----:B------:R1:W-:Y:S01]  /*277b0*/  @!P0 LDGSTS.E.BYPASS.LTC128B.128 [R189+0xa000], [R200.64] ;  /* 0x0a000000c8bd8fae */ /* 0x0003e2000b901d48 */
[----:B------:R-:W-:Y:S02]  /*277c0*/  @!P0 IADD3.X R7, R2, R7, RZ, P2, !PT ;  /* 0x0000000702078210 */ /* 0x000fe400017fe4ff */
[C---:B------:R-:W-:Y:S02]  /*277d0*/  @!P0 LEA R28, P2, R4.reuse, R234, 0x1 ;  /* 0x000000ea041c8211 */ /* 0x040fe400078408ff */
[-C--:B------:R-:W-:Y:S02]  /*277e0*/  @!P0 LEA.HI.X R31, R3, R235.reuse, R6, 0x1, P3 ;  /* 0x000000eb031f8211 */ /* 0x080fe400018f0c06 */
[----:B------:R-:W-:Y:S01]  /*277f0*/  @!P0 LEA.HI.X R29, R4, R235, R7, 0x1, P2 ;  /* 0x000000eb041d8211 */ /* 0x000fe200010f0c07 */
[----:B------:R-:W-:Y:S01]  /*27800*/  @P0 STS.128 [R189+0xa800], RZ ;  /* 0x00a800ffbd000388 */ /* 0x000fe20000000c00 */
[C---:B------:R-:W-:Y:S02]  /*27810*/  @!P0 IADD3 R4, P3, R0.reuse, R12, RZ ;  /* 0x0000000c00048210 */ /* 0x040fe40007f7e0ff */
[----:B------:R-:W-:Y:S02]  /*27820*/  @!P0 IADD3 R3, P4, R0, R11, RZ ;  /* 0x0000000b00038210 */ /* 0x000fe40007f9e0ff */
[C---:B------:R-:W-:Y:S02]  /*27830*/  @!P0 IADD3.X R8, R2.reuse, R8, RZ, P1, !PT ;  /* 0x0000000802088210 */ /* 0x040fe40000ffe4ff */
[CC--:B------:R-:W-:Y:S01]  /*27840*/  @!P0 LEA R26, P1, R5.reuse, R234.reuse, 0x1 ;  /* 0x000000ea051a8211 */ /* 0x0c0fe200078208ff */
[----:B------:R-:W4:Y:S01]  /*27850*/  LDL R12, [R1+0x108] ;  /* 0x00010800010c7983 */ /* 0x000f220000100800 */
[----:B------:R-:W-:Y:S02]  /*27860*/  @!P0 IADD3.X R7, R2, R19, RZ, P4, !PT ;  /* 0x0000001302078210 */ /* 0x000fe400027fe4ff */
[-C--:B------:R-:W-:Y:S01]  /*27870*/  @!P0 LEA.HI.X R27, R5, R235.reuse, R8, 0x1, P1 ;  /* 0x000000eb051b8211 */ /* 0x080fe200008f0c08 */
[----:B------:R-:W4:Y:S01]  /*27880*/  LDL R11, [R1+0x104] ;  /* 0x00010400010b7983 */ /* 0x000f220000100800 */
[C---:B------:R-:W-:Y:S02]  /*27890*/  @!P0 LEA R24, P4, R3.reuse, R234, 0x1 ;  /* 0x000000ea03188211 */ /* 0x040fe400078808ff */
[----:B------:R-:W-:Y:S01]  /*278a0*/  @!P0 IADD3 R5, P2, R0, R22, RZ ;  /* 0x0000001600058210 */ /* 0x000fe20007f5e0ff */
[----:B------:R-:W-:Y:S01]  /*278b0*/  @!PT LDS RZ, [RZ] ;  /* 0x00000000fffff984 */ /* 0x000fe20000000800 */
[----:B------:R-:W-:Y:S01]  /*278c0*/  @!PT LDS RZ, [RZ] ;  /* 0x00000000fffff984 */ /* 0x000fe20000000800 */
[----:B------:R-:W-:Y:S01]  /*278d0*/  @!PT LDS RZ, [RZ] ;  /* 0x00000000fffff984 */ /* 0x000fe20000000800 */
[----:B------:R1:W-:Y:S01]  /*278e0*/  @!P0 LDGSTS.E.BYPASS.LTC128B.128 [R189+0xa800], [R30.64] ;  /* 0x0a8000001ebd8fae */ /* 0x0003e2000b901d48 */
[-C--:B------:R-:W-:Y:S02]  /*278f0*/  @!P0 LEA.HI.X R25, R3, R235.reuse, R7, 0x1, P4 ;  /* 0x000000eb03198211 */ /* 0x080fe400020f0c07 */
[----:B------:R-:W-:Y:S02]  /*27900*/  @!P0 IADD3.X R8, R2, R18, RZ, P3, !PT ;  /* 0x0000001202088210 */ /* 0x000fe40001ffe4ff */
[----:B------:R-:W-:Y:S02]  /*27910*/  @!P0 LEA R22, P3, R4, R234, 0x1 ;  /* 0x000000ea04168211 */ /* 0x000fe400078608ff */
[----:B------:R-:W-:Y:S01]  /*27920*/  @!P0 IADD3 R6, P1, R0, R20, RZ ;  /* 0x0000001400068210 */ /* 0x000fe20007f3e0ff */
[----:B------:R-:W-:Y:S01]  /*27930*/  @P0 STS.128 [R189+0xb000], RZ ;  /* 0x00b000ffbd000388 */ /* 0x000fe20000000c00 */
[----:B------:R-:W-:Y:S02]  /*27940*/  @!P0 LEA.HI.X R23, R4, R235, R8, 0x1, P3 ;  /* 0x000000eb04178211 */ /* 0x000fe400018f0c08 */
[C---:B------:R-:W-:Y:S02]  /*27950*/  @!P0 IADD3.X R9, R2.reuse, R9, RZ, P2, !PT ;  /* 0x0000000902098210 */ /* 0x040fe400017fe4ff */
[C---:B------:R-:W-:Y:S02]  /*27960*/  @!P0 LEA R20, P2, R5.reuse, R234, 0x1 ;  /* 0x000000ea05148211 */ /* 0x040fe400078408ff */
[----:B------:R-:W-:Y:S01]  /*27970*/  @!P0 IADD3.X R10, R2, R10, RZ, P1, !PT ;  /* 0x0000000a020a8210 */ /* 0x000fe20000ffe4ff */
[----:B------:R-:W-:Y:S01]  /*27980*/  @!PT LDS RZ, [RZ] ;  /* 0x00000000fffff984 */ /* 0x000fe20000000800 */
[----:B------:R-:W-:Y:S01]  /*27990*/  @!PT LDS RZ, [RZ] ;  /* 0x00000000fffff984 */ /* 0x000fe20000000800 */
[----:B------:R-:W-:Y:S01]  /*279a0*/  @!PT LDS RZ, [RZ] ;  /* 0x00000000fffff984 */ /* 0x000fe20000000800 */
[----:B------:R1:W-:Y:S01]  /*279b0*/  @!P0 LDGSTS.E.BYPASS.LTC128B.128 [R189+0xb000], [R28.64] ;  /* 0x0b0000001cbd8fae */ /* 0x0003e2000b901d48 */
[-C--:B------:R-:W-:Y:S02]  /*279c0*/  @!P0 LEA.HI.X R21, R5, R235.reuse, R9, 0x1, P2 ;  /* 0x000000eb05158211 */ /* 0x080fe400010f0c09 */
[----:B------:R-:W-:Y:S02]  /*279d0*/  @!P0 LEA R18, P1, R6, R234, 0x1 ;  /* 0x000000ea06128211 */ /* 0x000fe400078208ff */
[----:B------:R-:W-:Y:S02]  /*279e0*/  @!P0 IADD3 R4, P3, R0, R46, RZ ;  /* 0x0000002e00048210 */ /* 0x000fe40007f7e0ff */
[----:B------:R-:W-:Y:S01]  /*279f0*/  @!P0 LEA.HI.X R19, R6, R235, R10, 0x1, P1 ;  /* 0x000000eb06138211 */ /* 0x000fe200008f0c0a */
[----:B------:R-:W-:Y:S01]  /*27a00*/  @P0 STS.128 [R189+0xb800], RZ ;  /* 0x00b800ffbd000388 */ /* 0x000fe20000000c00 */
[C---:B------:R-:W-:Y:S02]  /*27a10*/  @!P0 IADD3 R6, P1, R0.reuse, R16, RZ ;  /* 0x0000001000068210 */ /* 0x040fe40007f3e0ff */
[C---:B------:R-:W-:Y:S05]  /*27a20*/  @!P0 IADD3 R5, P2, R0.reuse, R44, RZ ;  /* 0x0000002c00058210 */ /* 0x040fea0007f5e0ff */
        /* <DEDUP_REMOVED lines=24> */
[----:B------:R-:W-:Y:S01]  /*27bb0*/  @P0 STS.128 [R189+0xe000], RZ ;  /* 0x00e000ffbd000388 */ /* 0x000fe20000000c00 */
[----:B--2---:R-:W-:Y:S04]  /*27bc0*/  @!P0 IADD3 R3, P4, R0, R15, RZ ;  /* 0x0000000f00038210 */ /* 0x004fe80007f9e0ff */
[C---:B---3--:R-:W-:Y:S02]  /*27bd0*/  @!P0 IADD3.X R7, R2.reuse, R14, RZ, P4, !PT ;  /* 0x0000000e02078210 */ /* 0x048fe400027fe4ff */
[CC--:B------:R-:W-:Y:S02]  /*27be0*/  @!P0 LEA R16, P4, R3.reuse, R234.reuse, 0x1 ;  /* 0x000000ea03108211 */ /* 0x0c0fe400078808ff */
[----:B----4-:R-:W-:Y:S02]  /*27bf0*/  @!P0 IADD3.X R8, R2, R13, RZ, P3, !PT ;  /* 0x0000000d02088210 */ /* 0x010fe40001ffe4ff */
[-C--:B------:R-:W-:Y:S02]  /*27c00*/  @!P0 LEA.HI.X R17, R3, R235.reuse, R7, 0x1, P4 ;  /* 0x000000eb03118211 */ /* 0x080fe400020f0c07 */
[----:B------:R-:W-:Y:S02]  /*27c10*/  @!P0 LEA R14, P3, R4, R234, 0x1 ;  /* 0x000000ea040e8211 */ /* 0x000fe400078608ff */
[----:B------:R-:W-:Y:S01]  /*27c20*/  @!P0 IADD3 R3, P4, R0, R42, RZ ;  /* 0x0000002a00038210 */ /* 0x000fe20007f9e0ff */
[----:B------:R-:W-:Y:S01]  /*27c30*/  @!PT LDS RZ, [RZ] ;  /* 0x00000000fffff984 */ /* 0x000fe20000000800 */
[----:B------:R-:W-:Y:S01]  /*27c40*/  @!PT LDS RZ, [RZ] ;  /* 0x00000000fffff984 */ /* 0x000fe20000000800 */
[----:B------:R-:W-:Y:S01]  /*27c50*/  @!PT LDS RZ, [RZ] ;  /* 0x00000000fffff984 */ /* 0x000fe20000000800 */
[----:B------:R1:W-:Y:S01]  /*27c60*/  @!P0 LDGSTS.E.BYPASS.LTC128B.128 [R189+0xe000], [R16.64] ;  /* 0x0e00000010bd8fae */ /* 0x0003e2000b901d48 */
[----:B------:R-:W-:Y:S02]  /*27c70*/  @!P0 LEA.HI.X R15, R4, R235, R8, 0x1, P3 ;  /* 0x000000eb040f8211 */ /* 0x000fe400018f0c08 */
[C---:B------:R-:W-:Y:S02]  /*27c80*/  @!P0 IADD3.X R7, R2.reuse, R37, RZ, P4, !PT ;  /* 0x0000002502078210 */ /* 0x040fe400027fe4ff */
[----:B------:R-:W-:Y:S03]  /*27c90*/  @!P0 LEA R8, P4, R3, R234, 0x1 ;  /* 0x000000ea03088211 */ /* 0x000fe600078808ff */
[----:B------:R-:W-:Y:S01]  /*27ca0*/  @P0 STS.128 [R189+0xe800], RZ ;  /* 0x00e800ffbd000388 */ /* 0x000fe20000000c00 */
[C---:B------:R-:W-:Y:S02]  /*27cb0*/  @!P0 IADD3.X R9, R2.reuse, R12, RZ, P2, !PT ;  /* 0x0000000c02098210 */ /* 0x040fe400017fe4ff */
[CC--:B------:R-:W-:Y:S05]  /*27cc0*/  @!P0 LEA R12, P2, R5.reuse, R234.reuse, 0x1 ;  /* 0x000000ea050c8211 */ /* 0x0c0fea00078408ff */
[----:B------:R-:W-:Y:S01]  /*27cd0*/  @!PT LDS RZ, [RZ] ;  /* 0x00000000fffff984 */ /* 0x000fe20000000800 */
[----:B------:R-:W-:Y:S01]  /*27ce0*/  @!PT LDS RZ, [RZ] ;  /* 0x00000000fffff984 */ /* 0x000fe20000000800 */
[----:B------:R-:W-:Y:S01]  /*27cf0*/  @!PT LDS RZ, [RZ] ;  /* 0x00000000fffff984 */ /* 0x000fe20000000800 */
[----:B------:R2:W-:Y:S01]  /*27d00*/  @!P0 LDGSTS.E.BYPASS.LTC128B.128 [R189+0xe800], [R14.64] ;  /* 0x0e8000000ebd8fae */ /* 0x0005e2000b901d48 */
[----:B------:R-:W-:Y:S02]  /*27d10*/  @!P0 IADD3.X R11, R2, R11, RZ, P1, !PT ;  /* 0x0000000b020b8210 */ /* 0x000fe40000ffe4ff */
[-C--:B------:R-:W-:Y:S02]  /*27d20*/  @!P0 LEA.HI.X R13, R5, R235.reuse, R9, 0x1, P2 ;  /* 0x000000eb050d8211 */ /* 0x080fe400010f0c09 */
[C---:B------:R-:W-:Y:S02]  /*27d30*/  @!P0 LEA R10, P1, R6.reuse, R234, 0x1 ;  /* 0x000000ea060a8211 */ /* 0x040fe400078208ff */
[-C--:B------:R-:W-:Y:S01]  /*27d40*/  @!P0 LEA.HI.X R9, R3, R235.reuse, R7, 0x1, P4 ;  /* 0x000000eb03098211 */ /* 0x080fe200020f0c07 */
[----:B------:R-:W-:Y:S01]  /*27d50*/  @P0 STS.128 [R189+0xf000], RZ ;  /* 0x00f000ffbd000388 */ /* 0x000fe20000000c00 */
[----:B------:R-:W-:Y:S02]  /*27d60*/  @!P0 LEA.HI.X R11, R6, R235, R11, 0x1, P1 ;  /* 0x000000eb060b8211 */ /* 0x000fe400008f0c0b */
[C---:B------:R-:W-:Y:S02]  /*27d70*/  @!P0 IADD3 R5, P3, R0.reuse, R40, RZ ;  /* 0x0000002800058210 */ /* 0x040fe40007f7e0ff */
[----:B------:R-:W-:Y:S02]  /*27d80*/  @!P0 IADD3 R32, P2, R0, R32, RZ ;  /* 0x0000002000208210 */ /* 0x000fe40007f5e0ff */
[C---:B------:R-:W-:Y:S01]  /*27d90*/  @!P0 IADD3.X R34, R2.reuse, R34, RZ, P3, !PT ;  /* 0x0000002202228210 */ /* 0x040fe20001ffe4ff */
[----:B------:R-:W-:Y:S01]  /*27da0*/  @!PT LDS RZ, [RZ] ;  /* 0x00000000fffff984 */ /* 0x000fe20000000800 */
[----:B------:R-:W-:Y:S01]  /*27db0*/  @!PT LDS RZ, [RZ] ;  /* 0x00000000fffff984 */ /* 0x000fe20000000800 */
[----:B------:R-:W-:Y:S01]  /*27dc0*/  @!PT LDS RZ, [RZ] ;  /* 0x00000000fffff984 */ /* 0x000fe20000000800 */
[----:B------:R2:W-:Y:S01]  /*27dd0*/  @!P0 LDGSTS.E.BYPASS.LTC128B.128 [R189+0xf000], [R12.64] ;  /* 0x0f0000000cbd8fae */ /* 0x0005e2000b901d48 */
[CC--:B------:R-:W-:Y:S02]  /*27de0*/  @!P0 LEA R6, P3, R5.reuse, R234.reuse, 0x1 ;  /* 0x000000ea05068211 */ /* 0x0c0fe400078608ff */
[----:B------:R-:W-:Y:S02]  /*27df0*/  @!P0 IADD3.X R35, R2, R35, RZ, P2, !PT ;  /* 0x0000002302238210 */ /* 0x000fe400017fe4ff */
[-C--:B------:R-:W-:Y:S02]  /*27e00*/  @!P0 LEA.HI.X R7, R5, R235.reuse, R34, 0x1, P3 ;  /* 0x000000eb05078211 */ /* 0x080fe400018f0c22 */
[----:B------:R-:W-:Y:S01]  /*27e10*/  @!P0 LEA R4, P2, R32, R234, 0x1 ;  /* 0x000000ea20048211 */ /* 0x000fe200078408ff */
[----:B------:R-:W-:Y:S01]  /*27e20*/  @P0 STS.128 [R189+0xf800], RZ ;  /* 0x00f800ffbd000388 */ /* 0x000fe20000000c00 */
[----:B------:R-:W-:Y:S02]  /*27e30*/  @!P0 IADD3 R33, P1, R0, R38, RZ ;  /* 0x0000002600218210 */ /* 0x000fe40007f3e0ff */
[-C--:B------:R-:W-:Y:S02]  /*27e40*/  @!P0 LEA.HI.X R5, R32, R235.reuse, R35, 0x1, P2 ;  /* 0x000000eb20058211 */ /* 0x080fe400010f0c23 */
[----:B------:R-:W-:Y:S02]  /*27e50*/  @!P0 IADD3.X R0, R2, R36, RZ, P1, !PT ;  /* 0x0000002402008210 */ /* 0x000fe40000ffe4ff */
[C---:B------:R-:W-:Y:S01]  /*27e60*/  @!P0 LEA R2, P1, R33.reuse, R234, 0x1 ;  /* 0x000000ea21028211 */ /* 0x040fe200078208ff */
[----:B------:R-:W-:Y:S01]  /*27e70*/  @!PT LDS RZ, [RZ] ;  /* 0x00000000fffff984 */ /* 0x000fe20000000800 */
[----:B------:R-:W-:Y:S01]  /*27e80*/  @!PT LDS RZ, [RZ] ;  /* 0x00000000fffff984 */ /* 0x000fe20000000800 */
[----:B------:R-:W-:Y:S01]  /*27e90*/  @!PT LDS RZ, [RZ] ;  /* 0x00000000fffff984 */ /* 0x000fe20000000800 */
[----:B------:R3:W-:Y:S01]  /*27ea0*/  @!P0 LDGSTS.E.BYPASS.LTC128B.128 [R189+0xf800], [R10.64] ;  /* 0x0f8000000abd8fae */ /* 0x0007e2000b901d48 */
[----:B------:R-:W-:Y:S02]  /*27eb0*/  MOV R234, R200 ;  /* 0x000000c800ea7202 */ /* 0x000fe40000000f00 */
[----:B------:R-:W-:Y:S02]  /*27ec0*/  @!P0 LEA.HI.X R3, R33, R235, R0, 0x1, P1 ;  /* 0x000000eb21038211 */ /* 0x000fe400008f0c00 */
[----:B------:R-:W-:Y:S02]  /*27ed0*/  IADD3 R0, R176, R184, RZ ;  /* 0x000000b8b0007210 */ /* 0x000fe40007ffe0ff */
[----:B------:R-:W-:Y:S01]  /*27ee0*/  MOV R235, R201 ;  /* 0x000000c900eb7202 */ /* 0x000fe20000000f00 */
        /* <DEDUP_REMOVED lines=19> */
[----:B------:R2:W-:Y:S01]  /*28020*/  @!P0 LDGSTS.E.BYPASS.LTC128B.128 [R189+0x11800], [R2.64] ;  /* 0x1180000002bd8fae */ /* 0x0005e2000b901d48 */
[----:B------:R-:W-:Y:S06]  /*28030*/  ULDC.64 UR8, c[0x0][0x40] ;  /* 0x0000100000087ab9 */ /* 0x000fec0000000a00 */
[----:B------:R-:W-:Y:S01]  /*28040*/  UIADD3 UR8, UP0, UR8, 0x160, URZ ;  /* 0x0000016008087890 */ /* 0x000fe2000ff1e03f */
[----:B------:R-:W-:Y:S03]  /*28050*/  LDSM.16.M88.4 R128, [R183] ;  /* 0x00000000b780783b */ /* 0x000fe60000000200 */
[----:B------:R-:W-:Y:S05]  /*28060*/  UIADD3.X UR9, URZ, UR9, URZ, UP0, !UPT ;  /* 0x000000093f097290 */ /* 0x000fea00087fe43f */
[----:B---3--:R-:W4:Y:S08]  /*28070*/  LDSM.16.M88.4 R8, [R176+0x2000] ;  /* 0x00200000b008783b */ /* 0x008f300000000200 */
[----:B-1----:R-:W1:Y:S01]  /*28080*/  LDSM.16.M88.4 R16, [R176+0x2800] ;  /* 0x00280000b010783b */ /* 0x002e620000000200 */
[----:B--2---:R-:W-:Y:S02]  /*28090*/  MOV R2, UR8 ;  /* 0x0000000800027c02 */ /* 0x004fe40008000f00 */
[----:B------:R-:W-:Y:S05]  /*280a0*/  MOV R3, UR9 ;  /* 0x0000000900037c02 */ /* 0x000fea0008000f00 */
[----:B------:R-:W2:Y:S08]  /*280b0*/  LDSM.16.M88.4 R24, [R176+0x3000] ;  /* 0x00300000b018783b */ /* 0x000eb00000000200 */
[----:B------:R-:W3:Y:S08]  /*280c0*/  LDSM.16.M88.4 R32, [R176+0x3800] ;  /* 0x00380000b020783b */ /* 0x000ef00000000200 */
[----:B------:R-:W2:Y:S01]  /*280d0*/  LDSM.16.M88.4 R40, [R176+0x4000] ;  /* 0x00400000b028783b */ /* 0x000ea20000000200 */
[C---:B----4-:R-:W-:Y:S07]  /*280e0*/  HMMA.16816.F32.BF16 R4, R128.reuse, R8, RZ ;  /* 0x000000088004723c */ /* 0x050fee00000418ff */
[----:B------:R-:W4:Y:S01]  /*280f0*/  LDSM.16.M88.4 R48, [R176+0x4800] ;  /* 0x00480000b030783b */ /* 0x000f220000000200 */
[C---:B------:R-:W-:Y:S07]  /*28100*/  HMMA.16816.F32.BF16 R8, R128.reuse, R10, RZ ;  /* 0x0000000a8008723c */ /* 0x040fee00000418ff */
[----:B------:R-:W4:Y:S01]  /*28110*/  LDSM.16.M88.4 R56, [R176+0x5000] ;  /* 0x00500000b038783b */ /* 0x000f220000000200 */
        /* <DEDUP_REMOVED lines=8> */
[C---:B---3--:R-:W-:Y:S07]  /*281a0*/  HMMA.16816.F32.BF16 R28, R128.reuse, R32, RZ ;  /* 0x00000020801c723c */ /* 0x048fee00000418ff */
[----:B------:R-:W3:Y:S01]  /*281b0*/  LDSM.16.M88.4 R96, [R176+0x7800] ;  /* 0x00780000b060783b */ /* 0x000ee20000000200 */
[C---:B------:R-:W-:Y:S07]  /*281c0*/  HMMA.16816.F32.BF16 R32, R128.reuse, R34, RZ ;  /* 0x000000228020723c */ /* 0x040fee00000418ff */
[----:B------:R-:W1:Y:S01]  /*281d0*/  LDSM.16.M88.4 R104, [R176+0x8000] ;  /* 0x00800000b068783b */ /* 0x000e620000000200 */
[C---:B------:R-:W-:Y:S07]  /*281e0*/  HMMA.16816.F32.BF16 R36, R128.reuse, R40, RZ ;  /* 0x000000288024723c */ /* 0x040fee00000418ff */
[----:B------:R-:W1:Y:S01]  /*281f0*/  LDSM.16.M88.4 R112, [R176+0x8800] ;  /* 0x00880000b070783b */ /* 0x000e620000000200 */
[C---:B------:R-:W-:Y:S07]  /*28200*/  HMMA.16816.F32.BF16 R40, R128.reuse, R42, RZ ;  /* 0x0000002a8028723c */ /* 0x040fee00000418ff */
[----:B------:R-:W2:Y:S01]  /*28210*/  LDSM.16.M88.4 R120, [R176+0x9000] ;  /* 0x00900000b078783b */ /* 0x000ea20000000200 */
[C---:B----4-:R-:W-:Y:S07]  /*28220*/  HMMA.16816.F32.BF16 R44, R128.reuse, R48, RZ ;  /* 0x00000030802c723c */ /* 0x050fee00000418ff */
[----:B------:R-:W4:Y:S01]  /*28230*/  LDSM.16.M88.4 R168, [R176+0x9800] ;  /* 0x00980000b0a8783b */ /* 0x000f220000000200 */
[C---:B------:R-:W-:Y:S07]  /*28240*/  HMMA.16816.F32.BF16 R48, R128.reuse, R50, RZ ;  /* 0x000000328030723c */ /* 0x040fee00000418ff */
[----:B------:R-:W-:Y:S01]  /*28250*/  LDSM.16.M88.4 R172, [R172] ;  /* 0x00000000acac783b */ /* 0x000fe20000000200 */
[C---:B------:R-:W-:Y:S07]  /*28260*/  HMMA.16816.F32.BF16 R52, R128.reuse, R56, RZ ;  /* 0x000000388034723c */ /* 0x040fee00000418ff */
[----:B------:R-:W0:Y:S01]  /*28270*/  LDGDEPBAR ;  /* 0x00000000000079af */ /* 0x000e220000000000 */
[C---:B------:R-:W-:Y:S08]  /*28280*/  HMMA.16816.F32.BF16 R56, R128.reuse, R58, RZ ;  /* 0x0000003a8038723c */ /* 0x040ff000000418ff */
[C---:B-1----:R-:W-:Y:S08]  /*28290*/  HMMA.16816.F32.BF16 R60, R128.reuse, R64, RZ ;  /* 0x00000040803c723c */ /* 0x042ff000000418ff */
[C---:B------:R-:W-:Y:S08]  /*282a0*/  HMMA.16816.F32.BF16 R64, R128.reuse, R66, RZ ;  /* 0x000000428040723c */ /* 0x040ff000000418ff */
[C---:B------:R-:W-:Y:S08]  /*282b0*/  HMMA.16816.F32.BF16 R68, R128.reuse, R72, RZ ;  /* 0x000000488044723c */ /* 0x040ff000000418ff */
[C---:B------:R-:W-:Y:S08]  /*282c0*/  HMMA.16816.F32.BF16 R72, R128.reuse, R74, RZ ;  /* 0x0000004a8048723c */ /* 0x040ff000000418ff */
[C---:B--2---:R-:W-:Y:S08]  /*282d0*/  HMMA.16816.F32.BF16 R76, R128.reuse, R80, RZ ;  /* 0x00000050804c723c */ /* 0x044ff000000418ff */
[C---:B------:R-:W-:Y:S08]  /*282e0*/  HMMA.16816.F32.BF16 R80, R128.reuse, R82, RZ ;  /* 0x000000528050723c */ /* 0x040ff000000418ff */
[C---:B------:R-:W-:Y:S08]  /*282f0*/  HMMA.16816.F32.BF16 R84, R128.reuse, R88, RZ ;  /* 0x000000588054723c */ /* 0x040ff000000418ff */
        /* <DEDUP_REMOVED lines=10> */
[----:B------:R-:W-:Y:S01]  /*283a0*/  HMMA.16816.F32.BF16 R128, R128, R170, RZ ;  /* 0x000000aa8080723c */ /* 0x000fe200000418ff */
        /* <DEDUP_REMOVED lines=47> */
[C---:B--2---:R-:W-:Y:S07]  /*286a0*/  HMMA.16816.F32.BF16 R124, R172.reuse, R168, R124 ;  /* 0x000000a8ac7c723c */ /* 0x044fee000004187c */
[----:B------:R-:W-:Y:S01]  /*286b0*/  LEA R168, R187, R183, 0x1 ;  /* 0x000000b7bba87211 */ /* 0x000fe200078e08ff */
[----:B------:R-:W-:Y:S01]  /*286c0*/  HMMA.16816.F32.BF16 R128, R172, R170, R128 ;  /* 0x000000aaac80723c */ /* 0x000fe20000041880 */
[----:B------:R-:W-:Y:S08]  /*286d0*/  LDSM.16.M88.4 R172, [R177] ;  /* 0x00000000b1ac783b */ /* 0x000ff00000000200 */
        /* <DEDUP_REMOVED lines=47> */
[----:B------:R1:W2:Y:S08]  /*289d0*/  LDSM.16.M88.4 R172, [R0] ;  /* 0x0000000000ac783b */ /* 0x0002b00000000200 */
[----:B-1----:R-:W3:Y:S01]  /*289e0*/  LD.E R0, [R2.64+0x18c] ;  /* 0x00018c0402007980 */ /* 0x002ee2000c101900 */
[C---:B--2---:R-:W-:Y:S07]  /*289f0*/  HMMA.16816.F32.BF16 R100, R168.reuse, R172, R100 ;  /* 0x000000aca864723c */ /* 0x044fee0000041864 */
        /* <DEDUP_REMOVED lines=13> */
[----:B------:R-:W-:Y:S08]  /*28ad0*/  LDSM.16.M88.4 R168, [R185] ;  /* 0x00000000b9a8783b */ /* 0x000ff00000000200 */
[----:B------:R-:W1:Y:S02]  /*28ae0*/  LDSM.16.M88.4 R172, [R182] ;  /* 0x00000000b6ac783b */ /* 0x000e640000000200 */
[C---:B-1----:R-:W-:Y:S08]  /*28af0*/  HMMA.16816.F32.BF16 R4, R168.reuse, R172, R4 ;  /* 0x000000aca804723c */ /* 0x042ff00000041804 */
[C---:B------:R-:W-:Y:S01]  /*28b00*/  HMMA.16816.F32.BF16 R8, R168.reuse, R174, R8 ;  /* 0x000000aea808723c */ /* 0x040fe20000041808 */
[----:B------:R-:W1:Y:S07]  /*28b10*/  LDSM.16.M88.4 R172, [R182+0x800] ;  /* 0x00080000b6ac783b */ /* 0x000e6e0000000200 */
[C---:B-1----:R-:W-:Y:S08]  /*28b20*/  HMMA.16816.F32.BF16 R12, R168.reuse, R172, R12 ;  /* 0x000000aca80c723c */ /* 0x042ff0000004180c */
[C---:B------:R-:W-:Y:S01]  /*28b30*/  HMMA.16816.F32.BF16 R16, R168.reuse, R174, R16 ;  /* 0x000000aea810723c */ /* 0x040fe20000041810 */
[----:B------:R-:W1:Y:S03]  /*28b40*/  LDSM.16.M88.4 R172, [R182+0x1000] ;  /* 0x00100000b6ac783b */ /* 0x000e660000000200 */
[-C--:B---3--:R-:W-:Y:S02]  /*28b50*/  FMUL.FTZ R5, R5, R0.reuse ;  /* 0x0000000005057220 */ /* 0x088fe40000410000 */
[-C--:B------:R-:W-:Y:S02]  /*28b60*/  FMUL.FTZ R4, R4, R0.reuse ;  /* 0x0000000004047220 */ /* 0x080fe40000410000 */
[----:B------:R-:W2:Y:S08]  /*28b70*/  MUFU.TANH R219, R5 ;  /* 0x0000000500db7308 */ /* 0x000eb00000002400 */
[-C--:B------:R-:W-:Y:S02]  /*28b80*/  FMUL.FTZ R15, R15, R0.reuse ;  /* 0x000000000f0f7220 */ /* 0x080fe40000410000 */
[-C--:B------:R-:W-:Y:S02]  /*28b90*/  FMUL.FTZ R6, R6, R0.reuse ;  /* 0x0000000006067220 */ /* 0x080fe40000410000 */
[-C--:B------:R-:W-:Y:S02]  /*28ba0*/  FMUL.FTZ R7, R7, R0.reuse ;  /* 0x0000000007077220 */ /* 0x080fe40000410000 */
[-C--:B------:R-:W-:Y:S02]  /*28bb0*/  FMUL.FTZ R8, R8, R0.reuse ;  /* 0x0000000008087220 */ /* 0x080fe40000410000 */
[-C--:B------:R-:W-:Y:S01]  /*28bc0*/  FMUL.FTZ R16, R16, R0.reuse ;  /* 0x0000000010107220 */ /* 0x080fe20000410000 */
[----:B------:R-:W3:Y:S01]  /*28bd0*/  MUFU.TANH R214, R4 ;  /* 0x0000000400d67308 */ /* 0x000ee20000002400 */
[-C--:B------:R-:W-:Y:S02]  /*28be0*/  FMUL.FTZ R17, R17, R0.reuse ;  /* 0x0000000011117220 */ /* 0x080fe40000410000 */
[-C--:B------:R-:W-:Y:S02]  /*28bf0*/  FMUL.FTZ R18, R18, R0.reuse ;  /* 0x0000000012127220 */ /* 0x080fe40000410000 */
[-C--:B------:R-:W-:Y:S02]  /*28c00*/  FMUL.FTZ R19, R19, R0.reuse ;  /* 0x0000000013137220 */ /* 0x080fe40000410000 */
[-C--:B------:R-:W-:Y:S02]  /*28c10*/  FMUL.FTZ R9, R9, R0.reuse ;  /* 0x0000000009097220 */ /* 0x080fe40000410000 */
[-C--:B------:R-:W-:Y:S01]  /*28c20*/  FMUL.FTZ R10, R10, R0.reuse ;  /* 0x000000000a0a7220 */ /* 0x080fe20000410000 */
[----:B------:R-:W4:Y:S01]  /*28c30*/  MUFU.TANH R218, R8 ;  /* 0x0000000800da7308 */ /* 0x000f220000002400 */
[-C--:B------:R-:W-:Y:S02]  /*28c40*/  FMUL.FTZ R11, R11, R0.reuse ;  /* 0x000000000b0b7220 */ /* 0x080fe40000410000 */
[-C--:B------:R-:W-:Y:S01]  /*28c50*/  FMUL.FTZ R12, R12, R0.reuse ;  /* 0x000000000c0c7220 */ /* 0x080fe20000410000 */
[C---:B-1----:R-:W-:Y:S03]  /*28c60*/  HMMA.16816.F32.BF16 R20, R168.reuse, R172, R20 ;  /* 0x000000aca814723c */ /* 0x042fe60000041814 */
[-C--:B------:R-:W-:Y:S03]  /*28c70*/  FMUL.FTZ R13, R13, R0.reuse ;  /* 0x000000000d0d7220 */ /* 0x080fe60000410000 */
[----:B------:R-:W1:Y:S01]  /*28c80*/  MUFU.TANH R217, R9 ;  /* 0x0000000900d97308 */ /* 0x000e620000002400 */
[-C--:B------:R-:W-:Y:S01]  /*28c90*/  FMUL.FTZ R14, R14, R0.reuse ;  /* 0x000000000e0e7220 */ /* 0x080fe20000410000 */
[C---:B------:R-:W-:Y:S01]  /*28ca0*/  HMMA.16816.F32.BF16 R24, R168.reuse, R174, R24 ;  /* 0x000000aea818723c */ /* 0x040fe20000041818 */
[----:B------:R-:W1:Y:S07]  /*28cb0*/  LDSM.16.M88.4 R172, [R182+0x1800] ;  /* 0x00180000b6ac783b */ /* 0x000e6e0000000200 */
[----:B------:R-:W1:Y:S08]  /*28cc0*/  MUFU.TANH R216, R12 ;  /* 0x0000000c00d87308 */ /* 0x000e700000002400 */
[-C--:B------:R-:W-:Y:S02]  /*28cd0*/  FMUL.FTZ R20, R20, R0.reuse ;  /* 0x0000000014147220 */ /* 0x080fe40000410000 */
[----:B------:R-:W1:Y:S01]  /*28ce0*/  MUFU.TANH R215, R13 ;  /* 0x0000000d00d77308 */ /* 0x000e620000002400 */
[-C--:B------:R-:W-:Y:S02]  /*28cf0*/  FMUL.FTZ R21, R21, R0.reuse ;  /* 0x0000000015157220 */ /* 0x080fe40000410000 */
[-C--:B------:R-:W-:Y:S02]  /*28d00*/  FMUL.FTZ R22, R22, R0.reuse ;  /* 0x0000000016167220 */ /* 0x080fe40000410000 */
[-C--:B------:R-:W-:Y:S02]  /*28d10*/  FMUL.FTZ R23, R23, R0.reuse ;  /* 0x0000000017177220 */ /* 0x080fe40000410000 */
[-C--:B------:R-:W-:Y:S02]  /*28d20*/  FMUL.FTZ R24, R24, R0.reuse ;  /* 0x0000000018187220 */ /* 0x080fe40000410000 */
[-C--:B------:R-:W-:Y:S01]  /*28d30*/  FMUL.FTZ R25, R25, R0.reuse ;  /* 0x0000000019197220 */ /* 0x080fe20000410000 */
[----:B------:R-:W2:Y:S01]  /*28d40*/  MUFU.TANH R213, R16 ;  /* 0x0000001000d57308 */ /* 0x000ea20000002400 */
[-C--:B------:R-:W-:Y:S02]  /*28d50*/  FMUL.FTZ R26, R26, R0.reuse ;  /* 0x000000001a1a7220 */ /* 0x080fe40000410000 */
[-C--:B------:R-:W-:Y:S07]  /*28d60*/  FMUL.FTZ R27, R27, R0.reuse ;  /* 0x000000001b1b7220 */ /* 0x080fee0000410000 */
[----:B------:R-:W2:Y:S01]  /*28d70*/  MUFU.TANH R212, R17 ;  /* 0x0000001100d47308 */ /* 0x000ea20000002400 */
[C---:B-1----:R-:W-:Y:S09]  /*28d80*/  HMMA.16816.F32.BF16 R28, R168.reuse, R172, R28 ;  /* 0x000000aca81c723c */ /* 0x042ff2000004181c */
[----:B------:R-:W1:Y:S01]  /*28d90*/  MUFU.TANH R19, R19 ;  /* 0x0000001300137308 */ /* 0x000e620000002400 */
[C---:B------:R-:W-:Y:S01]  /*28da0*/  HMMA.16816.F32.BF16 R32, R168.reuse, R174, R32 ;  /* 0x000000aea820723c */ /* 0x040fe20000041820 */
[----:B------:R-:W1:Y:S08]  /*28db0*/  LDSM.16.M88.4 R172, [R182+0x2000] ;  /* 0x00200000b6ac783b */ /* 0x000e700000000200 */
[----:B------:R-:W1:Y:S05]  /*28dc0*/  MUFU.TANH R211, R20 ;  /* 0x0000001400d37308 */ /* 0x000e6a0000002400 */
[-C--:B------:R-:W-:Y:S05]  /*28dd0*/  FMUL.FTZ R28, R28, R0.reuse ;  /* 0x000000001c1c7220 */ /* 0x080fea0000410000 */
[----:B------:R-:W2:Y:S01]  /*28de0*/  MUFU.TANH R210, R21 ;  /* 0x0000001500d27308 */ /* 0x000ea20000002400 */
        /* <DEDUP_REMOVED lines=14> */
[-C--:B------:R-:W-:Y:S02]  /*28ed0*/  FMUL.FTZ R36, R36, R0.reuse ;  /* 0x0000000024247220 */ /* 0x080fe40000410000 */
[-C--:B------:R-:W-:Y:S03]  /*28ee0*/  FMUL.FTZ R38, R38, R0.reuse ;  /* 0x0000000026267220 */ /* 0x080fe60000410000 */
[----:B------:R-:W2:Y:S01]  /*28ef0*/  MUFU.TANH R26, R26 ;  /* 0x0000001a001a7308 */ /* 0x000ea20000002400 */
[-C--:B------:R-:W-:Y:S02]  /*28f00*/  FMUL.FTZ R37, R37, R0.reuse ;  /* 0x0000000025257220 */ /* 0x080fe40000410000 */
[-C--:B------:R-:W-:Y:S02]  /*28f10*/  FMUL.FTZ R39, R39, R0.reuse ;  /* 0x0000000027277220 */ /* 0x080fe40000410000 */
[-C--:B------:R-:W-:Y:S02]  /*28f20*/  FMUL.FTZ R40, R40, R0.reuse ;  /* 0x0000000028287220 */ /* 0x080fe40000410000 */
[-C--:B------:R-:W-:Y:S02]  /*28f30*/  FMUL.FTZ R42, R42, R0.reuse ;  /* 0x000000002a2a7220 */ /* 0x080fe40000410000 */
[-C--:B------:R-:W-:Y:S01]  /*28f40*/  FMUL.FTZ R41, R41, R0.reuse ;  /* 0x0000000029297220 */ /* 0x080fe20000410000 */
[----:B------:R2:W2:Y:S01]  /*28f50*/  MUFU.TANH R203, R36 ;  /* 0x0000002400cb7308 */ /* 0x0004a20000002400 */
[----:B------:R-:W-:Y:S09]  /*28f60*/  FMUL.FTZ R43, R43, R0 ;  /* 0x000000002b2b7220 */ /* 0x000ff20000410000 */
[----:B------:R-:W3:Y:S01]  /*28f70*/  MUFU.TANH R27, R27 ;  /* 0x0000001b001b7308 */ /* 0x000ee20000002400 */
[C---:B-1----:R-:W-:Y:S09]  /*28f80*/  HMMA.16816.F32.BF16 R44, R168.reuse, R172, R44 ;  /* 0x000000aca82c723c */ /* 0x042ff2000004182c */
[----:B------:R1:W1:Y:S01]  /*28f90*/  MUFU.TANH R207, R28 ;  /* 0x0000001c00cf7308 */ /* 0x0002620000002400 */
[C---:B------:R-:W-:Y:S01]  /*28fa0*/  HMMA.16816.F32.BF16 R48, R168.reuse, R174, R48 ;  /* 0x000000aea830723c */ /* 0x040fe20000041830 */
[----:B------:R-:W1:Y:S02]  /*28fb0*/  LDSM.16.M88.4 R172, [R182+0x3000] ;  /* 0x00300000b6ac783b */ /* 0x000e640000000200 */
[----:B--2--5:R-:W-:Y:S04]  /*28fc0*/  MOV R36, R188 ;  /* 0x000000bc00247202 */ /* 0x024fe80000000f00 */
[----:B------:R-:W-:Y:S02]  /*28fd0*/  ISETP.GE.AND P0, PT, R36, 0x2, PT ;  /* 0x000000022400780c */ /* 0x000fe40003f06270 */
[----:B------:R2:W1:Y:S05]  /*28fe0*/  MUFU.TANH R206, R29 ;  /* 0x0000001d00ce7308 */ /* 0x00046a0000002400 */
        /* <DEDUP_REMOVED lines=8> */
[----:B------:R-:W2:Y:S01]  /*29070*/  MUFU.TANH R31, R31 ;  /* 0x0000001f001f7308 */ /* 0x000ea20000002400 */
[-C--:B------:R-:W-:Y:S09]  /*29080*/  FMUL.FTZ R49, R49, R0.reuse ;  /* 0x0000000031317220 */ /* 0x080ff20000410000 */
[----:B------:R2:W2:Y:S01]  /*29090*/  MUFU.TANH R205, R32 ;  /* 0x0000002000cd7308 */ /* 0x0004a20000002400 */
[C---:B-1----:R-:W-:Y:S09]  /*290a0*/  HMMA.16816.F32.BF16 R52, R168.reuse, R172, R52 ;  /* 0x000000aca834723c */ /* 0x042ff20000041834 */
[----:B------:R1:W1:Y:S01]  /*290b0*/  MUFU.TANH R204, R33 ;  /* 0x0000002100cc7308 */ /* 0x0002620000002400 */
        /* <DEDUP_REMOVED lines=12> */
[-C--:B------:R-:W-:Y:S09]  /*29180*/  FMUL.FTZ R57, R57, R0.reuse ;  /* 0x0000000039397220 */ /* 0x080ff20000410000 */
[----:B------:R-:W2:Y:S01]  /*29190*/  MUFU.TANH R38, R38 ;  /* 0x0000002600267308 */ /* 0x000ea20000002400 */
[C---:B-1----:R-:W-:Y:S09]  /*291a0*/  HMMA.16816.F32.BF16 R60, R168.reuse, R172, R60 ;  /* 0x000000aca83c723c */ /* 0x042ff2000004183c */
[----:B------:R1:W1:Y:S01]  /*291b0*/  MUFU.TANH R199, R40 ;  /* 0x0000002800c77308 */ /* 0x0002620000002400 */
[C---:B------:R-:W-:Y:S01]  /*291c0*/  HMMA.16816.F32.BF16 R64, R168.reuse, R174, R64 ;  /* 0x000000aea840723c */ /* 0x040fe20000041840 */
[----:B------:R-:W1:Y:S08]  /*291d0*/  LDSM.16.M88.4 R172, [R182+0x4000] ;  /* 0x00400000b6ac783b */ /* 0x000e700000000200 */
        /* <DEDUP_REMOVED lines=29> */
[----:B------:R-:W1:Y:S01]  /*293b0*/  MUFU.TANH R50, R50 ;  /* 0x0000003200327308 */ /* 0x000e620000002400 */
[C---:B------:R-:W-:Y:S01]  /*293c0*/  HMMA.16816.F32.BF16 R80, R168.reuse, R174, R80 ;  /* 0x000000aea850723c */ /* 0x040fe20000041850 */
[----:B------:R-:W1:Y:S08]  /*293d0*/  LDSM.16.M88.4 R172, [R182+0x5000] ;  /* 0x00500000b6ac783b */ /* 0x000e700000000200 */
[----:B------:R-:W1:Y:S05]  /*293e0*/  MUFU.TANH R51, R51 ;  /* 0x0000003300337308 */ /* 0x000e6a0000002400 */
[-C--:B------:R-:W-:Y:S02]  /*293f0*/  FMUL.FTZ R78, R78, R0.reuse ;  /* 0x000000004e4e7220 */ /* 0x080fe40000410000 */
[-C--:B------:R-:W-:Y:S03]  /*29400*/  FMUL.FTZ R79, R79, R0.reuse ;  /* 0x000000004f4f7220 */ /* 0x080fe60000410000 */
[----:B------:R2:W2:Y:S01]  /*29410*/  MUFU.TANH R193, R52 ;  /* 0x0000003400c17308 */ /* 0x0004a20000002400 */
        /* <DEDUP_REMOVED lines=9> */
[----:B------:R-:W1:Y:S01]  /*294b0*/  MUFU.TANH R55, R55 ;  /* 0x0000003700377308 */ /* 0x000e620000002400 */
        /* <DEDUP_REMOVED lines=18> */
[----:B------:R1:W1:Y:S05]  /*295e0*/  MUFU.TANH R16, R62 ;  /* 0x0000003e00107308 */ /* 0x00026a0000002400 */
        /* <DEDUP_REMOVED lines=24> */
[----:B------:R-:W2:Y:S01]  /*29770*/  MUFU.TANH R70, R70 ;  /* 0x0000004600467308 */ /* 0x000ea20000002400 */
        /* <DEDUP_REMOVED lines=21> */
[----:B------:R-:W1:Y:S01]  /*298d0*/  LDSM.16.M88.4 R172, [R182+0x7800] ;  /* 0x00780000b6ac783b */ /* 0x000e620000000200 */
[----:B------:R-:W-:Y:S07]  /*298e0*/  DEPBAR.LE SB0, 0x0 ;  /* 0x000080000000791a */ /* 0x000fee0000000000 */
[----:B------:R-:W1:Y:S01]  /*298f0*/  MUFU.TANH R78, R78 ;  /* 0x0000004e004e7308 */ /* 0x000e620000002400 */
[----:B------:R-:W-:Y:S04]  /*29900*/  BAR.SYNC.DEFER_BLOCKING 0x0 ;  /* 0x0000000000007b1d */ /* 0x000fe80000010000 */
        /* <DEDUP_REMOVED lines=13> */
[----:B------:R-:W-:Y:S09]  /*299e0*/  HMMA.16816.F32.BF16 R128, R168, R174, R128 ;  /* 0x000000aea880723c */ /* 0x000ff20000041880 */
[----:B------:R1:W1:Y:S05]  /*299f0*/  MUFU.TANH R169, R6 ;  /* 0x0000000600a97308 */ /* 0x00026a0000002400 */
[-C--:B------:R-:W-:Y:S02]  /*29a00*/  FMUL.FTZ R124, R124, R0.reuse ;  /* 0x000000007c7c7220 */ /* 0x080fe40000410000 */
[-C--:B------:R-:W-:Y:S03]  /*29a10*/  FMUL.FTZ R125, R125, R0.reuse ;  /* 0x000000007d7d7220 */ /* 0x080fe60000410000 */
[----:B------:R1:W1:Y:S01]  /*29a20*/  MUFU.TANH R174, R7 ;  /* 0x0000000700ae7308 */ /* 0x0002620000002400 */
[-C--:B------:R-:W-:Y:S02]  /*29a30*/  FMUL.FTZ R126, R126, R0.reuse ;  /* 0x000000007e7e7220 */ /* 0x080fe40000410000 */
[-C--:B------:R-:W-:Y:S02]  /*29a40*/  FMUL.FTZ R127, R127, R0.reuse ;  /* 0x000000007f7f7220 */ /* 0x080fe40000410000 */
[-C--:B------:R-:W-:Y:S02]  /*29a50*/  FMUL.FTZ R128, R128, R0.reuse ;  /* 0x0000000080807220 */ /* 0x080fe40000410000 */
[-C--:B------:R-:W-:Y:S02]  /*29a60*/  FMUL.FTZ R129, R129, R0.reuse ;  /* 0x0000000081817220 */ /* 0x080fe40000410000 */
[-C--:B------:R-:W-:Y:S01]  /*29a70*/  FMUL.FTZ R5, R130, R0.reuse ;  /* 0x0000000082057220 */ /* 0x080fe20000410000 */
[----:B------:R1:W1:Y:S01]  /*29a80*/  MUFU.TANH R172, R11 ;  /* 0x0000000b00ac7308 */ /* 0x0002620000002400 */
[----:B------:R-:W-:Y:S09]  /*29a90*/  FMUL.FTZ R0, R131, R0 ;  /* 0x0000000083007220 */ /* 0x000ff20000410000 */
        /* <DEDUP_REMOVED lines=55> */
[----:B------:R1:W1:Y:S01]  /*29e10*/  MUFU.TANH R4, R0 ;  /* 0x0000000000047308 */ /* 0x0002620000002400 */
[----:B------:R-:W-:-:S05]  /*29e20*/  @!P0 BRA `(.L_x_1427) ;  /* 0x00000fa000008947 */ /* 0x000fca0003800000 */
[----:B--234-:R-:W-:Y:S01]  /*29e30*/  ISETP.NE.U32.AND P0, PT, R240, RZ, PT ;  /* 0x000000fff000720c */ /* 0x01cfe20003f05070 */
[----:B------:R-:W-:Y:S03]  /*29e40*/  BSSY B0, `(.L_x_1428) ;  /* 0x0000048000007945 */ /* 0x000fe60003800000 */
[----:B------:R-:W-:Y:S11]  /*29e50*/  ISETP.NE.AND.EX P0, PT, R241, RZ, PT, P0 ;  /* 0x000000fff100720c */ /* 0x000ff60003f05300 */
[----:B------:R-:W-:Y:S02]  /*29e60*/  @!UPT UIADD3 URZ, URZ, URZ, URZ ;  /* 0x0000003f3f3ff290 */ /* 0x000fe4000fffe03f */
[----:B------:R-:W-:-:S05]  /*29e70*/  @!P0 BRA `(.L_x_1429) ;  /* 0x0000041000008947 */ /* 0x000fca0003800000 */
[----:B-1----:R-:W2:Y:S02]  /*29e80*/  LD.E R6, [R2.64+0x170] ;  /* 0x0001700402067980 */ /* 0x002ea4000c101900 */
        /* <DEDUP_REMOVED lines=64> */
.L_x_1429:
[----:B-1----:R-:W2:Y:S02]  /*2a290*/  LD.E R0, [R2.64+0x38] ;  /* 0x0000380402007980 */ /* 0x002ea4000c101900 */
[----:B--2---:R-:W-:Y:S04]  /*2a2a0*/  LEA R0, -R0, RZ, 0x8 ;  /* 0x000000ff00007211 */ /* 0x004fe800078e41ff */
[----:B------:R-:W-:Y:S02]  /*2a2b0*/  SHF.R.S32.HI R6, RZ, 0x1f, R0 ;  /* 0x0000001fff067819 */ /* 0x000fe40000011400 */
.L_x_1430:
[----:B------:R-:W-:Y:S05]  /*2a2c0*/  BSYNC B0 ;  /* 0x0000000000007941 */ /* 0x000fea0003800000 */
.L_x_1428:
        /* <DEDUP_REMOVED lines=19> */
[----:B------:R-:W5:Y:S04]  /*2a400*/  LDL.64 R60, [R1+0x50] ;  /* 0x00005000013c7983 */ /* 0x000f680000100a00 */
        /* <DEDUP_REMOVED lines=15> */
[----:B------:R-:W3:Y:S03]  /*2a500*/  LDL R37, [R1+0xe4] ;  /* 0x0000e40001257983 */ /* 0x000ee60000100800 */
        /* <DEDUP_REMOVED lines=13> */
[----:B------:R-:W5:Y:S04]  /*2a5e0*/  LDL R14, [R1+0x120] ;  /* 0x00012000010e7983 */ /* 0x000f680000100800 */
[----:B------:R-:W-:Y:S01]  /*2a5f0*/  @!PT LDS RZ, [RZ] ;  /* 0x00000000fffff984 */ /* 0x000fe20000000800 */
[----:B------:R-:W-:Y:S01]  /*2a600*/  @!PT LDS RZ, [RZ] ;  /* 0x00000000fffff984 */ /* 0x000fe20000000800 */
[----:B------:R-:W-:Y:S01]  /*2a610*/  @!PT LDS RZ, [RZ] ;  /* 0x00000000fffff984 */ /* 0x000fe20000000800 */
[----:B------:R1:W-:Y:S04]  /*2a620*/  @!P0 LDGSTS.E.BYPASS.LTC128B.128 [R189+0x3800], [R10.64] ;  /* 0x038000000abd8fae */ /* 0x0003e8000b901d44 */
[----:B------:R1:W-:Y:S02]  /*2a630*/  @P0 STS.128 [R189+0x4000], RZ ;  /* 0x004000ffbd000388 */ /* 0x0003e40000000c00 */
[----:B-1----:R-:W-:Y:S01]  /*2a640*/  @!P0 IMAD.X R11, R6, 0x1, R13, P1 ;  /* 0x00000001060b8824 */ /* 0x002fe200008e060d */
[CC--:B------:R-:W-:Y:S01]  /*2a650*/  @!P0 LEA R10, P1, R7.reuse, R239.reuse, 0x1 ;  /* 0x000000ef070a8211 */ /* 0x0c0fe200078208ff */
[----:B------:R-:W5:Y:S03]  /*2a660*/  LDL R13, [R1+0x124] ;  /* 0x00012400010d7983 */ /* 0x000f660000100800 */
[----:B------:R-:W-:Y:S02]  /*2a670*/  @!P0 LEA.HI.X R11, R7, R242, R11, 0x1, P1 ;  /* 0x000000f2070b8211 */ /* 0x000fe400008f0c0b */
[----:B------:R-:W-:Y:S02]  /*2a680*/  @!P0 IADD3 R7, P1, R0, R52, RZ ;  /* 0x0000003400078210 */ /* 0x000fe40007f3e0ff */
[----:B------:R-:W5:Y:S04]  /*2a690*/  LDL.64 R52, [R1+0x68] ;  /* 0x0000680001347983 */ /* 0x000f680000100a00 */
        /* <DEDUP_REMOVED lines=15> */
[----:B------:R1:W-:Y:S01]  /*2a790*/  @P0 STS.128 [R189+0x5000], RZ ;  /* 0x005000ffbd000388 */ /* 0x0003e20000000c00 */
[----:B--2---:R-:W-:Y:S01]  /*2a7a0*/  @!P0 IMAD.X R11, R6, 0x1, R39, P1 ;  /* 0x00000001060b8824 */ /* 0x004fe200008e0627 */
[CC--:B------:R-:W-:Y:S02]  /*2a7b0*/  @!P0 LEA R10, P1, R7.reuse, R239.reuse, 0x1 ;  /* 0x000000ef070a8211 */ /* 0x0c0fe400078208ff */
[----:B------:R-:W2:Y:S02]  /*2a7c0*/  LDL R39, [R1+0xd8] ;  /* 0x0000d80001277983 */ /* 0x000ea40000100800 */
[----:B------:R-:W-:Y:S05]  /*2a7d0*/  @!P0 LEA.HI.X R11, R7, R242, R11, 0x1, P1 ;  /* 0x000000f2070b8211 */ /* 0x000fea00008f0c0b */
[----:B------:R-:W-:Y:S01]  /*2a7e0*/  @!PT LDS RZ, [RZ] ;  /* 0x00000000fffff984 */ /* 0x000fe20000000800 */
[----:B------:R-:W-:Y:S01]  /*2a7f0*/  @!PT LDS RZ, [RZ] ;  /* 0x00000000fffff984 */ /* 0x000fe20000000800 */
[----:B------:R-:W-:Y:S01]  /*2a800*/  @!PT LDS RZ, [RZ] ;  /* 0x00000000fffff984 */ /* 0x000fe20000000800 */
[----:B------:R3:W-:Y:S01]  /*2a810*/  @!P0 LDGSTS.E.BYPASS.LTC128B.128 [R189+0x5000], [R10.64] ;  /* 0x050000000abd8fae */ /* 0x0007e2000b901d44 */
[----:B----4-:R-:W-:Y:S03]  /*2a820*/  @!P0 IADD3 R7, P1, R0, R56, RZ ;  /* 0x0000003800078210 */ /* 0x010fe60007f3e0ff */
[----:B------:R-:W4:Y:S04]  /*2a830*/  LDL.64 R56, [R1+0x48] ;  /* 0x0000480001387983 */ /* 0x000f280000100a00 */
[----:B------:R1:W-:Y:S01]  /*2a840*/  @P0 STS.128 [R189+0x5800], RZ ;  /* 0x005800ffbd000388 */ /* 0x0003e20000000c00 */
[----:B---3--:R-:W-:Y:S01]  /*2a850*/  @!P0 IMAD.X R11, R6, 0x1, R37, P1 ;  /* 0x00000001060b8824 */ /* 0x008fe200008e0625 */
[CC--:B------:R-:W-:Y:S02]  /*2a860*/  @!P0 LEA R10, P1, R7.reuse, R239.reuse, 0x1 ;  /* 0x000000ef070a8211 */ /* 0x0c0fe400078208ff */
[----:B------:R-:W3:Y:S02]  /*2a870*/  LDL R37, [R1+0xd4] ;  /* 0x0000d40001257983 */ /* 0x000ee40000100800 */
[----:B------:R-:W-:Y:S05]  /*2a880*/  @!P0 LEA.HI.X R11, R7, R242, R11, 0x1, P1 ;  /* 0x000000f2070b8211 */ /* 0x000fea00008f0c0b */
[----:B------:R-:W-:Y:S01]  /*2a890*/  @!PT LDS RZ, [RZ] ;  /* 0x00000000fffff984 */ /* 0x000fe20000000800 */
[----:B------:R-:W-:Y:S01]  /*2a8a0*/  @!PT LDS RZ, [RZ] ;  /* 0x00000000fffff984 */ /* 0x000fe20000000800 */
[----:B------:R-:W-:Y:S01]  /*2a8b0*/  @!PT LDS RZ, [RZ] ;  /* 0x00000000fffff984 */ /* 0x000fe20000000800 */
[----:B------:R1:W-:Y:S04]  /*2a8c0*/  @!P0 LDGSTS.E.BYPASS.LTC128B.128 [R189+0x5800], [R10.64] ;  /* 0x058000000abd8fae */ /* 0x0003e8000b901d44 */
[----:B------:R1:W-:Y:S01]  /*2a8d0*/  @P0 STS.128 [R189+0x6000], RZ ;  /* 0x006000ffbd000388 */ /* 0x0003e20000000c00 */
[----:B-----5:R-:W-:Y:S03]  /*2a8e0*/  @!P0 IADD3 R7, P1, R0, R14, RZ ;  /* 0x0000000e00078210 */ /* 0x020fe60007f3e0ff */
[----:B------:R-:W5:Y:S02]  /*2a8f0*/  LDL R14, [R1+0xd0] ;  /* 0x0000d000010e7983 */ /* 0x000f640000100800 */
        /* <DEDUP_REMOVED lines=43> */
[----:B----4-:R-:W-:Y:S03]  /*2abb0*/  @!P0 IADD3 R7, P1, R0, R56, RZ ;  /* 0x0000003800078210 */ /* 0x010fe60007f3e0ff */
[----:B------:R-:W-:Y:S01]  /*2abc0*/  @!PT LDS RZ, [RZ] ;  /* 0x00000000fffff984 */ /* 0x000fe20000000800 */
[----:B------:R-:W-:Y:S01]  /*2abd0*/  @!PT LDS RZ, [RZ] ;  /* 0x00000000fffff984 */ /* 0x000fe20000000800 */
[----:B------:R-:W-:Y:S01]  /*2abe0*/  @!PT LDS RZ, [RZ] ;  /* 0x00000000fffff984 */ /* 0x000fe20000000800 */
[----:B------:R5:W-:Y:S04]  /*2abf0*/  @!P0 LDGSTS.E.BYPASS.LTC128B.128 [R189+0x8000], [R10.64] ;  /* 0x080000000abd8fae */ /* 0x000be8000b901d44 */
[----:B------:R1:W-:Y:S01]  /*2ac00*/  @P0 STS.128 [R189+0x8800], RZ ;  /* 0x008800ffbd000388 */ /* 0x0003e20000000c00 */
[----:B-----5:R-:W-:Y:S01]  /*2ac10*/  @!P0 IMAD.X R11, R6, 0x1, R14, P1 ;  /* 0x00000001060b8824 */ /* 0x020fe200008e060e */
[CC--:B------:R-:W-:Y:S04]  /*2ac20*/  @!P0 LEA R10, P1, R7.reuse, R239.reuse, 0x1 ;  /* 0x000000ef070a8211 */ /* 0x0c0fe800078208ff */
[----:B------:R-:W-:Y:S05]  /*2ac30*/  @!P0 LEA.HI.X R11, R7, R242, R11, 0x1, P1 ;  /* 0x000000f2070b8211 */ /* 0x000fea00008f0c0b */
[----:B------:R-:W-:Y:S01]  /*2ac40*/  @!PT LDS RZ, [RZ] ;  /* 0x00000000fffff984 */ /* 0x000fe20000000800 */
[----:B------:R-:W-:Y:S01]  /*2ac50*/  @!PT LDS RZ, [RZ] ;  /* 0x00000000fffff984 */ /* 0x000fe20000000800 */
[----:B------:R-:W-:Y:S01]  /*2ac60*/  @!PT LDS RZ, [RZ] ;  /* 0x00000000fffff984 */ /* 0x000fe20000000800 */
[----:B------:R2:W-:Y:S04]  /*2ac70*/  @!P0 LDGSTS.E.BYPASS.LTC128B.128 [R189+0x8800], [R10.64] ;  /* 0x088000000abd8fae */ /* 0x0005e8000b901d44 */
[----:B------:R1:W-:Y:S01]  /*2ac80*/  @P0 STS.128 [R189+0x9000], RZ ;  /* 0x009000ffbd000388 */ /* 0x0003e20000000c00 */
[----:B------:R-:W-:Y:S05]  /*2ac90*/  @!P0 IADD3 R7, P1, R0, R52, RZ ;  /* 0x0000003400078210 */ /* 0x000fea0007f3e0ff */
[----:B--2---:R-:W-:Y:S01]  /*2aca0*/  @!P0 IMAD.X R11, R6, 0x1, R13, P1 ;  /* 0x00000001060b8824 */ /* 0x004fe200008e060d */
        /* <DEDUP_REMOVED lines=8> */
[----:B------:R-:W-:Y:S01]  /*2ad30*/  @!P0 IMAD.X R7, R6, 0x1, R12, P1 ;  /* 0x0000000106078824 */ /* 0x000fe200008e060c */
[C---:B------:R-:W-:Y:S01]  /*2ad40*/  @!P0 LEA R6, P1, R0.reuse, R239, 0x1 ;  /* 0x000000ef00068211 */ /* 0x040fe200078208ff */
[----:B------:R-:W-:Y:S03]  /*2ad50*/  IMAD.MOV.U32 R239, RZ, RZ, R8 ;  /* 0x000000ffffef7224 */ /* 0x000fe600078e0008 */
[----:B------:R-:W-:Y:S01]  /*2ad60*/  @!P0 LEA.HI.X R7, R0, R242, R7, 0x1, P1 ;  /* 0x000000f200078211 */ /* 0x000fe200008f0c07 */
[----:B------:R-:W-:Y:S04]  /*2ad70*/  IMAD.MOV.U32 R242, RZ, RZ, R9 ;  /* 0x000000fffff27224 */ /* 0x000fe800078e0009 */
[----:B------:R-:W-:Y:S01]  /*2ad80*/  @!PT LDS RZ, [RZ] ;  /* 0x00000000fffff984 */ /* 0x000fe20000000800 */
[----:B------:R-:W-:Y:S01]  /*2ad90*/  @!PT LDS RZ, [RZ] ;  /* 0x00000000fffff984 */ /* 0x000fe20000000800 */
[----:B------:R-:W-:Y:S01]  /*2ada0*/  @!PT LDS RZ, [RZ] ;  /* 0x00000000fffff984 */ /* 0x000fe20000000800 */
[----:B------:R1:W-:Y:S04]  /*2adb0*/  @!P0 LDGSTS.E.BYPASS.LTC128B.128 [R189+0x9800], [R6.64] ;  /* 0x0980000006bd8fae */ /* 0x0003e8000b901d44 */
[----:B------:R-:W0:Y:S02]  /*2adc0*/  LDGDEPBAR ;  /* 0x00000000000079af */ /* 0x000e240000000000 */
.L_x_1427:
[----:B--234-:R-:W-:Y:S05]  /*2add0*/  BSYNC B1 ;  /* 0x0000000000017941 */ /* 0x01cfea0003800000 */
.L_x_1426:
[----:B-1----:R1:W2:Y:S04]  /*2ade0*/  LD.E R0, [R2.64+0xdc] ;  /* 0x0000dc0402007980 */ /* 0x0022a8000c101900 */
[----:B------:R-:W3:Y:S01]  /*2adf0*/  LDL.LU R8, [R1+0x8] ;  /* 0x0000080001087983 */ /* 0x000ee20000300800 */
[----:B-1----:R-:W-:Y:S04]  /*2ae00*/  FMNMX.FTZ R2, R169, R134, !PT ;  /* 0x00000086a9027209 */ /* 0x002fe80007810000 */
        /* <DEDUP_REMOVED lines=67> */
[C---:B------:R-:W-:Y:S01]  /*2b240*/  FSETP.NEU.FTZ.AND P0, PT, R3.reuse, -INF , PT ;  /* 0xff8000000300780b */ /* 0x040fe20003f1d000 */
[C---:B--2---:R-:W-:Y:S02]  /*2b250*/  FMUL.FTZ R7, R0.reuse, R3 ;  /* 0x0000000300077220 */ /* 0x044fe40000410000 */
[----:B------:R-:W-:Y:S03]  /*2b260*/  FADD.FTZ R2, -R3, R134 ;  /* 0x0000008603027221 */ /* 0x000fe60000010100 */
[----:B------:R-:W-:Y:S01]  /*2b270*/  FSEL R7, R7, RZ, P0 ;  /* 0x000000ff07077208 */ /* 0x000fe20000000000 */
[----:B------:R-:W-:Y:S04]  /*2b280*/  FMUL.FTZ R2, R0, R2 ;  /* 0x0000000200027220 */ /* 0x000fe80000410000 */
[--C-:B------:R-:W-:Y:S01]  /*2b290*/  FFMA.FTZ R201, R47, R0, -R7.reuse ;  /* 0x000000002fc97223 */ /* 0x100fe20000010807 */
[----:B------:R-:W-:Y:S01]  /*2b2a0*/  MOV R47, R36 ;  /* 0x00000024002f7202 */ /* 0x000fe20000000f00 */
[----:B------:R-:W1:Y:S01]  /*2b2b0*/  MUFU.EX2 R2, R2 ;  /* 0x0000000200027308 */ /* 0x000e620000000800 */
[----:B------:R-:W-:Y:S01]  /*2b2c0*/  FMNMX.FTZ R36, R214, R135, !PT ;  /* 0x00000087d6247209 */ /* 0x000fe20007810000 */
[-CC-:B------:R-:W-:Y:S02]  /*2b2d0*/  FFMA.FTZ R220, R46, R0.reuse, -R7.reuse ;  /* 0x000000002edc7223 */ /* 0x180fe40000010807 */
[--C-:B------:R-:W-:Y:S01]  /*2b2e0*/  FFMA.FTZ R46, R107, R0, -R7.reuse ;  /* 0x000000006b2e7223 */ /* 0x100fe20000010807 */
[----:B------:R-:W-:Y:S01]  /*2b2f0*/  FMNMX.FTZ R36, R219, R36, !PT ;  /* 0x00000024db247209 */ /* 0x000fe20007810000 */
[----:B------:R-:W2:Y:S01]  /*2b300*/  LDL.LU R107, [R1+0xc] ;  /* 0x00000c00016b7983 */ /* 0x000ea20000300800 */
[--C-:B------:R-:W-:Y:S02]  /*2b310*/  FFMA.FTZ R6, R169, R0, -R7.reuse ;  /* 0x00000000a9067223 */ /* 0x100fe40000010807 */
[----:B------:R-:W-:Y:S01]  /*2b320*/  FMNMX.FTZ R36, R218, R36, !PT ;  /* 0x00000024da247209 */ /* 0x000fe20007810000 */
[-CC-:B------:R-:W-:Y:S01]  /*2b330*/  FFMA.FTZ R62, R170, R0.reuse, -R7.reuse ;  /* 0x00000000aa3e7223 */ /* 0x180fe20000010807 */
[----:B------:R1:W3:Y:S01]  /*2b340*/  MUFU.EX2 R13, R6 ;  /* 0x00000006000d7308 */ /* 0x0002e20000000800 */
        /* <DEDUP_REMOVED lines=23> */
[--C-:B------:R-:W-:Y:S02]  /*2b4c0*/  FFMA.FTZ R122, R122, R0, -R7.reuse ;  /* 0x000000007a7a7223 */ /* 0x100fe40000010807 */
[----:B-1----:R-:W-:Y:S01]  /*2b4d0*/  FMUL.FTZ R6, R2, R166 ;  /* 0x000000a602067220 */ /* 0x002fe20000410000 */
[----:B------:R-:W-:Y:S01]  /*2b4e0*/  FMNMX.FTZ R36, R208, R36, !PT ;  /* 0x00000024d0247209 */ /* 0x000fe20007810000 */
[C---:B------:R-:W-:Y:S01]  /*2b4f0*/  FMUL.FTZ R10, R2.reuse, R162 ;  /* 0x000000a2020a7220 */ /* 0x040fe20000410000 */
[----:B------:R-:W-:Y:S01]  /*2b500*/  MOV R166, R47 ;  /* 0x0000002f00a67202 */ /* 0x000fe20000000f00 */
[C---:B------:R-:W-:Y:S01]  /*2b510*/  FMUL.FTZ R11, R2.reuse, R163 ;  /* 0x000000a3020b7220 */ /* 0x040fe20000410000 */
[----:B------:R-:W-:Y:S01]  /*2b520*/  FMNMX.FTZ R36, R207, R36, !PT ;  /* 0x00000024cf247209 */ /* 0x000fe20007810000 */
[C---:B------:R-:W-:Y:S01]  /*2b530*/  FMUL.FTZ R14, R2.reuse, R158 ;  /* 0x0000009e020e7220 */ /* 0x040fe20000410000 */
[----:B------:R-:W-:Y:S01]  /*2b540*/  MOV R163, R46 ;  /* 0x0000002e00a37202 */ /* 0x000fe20000000f00 */
        /* <DEDUP_REMOVED lines=8> */
[----:B------:R-:W1:Y:S01]  /*2b5d0*/  MUFU.EX2 R41, R41 ;  /* 0x0000002900297308 */ /* 0x000e620000000800 */
[--C-:B------:R-:W-:Y:S02]  /*2b5e0*/  FFMA.FTZ R173, R38, R0, -R7.reuse ;  /* 0x0000000026ad7223 */ /* 0x100fe40000010807 */
[----:B------:R-:W-:Y:S01]  /*2b5f0*/  FMNMX.FTZ R36, R203, R36, !PT ;  /* 0x00000024cb247209 */ /* 0x000fe20007810000 */
[-CC-:B------:R-:W-:Y:S02]  /*2b600*/  FFMA.FTZ R43, R172, R0.reuse, -R7.reuse ;  /* 0x00000000ac2b7223 */ /* 0x180fe40000010807 */
[--C-:B------:R-:W-:Y:S01]  /*2b610*/  FFMA.FTZ R172, R18, R0, -R7.reuse ;  /* 0x0000000012ac7223 */ /* 0x100fe20000010807 */
[----:B------:R-:W-:Y:S01]  /*2b620*/  FMNMX.FTZ R36, R202, R36, !PT ;  /* 0x00000024ca247209 */ /* 0x000fe20007810000 */
[----:B------:R-:W-:Y:S02]  /*2b630*/  FMUL.FTZ R18, R2, R154 ;  /* 0x0000009a02127220 */ /* 0x000fe40000410000 */
[----:B------:R-:W-:Y:S01]  /*2b640*/  MUFU.EX2 R9, R9 ;  /* 0x0000000900097308 */ /* 0x000fe20000000800 */
[----:B------:R-:W-:Y:S01]  /*2b650*/  FMNMX.FTZ R36, R199, R36, !PT ;  /* 0x00000024c7247209 */ /* 0x000fe20007810000 */
[--C-:B------:R-:W-:Y:S02]  /*2b660*/  FFMA.FTZ R130, R22, R0, -R7.reuse ;  /* 0x0000000016827223 */ /* 0x100fe40000010807 */
[----:B------:R-:W-:Y:S01]  /*2b670*/  FMUL.FTZ R22, R2, R150 ;  /* 0x0000009602167220 */ /* 0x000fe20000410000 */
[----:B------:R-:W-:Y:S01]  /*2b680*/  FMNMX.FTZ R36, R198, R36, !PT ;  /* 0x00000024c6247209 */ /* 0x000fe20007810000 */
[--C-:B------:R-:W-:Y:S02]  /*2b690*/  FFMA.FTZ R73, R23, R0, -R7.reuse ;  /* 0x0000000017497223 */ /* 0x100fe40000010807 */
[----:B------:R-:W-:Y:S01]  /*2b6a0*/  FMUL.FTZ R23, R2, R151 ;  /* 0x0000009702177220 */ /* 0x000fe20000410000 */
[----:B------:R-:W-:Y:S01]  /*2b6b0*/  FMNMX.FTZ R36, R197, R36, !PT ;  /* 0x00000024c5247209 */ /* 0x000fe20007810000 */
[----:B------:R-:W-:Y:S01]  /*2b6c0*/  MUFU.EX2 R43, R43 ;  /* 0x0000002b002b7308 */ /* 0x000fe20000000800 */
[--C-:B------:R-:W-:Y:S02]  /*2b6d0*/  FFMA.FTZ R68, R26, R0, -R7.reuse ;  /* 0x000000001a447223 */ /* 0x100fe40000010807 */
[----:B------:R-:W-:Y:S01]  /*2b6e0*/  FMNMX.FTZ R36, R196, R36, !PT ;  /* 0x00000024c4247209 */ /* 0x000fe20007810000 */
[----:B------:R-:W-:Y:S02]  /*2b6f0*/  FMUL.FTZ R26, R2, R146 ;  /* 0x00000092021a7220 */ /* 0x000fe40000410000 */
[--C-:B------:R-:W-:Y:S01]  /*2b700*/  FFMA.FTZ R169, R30, R0, -R7.reuse ;  /* 0x000000001ea97223 */ /* 0x100fe20000010807 */
        /* <DEDUP_REMOVED lines=13> */
[-CC-:B------:R-:W-:Y:S02]  /*2b7e0*/  FFMA.FTZ R224, R16, R0.reuse, -R7.reuse ;  /* 0x0000000010e07223 */ /* 0x180fe40000010807 */
        /* <DEDUP_REMOVED lines=20> */
[-CC-:B------:R-:W-:Y:S01]  /*2b930*/  FFMA.FTZ R244, R87, R0.reuse, -R7.reuse ;  /* 0x0000000057f47223 */ /* 0x180fe20000010807 */
[----:B------:R-:W-:Y:S01]  /*2b940*/  MOV R162, R79 ;  /* 0x0000004f00a27202 */ /* 0x000fe20000000f00 */
[--C-:B------:R-:W-:Y:S01]  /*2b950*/  FFMA.FTZ R245, R90, R0, -R7.reuse ;  /* 0x000000005af57223 */ /* 0x100fe20000010807 */
        /* <DEDUP_REMOVED lines=21> */
[----:B------:R-:W-:Y:S01]  /*2bab0*/  FFMA.FTZ R127, R127, R0, -R7 ;  /* 0x000000007f7f7223 */ /* 0x000fe20000010807 */
[----:B------:R-:W-:Y:S01]  /*2bac0*/  FMNMX.FTZ R36, R85, R36, !PT ;  /* 0x0000002455247209 */ /* 0x000fe20007810000 */
[C---:B------:R-:W-:Y:S01]  /*2bad0*/  FMUL.FTZ R7, R2.reuse, R167 ;  /* 0x000000a702077220 */ /* 0x040fe20000410000 */
[----:B------:R-:W-:Y:S01]  /*2bae0*/  MOV R167, R67 ;  /* 0x0000004300a77202 */ /* 0x000fe20000000f00 */
[----:B---3--:R-:W-:Y:S01]  /*2baf0*/  FFMA.FTZ R12, R2, R8, R13 ;  /* 0x00000008020c7223 */ /* 0x008fe2000001000d */
[----:B------:R-:W-:Y:S01]  /*2bb00*/  MUFU.EX2 R67, R170 ;  /* 0x000000aa00437308 */ /* 0x000fe20000000800 */
        /* <DEDUP_REMOVED lines=22> */
[----:B------:R-:W3:Y:S02]  /*2bc70*/  SHFL.BFLY PT, R2, R36, 0x2, 0x1f ;  /* 0x0c401f0024027f89 */ /* 0x000ee400000e0000 */
[----:B---3--:R-:W-:Y:S06]  /*2bc80*/  FMNMX.FTZ R36, R36, R2, !PT ;  /* 0x0000000224247209 */ /* 0x008fec0007810000 */
[----:B------:R-:W3:Y:S02]  /*2bc90*/  SHFL.BFLY PT, R2, R36, 0x1, 0x1f ;  /* 0x0c201f0024027f89 */ /* 0x000ee400000e0000 */
[----:B---3--:R-:W-:Y:S04]  /*2bca0*/  FMNMX.FTZ R36, R36, R2, !PT ;  /* 0x0000000224247209 */ /* 0x008fe80007810000 */
[C---:B------:R-:W-:Y:S01]  /*2bcb0*/  FSETP.NEU.FTZ.AND P0, PT, R36.reuse, -INF , PT ;  /* 0xff8000002400780b */ /* 0x040fe20003f1d000 */
[----:B------:R-:W-:Y:S02]  /*2bcc0*/  FADD.FTZ R2, -R36, R135 ;  /* 0x0000008724027221 */ /* 0x000fe40000010100 */
[C---:B------:R-:W-:Y:S02]  /*2bcd0*/  FMUL.FTZ R5, R0.reuse, R36 ;  /* 0x0000002400057220 */ /* 0x040fe40000410000 */
[----:B------:R-:W-:Y:S03]  /*2bce0*/  FMUL.FTZ R2, R0, R2 ;  /* 0x0000000200027220 */ /* 0x000fe60000410000 */
[----:B------:R-:W-:Y:S03]  /*2bcf0*/  FSEL R5, R5, RZ, P0 ;  /* 0x000000ff05057208 */ /* 0x000fe60000000000 */
[----:B------:R-:W3:Y:S02]  /*2bd00*/  MUFU.EX2 R2, R2 ;  /* 0x0000000200027308 */ /* 0x000ee40000000800 */
[-CC-:B------:R-:W-:Y:S02]  /*2bd10*/  FFMA.FTZ R81, R45, R0.reuse, -R5.reuse ;  /* 0x000000002d517223 */ /* 0x180fe40000010805 */
[-CC-:B------:R-:W-:Y:S02]  /*2bd20*/  FFMA.FTZ R82, R44, R0.reuse, -R5.reuse ;  /* 0x000000002c527223 */ /* 0x180fe40000010805 */
[----:B------:R-:W4:Y:S01]  /*2bd30*/  LDSM.16.MT88.4 R44, [R178+0xa000] ;  /* 0x00a00000b22c783b */ /* 0x000f220000004200 */
[-CC-:B------:R-:W-:Y:S02]  /*2bd40*/  FFMA.FTZ R8, R219, R0.reuse, -R5.reuse ;  /* 0x00000000db087223 */ /* 0x180fe40000010805 */
[-CC-:B------:R-:W-:Y:S01]  /*2bd50*/  FFMA.FTZ R4, R214, R0.reuse, -R5.reuse ;  /* 0x00000000d6047223 */ /* 0x180fe20000010805 */
[----:B------:R-:W-:Y:S01]  /*2bd60*/  MUFU.EX2 R82, R82 ;  /* 0x0000005200527308 */ /* 0x000fe20000000800 */
[--C-:B------:R-:W-:Y:S01]  /*2bd70*/  FFMA.FTZ R37, R218, R0, -R5.reuse ;  /* 0x00000000da257223 */ /* 0x100fe20000010805 */
[----:B------:R-:W-:Y:S01]  /*2bd80*/  MOV R214, R42 ;  /* 0x0000002a00d67202 */ /* 0x000fe20000000f00 */
[-CC-:B------:R-:W-:Y:S02]  /*2bd90*/  FFMA.FTZ R38, R217, R0.reuse, -R5.reuse ;  /* 0x00000000d9267223 */ /* 0x180fe40000010805 */
[-CC-:B------:R-:W-:Y:S02]  /*2bda0*/  FFMA.FTZ R49, R216, R0.reuse, -R5.reuse ;  /* 0x00000000d8317223 */ /* 0x180fe40000010805 */
[-CC-:B------:R-:W-:Y:S02]  /*2bdb0*/  FFMA.FTZ R48, R215, R0.reuse, -R5.reuse ;  /* 0x00000000d7307223 */ /* 0x180fe40000010805 */
[-CC-:B------:R-:W-:Y:S01]  /*2bdc0*/  FFMA.FTZ R50, R213, R0.reuse, -R5.reuse ;  /* 0x00000000d5327223 */ /* 0x180fe20000010805 */
[----:B------:R5:W-:Y:S01]  /*2bdd0*/  MUFU.EX2 R159, R8 ;  /* 0x00000008009f7308 */ /* 0x000be20000000800 */
        /* <DEDUP_REMOVED lines=29> */
[----:B------:R1:W2:Y:S01]  /*2bfb0*/  MUFU.EX2 R40, R4 ;  /* 0x0000000400287308 */ /* 0x0002a20000000800 */
        /* <DEDUP_REMOVED lines=34> */
[----:B------:R-:W-:Y:S01]  /*2c1e0*/  FFMA.FTZ R129, R129, R0, -R5 ;  /* 0x0000000081817223 */ /* 0x000fe20000010805 */
[----:B------:R-:W-:Y:S01]  /*2c1f0*/  MUFU.EX2 R64, R172 ;  /* 0x000000ac00407308 */ /* 0x000fe20000000800 */
[C---:B-1----:R-:W-:Y:S01]  /*2c200*/  FADD.FTZ R0, R41.reuse, R12 ;  /* 0x0000000c29007221 */ /* 0x042fe20000010000 */
[----:B------:R-:W-:Y:S01]  /*2c210*/  F2FP.BF16.PACK_AB R41, R41, R13 ;  /* 0x0000000d2929723e */ /* 0x000fe200000010ff */
[C---:B---3--:R-:W-:Y:S02]  /*2c220*/  FMUL.FTZ R13, R2.reuse, R157 ;  /* 0x0000009d020d7220 */ /* 0x048fe40000410000 */
[C---:B-----5:R-:W-:Y:S02]  /*2c230*/  FMUL.FTZ R8, R2.reuse, R160 ;  /* 0x000000a002087220 */ /* 0x060fe40000410000 */
[----:B------:R-:W-:Y:S02]  /*2c240*/  FADD.FTZ R0, R9, R0 ;  /* 0x0000000009007221 */ /* 0x000fe40000010000 */
[C---:B------:R-:W-:Y:S01]  /*2c250*/  FMUL.FTZ R4, R2.reuse, R164 ;  /* 0x000000a402047220 */ /* 0x040fe20000410000 */
[----:B------:R-:W1:Y:S01]  /*2c260*/  MUFU.EX2 R157, R37 ;  /* 0x00000025009d7308 */ /* 0x000e620000000800 */
[C---:B------:R-:W-:Y:S02]  /*2c270*/  FMUL.FTZ R5, R2.reuse, R165 ;  /* 0x000000a502057220 */ /* 0x040fe40000410000 */
[C---:B--2---:R-:W-:Y:S01]  /*2c280*/  FFMA.FTZ R107, R2.reuse, R107, R40 ;  /* 0x0000006b026b7223 */ /* 0x044fe20000010028 */
[----:B------:R-:W-:Y:S01]  /*2c290*/  F2FP.BF16.PACK_AB R40, R159, R40 ;  /* 0x000000289f28723e */ /* 0x000fe200000010ff */
[C---:B------:R-:W-:Y:S01]  /*2c2a0*/  FADD.FTZ R0, R43.reuse, R0 ;  /* 0x000000002b007221 */ /* 0x040fe20000010000 */
[----:B------:R-:W-:Y:S01]  /*2c2b0*/  F2FP.BF16.PACK_AB R43, R43, R9 ;  /* 0x000000092b2b723e */ /* 0x000fe200000010ff */
[C---:B------:R-:W-:Y:S02]  /*2c2c0*/  FMUL.FTZ R9, R2.reuse, R161 ;  /* 0x000000a102097220 */ /* 0x040fe40000410000 */
[C---:B------:R-:W-:Y:S01]  /*2c2d0*/  FMUL.FTZ R12, R2.reuse, R156 ;  /* 0x0000009c020c7220 */ /* 0x040fe20000410000 */
[----:B------:R-:W2:Y:S01]  /*2c2e0*/  MUFU.EX2 R37, R39 ;  /* 0x0000002700257308 */ /* 0x000ea20000000800 */
[C---:B------:R-:W-:Y:S02]  /*2c2f0*/  FMUL.FTZ R16, R2.reuse, R152 ;  /* 0x0000009802107220 */ /* 0x040fe40000410000 */
[C---:B------:R-:W-:Y:S02]  /*2c300*/  FMUL.FTZ R17, R2.reuse, R153 ;  /* 0x0000009902117220 */ /* 0x040fe40000410000 */
[C---:B------:R-:W-:Y:S02]  /*2c310*/  FMUL.FTZ R20, R2.reuse, R148 ;  /* 0x0000009402147220 */ /* 0x040fe40000410000 */
[C---:B------:R-:W-:Y:S02]  /*2c320*/  FMUL.FTZ R21, R2.reuse, R149 ;  /* 0x0000009502157220 */ /* 0x040fe40000410000 */
[C---:B------:R-:W-:Y:S01]  /*2c330*/  FMUL.FTZ R24, R2.reuse, R144 ;  /* 0x0000009002187220 */ /* 0x040fe20000410000 */
[----:B------:R-:W-:Y:S01]  /*2c340*/  MUFU.EX2 R156, R48 ;  /* 0x00000030009c7308 */ /* 0x000fe20000000800 */
[C---:B------:R-:W-:Y:S02]  /*2c350*/  FMUL.FTZ R25, R2.reuse, R145 ;  /* 0x0000009102197220 */ /* 0x040fe40000410000 */
[----:B------:R-:W-:Y:S01]  /*2c360*/  FMUL.FTZ R28, R2, R140 ;  /* 0x0000008c021c7220 */ /* 0x000fe20000410000 */
[----:B-1----:R-:W-:Y:S01]  /*2c370*/  F2FP.BF16.PACK_AB R42, R158, R157 ;  /* 0x0000009d9e2a723e */ /* 0x002fe200000010ff */
[C---:B------:R-:W-:Y:S02]  /*2c380*/  FMUL.FTZ R29, R2.reuse, R141 ;  /* 0x0000008d021d7220 */ /* 0x040fe40000410000 */
[C---:B------:R-:W-:Y:S02]  /*2c390*/  FMUL.FTZ R32, R2.reuse, R136 ;  /* 0x0000008802207220 */ /* 0x040fe40000410000 */
[----:B------:R-:W-:Y:S01]  /*2c3a0*/  FMUL.FTZ R33, R2, R137 ;  /* 0x0000008902217220 */ /* 0x000fe20000410000 */
[----:B------:R1:W-:Y:S01]  /*2c3b0*/  MUFU.EX2 R153, R50 ;  /* 0x0000003200997308 */ /* 0x0003e20000000800 */
[C---:B----4-:R-:W-:Y:S05]  /*2c3c0*/  HMMA.16816.F32.BF16 R4, R40.reuse, R44, R4 ;  /* 0x0000002c2804723c */ /* 0x050fea0000041804 */
[----:B--2---:R-:W-:Y:S03]  /*2c3d0*/  FADD.FTZ R0, R37, R0 ;  /* 0x0000000025007221 */ /* 0x004fe60000010000 */
[C---:B------:R-:W-:Y:S01]  /*2c3e0*/  HMMA.16816.F32.BF16 R8, R40.reuse, R46, R8 ;  /* 0x0000002e2808723c */ /* 0x040fe20000041808 */
[----:B------:R-:W2:Y:S01]  /*2c3f0*/  MUFU.EX2 R2, R62 ;  /* 0x0000003e00027308 */ /* 0x000ea20000000800 */
[----:B------:R-:W3:Y:S09]  /*2c400*/  LDSM.16.MT88.4 R44, [R181+0xa000] ;  /* 0x00a00000b52c783b */ /* 0x000ef20000004200 */
[----:B------:R-:W4:Y:S01]  /*2c410*/  MUFU.EX2 R39, R63 ;  /* 0x0000003f00277308 */ /* 0x000f220000000800 */
[----:B-1----:R-:W-:Y:S09]  /*2c420*/  LDSM.16.MT88.4 R48, [R181+0xa800] ;  /* 0x00a80000b530783b */ /* 0x002ff20000004200 */
[----:B------:R-:W-:Y:S01]  /*2c430*/  MUFU.EX2 R152, R52 ;  /* 0x0000003400987308 */ /* 0x000fe20000000800 */
[----:B--2---:R-:W-:Y:S09]  /*2c440*/  FADD.FTZ R0, R2, R0 ;  /* 0x0000000002007221 */ /* 0x004ff20000010000 */
[----:B------:R1:W-:Y:S01]  /*2c450*/  MUFU.EX2 R149, R54 ;  /* 0x0000003600957308 */ /* 0x0003e20000000800 */
[----:B----4-:R-:W-:Y:S04]  /*2c460*/  FADD.FTZ R0, R39, R0 ;  /* 0x0000000027007221 */ /* 0x010fe80000010000 */
[----:B------:R-:W-:Y:S05]  /*2c470*/  FADD.FTZ R0, R38, R0 ;  /* 0x0000000026007221 */ /* 0x000fea0000010000 */
[----:B------:R-:W-:Y:S01]  /*2c480*/  MUFU.EX2 R141, R58 ;  /* 0x0000003a008d7308 */ /* 0x000fe20000000800 */
[C---:B---3--:R-:W-:Y:S08]  /*2c490*/  HMMA.16816.F32.BF16 R12, R40.reuse, R44, R12 ;  /* 0x0000002c280c723c */ /* 0x048ff0000004180c */
[C---:B------:R-:W-:Y:S01]  /*2c4a0*/  HMMA.16816.F32.BF16 R16, R40.reuse, R46, R16 ;  /* 0x0000002e2810723c */ /* 0x040fe20000041810 */
[----:B------:R2:W-:Y:S01]  /*2c4b0*/  MUFU.EX2 R148, R59 ;  /* 0x0000003b00947308 */ /* 0x0005e20000000800 */
[----:B------:R-:W3:Y:S08]  /*2c4c0*/  LDSM.16.MT88.4 R44, [R179+0xa000] ;  /* 0x00a00000b32c783b */ /* 0x000ef00000004200 */
[----:B-1----:R-:W-:Y:S01]  /*2c4d0*/  LDSM.16.MT88.4 R52, [R179+0xb000] ;  /* 0x00b00000b334783b */ /* 0x002fe20000004200 */
[----:B------:R1:W-:Y:S10]  /*2c4e0*/  MUFU.EX2 R144, R61 ;  /* 0x0000003d00907308 */ /* 0x0003f40000000800 */
[----:B------:R-:W-:Y:S01]  /*2c4f0*/  MUFU.EX2 R145, R66 ;  /* 0x0000004200917308 */ /* 0x000fe20000000800 */
[----:B--2---:R-:W-:Y:S09]  /*2c500*/  LDSM.16.MT88.4 R56, [R178+0xb800] ;  /* 0x00b80000b238783b */ /* 0x004ff20000004200 */
[----:B------:R-:W-:Y:S01]  /*2c510*/  MUFU.EX2 R146, R69 ;  /* 0x0000004500927308 */ /* 0x000fe20000000800 */
[----:B-1----:R-:W-:Y:S09]  /*2c520*/  LDSM.16.MT88.4 R60, [R179+0xc000] ;  /* 0x00c00000b33c783b */ /* 0x002ff20000004200 */
[----:B------:R-:W-:Y:S01]  /*2c530*/  MUFU.EX2 R69, R201 ;  /* 0x000000c900457308 */ /* 0x000fe20000000800 */
[C---:B---3--:R-:W-:Y:S08]  /*2c540*/  HMMA.16816.F32.BF16 R20, R40.reuse, R44, R20 ;  /* 0x0000002c2814723c */ /* 0x048ff00000041814 */
[C---:B------:R-:W-:Y:S01]  /*2c550*/  HMMA.16816.F32.BF16 R24, R40.reuse, R46, R24 ;  /* 0x0000002e2818723c */ /* 0x040fe20000041818 */
[----:B------:R-:W1:Y:S01]  /*2c560*/  LDSM.16.MT88.4 R44, [R180+0xa000] ;  /* 0x00a00000b42c783b */ /* 0x000e620000004200 */
[----:B------:R-:W-:Y:S10]  /*2c570*/  MUFU.EX2 R80, R200 ;  /* 0x000000c800507308 */ /* 0x000ff40000000800 */
[----:B------:R-:W-:Y:S10]  /*2c580*/  MUFU.EX2 R140, R70 ;  /* 0x00000046008c7308 */ /* 0x000ff40000000800 */
[----:B------:R-:W-:Y:S10]  /*2c590*/  MUFU.EX2 R135, R71 ;  /* 0x0000004700877308 */ /* 0x000ff40000000800 */
[----:B------:R-:W-:Y:S01]  /*2c5a0*/  MUFU.EX2 R92, R92 ;  /* 0x0000005c005c7308 */ /* 0x000fe20000000800 */
[C---:B-1----:R-:W-:Y:S09]  /*2c5b0*/  HMMA.16816.F32.BF16 R28, R40.reuse, R44, R28 ;  /* 0x0000002c281c723c */ /* 0x042ff2000004181c */
[----:B------:R-:W-:Y:S01]  /*2c5c0*/  MUFU.EX2 R93, R93 ;  /* 0x0000005d005d7308 */ /* 0x000fe20000000800 */
[----:B------:R-:W-:Y:S01]  /*2c5d0*/  HMMA.16816.F32.BF16 R32, R40, R46, R32 ;  /* 0x0000002e2820723c */ /* 0x000fe20000041820 */
[----:B------:R-:W1:Y:S08]  /*2c5e0*/  LDSM.16.MT88.4 R44, [R178+0xa800] ;  /* 0x00a80000b22c783b */ /* 0x000e700000004200 */
[----:B------:R-:W-:Y:S03]  /*2c5f0*/  MUFU.EX2 R137, R76 ;  /* 0x0000004c00897308 */ /* 0x000fe60000000800 */
[----:B------:R-:W-:Y:S02]  /*2c600*/  F2FP.BF16.PACK_AB R40, R156, R155 ;  /* 0x0000009b9c28723e */ /* 0x000fe400000010ff */
[----:B------:R-:W-:Y:S02]  /*2c610*/  F2FP.BF16.PACK_AB R42, R154, R153 ;  /* 0x000000999a2a723e */ /* 0x000fe400000010ff */
[----:B------:R-:W-:Y:S03]  /*2c620*/  F2FP.BF16.PACK_AB R41, R2, R37 ;  /* 0x000000250229723e */ /* 0x000fe600000010ff */
[----:B------:R-:W-:Y:S01]  /*2c630*/  MUFU.EX2 R139, R75 ;  /* 0x0000004b008b7308 */ /* 0x000fe20000000800 */
[----:B------:R-:W-:Y:S09]  /*2c640*/  F2FP.BF16.PACK_AB R43, R38, R39 ;  /* 0x00000027262b723e */ /* 0x000ff200000010ff */
[----:B------:R-:W2:Y:S10]  /*2c650*/  MUFU.EX2 R37, R130 ;  /* 0x0000008200257308 */ /* 0x000eb40000000800 */
[----:B------:R-:W3:Y:S01]  /*2c660*/  MUFU.EX2 R2, R73 ;  /* 0x0000004900027308 */ /* 0x000ee20000000800 */
[C---:B-1----:R-:W-:Y:S09]  /*2c670*/  HMMA.16816.F32.BF16 R4, R40.reuse, R44, R4 ;  /* 0x0000002c2804723c */ /* 0x042ff20000041804 */
[----:B------:R-:W1:Y:S03]  /*2c680*/  MUFU.EX2 R39, R68 ;  /* 0x0000004400277308 */ /* 0x000e660000000800 */
[----:B--2---:R-:W-:Y:S01]  /*2c690*/  FADD.FTZ R0, R37, R0 ;  /* 0x0000000025007221 */ /* 0x004fe20000010000 */
[C---:B------:R-:W-:Y:S01]  /*2c6a0*/  HMMA.16816.F32.BF16 R8, R40.reuse, R46, R8 ;  /* 0x0000002e2808723c */ /* 0x040fe20000041808 */
[----:B------:R-:W2:Y:S05]  /*2c6b0*/  LDSM.16.MT88.4 R44, [R179+0xa800] ;  /* 0x00a80000b32c783b */ /* 0x000eaa0000004200 */
[----:B------:R-:W4:Y:S02]  /*2c6c0*/  MUFU.EX2 R38, R65 ;  /* 0x0000004100267308 */ /* 0x000f240000000800 */
[C---:B------:R-:W-:Y:S04]  /*2c6d0*/  HMMA.16816.F32.BF16 R12, R40.reuse, R48, R12 ;  /* 0x00000030280c723c */ /* 0x040fe8000004180c */
[----:B---3--:R-:W-:Y:S04]  /*2c6e0*/  FADD.FTZ R0, R2, R0 ;  /* 0x0000000002007221 */ /* 0x008fe80000010000 */
[----:B------:R-:W-:Y:S01]  /*2c6f0*/  MUFU.EX2 R65, R173 ;  /* 0x000000ad00417308 */ /* 0x000fe20000000800 */
[C---:B------:R-:W-:Y:S01]  /*2c700*/  HMMA.16816.F32.BF16 R16, R40.reuse, R50, R16 ;  /* 0x000000322810723c */ /* 0x040fe20000041810 */
[----:B------:R-:W3:Y:S02]  /*2c710*/  LDSM.16.MT88.4 R48, [R180+0xa800] ;  /* 0x00a80000b430783b */ /* 0x000ee40000004200 */
[----:B-1----:R-:W-:Y:S06]  /*2c720*/  FADD.FTZ R0, R39, R0 ;  /* 0x0000000027007221 */ /* 0x002fec0000010000 */
[----:B------:R-:W-:Y:S03]  /*2c730*/  MUFU.EX2 R68, R171 ;  /* 0x000000ab00447308 */ /* 0x000fe60000000800 */
[----:B----4-:R-:W-:Y:S07]  /*2c740*/  FADD.FTZ R0, R38, R0 ;  /* 0x0000000026007221 */ /* 0x010fee0000010000 */
[----:B------:R-:W-:Y:S01]  /*2c750*/  MUFU.EX2 R73, R220 ;  /* 0x000000dc00497308 */ /* 0x000fe20000000800 */
[C---:B--2---:R-:W-:Y:S09]  /*2c760*/  HMMA.16816.F32.BF16 R20, R40.reuse, R44, R20 ;  /* 0x0000002c2814723c */ /* 0x044ff20000041814 */
[----:B------:R-:W-:Y:S01]  /*2c770*/  MUFU.EX2 R130, R72 ;  /* 0x0000004800827308 */ /* 0x000fe20000000800 */
[C---:B------:R-:W-:Y:S01]  /*2c780*/  HMMA.16816.F32.BF16 R24, R40.reuse, R46, R24 ;  /* 0x0000002e2818723c */ /* 0x040fe20000041818 */
[----:B------:R-:W1:Y:S08]  /*2c790*/  LDSM.16.MT88.4 R44, [R178+0xb000] ;  /* 0x00b00000b22c783b */ /* 0x000e700000004200 */
[----:B------:R-:W-:Y:S01]  /*2c7a0*/  MUFU.EX2 R138, R74 ;  /* 0x0000004a008a7308 */ /* 0x000fe20000000800 */
[C---:B---3--:R-:W-:Y:S09]  /*2c7b0*/  HMMA.16816.F32.BF16 R28, R40.reuse, R48, R28 ;  /* 0x00000030281c723c */ /* 0x048ff2000004181c */
[----:B------:R-:W-:Y:S01]  /*2c7c0*/  MUFU.EX2 R85, R222 ;  /* 0x000000de00557308 */ /* 0x000fe20000000800 */
[----:B------:R-:W-:Y:S01]  /*2c7d0*/  HMMA.16816.F32.BF16 R32, R40, R50, R32 ;  /* 0x000000322820723c */ /* 0x000fe20000041820 */
[----:B------:R-:W2:Y:S06]  /*2c7e0*/  LDSM.16.MT88.4 R48, [R181+0xb000] ;  /* 0x00b00000b530783b */ /* 0x000eac0000004200 */
[----:B------:R-:W-:Y:S02]  /*2c7f0*/  F2FP.BF16.PACK_AB R41, R2, R37 ;  /* 0x000000250229723e */ /* 0x000fe400000010ff */
[----:B------:R-:W-:Y:S01]  /*2c800*/  F2FP.BF16.PACK_AB R43, R38, R39 ;  /* 0x00000027262b723e */ /* 0x000fe200000010ff */
[----:B------:R-:W3:Y:S02]  /*2c810*/  MUFU.EX2 R37, R169 ;  /* 0x000000a900257308 */ /* 0x000ee40000000800 */
[----:B------:R-:W-:Y:S02]  /*2c820*/  F2FP.BF16.PACK_AB R40, R152, R150 ;  /* 0x000000969828723e */ /* 0x000fe400000010ff */
[----:B------:R-:W-:Y:S06]  /*2c830*/  F2FP.BF16.PACK_AB R42, R151, R149 ;  /* 0x00000095972a723e */ /* 0x000fec00000010ff */
[----:B------:R-:W4:Y:S01]  /*2c840*/  MUFU.EX2 R2, R168 ;  /* 0x000000a800027308 */ /* 0x000f220000000800 */
[C---:B-1----:R-:W-:Y:S09]  /*2c850*/  HMMA.16816.F32.BF16 R4, R40.reuse, R44, R4 ;  /* 0x0000002c2804723c */ /* 0x042ff20000041804 */
[----:B------:R-:W1:Y:S01]  /*2c860*/  MUFU.EX2 R39, R134 ;  /* 0x0000008600277308 */ /* 0x000e620000000800 */
[C---:B------:R-:W-:Y:S01]  /*2c870*/  HMMA.16816.F32.BF16 R8, R40.reuse, R46, R8 ;  /* 0x0000002e2808723c */ /* 0x040fe20000041808 */
[----:B------:R-:W5:Y:S02]  /*2c880*/  LDSM.16.MT88.4 R44, [R180+0xb000] ;  /* 0x00b00000b42c783b */ /* 0x000f640000004200 */
[----:B---3--:R-:W-:Y:S06]  /*2c890*/  FADD.FTZ R0, R37, R0 ;  /* 0x0000000025007221 */ /* 0x008fec0000010000 */
[----:B------:R-:W-:Y:S01]  /*2c8a0*/  MUFU.EX2 R134, R78 ;  /* 0x0000004e00867308 */ /* 0x000fe20000000800 */
[C---:B--2---:R-:W-:Y:S03]  /*2c8b0*/  HMMA.16816.F32.BF16 R12, R40.reuse, R48, R12 ;  /* 0x00000030280c723c */ /* 0x044fe6000004180c */
[C---:B----4-:R-:W-:Y:S04]  /*2c8c0*/  FADD.FTZ R0, R2.reuse, R0 ;  /* 0x0000000002007221 */ /* 0x050fe80000010000 */
[----:B------:R-:W-:Y:S01]  /*2c8d0*/  F2FP.BF16.PACK_AB R48, R147, R142 ;  /* 0x0000008e9330723e */ /* 0x000fe200000010ff */
[C---:B------:R-:W-:Y:S01]  /*2c8e0*/  HMMA.16816.F32.BF16 R16, R40.reuse, R50, R16 ;  /* 0x000000322810723c */ /* 0x040fe20000041810 */
[----:B------:R-:W2:Y:S03]  /*2c8f0*/  MUFU.EX2 R38, R131 ;  /* 0x0000008300267308 */ /* 0x000ea60000000800 */
[----:B------:R-:W-:Y:S01]  /*2c900*/  F2FP.BF16.PACK_AB R49, R2, R37 ;  /* 0x000000250231723e */ /* 0x000fe200000010ff */
[----:B-1----:R-:W-:Y:S02]  /*2c910*/  FADD.FTZ R0, R39, R0 ;  /* 0x0000000027007221 */ /* 0x002fe40000010000 */
[----:B------:R-:W-:Y:S01]  /*2c920*/  F2FP.BF16.PACK_AB R50, R144, R141 ;  /* 0x0000008d9032723e */ /* 0x000fe200000010ff */
[C---:B------:R-:W-:Y:S03]  /*2c930*/  HMMA.16816.F32.BF16 R20, R40.reuse, R52, R20 ;  /* 0x000000342814723c */ /* 0x040fe60000041814 */
[----:B------:R-:W1:Y:S05]  /*2c940*/  MUFU.EX2 R37, R228 ;  /* 0x000000e400257308 */ /* 0x000e6a0000000800 */
[C---:B------:R-:W-:Y:S01]  /*2c950*/  HMMA.16816.F32.BF16 R24, R40.reuse, R54, R24 ;  /* 0x000000362818723c */ /* 0x040fe20000041818 */
[----:B------:R-:W3:Y:S04]  /*2c960*/  LDSM.16.MT88.4 R52, [R181+0xb800] ;  /* 0x00b80000b534783b */ /* 0x000ee80000004200 */
[----:B------:R-:W4:Y:S03]  /*2c970*/  MUFU.EX2 R2, R227 ;  /* 0x000000e300027308 */ /* 0x000f260000000800 */
[C---:B-----5:R-:W-:Y:S04]  /*2c980*/  HMMA.16816.F32.BF16 R28, R40.reuse, R44, R28 ;  /* 0x0000002c281c723c */ /* 0x060fe8000004181c */
[C---:B--2---:R-:W-:Y:S01]  /*2c990*/  F2FP.BF16.PACK_AB R51, R38.reuse, R39 ;  /* 0x000000272633723e */ /* 0x044fe200000010ff */
[----:B------:R-:W-:Y:S02]  /*2c9a0*/  FADD.FTZ R0, R38, R0 ;  /* 0x0000000026007221 */ /* 0x000fe40000010000 */
[----:B------:R-:W2:Y:S01]  /*2c9b0*/  MUFU.EX2 R39, R226 ;  /* 0x000000e200277308 */ /* 0x000ea20000000800 */
[----:B------:R-:W-:Y:S01]  /*2c9c0*/  HMMA.16816.F32.BF16 R32, R40, R46, R32 ;  /* 0x0000002e2820723c */ /* 0x000fe20000041820 */
[----:B------:R-:W5:Y:S03]  /*2c9d0*/  LDSM.16.MT88.4 R40, [R179+0xb800] ;  /* 0x00b80000b328783b */ /* 0x000f660000004200 */
[----:B------:R-:W-:Y:S04]  /*2c9e0*/  FADD.FTZ R0, R65, R0 ;  /* 0x0000000041007221 */ /* 0x000fe80000010000 */
[C---:B------:R-:W-:Y:S01]  /*2c9f0*/  HMMA.16816.F32.BF16 R4, R48.reuse, R56, R4 ;  /* 0x000000383004723c */ /* 0x040fe20000041804 */
[----:B------:R-:W1:Y:S01]  /*2ca00*/  LDSM.16.MT88.4 R44, [R180+0xb800] ;  /* 0x00b80000b42c783b */ /* 0x000e620000004200 */
[----:B------:R-:W1:Y:S03]  /*2ca10*/  MUFU.EX2 R38, R225 ;  /* 0x000000e100267308 */ /* 0x000e660000000800 */
[----:B------:R-:W-:Y:S03]  /*2ca20*/  FADD.FTZ R0, R64, R0 ;  /* 0x0000000040007221 */ /* 0x000fe60000010000 */
[C---:B------:R-:W-:Y:S01]  /*2ca30*/  HMMA.16816.F32.BF16 R8, R48.reuse, R58, R8 ;  /* 0x0000003a3008723c */ /* 0x040fe20000041808 */
[----:B------:R-:W-:Y:S03]  /*2ca40*/  LDSM.16.MT88.4 R56, [R181+0xc000] ;  /* 0x00c00000b538783b */ /* 0x000fe60000004200 */
[----:B------:R-:W-:Y:S01]  /*2ca50*/  FADD.FTZ R0, R68, R0 ;  /* 0x0000000044007221 */ /* 0x000fe20000010000 */
[----:B------:R-:W-:Y:S03]  /*2ca60*/  MUFU.EX2 R131, R77 ;  /* 0x0000004d00837308 */ /* 0x000fe60000000800 */
[C---:B---3--:R-:W-:Y:S04]  /*2ca70*/  HMMA.16816.F32.BF16 R12, R48.reuse, R52, R12 ;  /* 0x00000034300c723c */ /* 0x048fe8000004180c */
[----:B------:R-:W-:Y:S03]  /*2ca80*/  FADD.FTZ R0, R67, R0 ;  /* 0x0000000043007221 */ /* 0x000fe60000010000 */
[----:B------:R-:W3:Y:S01]  /*2ca90*/  MUFU.EX2 R78, R224 ;  /* 0x000000e0004e7308 */ /* 0x000ee20000000800 */
[C---:B------:R-:W-:Y:S01]  /*2caa0*/  HMMA.16816.F32.BF16 R16, R48.reuse, R54, R16 ;  /* 0x000000363010723c */ /* 0x040fe20000041810 */
[----:B------:R-:W2:Y:S03]  /*2cab0*/  LDSM.16.MT88.4 R52, [R178+0xc000] ;  /* 0x00c00000b234783b */ /* 0x000ea60000004200 */
[----:B------:R-:W-:Y:S04]  /*2cac0*/  FADD.FTZ R0, R73, R0 ;  /* 0x0000000049007221 */ /* 0x000fe80000010000 */
[----:B------:R-:W-:Y:S01]  /*2cad0*/  FADD.FTZ R0, R69, R0 ;  /* 0x0000000045007221 */ /* 0x000fe20000010000 */
[C---:B-----5:R-:W-:Y:S01]  /*2cae0*/  HMMA.16816.F32.BF16 R20, R48.reuse, R40, R20 ;  /* 0x000000283014723c */ /* 0x060fe20000041814 */
[----:B------:R-:W5:Y:S02]  /*2caf0*/  MUFU.EX2 R77, R223 ;  /* 0x000000df004d7308 */ /* 0x000f640000000800 */
[----:B------:R-:W-:Y:S04]  /*2cb00*/  FADD.FTZ R0, R80, R0 ;  /* 0x0000000050007221 */ /* 0x000fe80000010000 */
[----:B------:R-:W-:Y:S01]  /*2cb10*/  F2FP.BF16.PACK_AB R41, R64, R65 ;  /* 0x000000414029723e */ /* 0x000fe200000010ff */
[C---:B------:R-:W-:Y:S03]  /*2cb20*/  HMMA.16816.F32.BF16 R24, R48.reuse, R42, R24 ;  /* 0x0000002a3018723c */ /* 0x040fe60000041818 */
[----:B------:R-:W3:Y:S01]  /*2cb30*/  MUFU.EX2 R84, R221 ;  /* 0x000000dd00547308 */ /* 0x000ee20000000800 */
[----:B------:R-:W-:Y:S01]  /*2cb40*/  F2FP.BF16.PACK_AB R40, R148, R143 ;  /* 0x0000008f9428723e */ /* 0x000fe200000010ff */
[----:B------:R-:W-:Y:S02]  /*2cb50*/  FADD.FTZ R0, R79, R0 ;  /* 0x000000004f007221 */ /* 0x000fe40000010000 */
[----:B------:R-:W-:Y:S01]  /*2cb60*/  F2FP.BF16.PACK_AB R43, R67, R68 ;  /* 0x00000044432b723e */ /* 0x000fe200000010ff */
[C---:B-1----:R-:W-:Y:S01]  /*2cb70*/  HMMA.16816.F32.BF16 R28, R48.reuse, R44, R28 ;  /* 0x0000002c301c723c */ /* 0x042fe2000004181c */
[----:B------:R-:W-:Y:S03]  /*2cb80*/  LDSM.16.MT88.4 R64, [R181+0xc800] ;  /* 0x00c80000b540783b */ /* 0x000fe60000004200 */
[----:B------:R-:W-:Y:S01]  /*2cb90*/  F2FP.BF16.PACK_AB R42, R146, R145 ;  /* 0x00000091922a723e */ /* 0x000fe200000010ff */
[----:B------:R-:W-:Y:S01]  /*2cba0*/  MUFU.EX2 R136, R81 ;  /* 0x0000005100887308 */ /* 0x000fe20000000800 */
[----:B------:R-:W-:Y:S02]  /*2cbb0*/  FADD.FTZ R0, R37, R0 ;  /* 0x0000000025007221 */ /* 0x000fe40000010000 */
[----:B------:R-:W-:Y:S01]  /*2cbc0*/  HMMA.16816.F32.BF16 R32, R48, R46, R32 ;  /* 0x0000002e3020723c */ /* 0x000fe20000041820 */
[----:B------:R-:W1:Y:S03]  /*2cbd0*/  LDSM.16.MT88.4 R44, [R180+0xc000] ;  /* 0x00c00000b42c783b */ /* 0x000e660000004200 */
[----:B----4-:R-:W-:Y:S03]  /*2cbe0*/  FADD.FTZ R0, R2, R0 ;  /* 0x0000000002007221 */ /* 0x010fe60000010000 */
[----:B------:R-:W-:Y:S01]  /*2cbf0*/  F2FP.BF16.PACK_AB R49, R69, R73 ;  /* 0x000000494531723e */ /* 0x000fe200000010ff */
[C---:B--2---:R-:W-:Y:S01]  /*2cc00*/  HMMA.16816.F32.BF16 R4, R40.reuse, R52, R4 ;  /* 0x000000342804723c */ /* 0x044fe20000041804 */
[----:B------:R-:W-:Y:S04]  /*2cc10*/  MUFU.EX2 R69, R248 ;  /* 0x000000f800457308 */ /* 0x000fe80000000800 */
[----:B------:R-:W-:Y:S01]  /*2cc20*/  F2FP.BF16.PACK_AB R51, R79, R80 ;  /* 0x000000504f33723e */ /* 0x000fe200000010ff */
[----:B------:R-:W-:Y:S01]  /*2cc30*/  FADD.FTZ R0, R39, R0 ;  /* 0x0000000027007221 */ /* 0x000fe20000010000 */
[----:B------:R-:W-:Y:S01]  /*2cc40*/  F2FP.BF16.PACK_AB R48, R135, R140 ;  /* 0x0000008c8730723e */ /* 0x000fe200000010ff */
[C---:B------:R-:W-:Y:S01]  /*2cc50*/  HMMA.16816.F32.BF16 R8, R40.reuse, R54, R8 ;  /* 0x000000362808723c */ /* 0x040fe20000041808 */
[----:B------:R-:W2:Y:S02]  /*2cc60*/  LDSM.16.MT88.4 R52, [R178+0xc800] ;  /* 0x00c80000b234783b */ /* 0x000ea40000004200 */
[----:B------:R-:W-:Y:S01]  /*2cc70*/  MUFU.EX2 R79, R96 ;  /* 0x00000060004f7308 */ /* 0x000fe20000000800 */
[----:B------:R-:W-:Y:S01]  /*2cc80*/  F2FP.BF16.PACK_AB R50, R134, R130 ;  /* 0x000000828632723e */ /* 0x000fe200000010ff */
[----:B------:R-:W-:Y:S03]  /*2cc90*/  FADD.FTZ R0, R38, R0 ;  /* 0x0000000026007221 */ /* 0x000fe60000010000 */
[C---:B------:R-:W-:Y:S04]  /*2cca0*/  HMMA.16816.F32.BF16 R12, R40.reuse, R56, R12 ;  /* 0x00000038280c723c */ /* 0x040fe8000004180c */
[----:B---3--:R-:W-:Y:S01]  /*2ccb0*/  FADD.FTZ R0, R78, R0 ;  /* 0x000000004e007221 */ /* 0x008fe20000010000 */
[----:B------:R-:W-:Y:S03]  /*2ccc0*/  MUFU.EX2 R83, R83 ;  /* 0x0000005300537308 */ /* 0x000fe60000000800 */
[C---:B------:R-:W-:Y:S01]  /*2ccd0*/  HMMA.16816.F32.BF16 R16, R40.reuse, R58, R16 ;  /* 0x0000003a2810723c */ /* 0x040fe20000041810 */
[----:B------:R-:W3:Y:S03]  /*2cce0*/  LDSM.16.MT88.4 R56, [R179+0xc800] ;  /* 0x00c80000b338783b */ /* 0x000ee60000004200 */
[----:B-----5:R-:W-:Y:S03]  /*2ccf0*/  FADD.FTZ R0, R77, R0 ;  /* 0x000000004d007221 */ /* 0x020fe60000010000 */
[----:B------:R-:W-:Y:S01]  /*2cd00*/  MUFU.EX2 R86, R86 ;  /* 0x0000005600567308 */ /* 0x000fe20000000800 */
[C---:B------:R-:W-:Y:S04]  /*2cd10*/  HMMA.16816.F32.BF16 R20, R40.reuse, R60, R20 ;  /* 0x0000003c2814723c */ /* 0x040fe80000041814 */
[----:B------:R-:W-:Y:S04]  /*2cd20*/  FADD.FTZ R0, R85, R0 ;  /* 0x0000000055007221 */ /* 0x000fe80000010000 */
[C---:B------:R-:W-:Y:S01]  /*2cd30*/  HMMA.16816.F32.BF16 R24, R40.reuse, R62, R24 ;  /* 0x0000003e2818723c */ /* 0x040fe20000041818 */
[----:B------:R-:W4:Y:S01]  /*2cd40*/  LDSM.16.MT88.4 R60, [R180+0xc800] ;  /* 0x00c80000b43c783b */ /* 0x000f220000004200 */
[----:B------:R-:W5:Y:S02]  /*2cd50*/  MUFU.EX2 R81, R229 ;  /* 0x000000e500517308 */ /* 0x000f640000000800 */
[----:B------:R-:W-:Y:S04]  /*2cd60*/  FADD.FTZ R0, R84, R0 ;  /* 0x0000000054007221 */ /* 0x000fe80000010000 */
[C---:B-1----:R-:W-:Y:S04]  /*2cd70*/  HMMA.16816.F32.BF16 R28, R40.reuse, R44, R28 ;  /* 0x0000002c281c723c */ /* 0x042fe8000004181c */
[----:B------:R-:W1:Y:S04]  /*2cd80*/  MUFU.EX2 R76, R230 ;  /* 0x000000e6004c7308 */ /* 0x000e680000000800 */
[----:B------:R-:W-:Y:S01]  /*2cd90*/  HMMA.16816.F32.BF16 R32, R40, R46, R32 ;  /* 0x0000002e2820723c */ /* 0x000fe20000041820 */
[----:B------:R-:W4:Y:S05]  /*2cda0*/  LDSM.16.MT88.4 R44, [R178+0xd000] ;  /* 0x00d00000b22c783b */ /* 0x000f2a0000004200 */
[----:B------:R-:W3:Y:S01]  /*2cdb0*/  MUFU.EX2 R71, R231 ;  /* 0x000000e700477308 */ /* 0x000ee20000000800 */
[----:B------:R-:W-:Y:S01]  /*2cdc0*/  F2FP.BF16.PACK_AB R41, R2, R37 ;  /* 0x000000250229723e */ /* 0x000fe200000010ff */
[C---:B--2---:R-:W-:Y:S05]  /*2cdd0*/  HMMA.16816.F32.BF16 R4, R48.reuse, R52, R4 ;  /* 0x000000343004723c */ /* 0x044fea0000041804 */
[----:B------:R-:W-:Y:S01]  /*2cde0*/  F2FP.BF16.PACK_AB R43, R38, R39 ;  /* 0x00000027262b723e */ /* 0x000fe200000010ff */
[----:B-----5:R-:W-:Y:S01]  /*2cdf0*/  FADD.FTZ R0, R81, R0 ;  /* 0x0000000051007221 */ /* 0x020fe20000010000 */
[----:B------:R-:W-:Y:S01]  /*2ce00*/  F2FP.BF16.PACK_AB R40, R137, R131 ;  /* 0x000000838928723e */ /* 0x000fe200000010ff */
[C---:B------:R-:W-:Y:S01]  /*2ce10*/  HMMA.16816.F32.BF16 R8, R48.reuse, R54, R8 ;  /* 0x000000363008723c */ /* 0x040fe20000041808 */
[----:B------:R-:W2:Y:S01]  /*2ce20*/  LDSM.16.MT88.4 R52, [R181+0xd000] ;  /* 0x00d00000b534783b */ /* 0x000ea20000004200 */
[----:B------:R-:W-:Y:S02]  /*2ce30*/  MUFU.EX2 R2, R246 ;  /* 0x000000f600027308 */ /* 0x000fe40000000800 */
[----:B------:R-:W-:Y:S01]  /*2ce40*/  F2FP.BF16.PACK_AB R42, R138, R139 ;  /* 0x0000008b8a2a723e */ /* 0x000fe200000010ff */
[----:B-1----:R-:W-:Y:S03]  /*2ce50*/  FADD.FTZ R0, R76, R0 ;  /* 0x000000004c007221 */ /* 0x002fe60000010000 */
[C---:B------:R-:W-:Y:S04]  /*2ce60*/  HMMA.16816.F32.BF16 R12, R48.reuse, R64, R12 ;  /* 0x00000040300c723c */ /* 0x040fe8000004180c */
[----:B------:R-:W-:Y:S01]  /*2ce70*/  MUFU.EX2 R38, R250 ;  /* 0x000000fa00267308 */ /* 0x000fe20000000800 */
[----:B---3--:R-:W-:Y:S03]  /*2ce80*/  FADD.FTZ R0, R71, R0 ;  /* 0x0000000047007221 */ /* 0x008fe60000010000 */
[C---:B------:R-:W-:Y:S01]  /*2ce90*/  HMMA.16816.F32.BF16 R16, R48.reuse, R66, R16 ;  /* 0x000000423010723c */ /* 0x040fe20000041810 */
[----:B------:R-:W-:Y:S05]  /*2cea0*/  LDSM.16.MT88.4 R64, [R180+0xd000] ;  /* 0x00d00000b440783b */ /* 0x000fea0000004200 */
[----:B------:R-:W1:Y:S02]  /*2ceb0*/  MUFU.EX2 R68, R232 ;  /* 0x000000e800447308 */ /* 0x000e640000000800 */
[C---:B------:R-:W-:Y:S08]  /*2cec0*/  HMMA.16816.F32.BF16 R20, R48.reuse, R56, R20 ;  /* 0x000000383014723c */ /* 0x040ff00000041814 */
[C---:B------:R-:W-:Y:S01]  /*2ced0*/  HMMA.16816.F32.BF16 R24, R48.reuse, R58, R24 ;  /* 0x0000003a3018723c */ /* 0x040fe20000041818 */
[----:B------:R-:W3:Y:S01]  /*2cee0*/  LDSM.16.MT88.4 R56, [R179+0xd000] ;  /* 0x00d00000b338783b */ /* 0x000ee20000004200 */
[----:B------:R-:W-:Y:S06]  /*2cef0*/  MUFU.EX2 R87, R87 ;  /* 0x0000005700577308 */ /* 0x000fec0000000800 */
[C---:B----4-:R-:W-:Y:S04]  /*2cf00*/  HMMA.16816.F32.BF16 R28, R48.reuse, R60, R28 ;  /* 0x0000003c301c723c */ /* 0x050fe8000004181c */
[----:B------:R-:W4:Y:S01]  /*2cf10*/  MUFU.EX2 R90, R90 ;  /* 0x0000005a005a7308 */ /* 0x000f220000000800 */
[----:B-1----:R-:W-:Y:S03]  /*2cf20*/  FADD.FTZ R0, R68, R0 ;  /* 0x0000000044007221 */ /* 0x002fe60000010000 */
[----:B------:R-:W-:Y:S01]  /*2cf30*/  HMMA.16816.F32.BF16 R32, R48, R62, R32 ;  /* 0x0000003e3020723c */ /* 0x000fe20000041820 */
[----:B------:R-:W1:Y:S05]  /*2cf40*/  LDSM.16.MT88.4 R48, [R178+0xd800] ;  /* 0x00d80000b230783b */ /* 0x000e6a0000004200 */
[----:B------:R-:W-:Y:S02]  /*2cf50*/  MUFU.EX2 R91, R91 ;  /* 0x0000005b005b7308 */ /* 0x000fe40000000800 */
[C---:B------:R-:W-:Y:S01]  /*2cf60*/  HMMA.16816.F32.BF16 R4, R40.reuse, R44, R4 ;  /* 0x0000002c2804723c */ /* 0x040fe20000041804 */
[----:B------:R-:W5:Y:S06]  /*2cf70*/  LDSM.16.MT88.4 R60, [R181+0xd800] ;  /* 0x00d80000b53c783b */ /* 0x000f6c0000004200 */
[----:B------:R-:W-:Y:S01]  /*2cf80*/  F2FP.BF16.PACK_AB R45, R77, R78 ;  /* 0x0000004e4d2d723e */ /* 0x000fe200000010ff */
[C---:B------:R-:W-:Y:S01]  /*2cf90*/  HMMA.16816.F32.BF16 R8, R40.reuse, R46, R8 ;  /* 0x0000002e2808723c */ /* 0x040fe20000041808 */
[----:B------:R-:W-:Y:S03]  /*2cfa0*/  MUFU.EX2 R78, R97 ;  /* 0x00000061004e7308 */ /* 0x000fe60000000800 */
[----:B------:R-:W-:Y:S03]  /*2cfb0*/  F2FP.BF16.PACK_AB R44, R82, R136 ;  /* 0x00000088522c723e */ /* 0x000fe600000010ff */
[----:B------:R-:W-:Y:S01]  /*2cfc0*/  F2FP.BF16.PACK_AB R47, R84, R85 ;  /* 0x00000055542f723e */ /* 0x000fe200000010ff */
[C---:B--2---:R-:W-:Y:S03]  /*2cfd0*/  HMMA.16816.F32.BF16 R12, R40.reuse, R52, R12 ;  /* 0x00000034280c723c */ /* 0x044fe6000004180c */
[----:B------:R-:W-:Y:S01]  /*2cfe0*/  MUFU.EX2 R77, R100 ;  /* 0x00000064004d7308 */ /* 0x000fe20000000800 */
[----:B------:R-:W-:Y:S04]  /*2cff0*/  F2FP.BF16.PACK_AB R46, R86, R83 ;  /* 0x00000053562e723e */ /* 0x000fe800000010ff */
[C---:B------:R-:W-:Y:S01]  /*2d000*/  HMMA.16816.F32.BF16 R16, R40.reuse, R54, R16 ;  /* 0x000000362810723c */ /* 0x040fe20000041810 */
[----:B------:R-:W2:Y:S04]  /*2d010*/  LDSM.16.MT88.4 R52, [R179+0xd800] ;  /* 0x00d80000b334783b */ /* 0x000ea80000004200 */
[----:B------:R-:W1:Y:S03]  /*2d020*/  MUFU.EX2 R94, R94 ;  /* 0x0000005e005e7308 */ /* 0x000e660000000800 */
[C---:B---3--:R-:W-:Y:S07]  /*2d030*/  HMMA.16816.F32.BF16 R20, R40.reuse, R56, R20 ;  /* 0x000000382814723c */ /* 0x048fee0000041814 */
[----:B------:R-:W3:Y:S01]  /*2d040*/  MUFU.EX2 R75, R233 ;  /* 0x000000e9004b7308 */ /* 0x000ee20000000800 */
[C---:B------:R-:W-:Y:S01]  /*2d050*/  HMMA.16816.F32.BF16 R24, R40.reuse, R58, R24 ;  /* 0x0000003a2818723c */ /* 0x040fe20000041818 */
[----:B------:R-:W2:Y:S07]  /*2d060*/  LDSM.16.MT88.4 R56, [R180+0xd800] ;  /* 0x00d80000b438783b */ /* 0x000eae0000004200 */
[C---:B------:R-:W-:Y:S01]  /*2d070*/  HMMA.16816.F32.BF16 R28, R40.reuse, R64, R28 ;  /* 0x00000040281c723c */ /* 0x040fe2000004181c */
[----:B------:R-:W2:Y:S07]  /*2d080*/  MUFU.EX2 R74, R236 ;  /* 0x000000ec004a7308 */ /* 0x000eae0000000800 */
[----:B------:R-:W-:Y:S01]  /*2d090*/  HMMA.16816.F32.BF16 R32, R40, R66, R32 ;  /* 0x000000422820723c */ /* 0x000fe20000041820 */
[----:B------:R-:W-:Y:S02]  /*2d0a0*/  LDSM.16.MT88.4 R64, [R180+0xe000] ;  /* 0x00e00000b440783b */ /* 0x000fe40000004200 */
[----:B------:R-:W2:Y:S04]  /*2d0b0*/  MUFU.EX2 R73, R237 ;  /* 0x000000ed00497308 */ /* 0x000ea80000000800 */
[----:B------:R-:W-:Y:S01]  /*2d0c0*/  F2FP.BF16.PACK_AB R41, R76, R81 ;  /* 0x000000514c29723e */ /* 0x000fe200000010ff */
[C---:B-1----:R-:W-:Y:S05]  /*2d0d0*/  HMMA.16816.F32.BF16 R4, R44.reuse, R48, R4 ;  /* 0x000000302c04723c */ /* 0x042fea0000041804 */
[----:B------:R-:W-:Y:S01]  /*2d0e0*/  F2FP.BF16.PACK_AB R43, R68, R71 ;  /* 0x00000047442b723e */ /* 0x000fe200000010ff */
[----:B------:R-:W-:Y:S01]  /*2d0f0*/  MUFU.EX2 R76, R101 ;  /* 0x00000065004c7308 */ /* 0x000fe20000000800 */
[----:B----4-:R-:W-:Y:S01]  /*2d100*/  F2FP.BF16.PACK_AB R40, R90, R87 ;  /* 0x000000575a28723e */ /* 0x010fe200000010ff */
[C---:B------:R-:W-:Y:S01]  /*2d110*/  HMMA.16816.F32.BF16 R8, R44.reuse, R50, R8 ;  /* 0x000000322c08723c */ /* 0x040fe20000041808 */
[----:B------:R-:W1:Y:S03]  /*2d120*/  LDSM.16.MT88.4 R48, [R178+0xe000] ;  /* 0x00e00000b230783b */ /* 0x000e660000004200 */
[----:B------:R-:W-:Y:S01]  /*2d130*/  F2FP.BF16.PACK_AB R42, R94, R91 ;  /* 0x0000005b5e2a723e */ /* 0x000fe200000010ff */
[----:B---3--:R-:W-:Y:S03]  /*2d140*/  FADD.FTZ R0, R75, R0 ;  /* 0x000000004b007221 */ /* 0x008fe60000010000 */
[C---:B-----5:R-:W-:Y:S01]  /*2d150*/  HMMA.16816.F32.BF16 R12, R44.reuse, R60, R12 ;  /* 0x0000003c2c0c723c */ /* 0x060fe2000004180c */
[----:B------:R-:W-:Y:S03]  /*2d160*/  MUFU.EX2 R71, R247 ;  /* 0x000000f700477308 */ /* 0x000fe60000000800 */
[----:B--2---:R-:W-:Y:S04]  /*2d170*/  FADD.FTZ R0, R74, R0 ;  /* 0x000000004a007221 */ /* 0x004fe80000010000 */
[C---:B------:R-:W-:Y:S01]  /*2d180*/  HMMA.16816.F32.BF16 R16, R44.reuse, R62, R16 ;  /* 0x0000003e2c10723c */ /* 0x040fe20000041810 */
[----:B------:R-:W2:Y:S02]  /*2d190*/  LDSM.16.MT88.4 R60, [R181+0xe000] ;  /* 0x00e00000b53c783b */ /* 0x000ea40000004200 */
[----:B------:R-:W-:Y:S01]  /*2d1a0*/  MUFU.EX2 R68, R249 ;  /* 0x000000f900447308 */ /* 0x000fe20000000800 */
[----:B------:R-:W-:Y:S04]  /*2d1b0*/  FADD.FTZ R0, R73, R0 ;  /* 0x0000000049007221 */ /* 0x000fe80000010000 */
[C---:B------:R-:W-:Y:S05]  /*2d1c0*/  HMMA.16816.F32.BF16 R20, R44.reuse, R52, R20 ;  /* 0x000000342c14723c */ /* 0x040fea0000041814 */
[----:B------:R-:W3:Y:S03]  /*2d1d0*/  MUFU.EX2 R70, R238 ;  /* 0x000000ee00467308 */ /* 0x000ee60000000800 */
[C---:B------:R-:W-:Y:S01]  /*2d1e0*/  HMMA.16816.F32.BF16 R24, R44.reuse, R54, R24 ;  /* 0x000000362c18723c */ /* 0x040fe20000041818 */
[----:B------:R-:W4:Y:S06]  /*2d1f0*/  LDSM.16.MT88.4 R52, [R179+0xe000] ;  /* 0x00e00000b334783b */ /* 0x000f2c0000004200 */
[----:B------:R-:W-:Y:S01]  /*2d200*/  MUFU.EX2 R95, R95 ;  /* 0x0000005f005f7308 */ /* 0x000fe20000000800 */
[C---:B------:R-:W-:Y:S08]  /*2d210*/  HMMA.16816.F32.BF16 R28, R44.reuse, R56, R28 ;  /* 0x000000382c1c723c */ /* 0x040ff0000004181c */
[----:B------:R-:W-:Y:S01]  /*2d220*/  HMMA.16816.F32.BF16 R32, R44, R58, R32 ;  /* 0x0000003a2c20723c */ /* 0x000fe20000041820 */
[----:B------:R-:W-:Y:S01]  /*2d230*/  LDSM.16.MT88.4 R56, [R181+0xe800] ;  /* 0x00e80000b538783b */ /* 0x000fe20000004200 */
[----:B------:R-:W5:Y:S02]  /*2d240*/  MUFU.EX2 R98, R98 ;  /* 0x0000006200627308 */ /* 0x000f640000000800 */
[----:B---3--:R-:W-:Y:S03]  /*2d250*/  FADD.FTZ R0, R70, R0 ;  /* 0x0000000046007221 */ /* 0x008fe60000010000 */
[----:B------:R-:W-:Y:S01]  /*2d260*/  F2FP.BF16.PACK_AB R45, R74, R75 ;  /* 0x0000004b4a2d723e */ /* 0x000fe200000010ff */
[C---:B-1----:R-:W-:Y:S04]  /*2d270*/  HMMA.16816.F32.BF16 R4, R40.reuse, R48, R4 ;  /* 0x000000302804723c */ /* 0x042fe80000041804 */
[----:B------:R-:W-:Y:S01]  /*2d280*/  MUFU.EX2 R75, R104 ;  /* 0x00000068004b7308 */ /* 0x000fe20000000800 */
[----:B------:R-:W-:Y:S03]  /*2d290*/  F2FP.BF16.PACK_AB R47, R70, R73 ;  /* 0x00000049462f723e */ /* 0x000fe600000010ff */
[C---:B------:R-:W-:Y:S01]  /*2d2a0*/  HMMA.16816.F32.BF16 R8, R40.reuse, R50, R8 ;  /* 0x000000322808723c */ /* 0x040fe20000041808 */
[----:B------:R-:W1:Y:S05]  /*2d2b0*/  LDSM.16.MT88.4 R48, [R178+0xe800] ;  /* 0x00e80000b230783b */ /* 0x000e6a0000004200 */
[----:B------:R-:W-:Y:S02]  /*2d2c0*/  MUFU.EX2 R70, R251 ;  /* 0x000000fb00467308 */ /* 0x000fe40000000800 */
[C---:B--2---:R-:W-:Y:S04]  /*2d2d0*/  HMMA.16816.F32.BF16 R12, R40.reuse, R60, R12 ;  /* 0x0000003c280c723c */ /* 0x044fe8000004180c */
[----:B-----5:R-:W-:Y:S04]  /*2d2e0*/  F2FP.BF16.PACK_AB R44, R98, R95 ;  /* 0x0000005f622c723e */ /* 0x020fe800000010ff */
[C---:B------:R-:W-:Y:S01]  /*2d2f0*/  HMMA.16816.F32.BF16 R16, R40.reuse, R62, R16 ;  /* 0x0000003e2810723c */ /* 0x040fe20000041810 */
[----:B------:R-:W-:Y:S01]  /*2d300*/  LDSM.16.MT88.4 R60, [R180+0xe800] ;  /* 0x00e80000b43c783b */ /* 0x000fe20000004200 */
[----:B------:R-:W-:Y:S06]  /*2d310*/  MUFU.EX2 R74, R105 ;  /* 0x00000069004a7308 */ /* 0x000fec0000000800 */
[C---:B----4-:R-:W-:Y:S04]  /*2d320*/  HMMA.16816.F32.BF16 R20, R40.reuse, R52, R20 ;  /* 0x000000342814723c */ /* 0x050fe80000041814 */
[----:B------:R-:W-:Y:S04]  /*2d330*/  MUFU.EX2 R99, R99 ;  /* 0x0000006300637308 */ /* 0x000fe80000000800 */
[C---:B------:R-:W-:Y:S01]  /*2d340*/  HMMA.16816.F32.BF16 R24, R40.reuse, R54, R24 ;  /* 0x000000362818723c */ /* 0x040fe20000041818 */
[----:B------:R-:W2:Y:S05]  /*2d350*/  LDSM.16.MT88.4 R52, [R179+0xe800] ;  /* 0x00e80000b334783b */ /* 0x000eaa0000004200 */
[----:B------:R-:W3:Y:S02]  /*2d360*/  MUFU.EX2 R102, R102 ;  /* 0x0000006600667308 */ /* 0x000ee40000000800 */
[C---:B------:R-:W-:Y:S08]  /*2d370*/  HMMA.16816.F32.BF16 R28, R40.reuse, R64, R28 ;  /* 0x00000040281c723c */ /* 0x040ff0000004181c */
[----:B------:R-:W-:Y:S01]  /*2d380*/  HMMA.16816.F32.BF16 R32, R40, R66, R32 ;  /* 0x000000422820723c */ /* 0x000fe20000041820 */
[----:B------:R-:W-:Y:S01]  /*2d390*/  LDSM.16.MT88.4 R64, [R179+0xf000] ;  /* 0x00f00000b340783b */ /* 0x000fe20000004200 */
[----:B------:R-:W-:Y:S10]  /*2d3a0*/  MUFU.EX2 R73, R108 ;  /* 0x0000006c00497308 */ /* 0x000ff40000000800 */
[----:B------:R-:W4:Y:S01]  /*2d3b0*/  MUFU.EX2 R72, R243 ;  /* 0x000000f300487308 */ /* 0x000f220000000800 */
[----:B---3--:R-:W-:Y:S07]  /*2d3c0*/  F2FP.BF16.PACK_AB R46, R102, R99 ;  /* 0x00000063662e723e */ /* 0x008fee00000010ff */
[C---:B-1----:R-:W-:Y:S02]  /*2d3d0*/  HMMA.16816.F32.BF16 R4, R44.reuse, R48, R4 ;  /* 0x000000302c04723c */ /* 0x042fe40000041804 */
[----:B------:R-:W1:Y:S06]  /*2d3e0*/  MUFU.EX2 R39, R244 ;  /* 0x000000f400277308 */ /* 0x000e6c0000000800 */
[C---:B------:R-:W-:Y:S01]  /*2d3f0*/  HMMA.16816.F32.BF16 R8, R44.reuse, R50, R8 ;  /* 0x000000322c08723c */ /* 0x040fe20000041808 */
[----:B------:R-:W3:Y:S03]  /*2d400*/  LDSM.16.MT88.4 R48, [R178+0xf000] ;  /* 0x00f00000b230783b */ /* 0x000ee60000004200 */
[----:B------:R-:W5:Y:S01]  /*2d410*/  MUFU.EX2 R37, R245 ;  /* 0x000000f500257308 */ /* 0x000f620000000800 */
[----:B----4-:R-:W-:Y:S03]  /*2d420*/  FADD.FTZ R0, R72, R0 ;  /* 0x0000000048007221 */ /* 0x010fe60000010000 */
[C---:B------:R-:W-:Y:S06]  /*2d430*/  HMMA.16816.F32.BF16 R12, R44.reuse, R56, R12 ;  /* 0x000000382c0c723c */ /* 0x040fec000004180c */
[----:B------:R-:W-:Y:S02]  /*2d440*/  MUFU.EX2 R103, R103 ;  /* 0x0000006700677308 */ /* 0x000fe40000000800 */
[C---:B------:R-:W-:Y:S01]  /*2d450*/  HMMA.16816.F32.BF16 R16, R44.reuse, R58, R16 ;  /* 0x0000003a2c10723c */ /* 0x040fe20000041810 */
[----:B------:R-:W4:Y:S03]  /*2d460*/  LDSM.16.MT88.4 R56, [R181+0xf000] ;  /* 0x00f00000b538783b */ /* 0x000f260000004200 */
[C---:B-1----:R-:W-:Y:S01]  /*2d470*/  F2FP.BF16.PACK_AB R41, R39.reuse, R72 ;  /* 0x000000482729723e */ /* 0x042fe200000010ff */
[----:B------:R-:W-:Y:S03]  /*2d480*/  FADD.FTZ R0, R39, R0 ;  /* 0x0000000027007221 */ /* 0x000fe60000010000 */
[----:B------:R1:W-:Y:S01]  /*2d490*/  MUFU.EX2 R39, R214 ;  /* 0x000000d600277308 */ /* 0x0003e20000000800 */
[C---:B--2---:R-:W-:Y:S03]  /*2d4a0*/  HMMA.16816.F32.BF16 R20, R44.reuse, R52, R20 ;  /* 0x000000342c14723c */ /* 0x044fe60000041814 */
[C---:B-----5:R-:W-:Y:S01]  /*2d4b0*/  F2FP.BF16.PACK_AB R43, R2.reuse, R37 ;  /* 0x00000025022b723e */ /* 0x060fe200000010ff */
[----:B------:R-:W-:Y:S04]  /*2d4c0*/  FADD.FTZ R0, R37, R0 ;  /* 0x0000000025007221 */ /* 0x000fe80000010000 */
[C---:B------:R-:W-:Y:S01]  /*2d4d0*/  HMMA.16816.F32.BF16 R24, R44.reuse, R54, R24 ;  /* 0x000000362c18723c */ /* 0x040fe20000041818 */
[----:B------:R-:W2:Y:S01]  /*2d4e0*/  MUFU.EX2 R106, R106 ;  /* 0x0000006a006a7308 */ /* 0x000ea20000000800 */
[----:B------:R-:W5:Y:S02]  /*2d4f0*/  LDSM.16.MT88.4 R52, [R180+0xf000] ;  /* 0x00f00000b434783b */ /* 0x000f640000004200 */
[----:B------:R-:W-:Y:S04]  /*2d500*/  FADD.FTZ R0, R2, R0 ;  /* 0x0000000002007221 */ /* 0x000fe80000010000 */
[C---:B------:R-:W-:Y:S03]  /*2d510*/  HMMA.16816.F32.BF16 R28, R44.reuse, R60, R28 ;  /* 0x0000003c2c1c723c */ /* 0x040fe6000004181c */
[----:B------:R-:W-:Y:S01]  /*2d520*/  MUFU.EX2 R88, R88 ;  /* 0x0000005800587308 */ /* 0x000fe20000000800 */
[----:B------:R-:W-:Y:S01]  /*2d530*/  FADD.FTZ R0, R71, R0 ;  /* 0x0000000047007221 */ /* 0x000fe20000010000 */
[----:B-1----:R-:W-:Y:S03]  /*2d540*/  MOV R214, R166 ;  /* 0x000000a600d67202 */ /* 0x002fe60000000f00 */
[----:B------:R-:W-:Y:S01]  /*2d550*/  HMMA.16816.F32.BF16 R32, R44, R62, R32 ;  /* 0x0000003e2c20723c */ /* 0x000fe20000041820 */
[----:B------:R-:W-:Y:S02]  /*2d560*/  LDSM.16.MT88.4 R60, [R179+0xf800] ;  /* 0x00f80000b33c783b */ /* 0x000fe40000004200 */
[----:B------:R-:W-:Y:S01]  /*2d570*/  ISETP.GT.AND P0, PT, R214, 0x1, PT ;  /* 0x00000001d600780c */ /* 0x000fe20003f04270 */
[C---:B------:R-:W-:Y:S01]  /*2d580*/  FADD.FTZ R0, R69.reuse, R0 ;  /* 0x0000000045007221 */ /* 0x040fe20000010000 */
[----:B------:R-:W1:Y:S02]  /*2d590*/  MUFU.EX2 R89, R89 ;  /* 0x0000005900597308 */ /* 0x000e640000000800 */
[----:B------:R-:W-:Y:S01]  /*2d5a0*/  F2FP.BF16.PACK_AB R45, R69, R71 ;  /* 0x00000047452d723e */ /* 0x000fe200000010ff */
[----:B------:R-:W-:Y:S01]  /*2d5b0*/  FADD.FTZ R0, R68, R0 ;  /* 0x0000000044007221 */ /* 0x000fe20000010000 */
[----:B--2---:R-:W-:Y:S03]  /*2d5c0*/  F2FP.BF16.PACK_AB R40, R106, R103 ;  /* 0x000000676a28723e */ /* 0x004fe600000010ff */
[C---:B------:R-:W-:Y:S01]  /*2d5d0*/  F2FP.BF16.PACK_AB R47, R38.reuse, R68 ;  /* 0x00000044262f723e */ /* 0x040fe200000010ff */
[----:B------:R-:W-:Y:S01]  /*2d5e0*/  FADD.FTZ R0, R38, R0 ;  /* 0x0000000026007221 */ /* 0x000fe20000010000 */
[----:B------:R-:W-:Y:S01]  /*2d5f0*/  F2FP.BF16.PACK_AB R44, R93, R92 ;  /* 0x0000005c5d2c723e */ /* 0x000fe200000010ff */
[----:B------:R-:W-:Y:S01]  /*2d600*/  MUFU.EX2 R2, R163 ;  /* 0x000000a300027308 */ /* 0x000fe20000000800 */
[----:B------:R-:W-:Y:S01]  /*2d610*/  F2FP.BF16.PACK_AB R46, R78, R79 ;  /* 0x0000004f4e2e723e */ /* 0x000fe200000010ff */
[----:B------:R-:W-:Y:S08]  /*2d620*/  FADD.FTZ R0, R70, R0 ;  /* 0x0000000046007221 */ /* 0x000ff00000010000 */
[----:B------:R-:W2:Y:S01]  /*2d630*/  MUFU.EX2 R37, R252 ;  /* 0x000000fc00257308 */ /* 0x000ea20000000800 */
[----:B-1----:R-:W-:Y:S09]  /*2d640*/  F2FP.BF16.PACK_AB R42, R89, R88 ;  /* 0x00000058592a723e */ /* 0x002ff200000010ff */
[----:B------:R-:W1:Y:S01]  /*2d650*/  MUFU.EX2 R69, R110 ;  /* 0x0000006e00457308 */ /* 0x000e620000000800 */
[C---:B---3--:R-:W-:Y:S08]  /*2d660*/  HMMA.16816.F32.BF16 R4, R40.reuse, R48, R4 ;  /* 0x000000302804723c */ /* 0x048ff00000041804 */
[C---:B------:R-:W-:Y:S01]  /*2d670*/  HMMA.16816.F32.BF16 R8, R40.reuse, R50, R8 ;  /* 0x000000322808723c */ /* 0x040fe20000041808 */
[----:B------:R-:W3:Y:S01]  /*2d680*/  LDSM.16.MT88.4 R48, [R178+0xf800] ;  /* 0x00f80000b230783b */ /* 0x000ee20000004200 */
[----:B------:R-:W1:Y:S02]  /*2d690*/  MUFU.EX2 R68, R111 ;  /* 0x0000006f00447308 */ /* 0x000e640000000800 */
[----:B--2---:R-:W-:Y:S04]  /*2d6a0*/  FADD.FTZ R0, R37, R0 ;  /* 0x0000000025007221 */ /* 0x004fe80000010000 */
[C---:B----4-:R-:W-:Y:S04]  /*2d6b0*/  HMMA.16816.F32.BF16 R12, R40.reuse, R56, R12 ;  /* 0x00000038280c723c */ /* 0x050fe8000004180c */
[----:B------:R-:W-:Y:S01]  /*2d6c0*/  MUFU.EX2 R38, R115 ;  /* 0x0000007300267308 */ /* 0x000fe20000000800 */
[----:B------:R-:W-:Y:S03]  /*2d6d0*/  FADD.FTZ R0, R39, R0 ;  /* 0x0000000027007221 */ /* 0x000fe60000010000 */
[C---:B------:R-:W-:Y:S01]  /*2d6e0*/  HMMA.16816.F32.BF16 R16, R40.reuse, R58, R16 ;  /* 0x0000003a2810723c */ /* 0x040fe20000041810 */
[----:B------:R-:W2:Y:S05]  /*2d6f0*/  LDSM.16.MT88.4 R56, [R181+0xf800] ;  /* 0x00f80000b538783b */ /* 0x000eaa0000004200 */
[----:B------:R-:W-:Y:S02]  /*2d700*/  MUFU.EX2 R72, R109 ;  /* 0x0000006d00487308 */ /* 0x000fe40000000800 */
[C---:B------:R-:W-:Y:S08]  /*2d710*/  HMMA.16816.F32.BF16 R20, R40.reuse, R64, R20 ;  /* 0x000000402814723c */ /* 0x040ff00000041814 */
[C---:B------:R-:W-:Y:S01]  /*2d720*/  HMMA.16816.F32.BF16 R24, R40.reuse, R66, R24 ;  /* 0x000000422818723c */ /* 0x040fe20000041818 */
[----:B------:R-:W4:Y:S01]  /*2d730*/  LDSM.16.MT88.4 R64, [R180+0xf800] ;  /* 0x00f80000b440783b */ /* 0x000f220000004200 */
[----:B------:R-:W-:Y:S06]  /*2d740*/  MUFU.EX2 R71, R112 ;  /* 0x0000007000477308 */ /* 0x000fec0000000800 */
[C---:B-----5:R-:W-:Y:S08]  /*2d750*/  HMMA.16816.F32.BF16 R28, R40.reuse, R52, R28 ;  /* 0x00000034281c723c */ /* 0x060ff0000004181c */
[----:B------:R-:W-:Y:S01]  /*2d760*/  HMMA.16816.F32.BF16 R32, R40, R54, R32 ;  /* 0x000000362820723c */ /* 0x000fe20000041820 */
[----:B------:R-:W5:Y:S06]  /*2d770*/  LDSM.16.MT88.4 R52, [R178+0x10000] ;  /* 0x01000000b234783b */ /* 0x000f6c0000004200 */
[----:B------:R-:W-:Y:S01]  /*2d780*/  F2FP.BF16.PACK_AB R41, R37, R70 ;  /* 0x000000462529723e */ /* 0x000fe200000010ff */
[C---:B---3--:R-:W-:Y:S01]  /*2d790*/  HMMA.16816.F32.BF16 R4, R44.reuse, R48, R4 ;  /* 0x000000302c04723c */ /* 0x048fe20000041804 */
[----:B------:R-:W-:Y:S04]  /*2d7a0*/  MUFU.EX2 R70, R113 ;  /* 0x0000007100467308 */ /* 0x000fe80000000800 */
[C---:B------:R-:W-:Y:S01]  /*2d7b0*/  F2FP.BF16.PACK_AB R43, R2.reuse, R39 ;  /* 0x00000027022b723e */ /* 0x040fe200000010ff */
[----:B------:R-:W-:Y:S01]  /*2d7c0*/  FADD.FTZ R37, R2, R0 ;  /* 0x0000000002257221 */ /* 0x000fe20000010000 */
[----:B------:R-:W-:Y:S01]  /*2d7d0*/  F2FP.BF16.PACK_AB R40, R76, R77 ;  /* 0x0000004d4c28723e */ /* 0x000fe200000010ff */
[C---:B------:R-:W-:Y:S01]  /*2d7e0*/  HMMA.16816.F32.BF16 R8, R44.reuse, R50, R8 ;  /* 0x000000322c08723c */ /* 0x040fe20000041808 */
[----:B------:R-:W3:Y:S02]  /*2d7f0*/  LDSM.16.MT88.4 R48, [R181+0x10000] ;  /* 0x01000000b530783b */ /* 0x000ee40000004200 */
[----:B------:R-:W-:Y:S01]  /*2d800*/  MUFU.EX2 R39, R123 ;  /* 0x0000007b00277308 */ /* 0x000fe20000000800 */
[----:B------:R-:W-:Y:S01]  /*2d810*/  F2FP.BF16.PACK_AB R42, R74, R75 ;  /* 0x0000004b4a2a723e */ /* 0x000fe200000010ff */
[----:B------:R-:W-:Y:S03]  /*2d820*/  FADD.FTZ R0, R159, R107 ;  /* 0x0000006b9f007221 */ /* 0x000fe60000010000 */
[C---:B--2---:R-:W-:Y:S04]  /*2d830*/  HMMA.16816.F32.BF16 R12, R44.reuse, R56, R12 ;  /* 0x000000382c0c723c */ /* 0x044fe8000004180c */
[----:B------:R-:W-:Y:S04]  /*2d840*/  FADD.FTZ R0, R157, R0 ;  /* 0x000000009d007221 */ /* 0x000fe80000010000 */
[C---:B------:R-:W-:Y:S01]  /*2d850*/  HMMA.16816.F32.BF16 R16, R44.reuse, R58, R16 ;  /* 0x0000003a2c10723c */ /* 0x040fe20000041810 */
[----:B------:R-:W-:Y:S03]  /*2d860*/  LDSM.16.MT88.4 R56, [R181+0x10800] ;  /* 0x01080000b538783b */ /* 0x000fe60000004200 */
[----:B------:R-:W-:Y:S04]  /*2d870*/  FADD.FTZ R0, R158, R0 ;  /* 0x000000009e007221 */ /* 0x000fe80000010000 */
[C---:B------:R-:W-:Y:S01]  /*2d880*/  HMMA.16816.F32.BF16 R20, R44.reuse, R60, R20 ;  /* 0x0000003c2c14723c */ /* 0x040fe20000041814 */
[----:B------:R-:W2:Y:S03]  /*2d890*/  MUFU.EX2 R61, R114 ;  /* 0x00000072003d7308 */ /* 0x000ea60000000800 */
[----:B------:R-:W-:Y:S04]  /*2d8a0*/  FADD.FTZ R0, R155, R0 ;  /* 0x000000009b007221 */ /* 0x000fe80000010000 */
[C---:B------:R-:W-:Y:S03]  /*2d8b0*/  HMMA.16816.F32.BF16 R24, R44.reuse, R62, R24 ;  /* 0x0000003e2c18723c */ /* 0x040fe60000041818 */
[----:B------:R-:W-:Y:S01]  /*2d8c0*/  MUFU.EX2 R63, R118 ;  /* 0x00000076003f7308 */ /* 0x000fe20000000800 */
[----:B------:R-:W-:Y:S04]  /*2d8d0*/  FADD.FTZ R0, R156, R0 ;  /* 0x000000009c007221 */ /* 0x000fe80000010000 */
[C---:B----4-:R-:W-:Y:S04]  /*2d8e0*/  HMMA.16816.F32.BF16 R28, R44.reuse, R64, R28 ;  /* 0x000000402c1c723c */ /* 0x050fe8000004181c */
[----:B------:R-:W-:Y:S01]  /*2d8f0*/  FADD.FTZ R0, R153, R0 ;  /* 0x0000000099007221 */ /* 0x000fe20000010000 */
[----:B------:R-:W4:Y:S03]  /*2d900*/  MUFU.EX2 R62, R119 ;  /* 0x00000077003e7308 */ /* 0x000f260000000800 */
[----:B------:R-:W-:Y:S01]  /*2d910*/  HMMA.16816.F32.BF16 R32, R44, R66, R32 ;  /* 0x000000422c20723c */ /* 0x000fe20000041820 */
[----:B------:R-:W1:Y:S03]  /*2d920*/  LDSM.16.MT88.4 R44, [R179+0x10000] ;  /* 0x01000000b32c783b */ /* 0x000e660000004200 */
[----:B------:R-:W-:Y:S03]  /*2d930*/  FADD.FTZ R0, R154, R0 ;  /* 0x000000009a007221 */ /* 0x000fe60000010000 */
[----:B------:R-:W1:Y:S01]  /*2d940*/  MUFU.EX2 R60, R122 ;  /* 0x0000007a003c7308 */ /* 0x000e620000000800 */
[C---:B-----5:R-:W-:Y:S05]  /*2d950*/  HMMA.16816.F32.BF16 R4, R40.reuse, R52, R4 ;  /* 0x000000342804723c */ /* 0x060fea0000041804 */
[----:B------:R-:W-:Y:S03]  /*2d960*/  FADD.FTZ R0, R150, R0 ;  /* 0x0000000096007221 */ /* 0x000fe60000010000 */
[C---:B------:R-:W-:Y:S01]  /*2d970*/  HMMA.16816.F32.BF16 R8, R40.reuse, R54, R8 ;  /* 0x000000362808723c */ /* 0x040fe20000041808 */
[----:B------:R-:W5:Y:S01]  /*2d980*/  LDSM.16.MT88.4 R52, [R180+0x10000] ;  /* 0x01000000b434783b */ /* 0x000f620000004200 */
[----:B------:R-:W-:Y:S02]  /*2d990*/  MUFU.EX2 R67, R117 ;  /* 0x0000007500437308 */ /* 0x000fe40000000800 */
[----:B------:R-:W-:Y:S04]  /*2d9a0*/  FADD.FTZ R0, R152, R0 ;  /* 0x0000000098007221 */ /* 0x000fe80000010000 */
[C---:B---3--:R-:W-:Y:S01]  /*2d9b0*/  HMMA.16816.F32.BF16 R12, R40.reuse, R48, R12 ;  /* 0x00000030280c723c */ /* 0x048fe2000004180c */
[----:B------:R-:W-:Y:S03]  /*2d9c0*/  LDSM.16.MT88.4 R152, [R181+0x11800] ;  /* 0x01180000b598783b */ /* 0x000fe60000004200 */
[----:B------:R-:W-:Y:S01]  /*2d9d0*/  FADD.FTZ R0, R149, R0 ;  /* 0x0000000095007221 */ /* 0x000fe20000010000 */
[----:B------:R-:W-:Y:S03]  /*2d9e0*/  MUFU.EX2 R66, R120 ;  /* 0x0000007800427308 */ /* 0x000fe60000000800 */
[C---:B------:R-:W-:Y:S01]  /*2d9f0*/  HMMA.16816.F32.BF16 R16, R40.reuse, R50, R16 ;  /* 0x000000322810723c */ /* 0x040fe20000041810 */
[----:B------:R-:W3:Y:S03]  /*2da00*/  LDSM.16.MT88.4 R48, [R178+0x10800] ;  /* 0x01080000b230783b */ /* 0x000ee60000004200 */
[----:B------:R-:W-:Y:S03]  /*2da10*/  FADD.FTZ R0, R151, R0 ;  /* 0x0000000097007221 */ /* 0x000fe60000010000 */
[----:B------:R-:W-:Y:S01]  /*2da20*/  MUFU.EX2 R65, R121 ;  /* 0x0000007900417308 */ /* 0x000fe20000000800 */
[----:B------:R-:W-:Y:S01]  /*2da30*/  FADD.FTZ R2, R142, R0 ;  /* 0x000000008e027221 */ /* 0x000fe20000010000 */
[C---:B-1----:R-:W-:Y:S03]  /*2da40*/  HMMA.16816.F32.BF16 R20, R40.reuse, R44, R20 ;  /* 0x0000002c2814723c */ /* 0x042fe60000041814 */
[----:B------:R-:W-:Y:S02]  /*2da50*/  FADD.FTZ R2, R147, R2 ;  /* 0x0000000293027221 */ /* 0x000fe40000010000 */
[----:B------:R-:W-:Y:S02]  /*2da60*/  FADD.FTZ R0, R69, R37 ;  /* 0x0000002545007221 */ /* 0x000fe40000010000 */
[----:B------:R-:W-:Y:S01]  /*2da70*/  FADD.FTZ R2, R141, R2 ;  /* 0x000000028d027221 */ /* 0x000fe20000010000 */
[C---:B------:R-:W-:Y:S01]  /*2da80*/  HMMA.16816.F32.BF16 R24, R40.reuse, R46, R24 ;  /* 0x0000002e2818723c */ /* 0x040fe20000041818 */
[----:B------:R-:W-:Y:S03]  /*2da90*/  MUFU.EX2 R64, R126 ;  /* 0x0000007e00407308 */ /* 0x000fe60000000800 */
[C---:B------:R-:W-:Y:S01]  /*2daa0*/  FADD.FTZ R0, R68.reuse, R0 ;  /* 0x0000000044007221 */ /* 0x040fe20000010000 */
[----:B------:R-:W-:Y:S01]  /*2dab0*/  F2FP.BF16.PACK_AB R45, R68, R69 ;  /* 0x00000045442d723e */ /* 0x000fe200000010ff */
[----:B------:R-:W-:Y:S01]  /*2dac0*/  FADD.FTZ R2, R144, R2 ;  /* 0x0000000290027221 */ /* 0x000fe20000010000 */
[----:B--2---:R-:W-:Y:S01]  /*2dad0*/  F2FP.BF16.PACK_AB R47, R38, R61 ;  /* 0x0000003d262f723e */ /* 0x004fe200000010ff */
[C---:B-----5:R-:W-:Y:S03]  /*2dae0*/  HMMA.16816.F32.BF16 R28, R40.reuse, R52, R28 ;  /* 0x00000034281c723c */ /* 0x060fe6000004181c */
[----:B------:R-:W1:Y:S01]  /*2daf0*/  MUFU.EX2 R68, R116 ;  /* 0x0000007400447308 */ /* 0x000e620000000800 */
[----:B------:R-:W-:Y:S01]  /*2db00*/  FADD.FTZ R0, R61, R0 ;  /* 0x000000003d007221 */ /* 0x000fe20000010000 */
[----:B------:R-:W-:Y:S02]  /*2db10*/  F2FP.BF16.PACK_AB R44, R72, R73 ;  /* 0x00000049482c723e */ /* 0x000fe400000010ff */
[----:B------:R-:W-:Y:S01]  /*2db20*/  F2FP.BF16.PACK_AB R46, R70, R71 ;  /* 0x00000047462e723e */ /* 0x000fe200000010ff */
[----:B------:R-:W-:Y:S01]  /*2db30*/  HMMA.16816.F32.BF16 R32, R40, R54, R32 ;  /* 0x000000362820723c */ /* 0x000fe20000041820 */
[----:B------:R-:W2:Y:S03]  /*2db40*/  LDSM.16.MT88.4 R40, [R179+0x10800] ;  /* 0x01080000b328783b */ /* 0x000ea60000004200 */
[----:B------:R-:W-:Y:S02]  /*2db50*/  FADD.FTZ R37, R38, R0 ;  /* 0x0000000026257221 */ /* 0x000fe40000010000 */
[----:B------:R-:W-:Y:S01]  /*2db60*/  FADD.FTZ R0, R143, R2 ;  /* 0x000000028f007221 */ /* 0x000fe20000010000 */
[----:B------:R5:W-:Y:S01]  /*2db70*/  MUFU.EX2 R38, R162 ;  /* 0x000000a200267308 */ /* 0x000be20000000800 */
[C---:B---3--:R-:W-:Y:S01]  /*2db80*/  HMMA.16816.F32.BF16 R4, R44.reuse, R48, R4 ;  /* 0x000000302c04723c */ /* 0x048fe20000041804 */
[----:B------:R-:W3:Y:S04]  /*2db90*/  LDSM.16.MT88.4 R52, [R180+0x10800] ;  /* 0x01080000b434783b */ /* 0x000ee80000004200 */
[----:B------:R-:W-:Y:S03]  /*2dba0*/  FADD.FTZ R0, R148, R0 ;  /* 0x0000000094007221 */ /* 0x000fe60000010000 */
[C---:B------:R-:W-:Y:S01]  /*2dbb0*/  HMMA.16816.F32.BF16 R8, R44.reuse, R50, R8 ;  /* 0x000000322c08723c */ /* 0x040fe20000041808 */
[----:B------:R-:W1:Y:S03]  /*2dbc0*/  LDSM.16.MT88.4 R48, [R178+0x11000] ;  /* 0x01100000b230783b */ /* 0x000e660000004200 */
[----:B------:R-:W-:Y:S04]  /*2dbd0*/  FADD.FTZ R0, R145, R0 ;  /* 0x0000000091007221 */ /* 0x000fe80000010000 */
[C---:B------:R-:W-:Y:S04]  /*2dbe0*/  HMMA.16816.F32.BF16 R12, R44.reuse, R56, R12 ;  /* 0x000000382c0c723c */ /* 0x040fe8000004180c */
[----:B------:R-:W-:Y:S02]  /*2dbf0*/  FADD.FTZ R0, R146, R0 ;  /* 0x0000000092007221 */ /* 0x000fe40000010000 */
[----:B------:R-:W-:Y:S02]  /*2dc00*/  LDSM.16.MT88.4 R144, [R179+0x11800] ;  /* 0x01180000b390783b */ /* 0x000fe40000004200 */
[C---:B------:R-:W-:Y:S04]  /*2dc10*/  HMMA.16816.F32.BF16 R16, R44.reuse, R58, R16 ;  /* 0x0000003a2c10723c */ /* 0x040fe80000041810 */
[----:B------:R-:W-:Y:S02]  /*2dc20*/  FADD.FTZ R0, R140, R0 ;  /* 0x000000008c007221 */ /* 0x000fe40000010000 */
[----:B------:R-:W1:Y:S02]  /*2dc30*/  LDSM.16.MT88.4 R56, [R181+0x11000] ;  /* 0x01100000b538783b */ /* 0x000e640000004200 */
[----:B------:R-:W-:Y:S01]  /*2dc40*/  FADD.FTZ R0, R135, R0 ;  /* 0x0000000087007221 */ /* 0x000fe20000010000 */
[C---:B--2---:R-:W-:Y:S03]  /*2dc50*/  HMMA.16816.F32.BF16 R20, R44.reuse, R40, R20 ;  /* 0x000000282c14723c */ /* 0x044fe60000041814 */
[----:B------:R-:W-:Y:S01]  /*2dc60*/  FADD.FTZ R0, R130, R0 ;  /* 0x0000000082007221 */ /* 0x000fe20000010000 */
[----:B------:R-:W-:Y:S01]  /*2dc70*/  MOV R135, R36 ;  /* 0x0000002400877202 */ /* 0x000fe20000000f00 */
[----:B-----5:R-:W-:Y:S02]  /*2dc80*/  LDSM.16.MT88.4 R160, [R178+0x11800] ;  /* 0x01180000b2a0783b */ /* 0x020fe40000004200 */
[----:B------:R-:W-:Y:S01]  /*2dc90*/  FADD.FTZ R0, R134, R0 ;  /* 0x0000000086007221 */ /* 0x000fe20000010000 */
[C---:B------:R-:W-:Y:S04]  /*2dca0*/  HMMA.16816.F32.BF16 R24, R44.reuse, R42, R24 ;  /* 0x0000002a2c18723c */ /* 0x040fe80000041818 */
[----:B------:R-:W-:Y:S01]  /*2dcb0*/  FADD.FTZ R0, R131, R0 ;  /* 0x0000000083007221 */ /* 0x000fe20000010000 */
[----:B----4-:R-:W-:Y:S02]  /*2dcc0*/  F2FP.BF16.PACK_AB R41, R62, R63 ;  /* 0x0000003f3e29723e */ /* 0x010fe400000010ff */
[----:B------:R-:W-:Y:S01]  /*2dcd0*/  F2FP.BF16.PACK_AB R43, R39, R60 ;  /* 0x0000003c272b723e */ /* 0x000fe200000010ff */
[C---:B---3--:R-:W-:Y:S01]  /*2dce0*/  HMMA.16816.F32.BF16 R28, R44.reuse, R52, R28 ;  /* 0x000000342c1c723c */ /* 0x048fe2000004181c */
[----:B------:R-:W-:Y:S03]  /*2dcf0*/  MUFU.EX2 R52, R124 ;  /* 0x0000007c00347308 */ /* 0x000fe60000000800 */
[----:B------:R-:W-:Y:S01]  /*2dd00*/  FADD.FTZ R0, R137, R0 ;  /* 0x0000000089007221 */ /* 0x000fe20000010000 */
[----:B-1----:R-:W-:Y:S02]  /*2dd10*/  F2FP.BF16.PACK_AB R40, R67, R68 ;  /* 0x000000444328723e */ /* 0x002fe400000010ff */
[----:B------:R-:W-:Y:S01]  /*2dd20*/  F2FP.BF16.PACK_AB R42, R65, R66 ;  /* 0x00000042412a723e */ /* 0x000fe200000010ff */
[----:B------:R-:W-:Y:S01]  /*2dd30*/  HMMA.16816.F32.BF16 R32, R44, R54, R32 ;  /* 0x000000362c20723c */ /* 0x000fe20000041820 */
[----:B------:R-:W-:Y:S02]  /*2dd40*/  LDSM.16.MT88.4 R44, [R180+0x11000] ;  /* 0x01100000b42c783b */ /* 0x000fe40000004200 */
[----:B------:R-:W-:Y:S01]  /*2dd50*/  MUFU.EX2 R137, R127 ;  /* 0x0000007f00897308 */ /* 0x000fe20000000800 */
[----:B------:R-:W-:Y:S01]  /*2dd60*/  FADD.FTZ R0, R139, R0 ;  /* 0x000000008b007221 */ /* 0x000fe20000010000 */
[----:B------:R-:W-:Y:S03]  /*2dd70*/  MOV R134, R3 ;  /* 0x0000000300867202 */ /* 0x000fe60000000f00 */
[C---:B------:R-:W-:Y:S05]  /*2dd80*/  HMMA.16816.F32.BF16 R4, R40.reuse, R48, R4 ;  /* 0x000000302804723c */ /* 0x040fea0000041804 */
[----:B------:R-:W-:Y:S01]  /*2dd90*/  FADD.FTZ R2, R138, R0 ;  /* 0x000000008a027221 */ /* 0x000fe20000010000 */
[----:B------:R-:W-:Y:S01]  /*2dda0*/  MUFU.EX2 R139, R167 ;  /* 0x000000a7008b7308 */ /* 0x000fe20000000800 */
[----:B------:R-:W-:Y:S01]  /*2ddb0*/  FADD.FTZ R0, R63, R37 ;  /* 0x000000253f007221 */ /* 0x000fe20000010000 */
[C---:B------:R-:W-:Y:S04]  /*2ddc0*/  HMMA.16816.F32.BF16 R8, R40.reuse, R50, R8 ;  /* 0x000000322808723c */ /* 0x040fe80000041808 */
[----:B------:R-:W-:Y:S02]  /*2ddd0*/  FADD.FTZ R2, R136, R2 ;  /* 0x0000000288027221 */ /* 0x000fe40000010000 */
[----:B------:R-:W-:Y:S02]  /*2dde0*/  FADD.FTZ R0, R62, R0 ;  /* 0x000000003e007221 */ /* 0x000fe40000010000 */
[C---:B------:R-:W-:Y:S01]  /*2ddf0*/  HMMA.16816.F32.BF16 R12, R40.reuse, R56, R12 ;  /* 0x00000038280c723c */ /* 0x040fe2000004180c */
[----:B------:R-:W1:Y:S03]  /*2de00*/  MUFU.EX2 R49, R125 ;  /* 0x0000007d00317308 */ /* 0x000e660000000800 */
[----:B------:R-:W-:Y:S02]  /*2de10*/  FADD.FTZ R2, R82, R2 ;  /* 0x0000000252027221 */ /* 0x000fe40000010000 */
[----:B------:R-:W-:Y:S02]  /*2de20*/  FADD.FTZ R0, R60, R0 ;  /* 0x000000003c007221 */ /* 0x000fe40000010000 */
[C---:B------:R-:W-:Y:S01]  /*2de30*/  HMMA.16816.F32.BF16 R16, R40.reuse, R58, R16 ;  /* 0x0000003a2810723c */ /* 0x040fe20000041810 */
[----:B------:R-:W2:Y:S02]  /*2de40*/  LDSM.16.MT88.4 R60, [R179+0x11000] ;  /* 0x01100000b33c783b */ /* 0x000ea40000004200 */
[----:B------:R-:W-:Y:S01]  /*2de50*/  MUFU.EX2 R48, R128 ;  /* 0x0000008000307308 */ /* 0x000fe20000000800 */
[----:B------:R-:W-:Y:S02]  /*2de60*/  FADD.FTZ R2, R83, R2 ;  /* 0x0000000253027221 */ /* 0x000fe40000010000 */
[----:B------:R-:W-:Y:S02]  /*2de70*/  FADD.FTZ R37, R39, R0 ;  /* 0x0000000027257221 */ /* 0x000fe40000010000 */
[----:B------:R-:W-:Y:S04]  /*2de80*/  FADD.FTZ R0, R86, R2 ;  /* 0x0000000256007221 */ /* 0x000fe80000010000 */
[----:B------:R-:W-:Y:S01]  /*2de90*/  FADD.FTZ R0, R87, R0 ;  /* 0x0000000057007221 */ /* 0x000fe20000010000 */
[----:B------:R-:W3:Y:S03]  /*2dea0*/  MUFU.EX2 R39, R129 ;  /* 0x0000008100277308 */ /* 0x000ee60000000800 */
[----:B------:R-:W-:Y:S01]  /*2deb0*/  FADD.FTZ R0, R90, R0 ;  /* 0x000000005a007221 */ /* 0x000fe20000010000 */
[----:B-1----:R-:W-:Y:S03]  /*2dec0*/  F2FP.BF16.PACK_AB R136, R49, R52 ;  /* 0x000000343188723e */ /* 0x002fe600000010ff */
[----:B------:R-:W-:Y:S04]  /*2ded0*/  FADD.FTZ R0, R91, R0 ;  /* 0x000000005b007221 */ /* 0x000fe80000010000 */
[----:B------:R-:W-:Y:S04]  /*2dee0*/  FADD.FTZ R0, R94, R0 ;  /* 0x000000005e007221 */ /* 0x000fe80000010000 */
[----:B------:R-:W-:Y:S04]  /*2def0*/  FADD.FTZ R0, R95, R0 ;  /* 0x000000005f007221 */ /* 0x000fe80000010000 */
[----:B------:R-:W-:Y:S04]  /*2df00*/  FADD.FTZ R0, R98, R0 ;  /* 0x0000000062007221 */ /* 0x000fe80000010000 */
[----:B------:R-:W-:Y:S01]  /*2df10*/  FADD.FTZ R0, R99, R0 ;  /* 0x0000000063007221 */ /* 0x000fe20000010000 */
[----:B---3--:R-:W-:Y:S03]  /*2df20*/  F2FP.BF16.PACK_AB R138, R39, R48 ;  /* 0x00000030278a723e */ /* 0x008fe600000010ff */
[----:B------:R-:W-:Y:S01]  /*2df30*/  FADD.FTZ R0, R102, R0 ;  /* 0x0000000066007221 */ /* 0x000fe20000010000 */
[C---:B--2---:R-:W-:Y:S03]  /*2df40*/  HMMA.16816.F32.BF16 R20, R40.reuse, R60, R20 ;  /* 0x0000003c2814723c */ /* 0x044fe60000041814 */
        /* <DEDUP_REMOVED lines=12> */
[----:B------:R-:W-:Y:S04]  /*2e010*/  F2FP.BF16.PACK_AB R139, R139, R38 ;  /* 0x000000268b8b723e */ /* 0x000fe800000010ff */
[----:B------:R1:W-:Y:S03]  /*2e020*/  STL [R1+0x8], R0 ;  /* 0x0000080001007387 */ /* 0x0003e60000100800 */
[C---:B------:R-:W-:Y:S01]  /*2e030*/  HMMA.16816.F32.BF16 R164, R136.reuse, R160, R4 ;  /* 0x000000a088a4723c */ /* 0x040fe20000041804 */
[----:B------:R-:W2:Y:S07]  /*2e040*/  LDSM.16.MT88.4 R4, [R180+0x11800] ;  /* 0x01180000b404783b */ /* 0x000eae0000004200 */
[C---:B------:R-:W-:Y:S08]  /*2e050*/  HMMA.16816.F32.BF16 R160, R136.reuse, R162, R8 ;  /* 0x000000a288a0723c */ /* 0x040ff00000041808 */
[C---:B------:R-:W-:Y:S04]  /*2e060*/  HMMA.16816.F32.BF16 R156, R136.reuse, R152, R12 ;  /* 0x00000098889c723c */ /* 0x040fe8000004180c */
[----:B-1----:R-:W-:Y:S04]  /*2e070*/  FADD.FTZ R0, R92, R2 ;  /* 0x000000025c007221 */ /* 0x002fe80000010000 */
[C---:B------:R-:W-:Y:S04]  /*2e080*/  HMMA.16816.F32.BF16 R152, R136.reuse, R154, R16 ;  /* 0x0000009a8898723c */ /* 0x040fe80000041810 */
[----:B------:R-:W-:Y:S04]  /*2e090*/  FADD.FTZ R0, R93, R0 ;  /* 0x000000005d007221 */ /* 0x000fe80000010000 */
[----:B------:R-:W-:Y:S01]  /*2e0a0*/  FADD.FTZ R0, R79, R0 ;  /* 0x000000004f007221 */ /* 0x000fe20000010000 */
[C---:B------:R-:W-:Y:S03]  /*2e0b0*/  HMMA.16816.F32.BF16 R148, R136.reuse, R144, R20 ;  /* 0x000000908894723c */ /* 0x040fe60000041814 */
[----:B------:R-:W-:Y:S04]  /*2e0c0*/  FADD.FTZ R0, R78, R0 ;  /* 0x000000004e007221 */ /* 0x000fe80000010000 */
[----:B------:R-:W-:Y:S01]  /*2e0d0*/  FADD.FTZ R0, R77, R0 ;  /* 0x000000004d007221 */ /* 0x000fe20000010000 */
[C---:B------:R-:W-:Y:S04]  /*2e0e0*/  HMMA.16816.F32.BF16 R144, R136.reuse, R146, R24 ;  /* 0x000000928890723c */ /* 0x040fe80000041818 */
[----:B------:R-:W-:Y:S04]  /*2e0f0*/  FADD.FTZ R0, R76, R0 ;  /* 0x000000004c007221 */ /* 0x000fe80000010000 */
[----:B------:R-:W-:Y:S01]  /*2e100*/  FADD.FTZ R0, R75, R0 ;  /* 0x000000004b007221 */ /* 0x000fe20000010000 */
[C---:B--2---:R-:W-:Y:S03]  /*2e110*/  HMMA.16816.F32.BF16 R140, R136.reuse, R4, R28 ;  /* 0x00000004888c723c */ /* 0x044fe6000004181c */
[----:B------:R-:W-:Y:S04]  /*2e120*/  FADD.FTZ R0, R74, R0 ;  /* 0x000000004a007221 */ /* 0x000fe80000010000 */
[----:B------:R-:W-:Y:S01]  /*2e130*/  FADD.FTZ R0, R73, R0 ;  /* 0x0000000049007221 */ /* 0x000fe20000010000 */
[----:B------:R-:W-:Y:S04]  /*2e140*/  HMMA.16816.F32.BF16 R136, R136, R6, R32 ;  /* 0x000000068888723c */ /* 0x000fe80000041820 */
        /* <DEDUP_REMOVED lines=10> */
[----:B------:R-:W-:Y:S03]  /*2e1f0*/  IADD3 R0, R214, -0x1, RZ ;  /* 0xffffffffd6007810 */ /* 0x000fe60007ffe0ff */
[----:B------:R-:W-:Y:S02]  /*2e200*/  FADD.FTZ R2, R39, R2 ;  /* 0x0000000227027221 */ /* 0x000fe40000010000 */
[----:B------:R1:W-:Y:S04]  /*2e210*/  STL [R1+0x4], R0 ;  /* 0x0000040001007387 */ /* 0x0003e80000100800 */
[----:B------:R1:W-:Y:S01]  /*2e220*/  STL [R1+0xc], R2 ;  /* 0x00000c0201007387 */ /* 0x0003e20000100800 */
[----:B------:R-:W-:-:S05]  /*2e230*/  @P0 BRA `(.L_x_1431) ;  /* 0xffff8d6000000947 */ /* 0x000fca000383ffff */
.L_x_1422:
        /* <DEDUP_REMOVED lines=10> */
[----:B-1----:R-:W3:Y:S04]  /*2e2e0*/  LDL R2, [R1+0xc] ;  /* 0x00000c0001027983 */ /* 0x002ee80000100800 */
[----:B---3--:R1:W3:Y:S02]  /*2e2f0*/  SHFL.BFLY PT, R0, R2, 0x2, 0x1f ;  /* 0x0c401f0002007f89 */ /* 0x0082e400000e0000 */
.L_x_1445:
[----:B-1----:R-:W4:Y:S02]  /*2e300*/  LDL.LU R2, [R1+0xc] ;  /* 0x00000c0001027983 */ /* 0x002f240000300800 */
[----:B---34-:R-:W-:Y:S01]  /*2e310*/  FADD.FTZ R0, R0, R2 ;  /* 0x0000000200007221 */ /* 0x018fe20000010000 */
[----:B------:R-:W-:Y:S05]  /*2e320*/  BRA.DIV ~URZ, `(.L_x_1433) ;  /* 0x000012327f007947 */ /* 0x000fea000b800000 */
[----:B------:R-:W3:Y:S04]  /*2e330*/  LDL.LU R6, [R1+0x8] ;  /* 0x0000080001067983 */ /* 0x000ee80000300800 */
[----:B------:R-:W1:Y:S02]  /*2e340*/  SHFL.BFLY PT, R5, R0, 0x1, 0x1f ;  /* 0x0c201f0000057f89 */ /* 0x000e6400000e0000 */
[----:B-1----:R-:W-:-:S02]  /*2e350*/  FADD.FTZ R19, R0, R5 ;  /* 0x0000000500137221 */ /* 0x002fc40000010000 */
[----:B---3--:R-:W1:Y:S02]  /*2e360*/  SHFL.BFLY PT, R2, R6, 0x2, 0x1f ;  /* 0x0c401f0006027f89 */ /* 0x008e6400000e0000 */
[----:B-1----:R-:W-:-:S05]  /*2e370*/  FADD.FTZ R2, R2, R6 ;  /* 0x0000000602027221 */ /* 0x002fca0000010000 */
[----:B------:R1:W3:Y:S02]  /*2e380*/  SHFL.BFLY PT, R4, R2, 0x1, 0x1f ;  /* 0x0c201f0002047f89 */ /* 0x0002e400000e0000 */
.L_x_1446:
[----:B------:R-:W4:Y:S01]  /*2e390*/  LDL R22, [R1+0x150] ;  /* 0x0001500001167983 */ /* 0x000f220000100800 */
[----:B------:R-:W-:Y:S01]  /*2e3a0*/  FSETP.NE.FTZ.AND P4, PT, R19, RZ, PT ;  /* 0x000000ff1300720b */ /* 0x000fe20003f95000 */
[----:B---3--:R-:W-:Y:S01]  /*2e3b0*/  FADD.FTZ R18, R4, R2 ;  /* 0x0000000204127221 */ /* 0x008fe20000010000 */
[----:B------:R-:W-:Y:S01]  /*2e3c0*/  MOV R0, 0x3f800000 ;  /* 0x3f80000000007802 */ /* 0x000fe20000000f00 */
[----:B------:R-:W3:Y:S01]  /*2e3d0*/  S2R R39, SR_TID.X ;  /* 0x0000000000277919 */ /* 0x000ee20000002100 */
[----:B-1----:R-:W-:Y:S01]  /*2e3e0*/  IMAD.MOV.U32 R2, RZ, RZ, 0x3f800000 ;  /* 0x3f800000ff027424 */ /* 0x002fe200078e00ff */
[----:B------:R-:W-:Y:S01]  /*2e3f0*/  MOV R7, 0xfffffff0 ;  /* 0xfffffff000077802 */ /* 0x000fe20000000f00 */
[----:B------:R-:W-:Y:S01]  /*2e400*/  ULDC.64 UR4, c[0x0][0x118] ;  /* 0x0000460000047ab9 */ /* 0x000fe20000000a00 */
[----:B------:R-:W-:Y:S02]  /*2e410*/  FSETP.NE.FTZ.AND P3, PT, R18, RZ, PT ;  /* 0x000000ff1200720b */ /* 0x000fe40003f75000 */
[----:B------:R-:W-:-:S04]  /*2e420*/  MOV R8, 0x20 ;  /* 0x0000002000087802 */ /* 0x000fc80000000f00 */
[----:B------:R-:W1:Y:S08]  /*2e430*/  @P4 MUFU.RCP R0, R19 ;  /* 0x0000001300004308 */ /* 0x000e700000001000 */
[----:B------:R-:W2:Y:S01]  /*2e440*/  @P3 MUFU.RCP R2, R18 ;  /* 0x0000001200023308 */ /* 0x000ea20000001000 */
[----:B---3--:R-:W-:Y:S01]  /*2e450*/  SHF.R.S32.HI R38, RZ, 0x1f, R39 ;  /* 0x0000001fff267819 */ /* 0x008fe20000011427 */
[----:B-1----:R-:W-:-:S02]  /*2e460*/  FMUL.FTZ R164, R0, R164 ;  /* 0x000000a400a47220 */ /* 0x002fc40000410000 */
[----:B------:R-:W-:Y:S01]  /*2e470*/  FMUL.FTZ R165, R0, R165 ;  /* 0x000000a500a57220 */ /* 0x000fe20000410000 */
[-C--:B------:R-:W-:Y:S01]  /*2e480*/  LEA.HI R4, R38, R39.reuse, RZ, 0x2 ;  /* 0x0000002726047211 */ /* 0x080fe200078f10ff */
[----:B------:R-:W-:Y:S01]  /*2e490*/  FMUL.FTZ R160, R0, R160 ;  /* 0x000000a000a07220 */ /* 0x000fe20000410000 */
        /* <DEDUP_REMOVED lines=23> */
[C---:B--2---:R-:W-:Y:S02]  /*2e610*/  FMUL.FTZ R167, R2.reuse, R167 ;  /* 0x000000a702a77220 */ /* 0x044fe40000410000 */
        /* <DEDUP_REMOVED lines=50> */
[----:B--2---:R-:W-:-:S03]  /*2e940*/  IMAD.IADD R0, R7, 0x1, R2 ;  /* 0x0000000107007824 */ /* 0x004fc600078e0202 */
[----:B------:R-:W-:Y:S04]  /*2e950*/  STS [R6], R156 ;  /* 0x0000009c06007388 */ /* 0x000fe80000000800 */
[----:B------:R-:W-:Y:S01]  /*2e960*/  STS [R6+0x400], R16 ;  /* 0x0004001006007388 */ /* 0x000fe20000000800 */
[----:B---3--:R-:W-:-:S03]  /*2e970*/  IADD3 R4, R8, R2, RZ ;  /* 0x0000000208047210 */ /* 0x008fc60007ffe0ff */
        /* <DEDUP_REMOVED lines=11> */
[----:B--2---:R-:W2:Y:S04]  /*2ea30*/  LD.E.U8 R0, [R10.64+0x1c8] ;  /* 0x0001c8040a007980 */ /* 0x004ea8000c101100 */
[----:B---3--:R-:W2:Y:S01]  /*2ea40*/  LD.E.64 R4, [R10.64+0x88] ;  /* 0x000088040a047980 */ /* 0x008ea2000c101b00 */
[----:B----4-:R-:W-:-:S03]  /*2ea50*/  ISETP.NE.AND P0, PT, R22, -0x1, PT ;  /* 0xffffffff1600780c */ /* 0x010fc60003f05270 */
[----:B------:R-:W4:Y:S01]  /*2ea60*/  S2R R21, SR_CTAID.Y ;  /* 0x0000000000157919 */ /* 0x000f220000002600 */
[----:B-1----:R-:W1:Y:S03]  /*2ea70*/  @P4 MUFU.LG2 R2, R19 ;  /* 0x0000001300024308 */ /* 0x002e660000000c00 */
[----:B------:R-:W2:Y:S01]  /*2ea80*/  S2R R41, SR_CTAID.Z ;  /* 0x0000000000297919 */ /* 0x000ea20000002700 */
[----:B------:R-:W-:Y:S01]  /*2ea90*/  BSSY B0, `(.L_x_1434) ;  /* 0x0000023000007945 */ /* 0x000fe20003800000 */
[----:B------:R-:W-:Y:S02]  /*2eaa0*/  IMAD.MOV.U32 R14, RZ, RZ, 0x7f800000 ;  /* 0x7f800000ff0e7424 */ /* 0x000fe400078e00ff */
[----:B------:R2:W5:Y:S04]  /*2eab0*/  LD.E.64 R16, [R10.64+0x90] ;  /* 0x000090040a107980 */ /* 0x000568000c101b00 */
[----:B------:R-:W3:Y:S01]  /*2eac0*/  @!P0 LD.E.64 R6, [R10.64+0x80] ;  /* 0x000080040a068980 */ /* 0x000ee2000c101b00 */
[----:B------:R-:W1:Y:S01]  /*2ead0*/  @P3 MUFU.LG2 R13, R18 ;  /* 0x00000012000d3308 */ /* 0x000e620000000c00 */
[----:B----4-:R-:W-:Y:S01]  /*2eae0*/  @!P0 SHF.R.S32.HI R8, RZ, 0x1f, R21 ;  /* 0x0000001fff088819 */ /* 0x010fe20000011415 */
[----:B-1----:R-:W-:Y:S01]  /*2eaf0*/  @P4 FMUL.FTZ R2, R2, 0.69314718246459960938 ;  /* 0x3f31721802024820 */ /* 0x002fe20000410000 */
[----:B------:R-:W-:Y:S01]  /*2eb00*/  MOV R15, 0x7f800000 ;  /* 0x7f800000000f7802 */ /* 0x000fe20000000f00 */
[----:B------:R-:W-:-:S02]  /*2eb10*/  @P3 FMUL.FTZ R13, R13, 0.69314718246459960938 ;  /* 0x3f3172180d0d3820 */ /* 0x000fc40000410000 */
[-C--:B-----5:R-:W-:Y:S02]  /*2eb20*/  @P4 FFMA.FTZ R14, R36, R20.reuse, R2 ;  /* 0x00000014240e4223 */ /* 0x0a0fe40000010002 */
[----:B------:R-:W-:Y:S01]  /*2eb30*/  @P3 FFMA.FTZ R15, R3, R20, R13 ;  /* 0x00000014030f3223 */ /* 0x000fe2000001000d */
[----:B--2---:R-:W-:Y:S01]  /*2eb40*/  ISETP.NE.AND P1, PT, R0, RZ, PT ;  /* 0x000000ff0000720c */ /* 0x004fe20003f25270 */
[----:B------:R-:W-:Y:S02]  /*2eb50*/  @P0 IMAD R0, R5, R22, RZ ;  /* 0x0000001605000224 */ /* 0x000fe400078e02ff */
[----:B---3--:R-:W-:-:S04]  /*2eb60*/  @!P0 IMAD R12, R7, R21, RZ ;  /* 0x00000015070c8224 */ /* 0x008fc800078e02ff */
        /* <DEDUP_REMOVED lines=16> */
.L_x_1435:
[----:B------:R-:W-:Y:S02]  /*2ec70*/  ULDC.64 UR4, c[0x0][0x118] ;  /* 0x0000460000047ab9 */ /* 0x000fe40000000a00 */
[----:B------:R-:W2:Y:S04]  /*2ec80*/  LD.E R0, [R10.64+0x60] ;  /* 0x000060040a007980 */ /* 0x000ea8000c101900 */
[----:B------:R-:W3:Y:S01]  /*2ec90*/  LD.E R2, [R10.64+0xb4] ;  /* 0x0000b4040a027980 */ /* 0x000ee2000c101900 */
[----:B--2---:R-:W-:-:S04]  /*2eca0*/  IMAD R0, R0, R21, R41 ;  /* 0x0000001500007224 */ /* 0x004fc800078e0229 */
[----:B---3--:R-:W-:Y:S02]  /*2ecb0*/  IMAD R7, R2, R0, RZ ;  /* 0x0000000002077224 */ /* 0x008fe400078e02ff */
.L_x_1436:
[----:B------:R-:W-:Y:S05]  /*2ecc0*/  BSYNC B0 ;  /* 0x0000000000007941 */ /* 0x000fea0003800000 */
.L_x_1434:
        /* <DEDUP_REMOVED lines=42> */
.L_x_1438:
[----:B--2-4-:R-:W-:Y:S05]  /*2ef70*/  BSYNC B0 ;  /* 0x0000000000007941 */ /* 0x014fea0003800000 */
.L_x_1437:
        /* <DEDUP_REMOVED lines=33> */
.L_x_1440:
[----:B------:R-:W-:Y:S05]  /*2f190*/  BSYNC B0 ;  /* 0x0000000000007941 */ /* 0x000fea0003800000 */
.L_x_1439:
        /* <DEDUP_REMOVED lines=16> */
.L_x_1442:
[----:B------:R-:W-:Y:S05]  /*2f2a0*/  BSYNC B0 ;  /* 0x0000000000007941 */ /* 0x000fea0003800000 */
.L_x_1441:
        /* <DEDUP_REMOVED lines=16> */
.L_x_1444:
[----:B------:R-:W-:Y:S05]  /*2f3b0*/  BSYNC B0 ;  /* 0x0000000000007941 */ /* 0x000fea0003800000 */
.L_x_1443:
[----:B------:R-:W-:Y:S01]  /*2f3c0*/  IADD3 R8, R0, 0x30, RZ ;  /* 0x0000003000087810 */ /* 0x000fe20007ffe0ff */
[----:B------:R-:W-:Y:S01]  /*2f3d0*/  IMAD.MOV.U32 R9, RZ, RZ, 0x0 ;  /* 0x00000000ff097424 */ /* 0x000fe200078e00ff */
[----:B-1----:R-:W-:Y:S02]  /*2f3e0*/  MOV R10, 0x70 ;  /* 0x00000070000a7802 */ /* 0x002fe40000000f00 */
[----:B------:R-:W-:-:S03]  /*2f3f0*/  ISETP.GE.OR P1, PT, R8, R14, P1 ;  /* 0x0000000e0800720c */ /* 0x000fc60000f26670 */
[----:B------:R-:W-:-:S10]  /*2f400*/  IMAD.MOV.U32 R8, RZ, RZ, R10 ;  /* 0x000000ffff087224 */ /* 0x000fd400078e000a */
[----:B------:R-:W-:Y:S05]  /*2f410*/  @P1 RET.REL.NODEC R8 `(_ZN5flash24flash_fwd_splitkv_kernelI23Flash_fwd_kernel_traitsILi64ELi64ELi256ELi4ELb0ELb0EN7cutlass10bfloat16_tE19Flash_kernel_traitsILi64ELi64ELi256ELi4ES3_EELb1ELb0ELb0ELb0ELb0ELb1ELb0ELb1EEEvNS_16Flash_fwd_paramsE) ;  /* 0xfffd0be008001950 */ /* 0x000fea0003c3ffff */
        /* <DEDUP_REMOVED lines=13> */
[----:B------:R-:W-:Y:S05]  /*2f4f0*/  RET.REL.NODEC R2 `(_ZN5flash24flash_fwd_splitkv_kernelI23Flash_fwd_kernel_traitsILi64ELi64ELi256ELi4ELb0ELb0EN7cutlass10bfloat16_tE19Flash_kernel_traitsILi64ELi64ELi256ELi4ES3_EELb1ELb0ELb0ELb0ELb0ELb1ELb0ELb1EEEvNS_16Flash_fwd_paramsE) ;  /* 0xfffd0b0002007950 */ /* 0x000fea0003c3ffff */
.L_x_1432:
[----:B-1----:R1:W5:Y:S01]  /*2f500*/  LDL R0, [R1+0xc] ;  /* 0x00000c0001007983 */ /* 0x0023620000100800 */
[----:B------:R-:W-:Y:S02]  /*2f510*/  MOV R5, 0x2 ;  /* 0x0000000200057802 */ /* 0x000fe40000000f00 */
[----:B------:R-:W-:Y:S02]  /*2f520*/  MOV R4, 0x2f540 ;  /* 0x0002f54000047802 */ /* 0x000fe40000000f00 */
[----:B-12--5:R-:W-:Y:S05]  /*2f530*/  CALL.REL.NOINC `($__internal_15_$__cuda_sm70_shflsync_bfly_p) ;  /* 0x0000012000007944 */ /* 0x026fea0003c00000 */
[----:B------:R-:W-:Y:S01]  /*2f540*/  MOV R0, R6 ;  /* 0x0000000600007202 */ /* 0x000fe20000000f00 */
[----:B------:R-:W-:Y:S05]  /*2f550*/  BRA `(.L_x_1445) ;  /* 0xffffeda000007947 */ /* 0x000fea000383ffff */
.L_x_1433:
[----:B------:R-:W-:Y:S02]  /*2f560*/  MOV R5, 0x1 ;  /* 0x0000000100057802 */ /* 0x000fe40000000f00 */
[----:B------:R-:W-:Y:S02]  /*2f570*/  MOV R4, 0x2f590 ;  /* 0x0002f59000047802 */ /* 0x000fe40000000f00 */
[----:B--2--5:R-:W-:Y:S05]  /*2f580*/  CALL.REL.NOINC `($__internal_15_$__cuda_sm70_shflsync_bfly_p) ;  /* 0x000000d000007944 */ /* 0x024fea0003c00000 */
[----:B------:R-:W-:Y:S02]  /*2f590*/  FADD.FTZ R19, R0, R6 ;  /* 0x0000000600137221 */ /* 0x000fe40000010000 */
[----:B------:R1:W5:Y:S01]  /*2f5a0*/  LDL R0, [R1+0x8] ;  /* 0x0000080001007983 */ /* 0x0003620000100800 */
[----:B------:R-:W-:Y:S02]  /*2f5b0*/  MOV R5, 0x2 ;  /* 0x0000000200057802 */ /* 0x000fe40000000f00 */
[----:B------:R-:W-:-:S02]  /*2f5c0*/  MOV R4, 0x2f5e0 ;  /* 0x0002f5e000047802 */ /* 0x000fc40000000f00 */
[----:B-1---5:R-:W-:Y:S05]  /*2f5d0*/  CALL.REL.NOINC `($__internal_15_$__cuda_sm70_shflsync_bfly_p) ;  /* 0x0000008000007944 */ /* 0x022fea0003c00000 */
[----:B------:R-:W2:Y:S01]  /*2f5e0*/  LDL.LU R0, [R1+0x8] ;  /* 0x0000080001007983 */ /* 0x000ea20000300800 */
[----:B------:R-:W-:-:S02]  /*2f5f0*/  MOV R5, 0x1 ;  /* 0x0000000100057802 */ /* 0x000fc40000000f00 */
[----:B------:R-:W-:Y:S01]  /*2f600*/  MOV R4, 0x2f640 ;  /* 0x0002f64000047802 */ /* 0x000fe20000000f00 */
[----:B--2---:R-:W-:-:S05]  /*2f610*/  FADD.FTZ R2, R0, R6 ;  /* 0x0000000600027221 */ /* 0x004fca0000010000 */
[----:B------:R-:W-:Y:S02]  /*2f620*/  MOV R0, R2 ;  /* 0x0000000200007202 */ /* 0x000fe40000000f00 */
[----:B------:R-:W-:Y:S05]  /*2f630*/  CALL.REL.NOINC `($__internal_15_$__cuda_sm70_shflsync_bfly_p) ;  /* 0x0000002000007944 */ /* 0x000fea0003c00000 */
[----:B------:R-:W-:Y:S01]  /*2f640*/  MOV R4, R6 ;  /* 0x0000000600047202 */ /* 0x000fe20000000f00 */
[----:B------:R-:W-:Y:S05]  /*2f650*/  BRA `(.L_x_1446) ;  /* 0xffffed3000007947 */ /* 0x000fea000383ffff */
        .weak           $__internal_15_$__cuda_sm70_shflsync_bfly_p
        .type           $__internal_15_$__cuda_sm70_shflsync_bfly_p,@function
        .size           $__internal_15_$__cuda_sm70_shflsync_bfly_p,(.L_x_7815 - $__internal_15_$__cuda_sm70_shflsync_bfly_p)
$__internal_15_$__cuda_sm70_shflsync_bfly_p:
[----:B------:R-:W-:Y:S04]  /*2f660*/  WARPSYNC R7 ;  /* 0x0000000700007348 */ /* 0x000fe80003800000 */
[----:B------:R1:W2:Y:S02]  /*2f670*/  SHFL.BFLY PT, R6, R0, R5, R8 ;  /* 0x0c00000500067389 */ /* 0x0002a400000e0008 */
[----:B-1----:R-:W-:-:S04]  /*2f680*/  MOV R5, 0x0 ;  /* 0x0000000000057802 */ /* 0x002fc80000000f00 */
[----:B--2---:R-:W-:Y:S05]  /*2f690*/  RET.REL.NODEC R4 `(_ZN5flash24flash_fwd_splitkv_kernelI23Flash_fwd_kernel_traitsILi64ELi64ELi256ELi4ELb0ELb0EN7cutlass10bfloat16_tE19Flash_kernel_traitsILi64ELi64ELi256ELi4ES3_EELb1ELb0ELb0ELb0ELb0ELb1ELb0ELb1EEEvNS_16Flash_fwd_paramsE) ;  /* 0xfffd096004007950 */ /* 0x004fea0003c3ffff */
.L_x_1447:
        /* <DEDUP_REMOVED lines=14> */
.L_x_7815:


//--------------------- .text._ZN5flash24flash_fwd_splitkv_kernelI23Flash_fwd_kernel_traitsILi64ELi64ELi256ELi4ELb0ELb0EN7cutlass10bfloat16_tE19Flash_kernel_traitsILi64ELi64ELi256ELi4ES3_EELb1ELb0ELb0ELb0ELb0ELb0ELb1ELb0EEEvNS_16Flash_fwd_paramsE --------------------------
	.section	.text._ZN5flash24flash_fwd_splitkv_kernelI23Flash_fwd_kernel_traitsILi64ELi64ELi256ELi4ELb0ELb0EN7cutlass10bfloat16_tE19Flash_kernel_traitsILi64ELi64ELi256ELi4ES3_EELb1ELb0ELb0ELb0ELb0ELb0ELb1ELb0EEEvNS_16Flash_fwd_paramsE,"ax",@progbits
	.sectioninfo	@"SHI_REGISTERS=255"
	.align	128
        .global         _ZN5flash24flash_fwd_splitkv_kernelI23Flash_fwd_kernel_traitsILi64ELi64ELi256ELi4ELb0ELb0EN7cutlass10bfloat16_tE19Flash_kernel_traitsILi64ELi64ELi256ELi4ES3_EELb1ELb0ELb0ELb0ELb0ELb0ELb1ELb0EEEvNS_16Flash_fwd_paramsE
        .type           _ZN5flash24flash_fwd_splitkv_kernelI23Flash_fwd_kernel_traitsILi64ELi64ELi256ELi4ELb0ELb0EN7cutlass10bfloat16_tE19Flash_kernel_traitsILi64ELi64ELi256ELi4ES3_EELb1ELb0ELb0ELb0ELb0ELb0ELb1ELb0EEEvNS_16Flash_fwd_paramsE,@function
        .size           _ZN5flash24flash_fwd_splitkv_kernelI23Flash_fwd_kernel_traitsILi64ELi64ELi256ELi4ELb0ELb0EN7cutlass10bfloat16_tE19Flash_kernel_traitsILi64ELi64ELi256ELi4ES3_EELb1ELb0ELb0ELb0ELb0ELb0ELb1ELb0EEEvNS_16Flash_fwd_paramsE,(.L_x_7868 - _ZN5flash24flash_fwd_splitkv_kernelI23Flash_fwd_kernel_traitsILi64ELi64ELi256ELi4ELb0ELb0EN7cutlass10bfloat16_tE19Flash_kernel_traitsILi64ELi64ELi256ELi4ES3_EELb1ELb0ELb0ELb0ELb0ELb0ELb1ELb0EEEvNS_16Flash_fwd_paramsE)
        .other          _ZN5flash24flash_fwd_splitkv_kernelI23Flash_fwd_kernel_traitsILi64ELi64ELi256ELi4ELb0ELb0EN7cutlass10bfloat16_tE19Flash_kernel_traitsILi64ELi64ELi256ELi4ES3_EELb1ELb0ELb0ELb0ELb0ELb0ELb1ELb0EEEvNS_16Flash_fwd_paramsE,@"STO_CUDA_ENTRY STV_DEFAULT"
_ZN5flash24flash_fwd_splitkv_kernelI23Flash_fwd_kernel_traitsILi64ELi64ELi256ELi4ELb0ELb0EN7cutlass10bfloat16_tE19Flash_kernel_traitsILi64ELi64ELi256ELi4ES3_EELb1ELb0ELb0ELb0ELb0ELb0ELb1ELb0EEEvNS_16Flash_fwd_paramsE:
.text._ZN5flash24flash_fwd_splitkv_kernelI23Flash_fwd_kernel_traitsILi64ELi64ELi256ELi4ELb0ELb0EN7cutlass10bfloat16_tE19Flash_kernel_traitsILi64ELi64ELi256ELi4ES3_EELb1ELb0ELb0ELb0ELb0ELb0ELb1ELb0EEEvNS_16Flash_fwd_paramsE:
[----:B------:R-:W-:Y:S02]  /*0000*/  MOV R1, c[0x0][0x28] ;  /* 0x00000a0000017a02 */ /* 0x000fe40000000f00 */
[----:B------:R-:W1:Y:S01]  /*0010*/  I2F.U32.RP R0, c[0x0][0x1c0] ;  /* 0x0000700000007b06 */ /* 0x000e620000209000 */
[----:B------:R-:W2:Y:S01]  /*0020*/  S2UR UR4, SR_CTAID.Z ;  /* 0x00000000000479c3 */ /* 0x000ea20000002700 */
[----:B------:R-:W-:Y:S01]  /*0030*/  ULDC UR15, c[0x0][0x1c0] ;  /* 0x00007000000f7ab9 */ /* 0x000fe20000000800 */
[----:B------:R-:W-:Y:S01]  /*0040*/  IADD3 R1, R1, -0x10, RZ ;  /* 0xfffffff001017810 */ /* 0x000fe20007ffe0ff */
[----:B------:R-:W-:Y:S02]  /*0050*/  UMOV UR6, URZ ;  /* 0x0000003f00067c82 */ /* 0x000fe40008000000 */
[----:B------:R-:W-:Y:S02]  /*0060*/  UISETP.NE.U32.AND UP1, UPT, URZ, UR15, UPT ;  /* 0x0000000f3f00728c */ /* 0x000fe4000bf25070 */
[----:B------:R-:W-:Y:S02]  /*0070*/  UMOV UR9, 0x4 ;  /* 0x0000000400097882 */ /* 0x000fe40000000000 */
[----:B------:R-:W-:-:S02]  /*0080*/  ULDC.64 UR12, c[0x0][0x240] ;  /* 0x00009000000c7ab9 */ /* 0x000fc40000000a00 */
[----:B------:R-:W-:Y:S02]  /*0090*/  ULDC.64 UR20, c[0x0][0x118] ;  /* 0x0000460000147ab9 */ /* 0x000fe40000000a00 */
[----:B------:R-:W-:Y:S01]  /*00a0*/  ULDC.64 UR10, c[0x0][0x248] ;  /* 0x00009200000a7ab9 */ /* 0x000fe20000000a00 */
[----:B-1----:R-:W1:Y:S02]  /*00b0*/  MUFU.RCP R0, R0 ;  /* 0x0000000000007308 */ /* 0x002e640000001000 */
[----:B-1----:R-:W-:-:S06]  /*00c0*/  IADD3 R0, R0, 0xffffffe, RZ ;  /* 0x0ffffffe00007810 */ /* 0x002fcc0007ffe0ff */
[----:B------:R-:W1:Y:S02]  /*00d0*/  F2I.FTZ.U32.TRUNC.NTZ R0, R0 ;  /* 0x0000000000007305 */ /* 0x000e64000021f000 */
[----:B-1----:R-:W1:Y:S02]  /*00e0*/  R2UR UR7, R0 ;  /* 0x00000000000773c2 */ /* 0x002e6400000e0000 */
[----:B-1----:R-:W-:-:S04]  /*00f0*/  UIADD3 UR5, URZ, -UR7, URZ ;  /* 0x800000073f057290 */ /* 0x002fc8000fffe03f */
[----:B------:R-:W-:-:S04]  /*0100*/  UIMAD UR5, UR5, UR15, URZ ;  /* 0x0000000f050572a4 */ /* 0x000fc8000f8e023f */
[----:B------:R-:W-:-:S04]  /*0110*/  UIMAD.WIDE.U32 UR6, UR7, UR5, UR6 ;  /* 0x00000005070672a5 */ /* 0x000fc8000f8e0006 */
[----:B--2---:R-:W-:-:S03]  /*0120*/  UIMAD.WIDE.U32 UR16, UR7, UR4, URZ ;  /* 0x00000004071072a5 */ /* 0x004fc6000f8e003f */
[----:B------:R-:W-:Y:S02]  /*0130*/  ULDC.64 UR6, c[0x0][0x240] ;  /* 0x0000900000067ab9 */ /* 0x000fe40000000a00 */
[----:B------:R-:W-:Y:S02]  /*0140*/  UIADD3 UR5, -UR17, URZ, URZ ;  /* 0x0000003f11057290 */ /* 0x000fe4000fffe13f */
[----:B------:R-:W-:Y:S02]  /*0150*/  UISETP.NE.U32.AND UP0, UPT, URZ, UR6, UPT ;  /* 0x000000063f00728c */ /* 0x000fe4000bf05070 */
[----:B------:R-:W-:Y:S02]  /*0160*/  UIMAD UR5, UR5, UR15, UR4 ;  /* 0x0000000f050572a4 */ /* 0x000fe4000f8e0204 */
[----:B------:R-:W-:Y:S02]  /*0170*/  UISETP.NE.AND.EX UP0, UPT, URZ, UR7, UPT, UP0 ;  /* 0x000000073f00728c */ /* 0x000fe4000bf05300 */
[----:B------:R-:W-:-:S02]  /*0180*/  UISETP.GE.U32.AND UP3, UPT, UR5, UR15, UPT ;  /* 0x0000000f0500728c */ /* 0x000fc4000bf66070 */
[----:B------:R-:W-:Y:S02]  /*0190*/  ULDC.64 UR6, c[0x0][0x250] ;  /* 0x0000940000067ab9 */ /* 0x000fe40000000a00 */
[----:B------:R-:W-:-:S07]  /*01a0*/  PLOP3.LUT P2, PT, PT, PT, UP0, 0x80, 0x0 ;  /* 0x000000000000781c */ /* 0x000fce0003f4f008 */
[----:B------:R-:W-:Y:S02]  /*01b0*/  @UP3 UIADD3 UR5, UR5, -UR15, URZ ;  /* 0x8000000f05053290 */ /* 0x000fe4000fffe03f */
[----:B------:R-:W-:Y:S02]  /*01c0*/  @UP3 UIADD3 UR17, UR17, 0x1, URZ ;  /* 0x0000000111113890 */ /* 0x000fe4000fffe03f */
[----:B------:R-:W-:-:S03]  /*01d0*/  UISETP.GE.U32.AND UP2, UPT, UR5, UR15, UPT ;  /* 0x0000000f0500728c */ /* 0x000fc6000bf46070 */
[----:B------:R-:W-:Y:S02]  /*01e0*/  ULDC.U8 UR5, c[0x0][0x312] ;  /* 0x0000c48000057ab9 */ /* 0x000fe40000000000 */
[----:B------:R-:W-:-:S06]  /*01f0*/  UISETP.NE.AND UP3, UPT, UR5, URZ, UPT ;  /* 0x0000003f0500728c */ /* 0x000fcc000bf65270 */
[----:B------:R-:W-:Y:S02]  /*0200*/  @UP2 UIADD3 UR17, UR17, 0x1, URZ ;  /* 0x0000000111112890 */ /* 0x000fe4000fffe03f */
[----:B------:R-:W-:Y:S02]  /*0210*/  @!UP1 ULOP3.LUT UR17, URZ, UR15, URZ, 0x33, !UPT ;  /* 0x0000000f3f119292 */ /* 0x000fe4000f8e333f */
[----:B------:R-:W-:Y:S02]  /*0220*/  UISETP.NE.U32.AND UP1, UPT, URZ, UR6, UPT ;  /* 0x000000063f00728c */ /* 0x000fe4000bf25070 */
[----:B------:R-:W-:Y:S02]  /*0230*/  UIMAD.WIDE UR12, UR17, UR9, UR12 ;  /* 0x00000009110c72a5 */ /* 0x000fe4000f8e020c */
[----:B------:R-:W-:Y:S02]  /*0240*/  UISETP.NE.AND.EX UP1, UPT, URZ, UR7, UPT, UP1 ;  /* 0x000000073f00728c */ /* 0x000fe4000bf25310 */
[----:B------:R-:W-:-:S02]  /*0250*/  UISETP.EQ.U32.AND UP2, UPT, URZ, UR10, UPT ;  /* 0x0000000a3f00728c */ /* 0x000fc4000bf42070 */
[----:B------:R-:W-:Y:S02]  /*0260*/  IMAD.U32 R2, RZ, RZ, UR12 ;  /* 0x0000000cff027e24 */ /* 0x000fe4000f8e00ff */
[----:B------:R-:W-:Y:S01]  /*0270*/  IMAD.U32 R3, RZ, RZ, UR13 ;  /* 0x0000000dff037e24 */ /* 0x000fe2000f8e00ff */
[----:B------:R-:W-:Y:S01]  /*0280*/  ULDC.64 UR6, c[0x0][0x250] ;  /* 0x0000940000067ab9 */ /* 0x000fe20000000a00 */
[----:B------:R-:W-:Y:S01]  /*0290*/  PLOP3.LUT P0, PT, PT, PT, UP1, 0x80, 0x0 ;  /* 0x000000000000781c */ /* 0x000fe20003f0f018 */
[----:B------:R-:W-:Y:S02]  /*02a0*/  UISETP.EQ.OR.EX UP2, UPT, URZ, UR11, !UP3, UP2 ;  /* 0x0000000b3f00728c */ /* 0x000fe4000df42720 */
[----:B------:R1:W2:Y:S01]  /*02b0*/  @P2 LDG.E R6, [R2.64] ;  /* 0x0000001402062981 */ /* 0x0002a2000c1e1900 */
[----:B------:R-:W-:Y:S02]  /*02c0*/  @UP1 UIMAD.WIDE UR6, UR17, UR9, UR6 ;  /* 0x00000009110612a5 */ /* 0x000fe4000f8e0206 */
[----:B------:R-:W-:Y:S01]  /*02d0*/  ULDC.64 UR10, c[0x0][0x248] ;  /* 0x00009200000a7ab9 */ /* 0x000fe20000000a00 */
[----:B------:R1:W3:Y:S01]  /*02e0*/  @P2 LDG.E R0, [R2.64+0x4] ;  /* 0x0000041402002981 */ /* 0x0002e2000c1e1900 */
[----:B------:R-:W-:Y:S01]  /*02f0*/  PLOP3.LUT P1, PT, PT, PT, UP2, 0x80, 0x0 ;  /* 0x000000000000781c */ /* 0x000fe20003f2f028 */
[----:B------:R-:W-:Y:S01]  /*0300*/  UIMAD.WIDE UR10, UR17, UR9, UR10 ;  /* 0x00000009110a72a5 */ /* 0x000fe2000f8e020a */
[----:B-1----:R-:W-:-:S02]  /*0310*/  IMAD.U32 R2, RZ, RZ, UR6 ;  /* 0x00000006ff027e24 */ /* 0x002fc4000f8e00ff */
[----:B------:R-:W-:-:S05]  /*0320*/  IMAD.U32 R3, RZ, RZ, UR7 ;  /* 0x00000007ff037e24 */ /* 0x000fca000f8e00ff */
[----:B------:R1:W4:Y:S01]  /*0330*/  @P0 LDG.E R2, [R2.64] ;  /* 0x0000001402020981 */ /* 0x000322000c1e1900 */
[----:B------:R-:W-:Y:S02]  /*0340*/  IMAD.U32 R4, RZ, RZ, UR10 ;  /* 0x0000000aff047e24 */ /* 0x000fe4000f8e00ff */
[----:B------:R-:W-:-:S05]  /*0350*/  IMAD.U32 R5, RZ, RZ, UR11 ;  /* 0x0000000bff057e24 */ /* 0x000fca000f8e00ff */
[----:B-1----:R-:W5:Y:S01]  /*0360*/  @!P1 LDG.E R3, [R4.64] ;  /* 0x0000001404039981 */ /* 0x002f62000c1e1900 */
[----:B------:R-:W-:Y:S02]  /*0370*/  UMOV UR16, 0xffffffff ;  /* 0xffffffff00107882 */ /* 0x000fe40000000000 */
[----:B------:R-:W-:Y:S02]  /*0380*/  UMOV UR23, URZ ;  /* 0x0000003f00177c82 */ /* 0x000fe40008000000 */
[----:B------:R-:W-:Y:S02]  /*0390*/  UMOV UR24, 0xffffffff ;  /* 0xffffffff00187882 */ /* 0x000fe40000000000 */
[----:B------:R-:W-:Y:S01]  /*03a0*/  UIADD3 UR5, -UR17, URZ, URZ ;  /* 0x0000003f11057290 */ /* 0x000fe2000fffe13f */
[----:B------:R-:W1:Y:S03]  /*03b0*/  S2UR UR12, SR_CTAID.X ;  /* 0x00000000000c79c3 */ /* 0x000e660000002500 */
[----:B------:R-:W-:-:S05]  /*03c0*/  UIMAD UR15, UR5, UR15, UR4 ;  /* 0x0000000f050f72a4 */ /* 0x000fca000f8e0204 */
[----:B------:R-:W1:Y:S08]  /*03d0*/  S2UR UR8, SR_CTAID.Y ;  /* 0x00000000000879c3 */ /* 0x000e700000002600 */
[----:B--2---:R-:W2:Y:S08]  /*03e0*/  @P2 R2UR UR16, R6 ;  /* 0x00000000061023c2 */ /* 0x004eb000000e0000 */
[----:B---3--:R-:W2:Y:S08]  /*03f0*/  @P2 R2UR UR14, R0 ;  /* 0x00000000000e23c2 */ /* 0x008eb000000e0000 */
[----:B----4-:R3:W4:Y:S01]  /*0400*/  @P0 R2UR UR23, R2 ;  /* 0x00000000021703c2 */ /* 0x01072200000e0000 */
[----:B------:R-:W-:-:S04]  /*0410*/  ISETP.NE.U32.AND P0, PT, RZ, c[0x0][0x248], PT ;  /* 0x00009200ff007a0c */ /* 0x000fc80003f05070 */
[----:B------:R-:W-:Y:S01]  /*0420*/  ISETP.NE.AND.EX P0, PT, RZ, c[0x0][0x24c], PT, P0 ;  /* 0x00009300ff007a0c */ /* 0x000fe20003f05300 */
[----:B--2---:R-:W-:Y:S01]  /*0430*/  @UP0 UIADD3 UR14, UR14, -UR16, URZ ;  /* 0x800000100e0e0290 */ /* 0x004fe2000fffe03f */
[----:B---3--:R-:W2:Y:S06]  /*0440*/  S2R R2, SR_TID.X ;  /* 0x0000000000027919 */ /* 0x008eac0000002100 */
[----:B------:R-:W-:Y:S01]  /*0450*/  @!UP0 ULDC UR14, c[0x0][0x214] ;  /* 0x00008500000e8ab9 */ /* 0x000fe20000000800 */
[----:B-----5:R3:W1:Y:S04]  /*0460*/  @!P1 R2UR UR24, R3 ;  /* 0x00000000031893c2 */ /* 0x02066800000e0000 */
[----:B-1-34-:R-:W-:Y:S05]  /*0470*/  @!P0 BRA `(.L_x_1448) ;  /* 0x0000007000008947 */ /* 0x01afea0003800000 */
[----:B------:R-:W-:-:S13]  /*0480*/  PLOP3.LUT P0, PT, PT, PT, UP3, 0x80, 0x0 ;  /* 0x000000000000781c */ /* 0x000fda0003f0f038 */
[----:B------:R-:W3:Y:S04]  /*0490*/  @P0 LDG.E R0, [R4.64+0x4] ;  /* 0x0000041404000981 */ /* 0x000ee8000c1e1900 */
[----:B------:R-:W4:Y:S01]  /*04a0*/  @!P0 LDG.E R4, [R4.64] ;  /* 0x0000001404048981 */ /* 0x000f22000c1e1900 */
[----:B---3--:R-:W1:Y:S02]  /*04b0*/  @P0 R2UR UR6, R0 ;  /* 0x00000000000603c2 */ /* 0x008e6400000e0000 */
[----:B-1----:R-:W-:-:S11]  /*04c0*/  @UP3 UIADD3 UR6, UR6, -UR24, URZ ;  /* 0x8000001806063290 */ /* 0x002fd6000fffe03f */
[----:B----4-:R1:W3:Y:S02]  /*04d0*/  @!P0 R2UR UR6, R4 ;  /* 0x00000000040683c2 */ /* 0x0102e400000e0000 */
[----:B-1-3--:R-:W-:Y:S05]  /*04e0*/  BRA `(.L_x_1449) ;  /* 0x0000001000007947 */ /* 0x00afea0003800000 */
.L_x_1448:
[----:B------:R-:W-:Y:S02]  /*04f0*/  ULDC UR6, c[0x0][0x218] ;  /* 0x0000860000067ab9 */ /* 0x000fe40000000800 */
.L_x_1449:
        /* <DEDUP_REMOVED lines=10> */
[----:B------:R-:W3:Y:S01]  /*05a0*/  @P0 LDG.E R0, [R4.64] ;  /* 0x0000001404000981 */ /* 0x000ee2000c1e1900 */
[----:B------:R-:W-:Y:S02]  /*05b0*/  UISETP.GT.AND UP0, UPT, UR14, UR12, UPT ;  /* 0x0000000c0e00728c */ /* 0x000fe4000bf04270 */
[----:B------:R-:W-:-:S03]  /*05c0*/  @!UP2 UISETP.NE.U32.AND UP1, UPT, URZ, UR4, UPT ;  /* 0x000000043f00a28c */ /* 0x000fc6000bf25070 */
[----:B------:R-:W-:Y:S02]  /*05d0*/  ULDC UR4, c[0x0][0x21c] ;  /* 0x0000870000047ab9 */ /* 0x000fe40000000800 */
[----:B------:R-:W-:-:S04]  /*05e0*/  @!UP2 UISETP.NE.AND.EX UP1, UPT, URZ, UR5, UPT, UP1 ;  /* 0x000000053f00a28c */ /* 0x000fc8000bf25310 */
[----:B------:R-:W-:Y:S01]  /*05f0*/  @!UP2 USEL UR4, URZ, UR4, !UP1 ;  /* 0x000000043f04a287 */ /* 0x000fe2000c800000 */
[----:B---3--:R-:W1:Y:S01]  /*0600*/  @P0 R2UR UR13, R0 ;  /* 0x00000000000d03c2 */ /* 0x008e6200000e0000 */
[----:B------:R-:W-:Y:S01]  /*0610*/  PLOP3.LUT P0, PT, PT, PT, UP0, 0x80, 0x0 ;  /* 0x000000000000781c */ /* 0x000fe20003f0f008 */
[----:B-1----:R-:W-:Y:S02]  /*0620*/  @UP2 UIADD3 UR13, UR13, -UR23, URZ ;  /* 0x800000170d0d2290 */ /* 0x002fe4000fffe03f */
[----:B------:R-:W-:-:S10]  /*0630*/  @!UP2 UIADD3 UR13, UR4, UR6, -UR23 ;  /* 0x00000006040da290 */ /* 0x000fd4000fffe817 */
[----:B------:R-:W-:Y:S05]  /*0640*/  @!P0 EXIT ;  /* 0x000000000000894d */ /* 0x000fea0003800000 */
[----:B------:R-:W-:Y:S01]  /*0650*/  IABS R0, c[0x0][0x10] ;  /* 0x0000040000007a13 */ /* 0x000fe20000000000 */
[----:B------:R-:W-:Y:S02]  /*0660*/  ULDC UR4, c[0x0][0x218] ;  /* 0x0000860000047ab9 */ /* 0x000fe40000000800 */
[----:B------:R-:W-:Y:S01]  /*0670*/  UIADD3 UR4, UR4, 0xff, URZ ;  /* 0x000000ff04047890 */ /* 0x000fe2000fffe03f */
[----:B------:R-:W1:Y:S01]  /*0680*/  R2UR UR7, R0 ;  /* 0x00000000000773c2 */ /* 0x000e6200000e0000 */
[----:B------:R-:W-:Y:S02]  /*0690*/  ULDC UR5, c[0x0][0x10] ;  /* 0x0000040000057ab9 */ /* 0x000fe40000000800 */
[----:B------:R-:W-:Y:S02]  /*06a0*/  USHF.R.S32.HI UR10, URZ, 0x1f, UR4 ;  /* 0x0000001f3f0a7899 */ /* 0x000fe40008011404 */
[----:B------:R-:W-:Y:S02]  /*06b0*/  UMOV UR18, URZ ;  /* 0x0000003f00127c82 */ /* 0x000fe40008000000 */
[----:B------:R-:W-:-:S04]  /*06c0*/  ULEA.HI UR10, UR10, UR4, URZ, 0x8 ;  /* 0x000000040a0a7291 */ /* 0x000fc8000f8f403f */
[----:B------:R-:W-:-:S04]  /*06d0*/  ULEA.HI.SX32 UR10, UR10, UR5, 0x18 ;  /* 0x000000050a0a7291 */ /* 0x000fc8000f8fc23f */
[----:B------:R-:W-:Y:S01]  /*06e0*/  UIADD3 UR10, UR10, -0x1, URZ ;  /* 0xffffffff0a0a7890 */ /* 0x000fe2000fffe03f */
[----:B-1----:R-:W1:Y:S08]  /*06f0*/  I2F.RP R0, UR7 ;  /* 0x0000000700007d06 */ /* 0x002e700008209400 */
[----:B-1----:R-:W1:Y:S02]  /*0700*/  MUFU.RCP R0, R0 ;  /* 0x0000000000007308 */ /* 0x002e640000001000 */
[----:B-1----:R-:W-:-:S06]  /*0710*/  IADD3 R0, R0, 0xffffffe, RZ ;  /* 0x0ffffffe00007810 */ /* 0x002fcc0007ffe0ff */
[----:B------:R-:W1:Y:S02]  /*0720*/  F2I.FTZ.U32.TRUNC.NTZ R0, R0 ;  /* 0x0000000000007305 */ /* 0x000e64000021f000 */
[----:B-1----:R1:W3:Y:S02]  /*0730*/  R2UR UR19, R0 ;  /* 0x00000000001373c2 */ /* 0x0022e400000e0000 */
[----:B-1----:R-:W-:Y:S01]  /*0740*/  IMAD.U32 R0, RZ, RZ, UR10 ;  /* 0x0000000aff007e24 */ /* 0x002fe2000f8e00ff */
[----:B---3--:R-:W-:Y:S02]  /*0750*/  UIADD3 UR4, URZ, -UR19, URZ ;  /* 0x800000133f047290 */ /* 0x008fe4000fffe03f */
[----:B------:R-:W-:Y:S02]  /*0760*/  ULOP3.LUT UR10, UR10, UR5, URZ, 0x3c, !UPT ;  /* 0x000000050a0a7292 */ /* 0x000fe4000f8e3c3f */
        /* <DEDUP_REMOVED lines=8> */
[----:B------:R-:W-:Y:S02]  /*07f0*/  UIMAD UR4, UR7, UR4, UR6 ;  /* 0x00000004070472a4 */ /* 0x000fe4000f8e0206 */
[----:B------:R-:W-:Y:S02]  /*0800*/  UIADD3 UR6, UR13, 0xff, URZ ;  /* 0x000000ff0d067890 */ /* 0x000fe4000fffe03f */
[----:B------:R-:W-:-:S11]  /*0810*/  UISETP.GT.U32.AND UP0, UPT, UR7, UR4, UPT ;  /* 0x000000040700728c */ /* 0x000fd6000bf04070 */
[----:B------:R-:W-:Y:S02]  /*0820*/  @!UP0 UIADD3 UR4, UR4, -UR7, URZ ;  /* 0x8000000704048290 */ /* 0x000fe4000fffe03f */
[----:B------:R-:W-:Y:S02]  /*0830*/  @!UP0 UIADD3 UR11, UR11, 0x1, URZ ;  /* 0x000000010b0b8890 */ /* 0x000fe4000fffe03f */
[----:B------:R-:W-:Y:S02]  /*0840*/  UISETP.GE.U32.AND UP1, UPT, UR4, UR7, UPT ;  /* 0x000000070400728c */ /* 0x000fe4000bf26070 */
[----:B------:R-:W-:Y:S02]  /*0850*/  UISETP.GE.AND UP0, UPT, UR10, URZ, UPT ;  /* 0x0000003f0a00728c */ /* 0x000fe4000bf06270 */
[----:B------:R-:W-:Y:S02]  /*0860*/  UIADD3 UR4, -UR14, 0x13f, UR12 ;  /* 0x0000013f0e047890 */ /* 0x000fe4000fffe10c */
[----:B------:R-:W-:-:S02]  /*0870*/  USHF.R.S32.HI UR10, URZ, 0x1f, UR6 ;  /* 0x0000001f3f0a7899 */ /* 0x000fc40008011406 */
[----:B------:R-:W-:Y:S02]  /*0880*/  ULDC UR7, c[0x0][0x2e8] ;  /* 0x0000ba0000077ab9 */ /* 0x000fe40000000800 */
[----:B------:R-:W-:Y:S02]  /*0890*/  UIADD3 UR4, UR4, UR7, UR13 ;  /* 0x0000000704047290 */ /* 0x000fe4000fffe00d */
[----:B------:R-:W-:Y:S02]  /*08a0*/  @UP1 UIADD3 UR11, UR11, 0x1, URZ ;  /* 0x000000010b0b1890 */ /* 0x000fe4000fffe03f */
[----:B------:R-:W-:Y:S02]  /*08b0*/  UISETP.NE.AND UP1, UPT, URZ, UR5, UPT ;  /* 0x000000053f00728c */ /* 0x000fe4000bf25270 */
[----:B------:R-:W-:Y:S02]  /*08c0*/  @!UP0 UIADD3 UR11, -UR11, URZ, URZ ;  /* 0x0000003f0b0b8290 */ /* 0x000fe4000fffe13f */
[----:B------:R-:W-:-:S04]  /*08d0*/  ULEA.HI UR6, UR10, UR6, URZ, 0x8 ;  /* 0x000000060a067291 */ /* 0x000fc8000f8f403f */
[----:B------:R-:W-:-:S03]  /*08e0*/  USHF.R.S32.HI UR6, URZ, 0x8, UR6 ;  /* 0x000000083f067899 */ /* 0x000fc60008011406 */
[----:B------:R-:W-:Y:S02]  /*08f0*/  @!UP1 ULOP3.LUT UR11, URZ, UR5, URZ, 0x33, !UPT ;  /* 0x000000053f0b9292 */ /* 0x000fe4000f8e333f */
[----:B------:R-:W-:Y:S02]  /*0900*/  USHF.R.S32.HI UR5, URZ, 0x1f, UR4 ;  /* 0x0000001f3f057899 */ /* 0x000fe40008011404 */
[----:B------:R-:W-:Y:S02]  /*0910*/  UIMAD UR7, UR11, UR8, URZ ;  /* 0x000000080b0772a4 */ /* 0x000fe4000f8e023f */
[----:B------:R-:W-:Y:S02]  /*0920*/  ULEA.HI UR4, UR5, UR4, URZ, 0x8 ;  /* 0x0000000405047291 */ /* 0x000fe4000f8f403f */
[----:B------:R-:W-:Y:S02]  /*0930*/  UIADD3 UR11, UR11, UR7, URZ ;  /* 0x000000070b0b7290 */ /* 0x000fe4000fffe03f */
[----:B------:R-:W-:-:S02]  /*0940*/  USHF.R.S32.HI UR4, URZ, 0x8, UR4 ;  /* 0x000000083f047899 */ /* 0x000fc40008011404 */
[----:B------:R-:W-:-:S04]  /*0950*/  UISETP.LT.AND UP0, UPT, UR6, UR11, UPT ;  /* 0x0000000b0600728c */ /* 0x000fc8000bf01270 */
[----:B------:R-:W-:-:S04]  /*0960*/  USEL UR6, UR6, UR11, UP0 ;  /* 0x0000000b06067287 */ /* 0x000fc80008000000 */
[----:B------:R-:W-:-:S04]  /*0970*/  UISETP.LT.AND UP0, UPT, UR6, UR4, UPT ;  /* 0x000000040600728c */ /* 0x000fc8000bf01270 */
[----:B------:R-:W-:-:S04]  /*0980*/  USEL UR6, UR6, UR4, UP0 ;  /* 0x0000000406067287 */ /* 0x000fc80008000000 */
[----:B------:R-:W-:-:S06]  /*0990*/  UISETP.GE.AND UP0, UPT, UR7, UR6, UPT ;  /* 0x000000060700728c */ /* 0x000fcc000bf06270 */
[----:B------:R-:W-:-:S13]  /*09a0*/  PLOP3.LUT P0, PT, PT, PT, UP0, 0x80, 0x0 ;  /* 0x000000000000781c */ /* 0x000fda0003f0f008 */
[----:B------:R-:W-:Y:S05]  /*09b0*/  @!P0 BRA `(.L_x_1450) ;  /* 0x0000054000008947 */ /* 0x000fea0003800000 */
[----:B--2---:R-:W-:Y:S01]  /*09c0*/  SHF.R.S32.HI R7, RZ, 0x1f, R2 ;  /* 0x0000001fff077819 */ /* 0x004fe20000011402 */
[----:B------:R-:W-:Y:S02]  /*09d0*/  ULDC.64 UR4, c[0x0][0x210] ;  /* 0x0000840000047ab9 */ /* 0x000fe40000000a00 */
[----:B------:R-:W-:Y:S01]  /*09e0*/  UIMAD UR8, UR8, UR4, UR17 ;  /* 0x00000004080872a4 */ /* 0x000fe2000f8e0211 */
[----:B------:R-:W-:Y:S02]  /*09f0*/  LEA.HI R7, R7, R2, RZ, 0x4 ;  /* 0x0000000207077211 */ /* 0x000fe400078f20ff */
[----:B------:R-:W-:Y:S02]  /*0a00*/  ULDC UR4, c[0x0][0x1c0] ;  /* 0x0000700000047ab9 */ /* 0x000fe40000000800 */
[----:B------:R-:W-:Y:S01]  /*0a10*/  LOP3.LUT R8, R7, 0xfffffff0, RZ, 0xc0, !PT ;  /* 0xfffffff007087812 */ /* 0x000fe200078ec0ff */
[----:B------:R-:W-:Y:S01]  /*0a20*/  UIMAD UR8, UR8, UR4, UR15 ;  /* 0x00000004080872a4 */ /* 0x000fe2000f8e020f */
[----:B------:R-:W-:-:S02]  /*0a30*/  SHF.R.S32.HI R7, RZ, 0x4, R7 ;  /* 0x00000004ff077819 */ /* 0x000fc40000011407 */
[----:B------:R-:W-:Y:S01]  /*0a40*/  ULDC UR4, c[0x0][0x22c] ;  /* 0x00008b0000047ab9 */ /* 0x000fe20000000800 */
[----:B------:R-:W-:Y:S01]  /*0a50*/  IMAD.IADD R8, R2, 0x1, -R8 ;  /* 0x0000000102087824 */ /* 0x000fe200078e0a08 */
[----:B------:R-:W-:Y:S01]  /*0a60*/  UIMAD UR8, UR8, UR5, UR12 ;  /* 0x00000005080872a4 */ /* 0x000fe2000f8e020c */
[C---:B------:R-:W-:Y:S02]  /*0a70*/  IADD3 R0, R7.reuse, 0x10, RZ ;  /* 0x0000001007007810 */ /* 0x040fe40007ffe0ff */
[----:B------:R-:W-:Y:S01]  /*0a80*/  IMAD.SHL.U32 R2, R8, 0x4, RZ ;  /* 0x0000000408027824 */ /* 0x000fe200078e00ff */
[----:B------:R-:W-:Y:S01]  /*0a90*/  UIMAD UR4, UR8, UR4, URZ ;  /* 0x00000004080472a4 */ /* 0x000fe2000f8e023f */
[----:B------:R-:W-:Y:S01]  /*0aa0*/  IADD3 R6, R7, 0x18, RZ ;  /* 0x0000001807067810 */ /* 0x000fe20007ffe0ff */
[----:B------:R-:W-:Y:S02]  /*0ab0*/  USHF.R.S32.HI UR5, URZ, 0x1f, UR8 ;  /* 0x0000001f3f057899 */ /* 0x000fe40008011408 */
[----:B------:R-:W-:-:S02]  /*0ac0*/  SHF.R.S32.HI R3, RZ, 0x1f, R2 ;  /* 0x0000001fff037819 */ /* 0x000fc40000011402 */
[----:B------:R-:W-:-:S03]  /*0ad0*/  ISETP.GE.AND P1, PT, R2, c[0x0][0x220], PT ;  /* 0x0000880002007a0c */ /* 0x000fc60003f26270 */
[C---:B------:R-:W-:Y:S01]  /*0ae0*/  IMAD.WIDE R4, R7.reuse, 0x40, R2 ;  /* 0x0000004007047825 */ /* 0x040fe200078e0202 */
[----:B------:R-:W-:-:S03]  /*0af0*/  IADD3 R2, R7, 0x8, RZ ;  /* 0x0000000807027810 */ /* 0x000fc60007ffe0ff */
[----:B------:R-:W-:Y:S01]  /*0b00*/  IMAD.U32 R3, RZ, RZ, UR4 ;  /* 0x00000004ff037e24 */ /* 0x000fe2000f8e00ff */
[----:B------:R-:W-:Y:S01]  /*0b10*/  IADD3 R4, P0, R4, UR4, RZ ;  /* 0x0000000404047c10 */ /* 0x000fe2000ff1e0ff */
[----:B------:R-:W-:-:S03]  /*0b20*/  UIADD3 UR4, -UR12, UR14, URZ ;  /* 0x0000000e0c047290 */ /* 0x000fc6000fffe13f */
[----:B------:R-:W-:Y:S02]  /*0b30*/  LEA.HI.X.SX32 R3, R3, R5, 0x1, P0 ;  /* 0x0000000503037211 */ /* 0x000fe400000f0eff */
[C---:B------:R-:W-:Y:S02]  /*0b40*/  LEA R10, P0, R4.reuse, c[0x0][0x1d8], 0x2 ;  /* 0x00007600040a7a11 */ /* 0x040fe400078010ff */
[----:B------:R-:W-:Y:S02]  /*0b50*/  IADD3 R5, R7, 0x20, RZ ;  /* 0x0000002007057810 */ /* 0x000fe40007ffe0ff */
[----:B------:R-:W-:Y:S02]  /*0b60*/  LEA.HI.X R11, R4, c[0x0][0x1dc], R3, 0x2, P0 ;  /* 0x00007700040b7a11 */ /* 0x000fe400000f1403 */
[----:B------:R-:W-:Y:S02]  /*0b70*/  ISETP.GE.OR P4, PT, R0, UR4, P1 ;  /* 0x0000000400007c0c */ /* 0x000fe40008f86670 */
[----:B------:R-:W-:-:S02]  /*0b80*/  ISETP.GE.OR P6, PT, R6, UR4, P1 ;  /* 0x0000000406007c0c */ /* 0x000fc40008fc6670 */
[----:B------:R-:W-:Y:S02]  /*0b90*/  IADD3 R4, R7, 0x28, RZ ;  /* 0x0000002807047810 */ /* 0x000fe40007ffe0ff */
[----:B------:R-:W-:Y:S02]  /*0ba0*/  ISETP.GE.OR P0, PT, R5, UR4, P1 ;  /* 0x0000000405007c0c */ /* 0x000fe40008f06670 */
[----:B------:R-:W-:Y:S02]  /*0bb0*/  ISETP.GE.OR P5, PT, R7, UR4, P1 ;  /* 0x0000000407007c0c */ /* 0x000fe40008fa6670 */
[----:B------:R-:W-:Y:S02]  /*0bc0*/  ISETP.GE.OR P3, PT, R4, UR4, P1 ;  /* 0x0000000404007c0c */ /* 0x000fe40008f66670 */
[----:B------:R-:W-:Y:S01]  /*0bd0*/  ISETP.GE.OR P2, PT, R2, UR4, P1 ;  /* 0x0000000402007c0c */ /* 0x000fe20008f46670 */
[----:B------:R-:W-:Y:S01]  /*0be0*/  @!P4 STG.E.128 [R10.64+0x1000], RZ ;  /* 0x001000ff0a00c986 */ /* 0x000fe2000c101d14 */
[----:B------:R-:W-:-:S02]  /*0bf0*/  ISETP.GE.AND P4, PT, R0, UR4, PT ;  /* 0x0000000400007c0c */ /* 0x000fc4000bf86270 */
[C---:B------:R-:W-:Y:S01]  /*0c00*/  IADD3 R3, R7.reuse, 0x30, RZ ;  /* 0x0000003007037810 */ /* 0x040fe20007ffe0ff */
[----:B------:R-:W-:Y:S01]  /*0c10*/  @!P6 STG.E.128 [R10.64+0x1800], RZ ;  /* 0x001800ff0a00e986 */ /* 0x000fe2000c101d14 */
[C---:B------:R-:W-:Y:S02]  /*0c20*/  ISETP.NE.AND P6, PT, R8.reuse, RZ, PT ;  /* 0x000000ff0800720c */ /* 0x040fe40003fc5270 */
[----:B------:R-:W-:Y:S01]  /*0c30*/  ISETP.NE.OR P4, PT, R8, RZ, P4 ;  /* 0x000000ff0800720c */ /* 0x000fe20002785670 */
[----:B------:R-:W-:Y:S01]  /*0c40*/  @!P0 STG.E.128 [R10.64+0x2000], RZ ;  /* 0x002000ff0a008986 */ /* 0x000fe2000c101d14 */
[C---:B------:R-:W-:Y:S02]  /*0c50*/  IADD3 R0, P0, R7.reuse, UR8, RZ ;  /* 0x0000000807007c10 */ /* 0x040fe4000ff1e0ff */
[----:B------:R-:W-:Y:S01]  /*0c60*/  ISETP.GE.OR P6, PT, R7, UR4, P6 ;  /* 0x0000000407007c0c */ /* 0x000fe2000b7c6670 */
[----:B------:R-:W-:Y:S01]  /*0c70*/  @!P5 STG.E.128 [R10.64], RZ ;  /* 0x000000ff0a00d986 */ /* 0x000fe2000c101d14 */
[----:B------:R-:W-:-:S02]  /*0c80*/  ISETP.GE.AND P5, PT, R2, UR4, PT ;  /* 0x0000000402007c0c */ /* 0x000fc4000bfa6270 */
[C---:B------:R-:W-:Y:S01]  /*0c90*/  IADD3 R2, R7.reuse, 0x38, RZ ;  /* 0x0000003807027810 */ /* 0x040fe20007ffe0ff */
[----:B------:R-:W-:Y:S01]  /*0ca0*/  @!P3 STG.E.128 [R10.64+0x2800], RZ ;  /* 0x002800ff0a00b986 */ /* 0x000fe2000c101d14 */
[----:B------:R-:W-:Y:S02]  /*0cb0*/  ISETP.GE.AND P3, PT, R6, UR4, PT ;  /* 0x0000000406007c0c */ /* 0x000fe4000bf66270 */
[----:B------:R-:W-:Y:S01]  /*0cc0*/  LEA.HI.X.SX32 R7, R7, UR5, 0x1, P0 ;  /* 0x0000000507077c11 */ /* 0x000fe200080f0eff */
[----:B------:R-:W-:Y:S01]  /*0cd0*/  @!P2 STG.E.128 [R10.64+0x800], RZ ;  /* 0x000800ff0a00a986 */ /* 0x000fe2000c101d14 */
[----:B------:R-:W-:Y:S01]  /*0ce0*/  LEA R6, P0, R0, c[0x0][0x208], 0x2 ;  /* 0x0000820000067a11 */ /* 0x000fe200078010ff */
[----:B------:R-:W-:Y:S01]  /*0cf0*/  @!P4 IMAD.MOV.U32 R9, RZ, RZ, -0x800000 ;  /* 0xff800000ff09c424 */ /* 0x000fe200078e00ff */
[----:B------:R-:W-:Y:S02]  /*0d00*/  ISETP.NE.OR P5, PT, R8, RZ, P5 ;  /* 0x000000ff0800720c */ /* 0x000fe40002fa5670 */
[----:B------:R-:W-:-:S02]  /*0d10*/  LEA.HI.X R7, R0, c[0x0][0x20c], R7, 0x2, P0 ;  /* 0x0000830000077a11 */ /* 0x000fc400000f1407 */
[C---:B------:R-:W-:Y:S02]  /*0d20*/  ISETP.GE.AND P0, PT, R3.reuse, UR4, PT ;  /* 0x0000000403007c0c */ /* 0x040fe4000bf06270 */
[----:B------:R-:W-:Y:S01]  /*0d30*/  ISETP.GE.OR P2, PT, R3, UR4, P1 ;  /* 0x0000000403007c0c */ /* 0x000fe20008f46670 */
[----:B------:R-:W-:Y:S01]  /*0d40*/  @!P6 IMAD.MOV.U32 R3, RZ, RZ, -0x800000 ;  /* 0xff800000ff03e424 */ /* 0x000fe200078e00ff */
[----:B------:R-:W-:Y:S02]  /*0d50*/  ISETP.GE.OR P1, PT, R2, UR4, P1 ;  /* 0x0000000402007c0c */ /* 0x000fe40008f26670 */
[C---:B------:R-:W-:Y:S02]  /*0d60*/  ISETP.NE.OR P0, PT, R8.reuse, RZ, P0 ;  /* 0x000000ff0800720c */ /* 0x040fe40000705670 */
[----:B------:R-:W-:Y:S01]  /*0d70*/  ISETP.NE.OR P3, PT, R8, RZ, P3 ;  /* 0x000000ff0800720c */ /* 0x000fe20001f65670 */
[----:B------:R-:W-:-:S06]  /*0d80*/  @!P5 IMAD.MOV.U32 R0, RZ, RZ, -0x800000 ;  /* 0xff800000ff00d424 */ /* 0x000fcc00078e00ff */
[----:B------:R-:W-:Y:S01]  /*0d90*/  @!P2 STG.E.128 [R10.64+0x3000], RZ ;  /* 0x003000ff0a00a986 */ /* 0x000fe2000c101d14 */
[----:B------:R-:W-:-:S03]  /*0da0*/  ISETP.GE.AND P2, PT, R5, UR4, PT ;  /* 0x0000000405007c0c */ /* 0x000fc6000bf46270 */
[----:B------:R-:W-:Y:S01]  /*0db0*/  @!P1 STG.E.128 [R10.64+0x3800], RZ ;  /* 0x003800ff0a009986 */ /* 0x000fe2000c101d14 */
[----:B------:R-:W-:Y:S01]  /*0dc0*/  ISETP.GE.AND P1, PT, R4, UR4, PT ;  /* 0x0000000404007c0c */ /* 0x000fe2000bf26270 */
[----:B------:R-:W-:Y:S01]  /*0dd0*/  @!P3 IMAD.MOV.U32 R5, RZ, RZ, -0x800000 ;  /* 0xff800000ff05b424 */ /* 0x000fe200078e00ff */
[C---:B------:R-:W-:Y:S01]  /*0de0*/  ISETP.NE.OR P2, PT, R8.reuse, RZ, P2 ;  /* 0x000000ff0800720c */ /* 0x040fe20001745670 */
[----:B------:R1:W-:Y:S01]  /*0df0*/  @!P5 STG.E [R6.64+0x20], R0 ;  /* 0x000020000600d986 */ /* 0x0003e2000c101914 */
[----:B------:R-:W-:-:S03]  /*0e00*/  ISETP.NE.OR P1, PT, R8, RZ, P1 ;  /* 0x000000ff0800720c */ /* 0x000fc60000f25670 */
[----:B------:R2:W-:Y:S04]  /*0e10*/  @!P6 STG.E [R6.64], R3 ;  /* 0x000000030600e986 */ /* 0x0005e8000c101914 */
[----:B------:R3:W-:Y:S04]  /*0e20*/  @!P4 STG.E [R6.64+0x40], R9 ;  /* 0x000040090600c986 */ /* 0x0007e8000c101914 */
[----:B------:R-:W-:Y:S01]  /*0e30*/  @!P2 IMAD.MOV.U32 R4, RZ, RZ, -0x800000 ;  /* 0xff800000ff04a424 */ /* 0x000fe200078e00ff */
[----:B------:R3:W-:Y:S04]  /*0e40*/  @!P3 STG.E [R6.64+0x60], R5 ;  /* 0x000060050600b986 */ /* 0x0007e8000c101914 */
[----:B------:R3:W-:Y:S01]  /*0e50*/  @!P2 STG.E [R6.64+0x80], R4 ;  /* 0x000080040600a986 */ /* 0x0007e2000c101914 */
[----:B-1----:R-:W-:-:S02]  /*0e60*/  @!P0 IMAD.MOV.U32 R0, RZ, RZ, -0x800000 ;  /* 0xff800000ff008424 */ /* 0x002fc400078e00ff */
[----:B--2---:R-:W-:-:S03]  /*0e70*/  @!P1 IMAD.MOV.U32 R3, RZ, RZ, -0x800000 ;  /* 0xff800000ff039424 */ /* 0x004fc600078e00ff */
[----:B------:R3:W-:Y:S01]  /*0e80*/  @!P0 STG.E [R6.64+0xc0], R0 ;  /* 0x0000c00006008986 */ /* 0x0007e2000c101914 */
[----:B------:R-:W-:-:S03]  /*0e90*/  ISETP.GE.AND P0, PT, R2, UR4, PT ;  /* 0x0000000402007c0c */ /* 0x000fc6000bf06270 */
[----:B------:R3:W-:Y:S01]  /*0ea0*/  @!P1 STG.E [R6.64+0xa0], R3 ;  /* 0x0000a00306009986 */ /* 0x0007e2000c101914 */
[----:B------:R-:W-:-:S13]  /*0eb0*/  ISETP.NE.OR P0, PT, R8, RZ, P0 ;  /* 0x000000ff0800720c */ /* 0x000fda0000705670 */
[----:B------:R-:W-:Y:S05]  /*0ec0*/  @P0 EXIT ;  /* 0x000000000000094d */ /* 0x000fea0003800000 */
[----:B---3--:R-:W-:-:S05]  /*0ed0*/  MOV R0, 0xff800000 ;  /* 0xff80000000007802 */ /* 0x008fca0000000f00 */
[----:B------:R-:W-:Y:S01]  /*0ee0*/  STG.E [R6.64+0xe0], R0 ;  /* 0x0000e00006007986 */ /* 0x000fe2000c101914 */
[----:B------:R-:W-:Y:S05]  /*0ef0*/  EXIT ;  /* 0x000000000000794d */ /* 0x000fea0003800000 */
.L_x_1450:
[----:B------:R-:W-:Y:S02]  /*0f00*/  ULDC.64 UR4, c[0x0][0x2b8] ;  /* 0x0000ae0000047ab9 */ /* 0x000fe40000000a00 */
        /* <DEDUP_REMOVED lines=10> */
[----:B------:R-:W3:Y:S01]  /*0fb0*/  @P0 LDG.E R3, [R4.64] ;  /* 0x0000001404030981 */ /* 0x000ee2000c1e1900 */
[----:B------:R-:W-:Y:S01]  /*0fc0*/  UISETP.NE.AND.EX UP1, UPT, URZ, UR11, UPT, UP1 ;  /* 0x0000000b3f00728c */ /* 0x000fe2000bf25310 */
[----:B------:R-:W-:Y:S01]  /*0fd0*/  IABS R0, c[0x0][0x2d0] ;  /* 0x0000b40000007a13 */ /* 0x000fe20000000000 */
[----:B------:R-:W-:-:S02]  /*0fe0*/  UMOV UR18, URZ ;  /* 0x0000003f00127c82 */ /* 0x000fc40008000000 */
[----:B------:R-:W-:Y:S02]  /*0ff0*/  UMOV UR19, URZ ;  /* 0x0000003f00137c82 */ /* 0x000fe40008000000 */
[----:B------:R-:W-:Y:S02]  /*1000*/  UPLOP3.LUT UP5, UPT, UPT, UPT, UPT, 0x40, 0x0 ;  /* 0x000000000000789c */ /* 0x000fe40003fae870 */
[----:B------:R-:W-:-:S03]  /*1010*/  UMOV UR22, UR17 ;  /* 0x0000001100167c82 */ /* 0x000fc60008000000 */
[----:B------:R-:W-:Y:S02]  /*1020*/  @UP1 USHF.R.S32.HI UR8, URZ, 0x1f, UR17 ;  /* 0x0000001f3f081899 */ /* 0x000fe40008011411 */
[----:B------:R-:W-:Y:S02]  /*1030*/  @UP1 UIMAD.WIDE.U32 UR26, UR17, UR4, URZ ;  /* 0x00000004111a12a5 */ /* 0x000fe4000f8e003f */
[----:B------:R-:W-:Y:S02]  /*1040*/  @UP1 UIMAD UR8, UR8, UR4, URZ ;  /* 0x00000004080812a4 */ /* 0x000fe4000f8e023f */
[----:B------:R-:W-:Y:S02]  /*1050*/  @UP1 ULEA UR18, UP0, UR26, UR10, 0x2 ;  /* 0x0000000a1a121291 */ /* 0x000fe4000f80103f */
[----:B------:R-:W-:-:S04]  /*1060*/  @UP1 UIMAD UR4, UR17, UR5, UR8 ;  /* 0x00000005110412a4 */ /* 0x000fc8000f8e0208 */
[----:B------:R-:W-:-:S03]  /*1070*/  @UP1 UIADD3 UR4, UR27, UR4, URZ ;  /* 0x000000041b041290 */ /* 0x000fc6000fffe03f */
[----:B------:R1:W4:Y:S01]  /*1080*/  R2UR UR8, R0 ;  /* 0x00000000000873c2 */ /* 0x00032200000e0000 */
[----:B------:R-:W-:-:S04]  /*1090*/  @UP1 USHF.L.U64.HI UR4, UR26, 0x2, UR4 ;  /* 0x000000021a041899 */ /* 0x000fc80008010204 */
[----:B------:R-:W-:Y:S02]  /*10a0*/  @UP1 UIADD3.X UR19, UR4, UR11, URZ, UP0, !UPT ;  /* 0x0000000b04131290 */ /* 0x000fe400087fe43f */
[----:B------:R-:W-:-:S04]  /*10b0*/  @UP1 UISETP.NE.U32.AND UP0, UPT, UR18, URZ, UPT ;  /* 0x0000003f1200128c */ /* 0x000fc8000bf05070 */
[----:B------:R-:W-:Y:S01]  /*10c0*/  @UP1 UISETP.NE.AND.EX UP5, UPT, UR19, URZ, UPT, UP0 ;  /* 0x0000003f1300128c */ /* 0x000fe2000bfa5300 */
[----:B---3--:R1:W3:Y:S10]  /*10d0*/  @P0 R2UR UR22, R3 ;  /* 0x00000000031603c2 */ /* 0x0082f400000e0000 */
[----:B------:R-:W-:-:S13]  /*10e0*/  PLOP3.LUT P0, PT, PT, PT, UP5, 0x80, 0x0 ;  /* 0x000000000000781c */ /* 0x000fda0003f0f058 */
[----:B-1-3--:R-:W-:Y:S05]  /*10f0*/  @!P0 BRA `(.L_x_1451) ;  /* 0x0000058000008947 */ /* 0x00afea0003800000 */
[----:B----4-:R-:W1:Y:S01]  /*1100*/  I2F.RP R0, UR8 ;  /* 0x0000000800007d06 */ /* 0x010e620008209400 */
[----:B------:R-:W-:Y:S02]  /*1110*/  ULEA UR10, UR6, 0xffffff00, 0x8 ;  /* 0xffffff00060a7891 */ /* 0x000fe4000f8e403f */
[----:B------:R-:W-:-:S05]  /*1120*/  UMOV UR22, URZ ;  /* 0x0000003f00167c82 */ /* 0x000fca0008000000 */
        /* <DEDUP_REMOVED lines=9> */
[----:B------:R-:W-:-:S07]  /*11c0*/  UIMAD.WIDE.U32 UR22, UR23, UR4, UR22 ;  /* 0x00000004171672a5 */ /* 0x000fce000f8e0016 */
[----:B------:R-:W-:Y:S02]  /*11d0*/  UMOV UR11, UR23 ;  /* 0x00000017000b7c82 */ /* 0x000fe40008000000 */
[----:B-1----:R-:W-:-:S03]  /*11e0*/  UIMAD.WIDE.U32 UR24, UR11, UR5, URZ ;  /* 0x000000050b1872a5 */ /* 0x002fc6000f8e003f */
[----:B------:R-:W-:Y:S02]  /*11f0*/  ULDC UR11, c[0x0][0x2d0] ;  /* 0x0000b400000b7ab9 */ /* 0x000fe40000000800 */
        /* <DEDUP_REMOVED lines=14> */
[----:B------:R-:W-:Y:S01]  /*12e0*/  MOV R5, UR5 ;  /* 0x0000000500057c02 */ /* 0x000fe20008000f00 */
[----:B------:R-:W-:Y:S01]  /*12f0*/  IMAD.U32 R0, RZ, RZ, UR15 ;  /* 0x0000000fff007e24 */ /* 0x000fe2000f8e00ff */
[----:B------:R-:W-:Y:S02]  /*1300*/  ULDC UR28, c[0x0][0x1c8] ;  /* 0x00007200001c7ab9 */ /* 0x000fe40000000800 */
[----:B------:R-:W-:Y:S01]  /*1310*/  UIADD3 UR25, -UR25, URZ, URZ ;  /* 0x0000003f19197290 */ /* 0x000fe2000fffe13f */
[----:B------:R1:W3:Y:S01]  /*1320*/  LDG.E R3, [R4.64] ;  /* 0x0000001404037981 */ /* 0x0002e2000c1e1900 */
[----:B------:R-:W-:Y:S01]  /*1330*/  IABS R0, R0 ;  /* 0x0000000000007213 */ /* 0x000fe20000000000 */
[----:B------:R-:W-:Y:S02]  /*1340*/  ULOP3.LUT UR28, UR15, UR28, URZ, 0x3c, !UPT ;  /* 0x0000001c0f1c7292 */ /* 0x000fe4000f8e3c3f */
[----:B------:R-:W-:-:S02]  /*1350*/  ULDC.64 UR4, c[0x0][0x180] ;  /* 0x0000600000047ab9 */ /* 0x000fc40000000a00 */
[----:B------:R-:W-:Y:S02]  /*1360*/  UIMAD UR11, UR25, UR11, UR10 ;  /* 0x0000000b190b72a4 */ /* 0x000fe4000f8e020a */
[----:B------:R-:W-:Y:S02]  /*1370*/  ISETP.LE.AND P0, PT, RZ, UR28, PT ;  /* 0x0000001cff007c0c */ /* 0x000fe4000bf03270 */
[----:B------:R-:W-:Y:S01]  /*1380*/  USHF.R.S32.HI UR10, URZ, 0x1f, UR11 ;  /* 0x0000001f3f0a7899 */ /* 0x000fe2000801140b */
[----:B-1----:R-:W-:-:S04]  /*1390*/  IABS R5, c[0x0][0x1c8] ;  /* 0x0000720000057a13 */ /* 0x002fc80000000000 */
[----:B------:R-:W1:Y:S08]  /*13a0*/  I2F.RP R6, R5 ;  /* 0x0000000500067306 */ /* 0x000e700000209400 */
[----:B-1----:R-:W1:Y:S02]  /*13b0*/  MUFU.RCP R6, R6 ;  /* 0x0000000600067308 */ /* 0x002e640000001000 */
[----:B-1----:R-:W-:-:S06]  /*13c0*/  IADD3 R6, R6, 0xffffffe, RZ ;  /* 0x0ffffffe06067810 */ /* 0x002fcc0007ffe0ff */
[----:B------:R-:W1:Y:S02]  /*13d0*/  F2I.FTZ.U32.TRUNC.NTZ R7, R6 ;  /* 0x0000000600077305 */ /* 0x000e64000021f000 */
[----:B-1----:R-:W-:Y:S01]  /*13e0*/  IMAD.MOV R4, RZ, RZ, -R7 ;  /* 0x000000ffff047224 */ /* 0x002fe200078e0a07 */
[----:B------:R-:W-:-:S03]  /*13f0*/  MOV R6, RZ ;  /* 0x000000ff00067202 */ /* 0x000fc60000000f00 */
[----:B------:R-:W-:-:S04]  /*1400*/  IMAD R4, R4, R5, RZ ;  /* 0x0000000504047224 */ /* 0x000fc800078e02ff */
[----:B------:R-:W-:-:S04]  /*1410*/  IMAD.HI.U32 R6, R7, R4, R6 ;  /* 0x0000000407067227 */ /* 0x000fc800078e0006 */
[----:B------:R-:W-:-:S04]  /*1420*/  IMAD.MOV.U32 R4, RZ, RZ, R0 ;  /* 0x000000ffff047224 */ /* 0x000fc800078e0000 */
[----:B------:R-:W-:-:S04]  /*1430*/  IMAD.HI.U32 R10, R6, R4, RZ ;  /* 0x00000004060a7227 */ /* 0x000fc800078e00ff */
[----:B------:R-:W-:-:S04]  /*1440*/  IMAD.MOV R0, RZ, RZ, -R10 ;  /* 0x000000ffff007224 */ /* 0x000fc800078e0a0a */
[----:B------:R-:W-:-:S05]  /*1450*/  IMAD R0, R5, R0, R4 ;  /* 0x0000000005007224 */ /* 0x000fca00078e0204 */
[----:B------:R-:W-:-:S13]  /*1460*/  ISETP.GT.U32.AND P1, PT, R5, R0, PT ;  /* 0x000000000500720c */ /* 0x000fda0003f24070 */
[-C--:B------:R-:W-:Y:S02]  /*1470*/  @!P1 IADD3 R0, R0, -R5.reuse, RZ ;  /* 0x8000000500009210 */ /* 0x080fe40007ffe0ff */
[----:B------:R-:W-:Y:S02]  /*1480*/  @!P1 IADD3 R10, R10, 0x1, RZ ;  /* 0x000000010a0a9810 */ /* 0x000fe40007ffe0ff */
[----:B------:R-:W-:Y:S02]  /*1490*/  ISETP.GE.U32.AND P2, PT, R0, R5, PT ;  /* 0x000000050000720c */ /* 0x000fe40003f46070 */
[----:B------:R-:W-:-:S11]  /*14a0*/  ISETP.NE.AND P1, PT, RZ, c[0x0][0x1c8], PT ;  /* 0x00007200ff007a0c */ /* 0x000fd60003f25270 */
[----:B------:R-:W-:-:S05]  /*14b0*/  @P2 IADD3 R10, R10, 0x1, RZ ;  /* 0x000000010a0a2810 */ /* 0x000fca0007ffe0ff */
[----:B------:R-:W-:Y:S01]  /*14c0*/  @!P0 IMAD.MOV R10, RZ, RZ, -R10 ;  /* 0x000000ffff0a8224 */ /* 0x000fe200078e0a0a */
[----:B------:R-:W-:-:S04]  /*14d0*/  @!P1 LOP3.LUT R10, RZ, c[0x0][0x1c8], RZ, 0x33, !PT ;  /* 0x00007200ff0a9a12 */ /* 0x000fc800078e33ff */
[----:B------:R-:W-:-:S05]  /*14e0*/  SHF.R.S32.HI R4, RZ, 0x1f, R10 ;  /* 0x0000001fff047819 */ /* 0x000fca000001140a */
[----:B------:R-:W-:-:S04]  /*14f0*/  IMAD R0, R4, c[0x0][0x1b0], RZ ;  /* 0x00006c0004007a24 */ /* 0x000fc800078e02ff */
[----:B------:R-:W-:Y:S01]  /*1500*/  IMAD R0, R10, c[0x0][0x1b4], R0 ;  /* 0x00006d000a007a24 */ /* 0x000fe200078e0200 */
[----:B---3--:R-:W1:Y:S02]  /*1510*/  R2UR UR23, R3 ;  /* 0x00000000031773c2 */ /* 0x008e6400000e0000 */
[----:B-1----:R-:W-:Y:S02]  /*1520*/  USHF.R.S32.HI UR22, URZ, 0x1f, UR23 ;  /* 0x0000001f3f167899 */ /* 0x002fe40008011417 */
[----:B------:R-:W-:Y:S02]  /*1530*/  UIMAD.WIDE.U32 UR26, UR23, UR4, URZ ;  /* 0x00000004171a72a5 */ /* 0x000fe4000f8e003f */
[----:B------:R-:W-:-:S04]  /*1540*/  UIMAD UR24, UR22, UR4, URZ ;  /* 0x00000004161872a4 */ /* 0x000fc8000f8e023f */
[----:B------:R-:W-:-:S03]  /*1550*/  UIMAD UR24, UR23, UR5, UR24 ;  /* 0x00000005171872a4 */ /* 0x000fc6000f8e0218 */
[----:B------:R-:W-:Y:S02]  /*1560*/  ULDC.64 UR4, c[0x0][0x198] ;  /* 0x0000660000047ab9 */ /* 0x000fe40000000a00 */
[----:B------:R-:W-:Y:S02]  /*1570*/  UIADD3 UR27, UR27, UR24, URZ ;  /* 0x000000181b1b7290 */ /* 0x000fe4000fffe03f */
[----:B------:R-:W-:Y:S02]  /*1580*/  UIMAD UR24, UR10, UR4, URZ ;  /* 0x000000040a1872a4 */ /* 0x000fe4000f8e023f */
[----:B------:R-:W-:Y:S02]  /*1590*/  UIMAD.WIDE.U32 UR26, UR11, UR4, UR26 ;  /* 0x000000040b1a72a5 */ /* 0x000fe4000f8e001a */
[----:B------:R-:W-:-:S04]  /*15a0*/  UIMAD UR5, UR11, UR5, UR24 ;  /* 0x000000050b0572a4 */ /* 0x000fc8000f8e0218 */
[----:B------:R-:W-:Y:S01]  /*15b0*/  UIADD3 UR24, UR27, UR5, URZ ;  /* 0x000000051b187290 */ /* 0x000fe2000fffe03f */
[----:B------:R-:W-:Y:S01]  /*15c0*/  IMAD.U32 R7, RZ, RZ, UR27 ;  /* 0x0000001bff077e24 */ /* 0x000fe2000f8e00ff */
[----:B------:R-:W-:Y:S01]  /*15d0*/  MOV R6, UR26 ;  /* 0x0000001a00067c02 */ /* 0x000fe20008000f00 */
[----:B------:R-:W-:Y:S02]  /*15e0*/  ULDC.64 UR4, c[0x0][0x188] ;  /* 0x0000620000047ab9 */ /* 0x000fe40000000a00 */
[----:B------:R-:W-:Y:S01]  /*15f0*/  UIMAD UR22, UR22, UR4, URZ ;  /* 0x00000004161672a4 */ /* 0x000fe2000f8e023f */
[----:B------:R-:W-:Y:S01]  /*1600*/  MOV R7, UR24 ;  /* 0x0000001800077c02 */ /* 0x000fe20008000f00 */
[----:B------:R-:W-:Y:S02]  /*1610*/  UIMAD.WIDE.U32 UR26, UR23, UR4, URZ ;  /* 0x00000004171a72a5 */ /* 0x000fe4000f8e003f */
[----:B------:R-:W-:Y:S02]  /*1620*/  UIMAD UR5, UR23, UR5, UR22 ;  /* 0x00000005170572a4 */ /* 0x000fe4000f8e0216 */
[----:B------:R-:W-:-:S02]  /*1630*/  IMAD.WIDE.U32 R6, R10, c[0x0][0x1b0], R6 ;  /* 0x00006c000a067a25 */ /* 0x000fc400078e0006 */
[----:B------:R-:W-:Y:S02]  /*1640*/  UIADD3 UR24, UR27, UR5, URZ ;  /* 0x000000051b187290 */ /* 0x000fe4000fffe03f */
[----:B------:R-:W-:Y:S01]  /*1650*/  IMAD.IADD R0, R7, 0x1, R0 ;  /* 0x0000000107007824 */ /* 0x000fe200078e0200 */
[----:B------:R-:W-:Y:S01]  /*1660*/  MOV R14, R6 ;  /* 0x00000006000e7202 */ /* 0x000fe20000000f00 */
[----:B------:R-:W-:Y:S05]  /*1670*/  BRA `(.L_x_1452) ;  /* 0x0000050000007947 */ /* 0x000fea0003800000 */
.L_x_1451:
[----:B----4-:R-:W-:Y:S02]  /*1680*/  UISETP.NE.AND UP0, UPT, UR24, -0x1, UPT ;  /* 0xffffffff1800788c */ /* 0x010fe4000bf05270 */
[----:B------:R-:W-:-:S04]  /*1690*/  ULDC.64 UR4, c[0x0][0x198] ;  /* 0x0000660000047ab9 */ /* 0x000fc80000000a00 */
[----:B------:R-:W-:-:S05]  /*16a0*/  PLOP3.LUT P0, PT, PT, PT, UP0, 0x80, 0x0 ;  /* 0x000000000000781c */ /* 0x000fca0003f0f008 */
[----:B------:R-:W-:-:S04]  /*16b0*/  @UP0 UIADD3 UR27, UR23, UR24, URZ ;  /* 0x00000018171b0290 */ /* 0x000fc8000fffe03f */
[----:B------:R-:W-:-:S04]  /*16c0*/  @UP0 UIMAD.WIDE.U32 UR10, UR27, UR4, URZ ;  /* 0x000000041b0a02a5 */ /* 0x000fc8000f8e003f */
[----:B------:R-:W-:-:S03]  /*16d0*/  @UP0 UIMAD UR27, UR27, UR5, UR11 ;  /* 0x000000051b1b02a4 */ /* 0x000fc6000f8e020b */
[----:B------:R-:W-:Y:S01]  /*16e0*/  @UP0 UMOV UR26, UR10 ;  /* 0x0000000a001a0c82 */ /* 0x000fe20008000000 */
        /* <DEDUP_REMOVED lines=13> */
.L_x_1453:
[----:B------:R-:W-:Y:S01]  /*17c0*/  IABS R4, c[0x0][0x1c8] ;  /* 0x0000720000047a13 */ /* 0x000fe20000000000 */
[----:B------:R-:W-:Y:S01]  /*17d0*/  IMAD.U32 R0, RZ, RZ, UR15 ;  /* 0x0000000fff007e24 */ /* 0x000fe2000f8e00ff */
[----:B------:R-:W-:Y:S02]  /*17e0*/  ULDC UR4, c[0x0][0x1c8] ;  /* 0x0000720000047ab9 */ /* 0x000fe40000000800 */
[----:B------:R-:W1:Y:S01]  /*17f0*/  I2F.RP R6, R4 ;  /* 0x0000000400067306 */ /* 0x000e620000209400 */
[----:B------:R-:W-:Y:S01]  /*1800*/  ULOP3.LUT UR4, UR15, UR4, URZ, 0x3c, !UPT ;  /* 0x000000040f047292 */ /* 0x000fe2000f8e3c3f */
[----:B------:R-:W-:Y:S01]  /*1810*/  IABS R0, R0 ;  /* 0x0000000000007213 */ /* 0x000fe20000000000 */
[----:B------:R-:W-:Y:S02]  /*1820*/  ULEA UR11, UR6, 0xffffff00, 0x8 ;  /* 0xffffff00060b7891 */ /* 0x000fe4000f8e403f */
[----:B------:R-:W-:Y:S02]  /*1830*/  @UP0 UIADD3 UR24, UR23, UR24, URZ ;  /* 0x0000001817180290 */ /* 0x000fe4000fffe03f */
[----:B------:R-:W-:Y:S01]  /*1840*/  ISETP.LE.AND P2, PT, RZ, UR4, PT ;  /* 0x00000004ff007c0c */ /* 0x000fe2000bf43270 */
[----:B------:R-:W-:-:S02]  /*1850*/  USHF.R.S32.HI UR10, URZ, 0x1f, UR11 ;  /* 0x0000001f3f0a7899 */ /* 0x000fc4000801140b */
[----:B------:R-:W-:Y:S02]  /*1860*/  ULDC.64 UR4, c[0x0][0x198] ;  /* 0x0000660000047ab9 */ /* 0x000fe40000000a00 */
[----:B------:R-:W-:Y:S02]  /*1870*/  UIMAD UR25, UR10, UR4, URZ ;  /* 0x000000040a1972a4 */ /* 0x000fe4000f8e023f */
[----:B------:R-:W-:Y:S01]  /*1880*/  UIMAD.WIDE.U32 UR26, UR11, UR4, UR26 ;  /* 0x000000040b1a72a5 */ /* 0x000fe2000f8e001a */
[----:B-1----:R-:W1:Y:S01]  /*1890*/  MUFU.RCP R6, R6 ;  /* 0x0000000600067308 */ /* 0x002e620000001000 */
[----:B------:R-:W-:-:S04]  /*18a0*/  UIMAD UR4, UR11, UR5, UR25 ;  /* 0x000000050b0472a4 */ /* 0x000fc8000f8e0219 */
[----:B------:R-:W-:Y:S01]  /*18b0*/  UIADD3 UR4, UR27, UR4, URZ ;  /* 0x000000041b047290 */ /* 0x000fe2000fffe03f */
[----:B-1----:R-:W-:-:S04]  /*18c0*/  IADD3 R6, R6, 0xffffffe, RZ ;  /* 0x0ffffffe06067810 */ /* 0x002fc80007ffe0ff */
[----:B------:R-:W1:Y:S02]  /*18d0*/  F2I.FTZ.U32.TRUNC.NTZ R7, R6 ;  /* 0x0000000600077305 */ /* 0x000e64000021f000 */
[----:B-1----:R-:W-:Y:S01]  /*18e0*/  IMAD.MOV R3, RZ, RZ, -R7 ;  /* 0x000000ffff037224 */ /* 0x002fe200078e0a07 */
[----:B------:R-:W-:-:S03]  /*18f0*/  MOV R6, RZ ;  /* 0x000000ff00067202 */ /* 0x000fc60000000f00 */
[----:B------:R-:W-:-:S04]  /*1900*/  IMAD R3, R3, R4, RZ ;  /* 0x0000000403037224 */ /* 0x000fc800078e02ff */
[----:B------:R-:W-:-:S04]  /*1910*/  IMAD.HI.U32 R6, R7, R3, R6 ;  /* 0x0000000307067227 */ /* 0x000fc800078e0006 */
[----:B------:R-:W-:Y:S02]  /*1920*/  IMAD.MOV.U32 R3, RZ, RZ, R0 ;  /* 0x000000ffff037224 */ /* 0x000fe400078e0000 */
[----:B------:R-:W-:Y:S01]  /*1930*/  IMAD.U32 R7, RZ, RZ, UR27 ;  /* 0x0000001bff077e24 */ /* 0x000fe2000f8e00ff */
[----:B------:R-:W-:Y:S01]  /*1940*/  MOV R7, UR4 ;  /* 0x0000000400077c02 */ /* 0x000fe20008000f00 */
[----:B------:R-:W-:Y:S01]  /*1950*/  IMAD.HI.U32 R10, R6, R3, RZ ;  /* 0x00000003060a7227 */ /* 0x000fe200078e00ff */
[----:B------:R-:W-:Y:S01]  /*1960*/  MOV R6, UR26 ;  /* 0x0000001a00067c02 */ /* 0x000fe20008000f00 */
[----:B------:R-:W-:Y:S02]  /*1970*/  ULDC.64 UR4, c[0x0][0x1a0] ;  /* 0x0000680000047ab9 */ /* 0x000fe40000000a00 */
[----:B------:R-:W-:Y:S01]  /*1980*/  IMAD.MOV R0, RZ, RZ, -R10 ;  /* 0x000000ffff007224 */ /* 0x000fe200078e0a0a */
[----:B------:R-:W-:-:S03]  /*1990*/  @UP0 UIMAD.WIDE.U32 UR26, UR24, UR4, URZ ;  /* 0x00000004181a02a5 */ /* 0x000fc6000f8e003f */
[----:B------:R-:W-:Y:S01]  /*19a0*/  IMAD R0, R4, R0, R3 ;  /* 0x0000000004007224 */ /* 0x000fe200078e0203 */
[----:B------:R-:W-:-:S04]  /*19b0*/  @UP0 UIMAD UR24, UR24, UR5, UR27 ;  /* 0x00000005181802a4 */ /* 0x000fc8000f8e021b */
        /* <DEDUP_REMOVED lines=24> */
[----:B------:R-:W-:Y:S02]  /*1b40*/  UMOV UR24, UR26 ;  /* 0x0000001a00187c82 */ /* 0x000fe40008000000 */
[----:B------:R-:W-:Y:S02]  /*1b50*/  UIMAD UR5, UR22, UR5, UR23 ;  /* 0x00000005160572a4 */ /* 0x000fe4000f8e0217 */
[----:B------:R-:W-:-:S04]  /*1b60*/  UIMAD.WIDE.U32 UR26, UR22, UR4, UR24 ;  /* 0x00000004161a72a5 */ /* 0x000fc8000f8e0018 */
[----:B------:R-:W-:Y:S02]  /*1b70*/  UIADD3 UR24, UR27, UR5, URZ ;  /* 0x000000051b187290 */ /* 0x000fe4000fffe03f */
.L_x_1452:
[----:B--2---:R-:W-:Y:S01]  /*1b80*/  SHF.R.S32.HI R3, RZ, 0x1f, R2 ;  /* 0x0000001fff037819 */ /* 0x004fe20000011402 */
[----:B------:R-:W-:Y:S01]  /*1b90*/  UISETP.NE.AND UP0, UPT, UR16, -0x1, UPT ;  /* 0xffffffff1000788c */ /* 0x000fe2000bf05270 */
[----:B------:R-:W1:Y:S01]  /*1ba0*/  S2R R12, SR_CTAID.X ;  /* 0x00000000000c7919 */ /* 0x000e620000002500 */
[----:B------:R-:W-:Y:S01]  /*1bb0*/  ULDC.64 UR4, c[0x0][0x190] ;  /* 0x0000640000047ab9 */ /* 0x000fe20000000a00 */
[CC--:B------:R-:W-:Y:S01]  /*1bc0*/  LEA.HI R166, R3.reuse, R2.reuse, RZ, 0x3 ;  /* 0x0000000203a67211 */ /* 0x0c0fe200078f18ff */
[----:B------:R-:W-:Y:S01]  /*1bd0*/  IMAD R4, R4, c[0x0][0x1b8], RZ ;  /* 0x00006e0004047a24 */ /* 0x000fe200078e02ff */
[CC--:B------:R-:W-:Y:S01]  /*1be0*/  LEA.HI R6, R3.reuse, R2.reuse, RZ, 0x6 ;  /* 0x0000000203067211 */ /* 0x0c0fe200078f30ff */
[----:B------:R-:W-:Y:S01]  /*1bf0*/  USHF.R.S32.HI UR23, URZ, 0x1f, UR15 ;  /* 0x0000001f3f177899 */ /* 0x000fe2000801140f */
[----:B------:R-:W-:Y:S01]  /*1c00*/  SHF.R.S32.HI R28, RZ, 0x3, R166 ;  /* 0x00000003ff1c7819 */ /* 0x000fe200000114a6 */
[----:B------:R-:W-:Y:S01]  /*1c10*/  IMAD R4, R10, c[0x0][0x1bc], R4 ;  /* 0x00006f000a047a24 */ /* 0x000fe200078e0204 */
[----:B------:R-:W-:Y:S01]  /*1c20*/  LOP3.LUT R166, R166, 0xfffffff8, RZ, 0xc0, !PT ;  /* 0xfffffff8a6a67812 */ /* 0x000fe200078ec0ff */
[----:B------:R-:W-:Y:S01]  /*1c30*/  IMAD.SHL.U32 R6, R6, 0x8, RZ ;  /* 0x0000000806067824 */ /* 0x000fe200078e00ff */
[----:B------:R-:W-:Y:S01]  /*1c40*/  @UP0 UIMAD.WIDE.U32 UR28, UR16, UR4, URZ ;  /* 0x00000004101c02a5 */ /* 0x000fe2000f8e003f */
[----:B------:R-:W-:Y:S01]  /*1c50*/  IMAD.SHL.U32 R243, R28, 0x40, RZ ;  /* 0x000000401cf37824 */ /* 0x000fe200078e00ff */
[----:B------:R-:W-:Y:S01]  /*1c60*/  SHF.R.S32.HI R29, RZ, 0x1f, R28 ;  /* 0x0000001fff1d7819 */ /* 0x000fe2000001141c */
[----:B------:R-:W-:Y:S01]  /*1c70*/  IMAD.IADD R166, R2, 0x1, -R166 ;  /* 0x0000000102a67824 */ /* 0x000fe200078e0aa6 */
[----:B------:R-:W-:Y:S01]  /*1c80*/  @UP0 UIMAD UR22, UR16, UR5, UR29 ;  /* 0x00000005101602a4 */ /* 0x000fe2000f8e021d */
[----:B------:R-:W-:Y:S01]  /*1c90*/  LEA.HI R23, R3, R2, RZ, 0x4 ;  /* 0x0000000203177211 */ /* 0x000fe200078f20ff */
[----:B------:R-:W-:Y:S01]  /*1ca0*/  @!UP0 USHF.R.S32.HI UR16, URZ, 0x1f, UR17 ;  /* 0x0000001f3f108899 */ /* 0x000fe20008011411 */
[----:B------:R-:W-:Y:S01]  /*1cb0*/  IMAD.SHL.U32 R244, R166, 0x8, RZ ;  /* 0x00000008a6f47824 */ /* 0x000fe200078e00ff */
[----:B------:R-:W-:Y:S01]  /*1cc0*/  LOP3.LUT R243, R243, 0x1c0, RZ, 0xc0, !PT ;  /* 0x000001c0f3f37812 */ /* 0x000fe200078ec0ff */
[----:B------:R-:W-:Y:S01]  /*1cd0*/  ULDC.64 UR4, c[0x0][0x178] ;  /* 0x00005e0000047ab9 */ /* 0x000fe20000000a00 */
[----:B------:R-:W-:Y:S01]  /*1ce0*/  IMAD R164, R29, c[0x0][0x198], RZ ;  /* 0x000066001da47a24 */ /* 0x000fe200078e02ff */
[----:B------:R-:W-:Y:S01]  /*1cf0*/  @!UP0 UIMAD UR16, UR16, UR4, URZ ;  /* 0x00000004101082a4 */ /* 0x000fe2000f8e023f */
[--C-:B------:R-:W-:Y:S01]  /*1d00*/  LOP3.LUT R5, R243, 0x38, R244.reuse, 0xf8, !PT ;  /* 0x00000038f3057812 */ /* 0x100fe200078ef8f4 */
[----:B------:R-:W-:Y:S01]  /*1d10*/  @!UP0 UIMAD.WIDE.U32 UR30, UR17, UR4, URZ ;  /* 0x00000004111e82a5 */ /* 0x000fe2000f8e003f */
[----:B------:R-:W-:Y:S01]  /*1d20*/  SHF.R.U32.HI R243, RZ, 0x3, R243 ;  /* 0x00000003fff37819 */ /* 0x000fe200000116f3 */
[----:B------:R-:W-:Y:S01]  /*1d30*/  @!UP0 UIMAD UR5, UR17, UR5, UR16 ;  /* 0x00000005110582a4 */ /* 0x000fe2000f8e0210 */
[C---:B------:R-:W-:Y:S01]  /*1d40*/  IADD3 R8, P0, R244.reuse, UR26, RZ ;  /* 0x0000001af4087c10 */ /* 0x040fe2000ff1e0ff */
[----:B------:R-:W-:Y:S01]  /*1d50*/  UIADD3 UR16, -UR12, UR14, URZ ;  /* 0x0000000e0c107290 */ /* 0x000fe2000fffe13f */
[----:B------:R-:W-:Y:S01]  /*1d60*/  LOP3.LUT R243, R5, R243, RZ, 0x3c, !PT ;  /* 0x000000f305f37212 */ /* 0x000fe200078e3cff */
[----:B------:R-:W-:Y:S01]  /*1d70*/  @!UP0 UIADD3 UR22, UR31, UR5, URZ ;  /* 0x000000051f168290 */ /* 0x000fe2000fffe03f */
[----:B------:R-:W-:Y:S01]  /*1d80*/  SHF.R.S32.HI R5, RZ, 0x1f, R244 ;  /* 0x0000001fff057819 */ /* 0x000fe200000114f4 */
[----:B------:R-:W-:Y:S01]  /*1d90*/  @!UP0 UMOV UR28, UR30 ;  /* 0x0000001e001c8c82 */ /* 0x000fe20008000000 */
[----:B------:R-:W-:Y:S01]  /*1da0*/  LOP3.LUT R243, R243, 0xfffffe00, R6, 0xf8, !PT ;  /* 0xfffffe00f3f37812 */ /* 0x000fe200078ef806 */
[----:B------:R-:W-:Y:S01]  /*1db0*/  ULDC.64 UR4, c[0x0][0x1a8] ;  /* 0x00006a0000047ab9 */ /* 0x000fe20000000a00 */
[C---:B------:R-:W-:Y:S01]  /*1dc0*/  IADD3.X R9, R5.reuse, UR24, RZ, P0, !PT ;  /* 0x0000001805097c10 */ /* 0x040fe200087fe4ff */
[----:B------:R-:W-:Y:S01]  /*1dd0*/  UIMAD UR4, UR23, UR4, URZ ;  /* 0x00000004170472a4 */ /* 0x000fe2000f8e023f */
[----:B------:R-:W-:Y:S01]  /*1de0*/  IADD3 R16, P0, R244, UR28, RZ ;  /* 0x0000001cf4107c10 */ /* 0x000fe2000ff1e0ff */
[----:B------:R-:W-:Y:S01]  /*1df0*/  IMAD R164, R28, c[0x0][0x19c], R164 ;  /* 0x000067001ca47a24 */ /* 0x000fe200078e02a4 */
[----:B------:R-:W-:Y:S01]  /*1e00*/  IADD3 R14, P1, R244, R14, RZ ;  /* 0x0000000ef40e7210 */ /* 0x000fe20007f3e0ff */
[----:B------:R-:W-:Y:S01]  /*1e10*/  IMAD.WIDE.U32 R10, R10, c[0x0][0x1b8], R8 ;  /* 0x00006e000a0a7a25 */ /* 0x000fe200078e0008 */
[----:B------:R-:W-:Y:S01]  /*1e20*/  IADD3.X R17, R5, UR22, RZ, P0, !PT ;  /* 0x0000001605117c10 */ /* 0x000fe200087fe4ff */
[----:B------:R-:W-:Y:S01]  /*1e30*/  UIMAD UR4, UR15, UR5, UR4 ;  /* 0x000000050f0472a4 */ /* 0x000fe2000f8e0204 */
[C---:B------:R-:W-:Y:S01]  /*1e40*/  IADD3 R6, P0, R28.reuse, UR11, RZ ;  /* 0x0000000b1c067c10 */ /* 0x040fe2000ff1e0ff */
[----:B------:R-:W-:Y:S01]  /*1e50*/  IMAD.U32 R8, RZ, RZ, UR15 ;  /* 0x0000000fff087e24 */ /* 0x000fe2000f8e00ff */
[----:B------:R-:W-:Y:S01]  /*1e60*/  LOP3.LUT R19, R23, 0xfffffff0, RZ, 0xc0, !PT ;  /* 0xfffffff017137812 */ /* 0x000fe200078ec0ff */
[----:B------:R-:W-:Y:S01]  /*1e70*/  IMAD.X R15, R5, 0x1, R0, P1 ;  /* 0x00000001050f7824 */ /* 0x000fe200008e0600 */
[----:B------:R-:W-:Y:S01]  /*1e80*/  IADD3.X R202, R29, UR10, RZ, P0, !PT ;  /* 0x0000000a1dca7c10 */ /* 0x000fe200087fe4ff */
[----:B------:R-:W-:Y:S01]  /*1e90*/  IMAD.IADD R5, R11, 0x1, R4 ;  /* 0x000000010b057824 */ /* 0x000fe200078e0204 */
[----:B------:R-:W-:Y:S01]  /*1ea0*/  ISETP.GE.AND P0, PT, R28, UR16, PT ;  /* 0x000000101c007c0c */ /* 0x000fe2000bf06270 */
[----:B------:R-:W-:Y:S01]  /*1eb0*/  IMAD.WIDE.U32 R8, R8, c[0x0][0x1a8], R16 ;  /* 0x00006a0008087a25 */ /* 0x000fe200078e0010 */
[----:B------:R-:W-:Y:S01]  /*1ec0*/  LEA.HI R3, R3, R2, RZ, 0x5 ;  /* 0x0000000203037211 */ /* 0x000fe200078f28ff */
[----:B------:R-:W-:Y:S01]  /*1ed0*/  BSSY B0, `(.L_x_1454) ;  /* 0x000001e000007945 */ /* 0x000fe20003800000 */
[----:B------:R-:W-:Y:S01]  /*1ee0*/  SHF.R.S32.HI R23, RZ, 0x4, R23 ;  /* 0x00000004ff177819 */ /* 0x000fe20000011417 */
[----:B------:R-:W-:Y:S01]  /*1ef0*/  IMAD R202, R202, c[0x0][0x1a0], RZ ;  /* 0x00006800caca7a24 */ /* 0x000fe200078e02ff */
[----:B------:R-:W-:Y:S01]  /*1f00*/  IADD3 R11, R9, UR4, RZ ;  /* 0x00000004090b7c10 */ /* 0x000fe2000fffe0ff */
[----:B------:R-:W-:-:S02]  /*1f10*/  IMAD.MOV.U32 R4, RZ, RZ, R10 ;  /* 0x000000ffff047224 */ /* 0x000fc400078e000a */
[----:B------:R-:W-:Y:S02]  /*1f20*/  IMAD R202, R6, c[0x0][0x1a4], R202 ;  /* 0x0000690006ca7a24 */ /* 0x000fe400078e02ca */
[----:B------:R-:W-:-:S04]  /*1f30*/  IMAD.WIDE.U32 R14, R28, c[0x0][0x198], R14 ;  /* 0x000066001c0e7a25 */ /* 0x000fc800078e000e */
[----:B------:R-:W-:Y:S01]  /*1f40*/  IMAD.WIDE.U32 R6, R6, c[0x0][0x1a0], R4 ;  /* 0x0000680006067a25 */ /* 0x000fe200078e0004 */
[----:B------:R-:W-:-:S03]  /*1f50*/  SHF.R.S32.HI R5, RZ, 0x5, R3 ;  /* 0x00000005ff057819 */ /* 0x000fc60000011403 */
[----:B-1----:R-:W-:-:S04]  /*1f60*/  IMAD.WIDE R12, R12, 0x40, R28 ;  /* 0x000000400c0c7825 */ /* 0x002fc800078e021c */
[----:B------:R-:W-:Y:S02]  /*1f70*/  IMAD.IADD R164, R15, 0x1, R164 ;  /* 0x000000010fa47824 */ /* 0x000fe400078e02a4 */
[----:B------:R-:W-:Y:S02]  /*1f80*/  IMAD.MOV.U32 R165, RZ, RZ, R14 ;  /* 0x000000ffffa57224 */ /* 0x000fe400078e000e */
[----:B------:R-:W-:Y:S02]  /*1f90*/  IMAD.IADD R19, R2, 0x1, -R19 ;  /* 0x0000000102137824 */ /* 0x000fe400078e0a13 */
        /* <DEDUP_REMOVED lines=17> */
.L_x_1455:
[----:B------:R-:W-:Y:S05]  /*20b0*/  BSYNC B0 ;  /* 0x0000000000007941 */ /* 0x000fea0003800000 */
.L_x_1454:
        /* <DEDUP_REMOVED lines=21> */
.L_x_1457:
[----:B------:R-:W-:Y:S05]  /*2210*/  BSYNC B0 ;  /* 0x0000000000007941 */ /* 0x000fea0003800000 */
.L_x_1456:
        /* <DEDUP_REMOVED lines=21> */
.L_x_1459:
[----:B------:R-:W-:Y:S05]  /*2370*/  BSYNC B0 ;  /* 0x0000000000007941 */ /* 0x000fea0003800000 */
.L_x_1458:
        /* <DEDUP_REMOVED lines=20> */
.L_x_1461:
[----:B------:R-:W-:Y:S05]  /*24c0*/  BSYNC B0 ;  /* 0x0000000000007941 */ /* 0x000fea0003800000 */
.L_x_1460:
[----:B------:R-:W-:Y:S01]  /*24d0*/  UIADD3 UR15, UR6, -0x1, URZ ;  /* 0xffffffff060f7890 */ /* 0x000fe2000fffe03f */
[----:B------:R-:W-:Y:S01]  /*24e0*/  SHF.R.S32.HI R0, RZ, 0x1f, R19 ;  /* 0x0000001fff007819 */ /* 0x000fe20000011413 */
[----:B------:R-:W-:Y:S01]  /*24f0*/  BSSY B0, `(.L_x_1462) ;  /* 0x0000013000007945 */ /* 0x000fe20003800000 */
[----:B------:R-:W-:Y:S01]  /*2500*/  LOP3.LUT R25, R3, 0xffffffe0, RZ, 0xc0, !PT ;  /* 0xffffffe003197812 */ /* 0x000fe200078ec0ff */
[----:B------:R-:W-:Y:S01]  /*2510*/  USHF.L.U32 UR25, UR15, 0x8, URZ ;  /* 0x000000080f197899 */ /* 0x000fe2000800063f */
[----:B------:R-:W-:-:S03]  /*2520*/  LEA.HI R0, R0, R19, RZ, 0x3 ;  /* 0x0000001300007211 */ /* 0x000fc600078f18ff */
[----:B------:R-:W-:Y:S01]  /*2530*/  UIADD3 UR26, -UR25, UR13, URZ ;  /* 0x0000000d191a7290 */ /* 0x000fe2000fffe13f */
[----:B------:R-:W-:Y:S01]  /*2540*/  LOP3.LUT R3, R0, 0xfffffff8, RZ, 0xc0, !PT ;  /* 0xfffffff800037812 */ /* 0x000fe200078ec0ff */
[----:B------:R-:W-:-:S04]  /*2550*/  IMAD.IADD R25, R2, 0x1, -R25 ;  /* 0x0000000102197824 */ /* 0x000fc800078e0a19 */
[----:B------:R-:W-:Y:S01]  /*2560*/  ISETP.GE.AND P0, PT, R28, UR26, PT ;  /* 0x0000001a1c007c0c */ /* 0x000fe2000bf06270 */
[----:B------:R-:W-:-:S12]  /*2570*/  IMAD.IADD R19, R19, 0x1, -R3 ;  /* 0x0000000113137824 */ /* 0x000fd800078e0a03 */
        /* <DEDUP_REMOVED lines=10> */
.L_x_1463:
[----:B------:R-:W-:Y:S05]  /*2620*/  BSYNC B0 ;  /* 0x0000000000007941 */ /* 0x000fea0003800000 */
.L_x_1462:
        /* <DEDUP_REMOVED lines=10> */
[----:B------:R-:W-:Y:S02]  /*26d0*/  IADD3.X R3, R164, UR22, RZ, P0, !PT ;  /* 0x00000016a4037c10 */ /* 0x000fe400087fe4ff */
[----:B-1----:R-:W-:-:S04]  /*26e0*/  LEA R8, P0, R4, c[0x0][0x168], 0x1 ;  /* 0x00005a0004087a11 */ /* 0x002fc800078008ff */
[----:B------:R-:W-:-:S05]  /*26f0*/  LEA.HI.X R9, R4, c[0x0][0x16c], R3, 0x1, P0 ;  /* 0x00005b0004097a11 */ /* 0x000fca00000f0c03 */
[----:B------:R-:W-:Y:S01]  /*2700*/  @!PT LDS RZ, [RZ] ;  /* 0x00000000fffff984 */ /* 0x000fe20000000800 */
[----:B------:R-:W-:Y:S01]  /*2710*/  @!PT LDS RZ, [RZ] ;  /* 0x00000000fffff984 */ /* 0x000fe20000000800 */
[----:B------:R-:W-:Y:S01]  /*2720*/  @!PT LDS RZ, [RZ] ;  /* 0x00000000fffff984 */ /* 0x000fe20000000800 */
[----:B------:R1:W-:Y:S04]  /*2730*/  LDGSTS.E.BYPASS.LTC128B.128 [R243+0x2800], [R8.64] ;  /* 0x0280000008f37fae */ /* 0x0003e8000b901d54 */
.L_x_1465:
[----:B------:R-:W-:Y:S05]  /*2740*/  BSYNC B0 ;  /* 0x0000000000007941 */ /* 0x000fea0003800000 */
.L_x_1464:
        /* <DEDUP_REMOVED lines=17> */
.L_x_1467:
[----:B------:R-:W-:Y:S05]  /*2860*/  BSYNC B0 ;  /* 0x0000000000007941 */ /* 0x000fea0003800000 */
.L_x_1466:
[----:B------:R-:W-:Y:S01]  /*2870*/  ISETP.GE.AND P0, PT, R20, UR26, PT ;  /* 0x0000001a14007c0c */ /* 0x000fe2000bf06270 */
[----:B------:R-:W-:-:S12]  /*2880*/  BSSY B0, `(.L_x_1468) ;  /* 0x0000012000007945 */ /* 0x000fd80003800000 */
[----:B------:R-:W-:Y:S05]  /*2890*/  @P0 BRA `(.L_x_1469) ;  /* 0x0000010000000947 */ /* 0x000fea0003800000 */
[----:B------:R-:W-:-:S13]  /*28a0*/  ISETP.GE.AND P0, PT, R244, c[0x0][0x220], PT ;  /* 0x00008800f4007a0c */ /* 0x000fda0003f06270 */
[----:B------:R1:W-:Y:S01]  /*28b0*/  @P0 STS.128 [R243+0x3800], RZ ;  /* 0x003800fff3000388 */ /* 0x0003e20000000c00 */
[----:B------:R-:W-:Y:S05]  /*28c0*/  @P0 BRA `(.L_x_1469) ;  /* 0x000000d000000947 */ /* 0x000fea0003800000 */
[----:B-1----:R-:W-:Y:S01]  /*28d0*/  MOV R8, R165 ;  /* 0x000000a500087202 */ /* 0x002fe20000000f00 */
        /* <DEDUP_REMOVED lines=12> */
.L_x_1469:
[----:B------:R-:W-:Y:S05]  /*29a0*/  BSYNC B0 ;  /* 0x0000000000007941 */ /* 0x000fea0003800000 */
.L_x_1468:
        /* <DEDUP_REMOVED lines=18> */
.L_x_1471:
[----:B------:R-:W-:Y:S05]  /*2ad0*/  BSYNC B0 ;  /* 0x0000000000007941 */ /* 0x000fea0003800000 */
.L_x_1470:
[----:B--2---:R-:W-:Y:S01]  /*2ae0*/  IADD3 R17, R28, 0x50, RZ ;  /* 0x000000501c117810 */ /* 0x004fe20007ffe0ff */
[----:B------:R-:W-:Y:S03]  /*2af0*/  BSSY B0, `(.L_x_1472) ;  /* 0x0000013000007945 */ /* 0x000fe60003800000 */
[----:B------:R-:W-:-:S13]  /*2b00*/  ISETP.GE.AND P0, PT, R17, UR26, PT ;  /* 0x0000001a11007c0c */ /* 0x000fda000bf06270 */
        /* <DEDUP_REMOVED lines=17> */
.L_x_1473:
[----:B------:R-:W-:Y:S05]  /*2c20*/  BSYNC B0 ;  /* 0x0000000000007941 */ /* 0x000fea0003800000 */
.L_x_1472:
[----:B------:R-:W-:Y:S01]  /*2c30*/  IADD3 R16, R28, 0x60, RZ ;  /* 0x000000601c107810 */ /* 0x000fe20007ffe0ff */
        /* <DEDUP_REMOVED lines=19> */
.L_x_1475:
[----:B------:R-:W-:Y:S05]  /*2d70*/  BSYNC B0 ;  /* 0x0000000000007941 */ /* 0x000fea0003800000 */
.L_x_1474:
        /* <DEDUP_REMOVED lines=20> */
.L_x_1477:
[----:B------:R-:W-:Y:S05]  /*2ec0*/  BSYNC B0 ;  /* 0x0000000000007941 */ /* 0x000fea0003800000 */
.L_x_1476:
        /* <DEDUP_REMOVED lines=18> */
.L_x_1479:
[----:B------:R-:W-:Y:S05]  /*2ff0*/  BSYNC B0 ;  /* 0x0000000000007941 */ /* 0x000fea0003800000 */
.L_x_1478:
        /* <DEDUP_REMOVED lines=20> */
.L_x_1481:
[----:B------:R-:W-:Y:S05]  /*3140*/  BSYNC B0 ;  /* 0x0000000000007941 */ /* 0x000fea0003800000 */
.L_x_1480:
        /* <DEDUP_REMOVED lines=20> */
.L_x_1483:
[----:B------:R-:W-:Y:S05]  /*3290*/  BSYNC B0 ;  /* 0x0000000000007941 */ /* 0x000fea0003800000 */
.L_x_1482:
[----:B-1----:R-:W-:Y:S01]  /*32a0*/  IADD3 R11, R28, 0xb0, RZ ;  /* 0x000000b01c0b7810 */ /* 0x002fe20007ffe0ff */
[----:B------:R-:W-:Y:S03]  /*32b0*/  BSSY B0, `(.L_x_1484) ;  /* 0x0000013000007945 */ /* 0x000fe60003800000 */
[----:B------:R-:W-:-:S13]  /*32c0*/  ISETP.GE.AND P0, PT, R11, UR26, PT ;  /* 0x0000001a0b007c0c */ /* 0x000fda000bf06270 */
[----:B------:R-:W-:Y:S05]  /*32d0*/  @P0 BRA `(.L_x_1485) ;  /* 0x0000010000000947 */ /* 0x000fea0003800000 */
[----:B------:R-:W-:-:S13]  /*32e0*/  ISETP.GE.AND P0, PT, R244, c[0x0][0x220], PT ;  /* 0x00008800f4007a0c */ /* 0x000fda0003f06270 */
[----:B------:R1:W-:Y:S01]  /*32f0*/  @P0 STS.128 [R243+0x7800], RZ ;  /* 0x007800fff3000388 */ /* 0x0003e20000000c00 */
[----:B------:R-:W-:Y:S05]  /*3300*/  @P0 BRA `(.L_x_1485) ;  /* 0x000000d000000947 */ /* 0x000fea0003800000 */
[----:B------:R-:W-:Y:S01]  /*3310*/  MOV R8, R165 ;  /* 0x000000a500087202 */ /* 0x000fe20000000f00 */
        /* <DEDUP_REMOVED lines=12> */
.L_x_1485:
[----:B------:R-:W-:Y:S05]  /*33e0*/  BSYNC B0 ;  /* 0x0000000000007941 */ /* 0x000fea0003800000 */
.L_x_1484:
        /* <DEDUP_REMOVED lines=20> */
.L_x_1487:
[----:B------:R-:W-:Y:S05]  /*3530*/  BSYNC B0 ;  /* 0x0000000000007941 */ /* 0x000fea0003800000 */
.L_x_1486:
        /* <DEDUP_REMOVED lines=20> */
.L_x_1489:
[----:B------:R-:W-:Y:S05]  /*3680*/  BSYNC B0 ;  /* 0x0000000000007941 */ /* 0x000fea0003800000 */
.L_x_1488:
        /* <DEDUP_REMOVED lines=20> */
.L_x_1491:
[----:B------:R-:W-:Y:S05]  /*37d0*/  BSYNC B0 ;  /* 0x0000000000007941 */ /* 0x000fea0003800000 */
.L_x_1490:
        /* <DEDUP_REMOVED lines=20> */
.L_x_1493:
[----:B------:R-:W-:Y:S05]  /*3920*/  BSYNC B0 ;  /* 0x0000000000007941 */ /* 0x000fea0003800000 */
.L_x_1492:
[----:B------:R-:W0:Y:S01]  /*3930*/  LDGDEPBAR ;  /* 0x00000000000079af */ /* 0x000e220000000000 */
[----:B------:R-:W-:Y:S01]  /*3940*/  IMAD.SHL.U32 R241, R166, 0x40, RZ ;  /* 0x00000040a6f17824 */ /* 0x000fe200078e00ff */
[----:B-1----:R-:W-:Y:S01]  /*3950*/  LEA.HI R26, R23, R23, RZ, 0x1 ;  /* 0x00000017171a7211 */ /* 0x002fe200078f08ff */
[C---:B------:R-:W-:Y:S01]  /*3960*/  IMAD.SHL.U32 R4, R28.reuse, 0x8, RZ ;  /* 0x000000081c047824 */ /* 0x040fe200078e00ff */
[----:B------:R-:W-:Y:S01]  /*3970*/  ISETP.GE.AND P1, PT, R28, UR26, PT ;  /* 0x0000001a1c007c0c */ /* 0x000fe2000bf26270 */
[----:B------:R-:W-:Y:S01]  /*3980*/  IMAD.SHL.U32 R0, R0, 0x40, RZ ;  /* 0x0000004000007824 */ /* 0x000fe200078e00ff */
[----:B------:R-:W-:Y:S01]  /*3990*/  LOP3.LUT R241, R241, 0x1c0, RZ, 0xc0, !PT ;  /* 0x000001c0f1f17812 */ /* 0x000fe200078ec0ff */
[----:B------:R-:W-:Y:S01]  /*39a0*/  IMAD.U32 R167, RZ, RZ, UR14 ;  /* 0x0000000effa77e24 */ /* 0x000fe2000f8e00ff */
[----:B------:R-:W-:Y:S01]  /*39b0*/  LOP3.LUT R26, R26, 0xfffffffe, RZ, 0xc0, !PT ;  /* 0xfffffffe1a1a7812 */ /* 0x000fe200078ec0ff */
[----:B------:R-:W-:Y:S01]  /*39c0*/  IMAD.SHL.U32 R2, R2, 0x2, RZ ;  /* 0x0000000202027824 */ /* 0x000fe200078e00ff */
[----:B------:R-:W-:Y:S01]  /*39d0*/  LOP3.LUT R4, R241, 0x8, R4, 0xf8, !PT ;  /* 0x00000008f1047812 */ /* 0x000fe200078ef804 */
[----:B------:R-:W-:Y:S01]  /*39e0*/  IMAD.MOV.U32 R236, RZ, RZ, 0x10 ;  /* 0x00000010ffec7424 */ /* 0x000fe200078e00ff */
[----:B------:R-:W-:Y:S01]  /*39f0*/  SHF.R.U32.HI R241, RZ, 0x3, R241 ;  /* 0x00000003fff17819 */ /* 0x000fe200000116f1 */
[----:B------:R-:W-:Y:S01]  /*3a00*/  IMAD.IADD R23, R23, 0x1, -R26 ;  /* 0x0000000117177824 */ /* 0x000fe200078e0a1a */
[----:B------:R-:W-:Y:S01]  /*3a10*/  SHF.R.S32.HI R24, RZ, 0x1f, R25 ;  /* 0x0000001fff187819 */ /* 0x000fe20000011419 */
[----:B------:R-:W-:Y:S01]  /*3a20*/  BSSY B0, `(.L_x_1494) ;  /* 0x0000027000007945 */ /* 0x000fe20003800000 */
[----:B------:R-:W-:Y:S01]  /*3a30*/  LOP3.LUT R241, R4, R241, RZ, 0x3c, !PT ;  /* 0x000000f104f17212 */ /* 0x000fe200078e3cff */
[----:B------:R-:W-:Y:S01]  /*3a40*/  IMAD.SHL.U32 R4, R19, 0x40, RZ ;  /* 0x0000004013047824 */ /* 0x000fe200078e00ff */
[----:B------:R-:W-:-:S02]  /*3a50*/  LEA.HI R24, R24, R25, RZ, 0x2 ;  /* 0x0000001918187211 */ /* 0x000fc400078f10ff */
[----:B------:R-:W-:Y:S01]  /*3a60*/  LOP3.LUT R0, R0, 0xfffffe00, RZ, 0xc0, !PT ;  /* 0xfffffe0000007812 */ /* 0x000fe200078ec0ff */
[C---:B------:R-:W-:Y:S01]  /*3a70*/  IMAD R241, R23.reuse, 0x200, R241 ;  /* 0x0000020017f17824 */ /* 0x040fe200078e02f1 */
[----:B------:R-:W-:Y:S01]  /*3a80*/  LOP3.LUT R4, R4, 0x1c0, RZ, 0xc0, !PT ;  /* 0x000001c004047812 */ /* 0x000fe200078ec0ff */
[----:B------:R-:W-:Y:S01]  /*3a90*/  IMAD.SHL.U32 R23, R23, 0x8, RZ ;  /* 0x0000000817177824 */ /* 0x000fe200078e00ff */
[----:B------:R-:W-:-:S04]  /*3aa0*/  DEPBAR.LE SB0, 0x0 ;  /* 0x000080000000791a */ /* 0x000fc80000000000 */
[----:B------:R-:W-:Y:S01]  /*3ab0*/  BAR.SYNC.DEFER_BLOCKING 0x0 ;  /* 0x0000000000007b1d */ /* 0x000fe20000010000 */
[----:B------:R-:W-:Y:S01]  /*3ac0*/  LOP3.LUT R23, R4, 0x8, R23, 0xf8, !PT ;  /* 0x0000000804177812 */ /* 0x000fe200078ef817 */
[C---:B------:R-:W-:Y:S01]  /*3ad0*/  IMAD R242, R5.reuse, 0x400, R0 ;  /* 0x0000040005f27824 */ /* 0x040fe200078e0200 */
[----:B------:R-:W-:Y:S02]  /*3ae0*/  SHF.R.U32.HI R4, RZ, 0x3, R4 ;  /* 0x00000003ff047819 */ /* 0x000fe40000011604 */
[----:B------:R-:W-:Y:S02]  /*3af0*/  LEA R25, R5, UR12, 0x4 ;  /* 0x0000000c05197c11 */ /* 0x000fe4000f8e20ff */
[----:B------:R-:W-:Y:S02]  /*3b00*/  SHF.R.S32.HI R24, RZ, 0x2, R24 ;  /* 0x00000002ff187819 */ /* 0x000fe40000011418 */
[----:B------:R-:W-:Y:S02]  /*3b10*/  LOP3.LUT R4, R23, R4, RZ, 0x3c, !PT ;  /* 0x0000000417047212 */ /* 0x000fe400078e3cff */
[----:B------:R-:W-:-:S02]  /*3b20*/  LEA R177, P0, R6, c[0x0][0x170], 0x1 ;  /* 0x00005c0006b17a11 */ /* 0x000fc400078008ff */
[----:B------:R-:W-:Y:S01]  /*3b30*/  IADD3 R24, R25, 0x1, R24 ;  /* 0x0000000119187810 */ /* 0x000fe20007ffe018 */
[----:B------:R-:W-:Y:S01]  /*3b40*/  IMAD.IADD R242, R4, 0x1, R242 ;  /* 0x0000000104f27824 */ /* 0x000fe200078e02f2 */
[----:B------:R-:W-:Y:S02]  /*3b50*/  LEA.HI.X R5, R6, c[0x0][0x174], R203, 0x1, P0 ;  /* 0x00005d0006057a11 */ /* 0x000fe400000f0ccb */
[----:B------:R-:W-:Y:S01]  /*3b60*/  IADD3 R167, R24, UR13, -R167 ;  /* 0x0000000d18a77c10 */ /* 0x000fe2000fffe8a7 */
[----:B------:R-:W-:Y:S01]  /*3b70*/  IMAD.SHL.U32 R242, R242, 0x2, RZ ;  /* 0x00000002f2f27824 */ /* 0x000fe200078e00ff */
[----:B------:R-:W-:Y:S01]  /*3b80*/  LOP3.LUT P2, RZ, R166, 0x2, RZ, 0xc0, !PT ;  /* 0x00000002a6ff7812 */ /* 0x000fe2000784c0ff */
[----:B------:R-:W-:Y:S01]  /*3b90*/  IMAD.MOV.U32 R176, RZ, RZ, R5 ;  /* 0x000000ffffb07224 */ /* 0x000fe200078e0005 */
[----:B------:R-:W-:Y:S02]  /*3ba0*/  LOP3.LUT R4, R4, R0, RZ, 0xfc, !PT ;  /* 0x0000000004047212 */ /* 0x000fe400078efcff */
[----:B------:R-:W-:Y:S01]  /*3bb0*/  LOP3.LUT R2, R2, 0x6, RZ, 0xc0, !PT ;  /* 0x0000000602027812 */ /* 0x000fe200078ec0ff */
[----:B------:R1:W-:Y:S01]  /*3bc0*/  @P1 STS.128 [R243+0xa000], RZ ;  /* 0x00a000fff3001388 */ /* 0x0003e20000000c00 */
[----:B------:R-:W-:-:S02]  /*3bd0*/  SEL R0, R236, 0xfffffff0, !P2 ;  /* 0xfffffff0ec007807 */ /* 0x000fc40005000000 */
[----:B------:R-:W-:Y:S01]  /*3be0*/  IADD3 R167, R167, c[0x0][0x2e8], RZ ;  /* 0x0000ba00a7a77a10 */ /* 0x000fe20007ffe0ff */
        /* <DEDUP_REMOVED lines=10> */
.L_x_1495:
[----:B------:R-:W-:Y:S05]  /*3c90*/  BSYNC B0 ;  /* 0x0000000000007941 */ /* 0x000fea0003800000 */
.L_x_1494:
        /* <DEDUP_REMOVED lines=19> */
.L_x_1497:
[----:B------:R-:W-:Y:S05]  /*3dd0*/  BSYNC B0 ;  /* 0x0000000000007941 */ /* 0x000fea0003800000 */
.L_x_1496:
        /* <DEDUP_REMOVED lines=16> */
.L_x_1499:
[----:B------:R-:W-:Y:S05]  /*3ee0*/  BSYNC B0 ;  /* 0x0000000000007941 */ /* 0x000fea0003800000 */
.L_x_1498:
        /* <DEDUP_REMOVED lines=18> */
.L_x_1501:
[----:B------:R-:W-:Y:S05]  /*4010*/  BSYNC B0 ;  /* 0x0000000000007941 */ /* 0x000fea0003800000 */
.L_x_1500:
        /* <DEDUP_REMOVED lines=16> */
.L_x_1503:
[----:B------:R-:W-:Y:S05]  /*4120*/  BSYNC B0 ;  /* 0x0000000000007941 */ /* 0x000fea0003800000 */
.L_x_1502:
        /* <DEDUP_REMOVED lines=18> */
.L_x_1505:
[----:B------:R-:W-:Y:S05]  /*4250*/  BSYNC B0 ;  /* 0x0000000000007941 */ /* 0x000fea0003800000 */
.L_x_1504:
        /* <DEDUP_REMOVED lines=18> */
.L_x_1507:
[----:B------:R-:W-:Y:S05]  /*4380*/  BSYNC B0 ;  /* 0x0000000000007941 */ /* 0x000fea0003800000 */
.L_x_1506:
        /* <DEDUP_REMOVED lines=18> */
.L_x_1509:
[----:B------:R-:W-:Y:S05]  /*44b0*/  BSYNC B0 ;  /* 0x0000000000007941 */ /* 0x000fea0003800000 */
.L_x_1508:
        /* <DEDUP_REMOVED lines=8> */
[----:B-1----:R-:W-:Y:S01]  /*4540*/  MOV R16, c[0x0][0x1a4] ;  /* 0x0000690000107a02 */ /* 0x002fe20000000f00 */
[----:B------:R-:W-:-:S03]  /*4550*/  IMAD.U32 R14, RZ, RZ, UR10 ;  /* 0x0000000aff0e7e24 */ /* 0x000fc6000f8e00ff */
[----:B------:R-:W-:-:S04]  /*4560*/  LEA R20, P0, R15, R177, 0x8 ;  /* 0x000000b10f147211 */ /* 0x000fc800078040ff */
[----:B------:R-:W-:-:S05]  /*4570*/  LEA.HI.X R21, R14, R176, R16, 0x8, P0 ;  /* 0x000000b00e157211 */ /* 0x000fca00000f4410 */
[----:B------:R-:W-:Y:S01]  /*4580*/  @!PT LDS RZ, [RZ] ;  /* 0x00000000fffff984 */ /* 0x000fe20000000800 */
[----:B------:R-:W-:Y:S01]  /*4590*/  @!PT LDS RZ, [RZ] ;  /* 0x00000000fffff984 */ /* 0x000fe20000000800 */
[----:B------:R-:W-:Y:S01]  /*45a0*/  @!PT LDS RZ, [RZ] ;  /* 0x00000000fffff984 */ /* 0x000fe20000000800 */
[----:B------:R1:W-:Y:S04]  /*45b0*/  LDGSTS.E.BYPASS.LTC128B.128 [R243+0xe000], [R20.64] ;  /* 0x0e00000014f37fae */ /* 0x0003e8000b901d54 */
.L_x_1511:
[----:B------:R-:W-:Y:S05]  /*45c0*/  BSYNC B0 ;  /* 0x0000000000007941 */ /* 0x000fea0003800000 */
.L_x_1510:
        /* <DEDUP_REMOVED lines=18> */
.L_x_1513:
[----:B------:R-:W-:Y:S05]  /*46f0*/  BSYNC B0 ;  /* 0x0000000000007941 */ /* 0x000fea0003800000 */
.L_x_1512:
        /* <DEDUP_REMOVED lines=18> */
.L_x_1515:
[----:B------:R-:W-:Y:S05]  /*4820*/  BSYNC B0 ;  /* 0x0000000000007941 */ /* 0x000fea0003800000 */
.L_x_1514:
        /* <DEDUP_REMOVED lines=18> */
.L_x_1517:
[----:B------:R-:W-:Y:S05]  /*4950*/  BSYNC B0 ;  /* 0x0000000000007941 */ /* 0x000fea0003800000 */
.L_x_1516:
        /* <DEDUP_REMOVED lines=18> */
.L_x_1519:
[----:B------:R-:W-:Y:S05]  /*4a80*/  BSYNC B0 ;  /* 0x0000000000007941 */ /* 0x000fea0003800000 */
.L_x_1518:
        /* <DEDUP_REMOVED lines=18> */
.L_x_1521:
[----:B------:R-:W-:Y:S05]  /*4bb0*/  BSYNC B0 ;  /* 0x0000000000007941 */ /* 0x000fea0003800000 */
.L_x_1520:
        /* <DEDUP_REMOVED lines=18> */
.L_x_1523:
[----:B------:R-:W-:Y:S05]  /*4ce0*/  BSYNC B0 ;  /* 0x0000000000007941 */ /* 0x000fea0003800000 */
.L_x_1522:
[----:B------:R-:W-:Y:S01]  /*4cf0*/  ISETP.GE.AND P0, PT, R3, UR26, PT ;  /* 0x0000001a03007c0c */ /* 0x000fe2000bf06270 */
[----:B------:R-:W-:Y:S01]  /*4d00*/  IMAD.MOV.U32 R3, RZ, RZ, 0x20 ;  /* 0x00000020ff037424 */ /* 0x000fe200078e00ff */
[----:B------:R-:W-:Y:S02]  /*4d10*/  BSSY B0, `(.L_x_1524) ;  /* 0x0000014000007945 */ /* 0x000fe40003800000 */
[----:B------:R-:W-:-:S05]  /*4d20*/  R2P PR, R19, 0x6 ;  /* 0x0000000613007804 */ /* 0x000fca0000000000 */
[----:B------:R-:W-:Y:S02]  /*4d30*/  SEL R236, R236, 0xfffffff0, !P1 ;  /* 0xfffffff0ecec7807 */ /* 0x000fe40004800000 */
[----:B------:R-:W-:Y:S02]  /*4d40*/  SEL R3, R3, 0xffffffe0, !P2 ;  /* 0xffffffe003037807 */ /* 0x000fe40005000000 */
        /* <DEDUP_REMOVED lines=16> */
.L_x_1525:
[----:B------:R-:W-:Y:S05]  /*4e50*/  BSYNC B0 ;  /* 0x0000000000007941 */ /* 0x000fea0003800000 */
.L_x_1524:
        /* <DEDUP_REMOVED lines=8> */
[----:B------:R-:W-:Y:S01]  /*4ee0*/  UISETP.GT.AND UP0, UPT, UR15, UR7, UPT ;  /* 0x000000070f00728c */ /* 0x000fe2000bf04270 */
[----:B-1----:R-:W1:Y:S01]  /*4ef0*/  LDSM.16.M88.4 R24, [R241+0x3000] ;  /* 0x00300000f118783b */ /* 0x002e620000000200 */
[C---:B------:R-:W-:Y:S01]  /*4f00*/  IADD3 R178, R167.reuse, 0x8, RZ ;  /* 0x00000008a7b27810 */ /* 0x040fe20007ffe0ff */
[----:B------:R-:W-:Y:S01]  /*4f10*/  IMAD R238, R236, 0x2, R240 ;  /* 0x00000002ecee7824 */ /* 0x000fe200078e02f0 */
[----:B------:R-:W-:Y:S01]  /*4f20*/  IMNMX R179, R167, UR13, PT ;  /* 0x0000000da7b37c17 */ /* 0x000fe2000b800200 */
[----:B------:R-:W-:Y:S01]  /*4f30*/  LDSM.16.M88.4 R152, [R200] ;  /* 0x00000000c898783b */ /* 0x000fe20000000200 */
[----:B------:R-:W-:-:S02]  /*4f40*/  PLOP3.LUT P3, PT, PT, PT, UP0, 0x80, 0x0 ;  /* 0x000000000000781c */ /* 0x000fc40003f6f008 */
[----:B------:R-:W-:Y:S01]  /*4f50*/  IMNMX R178, R178, UR13, PT ;  /* 0x0000000db2b27c17 */ /* 0x000fe2000b800200 */
        /* <DEDUP_REMOVED lines=77> */
[----:B------:R-:W-:-:S04]  /*5430*/  @P0 IADD3 R239, R144, -0x40, RZ ;  /* 0xffffffc090ef0810 */ /* 0x000fc80007ffe0ff */
        /* <DEDUP_REMOVED lines=13> */
[----:B------:R-:W-:Y:S01]  /*5510*/  HMMA.16816.F32.BF16 R120, R152, R158, R120 ;  /* 0x0000009e9878723c */ /* 0x000fe20000041878 */
[----:B------:R-:W1:Y:S01]  /*5520*/  LDSM.16.M88.4 R156, [R235+0x8000] ;  /* 0x00800000eb9c783b */ /* 0x000e620000000200 */
[C---:B------:R-:W-:Y:S02]  /*5530*/  IADD3 R225, R239.reuse, 0x6800, RZ ;  /* 0x00006800efe17810 */ /* 0x040fe40007ffe0ff */
[C---:B------:R-:W-:Y:S01]  /*5540*/  IADD3 R224, R239.reuse, 0x7000, RZ ;  /* 0x00007000efe07810 */ /* 0x040fe20007ffe0ff */
[----:B------:R-:W-:Y:S01]  /*5550*/  LDSM.16.M88.4 R196, [R166+0x1800] ;  /* 0x00180000a6c4783b */ /* 0x000fe20000000200 */
[----:B------:R-:W-:-:S02]  /*5560*/  IADD3 R167, R239, 0x7800, RZ ;  /* 0x00007800efa77810 */ /* 0x000fc40007ffe0ff */
        /* <DEDUP_REMOVED lines=159> */
[----:B------:R-:W-:Y:S01]  /*5f60*/  MOV R136, UR12 ;  /* 0x0000000c00887c02 */ /* 0x000fe20008000f00 */
[----:B------:R-:W-:Y:S01]  /*5f70*/  IMAD.U32 R137, RZ, RZ, UR13 ;  /* 0x0000000dff897e24 */ /* 0x000fe2000f8e00ff */
[----:B------:R-:W-:Y:S01]  /*5f80*/  MOV R138, UR28 ;  /* 0x0000001c008a7c02 */ /* 0x000fe20008000f00 */
[----:B------:R-:W-:Y:S01]  /*5f90*/  IMAD.U32 R139, RZ, RZ, UR29 ;  /* 0x0000001dff8b7e24 */ /* 0x000fe2000f8e00ff */
[----:B------:R-:W-:Y:S02]  /*5fa0*/  UIADD3 UR9, UR27, -UR9, URZ ;  /* 0x800000091b097290 */ /* 0x000fe4000fffe03f */
[----:B------:R1:W2:Y:S01]  /*5fb0*/  LDG.E R136, [R136.64] ;  /* 0x0000001488887981 */ /* 0x0002a2000c1e1900 */
[----:B------:R-:W-:-:S03]  /*5fc0*/  ULDC.64 UR12, c[0x0][0x198] ;  /* 0x00006600000c7ab9 */ /* 0x000fc60000000a00 */
[----:B------:R-:W2:Y:S01]  /*5fd0*/  LDG.E R0, [R138.64] ;  /* 0x000000148a007981 */ /* 0x000ea2000c1e1900 */
[----:B------:R-:W-:-:S04]  /*5fe0*/  UIMAD UR9, UR9, UR5, -0x100 ;  /* 0xffffff00090974a4 */ /* 0x000fc8000f8e0205 */
        /* <DEDUP_REMOVED lines=11> */
[----:B------:R-:W-:Y:S02]  /*60a0*/  IMAD R144, R144, c[0x0][0x180], RZ ;  /* 0x0000600090907a24 */ /* 0x000fe400078e02ff */
[----:B------:R-:W-:Y:S02]  /*60b0*/  IMAD.MOV.U32 R145, RZ, RZ, R136 ;  /* 0x000000ffff917224 */ /* 0x000fe400078e0088 */
[----:B------:R-:W-:-:S05]  /*60c0*/  IMAD R144, R0, c[0x0][0x184], R144 ;  /* 0x0000610000907a24 */ /* 0x000fca00078e0290 */
[----:B------:R-:W-:Y:S01]  /*60d0*/  IADD3 R144, R137, R144, RZ ;  /* 0x0000009089907210 */ /* 0x000fe20007ffe0ff */
[----:B------:R-:W-:Y:S05]  /*60e0*/  BRA `(.L_x_1528) ;  /* 0x0000004000007947 */ /* 0x000fea0003800000 */
.L_x_1527:
[----:B------:R-:W-:-:S04]  /*60f0*/  ULEA UR5, -UR4, URZ, 0x8 ;  /* 0x0000003f04057291 */ /* 0x000fc8000f8e413f */
[----:B------:R-:W-:Y:S02]  /*6100*/  USHF.R.S32.HI UR9, URZ, 0x1f, UR5 ;  /* 0x0000001f3f097899 */ /* 0x000fe40008011405 */
[----:B------:R-:W-:-:S04]  /*6110*/  MOV R145, UR5 ;  /* 0x0000000500917c02 */ /* 0x000fc80008000f00 */
[----:B------:R-:W-:Y:S02]  /*6120*/  MOV R144, UR9 ;  /* 0x0000000900907c02 */ /* 0x000fe40008000f00 */
.L_x_1528:
        /* <DEDUP_REMOVED lines=9> */
[-C--:B------:R-:W-:Y:S01]  /*61c0*/  @!P0 LEA R143, P1, R143, R165.reuse, 0x5 ;  /* 0x000000a58f8f8211 */ /* 0x080fe200078228ff */
[----:B------:R-:W-:Y:S01]  /*61d0*/  @!P0 IMAD.MOV.U32 R136, RZ, RZ, R165 ;  /* 0x000000ffff888224 */ /* 0x000fe200078e00a5 */
[----:B------:R1:W-:Y:S01]  /*61e0*/  @P0 STS.128 [R243+0x2000], RZ ;  /* 0x002000fff3000388 */ /* 0x0003e20000000c00 */
[----:B------:R-:W-:Y:S01]  /*61f0*/  @!P0 IMAD.MOV.U32 R137, RZ, RZ, R164 ;  /* 0x000000ffff898224 */ /* 0x000fe200078e00a4 */
[-C--:B------:R-:W-:Y:S01]  /*6200*/  @!P0 LEA.HI.X R142, R142, R164.reuse, R0, 0x5, P1 ;  /* 0x000000a48e8e8211 */ /* 0x080fe200008f2c00 */
[----:B------:R-:W-:Y:S01]  /*6210*/  IMAD.U32 R156, RZ, RZ, UR4 ;  /* 0x00000004ff9c7e24 */ /* 0x000fe2000f8e00ff */
[----:B------:R-:W-:Y:S01]  /*6220*/  @!P0 LEA R141, P1, R141, R165, 0x6 ;  /* 0x000000a58d8d8211 */ /* 0x000fe200078230ff */
[----:B------:R-:W-:Y:S02]  /*6230*/  IMAD.U32 R139, RZ, RZ, UR4 ;  /* 0x00000004ff8b7e24 */ /* 0x000fe4000f8e00ff */
[----:B------:R-:W-:Y:S01]  /*6240*/  @!P0 IMAD.WIDE.U32 R150, R150, 0x30, R136 ;  /* 0x0000003096968825 */ /* 0x000fe200078e0088 */
[----:B------:R-:W-:-:S02]  /*6250*/  @!P0 LEA.HI.X R140, R140, R164, R0, 0x6, P1 ;  /* 0x000000a48c8c8211 */ /* 0x000fc400008f3400 */
[----:B------:R-:W-:Y:S01]  /*6260*/  @!P0 LEA R139, P1, R139, R165, 0x7 ;  /* 0x000000a58b8b8211 */ /* 0x000fe200078238ff */
[----:B------:R-:W-:-:S04]  /*6270*/  @!P0 IMAD.WIDE.U32 R182, R182, 0x50, R136 ;  /* 0x00000050b6b68825 */ /* 0x000fc800078e0088 */
[----:B------:R-:W-:-:S04]  /*6280*/  @!P0 IMAD.WIDE.U32 R156, R156, 0x60, R136 ;  /* 0x000000609c9c8825 */ /* 0x000fc800078e0088 */
[----:B------:R-:W-:Y:S02]  /*6290*/  IMAD.U32 R136, RZ, RZ, UR4 ;  /* 0x00000004ff887e24 */ /* 0x000fe4000f8e00ff */
[----:B------:R-:W-:Y:S02]  /*62a0*/  IMAD.U32 R138, RZ, RZ, UR4 ;  /* 0x00000004ff8a7e24 */ /* 0x000fe4000f8e00ff */
[----:B------:R-:W-:Y:S02]  /*62b0*/  IMAD.U32 R180, RZ, RZ, UR4 ;  /* 0x00000004ffb47e24 */ /* 0x000fe4000f8e00ff */
[--C-:B------:R-:W-:Y:S01]  /*62c0*/  @!P0 IMAD.MOV.U32 R146, RZ, RZ, R165.reuse ;  /* 0x000000ffff928224 */ /* 0x100fe200078e00a5 */
[----:B------:R-:W-:Y:S01]  /*62d0*/  @!P0 LEA.HI.X R138, R138, R164, R0, 0x7, P1 ;  /* 0x000000a48a8a8211 */ /* 0x000fe200008f3c00 */
[----:B------:R-:W-:Y:S01]  /*62e0*/  @!P0 IMAD.MOV.U32 R147, RZ, RZ, R164 ;  /* 0x000000ffff938224 */ /* 0x000fe200078e00a4 */
[----:B------:R-:W-:Y:S01]  /*62f0*/  @!P0 IADD3 R149, P2, P1, R145, UR23, R165 ;  /* 0x0000001791958c10 */ /* 0x000fe2000f95e0a5 */
[----:B------:R-:W-:-:S02]  /*6300*/  IMAD.U32 R158, RZ, RZ, UR4 ;  /* 0x00000004ff9e7e24 */ /* 0x000fc4000f8e00ff */
[----:B------:R-:W-:Y:S01]  /*6310*/  IMAD.U32 R174, RZ, RZ, UR4 ;  /* 0x00000004ffae7e24 */ /* 0x000fe2000f8e00ff */
[----:B------:R-:W-:Y:S01]  /*6320*/  @!P0 IADD3.X R148, R144, UR22, R164, P2, P1 ;  /* 0x0000001690948c10 */ /* 0x000fe200097e24a4 */
[----:B------:R-:W-:Y:S01]  /*6330*/  IMAD.U32 R168, RZ, RZ, UR4 ;  /* 0x00000004ffa87e24 */ /* 0x000fe2000f8e00ff */
[C---:B------:R-:W-:Y:S01]  /*6340*/  @!P0 LEA R170, P1, R149.reuse, c[0x0][0x168], 0x1 ;  /* 0x00005a0095aa8a11 */ /* 0x040fe200078208ff */
[----:B------:R-:W-:Y:S02]  /*6350*/  IMAD.U32 R160, RZ, RZ, UR4 ;  /* 0x00000004ffa07e24 */ /* 0x000fe4000f8e00ff */
[----:B------:R-:W-:Y:S01]  /*6360*/  @!P0 IMAD.WIDE.U32 R136, R136, 0x70, R146 ;  /* 0x0000007088888825 */ /* 0x000fe200078e0092 */
[----:B------:R-:W-:-:S03]  /*6370*/  @!P0 LEA.HI.X R171, R149, c[0x0][0x16c], R148, 0x1, P1 ;  /* 0x00005b0095ab8a11 */ /* 0x000fc600008f0c94 */
[----:B------:R-:W-:-:S04]  /*6380*/  @!P0 IMAD.WIDE.U32 R180, R180, 0x90, R146 ;  /* 0x00000090b4b48825 */ /* 0x000fc800078e0092 */
        /* <DEDUP_REMOVED lines=8> */
[----:B------:R-:W-:Y:S02]  /*6410*/  IMAD.U32 R162, RZ, RZ, UR4 ;  /* 0x00000004ffa27e24 */ /* 0x000fe4000f8e00ff */
[----:B------:R-:W-:Y:S01]  /*6420*/  @!P0 IMAD.MOV.U32 R152, RZ, RZ, R165 ;  /* 0x000000ffff988224 */ /* 0x000fe200078e00a5 */
[----:B------:R-:W-:Y:S01]  /*6430*/  @!P0 LEA.HI.X R173, R147, c[0x0][0x16c], R0, 0x1, P4 ;  /* 0x00005b0093ad8a11 */ /* 0x000fe200020f0c00 */
[----:B------:R-:W-:Y:S01]  /*6440*/  @!P0 IMAD.MOV.U32 R153, RZ, RZ, R164 ;  /* 0x000000ffff998224 */ /* 0x000fe200078e00a4 */
[C---:B------:R-:W-:Y:S01]  /*6450*/  @!P0 IADD3 R147, P1, R145.reuse, R150, RZ ;  /* 0x0000009691938210 */ /* 0x040fe20007f3e0ff */
[----:B------:R-:W-:Y:S01]  /*6460*/  @!P0 IMAD R146, R146, 0x30, RZ ;  /* 0x0000003092928824 */ /* 0x000fe200078e02ff */
[C---:B------:R-:W-:Y:S01]  /*6470*/  @!P0 IADD3 R149, P4, R145.reuse, R182, RZ ;  /* 0x000000b691958210 */ /* 0x040fe20007f9e0ff */
[----:B------:R-:W-:Y:S01]  /*6480*/  @!P0 IMAD.WIDE.U32 R162, R162, 0xe0, R152 ;  /* 0x000000e0a2a28825 */ /* 0x000fe200078e0098 */
[----:B------:R-:W-:Y:S01]  /*6490*/  @!PT LDS RZ, [RZ] ;  /* 0x00000000fffff984 */ /* 0x000fe20000000800 */
[----:B------:R-:W-:Y:S01]  /*64a0*/  @!PT LDS RZ, [RZ] ;  /* 0x00000000fffff984 */ /* 0x000fe20000000800 */
[----:B------:R-:W-:Y:S01]  /*64b0*/  @!PT LDS RZ, [RZ] ;  /* 0x00000000fffff984 */ /* 0x000fe20000000800 */
[----:B------:R2:W-:Y:S02]  /*64c0*/  @!P0 LDGSTS.E.BYPASS.LTC128B.128 [R243+0x2000], [R172.64] ;  /* 0x02000000acf38fae */ /* 0x0005e4000b901d54 */
[----:B------:R-:W-:Y:S01]  /*64d0*/  @!P0 IADD3.X R146, R144, R151, R146, P1, !PT ;  /* 0x0000009790928210 */ /* 0x000fe20000ffe492 */
[----:B------:R-:W-:Y:S01]  /*64e0*/  @!P0 IMAD.MOV.U32 R150, RZ, RZ, c[0x0][0x19c] ;  /* 0x00006700ff968624 */ /* 0x000fe200078e00ff */
[C---:B------:R-:W-:Y:S01]  /*64f0*/  @!P0 IADD3 R151, P2, R145.reuse, R156, RZ ;  /* 0x0000009c91978210 */ /* 0x040fe20007f5e0ff */
[----:B------:R-:W-:Y:S01]  /*6500*/  @!P0 IMAD.MOV.U32 R152, RZ, RZ, c[0x0][0x19c] ;  /* 0x00006700ff988624 */ /* 0x000fe200078e00ff */
[----:B------:R-:W-:Y:S01]  /*6510*/  @!P0 IADD3 R153, P1, R145, R136, RZ ;  /* 0x0000008891998210 */ /* 0x000fe20007f3e0ff */
[----:B------:R-:W-:Y:S01]  /*6520*/  @!P0 IMAD R150, R150, 0x60, RZ ;  /* 0x0000006096968824 */ /* 0x000fe200078e02ff */
[----:B------:R1:W-:Y:S01]  /*6530*/  @P0 STS.128 [R243+0x2800], RZ ;  /* 0x002800fff3000388 */ /* 0x0003e20000000c00 */
[----:B------:R-:W-:-:S02]  /*6540*/  @!P0 IMAD R152, R152, 0x70, RZ ;  /* 0x0000007098988824 */ /* 0x000fc400078e02ff */
        /* <DEDUP_REMOVED lines=17> */
[----:B------:R-:W-:Y:S01]  /*6660*/  @!P0 IMAD.MOV.U32 R137, RZ, RZ, c[0x0][0x19c] ;  /* 0x00006700ff898624 */ /* 0x000fe200078e00ff */
[----:B------:R-:W-:Y:S01]  /*6670*/  @!P0 IADD3.X R154, R144, R181, R154, P2, !PT ;  /* 0x000000b5909a8210 */ /* 0x000fe200017fe49a */
[----:B------:R-:W-:Y:S01]  /*6680*/  @!P0 IMAD.MOV.U32 R136, RZ, RZ, c[0x0][0x19c] ;  /* 0x00006700ff888624 */ /* 0x000fe200078e00ff */
[C---:B------:R-:W-:Y:S01]  /*6690*/  @!P0 IADD3 R160, P1, R145.reuse, R160, RZ ;  /* 0x000000a091a08210 */ /* 0x040fe20007f3e0ff */
[----:B------:R-:W-:Y:S01]  /*66a0*/  @!P0 IMAD R0, R0, 0xd0, RZ ;  /* 0x000000d000008824 */ /* 0x000fe200078e02ff */
[----:B------:R-:W-:Y:S01]  /*66b0*/  @!P0 IADD3 R158, P4, R145, R174, RZ ;  /* 0x000000ae919e8210 */ /* 0x000fe20007f9e0ff */
[----:B------:R-:W-:Y:S01]  /*66c0*/  @!P0 IMAD R137, R137, 0xb0, RZ ;  /* 0x000000b089898824 */ /* 0x000fe200078e02ff */
[----:B------:R-:W-:Y:S01]  /*66d0*/  @!P0 IADD3 R159, P2, R145, R168, RZ ;  /* 0x000000a8919f8210 */ /* 0x000fe20007f5e0ff */
[----:B------:R-:W-:Y:S01]  /*66e0*/  @!P0 IMAD R136, R136, 0xc0, RZ ;  /* 0x000000c088888824 */ /* 0x000fe200078e02ff */
[C---:B------:R-:W-:Y:S01]  /*66f0*/  @!P0 IADD3.X R0, R144.reuse, R161, R0, P1, !PT ;  /* 0x000000a190008210 */ /* 0x040fe20000ffe400 */
[----:B------:R1:W-:Y:S01]  /*6700*/  @P0 STS.128 [R243+0x3000], RZ ;  /* 0x003000fff3000388 */ /* 0x0003e20000000c00 */
[----:B------:R-:W-:-:S02]  /*6710*/  @!P0 IADD3.X R137, R144, R175, R137, P4, !PT ;  /* 0x000000af90898210 */ /* 0x000fc400027fe489 */
        /* <DEDUP_REMOVED lines=8> */
[C---:B------:R-:W-:Y:S01]  /*67a0*/  @!P0 IMAD.X R142, R144.reuse, 0x1, R142, P4 ;  /* 0x00000001908e8824 */ /* 0x040fe200020e068e */
[----:B------:R-:W-:Y:S01]  /*67b0*/  @!P0 LEA R174, P4, R141, c[0x0][0x168], 0x1 ;  /* 0x00005a008dae8a11 */ /* 0x000fe200078808ff */
[----:B------:R-:W-:Y:S01]  /*67c0*/  @!P0 IMAD.X R140, R144, 0x1, R140, P2 ;  /* 0x00000001908c8824 */ /* 0x000fe200010e068c */
[----:B------:R-:W-:-:S02]  /*67d0*/  @!P0 LEA R162, P2, R139, c[0x0][0x168], 0x1 ;  /* 0x00005a008ba28a11 */ /* 0x000fc400078408ff */
[----:B------:R-:W-:Y:S02]  /*67e0*/  @!P0 LEA R180, P5, R143, c[0x0][0x168], 0x1 ;  /* 0x00005a008fb48a11 */ /* 0x000fe400078a08ff */
[----:B------:R-:W-:Y:S02]  /*67f0*/  @!P0 IADD3.X R136, R144, R163, R136, P1, !PT ;  /* 0x000000a390888210 */ /* 0x000fe40000ffe488 */
[----:B------:R-:W-:Y:S02]  /*6800*/  @!P0 LEA.HI.X R175, R141, c[0x0][0x16c], R140, 0x1, P4 ;  /* 0x00005b008daf8a11 */ /* 0x000fe400020f0c8c */
[----:B------:R-:W-:Y:S02]  /*6810*/  @!P0 LEA.HI.X R163, R139, c[0x0][0x16c], R138, 0x1, P2 ;  /* 0x00005b008ba38a11 */ /* 0x000fe400010f0c8a */
[----:B------:R-:W-:Y:S02]  /*6820*/  @!P0 LEA R140, P2, R147, c[0x0][0x168], 0x1 ;  /* 0x00005a00938c8a11 */ /* 0x000fe400078408ff */
[----:B------:R-:W-:-:S02]  /*6830*/  @!P0 LEA.HI.X R181, R143, c[0x0][0x16c], R142, 0x1, P5 ;  /* 0x00005b008fb58a11 */ /* 0x000fc400028f0c8e */
[----:B------:R-:W-:Y:S02]  /*6840*/  @!P0 LEA R138, P1, R149, c[0x0][0x168], 0x1 ;  /* 0x00005a00958a8a11 */ /* 0x000fe400078208ff */
[----:B------:R-:W-:Y:S01]  /*6850*/  @!P0 LEA.HI.X R141, R147, c[0x0][0x16c], R146, 0x1, P2 ;  /* 0x00005b00938d8a11 */ /* 0x000fe200010f0c92 */
[----:B------:R-:W-:Y:S01]  /*6860*/  @!PT LDS RZ, [RZ] ;  /* 0x00000000fffff984 */ /* 0x000fe20000000800 */
[----:B------:R-:W-:Y:S01]  /*6870*/  @!PT LDS RZ, [RZ] ;  /* 0x00000000fffff984 */ /* 0x000fe20000000800 */
[----:B------:R-:W-:Y:S01]  /*6880*/  @!PT LDS RZ, [RZ] ;  /* 0x00000000fffff984 */ /* 0x000fe20000000800 */
[----:B------:R1:W-:Y:S01]  /*6890*/  @!P0 LDGSTS.E.BYPASS.LTC128B.128 [R243+0x3000], [R180.64] ;  /* 0x03000000b4f38fae */ /* 0x0003e2000b901d54 */
[----:B--2---:R-:W-:Y:S02]  /*68a0*/  @!P0 LEA R172, P5, R151, c[0x0][0x168], 0x1 ;  /* 0x00005a0097ac8a11 */ /* 0x004fe400078a08ff */
        /* <DEDUP_REMOVED lines=80> */
[----:B------:R-:W-:Y:S01]  /*6db0*/  IMAD.MOV.U32 R136, RZ, RZ, R165 ;  /* 0x000000ffff887224 */ /* 0x000fe200078e00a5 */
[----:B------:R-:W-:Y:S01]  /*6dc0*/  UIMAD UR5, UR5, 0xf0, URZ ;  /* 0x000000f0050578a4 */ /* 0x000fe2000f8e023f */
[----:B------:R-:W-:-:S04]  /*6dd0*/  IMAD.MOV.U32 R137, RZ, RZ, R164 ;  /* 0x000000ffff897224 */ /* 0x000fc800078e00a4 */
[----:B------:R-:W-:-:S05]  /*6de0*/  IMAD.WIDE.U32 R136, R0, 0xf0, R136 ;  /* 0x000000f000887825 */ /* 0x000fca00078e0088 */
        /* <DEDUP_REMOVED lines=8> */
.L_x_1530:
[----:B------:R-:W-:Y:S05]  /*6e70*/  BSYNC B0 ;  /* 0x0000000000007941 */ /* 0x000fea0003800000 */
.L_x_1529:
[----:B------:R-:W0:Y:S01]  /*6e80*/  LDGDEPBAR ;  /* 0x00000000000079af */ /* 0x000e220000000000 */
[----:B------:R-:W-:-:S04]  /*6e90*/  IADD3 R165, P0, R145, R165, RZ ;  /* 0x000000a591a57210 */ /* 0x000fc80007f1e0ff */
[----:B------:R-:W-:Y:S02]  /*6ea0*/  IADD3.X R164, R144, R164, RZ, P0, !PT ;  /* 0x000000a490a47210 */ /* 0x000fe400007fe4ff */
.L_x_1526:
[----:B------:R-:W-:Y:S01]  /*6eb0*/  IADD3 R0, R2, UR25, RZ ;  /* 0x0000001902007c10 */ /* 0x000fe2000fffe0ff */
[----:B------:R-:W-:-:S03]  /*6ec0*/  IMAD.SHL.U32 R237, R4, 0x2, RZ ;  /* 0x0000000204ed7824 */ /* 0x000fc600078e00ff */
[----:B------:R-:W-:Y:S01]  /*6ed0*/  IADD3 R136, R0, 0x1, RZ ;  /* 0x0000000100887810 */ /* 0x000fe20007ffe0ff */
[--C-:B------:R-:W-:Y:S01]  /*6ee0*/  IMAD R234, R236, 0x2, R237.reuse ;  /* 0x00000002ecea7824 */ /* 0x100fe200078e02ed */
[----:B------:R-:W-:Y:S01]  /*6ef0*/  IADD3 R2, R0, 0x8, RZ ;  /* 0x0000000800027810 */ /* 0x000fe20007ffe0ff */
[----:B------:R-:W-:Y:S01]  /*6f00*/  IMAD R233, R3, 0x2, R237 ;  /* 0x0000000203e97824 */ /* 0x000fe200078e02ed */
[C---:B------:R-:W-:Y:S02]  /*6f10*/  ISETP.GE.AND P4, PT, R136.reuse, R179, PT ;  /* 0x000000b38800720c */ /* 0x040fe40003f86270 */
[-C--:B------:R-:W-:Y:S01]  /*6f20*/  ISETP.GE.AND P6, PT, R136, R178.reuse, PT ;  /* 0x000000b28800720c */ /* 0x080fe20003fc6270 */
[----:B------:R-:W-:Y:S01]  /*6f30*/  IMAD R232, R236, 0x2, R233 ;  /* 0x00000002ece87824 */ /* 0x000fe200078e02e9 */
[C---:B------:R-:W-:Y:S02]  /*6f40*/  ISETP.GE.AND P0, PT, R0.reuse, R178, PT ;  /* 0x000000b20000720c */ /* 0x040fe40003f06270 */
[----:B------:R-:W-:-:S02]  /*6f50*/  IADD3 R136, R0, 0x9, RZ ;  /* 0x0000000900887810 */ /* 0x000fc40007ffe0ff */
[-C--:B------:R-:W-:Y:S02]  /*6f60*/  ISETP.GE.AND P2, PT, R2, R179.reuse, PT ;  /* 0x000000b30200720c */ /* 0x080fe40003f46270 */
[----:B------:R-:W-:Y:S02]  /*6f70*/  IADD3 R137, R0, 0x10, RZ ;  /* 0x0000001000897810 */ /* 0x000fe40007ffe0ff */
[-C--:B------:R-:W-:Y:S02]  /*6f80*/  ISETP.GE.AND P1, PT, R2, R178.reuse, PT ;  /* 0x000000b20200720c */ /* 0x080fe40003f26270 */
[----:B------:R-:W-:Y:S02]  /*6f90*/  FSEL R2, R46, -INF , !P0 ;  /* 0xff8000002e027808 */ /* 0x000fe40004000000 */
[C---:B------:R-:W-:Y:S02]  /*6fa0*/  ISETP.GE.AND P0, PT, R136.reuse, R179, PT ;  /* 0x000000b38800720c */ /* 0x040fe40003f06270 */
[----:B------:R-:W-:-:S02]  /*6fb0*/  ISETP.GE.AND P5, PT, R136, R178, PT ;  /* 0x000000b28800720c */ /* 0x000fc40003fa6270 */
[----:B------:R-:W-:Y:S02]  /*6fc0*/  FSEL R207, R47, -INF , !P6 ;  /* 0xff8000002fcf7808 */ /* 0x000fe40007000000 */
[----:B------:R-:W-:Y:S02]  /*6fd0*/  IADD3 R136, R0, 0x11, RZ ;  /* 0x0000001100887810 */ /* 0x000fe40007ffe0ff */
[----:B------:R-:W-:Y:S02]  /*6fe0*/  ISETP.GE.AND P6, PT, R137, R179, PT ;  /* 0x000000b38900720c */ /* 0x000fe40003fc6270 */
[----:B------:R-:W-:Y:S02]  /*6ff0*/  FSEL R47, R40, -INF , !P2 ;  /* 0xff800000282f7808 */ /* 0x000fe40005000000 */
[----:B------:R-:W-:Y:S02]  /*7000*/  IADD3 R40, R0, 0x18, RZ ;  /* 0x0000001800287810 */ /* 0x000fe40007ffe0ff */
[----:B------:R-:W-:-:S02]  /*7010*/  FSEL R209, R42, -INF , !P1 ;  /* 0xff8000002ad17808 */ /* 0x000fc40004800000 */
[----:B------:R-:W-:Y:S02]  /*7020*/  FSEL R208, R43, -INF , !P5 ;  /* 0xff8000002bd07808 */ /* 0x000fe40006800000 */
[-C--:B------:R-:W-:Y:S02]  /*7030*/  ISETP.GE.AND P2, PT, R137, R178.reuse, PT ;  /* 0x000000b28900720c */ /* 0x080fe40003f46270 */
[----:B------:R-:W-:Y:S02]  /*7040*/  ISETP.GE.AND P1, PT, R136, R179, PT ;  /* 0x000000b38800720c */ /* 0x000fe40003f26270 */
[----:B------:R-:W-:Y:S02]  /*7050*/  FSEL R46, R41, -INF , !P0 ;  /* 0xff800000292e7808 */ /* 0x000fe40004000000 */
[----:B------:R-:W-:Y:S02]  /*7060*/  FSEL R43, R36, -INF , !P6 ;  /* 0xff800000242b7808 */ /* 0x000fe40007000000 */
[----:B------:R-:W-:-:S02]  /*7070*/  ISETP.GE.AND P0, PT, R136, R178, PT ;  /* 0x000000b28800720c */ /* 0x000fc40003f06270 */
[----:B------:R-:W-:Y:S02]  /*7080*/  IADD3 R41, R0, 0x19, RZ ;  /* 0x0000001900297810 */ /* 0x000fe40007ffe0ff */
[C---:B------:R-:W-:Y:S02]  /*7090*/  ISETP.GE.AND P5, PT, R40.reuse, R179, PT ;  /* 0x000000b32800720c */ /* 0x040fe40003fa6270 */
[----:B------:R-:W-:Y:S02]  /*70a0*/  ISETP.GE.AND P6, PT, R40, R178, PT ;  /* 0x000000b22800720c */ /* 0x000fe40003fc6270 */
[----:B------:R-:W-:Y:S02]  /*70b0*/  IADD3 R40, R0, 0x20, RZ ;  /* 0x0000002000287810 */ /* 0x000fe40007ffe0ff */
[----:B------:R-:W-:Y:S02]  /*70c0*/  FSEL R38, R38, -INF , !P2 ;  /* 0xff80000026267808 */ /* 0x000fe40005000000 */
[----:B------:R-:W-:-:S02]  /*70d0*/  FSEL R42, R37, -INF , !P1 ;  /* 0xff800000252a7808 */ /* 0x000fc40004800000 */
[CC--:B------:R-:W-:Y:S02]  /*70e0*/  ISETP.GE.AND P2, PT, R41.reuse, R179.reuse, PT ;  /* 0x000000b32900720c */ /* 0x0c0fe40003f46270 */
[----:B------:R-:W-:Y:S02]  /*70f0*/  ISETP.GE.AND P1, PT, R41, R178, PT ;  /* 0x000000b22900720c */ /* 0x000fe40003f26270 */
[----:B------:R-:W-:Y:S02]  /*7100*/  FSEL R39, R39, -INF , !P0 ;  /* 0xff80000027277808 */ /* 0x000fe40004000000 */
[----:B------:R-:W-:Y:S02]  /*7110*/  ISETP.GE.AND P0, PT, R40, R179, PT ;  /* 0x000000b32800720c */ /* 0x000fe40003f06270 */
[----:B------:R-:W-:Y:S02]  /*7120*/  FSEL R41, R32, -INF , !P5 ;  /* 0xff80000020297808 */ /* 0x000fe40006800000 */
[----:B------:R-:W-:-:S02]  /*7130*/  IADD3 R36, R0, 0x21, RZ ;  /* 0x0000002100247810 */ /* 0x000fc40007ffe0ff */
[----:B------:R-:W-:Y:S02]  /*7140*/  IADD3 R32, R0, 0x28, RZ ;  /* 0x0000002800207810 */ /* 0x000fe40007ffe0ff */
[----:B------:R-:W-:Y:S02]  /*7150*/  ISETP.GE.AND P5, PT, R40, R178, PT ;  /* 0x000000b22800720c */ /* 0x000fe40003fa6270 */
[----:B------:R-:W-:Y:S02]  /*7160*/  FSEL R40, R33, -INF , !P2 ;  /* 0xff80000021287808 */ /* 0x000fe40005000000 */
[----:B------:R-:W-:Y:S02]  /*7170*/  FSEL R34, R34, -INF , !P6 ;  /* 0xff80000022227808 */ /* 0x000fe40007000000 */
[----:B------:R-:W-:Y:S02]  /*7180*/  FSEL R35, R35, -INF , !P1 ;  /* 0xff80000023237808 */ /* 0x000fe40004800000 */
[----:B------:R-:W-:-:S02]  /*7190*/  IADD3 R33, R0, 0x29, RZ ;  /* 0x0000002900217810 */ /* 0x000fc40007ffe0ff */
[----:B------:R-:W-:Y:S02]  /*71a0*/  FSEL R199, R28, -INF , !P0 ;  /* 0xff8000001cc77808 */ /* 0x000fe40004000000 */
[CC--:B------:R-:W-:Y:S02]  /*71b0*/  ISETP.GE.AND P6, PT, R36.reuse, R179.reuse, PT ;  /* 0x000000b32400720c */ /* 0x0c0fe40003fc6270 */
[-C--:B------:R-:W-:Y:S02]  /*71c0*/  ISETP.GE.AND P2, PT, R36, R178.reuse, PT ;  /* 0x000000b22400720c */ /* 0x080fe40003f46270 */
[C---:B------:R-:W-:Y:S02]  /*71d0*/  ISETP.GE.AND P1, PT, R32.reuse, R179, PT ;  /* 0x000000b32000720c */ /* 0x040fe40003f26270 */
[----:B------:R-:W-:Y:S02]  /*71e0*/  ISETP.GE.AND P0, PT, R32, R178, PT ;  /* 0x000000b22000720c */ /* 0x000fe40003f06270 */
[----:B------:R-:W-:-:S02]  /*71f0*/  IADD3 R32, R0, 0x30, RZ ;  /* 0x0000003000207810 */ /* 0x000fc40007ffe0ff */
[----:B------:R-:W-:Y:S02]  /*7200*/  FSEL R206, R30, -INF , !P5 ;  /* 0xff8000001ece7808 */ /* 0x000fe40006800000 */
[-C--:B------:R-:W-:Y:S02]  /*7210*/  ISETP.GE.AND P5, PT, R33, R179.reuse, PT ;  /* 0x000000b32100720c */ /* 0x080fe40003fa6270 */
[----:B------:R-:W-:Y:S02]  /*7220*/  FSEL R197, R29, -INF , !P6 ;  /* 0xff8000001dc57808 */ /* 0x000fe40007000000 */
[----:B------:R-:W-:Y:S02]  /*7230*/  FSEL R205, R31, -INF , !P2 ;  /* 0xff8000001fcd7808 */ /* 0x000fe40005000000 */
[----:B------:R-:W-:Y:S02]  /*7240*/  ISETP.GE.AND P6, PT, R33, R178, PT ;  /* 0x000000b22100720c */ /* 0x000fe40003fc6270 */
[----:B------:R-:W-:-:S02]  /*7250*/  ISETP.GE.AND P2, PT, R32, R179, PT ;  /* 0x000000b32000720c */ /* 0x000fc40003f46270 */
[----:B------:R-:W-:Y:S02]  /*7260*/  FSEL R198, R24, -INF , !P1 ;  /* 0xff80000018c67808 */ /* 0x000fe40004800000 */
[C---:B------:R-:W-:Y:S02]  /*7270*/  IADD3 R28, R0.reuse, 0x31, RZ ;  /* 0x00000031001c7810 */ /* 0x040fe40007ffe0ff */
[----:B------:R-:W-:Y:S02]  /*7280*/  IADD3 R24, R0, 0x38, RZ ;  /* 0x0000003800187810 */ /* 0x000fe40007ffe0ff */
[----:B------:R-:W-:Y:S02]  /*7290*/  ISETP.GE.AND P1, PT, R32, R178, PT ;  /* 0x000000b22000720c */ /* 0x000fe40003f26270 */
[----:B------:R-:W-:Y:S02]  /*72a0*/  FSEL R196, R25, -INF , !P5 ;  /* 0xff80000019c47808 */ /* 0x000fe40006800000 */
[----:B------:R-:W-:-:S02]  /*72b0*/  IADD3 R25, R0, 0x39, RZ ;  /* 0x0000003900197810 */ /* 0x000fc40007ffe0ff */
[----:B------:R-:W-:Y:S02]  /*72c0*/  FSEL R204, R26, -INF , !P0 ;  /* 0xff8000001acc7808 */ /* 0x000fe40004000000 */
[----:B------:R-:W-:Y:S02]  /*72d0*/  FSEL R201, R27, -INF , !P6 ;  /* 0xff8000001bc97808 */ /* 0x000fe40007000000 */
[----:B-1----:R-:W-:Y:S02]  /*72e0*/  FSEL R140, R20, -INF , !P2 ;  /* 0xff800000148c7808 */ /* 0x002fe40005000000 */
[CC--:B------:R-:W-:Y:S02]  /*72f0*/  ISETP.GE.AND P0, PT, R28.reuse, R179.reuse, PT ;  /* 0x000000b31c00720c */ /* 0x0c0fe40003f06270 */
[-C--:B------:R-:W-:Y:S02]  /*7300*/  ISETP.GE.AND P5, PT, R28, R178.reuse, PT ;  /* 0x000000b21c00720c */ /* 0x080fe40003fa6270 */
[C---:B------:R-:W-:Y:S01]  /*7310*/  ISETP.GE.AND P6, PT, R24.reuse, R179, PT ;  /* 0x000000b31800720c */ /* 0x040fe20003fc6270 */
[----:B------:R-:W-:Y:S01]  /*7320*/  LDSM.16.MT88.4 R28, [R234+0xa800] ;  /* 0x00a80000ea1c783b */ /* 0x000fe20000004200 */
[----:B------:R-:W-:-:S02]  /*7330*/  ISETP.GE.AND P2, PT, R24, R178, PT ;  /* 0x000000b21800720c */ /* 0x000fc40003f46270 */
[----:B------:R-:W-:Y:S02]  /*7340*/  IADD3 R24, R0, 0x40, RZ ;  /* 0x0000004000187810 */ /* 0x000fe40007ffe0ff */
[----:B------:R-:W-:Y:S02]  /*7350*/  FSEL R137, R22, -INF , !P1 ;  /* 0xff80000016897808 */ /* 0x000fe40004800000 */
[----:B------:R-:W-:Y:S02]  /*7360*/  ISETP.GE.AND P1, PT, R25, R179, PT ;  /* 0x000000b31900720c */ /* 0x000fe40003f26270 */
[----:B------:R-:W-:Y:S02]  /*7370*/  FSEL R141, R21, -INF , !P0 ;  /* 0xff800000158d7808 */ /* 0x000fe40004000000 */
[----:B------:R-:W-:Y:S02]  /*7380*/  FSEL R136, R23, -INF , !P5 ;  /* 0xff80000017887808 */ /* 0x000fe40006800000 */
[----:B------:R-:W-:-:S02]  /*7390*/  ISETP.GE.AND P0, PT, R25, R178, PT ;  /* 0x000000b21900720c */ /* 0x000fc40003f06270 */
[----:B------:R-:W-:Y:S02]  /*73a0*/  ISETP.GE.AND P5, PT, R24, R179, PT ;  /* 0x000000b31800720c */ /* 0x000fe40003fa6270 */
[----:B------:R-:W-:Y:S02]  /*73b0*/  FSEL R142, R16, -INF , !P6 ;  /* 0xff800000108e7808 */ /* 0x000fe40007000000 */
[----:B------:R-:W-:Y:S02]  /*73c0*/  IADD3 R20, R0, 0x41, RZ ;  /* 0x0000004100147810 */ /* 0x000fe40007ffe0ff */
[----:B------:R-:W-:Y:S02]  /*73d0*/  ISETP.GE.AND P6, PT, R24, R178, PT ;  /* 0x000000b21800720c */ /* 0x000fe40003fc6270 */
[----:B------:R-:W-:Y:S02]  /*73e0*/  IADD3 R16, R0, 0x48, RZ ;  /* 0x0000004800107810 */ /* 0x000fe40007ffe0ff */
[----:B------:R-:W-:-:S02]  /*73f0*/  FSEL R143, R17, -INF , !P1 ;  /* 0xff800000118f7808 */ /* 0x000fc40004800000 */
[----:B------:R-:W-:Y:S02]  /*7400*/  IADD3 R17, R0, 0x49, RZ ;  /* 0x0000004900117810 */ /* 0x000fe40007ffe0ff */
[----:B------:R-:W-:Y:S02]  /*7410*/  FSEL R138, R18, -INF , !P2 ;  /* 0xff800000128a7808 */ /* 0x000fe40005000000 */
[----:B------:R-:W-:Y:S02]  /*7420*/  FSEL R139, R19, -INF , !P0 ;  /* 0xff800000138b7808 */ /* 0x000fe40004000000 */
[----:B------:R-:W-:Y:S02]  /*7430*/  FSEL R151, R12, -INF , !P5 ;  /* 0xff8000000c977808 */ /* 0x000fe40006800000 */
[C---:B------:R-:W-:Y:S02]  /*7440*/  ISETP.GE.AND P2, PT, R20.reuse, R179, PT ;  /* 0x000000b31400720c */ /* 0x040fe40003f46270 */
[----:B------:R-:W-:-:S02]  /*7450*/  ISETP.GE.AND P1, PT, R20, R178, PT ;  /* 0x000000b21400720c */ /* 0x000fc40003f26270 */
[CC--:B------:R-:W-:Y:S01]  /*7460*/  ISETP.GE.AND P0, PT, R16.reuse, R179.reuse, PT ;  /* 0x000000b31000720c */ /* 0x0c0fe20003f06270 */
[----:B------:R-:W-:Y:S01]  /*7470*/  LDSM.16.MT88.4 R20, [R237+0xa000] ;  /* 0x00a00000ed14783b */ /* 0x000fe20000004200 */
[----:B------:R-:W-:Y:S02]  /*7480*/  ISETP.GE.AND P5, PT, R16, R178, PT ;  /* 0x000000b21000720c */ /* 0x000fe40003fa6270 */
[----:B------:R-:W-:Y:S02]  /*7490*/  FSEL R146, R14, -INF , !P6 ;  /* 0xff8000000e927808 */ /* 0x000fe40007000000 */
[C---:B------:R-:W-:Y:S02]  /*74a0*/  IADD3 R16, R0.reuse, 0x50, RZ ;  /* 0x0000005000107810 */ /* 0x040fe40007ffe0ff */
[----:B------:R-:W-:Y:S02]  /*74b0*/  ISETP.GE.AND P6, PT, R17, R179, PT ;  /* 0x000000b31100720c */ /* 0x000fe40003fc6270 */
[----:B------:R-:W-:-:S02]  /*74c0*/  IADD3 R12, R0, 0x51, RZ ;  /* 0x00000051000c7810 */ /* 0x000fc40007ffe0ff */
[----:B------:R-:W-:Y:S02]  /*74d0*/  FSEL R152, R13, -INF , !P2 ;  /* 0xff8000000d987808 */ /* 0x000fe40005000000 */
[----:B------:R-:W-:Y:S02]  /*74e0*/  FSEL R145, R15, -INF , !P1 ;  /* 0xff8000000f917808 */ /* 0x000fe40004800000 */
[----:B------:R-:W-:Y:S02]  /*74f0*/  FSEL R153, R8, -INF , !P0 ;  /* 0xff80000008997808 */ /* 0x000fe40004000000 */
[----:B------:R-:W-:Y:S02]  /*7500*/  FSEL R149, R10, -INF , !P5 ;  /* 0xff8000000a957808 */ /* 0x000fe40006800000 */
[----:B------:R-:W-:Y:S02]  /*7510*/  ISETP.GE.AND P2, PT, R17, R178, PT ;  /* 0x000000b21100720c */ /* 0x000fe40003f46270 */
[----:B------:R-:W-:-:S02]  /*7520*/  ISETP.GE.AND P1, PT, R16, R179, PT ;  /* 0x000000b31000720c */ /* 0x000fc40003f26270 */
[----:B------:R-:W-:Y:S02]  /*7530*/  ISETP.GE.AND P0, PT, R16, R178, PT ;  /* 0x000000b21000720c */ /* 0x000fe40003f06270 */
[----:B------:R-:W-:Y:S02]  /*7540*/  ISETP.GE.AND P5, PT, R12, R179, PT ;  /* 0x000000b30c00720c */ /* 0x000fe40003fa6270 */
[----:B------:R-:W-:Y:S02]  /*7550*/  FSEL R154, R9, -INF , !P6 ;  /* 0xff800000099a7808 */ /* 0x000fe40007000000 */
[C---:B------:R-:W-:Y:S02]  /*7560*/  IADD3 R8, R0.reuse, 0x58, RZ ;  /* 0x0000005800087810 */ /* 0x040fe40007ffe0ff */
[----:B------:R-:W-:Y:S02]  /*7570*/  IADD3 R9, R0, 0x59, RZ ;  /* 0x0000005900097810 */ /* 0x000fe40007ffe0ff */
[----:B------:R-:W-:-:S02]  /*7580*/  FSEL R150, R11, -INF , !P2 ;  /* 0xff8000000b967808 */ /* 0x000fc40005000000 */
[----:B------:R-:W-:Y:S02]  /*7590*/  FSEL R160, R52, -INF , !P1 ;  /* 0xff80000034a07808 */ /* 0x000fe40004800000 */
[----:B------:R-:W-:Y:S02]  /*75a0*/  FSEL R156, R54, -INF , !P0 ;  /* 0xff800000369c7808 */ /* 0x000fe40004000000 */
[----:B------:R-:W-:Y:S02]  /*75b0*/  FSEL R163, R53, -INF , !P5 ;  /* 0xff80000035a37808 */ /* 0x000fe40006800000 */
[-C--:B------:R-:W-:Y:S02]  /*75c0*/  ISETP.GE.AND P6, PT, R12, R178.reuse, PT ;  /* 0x000000b20c00720c */ /* 0x080fe40003fc6270 */
[C---:B------:R-:W-:Y:S02]  /*75d0*/  ISETP.GE.AND P2, PT, R8.reuse, R179, PT ;  /* 0x000000b30800720c */ /* 0x040fe40003f46270 */
[----:B------:R-:W-:-:S02]  /*75e0*/  ISETP.GE.AND P1, PT, R8, R178, PT ;  /* 0x000000b20800720c */ /* 0x000fc40003f26270 */
[C---:B------:R-:W-:Y:S02]  /*75f0*/  ISETP.GE.AND P0, PT, R9.reuse, R179, PT ;  /* 0x000000b30900720c */ /* 0x040fe40003f06270 */
[----:B------:R-:W-:Y:S02]  /*7600*/  ISETP.GE.AND P5, PT, R9, R178, PT ;  /* 0x000000b20900720c */ /* 0x000fe40003fa6270 */
[C---:B------:R-:W-:Y:S02]  /*7610*/  IADD3 R8, R0.reuse, 0x60, RZ ;  /* 0x0000006000087810 */ /* 0x040fe40007ffe0ff */
[----:B------:R-:W-:Y:S02]  /*7620*/  IADD3 R9, R0, 0x61, RZ ;  /* 0x0000006100097810 */ /* 0x000fe40007ffe0ff */
[----:B------:R-:W-:Y:S02]  /*7630*/  FSEL R155, R55, -INF , !P6 ;  /* 0xff800000379b7808 */ /* 0x000fe40007000000 */
[----:B------:R-:W-:Y:S01]  /*7640*/  FSEL R170, R48, -INF , !P2 ;  /* 0xff80000030aa7808 */ /* 0x000fe20005000000 */
[----:B------:R-:W-:Y:S01]  /*7650*/  LDSM.16.MT88.4 R52, [R232+0xa800] ;  /* 0x00a80000e834783b */ /* 0x000fe20000004200 */
        /* <DEDUP_REMOVED lines=9> */
[----:B------:R-:W-:Y:S01]  /*76f0*/  FSEL R185, R132, -INF , !P6 ;  /* 0xff80000084b97808 */ /* 0x000fe20007000000 */
[----:B------:R-:W-:Y:S01]  /*7700*/  LDSM.16.MT88.4 R48, [R232+0xa000] ;  /* 0x00a00000e830783b */ /* 0x000fe20000004200 */
        /* <DEDUP_REMOVED lines=41> */
[-C--:B------:R-:W-:Y:S02]  /*79a0*/  ISETP.GE.AND P2, PT, R8, R178.reuse, PT ;  /* 0x000000b20800720c */ /* 0x080fe40003f46270 */
[C---:B------:R-:W-:Y:S02]  /*79b0*/  ISETP.GE.AND P1, PT, R9.reuse, R179, PT ;  /* 0x000000b30900720c */ /* 0x040fe40003f26270 */
[----:B------:R-:W-:Y:S02]  /*79c0*/  ISETP.GE.AND P0, PT, R9, R178, PT ;  /* 0x000000b20900720c */ /* 0x000fe40003f06270 */
[----:B------:R-:W-:-:S02]  /*79d0*/  FSEL R192, R123, -INF , !P6 ;  /* 0xff8000007bc07808 */ /* 0x000fc40007000000 */
[----:B------:R-:W-:Y:S02]  /*79e0*/  IADD3 R9, R0, 0x91, RZ ;  /* 0x0000009100097810 */ /* 0x000fe40007ffe0ff */
[-C--:B------:R-:W-:Y:S02]  /*79f0*/  ISETP.GE.AND P6, PT, R8, R179.reuse, PT ;  /* 0x000000b30800720c */ /* 0x080fe40003fc6270 */
[----:B------:R-:W-:Y:S02]  /*7a00*/  IADD3 R8, R0, 0x90, RZ ;  /* 0x0000009000087810 */ /* 0x000fe40007ffe0ff */
[----:B------:R-:W-:Y:S02]  /*7a10*/  FSEL R173, R114, -INF , !P2 ;  /* 0xff80000072ad7808 */ /* 0x000fe40005000000 */
[----:B------:R-:W-:Y:S02]  /*7a20*/  FSEL R161, R113, -INF , !P1 ;  /* 0xff80000071a17808 */ /* 0x000fe40004800000 */
[----:B------:R-:W-:-:S02]  /*7a30*/  ISETP.GE.AND P2, PT, R9, R179, PT ;  /* 0x000000b30900720c */ /* 0x000fc40003f46270 */
[-C--:B------:R-:W-:Y:S02]  /*7a40*/  ISETP.GE.AND P1, PT, R9, R178.reuse, PT ;  /* 0x000000b20900720c */ /* 0x080fe40003f26270 */
[----:B------:R-:W-:Y:S02]  /*7a50*/  FSEL R180, R119, -INF , !P5 ;  /* 0xff80000077b47808 */ /* 0x000fe40006800000 */
[----:B------:R-:W-:Y:S02]  /*7a60*/  FSEL R168, R112, -INF , !P6 ;  /* 0xff80000070a87808 */ /* 0x000fe40007000000 */
[----:B------:R-:W-:Y:S02]  /*7a70*/  FMNMX.FTZ R9, R2, R207, !PT ;  /* 0x000000cf02097209 */ /* 0x000fe40007810000 */
[C---:B------:R-:W-:Y:S02]  /*7a80*/  ISETP.GE.AND P5, PT, R8.reuse, R179, PT ;  /* 0x000000b30800720c */ /* 0x040fe40003fa6270 */
[----:B------:R-:W-:-:S02]  /*7a90*/  ISETP.GE.AND P6, PT, R8, R178, PT ;  /* 0x000000b20800720c */ /* 0x000fc40003fc6270 */
[----:B------:R-:W-:Y:S02]  /*7aa0*/  IADD3 R8, R0, 0x98, RZ ;  /* 0x0000009800087810 */ /* 0x000fe40007ffe0ff */
[----:B------:R-:W-:Y:S02]  /*7ab0*/  FMNMX.FTZ R9, R209, R9, !PT ;  /* 0x00000009d1097209 */ /* 0x000fe40007810000 */
[----:B------:R-:W-:Y:S02]  /*7ac0*/  FSEL R172, R115, -INF , !P0 ;  /* 0xff80000073ac7808 */ /* 0x000fe40004000000 */
[----:B------:R-:W-:Y:S02]  /*7ad0*/  FSEL R45, R45, -INF , !P4 ;  /* 0xff8000002d2d7808 */ /* 0x000fe40006000000 */
[C---:B------:R-:W-:Y:S02]  /*7ae0*/  ISETP.GE.AND P4, PT, R8.reuse, R179, PT ;  /* 0x000000b30800720c */ /* 0x040fe40003f86270 */
[----:B------:R-:W-:-:S02]  /*7af0*/  ISETP.GE.AND P0, PT, R8, R178, PT ;  /* 0x000000b20800720c */ /* 0x000fc40003f06270 */
[----:B------:R-:W-:Y:S02]  /*7b00*/  IADD3 R8, R0, 0x99, RZ ;  /* 0x0000009900087810 */ /* 0x000fe40007ffe0ff */
[----:B------:R-:W-:Y:S02]  /*7b10*/  FSEL R135, R108, -INF , !P5 ;  /* 0xff8000006c877808 */ /* 0x000fe40006800000 */
[----:B------:R-:W-:Y:S02]  /*7b20*/  ISETP.GE.AND P5, PT, R0, R179, PT ;  /* 0x000000b30000720c */ /* 0x000fe40003fa6270 */
[----:B------:R-:W-:Y:S02]  /*7b30*/  FMNMX.FTZ R9, R208, R9, !PT ;  /* 0x00000009d0097209 */ /* 0x000fe40007810000 */
[----:B------:R-:W-:Y:S02]  /*7b40*/  FSEL R158, R110, -INF , !P6 ;  /* 0xff8000006e9e7808 */ /* 0x000fe40007000000 */
[----:B------:R-:W-:-:S02]  /*7b50*/  FSEL R109, R109, -INF , !P2 ;  /* 0xff8000006d6d7808 */ /* 0x000fc40005000000 */
[C---:B------:R-:W-:Y:S02]  /*7b60*/  ISETP.GE.AND P6, PT, R8.reuse, R179, PT ;  /* 0x000000b30800720c */ /* 0x040fe40003fc6270 */
[----:B------:R-:W-:Y:S02]  /*7b70*/  ISETP.GE.AND P2, PT, R8, R178, PT ;  /* 0x000000b20800720c */ /* 0x000fe40003f46270 */
[----:B------:R-:W-:Y:S02]  /*7b80*/  FMNMX.FTZ R8, R38, R9, !PT ;  /* 0x0000000926087209 */ /* 0x000fe40007810000 */
[----:B------:R-:W-:Y:S02]  /*7b90*/  FSEL R44, R44, -INF , !P5 ;  /* 0xff8000002c2c7808 */ /* 0x000fe40006800000 */
[----:B------:R-:W-:Y:S02]  /*7ba0*/  FMNMX.FTZ R8, R39, R8, !PT ;  /* 0x0000000827087209 */ /* 0x000fe40007810000 */
[----:B------:R-:W-:-:S02]  /*7bb0*/  FMNMX.FTZ R11, R44, R45, !PT ;  /* 0x0000002d2c0b7209 */ /* 0x000fc40007810000 */
[----:B------:R-:W-:Y:S02]  /*7bc0*/  IADD3 R9, R0, 0xa0, RZ ;  /* 0x000000a000097810 */ /* 0x000fe40007ffe0ff */
[----:B------:R-:W-:Y:S02]  /*7bd0*/  FMNMX.FTZ R8, R34, R8, !PT ;  /* 0x0000000822087209 */ /* 0x000fe40007810000 */
[----:B------:R-:W-:Y:S02]  /*7be0*/  FMNMX.FTZ R11, R47, R11, !PT ;  /* 0x0000000b2f0b7209 */ /* 0x000fe40007810000 */
[----:B------:R-:W-:Y:S02]  /*7bf0*/  FSEL R148, R111, -INF , !P1 ;  /* 0xff8000006f947808 */ /* 0x000fe40004800000 */
[C---:B------:R-:W-:Y:S02]  /*7c00*/  ISETP.GE.AND P5, PT, R9.reuse, R179, PT ;  /* 0x000000b30900720c */ /* 0x040fe40003fa6270 */
[----:B------:R-:W-:-:S02]  /*7c10*/  ISETP.GE.AND P1, PT, R9, R178, PT ;  /* 0x000000b20900720c */ /* 0x000fc40003f26270 */
[----:B------:R-:W-:Y:S02]  /*7c20*/  IADD3 R9, R0, 0xa1, RZ ;  /* 0x000000a100097810 */ /* 0x000fe40007ffe0ff */
[----:B------:R-:W-:Y:S02]  /*7c30*/  FMNMX.FTZ R8, R35, R8, !PT ;  /* 0x0000000823087209 */ /* 0x000fe40007810000 */
[----:B------:R-:W-:Y:S02]  /*7c40*/  FMNMX.FTZ R11, R46, R11, !PT ;  /* 0x0000000b2e0b7209 */ /* 0x000fe40007810000 */
[----:B------:R-:W-:Y:S02]  /*7c50*/  FSEL R129, R104, -INF , !P4 ;  /* 0xff80000068817808 */ /* 0x000fe40006000000 */
[----:B------:R-:W-:Y:S02]  /*7c60*/  FSEL R147, R106, -INF , !P0 ;  /* 0xff8000006a937808 */ /* 0x000fe40004000000 */
[----:B------:R-:W-:-:S02]  /*7c70*/  ISETP.GE.AND P4, PT, R9, R179, PT ;  /* 0x000000b30900720c */ /* 0x000fc40003f86270 */
[----:B------:R-:W-:Y:S02]  /*7c80*/  ISETP.GE.AND P0, PT, R9, R178, PT ;  /* 0x000000b20900720c */ /* 0x000fe40003f06270 */
        /* <DEDUP_REMOVED lines=43> */
[----:B------:R-:W-:Y:S02]  /*7f40*/  FMNMX.FTZ R11, R152, R11, !PT ;  /* 0x0000000b980b7209 */ /* 0x000fe40007810000 */
[----:B------:R-:W-:Y:S02]  /*7f50*/  FSEL R101, R101, -INF , !P4 ;  /* 0xff80000065657808 */ /* 0x000fe40006000000 */
[----:B------:R-:W-:Y:S02]  /*7f60*/  FSEL R103, R103, -INF , !P0 ;  /* 0xff80000067677808 */ /* 0x000fe40004000000 */
        /* <DEDUP_REMOVED lines=117> */
[----:B------:R-:W-:Y:S02]  /*86c0*/  FSEL R79, R79, -INF , !P0 ;  /* 0xff8000004f4f7808 */ /* 0x000fe40004000000 */
[----:B------:R-:W-:Y:S02]  /*86d0*/  FMNMX.FTZ R11, R78, R11, !PT ;  /* 0x0000000b4e0b7209 */ /* 0x000fe40007810000 */
[----:B------:R-:W-:Y:S02]  /*86e0*/  FMNMX.FTZ R12, R84, R12, !PT ;  /* 0x0000000c540c7209 */ /* 0x000fe40007810000 */
[----:B------:R-:W-:-:S02]  /*86f0*/  IADD3 R10, R0, 0xe0, RZ ;  /* 0x000000e0000a7810 */ /* 0x000fc40007ffe0ff */
[----:B------:R-:W-:Y:S02]  /*8700*/  FMNMX.FTZ R11, R79, R11, !PT ;  /* 0x0000000b4f0b7209 */ /* 0x000fe40007810000 */
[----:B------:R-:W-:Y:S02]  /*8710*/  FMNMX.FTZ R12, R85, R12, !PT ;  /* 0x0000000c550c7209 */ /* 0x000fe40007810000 */
[----:B------:R-:W-:Y:S02]  /*8720*/  ISETP.GE.AND P0, PT, R10, R178, PT ;  /* 0x000000b20a00720c */ /* 0x000fe40003f06270 */
[----:B------:R-:W-:Y:S02]  /*8730*/  FSEL R75, R75, -INF , !P1 ;  /* 0xff8000004b4b7808 */ /* 0x000fe40004800000 */
[----:B------:R-:W-:Y:S02]  /*8740*/  FMNMX.FTZ R11, R74, R11, !PT ;  /* 0x0000000b4a0b7209 */ /* 0x000fe40007810000 */
[----:B------:R-:W-:-:S02]  /*8750*/  FMNMX.FTZ R12, R80, R12, !PT ;  /* 0x0000000c500c7209 */ /* 0x000fc40007810000 */
[----:B------:R-:W-:Y:S02]  /*8760*/  FSEL R77, R77, -INF , !P4 ;  /* 0xff8000004d4d7808 */ /* 0x000fe40006000000 */
[----:B------:R-:W-:Y:S02]  /*8770*/  ISETP.GE.AND P4, PT, R10, R179, PT ;  /* 0x000000b30a00720c */ /* 0x000fe40003f86270 */
[----:B------:R-:W-:Y:S02]  /*8780*/  IADD3 R10, R0, 0xe8, RZ ;  /* 0x000000e8000a7810 */ /* 0x000fe40007ffe0ff */
[----:B------:R-:W-:Y:S02]  /*8790*/  FSEL R70, R70, -INF , !P0 ;  /* 0xff80000046467808 */ /* 0x000fe40004000000 */
[----:B------:R-:W-:Y:S02]  /*87a0*/  FMNMX.FTZ R11, R75, R11, !PT ;  /* 0x0000000b4b0b7209 */ /* 0x000fe40007810000 */
[----:B------:R-:W-:-:S02]  /*87b0*/  FMNMX.FTZ R12, R81, R12, !PT ;  /* 0x0000000c510c7209 */ /* 0x000fc40007810000 */
[----:B------:R-:W-:Y:S02]  /*87c0*/  ISETP.GE.AND P1, PT, R10, R178, PT ;  /* 0x000000b20a00720c */ /* 0x000fe40003f26270 */
[----:B------:R-:W-:Y:S02]  /*87d0*/  IADD3 R8, R0, 0xe9, RZ ;  /* 0x000000e900087810 */ /* 0x000fe40007ffe0ff */
[----:B------:R-:W-:Y:S02]  /*87e0*/  FSEL R71, R71, -INF , !P2 ;  /* 0xff80000047477808 */ /* 0x000fe40005000000 */
[----:B------:R-:W-:Y:S02]  /*87f0*/  FMNMX.FTZ R11, R70, R11, !PT ;  /* 0x0000000b460b7209 */ /* 0x000fe40007810000 */
[----:B------:R-:W-:Y:S02]  /*8800*/  FMNMX.FTZ R12, R76, R12, !PT ;  /* 0x0000000c4c0c7209 */ /* 0x000fe40007810000 */
[----:B------:R-:W-:-:S02]  /*8810*/  FSEL R73, R73, -INF , !P5 ;  /* 0xff80000049497808 */ /* 0x000fc40006800000 */
[----:B------:R-:W-:Y:S02]  /*8820*/  ISETP.GE.AND P5, PT, R10, R179, PT ;  /* 0x000000b30a00720c */ /* 0x000fe40003fa6270 */
[----:B------:R-:W-:Y:S02]  /*8830*/  ISETP.GE.AND P0, PT, R8, R178, PT ;  /* 0x000000b20800720c */ /* 0x000fe40003f06270 */
[----:B------:R-:W-:Y:S02]  /*8840*/  IADD3 R10, R0, 0xf0, RZ ;  /* 0x000000f0000a7810 */ /* 0x000fe40007ffe0ff */
[----:B------:R-:W-:Y:S02]  /*8850*/  FSEL R66, R66, -INF , !P1 ;  /* 0xff80000042427808 */ /* 0x000fe40004800000 */
[----:B------:R-:W-:Y:S02]  /*8860*/  FMNMX.FTZ R11, R71, R11, !PT ;  /* 0x0000000b470b7209 */ /* 0x000fe40007810000 */
[----:B------:R-:W-:-:S02]  /*8870*/  FMNMX.FTZ R12, R77, R12, !PT ;  /* 0x0000000c4d0c7209 */ /* 0x000fc40007810000 */
[----:B------:R-:W-:Y:S02]  /*8880*/  IADD3 R9, R0, 0xf1, RZ ;  /* 0x000000f100097810 */ /* 0x000fe40007ffe0ff */
[----:B------:R-:W-:Y:S02]  /*8890*/  ISETP.GE.AND P1, PT, R10, R178, PT ;  /* 0x000000b20a00720c */ /* 0x000fe40003f26270 */
[----:B------:R-:W-:Y:S02]  /*88a0*/  FSEL R67, R67, -INF , !P0 ;  /* 0xff80000043437808 */ /* 0x000fe40004000000 */
[----:B------:R-:W-:Y:S02]  /*88b0*/  FMNMX.FTZ R11, R66, R11, !PT ;  /* 0x0000000b420b7209 */ /* 0x000fe40007810000 */
[----:B------:R-:W-:Y:S02]  /*88c0*/  FMNMX.FTZ R12, R72, R12, !PT ;  /* 0x0000000c480c7209 */ /* 0x000fe40007810000 */
[----:B------:R-:W-:-:S02]  /*88d0*/  FSEL R68, R68, -INF , !P4 ;  /* 0xff80000044447808 */ /* 0x000fc40006000000 */
[----:B------:R-:W-:Y:S02]  /*88e0*/  ISETP.GE.AND P4, PT, R8, R179, PT ;  /* 0x000000b30800720c */ /* 0x000fe40003f86270 */
[----:B------:R-:W-:Y:S02]  /*88f0*/  IADD3 R8, R0, 0xf8, RZ ;  /* 0x000000f800087810 */ /* 0x000fe40007ffe0ff */
[----:B------:R-:W-:Y:S02]  /*8900*/  ISETP.GE.AND P0, PT, R9, R178, PT ;  /* 0x000000b20900720c */ /* 0x000fe40003f06270 */
[----:B------:R-:W-:Y:S02]  /*8910*/  FSEL R62, R62, -INF , !P1 ;  /* 0xff8000003e3e7808 */ /* 0x000fe40004800000 */
[----:B------:R-:W-:Y:S02]  /*8920*/  FMNMX.FTZ R11, R67, R11, !PT ;  /* 0x0000000b430b7209 */ /* 0x000fe40007810000 */
[----:B------:R-:W-:-:S02]  /*8930*/  FMNMX.FTZ R12, R73, R12, !PT ;  /* 0x0000000c490c7209 */ /* 0x000fc40007810000 */
[----:B------:R-:W-:Y:S02]  /*8940*/  IADD3 R0, R0, 0xf9, RZ ;  /* 0x000000f900007810 */ /* 0x000fe40007ffe0ff */
[----:B------:R-:W-:Y:S02]  /*8950*/  FSEL R69, R69, -INF , !P6 ;  /* 0xff80000045457808 */ /* 0x000fe40007000000 */
[----:B------:R-:W-:Y:S02]  /*8960*/  ISETP.GE.AND P1, PT, R8, R178, PT ;  /* 0x000000b20800720c */ /* 0x000fe40003f26270 */
[----:B------:R-:W-:Y:S02]  /*8970*/  FSEL R63, R63, -INF , !P0 ;  /* 0xff8000003f3f7808 */ /* 0x000fe40004000000 */
[----:B------:R-:W-:Y:S02]  /*8980*/  FMNMX.FTZ R11, R62, R11, !PT ;  /* 0x0000000b3e0b7209 */ /* 0x000fe40007810000 */
[----:B------:R-:W-:-:S02]  /*8990*/  FMNMX.FTZ R12, R68, R12, !PT ;  /* 0x0000000c440c7209 */ /* 0x000fc40007810000 */
[----:B------:R-:W-:Y:S02]  /*89a0*/  ISETP.GE.AND P0, PT, R0, R178, PT ;  /* 0x000000b20000720c */ /* 0x000fe40003f06270 */
[----:B------:R-:W-:Y:S02]  /*89b0*/  FSEL R104, R58, -INF , !P1 ;  /* 0xff8000003a687808 */ /* 0x000fe40004800000 */
[----:B------:R-:W-:Y:S02]  /*89c0*/  FMNMX.FTZ R11, R63, R11, !PT ;  /* 0x0000000b3f0b7209 */ /* 0x000fe40007810000 */
[----:B------:R-:W-:Y:S02]  /*89d0*/  FSEL R64, R64, -INF , !P5 ;  /* 0xff80000040407808 */ /* 0x000fe40006800000 */
[----:B------:R-:W-:Y:S02]  /*89e0*/  FMNMX.FTZ R12, R69, R12, !PT ;  /* 0x0000000c450c7209 */ /* 0x000fe40007810000 */
[----:B------:R-:W-:-:S02]  /*89f0*/  FSEL R106, R59, -INF , !P0 ;  /* 0xff8000003b6a7808 */ /* 0x000fc40004000000 */
        /* <DEDUP_REMOVED lines=9> */
[-C--:B------:R-:W-:Y:S02]  /*8a90*/  ISETP.GE.AND P0, PT, R8, R179.reuse, PT ;  /* 0x000000b30800720c */ /* 0x080fe40003f06270 */
[----:B------:R-:W-:Y:S02]  /*8aa0*/  FSEL R61, R61, -INF , !P1 ;  /* 0xff8000003d3d7808 */ /* 0x000fe40004800000 */
[----:B------:R-:W-:Y:S02]  /*8ab0*/  FMNMX.FTZ R12, R60, R12, !PT ;  /* 0x0000000c3c0c7209 */ /* 0x000fe40007810000 */
[----:B------:R-:W-:-:S02]  /*8ac0*/  ISETP.GE.AND P1, PT, R0, R179, PT ;  /* 0x000000b30000720c */ /* 0x000fc40003f26270 */
[----:B------:R-:W-:Y:S02]  /*8ad0*/  FSEL R107, R56, -INF , !P0 ;  /* 0xff800000386b7808 */ /* 0x000fe40004000000 */
[----:B------:R-:W-:Y:S02]  /*8ae0*/  FMNMX.FTZ R12, R61, R12, !PT ;  /* 0x0000000c3d0c7209 */ /* 0x000fe40007810000 */
[----:B------:R-:W-:Y:S02]  /*8af0*/  FSEL R115, R57, -INF , !P1 ;  /* 0xff80000039737808 */ /* 0x000fe40004800000 */
[----:B------:R-:W-:Y:S01]  /*8b00*/  FMNMX.FTZ R11, R107, R12, !PT ;  /* 0x0000000c6b0b7209 */ /* 0x000fe20007810000 */
[----:B------:R-:W-:Y:S03]  /*8b10*/  LDSM.16.MT88.4 R56, [R233+0xa800] ;  /* 0x00a80000e938783b */ /* 0x000fe60000004200 */
[----:B------:R-:W-:Y:S01]  /*8b20*/  FMNMX.FTZ R11, R115, R11, !PT ;  /* 0x0000000b730b7209 */ /* 0x000fe20007810000 */
[----:B------:R-:W-:Y:S01]  /*8b30*/  LDSM.16.MT88.4 R12, [R234+0xa000] ;  /* 0x00a00000ea0c783b */ /* 0x000fe20000004200 */
        /* <DEDUP_REMOVED lines=10> */
[--C-:B------:R-:W-:Y:S02]  /*8be0*/  FFMA.FTZ R111, R207, c[0x0][0x23c], -R113.reuse ;  /* 0x00008f00cf6f7a23 */ /* 0x100fe40000010871 */
[--C-:B------:R-:W-:Y:S02]  /*8bf0*/  FFMA.FTZ R110, R209, c[0x0][0x23c], -R113.reuse ;  /* 0x00008f00d16e7a23 */ /* 0x100fe40000010871 */
[--C-:B------:R-:W-:Y:S01]  /*8c00*/  FFMA.FTZ R108, R208, c[0x0][0x23c], -R113.reuse ;  /* 0x00008f00d06c7a23 */ /* 0x100fe20000010871 */
[----:B------:R-:W-:Y:S01]  /*8c10*/  MUFU.EX2 R112, R112 ;  /* 0x0000007000707308 */ /* 0x000fe20000000800 */
[--C-:B------:R-:W-:Y:S01]  /*8c20*/  FFMA.FTZ R123, R38, c[0x0][0x23c], -R113.reuse ;  /* 0x00008f00267b7a23 */ /* 0x100fe20000010871 */
[----:B-1----:R-:W-:Y:S01]  /*8c30*/  FMNMX.FTZ R2, R9, R8, !PT ;  /* 0x0000000809027209 */ /* 0x002fe20007810000 */
[----:B------:R-:W-:-:S02]  /*8c40*/  FFMA.FTZ R122, R39, c[0x0][0x23c], -R113 ;  /* 0x00008f00277a7a23 */ /* 0x000fc40000010871 */
[--C-:B------:R-:W-:Y:S01]  /*8c50*/  FFMA.FTZ R121, R34, c[0x0][0x23c], -R113.reuse ;  /* 0x00008f0022797a23 */ /* 0x100fe20000010871 */
[C---:B------:R-:W-:Y:S01]  /*8c60*/  FSETP.NEU.FTZ.AND P0, PT, R2.reuse, -INF , PT ;  /* 0xff8000000200780b */ /* 0x040fe20003f1d000 */
[----:B------:R-:W-:Y:S01]  /*8c70*/  FMUL.FTZ R114, R2, c[0x0][0x23c] ;  /* 0x00008f0002727a20 */ /* 0x000fe20000410000 */
[----:B------:R-:W1:Y:S01]  /*8c80*/  MUFU.EX2 R111, R111 ;  /* 0x0000006f006f7308 */ /* 0x000e620000000800 */
[--C-:B------:R-:W-:Y:S02]  /*8c90*/  FFMA.FTZ R120, R35, c[0x0][0x23c], -R113.reuse ;  /* 0x00008f0023787a23 */ /* 0x100fe40000010871 */
[----:B------:R-:W-:Y:S01]  /*8ca0*/  LDSM.16.MT88.4 R32, [R237+0xa800] ;  /* 0x00a80000ed20783b */ /* 0x000fe20000004200 */
[----:B------:R-:W-:Y:S01]  /*8cb0*/  FSEL R114, R114, RZ, P0 ;  /* 0x000000ff72727208 */ /* 0x000fe20000000000 */
[--C-:B------:R-:W-:Y:S01]  /*8cc0*/  FFMA.FTZ R119, R206, c[0x0][0x23c], -R113.reuse ;  /* 0x00008f00ce777a23 */ /* 0x100fe20000010871 */
[----:B------:R-:W-:Y:S01]  /*8cd0*/  LEA R212, P0, R165, c[0x0][0x168], 0x1 ;  /* 0x00005a00a5d47a11 */ /* 0x000fe200078008ff */
[----:B------:R-:W-:Y:S01]  /*8ce0*/  FFMA.FTZ R3, R205, c[0x0][0x23c], -R113 ;  /* 0x00008f00cd037a23 */ /* 0x000fe20000010871 */
[----:B------:R-:W-:Y:S01]  /*8cf0*/  MUFU.EX2 R110, R110 ;  /* 0x0000006e006e7308 */ /* 0x000fe20000000800 */
[----:B------:R-:W-:-:S02]  /*8d00*/  FFMA.FTZ R118, R44, c[0x0][0x23c], -R114 ;  /* 0x00008f002c767a23 */ /* 0x000fc40000010872 */
[--C-:B------:R-:W-:Y:S02]  /*8d10*/  FFMA.FTZ R117, R45, c[0x0][0x23c], -R114.reuse ;  /* 0x00008f002d757a23 */ /* 0x100fe40000010872 */
[--C-:B------:R-:W-:Y:S02]  /*8d20*/  FFMA.FTZ R116, R47, c[0x0][0x23c], -R114.reuse ;  /* 0x00008f002f747a23 */ /* 0x100fe40000010872 */
[--C-:B------:R-:W-:Y:S01]  /*8d30*/  FFMA.FTZ R4, R46, c[0x0][0x23c], -R114.reuse ;  /* 0x00008f002e047a23 */ /* 0x100fe20000010872 */
[----:B------:R-:W2:Y:S01]  /*8d40*/  MUFU.EX2 R108, R108 ;  /* 0x0000006c006c7308 */ /* 0x000ea20000000800 */
[----:B------:R-:W3:Y:S01]  /*8d50*/  LDSM.16.MT88.4 R44, [R233+0xa000] ;  /* 0x00a00000e92c783b */ /* 0x000ee20000004200 */
[----:B-1----:R-:W-:Y:S01]  /*8d60*/  F2FP.BF16.PACK_AB R37, R111, R112 ;  /* 0x000000706f25723e */ /* 0x002fe200000010ff */
[--C-:B------:R-:W-:Y:S02]  /*8d70*/  FFMA.FTZ R127, R43, c[0x0][0x23c], -R114.reuse ;  /* 0x00008f002b7f7a23 */ /* 0x100fe40000010872 */
[----:B------:R-:W-:-:S02]  /*8d80*/  FFMA.FTZ R126, R42, c[0x0][0x23c], -R114 ;  /* 0x00008f002a7e7a23 */ /* 0x000fc40000010872 */
[--C-:B------:R-:W-:Y:S01]  /*8d90*/  FFMA.FTZ R125, R41, c[0x0][0x23c], -R114.reuse ;  /* 0x00008f00297d7a23 */ /* 0x100fe20000010872 */
[----:B------:R-:W-:Y:S01]  /*8da0*/  MUFU.EX2 R118, R118 ;  /* 0x0000007600767308 */ /* 0x000fe20000000800 */
[--C-:B------:R-:W-:Y:S02]  /*8db0*/  FFMA.FTZ R124, R40, c[0x0][0x23c], -R114.reuse ;  /* 0x00008f00287c7a23 */ /* 0x100fe40000010872 */
[--C-:B------:R-:W-:Y:S02]  /*8dc0*/  FFMA.FTZ R128, R204, c[0x0][0x23c], -R113.reuse ;  /* 0x00008f00cc807a23 */ /* 0x100fe40000010871 */
[----:B------:R-:W-:Y:S02]  /*8dd0*/  FFMA.FTZ R130, R201, c[0x0][0x23c], -R113 ;  /* 0x00008f00c9827a23 */ /* 0x000fe40000010871 */
[--C-:B------:R-:W-:Y:S01]  /*8de0*/  FFMA.FTZ R131, R199, c[0x0][0x23c], -R114.reuse ;  /* 0x00008f00c7837a23 */ /* 0x100fe20000010872 */
[----:B------:R-:W1:Y:S01]  /*8df0*/  MUFU.EX2 R117, R117 ;  /* 0x0000007500757308 */ /* 0x000e620000000800 */
[----:B--2---:R-:W-:Y:S01]  /*8e00*/  F2FP.BF16.PACK_AB R39, R108, R110 ;  /* 0x0000006e6c27723e */ /* 0x004fe200000010ff */
[----:B------:R-:W-:-:S02]  /*8e10*/  FFMA.FTZ R132, R197, c[0x0][0x23c], -R114 ;  /* 0x00008f00c5847a23 */ /* 0x000fc40000010872 */
[--C-:B------:R-:W-:Y:S02]  /*8e20*/  FFMA.FTZ R133, R198, c[0x0][0x23c], -R114.reuse ;  /* 0x00008f00c6857a23 */ /* 0x100fe40000010872 */
[--C-:B------:R-:W-:Y:S02]  /*8e30*/  FFMA.FTZ R134, R196, c[0x0][0x23c], -R114.reuse ;  /* 0x00008f00c4867a23 */ /* 0x100fe40000010872 */
[----:B------:R-:W-:Y:S01]  /*8e40*/  MUFU.EX2 R116, R116 ;  /* 0x0000007400747308 */ /* 0x000fe20000000800 */
[--C-:B------:R-:W-:Y:S02]  /*8e50*/  FFMA.FTZ R137, R137, c[0x0][0x23c], -R113.reuse ;  /* 0x00008f0089897a23 */ /* 0x100fe40000010871 */
[--C-:B------:R-:W-:Y:S02]  /*8e60*/  FFMA.FTZ R136, R136, c[0x0][0x23c], -R113.reuse ;  /* 0x00008f0088887a23 */ /* 0x100fe40000010871 */
[--C-:B------:R-:W-:Y:S02]  /*8e70*/  FFMA.FTZ R138, R138, c[0x0][0x23c], -R113.reuse ;  /* 0x00008f008a8a7a23 */ /* 0x100fe40000010871 */
[----:B------:R-:W-:Y:S01]  /*8e80*/  FFMA.FTZ R139, R139, c[0x0][0x23c], -R113 ;  /* 0x00008f008b8b7a23 */ /* 0x000fe20000010871 */
[----:B------:R-:W2:Y:S01]  /*8e90*/  MUFU.EX2 R4, R4 ;  /* 0x0000000400047308 */ /* 0x000ea20000000800 */
[----:B-1----:R-:W-:Y:S01]  /*8ea0*/  F2FP.BF16.PACK_AB R36, R117, R118 ;  /* 0x000000767524723e */ /* 0x002fe200000010ff */
        /* <DEDUP_REMOVED lines=8> */
[----:B--2---:R-:W-:Y:S01]  /*8f30*/  F2FP.BF16.PACK_AB R38, R4, R116 ;  /* 0x000000740426723e */ /* 0x004fe200000010ff */
        /* <DEDUP_REMOVED lines=22> */
[----:B---3--:R-:W-:Y:S01]  /*90a0*/  HMMA.16816.F32.BF16 R8, R36, R44, RZ ;  /* 0x0000002c2408723c */ /* 0x008fe200000418ff */
[--C-:B------:R-:W-:Y:S01]  /*90b0*/  FFMA.FTZ R181, R181, c[0x0][0x23c], -R113.reuse ;  /* 0x00008f00b5b57a23 */ /* 0x100fe20000010871 */
[----:B------:R-:W2:Y:S01]  /*90c0*/  MUFU.EX2 R126, R126 ;  /* 0x0000007e007e7308 */ /* 0x000ea20000000800 */
        /* <DEDUP_REMOVED lines=11> */
[----:B------:R-:W3:Y:S01]  /*9180*/  MUFU.EX2 R124, R124 ;  /* 0x0000007c007c7308 */ /* 0x000ee20000000800 */
        /* <DEDUP_REMOVED lines=8> */
[----:B-1----:R-:W-:Y:S01]  /*9210*/  F2FP.BF16.PACK_AB R49, R122, R123 ;  /* 0x0000007b7a31723e */ /* 0x002fe200000010ff */
[----:B------:R-:W-:Y:S01]  /*9220*/  HMMA.16816.F32.BF16 R36, R36, R50, RZ ;  /* 0x000000322424723c */ /* 0x000fe200000418ff */
[----:B--2---:R-:W-:Y:S01]  /*9230*/  F2FP.BF16.PACK_AB R48, R126, R127 ;  /* 0x0000007f7e30723e */ /* 0x004fe200000010ff */
[----:B------:R-:W1:Y:S01]  /*9240*/  MUFU.EX2 R3, R3 ;  /* 0x0000000300037308 */ /* 0x000e620000000800 */
[----:B------:R-:W-:-:S02]  /*9250*/  FFMA.FTZ R180, R180, c[0x0][0x23c], -R113 ;  /* 0x00008f00b4b47a23 */ /* 0x000fc40000010871 */
[--C-:B------:R-:W-:Y:S02]  /*9260*/  FFMA.FTZ R173, R173, c[0x0][0x23c], -R113.reuse ;  /* 0x00008f00adad7a23 */ /* 0x100fe40000010871 */
[----:B------:R-:W-:Y:S01]  /*9270*/  F2FP.BF16.PACK_AB R51, R120, R121 ;  /* 0x000000797833723e */ /* 0x000fe200000010ff */
[--C-:B------:R-:W-:Y:S01]  /*9280*/  FFMA.FTZ R172, R172, c[0x0][0x23c], -R113.reuse ;  /* 0x00008f00acac7a23 */ /* 0x100fe20000010871 */
[----:B---3--:R-:W-:Y:S01]  /*9290*/  F2FP.BF16.PACK_AB R50, R124, R125 ;  /* 0x0000007d7c32723e */ /* 0x008fe200000010ff */
[----:B------:R-:W-:Y:S01]  /*92a0*/  MUFU.EX2 R128, R128 ;  /* 0x0000008000807308 */ /* 0x000fe20000000800 */
[--C-:B------:R-:W-:Y:S02]  /*92b0*/  FFMA.FTZ R169, R169, c[0x0][0x23c], -R114.reuse ;  /* 0x00008f00a9a97a23 */ /* 0x100fe40000010872 */
[--C-:B------:R-:W-:Y:S02]  /*92c0*/  FFMA.FTZ R162, R162, c[0x0][0x23c], -R114.reuse ;  /* 0x00008f00a2a27a23 */ /* 0x100fe40000010872 */
[--C-:B------:R-:W-:Y:S01]  /*92d0*/  FFMA.FTZ R168, R168, c[0x0][0x23c], -R114.reuse ;  /* 0x00008f00a8a87a23 */ /* 0x100fe20000010872 */
[----:B------:R-:W-:Y:S01]  /*92e0*/  HMMA.16816.F32.BF16 R16, R48, R28, R16 ;  /* 0x0000001c3010723c */ /* 0x000fe20000041810 */
[----:B------:R-:W-:Y:S01]  /*92f0*/  FFMA.FTZ R161, R161, c[0x0][0x23c], -R114 ;  /* 0x00008f00a1a17a23 */ /* 0x000fe20000010872 */
[----:B------:R-:W2:Y:S01]  /*9300*/  MUFU.EX2 R130, R130 ;  /* 0x0000008200827308 */ /* 0x000ea20000000800 */
[----:B------:R-:W-:-:S02]  /*9310*/  FFMA.FTZ R158, R158, c[0x0][0x23c], -R113 ;  /* 0x00008f009e9e7a23 */ /* 0x000fc40000010871 */
[--C-:B------:R-:W-:Y:S02]  /*9320*/  FFMA.FTZ R148, R148, c[0x0][0x23c], -R113.reuse ;  /* 0x00008f0094947a23 */ /* 0x100fe40000010871 */
        /* <DEDUP_REMOVED lines=9> */
[----:B------:R-:W4:Y:S01]  /*93c0*/  MUFU.EX2 R132, R132 ;  /* 0x0000008400847308 */ /* 0x000f220000000800 */
[----:B------:R-:W-:-:S02]  /*93d0*/  FFMA.FTZ R105, R105, c[0x0][0x23c], -R114 ;  /* 0x00008f0069697a23 */ /* 0x000fc40000010872 */
[--C-:B------:R-:W-:Y:S02]  /*93e0*/  FFMA.FTZ R102, R102, c[0x0][0x23c], -R113.reuse ;  /* 0x00008f0066667a23 */ /* 0x100fe40000010871 */
        /* <DEDUP_REMOVED lines=11> */
[--C-:B------:R-:W-:Y:S02]  /*94a0*/  FFMA.FTZ R97, R97, c[0x0][0x23c], -R114.reuse ;  /* 0x00008f0061617a23 */ /* 0x100fe40000010872 */
        /* <DEDUP_REMOVED lines=9> */
[----:B------:R-:W-:Y:S01]  /*9540*/  MUFU.EX2 R136, R136 ;  /* 0x0000008800887308 */ /* 0x000fe20000000800 */
[----:B------:R-:W-:-:S02]  /*9550*/  FFMA.FTZ R93, R93, c[0x0][0x23c], -R114 ;  /* 0x00008f005d5d7a23 */ /* 0x000fc40000010872 */
[--C-:B------:R-:W-:Y:S02]  /*9560*/  FFMA.FTZ R88, R88, c[0x0][0x23c], -R114.reuse ;  /* 0x00008f0058587a23 */ /* 0x100fe40000010872 */
[----:B------:R-:W-:Y:S01]  /*9570*/  FFMA.FTZ R89, R89, c[0x0][0x23c], -R114 ;  /* 0x00008f0059597a23 */ /* 0x000fe20000010872 */
[----:B------:R-:W-:Y:S01]  /*9580*/  HMMA.16816.F32.BF16 R36, R48, R54, R36 ;  /* 0x000000363024723c */ /* 0x000fe20000041824 */
[----:B------:R-:W5:Y:S01]  /*9590*/  LDSM.16.MT88.4 R52, [R232+0xb000] ;  /* 0x00b00000e834783b */ /* 0x000f620000004200 */
[----:B------:R-:W-:Y:S01]  /*95a0*/  MUFU.EX2 R138, R138 ;  /* 0x0000008a008a7308 */ /* 0x000fe20000000800 */
[----:B------:R-:W-:Y:S02]  /*95b0*/  FADD.FTZ R111, R112, R111 ;  /* 0x0000006f706f7221 */ /* 0x000fe40000010000 */
[----:B------:R-:W-:Y:S02]  /*95c0*/  FADD.FTZ R117, R118, R117 ;  /* 0x0000007576757221 */ /* 0x000fe40000010000 */
[----:B-1----:R-:W-:Y:S01]  /*95d0*/  F2FP.BF16.PACK_AB R49, R3, R119 ;  /* 0x000000770331723e */ /* 0x002fe200000010ff */
[----:B------:R-:W-:Y:S01]  /*95e0*/  FADD.FTZ R110, R110, R111 ;  /* 0x0000006f6e6e7221 */ /* 0x000fe20000010000 */
[----:B--2---:R-:W-:Y:S01]  /*95f0*/  F2FP.BF16.PACK_AB R51, R130, R128 ;  /* 0x000000808233723e */ /* 0x004fe200000010ff */
[----:B------:R-:W-:Y:S01]  /*9600*/  MUFU.EX2 R139, R139 ;  /* 0x0000008b008b7308 */ /* 0x000fe20000000800 */
[----:B----4-:R-:W-:Y:S01]  /*9610*/  F2FP.BF16.PACK_AB R48, R132, R131 ;  /* 0x000000838430723e */ /* 0x010fe200000010ff */
[----:B------:R-:W-:Y:S01]  /*9620*/  FADD.FTZ R116, R116, R117 ;  /* 0x0000007574747221 */ /* 0x000fe20000010000 */
[----:B------:R-:W-:Y:S01]  /*9630*/  F2FP.BF16.PACK_AB R50, R134, R133 ;  /* 0x000000858632723e */ /* 0x000fe200000010ff */
[----:B------:R-:W-:-:S02]  /*9640*/  FADD.FTZ R110, R108, R110 ;  /* 0x0000006e6c6e7221 */ /* 0x000fc40000010000 */
[----:B------:R-:W-:Y:S02]  /*9650*/  FADD.FTZ R116, R4, R116 ;  /* 0x0000007404747221 */ /* 0x000fe40000010000 */
[----:B------:R-:W1:Y:S01]  /*9660*/  MUFU.EX2 R140, R140 ;  /* 0x0000008c008c7308 */ /* 0x000e620000000800 */
[----:B------:R-:W-:Y:S01]  /*9670*/  FADD.FTZ R123, R123, R110 ;  /* 0x0000006e7b7b7221 */ /* 0x000fe20000010000 */
[C---:B---3--:R-:W-:Y:S01]  /*9680*/  HMMA.16816.F32.BF16 R16, R48.reuse, R28, R16 ;  /* 0x0000001c3010723c */ /* 0x048fe20000041810 */
[----:B------:R-:W-:Y:S02]  /*9690*/  FADD.FTZ R127, R127, R116 ;  /* 0x000000747f7f7221 */ /* 0x000fe40000010000 */
[----:B------:R-:W-:Y:S02]  /*96a0*/  FADD.FTZ R123, R122, R123 ;  /* 0x0000007b7a7b7221 */ /* 0x000fe40000010000 */
[----:B------:R-:W-:Y:S01]  /*96b0*/  FADD.FTZ R127, R126, R127 ;  /* 0x0000007f7e7f7221 */ /* 0x000fe20000010000 */
[----:B------:R-:W2:Y:S01]  /*96c0*/  MUFU.EX2 R141, R141 ;  /* 0x0000008d008d7308 */ /* 0x000ea20000000800 */
[--C-:B------:R-:W-:Y:S01]  /*96d0*/  FFMA.FTZ R86, R86, c[0x0][0x23c], -R113.reuse ;  /* 0x00008f0056567a23 */ /* 0x100fe20000010871 */
[----:B------:R-:W-:Y:S01]  /*96e0*/  HMMA.16816.F32.BF16 R12, R48, R30, R12 ;  /* 0x0000001e300c723c */ /* 0x000fe2000004180c */
[----:B------:R-:W3:Y:S01]  /*96f0*/  LDSM.16.MT88.4 R28, [R234+0xb800] ;  /* 0x00b80000ea1c783b */ /* 0x000ee20000004200 */
[----:B------:R-:W-:-:S02]  /*9700*/  FFMA.FTZ R87, R87, c[0x0][0x23c], -R113 ;  /* 0x00008f0057577a23 */ /* 0x000fc40000010871 */
[--C-:B------:R-:W-:Y:S02]  /*9710*/  FFMA.FTZ R82, R82, c[0x0][0x23c], -R113.reuse ;  /* 0x00008f0052527a23 */ /* 0x100fe40000010871 */
[----:B------:R-:W-:Y:S01]  /*9720*/  MUFU.EX2 R142, R142 ;  /* 0x0000008e008e7308 */ /* 0x000fe20000000800 */
[----:B------:R-:W-:Y:S01]  /*9730*/  FFMA.FTZ R83, R83, c[0x0][0x23c], -R113 ;  /* 0x00008f0053537a23 */ /* 0x000fe20000010871 */
[C---:B-----5:R-:W-:Y:S01]  /*9740*/  HMMA.16816.F32.BF16 R24, R48.reuse, R32, R24 ;  /* 0x000000203018723c */ /* 0x060fe20000041818 */
[--C-:B------:R-:W-:Y:S02]  /*9750*/  FFMA.FTZ R84, R84, c[0x0][0x23c], -R114.reuse ;  /* 0x00008f0054547a23 */ /* 0x100fe40000010872 */
[--C-:B------:R-:W-:Y:S02]  /*9760*/  FFMA.FTZ R85, R85, c[0x0][0x23c], -R114.reuse ;  /* 0x00008f0055557a23 */ /* 0x100fe40000010872 */
[--C-:B------:R-:W-:Y:S01]  /*9770*/  FFMA.FTZ R80, R80, c[0x0][0x23c], -R114.reuse ;  /* 0x00008f0050507a23 */ /* 0x100fe20000010872 */
[----:B------:R-:W4:Y:S01]  /*9780*/  MUFU.EX2 R143, R143 ;  /* 0x0000008f008f7308 */ /* 0x000f220000000800 */
[----:B------:R-:W-:Y:S01]  /*9790*/  FFMA.FTZ R81, R81, c[0x0][0x23c], -R114 ;  /* 0x00008f0051517a23 */ /* 0x000fe20000010872 */
[----:B------:R-:W-:Y:S01]  /*97a0*/  HMMA.16816.F32.BF16 R20, R48, R34, R20 ;  /* 0x000000223014723c */ /* 0x000fe20000041814 */
[----:B------:R-:W5:Y:S01]  /*97b0*/  LDSM.16.MT88.4 R32, [R237+0xb800] ;  /* 0x00b80000ed20783b */ /* 0x000f620000004200 */
[----:B------:R-:W-:-:S02]  /*97c0*/  FADD.FTZ R121, R121, R123 ;  /* 0x0000007b79797221 */ /* 0x000fc40000010000 */
[----:B------:R-:W-:Y:S02]  /*97d0*/  FADD.FTZ R125, R125, R127 ;  /* 0x0000007f7d7d7221 */ /* 0x000fe40000010000 */
[----:B------:R-:W1:Y:S01]  /*97e0*/  MUFU.EX2 R146, R146 ;  /* 0x0000009200927308 */ /* 0x000e620000000800 */
[----:B------:R-:W-:Y:S01]  /*97f0*/  FADD.FTZ R121, R120, R121 ;  /* 0x0000007978797221 */ /* 0x000fe20000010000 */
[C---:B------:R-:W-:Y:S01]  /*9800*/  HMMA.16816.F32.BF16 R8, R48.reuse, R56, R8 ;  /* 0x000000383008723c */ /* 0x040fe20000041808 */
[----:B------:R-:W-:Y:S02]  /*9810*/  FADD.FTZ R125, R124, R125 ;  /* 0x0000007d7c7d7221 */ /* 0x000fe40000010000 */
[----:B------:R-:W-:Y:S02]  /*9820*/  FADD.FTZ R119, R119, R121 ;  /* 0x0000007977777221 */ /* 0x000fe40000010000 */
[----:B------:R-:W-:Y:S01]  /*9830*/  FADD.FTZ R131, R131, R125 ;  /* 0x0000007d83837221 */ /* 0x000fe20000010000 */
[----:B------:R-:W-:Y:S01]  /*9840*/  MUFU.EX2 R145, R145 ;  /* 0x0000009100917308 */ /* 0x000fe20000000800 */
        /* <DEDUP_REMOVED lines=11> */
[----:B------:R-:W-:Y:S01]  /*9900*/  MUFU.EX2 R150, R150 ;  /* 0x0000009600967308 */ /* 0x000fe20000000800 */
[----:B-1----:R-:W-:Y:S01]  /*9910*/  FADD.FTZ R133, R140, R133 ;  /* 0x000000858c857221 */ /* 0x002fe20000010000 */
[----:B------:R-:W-:Y:S01]  /*9920*/  HMMA.16816.F32.BF16 R36, R48, R54, R36 ;  /* 0x000000363024723c */ /* 0x000fe20000041824 */
[----:B------:R-:W1:Y:S01]  /*9930*/  LDSM.16.MT88.4 R52, [R232+0xb800] ;  /* 0x00b80000e834783b */ /* 0x000e620000004200 */
[----:B------:R-:W-:-:S02]  /*9940*/  FFMA.FTZ R73, R73, c[0x0][0x23c], -R114 ;  /* 0x00008f0049497a23 */ /* 0x000fc40000010872 */
[----:B------:R-:W-:Y:S02]  /*9950*/  FFMA.FTZ R77, R77, c[0x0][0x23c], -R114 ;  /* 0x00008f004d4d7a23 */ /* 0x000fe40000010872 */
[----:B------:R-:W5:Y:S01]  /*9960*/  MUFU.EX2 R151, R151 ;  /* 0x0000009700977308 */ /* 0x000f620000000800 */
[----:B------:R-:W-:Y:S01]  /*9970*/  F2FP.BF16.PACK_AB R49, R136, R137 ;  /* 0x000000898831723e */ /* 0x000fe200000010ff */
[----:B------:R-:W-:Y:S01]  /*9980*/  FADD.FTZ R137, R137, R128 ;  /* 0x0000008089897221 */ /* 0x000fe20000010000 */
[----:B------:R-:W-:Y:S01]  /*9990*/  F2FP.BF16.PACK_AB R51, R139, R138 ;  /* 0x0000008a8b33723e */ /* 0x000fe200000010ff */
[----:B------:R-:W-:Y:S01]  /*99a0*/  FFMA.FTZ R3, R70, c[0x0][0x23c], -R113 ;  /* 0x00008f0046037a23 */ /* 0x000fe20000010871 */
[----:B--2---:R-:W-:Y:S01]  /*99b0*/  F2FP.BF16.PACK_AB R48, R141, R140 ;  /* 0x0000008c8d30723e */ /* 0x004fe200000010ff */
[----:B------:R-:W-:Y:S01]  /*99c0*/  FADD.FTZ R137, R136, R137 ;  /* 0x0000008988897221 */ /* 0x000fe20000010000 */
[----:B----4-:R-:W-:Y:S01]  /*99d0*/  F2FP.BF16.PACK_AB R50, R143, R142 ;  /* 0x0000008e8f32723e */ /* 0x010fe200000010ff */
[----:B------:R-:W2:Y:S01]  /*99e0*/  MUFU.EX2 R152, R152 ;  /* 0x0000009800987308 */ /* 0x000ea20000000800 */
        /* <DEDUP_REMOVED lines=8> */
[----:B-----5:R-:W-:Y:S01]  /*9a70*/  FADD.FTZ R143, R151, R143 ;  /* 0x0000008f978f7221 */ /* 0x020fe20000010000 */
[----:B------:R-:W-:Y:S01]  /*9a80*/  HMMA.16816.F32.BF16 R12, R48, R30, R12 ;  /* 0x0000001e300c723c */ /* 0x000fe2000004180c */
[----:B------:R-:W3:Y:S01]  /*9a90*/  LDSM.16.MT88.4 R28, [R234+0xc000] ;  /* 0x00c00000ea1c783b */ /* 0x000ee20000004200 */
[----:B------:R-:W4:Y:S01]  /*9aa0*/  MUFU.EX2 R154, R154 ;  /* 0x0000009a009a7308 */ /* 0x000f220000000800 */
[----:B------:R-:W-:-:S02]  /*9ab0*/  FFMA.FTZ R70, R71, c[0x0][0x23c], -R113 ;  /* 0x00008f0047467a23 */ /* 0x000fc40000010871 */
[--C-:B------:R-:W-:Y:S02]  /*9ac0*/  FFMA.FTZ R66, R66, c[0x0][0x23c], -R113.reuse ;  /* 0x00008f0042427a23 */ /* 0x100fe40000010871 */
[--C-:B------:R-:W-:Y:S01]  /*9ad0*/  FFMA.FTZ R67, R67, c[0x0][0x23c], -R113.reuse ;  /* 0x00008f0043437a23 */ /* 0x100fe20000010871 */
[C---:B------:R-:W-:Y:S01]  /*9ae0*/  HMMA.16816.F32.BF16 R24, R48.reuse, R32, R24 ;  /* 0x000000203018723c */ /* 0x040fe20000041818 */
[--C-:B------:R-:W-:Y:S01]  /*9af0*/  FFMA.FTZ R68, R68, c[0x0][0x23c], -R114.reuse ;  /* 0x00008f0044447a23 */ /* 0x100fe20000010872 */
[----:B------:R-:W5:Y:S01]  /*9b00*/  MUFU.EX2 R156, R156 ;  /* 0x0000009c009c7308 */ /* 0x000f620000000800 */
[--C-:B------:R-:W-:Y:S02]  /*9b10*/  FFMA.FTZ R69, R69, c[0x0][0x23c], -R114.reuse ;  /* 0x00008f0045457a23 */ /* 0x100fe40000010872 */
[--C-:B------:R-:W-:Y:S02]  /*9b20*/  FFMA.FTZ R64, R64, c[0x0][0x23c], -R114.reuse ;  /* 0x00008f0040407a23 */ /* 0x100fe40000010872 */
[----:B------:R-:W-:Y:S01]  /*9b30*/  FFMA.FTZ R65, R65, c[0x0][0x23c], -R114 ;  /* 0x00008f0041417a23 */ /* 0x000fe20000010872 */
[----:B------:R-:W-:Y:S01]  /*9b40*/  HMMA.16816.F32.BF16 R20, R48, R34, R20 ;  /* 0x000000223014723c */ /* 0x000fe20000041814 */
[----:B------:R-:W2:Y:S01]  /*9b50*/  LDSM.16.MT88.4 R32, [R237+0xc000] ;  /* 0x00c00000ed20783b */ /* 0x000ea20000004200 */
[----:B------:R-:W-:Y:S01]  /*9b60*/  MUFU.EX2 R155, R155 ;  /* 0x0000009b009b7308 */ /* 0x000fe20000000800 */
[----:B------:R-:W-:-:S02]  /*9b70*/  FFMA.FTZ R62, R62, c[0x0][0x23c], -R113 ;  /* 0x00008f003e3e7a23 */ /* 0x000fc40000010871 */
[--C-:B------:R-:W-:Y:S02]  /*9b80*/  FFMA.FTZ R63, R63, c[0x0][0x23c], -R113.reuse ;  /* 0x00008f003f3f7a23 */ /* 0x100fe40000010871 */
[--C-:B------:R-:W-:Y:S01]  /*9b90*/  FFMA.FTZ R71, R104, c[0x0][0x23c], -R113.reuse ;  /* 0x00008f0068477a23 */ /* 0x100fe20000010871 */
[----:B------:R-:W-:Y:S01]  /*9ba0*/  HMMA.16816.F32.BF16 R8, R48, R56, R8 ;  /* 0x000000383008723c */ /* 0x000fe20000041808 */
[----:B------:R-:W-:Y:S01]  /*9bb0*/  FFMA.FTZ R251, R106, c[0x0][0x23c], -R113 ;  /* 0x00008f006afb7a23 */ /* 0x000fe20000010871 */
[----:B------:R-:W-:Y:S01]  /*9bc0*/  MUFU.EX2 R157, R157 ;  /* 0x0000009d009d7308 */ /* 0x000fe20000000800 */
[----:B------:R-:W-:Y:S02]  /*9bd0*/  FFMA.FTZ R252, R115, c[0x0][0x23c], -R114 ;  /* 0x00008f0073fc7a23 */ /* 0x000fe40000010872 */
[----:B------:R-:W-:-:S03]  /*9be0*/  IMAD.MOV.U32 R250, RZ, RZ, R212 ;  /* 0x000000fffffa7224 */ /* 0x000fc600078e00d4 */
[C---:B------:R-:W-:Y:S01]  /*9bf0*/  HMMA.16816.F32.BF16 R44, R48.reuse, R58, R44 ;  /* 0x0000003a302c723c */ /* 0x040fe2000004182c */
[----:B------:R-:W5:Y:S01]  /*9c00*/  LDSM.16.MT88.4 R56, [R233+0xc000] ;  /* 0x00c00000e938783b */ /* 0x000f620000004200 */
[----:B------:R-:W-:Y:S06]  /*9c10*/  MUFU.EX2 R159, R159 ;  /* 0x0000009f009f7308 */ /* 0x000fec0000000800 */
[C---:B-1----:R-:W-:Y:S02]  /*9c20*/  HMMA.16816.F32.BF16 R40, R48.reuse, R52, R40 ;  /* 0x000000343028723c */ /* 0x042fe40000041828 */
[----:B------:R-:W1:Y:S06]  /*9c30*/  MUFU.EX2 R160, R160 ;  /* 0x000000a000a07308 */ /* 0x000e6c0000000800 */
[----:B------:R-:W-:Y:S01]  /*9c40*/  HMMA.16816.F32.BF16 R36, R48, R54, R36 ;  /* 0x000000363024723c */ /* 0x000fe20000041824 */
[----:B------:R-:W1:Y:S01]  /*9c50*/  LDSM.16.MT88.4 R52, [R232+0xc000] ;  /* 0x00c00000e834783b */ /* 0x000e620000004200 */
[----:B------:R-:W1:Y:S05]  /*9c60*/  MUFU.EX2 R163, R163 ;  /* 0x000000a300a37308 */ /* 0x000e6a0000000800 */
[C---:B------:R-:W-:Y:S01]  /*9c70*/  F2FP.BF16.PACK_AB R49, R145.reuse, R146 ;  /* 0x000000929131723e */ /* 0x040fe200000010ff */
[----:B------:R-:W-:Y:S01]  /*9c80*/  FADD.FTZ R145, R145, R138 ;  /* 0x0000008a91917221 */ /* 0x000fe20000010000 */
[----:B------:R-:W-:Y:S01]  /*9c90*/  F2FP.BF16.PACK_AB R51, R150, R149 ;  /* 0x000000959633723e */ /* 0x000fe200000010ff */
[----:B------:R-:W-:Y:S01]  /*9ca0*/  MUFU.EX2 R170, R170 ;  /* 0x000000aa00aa7308 */ /* 0x000fe20000000800 */
[C---:B--2---:R-:W-:Y:S01]  /*9cb0*/  F2FP.BF16.PACK_AB R48, R152.reuse, R151 ;  /* 0x000000979830723e */ /* 0x044fe200000010ff */
[----:B------:R-:W-:Y:S01]  /*9cc0*/  FADD.FTZ R152, R152, R143 ;  /* 0x0000008f98987221 */ /* 0x000fe20000010000 */
[----:B----4-:R-:W-:Y:S01]  /*9cd0*/  F2FP.BF16.PACK_AB R50, R154, R153 ;  /* 0x000000999a32723e */ /* 0x010fe200000010ff */
[----:B------:R-:W-:-:S02]  /*9ce0*/  FADD.FTZ R145, R149, R145 ;  /* 0x0000009195917221 */ /* 0x000fc40000010000 */
[----:B------:R-:W-:Y:S02]  /*9cf0*/  FADD.FTZ R152, R153, R152 ;  /* 0x0000009899987221 */ /* 0x000fe40000010000 */
[----:B------:R-:W2:Y:S01]  /*9d00*/  MUFU.EX2 R171, R171 ;  /* 0x000000ab00ab7308 */ /* 0x000ea20000000800 */
[----:B------:R-:W-:Y:S01]  /*9d10*/  FADD.FTZ R150, R150, R145 ;  /* 0x0000009196967221 */ /* 0x000fe20000010000 */
[C---:B---3--:R-:W-:Y:S01]  /*9d20*/  HMMA.16816.F32.BF16 R16, R48.reuse, R28, R16 ;  /* 0x0000001c3010723c */ /* 0x048fe20000041810 */
[----:B------:R-:W-:Y:S02]  /*9d30*/  FADD.FTZ R154, R154, R152 ;  /* 0x000000989a9a7221 */ /* 0x000fe40000010000 */
[----:B-----5:R-:W-:Y:S02]  /*9d40*/  FADD.FTZ R150, R156, R150 ;  /* 0x000000969c967221 */ /* 0x020fe40000010000 */
[----:B-1----:R-:W-:Y:S01]  /*9d50*/  FADD.FTZ R154, R160, R154 ;  /* 0x0000009aa09a7221 */ /* 0x002fe20000010000 */
[----:B------:R-:W1:Y:S02]  /*9d60*/  MUFU.EX2 R175, R175 ;  /* 0x000000af00af7308 */ /* 0x000e640000000800 */
[C---:B------:R-:W-:Y:S01]  /*9d70*/  HMMA.16816.F32.BF16 R12, R48.reuse, R30, R12 ;  /* 0x0000001e300c723c */ /* 0x040fe2000004180c */
[----:B------:R-:W3:Y:S05]  /*9d80*/  LDSM.16.MT88.4 R28, [R234+0xc800] ;  /* 0x00c80000ea1c783b */ /* 0x000eea0000004200 */
[----:B------:R-:W-:Y:S02]  /*9d90*/  MUFU.EX2 R174, R174 ;  /* 0x000000ae00ae7308 */ /* 0x000fe40000000800 */
[C---:B------:R-:W-:Y:S06]  /*9da0*/  HMMA.16816.F32.BF16 R24, R48.reuse, R32, R24 ;  /* 0x000000203018723c */ /* 0x040fec0000041818 */
[----:B------:R-:W-:Y:S02]  /*9db0*/  MUFU.EX2 R181, R181 ;  /* 0x000000b500b57308 */ /* 0x000fe40000000800 */
[C---:B------:R-:W-:Y:S01]  /*9dc0*/  HMMA.16816.F32.BF16 R20, R48.reuse, R34, R20 ;  /* 0x000000223014723c */ /* 0x040fe20000041814 */
[----:B------:R-:W4:Y:S05]  /*9dd0*/  LDSM.16.MT88.4 R32, [R237+0xc800] ;  /* 0x00c80000ed20783b */ /* 0x000f2a0000004200 */
[----:B------:R-:W-:Y:S02]  /*9de0*/  MUFU.EX2 R182, R182 ;  /* 0x000000b600b67308 */ /* 0x000fe40000000800 */
[C---:B------:R-:W-:Y:S06]  /*9df0*/  HMMA.16816.F32.BF16 R8, R48.reuse, R56, R8 ;  /* 0x000000383008723c */ /* 0x040fec0000041808 */
[----:B------:R-:W5:Y:S02]  /*9e00*/  MUFU.EX2 R185, R185 ;  /* 0x000000b900b97308 */ /* 0x000f640000000800 */
[C---:B------:R-:W-:Y:S01]  /*9e10*/  HMMA.16816.F32.BF16 R44, R48.reuse, R58, R44 ;  /* 0x0000003a302c723c */ /* 0x040fe2000004182c */
[----:B------:R-:W4:Y:S05]  /*9e20*/  LDSM.16.MT88.4 R56, [R233+0xc800] ;  /* 0x00c80000e938783b */ /* 0x000f2a0000004200 */
[----:B------:R-:W1:Y:S02]  /*9e30*/  MUFU.EX2 R188, R188 ;  /* 0x000000bc00bc7308 */ /* 0x000e640000000800 */
[C---:B------:R-:W-:Y:S06]  /*9e40*/  HMMA.16816.F32.BF16 R40, R48.reuse, R52, R40 ;  /* 0x000000343028723c */ /* 0x040fec0000041828 */
[----:B------:R-:W-:Y:S02]  /*9e50*/  MUFU.EX2 R190, R190 ;  /* 0x000000be00be7308 */ /* 0x000fe40000000800 */
[----:B------:R-:W-:Y:S01]  /*9e60*/  HMMA.16816.F32.BF16 R36, R48, R54, R36 ;  /* 0x000000363024723c */ /* 0x000fe20000041824 */
[----:B------:R-:W4:Y:S05]  /*9e70*/  LDSM.16.MT88.4 R52, [R232+0xc800] ;  /* 0x00c80000e834783b */ /* 0x000f2a0000004200 */
[----:B------:R-:W1:Y:S01]  /*9e80*/  MUFU.EX2 R191, R191 ;  /* 0x000000bf00bf7308 */ /* 0x000e620000000800 */
[C---:B------:R-:W-:Y:S01]  /*9e90*/  F2FP.BF16.PACK_AB R49, R155.reuse, R156 ;  /* 0x0000009c9b31723e */ /* 0x040fe200000010ff */
[----:B------:R-:W-:Y:S01]  /*9ea0*/  FADD.FTZ R155, R155, R150 ;  /* 0x000000969b9b7221 */ /* 0x000fe20000010000 */
[----:B------:R-:W-:-:S02]  /*9eb0*/  F2FP.BF16.PACK_AB R51, R159, R157 ;  /* 0x0000009d9f33723e */ /* 0x000fc400000010ff */
[C---:B------:R-:W-:Y:S01]  /*9ec0*/  F2FP.BF16.PACK_AB R48, R163.reuse, R160 ;  /* 0x000000a0a330723e */ /* 0x040fe200000010ff */
[----:B------:R-:W-:Y:S01]  /*9ed0*/  FADD.FTZ R163, R163, R154 ;  /* 0x0000009aa3a37221 */ /* 0x000fe20000010000 */
[----:B--2---:R-:W-:Y:S01]  /*9ee0*/  F2FP.BF16.PACK_AB R50, R171, R170 ;  /* 0x000000aaab32723e */ /* 0x004fe200000010ff */
[----:B------:R-:W2:Y:S01]  /*9ef0*/  MUFU.EX2 R195, R195 ;  /* 0x000000c300c37308 */ /* 0x000ea20000000800 */
[----:B------:R-:W-:Y:S02]  /*9f00*/  FADD.FTZ R155, R157, R155 ;  /* 0x0000009b9d9b7221 */ /* 0x000fe40000010000 */
[----:B------:R-:W-:Y:S02]  /*9f10*/  FADD.FTZ R163, R170, R163 ;  /* 0x000000a3aaa37221 */ /* 0x000fe40000010000 */
[----:B------:R-:W-:Y:S01]  /*9f20*/  FADD.FTZ R159, R159, R155 ;  /* 0x0000009b9f9f7221 */ /* 0x000fe20000010000 */
[----:B---3--:R-:W-:Y:S01]  /*9f30*/  HMMA.16816.F32.BF16 R16, R48, R28, R16 ;  /* 0x0000001c3010723c */ /* 0x008fe20000041810 */
[----:B------:R-:W-:Y:S01]  /*9f40*/  FADD.FTZ R171, R171, R163 ;  /* 0x000000a3abab7221 */ /* 0x000fe20000010000 */
[----:B------:R-:W-:Y:S01]  /*9f50*/  MUFU.EX2 R194, R194 ;  /* 0x000000c200c27308 */ /* 0x000fe20000000800 */
[----:B-1----:R-:W-:-:S02]  /*9f60*/  FADD.FTZ R159, R175, R159 ;  /* 0x0000009faf9f7221 */ /* 0x002fc40000010000 */
[----:B-----5:R-:W-:-:S03]  /*9f70*/  FADD.FTZ R171, R185, R171 ;  /* 0x000000abb9ab7221 */ /* 0x020fc60000010000 */
[C---:B------:R-:W-:Y:S01]  /*9f80*/  HMMA.16816.F32.BF16 R12, R48.reuse, R30, R12 ;  /* 0x0000001e300c723c */ /* 0x040fe2000004180c */
[----:B------:R-:W1:Y:S01]  /*9f90*/  LDSM.16.MT88.4 R28, [R234+0xd000] ;  /* 0x00d00000ea1c783b */ /* 0x000e620000004200 */
[----:B------:R-:W-:Y:S06]  /*9fa0*/  MUFU.EX2 R193, R193 ;  /* 0x000000c100c17308 */ /* 0x000fec0000000800 */
[C---:B----4-:R-:W-:Y:S02]  /*9fb0*/  HMMA.16816.F32.BF16 R24, R48.reuse, R32, R24 ;  /* 0x000000203018723c */ /* 0x050fe40000041818 */
[----:B------:R-:W-:Y:S06]  /*9fc0*/  MUFU.EX2 R192, R192 ;  /* 0x000000c000c07308 */ /* 0x000fec0000000800 */
[C---:B------:R-:W-:Y:S01]  /*9fd0*/  HMMA.16816.F32.BF16 R20, R48.reuse, R34, R20 ;  /* 0x000000223014723c */ /* 0x040fe20000041814 */
[----:B------:R-:W3:Y:S01]  /*9fe0*/  LDSM.16.MT88.4 R32, [R237+0xd000] ;  /* 0x00d00000ed20783b */ /* 0x000ee20000004200 */
[----:B------:R-:W4:Y:S06]  /*9ff0*/  MUFU.EX2 R189, R189 ;  /* 0x000000bd00bd7308 */ /* 0x000f2c0000000800 */
[C---:B------:R-:W-:Y:S02]  /*a000*/  HMMA.16816.F32.BF16 R8, R48.reuse, R56, R8 ;  /* 0x000000383008723c */ /* 0x040fe40000041808 */
[----:B------:R-:W5:Y:S06]  /*a010*/  MUFU.EX2 R186, R186 ;  /* 0x000000ba00ba7308 */ /* 0x000f6c0000000800 */
[C---:B------:R-:W-:Y:S01]  /*a020*/  HMMA.16816.F32.BF16 R44, R48.reuse, R58, R44 ;  /* 0x0000003a302c723c */ /* 0x040fe2000004182c */
[----:B------:R-:W3:Y:S01]  /*a030*/  LDSM.16.MT88.4 R56, [R233+0xd000] ;  /* 0x00d00000e938783b */ /* 0x000ee20000004200 */
[----:B------:R-:W-:Y:S06]  /*a040*/  MUFU.EX2 R187, R187 ;  /* 0x000000bb00bb7308 */ /* 0x000fec0000000800 */
[C---:B------:R-:W-:Y:S02]  /*a050*/  HMMA.16816.F32.BF16 R40, R48.reuse, R52, R40 ;  /* 0x000000343028723c */ /* 0x040fe40000041828 */
[----:B------:R-:W1:Y:S06]  /*a060*/  MUFU.EX2 R184, R184 ;  /* 0x000000b800b87308 */ /* 0x000e6c0000000800 */
[----:B------:R-:W-:Y:S01]  /*a070*/  HMMA.16816.F32.BF16 R36, R48, R54, R36 ;  /* 0x000000363024723c */ /* 0x000fe20000041824 */
[----:B------:R-:W5:Y:S01]  /*a080*/  LDSM.16.MT88.4 R52, [R232+0xd000] ;  /* 0x00d00000e834783b */ /* 0x000f620000004200 */
[----:B------:R-:W-:Y:S05]  /*a090*/  MUFU.EX2 R183, R183 ;  /* 0x000000b700b77308 */ /* 0x000fea0000000800 */
[C---:B------:R-:W-:Y:S01]  /*a0a0*/  F2FP.BF16.PACK_AB R49, R174.reuse, R175 ;  /* 0x000000afae31723e */ /* 0x040fe200000010ff */
[----:B------:R-:W-:Y:S01]  /*a0b0*/  FADD.FTZ R174, R174, R159 ;  /* 0x0000009faeae7221 */ /* 0x000fe20000010000 */
[----:B------:R-:W-:Y:S01]  /*a0c0*/  F2FP.BF16.PACK_AB R51, R182, R181 ;  /* 0x000000b5b633723e */ /* 0x000fe200000010ff */
[----:B------:R-:W-:Y:S01]  /*a0d0*/  MUFU.EX2 R180, R180 ;  /* 0x000000b400b47308 */ /* 0x000fe20000000800 */
[C---:B------:R-:W-:Y:S01]  /*a0e0*/  F2FP.BF16.PACK_AB R48, R188.reuse, R185 ;  /* 0x000000b9bc30723e */ /* 0x040fe200000010ff */
[----:B------:R-:W-:Y:S01]  /*a0f0*/  FADD.FTZ R188, R188, R171 ;  /* 0x000000abbcbc7221 */ /* 0x000fe20000010000 */
[----:B------:R-:W-:Y:S01]  /*a100*/  F2FP.BF16.PACK_AB R50, R191, R190 ;  /* 0x000000bebf32723e */ /* 0x000fe200000010ff */
[----:B------:R-:W-:-:S02]  /*a110*/  FADD.FTZ R174, R181, R174 ;  /* 0x000000aeb5ae7221 */ /* 0x000fc40000010000 */
[----:B------:R-:W-:Y:S02]  /*a120*/  FADD.FTZ R188, R190, R188 ;  /* 0x000000bcbebc7221 */ /* 0x000fe40000010000 */
[----:B------:R-:W-:Y:S01]  /*a130*/  MUFU.EX2 R173, R173 ;  /* 0x000000ad00ad7308 */ /* 0x000fe20000000800 */
[----:B------:R-:W-:Y:S01]  /*a140*/  FADD.FTZ R182, R182, R174 ;  /* 0x000000aeb6b67221 */ /* 0x000fe20000010000 */
[C---:B-1----:R-:W-:Y:S01]  /*a150*/  HMMA.16816.F32.BF16 R16, R48.reuse, R28, R16 ;  /* 0x0000001c3010723c */ /* 0x042fe20000041810 */
[----:B------:R-:W-:Y:S02]  /*a160*/  FADD.FTZ R191, R191, R188 ;  /* 0x000000bcbfbf7221 */ /* 0x000fe40000010000 */
[----:B--2---:R-:W-:Y:S02]  /*a170*/  FADD.FTZ R182, R195, R182 ;  /* 0x000000b6c3b67221 */ /* 0x004fe40000010000 */
[----:B----4-:R-:W-:Y:S01]  /*a180*/  FADD.FTZ R191, R189, R191 ;  /* 0x000000bfbdbf7221 */ /* 0x010fe20000010000 */
[----:B------:R-:W-:Y:S02]  /*a190*/  MUFU.EX2 R172, R172 ;  /* 0x000000ac00ac7308 */ /* 0x000fe40000000800 */
[C---:B------:R-:W-:Y:S01]  /*a1a0*/  HMMA.16816.F32.BF16 R12, R48.reuse, R30, R12 ;  /* 0x0000001e300c723c */ /* 0x040fe2000004180c */
[----:B------:R-:W1:Y:S05]  /*a1b0*/  LDSM.16.MT88.4 R28, [R234+0xd800] ;  /* 0x00d80000ea1c783b */ /* 0x000e6a0000004200 */
[----:B------:R-:W2:Y:S02]  /*a1c0*/  MUFU.EX2 R169, R169 ;  /* 0x000000a900a97308 */ /* 0x000ea40000000800 */
[C---:B---3--:R-:W-:Y:S06]  /*a1d0*/  HMMA.16816.F32.BF16 R24, R48.reuse, R32, R24 ;  /* 0x000000203018723c */ /* 0x048fec0000041818 */
[----:B------:R-:W3:Y:S02]  /*a1e0*/  MUFU.EX2 R162, R162 ;  /* 0x000000a200a27308 */ /* 0x000ee40000000800 */
[C---:B------:R-:W-:Y:S01]  /*a1f0*/  HMMA.16816.F32.BF16 R20, R48.reuse, R34, R20 ;  /* 0x000000223014723c */ /* 0x040fe20000041814 */
[----:B------:R-:W4:Y:S05]  /*a200*/  LDSM.16.MT88.4 R32, [R237+0xd800] ;  /* 0x00d80000ed20783b */ /* 0x000f2a0000004200 */
[----:B------:R-:W-:Y:S02]  /*a210*/  MUFU.EX2 R168, R168 ;  /* 0x000000a800a87308 */ /* 0x000fe40000000800 */
[C---:B------:R-:W-:Y:S06]  /*a220*/  HMMA.16816.F32.BF16 R8, R48.reuse, R56, R8 ;  /* 0x000000383008723c */ /* 0x040fec0000041808 */
[----:B------:R-:W1:Y:S02]  /*a230*/  MUFU.EX2 R161, R161 ;  /* 0x000000a100a17308 */ /* 0x000e640000000800 */
[C---:B------:R-:W-:Y:S01]  /*a240*/  HMMA.16816.F32.BF16 R44, R48.reuse, R58, R44 ;  /* 0x0000003a302c723c */ /* 0x040fe2000004182c */
[----:B------:R-:W2:Y:S05]  /*a250*/  LDSM.16.MT88.4 R56, [R233+0xd800] ;  /* 0x00d80000e938783b */ /* 0x000eaa0000004200 */
[----:B------:R-:W-:Y:S02]  /*a260*/  MUFU.EX2 R158, R158 ;  /* 0x0000009e009e7308 */ /* 0x000fe40000000800 */
[C---:B-----5:R-:W-:Y:S06]  /*a270*/  HMMA.16816.F32.BF16 R40, R48.reuse, R52, R40 ;  /* 0x000000343028723c */ /* 0x060fec0000041828 */
[----:B------:R-:W-:Y:S02]  /*a280*/  MUFU.EX2 R148, R148 ;  /* 0x0000009400947308 */ /* 0x000fe40000000800 */
[----:B------:R-:W-:Y:S01]  /*a290*/  HMMA.16816.F32.BF16 R36, R48, R54, R36 ;  /* 0x000000363024723c */ /* 0x000fe20000041824 */
[----:B------:R-:W5:Y:S05]  /*a2a0*/  LDSM.16.MT88.4 R52, [R232+0xd800] ;  /* 0x00d80000e834783b */ /* 0x000f6a0000004200 */
[----:B------:R-:W-:Y:S01]  /*a2b0*/  MUFU.EX2 R147, R147 ;  /* 0x0000009300937308 */ /* 0x000fe20000000800 */
[C---:B------:R-:W-:Y:S01]  /*a2c0*/  F2FP.BF16.PACK_AB R49, R194.reuse, R195 ;  /* 0x000000c3c231723e */ /* 0x040fe200000010ff */
[----:B------:R-:W-:Y:S01]  /*a2d0*/  FADD.FTZ R194, R194, R182 ;  /* 0x000000b6c2c27221 */ /* 0x000fe20000010000 */
[----:B------:R-:W-:-:S02]  /*a2e0*/  F2FP.BF16.PACK_AB R51, R192, R193 ;  /* 0x000000c1c033723e */ /* 0x000fc400000010ff */
[C---:B------:R-:W-:Y:S01]  /*a2f0*/  F2FP.BF16.PACK_AB R48, R186.reuse, R189 ;  /* 0x000000bdba30723e */ /* 0x040fe200000010ff */
[----:B------:R-:W-:Y:S01]  /*a300*/  FADD.FTZ R186, R186, R191 ;  /* 0x000000bfbaba7221 */ /* 0x000fe20000010000 */
[----:B------:R-:W-:Y:S01]  /*a310*/  F2FP.BF16.PACK_AB R50, R184, R187 ;  /* 0x000000bbb832723e */ /* 0x000fe200000010ff */
[----:B------:R-:W-:Y:S01]  /*a320*/  MUFU.EX2 R144, R144 ;  /* 0x0000009000907308 */ /* 0x000fe20000000800 */
[----:B------:R-:W-:Y:S02]  /*a330*/  FADD.FTZ R194, R193, R194 ;  /* 0x000000c2c1c27221 */ /* 0x000fe40000010000 */
[----:B------:R-:W-:Y:S02]  /*a340*/  FADD.FTZ R186, R187, R186 ;  /* 0x000000babbba7221 */ /* 0x000fe40000010000 */
[----:B------:R-:W-:Y:S01]  /*a350*/  FADD.FTZ R192, R192, R194 ;  /* 0x000000c2c0c07221 */ /* 0x000fe20000010000 */
[----:B-1----:R-:W-:Y:S01]  /*a360*/  HMMA.16816.F32.BF16 R16, R48, R28, R16 ;  /* 0x0000001c3010723c */ /* 0x002fe20000041810 */
[----:B------:R-:W-:Y:S01]  /*a370*/  FADD.FTZ R184, R184, R186 ;  /* 0x000000bab8b87221 */ /* 0x000fe20000010000 */
[----:B------:R-:W1:Y:S03]  /*a380*/  MUFU.EX2 R135, R135 ;  /* 0x0000008700877308 */ /* 0x000e660000000800 */
[----:B--2---:R-:W-:-:S03]  /*a390*/  FADD.FTZ R184, R169, R184 ;  /* 0x000000b8a9b87221 */ /* 0x004fc60000010000 */
[C---:B------:R-:W-:Y:S01]  /*a3a0*/  HMMA.16816.F32.BF16 R12, R48.reuse, R30, R12 ;  /* 0x0000001e300c723c */ /* 0x040fe2000004180c */
[----:B------:R-:W2:Y:S01]  /*a3b0*/  LDSM.16.MT88.4 R28, [R234+0xe000] ;  /* 0x00e00000ea1c783b */ /* 0x000ea20000004200 */
[----:B------:R-:W1:Y:S06]  /*a3c0*/  MUFU.EX2 R109, R109 ;  /* 0x0000006d006d7308 */ /* 0x000e6c0000000800 */
[C---:B----4-:R-:W-:Y:S02]  /*a3d0*/  HMMA.16816.F32.BF16 R24, R48.reuse, R32, R24 ;  /* 0x000000203018723c */ /* 0x050fe40000041818 */
[----:B------:R-:W-:Y:S06]  /*a3e0*/  MUFU.EX2 R129, R129 ;  /* 0x0000008100817308 */ /* 0x000fec0000000800 */
[C---:B------:R-:W-:Y:S01]  /*a3f0*/  HMMA.16816.F32.BF16 R20, R48.reuse, R34, R20 ;  /* 0x000000223014723c */ /* 0x040fe20000041814 */
[----:B------:R-:W4:Y:S01]  /*a400*/  LDSM.16.MT88.4 R32, [R237+0xe000] ;  /* 0x00e00000ed20783b */ /* 0x000f220000004200 */
[----:B------:R-:W1:Y:S06]  /*a410*/  MUFU.EX2 R105, R105 ;  /* 0x0000006900697308 */ /* 0x000e6c0000000800 */
[C---:B------:R-:W-:Y:S02]  /*a420*/  HMMA.16816.F32.BF16 R8, R48.reuse, R56, R8 ;  /* 0x000000383008723c */ /* 0x040fe40000041808 */
[----:B------:R-:W1:Y:S06]  /*a430*/  MUFU.EX2 R102, R102 ;  /* 0x0000006600667308 */ /* 0x000e6c0000000800 */
[C---:B------:R-:W-:Y:S01]  /*a440*/  HMMA.16816.F32.BF16 R44, R48.reuse, R58, R44 ;  /* 0x0000003a302c723c */ /* 0x040fe2000004182c */
[----:B------:R-:W4:Y:S01]  /*a450*/  LDSM.16.MT88.4 R56, [R233+0xe000] ;  /* 0x00e00000e938783b */ /* 0x000f220000004200 */
[----:B------:R-:W1:Y:S06]  /*a460*/  MUFU.EX2 R103, R103 ;  /* 0x0000006700677308 */ /* 0x000e6c0000000800 */
[C---:B-----5:R-:W-:Y:S02]  /*a470*/  HMMA.16816.F32.BF16 R40, R48.reuse, R52, R40 ;  /* 0x000000343028723c */ /* 0x060fe40000041828 */
[----:B------:R-:W-:Y:S05]  /*a480*/  MUFU.EX2 R98, R98 ;  /* 0x0000006200627308 */ /* 0x000fea0000000800 */
[----:B------:R-:W-:Y:S01]  /*a490*/  F2FP.BF16.PACK_AB R53, R180, R183 ;  /* 0x000000b7b435723e */ /* 0x000fe200000010ff */
[----:B------:R-:W-:Y:S01]  /*a4a0*/  HMMA.16816.F32.BF16 R36, R48, R54, R36 ;  /* 0x000000363024723c */ /* 0x000fe20000041824 */
[----:B---3--:R-:W-:Y:S01]  /*a4b0*/  F2FP.BF16.PACK_AB R52, R162, R169 ;  /* 0x000000a9a234723e */ /* 0x008fe200000010ff */
[----:B------:R-:W3:Y:S01]  /*a4c0*/  LDSM.16.MT88.4 R48, [R232+0xe000] ;  /* 0x00e00000e830783b */ /* 0x000ee20000004200 */
[----:B------:R-:W5:Y:S01]  /*a4d0*/  MUFU.EX2 R99, R99 ;  /* 0x0000006300637308 */ /* 0x000f620000000800 */
[----:B------:R-:W-:-:S02]  /*a4e0*/  FADD.FTZ R183, R183, R192 ;  /* 0x000000c0b7b77221 */ /* 0x000fc40000010000 */
[----:B------:R-:W-:Y:S01]  /*a4f0*/  FADD.FTZ R162, R162, R184 ;  /* 0x000000b8a2a27221 */ /* 0x000fe20000010000 */
[----:B------:R-:W-:Y:S01]  /*a500*/  F2FP.BF16.PACK_AB R55, R172, R173 ;  /* 0x000000adac37723e */ /* 0x000fe200000010ff */
[----:B------:R-:W-:Y:S01]  /*a510*/  FADD.FTZ R183, R180, R183 ;  /* 0x000000b7b4b77221 */ /* 0x000fe20000010000 */
[----:B------:R-:W-:Y:S01]  /*a520*/  F2FP.BF16.PACK_AB R54, R161, R168 ;  /* 0x000000a8a136723e */ /* 0x000fe200000010ff */
[----:B------:R-:W-:Y:S01]  /*a530*/  FADD.FTZ R162, R168, R162 ;  /* 0x000000a2a8a27221 */ /* 0x000fe20000010000 */
[----:B------:R-:W-:Y:S01]  /*a540*/  MUFU.EX2 R100, R100 ;  /* 0x0000006400647308 */ /* 0x000fe20000000800 */
[----:B------:R-:W-:Y:S02]  /*a550*/  FADD.FTZ R173, R173, R183 ;  /* 0x000000b7adad7221 */ /* 0x000fe40000010000 */
[----:B------:R-:W-:Y:S02]  /*a560*/  FADD.FTZ R161, R161, R162 ;  /* 0x000000a2a1a17221 */ /* 0x000fe40000010000 */
[----:B--2---:R-:W-:Y:S01]  /*a570*/  HMMA.16816.F32.BF16 R16, R52, R28, R16 ;  /* 0x0000001c3410723c */ /* 0x004fe20000041810 */
[----:B------:R-:W-:-:S02]  /*a580*/  FADD.FTZ R173, R172, R173 ;  /* 0x000000adacad7221 */ /* 0x000fc40000010000 */
[----:B------:R-:W2:Y:S01]  /*a590*/  MUFU.EX2 R101, R101 ;  /* 0x0000006500657308 */ /* 0x000ea20000000800 */
[----:B-1----:R-:W-:-:S04]  /*a5a0*/  FADD.FTZ R161, R135, R161 ;  /* 0x000000a187a17221 */ /* 0x002fc80000010000 */
[C---:B------:R-:W-:Y:S01]  /*a5b0*/  HMMA.16816.F32.BF16 R12, R52.reuse, R30, R12 ;  /* 0x0000001e340c723c */ /* 0x040fe2000004180c */
[----:B------:R-:W1:Y:S01]  /*a5c0*/  LDSM.16.MT88.4 R28, [R234+0xe800] ;  /* 0x00e80000ea1c783b */ /* 0x000e620000004200 */
[----:B------:R-:W-:Y:S01]  /*a5d0*/  FADD.FTZ R161, R109, R161 ;  /* 0x000000a16da17221 */ /* 0x000fe20000010000 */
[----:B------:R-:W-:Y:S05]  /*a5e0*/  MUFU.EX2 R96, R96 ;  /* 0x0000006000607308 */ /* 0x000fea0000000800 */
[C---:B----4-:R-:W-:Y:S03]  /*a5f0*/  HMMA.16816.F32.BF16 R24, R52.reuse, R32, R24 ;  /* 0x000000203418723c */ /* 0x050fe60000041818 */
[----:B------:R-:W4:Y:S05]  /*a600*/  MUFU.EX2 R97, R97 ;  /* 0x0000006100617308 */ /* 0x000f2a0000000800 */
[C---:B------:R-:W-:Y:S01]  /*a610*/  HMMA.16816.F32.BF16 R20, R52.reuse, R34, R20 ;  /* 0x000000223414723c */ /* 0x040fe20000041814 */
[----:B------:R-:W1:Y:S02]  /*a620*/  LDSM.16.MT88.4 R32, [R237+0xe800] ;  /* 0x00e80000ed20783b */ /* 0x000e640000004200 */
[----:B------:R-:W1:Y:S05]  /*a630*/  MUFU.EX2 R94, R94 ;  /* 0x0000005e005e7308 */ /* 0x000e6a0000000800 */
[C---:B------:R-:W-:Y:S03]  /*a640*/  HMMA.16816.F32.BF16 R8, R52.reuse, R56, R8 ;  /* 0x000000383408723c */ /* 0x040fe60000041808 */
[----:B------:R-:W-:Y:S05]  /*a650*/  MUFU.EX2 R95, R95 ;  /* 0x0000005f005f7308 */ /* 0x000fea0000000800 */
[C---:B------:R-:W-:Y:S01]  /*a660*/  HMMA.16816.F32.BF16 R44, R52.reuse, R58, R44 ;  /* 0x0000003a342c723c */ /* 0x040fe2000004182c */
[----:B------:R-:W-:Y:S02]  /*a670*/  LDSM.16.MT88.4 R56, [R232+0xe800] ;  /* 0x00e80000e838783b */ /* 0x000fe40000004200 */
[----:B------:R-:W-:Y:S05]  /*a680*/  MUFU.EX2 R90, R90 ;  /* 0x0000005a005a7308 */ /* 0x000fea0000000800 */
[C---:B---3--:R-:W-:Y:S03]  /*a690*/  HMMA.16816.F32.BF16 R40, R52.reuse, R48, R40 ;  /* 0x000000303428723c */ /* 0x048fe60000041828 */
[----:B------:R-:W-:Y:S05]  /*a6a0*/  MUFU.EX2 R91, R91 ;  /* 0x0000005b005b7308 */ /* 0x000fea0000000800 */
[----:B------:R-:W-:Y:S01]  /*a6b0*/  HMMA.16816.F32.BF16 R36, R52, R50, R36 ;  /* 0x000000323424723c */ /* 0x000fe20000041824 */
[----:B------:R-:W3:Y:S02]  /*a6c0*/  LDSM.16.MT88.4 R48, [R233+0xe800] ;  /* 0x00e80000e930783b */ /* 0x000ee40000004200 */
[----:B------:R-:W1:Y:S04]  /*a6d0*/  MUFU.EX2 R92, R92 ;  /* 0x0000005c005c7308 */ /* 0x000e680000000800 */
[----:B------:R-:W-:Y:S01]  /*a6e0*/  F2FP.BF16.PACK_AB R53, R148, R158 ;  /* 0x0000009e9435723e */ /* 0x000fe200000010ff */
[----:B------:R-:W-:Y:S01]  /*a6f0*/  FADD.FTZ R158, R158, R173 ;  /* 0x000000ad9e9e7221 */ /* 0x000fe20000010000 */
[----:B------:R-:W-:-:S02]  /*a700*/  F2FP.BF16.PACK_AB R55, R144, R147 ;  /* 0x000000939037723e */ /* 0x000fc400000010ff */
[----:B------:R-:W-:Y:S01]  /*a710*/  F2FP.BF16.PACK_AB R52, R109, R135 ;  /* 0x000000876d34723e */ /* 0x000fe200000010ff */
[----:B------:R-:W2:Y:S01]  /*a720*/  MUFU.EX2 R93, R93 ;  /* 0x0000005d005d7308 */ /* 0x000ea20000000800 */
[----:B------:R-:W-:Y:S01]  /*a730*/  F2FP.BF16.PACK_AB R54, R105, R129 ;  /* 0x000000816936723e */ /* 0x000fe200000010ff */
[----:B------:R-:W-:Y:S01]  /*a740*/  FADD.FTZ R148, R148, R158 ;  /* 0x0000009e94947221 */ /* 0x000fe20000010000 */
[----:B------:R-:W-:Y:S01]  /*a750*/  LDSM.16.MT88.4 R132, [R234+0x11800] ;  /* 0x01180000ea84783b */ /* 0x000fe20000004200 */
[----:B------:R-:W-:Y:S02]  /*a760*/  FADD.FTZ R129, R129, R161 ;  /* 0x000000a181817221 */ /* 0x000fe40000010000 */
[----:B------:R-:W-:Y:S01]  /*a770*/  FADD.FTZ R148, R147, R148 ;  /* 0x0000009493947221 */ /* 0x000fe20000010000 */
[----:B------:R-:W-:Y:S01]  /*a780*/  LDSM.16.MT88.4 R156, [R237+0x11800] ;  /* 0x01180000ed9c783b */ /* 0x000fe20000004200 */
[----:B-1----:R-:W-:Y:S01]  /*a790*/  HMMA.16816.F32.BF16 R16, R52, R28, R16 ;  /* 0x0000001c3410723c */ /* 0x002fe20000041810 */
[----:B------:R-:W-:Y:S01]  /*a7a0*/  MUFU.EX2 R88, R88 ;  /* 0x0000005800587308 */ /* 0x000fe20000000800 */
[----:B------:R-:W-:-:S02]  /*a7b0*/  FADD.FTZ R144, R144, R148 ;  /* 0x0000009490907221 */ /* 0x000fc40000010000 */
[----:B------:R-:W-:Y:S01]  /*a7c0*/  FADD.FTZ R129, R105, R129 ;  /* 0x0000008169817221 */ /* 0x000fe20000010000 */
[----:B------:R-:W-:Y:S01]  /*a7d0*/  LDSM.16.MT88.4 R148, [R233+0x11800] ;  /* 0x01180000e994783b */ /* 0x000fe20000004200 */
[----:B------:R-:W-:Y:S02]  /*a7e0*/  FADD.FTZ R144, R102, R144 ;  /* 0x0000009066907221 */ /* 0x000fe40000010000 */
[C---:B------:R-:W-:Y:S01]  /*a7f0*/  HMMA.16816.F32.BF16 R12, R52.reuse, R30, R12 ;  /* 0x0000001e340c723c */ /* 0x040fe2000004180c */
[----:B------:R-:W1:Y:S01]  /*a800*/  LDSM.16.MT88.4 R28, [R234+0xf000] ;  /* 0x00f00000ea1c783b */ /* 0x000e620000004200 */
[----:B------:R-:W1:Y:S06]  /*a810*/  MUFU.EX2 R89, R89 ;  /* 0x0000005900597308 */ /* 0x000e6c0000000800 */
[C---:B------:R-:W-:Y:S02]  /*a820*/  HMMA.16816.F32.BF16 R24, R52.reuse, R32, R24 ;  /* 0x000000203418723c */ /* 0x040fe40000041818 */
[----:B------:R-:W1:Y:S06]  /*a830*/  MUFU.EX2 R86, R86 ;  /* 0x0000005600567308 */ /* 0x000e6c0000000800 */
[C---:B------:R-:W-:Y:S01]  /*a840*/  HMMA.16816.F32.BF16 R20, R52.reuse, R34, R20 ;  /* 0x000000223414723c */ /* 0x040fe20000041814 */
[----:B------:R-:W1:Y:S01]  /*a850*/  LDSM.16.MT88.4 R32, [R237+0xf000] ;  /* 0x00f00000ed20783b */ /* 0x000e620000004200 */
[----:B------:R-:W-:Y:S06]  /*a860*/  MUFU.EX2 R87, R87 ;  /* 0x0000005700577308 */ /* 0x000fec0000000800 */
[C---:B---3--:R-:W-:Y:S02]  /*a870*/  HMMA.16816.F32.BF16 R8, R52.reuse, R48, R8 ;  /* 0x000000303408723c */ /* 0x048fe40000041808 */
[----:B------:R-:W-:Y:S06]  /*a880*/  MUFU.EX2 R82, R82 ;  /* 0x0000005200527308 */ /* 0x000fec0000000800 */
[C---:B------:R-:W-:Y:S01]  /*a890*/  HMMA.16816.F32.BF16 R44, R52.reuse, R50, R44 ;  /* 0x00000032342c723c */ /* 0x040fe2000004182c */
[----:B------:R-:W3:Y:S01]  /*a8a0*/  LDSM.16.MT88.4 R48, [R233+0xf000] ;  /* 0x00f00000e930783b */ /* 0x000ee20000004200 */
[----:B------:R-:W-:Y:S06]  /*a8b0*/  MUFU.EX2 R83, R83 ;  /* 0x0000005300537308 */ /* 0x000fec0000000800 */
[C---:B------:R-:W-:Y:S02]  /*a8c0*/  HMMA.16816.F32.BF16 R40, R52.reuse, R56, R40 ;  /* 0x000000383428723c */ /* 0x040fe40000041828 */
[----:B------:R-:W1:Y:S06]  /*a8d0*/  MUFU.EX2 R84, R84 ;  /* 0x0000005400547308 */ /* 0x000e6c0000000800 */
[----:B------:R-:W-:Y:S01]  /*a8e0*/  HMMA.16816.F32.BF16 R36, R52, R58, R36 ;  /* 0x0000003a3424723c */ /* 0x000fe20000041824 */
[----:B------:R-:W3:Y:S01]  /*a8f0*/  LDSM.16.MT88.4 R56, [R232+0xf000] ;  /* 0x00f00000e838783b */ /* 0x000ee20000004200 */
[----:B------:R-:W-:Y:S05]  /*a900*/  MUFU.EX2 R85, R85 ;  /* 0x0000005500557308 */ /* 0x000fea0000000800 */
[C---:B------:R-:W-:Y:S01]  /*a910*/  F2FP.BF16.PACK_AB R53, R103.reuse, R102 ;  /* 0x000000666735723e */ /* 0x040fe200000010ff */
[----:B------:R-:W-:Y:S01]  /*a920*/  FADD.FTZ R103, R103, R144 ;  /* 0x0000009067677221 */ /* 0x000fe20000010000 */
[----:B-----5:R-:W-:Y:S01]  /*a930*/  F2FP.BF16.PACK_AB R55, R99, R98 ;  /* 0x000000626337723e */ /* 0x020fe200000010ff */
[----:B------:R-:W-:Y:S01]  /*a940*/  MUFU.EX2 R80, R80 ;  /* 0x0000005000507308 */ /* 0x000fe20000000800 */
[----:B--2---:R-:W-:Y:S01]  /*a950*/  F2FP.BF16.PACK_AB R52, R101, R100 ;  /* 0x000000646534723e */ /* 0x004fe200000010ff */
[----:B------:R-:W-:Y:S01]  /*a960*/  FADD.FTZ R100, R100, R129 ;  /* 0x0000008164647221 */ /* 0x000fe20000010000 */
[----:B----4-:R-:W-:Y:S01]  /*a970*/  F2FP.BF16.PACK_AB R54, R97, R96 ;  /* 0x000000606136723e */ /* 0x010fe200000010ff */
[----:B------:R-:W-:-:S02]  /*a980*/  FADD.FTZ R103, R98, R103 ;  /* 0x0000006762677221 */ /* 0x000fc40000010000 */
[----:B------:R-:W-:Y:S02]  /*a990*/  FADD.FTZ R100, R101, R100 ;  /* 0x0000006465647221 */ /* 0x000fe40000010000 */
[----:B------:R-:W-:Y:S01]  /*a9a0*/  MUFU.EX2 R81, R81 ;  /* 0x0000005100517308 */ /* 0x000fe20000000800 */
[----:B------:R-:W-:Y:S01]  /*a9b0*/  FADD.FTZ R99, R99, R103 ;  /* 0x0000006763637221 */ /* 0x000fe20000010000 */
[C---:B-1----:R-:W-:Y:S01]  /*a9c0*/  HMMA.16816.F32.BF16 R16, R52.reuse, R28, R16 ;  /* 0x0000001c3410723c */ /* 0x042fe20000041810 */
[----:B------:R-:W-:Y:S02]  /*a9d0*/  FADD.FTZ R96, R96, R100 ;  /* 0x0000006460607221 */ /* 0x000fe40000010000 */
[----:B------:R-:W-:Y:S02]  /*a9e0*/  FADD.FTZ R99, R94, R99 ;  /* 0x000000635e637221 */ /* 0x000fe40000010000 */
[----:B------:R-:W-:Y:S01]  /*a9f0*/  FADD.FTZ R96, R97, R96 ;  /* 0x0000006061607221 */ /* 0x000fe20000010000 */
[----:B------:R-:W-:Y:S02]  /*aa00*/  MUFU.EX2 R4, R77 ;  /* 0x0000004d00047308 */ /* 0x000fe40000000800 */
[----:B------:R-:W-:Y:S01]  /*aa10*/  HMMA.16816.F32.BF16 R12, R52, R30, R12 ;  /* 0x0000001e340c723c */ /* 0x000fe2000004180c */
[----:B------:R-:W1:Y:S01]  /*aa20*/  LDSM.16.MT88.4 R28, [R234+0xf800] ;  /* 0x00f80000ea1c783b */ /* 0x000e620000004200 */
[----:B------:R-:W-:-:S04]  /*aa30*/  FADD.FTZ R96, R92, R96 ;  /* 0x000000605c607221 */ /* 0x000fc80000010000 */
[----:B------:R-:W-:Y:S02]  /*aa40*/  MUFU.EX2 R72, R72 ;  /* 0x0000004800487308 */ /* 0x000fe40000000800 */
[C---:B------:R-:W-:Y:S06]  /*aa50*/  HMMA.16816.F32.BF16 R24, R52.reuse, R32, R24 ;  /* 0x000000203418723c */ /* 0x040fec0000041818 */
[----:B------:R-:W-:Y:S02]  /*aa60*/  MUFU.EX2 R73, R73 ;  /* 0x0000004900497308 */ /* 0x000fe40000000800 */
[C---:B------:R-:W-:Y:S01]  /*aa70*/  HMMA.16816.F32.BF16 R20, R52.reuse, R34, R20 ;  /* 0x000000223414723c */ /* 0x040fe20000041814 */
[----:B------:R-:W2:Y:S05]  /*aa80*/  LDSM.16.MT88.4 R32, [R237+0xf800] ;  /* 0x00f80000ed20783b */ /* 0x000eaa0000004200 */
[----:B------:R-:W-:Y:S02]  /*aa90*/  MUFU.EX2 R3, R3 ;  /* 0x0000000300037308 */ /* 0x000fe40000000800 */
[C---:B---3--:R-:W-:Y:S06]  /*aaa0*/  HMMA.16816.F32.BF16 R8, R52.reuse, R48, R8 ;  /* 0x000000303408723c */ /* 0x048fec0000041808 */
[----:B------:R-:W-:Y:S02]  /*aab0*/  MUFU.EX2 R70, R70 ;  /* 0x0000004600467308 */ /* 0x000fe40000000800 */
[C---:B------:R-:W-:Y:S01]  /*aac0*/  HMMA.16816.F32.BF16 R44, R52.reuse, R50, R44 ;  /* 0x00000032342c723c */ /* 0x040fe2000004182c */
[----:B------:R-:W3:Y:S05]  /*aad0*/  LDSM.16.MT88.4 R48, [R233+0xf800] ;  /* 0x00f80000e930783b */ /* 0x000eea0000004200 */
[----:B------:R-:W-:Y:S02]  /*aae0*/  MUFU.EX2 R66, R66 ;  /* 0x0000004200427308 */ /* 0x000fe40000000800 */
[C---:B------:R-:W-:Y:S06]  /*aaf0*/  HMMA.16816.F32.BF16 R40, R52.reuse, R56, R40 ;  /* 0x000000383428723c */ /* 0x040fec0000041828 */
[----:B------:R-:W-:Y:S02]  /*ab00*/  MUFU.EX2 R67, R67 ;  /* 0x0000004300437308 */ /* 0x000fe40000000800 */
[----:B------:R-:W-:Y:S01]  /*ab10*/  HMMA.16816.F32.BF16 R36, R52, R58, R36 ;  /* 0x0000003a3424723c */ /* 0x000fe20000041824 */
[----:B------:R-:W4:Y:S05]  /*ab20*/  LDSM.16.MT88.4 R56, [R232+0xf800] ;  /* 0x00f80000e838783b */ /* 0x000f2a0000004200 */
        /* <DEDUP_REMOVED lines=13> */
[----:B------:R-:W-:Y:S01]  /*ac00*/  MUFU.EX2 R64, R64 ;  /* 0x0000004000407308 */ /* 0x000fe20000000800 */
[----:B------:R-:W-:-:S02]  /*ac10*/  FADD.FTZ R91, R86, R91 ;  /* 0x0000005b565b7221 */ /* 0x000fc40000010000 */
[----:B------:R-:W-:-:S03]  /*ac20*/  FADD.FTZ R89, R84, R89 ;  /* 0x0000005954597221 */ /* 0x000fc60000010000 */
[C---:B------:R-:W-:Y:S01]  /*ac30*/  HMMA.16816.F32.BF16 R12, R52.reuse, R30, R12 ;  /* 0x0000001e340c723c */ /* 0x040fe2000004180c */
[----:B------:R-:W1:Y:S01]  /*ac40*/  LDSM.16.MT88.4 R28, [R237+0x10000] ;  /* 0x01000000ed1c783b */ /* 0x000e620000004200 */
[----:B------:R-:W-:Y:S06]  /*ac50*/  MUFU.EX2 R65, R65 ;  /* 0x0000004100417308 */ /* 0x000fec0000000800 */
[C---:B--2---:R-:W-:Y:S02]  /*ac60*/  HMMA.16816.F32.BF16 R24, R52.reuse, R32, R24 ;  /* 0x000000203418723c */ /* 0x044fe40000041818 */
[----:B------:R-:W-:Y:S06]  /*ac70*/  MUFU.EX2 R62, R62 ;  /* 0x0000003e003e7308 */ /* 0x000fec0000000800 */
[C---:B------:R-:W-:Y:S01]  /*ac80*/  HMMA.16816.F32.BF16 R20, R52.reuse, R34, R20 ;  /* 0x000000223414723c */ /* 0x040fe20000041814 */
[----:B------:R-:W2:Y:S01]  /*ac90*/  LDSM.16.MT88.4 R32, [R234+0x10000] ;  /* 0x01000000ea20783b */ /* 0x000ea20000004200 */
[----:B------:R-:W5:Y:S06]  /*aca0*/  MUFU.EX2 R63, R63 ;  /* 0x0000003f003f7308 */ /* 0x000f6c0000000800 */
[C---:B---3--:R-:W-:Y:S02]  /*acb0*/  HMMA.16816.F32.BF16 R8, R52.reuse, R48, R8 ;  /* 0x000000303408723c */ /* 0x048fe40000041808 */
[----:B------:R-:W-:Y:S06]  /*acc0*/  MUFU.EX2 R71, R71 ;  /* 0x0000004700477308 */ /* 0x000fec0000000800 */
[----:B------:R-:W-:Y:S01]  /*acd0*/  HMMA.16816.F32.BF16 R44, R52, R50, R44 ;  /* 0x00000032342c723c */ /* 0x000fe2000004182c */
[----:B------:R-:W3:Y:S01]  /*ace0*/  LDSM.16.MT88.4 R48, [R233+0x10000] ;  /* 0x01000000e930783b */ /* 0x000ee20000004200 */
[----:B------:R-:W1:Y:S01]  /*acf0*/  MUFU.EX2 R251, R251 ;  /* 0x000000fb00fb7308 */ /* 0x000e620000000800 */
[----:B-----5:R-:W-:-:S05]  /*ad00*/  F2FP.BF16.PACK_AB R145, R63, R62 ;  /* 0x0000003e3f91723e */ /* 0x020fca00000010ff */
[C---:B----4-:R-:W-:Y:S02]  /*ad10*/  HMMA.16816.F32.BF16 R40, R52.reuse, R56, R40 ;  /* 0x000000383428723c */ /* 0x050fe40000041828 */
[----:B------:R-:W-:Y:S05]  /*ad20*/  MUFU.EX2 R252, R252 ;  /* 0x000000fc00fc7308 */ /* 0x000fea0000000800 */
[--C-:B------:R-:W-:Y:S01]  /*ad30*/  FFMA.FTZ R56, R78, c[0x0][0x23c], -R113.reuse ;  /* 0x00008f004e387a23 */ /* 0x100fe20000010871 */
[----:B------:R-:W-:Y:S01]  /*ad40*/  HMMA.16816.F32.BF16 R36, R52, R58, R36 ;  /* 0x0000003a3424723c */ /* 0x000fe20000041824 */
[----:B------:R-:W-:Y:S01]  /*ad50*/  FFMA.FTZ R57, R79, c[0x0][0x23c], -R113 ;  /* 0x00008f004f397a23 */ /* 0x000fe20000010871 */
[----:B-1----:R-:W-:-:S03]  /*ad60*/  F2FP.BF16.PACK_AB R147, R251, R71 ;  /* 0x00000047fb93723e */ /* 0x002fc600000010ff */
[----:B------:R-:W1:Y:S02]  /*ad70*/  MUFU.EX2 R56, R56 ;  /* 0x0000003800387308 */ /* 0x000e640000000800 */
[----:B------:R-:W-:Y:S01]  /*ad80*/  F2FP.BF16.PACK_AB R53, R87, R86 ;  /* 0x000000565735723e */ /* 0x000fe200000010ff */
[--C-:B------:R-:W-:Y:S01]  /*ad90*/  FFMA.FTZ R58, R74, c[0x0][0x23c], -R113.reuse ;  /* 0x00008f004a3a7a23 */ /* 0x100fe20000010871 */
[----:B------:R-:W-:Y:S01]  /*ada0*/  F2FP.BF16.PACK_AB R55, R83, R82 ;  /* 0x000000525337723e */ /* 0x000fe200000010ff */
[----:B------:R-:W-:Y:S01]  /*adb0*/  FFMA.FTZ R59, R75, c[0x0][0x23c], -R113 ;  /* 0x00008f004b3b7a23 */ /* 0x000fe20000010871 */
[----:B------:R-:W-:Y:S01]  /*adc0*/  F2FP.BF16.PACK_AB R52, R85, R84 ;  /* 0x000000545534723e */ /* 0x000fe200000010ff */
[----:B------:R-:W-:Y:S01]  /*add0*/  FFMA.FTZ R74, R76, c[0x0][0x23c], -R114 ;  /* 0x00008f004c4a7a23 */ /* 0x000fe20000010872 */
[----:B------:R-:W-:Y:S01]  /*ade0*/  F2FP.BF16.PACK_AB R54, R81, R80 ;  /* 0x000000505136723e */ /* 0x000fe200000010ff */
[----:B------:R-:W-:Y:S01]  /*adf0*/  MUFU.EX2 R57, R57 ;  /* 0x0000003900397308 */ /* 0x000fe20000000800 */
[----:B------:R-:W-:-:S02]  /*ae00*/  FADD.FTZ R87, R87, R91 ;  /* 0x0000005b57577221 */ /* 0x000fc40000010000 */
[----:B------:R-:W-:Y:S02]  /*ae10*/  FADD.FTZ R85, R85, R89 ;  /* 0x0000005955557221 */ /* 0x000fe40000010000 */
[----:B------:R-:W-:Y:S01]  /*ae20*/  FADD.FTZ R87, R82, R87 ;  /* 0x0000005752577221 */ /* 0x000fe20000010000 */
[C---:B------:R-:W-:Y:S01]  /*ae30*/  HMMA.16816.F32.BF16 R24, R52.reuse, R28, R24 ;  /* 0x0000001c3418723c */ /* 0x040fe20000041818 */
[----:B------:R-:W-:Y:S01]  /*ae40*/  FADD.FTZ R85, R80, R85 ;  /* 0x0000005550557221 */ /* 0x000fe20000010000 */
[----:B------:R-:W-:Y:S01]  /*ae50*/  MUFU.EX2 R58, R58 ;  /* 0x0000003a003a7308 */ /* 0x000fe20000000800 */
[----:B------:R-:W-:Y:S02]  /*ae60*/  FADD.FTZ R83, R83, R87 ;  /* 0x0000005753537221 */ /* 0x000fe40000010000 */
[----:B------:R-:W-:Y:S02]  /*ae70*/  FADD.FTZ R81, R81, R85 ;  /* 0x0000005551517221 */ /* 0x000fe40000010000 */
[----:B-1----:R-:W-:Y:S01]  /*ae80*/  FADD.FTZ R83, R56, R83 ;  /* 0x0000005338537221 */ /* 0x002fe20000010000 */
[C---:B------:R-:W-:Y:S01]  /*ae90*/  HMMA.16816.F32.BF16 R20, R52.reuse, R30, R20 ;  /* 0x0000001e3414723c */ /* 0x040fe20000041814 */
[----:B------:R-:W1:Y:S01]  /*aea0*/  LDSM.16.MT88.4 R28, [R232+0x10000] ;  /* 0x01000000e81c783b */ /* 0x000e620000004200 */
[----:B------:R-:W-:Y:S06]  /*aeb0*/  MUFU.EX2 R59, R59 ;  /* 0x0000003b003b7308 */ /* 0x000fec0000000800 */
[C---:B--2---:R-:W-:Y:S02]  /*aec0*/  HMMA.16816.F32.BF16 R16, R52.reuse, R32, R16 ;  /* 0x000000203410723c */ /* 0x044fe40000041810 */
[----:B------:R-:W2:Y:S06]  /*aed0*/  MUFU.EX2 R74, R74 ;  /* 0x0000004a004a7308 */ /* 0x000eac0000000800 */
[C---:B------:R-:W-:Y:S01]  /*aee0*/  HMMA.16816.F32.BF16 R12, R52.reuse, R34, R12 ;  /* 0x00000022340c723c */ /* 0x040fe2000004180c */
[----:B------:R-:W4:Y:S07]  /*aef0*/  LDSM.16.MT88.4 R32, [R237+0x10800] ;  /* 0x01080000ed20783b */ /* 0x000f2e0000004200 */
[----:B---3--:R-:W-:Y:S01]  /*af00*/  HMMA.16816.F32.BF16 R8, R52, R48, R8 ;  /* 0x000000303408723c */ /* 0x008fe20000041808 */
[----:B--2---:R-:W-:-:S07]  /*af10*/  FADD.FTZ R81, R74, R81 ;  /* 0x000000514a517221 */ /* 0x004fce0000010000 */
[C---:B------:R-:W-:Y:S01]  /*af20*/  HMMA.16816.F32.BF16 R44, R52.reuse, R50, R44 ;  /* 0x00000032342c723c */ /* 0x040fe2000004182c */
[----:B------:R-:W2:Y:S07]  /*af30*/  LDSM.16.MT88.4 R48, [R234+0x10800] ;  /* 0x01080000ea30783b */ /* 0x000eae0000004200 */
[C---:B-1----:R-:W-:Y:S08]  /*af40*/  HMMA.16816.F32.BF16 R40, R52.reuse, R28, R40 ;  /* 0x0000001c3428723c */ /* 0x042ff00000041828 */
[----:B------:R-:W-:Y:S01]  /*af50*/  HMMA.16816.F32.BF16 R36, R52, R30, R36 ;  /* 0x0000001e3424723c */ /* 0x000fe20000041824 */
[----:B------:R-:W1:Y:S06]  /*af60*/  LDSM.16.MT88.4 R28, [R233+0x10800] ;  /* 0x01080000e91c783b */ /* 0x000e6c0000004200 */
[C---:B------:R-:W-:Y:S01]  /*af70*/  F2FP.BF16.PACK_AB R53, R57.reuse, R56 ;  /* 0x000000383935723e */ /* 0x040fe200000010ff */
[----:B------:R-:W-:Y:S01]  /*af80*/  FADD.FTZ R57, R57, R83 ;  /* 0x0000005339397221 */ /* 0x000fe20000010000 */
[----:B------:R-:W-:-:S02]  /*af90*/  F2FP.BF16.PACK_AB R55, R59, R58 ;  /* 0x0000003a3b37723e */ /* 0x000fc400000010ff */
[C---:B------:R-:W-:Y:S01]  /*afa0*/  F2FP.BF16.PACK_AB R52, R4.reuse, R74 ;  /* 0x0000004a0434723e */ /* 0x040fe200000010ff */
[----:B------:R-:W-:Y:S01]  /*afb0*/  FADD.FTZ R4, R4, R81 ;  /* 0x0000005104047221 */ /* 0x000fe20000010000 */
[----:B------:R-:W-:Y:S01]  /*afc0*/  F2FP.BF16.PACK_AB R54, R73, R72 ;  /* 0x000000484936723e */ /* 0x000fe200000010ff */
[----:B------:R-:W-:Y:S02]  /*afd0*/  FADD.FTZ R57, R58, R57 ;  /* 0x000000393a397221 */ /* 0x000fe40000010000 */
[----:B------:R-:W-:Y:S02]  /*afe0*/  FADD.FTZ R4, R72, R4 ;  /* 0x0000000448047221 */ /* 0x000fe40000010000 */
[----:B------:R-:W-:Y:S02]  /*aff0*/  FADD.FTZ R59, R59, R57 ;  /* 0x000000393b3b7221 */ /* 0x000fe40000010000 */
[----:B----4-:R-:W-:Y:S01]  /*b000*/  HMMA.16816.F32.BF16 R24, R52, R32, R24 ;  /* 0x000000203418723c */ /* 0x010fe20000041818 */
[----:B------:R-:W-:-:S02]  /*b010*/  FADD.FTZ R73, R73, R4 ;  /* 0x0000000449497221 */ /* 0x000fc40000010000 */
[----:B------:R-:W-:Y:S02]  /*b020*/  FADD.FTZ R59, R3, R59 ;  /* 0x0000003b033b7221 */ /* 0x000fe40000010000 */
[----:B------:R-:W-:-:S03]  /*b030*/  FADD.FTZ R73, R68, R73 ;  /* 0x0000004944497221 */ /* 0x000fc60000010000 */
[C---:B------:R-:W-:Y:S01]  /*b040*/  HMMA.16816.F32.BF16 R20, R52.reuse, R34, R20 ;  /* 0x000000223414723c */ /* 0x040fe20000041814 */
[----:B------:R-:W3:Y:S07]  /*b050*/  LDSM.16.MT88.4 R32, [R232+0x10800] ;  /* 0x01080000e820783b */ /* 0x000eee0000004200 */
[C---:B--2---:R-:W-:Y:S08]  /*b060*/  HMMA.16816.F32.BF16 R16, R52.reuse, R48, R16 ;  /* 0x000000303410723c */ /* 0x044ff00000041810 */
[C---:B-1----:R-:W-:Y:S08]  /*b070*/  HMMA.16816.F32.BF16 R8, R52.reuse, R28, R8 ;  /* 0x0000001c3408723c */ /* 0x042ff00000041808 */
[C---:B------:R-:W-:Y:S01]  /*b080*/  HMMA.16816.F32.BF16 R44, R52.reuse, R30, R44 ;  /* 0x0000001e342c723c */ /* 0x040fe2000004182c */
[----:B------:R-:W1:Y:S07]  /*b090*/  LDSM.16.MT88.4 R28, [R234+0x11000] ;  /* 0x01100000ea1c783b */ /* 0x000e6e0000004200 */
[C---:B------:R-:W-:Y:S01]  /*b0a0*/  HMMA.16816.F32.BF16 R12, R52.reuse, R50, R12 ;  /* 0x00000032340c723c */ /* 0x040fe2000004180c */
[----:B------:R-:W2:Y:S07]  /*b0b0*/  LDSM.16.MT88.4 R48, [R237+0x11000] ;  /* 0x01100000ed30783b */ /* 0x000eae0000004200 */
[C---:B---3--:R-:W-:Y:S08]  /*b0c0*/  HMMA.16816.F32.BF16 R40, R52.reuse, R32, R40 ;  /* 0x000000203428723c */ /* 0x048ff00000041828 */
[----:B------:R-:W-:Y:S01]  /*b0d0*/  HMMA.16816.F32.BF16 R36, R52, R34, R36 ;  /* 0x000000223424723c */ /* 0x000fe20000041824 */
[----:B------:R-:W3:Y:S06]  /*b0e0*/  LDSM.16.MT88.4 R32, [R233+0x11000] ;  /* 0x01100000e920783b */ /* 0x000eec0000004200 */
[C---:B------:R-:W-:Y:S01]  /*b0f0*/  F2FP.BF16.PACK_AB R53, R70.reuse, R3 ;  /* 0x000000034635723e */ /* 0x040fe200000010ff */
[----:B------:R-:W-:Y:S01]  /*b100*/  FADD.FTZ R70, R70, R59 ;  /* 0x0000003b46467221 */ /* 0x000fe20000010000 */
[----:B------:R-:W-:-:S02]  /*b110*/  F2FP.BF16.PACK_AB R55, R67, R66 ;  /* 0x000000424337723e */ /* 0x000fc400000010ff */
[C---:B------:R-:W-:Y:S01]  /*b120*/  F2FP.BF16.PACK_AB R52, R69.reuse, R68 ;  /* 0x000000444534723e */ /* 0x040fe200000010ff */
[----:B------:R-:W-:Y:S01]  /*b130*/  FADD.FTZ R69, R69, R73 ;  /* 0x0000004945457221 */ /* 0x000fe20000010000 */
[----:B------:R-:W-:Y:S01]  /*b140*/  F2FP.BF16.PACK_AB R54, R65, R64 ;  /* 0x000000404136723e */ /* 0x000fe200000010ff */
[----:B------:R-:W-:Y:S01]  /*b150*/  FADD.FTZ R70, R66, R70 ;  /* 0x0000004642467221 */ /* 0x000fe20000010000 */
[----:B------:R-:W-:Y:S01]  /*b160*/  LEA.HI.X R3, R165, c[0x0][0x16c], R164, 0x1, P0 ;  /* 0x00005b00a5037a11 */ /* 0x000fe200000f0ca4 */
[----:B------:R-:W-:Y:S02]  /*b170*/  FADD.FTZ R69, R64, R69 ;  /* 0x0000004540457221 */ /* 0x000fe40000010000 */
[----:B------:R-:W-:Y:S02]  /*b180*/  FADD.FTZ R67, R67, R70 ;  /* 0x0000004643437221 */ /* 0x000fe40000010000 */
[----:B-1----:R-:W-:Y:S01]  /*b190*/  HMMA.16816.F32.BF16 R16, R52, R28, R16 ;  /* 0x0000001c3410723c */ /* 0x002fe20000041810 */
[----:B------:R-:W-:-:S02]  /*b1a0*/  FADD.FTZ R65, R65, R69 ;  /* 0x0000004541417221 */ /* 0x000fc40000010000 */
[----:B------:R-:W-:Y:S02]  /*b1b0*/  FADD.FTZ R67, R62, R67 ;  /* 0x000000433e437221 */ /* 0x000fe40000010000 */
[----:B------:R-:W-:Y:S02]  /*b1c0*/  IMAD.MOV.U32 R249, RZ, RZ, R3 ;  /* 0x000000fffff97224 */ /* 0x000fe400078e0003 */
[--C-:B------:R-:W-:Y:S01]  /*b1d0*/  FFMA.FTZ R28, R60, c[0x0][0x23c], -R114.reuse ;  /* 0x00008f003c1c7a23 */ /* 0x100fe20000010872 */
[C---:B------:R-:W-:Y:S01]  /*b1e0*/  HMMA.16816.F32.BF16 R12, R52.reuse, R30, R12 ;  /* 0x0000001e340c723c */ /* 0x040fe2000004180c */
[--C-:B------:R-:W-:Y:S02]  /*b1f0*/  FFMA.FTZ R29, R61, c[0x0][0x23c], -R114.reuse ;  /* 0x00008f003d1d7a23 */ /* 0x100fe40000010872 */
[----:B------:R-:W-:Y:S02]  /*b200*/  FADD.FTZ R67, R63, R67 ;  /* 0x000000433f437221 */ /* 0x000fe40000010000 */
[----:B------:R-:W1:Y:S02]  /*b210*/  MUFU.EX2 R28, R28 ;  /* 0x0000001c001c7308 */ /* 0x000e640000000800 */
[----:B------:R-:W-:Y:S01]  /*b220*/  FFMA.FTZ R30, R107, c[0x0][0x23c], -R114 ;  /* 0x00008f006b1e7a23 */ /* 0x000fe20000010872 */
[----:B--2---:R-:W-:Y:S01]  /*b230*/  HMMA.16816.F32.BF16 R24, R52, R48, R24 ;  /* 0x000000303418723c */ /* 0x004fe20000041818 */
[----:B------:R-:W-:-:S04]  /*b240*/  FADD.FTZ R67, R71, R67 ;  /* 0x0000004347437221 */ /* 0x000fc80000010000 */
[----:B------:R-:W2:Y:S01]  /*b250*/  MUFU.EX2 R29, R29 ;  /* 0x0000001d001d7308 */ /* 0x000ea20000000800 */
[----:B------:R-:W-:Y:S02]  /*b260*/  FADD.FTZ R251, R251, R67 ;  /* 0x00000043fbfb7221 */ /* 0x000fe40000010000 */
[C---:B------:R-:W-:Y:S01]  /*b270*/  HMMA.16816.F32.BF16 R20, R52.reuse, R50, R20 ;  /* 0x000000323414723c */ /* 0x040fe20000041814 */
[----:B------:R-:W4:Y:S04]  /*b280*/  LDSM.16.MT88.4 R48, [R232+0x11000] ;  /* 0x01100000e830783b */ /* 0x000f280000004200 */
[----:B------:R-:W5:Y:S01]  /*b290*/  MUFU.EX2 R30, R30 ;  /* 0x0000001e001e7308 */ /* 0x000f620000000800 */
[----:B-1----:R-:W-:Y:S02]  /*b2a0*/  FADD.FTZ R65, R28, R65 ;  /* 0x000000411c417221 */ /* 0x002fe40000010000 */
[----:B---3--:R-:W-:Y:S01]  /*b2b0*/  HMMA.16816.F32.BF16 R8, R52, R32, R8 ;  /* 0x000000203408723c */ /* 0x008fe20000041808 */
[C---:B--2---:R-:W-:Y:S01]  /*b2c0*/  F2FP.BF16.PACK_AB R144, R29.reuse, R28 ;  /* 0x0000001c1d90723e */ /* 0x044fe200000010ff */
[----:B------:R-:W-:-:S06]  /*b2d0*/  FADD.FTZ R65, R29, R65 ;  /* 0x000000411d417221 */ /* 0x000fcc0000010000 */
[----:B------:R-:W-:Y:S01]  /*b2e0*/  HMMA.16816.F32.BF16 R44, R52, R34, R44 ;  /* 0x00000022342c723c */ /* 0x000fe2000004182c */
[----:B-----5:R-:W-:Y:S01]  /*b2f0*/  F2FP.BF16.PACK_AB R146, R252, R30 ;  /* 0x0000001efc92723e */ /* 0x020fe200000010ff */
[----:B------:R-:W-:-:S04]  /*b300*/  FADD.FTZ R65, R30, R65 ;  /* 0x000000411e417221 */ /* 0x000fc80000010000 */
[----:B------:R-:W-:Y:S02]  /*b310*/  FADD.FTZ R252, R252, R65 ;  /* 0x00000041fcfc7221 */ /* 0x000fe40000010000 */
[C---:B------:R-:W-:Y:S08]  /*b320*/  HMMA.16816.F32.BF16 R160, R144.reuse, R156, R24 ;  /* 0x0000009c90a0723c */ /* 0x040ff00000041818 */
[----:B------:R-:W-:Y:S01]  /*b330*/  HMMA.16816.F32.BF16 R156, R144, R158, R20 ;  /* 0x0000009e909c723c */ /* 0x000fe20000041814 */
[----:B------:R-:W1:Y:S07]  /*b340*/  LDSM.16.MT88.4 R20, [R232+0x11800] ;  /* 0x01180000e814783b */ /* 0x000e6e0000004200 */
[C---:B----4-:R-:W-:Y:S08]  /*b350*/  HMMA.16816.F32.BF16 R40, R52.reuse, R48, R40 ;  /* 0x000000303428723c */ /* 0x050ff00000041828 */
[----:B------:R-:W-:Y:S08]  /*b360*/  HMMA.16816.F32.BF16 R36, R52, R50, R36 ;  /* 0x000000323424723c */ /* 0x000ff00000041824 */
[C---:B------:R-:W-:Y:S08]  /*b370*/  HMMA.16816.F32.BF16 R152, R144.reuse, R132, R16 ;  /* 0x000000849098723c */ /* 0x040ff00000041810 */
[C---:B------:R-:W-:Y:S08]  /*b380*/  HMMA.16816.F32.BF16 R136, R144.reuse, R148, R8 ;  /* 0x000000949088723c */ /* 0x040ff00000041808 */
[C---:B------:R-:W-:Y:S08]  /*b390*/  HMMA.16816.F32.BF16 R132, R144.reuse, R134, R12 ;  /* 0x000000869084723c */ /* 0x040ff0000004180c */
[C---:B------:R-:W-:Y:S08]  /*b3a0*/  HMMA.16816.F32.BF16 R148, R144.reuse, R150, R44 ;  /* 0x000000969094723c */ /* 0x040ff0000004182c */
[C---:B-1----:R-:W-:Y:S08]  /*b3b0*/  HMMA.16816.F32.BF16 R140, R144.reuse, R20, R40 ;  /* 0x00000014908c723c */ /* 0x042ff00000041828 */
[----:B------:R-:W-:Y:S01]  /*b3c0*/  HMMA.16816.F32.BF16 R144, R144, R22, R36 ;  /* 0x000000169090723c */ /* 0x000fe20000041824 */
[----:B------:R-:W-:Y:S07]  /*b3d0*/  @!UPT UIADD3 URZ, URZ, URZ, URZ ;  /* 0x0000003f3f3ff290 */ /* 0x000fee000fffe03f */
[----:B------:R-:W-:Y:S11]  /*b3e0*/  @!P3 BRA `(.L_x_1531) ;  /* 0x00007c200000b947 */ /* 0x000ff60003800000 */
        /* <DEDUP_REMOVED lines=8> */
[----:B------:R-:W-:-:S06]  /*b470*/  UIADD3 UR12, UR4, 0x100, URZ ;  /* 0x00000100040c7890 */ /* 0x000fcc000fffe03f */
[----:B------:R-:W-:Y:S01]  /*b480*/  IMAD.U32 R8, RZ, RZ, UR12 ;  /* 0x0000000cff087e24 */ /* 0x000fe2000f8e00ff */
[----:B-1----:R-:W1:Y:S04]  /*b490*/  MUFU.RCP R4, R4 ;  /* 0x0000000400047308 */ /* 0x002e680000001000 */
[----:B------:R-:W-:-:S04]  /*b4a0*/  IABS R8, R8 ;  /* 0x0000000800087213 */ /* 0x000fc80000000000 */
[----:B------:R-:W2:Y:S01]  /*b4b0*/  R2UR UR11, R8 ;  /* 0x00000000080b73c2 */ /* 0x000ea200000e0000 */
[----:B-1----:R-:W-:-:S06]  /*b4c0*/  IADD3 R4, R4, 0xffffffe, RZ ;  /* 0x0ffffffe04047810 */ /* 0x002fcc0007ffe0ff */
[----:B------:R-:W1:Y:S02]  /*b4d0*/  F2I.FTZ.U32.TRUNC.NTZ R4, R4 ;  /* 0x0000000400047305 */ /* 0x000e64000021f000 */
[----:B-1----:R1:W3:Y:S02]  /*b4e0*/  R2UR UR27, R4 ;  /* 0x00000000041b73c2 */ /* 0x0022e400000e0000 */
[----:B-1----:R-:W-:Y:S01]  /*b4f0*/  MOV R4, UR4 ;  /* 0x0000000400047c02 */ /* 0x002fe20008000f00 */
[----:B---3--:R-:W-:-:S03]  /*b500*/  UIADD3 UR5, URZ, -UR27, URZ ;  /* 0x8000001b3f057290 */ /* 0x008fc6000fffe03f */
        /* <DEDUP_REMOVED lines=18> */
[----:B------:R-:W-:Y:S02]  /*b630*/  ULOP3.LUT UR4, UR4, UR5, URZ, 0x3c, !UPT ;  /* 0x0000000504047292 */ /* 0x000fe4000f8e3c3f */
[----:B------:R-:W-:Y:S02]  /*b640*/  @!UP2 UIADD3 UR25, UR25, 0x1, URZ ;  /* 0x000000011919a890 */ /* 0x000fe4000fffe03f */
[----:B------:R-:W-:Y:S02]  /*b650*/  UISETP.GE.AND UP0, UPT, UR4, URZ, UPT ;  /* 0x0000003f0400728c */ /* 0x000fe4000bf06270 */
[----:B------:R-:W-:-:S02]  /*b660*/  @!UP1 UIADD3 UR6, UR6, -UR8, URZ ;  /* 0x8000000806069290 */ /* 0x000fc4000fffe03f */
[----:B------:R-:W-:Y:S02]  /*b670*/  @!UP1 UIADD3 UR13, UR13, 0x1, URZ ;  /* 0x000000010d0d9890 */ /* 0x000fe4000fffe03f */
[----:B------:R-:W-:Y:S02]  /*b680*/  UISETP.GE.U32.AND UP3, UPT, UR6, UR8, UPT ;  /* 0x000000080600728c */ /* 0x000fe4000bf66070 */
[----:B------:R-:W-:Y:S02]  /*b690*/  UISETP.GE.AND UP1, UPT, UR12, URZ, UPT ;  /* 0x0000003f0c00728c */ /* 0x000fe4000bf26270 */
[----:B------:R-:W-:Y:S02]  /*b6a0*/  @UP4 UIADD3 UR25, UR25, 0x1, URZ ;  /* 0x0000000119194890 */ /* 0x000fe4000fffe03f */
[----:B------:R-:W-:Y:S02]  /*b6b0*/  UISETP.NE.AND UP2, UPT, URZ, UR5, UPT ;  /* 0x000000053f00728c */ /* 0x000fe4000bf45270 */
[----:B------:R-:W-:-:S03]  /*b6c0*/  ULOP3.LUT UR4, URZ, UR5, URZ, 0x33, !UPT ;  /* 0x000000053f047292 */ /* 0x000fc6000f8e333f */
[----:B------:R-:W-:Y:S02]  /*b6d0*/  @UP3 UIADD3 UR13, UR13, 0x1, URZ ;  /* 0x000000010d0d3890 */ /* 0x000fe4000fffe03f */
[----:B------:R-:W-:Y:S02]  /*b6e0*/  @!UP1 UIADD3 UR25, -UR25, URZ, URZ ;  /* 0x0000003f19199290 */ /* 0x000fe4000fffe13f */
[----:B------:R-:W-:Y:S02]  /*b6f0*/  @!UP0 UIADD3 UR13, -UR13, URZ, URZ ;  /* 0x0000003f0d0d8290 */ /* 0x000fe4000fffe13f */
[----:B------:R-:W-:Y:S02]  /*b700*/  USEL UR25, UR4, UR25, !UP2 ;  /* 0x0000001904197287 */ /* 0x000fe4000d000000 */
[----:B------:R-:W-:Y:S02]  /*b710*/  USEL UR4, UR4, UR13, !UP2 ;  /* 0x0000000d04047287 */ /* 0x000fe4000d000000 */
[----:B------:R-:W-:-:S02]  /*b720*/  UIMAD.WIDE UR8, UR25, 0x4, UR18 ;  /* 0x00000004190878a5 */ /* 0x000fc4000f8e0212 */
[----:B------:R-:W-:-:S04]  /*b730*/  UIMAD.WIDE UR12, UR4, 0x4, UR18 ;  /* 0x00000004040c78a5 */ /* 0x000fc8000f8e0212 */
[----:B------:R-:W-:Y:S01]  /*b740*/  IMAD.U32 R10, RZ, RZ, UR8 ;  /* 0x00000008ff0a7e24 */ /* 0x000fe2000f8e00ff */
[----:B------:R-:W-:Y:S01]  /*b750*/  MOV R11, UR9 ;  /* 0x00000009000b7c02 */ /* 0x000fe20008000f00 */
[----:B------:R-:W-:Y:S01]  /*b760*/  IMAD.U32 R8, RZ, RZ, UR12 ;  /* 0x0000000cff087e24 */ /* 0x000fe2000f8e00ff */
[----:B------:R-:W-:-:S03]  /*b770*/  MOV R9, UR13 ;  /* 0x0000000d00097c02 */ /* 0x000fc60008000f00 */
[----:B------:R1:W2:Y:S04]  /*b780*/  LDG.E R4, [R10.64] ;  /* 0x000000140a047981 */ /* 0x0002a8000c1e1900 */
[----:B------:R-:W2:Y:S01]  /*b790*/  LDG.E R8, [R8.64] ;  /* 0x0000001408087981 */ /* 0x000ea2000c1e1900 */
[----:B------:R-:W-:-:S04]  /*b7a0*/  UIADD3 UR8, UR25, -UR4, URZ ;  /* 0x8000000419087290 */ /* 0x000fc8000fffe03f */
[----:B------:R-:W-:-:S03]  /*b7b0*/  UIMAD UR8, UR8, UR5, -0x100 ;  /* 0xffffff00080874a4 */ /* 0x000fc6000f8e0205 */
[----:B------:R-:W-:Y:S02]  /*b7c0*/  ULDC.64 UR4, c[0x0][0x1a0] ;  /* 0x0000680000047ab9 */ /* 0x000fe40000000a00 */
[----:B------:R-:W-:Y:S02]  /*b7d0*/  USHF.R.S32.HI UR6, URZ, 0x1f, UR8 ;  /* 0x0000001f3f067899 */ /* 0x000fe40008011408 */
[----:B------:R-:W-:Y:S02]  /*b7e0*/  UIMAD.WIDE.U32 UR12, UR8, UR4, URZ ;  /* 0x00000004080c72a5 */ /* 0x000fe4000f8e003f */
[----:B------:R-:W-:-:S04]  /*b7f0*/  UIMAD UR6, UR6, UR4, URZ ;  /* 0x00000004060672a4 */ /* 0x000fc8000f8e023f */
[----:B------:R-:W-:Y:S01]  /*b800*/  UIMAD UR5, UR8, UR5, UR6 ;  /* 0x00000005080572a4 */ /* 0x000fe2000f8e0206 */
[----:B-1----:R-:W-:-:S03]  /*b810*/  IMAD.U32 R11, RZ, RZ, UR13 ;  /* 0x0000000dff0b7e24 */ /* 0x002fc6000f8e00ff */
[----:B------:R-:W-:Y:S01]  /*b820*/  UIADD3 UR5, UR13, UR5, URZ ;  /* 0x000000050d057290 */ /* 0x000fe2000fffe03f */
[----:B------:R-:W-:-:S05]  /*b830*/  MOV R10, UR12 ;  /* 0x0000000c000a7c02 */ /* 0x000fca0008000f00 */
        /* <DEDUP_REMOVED lines=8> */
.L_x_1532:
[----:B------:R-:W-:-:S04]  /*b8c0*/  ULEA UR4, -UR10, URZ, 0x8 ;  /* 0x0000003f0a047291 */ /* 0x000fc8000f8e413f */
[----:B------:R-:W-:Y:S02]  /*b8d0*/  USHF.R.S32.HI UR5, URZ, 0x1f, UR4 ;  /* 0x0000001f3f057899 */ /* 0x000fe40008011404 */
[----:B------:R-:W-:-:S04]  /*b8e0*/  MOV R8, UR4 ;  /* 0x0000000400087c02 */ /* 0x000fc80008000f00 */
[----:B------:R-:W-:Y:S02]  /*b8f0*/  MOV R4, UR5 ;  /* 0x0000000500047c02 */ /* 0x000fe40008000f00 */
.L_x_1533:
[----:B------:R-:W-:Y:S01]  /*b900*/  ISETP.GE.AND P0, PT, R244, c[0x0][0x220], PT ;  /* 0x00008800f4007a0c */ /* 0x000fe20003f06270 */
[----:B------:R-:W-:Y:S01]  /*b910*/  IMAD.U32 R9, RZ, RZ, UR10 ;  /* 0x0000000aff097e24 */ /* 0x000fe2000f8e00ff */
[C---:B------:R-:W-:Y:S01]  /*b920*/  LEA R177, P3, R8.reuse, R177, 0x1 ;  /* 0x000000b108b17211 */ /* 0x040fe200078608ff */
[----:B------:R-:W-:Y:S01]  /*b930*/  IMAD.U32 R7, RZ, RZ, UR10 ;  /* 0x0000000aff077e24 */ /* 0x000fe2000f8e00ff */
[----:B------:R-:W-:Y:S01]  /*b940*/  USHF.L.U32 UR5, UR15, 0x8, URZ ;  /* 0x000000080f057899 */ /* 0x000fe2000800063f */
[----:B------:R-:W-:Y:S01]  /*b950*/  IMAD.U32 R11, RZ, RZ, UR10 ;  /* 0x0000000aff0b7e24 */ /* 0x000fe2000f8e00ff */
[----:B------:R-:W-:Y:S01]  /*b960*/  LEA.HI.X R176, R8, R5, R4, 0x1, P3 ;  /* 0x0000000508b07211 */ /* 0x000fe200018f0c04 */
[----:B------:R-:W-:Y:S01]  /*b970*/  IMAD.U32 R30, RZ, RZ, UR10 ;  /* 0x0000000aff1e7e24 */ /* 0x000fe2000f8e00ff */
[----:B------:R-:W-:Y:S01]  /*b980*/  UISETP.GT.AND UP0, UPT, UR15, UR7, UPT ;  /* 0x000000070f00728c */ /* 0x000fe2000bf04270 */
[----:B------:R-:W-:Y:S02]  /*b990*/  IMAD.U32 R46, RZ, RZ, UR10 ;  /* 0x0000000aff2e7e24 */ /* 0x000fe4000f8e00ff */
[----:B------:R-:W-:-:S02]  /*b9a0*/  IMAD.U32 R44, RZ, RZ, UR10 ;  /* 0x0000000aff2c7e24 */ /* 0x000fc4000f8e00ff */
[----:B------:R-:W-:Y:S01]  /*b9b0*/  @!P0 IMAD.MOV.U32 R10, RZ, RZ, c[0x0][0x1a4] ;  /* 0x00006900ff0a8624 */ /* 0x000fe200078e00ff */
[-C--:B------:R-:W-:Y:S01]  /*b9c0*/  @!P0 LEA R9, P1, R9, R6.reuse, 0x5 ;  /* 0x0000000609098211 */ /* 0x080fe200078228ff */
[----:B------:R-:W-:Y:S01]  /*b9d0*/  @!P0 IMAD.MOV.U32 R12, RZ, RZ, c[0x0][0x1a4] ;  /* 0x00006900ff0c8624 */ /* 0x000fe200078e00ff */
[----:B------:R-:W-:Y:S01]  /*b9e0*/  @P0 STS.128 [R243+0xa000], RZ ;  /* 0x00a000fff3000388 */ /* 0x000fe20000000c00 */
[--C-:B------:R-:W-:Y:S01]  /*b9f0*/  @!P0 IMAD.MOV.U32 R13, RZ, RZ, R203.reuse ;  /* 0x000000ffff0d8224 */ /* 0x100fe200078e00cb */
[-C--:B------:R-:W-:Y:S01]  /*ba00*/  @!P0 LEA.HI.X R7, R7, R203.reuse, R10, 0x5, P1 ;  /* 0x000000cb07078211 */ /* 0x080fe200008f2c0a */
[----:B------:R-:W-:Y:S01]  /*ba10*/  IMAD.U32 R10, RZ, RZ, UR10 ;  /* 0x0000000aff0a7e24 */ /* 0x000fe2000f8e00ff */
[----:B------:R-:W-:Y:S01]  /*ba20*/  @!P0 LEA R11, P1, R11, R6, 0x6 ;  /* 0x000000060b0b8211 */ /* 0x000fe200078230ff */
[----:B------:R-:W-:Y:S02]  /*ba30*/  @!P0 IMAD.MOV.U32 R14, RZ, RZ, R6 ;  /* 0x000000ffff0e8224 */ /* 0x000fe400078e0006 */
[----:B------:R-:W-:Y:S01]  /*ba40*/  @!P0 IMAD.MOV.U32 R15, RZ, RZ, R203 ;  /* 0x000000ffff0f8224 */ /* 0x000fe200078e00cb */
[----:B------:R-:W-:Y:S01]  /*ba50*/  @!P0 LEA.HI.X R10, R10, R203, R12, 0x6, P1 ;  /* 0x000000cb0a0a8211 */ /* 0x000fe200008f340c */
[----:B------:R-:W-:-:S02]  /*ba60*/  @!P0 IMAD.MOV.U32 R12, RZ, RZ, R6 ;  /* 0x000000ffff0c8224 */ /* 0x000fc400078e0006 */
[----:B------:R-:W-:-:S04]  /*ba70*/  @!P0 IMAD.WIDE.U32 R46, R46, 0x60, R14 ;  /* 0x000000602e2e8825 */ /* 0x000fc800078e000e */
[----:B------:R-:W-:-:S04]  /*ba80*/  @!P0 IMAD.WIDE.U32 R30, R30, 0x50, R12 ;  /* 0x000000501e1e8825 */ /* 0x000fc800078e000c */
[----:B------:R-:W-:Y:S02]  /*ba90*/  IMAD.U32 R13, RZ, RZ, UR10 ;  /* 0x0000000aff0d7e24 */ /* 0x000fe4000f8e00ff */
[----:B------:R-:W-:Y:S02]  /*baa0*/  IMAD.U32 R12, RZ, RZ, UR10 ;  /* 0x0000000aff0c7e24 */ /* 0x000fe4000f8e00ff */
[----:B------:R-:W-:Y:S01]  /*bab0*/  @!P0 IMAD.MOV.U32 R14, RZ, RZ, c[0x0][0x1a4] ;  /* 0x00006900ff0e8624 */ /* 0x000fe200078e00ff */
[----:B------:R-:W-:Y:S01]  /*bac0*/  @!P0 LEA R13, P1, R13, R6, 0x7 ;  /* 0x000000060d0d8211 */ /* 0x000fe200078238ff */
[----:B------:R-:W-:Y:S02]  /*bad0*/  IMAD.U32 R42, RZ, RZ, UR10 ;  /* 0x0000000aff2a7e24 */ /* 0x000fe4000f8e00ff */
[----:B------:R-:W-:Y:S01]  /*bae0*/  @!P0 IMAD.MOV.U32 R16, RZ, RZ, R6 ;  /* 0x000000ffff108224 */ /* 0x000fe200078e0006 */
[----:B------:R-:W-:Y:S01]  /*baf0*/  @!P0 LEA.HI.X R12, R12, R203, R14, 0x7, P1 ;  /* 0x000000cb0c0c8211 */ /* 0x000fe200008f3c0e */
[----:B------:R-:W-:-:S02]  /*bb00*/  @!P0 IMAD.MOV.U32 R17, RZ, RZ, R203 ;  /* 0x000000ffff118224 */ /* 0x000fc400078e00cb */
[----:B------:R-:W-:Y:S02]  /*bb10*/  IMAD.U32 R40, RZ, RZ, UR10 ;  /* 0x0000000aff287e24 */ /* 0x000fe4000f8e00ff */
[----:B------:R-:W-:Y:S02]  /*bb20*/  @!P0 IMAD.MOV.U32 R14, RZ, RZ, R6 ;  /* 0x000000ffff0e8224 */ /* 0x000fe400078e0006 */
[----:B------:R-:W-:Y:S02]  /*bb30*/  IMAD.U32 R34, RZ, RZ, UR10 ;  /* 0x0000000aff227e24 */ /* 0x000fe4000f8e00ff */
[----:B------:R-:W-:Y:S02]  /*bb40*/  IMAD.U32 R18, RZ, RZ, UR10 ;  /* 0x0000000aff127e24 */ /* 0x000fe4000f8e00ff */
[----:B------:R-:W-:-:S04]  /*bb50*/  @!P0 IMAD.WIDE.U32 R44, R44, 0x70, R16 ;  /* 0x000000702c2c8825 */ /* 0x000fc800078e0010 */
[----:B------:R-:W-:-:S04]  /*bb60*/  @!P0 IMAD.WIDE.U32 R42, R42, 0x90, R14 ;  /* 0x000000902a2a8825 */ /* 0x000fc800078e000e */
[----:B------:R-:W-:-:S04]  /*bb70*/  @!P0 IMAD.WIDE.U32 R40, R40, 0xa0, R14 ;  /* 0x000000a028288825 */ /* 0x000fc800078e000e */
[----:B------:R-:W-:-:S04]  /*bb80*/  @!P0 IMAD.WIDE.U32 R34, R34, 0xb0, R14 ;  /* 0x000000b022228825 */ /* 0x000fc800078e000e */
[----:B------:R-:W-:-:S04]  /*bb90*/  @!P0 IMAD.WIDE.U32 R18, R18, 0xc0, R14 ;  /* 0x000000c012128825 */ /* 0x000fc800078e000e */
[----:B------:R-:W-:Y:S02]  /*bba0*/  IMAD.U32 R16, RZ, RZ, UR10 ;  /* 0x0000000aff107e24 */ /* 0x000fe4000f8e00ff */
[----:B------:R-:W-:Y:S02]  /*bbb0*/  IMAD.U32 R14, RZ, RZ, UR10 ;  /* 0x0000000aff0e7e24 */ /* 0x000fe4000f8e00ff */
[--C-:B------:R-:W-:Y:S02]  /*bbc0*/  @!P0 IMAD.MOV.U32 R20, RZ, RZ, R6.reuse ;  /* 0x000000ffff148224 */ /* 0x100fe400078e0006 */
[----:B------:R-:W-:Y:S02]  /*bbd0*/  @!P0 IMAD.MOV.U32 R21, RZ, RZ, R203 ;  /* 0x000000ffff158224 */ /* 0x000fe400078e00cb */
[----:B------:R-:W-:Y:S02]  /*bbe0*/  IMAD.U32 R24, RZ, RZ, UR10 ;  /* 0x0000000aff187e24 */ /* 0x000fe4000f8e00ff */
[----:B------:R-:W-:-:S02]  /*bbf0*/  @!P0 IMAD.MOV.U32 R202, RZ, RZ, R6 ;  /* 0x000000ffffca8224 */ /* 0x000fc400078e0006 */
[----:B------:R-:W-:-:S04]  /*bc00*/  @!P0 IMAD.WIDE.U32 R16, R16, 0xd0, R20 ;  /* 0x000000d010108825 */ /* 0x000fc800078e0014 */
[----:B------:R-:W-:Y:S01]  /*bc10*/  @!P0 IMAD.WIDE.U32 R14, R14, 0xe0, R20 ;  /* 0x000000e00e0e8825 */ /* 0x000fe200078e0014 */
[----:B------:R-:W-:-:S03]  /*bc20*/  @!P0 IADD3 R20, P2, P1, R8, UR24, R6 ;  /* 0x0000001808148c10 */ /* 0x000fc6000f95e006 */
[----:B------:R-:W-:Y:S02]  /*bc30*/  @!P0 IMAD.MOV.U32 R22, RZ, RZ, R6 ;  /* 0x000000ffff168224 */ /* 0x000fe400078e0006 */
[----:B------:R-:W-:Y:S01]  /*bc40*/  @!P0 IMAD.WIDE.U32 R24, R24, 0x30, R202 ;  /* 0x0000003018188825 */ /* 0x000fe200078e00ca */
[--C-:B------:R-:W-:Y:S02]  /*bc50*/  @!P0 IADD3.X R202, R4, UR14, R203.reuse, P2, P1 ;  /* 0x0000000e04ca8c10 */ /* 0x100fe400097e24cb */
[C---:B------:R-:W-:Y:S01]  /*bc60*/  @!P0 LEA R38, P2, R20.reuse, c[0x0][0x170], 0x1 ;  /* 0x00005c0014268a11 */ /* 0x040fe200078408ff */
[----:B------:R-:W-:Y:S02]  /*bc70*/  IMAD.U32 R36, RZ, RZ, UR10 ;  /* 0x0000000aff247e24 */ /* 0x000fe4000f8e00ff */
[----:B------:R-:W-:Y:S01]  /*bc80*/  @!P0 IMAD.MOV.U32 R23, RZ, RZ, R203 ;  /* 0x000000ffff178224 */ /* 0x000fe200078e00cb */
[----:B------:R-:W-:Y:S01]  /*bc90*/  @!P0 LEA.HI.X R39, R20, c[0x0][0x174], R202, 0x1, P2 ;  /* 0x00005d0014278a11 */ /* 0x000fe200010f0cca */
[----:B------:R-:W-:Y:S01]  /*bca0*/  @!P0 IMAD.MOV.U32 R6, RZ, RZ, c[0x0][0x1a4] ;  /* 0x00006900ff068624 */ /* 0x000fe200078e00ff */
[----:B------:R-:W-:Y:S01]  /*bcb0*/  @!P0 IADD3 R28, P2, R8, R44, RZ ;  /* 0x0000002c081c8210 */ /* 0x000fe20007f5e0ff */
[----:B------:R-:W-:Y:S01]  /*bcc0*/  @!P0 IMAD.WIDE.U32 R36, R36, 0xf0, R22 ;  /* 0x000000f024248825 */ /* 0x000fe200078e0016 */
[----:B------:R-:W-:-:S03]  /*bcd0*/  @!P0 IADD3 R22, P1, R8, R24, RZ ;  /* 0x0000001808168210 */ /* 0x000fc60007f3e0ff */
[----:B------:R-:W-:Y:S02]  /*bce0*/  @!P0 IMAD R6, R6, 0x30, RZ ;  /* 0x0000003006068824 */ /* 0x000fe400078e02ff */
[----:B------:R-:W-:Y:S02]  /*bcf0*/  @!P0 IMAD.MOV.U32 R26, RZ, RZ, R177 ;  /* 0x000000ffff1a8224 */ /* 0x000fe400078e00b1 */
[----:B------:R-:W-:Y:S01]  /*bd00*/  @!P0 IMAD.MOV.U32 R27, RZ, RZ, R176 ;  /* 0x000000ffff1b8224 */ /* 0x000fe200078e00b0 */
[----:B------:R-:W-:Y:S01]  /*bd10*/  @!P0 IADD3.X R21, R4, R25, R6, P1, !PT ;  /* 0x0000001904158210 */ /* 0x000fe20000ffe406 */
[----:B------:R-:W-:Y:S01]  /*bd20*/  @!P0 IMAD.MOV.U32 R23, RZ, RZ, c[0x0][0x1a4] ;  /* 0x00006900ff178624 */ /* 0x000fe200078e00ff */
[----:B------:R-:W-:Y:S01]  /*bd30*/  @!P0 IADD3 R24, P1, R8, R30, RZ ;  /* 0x0000001e08188210 */ /* 0x000fe20007f3e0ff */
[----:B------:R-:W-:Y:S01]  /*bd40*/  @!P0 IMAD.MOV.U32 R29, RZ, RZ, c[0x0][0x1a4] ;  /* 0x00006900ff1d8624 */ /* 0x000fe200078e00ff */
[----:B------:R-:W-:Y:S01]  /*bd50*/  @!PT LDS RZ, [RZ] ;  /* 0x00000000fffff984 */ /* 0x000fe20000000800 */
[----:B------:R-:W-:Y:S01]  /*bd60*/  @!PT LDS RZ, [RZ] ;  /* 0x00000000fffff984 */ /* 0x000fe20000000800 */
[----:B------:R-:W-:Y:S01]  /*bd70*/  @!PT LDS RZ, [RZ] ;  /* 0x00000000fffff984 */ /* 0x000fe20000000800 */
[----:B------:R1:W-:Y:S01]  /*bd80*/  @!P0 LDGSTS.E.BYPASS.LTC128B.128 [R243+0xa000], [R26.64] ;  /* 0x0a0000001af38fae */ /* 0x0003e2000b901d54 */
[----:B------:R-:W-:-:S02]  /*bd90*/  @!P0 IMAD R23, R23, 0x50, RZ ;  /* 0x0000005017178824 */ /* 0x000fc400078e02ff */
[----:B------:R-:W-:Y:S01]  /*bda0*/  @!P0 IMAD.MOV.U32 R25, RZ, RZ, c[0x0][0x1a4] ;  /* 0x00006900ff198624 */ /* 0x000fe200078e00ff */
[----:B------:R-:W-:Y:S01]  /*bdb0*/  @P0 STS.128 [R243+0xa800], RZ ;  /* 0x00a800fff3000388 */ /* 0x000fe20000000c00 */
[----:B------:R-:W-:Y:S01]  /*bdc0*/  @!P0 IMAD R29, R29, 0x90, RZ ;  /* 0x000000901d1d8824 */ /* 0x000fe200078e02ff */
        /* <DEDUP_REMOVED lines=8> */
[----:B------:R-:W-:Y:S01]  /*be50*/  @!P0 IMAD R25, R25, 0x60, RZ ;  /* 0x0000006019198824 */ /* 0x000fe200078e02ff */
[----:B------:R-:W-:Y:S01]  /*be60*/  @!P0 IADD3.X R29, R4, R43, R29, P1, !PT ;  /* 0x0000002b041d8210 */ /* 0x000fe20000ffe41d */
[----:B------:R-:W-:Y:S01]  /*be70*/  @!P0 IMAD R31, R31, 0xa0, RZ ;  /* 0x000000a01f1f8824 */ /* 0x000fe200078e02ff */
[----:B------:R-:W-:Y:S01]  /*be80*/  @!P0 IADD3 R34, P1, R8, R34, RZ ;  /* 0x0000002208228210 */ /* 0x000fe20007f3e0ff */
[----:B------:R-:W-:Y:S01]  /*be90*/  @!P0 IMAD.MOV.U32 R6, RZ, RZ, c[0x0][0x1a4] ;  /* 0x00006900ff068624 */ /* 0x000fe200078e00ff */
[----:B------:R-:W-:Y:S01]  /*bea0*/  @P0 STS.128 [R243+0xb000], RZ ;  /* 0x00b000fff3000388 */ /* 0x000fe20000000c00 */
[----:B------:R-:W-:-:S02]  /*beb0*/  @!P0 IMAD.MOV.U32 R20, RZ, RZ, c[0x0][0x1a4] ;  /* 0x00006900ff148624 */ /* 0x000fc400078e00ff */
[----:B------:R-:W-:Y:S02]  /*bec0*/  @!P0 IMAD R33, R33, 0xb0, RZ ;  /* 0x000000b021218824 */ /* 0x000fe400078e02ff */
[----:B------:R-:W-:Y:S02]  /*bed0*/  @!P0 IMAD.MOV.U32 R5, RZ, RZ, c[0x0][0x1a4] ;  /* 0x00006900ff058624 */ /* 0x000fe400078e00ff */
[----:B------:R-:W-:Y:S01]  /*bee0*/  @!P0 IMAD R6, R6, 0xc0, RZ ;  /* 0x000000c006068824 */ /* 0x000fe200078e02ff */
[----:B------:R-:W-:Y:S01]  /*bef0*/  @!P0 IADD3.X R33, R4, R35, R33, P1, !PT ;  /* 0x0000002304218210 */ /* 0x000fe20000ffe421 */
[----:B------:R-:W-:Y:S01]  /*bf00*/  @!P0 IMAD R20, R20, 0xd0, RZ ;  /* 0x000000d014148824 */ /* 0x000fe200078e02ff */
[C---:B------:R-:W-:Y:S01]  /*bf10*/  @!P0 IADD3 R14, P1, R8.reuse, R14, RZ ;  /* 0x0000000e080e8210 */ /* 0x040fe20007f3e0ff */
[----:B-1----:R-:W-:Y:S01]  /*bf20*/  @!P0 IMAD.MOV.U32 R27, RZ, RZ, c[0x0][0x1a4] ;  /* 0x00006900ff1b8624 */ /* 0x002fe200078e00ff */
[----:B------:R-:W-:Y:S01]  /*bf30*/  @!P0 IADD3 R26, P3, R8, R46, RZ ;  /* 0x0000002e081a8210 */ /* 0x000fe20007f7e0ff */
[----:B------:R-:W-:-:S02]  /*bf40*/  @!P0 IMAD R5, R5, 0xe0, RZ ;  /* 0x000000e005058824 */ /* 0x000fc400078e02ff */
[----:B------:R-:W-:Y:S01]  /*bf50*/  @!P0 IMAD R27, R27, 0x70, RZ ;  /* 0x000000701b1b8824 */ /* 0x000fe200078e02ff */
[----:B------:R-:W-:Y:S01]  /*bf60*/  @!P0 IADD3.X R25, R4, R25, R47, P3, !PT ;  /* 0x0000001904198210 */ /* 0x000fe20001ffe42f */
[----:B------:R-:W-:Y:S01]  /*bf70*/  IMAD.MOV.U32 R250, RZ, RZ, R212 ;  /* 0x000000fffffa7224 */ /* 0x000fe200078e00d4 */
[----:B------:R-:W-:Y:S02]  /*bf80*/  @!P0 IADD3 R18, P3, R8, R18, RZ ;  /* 0x0000001208128210 */ /* 0x000fe40007f7e0ff */
[----:B------:R-:W-:Y:S02]  /*bf90*/  @!P0 IADD3.X R27, R4, R45, R27, P2, !PT ;  /* 0x0000002d041b8210 */ /* 0x000fe400017fe41b */
[----:B------:R-:W-:Y:S02]  /*bfa0*/  @!P0 IADD3 R32, P2, R8, R40, RZ ;  /* 0x0000002808208210 */ /* 0x000fe40007f5e0ff */
[C---:B------:R-:W-:Y:S02]  /*bfb0*/  @!P0 IADD3.X R6, R4.reuse, R6, R19, P3, !PT ;  /* 0x0000000604068210 */ /* 0x040fe40001ffe413 */
[----:B------:R-:W-:-:S02]  /*bfc0*/  @!P0 IADD3.X R31, R4, R31, R41, P2, !PT ;  /* 0x0000001f041f8210 */ /* 0x000fc400017fe429 */
[C---:B------:R-:W-:Y:S02]  /*bfd0*/  @!P0 IADD3 R16, P2, R8.reuse, R16, RZ ;  /* 0x0000001008108210 */ /* 0x040fe40007f5e0ff */
[----:B------:R-:W-:Y:S02]  /*bfe0*/  @!P0 IADD3 R9, P3, R8, R9, RZ ;  /* 0x0000000908098210 */ /* 0x000fe40007f7e0ff */
[----:B------:R-:W-:Y:S01]  /*bff0*/  @!P0 IADD3.X R20, R4, R17, R20, P2, !PT ;  /* 0x0000001104148210 */ /* 0x000fe200017fe414 */
[----:B------:R-:W-:Y:S01]  /*c000*/  @!P0 IMAD.MOV.U32 R17, RZ, RZ, c[0x0][0x1a4] ;  /* 0x00006900ff118624 */ /* 0x000fe200078e00ff */
[----:B------:R-:W-:Y:S01]  /*c010*/  @!P0 IADD3 R11, P2, R8, R11, RZ ;  /* 0x0000000b080b8210 */ /* 0x000fe20007f5e0ff */
[C---:B------:R-:W-:Y:S01]  /*c020*/  @!P0 IMAD.X R7, R4.reuse, 0x1, R7, P3 ;  /* 0x0000000104078824 */ /* 0x040fe200018e0607 */
[----:B------:R-:W-:Y:S01]  /*c030*/  @!P0 IADD3.X R5, R4, R5, R15, P1, !PT ;  /* 0x0000000504058210 */ /* 0x000fe20000ffe40f */
[----:B------:R-:W-:Y:S01]  /*c040*/  @!P0 IMAD R17, R17, 0xf0, RZ ;  /* 0x000000f011118824 */ /* 0x000fe200078e02ff */
[----:B------:R-:W-:Y:S01]  /*c050*/  @!P0 IADD3 R13, P1, R8, R13, RZ ;  /* 0x0000000d080d8210 */ /* 0x000fe20007f3e0ff */
[----:B------:R-:W-:Y:S01]  /*c060*/  @!P0 IMAD.X R10, R4, 0x1, R10, P2 ;  /* 0x00000001040a8824 */ /* 0x000fe200010e060a */
[----:B------:R-:W-:-:S02]  /*c070*/  @!P0 LEA R40, P3, R11, c[0x0][0x170], 0x1 ;  /* 0x00005c000b288a11 */ /* 0x000fc400078608ff */
[----:B------:R-:W-:Y:S01]  /*c080*/  @!P0 LEA R42, P4, R9, c[0x0][0x170], 0x1 ;  /* 0x00005c00092a8a11 */ /* 0x000fe200078808ff */
[----:B------:R-:W-:Y:S01]  /*c090*/  @!P0 IMAD.X R12, R4, 0x1, R12, P1 ;  /* 0x00000001040c8824 */ /* 0x000fe200008e060c */
[----:B------:R-:W-:Y:S02]  /*c0a0*/  @!P0 IADD3 R8, P1, R8, R36, RZ ;  /* 0x0000002408088210 */ /* 0x000fe40007f3e0ff */
[----:B------:R-:W-:Y:S02]  /*c0b0*/  @!P0 LEA R36, P2, R13, c[0x0][0x170], 0x1 ;  /* 0x00005c000d248a11 */ /* 0x000fe400078408ff */
[----:B------:R-:W-:Y:S02]  /*c0c0*/  @!P0 LEA.HI.X R41, R11, c[0x0][0x174], R10, 0x1, P3 ;  /* 0x00005d000b298a11 */ /* 0x000fe400018f0c0a */
[----:B------:R-:W-:Y:S02]  /*c0d0*/  @!P0 LEA R44, P3, R22, c[0x0][0x170], 0x1 ;  /* 0x00005c00162c8a11 */ /* 0x000fe400078608ff */
[----:B------:R-:W-:-:S02]  /*c0e0*/  @!P0 IADD3.X R17, R4, R37, R17, P1, !PT ;  /* 0x0000002504118210 */ /* 0x000fc40000ffe411 */
[----:B------:R-:W-:Y:S02]  /*c0f0*/  @!P0 LEA.HI.X R43, R9, c[0x0][0x174], R7, 0x1, P4 ;  /* 0x00005d00092b8a11 */ /* 0x000fe400020f0c07 */
        /* <DEDUP_REMOVED lines=9> */
[----:B------:R-:W-:-:S02]  /*c190*/  @!P0 LEA.HI.X R13, R24, c[0x0][0x174], R23, 0x1, P2 ;  /* 0x00005d00180d8a11 */ /* 0x000fc400010f0c17 */
[----:B--2---:R-:W-:Y:S01]  /*c1a0*/  @!P0 LEA R38, P4, R28, c[0x0][0x170], 0x1 ;  /* 0x00005c001c268a11 */ /* 0x004fe200078808ff */
        /* <DEDUP_REMOVED lines=25> */
[----:B------:R-:W-:-:S02]  /*c340*/  @!P0 LEA R28, P2, R14, c[0x0][0x170], 0x1 ;  /* 0x00005c000e1c8a11 */ /* 0x000fc400078408ff */
[----:B------:R-:W-:Y:S01]  /*c350*/  @!P0 LEA.HI.X R33, R18, c[0x0][0x174], R6, 0x1, P4 ;  /* 0x00005d0012218a11 */ /* 0x000fe200020f0c06 */
[----:B------:R-:W-:Y:S01]  /*c360*/  @!PT LDS RZ, [RZ] ;  /* 0x00000000fffff984 */ /* 0x000fe20000000800 */
[----:B------:R-:W-:Y:S01]  /*c370*/  @!PT LDS RZ, [RZ] ;  /* 0x00000000fffff984 */ /* 0x000fe20000000800 */
[----:B------:R-:W-:Y:S01]  /*c380*/  @!PT LDS RZ, [RZ] ;  /* 0x00000000fffff984 */ /* 0x000fe20000000800 */
[----:B------:R4:W-:Y:S01]  /*c390*/  @!P0 LDGSTS.E.BYPASS.LTC128B.128 [R243+0xd000], [R10.64] ;  /* 0x0d0000000af38fae */ /* 0x0009e2000b901d54 */
[----:B------:R-:W-:Y:S02]  /*c3a0*/  @!P0 LEA R4, P1, R8, c[0x0][0x170], 0x1 ;  /* 0x00005c0008048a11 */ /* 0x000fe400078208ff */
        /* <DEDUP_REMOVED lines=49> */
[----:B------:R-:W4:Y:S04]  /*c6c0*/  LDSM.16.M88.4 R84, [R241+0x2000] ;  /* 0x00200000f154783b */ /* 0x000f280000000200 */
[----:B------:R-:W4:Y:S04]  /*c6d0*/  LDSM.16.M88.4 R60, [R241+0x3800] ;  /* 0x00380000f13c783b */ /* 0x000f280000000200 */
[----:B------:R-:W4:Y:S04]  /*c6e0*/  LDSM.16.M88.4 R76, [R241+0x2800] ;  /* 0x00280000f14c783b */ /* 0x000f280000000200 */
[----:B------:R-:W4:Y:S04]  /*c6f0*/  LDSM.16.M88.4 R68, [R241+0x3000] ;  /* 0x00300000f144783b */ /* 0x000f280000000200 */
[----:B------:R-:W4:Y:S04]  /*c700*/  LDSM.16.M88.4 R52, [R241+0x4000] ;  /* 0x00400000f134783b */ /* 0x000f280000000200 */
[----:B--2---:R-:W2:Y:S04]  /*c710*/  LDSM.16.M88.4 R44, [R241+0x4800] ;  /* 0x00480000f12c783b */ /* 0x004ea80000000200 */
[----:B-----5:R-:W5:Y:S04]  /*c720*/  LDSM.16.M88.4 R36, [R241+0x5000] ;  /* 0x00500000f124783b */ /* 0x020f680000000200 */
[----:B-1----:R-:W1:Y:S04]  /*c730*/  LDSM.16.M88.4 R28, [R241+0x5800] ;  /* 0x00580000f11c783b */ /* 0x002e680000000200 */
[----:B------:R-:W1:Y:S04]  /*c740*/  LDSM.16.M88.4 R20, [R241+0x6000] ;  /* 0x00600000f114783b */ /* 0x000e680000000200 */
[----:B---3--:R-:W3:Y:S04]  /*c750*/  LDSM.16.M88.4 R12, [R241+0x6800] ;  /* 0x00680000f10c783b */ /* 0x008ee80000000200 */
[----:B------:R-:W1:Y:S01]  /*c760*/  LDSM.16.M88.4 R4, [R241+0x7000] ;  /* 0x00700000f104783b */ /* 0x000e620000000200 */
[C---:B----4-:R-:W-:Y:S03]  /*c770*/  HMMA.16816.F32.BF16 R88, R116.reuse, R84, RZ ;  /* 0x000000547458723c */ /* 0x050fe600000418ff */
[----:B------:R-:W4:Y:S04]  /*c780*/  LDSM.16.M88.4 R188, [R241+0x7800] ;  /* 0x00780000f1bc783b */ /* 0x000f280000000200 */
[----:B------:R-:W1:Y:S01]  /*c790*/  LDSM.16.M88.4 R180, [R241+0x8000] ;  /* 0x00800000f1b4783b */ /* 0x000e620000000200 */
[C---:B------:R-:W-:Y:S03]  /*c7a0*/  HMMA.16816.F32.BF16 R84, R116.reuse, R86, RZ ;  /* 0x000000567454723c */ /* 0x040fe600000418ff */
[----:B------:R-:W1:Y:S04]  /*c7b0*/  LDSM.16.M88.4 R168, [R241+0x8800] ;  /* 0x00880000f1a8783b */ /* 0x000e680000000200 */
[----:B------:R-:W1:Y:S01]  /*c7c0*/  LDSM.16.M88.4 R124, [R241+0x9000] ;  /* 0x00900000f17c783b */ /* 0x000e620000000200 */
[C---:B------:R-:W-:Y:S03]  /*c7d0*/  HMMA.16816.F32.BF16 R64, R116.reuse, R60, RZ ;  /* 0x0000003c7440723c */ /* 0x040fe600000418ff */
[----:B------:R-:W1:Y:S04]  /*c7e0*/  LDSM.16.M88.4 R112, [R241+0x9800] ;  /* 0x00980000f170783b */ /* 0x000e680000000200 */
[----:B------:R-:W-:Y:S01]  /*c7f0*/  LDSM.16.M88.4 R100, [R200] ;  /* 0x00000000c864783b */ /* 0x000fe20000000200 */
[C---:B------:R-:W-:Y:S03]  /*c800*/  HMMA.16816.F32.BF16 R60, R116.reuse, R62, RZ ;  /* 0x0000003e743c723c */ /* 0x040fe600000418ff */
[----:B------:R-:W1:Y:S04]  /*c810*/  LDSM.16.M88.4 R108, [R235+0x2000] ;  /* 0x00200000eb6c783b */ /* 0x000e680000000200 */
[----:B------:R-:W1:Y:S01]  /*c820*/  LDSM.16.M88.4 R92, [R235+0x3800] ;  /* 0x00380000eb5c783b */ /* 0x000e620000000200 */
[C---:B------:R-:W-:Y:S03]  /*c830*/  HMMA.16816.F32.BF16 R80, R116.reuse, R76, RZ ;  /* 0x0000004c7450723c */ /* 0x040fe600000418ff */
[----:B------:R-:W3:Y:S04]  /*c840*/  LDSM.16.M88.4 R104, [R235+0x2800] ;  /* 0x00280000eb68783b */ /* 0x000ee80000000200 */
[----:B------:R-:W3:Y:S01]  /*c850*/  LDSM.16.M88.4 R96, [R235+0x3000] ;  /* 0x00300000eb60783b */ /* 0x000ee20000000200 */
[C---:B------:R-:W-:Y:S03]  /*c860*/  HMMA.16816.F32.BF16 R72, R116.reuse, R68, RZ ;  /* 0x000000447448723c */ /* 0x040fe600000418ff */
[----:B------:R-:W-:Y:S04]  /*c870*/  LDSM.16.M88.4 R208, [R235+0x5800] ;  /* 0x00580000ebd0783b */ /* 0x000fe80000000200 */
[----:B------:R-:W-:Y:S01]  /*c880*/  LDSM.16.M88.4 R204, [R235+0x6000] ;  /* 0x00600000ebcc783b */ /* 0x000fe20000000200 */
[C---:B------:R-:W-:Y:S03]  /*c890*/  HMMA.16816.F32.BF16 R56, R116.reuse, R52, RZ ;  /* 0x000000347438723c */ /* 0x040fe600000418ff */
[----:B------:R-:W-:Y:S04]  /*c8a0*/  LDSM.16.M88.4 R200, [R235+0x6800] ;  /* 0x00680000ebc8783b */ /* 0x000fe80000000200 */
[----:B------:R-:W-:Y:S01]  /*c8b0*/  LDSM.16.M88.4 R196, [R235+0x7000] ;  /* 0x00700000ebc4783b */ /* 0x000fe20000000200 */
[C---:B--2---:R-:W-:Y:S03]  /*c8c0*/  HMMA.16816.F32.BF16 R48, R116.reuse, R44, RZ ;  /* 0x0000002c7430723c */ /* 0x044fe600000418ff */
[----:B------:R-:W0:Y:S05]  /*c8d0*/  LDGDEPBAR ;  /* 0x00000000000079af */ /* 0x000e2a0000000000 */
[C---:B-----5:R-:W-:Y:S08]  /*c8e0*/  HMMA.16816.F32.BF16 R40, R116.reuse, R36, RZ ;  /* 0x000000247428723c */ /* 0x060ff000000418ff */
[C---:B-1----:R-:W-:Y:S08]  /*c8f0*/  HMMA.16816.F32.BF16 R32, R116.reuse, R28, RZ ;  /* 0x0000001c7420723c */ /* 0x042ff000000418ff */
[C---:B------:R-:W-:Y:S08]  /*c900*/  HMMA.16816.F32.BF16 R24, R116.reuse, R20, RZ ;  /* 0x000000147418723c */ /* 0x040ff000000418ff */
[C---:B---3--:R-:W-:Y:S08]  /*c910*/  HMMA.16816.F32.BF16 R16, R116.reuse, R12, RZ ;  /* 0x0000000c7410723c */ /* 0x048ff000000418ff */
        /* <DEDUP_REMOVED lines=43> */
[----:B------:R-:W-:Y:S07]  /*cbd0*/  LDSM.16.M88.4 R208, [R240] ;  /* 0x00000000f0d0783b */ /* 0x000fee0000000200 */
[C---:B------:R-:W-:Y:S01]  /*cbe0*/  HMMA.16816.F32.BF16 R180, R100.reuse, R94, R180 ;  /* 0x0000005e64b4723c */ /* 0x040fe200000418b4 */
[----:B------:R-:W3:Y:S07]  /*cbf0*/  LDSM.16.M88.4 R92, [R92] ;  /* 0x000000005c5c783b */ /* 0x000eee0000000200 */
[C---:B------:R-:W-:Y:S07]  /*cc00*/  HMMA.16816.F32.BF16 R24, R100.reuse, R204, R24 ;  /* 0x000000cc6418723c */ /* 0x040fee0000041818 */
[C---:B------:R-:W-:Y:S01]  /*cc10*/  IADD3 R204, R239.reuse, 0x1000, RZ ;  /* 0x00001000efcc7810 */ /* 0x040fe20007ffe0ff */
[C---:B------:R-:W-:Y:S05]  /*cc20*/  HMMA.16816.F32.BF16 R20, R100.reuse, R206, R20 ;  /* 0x000000ce6414723c */ /* 0x040fea0000041814 */
[----:B------:R-:W2:Y:S03]  /*cc30*/  LDSM.16.M88.4 R204, [R204] ;  /* 0x00000000cccc783b */ /* 0x000ea60000000200 */
[C---:B----4-:R-:W-:Y:S08]  /*cc40*/  HMMA.16816.F32.BF16 R40, R100.reuse, R104, R40 ;  /* 0x000000686428723c */ /* 0x050ff00000041828 */
[C---:B------:R-:W-:Y:S01]  /*cc50*/  HMMA.16816.F32.BF16 R36, R100.reuse, R106, R36 ;  /* 0x0000006a6424723c */ /* 0x040fe20000041824 */
[----:B------:R-:W4:Y:S07]  /*cc60*/  LDSM.16.M88.4 R104, [R235+0x9800] ;  /* 0x00980000eb68783b */ /* 0x000f2e0000000200 */
[C---:B-----5:R-:W-:Y:S08]  /*cc70*/  HMMA.16816.F32.BF16 R192, R100.reuse, R96, R192 ;  /* 0x0000006064c0723c */ /* 0x060ff000000418c0 */
[C---:B------:R-:W-:Y:S01]  /*cc80*/  HMMA.16816.F32.BF16 R188, R100.reuse, R98, R188 ;  /* 0x0000006264bc723c */ /* 0x040fe200000418bc */
[----:B------:R-:W5:Y:S07]  /*cc90*/  LDSM.16.M88.4 R96, [R239] ;  /* 0x00000000ef60783b */ /* 0x000f6e0000000200 */
[C---:B-1----:R-:W-:Y:S07]  /*cca0*/  HMMA.16816.F32.BF16 R172, R100.reuse, R112, R172 ;  /* 0x0000007064ac723c */ /* 0x042fee00000418ac */
[C---:B------:R-:W-:Y:S01]  /*ccb0*/  IADD3 R112, R239.reuse, 0x2800, RZ ;  /* 0x00002800ef707810 */ /* 0x040fe20007ffe0ff */
[C---:B--2---:R-:W-:Y:S07]  /*ccc0*/  HMMA.16816.F32.BF16 R128, R100.reuse, R108, R128 ;  /* 0x0000006c6480723c */ /* 0x044fee0000041880 */
[C---:B------:R-:W-:Y:S01]  /*ccd0*/  IADD3 R108, R239.reuse, 0x3000, RZ ;  /* 0x00003000ef6c7810 */ /* 0x040fe20007ffe0ff */
[C---:B------:R-:W-:Y:S01]  /*cce0*/  HMMA.16816.F32.BF16 R168, R100.reuse, R114, R168 ;  /* 0x0000007264a8723c */ /* 0x040fe200000418a8 */
[----:B------:R-:W1:Y:S07]  /*ccf0*/  LDSM.16.M88.4 R112, [R112] ;  /* 0x000000007070783b */ /* 0x000e6e0000000200 */
[----:B------:R-:W-:Y:S01]  /*cd00*/  HMMA.16816.F32.BF16 R124, R100, R110, R124 ;  /* 0x0000006e647c723c */ /* 0x000fe2000004187c */
[----:B------:R-:W2:Y:S07]  /*cd10*/  LDSM.16.M88.4 R108, [R108] ;  /* 0x000000006c6c783b */ /* 0x000eae0000000200 */
[C---:B---3--:R-:W-:Y:S08]  /*cd20*/  HMMA.16816.F32.BF16 R80, R208.reuse, R92, R80 ;  /* 0x0000005cd050723c */ /* 0x048ff00000041850 */
[----:B------:R-:W-:Y:S01]  /*cd30*/  HMMA.16816.F32.BF16 R76, R208, R94, R76 ;  /* 0x0000005ed04c723c */ /* 0x000fe2000004184c */
[----:B------:R-:W3:Y:S07]  /*cd40*/  LDSM.16.M88.4 R92, [R228] ;  /* 0x00000000e45c783b */ /* 0x000eee0000000200 */
[C---:B------:R-:W-:Y:S07]  /*cd50*/  HMMA.16816.F32.BF16 R16, R100.reuse, R200, R16 ;  /* 0x000000c86410723c */ /* 0x040fee0000041810 */
[C---:B------:R-:W-:Y:S01]  /*cd60*/  IADD3 R200, R239.reuse, 0x1800, RZ ;  /* 0x00001800efc87810 */ /* 0x040fe20007ffe0ff */
[C---:B------:R-:W-:Y:S07]  /*cd70*/  HMMA.16816.F32.BF16 R8, R100.reuse, R196, R8 ;  /* 0x000000c46408723c */ /* 0x040fee0000041808 */
[----:B------:R-:W-:Y:S01]  /*cd80*/  IADD3 R196, R239, 0x2000, RZ ;  /* 0x00002000efc47810 */ /* 0x000fe20007ffe0ff */
[----:B------:R-:W-:Y:S01]  /*cd90*/  HMMA.16816.F32.BF16 R12, R100, R202, R12 ;  /* 0x000000ca640c723c */ /* 0x000fe2000004180c */
[----:B------:R-:W1:Y:S07]  /*cda0*/  LDSM.16.M88.4 R200, [R200] ;  /* 0x00000000c8c8783b */ /* 0x000e6e0000000200 */
[C---:B------:R-:W-:Y:S08]  /*cdb0*/  HMMA.16816.F32.BF16 R72, R208.reuse, R204, R72 ;  /* 0x000000ccd048723c */ /* 0x040ff00000041848 */
[----:B------:R-:W-:Y:S01]  /*cdc0*/  HMMA.16816.F32.BF16 R68, R208, R206, R68 ;  /* 0x000000ced044723c */ /* 0x000fe20000041844 */
[----:B------:R-:W1:Y:S07]  /*cdd0*/  LDSM.16.M88.4 R204, [R227] ;  /* 0x00000000e3cc783b */ /* 0x000e6e0000000200 */
[C---:B------:R-:W-:Y:S01]  /*cde0*/  HMMA.16816.F32.BF16 R4, R100.reuse, R198, R4 ;  /* 0x000000c66404723c */ /* 0x040fe20000041804 */
[----:B------:R-:W2:Y:S07]  /*cdf0*/  LDSM.16.M88.4 R196, [R196] ;  /* 0x00000000c4c4783b */ /* 0x000eae0000000200 */
[C---:B----4-:R-:W-:Y:S08]  /*ce00*/  HMMA.16816.F32.BF16 R120, R100.reuse, R104, R120 ;  /* 0x000000686478723c */ /* 0x050ff00000041878 */
[----:B------:R-:W-:Y:S01]  /*ce10*/  HMMA.16816.F32.BF16 R116, R100, R106, R116 ;  /* 0x0000006a6474723c */ /* 0x000fe20000041874 */
[----:B------:R-:W4:Y:S04]  /*ce20*/  LDSM.16.M88.4 R100, [R230] ;  /* 0x00000000e664783b */ /* 0x000f280000000200 */
[----:B------:R-:W-:Y:S03]  /*ce30*/  LDSM.16.M88.4 R104, [R231] ;  /* 0x00000000e768783b */ /* 0x000fe60000000200 */
[C---:B-----5:R-:W-:Y:S08]  /*ce40*/  HMMA.16816.F32.BF16 R88, R208.reuse, R96, R88 ;  /* 0x00000060d058723c */ /* 0x060ff00000041858 */
[C---:B------:R-:W-:Y:S01]  /*ce50*/  HMMA.16816.F32.BF16 R84, R208.reuse, R98, R84 ;  /* 0x00000062d054723c */ /* 0x040fe20000041854 */
[----:B------:R-:W5:Y:S07]  /*ce60*/  LDSM.16.M88.4 R96, [R229] ;  /* 0x00000000e560783b */ /* 0x000f6e0000000200 */
[C---:B-1----:R-:W-:Y:S08]  /*ce70*/  HMMA.16816.F32.BF16 R48, R208.reuse, R112, R48 ;  /* 0x00000070d030723c */ /* 0x042ff00000041830 */
[C---:B------:R-:W-:Y:S01]  /*ce80*/  HMMA.16816.F32.BF16 R44, R208.reuse, R114, R44 ;  /* 0x00000072d02c723c */ /* 0x040fe2000004182c */
[----:B------:R-:W-:Y:S07]  /*ce90*/  LDSM.16.M88.4 R112, [R238] ;  /* 0x00000000ee70783b */ /* 0x000fee0000000200 */
[C---:B--2---:R-:W-:Y:S08]  /*cea0*/  HMMA.16816.F32.BF16 R40, R208.reuse, R108, R40 ;  /* 0x0000006cd028723c */ /* 0x044ff00000041828 */
[C---:B------:R-:W-:Y:S01]  /*ceb0*/  HMMA.16816.F32.BF16 R36, R208.reuse, R110, R36 ;  /* 0x0000006ed024723c */ /* 0x040fe20000041824 */
[----:B------:R-:W1:Y:S07]  /*cec0*/  LDSM.16.M88.4 R108, [R166] ;  /* 0x00000000a66c783b */ /* 0x000e6e0000000200 */
[C---:B---3--:R-:W-:Y:S08]  /*ced0*/  HMMA.16816.F32.BF16 R8, R208.reuse, R92, R8 ;  /* 0x0000005cd008723c */ /* 0x048ff00000041808 */
[C---:B------:R-:W-:Y:S01]  /*cee0*/  HMMA.16816.F32.BF16 R4, R208.reuse, R94, R4 ;  /* 0x0000005ed004723c */ /* 0x040fe20000041804 */
[----:B------:R-:W2:Y:S07]  /*cef0*/  LDSM.16.M88.4 R92, [R166+0x2000] ;  /* 0x00200000a65c783b */ /* 0x000eae0000000200 */
[C---:B------:R-:W-:Y:S08]  /*cf00*/  HMMA.16816.F32.BF16 R64, R208.reuse, R200, R64 ;  /* 0x000000c8d040723c */ /* 0x040ff00000041840 */
[C---:B------:R-:W-:Y:S01]  /*cf10*/  HMMA.16816.F32.BF16 R60, R208.reuse, R202, R60 ;  /* 0x000000cad03c723c */ /* 0x040fe2000004183c */
[----:B------:R-:W3:Y:S07]  /*cf20*/  LDSM.16.M88.4 R200, [R226] ;  /* 0x00000000e2c8783b */ /* 0x000eee0000000200 */
[C---:B------:R-:W-:Y:S01]  /*cf30*/  HMMA.16816.F32.BF16 R192, R208.reuse, R204, R192 ;  /* 0x000000ccd0c0723c */ /* 0x040fe200000418c0 */
[----:B------:R-:W1:Y:S07]  /*cf40*/  S2R R204, SR_TID.X ;  /* 0x0000000000cc7919 */ /* 0x000e6e0000002100 */
[C---:B------:R-:W-:Y:S08]  /*cf50*/  HMMA.16816.F32.BF16 R56, R208.reuse, R196, R56 ;  /* 0x000000c4d038723c */ /* 0x040ff00000041838 */
[C---:B----4-:R-:W-:Y:S08]  /*cf60*/  HMMA.16816.F32.BF16 R24, R208.reuse, R100, R24 ;  /* 0x00000064d018723c */ /* 0x050ff00000041818 */
[C---:B------:R-:W-:Y:S01]  /*cf70*/  HMMA.16816.F32.BF16 R20, R208.reuse, R102, R20 ;  /* 0x00000066d014723c */ /* 0x040fe20000041814 */
[----:B------:R-:W4:Y:S07]  /*cf80*/  LDSM.16.M88.4 R100, [R166+0x1000] ;  /* 0x00100000a664783b */ /* 0x000f2e0000000200 */
[C---:B-----5:R-:W-:Y:S08]  /*cf90*/  HMMA.16816.F32.BF16 R16, R208.reuse, R96, R16 ;  /* 0x00000060d010723c */ /* 0x060ff00000041810 */
[C---:B------:R-:W-:Y:S01]  /*cfa0*/  HMMA.16816.F32.BF16 R12, R208.reuse, R98, R12 ;  /* 0x00000062d00c723c */ /* 0x040fe2000004180c */
[----:B------:R-:W5:Y:S07]  /*cfb0*/  LDSM.16.M88.4 R96, [R166+0x1800] ;  /* 0x00180000a660783b */ /* 0x000f6e0000000200 */
[C---:B------:R-:W-:Y:S01]  /*cfc0*/  HMMA.16816.F32.BF16 R52, R208.reuse, R198, R52 ;  /* 0x000000c6d034723c */ /* 0x040fe20000041834 */
[----:B------:R-:W-:Y:S07]  /*cfd0*/  LDSM.16.M88.4 R196, [R225] ;  /* 0x00000000e1c4783b */ /* 0x000fee0000000200 */
[C---:B------:R-:W-:Y:S08]  /*cfe0*/  HMMA.16816.F32.BF16 R32, R208.reuse, R104, R32 ;  /* 0x00000068d020723c */ /* 0x040ff00000041820 */
[----:B------:R-:W-:Y:S01]  /*cff0*/  HMMA.16816.F32.BF16 R28, R208, R106, R28 ;  /* 0x0000006ad01c723c */ /* 0x000fe2000004181c */
[----:B------:R-:W4:Y:S07]  /*d000*/  LDSM.16.M88.4 R104, [R166+0x800] ;  /* 0x00080000a668783b */ /* 0x000f2e0000000200 */
[C---:B-1----:R-:W-:Y:S07]  /*d010*/  HMMA.16816.F32.BF16 R88, R112.reuse, R108, R88 ;  /* 0x0000006c7058723c */ /* 0x042fee0000041858 */
[----:B------:R-:W-:Y:S01]  /*d020*/  IMAD.SHL.U32 R108, R204, 0x2, RZ ;  /* 0x00000002cc6c7824 */ /* 0x000fe200078e00ff */
[----:B--2---:R-:W-:Y:S04]  /*d030*/  HMMA.16816.F32.BF16 R56, R112, R92, R56 ;  /* 0x0000005c7038723c */ /* 0x004fe80000041838 */
[----:B------:R-:W-:-:S03]  /*d040*/  LOP3.LUT R108, R108, 0x6, RZ, 0xc0, !PT ;  /* 0x000000066c6c7812 */ /* 0x000fc600078ec0ff */
[----:B------:R-:W-:Y:S01]  /*d050*/  IMAD.U32 R92, RZ, RZ, UR5 ;  /* 0x00000005ff5c7e24 */ /* 0x000fe2000f8e00ff */
[----:B------:R-:W-:Y:S01]  /*d060*/  HMMA.16816.F32.BF16 R84, R112, R110, R84 ;  /* 0x0000006e7054723c */ /* 0x000fe20000041854 */
[----:B------:R-:W-:-:S03]  /*d070*/  LOP3.LUT R249, R108, UR5, RZ, 0xfc, !PT ;  /* 0x000000056cf97c12 */ /* 0x000fc6000f8efcff */
[----:B------:R-:W-:-:S04]  /*d080*/  LOP3.LUT R92, R92, 0x8, R108, 0xfe, !PT ;  /* 0x000000085c5c7812 */ /* 0x000fc800078efe6c */
[----:B------:R-:W-:Y:S01]  /*d090*/  HMMA.16816.F32.BF16 R52, R112, R94, R52 ;  /* 0x0000005e7034723c */ /* 0x000fe20000041834 */
[C---:B------:R-:W-:Y:S02]  /*d0a0*/  ISETP.GE.AND P6, PT, R92.reuse, R179, PT ;  /* 0x000000b35c00720c */ /* 0x040fe40003fc6270 */
[----:B------:R-:W-:Y:S02]  /*d0b0*/  ISETP.GE.AND P3, PT, R92, R178, PT ;  /* 0x000000b25c00720c */ /* 0x000fe40003f66270 */
[----:B------:R-:W1:Y:S03]  /*d0c0*/  LDSM.16.M88.4 R92, [R166+0x3800] ;  /* 0x00380000a65c783b */ /* 0x000e660000000200 */
[C---:B---3--:R-:W-:Y:S08]  /*d0d0*/  HMMA.16816.F32.BF16 R184, R208.reuse, R200, R184 ;  /* 0x000000c8d0b8723c */ /* 0x048ff000000418b8 */
[----:B------:R-:W-:Y:S01]  /*d0e0*/  HMMA.16816.F32.BF16 R180, R208, R202, R180 ;  /* 0x000000cad0b4723c */ /* 0x000fe200000418b4 */
[----:B------:R-:W2:Y:S07]  /*d0f0*/  LDSM.16.M88.4 R200, [R166+0x2800] ;  /* 0x00280000a6c8783b */ /* 0x000eae0000000200 */
[C---:B----4-:R-:W-:Y:S07]  /*d100*/  HMMA.16816.F32.BF16 R72, R112.reuse, R100, R72 ;  /* 0x000000647048723c */ /* 0x050fee0000041848 */
[C---:B------:R-:W-:Y:S01]  /*d110*/  IADD3 R100, R249.reuse, 0x1, RZ ;  /* 0x00000001f9647810 */ /* 0x040fe20007ffe0ff */
[----:B-----5:R-:W-:Y:S01]  /*d120*/  HMMA.16816.F32.BF16 R64, R112, R96, R64 ;  /* 0x000000607040723c */ /* 0x020fe20000041840 */
[----:B------:R-:W-:-:S02]  /*d130*/  IADD3 R101, R249, 0x9, RZ ;  /* 0x00000009f9657810 */ /* 0x000fc40007ffe0ff */
[CC--:B------:R-:W-:Y:S02]  /*d140*/  ISETP.GE.AND P1, PT, R100.reuse, R179.reuse, PT ;  /* 0x000000b36400720c */ /* 0x0c0fe40003f26270 */
[-C--:B------:R-:W-:Y:S02]  /*d150*/  ISETP.GE.AND P2, PT, R100, R178.reuse, PT ;  /* 0x000000b26400720c */ /* 0x080fe40003f46270 */
[C---:B------:R-:W-:Y:S01]  /*d160*/  ISETP.GE.AND P5, PT, R101.reuse, R179, PT ;  /* 0x000000b36500720c */ /* 0x040fe20003fa6270 */
[----:B------:R-:W-:Y:S01]  /*d170*/  HMMA.16816.F32.BF16 R60, R112, R98, R60 ;  /* 0x00000062703c723c */ /* 0x000fe2000004183c */
[----:B------:R-:W3:Y:S01]  /*d180*/  LDSM.16.M88.4 R96, [R166+0x3000] ;  /* 0x00300000a660783b */ /* 0x000ee20000000200 */
[----:B------:R-:W-:Y:S02]  /*d190*/  ISETP.GE.AND P4, PT, R101, R178, PT ;  /* 0x000000b26500720c */ /* 0x000fe40003f86270 */
[C---:B------:R-:W-:Y:S02]  /*d1a0*/  IADD3 R100, R249.reuse, 0x11, RZ ;  /* 0x00000011f9647810 */ /* 0x040fe40007ffe0ff */
[----:B------:R-:W-:-:S02]  /*d1b0*/  IADD3 R101, R249, 0x19, RZ ;  /* 0x00000019f9657810 */ /* 0x000fc40007ffe0ff */
[C---:B------:R-:W-:Y:S01]  /*d1c0*/  HMMA.16816.F32.BF16 R68, R112.reuse, R102, R68 ;  /* 0x000000667044723c */ /* 0x040fe20000041844 */
[----:B------:R-:W-:Y:S02]  /*d1d0*/  FSEL R85, R85, -INF , !P5 ;  /* 0xff80000055557808 */ /* 0x000fe40006800000 */
[----:B------:R-:W-:Y:S02]  /*d1e0*/  FSEL R248, R87, -INF , !P4 ;  /* 0xff80000057f87808 */ /* 0x000fe40006000000 */
[-C--:B------:R-:W-:Y:S02]  /*d1f0*/  ISETP.GE.AND P5, PT, R101, R179.reuse, PT ;  /* 0x000000b36500720c */ /* 0x080fe40003fa6270 */
[----:B------:R-:W-:Y:S01]  /*d200*/  FSEL R102, R89, -INF , !P1 ;  /* 0xff80000059667808 */ /* 0x000fe20004800000 */
[----:B------:R-:W-:Y:S01]  /*d210*/  HMMA.16816.F32.BF16 R80, R112, R104, R80 ;  /* 0x000000687050723c */ /* 0x000fe20000041850 */
[----:B------:R-:W-:Y:S02]  /*d220*/  FSEL R89, R91, -INF , !P2 ;  /* 0xff8000005b597808 */ /* 0x000fe40005000000 */
[C---:B------:R-:W-:Y:S01]  /*d230*/  ISETP.GE.AND P1, PT, R100.reuse, R179, PT ;  /* 0x000000b36400720c */ /* 0x040fe20003f26270 */
[----:B------:R-:W-:Y:S01]  /*d240*/  STL [R1+0x8], R102 ;  /* 0x0000086601007387 */ /* 0x000fe20000100800 */
[----:B------:R-:W-:-:S02]  /*d250*/  ISETP.GE.AND P2, PT, R100, R178, PT ;  /* 0x000000b26400720c */ /* 0x000fc40003f46270 */
[----:B------:R-:W-:Y:S01]  /*d260*/  ISETP.GE.AND P4, PT, R101, R178, PT ;  /* 0x000000b26500720c */ /* 0x000fe20003f86270 */
[----:B------:R-:W-:Y:S01]  /*d270*/  HMMA.16816.F32.BF16 R76, R112, R106, R76 ;  /* 0x0000006a704c723c */ /* 0x000fe2000004184c */
[----:B------:R-:W4:Y:S01]  /*d280*/  LDSM.16.M88.4 R100, [R166+0x4000] ;  /* 0x00400000a664783b */ /* 0x000f220000000200 */
[----:B------:R-:W-:-:S03]  /*d290*/  IADD3 R87, R249, 0x21, RZ ;  /* 0x00000021f9577810 */ /* 0x000fc60007ffe0ff */
[----:B------:R-:W-:Y:S03]  /*d2a0*/  STL [R1], R89 ;  /* 0x0000005901007387 */ /* 0x000fe60000100800 */
[C---:B-1----:R-:W-:Y:S01]  /*d2b0*/  HMMA.16816.F32.BF16 R32, R112.reuse, R92, R32 ;  /* 0x0000005c7020723c */ /* 0x042fe20000041820 */
[----:B------:R1:W-:Y:S04]  /*d2c0*/  STL [R1+0x4], R85 ;  /* 0x0000045501007387 */ /* 0x0003e80000100800 */
[----:B------:R-:W-:Y:S03]  /*d2d0*/  LDSM.16.M88.4 R104, [R167] ;  /* 0x00000000a768783b */ /* 0x000fe60000000200 */
[----:B------:R-:W-:Y:S01]  /*d2e0*/  HMMA.16816.F32.BF16 R28, R112, R94, R28 ;  /* 0x0000005e701c723c */ /* 0x000fe2000004181c */
[----:B------:R-:W5:Y:S01]  /*d2f0*/  LDSM.16.M88.4 R92, [R166+0x4800] ;  /* 0x00480000a65c783b */ /* 0x000f620000000200 */
[----:B------:R-:W-:-:S02]  /*d300*/  FSEL R245, R81, -INF , !P1 ;  /* 0xff80000051f57808 */ /* 0x000fc40004800000 */
[----:B------:R-:W-:Y:S02]  /*d310*/  FSEL R219, R83, -INF , !P2 ;  /* 0xff80000053db7808 */ /* 0x000fe40005000000 */
[----:B------:R-:W-:Y:S02]  /*d320*/  ISETP.GE.AND P1, PT, R87, R179, PT ;  /* 0x000000b35700720c */ /* 0x000fe40003f26270 */
[C---:B--2---:R-:W-:Y:S01]  /*d330*/  HMMA.16816.F32.BF16 R48, R112.reuse, R200, R48 ;  /* 0x000000c87030723c */ /* 0x044fe20000041830 */
[----:B------:R-:W-:Y:S02]  /*d340*/  FSEL R222, R77, -INF , !P5 ;  /* 0xff8000004dde7808 */ /* 0x000fe40006800000 */
[----:B------:R-:W-:Y:S02]  /*d350*/  FSEL R216, R79, -INF , !P4 ;  /* 0xff8000004fd87808 */ /* 0x000fe40006000000 */
[----:B------:R-:W-:Y:S02]  /*d360*/  ISETP.GE.AND P2, PT, R87, R178, PT ;  /* 0x000000b25700720c */ /* 0x000fe40003f46270 */
[C---:B------:R-:W-:Y:S01]  /*d370*/  IADD3 R77, R249.reuse, 0x31, RZ ;  /* 0x00000031f94d7810 */ /* 0x040fe20007ffe0ff */
[----:B------:R-:W-:Y:S01]  /*d380*/  HMMA.16816.F32.BF16 R44, R112, R202, R44 ;  /* 0x000000ca702c723c */ /* 0x000fe2000004182c */
[----:B------:R-:W-:-:S02]  /*d390*/  IADD3 R79, R249, 0x39, RZ ;  /* 0x00000039f94f7810 */ /* 0x000fc40007ffe0ff */
[----:B-1----:R-:W-:Y:S02]  /*d3a0*/  IADD3 R85, R249, 0x29, RZ ;  /* 0x00000029f9557810 */ /* 0x002fe40007ffe0ff */
[----:B------:R-:W-:Y:S01]  /*d3b0*/  FSEL R214, R73, -INF , !P1 ;  /* 0xff80000049d67808 */ /* 0x000fe20004800000 */
[----:B------:R-:W-:Y:S01]  /*d3c0*/  IMAD.U32 R73, RZ, RZ, UR5 ;  /* 0x00000005ff497e24 */ /* 0x000fe2000f8e00ff */
[C---:B------:R-:W-:Y:S01]  /*d3d0*/  ISETP.GE.AND P5, PT, R85.reuse, R179, PT ;  /* 0x000000b35500720c */ /* 0x040fe20003fa6270 */
[----:B---3--:R-:W-:Y:S01]  /*d3e0*/  HMMA.16816.F32.BF16 R40, R112, R96, R40 ;  /* 0x000000607028723c */ /* 0x008fe20000041828 */
[----:B------:R-:W-:Y:S02]  /*d3f0*/  ISETP.GE.AND P4, PT, R85, R178, PT ;  /* 0x000000b25500720c */ /* 0x000fe40003f86270 */
[----:B------:R-:W-:Y:S02]  /*d400*/  FSEL R213, R69, -INF , !P5 ;  /* 0xff80000045d57808 */ /* 0x000fe40006800000 */
[----:B------:R-:W-:-:S02]  /*d410*/  FSEL R205, R71, -INF , !P4 ;  /* 0xff80000047cd7808 */ /* 0x000fc40006000000 */
[-C--:B------:R-:W-:Y:S01]  /*d420*/  ISETP.GE.AND P1, PT, R77, R179.reuse, PT ;  /* 0x000000b34d00720c */ /* 0x080fe20003f26270 */
[----:B------:R-:W-:Y:S01]  /*d430*/  HMMA.16816.F32.BF16 R36, R112, R98, R36 ;  /* 0x000000627024723c */ /* 0x000fe20000041824 */
[----:B------:R-:W1:Y:S01]  /*d440*/  LDSM.16.M88.4 R96, [R224] ;  /* 0x00000000e060783b */ /* 0x000e620000000200 */
[C---:B------:R-:W-:Y:S02]  /*d450*/  ISETP.GE.AND P5, PT, R79.reuse, R179, PT ;  /* 0x000000b34f00720c */ /* 0x040fe40003fa6270 */
[----:B------:R-:W-:Y:S02]  /*d460*/  ISETP.GE.AND P4, PT, R79, R178, PT ;  /* 0x000000b24f00720c */ /* 0x000fe40003f86270 */
[C---:B------:R-:W-:Y:S02]  /*d470*/  IADD3 R71, R249.reuse, 0x41, RZ ;  /* 0x00000041f9477810 */ /* 0x040fe40007ffe0ff */
[----:B------:R-:W-:Y:S01]  /*d480*/  HMMA.16816.F32.BF16 R188, R208, R206, R188 ;  /* 0x000000ced0bc723c */ /* 0x000fe200000418bc */
[----:B------:R-:W-:-:S02]  /*d490*/  IADD3 R69, R249, 0x49, RZ ;  /* 0x00000049f9457810 */ /* 0x000fc40007ffe0ff */
[----:B------:R-:W-:Y:S02]  /*d4a0*/  FSEL R203, R65, -INF , !P1 ;  /* 0xff80000041cb7808 */ /* 0x000fe40004800000 */
[----:B------:R-:W-:Y:S02]  /*d4b0*/  FSEL R200, R61, -INF , !P5 ;  /* 0xff8000003dc87808 */ /* 0x000fe40006800000 */
[----:B------:R-:W-:Y:S01]  /*d4c0*/  FSEL R206, R75, -INF , !P2 ;  /* 0xff8000004bce7808 */ /* 0x000fe20005000000 */
[----:B------:R-:W-:Y:S01]  /*d4d0*/  HMMA.16816.F32.BF16 R172, R208, R196, R172 ;  /* 0x000000c4d0ac723c */ /* 0x000fe200000418ac */
[----:B------:R-:W-:Y:S01]  /*d4e0*/  ISETP.GE.AND P2, PT, R77, R178, PT ;  /* 0x000000b24d00720c */ /* 0x000fe20003f46270 */
[----:B------:R-:W-:Y:S01]  /*d4f0*/  IMAD.U32 R75, RZ, RZ, UR5 ;  /* 0x00000005ff4b7e24 */ /* 0x000fe2000f8e00ff */
[-C--:B------:R-:W-:Y:S02]  /*d500*/  ISETP.GE.AND P1, PT, R71, R179.reuse, PT ;  /* 0x000000b34700720c */ /* 0x080fe40003f26270 */
[----:B------:R-:W-:-:S02]  /*d510*/  ISETP.GE.AND P5, PT, R69, R179, PT ;  /* 0x000000b34500720c */ /* 0x000fc40003fa6270 */
[----:B------:R-:W-:Y:S01]  /*d520*/  FSEL R197, R67, -INF , !P2 ;  /* 0xff80000043c57808 */ /* 0x000fe20005000000 */
[C---:B----4-:R-:W-:Y:S01]  /*d530*/  HMMA.16816.F32.BF16 R24, R112.reuse, R100, R24 ;  /* 0x000000647018723c */ /* 0x050fe20000041818 */
[----:B------:R-:W-:Y:S02]  /*d540*/  FSEL R196, R63, -INF , !P4 ;  /* 0xff8000003fc47808 */ /* 0x000fe40006000000 */
[-C--:B------:R-:W-:Y:S02]  /*d550*/  ISETP.GE.AND P2, PT, R71, R178.reuse, PT ;  /* 0x000000b24700720c */ /* 0x080fe40003f46270 */
[----:B------:R-:W-:Y:S02]  /*d560*/  ISETP.GE.AND P4, PT, R69, R178, PT ;  /* 0x000000b24500720c */ /* 0x000fe40003f86270 */
[C---:B------:R-:W-:Y:S01]  /*d570*/  IADD3 R63, R249.reuse, 0x51, RZ ;  /* 0x00000051f93f7810 */ /* 0x040fe20007ffe0ff */
[----:B------:R-:W-:Y:S01]  /*d580*/  HMMA.16816.F32.BF16 R20, R112, R102, R20 ;  /* 0x000000667014723c */ /* 0x000fe20000041814 */
[----:B------:R-:W-:Y:S01]  /*d590*/  IADD3 R61, R249, 0x59, RZ ;  /* 0x00000059f93d7810 */ /* 0x000fe20007ffe0ff */
[----:B------:R-:W2:Y:S01]  /*d5a0*/  LDSM.16.M88.4 R100, [R166+0x5000] ;  /* 0x00500000a664783b */ /* 0x000ea20000000200 */
[----:B------:R-:W-:-:S02]  /*d5b0*/  FSEL R57, R57, -INF , !P1 ;  /* 0xff80000039397808 */ /* 0x000fc40004800000 */
[----:B------:R-:W-:Y:S02]  /*d5c0*/  FSEL R59, R59, -INF , !P2 ;  /* 0xff8000003b3b7808 */ /* 0x000fe40005000000 */
[----:B------:R-:W-:Y:S01]  /*d5d0*/  FSEL R53, R53, -INF , !P5 ;  /* 0xff80000035357808 */ /* 0x000fe20006800000 */
[----:B-----5:R-:W-:Y:S01]  /*d5e0*/  HMMA.16816.F32.BF16 R16, R112, R92, R16 ;  /* 0x0000005c7010723c */ /* 0x020fe20000041810 */
[----:B------:R-:W-:Y:S02]  /*d5f0*/  FSEL R55, R55, -INF , !P4 ;  /* 0xff80000037377808 */ /* 0x000fe40006000000 */
[CC--:B------:R-:W-:Y:S02]  /*d600*/  ISETP.GE.AND P1, PT, R63.reuse, R179.reuse, PT ;  /* 0x000000b33f00720c */ /* 0x0c0fe40003f26270 */
[-C--:B------:R-:W-:Y:S02]  /*d610*/  ISETP.GE.AND P2, PT, R63, R178.reuse, PT ;  /* 0x000000b23f00720c */ /* 0x080fe40003f46270 */
[C---:B------:R-:W-:Y:S01]  /*d620*/  ISETP.GE.AND P5, PT, R61.reuse, R179, PT ;  /* 0x000000b33d00720c */ /* 0x040fe20003fa6270 */
[----:B-1----:R-:W-:Y:S01]  /*d630*/  HMMA.16816.F32.BF16 R128, R208, R96, R128 ;  /* 0x00000060d080723c */ /* 0x002fe20000041880 */
[----:B------:R-:W-:-:S02]  /*d640*/  ISETP.GE.AND P4, PT, R61, R178, PT ;  /* 0x000000b23d00720c */ /* 0x000fc40003f86270 */
[----:B------:R-:W-:Y:S02]  /*d650*/  IADD3 R61, R249, 0x61, RZ ;  /* 0x00000061f93d7810 */ /* 0x000fe40007ffe0ff */
[----:B------:R-:W-:Y:S02]  /*d660*/  FSEL R49, R49, -INF , !P1 ;  /* 0xff80000031317808 */ /* 0x000fe40004800000 */
[----:B------:R-:W-:Y:S01]  /*d670*/  FSEL R51, R51, -INF , !P2 ;  /* 0xff80000033337808 */ /* 0x000fe20005000000 */
[----:B------:R-:W-:Y:S01]  /*d680*/  HMMA.16816.F32.BF16 R12, R112, R94, R12 ;  /* 0x0000005e700c723c */ /* 0x000fe2000004180c */
[----:B------:R-:W-:Y:S02]  /*d690*/  IADD3 R63, R249, 0x69, RZ ;  /* 0x00000069f93f7810 */ /* 0x000fe40007ffe0ff */
[C---:B------:R-:W-:Y:S02]  /*d6a0*/  ISETP.GE.AND P1, PT, R61.reuse, R179, PT ;  /* 0x000000b33d00720c */ /* 0x040fe40003f26270 */
[----:B------:R-:W-:-:S02]  /*d6b0*/  ISETP.GE.AND P2, PT, R61, R178, PT ;  /* 0x000000b23d00720c */ /* 0x000fc40003f46270 */
[----:B------:R-:W-:Y:S01]  /*d6c0*/  IADD3 R61, R249, 0x71, RZ ;  /* 0x00000071f93d7810 */ /* 0x000fe20007ffe0ff */
[C---:B------:R-:W-:Y:S01]  /*d6d0*/  HMMA.16816.F32.BF16 R168, R208.reuse, R198, R168 ;  /* 0x000000c6d0a8723c */ /* 0x040fe200000418a8 */
[----:B------:R-:W-:Y:S01]  /*d6e0*/  FSEL R65, R45, -INF , !P5 ;  /* 0xff8000002d417808 */ /* 0x000fe20006800000 */
[----:B------:R-:W-:Y:S01]  /*d6f0*/  IMAD.U32 R45, RZ, RZ, UR5 ;  /* 0x00000005ff2d7e24 */ /* 0x000fe2000f8e00ff */
[----:B------:R-:W-:Y:S02]  /*d700*/  ISETP.GE.AND P5, PT, R63, R179, PT ;  /* 0x000000b33f00720c */ /* 0x000fe40003fa6270 */
[----:B------:R-:W-:Y:S02]  /*d710*/  FSEL R67, R47, -INF , !P4 ;  /* 0xff8000002f437808 */ /* 0x000fe40006000000 */
[----:B------:R-:W-:Y:S01]  /*d720*/  FSEL R41, R41, -INF , !P1 ;  /* 0xff80000029297808 */ /* 0x000fe20004800000 */
[----:B------:R-:W-:Y:S01]  /*d730*/  HMMA.16816.F32.BF16 R124, R208, R98, R124 ;  /* 0x00000062d07c723c */ /* 0x000fe2000004187c */
[----:B------:R-:W-:-:S02]  /*d740*/  IADD3 R47, R249, 0x79, RZ ;  /* 0x00000079f92f7810 */ /* 0x000fc40007ffe0ff */
[-C--:B------:R-:W-:Y:S02]  /*d750*/  ISETP.GE.AND P1, PT, R61, R179.reuse, PT ;  /* 0x000000b33d00720c */ /* 0x080fe40003f26270 */
[----:B------:R-:W-:Y:S02]  /*d760*/  ISETP.GE.AND P4, PT, R63, R178, PT ;  /* 0x000000b23f00720c */ /* 0x000fe40003f86270 */
[----:B------:R-:W-:Y:S01]  /*d770*/  FSEL R37, R37, -INF , !P5 ;  /* 0xff80000025257808 */ /* 0x000fe20006800000 */
[----:B--2---:R-:W-:Y:S01]  /*d780*/  HMMA.16816.F32.BF16 R8, R112, R100, R8 ;  /* 0x000000647008723c */ /* 0x004fe20000041808 */
[----:B------:R-:W-:Y:S02]  /*d790*/  ISETP.GE.AND P5, PT, R47, R179, PT ;  /* 0x000000b32f00720c */ /* 0x000fe40003fa6270 */
[----:B------:R-:W-:Y:S02]  /*d7a0*/  FSEL R81, R33, -INF , !P1 ;  /* 0xff80000021517808 */ /* 0x000fe40004800000 */
[----:B------:R-:W-:-:S02]  /*d7b0*/  IADD3 R33, R249, 0x81, RZ ;  /* 0x00000081f9217810 */ /* 0x000fc40007ffe0ff */
[----:B------:R-:W-:Y:S01]  /*d7c0*/  FSEL R39, R39, -INF , !P4 ;  /* 0xff80000027277808 */ /* 0x000fe20006000000 */
[----:B------:R-:W-:Y:S01]  /*d7d0*/  HMMA.16816.F32.BF16 R4, R112, R102, R4 ;  /* 0x000000667004723c */ /* 0x000fe20000041804 */
[-C--:B------:R-:W-:Y:S01]  /*d7e0*/  ISETP.GE.AND P4, PT, R47, R178.reuse, PT ;  /* 0x000000b22f00720c */ /* 0x080fe20003f86270 */
[----:B------:R-:W-:Y:S01]  /*d7f0*/  IMAD.U32 R47, RZ, RZ, UR5 ;  /* 0x00000005ff2f7e24 */ /* 0x000fe2000f8e00ff */
[----:B------:R-:W-:Y:S02]  /*d800*/  FSEL R85, R29, -INF , !P5 ;  /* 0xff8000001d557808 */ /* 0x000fe40006800000 */
[----:B------:R-:W-:Y:S02]  /*d810*/  ISETP.GE.AND P5, PT, R33, R179, PT ;  /* 0x000000b32100720c */ /* 0x000fe40003fa6270 */
[----:B------:R-:W-:Y:S01]  /*d820*/  IADD3 R29, R249, 0x89, RZ ;  /* 0x00000089f91d7810 */ /* 0x000fe20007ffe0ff */
[----:B------:R-:W-:Y:S01]  /*d830*/  HMMA.16816.F32.BF16 R120, R208, R104, R120 ;  /* 0x00000068d078723c */ /* 0x000fe20000041878 */
[----:B------:R-:W-:Y:S01]  /*d840*/  FSEL R87, R31, -INF , !P4 ;  /* 0xff8000001f577808 */ /* 0x000fe20006000000 */
[----:B------:R-:W-:Y:S01]  /*d850*/  IMAD.U32 R31, RZ, RZ, UR5 ;  /* 0x00000005ff1f7e24 */ /* 0x000fe2000f8e00ff */
[----:B------:R-:W-:-:S02]  /*d860*/  ISETP.GE.AND P4, PT, R33, R178, PT ;  /* 0x000000b22100720c */ /* 0x000fc40003f86270 */
[----:B------:R-:W-:Y:S01]  /*d870*/  FSEL R92, R25, -INF , !P5 ;  /* 0xff800000195c7808 */ /* 0x000fe20006800000 */
[----:B------:R-:W-:Y:S01]  /*d880*/  IMAD.U32 R25, RZ, RZ, UR5 ;  /* 0x00000005ff197e24 */ /* 0x000fe2000f8e00ff */
[-C--:B------:R-:W-:Y:S01]  /*d890*/  ISETP.GE.AND P5, PT, R29, R179.reuse, PT ;  /* 0x000000b31d00720c */ /* 0x080fe20003fa6270 */
[----:B------:R-:W-:Y:S01]  /*d8a0*/  HMMA.16816.F32.BF16 R116, R208, R106, R116 ;  /* 0x0000006ad074723c */ /* 0x000fe20000041874 */
[----:B------:R-:W-:Y:S02]  /*d8b0*/  FSEL R93, R27, -INF , !P4 ;  /* 0xff8000001b5d7808 */ /* 0x000fe40006000000 */
[----:B------:R-:W-:Y:S02]  /*d8c0*/  ISETP.GE.AND P4, PT, R249, R179, PT ;  /* 0x000000b3f900720c */ /* 0x000fe40003f86270 */
[----:B------:R-:W-:Y:S02]  /*d8d0*/  FSEL R96, R21, -INF , !P5 ;  /* 0xff80000015607808 */ /* 0x000fe40006800000 */
[----:B------:R-:W-:-:S02]  /*d8e0*/  ISETP.GE.AND P5, PT, R249, R178, PT ;  /* 0x000000b2f900720c */ /* 0x000fc40003fa6270 */
[----:B------:R-:W-:Y:S02]  /*d8f0*/  FSEL R27, R88, -INF , !P4 ;  /* 0xff800000581b7808 */ /* 0x000fe40006000000 */
[-C--:B------:R-:W-:Y:S02]  /*d900*/  ISETP.GE.AND P4, PT, R29, R178.reuse, PT ;  /* 0x000000b21d00720c */ /* 0x080fe40003f86270 */
[----:B------:R-:W-:Y:S02]  /*d910*/  FSEL R43, R43, -INF , !P2 ;  /* 0xff8000002b2b7808 */ /* 0x000fe40005000000 */
[----:B------:R-:W-:Y:S02]  /*d920*/  FSEL R29, R90, -INF , !P5 ;  /* 0xff8000005a1d7808 */ /* 0x000fe40006800000 */
[----:B------:R-:W-:Y:S01]  /*d930*/  ISETP.GE.AND P2, PT, R61, R178, PT ;  /* 0x000000b23d00720c */ /* 0x000fe20003f46270 */
[----:B------:R-:W1:Y:S01]  /*d940*/  LDSM.16.M88.4 R88, [R166+0x5800] ;  /* 0x00580000a658783b */ /* 0x000e620000000200 */
[----:B------:R-:W-:-:S02]  /*d950*/  IADD3 R21, R249, 0x91, RZ ;  /* 0x00000091f9157810 */ /* 0x000fc40007ffe0ff */
[----:B------:R-:W-:Y:S02]  /*d960*/  FSEL R83, R35, -INF , !P2 ;  /* 0xff80000023537808 */ /* 0x000fe40005000000 */
[----:B------:R-:W-:Y:S02]  /*d970*/  LOP3.LUT R25, R25, 0x18, R108, 0xfe, !PT ;  /* 0x0000001819197812 */ /* 0x000fe400078efe6c */
[----:B------:R-:W-:Y:S02]  /*d980*/  FSEL R35, R84, -INF , !P6 ;  /* 0xff80000054237808 */ /* 0x000fe40007000000 */
[-C--:B------:R-:W-:Y:S02]  /*d990*/  ISETP.GE.AND P6, PT, R21, R179.reuse, PT ;  /* 0x000000b31500720c */ /* 0x080fe40003fc6270 */
[----:B------:R-:W-:Y:S02]  /*d9a0*/  FSEL R94, R23, -INF , !P4 ;  /* 0xff800000175e7808 */ /* 0x000fe40006000000 */
[----:B------:R-:W-:-:S02]  /*d9b0*/  ISETP.GE.AND P5, PT, R25, R179, PT ;  /* 0x000000b31900720c */ /* 0x000fc40003fa6270 */
[----:B------:R-:W-:Y:S02]  /*d9c0*/  ISETP.GE.AND P4, PT, R25, R178, PT ;  /* 0x000000b21900720c */ /* 0x000fe40003f86270 */
[----:B------:R-:W-:Y:S01]  /*d9d0*/  FSEL R84, R17, -INF , !P6 ;  /* 0xff80000011547808 */ /* 0x000fe20007000000 */
[----:B------:R-:W-:Y:S01]  /*d9e0*/  IMAD.U32 R17, RZ, RZ, UR5 ;  /* 0x00000005ff117e24 */ /* 0x000fe2000f8e00ff */
[--C-:B------:R-:W-:Y:S02]  /*d9f0*/  LOP3.LUT R45, R45, 0x10, R108.reuse, 0xfe, !PT ;  /* 0x000000102d2d7812 */ /* 0x100fe400078efe6c */
[----:B------:R-:W-:Y:S02]  /*da00*/  LOP3.LUT R23, R31, 0x20, R108, 0xfe, !PT ;  /* 0x000000201f177812 */ /* 0x000fe400078efe6c */
[----:B------:R-:W-:Y:S02]  /*da10*/  FSEL R25, R76, -INF , !P5 ;  /* 0xff8000004c197808 */ /* 0x000fe40006800000 */
[----:B------:R-:W-:-:S02]  /*da20*/  FSEL R69, R78, -INF , !P4 ;  /* 0xff8000004e457808 */ /* 0x000fc40006000000 */
[----:B------:R-:W2:Y:S01]  /*da30*/  LDSM.16.M88.4 R76, [R166+0x6000] ;  /* 0x00600000a64c783b */ /* 0x000ea20000000200 */
[----:B------:R-:W-:Y:S02]  /*da40*/  FSEL R71, R86, -INF , !P3 ;  /* 0xff80000056477808 */ /* 0x000fe40005800000 */
[-C--:B------:R-:W-:Y:S02]  /*da50*/  ISETP.GE.AND P1, PT, R45, R179.reuse, PT ;  /* 0x000000b32d00720c */ /* 0x080fe40003f26270 */
[C---:B------:R-:W-:Y:S02]  /*da60*/  ISETP.GE.AND P3, PT, R23.reuse, R179, PT ;  /* 0x000000b31700720c */ /* 0x040fe40003f66270 */
[----:B------:R-:W-:Y:S02]  /*da70*/  ISETP.GE.AND P6, PT, R23, R178, PT ;  /* 0x000000b21700720c */ /* 0x000fe40003fc6270 */
[----:B------:R-:W-:Y:S02]  /*da80*/  LOP3.LUT R23, R17, 0x28, R108, 0xfe, !PT ;  /* 0x0000002811177812 */ /* 0x000fe400078efe6c */
[----:B------:R-:W-:-:S02]  /*da90*/  IADD3 R17, R249, 0x99, RZ ;  /* 0x00000099f9117810 */ /* 0x000fc40007ffe0ff */
[----:B------:R-:W-:Y:S01]  /*daa0*/  FSEL R31, R80, -INF , !P1 ;  /* 0xff800000501f7808 */ /* 0x000fe20004800000 */
[C---:B-1----:R-:W-:Y:S01]  /*dab0*/  HMMA.16816.F32.BF16 R192, R112.reuse, R88, R192 ;  /* 0x0000005870c0723c */ /* 0x042fe200000418c0 */
[-C--:B------:R-:W-:Y:S01]  /*dac0*/  ISETP.GE.AND P2, PT, R45, R178.reuse, PT ;  /* 0x000000b22d00720c */ /* 0x080fe20003f46270 */
[----:B------:R-:W-:Y:S01]  /*dad0*/  IMAD.U32 R45, RZ, RZ, UR5 ;  /* 0x00000005ff2d7e24 */ /* 0x000fe2000f8e00ff */
[----:B------:R-:W-:Y:S01]  /*dae0*/  ISETP.GE.AND P1, PT, R21, R178, PT ;  /* 0x000000b21500720c */ /* 0x000fe20003f26270 */
[----:B------:R-:W-:Y:S01]  /*daf0*/  IMAD.U32 R21, RZ, RZ, UR5 ;  /* 0x00000005ff157e24 */ /* 0x000fe2000f8e00ff */
[----:B------:R-:W-:Y:S02]  /*db00*/  ISETP.GE.AND P5, PT, R17, R179, PT ;  /* 0x000000b31100720c */ /* 0x000fe40003fa6270 */
[----:B------:R-:W-:Y:S01]  /*db10*/  FSEL R33, R82, -INF , !P2 ;  /* 0xff80000052217808 */ /* 0x000fe20005000000 */
[----:B------:R-:W-:Y:S01]  /*db20*/  HMMA.16816.F32.BF16 R188, R112, R90, R188 ;  /* 0x0000005a70bc723c */ /* 0x000fe200000418bc */
[----:B------:R-:W-:Y:S01]  /*db30*/  FSEL R80, R19, -INF , !P1 ;  /* 0xff80000013507808 */ /* 0x000fe20004800000 */
[----:B------:R-:W-:Y:S01]  /*db40*/  IMAD.U32 R89, RZ, RZ, UR5 ;  /* 0x00000005ff597e24 */ /* 0x000fe2000f8e00ff */
[----:B------:R-:W-:Y:S01]  /*db50*/  FSEL R82, R13, -INF , !P5 ;  /* 0xff8000000d527808 */ /* 0x000fe20006800000 */
[----:B------:R-:W-:Y:S01]  /*db60*/  IMAD.U32 R13, RZ, RZ, UR5 ;  /* 0x00000005ff0d7e24 */ /* 0x000fe2000f8e00ff */
[----:B------:R-:W-:-:S02]  /*db70*/  LOP3.LUT R19, R21, 0x30, R108, 0xfe, !PT ;  /* 0x0000003015137812 */ /* 0x000fc400078efe6c */
[----:B------:R-:W-:Y:S01]  /*db80*/  FSEL R72, R72, -INF , !P3 ;  /* 0xff80000048487808 */ /* 0x000fe20005800000 */
[----:B------:R-:W-:Y:S01]  /*db90*/  IMAD.U32 R91, RZ, RZ, UR5 ;  /* 0x00000005ff5b7e24 */ /* 0x000fe2000f8e00ff */
[CC--:B------:R-:W-:Y:S01]  /*dba0*/  ISETP.GE.AND P4, PT, R19.reuse, R179.reuse, PT ;  /* 0x000000b31300720c */ /* 0x0c0fe20003f86270 */
[----:B------:R-:W-:Y:S01]  /*dbb0*/  IMAD.U32 R90, RZ, RZ, UR5 ;  /* 0x00000005ff5a7e24 */ /* 0x000fe2000f8e00ff */
[-C--:B------:R-:W-:Y:S02]  /*dbc0*/  ISETP.GE.AND P5, PT, R19, R178.reuse, PT ;  /* 0x000000b21300720c */ /* 0x080fe40003fa6270 */
[----:B------:R-:W-:Y:S01]  /*dbd0*/  ISETP.GE.AND P3, PT, R17, R178, PT ;  /* 0x000000b21100720c */ /* 0x000fe20003f66270 */
[----:B------:R-:W-:Y:S01]  /*dbe0*/  IMAD.U32 R17, RZ, RZ, UR5 ;  /* 0x00000005ff117e24 */ /* 0x000fe2000f8e00ff */
[----:B------:R-:W-:Y:S02]  /*dbf0*/  LOP3.LUT R19, R13, 0x38, R108, 0xfe, !PT ;  /* 0x000000380d137812 */ /* 0x000fe400078efe6c */
[----:B------:R-:W-:Y:S01]  /*dc00*/  ISETP.GE.AND P2, PT, R23, R179, PT ;  /* 0x000000b31700720c */ /* 0x000fe20003f46270 */
[----:B--2---:R-:W-:Y:S01]  /*dc10*/  HMMA.16816.F32.BF16 R184, R112, R76, R184 ;  /* 0x0000004c70b8723c */ /* 0x004fe200000418b8 */
[----:B------:R-:W-:-:S02]  /*dc20*/  IADD3 R13, R249, 0xa1, RZ ;  /* 0x000000a1f90d7810 */ /* 0x000fc40007ffe0ff */
[----:B------:R-:W-:Y:S01]  /*dc30*/  FSEL R247, R74, -INF , !P6 ;  /* 0xff8000004af77808 */ /* 0x000fe20007000000 */
[----:B------:R-:W-:Y:S01]  /*dc40*/  IMAD.U32 R74, RZ, RZ, UR5 ;  /* 0x00000005ff4a7e24 */ /* 0x000fe2000f8e00ff */
[----:B------:R-:W-:Y:S02]  /*dc50*/  FSEL R86, R15, -INF , !P3 ;  /* 0xff8000000f567808 */ /* 0x000fe40005800000 */
[CC--:B------:R-:W-:Y:S01]  /*dc60*/  ISETP.GE.AND P6, PT, R19.reuse, R179.reuse, PT ;  /* 0x000000b31300720c */ /* 0x0c0fe20003fc6270 */
[----:B------:R-:W-:Y:S01]  /*dc70*/  HMMA.16816.F32.BF16 R180, R112, R78, R180 ;  /* 0x0000004e70b4723c */ /* 0x000fe200000418b4 */
[-C--:B------:R-:W-:Y:S01]  /*dc80*/  ISETP.GE.AND P3, PT, R19, R178.reuse, PT ;  /* 0x000000b21300720c */ /* 0x080fe20003f66270 */
[----:B------:R-:W-:Y:S01]  /*dc90*/  IMAD.U32 R77, RZ, RZ, UR5 ;  /* 0x00000005ff4d7e24 */ /* 0x000fe2000f8e00ff */
[----:B------:R-:W-:Y:S01]  /*dca0*/  FSEL R19, R68, -INF , !P2 ;  /* 0xff80000044137808 */ /* 0x000fe20005000000 */
[----:B------:R-:W-:Y:S01]  /*dcb0*/  IMAD.U32 R76, RZ, RZ, UR5 ;  /* 0x00000005ff4c7e24 */ /* 0x000fe2000f8e00ff */
[-C--:B------:R-:W-:Y:S01]  /*dcc0*/  ISETP.GE.AND P2, PT, R13, R179.reuse, PT ;  /* 0x000000b30d00720c */ /* 0x080fe20003f46270 */
[----:B------:R-:W-:Y:S01]  /*dcd0*/  IMAD.U32 R68, RZ, RZ, UR5 ;  /* 0x00000005ff447e24 */ /* 0x000fe2000f8e00ff */
[----:B------:R-:W-:Y:S01]  /*dce0*/  ISETP.GE.AND P1, PT, R23, R178, PT ;  /* 0x000000b21700720c */ /* 0x000fe20003f26270 */
[----:B------:R-:W-:Y:S01]  /*dcf0*/  IMAD.U32 R23, RZ, RZ, UR5 ;  /* 0x00000005ff177e24 */ /* 0x000fe2000f8e00ff */
[----:B------:R-:W-:Y:S01]  /*dd00*/  FSEL R88, R9, -INF , !P2 ;  /* 0xff80000009587808 */ /* 0x000fe20005000000 */
[----:B------:R-:W-:Y:S01]  /*dd10*/  IMAD.U32 R9, RZ, RZ, UR5 ;  /* 0x00000005ff097e24 */ /* 0x000fe2000f8e00ff */
[----:B------:R-:W-:Y:S01]  /*dd20*/  LOP3.LUT R15, R17, 0x40, R108, 0xfe, !PT ;  /* 0x00000040110f7812 */ /* 0x000fe200078efe6c */
[----:B------:R1:W-:Y:S01]  /*dd30*/  STL [R1+0xc], R19 ;  /* 0x00000c1301007387 */ /* 0x0003e20000100800 */
[----:B------:R-:W-:Y:S01]  /*dd40*/  FSEL R246, R70, -INF , !P1 ;  /* 0xff80000046f67808 */ /* 0x000fe20004800000 */
[----:B------:R-:W-:Y:S01]  /*dd50*/  IMAD.U32 R70, RZ, RZ, UR5 ;  /* 0x00000005ff467e24 */ /* 0x000fe2000f8e00ff */
[----:B------:R-:W-:-:S02]  /*dd60*/  ISETP.GE.AND P2, PT, R15, R179, PT ;  /* 0x000000b30f00720c */ /* 0x000fc40003f46270 */
[-C--:B------:R-:W-:Y:S02]  /*dd70*/  ISETP.GE.AND P1, PT, R15, R178.reuse, PT ;  /* 0x000000b20f00720c */ /* 0x080fe40003f26270 */
[----:B------:R-:W-:Y:S02]  /*dd80*/  FSEL R223, R64, -INF , !P4 ;  /* 0xff80000040df7808 */ /* 0x000fe40006000000 */
[----:B------:R-:W-:Y:S01]  /*dd90*/  ISETP.GE.AND P4, PT, R13, R178, PT ;  /* 0x000000b20d00720c */ /* 0x000fe20003f86270 */
[----:B------:R-:W-:Y:S01]  /*dda0*/  IMAD.U32 R13, RZ, RZ, UR5 ;  /* 0x00000005ff0d7e24 */ /* 0x000fe2000f8e00ff */
[----:B------:R-:W-:Y:S02]  /*ddb0*/  LOP3.LUT R15, R9, 0x48, R108, 0xfe, !PT ;  /* 0x00000048090f7812 */ /* 0x000fe400078efe6c */
[----:B------:R-:W-:Y:S02]  /*ddc0*/  IADD3 R9, R249, 0xa9, RZ ;  /* 0x000000a9f9097810 */ /* 0x000fe40007ffe0ff */
[----:B------:R-:W-:-:S02]  /*ddd0*/  FSEL R220, R66, -INF , !P5 ;  /* 0xff80000042dc7808 */ /* 0x000fc40006800000 */
[----:B------:R-:W-:Y:S01]  /*dde0*/  FSEL R64, R11, -INF , !P4 ;  /* 0xff8000000b407808 */ /* 0x000fe20006000000 */
[----:B------:R-:W-:Y:S01]  /*ddf0*/  IMAD.U32 R11, RZ, RZ, UR5 ;  /* 0x00000005ff0b7e24 */ /* 0x000fe2000f8e00ff */
[-C--:B------:R-:W-:Y:S02]  /*de00*/  ISETP.GE.AND P5, PT, R15, R179.reuse, PT ;  /* 0x000000b30f00720c */ /* 0x080fe40003fa6270 */
[----:B------:R-:W-:Y:S02]  /*de10*/  ISETP.GE.AND P4, PT, R9, R179, PT ;  /* 0x000000b30900720c */ /* 0x000fe40003f86270 */
[--C-:B------:R-:W-:Y:S02]  /*de20*/  LOP3.LUT R47, R47, 0x58, R108.reuse, 0xfe, !PT ;  /* 0x000000582f2f7812 */ /* 0x100fe400078efe6c */
[----:B------:R-:W-:Y:S01]  /*de30*/  LOP3.LUT R13, R13, 0x50, R108, 0xfe, !PT ;  /* 0x000000500d0d7812 */ /* 0x000fe200078efe6c */
[----:B-1----:R-:W-:Y:S01]  /*de40*/  IMAD.U32 R19, RZ, RZ, UR5 ;  /* 0x00000005ff137e24 */ /* 0x002fe2000f8e00ff */
[----:B------:R-:W-:-:S02]  /*de50*/  FSEL R221, R60, -INF , !P6 ;  /* 0xff8000003cdd7808 */ /* 0x000fc40007000000 */
[----:B------:R-:W-:Y:S02]  /*de60*/  FSEL R217, R56, -INF , !P2 ;  /* 0xff80000038d97808 */ /* 0x000fe40005000000 */
[----:B------:R-:W-:Y:S02]  /*de70*/  FSEL R58, R58, -INF , !P1 ;  /* 0xff8000003a3a7808 */ /* 0x000fe40004800000 */
[----:B------:R-:W-:Y:S02]  /*de80*/  FSEL R215, R52, -INF , !P5 ;  /* 0xff80000034d77808 */ /* 0x000fe40006800000 */
[-C--:B------:R-:W-:Y:S01]  /*de90*/  ISETP.GE.AND P6, PT, R15, R178.reuse, PT ;  /* 0x000000b20f00720c */ /* 0x080fe20003fc6270 */
[----:B------:R-:W-:Y:S01]  /*dea0*/  IMAD.U32 R15, RZ, RZ, UR5 ;  /* 0x00000005ff0f7e24 */ /* 0x000fe2000f8e00ff */
[----:B------:R-:W-:Y:S02]  /*deb0*/  FSEL R218, R62, -INF , !P3 ;  /* 0xff8000003eda7808 */ /* 0x000fe40005800000 */
[----:B------:R-:W-:Y:S01]  /*dec0*/  FSEL R66, R5, -INF , !P4 ;  /* 0xff80000005427808 */ /* 0x000fe20006000000 */
[----:B------:R-:W1:Y:S01]  /*ded0*/  LDSM.16.M88.4 R60, [R166+0x6800] ;  /* 0x00680000a63c783b */ /* 0x000e620000000200 */
[-C--:B------:R-:W-:Y:S01]  /*dee0*/  ISETP.GE.AND P2, PT, R9, R178.reuse, PT ;  /* 0x000000b20900720c */ /* 0x080fe20003f46270 */
[----:B------:R-:W-:Y:S01]  /*def0*/  IMAD.U32 R9, RZ, RZ, UR5 ;  /* 0x00000005ff097e24 */ /* 0x000fe2000f8e00ff */
[C---:B------:R-:W-:Y:S01]  /*df00*/  ISETP.GE.AND P1, PT, R47.reuse, R179, PT ;  /* 0x000000b32f00720c */ /* 0x040fe20003f26270 */
[----:B------:R-:W-:Y:S01]  /*df10*/  IMAD.U32 R5, RZ, RZ, UR5 ;  /* 0x00000005ff057e24 */ /* 0x000fe2000f8e00ff */
[----:B------:R-:W-:-:S02]  /*df20*/  ISETP.GE.AND P5, PT, R47, R178, PT ;  /* 0x000000b22f00720c */ /* 0x000fc40003fa6270 */
[C---:B------:R-:W-:Y:S02]  /*df30*/  ISETP.GE.AND P3, PT, R13.reuse, R179, PT ;  /* 0x000000b30d00720c */ /* 0x040fe40003f66270 */
[----:B------:R-:W-:Y:S01]  /*df40*/  ISETP.GE.AND P4, PT, R13, R178, PT ;  /* 0x000000b20d00720c */ /* 0x000fe20003f86270 */
[----:B------:R-:W-:Y:S01]  /*df50*/  IMAD.U32 R13, RZ, RZ, UR5 ;  /* 0x00000005ff0d7e24 */ /* 0x000fe2000f8e00ff */
[----:B------:R-:W-:Y:S02]  /*df60*/  IADD3 R47, R249, 0xb1, RZ ;  /* 0x000000b1f92f7810 */ /* 0x000fe40007ffe0ff */
[--C-:B------:R-:W-:Y:S02]  /*df70*/  LOP3.LUT R91, R91, 0x60, R108.reuse, 0xfe, !PT ;  /* 0x000000605b5b7812 */ /* 0x100fe400078efe6c */
[----:B------:R-:W-:Y:S02]  /*df80*/  LOP3.LUT R45, R45, 0x68, R108, 0xfe, !PT ;  /* 0x000000682d2d7812 */ /* 0x000fe400078efe6c */
[----:B------:R-:W-:-:S02]  /*df90*/  FSEL R56, R54, -INF , !P6 ;  /* 0xff80000036387808 */ /* 0x000fc40007000000 */
[----:B------:R-:W-:Y:S02]  /*dfa0*/  FSEL R52, R7, -INF , !P2 ;  /* 0xff80000007347808 */ /* 0x000fe40005000000 */
[----:B------:R-:W-:Y:S02]  /*dfb0*/  ISETP.GE.AND P6, PT, R47, R179, PT ;  /* 0x000000b32f00720c */ /* 0x000fe40003fc6270 */
[----:B------:R-:W-:Y:S02]  /*dfc0*/  FSEL R207, R48, -INF , !P3 ;  /* 0xff80000030cf7808 */ /* 0x000fe40005800000 */
[----:B------:R-:W-:Y:S02]  /*dfd0*/  FSEL R202, R50, -INF , !P4 ;  /* 0xff80000032ca7808 */ /* 0x000fe40006000000 */
[----:B------:R-:W-:Y:S02]  /*dfe0*/  IADD3 R7, R249, 0xb9, RZ ;  /* 0x000000b9f9077810 */ /* 0x000fe40007ffe0ff */
[----:B------:R-:W-:-:S02]  /*dff0*/  ISETP.GE.AND P3, PT, R91, R178, PT ;  /* 0x000000b25b00720c */ /* 0x000fc40003f66270 */
[-C--:B------:R-:W-:Y:S02]  /*e000*/  ISETP.GE.AND P4, PT, R45, R179.reuse, PT ;  /* 0x000000b32d00720c */ /* 0x080fe40003f86270 */
[----:B------:R-:W-:Y:S02]  /*e010*/  LOP3.LUT R89, R89, 0x78, R108, 0xfe, !PT ;  /* 0x0000007859597812 */ /* 0x000fe400078efe6c */
[----:B------:R-:W-:Y:S02]  /*e020*/  ISETP.GE.AND P2, PT, R91, R179, PT ;  /* 0x000000b35b00720c */ /* 0x000fe40003f46270 */
[----:B------:R-:W-:Y:S02]  /*e030*/  FSEL R201, R46, -INF , !P5 ;  /* 0xff8000002ec97808 */ /* 0x000fe40006800000 */
[----:B------:R-:W-:Y:S01]  /*e040*/  FSEL R48, R193, -INF , !P6 ;  /* 0xff800000c1307808 */ /* 0x000fe20007000000 */
[----:B-1----:R-:W-:Y:S01]  /*e050*/  HMMA.16816.F32.BF16 R172, R112, R60, R172 ;  /* 0x0000003c70ac723c */ /* 0x002fe200000418ac */
[----:B------:R-:W-:-:S02]  /*e060*/  FSEL R204, R44, -INF , !P1 ;  /* 0xff8000002ccc7808 */ /* 0x000fc40004800000 */
[-C--:B------:R-:W-:Y:S02]  /*e070*/  ISETP.GE.AND P5, PT, R7, R179.reuse, PT ;  /* 0x000000b30700720c */ /* 0x080fe40003fa6270 */
[-C--:B------:R-:W-:Y:S02]  /*e080*/  ISETP.GE.AND P1, PT, R47, R178.reuse, PT ;  /* 0x000000b22f00720c */ /* 0x080fe40003f26270 */
[----:B------:R-:W-:Y:S01]  /*e090*/  FSEL R193, R42, -INF , !P3 ;  /* 0xff8000002ac17808 */ /* 0x000fe20005800000 */
[----:B------:R-:W-:Y:S01]  /*e0a0*/  HMMA.16816.F32.BF16 R168, R112, R62, R168 ;  /* 0x0000003e70a8723c */ /* 0x000fe200000418a8 */
[----:B------:R-:W-:Y:S02]  /*e0b0*/  FSEL R198, R36, -INF , !P4 ;  /* 0xff80000024c67808 */ /* 0x000fe40006000000 */
[-C--:B------:R-:W-:Y:S02]  /*e0c0*/  ISETP.GE.AND P6, PT, R45, R178.reuse, PT ;  /* 0x000000b22d00720c */ /* 0x080fe40003fc6270 */
[----:B------:R-:W-:Y:S01]  /*e0d0*/  ISETP.GE.AND P3, PT, R89, R179, PT ;  /* 0x000000b35900720c */ /* 0x000fe20003f66270 */
[----:B------:R-:W1:Y:S01]  /*e0e0*/  LDSM.16.M88.4 R44, [R166+0x7000] ;  /* 0x00700000a62c783b */ /* 0x000e620000000200 */
[----:B------:R-:W-:-:S02]  /*e0f0*/  ISETP.GE.AND P4, PT, R7, R178, PT ;  /* 0x000000b20700720c */ /* 0x000fc40003f86270 */
[----:B------:R-:W-:Y:S02]  /*e100*/  LOP3.LUT R90, R90, 0x70, R108, 0xfe, !PT ;  /* 0x000000705a5a7812 */ /* 0x000fe400078efe6c */
[----:B------:R-:W-:Y:S02]  /*e110*/  FSEL R199, R40, -INF , !P2 ;  /* 0xff80000028c77808 */ /* 0x000fe40005000000 */
[----:B------:R-:W-:Y:S02]  /*e120*/  IADD3 R7, R249, 0xc1, RZ ;  /* 0x000000c1f9077810 */ /* 0x000fe40007ffe0ff */
[----:B------:R-:W-:Y:S02]  /*e130*/  FSEL R40, R189, -INF , !P5 ;  /* 0xff800000bd287808 */ /* 0x000fe40006800000 */
[----:B------:R-:W-:Y:S02]  /*e140*/  FSEL R50, R195, -INF , !P1 ;  /* 0xff800000c3327808 */ /* 0x000fe40004800000 */
[----:B------:R-:W-:-:S02]  /*e150*/  ISETP.GE.AND P5, PT, R89, R178, PT ;  /* 0x000000b25900720c */ /* 0x000fc40003fa6270 */
[----:B------:R-:W-:Y:S02]  /*e160*/  FSEL R195, R38, -INF , !P6 ;  /* 0xff80000026c37808 */ /* 0x000fe40007000000 */
[----:B------:R-:W-:Y:S02]  /*e170*/  FSEL R89, R28, -INF , !P3 ;  /* 0xff8000001c597808 */ /* 0x000fe40005800000 */
[-C--:B------:R-:W-:Y:S02]  /*e180*/  ISETP.GE.AND P1, PT, R90, R179.reuse, PT ;  /* 0x000000b35a00720c */ /* 0x080fe40003f26270 */
[C---:B------:R-:W-:Y:S02]  /*e190*/  ISETP.GE.AND P6, PT, R7.reuse, R179, PT ;  /* 0x000000b30700720c */ /* 0x040fe40003fc6270 */
[----:B------:R-:W-:Y:S02]  /*e1a0*/  ISETP.GE.AND P3, PT, R7, R178, PT ;  /* 0x000000b20700720c */ /* 0x000fe40003f66270 */
[----:B------:R-:W-:-:S02]  /*e1b0*/  LOP3.LUT R77, R77, 0x80, R108, 0xfe, !PT ;  /* 0x000000804d4d7812 */ /* 0x000fc400078efe6c */
[----:B------:R-:W-:Y:S02]  /*e1c0*/  ISETP.GE.AND P2, PT, R90, R178, PT ;  /* 0x000000b25a00720c */ /* 0x000fe40003f46270 */
[----:B------:R-:W-:Y:S02]  /*e1d0*/  IADD3 R7, R249, 0xc9, RZ ;  /* 0x000000c9f9077810 */ /* 0x000fe40007ffe0ff */
[----:B------:R-:W-:Y:S02]  /*e1e0*/  LOP3.LUT R76, R76, 0x88, R108, 0xfe, !PT ;  /* 0x000000884c4c7812 */ /* 0x000fe400078efe6c */
[----:B------:R-:W-:Y:S02]  /*e1f0*/  FSEL R36, R191, -INF , !P4 ;  /* 0xff800000bf247808 */ /* 0x000fe40006000000 */
[----:B------:R-:W-:Y:S02]  /*e200*/  FSEL R38, R32, -INF , !P1 ;  /* 0xff80000020267808 */ /* 0x000fe40004800000 */
[----:B------:R-:W-:-:S02]  /*e210*/  FSEL R90, R30, -INF , !P5 ;  /* 0xff8000001e5a7808 */ /* 0x000fc40006800000 */
[--C-:B------:R-:W-:Y:S01]  /*e220*/  LOP3.LUT R23, R23, 0x90, R108.reuse, 0xfe, !PT ;  /* 0x0000009017177812 */ /* 0x100fe200078efe6c */
[C---:B-1----:R-:W-:Y:S01]  /*e230*/  HMMA.16816.F32.BF16 R128, R112.reuse, R44, R128 ;  /* 0x0000002c7080723c */ /* 0x042fe20000041880 */
[----:B------:R-:W-:Y:S02]  /*e240*/  LOP3.LUT R21, R21, 0x98, R108, 0xfe, !PT ;  /* 0x0000009815157812 */ /* 0x000fe400078efe6c */
[C---:B------:R-:W-:Y:S02]  /*e250*/  ISETP.GE.AND P4, PT, R77.reuse, R179, PT ;  /* 0x000000b34d00720c */ /* 0x040fe40003f86270 */
[----:B------:R-:W-:Y:S02]  /*e260*/  ISETP.GE.AND P1, PT, R77, R178, PT ;  /* 0x000000b24d00720c */ /* 0x000fe40003f26270 */
[----:B------:R-:W-:Y:S01]  /*e270*/  FSEL R42, R34, -INF , !P2 ;  /* 0xff800000222a7808 */ /* 0x000fe20005000000 */
[----:B------:R-:W-:Y:S01]  /*e280*/  HMMA.16816.F32.BF16 R124, R112, R46, R124 ;  /* 0x0000002e707c723c */ /* 0x000fe2000004187c */
[----:B------:R-:W-:-:S02]  /*e290*/  FSEL R54, R185, -INF , !P6 ;  /* 0xff800000b9367808 */ /* 0x000fc40007000000 */
[-C--:B------:R-:W-:Y:S02]  /*e2a0*/  ISETP.GE.AND P5, PT, R7, R179.reuse, PT ;  /* 0x000000b30700720c */ /* 0x080fe40003fa6270 */
[C---:B------:R-:W-:Y:S02]  /*e2b0*/  ISETP.GE.AND P2, PT, R76.reuse, R179, PT ;  /* 0x000000b34c00720c */ /* 0x040fe40003f46270 */
[----:B------:R-:W-:Y:S02]  /*e2c0*/  ISETP.GE.AND P6, PT, R76, R178, PT ;  /* 0x000000b24c00720c */ /* 0x000fe40003fc6270 */
        /* <DEDUP_REMOVED lines=8> */
[----:B------:R-:W-:-:S02]  /*e350*/  FSEL R99, R20, -INF , !P2 ;  /* 0xff80000014637808 */ /* 0x000fc40005000000 */
[----:B------:R-:W-:Y:S02]  /*e360*/  FSEL R100, R22, -INF , !P6 ;  /* 0xff80000016647808 */ /* 0x000fe40007000000 */
[----:B------:R-:W1:Y:S01]  /*e370*/  LDSM.16.M88.4 R20, [R166+0x7800] ;  /* 0x00780000a614783b */ /* 0x000e620000000200 */
[----:B------:R-:W-:Y:S01]  /*e380*/  ISETP.GE.AND P2, PT, R7, R178, PT ;  /* 0x000000b20700720c */ /* 0x000fe20003f46270 */
[----:B------:R-:W-:-:S04]  /*e390*/  DEPBAR.LE SB0, 0x0 ;  /* 0x000080000000791a */ /* 0x000fc80000000000 */
[----:B------:R-:W-:Y:S02]  /*e3a0*/  IADD3 R7, R249, 0xd1, RZ ;  /* 0x000000d1f9077810 */ /* 0x000fe40007ffe0ff */
[--C-:B------:R-:W-:Y:S02]  /*e3b0*/  LOP3.LUT R75, R75, 0xa0, R108.reuse, 0xfe, !PT ;  /* 0x000000a04b4b7812 */ /* 0x100fe400078efe6c */
[----:B------:R-:W-:Y:S02]  /*e3c0*/  LOP3.LUT R74, R74, 0xa8, R108, 0xfe, !PT ;  /* 0x000000a84a4a7812 */ /* 0x000fe400078efe6c */
[----:B------:R-:W-:Y:S02]  /*e3d0*/  ISETP.GE.AND P6, PT, R7, R179, PT ;  /* 0x000000b30700720c */ /* 0x000fe40003fc6270 */
[----:B------:R-:W-:Y:S02]  /*e3e0*/  FSEL R102, R16, -INF , !P3 ;  /* 0xff80000010667808 */ /* 0x000fe40005800000 */
[----:B------:R-:W-:-:S02]  /*e3f0*/  FSEL R103, R18, -INF , !P4 ;  /* 0xff80000012677808 */ /* 0x000fc40006000000 */
[----:B------:R-:W-:Y:S02]  /*e400*/  FSEL R105, R12, -INF , !P1 ;  /* 0xff8000000c697808 */ /* 0x000fe40004800000 */
[-C--:B------:R-:W-:Y:S02]  /*e410*/  ISETP.GE.AND P3, PT, R75, R178.reuse, PT ;  /* 0x000000b24b00720c */ /* 0x080fe40003f66270 */
[----:B------:R-:W-:Y:S02]  /*e420*/  ISETP.GE.AND P4, PT, R74, R179, PT ;  /* 0x000000b34a00720c */ /* 0x000fe40003f86270 */
[----:B------:R-:W-:Y:S02]  /*e430*/  ISETP.GE.AND P1, PT, R7, R178, PT ;  /* 0x000000b20700720c */ /* 0x000fe40003f26270 */
[----:B------:R-:W-:Y:S02]  /*e440*/  LOP3.LUT R70, R70, 0xb8, R108, 0xfe, !PT ;  /* 0x000000b846467812 */ /* 0x000fe400078efe6c */
[----:B------:R-:W-:-:S02]  /*e450*/  IADD3 R7, R249, 0xd9, RZ ;  /* 0x000000d9f9077810 */ /* 0x000fc40007ffe0ff */
[----:B------:R-:W-:Y:S02]  /*e460*/  FSEL R104, R173, -INF , !P6 ;  /* 0xff800000ad687808 */ /* 0x000fe40007000000 */
[----:B------:R-:W-:Y:S02]  /*e470*/  FSEL R111, R10, -INF , !P3 ;  /* 0xff8000000a6f7808 */ /* 0x000fe40005800000 */
[----:B------:R-:W-:Y:S02]  /*e480*/  FSEL R173, R4, -INF , !P4 ;  /* 0xff80000004ad7808 */ /* 0x000fe40006000000 */
[----:B------:R-:W-:Y:S02]  /*e490*/  ISETP.GE.AND P3, PT, R70, R179, PT ;  /* 0x000000b34600720c */ /* 0x000fe40003f66270 */
[----:B------:R-:W-:Y:S01]  /*e4a0*/  ISETP.GE.AND P4, PT, R7, R178, PT ;  /* 0x000000b20700720c */ /* 0x000fe20003f86270 */
[----:B-1----:R-:W-:Y:S01]  /*e4b0*/  HMMA.16816.F32.BF16 R120, R112, R20, R120 ;  /* 0x000000147078723c */ /* 0x002fe20000041878 */
[----:B------:R-:W-:-:S02]  /*e4c0*/  IADD3 R4, R249, 0xe1, RZ ;  /* 0x000000e1f9047810 */ /* 0x000fc40007ffe0ff */
[----:B------:R-:W-:Y:S02]  /*e4d0*/  FSEL R107, R171, -INF , !P4 ;  /* 0xff800000ab6b7808 */ /* 0x000fe40006000000 */
[----:B------:R-:W-:Y:S02]  /*e4e0*/  FSEL R181, R188, -INF , !P3 ;  /* 0xff800000bcb57808 */ /* 0x000fe40005800000 */
[C---:B------:R-:W-:Y:S01]  /*e4f0*/  ISETP.GE.AND P4, PT, R4.reuse, R179, PT ;  /* 0x000000b30400720c */ /* 0x040fe20003f86270 */
[----:B------:R-:W-:Y:S01]  /*e500*/  HMMA.16816.F32.BF16 R116, R112, R22, R116 ;  /* 0x000000167074723c */ /* 0x000fe20000041874 */
[----:B------:R-:W-:Y:S02]  /*e510*/  ISETP.GE.AND P3, PT, R4, R178, PT ;  /* 0x000000b20400720c */ /* 0x000fe40003f66270 */
[----:B------:R-:W-:Y:S02]  /*e520*/  IADD3 R4, R249, 0xe9, RZ ;  /* 0x000000e9f9047810 */ /* 0x000fe40007ffe0ff */
[----:B------:R-:W-:-:S02]  /*e530*/  FSEL R131, R131, -INF , !P3 ;  /* 0xff80000083837808 */ /* 0x000fc40005800000 */
[----:B------:R-:W-:Y:S02]  /*e540*/  FSEL R101, R183, -INF , !P2 ;  /* 0xff800000b7657808 */ /* 0x000fe40005000000 */
[-C--:B------:R-:W-:Y:S02]  /*e550*/  ISETP.GE.AND P3, PT, R4, R179.reuse, PT ;  /* 0x000000b30400720c */ /* 0x080fe40003f66270 */
[--C-:B------:R-:W-:Y:S02]  /*e560*/  LOP3.LUT R15, R15, 0xd8, R108.reuse, 0xfe, !PT ;  /* 0x000000d80f0f7812 */ /* 0x100fe400078efe6c */
[----:B------:R-:W-:Y:S02]  /*e570*/  ISETP.GE.AND P2, PT, R75, R179, PT ;  /* 0x000000b34b00720c */ /* 0x000fe40003f46270 */
[--C-:B------:R-:W-:Y:S02]  /*e580*/  LOP3.LUT R73, R73, 0xb0, R108.reuse, 0xfe, !PT ;  /* 0x000000b049497812 */ /* 0x100fe400078efe6c */
[----:B------:R-:W-:-:S02]  /*e590*/  LOP3.LUT R68, R68, 0xc0, R108, 0xfe, !PT ;  /* 0x000000c044447812 */ /* 0x000fc400078efe6c */
[--C-:B------:R-:W-:Y:S02]  /*e5a0*/  LOP3.LUT R19, R19, 0xc8, R108.reuse, 0xfe, !PT ;  /* 0x000000c813137812 */ /* 0x100fe400078efe6c */
[--C-:B------:R-:W-:Y:S02]  /*e5b0*/  LOP3.LUT R17, R17, 0xd0, R108.reuse, 0xfe, !PT ;  /* 0x000000d011117812 */ /* 0x100fe400078efe6c */
[--C-:B------:R-:W-:Y:S02]  /*e5c0*/  LOP3.LUT R13, R13, 0xe0, R108.reuse, 0xfe, !PT ;  /* 0x000000e00d0d7812 */ /* 0x100fe400078efe6c */
[--C-:B------:R-:W-:Y:S02]  /*e5d0*/  LOP3.LUT R11, R11, 0xe8, R108.reuse, 0xfe, !PT ;  /* 0x000000e80b0b7812 */ /* 0x100fe400078efe6c */
[--C-:B------:R-:W-:Y:S02]  /*e5e0*/  LOP3.LUT R9, R9, 0xf0, R108.reuse, 0xfe, !PT ;  /* 0x000000f009097812 */ /* 0x100fe400078efe6c */
[----:B------:R-:W-:-:S02]  /*e5f0*/  LOP3.LUT R5, R5, 0xf8, R108, 0xfe, !PT ;  /* 0x000000f805057812 */ /* 0x000fc400078efe6c */
[----:B------:R-:W-:Y:S01]  /*e600*/  FSEL R125, R125, -INF , !P3 ;  /* 0xff8000007d7d7808 */ /* 0x000fe20005800000 */
[----:B------:R-:W-:Y:S01]  /*e610*/  BAR.SYNC.DEFER_BLOCKING 0x0 ;  /* 0x0000000000007b1d */ /* 0x000fe20000010000 */
[-C--:B------:R-:W-:Y:S02]  /*e620*/  ISETP.GE.AND P6, PT, R74, R178.reuse, PT ;  /* 0x000000b24a00720c */ /* 0x080fe40003fc6270 */
[----:B------:R-:W-:Y:S02]  /*e630*/  FSEL R108, R14, -INF , !P5 ;  /* 0xff8000000e6c7808 */ /* 0x000fe40006800000 */
[----:B------:R-:W-:Y:S02]  /*e640*/  FSEL R109, R175, -INF , !P1 ;  /* 0xff800000af6d7808 */ /* 0x000fe40004800000 */
[----:B------:R-:W-:Y:S02]  /*e650*/  FSEL R110, R8, -INF , !P2 ;  /* 0xff800000086e7808 */ /* 0x000fe40005000000 */
[----:B------:R-:W-:-:S02]  /*e660*/  ISETP.GE.AND P3, PT, R15, R178, PT ;  /* 0x000000b20f00720c */ /* 0x000fc40003f66270 */
[-C--:B------:R-:W-:Y:S02]  /*e670*/  ISETP.GE.AND P1, PT, R73, R179.reuse, PT ;  /* 0x000000b34900720c */ /* 0x080fe40003f26270 */
[----:B------:R-:W-:Y:S02]  /*e680*/  ISETP.GE.AND P5, PT, R7, R179, PT ;  /* 0x000000b30700720c */ /* 0x000fe40003fa6270 */
[----:B------:R-:W-:Y:S02]  /*e690*/  ISETP.GE.AND P2, PT, R73, R178, PT ;  /* 0x000000b24900720c */ /* 0x000fe40003f46270 */
[----:B------:R-:W-:Y:S02]  /*e6a0*/  FSEL R106, R6, -INF , !P6 ;  /* 0xff800000066a7808 */ /* 0x000fe40007000000 */
[----:B------:R-:W-:Y:S02]  /*e6b0*/  FSEL R129, R129, -INF , !P4 ;  /* 0xff80000081817808 */ /* 0x000fe40006000000 */
[----:B------:R-:W-:-:S02]  /*e6c0*/  FSEL R112, R170, -INF , !P3 ;  /* 0xff800000aa707808 */ /* 0x000fc40005800000 */
[----:B------:R-:W-:Y:S02]  /*e6d0*/  FSEL R169, R169, -INF , !P5 ;  /* 0xff800000a9a97808 */ /* 0x000fe40006800000 */
[-C--:B------:R-:W-:Y:S02]  /*e6e0*/  ISETP.GE.AND P6, PT, R68, R179.reuse, PT ;  /* 0x000000b34400720c */ /* 0x080fe40003fc6270 */
[----:B------:R-:W-:Y:S02]  /*e6f0*/  FSEL R171, R192, -INF , !P1 ;  /* 0xff800000c0ab7808 */ /* 0x000fe40004800000 */
[----:B------:R-:W-:Y:S02]  /*e700*/  FSEL R175, R194, -INF , !P2 ;  /* 0xff800000c2af7808 */ /* 0x000fe40005000000 */
[----:B------:R-:W-:Y:S02]  /*e710*/  ISETP.GE.AND P4, PT, R19, R179, PT ;  /* 0x000000b31300720c */ /* 0x000fe40003f86270 */
[----:B------:R-:W-:-:S02]  /*e720*/  ISETP.GE.AND P3, PT, R9, R178, PT ;  /* 0x000000b20900720c */ /* 0x000fc40003f66270 */
[-C--:B------:R-:W-:Y:S02]  /*e730*/  ISETP.GE.AND P5, PT, R70, R178.reuse, PT ;  /* 0x000000b24600720c */ /* 0x080fe40003fa6270 */
[-C--:B------:R-:W-:Y:S02]  /*e740*/  ISETP.GE.AND P1, PT, R68, R178.reuse, PT ;  /* 0x000000b24400720c */ /* 0x080fe40003f26270 */
[----:B------:R-:W-:Y:S02]  /*e750*/  ISETP.GE.AND P2, PT, R19, R178, PT ;  /* 0x000000b21300720c */ /* 0x000fe40003f46270 */
[----:B------:R-:W-:Y:S02]  /*e760*/  FSEL R184, R184, -INF , !P6 ;  /* 0xff800000b8b87808 */ /* 0x000fe40007000000 */
[----:B------:R-:W-:Y:S02]  /*e770*/  FSEL R180, R180, -INF , !P4 ;  /* 0xff800000b4b47808 */ /* 0x000fe40006000000 */
[----:B------:R-:W-:-:S02]  /*e780*/  FSEL R122, R122, -INF , !P3 ;  /* 0xff8000007a7a7808 */ /* 0x000fc40005800000 */
[----:B------:R-:W-:Y:S02]  /*e790*/  FSEL R183, R190, -INF , !P5 ;  /* 0xff800000beb77808 */ /* 0x000fe40006800000 */
[-C--:B------:R-:W-:Y:S02]  /*e7a0*/  ISETP.GE.AND P6, PT, R17, R178.reuse, PT ;  /* 0x000000b21100720c */ /* 0x080fe40003fc6270 */
[----:B------:R-:W-:Y:S02]  /*e7b0*/  FSEL R186, R186, -INF , !P1 ;  /* 0xff800000baba7808 */ /* 0x000fe40004800000 */
[----:B------:R-:W-:Y:S02]  /*e7c0*/  ISETP.GE.AND P4, PT, R4, R178, PT ;  /* 0x000000b20400720c */ /* 0x000fe40003f86270 */
[----:B------:R-:W-:Y:S02]  /*e7d0*/  FSEL R182, R182, -INF , !P2 ;  /* 0xff800000b6b67808 */ /* 0x000fe40005000000 */
[----:B------:R-:W-:-:S02]  /*e7e0*/  PLOP3.LUT P3, PT, PT, PT, UP0, 0x80, 0x0 ;  /* 0x000000000000781c */ /* 0x000fc40003f6f008 */
[-C--:B------:R-:W-:Y:S02]  /*e7f0*/  ISETP.GE.AND P5, PT, R17, R179.reuse, PT ;  /* 0x000000b31100720c */ /* 0x080fe40003fa6270 */
[-C--:B------:R-:W-:Y:S02]  /*e800*/  ISETP.GE.AND P1, PT, R15, R179.reuse, PT ;  /* 0x000000b30f00720c */ /* 0x080fe40003f26270 */
[----:B------:R-:W-:Y:S02]  /*e810*/  ISETP.GE.AND P2, PT, R13, R179, PT ;  /* 0x000000b30d00720c */ /* 0x000fe40003f46270 */
[----:B------:R-:W-:Y:S02]  /*e820*/  IADD3 R4, R249, 0xf1, RZ ;  /* 0x000000f1f9047810 */ /* 0x000fe40007ffe0ff */
        /* <DEDUP_REMOVED lines=9> */
[----:B------:R-:W-:Y:S02]  /*e8c0*/  ISETP.GE.AND P2, PT, R4, R178, PT ;  /* 0x000000b20400720c */ /* 0x000fe40003f46270 */
[----:B------:R-:W-:Y:S02]  /*e8d0*/  IADD3 R249, R249, 0xf9, RZ ;  /* 0x000000f9f9f97810 */ /* 0x000fe40007ffe0ff */
[----:B------:R-:W-:Y:S02]  /*e8e0*/  FSEL R113, R121, -INF , !P6 ;  /* 0xff80000079717808 */ /* 0x000fe40007000000 */
[----:B------:R-:W-:Y:S02]  /*e8f0*/  FSEL R115, R130, -INF , !P5 ;  /* 0xff80000082737808 */ /* 0x000fe40006800000 */
[----:B------:R-:W-:-:S02]  /*e900*/  FSEL R123, R123, -INF , !P2 ;  /* 0xff8000007b7b7808 */ /* 0x000fc40005000000 */
[----:B------:R-:W-:Y:S02]  /*e910*/  FSEL R121, R124, -INF , !P4 ;  /* 0xff8000007c797808 */ /* 0x000fe40006000000 */
[----:B------:R-:W-:Y:S02]  /*e920*/  FSEL R126, R126, -INF , !P1 ;  /* 0xff8000007e7e7808 */ /* 0x000fe40004800000 */
[-C--:B------:R-:W-:Y:S02]  /*e930*/  ISETP.GE.AND P6, PT, R9, R179.reuse, PT ;  /* 0x000000b30900720c */ /* 0x080fe40003fc6270 */
[CC--:B------:R-:W-:Y:S02]  /*e940*/  ISETP.GE.AND P5, PT, R5.reuse, R179.reuse, PT ;  /* 0x000000b30500720c */ /* 0x0c0fe40003fa6270 */
[----:B------:R-:W-:Y:S02]  /*e950*/  ISETP.GE.AND P2, PT, R5, R178, PT ;  /* 0x000000b20500720c */ /* 0x000fe40003f46270 */
[----:B------:R-:W-:-:S02]  /*e960*/  ISETP.GE.AND P4, PT, R249, R179, PT ;  /* 0x000000b3f900720c */ /* 0x000fc40003f86270 */
[----:B------:R-:W-:Y:S01]  /*e970*/  ISETP.GE.AND P1, PT, R249, R178, PT ;  /* 0x000000b2f900720c */ /* 0x000fe20003f26270 */
[----:B------:R-:W-:Y:S01]  /*e980*/  IMAD.MOV.U32 R249, RZ, RZ, R3 ;  /* 0x000000fffff97224 */ /* 0x000fe200078e0003 */
        /* <DEDUP_REMOVED lines=41> */
[----:B------:R-:W-:Y:S02]  /*ec20*/  UISETP.GE.AND UP1, UPT, UR5, URZ, UPT ;  /* 0x0000003f0500728c */ /* 0x000fe4000bf26270 */
[----:B------:R-:W-:Y:S02]  /*ec30*/  @!UP2 UIADD3 UR13, UR13, 0x1, URZ ;  /* 0x000000010d0da890 */ /* 0x000fe4000fffe03f */
[----:B------:R-:W-:-:S02]  /*ec40*/  @!UP0 UIADD3 UR8, UR8, -UR4, URZ ;  /* 0x8000000408088290 */ /* 0x000fc4000fffe03f */
[----:B------:R-:W-:Y:S02]  /*ec50*/  @!UP0 UIADD3 UR11, UR11, 0x1, URZ ;  /* 0x000000010b0b8890 */ /* 0x000fe4000fffe03f */
[----:B------:R-:W-:Y:S02]  /*ec60*/  UISETP.GE.U32.AND UP3, UPT, UR8, UR4, UPT ;  /* 0x000000040800728c */ /* 0x000fe4000bf66070 */
[----:B------:R-:W-:Y:S02]  /*ec70*/  UISETP.GE.AND UP0, UPT, UR12, URZ, UPT ;  /* 0x0000003f0c00728c */ /* 0x000fe4000bf06270 */
[----:B------:R-:W-:Y:S02]  /*ec80*/  @UP4 UIADD3 UR13, UR13, 0x1, URZ ;  /* 0x000000010d0d4890 */ /* 0x000fe4000fffe03f */
[----:B------:R-:W-:Y:S02]  /*ec90*/  UISETP.NE.AND UP2, UPT, URZ, UR6, UPT ;  /* 0x000000063f00728c */ /* 0x000fe4000bf45270 */
[----:B------:R-:W-:-:S02]  /*eca0*/  ULOP3.LUT UR4, URZ, UR6, URZ, 0x33, !UPT ;  /* 0x000000063f047292 */ /* 0x000fc4000f8e333f */
[----:B------:R-:W-:Y:S02]  /*ecb0*/  @!UP1 UIADD3 UR13, -UR13, URZ, URZ ;  /* 0x0000003f0d0d9290 */ /* 0x000fe4000fffe13f */
[----:B------:R-:W-:Y:S02]  /*ecc0*/  @UP3 UIADD3 UR11, UR11, 0x1, URZ ;  /* 0x000000010b0b3890 */ /* 0x000fe4000fffe03f */
[----:B------:R-:W-:Y:S02]  /*ecd0*/  USEL UR13, UR4, UR13, !UP2 ;  /* 0x0000000d040d7287 */ /* 0x000fe4000d000000 */
[----:B------:R-:W-:Y:S02]  /*ece0*/  @!UP0 UIADD3 UR11, -UR11, URZ, URZ ;  /* 0x0000003f0b0b8290 */ /* 0x000fe4000fffe13f */
[----:B------:R-:W-:Y:S02]  /*ecf0*/  UIMAD.WIDE UR8, UR13, 0x4, UR18 ;  /* 0x000000040d0878a5 */ /* 0x000fe4000f8e0212 */
[----:B------:R-:W-:-:S04]  /*ed00*/  USEL UR4, UR4, UR11, !UP2 ;  /* 0x0000000b04047287 */ /* 0x000fc8000d000000 */
[----:B------:R-:W-:Y:S01]  /*ed10*/  UIMAD.WIDE UR10, UR4, 0x4, UR18 ;  /* 0x00000004040a78a5 */ /* 0x000fe2000f8e0212 */
[----:B------:R-:W-:Y:S01]  /*ed20*/  MOV R8, UR8 ;  /* 0x0000000800087c02 */ /* 0x000fe20008000f00 */
[----:B------:R-:W-:-:S04]  /*ed30*/  IMAD.U32 R9, RZ, RZ, UR9 ;  /* 0x00000009ff097e24 */ /* 0x000fc8000f8e00ff */
[----:B------:R-:W-:Y:S01]  /*ed40*/  MOV R6, UR10 ;  /* 0x0000000a00067c02 */ /* 0x000fe20008000f00 */
[----:B------:R-:W-:Y:S01]  /*ed50*/  IMAD.U32 R7, RZ, RZ, UR11 ;  /* 0x0000000bff077e24 */ /* 0x000fe2000f8e00ff */
        /* <DEDUP_REMOVED lines=16> */
[----:B------:R-:W-:-:S04]  /*ee60*/  IMAD R3, R3, c[0x0][0x180], RZ ;  /* 0x0000600003037a24 */ /* 0x000fc800078e02ff */
[----:B------:R-:W-:Y:S02]  /*ee70*/  IMAD R3, R4, c[0x0][0x184], R3 ;  /* 0x0000610004037a24 */ /* 0x000fe400078e0203 */
[----:B------:R-:W-:-:S03]  /*ee80*/  IMAD.MOV.U32 R4, RZ, RZ, R6 ;  /* 0x000000ffff047224 */ /* 0x000fc600078e0006 */
[----:B------:R-:W-:Y:S01]  /*ee90*/  IADD3 R3, R7, R3, RZ ;  /* 0x0000000307037210 */ /* 0x000fe20007ffe0ff */
[----:B------:R-:W-:Y:S05]  /*eea0*/  BRA `(.L_x_1536) ;  /* 0x0000002000007947 */ /* 0x000fea0003800000 */
.L_x_1535:
[----:B------:R-:W-:-:S04]  /*eeb0*/  LEA R4, -R5, RZ, 0x8 ;  /* 0x000000ff05047211 */ /* 0x000fc800078e41ff */
[----:B------:R-:W-:Y:S02]  /*eec0*/  SHF.R.S32.HI R3, RZ, 0x1f, R4 ;  /* 0x0000001fff037819 */ /* 0x000fe40000011404 */
.L_x_1536:
[--C-:B------:R-:W-:Y:S01]  /*eed0*/  @!P0 IMAD.MOV.U32 R10, RZ, RZ, R165.reuse ;  /* 0x000000ffff0a8224 */ /* 0x100fe200078e00a5 */
[----:B------:R-:W-:Y:S01]  /*eee0*/  @!P0 IADD3 R7, P2, P1, R4, UR23, R165 ;  /* 0x0000001704078c10 */ /* 0x000fe2000f95e0a5 */
[--C-:B------:R-:W-:Y:S01]  /*eef0*/  @!P0 IMAD.MOV.U32 R11, RZ, RZ, R164.reuse ;  /* 0x000000ffff0b8224 */ /* 0x100fe200078e00a4 */
[----:B------:R1:W-:Y:S01]  /*ef00*/  @P0 STS.128 [R243+0x2000], RZ ;  /* 0x002000fff3000388 */ /* 0x0003e20000000c00 */
[----:B------:R-:W-:Y:S01]  /*ef10*/  @!P0 IMAD.MOV.U32 R12, RZ, RZ, c[0x0][0x19c] ;  /* 0x00006700ff0c8624 */ /* 0x000fe200078e00ff */
[----:B------:R-:W-:Y:S01]  /*ef20*/  @!P0 IADD3.X R6, R3, UR22, R164, P2, P1 ;  /* 0x0000001603068c10 */ /* 0x000fe200097e24a4 */
[----:B------:R-:W-:Y:S01]  /*ef30*/  @!P0 IMAD.WIDE.U32 R10, R5, 0x50, R10 ;  /* 0x00000050050a8825 */ /* 0x000fe200078e000a */
[C---:B------:R-:W-:Y:S01]  /*ef40*/  @!P0 LEA R62, P4, R7.reuse, c[0x0][0x168], 0x1 ;  /* 0x00005a00073e8a11 */ /* 0x040fe200078808ff */
[----:B------:R-:W-:Y:S02]  /*ef50*/  BSSY B0, `(.L_x_1537) ;  /* 0x00000cb000007945 */ /* 0x000fe40003800000 */
[----:B------:R-:W-:Y:S01]  /*ef60*/  @!P0 IMAD R12, R12, 0x50, RZ ;  /* 0x000000500c0c8824 */ /* 0x000fe200078e02ff */
[----:B------:R-:W-:Y:S01]  /*ef70*/  @!P0 IADD3 R13, P1, R4, R10, RZ ;  /* 0x0000000a040d8210 */ /* 0x000fe20007f3e0ff */
[----:B------:R-:W-:Y:S01]  /*ef80*/  @!P0 IMAD.MOV.U32 R14, RZ, RZ, R165 ;  /* 0x000000ffff0e8224 */ /* 0x000fe200078e00a5 */
[----:B------:R-:W-:Y:S01]  /*ef90*/  @!P0 LEA.HI.X R63, R7, c[0x0][0x16c], R6, 0x1, P4 ;  /* 0x00005b00073f8a11 */ /* 0x000fe200020f0c06 */
[----:B------:R-:W-:Y:S01]  /*efa0*/  @!P0 IMAD.MOV.U32 R15, RZ, RZ, R164 ;  /* 0x000000ffff0f8224 */ /* 0x000fe200078e00a4 */
[----:B------:R-:W-:Y:S01]  /*efb0*/  @!P0 IADD3.X R12, R3, R12, R11, P1, !PT ;  /* 0x0000000c030c8210 */ /* 0x000fe20000ffe40b */
[----:B------:R-:W-:-:S02]  /*efc0*/  @!P0 IMAD.MOV.U32 R8, RZ, RZ, c[0x0][0x19c] ;  /* 0x00006700ff088624 */ /* 0x000fc400078e00ff */
[----:B------:R-:W-:-:S04]  /*efd0*/  @!P0 IMAD.WIDE.U32 R14, R5, 0x30, R14 ;  /* 0x00000030050e8825 */ /* 0x000fc800078e000e */
[--C-:B------:R-:W-:Y:S01]  /*efe0*/  @!P0 IMAD.MOV.U32 R18, RZ, RZ, R165.reuse ;  /* 0x000000ffff128224 */ /* 0x100fe200078e00a5 */
[----:B------:R-:W-:Y:S01]  /*eff0*/  @!P0 IADD3 R9, P2, R4, R14, RZ ;  /* 0x0000000e04098210 */ /* 0x000fe20007f5e0ff */
[--C-:B------:R-:W-:Y:S02]  /*f000*/  @!P0 IMAD.MOV.U32 R19, RZ, RZ, R164.reuse ;  /* 0x000000ffff138224 */ /* 0x100fe400078e00a4 */
[--C-:B------:R-:W-:Y:S02]  /*f010*/  @!P0 IMAD.MOV.U32 R10, RZ, RZ, R165.reuse ;  /* 0x000000ffff0a8224 */ /* 0x100fe400078e00a5 */
[----:B------:R-:W-:Y:S02]  /*f020*/  @!P0 IMAD.MOV.U32 R11, RZ, RZ, R164 ;  /* 0x000000ffff0b8224 */ /* 0x000fe400078e00a4 */
[----:B------:R-:W-:Y:S02]  /*f030*/  @!P0 IMAD R8, R8, 0x30, RZ ;  /* 0x0000003008088824 */ /* 0x000fe400078e02ff */
[----:B------:R-:W-:-:S02]  /*f040*/  @!P0 IMAD.MOV.U32 R6, RZ, RZ, R165 ;  /* 0x000000ffff068224 */ /* 0x000fc400078e00a5 */
[----:B------:R-:W-:Y:S01]  /*f050*/  @!P0 IMAD.MOV.U32 R7, RZ, RZ, R164 ;  /* 0x000000ffff078224 */ /* 0x000fe200078e00a4 */
[----:B------:R-:W-:Y:S01]  /*f060*/  @!P0 IADD3.X R8, R3, R8, R15, P2, !PT ;  /* 0x0000000803088210 */ /* 0x000fe200017fe40f */
[----:B------:R-:W-:Y:S02]  /*f070*/  @!P0 IMAD.MOV.U32 R16, RZ, RZ, c[0x0][0x19c] ;  /* 0x00006700ff108624 */ /* 0x000fe400078e00ff */
[----:B------:R-:W-:Y:S02]  /*f080*/  @!P0 IMAD.MOV.U32 R20, RZ, RZ, c[0x0][0x19c] ;  /* 0x00006700ff148624 */ /* 0x000fe400078e00ff */
[----:B------:R-:W-:-:S04]  /*f090*/  @!P0 IMAD.WIDE.U32 R18, R5, 0x70, R18 ;  /* 0x0000007005128825 */ /* 0x000fc800078e0012 */
        /* <DEDUP_REMOVED lines=8> */
[----:B------:R-:W-:Y:S01]  /*f120*/  @!P0 IMAD.MOV.U32 R44, RZ, RZ, R165 ;  /* 0x000000ffff2c8224 */ /* 0x000fe200078e00a5 */
[C---:B------:R-:W-:Y:S01]  /*f130*/  @!P0 IADD3.X R16, R3.reuse, R16, R19, P4, !PT ;  /* 0x0000001003108210 */ /* 0x040fe200027fe413 */
[----:B------:R-:W-:Y:S01]  /*f140*/  @!P0 IMAD.MOV.U32 R45, RZ, RZ, R164 ;  /* 0x000000ffff2d8224 */ /* 0x000fe200078e00a4 */
[----:B------:R-:W-:Y:S01]  /*f150*/  @!P0 IADD3.X R20, R3, R20, R11, P2, !PT ;  /* 0x0000001403148210 */ /* 0x000fe200017fe40b */
[----:B------:R-:W-:Y:S02]  /*f160*/  @!P0 IMAD R22, R22, 0xa0, RZ ;  /* 0x000000a016168824 */ /* 0x000fe400078e02ff */
[----:B------:R-:W-:-:S02]  /*f170*/  @!P0 IMAD.MOV.U32 R18, RZ, RZ, R165 ;  /* 0x000000ffff128224 */ /* 0x000fc400078e00a5 */
[--C-:B------:R-:W-:Y:S01]  /*f180*/  @!P0 IMAD.MOV.U32 R19, RZ, RZ, R164.reuse ;  /* 0x000000ffff138224 */ /* 0x100fe200078e00a4 */
[----:B------:R-:W-:Y:S01]  /*f190*/  @!P0 IADD3.X R22, R3, R22, R7, P1, !PT ;  /* 0x0000001603168210 */ /* 0x000fe20000ffe407 */
[----:B------:R-:W-:Y:S02]  /*f1a0*/  @!P0 IMAD.MOV.U32 R10, RZ, RZ, R165 ;  /* 0x000000ffff0a8224 */ /* 0x000fe400078e00a5 */
[----:B------:R-:W-:Y:S02]  /*f1b0*/  @!P0 IMAD.MOV.U32 R11, RZ, RZ, R164 ;  /* 0x000000ffff0b8224 */ /* 0x000fe400078e00a4 */
[----:B------:R-:W-:-:S04]  /*f1c0*/  @!P0 IMAD.WIDE.U32 R44, R5, 0x60, R44 ;  /* 0x00000060052c8825 */ /* 0x000fc800078e002c */
[----:B------:R-:W-:Y:S01]  /*f1d0*/  @!P0 IMAD.MOV.U32 R14, RZ, RZ, c[0x0][0x19c] ;  /* 0x00006700ff0e8624 */ /* 0x000fe200078e00ff */
[----:B------:R-:W-:Y:S01]  /*f1e0*/  @!P0 IADD3 R15, P5, R4, R44, RZ ;  /* 0x0000002c040f8210 */ /* 0x000fe20007fbe0ff */
[--C-:B------:R-:W-:Y:S02]  /*f1f0*/  @!P0 IMAD.MOV.U32 R46, RZ, RZ, R165.reuse ;  /* 0x000000ffff2e8224 */ /* 0x100fe400078e00a5 */
[--C-:B------:R-:W-:Y:S02]  /*f200*/  @!P0 IMAD.MOV.U32 R47, RZ, RZ, R164.reuse ;  /* 0x000000ffff2f8224 */ /* 0x100fe400078e00a4 */
[----:B------:R-:W-:Y:S02]  /*f210*/  @!P0 IMAD.MOV.U32 R6, RZ, RZ, R165 ;  /* 0x000000ffff068224 */ /* 0x000fe400078e00a5 */
[----:B------:R-:W-:Y:S02]  /*f220*/  @!P0 IMAD.MOV.U32 R7, RZ, RZ, R164 ;  /* 0x000000ffff078224 */ /* 0x000fe400078e00a4 */
[----:B------:R-:W-:-:S02]  /*f230*/  @!P0 IMAD.MOV.U32 R28, RZ, RZ, c[0x0][0x19c] ;  /* 0x00006700ff1c8624 */ /* 0x000fc400078e00ff */
[----:B------:R-:W-:Y:S02]  /*f240*/  @!P0 IMAD.MOV.U32 R32, RZ, RZ, c[0x0][0x19c] ;  /* 0x00006700ff208624 */ /* 0x000fe400078e00ff */
[----:B------:R-:W-:-:S04]  /*f250*/  @!P0 IMAD.WIDE.U32 R18, R5, 0xc0, R18 ;  /* 0x000000c005128825 */ /* 0x000fc800078e0012 */
[----:B------:R-:W-:Y:S01]  /*f260*/  @!P0 IMAD.WIDE.U32 R10, R5, 0xd0, R10 ;  /* 0x000000d0050a8825 */ /* 0x000fe200078e000a */
[----:B------:R-:W-:-:S03]  /*f270*/  @!P0 IADD3 R30, P4, R4, R18, RZ ;  /* 0x00000012041e8210 */ /* 0x000fc60007f9e0ff */
[----:B------:R-:W-:Y:S01]  /*f280*/  @!P0 IMAD R14, R14, 0x60, RZ ;  /* 0x000000600e0e8824 */ /* 0x000fe200078e02ff */
[----:B------:R-:W-:Y:S01]  /*f290*/  @!P0 IADD3 R34, P2, R4, R10, RZ ;  /* 0x0000000a04228210 */ /* 0x000fe20007f5e0ff */
[----:B------:R-:W-:Y:S02]  /*f2a0*/  @!P0 IMAD.MOV.U32 R24, RZ, RZ, c[0x0][0x19c] ;  /* 0x00006700ff188624 */ /* 0x000fe400078e00ff */
[----:B------:R-:W-:Y:S01]  /*f2b0*/  @!P0 IMAD.MOV.U32 R44, RZ, RZ, c[0x0][0x19c] ;  /* 0x00006700ff2c8624 */ /* 0x000fe200078e00ff */
[----:B------:R-:W-:Y:S01]  /*f2c0*/  @!P0 IADD3.X R14, R3, R14, R45, P5, !PT ;  /* 0x0000000e030e8210 */ /* 0x000fe20002ffe42d */
[----:B------:R-:W-:-:S04]  /*f2d0*/  @!P0 IMAD.WIDE.U32 R46, R5, 0xb0, R46 ;  /* 0x000000b0052e8825 */ /* 0x000fc800078e002e */
        /* <DEDUP_REMOVED lines=10> */
[CC--:B------:R-:W-:Y:S01]  /*f380*/  @!P0 LEA R11, P4, R5.reuse, R165.reuse, 0x6 ;  /* 0x000000a5050b8211 */ /* 0x0c0fe200078830ff */
[----:B------:R-:W-:Y:S01]  /*f390*/  @!P0 IMAD.MOV.U32 R18, RZ, RZ, c[0x0][0x19c] ;  /* 0x00006700ff128624 */ /* 0x000fe200078e00ff */
[----:B------:R-:W-:Y:S01]  /*f3a0*/  @!P0 LEA R19, P2, R5, R165, 0x7 ;  /* 0x000000a505138211 */ /* 0x000fe200078438ff */
[----:B------:R-:W-:Y:S01]  /*f3b0*/  @!P0 IMAD.MOV.U32 R6, RZ, RZ, c[0x0][0x19c] ;  /* 0x00006700ff068624 */ /* 0x000fe200078e00ff */
[----:B------:R-:W-:-:S02]  /*f3c0*/  @!P0 IADD3.X R24, R3, R24, R47, P5, !PT ;  /* 0x0000001803188210 */ /* 0x000fc40002ffe42f */
[----:B------:R-:W-:Y:S02]  /*f3d0*/  @!P0 IADD3.X R44, R3, R44, R7, P1, !PT ;  /* 0x0000002c032c8210 */ /* 0x000fe40000ffe407 */
[C---:B------:R-:W-:Y:S02]  /*f3e0*/  @!P0 LEA R7, P5, R5.reuse, R165, 0x5 ;  /* 0x000000a505078211 */ /* 0x040fe400078a28ff */
[CC--:B------:R-:W-:Y:S02]  /*f3f0*/  @!P0 LEA.HI.X R10, R5.reuse, R164.reuse, R10, 0x6, P4 ;  /* 0x000000a4050a8211 */ /* 0x0c0fe400020f340a */
[----:B------:R-:W-:Y:S02]  /*f400*/  @!P0 LEA.HI.X R18, R5, R164, R18, 0x7, P2 ;  /* 0x000000a405128211 */ /* 0x000fe400010f3c12 */
[----:B------:R-:W-:Y:S02]  /*f410*/  LEA R250, P1, R165, c[0x0][0x168], 0x1 ;  /* 0x00005a00a5fa7a11 */ /* 0x000fe400078208ff */
[----:B------:R-:W-:-:S02]  /*f420*/  @!P0 IADD3 R11, P4, R4, R11, RZ ;  /* 0x0000000b040b8210 */ /* 0x000fc40007f9e0ff */
[C---:B------:R-:W-:Y:S02]  /*f430*/  @!P0 IADD3 R19, P2, R4.reuse, R19, RZ ;  /* 0x0000001304138210 */ /* 0x040fe40007f5e0ff */
[----:B------:R-:W-:Y:S01]  /*f440*/  @!P0 LEA.HI.X R6, R5, R164, R6, 0x5, P5 ;  /* 0x000000a405068211 */ /* 0x000fe200028f2c06 */
[C---:B------:R-:W-:Y:S01]  /*f450*/  @!P0 IMAD.X R10, R3.reuse, 0x1, R10, P4 ;  /* 0x00000001030a8824 */ /* 0x040fe200020e060a */
[C---:B------:R-:W-:Y:S01]  /*f460*/  @!P0 IADD3 R7, P5, R4.reuse, R7, RZ ;  /* 0x0000000704078210 */ /* 0x040fe20007fbe0ff */
[----:B------:R-:W-:Y:S01]  /*f470*/  @!P0 IMAD.X R18, R3, 0x1, R18, P2 ;  /* 0x0000000103128824 */ /* 0x000fe200010e0612 */
[----:B------:R-:W-:Y:S02]  /*f480*/  LEA.HI.X R249, R165, c[0x0][0x16c], R164, 0x1, P1 ;  /* 0x00005b00a5f97a11 */ /* 0x000fe400008f0ca4 */
[----:B------:R-:W-:Y:S01]  /*f490*/  @!P0 LEA R74, P1, R4, R250, 0x1 ;  /* 0x000000fa044a8211 */ /* 0x000fe200078208ff */
[----:B------:R-:W-:Y:S01]  /*f4a0*/  @!P0 IMAD.X R6, R3, 0x1, R6, P5 ;  /* 0x0000000103068824 */ /* 0x000fe200028e0606 */
[----:B------:R-:W-:-:S02]  /*f4b0*/  @!P0 LEA R46, P4, R11, c[0x0][0x168], 0x1 ;  /* 0x00005a000b2e8a11 */ /* 0x000fc400078808ff */
[----:B------:R-:W-:Y:S02]  /*f4c0*/  @!P0 LEA R76, P2, R19, c[0x0][0x168], 0x1 ;  /* 0x00005a00134c8a11 */ /* 0x000fe400078408ff */
[----:B------:R-:W-:Y:S02]  /*f4d0*/  @!P0 LEA R60, P5, R7, c[0x0][0x168], 0x1 ;  /* 0x00005a00073c8a11 */ /* 0x000fe400078a08ff */
[----:B------:R-:W-:Y:S02]  /*f4e0*/  @!P0 LEA.HI.X R75, R4, R249, R3, 0x1, P1 ;  /* 0x000000f9044b8211 */ /* 0x000fe400008f0c03 */
[----:B------:R-:W-:Y:S02]  /*f4f0*/  @!P0 LEA.HI.X R47, R11, c[0x0][0x16c], R10, 0x1, P4 ;  /* 0x00005b000b2f8a11 */ /* 0x000fe400020f0c0a */
        /* <DEDUP_REMOVED lines=24> */
[----:B------:R-:W-:Y:S01]  /*f680*/  @!P0 LEA.HI.X R9, R23, c[0x0][0x16c], R22, 0x1, P1 ;  /* 0x00005b0017098a11 */ /* 0x000fe200008f0c16 */
[----:B------:R1:W-:Y:S01]  /*f690*/  @P0 STS.128 [R243+0x3800], RZ ;  /* 0x003800fff3000388 */ /* 0x0003e20000000c00 */
[----:B------:R-:W-:Y:S02]  /*f6a0*/  @!P0 LEA.HI.X R13, R21, c[0x0][0x16c], R20, 0x1, P2 ;  /* 0x00005b00150d8a11 */ /* 0x000fe400010f0c14 */
[----:B------:R-:W-:Y:S01]  /*f6b0*/  @!P0 LEA R20, P4, R30, c[0x0][0x168], 0x1 ;  /* 0x00005a001e148a11 */ /* 0x000fe200078808ff */
[----:B------:R-:W-:Y:S01]  /*f6c0*/  @!PT LDS RZ, [RZ] ;  /* 0x00000000fffff984 */ /* 0x000fe20000000800 */
[----:B------:R-:W-:Y:S01]  /*f6d0*/  @!PT LDS RZ, [RZ] ;  /* 0x00000000fffff984 */ /* 0x000fe20000000800 */
[----:B------:R-:W-:Y:S01]  /*f6e0*/  @!PT LDS RZ, [RZ] ;  /* 0x00000000fffff984 */ /* 0x000fe20000000800 */
[----:B------:R1:W-:Y:S01]  /*f6f0*/  @!P0 LDGSTS.E.BYPASS.LTC128B.128 [R243+0x3800], [R10.64] ;  /* 0x038000000af38fae */ /* 0x0003e2000b901d54 */
[----:B------:R-:W-:-:S02]  /*f700*/  @!P0 LEA R16, P2, R34, c[0x0][0x168], 0x1 ;  /* 0x00005a0022108a11 */ /* 0x000fc400078408ff */
[C---:B--2---:R-:W-:Y:S01]  /*f710*/  @!P0 LEA R74, P5, R15.reuse, c[0x0][0x168], 0x1 ;  /* 0x00005a000f4a8a11 */ /* 0x044fe200078a08ff */
[----:B------:R1:W-:Y:S01]  /*f720*/  @P0 STS.128 [R243+0x4000], RZ ;  /* 0x004000fff3000388 */ /* 0x0003e20000000c00 */
[----:B------:R-:W-:Y:S02]  /*f730*/  @!P0 LEA.HI.X R21, R30, c[0x0][0x16c], R28, 0x1, P4 ;  /* 0x00005b001e158a11 */ /* 0x000fe400020f0c1c */
[----:B------:R-:W-:Y:S01]  /*f740*/  @!P0 LEA.HI.X R75, R15, c[0x0][0x16c], R14, 0x1, P5 ;  /* 0x00005b000f4b8a11 */ /* 0x000fe200028f0c0e */
[----:B------:R-:W-:Y:S01]  /*f750*/  @!PT LDS RZ, [RZ] ;  /* 0x00000000fffff984 */ /* 0x000fe20000000800 */
[----:B------:R-:W-:Y:S01]  /*f760*/  @!PT LDS RZ, [RZ] ;  /* 0x00000000fffff984 */ /* 0x000fe20000000800 */
[----:B------:R-:W-:Y:S01]  /*f770*/  @!PT LDS RZ, [RZ] ;  /* 0x00000000fffff984 */ /* 0x000fe20000000800 */
[----:B------:R1:W-:Y:S01]  /*f780*/  @!P0 LDGSTS.E.BYPASS.LTC128B.128 [R243+0x4000], [R46.64] ;  /* 0x040000002ef38fae */ /* 0x0003e2000b901d54 */
[C---:B------:R-:W-:Y:S02]  /*f790*/  @!P0 LEA R22, P5, R26.reuse, c[0x0][0x168], 0x1 ;  /* 0x00005a001a168a11 */ /* 0x040fe400078a08ff */
        /* <DEDUP_REMOVED lines=56> */
[----:B------:R-:W-:Y:S01]  /*fb20*/  LOP3.LUT R165, R165, R164, RZ, 0x3c, !PT ;  /* 0x000000a4a5a57212 */ /* 0x000fe200078e3cff */
[----:B------:R-:W-:-:S02]  /*fb30*/  ULDC UR4, c[0x0][0x19c] ;  /* 0x0000670000047ab9 */ /* 0x000fc40000000800 */
[----:B------:R-:W-:Y:S01]  /*fb40*/  UIMAD UR4, UR4, 0xf0, URZ ;  /* 0x000000f0040478a4 */ /* 0x000fe2000f8e023f */
[----:B------:R-:W-:-:S04]  /*fb50*/  LOP3.LUT R164, R165, R164, RZ, 0x3c, !PT ;  /* 0x000000a4a5a47212 */ /* 0x000fc800078e3cff */
[----:B------:R-:W-:-:S05]  /*fb60*/  LOP3.LUT R165, R165, R164, RZ, 0x3c, !PT ;  /* 0x000000a4a5a57212 */ /* 0x000fca00078e3cff */
[----:B------:R-:W-:-:S05]  /*fb70*/  IMAD.WIDE.U32 R164, R5, 0xf0, R164 ;  /* 0x000000f005a47825 */ /* 0x000fca00078e00a4 */
[----:B-1----:R-:W-:-:S04]  /*fb80*/  IADD3 R6, P0, R4, R164, RZ ;  /* 0x000000a404067210 */ /* 0x002fc80007f1e0ff */
[----:B------:R-:W-:Y:S02]  /*fb90*/  IADD3.X R5, R3, UR4, R165, P0, !PT ;  /* 0x0000000403057c10 */ /* 0x000fe400087fe4a5 */
[----:B------:R-:W-:-:S04]  /*fba0*/  LEA R8, P0, R6, c[0x0][0x168], 0x1 ;  /* 0x00005a0006087a11 */ /* 0x000fc800078008ff */
[----:B------:R-:W-:-:S05]  /*fbb0*/  LEA.HI.X R9, R6, c[0x0][0x16c], R5, 0x1, P0 ;  /* 0x00005b0006097a11 */ /* 0x000fca00000f0c05 */
[----:B------:R-:W-:Y:S01]  /*fbc0*/  @!PT LDS RZ, [RZ] ;  /* 0x00000000fffff984 */ /* 0x000fe20000000800 */
[----:B------:R-:W-:Y:S01]  /*fbd0*/  @!PT LDS RZ, [RZ] ;  /* 0x00000000fffff984 */ /* 0x000fe20000000800 */
[----:B------:R-:W-:Y:S01]  /*fbe0*/  @!PT LDS RZ, [RZ] ;  /* 0x00000000fffff984 */ /* 0x000fe20000000800 */
[----:B------:R1:W-:Y:S04]  /*fbf0*/  LDGSTS.E.BYPASS.LTC128B.128 [R243+0x9800], [R8.64] ;  /* 0x0980000008f37fae */ /* 0x0003e8000b901d54 */
.L_x_1538:
[----:B------:R-:W-:Y:S05]  /*fc00*/  BSYNC B0 ;  /* 0x0000000000007941 */ /* 0x000fea0003800000 */
.L_x_1537:
[----:B------:R-:W0:Y:S01]  /*fc10*/  LDGDEPBAR ;  /* 0x00000000000079af */ /* 0x000e220000000000 */
[----:B------:R-:W-:-:S04]  /*fc20*/  LEA R250, P0, R4, R250, 0x1 ;  /* 0x000000fa04fa7211 */ /* 0x000fc800078008ff */
[----:B------:R-:W-:Y:S02]  /*fc30*/  LEA.HI.X R249, R4, R249, R3, 0x1, P0 ;  /* 0x000000f904f97211 */ /* 0x000fe400000f0c03 */
.L_x_1534:
[----:B-1----:R-:W2:Y:S04]  /*fc40*/  LDL.LU R9, [R1+0x8] ;  /* 0x0000080001097983 */ /* 0x002ea80000300800 */
[----:B------:R-:W3:Y:S04]  /*fc50*/  LDL.LU R8, [R1+0x4] ;  /* 0x0000040001087983 */ /* 0x000ee80000300800 */
[----:B------:R-:W4:Y:S04]  /*fc60*/  LDL.LU R7, [R1] ;  /* 0x0000000001077983 */ /* 0x000f280000300800 */
[----:B------:R-:W5:Y:S01]  /*fc70*/  LDL.LU R76, [R1+0xc] ;  /* 0x00000c00014c7983 */ /* 0x000f620000300800 */
[----:B------:R-:W-:-:S02]  /*fc80*/  FMNMX.FTZ R6, R2, R27, !PT ;  /* 0x0000001b02067209 */ /* 0x000fc40007810000 */
[----:B------:R-:W-:Y:S01]  /*fc90*/  FMNMX.FTZ R5, R0, R29, !PT ;  /* 0x0000001d00057209 */ /* 0x000fe20007810000 */
[----:B------:R-:W-:Y:S04]  /*fca0*/  LDSM.16.MT88.4 R16, [R237+0xa000] ;  /* 0x00a00000ed10783b */ /* 0x000fe80000004200 */
[----:B------:R-:W-:Y:S04]  /*fcb0*/  LDSM.16.MT88.4 R20, [R233+0xa000] ;  /* 0x00a00000e914783b */ /* 0x000fe80000004200 */
[----:B------:R-:W-:Y:S04]  /*fcc0*/  LDSM.16.MT88.4 R44, [R237+0xa800] ;  /* 0x00a80000ed2c783b */ /* 0x000fe80000004200 */
[----:B------:R-:W-:Y:S01]  /*fcd0*/  LDSM.16.MT88.4 R60, [R234+0xa800] ;  /* 0x00a80000ea3c783b */ /* 0x000fe20000004200 */
[----:B--2---:R-:W-:-:S04]  /*fce0*/  FMNMX.FTZ R6, R9, R6, !PT ;  /* 0x0000000609067209 */ /* 0x004fc80007810000 */
[----:B------:R-:W-:Y:S02]  /*fcf0*/  FMNMX.FTZ R6, R35, R6, !PT ;  /* 0x0000000623067209 */ /* 0x000fe40007810000 */
[----:B----4-:R-:W-:Y:S02]  /*fd00*/  FMNMX.FTZ R5, R7, R5, !PT ;  /* 0x0000000507057209 */ /* 0x010fe40007810000 */
[----:B---3--:R-:W-:Y:S02]  /*fd10*/  FMNMX.FTZ R6, R8, R6, !PT ;  /* 0x0000000608067209 */ /* 0x008fe40007810000 */
        /* <DEDUP_REMOVED lines=13> */
[----:B-----5:R-:W-:Y:S02]  /*fdf0*/  FMNMX.FTZ R6, R76, R6, !PT ;  /* 0x000000064c067209 */ /* 0x020fe40007810000 */
        /* <DEDUP_REMOVED lines=116> */
[----:B------:R-:W-:Y:S01]  /*10540*/  FMUL.FTZ R179, R187, c[0x0][0x23c] ;  /* 0x00008f00bbb37a20 */ /* 0x000fe20000410000 */
[----:B--2---:R-:W-:Y:S02]  /*10550*/  FMNMX.FTZ R185, R3, R185, !PT ;  /* 0x000000b903b97209 */ /* 0x004fe40007810000 */
[----:B------:R-:W-:Y:S02]  /*10560*/  FSEL R4, R187, RZ, P1 ;  /* 0x000000ffbb047208 */ /* 0x000fe40000800000 */
[C---:B------:R-:W-:Y:S01]  /*10570*/  FSETP.NEU.FTZ.AND P0, PT, R185.reuse, -INF , PT ;  /* 0xff800000b900780b */ /* 0x040fe20003f1d000 */
[----:B------:R-:W-:Y:S01]  /*10580*/  FMUL.FTZ R130, R185, c[0x0][0x23c] ;  /* 0x00008f00b9827a20 */ /* 0x000fe20000410000 */
[----:B------:R-:W-:Y:S01]  /*10590*/  FSEL R179, R179, RZ, P1 ;  /* 0x000000ffb3b37208 */ /* 0x000fe20000800000 */
[----:B------:R-:W-:Y:S01]  /*105a0*/  FADD.FTZ R4, R2, -R4 ;  /* 0x8000000402047221 */ /* 0x000fe20000010000 */
[----:B------:R-:W-:-:S02]  /*105b0*/  FSEL R5, R185, RZ, P0 ;  /* 0x000000ffb9057208 */ /* 0x000fc40000000000 */
[----:B------:R-:W-:Y:S01]  /*105c0*/  FSEL R130, R130, RZ, P0 ;  /* 0x000000ff82827208 */ /* 0x000fe20000000000 */
[----:B------:R-:W-:Y:S02]  /*105d0*/  FMUL.FTZ R4, R4, c[0x0][0x23c] ;  /* 0x00008f0004047a20 */ /* 0x000fe40000410000 */
[----:B------:R-:W-:Y:S02]  /*105e0*/  FADD.FTZ R5, R0, -R5 ;  /* 0x8000000500057221 */ /* 0x000fe40000010000 */
[----:B------:R-:W-:Y:S01]  /*105f0*/  FFMA.FTZ R124, R7, c[0x0][0x23c], -R130 ;  /* 0x00008f00077c7a23 */ /* 0x000fe20000010882 */
[----:B------:R-:W1:Y:S01]  /*10600*/  MUFU.EX2 R189, R4 ;  /* 0x0000000400bd7308 */ /* 0x000e620000000800 */
[----:B------:R-:W-:Y:S02]  /*10610*/  FMUL.FTZ R5, R5, c[0x0][0x23c] ;  /* 0x00008f0005057a20 */ /* 0x000fe40000410000 */
[--C-:B------:R-:W-:Y:S02]  /*10620*/  FFMA.FTZ R178, R27, c[0x0][0x23c], -R179.reuse ;  /* 0x00008f001bb27a23 */ /* 0x100fe400000108b3 */
[----:B------:R-:W-:-:S02]  /*10630*/  FFMA.FTZ R170, R9, c[0x0][0x23c], -R179 ;  /* 0x00008f0009aa7a23 */ /* 0x000fc400000108b3 */
[--C-:B------:R-:W-:Y:S01]  /*10640*/  FFMA.FTZ R165, R35, c[0x0][0x23c], -R179.reuse ;  /* 0x00008f0023a57a23 */ /* 0x100fe200000108b3 */
[----:B------:R2:W3:Y:S01]  /*10650*/  MUFU.EX2 R188, R5 ;  /* 0x0000000500bc7308 */ /* 0x0004e20000000800 */
[--C-:B------:R-:W-:Y:S02]  /*10660*/  FFMA.FTZ R164, R8, c[0x0][0x23c], -R179.reuse ;  /* 0x00008f0008a47a23 */ /* 0x100fe400000108b3 */
[--C-:B------:R-:W-:Y:S02]  /*10670*/  FFMA.FTZ R128, R29, c[0x0][0x23c], -R130.reuse ;  /* 0x00008f001d807a23 */ /* 0x100fe40000010882 */
[--C-:B------:R-:W-:Y:S02]  /*10680*/  FFMA.FTZ R3, R71, c[0x0][0x23c], -R130.reuse ;  /* 0x00008f0047037a23 */ /* 0x100fe40000010882 */
[----:B------:R-:W-:Y:S01]  /*10690*/  FFMA.FTZ R2, R248, c[0x0][0x23c], -R130 ;  /* 0x00008f00f8027a23 */ /* 0x000fe20000010882 */
[----:B------:R-:W-:Y:S01]  /*106a0*/  MUFU.EX2 R178, R178 ;  /* 0x000000b200b27308 */ /* 0x000fe20000000800 */
[----:B------:R-:W-:-:S02]  /*106b0*/  FFMA.FTZ R0, R31, c[0x0][0x23c], -R179 ;  /* 0x00008f001f007a23 */ /* 0x000fc400000108b3 */
[----:B------:R-:W-:Y:S01]  /*106c0*/  LDSM.16.MT88.4 R28, [R232+0xa000] ;  /* 0x00a00000e81c783b */ /* 0x000fe20000004200 */
[-C--:B-1----:R-:W-:Y:S02]  /*106d0*/  FMUL.FTZ R12, R160, R189.reuse ;  /* 0x000000bda00c7220 */ /* 0x082fe40000410000 */
[-C--:B------:R-:W-:Y:S01]  /*106e0*/  FMUL.FTZ R13, R161, R189.reuse ;  /* 0x000000bda10d7220 */ /* 0x080fe20000410000 */
[----:B--2---:R-:W1:Y:S01]  /*106f0*/  LDSM.16.MT88.4 R4, [R234+0xa000] ;  /* 0x00a00000ea04783b */ /* 0x004e620000004200 */
[----:B------:R-:W2:Y:S01]  /*10700*/  MUFU.EX2 R170, R170 ;  /* 0x000000aa00aa7308 */ /* 0x000ea20000000800 */
[-C--:B---3--:R-:W-:Y:S02]  /*10710*/  FMUL.FTZ R14, R162, R188.reuse ;  /* 0x000000bca20e7220 */ /* 0x088fe40000410000 */
[----:B------:R-:W-:Y:S02]  /*10720*/  FMUL.FTZ R15, R163, R188 ;  /* 0x000000bca30f7220 */ /* 0x000fe40000410000 */
[----:B------:R-:W-:-:S02]  /*10730*/  FMUL.FTZ R156, R156, R189 ;  /* 0x000000bd9c9c7220 */ /* 0x000fc40000410000 */
[-C--:B------:R-:W-:Y:S01]  /*10740*/  FMUL.FTZ R157, R157, R189.reuse ;  /* 0x000000bd9d9d7220 */ /* 0x080fe20000410000 */
[----:B------:R-:W-:Y:S01]  /*10750*/  MUFU.EX2 R165, R165 ;  /* 0x000000a500a57308 */ /* 0x000fe20000000800 */
[-C--:B------:R-:W-:Y:S02]  /*10760*/  FMUL.FTZ R158, R158, R188.reuse ;  /* 0x000000bc9e9e7220 */ /* 0x080fe40000410000 */
[----:B------:R-:W-:Y:S02]  /*10770*/  FMUL.FTZ R159, R159, R188 ;  /* 0x000000bc9f9f7220 */ /* 0x000fe40000410000 */
[----:B------:R-:W-:Y:S02]  /*10780*/  FFMA.FTZ R25, R25, c[0x0][0x23c], -R179 ;  /* 0x00008f0019197a23 */ /* 0x000fe400000108b3 */
[----:B------:R-:W-:Y:S01]  /*10790*/  FMUL.FTZ R24, R152, R189 ;  /* 0x000000bd98187220 */ /* 0x000fe20000410000 */
[----:B------:R-:W3:Y:S01]  /*107a0*/  MUFU.EX2 R164, R164 ;  /* 0x000000a400a47308 */ /* 0x000ee20000000800 */
[----:B--2---:R-:W-:Y:S01]  /*107b0*/  F2FP.BF16.PACK_AB R8, R170, R178 ;  /* 0x000000b2aa08723e */ /* 0x004fe200000010ff */
[----:B------:R-:W-:-:S02]  /*107c0*/  FMUL.FTZ R26, R154, R188 ;  /* 0x000000bc9a1a7220 */ /* 0x000fc40000410000 */
[-C--:B------:R-:W-:Y:S02]  /*107d0*/  FMUL.FTZ R27, R155, R188.reuse ;  /* 0x000000bc9b1b7220 */ /* 0x080fe40000410000 */
[-C--:B------:R-:W-:Y:S02]  /*107e0*/  FMUL.FTZ R132, R132, R189.reuse ;  /* 0x000000bd84847220 */ /* 0x080fe40000410000 */
[----:B------:R-:W-:Y:S01]  /*107f0*/  MUFU.EX2 R128, R128 ;  /* 0x0000008000807308 */ /* 0x000fe20000000800 */
[----:B------:R-:W-:Y:S02]  /*10800*/  FMUL.FTZ R133, R133, R189 ;  /* 0x000000bd85857220 */ /* 0x000fe40000410000 */
[-C--:B------:R-:W-:Y:S02]  /*10810*/  FMUL.FTZ R134, R134, R188.reuse ;  /* 0x000000bc86867220 */ /* 0x080fe40000410000 */
[----:B------:R-:W-:Y:S02]  /*10820*/  FMUL.FTZ R135, R135, R188 ;  /* 0x000000bc87877220 */ /* 0x000fe40000410000 */
[----:B------:R-:W-:Y:S01]  /*10830*/  FFMA.FTZ R33, R33, c[0x0][0x23c], -R130 ;  /* 0x00008f0021217a23 */ /* 0x000fe20000010882 */
[----:B------:R-:W2:Y:S01]  /*10840*/  MUFU.EX2 R124, R124 ;  /* 0x0000007c007c7308 */ /* 0x000ea20000000800 */
[----:B---3--:R-:W-:Y:S01]  /*10850*/  F2FP.BF16.PACK_AB R10, R164, R165 ;  /* 0x000000a5a40a723e */ /* 0x008fe200000010ff */
[----:B------:R-:W-:-:S02]  /*10860*/  FMUL.FTZ R32, R136, R189 ;  /* 0x000000bd88207220 */ /* 0x000fc40000410000 */
[-C--:B------:R-:W-:Y:S02]  /*10870*/  FMUL.FTZ R34, R138, R188.reuse ;  /* 0x000000bc8a227220 */ /* 0x080fe40000410000 */
[-C--:B------:R-:W-:Y:S02]  /*10880*/  FMUL.FTZ R35, R139, R188.reuse ;  /* 0x000000bc8b237220 */ /* 0x080fe40000410000 */
[----:B------:R-:W-:Y:S01]  /*10890*/  MUFU.EX2 R3, R3 ;  /* 0x0000000300037308 */ /* 0x000fe20000000800 */
[-C--:B------:R-:W-:Y:S02]  /*108a0*/  FMUL.FTZ R148, R148, R189.reuse ;  /* 0x000000bd94947220 */ /* 0x080fe40000410000 */
[-C--:B------:R-:W-:Y:S02]  /*108b0*/  FMUL.FTZ R149, R149, R189.reuse ;  /* 0x000000bd95957220 */ /* 0x080fe40000410000 */
[-C--:B------:R-:W-:Y:S02]  /*108c0*/  FMUL.FTZ R150, R150, R188.reuse ;  /* 0x000000bc96967220 */ /* 0x080fe40000410000 */
[----:B------:R-:W-:Y:S01]  /*108d0*/  FMUL.FTZ R151, R151, R188 ;  /* 0x000000bc97977220 */ /* 0x000fe20000410000 */
[----:B------:R-:W3:Y:S01]  /*108e0*/  MUFU.EX2 R2, R2 ;  /* 0x0000000200027308 */ /* 0x000ee20000000800 */
[----:B--2---:R-:W-:Y:S01]  /*108f0*/  F2FP.BF16.PACK_AB R9, R124, R128 ;  /* 0x000000807c09723e */ /* 0x004fe200000010ff */
[----:B------:R-:W-:-:S02]  /*10900*/  FMUL.FTZ R68, R140, R189 ;  /* 0x000000bd8c447220 */ /* 0x000fc40000410000 */
[-C--:B------:R-:W-:Y:S02]  /*10910*/  FMUL.FTZ R70, R142, R188.reuse ;  /* 0x000000bc8e467220 */ /* 0x080fe40000410000 */
[-C--:B------:R-:W-:Y:S02]  /*10920*/  FMUL.FTZ R71, R143, R188.reuse ;  /* 0x000000bc8f477220 */ /* 0x080fe40000410000 */
[-C--:B------:R-:W-:Y:S01]  /*10930*/  FMUL.FTZ R144, R144, R189.reuse ;  /* 0x000000bd90907220 */ /* 0x080fe20000410000 */
[----:B------:R-:W-:Y:S01]  /*10940*/  MUFU.EX2 R0, R0 ;  /* 0x0000000000007308 */ /* 0x000fe20000000800 */
[----:B------:R-:W-:Y:S02]  /*10950*/  FMUL.FTZ R145, R145, R189 ;  /* 0x000000bd91917220 */ /* 0x000fe40000410000 */
[-C--:B------:R-:W-:Y:S02]  /*10960*/  FMUL.FTZ R146, R146, R188.reuse ;  /* 0x000000bc92927220 */ /* 0x080fe40000410000 */
[----:B------:R-:W-:Y:S01]  /*10970*/  FMUL.FTZ R147, R147, R188 ;  /* 0x000000bc93937220 */ /* 0x000fe20000410000 */
[----:B---3--:R-:W-:Y:S01]  /*10980*/  F2FP.BF16.PACK_AB R11, R2, R3 ;  /* 0x00000003020b723e */ /* 0x008fe200000010ff */
[----:B------:R-:W-:-:S02]  /*10990*/  FFMA.FTZ R160, R245, c[0x0][0x23c], -R179 ;  /* 0x00008f00f5a07a23 */ /* 0x000fc400000108b3 */
[--C-:B------:R-:W-:Y:S02]  /*109a0*/  FFMA.FTZ R152, R222, c[0x0][0x23c], -R179.reuse ;  /* 0x00008f00de987a23 */ /* 0x100fe400000108b3 */
[--C-:B------:R-:W-:Y:S02]  /*109b0*/  FFMA.FTZ R138, R76, c[0x0][0x23c], -R179.reuse ;  /* 0x00008f004c8a7a23 */ /* 0x100fe400000108b3 */
[C---:B------:R-:W-:Y:S01]  /*109c0*/  HMMA.16816.F32.BF16 R12, R8.reuse, R16, R12 ;  /* 0x00000010080c723c */ /* 0x040fe2000004180c */
[----:B------:R-:W-:Y:S01]  /*109d0*/  MUFU.EX2 R160, R160 ;  /* 0x000000a000a07308 */ /* 0x000fe20000000800 */
[----:B------:R-:W-:Y:S01]  /*109e0*/  LDSM.16.MT88.4 R76, [R232+0xa800] ;  /* 0x00a80000e84c783b */ /* 0x000fe20000004200 */
[--C-:B------:R-:W-:Y:S02]  /*109f0*/  FFMA.FTZ R136, R214, c[0x0][0x23c], -R179.reuse ;  /* 0x00008f00d6887a23 */ /* 0x100fe400000108b3 */
[----:B------:R-:W-:Y:S02]  /*10a00*/  FFMA.FTZ R139, R213, c[0x0][0x23c], -R179 ;  /* 0x00008f00d58b7a23 */ /* 0x000fe400000108b3 */
[--C-:B------:R-:W-:Y:S01]  /*10a10*/  FFMA.FTZ R140, R247, c[0x0][0x23c], -R130.reuse ;  /* 0x00008f00f78c7a23 */ /* 0x100fe20000010882 */
[----:B------:R-:W-:Y:S01]  /*10a20*/  HMMA.16816.F32.BF16 R16, R8, R18, R156 ;  /* 0x000000120810723c */ /* 0x000fe2000004189c */
[----:B------:R2:W-:Y:S01]  /*10a30*/  MUFU.EX2 R156, R25 ;  /* 0x00000019009c7308 */ /* 0x0005e20000000800 */
[----:B------:R-:W-:-:S02]  /*10a40*/  FFMA.FTZ R142, R246, c[0x0][0x23c], -R130 ;  /* 0x00008f00f68e7a23 */ /* 0x000fc40000010882 */
[--C-:B------:R-:W-:Y:S02]  /*10a50*/  FFMA.FTZ R143, R205, c[0x0][0x23c], -R130.reuse ;  /* 0x00008f00cd8f7a23 */ /* 0x100fe40000010882 */
[--C-:B------:R-:W-:Y:S02]  /*10a60*/  FFMA.FTZ R154, R57, c[0x0][0x23c], -R179.reuse ;  /* 0x00008f00399a7a23 */ /* 0x100fe400000108b3 */
[--C-:B------:R-:W-:Y:S01]  /*10a70*/  FFMA.FTZ R157, R58, c[0x0][0x23c], -R130.reuse ;  /* 0x00008f003a9d7a23 */ /* 0x100fe20000010882 */
[----:B------:R-:W3:Y:S01]  /*10a80*/  MUFU.EX2 R152, R152 ;  /* 0x0000009800987308 */ /* 0x000ee20000000800 */
[--C-:B------:R-:W-:Y:S02]  /*10a90*/  FFMA.FTZ R158, R59, c[0x0][0x23c], -R130.reuse ;  /* 0x00008f003b9e7a23 */ /* 0x100fe40000010882 */
[----:B------:R-:W-:Y:S02]  /*10aa0*/  FFMA.FTZ R159, R56, c[0x0][0x23c], -R130 ;  /* 0x00008f00389f7a23 */ /* 0x000fe40000010882 */
[----:B------:R-:W-:Y:S01]  /*10ab0*/  LDSM.16.MT88.4 R56, [R234+0xc000] ;  /* 0x00c00000ea38783b */ /* 0x000fe20000004200 */
[----:B------:R-:W-:-:S02]  /*10ac0*/  FFMA.FTZ R155, R215, c[0x0][0x23c], -R179 ;  /* 0x00008f00d79b7a23 */ /* 0x000fc400000108b3 */
[----:B--2---:R-:W-:Y:S01]  /*10ad0*/  FMUL.FTZ R25, R153, R189 ;  /* 0x000000bd99197220 */ /* 0x004fe20000410000 */
[----:B------:R-:W-:Y:S01]  /*10ae0*/  MUFU.EX2 R136, R136 ;  /* 0x0000008800887308 */ /* 0x000fe20000000800 */
[--C-:B------:R-:W-:Y:S02]  /*10af0*/  FFMA.FTZ R153, R217, c[0x0][0x23c], -R179.reuse ;  /* 0x00008f00d9997a23 */ /* 0x100fe400000108b3 */
[----:B------:R-:W-:Y:S02]  /*10b00*/  FFMA.FTZ R53, R53, c[0x0][0x23c], -R179 ;  /* 0x00008f0035357a23 */ /* 0x000fe400000108b3 */
[--C-:B------:R-:W-:Y:S01]  /*10b10*/  FFMA.FTZ R55, R55, c[0x0][0x23c], -R130.reuse ;  /* 0x00008f0037377a23 */ /* 0x100fe20000010882 */
[----:B-1----:R-:W-:Y:S01]  /*10b20*/  HMMA.16816.F32.BF16 R24, R8, R4, R24 ;  /* 0x000000040818723c */ /* 0x002fe20000041818 */
[----:B---3--:R-:W-:Y:S01]  /*10b30*/  F2FP.BF16.PACK_AB R74, R152, R156 ;  /* 0x0000009c984a723e */ /* 0x008fe200000010ff */
[----:B------:R-:W-:Y:S01]  /*10b40*/  MUFU.EX2 R138, R138 ;  /* 0x0000008a008a7308 */ /* 0x000fe20000000800 */
[----:B------:R-:W-:-:S02]  /*10b50*/  FFMA.FTZ R161, R202, c[0x0][0x23c], -R130 ;  /* 0x00008f00caa17a23 */ /* 0x000fc40000010882 */
[--C-:B------:R-:W-:Y:S02]  /*10b60*/  FFMA.FTZ R162, R51, c[0x0][0x23c], -R130.reuse ;  /* 0x00008f0033a27a23 */ /* 0x100fe40000010882 */
[--C-:B------:R-:W-:Y:S01]  /*10b70*/  FFMA.FTZ R163, R201, c[0x0][0x23c], -R130.reuse ;  /* 0x00008f00c9a37a23 */ /* 0x100fe20000010882 */
[----:B------:R-:W-:Y:S01]  /*10b80*/  HMMA.16816.F32.BF16 R4, R8, R6, R132 ;  /* 0x000000060804723c */ /* 0x000fe20000041884 */
[--C-:B------:R-:W-:Y:S01]  /*10b90*/  FFMA.FTZ R190, R67, c[0x0][0x23c], -R130.reuse ;  /* 0x00008f0043be7a23 */ /* 0x100fe20000010882 */
[----:B------:R1:W-:Y:S01]  /*10ba0*/  MUFU.EX2 R132, R33 ;  /* 0x0000002100847308 */ /* 0x0003e20000000800 */
[--C-:B------:R-:W-:Y:S02]  /*10bb0*/  FFMA.FTZ R194, R198, c[0x0][0x23c], -R179.reuse ;  /* 0x00008f00c6c27a23 */ /* 0x100fe400000108b3 */
[----:B------:R-:W-:Y:S02]  /*10bc0*/  FFMA.FTZ R191, R199, c[0x0][0x23c], -R179 ;  /* 0x00008f00c7bf7a23 */ /* 0x000fe400000108b3 */
[----:B------:R-:W-:-:S02]  /*10bd0*/  FFMA.FTZ R134, R69, c[0x0][0x23c], -R130 ;  /* 0x00008f0045867a23 */ /* 0x000fc40000010882 */
[-C--:B------:R-:W-:Y:S01]  /*10be0*/  FMUL.FTZ R69, R141, R189.reuse ;  /* 0x000000bd8d457220 */ /* 0x080fe20000410000 */
[----:B------:R-:W-:Y:S01]  /*10bf0*/  MUFU.EX2 R139, R139 ;  /* 0x0000008b008b7308 */ /* 0x000fe20000000800 */
[--C-:B------:R-:W-:Y:S02]  /*10c00*/  FFMA.FTZ R133, R219, c[0x0][0x23c], -R130.reuse ;  /* 0x00008f00db857a23 */ /* 0x100fe40000010882 */
[--C-:B------:R-:W-:Y:S02]  /*10c10*/  FFMA.FTZ R135, R216, c[0x0][0x23c], -R130.reuse ;  /* 0x00008f00d8877a23 */ /* 0x100fe40000010882 */
[----:B------:R-:W-:Y:S01]  /*10c20*/  FFMA.FTZ R141, R206, c[0x0][0x23c], -R130 ;  /* 0x00008f00ce8d7a23 */ /* 0x000fe20000010882 */
[----:B------:R-:W-:Y:S01]  /*10c30*/  HMMA.16816.F32.BF16 R68, R8, R28, R68 ;  /* 0x0000001c0844723c */ /* 0x000fe20000041844 */
[----:B------:R-:W-:Y:S01]  /*10c40*/  FFMA.FTZ R192, R41, c[0x0][0x23c], -R179 ;  /* 0x00008f0029c07a23 */ /* 0x000fe200000108b3 */
[----:B------:R-:W2:Y:S01]  /*10c50*/  MUFU.EX2 R133, R133 ;  /* 0x0000008500857308 */ /* 0x000ea20000000800 */
[----:B-1----:R-:W-:-:S02]  /*10c60*/  FMUL.FTZ R33, R137, R189 ;  /* 0x000000bd89217220 */ /* 0x002fc40000410000 */
[--C-:B------:R-:W-:Y:S01]  /*10c70*/  FFMA.FTZ R137, R72, c[0x0][0x23c], -R179.reuse ;  /* 0x00008f0048897a23 */ /* 0x100fe200000108b3 */
[----:B------:R-:W-:Y:S01]  /*10c80*/  F2FP.BF16.PACK_AB R72, R160, R0 ;  /* 0x00000000a048723e */ /* 0x000fe200000010ff */
[--C-:B------:R-:W-:Y:S02]  /*10c90*/  FFMA.FTZ R193, R193, c[0x0][0x23c], -R130.reuse ;  /* 0x00008f00c1c17a23 */ /* 0x100fe40000010882 */
[--C-:B------:R-:W-:Y:S01]  /*10ca0*/  FFMA.FTZ R195, R195, c[0x0][0x23c], -R130.reuse ;  /* 0x00008f00c3c37a23 */ /* 0x100fe20000010882 */
[----:B------:R-:W-:Y:S01]  /*10cb0*/  HMMA.16816.F32.BF16 R32, R8, R20, R32 ;  /* 0x000000140820723c */ /* 0x000fe20000041820 */
[----:B------:R-:W-:Y:S01]  /*10cc0*/  MUFU.EX2 R134, R134 ;  /* 0x0000008600867308 */ /* 0x000fe20000000800 */
[----:B------:R-:W-:Y:S02]  /*10cd0*/  FFMA.FTZ R198, R39, c[0x0][0x23c], -R130 ;  /* 0x00008f0027c67a23 */ /* 0x000fe40000010882 */
[--C-:B------:R-:W-:Y:S02]  /*10ce0*/  FFMA.FTZ R199, R38, c[0x0][0x23c], -R179.reuse ;  /* 0x00008f0026c77a23 */ /* 0x100fe400000108b3 */
[----:B------:R-:W-:-:S02]  /*10cf0*/  FFMA.FTZ R81, R81, c[0x0][0x23c], -R179 ;  /* 0x00008f0051517a23 */ /* 0x000fc400000108b3 */
[C---:B------:R-:W-:Y:S01]  /*10d00*/  HMMA.16816.F32.BF16 R20, R8.reuse, R22, R148 ;  /* 0x000000160814723c */ /* 0x040fe20000041894 */
[----:B------:R-:W1:Y:S01]  /*10d10*/  MUFU.EX2 R135, R135 ;  /* 0x0000008700877308 */ /* 0x000e620000000800 */
[----:B--2---:R-:W-:Y:S01]  /*10d20*/  F2FP.BF16.PACK_AB R73, R133, R132 ;  /* 0x000000848549723e */ /* 0x004fe200000010ff */
[--C-:B------:R-:W-:Y:S02]  /*10d30*/  FFMA.FTZ R89, R89, c[0x0][0x23c], -R179.reuse ;  /* 0x00008f0059597a23 */ /* 0x100fe400000108b3 */
[----:B------:R-:W-:Y:S02]  /*10d40*/  FFMA.FTZ R85, R85, c[0x0][0x23c], -R179 ;  /* 0x00008f0055557a23 */ /* 0x000fe400000108b3 */
[--C-:B------:R-:W-:Y:S01]  /*10d50*/  FFMA.FTZ R148, R220, c[0x0][0x23c], -R130.reuse ;  /* 0x00008f00dc947a23 */ /* 0x100fe20000010882 */
[----:B------:R-:W-:Y:S01]  /*10d60*/  HMMA.16816.F32.BF16 R8, R8, R30, R144 ;  /* 0x0000001e0808723c */ /* 0x000fe20000041890 */
[----:B------:R-:W2:Y:S01]  /*10d70*/  LDSM.16.MT88.4 R28, [R233+0xa800] ;  /* 0x00a80000e91c783b */ /* 0x000ea20000004200 */
[----:B------:R-:W3:Y:S01]  /*10d80*/  MUFU.EX2 R137, R137 ;  /* 0x0000008900897308 */ /* 0x000ee20000000800 */
[----:B------:R-:W-:-:S02]  /*10d90*/  FFMA.FTZ R149, R197, c[0x0][0x23c], -R130 ;  /* 0x00008f00c5957a23 */ /* 0x000fc40000010882 */
[--C-:B------:R-:W-:Y:S02]  /*10da0*/  FFMA.FTZ R150, R218, c[0x0][0x23c], -R130.reuse ;  /* 0x00008f00da967a23 */ /* 0x100fe40000010882 */
[--C-:B------:R-:W-:Y:S01]  /*10db0*/  FFMA.FTZ R145, R223, c[0x0][0x23c], -R179.reuse ;  /* 0x00008f00df917a23 */ /* 0x100fe200000108b3 */
[----:B-1----:R-:W-:Y:S02]  /*10dc0*/  F2FP.BF16.PACK_AB R75, R135, R134 ;  /* 0x00000086874b723e */ /* 0x002fe400000010ff */
[----:B------:R-:W-:Y:S01]  /*10dd0*/  MUFU.EX2 R140, R140 ;  /* 0x0000008c008c7308 */ /* 0x000fe20000000800 */
[--C-:B------:R-:W-:Y:S02]  /*10de0*/  FFMA.FTZ R144, R203, c[0x0][0x23c], -R179.reuse ;  /* 0x00008f00cb907a23 */ /* 0x100fe400000108b3 */
[--C-:B------:R-:W-:Y:S02]  /*10df0*/  FFMA.FTZ R146, R221, c[0x0][0x23c], -R179.reuse ;  /* 0x00008f00dd927a23 */ /* 0x100fe400000108b3 */
[--C-:B------:R-:W-:Y:S01]  /*10e00*/  FFMA.FTZ R147, R200, c[0x0][0x23c], -R179.reuse ;  /* 0x00008f00c8937a23 */ /* 0x100fe200000108b3 */
[----:B------:R-:W-:Y:S01]  /*10e10*/  HMMA.16816.F32.BF16 R12, R72, R44, R12 ;  /* 0x0000002c480c723c */ /* 0x000fe2000004180c */
[----:B------:R-:W-:Y:S01]  /*10e20*/  FFMA.FTZ R151, R196, c[0x0][0x23c], -R130 ;  /* 0x00008f00c4977a23 */ /* 0x000fe20000010882 */
[----:B------:R-:W1:Y:S01]  /*10e30*/  MUFU.EX2 R141, R141 ;  /* 0x0000008d008d7308 */ /* 0x000e620000000800 */
[----:B------:R-:W-:-:S02]  /*10e40*/  FFMA.FTZ R196, R37, c[0x0][0x23c], -R179 ;  /* 0x00008f0025c47a23 */ /* 0x000fc400000108b3 */
[--C-:B------:R-:W-:Y:S02]  /*10e50*/  FFMA.FTZ R197, R43, c[0x0][0x23c], -R130.reuse ;  /* 0x00008f002bc57a23 */ /* 0x100fe40000010882 */
[--C-:B------:R-:W-:Y:S01]  /*10e60*/  FFMA.FTZ R200, R42, c[0x0][0x23c], -R130.reuse ;  /* 0x00008f002ac87a23 */ /* 0x100fe20000010882 */
[C---:B------:R-:W-:Y:S01]  /*10e70*/  HMMA.16816.F32.BF16 R16, R72.reuse, R46, R16 ;  /* 0x0000002e4810723c */ /* 0x040fe20000041810 */
[----:B------:R-:W4:Y:S01]  /*10e80*/  LDSM.16.MT88.4 R44, [R237+0xb000] ;  /* 0x00b00000ed2c783b */ /* 0x000f220000004200 */
[----:B------:R-:W-:Y:S01]  /*10e90*/  MUFU.EX2 R142, R142 ;  /* 0x0000008e008e7308 */ /* 0x000fe20000000800 */
[--C-:B------:R-:W-:Y:S02]  /*10ea0*/  FFMA.FTZ R83, R83, c[0x0][0x23c], -R130.reuse ;  /* 0x00008f0053537a23 */ /* 0x100fe40000010882 */
[--C-:B------:R-:W-:Y:S02]  /*10eb0*/  FFMA.FTZ R90, R90, c[0x0][0x23c], -R130.reuse ;  /* 0x00008f005a5a7a23 */ /* 0x100fe40000010882 */
[----:B------:R-:W-:Y:S01]  /*10ec0*/  FFMA.FTZ R87, R87, c[0x0][0x23c], -R130 ;  /* 0x00008f0057577a23 */ /* 0x000fe20000010882 */
[----:B------:R-:W-:Y:S01]  /*10ed0*/  HMMA.16816.F32.BF16 R24, R72, R60, R24 ;  /* 0x0000003c4818723c */ /* 0x000fe20000041818 */
[--C-:B------:R-:W-:Y:S01]  /*10ee0*/  FFMA.FTZ R95, R95, c[0x0][0x23c], -R179.reuse ;  /* 0x00008f005f5f7a23 */ /* 0x100fe200000108b3 */
[----:B------:R-:W5:Y:S01]  /*10ef0*/  MUFU.EX2 R143, R143 ;  /* 0x0000008f008f7308 */ /* 0x000f620000000800 */
[----:B------:R-:W-:-:S02]  /*10f00*/  FFMA.FTZ R92, R92, c[0x0][0x23c], -R179 ;  /* 0x00008f005c5c7a23 */ /* 0x000fc400000108b3 */
[--C-:B------:R-:W-:Y:S02]  /*10f10*/  FFMA.FTZ R99, R99, c[0x0][0x23c], -R179.reuse ;  /* 0x00008f0063637a23 */ /* 0x100fe400000108b3 */
[--C-:B------:R-:W-:Y:S01]  /*10f20*/  FFMA.FTZ R96, R96, c[0x0][0x23c], -R179.reuse ;  /* 0x00008f0060607a23 */ /* 0x100fe200000108b3 */
[C---:B------:R-:W-:Y:S01]  /*10f30*/  HMMA.16816.F32.BF16 R4, R72.reuse, R62, R4 ;  /* 0x0000003e4804723c */ /* 0x040fe20000041804 */
[----:B------:R-:W1:Y:S01]  /*10f40*/  LDSM.16.MT88.4 R60, [R234+0xb000] ;  /* 0x00b00000ea3c783b */ /* 0x000e620000004200 */
[----:B------:R-:W1:Y:S01]  /*10f50*/  MUFU.EX2 R145, R145 ;  /* 0x0000009100917308 */ /* 0x000e620000000800 */
[--C-:B------:R-:W-:Y:S02]  /*10f60*/  FFMA.FTZ R97, R97, c[0x0][0x23c], -R130.reuse ;  /* 0x00008f0061617a23 */ /* 0x100fe40000010882 */
[--C-:B------:R-:W-:Y:S02]  /*10f70*/  FFMA.FTZ R93, R93, c[0x0][0x23c], -R130.reuse ;  /* 0x00008f005d5d7a23 */ /* 0x100fe40000010882 */
[--C-:B------:R-:W-:Y:S01]  /*10f80*/  FFMA.FTZ R100, R100, c[0x0][0x23c], -R130.reuse ;  /* 0x00008f0064647a23 */ /* 0x100fe20000010882 */
[----:B--2---:R-:W-:Y:S01]  /*10f90*/  HMMA.16816.F32.BF16 R32, R72, R28, R32 ;  /* 0x0000001c4820723c */ /* 0x004fe20000041820 */
[----:B------:R-:W-:Y:S01]  /*10fa0*/  FFMA.FTZ R94, R94, c[0x0][0x23c], -R130 ;  /* 0x00008f005e5e7a23 */ /* 0x000fe20000010882 */
[----:B------:R-:W-:Y:S01]  /*10fb0*/  MUFU.EX2 R144, R144 ;  /* 0x0000009000907308 */ /* 0x000fe20000000800 */
[----:B------:R-:W-:-:S02]  /*10fc0*/  FFMA.FTZ R102, R102, c[0x0][0x23c], -R179 ;  /* 0x00008f0066667a23 */ /* 0x000fc400000108b3 */
[--C-:B------:R-:W-:Y:S02]  /*10fd0*/  FFMA.FTZ R84, R84, c[0x0][0x23c], -R179.reuse ;  /* 0x00008f0054547a23 */ /* 0x100fe400000108b3 */
[--C-:B------:R-:W-:Y:S01]  /*10fe0*/  FFMA.FTZ R105, R105, c[0x0][0x23c], -R179.reuse ;  /* 0x00008f0069697a23 */ /* 0x100fe200000108b3 */
[C---:B------:R-:W-:Y:S01]  /*10ff0*/  HMMA.16816.F32.BF16 R20, R72.reuse, R30, R20 ;  /* 0x0000001e4814723c */ /* 0x040fe20000041814 */
[----:B------:R-:W2:Y:S01]  /*11000*/  LDSM.16.MT88.4 R28, [R233+0xb000] ;  /* 0x00b00000e91c783b */ /* 0x000ea20000004200 */
        /* <DEDUP_REMOVED lines=14> */
[----:B------:R-:W-:Y:S02]  /*110f0*/  FFMA.FTZ R201, R66, c[0x0][0x23c], -R179 ;  /* 0x00008f0042c97a23 */ /* 0x000fe400000108b3 */
[----:B---3--:R-:W-:Y:S01]  /*11100*/  F2FP.BF16.PACK_AB R72, R136, R137 ;  /* 0x000000898848723e */ /* 0x008fe200000010ff */
[--C-:B------:R-:W-:Y:S01]  /*11110*/  FFMA.FTZ R111, R111, c[0x0][0x23c], -R130.reuse ;  /* 0x00008f006f6f7a23 */ /* 0x100fe20000010882 */
[----:B-1----:R-:W-:Y:S01]  /*11120*/  F2FP.BF16.PACK_AB R73, R141, R140 ;  /* 0x0000008c8d49723e */ /* 0x002fe200000010ff */
[----:B------:R-:W1:Y:S01]  /*11130*/  MUFU.EX2 R149, R149 ;  /* 0x0000009500957308 */ /* 0x000e620000000800 */
[----:B------:R-:W-:Y:S01]  /*11140*/  F2FP.BF16.PACK_AB R74, R139, R138 ;  /* 0x0000008a8b4a723e */ /* 0x000fe200000010ff */
[--C-:B------:R-:W-:Y:S01]  /*11150*/  FFMA.FTZ R202, R64, c[0x0][0x23c], -R130.reuse ;  /* 0x00008f0040ca7a23 */ /* 0x100fe20000010882 */
[----:B-----5:R-:W-:Y:S01]  /*11160*/  F2FP.BF16.PACK_AB R75, R143, R142 ;  /* 0x0000008e8f4b723e */ /* 0x020fe200000010ff */
[----:B------:R-:W-:-:S02]  /*11170*/  FFMA.FTZ R106, R106, c[0x0][0x23c], -R130 ;  /* 0x00008f006a6a7a23 */ /* 0x000fc40000010882 */
[----:B------:R-:W-:Y:S02]  /*11180*/  FFMA.FTZ R52, R52, c[0x0][0x23c], -R130 ;  /* 0x00008f0034347a23 */ /* 0x000fe40000010882 */
[----:B------:R-:W-:Y:S01]  /*11190*/  MUFU.EX2 R150, R150 ;  /* 0x0000009600967308 */ /* 0x000fe20000000800 */
[----:B------:R-:W-:Y:S01]  /*111a0*/  FFMA.FTZ R178, R252, R189, R178 ;  /* 0x000000bdfcb27223 */ /* 0x000fe200000100b2 */
[C---:B----4-:R-:W-:Y:S01]  /*111b0*/  HMMA.16816.F32.BF16 R12, R72.reuse, R44, R12 ;  /* 0x0000002c480c723c */ /* 0x050fe2000004180c */
[----:B------:R-:W-:Y:S02]  /*111c0*/  FFMA.FTZ R128, R251, R188, R128 ;  /* 0x000000bcfb807223 */ /* 0x000fe40000010080 */
[----:B------:R-:W-:Y:S02]  /*111d0*/  FADD.FTZ R178, R170, R178 ;  /* 0x000000b2aab27221 */ /* 0x000fe40000010000 */
[----:B------:R-:W-:Y:S01]  /*111e0*/  FADD.FTZ R128, R124, R128 ;  /* 0x000000807c807221 */ /* 0x000fe20000010000 */
[----:B------:R-:W3:Y:S01]  /*111f0*/  MUFU.EX2 R151, R151 ;  /* 0x0000009700977308 */ /* 0x000ee20000000800 */
[----:B------:R-:W-:Y:S01]  /*11200*/  FADD.FTZ R165, R165, R178 ;  /* 0x000000b2a5a57221 */ /* 0x000fe20000010000 */
[----:B------:R-:W-:Y:S01]  /*11210*/  HMMA.16816.F32.BF16 R16, R72, R46, R16 ;  /* 0x0000002e4810723c */ /* 0x000fe20000041810 */
[----:B------:R-:W4:Y:S01]  /*11220*/  LDSM.16.MT88.4 R44, [R237+0xb800] ;  /* 0x00b80000ed2c783b */ /* 0x000f220000004200 */
[----:B------:R-:W-:-:S02]  /*11230*/  FADD.FTZ R3, R3, R128 ;  /* 0x0000008003037221 */ /* 0x000fc40000010000 */
[--C-:B------:R-:W-:Y:S02]  /*11240*/  FFMA.FTZ R54, R54, c[0x0][0x23c], -R179.reuse ;  /* 0x00008f0036367a23 */ /* 0x100fe400000108b3 */
[----:B------:R-:W5:Y:S01]  /*11250*/  MUFU.EX2 R153, R153 ;  /* 0x0000009900997308 */ /* 0x000f620000000800 */
[----:B------:R-:W-:Y:S01]  /*11260*/  FFMA.FTZ R184, R184, c[0x0][0x23c], -R179 ;  /* 0x00008f00b8b87a23 */ /* 0x000fe200000108b3 */
[C---:B------:R-:W-:Y:S01]  /*11270*/  HMMA.16816.F32.BF16 R24, R72.reuse, R60, R24 ;  /* 0x0000003c4818723c */ /* 0x040fe20000041818 */
[----:B------:R-:W-:Y:S02]  /*11280*/  FADD.FTZ R165, R164, R165 ;  /* 0x000000a5a4a57221 */ /* 0x000fe40000010000 */
[----:B------:R-:W-:Y:S02]  /*11290*/  FADD.FTZ R3, R2, R3 ;  /* 0x0000000302037221 */ /* 0x000fe40000010000 */
[----:B------:R-:W-:Y:S01]  /*112a0*/  FADD.FTZ R0, R0, R165 ;  /* 0x000000a500007221 */ /* 0x000fe20000010000 */
[----:B------:R-:W-:Y:S01]  /*112b0*/  MUFU.EX2 R154, R154 ;  /* 0x0000009a009a7308 */ /* 0x000fe20000000800 */
[----:B------:R-:W-:Y:S01]  /*112c0*/  FADD.FTZ R132, R132, R3 ;  /* 0x0000000384847221 */ /* 0x000fe20000010000 */
[----:B------:R-:W-:Y:S01]  /*112d0*/  HMMA.16816.F32.BF16 R4, R72, R62, R4 ;  /* 0x0000003e4804723c */ /* 0x000fe20000041804 */
[----:B------:R-:W1:Y:S01]  /*112e0*/  LDSM.16.MT88.4 R60, [R234+0xb800] ;  /* 0x00b80000ea3c783b */ /* 0x000e620000004200 */
        /* <DEDUP_REMOVED lines=8> */
[----:B------:R-:W-:Y:S01]  /*11370*/  MUFU.EX2 R53, R53 ;  /* 0x0000003500357308 */ /* 0x000fe20000000800 */
[----:B------:R-:W-:Y:S01]  /*11380*/  FADD.FTZ R137, R137, R156 ;  /* 0x0000009c89897221 */ /* 0x000fe20000010000 */
[----:B------:R-:W-:Y:S01]  /*11390*/  HMMA.16816.F32.BF16 R20, R72, R30, R20 ;  /* 0x0000001e4814723c */ /* 0x000fe20000041814 */
[----:B------:R-:W2:Y:S01]  /*113a0*/  LDSM.16.MT88.4 R28, [R233+0xb800] ;  /* 0x00b80000e91c783b */ /* 0x000ea20000004200 */
[----:B------:R-:W-:-:S02]  /*113b0*/  FADD.FTZ R140, R140, R134 ;  /* 0x000000868c8c7221 */ /* 0x000fc40000010000 */
[----:B------:R-:W-:Y:S01]  /*113c0*/  FADD.FTZ R137, R136, R137 ;  /* 0x0000008988897221 */ /* 0x000fe20000010000 */
[----:B------:R-:W-:Y:S01]  /*113d0*/  LDSM.16.MT88.4 R132, [R234+0x11800] ;  /* 0x01180000ea84783b */ /* 0x000fe20000004200 */
[----:B------:R-:W1:Y:S01]  /*113e0*/  MUFU.EX2 R157, R157 ;  /* 0x0000009d009d7308 */ /* 0x000e620000000800 */
[----:B------:R-:W-:Y:S01]  /*113f0*/  FADD.FTZ R140, R141, R140 ;  /* 0x0000008c8d8c7221 */ /* 0x000fe20000010000 */
[C---:B------:R-:W-:Y:S01]  /*11400*/  HMMA.16816.F32.BF16 R68, R72.reuse, R76, R68 ;  /* 0x0000004c4844723c */ /* 0x040fe20000041844 */
        /* <DEDUP_REMOVED lines=10> */
[C---:B------:R-:W-:Y:S01]  /*114b0*/  F2FP.BF16.PACK_AB R72, R144.reuse, R145 ;  /* 0x000000919048723e */ /* 0x040fe200000010ff */
[----:B------:R-:W-:Y:S01]  /*114c0*/  FADD.FTZ R144, R144, R138 ;  /* 0x0000008a90907221 */ /* 0x000fe20000010000 */
[C---:B-1----:R-:W-:Y:S01]  /*114d0*/  F2FP.BF16.PACK_AB R73, R149.reuse, R148 ;  /* 0x000000949549723e */ /* 0x042fe200000010ff */
[----:B------:R-:W-:Y:S01]  /*114e0*/  FADD.FTZ R149, R149, R142 ;  /* 0x0000008e95957221 */ /* 0x000fe20000010000 */
[----:B------:R-:W-:Y:S01]  /*114f0*/  F2FP.BF16.PACK_AB R74, R147, R146 ;  /* 0x00000092934a723e */ /* 0x000fe200000010ff */
[----:B------:R-:W-:Y:S01]  /*11500*/  FADD.FTZ R144, R146, R144 ;  /* 0x0000009092907221 */ /* 0x000fe20000010000 */
[----:B---3--:R-:W-:Y:S01]  /*11510*/  F2FP.BF16.PACK_AB R75, R151, R150 ;  /* 0x00000096974b723e */ /* 0x008fe200000010ff */
[----:B------:R-:W1:Y:S01]  /*11520*/  MUFU.EX2 R55, R55 ;  /* 0x0000003700377308 */ /* 0x000e620000000800 */
[----:B------:R-:W-:-:S02]  /*11530*/  FADD.FTZ R149, R150, R149 ;  /* 0x0000009596957221 */ /* 0x000fc40000010000 */
[----:B------:R-:W-:Y:S02]  /*11540*/  FADD.FTZ R147, R147, R144 ;  /* 0x0000009093937221 */ /* 0x000fe40000010000 */
[----:B------:R-:W-:Y:S01]  /*11550*/  FADD.FTZ R151, R151, R149 ;  /* 0x0000009597977221 */ /* 0x000fe20000010000 */
[C---:B----4-:R-:W-:Y:S01]  /*11560*/  HMMA.16816.F32.BF16 R12, R72.reuse, R44, R12 ;  /* 0x0000002c480c723c */ /* 0x050fe2000004180c */
[----:B-----5:R-:W-:Y:S01]  /*11570*/  FADD.FTZ R147, R153, R147 ;  /* 0x0000009399937221 */ /* 0x020fe20000010000 */
[----:B------:R-:W3:Y:S01]  /*11580*/  MUFU.EX2 R161, R161 ;  /* 0x000000a100a17308 */ /* 0x000ee20000000800 */
[----:B------:R-:W-:Y:S02]  /*11590*/  FADD.FTZ R151, R157, R151 ;  /* 0x000000979d977221 */ /* 0x000fe40000010000 */
[--C-:B------:R-:W-:Y:S02]  /*115a0*/  FFMA.FTZ R109, R109, c[0x0][0x23c], -R130.reuse ;  /* 0x00008f006d6d7a23 */ /* 0x100fe40000010882 */
[--C-:B------:R-:W-:Y:S01]  /*115b0*/  FFMA.FTZ R3, R107, c[0x0][0x23c], -R130.reuse ;  /* 0x00008f006b037a23 */ /* 0x100fe20000010882 */
[----:B------:R-:W-:Y:S01]  /*115c0*/  HMMA.16816.F32.BF16 R16, R72, R46, R16 ;  /* 0x0000002e4810723c */ /* 0x000fe20000041810 */
[----:B------:R-:W4:Y:S01]  /*115d0*/  LDSM.16.MT88.4 R44, [R237+0xc000] ;  /* 0x00c00000ed2c783b */ /* 0x000f220000004200 */
[----:B------:R-:W-:Y:S01]  /*115e0*/  MUFU.EX2 R162, R162 ;  /* 0x000000a200a27308 */ /* 0x000fe20000000800 */
[----:B------:R-:W-:-:S02]  /*115f0*/  FFMA.FTZ R112, R112, c[0x0][0x23c], -R130 ;  /* 0x00008f0070707a23 */ /* 0x000fc40000010882 */
[--C-:B------:R-:W-:Y:S02]  /*11600*/  FFMA.FTZ R107, R115, c[0x0][0x23c], -R130.reuse ;  /* 0x00008f00736b7a23 */ /* 0x100fe40000010882 */
[--C-:B------:R-:W-:Y:S01]  /*11610*/  FFMA.FTZ R131, R131, c[0x0][0x23c], -R130.reuse ;  /* 0x00008f0083837a23 */ /* 0x100fe20000010882 */
[C---:B------:R-:W-:Y:S01]  /*11620*/  HMMA.16816.F32.BF16 R24, R72.reuse, R60, R24 ;  /* 0x0000003c4818723c */ /* 0x040fe20000041818 */
[--C-:B------:R-:W-:Y:S01]  /*11630*/  FFMA.FTZ R126, R126, c[0x0][0x23c], -R130.reuse ;  /* 0x00008f007e7e7a23 */ /* 0x100fe20000010882 */
[----:B------:R-:W-:Y:S01]  /*11640*/  MUFU.EX2 R163, R163 ;  /* 0x000000a300a37308 */ /* 0x000fe20000000800 */
[----:B------:R-:W-:Y:S02]  /*11650*/  FFMA.FTZ R252, R117, c[0x0][0x23c], -R179 ;  /* 0x00008f0075fc7a23 */ /* 0x000fe400000108b3 */
[----:B------:R-:W-:Y:S02]  /*11660*/  FFMA.FTZ R251, R119, c[0x0][0x23c], -R130 ;  /* 0x00008f0077fb7a23 */ /* 0x000fe40000010882 */
[----:B------:R-:W-:Y:S01]  /*11670*/  F2FP.BF16.PACK_AB R60, R154, R153 ;  /* 0x000000999a3c723e */ /* 0x000fe200000010ff */
[----:B------:R-:W-:Y:S01]  /*11680*/  HMMA.16816.F32.BF16 R4, R72, R62, R4 ;  /* 0x0000003e4804723c */ /* 0x000fe20000041804 */
[----:B--2---:R-:W-:Y:S01]  /*11690*/  F2FP.BF16.PACK_AB R61, R158, R157 ;  /* 0x0000009d9e3d723e */ /* 0x004fe200000010ff */
[----:B------:R-:W-:Y:S01]  /*116a0*/  MUFU.EX2 R190, R190 ;  /* 0x000000be00be7308 */ /* 0x000fe20000000800 */
[----:B------:R-:W-:-:S02]  /*116b0*/  FADD.FTZ R154, R154, R147 ;  /* 0x000000939a9a7221 */ /* 0x000fc40000010000 */
[----:B------:R-:W-:Y:S02]  /*116c0*/  FADD.FTZ R158, R158, R151 ;  /* 0x000000979e9e7221 */ /* 0x000fe40000010000 */
[----:B------:R-:W-:Y:S01]  /*116d0*/  F2FP.BF16.PACK_AB R62, R53, R155 ;  /* 0x0000009b353e723e */ /* 0x000fe200000010ff */
[C---:B------:R-:W-:Y:S01]  /*116e0*/  HMMA.16816.F32.BF16 R32, R72.reuse, R28, R32 ;  /* 0x0000001c4820723c */ /* 0x040fe20000041820 */
[----:B-1----:R-:W-:Y:S01]  /*116f0*/  F2FP.BF16.PACK_AB R63, R55, R159 ;  /* 0x0000009f373f723e */ /* 0x002fe200000010ff */
[----:B------:R-:W-:Y:S01]  /*11700*/  MUFU.EX2 R191, R191 ;  /* 0x000000bf00bf7308 */ /* 0x000fe20000000800 */
[----:B------:R-:W-:Y:S01]  /*11710*/  FADD.FTZ R158, R159, R158 ;  /* 0x0000009e9f9e7221 */ /* 0x000fe20000010000 */
[----:B------:R-:W-:Y:S03]  /*11720*/  LDSM.16.MT88.4 R148, [R233+0x11800] ;  /* 0x01180000e994783b */ /* 0x000fe60000004200 */
[----:B------:R-:W-:Y:S01]  /*11730*/  FADD.FTZ R55, R55, R158 ;  /* 0x0000009e37377221 */ /* 0x000fe20000010000 */
[----:B------:R-:W-:Y:S01]  /*11740*/  HMMA.16816.F32.BF16 R20, R72, R30, R20 ;  /* 0x0000001e4814723c */ /* 0x000fe20000041814 */
[----:B------:R-:W1:Y:S01]  /*11750*/  LDSM.16.MT88.4 R28, [R233+0xc000] ;  /* 0x00c00000e91c783b */ /* 0x000e620000004200 */
[----:B------:R-:W-:Y:S01]  /*11760*/  MUFU.EX2 R192, R192 ;  /* 0x000000c000c07308 */ /* 0x000fe20000000800 */
[----:B---3--:R-:W-:-:S02]  /*11770*/  FADD.FTZ R55, R161, R55 ;  /* 0x00000037a1377221 */ /* 0x008fc40000010000 */
[----:B------:R-:W-:Y:S03]  /*11780*/  LDSM.16.MT88.4 R156, [R237+0x11800] ;  /* 0x01180000ed9c783b */ /* 0x000fe60000004200 */
[C---:B------:R-:W-:Y:S02]  /*11790*/  HMMA.16816.F32.BF16 R68, R72.reuse, R76, R68 ;  /* 0x0000004c4844723c */ /* 0x040fe40000041844 */
[----:B------:R-:W-:Y:S05]  /*117a0*/  MUFU.EX2 R194, R194 ;  /* 0x000000c200c27308 */ /* 0x000fea0000000800 */
[--C-:B------:R-:W-:Y:S01]  /*117b0*/  FFMA.FTZ R76, R207, c[0x0][0x23c], -R179.reuse ;  /* 0x00008f00cf4c7a23 */ /* 0x100fe200000108b3 */
[----:B------:R-:W-:Y:S01]  /*117c0*/  HMMA.16816.F32.BF16 R8, R72, R78, R8 ;  /* 0x0000004e4808723c */ /* 0x000fe20000041808 */
[----:B------:R-:W2:Y:S01]  /*117d0*/  LDSM.16.MT88.4 R72, [R232+0xc000] ;  /* 0x00c00000e848783b */ /* 0x000ea20000004200 */
[--C-:B------:R-:W-:Y:S01]  /*117e0*/  FFMA.FTZ R77, R49, c[0x0][0x23c], -R179.reuse ;  /* 0x00008f00314d7a23 */ /* 0x100fe200000108b3 */
[----:B------:R-:W-:Y:S04]  /*117f0*/  MUFU.EX2 R196, R196 ;  /* 0x000000c400c47308 */ /* 0x000fe80000000800 */
[--C-:B------:R-:W-:Y:S01]  /*11800*/  FFMA.FTZ R78, R204, c[0x0][0x23c], -R179.reuse ;  /* 0x00008f00cc4e7a23 */ /* 0x100fe200000108b3 */
[----:B------:R-:W-:Y:S01]  /*11810*/  HMMA.16816.F32.BF16 R24, R60, R56, R24 ;  /* 0x000000383c18723c */ /* 0x000fe20000041818 */
[----:B------:R-:W-:-:S02]  /*11820*/  FFMA.FTZ R79, R65, c[0x0][0x23c], -R179 ;  /* 0x00008f00414f7a23 */ /* 0x000fc400000108b3 */
[----:B------:R-:W-:Y:S01]  /*11830*/  MUFU.EX2 R76, R76 ;  /* 0x0000004c004c7308 */ /* 0x000fe20000000800 */
[----:B------:R-:W-:Y:S04]  /*11840*/  LDSM.16.MT88.4 R64, [R232+0xf000] ;  /* 0x00f00000e840783b */ /* 0x000fe80000004200 */
[C---:B------:R-:W-:Y:S01]  /*11850*/  HMMA.16816.F32.BF16 R4, R60.reuse, R58, R4 ;  /* 0x0000003a3c04723c */ /* 0x040fe20000041804 */
[----:B------:R-:W3:Y:S02]  /*11860*/  LDSM.16.MT88.4 R56, [R234+0xc800] ;  /* 0x00c80000ea38783b */ /* 0x000ee40000004200 */
[----:B------:R-:W5:Y:S05]  /*11870*/  MUFU.EX2 R77, R77 ;  /* 0x0000004d004d7308 */ /* 0x000f6a0000000800 */
[C---:B----4-:R-:W-:Y:S03]  /*11880*/  HMMA.16816.F32.BF16 R12, R60.reuse, R44, R12 ;  /* 0x0000002c3c0c723c */ /* 0x050fe6000004180c */
[----:B------:R-:W-:Y:S05]  /*11890*/  MUFU.EX2 R78, R78 ;  /* 0x0000004e004e7308 */ /* 0x000fea0000000800 */
[C---:B------:R-:W-:Y:S01]  /*118a0*/  HMMA.16816.F32.BF16 R16, R60.reuse, R46, R16 ;  /* 0x0000002e3c10723c */ /* 0x040fe20000041810 */
[----:B------:R-:W4:Y:S02]  /*118b0*/  LDSM.16.MT88.4 R44, [R237+0xc800] ;  /* 0x00c80000ed2c783b */ /* 0x000f240000004200 */
[----:B------:R-:W2:Y:S05]  /*118c0*/  MUFU.EX2 R79, R79 ;  /* 0x0000004f004f7308 */ /* 0x000eaa0000000800 */
[C---:B-1----:R-:W-:Y:S03]  /*118d0*/  HMMA.16816.F32.BF16 R32, R60.reuse, R28, R32 ;  /* 0x0000001c3c20723c */ /* 0x042fe60000041820 */
[----:B------:R-:W1:Y:S05]  /*118e0*/  MUFU.EX2 R193, R193 ;  /* 0x000000c100c17308 */ /* 0x000e6a0000000800 */
[C---:B------:R-:W-:Y:S01]  /*118f0*/  HMMA.16816.F32.BF16 R20, R60.reuse, R30, R20 ;  /* 0x0000001e3c14723c */ /* 0x040fe20000041814 */
[----:B------:R-:W4:Y:S02]  /*11900*/  LDSM.16.MT88.4 R28, [R233+0xc800] ;  /* 0x00c80000e91c783b */ /* 0x000f240000004200 */
[----:B------:R-:W1:Y:S05]  /*11910*/  MUFU.EX2 R197, R197 ;  /* 0x000000c500c57308 */ /* 0x000e6a0000000800 */
[C---:B--2---:R-:W-:Y:S03]  /*11920*/  HMMA.16816.F32.BF16 R68, R60.reuse, R72, R68 ;  /* 0x000000483c44723c */ /* 0x044fe60000041844 */
[----:B------:R-:W-:Y:S05]  /*11930*/  MUFU.EX2 R195, R195 ;  /* 0x000000c300c37308 */ /* 0x000fea0000000800 */
[----:B------:R-:W-:Y:S01]  /*11940*/  HMMA.16816.F32.BF16 R8, R60, R74, R8 ;  /* 0x0000004a3c08723c */ /* 0x000fe20000041808 */
[----:B------:R-:W2:Y:S02]  /*11950*/  LDSM.16.MT88.4 R72, [R232+0xc800] ;  /* 0x00c80000e848783b */ /* 0x000ea40000004200 */
[----:B------:R-:W1:Y:S04]  /*11960*/  MUFU.EX2 R198, R198 ;  /* 0x000000c600c67308 */ /* 0x000e680000000800 */
[----:B-----5:R-:W-:-:S02]  /*11970*/  F2FP.BF16.PACK_AB R60, R77, R76 ;  /* 0x0000004c4d3c723e */ /* 0x020fc400000010ff */
[C---:B------:R-:W-:Y:S01]  /*11980*/  F2FP.BF16.PACK_AB R61, R162.reuse, R161 ;  /* 0x000000a1a23d723e */ /* 0x040fe200000010ff */
[----:B------:R-:W-:Y:S01]  /*11990*/  FADD.FTZ R162, R162, R55 ;  /* 0x00000037a2a27221 */ /* 0x000fe20000010000 */
[----:B------:R-:W-:Y:S01]  /*119a0*/  F2FP.BF16.PACK_AB R62, R79, R78 ;  /* 0x0000004e4f3e723e */ /* 0x000fe200000010ff */
[----:B------:R-:W-:Y:S01]  /*119b0*/  MUFU.EX2 R199, R199 ;  /* 0x000000c700c77308 */ /* 0x000fe20000000800 */
[----:B------:R-:W-:Y:S01]  /*119c0*/  F2FP.BF16.PACK_AB R63, R190, R163 ;  /* 0x000000a3be3f723e */ /* 0x000fe200000010ff */
[----:B------:R-:W-:-:S04]  /*119d0*/  FADD.FTZ R162, R163, R162 ;  /* 0x000000a2a3a27221 */ /* 0x000fc80000010000 */
[----:B------:R-:W-:Y:S02]  /*119e0*/  FADD.FTZ R190, R190, R162 ;  /* 0x000000a2bebe7221 */ /* 0x000fe40000010000 */
[----:B---3--:R-:W-:Y:S01]  /*119f0*/  HMMA.16816.F32.BF16 R24, R60, R56, R24 ;  /* 0x000000383c18723c */ /* 0x008fe20000041818 */
[----:B------:R-:W-:Y:S01]  /*11a00*/  MUFU.EX2 R81, R81 ;  /* 0x0000005100517308 */ /* 0x000fe20000000800 */
[----:B-1----:R-:W-:-:S06]  /*11a10*/  FADD.FTZ R190, R193, R190 ;  /* 0x000000bec1be7221 */ /* 0x002fcc0000010000 */
        /* <DEDUP_REMOVED lines=13> */
[C---:B--2---:R-:W-:Y:S02]  /*11af0*/  HMMA.16816.F32.BF16 R68, R60.reuse, R72, R68 ;  /* 0x000000483c44723c */ /* 0x044fe40000041844 */
[----:B------:R-:W2:Y:S06]  /*11b00*/  MUFU.EX2 R87, R87 ;  /* 0x0000005700577308 */ /* 0x000eac0000000800 */
[----:B------:R-:W-:Y:S01]  /*11b10*/  HMMA.16816.F32.BF16 R8, R60, R74, R8 ;  /* 0x0000004a3c08723c */ /* 0x000fe20000041808 */
[----:B------:R-:W2:Y:S01]  /*11b20*/  LDSM.16.MT88.4 R72, [R232+0xd000] ;  /* 0x00d00000e848783b */ /* 0x000ea20000004200 */
[----:B------:R-:W-:Y:S05]  /*11b30*/  MUFU.EX2 R95, R95 ;  /* 0x0000005f005f7308 */ /* 0x000fea0000000800 */
[----:B------:R-:W-:-:S02]  /*11b40*/  F2FP.BF16.PACK_AB R60, R192, R191 ;  /* 0x000000bfc03c723e */ /* 0x000fc400000010ff */
[C---:B------:R-:W-:Y:S01]  /*11b50*/  F2FP.BF16.PACK_AB R61, R197.reuse, R193 ;  /* 0x000000c1c53d723e */ /* 0x040fe200000010ff */
[----:B------:R-:W-:Y:S01]  /*11b60*/  MUFU.EX2 R92, R92 ;  /* 0x0000005c005c7308 */ /* 0x000fe20000000800 */
[----:B------:R-:W-:Y:S01]  /*11b70*/  F2FP.BF16.PACK_AB R62, R196, R194 ;  /* 0x000000c2c43e723e */ /* 0x000fe200000010ff */
[----:B------:R-:W-:Y:S01]  /*11b80*/  FADD.FTZ R197, R197, R190 ;  /* 0x000000bec5c57221 */ /* 0x000fe20000010000 */
[----:B------:R-:W-:-:S03]  /*11b90*/  F2FP.BF16.PACK_AB R63, R198, R195 ;  /* 0x000000c3c63f723e */ /* 0x000fc600000010ff */
[----:B------:R-:W-:Y:S02]  /*11ba0*/  FADD.FTZ R197, R195, R197 ;  /* 0x000000c5c3c57221 */ /* 0x000fe40000010000 */
[----:B------:R-:W-:Y:S02]  /*11bb0*/  MUFU.EX2 R99, R99 ;  /* 0x0000006300637308 */ /* 0x000fe40000000800 */
[----:B-1----:R-:W-:Y:S01]  /*11bc0*/  HMMA.16816.F32.BF16 R24, R60, R56, R24 ;  /* 0x000000383c18723c */ /* 0x002fe20000041818 */
[----:B------:R-:W-:-:S04]  /*11bd0*/  FADD.FTZ R198, R198, R197 ;  /* 0x000000c5c6c67221 */ /* 0x000fc80000010000 */
[----:B----4-:R-:W-:Y:S01]  /*11be0*/  FADD.FTZ R198, R200, R198 ;  /* 0x000000c6c8c67221 */ /* 0x010fe20000010000 */
[----:B------:R-:W-:Y:S02]  /*11bf0*/  MUFU.EX2 R96, R96 ;  /* 0x0000006000607308 */ /* 0x000fe40000000800 */
[C---:B------:R-:W-:Y:S01]  /*11c00*/  HMMA.16816.F32.BF16 R4, R60.reuse, R58, R4 ;  /* 0x0000003a3c04723c */ /* 0x040fe20000041804 */
[----:B------:R-:W1:Y:S05]  /*11c10*/  LDSM.16.MT88.4 R56, [R234+0xd800] ;  /* 0x00d80000ea38783b */ /* 0x000e6a0000004200 */
[----:B------:R-:W4:Y:S02]  /*11c20*/  MUFU.EX2 R97, R97 ;  /* 0x0000006100617308 */ /* 0x000f240000000800 */
[C---:B---3--:R-:W-:Y:S06]  /*11c30*/  HMMA.16816.F32.BF16 R12, R60.reuse, R44, R12 ;  /* 0x0000002c3c0c723c */ /* 0x048fec000004180c */
[----:B------:R-:W3:Y:S02]  /*11c40*/  MUFU.EX2 R93, R93 ;  /* 0x0000005d005d7308 */ /* 0x000ee40000000800 */
[C---:B------:R-:W-:Y:S01]  /*11c50*/  HMMA.16816.F32.BF16 R16, R60.reuse, R46, R16 ;  /* 0x0000002e3c10723c */ /* 0x040fe20000041810 */
[----:B------:R-:W1:Y:S05]  /*11c60*/  LDSM.16.MT88.4 R44, [R237+0xd800] ;  /* 0x00d80000ed2c783b */ /* 0x000e6a0000004200 */
[----:B------:R-:W-:Y:S02]  /*11c70*/  MUFU.EX2 R100, R100 ;  /* 0x0000006400647308 */ /* 0x000fe40000000800 */
[C---:B------:R-:W-:Y:S06]  /*11c80*/  HMMA.16816.F32.BF16 R32, R60.reuse, R28, R32 ;  /* 0x0000001c3c20723c */ /* 0x040fec0000041820 */
[----:B------:R-:W1:Y:S02]  /*11c90*/  MUFU.EX2 R94, R94 ;  /* 0x0000005e005e7308 */ /* 0x000e640000000800 */
[C---:B------:R-:W-:Y:S01]  /*11ca0*/  HMMA.16816.F32.BF16 R20, R60.reuse, R30, R20 ;  /* 0x0000001e3c14723c */ /* 0x040fe20000041814 */
[----:B------:R-:W3:Y:S05]  /*11cb0*/  LDSM.16.MT88.4 R28, [R233+0xd800] ;  /* 0x00d80000e91c783b */ /* 0x000eea0000004200 */
[----:B------:R-:W-:Y:S02]  /*11cc0*/  MUFU.EX2 R102, R102 ;  /* 0x0000006600667308 */ /* 0x000fe40000000800 */
[C---:B--2---:R-:W-:Y:S06]  /*11cd0*/  HMMA.16816.F32.BF16 R68, R60.reuse, R72, R68 ;  /* 0x000000483c44723c */ /* 0x044fec0000041844 */
[----:B------:R-:W-:Y:S02]  /*11ce0*/  MUFU.EX2 R84, R84 ;  /* 0x0000005400547308 */ /* 0x000fe40000000800 */
[----:B------:R-:W-:Y:S01]  /*11cf0*/  HMMA.16816.F32.BF16 R8, R60, R74, R8 ;  /* 0x0000004a3c08723c */ /* 0x000fe20000041808 */
[----:B------:R-:W2:Y:S05]  /*11d00*/  LDSM.16.MT88.4 R72, [R232+0xd800] ;  /* 0x00d80000e848783b */ /* 0x000eaa0000004200 */
[----:B------:R-:W-:Y:S01]  /*11d10*/  MUFU.EX2 R105, R105 ;  /* 0x0000006900697308 */ /* 0x000fe20000000800 */
[----:B------:R-:W-:-:S02]  /*11d20*/  F2FP.BF16.PACK_AB R60, R81, R199 ;  /* 0x000000c7513c723e */ /* 0x000fc400000010ff */
[C---:B-----5:R-:W-:Y:S01]  /*11d30*/  F2FP.BF16.PACK_AB R61, R83.reuse, R200 ;  /* 0x000000c8533d723e */ /* 0x060fe200000010ff */
[----:B------:R-:W-:Y:S01]  /*11d40*/  FADD.FTZ R83, R83, R198 ;  /* 0x000000c653537221 */ /* 0x000fe20000010000 */
[----:B------:R-:W-:Y:S02]  /*11d50*/  F2FP.BF16.PACK_AB R62, R85, R89 ;  /* 0x00000059553e723e */ /* 0x000fe400000010ff */
[----:B------:R-:W-:Y:S01]  /*11d60*/  F2FP.BF16.PACK_AB R63, R87, R90 ;  /* 0x0000005a573f723e */ /* 0x000fe200000010ff */
[----:B------:R-:W-:Y:S01]  /*11d70*/  MUFU.EX2 R82, R82 ;  /* 0x0000005200527308 */ /* 0x000fe20000000800 */
[----:B------:R-:W-:-:S04]  /*11d80*/  FADD.FTZ R83, R90, R83 ;  /* 0x000000535a537221 */ /* 0x000fc80000010000 */
[----:B------:R-:W-:Y:S01]  /*11d90*/  FADD.FTZ R87, R87, R83 ;  /* 0x0000005357577221 */ /* 0x000fe20000010000 */
[----:B-1----:R-:W-:Y:S02]  /*11da0*/  HMMA.16816.F32.BF16 R24, R60, R56, R24 ;  /* 0x000000383c18723c */ /* 0x002fe40000041818 */
[----:B------:R-:W1:Y:S01]  /*11db0*/  MUFU.EX2 R103, R103 ;  /* 0x0000006700677308 */ /* 0x000e620000000800 */
[----:B----4-:R-:W-:-:S05]  /*11dc0*/  FADD.FTZ R87, R97, R87 ;  /* 0x0000005761577221 */ /* 0x010fca0000010000 */
[C---:B------:R-:W-:Y:S01]  /*11dd0*/  HMMA.16816.F32.BF16 R4, R60.reuse, R58, R4 ;  /* 0x0000003a3c04723c */ /* 0x040fe20000041804 */
[----:B------:R-:W4:Y:S01]  /*11de0*/  LDSM.16.MT88.4 R56, [R234+0xe000] ;  /* 0x00e00000ea38783b */ /* 0x000f220000004200 */
[----:B------:R-:W5:Y:S06]  /*11df0*/  MUFU.EX2 R80, R80 ;  /* 0x0000005000507308 */ /* 0x000f6c0000000800 */
[C---:B------:R-:W-:Y:S02]  /*11e00*/  HMMA.16816.F32.BF16 R12, R60.reuse, R44, R12 ;  /* 0x0000002c3c0c723c */ /* 0x040fe4000004180c */
[----:B------:R-:W-:Y:S06]  /*11e10*/  MUFU.EX2 R108, R108 ;  /* 0x0000006c006c7308 */ /* 0x000fec0000000800 */
[C---:B------:R-:W-:Y:S01]  /*11e20*/  HMMA.16816.F32.BF16 R16, R60.reuse, R46, R16 ;  /* 0x0000002e3c10723c */ /* 0x040fe20000041810 */
[----:B------:R-:W1:Y:S01]  /*11e30*/  LDSM.16.MT88.4 R44, [R237+0xe000] ;  /* 0x00e00000ed2c783b */ /* 0x000e620000004200 */
[----:B------:R-:W1:Y:S06]  /*11e40*/  MUFU.EX2 R86, R86 ;  /* 0x0000005600567308 */ /* 0x000e6c0000000800 */
[C---:B---3--:R-:W-:Y:S02]  /*11e50*/  HMMA.16816.F32.BF16 R32, R60.reuse, R28, R32 ;  /* 0x0000001c3c20723c */ /* 0x048fe40000041820 */
[----:B------:R-:W-:Y:S06]  /*11e60*/  MUFU.EX2 R110, R110 ;  /* 0x0000006e006e7308 */ /* 0x000fec0000000800 */
[C---:B------:R-:W-:Y:S01]  /*11e70*/  HMMA.16816.F32.BF16 R20, R60.reuse, R30, R20 ;  /* 0x0000001e3c14723c */ /* 0x040fe20000041814 */
[----:B------:R-:W3:Y:S01]  /*11e80*/  LDSM.16.MT88.4 R28, [R233+0xe000] ;  /* 0x00e00000e91c783b */ /* 0x000ee20000004200 */
[----:B------:R-:W-:Y:S06]  /*11e90*/  MUFU.EX2 R88, R88 ;  /* 0x0000005800587308 */ /* 0x000fec0000000800 */
[C---:B--2---:R-:W-:Y:S02]  /*11ea0*/  HMMA.16816.F32.BF16 R68, R60.reuse, R72, R68 ;  /* 0x000000483c44723c */ /* 0x044fe40000041844 */
[----:B------:R-:W-:Y:S06]  /*11eb0*/  MUFU.EX2 R173, R173 ;  /* 0x000000ad00ad7308 */ /* 0x000fec0000000800 */
        /* <DEDUP_REMOVED lines=11> */
[----:B----4-:R-:W-:Y:S01]  /*11f70*/  HMMA.16816.F32.BF16 R24, R60, R56, R24 ;  /* 0x000000383c18723c */ /* 0x010fe20000041818 */
[----:B------:R-:W-:-:S04]  /*11f80*/  FADD.FTZ R94, R94, R93 ;  /* 0x0000005d5e5e7221 */ /* 0x000fc80000010000 */
[----:B-1----:R-:W-:Y:S01]  /*11f90*/  FADD.FTZ R94, R103, R94 ;  /* 0x0000005e675e7221 */ /* 0x002fe20000010000 */
[----:B------:R-:W-:Y:S02]  /*11fa0*/  MUFU.EX2 R106, R106 ;  /* 0x0000006a006a7308 */ /* 0x000fe40000000800 */
[----:B------:R-:W-:Y:S01]  /*11fb0*/  HMMA.16816.F32.BF16 R4, R60, R58, R4 ;  /* 0x0000003a3c04723c */ /* 0x000fe20000041804 */
[----:B------:R-:W1:Y:S01]  /*11fc0*/  LDSM.16.MT88.4 R56, [R234+0xe800] ;  /* 0x00e80000ea38783b */ /* 0x000e620000004200 */
[----:B-----5:R-:W-:-:S04]  /*11fd0*/  FADD.FTZ R94, R80, R94 ;  /* 0x0000005e505e7221 */ /* 0x020fc80000010000 */
[----:B------:R-:W-:Y:S02]  /*11fe0*/  MUFU.EX2 R52, R52 ;  /* 0x0000003400347308 */ /* 0x000fe40000000800 */
[C---:B------:R-:W-:Y:S06]  /*11ff0*/  HMMA.16816.F32.BF16 R12, R60.reuse, R44, R12 ;  /* 0x0000002c3c0c723c */ /* 0x040fec000004180c */
[----:B------:R-:W-:Y:S02]  /*12000*/  MUFU.EX2 R54, R54 ;  /* 0x0000003600367308 */ /* 0x000fe40000000800 */
[C---:B------:R-:W-:Y:S01]  /*12010*/  HMMA.16816.F32.BF16 R16, R60.reuse, R46, R16 ;  /* 0x0000002e3c10723c */ /* 0x040fe20000041810 */
[----:B------:R-:W4:Y:S05]  /*12020*/  LDSM.16.MT88.4 R44, [R237+0xe800] ;  /* 0x00e80000ed2c783b */ /* 0x000f2a0000004200 */
[----:B------:R5:W-:Y:S02]  /*12030*/  MUFU.EX2 R2, R109 ;  /* 0x0000006d00027308 */ /* 0x000be40000000800 */
[C---:B---3--:R-:W-:Y:S06]  /*12040*/  HMMA.16816.F32.BF16 R32, R60.reuse, R28, R32 ;  /* 0x0000001c3c20723c */ /* 0x048fec0000041820 */
[----:B------:R-:W-:Y:S02]  /*12050*/  MUFU.EX2 R0, R112 ;  /* 0x0000007000007308 */ /* 0x000fe40000000800 */
[----:B------:R-:W-:Y:S01]  /*12060*/  HMMA.16816.F32.BF16 R20, R60, R30, R20 ;  /* 0x0000001e3c14723c */ /* 0x000fe20000041814 */
[----:B------:R-:W3:Y:S01]  /*12070*/  LDSM.16.MT88.4 R28, [R233+0xe800] ;  /* 0x00e80000e91c783b */ /* 0x000ee20000004200 */
[----:B-----5:R-:W-:-:S04]  /*12080*/  FADD.FTZ R109, R155, R154 ;  /* 0x0000009a9b6d7221 */ /* 0x020fc80000010000 */
[----:B------:R-:W-:Y:S02]  /*12090*/  MUFU.EX2 R3, R3 ;  /* 0x0000000300037308 */ /* 0x000fe40000000800 */
[----:B--2---:R-:W-:Y:S01]  /*120a0*/  HMMA.16816.F32.BF16 R68, R60, R72, R68 ;  /* 0x000000483c44723c */ /* 0x004fe20000041844 */
[----:B------:R-:W-:-:S04]  /*120b0*/  FADD.FTZ R109, R53, R109 ;  /* 0x0000006d356d7221 */ /* 0x000fc80000010000 */
[----:B------:R-:W-:Y:S01]  /*120c0*/  FADD.FTZ R109, R76, R109 ;  /* 0x0000006d4c6d7221 */ /* 0x000fe20000010000 */
[----:B------:R-:W-:Y:S02]  /*120d0*/  MUFU.EX2 R107, R107 ;  /* 0x0000006b006b7308 */ /* 0x000fe40000000800 */
[----:B------:R-:W-:Y:S01]  /*120e0*/  HMMA.16816.F32.BF16 R8, R60, R74, R8 ;  /* 0x0000004a3c08723c */ /* 0x000fe20000041808 */
[----:B------:R-:W2:Y:S01]  /*120f0*/  LDSM.16.MT88.4 R72, [R232+0xe800] ;  /* 0x00e80000e848783b */ /* 0x000ea20000004200 */
[----:B------:R-:W-:Y:S02]  /*12100*/  FADD.FTZ R77, R77, R109 ;  /* 0x0000006d4d4d7221 */ /* 0x000fe40000010000 */
[----:B------:R-:W-:Y:S02]  /*12110*/  FFMA.FTZ R76, R127, c[0x0][0x23c], -R130 ;  /* 0x00008f007f4c7a23 */ /* 0x000fe40000010882 */
[----:B------:R-:W-:Y:S01]  /*12120*/  FADD.FTZ R77, R78, R77 ;  /* 0x0000004d4e4d7221 */ /* 0x000fe20000010000 */
[----:B------:R-:W-:Y:S01]  /*12130*/  F2FP.BF16.PACK_AB R60, R84, R102 ;  /* 0x00000066543c723e */ /* 0x000fe200000010ff */
[----:B------:R-:W-:Y:S01]  /*12140*/  MUFU.EX2 R53, R131 ;  /* 0x0000008300357308 */ /* 0x000fe20000000800 */
[----:B------:R-:W-:Y:S01]  /*12150*/  F2FP.BF16.PACK_AB R61, R80, R103 ;  /* 0x00000067503d723e */ /* 0x000fe200000010ff */
[----:B------:R-:W-:Y:S01]  /*12160*/  FADD.FTZ R79, R79, R77 ;  /* 0x0000004d4f4f7221 */ /* 0x000fe20000010000 */
[----:B------:R-:W-:Y:S01]  /*12170*/  F2FP.BF16.PACK_AB R62, R82, R105 ;  /* 0x00000069523e723e */ /* 0x000fe200000010ff */
[----:B------:R-:W-:Y:S01]  /*12180*/  FFMA.FTZ R77, R120, c[0x0][0x23c], -R179 ;  /* 0x00008f00784d7a23 */ /* 0x000fe200000108b3 */
[----:B------:R-:W-:Y:S01]  /*12190*/  F2FP.BF16.PACK_AB R63, R86, R108 ;  /* 0x0000006c563f723e */ /* 0x000fe200000010ff */
[----:B------:R-:W-:-:S02]  /*121a0*/  FADD.FTZ R79, R191, R79 ;  /* 0x0000004fbf4f7221 */ /* 0x000fc40000010000 */
[----:B------:R-:W-:Y:S01]  /*121b0*/  MUFU.EX2 R55, R126 ;  /* 0x0000007e00377308 */ /* 0x000fe20000000800 */
[----:B------:R-:W-:Y:S02]  /*121c0*/  FADD.FTZ R108, R108, R94 ;  /* 0x0000005e6c6c7221 */ /* 0x000fe40000010000 */
[----:B------:R-:W-:Y:S01]  /*121d0*/  FADD.FTZ R192, R192, R79 ;  /* 0x0000004fc0c07221 */ /* 0x000fe20000010000 */
[C---:B-1----:R-:W-:Y:S01]  /*121e0*/  HMMA.16816.F32.BF16 R24, R60.reuse, R56, R24 ;  /* 0x000000383c18723c */ /* 0x042fe20000041818 */
[----:B------:R-:W-:Y:S02]  /*121f0*/  FADD.FTZ R108, R86, R108 ;  /* 0x0000006c566c7221 */ /* 0x000fe40000010000 */
[----:B------:R-:W-:Y:S01]  /*12200*/  FADD.FTZ R192, R194, R192 ;  /* 0x000000c0c2c07221 */ /* 0x000fe20000010000 */
[----:B------:R-:W-:Y:S01]  /*12210*/  MUFU.EX2 R76, R76 ;  /* 0x0000004c004c7308 */ /* 0x000fe20000000800 */
[--C-:B------:R-:W-:Y:S02]  /*12220*/  FFMA.FTZ R78, R113, c[0x0][0x23c], -R179.reuse ;  /* 0x00008f00714e7a23 */ /* 0x100fe400000108b3 */
[----:B------:R-:W-:Y:S01]  /*12230*/  FADD.FTZ R196, R196, R192 ;  /* 0x000000c0c4c47221 */ /* 0x000fe20000010000 */
[----:B------:R-:W-:Y:S01]  /*12240*/  HMMA.16816.F32.BF16 R4, R60, R58, R4 ;  /* 0x0000003a3c04723c */ /* 0x000fe20000041804 */
[----:B------:R-:W1:Y:S01]  /*12250*/  LDSM.16.MT88.4 R56, [R234+0xf000] ;  /* 0x00f00000ea38783b */ /* 0x000e620000004200 */
[----:B------:R-:W-:-:S02]  /*12260*/  FFMA.FTZ R79, R116, c[0x0][0x23c], -R179 ;  /* 0x00008f00744f7a23 */ /* 0x000fc400000108b3 */
[----:B------:R-:W-:Y:S01]  /*12270*/  FADD.FTZ R196, R199, R196 ;  /* 0x000000c4c7c47221 */ /* 0x000fe20000010000 */
[----:B------:R-:W-:Y:S03]  /*12280*/  MUFU.EX2 R77, R77 ;  /* 0x0000004d004d7308 */ /* 0x000fe60000000800 */
[----:B----4-:R-:W-:Y:S01]  /*12290*/  HMMA.16816.F32.BF16 R12, R60, R44, R12 ;  /* 0x0000002c3c0c723c */ /* 0x010fe2000004180c */
[----:B------:R-:W-:-:S04]  /*122a0*/  FADD.FTZ R81, R81, R196 ;  /* 0x000000c451517221 */ /* 0x000fc80000010000 */
[----:B------:R-:W-:Y:S01]  /*122b0*/  FADD.FTZ R81, R89, R81 ;  /* 0x0000005159517221 */ /* 0x000fe20000010000 */
[----:B------:R-:W4:Y:S02]  /*122c0*/  MUFU.EX2 R78, R78 ;  /* 0x0000004e004e7308 */ /* 0x000f240000000800 */
[----:B------:R-:W-:Y:S01]  /*122d0*/  HMMA.16816.F32.BF16 R16, R60, R46, R16 ;  /* 0x0000002e3c10723c */ /* 0x000fe20000041810 */
[----:B------:R-:W5:Y:S01]  /*122e0*/  LDSM.16.MT88.4 R44, [R237+0xf000] ;  /* 0x00f00000ed2c783b */ /* 0x000f620000004200 */
[----:B------:R-:W-:-:S04]  /*122f0*/  FADD.FTZ R85, R85, R81 ;  /* 0x0000005155557221 */ /* 0x000fc80000010000 */
[----:B------:R-:W-:Y:S01]  /*12300*/  FADD.FTZ R95, R95, R85 ;  /* 0x000000555f5f7221 */ /* 0x000fe20000010000 */
[----:B------:R-:W-:Y:S01]  /*12310*/  MUFU.EX2 R79, R79 ;  /* 0x0000004f004f7308 */ /* 0x000fe20000000800 */
[----:B---3--:R-:W-:Y:S02]  /*12320*/  HMMA.16816.F32.BF16 R32, R60, R28, R32 ;  /* 0x0000001c3c20723c */ /* 0x008fe40000041820 */
[----:B------:R-:W-:-:S04]  /*12330*/  FADD.FTZ R95, R92, R95 ;  /* 0x0000005f5c5f7221 */ /* 0x000fc80000010000 */
[----:B------:R-:W-:Y:S01]  /*12340*/  FADD.FTZ R99, R99, R95 ;  /* 0x0000005f63637221 */ /* 0x000fe20000010000 */
[----:B------:R-:W3:Y:S01]  /*12350*/  MUFU.EX2 R252, R252 ;  /* 0x000000fc00fc7308 */ /* 0x000ee20000000800 */
[----:B------:R-:W-:Y:S01]  /*12360*/  HMMA.16816.F32.BF16 R20, R60, R30, R20 ;  /* 0x0000001e3c14723c */ /* 0x000fe20000041814 */
[----:B------:R-:W5:Y:S01]  /*12370*/  LDSM.16.MT88.4 R28, [R233+0xf000] ;  /* 0x00f00000e91c783b */ /* 0x000f620000004200 */
[----:B------:R-:W-:Y:S01]  /*12380*/  FADD.FTZ R99, R96, R99 ;  /* 0x0000006360637221 */ /* 0x000fe20000010000 */
[----:B----4-:R-:W-:-:S03]  /*12390*/  F2FP.BF16.PACK_AB R144, R78, R77 ;  /* 0x0000004d4e90723e */ /* 0x010fc600000010ff */
[----:B------:R-:W-:Y:S01]  /*123a0*/  FADD.FTZ R102, R102, R99 ;  /* 0x0000006366667221 */ /* 0x000fe20000010000 */
[----:B------:R-:W-:Y:S01]  /*123b0*/  MUFU.EX2 R251, R251 ;  /* 0x000000fb00fb7308 */ /* 0x000fe20000000800 */
[----:B--2---:R-:W-:Y:S02]  /*123c0*/  HMMA.16816.F32.BF16 R8, R60, R74, R8 ;  /* 0x0000004a3c08723c */ /* 0x004fe40000041808 */
[----:B------:R-:W-:-:S04]  /*123d0*/  FADD.FTZ R102, R84, R102 ;  /* 0x0000006654667221 */ /* 0x000fc80000010000 */
[----:B------:R-:W-:Y:S01]  /*123e0*/  FADD.FTZ R102, R105, R102 ;  /* 0x0000006669667221 */ /* 0x000fe20000010000 */
[----:B---3--:R-:W-:Y:S01]  /*123f0*/  F2FP.BF16.PACK_AB R146, R252, R79 ;  /* 0x0000004ffc92723e */ /* 0x008fe200000010ff */
[--C-:B------:R-:W-:Y:S01]  /*12400*/  FFMA.FTZ R75, R40, c[0x0][0x23c], -R179.reuse ;  /* 0x00008f00284b7a23 */ /* 0x100fe200000108b3 */
[----:B------:R-:W-:Y:S01]  /*12410*/  HMMA.16816.F32.BF16 R68, R60, R72, R68 ;  /* 0x000000483c44723c */ /* 0x000fe20000041844 */
[----:B------:R-:W2:Y:S01]  /*12420*/  LDSM.16.MT88.4 R40, [R237+0xf800] ;  /* 0x00f80000ed28783b */ /* 0x000ea20000004200 */
[--C-:B------:R-:W-:Y:S02]  /*12430*/  FFMA.FTZ R74, R181, c[0x0][0x23c], -R179.reuse ;  /* 0x00008f00b54a7a23 */ /* 0x100fe400000108b3 */
[----:B------:R-:W-:Y:S01]  /*12440*/  FADD.FTZ R82, R82, R102 ;  /* 0x0000006652527221 */ /* 0x000fe20000010000 */
[----:B------:R-:W-:Y:S02]  /*12450*/  MUFU.EX2 R75, R75 ;  /* 0x0000004b004b7308 */ /* 0x000fe40000000800 */
[----:B------:R-:W-:Y:S01]  /*12460*/  F2FP.BF16.PACK_AB R60, R88, R110 ;  /* 0x0000006e583c723e */ /* 0x000fe200000010ff */
[--C-:B------:R-:W-:Y:S01]  /*12470*/  FFMA.FTZ R72, R171, c[0x0][0x23c], -R179.reuse ;  /* 0x00008f00ab487a23 */ /* 0x100fe200000108b3 */
[----:B------:R-:W-:Y:S01]  /*12480*/  F2FP.BF16.PACK_AB R61, R202, R111 ;  /* 0x0000006fca3d723e */ /* 0x000fe200000010ff */
[----:B------:R-:W-:Y:S01]  /*12490*/  FFMA.FTZ R73, R48, c[0x0][0x23c], -R179 ;  /* 0x00008f0030497a23 */ /* 0x000fe200000108b3 */
[----:B------:R-:W-:Y:S01]  /*124a0*/  F2FP.BF16.PACK_AB R62, R201, R173 ;  /* 0x000000adc93e723e */ /* 0x000fe200000010ff */
[----:B------:R-:W-:Y:S01]  /*124b0*/  FADD.FTZ R82, R110, R82 ;  /* 0x000000526e527221 */ /* 0x000fe20000010000 */
[----:B------:R-:W-:Y:S01]  /*124c0*/  F2FP.BF16.PACK_AB R63, R52, R106 ;  /* 0x0000006a343f723e */ /* 0x000fe200000010ff */
[----:B------:R-:W3:Y:S01]  /*124d0*/  MUFU.EX2 R72, R72 ;  /* 0x0000004800487308 */ /* 0x000ee20000000800 */
[----:B------:R-:W-:-:S02]  /*124e0*/  FADD.FTZ R111, R111, R108 ;  /* 0x0000006c6f6f7221 */ /* 0x000fc40000010000 */
[----:B------:R-:W-:Y:S02]  /*124f0*/  FADD.FTZ R88, R88, R82 ;  /* 0x0000005258587221 */ /* 0x000fe40000010000 */
[----:B------:R-:W-:Y:S01]  /*12500*/  FADD.FTZ R111, R202, R111 ;  /* 0x0000006fca6f7221 */ /* 0x000fe20000010000 */
[C---:B-1----:R-:W-:Y:S01]  /*12510*/  HMMA.16816.F32.BF16 R24, R60.reuse, R56, R24 ;  /* 0x000000383c18723c */ /* 0x042fe20000041818 */
[----:B------:R-:W-:Y:S01]  /*12520*/  FADD.FTZ R88, R173, R88 ;  /* 0x00000058ad587221 */ /* 0x000fe20000010000 */
[----:B------:R-:W1:Y:S01]  /*12530*/  MUFU.EX2 R73, R73 ;  /* 0x0000004900497308 */ /* 0x000e620000000800 */
[----:B------:R-:W-:Y:S02]  /*12540*/  FADD.FTZ R106, R106, R111 ;  /* 0x0000006f6a6a7221 */ /* 0x000fe40000010000 */
[----:B------:R-:W-:Y:S02]  /*12550*/  FADD.FTZ R201, R201, R88 ;  /* 0x00000058c9c97221 */ /* 0x000fe40000010000 */
[--C-:B------:R-:W-:Y:S01]  /*12560*/  FFMA.FTZ R56, R175, c[0x0][0x23c], -R130.reuse ;  /* 0x00008f00af387a23 */ /* 0x100fe20000010882 */
[----:B------:R-:W-:Y:S01]  /*12570*/  HMMA.16816.F32.BF16 R4, R60, R58, R4 ;  /* 0x0000003a3c04723c */ /* 0x000fe20000041804 */
[----:B------:R-:W-:Y:S01]  /*12580*/  FFMA.FTZ R57, R50, c[0x0][0x23c], -R130 ;  /* 0x00008f0032397a23 */ /* 0x000fe20000010882 */
[----:B------:R-:W4:Y:S01]  /*12590*/  MUFU.EX2 R74, R74 ;  /* 0x0000004a004a7308 */ /* 0x000f220000000800 */
[----:B------:R-:W-:Y:S01]  /*125a0*/  LDSM.16.MT88.4 R48, [R232+0xf800] ;  /* 0x00f80000e830783b */ /* 0x000fe20000004200 */
[----:B------:R-:W-:-:S02]  /*125b0*/  FADD.FTZ R106, R52, R106 ;  /* 0x0000006a346a7221 */ /* 0x000fc40000010000 */
[----:B---3--:R-:W-:Y:S02]  /*125c0*/  FADD.FTZ R201, R72, R201 ;  /* 0x000000c948c97221 */ /* 0x008fe40000010000 */
[--C-:B------:R-:W-:Y:S01]  /*125d0*/  FFMA.FTZ R58, R183, c[0x0][0x23c], -R130.reuse ;  /* 0x00008f00b73a7a23 */ /* 0x100fe20000010882 */
[----:B-----5:R-:W-:Y:S01]  /*125e0*/  HMMA.16816.F32.BF16 R12, R60, R44, R12 ;  /* 0x0000002c3c0c723c */ /* 0x020fe2000004180c */
[----:B------:R-:W-:Y:S01]  /*125f0*/  FFMA.FTZ R59, R36, c[0x0][0x23c], -R130 ;  /* 0x00008f00243b7a23 */ /* 0x000fe20000010882 */
[----:B------:R-:W3:Y:S01]  /*12600*/  MUFU.EX2 R56, R56 ;  /* 0x0000003800387308 */ /* 0x000ee20000000800 */
[C---:B-1----:R-:W-:Y:S01]  /*12610*/  F2FP.BF16.PACK_AB R36, R73.reuse, R72 ;  /* 0x000000484924723e */ /* 0x042fe200000010ff */
[----:B------:R-:W-:-:S04]  /*12620*/  FADD.FTZ R73, R73, R201 ;  /* 0x000000c949497221 */ /* 0x000fc80000010000 */
[----:B------:R-:W-:Y:S01]  /*12630*/  HMMA.16816.F32.BF16 R16, R60, R46, R16 ;  /* 0x0000002e3c10723c */ /* 0x000fe20000041810 */
[----:B------:R-:W1:Y:S01]  /*12640*/  LDSM.16.MT88.4 R44, [R234+0xf800] ;  /* 0x00f80000ea2c783b */ /* 0x000e620000004200 */
[----:B------:R-:W5:Y:S01]  /*12650*/  MUFU.EX2 R57, R57 ;  /* 0x0000003900397308 */ /* 0x000f620000000800 */
[----:B----4-:R-:W-:Y:S01]  /*12660*/  F2FP.BF16.PACK_AB R38, R75, R74 ;  /* 0x0000004a4b26723e */ /* 0x010fe200000010ff */
[----:B------:R-:W-:-:S04]  /*12670*/  FADD.FTZ R73, R74, R73 ;  /* 0x000000494a497221 */ /* 0x000fc80000010000 */
[----:B------:R-:W-:Y:S01]  /*12680*/  HMMA.16816.F32.BF16 R32, R60, R28, R32 ;  /* 0x0000001c3c20723c */ /* 0x000fe20000041820 */
[----:B------:R-:W-:Y:S01]  /*12690*/  FADD.FTZ R75, R75, R73 ;  /* 0x000000494b4b7221 */ /* 0x000fe20000010000 */
[----:B------:R-:W4:Y:S01]  /*126a0*/  MUFU.EX2 R58, R58 ;  /* 0x0000003a003a7308 */ /* 0x000f220000000800 */
[----:B---3--:R-:W-:-:S05]  /*126b0*/  FADD.FTZ R106, R56, R106 ;  /* 0x0000006a386a7221 */ /* 0x008fca0000010000 */
[----:B------:R-:W-:Y:S01]  /*126c0*/  HMMA.16816.F32.BF16 R20, R60, R30, R20 ;  /* 0x0000001e3c14723c */ /* 0x000fe20000041814 */
[----:B------:R-:W3:Y:S01]  /*126d0*/  LDSM.16.MT88.4 R28, [R233+0xf800] ;  /* 0x00f80000e91c783b */ /* 0x000ee20000004200 */
[----:B------:R-:W2:Y:S01]  /*126e0*/  MUFU.EX2 R59, R59 ;  /* 0x0000003b003b7308 */ /* 0x000ea20000000800 */
[C---:B-----5:R-:W-:Y:S01]  /*126f0*/  F2FP.BF16.PACK_AB R37, R57.reuse, R56 ;  /* 0x000000383925723e */ /* 0x060fe200000010ff */
[----:B------:R-:W-:-:S04]  /*12700*/  FADD.FTZ R57, R57, R106 ;  /* 0x0000006a39397221 */ /* 0x000fc80000010000 */
[----:B------:R-:W-:Y:S01]  /*12710*/  HMMA.16816.F32.BF16 R68, R60, R64, R68 ;  /* 0x000000403c44723c */ /* 0x000fe20000041844 */
[----:B----4-:R-:W-:-:S06]  /*12720*/  FADD.FTZ R57, R58, R57 ;  /* 0x000000393a397221 */ /* 0x010fcc0000010000 */
[--C-:B------:R-:W-:Y:S01]  /*12730*/  FFMA.FTZ R64, R91, c[0x0][0x23c], -R130.reuse ;  /* 0x00008f005b407a23 */ /* 0x100fe20000010882 */
[----:B------:R-:W-:Y:S01]  /*12740*/  HMMA.16816.F32.BF16 R8, R60, R66, R8 ;  /* 0x000000423c08723c */ /* 0x000fe20000041808 */
[--C-:B------:R-:W-:Y:S01]  /*12750*/  FFMA.FTZ R65, R182, c[0x0][0x23c], -R130.reuse ;  /* 0x00008f00b6417a23 */ /* 0x100fe20000010882 */
[C---:B--2---:R-:W-:Y:S01]  /*12760*/  F2FP.BF16.PACK_AB R39, R59.reuse, R58 ;  /* 0x0000003a3b27723e */ /* 0x044fe200000010ff */
[----:B------:R-:W2:Y:S01]  /*12770*/  MUFU.EX2 R60, R184 ;  /* 0x000000b8003c7308 */ /* 0x000ea20000000800 */
[----:B------:R-:W-:Y:S02]  /*12780*/  FFMA.FTZ R91, R114, c[0x0][0x23c], -R179 ;  /* 0x00008f00725b7a23 */ /* 0x000fe400000108b3 */
[----:B------:R-:W-:Y:S02]  /*12790*/  FADD.FTZ R59, R59, R57 ;  /* 0x000000393b3b7221 */ /* 0x000fe40000010000 */
[--C-:B------:R-:W-:Y:S01]  /*127a0*/  FFMA.FTZ R61, R180, c[0x0][0x23c], -R179.reuse ;  /* 0x00008f00b43d7a23 */ /* 0x100fe200000108b3 */
[----:B------:R-:W-:Y:S01]  /*127b0*/  HMMA.16816.F32.BF16 R12, R36, R40, R12 ;  /* 0x00000028240c723c */ /* 0x000fe2000004180c */
[----:B------:R-:W-:Y:S01]  /*127c0*/  FFMA.FTZ R62, R98, c[0x0][0x23c], -R179 ;  /* 0x00008f00623e7a23 */ /* 0x000fe200000108b3 */
[----:B------:R-:W-:Y:S01]  /*127d0*/  MUFU.EX2 R64, R64 ;  /* 0x0000004000407308 */ /* 0x000fe20000000800 */
[----:B------:R-:W-:-:S02]  /*127e0*/  FFMA.FTZ R63, R186, c[0x0][0x23c], -R130 ;  /* 0x00008f00ba3f7a23 */ /* 0x000fc40000010882 */
[--C-:B------:R-:W-:Y:S02]  /*127f0*/  FFMA.FTZ R66, R101, c[0x0][0x23c], -R130.reuse ;  /* 0x00008f0065427a23 */ /* 0x100fe40000010882 */
[----:B------:R-:W-:Y:S01]  /*12800*/  FFMA.FTZ R67, R174, c[0x0][0x23c], -R130 ;  /* 0x00008f00ae437a23 */ /* 0x000fe20000010882 */
[C---:B------:R-:W-:Y:S01]  /*12810*/  HMMA.16816.F32.BF16 R16, R36.reuse, R42, R16 ;  /* 0x0000002a2410723c */ /* 0x040fe20000041810 */
[----:B------:R-:W4:Y:S01]  /*12820*/  LDSM.16.MT88.4 R40, [R237+0x10000] ;  /* 0x01000000ed28783b */ /* 0x000f220000004200 */
[----:B------:R-:W-:Y:S01]  /*12830*/  MUFU.EX2 R61, R61 ;  /* 0x0000003d003d7308 */ /* 0x000fe20000000800 */
[--C-:B------:R-:W-:Y:S02]  /*12840*/  FFMA.FTZ R98, R129, c[0x0][0x23c], -R179.reuse ;  /* 0x00008f0081627a23 */ /* 0x100fe400000108b3 */
[----:B------:R-:W-:Y:S02]  /*12850*/  FFMA.FTZ R101, R121, c[0x0][0x23c], -R179 ;  /* 0x00008f0079657a23 */ /* 0x000fe400000108b3 */
[----:B--2---:R-:W-:Y:S01]  /*12860*/  FADD.FTZ R75, R60, R75 ;  /* 0x0000004b3c4b7221 */ /* 0x004fe20000010000 */
[C---:B-1----:R-:W-:Y:S02]  /*12870*/  HMMA.16816.F32.BF16 R24, R36.reuse, R44, R24 ;  /* 0x0000002c2418723c */ /* 0x042fe40000041818 */
[----:B------:R-:W-:Y:S06]  /*12880*/  MUFU.EX2 R62, R62 ;  /* 0x0000003e003e7308 */ /* 0x000fec0000000800 */
[C---:B------:R-:W-:Y:S01]  /*12890*/  HMMA.16816.F32.BF16 R4, R36.reuse, R46, R4 ;  /* 0x0000002e2404723c */ /* 0x040fe20000041804 */
[----:B------:R-:W1:Y:S01]  /*128a0*/  LDSM.16.MT88.4 R44, [R234+0x10000] ;  /* 0x01000000ea2c783b */ /* 0x000e620000004200 */
[----:B------:R-:W2:Y:S06]  /*128b0*/  MUFU.EX2 R63, R63 ;  /* 0x0000003f003f7308 */ /* 0x000eac0000000800 */
[C---:B---3--:R-:W-:Y:S02]  /*128c0*/  HMMA.16816.F32.BF16 R32, R36.reuse, R28, R32 ;  /* 0x0000001c2420723c */ /* 0x048fe40000041820 */
[----:B------:R-:W-:Y:S06]  /*128d0*/  MUFU.EX2 R65, R65 ;  /* 0x0000004100417308 */ /* 0x000fec0000000800 */
[----:B------:R-:W-:Y:S01]  /*128e0*/  HMMA.16816.F32.BF16 R20, R36, R30, R20 ;  /* 0x0000001e2414723c */ /* 0x000fe20000041814 */
[----:B------:R-:W3:Y:S01]  /*128f0*/  LDSM.16.MT88.4 R28, [R233+0x10000] ;  /* 0x01000000e91c783b */ /* 0x000ee20000004200 */
[----:B------:R-:W5:Y:S01]  /*12900*/  MUFU.EX2 R66, R66 ;  /* 0x0000004200427308 */ /* 0x000f620000000800 */
[----:B--2---:R-:W-:-:S05]  /*12910*/  FADD.FTZ R59, R63, R59 ;  /* 0x0000003b3f3b7221 */ /* 0x004fca0000010000 */
[C---:B------:R-:W-:Y:S02]  /*12920*/  HMMA.16816.F32.BF16 R68, R36.reuse, R48, R68 ;  /* 0x000000302444723c */ /* 0x040fe40000041844 */
[----:B------:R-:W-:Y:S05]  /*12930*/  MUFU.EX2 R67, R67 ;  /* 0x0000004300437308 */ /* 0x000fea0000000800 */
[--C-:B------:R-:W-:Y:S01]  /*12940*/  FFMA.FTZ R48, R172, c[0x0][0x23c], -R179.reuse ;  /* 0x00008f00ac307a23 */ /* 0x100fe200000108b3 */
[----:B------:R-:W-:Y:S01]  /*12950*/  HMMA.16816.F32.BF16 R8, R36, R50, R8 ;  /* 0x000000322408723c */ /* 0x000fe20000041808 */
[--C-:B------:R-:W-:Y:S01]  /*12960*/  FFMA.FTZ R49, R104, c[0x0][0x23c], -R179.reuse ;  /* 0x00008f0068317a23 */ /* 0x100fe200000108b3 */
[----:B------:R-:W-:Y:S01]  /*12970*/  MUFU.EX2 R91, R91 ;  /* 0x0000005b005b7308 */ /* 0x000fe20000000800 */
[----:B------:R-:W-:-:S04]  /*12980*/  FFMA.FTZ R104, R125, c[0x0][0x23c], -R179 ;  /* 0x00008f007d687a23 */ /* 0x000fc800000108b3 */
[----:B------:R-:W-:Y:S01]  /*12990*/  F2FP.BF16.PACK_AB R36, R54, R60 ;  /* 0x0000003c3624723e */ /* 0x000fe200000010ff */
[--C-:B------:R-:W-:Y:S01]  /*129a0*/  FFMA.FTZ R50, R168, c[0x0][0x23c], -R179.reuse ;  /* 0x00008f00a8327a23 */ /* 0x100fe200000108b3 */
[----:B------:R-:W-:Y:S01]  /*129b0*/  F2FP.BF16.PACK_AB R37, R64, R63 ;  /* 0x0000003f4025723e */ /* 0x000fe200000010ff */
[----:B------:R-:W-:Y:S01]  /*129c0*/  FFMA.FTZ R51, R169, c[0x0][0x23c], -R179 ;  /* 0x00008f00a9337a23 */ /* 0x000fe200000108b3 */
[----:B------:R-:W-:Y:S01]  /*129d0*/  F2FP.BF16.PACK_AB R38, R62, R61 ;  /* 0x0000003d3e26723e */ /* 0x000fe200000010ff */
[----:B------:R-:W2:Y:S01]  /*129e0*/  MUFU.EX2 R48, R48 ;  /* 0x0000003000307308 */ /* 0x000ea20000000800 */
[----:B-----5:R-:W-:Y:S01]  /*129f0*/  F2FP.BF16.PACK_AB R39, R66, R65 ;  /* 0x000000414227723e */ /* 0x020fe200000010ff */
[----:B------:R-:W-:Y:S02]  /*12a00*/  FADD.FTZ R54, R54, R75 ;  /* 0x0000004b36367221 */ /* 0x000fe40000010000 */
[----:B------:R-:W-:Y:S02]  /*12a10*/  FADD.FTZ R64, R64, R59 ;  /* 0x0000003b40407221 */ /* 0x000fe40000010000 */
[----:B------:R-:W-:-:S02]  /*12a20*/  FADD.FTZ R54, R61, R54 ;  /* 0x000000363d367221 */ /* 0x000fc40000010000 */
[C---:B----4-:R-:W-:Y:S01]  /*12a30*/  HMMA.16816.F32.BF16 R12, R36.reuse, R40, R12 ;  /* 0x00000028240c723c */ /* 0x050fe2000004180c */
[----:B------:R-:W4:Y:S01]  /*12a40*/  MUFU.EX2 R49, R49 ;  /* 0x0000003100317308 */ /* 0x000f220000000800 */
[----:B------:R-:W-:Y:S02]  /*12a50*/  FADD.FTZ R64, R65, R64 ;  /* 0x0000004041407221 */ /* 0x000fe40000010000 */
[----:B------:R-:W-:Y:S02]  /*12a60*/  FADD.FTZ R62, R62, R54 ;  /* 0x000000363e3e7221 */ /* 0x000fe40000010000 */
[----:B------:R-:W-:Y:S02]  /*12a70*/  FADD.FTZ R66, R66, R64 ;  /* 0x0000004042427221 */ /* 0x000fe40000010000 */
[----:B------:R-:W-:Y:S01]  /*12a80*/  HMMA.16816.F32.BF16 R16, R36, R42, R16 ;  /* 0x0000002a2410723c */ /* 0x000fe20000041810 */
[----:B------:R-:W5:Y:S01]  /*12a90*/  LDSM.16.MT88.4 R40, [R232+0x10000] ;  /* 0x01000000e828783b */ /* 0x000f620000004200 */
[----:B------:R-:W-:Y:S01]  /*12aa0*/  MUFU.EX2 R50, R50 ;  /* 0x0000003200327308 */ /* 0x000fe20000000800 */
[----:B--2---:R-:W-:-:S02]  /*12ab0*/  FADD.FTZ R62, R48, R62 ;  /* 0x0000003e303e7221 */ /* 0x004fc40000010000 */
[----:B------:R-:W-:-:S03]  /*12ac0*/  FADD.FTZ R66, R67, R66 ;  /* 0x0000004243427221 */ /* 0x000fc60000010000 */
[C---:B-1----:R-:W-:Y:S02]  /*12ad0*/  HMMA.16816.F32.BF16 R24, R36.reuse, R44, R24 ;  /* 0x0000002c2418723c */ /* 0x042fe40000041818 */
[----:B------:R-:W1:Y:S06]  /*12ae0*/  MUFU.EX2 R51, R51 ;  /* 0x0000003300337308 */ /* 0x000e6c0000000800 */
[C---:B------:R-:W-:Y:S01]  /*12af0*/  HMMA.16816.F32.BF16 R4, R36.reuse, R46, R4 ;  /* 0x0000002e2404723c */ /* 0x040fe20000041804 */
[----:B------:R-:W2:Y:S01]  /*12b00*/  LDSM.16.MT88.4 R44, [R237+0x10800] ;  /* 0x01080000ed2c783b */ /* 0x000ea20000004200 */
[----:B------:R-:W1:Y:S06]  /*12b10*/  MUFU.EX2 R98, R98 ;  /* 0x0000006200627308 */ /* 0x000e6c0000000800 */
[C---:B---3--:R-:W-:Y:S02]  /*12b20*/  HMMA.16816.F32.BF16 R32, R36.reuse, R28, R32 ;  /* 0x0000001c2420723c */ /* 0x048fe40000041820 */
[----:B------:R-:W-:Y:S06]  /*12b30*/  MUFU.EX2 R101, R101 ;  /* 0x0000006500657308 */ /* 0x000fec0000000800 */
[C---:B------:R-:W-:Y:S01]  /*12b40*/  HMMA.16816.F32.BF16 R20, R36.reuse, R30, R20 ;  /* 0x0000001e2414723c */ /* 0x040fe20000041814 */
[----:B------:R-:W3:Y:S01]  /*12b50*/  LDSM.16.MT88.4 R28, [R234+0x10800] ;  /* 0x01080000ea1c783b */ /* 0x000ee20000004200 */
[----:B------:R-:W1:Y:S06]  /*12b60*/  MUFU.EX2 R104, R104 ;  /* 0x0000006800687308 */ /* 0x000e6c0000000800 */
[C---:B-----5:R-:W-:Y:S07]  /*12b70*/  HMMA.16816.F32.BF16 R68, R36.reuse, R40, R68 ;  /* 0x000000282444723c */ /* 0x060fee0000041844 */
[C---:B----4-:R-:W-:Y:S01]  /*12b80*/  F2FP.BF16.PACK_AB R40, R49.reuse, R48 ;  /* 0x000000303128723e */ /* 0x050fe200000010ff */
[----:B------:R-:W-:Y:S01]  /*12b90*/  HMMA.16816.F32.BF16 R8, R36, R42, R8 ;  /* 0x0000002a2408723c */ /* 0x000fe20000041808 */
[----:B------:R-:W4:Y:S01]  /*12ba0*/  LDSM.16.MT88.4 R36, [R233+0x10800] ;  /* 0x01080000e924783b */ /* 0x000f220000004200 */
[----:B------:R-:W-:Y:S01]  /*12bb0*/  F2FP.BF16.PACK_AB R41, R2, R67 ;  /* 0x000000430229723e */ /* 0x000fe200000010ff */
[----:B------:R-:W-:-:S02]  /*12bc0*/  FADD.FTZ R49, R49, R62 ;  /* 0x0000003e31317221 */ /* 0x000fc40000010000 */
[----:B------:R-:W-:Y:S02]  /*12bd0*/  FADD.FTZ R2, R2, R66 ;  /* 0x0000004202027221 */ /* 0x000fe40000010000 */
[----:B-1----:R-:W-:Y:S01]  /*12be0*/  F2FP.BF16.PACK_AB R42, R51, R50 ;  /* 0x00000032332a723e */ /* 0x002fe200000010ff */
[----:B------:R-:W-:Y:S01]  /*12bf0*/  FADD.FTZ R49, R50, R49 ;  /* 0x0000003132317221 */ /* 0x000fe20000010000 */
[----:B------:R-:W-:Y:S01]  /*12c00*/  F2FP.BF16.PACK_AB R43, R3, R0 ;  /* 0x00000000032b723e */ /* 0x000fe200000010ff */
[----:B------:R-:W-:Y:S01]  /*12c10*/  FADD.FTZ R2, R0, R2 ;  /* 0x0000000200027221 */ /* 0x000fe20000010000 */
[----:B------:R-:W-:Y:S01]  /*12c20*/  MOV R0, R185 ;  /* 0x000000b900007202 */ /* 0x000fe20000000f00 */
[----:B------:R-:W-:Y:S02]  /*12c30*/  FADD.FTZ R51, R51, R49 ;  /* 0x0000003133337221 */ /* 0x000fe40000010000 */
[----:B------:R-:W-:Y:S01]  /*12c40*/  FADD.FTZ R3, R3, R2 ;  /* 0x0000000203037221 */ /* 0x000fe20000010000 */
[----:B------:R-:W-:Y:S01]  /*12c50*/  MOV R2, R187 ;  /* 0x000000bb00027202 */ /* 0x000fe20000000f00 */
[----:B--2---:R-:W-:Y:S01]  /*12c60*/  HMMA.16816.F32.BF16 R12, R40, R44, R12 ;  /* 0x0000002c280c723c */ /* 0x004fe2000004180c */
[----:B------:R-:W-:-:S02]  /*12c70*/  FADD.FTZ R51, R91, R51 ;  /* 0x000000335b337221 */ /* 0x000fc40000010000 */
[----:B------:R-:W-:-:S05]  /*12c80*/  FADD.FTZ R3, R107, R3 ;  /* 0x000000036b037221 */ /* 0x000fca0000010000 */
[C---:B------:R-:W-:Y:S01]  /*12c90*/  HMMA.16816.F32.BF16 R16, R40.reuse, R46, R16 ;  /* 0x0000002e2810723c */ /* 0x040fe20000041810 */
[----:B------:R-:W1:Y:S07]  /*12ca0*/  LDSM.16.MT88.4 R44, [R232+0x10800] ;  /* 0x01080000e82c783b */ /* 0x000e6e0000004200 */
[C---:B---3--:R-:W-:Y:S08]  /*12cb0*/  HMMA.16816.F32.BF16 R24, R40.reuse, R28, R24 ;  /* 0x0000001c2818723c */ /* 0x048ff00000041818 */
[C---:B------:R-:W-:Y:S01]  /*12cc0*/  HMMA.16816.F32.BF16 R4, R40.reuse, R30, R4 ;  /* 0x0000001e2804723c */ /* 0x040fe20000041804 */
[----:B------:R-:W2:Y:S07]  /*12cd0*/  LDSM.16.MT88.4 R28, [R237+0x11000] ;  /* 0x01100000ed1c783b */ /* 0x000eae0000004200 */
[C---:B----4-:R-:W-:Y:S08]  /*12ce0*/  HMMA.16816.F32.BF16 R32, R40.reuse, R36, R32 ;  /* 0x000000242820723c */ /* 0x050ff00000041820 */
[C---:B------:R-:W-:Y:S01]  /*12cf0*/  HMMA.16816.F32.BF16 R20, R40.reuse, R38, R20 ;  /* 0x000000262814723c */ /* 0x040fe20000041814 */
[----:B------:R-:W3:Y:S07]  /*12d00*/  LDSM.16.MT88.4 R36, [R234+0x11000] ;  /* 0x01100000ea24783b */ /* 0x000eee0000004200 */
[C---:B-1----:R-:W-:Y:S07]  /*12d10*/  HMMA.16816.F32.BF16 R68, R40.reuse, R44, R68 ;  /* 0x0000002c2844723c */ /* 0x042fee0000041844 */
[C---:B------:R-:W-:Y:S01]  /*12d20*/  F2FP.BF16.PACK_AB R44, R98.reuse, R91 ;  /* 0x0000005b622c723e */ /* 0x040fe200000010ff */
[----:B------:R-:W-:Y:S01]  /*12d30*/  HMMA.16816.F32.BF16 R8, R40, R46, R8 ;  /* 0x0000002e2808723c */ /* 0x000fe20000041808 */
[----:B------:R-:W-:Y:S01]  /*12d40*/  F2FP.BF16.PACK_AB R45, R53, R107 ;  /* 0x0000006b352d723e */ /* 0x000fe200000010ff */
[----:B------:R-:W1:Y:S01]  /*12d50*/  LDSM.16.MT88.4 R40, [R233+0x11000] ;  /* 0x01100000e928783b */ /* 0x000e620000004200 */
[----:B------:R-:W-:-:S02]  /*12d60*/  FADD.FTZ R98, R98, R51 ;  /* 0x0000003362627221 */ /* 0x000fc40000010000 */
[----:B------:R-:W-:Y:S02]  /*12d70*/  FADD.FTZ R53, R53, R3 ;  /* 0x0000000335357221 */ /* 0x000fe40000010000 */
[----:B------:R-:W-:Y:S01]  /*12d80*/  F2FP.BF16.PACK_AB R46, R104, R101 ;  /* 0x00000065682e723e */ /* 0x000fe200000010ff */
[----:B------:R-:W-:Y:S01]  /*12d90*/  FADD.FTZ R98, R101, R98 ;  /* 0x0000006265627221 */ /* 0x000fe20000010000 */
[----:B------:R-:W-:Y:S01]  /*12da0*/  F2FP.BF16.PACK_AB R47, R76, R55 ;  /* 0x000000374c2f723e */ /* 0x000fe200000010ff */
[----:B------:R-:W-:Y:S02]  /*12db0*/  FADD.FTZ R53, R55, R53 ;  /* 0x0000003537357221 */ /* 0x000fe40000010000 */
[----:B------:R-:W-:Y:S02]  /*12dc0*/  FADD.FTZ R104, R104, R98 ;  /* 0x0000006268687221 */ /* 0x000fe40000010000 */
[----:B------:R-:W-:Y:S02]  /*12dd0*/  FADD.FTZ R76, R76, R53 ;  /* 0x000000354c4c7221 */ /* 0x000fe40000010000 */
[----:B--2---:R-:W-:Y:S01]  /*12de0*/  HMMA.16816.F32.BF16 R12, R44, R28, R12 ;  /* 0x0000001c2c0c723c */ /* 0x004fe2000004180c */
[----:B------:R-:W-:-:S04]  /*12df0*/  FADD.FTZ R104, R77, R104 ;  /* 0x000000684d687221 */ /* 0x000fc80000010000 */
[----:B------:R-:W-:-:S03]  /*12e00*/  FADD.FTZ R104, R78, R104 ;  /* 0x000000684e687221 */ /* 0x000fc60000010000 */
[----:B---3--:R-:W-:Y:S01]  /*12e10*/  HMMA.16816.F32.BF16 R24, R44, R36, R24 ;  /* 0x000000242c18723c */ /* 0x008fe20000041818 */
[----:B------:R-:W-:-:S04]  /*12e20*/  FADD.FTZ R104, R79, R104 ;  /* 0x000000684f687221 */ /* 0x000fc80000010000 */
[----:B------:R-:W-:Y:S02]  /*12e30*/  FADD.FTZ R252, R252, R104 ;  /* 0x00000068fcfc7221 */ /* 0x000fe40000010000 */
[--C-:B------:R-:W-:Y:S01]  /*12e40*/  FFMA.FTZ R36, R122, c[0x0][0x23c], -R130.reuse ;  /* 0x00008f007a247a23 */ /* 0x100fe20000010882 */
[----:B------:R-:W-:Y:S01]  /*12e50*/  HMMA.16816.F32.BF16 R4, R44, R38, R4 ;  /* 0x000000262c04723c */ /* 0x000fe20000041804 */
[----:B------:R-:W-:-:S04]  /*12e60*/  FFMA.FTZ R37, R123, c[0x0][0x23c], -R130 ;  /* 0x00008f007b257a23 */ /* 0x000fc80000010882 */
[----:B------:R-:W2:Y:S02]  /*12e70*/  MUFU.EX2 R36, R36 ;  /* 0x0000002400247308 */ /* 0x000ea40000000800 */
[----:B------:R-:W-:Y:S01]  /*12e80*/  FFMA.FTZ R38, R118, c[0x0][0x23c], -R130 ;  /* 0x00008f0076267a23 */ /* 0x000fe20000010882 */
[C---:B------:R-:W-:Y:S01]  /*12e90*/  HMMA.16816.F32.BF16 R16, R44.reuse, R30, R16 ;  /* 0x0000001e2c10723c */ /* 0x040fe20000041810 */
[----:B------:R-:W3:Y:S04]  /*12ea0*/  LDSM.16.MT88.4 R28, [R232+0x11000] ;  /* 0x01100000e81c783b */ /* 0x000ee80000004200 */
[----:B------:R-:W4:Y:S03]  /*12eb0*/  MUFU.EX2 R37, R37 ;  /* 0x0000002500257308 */ /* 0x000f260000000800 */
[----:B-1----:R-:W-:Y:S05]  /*12ec0*/  HMMA.16816.F32.BF16 R32, R44, R40, R32 ;  /* 0x000000282c20723c */ /* 0x002fea0000041820 */
[----:B------:R-:W1:Y:S01]  /*12ed0*/  MUFU.EX2 R38, R38 ;  /* 0x0000002600267308 */ /* 0x000e620000000800 */
[----:B--2---:R-:W-:-:S02]  /*12ee0*/  FADD.FTZ R76, R36, R76 ;  /* 0x0000004c244c7221 */ /* 0x004fc40000010000 */
[----:B------:R-:W-:Y:S01]  /*12ef0*/  HMMA.16816.F32.BF16 R20, R44, R42, R20 ;  /* 0x0000002a2c14723c */ /* 0x000fe20000041814 */
[C---:B----4-:R-:W-:Y:S01]  /*12f00*/  F2FP.BF16.PACK_AB R145, R37.reuse, R36 ;  /* 0x000000242591723e */ /* 0x050fe200000010ff */
[----:B------:R-:W-:Y:S01]  /*12f10*/  FADD.FTZ R76, R37, R76 ;  /* 0x0000004c254c7221 */ /* 0x000fe20000010000 */
[----:B-1----:R-:W-:-:S03]  /*12f20*/  F2FP.BF16.PACK_AB R147, R251, R38 ;  /* 0x00000026fb93723e */ /* 0x002fc600000010ff */
[----:B------:R-:W-:-:S04]  /*12f30*/  FADD.FTZ R76, R38, R76 ;  /* 0x0000004c264c7221 */ /* 0x000fc80000010000 */
[----:B------:R-:W-:Y:S01]  /*12f40*/  FADD.FTZ R251, R251, R76 ;  /* 0x0000004cfbfb7221 */ /* 0x000fe20000010000 */
[----:B------:R-:W-:Y:S01]  /*12f50*/  HMMA.16816.F32.BF16 R160, R144, R156, R12 ;  /* 0x0000009c90a0723c */ /* 0x000fe2000004180c */
[----:B------:R-:W1:Y:S07]  /*12f60*/  LDSM.16.MT88.4 R12, [R232+0x11800] ;  /* 0x01180000e80c783b */ /* 0x000e6e0000004200 */
[C---:B---3--:R-:W-:Y:S08]  /*12f70*/  HMMA.16816.F32.BF16 R68, R44.reuse, R28, R68 ;  /* 0x0000001c2c44723c */ /* 0x048ff00000041844 */
[----:B------:R-:W-:Y:S08]  /*12f80*/  HMMA.16816.F32.BF16 R8, R44, R30, R8 ;  /* 0x0000001e2c08723c */ /* 0x000ff00000041808 */
[C---:B------:R-:W-:Y:S08]  /*12f90*/  HMMA.16816.F32.BF16 R152, R144.reuse, R132, R24 ;  /* 0x000000849098723c */ /* 0x040ff00000041818 */
[C---:B------:R-:W-:Y:S08]  /*12fa0*/  HMMA.16816.F32.BF16 R136, R144.reuse, R148, R32 ;  /* 0x000000949088723c */ /* 0x040ff00000041820 */
[C---:B------:R-:W-:Y:S08]  /*12fb0*/  HMMA.16816.F32.BF16 R156, R144.reuse, R158, R16 ;  /* 0x0000009e909c723c */ /* 0x040ff00000041810 */
[C---:B------:R-:W-:Y:S08]  /*12fc0*/  HMMA.16816.F32.BF16 R132, R144.reuse, R134, R4 ;  /* 0x000000869084723c */ /* 0x040ff00000041804 */
[C---:B------:R-:W-:Y:S08]  /*12fd0*/  HMMA.16816.F32.BF16 R148, R144.reuse, R150, R20 ;  /* 0x000000969094723c */ /* 0x040ff00000041814 */
[C---:B-1----:R-:W-:Y:S08]  /*12fe0*/  HMMA.16816.F32.BF16 R140, R144.reuse, R12, R68 ;  /* 0x0000000c908c723c */ /* 0x042ff00000041844 */
[----:B------:R-:W-:Y:S11]  /*12ff0*/  HMMA.16816.F32.BF16 R144, R144, R14, R8 ;  /* 0x0000000e9090723c */ /* 0x000ff60000041808 */
[----:B------:R-:W-:Y:S08]  /*13000*/  @!UPT UIADD3 URZ, URZ, URZ, URZ ;  /* 0x0000003f3f3ff290 */ /* 0x000ff0000fffe03f */
.L_x_1531:
[----:B------:R-:W-:Y:S05]  /*13010*/  @!P3 BRA `(.L_x_1539) ;  /* 0x000063900000b947 */ /* 0x000fea0003800000 */
[----:B------:R-:W-:Y:S01]  /*13020*/  IMAD.MOV.U32 R248, RZ, RZ, c[0x0][0x1a0] ;  /* 0x00006800fff87624 */ /* 0x000fe200078e00ff */
[----:B------:R-:W-:Y:S01]  /*13030*/  MOV R3, R0 ;  /* 0x0000000000037202 */ /* 0x000fe20000000f00 */
[----:B------:R-:W-:Y:S01]  /*13040*/  IMAD.MOV.U32 R164, RZ, RZ, R2 ;  /* 0x000000ffffa47224 */ /* 0x000fe200078e0002 */
[----:B------:R-:W-:Y:S01]  /*13050*/  ULDC.64 UR8, c[0x0][0x198] ;  /* 0x0000660000087ab9 */ /* 0x000fe20000000a00 */
[----:B------:R-:W-:Y:S01]  /*13060*/  IMAD.MOV.U32 R245, RZ, RZ, c[0x0][0x1a4] ;  /* 0x00006900fff57624 */ /* 0x000fe200078e00ff */
[----:B------:R-:W-:Y:S01]  /*13070*/  LEA R247, -R248, RZ, 0x8 ;  /* 0x000000fff8f77211 */ /* 0x000fe200078e41ff */
[----:B------:R-:W-:-:S02]  /*13080*/  ULDC.64 UR10, c[0x0][0x1a0] ;  /* 0x00006800000a7ab9 */ /* 0x000fc40000000a00 */
[----:B------:R-:W-:Y:S01]  /*13090*/  ULDC.64 UR4, c[0x0][0x1a0] ;  /* 0x0000680000047ab9 */ /* 0x000fe20000000a00 */
[----:B------:R-:W-:Y:S02]  /*130a0*/  SHF.R.S32.HI R246, RZ, 0x1f, R247 ;  /* 0x0000001ffff67819 */ /* 0x000fe400000114f7 */
.L_x_1543:
[----:B------:R-:W-:Y:S01]  /*130b0*/  UIADD3 UR15, UR15, -0x1, URZ ;  /* 0xffffffff0f0f7890 */ /* 0x000fe2000fffe03f */
        /* <DEDUP_REMOVED lines=11> */
[----:B------:R-:W-:Y:S01]  /*13170*/  UIADD3 UR28, UR12, 0x100, URZ ;  /* 0x000001000c1c7890 */ /* 0x000fe2000fffe03f */
[----:B------:R-:W1:Y:S05]  /*13180*/  R2UR UR6, R0 ;  /* 0x00000000000673c2 */ /* 0x000e6a00000e0000 */
        /* <DEDUP_REMOVED lines=40> */
[----:B------:R-:W-:Y:S04]  /*13410*/  @!UP1 UIADD3 UR31, -UR31, URZ, URZ ;  /* 0x0000003f1f1f9290 */ /* 0x000fe8000fffe13f */
        /* <DEDUP_REMOVED lines=15> */
[----:B------:R-:W-:Y:S04]  /*13510*/  UIMAD UR6, UR11, UR13, URZ ;  /* 0x0000000d0b0672a4 */ /* 0x000fe8000f8e023f */
[----:B------:R-:W-:Y:S03]  /*13520*/  UIMAD UR6, UR12, UR10, UR6 ;  /* 0x0000000a0c0672a4 */ /* 0x000fe6000f8e0206 */
[----:B------:R-:W3:Y:S01]  /*13530*/  R2UR UR27, R7 ;  /* 0x00000000071b73c2 */ /* 0x000ee200000e0000 */
[----:B------:R-:W-:Y:S01]  /*13540*/  UMOV UR12, UR10 ;  /* 0x0000000a000c7c82 */ /* 0x000fe20008000000 */
[----:B-1----:R-:W-:Y:S06]  /*13550*/  IMAD.U32 R6, RZ, RZ, UR26 ;  /* 0x0000001aff067e24 */ /* 0x002fec000f8e00ff */
[----:B------:R-:W1:Y:S01]  /*13560*/  R2UR UR29, R5 ;  /* 0x00000000051d73c2 */ /* 0x000e6200000e0000 */
[----:B--2---:R-:W-:Y:S01]  /*13570*/  MOV R4, UR28 ;  /* 0x0000001c00047c02 */ /* 0x004fe20008000f00 */
[----:B---3--:R-:W-:Y:S01]  /*13580*/  IMAD.U32 R7, RZ, RZ, UR27 ;  /* 0x0000001bff077e24 */ /* 0x008fe2000f8e00ff */
[----:B------:R-:W-:Y:S04]  /*13590*/  UIMAD.WIDE.U32 UR26, UR10, UR13, URZ ;  /* 0x0000000d0a1a72a5 */ /* 0x000fe8000f8e003f */
[----:B------:R-:W2:Y:S01]  /*135a0*/  LDG.E R2, [R6.64] ;  /* 0x0000001406027981 */ /* 0x000ea2000c1e1900 */
[----:B------:R-:W-:Y:S01]  /*135b0*/  UIADD3 UR6, UR27, UR6, URZ ;  /* 0x000000061b067290 */ /* 0x000fe2000fffe03f */
[----:B-1----:R-:W-:Y:S05]  /*135c0*/  IMAD.U32 R5, RZ, RZ, UR29 ;  /* 0x0000001dff057e24 */ /* 0x002fea000f8e00ff */
[----:B------:R1:W2:Y:S02]  /*135d0*/  LDG.E R4, [R4.64] ;  /* 0x0000001404047981 */ /* 0x0002a4000c1e1900 */
[----:B-1----:R-:W-:Y:S01]  /*135e0*/  IMAD.U32 R5, RZ, RZ, UR27 ;  /* 0x0000001bff057e24 */ /* 0x002fe2000f8e00ff */
[----:B------:R-:W-:Y:S01]  /*135f0*/  MOV R5, UR6 ;  /* 0x0000000600057c02 */ /* 0x000fe20008000f00 */
[----:B------:R-:W-:Y:S01]  /*13600*/  UMOV UR6, UR11 ;  /* 0x0000000b00067c82 */ /* 0x000fe20008000000 */
[----:B--2---:R-:W-:Y:S01]  /*13610*/  IMAD.IADD R2, R4, 0x1, -R2 ;  /* 0x0000000104027824 */ /* 0x004fe200078e0a02 */
[----:B------:R-:W-:Y:S04]  /*13620*/  MOV R4, UR26 ;  /* 0x0000001a00047c02 */ /* 0x000fe80008000f00 */
[----:B------:R-:W-:Y:S01]  /*13630*/  SHF.R.S32.HI R0, RZ, 0x1f, R2 ;  /* 0x0000001fff007819 */ /* 0x000fe20000011402 */
[----:B------:R-:W-:Y:S04]  /*13640*/  IMAD.WIDE.U32 R4, R2, c[0x0][0x188], R4 ;  /* 0x0000620002047a25 */ /* 0x000fe800078e0004 */
[----:B------:R-:W-:Y:S04]  /*13650*/  IMAD R0, R0, c[0x0][0x188], RZ ;  /* 0x0000620000007a24 */ /* 0x000fe800078e02ff */
[----:B------:R-:W-:Y:S02]  /*13660*/  IMAD R0, R2, c[0x0][0x18c], R0 ;  /* 0x0000630002007a24 */ /* 0x000fe400078e0200 */
[----:B------:R-:W-:Y:S03]  /*13670*/  IMAD.MOV.U32 R2, RZ, RZ, R4 ;  /* 0x000000ffff027224 */ /* 0x000fe600078e0004 */
[----:B------:R-:W-:Y:S02]  /*13680*/  IADD3 R0, R5, R0, RZ ;  /* 0x0000000005007210 */ /* 0x000fe40007ffe0ff */
.L_x_1540:
[----:B------:R-:W-:Y:S01]  /*13690*/  ISETP.GE.AND P0, PT, R244, c[0x0][0x220], PT ;  /* 0x00008800f4007a0c */ /* 0x000fe20003f06270 */
[----:B------:R-:W-:Y:S01]  /*136a0*/  UISETP.GT.AND UP0, UPT, UR15, UR7, UPT ;  /* 0x000000070f00728c */ /* 0x000fe2000bf04270 */
[-C--:B------:R-:W-:Y:S02]  /*136b0*/  LEA R220, P2, R2, R177.reuse, 0x1 ;  /* 0x000000b102dc7211 */ /* 0x080fe400078408ff */
[----:B------:R-:W-:Y:S02]  /*136c0*/  LEA R172, R236, R242, 0x1 ;  /* 0x000000f2ecac7211 */ /* 0x000fe400078e08ff */
[C---:B------:R-:W-:Y:S07]  /*136d0*/  LEA.HI.X R221, R2.reuse, R176, R0, 0x1, P2 ;  /* 0x000000b002dd7211 */ /* 0x040fee00010f0c00 */
[----:B------:R-:W-:Y:S01]  /*136e0*/  @P0 STS.128 [R243+0xa000], RZ ;  /* 0x00a000fff3000388 */ /* 0x000fe20000000c00 */
[----:B------:R-:W-:Y:S01]  /*136f0*/  @!P0 IADD3 R6, P1, R2, UR24, RZ ;  /* 0x0000001802068c10 */ /* 0x000fe2000ff3e0ff */
[----:B------:R-:W-:Y:S01]  /*13700*/  @!P0 IMAD.MOV.U32 R14, RZ, RZ, R2 ;  /* 0x000000ffff0e8224 */ /* 0x000fe200078e0002 */
[----:B------:R-:W-:Y:S01]  /*13710*/  @!P0 LEA R5, P3, R248, R2, 0x5 ;  /* 0x00000002f8058211 */ /* 0x000fe200078628ff */
[--C-:B------:R-:W-:Y:S01]  /*13720*/  @!P0 IMAD.MOV.U32 R15, RZ, RZ, R0.reuse ;  /* 0x000000ffff0f8224 */ /* 0x100fe200078e0000 */
[----:B------:R-:W-:Y:S01]  /*13730*/  @!PT LDS RZ, [RZ] ;  /* 0x00000000fffff984 */ /* 0x000fe20000000800 */
[----:B------:R-:W-:Y:S01]  /*13740*/  @!PT LDS RZ, [RZ] ;  /* 0x00000000fffff984 */ /* 0x000fe20000000800 */
[----:B------:R-:W-:Y:S01]  /*13750*/  @!PT LDS RZ, [RZ] ;  /* 0x00000000fffff984 */ /* 0x000fe20000000800 */
[----:B------:R1:W-:Y:S01]  /*13760*/  @!P0 LDGSTS.E.BYPASS.LTC128B.128 [R243+0xa000], [R220.64] ;  /* 0x0a000000dcf38fae */ /* 0x0003e2000b901d54 */
[----:B------:R-:W-:Y:S01]  /*13770*/  @!P0 IADD3.X R4, R0, UR14, RZ, P1, !PT ;  /* 0x0000000e00048c10 */ /* 0x000fe20008ffe4ff */
[----:B------:R-:W-:Y:S01]  /*13780*/  @!P0 IMAD.MOV.U32 R11, RZ, RZ, R0 ;  /* 0x000000ffff0b8224 */ /* 0x000fe200078e0000 */
[-C--:B------:R-:W-:Y:S01]  /*13790*/  @!P0 LEA R26, P1, R6, R177.reuse, 0x1 ;  /* 0x000000b1061a8211 */ /* 0x080fe200078208ff */
[----:B------:R-:W-:Y:S01]  /*137a0*/  @!P0 IMAD.WIDE.U32 R14, R248, 0x30, R14 ;  /* 0x00000030f80e8825 */ /* 0x000fe200078e000e */
[----:B------:R-:W-:Y:S01]  /*137b0*/  @P0 STS.128 [R243+0xa800], RZ ;  /* 0x00a800fff3000388 */ /* 0x000fe20000000c00 */
[-C--:B------:R-:W-:Y:S02]  /*137c0*/  @!P0 LEA R24, P4, R5, R177.reuse, 0x1 ;  /* 0x000000b105188211 */ /* 0x080fe400078808ff */
[----:B------:R-:W-:Y:S01]  /*137d0*/  @!P0 LEA.HI.X R27, R6, R176, R4, 0x1, P1 ;  /* 0x000000b0061b8211 */ /* 0x000fe200008f0c04 */
[----:B------:R-:W-:Y:S01]  /*137e0*/  @!P0 IMAD R6, R245, 0x30, RZ ;  /* 0x00000030f5068824 */ /* 0x000fe200078e02ff */
[----:B------:R-:W-:Y:S01]  /*137f0*/  @!P0 LEA.HI.X R4, R248, R0, R245, 0x5, P3 ;  /* 0x00000000f8048211 */ /* 0x000fe200018f2cf5 */
[----:B------:R-:W-:Y:S01]  /*13800*/  @!P0 IMAD.MOV.U32 R35, RZ, RZ, R0 ;  /* 0x000000ffff238224 */ /* 0x000fe200078e0000 */
[-C--:B------:R-:W-:Y:S01]  /*13810*/  @!P0 LEA R22, P3, R14, R177.reuse, 0x1 ;  /* 0x000000b10e168211 */ /* 0x080fe200078608ff */
[----:B------:R-:W-:Y:S01]  /*13820*/  @!PT LDS RZ, [RZ] ;  /* 0x00000000fffff984 */ /* 0x000fe20000000800 */
[----:B------:R-:W-:Y:S01]  /*13830*/  @!PT LDS RZ, [RZ] ;  /* 0x00000000fffff984 */ /* 0x000fe20000000800 */
[----:B------:R-:W-:Y:S01]  /*13840*/  @!PT LDS RZ, [RZ] ;  /* 0x00000000fffff984 */ /* 0x000fe20000000800 */
[----:B------:R2:W-:Y:S01]  /*13850*/  @!P0 LDGSTS.E.BYPASS.LTC128B.128 [R243+0xa800], [R26.64] ;  /* 0x0a8000001af38fae */ /* 0x0005e2000b901d54 */
[----:B------:R-:W-:Y:S01]  /*13860*/  @!P0 LEA.HI.X R25, R5, R176, R4, 0x1, P4 ;  /* 0x000000b005198211 */ /* 0x000fe200020f0c04 */
[----:B------:R-:W-:Y:S01]  /*13870*/  @!P0 IMAD.IADD R6, R6, 0x1, R15 ;  /* 0x0000000106068824 */ /* 0x000fe200078e020f */
[CC--:B------:R-:W-:Y:S01]  /*13880*/  @!P0 LEA R10, P1, R248.reuse, R2.reuse, 0x7 ;  /* 0x00000002f80a8211 */ /* 0x0c0fe200078238ff */
[C---:B------:R-:W-:Y:S01]  /*13890*/  @!P0 IMAD R4, R245.reuse, 0x60, RZ ;  /* 0x00000060f5048824 */ /* 0x040fe200078e02ff */
[----:B------:R-:W-:Y:S01]  /*138a0*/  @P0 STS.128 [R243+0xb000], RZ ;  /* 0x00b000fff3000388 */ /* 0x000fe20000000c00 */
[----:B------:R-:W-:Y:S01]  /*138b0*/  @!P0 LEA R8, P2, R248, R2, 0x6 ;  /* 0x00000002f8088211 */ /* 0x000fe200078430ff */
[----:B------:R-:W-:Y:S01]  /*138c0*/  @!P0 IMAD.MOV.U32 R32, RZ, RZ, R2 ;  /* 0x000000ffff208224 */ /* 0x000fe200078e0002 */
[----:B------:R-:W-:Y:S01]  /*138d0*/  @!P0 LEA.HI.X R23, R14, R176, R6, 0x1, P3 ;  /* 0x000000b00e178211 */ /* 0x000fe200018f0c06 */
[----:B------:R-:W-:Y:S01]  /*138e0*/  @!P0 IMAD.MOV.U32 R33, RZ, RZ, R0 ;  /* 0x000000ffff218224 */ /* 0x000fe200078e0000 */
[----:B------:R-:W-:Y:S01]  /*138f0*/  @!PT LDS RZ, [RZ] ;  /* 0x00000000fffff984 */ /* 0x000fe20000000800 */
[----:B------:R-:W-:Y:S01]  /*13900*/  @!PT LDS RZ, [RZ] ;  /* 0x00000000fffff984 */ /* 0x000fe20000000800 */
[----:B------:R-:W-:Y:S01]  /*13910*/  @!PT LDS RZ, [RZ] ;  /* 0x00000000fffff984 */ /* 0x000fe20000000800 */
[----:B------:R2:W-:Y:S01]  /*13920*/  @!P0 LDGSTS.E.BYPASS.LTC128B.128 [R243+0xb000], [R24.64] ;  /* 0x0b00000018f38fae */ /* 0x0005e2000b901d54 */
[-C--:B------:R-:W-:Y:S01]  /*13930*/  @!P0 LEA.HI.X R9, R248, R0.reuse, R245, 0x7, P1 ;  /* 0x00000000f8098211 */ /* 0x080fe200008f3cf5 */
[C---:B------:R-:W-:Y:S01]  /*13940*/  @!P0 IMAD R5, R245.reuse, 0x70, RZ ;  /* 0x00000070f5058824 */ /* 0x040fe200078e02ff */
[-C--:B------:R-:W-:Y:S01]  /*13950*/  @!P0 LEA R12, P1, R10, R177.reuse, 0x1 ;  /* 0x000000b10a0c8211 */ /* 0x080fe200078208ff */
[C---:B------:R-:W-:Y:S01]  /*13960*/  @!P0 IMAD.WIDE.U32 R32, R248.reuse, 0x70, R32 ;  /* 0x00000070f8208825 */ /* 0x040fe200078e0020 */
[----:B------:R-:W-:Y:S01]  /*13970*/  @P0 STS.128 [R243+0xb800], RZ ;  /* 0x00b800fff3000388 */ /* 0x000fe20000000c00 */
[----:B------:R-:W-:Y:S02]  /*13980*/  @!P0 LEA.HI.X R7, R248, R0, R245, 0x6, P2 ;  /* 0x00000000f8078211 */ /* 0x000fe400010f34f5 */
[-C--:B------:R-:W-:Y:S01]  /*13990*/  @!P0 LEA R20, P2, R8, R177.reuse, 0x1 ;  /* 0x000000b108148211 */ /* 0x080fe200078408ff */
[--C-:B------:R-:W-:Y:S01]  /*139a0*/  @!P0 IMAD.MOV.U32 R30, RZ, RZ, R2.reuse ;  /* 0x000000ffff1e8224 */ /* 0x100fe200078e0002 */
[----:B------:R-:W-:Y:S01]  /*139b0*/  @!PT LDS RZ, [RZ] ;  /* 0x00000000fffff984 */ /* 0x000fe20000000800 */
[----:B------:R-:W-:Y:S01]  /*139c0*/  @!PT LDS RZ, [RZ] ;  /* 0x00000000fffff984 */ /* 0x000fe20000000800 */
[----:B------:R-:W-:Y:S01]  /*139d0*/  @!PT LDS RZ, [RZ] ;  /* 0x00000000fffff984 */ /* 0x000fe20000000800 */
[----:B------:R3:W-:Y:S01]  /*139e0*/  @!P0 LDGSTS.E.BYPASS.LTC128B.128 [R243+0xb800], [R22.64] ;  /* 0x0b80000016f38fae */ /* 0x0007e2000b901d54 */
[-C--:B------:R-:W-:Y:S01]  /*139f0*/  @!P0 LEA.HI.X R13, R10, R176.reuse, R9, 0x1, P1 ;  /* 0x000000b00a0d8211 */ /* 0x080fe200008f0c09 */
[----:B------:R-:W-:Y:S01]  /*13a00*/  @!P0 IMAD.MOV.U32 R10, RZ, RZ, R2 ;  /* 0x000000ffff0a8224 */ /* 0x000fe200078e0002 */
[----:B------:R-:W-:Y:S01]  /*13a10*/  @!P0 LEA.HI.X R21, R8, R176, R7, 0x1, P2 ;  /* 0x000000b008158211 */ /* 0x000fe200010f0c07 */
[----:B------:R-:W-:Y:S01]  /*13a20*/  @!P0 IMAD R8, R245, 0x50, RZ ;  /* 0x00000050f5088824 */ /* 0x000fe200078e02ff */
[----:B------:R-:W-:Y:S01]  /*13a30*/  @P0 STS.128 [R243+0xc000], RZ ;  /* 0x00c000fff3000388 */ /* 0x000fe20000000c00 */
[----:B------:R-:W-:Y:S01]  /*13a40*/  @!P0 IMAD.WIDE.U32 R10, R248, 0x50, R10 ;  /* 0x00000050f80a8825 */ /* 0x000fe200078e000a */
[----:B------:R-:W-:Y:S02]  /*13a50*/  @!P0 MOV R34, R2 ;  /* 0x0000000200228202 */ /* 0x000fe40000000f00 */
[-C--:B------:R-:W-:Y:S01]  /*13a60*/  @!P0 LEA R14, P3, R32, R177.reuse, 0x1 ;  /* 0x000000b1200e8211 */ /* 0x080fe200078608ff */
[----:B------:R-:W-:Y:S01]  /*13a70*/  @!PT LDS RZ, [RZ] ;  /* 0x00000000fffff984 */ /* 0x000fe20000000800 */
[----:B------:R-:W-:Y:S01]  /*13a80*/  @!PT LDS RZ, [RZ] ;  /* 0x00000000fffff984 */ /* 0x000fe20000000800 */
[----:B------:R-:W-:Y:S01]  /*13a90*/  @!PT LDS RZ, [RZ] ;  /* 0x00000000fffff984 */ /* 0x000fe20000000800 */
[----:B------:R3:W-:Y:S01]  /*13aa0*/  @!P0 LDGSTS.E.BYPASS.LTC128B.128 [R243+0xc000], [R20.64] ;  /* 0x0c00000014f38fae */ /* 0x0007e2000b901d54 */
[----:B------:R-:W-:Y:S01]  /*13ab0*/  @!P0 IMAD.IADD R8, R8, 0x1, R11 ;  /* 0x0000000108088824 */ /* 0x000fe200078e020b */
[----:B------:R-:W-:Y:S01]  /*13ac0*/  @!P0 LEA R18, P1, R10, R177, 0x1 ;  /* 0x000000b10a128211 */ /* 0x000fe200078208ff */
[----:B------:R-:W-:Y:S01]  /*13ad0*/  @!P0 IMAD.WIDE.U32 R34, R248, 0x60, R34 ;  /* 0x00000060f8228825 */ /* 0x000fe200078e0022 */
[----:B------:R-:W-:Y:S01]  /*13ae0*/  @!P0 IADD3 R5, R5, R33, RZ ;  /* 0x0000002105058210 */ /* 0x000fe20007ffe0ff */
[----:B------:R-:W-:Y:S01]  /*13af0*/  @P0 STS.128 [R243+0xc800], RZ ;  /* 0x00c800fff3000388 */ /* 0x000fe20000000c00 */
[-C--:B------:R-:W-:Y:S01]  /*13b00*/  @!P0 LEA.HI.X R19, R10, R176.reuse, R8, 0x1, P1 ;  /* 0x000000b00a138211 */ /* 0x080fe200008f0c08 */
[----:B------:R-:W-:Y:S01]  /*13b10*/  @!P0 IMAD.IADD R4, R4, 0x1, R35 ;  /* 0x0000000104048824 */ /* 0x000fe200078e0223 */
[-C--:B------:R-:W-:Y:S01]  /*13b20*/  @!P0 LEA R16, P4, R34, R177.reuse, 0x1 ;  /* 0x000000b122108211 */ /* 0x080fe200078808ff */
[C---:B------:R-:W-:Y:S01]  /*13b30*/  @!P0 IMAD R6, R245.reuse, 0x90, RZ ;  /* 0x00000090f5068824 */ /* 0x040fe200078e02ff */
[-C--:B------:R-:W-:Y:S01]  /*13b40*/  @!P0 LEA.HI.X R15, R32, R176.reuse, R5, 0x1, P3 ;  /* 0x000000b0200f8211 */ /* 0x080fe200018f0c05 */
[----:B------:R-:W-:Y:S01]  /*13b50*/  @!PT LDS RZ, [RZ] ;  /* 0x00000000fffff984 */ /* 0x000fe20000000800 */
[----:B------:R-:W-:Y:S01]  /*13b60*/  @!PT LDS RZ, [RZ] ;  /* 0x00000000fffff984 */ /* 0x000fe20000000800 */
[----:B------:R-:W-:Y:S01]  /*13b70*/  @!PT LDS RZ, [RZ] ;  /* 0x00000000fffff984 */ /* 0x000fe20000000800 */
[----:B------:R4:W-:Y:S01]  /*13b80*/  @!P0 LDGSTS.E.BYPASS.LTC128B.128 [R243+0xc800], [R18.64] ;  /* 0x0c80000012f38fae */ /* 0x0009e2000b901d54 */
[----:B------:R-:W-:Y:S01]  /*13b90*/  @!P0 LEA.HI.X R17, R34, R176, R4, 0x1, P4 ;  /* 0x000000b022118211 */ /* 0x000fe200020f0c04 */
[----:B------:R-:W-:Y:S01]  /*13ba0*/  @!P0 IMAD.MOV.U32 R28, RZ, RZ, R2 ;  /* 0x000000ffff1c8224 */ /* 0x000fe200078e0002 */
[-C--:B------:R-:W-:Y:S01]  /*13bb0*/  @!P0 MOV R31, R0.reuse ;  /* 0x00000000001f8202 */ /* 0x080fe20000000f00 */
[----:B------:R-:W-:Y:S01]  /*13bc0*/  @!P0 IMAD.MOV.U32 R29, RZ, RZ, R0 ;  /* 0x000000ffff1d8224 */ /* 0x000fe200078e0000 */
[----:B------:R-:W-:Y:S01]  /*13bd0*/  @P0 STS.128 [R243+0xd000], RZ ;  /* 0x00d000fff3000388 */ /* 0x000fe20000000c00 */
[----:B------:R-:W-:Y:S01]  /*13be0*/  @!P0 IMAD R7, R245, 0xa0, RZ ;  /* 0x000000a0f5078824 */ /* 0x000fe200078e02ff */
[----:B------:R-:W-:Y:S01]  /*13bf0*/  @!P0 MOV R33, R0 ;  /* 0x0000000000218202 */ /* 0x000fe20000000f00 */
[----:B------:R-:W-:Y:S02]  /*13c00*/  @!P0 IMAD.WIDE.U32 R30, R248, 0x90, R30 ;  /* 0x00000090f81e8825 */ /* 0x000fe400078e001e */
[----:B------:R-:W-:Y:S01]  /*13c10*/  @!PT LDS RZ, [RZ] ;  /* 0x00000000fffff984 */ /* 0x000fe20000000800 */
[----:B------:R-:W-:Y:S01]  /*13c20*/  @!PT LDS RZ, [RZ] ;  /* 0x00000000fffff984 */ /* 0x000fe20000000800 */
[----:B------:R-:W-:Y:S01]  /*13c30*/  @!PT LDS RZ, [RZ] ;  /* 0x00000000fffff984 */ /* 0x000fe20000000800 */
[----:B------:R4:W-:Y:S02]  /*13c40*/  @!P0 LDGSTS.E.BYPASS.LTC128B.128 [R243+0xd000], [R16.64] ;  /* 0x0d00000010f38fae */ /* 0x0009e4000b901d54 */
[----:B------:R-:W-:Y:S01]  /*13c50*/  @!P0 IMAD.IADD R6, R6, 0x1, R31 ;  /* 0x0000000106068824 */ /* 0x000fe200078e021f */
[-C--:B------:R-:W-:Y:S01]  /*13c60*/  @!P0 LEA R10, P2, R30, R177.reuse, 0x1 ;  /* 0x000000b11e0a8211 */ /* 0x080fe200078408ff */
[----:B------:R-:W-:Y:S01]  /*13c70*/  @!P0 IMAD.WIDE.U32 R28, R248, 0xa0, R28 ;  /* 0x000000a0f81c8825 */ /* 0x000fe200078e001c */
[----:B------:R-:W-:Y:S02]  /*13c80*/  @P0 STS.128 [R243+0xd800], RZ ;  /* 0x00d800fff3000388 */ /* 0x000fe40000000c00 */
[-C--:B------:R-:W-:Y:S01]  /*13c90*/  @!P0 LEA.HI.X R11, R30, R176.reuse, R6, 0x1, P2 ;  /* 0x000000b01e0b8211 */ /* 0x080fe200010f0c06 */
[----:B------:R-:W-:Y:S01]  /*13ca0*/  @!P0 IMAD.IADD R7, R7, 0x1, R29 ;  /* 0x0000000107078824 */ /* 0x000fe200078e021d */
[CC--:B------:R-:W-:Y:S01]  /*13cb0*/  @!P0 LEA R8, P1, R28.reuse, R177.reuse, 0x1 ;  /* 0x000000b11c088211 */ /* 0x0c0fe200078208ff */
[----:B------:R-:W-:Y:S01]  /*13cc0*/  @!PT LDS RZ, [RZ] ;  /* 0x00000000fffff984 */ /* 0x000fe20000000800 */
[----:B------:R-:W-:Y:S01]  /*13cd0*/  @!PT LDS RZ, [RZ] ;  /* 0x00000000fffff984 */ /* 0x000fe20000000800 */
[----:B------:R-:W-:Y:S01]  /*13ce0*/  @!PT LDS RZ, [RZ] ;  /* 0x00000000fffff984 */ /* 0x000fe20000000800 */
[----:B------:R5:W-:Y:S01]  /*13cf0*/  @!P0 LDGSTS.E.BYPASS.LTC128B.128 [R243+0xd800], [R14.64] ;  /* 0x0d8000000ef38fae */ /* 0x000be2000b901d54 */
[----:B------:R-:W-:Y:S02]  /*13d00*/  @!P0 IMAD.MOV.U32 R38, RZ, RZ, R2 ;  /* 0x000000ffff268224 */ /* 0x000fe400078e0002 */
[----:B------:R-:W-:Y:S01]  /*13d10*/  @!P0 IMAD.MOV.U32 R39, RZ, RZ, R0 ;  /* 0x000000ffff278224 */ /* 0x000fe200078e0000 */
[----:B------:R-:W-:Y:S01]  /*13d20*/  @!P0 LEA.HI.X R9, R28, R176, R7, 0x1, P1 ;  /* 0x000000b01c098211 */ /* 0x000fe200008f0c07 */
[----:B------:R-:W-:Y:S01]  /*13d30*/  @P0 STS.128 [R243+0xe000], RZ ;  /* 0x00e000fff3000388 */ /* 0x000fe20000000c00 */
[C---:B------:R-:W-:Y:S01]  /*13d40*/  @!P0 IMAD R6, R245.reuse, 0xb0, RZ ;  /* 0x000000b0f5068824 */ /* 0x040fe200078e02ff */
[----:B------:R-:W-:Y:S01]  /*13d50*/  @!P0 MOV R28, R2 ;  /* 0x00000002001c8202 */ /* 0x000fe20000000f00 */
[----:B------:R-:W-:Y:S02]  /*13d60*/  @!P0 IMAD.WIDE.U32 R38, R248, 0xb0, R38 ;  /* 0x000000b0f8268825 */ /* 0x000fe400078e0026 */
[----:B------:R-:W-:Y:S01]  /*13d70*/  @!PT LDS RZ, [RZ] ;  /* 0x00000000fffff984 */ /* 0x000fe20000000800 */
[----:B------:R-:W-:Y:S01]  /*13d80*/  @!PT LDS RZ, [RZ] ;  /* 0x00000000fffff984 */ /* 0x000fe20000000800 */
[----:B------:R-:W-:Y:S01]  /*13d90*/  @!PT LDS RZ, [RZ] ;  /* 0x00000000fffff984 */ /* 0x000fe20000000800 */
[----:B------:R5:W-:Y:S02]  /*13da0*/  @!P0 LDGSTS.E.BYPASS.LTC128B.128 [R243+0xe000], [R12.64] ;  /* 0x0e0000000cf38fae */ /* 0x000be4000b901d54 */
[----:B------:R-:W-:Y:S01]  /*13db0*/  @!P0 IMAD.IADD R6, R6, 0x1, R39 ;  /* 0x0000000106068824 */ /* 0x000fe200078e0227 */
[CC--:B------:R-:W-:Y:S01]  /*13dc0*/  @!P0 LEA R36, P1, R38.reuse, R177.reuse, 0x1 ;  /* 0x000000b126248211 */ /* 0x0c0fe200078208ff */
[----:B------:R-:W-:Y:S01]  /*13dd0*/  @!P0 IMAD.MOV.U32 R29, RZ, RZ, R0 ;  /* 0x000000ffff1d8224 */ /* 0x000fe200078e0000 */
[----:B------:R-:W-:Y:S01]  /*13de0*/  @P0 STS.128 [R243+0xe800], RZ ;  /* 0x00e800fff3000388 */ /* 0x000fe20000000c00 */
[----:B------:R-:W-:Y:S01]  /*13df0*/  @!P0 IMAD R5, R245, 0xc0, RZ ;  /* 0x000000c0f5058824 */ /* 0x000fe200078e02ff */
[-C--:B------:R-:W-:Y:S01]  /*13e00*/  @!P0 LEA.HI.X R37, R38, R176.reuse, R6, 0x1, P1 ;  /* 0x000000b026258211 */ /* 0x080fe200008f0c06 */
[----:B------:R-:W-:Y:S02]  /*13e10*/  @!P0 IMAD.WIDE.U32 R28, R248, 0xc0, R28 ;  /* 0x000000c0f81c8825 */ /* 0x000fe400078e001c */
[----:B------:R-:W-:Y:S01]  /*13e20*/  @!PT LDS RZ, [RZ] ;  /* 0x00000000fffff984 */ /* 0x000fe20000000800 */
[----:B------:R-:W-:Y:S01]  /*13e30*/  @!PT LDS RZ, [RZ] ;  /* 0x00000000fffff984 */ /* 0x000fe20000000800 */
[----:B------:R-:W-:Y:S01]  /*13e40*/  @!PT LDS RZ, [RZ] ;  /* 0x00000000fffff984 */ /* 0x000fe20000000800 */
[----:B------:R1:W-:Y:S02]  /*13e50*/  @!P0 LDGSTS.E.BYPASS.LTC128B.128 [R243+0xe800], [R10.64] ;  /* 0x0e8000000af38fae */ /* 0x0003e4000b901d54 */
[----:B------:R-:W-:Y:S01]  /*13e60*/  @!P0 IMAD.MOV.U32 R34, RZ, RZ, R2 ;  /* 0x000000ffff228224 */ /* 0x000fe200078e0002 */
[----:B------:R-:W-:Y:S01]  /*13e70*/  @!P0 LEA R40, P4, R28, R177, 0x1 ;  /* 0x000000b11c288211 */ /* 0x000fe200078808ff */
[----:B------:R-:W-:Y:S01]  /*13e80*/  @!P0 IMAD.MOV.U32 R35, RZ, RZ, R0 ;  /* 0x000000ffff238224 */ /* 0x000fe200078e0000 */
[----:B------:R-:W-:Y:S01]  /*13e90*/  @P0 STS.128 [R243+0xf000], RZ ;  /* 0x00f000fff3000388 */ /* 0x000fe20000000c00 */
[----:B------:R-:W-:Y:S01]  /*13ea0*/  @!P0 IADD3 R5, R5, R29, RZ ;  /* 0x0000001d05058210 */ /* 0x000fe20007ffe0ff */
[C---:B------:R-:W-:Y:S02]  /*13eb0*/  @!P0 IMAD R4, R245.reuse, 0xd0, RZ ;  /* 0x000000d0f5048824 */ /* 0x040fe400078e02ff */
[----:B------:R-:W-:Y:S01]  /*13ec0*/  @!P0 IMAD.WIDE.U32 R34, R248, 0xd0, R34 ;  /* 0x000000d0f8228825 */ /* 0x000fe200078e0022 */
[----:B------:R-:W-:Y:S01]  /*13ed0*/  @!PT LDS RZ, [RZ] ;  /* 0x00000000fffff984 */ /* 0x000fe20000000800 */
[----:B------:R-:W-:Y:S01]  /*13ee0*/  @!PT LDS RZ, [RZ] ;  /* 0x00000000fffff984 */ /* 0x000fe20000000800 */
[----:B------:R-:W-:Y:S01]  /*13ef0*/  @!PT LDS RZ, [RZ] ;  /* 0x00000000fffff984 */ /* 0x000fe20000000800 */
[----:B------:R1:W-:Y:S01]  /*13f00*/  @!P0 LDGSTS.E.BYPASS.LTC128B.128 [R243+0xf000], [R8.64] ;  /* 0x0f00000008f38fae */ /* 0x0003e2000b901d54 */
[-C--:B------:R-:W-:Y:S02]  /*13f10*/  @!P0 LEA.HI.X R41, R28, R176.reuse, R5, 0x1, P4 ;  /* 0x000000b01c298211 */ /* 0x080fe400020f0c05 */
[----:B------:R-:W-:Y:S01]  /*13f20*/  @!P0 IMAD.IADD R4, R4, 0x1, R35 ;  /* 0x0000000104048824 */ /* 0x000fe200078e0223 */
[CC--:B------:R-:W-:Y:S01]  /*13f30*/  @!P0 LEA R38, P3, R34.reuse, R177.reuse, 0x1 ;  /* 0x000000b122268211 */ /* 0x0c0fe200078608ff */
[----:B------:R-:W-:Y:S01]  /*13f40*/  @P0 STS.128 [R243+0xf800], RZ ;  /* 0x00f800fff3000388 */ /* 0x000fe20000000c00 */
[----:B------:R-:W-:Y:S02]  /*13f50*/  @!P0 IMAD.MOV.U32 R32, RZ, RZ, R2 ;  /* 0x000000ffff208224 */ /* 0x000fe400078e0002 */
[-C--:B------:R-:W-:Y:S01]  /*13f60*/  @!P0 LEA.HI.X R39, R34, R176.reuse, R4, 0x1, P3 ;  /* 0x000000b022278211 */ /* 0x080fe200018f0c04 */
[----:B------:R-:W-:Y:S01]  /*13f70*/  @!P0 IMAD.MOV.U32 R30, RZ, RZ, R2 ;  /* 0x000000ffff1e8224 */ /* 0x000fe200078e0002 */
[----:B------:R-:W-:Y:S01]  /*13f80*/  @!PT LDS RZ, [RZ] ;  /* 0x00000000fffff984 */ /* 0x000fe20000000800 */
[----:B------:R-:W-:Y:S01]  /*13f90*/  @!PT LDS RZ, [RZ] ;  /* 0x00000000fffff984 */ /* 0x000fe20000000800 */
[----:B------:R-:W-:Y:S01]  /*13fa0*/  @!PT LDS RZ, [RZ] ;  /* 0x00000000fffff984 */ /* 0x000fe20000000800 */
[----:B------:R1:W-:Y:S01]  /*13fb0*/  @!P0 LDGSTS.E.BYPASS.LTC128B.128 [R243+0xf800], [R36.64] ;  /* 0x0f80000024f38fae */ /* 0x0003e2000b901d54 */
[----:B------:R-:W-:Y:S04]  /*13fc0*/  @!P0 IMAD.WIDE.U32 R32, R248, 0xe0, R32 ;  /* 0x000000e0f8208825 */ /* 0x000fe800078e0020 */
[----:B------:R-:W-:Y:S01]  /*13fd0*/  @P0 STS.128 [R243+0x10000], RZ ;  /* 0x010000fff3000388 */ /* 0x000fe20000000c00 */
[C---:B------:R-:W-:Y:S01]  /*13fe0*/  @!P0 IMAD R2, R245.reuse, 0xe0, RZ ;  /* 0x000000e0f5028824 */ /* 0x040fe200078e02ff */
[-C--:B------:R-:W-:Y:S01]  /*13ff0*/  @!P0 LEA R6, P2, R32, R177.reuse, 0x1 ;  /* 0x000000b120068211 */ /* 0x080fe200078408ff */
[----:B------:R-:W-:Y:S02]  /*14000*/  @!P0 IMAD.MOV.U32 R31, RZ, RZ, R0 ;  /* 0x000000ffff1f8224 */ /* 0x000fe400078e0000 */
[----:B------:R-:W-:Y:S01]  /*14010*/  @!PT LDS RZ, [RZ] ;  /* 0x00000000fffff984 */ /* 0x000fe20000000800 */
[----:B------:R-:W-:Y:S01]  /*14020*/  @!PT LDS RZ, [RZ] ;  /* 0x00000000fffff984 */ /* 0x000fe20000000800 */
[----:B------:R-:W-:Y:S01]  /*14030*/  @!PT LDS RZ, [RZ] ;  /* 0x00000000fffff984 */ /* 0x000fe20000000800 */
[----:B------:R1:W-:Y:S01]  /*14040*/  @!P0 LDGSTS.E.BYPASS.LTC128B.128 [R243+0x10000], [R40.64] ;  /* 0x1000000028f38fae */ /* 0x0003e2000b901d54 */
[----:B------:R-:W-:Y:S02]  /*14050*/  @!P0 IMAD.IADD R2, R2, 0x1, R33 ;  /* 0x0000000102028824 */ /* 0x000fe400078e0221 */
[----:B------:R-:W-:Y:S02]  /*14060*/  @!P0 IMAD.WIDE.U32 R30, R248, 0xf0, R30 ;  /* 0x000000f0f81e8825 */ /* 0x000fe400078e001e */
[----:B------:R-:W-:Y:S01]  /*14070*/  @P0 STS.128 [R243+0x10800], RZ ;  /* 0x010800fff3000388 */ /* 0x000fe20000000c00 */
[-C--:B------:R-:W-:Y:S01]  /*14080*/  @!P0 LEA.HI.X R7, R32, R176.reuse, R2, 0x1, P2 ;  /* 0x000000b020078211 */ /* 0x080fe200010f0c02 */
[----:B------:R-:W-:Y:S01]  /*14090*/  @!P0 IMAD R0, R245, 0xf0, RZ ;  /* 0x000000f0f5008824 */ /* 0x000fe200078e02ff */
[----:B------:R-:W-:Y:S02]  /*140a0*/  @!P0 LEA R42, P1, R30, R177, 0x1 ;  /* 0x000000b11e2a8211 */ /* 0x000fe400078208ff */
[----:B------:R-:W-:Y:S01]  /*140b0*/  @!PT LDS RZ, [RZ] ;  /* 0x00000000fffff984 */ /* 0x000fe20000000800 */
[----:B------:R-:W-:Y:S01]  /*140c0*/  @!PT LDS RZ, [RZ] ;  /* 0x00000000fffff984 */ /* 0x000fe20000000800 */
[----:B------:R-:W-:Y:S01]  /*140d0*/  @!PT LDS RZ, [RZ] ;  /* 0x00000000fffff984 */ /* 0x000fe20000000800 */
[----:B------:R1:W-:Y:S01]  /*140e0*/  @!P0 LDGSTS.E.BYPASS.LTC128B.128 [R243+0x10800], [R38.64] ;  /* 0x1080000026f38fae */ /* 0x0003e2000b901d54 */
[----:B------:R-:W-:Y:S04]  /*140f0*/  @!P0 IMAD.IADD R0, R0, 0x1, R31 ;  /* 0x0000000100008824 */ /* 0x000fe800078e021f */
[----:B------:R-:W-:Y:S01]  /*14100*/  @P0 STS.128 [R243+0x11000], RZ ;  /* 0x011000fff3000388 */ /* 0x000fe20000000c00 */
[----:B------:R-:W-:Y:S02]  /*14110*/  @!P0 LEA.HI.X R43, R30, R176, R0, 0x1, P1 ;  /* 0x000000b01e2b8211 */ /* 0x000fe400008f0c00 */
[C---:B------:R-:W-:Y:S02]  /*14120*/  IADD3 R0, R239.reuse, 0x1800, RZ ;  /* 0x00001800ef007810 */ /* 0x040fe40007ffe0ff */
[----:B------:R-:W-:Y:S01]  /*14130*/  @!PT LDS RZ, [RZ] ;  /* 0x00000000fffff984 */ /* 0x000fe20000000800 */
[----:B------:R-:W-:Y:S01]  /*14140*/  @!PT LDS RZ, [RZ] ;  /* 0x00000000fffff984 */ /* 0x000fe20000000800 */
[----:B------:R-:W-:Y:S01]  /*14150*/  @!PT LDS RZ, [RZ] ;  /* 0x00000000fffff984 */ /* 0x000fe20000000800 */
[----:B------:R2:W-:Y:S01]  /*14160*/  @!P0 LDGSTS.E.BYPASS.LTC128B.128 [R243+0x11000], [R6.64] ;  /* 0x1100000006f38fae */ /* 0x0005e2000b901d54 */
[----:B------:R-:W-:Y:S04]  /*14170*/  PLOP3.LUT P1, PT, PT, PT, UP0, 0x80, 0x0 ;  /* 0x000000000000781c */ /* 0x000fe80003f2f008 */
[----:B------:R-:W-:Y:S05]  /*14180*/  @P0 STS.128 [R243+0x11800], RZ ;  /* 0x011800fff3000388 */ /* 0x000fea0000000c00 */
[----:B------:R-:W-:Y:S01]  /*14190*/  @!PT LDS RZ, [RZ] ;  /* 0x00000000fffff984 */ /* 0x000fe20000000800 */
[----:B------:R-:W-:Y:S01]  /*141a0*/  @!PT LDS RZ, [RZ] ;  /* 0x00000000fffff984 */ /* 0x000fe20000000800 */
[----:B------:R-:W-:Y:S01]  /*141b0*/  @!PT LDS RZ, [RZ] ;  /* 0x00000000fffff984 */ /* 0x000fe20000000800 */
[----:B------:R3:W-:Y:S05]  /*141c0*/  @!P0 LDGSTS.E.BYPASS.LTC128B.128 [R243+0x11800], [R42.64] ;  /* 0x118000002af38fae */ /* 0x0007ea000b901d54 */
[----:B------:R-:W-:Y:S05]  /*141d0*/  LDSM.16.M88.4 R128, [R242] ;  /* 0x00000000f280783b */ /* 0x000fea0000000200 */
[----:B-1----:R-:W1:Y:S05]  /*141e0*/  LDSM.16.M88.4 R8, [R241+0x2000] ;  /* 0x00200000f108783b */ /* 0x002e6a0000000200 */
[----:B----4-:R-:W5:Y:S05]  /*141f0*/  LDSM.16.M88.4 R16, [R241+0x2800] ;  /* 0x00280000f110783b */ /* 0x010f6a0000000200 */
[----:B--2---:R-:W2:Y:S05]  /*14200*/  LDSM.16.M88.4 R24, [R241+0x3000] ;  /* 0x00300000f118783b */ /* 0x004eaa0000000200 */
[----:B------:R-:W0:Y:S05]  /*14210*/  LDGDEPBAR ;  /* 0x00000000000079af */ /* 0x000e2a0000000000 */
[----:B------:R-:W4:Y:S05]  /*14220*/  LDSM.16.M88.4 R32, [R241+0x3800] ;  /* 0x00380000f120783b */ /* 0x000f2a0000000200 */
[----:B---3--:R-:W3:Y:S05]  /*14230*/  LDSM.16.M88.4 R40, [R241+0x4000] ;  /* 0x00400000f128783b */ /* 0x008eea0000000200 */
[----:B------:R-:W2:Y:S05]  /*14240*/  LDSM.16.M88.4 R48, [R241+0x4800] ;  /* 0x00480000f130783b */ /* 0x000eaa0000000200 */
[----:B------:R-:W3:Y:S01]  /*14250*/  LDSM.16.M88.4 R56, [R241+0x5000] ;  /* 0x00500000f138783b */ /* 0x000ee20000000200 */
[C---:B-1----:R-:W-:Y:S04]  /*14260*/  HMMA.16816.F32.BF16 R4, R128.reuse, R8, RZ ;  /* 0x000000088004723c */ /* 0x042fe800000418ff */
[----:B------:R-:W1:Y:S05]  /*14270*/  LDSM.16.M88.4 R64, [R241+0x5800] ;  /* 0x00580000f140783b */ /* 0x000e6a0000000200 */
[----:B------:R-:W1:Y:S01]  /*14280*/  LDSM.16.M88.4 R72, [R241+0x6000] ;  /* 0x00600000f148783b */ /* 0x000e620000000200 */
[C---:B------:R-:W-:Y:S04]  /*14290*/  HMMA.16816.F32.BF16 R8, R128.reuse, R10, RZ ;  /* 0x0000000a8008723c */ /* 0x040fe800000418ff */
[----:B------:R-:W1:Y:S04]  /*142a0*/  LDSM.16.M88.4 R80, [R241+0x6800] ;  /* 0x00680000f150783b */ /* 0x000e680000000200 */
[C---:B-----5:R-:W-:Y:S01]  /*142b0*/  HMMA.16816.F32.BF16 R12, R128.reuse, R16, RZ ;  /* 0x00000010800c723c */ /* 0x060fe200000418ff */
[----:B------:R-:W5:Y:S05]  /*142c0*/  LDSM.16.M88.4 R88, [R241+0x7000] ;  /* 0x00700000f158783b */ /* 0x000f6a0000000200 */
[----:B------:R-:W1:Y:S02]  /*142d0*/  LDSM.16.M88.4 R96, [R241+0x7800] ;  /* 0x00780000f160783b */ /* 0x000e640000000200 */
[C---:B------:R-:W-:Y:S03]  /*142e0*/  HMMA.16816.F32.BF16 R16, R128.reuse, R18, RZ ;  /* 0x000000128010723c */ /* 0x040fe600000418ff */
[----:B------:R-:W1:Y:S05]  /*142f0*/  LDSM.16.M88.4 R104, [R241+0x8000] ;  /* 0x00800000f168783b */ /* 0x000e6a0000000200 */
[C---:B--2---:R-:W-:Y:S01]  /*14300*/  HMMA.16816.F32.BF16 R20, R128.reuse, R24, RZ ;  /* 0x000000188014723c */ /* 0x044fe200000418ff */
[----:B------:R-:W2:Y:S05]  /*14310*/  LDSM.16.M88.4 R112, [R241+0x8800] ;  /* 0x00880000f170783b */ /* 0x000eaa0000000200 */
[----:B------:R-:W1:Y:S02]  /*14320*/  LDSM.16.M88.4 R120, [R241+0x9000] ;  /* 0x00900000f178783b */ /* 0x000e640000000200 */
[C---:B------:R-:W-:Y:S03]  /*14330*/  HMMA.16816.F32.BF16 R24, R128.reuse, R26, RZ ;  /* 0x0000001a8018723c */ /* 0x040fe600000418ff */
[----:B------:R-:W1:Y:S05]  /*14340*/  LDSM.16.M88.4 R168, [R241+0x9800] ;  /* 0x00980000f1a8783b */ /* 0x000e6a0000000200 */
[C---:B----4-:R-:W-:Y:S01]  /*14350*/  HMMA.16816.F32.BF16 R28, R128.reuse, R32, RZ ;  /* 0x00000020801c723c */ /* 0x050fe200000418ff */
[----:B------:R-:W-:Y:S05]  /*14360*/  LDSM.16.M88.4 R172, [R172] ;  /* 0x00000000acac783b */ /* 0x000fea0000000200 */
[----:B------:R-:W4:Y:S02]  /*14370*/  LDSM.16.M88.4 R176, [R235+0x2000] ;  /* 0x00200000ebb0783b */ /* 0x000f240000000200 */
[C---:B------:R-:W-:Y:S03]  /*14380*/  HMMA.16816.F32.BF16 R32, R128.reuse, R34, RZ ;  /* 0x000000228020723c */ /* 0x040fe600000418ff */
[----:B------:R-:W1:Y:S05]  /*14390*/  LDSM.16.M88.4 R180, [R235+0x2800] ;  /* 0x00280000ebb4783b */ /* 0x000e6a0000000200 */
[C---:B---3--:R-:W-:Y:S01]  /*143a0*/  HMMA.16816.F32.BF16 R36, R128.reuse, R40, RZ ;  /* 0x000000288024723c */ /* 0x048fe200000418ff */
[----:B------:R-:W3:Y:S05]  /*143b0*/  LDSM.16.M88.4 R184, [R235+0x3000] ;  /* 0x00300000ebb8783b */ /* 0x000eea0000000200 */
        /* <DEDUP_REMOVED lines=13> */
[C---:B-1----:R-:W-:Y:S08]  /*14490*/  HMMA.16816.F32.BF16 R60, R128.reuse, R64, RZ ;  /* 0x00000040803c723c */ /* 0x042ff000000418ff */
[C---:B------:R-:W-:Y:S08]  /*144a0*/  HMMA.16816.F32.BF16 R64, R128.reuse, R66, RZ ;  /* 0x000000428040723c */ /* 0x040ff000000418ff */
[C---:B------:R-:W-:Y:S08]  /*144b0*/  HMMA.16816.F32.BF16 R68, R128.reuse, R72, RZ ;  /* 0x000000488044723c */ /* 0x040ff000000418ff */
[C---:B------:R-:W-:Y:S08]  /*144c0*/  HMMA.16816.F32.BF16 R72, R128.reuse, R74, RZ ;  /* 0x0000004a8048723c */ /* 0x040ff000000418ff */
[C---:B------:R-:W-:Y:S08]  /*144d0*/  HMMA.16816.F32.BF16 R76, R128.reuse, R80, RZ ;  /* 0x00000050804c723c */ /* 0x040ff000000418ff */
[C---:B------:R-:W-:Y:S08]  /*144e0*/  HMMA.16816.F32.BF16 R80, R128.reuse, R82, RZ ;  /* 0x000000528050723c */ /* 0x040ff000000418ff */
[C---:B-----5:R-:W-:Y:S08]  /*144f0*/  HMMA.16816.F32.BF16 R84, R128.reuse, R88, RZ ;  /* 0x000000588054723c */ /* 0x060ff000000418ff */
        /* <DEDUP_REMOVED lines=10> */
[----:B------:R-:W-:Y:S01]  /*145a0*/  HMMA.16816.F32.BF16 R128, R128, R170, RZ ;  /* 0x000000aa8080723c */ /* 0x000fe200000418ff */
[----:B------:R-:W1:Y:S07]  /*145b0*/  LDSM.16.M88.4 R168, [R235+0x3800] ;  /* 0x00380000eba8783b */ /* 0x000e6e0000000200 */
[C---:B----4-:R-:W-:Y:S08]  /*145c0*/  HMMA.16816.F32.BF16 R4, R172.reuse, R176, R4 ;  /* 0x000000b0ac04723c */ /* 0x050ff00000041804 */
        /* <DEDUP_REMOVED lines=11> */
[C---:B------:R-:W-:Y:S08]  /*14680*/  HMMA.16816.F32.BF16 R36, R172.reuse, R188, R36 ;  /* 0x000000bcac24723c */ /* 0x040ff00000041824 */
[C---:B------:R-:W-:Y:S01]  /*14690*/  HMMA.16816.F32.BF16 R40, R172.reuse, R190, R40 ;  /* 0x000000beac28723c */ /* 0x040fe20000041828 */
[----:B------:R-:W-:Y:S07]  /*146a0*/  LDSM.16.M88.4 R188, [R235+0x8800] ;  /* 0x00880000ebbc783b */ /* 0x000fee0000000200 */
        /* <DEDUP_REMOVED lines=8> */
[----:B------:R-:W-:Y:S07]  /*14730*/  LDSM.16.M88.4 R184, [R239] ;  /* 0x00000000efb8783b */ /* 0x000fee0000000200 */
[C---:B-1----:R-:W-:Y:S08]  /*14740*/  HMMA.16816.F32.BF16 R68, R172.reuse, R168, R68 ;  /* 0x000000a8ac44723c */ /* 0x042ff00000041844 */
[C---:B------:R-:W-:Y:S01]  /*14750*/  HMMA.16816.F32.BF16 R72, R172.reuse, R170, R72 ;  /* 0x000000aaac48723c */ /* 0x040fe20000041848 */
[----:B------:R-:W1:Y:S07]  /*14760*/  LDSM.16.M88.4 R168, [R240] ;  /* 0x00000000f0a8783b */ /* 0x000e6e0000000200 */
        /* <DEDUP_REMOVED lines=8> */
[C---:B------:R-:W-:Y:S08]  /*147f0*/  HMMA.16816.F32.BF16 R92, R172.reuse, R200, R92 ;  /* 0x000000c8ac5c723c */ /* 0x040ff0000004185c */
[C---:B------:R-:W-:Y:S01]  /*14800*/  HMMA.16816.F32.BF16 R96, R172.reuse, R202, R96 ;  /* 0x000000caac60723c */ /* 0x040fe20000041860 */
[----:B------:R-:W-:Y:S07]  /*14810*/  LDSM.16.M88.4 R200, [R231] ;  /* 0x00000000e7c8783b */ /* 0x000fee0000000200 */
[C---:B--2---:R-:W-:Y:S07]  /*14820*/  HMMA.16816.F32.BF16 R100, R172.reuse, R176, R100 ;  /* 0x000000b0ac64723c */ /* 0x044fee0000041864 */
[C---:B------:R-:W-:Y:S01]  /*14830*/  IADD3 R176, R239.reuse, 0x800, RZ ;  /* 0x00000800efb07810 */ /* 0x040fe20007ffe0ff */
[C---:B------:R-:W-:Y:S05]  /*14840*/  HMMA.16816.F32.BF16 R104, R172.reuse, R178, R104 ;  /* 0x000000b2ac68723c */ /* 0x040fea0000041868 */
[----:B------:R-:W2:Y:S03]  /*14850*/  LDSM.16.M88.4 R176, [R176] ;  /* 0x00000000b0b0783b */ /* 0x000ea60000000200 */
[C---:B------:R-:W-:Y:S07]  /*14860*/  HMMA.16816.F32.BF16 R108, R172.reuse, R188, R108 ;  /* 0x000000bcac6c723c */ /* 0x040fee000004186c */
[C---:B------:R-:W-:Y:S01]  /*14870*/  IADD3 R188, R239.reuse, 0x1000, RZ ;  /* 0x00001000efbc7810 */ /* 0x040fe20007ffe0ff */
[C---:B------:R-:W-:Y:S05]  /*14880*/  HMMA.16816.F32.BF16 R112, R172.reuse, R190, R112 ;  /* 0x000000beac70723c */ /* 0x040fea0000041870 */
[----:B------:R-:W3:Y:S03]  /*14890*/  LDSM.16.M88.4 R188, [R188] ;  /* 0x00000000bcbc783b */ /* 0x000ee60000000200 */
[C---:B------:R-:W-:Y:S08]  /*148a0*/  HMMA.16816.F32.BF16 R116, R172.reuse, R204, R116 ;  /* 0x000000ccac74723c */ /* 0x040ff00000041874 */
[C---:B------:R-:W-:Y:S01]  /*148b0*/  HMMA.16816.F32.BF16 R120, R172.reuse, R206, R120 ;  /* 0x000000ceac78723c */ /* 0x040fe20000041878 */
[----:B------:R-:W-:Y:S07]  /*148c0*/  LDSM.16.M88.4 R204, [R227] ;  /* 0x00000000e3cc783b */ /* 0x000fee0000000200 */
[C---:B----4-:R-:W-:Y:S07]  /*148d0*/  HMMA.16816.F32.BF16 R124, R172.reuse, R180, R124 ;  /* 0x000000b4ac7c723c */ /* 0x050fee000004187c */
[----:B------:R-:W-:Y:S01]  /*148e0*/  IADD3 R180, R239, 0x2000, RZ ;  /* 0x00002000efb47810 */ /* 0x000fe20007ffe0ff */
[----:B------:R-:W-:Y:S01]  /*148f0*/  HMMA.16816.F32.BF16 R128, R172, R182, R128 ;  /* 0x000000b6ac80723c */ /* 0x000fe20000041880 */
[----:B------:R-:W4:Y:S05]  /*14900*/  LDSM.16.M88.4 R172, [R0] ;  /* 0x0000000000ac783b */ /* 0x000f2a0000000200 */
[----:B------:R-:W5:Y:S02]  /*14910*/  LDSM.16.M88.4 R180, [R180] ;  /* 0x00000000b4b4783b */ /* 0x000f640000000200 */
[C---:B-1----:R-:W-:Y:S08]  /*14920*/  HMMA.16816.F32.BF16 R4, R168.reuse, R184, R4 ;  /* 0x000000b8a804723c */ /* 0x042ff00000041804 */
[C---:B------:R-:W-:Y:S01]  /*14930*/  HMMA.16816.F32.BF16 R8, R168.reuse, R186, R8 ;  /* 0x000000baa808723c */ /* 0x040fe20000041808 */
[----:B------:R-:W1:Y:S07]  /*14940*/  LDSM.16.M88.4 R184, [R230] ;  /* 0x00000000e6b8783b */ /* 0x000e6e0000000200 */
[C---:B--2---:R-:W-:Y:S08]  /*14950*/  HMMA.16816.F32.BF16 R12, R168.reuse, R176, R12 ;  /* 0x000000b0a80c723c */ /* 0x044ff0000004180c */
[C---:B------:R-:W-:Y:S01]  /*14960*/  HMMA.16816.F32.BF16 R16, R168.reuse, R178, R16 ;  /* 0x000000b2a810723c */ /* 0x040fe20000041810 */
[----:B------:R-:W2:Y:S07]  /*14970*/  LDSM.16.M88.4 R176, [R229] ;  /* 0x00000000e5b0783b */ /* 0x000eae0000000200 */
[C---:B---3--:R-:W-:Y:S08]  /*14980*/  HMMA.16816.F32.BF16 R20, R168.reuse, R188, R20 ;  /* 0x000000bca814723c */ /* 0x048ff00000041814 */
[C---:B------:R-:W-:Y:S01]  /*14990*/  HMMA.16816.F32.BF16 R24, R168.reuse, R190, R24 ;  /* 0x000000bea818723c */ /* 0x040fe20000041818 */
[----:B------:R-:W3:Y:S07]  /*149a0*/  LDSM.16.M88.4 R188, [R228] ;  /* 0x00000000e4bc783b */ /* 0x000eee0000000200 */
[C---:B----4-:R-:W-:Y:S08]  /*149b0*/  HMMA.16816.F32.BF16 R28, R168.reuse, R172, R28 ;  /* 0x000000aca81c723c */ /* 0x050ff0000004181c */
[C---:B------:R-:W-:Y:S01]  /*149c0*/  HMMA.16816.F32.BF16 R32, R168.reuse, R174, R32 ;  /* 0x000000aea820723c */ /* 0x040fe20000041820 */
[----:B------:R-:W4:Y:S07]  /*149d0*/  LDSM.16.M88.4 R172, [R226] ;  /* 0x00000000e2ac783b */ /* 0x000f2e0000000200 */
        /* <DEDUP_REMOVED lines=20> */
[----:B------:R-:W2:Y:S07]  /*14b20*/  LDSM.16.M88.4 R188, [R238] ;  /* 0x00000000eebc783b */ /* 0x000eae0000000200 */
[C---:B------:R-:W-:Y:S08]  /*14b30*/  HMMA.16816.F32.BF16 R92, R168.reuse, R204, R92 ;  /* 0x000000cca85c723c */ /* 0x040ff0000004185c */
[C---:B------:R-:W-:Y:S01]  /*14b40*/  HMMA.16816.F32.BF16 R96, R168.reuse, R206, R96 ;  /* 0x000000cea860723c */ /* 0x040fe20000041860 */
[----:B------:R-:W-:Y:S07]  /*14b50*/  LDSM.16.M88.4 R204, [R166+0x5000] ;  /* 0x00500000a6cc783b */ /* 0x000fee0000000200 */
[C---:B----4-:R-:W-:Y:S08]  /*14b60*/  HMMA.16816.F32.BF16 R100, R168.reuse, R172, R100 ;  /* 0x000000aca864723c */ /* 0x050ff00000041864 */
        /* <DEDUP_REMOVED lines=12> */
[C---:B--2---:R-:W-:Y:S08]  /*14c30*/  HMMA.16816.F32.BF16 R4, R188.reuse, R192, R4 ;  /* 0x000000c0bc04723c */ /* 0x044ff00000041804 */
[C---:B------:R-:W-:Y:S01]  /*14c40*/  HMMA.16816.F32.BF16 R8, R188.reuse, R194, R8 ;  /* 0x000000c2bc08723c */ /* 0x040fe20000041808 */
[----:B------:R-:W2:Y:S07]  /*14c50*/  LDSM.16.M88.4 R192, [R166+0x3800] ;  /* 0x00380000a6c0783b */ /* 0x000eae0000000200 */
[C---:B------:R-:W-:Y:S08]  /*14c60*/  HMMA.16816.F32.BF16 R12, R188.reuse, R196, R12 ;  /* 0x000000c4bc0c723c */ /* 0x040ff0000004180c */
[C---:B------:R-:W-:Y:S01]  /*14c70*/  HMMA.16816.F32.BF16 R16, R188.reuse, R198, R16 ;  /* 0x000000c6bc10723c */ /* 0x040fe20000041810 */
[----:B------:R-:W2:Y:S07]  /*14c80*/  LDSM.16.M88.4 R196, [R166+0x4800] ;  /* 0x00480000a6c4783b */ /* 0x000eae0000000200 */
[C---:B---3--:R-:W-:Y:S08]  /*14c90*/  HMMA.16816.F32.BF16 R20, R188.reuse, R172, R20 ;  /* 0x000000acbc14723c */ /* 0x048ff00000041814 */
[C---:B------:R-:W-:Y:S01]  /*14ca0*/  HMMA.16816.F32.BF16 R24, R188.reuse, R174, R24 ;  /* 0x000000aebc18723c */ /* 0x040fe20000041818 */
[----:B------:R-:W3:Y:S07]  /*14cb0*/  LDSM.16.M88.4 R172, [R166+0x5800] ;  /* 0x00580000a6ac783b */ /* 0x000eee0000000200 */
[C---:B-1----:R-:W-:Y:S07]  /*14cc0*/  HMMA.16816.F32.BF16 R28, R188.reuse, R176, R28 ;  /* 0x000000b0bc1c723c */ /* 0x042fee000004181c */
[----:B------:R-:W-:Y:S01]  /*14cd0*/  IMAD.MOV.U32 R176, RZ, RZ, R220 ;  /* 0x000000ffffb07224 */ /* 0x000fe200078e00dc */
[C---:B------:R-:W-:Y:S04]  /*14ce0*/  HMMA.16816.F32.BF16 R32, R188.reuse, R178, R32 ;  /* 0x000000b2bc20723c */ /* 0x040fe80000041820 */
[----:B------:R-:W-:Y:S02]  /*14cf0*/  IMAD.MOV.U32 R177, RZ, RZ, R221 ;  /* 0x000000ffffb17224 */ /* 0x000fe400078e00dd */
[----:B------:R-:W1:Y:S01]  /*14d00*/  LDSM.16.M88.4 R220, [R166+0x7800] ;  /* 0x00780000a6dc783b */ /* 0x000e620000000200 */
[----:B------:R-:W-:Y:S01]  /*14d10*/  IMAD.MOV.U32 R178, RZ, RZ, R176 ;  /* 0x000000ffffb27224 */ /* 0x000fe200078e00b0 */
[C---:B----4-:R-:W-:Y:S01]  /*14d20*/  HMMA.16816.F32.BF16 R36, R188.reuse, R168, R36 ;  /* 0x000000a8bc24723c */ /* 0x050fe20000041824 */
[----:B------:R-:W-:Y:S04]  /*14d30*/  DEPBAR.LE SB0, 0x0 ;  /* 0x000080000000791a */ /* 0x000fe80000000000 */
[----:B------:R-:W-:Y:S01]  /*14d40*/  BAR.SYNC.DEFER_BLOCKING 0x0 ;  /* 0x0000000000007b1d */ /* 0x000fe20000010000 */
[----:B------:R-:W-:Y:S01]  /*14d50*/  MOV R179, R177 ;  /* 0x000000b100b37202 */ /* 0x000fe20000000f00 */
[----:B------:R-:W-:Y:S01]  /*14d60*/  IMAD.MOV.U32 R177, RZ, RZ, R178 ;  /* 0x000000ffffb17224 */ /* 0x000fe200078e00b2 */
[C---:B------:R-:W-:Y:S05]  /*14d70*/  HMMA.16816.F32.BF16 R40, R188.reuse, R170, R40 ;  /* 0x000000aabc28723c */ /* 0x040fea0000041828 */
[----:B------:R-:W-:Y:S03]  /*14d80*/  IMAD.MOV.U32 R176, RZ, RZ, R179 ;  /* 0x000000ffffb07224 */ /* 0x000fe600078e00b3 */
[C---:B------:R-:W-:Y:S08]  /*14d90*/  HMMA.16816.F32.BF16 R44, R188.reuse, R180, R44 ;  /* 0x000000b4bc2c723c */ /* 0x040ff0000004182c */
[C---:B------:R-:W-:Y:S08]  /*14da0*/  HMMA.16816.F32.BF16 R48, R188.reuse, R182, R48 ;  /* 0x000000b6bc30723c */ /* 0x040ff00000041830 */
[C---:B-----5:R-:W-:Y:S08]  /*14db0*/  HMMA.16816.F32.BF16 R52, R188.reuse, R184, R52 ;  /* 0x000000b8bc34723c */ /* 0x060ff00000041834 */
        /* <DEDUP_REMOVED lines=9> */
[C---:B---3--:R-:W-:Y:S08]  /*14e50*/  HMMA.16816.F32.BF16 R92, R188.reuse, R172, R92 ;  /* 0x000000acbc5c723c */ /* 0x048ff0000004185c */
        /* <DEDUP_REMOVED lines=97> */
[C---:B------:R-:W-:Y:S04]  /*15470*/  IMAD.WIDE.U32 R168, R165.reuse, c[0x0][0x180], R168 ;  /* 0x00006000a5a87a25 */ /* 0x040fe800078e00a8 */
[----:B------:R-:W-:Y:S04]  /*15480*/  IMAD R0, R0, c[0x0][0x180], RZ ;  /* 0x0000600000007a24 */ /* 0x000fe800078e02ff */
[----:B------:R-:W-:Y:S02]  /*15490*/  IMAD R165, R165, c[0x0][0x184], R0 ;  /* 0x00006100a5a57a24 */ /* 0x000fe400078e0200 */
[----:B------:R-:W-:Y:S03]  /*154a0*/  IMAD.MOV.U32 R0, RZ, RZ, R168 ;  /* 0x000000ffff007224 */ /* 0x000fe600078e00a8 */
[----:B------:R-:W-:Y:S02]  /*154b0*/  IADD3 R165, R169, R165, RZ ;  /* 0x000000a5a9a57210 */ /* 0x000fe40007ffe0ff */
.L_x_1542:
        /* <DEDUP_REMOVED lines=28> */
[--C-:B------:R-:W-:Y:S01]  /*15680*/  @!P0 IMAD.MOV.U32 R187, RZ, RZ, R165.reuse ;  /* 0x000000ffffbb8224 */ /* 0x100fe200078e00a5 */
[CC--:B------:R-:W-:Y:S01]  /*15690*/  @!P0 LEA.HI.X R169, R173.reuse, R165.reuse, R2, 0x5, P3 ;  /* 0x000000a5ada98211 */ /* 0x0c0fe200018f2c02 */
[--C-:B------:R-:W-:Y:S01]  /*156a0*/  @!P0 IMAD.MOV.U32 R184, RZ, RZ, R0.reuse ;  /* 0x000000ffffb88224 */ /* 0x100fe200078e0000 */
[-C--:B------:R-:W-:Y:S01]  /*156b0*/  @!P0 LEA R202, P3, R168, R250.reuse, 0x1 ;  /* 0x000000faa8ca8211 */ /* 0x080fe200078608ff */
[----:B------:R-:W-:Y:S01]  /*156c0*/  @!P0 IMAD.MOV.U32 R182, RZ, RZ, R0 ;  /* 0x000000ffffb68224 */ /* 0x000fe200078e0000 */
[C---:B------:R-:W-:Y:S01]  /*156d0*/  @!P0 LEA.HI.X R171, R173.reuse, R165, R2, 0x6, P2 ;  /* 0x000000a5adab8211 */ /* 0x040fe200010f3402 */
[--C-:B------:R-:W-:Y:S01]  /*156e0*/  @!P0 IMAD.MOV.U32 R183, RZ, RZ, R165.reuse ;  /* 0x000000ffffb78224 */ /* 0x100fe200078e00a5 */
[CC--:B------:R-:W-:Y:S01]  /*156f0*/  @!P0 LEA R200, P2, R170.reuse, R250.reuse, 0x1 ;  /* 0x000000faaac88211 */ /* 0x0c0fe200078408ff */
[----:B------:R-:W-:Y:S01]  /*15700*/  @!P0 IMAD.MOV.U32 R181, RZ, RZ, R165 ;  /* 0x000000ffffb58224 */ /* 0x000fe200078e00a5 */
        /* <DEDUP_REMOVED lines=19> */
[-C--:B------:R-:W-:Y:S01]  /*15840*/  @!P0 LEA R198, P1, R172, R250.reuse, 0x1 ;  /* 0x000000faacc68211 */ /* 0x080fe200078208ff */
        /* <DEDUP_REMOVED lines=24> */
[-C--:B------:R-:W-:Y:S01]  /*159d0*/  @!P0 LEA R196, P3, R192, R250.reuse, 0x1 ;  /* 0x000000fac0c48211 */ /* 0x080fe200078608ff */
[----:B------:R-:W-:Y:S01]  /*159e0*/  @!P0 IMAD R168, R2, 0x70, RZ ;  /* 0x0000007002a88824 */ /* 0x000fe200078e02ff */
[----:B------:R-:W-:Y:S01]  /*159f0*/  @!P0 IADD3 R170, R0, R195, RZ ;  /* 0x000000c300aa8210 */ /* 0x000fe20007ffe0ff */
[----:B------:R-:W-:Y:S01]  /*15a00*/  @!PT LDS RZ, [RZ] ;  /* 0x00000000fffff984 */ /* 0x000fe20000000800 */
[----:B------:R-:W-:Y:S01]  /*15a10*/  @!PT LDS RZ, [RZ] ;  /* 0x00000000fffff984 */ /* 0x000fe20000000800 */
[----:B------:R-:W-:Y:S01]  /*15a20*/  @!PT LDS RZ, [RZ] ;  /* 0x00000000fffff984 */ /* 0x000fe20000000800 */
[----:B------:R1:W-:Y:S01]  /*15a30*/  @!P0 LDGSTS.E.BYPASS.LTC128B.128 [R243+0x3800], [R206.64] ;  /* 0x03800000cef38fae */ /* 0x0003e2000b901d54 */
[----:B------:R-:W-:Y:S02]  /*15a40*/  @!P0 IMAD R0, R2, 0xa0, RZ ;  /* 0x000000a002008824 */ /* 0x000fe400078e02ff */
[-C--:B------:R-:W-:Y:S01]  /*15a50*/  @!P0 LEA.HI.X R175, R194, R249.reuse, R170, 0x1, P1 ;  /* 0x000000f9c2af8211 */ /* 0x080fe200008f0caa */
        /* <DEDUP_REMOVED lines=8> */
[-C--:B------:R-:W-:Y:S02]  /*15ae0*/  @!P0 LEA.HI.X R195, R190, R249.reuse, R169, 0x1, P2 ;  /* 0x000000f9bec38211 */ /* 0x080fe400010f0ca9 */
[----:B------:R-:W-:Y:S01]  /*15af0*/  @!P0 LEA.HI.X R197, R192, R249, R168, 0x1, P3 ;  /* 0x000000f9c0c58211 */ /* 0x000fe200018f0ca8 */
        /* <DEDUP_REMOVED lines=8> */
[----:B------:R-:W-:Y:S01]  /*15b80*/  @!P0 IADD3 R165, R0, R189, RZ ;  /* 0x000000bd00a58210 */ /* 0x000fe20007ffe0ff */
[----:B------:R-:W-:Y:S01]  /*15b90*/  @!P0 IMAD R0, R2, 0xb0, RZ ;  /* 0x000000b002008824 */ /* 0x000fe200078e02ff */
[----:B------:R-:W-:Y:S01]  /*15ba0*/  @!P0 IADD3 R168, R168, R183, RZ ;  /* 0x000000b7a8a88210 */ /* 0x000fe20007ffe0ff */
        /* <DEDUP_REMOVED lines=10> */
[-C--:B------:R-:W-:Y:S01]  /*15c50*/  @!P0 LEA.HI.X R189, R186, R249.reuse, R169, 0x1, P1 ;  /* 0x000000f9babd8211 */ /* 0x080fe200008f0ca9 */
[----:B------:R1:W-:Y:S01]  /*15c60*/  @P0 STS.128 [R243+0x5800], RZ ;  /* 0x005800fff3000388 */ /* 0x0003e20000000c00 */
[-C--:B------:R-:W-:Y:S01]  /*15c70*/  @!P0 LEA R186, P2, R180, R250.reuse, 0x1 ;  /* 0x000000fab4ba8211 */ /* 0x080fe200078408ff */
[----:B------:R-:W-:Y:S01]  /*15c80*/  @!P0 IMAD.IADD R165, R165, 0x1, R185 ;  /* 0x00000001a5a58824 */ /* 0x000fe200078e02b9 */
[----:B------:R-:W-:Y:S01]  /*15c90*/  @!P0 LEA R210, P1, R178, R250, 0x1 ;  /* 0x000000fab2d28211 */ /* 0x000fe200078208ff */
[----:B------:R-:W-:Y:S01]  /*15ca0*/  @!PT LDS RZ, [RZ] ;  /* 0x00000000fffff984 */ /* 0x000fe20000000800 */
[----:B------:R-:W-:Y:S01]  /*15cb0*/  @!PT LDS RZ, [RZ] ;  /* 0x00000000fffff984 */ /* 0x000fe20000000800 */
[----:B------:R-:W-:Y:S01]  /*15cc0*/  @!PT LDS RZ, [RZ] ;  /* 0x00000000fffff984 */ /* 0x000fe20000000800 */
[----:B------:R1:W-:Y:S01]  /*15cd0*/  @!P0 LDGSTS.E.BYPASS.LTC128B.128 [R243+0x5800], [R196.64] ;  /* 0x05800000c4f38fae */ /* 0x0003e2000b901d54 */
[C---:B------:R-:W-:Y:S01]  /*15ce0*/  @!P0 IMAD R0, R2.reuse, 0xe0, RZ ;  /* 0x000000e002008824 */ /* 0x040fe200078e02ff */
[----:B------:R-:W-:Y:S01]  /*15cf0*/  MOV R250, R204 ;  /* 0x000000cc00fa7202 */ /* 0x000fe20000000f00 */
[----:B------:R-:W-:Y:S01]  /*15d00*/  @!P0 IMAD R2, R2, 0xf0, RZ ;  /* 0x000000f002028824 */ /* 0x000fe200078e02ff */
[----:B------:R1:W-:Y:S01]  /*15d10*/  @P0 STS.128 [R243+0x6000], RZ ;  /* 0x006000fff3000388 */ /* 0x0003e20000000c00 */
[-C--:B------:R-:W-:Y:S01]  /*15d20*/  @!P0 LEA.HI.X R193, R184, R249.reuse, R165, 0x1, P4 ;  /* 0x000000f9b8c18211 */ /* 0x080fe200020f0ca5 */
[----:B------:R-:W-:Y:S02]  /*15d30*/  @!P0 IMAD.IADD R0, R0, 0x1, R181 ;  /* 0x0000000100008824 */ /* 0x000fe400078e02b5 */
[----:B------:R-:W-:Y:S01]  /*15d40*/  @!PT LDS RZ, [RZ] ;  /* 0x00000000fffff984 */ /* 0x000fe20000000800 */
[----:B------:R-:W-:Y:S01]  /*15d50*/  @!PT LDS RZ, [RZ] ;  /* 0x00000000fffff984 */ /* 0x000fe20000000800 */
[----:B------:R-:W-:Y:S01]  /*15d60*/  @!PT LDS RZ, [RZ] ;  /* 0x00000000fffff984 */ /* 0x000fe20000000800 */
[----:B------:R1:W-:Y:S01]  /*15d70*/  @!P0 LDGSTS.E.BYPASS.LTC128B.128 [R243+0x6000], [R172.64] ;  /* 0x06000000acf38fae */ /* 0x0003e2000b901d54 */
[----:B------:R-:W-:Y:S02]  /*15d80*/  @!P0 IMAD.IADD R2, R2, 0x1, R179 ;  /* 0x0000000102028824 */ /* 0x000fe400078e02b3 */
[-C--:B------:R-:W-:Y:S01]  /*15d90*/  @!P0 LEA.HI.X R187, R180, R249.reuse, R0, 0x1, P2 ;  /* 0x000000f9b4bb8211 */ /* 0x080fe200010f0c00 */
[----:B------:R1:W-:Y:S02]  /*15da0*/  @P0 STS.128 [R243+0x6800], RZ ;  /* 0x006800fff3000388 */ /* 0x0003e40000000c00 */
[----:B------:R-:W-:Y:S01]  /*15db0*/  @!P0 LEA.HI.X R211, R178, R249, R2, 0x1, P1 ;  /* 0x000000f9b2d38211 */ /* 0x000fe200008f0c02 */
[----:B------:R-:W-:Y:S01]  /*15dc0*/  IMAD.MOV.U32 R249, RZ, RZ, R205 ;  /* 0x000000fffff97224 */ /* 0x000fe200078e00cd */
        /* <DEDUP_REMOVED lines=35> */
.L_x_1541:
[----:B------:R-:W-:Y:S01]  /*16000*/  FMNMX.FTZ R168, R4, R164, !PT ;  /* 0x000000a404a87209 */ /* 0x000fe20007810000 */
[----:B-1----:R-:W-:Y:S01]  /*16010*/  LDSM.16.MT88.4 R172, [R234+0xa000] ;  /* 0x00a00000eaac783b */ /* 0x002fe20000004200 */
[----:B------:R-:W-:Y:S01]  /*16020*/  FMNMX.FTZ R0, R6, R3, !PT ;  /* 0x0000000306007209 */ /* 0x000fe20007810000 */
[----:B------:R-:W-:Y:S01]  /*16030*/  UISETP.GT.AND UP0, UPT, UR15, UR7, UPT ;  /* 0x000000070f00728c */ /* 0x000fe2000bf04270 */
        /* <DEDUP_REMOVED lines=128> */
[----:B------:R-:W-:Y:S08]  /*16840*/  SHFL.BFLY PT, R2, R168, 0x2, 0x1f ;  /* 0x0c401f00a8027f89 */ /* 0x000ff000000e0000 */
[----:B------:R-:W1:Y:S02]  /*16850*/  SHFL.BFLY PT, R165, R0, 0x2, 0x1f ;  /* 0x0c401f0000a57f89 */ /* 0x000e6400000e0000 */
[----:B-1----:R-:W-:Y:S02]  /*16860*/  FMNMX.FTZ R165, R0, R165, !PT ;  /* 0x000000a500a57209 */ /* 0x002fe40007810000 */
[----:B------:R-:W-:Y:S04]  /*16870*/  FMNMX.FTZ R168, R168, R2, !PT ;  /* 0x00000002a8a87209 */ /* 0x000fe80007810000 */
[----:B------:R-:W1:Y:S08]  /*16880*/  SHFL.BFLY PT, R0, R165, 0x1, 0x1f ;  /* 0x0c201f00a5007f89 */ /* 0x000e7000000e0000 */
[----:B------:R-:W2:Y:S01]  /*16890*/  SHFL.BFLY PT, R2, R168, 0x1, 0x1f ;  /* 0x0c201f00a8027f89 */ /* 0x000ea200000e0000 */
[----:B-1----:R-:W-:Y:S05]  /*168a0*/  FMNMX.FTZ R0, R165, R0, !PT ;  /* 0x00000000a5007209 */ /* 0x002fea0007810000 */
[C---:B------:R-:W-:Y:S02]  /*168b0*/  FMUL.FTZ R165, R0.reuse, c[0x0][0x23c] ;  /* 0x00008f0000a57a20 */ /* 0x040fe40000410000 */
[----:B------:R-:W-:Y:S01]  /*168c0*/  FADD.FTZ R3, -R0, R3 ;  /* 0x0000000300037221 */ /* 0x000fe20000010100 */
[----:B--2---:R-:W-:Y:S02]  /*168d0*/  FMNMX.FTZ R2, R168, R2, !PT ;  /* 0x00000002a8027209 */ /* 0x004fe40007810000 */
[----:B------:R-:W1:Y:S01]  /*168e0*/  LDSM.16.MT88.4 R168, [R237+0xa000] ;  /* 0x00a00000eda8783b */ /* 0x000e620000004200 */
[----:B------:R-:W-:Y:S01]  /*168f0*/  FMUL.FTZ R3, R3, c[0x0][0x23c] ;  /* 0x00008f0003037a20 */ /* 0x000fe20000410000 */
[C---:B------:R-:W-:Y:S01]  /*16900*/  FSETP.NEU.FTZ.AND P0, PT, R2.reuse, -INF , PT ;  /* 0xff8000000200780b */ /* 0x040fe20003f1d000 */
[C---:B------:R-:W-:Y:S02]  /*16910*/  FMUL.FTZ R178, R2.reuse, c[0x0][0x23c] ;  /* 0x00008f0002b27a20 */ /* 0x040fe40000410000 */
[----:B------:R-:W-:Y:S02]  /*16920*/  FADD.FTZ R164, -R2, R164 ;  /* 0x000000a402a47221 */ /* 0x000fe40000010100 */
[----:B------:R-:W2:Y:S01]  /*16930*/  MUFU.EX2 R3, R3 ;  /* 0x0000000300037308 */ /* 0x000ea20000000800 */
[----:B------:R-:W-:Y:S01]  /*16940*/  FSEL R178, R178, RZ, P0 ;  /* 0x000000ffb2b27208 */ /* 0x000fe20000000000 */
[----:B------:R-:W-:Y:S01]  /*16950*/  FMUL.FTZ R164, R164, c[0x0][0x23c] ;  /* 0x00008f00a4a47a20 */ /* 0x000fe20000410000 */
[----:B------:R-:W-:Y:S03]  /*16960*/  FSETP.NEU.FTZ.AND P0, PT, R0, -INF , PT ;  /* 0xff8000000000780b */ /* 0x000fe60003f1d000 */
[--C-:B------:R-:W-:Y:S01]  /*16970*/  FFMA.FTZ R190, R24, c[0x0][0x23c], -R178.reuse ;  /* 0x00008f0018be7a23 */ /* 0x100fe200000108b2 */
[----:B------:R-:W-:Y:S01]  /*16980*/  FSEL R165, R165, RZ, P0 ;  /* 0x000000ffa5a57208 */ /* 0x000fe20000000000 */
[--C-:B------:R-:W-:Y:S01]  /*16990*/  FFMA.FTZ R192, R25, c[0x0][0x23c], -R178.reuse ;  /* 0x00008f0019c07a23 */ /* 0x100fe200000108b2 */
[----:B------:R-:W-:Y:S01]  /*169a0*/  PLOP3.LUT P0, PT, PT, PT, UP0, 0x80, 0x0 ;  /* 0x000000000000781c */ /* 0x000fe20003f0f008 */
[----:B------:R-:W3:Y:S01]  /*169b0*/  MUFU.EX2 R164, R164 ;  /* 0x000000a400a47308 */ /* 0x000ee20000000800 */
[--C-:B------:R-:W-:Y:S02]  /*169c0*/  FFMA.FTZ R182, R8, c[0x0][0x23c], -R178.reuse ;  /* 0x00008f0008b67a23 */ /* 0x100fe400000108b2 */
[--C-:B------:R-:W-:Y:S02]  /*169d0*/  FFMA.FTZ R193, R26, c[0x0][0x23c], -R165.reuse ;  /* 0x00008f001ac17a23 */ /* 0x100fe400000108a5 */
[--C-:B------:R-:W-:Y:S02]  /*169e0*/  FFMA.FTZ R34, R34, c[0x0][0x23c], -R165.reuse ;  /* 0x00008f0022227a23 */ /* 0x100fe400000108a5 */
[--C-:B------:R-:W-:Y:S02]  /*169f0*/  FFMA.FTZ R184, R9, c[0x0][0x23c], -R178.reuse ;  /* 0x00008f0009b87a23 */ /* 0x100fe400000108b2 */
[--C-:B------:R-:W-:Y:S01]  /*16a00*/  FFMA.FTZ R185, R10, c[0x0][0x23c], -R165.reuse ;  /* 0x00008f000ab97a23 */ /* 0x100fe200000108a5 */
[----:B------:R-:W-:Y:S01]  /*16a10*/  MUFU.EX2 R182, R182 ;  /* 0x000000b600b67308 */ /* 0x000fe20000000800 */
[--C-:B------:R-:W-:Y:S02]  /*16a20*/  FFMA.FTZ R179, R11, c[0x0][0x23c], -R165.reuse ;  /* 0x00008f000bb37a23 */ /* 0x100fe400000108a5 */
[--C-:B------:R-:W-:Y:S02]  /*16a30*/  FFMA.FTZ R14, R14, c[0x0][0x23c], -R165.reuse ;  /* 0x00008f000e0e7a23 */ /* 0x100fe400000108a5 */
[C---:B--2---:R-:W-:Y:S02]  /*16a40*/  FMUL.FTZ R10, R3.reuse, R158 ;  /* 0x0000009e030a7220 */ /* 0x044fe40000410000 */
[----:B------:R-:W-:Y:S02]  /*16a50*/  FMUL.FTZ R11, R3, R159 ;  /* 0x0000009f030b7220 */ /* 0x000fe40000410000 */
[--C-:B------:R-:W-:Y:S01]  /*16a60*/  FFMA.FTZ R181, R12, c[0x0][0x23c], -R178.reuse ;  /* 0x00008f000cb57a23 */ /* 0x100fe200000108b2 */
[----:B------:R-:W2:Y:S01]  /*16a70*/  MUFU.EX2 R184, R184 ;  /* 0x000000b800b87308 */ /* 0x000ea20000000800 */
[--C-:B------:R-:W-:Y:S02]  /*16a80*/  FFMA.FTZ R183, R13, c[0x0][0x23c], -R178.reuse ;  /* 0x00008f000db77a23 */ /* 0x100fe400000108b2 */
[C---:B------:R-:W-:Y:S02]  /*16a90*/  FMUL.FTZ R134, R3.reuse, R134 ;  /* 0x0000008603867220 */ /* 0x040fe40000410000 */
[C---:B---3--:R-:W-:Y:S02]  /*16aa0*/  FMUL.FTZ R8, R164.reuse, R156 ;  /* 0x0000009ca4087220 */ /* 0x048fe40000410000 */
[C---:B------:R-:W-:Y:S02]  /*16ab0*/  FMUL.FTZ R9, R164.reuse, R157 ;  /* 0x0000009da4097220 */ /* 0x040fe40000410000 */
[----:B------:R-:W3:Y:S01]  /*16ac0*/  LDSM.16.MT88.4 R156, [R233+0xa000] ;  /* 0x00a00000e99c783b */ /* 0x000ee20000004200 */
[----:B------:R-:W-:Y:S01]  /*16ad0*/  MUFU.EX2 R185, R185 ;  /* 0x000000b900b97308 */ /* 0x000fe20000000800 */
[C---:B------:R-:W-:Y:S02]  /*16ae0*/  FMUL.FTZ R12, R164.reuse, R152 ;  /* 0x00000098a40c7220 */ /* 0x040fe40000410000 */
[C---:B------:R-:W-:Y:S02]  /*16af0*/  FMUL.FTZ R13, R164.reuse, R153 ;  /* 0x00000099a40d7220 */ /* 0x040fe40000410000 */
[C---:B------:R-:W-:Y:S02]  /*16b00*/  FMUL.FTZ R132, R164.reuse, R132 ;  /* 0x00000084a4847220 */ /* 0x040fe40000410000 */
[C---:B------:R-:W-:Y:S02]  /*16b10*/  FMUL.FTZ R133, R164.reuse, R133 ;  /* 0x00000085a4857220 */ /* 0x040fe40000410000 */
[C---:B------:R-:W-:Y:S01]  /*16b20*/  FMUL.FTZ R135, R3.reuse, R135 ;  /* 0x0000008703877220 */ /* 0x040fe20000410000 */
[----:B------:R-:W4:Y:S01]  /*16b30*/  MUFU.EX2 R179, R179 ;  /* 0x000000b300b37308 */ /* 0x000f220000000800 */
[C---:B------:R-:W-:Y:S02]  /*16b40*/  FMUL.FTZ R136, R164.reuse, R136 ;  /* 0x00000088a4887220 */ /* 0x040fe40000410000 */
        /* <DEDUP_REMOVED lines=10> */
[----:B------:R-:W-:Y:S01]  /*16bf0*/  MUFU.EX2 R183, R183 ;  /* 0x000000b700b77308 */ /* 0x000fe20000000800 */
[C---:B------:R-:W-:Y:S02]  /*16c00*/  FMUL.FTZ R146, R3.reuse, R146 ;  /* 0x0000009203927220 */ /* 0x040fe40000410000 */
[----:B------:R-:W-:Y:S02]  /*16c10*/  FMUL.FTZ R147, R3, R147 ;  /* 0x0000009303937220 */ /* 0x000fe40000410000 */
[--C-:B------:R-:W-:Y:S02]  /*16c20*/  FFMA.FTZ R186, R4, c[0x0][0x23c], -R178.reuse ;  /* 0x00008f0004ba7a23 */ /* 0x100fe400000108b2 */
[C---:B------:R-:W-:Y:S02]  /*16c30*/  FMUL.FTZ R4, R164.reuse, R160 ;  /* 0x000000a0a4047220 */ /* 0x040fe40000410000 */
[--C-:B------:R-:W-:Y:S01]  /*16c40*/  FFMA.FTZ R187, R5, c[0x0][0x23c], -R178.reuse ;  /* 0x00008f0005bb7a23 */ /* 0x100fe200000108b2 */
[----:B------:R-:W-:Y:S01]  /*16c50*/  MUFU.EX2 R190, R190 ;  /* 0x000000be00be7308 */ /* 0x000fe20000000800 */
[----:B------:R-:W-:Y:S02]  /*16c60*/  FMUL.FTZ R5, R164, R161 ;  /* 0x000000a1a4057220 */ /* 0x000fe40000410000 */
[--C-:B------:R-:W-:Y:S02]  /*16c70*/  FFMA.FTZ R188, R6, c[0x0][0x23c], -R165.reuse ;  /* 0x00008f0006bc7a23 */ /* 0x100fe400000108a5 */
[----:B------:R-:W-:Y:S01]  /*16c80*/  FMUL.FTZ R6, R3, R162 ;  /* 0x000000a203067220 */ /* 0x000fe20000410000 */
[----:B--2---:R-:W-:Y:S01]  /*16c90*/  F2FP.BF16.PACK_AB R162, R184, R182 ;  /* 0x000000b6b8a2723e */ /* 0x004fe200000010ff */
[--C-:B------:R-:W-:Y:S02]  /*16ca0*/  FFMA.FTZ R180, R7, c[0x0][0x23c], -R165.reuse ;  /* 0x00008f0007b47a23 */ /* 0x100fe400000108a5 */
[----:B------:R-:W-:Y:S01]  /*16cb0*/  FMUL.FTZ R7, R3, R163 ;  /* 0x000000a303077220 */ /* 0x000fe20000410000 */
[----:B------:R-:W-:Y:S01]  /*16cc0*/  MUFU.EX2 R186, R186 ;  /* 0x000000ba00ba7308 */ /* 0x000fe20000000800 */
[----:B----4-:R-:W-:Y:S01]  /*16cd0*/  F2FP.BF16.PACK_AB R163, R179, R185 ;  /* 0x000000b9b3a3723e */ /* 0x010fe200000010ff */
[--C-:B------:R-:W-:Y:S02]  /*16ce0*/  FFMA.FTZ R189, R22, c[0x0][0x23c], -R165.reuse ;  /* 0x00008f0016bd7a23 */ /* 0x100fe400000108a5 */
[--C-:B------:R-:W-:Y:S02]  /*16cf0*/  FFMA.FTZ R191, R23, c[0x0][0x23c], -R165.reuse ;  /* 0x00008f0017bf7a23 */ /* 0x100fe400000108a5 */
[--C-:B------:R-:W-:Y:S02]  /*16d00*/  FFMA.FTZ R40, R40, c[0x0][0x23c], -R178.reuse ;  /* 0x00008f0028287a23 */ /* 0x100fe400000108b2 */
[--C-:B------:R-:W-:Y:S02]  /*16d10*/  FFMA.FTZ R41, R41, c[0x0][0x23c], -R178.reuse ;  /* 0x00008f0029297a23 */ /* 0x100fe400000108b2 */
[----:B------:R-:W2:Y:S01]  /*16d20*/  MUFU.EX2 R187, R187 ;  /* 0x000000bb00bb7308 */ /* 0x000ea20000000800 */
[--C-:B------:R-:W-:Y:S02]  /*16d30*/  FFMA.FTZ R54, R54, c[0x0][0x23c], -R165.reuse ;  /* 0x00008f0036367a23 */ /* 0x100fe400000108a5 */
[--C-:B------:R-:W-:Y:S02]  /*16d40*/  FFMA.FTZ R63, R63, c[0x0][0x23c], -R165.reuse ;  /* 0x00008f003f3f7a23 */ /* 0x100fe400000108a5 */
[--C-:B------:R-:W-:Y:S02]  /*16d50*/  FFMA.FTZ R64, R64, c[0x0][0x23c], -R178.reuse ;  /* 0x00008f0040407a23 */ /* 0x100fe400000108b2 */
[----:B------:R-:W-:Y:S02]  /*16d60*/  FFMA.FTZ R93, R93, c[0x0][0x23c], -R178 ;  /* 0x00008f005d5d7a23 */ /* 0x000fe400000108b2 */
[--C-:B------:R-:W-:Y:S01]  /*16d70*/  FFMA.FTZ R111, R111, c[0x0][0x23c], -R165.reuse ;  /* 0x00008f006f6f7a23 */ /* 0x100fe200000108a5 */
[----:B------:R-:W-:Y:S01]  /*16d80*/  MUFU.EX2 R188, R188 ;  /* 0x000000bc00bc7308 */ /* 0x000fe20000000800 */
[--C-:B------:R-:W-:Y:S09]  /*16d90*/  FFMA.FTZ R118, R118, c[0x0][0x23c], -R165.reuse ;  /* 0x00008f0076767a23 */ /* 0x100ff200000108a5 */
[----:B------:R-:W4:Y:S01]  /*16da0*/  MUFU.EX2 R180, R180 ;  /* 0x000000b400b47308 */ /* 0x000f220000000800 */
[C---:B--2---:R-:W-:Y:S01]  /*16db0*/  F2FP.BF16.PACK_AB R160, R187.reuse, R186 ;  /* 0x000000babba0723e */ /* 0x044fe200000010ff */
[----:B------:R-:W-:Y:S04]  /*16dc0*/  FFMA.FTZ R186, R164, R252, R186 ;  /* 0x000000fca4ba7223 */ /* 0x000fe800000100ba */
[----:B------:R-:W-:Y:S04]  /*16dd0*/  FADD.FTZ R186, R187, R186 ;  /* 0x000000babbba7221 */ /* 0x000fe80000010000 */
[----:B------:R-:W-:Y:S01]  /*16de0*/  MUFU.EX2 R189, R189 ;  /* 0x000000bd00bd7308 */ /* 0x000fe20000000800 */
[----:B------:R-:W-:Y:S04]  /*16df0*/  FADD.FTZ R186, R182, R186 ;  /* 0x000000bab6ba7221 */ /* 0x000fe80000010000 */
[----:B------:R-:W-:Y:S05]  /*16e00*/  FADD.FTZ R184, R184, R186 ;  /* 0x000000bab8b87221 */ /* 0x000fea0000010000 */
[----:B------:R-:W-:Y:S01]  /*16e10*/  MUFU.EX2 R191, R191 ;  /* 0x000000bf00bf7308 */ /* 0x000fe20000000800 */
[----:B------:R-:W-:Y:S01]  /*16e20*/  FADD.FTZ R184, R181, R184 ;  /* 0x000000b8b5b87221 */ /* 0x000fe20000010000 */
[C---:B----4-:R-:W-:Y:S01]  /*16e30*/  F2FP.BF16.PACK_AB R161, R180.reuse, R188 ;  /* 0x000000bcb4a1723e */ /* 0x050fe200000010ff */
[----:B------:R-:W-:Y:S04]  /*16e40*/  FFMA.FTZ R188, R3, R251, R188 ;  /* 0x000000fb03bc7223 */ /* 0x000fe800000100bc */
[----:B------:R-:W-:Y:S03]  /*16e50*/  FADD.FTZ R188, R180, R188 ;  /* 0x000000bcb4bc7221 */ /* 0x000fe60000010000 */
[----:B------:R-:W-:Y:S01]  /*16e60*/  MUFU.EX2 R192, R192 ;  /* 0x000000c000c07308 */ /* 0x000fe20000000800 */
[C---:B-1----:R-:W-:Y:S05]  /*16e70*/  HMMA.16816.F32.BF16 R4, R160.reuse, R168, R4 ;  /* 0x000000a8a004723c */ /* 0x042fea0000041804 */
[----:B------:R-:W-:Y:S02]  /*16e80*/  FADD.FTZ R185, R185, R188 ;  /* 0x000000bcb9b97221 */ /* 0x000fe40000010000 */
[----:B------:R-:W-:Y:S01]  /*16e90*/  FFMA.FTZ R169, R15, c[0x0][0x23c], -R165 ;  /* 0x00008f000fa97a23 */ /* 0x000fe200000108a5 */
[C---:B------:R-:W-:Y:S01]  /*16ea0*/  HMMA.16816.F32.BF16 R8, R160.reuse, R170, R8 ;  /* 0x000000aaa008723c */ /* 0x040fe20000041808 */
[----:B------:R1:W-:Y:S03]  /*16eb0*/  MUFU.EX2 R168, R14 ;  /* 0x0000000e00a87308 */ /* 0x0003e60000000800 */
[----:B------:R-:W-:Y:S02]  /*16ec0*/  FMUL.FTZ R15, R3, R155 ;  /* 0x0000009b030f7220 */ /* 0x000fe40000410000 */
[----:B------:R-:W-:Y:S02]  /*16ed0*/  FADD.FTZ R185, R179, R185 ;  /* 0x000000b9b3b97221 */ /* 0x000fe40000010000 */
[--C-:B------:R-:W-:Y:S03]  /*16ee0*/  FFMA.FTZ R170, R16, c[0x0][0x23c], -R178.reuse ;  /* 0x00008f0010aa7a23 */ /* 0x100fe600000108b2 */
[----:B------:R-:W2:Y:S01]  /*16ef0*/  MUFU.EX2 R169, R169 ;  /* 0x000000a900a97308 */ /* 0x000ea20000000800 */
[C---:B------:R-:W-:Y:S02]  /*16f00*/  FMUL.FTZ R16, R164.reuse, R148 ;  /* 0x00000094a4107220 */ /* 0x040fe40000410000 */
[--C-:B------:R-:W-:Y:S02]  /*16f10*/  FFMA.FTZ R171, R17, c[0x0][0x23c], -R178.reuse ;  /* 0x00008f0011ab7a23 */ /* 0x100fe400000108b2 */
[----:B------:R-:W-:Y:S01]  /*16f20*/  FMUL.FTZ R17, R164, R149 ;  /* 0x00000095a4117220 */ /* 0x000fe20000410000 */
[----:B------:R-:W-:Y:S04]  /*16f30*/  MOV R164, R2 ;  /* 0x0000000200a47202 */ /* 0x000fe80000000f00 */
[----:B------:R-:W-:Y:S01]  /*16f40*/  MUFU.EX2 R170, R170 ;  /* 0x000000aa00aa7308 */ /* 0x000fe20000000800 */
[C---:B-1----:R-:W-:Y:S02]  /*16f50*/  FMUL.FTZ R14, R3.reuse, R154 ;  /* 0x0000009a030e7220 */ /* 0x042fe40000410000 */
[----:B------:R-:W1:Y:S07]  /*16f60*/  LDSM.16.MT88.4 R152, [R232+0xa000] ;  /* 0x00a00000e898783b */ /* 0x000e6e0000004200 */
[----:B------:R-:W4:Y:S01]  /*16f70*/  MUFU.EX2 R171, R171 ;  /* 0x000000ab00ab7308 */ /* 0x000f220000000800 */
[C---:B------:R-:W-:Y:S07]  /*16f80*/  HMMA.16816.F32.BF16 R12, R160.reuse, R172, R12 ;  /* 0x000000aca00c723c */ /* 0x040fee000004180c */
[--C-:B------:R-:W-:Y:S01]  /*16f90*/  FFMA.FTZ R172, R18, c[0x0][0x23c], -R165.reuse ;  /* 0x00008f0012ac7a23 */ /* 0x100fe200000108a5 */
[C---:B------:R-:W-:Y:S01]  /*16fa0*/  HMMA.16816.F32.BF16 R132, R160.reuse, R174, R132 ;  /* 0x000000aea084723c */ /* 0x040fe20000041884 */
[----:B------:R-:W-:Y:S03]  /*16fb0*/  MUFU.EX2 R193, R193 ;  /* 0x000000c100c17308 */ /* 0x000fe60000000800 */
[----:B------:R-:W-:Y:S02]  /*16fc0*/  FMUL.FTZ R18, R3, R150 ;  /* 0x0000009603127220 */ /* 0x000fe40000410000 */
[----:B------:R-:W-:Y:S02]  /*16fd0*/  FFMA.FTZ R173, R19, c[0x0][0x23c], -R165 ;  /* 0x00008f0013ad7a23 */ /* 0x000fe400000108a5 */
[----:B------:R-:W-:Y:S01]  /*16fe0*/  FMUL.FTZ R19, R3, R151 ;  /* 0x0000009703137220 */ /* 0x000fe20000410000 */
[C---:B---3--:R-:W-:Y:S01]  /*16ff0*/  HMMA.16816.F32.BF16 R136, R160.reuse, R156, R136 ;  /* 0x0000009ca088723c */ /* 0x048fe20000041888 */
[----:B------:R-:W3:Y:S01]  /*17000*/  LDSM.16.MT88.4 R148, [R237+0xa800] ;  /* 0x00a80000ed94783b */ /* 0x000ee20000004200 */
[----:B------:R-:W-:Y:S01]  /*17010*/  MUFU.EX2 R172, R172 ;  /* 0x000000ac00ac7308 */ /* 0x000fe20000000800 */
[--C-:B------:R-:W-:Y:S01]  /*17020*/  FFMA.FTZ R174, R20, c[0x0][0x23c], -R178.reuse ;  /* 0x00008f0014ae7a23 */ /* 0x100fe200000108b2 */
[----:B------:R-:W-:Y:S01]  /*17030*/  F2FP.BF16.PACK_AB R20, R183, R181 ;  /* 0x000000b5b714723e */ /* 0x000fe200000010ff */
[----:B------:R-:W-:Y:S01]  /*17040*/  FFMA.FTZ R175, R21, c[0x0][0x23c], -R178 ;  /* 0x00008f0015af7a23 */ /* 0x000fe200000108b2 */
[----:B--2---:R-:W-:Y:S01]  /*17050*/  F2FP.BF16.PACK_AB R21, R169, R168 ;  /* 0x000000a8a915723e */ /* 0x004fe200000010ff */
[----:B------:R-:W-:Y:S01]  /*17060*/  FADD.FTZ R183, R183, R184 ;  /* 0x000000b8b7b77221 */ /* 0x000fe20000010000 */
[C---:B------:R-:W-:Y:S01]  /*17070*/  HMMA.16816.F32.BF16 R16, R160.reuse, R158, R16 ;  /* 0x0000009ea010723c */ /* 0x040fe20000041810 */
[----:B------:R-:W2:Y:S03]  /*17080*/  LDSM.16.MT88.4 R156, [R234+0xa800] ;  /* 0x00a80000ea9c783b */ /* 0x000ea60000004200 */
[----:B------:R-:W5:Y:S01]  /*17090*/  MUFU.EX2 R173, R173 ;  /* 0x000000ad00ad7308 */ /* 0x000f620000000800 */
[C---:B----4-:R-:W-:Y:S01]  /*170a0*/  F2FP.BF16.PACK_AB R22, R171.reuse, R170 ;  /* 0x000000aaab16723e */ /* 0x050fe200000010ff */
[----:B------:R-:W-:Y:S02]  /*170b0*/  FADD.FTZ R183, R170, R183 ;  /* 0x000000b7aab77221 */ /* 0x000fe40000010000 */
[----:B------:R-:W-:Y:S01]  /*170c0*/  FADD.FTZ R168, R168, R185 ;  /* 0x000000b9a8a87221 */ /* 0x000fe20000010000 */
[C---:B-1----:R-:W-:Y:S03]  /*170d0*/  HMMA.16816.F32.BF16 R140, R160.reuse, R152, R140 ;  /* 0x00000098a08c723c */ /* 0x042fe6000004188c */
[----:B------:R-:W-:Y:S02]  /*170e0*/  FADD.FTZ R171, R171, R183 ;  /* 0x000000b7abab7221 */ /* 0x000fe40000010000 */
[----:B------:R-:W1:Y:S01]  /*170f0*/  MUFU.EX2 R174, R174 ;  /* 0x000000ae00ae7308 */ /* 0x000e620000000800 */
[----:B------:R-:W-:Y:S02]  /*17100*/  FADD.FTZ R168, R169, R168 ;  /* 0x000000a8a9a87221 */ /* 0x000fe40000010000 */
[----:B------:R-:W-:Y:S01]  /*17110*/  HMMA.16816.F32.BF16 R144, R160, R154, R144 ;  /* 0x0000009aa090723c */ /* 0x000fe20000041890 */
[----:B------:R-:W4:Y:S06]  /*17120*/  LDSM.16.MT88.4 R152, [R233+0xa800] ;  /* 0x00a80000e998783b */ /* 0x000f2c0000004200 */
[----:B------:R-:W-:Y:S02]  /*17130*/  MUFU.EX2 R175, R175 ;  /* 0x000000af00af7308 */ /* 0x000fe40000000800 */
[----:B------:R-:W4:Y:S03]  /*17140*/  LDSM.16.MT88.4 R160, [R232+0xa800] ;  /* 0x00a80000e8a0783b */ /* 0x000f260000004200 */
[C---:B-----5:R-:W-:Y:S01]  /*17150*/  F2FP.BF16.PACK_AB R23, R173.reuse, R172 ;  /* 0x000000acad17723e */ /* 0x060fe200000010ff */
[----:B------:R-:W-:Y:S04]  /*17160*/  FADD.FTZ R172, R172, R168 ;  /* 0x000000a8acac7221 */ /* 0x000fe80000010000 */
[----:B------:R-:W-:Y:S01]  /*17170*/  MUFU.EX2 R40, R40 ;  /* 0x0000002800287308 */ /* 0x000fe20000000800 */
[----:B------:R-:W-:Y:S01]  /*17180*/  FADD.FTZ R172, R173, R172 ;  /* 0x000000acadac7221 */ /* 0x000fe20000010000 */
[C---:B---3--:R-:W-:Y:S05]  /*17190*/  HMMA.16816.F32.BF16 R4, R20.reuse, R148, R4 ;  /* 0x000000941404723c */ /* 0x048fea0000041804 */
[----:B-1----:R-:W-:Y:S03]  /*171a0*/  FADD.FTZ R171, R174, R171 ;  /* 0x000000abaeab7221 */ /* 0x002fe60000010000 */
[----:B------:R-:W-:Y:S01]  /*171b0*/  MUFU.EX2 R41, R41 ;  /* 0x0000002900297308 */ /* 0x000fe20000000800 */
[C---:B------:R-:W-:Y:S01]  /*171c0*/  HMMA.16816.F32.BF16 R8, R20.reuse, R150, R8 ;  /* 0x000000961408723c */ /* 0x040fe20000041808 */
[----:B------:R-:W-:Y:S07]  /*171d0*/  LDSM.16.MT88.4 R148, [R234+0xb000] ;  /* 0x00b00000ea94783b */ /* 0x000fee0000004200 */
[C---:B--2---:R-:W-:Y:S01]  /*171e0*/  HMMA.16816.F32.BF16 R12, R20.reuse, R156, R12 ;  /* 0x0000009c140c723c */ /* 0x044fe2000004180c */
[----:B------:R-:W-:Y:S06]  /*171f0*/  MUFU.EX2 R54, R54 ;  /* 0x0000003600367308 */ /* 0x000fec0000000800 */
[--C-:B------:R-:W-:Y:S01]  /*17200*/  FFMA.FTZ R156, R27, c[0x0][0x23c], -R165.reuse ;  /* 0x00008f001b9c7a23 */ /* 0x100fe200000108a5 */
[C---:B------:R-:W-:Y:S01]  /*17210*/  HMMA.16816.F32.BF16 R132, R20.reuse, R158, R132 ;  /* 0x0000009e1484723c */ /* 0x040fe20000041884 */
[----:B------:R-:W1:Y:S02]  /*17220*/  LDSM.16.MT88.4 R24, [R237+0xb000] ;  /* 0x00b00000ed18783b */ /* 0x000e640000004200 */
[----:B------:R-:W-:Y:S01]  /*17230*/  MUFU.EX2 R63, R63 ;  /* 0x0000003f003f7308 */ /* 0x000fe20000000800 */
[--C-:B------:R-:W-:Y:S03]  /*17240*/  FFMA.FTZ R157, R28, c[0x0][0x23c], -R178.reuse ;  /* 0x00008f001c9d7a23 */ /* 0x100fe600000108b2 */
[--C-:B------:R-:W-:Y:S01]  /*17250*/  FFMA.FTZ R158, R29, c[0x0][0x23c], -R178.reuse ;  /* 0x00008f001d9e7a23 */ /* 0x100fe200000108b2 */
[C---:B----4-:R-:W-:Y:S04]  /*17260*/  HMMA.16816.F32.BF16 R136, R20.reuse, R152, R136 ;  /* 0x000000981488723c */ /* 0x050fe80000041888 */
[--C-:B------:R-:W-:Y:S01]  /*17270*/  FFMA.FTZ R159, R30, c[0x0][0x23c], -R165.reuse ;  /* 0x00008f001e9f7a23 */ /* 0x100fe200000108a5 */
[----:B------:R-:W2:Y:S03]  /*17280*/  MUFU.EX2 R156, R156 ;  /* 0x0000009c009c7308 */ /* 0x000ea60000000800 */
[C---:B------:R-:W-:Y:S01]  /*17290*/  HMMA.16816.F32.BF16 R16, R20.reuse, R154, R16 ;  /* 0x0000009a1410723c */ /* 0x040fe20000041810 */
[----:B------:R-:W-:Y:S06]  /*172a0*/  LDSM.16.MT88.4 R152, [R232+0xb000] ;  /* 0x00b00000e898783b */ /* 0x000fec0000004200 */
[----:B------:R-:W-:Y:S01]  /*172b0*/  MUFU.EX2 R157, R157 ;  /* 0x0000009d009d7308 */ /* 0x000fe20000000800 */
[C---:B------:R-:W-:Y:S07]  /*172c0*/  HMMA.16816.F32.BF16 R140, R20.reuse, R160, R140 ;  /* 0x000000a0148c723c */ /* 0x040fee000004188c */
[----:B------:R-:W-:Y:S01]  /*172d0*/  FFMA.FTZ R160, R31, c[0x0][0x23c], -R165 ;  /* 0x00008f001fa07a23 */ /* 0x000fe200000108a5 */
[----:B------:R-:W-:Y:S01]  /*172e0*/  HMMA.16816.F32.BF16 R144, R20, R162, R144 ;  /* 0x000000a21490723c */ /* 0x000fe20000041890 */
[----:B------:R-:W-:Y:S01]  /*172f0*/  MUFU.EX2 R158, R158 ;  /* 0x0000009e009e7308 */ /* 0x000fe20000000800 */
[----:B------:R-:W3:Y:S02]  /*17300*/  LDSM.16.MT88.4 R28, [R233+0xb000] ;  /* 0x00b00000e91c783b */ /* 0x000ee40000004200 */
[--C-:B------:R-:W-:Y:S03]  /*17310*/  FFMA.FTZ R161, R32, c[0x0][0x23c], -R178.reuse ;  /* 0x00008f0020a17a23 */ /* 0x100fe600000108b2 */
[----:B--2---:R-:W-:Y:S01]  /*17320*/  F2FP.BF16.PACK_AB R23, R156, R193 ;  /* 0x000000c19c17723e */ /* 0x004fe200000010ff */
[----:B------:R-:W-:Y:S01]  /*17330*/  FFMA.FTZ R162, R33, c[0x0][0x23c], -R178 ;  /* 0x00008f0021a27a23 */ /* 0x000fe200000108b2 */
[----:B------:R-:W-:Y:S02]  /*17340*/  F2FP.BF16.PACK_AB R20, R175, R174 ;  /* 0x000000aeaf14723e */ /* 0x000fe400000010ff */
[----:B------:R-:W2:Y:S01]  /*17350*/  MUFU.EX2 R159, R159 ;  /* 0x0000009f009f7308 */ /* 0x000ea20000000800 */
[----:B------:R-:W-:Y:S01]  /*17360*/  F2FP.BF16.PACK_AB R21, R191, R189 ;  /* 0x000000bdbf15723e */ /* 0x000fe200000010ff */
[----:B------:R-:W-:Y:S01]  /*17370*/  FADD.FTZ R175, R175, R171 ;  /* 0x000000abafaf7221 */ /* 0x000fe20000010000 */
[----:B------:R-:W-:Y:S01]  /*17380*/  F2FP.BF16.PACK_AB R22, R192, R190 ;  /* 0x000000bec016723e */ /* 0x000fe200000010ff */
[----:B------:R-:W-:Y:S02]  /*17390*/  FADD.FTZ R189, R189, R172 ;  /* 0x000000acbdbd7221 */ /* 0x000fe40000010000 */
[----:B------:R-:W-:Y:S02]  /*173a0*/  FADD.FTZ R175, R190, R175 ;  /* 0x000000afbeaf7221 */ /* 0x000fe40000010000 */
[----:B------:R-:W-:Y:S02]  /*173b0*/  FADD.FTZ R189, R191, R189 ;  /* 0x000000bdbfbd7221 */ /* 0x000fe40000010000 */
[----:B------:R-:W4:Y:S01]  /*173c0*/  MUFU.EX2 R160, R160 ;  /* 0x000000a000a07308 */ /* 0x000f220000000800 */
[C---:B-1----:R-:W-:Y:S03]  /*173d0*/  HMMA.16816.F32.BF16 R4, R20.reuse, R24, R4 ;  /* 0x000000181404723c */ /* 0x042fe60000041804 */
[----:B------:R-:W-:Y:S02]  /*173e0*/  FADD.FTZ R175, R192, R175 ;  /* 0x000000afc0af7221 */ /* 0x000fe40000010000 */
[----:B------:R-:W-:Y:S03]  /*173f0*/  FADD.FTZ R193, R193, R189 ;  /* 0x000000bdc1c17221 */ /* 0x000fe60000010000 */
[C---:B------:R-:W-:Y:S01]  /*17400*/  HMMA.16816.F32.BF16 R8, R20.reuse, R26, R8 ;  /* 0x0000001a1408723c */ /* 0x040fe20000041808 */
[----:B------:R-:W-:Y:S01]  /*17410*/  MUFU.EX2 R161, R161 ;  /* 0x000000a100a17308 */ /* 0x000fe20000000800 */
[----:B------:R-:W1:Y:S02]  /*17420*/  LDSM.16.MT88.4 R24, [R237+0xb800] ;  /* 0x00b80000ed18783b */ /* 0x000e640000004200 */
[----:B------:R-:W-:Y:S04]  /*17430*/  FADD.FTZ R193, R156, R193 ;  /* 0x000000c19cc17221 */ /* 0x000fe80000010000 */
[C---:B------:R-:W-:Y:S03]  /*17440*/  HMMA.16816.F32.BF16 R12, R20.reuse, R148, R12 ;  /* 0x00000094140c723c */ /* 0x040fe6000004180c */
[----:B------:R5:W-:Y:S01]  /*17450*/  MUFU.EX2 R148, R34 ;  /* 0x0000002200947308 */ /* 0x000be20000000800 */
[----:B--2---:R-:W-:Y:S03]  /*17460*/  FADD.FTZ R193, R159, R193 ;  /* 0x000000c19fc17221 */ /* 0x004fe60000010000 */
[--C-:B------:R-:W-:Y:S01]  /*17470*/  FFMA.FTZ R149, R36, c[0x0][0x23c], -R178.reuse ;  /* 0x00008f0024957a23 */ /* 0x100fe200000108b2 */
[C---:B------:R-:W-:Y:S05]  /*17480*/  HMMA.16816.F32.BF16 R132, R20.reuse, R150, R132 ;  /* 0x000000961484723c */ /* 0x040fea0000041884 */
[----:B------:R-:W-:Y:S02]  /*17490*/  MUFU.EX2 R162, R162 ;  /* 0x000000a200a27308 */ /* 0x000fe40000000800 */
[--C-:B------:R-:W-:Y:S01]  /*174a0*/  FFMA.FTZ R150, R35, c[0x0][0x23c], -R165.reuse ;  /* 0x00008f0023967a23 */ /* 0x100fe200000108a5 */
[C---:B---3--:R-:W-:Y:S04]  /*174b0*/  HMMA.16816.F32.BF16 R136, R20.reuse, R28, R136 ;  /* 0x0000001c1488723c */ /* 0x048fe80000041888 */
[----:B------:R-:W-:Y:S03]  /*174c0*/  FFMA.FTZ R151, R37, c[0x0][0x23c], -R178 ;  /* 0x00008f0025977a23 */ /* 0x000fe600000108b2 */
[----:B------:R-:W2:Y:S01]  /*174d0*/  MUFU.EX2 R150, R150 ;  /* 0x0000009600967308 */ /* 0x000ea20000000800 */
[C---:B------:R-:W-:Y:S01]  /*174e0*/  HMMA.16816.F32.BF16 R16, R20.reuse, R30, R16 ;  /* 0x0000001e1410723c */ /* 0x040fe20000041810 */
[----:B------:R-:W-:Y:S07]  /*174f0*/  LDSM.16.MT88.4 R28, [R233+0xb800] ;  /* 0x00b80000e91c783b */ /* 0x000fee0000004200 */
[C---:B------:R-:W-:Y:S01]  /*17500*/  HMMA.16816.F32.BF16 R140, R20.reuse, R152, R140 ;  /* 0x00000098148c723c */ /* 0x040fe2000004188c */
[----:B------:R-:W3:Y:S01]  /*17510*/  MUFU.EX2 R149, R149 ;  /* 0x0000009500957308 */ /* 0x000ee20000000800 */
[----:B-----5:R-:W5:Y:S05]  /*17520*/  LDSM.16.MT88.4 R32, [R234+0xb800] ;  /* 0x00b80000ea20783b */ /* 0x020f6a0000004200 */
[--C-:B------:R-:W-:Y:S01]  /*17530*/  FFMA.FTZ R153, R38, c[0x0][0x23c], -R165.reuse ;  /* 0x00008f0026997a23 */ /* 0x100fe200000108a5 */
[----:B------:R-:W-:Y:S03]  /*17540*/  HMMA.16816.F32.BF16 R144, R20, R154, R144 ;  /* 0x0000009a1490723c */ /* 0x000fe60000041890 */
[----:B------:R-:W-:Y:S01]  /*17550*/  MUFU.EX2 R151, R151 ;  /* 0x0000009700977308 */ /* 0x000fe20000000800 */
[----:B------:R-:W-:Y:S02]  /*17560*/  FFMA.FTZ R152, R39, c[0x0][0x23c], -R165 ;  /* 0x00008f0027987a23 */ /* 0x000fe400000108a5 */
[----:B------:R-:W3:Y:S01]  /*17570*/  LDSM.16.MT88.4 R36, [R232+0xb800] ;  /* 0x00b80000e824783b */ /* 0x000ee20000004200 */
[C---:B----4-:R-:W-:Y:S01]  /*17580*/  F2FP.BF16.PACK_AB R21, R160.reuse, R159 ;  /* 0x0000009fa015723e */ /* 0x050fe200000010ff */
[----:B------:R-:W-:Y:S01]  /*17590*/  FADD.FTZ R160, R160, R193 ;  /* 0x000000c1a0a07221 */ /* 0x000fe20000010000 */
[----:B--2---:R-:W-:Y:S03]  /*175a0*/  F2FP.BF16.PACK_AB R23, R150, R148 ;  /* 0x000000949617723e */ /* 0x004fe600000010ff */
[----:B------:R-:W-:Y:S01]  /*175b0*/  F2FP.BF16.PACK_AB R20, R158, R157 ;  /* 0x0000009d9e14723e */ /* 0x000fe200000010ff */
[----:B------:R-:W2:Y:S01]  /*175c0*/  MUFU.EX2 R153, R153 ;  /* 0x0000009900997308 */ /* 0x000ea20000000800 */
[----:B------:R-:W-:Y:S01]  /*175d0*/  F2FP.BF16.PACK_AB R22, R162, R161 ;  /* 0x000000a1a216723e */ /* 0x000fe200000010ff */
[----:B------:R-:W-:Y:S02]  /*175e0*/  FADD.FTZ R157, R157, R175 ;  /* 0x000000af9d9d7221 */ /* 0x000fe40000010000 */
[----:B------:R-:W-:Y:S02]  /*175f0*/  FADD.FTZ R160, R148, R160 ;  /* 0x000000a094a07221 */ /* 0x000fe40000010000 */
[----:B------:R-:W-:Y:S02]  /*17600*/  FADD.FTZ R158, R158, R157 ;  /* 0x0000009d9e9e7221 */ /* 0x000fe40000010000 */
[C---:B-1----:R-:W-:Y:S02]  /*17610*/  HMMA.16816.F32.BF16 R4, R20.reuse, R24, R4 ;  /* 0x000000181404723c */ /* 0x042fe40000041804 */
[----:B------:R-:W1:Y:S01]  /*17620*/  MUFU.EX2 R152, R152 ;  /* 0x0000009800987308 */ /* 0x000e620000000800 */
[--C-:B------:R-:W-:Y:S02]  /*17630*/  FFMA.FTZ R154, R42, c[0x0][0x23c], -R165.reuse ;  /* 0x00008f002a9a7a23 */ /* 0x100fe400000108a5 */
[--C-:B------:R-:W-:Y:S02]  /*17640*/  FFMA.FTZ R42, R43, c[0x0][0x23c], -R165.reuse ;  /* 0x00008f002b2a7a23 */ /* 0x100fe400000108a5 */
[----:B------:R-:W-:Y:S01]  /*17650*/  FADD.FTZ R158, R161, R158 ;  /* 0x0000009ea19e7221 */ /* 0x000fe20000010000 */
[C---:B------:R-:W-:Y:S01]  /*17660*/  HMMA.16816.F32.BF16 R8, R20.reuse, R26, R8 ;  /* 0x0000001a1408723c */ /* 0x040fe20000041808 */
[----:B------:R-:W4:Y:S03]  /*17670*/  LDSM.16.MT88.4 R24, [R237+0xc000] ;  /* 0x00c00000ed18783b */ /* 0x000f260000004200 */
[----:B------:R-:W-:Y:S01]  /*17680*/  MUFU.EX2 R154, R154 ;  /* 0x0000009a009a7308 */ /* 0x000fe20000000800 */
[----:B------:R-:W-:Y:S02]  /*17690*/  FADD.FTZ R162, R162, R158 ;  /* 0x0000009ea2a27221 */ /* 0x000fe40000010000 */
[----:B------:R-:W-:Y:S01]  /*176a0*/  FADD.FTZ R150, R150, R160 ;  /* 0x000000a096967221 */ /* 0x000fe20000010000 */
[C---:B-----5:R-:W-:Y:S01]  /*176b0*/  HMMA.16816.F32.BF16 R12, R20.reuse, R32, R12 ;  /* 0x00000020140c723c */ /* 0x060fe2000004180c */
[----:B------:R-:W-:Y:S03]  /*176c0*/  LDSM.16.MT88.4 R156, [R237+0x11800] ;  /* 0x01180000ed9c783b */ /* 0x000fe60000004200 */
[----:B---3--:R-:W-:Y:S02]  /*176d0*/  FADD.FTZ R162, R149, R162 ;  /* 0x000000a295a27221 */ /* 0x008fe40000010000 */
[----:B------:R-:W3:Y:S01]  /*176e0*/  MUFU.EX2 R42, R42 ;  /* 0x0000002a002a7308 */ /* 0x000ee20000000800 */
[----:B--2---:R-:W-:Y:S01]  /*176f0*/  FADD.FTZ R150, R153, R150 ;  /* 0x0000009699967221 */ /* 0x004fe20000010000 */
[C---:B------:R-:W-:Y:S01]  /*17700*/  HMMA.16816.F32.BF16 R132, R20.reuse, R34, R132 ;  /* 0x000000221484723c */ /* 0x040fe20000041884 */
[----:B------:R-:W2:Y:S03]  /*17710*/  LDSM.16.MT88.4 R32, [R234+0xc000] ;  /* 0x00c00000ea20783b */ /* 0x000ea60000004200 */
[----:B-1----:R-:W-:Y:S02]  /*17720*/  FADD.FTZ R150, R152, R150 ;  /* 0x0000009698967221 */ /* 0x002fe40000010000 */
[--C-:B------:R-:W-:Y:S02]  /*17730*/  FFMA.FTZ R43, R44, c[0x0][0x23c], -R178.reuse ;  /* 0x00008f002c2b7a23 */ /* 0x100fe400000108b2 */
[----:B------:R-:W-:Y:S01]  /*17740*/  MUFU.EX2 R64, R64 ;  /* 0x0000004000407308 */ /* 0x000fe20000000800 */
[C---:B------:R-:W-:Y:S03]  /*17750*/  HMMA.16816.F32.BF16 R136, R20.reuse, R28, R136 ;  /* 0x0000001c1488723c */ /* 0x040fe60000041888 */
[--C-:B------:R-:W-:Y:S02]  /*17760*/  FFMA.FTZ R44, R45, c[0x0][0x23c], -R178.reuse ;  /* 0x00008f002d2c7a23 */ /* 0x100fe400000108b2 */
[--C-:B------:R-:W-:Y:S02]  /*17770*/  FFMA.FTZ R45, R46, c[0x0][0x23c], -R165.reuse ;  /* 0x00008f002e2d7a23 */ /* 0x100fe400000108a5 */
[--C-:B------:R-:W-:Y:S01]  /*17780*/  FFMA.FTZ R46, R47, c[0x0][0x23c], -R165.reuse ;  /* 0x00008f002f2e7a23 */ /* 0x100fe200000108a5 */
[C---:B------:R-:W-:Y:S01]  /*17790*/  HMMA.16816.F32.BF16 R16, R20.reuse, R30, R16 ;  /* 0x0000001e1410723c */ /* 0x040fe20000041810 */
[----:B------:R-:W-:Y:S01]  /*177a0*/  MUFU.EX2 R43, R43 ;  /* 0x0000002b002b7308 */ /* 0x000fe20000000800 */
[----:B------:R-:W1:Y:S02]  /*177b0*/  LDSM.16.MT88.4 R28, [R233+0xc000] ;  /* 0x00c00000e91c783b */ /* 0x000e640000004200 */
[--C-:B------:R-:W-:Y:S02]  /*177c0*/  FFMA.FTZ R47, R48, c[0x0][0x23c], -R178.reuse ;  /* 0x00008f00302f7a23 */ /* 0x100fe400000108b2 */
[--C-:B------:R-:W-:Y:S02]  /*177d0*/  FFMA.FTZ R48, R49, c[0x0][0x23c], -R178.reuse ;  /* 0x00008f0031307a23 */ /* 0x100fe400000108b2 */
[C---:B------:R-:W-:Y:S03]  /*177e0*/  HMMA.16816.F32.BF16 R140, R20.reuse, R36, R140 ;  /* 0x00000024148c723c */ /* 0x040fe6000004188c */
[----:B------:R-:W5:Y:S01]  /*177f0*/  MUFU.EX2 R44, R44 ;  /* 0x0000002c002c7308 */ /* 0x000f620000000800 */
[--C-:B------:R-:W-:Y:S02]  /*17800*/  FFMA.FTZ R49, R50, c[0x0][0x23c], -R165.reuse ;  /* 0x00008f0032317a23 */ /* 0x100fe400000108a5 */
[----:B------:R-:W-:Y:S02]  /*17810*/  FFMA.FTZ R50, R51, c[0x0][0x23c], -R165 ;  /* 0x00008f0033327a23 */ /* 0x000fe400000108a5 */
[----:B------:R-:W-:Y:S01]  /*17820*/  HMMA.16816.F32.BF16 R144, R20, R38, R144 ;  /* 0x000000261490723c */ /* 0x000fe20000041890 */
[----:B------:R-:W1:Y:S03]  /*17830*/  LDSM.16.MT88.4 R36, [R232+0xc000] ;  /* 0x00c00000e824783b */ /* 0x000e660000004200 */
[--C-:B------:R-:W-:Y:S01]  /*17840*/  FFMA.FTZ R51, R52, c[0x0][0x23c], -R178.reuse ;  /* 0x00008f0034337a23 */ /* 0x100fe200000108b2 */
[----:B------:R-:W-:Y:S01]  /*17850*/  MUFU.EX2 R45, R45 ;  /* 0x0000002d002d7308 */ /* 0x000fe20000000800 */
[----:B------:R-:W-:Y:S01]  /*17860*/  FFMA.FTZ R52, R53, c[0x0][0x23c], -R178 ;  /* 0x00008f0035347a23 */ /* 0x000fe200000108b2 */
[C---:B------:R-:W-:Y:S01]  /*17870*/  F2FP.BF16.PACK_AB R20, R151.reuse, R149 ;  /* 0x000000959714723e */ /* 0x040fe200000010ff */
[----:B------:R-:W-:Y:S01]  /*17880*/  FADD.FTZ R151, R151, R162 ;  /* 0x000000a297977221 */ /* 0x000fe20000010000 */
[----:B------:R-:W-:Y:S03]  /*17890*/  F2FP.BF16.PACK_AB R21, R152, R153 ;  /* 0x000000999815723e */ /* 0x000fe600000010ff */
[C---:B------:R-:W-:Y:S01]  /*178a0*/  F2FP.BF16.PACK_AB R22, R41.reuse, R40 ;  /* 0x000000282916723e */ /* 0x040fe200000010ff */
[----:B------:R-:W-:Y:S01]  /*178b0*/  FADD.FTZ R151, R40, R151 ;  /* 0x0000009728977221 */ /* 0x000fe20000010000 */
[----:B---3--:R-:W-:Y:S01]  /*178c0*/  F2FP.BF16.PACK_AB R23, R42, R154 ;  /* 0x0000009a2a17723e */ /* 0x008fe200000010ff */
[----:B------:R-:W3:Y:S01]  /*178d0*/  MUFU.EX2 R46, R46 ;  /* 0x0000002e002e7308 */ /* 0x000ee20000000800 */
[----:B------:R-:W-:Y:S02]  /*178e0*/  FADD.FTZ R154, R154, R150 ;  /* 0x000000969a9a7221 */ /* 0x000fe40000010000 */
[----:B------:R-:W-:Y:S02]  /*178f0*/  FADD.FTZ R41, R41, R151 ;  /* 0x0000009729297221 */ /* 0x000fe40000010000 */
[----:B------:R-:W-:Y:S01]  /*17900*/  LDSM.16.MT88.4 R148, [R233+0x11800] ;  /* 0x01180000e994783b */ /* 0x000fe20000004200 */
[C---:B----4-:R-:W-:Y:S03]  /*17910*/  HMMA.16816.F32.BF16 R4, R20.reuse, R24, R4 ;  /* 0x000000181404723c */ /* 0x050fe60000041804 */
[--C-:B------:R-:W-:Y:S01]  /*17920*/  FFMA.FTZ R53, R55, c[0x0][0x23c], -R165.reuse ;  /* 0x00008f0037357a23 */ /* 0x100fe200000108a5 */
[----:B------:R-:W-:Y:S01]  /*17930*/  MUFU.EX2 R47, R47 ;  /* 0x0000002f002f7308 */ /* 0x000fe20000000800 */
[--C-:B------:R-:W-:Y:S02]  /*17940*/  FFMA.FTZ R55, R56, c[0x0][0x23c], -R178.reuse ;  /* 0x00008f0038377a23 */ /* 0x100fe400000108b2 */
[--C-:B------:R-:W-:Y:S01]  /*17950*/  FFMA.FTZ R56, R57, c[0x0][0x23c], -R178.reuse ;  /* 0x00008f0039387a23 */ /* 0x100fe200000108b2 */
[C---:B------:R-:W-:Y:S01]  /*17960*/  HMMA.16816.F32.BF16 R8, R20.reuse, R26, R8 ;  /* 0x0000001a1408723c */ /* 0x040fe20000041808 */
[----:B------:R-:W4:Y:S03]  /*17970*/  LDSM.16.MT88.4 R24, [R237+0xc800] ;  /* 0x00c80000ed18783b */ /* 0x000f260000004200 */
[--C-:B------:R-:W-:Y:S02]  /*17980*/  FFMA.FTZ R57, R58, c[0x0][0x23c], -R165.reuse ;  /* 0x00008f003a397a23 */ /* 0x100fe400000108a5 */
[----:B------:R-:W3:Y:S01]  /*17990*/  MUFU.EX2 R48, R48 ;  /* 0x0000003000307308 */ /* 0x000ee20000000800 */
[--C-:B------:R-:W-:Y:S01]  /*179a0*/  FFMA.FTZ R58, R59, c[0x0][0x23c], -R165.reuse ;  /* 0x00008f003b3a7a23 */ /* 0x100fe200000108a5 */
[C---:B--2---:R-:W-:Y:S04]  /*179b0*/  HMMA.16816.F32.BF16 R12, R20.reuse, R32, R12 ;  /* 0x00000020140c723c */ /* 0x044fe8000004180c */
[--C-:B------:R-:W-:Y:S02]  /*179c0*/  FFMA.FTZ R59, R60, c[0x0][0x23c], -R178.reuse ;  /* 0x00008f003c3b7a23 */ /* 0x100fe400000108b2 */
[--C-:B------:R-:W-:Y:S02]  /*179d0*/  FFMA.FTZ R60, R61, c[0x0][0x23c], -R178.reuse ;  /* 0x00008f003d3c7a23 */ /* 0x100fe400000108b2 */
[----:B------:R-:W-:Y:S01]  /*179e0*/  MUFU.EX2 R49, R49 ;  /* 0x0000003100317308 */ /* 0x000fe20000000800 */
[C---:B------:R-:W-:Y:S01]  /*179f0*/  HMMA.16816.F32.BF16 R132, R20.reuse, R34, R132 ;  /* 0x000000221484723c */ /* 0x040fe20000041884 */
[----:B------:R-:W-:Y:S02]  /*17a00*/  LDSM.16.MT88.4 R32, [R233+0xc800] ;  /* 0x00c80000e920783b */ /* 0x000fe40000004200 */
[--C-:B------:R-:W-:Y:S02]  /*17a10*/  FFMA.FTZ R61, R62, c[0x0][0x23c], -R165.reuse ;  /* 0x00008f003e3d7a23 */ /* 0x100fe400000108a5 */
[--C-:B------:R-:W-:Y:S02]  /*17a20*/  FFMA.FTZ R62, R65, c[0x0][0x23c], -R178.reuse ;  /* 0x00008f00413e7a23 */ /* 0x100fe400000108b2 */
[--C-:B------:R-:W-:Y:S01]  /*17a30*/  FFMA.FTZ R65, R66, c[0x0][0x23c], -R165.reuse ;  /* 0x00008f0042417a23 */ /* 0x100fe200000108a5 */
[C---:B-1----:R-:W-:Y:S01]  /*17a40*/  HMMA.16816.F32.BF16 R136, R20.reuse, R28, R136 ;  /* 0x0000001c1488723c */ /* 0x042fe20000041888 */
[----:B------:R-:W1:Y:S03]  /*17a50*/  MUFU.EX2 R50, R50 ;  /* 0x0000003200327308 */ /* 0x000e660000000800 */
[--C-:B------:R-:W-:Y:S02]  /*17a60*/  FFMA.FTZ R66, R67, c[0x0][0x23c], -R165.reuse ;  /* 0x00008f0043427a23 */ /* 0x100fe400000108a5 */
[--C-:B------:R-:W-:Y:S02]  /*17a70*/  FFMA.FTZ R67, R68, c[0x0][0x23c], -R178.reuse ;  /* 0x00008f0044437a23 */ /* 0x100fe400000108b2 */
[C---:B------:R-:W-:Y:S01]  /*17a80*/  HMMA.16816.F32.BF16 R16, R20.reuse, R30, R16 ;  /* 0x0000001e1410723c */ /* 0x040fe20000041810 */
[----:B------:R-:W2:Y:S02]  /*17a90*/  LDSM.16.MT88.4 R28, [R234+0xc800] ;  /* 0x00c80000ea1c783b */ /* 0x000ea40000004200 */
[----:B------:R-:W-:Y:S01]  /*17aa0*/  MUFU.EX2 R51, R51 ;  /* 0x0000003300337308 */ /* 0x000fe20000000800 */
[--C-:B------:R-:W-:Y:S02]  /*17ab0*/  FFMA.FTZ R68, R69, c[0x0][0x23c], -R178.reuse ;  /* 0x00008f0045447a23 */ /* 0x100fe400000108b2 */
[--C-:B------:R-:W-:Y:S02]  /*17ac0*/  FFMA.FTZ R69, R70, c[0x0][0x23c], -R165.reuse ;  /* 0x00008f0046457a23 */ /* 0x100fe400000108a5 */
[C---:B------:R-:W-:Y:S04]  /*17ad0*/  HMMA.16816.F32.BF16 R140, R20.reuse, R36, R140 ;  /* 0x00000024148c723c */ /* 0x040fe8000004188c */
[--C-:B------:R-:W-:Y:S01]  /*17ae0*/  FFMA.FTZ R70, R71, c[0x0][0x23c], -R165.reuse ;  /* 0x00008f0047467a23 */ /* 0x100fe200000108a5 */
[----:B------:R-:W2:Y:S01]  /*17af0*/  MUFU.EX2 R52, R52 ;  /* 0x0000003400347308 */ /* 0x000ea20000000800 */
[--C-:B------:R-:W-:Y:S02]  /*17b00*/  FFMA.FTZ R71, R72, c[0x0][0x23c], -R178.reuse ;  /* 0x00008f0048477a23 */ /* 0x100fe400000108b2 */
[----:B------:R-:W-:Y:S01]  /*17b10*/  HMMA.16816.F32.BF16 R144, R20, R38, R144 ;  /* 0x000000261490723c */ /* 0x000fe20000041890 */
[----:B------:R-:W2:Y:S03]  /*17b20*/  LDSM.16.MT88.4 R36, [R232+0xc800] ;  /* 0x00c80000e824783b */ /* 0x000ea60000004200 */
[--C-:B------:R-:W-:Y:S02]  /*17b30*/  FFMA.FTZ R72, R73, c[0x0][0x23c], -R178.reuse ;  /* 0x00008f0049487a23 */ /* 0x100fe400000108b2 */
[--C-:B------:R-:W-:Y:S01]  /*17b40*/  FFMA.FTZ R73, R74, c[0x0][0x23c], -R165.reuse ;  /* 0x00008f004a497a23 */ /* 0x100fe200000108a5 */
[----:B------:R-:W2:Y:S01]  /*17b50*/  MUFU.EX2 R53, R53 ;  /* 0x0000003500357308 */ /* 0x000ea20000000800 */
[----:B-----5:R-:W-:Y:S01]  /*17b60*/  F2FP.BF16.PACK_AB R20, R44, R43 ;  /* 0x0000002b2c14723e */ /* 0x020fe200000010ff */
[--C-:B------:R-:W-:Y:S03]  /*17b70*/  FFMA.FTZ R74, R75, c[0x0][0x23c], -R165.reuse ;  /* 0x00008f004b4a7a23 */ /* 0x100fe600000108a5 */
[----:B---3--:R-:W-:Y:S01]  /*17b80*/  F2FP.BF16.PACK_AB R21, R46, R45 ;  /* 0x0000002d2e15723e */ /* 0x008fe200000010ff */
[--C-:B------:R-:W-:Y:S01]  /*17b90*/  FFMA.FTZ R75, R76, c[0x0][0x23c], -R178.reuse ;  /* 0x00008f004c4b7a23 */ /* 0x100fe200000108b2 */
[----:B------:R-:W-:Y:S01]  /*17ba0*/  F2FP.BF16.PACK_AB R22, R48, R47 ;  /* 0x0000002f3016723e */ /* 0x000fe200000010ff */
[--C-:B------:R-:W-:Y:S01]  /*17bb0*/  FFMA.FTZ R76, R77, c[0x0][0x23c], -R178.reuse ;  /* 0x00008f004d4c7a23 */ /* 0x100fe200000108b2 */
[----:B-1----:R-:W-:Y:S01]  /*17bc0*/  F2FP.BF16.PACK_AB R23, R50, R49 ;  /* 0x000000313217723e */ /* 0x002fe200000010ff */
[----:B------:R-:W-:Y:S01]  /*17bd0*/  MUFU.EX2 R55, R55 ;  /* 0x0000003700377308 */ /* 0x000fe20000000800 */
[--C-:B------:R-:W-:Y:S02]  /*17be0*/  FFMA.FTZ R77, R78, c[0x0][0x23c], -R165.reuse ;  /* 0x00008f004e4d7a23 */ /* 0x100fe400000108a5 */
[--C-:B------:R-:W-:Y:S02]  /*17bf0*/  FFMA.FTZ R78, R79, c[0x0][0x23c], -R165.reuse ;  /* 0x00008f004f4e7a23 */ /* 0x100fe400000108a5 */
[--C-:B------:R-:W-:Y:S01]  /*17c00*/  FFMA.FTZ R79, R80, c[0x0][0x23c], -R178.reuse ;  /* 0x00008f00504f7a23 */ /* 0x100fe200000108b2 */
[C---:B----4-:R-:W-:Y:S03]  /*17c10*/  HMMA.16816.F32.BF16 R4, R20.reuse, R24, R4 ;  /* 0x000000181404723c */ /* 0x050fe60000041804 */
[--C-:B------:R-:W-:Y:S01]  /*17c20*/  FFMA.FTZ R80, R81, c[0x0][0x23c], -R178.reuse ;  /* 0x00008f0051507a23 */ /* 0x100fe200000108b2 */
[----:B------:R-:W1:Y:S01]  /*17c30*/  MUFU.EX2 R56, R56 ;  /* 0x0000003800387308 */ /* 0x000e620000000800 */
[--C-:B------:R-:W-:Y:S02]  /*17c40*/  FFMA.FTZ R81, R82, c[0x0][0x23c], -R165.reuse ;  /* 0x00008f0052517a23 */ /* 0x100fe400000108a5 */
[--C-:B------:R-:W-:Y:S01]  /*17c50*/  FFMA.FTZ R82, R83, c[0x0][0x23c], -R165.reuse ;  /* 0x00008f0053527a23 */ /* 0x100fe200000108a5 */
[C---:B------:R-:W-:Y:S01]  /*17c60*/  HMMA.16816.F32.BF16 R8, R20.reuse, R26, R8 ;  /* 0x0000001a1408723c */ /* 0x040fe20000041808 */
[----:B------:R-:W3:Y:S03]  /*17c70*/  LDSM.16.MT88.4 R24, [R237+0xd000] ;  /* 0x00d00000ed18783b */ /* 0x000ee60000004200 */
[--C-:B------:R-:W-:Y:S02]  /*17c80*/  FFMA.FTZ R83, R84, c[0x0][0x23c], -R178.reuse ;  /* 0x00008f0054537a23 */ /* 0x100fe400000108b2 */
[----:B------:R-:W-:Y:S01]  /*17c90*/  MUFU.EX2 R57, R57 ;  /* 0x0000003900397308 */ /* 0x000fe20000000800 */
[--C-:B------:R-:W-:Y:S01]  /*17ca0*/  FFMA.FTZ R84, R85, c[0x0][0x23c], -R178.reuse ;  /* 0x00008f0055547a23 */ /* 0x100fe200000108b2 */
[C---:B--2---:R-:W-:Y:S04]  /*17cb0*/  HMMA.16816.F32.BF16 R12, R20.reuse, R28, R12 ;  /* 0x0000001c140c723c */ /* 0x044fe8000004180c */
[--C-:B------:R-:W-:Y:S02]  /*17cc0*/  FFMA.FTZ R85, R86, c[0x0][0x23c], -R165.reuse ;  /* 0x00008f0056557a23 */ /* 0x100fe400000108a5 */
[--C-:B------:R-:W-:Y:S02]  /*17cd0*/  FFMA.FTZ R86, R87, c[0x0][0x23c], -R165.reuse ;  /* 0x00008f0057567a23 */ /* 0x100fe400000108a5 */
[----:B------:R-:W2:Y:S01]  /*17ce0*/  MUFU.EX2 R58, R58 ;  /* 0x0000003a003a7308 */ /* 0x000ea20000000800 */
[C---:B------:R-:W-:Y:S01]  /*17cf0*/  HMMA.16816.F32.BF16 R132, R20.reuse, R30, R132 ;  /* 0x0000001e1484723c */ /* 0x040fe20000041884 */
[----:B------:R-:W4:Y:S02]  /*17d00*/  LDSM.16.MT88.4 R28, [R234+0xd000] ;  /* 0x00d00000ea1c783b */ /* 0x000f240000004200 */
[--C-:B------:R-:W-:Y:S02]  /*17d10*/  FFMA.FTZ R87, R88, c[0x0][0x23c], -R178.reuse ;  /* 0x00008f0058577a23 */ /* 0x100fe400000108b2 */
[--C-:B------:R-:W-:Y:S02]  /*17d20*/  FFMA.FTZ R88, R89, c[0x0][0x23c], -R178.reuse ;  /* 0x00008f0059587a23 */ /* 0x100fe400000108b2 */
[--C-:B------:R-:W-:Y:S01]  /*17d30*/  FFMA.FTZ R89, R90, c[0x0][0x23c], -R165.reuse ;  /* 0x00008f005a597a23 */ /* 0x100fe200000108a5 */
[C---:B------:R-:W-:Y:S01]  /*17d40*/  HMMA.16816.F32.BF16 R136, R20.reuse, R32, R136 ;  /* 0x000000201488723c */ /* 0x040fe20000041888 */
[----:B------:R-:W-:Y:S03]  /*17d50*/  MUFU.EX2 R59, R59 ;  /* 0x0000003b003b7308 */ /* 0x000fe60000000800 */
[--C-:B------:R-:W-:Y:S02]  /*17d60*/  FFMA.FTZ R90, R91, c[0x0][0x23c], -R165.reuse ;  /* 0x00008f005b5a7a23 */ /* 0x100fe400000108a5 */
[--C-:B------:R-:W-:Y:S02]  /*17d70*/  FFMA.FTZ R91, R92, c[0x0][0x23c], -R178.reuse ;  /* 0x00008f005c5b7a23 */ /* 0x100fe400000108b2 */
[C---:B------:R-:W-:Y:S01]  /*17d80*/  HMMA.16816.F32.BF16 R16, R20.reuse, R34, R16 ;  /* 0x000000221410723c */ /* 0x040fe20000041810 */
[----:B------:R-:W5:Y:S02]  /*17d90*/  LDSM.16.MT88.4 R32, [R233+0xd000] ;  /* 0x00d00000e920783b */ /* 0x000f640000004200 */
[----:B------:R-:W1:Y:S01]  /*17da0*/  MUFU.EX2 R60, R60 ;  /* 0x0000003c003c7308 */ /* 0x000e620000000800 */
[--C-:B------:R-:W-:Y:S02]  /*17db0*/  FFMA.FTZ R155, R94, c[0x0][0x23c], -R165.reuse ;  /* 0x00008f005e9b7a23 */ /* 0x100fe400000108a5 */
[--C-:B------:R-:W-:Y:S02]  /*17dc0*/  FFMA.FTZ R92, R95, c[0x0][0x23c], -R165.reuse ;  /* 0x00008f005f5c7a23 */ /* 0x100fe400000108a5 */
[C---:B------:R-:W-:Y:S04]  /*17dd0*/  HMMA.16816.F32.BF16 R140, R20.reuse, R36, R140 ;  /* 0x00000024148c723c */ /* 0x040fe8000004188c */
[--C-:B------:R-:W-:Y:S01]  /*17de0*/  FFMA.FTZ R94, R96, c[0x0][0x23c], -R178.reuse ;  /* 0x00008f00605e7a23 */ /* 0x100fe200000108b2 */
[----:B------:R-:W3:Y:S01]  /*17df0*/  MUFU.EX2 R61, R61 ;  /* 0x0000003d003d7308 */ /* 0x000ee20000000800 */
[--C-:B------:R-:W-:Y:S02]  /*17e00*/  FFMA.FTZ R95, R97, c[0x0][0x23c], -R178.reuse ;  /* 0x00008f00615f7a23 */ /* 0x100fe400000108b2 */
[----:B------:R-:W-:Y:S01]  /*17e10*/  HMMA.16816.F32.BF16 R144, R20, R38, R144 ;  /* 0x000000261490723c */ /* 0x000fe20000041890 */
[----:B------:R-:W5:Y:S03]  /*17e20*/  LDSM.16.MT88.4 R36, [R232+0xd000] ;  /* 0x00d00000e824783b */ /* 0x000f660000004200 */
[--C-:B------:R-:W-:Y:S02]  /*17e30*/  FFMA.FTZ R96, R98, c[0x0][0x23c], -R165.reuse ;  /* 0x00008f0062607a23 */ /* 0x100fe400000108a5 */
[--C-:B------:R-:W-:Y:S01]  /*17e40*/  FFMA.FTZ R97, R99, c[0x0][0x23c], -R165.reuse ;  /* 0x00008f0063617a23 */ /* 0x100fe200000108a5 */
[----:B------:R-:W4:Y:S01]  /*17e50*/  MUFU.EX2 R62, R62 ;  /* 0x0000003e003e7308 */ /* 0x000f220000000800 */
[----:B------:R-:W-:Y:S01]  /*17e60*/  F2FP.BF16.PACK_AB R20, R52, R51 ;  /* 0x000000333414723e */ /* 0x000fe200000010ff */
[--C-:B------:R-:W-:Y:S03]  /*17e70*/  FFMA.FTZ R99, R100, c[0x0][0x23c], -R178.reuse ;  /* 0x00008f0064637a23 */ /* 0x100fe600000108b2 */
[----:B------:R-:W-:Y:S01]  /*17e80*/  F2FP.BF16.PACK_AB R21, R53, R54 ;  /* 0x000000363515723e */ /* 0x000fe200000010ff */
[--C-:B------:R-:W-:Y:S01]  /*17e90*/  FFMA.FTZ R98, R101, c[0x0][0x23c], -R178.reuse ;  /* 0x00008f0065627a23 */ /* 0x100fe200000108b2 */
[----:B-1----:R-:W-:Y:S01]  /*17ea0*/  F2FP.BF16.PACK_AB R22, R56, R55 ;  /* 0x000000373816723e */ /* 0x002fe200000010ff */
[--C-:B------:R-:W-:Y:S01]  /*17eb0*/  FFMA.FTZ R100, R102, c[0x0][0x23c], -R165.reuse ;  /* 0x00008f0066647a23 */ /* 0x100fe200000108a5 */
[----:B--2---:R-:W-:Y:S01]  /*17ec0*/  F2FP.BF16.PACK_AB R23, R58, R57 ;  /* 0x000000393a17723e */ /* 0x004fe200000010ff */
[----:B------:R-:W-:Y:S01]  /*17ed0*/  MUFU.EX2 R65, R65 ;  /* 0x0000004100417308 */ /* 0x000fe20000000800 */
[--C-:B------:R-:W-:Y:S02]  /*17ee0*/  FFMA.FTZ R101, R103, c[0x0][0x23c], -R165.reuse ;  /* 0x00008f0067657a23 */ /* 0x100fe400000108a5 */
[--C-:B------:R-:W-:Y:S02]  /*17ef0*/  FFMA.FTZ R102, R104, c[0x0][0x23c], -R178.reuse ;  /* 0x00008f0068667a23 */ /* 0x100fe400000108b2 */
[--C-:B------:R-:W-:Y:S01]  /*17f00*/  FFMA.FTZ R103, R105, c[0x0][0x23c], -R178.reuse ;  /* 0x00008f0069677a23 */ /* 0x100fe200000108b2 */
[C---:B---3--:R-:W-:Y:S03]  /*17f10*/  HMMA.16816.F32.BF16 R4, R20.reuse, R24, R4 ;  /* 0x000000181404723c */ /* 0x048fe60000041804 */
[--C-:B------:R-:W-:Y:S01]  /*17f20*/  FFMA.FTZ R104, R106, c[0x0][0x23c], -R165.reuse ;  /* 0x00008f006a687a23 */ /* 0x100fe200000108a5 */
[----:B------:R-:W1:Y:S01]  /*17f30*/  MUFU.EX2 R66, R66 ;  /* 0x0000004200427308 */ /* 0x000e620000000800 */
[--C-:B------:R-:W-:Y:S02]  /*17f40*/  FFMA.FTZ R105, R107, c[0x0][0x23c], -R165.reuse ;  /* 0x00008f006b697a23 */ /* 0x100fe400000108a5 */
[--C-:B------:R-:W-:Y:S01]  /*17f50*/  FFMA.FTZ R106, R108, c[0x0][0x23c], -R178.reuse ;  /* 0x00008f006c6a7a23 */ /* 0x100fe200000108b2 */
[C---:B------:R-:W-:Y:S01]  /*17f60*/  HMMA.16816.F32.BF16 R8, R20.reuse, R26, R8 ;  /* 0x0000001a1408723c */ /* 0x040fe20000041808 */
[----:B------:R-:W2:Y:S03]  /*17f70*/  LDSM.16.MT88.4 R24, [R237+0xd800] ;  /* 0x00d80000ed18783b */ /* 0x000ea60000004200 */
[--C-:B------:R-:W-:Y:S02]  /*17f80*/  FFMA.FTZ R107, R109, c[0x0][0x23c], -R178.reuse ;  /* 0x00008f006d6b7a23 */ /* 0x100fe400000108b2 */
[----:B------:R-:W-:Y:S01]  /*17f90*/  MUFU.EX2 R67, R67 ;  /* 0x0000004300437308 */ /* 0x000fe20000000800 */
[--C-:B------:R-:W-:Y:S01]  /*17fa0*/  FFMA.FTZ R108, R110, c[0x0][0x23c], -R165.reuse ;  /* 0x00008f006e6c7a23 */ /* 0x100fe200000108a5 */
[C---:B----4-:R-:W-:Y:S04]  /*17fb0*/  HMMA.16816.F32.BF16 R12, R20.reuse, R28, R12 ;  /* 0x0000001c140c723c */ /* 0x050fe8000004180c */
[--C-:B------:R-:W-:Y:S02]  /*17fc0*/  FFMA.FTZ R109, R112, c[0x0][0x23c], -R178.reuse ;  /* 0x00008f00706d7a23 */ /* 0x100fe400000108b2 */
[--C-:B------:R-:W-:Y:S02]  /*17fd0*/  FFMA.FTZ R110, R113, c[0x0][0x23c], -R178.reuse ;  /* 0x00008f00716e7a23 */ /* 0x100fe400000108b2 */
[----:B------:R-:W3:Y:S01]  /*17fe0*/  MUFU.EX2 R68, R68 ;  /* 0x0000004400447308 */ /* 0x000ee20000000800 */
[C---:B------:R-:W-:Y:S01]  /*17ff0*/  HMMA.16816.F32.BF16 R132, R20.reuse, R30, R132 ;  /* 0x0000001e1484723c */ /* 0x040fe20000041884 */
[----:B------:R-:W4:Y:S02]  /*18000*/  LDSM.16.MT88.4 R28, [R234+0xd800] ;  /* 0x00d80000ea1c783b */ /* 0x000f240000004200 */
[--C-:B------:R-:W-:Y:S02]  /*18010*/  FFMA.FTZ R112, R115, c[0x0][0x23c], -R165.reuse ;  /* 0x00008f0073707a23 */ /* 0x100fe400000108a5 */
[--C-:B------:R-:W-:Y:S02]  /*18020*/  FFMA.FTZ R113, R116, c[0x0][0x23c], -R178.reuse ;  /* 0x00008f0074717a23 */ /* 0x100fe400000108b2 */
[----:B------:R-:W-:Y:S01]  /*18030*/  FFMA.FTZ R40, R122, c[0x0][0x23c], -R165 ;  /* 0x00008f007a287a23 */ /* 0x000fe200000108a5 */
[C---:B-----5:R-:W-:Y:S01]  /*18040*/  HMMA.16816.F32.BF16 R136, R20.reuse, R32, R136 ;  /* 0x000000201488723c */ /* 0x060fe20000041888 */
[----:B------:R-:W-:Y:S03]  /*18050*/  MUFU.EX2 R69, R69 ;  /* 0x0000004500457308 */ /* 0x000fe60000000800 */
[----:B------:R-:W-:Y:S02]  /*18060*/  FADD.FTZ R41, R43, R41 ;  /* 0x000000292b297221 */ /* 0x000fe40000010000 */
[----:B------:R-:W-:Y:S02]  /*18070*/  FFMA.FTZ R43, R125, c[0x0][0x23c], -R178 ;  /* 0x00008f007d2b7a23 */ /* 0x000fe400000108b2 */
[C---:B------:R-:W-:Y:S01]  /*18080*/  HMMA.16816.F32.BF16 R16, R20.reuse, R34, R16 ;  /* 0x000000221410723c */ /* 0x040fe20000041810 */
[----:B------:R-:W5:Y:S02]  /*18090*/  LDSM.16.MT88.4 R32, [R233+0xd800] ;  /* 0x00d80000e920783b */ /* 0x000f640000004200 */
[----:B------:R-:W1:Y:S01]  /*180a0*/  MUFU.EX2 R70, R70 ;  /* 0x0000004600467308 */ /* 0x000e620000000800 */
[----:B------:R-:W-:Y:S02]  /*180b0*/  FADD.FTZ R44, R44, R41 ;  /* 0x000000292c2c7221 */ /* 0x000fe40000010000 */
[----:B------:R-:W-:Y:S02]  /*180c0*/  FFMA.FTZ R41, R123, c[0x0][0x23c], -R165 ;  /* 0x00008f007b297a23 */ /* 0x000fe400000108a5 */
[C---:B------:R-:W-:Y:S04]  /*180d0*/  HMMA.16816.F32.BF16 R140, R20.reuse, R36, R140 ;  /* 0x00000024148c723c */ /* 0x040fe8000004188c */
[----:B------:R-:W-:Y:S01]  /*180e0*/  FADD.FTZ R154, R42, R154 ;  /* 0x0000009a2a9a7221 */ /* 0x000fe20000010000 */
[----:B------:R-:W-:Y:S01]  /*180f0*/  MUFU.EX2 R71, R71 ;  /* 0x0000004700477308 */ /* 0x000fe20000000800 */
[----:B------:R-:W-:Y:S02]  /*18100*/  FFMA.FTZ R42, R124, c[0x0][0x23c], -R178 ;  /* 0x00008f007c2a7a23 */ /* 0x000fe400000108b2 */
[----:B------:R-:W-:Y:S01]  /*18110*/  HMMA.16816.F32.BF16 R144, R20, R38, R144 ;  /* 0x000000261490723c */ /* 0x000fe20000041890 */
[----:B------:R-:W3:Y:S03]  /*18120*/  LDSM.16.MT88.4 R36, [R232+0xd800] ;  /* 0x00d80000e824783b */ /* 0x000ee60000004200 */
[----:B------:R-:W-:Y:S02]  /*18130*/  FADD.FTZ R45, R45, R154 ;  /* 0x0000009a2d2d7221 */ /* 0x000fe40000010000 */
[----:B------:R-:W-:Y:S01]  /*18140*/  FADD.FTZ R44, R47, R44 ;  /* 0x0000002c2f2c7221 */ /* 0x000fe20000010000 */
[----:B------:R-:W3:Y:S01]  /*18150*/  MUFU.EX2 R72, R72 ;  /* 0x0000004800487308 */ /* 0x000ee20000000800 */
[----:B------:R-:W-:Y:S01]  /*18160*/  F2FP.BF16.PACK_AB R20, R60, R59 ;  /* 0x0000003b3c14723e */ /* 0x000fe200000010ff */
[----:B------:R-:W-:Y:S03]  /*18170*/  FADD.FTZ R45, R46, R45 ;  /* 0x0000002d2e2d7221 */ /* 0x000fe60000010000 */
[----:B------:R-:W-:Y:S01]  /*18180*/  F2FP.BF16.PACK_AB R21, R63, R61 ;  /* 0x0000003d3f15723e */ /* 0x000fe200000010ff */
[----:B------:R-:W-:Y:S01]  /*18190*/  FFMA.FTZ R46, R128, c[0x0][0x23c], -R178 ;  /* 0x00008f00802e7a23 */ /* 0x000fe200000108b2 */
[----:B------:R-:W-:Y:S01]  /*181a0*/  F2FP.BF16.PACK_AB R22, R62, R64 ;  /* 0x000000403e16723e */ /* 0x000fe200000010ff */
[----:B------:R-:W-:Y:S01]  /*181b0*/  FADD.FTZ R49, R49, R45 ;  /* 0x0000002d31317221 */ /* 0x000fe20000010000 */
[----:B-1----:R-:W-:Y:S01]  /*181c0*/  F2FP.BF16.PACK_AB R23, R66, R65 ;  /* 0x000000414217723e */ /* 0x002fe200000010ff */
[----:B------:R-:W-:Y:S01]  /*181d0*/  MUFU.EX2 R73, R73 ;  /* 0x0000004900497308 */ /* 0x000fe20000000800 */
[----:B------:R-:W-:Y:S02]  /*181e0*/  FFMA.FTZ R45, R127, c[0x0][0x23c], -R165 ;  /* 0x00008f007f2d7a23 */ /* 0x000fe400000108a5 */
[----:B------:R-:W-:Y:S02]  /*181f0*/  FADD.FTZ R44, R48, R44 ;  /* 0x0000002c302c7221 */ /* 0x000fe40000010000 */
[----:B------:R-:W-:Y:S01]  /*18200*/  FADD.FTZ R49, R50, R49 ;  /* 0x0000003132317221 */ /* 0x000fe20000010000 */
[C---:B--2---:R-:W-:Y:S03]  /*18210*/  HMMA.16816.F32.BF16 R4, R20.reuse, R24, R4 ;  /* 0x000000181404723c */ /* 0x044fe60000041804 */
[----:B------:R-:W-:Y:S01]  /*18220*/  FADD.FTZ R51, R51, R44 ;  /* 0x0000002c33337221 */ /* 0x000fe20000010000 */
[----:B------:R-:W1:Y:S01]  /*18230*/  MUFU.EX2 R74, R74 ;  /* 0x0000004a004a7308 */ /* 0x000e620000000800 */
[----:B------:R-:W-:Y:S02]  /*18240*/  FFMA.FTZ R44, R126, c[0x0][0x23c], -R165 ;  /* 0x00008f007e2c7a23 */ /* 0x000fe400000108a5 */
[----:B------:R-:W-:Y:S01]  /*18250*/  FADD.FTZ R54, R54, R49 ;  /* 0x0000003136367221 */ /* 0x000fe20000010000 */
[C---:B------:R-:W-:Y:S01]  /*18260*/  HMMA.16816.F32.BF16 R8, R20.reuse, R26, R8 ;  /* 0x0000001a1408723c */ /* 0x040fe20000041808 */
[----:B------:R-:W2:Y:S03]  /*18270*/  LDSM.16.MT88.4 R24, [R237+0xe000] ;  /* 0x00e00000ed18783b */ /* 0x000ea60000004200 */
[----:B------:R-:W-:Y:S02]  /*18280*/  FADD.FTZ R51, R52, R51 ;  /* 0x0000003334337221 */ /* 0x000fe40000010000 */
[----:B------:R-:W1:Y:S01]  /*18290*/  MUFU.EX2 R75, R75 ;  /* 0x0000004b004b7308 */ /* 0x000e620000000800 */
[----:B------:R-:W-:Y:S01]  /*182a0*/  FADD.FTZ R54, R53, R54 ;  /* 0x0000003635367221 */ /* 0x000fe20000010000 */
[C---:B----4-:R-:W-:Y:S04]  /*182b0*/  HMMA.16816.F32.BF16 R12, R20.reuse, R28, R12 ;  /* 0x0000001c140c723c */ /* 0x050fe8000004180c */
[----:B------:R-:W-:Y:S02]  /*182c0*/  FADD.FTZ R55, R55, R51 ;  /* 0x0000003337377221 */ /* 0x000fe40000010000 */
[----:B------:R-:W-:Y:S02]  /*182d0*/  FADD.FTZ R57, R57, R54 ;  /* 0x0000003639397221 */ /* 0x000fe40000010000 */
[C---:B------:R-:W-:Y:S01]  /*182e0*/  HMMA.16816.F32.BF16 R132, R20.reuse, R30, R132 ;  /* 0x0000001e1484723c */ /* 0x040fe20000041884 */
[----:B------:R-:W-:Y:S01]  /*182f0*/  MUFU.EX2 R76, R76 ;  /* 0x0000004c004c7308 */ /* 0x000fe20000000800 */
[----:B------:R-:W4:Y:S02]  /*18300*/  LDSM.16.MT88.4 R28, [R234+0xe000] ;  /* 0x00e00000ea1c783b */ /* 0x000f240000004200 */
[----:B------:R-:W-:Y:S02]  /*18310*/  FADD.FTZ R55, R56, R55 ;  /* 0x0000003738377221 */ /* 0x000fe40000010000 */
[----:B------:R-:W-:Y:S02]  /*18320*/  FADD.FTZ R57, R58, R57 ;  /* 0x000000393a397221 */ /* 0x000fe40000010000 */
[C---:B-----5:R-:W-:Y:S03]  /*18330*/  HMMA.16816.F32.BF16 R136, R20.reuse, R32, R136 ;  /* 0x000000201488723c */ /* 0x060fe60000041888 */
[----:B------:R-:W5:Y:S01]  /*18340*/  MUFU.EX2 R77, R77 ;  /* 0x0000004d004d7308 */ /* 0x000f620000000800 */
[----:B------:R-:W-:Y:S02]  /*18350*/  FADD.FTZ R59, R59, R55 ;  /* 0x000000373b3b7221 */ /* 0x000fe40000010000 */
[----:B------:R-:W-:Y:S02]  /*18360*/  FADD.FTZ R57, R61, R57 ;  /* 0x000000393d397221 */ /* 0x000fe40000010000 */
[C---:B------:R-:W-:Y:S01]  /*18370*/  HMMA.16816.F32.BF16 R16, R20.reuse, R34, R16 ;  /* 0x000000221410723c */ /* 0x040fe20000041810 */
[----:B------:R-:W4:Y:S03]  /*18380*/  LDSM.16.MT88.4 R32, [R233+0xe000] ;  /* 0x00e00000e920783b */ /* 0x000f260000004200 */
[----:B------:R-:W-:Y:S01]  /*18390*/  FADD.FTZ R59, R60, R59 ;  /* 0x0000003b3c3b7221 */ /* 0x000fe20000010000 */
[----:B------:R-:W1:Y:S01]  /*183a0*/  MUFU.EX2 R78, R78 ;  /* 0x0000004e004e7308 */ /* 0x000e620000000800 */
[----:B------:R-:W-:Y:S02]  /*183b0*/  FADD.FTZ R63, R63, R57 ;  /* 0x000000393f3f7221 */ /* 0x000fe40000010000 */
[C---:B---3--:R-:W-:Y:S04]  /*183c0*/  HMMA.16816.F32.BF16 R140, R20.reuse, R36, R140 ;  /* 0x00000024148c723c */ /* 0x048fe8000004188c */
[----:B------:R-:W-:Y:S02]  /*183d0*/  FADD.FTZ R64, R64, R59 ;  /* 0x0000003b40407221 */ /* 0x000fe40000010000 */
[----:B------:R-:W-:Y:S01]  /*183e0*/  FADD.FTZ R63, R65, R63 ;  /* 0x0000003f413f7221 */ /* 0x000fe20000010000 */
[----:B------:R-:W-:Y:S01]  /*183f0*/  MUFU.EX2 R79, R79 ;  /* 0x0000004f004f7308 */ /* 0x000fe20000000800 */
[----:B------:R-:W-:Y:S01]  /*18400*/  HMMA.16816.F32.BF16 R144, R20, R38, R144 ;  /* 0x000000261490723c */ /* 0x000fe20000041890 */
[----:B------:R-:W3:Y:S03]  /*18410*/  LDSM.16.MT88.4 R36, [R232+0xe000] ;  /* 0x00e00000e824783b */ /* 0x000ee60000004200 */
[----:B------:R-:W-:Y:S02]  /*18420*/  FADD.FTZ R64, R62, R64 ;  /* 0x000000403e407221 */ /* 0x000fe40000010000 */
[----:B------:R-:W-:Y:S01]  /*18430*/  FADD.FTZ R66, R66, R63 ;  /* 0x0000003f42427221 */ /* 0x000fe20000010000 */
[----:B------:R-:W-:Y:S01]  /*18440*/  F2FP.BF16.PACK_AB R20, R68, R67 ;  /* 0x000000434414723e */ /* 0x000fe200000010ff */
[----:B------:R-:W-:Y:S01]  /*18450*/  FADD.FTZ R64, R67, R64 ;  /* 0x0000004043407221 */ /* 0x000fe20000010000 */
[----:B------:R-:W-:Y:S01]  /*18460*/  F2FP.BF16.PACK_AB R21, R70, R69 ;  /* 0x000000454615723e */ /* 0x000fe200000010ff */
[----:B------:R-:W3:Y:S02]  /*18470*/  MUFU.EX2 R80, R80 ;  /* 0x0000005000507308 */ /* 0x000ee40000000800 */
[----:B------:R-:W-:Y:S01]  /*18480*/  F2FP.BF16.PACK_AB R22, R72, R71 ;  /* 0x000000474816723e */ /* 0x000fe200000010ff */
[----:B------:R-:W-:Y:S01]  /*18490*/  FADD.FTZ R66, R69, R66 ;  /* 0x0000004245427221 */ /* 0x000fe20000010000 */
[----:B-1----:R-:W-:Y:S01]  /*184a0*/  F2FP.BF16.PACK_AB R23, R74, R73 ;  /* 0x000000494a17723e */ /* 0x002fe200000010ff */
[----:B------:R-:W-:Y:S02]  /*184b0*/  FADD.FTZ R68, R68, R64 ;  /* 0x0000004044447221 */ /* 0x000fe40000010000 */
[----:B------:R-:W-:Y:S02]  /*184c0*/  FADD.FTZ R70, R70, R66 ;  /* 0x0000004246467221 */ /* 0x000fe40000010000 */
[----:B------:R-:W-:Y:S01]  /*184d0*/  FADD.FTZ R68, R71, R68 ;  /* 0x0000004447447221 */ /* 0x000fe20000010000 */
[----:B------:R-:W-:Y:S01]  /*184e0*/  MUFU.EX2 R81, R81 ;  /* 0x0000005100517308 */ /* 0x000fe20000000800 */
[C---:B--2---:R-:W-:Y:S03]  /*184f0*/  HMMA.16816.F32.BF16 R4, R20.reuse, R24, R4 ;  /* 0x000000181404723c */ /* 0x044fe60000041804 */
[----:B------:R-:W-:Y:S02]  /*18500*/  FADD.FTZ R70, R73, R70 ;  /* 0x0000004649467221 */ /* 0x000fe40000010000 */
[----:B------:R-:W-:Y:S02]  /*18510*/  FADD.FTZ R72, R72, R68 ;  /* 0x0000004448487221 */ /* 0x000fe40000010000 */
[----:B------:R-:W-:Y:S01]  /*18520*/  FADD.FTZ R74, R74, R70 ;  /* 0x000000464a4a7221 */ /* 0x000fe20000010000 */
[C---:B------:R-:W-:Y:S01]  /*18530*/  HMMA.16816.F32.BF16 R8, R20.reuse, R26, R8 ;  /* 0x0000001a1408723c */ /* 0x040fe20000041808 */
[----:B------:R-:W1:Y:S01]  /*18540*/  LDSM.16.MT88.4 R24, [R237+0xe800] ;  /* 0x00e80000ed18783b */ /* 0x000e620000004200 */
[----:B------:R-:W2:Y:S02]  /*18550*/  MUFU.EX2 R82, R82 ;  /* 0x0000005200527308 */ /* 0x000ea40000000800 */
[----:B------:R-:W-:Y:S02]  /*18560*/  FADD.FTZ R72, R75, R72 ;  /* 0x000000484b487221 */ /* 0x000fe40000010000 */
[----:B-----5:R-:W-:Y:S02]  /*18570*/  FADD.FTZ R74, R77, R74 ;  /* 0x0000004a4d4a7221 */ /* 0x020fe40000010000 */
[C---:B----4-:R-:W-:Y:S04]  /*18580*/  HMMA.16816.F32.BF16 R12, R20.reuse, R28, R12 ;  /* 0x0000001c140c723c */ /* 0x050fe8000004180c */
[----:B------:R-:W4:Y:S04]  /*18590*/  MUFU.EX2 R83, R83 ;  /* 0x0000005300537308 */ /* 0x000f280000000800 */
[C---:B------:R-:W-:Y:S01]  /*185a0*/  HMMA.16816.F32.BF16 R132, R20.reuse, R30, R132 ;  /* 0x0000001e1484723c */ /* 0x040fe20000041884 */
[----:B------:R-:W5:Y:S05]  /*185b0*/  LDSM.16.MT88.4 R28, [R234+0xe800] ;  /* 0x00e80000ea1c783b */ /* 0x000f6a0000004200 */
[----:B------:R-:W1:Y:S02]  /*185c0*/  MUFU.EX2 R84, R84 ;  /* 0x0000005400547308 */ /* 0x000e640000000800 */
[C---:B------:R-:W-:Y:S08]  /*185d0*/  HMMA.16816.F32.BF16 R136, R20.reuse, R32, R136 ;  /* 0x000000201488723c */ /* 0x040ff00000041888 */
[C---:B------:R-:W-:Y:S01]  /*185e0*/  HMMA.16816.F32.BF16 R16, R20.reuse, R34, R16 ;  /* 0x000000221410723c */ /* 0x040fe20000041810 */
[----:B------:R-:W4:Y:S01]  /*185f0*/  LDSM.16.MT88.4 R32, [R233+0xe800] ;  /* 0x00e80000e920783b */ /* 0x000f220000004200 */
[----:B------:R-:W-:Y:S06]  /*18600*/  MUFU.EX2 R85, R85 ;  /* 0x0000005500557308 */ /* 0x000fec0000000800 */
[C---:B---3--:R-:W-:Y:S04]  /*18610*/  HMMA.16816.F32.BF16 R140, R20.reuse, R36, R140 ;  /* 0x00000024148c723c */ /* 0x048fe8000004188c */
[----:B------:R-:W3:Y:S04]  /*18620*/  MUFU.EX2 R86, R86 ;  /* 0x0000005600567308 */ /* 0x000ee80000000800 */
[----:B------:R-:W-:Y:S01]  /*18630*/  HMMA.16816.F32.BF16 R144, R20, R38, R144 ;  /* 0x000000261490723c */ /* 0x000fe20000041890 */
[----:B------:R-:W3:Y:S05]  /*18640*/  LDSM.16.MT88.4 R36, [R232+0xe800] ;  /* 0x00e80000e824783b */ /* 0x000eea0000004200 */
[----:B------:R-:W-:Y:S01]  /*18650*/  MUFU.EX2 R87, R87 ;  /* 0x0000005700577308 */ /* 0x000fe20000000800 */
[C---:B------:R-:W-:Y:S01]  /*18660*/  F2FP.BF16.PACK_AB R20, R76.reuse, R75 ;  /* 0x0000004b4c14723e */ /* 0x040fe200000010ff */
[----:B------:R-:W-:Y:S01]  /*18670*/  FADD.FTZ R76, R76, R72 ;  /* 0x000000484c4c7221 */ /* 0x000fe20000010000 */
[----:B------:R-:W-:Y:S03]  /*18680*/  F2FP.BF16.PACK_AB R21, R78, R77 ;  /* 0x0000004d4e15723e */ /* 0x000fe600000010ff */
[----:B------:R-:W-:Y:S01]  /*18690*/  F2FP.BF16.PACK_AB R22, R80, R79 ;  /* 0x0000004f5016723e */ /* 0x000fe200000010ff */
[----:B------:R-:W-:Y:S01]  /*186a0*/  FADD.FTZ R78, R78, R74 ;  /* 0x0000004a4e4e7221 */ /* 0x000fe20000010000 */
[----:B--2---:R-:W-:Y:S01]  /*186b0*/  F2FP.BF16.PACK_AB R23, R82, R81 ;  /* 0x000000515217723e */ /* 0x004fe200000010ff */
[----:B------:R-:W-:Y:S01]  /*186c0*/  FADD.FTZ R76, R79, R76 ;  /* 0x0000004c4f4c7221 */ /* 0x000fe20000010000 */
[----:B------:R-:W2:Y:S01]  /*186d0*/  MUFU.EX2 R88, R88 ;  /* 0x0000005800587308 */ /* 0x000ea20000000800 */
[----:B------:R-:W-:Y:S02]  /*186e0*/  FADD.FTZ R78, R81, R78 ;  /* 0x0000004e514e7221 */ /* 0x000fe40000010000 */
[----:B------:R-:W-:Y:S02]  /*186f0*/  FADD.FTZ R80, R80, R76 ;  /* 0x0000004c50507221 */ /* 0x000fe40000010000 */
[C---:B-1----:R-:W-:Y:S03]  /*18700*/  HMMA.16816.F32.BF16 R4, R20.reuse, R24, R4 ;  /* 0x000000181404723c */ /* 0x042fe60000041804 */
[----:B------:R-:W-:Y:S02]  /*18710*/  FADD.FTZ R78, R82, R78 ;  /* 0x0000004e524e7221 */ /* 0x000fe40000010000 */
[----:B------:R-:W-:Y:S01]  /*18720*/  MUFU.EX2 R89, R89 ;  /* 0x0000005900597308 */ /* 0x000fe20000000800 */
[----:B----4-:R-:W-:Y:S02]  /*18730*/  FADD.FTZ R80, R83, R80 ;  /* 0x0000005053507221 */ /* 0x010fe40000010000 */
[C---:B------:R-:W-:Y:S01]  /*18740*/  HMMA.16816.F32.BF16 R8, R20.reuse, R26, R8 ;  /* 0x0000001a1408723c */ /* 0x040fe20000041808 */
[----:B------:R-:W1:Y:S06]  /*18750*/  LDSM.16.MT88.4 R24, [R237+0xf000] ;  /* 0x00f00000ed18783b */ /* 0x000e6c0000004200 */
[----:B------:R-:W4:Y:S01]  /*18760*/  MUFU.EX2 R90, R90 ;  /* 0x0000005a005a7308 */ /* 0x000f220000000800 */
[C---:B-----5:R-:W-:Y:S08]  /*18770*/  HMMA.16816.F32.BF16 R12, R20.reuse, R28, R12 ;  /* 0x0000001c140c723c */ /* 0x060ff0000004180c */
[C---:B------:R-:W-:Y:S01]  /*18780*/  HMMA.16816.F32.BF16 R132, R20.reuse, R30, R132 ;  /* 0x0000001e1484723c */ /* 0x040fe20000041884 */
[----:B------:R-:W5:Y:S01]  /*18790*/  LDSM.16.MT88.4 R28, [R234+0xf000] ;  /* 0x00f00000ea1c783b */ /* 0x000f620000004200 */
[----:B------:R-:W1:Y:S06]  /*187a0*/  MUFU.EX2 R91, R91 ;  /* 0x0000005b005b7308 */ /* 0x000e6c0000000800 */
[C---:B------:R-:W-:Y:S04]  /*187b0*/  HMMA.16816.F32.BF16 R136, R20.reuse, R32, R136 ;  /* 0x000000201488723c */ /* 0x040fe80000041888 */
[----:B------:R-:W1:Y:S04]  /*187c0*/  MUFU.EX2 R93, R93 ;  /* 0x0000005d005d7308 */ /* 0x000e680000000800 */
[C---:B------:R-:W-:Y:S01]  /*187d0*/  HMMA.16816.F32.BF16 R16, R20.reuse, R34, R16 ;  /* 0x000000221410723c */ /* 0x040fe20000041810 */
[----:B------:R-:W5:Y:S05]  /*187e0*/  LDSM.16.MT88.4 R32, [R233+0xf000] ;  /* 0x00f00000e920783b */ /* 0x000f6a0000004200 */
[----:B------:R-:W-:Y:S02]  /*187f0*/  MUFU.EX2 R155, R155 ;  /* 0x0000009b009b7308 */ /* 0x000fe40000000800 */
[C---:B---3--:R-:W-:Y:S08]  /*18800*/  HMMA.16816.F32.BF16 R140, R20.reuse, R36, R140 ;  /* 0x00000024148c723c */ /* 0x048ff0000004188c */
[----:B------:R-:W-:Y:S01]  /*18810*/  HMMA.16816.F32.BF16 R144, R20, R38, R144 ;  /* 0x000000261490723c */ /* 0x000fe20000041890 */
[----:B------:R-:W3:Y:S01]  /*18820*/  LDSM.16.MT88.4 R36, [R232+0xf000] ;  /* 0x00f00000e824783b */ /* 0x000ee20000004200 */
[----:B------:R-:W3:Y:S05]  /*18830*/  MUFU.EX2 R92, R92 ;  /* 0x0000005c005c7308 */ /* 0x000eea0000000800 */
[C---:B------:R-:W-:Y:S01]  /*18840*/  F2FP.BF16.PACK_AB R20, R84.reuse, R83 ;  /* 0x000000535414723e */ /* 0x040fe200000010ff */
[----:B------:R-:W-:Y:S01]  /*18850*/  FADD.FTZ R84, R84, R80 ;  /* 0x0000005054547221 */ /* 0x000fe20000010000 */
[----:B------:R-:W-:Y:S03]  /*18860*/  F2FP.BF16.PACK_AB R21, R86, R85 ;  /* 0x000000555615723e */ /* 0x000fe600000010ff */
[----:B--2---:R-:W-:Y:S01]  /*18870*/  F2FP.BF16.PACK_AB R22, R88, R87 ;  /* 0x000000575816723e */ /* 0x004fe200000010ff */
[----:B------:R-:W-:Y:S01]  /*18880*/  MUFU.EX2 R94, R94 ;  /* 0x0000005e005e7308 */ /* 0x000fe20000000800 */
[----:B----4-:R-:W-:Y:S01]  /*18890*/  F2FP.BF16.PACK_AB R23, R90, R89 ;  /* 0x000000595a17723e */ /* 0x010fe200000010ff */
[----:B------:R-:W-:Y:S02]  /*188a0*/  FADD.FTZ R85, R85, R78 ;  /* 0x0000004e55557221 */ /* 0x000fe40000010000 */
[----:B------:R-:W-:Y:S02]  /*188b0*/  FADD.FTZ R84, R87, R84 ;  /* 0x0000005457547221 */ /* 0x000fe40000010000 */
[----:B------:R-:W-:Y:S02]  /*188c0*/  FADD.FTZ R85, R86, R85 ;  /* 0x0000005556557221 */ /* 0x000fe40000010000 */
[C---:B-1----:R-:W-:Y:S02]  /*188d0*/  HMMA.16816.F32.BF16 R4, R20.reuse, R24, R4 ;  /* 0x000000181404723c */ /* 0x042fe40000041804 */
[----:B------:R-:W1:Y:S01]  /*188e0*/  MUFU.EX2 R95, R95 ;  /* 0x0000005f005f7308 */ /* 0x000e620000000800 */
[----:B------:R-:W-:Y:S02]  /*188f0*/  FADD.FTZ R89, R89, R85 ;  /* 0x0000005559597221 */ /* 0x000fe40000010000 */
[----:B------:R-:W-:Y:S02]  /*18900*/  FADD.FTZ R88, R88, R84 ;  /* 0x0000005458587221 */ /* 0x000fe40000010000 */
[----:B------:R-:W-:Y:S01]  /*18910*/  FADD.FTZ R89, R90, R89 ;  /* 0x000000595a597221 */ /* 0x000fe20000010000 */
[C---:B------:R-:W-:Y:S01]  /*18920*/  HMMA.16816.F32.BF16 R8, R20.reuse, R26, R8 ;  /* 0x0000001a1408723c */ /* 0x040fe20000041808 */
[----:B------:R-:W2:Y:S03]  /*18930*/  LDSM.16.MT88.4 R24, [R237+0xf800] ;  /* 0x00f80000ed18783b */ /* 0x000ea60000004200 */
[----:B------:R-:W-:Y:S01]  /*18940*/  MUFU.EX2 R96, R96 ;  /* 0x0000006000607308 */ /* 0x000fe20000000800 */
[----:B------:R-:W-:Y:S03]  /*18950*/  FADD.FTZ R88, R91, R88 ;  /* 0x000000585b587221 */ /* 0x000fe60000010000 */
[C---:B-----5:R-:W-:Y:S06]  /*18960*/  HMMA.16816.F32.BF16 R12, R20.reuse, R28, R12 ;  /* 0x0000001c140c723c */ /* 0x060fec000004180c */
[----:B------:R-:W4:Y:S02]  /*18970*/  MUFU.EX2 R97, R97 ;  /* 0x0000006100617308 */ /* 0x000f240000000800 */
[C---:B------:R-:W-:Y:S01]  /*18980*/  HMMA.16816.F32.BF16 R132, R20.reuse, R30, R132 ;  /* 0x0000001e1484723c */ /* 0x040fe20000041884 */
[----:B------:R-:W5:Y:S07]  /*18990*/  LDSM.16.MT88.4 R28, [R234+0xf800] ;  /* 0x00f80000ea1c783b */ /* 0x000f6e0000004200 */
[C---:B------:R-:W-:Y:S01]  /*189a0*/  HMMA.16816.F32.BF16 R136, R20.reuse, R32, R136 ;  /* 0x000000201488723c */ /* 0x040fe20000041888 */
[----:B------:R-:W-:Y:S07]  /*189b0*/  MUFU.EX2 R99, R99 ;  /* 0x0000006300637308 */ /* 0x000fee0000000800 */
[C---:B------:R-:W-:Y:S01]  /*189c0*/  HMMA.16816.F32.BF16 R16, R20.reuse, R34, R16 ;  /* 0x000000221410723c */ /* 0x040fe20000041810 */
[----:B------:R-:W5:Y:S02]  /*189d0*/  LDSM.16.MT88.4 R32, [R233+0xf800] ;  /* 0x00f80000e920783b */ /* 0x000f640000004200 */
[----:B------:R-:W1:Y:S05]  /*189e0*/  MUFU.EX2 R98, R98 ;  /* 0x0000006200627308 */ /* 0x000e6a0000000800 */
[C---:B---3--:R-:W-:Y:S05]  /*189f0*/  HMMA.16816.F32.BF16 R140, R20.reuse, R36, R140 ;  /* 0x00000024148c723c */ /* 0x048fea000004188c */
[----:B------:R-:W-:Y:S03]  /*18a00*/  MUFU.EX2 R100, R100 ;  /* 0x0000006400647308 */ /* 0x000fe60000000800 */
[----:B------:R-:W-:Y:S01]  /*18a10*/  HMMA.16816.F32.BF16 R144, R20, R38, R144 ;  /* 0x000000261490723c */ /* 0x000fe20000041890 */
[----:B------:R-:W3:Y:S06]  /*18a20*/  LDSM.16.MT88.4 R36, [R232+0xf800] ;  /* 0x00f80000e824783b */ /* 0x000eec0000004200 */
[----:B------:R-:W-:Y:S01]  /*18a30*/  F2FP.BF16.PACK_AB R20, R93, R91 ;  /* 0x0000005b5d14723e */ /* 0x000fe200000010ff */
[----:B------:R-:W3:Y:S01]  /*18a40*/  MUFU.EX2 R101, R101 ;  /* 0x0000006500657308 */ /* 0x000ee20000000800 */
[C---:B------:R-:W-:Y:S03]  /*18a50*/  F2FP.BF16.PACK_AB R21, R92.reuse, R155 ;  /* 0x0000009b5c15723e */ /* 0x040fe600000010ff */
[----:B-1----:R-:W-:Y:S01]  /*18a60*/  F2FP.BF16.PACK_AB R22, R95, R94 ;  /* 0x0000005e5f16723e */ /* 0x002fe200000010ff */
[----:B------:R-:W-:Y:S01]  /*18a70*/  FADD.FTZ R155, R155, R89 ;  /* 0x000000599b9b7221 */ /* 0x000fe20000010000 */
[----:B----4-:R-:W-:Y:S01]  /*18a80*/  F2FP.BF16.PACK_AB R23, R97, R96 ;  /* 0x000000606117723e */ /* 0x010fe200000010ff */
[----:B------:R-:W-:Y:S02]  /*18a90*/  FADD.FTZ R93, R93, R88 ;  /* 0x000000585d5d7221 */ /* 0x000fe40000010000 */
[----:B------:R-:W-:Y:S01]  /*18aa0*/  FADD.FTZ R155, R92, R155 ;  /* 0x0000009b5c9b7221 */ /* 0x000fe20000010000 */
[----:B------:R-:W-:Y:S01]  /*18ab0*/  MUFU.EX2 R102, R102 ;  /* 0x0000006600667308 */ /* 0x000fe20000000800 */
[----:B------:R-:W-:Y:S02]  /*18ac0*/  FADD.FTZ R93, R94, R93 ;  /* 0x0000005d5e5d7221 */ /* 0x000fe40000010000 */
[C---:B--2---:R-:W-:Y:S03]  /*18ad0*/  HMMA.16816.F32.BF16 R4, R20.reuse, R24, R4 ;  /* 0x000000181404723c */ /* 0x044fe60000041804 */
[----:B------:R-:W-:Y:S02]  /*18ae0*/  FADD.FTZ R96, R96, R155 ;  /* 0x0000009b60607221 */ /* 0x000fe40000010000 */
[----:B------:R-:W-:Y:S02]  /*18af0*/  FADD.FTZ R93, R95, R93 ;  /* 0x0000005d5f5d7221 */ /* 0x000fe40000010000 */
[----:B------:R-:W1:Y:S01]  /*18b00*/  MUFU.EX2 R103, R103 ;  /* 0x0000006700677308 */ /* 0x000e620000000800 */
[C---:B------:R-:W-:Y:S01]  /*18b10*/  HMMA.16816.F32.BF16 R8, R20.reuse, R26, R8 ;  /* 0x0000001a1408723c */ /* 0x040fe20000041808 */
[----:B------:R-:W2:Y:S03]  /*18b20*/  LDSM.16.MT88.4 R24, [R237+0x10000] ;  /* 0x01000000ed18783b */ /* 0x000ea60000004200 */
[----:B------:R-:W-:Y:S04]  /*18b30*/  FADD.FTZ R96, R97, R96 ;  /* 0x0000006061607221 */ /* 0x000fe80000010000 */
[C---:B-----5:R-:W-:Y:S01]  /*18b40*/  HMMA.16816.F32.BF16 R12, R20.reuse, R28, R12 ;  /* 0x0000001c140c723c */ /* 0x060fe2000004180c */
[----:B------:R-:W-:Y:S07]  /*18b50*/  MUFU.EX2 R104, R104 ;  /* 0x0000006800687308 */ /* 0x000fee0000000800 */
[C---:B------:R-:W-:Y:S01]  /*18b60*/  HMMA.16816.F32.BF16 R132, R20.reuse, R30, R132 ;  /* 0x0000001e1484723c */ /* 0x040fe20000041884 */
[----:B------:R-:W4:Y:S02]  /*18b70*/  LDSM.16.MT88.4 R28, [R234+0x10000] ;  /* 0x01000000ea1c783b */ /* 0x000f240000004200 */
[----:B------:R-:W5:Y:S05]  /*18b80*/  MUFU.EX2 R105, R105 ;  /* 0x0000006900697308 */ /* 0x000f6a0000000800 */
[C---:B------:R-:W-:Y:S05]  /*18b90*/  HMMA.16816.F32.BF16 R136, R20.reuse, R32, R136 ;  /* 0x000000201488723c */ /* 0x040fea0000041888 */
[----:B------:R1:W-:Y:S03]  /*18ba0*/  MUFU.EX2 R3, R111 ;  /* 0x0000006f00037308 */ /* 0x0003e60000000800 */
[C---:B------:R-:W-:Y:S01]  /*18bb0*/  HMMA.16816.F32.BF16 R16, R20.reuse, R34, R16 ;  /* 0x000000221410723c */ /* 0x040fe20000041810 */
[----:B------:R-:W4:Y:S06]  /*18bc0*/  LDSM.16.MT88.4 R32, [R233+0x10000] ;  /* 0x01000000e920783b */ /* 0x000f2c0000004200 */
[----:B------:R-:W-:Y:S01]  /*18bd0*/  MUFU.EX2 R106, R106 ;  /* 0x0000006a006a7308 */ /* 0x000fe20000000800 */
[C---:B---3--:R-:W-:Y:S08]  /*18be0*/  HMMA.16816.F32.BF16 R140, R20.reuse, R36, R140 ;  /* 0x00000024148c723c */ /* 0x048ff0000004188c */
[----:B------:R-:W-:Y:S01]  /*18bf0*/  HMMA.16816.F32.BF16 R144, R20, R38, R144 ;  /* 0x000000261490723c */ /* 0x000fe20000041890 */
[----:B------:R-:W3:Y:S01]  /*18c00*/  LDSM.16.MT88.4 R36, [R232+0x10000] ;  /* 0x01000000e824783b */ /* 0x000ee20000004200 */
[----:B------:R-:W3:Y:S02]  /*18c10*/  MUFU.EX2 R107, R107 ;  /* 0x0000006b006b7308 */ /* 0x000ee40000000800 */
[----:B-1----:R-:W-:Y:S03]  /*18c20*/  FFMA.FTZ R111, R114, c[0x0][0x23c], -R165 ;  /* 0x00008f00726f7a23 */ /* 0x002fe600000108a5 */
[----:B------:R-:W-:Y:S01]  /*18c30*/  F2FP.BF16.PACK_AB R20, R98, R99 ;  /* 0x000000636214723e */ /* 0x000fe200000010ff */
[----:B------:R-:W-:Y:S01]  /*18c40*/  FFMA.FTZ R114, R117, c[0x0][0x23c], -R178 ;  /* 0x00008f0075727a23 */ /* 0x000fe200000108b2 */
[----:B------:R-:W-:Y:S03]  /*18c50*/  F2FP.BF16.PACK_AB R21, R101, R100 ;  /* 0x000000646515723e */ /* 0x000fe600000010ff */
[----:B------:R-:W-:Y:S01]  /*18c60*/  F2FP.BF16.PACK_AB R22, R103, R102 ;  /* 0x000000666716723e */ /* 0x000fe200000010ff */
[----:B------:R-:W1:Y:S01]  /*18c70*/  MUFU.EX2 R108, R108 ;  /* 0x0000006c006c7308 */ /* 0x000e620000000800 */
[----:B-----5:R-:W-:Y:S01]  /*18c80*/  F2FP.BF16.PACK_AB R23, R105, R104 ;  /* 0x000000686917723e */ /* 0x020fe200000010ff */
[----:B------:R-:W-:Y:S02]  /*18c90*/  FADD.FTZ R99, R99, R93 ;  /* 0x0000005d63637221 */ /* 0x000fe40000010000 */
[----:B------:R-:W-:Y:S02]  /*18ca0*/  FADD.FTZ R100, R100, R96 ;  /* 0x0000006064647221 */ /* 0x000fe40000010000 */
[----:B------:R-:W-:Y:S02]  /*18cb0*/  FADD.FTZ R99, R98, R99 ;  /* 0x0000006362637221 */ /* 0x000fe40000010000 */
[C---:B--2---:R-:W-:Y:S02]  /*18cc0*/  HMMA.16816.F32.BF16 R4, R20.reuse, R24, R4 ;  /* 0x000000181404723c */ /* 0x044fe40000041804 */
[----:B------:R-:W-:Y:S01]  /*18cd0*/  MUFU.EX2 R109, R109 ;  /* 0x0000006d006d7308 */ /* 0x000fe20000000800 */
[----:B------:R-:W-:Y:S02]  /*18ce0*/  FADD.FTZ R100, R101, R100 ;  /* 0x0000006465647221 */ /* 0x000fe40000010000 */
[----:B------:R-:W-:Y:S02]  /*18cf0*/  FADD.FTZ R102, R102, R99 ;  /* 0x0000006366667221 */ /* 0x000fe40000010000 */
[----:B------:R-:W-:Y:S01]  /*18d00*/  FADD.FTZ R104, R104, R100 ;  /* 0x0000006468687221 */ /* 0x000fe20000010000 */
[C---:B------:R-:W-:Y:S01]  /*18d10*/  HMMA.16816.F32.BF16 R8, R20.reuse, R26, R8 ;  /* 0x0000001a1408723c */ /* 0x040fe20000041808 */
[----:B------:R-:W2:Y:S03]  /*18d20*/  LDSM.16.MT88.4 R24, [R237+0x10800] ;  /* 0x01080000ed18783b */ /* 0x000ea60000004200 */
[----:B------:R-:W5:Y:S01]  /*18d30*/  MUFU.EX2 R110, R110 ;  /* 0x0000006e006e7308 */ /* 0x000f620000000800 */
[----:B------:R-:W-:Y:S02]  /*18d40*/  FADD.FTZ R102, R103, R102 ;  /* 0x0000006667667221 */ /* 0x000fe40000010000 */
[----:B------:R-:W-:Y:S01]  /*18d50*/  FADD.FTZ R104, R105, R104 ;  /* 0x0000006869687221 */ /* 0x000fe20000010000 */
[C---:B----4-:R-:W-:Y:S06]  /*18d60*/  HMMA.16816.F32.BF16 R12, R20.reuse, R28, R12 ;  /* 0x0000001c140c723c */ /* 0x050fec000004180c */
[----:B------:R-:W-:Y:S02]  /*18d70*/  MUFU.EX2 R111, R111 ;  /* 0x0000006f006f7308 */ /* 0x000fe40000000800 */
[C---:B------:R-:W-:Y:S01]  /*18d80*/  HMMA.16816.F32.BF16 R132, R20.reuse, R30, R132 ;  /* 0x0000001e1484723c */ /* 0x040fe20000041884 */
[----:B------:R-:W4:Y:S07]  /*18d90*/  LDSM.16.MT88.4 R28, [R234+0x10800] ;  /* 0x01080000ea1c783b */ /* 0x000f2e0000004200 */
[C---:B------:R-:W-:Y:S01]  /*18da0*/  HMMA.16816.F32.BF16 R136, R20.reuse, R32, R136 ;  /* 0x000000201488723c */ /* 0x040fe20000041888 */
[----:B------:R-:W1:Y:S07]  /*18db0*/  MUFU.EX2 R112, R112 ;  /* 0x0000007000707308 */ /* 0x000e6e0000000800 */
[C---:B------:R-:W-:Y:S01]  /*18dc0*/  HMMA.16816.F32.BF16 R16, R20.reuse, R34, R16 ;  /* 0x000000221410723c */ /* 0x040fe20000041810 */
[----:B------:R-:W4:Y:S02]  /*18dd0*/  LDSM.16.MT88.4 R32, [R233+0x10800] ;  /* 0x01080000e920783b */ /* 0x000f240000004200 */
[----:B------:R-:W-:Y:S05]  /*18de0*/  MUFU.EX2 R113, R113 ;  /* 0x0000007100717308 */ /* 0x000fea0000000800 */
[C---:B---3--:R-:W-:Y:S05]  /*18df0*/  HMMA.16816.F32.BF16 R140, R20.reuse, R36, R140 ;  /* 0x00000024148c723c */ /* 0x048fea000004188c */
[----:B------:R-:W3:Y:S02]  /*18e00*/  MUFU.EX2 R114, R114 ;  /* 0x0000007200727308 */ /* 0x000ee40000000800 */
[----:B------:R-:W-:Y:S01]  /*18e10*/  FFMA.FTZ R37, R119, c[0x0][0x23c], -R165 ;  /* 0x00008f0077257a23 */ /* 0x000fe200000108a5 */
[----:B------:R-:W-:Y:S07]  /*18e20*/  HMMA.16816.F32.BF16 R144, R20, R38, R144 ;  /* 0x000000261490723c */ /* 0x000fee0000041890 */
[----:B------:R-:W-:Y:S01]  /*18e30*/  F2FP.BF16.PACK_AB R20, R107, R106 ;  /* 0x0000006a6b14723e */ /* 0x000fe200000010ff */
[----:B------:R-:W-:Y:S01]  /*18e40*/  MUFU.EX2 R36, R118 ;  /* 0x0000007600247308 */ /* 0x000fe20000000800 */
[----:B-1----:R-:W-:Y:S03]  /*18e50*/  F2FP.BF16.PACK_AB R21, R3, R108 ;  /* 0x0000006c0315723e */ /* 0x002fe600000010ff */
[----:B-----5:R-:W-:Y:S01]  /*18e60*/  F2FP.BF16.PACK_AB R22, R110, R109 ;  /* 0x0000006d6e16723e */ /* 0x020fe200000010ff */
[--C-:B------:R-:W-:Y:S01]  /*18e70*/  FFMA.FTZ R38, R120, c[0x0][0x23c], -R178.reuse ;  /* 0x00008f0078267a23 */ /* 0x100fe200000108b2 */
[----:B------:R-:W-:Y:S01]  /*18e80*/  F2FP.BF16.PACK_AB R23, R112, R111 ;  /* 0x0000006f7017723e */ /* 0x000fe200000010ff */
[--C-:B------:R-:W-:Y:S02]  /*18e90*/  FFMA.FTZ R39, R121, c[0x0][0x23c], -R178.reuse ;  /* 0x00008f0079277a23 */ /* 0x100fe400000108b2 */
[----:B------:R-:W-:Y:S01]  /*18ea0*/  FFMA.FTZ R178, R129, c[0x0][0x23c], -R178 ;  /* 0x00008f0081b27a23 */ /* 0x000fe200000108b2 */
[----:B------:R-:W1:Y:S01]  /*18eb0*/  MUFU.EX2 R37, R37 ;  /* 0x0000002500257308 */ /* 0x000e620000000800 */
[----:B------:R-:W-:Y:S02]  /*18ec0*/  FADD.FTZ R106, R106, R102 ;  /* 0x000000666a6a7221 */ /* 0x000fe40000010000 */
[C---:B--2---:R-:W-:Y:S03]  /*18ed0*/  HMMA.16816.F32.BF16 R4, R20.reuse, R24, R4 ;  /* 0x000000181404723c */ /* 0x044fe60000041804 */
[----:B------:R-:W-:Y:S02]  /*18ee0*/  FADD.FTZ R108, R108, R104 ;  /* 0x000000686c6c7221 */ /* 0x000fe40000010000 */
[----:B------:R-:W-:Y:S02]  /*18ef0*/  FADD.FTZ R106, R107, R106 ;  /* 0x0000006a6b6a7221 */ /* 0x000fe40000010000 */
[----:B------:R-:W-:Y:S01]  /*18f00*/  MUFU.EX2 R38, R38 ;  /* 0x0000002600267308 */ /* 0x000fe20000000800 */
[C---:B------:R-:W-:Y:S01]  /*18f10*/  HMMA.16816.F32.BF16 R8, R20.reuse, R26, R8 ;  /* 0x0000001a1408723c */ /* 0x040fe20000041808 */
[----:B------:R-:W2:Y:S03]  /*18f20*/  LDSM.16.MT88.4 R24, [R232+0x10800] ;  /* 0x01080000e818783b */ /* 0x000ea60000004200 */
[----:B------:R-:W-:Y:S01]  /*18f30*/  FADD.FTZ R108, R3, R108 ;  /* 0x0000006c036c7221 */ /* 0x000fe20000010000 */
[----:B------:R-:W-:Y:S01]  /*18f40*/  MOV R3, R0 ;  /* 0x0000000000037202 */ /* 0x000fe20000000f00 */
[----:B------:R-:W-:Y:S02]  /*18f50*/  FADD.FTZ R109, R109, R106 ;  /* 0x0000006a6d6d7221 */ /* 0x000fe40000010000 */
[C---:B----4-:R-:W-:Y:S01]  /*18f60*/  HMMA.16816.F32.BF16 R12, R20.reuse, R28, R12 ;  /* 0x0000001c140c723c */ /* 0x050fe2000004180c */
[----:B------:R-:W4:Y:S03]  /*18f70*/  MUFU.EX2 R39, R39 ;  /* 0x0000002700277308 */ /* 0x000f260000000800 */
[----:B------:R-:W-:Y:S02]  /*18f80*/  FADD.FTZ R111, R111, R108 ;  /* 0x0000006c6f6f7221 */ /* 0x000fe40000010000 */
[----:B------:R-:W-:Y:S02]  /*18f90*/  FADD.FTZ R109, R110, R109 ;  /* 0x0000006d6e6d7221 */ /* 0x000fe40000010000 */
[C---:B------:R-:W-:Y:S01]  /*18fa0*/  HMMA.16816.F32.BF16 R132, R20.reuse, R30, R132 ;  /* 0x0000001e1484723c */ /* 0x040fe20000041884 */
[----:B------:R-:W5:Y:S02]  /*18fb0*/  LDSM.16.MT88.4 R28, [R237+0x11000] ;  /* 0x01100000ed1c783b */ /* 0x000f640000004200 */
[----:B------:R-:W-:Y:S01]  /*18fc0*/  MUFU.EX2 R40, R40 ;  /* 0x0000002800287308 */ /* 0x000fe20000000800 */
[----:B------:R-:W-:Y:S04]  /*18fd0*/  FADD.FTZ R111, R112, R111 ;  /* 0x0000006f706f7221 */ /* 0x000fe80000010000 */
[C---:B------:R-:W-:Y:S05]  /*18fe0*/  HMMA.16816.F32.BF16 R136, R20.reuse, R32, R136 ;  /* 0x000000201488723c */ /* 0x040fea0000041888 */
[----:B------:R-:W1:Y:S03]  /*18ff0*/  MUFU.EX2 R41, R41 ;  /* 0x0000002900297308 */ /* 0x000e660000000800 */
[C---:B------:R-:W-:Y:S01]  /*19000*/  HMMA.16816.F32.BF16 R16, R20.reuse, R34, R16 ;  /* 0x000000221410723c */ /* 0x040fe20000041810 */
[----:B------:R-:W5:Y:S06]  /*19010*/  LDSM.16.MT88.4 R32, [R234+0x11000] ;  /* 0x01100000ea20783b */ /* 0x000f6c0000004200 */
[----:B------:R-:W-:Y:S01]  /*19020*/  MUFU.EX2 R42, R42 ;  /* 0x0000002a002a7308 */ /* 0x000fe20000000800 */
[C---:B--2---:R-:W-:Y:S08]  /*19030*/  HMMA.16816.F32.BF16 R140, R20.reuse, R24, R140 ;  /* 0x00000018148c723c */ /* 0x044ff0000004188c */
[----:B------:R-:W-:Y:S01]  /*19040*/  HMMA.16816.F32.BF16 R144, R20, R26, R144 ;  /* 0x0000001a1490723c */ /* 0x000fe20000041890 */
[----:B------:R-:W2:Y:S01]  /*19050*/  LDSM.16.MT88.4 R24, [R233+0x11000] ;  /* 0x01100000e918783b */ /* 0x000ea20000004200 */
[----:B------:R-:W2:Y:S05]  /*19060*/  MUFU.EX2 R43, R43 ;  /* 0x0000002b002b7308 */ /* 0x000eaa0000000800 */
[----:B---3--:R-:W-:Y:S01]  /*19070*/  F2FP.BF16.PACK_AB R20, R114, R113 ;  /* 0x000000717214723e */ /* 0x008fe200000010ff */
[----:B------:R-:W-:Y:S01]  /*19080*/  FADD.FTZ R113, R113, R109 ;  /* 0x0000006d71717221 */ /* 0x000fe20000010000 */
[----:B-1----:R-:W-:Y:S03]  /*19090*/  F2FP.BF16.PACK_AB R21, R37, R36 ;  /* 0x000000242515723e */ /* 0x002fe600000010ff */
[----:B----4-:R-:W-:Y:S01]  /*190a0*/  F2FP.BF16.PACK_AB R22, R39, R38 ;  /* 0x000000262716723e */ /* 0x010fe200000010ff */
[----:B------:R-:W-:Y:S01]  /*190b0*/  MUFU.EX2 R44, R44 ;  /* 0x0000002c002c7308 */ /* 0x000fe20000000800 */
[----:B------:R-:W-:Y:S01]  /*190c0*/  F2FP.BF16.PACK_AB R23, R41, R40 ;  /* 0x000000282917723e */ /* 0x000fe200000010ff */
[----:B------:R-:W-:Y:S02]  /*190d0*/  FADD.FTZ R36, R36, R111 ;  /* 0x0000006f24247221 */ /* 0x000fe40000010000 */
[----:B------:R-:W-:Y:S02]  /*190e0*/  FADD.FTZ R113, R114, R113 ;  /* 0x0000007172717221 */ /* 0x000fe40000010000 */
[----:B------:R-:W-:Y:S02]  /*190f0*/  FADD.FTZ R36, R37, R36 ;  /* 0x0000002425247221 */ /* 0x000fe40000010000 */
[C---:B-----5:R-:W-:Y:S02]  /*19100*/  HMMA.16816.F32.BF16 R4, R20.reuse, R28, R4 ;  /* 0x0000001c1404723c */ /* 0x060fe40000041804 */
[----:B------:R-:W1:Y:S01]  /*19110*/  MUFU.EX2 R45, R45 ;  /* 0x0000002d002d7308 */ /* 0x000e620000000800 */
[----:B------:R-:W-:Y:S02]  /*19120*/  FADD.FTZ R38, R38, R113 ;  /* 0x0000007126267221 */ /* 0x000fe40000010000 */
[----:B------:R-:W-:Y:S02]  /*19130*/  FADD.FTZ R40, R40, R36 ;  /* 0x0000002428287221 */ /* 0x000fe40000010000 */
[----:B------:R-:W-:Y:S01]  /*19140*/  FADD.FTZ R38, R39, R38 ;  /* 0x0000002627267221 */ /* 0x000fe20000010000 */
[C---:B------:R-:W-:Y:S01]  /*19150*/  HMMA.16816.F32.BF16 R8, R20.reuse, R30, R8 ;  /* 0x0000001e1408723c */ /* 0x040fe20000041808 */
[----:B------:R-:W3:Y:S03]  /*19160*/  LDSM.16.MT88.4 R28, [R232+0x11000] ;  /* 0x01100000e81c783b */ /* 0x000ee60000004200 */
[----:B------:R-:W-:Y:S01]  /*19170*/  MUFU.EX2 R46, R46 ;  /* 0x0000002e002e7308 */ /* 0x000fe20000000800 */
[----:B------:R-:W-:Y:S03]  /*19180*/  FADD.FTZ R40, R41, R40 ;  /* 0x0000002829287221 */ /* 0x000fe60000010000 */
[C---:B------:R-:W-:Y:S06]  /*19190*/  HMMA.16816.F32.BF16 R12, R20.reuse, R32, R12 ;  /* 0x00000020140c723c */ /* 0x040fec000004180c */
[----:B------:R-:W4:Y:S01]  /*191a0*/  MUFU.EX2 R178, R178 ;  /* 0x000000b200b27308 */ /* 0x000f220000000800 */
[--C-:B------:R-:W-:Y:S01]  /*191b0*/  FFMA.FTZ R32, R130, c[0x0][0x23c], -R165.reuse ;  /* 0x00008f0082207a23 */ /* 0x100fe200000108a5 */
[C---:B------:R-:W-:Y:S04]  /*191c0*/  HMMA.16816.F32.BF16 R132, R20.reuse, R34, R132 ;  /* 0x000000221484723c */ /* 0x040fe80000041884 */
[----:B------:R-:W-:Y:S04]  /*191d0*/  FFMA.FTZ R165, R131, c[0x0][0x23c], -R165 ;  /* 0x00008f0083a57a23 */ /* 0x000fe800000108a5 */
[C---:B--2---:R-:W-:Y:S01]  /*191e0*/  HMMA.16816.F32.BF16 R136, R20.reuse, R24, R136 ;  /* 0x000000181488723c */ /* 0x044fe20000041888 */
[----:B------:R-:W-:Y:S07]  /*191f0*/  MUFU.EX2 R32, R32 ;  /* 0x0000002000207308 */ /* 0x000fee0000000800 */
[C---:B------:R-:W-:Y:S01]  /*19200*/  HMMA.16816.F32.BF16 R16, R20.reuse, R26, R16 ;  /* 0x0000001a1410723c */ /* 0x040fe20000041810 */
[----:B------:R-:W2:Y:S02]  /*19210*/  LDSM.16.MT88.4 R24, [R234+0x11800] ;  /* 0x01180000ea18783b */ /* 0x000ea40000004200 */
[----:B------:R-:W5:Y:S05]  /*19220*/  MUFU.EX2 R165, R165 ;  /* 0x000000a500a57308 */ /* 0x000f6a0000000800 */
[C---:B---3--:R-:W-:Y:S08]  /*19230*/  HMMA.16816.F32.BF16 R140, R20.reuse, R28, R140 ;  /* 0x0000001c148c723c */ /* 0x048ff0000004188c */
[----:B------:R-:W-:Y:S07]  /*19240*/  HMMA.16816.F32.BF16 R144, R20, R30, R144 ;  /* 0x0000001e1490723c */ /* 0x000fee0000041890 */
[----:B------:R-:W-:Y:S01]  /*19250*/  F2FP.BF16.PACK_AB R20, R43, R42 ;  /* 0x0000002a2b14723e */ /* 0x000fe200000010ff */
[----:B------:R-:W-:Y:S01]  /*19260*/  FADD.FTZ R42, R42, R38 ;  /* 0x000000262a2a7221 */ /* 0x000fe20000010000 */
[----:B-1----:R-:W-:Y:S03]  /*19270*/  F2FP.BF16.PACK_AB R21, R45, R44 ;  /* 0x0000002c2d15723e */ /* 0x002fe600000010ff */
[----:B----4-:R-:W-:Y:S01]  /*19280*/  F2FP.BF16.PACK_AB R22, R178, R46 ;  /* 0x0000002eb216723e */ /* 0x010fe200000010ff */
[----:B------:R-:W-:Y:S01]  /*19290*/  FADD.FTZ R44, R44, R40 ;  /* 0x000000282c2c7221 */ /* 0x000fe20000010000 */
[----:B-----5:R-:W-:Y:S01]  /*192a0*/  F2FP.BF16.PACK_AB R23, R165, R32 ;  /* 0x00000020a517723e */ /* 0x020fe200000010ff */
[----:B------:R-:W-:Y:S02]  /*192b0*/  FADD.FTZ R42, R43, R42 ;  /* 0x0000002a2b2a7221 */ /* 0x000fe40000010000 */
[----:B------:R-:W-:Y:S02]  /*192c0*/  FADD.FTZ R44, R45, R44 ;  /* 0x0000002c2d2c7221 */ /* 0x000fe40000010000 */
[----:B------:R-:W-:Y:S02]  /*192d0*/  FADD.FTZ R42, R46, R42 ;  /* 0x0000002a2e2a7221 */ /* 0x000fe40000010000 */
[C---:B------:R-:W-:Y:S01]  /*192e0*/  HMMA.16816.F32.BF16 R160, R20.reuse, R156, R4 ;  /* 0x0000009c14a0723c */ /* 0x040fe20000041804 */
[----:B------:R-:W1:Y:S02]  /*192f0*/  LDSM.16.MT88.4 R4, [R232+0x11800] ;  /* 0x01180000e804783b */ /* 0x000e640000004200 */
[----:B------:R-:W-:Y:S02]  /*19300*/  FADD.FTZ R44, R32, R44 ;  /* 0x0000002c202c7221 */ /* 0x000fe40000010000 */
[----:B------:R-:W-:Y:S02]  /*19310*/  FADD.FTZ R252, R178, R42 ;  /* 0x0000002ab2fc7221 */ /* 0x000fe40000010000 */
[----:B------:R-:W-:Y:S01]  /*19320*/  FADD.FTZ R251, R165, R44 ;  /* 0x0000002ca5fb7221 */ /* 0x000fe20000010000 */
[C---:B------:R-:W-:Y:S08]  /*19330*/  HMMA.16816.F32.BF16 R156, R20.reuse, R158, R8 ;  /* 0x0000009e149c723c */ /* 0x040ff00000041808 */
[C---:B--2---:R-:W-:Y:S08]  /*19340*/  HMMA.16816.F32.BF16 R152, R20.reuse, R24, R12 ;  /* 0x000000181498723c */ /* 0x044ff0000004180c */
[C---:B------:R-:W-:Y:S08]  /*19350*/  HMMA.16816.F32.BF16 R132, R20.reuse, R26, R132 ;  /* 0x0000001a1484723c */ /* 0x040ff00000041884 */
[C---:B------:R-:W-:Y:S08]  /*19360*/  HMMA.16816.F32.BF16 R136, R20.reuse, R148, R136 ;  /* 0x000000941488723c */ /* 0x040ff00000041888 */
[C---:B------:R-:W-:Y:S08]  /*19370*/  HMMA.16816.F32.BF16 R148, R20.reuse, R150, R16 ;  /* 0x000000961494723c */ /* 0x040ff00000041810 */
[C---:B-1----:R-:W-:Y:S08]  /*19380*/  HMMA.16816.F32.BF16 R140, R20.reuse, R4, R140 ;  /* 0x00000004148c723c */ /* 0x042ff0000004188c */
[----:B------:R-:W-:Y:S01]  /*19390*/  HMMA.16816.F32.BF16 R144, R20, R6, R144 ;  /* 0x000000061490723c */ /* 0x000fe20000041890 */
[----:B------:R-:W-:-:S07]  /*193a0*/  @P0 BRA `(.L_x_1543) ;  /* 0xffff9d0000000947 */ /* 0x000fce000383ffff */
.L_x_1539:
[----:B------:R-:W1:Y:S01]  /*193b0*/  SHFL.BFLY PT, R3, R252, 0x2, 0x1f ;  /* 0x0c401f00fc037f89 */ /* 0x000e6200000e0000 */
[----:B------:R-:W-:Y:S01]  /*193c0*/  IMAD.MOV.U32 R11, RZ, RZ, 0x3f800000 ;  /* 0x3f800000ff0b7424 */ /* 0x000fe200078e00ff */
[----:B------:R-:W2:Y:S01]  /*193d0*/  S2UR UR10, SR_CTAID.Z ;  /* 0x00000000000a79c3 */ /* 0x000ea20000002700 */
[----:B------:R-:W-:Y:S01]  /*193e0*/  IMAD.MOV.U32 R10, RZ, RZ, 0x3f800000 ;  /* 0x3f800000ff0a7424 */ /* 0x000fe200078e00ff */
[----:B------:R-:W3:Y:S01]  /*193f0*/  SHFL.BFLY PT, R4, R251, 0x2, 0x1f ;  /* 0x0c401f00fb047f89 */ /* 0x000ee200000e0000 */
[----:B------:R-:W-:Y:S01]  /*19400*/  UIADD3 UR9, -UR17, URZ, URZ ;  /* 0x0000003f11097290 */ /* 0x000fe2000fffe13f */
[----:B------:R-:W-:Y:S01]  /*19410*/  BSSY B0, `(.L_x_1544) ;  /* 0x00000a3000007945 */ /* 0x000fe20003800000 */
[----:B------:R-:W-:Y:S01]  /*19420*/  ULDC UR6, c[0x0][0x1c0] ;  /* 0x0000700000067ab9 */ /* 0x000fe20000000800 */
[----:B------:R-:W-:Y:S06]  /*19430*/  BAR.SYNC.DEFER_BLOCKING 0x0 ;  /* 0x0000000000007b1d */ /* 0x000fec0000010000 */
[----:B------:R-:W4:Y:S01]  /*19440*/  S2UR UR7, SR_CTAID.Y ;  /* 0x00000000000779c3 */ /* 0x000f220000002600 */
[----:B------:R-:W-:-:S07]  /*19450*/  ULDC.64 UR4, c[0x0][0x210] ;  /* 0x0000840000047ab9 */ /* 0x000fce0000000a00 */
[----:B------:R-:W5:Y:S01]  /*19460*/  S2UR UR8, SR_CTAID.X ;  /* 0x00000000000879c3 */ /* 0x000f620000002500 */
[----:B-1----:R-:W-:Y:S02]  /*19470*/  FADD.FTZ R252, R3, R252 ;  /* 0x000000fc03fc7221 */ /* 0x002fe40000010000 */
[----:B------:R-:W1:Y:S01]  /*19480*/  S2R R3, SR_TID.X ;  /* 0x0000000000037919 */ /* 0x000e620000002100 */
[----:B--2---:R-:W-:Y:S01]  /*19490*/  UIMAD UR9, UR9, UR6, UR10 ;  /* 0x00000006090972a4 */ /* 0x004fe2000f8e020a */
[----:B---3--:R-:W-:Y:S02]  /*194a0*/  FADD.FTZ R251, R4, R251 ;  /* 0x000000fb04fb7221 */ /* 0x008fe40000010000 */
[----:B------:R-:W2:Y:S04]  /*194b0*/  SHFL.BFLY PT, R7, R252, 0x1, 0x1f ;  /* 0x0c201f00fc077f89 */ /* 0x000ea800000e0000 */
[----:B------:R-:W3:Y:S01]  /*194c0*/  SHFL.BFLY PT, R6, R251, 0x1, 0x1f ;  /* 0x0c201f00fb067f89 */ /* 0x000ee200000e0000 */
[----:B----4-:R-:W-:-:S04]  /*194d0*/  UIMAD UR4, UR7, UR4, UR17 ;  /* 0x00000004070472a4 */ /* 0x010fc8000f8e0211 */
[----:B------:R-:W-:Y:S02]  /*194e0*/  UIMAD UR4, UR4, UR6, UR9 ;  /* 0x00000006040472a4 */ /* 0x000fe4000f8e0209 */
[----:B-----5:R-:W-:Y:S01]  /*194f0*/  USHF.L.U32 UR8, UR8, 0x6, URZ ;  /* 0x0000000608087899 */ /* 0x020fe2000800063f */
[----:B-1----:R-:W-:-:S03]  /*19500*/  SHF.R.S32.HI R5, RZ, 0x1f, R3 ;  /* 0x0000001fff057819 */ /* 0x002fc60000011403 */
[----:B------:R-:W-:Y:S01]  /*19510*/  UIMAD UR5, UR4, UR5, UR8 ;  /* 0x00000005040572a4 */ /* 0x000fe2000f8e0208 */
[CC--:B------:R-:W-:Y:S01]  /*19520*/  LEA.HI R9, R5.reuse, R3.reuse, RZ, 0x2 ;  /* 0x0000000305097211 */ /* 0x0c0fe200078f10ff */
[----:B--2---:R-:W-:Y:S01]  /*19530*/  FADD.FTZ R7, R252, R7 ;  /* 0x00000007fc077221 */ /* 0x004fe20000010000 */
[----:B------:R-:W-:Y:S02]  /*19540*/  LEA.HI R13, R5, R3, RZ, 0x4 ;  /* 0x00000003050d7211 */ /* 0x000fe400078f20ff */
[--C-:B------:R-:W-:Y:S01]  /*19550*/  SHF.R.S32.HI R4, RZ, 0x2, R9.reuse ;  /* 0x00000002ff047819 */ /* 0x100fe20000011409 */
[----:B---3--:R-:W-:Y:S01]  /*19560*/  FADD.FTZ R6, R251, R6 ;  /* 0x00000006fb067221 */ /* 0x008fe20000010000 */
[----:B------:R-:W-:Y:S02]  /*19570*/  SHF.R.S32.HI R8, RZ, 0x1f, R9 ;  /* 0x0000001fff087819 */ /* 0x000fe40000011409 */
[----:B------:R-:W-:Y:S02]  /*19580*/  FSETP.NE.FTZ.AND P4, PT, R7, RZ, PT ;  /* 0x000000ff0700720b */ /* 0x000fe40003f95000 */
[----:B------:R-:W-:-:S02]  /*19590*/  LEA.HI R8, R8, R4, RZ, 0x3 ;  /* 0x0000000408087211 */ /* 0x000fc400078f18ff */
[----:B------:R-:W-:Y:S02]  /*195a0*/  FSETP.NE.FTZ.AND P3, PT, R6, RZ, PT ;  /* 0x000000ff0600720b */ /* 0x000fe40003f75000 */
[----:B------:R-:W-:Y:S02]  /*195b0*/  LOP3.LUT R8, R8, 0xfffffff8, RZ, 0xc0, !PT ;  /* 0xfffffff808087812 */ /* 0x000fe400078ec0ff */
[----:B------:R-:W-:Y:S02]  /*195c0*/  LOP3.LUT R13, R13, 0xfffffff0, RZ, 0xc0, !PT ;  /* 0xfffffff00d0d7812 */ /* 0x000fe400078ec0ff */
[----:B------:R-:W-:Y:S02]  /*195d0*/  IADD3 R8, R4, -R8, RZ ;  /* 0x8000000804087210 */ /* 0x000fe40007ffe0ff */
[----:B------:R-:W1:Y:S01]  /*195e0*/  S2R R4, SR_TID.X ;  /* 0x0000000000047919 */ /* 0x000e620000002100 */
[----:B------:R-:W2:Y:S01]  /*195f0*/  @P4 MUFU.RCP R11, R7 ;  /* 0x00000007000b4308 */ /* 0x000ea20000001000 */
[----:B------:R-:W-:-:S02]  /*19600*/  LOP3.LUT R14, R8, 0x1, RZ, 0xc0, !PT ;  /* 0x00000001080e7812 */ /* 0x000fc400078ec0ff */
[----:B------:R-:W-:Y:S02]  /*19610*/  LOP3.LUT R16, R9, 0x1ffffffc, RZ, 0xc0, !PT ;  /* 0x1ffffffc09107812 */ /* 0x000fe400078ec0ff */
[----:B------:R-:W-:Y:S02]  /*19620*/  ISETP.NE.U32.AND P0, PT, R14, 0x1, PT ;  /* 0x000000010e00780c */ /* 0x000fe40003f05070 */
[----:B------:R-:W-:Y:S01]  /*19630*/  LEA.HI R5, R5, R3, RZ, 0x5 ;  /* 0x0000000305057211 */ /* 0x000fe200078f28ff */
[----:B------:R-:W3:Y:S01]  /*19640*/  @P3 MUFU.RCP R10, R6 ;  /* 0x00000006000a3308 */ /* 0x000ee20000001000 */
[----:B------:R-:W-:Y:S01]  /*19650*/  R2P PR, R8, 0x6 ;  /* 0x0000000608007804 */ /* 0x000fe20000000000 */
[----:B------:R-:W-:Y:S02]  /*19660*/  IMAD.IADD R16, R3, 0x1, -R16 ;  /* 0x0000000103107824 */ /* 0x000fe400078e0a10 */
[----:B--2---:R-:W-:-:S04]  /*19670*/  FMUL.FTZ R160, R11, R160 ;  /* 0x000000a00ba07220 */ /* 0x004fc80000410000 */
[----:B------:R-:W2:Y:S01]  /*19680*/  @P4 MUFU.LG2 R7, R7 ;  /* 0x0000000700074308 */ /* 0x000ea20000000c00 */
[C---:B------:R-:W-:Y:S02]  /*19690*/  FMUL.FTZ R161, R11.reuse, R161 ;  /* 0x000000a10ba17220 */ /* 0x040fe40000410000 */
[C---:B------:R-:W-:Y:S02]  /*196a0*/  FMUL.FTZ R156, R11.reuse, R156 ;  /* 0x0000009c0b9c7220 */ /* 0x040fe40000410000 */
[C---:B------:R-:W-:Y:S02]  /*196b0*/  FMUL.FTZ R157, R11.reuse, R157 ;  /* 0x0000009d0b9d7220 */ /* 0x040fe40000410000 */
[C---:B------:R-:W-:Y:S01]  /*196c0*/  FMUL.FTZ R152, R11.reuse, R152 ;  /* 0x000000980b987220 */ /* 0x040fe20000410000 */
[----:B------:R-:W4:Y:S01]  /*196d0*/  @P3 MUFU.LG2 R6, R6 ;  /* 0x0000000600063308 */ /* 0x000f220000000c00 */
[C---:B------:R-:W-:Y:S02]  /*196e0*/  FMUL.FTZ R153, R11.reuse, R153 ;  /* 0x000000990b997220 */ /* 0x040fe40000410000 */
[----:B------:R-:W-:-:S02]  /*196f0*/  FMUL.FTZ R132, R11, R132 ;  /* 0x000000840b847220 */ /* 0x000fc40000410000 */
[C---:B------:R-:W-:Y:S02]  /*19700*/  FMUL.FTZ R133, R11.reuse, R133 ;  /* 0x000000850b857220 */ /* 0x040fe40000410000 */
[C---:B------:R-:W-:Y:S02]  /*19710*/  FMUL.FTZ R136, R11.reuse, R136 ;  /* 0x000000880b887220 */ /* 0x040fe40000410000 */
[C---:B------:R-:W-:Y:S02]  /*19720*/  FMUL.FTZ R137, R11.reuse, R137 ;  /* 0x000000890b897220 */ /* 0x040fe40000410000 */
[C---:B------:R-:W-:Y:S02]  /*19730*/  FMUL.FTZ R148, R11.reuse, R148 ;  /* 0x000000940b947220 */ /* 0x040fe40000410000 */
[C---:B------:R-:W-:Y:S02]  /*19740*/  FMUL.FTZ R149, R11.reuse, R149 ;  /* 0x000000950b957220 */ /* 0x040fe40000410000 */
[----:B------:R-:W-:-:S02]  /*19750*/  FMUL.FTZ R140, R11, R140 ;  /* 0x0000008c0b8c7220 */ /* 0x000fc40000410000 */
[C---:B------:R-:W-:Y:S02]  /*19760*/  FMUL.FTZ R141, R11.reuse, R141 ;  /* 0x0000008d0b8d7220 */ /* 0x040fe40000410000 */
[C---:B------:R-:W-:Y:S02]  /*19770*/  FMUL.FTZ R144, R11.reuse, R144 ;  /* 0x000000900b907220 */ /* 0x040fe40000410000 */
[----:B------:R-:W-:Y:S01]  /*19780*/  FMUL.FTZ R145, R11, R145 ;  /* 0x000000910b917220 */ /* 0x000fe20000410000 */
[----:B-1----:R-:W-:Y:S01]  /*19790*/  SHF.R.S32.HI R11, RZ, 0x1f, R4 ;  /* 0x0000001fff0b7819 */ /* 0x002fe20000011404 */
[C---:B---3--:R-:W-:Y:S02]  /*197a0*/  FMUL.FTZ R163, R10.reuse, R163 ;  /* 0x000000a30aa37220 */ /* 0x048fe40000410000 */
[C---:B------:R-:W-:Y:S01]  /*197b0*/  FMUL.FTZ R162, R10.reuse, R162 ;  /* 0x000000a20aa27220 */ /* 0x040fe20000410000 */
[----:B------:R-:W-:Y:S01]  /*197c0*/  LEA.HI R12, R11, R4, RZ, 0x4 ;  /* 0x000000040b0c7211 */ /* 0x000fe200078f20ff */
[----:B------:R-:W-:-:S02]  /*197d0*/  FMUL.FTZ R159, R10, R159 ;  /* 0x0000009f0a9f7220 */ /* 0x000fc40000410000 */
[C---:B------:R-:W-:Y:S01]  /*197e0*/  FMUL.FTZ R158, R10.reuse, R158 ;  /* 0x0000009e0a9e7220 */ /* 0x040fe20000410000 */
[----:B------:R-:W-:Y:S01]  /*197f0*/  SHF.R.S32.HI R12, RZ, 0x4, R12 ;  /* 0x00000004ff0c7819 */ /* 0x000fe2000001140c */
[C---:B------:R-:W-:Y:S02]  /*19800*/  FMUL.FTZ R155, R10.reuse, R155 ;  /* 0x0000009b0a9b7220 */ /* 0x040fe40000410000 */
[C---:B------:R-:W-:Y:S02]  /*19810*/  FMUL.FTZ R154, R10.reuse, R154 ;  /* 0x0000009a0a9a7220 */ /* 0x040fe40000410000 */
[C---:B------:R-:W-:Y:S02]  /*19820*/  FMUL.FTZ R135, R10.reuse, R135 ;  /* 0x000000870a877220 */ /* 0x040fe40000410000 */
        /* <DEDUP_REMOVED lines=8> */
[----:B------:R-:W-:Y:S02]  /*198b0*/  FMUL.FTZ R146, R10, R146 ;  /* 0x000000920a927220 */ /* 0x000fe40000410000 */
[----:B------:R-:W-:Y:S01]  /*198c0*/  IMAD.IADD R10, R3, 0x1, -R13 ;  /* 0x00000001030a7824 */ /* 0x000fe200078e0a0d */
[----:B------:R-:W-:Y:S01]  /*198d0*/  SHF.L.U32 R13, R12, 0x6, RZ ;  /* 0x000000060c0d7819 */ /* 0x000fe200000006ff */
[----:B--2---:R-:W-:Y:S02]  /*198e0*/  @P4 FMUL.FTZ R7, R7, 0.69314718246459960938 ;  /* 0x3f31721807074820 */ /* 0x004fe40000410000 */
[----:B----4-:R-:W-:Y:S01]  /*198f0*/  @P3 FMUL.FTZ R6, R6, 0.69314718246459960938 ;  /* 0x3f31721806063820 */ /* 0x010fe20000410000 */
[----:B------:R-:W-:Y:S02]  /*19900*/  LEA.HI R17, R10, R10, RZ, 0x1 ;  /* 0x0000000a0a117211 */ /* 0x000fe400078f08ff */
[----:B------:R-:W-:Y:S01]  /*19910*/  LOP3.LUT R9, R13, 0x1c0, RZ, 0xc0, !PT ;  /* 0x000001c00d097812 */ /* 0x000fe200078ec0ff */
[----:B------:R-:W-:Y:S01]  /*19920*/  IMAD.SHL.U32 R13, R8, 0x40, RZ ;  /* 0x00000040080d7824 */ /* 0x000fe200078e00ff */
[----:B------:R-:W-:-:S02]  /*19930*/  SHF.L.U32 R14, R17, 0x2, RZ ;  /* 0x00000002110e7819 */ /* 0x000fc400000006ff */
[----:B------:R-:W-:Y:S02]  /*19940*/  SHF.R.S32.HI R8, RZ, 0x5, R5 ;  /* 0x00000005ff087819 */ /* 0x000fe40000011405 */
[----:B------:R-:W-:Y:S02]  /*19950*/  LOP3.LUT R13, R13, 0x1c0, RZ, 0xc0, !PT ;  /* 0x000001c00d0d7812 */ /* 0x000fe400078ec0ff */
[----:B------:R-:W-:Y:S02]  /*19960*/  LOP3.LUT R14, R9, 0x38, R14, 0xf8, !PT ;  /* 0x00000038090e7812 */ /* 0x000fe400078ef80e */
[----:B------:R-:W-:Y:S02]  /*19970*/  SHF.R.U32.HI R9, RZ, 0x3, R9 ;  /* 0x00000003ff097819 */ /* 0x000fe40000011609 */
[----:B------:R-:W-:Y:S02]  /*19980*/  LEA R16, R8, R16, 0x9 ;  /* 0x0000001008107211 */ /* 0x000fe400078e48ff */
[----:B------:R-:W-:-:S02]  /*19990*/  LEA.HI R13, R13, R13, RZ, 0x1d ;  /* 0x0000000d0d0d7211 */ /* 0x000fc400078fe8ff */
[----:B------:R-:W-:Y:S02]  /*199a0*/  LOP3.LUT R17, R17, 0xffffffe, RZ, 0xc0, !PT ;  /* 0x0ffffffe11117812 */ /* 0x000fe400078ec0ff */
[----:B------:R-:W-:Y:S01]  /*199b0*/  LOP3.LUT R9, R14, R9, RZ, 0x3c, !PT ;  /* 0x000000090e097212 */ /* 0x000fe200078e3cff */
[----:B------:R-:W-:Y:S01]  /*199c0*/  IMAD.MOV.U32 R14, RZ, RZ, -0x20 ;  /* 0xffffffe0ff0e7424 */ /* 0x000fe200078e00ff */
[----:B------:R-:W-:Y:S01]  /*199d0*/  LEA R16, R16, R13, 0x1 ;  /* 0x0000000d10107211 */ /* 0x000fe200078e08ff */
[----:B------:R-:W-:Y:S01]  /*199e0*/  IMAD.IADD R17, R10, 0x1, -R17 ;  /* 0x000000010a117824 */ /* 0x000fe200078e0a11 */
[----:B------:R-:W-:Y:S02]  /*199f0*/  MOV R13, 0x40 ;  /* 0x00000040000d7802 */ /* 0x000fe40000000f00 */
[----:B------:R-:W-:Y:S01]  /*19a00*/  SEL R14, R14, 0x20, !P0 ;  /* 0x000000200e0e7807 */ /* 0x000fe20004000000 */
[----:B------:R-:W-:Y:S01]  /*19a10*/  IMAD.SHL.U32 R15, R16, 0x4, RZ ;  /* 0x00000004100f7824 */ /* 0x000fe200078e00ff */
[----:B------:R-:W-:Y:S01]  /*19a20*/  LEA R9, R17, R9, 0x2 ;  /* 0x0000000911097211 */ /* 0x000fe200078e10ff */
[----:B------:R-:W-:Y:S01]  /*19a30*/  STS.64 [R16.X4], R160 ;  /* 0x000000a010007388 */ /* 0x000fe20000004a00 */
[----:B------:R-:W-:Y:S01]  /*19a40*/  SEL R13, R13, 0xffffffc0, !P1 ;  /* 0xffffffc00d0d7807 */ /* 0x000fe20004800000 */
[----:B------:R-:W-:Y:S01]  /*19a50*/  IMAD.IADD R17, R15, 0x1, R14 ;  /* 0x000000010f117824 */ /* 0x000fe200078e020e */
[----:B------:R-:W-:Y:S01]  /*19a60*/  LOP3.LUT R5, R5, 0xffffffe0, RZ, 0xc0, !PT ;  /* 0xffffffe005057812 */ /* 0x000fe200078ec0ff */
[----:B------:R1:W-:Y:S01]  /*19a70*/  STS.64 [R16.X4+0x800], R162 ;  /* 0x000800a210007388 */ /* 0x0003e20000004a00 */
[----:B------:R-:W-:Y:S01]  /*19a80*/  IADD3 R18, R15, R13, RZ ;  /* 0x0000000d0f127210 */ /* 0x000fe20007ffe0ff */
[----:B------:R-:W-:Y:S01]  /*19a90*/  IMAD.IADD R19, R17, 0x1, R13 ;  /* 0x0000000111137824 */ /* 0x000fe200078e020d */
[----:B------:R-:W-:Y:S01]  /*19aa0*/  IADD3 R5, -R5, R3, RZ ;  /* 0x0000000305057210 */ /* 0x000fe20007ffe1ff */
[----:B------:R-:W-:Y:S01]  /*19ab0*/  STS.64 [R17], R156 ;  /* 0x0000009c11007388 */ /* 0x000fe20000000a00 */
[----:B------:R-:W-:-:S02]  /*19ac0*/  SHF.L.U32 R10, R10, 0x2, RZ ;  /* 0x000000020a0a7819 */ /* 0x000fc400000006ff */
[----:B------:R-:W-:Y:S01]  /*19ad0*/  LOP3.LUT P0, RZ, R5, 0x3, RZ, 0xc0, !PT ;  /* 0x0000000305ff7812 */ /* 0x000fe2000780c0ff */
[----:B------:R-:W-:Y:S01]  /*19ae0*/  STS.64 [R17+0x800], R158 ;  /* 0x0008009e11007388 */ /* 0x000fe20000000a00 */
[----:B------:R-:W-:Y:S02]  /*19af0*/  IMAD.MOV.U32 R5, RZ, RZ, -0x800000 ;  /* 0xff800000ff057424 */ /* 0x000fe400078e00ff */
[----:B------:R-:W-:Y:S01]  /*19b00*/  @P3 FFMA.FTZ R5, R0, c[0x0][0x238], R6 ;  /* 0x00008e0000053a23 */ /* 0x000fe20000010006 */
[----:B------:R-:W-:Y:S04]  /*19b10*/  STS.64 [R18], R152 ;  /* 0x0000009812007388 */ /* 0x000fe80000000a00 */
[----:B------:R-:W-:Y:S04]  /*19b20*/  STS.64 [R18+0x800], R154 ;  /* 0x0008009a12007388 */ /* 0x000fe80000000a00 */
[----:B------:R-:W-:Y:S04]  /*19b30*/  STS.64 [R19], R132 ;  /* 0x0000008413007388 */ /* 0x000fe80000000a00 */
[----:B------:R-:W-:Y:S01]  /*19b40*/  STS.64 [R19+0x800], R134 ;  /* 0x0008008613007388 */ /* 0x000fe20000000a00 */
[----:B-1----:R-:W-:-:S02]  /*19b50*/  IADD3 R16, R15, 0x80, RZ ;  /* 0x000000800f107810 */ /* 0x002fc40007ffe0ff */
[----:B------:R-:W-:-:S04]  /*19b60*/  @P2 IADD3 R16, R15, -0x80, RZ ;  /* 0xffffff800f102810 */ /* 0x000fc80007ffe0ff */
[----:B------:R-:W-:Y:S01]  /*19b70*/  IADD3 R14, R14, R16, RZ ;  /* 0x000000100e0e7210 */ /* 0x000fe20007ffe0ff */
[----:B------:R-:W-:Y:S04]  /*19b80*/  STS.64 [R16], R136 ;  /* 0x0000008810007388 */ /* 0x000fe80000000a00 */
[----:B------:R1:W-:Y:S04]  /*19b90*/  STS.64 [R16+0x800], R138 ;  /* 0x0008008a10007388 */ /* 0x0003e80000000a00 */
[----:B------:R-:W-:Y:S04]  /*19ba0*/  STS.64 [R14], R148 ;  /* 0x000000940e007388 */ /* 0x000fe80000000a00 */
[----:B------:R-:W-:Y:S01]  /*19bb0*/  STS.64 [R14+0x800], R150 ;  /* 0x000800960e007388 */ /* 0x000fe20000000a00 */
[C---:B-1----:R-:W-:Y:S01]  /*19bc0*/  IMAD.IADD R16, R13.reuse, 0x1, R16 ;  /* 0x000000010d107824 */ /* 0x042fe200078e0210 */
[----:B------:R-:W-:-:S04]  /*19bd0*/  IADD3 R13, R13, R14, RZ ;  /* 0x0000000e0d0d7210 */ /* 0x000fc80007ffe0ff */
[----:B------:R-:W-:Y:S04]  /*19be0*/  STS.64 [R16], R140 ;  /* 0x0000008c10007388 */ /* 0x000fe80000000a00 */
[----:B------:R-:W-:Y:S04]  /*19bf0*/  STS.64 [R16+0x800], R142 ;  /* 0x0008008e10007388 */ /* 0x000fe80000000a00 */
[----:B------:R-:W-:Y:S04]  /*19c00*/  STS.64 [R13], R144 ;  /* 0x000000900d007388 */ /* 0x000fe80000000a00 */
[----:B------:R-:W-:Y:S04]  /*19c10*/  STS.64 [R13+0x800], R146 ;  /* 0x000800920d007388 */ /* 0x000fe80000000a00 */
[----:B------:R-:W-:Y:S06]  /*19c20*/  BAR.SYNC.DEFER_BLOCKING 0x0 ;  /* 0x0000000000007b1d */ /* 0x000fec0000010000 */
[----:B------:R-:W1:Y:S04]  /*19c30*/  LDS.128 R40, [R9.X4] ;  /* 0x0000000009287984 */ /* 0x000e680000004c00 */
[----:B------:R-:W2:Y:S04]  /*19c40*/  LDS.128 R36, [R9.X4+0x800] ;  /* 0x0008000009247984 */ /* 0x000ea80000004c00 */
[----:B------:R-:W3:Y:S04]  /*19c50*/  LDS.128 R32, [R9.X4+0x1000] ;  /* 0x0010000009207984 */ /* 0x000ee80000004c00 */
[----:B------:R-:W4:Y:S04]  /*19c60*/  LDS.128 R28, [R9.X4+0x1800] ;  /* 0x00180000091c7984 */ /* 0x000f280000004c00 */
[----:B------:R-:W1:Y:S04]  /*19c70*/  LDS.128 R24, [R9.X4+0x2000] ;  /* 0x0020000009187984 */ /* 0x000e680000004c00 */
[----:B------:R-:W1:Y:S04]  /*19c80*/  LDS.128 R20, [R9.X4+0x2800] ;  /* 0x0028000009147984 */ /* 0x000e680000004c00 */
[----:B------:R-:W1:Y:S04]  /*19c90*/  LDS.128 R16, [R9.X4+0x3000] ;  /* 0x0030000009107984 */ /* 0x000e680000004c00 */
[----:B------:R5:W1:Y:S02]  /*19ca0*/  LDS.128 R44, [R9.X4+0x3800] ;  /* 0x00380000092c7984 */ /* 0x000a640000004c00 */
[----:B-----5:R-:W-:-:S02]  /*19cb0*/  LEA.HI R9, R11, R4, RZ, 0x5 ;  /* 0x000000040b097211 */ /* 0x020fc400078f28ff */
[----:B------:R-:W-:Y:S02]  /*19cc0*/  SHF.R.S32.HI R11, RZ, 0x1f, R8 ;  /* 0x0000001fff0b7819 */ /* 0x000fe40000011408 */
[----:B------:R-:W-:Y:S02]  /*19cd0*/  LOP3.LUT R9, R9, 0xffffffe0, RZ, 0xc0, !PT ;  /* 0xffffffe009097812 */ /* 0x000fe400078ec0ff */
[----:B------:R-:W-:-:S03]  /*19ce0*/  LEA.HI R11, R11, R8, RZ, 0x2 ;  /* 0x000000080b0b7211 */ /* 0x000fc600078f10ff */
[----:B------:R-:W-:Y:S01]  /*19cf0*/  IMAD.IADD R9, R4, 0x1, -R9 ;  /* 0x0000000104097824 */ /* 0x000fe200078e0a09 */
[----:B------:R-:W-:Y:S02]  /*19d00*/  LOP3.LUT R11, R11, 0xffffffc, RZ, 0xc0, !PT ;  /* 0x0ffffffc0b0b7812 */ /* 0x000fe400078ec0ff */
[----:B------:R-:W-:Y:S01]  /*19d10*/  MOV R4, 0xff800000 ;  /* 0xff80000000047802 */ /* 0x000fe20000000f00 */
[----:B------:R-:W-:Y:S01]  /*19d20*/  @P4 FFMA.FTZ R4, R2, c[0x0][0x238], R7 ;  /* 0x00008e0002044a23 */ /* 0x000fe20000010007 */
[----:B------:R-:W-:Y:S01]  /*19d30*/  SHF.R.S32.HI R3, RZ, 0x1f, R9 ;  /* 0x0000001fff037819 */ /* 0x000fe20000011409 */
[----:B------:R-:W-:-:S03]  /*19d40*/  IMAD.IADD R11, R8, 0x1, -R11 ;  /* 0x00000001080b7824 */ /* 0x000fc600078e0a0b */
[----:B------:R-:W-:-:S04]  /*19d50*/  LEA.HI R3, R3, R9, RZ, 0x2 ;  /* 0x0000000903037211 */ /* 0x000fc800078f10ff */
[----:B------:R-:W-:-:S04]  /*19d60*/  SHF.R.S32.HI R3, RZ, 0x2, R3 ;  /* 0x00000002ff037819 */ /* 0x000fc80000011403 */
[----:B------:R-:W-:Y:S01]  /*19d70*/  LEA R3, R11, R3, 0x4 ;  /* 0x000000030b037211 */ /* 0x000fe200078e20ff */
[----:B------:R-:W-:Y:S05]  /*19d80*/  @P0 BRA `(.L_x_1545) ;  /* 0x000000b000000947 */ /* 0x000fea0003800000 */
[C---:B-1234-:R-:W-:Y:S01]  /*19d90*/  IADD3 R7, R3.reuse, 0x8, RZ ;  /* 0x0000000803077810 */ /* 0x05efe20007ffe0ff */
[----:B------:R-:W-:Y:S01]  /*19da0*/  IMAD.U32 R0, RZ, RZ, UR5 ;  /* 0x00000005ff007e24 */ /* 0x000fe2000f8e00ff */
[----:B------:R-:W-:Y:S02]  /*19db0*/  SHF.R.S32.HI R6, RZ, 0x1f, R3 ;  /* 0x0000001fff067819 */ /* 0x000fe40000011403 */
[C---:B------:R-:W-:Y:S02]  /*19dc0*/  IADD3 R2, P0, R3.reuse, UR5, RZ ;  /* 0x0000000503027c10 */ /* 0x040fe4000ff1e0ff */
[----:B------:R-:W-:Y:S02]  /*19dd0*/  ISETP.GE.AND P2, PT, R3, UR16, PT ;  /* 0x0000001003007c0c */ /* 0x000fe4000bf46270 */
[----:B------:R-:W-:Y:S02]  /*19de0*/  ISETP.GE.AND P1, PT, R7, UR16, PT ;  /* 0x0000001007007c0c */ /* 0x000fe4000bf26270 */
[----:B------:R-:W-:-:S02]  /*19df0*/  LEA.HI.X.SX32 R0, R0, R6, 0x1, P0 ;  /* 0x0000000600007211 */ /* 0x000fc400000f0eff */
[----:B------:R-:W-:-:S04]  /*19e00*/  LEA R6, P0, R2, c[0x0][0x208], 0x2 ;  /* 0x0000820002067a11 */ /* 0x000fc800078010ff */
[----:B------:R-:W-:-:S05]  /*19e10*/  LEA.HI.X R7, R2, c[0x0][0x20c], R0, 0x2, P0 ;  /* 0x0000830002077a11 */ /* 0x000fca00000f1400 */
[----:B------:R1:W-:Y:S04]  /*19e20*/  @!P2 STG.E [R6.64], R4 ;  /* 0x000000040600a986 */ /* 0x0003e8000c101914 */
[----:B------:R1:W-:Y:S02]  /*19e30*/  @!P1 STG.E [R6.64+0x20], R5 ;  /* 0x0000200506009986 */ /* 0x0003e4000c101914 */
.L_x_1545:
[----:B-1234-:R-:W-:Y:S05]  /*19e40*/  BSYNC B0 ;  /* 0x0000000000007941 */ /* 0x01efea0003800000 */
.L_x_1544:
[--C-:B------:R-:W-:Y:S01]  /*19e50*/  SHF.R.S32.HI R11, RZ, 0x1f, R10.reuse ;  /* 0x0000001fff0b7819 */ /* 0x100fe2000001140a */
[----:B------:R-:W-:Y:S01]  /*19e60*/  ULDC UR4, c[0x0][0x22c] ;  /* 0x00008b0000047ab9 */ /* 0x000fe20000000800 */
[----:B------:R-:W-:Y:S01]  /*19e70*/  ISETP.GE.AND P0, PT, R10, c[0x0][0x220], PT ;  /* 0x000088000a007a0c */ /* 0x000fe20003f06270 */
[----:B------:R-:W-:Y:S01]  /*19e80*/  UIMAD UR4, UR5, UR4, URZ ;  /* 0x00000004050472a4 */ /* 0x000fe2000f8e023f */
[C---:B------:R-:W-:Y:S01]  /*19e90*/  IADD3 R2, R12.reuse, 0x8, RZ ;  /* 0x000000080c027810 */ /* 0x040fe20007ffe0ff */
[C---:B------:R-:W-:Y:S01]  /*19ea0*/  IMAD.WIDE R4, R12.reuse, 0x40, R10 ;  /* 0x000000400c047825 */ /* 0x040fe200078e020a */
[----:B------:R-:W-:-:S02]  /*19eb0*/  IADD3 R0, R12, 0x10, RZ ;  /* 0x000000100c007810 */ /* 0x000fc40007ffe0ff */
[----:B------:R-:W-:Y:S01]  /*19ec0*/  ISETP.GE.OR P6, PT, R2, UR16, P0 ;  /* 0x0000001002007c0c */ /* 0x000fe200087c6670 */
[----:B------:R-:W-:Y:S01]  /*19ed0*/  IMAD.U32 R3, RZ, RZ, UR4 ;  /* 0x00000004ff037e24 */ /* 0x000fe2000f8e00ff */
[----:B------:R-:W-:Y:S02]  /*19ee0*/  IADD3 R4, P1, R4, UR4, RZ ;  /* 0x0000000404047c10 */ /* 0x000fe4000ff3e0ff */
[----:B------:R-:W-:Y:S02]  /*19ef0*/  ISETP.GE.OR P5, PT, R0, UR16, P0 ;  /* 0x0000001000007c0c */ /* 0x000fe400087a6670 */
[----:B------:R-:W-:Y:S02]  /*19f00*/  LEA.HI.X.SX32 R3, R3, R5, 0x1, P1 ;  /* 0x0000000503037211 */ /* 0x000fe400008f0eff */
[----:B------:R-:W-:Y:S02]  /*19f10*/  LEA R6, P1, R4, c[0x0][0x1d8], 0x2 ;  /* 0x0000760004067a11 */ /* 0x000fe400078210ff */
[----:B------:R-:W-:-:S02]  /*19f20*/  IADD3 R2, R12, 0x28, RZ ;  /* 0x000000280c027810 */ /* 0x000fc40007ffe0ff */
[----:B------:R-:W-:Y:S02]  /*19f30*/  LEA.HI.X R7, R4, c[0x0][0x1dc], R3, 0x2, P1 ;  /* 0x0000770004077a11 */ /* 0x000fe400008f1403 */
[C---:B------:R-:W-:Y:S02]  /*19f40*/  IADD3 R4, R12.reuse, 0x18, RZ ;  /* 0x000000180c047810 */ /* 0x040fe40007ffe0ff */
[C---:B------:R-:W-:Y:S01]  /*19f50*/  IADD3 R3, R12.reuse, 0x20, RZ ;  /* 0x000000200c037810 */ /* 0x040fe20007ffe0ff */
[----:B------:R1:W-:Y:S01]  /*19f60*/  @!P6 STG.E.128 [R6.64+0x800], R36 ;  /* 0x000800240600e986 */ /* 0x0003e2000c101d14 */
[C---:B------:R-:W-:Y:S02]  /*19f70*/  IADD3 R0, R12.reuse, 0x30, RZ ;  /* 0x000000300c007810 */ /* 0x040fe40007ffe0ff */
[C---:B------:R-:W-:Y:S01]  /*19f80*/  ISETP.GE.OR P6, PT, R12.reuse, UR16, P0 ;  /* 0x000000100c007c0c */ /* 0x040fe200087c6670 */
[----:B------:R1:W-:Y:S01]  /*19f90*/  @!P5 STG.E.128 [R6.64+0x1000], R32 ;  /* 0x001000200600d986 */ /* 0x0003e2000c101d14 */
[----:B------:R-:W-:-:S02]  /*19fa0*/  IADD3 R12, R12, 0x38, RZ ;  /* 0x000000380c0c7810 */ /* 0x000fc40007ffe0ff */
[----:B------:R-:W-:Y:S02]  /*19fb0*/  ISETP.GE.OR P4, PT, R4, UR16, P0 ;  /* 0x0000001004007c0c */ /* 0x000fe40008786670 */
[----:B------:R-:W-:Y:S02]  /*19fc0*/  ISETP.GE.OR P3, PT, R3, UR16, P0 ;  /* 0x0000001003007c0c */ /* 0x000fe40008766670 */
[----:B------:R-:W-:Y:S02]  /*19fd0*/  ISETP.GE.OR P2, PT, R2, UR16, P0 ;  /* 0x0000001002007c0c */ /* 0x000fe40008746670 */
[----:B------:R-:W-:Y:S02]  /*19fe0*/  ISETP.GE.OR P1, PT, R0, UR16, P0 ;  /* 0x0000001000007c0c */ /* 0x000fe40008726670 */
[----:B------:R-:W-:Y:S01]  /*19ff0*/  ISETP.GE.OR P0, PT, R12, UR16, P0 ;  /* 0x000000100c007c0c */ /* 0x000fe20008706670 */
[----:B------:R1:W-:Y:S04]  /*1a000*/  @!P6 STG.E.64 [R6.64], R40 ;  /* 0x000000280600e986 */ /* 0x0003e8000c101b14 */
[----:B------:R1:W-:Y:S04]  /*1a010*/  @!P4 STG.E.128 [R6.64+0x1800], R28 ;  /* 0x0018001c0600c986 */ /* 0x0003e8000c101d14 */
[----:B------:R1:W-:Y:S04]  /*1a020*/  @!P3 STG.E.128 [R6.64+0x2000], R24 ;  /* 0x002000180600b986 */ /* 0x0003e8000c101d14 */
[----:B------:R1:W-:Y:S04]  /*1a030*/  @!P2 STG.E.128 [R6.64+0x2800], R20 ;  /* 0x002800140600a986 */ /* 0x0003e8000c101d14 */
[----:B------:R1:W-:Y:S04]  /*1a040*/  @!P1 STG.E.128 [R6.64+0x3000], R16 ;  /* 0x0030001006009986 */ /* 0x0003e8000c101d14 */
[----:B------:R1:W-:Y:S01]  /*1a050*/  @!P6 STG.E.64 [R6.64+0x8], R42 ;  /* 0x0000082a0600e986 */ /* 0x0003e2000c101b14 */
[----:B------:R-:W-:Y:S05]  /*1a060*/  @P0 EXIT ;  /* 0x000000000000094d */ /* 0x000fea0003800000 */
[----:B------:R-:W-:Y:S01]  /*1a070*/  STG.E.128 [R6.64+0x3800], R44 ;  /* 0x0038002c06007986 */ /* 0x000fe2000c101d14 */
[----:B------:R-:W-:Y:S05]  /*1a080*/  EXIT ;  /* 0x000000000000794d */ /* 0x000fea0003800000 */
.L_x_1546:
        /* <DEDUP_REMOVED lines=15> */
.L_x_7868:


//--------------------- .text._ZN5flash24flash_fwd_splitkv_kernelI23Flash_fwd_kernel_traitsILi64ELi64ELi256ELi4ELb0ELb0EN7cutlass10bfloat16_tE19Flash_kernel_traitsILi64ELi64ELi256ELi4ES3_EELb1ELb0ELb0ELb0ELb0ELb1ELb1ELb0EEEvNS_16Flash_fwd_paramsE --------------------------
	.section	.text._ZN5flash24flash_fwd_splitkv_kernelI23Flash_fwd_kernel_traitsILi64ELi64ELi256ELi4ELb0ELb0EN7cutlass10bfloat16_tE19Flash_kernel_traitsILi64ELi64ELi256ELi4ES3_EELb1ELb0ELb0ELb0ELb0ELb1ELb1ELb0EEEvNS_16Flash_fwd_paramsE,"ax",@progbits
	.sectioninfo	@"SHI_REGISTERS=255"
	.align	128
        .global         _ZN5flash24flash_fwd_splitkv_kernelI23Flash_fwd_kernel_traitsILi64ELi64ELi256ELi4ELb0ELb0EN7cutlass10bfloat16_tE19Flash_kernel_traitsILi64ELi64ELi256ELi4ES3_EELb1ELb0ELb0ELb0ELb0ELb1ELb1ELb0EEEvNS_16Flash_fwd_paramsE
        .type           _ZN5flash24flash_fwd_splitkv_kernelI23Flash_fwd_kernel_traitsILi64ELi64ELi256ELi4ELb0ELb0EN7cutlass10bfloat16_tE19Flash_kernel_traitsILi64ELi64ELi256ELi4ES3_EELb1ELb0ELb0ELb0ELb0ELb1ELb1ELb0EEEvNS_16Flash_fwd_paramsE,@function
        .size           _ZN5flash24flash_fwd_splitkv_kernelI23Flash_fwd_kernel_traitsILi64ELi64ELi256ELi4ELb0ELb0EN7cutlass10bfloat16_tE19Flash_kernel_traitsILi64ELi64ELi256ELi4ES3_EELb1ELb0ELb0ELb0ELb0ELb1ELb1ELb0EEEvNS_16Flash_fwd_paramsE,(.L_x_7869 - _ZN5flash24flash_fwd_splitkv_kernelI23Flash_fwd_kernel_traitsILi64ELi64ELi256ELi4ELb0ELb0EN7cutlass10bfloat16_tE19Flash_kernel_traitsILi64ELi64ELi256ELi4ES3_EELb1ELb0ELb0ELb0ELb0ELb1ELb1ELb0EEEvNS_16Flash_fwd_paramsE)
        .other          _ZN5flash24flash_fwd_splitkv_kernelI23Flash_fwd_kernel_traitsILi64ELi64ELi256ELi4ELb0ELb0EN7cutlass10bfloat16_tE19Flash_kernel_traitsILi64ELi64ELi256ELi4ES3_EELb1ELb0ELb0ELb0ELb0ELb1ELb1ELb0EEEvNS_16Flash_fwd_paramsE,@"STO_CUDA_ENTRY STV_DEFAULT"
_ZN5flash24flash_fwd_splitkv_kernelI23Flash_fwd_kernel_traitsILi64ELi64ELi256ELi4ELb0ELb0EN7cutlass10bfloat16_tE19Flash_kernel_traitsILi64ELi64ELi256ELi4ES3_EELb1ELb0ELb0ELb0ELb0ELb1ELb1ELb0EEEvNS_16Flash_fwd_paramsE:
.text._ZN5flash24flash_fwd_splitkv_kernelI23Flash_fwd_kernel_traitsILi64ELi64ELi256ELi4ELb0ELb0EN7cutlass10bfloat16_tE19Flash_kernel_traitsILi64ELi64ELi256ELi4ES3_EELb1ELb0ELb0ELb0ELb0ELb1ELb1ELb0EEEvNS_16Flash_fwd_paramsE:
        /* <DEDUP_REMOVED lines=48> */
[----:B------:R-:W-:-:S06]  /*0300*/  UIMAD.WIDE UR10, UR17, UR9, UR10 ;  /* 0x00000009110a72a5 */ /* 0x000fcc000f8e020a */
[----:B------:R-:W-:Y:S02]  /*0310*/  IMAD.U32 R6, RZ, RZ, UR10 ;  /* 0x0000000aff067e24 */ /* 0x000fe4000f8e00ff */
[----:B-1----:R-:W-:Y:S02]  /*0320*/  IMAD.U32 R2, RZ, RZ, UR6 ;  /* 0x00000006ff027e24 */ /* 0x002fe4000f8e00ff */
[----:B------:R-:W-:-:S05]  /*0330*/  IMAD.U32 R3, RZ, RZ, UR7 ;  /* 0x00000007ff037e24 */ /* 0x000fca000f8e00ff */
[----:B------:R1:W4:Y:S01]  /*0340*/  @P0 LDG.E R0, [R2.64] ;  /* 0x0000001402000981 */ /* 0x000322000c1e1900 */
[----:B------:R-:W-:-:S05]  /*0350*/  IMAD.U32 R7, RZ, RZ, UR11 ;  /* 0x0000000bff077e24 */ /* 0x000fca000f8e00ff */
[----:B-1----:R-:W5:Y:S01]  /*0360*/  @!P1 LDG.E R2, [R6.64] ;  /* 0x0000001406029981 */ /* 0x002f62000c1e1900 */
[----:B------:R-:W-:Y:S02]  /*0370*/  UMOV UR16, 0xffffffff ;  /* 0xffffffff00107882 */ /* 0x000fe40000000000 */
[----:B------:R-:W-:Y:S01]  /*0380*/  UMOV UR23, URZ ;  /* 0x0000003f00177c82 */ /* 0x000fe20008000000 */
[----:B------:R-:W1:Y:S01]  /*0390*/  S2R R29, SR_TID.X ;  /* 0x00000000001d7919 */ /* 0x000e620000002100 */
        /* <DEDUP_REMOVED lines=10> */
[----:B--2---:R-:W-:-:S07]  /*0440*/  @UP0 UIADD3 UR14, UR14, -UR16, URZ ;  /* 0x800000100e0e0290 */ /* 0x004fce000fffe03f */
[----:B------:R-:W-:Y:S01]  /*0450*/  @!UP0 ULDC UR14, c[0x0][0x214] ;  /* 0x00008500000e8ab9 */ /* 0x000fe20000000800 */
[----:B-----5:R3:W2:Y:S04]  /*0460*/  @!P1 R2UR UR24, R2 ;  /* 0x00000000021893c2 */ /* 0x0206a800000e0000 */
        /* <DEDUP_REMOVED lines=8> */
.L_x_1547:
[----:B------:R-:W-:Y:S02]  /*04f0*/  ULDC UR6, c[0x0][0x218] ;  /* 0x0000860000067ab9 */ /* 0x000fe40000000800 */
.L_x_1548:
        /* <DEDUP_REMOVED lines=35> */
[----:B-1----:R1:W2:Y:S02]  /*0730*/  R2UR UR19, R0 ;  /* 0x00000000001373c2 */ /* 0x0022a400000e0000 */
[----:B-1----:R-:W-:Y:S01]  /*0740*/  IMAD.U32 R0, RZ, RZ, UR10 ;  /* 0x0000000aff007e24 */ /* 0x002fe2000f8e00ff */
[----:B--2---:R-:W-:Y:S02]  /*0750*/  UIADD3 UR4, URZ, -UR19, URZ ;  /* 0x800000133f047290 */ /* 0x004fe4000fffe03f */
        /* <DEDUP_REMOVED lines=38> */
[----:B------:R-:W-:Y:S01]  /*09c0*/  SHF.R.S32.HI R0, RZ, 0x1f, R29 ;  /* 0x0000001fff007819 */ /* 0x000fe2000001141d */
        /* <DEDUP_REMOVED lines=10> */
[----:B------:R-:W-:Y:S02]  /*0a70*/  IADD3 R9, R0, 0x20, RZ ;  /* 0x0000002000097810 */ /* 0x000fe40007ffe0ff */
[----:B------:R-:W-:Y:S01]  /*0a80*/  IMAD.SHL.U32 R2, R6, 0x4, RZ ;  /* 0x0000000406027824 */ /* 0x000fe200078e00ff */
[----:B------:R-:W-:Y:S01]  /*0a90*/  UIMAD UR4, UR8, UR4, URZ ;  /* 0x00000004080472a4 */ /* 0x000fe2000f8e023f */
[C---:B------:R-:W-:Y:S01]  /*0aa0*/  IADD3 R8, R0.reuse, 0x28, RZ ;  /* 0x0000002800087810 */ /* 0x040fe20007ffe0ff */
[----:B------:R-:W-:Y:S01]  /*0ab0*/  USHF.R.S32.HI UR5, URZ, 0x1f, UR8 ;  /* 0x0000001f3f057899 */ /* 0x000fe20008011408 */
[----:B------:R-:W-:Y:S02]  /*0ac0*/  IADD3 R10, R0, 0x8, RZ ;  /* 0x00000008000a7810 */ /* 0x000fe40007ffe0ff */
[----:B------:R-:W-:Y:S01]  /*0ad0*/  SHF.R.S32.HI R3, RZ, 0x1f, R2 ;  /* 0x0000001fff037819 */ /* 0x000fe20000011402 */
[----:B------:R-:W-:Y:S01]  /*0ae0*/  IMAD.U32 R7, RZ, RZ, UR4 ;  /* 0x00000004ff077e24 */ /* 0x000fe2000f8e00ff */
[----:B------:R-:W-:-:S02]  /*0af0*/  ISETP.GE.AND P1, PT, R2, c[0x0][0x220], PT ;  /* 0x0000880002007a0c */ /* 0x000fc40003f26270 */
[C---:B------:R-:W-:Y:S01]  /*0b00*/  IADD3 R11, R0.reuse, 0x10, RZ ;  /* 0x00000010000b7810 */ /* 0x040fe20007ffe0ff */
[C---:B------:R-:W-:Y:S01]  /*0b10*/  IMAD.WIDE R4, R0.reuse, 0x40, R2 ;  /* 0x0000004000047825 */ /* 0x040fe200078e0202 */
[----:B------:R-:W-:-:S04]  /*0b20*/  IADD3 R2, R0, 0x18, RZ ;  /* 0x0000001800027810 */ /* 0x000fc80007ffe0ff */
[----:B------:R-:W-:Y:S01]  /*0b30*/  IADD3 R3, P0, R4, UR4, RZ ;  /* 0x0000000404037c10 */ /* 0x000fe2000ff1e0ff */
[----:B------:R-:W-:-:S03]  /*0b40*/  UIADD3 UR4, -UR12, UR14, URZ ;  /* 0x0000000e0c047290 */ /* 0x000fc6000fffe13f */
[----:B------:R-:W-:Y:S02]  /*0b50*/  LEA.HI.X.SX32 R5, R7, R5, 0x1, P0 ;  /* 0x0000000507057211 */ /* 0x000fe400000f0eff */
[C---:B------:R-:W-:Y:S02]  /*0b60*/  LEA R4, P0, R3.reuse, c[0x0][0x1d8], 0x2 ;  /* 0x0000760003047a11 */ /* 0x040fe400078010ff */
[----:B------:R-:W-:Y:S02]  /*0b70*/  ISETP.GE.OR P6, PT, R2, UR4, P1 ;  /* 0x0000000402007c0c */ /* 0x000fe40008fc6670 */
[----:B------:R-:W-:Y:S02]  /*0b80*/  LEA.HI.X R5, R3, c[0x0][0x1dc], R5, 0x2, P0 ;  /* 0x0000770003057a11 */ /* 0x000fe400000f1405 */
[----:B------:R-:W-:Y:S02]  /*0b90*/  ISETP.GE.OR P0, PT, R9, UR4, P1 ;  /* 0x0000000409007c0c */ /* 0x000fe40008f06670 */
[----:B------:R-:W-:-:S02]  /*0ba0*/  ISETP.GE.OR P5, PT, R0, UR4, P1 ;  /* 0x0000000400007c0c */ /* 0x000fc40008fa6670 */
[----:B------:R-:W-:Y:S02]  /*0bb0*/  ISETP.GE.OR P3, PT, R8, UR4, P1 ;  /* 0x0000000408007c0c */ /* 0x000fe40008f66670 */
[----:B------:R-:W-:Y:S02]  /*0bc0*/  ISETP.GE.OR P2, PT, R10, UR4, P1 ;  /* 0x000000040a007c0c */ /* 0x000fe40008f46670 */
[----:B------:R-:W-:Y:S01]  /*0bd0*/  IADD3 R7, R0, 0x30, RZ ;  /* 0x0000003000077810 */ /* 0x000fe20007ffe0ff */
[----:B------:R-:W-:Y:S01]  /*0be0*/  @!P6 STG.E.128 [R4.64+0x1800], RZ ;  /* 0x001800ff0400e986 */ /* 0x000fe2000c101d14 */
[----:B------:R-:W-:Y:S02]  /*0bf0*/  ISETP.NE.AND P6, PT, R6, RZ, PT ;  /* 0x000000ff0600720c */ /* 0x000fe40003fc5270 */
[----:B------:R-:W-:Y:S01]  /*0c00*/  ISETP.GE.OR P4, PT, R11, UR4, P1 ;  /* 0x000000040b007c0c */ /* 0x000fe20008f86670 */
[----:B------:R-:W-:Y:S01]  /*0c10*/  @!P0 STG.E.128 [R4.64+0x2000], RZ ;  /* 0x002000ff04008986 */ /* 0x000fe2000c101d14 */
[----:B------:R-:W-:-:S02]  /*0c20*/  IADD3 R3, P0, R0, UR8, RZ ;  /* 0x0000000800037c10 */ /* 0x000fc4000ff1e0ff */
[----:B------:R-:W-:Y:S01]  /*0c30*/  ISETP.GE.OR P6, PT, R0, UR4, P6 ;  /* 0x0000000400007c0c */ /* 0x000fe2000b7c6670 */
[----:B------:R-:W-:Y:S01]  /*0c40*/  @!P5 STG.E.128 [R4.64], RZ ;  /* 0x000000ff0400d986 */ /* 0x000fe2000c101d14 */
[----:B------:R-:W-:Y:S02]  /*0c50*/  ISETP.GE.AND P5, PT, R10, UR4, PT ;  /* 0x000000040a007c0c */ /* 0x000fe4000bfa6270 */
[----:B------:R-:W-:Y:S01]  /*0c60*/  IADD3 R10, R0, 0x38, RZ ;  /* 0x00000038000a7810 */ /* 0x000fe20007ffe0ff */
[----:B------:R-:W-:Y:S01]  /*0c70*/  @!P3 STG.E.128 [R4.64+0x2800], RZ ;  /* 0x002800ff0400b986 */ /* 0x000fe2000c101d14 */
[----:B------:R-:W-:Y:S02]  /*0c80*/  ISETP.GE.AND P3, PT, R2, UR4, PT ;  /* 0x0000000402007c0c */ /* 0x000fe4000bf66270 */
[----:B------:R-:W-:Y:S01]  /*0c90*/  LEA.HI.X.SX32 R0, R0, UR5, 0x1, P0 ;  /* 0x0000000500007c11 */ /* 0x000fe200080f0eff */
[----:B------:R-:W-:Y:S01]  /*0ca0*/  @!P2 STG.E.128 [R4.64+0x800], RZ ;  /* 0x000800ff0400a986 */ /* 0x000fe2000c101d14 */
[----:B------:R-:W-:-:S02]  /*0cb0*/  LEA R2, P0, R3, c[0x0][0x208], 0x2 ;  /* 0x0000820003027a11 */ /* 0x000fc400078010ff */
[----:B------:R-:W-:Y:S01]  /*0cc0*/  ISETP.NE.OR P5, PT, R6, RZ, P5 ;  /* 0x000000ff0600720c */ /* 0x000fe20002fa5670 */
[----:B------:R-:W-:Y:S01]  /*0cd0*/  @!P4 STG.E.128 [R4.64+0x1000], RZ ;  /* 0x001000ff0400c986 */ /* 0x000fe2000c101d14 */
[----:B------:R-:W-:Y:S02]  /*0ce0*/  LEA.HI.X R3, R3, c[0x0][0x20c], R0, 0x2, P0 ;  /* 0x0000830003037a11 */ /* 0x000fe400000f1400 */
[C---:B------:R-:W-:Y:S02]  /*0cf0*/  ISETP.GE.AND P0, PT, R7.reuse, UR4, PT ;  /* 0x0000000407007c0c */ /* 0x040fe4000bf06270 */
[----:B------:R-:W-:Y:S02]  /*0d00*/  ISETP.GE.OR P2, PT, R7, UR4, P1 ;  /* 0x0000000407007c0c */ /* 0x000fe40008f46670 */
[----:B------:R-:W-:Y:S02]  /*0d10*/  ISETP.GE.OR P1, PT, R10, UR4, P1 ;  /* 0x000000040a007c0c */ /* 0x000fe40008f26670 */
[----:B------:R-:W-:-:S02]  /*0d20*/  ISETP.NE.OR P0, PT, R6, RZ, P0 ;  /* 0x000000ff0600720c */ /* 0x000fc40000705670 */
[----:B------:R-:W-:Y:S01]  /*0d30*/  ISETP.GE.AND P4, PT, R11, UR4, PT ;  /* 0x000000040b007c0c */ /* 0x000fe2000bf86270 */
[----:B------:R-:W-:Y:S01]  /*0d40*/  @!P5 IMAD.MOV.U32 R0, RZ, RZ, -0x800000 ;  /* 0xff800000ff00d424 */ /* 0x000fe200078e00ff */
[C---:B------:R-:W-:Y:S02]  /*0d50*/  ISETP.NE.OR P3, PT, R6.reuse, RZ, P3 ;  /* 0x000000ff0600720c */ /* 0x040fe40001f65670 */
[----:B------:R-:W-:-:S03]  /*0d60*/  ISETP.NE.OR P4, PT, R6, RZ, P4 ;  /* 0x000000ff0600720c */ /* 0x000fc60002785670 */
[----:B------:R-:W-:Y:S01]  /*0d70*/  @!P2 STG.E.128 [R4.64+0x3000], RZ ;  /* 0x003000ff0400a986 */ /* 0x000fe2000c101d14 */
[----:B------:R-:W-:-:S03]  /*0d80*/  ISETP.GE.AND P2, PT, R9, UR4, PT ;  /* 0x0000000409007c0c */ /* 0x000fc6000bf46270 */
[----:B------:R1:W-:Y:S01]  /*0d90*/  @!P1 STG.E.128 [R4.64+0x3800], RZ ;  /* 0x003800ff04009986 */ /* 0x0003e2000c101d14 */
[----:B------:R-:W-:Y:S02]  /*0da0*/  ISETP.GE.AND P1, PT, R8, UR4, PT ;  /* 0x0000000408007c0c */ /* 0x000fe4000bf26270 */
[C---:B------:R-:W-:Y:S01]  /*0db0*/  ISETP.NE.OR P2, PT, R6.reuse, RZ, P2 ;  /* 0x000000ff0600720c */ /* 0x040fe20001745670 */
[----:B------:R2:W-:Y:S01]  /*0dc0*/  @!P5 STG.E [R2.64+0x20], R0 ;  /* 0x000020000200d986 */ /* 0x0005e2000c101914 */
[----:B------:R-:W-:Y:S01]  /*0dd0*/  ISETP.NE.OR P1, PT, R6, RZ, P1 ;  /* 0x000000ff0600720c */ /* 0x000fe20000f25670 */
[----:B------:R-:W-:Y:S02]  /*0de0*/  @!P4 IMAD.MOV.U32 R8, RZ, RZ, -0x800000 ;  /* 0xff800000ff08c424 */ /* 0x000fe400078e00ff */
[----:B------:R-:W-:-:S03]  /*0df0*/  @!P3 IMAD.MOV.U32 R7, RZ, RZ, -0x800000 ;  /* 0xff800000ff07b424 */ /* 0x000fc600078e00ff */
[----:B------:R-:W-:Y:S04]  /*0e00*/  @!P4 STG.E [R2.64+0x40], R8 ;  /* 0x000040080200c986 */ /* 0x000fe8000c101914 */
[----:B------:R-:W-:Y:S01]  /*0e10*/  @!P3 STG.E [R2.64+0x60], R7 ;  /* 0x000060070200b986 */ /* 0x000fe2000c101914 */
[----:B-1----:R-:W-:Y:S02]  /*0e20*/  @!P6 IMAD.MOV.U32 R4, RZ, RZ, -0x800000 ;  /* 0xff800000ff04e424 */ /* 0x002fe400078e00ff */
[----:B------:R-:W-:-:S03]  /*0e30*/  @!P2 IMAD.MOV.U32 R5, RZ, RZ, -0x800000 ;  /* 0xff800000ff05a424 */ /* 0x000fc600078e00ff */
[----:B------:R1:W-:Y:S01]  /*0e40*/  @!P6 STG.E [R2.64], R4 ;  /* 0x000000040200e986 */ /* 0x0003e2000c101914 */
[----:B--2---:R-:W-:-:S03]  /*0e50*/  @!P0 IMAD.MOV.U32 R0, RZ, RZ, -0x800000 ;  /* 0xff800000ff008424 */ /* 0x004fc600078e00ff */
[----:B------:R2:W-:Y:S04]  /*0e60*/  @!P2 STG.E [R2.64+0x80], R5 ;  /* 0x000080050200a986 */ /* 0x0005e8000c101914 */
[----:B------:R2:W-:Y:S01]  /*0e70*/  @!P0 STG.E [R2.64+0xc0], R0 ;  /* 0x0000c00002008986 */ /* 0x0005e2000c101914 */
[----:B------:R-:W-:-:S04]  /*0e80*/  ISETP.GE.AND P0, PT, R10, UR4, PT ;  /* 0x000000040a007c0c */ /* 0x000fc8000bf06270 */
[----:B------:R-:W-:Y:S01]  /*0e90*/  ISETP.NE.OR P0, PT, R6, RZ, P0 ;  /* 0x000000ff0600720c */ /* 0x000fe20000705670 */
[----:B-1----:R-:W-:-:S05]  /*0ea0*/  @!P1 IMAD.MOV.U32 R4, RZ, RZ, -0x800000 ;  /* 0xff800000ff049424 */ /* 0x002fca00078e00ff */
[----:B------:R2:W-:Y:S07]  /*0eb0*/  @!P1 STG.E [R2.64+0xa0], R4 ;  /* 0x0000a00402009986 */ /* 0x0005ee000c101914 */
[----:B------:R-:W-:Y:S05]  /*0ec0*/  @P0 EXIT ;  /* 0x000000000000094d */ /* 0x000fea0003800000 */
[----:B--2---:R-:W-:-:S05]  /*0ed0*/  MOV R0, 0xff800000 ;  /* 0xff80000000007802 */ /* 0x004fca0000000f00 */
[----:B------:R-:W-:Y:S01]  /*0ee0*/  STG.E [R2.64+0xe0], R0 ;  /* 0x0000e00002007986 */ /* 0x000fe2000c101914 */
[----:B------:R-:W-:Y:S05]  /*0ef0*/  EXIT ;  /* 0x000000000000794d */ /* 0x000fea0003800000 */
.L_x_1549:
        /* <DEDUP_REMOVED lines=11> */
[----:B------:R1:W2:Y:S01]  /*0fb0*/  @P0 LDG.E R0, [R2.64] ;  /* 0x0000001402000981 */ /* 0x0002a2000c1e1900 */
[----:B------:R-:W-:Y:S02]  /*0fc0*/  UISETP.NE.AND.EX UP1, UPT, URZ, UR11, UPT, UP1 ;  /* 0x0000000b3f00728c */ /* 0x000fe4000bf25310 */
        /* <DEDUP_REMOVED lines=9> */
[----:B------:R-:W-:Y:S01]  /*1060*/  @UP1 UIADD3 UR4, UR27, UR4, URZ ;  /* 0x000000041b041290 */ /* 0x000fe2000fffe03f */
[----:B-1----:R-:W-:-:S03]  /*1070*/  IABS R2, c[0x0][0x2d0] ;  /* 0x0000b40000027a13 */ /* 0x002fc60000000000 */
[----:B------:R-:W-:Y:S01]  /*1080*/  @UP1 USHF.L.U64.HI UR4, UR26, 0x2, UR4 ;  /* 0x000000021a041899 */ /* 0x000fe20008010204 */
[----:B------:R1:W3:Y:S03]  /*1090*/  R2UR UR8, R2 ;  /* 0x00000000020873c2 */ /* 0x0002e600000e0000 */
[----:B------:R-:W-:Y:S02]  /*10a0*/  @UP1 UIADD3.X UR19, UR4, UR11, URZ, UP0, !UPT ;  /* 0x0000000b04131290 */ /* 0x000fe400087fe43f */
[----:B------:R-:W-:-:S04]  /*10b0*/  @UP1 UISETP.NE.U32.AND UP0, UPT, UR18, URZ, UPT ;  /* 0x0000003f1200128c */ /* 0x000fc8000bf05070 */
[----:B------:R-:W-:Y:S01]  /*10c0*/  @UP1 UISETP.NE.AND.EX UP5, UPT, UR19, URZ, UPT, UP0 ;  /* 0x0000003f1300128c */ /* 0x000fe2000bfa5300 */
[----:B--2---:R1:W2:Y:S10]  /*10d0*/  @P0 R2UR UR22, R0 ;  /* 0x00000000001603c2 */ /* 0x0042b400000e0000 */
[----:B------:R-:W-:-:S13]  /*10e0*/  PLOP3.LUT P0, PT, PT, PT, UP5, 0x80, 0x0 ;  /* 0x000000000000781c */ /* 0x000fda0003f0f058 */
[----:B-12---:R-:W-:Y:S05]  /*10f0*/  @!P0 BRA `(.L_x_1550) ;  /* 0x000005a000008947 */ /* 0x006fea0003800000 */
[----:B---3--:R-:W1:Y:S01]  /*1100*/  I2F.RP R0, UR8 ;  /* 0x0000000800007d06 */ /* 0x008e620008209400 */
[----:B------:R-:W-:Y:S02]  /*1110*/  ULEA UR10, UR6, 0xffffff00, 0x8 ;  /* 0xffffff00060a7891 */ /* 0x000fe4000f8e403f */
[----:B------:R-:W-:-:S05]  /*1120*/  UMOV UR22, URZ ;  /* 0x0000003f00167c82 */ /* 0x000fca0008000000 */
        /* <DEDUP_REMOVED lines=29> */
[----:B------:R-:W-:Y:S02]  /*1300*/  ULDC UR28, c[0x0][0x1c8] ;  /* 0x00007200001c7ab9 */ /* 0x000fe40000000800 */
[----:B------:R1:W2:Y:S01]  /*1310*/  LDG.E R6, [R2.64] ;  /* 0x0000001402067981 */ /* 0x0002a2000c1e1900 */
[----:B------:R-:W-:Y:S02]  /*1320*/  ULOP3.LUT UR28, UR15, UR28, URZ, 0x3c, !UPT ;  /* 0x0000001c0f1c7292 */ /* 0x000fe4000f8e3c3f */
[----:B------:R-:W-:Y:S02]  /*1330*/  UIADD3 UR25, -UR25, URZ, URZ ;  /* 0x0000003f19197290 */ /* 0x000fe4000fffe13f */
[----:B------:R-:W-:-:S02]  /*1340*/  ULDC.64 UR4, c[0x0][0x180] ;  /* 0x0000600000047ab9 */ /* 0x000fc40000000a00 */
[----:B------:R-:W-:Y:S01]  /*1350*/  ISETP.LE.AND P0, PT, RZ, UR28, PT ;  /* 0x0000001cff007c0c */ /* 0x000fe2000bf03270 */
[----:B------:R-:W-:-:S04]  /*1360*/  UIMAD UR11, UR25, UR11, UR10 ;  /* 0x0000000b190b72a4 */ /* 0x000fc8000f8e020a */
[----:B------:R-:W-:Y:S01]  /*1370*/  USHF.R.S32.HI UR10, URZ, 0x1f, UR11 ;  /* 0x0000001f3f0a7899 */ /* 0x000fe2000801140b */
[----:B-1----:R-:W1:Y:S08]  /*1380*/  I2F.RP R2, R7 ;  /* 0x0000000700027306 */ /* 0x002e700000209400 */
[----:B-1----:R-:W1:Y:S02]  /*1390*/  MUFU.RCP R2, R2 ;  /* 0x0000000200027308 */ /* 0x002e640000001000 */
[----:B-1----:R-:W-:-:S06]  /*13a0*/  IADD3 R2, R2, 0xffffffe, RZ ;  /* 0x0ffffffe02027810 */ /* 0x002fcc0007ffe0ff */
[----:B------:R-:W1:Y:S02]  /*13b0*/  F2I.FTZ.U32.TRUNC.NTZ R3, R2 ;  /* 0x0000000200037305 */ /* 0x000e64000021f000 */
[----:B-1----:R-:W-:Y:S02]  /*13c0*/  IMAD.MOV R0, RZ, RZ, -R3 ;  /* 0x000000ffff007224 */ /* 0x002fe400078e0a03 */
[----:B------:R-:W-:Y:S02]  /*13d0*/  IMAD.MOV.U32 R2, RZ, RZ, RZ ;  /* 0x000000ffff027224 */ /* 0x000fe400078e00ff */
[----:B------:R-:W-:Y:S01]  /*13e0*/  IMAD.MOV.U32 R5, RZ, RZ, R0 ;  /* 0x000000ffff057224 */ /* 0x000fe200078e0000 */
[----:B------:R-:W-:-:S03]  /*13f0*/  MOV R0, UR15 ;  /* 0x0000000f00007c02 */ /* 0x000fc60008000f00 */
[----:B------:R-:W-:Y:S01]  /*1400*/  IMAD R5, R5, R7, RZ ;  /* 0x0000000705057224 */ /* 0x000fe200078e02ff */
[----:B------:R-:W-:-:S03]  /*1410*/  IABS R4, R0 ;  /* 0x0000000000047213 */ /* 0x000fc60000000000 */
[----:B------:R-:W-:-:S04]  /*1420*/  IMAD.HI.U32 R0, R3, R5, R2 ;  /* 0x0000000503007227 */ /* 0x000fc800078e0002 */
[----:B------:R-:W-:-:S04]  /*1430*/  IMAD.MOV.U32 R2, RZ, RZ, R4 ;  /* 0x000000ffff027224 */ /* 0x000fc800078e0004 */
[----:B------:R-:W-:-:S05]  /*1440*/  IMAD.HI.U32 R0, R0, R2, RZ ;  /* 0x0000000200007227 */ /* 0x000fca00078e00ff */
[----:B------:R-:W-:-:S05]  /*1450*/  IADD3 R3, -R0, RZ, RZ ;  /* 0x000000ff00037210 */ /* 0x000fca0007ffe1ff */
        /* <DEDUP_REMOVED lines=10> */
[----:B------:R-:W-:-:S03]  /*1500*/  MOV R10, R0 ;  /* 0x00000000000a7202 */ /* 0x000fc60000000f00 */
[----:B------:R-:W-:-:S04]  /*1510*/  IMAD R4, R5, c[0x0][0x1b0], RZ ;  /* 0x00006c0005047a24 */ /* 0x000fc800078e02ff */
[----:B------:R-:W-:Y:S01]  /*1520*/  IMAD R4, R0, c[0x0][0x1b4], R4 ;  /* 0x00006d0000047a24 */ /* 0x000fe200078e0204 */
[----:B--2---:R-:W1:Y:S02]  /*1530*/  R2UR UR23, R6 ;  /* 0x00000000061773c2 */ /* 0x004e6400000e0000 */
        /* <DEDUP_REMOVED lines=22> */
.L_x_1550:
[----:B---3--:R-:W-:Y:S02]  /*16a0*/  UISETP.NE.AND UP0, UPT, UR24, -0x1, UPT ;  /* 0xffffffff1800788c */ /* 0x008fe4000bf05270 */
        /* <DEDUP_REMOVED lines=19> */
.L_x_1552:
[----:B------:R-:W-:Y:S01]  /*17e0*/  IABS R0, c[0x0][0x1c8] ;  /* 0x0000720000007a13 */ /* 0x000fe20000000000 */
[----:B------:R-:W-:Y:S02]  /*17f0*/  ULDC UR4, c[0x0][0x1c8] ;  /* 0x0000720000047ab9 */ /* 0x000fe40000000800 */
[----:B------:R-:W-:Y:S02]  /*1800*/  ULOP3.LUT UR4, UR15, UR4, URZ, 0x3c, !UPT ;  /* 0x000000040f047292 */ /* 0x000fe4000f8e3c3f */
[----:B------:R-:W-:Y:S01]  /*1810*/  IMAD.MOV.U32 R6, RZ, RZ, R0 ;  /* 0x000000ffff067224 */ /* 0x000fe200078e0000 */
[----:B------:R-:W-:Y:S02]  /*1820*/  ULEA UR11, UR6, 0xffffff00, 0x8 ;  /* 0xffffff00060b7891 */ /* 0x000fe4000f8e403f */
[----:B------:R-:W-:Y:S01]  /*1830*/  @UP0 UIADD3 UR24, UR23, UR24, URZ ;  /* 0x0000001817180290 */ /* 0x000fe2000fffe03f */
[----:B------:R-:W1:Y:S01]  /*1840*/  I2F.RP R2, R6 ;  /* 0x0000000600027306 */ /* 0x000e620000209400 */
[----:B------:R-:W-:Y:S01]  /*1850*/  ISETP.LE.AND P2, PT, RZ, UR4, PT ;  /* 0x00000004ff007c0c */ /* 0x000fe2000bf43270 */
[----:B------:R-:W-:-:S02]  /*1860*/  USHF.R.S32.HI UR10, URZ, 0x1f, UR11 ;  /* 0x0000001f3f0a7899 */ /* 0x000fc4000801140b */
[----:B------:R-:W-:Y:S02]  /*1870*/  ULDC.64 UR4, c[0x0][0x198] ;  /* 0x0000660000047ab9 */ /* 0x000fe40000000a00 */
[----:B------:R-:W-:Y:S02]  /*1880*/  UIMAD UR25, UR10, UR4, URZ ;  /* 0x000000040a1972a4 */ /* 0x000fe4000f8e023f */
[----:B------:R-:W-:Y:S02]  /*1890*/  UIMAD.WIDE.U32 UR26, UR11, UR4, UR26 ;  /* 0x000000040b1a72a5 */ /* 0x000fe4000f8e001a */
[----:B------:R-:W-:-:S04]  /*18a0*/  UIMAD UR4, UR11, UR5, UR25 ;  /* 0x000000050b0472a4 */ /* 0x000fc8000f8e0219 */
[----:B------:R-:W-:Y:S01]  /*18b0*/  UIADD3 UR4, UR27, UR4, URZ ;  /* 0x000000041b047290 */ /* 0x000fe2000fffe03f */
[----:B-1----:R-:W1:Y:S02]  /*18c0*/  MUFU.RCP R2, R2 ;  /* 0x0000000200027308 */ /* 0x002e640000001000 */
[----:B-1----:R-:W-:-:S06]  /*18d0*/  IADD3 R2, R2, 0xffffffe, RZ ;  /* 0x0ffffffe02027810 */ /* 0x002fcc0007ffe0ff */
[----:B------:R-:W1:Y:S02]  /*18e0*/  F2I.FTZ.U32.TRUNC.NTZ R3, R2 ;  /* 0x0000000200037305 */ /* 0x000e64000021f000 */
[----:B-1----:R-:W-:Y:S01]  /*18f0*/  IMAD.MOV R0, RZ, RZ, -R3 ;  /* 0x000000ffff007224 */ /* 0x002fe200078e0a03 */
[----:B------:R-:W-:-:S04]  /*1900*/  MOV R2, RZ ;  /* 0x000000ff00027202 */ /* 0x000fc80000000f00 */
[----:B------:R-:W-:Y:S01]  /*1910*/  MOV R5, R0 ;  /* 0x0000000000057202 */ /* 0x000fe20000000f00 */
[----:B------:R-:W-:-:S04]  /*1920*/  IMAD.U32 R0, RZ, RZ, UR15 ;  /* 0x0000000fff007e24 */ /* 0x000fc8000f8e00ff */
[----:B------:R-:W-:Y:S01]  /*1930*/  IMAD R5, R5, R6, RZ ;  /* 0x0000000605057224 */ /* 0x000fe200078e02ff */
[----:B------:R-:W-:-:S03]  /*1940*/  IABS R4, R0 ;  /* 0x0000000000047213 */ /* 0x000fc60000000000 */
        /* <DEDUP_REMOVED lines=8> */
[----:B------:R-:W-:-:S13]  /*19d0*/  ISETP.GT.U32.AND P1, PT, R6, R2, PT ;  /* 0x000000020600720c */ /* 0x000fda0003f24070 */
[----:B------:R-:W-:Y:S01]  /*19e0*/  @!P1 IMAD.IADD R2, R2, 0x1, -R6 ;  /* 0x0000000102029824 */ /* 0x000fe200078e0a06 */
[----:B------:R-:W-:Y:S02]  /*19f0*/  @!P1 IADD3 R0, R0, 0x1, RZ ;  /* 0x0000000100009810 */ /* 0x000fe40007ffe0ff */
[----:B------:R-:W-:Y:S02]  /*1a00*/  ISETP.NE.AND P1, PT, RZ, c[0x0][0x1c8], PT ;  /* 0x00007200ff007a0c */ /* 0x000fe40003f25270 */
[----:B------:R-:W-:Y:S01]  /*1a10*/  ISETP.GE.U32.AND P3, PT, R2, R6, PT ;  /* 0x000000060200720c */ /* 0x000fe20003f66070 */
[----:B------:R-:W-:Y:S01]  /*1a20*/  IMAD.U32 R2, RZ, RZ, UR26 ;  /* 0x0000001aff027e24 */ /* 0x000fe2000f8e00ff */
[----:B------:R-:W-:-:S04]  /*1a30*/  @UP0 UIMAD.WIDE.U32 UR26, UR24, UR4, URZ ;  /* 0x00000004181a02a5 */ /* 0x000fc8000f8e003f */
[----:B------:R-:W-:-:S07]  /*1a40*/  @UP0 UIMAD UR24, UR24, UR5, UR27 ;  /* 0x00000005181802a4 */ /* 0x000fce000f8e021b */
        /* <DEDUP_REMOVED lines=24> */
.L_x_1551:
[----:B------:R-:W-:Y:S01]  /*1bd0*/  SHF.R.S32.HI R17, RZ, 0x1f, R29 ;  /* 0x0000001fff117819 */ /* 0x000fe2000001141d */
[----:B------:R-:W-:Y:S01]  /*1be0*/  UISETP.NE.AND UP0, UPT, UR16, -0x1, UPT ;  /* 0xffffffff1000788c */ /* 0x000fe2000bf05270 */
[----:B------:R-:W1:Y:S01]  /*1bf0*/  S2R R3, SR_CTAID.X ;  /* 0x0000000000037919 */ /* 0x000e620000002500 */
[----:B------:R-:W-:Y:S01]  /*1c00*/  ULDC.64 UR4, c[0x0][0x190] ;  /* 0x0000640000047ab9 */ /* 0x000fe20000000a00 */
[CC--:B------:R-:W-:Y:S01]  /*1c10*/  LEA.HI R2, R17.reuse, R29.reuse, RZ, 0x3 ;  /* 0x0000001d11027211 */ /* 0x0c0fe200078f18ff */
[----:B------:R-:W-:Y:S01]  /*1c20*/  USHF.R.S32.HI UR23, URZ, 0x1f, UR15 ;  /* 0x0000001f3f177899 */ /* 0x000fe2000801140f */
[----:B------:R-:W-:Y:S01]  /*1c30*/  LEA.HI R6, R17, R29, RZ, 0x6 ;  /* 0x0000001d11067211 */ /* 0x000fe200078f30ff */
[----:B------:R-:W-:Y:S01]  /*1c40*/  IMAD.U32 R14, RZ, RZ, UR15 ;  /* 0x0000000fff0e7e24 */ /* 0x000fe2000f8e00ff */
[----:B------:R-:W-:Y:S01]  /*1c50*/  SHF.R.S32.HI R8, RZ, 0x3, R2 ;  /* 0x00000003ff087819 */ /* 0x000fe20000011402 */
[----:B------:R-:W-:Y:S01]  /*1c60*/  BSSY B0, `(.L_x_1553) ;  /* 0x000004a000007945 */ /* 0x000fe20003800000 */
[----:B------:R-:W-:Y:S01]  /*1c70*/  LOP3.LUT R2, R2, 0xfffffff8, RZ, 0xc0, !PT ;  /* 0xfffffff802027812 */ /* 0x000fe200078ec0ff */
[----:B------:R-:W-:Y:S01]  /*1c80*/  IMAD.SHL.U32 R6, R6, 0x8, RZ ;  /* 0x0000000806067824 */ /* 0x000fe200078e00ff */
[----:B------:R-:W-:Y:S01]  /*1c90*/  @UP0 UIMAD.WIDE.U32 UR28, UR16, UR4, URZ ;  /* 0x00000004101c02a5 */ /* 0x000fe2000f8e003f */
[----:B------:R-:W-:Y:S01]  /*1ca0*/  IMAD.SHL.U32 R0, R8, 0x40, RZ ;  /* 0x0000004008007824 */ /* 0x000fe200078e00ff */
[----:B------:R-:W-:Y:S01]  /*1cb0*/  SHF.R.S32.HI R9, RZ, 0x1f, R8 ;  /* 0x0000001fff097819 */ /* 0x000fe20000011408 */
[----:B------:R-:W-:Y:S01]  /*1cc0*/  IMAD.IADD R24, R29, 0x1, -R2 ;  /* 0x000000011d187824 */ /* 0x000fe200078e0a02 */
[----:B------:R-:W-:-:S02]  /*1cd0*/  @UP0 UIMAD UR22, UR16, UR5, UR29 ;  /* 0x00000005101602a4 */ /* 0x000fc4000f8e021d */
[----:B------:R-:W-:Y:S01]  /*1ce0*/  LOP3.LUT R0, R0, 0x1c0, RZ, 0xc0, !PT ;  /* 0x000001c000007812 */ /* 0x000fe200078ec0ff */
[----:B------:R-:W-:Y:S01]  /*1cf0*/  IMAD.SHL.U32 R243, R24, 0x8, RZ ;  /* 0x0000000818f37824 */ /* 0x000fe200078e00ff */
[----:B------:R-:W-:Y:S02]  /*1d00*/  @!UP0 USHF.R.S32.HI UR16, URZ, 0x1f, UR17 ;  /* 0x0000001f3f108899 */ /* 0x000fe40008011411 */
[----:B------:R-:W-:Y:S02]  /*1d10*/  ULDC.64 UR4, c[0x0][0x178] ;  /* 0x00005e0000047ab9 */ /* 0x000fe40000000a00 */
[--C-:B------:R-:W-:Y:S01]  /*1d20*/  LOP3.LUT R4, R0, 0x38, R243.reuse, 0xf8, !PT ;  /* 0x0000003800047812 */ /* 0x100fe200078ef8f3 */
[----:B------:R-:W-:Y:S01]  /*1d30*/  @!UP0 UIMAD UR16, UR16, UR4, URZ ;  /* 0x00000004101082a4 */ /* 0x000fe2000f8e023f */
[----:B------:R-:W-:Y:S01]  /*1d40*/  SHF.R.U32.HI R0, RZ, 0x3, R0 ;  /* 0x00000003ff007819 */ /* 0x000fe20000011600 */
[----:B------:R-:W-:Y:S01]  /*1d50*/  @!UP0 UIMAD.WIDE.U32 UR30, UR17, UR4, URZ ;  /* 0x00000004111e82a5 */ /* 0x000fe2000f8e003f */
[----:B------:R-:W-:Y:S01]  /*1d60*/  SHF.R.S32.HI R7, RZ, 0x1f, R243 ;  /* 0x0000001fff077819 */ /* 0x000fe200000114f3 */
[----:B------:R-:W-:Y:S01]  /*1d70*/  @!UP0 UIMAD UR5, UR17, UR5, UR16 ;  /* 0x00000005110582a4 */ /* 0x000fe2000f8e0210 */
[----:B------:R-:W-:Y:S01]  /*1d80*/  LOP3.LUT R11, R4, R0, RZ, 0x3c, !PT ;  /* 0x00000000040b7212 */ /* 0x000fe200078e3cff */
[----:B------:R-:W-:Y:S01]  /*1d90*/  IMAD R0, R5, c[0x0][0x1b8], RZ ;  /* 0x00006e0005007a24 */ /* 0x000fe200078e02ff */
[----:B------:R-:W-:Y:S01]  /*1da0*/  IADD3 R4, P0, R243, UR26, RZ ;  /* 0x0000001af3047c10 */ /* 0x000fe2000ff1e0ff */
[----:B------:R-:W-:Y:S01]  /*1db0*/  @!UP0 UIADD3 UR22, UR31, UR5, URZ ;  /* 0x000000051f168290 */ /* 0x000fe2000fffe03f */
[----:B------:R-:W-:Y:S01]  /*1dc0*/  LOP3.LUT R244, R11, 0xfffffe00, R6, 0xf8, !PT ;  /* 0xfffffe000bf47812 */ /* 0x000fe200078ef806 */
[----:B------:R-:W-:Y:S01]  /*1dd0*/  IMAD R16, R10, c[0x0][0x1bc], R0 ;  /* 0x00006f000a107a24 */ /* 0x000fe200078e0200 */
[----:B------:R-:W-:Y:S01]  /*1de0*/  IADD3.X R5, R7, UR24, RZ, P0, !PT ;  /* 0x0000001807057c10 */ /* 0x000fe200087fe4ff */
[----:B------:R-:W-:Y:S01]  /*1df0*/  @!UP0 UMOV UR28, UR30 ;  /* 0x0000001e001c8c82 */ /* 0x000fe20008000000 */
[----:B-1----:R-:W-:Y:S01]  /*1e00*/  IMAD.WIDE R2, R3, 0x40, R8 ;  /* 0x0000004003027825 */ /* 0x002fe200078e0208 */
[----:B------:R-:W-:Y:S01]  /*1e10*/  IADD3 R6, P0, R243, UR28, RZ ;  /* 0x0000001cf3067c10 */ /* 0x000fe2000ff1e0ff */
[----:B------:R-:W-:-:S02]  /*1e20*/  UIADD3 UR16, -UR12, UR14, URZ ;  /* 0x0000000e0c107290 */ /* 0x000fc4000fffe13f */
[----:B------:R-:W-:Y:S01]  /*1e30*/  IMAD.WIDE.U32 R10, R10, c[0x0][0x1b8], R4 ;  /* 0x00006e000a0a7a25 */ /* 0x000fe200078e0004 */
[----:B------:R-:W-:Y:S01]  /*1e40*/  IADD3 R4, P1, R243, R12, RZ ;  /* 0x0000000cf3047210 */ /* 0x000fe20007f3e0ff */
[----:B------:R-:W-:Y:S02]  /*1e50*/  ULDC.64 UR4, c[0x0][0x1a8] ;  /* 0x00006a0000047ab9 */ /* 0x000fe40000000a00 */
[----:B------:R-:W-:Y:S01]  /*1e60*/  IMAD R12, R9, c[0x0][0x198], RZ ;  /* 0x00006600090c7a24 */ /* 0x000fe200078e02ff */
[----:B------:R-:W-:Y:S01]  /*1e70*/  UIMAD UR4, UR23, UR4, URZ ;  /* 0x00000004170472a4 */ /* 0x000fe2000f8e023f */
[C---:B------:R-:W-:Y:S01]  /*1e80*/  IMAD.X R5, R7.reuse, 0x1, R13, P1 ;  /* 0x0000000107057824 */ /* 0x040fe200008e060d */
[----:B------:R-:W-:Y:S01]  /*1e90*/  IADD3.X R7, R7, UR22, RZ, P0, !PT ;  /* 0x0000001607077c10 */ /* 0x000fe200087fe4ff */
[C---:B------:R-:W-:Y:S01]  /*1ea0*/  IMAD R15, R8.reuse, c[0x0][0x19c], R12 ;  /* 0x00006700080f7a24 */ /* 0x040fe200078e020c */
[C---:B------:R-:W-:Y:S01]  /*1eb0*/  IADD3 R0, P0, R8.reuse, UR11, RZ ;  /* 0x0000000b08007c10 */ /* 0x040fe2000ff1e0ff */
[----:B------:R-:W-:Y:S01]  /*1ec0*/  IMAD.WIDE.U32 R12, R8, c[0x0][0x198], R4 ;  /* 0x00006600080c7a25 */ /* 0x000fe200078e0004 */
[----:B------:R-:W-:-:S02]  /*1ed0*/  UIMAD UR4, UR15, UR5, UR4 ;  /* 0x000000050f0472a4 */ /* 0x000fc4000f8e0204 */
[----:B------:R-:W-:Y:S01]  /*1ee0*/  IADD3.X R4, R9, UR10, RZ, P0, !PT ;  /* 0x0000000a09047c10 */ /* 0x000fe200087fe4ff */
[----:B------:R-:W-:Y:S01]  /*1ef0*/  IMAD.IADD R5, R11, 0x1, R16 ;  /* 0x000000010b057824 */ /* 0x000fe200078e0210 */
[----:B------:R-:W-:Y:S01]  /*1f00*/  ISETP.GE.AND P0, PT, R8, UR16, PT ;  /* 0x0000001008007c0c */ /* 0x000fe2000bf06270 */
[----:B------:R-:W-:-:S04]  /*1f10*/  IMAD.WIDE.U32 R6, R14, c[0x0][0x1a8], R6 ;  /* 0x00006a000e067a25 */ /* 0x000fc800078e0006 */
[----:B------:R-:W-:Y:S02]  /*1f20*/  IMAD R11, R4, c[0x0][0x1a0], RZ ;  /* 0x00006800040b7a24 */ /* 0x000fe400078e02ff */
[----:B------:R-:W-:Y:S01]  /*1f30*/  IMAD.MOV.U32 R4, RZ, RZ, R10 ;  /* 0x000000ffff047224 */ /* 0x000fe200078e000a */
[-C--:B------:R-:W-:Y:S01]  /*1f40*/  LEA.HI R10, R17, R29.reuse, RZ, 0x4 ;  /* 0x0000001d110a7211 */ /* 0x080fe200078f20ff */
[C---:B------:R-:W-:Y:S02]  /*1f50*/  IMAD R11, R0.reuse, c[0x0][0x1a4], R11 ;  /* 0x00006900000b7a24 */ /* 0x040fe400078e020b */
[----:B------:R-:W-:Y:S01]  /*1f60*/  IMAD.WIDE.U32 R98, R0, c[0x0][0x1a0], R4 ;  /* 0x0000680000627a25 */ /* 0x000fe200078e0004 */
[----:B------:R-:W-:Y:S02]  /*1f70*/  LOP3.LUT R0, R10, 0xfffffff0, RZ, 0xc0, !PT ;  /* 0xfffffff00a007812 */ /* 0x000fe400078ec0ff */
[----:B------:R-:W-:Y:S01]  /*1f80*/  IADD3 R5, R7, UR4, RZ ;  /* 0x0000000407057c10 */ /* 0x000fe2000fffe0ff */
[----:B------:R-:W-:Y:S01]  /*1f90*/  IMAD.IADD R63, R13, 0x1, R15 ;  /* 0x000000010d3f7824 */ /* 0x000fe200078e020f */
[----:B------:R-:W-:Y:S01]  /*1fa0*/  LEA.HI R15, R17, R29, RZ, 0x5 ;  /* 0x0000001d110f7211 */ /* 0x000fe200078f28ff */
[----:B------:R-:W-:Y:S01]  /*1fb0*/  IMAD.MOV.U32 R60, RZ, RZ, R12 ;  /* 0x000000ffff3c7224 */ /* 0x000fe200078e000c */
[----:B------:R-:W-:Y:S01]  /*1fc0*/  SHF.R.S32.HI R25, RZ, 0x4, R10 ;  /* 0x00000004ff197819 */ /* 0x000fe2000001140a */
[----:B------:R-:W-:Y:S01]  /*1fd0*/  IMAD.IADD R14, R29, 0x1, -R0 ;  /* 0x000000011d0e7824 */ /* 0x000fe200078e0a00 */
[----:B------:R-:W-:Y:S01]  /*1fe0*/  SHF.R.S32.HI R27, RZ, 0x5, R15 ;  /* 0x00000005ff1b7819 */ /* 0x000fe2000001140f */
[----:B------:R-:W-:-:S02]  /*1ff0*/  IMAD.SHL.U32 R244, R244, 0x2, RZ ;  /* 0x00000002f4f47824 */ /* 0x000fc400078e00ff */
        /* <DEDUP_REMOVED lines=16> */
.L_x_1554:
[----:B------:R-:W-:Y:S05]  /*2100*/  BSYNC B0 ;  /* 0x0000000000007941 */ /* 0x000fea0003800000 */
.L_x_1553:
        /* <DEDUP_REMOVED lines=21> */
.L_x_1556:
[----:B------:R-:W-:Y:S05]  /*2260*/  BSYNC B0 ;  /* 0x0000000000007941 */ /* 0x000fea0003800000 */
.L_x_1555:
        /* <DEDUP_REMOVED lines=21> */
.L_x_1558:
[----:B------:R-:W-:Y:S05]  /*23c0*/  BSYNC B0 ;  /* 0x0000000000007941 */ /* 0x000fea0003800000 */
.L_x_1557:
        /* <DEDUP_REMOVED lines=20> */
.L_x_1560:
[----:B------:R-:W-:Y:S05]  /*2510*/  BSYNC B0 ;  /* 0x0000000000007941 */ /* 0x000fea0003800000 */
.L_x_1559:
[----:B------:R-:W-:Y:S01]  /*2520*/  UIADD3 UR15, UR6, -0x1, URZ ;  /* 0xffffffff060f7890 */ /* 0x000fe2000fffe03f */
[----:B------:R-:W-:Y:S01]  /*2530*/  SHF.R.S32.HI R0, RZ, 0x1f, R14 ;  /* 0x0000001fff007819 */ /* 0x000fe2000001140e */
[----:B------:R-:W-:Y:S01]  /*2540*/  BSSY B0, `(.L_x_1561) ;  /* 0x0000013000007945 */ /* 0x000fe20003800000 */
[----:B-1----:R-:W-:Y:S01]  /*2550*/  LOP3.LUT R2, R15, 0xffffffe0, RZ, 0xc0, !PT ;  /* 0xffffffe00f027812 */ /* 0x002fe200078ec0ff */
        /* <DEDUP_REMOVED lines=17> */
.L_x_1562:
[----:B------:R-:W-:Y:S05]  /*2670*/  BSYNC B0 ;  /* 0x0000000000007941 */ /* 0x000fea0003800000 */
.L_x_1561:
        /* <DEDUP_REMOVED lines=10> */
[----:B-1----:R-:W-:Y:S02]  /*2720*/  IADD3.X R3, R63, UR22, RZ, P0, !PT ;  /* 0x000000163f037c10 */ /* 0x002fe400087fe4ff */
[----:B------:R-:W-:-:S04]  /*2730*/  LEA R2, P0, R0, c[0x0][0x168], 0x1 ;  /* 0x00005a0000027a11 */ /* 0x000fc800078008ff */
[----:B------:R-:W-:-:S05]  /*2740*/  LEA.HI.X R3, R0, c[0x0][0x16c], R3, 0x1, P0 ;  /* 0x00005b0000037a11 */ /* 0x000fca00000f0c03 */
[----:B------:R-:W-:Y:S01]  /*2750*/  @!PT LDS RZ, [RZ] ;  /* 0x00000000fffff984 */ /* 0x000fe20000000800 */
[----:B------:R-:W-:Y:S01]  /*2760*/  @!PT LDS RZ, [RZ] ;  /* 0x00000000fffff984 */ /* 0x000fe20000000800 */
[----:B------:R-:W-:Y:S01]  /*2770*/  @!PT LDS RZ, [RZ] ;  /* 0x00000000fffff984 */ /* 0x000fe20000000800 */
[----:B------:R1:W-:Y:S04]  /*2780*/  LDGSTS.E.BYPASS.LTC128B.128 [R244+0x2800], [R2.64] ;  /* 0x0280000002f47fae */ /* 0x0003e8000b901d54 */
.L_x_1564:
[----:B------:R-:W-:Y:S05]  /*2790*/  BSYNC B0 ;  /* 0x0000000000007941 */ /* 0x000fea0003800000 */
.L_x_1563:
        /* <DEDUP_REMOVED lines=17> */
.L_x_1566:
[----:B------:R-:W-:Y:S05]  /*28b0*/  BSYNC B0 ;  /* 0x0000000000007941 */ /* 0x000fea0003800000 */
.L_x_1565:
        /* <DEDUP_REMOVED lines=19> */
.L_x_1568:
[----:B------:R-:W-:Y:S05]  /*29f0*/  BSYNC B0 ;  /* 0x0000000000007941 */ /* 0x000fea0003800000 */
.L_x_1567:
        /* <DEDUP_REMOVED lines=18> */
.L_x_1570:
[----:B------:R-:W-:Y:S05]  /*2b20*/  BSYNC B0 ;  /* 0x0000000000007941 */ /* 0x000fea0003800000 */
.L_x_1569:
        /* <DEDUP_REMOVED lines=20> */
.L_x_1572:
[----:B------:R-:W-:Y:S05]  /*2c70*/  BSYNC B0 ;  /* 0x0000000000007941 */ /* 0x000fea0003800000 */
.L_x_1571:
        /* <DEDUP_REMOVED lines=20> */
.L_x_1574:
[----:B------:R-:W-:Y:S05]  /*2dc0*/  BSYNC B0 ;  /* 0x0000000000007941 */ /* 0x000fea0003800000 */
.L_x_1573:
        /* <DEDUP_REMOVED lines=20> */
.L_x_1576:
[----:B------:R-:W-:Y:S05]  /*2f10*/  BSYNC B0 ;  /* 0x0000000000007941 */ /* 0x000fea0003800000 */
.L_x_1575:
        /* <DEDUP_REMOVED lines=18> */
.L_x_1578:
[----:B------:R-:W-:Y:S05]  /*3040*/  BSYNC B0 ;  /* 0x0000000000007941 */ /* 0x000fea0003800000 */
.L_x_1577:
        /* <DEDUP_REMOVED lines=20> */
.L_x_1580:
[----:B------:R-:W-:Y:S05]  /*3190*/  BSYNC B0 ;  /* 0x0000000000007941 */ /* 0x000fea0003800000 */
.L_x_1579:
        /* <DEDUP_REMOVED lines=20> */
.L_x_1582:
[----:B------:R-:W-:Y:S05]  /*32e0*/  BSYNC B0 ;  /* 0x0000000000007941 */ /* 0x000fea0003800000 */
.L_x_1581:
        /* <DEDUP_REMOVED lines=20> */
.L_x_1584:
[----:B------:R-:W-:Y:S05]  /*3430*/  BSYNC B0 ;  /* 0x0000000000007941 */ /* 0x000fea0003800000 */
.L_x_1583:
        /* <DEDUP_REMOVED lines=20> */
.L_x_1586:
[----:B------:R-:W-:Y:S05]  /*3580*/  BSYNC B0 ;  /* 0x0000000000007941 */ /* 0x000fea0003800000 */
.L_x_1585:
        /* <DEDUP_REMOVED lines=20> */
.L_x_1588:
[----:B------:R-:W-:Y:S05]  /*36d0*/  BSYNC B0 ;  /* 0x0000000000007941 */ /* 0x000fea0003800000 */
.L_x_1587:
        /* <DEDUP_REMOVED lines=20> */
.L_x_1590:
[----:B------:R-:W-:Y:S05]  /*3820*/  BSYNC B0 ;  /* 0x0000000000007941 */ /* 0x000fea0003800000 */
.L_x_1589:
        /* <DEDUP_REMOVED lines=20> */
.L_x_1592:
[----:B------:R-:W-:Y:S05]  /*3970*/  BSYNC B0 ;  /* 0x0000000000007941 */ /* 0x000fea0003800000 */
.L_x_1591:
[----:B------:R-:W0:Y:S01]  /*3980*/  LDGDEPBAR ;  /* 0x00000000000079af */ /* 0x000e220000000000 */
[----:B------:R-:W-:Y:S01]  /*3990*/  IMAD.SHL.U32 R0, R24, 0x40, RZ ;  /* 0x0000004018007824 */ /* 0x000fe200078e00ff */
[----:B-1----:R-:W-:Y:S01]  /*39a0*/  SHF.R.S32.HI R2, RZ, 0x1f, R6 ;  /* 0x0000001fff027819 */ /* 0x002fe20000011406 */
[----:B------:R-:W-:Y:S01]  /*39b0*/  IMAD.SHL.U32 R3, R8, 0x8, RZ ;  /* 0x0000000808037824 */ /* 0x000fe200078e00ff */
[----:B------:R-:W-:Y:S01]  /*39c0*/  LEA.HI R5, R25, R25, RZ, 0x1 ;  /* 0x0000001919057211 */ /* 0x000fe200078f08ff */
[----:B------:R-:W-:Y:S01]  /*39d0*/  IMAD.SHL.U32 R29, R29, 0x2, RZ ;  /* 0x000000021d1d7824 */ /* 0x000fe200078e00ff */
[----:B------:R-:W-:Y:S01]  /*39e0*/  LOP3.LUT R0, R0, 0x1c0, RZ, 0xc0, !PT ;  /* 0x000001c000007812 */ /* 0x000fe200078ec0ff */
[----:B------:R-:W-:Y:S01]  /*39f0*/  IMAD.MOV.U32 R231, RZ, RZ, 0x10 ;  /* 0x00000010ffe77424 */ /* 0x000fe200078e00ff */
[----:B------:R-:W-:Y:S01]  /*3a00*/  ISETP.GE.AND P1, PT, R8, UR26, PT ;  /* 0x0000001a08007c0c */ /* 0x000fe2000bf26270 */
[----:B------:R-:W-:Y:S01]  /*3a10*/  BSSY B0, `(.L_x_1593) ;  /* 0x000002c000007945 */ /* 0x000fe20003800000 */
[----:B------:R-:W-:-:S02]  /*3a20*/  LOP3.LUT R3, R0, 0x8, R3, 0xf8, !PT ;  /* 0x0000000800037812 */ /* 0x000fc400078ef803 */
[----:B------:R-:W-:Y:S01]  /*3a30*/  LEA.HI R2, R2, R6, RZ, 0x2 ;  /* 0x0000000602027211 */ /* 0x000fe200078f10ff */
[----:B------:R-:W-:Y:S01]  /*3a40*/  IMAD.SHL.U32 R6, R7, 0x40, RZ ;  /* 0x0000004007067824 */ /* 0x000fe200078e00ff */
[----:B------:R-:W-:Y:S01]  /*3a50*/  LOP3.LUT R5, R5, 0xfffffffe, RZ, 0xc0, !PT ;  /* 0xfffffffe05057812 */ /* 0x000fe200078ec0ff */
[----:B------:R-:W-:Y:S01]  /*3a60*/  IMAD.U32 R7, RZ, RZ, UR14 ;  /* 0x0000000eff077e24 */ /* 0x000fe2000f8e00ff */
[----:B------:R-:W-:Y:S02]  /*3a70*/  SHF.R.U32.HI R0, RZ, 0x3, R0 ;  /* 0x00000003ff007819 */ /* 0x000fe40000011600 */
[----:B------:R-:W-:Y:S01]  /*3a80*/  SHF.R.S32.HI R4, RZ, 0x2, R2 ;  /* 0x00000002ff047819 */ /* 0x000fe20000011402 */
[----:B------:R-:W-:Y:S01]  /*3a90*/  IMAD.IADD R2, R25, 0x1, -R5 ;  /* 0x0000000119027824 */ /* 0x000fe200078e0a05 */
[----:B------:R-:W-:Y:S01]  /*3aa0*/  LOP3.LUT R3, R3, R0, RZ, 0x3c, !PT ;  /* 0x0000000003037212 */ /* 0x000fe200078e3cff */
[----:B------:R-:W-:Y:S01]  /*3ab0*/  IMAD.SHL.U32 R0, R28, 0x40, RZ ;  /* 0x000000401c007824 */ /* 0x000fe200078e00ff */
[----:B------:R-:W-:Y:S01]  /*3ac0*/  LEA R8, R27, UR12, 0x4 ;  /* 0x0000000c1b087c11 */ /* 0x000fe2000f8e20ff */
[----:B------:R-:W-:-:S04]  /*3ad0*/  DEPBAR.LE SB0, 0x0 ;  /* 0x000080000000791a */ /* 0x000fc80000000000 */
[----:B------:R-:W-:Y:S01]  /*3ae0*/  BAR.SYNC.DEFER_BLOCKING 0x0 ;  /* 0x0000000000007b1d */ /* 0x000fe20000010000 */
[----:B------:R-:W-:Y:S01]  /*3af0*/  IMAD R3, R2, 0x200, R3 ;  /* 0x0000020002037824 */ /* 0x000fe200078e0203 */
[----:B------:R-:W-:Y:S01]  /*3b00*/  LOP3.LUT R0, R0, 0x1c0, RZ, 0xc0, !PT ;  /* 0x000001c000007812 */ /* 0x000fe200078ec0ff */
[----:B------:R-:W-:Y:S01]  /*3b10*/  IMAD.SHL.U32 R2, R2, 0x8, RZ ;  /* 0x0000000802027824 */ /* 0x000fe200078e00ff */
[----:B------:R-:W-:Y:S02]  /*3b20*/  IADD3 R8, R8, 0x1, R4 ;  /* 0x0000000108087810 */ /* 0x000fe40007ffe004 */
[----:B------:R-:W-:Y:S02]  /*3b30*/  SHF.R.U32.HI R4, RZ, 0x3, R0 ;  /* 0x00000003ff047819 */ /* 0x000fe40000011600 */
[----:B------:R-:W-:Y:S02]  /*3b40*/  LOP3.LUT R5, R0, 0x8, R2, 0xf8, !PT ;  /* 0x0000000800057812 */ /* 0x000fe400078ef802 */
[----:B------:R-:W-:-:S02]  /*3b50*/  LOP3.LUT R2, R6, 0xfffffe00, RZ, 0xc0, !PT ;  /* 0xfffffe0006027812 */ /* 0x000fc400078ec0ff */
[----:B------:R-:W-:Y:S02]  /*3b60*/  LOP3.LUT R4, R5, R4, RZ, 0x3c, !PT ;  /* 0x0000000405047212 */ /* 0x000fe400078e3cff */
[----:B------:R-:W-:Y:S01]  /*3b70*/  IADD3 R7, R8, UR13, -R7 ;  /* 0x0000000d08077c10 */ /* 0x000fe2000fffe807 */
[----:B------:R-:W-:Y:S01]  /*3b80*/  IMAD R0, R27, 0x400, R2 ;  /* 0x000004001b007824 */ /* 0x000fe200078e0202 */
[----:B------:R-:W-:Y:S02]  /*3b90*/  LOP3.LUT P2, RZ, R24, 0x2, RZ, 0xc0, !PT ;  /* 0x0000000218ff7812 */ /* 0x000fe4000784c0ff */
[----:B------:R-:W-:Y:S01]  /*3ba0*/  LEA R61, P0, R98, c[0x0][0x170], 0x1 ;  /* 0x00005c00623d7a11 */ /* 0x000fe200078008ff */
[C---:B------:R-:W-:Y:S01]  /*3bb0*/  IMAD.IADD R0, R4.reuse, 0x1, R0 ;  /* 0x0000000104007824 */ /* 0x040fe200078e0200 */
[----:B------:R-:W-:Y:S02]  /*3bc0*/  LOP3.LUT R4, R4, R2, RZ, 0xfc, !PT ;  /* 0x0000000204047212 */ /* 0x000fe400078efcff */
[----:B------:R-:W-:Y:S01]  /*3bd0*/  LEA.HI.X R62, R98, c[0x0][0x174], R97, 0x1, P0 ;  /* 0x00005d00623e7a11 */ /* 0x000fe200000f0c61 */
[----:B------:R-:W-:Y:S01]  /*3be0*/  IMAD.SHL.U32 R230, R0, 0x2, RZ ;  /* 0x0000000200e67824 */ /* 0x000fe200078e00ff */
[----:B------:R1:W-:Y:S01]  /*3bf0*/  @P1 STS.128 [R244+0xa000], RZ ;  /* 0x00a000fff4001388 */ /* 0x0003e20000000c00 */
[----:B------:R-:W-:-:S02]  /*3c00*/  LOP3.LUT R207, R29, 0x6, RZ, 0xc0, !PT ;  /* 0x000000061dcf7812 */ /* 0x000fc400078ec0ff */
[----:B------:R-:W-:Y:S02]  /*3c10*/  SEL R2, R231, 0xfffffff0, !P2 ;  /* 0xfffffff0e7027807 */ /* 0x000fe40005000000 */
        /* <DEDUP_REMOVED lines=11> */
.L_x_1594:
[----:B------:R-:W-:Y:S05]  /*3cd0*/  BSYNC B0 ;  /* 0x0000000000007941 */ /* 0x000fea0003800000 */
.L_x_1593:
        /* <DEDUP_REMOVED lines=19> */
.L_x_1596:
[----:B------:R-:W-:Y:S05]  /*3e10*/  BSYNC B0 ;  /* 0x0000000000007941 */ /* 0x000fea0003800000 */
.L_x_1595:
        /* <DEDUP_REMOVED lines=16> */
.L_x_1598:
[----:B------:R-:W-:Y:S05]  /*3f20*/  BSYNC B0 ;  /* 0x0000000000007941 */ /* 0x000fea0003800000 */
.L_x_1597:
        /* <DEDUP_REMOVED lines=18> */
.L_x_1600:
[----:B------:R-:W-:Y:S05]  /*4050*/  BSYNC B0 ;  /* 0x0000000000007941 */ /* 0x000fea0003800000 */
.L_x_1599:
        /* <DEDUP_REMOVED lines=16> */
.L_x_1602:
[----:B------:R-:W-:Y:S05]  /*4160*/  BSYNC B0 ;  /* 0x0000000000007941 */ /* 0x000fea0003800000 */
.L_x_1601:
        /* <DEDUP_REMOVED lines=18> */
.L_x_1604:
[----:B------:R-:W-:Y:S05]  /*4290*/  BSYNC B0 ;  /* 0x0000000000007941 */ /* 0x000fea0003800000 */
.L_x_1603:
        /* <DEDUP_REMOVED lines=18> */
.L_x_1606:
[----:B------:R-:W-:Y:S05]  /*43c0*/  BSYNC B0 ;  /* 0x0000000000007941 */ /* 0x000fea0003800000 */
.L_x_1605:
        /* <DEDUP_REMOVED lines=18> */
.L_x_1608:
[----:B------:R-:W-:Y:S05]  /*44f0*/  BSYNC B0 ;  /* 0x0000000000007941 */ /* 0x000fea0003800000 */
.L_x_1607:
        /* <DEDUP_REMOVED lines=16> */
.L_x_1610:
[----:B------:R-:W-:Y:S05]  /*4600*/  BSYNC B0 ;  /* 0x0000000000007941 */ /* 0x000fea0003800000 */
.L_x_1609:
        /* <DEDUP_REMOVED lines=18> */
.L_x_1612:
[----:B------:R-:W-:Y:S05]  /*4730*/  BSYNC B0 ;  /* 0x0000000000007941 */ /* 0x000fea0003800000 */
.L_x_1611:
        /* <DEDUP_REMOVED lines=18> */
.L_x_1614:
[----:B------:R-:W-:Y:S05]  /*4860*/  BSYNC B0 ;  /* 0x0000000000007941 */ /* 0x000fea0003800000 */
.L_x_1613:
        /* <DEDUP_REMOVED lines=18> */
.L_x_1616:
[----:B------:R-:W-:Y:S05]  /*4990*/  BSYNC B0 ;  /* 0x0000000000007941 */ /* 0x000fea0003800000 */
.L_x_1615:
        /* <DEDUP_REMOVED lines=18> */
.L_x_1618:
[----:B------:R-:W-:Y:S05]  /*4ac0*/  BSYNC B0 ;  /* 0x0000000000007941 */ /* 0x000fea0003800000 */
.L_x_1617:
        /* <DEDUP_REMOVED lines=18> */
.L_x_1620:
[----:B------:R-:W-:Y:S05]  /*4bf0*/  BSYNC B0 ;  /* 0x0000000000007941 */ /* 0x000fea0003800000 */
.L_x_1619:
        /* <DEDUP_REMOVED lines=18> */
.L_x_1622:
[----:B------:R-:W-:Y:S05]  /*4d20*/  BSYNC B0 ;  /* 0x0000000000007941 */ /* 0x000fea0003800000 */
.L_x_1621:
        /* <DEDUP_REMOVED lines=22> */
.L_x_1624:
[----:B------:R-:W-:Y:S05]  /*4e90*/  BSYNC B0 ;  /* 0x0000000000007941 */ /* 0x000fea0003800000 */
.L_x_1623:
[----:B------:R-:W-:Y:S01]  /*4ea0*/  SHF.L.U32 R134, R3, 0x1, RZ ;  /* 0x0000000103867819 */ /* 0x000fe200000006ff */
[----:B------:R-:W-:Y:S01]  /*4eb0*/  LDSM.16.M88.4 R20, [R230] ;  /* 0x00000000e614783b */ /* 0x000fe20000000200 */
[----:B------:R-:W-:Y:S01]  /*4ec0*/  LEA R5, R231, R230, 0x1 ;  /* 0x000000e6e7057211 */ /* 0x000fe200078e08ff */
[----:B------:R-:W-:Y:S01]  /*4ed0*/  UISETP.GT.AND UP0, UPT, UR15, UR7, UPT ;  /* 0x000000070f00728c */ /* 0x000fe2000bf04270 */
[----:B------:R-:W-:Y:S01]  /*4ee0*/  LEA R228, R2, R134, 0x1 ;  /* 0x0000008602e47211 */ /* 0x000fe200078e08ff */
[----:B------:R-:W5:Y:S01]  /*4ef0*/  LDSM.16.M88.4 R8, [R134+0x2000] ;  /* 0x002000008608783b */ /* 0x000f620000000200 */
[----:B------:R-:W-:Y:S02]  /*4f00*/  LOP3.LUT P0, RZ, R24, 0x4, RZ, 0xc0, !PT ;  /* 0x0000000418ff7812 */ /* 0x000fe4000780c0ff */
[C---:B------:R-:W-:Y:S01]  /*4f10*/  IADD3 R3, R134.reuse, 0x2000, RZ ;  /* 0x0000200086037810 */ /* 0x040fe20007ffe0ff */
[----:B------:R-:W-:Y:S01]  /*4f20*/  LDSM.16.M88.4 R16, [R5] ;  /* 0x000000000510783b */ /* 0x000fe20000000200 */
[----:B------:R-:W-:-:S02]  /*4f30*/  IADD3 R229, R134, 0x2040, RZ ;  /* 0x0000204086e57810 */ /* 0x000fc40007ffe0ff */
[----:B------:R-:W-:Y:S01]  /*4f40*/  LEA R232, R0, R230, 0x1 ;  /* 0x000000e600e87211 */ /* 0x000fe200078e08ff */
[----:B------:R-:W-:Y:S01]  /*4f50*/  LDSM.16.M88.4 R32, [R228+0x2000] ;  /* 0x00200000e420783b */ /* 0x000fe20000000200 */
[----:B------:R-:W-:Y:S02]  /*4f60*/  PLOP3.LUT P1, PT, PT, PT, UP0, 0x80, 0x0 ;  /* 0x000000000000781c */ /* 0x000fe40003f2f008 */
[----:B------:R-:W-:Y:S01]  /*4f70*/  LEA R233, R231, R232, 0x1 ;  /* 0x000000e8e7e97211 */ /* 0x000fe200078e08ff */
[----:B------:R-:W1:Y:S02]  /*4f80*/  LDSM.16.M88.4 R40, [R134+0x2800] ;  /* 0x002800008628783b */ /* 0x000e640000000200 */
[C---:B-1----:R-:W-:Y:S02]  /*4f90*/  IADD3 R6, R92.reuse, 0x8, RZ ;  /* 0x000000085c067810 */ /* 0x042fe40007ffe0ff */
[----:B------:R-:W-:Y:S01]  /*4fa0*/  @P0 IADD3 R229, R3, -0x40, RZ ;  /* 0xffffffc003e50810 */ /* 0x000fe20007ffe0ff */
[----:B------:R-:W-:Y:S01]  /*4fb0*/  LDSM.16.M88.4 R12, [R232] ;  /* 0x00000000e80c783b */ /* 0x000fe20000000200 */
[----:B------:R-:W-:-:S02]  /*4fc0*/  IMNMX R7, R92, UR13, PT ;  /* 0x0000000d5c077c17 */ /* 0x000fc4000b800200 */
[----:B------:R-:W-:Y:S01]  /*4fd0*/  LEA R227, R2, R229, 0x1 ;  /* 0x000000e502e37211 */ /* 0x000fe200078e08ff */
[----:B------:R-:W-:Y:S01]  /*4fe0*/  LDSM.16.M88.4 R44, [R229] ;  /* 0x00000000e52c783b */ /* 0x000fe20000000200 */
[----:B------:R-:W-:Y:S02]  /*4ff0*/  IMNMX R6, R6, UR13, PT ;  /* 0x0000000d06067c17 */ /* 0x000fe4000b800200 */
[C---:B------:R-:W-:Y:S01]  /*5000*/  IADD3 R242, R229.reuse, 0x3800, RZ ;  /* 0x00003800e5f27810 */ /* 0x040fe20007ffe0ff */
[----:B------:R-:W1:Y:S01]  /*5010*/  LDSM.16.M88.4 R56, [R228+0x2800] ;  /* 0x00280000e438783b */ /* 0x000e620000000200 */
[C---:B------:R-:W-:Y:S02]  /*5020*/  IADD3 R241, R229.reuse, 0x4000, RZ ;  /* 0x00004000e5f17810 */ /* 0x040fe40007ffe0ff */
[C---:B------:R-:W-:Y:S01]  /*5030*/  IADD3 R240, R229.reuse, 0x4800, RZ ;  /* 0x00004800e5f07810 */ /* 0x040fe20007ffe0ff */
[----:B------:R-:W-:Y:S01]  /*5040*/  LDSM.16.M88.4 R68, [R227] ;  /* 0x00000000e344783b */ /* 0x000fe20000000200 */
[----:B------:R-:W-:-:S02]  /*5050*/  IADD3 R239, R229, 0x5000, RZ ;  /* 0x00005000e5ef7810 */ /* 0x000fc40007ffe0ff */
[C---:B------:R-:W-:Y:S01]  /*5060*/  IADD3 R238, R229.reuse, 0x5800, RZ ;  /* 0x00005800e5ee7810 */ /* 0x040fe20007ffe0ff */
[----:B------:R-:W-:Y:S01]  /*5070*/  LDSM.16.M88.4 R64, [R229+0x800] ;  /* 0x00080000e540783b */ /* 0x000fe20000000200 */
[C---:B------:R-:W-:Y:S02]  /*5080*/  IADD3 R237, R229.reuse, 0x6000, RZ ;  /* 0x00006000e5ed7810 */ /* 0x040fe40007ffe0ff */
[C---:B------:R-:W-:Y:S01]  /*5090*/  IADD3 R236, R229.reuse, 0x6800, RZ ;  /* 0x00006800e5ec7810 */ /* 0x040fe20007ffe0ff */
[----:B------:R-:W-:Y:S01]  /*50a0*/  LDSM.16.M88.4 R52, [R228+0x3000] ;  /* 0x00300000e434783b */ /* 0x000fe20000000200 */
[C---:B------:R-:W-:Y:S02]  /*50b0*/  IADD3 R235, R229.reuse, 0x7000, RZ ;  /* 0x00007000e5eb7810 */ /* 0x040fe40007ffe0ff */
[----:B------:R-:W-:Y:S01]  /*50c0*/  IADD3 R234, R229, 0x7800, RZ ;  /* 0x00007800e5ea7810 */ /* 0x000fe20007ffe0ff */
[C---:B-----5:R-:W-:Y:S01]  /*50d0*/  HMMA.16816.F32.BF16 R24, R20.reuse, R8, RZ ;  /* 0x000000081418723c */ /* 0x060fe200000418ff */
[----:B------:R-:W-:Y:S04]  /*50e0*/  LDSM.16.M88.4 R80, [R227+0x800] ;  /* 0x00080000e350783b */ /* 0x000fe80000000200 */
[----:B------:R-:W-:Y:S03]  /*50f0*/  LDSM.16.M88.4 R76, [R134+0x3800] ;  /* 0x00380000864c783b */ /* 0x000fe60000000200 */
[C---:B------:R-:W-:Y:S01]  /*5100*/  HMMA.16816.F32.BF16 R28, R20.reuse, R10, RZ ;  /* 0x0000000a141c723c */ /* 0x040fe200000418ff */
[----:B------:R-:W5:Y:S04]  /*5110*/  LDSM.16.M88.4 R8, [R233] ;  /* 0x00000000e908783b */ /* 0x000f680000000200 */
[----:B------:R-:W-:Y:S03]  /*5120*/  LDSM.16.M88.4 R84, [R229+0x1000] ;  /* 0x00100000e554783b */ /* 0x000fe60000000200 */
[----:B------:R-:W-:Y:S01]  /*5130*/  HMMA.16816.F32.BF16 R36, R20, R40, RZ ;  /* 0x000000281424723c */ /* 0x000fe200000418ff */
[----:B------:R-:W-:Y:S04]  /*5140*/  LDSM.16.M88.4 R88, [R229+0x6000] ;  /* 0x00600000e558783b */ /* 0x000fe80000000200 */
[----:B------:R-:W0:Y:S03]  /*5150*/  LDGDEPBAR ;  /* 0x00000000000079af */ /* 0x000e260000000000 */
[C---:B------:R-:W-:Y:S01]  /*5160*/  HMMA.16816.F32.BF16 R24, R16.reuse, R32, R24 ;  /* 0x000000201018723c */ /* 0x040fe20000041818 */
[----:B------:R-:W-:Y:S07]  /*5170*/  STL [R1], R5 ;  /* 0x0000000501007387 */ /* 0x000fee0000100800 */
[C---:B------:R-:W-:Y:S01]  /*5180*/  HMMA.16816.F32.BF16 R28, R16.reuse, R34, R28 ;  /* 0x00000022101c723c */ /* 0x040fe2000004181c */
[----:B------:R-:W2:Y:S07]  /*5190*/  LDSM.16.M88.4 R32, [R134+0x3000] ;  /* 0x003000008620783b */ /* 0x000eae0000000200 */
[----:B-1----:R-:W-:Y:S08]  /*51a0*/  HMMA.16816.F32.BF16 R48, R16, R56, R36 ;  /* 0x000000381030723c */ /* 0x002ff00000041824 */
[C---:B------:R-:W-:Y:S08]  /*51b0*/  HMMA.16816.F32.BF16 R24, R12.reuse, R44, R24 ;  /* 0x0000002c0c18723c */ /* 0x040ff00000041818 */
[----:B------:R-:W-:Y:S08]  /*51c0*/  HMMA.16816.F32.BF16 R44, R12, R46, R28 ;  /* 0x0000002e0c2c723c */ /* 0x000ff0000004181c */
[----:B------:R-:W-:Y:S08]  /*51d0*/  HMMA.16816.F32.BF16 R28, R20, R42, RZ ;  /* 0x0000002a141c723c */ /* 0x000ff000000418ff */
[----:B-----5:R-:W-:Y:S08]  /*51e0*/  HMMA.16816.F32.BF16 R40, R8, R68, R24 ;  /* 0x000000440828723c */ /* 0x020ff00000041818 */
[C---:B--2---:R-:W-:Y:S08]  /*51f0*/  HMMA.16816.F32.BF16 R36, R20.reuse, R32, RZ ;  /* 0x000000201424723c */ /* 0x044ff000000418ff */
[----:B------:R-:W-:Y:S08]  /*5200*/  HMMA.16816.F32.BF16 R32, R20, R34, RZ ;  /* 0x000000221420723c */ /* 0x000ff000000418ff */
[----:B------:R-:W-:Y:S01]  /*5210*/  HMMA.16816.F32.BF16 R28, R16, R58, R28 ;  /* 0x0000003a101c723c */ /* 0x000fe2000004181c */
[----:B------:R-:W-:Y:S01]  /*5220*/  LDSM.16.M88.4 R56, [R134+0x4000] ;  /* 0x004000008638783b */ /* 0x000fe20000000200 */
[----:B------:R-:W-:-:S02]  /*5230*/  FMUL.FTZ R2, R41, c[0x0][0x2ec] ;  /* 0x0000bb0029027a20 */ /* 0x000fc40000410000 */
[----:B------:R-:W-:Y:S02]  /*5240*/  FMUL.FTZ R40, R40, c[0x0][0x2ec] ;  /* 0x0000bb0028287a20 */ /* 0x000fe40000410000 */
[----:B------:R1:W2:Y:S01]  /*5250*/  MUFU.TANH R205, R2 ;  /* 0x0000000200cd7308 */ /* 0x0002a20000002400 */
[----:B------:R-:W-:Y:S01]  /*5260*/  FMUL.FTZ R42, R42, c[0x0][0x2ec] ;  /* 0x0000bb002a2a7a20 */ /* 0x000fe20000410000 */
[----:B------:R-:W-:Y:S06]  /*5270*/  HMMA.16816.F32.BF16 R24, R12, R64, R48 ;  /* 0x000000400c18723c */ /* 0x000fec0000041830 */
[----:B------:R-:W3:Y:S02]  /*5280*/  MUFU.TANH R206, R40 ;  /* 0x0000002800ce7308 */ /* 0x000ee40000002400 */
[----:B------:R-:W-:Y:S01]  /*5290*/  HMMA.16816.F32.BF16 R48, R8, R70, R44 ;  /* 0x000000460830723c */ /* 0x000fe2000004182c */
[----:B------:R-:W-:Y:S01]  /*52a0*/  LDSM.16.M88.4 R68, [R227+0x1000] ;  /* 0x00100000e344783b */ /* 0x000fe20000000200 */
[----:B-1----:R-:W-:-:S04]  /*52b0*/  FMUL.FTZ R2, R43, c[0x0][0x2ec] ;  /* 0x0000bb002b027a20 */ /* 0x002fc80000410000 */
[----:B------:R-:W1:Y:S02]  /*52c0*/  MUFU.TANH R204, R42 ;  /* 0x0000002a00cc7308 */ /* 0x000e640000002400 */
[C---:B------:R-:W-:Y:S06]  /*52d0*/  HMMA.16816.F32.BF16 R44, R16.reuse, R52, R36 ;  /* 0x00000034102c723c */ /* 0x040fec0000041824 */
[----:B------:R5:W4:Y:S02]  /*52e0*/  MUFU.TANH R203, R2 ;  /* 0x0000000200cb7308 */ /* 0x000b240000002400 */
[----:B------:R-:W-:Y:S01]  /*52f0*/  HMMA.16816.F32.BF16 R72, R16, R54, R32 ;  /* 0x000000361048723c */ /* 0x000fe20000041820 */
[----:B------:R-:W1:Y:S07]  /*5300*/  LDSM.16.M88.4 R52, [R228+0x3800] ;  /* 0x00380000e434783b */ /* 0x000e6e0000000200 */
[----:B------:R-:W-:Y:S01]  /*5310*/  HMMA.16816.F32.BF16 R36, R12, R66, R28 ;  /* 0x000000420c24723c */ /* 0x000fe2000004181c */
[----:B------:R-:W-:-:S02]  /*5320*/  FMUL.FTZ R50, R50, c[0x0][0x2ec] ;  /* 0x0000bb0032327a20 */ /* 0x000fc40000410000 */
[----:B------:R-:W-:Y:S02]  /*5330*/  FMUL.FTZ R51, R51, c[0x0][0x2ec] ;  /* 0x0000bb0033337a20 */ /* 0x000fe40000410000 */
[----:B------:R-:W1:Y:S01]  /*5340*/  MUFU.TANH R200, R50 ;  /* 0x0000003200c87308 */ /* 0x000e620000002400 */
[----:B-----5:R-:W-:Y:S02]  /*5350*/  FMUL.FTZ R2, R48, c[0x0][0x2ec] ;  /* 0x0000bb0030027a20 */ /* 0x020fe40000410000 */
[----:B------:R-:W-:Y:S05]  /*5360*/  HMMA.16816.F32.BF16 R24, R8, R80, R24 ;  /* 0x000000500818723c */ /* 0x000fea0000041818 */
[----:B------:R5:W1:Y:S03]  /*5370*/  MUFU.TANH R202, R2 ;  /* 0x0000000200ca7308 */ /* 0x000a660000002400 */
[C---:B------:R-:W-:Y:S05]  /*5380*/  HMMA.16816.F32.BF16 R28, R20.reuse, R78, RZ ;  /* 0x0000004e141c723c */ /* 0x040fea00000418ff */
[----:B------:R1:W1:Y:S03]  /*5390*/  MUFU.TANH R199, R51 ;  /* 0x0000003300c77308 */ /* 0x0002660000002400 */
[----:B------:R-:W-:Y:S01]  /*53a0*/  HMMA.16816.F32.BF16 R32, R20, R76, RZ ;  /* 0x0000004c1420723c */ /* 0x000fe200000418ff */
[----:B------:R-:W2:Y:S01]  /*53b0*/  LDSM.16.M88.4 R76, [R229+0x1800] ;  /* 0x00180000e54c783b */ /* 0x000ea20000000200 */
[----:B-----5:R-:W-:-:S06]  /*53c0*/  FMUL.FTZ R2, R49, c[0x0][0x2ec] ;  /* 0x0000bb0031027a20 */ /* 0x020fcc0000410000 */
[----:B------:R-:W-:Y:S01]  /*53d0*/  FMUL.FTZ R24, R24, c[0x0][0x2ec] ;  /* 0x0000bb0018187a20 */ /* 0x000fe20000410000 */
[----:B------:R-:W-:Y:S01]  /*53e0*/  HMMA.16816.F32.BF16 R40, R12, R84, R44 ;  /* 0x000000540c28723c */ /* 0x000fe2000004182c */
[----:B------:R-:W-:Y:S01]  /*53f0*/  FMUL.FTZ R25, R25, c[0x0][0x2ec] ;  /* 0x0000bb0019197a20 */ /* 0x000fe20000410000 */
[----:B------:R-:W2:Y:S01]  /*5400*/  MUFU.TANH R201, R2 ;  /* 0x0000000200c97308 */ /* 0x000ea20000002400 */
[----:B------:R-:W-:Y:S02]  /*5410*/  FMUL.FTZ R26, R26, c[0x0][0x2ec] ;  /* 0x0000bb001a1a7a20 */ /* 0x000fe40000410000 */
[----:B------:R-:W-:-:S03]  /*5420*/  FMUL.FTZ R27, R27, c[0x0][0x2ec] ;  /* 0x0000bb001b1b7a20 */ /* 0x000fc60000410000 */
[----:B-1----:R-:W-:Y:S01]  /*5430*/  HMMA.16816.F32.BF16 R48, R8, R82, R36 ;  /* 0x000000520830723c */ /* 0x002fe20000041824 */
[----:B------:R-:W1:Y:S01]  /*5440*/  LDSM.16.M88.4 R36, [R228+0x4000] ;  /* 0x00400000e424783b */ /* 0x000e620000000200 */
[----:B------:R-:W1:Y:S06]  /*5450*/  MUFU.TANH R194, R24 ;  /* 0x0000001800c27308 */ /* 0x000e6c0000002400 */
[----:B------:R-:W-:Y:S02]  /*5460*/  HMMA.16816.F32.BF16 R64, R16, R54, R28 ;  /* 0x000000361040723c */ /* 0x000fe4000004181c */
[----:B------:R-:W1:Y:S06]  /*5470*/  MUFU.TANH R193, R25 ;  /* 0x0000001900c17308 */ /* 0x000e6c0000002400 */
[----:B------:R-:W-:Y:S02]  /*5480*/  HMMA.16816.F32.BF16 R28, R20, R56, RZ ;  /* 0x00000038141c723c */ /* 0x000fe400000418ff */
[----:B------:R-:W1:Y:S06]  /*5490*/  MUFU.TANH R192, R26 ;  /* 0x0000001a00c07308 */ /* 0x000e6c0000002400 */
[----:B------:R-:W-:Y:S01]  /*54a0*/  HMMA.16816.F32.BF16 R44, R16, R52, R32 ;  /* 0x00000034102c723c */ /* 0x000fe20000041820 */
[----:B------:R-:W-:Y:S01]  /*54b0*/  FMUL.FTZ R48, R48, c[0x0][0x2ec] ;  /* 0x0000bb0030307a20 */ /* 0x000fe20000410000 */
[----:B------:R5:W1:Y:S01]  /*54c0*/  MUFU.TANH R191, R27 ;  /* 0x0000001b00bf7308 */ /* 0x000a620000002400 */
[----:B------:R-:W-:-:S02]  /*54d0*/  FMUL.FTZ R49, R49, c[0x0][0x2ec] ;  /* 0x0000bb0031317a20 */ /* 0x000fc40000410000 */
[----:B------:R-:W-:Y:S02]  /*54e0*/  FMUL.FTZ R50, R50, c[0x0][0x2ec] ;  /* 0x0000bb0032327a20 */ /* 0x000fe40000410000 */
[----:B------:R-:W-:Y:S01]  /*54f0*/  FMUL.FTZ R51, R51, c[0x0][0x2ec] ;  /* 0x0000bb0033337a20 */ /* 0x000fe20000410000 */
[----:B------:R-:W-:Y:S01]  /*5500*/  HMMA.16816.F32.BF16 R32, R12, R86, R72 ;  /* 0x000000560c20723c */ /* 0x000fe20000041848 */
[----:B------:R-:W-:Y:S01]  /*5510*/  LDSM.16.M88.4 R72, [R227+0x1800] ;  /* 0x00180000e348783b */ /* 0x000fe20000000200 */
[----:B------:R-:W1:Y:S03]  /*5520*/  MUFU.TANH R190, R48 ;  /* 0x0000003000be7308 */ /* 0x000e660000002400 */
[----:B------:R-:W-:Y:S03]  /*5530*/  LDSM.16.M88.4 R84, [R229+0x2000] ;  /* 0x00200000e554783b */ /* 0x000fe60000000200 */
[----:B------:R-:W-:Y:S02]  /*5540*/  HMMA.16816.F32.BF16 R40, R8, R68, R40 ;  /* 0x000000440828723c */ /* 0x000fe40000041828 */
[----:B------:R-:W1:Y:S06]  /*5550*/  MUFU.TANH R189, R49 ;  /* 0x0000003100bd7308 */ /* 0x000e6c0000002400 */
[----:B-----5:R-:W-:Y:S01]  /*5560*/  HMMA.16816.F32.BF16 R24, R20, R58, RZ ;  /* 0x0000003a1418723c */ /* 0x020fe200000418ff */
[----:B------:R-:W5:Y:S01]  /*5570*/  LDSM.16.M88.4 R56, [R134+0x4800] ;  /* 0x004800008638783b */ /* 0x000f620000000200 */
[----:B------:R-:W1:Y:S06]  /*5580*/  MUFU.TANH R188, R50 ;  /* 0x0000003200bc7308 */ /* 0x000e6c0000002400 */
[----:B--2---:R-:W-:Y:S02]  /*5590*/  HMMA.16816.F32.BF16 R44, R12, R76, R44 ;  /* 0x0000004c0c2c723c */ /* 0x004fe4000004182c */
[----:B------:R2:W2:Y:S06]  /*55a0*/  MUFU.TANH R187, R51 ;  /* 0x0000003300bb7308 */ /* 0x0004ac0000002400 */
[----:B------:R-:W-:Y:S01]  /*55b0*/  HMMA.16816.F32.BF16 R52, R8, R70, R32 ;  /* 0x000000460834723c */ /* 0x000fe20000041820 */
[----:B------:R-:W-:Y:S01]  /*55c0*/  FMUL.FTZ R2, R41, c[0x0][0x2ec] ;  /* 0x0000bb0029027a20 */ /* 0x000fe20000410000 */
[----:B------:R-:W-:Y:S01]  /*55d0*/  LDSM.16.M88.4 R68, [R229+0x2800] ;  /* 0x00280000e544783b */ /* 0x000fe20000000200 */
[----:B------:R-:W-:-:S02]  /*55e0*/  FMUL.FTZ R40, R40, c[0x0][0x2ec] ;  /* 0x0000bb0028287a20 */ /* 0x000fc40000410000 */
[----:B------:R-:W-:Y:S01]  /*55f0*/  FMUL.FTZ R42, R42, c[0x0][0x2ec] ;  /* 0x0000bb002a2a7a20 */ /* 0x000fe20000410000 */
[----:B------:R3:W3:Y:S02]  /*5600*/  MUFU.TANH R178, R2 ;  /* 0x0000000200b27308 */ /* 0x0006e40000002400 */
[C---:B-1----:R-:W-:Y:S06]  /*5610*/  HMMA.16816.F32.BF16 R80, R16.reuse, R38, R24 ;  /* 0x000000261050723c */ /* 0x042fec0000041818 */
[----:B------:R-:W1:Y:S02]  /*5620*/  MUFU.TANH R180, R40 ;  /* 0x0000002800b47308 */ /* 0x000e640000002400 */
[----:B--2---:R-:W-:Y:S01]  /*5630*/  HMMA.16816.F32.BF16 R48, R16, R36, R28 ;  /* 0x000000241030723c */ /* 0x004fe2000004181c */
[----:B------:R-:W2:Y:S05]  /*5640*/  LDSM.16.M88.4 R36, [R228+0x4800] ;  /* 0x00480000e424783b */ /* 0x000eaa0000000200 */
[----:B------:R-:W1:Y:S01]  /*5650*/  MUFU.TANH R177, R42 ;  /* 0x0000002a00b17308 */ /* 0x000e620000002400 */
[----:B---3--:R-:W-:Y:S01]  /*5660*/  FMUL.FTZ R2, R43, c[0x0][0x2ec] ;  /* 0x0000bb002b027a20 */ /* 0x008fe20000410000 */
[----:B------:R-:W-:Y:S01]  /*5670*/  HMMA.16816.F32.BF16 R24, R12, R78, R64 ;  /* 0x0000004e0c18723c */ /* 0x000fe20000041840 */
[----:B------:R-:W-:Y:S01]  /*5680*/  LDSM.16.M88.4 R76, [R227+0x2000] ;  /* 0x00200000e34c783b */ /* 0x000fe20000000200 */
[----:B------:R-:W-:-:S02]  /*5690*/  FMUL.FTZ R54, R54, c[0x0][0x2ec] ;  /* 0x0000bb0036367a20 */ /* 0x000fc40000410000 */
[----:B------:R-:W-:Y:S02]  /*56a0*/  FMUL.FTZ R55, R55, c[0x0][0x2ec] ;  /* 0x0000bb0037377a20 */ /* 0x000fe40000410000 */
[----:B------:R3:W1:Y:S02]  /*56b0*/  MUFU.TANH R175, R2 ;  /* 0x0000000200af7308 */ /* 0x0006640000002400 */
[C---:B-----5:R-:W-:Y:S06]  /*56c0*/  HMMA.16816.F32.BF16 R32, R20.reuse, R56, RZ ;  /* 0x000000381420723c */ /* 0x060fec00000418ff */
[----:B------:R-:W1:Y:S02]  /*56d0*/  MUFU.TANH R172, R54 ;  /* 0x0000003600ac7308 */ /* 0x000e640000002400 */
[----:B------:R-:W-:Y:S01]  /*56e0*/  HMMA.16816.F32.BF16 R28, R20, R58, RZ ;  /* 0x0000003a141c723c */ /* 0x000fe200000418ff */
[----:B------:R-:W5:Y:S01]  /*56f0*/  LDSM.16.M88.4 R56, [R134+0x5000] ;  /* 0x005000008638783b */ /* 0x000f620000000200 */
[----:B---3--:R-:W-:-:S04]  /*5700*/  FMUL.FTZ R2, R52, c[0x0][0x2ec] ;  /* 0x0000bb0034027a20 */ /* 0x008fc80000410000 */
[----:B------:R-:W3:Y:S02]  /*5710*/  MUFU.TANH R168, R55 ;  /* 0x0000003700a87308 */ /* 0x000ee40000002400 */
[----:B------:R-:W-:Y:S06]  /*5720*/  HMMA.16816.F32.BF16 R40, R8, R72, R44 ;  /* 0x000000480828723c */ /* 0x000fec000004182c */
[----:B------:R1:W1:Y:S02]  /*5730*/  MUFU.TANH R174, R2 ;  /* 0x0000000200ae7308 */ /* 0x0002640000002400 */
[----:B------:R-:W-:Y:S08]  /*5740*/  HMMA.16816.F32.BF16 R44, R12, R84, R48 ;  /* 0x000000540c2c723c */ /* 0x000ff00000041830 */
[----:B--2---:R-:W-:Y:S01]  /*5750*/  HMMA.16816.F32.BF16 R48, R16, R36, R32 ;  /* 0x000000241030723c */ /* 0x004fe20000041820 */
[----:B-1----:R-:W-:-:S07]  /*5760*/  FMUL.FTZ R2, R53, c[0x0][0x2ec] ;  /* 0x0000bb0035027a20 */ /* 0x002fce0000410000 */
[----:B------:R-:W-:Y:S01]  /*5770*/  HMMA.16816.F32.BF16 R64, R16, R38, R28 ;  /* 0x000000261040723c */ /* 0x000fe2000004181c */
[----:B------:R-:W1:Y:S01]  /*5780*/  LDSM.16.M88.4 R36, [R228+0x5000] ;  /* 0x00500000e424783b */ /* 0x000e620000000200 */
[----:B------:R-:W-:Y:S01]  /*5790*/  FMUL.FTZ R40, R40, c[0x0][0x2ec] ;  /* 0x0000bb0028287a20 */ /* 0x000fe20000410000 */
[----:B------:R-:W2:Y:S01]  /*57a0*/  MUFU.TANH R173, R2 ;  /* 0x0000000200ad7308 */ /* 0x000ea20000002400 */
[----:B------:R-:W-:Y:S02]  /*57b0*/  FMUL.FTZ R41, R41, c[0x0][0x2ec] ;  /* 0x0000bb0029297a20 */ /* 0x000fe40000410000 */
[----:B------:R-:W-:Y:S02]  /*57c0*/  FMUL.FTZ R42, R42, c[0x0][0x2ec] ;  /* 0x0000bb002a2a7a20 */ /* 0x000fe40000410000 */
[----:B------:R-:W-:Y:S01]  /*57d0*/  HMMA.16816.F32.BF16 R52, R8, R74, R24 ;  /* 0x0000004a0834723c */ /* 0x000fe20000041818 */
[----:B------:R-:W-:Y:S01]  /*57e0*/  FMUL.FTZ R43, R43, c[0x0][0x2ec] ;  /* 0x0000bb002b2b7a20 */ /* 0x000fe20000410000 */
[----:B------:R-:W-:Y:S01]  /*57f0*/  LDSM.16.M88.4 R72, [R227+0x2800] ;  /* 0x00280000e348783b */ /* 0x000fe20000000200 */
[----:B------:R-:W1:Y:S05]  /*5800*/  MUFU.TANH R167, R40 ;  /* 0x0000002800a77308 */ /* 0x000e6a0000002400 */
[----:B------:R-:W-:Y:S01]  /*5810*/  HMMA.16816.F32.BF16 R24, R12, R86, R80 ;  /* 0x000000560c18723c */ /* 0x000fe20000041850 */
[----:B------:R-:W-:Y:S02]  /*5820*/  LDSM.16.M88.4 R80, [R229+0x3000] ;  /* 0x00300000e550783b */ /* 0x000fe40000000200 */
[----:B------:R-:W1:Y:S02]  /*5830*/  MUFU.TANH R166, R41 ;  /* 0x0000002900a67308 */ /* 0x000e640000002400 */
[----:B------:R-:W-:Y:S03]  /*5840*/  LDSM.16.M88.4 R84, [R229+0x4000] ;  /* 0x00400000e554783b */ /* 0x000fe60000000200 */
[C---:B-----5:R-:W-:Y:S03]  /*5850*/  HMMA.16816.F32.BF16 R32, R20.reuse, R56, RZ ;  /* 0x000000381420723c */ /* 0x060fe600000418ff */
[----:B------:R-:W1:Y:S05]  /*5860*/  MUFU.TANH R164, R42 ;  /* 0x0000002a00a47308 */ /* 0x000e6a0000002400 */
[----:B------:R-:W-:Y:S01]  /*5870*/  HMMA.16816.F32.BF16 R28, R20, R58, RZ ;  /* 0x0000003a141c723c */ /* 0x000fe200000418ff */
[----:B------:R-:W5:Y:S01]  /*5880*/  LDSM.16.M88.4 R56, [R134+0x5800] ;  /* 0x005800008638783b */ /* 0x000f620000000200 */
[----:B------:R-:W-:Y:S01]  /*5890*/  FMUL.FTZ R52, R52, c[0x0][0x2ec] ;  /* 0x0000bb0034347a20 */ /* 0x000fe20000410000 */
[----:B------:R1:W1:Y:S01]  /*58a0*/  MUFU.TANH R163, R43 ;  /* 0x0000002b00a37308 */ /* 0x0002620000002400 */
[----:B------:R-:W-:-:S02]  /*58b0*/  FMUL.FTZ R53, R53, c[0x0][0x2ec] ;  /* 0x0000bb0035357a20 */ /* 0x000fc40000410000 */
[----:B------:R-:W-:Y:S02]  /*58c0*/  FMUL.FTZ R54, R54, c[0x0][0x2ec] ;  /* 0x0000bb0036367a20 */ /* 0x000fe40000410000 */
[----:B------:R-:W-:-:S03]  /*58d0*/  FMUL.FTZ R55, R55, c[0x0][0x2ec] ;  /* 0x0000bb0037377a20 */ /* 0x000fc60000410000 */
[----:B------:R-:W2:Y:S01]  /*58e0*/  MUFU.TANH R162, R52 ;  /* 0x0000003400a27308 */ /* 0x000ea20000002400 */
[----:B-1----:R-:W-:Y:S07]  /*58f0*/  HMMA.16816.F32.BF16 R40, R8, R76, R44 ;  /* 0x0000004c0828723c */ /* 0x002fee000004182c */
[----:B------:R-:W1:Y:S01]  /*5900*/  MUFU.TANH R160, R53 ;  /* 0x0000003500a07308 */ /* 0x000e620000002400 */
[----:B------:R-:W-:Y:S07]  /*5910*/  HMMA.16816.F32.BF16 R44, R12, R68, R48 ;  /* 0x000000440c2c723c */ /* 0x000fee0000041830 */
[----:B------:R-:W1:Y:S01]  /*5920*/  MUFU.TANH R158, R54 ;  /* 0x00000036009e7308 */ /* 0x000e620000002400 */
[----:B------:R-:W-:Y:S07]  /*5930*/  HMMA.16816.F32.BF16 R48, R16, R36, R32 ;  /* 0x000000241030723c */ /* 0x000fee0000041820 */
[----:B------:R1:W1:Y:S01]  /*5940*/  MUFU.TANH R157, R55 ;  /* 0x00000037009d7308 */ /* 0x0002620000002400 */
[----:B-----5:R-:W-:Y:S01]  /*5950*/  HMMA.16816.F32.BF16 R32, R20, R56, RZ ;  /* 0x000000381420723c */ /* 0x020fe200000418ff */
[----:B------:R-:W-:-:S02]  /*5960*/  FMUL.FTZ R2, R41, c[0x0][0x2ec] ;  /* 0x0000bb0029027a20 */ /* 0x000fc40000410000 */
[----:B------:R-:W-:-:S04]  /*5970*/  FMUL.FTZ R40, R40, c[0x0][0x2ec] ;  /* 0x0000bb0028287a20 */ /* 0x000fc80000410000 */
[----:B------:R5:W2:Y:S01]  /*5980*/  MUFU.TANH R156, R2 ;  /* 0x00000002009c7308 */ /* 0x000aa20000002400 */
[----:B------:R-:W-:Y:S01]  /*5990*/  FMUL.FTZ R42, R42, c[0x0][0x2ec] ;  /* 0x0000bb002a2a7a20 */ /* 0x000fe20000410000 */
[----:B-1----:R-:W-:Y:S06]  /*59a0*/  HMMA.16816.F32.BF16 R52, R8, R78, R24 ;  /* 0x0000004e0834723c */ /* 0x002fec0000041818 */
[----:B------:R-:W1:Y:S02]  /*59b0*/  MUFU.TANH R100, R40 ;  /* 0x0000002800647308 */ /* 0x000e640000002400 */
[----:B------:R-:W-:Y:S01]  /*59c0*/  HMMA.16816.F32.BF16 R76, R16, R38, R28 ;  /* 0x00000026104c723c */ /* 0x000fe2000004181c */
[----:B------:R-:W1:Y:S01]  /*59d0*/  LDSM.16.M88.4 R36, [R228+0x5800] ;  /* 0x00580000e424783b */ /* 0x000e620000000200 */
[----:B-----5:R-:W-:-:S04]  /*59e0*/  FMUL.FTZ R2, R43, c[0x0][0x2ec] ;  /* 0x0000bb002b027a20 */ /* 0x020fc80000410000 */
[----:B------:R5:W1:Y:S02]  /*59f0*/  MUFU.TANH R102, R42 ;  /* 0x0000002a00667308 */ /* 0x000a640000002400 */
[----:B------:R-:W-:Y:S01]  /*5a00*/  HMMA.16816.F32.BF16 R24, R12, R70, R64 ;  /* 0x000000460c18723c */ /* 0x000fe20000041840 */
[----:B------:R-:W-:Y:S05]  /*5a10*/  LDSM.16.M88.4 R68, [R227+0x3000] ;  /* 0x00300000e344783b */ /* 0x000fea0000000200 */
[----:B------:R2:W1:Y:S02]  /*5a20*/  MUFU.TANH R93, R2 ;  /* 0x00000002005d7308 */ /* 0x0004640000002400 */
[----:B------:R-:W-:Y:S01]  /*5a30*/  HMMA.16816.F32.BF16 R28, R20, R58, RZ ;  /* 0x0000003a141c723c */ /* 0x000fe200000418ff */
[----:B------:R-:W3:Y:S01]  /*5a40*/  LDSM.16.M88.4 R56, [R134+0x6000] ;  /* 0x006000008638783b */ /* 0x000ee20000000200 */
[----:B------:R-:W-:-:S02]  /*5a50*/  FMUL.FTZ R54, R54, c[0x0][0x2ec] ;  /* 0x0000bb0036367a20 */ /* 0x000fc40000410000 */
[----:B------:R-:W-:Y:S02]  /*5a60*/  FMUL.FTZ R55, R55, c[0x0][0x2ec] ;  /* 0x0000bb0037377a20 */ /* 0x000fe40000410000 */
[----:B------:R-:W1:Y:S02]  /*5a70*/  MUFU.TANH R94, R54 ;  /* 0x00000036005e7308 */ /* 0x000e640000002400 */
[----:B-----5:R-:W-:Y:S01]  /*5a80*/  HMMA.16816.F32.BF16 R40, R8, R72, R44 ;  /* 0x000000480828723c */ /* 0x020fe2000004182c */
[----:B--2---:R-:W-:-:S05]  /*5a90*/  FMUL.FTZ R2, R52, c[0x0][0x2ec] ;  /* 0x0000bb0034027a20 */ /* 0x004fca0000410000 */
[----:B------:R-:W2:Y:S02]  /*5aa0*/  MUFU.TANH R95, R55 ;  /* 0x00000037005f7308 */ /* 0x000ea40000002400 */
[----:B------:R-:W-:Y:S06]  /*5ab0*/  HMMA.16816.F32.BF16 R44, R12, R80, R48 ;  /* 0x000000500c2c723c */ /* 0x000fec0000041830 */
[----:B------:R5:W2:Y:S02]  /*5ac0*/  MUFU.TANH R101, R2 ;  /* 0x0000000200657308 */ /* 0x000aa40000002400 */
[C---:B-1----:R-:W-:Y:S08]  /*5ad0*/  HMMA.16816.F32.BF16 R48, R16.reuse, R36, R32 ;  /* 0x000000241030723c */ /* 0x042ff00000041820 */
[----:B------:R-:W-:Y:S01]  /*5ae0*/  FMUL.FTZ R40, R40, c[0x0][0x2ec] ;  /* 0x0000bb0028287a20 */ /* 0x000fe20000410000 */
[----:B------:R-:W-:Y:S01]  /*5af0*/  HMMA.16816.F32.BF16 R64, R16, R38, R28 ;  /* 0x000000261040723c */ /* 0x000fe2000004181c */
[----:B------:R-:W-:Y:S01]  /*5b00*/  LDSM.16.M88.4 R36, [R228+0x6000] ;  /* 0x00600000e424783b */ /* 0x000fe20000000200 */
[----:B------:R-:W-:Y:S01]  /*5b10*/  FMUL.FTZ R41, R41, c[0x0][0x2ec] ;  /* 0x0000bb0029297a20 */ /* 0x000fe20000410000 */
[----:B------:R-:W1:Y:S01]  /*5b20*/  MUFU.TANH R108, R40 ;  /* 0x00000028006c7308 */ /* 0x000e620000002400 */
[----:B------:R-:W-:-:S02]  /*5b30*/  FMUL.FTZ R42, R42, c[0x0][0x2ec] ;  /* 0x0000bb002a2a7a20 */ /* 0x000fc40000410000 */
[----:B-----5:R-:W-:Y:S02]  /*5b40*/  FMUL.FTZ R2, R53, c[0x0][0x2ec] ;  /* 0x0000bb0035027a20 */ /* 0x020fe40000410000 */
[----:B------:R-:W-:Y:S01]  /*5b50*/  HMMA.16816.F32.BF16 R52, R8, R74, R24 ;  /* 0x0000004a0834723c */ /* 0x000fe20000041818 */
[----:B------:R-:W5:Y:S01]  /*5b60*/  LDSM.16.M88.4 R72, [R229+0x3800] ;  /* 0x00380000e548783b */ /* 0x000f620000000200 */
[----:B------:R-:W-:Y:S01]  /*5b70*/  FMUL.FTZ R43, R43, c[0x0][0x2ec] ;  /* 0x0000bb002b2b7a20 */ /* 0x000fe20000410000 */
[----:B------:R-:W1:Y:S05]  /*5b80*/  MUFU.TANH R110, R41 ;  /* 0x00000029006e7308 */ /* 0x000e6a0000002400 */
[C---:B---3--:R-:W-:Y:S03]  /*5b90*/  HMMA.16816.F32.BF16 R32, R20.reuse, R56, RZ ;  /* 0x000000381420723c */ /* 0x048fe600000418ff */
[----:B------:R-:W3:Y:S05]  /*5ba0*/  MUFU.TANH R104, R42 ;  /* 0x0000002a00687308 */ /* 0x000eea0000002400 */
[----:B------:R-:W-:Y:S01]  /*5bb0*/  HMMA.16816.F32.BF16 R28, R20, R58, RZ ;  /* 0x0000003a141c723c */ /* 0x000fe200000418ff */
[----:B------:R-:W1:Y:S02]  /*5bc0*/  LDSM.16.M88.4 R56, [R134+0x6800] ;  /* 0x006800008638783b */ /* 0x000e640000000200 */
[----:B------:R2:W1:Y:S05]  /*5bd0*/  MUFU.TANH R105, R43 ;  /* 0x0000002b00697308 */ /* 0x00046a0000002400 */
[----:B------:R-:W-:Y:S01]  /*5be0*/  HMMA.16816.F32.BF16 R24, R12, R82, R76 ;  /* 0x000000520c18723c */ /* 0x000fe2000004184c */
[----:B------:R-:W-:Y:S01]  /*5bf0*/  LDSM.16.M88.4 R76, [R227+0x3800] ;  /* 0x00380000e34c783b */ /* 0x000fe20000000200 */
[----:B------:R-:W-:Y:S01]  /*5c00*/  FMUL.FTZ R52, R52, c[0x0][0x2ec] ;  /* 0x0000bb0034347a20 */ /* 0x000fe20000410000 */
[----:B------:R1:W1:Y:S01]  /*5c10*/  MUFU.TANH R103, R2 ;  /* 0x0000000200677308 */ /* 0x0002620000002400 */
[----:B------:R-:W-:-:S02]  /*5c20*/  FMUL.FTZ R53, R53, c[0x0][0x2ec] ;  /* 0x0000bb0035357a20 */ /* 0x000fc40000410000 */
[----:B------:R-:W-:Y:S02]  /*5c30*/  FMUL.FTZ R54, R54, c[0x0][0x2ec] ;  /* 0x0000bb0036367a20 */ /* 0x000fe40000410000 */
[----:B------:R-:W-:Y:S01]  /*5c40*/  FMUL.FTZ R55, R55, c[0x0][0x2ec] ;  /* 0x0000bb0037377a20 */ /* 0x000fe20000410000 */
[----:B--2---:R-:W-:Y:S02]  /*5c50*/  HMMA.16816.F32.BF16 R40, R8, R68, R44 ;  /* 0x000000440828723c */ /* 0x004fe4000004182c */
[----:B------:R-:W2:Y:S06]  /*5c60*/  MUFU.TANH R109, R52 ;  /* 0x00000034006d7308 */ /* 0x000eac0000002400 */
[----:B-----5:R-:W-:Y:S02]  /*5c70*/  HMMA.16816.F32.BF16 R44, R12, R72, R48 ;  /* 0x000000480c2c723c */ /* 0x020fe40000041830 */
[----:B------:R-:W1:Y:S06]  /*5c80*/  MUFU.TANH R111, R53 ;  /* 0x00000035006f7308 */ /* 0x000e6c0000002400 */
[C---:B------:R-:W-:Y:S02]  /*5c90*/  HMMA.16816.F32.BF16 R48, R16.reuse, R36, R32 ;  /* 0x000000241030723c */ /* 0x040fe40000041820 */
[----:B------:R-:W2:Y:S06]  /*5ca0*/  MUFU.TANH R106, R54 ;  /* 0x00000036006a7308 */ /* 0x000eac0000002400 */
[----:B------:R-:W-:Y:S01]  /*5cb0*/  HMMA.16816.F32.BF16 R80, R16, R38, R28 ;  /* 0x000000261050723c */ /* 0x000fe2000004181c */
[----:B------:R-:W5:Y:S01]  /*5cc0*/  LDSM.16.M88.4 R36, [R228+0x6800] ;  /* 0x00680000e424783b */ /* 0x000f620000000200 */
[----:B-1----:R-:W-:Y:S01]  /*5cd0*/  FMUL.FTZ R2, R41, c[0x0][0x2ec] ;  /* 0x0000bb0029027a20 */ /* 0x002fe20000410000 */
[----:B------:R1:W1:Y:S01]  /*5ce0*/  MUFU.TANH R107, R55 ;  /* 0x00000037006b7308 */ /* 0x0002620000002400 */
[----:B------:R-:W-:-:S02]  /*5cf0*/  FMUL.FTZ R40, R40, c[0x0][0x2ec] ;  /* 0x0000bb0028287a20 */ /* 0x000fc40000410000 */
[----:B------:R-:W-:Y:S02]  /*5d00*/  FMUL.FTZ R42, R42, c[0x0][0x2ec] ;  /* 0x0000bb002a2a7a20 */ /* 0x000fe40000410000 */
[C---:B------:R-:W-:Y:S03]  /*5d10*/  HMMA.16816.F32.BF16 R32, R20.reuse, R56, RZ ;  /* 0x000000381420723c */ /* 0x040fe600000418ff */
[----:B------:R2:W2:Y:S05]  /*5d20*/  MUFU.TANH R118, R2 ;  /* 0x0000000200767308 */ /* 0x0004aa0000002400 */
[----:B------:R-:W-:Y:S01]  /*5d30*/  HMMA.16816.F32.BF16 R28, R20, R58, RZ ;  /* 0x0000003a141c723c */ /* 0x000fe200000418ff */
[----:B------:R-:W3:Y:S02]  /*5d40*/  LDSM.16.M88.4 R56, [R134+0x7000] ;  /* 0x007000008638783b */ /* 0x000ee40000000200 */
[----:B------:R-:W3:Y:S05]  /*5d50*/  MUFU.TANH R116, R40 ;  /* 0x0000002800747308 */ /* 0x000eea0000002400 */
[----:B-1----:R-:W-:Y:S01]  /*5d60*/  HMMA.16816.F32.BF16 R52, R8, R70, R24 ;  /* 0x000000460834723c */ /* 0x002fe20000041818 */
[----:B------:R-:W-:Y:S02]  /*5d70*/  LDSM.16.M88.4 R68, [R227+0x4000] ;  /* 0x00400000e344783b */ /* 0x000fe40000000200 */
[----:B------:R1:W1:Y:S01]  /*5d80*/  MUFU.TANH R112, R42 ;  /* 0x0000002a00707308 */ /* 0x0002620000002400 */
[----:B--2---:R-:W-:-:S04]  /*5d90*/  FMUL.FTZ R2, R43, c[0x0][0x2ec] ;  /* 0x0000bb002b027a20 */ /* 0x004fc80000410000 */
[----:B------:R-:W-:Y:S01]  /*5da0*/  HMMA.16816.F32.BF16 R24, R12, R74, R64 ;  /* 0x0000004a0c18723c */ /* 0x000fe20000041840 */
[----:B------:R-:W-:Y:S02]  /*5db0*/  LDSM.16.M88.4 R72, [R229+0x4800] ;  /* 0x00480000e548783b */ /* 0x000fe40000000200 */
[----:B------:R2:W2:Y:S05]  /*5dc0*/  MUFU.TANH R113, R2 ;  /* 0x0000000200717308 */ /* 0x0004aa0000002400 */
[----:B-----5:R-:W-:Y:S08]  /*5dd0*/  HMMA.16816.F32.BF16 R64, R16, R38, R28 ;  /* 0x000000261040723c */ /* 0x020ff0000004181c */
[----:B------:R-:W-:Y:S01]  /*5de0*/  FMUL.FTZ R54, R54, c[0x0][0x2ec] ;  /* 0x0000bb0036367a20 */ /* 0x000fe20000410000 */
[----:B-1----:R-:W-:Y:S01]  /*5df0*/  HMMA.16816.F32.BF16 R40, R8, R76, R44 ;  /* 0x0000004c0828723c */ /* 0x002fe2000004182c */
[----:B------:R-:W-:-:S02]  /*5e00*/  FMUL.FTZ R55, R55, c[0x0][0x2ec] ;  /* 0x0000bb0037377a20 */ /* 0x000fc40000410000 */
[----:B--2---:R-:W-:Y:S01]  /*5e10*/  FMUL.FTZ R2, R52, c[0x0][0x2ec] ;  /* 0x0000bb0034027a20 */ /* 0x004fe20000410000 */
[----:B------:R-:W1:Y:S04]  /*5e20*/  MUFU.TANH R114, R54 ;  /* 0x0000003600727308 */ /* 0x000e680000002400 */
[----:B------:R-:W-:Y:S04]  /*5e30*/  HMMA.16816.F32.BF16 R44, R12, R84, R48 ;  /* 0x000000540c2c723c */ /* 0x000fe80000041830 */
[----:B------:R2:W1:Y:S04]  /*5e40*/  MUFU.TANH R117, R2 ;  /* 0x0000000200757308 */ /* 0x0004680000002400 */
[----:B------:R-:W-:Y:S01]  /*5e50*/  HMMA.16816.F32.BF16 R48, R16, R36, R32 ;  /* 0x000000241030723c */ /* 0x000fe20000041820 */
[----:B------:R-:W5:Y:S03]  /*5e60*/  LDSM.16.M88.4 R36, [R228+0x7000] ;  /* 0x00700000e424783b */ /* 0x000f660000000200 */
[----:B------:R1:W1:Y:S04]  /*5e70*/  MUFU.TANH R115, R55 ;  /* 0x0000003700737308 */ /* 0x0002680000002400 */
[----:B---3--:R-:W-:Y:S01]  /*5e80*/  HMMA.16816.F32.BF16 R32, R20, R56, RZ ;  /* 0x000000381420723c */ /* 0x008fe200000418ff */
[----:B------:R-:W-:-:S02]  /*5e90*/  FMUL.FTZ R40, R40, c[0x0][0x2ec] ;  /* 0x0000bb0028287a20 */ /* 0x000fc40000410000 */
[----:B------:R-:W-:Y:S02]  /*5ea0*/  FMUL.FTZ R41, R41, c[0x0][0x2ec] ;  /* 0x0000bb0029297a20 */ /* 0x000fe40000410000 */
[----:B--2---:R-:W-:Y:S01]  /*5eb0*/  FMUL.FTZ R2, R53, c[0x0][0x2ec] ;  /* 0x0000bb0035027a20 */ /* 0x004fe20000410000 */
[----:B------:R-:W2:Y:S01]  /*5ec0*/  MUFU.TANH R124, R40 ;  /* 0x00000028007c7308 */ /* 0x000ea20000002400 */
[----:B------:R-:W-:Y:S01]  /*5ed0*/  FMUL.FTZ R42, R42, c[0x0][0x2ec] ;  /* 0x0000bb002a2a7a20 */ /* 0x000fe20000410000 */
[----:B------:R-:W-:Y:S01]  /*5ee0*/  HMMA.16816.F32.BF16 R28, R20, R58, RZ ;  /* 0x0000003a141c723c */ /* 0x000fe200000418ff */
[----:B------:R-:W3:Y:S01]  /*5ef0*/  LDSM.16.M88.4 R56, [R134+0x7800] ;  /* 0x007800008638783b */ /* 0x000ee20000000200 */
[----:B------:R-:W-:-:S04]  /*5f00*/  FMUL.FTZ R43, R43, c[0x0][0x2ec] ;  /* 0x0000bb002b2b7a20 */ /* 0x000fc80000410000 */
[----:B------:R-:W2:Y:S02]  /*5f10*/  MUFU.TANH R125, R41 ;  /* 0x00000029007d7308 */ /* 0x000ea40000002400 */
[----:B-1----:R-:W-:Y:S01]  /*5f20*/  HMMA.16816.F32.BF16 R52, R8, R78, R24 ;  /* 0x0000004e0834723c */ /* 0x002fe20000041818 */
[----:B------:R-:W-:Y:S05]  /*5f30*/  LDSM.16.M88.4 R76, [R227+0x4800] ;  /* 0x00480000e34c783b */ /* 0x000fea0000000200 */
[----:B------:R-:W1:Y:S02]  /*5f40*/  MUFU.TANH R120, R42 ;  /* 0x0000002a00787308 */ /* 0x000e640000002400 */
[----:B------:R-:W-:Y:S01]  /*5f50*/  HMMA.16816.F32.BF16 R24, R12, R86, R80 ;  /* 0x000000560c18723c */ /* 0x000fe20000041850 */
[----:B------:R-:W-:Y:S05]  /*5f60*/  LDSM.16.M88.4 R84, [R229+0x5000] ;  /* 0x00500000e554783b */ /* 0x000fea0000000200 */
[----:B------:R1:W1:Y:S02]  /*5f70*/  MUFU.TANH R121, R43 ;  /* 0x0000002b00797308 */ /* 0x0002640000002400 */
[----:B-----5:R-:W-:Y:S06]  /*5f80*/  HMMA.16816.F32.BF16 R80, R16, R38, R28 ;  /* 0x000000261050723c */ /* 0x020fec000004181c */
[----:B------:R5:W2:Y:S02]  /*5f90*/  MUFU.TANH R119, R2 ;  /* 0x0000000200777308 */ /* 0x000aa40000002400 */
[----:B------:R-:W-:-:S02]  /*5fa0*/  FMUL.FTZ R52, R52, c[0x0][0x2ec] ;  /* 0x0000bb0034347a20 */ /* 0x000fc40000410000 */
[----:B------:R-:W-:Y:S02]  /*5fb0*/  FMUL.FTZ R53, R53, c[0x0][0x2ec] ;  /* 0x0000bb0035357a20 */ /* 0x000fe40000410000 */
[----:B------:R-:W-:Y:S01]  /*5fc0*/  FMUL.FTZ R54, R54, c[0x0][0x2ec] ;  /* 0x0000bb0036367a20 */ /* 0x000fe20000410000 */
[----:B-1----:R-:W-:Y:S01]  /*5fd0*/  HMMA.16816.F32.BF16 R40, R8, R68, R44 ;  /* 0x000000440828723c */ /* 0x002fe2000004182c */
[----:B------:R-:W-:Y:S01]  /*5fe0*/  FMUL.FTZ R55, R55, c[0x0][0x2ec] ;  /* 0x0000bb0037377a20 */ /* 0x000fe20000410000 */
[----:B------:R-:W1:Y:S06]  /*5ff0*/  MUFU.TANH R126, R52 ;  /* 0x00000034007e7308 */ /* 0x000e6c0000002400 */
[----:B------:R-:W-:Y:S02]  /*6000*/  HMMA.16816.F32.BF16 R44, R12, R72, R48 ;  /* 0x000000480c2c723c */ /* 0x000fe40000041830 */
[----:B------:R-:W1:Y:S06]  /*6010*/  MUFU.TANH R127, R53 ;  /* 0x00000035007f7308 */ /* 0x000e6c0000002400 */
[----:B------:R-:W-:Y:S01]  /*6020*/  HMMA.16816.F32.BF16 R48, R16, R36, R32 ;  /* 0x000000241030723c */ /* 0x000fe20000041820 */
[----:B------:R-:W1:Y:S01]  /*6030*/  LDSM.16.M88.4 R36, [R228+0x7800] ;  /* 0x00780000e424783b */ /* 0x000e620000000200 */
[----:B------:R-:W1:Y:S06]  /*6040*/  MUFU.TANH R122, R54 ;  /* 0x00000036007a7308 */ /* 0x000e6c0000002400 */
[----:B---3--:R-:W-:Y:S01]  /*6050*/  HMMA.16816.F32.BF16 R32, R20, R56, RZ ;  /* 0x000000381420723c */ /* 0x008fe200000418ff */
[----:B-----5:R-:W-:Y:S01]  /*6060*/  FMUL.FTZ R2, R41, c[0x0][0x2ec] ;  /* 0x0000bb0029027a20 */ /* 0x020fe20000410000 */
[----:B------:R3:W1:Y:S01]  /*6070*/  MUFU.TANH R123, R55 ;  /* 0x00000037007b7308 */ /* 0x0006620000002400 */
[----:B------:R-:W-:-:S02]  /*6080*/  FMUL.FTZ R40, R40, c[0x0][0x2ec] ;  /* 0x0000bb0028287a20 */ /* 0x000fc40000410000 */
[----:B------:R-:W-:-:S03]  /*6090*/  FMUL.FTZ R42, R42, c[0x0][0x2ec] ;  /* 0x0000bb002a2a7a20 */ /* 0x000fc60000410000 */
[----:B------:R-:W-:Y:S01]  /*60a0*/  HMMA.16816.F32.BF16 R28, R20, R58, RZ ;  /* 0x0000003a141c723c */ /* 0x000fe200000418ff */
[----:B------:R-:W5:Y:S01]  /*60b0*/  LDSM.16.M88.4 R56, [R134+0x8000] ;  /* 0x008000008638783b */ /* 0x000f620000000200 */
[----:B------:R2:W1:Y:S06]  /*60c0*/  MUFU.TANH R133, R2 ;  /* 0x0000000200857308 */ /* 0x00046c0000002400 */
[----:B---3--:R-:W-:Y:S01]  /*60d0*/  HMMA.16816.F32.BF16 R52, R8, R70, R24 ;  /* 0x000000460834723c */ /* 0x008fe20000041818 */
[----:B------:R-:W-:Y:S01]  /*60e0*/  LDSM.16.M88.4 R68, [R227+0x5000] ;  /* 0x00500000e344783b */ /* 0x000fe20000000200 */
[----:B------:R-:W3:Y:S06]  /*60f0*/  MUFU.TANH R132, R40 ;  /* 0x0000002800847308 */ /* 0x000eec0000002400 */
[----:B------:R-:W-:Y:S01]  /*6100*/  HMMA.16816.F32.BF16 R24, R12, R74, R64 ;  /* 0x0000004a0c18723c */ /* 0x000fe20000041840 */
[----:B--2---:R-:W-:Y:S01]  /*6110*/  FMUL.FTZ R2, R43, c[0x0][0x2ec] ;  /* 0x0000bb002b027a20 */ /* 0x004fe20000410000 */
[----:B------:R2:W2:Y:S01]  /*6120*/  MUFU.TANH R128, R42 ;  /* 0x0000002a00807308 */ /* 0x0004a20000002400 */
[----:B------:R-:W-:Y:S05]  /*6130*/  LDSM.16.M88.4 R72, [R229+0x5800] ;  /* 0x00580000e548783b */ /* 0x000fea0000000200 */
[----:B-1----:R-:W-:Y:S02]  /*6140*/  HMMA.16816.F32.BF16 R64, R16, R38, R28 ;  /* 0x000000261040723c */ /* 0x002fe4000004181c */
[----:B------:R1:W1:Y:S06]  /*6150*/  MUFU.TANH R129, R2 ;  /* 0x0000000200817308 */ /* 0x00026c0000002400 */
[----:B------:R-:W-:Y:S01]  /*6160*/  FMUL.FTZ R54, R54, c[0x0][0x2ec] ;  /* 0x0000bb0036367a20 */ /* 0x000fe20000410000 */
[----:B--2---:R-:W-:Y:S01]  /*6170*/  HMMA.16816.F32.BF16 R40, R8, R76, R44 ;  /* 0x0000004c0828723c */ /* 0x004fe2000004182c */
[----:B------:R-:W-:-:S02]  /*6180*/  FMUL.FTZ R55, R55, c[0x0][0x2ec] ;  /* 0x0000bb0037377a20 */ /* 0x000fc40000410000 */
[----:B------:R-:W2:Y:S05]  /*6190*/  MUFU.TANH R130, R54 ;  /* 0x0000003600827308 */ /* 0x000eaa0000002400 */
[----:B------:R-:W-:Y:S01]  /*61a0*/  HMMA.16816.F32.BF16 R44, R12, R84, R48 ;  /* 0x000000540c2c723c */ /* 0x000fe20000041830 */
[----:B-1----:R-:W-:Y:S02]  /*61b0*/  FMUL.FTZ R2, R52, c[0x0][0x2ec] ;  /* 0x0000bb0034027a20 */ /* 0x002fe40000410000 */
[----:B------:R-:W1:Y:S05]  /*61c0*/  MUFU.TANH R131, R55 ;  /* 0x0000003700837308 */ /* 0x000e6a0000002400 */
[----:B------:R-:W-:Y:S01]  /*61d0*/  HMMA.16816.F32.BF16 R48, R16, R36, R32 ;  /* 0x000000241030723c */ /* 0x000fe20000041820 */
[----:B------:R-:W1:Y:S02]  /*61e0*/  LDSM.16.M88.4 R36, [R228+0x8000] ;  /* 0x00800000e424783b */ /* 0x000e640000000200 */
[----:B------:R2:W1:Y:S05]  /*61f0*/  MUFU.TANH R159, R2 ;  /* 0x00000002009f7308 */ /* 0x00046a0000002400 */
[----:B-----5:R-:W-:Y:S01]  /*6200*/  HMMA.16816.F32.BF16 R32, R20, R56, RZ ;  /* 0x000000381420723c */ /* 0x020fe200000418ff */
[----:B------:R-:W-:-:S02]  /*6210*/  FMUL.FTZ R40, R40, c[0x0][0x2ec] ;  /* 0x0000bb0028287a20 */ /* 0x000fc40000410000 */
[----:B------:R-:W-:Y:S02]  /*6220*/  FMUL.FTZ R41, R41, c[0x0][0x2ec] ;  /* 0x0000bb0029297a20 */ /* 0x000fe40000410000 */
[----:B------:R-:W-:Y:S01]  /*6230*/  FMUL.FTZ R42, R42, c[0x0][0x2ec] ;  /* 0x0000bb002a2a7a20 */ /* 0x000fe20000410000 */
[----:B------:R-:W1:Y:S01]  /*6240*/  MUFU.TANH R176, R40 ;  /* 0x0000002800b07308 */ /* 0x000e620000002400 */
[----:B------:R-:W-:Y:S01]  /*6250*/  FMUL.FTZ R43, R43, c[0x0][0x2ec] ;  /* 0x0000bb002b2b7a20 */ /* 0x000fe20000410000 */
[----:B------:R-:W-:Y:S01]  /*6260*/  HMMA.16816.F32.BF16 R28, R20, R58, RZ ;  /* 0x0000003a141c723c */ /* 0x000fe200000418ff */
[----:B------:R-:W5:Y:S01]  /*6270*/  LDSM.16.M88.4 R56, [R134+0x8800] ;  /* 0x008800008638783b */ /* 0x000f620000000200 */
[----:B--2---:R-:W-:-:S04]  /*6280*/  FMUL.FTZ R2, R53, c[0x0][0x2ec] ;  /* 0x0000bb0035027a20 */ /* 0x004fc80000410000 */
[----:B------:R-:W2:Y:S02]  /*6290*/  MUFU.TANH R182, R41 ;  /* 0x0000002900b67308 */ /* 0x000ea40000002400 */
[----:B------:R-:W-:Y:S01]  /*62a0*/  HMMA.16816.F32.BF16 R52, R8, R78, R24 ;  /* 0x0000004e0834723c */ /* 0x000fe20000041818 */
[----:B------:R-:W-:Y:S05]  /*62b0*/  LDSM.16.M88.4 R76, [R227+0x5800] ;  /* 0x00580000e34c783b */ /* 0x000fea0000000200 */
[----:B------:R-:W2:Y:S02]  /*62c0*/  MUFU.TANH R165, R42 ;  /* 0x0000002a00a57308 */ /* 0x000ea40000002400 */
[----:B------:R-:W-:Y:S01]  /*62d0*/  HMMA.16816.F32.BF16 R24, R12, R86, R80 ;  /* 0x000000560c18723c */ /* 0x000fe20000041850 */
[----:B------:R-:W-:Y:S05]  /*62e0*/  LDSM.16.M88.4 R80, [R229+0x6800] ;  /* 0x00680000e550783b */ /* 0x000fea0000000200 */
[----:B------:R2:W2:Y:S02]  /*62f0*/  MUFU.TANH R169, R43 ;  /* 0x0000002b00a97308 */ /* 0x0004a40000002400 */
[----:B-1----:R-:W-:Y:S06]  /*6300*/  HMMA.16816.F32.BF16 R84, R16, R38, R28 ;  /* 0x000000261054723c */ /* 0x002fec000004181c */
[----:B------:R1:W1:Y:S02]  /*6310*/  MUFU.TANH R161, R2 ;  /* 0x0000000200a17308 */ /* 0x0002640000002400 */
[----:B------:R-:W-:-:S02]  /*6320*/  FMUL.FTZ R52, R52, c[0x0][0x2ec] ;  /* 0x0000bb0034347a20 */ /* 0x000fc40000410000 */
[----:B------:R-:W-:Y:S02]  /*6330*/  FMUL.FTZ R53, R53, c[0x0][0x2ec] ;  /* 0x0000bb0035357a20 */ /* 0x000fe40000410000 */
[----:B------:R-:W-:Y:S01]  /*6340*/  FMUL.FTZ R54, R54, c[0x0][0x2ec] ;  /* 0x0000bb0036367a20 */ /* 0x000fe20000410000 */
[----:B--2---:R-:W-:Y:S01]  /*6350*/  HMMA.16816.F32.BF16 R40, R8, R68, R44 ;  /* 0x000000440828723c */ /* 0x004fe2000004182c */
[----:B------:R-:W-:Y:S01]  /*6360*/  FMUL.FTZ R55, R55, c[0x0][0x2ec] ;  /* 0x0000bb0037377a20 */ /* 0x000fe20000410000 */
[----:B------:R-:W2:Y:S06]  /*6370*/  MUFU.TANH R179, R52 ;  /* 0x0000003400b37308 */ /* 0x000eac0000002400 */
[----:B------:R-:W-:Y:S02]  /*6380*/  HMMA.16816.F32.BF16 R44, R12, R72, R48 ;  /* 0x000000480c2c723c */ /* 0x000fe40000041830 */
[----:B------:R-:W2:Y:S06]  /*6390*/  MUFU.TANH R181, R53 ;  /* 0x0000003500b57308 */ /* 0x000eac0000002400 */
[----:B------:R-:W-:Y:S01]  /*63a0*/  HMMA.16816.F32.BF16 R48, R16, R36, R32 ;  /* 0x000000241030723c */ /* 0x000fe20000041820 */
[----:B------:R-:W2:Y:S01]  /*63b0*/  LDSM.16.M88.4 R36, [R228+0x8800] ;  /* 0x00880000e424783b */ /* 0x000ea20000000200 */
[----:B------:R-:W2:Y:S06]  /*63c0*/  MUFU.TANH R170, R54 ;  /* 0x0000003600aa7308 */ /* 0x000eac0000002400 */
[----:B-1----:R-:W-:Y:S01]  /*63d0*/  FMUL.FTZ R2, R41, c[0x0][0x2ec] ;  /* 0x0000bb0029027a20 */ /* 0x002fe20000410000 */
[----:B-----5:R-:W-:Y:S01]  /*63e0*/  HMMA.16816.F32.BF16 R32, R20, R56, RZ ;  /* 0x000000381420723c */ /* 0x020fe200000418ff */
[----:B------:R1:W1:Y:S01]  /*63f0*/  MUFU.TANH R171, R55 ;  /* 0x0000003700ab7308 */ /* 0x0002620000002400 */
[----:B------:R-:W-:-:S02]  /*6400*/  FMUL.FTZ R40, R40, c[0x0][0x2ec] ;  /* 0x0000bb0028287a20 */ /* 0x000fc40000410000 */
[----:B------:R-:W-:-:S04]  /*6410*/  FMUL.FTZ R42, R42, c[0x0][0x2ec] ;  /* 0x0000bb002a2a7a20 */ /* 0x000fc80000410000 */
[----:B------:R-:W-:Y:S01]  /*6420*/  HMMA.16816.F32.BF16 R28, R20, R58, RZ ;  /* 0x0000003a141c723c */ /* 0x000fe200000418ff */
[----:B------:R5:W2:Y:S07]  /*6430*/  MUFU.TANH R198, R2 ;  /* 0x0000000200c67308 */ /* 0x000aae0000002400 */
[----:B-1----:R-:W-:Y:S01]  /*6440*/  HMMA.16816.F32.BF16 R52, R8, R70, R24 ;  /* 0x000000460834723c */ /* 0x002fe20000041818 */
[----:B------:R-:W1:Y:S07]  /*6450*/  MUFU.TANH R196, R40 ;  /* 0x0000002800c47308 */ /* 0x000e6e0000002400 */
[----:B------:R-:W-:Y:S01]  /*6460*/  HMMA.16816.F32.BF16 R24, R12, R74, R64 ;  /* 0x0000004a0c18723c */ /* 0x000fe20000041840 */
[----:B------:R-:W1:Y:S01]  /*6470*/  LDSM.16.M88.4 R64, [R134+0x9000] ;  /* 0x009000008640783b */ /* 0x000e620000000200 */
[----:B-----5:R-:W-:Y:S01]  /*6480*/  FMUL.FTZ R2, R43, c[0x0][0x2ec] ;  /* 0x0000bb002b027a20 */ /* 0x020fe20000410000 */
[----:B------:R5:W1:Y:S02]  /*6490*/  MUFU.TANH R183, R42 ;  /* 0x0000002a00b77308 */ /* 0x000a640000002400 */
[----:B------:R-:W1:Y:S03]  /*64a0*/  LDSM.16.M88.4 R72, [R227+0x6000] ;  /* 0x00600000e348783b */ /* 0x000e660000000200 */
[----:B--2---:R-:W-:Y:S03]  /*64b0*/  HMMA.16816.F32.BF16 R68, R16, R38, R28 ;  /* 0x000000261044723c */ /* 0x004fe6000004181c */
[----:B------:R2:W1:Y:S05]  /*64c0*/  MUFU.TANH R184, R2 ;  /* 0x0000000200b87308 */ /* 0x00046a0000002400 */
[----:B------:R-:W-:-:S02]  /*64d0*/  FMUL.FTZ R54, R54, c[0x0][0x2ec] ;  /* 0x0000bb0036367a20 */ /* 0x000fc40000410000 */
[----:B------:R-:W-:Y:S01]  /*64e0*/  FMUL.FTZ R55, R55, c[0x0][0x2ec] ;  /* 0x0000bb0037377a20 */ /* 0x000fe20000410000 */
[----:B-----5:R-:W-:Y:S01]  /*64f0*/  HMMA.16816.F32.BF16 R40, R8, R76, R44 ;  /* 0x0000004c0828723c */ /* 0x020fe2000004182c */
[----:B------:R-:W1:Y:S01]  /*6500*/  MUFU.TANH R185, R54 ;  /* 0x0000003600b97308 */ /* 0x000e620000002400 */
[----:B--2---:R-:W-:-:S06]  /*6510*/  FMUL.FTZ R2, R52, c[0x0][0x2ec] ;  /* 0x0000bb0034027a20 */ /* 0x004fcc0000410000 */
[----:B------:R-:W-:Y:S01]  /*6520*/  HMMA.16816.F32.BF16 R56, R8, R78, R24 ;  /* 0x0000004e0838723c */ /* 0x000fe20000041818 */
[----:B------:R-:W2:Y:S01]  /*6530*/  MUFU.TANH R186, R55 ;  /* 0x0000003700ba7308 */ /* 0x000ea20000002400 */
[----:B------:R-:W-:Y:S06]  /*6540*/  LDSM.16.M88.4 R76, [R134+0x9800] ;  /* 0x00980000864c783b */ /* 0x000fec0000000200 */
[----:B------:R-:W-:Y:S01]  /*6550*/  HMMA.16816.F32.BF16 R44, R12, R88, R48 ;  /* 0x000000580c2c723c */ /* 0x000fe20000041830 */
[----:B------:R5:W2:Y:S07]  /*6560*/  MUFU.TANH R195, R2 ;  /* 0x0000000200c37308 */ /* 0x000aae0000002400 */
[----:B------:R-:W-:Y:S01]  /*6570*/  FMUL.FTZ R40, R40, c[0x0][0x2ec] ;  /* 0x0000bb0028287a20 */ /* 0x000fe20000410000 */
[----:B------:R-:W-:Y:S01]  /*6580*/  HMMA.16816.F32.BF16 R48, R16, R36, R32 ;  /* 0x000000241030723c */ /* 0x000fe20000041820 */
[----:B------:R-:W-:-:S02]  /*6590*/  FMUL.FTZ R41, R41, c[0x0][0x2ec] ;  /* 0x0000bb0029297a20 */ /* 0x000fc40000410000 */
[----:B------:R-:W-:Y:S01]  /*65a0*/  FMUL.FTZ R42, R42, c[0x0][0x2ec] ;  /* 0x0000bb002a2a7a20 */ /* 0x000fe20000410000 */
[----:B------:R-:W2:Y:S01]  /*65b0*/  MUFU.TANH R155, R40 ;  /* 0x00000028009b7308 */ /* 0x000ea20000002400 */
[----:B------:R-:W-:-:S03]  /*65c0*/  FMUL.FTZ R43, R43, c[0x0][0x2ec] ;  /* 0x0000bb002b2b7a20 */ /* 0x000fc60000410000 */
[----:B-1----:R-:W-:Y:S01]  /*65d0*/  HMMA.16816.F32.BF16 R32, R20, R64, RZ ;  /* 0x000000401420723c */ /* 0x002fe200000418ff */
[----:B-----5:R-:W-:Y:S02]  /*65e0*/  FMUL.FTZ R2, R53, c[0x0][0x2ec] ;  /* 0x0000bb0035027a20 */ /* 0x020fe40000410000 */
[----:B------:R-:W1:Y:S01]  /*65f0*/  LDSM.16.M88.4 R52, [R228+0x9000] ;  /* 0x00900000e434783b */ /* 0x000e620000000200 */
[----:B------:R-:W-:Y:S01]  /*6600*/  FMUL.FTZ R56, R56, c[0x0][0x2ec] ;  /* 0x0000bb0038387a20 */ /* 0x000fe20000410000 */
[----:B------:R-:W1:Y:S01]  /*6610*/  MUFU.TANH R154, R41 ;  /* 0x00000029009a7308 */ /* 0x000e620000002400 */
[----:B------:R-:W-:Y:S02]  /*6620*/  FMUL.FTZ R57, R57, c[0x0][0x2ec] ;  /* 0x0000bb0039397a20 */ /* 0x000fe40000410000 */
[----:B------:R-:W-:Y:S01]  /*6630*/  HMMA.16816.F32.BF16 R24, R12, R90, R84 ;  /* 0x0000005a0c18723c */ /* 0x000fe20000041854 */
[----:B------:R-:W-:Y:S01]  /*6640*/  FMUL.FTZ R58, R58, c[0x0][0x2ec] ;  /* 0x0000bb003a3a7a20 */ /* 0x000fe20000410000 */
[----:B------:R-:W5:Y:S01]  /*6650*/  LDSM.16.M88.4 R84, [R227+0x6800] ;  /* 0x00680000e354783b */ /* 0x000f620000000200 */
[----:B------:R-:W-:-:S02]  /*6660*/  FMUL.FTZ R59, R59, c[0x0][0x2ec] ;  /* 0x0000bb003b3b7a20 */ /* 0x000fc40000410000 */
[----:B------:R-:W1:Y:S03]  /*6670*/  MUFU.TANH R150, R56 ;  /* 0x0000003800967308 */ /* 0x000e660000002400 */
[----:B------:R-:W-:Y:S01]  /*6680*/  HMMA.16816.F32.BF16 R28, R20, R66, RZ ;  /* 0x00000042141c723c */ /* 0x000fe200000418ff */
[----:B------:R-:W-:Y:S04]  /*6690*/  LDSM.16.M88.4 R64, [R228+0x9800] ;  /* 0x00980000e440783b */ /* 0x000fe80000000200 */
[----:B------:R-:W1:Y:S03]  /*66a0*/  MUFU.TANH R151, R57 ;  /* 0x0000003900977308 */ /* 0x000e660000002400 */
[----:B------:R-:W-:Y:S05]  /*66b0*/  HMMA.16816.F32.BF16 R36, R8, R72, R44 ;  /* 0x000000480824723c */ /* 0x000fea000004182c */
[----:B------:R-:W1:Y:S03]  /*66c0*/  MUFU.TANH R149, R58 ;  /* 0x0000003a00957308 */ /* 0x000e660000002400 */
[----:B------:R-:W-:Y:S05]  /*66d0*/  HMMA.16816.F32.BF16 R44, R12, R80, R48 ;  /* 0x000000500c2c723c */ /* 0x000fea0000041830 */
[----:B------:R1:W1:Y:S03]  /*66e0*/  MUFU.TANH R148, R59 ;  /* 0x0000003b00947308 */ /* 0x0002660000002400 */
[----:B------:R-:W-:Y:S05]  /*66f0*/  HMMA.16816.F32.BF16 R48, R8, R74, R24 ;  /* 0x0000004a0830723c */ /* 0x000fea0000041818 */
[----:B------:R-:W2:Y:S03]  /*6700*/  MUFU.TANH R153, R42 ;  /* 0x0000002a00997308 */ /* 0x000ea60000002400 */
[----:B------:R-:W-:Y:S01]  /*6710*/  HMMA.16816.F32.BF16 R24, R12, R82, R68 ;  /* 0x000000520c18723c */ /* 0x000fe20000041844 */
[----:B------:R-:W-:Y:S01]  /*6720*/  LDSM.16.M88.4 R68, [R227+0x7000] ;  /* 0x00700000e344783b */ /* 0x000fe20000000200 */
[----:B------:R-:W-:-:S02]  /*6730*/  FMUL.FTZ R36, R36, c[0x0][0x2ec] ;  /* 0x0000bb0024247a20 */ /* 0x000fc40000410000 */
[----:B------:R-:W-:Y:S01]  /*6740*/  FMUL.FTZ R37, R37, c[0x0][0x2ec] ;  /* 0x0000bb0025257a20 */ /* 0x000fe20000410000 */
[----:B-1----:R-:W1:Y:S01]  /*6750*/  LDSM.16.M88.4 R56, [R229+0x7000] ;  /* 0x00700000e538783b */ /* 0x002e620000000200 */
[----:B------:R2:W1:Y:S01]  /*6760*/  MUFU.TANH R152, R43 ;  /* 0x0000002b00987308 */ /* 0x0004620000002400 */
[----:B------:R-:W-:Y:S02]  /*6770*/  FMUL.FTZ R38, R38, c[0x0][0x2ec] ;  /* 0x0000bb0026267a20 */ /* 0x000fe40000410000 */
[----:B------:R-:W-:-:S05]  /*6780*/  FMUL.FTZ R39, R39, c[0x0][0x2ec] ;  /* 0x0000bb0027277a20 */ /* 0x000fca0000410000 */
[----:B------:R-:W1:Y:S02]  /*6790*/  MUFU.TANH R147, R36 ;  /* 0x0000002400937308 */ /* 0x000e640000002400 */
[----:B------:R-:W-:Y:S02]  /*67a0*/  FMUL.FTZ R48, R48, c[0x0][0x2ec] ;  /* 0x0000bb0030307a20 */ /* 0x000fe40000410000 */
[----:B------:R-:W-:Y:S02]  /*67b0*/  FMUL.FTZ R49, R49, c[0x0][0x2ec] ;  /* 0x0000bb0031317a20 */ /* 0x000fe40000410000 */
[----:B------:R-:W-:Y:S01]  /*67c0*/  FMUL.FTZ R50, R50, c[0x0][0x2ec] ;  /* 0x0000bb0032327a20 */ /* 0x000fe20000410000 */
[----:B--2---:R-:W-:Y:S01]  /*67d0*/  HMMA.16816.F32.BF16 R40, R16, R52, R32 ;  /* 0x000000341028723c */ /* 0x004fe20000041820 */
[----:B------:R-:W2:Y:S01]  /*67e0*/  MUFU.TANH R146, R37 ;  /* 0x0000002500927308 */ /* 0x000ea20000002400 */
[----:B------:R-:W-:-:S06]  /*67f0*/  FMUL.FTZ R51, R51, c[0x0][0x2ec] ;  /* 0x0000bb0033337a20 */ /* 0x000fcc0000410000 */
[----:B------:R-:W-:Y:S01]  /*6800*/  HMMA.16816.F32.BF16 R52, R16, R54, R28 ;  /* 0x000000361034723c */ /* 0x000fe2000004181c */
[----:B------:R-:W1:Y:S07]  /*6810*/  MUFU.TANH R145, R38 ;  /* 0x0000002600917308 */ /* 0x000e6e0000002400 */
[C---:B------:R-:W-:Y:S01]  /*6820*/  HMMA.16816.F32.BF16 R28, R20.reuse, R76, RZ ;  /* 0x0000004c141c723c */ /* 0x040fe200000418ff */
[----:B------:R1:W1:Y:S07]  /*6830*/  MUFU.TANH R144, R39 ;  /* 0x0000002700907308 */ /* 0x00026e0000002400 */
[----:B------:R-:W-:Y:S01]  /*6840*/  HMMA.16816.F32.BF16 R20, R20, R78, RZ ;  /* 0x0000004e1414723c */ /* 0x000fe200000418ff */
[----:B------:R2:W2:Y:S07]  /*6850*/  MUFU.TANH R197, R2 ;  /* 0x0000000200c57308 */ /* 0x0004ae0000002400 */
[----:B-----5:R-:W-:Y:S01]  /*6860*/  HMMA.16816.F32.BF16 R32, R8, R84, R44 ;  /* 0x000000540820723c */ /* 0x020fe2000004182c */
[----:B------:R-:W5:Y:S01]  /*6870*/  LDSM.16.M88.4 R44, [R229+0x7800] ;  /* 0x00780000e52c783b */ /* 0x000f620000000200 */
[----:B------:R-:W2:Y:S06]  /*6880*/  MUFU.TANH R142, R48 ;  /* 0x00000030008e7308 */ /* 0x000eac0000002400 */
[----:B-1----:R-:W-:Y:S02]  /*6890*/  HMMA.16816.F32.BF16 R40, R12, R56, R40 ;  /* 0x000000380c28723c */ /* 0x002fe40000041828 */
[----:B------:R-:W1:Y:S06]  /*68a0*/  MUFU.TANH R143, R49 ;  /* 0x00000031008f7308 */ /* 0x000e6c0000002400 */
[----:B------:R-:W-:Y:S02]  /*68b0*/  HMMA.16816.F32.BF16 R36, R8, R86, R24 ;  /* 0x000000560824723c */ /* 0x000fe40000041818 */
[----:B------:R-:W1:Y:S06]  /*68c0*/  MUFU.TANH R141, R50 ;  /* 0x00000032008d7308 */ /* 0x000e6c0000002400 */
[----:B------:R-:W-:Y:S01]  /*68d0*/  HMMA.16816.F32.BF16 R24, R16, R64, R28 ;  /* 0x000000401018723c */ /* 0x000fe2000004181c */
[----:B------:R-:W-:Y:S01]  /*68e0*/  FMUL.FTZ R32, R32, c[0x0][0x2ec] ;  /* 0x0000bb0020207a20 */ /* 0x000fe20000410000 */
[----:B------:R-:W1:Y:S01]  /*68f0*/  MUFU.TANH R140, R51 ;  /* 0x00000033008c7308 */ /* 0x000e620000002400 */
[----:B------:R-:W-:-:S02]  /*6900*/  FMUL.FTZ R33, R33, c[0x0][0x2ec] ;  /* 0x0000bb0021217a20 */ /* 0x000fc40000410000 */
[----:B------:R-:W-:Y:S02]  /*6910*/  FMUL.FTZ R34, R34, c[0x0][0x2ec] ;  /* 0x0000bb0022227a20 */ /* 0x000fe40000410000 */
[----:B------:R-:W-:Y:S01]  /*6920*/  FMUL.FTZ R35, R35, c[0x0][0x2ec] ;  /* 0x0000bb0023237a20 */ /* 0x000fe20000410000 */
[----:B------:R-:W-:Y:S02]  /*6930*/  HMMA.16816.F32.BF16 R16, R16, R66, R20 ;  /* 0x000000421010723c */ /* 0x000fe40000041814 */
[----:B------:R-:W1:Y:S06]  /*6940*/  MUFU.TANH R139, R32 ;  /* 0x00000020008b7308 */ /* 0x000e6c0000002400 */
[----:B------:R-:W-:Y:S01]  /*6950*/  HMMA.16816.F32.BF16 R28, R12, R58, R52 ;  /* 0x0000003a0c1c723c */ /* 0x000fe20000041834 */
[----:B--2---:R-:W-:Y:S01]  /*6960*/  FMUL.FTZ R2, R38, c[0x0][0x2ec] ;  /* 0x0000bb0026027a20 */ /* 0x004fe20000410000 */
[----:B------:R-:W2:Y:S01]  /*6970*/  MUFU.TANH R138, R33 ;  /* 0x00000021008a7308 */ /* 0x000ea20000002400 */
[----:B------:R-:W-:-:S02]  /*6980*/  FMUL.FTZ R36, R36, c[0x0][0x2ec] ;  /* 0x0000bb0024247a20 */ /* 0x000fc40000410000 */
[----:B------:R-:W-:Y:S02]  /*6990*/  FMUL.FTZ R37, R37, c[0x0][0x2ec] ;  /* 0x0000bb0025257a20 */ /* 0x000fe40000410000 */
[----:B------:R-:W-:Y:S01]  /*69a0*/  FMUL.FTZ R39, R39, c[0x0][0x2ec] ;  /* 0x0000bb0027277a20 */ /* 0x000fe20000410000 */
[C---:B-----5:R-:W-:Y:S02]  /*69b0*/  HMMA.16816.F32.BF16 R20, R12.reuse, R44, R24 ;  /* 0x0000002c0c14723c */ /* 0x060fe40000041818 */
        /* <DEDUP_REMOVED lines=17> */
[----:B------:R-:W1:Y:S01]  /*6ad0*/  MUFU.TANH R75, R24 ;  /* 0x00000018004b7308 */ /* 0x000e620000002400 */
[----:B------:R-:W-:-:S07]  /*6ae0*/  FMUL.FTZ R33, R33, c[0x0][0x2ec] ;  /* 0x0000bb0021217a20 */ /* 0x000fce0000410000 */
[----:B------:R1:W1:Y:S01]  /*6af0*/  MUFU.TANH R70, R2 ;  /* 0x0000000200467308 */ /* 0x0002620000002400 */
[C---:B-----5:R-:W-:Y:S07]  /*6b00*/  HMMA.16816.F32.BF16 R16, R8.reuse, R40, R20 ;  /* 0x000000280810723c */ /* 0x060fee0000041814 */
[----:B------:R2:W2:Y:S01]  /*6b10*/  MUFU.TANH R76, R32 ;  /* 0x00000020004c7308 */ /* 0x0004a20000002400 */
[----:B------:R-:W-:Y:S01]  /*6b20*/  HMMA.16816.F32.BF16 R8, R8, R42, R12 ;  /* 0x0000002a0808723c */ /* 0x000fe2000004180c */
[----:B-1----:R-:W-:-:S06]  /*6b30*/  FMUL.FTZ R2, R35, c[0x0][0x2ec] ;  /* 0x0000bb0023027a20 */ /* 0x002fcc0000410000 */
[----:B------:R1:W1:Y:S08]  /*6b40*/  MUFU.TANH R83, R33 ;  /* 0x0000002100537308 */ /* 0x0002700000002400 */
[----:B------:R1:W1:Y:S01]  /*6b50*/  MUFU.TANH R69, R2 ;  /* 0x0000000200457308 */ /* 0x0002620000002400 */
[----:B------:R-:W-:Y:S02]  /*6b60*/  FMUL.FTZ R16, R16, c[0x0][0x2ec] ;  /* 0x0000bb0010107a20 */ /* 0x000fe40000410000 */
[----:B------:R-:W-:-:S05]  /*6b70*/  FMUL.FTZ R17, R17, c[0x0][0x2ec] ;  /* 0x0000bb0011117a20 */ /* 0x000fca0000410000 */
[----:B------:R1:W1:Y:S01]  /*6b80*/  MUFU.TANH R71, R25 ;  /* 0x0000001900477308 */ /* 0x0002620000002400 */
[----:B------:R-:W-:Y:S02]  /*6b90*/  FMUL.FTZ R18, R18, c[0x0][0x2ec] ;  /* 0x0000bb0012127a20 */ /* 0x000fe40000410000 */
[----:B------:R-:W-:Y:S02]  /*6ba0*/  FMUL.FTZ R19, R19, c[0x0][0x2ec] ;  /* 0x0000bb0013137a20 */ /* 0x000fe40000410000 */
[----:B------:R-:W-:Y:S02]  /*6bb0*/  FMUL.FTZ R8, R8, c[0x0][0x2ec] ;  /* 0x0000bb0008087a20 */ /* 0x000fe40000410000 */
[----:B------:R-:W-:Y:S01]  /*6bc0*/  FMUL.FTZ R9, R9, c[0x0][0x2ec] ;  /* 0x0000bb0009097a20 */ /* 0x000fe20000410000 */
[----:B------:R1:W1:Y:S01]  /*6bd0*/  MUFU.TANH R67, R26 ;  /* 0x0000001a00437308 */ /* 0x0002620000002400 */
[----:B------:R-:W-:Y:S02]  /*6be0*/  FMUL.FTZ R10, R10, c[0x0][0x2ec] ;  /* 0x0000bb000a0a7a20 */ /* 0x000fe40000410000 */
[----:B------:R-:W-:-:S05]  /*6bf0*/  FMUL.FTZ R11, R11, c[0x0][0x2ec] ;  /* 0x0000bb000b0b7a20 */ /* 0x000fca0000410000 */
[----:B------:R1:W1:Y:S08]  /*6c00*/  MUFU.TANH R66, R27 ;  /* 0x0000001b00427308 */ /* 0x0002700000002400 */
[----:B------:R1:W1:Y:S08]  /*6c10*/  MUFU.TANH R65, R16 ;  /* 0x0000001000417308 */ /* 0x0002700000002400 */
[----:B------:R1:W1:Y:S08]  /*6c20*/  MUFU.TANH R64, R17 ;  /* 0x0000001100407308 */ /* 0x0002700000002400 */
[----:B------:R1:W1:Y:S08]  /*6c30*/  MUFU.TANH R57, R18 ;  /* 0x0000001200397308 */ /* 0x0002700000002400 */
[----:B------:R1:W1:Y:S08]  /*6c40*/  MUFU.TANH R56, R19 ;  /* 0x0000001300387308 */ /* 0x0002700000002400 */
[----:B------:R1:W1:Y:S08]  /*6c50*/  MUFU.TANH R59, R8 ;  /* 0x00000008003b7308 */ /* 0x0002700000002400 */
[----:B------:R1:W1:Y:S08]  /*6c60*/  MUFU.TANH R58, R9 ;  /* 0x00000009003a7308 */ /* 0x0002700000002400 */
[----:B------:R1:W1:Y:S08]  /*6c70*/  MUFU.TANH R55, R10 ;  /* 0x0000000a00377308 */ /* 0x0002700000002400 */
[----:B------:R1:W1:Y:S01]  /*6c80*/  MUFU.TANH R54, R11 ;  /* 0x0000000b00367308 */ /* 0x0002620000002400 */
[----:B------:R-:W-:Y:S06]  /*6c90*/  BAR.SYNC.DEFER_BLOCKING 0x0 ;  /* 0x0000000000007b1d */ /* 0x000fec0000010000 */
[----:B------:R-:W-:Y:S05]  /*6ca0*/  @!P1 BRA `(.L_x_1625) ;  /* 0x0000122000009947 */ /* 0x000fea0003800000 */
[----:B--234-:R-:W-:-:S13]  /*6cb0*/  PLOP3.LUT P0, PT, PT, PT, UP5, 0x80, 0x0 ;  /* 0x000000000000781c */ /* 0x01cfda0003f0f058 */
[----:B------:R-:W-:Y:S05]  /*6cc0*/  @!P0 BRA `(.L_x_1626) ;  /* 0x0000047000008947 */ /* 0x000fea0003800000 */
[----:B-1----:R-:W1:Y:S01]  /*6cd0*/  I2F.RP R2, UR8 ;  /* 0x0000000800027d06 */ /* 0x002e620008209400 */
        /* <DEDUP_REMOVED lines=50> */
[----:B------:R-:W2:Y:S01]  /*7000*/  LDG.E R8, [R8.64] ;  /* 0x0000001408087981 */ /* 0x000ea2000c1e1900 */
[----:B------:R-:W-:-:S03]  /*7010*/  ULDC.64 UR12, c[0x0][0x198] ;  /* 0x00006600000c7ab9 */ /* 0x000fc60000000a00 */
[----:B------:R1:W2:Y:S01]  /*7020*/  LDG.E R2, [R2.64] ;  /* 0x0000001402027981 */ /* 0x0002a2000c1e1900 */
        /* <DEDUP_REMOVED lines=10> */
[----:B------:R-:W-:-:S05]  /*70d0*/  SHF.R.S32.HI R5, RZ, 0x1f, R8 ;  /* 0x0000001fff057819 */ /* 0x000fca0000011408 */
[----:B------:R-:W-:-:S04]  /*70e0*/  IMAD R5, R5, c[0x0][0x180], RZ ;  /* 0x0000600005057a24 */ /* 0x000fc800078e02ff */
[C---:B------:R-:W-:Y:S02]  /*70f0*/  IMAD R5, R8.reuse, c[0x0][0x184], R5 ;  /* 0x0000610008057a24 */ /* 0x040fe400078e0205 */
[----:B------:R-:W-:-:S04]  /*7100*/  IMAD.WIDE.U32 R8, R8, c[0x0][0x180], R2 ;  /* 0x0000600008087a25 */ /* 0x000fc800078e0002 */
[----:B------:R-:W-:Y:S01]  /*7110*/  IMAD.MOV.U32 R3, RZ, RZ, R8 ;  /* 0x000000ffff037224 */ /* 0x000fe200078e0008 */
[----:B------:R-:W-:Y:S01]  /*7120*/  IADD3 R2, R9, R5, RZ ;  /* 0x0000000509027210 */ /* 0x000fe20007ffe0ff */
[----:B------:R-:W-:Y:S05]  /*7130*/  BRA `(.L_x_1627) ;  /* 0x0000004000007947 */ /* 0x000fea0003800000 */
.L_x_1626:
[----:B------:R-:W-:-:S04]  /*7140*/  ULEA UR5, -UR4, URZ, 0x8 ;  /* 0x0000003f04057291 */ /* 0x000fc8000f8e413f */
[----:B------:R-:W-:Y:S02]  /*7150*/  USHF.R.S32.HI UR9, URZ, 0x1f, UR5 ;  /* 0x0000001f3f097899 */ /* 0x000fe40008011405 */
[----:B------:R-:W-:-:S04]  /*7160*/  MOV R3, UR5 ;  /* 0x0000000500037c02 */ /* 0x000fc80008000f00 */
[----:B-1----:R-:W-:Y:S02]  /*7170*/  MOV R2, UR9 ;  /* 0x0000000900027c02 */ /* 0x002fe40008000f00 */
.L_x_1627:
        /* <DEDUP_REMOVED lines=10> */
[----:B------:R-:W-:Y:S01]  /*7220*/  IMAD.U32 R18, RZ, RZ, UR4 ;  /* 0x00000004ff127e24 */ /* 0x000fe2000f8e00ff */
[----:B------:R1:W-:Y:S01]  /*7230*/  @P0 STS.128 [R244+0x2000], RZ ;  /* 0x002000fff4000388 */ /* 0x0003e20000000c00 */
[----:B------:R-:W-:Y:S01]  /*7240*/  IMAD.U32 R16, RZ, RZ, UR4 ;  /* 0x00000004ff107e24 */ /* 0x000fe2000f8e00ff */
[----:B------:R-:W-:Y:S01]  /*7250*/  @!P0 LEA.HI.X R53, R9, R63, R8, 0x5, P2 ;  /* 0x0000003f09358211 */ /* 0x000fe200010f2c08 */
[----:B------:R-:W-:Y:S01]  /*7260*/  @!P0 IMAD.MOV.U32 R8, RZ, RZ, R60 ;  /* 0x000000ffff088224 */ /* 0x000fe200078e003c */
[----:B------:R-:W-:Y:S01]  /*7270*/  @!P0 LEA R51, P2, R5, R60, 0x6 ;  /* 0x0000003c05338211 */ /* 0x000fe200078430ff */
[----:B------:R-:W-:Y:S02]  /*7280*/  @!P0 IMAD.MOV.U32 R5, RZ, RZ, c[0x0][0x19c] ;  /* 0x00006700ff058624 */ /* 0x000fe400078e00ff */
[----:B------:R-:W-:-:S02]  /*7290*/  @!P0 IMAD.MOV.U32 R9, RZ, RZ, R63 ;  /* 0x000000ffff098224 */ /* 0x000fc400078e003f */
[----:B------:R-:W-:Y:S01]  /*72a0*/  IMAD.U32 R14, RZ, RZ, UR4 ;  /* 0x00000004ff0e7e24 */ /* 0x000fe2000f8e00ff */
[----:B------:R-:W-:Y:S01]  /*72b0*/  @!P0 LEA.HI.X R46, R10, R63, R5, 0x6, P2 ;  /* 0x0000003f0a2e8211 */ /* 0x000fe200010f3405 */
[----:B------:R-:W-:Y:S02]  /*72c0*/  IMAD.U32 R5, RZ, RZ, UR4 ;  /* 0x00000004ff057e24 */ /* 0x000fe4000f8e00ff */
[----:B------:R-:W-:Y:S02]  /*72d0*/  IMAD.U32 R12, RZ, RZ, UR4 ;  /* 0x00000004ff0c7e24 */ /* 0x000fe4000f8e00ff */
[----:B------:R-:W-:Y:S01]  /*72e0*/  @!P0 IMAD.WIDE.U32 R24, R24, 0x30, R8 ;  /* 0x0000003018188825 */ /* 0x000fe200078e0008 */
[----:B------:R-:W-:-:S03]  /*72f0*/  @!P0 LEA R32, P2, R5, R60, 0x7 ;  /* 0x0000003c05208211 */ /* 0x000fc600078438ff */
[----:B------:R-:W-:Y:S02]  /*7300*/  @!P0 IMAD.MOV.U32 R5, RZ, RZ, c[0x0][0x19c] ;  /* 0x00006700ff058624 */ /* 0x000fe400078e00ff */
[----:B------:R-:W-:-:S03]  /*7310*/  @!P0 IMAD.WIDE.U32 R22, R22, 0x50, R8 ;  /* 0x0000005016168825 */ /* 0x000fc600078e0008 */
[----:B------:R-:W-:Y:S01]  /*7320*/  @!P0 LEA.HI.X R31, R10, R63, R5, 0x7, P2 ;  /* 0x0000003f0a1f8211 */ /* 0x000fe200010f3c05 */
[----:B------:R-:W-:Y:S01]  /*7330*/  IMAD.U32 R5, RZ, RZ, UR4 ;  /* 0x00000004ff057e24 */ /* 0x000fe2000f8e00ff */
[----:B------:R-:W-:Y:S01]  /*7340*/  @!P0 IADD3 R28, P3, P2, R3, UR23, R60 ;  /* 0x00000017031c8c10 */ /* 0x000fe2000fa7e03c */
[----:B------:R-:W-:-:S03]  /*7350*/  @!P0 IMAD.WIDE.U32 R20, R20, 0x60, R8 ;  /* 0x0000006014148825 */ /* 0x000fc600078e0008 */
[----:B------:R-:W-:Y:S01]  /*7360*/  @!P0 IADD3.X R30, R2, UR22, R63, P3, P2 ;  /* 0x00000016021e8c10 */ /* 0x000fe20009fe443f */
[--C-:B------:R-:W-:Y:S01]  /*7370*/  @!P0 IMAD.WIDE.U32 R18, R18, 0x70, R8.reuse ;  /* 0x0000007012128825 */ /* 0x100fe200078e0008 */
[----:B------:R-:W-:Y:S02]  /*7380*/  @!P0 LEA R36, P2, R28, c[0x0][0x168], 0x1 ;  /* 0x00005a001c248a11 */ /* 0x000fe400078408ff */
[C---:B------:R-:W-:Y:S01]  /*7390*/  @!P0 IADD3 R44, P3, R3.reuse, R20, RZ ;  /* 0x00000014032c8210 */ /* 0x040fe20007f7e0ff */
[----:B------:R-:W-:Y:S01]  /*73a0*/  @!P0 IMAD.WIDE.U32 R16, R16, 0x90, R8 ;  /* 0x0000009010108825 */ /* 0x000fe200078e0008 */
[----:B------:R-:W-:Y:S02]  /*73b0*/  @!P0 LEA.HI.X R37, R28, c[0x0][0x16c], R30, 0x1, P2 ;  /* 0x00005b001c258a11 */ /* 0x000fe400010f0c1e */
[----:B------:R-:W-:Y:S01]  /*73c0*/  @!P0 IADD3 R43, P2, R3, R24, RZ ;  /* 0x00000018032b8210 */ /* 0x000fe20007f5e0ff */
        /* <DEDUP_REMOVED lines=26> */
[----:B------:R-:W-:Y:S01]  /*7570*/  @!P0 IADD3.X R23, R2, R21, R24, P3, !PT ;  /* 0x0000001502178210 */ /* 0x000fe20001ffe418 */
[----:B------:R-:W-:Y:S01]  /*7580*/  @!P0 IMAD R18, R30, 0x90, RZ ;  /* 0x000000901e128824 */ /* 0x000fe200078e02ff */
[----:B------:R-:W-:Y:S01]  /*7590*/  @!P0 IADD3.X R21, R2, R19, R5, P2, !PT ;  /* 0x0000001302158210 */ /* 0x000fe200017fe405 */
[----:B------:R-:W-:Y:S01]  /*75a0*/  @!P0 IMAD R5, R20, 0xa0, RZ ;  /* 0x000000a014058824 */ /* 0x000fe200078e02ff */
[C---:B------:R-:W-:Y:S01]  /*75b0*/  @!P0 IADD3 R19, P3, R3.reuse, R16, RZ ;  /* 0x0000001003138210 */ /* 0x040fe20007f7e0ff */
[----:B------:R-:W-:Y:S01]  /*75c0*/  @!P0 IMAD.MOV.U32 R16, RZ, RZ, c[0x0][0x19c] ;  /* 0x00006700ff108624 */ /* 0x000fe200078e00ff */
[C---:B------:R-:W-:Y:S01]  /*75d0*/  @!P0 IADD3 R39, P2, R3.reuse, R14, RZ ;  /* 0x0000000e03278210 */ /* 0x040fe20007f5e0ff */
[----:B------:R-:W-:Y:S01]  /*75e0*/  @!P0 IMAD.MOV.U32 R14, RZ, RZ, c[0x0][0x19c] ;  /* 0x00006700ff0e8624 */ /* 0x000fe200078e00ff */
[C---:B------:R-:W-:Y:S01]  /*75f0*/  @!P0 IADD3.X R49, R2.reuse, R17, R18, P3, !PT ;  /* 0x0000001102318210 */ /* 0x040fe20001ffe412 */
[----:B------:R-:W-:Y:S01]  /*7600*/  IMAD.U32 R33, RZ, RZ, UR4 ;  /* 0x00000004ff217e24 */ /* 0x000fe2000f8e00ff */
        /* <DEDUP_REMOVED lines=8> */
[----:B------:R1:W-:Y:S01]  /*7690*/  @P0 STS.128 [R244+0x2800], RZ ;  /* 0x002800fff4000388 */ /* 0x0003e20000000c00 */
[----:B------:R-:W-:Y:S01]  /*76a0*/  @!P0 IMAD.MOV.U32 R26, RZ, RZ, R60 ;  /* 0x000000ffff1a8224 */ /* 0x000fe200078e003c */
[C---:B------:R-:W-:Y:S01]  /*76b0*/  @!P0 IADD3.X R48, R2.reuse, R11, R14, P3, !PT ;  /* 0x0000000b02308210 */ /* 0x040fe20001ffe40e */
[----:B------:R-:W-:Y:S01]  /*76c0*/  @!P0 IMAD.MOV.U32 R27, RZ, RZ, R63 ;  /* 0x000000ffff1b8224 */ /* 0x000fe200078e003f */
[C---:B------:R-:W-:Y:S01]  /*76d0*/  @!P0 IADD3.X R47, R2.reuse, R9, R5, P2, !PT ;  /* 0x00000009022f8210 */ /* 0x040fe200017fe405 */
[----:B------:R-:W-:Y:S01]  /*76e0*/  @!P0 IMAD.MOV.U32 R10, RZ, RZ, c[0x0][0x19c] ;  /* 0x00006700ff0a8624 */ /* 0x000fe200078e00ff */
[----:B------:R-:W-:Y:S01]  /*76f0*/  @!P0 IADD3 R8, P3, R3, R51, RZ ;  /* 0x0000003303088210 */ /* 0x000fe20007f7e0ff */
[----:B------:R-:W-:Y:S01]  /*7700*/  @!P0 IMAD.WIDE.U32 R26, R33, 0xe0, R26 ;  /* 0x000000e0211a8825 */ /* 0x000fe200078e001a */
[C---:B------:R-:W-:Y:S01]  /*7710*/  @!P0 IADD3 R9, P2, R3.reuse, R32, RZ ;  /* 0x0000002003098210 */ /* 0x040fe20007f5e0ff */
[----:B------:R-:W-:Y:S01]  /*7720*/  @!PT LDS RZ, [RZ] ;  /* 0x00000000fffff984 */ /* 0x000fe20000000800 */
[----:B------:R-:W-:Y:S01]  /*7730*/  @!PT LDS RZ, [RZ] ;  /* 0x00000000fffff984 */ /* 0x000fe20000000800 */
[----:B------:R-:W-:Y:S01]  /*7740*/  @!PT LDS RZ, [RZ] ;  /* 0x00000000fffff984 */ /* 0x000fe20000000800 */
[----:B------:R1:W-:Y:S01]  /*7750*/  @!P0 LDGSTS.E.BYPASS.LTC128B.128 [R244+0x2800], [R36.64] ;  /* 0x0280000024f48fae */ /* 0x0003e2000b901d54 */
[C---:B------:R-:W-:Y:S01]  /*7760*/  @!P0 IADD3.X R15, R2.reuse, R13, R15, P4, !PT ;  /* 0x0000000d020f8210 */ /* 0x040fe200027fe40f */
[C---:B------:R-:W-:Y:S01]  /*7770*/  @!P0 IMAD.X R12, R2.reuse, 0x1, R46, P3 ;  /* 0x00000001020c8824 */ /* 0x040fe200018e062e */
[----:B------:R-:W-:Y:S01]  /*7780*/  @!P0 IADD3 R5, P4, R3, R52, RZ ;  /* 0x0000003403058210 */ /* 0x000fe20007f9e0ff */
[----:B------:R-:W-:Y:S01]  /*7790*/  @!P0 IMAD.X R13, R2, 0x1, R31, P2 ;  /* 0x00000001020d8824 */ /* 0x000fe200010e061f */
[----:B------:R-:W-:Y:S01]  /*77a0*/  @!P0 LEA R28, P3, R9, c[0x0][0x168], 0x1 ;  /* 0x00005a00091c8a11 */ /* 0x000fe200078608ff */
[----:B------:R-:W-:Y:S01]  /*77b0*/  @!P0 IMAD R10, R10, 0xe0, RZ ;  /* 0x000000e00a0a8824 */ /* 0x000fe200078e02ff */
[----:B------:R-:W-:Y:S01]  /*77c0*/  @!P0 IADD3 R38, P2, R3, R26, RZ ;  /* 0x0000001a03268210 */ /* 0x000fe20007f5e0ff */
[----:B------:R-:W-:Y:S01]  /*77d0*/  @!P0 IMAD.X R11, R2, 0x1, R53, P4 ;  /* 0x00000001020b8824 */ /* 0x000fe200020e0635 */
[----:B------:R-:W-:Y:S01]  /*77e0*/  @!P0 LEA R32, P5, R5, c[0x0][0x168], 0x1 ;  /* 0x00005a0005208a11 */ /* 0x000fe200078a08ff */
[----:B------:R1:W-:Y:S01]  /*77f0*/  @P0 STS.128 [R244+0x3000], RZ ;  /* 0x003000fff4000388 */ /* 0x0003e20000000c00 */
[----:B------:R-:W-:-:S02]  /*7800*/  @!P0 LEA.HI.X R29, R9, c[0x0][0x16c], R13, 0x1, P3 ;  /* 0x00005b00091d8a11 */ /* 0x000fc400018f0c0d */
[----:B------:R-:W-:Y:S02]  /*7810*/  @!P0 IADD3.X R46, R2, R27, R10, P2, !PT ;  /* 0x0000001b022e8210 */ /* 0x000fe400017fe40a */
        /* <DEDUP_REMOVED lines=103> */
.L_x_1629:
[----:B------:R-:W-:Y:S05]  /*7e90*/  BSYNC B0 ;  /* 0x0000000000007941 */ /* 0x000fea0003800000 */
.L_x_1628:
[----:B------:R-:W0:Y:S01]  /*7ea0*/  LDGDEPBAR ;  /* 0x00000000000079af */ /* 0x000e220000000000 */
[----:B------:R-:W-:-:S04]  /*7eb0*/  IADD3 R60, P0, R3, R60, RZ ;  /* 0x0000003c033c7210 */ /* 0x000fc80007f1e0ff */
[----:B------:R-:W-:Y:S02]  /*7ec0*/  IADD3.X R63, R2, R63, RZ, P0, !PT ;  /* 0x0000003f023f7210 */ /* 0x000fe400007fe4ff */
.L_x_1625:
[----:B-1234-:R-:W-:-:S04]  /*7ed0*/  IADD3 R2, R207, UR25, RZ ;  /* 0x00000019cf027c10 */ /* 0x01efc8000fffe0ff */
[C---:B------:R-:W-:Y:S02]  /*7ee0*/  IADD3 R3, R2.reuse, 0x1, RZ ;  /* 0x0000000102037810 */ /* 0x040fe40007ffe0ff */
[CC--:B------:R-:W-:Y:S02]  /*7ef0*/  ISETP.GE.AND P5, PT, R2.reuse, R6.reuse, PT ;  /* 0x000000060200720c */ /* 0x0c0fe40003fa6270 */
[C---:B------:R-:W-:Y:S02]  /*7f00*/  ISETP.GE.AND P0, PT, R3.reuse, R7, PT ;  /* 0x000000070300720c */ /* 0x040fe40003f06270 */
[----:B------:R-:W-:Y:S02]  /*7f10*/  ISETP.GE.AND P3, PT, R3, R6, PT ;  /* 0x000000060300720c */ /* 0x000fe40003f66270 */
[C---:B------:R-:W-:Y:S02]  /*7f20*/  IADD3 R5, R2.reuse, 0x8, RZ ;  /* 0x0000000802057810 */ /* 0x040fe40007ffe0ff */
[----:B------:R-:W-:-:S02]  /*7f30*/  IADD3 R3, R2, 0x9, RZ ;  /* 0x0000000902037810 */ /* 0x000fc40007ffe0ff */
        /* <DEDUP_REMOVED lines=229> */
[----:B------:R-:W-:Y:S02]  /*8d90*/  FSEL R129, R129, -INF , !P6 ;  /* 0xff80000081817808 */ /* 0x000fe40007000000 */
        /* <DEDUP_REMOVED lines=107> */
[----:B------:R-:W-:Y:S01]  /*9450*/  FSEL R8, R146, -INF , !P5 ;  /* 0xff80000092087808 */ /* 0x000fe20006800000 */
[----:B------:R-:W-:Y:S01]  /*9460*/  IMAD.MOV.U32 R146, RZ, RZ, R9 ;  /* 0x000000ffff927224 */ /* 0x000fe200078e0009 */
[----:B------:R-:W-:Y:S02]  /*9470*/  FSEL R251, R144, -INF , !P3 ;  /* 0xff80000090fb7808 */ /* 0x000fe40005800000 */
[----:B------:R-:W-:Y:S01]  /*9480*/  FMNMX.FTZ R36, R197, R36, !PT ;  /* 0x00000024c5247209 */ /* 0x000fe20007810000 */
[----:B------:R-:W-:Y:S01]  /*9490*/  IMAD.MOV.U32 R144, RZ, RZ, R8 ;  /* 0x000000ffff907224 */ /* 0x000fe200078e0008 */
[----:B------:R-:W-:Y:S02]  /*94a0*/  FMNMX.FTZ R3, R245, R3, !PT ;  /* 0x00000003f5037209 */ /* 0x000fe40007810000 */
[----:B------:R-:W-:-:S02]  /*94b0*/  ISETP.GE.AND P5, PT, R5, R7, PT ;  /* 0x000000070500720c */ /* 0x000fc40003fa6270 */
[----:B------:R-:W-:Y:S02]  /*94c0*/  ISETP.GE.AND P3, PT, R5, R6, PT ;  /* 0x000000060500720c */ /* 0x000fe40003f66270 */
[----:B------:R-:W-:Y:S02]  /*94d0*/  IADD3 R5, R2, 0xd1, RZ ;  /* 0x000000d102057810 */ /* 0x000fe40007ffe0ff */
[----:B------:R-:W-:Y:S02]  /*94e0*/  FSEL R248, R141, -INF , !P2 ;  /* 0xff8000008df87808 */ /* 0x000fe40005000000 */
[----:B------:R-:W-:Y:S02]  /*94f0*/  FMNMX.FTZ R36, R247, R36, !PT ;  /* 0x00000024f7247209 */ /* 0x000fe40007810000 */
[----:B------:R-:W-:Y:S02]  /*9500*/  FMNMX.FTZ R3, R251, R3, !PT ;  /* 0x00000003fb037209 */ /* 0x000fe40007810000 */
[----:B------:R-:W-:-:S02]  /*9510*/  FSEL R142, R142, -INF , !P4 ;  /* 0xff8000008e8e7808 */ /* 0x000fc40006000000 */
[C---:B------:R-:W-:Y:S02]  /*9520*/  ISETP.GE.AND P4, PT, R5.reuse, R7, PT ;  /* 0x000000070500720c */ /* 0x040fe40003f86270 */
[----:B------:R-:W-:Y:S02]  /*9530*/  ISETP.GE.AND P2, PT, R5, R6, PT ;  /* 0x000000060500720c */ /* 0x000fe40003f46270 */
[----:B------:R-:W-:Y:S02]  /*9540*/  IADD3 R5, R2, 0xd8, RZ ;  /* 0x000000d802057810 */ /* 0x000fe40007ffe0ff */
[----:B------:R-:W-:Y:S02]  /*9550*/  FSEL R250, R140, -INF , !P0 ;  /* 0xff8000008cfa7808 */ /* 0x000fe40004000000 */
[----:B------:R-:W-:Y:S02]  /*9560*/  FMNMX.FTZ R36, R249, R36, !PT ;  /* 0x00000024f9247209 */ /* 0x000fe40007810000 */
[----:B------:R-:W-:-:S02]  /*9570*/  FMNMX.FTZ R3, R248, R3, !PT ;  /* 0x00000003f8037209 */ /* 0x000fc40007810000 */
[----:B------:R-:W-:Y:S02]  /*9580*/  FSEL R252, R143, -INF , !P6 ;  /* 0xff8000008ffc7808 */ /* 0x000fe40007000000 */
[C---:B------:R-:W-:Y:S02]  /*9590*/  ISETP.GE.AND P6, PT, R5.reuse, R7, PT ;  /* 0x000000070500720c */ /* 0x040fe40003fc6270 */
[----:B------:R-:W-:Y:S02]  /*95a0*/  ISETP.GE.AND P0, PT, R5, R6, PT ;  /* 0x000000060500720c */ /* 0x000fe40003f06270 */
[----:B------:R-:W-:Y:S02]  /*95b0*/  IADD3 R5, R2, 0xd9, RZ ;  /* 0x000000d902057810 */ /* 0x000fe40007ffe0ff */
[----:B------:R-:W-:Y:S02]  /*95c0*/  FSEL R137, R137, -INF , !P3 ;  /* 0xff80000089897808 */ /* 0x000fe40005800000 */
[----:B------:R-:W-:-:S02]  /*95d0*/  FMNMX.FTZ R36, R223, R36, !PT ;  /* 0x00000024df247209 */ /* 0x000fc40007810000 */
[----:B------:R-:W-:Y:S02]  /*95e0*/  FMNMX.FTZ R3, R250, R3, !PT ;  /* 0x00000003fa037209 */ /* 0x000fe40007810000 */
[----:B------:R-:W-:Y:S02]  /*95f0*/  FSEL R139, R139, -INF , !P5 ;  /* 0xff8000008b8b7808 */ /* 0x000fe40006800000 */
[C---:B------:R-:W-:Y:S02]  /*9600*/  ISETP.GE.AND P5, PT, R5.reuse, R7, PT ;  /* 0x000000070500720c */ /* 0x040fe40003fa6270 */
[----:B------:R-:W-:Y:S02]  /*9610*/  ISETP.GE.AND P3, PT, R5, R6, PT ;  /* 0x000000060500720c */ /* 0x000fe40003f66270 */
[----:B------:R-:W-:Y:S02]  /*9620*/  FSEL R136, R136, -INF , !P2 ;  /* 0xff80000088887808 */ /* 0x000fe40005000000 */
        /* <DEDUP_REMOVED lines=20> */
[----:B------:R-:W-:Y:S01]  /*9770*/  FSEL R154, R135, -INF , !P5 ;  /* 0xff800000879a7808 */ /* 0x000fe20006800000 */
[----:B------:R-:W-:Y:S01]  /*9780*/  IMAD.SHL.U32 R135, R4, 0x2, RZ ;  /* 0x0000000204877824 */ /* 0x000fe200078e00ff */
[C---:B------:R-:W-:Y:S02]  /*9790*/  ISETP.GE.AND P5, PT, R5.reuse, R7, PT ;  /* 0x000000070500720c */ /* 0x040fe40003fa6270 */
[----:B------:R-:W-:Y:S01]  /*97a0*/  ISETP.GE.AND P3, PT, R5, R6, PT ;  /* 0x000000060500720c */ /* 0x000fe20003f66270 */
[--C-:B------:R-:W-:Y:S01]  /*97b0*/  IMAD R224, R0, 0x2, R135.reuse ;  /* 0x0000000200e07824 */ /* 0x100fe200078e0287 */
[----:B------:R-:W-:Y:S01]  /*97c0*/  IADD3 R5, R2, 0xe9, RZ ;  /* 0x000000e902057810 */ /* 0x000fe20007ffe0ff */
[----:B------:R-:W-:Y:S01]  /*97d0*/  IMAD R226, R231, 0x2, R135 ;  /* 0x00000002e7e27824 */ /* 0x000fe200078e0287 */
[----:B------:R-:W-:Y:S01]  /*97e0*/  FSEL R152, R69, -INF , !P0 ;  /* 0xff80000045987808 */ /* 0x000fe20004000000 */
[----:B------:R-:W-:Y:S01]  /*97f0*/  IMAD R225, R231, 0x2, R224 ;  /* 0x00000002e7e17824 */ /* 0x000fe200078e02e0 */
[----:B------:R-:W-:Y:S01]  /*9800*/  FMNMX.FTZ R36, R252, R36, !PT ;  /* 0x00000024fc247209 */ /* 0x000fe20007810000 */
[----:B------:R-:W-:Y:S01]  /*9810*/  LDSM.16.MT88.4 R24, [R135+0xa000] ;  /* 0x00a000008718783b */ /* 0x000fe20000004200 */
[----:B------:R-:W-:-:S02]  /*9820*/  FMNMX.FTZ R3, R147, R3, !PT ;  /* 0x0000000393037209 */ /* 0x000fc40007810000 */
[----:B------:R-:W-:Y:S01]  /*9830*/  ISETP.GE.AND P2, PT, R5, R6, PT ;  /* 0x000000060500720c */ /* 0x000fe20003f46270 */
[----:B------:R-:W-:Y:S01]  /*9840*/  LDSM.16.MT88.4 R20, [R226+0xa000] ;  /* 0x00a00000e214783b */ /* 0x000fe20000004200 */
[----:B------:R-:W-:Y:S02]  /*9850*/  IADD3 R9, R2, 0xf0, RZ ;  /* 0x000000f002097810 */ /* 0x000fe40007ffe0ff */
[----:B------:R-:W-:Y:S02]  /*9860*/  FSEL R164, R67, -INF , !P3 ;  /* 0xff80000043a47808 */ /* 0x000fe40005800000 */
[----:B------:R-:W-:Y:S02]  /*9870*/  FMNMX.FTZ R36, R139, R36, !PT ;  /* 0x000000248b247209 */ /* 0x000fe40007810000 */
[----:B------:R-:W-:Y:S02]  /*9880*/  FMNMX.FTZ R3, R152, R3, !PT ;  /* 0x0000000398037209 */ /* 0x000fe40007810000 */
[----:B------:R-:W-:-:S02]  /*9890*/  IADD3 R8, R2, 0xf1, RZ ;  /* 0x000000f102087810 */ /* 0x000fc40007ffe0ff */
[----:B------:R-:W-:Y:S02]  /*98a0*/  ISETP.GE.AND P0, PT, R9, R6, PT ;  /* 0x000000060900720c */ /* 0x000fe40003f06270 */
        /* <DEDUP_REMOVED lines=8> */
[----:B------:R-:W-:Y:S02]  /*9930*/  FSEL R153, R76, -INF , !P4 ;  /* 0xff8000004c997808 */ /* 0x000fe40006000000 */
[----:B------:R-:W-:Y:S02]  /*9940*/  ISETP.GE.AND P4, PT, R5, R7, PT ;  /* 0x000000070500720c */ /* 0x000fe40003f86270 */
[----:B------:R-:W-:-:S02]  /*9950*/  IADD3 R5, R2, 0xf9, RZ ;  /* 0x000000f902057810 */ /* 0x000fc40007ffe0ff */
        /* <DEDUP_REMOVED lines=61> */
[----:B------:R1:W-:Y:S08]  /*9d30*/  MUFU.EX2 R208, R4 ;  /* 0x0000000400d07308 */ /* 0x0003f00000000800 */
[----:B------:R4:W-:Y:S01]  /*9d40*/  MUFU.EX2 R222, R0 ;  /* 0x0000000000de7308 */ /* 0x0009e20000000800 */
[--C-:B--2---:R-:W-:Y:S01]  /*9d50*/  FFMA.FTZ R8, R11, c[0x0][0x23c], -R5.reuse ;  /* 0x00008f000b087a23 */ /* 0x104fe20000010805 */
[----:B---3--:R-:W-:Y:S01]  /*9d60*/  F2FP.BF16.PACK_AB R11, R221, R217 ;  /* 0x000000d9dd0b723e */ /* 0x008fe200000010ff */
[----:B-1----:R-:W-:-:S05]  /*9d70*/  FFMA.FTZ R4, R17, c[0x0][0x23c], -R5 ;  /* 0x00008f0011047a23 */ /* 0x002fca0000010805 */
[----:B------:R-:W1:Y:S01]  /*9d80*/  MUFU.EX2 R212, R8 ;  /* 0x0000000800d47308 */ /* 0x000e620000000800 */
[----:B----4-:R-:W-:-:S07]  /*9d90*/  FFMA.FTZ R0, R31, c[0x0][0x23c], -R5 ;  /* 0x00008f001f007a23 */ /* 0x010fce0000010805 */
[----:B------:R2:W-:Y:S08]  /*9da0*/  MUFU.EX2 R211, R4 ;  /* 0x0000000400d37308 */ /* 0x0005f00000000800 */
[----:B------:R3:W-:Y:S01]  /*9db0*/  MUFU.EX2 R201, R0 ;  /* 0x0000000000c97308 */ /* 0x0007e20000000800 */
[----:B-1----:R-:W-:Y:S01]  /*9dc0*/  F2FP.BF16.PACK_AB R8, R208, R212 ;  /* 0x000000d4d008723e */ /* 0x002fe200000010ff */
[----:B--2---:R-:W-:-:S02]  /*9dd0*/  FFMA.FTZ R4, R18, c[0x0][0x23c], -R5 ;  /* 0x00008f0012047a23 */ /* 0x004fc40000010805 */
[----:B------:R-:W1:Y:S04]  /*9de0*/  LDSM.16.MT88.4 R16, [R224+0xa000] ;  /* 0x00a00000e010783b */ /* 0x000e680000004200 */
[----:B------:R-:W2:Y:S01]  /*9df0*/  MUFU.EX2 R214, R4 ;  /* 0x0000000400d67308 */ /* 0x000ea20000000800 */
[----:B---3--:R-:W-:-:S07]  /*9e00*/  FFMA.FTZ R0, R37, c[0x0][0x23c], -R5 ;  /* 0x00008f0025007a23 */ /* 0x008fce0000010805 */
[----:B------:R3:W4:Y:S01]  /*9e10*/  MUFU.EX2 R207, R0 ;  /* 0x0000000000cf7308 */ /* 0x0007220000000800 */
[----:B--2---:R-:W-:Y:S01]  /*9e20*/  F2FP.BF16.PACK_AB R10, R214, R211 ;  /* 0x000000d3d60a723e */ /* 0x004fe200000010ff */
[----:B------:R-:W-:-:S04]  /*9e30*/  IMAD.MOV.U32 R4, RZ, RZ, R139 ;  /* 0x000000ffff047224 */ /* 0x000fc800078e008b */
[--C-:B------:R-:W-:Y:S02]  /*9e40*/  FFMA.FTZ R4, R4, c[0x0][0x23c], -R5.reuse ;  /* 0x00008f0004047a23 */ /* 0x100fe40000010805 */
[----:B------:R-:W-:Y:S01]  /*9e50*/  HMMA.16816.F32.BF16 R32, R8, R24, RZ ;  /* 0x000000180820723c */ /* 0x000fe200000418ff */
[----:B---3--:R-:W-:-:S04]  /*9e60*/  FFMA.FTZ R0, R38, c[0x0][0x23c], -R5 ;  /* 0x00008f0026007a23 */ /* 0x008fc80000010805 */
        /* <DEDUP_REMOVED lines=27> */
[----:B------:R-:W-:Y:S01]  /*a020*/  HMMA.16816.F32.BF16 R68, R8, R24, R32 ;  /* 0x000000180844723c */ /* 0x000fe20000041820 */
[----:B------:R-:W4:Y:S01]  /*a030*/  LDSM.16.MT88.4 R24, [R226+0xb000] ;  /* 0x00b00000e218783b */ /* 0x000f220000004200 */
[----:B--2---:R-:W-:-:S06]  /*a040*/  FFMA.FTZ R0, R73, c[0x0][0x23c], -R2 ;  /* 0x00008f0049007a23 */ /* 0x004fcc0000010802 */
[C---:B-1----:R-:W-:Y:S01]  /*a050*/  HMMA.16816.F32.BF16 R40, R8.reuse, R16, R40 ;  /* 0x000000100828723c */ /* 0x042fe20000041828 */
[----:B------:R1:W2:Y:S07]  /*a060*/  MUFU.EX2 R213, R0 ;  /* 0x0000000000d57308 */ /* 0x0002ae0000000800 */
        /* <DEDUP_REMOVED lines=11> */
[----:B------:R1:W5:Y:S02]  /*a120*/  MUFU.EX2 R192, R0 ;  /* 0x0000000000c07308 */ /* 0x0003640000000800 */
        /* <DEDUP_REMOVED lines=8> */
[----:B-----5:R-:W-:Y:S01]  /*a1b0*/  F2FP.BF16.PACK_AB R8, R192, R193 ;  /* 0x000000c1c008723e */ /* 0x020fe200000010ff */
[----:B---3--:R-:W-:Y:S01]  /*a1c0*/  FFMA.FTZ R0, R84, c[0x0][0x23c], -R2 ;  /* 0x00008f0054007a23 */ /* 0x008fe20000010802 */
[----:B------:R-:W-:-:S03]  /*a1d0*/  F2FP.BF16.PACK_AB R10, R194, R191 ;  /* 0x000000bfc20a723e */ /* 0x000fc600000010ff */
[----:B------:R2:W-:Y:S04]  /*a1e0*/  MUFU.EX2 R188, R0 ;  /* 0x0000000000bc7308 */ /* 0x0005e80000000800 */
[C---:B------:R-:W-:Y:S08]  /*a1f0*/  HMMA.16816.F32.BF16 R44, R8.reuse, R28, R68 ;  /* 0x0000001c082c723c */ /* 0x040ff00000041844 */
[----:B------:R-:W-:Y:S01]  /*a200*/  HMMA.16816.F32.BF16 R64, R8, R30, R76 ;  /* 0x0000001e0840723c */ /* 0x000fe2000004184c */
[----:B------:R-:W-:Y:S01]  /*a210*/  LDSM.16.MT88.4 R28, [R135+0xb800] ;  /* 0x00b80000871c783b */ /* 0x000fe20000004200 */
[----:B--2---:R-:W-:-:S02]  /*a220*/  FFMA.FTZ R0, R85, c[0x0][0x23c], -R2 ;  /* 0x00008f0055007a23 */ /* 0x004fc40000010802 */
[----:B------:R-:W-:Y:S02]  /*a230*/  IMAD.MOV.U32 R85, RZ, RZ, R153 ;  /* 0x000000ffff557224 */ /* 0x000fe400078e0099 */
[----:B------:R2:W3:Y:S02]  /*a240*/  MUFU.EX2 R190, R0 ;  /* 0x0000000000be7308 */ /* 0x0004e40000000800 */
[C---:B----4-:R-:W-:Y:S08]  /*a250*/  HMMA.16816.F32.BF16 R48, R8.reuse, R24, R48 ;  /* 0x000000180830723c */ /* 0x050ff00000041830 */
[----:B------:R-:W-:Y:S01]  /*a260*/  HMMA.16816.F32.BF16 R68, R8, R26, R72 ;  /* 0x0000001a0844723c */ /* 0x000fe20000041848 */
[----:B------:R-:W4:Y:S01]  /*a270*/  LDSM.16.MT88.4 R24, [R226+0xb800] ;  /* 0x00b80000e218783b */ /* 0x000f220000004200 */
[----:B--2---:R-:W-:-:S06]  /*a280*/  FFMA.FTZ R0, R86, c[0x0][0x23c], -R2 ;  /* 0x00008f0056007a23 */ /* 0x004fcc0000010802 */
[----:B-1----:R-:W-:Y:S01]  /*a290*/  HMMA.16816.F32.BF16 R40, R8, R16, R40 ;  /* 0x000000100828723c */ /* 0x002fe20000041828 */
[----:B------:R-:W-:Y:S01]  /*a2a0*/  IMAD.MOV.U32 R72, RZ, RZ, R149 ;  /* 0x000000ffff487224 */ /* 0x000fe200078e0095 */
[----:B------:R1:W-:Y:S01]  /*a2b0*/  MUFU.EX2 R187, R0 ;  /* 0x0000000000bb7308 */ /* 0x0003e20000000800 */
[----:B------:R-:W-:Y:S02]  /*a2c0*/  IMAD.MOV.U32 R75, RZ, RZ, R151 ;  /* 0x000000ffff4b7224 */ /* 0x000fe400078e0097 */
[----:B------:R-:W-:-:S03]  /*a2d0*/  IMAD.MOV.U32 R74, RZ, RZ, R148 ;  /* 0x000000ffff4a7224 */ /* 0x000fc600078e0094 */
[----:B------:R-:W-:Y:S01]  /*a2e0*/  HMMA.16816.F32.BF16 R76, R8, R18, R80 ;  /* 0x00000012084c723c */ /* 0x000fe20000041850 */
[----:B------:R-:W2:Y:S01]  /*a2f0*/  LDSM.16.MT88.4 R16, [R224+0xb800] ;  /* 0x00b80000e010783b */ /* 0x000ea20000004200 */
[----:B------:R-:W-:Y:S02]  /*a300*/  IMAD.MOV.U32 R86, RZ, RZ, R145 ;  /* 0x000000ffff567224 */ /* 0x000fe400078e0091 */
[----:B------:R-:W-:-:S03]  /*a310*/  IMAD.MOV.U32 R73, RZ, RZ, R137 ;  /* 0x000000ffff497224 */ /* 0x000fc600078e0089 */
[----:B------:R-:W-:Y:S01]  /*a320*/  IMAD.MOV.U32 R80, RZ, RZ, R157 ;  /* 0x000000ffff507224 */ /* 0x000fe200078e009d */
[C---:B------:R-:W-:Y:S01]  /*a330*/  HMMA.16816.F32.BF16 R32, R8.reuse, R12, R32 ;  /* 0x0000000c0820723c */ /* 0x040fe20000041820 */
[----:B------:R-:W-:Y:S02]  /*a340*/  IMAD.MOV.U32 R82, RZ, RZ, R155 ;  /* 0x000000ffff527224 */ /* 0x000fe400078e009b */
[----:B-1----:R-:W-:Y:S02]  /*a350*/  FFMA.FTZ R0, R87, c[0x0][0x23c], -R2 ;  /* 0x00008f0057007a23 */ /* 0x002fe40000010802 */
[----:B------:R-:W-:Y:S02]  /*a360*/  IMAD.MOV.U32 R81, RZ, RZ, R156 ;  /* 0x000000ffff517224 */ /* 0x000fe400078e009c */
[----:B------:R1:W5:Y:S01]  /*a370*/  MUFU.EX2 R189, R0 ;  /* 0x0000000000bd7308 */ /* 0x0003620000000800 */
[----:B------:R-:W-:Y:S01]  /*a380*/  HMMA.16816.F32.BF16 R20, R8, R14, R20 ;  /* 0x0000000e0814723c */ /* 0x000fe20000041814 */
[----:B------:R-:W2:Y:S01]  /*a390*/  LDSM.16.MT88.4 R12, [R225+0xb800] ;  /* 0x00b80000e10c783b */ /* 0x000ea20000004200 */
[----:B------:R-:W-:-:S02]  /*a3a0*/  IMAD.MOV.U32 R87, RZ, RZ, R152 ;  /* 0x000000ffff577224 */ /* 0x000fc400078e0098 */
[----:B------:R-:W-:-:S03]  /*a3b0*/  IMAD.MOV.U32 R83, RZ, RZ, R138 ;  /* 0x000000ffff537224 */ /* 0x000fc600078e008a */
[----:B---3--:R-:W-:Y:S01]  /*a3c0*/  F2FP.BF16.PACK_AB R9, R190, R188 ;  /* 0x000000bcbe09723e */ /* 0x008fe200000010ff */
[----:B-1----:R-:W-:Y:S01]  /*a3d0*/  FFMA.FTZ R0, R88, c[0x0][0x23c], -R5 ;  /* 0x00008f0058007a23 */ /* 0x002fe20000010805 */
[----:B-----5:R-:W-:Y:S01]  /*a3e0*/  F2FP.BF16.PACK_AB R11, R189, R187 ;  /* 0x000000bbbd0b723e */ /* 0x020fe200000010ff */
[----:B------:R-:W-:Y:S02]  /*a3f0*/  IMAD.MOV.U32 R88, RZ, RZ, R163 ;  /* 0x000000ffff587224 */ /* 0x000fe400078e00a3 */
        /* <DEDUP_REMOVED lines=15> */
[C---:B----4-:R-:W-:Y:S08]  /*a4f0*/  HMMA.16816.F32.BF16 R48, R8.reuse, R24, R48 ;  /* 0x000000180830723c */ /* 0x050ff00000041830 */
[----:B------:R-:W-:Y:S01]  /*a500*/  HMMA.16816.F32.BF16 R68, R8, R26, R68 ;  /* 0x0000001a0844723c */ /* 0x000fe20000041844 */
[----:B------:R-:W3:Y:S01]  /*a510*/  LDSM.16.MT88.4 R24, [R226+0xc000] ;  /* 0x00c00000e218783b */ /* 0x000ee20000004200 */
[----:B-1----:R-:W-:-:S02]  /*a520*/  FFMA.FTZ R0, R93, c[0x0][0x23c], -R2 ;  /* 0x00008f005d007a23 */ /* 0x002fc40000010802 */
[----:B------:R-:W-:Y:S02]  /*a530*/  IMAD.MOV.U32 R93, RZ, RZ, R162 ;  /* 0x000000ffff5d7224 */ /* 0x000fe400078e00a2 */
[----:B------:R1:W4:Y:S02]  /*a540*/  MUFU.EX2 R175, R0 ;  /* 0x0000000000af7308 */ /* 0x0003240000000800 */
[C---:B--2---:R-:W-:Y:S08]  /*a550*/  HMMA.16816.F32.BF16 R52, R8.reuse, R16, R40 ;  /* 0x000000100834723c */ /* 0x044ff00000041828 */
[----:B------:R-:W-:Y:S01]  /*a560*/  HMMA.16816.F32.BF16 R76, R8, R18, R76 ;  /* 0x00000012084c723c */ /* 0x000fe2000004184c */
[----:B------:R-:W2:Y:S01]  /*a570*/  LDSM.16.MT88.4 R16, [R224+0xc000] ;  /* 0x00c00000e010783b */ /* 0x000ea20000004200 */
[----:B-1----:R-:W-:-:S06]  /*a580*/  FFMA.FTZ R0, R94, c[0x0][0x23c], -R2 ;  /* 0x00008f005e007a23 */ /* 0x002fcc0000010802 */
[C---:B------:R-:W-:Y:S01]  /*a590*/  HMMA.16816.F32.BF16 R32, R8.reuse, R12, R32 ;  /* 0x0000000c0820723c */ /* 0x040fe20000041820 */
[----:B------:R-:W-:Y:S01]  /*a5a0*/  IMAD.MOV.U32 R94, RZ, RZ, R166 ;  /* 0x000000ffff5e7224 */ /* 0x000fe200078e00a6 */
[----:B------:R1:W-:Y:S06]  /*a5b0*/  MUFU.EX2 R173, R0 ;  /* 0x0000000000ad7308 */ /* 0x0003ec0000000800 */
[C---:B------:R-:W-:Y:S01]  /*a5c0*/  HMMA.16816.F32.BF16 R20, R8.reuse, R14, R20 ;  /* 0x0000000e0814723c */ /* 0x040fe20000041814 */
[----:B------:R-:W5:Y:S07]  /*a5d0*/  LDSM.16.MT88.4 R12, [R225+0xc000] ;  /* 0x00c00000e10c783b */ /* 0x000f6e0000004200 */
[----:B------:R-:W-:Y:S01]  /*a5e0*/  HMMA.16816.F32.BF16 R44, R8, R28, R44 ;  /* 0x0000001c082c723c */ /* 0x000fe2000004182c */
[----:B-1----:R-:W-:-:S02]  /*a5f0*/  FFMA.FTZ R0, R95, c[0x0][0x23c], -R2 ;  /* 0x00008f005f007a23 */ /* 0x002fc40000010802 */
[----:B------:R-:W-:Y:S02]  /*a600*/  IMAD.MOV.U32 R95, RZ, RZ, R147 ;  /* 0x000000ffff5f7224 */ /* 0x000fe400078e0093 */
[----:B------:R1:W1:Y:S03]  /*a610*/  MUFU.EX2 R172, R0 ;  /* 0x0000000000ac7308 */ /* 0x0002660000000800 */
[----:B------:R-:W-:Y:S01]  /*a620*/  HMMA.16816.F32.BF16 R64, R8, R30, R64 ;  /* 0x0000001e0840723c */ /* 0x000fe20000041840 */
[----:B------:R-:W2:Y:S06]  /*a630*/  LDSM.16.MT88.4 R28, [R135+0xc000] ;  /* 0x00c00000871c783b */ /* 0x000eac0000004200 */
[----:B----4-:R-:W-:Y:S01]  /*a640*/  F2FP.BF16.PACK_AB R9, R175, R174 ;  /* 0x000000aeaf09723e */ /* 0x010fe200000010ff */
[----:B-1----:R-:W-:Y:S01]  /*a650*/  FFMA.FTZ R0, R100, c[0x0][0x23c], -R5 ;  /* 0x00008f0064007a23 */ /* 0x002fe20000010805 */
[----:B------:R-:W-:Y:S01]  /*a660*/  F2FP.BF16.PACK_AB R11, R172, R173 ;  /* 0x000000adac0b723e */ /* 0x000fe200000010ff */
[----:B------:R-:W-:-:S02]  /*a670*/  IMAD.MOV.U32 R100, RZ, RZ, R167 ;  /* 0x000000ffff647224 */ /* 0x000fc400078e00a7 */
[----:B------:R1:W-:Y:S02]  /*a680*/  MUFU.EX2 R168, R0 ;  /* 0x0000000000a87308 */ /* 0x0003e40000000800 */
[----:B-1----:R-:W-:Y:S02]  /*a690*/  FFMA.FTZ R0, R102, c[0x0][0x23c], -R5 ;  /* 0x00008f0066007a23 */ /* 0x002fe40000010805 */
[----:B------:R-:W-:-:S04]  /*a6a0*/  IMAD.MOV.U32 R102, RZ, RZ, R164 ;  /* 0x000000ffff667224 */ /* 0x000fc800078e00a4 */
[----:B------:R1:W4:Y:S02]  /*a6b0*/  MUFU.EX2 R167, R0 ;  /* 0x0000000000a77308 */ /* 0x0003240000000800 */
[----:B-1----:R-:W-:Y:S01]  /*a6c0*/  FFMA.FTZ R0, R101, c[0x0][0x23c], -R5 ;  /* 0x00008f0065007a23 */ /* 0x002fe20000010805 */
[----:B----4-:R-:W-:Y:S01]  /*a6d0*/  F2FP.BF16.PACK_AB R8, R167, R168 ;  /* 0x000000a8a708723e */ /* 0x010fe200000010ff */
[----:B------:R-:W-:-:S04]  /*a6e0*/  IMAD.MOV.U32 R101, RZ, RZ, R141 ;  /* 0x000000ffff657224 */ /* 0x000fc800078e008d */
        /* <DEDUP_REMOVED lines=11> */
[C---:B--2---:R-:W-:Y:S08]  /*a7a0*/  HMMA.16816.F32.BF16 R52, R8.reuse, R16, R52 ;  /* 0x000000100834723c */ /* 0x044ff00000041834 */
[----:B------:R-:W-:Y:S01]  /*a7b0*/  HMMA.16816.F32.BF16 R76, R8, R18, R76 ;  /* 0x00000012084c723c */ /* 0x000fe2000004184c */
[----:B------:R-:W2:Y:S01]  /*a7c0*/  LDSM.16.MT88.4 R16, [R224+0xc800] ;  /* 0x00c80000e010783b */ /* 0x000ea20000004200 */
        /* <DEDUP_REMOVED lines=11> */
[----:B----4-:R-:W-:Y:S01]  /*a880*/  F2FP.BF16.PACK_AB R9, R164, R163 ;  /* 0x000000a3a409723e */ /* 0x010fe200000010ff */
[----:B-1----:R-:W-:Y:S01]  /*a890*/  FFMA.FTZ R0, R108, c[0x0][0x23c], -R5 ;  /* 0x00008f006c007a23 */ /* 0x002fe20000010805 */
[----:B------:R-:W-:-:S03]  /*a8a0*/  F2FP.BF16.PACK_AB R11, R160, R162 ;  /* 0x000000a2a00b723e */ /* 0x000fc600000010ff */
[----:B------:R1:W-:Y:S02]  /*a8b0*/  MUFU.EX2 R158, R0 ;  /* 0x00000000009e7308 */ /* 0x0003e40000000800 */
[----:B-1----:R-:W-:-:S06]  /*a8c0*/  FFMA.FTZ R0, R110, c[0x0][0x23c], -R5 ;  /* 0x00008f006e007a23 */ /* 0x002fcc0000010805 */
        /* <DEDUP_REMOVED lines=75> */
[----:B-1----:R-:W-:-:S04]  /*ad80*/  FFMA.FTZ R0, R129, c[0x0][0x23c], -R2 ;  /* 0x00008f0081007a23 */ /* 0x002fc80000010802 */
[----:B------:R1:W3:Y:S03]  /*ad90*/  MUFU.EX2 R140, R0 ;  /* 0x00000000008c7308 */ /* 0x0002e60000000800 */
        /* <DEDUP_REMOVED lines=13> */
[----:B------:R-:W2:Y:S06]  /*ae70*/  LDSM.16.MT88.4 R28, [R226+0xe000] ;  /* 0x00e00000e21c783b */ /* 0x000eac0000004200 */
[----:B---3--:R-:W-:Y:S01]  /*ae80*/  F2FP.BF16.PACK_AB R9, R140, R137 ;  /* 0x000000898c09723e */ /* 0x008fe200000010ff */
[----:B-1----:R-:W-:Y:S01]  /*ae90*/  FFMA.FTZ R0, R132, c[0x0][0x23c], -R5 ;  /* 0x00008f0084007a23 */ /* 0x002fe20000010805 */
[----:B-----5:R-:W-:-:S03]  /*aea0*/  F2FP.BF16.PACK_AB R11, R138, R139 ;  /* 0x0000008b8a0b723e */ /* 0x020fc600000010ff */
[----:B------:R1:W-:Y:S02]  /*aeb0*/  MUFU.EX2 R136, R0 ;  /* 0x0000000000887308 */ /* 0x0003e40000000800 */
[----:B-1----:R-:W-:-:S06]  /*aec0*/  FFMA.FTZ R0, R133, c[0x0][0x23c], -R5 ;  /* 0x00008f0085007a23 */ /* 0x002fcc0000010805 */
[----:B------:R1:W3:Y:S02]  /*aed0*/  MUFU.EX2 R133, R0 ;  /* 0x0000000000857308 */ /* 0x0002e40000000800 */
[----:B-1----:R-:W-:Y:S01]  /*aee0*/  FFMA.FTZ R0, R159, c[0x0][0x23c], -R5 ;  /* 0x00008f009f007a23 */ /* 0x002fe20000010805 */
[----:B---3--:R-:W-:Y:S01]  /*aef0*/  F2FP.BF16.PACK_AB R8, R133, R136 ;  /* 0x000000888508723e */ /* 0x008fe200000010ff */
[----:B------:R-:W-:-:S04]  /*af00*/  IMAD.MOV.U32 R159, RZ, RZ, R92 ;  /* 0x000000ffff9f7224 */ /* 0x000fc800078e005c */
[----:B------:R1:W-:Y:S01]  /*af10*/  MUFU.EX2 R132, R0 ;  /* 0x0000000000847308 */ /* 0x0003e20000000800 */
[----:B------:R-:W-:Y:S02]  /*af20*/  IMAD.MOV.U32 R92, RZ, RZ, R90 ;  /* 0x000000ffff5c7224 */ /* 0x000fe400078e005a */
[----:B------:R-:W-:Y:S02]  /*af30*/  IMAD.MOV.U32 R90, RZ, RZ, R72 ;  /* 0x000000ffff5a7224 */ /* 0x000fe400078e0048 */
[----:B-1----:R-:W-:Y:S02]  /*af40*/  FFMA.FTZ R0, R161, c[0x0][0x23c], -R5 ;  /* 0x00008f00a1007a23 */ /* 0x002fe40000010805 */
[----:B------:R-:W-:Y:S02]  /*af50*/  IMAD.MOV.U32 R161, RZ, RZ, R74 ;  /* 0x000000ffffa17224 */ /* 0x000fe400078e004a */
[----:B------:R1:W3:Y:S02]  /*af60*/  MUFU.EX2 R131, R0 ;  /* 0x0000000000837308 */ /* 0x0002e40000000800 */
[----:B-1----:R-:W-:Y:S01]  /*af70*/  FFMA.FTZ R0, R165, c[0x0][0x23c], -R2 ;  /* 0x00008f00a5007a23 */ /* 0x002fe20000010802 */
[----:B---3--:R-:W-:Y:S01]  /*af80*/  F2FP.BF16.PACK_AB R10, R131, R132 ;  /* 0x00000084830a723e */ /* 0x008fe200000010ff */
[----:B------:R-:W-:-:S04]  /*af90*/  IMAD.MOV.U32 R165, RZ, RZ, R93 ;  /* 0x000000ffffa57224 */ /* 0x000fc800078e005d */
[----:B------:R1:W-:Y:S01]  /*afa0*/  MUFU.EX2 R127, R0 ;  /* 0x00000000007f7308 */ /* 0x0003e20000000800 */
[----:B------:R-:W-:Y:S01]  /*afb0*/  IMAD.MOV.U32 R93, RZ, RZ, R75 ;  /* 0x000000ffff5d7224 */ /* 0x000fe200078e004b */
[C---:B------:R-:W-:Y:S08]  /*afc0*/  HMMA.16816.F32.BF16 R44, R8.reuse, R32, R44 ;  /* 0x00000020082c723c */ /* 0x040ff0000004182c */
[----:B------:R-:W-:Y:S01]  /*afd0*/  HMMA.16816.F32.BF16 R64, R8, R34, R64 ;  /* 0x000000220840723c */ /* 0x000fe20000041840 */
[----:B------:R-:W3:Y:S01]  /*afe0*/  LDSM.16.MT88.4 R32, [R135+0xe800] ;  /* 0x00e800008720783b */ /* 0x000ee20000004200 */
[----:B-1----:R-:W-:-:S02]  /*aff0*/  FFMA.FTZ R0, R169, c[0x0][0x23c], -R2 ;  /* 0x00008f00a9007a23 */ /* 0x002fc40000010802 */
[----:B------:R-:W-:Y:S02]  /*b000*/  IMAD.MOV.U32 R169, RZ, RZ, R102 ;  /* 0x000000ffffa97224 */ /* 0x000fe400078e0066 */
[----:B------:R1:W5:Y:S01]  /*b010*/  MUFU.EX2 R130, R0 ;  /* 0x0000000000827308 */ /* 0x0003620000000800 */
[----:B------:R-:W-:Y:S01]  /*b020*/  IMAD.MOV.U32 R102, RZ, RZ, R59 ;  /* 0x000000ffff667224 */ /* 0x000fe200078e003b */
[C---:B--2---:R-:W-:Y:S08]  /*b030*/  HMMA.16816.F32.BF16 R76, R8.reuse, R18, R76 ;  /* 0x00000012084c723c */ /* 0x044ff0000004184c */
[----:B----4-:R-:W-:Y:S01]  /*b040*/  HMMA.16816.F32.BF16 R24, R8, R12, R24 ;  /* 0x0000000c0818723c */ /* 0x010fe20000041818 */
[----:B-1----:R-:W-:-:S02]  /*b050*/  FFMA.FTZ R0, R170, c[0x0][0x23c], -R2 ;  /* 0x00008f00aa007a23 */ /* 0x002fc40000010802 */
[----:B------:R-:W-:-:S05]  /*b060*/  IMAD.MOV.U32 R170, RZ, RZ, R95 ;  /* 0x000000ffffaa7224 */ /* 0x000fca00078e005f */
[C---:B------:R-:W-:Y:S01]  /*b070*/  HMMA.16816.F32.BF16 R20, R8.reuse, R14, R20 ;  /* 0x0000000e0814723c */ /* 0x040fe20000041814 */
[----:B------:R1:W-:Y:S01]  /*b080*/  MUFU.EX2 R129, R0 ;  /* 0x0000000000817308 */ /* 0x0003e20000000800 */
[----:B------:R-:W-:Y:S01]  /*b090*/  IMAD.MOV.U32 R95, RZ, RZ, R58 ;  /* 0x000000ffff5f7224 */ /* 0x000fe200078e003a */
[----:B------:R-:W-:Y:S05]  /*b0a0*/  LDSM.16.MT88.4 R12, [R225+0xe800] ;  /* 0x00e80000e10c783b */ /* 0x000fea0000004200 */
[C---:B------:R-:W-:Y:S08]  /*b0b0*/  HMMA.16816.F32.BF16 R48, R8.reuse, R28, R48 ;  /* 0x0000001c0830723c */ /* 0x040ff00000041830 */
[----:B------:R-:W-:Y:S01]  /*b0c0*/  HMMA.16816.F32.BF16 R68, R8, R30, R68 ;  /* 0x0000001e0844723c */ /* 0x000fe20000041844 */
[----:B-1----:R-:W-:-:S02]  /*b0d0*/  FFMA.FTZ R0, R171, c[0x0][0x23c], -R2 ;  /* 0x00008f00ab007a23 */ /* 0x002fc40000010802 */
[----:B------:R-:W-:Y:S02]  /*b0e0*/  IMAD.MOV.U32 R171, RZ, RZ, R94 ;  /* 0x000000ffffab7224 */ /* 0x000fe400078e005e */
[----:B------:R1:W2:Y:S01]  /*b0f0*/  MUFU.EX2 R128, R0 ;  /* 0x0000000000807308 */ /* 0x0002a20000000800 */
[----:B------:R-:W-:Y:S02]  /*b100*/  IMAD.MOV.U32 R94, RZ, RZ, R57 ;  /* 0x000000ffff5e7224 */ /* 0x000fe400078e0039 */
[----:B-1----:R-:W-:Y:S02]  /*b110*/  FFMA.FTZ R0, R176, c[0x0][0x23c], -R5 ;  /* 0x00008f00b0007a23 */ /* 0x002fe40000010805 */
[----:B------:R-:W-:-:S03]  /*b120*/  IMAD.MOV.U32 R176, RZ, RZ, R73 ;  /* 0x000000ffffb07224 */ /* 0x000fc600078e0049 */
[----:B------:R1:W-:Y:S02]  /*b130*/  MUFU.EX2 R126, R0 ;  /* 0x00000000007e7308 */ /* 0x0003e40000000800 */
[----:B-1----:R-:W-:Y:S02]  /*b140*/  FFMA.FTZ R0, R182, c[0x0][0x23c], -R5 ;  /* 0x00008f00b6007a23 */ /* 0x002fe40000010805 */
[----:B------:R-:W-:-:S04]  /*b150*/  IMAD.MOV.U32 R182, RZ, RZ, R56 ;  /* 0x000000ffffb67224 */ /* 0x000fc800078e0038 */
[----:B------:R1:W4:Y:S01]  /*b160*/  MUFU.EX2 R125, R0 ;  /* 0x00000000007d7308 */ /* 0x0003220000000800 */
[----:B------:R-:W-:Y:S01]  /*b170*/  HMMA.16816.F32.BF16 R56, R8, R16, R52 ;  /* 0x000000100838723c */ /* 0x000fe20000041834 */
[----:B------:R-:W3:Y:S06]  /*b180*/  LDSM.16.MT88.4 R16, [R224+0xe800] ;  /* 0x00e80000e010783b */ /* 0x000eec0000004200 */
[----:B-----5:R-:W-:Y:S02]  /*b190*/  F2FP.BF16.PACK_AB R9, R130, R127 ;  /* 0x0000007f8209723e */ /* 0x020fe400000010ff */
[----:B--2---:R-:W-:Y:S01]  /*b1a0*/  F2FP.BF16.PACK_AB R11, R128, R129 ;  /* 0x00000081800b723e */ /* 0x004fe200000010ff */
[----:B-1----:R-:W-:Y:S01]  /*b1b0*/  FFMA.FTZ R0, R179, c[0x0][0x23c], -R5 ;  /* 0x00008f00b3007a23 */ /* 0x002fe20000010805 */
[----:B----4-:R-:W-:Y:S01]  /*b1c0*/  F2FP.BF16.PACK_AB R8, R125, R126 ;  /* 0x0000007e7d08723e */ /* 0x010fe200000010ff */
[----:B------:R-:W-:-:S02]  /*b1d0*/  IMAD.MOV.U32 R179, RZ, RZ, R176 ;  /* 0x000000ffffb37224 */ /* 0x000fc400078e00b0 */
[----:B------:R1:W-:Y:S01]  /*b1e0*/  MUFU.EX2 R124, R0 ;  /* 0x00000000007c7308 */ /* 0x0003e20000000800 */
[----:B------:R-:W-:Y:S02]  /*b1f0*/  IMAD.MOV.U32 R176, RZ, RZ, R170 ;  /* 0x000000ffffb07224 */ /* 0x000fe400078e00aa */
[----:B------:R-:W-:Y:S02]  /*b200*/  IMAD.MOV.U32 R170, RZ, RZ, R101 ;  /* 0x000000ffffaa7224 */ /* 0x000fe400078e0065 */
[----:B-1----:R-:W-:-:S04]  /*b210*/  FFMA.FTZ R0, R181, c[0x0][0x23c], -R5 ;  /* 0x00008f00b5007a23 */ /* 0x002fc80000010805 */
[----:B------:R1:W2:Y:S02]  /*b220*/  MUFU.EX2 R123, R0 ;  /* 0x00000000007b7308 */ /* 0x0002a40000000800 */
[----:B-1----:R-:W-:Y:S01]  /*b230*/  FFMA.FTZ R0, R183, c[0x0][0x23c], -R2 ;  /* 0x00008f00b7007a23 */ /* 0x002fe20000010802 */
[----:B--2---:R-:W-:-:S05]  /*b240*/  F2FP.BF16.PACK_AB R10, R123, R124 ;  /* 0x0000007c7b0a723e */ /* 0x004fca00000010ff */
[----:B------:R1:W-:Y:S02]  /*b250*/  MUFU.EX2 R119, R0 ;  /* 0x0000000000777308 */ /* 0x0003e40000000800 */
[C---:B---3--:R-:W-:Y:S08]  /*b260*/  HMMA.16816.F32.BF16 R28, R8.reuse, R32, R44 ;  /* 0x00000020081c723c */ /* 0x048ff0000004182c */
        /* <DEDUP_REMOVED lines=9> */
[C---:B------:R-:W-:Y:S01]  /*b300*/  HMMA.16816.F32.BF16 R64, R8.reuse, R16, R56 ;  /* 0x000000100840723c */ /* 0x040fe20000041838 */
[----:B------:R1:W-:Y:S07]  /*b310*/  MUFU.EX2 R122, R0 ;  /* 0x00000000007a7308 */ /* 0x0003ee0000000800 */
[C---:B------:R-:W-:Y:S01]  /*b320*/  HMMA.16816.F32.BF16 R56, R8.reuse, R12, R24 ;  /* 0x0000000c0838723c */ /* 0x040fe20000041818 */
[----:B------:R-:W-:Y:S07]  /*b330*/  LDSM.16.MT88.4 R24, [R135+0xf800] ;  /* 0x00f800008718783b */ /* 0x000fee0000004200 */
[----:B------:R-:W-:Y:S01]  /*b340*/  HMMA.16816.F32.BF16 R20, R8, R14, R20 ;  /* 0x0000000e0814723c */ /* 0x000fe20000041814 */
[----:B------:R-:W4:Y:S01]  /*b350*/  LDSM.16.MT88.4 R12, [R225+0xf000] ;  /* 0x00f00000e10c783b */ /* 0x000f220000004200 */
[----:B-1----:R-:W-:-:S04]  /*b360*/  FFMA.FTZ R0, R186, c[0x0][0x23c], -R2 ;  /* 0x00008f00ba007a23 */ /* 0x002fc80000010802 */
        /* <DEDUP_REMOVED lines=45> */
[----:B--2---:R-:W-:Y:S01]  /*b640*/  FFMA.FTZ R0, R246, c[0x0][0x23c], -R5 ;  /* 0x00008f00f6007a23 */ /* 0x004fe20000010805 */
[----:B------:R-:W-:-:S05]  /*b650*/  LEA R246, P0, R60, c[0x0][0x168], 0x1 ;  /* 0x00005a003cf67a11 */ /* 0x000fca00078008ff */
[----:B------:R2:W3:Y:S01]  /*b660*/  MUFU.EX2 R107, R0 ;  /* 0x00000000006b7308 */ /* 0x0004e20000000800 */
[----:B------:R-:W-:Y:S01]  /*b670*/  LEA.HI.X R247, R60, c[0x0][0x16c], R63, 0x1, P0 ;  /* 0x00005b003cf77a11 */ /* 0x000fe200000f0c3f */
[----:B--2---:R-:W-:Y:S01]  /*b680*/  FFMA.FTZ R0, R245, c[0x0][0x23c], -R2 ;  /* 0x00008f00f5007a23 */ /* 0x004fe20000010802 */
[----:B---3--:R-:W-:-:S03]  /*b690*/  F2FP.BF16.PACK_AB R10, R107, R108 ;  /* 0x0000006c6b0a723e */ /* 0x008fc600000010ff */
[----:B------:R-:W-:Y:S02]  /*b6a0*/  IMAD.MOV.U32 R245, RZ, RZ, R247 ;  /* 0x000000fffff57224 */ /* 0x000fe400078e00f7 */
        /* <DEDUP_REMOVED lines=26> */
[----:B-1----:R-:W-:Y:S01]  /*b850*/  FFMA.FTZ R0, R95, c[0x0][0x23c], -R5 ;  /* 0x00008f005f007a23 */ /* 0x002fe20000010805 */
[----:B--2---:R-:W-:-:S03]  /*b860*/  F2FP.BF16.PACK_AB R8, R101, R102 ;  /* 0x000000666508723e */ /* 0x004fc600000010ff */
[----:B------:R1:W-:Y:S02]  /*b870*/  MUFU.EX2 R100, R0 ;  /* 0x0000000000647308 */ /* 0x0003e40000000800 */
[----:B-1----:R-:W-:-:S06]  /*b880*/  FFMA.FTZ R0, R252, c[0x0][0x23c], -R5 ;  /* 0x00008f00fc007a23 */ /* 0x002fcc0000010805 */
[----:B------:R1:W2:Y:S02]  /*b890*/  MUFU.EX2 R95, R0 ;  /* 0x00000000005f7308 */ /* 0x0002a40000000800 */
[----:B-1----:R-:W-:Y:S01]  /*b8a0*/  FFMA.FTZ R0, R179, c[0x0][0x23c], -R2 ;  /* 0x00008f00b3007a23 */ /* 0x002fe20000010802 */
[----:B--2---:R-:W-:Y:S01]  /*b8b0*/  F2FP.BF16.PACK_AB R10, R95, R100 ;  /* 0x000000645f0a723e */ /* 0x004fe200000010ff */
        /* <DEDUP_REMOVED lines=8> */
[----:B------:R1:W-:Y:S01]  /*b940*/  MUFU.EX2 R93, R0 ;  /* 0x00000000005d7308 */ /* 0x0003e20000000800 */
[----:B------:R-:W-:Y:S01]  /*b950*/  IMAD.MOV.U32 R181, RZ, RZ, R179 ;  /* 0x000000ffffb57224 */ /* 0x000fe200078e00b3 */
[----:B------:R-:W-:Y:S01]  /*b960*/  HMMA.16816.F32.BF16 R28, R8, R18, R28 ;  /* 0x00000012081c723c */ /* 0x000fe2000004181c */
[----:B------:R-:W-:Y:S01]  /*b970*/  IMAD.MOV.U32 R179, RZ, RZ, R182 ;  /* 0x000000ffffb37224 */ /* 0x000fe200078e00b6 */
[----:B------:R-:W2:Y:S01]  /*b980*/  LDSM.16.MT88.4 R16, [R225+0x10000] ;  /* 0x01000000e110783b */ /* 0x000ea20000004200 */
[----:B------:R-:W-:Y:S02]  /*b990*/  IMAD.MOV.U32 R182, RZ, RZ, R176 ;  /* 0x000000ffffb67224 */ /* 0x000fe400078e00b0 */
[----:B------:R-:W-:-:S02]  /*b9a0*/  IMAD.MOV.U32 R176, RZ, RZ, R171 ;  /* 0x000000ffffb07224 */ /* 0x000fc400078e00ab */
[----:B------:R-:W-:Y:S01]  /*b9b0*/  IMAD.MOV.U32 R171, RZ, RZ, R170 ;  /* 0x000000ffffab7224 */ /* 0x000fe200078e00aa */
[C---:B------:R-:W-:Y:S01]  /*b9c0*/  HMMA.16816.F32.BF16 R76, R8.reuse, R20, R24 ;  /* 0x00000014084c723c */ /* 0x040fe20000041818 */
[----:B------:R-:W-:Y:S01]  /*b9d0*/  IMAD.MOV.U32 R170, RZ, RZ, R169 ;  /* 0x000000ffffaa7224 */ /* 0x000fe200078e00a9 */
[----:B------:R-:W4:Y:S01]  /*b9e0*/  LDSM.16.MT88.4 R24, [R135+0x10800] ;  /* 0x010800008718783b */ /* 0x000f220000004200 */
[----:B------:R-:W-:Y:S02]  /*b9f0*/  IMAD.MOV.U32 R169, RZ, RZ, R165 ;  /* 0x000000ffffa97224 */ /* 0x000fe400078e00a5 */
[----:B------:R-:W-:Y:S02]  /*ba00*/  IMAD.MOV.U32 R165, RZ, RZ, R80 ;  /* 0x000000ffffa57224 */ /* 0x000fe400078e0050 */
[----:B-1----:R-:W-:Y:S01]  /*ba10*/  FFMA.FTZ R0, R94, c[0x0][0x23c], -R2 ;  /* 0x00008f005e007a23 */ /* 0x002fe20000010802 */
[----:B------:R-:W-:Y:S01]  /*ba20*/  HMMA.16816.F32.BF16 R72, R8, R22, R40 ;  /* 0x000000160848723c */ /* 0x000fe20000041828 */
[----:B------:R-:W-:Y:S01]  /*ba30*/  IMAD.MOV.U32 R80, RZ, RZ, R81 ;  /* 0x000000ffff507224 */ /* 0x000fe200078e0051 */
[----:B------:R-:W1:Y:S01]  /*ba40*/  LDSM.16.MT88.4 R20, [R226+0x10800] ;  /* 0x01080000e214783b */ /* 0x000e620000004200 */
[----:B------:R5:W1:Y:S01]  /*ba50*/  MUFU.EX2 R94, R0 ;  /* 0x00000000005e7308 */ /* 0x000a620000000800 */
[----:B------:R-:W-:-:S02]  /*ba60*/  IMAD.MOV.U32 R81, RZ, RZ, R82 ;  /* 0x000000ffff517224 */ /* 0x000fc400078e0052 */
[----:B------:R-:W-:Y:S02]  /*ba70*/  IMAD.MOV.U32 R82, RZ, RZ, R90 ;  /* 0x000000ffff527224 */ /* 0x000fe400078e005a */
[----:B------:R-:W-:Y:S01]  /*ba80*/  IMAD.MOV.U32 R183, RZ, RZ, R176 ;  /* 0x000000ffffb77224 */ /* 0x000fe200078e00b0 */
[C---:B---3--:R-:W-:Y:S01]  /*ba90*/  HMMA.16816.F32.BF16 R44, R8.reuse, R32, R44 ;  /* 0x00000020082c723c */ /* 0x048fe2000004182c */
[----:B------:R-:W-:Y:S01]  /*baa0*/  IMAD.MOV.U32 R176, RZ, RZ, R170 ;  /* 0x000000ffffb07224 */ /* 0x000fe200078e00aa */
[----:B------:R3:W-:Y:S01]  /*bab0*/  MUFU.EX2 R90, R4 ;  /* 0x00000004005a7308 */ /* 0x0007e20000000800 */
[----:B------:R-:W-:Y:S02]  /*bac0*/  IMAD.MOV.U32 R170, RZ, RZ, R169 ;  /* 0x000000ffffaa7224 */ /* 0x000fe400078e00a9 */
[----:B------:R-:W-:Y:S02]  /*bad0*/  IMAD.MOV.U32 R169, RZ, RZ, R88 ;  /* 0x000000ffffa97224 */ /* 0x000fe400078e0058 */
[----:B------:R-:W-:Y:S01]  /*bae0*/  IMAD.MOV.U32 R186, RZ, RZ, R179 ;  /* 0x000000ffffba7224 */ /* 0x000fe200078e00b3 */
[----:B------:R-:W-:Y:S01]  /*baf0*/  HMMA.16816.F32.BF16 R64, R8, R34, R48 ;  /* 0x000000220840723c */ /* 0x000fe20000041830 */
[----:B------:R-:W-:-:S02]  /*bb00*/  IMAD.MOV.U32 R185, RZ, RZ, R182 ;  /* 0x000000ffffb97224 */ /* 0x000fc400078e00b6 */
[----:B-----5:R-:W-:Y:S02]  /*bb10*/  FFMA.FTZ R0, R92, c[0x0][0x23c], -R2 ;  /* 0x00008f005c007a23 */ /* 0x020fe40000010802 */
[----:B------:R-:W-:Y:S02]  /*bb20*/  IMAD.MOV.U32 R182, RZ, RZ, R81 ;  /* 0x000000ffffb67224 */ /* 0x000fe400078e0051 */
[----:B------:R5:W-:Y:S01]  /*bb30*/  MUFU.EX2 R92, R0 ;  /* 0x00000000005c7308 */ /* 0x000be20000000800 */
[----:B------:R-:W-:Y:S01]  /*bb40*/  IMAD.MOV.U32 R179, RZ, RZ, R171 ;  /* 0x000000ffffb37224 */ /* 0x000fe200078e00ab */
[----:B--2---:R-:W-:Y:S01]  /*bb50*/  HMMA.16816.F32.BF16 R32, R8, R18, R52 ;  /* 0x000000120820723c */ /* 0x004fe20000041834 */
[----:B---3--:R-:W-:Y:S02]  /*bb60*/  FADD.FTZ R4, R211, R12 ;  /* 0x0000000cd3047221 */ /* 0x008fe40000010000 */
[----:B------:R-:W-:Y:S02]  /*bb70*/  FFMA.FTZ R12, R83, c[0x0][0x23c], -R5 ;  /* 0x00008f00530c7a23 */ /* 0x000fe40000010805 */
[----:B------:R-:W-:-:S02]  /*bb80*/  FADD.FTZ R4, R214, R4 ;  /* 0x00000004d6047221 */ /* 0x000fc40000010000 */
[----:B------:R-:W-:Y:S02]  /*bb90*/  IMAD.MOV.U32 R83, RZ, RZ, R89 ;  /* 0x000000ffff537224 */ /* 0x000fe400078e0059 */
[----:B------:R-:W-:Y:S01]  /*bba0*/  FADD.FTZ R4, R201, R4 ;  /* 0x00000004c9047221 */ /* 0x000fe20000010000 */
[----:B------:R2:W-:Y:S01]  /*bbb0*/  MUFU.EX2 R89, R12 ;  /* 0x0000000c00597308 */ /* 0x0005e20000000800 */
[----:B------:R-:W-:Y:S02]  /*bbc0*/  IMAD.MOV.U32 R171, RZ, RZ, R165 ;  /* 0x000000ffffab7224 */ /* 0x000fe400078e00a5 */
[----:B------:R-:W-:Y:S02]  /*bbd0*/  FADD.FTZ R4, R207, R4 ;  /* 0x00000004cf047221 */ /* 0x000fe40000010000 */
[----:B-----5:R-:W-:Y:S02]  /*bbe0*/  FFMA.FTZ R0, R91, c[0x0][0x23c], -R2 ;  /* 0x00008f005b007a23 */ /* 0x020fe40000010802 */
[----:B------:R-:W-:-:S02]  /*bbf0*/  FADD.FTZ R4, R206, R4 ;  /* 0x00000004ce047221 */ /* 0x000fc40000010000 */
[----:B------:R3:W5:Y:S01]  /*bc00*/  MUFU.EX2 R91, R0 ;  /* 0x00000000005b7308 */ /* 0x0007620000000800 */
[----:B------:R-:W-:Y:S02]  /*bc10*/  IMAD.MOV.U32 R165, RZ, RZ, R82 ;  /* 0x000000ffffa57224 */ /* 0x000fe400078e0052 */
[----:B------:R-:W-:Y:S02]  /*bc20*/  FADD.FTZ R4, R210, R4 ;  /* 0x00000004d2047221 */ /* 0x000fe40000010000 */
[----:B--2---:R-:W-:Y:S02]  /*bc30*/  FFMA.FTZ R12, R181, c[0x0][0x23c], -R5 ;  /* 0x00008f00b50c7a23 */ /* 0x004fe40000010805 */
[----:B------:R-:W-:Y:S02]  /*bc40*/  FADD.FTZ R4, R193, R4 ;  /* 0x00000004c1047221 */ /* 0x000fe40000010000 */
[----:B------:R2:W-:Y:S01]  /*bc50*/  MUFU.EX2 R88, R12 ;  /* 0x0000000c00587308 */ /* 0x0005e20000000800 */
[----:B------:R-:W-:-:S02]  /*bc60*/  IMAD.MOV.U32 R181, RZ, RZ, R80 ;  /* 0x000000ffffb57224 */ /* 0x000fc400078e0050 */
[----:B---3--:R-:W-:-:S04]  /*bc70*/  FADD.FTZ R0, R219, R216 ;  /* 0x000000d8db007221 */ /* 0x008fc80000010000 */
[----:B------:R-:W-:-:S04]  /*bc80*/  FADD.FTZ R0, R217, R0 ;  /* 0x00000000d9007221 */ /* 0x000fc80000010000 */
[----:B------:R-:W-:Y:S02]  /*bc90*/  FADD.FTZ R0, R221, R0 ;  /* 0x00000000dd007221 */ /* 0x000fe40000010000 */
[----:B--2---:R-:W-:Y:S02]  /*bca0*/  FFMA.FTZ R12, R83, c[0x0][0x23c], -R5 ;  /* 0x00008f00530c7a23 */ /* 0x004fe40000010805 */
[----:B------:R-:W-:Y:S01]  /*bcb0*/  FADD.FTZ R0, R215, R0 ;  /* 0x00000000d7007221 */ /* 0x000fe20000010000 */
[----:B------:R-:W-:Y:S01]  /*bcc0*/  HMMA.16816.F32.BF16 R80, R8, R16, R56 ;  /* 0x000000100850723c */ /* 0x000fe20000041838 */
[----:B------:R-:W2:Y:S01]  /*bcd0*/  MUFU.EX2 R87, R12 ;  /* 0x0000000c00577308 */ /* 0x000ea20000000800 */
[----:B------:R-:W3:Y:S01]  /*bce0*/  LDSM.16.MT88.4 R16, [R224+0x10800] ;  /* 0x01080000e010783b */ /* 0x000ee20000004200 */
[----:B------:R-:W-:-:S04]  /*bcf0*/  FADD.FTZ R0, R220, R0 ;  /* 0x00000000dc007221 */ /* 0x000fc80000010000 */
[----:B------:R-:W-:Y:S01]  /*bd00*/  FADD.FTZ R0, R218, R0 ;  /* 0x00000000da007221 */ /* 0x000fe20000010000 */
[----:B-1----:R-:W-:Y:S02]  /*bd10*/  F2FP.BF16.PACK_AB R9, R94, R93 ;  /* 0x0000005d5e09723e */ /* 0x002fe400000010ff */
[----:B-----5:R-:W-:Y:S01]  /*bd20*/  F2FP.BF16.PACK_AB R11, R91, R92 ;  /* 0x0000005c5b0b723e */ /* 0x020fe200000010ff */
[----:B------:R-:W-:Y:S01]  /*bd30*/  FADD.FTZ R0, R222, R0 ;  /* 0x00000000de007221 */ /* 0x000fe20000010000 */
[----:B------:R-:W-:-:S03]  /*bd40*/  F2FP.BF16.PACK_AB R8, R89, R90 ;  /* 0x0000005a5908723e */ /* 0x000fc600000010ff */
[----:B------:R-:W-:Y:S01]  /*bd50*/  FADD.FTZ R0, R203, R0 ;  /* 0x00000000cb007221 */ /* 0x000fe20000010000 */
[----:B--2---:R-:W-:-:S03]  /*bd60*/  F2FP.BF16.PACK_AB R10, R87, R88 ;  /* 0x00000058570a723e */ /* 0x004fc600000010ff */
[----:B------:R-:W-:Y:S02]  /*bd70*/  FADD.FTZ R12, R209, R0 ;  /* 0x00000000d10c7221 */ /* 0x000fe40000010000 */
[----:B------:R-:W-:Y:S02]  /*bd80*/  FADD.FTZ R0, R192, R4 ;  /* 0x00000004c0007221 */ /* 0x000fe40000010000 */
[----:B------:R-:W-:Y:S01]  /*bd90*/  FFMA.FTZ R4, R186, c[0x0][0x23c], -R2 ;  /* 0x00008f00ba047a23 */ /* 0x000fe20000010802 */
[----:B----4-:R-:W-:Y:S01]  /*bda0*/  HMMA.16816.F32.BF16 R48, R8, R24, R68 ;  /* 0x000000180830723c */ /* 0x010fe20000041844 */
        /* <DEDUP_REMOVED lines=9> */
[----:B------:R-:W2:Y:S01]  /*be40*/  LDSM.16.MT88.4 R28, [R135+0x11000] ;  /* 0x01100000871c783b */ /* 0x000ea20000004200 */
[----:B------:R4:W-:Y:S01]  /*be50*/  MUFU.EX2 R86, R4 ;  /* 0x0000000400567308 */ /* 0x0009e20000000800 */
[----:B------:R-:W-:Y:S01]  /*be60*/  FADD.FTZ R0, R213, R12 ;  /* 0x0000000cd5007221 */ /* 0x000fe20000010000 */
[----:B------:R-:W-:Y:S01]  /*be70*/  HMMA.16816.F32.BF16 R56, R8, R20, R76 ;  /* 0x000000140838723c */ /* 0x000fe2000004184c */
[----:B------:R-:W-:-:S02]  /*be80*/  FFMA.FTZ R12, R184, c[0x0][0x23c], -R2 ;  /* 0x00008f00b80c7a23 */ /* 0x000fc40000010802 */
[----:B------:R-:W-:Y:S02]  /*be90*/  FADD.FTZ R0, R188, R0 ;  /* 0x00000000bc007221 */ /* 0x000fe40000010000 */
[----:B------:R-:W-:Y:S02]  /*bea0*/  IMAD.MOV.U32 R184, RZ, RZ, R85 ;  /* 0x000000ffffb87224 */ /* 0x000fe400078e0055 */
[----:B------:R-:W-:Y:S01]  /*beb0*/  FADD.FTZ R0, R190, R0 ;  /* 0x00000000be007221 */ /* 0x000fe20000010000 */
[----:B------:R5:W1:Y:S01]  /*bec0*/  MUFU.EX2 R85, R12 ;  /* 0x0000000c00557308 */ /* 0x000a620000000800 */
[----:B------:R-:W-:Y:S01]  /*bed0*/  HMMA.16816.F32.BF16 R52, R8, R22, R72 ;  /* 0x000000160834723c */ /* 0x000fe20000041848 */
[----:B------:R-:W2:Y:S01]  /*bee0*/  LDSM.16.MT88.4 R20, [R224+0x11000] ;  /* 0x01100000e014783b */ /* 0x000ea20000004200 */
[----:B------:R-:W-:Y:S02]  /*bef0*/  FADD.FTZ R0, R187, R0 ;  /* 0x00000000bb007221 */ /* 0x000fe40000010000 */
[----:B----4-:R-:W-:-:S02]  /*bf00*/  FADD.FTZ R4, R194, R13 ;  /* 0x0000000dc2047221 */ /* 0x010fc40000010000 */
[----:B------:R-:W-:Y:S02]  /*bf10*/  FADD.FTZ R0, R189, R0 ;  /* 0x00000000bd007221 */ /* 0x000fe40000010000 */
        /* <DEDUP_REMOVED lines=8> */
[----:B-----5:R-:W-:-:S02]  /*bfa0*/  FFMA.FTZ R12, R186, c[0x0][0x23c], -R2 ;  /* 0x00008f00ba0c7a23 */ /* 0x020fc40000010802 */
[----:B------:R-:W-:Y:S02]  /*bfb0*/  FADD.FTZ R4, R177, R4 ;  /* 0x00000004b1047221 */ /* 0x000fe40000010000 */
[----:B------:R-:W-:Y:S01]  /*bfc0*/  FADD.FTZ R0, R173, R0 ;  /* 0x00000000ad007221 */ /* 0x000fe20000010000 */
[----:B------:R4:W-:Y:S01]  /*bfd0*/  MUFU.EX2 R84, R12 ;  /* 0x0000000c00547308 */ /* 0x0009e20000000800 */
[----:B------:R-:W-:Y:S01]  /*bfe0*/  FADD.FTZ R4, R168, R4 ;  /* 0x00000004a8047221 */ /* 0x000fe20000010000 */
[----:B-1----:R-:W-:Y:S01]  /*bff0*/  HMMA.16816.F32.BF16 R80, R8, R24, R80 ;  /* 0x000000180850723c */ /* 0x002fe20000041850 */
[----:B------:R-:W-:Y:S02]  /*c000*/  FADD.FTZ R0, R172, R0 ;  /* 0x00000000ac007221 */ /* 0x000fe40000010000 */
[----:B------:R-:W-:Y:S02]  /*c010*/  FADD.FTZ R4, R167, R4 ;  /* 0x00000004a7047221 */ /* 0x000fe40000010000 */
[----:B------:R-:W-:-:S02]  /*c020*/  FADD.FTZ R0, R163, R0 ;  /* 0x00000000a3007221 */ /* 0x000fc40000010000 */
[----:B------:R-:W-:Y:S01]  /*c030*/  FADD.FTZ R4, R166, R4 ;  /* 0x00000004a6047221 */ /* 0x000fe20000010000 */
[----:B------:R-:W-:Y:S01]  /*c040*/  HMMA.16816.F32.BF16 R68, R8, R26, R32 ;  /* 0x0000001a0844723c */ /* 0x000fe20000041820 */
[----:B------:R-:W-:Y:S01]  /*c050*/  FADD.FTZ R0, R164, R0 ;  /* 0x00000000a4007221 */ /* 0x000fe20000010000 */
[----:B------:R-:W1:Y:S01]  /*c060*/  LDSM.16.MT88.4 R24, [R225+0x11000] ;  /* 0x01100000e118783b */ /* 0x000e620000004200 */
[----:B------:R-:W-:Y:S02]  /*c070*/  FADD.FTZ R4, R39, R4 ;  /* 0x0000000427047221 */ /* 0x000fe40000010000 */
[----:B------:R-:W-:Y:S02]  /*c080*/  FADD.FTZ R0, R162, R0 ;  /* 0x00000000a2007221 */ /* 0x000fe40000010000 */
[----:B----4-:R-:W-:Y:S01]  /*c090*/  FFMA.FTZ R12, R185, c[0x0][0x23c], -R2 ;  /* 0x00008f00b90c7a23 */ /* 0x010fe20000010802 */
[----:B------:R-:W-:Y:S01]  /*c0a0*/  F2FP.BF16.PACK_AB R9, R85, R86 ;  /* 0x000000565509723e */ /* 0x000fe200000010ff */
[----:B------:R-:W-:-:S02]  /*c0b0*/  FADD.FTZ R4, R158, R4 ;  /* 0x000000049e047221 */ /* 0x000fc40000010000 */
[----:B------:R-:W4:Y:S01]  /*c0c0*/  MUFU.EX2 R76, R12 ;  /* 0x0000000c004c7308 */ /* 0x000f220000000800 */
[----:B------:R-:W-:Y:S02]  /*c0d0*/  FADD.FTZ R0, R160, R0 ;  /* 0x00000000a0007221 */ /* 0x000fe40000010000 */
[----:B------:R-:W-:Y:S02]  /*c0e0*/  FADD.FTZ R4, R38, R4 ;  /* 0x0000000426047221 */ /* 0x000fe40000010000 */
[----:B------:R-:W-:Y:S02]  /*c0f0*/  FADD.FTZ R0, R155, R0 ;  /* 0x000000009b007221 */ /* 0x000fe40000010000 */
[----:B------:R-:W-:Y:S02]  /*c100*/  FADD.FTZ R4, R157, R4 ;  /* 0x000000049d047221 */ /* 0x000fe40000010000 */
[----:B------:R-:W-:Y:S02]  /*c110*/  FADD.FTZ R0, R154, R0 ;  /* 0x000000009a007221 */ /* 0x000fe40000010000 */
[----:B------:R-:W-:-:S02]  /*c120*/  FADD.FTZ R4, R37, R4 ;  /* 0x0000000425047221 */ /* 0x000fc40000010000 */
[----:B------:R-:W-:Y:S02]  /*c130*/  FADD.FTZ R0, R153, R0 ;  /* 0x0000000099007221 */ /* 0x000fe40000010000 */
[----:B------:R-:W-:Y:S01]  /*c140*/  FADD.FTZ R4, R152, R4 ;  /* 0x0000000498047221 */ /* 0x000fe20000010000 */
[----:B----4-:R-:W-:Y:S01]  /*c150*/  F2FP.BF16.PACK_AB R11, R76, R84 ;  /* 0x000000544c0b723e */ /* 0x010fe200000010ff */
[----:B------:R-:W-:Y:S02]  /*c160*/  FFMA.FTZ R12, R184, c[0x0][0x23c], -R5 ;  /* 0x00008f00b80c7a23 */ /* 0x000fe40000010805 */
[----:B------:R-:W-:Y:S02]  /*c170*/  FADD.FTZ R4, R150, R4 ;  /* 0x0000000496047221 */ /* 0x000fe40000010000 */
[----:B------:R4:W-:Y:S01]  /*c180*/  MUFU.EX2 R72, R12 ;  /* 0x0000000c00487308 */ /* 0x0009e20000000800 */
[----:B------:R-:W-:Y:S02]  /*c190*/  FADD.FTZ R0, R156, R0 ;  /* 0x000000009c007221 */ /* 0x000fe40000010000 */
[----:B------:R-:W-:-:S02]  /*c1a0*/  FADD.FTZ R4, R149, R4 ;  /* 0x0000000495047221 */ /* 0x000fc40000010000 */
[----:B------:R-:W-:Y:S02]  /*c1b0*/  FADD.FTZ R0, R147, R0 ;  /* 0x0000000093007221 */ /* 0x000fe40000010000 */
[----:B------:R-:W-:Y:S02]  /*c1c0*/  FADD.FTZ R4, R151, R4 ;  /* 0x0000000497047221 */ /* 0x000fe40000010000 */
[----:B------:R-:W-:Y:S02]  /*c1d0*/  FADD.FTZ R0, R148, R0 ;  /* 0x0000000094007221 */ /* 0x000fe40000010000 */
[----:B------:R-:W-:Y:S01]  /*c1e0*/  FADD.FTZ R4, R144, R4 ;  /* 0x0000000490047221 */ /* 0x000fe20000010000 */
[----:B------:R-:W-:Y:S01]  /*c1f0*/  LDSM.16.MT88.4 R148, [R226+0x11800] ;  /* 0x01180000e294783b */ /* 0x000fe20000004200 */
[----:B------:R-:W-:Y:S02]  /*c200*/  FADD.FTZ R0, R146, R0 ;  /* 0x0000000092007221 */ /* 0x000fe40000010000 */
[----:B------:R-:W-:-:S02]  /*c210*/  FADD.FTZ R4, R143, R4 ;  /* 0x000000048f047221 */ /* 0x000fc40000010000 */
[----:B----4-:R-:W-:Y:S02]  /*c220*/  FFMA.FTZ R12, R183, c[0x0][0x23c], -R5 ;  /* 0x00008f00b70c7a23 */ /* 0x010fe40000010805 */
[----:B------:R-:W-:Y:S02]  /*c230*/  FADD.FTZ R4, R142, R4 ;  /* 0x000000048e047221 */ /* 0x000fe40000010000 */
[----:B------:R4:W5:Y:S01]  /*c240*/  MUFU.EX2 R39, R12 ;  /* 0x0000000c00277308 */ /* 0x0009620000000800 */
[----:B------:R-:W-:Y:S02]  /*c250*/  FADD.FTZ R0, R145, R0 ;  /* 0x0000000091007221 */ /* 0x000fe40000010000 */
[----:B------:R-:W-:Y:S02]  /*c260*/  FADD.FTZ R4, R141, R4 ;  /* 0x000000048d047221 */ /* 0x000fe40000010000 */
[----:B------:R-:W-:-:S04]  /*c270*/  FADD.FTZ R0, R137, R0 ;  /* 0x0000000089007221 */ /* 0x000fc80000010000 */
[----:B------:R-:W-:Y:S02]  /*c280*/  FADD.FTZ R0, R140, R0 ;  /* 0x000000008c007221 */ /* 0x000fe40000010000 */
[----:B------:R-:W1:Y:S02]  /*c290*/  LDSM.16.MT88.4 R140, [R135+0x11800] ;  /* 0x01180000878c783b */ /* 0x000e640000004200 */
[----:B------:R-:W-:Y:S02]  /*c2a0*/  FADD.FTZ R0, R139, R0 ;  /* 0x000000008b007221 */ /* 0x000fe40000010000 */
[----:B----4-:R-:W-:Y:S01]  /*c2b0*/  FFMA.FTZ R12, R181, c[0x0][0x23c], -R5 ;  /* 0x00008f00b50c7a23 */ /* 0x010fe20000010805 */
[----:B-----5:R-:W-:Y:S01]  /*c2c0*/  F2FP.BF16.PACK_AB R8, R39, R72 ;  /* 0x000000482708723e */ /* 0x020fe200000010ff */
[----:B------:R-:W-:Y:S02]  /*c2d0*/  FADD.FTZ R0, R138, R0 ;  /* 0x000000008a007221 */ /* 0x000fe40000010000 */
[----:B------:R4:W-:Y:S02]  /*c2e0*/  MUFU.EX2 R38, R12 ;  /* 0x0000000c00267308 */ /* 0x0009e40000000800 */
[----:B------:R-:W-:-:S04]  /*c2f0*/  FADD.FTZ R0, R127, R0 ;  /* 0x000000007f007221 */ /* 0x000fc80000010000 */
[----:B------:R-:W-:-:S04]  /*c300*/  FADD.FTZ R0, R130, R0 ;  /* 0x0000000082007221 */ /* 0x000fc80000010000 */
[----:B------:R-:W-:-:S04]  /*c310*/  FADD.FTZ R0, R129, R0 ;  /* 0x0000000081007221 */ /* 0x000fc80000010000 */
[----:B------:R-:W-:Y:S02]  /*c320*/  FADD.FTZ R0, R128, R0 ;  /* 0x0000000080007221 */ /* 0x000fe40000010000 */
[----:B----4-:R-:W-:Y:S02]  /*c330*/  FFMA.FTZ R12, R179, c[0x0][0x23c], -R5 ;  /* 0x00008f00b30c7a23 */ /* 0x010fe40000010805 */
[----:B------:R-:W-:Y:S02]  /*c340*/  FADD.FTZ R0, R119, R0 ;  /* 0x0000000077007221 */ /* 0x000fe40000010000 */
[----:B------:R4:W5:Y:S02]  /*c350*/  MUFU.EX2 R37, R12 ;  /* 0x0000000c00257308 */ /* 0x0009640000000800 */
[----:B------:R-:W-:-:S04]  /*c360*/  FADD.FTZ R0, R121, R0 ;  /* 0x0000000079007221 */ /* 0x000fc80000010000 */
[----:B------:R-:W-:-:S04]  /*c370*/  FADD.FTZ R0, R122, R0 ;  /* 0x000000007a007221 */ /* 0x000fc80000010000 */
[----:B------:R-:W-:-:S04]  /*c380*/  FADD.FTZ R0, R120, R0 ;  /* 0x0000000078007221 */ /* 0x000fc80000010000 */
[----:B------:R-:W-:Y:S02]  /*c390*/  FADD.FTZ R0, R111, R0 ;  /* 0x000000006f007221 */ /* 0x000fe40000010000 */
[----:B----4-:R-:W-:Y:S01]  /*c3a0*/  FFMA.FTZ R12, R182, c[0x0][0x23c], -R2 ;  /* 0x00008f00b60c7a23 */ /* 0x010fe20000010802 */
[----:B-----5:R-:W-:Y:S01]  /*c3b0*/  F2FP.BF16.PACK_AB R10, R37, R38 ;  /* 0x00000026250a723e */ /* 0x020fe200000010ff */
[----:B------:R-:W-:Y:S02]  /*c3c0*/  FADD.FTZ R0, R114, R0 ;  /* 0x0000000072007221 */ /* 0x000fe40000010000 */
[----:B------:R4:W5:Y:S02]  /*c3d0*/  MUFU.EX2 R32, R12 ;  /* 0x0000000c00207308 */ /* 0x0009640000000800 */
[----:B------:R-:W-:Y:S02]  /*c3e0*/  FADD.FTZ R0, R113, R0 ;  /* 0x0000000071007221 */ /* 0x000fe40000010000 */
[----:B--2---:R-:W-:Y:S02]  /*c3f0*/  HMMA.16816.F32.BF16 R48, R8, R28, R48 ;  /* 0x0000001c0830723c */ /* 0x004fe40000041830 */
[----:B------:R-:W-:-:S04]  /*c400*/  FADD.FTZ R0, R112, R0 ;  /* 0x0000000070007221 */ /* 0x000fc80000010000 */
[----:B------:R-:W-:Y:S02]  /*c410*/  FADD.FTZ R0, R105, R0 ;  /* 0x0000000069007221 */ /* 0x000fe40000010000 */
[C---:B------:R-:W-:Y:S02]  /*c420*/  HMMA.16816.F32.BF16 R44, R8.reuse, R20, R44 ;  /* 0x00000014082c723c */ /* 0x040fe4000004182c */
[----:B------:R-:W-:Y:S02]  /*c430*/  FADD.FTZ R0, R106, R0 ;  /* 0x000000006a007221 */ /* 0x000fe40000010000 */
[----:B----4-:R-:W-:Y:S02]  /*c440*/  FFMA.FTZ R12, R176, c[0x0][0x23c], -R2 ;  /* 0x00008f00b00c7a23 */ /* 0x010fe40000010802 */
[----:B------:R-:W-:Y:S02]  /*c450*/  FADD.FTZ R0, R104, R0 ;  /* 0x0000000068007221 */ /* 0x000fe40000010000 */
[----:B------:R2:W4:Y:S01]  /*c460*/  MUFU.EX2 R28, R12 ;  /* 0x0000000c001c7308 */ /* 0x0005220000000800 */
[----:B------:R-:W-:Y:S01]  /*c470*/  HMMA.16816.F32.BF16 R40, R8, R30, R40 ;  /* 0x0000001e0828723c */ /* 0x000fe20000041828 */
[----:B------:R-:W-:-:S04]  /*c480*/  FADD.FTZ R0, R103, R0 ;  /* 0x0000000067007221 */ /* 0x000fc80000010000 */
[----:B------:R-:W-:-:S03]  /*c490*/  FADD.FTZ R0, R93, R0 ;  /* 0x000000005d007221 */ /* 0x000fc60000010000 */
[----:B---3--:R-:W-:Y:S01]  /*c4a0*/  HMMA.16816.F32.BF16 R56, R8, R16, R56 ;  /* 0x000000100838723c */ /* 0x008fe20000041838 */
[----:B------:R-:W-:-:S04]  /*c4b0*/  FADD.FTZ R0, R94, R0 ;  /* 0x000000005e007221 */ /* 0x000fc80000010000 */
[----:B------:R-:W-:Y:S02]  /*c4c0*/  FADD.FTZ R0, R92, R0 ;  /* 0x000000005c007221 */ /* 0x000fe40000010000 */
[----:B--2---:R-:W-:Y:S01]  /*c4d0*/  FFMA.FTZ R12, R171, c[0x0][0x23c], -R2 ;  /* 0x00008f00ab0c7a23 */ /* 0x004fe20000010802 */
[----:B------:R-:W-:Y:S01]  /*c4e0*/  HMMA.16816.F32.BF16 R52, R8, R18, R52 ;  /* 0x000000120834723c */ /* 0x000fe20000041834 */
[----:B------:R-:W-:Y:S02]  /*c4f0*/  FADD.FTZ R0, R91, R0 ;  /* 0x000000005b007221 */ /* 0x000fe40000010000 */
[----:B------:R2:W3:Y:S02]  /*c500*/  MUFU.EX2 R15, R12 ;  /* 0x0000000c000f7308 */ /* 0x0004e40000000800 */
[----:B------:R-:W-:-:S03]  /*c510*/  FADD.FTZ R0, R86, R0 ;  /* 0x0000000056007221 */ /* 0x000fc60000010000 */
[----:B------:R-:W-:Y:S01]  /*c520*/  HMMA.16816.F32.BF16 R20, R8, R22, R64 ;  /* 0x000000160814723c */ /* 0x000fe20000041840 */
[----:B------:R-:W-:-:S04]  /*c530*/  FADD.FTZ R0, R85, R0 ;  /* 0x0000000055007221 */ /* 0x000fc80000010000 */
[----:B------:R-:W-:-:S04]  /*c540*/  FADD.FTZ R0, R84, R0 ;  /* 0x0000000054007221 */ /* 0x000fc80000010000 */
[----:B------:R-:W-:Y:S02]  /*c550*/  FADD.FTZ R0, R76, R0 ;  /* 0x000000004c007221 */ /* 0x000fe40000010000 */
[----:B--2---:R-:W-:Y:S02]  /*c560*/  FFMA.FTZ R12, R170, c[0x0][0x23c], -R2 ;  /* 0x00008f00aa0c7a23 */ /* 0x004fe40000010802 */
[----:B------:R-:W-:Y:S02]  /*c570*/  FADD.FTZ R2, R136, R4 ;  /* 0x0000000488027221 */ /* 0x000fe40000010000 */
[----:B------:R-:W-:Y:S01]  /*c580*/  FFMA.FTZ R4, R169, c[0x0][0x23c], -R5 ;  /* 0x00008f00a9047a23 */ /* 0x000fe20000010805 */
[----:B------:R-:W2:Y:S01]  /*c590*/  MUFU.EX2 R14, R12 ;  /* 0x0000000c000e7308 */ /* 0x000ea20000000800 */
[----:B------:R-:W-:Y:S02]  /*c5a0*/  FADD.FTZ R2, R133, R2 ;  /* 0x0000000285027221 */ /* 0x000fe40000010000 */
[----:B-----5:R-:W-:-:S02]  /*c5b0*/  FADD.FTZ R0, R32, R0 ;  /* 0x0000000020007221 */ /* 0x020fc40000010000 */
[----:B------:R-:W-:Y:S02]  /*c5c0*/  FADD.FTZ R2, R132, R2 ;  /* 0x0000000284027221 */ /* 0x000fe40000010000 */
[----:B----4-:R-:W-:Y:S01]  /*c5d0*/  FADD.FTZ R0, R28, R0 ;  /* 0x000000001c007221 */ /* 0x010fe20000010000 */
[----:B------:R4:W-:Y:S01]  /*c5e0*/  MUFU.EX2 R13, R4 ;  /* 0x00000004000d7308 */ /* 0x0009e20000000800 */
[----:B------:R-:W-:Y:S02]  /*c5f0*/  FADD.FTZ R2, R131, R2 ;  /* 0x0000000283027221 */ /* 0x000fe40000010000 */
[----:B---3--:R-:W-:Y:S02]  /*c600*/  FADD.FTZ R0, R15, R0 ;  /* 0x000000000f007221 */ /* 0x008fe40000010000 */
[----:B------:R-:W-:Y:S01]  /*c610*/  FADD.FTZ R2, R126, R2 ;  /* 0x000000027e027221 */ /* 0x000fe20000010000 */
[----:B--2---:R-:W-:-:S03]  /*c620*/  F2FP.BF16.PACK_AB R167, R14, R15 ;  /* 0x0000000f0ea7723e */ /* 0x004fc600000010ff */
[----:B------:R-:W-:-:S04]  /*c630*/  FADD.FTZ R2, R125, R2 ;  /* 0x000000027d027221 */ /* 0x000fc80000010000 */
[----:B------:R-:W-:Y:S02]  /*c640*/  FADD.FTZ R2, R124, R2 ;  /* 0x000000027c027221 */ /* 0x000fe40000010000 */
[----:B----4-:R-:W-:Y:S01]  /*c650*/  FFMA.FTZ R4, R165, c[0x0][0x23c], -R5 ;  /* 0x00008f00a5047a23 */ /* 0x010fe20000010805 */
[----:B------:R-:W-:Y:S01]  /*c660*/  F2FP.BF16.PACK_AB R165, R28, R32 ;  /* 0x000000201ca5723e */ /* 0x000fe200000010ff */
[----:B------:R-:W-:Y:S02]  /*c670*/  FADD.FTZ R2, R123, R2 ;  /* 0x000000027b027221 */ /* 0x000fe40000010000 */
[----:B------:R2:W3:Y:S02]  /*c680*/  MUFU.EX2 R12, R4 ;  /* 0x00000004000c7308 */ /* 0x0004e40000000800 */
[----:B------:R-:W-:-:S04]  /*c690*/  FADD.FTZ R2, R117, R2 ;  /* 0x0000000275027221 */ /* 0x000fc80000010000 */
[----:B------:R-:W-:-:S04]  /*c6a0*/  FADD.FTZ R2, R118, R2 ;  /* 0x0000000276027221 */ /* 0x000fc80000010000 */
[----:B------:R-:W-:-:S04]  /*c6b0*/  FADD.FTZ R2, R116, R2 ;  /* 0x0000000274027221 */ /* 0x000fc80000010000 */
[----:B------:R-:W-:Y:S02]  /*c6c0*/  FADD.FTZ R2, R115, R2 ;  /* 0x0000000273027221 */ /* 0x000fe40000010000 */
[--C-:B--2---:R-:W-:Y:S01]  /*c6d0*/  FFMA.FTZ R4, R161, c[0x0][0x23c], -R5.reuse ;  /* 0x00008f00a1047a23 */ /* 0x104fe20000010805 */
[----:B---3--:R-:W-:Y:S01]  /*c6e0*/  F2FP.BF16.PACK_AB R164, R12, R13 ;  /* 0x0000000d0ca4723e */ /* 0x008fe200000010ff */
[----:B------:R-:W-:Y:S01]  /*c6f0*/  FADD.FTZ R2, R110, R2 ;  /* 0x000000026e027221 */ /* 0x000fe20000010000 */
[C---:B-1----:R-:W-:Y:S01]  /*c700*/  HMMA.16816.F32.BF16 R160, R8.reuse, R24, R80 ;  /* 0x0000001808a0723c */ /* 0x042fe20000041850 */
[----:B------:R-:W-:Y:S02]  /*c710*/  FFMA.FTZ R5, R159, c[0x0][0x23c], -R5 ;  /* 0x00008f009f057a23 */ /* 0x000fe40000010805 */
[----:B------:R-:W-:Y:S01]  /*c720*/  FADD.FTZ R2, R109, R2 ;  /* 0x000000026d027221 */ /* 0x000fe20000010000 */
[----:B------:R-:W-:Y:S01]  /*c730*/  MUFU.EX2 R4, R4 ;  /* 0x0000000400047308 */ /* 0x000fe20000000800 */
[----:B------:R-:W1:Y:S02]  /*c740*/  LDSM.16.MT88.4 R156, [R224+0x11800] ;  /* 0x01180000e09c783b */ /* 0x000e640000004200 */
[----:B------:R-:W-:Y:S01]  /*c750*/  FADD.FTZ R2, R108, R2 ;  /* 0x000000026c027221 */ /* 0x000fe20000010000 */
[----:B------:R-:W-:Y:S01]  /*c760*/  HMMA.16816.F32.BF16 R24, R8, R26, R68 ;  /* 0x0000001a0818723c */ /* 0x000fe20000041844 */
[----:B------:R-:W2:Y:S02]  /*c770*/  LDSM.16.MT88.4 R8, [R225+0x11800] ;  /* 0x01180000e108783b */ /* 0x000ea40000004200 */
[----:B------:R-:W-:Y:S01]  /*c780*/  FADD.FTZ R2, R107, R2 ;  /* 0x000000026b027221 */ /* 0x000fe20000010000 */
[----:B------:R-:W3:Y:S03]  /*c790*/  MUFU.EX2 R5, R5 ;  /* 0x0000000500057308 */ /* 0x000ee60000000800 */
[----:B------:R-:W-:-:S04]  /*c7a0*/  FADD.FTZ R2, R102, R2 ;  /* 0x0000000266027221 */ /* 0x000fc80000010000 */
[----:B------:R-:W-:-:S04]  /*c7b0*/  FADD.FTZ R2, R101, R2 ;  /* 0x0000000265027221 */ /* 0x000fc80000010000 */
[----:B------:R-:W-:-:S04]  /*c7c0*/  FADD.FTZ R2, R100, R2 ;  /* 0x0000000264027221 */ /* 0x000fc80000010000 */
[----:B------:R-:W-:Y:S01]  /*c7d0*/  FADD.FTZ R2, R95, R2 ;  /* 0x000000025f027221 */ /* 0x000fe20000010000 */
[----:B---3--:R-:W-:-:S03]  /*c7e0*/  F2FP.BF16.PACK_AB R166, R5, R4 ;  /* 0x0000000405a6723e */ /* 0x008fc600000010ff */
[----:B------:R-:W-:-:S04]  /*c7f0*/  FADD.FTZ R2, R90, R2 ;  /* 0x000000025a027221 */ /* 0x000fc80000010000 */
[----:B------:R-:W-:Y:S01]  /*c800*/  FADD.FTZ R2, R89, R2 ;  /* 0x0000000259027221 */ /* 0x000fe20000010000 */
[----:B------:R-:W-:Y:S03]  /*c810*/  HMMA.16816.F32.BF16 R136, R164, R140, R48 ;  /* 0x0000008ca488723c */ /* 0x000fe60000041830 */
[----:B------:R-:W-:-:S04]  /*c820*/  FADD.FTZ R2, R88, R2 ;  /* 0x0000000258027221 */ /* 0x000fc80000010000 */
[----:B------:R-:W-:Y:S01]  /*c830*/  FADD.FTZ R2, R87, R2 ;  /* 0x0000000257027221 */ /* 0x000fe20000010000 */
[----:B------:R-:W-:Y:S03]  /*c840*/  HMMA.16816.F32.BF16 R144, R164, R148, R56 ;  /* 0x00000094a490723c */ /* 0x000fe60000041838 */
[----:B------:R-:W-:-:S04]  /*c850*/  FADD.FTZ R2, R72, R2 ;  /* 0x0000000248027221 */ /* 0x000fc80000010000 */
[----:B------:R-:W-:Y:S01]  /*c860*/  FADD.FTZ R2, R39, R2 ;  /* 0x0000000227027221 */ /* 0x000fe20000010000 */
[----:B-1----:R-:W-:Y:S03]  /*c870*/  HMMA.16816.F32.BF16 R152, R164, R156, R44 ;  /* 0x0000009ca498723c */ /* 0x002fe6000004182c */
[----:B------:R-:W-:-:S04]  /*c880*/  FADD.FTZ R2, R38, R2 ;  /* 0x0000000226027221 */ /* 0x000fc80000010000 */
[----:B------:R-:W-:Y:S01]  /*c890*/  FADD.FTZ R2, R37, R2 ;  /* 0x0000000225027221 */ /* 0x000fe20000010000 */
[----:B------:R-:W-:Y:S03]  /*c8a0*/  HMMA.16816.F32.BF16 R140, R164, R142, R40 ;  /* 0x0000008ea48c723c */ /* 0x000fe60000041828 */
[----:B------:R-:W-:-:S04]  /*c8b0*/  FADD.FTZ R2, R13, R2 ;  /* 0x000000020d027221 */ /* 0x000fc80000010000 */
[----:B------:R-:W-:Y:S01]  /*c8c0*/  FADD.FTZ R2, R12, R2 ;  /* 0x000000020c027221 */ /* 0x000fe20000010000 */
[C---:B------:R-:W-:Y:S03]  /*c8d0*/  HMMA.16816.F32.BF16 R148, R164.reuse, R150, R52 ;  /* 0x00000096a494723c */ /* 0x040fe60000041834 */
[----:B------:R-:W-:Y:S02]  /*c8e0*/  FADD.FTZ R2, R4, R2 ;  /* 0x0000000204027221 */ /* 0x000fe40000010000 */
[----:B------:R-:W-:Y:S02]  /*c8f0*/  FADD.FTZ R4, R14, R0 ;  /* 0x000000000e047221 */ /* 0x000fe40000010000 */
[----:B------:R-:W-:Y:S01]  /*c900*/  FADD.FTZ R0, R5, R2 ;  /* 0x0000000205007221 */ /* 0x000fe20000010000 */
[C---:B------:R-:W-:Y:S02]  /*c910*/  HMMA.16816.F32.BF16 R156, R164.reuse, R158, R20 ;  /* 0x0000009ea49c723c */ /* 0x040fe40000041814 */
[----:B------:R1:W-:Y:S04]  /*c920*/  STL [R1+0x8], R4 ;  /* 0x0000080401007387 */ /* 0x0003e80000100800 */
[----:B------:R1:W-:Y:S02]  /*c930*/  STL [R1+0x4], R0 ;  /* 0x0000040001007387 */ /* 0x0003e40000100800 */
[C---:B--2---:R-:W-:Y:S08]  /*c940*/  HMMA.16816.F32.BF16 R160, R164.reuse, R8, R160 ;  /* 0x00000008a4a0723c */ /* 0x044ff000000418a0 */
        /* <DEDUP_REMOVED lines=8> */
[----:B-1----:R-:W1:Y:S01]  /*c9d0*/  I2F.RP R0, UR8 ;  /* 0x0000000800007d06 */ /* 0x002e620008209400 */
        /* <DEDUP_REMOVED lines=17> */
[----:B--2---:R-:W-:-:S05]  /*caf0*/  UIMAD.WIDE.U32 UR26, UR27, UR6, URZ ;  /* 0x000000061b1a72a5 */ /* 0x004fca000f8e003f */
        /* <DEDUP_REMOVED lines=9> */
[----:B------:R-:W-:Y:S02]  /*cb90*/  ULOP3.LUT UR12, UR12, UR5, URZ, 0x3c, !UPT ;  /* 0x000000050c0c7292 */ /* 0x000fe4000f8e3c3f */
[----:B------:R-:W-:-:S03]  /*cba0*/  ULOP3.LUT UR4, UR4, UR5, URZ, 0x3c, !UPT ;  /* 0x0000000504047292 */ /* 0x000fc6000f8e3c3f */
[----:B------:R-:W-:Y:S02]  /*cbb0*/  @!UP2 UIADD3 UR9, UR9, -UR8, URZ ;  /* 0x800000080909a290 */ /* 0x000fe4000fffe03f */
[----:B------:R-:W-:Y:S02]  /*cbc0*/  @!UP1 UIADD3 UR6, UR6, -UR8, URZ ;  /* 0x8000000806069290 */ /* 0x000fe4000fffe03f */
[----:B------:R-:W-:Y:S02]  /*cbd0*/  UISETP.GE.U32.AND UP4, UPT, UR9, UR8, UPT ;  /* 0x000000080900728c */ /* 0x000fe4000bf86070 */
[----:B------:R-:W-:Y:S02]  /*cbe0*/  UISETP.GE.U32.AND UP3, UPT, UR6, UR8, UPT ;  /* 0x000000080600728c */ /* 0x000fe4000bf66070 */
[----:B------:R-:W-:Y:S02]  /*cbf0*/  @!UP1 UIADD3 UR13, UR13, 0x1, URZ ;  /* 0x000000010d0d9890 */ /* 0x000fe4000fffe03f */
[----:B------:R-:W-:-:S02]  /*cc00*/  UISETP.GE.AND UP1, UPT, UR12, URZ, UPT ;  /* 0x0000003f0c00728c */ /* 0x000fc4000bf26270 */
[----:B------:R-:W-:Y:S02]  /*cc10*/  UISETP.GE.AND UP0, UPT, UR4, URZ, UPT ;  /* 0x0000003f0400728c */ /* 0x000fe4000bf06270 */
[----:B------:R-:W-:Y:S02]  /*cc20*/  @!UP2 UIADD3 UR25, UR25, 0x1, URZ ;  /* 0x000000011919a890 */ /* 0x000fe4000fffe03f */
[----:B------:R-:W-:Y:S02]  /*cc30*/  UISETP.NE.AND UP2, UPT, URZ, UR5, UPT ;  /* 0x000000053f00728c */ /* 0x000fe4000bf45270 */
[----:B------:R-:W-:Y:S02]  /*cc40*/  @UP4 UIADD3 UR25, UR25, 0x1, URZ ;  /* 0x0000000119194890 */ /* 0x000fe4000fffe03f */
[----:B------:R-:W-:Y:S02]  /*cc50*/  @UP3 UIADD3 UR13, UR13, 0x1, URZ ;  /* 0x000000010d0d3890 */ /* 0x000fe4000fffe03f */
[----:B------:R-:W-:-:S02]  /*cc60*/  ULOP3.LUT UR4, URZ, UR5, URZ, 0x33, !UPT ;  /* 0x000000053f047292 */ /* 0x000fc4000f8e333f */
[----:B------:R-:W-:Y:S02]  /*cc70*/  @!UP1 UIADD3 UR25, -UR25, URZ, URZ ;  /* 0x0000003f19199290 */ /* 0x000fe4000fffe13f */
[----:B------:R-:W-:Y:S02]  /*cc80*/  @!UP0 UIADD3 UR13, -UR13, URZ, URZ ;  /* 0x0000003f0d0d8290 */ /* 0x000fe4000fffe13f */
        /* <DEDUP_REMOVED lines=29> */
.L_x_1631:
[----:B------:R-:W-:-:S04]  /*ce60*/  ULEA UR4, -UR10, URZ, 0x8 ;  /* 0x0000003f0a047291 */ /* 0x000fc8000f8e413f */
[----:B------:R-:W-:Y:S02]  /*ce70*/  USHF.R.S32.HI UR5, URZ, 0x1f, UR4 ;  /* 0x0000001f3f057899 */ /* 0x000fe40008011404 */
[----:B-1----:R-:W-:-:S04]  /*ce80*/  MOV R0, UR4 ;  /* 0x0000000400007c02 */ /* 0x002fc80008000f00 */
[----:B------:R-:W-:Y:S02]  /*ce90*/  MOV R2, UR5 ;  /* 0x0000000500027c02 */ /* 0x000fe40008000f00 */
.L_x_1632:
[----:B------:R-:W2:Y:S01]  /*cea0*/  LDL.LU R55, [R1] ;  /* 0x0000000001377983 */ /* 0x000ea20000300800 */
        /* <DEDUP_REMOVED lines=9> */
[----:B------:R-:W-:-:S02]  /*cf40*/  IMAD.U32 R29, RZ, RZ, UR10 ;  /* 0x0000000aff1d7e24 */ /* 0x000fc4000f8e00ff */
[----:B------:R-:W-:Y:S02]  /*cf50*/  IMAD.U32 R24, RZ, RZ, UR10 ;  /* 0x0000000aff187e24 */ /* 0x000fe4000f8e00ff */
[----:B------:R-:W-:Y:S01]  /*cf60*/  @!P0 IMAD.MOV.U32 R5, RZ, RZ, c[0x0][0x1a4] ;  /* 0x00006900ff058624 */ /* 0x000fe200078e00ff */
[-C--:B------:R-:W-:Y:S01]  /*cf70*/  @!P0 LEA R53, P1, R4, R98.reuse, 0x5 ;  /* 0x0000006204358211 */ /* 0x080fe200078228ff */
[----:B------:R-:W-:Y:S01]  /*cf80*/  @!P0 IMAD.MOV.U32 R50, RZ, RZ, c[0x0][0x1a4] ;  /* 0x00006900ff328624 */ /* 0x000fe200078e00ff */
[-C--:B------:R-:W-:Y:S01]  /*cf90*/  @!P0 MOV R16, R98.reuse ;  /* 0x0000006200108202 */ /* 0x080fe20000000f00 */
[----:B------:R-:W-:Y:S01]  /*cfa0*/  @!P0 IMAD.MOV.U32 R22, RZ, RZ, R98 ;  /* 0x000000ffff168224 */ /* 0x000fe200078e0062 */
[----:B------:R-:W-:Y:S01]  /*cfb0*/  @!P0 LEA.HI.X R54, R8, R97, R5, 0x5, P1 ;  /* 0x0000006108368211 */ /* 0x000fe200008f2c05 */
[----:B------:R-:W-:Y:S01]  /*cfc0*/  IMAD.U32 R5, RZ, RZ, UR10 ;  /* 0x0000000aff057e24 */ /* 0x000fe2000f8e00ff */
[----:B------:R-:W-:Y:S01]  /*cfd0*/  @!P0 LEA R51, P1, R4, R98, 0x6 ;  /* 0x0000006204338211 */ /* 0x000fe200078230ff */
[----:B------:R-:W-:Y:S01]  /*cfe0*/  @!P0 IMAD.MOV.U32 R4, RZ, RZ, c[0x0][0x1a4] ;  /* 0x00006900ff048624 */ /* 0x000fe200078e00ff */
[----:B------:R-:W-:Y:S01]  /*cff0*/  @P0 STS.128 [R244+0xa000], RZ ;  /* 0x00a000fff4000388 */ /* 0x000fe20000000c00 */
[----:B------:R-:W-:-:S02]  /*d000*/  @!P0 IMAD.MOV.U32 R23, RZ, RZ, R97 ;  /* 0x000000ffff178224 */ /* 0x000fc400078e0061 */
[----:B------:R-:W-:Y:S01]  /*d010*/  @!P0 IMAD.MOV.U32 R17, RZ, RZ, R97 ;  /* 0x000000ffff118224 */ /* 0x000fe200078e0061 */
[----:B------:R-:W-:Y:S01]  /*d020*/  @!P0 LEA.HI.X R52, R5, R97, R4, 0x6, P1 ;  /* 0x0000006105348211 */ /* 0x000fe200008f3404 */
[----:B------:R-:W-:Y:S02]  /*d030*/  IMAD.U32 R4, RZ, RZ, UR10 ;  /* 0x0000000aff047e24 */ /* 0x000fe4000f8e00ff */
[----:B------:R-:W-:-:S03]  /*d040*/  @!P0 IMAD.WIDE.U32 R22, R8, 0x50, R22 ;  /* 0x0000005008168825 */ /* 0x000fc600078e0016 */
[----:B------:R-:W-:Y:S01]  /*d050*/  @!P0 LEA R33, P1, R4, R98, 0x7 ;  /* 0x0000006204218211 */ /* 0x000fe200078238ff */
[----:B------:R-:W-:-:S03]  /*d060*/  @!P0 IMAD.WIDE.U32 R16, R9, 0x90, R16 ;  /* 0x0000009009108825 */ /* 0x000fc600078e0010 */
[----:B------:R-:W-:Y:S01]  /*d070*/  @!P0 LEA.HI.X R50, R8, R97, R50, 0x7, P1 ;  /* 0x0000006108328211 */ /* 0x000fe200008f3c32 */
[--C-:B------:R-:W-:Y:S01]  /*d080*/  @!P0 IMAD.MOV.U32 R20, RZ, RZ, R98.reuse ;  /* 0x000000ffff148224 */ /* 0x100fe200078e0062 */
[--C-:B------:R-:W-:Y:S01]  /*d090*/  @!P0 IADD3 R28, P2, P1, R0, UR24, R98.reuse ;  /* 0x00000018001c8c10 */ /* 0x100fe2000f95e062 */
[--C-:B------:R-:W-:Y:S02]  /*d0a0*/  @!P0 IMAD.MOV.U32 R21, RZ, RZ, R97.reuse ;  /* 0x000000ffff158224 */ /* 0x100fe400078e0061 */
[--C-:B------:R-:W-:Y:S01]  /*d0b0*/  @!P0 IMAD.MOV.U32 R18, RZ, RZ, R98.reuse ;  /* 0x000000ffff128224 */ /* 0x100fe200078e0062 */
[--C-:B------:R-:W-:Y:S01]  /*d0c0*/  @!P0 IADD3.X R32, R2, UR14, R97.reuse, P2, P1 ;  /* 0x0000000e02208c10 */ /* 0x100fe200097e2461 */
[--C-:B------:R-:W-:Y:S01]  /*d0d0*/  @!P0 IMAD.MOV.U32 R19, RZ, RZ, R97.reuse ;  /* 0x000000ffff138224 */ /* 0x100fe200078e0061 */
[C---:B------:R-:W-:Y:S01]  /*d0e0*/  @!P0 LEA R34, P2, R28.reuse, c[0x0][0x170], 0x1 ;  /* 0x00005c001c228a11 */ /* 0x040fe200078408ff */
[----:B------:R-:W-:Y:S02]  /*d0f0*/  @!P0 IMAD.MOV.U32 R14, RZ, RZ, R98 ;  /* 0x000000ffff0e8224 */ /* 0x000fe400078e0062 */
[----:B------:R-:W-:Y:S01]  /*d100*/  @!P0 IMAD.MOV.U32 R15, RZ, RZ, R97 ;  /* 0x000000ffff0f8224 */ /* 0x000fe200078e0061 */
[----:B------:R-:W-:Y:S01]  /*d110*/  @!P0 LEA.HI.X R35, R28, c[0x0][0x174], R32, 0x1, P2 ;  /* 0x00005d001c238a11 */ /* 0x000fe200010f0c20 */
[----:B------:R-:W-:-:S02]  /*d120*/  @!P0 IMAD.MOV.U32 R12, RZ, RZ, R98 ;  /* 0x000000ffff0c8224 */ /* 0x000fc400078e0062 */
[--C-:B------:R-:W-:Y:S02]  /*d130*/  @!P0 IMAD.MOV.U32 R13, RZ, RZ, R97.reuse ;  /* 0x000000ffff0d8224 */ /* 0x100fe400078e0061 */
[--C-:B------:R-:W-:Y:S02]  /*d140*/  @!P0 IMAD.MOV.U32 R10, RZ, RZ, R98.reuse ;  /* 0x000000ffff0a8224 */ /* 0x100fe400078e0062 */
[--C-:B------:R-:W-:Y:S02]  /*d150*/  @!P0 IMAD.MOV.U32 R11, RZ, RZ, R97.reuse ;  /* 0x000000ffff0b8224 */ /* 0x100fe400078e0061 */
[----:B------:R-:W-:Y:S02]  /*d160*/  @!P0 IMAD.MOV.U32 R8, RZ, RZ, R98 ;  /* 0x000000ffff088224 */ /* 0x000fe400078e0062 */
[----:B------:R-:W-:Y:S02]  /*d170*/  @!P0 IMAD.MOV.U32 R9, RZ, RZ, R97 ;  /* 0x000000ffff098224 */ /* 0x000fe400078e0061 */
[----:B------:R-:W-:-:S04]  /*d180*/  @!P0 IMAD.WIDE.U32 R20, R5, 0x60, R20 ;  /* 0x0000006005148825 */ /* 0x000fc800078e0014 */
[----:B------:R-:W-:Y:S01]  /*d190*/  @!P0 IMAD.WIDE.U32 R18, R5, 0x70, R18 ;  /* 0x0000007005128825 */ /* 0x000fe200078e0012 */
[----:B------:R-:W-:-:S03]  /*d1a0*/  @!P0 IADD3 R20, P3, R0, R20, RZ ;  /* 0x0000001400148210 */ /* 0x000fc60007f7e0ff */
        /* <DEDUP_REMOVED lines=11> */
[----:B------:R-:W-:Y:S01]  /*d260*/  @!P0 IMAD.WIDE.U32 R26, R29, 0xf0, R26 ;  /* 0x000000f01d1a8825 */ /* 0x000fe200078e001a */
[----:B------:R-:W-:-:S03]  /*d270*/  @!P0 MOV R29, c[0x0][0x1a4] ;  /* 0x00006900001d8a02 */ /* 0x000fc60000000f00 */
[----:B------:R-:W-:-:S04]  /*d280*/  @!P0 IMAD.WIDE.U32 R24, R24, 0x30, R96 ;  /* 0x0000003018188825 */ /* 0x000fc800078e0060 */
[----:B------:R-:W-:Y:S01]  /*d290*/  @!P0 IMAD R29, R29, 0x30, RZ ;  /* 0x000000301d1d8824 */ /* 0x000fe200078e02ff */
[----:B------:R-:W-:Y:S01]  /*d2a0*/  @!P0 IADD3 R37, P1, R0, R24, RZ ;  /* 0x0000001800258210 */ /* 0x000fe20007f3e0ff */
[----:B------:R-:W-:Y:S02]  /*d2b0*/  @!P0 IMAD.MOV.U32 R38, RZ, RZ, c[0x0][0x1a4] ;  /* 0x00006900ff268624 */ /* 0x000fe400078e00ff */
[----:B------:R-:W-:Y:S01]  /*d2c0*/  @!P0 IMAD.MOV.U32 R30, RZ, RZ, R61 ;  /* 0x000000ffff1e8224 */ /* 0x000fe200078e003d */
[----:B------:R-:W-:Y:S01]  /*d2d0*/  @!P0 IADD3.X R49, R2, R25, R29, P1, !PT ;  /* 0x0000001902318210 */ /* 0x000fe20000ffe41d */
[----:B------:R-:W-:Y:S01]  /*d2e0*/  @!P0 IMAD R24, R38, 0x50, RZ ;  /* 0x0000005026188824 */ /* 0x000fe200078e02ff */
[----:B------:R-:W-:Y:S01]  /*d2f0*/  @!P0 IADD3 R25, P1, R0, R22, RZ ;  /* 0x0000001600198210 */ /* 0x000fe20007f3e0ff */
[----:B------:R-:W-:Y:S02]  /*d300*/  @!P0 IMAD.MOV.U32 R31, RZ, RZ, R62 ;  /* 0x000000ffff1f8224 */ /* 0x000fe400078e003e */
[----:B------:R-:W-:Y:S01]  /*d310*/  @!P0 IMAD.MOV.U32 R28, RZ, RZ, c[0x0][0x1a4] ;  /* 0x00006900ff1c8624 */ /* 0x000fe200078e00ff */
[----:B------:R-:W-:Y:S01]  /*d320*/  @!P0 IADD3.X R47, R2, R23, R24, P1, !PT ;  /* 0x00000017022f8210 */ /* 0x000fe20000ffe418 */
[----:B------:R-:W-:Y:S01]  /*d330*/  @!P0 IMAD.MOV.U32 R29, RZ, RZ, c[0x0][0x1a4] ;  /* 0x00006900ff1d8624 */ /* 0x000fe200078e00ff */
[----:B------:R-:W-:Y:S01]  /*d340*/  @!PT LDS RZ, [RZ] ;  /* 0x00000000fffff984 */ /* 0x000fe20000000800 */
[----:B------:R-:W-:Y:S01]  /*d350*/  @!PT LDS RZ, [RZ] ;  /* 0x00000000fffff984 */ /* 0x000fe20000000800 */
[----:B------:R-:W-:Y:S01]  /*d360*/  @!PT LDS RZ, [RZ] ;  /* 0x00000000fffff984 */ /* 0x000fe20000000800 */
[----:B------:R1:W-:Y:S01]  /*d370*/  @!P0 LDGSTS.E.BYPASS.LTC128B.128 [R244+0xa000], [R30.64] ;  /* 0x0a0000001ef48fae */ /* 0x0003e2000b901d54 */
[----:B------:R-:W-:Y:S01]  /*d380*/  @!P0 IMAD R24, R28, 0x70, RZ ;  /* 0x000000701c188824 */ /* 0x000fe200078e02ff */
[----:B------:R-:W-:Y:S01]  /*d390*/  @!P0 IADD3 R41, P1, R0, R16, RZ ;  /* 0x0000001000298210 */ /* 0x000fe20007f3e0ff */
[----:B------:R-:W-:Y:S01]  /*d3a0*/  @!P0 IMAD R23, R29, 0x90, RZ ;  /* 0x000000901d178824 */ /* 0x000fe200078e02ff */
[----:B------:R-:W-:Y:S01]  /*d3b0*/  @P0 STS.128 [R244+0xa800], RZ ;  /* 0x00a800fff4000388 */ /* 0x000fe20000000c00 */
[----:B------:R-:W-:Y:S01]  /*d3c0*/  @!P0 IMAD.MOV.U32 R22, RZ, RZ, c[0x0][0x1a4] ;  /* 0x00006900ff168624 */ /* 0x000fe200078e00ff */
[C---:B------:R-:W-:Y:S01]  /*d3d0*/  @!P0 IADD3.X R48, R2.reuse, R19, R24, P2, !PT ;  /* 0x0000001302308210 */ /* 0x040fe200017fe418 */
[----:B------:R-:W-:Y:S01]  /*d3e0*/  @!P0 IMAD.MOV.U32 R18, RZ, RZ, c[0x0][0x1a4] ;  /* 0x00006900ff128624 */ /* 0x000fe200078e00ff */
[----:B------:R-:W-:Y:S01]  /*d3f0*/  @!P0 IADD3.X R19, R2, R17, R23, P1, !PT ;  /* 0x0000001102138210 */ /* 0x000fe20000ffe417 */
        /* <DEDUP_REMOVED lines=9> */
[C---:B------:R-:W-:Y:S01]  /*d490*/  @!P0 IADD3 R13, P3, R0.reuse, R10, RZ ;  /* 0x0000000a000d8210 */ /* 0x040fe20007f7e0ff */
[----:B------:R-:W-:Y:S01]  /*d4a0*/  @!PT LDS RZ, [RZ] ;  /* 0x00000000fffff984 */ /* 0x000fe20000000800 */
[----:B------:R-:W-:Y:S01]  /*d4b0*/  @!PT LDS RZ, [RZ] ;  /* 0x00000000fffff984 */ /* 0x000fe20000000800 */
[----:B------:R-:W-:Y:S01]  /*d4c0*/  @!PT LDS RZ, [RZ] ;  /* 0x00000000fffff984 */ /* 0x000fe20000000800 */
[----:B------:R3:W-:Y:S01]  /*d4d0*/  @!P0 LDGSTS.E.BYPASS.LTC128B.128 [R244+0xa800], [R34.64] ;  /* 0x0a80000022f48fae */ /* 0x0007e2000b901d54 */
[----:B------:R-:W-:-:S02]  /*d4e0*/  @!P0 IADD3 R39, P1, R0, R4, RZ ;  /* 0x0000000400278210 */ /* 0x000fc40007f3e0ff */
[----:B------:R-:W-:Y:S01]  /*d4f0*/  @!P0 IADD3.X R46, R2, R14, R11, P3, !PT ;  /* 0x0000000e022e8210 */ /* 0x000fe20001ffe40b */
[----:B------:R-:W-:Y:S01]  /*d500*/  @P0 STS.128 [R244+0xb000], RZ ;  /* 0x00b000fff4000388 */ /* 0x000fe20000000c00 */
[----:B------:R-:W-:Y:S01]  /*d510*/  @!P0 IADD3 R4, P3, R0, R53, RZ ;  /* 0x0000003500048210 */ /* 0x000fe20007f7e0ff */
[----:B-1----:R-:W-:-:S03]  /*d520*/  @!P0 IMAD.MOV.U32 R30, RZ, RZ, c[0x0][0x1a4] ;  /* 0x00006900ff1e8624 */ /* 0x002fc600078e00ff */
[----:B------:R-:W-:Y:S01]  /*d530*/  @!P0 LEA R32, P4, R4, c[0x0][0x170], 0x1 ;  /* 0x00005c0004208a11 */ /* 0x000fe200078808ff */
[----:B------:R-:W-:Y:S02]  /*d540*/  @!P0 IMAD.X R10, R2, 0x1, R54, P3 ;  /* 0x00000001020a8824 */ /* 0x000fe400018e0636 */
[----:B------:R-:W-:-:S05]  /*d550*/  @!P0 IMAD R16, R30, 0xa0, RZ ;  /* 0x000000a01e108824 */ /* 0x000fca00078e02ff */
[----:B------:R-:W-:Y:S01]  /*d560*/  @!P0 IADD3.X R45, R2, R16, R15, P2, !PT ;  /* 0x00000010022d8210 */ /* 0x000fe200017fe40f */
[----:B------:R-:W-:Y:S01]  /*d570*/  @!P0 IMAD.MOV.U32 R16, RZ, RZ, c[0x0][0x1a4] ;  /* 0x00006900ff108624 */ /* 0x000fe200078e00ff */
[----:B------:R-:W-:Y:S01]  /*d580*/  @!P0 IADD3 R38, P2, R0, R8, RZ ;  /* 0x0000000800268210 */ /* 0x000fe20007f5e0ff */
[----:B------:R-:W-:Y:S02]  /*d590*/  @!P0 IMAD R15, R22, 0xd0, RZ ;  /* 0x000000d0160f8824 */ /* 0x000fe400078e02ff */
[----:B------:R-:W-:-:S03]  /*d5a0*/  @!P0 IMAD R8, R16, 0xe0, RZ ;  /* 0x000000e010088824 */ /* 0x000fc600078e02ff */
[C---:B------:R-:W-:Y:S01]  /*d5b0*/  @!P0 IADD3.X R44, R2.reuse, R9, R15, P2, !PT ;  /* 0x00000009022c8210 */ /* 0x040fe200017fe40f */
[----:B------:R-:W-:Y:S01]  /*d5c0*/  @!P0 IMAD.MOV.U32 R9, RZ, RZ, c[0x0][0x1a4] ;  /* 0x00006900ff098624 */ /* 0x000fe200078e00ff */
[----:B------:R-:W-:Y:S02]  /*d5d0*/  @!P0 IADD3.X R42, R2, R8, R5, P1, !PT ;  /* 0x00000008022a8210 */ /* 0x000fe40000ffe405 */
[C---:B------:R-:W-:Y:S01]  /*d5e0*/  @!P0 IADD3 R5, P2, R0.reuse, R51, RZ ;  /* 0x0000003300058210 */ /* 0x040fe20007f5e0ff */
[----:B------:R-:W-:Y:S01]  /*d5f0*/  @!P0 IMAD R9, R9, 0xf0, RZ ;  /* 0x000000f009098824 */ /* 0x000fe200078e02ff */
[----:B------:R-:W-:Y:S02]  /*d600*/  @!P0 IADD3 R8, P1, R0, R33, RZ ;  /* 0x0000002100088210 */ /* 0x000fe40007f3e0ff */
[----:B------:R-:W-:Y:S01]  /*d610*/  @!P0 LEA R30, P3, R5, c[0x0][0x170], 0x1 ;  /* 0x00005c00051e8a11 */ /* 0x000fe200078608ff */
[----:B------:R-:W-:Y:S01]  /*d620*/  @!P0 IMAD.X R11, R2, 0x1, R52, P2 ;  /* 0x00000001020b8824 */ /* 0x000fe200010e0634 */
[----:B------:R-:W-:Y:S01]  /*d630*/  @!P0 LEA R28, P2, R8, c[0x0][0x170], 0x1 ;  /* 0x00005c00081c8a11 */ /* 0x000fe200078408ff */
[----:B------:R-:W-:Y:S01]  /*d640*/  @!P0 IMAD.X R14, R2, 0x1, R50, P1 ;  /* 0x00000001020e8824 */ /* 0x000fe200008e0632 */
[----:B------:R-:W-:-:S02]  /*d650*/  @!P0 IADD3 R0, P1, R0, R26, RZ ;  /* 0x0000001a00008210 */ /* 0x000fc40007f3e0ff */
[----:B------:R-:W-:Y:S02]  /*d660*/  @!P0 LEA.HI.X R31, R5, c[0x0][0x174], R11, 0x1, P3 ;  /* 0x00005d00051f8a11 */ /* 0x000fe400018f0c0b */
[----:B------:R-:W-:Y:S02]  /*d670*/  @!P0 LEA R26, P3, R37, c[0x0][0x170], 0x1 ;  /* 0x00005c00251a8a11 */ /* 0x000fe400078608ff */
[----:B------:R-:W-:Y:S02]  /*d680*/  @!P0 IADD3.X R2, R2, R27, R9, P1, !PT ;  /* 0x0000001b02028210 */ /* 0x000fe40000ffe409 */
[----:B------:R-:W-:Y:S02]  /*d690*/  @!P0 LEA.HI.X R33, R4, c[0x0][0x174], R10, 0x1, P4 ;  /* 0x00005d0004218a11 */ /* 0x000fe400020f0c0a */
        /* <DEDUP_REMOVED lines=17> */
[----:B------:R-:W-:Y:S01]  /*d7b0*/  @P0 STS.128 [R244+0xc000], RZ ;  /* 0x00c000fff4000388 */ /* 0x000fe20000000c00 */
[----:B------:R-:W-:-:S02]  /*d7c0*/  @!P0 LEA.HI.X R21, R40, c[0x0][0x174], R48, 0x1, P4 ;  /* 0x00005d0028158a11 */ /* 0x000fc400020f0c30 */
[C---:B------:R-:W-:Y:S01]  /*d7d0*/  @!P0 LEA R14, P1, R12.reuse, c[0x0][0x170], 0x1 ;  /* 0x00005c000c0e8a11 */ /* 0x040fe200078208ff */
        /* <DEDUP_REMOVED lines=13> */
[----:B------:R-:W-:-:S02]  /*d8b0*/  @!P0 LEA R12, P4, R13, c[0x0][0x170], 0x1 ;  /* 0x00005c000d0c8a11 */ /* 0x000fc400078808ff */
        /* <DEDUP_REMOVED lines=12> */
[----:B------:R-:W-:Y:S01]  /*d980*/  @!P0 LEA.HI.X R5, R0, c[0x0][0x174], R2, 0x1, P1 ;  /* 0x00005d0000058a11 */ /* 0x000fe200008f0c02 */
[----:B------:R-:W-:Y:S01]  /*d990*/  @!PT LDS RZ, [RZ] ;  /* 0x00000000fffff984 */ /* 0x000fe20000000800 */
[----:B------:R-:W-:Y:S01]  /*d9a0*/  @!PT LDS RZ, [RZ] ;  /* 0x00000000fffff984 */ /* 0x000fe20000000800 */
[----:B------:R-:W-:Y:S01]  /*d9b0*/  @!PT LDS RZ, [RZ] ;  /* 0x00000000fffff984 */ /* 0x000fe20000000800 */
[----:B------:R5:W-:Y:S01]  /*d9c0*/  @!P0 LDGSTS.E.BYPASS.LTC128B.128 [R244+0xd800], [R20.64] ;  /* 0x0d80000014f48fae */ /* 0x000be2000b901d54 */
[----:B------:R-:W-:-:S03]  /*d9d0*/  IADD3 R0, R229, 0x800, RZ ;  /* 0x00000800e5007810 */ /* 0x000fc60007ffe0ff */
        /* <DEDUP_REMOVED lines=40> */
[----:B-----5:R-:W-:Y:S04]  /*dc60*/  LDSM.16.M88.4 R20, [R230] ;  /* 0x00000000e614783b */ /* 0x020fe80000000200 */
[----:B---3--:R-:W3:Y:S04]  /*dc70*/  LDSM.16.M88.4 R32, [R134+0x5800] ;  /* 0x005800008620783b */ /* 0x008ee80000000200 */
[----:B------:R-:W5:Y:S04]  /*dc80*/  LDSM.16.M88.4 R40, [R134+0x3800] ;  /* 0x003800008628783b */ /* 0x000f680000000200 */
[----:B-1----:R-:W1:Y:S04]  /*dc90*/  LDSM.16.M88.4 R12, [R134+0x2000] ;  /* 0x00200000860c783b */ /* 0x002e680000000200 */
[----:B--2---:R-:W-:Y:S04]  /*dca0*/  LDSM.16.M88.4 R16, [R55] ;  /* 0x000000003710783b */ /* 0x004fe80000000200 */
[----:B------:R-:W2:Y:S04]  /*dcb0*/  LDSM.16.M88.4 R52, [R134+0x4800] ;  /* 0x004800008634783b */ /* 0x000ea80000000200 */
[----:B------:R-:W1:Y:S04]  /*dcc0*/  LDSM.16.M88.4 R56, [R228+0x2000] ;  /* 0x00200000e438783b */ /* 0x000e680000000200 */
[----:B------:R-:W1:Y:S04]  /*dcd0*/  LDSM.16.M88.4 R24, [R134+0x3000] ;  /* 0x003000008618783b */ /* 0x000e680000000200 */
[----:B------:R-:W1:Y:S04]  /*dce0*/  LDSM.16.M88.4 R48, [R134+0x4000] ;  /* 0x004000008630783b */ /* 0x000e680000000200 */
[----:B------:R-:W1:Y:S04]  /*dcf0*/  LDSM.16.M88.4 R44, [R134+0x5000] ;  /* 0x00500000862c783b */ /* 0x000e680000000200 */
[----:B----4-:R-:W-:Y:S01]  /*dd00*/  LDSM.16.M88.4 R28, [R134+0x2800] ;  /* 0x00280000861c783b */ /* 0x010fe20000000200 */
[C---:B---3--:R-:W-:Y:S03]  /*dd10*/  HMMA.16816.F32.BF16 R168, R20.reuse, R32, RZ ;  /* 0x0000002014a8723c */ /* 0x048fe600000418ff */
[----:B------:R-:W-:Y:S04]  /*dd20*/  LDSM.16.M88.4 R64, [R229] ;  /* 0x00000000e540783b */ /* 0x000fe80000000200 */
[----:B------:R-:W-:Y:S01]  /*dd30*/  LDSM.16.M88.4 R68, [R228+0x3000] ;  /* 0x00300000e444783b */ /* 0x000fe20000000200 */
[C---:B------:R-:W-:Y:S03]  /*dd40*/  HMMA.16816.F32.BF16 R176, R20.reuse, R34, RZ ;  /* 0x0000002214b0723c */ /* 0x040fe600000418ff */
[----:B------:R-:W3:Y:S04]  /*dd50*/  LDSM.16.M88.4 R32, [R134+0x8800] ;  /* 0x008800008620783b */ /* 0x000ee80000000200 */
[----:B------:R-:W0:Y:S01]  /*dd60*/  LDGDEPBAR ;  /* 0x00000000000079af */ /* 0x000e220000000000 */
[C---:B-----5:R-:W-:Y:S08]  /*dd70*/  HMMA.16816.F32.BF16 R100, R20.reuse, R40, RZ ;  /* 0x000000281464723c */ /* 0x060ff000000418ff */
[C---:B------:R-:W-:Y:S01]  /*dd80*/  HMMA.16816.F32.BF16 R112, R20.reuse, R42, RZ ;  /* 0x0000002a1470723c */ /* 0x040fe200000418ff */
[----:B------:R-:W4:Y:S07]  /*dd90*/  LDSM.16.M88.4 R40, [R134+0x9000] ;  /* 0x009000008628783b */ /* 0x000f2e0000000200 */
[C---:B-1----:R-:W-:Y:S08]  /*dda0*/  HMMA.16816.F32.BF16 R8, R20.reuse, R12, RZ ;  /* 0x0000000c1408723c */ /* 0x042ff000000418ff */
[C---:B--2---:R-:W-:Y:S08]  /*ddb0*/  HMMA.16816.F32.BF16 R116, R20.reuse, R52, RZ ;  /* 0x000000341474723c */ /* 0x044ff000000418ff */
[C---:B------:R-:W-:Y:S01]  /*ddc0*/  HMMA.16816.F32.BF16 R108, R20.reuse, R54, RZ ;  /* 0x00000036146c723c */ /* 0x040fe200000418ff */
[----:B------:R-:W1:Y:S07]  /*ddd0*/  LDSM.16.M88.4 R52, [R134+0x7000] ;  /* 0x007000008634783b */ /* 0x000e6e0000000200 */
[----:B------:R-:W-:Y:S01]  /*dde0*/  HMMA.16816.F32.BF16 R76, R20, R14, RZ ;  /* 0x0000000e144c723c */ /* 0x000fe200000418ff */
[----:B------:R-:W2:Y:S07]  /*ddf0*/  LDSM.16.M88.4 R12, [R134+0x6000] ;  /* 0x00600000860c783b */ /* 0x000eae0000000200 */
[----:B------:R-:W-:Y:S01]  /*de00*/  HMMA.16816.F32.BF16 R88, R16, R56, R8 ;  /* 0x000000381058723c */ /* 0x000fe20000041808 */
[----:B------:R-:W5:Y:S07]  /*de10*/  LDSM.16.M88.4 R8, [R134+0x6800] ;  /* 0x006800008608783b */ /* 0x000f6e0000000200 */
[C---:B------:R-:W-:Y:S08]  /*de20*/  HMMA.16816.F32.BF16 R92, R20.reuse, R24, RZ ;  /* 0x00000018145c723c */ /* 0x040ff000000418ff */
[C---:B------:R-:W-:Y:S01]  /*de30*/  HMMA.16816.F32.BF16 R96, R20.reuse, R26, RZ ;  /* 0x0000001a1460723c */ /* 0x040fe200000418ff */
[----:B------:R-:W-:Y:S07]  /*de40*/  LDSM.16.M88.4 R24, [R134+0x9800] ;  /* 0x009800008618783b */ /* 0x000fee0000000200 */
[C---:B------:R-:W-:Y:S08]  /*de50*/  HMMA.16816.F32.BF16 R124, R20.reuse, R48, RZ ;  /* 0x00000030147c723c */ /* 0x040ff000000418ff */
[C---:B------:R-:W-:Y:S01]  /*de60*/  HMMA.16816.F32.BF16 R120, R20.reuse, R50, RZ ;  /* 0x000000321478723c */ /* 0x040fe200000418ff */
[----:B------:R-:W1:Y:S07]  /*de70*/  LDSM.16.M88.4 R48, [R134+0x7800] ;  /* 0x007800008630783b */ /* 0x000e6e0000000200 */
[C---:B------:R-:W-:Y:S08]  /*de80*/  HMMA.16816.F32.BF16 R104, R20.reuse, R44, RZ ;  /* 0x0000002c1468723c */ /* 0x040ff000000418ff */
[C---:B------:R-:W-:Y:S01]  /*de90*/  HMMA.16816.F32.BF16 R128, R20.reuse, R46, RZ ;  /* 0x0000002e1480723c */ /* 0x040fe200000418ff */
[----:B------:R-:W1:Y:S07]  /*dea0*/  LDSM.16.M88.4 R44, [R134+0x8000] ;  /* 0x00800000862c783b */ /* 0x000e6e0000000200 */
[C---:B---3--:R-:W-:Y:S08]  /*deb0*/  HMMA.16816.F32.BF16 R220, R20.reuse, R32, RZ ;  /* 0x0000002014dc723c */ /* 0x048ff000000418ff */
[C---:B------:R-:W-:Y:S08]  /*dec0*/  HMMA.16816.F32.BF16 R248, R20.reuse, R34, RZ ;  /* 0x0000002214f8723c */ /* 0x040ff000000418ff */
[C---:B----4-:R-:W-:Y:S08]  /*ded0*/  HMMA.16816.F32.BF16 R32, R20.reuse, R42, RZ ;  /* 0x0000002a1420723c */ /* 0x050ff000000418ff */
[C---:B------:R-:W-:Y:S08]  /*dee0*/  HMMA.16816.F32.BF16 R80, R20.reuse, R28, RZ ;  /* 0x0000001c1450723c */ /* 0x040ff000000418ff */
[C---:B------:R-:W-:Y:S01]  /*def0*/  HMMA.16816.F32.BF16 R84, R20.reuse, R30, RZ ;  /* 0x0000001e1454723c */ /* 0x040fe200000418ff */
[----:B------:R-:W3:Y:S07]  /*df00*/  LDSM.16.M88.4 R28, [R228+0x2800] ;  /* 0x00280000e41c783b */ /* 0x000eee0000000200 */
[----:B-1----:R-:W-:Y:S01]  /*df10*/  HMMA.16816.F32.BF16 R196, R20, R54, RZ ;  /* 0x0000003614c4723c */ /* 0x002fe200000418ff */
[----:B------:R-:W-:-:S02]  /*df20*/  IMAD.MOV.U32 R133, RZ, RZ, R33 ;  /* 0x000000ffff857224 */ /* 0x000fc400078e0021 */
[----:B------:R-:W-:-:S04]  /*df30*/  IMAD.MOV.U32 R245, RZ, RZ, R35 ;  /* 0x000000fffff57224 */ /* 0x000fc800078e0023 */
[----:B------:R-:W-:Y:S01]  /*df40*/  IMAD.MOV.U32 R55, RZ, RZ, R32 ;  /* 0x000000ffff377224 */ /* 0x000fe200078e0020 */
[----:B--2---:R-:W-:Y:S01]  /*df50*/  HMMA.16816.F32.BF16 R172, R20, R12, RZ ;  /* 0x0000000c14ac723c */ /* 0x004fe200000418ff */
[----:B------:R-:W-:-:S07]  /*df60*/  IMAD.MOV.U32 R54, RZ, RZ, R34 ;  /* 0x000000ffff367224 */ /* 0x000fce00078e0022 */
[C---:B------:R-:W-:Y:S01]  /*df70*/  HMMA.16816.F32.BF16 R184, R20.reuse, R14, RZ ;  /* 0x0000000e14b8723c */ /* 0x040fe200000418ff */
[----:B------:R-:W1:Y:S07]  /*df80*/  LDSM.16.M88.4 R12, [R232] ;  /* 0x00000000e80c783b */ /* 0x000e6e0000000200 */
[C---:B------:R-:W-:Y:S08]  /*df90*/  HMMA.16816.F32.BF16 R72, R20.reuse, R40, RZ ;  /* 0x000000281448723c */ /* 0x040ff000000418ff */
[C---:B-----5:R-:W-:Y:S08]  /*dfa0*/  HMMA.16816.F32.BF16 R180, R20.reuse, R8, RZ ;  /* 0x0000000814b4723c */ /* 0x060ff000000418ff */
[C---:B------:R-:W-:Y:S01]  /*dfb0*/  HMMA.16816.F32.BF16 R188, R20.reuse, R10, RZ ;  /* 0x0000000a14bc723c */ /* 0x040fe200000418ff */
[----:B------:R-:W-:Y:S07]  /*dfc0*/  LDSM.16.M88.4 R8, [R233] ;  /* 0x00000000e908783b */ /* 0x000fee0000000200 */
[----:B------:R-:W-:Y:S01]  /*dfd0*/  HMMA.16816.F32.BF16 R192, R20, R52, RZ ;  /* 0x0000003414c0723c */ /* 0x000fe200000418ff */
[----:B------:R-:W-:-:S02]  /*dfe0*/  IMAD.MOV.U32 R132, RZ, RZ, R73 ;  /* 0x000000ffff847224 */ /* 0x000fc400078e0049 */
[----:B------:R-:W-:Y:S02]  /*dff0*/  IMAD.MOV.U32 R38, RZ, RZ, R74 ;  /* 0x000000ffff267224 */ /* 0x000fe400078e004a */
[----:B------:R-:W-:Y:S02]  /*e000*/  IMAD.MOV.U32 R37, RZ, RZ, R75 ;  /* 0x000000ffff257224 */ /* 0x000fe400078e004b */
[----:B------:R-:W-:Y:S01]  /*e010*/  MOV R53, R72 ;  /* 0x0000004800357202 */ /* 0x000fe20000000f00 */
[C---:B------:R-:W-:Y:S01]  /*e020*/  HMMA.16816.F32.BF16 R200, R20.reuse, R48, RZ ;  /* 0x0000003014c8723c */ /* 0x040fe200000418ff */
[----:B------:R-:W-:Y:S07]  /*e030*/  LDSM.16.M88.4 R72, [R227] ;  /* 0x00000000e348783b */ /* 0x000fee0000000200 */
[C---:B------:R-:W-:Y:S01]  /*e040*/  HMMA.16816.F32.BF16 R208, R20.reuse, R50, RZ ;  /* 0x0000003214d0723c */ /* 0x040fe200000418ff */
[----:B------:R-:W-:Y:S07]  /*e050*/  LDSM.16.M88.4 R48, [R228+0x5000] ;  /* 0x00500000e430783b */ /* 0x000fee0000000200 */
[C---:B------:R-:W-:Y:S08]  /*e060*/  HMMA.16816.F32.BF16 R212, R20.reuse, R44, RZ ;  /* 0x0000002c14d4723c */ /* 0x040ff000000418ff */
[C---:B------:R-:W-:Y:S01]  /*e070*/  HMMA.16816.F32.BF16 R216, R20.reuse, R46, RZ ;  /* 0x0000002e14d8723c */ /* 0x040fe200000418ff */
[----:B------:R-:W2:Y:S07]  /*e080*/  LDSM.16.M88.4 R44, [R228+0x3800] ;  /* 0x00380000e42c783b */ /* 0x000eae0000000200 */
[C---:B------:R-:W-:Y:S08]  /*e090*/  HMMA.16816.F32.BF16 R32, R20.reuse, R24, RZ ;  /* 0x000000181420723c */ /* 0x040ff000000418ff */
[----:B------:R-:W-:Y:S08]  /*e0a0*/  HMMA.16816.F32.BF16 R20, R20, R26, RZ ;  /* 0x0000001a1414723c */ /* 0x000ff000000418ff */
[----:B---3--:R-:W-:Y:S08]  /*e0b0*/  HMMA.16816.F32.BF16 R40, R16, R28, R80 ;  /* 0x0000001c1028723c */ /* 0x008ff00000041850 */
[----:B-1----:R-:W-:Y:S01]  /*e0c0*/  HMMA.16816.F32.BF16 R24, R12, R64, R88 ;  /* 0x000000400c18723c */ /* 0x002fe20000041858 */
[----:B------:R-:W-:-:S02]  /*e0d0*/  IMAD.MOV.U32 R204, RZ, RZ, R35 ;  /* 0x000000ffffcc7224 */ /* 0x000fc400078e0023 */
[----:B------:R-:W-:Y:S02]  /*e0e0*/  IMAD.MOV.U32 R252, RZ, RZ, R32 ;  /* 0x000000fffffc7224 */ /* 0x000fe400078e0020 */
[----:B------:R-:W-:Y:S02]  /*e0f0*/  IMAD.MOV.U32 R5, RZ, RZ, R33 ;  /* 0x000000ffff057224 */ /* 0x000fe400078e0021 */
[----:B------:R-:W-:Y:S01]  /*e100*/  IMAD.MOV.U32 R4, RZ, RZ, R34 ;  /* 0x000000ffff047224 */ /* 0x000fe200078e0022 */
[----:B------:R-:W-:Y:S01]  /*e110*/  HMMA.16816.F32.BF16 R80, R16, R68, R92 ;  /* 0x000000441050723c */ /* 0x000fe2000004185c */
[----:B------:R-:W-:Y:S01]  /*e120*/  IMAD.MOV.U32 R52, RZ, RZ, R22 ;  /* 0x000000ffff347224 */ /* 0x000fe200078e0016 */
[----:B------:R-:W1:Y:S01]  /*e130*/  LDSM.16.M88.4 R32, [R228+0x4000] ;  /* 0x00400000e420783b */ /* 0x000e620000000200 */
[----:B------:R-:W-:Y:S02]  /*e140*/  IMAD.MOV.U32 R205, RZ, RZ, R23 ;  /* 0x000000ffffcd7224 */ /* 0x000fe400078e0017 */
[----:B------:R-:W-:-:S02]  /*e150*/  IMAD.MOV.U32 R2, RZ, RZ, R21 ;  /* 0x000000ffff027224 */ /* 0x000fc400078e0015 */
[----:B------:R-:W-:Y:S01]  /*e160*/  IMAD.MOV.U32 R39, RZ, RZ, R20 ;  /* 0x000000ffff277224 */ /* 0x000fe200078e0014 */
[C---:B--2---:R-:W-:Y:S07]  /*e170*/  HMMA.16816.F32.BF16 R88, R16.reuse, R44, R100 ;  /* 0x0000002c1058723c */ /* 0x044fee0000041864 */
[----:B------:R-:W-:Y:S01]  /*e180*/  MOV R100, R55 ;  /* 0x0000003700647202 */ /* 0x000fe20000000f00 */
[----:B------:R-:W-:Y:S01]  /*e190*/  HMMA.16816.F32.BF16 R20, R16, R58, R76 ;  /* 0x0000003a1014723c */ /* 0x000fe2000004184c */
[----:B------:R2:W-:Y:S01]  /*e1a0*/  LDSM.16.M88.4 R56, [R0] ;  /* 0x000000000038783b */ /* 0x0005e20000000200 */
[----:B------:R-:W-:-:S02]  /*e1b0*/  IMAD.MOV.U32 R101, RZ, RZ, R54 ;  /* 0x000000ffff657224 */ /* 0x000fc400078e0036 */
[----:B------:R-:W-:Y:S02]  /*e1c0*/  IMAD.MOV.U32 R103, RZ, RZ, R53 ;  /* 0x000000ffff677224 */ /* 0x000fe400078e0035 */
[----:B------:R-:W-:Y:S02]  /*e1d0*/  IMAD.MOV.U32 R102, RZ, RZ, R52 ;  /* 0x000000ffff667224 */ /* 0x000fe400078e0034 */
[C---:B------:R-:W-:Y:S01]  /*e1e0*/  HMMA.16816.F32.BF16 R76, R16.reuse, R30, R84 ;  /* 0x0000001e104c723c */ /* 0x040fe20000041854 */
[----:B------:R-:W3:Y:S07]  /*e1f0*/  LDSM.16.M88.4 R28, [R228+0x4800] ;  /* 0x00480000e41c783b */ /* 0x000eee0000000200 */
[----:B------:R-:W-:Y:S01]  /*e200*/  HMMA.16816.F32.BF16 R84, R16, R70, R96 ;  /* 0x000000461054723c */ /* 0x000fe20000041860 */
[----:B------:R-:W4:Y:S07]  /*e210*/  LDSM.16.M88.4 R68, [R227+0x800] ;  /* 0x00080000e344783b */ /* 0x000f2e0000000200 */
[----:B------:R-:W-:Y:S01]  /*e220*/  HMMA.16816.F32.BF16 R20, R12, R66, R20 ;  /* 0x000000420c14723c */ /* 0x000fe20000041814 */
[----:B------:R-:W5:Y:S01]  /*e230*/  LDSM.16.M88.4 R64, [R228+0x5800] ;  /* 0x00580000e440783b */ /* 0x000f620000000200 */
[----:B--2---:R-:W-:-:S06]  /*e240*/  IADD3 R0, R229, 0x1000, RZ ;  /* 0x00001000e5007810 */ /* 0x004fcc0007ffe0ff */
[----:B------:R-:W-:Y:S07]  /*e250*/  HMMA.16816.F32.BF16 R52, R8, R72, R24 ;  /* 0x000000480834723c */ /* 0x000fee0000041818 */
[----:B------:R-:W-:Y:S01]  /*e260*/  IMAD.MOV.U32 R72, RZ, RZ, R205 ;  /* 0x000000ffff487224 */ /* 0x000fe200078e00cd */
[----:B-1----:R-:W-:Y:S01]  /*e270*/  HMMA.16816.F32.BF16 R124, R16, R32, R124 ;  /* 0x00000020107c723c */ /* 0x002fe2000004187c */
[----:B------:R-:W-:-:S07]  /*e280*/  IMAD.MOV.U32 R73, RZ, RZ, R204 ;  /* 0x000000ffff497224 */ /* 0x000fce00078e00cc */
[----:B------:R-:W-:Y:S08]  /*e290*/  HMMA.16816.F32.BF16 R24, R8, R74, R20 ;  /* 0x0000004a0818723c */ /* 0x000ff00000041814 */
[C---:B---3--:R-:W-:Y:S07]  /*e2a0*/  HMMA.16816.F32.BF16 R96, R16.reuse, R28, R116 ;  /* 0x0000001c1060723c */ /* 0x048fee0000041874 */
        /* <DEDUP_REMOVED lines=8> */
[----:B------:R-:W-:-:S05]  /*e330*/  IMAD.MOV.U32 R100, RZ, RZ, R133 ;  /* 0x000000ffff647224 */ /* 0x000fca00078e0085 */
[C---:B------:R-:W-:Y:S01]  /*e340*/  HMMA.16816.F32.BF16 R120, R16.reuse, R34, R120 ;  /* 0x000000221078723c */ /* 0x040fe20000041878 */
[----:B------:R1:W-:Y:S07]  /*e350*/  LDSM.16.M88.4 R32, [R0] ;  /* 0x000000000020783b */ /* 0x0003ee0000000200 */
[C---:B------:R-:W-:Y:S01]  /*e360*/  HMMA.16816.F32.BF16 R92, R16.reuse, R46, R112 ;  /* 0x0000002e105c723c */ /* 0x040fe20000041870 */
[----:B------:R-:W2:Y:S07]  /*e370*/  LDSM.16.M88.4 R44, [R228+0x6000] ;  /* 0x00600000e42c783b */ /* 0x000eae0000000200 */
[C---:B------:R-:W-:Y:S07]  /*e380*/  HMMA.16816.F32.BF16 R112, R16.reuse, R48, R104 ;  /* 0x000000301070723c */ /* 0x040fee0000041868 */
[----:B------:R-:W-:Y:S01]  /*e390*/  IMAD.MOV.U32 R105, RZ, RZ, R2 ;  /* 0x000000ffff697224 */ /* 0x000fe200078e0002 */
[----:B------:R-:W-:Y:S01]  /*e3a0*/  HMMA.16816.F32.BF16 R204, R16, R50, R128 ;  /* 0x0000003210cc723c */ /* 0x000fe20000041880 */
[----:B-1----:R-:W-:-:S02]  /*e3b0*/  FMUL.FTZ R0, R54, c[0x0][0x2ec] ;  /* 0x0000bb0036007a20 */ /* 0x002fc40000410000 */
[----:B------:R-:W-:Y:S02]  /*e3c0*/  FMUL.FTZ R2, R52, c[0x0][0x2ec] ;  /* 0x0000bb0034027a20 */ /* 0x000fe40000410000 */
[----:B------:R1:W-:Y:S01]  /*e3d0*/  MUFU.TANH R129, R0 ;  /* 0x0000000000817308 */ /* 0x0003e20000002400 */
[----:B------:R-:W-:Y:S02]  /*e3e0*/  IMAD.MOV.U32 R107, RZ, RZ, R73 ;  /* 0x000000ffff6b7224 */ /* 0x000fe400078e0049 */
[----:B------:R-:W-:Y:S01]  /*e3f0*/  HMMA.16816.F32.BF16 R40, R12, R58, R76 ;  /* 0x0000003a0c28723c */ /* 0x000fe2000004184c */
[----:B------:R-:W-:Y:S02]  /*e400*/  IMAD.MOV.U32 R128, RZ, RZ, R72 ;  /* 0x000000ffff807224 */ /* 0x000fe400078e0048 */
[----:B------:R-:W-:Y:S02]  /*e410*/  IMAD.MOV.U32 R72, RZ, RZ, R5 ;  /* 0x000000ffff487224 */ /* 0x000fe400078e0005 */
[----:B------:R3:W2:Y:S03]  /*e420*/  MUFU.TANH R117, R2 ;  /* 0x0000000200757308 */ /* 0x0006a60000002400 */
[----:B----4-:R-:W-:Y:S01]  /*e430*/  HMMA.16816.F32.BF16 R20, R8, R68, R28 ;  /* 0x000000440814723c */ /* 0x010fe2000004181c */
[----:B------:R-:W-:-:S02]  /*e440*/  MOV R106, R72 ;  /* 0x00000048006a7202 */ /* 0x000fc40000000f00 */
[----:B------:R-:W-:Y:S01]  /*e450*/  LDSM.16.M88.4 R72, [R228+0x7800] ;  /* 0x00780000e448783b */ /* 0x000fe20000000200 */
[----:B-1----:R-:W-:-:S04]  /*e460*/  FMUL.FTZ R0, R55, c[0x0][0x2ec] ;  /* 0x0000bb0037007a20 */ /* 0x002fc80000410000 */
[C---:B-----5:R-:W-:Y:S01]  /*e470*/  HMMA.16816.F32.BF16 R168, R16.reuse, R64, R168 ;  /* 0x0000004010a8723c */ /* 0x060fe200000418a8 */
[----:B------:R1:W-:Y:S01]  /*e480*/  MUFU.TANH R5, R0 ;  /* 0x0000000000057308 */ /* 0x0003e20000002400 */
[----:B---3--:R-:W-:Y:S02]  /*e490*/  FMUL.FTZ R2, R53, c[0x0][0x2ec] ;  /* 0x0000bb0035027a20 */ /* 0x008fe40000410000 */
[----:B------:R-:W3:Y:S04]  /*e4a0*/  LDSM.16.M88.4 R52, [R228+0x6800] ;  /* 0x00680000e434783b */ /* 0x000ee80000000200 */
[----:B------:R-:W-:Y:S01]  /*e4b0*/  HMMA.16816.F32.BF16 R176, R16, R66, R176 ;  /* 0x0000004210b0723c */ /* 0x000fe200000418b0 */
[----:B------:R4:W-:Y:S01]  /*e4c0*/  MUFU.TANH R4, R2 ;  /* 0x0000000200047308 */ /* 0x0009e20000002400 */
[----:B------:R-:W5:Y:S06]  /*e4d0*/  LDSM.16.M88.4 R64, [R227+0x1000] ;  /* 0x00100000e340783b */ /* 0x000f6c0000000200 */
[----:B------:R-:W-:Y:S01]  /*e4e0*/  HMMA.16816.F32.BF16 R40, R8, R70, R40 ;  /* 0x000000460828723c */ /* 0x000fe20000041828 */
[----:B-1----:R-:W-:-:S04]  /*e4f0*/  FMUL.FTZ R0, R24, c[0x0][0x2ec] ;  /* 0x0000bb0018007a20 */ /* 0x002fc80000410000 */
[----:B------:R1:W1:Y:S02]  /*e500*/  MUFU.TANH R49, R0 ;  /* 0x0000000000317308 */ /* 0x0002640000002400 */
[----:B--2---:R-:W-:Y:S01]  /*e510*/  IMAD.MOV.U32 R71, RZ, RZ, R117 ;  /* 0x000000ffff477224 */ /* 0x004fe200078e0075 */
[----:B------:R-:W-:Y:S01]  /*e520*/  HMMA.16816.F32.BF16 R172, R16, R44, R172 ;  /* 0x0000002c10ac723c */ /* 0x000fe200000418ac */
[----:B----4-:R-:W-:-:S04]  /*e530*/  FMUL.FTZ R2, R20, c[0x0][0x2ec] ;  /* 0x0000bb0014027a20 */ /* 0x010fc80000410000 */
[----:B------:R2:W-:Y:S03]  /*e540*/  MUFU.TANH R131, R2 ;  /* 0x0000000200837308 */ /* 0x0005e60000002400 */
[C---:B------:R-:W-:Y:S01]  /*e550*/  HMMA.16816.F32.BF16 R184, R16.reuse, R46, R184 ;  /* 0x0000002e10b8723c */ /* 0x040fe200000418b8 */
[----:B------:R-:W-:Y:S01]  /*e560*/  LDSM.16.M88.4 R44, [R227+0x1800] ;  /* 0x00180000e32c783b */ /* 0x000fe20000000200 */
[----:B-1----:R-:W-:Y:S02]  /*e570*/  FMUL.FTZ R0, R25, c[0x0][0x2ec] ;  /* 0x0000bb0019007a20 */ /* 0x002fe40000410000 */
[----:B------:R-:W-:Y:S02]  /*e580*/  IMAD.MOV.U32 R70, RZ, RZ, R49 ;  /* 0x000000ffff467224 */ /* 0x000fe400078e0031 */
[----:B------:R1:W-:Y:S02]  /*e590*/  MUFU.TANH R104, R0 ;  /* 0x0000000000687308 */ /* 0x0003e40000002400 */
[----:B--2---:R-:W-:Y:S01]  /*e5a0*/  FMUL.FTZ R2, R43, c[0x0][0x2ec] ;  /* 0x0000bb002b027a20 */ /* 0x004fe20000410000 */
[C---:B---3--:R-:W-:Y:S08]  /*e5b0*/  HMMA.16816.F32.BF16 R180, R16.reuse, R52, R180 ;  /* 0x0000003410b4723c */ /* 0x048ff000000418b4 */
[----:B------:R-:W-:Y:S01]  /*e5c0*/  HMMA.16816.F32.BF16 R188, R16, R54, R188 ;  /* 0x0000003610bc723c */ /* 0x000fe200000418bc */
[----:B-1----:R-:W-:-:S04]  /*e5d0*/  FMUL.FTZ R0, R26, c[0x0][0x2ec] ;  /* 0x0000bb001a007a20 */ /* 0x002fc80000410000 */
[----:B------:R1:W-:Y:S02]  /*e5e0*/  MUFU.TANH R252, R0 ;  /* 0x0000000000fc7308 */ /* 0x0003e40000002400 */
[----:B-1----:R-:W-:Y:S02]  /*e5f0*/  FMUL.FTZ R0, R27, c[0x0][0x2ec] ;  /* 0x0000bb001b007a20 */ /* 0x002fe40000410000 */
[----:B------:R-:W-:Y:S04]  /*e600*/  HMMA.16816.F32.BF16 R24, R12, R32, R80 ;  /* 0x000000200c18723c */ /* 0x000fe80000041850 */
[----:B------:R1:W2:Y:S02]  /*e610*/  MUFU.TANH R48, R0 ;  /* 0x0000000000307308 */ /* 0x0002a40000002400 */
[----:B-1----:R-:W-:Y:S01]  /*e620*/  IADD3 R0, R229, 0x1800, RZ ;  /* 0x00001800e5007810 */ /* 0x002fe20007ffe0ff */
[----:B--2---:R-:W-:-:S02]  /*e630*/  IMAD.MOV.U32 R52, RZ, RZ, R48 ;  /* 0x000000ffff347224 */ /* 0x004fc400078e0030 */
[----:B------:R-:W1:Y:S11]  /*e640*/  LDSM.16.M88.4 R48, [R228+0x7000] ;  /* 0x00700000e430783b */ /* 0x000e760000000200 */
[----:B------:R-:W-:Y:S04]  /*e650*/  @!UPT UIADD3 URZ, URZ, URZ, URZ ;  /* 0x0000003f3f3ff290 */ /* 0x000fe8000fffe03f */
[----:B-----5:R-:W-:Y:S01]  /*e660*/  HMMA.16816.F32.BF16 R28, R8, R64, R24 ;  /* 0x00000040081c723c */ /* 0x020fe20000041818 */
[----:B------:R2:W3:Y:S02]  /*e670*/  LDSM.16.M88.4 R56, [R0] ;  /* 0x000000000038783b */ /* 0x0004e40000000200 */
[----:B--2---:R-:W-:-:S04]  /*e680*/  FMUL.FTZ R0, R21, c[0x0][0x2ec] ;  /* 0x0000bb0015007a20 */ /* 0x004fc80000410000 */
[----:B------:R2:W-:Y:S01]  /*e690*/  MUFU.TANH R69, R0 ;  /* 0x0000000000457308 */ /* 0x0005e20000002400 */
[----:B-1----:R-:W-:Y:S01]  /*e6a0*/  HMMA.16816.F32.BF16 R76, R16, R48, R192 ;  /* 0x00000030104c723c */ /* 0x002fe200000418c0 */
[----:B--2---:R-:W-:-:S07]  /*e6b0*/  FMUL.FTZ R0, R22, c[0x0][0x2ec] ;  /* 0x0000bb0016007a20 */ /* 0x004fce0000410000 */
[----:B------:R-:W-:Y:S01]  /*e6c0*/  HMMA.16816.F32.BF16 R80, R16, R50, R196 ;  /* 0x000000321050723c */ /* 0x000fe200000418c4 */
[----:B------:R-:W-:Y:S01]  /*e6d0*/  IMAD.MOV.U32 R195, RZ, RZ, R252 ;  /* 0x000000ffffc37224 */ /* 0x000fe200078e00fc */
[----:B------:R-:W-:Y:S01]  /*e6e0*/  LDSM.16.M88.4 R48, [R228+0x8800] ;  /* 0x00880000e430783b */ /* 0x000fe20000000200 */
[----:B------:R1:W2:Y:S01]  /*e6f0*/  MUFU.TANH R68, R0 ;  /* 0x0000000000447308 */ /* 0x0002a20000002400 */
[----:B------:R-:W-:Y:S02]  /*e700*/  IMAD.MOV.U32 R192, RZ, RZ, R52 ;  /* 0x000000ffffc07224 */ /* 0x000fe400078e0034 */
[----:B-1----:R-:W-:Y:S02]  /*e710*/  FMUL.FTZ R0, R23, c[0x0][0x2ec] ;  /* 0x0000bb0017007a20 */ /* 0x002fe40000410000 */
[C---:B------:R-:W-:Y:S03]  /*e720*/  HMMA.16816.F32.BF16 R20, R12.reuse, R34, R84 ;  /* 0x000000220c14723c */ /* 0x040fe60000041854 */
[----:B------:R-:W-:Y:S04]  /*e730*/  MUFU.TANH R86, R2 ;  /* 0x0000000200567308 */ /* 0x000fe80000002400 */
[----:B------:R-:W-:Y:S01]  /*e740*/  IMAD.MOV.U32 R84, RZ, RZ, R131 ;  /* 0x000000ffff547224 */ /* 0x000fe200078e0083 */
[----:B---3--:R-:W-:Y:S03]  /*e750*/  HMMA.16816.F32.BF16 R32, R12, R56, R88 ;  /* 0x000000380c20723c */ /* 0x008fe60000041858 */
[----:B------:R1:W-:Y:S01]  /*e760*/  MUFU.TANH R53, R0 ;  /* 0x0000000000357308 */ /* 0x0003e20000002400 */
[----:B------:R-:W-:Y:S01]  /*e770*/  MOV R85, R104 ;  /* 0x0000006800557202 */ /* 0x000fe20000000f00 */
[----:B------:R-:W-:-:S02]  /*e780*/  IMAD.MOV.U32 R104, RZ, RZ, R102 ;  /* 0x000000ffff687224 */ /* 0x000fc400078e0066 */
[----:B------:R-:W-:Y:S02]  /*e790*/  IMAD.MOV.U32 R102, RZ, RZ, R103 ;  /* 0x000000ffff667224 */ /* 0x000fe400078e0067 */
[----:B------:R-:W-:Y:S02]  /*e7a0*/  IMAD.MOV.U32 R91, RZ, RZ, R128 ;  /* 0x000000ffff5b7224 */ /* 0x000fe400078e0080 */
[----:B------:R-:W-:Y:S02]  /*e7b0*/  IMAD.MOV.U32 R56, RZ, RZ, R129 ;  /* 0x000000ffff387224 */ /* 0x000fe400078e0081 */
[----:B------:R-:W-:Y:S02]  /*e7c0*/  IMAD.MOV.U32 R88, RZ, RZ, R70 ;  /* 0x000000ffff587224 */ /* 0x000fe400078e0046 */
[----:B------:R-:W-:Y:S02]  /*e7d0*/  IMAD.MOV.U32 R89, RZ, RZ, R71 ;  /* 0x000000ffff597224 */ /* 0x000fe400078e0047 */
[----:B--2---:R-:W-:Y:S01]  /*e7e0*/  IMAD.MOV.U32 R90, RZ, RZ, R68 ;  /* 0x000000ffff5a7224 */ /* 0x004fe200078e0044 */
[----:B------:R-:W-:Y:S01]  /*e7f0*/  HMMA.16816.F32.BF16 R24, R8, R66, R20 ;  /* 0x000000420818723c */ /* 0x000fe20000041814 */
[----:B-1----:R-:W-:-:S02]  /*e800*/  FMUL.FTZ R0, R40, c[0x0][0x2ec] ;  /* 0x0000bb0028007a20 */ /* 0x002fc40000410000 */
[----:B------:R-:W-:Y:S02]  /*e810*/  IMAD.MOV.U32 R103, RZ, RZ, R132 ;  /* 0x000000ffff677224 */ /* 0x000fe400078e0084 */
[----:B------:R1:W2:Y:S01]  /*e820*/  MUFU.TANH R117, R0 ;  /* 0x0000000000757308 */ /* 0x0002a20000002400 */
[----:B------:R-:W-:Y:S02]  /*e830*/  IMAD.MOV.U32 R197, RZ, RZ, R84 ;  /* 0x000000ffffc57224 */ /* 0x000fe400078e0054 */
[----:B------:R-:W-:Y:S01]  /*e840*/  HMMA.16816.F32.BF16 R20, R12, R58, R92 ;  /* 0x0000003a0c14723c */ /* 0x000fe2000004185c */
[----:B------:R-:W-:-:S07]  /*e850*/  IMAD.MOV.U32 R199, RZ, RZ, R85 ;  /* 0x000000ffffc77224 */ /* 0x000fce00078e0055 */
[----:B------:R-:W-:Y:S01]  /*e860*/  HMMA.16816.F32.BF16 R32, R8, R44, R32 ;  /* 0x0000002c0820723c */ /* 0x000fe20000041820 */
[----:B-1----:R-:W-:Y:S02]  /*e870*/  FMUL.FTZ R0, R41, c[0x0][0x2ec] ;  /* 0x0000bb0029007a20 */ /* 0x002fe40000410000 */
[----:B--2---:R-:W-:Y:S02]  /*e880*/  IMAD.MOV.U32 R194, RZ, RZ, R117 ;  /* 0x000000ffffc27224 */ /* 0x004fe400078e0075 */
[----:B------:R1:W2:Y:S02]  /*e890*/  MUFU.TANH R130, R0 ;  /* 0x0000000000827308 */ /* 0x0002a40000002400 */
[----:B-1----:R-:W-:Y:S02]  /*e8a0*/  FMUL.FTZ R0, R42, c[0x0][0x2ec] ;  /* 0x0000bb002a007a20 */ /* 0x002fe40000410000 */
[----:B--2---:R-:W-:-:S04]  /*e8b0*/  IMAD.MOV.U32 R57, RZ, RZ, R130 ;  /* 0x000000ffff397224 */ /* 0x004fc800078e0082 */
[----:B------:R1:W2:Y:S01]  /*e8c0*/  MUFU.TANH R87, R0 ;  /* 0x0000000000577308 */ /* 0x0002a20000002400 */
[----:B------:R-:W-:Y:S07]  /*e8d0*/  HMMA.16816.F32.BF16 R128, R16, R72, R200 ;  /* 0x000000481080723c */ /* 0x000fee00000418c8 */
[----:B------:R-:W-:Y:S02]  /*e8e0*/  IMAD.MOV.U32 R73, RZ, RZ, R69 ;  /* 0x000000ffff497224 */ /* 0x000fe400078e0045 */
[----:B------:R-:W-:Y:S01]  /*e8f0*/  LDSM.16.M88.4 R68, [R227+0x2000] ;  /* 0x00200000e344783b */ /* 0x000fe20000000200 */
[----:B------:R-:W-:Y:S01]  /*e900*/  IMAD.MOV.U32 R202, RZ, RZ, R56 ;  /* 0x000000ffffca7224 */ /* 0x000fe200078e0038 */
[----:B-1----:R-:W-:Y:S01]  /*e910*/  IADD3 R0, R229, 0x2000, RZ ;  /* 0x00002000e5007810 */ /* 0x002fe20007ffe0ff */
[----:B--2---:R-:W-:-:S02]  /*e920*/  IMAD.MOV.U32 R196, RZ, RZ, R87 ;  /* 0x000000ffffc47224 */ /* 0x004fc400078e0057 */
[----:B------:R-:W-:Y:S02]  /*e930*/  IMAD.MOV.U32 R87, RZ, RZ, R105 ;  /* 0x000000ffff577224 */ /* 0x000fe400078e0069 */
[----:B------:R1:W2:Y:S01]  /*e940*/  LDSM.16.M88.4 R64, [R0] ;  /* 0x000000000040783b */ /* 0x0002a20000000200 */
[----:B------:R-:W-:Y:S02]  /*e950*/  IMAD.MOV.U32 R105, RZ, RZ, R39 ;  /* 0x000000ffff697224 */ /* 0x000fe400078e0027 */
[----:B------:R-:W-:Y:S01]  /*e960*/  MOV R56, R87 ;  /* 0x0000005700387202 */ /* 0x000fe20000000f00 */
[----:B-1----:R-:W-:Y:S02]  /*e970*/  FMUL.FTZ R0, R28, c[0x0][0x2ec] ;  /* 0x0000bb001c007a20 */ /* 0x002fe40000410000 */
[----:B------:R-:W-:Y:S02]  /*e980*/  IMAD.MOV.U32 R28, RZ, RZ, R53 ;  /* 0x000000ffff1c7224 */ /* 0x000fe400078e0035 */
[----:B------:R1:W3:Y:S01]  /*e990*/  MUFU.TANH R133, R0 ;  /* 0x0000000000857308 */ /* 0x0002e20000002400 */
[----:B------:R-:W4:Y:S01]  /*e9a0*/  LDSM.16.M88.4 R52, [R228+0x8000] ;  /* 0x00800000e434783b */ /* 0x000f220000000200 */
[----:B--2---:R-:W-:Y:S01]  /*e9b0*/  HMMA.16816.F32.BF16 R40, R12, R64, R124 ;  /* 0x000000400c28723c */ /* 0x004fe2000004187c */
[----:B-1----:R-:W-:-:S02]  /*e9c0*/  FMUL.FTZ R0, R29, c[0x0][0x2ec] ;  /* 0x0000bb001d007a20 */ /* 0x002fc40000410000 */
[----:B---3--:R-:W-:-:S03]  /*e9d0*/  IMAD.MOV.U32 R72, RZ, RZ, R133 ;  /* 0x000000ffff487224 */ /* 0x008fc600078e0085 */
[----:B------:R1:W-:Y:S01]  /*e9e0*/  MUFU.TANH R252, R0 ;  /* 0x0000000000fc7308 */ /* 0x0003e20000002400 */
[----:B------:R-:W-:Y:S02]  /*e9f0*/  IMAD.MOV.U32 R127, RZ, RZ, R57 ;  /* 0x000000ffff7f7224 */ /* 0x000fe400078e0039 */
[----:B------:R-:W-:Y:S02]  /*ea00*/  IMAD.MOV.U32 R57, RZ, RZ, R104 ;  /* 0x000000ffff397224 */ /* 0x000fe400078e0068 */
[----:B------:R-:W-:Y:S02]  /*ea10*/  IMAD.MOV.U32 R104, RZ, RZ, R105 ;  /* 0x000000ffff687224 */ /* 0x000fe400078e0069 */
[----:B------:R-:W-:Y:S02]  /*ea20*/  IMAD.MOV.U32 R105, RZ, RZ, R106 ;  /* 0x000000ffff697224 */ /* 0x000fe400078e006a */
[----:B------:R-:W-:Y:S02]  /*ea30*/  IMAD.MOV.U32 R106, RZ, RZ, R107 ;  /* 0x000000ffff6a7224 */ /* 0x000fe400078e006b */
[----:B------:R-:W-:-:S02]  /*ea40*/  IMAD.MOV.U32 R107, RZ, RZ, R116 ;  /* 0x000000ffff6b7224 */ /* 0x000fc400078e0074 */
[----:B------:R-:W-:Y:S02]  /*ea50*/  IMAD.MOV.U32 R116, RZ, RZ, R118 ;  /* 0x000000ffff747224 */ /* 0x000fe400078e0076 */
[----:B------:R-:W-:Y:S02]  /*ea60*/  IMAD.MOV.U32 R118, RZ, RZ, R119 ;  /* 0x000000ffff767224 */ /* 0x000fe400078e0077 */
[----:B-1----:R-:W-:Y:S02]  /*ea70*/  FMUL.FTZ R0, R30, c[0x0][0x2ec] ;  /* 0x0000bb001e007a20 */ /* 0x002fe40000410000 */
[----:B------:R-:W-:Y:S02]  /*ea80*/  IMAD.MOV.U32 R126, RZ, RZ, R28 ;  /* 0x000000ffff7e7224 */ /* 0x000fe400078e001c */
[----:B------:R1:W2:Y:S01]  /*ea90*/  MUFU.TANH R2, R0 ;  /* 0x0000000000027308 */ /* 0x0002a20000002400 */
[----:B------:R-:W-:Y:S01]  /*eaa0*/  IMAD.MOV.U32 R119, RZ, RZ, R100 ;  /* 0x000000ffff777224 */ /* 0x000fe200078e0064 */
[----:B----4-:R-:W-:Y:S01]  /*eab0*/  HMMA.16816.F32.BF16 R92, R16, R54, R216 ;  /* 0x00000036105c723c */ /* 0x010fe200000418d8 */
[----:B------:R-:W-:-:S02]  /*eac0*/  IMAD.MOV.U32 R100, RZ, RZ, R101 ;  /* 0x000000ffff647224 */ /* 0x000fc400078e0065 */
[----:B------:R-:W-:Y:S02]  /*ead0*/  IMAD.MOV.U32 R101, RZ, RZ, R245 ;  /* 0x000000ffff657224 */ /* 0x000fe400078e00f5 */
[----:B------:R-:W-:Y:S02]  /*eae0*/  IMAD.MOV.U32 R124, RZ, RZ, R86 ;  /* 0x000000ffff7c7224 */ /* 0x000fe400078e0056 */
[----:B------:R-:W-:Y:S01]  /*eaf0*/  IMAD.MOV.U32 R64, RZ, RZ, R89 ;  /* 0x000000ffff407224 */ /* 0x000fe200078e0059 */
[----:B------:R-:W-:Y:S01]  /*eb00*/  HMMA.16816.F32.BF16 R84, R16, R74, R208 ;  /* 0x0000004a1054723c */ /* 0x000fe200000418d0 */
[----:B-1----:R-:W-:-:S07]  /*eb10*/  FMUL.FTZ R0, R31, c[0x0][0x2ec] ;  /* 0x0000bb001f007a20 */ /* 0x002fce0000410000 */
[----:B------:R-:W-:Y:S01]  /*eb20*/  HMMA.16816.F32.BF16 R28, R8, R46, R20 ;  /* 0x0000002e081c723c */ /* 0x000fe20000041814 */
[----:B--2---:R-:W-:Y:S01]  /*eb30*/  IMAD.MOV.U32 R125, RZ, RZ, R2 ;  /* 0x000000ffff7d7224 */ /* 0x004fe200078e0002 */
[----:B------:R1:W-:Y:S01]  /*eb40*/  MUFU.TANH R39, R0 ;  /* 0x0000000000277308 */ /* 0x0003e20000002400 */
[----:B------:R-:W-:Y:S02]  /*eb50*/  FMUL.FTZ R2, R32, c[0x0][0x2ec] ;  /* 0x0000bb0020027a20 */ /* 0x000fe40000410000 */
[----:B------:R-:W-:Y:S02]  /*eb60*/  IMAD.MOV.U32 R211, RZ, RZ, R88 ;  /* 0x000000ffffd37224 */ /* 0x000fe400078e0058 */
[----:B------:R-:W-:Y:S01]  /*eb70*/  IMAD.MOV.U32 R210, RZ, RZ, R90 ;  /* 0x000000ffffd27224 */ /* 0x000fe200078e005a */
[----:B------:R-:W-:Y:S01]  /*eb80*/  HMMA.16816.F32.BF16 R20, R12, R66, R120 ;  /* 0x000000420c14723c */ /* 0x000fe20000041878 */
[----:B------:R-:W-:Y:S01]  /*eb90*/  IMAD.MOV.U32 R74, RZ, RZ, R91 ;  /* 0x000000ffff4a7224 */ /* 0x000fe200078e005b */
[----:B------:R-:W-:Y:S05]  /*eba0*/  MUFU.TANH R75, R2 ;  /* 0x00000002004b7308 */ /* 0x000fea0000002400 */
[----:B------:R-:W-:Y:S01]  /*ebb0*/  IMAD.MOV.U32 R121, RZ, RZ, R106 ;  /* 0x000000ffff797224 */ /* 0x000fe200078e006a */
[----:B------:R-:W-:Y:S01]  /*ebc0*/  HMMA.16816.F32.BF16 R88, R16, R52, R212 ;  /* 0x000000341058723c */ /* 0x000fe200000418d4 */
[----:B------:R-:W-:Y:S01]  /*ebd0*/  IMAD.MOV.U32 R106, RZ, RZ, R100 ;  /* 0x000000ffff6a7224 */ /* 0x000fe200078e0064 */
[----:B------:R-:W-:Y:S01]  /*ebe0*/  LDSM.16.M88.4 R52, [R227+0x2800] ;  /* 0x00280000e334783b */ /* 0x000fe20000000200 */
[----:B-1----:R-:W-:-:S02]  /*ebf0*/  FMUL.FTZ R0, R24, c[0x0][0x2ec] ;  /* 0x0000bb0018007a20 */ /* 0x002fc40000410000 */
[----:B------:R-:W-:Y:S02]  /*ec00*/  IMAD.MOV.U32 R100, RZ, RZ, R102 ;  /* 0x000000ffff647224 */ /* 0x000fe400078e0066 */
[----:B------:R1:W-:Y:S01]  /*ec10*/  MUFU.TANH R132, R0 ;  /* 0x0000000000847308 */ /* 0x0003e20000002400 */
[----:B------:R-:W-:Y:S01]  /*ec20*/  IMAD.MOV.U32 R102, RZ, RZ, R38 ;  /* 0x000000ffff667224 */ /* 0x000fe200078e0026 */
[----:B------:R-:W-:Y:S01]  /*ec30*/  MOV R213, R56 ;  /* 0x0000003800d57202 */ /* 0x000fe20000000f00 */
[----:B------:R-:W-:Y:S02]  /*ec40*/  IMAD.MOV.U32 R215, RZ, RZ, R57 ;  /* 0x000000ffffd77224 */ /* 0x000fe400078e0039 */
[----:B------:R-:W2:Y:S01]  /*ec50*/  LDSM.16.M88.4 R56, [R228+0x9000] ;  /* 0x00900000e438783b */ /* 0x000ea20000000200 */
[----:B------:R-:W-:Y:S02]  /*ec60*/  IMAD.MOV.U32 R123, RZ, RZ, R104 ;  /* 0x000000ffff7b7224 */ /* 0x000fe400078e0068 */
[----:B------:R-:W-:Y:S01]  /*ec70*/  IMAD.MOV.U32 R120, RZ, RZ, R105 ;  /* 0x000000ffff787224 */ /* 0x000fe200078e0069 */
[----:B------:R-:W-:Y:S01]  /*ec80*/  HMMA.16816.F32.BF16 R44, R8, R70, R20 ;  /* 0x00000046082c723c */ /* 0x000fe20000041814 */
[----:B------:R-:W-:-:S02]  /*ec90*/  IMAD.MOV.U32 R67, RZ, RZ, R116 ;  /* 0x000000ffff437224 */ /* 0x000fc400078e0074 */
[----:B------:R-:W-:Y:S02]  /*eca0*/  IMAD.MOV.U32 R104, RZ, RZ, R118 ;  /* 0x000000ffff687224 */ /* 0x000fe400078e0076 */
[----:B------:R-:W-:Y:S02]  /*ecb0*/  IMAD.MOV.U32 R105, RZ, RZ, R119 ;  /* 0x000000ffff697224 */ /* 0x000fe400078e0077 */
[----:B-1----:R-:W-:Y:S01]  /*ecc0*/  FMUL.FTZ R0, R25, c[0x0][0x2ec] ;  /* 0x0000bb0019007a20 */ /* 0x002fe20000410000 */
[----:B------:R-:W-:Y:S01]  /*ecd0*/  HMMA.16816.F32.BF16 R116, R16, R48, R220 ;  /* 0x000000301074723c */ /* 0x000fe200000418dc */
[----:B------:R-:W-:Y:S02]  /*ece0*/  IMAD.MOV.U32 R122, RZ, RZ, R107 ;  /* 0x000000ffff7a7224 */ /* 0x000fe400078e006b */
[----:B------:R1:W-:Y:S01]  /*ecf0*/  MUFU.TANH R133, R0 ;  /* 0x0000000000857308 */ /* 0x0003e20000002400 */
[----:B------:R-:W-:Y:S02]  /*ed00*/  IMAD.MOV.U32 R107, RZ, RZ, R101 ;  /* 0x000000ffff6b7224 */ /* 0x000fe400078e0065 */
        /* <DEDUP_REMOVED lines=8> */
[----:B-1----:R-:W-:-:S02]  /*ed90*/  FMUL.FTZ R0, R26, c[0x0][0x2ec] ;  /* 0x0000bb001a007a20 */ /* 0x002fc40000410000 */
[----:B------:R-:W-:Y:S02]  /*eda0*/  IMAD.MOV.U32 R123, RZ, RZ, R74 ;  /* 0x000000ffff7b7224 */ /* 0x000fe400078e004a */
[----:B------:R1:W3:Y:S01]  /*edb0*/  MUFU.TANH R193, R0 ;  /* 0x0000000000c17308 */ /* 0x0002e20000002400 */
[----:B------:R-:W-:Y:S02]  /*edc0*/  IMAD.MOV.U32 R218, RZ, RZ, R121 ;  /* 0x000000ffffda7224 */ /* 0x000fe400078e0079 */
[----:B------:R-:W-:Y:S01]  /*edd0*/  IMAD.MOV.U32 R216, RZ, RZ, R67 ;  /* 0x000000ffffd87224 */ /* 0x000fe200078e0043 */
[----:B--2---:R-:W-:Y:S01]  /*ede0*/  HMMA.16816.F32.BF16 R100, R16, R56, R100 ;  /* 0x000000381064723c */ /* 0x004fe20000041864 */
[----:B------:R-:W-:Y:S01]  /*edf0*/  IMAD.MOV.U32 R121, RZ, RZ, R213 ;  /* 0x000000ffff797224 */ /* 0x000fe200078e00d5 */
[----:B------:R-:W-:-:S06]  /*ee00*/  MOV R213, R194 ;  /* 0x000000c200d57202 */ /* 0x000fcc0000000f00 */
[----:B------:R-:W-:Y:S01]  /*ee10*/  HMMA.16816.F32.BF16 R104, R16, R58, R104 ;  /* 0x0000003a1068723c */ /* 0x000fe20000041868 */
[----:B------:R-:W-:Y:S01]  /*ee20*/  LDSM.16.M88.4 R56, [R227+0x3000] ;  /* 0x00300000e338783b */ /* 0x000fe20000000200 */
[----:B-1----:R-:W-:Y:S02]  /*ee30*/  FMUL.FTZ R0, R27, c[0x0][0x2ec] ;  /* 0x0000bb001b007a20 */ /* 0x002fe40000410000 */
[----:B---3--:R-:W-:Y:S02]  /*ee40*/  IMAD.MOV.U32 R74, RZ, RZ, R193 ;  /* 0x000000ffff4a7224 */ /* 0x008fe400078e00c1 */
[----:B------:R1:W-:Y:S01]  /*ee50*/  MUFU.TANH R245, R0 ;  /* 0x0000000000f57308 */ /* 0x0003e20000002400 */
[----:B------:R-:W-:Y:S01]  /*ee60*/  IMAD.MOV.U32 R193, RZ, RZ, R195 ;  /* 0x000000ffffc17224 */ /* 0x000fe200078e00c3 */
[----:B-1----:R-:W-:-:S05]  /*ee70*/  IADD3 R0, R229, 0x2800, RZ ;  /* 0x00002800e5007810 */ /* 0x002fca0007ffe0ff */
[----:B------:R1:W2:Y:S02]  /*ee80*/  LDSM.16.M88.4 R24, [R0] ;  /* 0x000000000018783b */ /* 0x0002a40000000200 */
[----:B-1----:R-:W-:-:S04]  /*ee90*/  FMUL.FTZ R0, R33, c[0x0][0x2ec] ;  /* 0x0000bb0021007a20 */ /* 0x002fc80000410000 */
[----:B------:R1:W-:Y:S01]  /*eea0*/  MUFU.TANH R208, R0 ;  /* 0x0000000000d07308 */ /* 0x0003e20000002400 */
[----:B--2---:R-:W-:Y:S01]  /*eeb0*/  HMMA.16816.F32.BF16 R20, R12, R26, R108 ;  /* 0x0000001a0c14723c */ /* 0x004fe2000004186c */
[----:B-1----:R-:W-:-:S06]  /*eec0*/  FMUL.FTZ R0, R34, c[0x0][0x2ec] ;  /* 0x0000bb0022007a20 */ /* 0x002fcc0000410000 */
[----:B------:R1:W2:Y:S02]  /*eed0*/  MUFU.TANH R65, R0 ;  /* 0x0000000000417308 */ /* 0x0002a40000002400 */
[----:B-1----:R-:W-:Y:S02]  /*eee0*/  FMUL.FTZ R0, R35, c[0x0][0x2ec] ;  /* 0x0000bb0023007a20 */ /* 0x002fe40000410000 */
[----:B------:R-:W-:Y:S04]  /*eef0*/  HMMA.16816.F32.BF16 R32, R8, R68, R40 ;  /* 0x000000440820723c */ /* 0x000fe80000041828 */
[----:B------:R1:W-:Y:S04]  /*ef00*/  MUFU.TANH R203, R0 ;  /* 0x0000000000cb7308 */ /* 0x0003e80000002400 */
[----:B------:R-:W-:Y:S08]  /*ef10*/  HMMA.16816.F32.BF16 R40, R12, R24, R96 ;  /* 0x000000180c28723c */ /* 0x000ff00000041860 */
[----:B------:R-:W-:Y:S01]  /*ef20*/  HMMA.16816.F32.BF16 R96, R16, R50, R248 ;  /* 0x000000321060723c */ /* 0x000fe200000418f8 */
[----:B------:R-:W-:Y:S01]  /*ef30*/  LDSM.16.M88.4 R48, [R242] ;  /* 0x00000000f230783b */ /* 0x000fe20000000200 */
[----:B-1----:R-:W-:-:S04]  /*ef40*/  FMUL.FTZ R0, R28, c[0x0][0x2ec] ;  /* 0x0000bb001c007a20 */ /* 0x002fc80000410000 */
[----:B------:R1:W-:Y:S01]  /*ef50*/  MUFU.TANH R212, R0 ;  /* 0x0000000000d47308 */ /* 0x0003e20000002400 */
[----:B------:R-:W-:Y:S01]  /*ef60*/  MOV R250, R197 ;  /* 0x000000c500fa7202 */ /* 0x000fe20000000f00 */
[----:B------:R-:W-:-:S06]  /*ef70*/  FMUL.FTZ R2, R34, c[0x0][0x2ec] ;  /* 0x0000bb0022027a20 */ /* 0x000fcc0000410000 */
[----:B------:R-:W-:Y:S01]  /*ef80*/  MUFU.TANH R220, R2 ;  /* 0x0000000200dc7308 */ /* 0x000fe20000002400 */
[----:B-1----:R-:W-:-:S07]  /*ef90*/  FMUL.FTZ R0, R29, c[0x0][0x2ec] ;  /* 0x0000bb001d007a20 */ /* 0x002fce0000410000 */
[----:B------:R1:W-:Y:S02]  /*efa0*/  MUFU.TANH R38, R0 ;  /* 0x0000000000267308 */ /* 0x0003e40000002400 */
[----:B-1----:R-:W-:-:S06]  /*efb0*/  FMUL.FTZ R0, R30, c[0x0][0x2ec] ;  /* 0x0000bb001e007a20 */ /* 0x002fcc0000410000 */
[----:B------:R1:W-:Y:S02]  /*efc0*/  MUFU.TANH R214, R0 ;  /* 0x0000000000d67308 */ /* 0x0003e40000002400 */
[----:B-1----:R-:W-:Y:S02]  /*efd0*/  FMUL.FTZ R0, R31, c[0x0][0x2ec] ;  /* 0x0000bb001f007a20 */ /* 0x002fe40000410000 */
[----:B------:R-:W-:Y:S01]  /*efe0*/  HMMA.16816.F32.BF16 R28, R8, R52, R40 ;  /* 0x00000034081c723c */ /* 0x000fe20000041828 */
[----:B------:R-:W-:Y:S03]  /*eff0*/  LDSM.16.M88.4 R40, [R241] ;  /* 0x00000000f128783b */ /* 0x000fe60000000200 */
[----:B------:R1:W-:Y:S02]  /*f000*/  MUFU.TANH R201, R0 ;  /* 0x0000000000c97308 */ /* 0x0003e40000002400 */
[----:B-1----:R-:W-:-:S06]  /*f010*/  FMUL.FTZ R0, R32, c[0x0][0x2ec] ;  /* 0x0000bb0020007a20 */ /* 0x002fcc0000410000 */
[----:B------:R1:W-:Y:S02]  /*f020*/  MUFU.TANH R222, R0 ;  /* 0x0000000000de7308 */ /* 0x0003e40000002400 */
[----:B-1----:R-:W-:-:S06]  /*f030*/  FMUL.FTZ R0, R33, c[0x0][0x2ec] ;  /* 0x0000bb0021007a20 */ /* 0x002fcc0000410000 */
[----:B------:R1:W-:Y:S02]  /*f040*/  MUFU.TANH R200, R0 ;  /* 0x0000000000c87308 */ /* 0x0003e40000002400 */
[----:B-1----:R-:W-:-:S05]  /*f050*/  IADD3 R0, R229, 0x3000, RZ ;  /* 0x00003000e5007810 */ /* 0x002fca0007ffe0ff */
[----:B------:R1:W-:Y:S02]  /*f060*/  LDSM.16.M88.4 R24, [R0] ;  /* 0x000000000018783b */ /* 0x0003e40000000200 */
[----:B-1----:R-:W-:Y:S02]  /*f070*/  FMUL.FTZ R0, R35, c[0x0][0x2ec] ;  /* 0x0000bb0023007a20 */ /* 0x002fe40000410000 */
[----:B------:R-:W1:Y:S02]  /*f080*/  LDSM.16.M88.4 R32, [R228+0x9800] ;  /* 0x00980000e420783b */ /* 0x000e640000000200 */
[----:B------:R3:W-:Y:S02]  /*f090*/  MUFU.TANH R198, R0 ;  /* 0x0000000000c67308 */ /* 0x0007e40000002400 */
[----:B---3--:R-:W-:-:S06]  /*f0a0*/  FMUL.FTZ R0, R44, c[0x0][0x2ec] ;  /* 0x0000bb002c007a20 */ /* 0x008fcc0000410000 */
[----:B------:R3:W-:Y:S02]  /*f0b0*/  MUFU.TANH R209, R0 ;  /* 0x0000000000d17308 */ /* 0x0007e40000002400 */
[----:B---3--:R-:W-:Y:S01]  /*f0c0*/  FMUL.FTZ R0, R45, c[0x0][0x2ec] ;  /* 0x0000bb002d007a20 */ /* 0x008fe20000410000 */
[----:B-1----:R-:W-:Y:S05]  /*f0d0*/  HMMA.16816.F32.BF16 R108, R16, R32, R216 ;  /* 0x00000020106c723c */ /* 0x002fea00000418d8 */
[----:B------:R1:W-:Y:S02]  /*f0e0*/  MUFU.TANH R37, R0 ;  /* 0x0000000000257308 */ /* 0x0003e40000002400 */
[----:B-1----:R-:W-:-:S06]  /*f0f0*/  FMUL.FTZ R0, R46, c[0x0][0x2ec] ;  /* 0x0000bb002e007a20 */ /* 0x002fcc0000410000 */
[----:B------:R1:W-:Y:S02]  /*f100*/  MUFU.TANH R248, R0 ;  /* 0x0000000000f87308 */ /* 0x0003e40000002400 */
[----:B-1----:R-:W-:Y:S02]  /*f110*/  FMUL.FTZ R0, R47, c[0x0][0x2ec] ;  /* 0x0000bb002f007a20 */ /* 0x002fe40000410000 */
[----:B------:R-:W-:Y:S04]  /*f120*/  HMMA.16816.F32.BF16 R44, R8, R54, R20 ;  /* 0x00000036082c723c */ /* 0x000fe80000041814 */
[----:B------:R1:W-:Y:S04]  /*f130*/  MUFU.TANH R196, R0 ;  /* 0x0000000000c47308 */ /* 0x0003e80000002400 */
[----:B------:R-:W-:Y:S08]  /*f140*/  HMMA.16816.F32.BF16 R20, R12, R24, R112 ;  /* 0x000000180c14723c */ /* 0x000ff00000041870 */
[----:B------:R-:W-:Y:S01]  /*f150*/  HMMA.16816.F32.BF16 R112, R16, R34, R120 ;  /* 0x000000221070723c */ /* 0x000fe20000041878 */
[----:B-1----:R-:W-:-:S04]  /*f160*/  FMUL.FTZ R0, R28, c[0x0][0x2ec] ;  /* 0x0000bb001c007a20 */ /* 0x002fc80000410000 */
[----:B------:R1:W3:Y:S02]  /*f170*/  MUFU.TANH R68, R0 ;  /* 0x0000000000447308 */ /* 0x0002e40000002400 */
[----:B------:R-:W-:Y:S01]  /*f180*/  IMAD.MOV.U32 R123, RZ, RZ, R215 ;  /* 0x000000ffff7b7224 */ /* 0x000fe200078e00d7 */
[----:B------:R-:W-:Y:S01]  /*f190*/  HMMA.16816.F32.BF16 R52, R12, R50, R176 ;  /* 0x000000320c34723c */ /* 0x000fe200000418b0 */
        /* <DEDUP_REMOVED lines=10> */
[----:B------:R-:W-:Y:S01]  /*f240*/  LDSM.16.M88.4 R48, [R227+0x3800] ;  /* 0x00380000e330783b */ /* 0x000fe20000000200 */
[----:B------:R-:W-:Y:S01]  /*f250*/  IMAD.MOV.U32 R126, RZ, RZ, R72 ;  /* 0x000000ffff7e7224 */ /* 0x000fe200078e0048 */
[----:B------:R1:W-:Y:S01]  /*f260*/  MUFU.TANH R195, R0 ;  /* 0x0000000000c37308 */ /* 0x0003e20000002400 */
[----:B------:R-:W-:Y:S02]  /*f270*/  IMAD.MOV.U32 R72, RZ, RZ, R73 ;  /* 0x000000ffff487224 */ /* 0x000fe400078e0049 */
[----:B------:R-:W-:-:S02]  /*f280*/  IMAD.MOV.U32 R73, RZ, RZ, R192 ;  /* 0x000000ffff497224 */ /* 0x000fc400078e00c0 */
[----:B------:R-:W-:Y:S02]  /*f290*/  IMAD.MOV.U32 R215, RZ, RZ, R210 ;  /* 0x000000ffffd77224 */ /* 0x000fe400078e00d2 */
[----:B------:R-:W-:Y:S02]  /*f2a0*/  IMAD.MOV.U32 R210, RZ, RZ, R211 ;  /* 0x000000ffffd27224 */ /* 0x000fe400078e00d3 */
[----:B------:R-:W-:Y:S02]  /*f2b0*/  IMAD.MOV.U32 R211, RZ, RZ, R64 ;  /* 0x000000ffffd37224 */ /* 0x000fe400078e0040 */
[----:B--2---:R-:W-:Y:S02]  /*f2c0*/  IMAD.MOV.U32 R171, RZ, RZ, R65 ;  /* 0x000000ffffab7224 */ /* 0x004fe400078e0041 */
[----:B---3--:R-:W-:Y:S02]  /*f2d0*/  IMAD.MOV.U32 R170, RZ, RZ, R68 ;  /* 0x000000ffffaa7224 */ /* 0x008fe400078e0044 */
[----:B------:R-:W-:-:S02]  /*f2e0*/  IMAD.MOV.U32 R168, RZ, RZ, R132 ;  /* 0x000000ffffa87224 */ /* 0x000fc400078e0084 */
[----:B-1----:R-:W-:Y:S02]  /*f2f0*/  FMUL.FTZ R0, R30, c[0x0][0x2ec] ;  /* 0x0000bb001e007a20 */ /* 0x002fe40000410000 */
[----:B------:R-:W-:Y:S02]  /*f300*/  IMAD.MOV.U32 R217, RZ, RZ, R126 ;  /* 0x000000ffffd97224 */ /* 0x000fe400078e007e */
[----:B------:R1:W2:Y:S01]  /*f310*/  MUFU.TANH R2, R0 ;  /* 0x0000000000027308 */ /* 0x0002a20000002400 */
[----:B------:R-:W-:Y:S02]  /*f320*/  IMAD.MOV.U32 R249, RZ, RZ, R124 ;  /* 0x000000fffff97224 */ /* 0x000fe400078e007c */
[----:B------:R-:W-:Y:S02]  /*f330*/  IMAD.MOV.U32 R124, RZ, RZ, R73 ;  /* 0x000000ffff7c7224 */ /* 0x000fe400078e0049 */
[----:B------:R-:W-:Y:S02]  /*f340*/  IMAD.MOV.U32 R179, RZ, RZ, R202 ;  /* 0x000000ffffb37224 */ /* 0x000fe400078e00ca */
[----:B------:R-:W-:-:S02]  /*f350*/  IMAD.MOV.U32 R122, RZ, RZ, R199 ;  /* 0x000000ffff7a7224 */ /* 0x000fc400078e00c7 */
[----:B------:R-:W-:Y:S02]  /*f360*/  IMAD.MOV.U32 R178, RZ, RZ, R123 ;  /* 0x000000ffffb27224 */ /* 0x000fe400078e007b */
[----:B------:R-:W-:Y:S02]  /*f370*/  IMAD.MOV.U32 R123, RZ, RZ, R5 ;  /* 0x000000ffff7b7224 */ /* 0x000fe400078e0005 */
[----:B-1----:R-:W-:Y:S02]  /*f380*/  FMUL.FTZ R0, R31, c[0x0][0x2ec] ;  /* 0x0000bb001f007a20 */ /* 0x002fe40000410000 */
[----:B------:R-:W-:Y:S01]  /*f390*/  HMMA.16816.F32.BF16 R28, R12, R26, R204 ;  /* 0x0000001a0c1c723c */ /* 0x000fe200000418cc */
[----:B------:R-:W1:Y:S01]  /*f3a0*/  LDSM.16.M88.4 R24, [R240] ;  /* 0x00000000f018783b */ /* 0x000e620000000200 */
[----:B------:R3:W-:Y:S05]  /*f3b0*/  MUFU.TANH R194, R0 ;  /* 0x0000000000c27308 */ /* 0x0007ea0000002400 */
[----:B------:R-:W-:-:S02]  /*f3c0*/  IMAD.MOV.U32 R206, RZ, RZ, R213 ;  /* 0x000000ffffce7224 */ /* 0x000fc400078e00d5 */
[----:B------:R-:W-:Y:S01]  /*f3d0*/  IMAD.MOV.U32 R204, RZ, RZ, R212 ;  /* 0x000000ffffcc7224 */ /* 0x000fe200078e00d4 */
[----:B------:R-:W-:Y:S01]  /*f3e0*/  MOV R212, R74 ;  /* 0x0000004a00d47202 */ /* 0x000fe20000000f00 */
[----:B--2---:R-:W-:Y:S02]  /*f3f0*/  IMAD.MOV.U32 R205, RZ, RZ, R2 ;  /* 0x000000ffffcd7224 */ /* 0x004fe400078e0002 */
[----:B------:R-:W2:Y:S01]  /*f400*/  S2R R2, SR_TID.X ;  /* 0x0000000000027919 */ /* 0x000ea20000002100 */
[----:B------:R-:W-:Y:S02]  /*f410*/  IMAD.MOV.U32 R207, RZ, RZ, R209 ;  /* 0x000000ffffcf7224 */ /* 0x000fe400078e00d1 */
[----:B---3--:R-:W-:-:S04]  /*f420*/  FMUL.FTZ R0, R44, c[0x0][0x2ec] ;  /* 0x0000bb002c007a20 */ /* 0x008fc80000410000 */
[----:B------:R3:W4:Y:S01]  /*f430*/  MUFU.TANH R32, R0 ;  /* 0x0000000000207308 */ /* 0x0007220000002400 */
[----:B--2---:R-:W-:Y:S02]  /*f440*/  IMAD.SHL.U32 R2, R2, 0x2, RZ ;  /* 0x0000000202027824 */ /* 0x004fe400078e00ff */
[----:B---3--:R-:W-:Y:S02]  /*f450*/  FMUL.FTZ R0, R45, c[0x0][0x2ec] ;  /* 0x0000bb002d007a20 */ /* 0x008fe40000410000 */
[----:B----4-:R-:W-:Y:S01]  /*f460*/  IMAD.MOV.U32 R176, RZ, RZ, R32 ;  /* 0x000000ffffb07224 */ /* 0x010fe200078e0020 */
[----:B-1----:R-:W-:Y:S02]  /*f470*/  HMMA.16816.F32.BF16 R68, R12, R24, R180 ;  /* 0x000000180c44723c */ /* 0x002fe400000418b4 */
[----:B------:R1:W-:Y:S01]  /*f480*/  MUFU.TANH R193, R0 ;  /* 0x0000000000c17308 */ /* 0x0003e20000002400 */
[----:B------:R-:W-:-:S05]  /*f490*/  LOP3.LUT R2, R2, 0x6, RZ, 0xc0, !PT ;  /* 0x0000000602027812 */ /* 0x000fca00078ec0ff */
[----:B------:R-:W-:Y:S01]  /*f4a0*/  HMMA.16816.F32.BF16 R32, R8, R58, R28 ;  /* 0x0000003a0820723c */ /* 0x000fe2000004181c */
[----:B------:R-:W2:Y:S07]  /*f4b0*/  LDSM.16.M88.4 R28, [R238] ;  /* 0x00000000ee1c783b */ /* 0x000eae0000000200 */
[----:B------:R-:W-:Y:S01]  /*f4c0*/  HMMA.16816.F32.BF16 R56, R12, R40, R172 ;  /* 0x000000280c38723c */ /* 0x000fe200000418ac */
[----:B-1----:R-:W-:-:S04]  /*f4d0*/  FMUL.FTZ R0, R46, c[0x0][0x2ec] ;  /* 0x0000bb002e007a20 */ /* 0x002fc80000410000 */
[----:B------:R1:W3:Y:S02]  /*f4e0*/  MUFU.TANH R66, R0 ;  /* 0x0000000000427308 */ /* 0x0002e40000002400 */
[----:B-1----:R-:W-:Y:S02]  /*f4f0*/  FMUL.FTZ R0, R47, c[0x0][0x2ec] ;  /* 0x0000bb002f007a20 */ /* 0x002fe40000410000 */
[----:B---3--:R-:W-:Y:S01]  /*f500*/  IMAD.MOV.U32 R172, RZ, RZ, R66 ;  /* 0x000000ffffac7224 */ /* 0x008fe200078e0042 */
[----:B------:R-:W1:Y:S03]  /*f510*/  LDSM.16.M88.4 R44, [R239] ;  /* 0x00000000ef2c783b */ /* 0x000e660000000200 */
[----:B------:R3:W-:Y:S01]  /*f520*/  MUFU.TANH R192, R0 ;  /* 0x0000000000c07308 */ /* 0x0007e20000002400 */
[----:B--2---:R-:W-:Y:S01]  /*f530*/  HMMA.16816.F32.BF16 R84, R12, R30, R84 ;  /* 0x0000001e0c54723c */ /* 0x004fe20000041854 */
[----:B---3--:R-:W-:-:S06]  /*f540*/  FMUL.FTZ R0, R16, c[0x0][0x2ec] ;  /* 0x0000bb0010007a20 */ /* 0x008fcc0000410000 */
[----:B------:R2:W3:Y:S02]  /*f550*/  MUFU.TANH R67, R0 ;  /* 0x0000000000437308 */ /* 0x0004e40000002400 */
[----:B--2---:R-:W-:Y:S02]  /*f560*/  FMUL.FTZ R0, R17, c[0x0][0x2ec] ;  /* 0x0000bb0011007a20 */ /* 0x004fe40000410000 */
[----:B---3--:R-:W-:Y:S01]  /*f570*/  IMAD.MOV.U32 R175, RZ, RZ, R67 ;  /* 0x000000ffffaf7224 */ /* 0x008fe200078e0043 */
[C---:B-1----:R-:W-:Y:S03]  /*f580*/  HMMA.16816.F32.BF16 R76, R12.reuse, R44, R76 ;  /* 0x0000002c0c4c723c */ /* 0x042fe6000004184c */
[----:B------:R1:W-:Y:S05]  /*f590*/  MUFU.TANH R173, R0 ;  /* 0x0000000000ad7308 */ /* 0x0003ea0000002400 */
[C---:B------:R-:W-:Y:S01]  /*f5a0*/  HMMA.16816.F32.BF16 R64, R12.reuse, R42, R184 ;  /* 0x0000002a0c40723c */ /* 0x040fe200000418b8 */
[----:B------:R-:W-:Y:S06]  /*f5b0*/  LDSM.16.M88.4 R40, [R227+0x4000] ;  /* 0x00400000e328783b */ /* 0x000fec0000000200 */
[----:B------:R-:W-:Y:S01]  /*f5c0*/  IMAD.MOV.U32 R186, RZ, RZ, R125 ;  /* 0x000000ffffba7224 */ /* 0x000fe200078e007d */
[----:B------:R-:W-:Y:S01]  /*f5d0*/  HMMA.16816.F32.BF16 R80, R12, R46, R80 ;  /* 0x0000002e0c50723c */ /* 0x000fe20000041850 */
[----:B-1----:R-:W-:Y:S01]  /*f5e0*/  FMUL.FTZ R0, R18, c[0x0][0x2ec] ;  /* 0x0000bb0012007a20 */ /* 0x002fe20000410000 */
[----:B------:R-:W1:Y:S01]  /*f5f0*/  LDSM.16.M88.4 R44, [R236] ;  /* 0x00000000ec2c783b */ /* 0x000e620000000200 */
[----:B------:R-:W-:-:S02]  /*f600*/  IMAD.MOV.U32 R187, RZ, RZ, R75 ;  /* 0x000000ffffbb7224 */ /* 0x000fc400078e004b */
[----:B------:R2:W3:Y:S01]  /*f610*/  MUFU.TANH R185, R0 ;  /* 0x0000000000b97308 */ /* 0x0004e20000002400 */
[----:B------:R-:W-:Y:S02]  /*f620*/  IMAD.MOV.U32 R125, RZ, RZ, R72 ;  /* 0x000000ffff7d7224 */ /* 0x000fe400078e0048 */
[----:B------:R-:W-:Y:S01]  /*f630*/  HMMA.16816.F32.BF16 R72, R12, R26, R188 ;  /* 0x0000001a0c48723c */ /* 0x000fe200000418bc */
[----:B------:R-:W-:Y:S01]  /*f640*/  LDSM.16.M88.4 R24, [R227+0x4800] ;  /* 0x00480000e318783b */ /* 0x000fe20000000200 */
[----:B--2---:R-:W-:-:S06]  /*f650*/  FMUL.FTZ R0, R19, c[0x0][0x2ec] ;  /* 0x0000bb0013007a20 */ /* 0x004fcc0000410000 */
[----:B------:R-:W-:Y:S01]  /*f660*/  HMMA.16816.F32.BF16 R16, R8, R48, R20 ;  /* 0x000000300810723c */ /* 0x000fe20000041814 */
[----:B------:R-:W2:Y:S01]  /*f670*/  LDSM.16.M88.4 R20, [R237] ;  /* 0x00000000ed14783b */ /* 0x000ea20000000200 */
[----:B------:R4:W5:Y:S02]  /*f680*/  MUFU.TANH R180, R0 ;  /* 0x0000000000b47308 */ /* 0x0009640000002400 */
[----:B----4-:R-:W-:-:S04]  /*f690*/  FMUL.FTZ R0, R32, c[0x0][0x2ec] ;  /* 0x0000bb0020007a20 */ /* 0x010fc80000410000 */
[----:B-1----:R-:W-:Y:S02]  /*f6a0*/  HMMA.16816.F32.BF16 R96, R12, R46, R96 ;  /* 0x0000002e0c60723c */ /* 0x002fe40000041860 */
[----:B------:R1:W-:Y:S02]  /*f6b0*/  MUFU.TANH R251, R0 ;  /* 0x0000000000fb7308 */ /* 0x0003e40000002400 */
[----:B-1----:R-:W-:-:S04]  /*f6c0*/  FMUL.FTZ R0, R33, c[0x0][0x2ec] ;  /* 0x0000bb0021007a20 */ /* 0x002fc80000410000 */
[----:B--2---:R-:W-:Y:S02]  /*f6d0*/  HMMA.16816.F32.BF16 R88, R12, R20, R88 ;  /* 0x000000140c58723c */ /* 0x004fe40000041858 */
[----:B------:R1:W2:Y:S02]  /*f6e0*/  MUFU.TANH R174, R0 ;  /* 0x0000000000ae7308 */ /* 0x0002a40000002400 */
[----:B-1----:R-:W-:-:S06]  /*f6f0*/  FMUL.FTZ R0, R34, c[0x0][0x2ec] ;  /* 0x0000bb0022007a20 */ /* 0x002fcc0000410000 */
[----:B------:R1:W-:Y:S02]  /*f700*/  MUFU.TANH R223, R0 ;  /* 0x0000000000df7308 */ /* 0x0003e40000002400 */
[----:B-1----:R-:W-:Y:S02]  /*f710*/  FMUL.FTZ R0, R35, c[0x0][0x2ec] ;  /* 0x0000bb0023007a20 */ /* 0x002fe40000410000 */
[----:B------:R-:W-:Y:S04]  /*f720*/  HMMA.16816.F32.BF16 R32, R8, R50, R52 ;  /* 0x000000320820723c */ /* 0x000fe80000041834 */
[----:B------:R1:W4:Y:S04]  /*f730*/  MUFU.TANH R169, R0 ;  /* 0x0000000000a97308 */ /* 0x0003280000002400 */
[----:B------:R-:W-:Y:S01]  /*f740*/  HMMA.16816.F32.BF16 R48, R12, R28, R128 ;  /* 0x0000001c0c30723c */ /* 0x000fe20000041880 */
[----:B------:R-:W2:Y:S01]  /*f750*/  LDSM.16.M88.4 R28, [R235] ;  /* 0x00000000eb1c783b */ /* 0x000ea20000000200 */
[----:B-1----:R-:W-:-:S04]  /*f760*/  FMUL.FTZ R0, R16, c[0x0][0x2ec] ;  /* 0x0000bb0010007a20 */ /* 0x002fc80000410000 */
[----:B------:R1:W-:Y:S02]  /*f770*/  MUFU.TANH R221, R0 ;  /* 0x0000000000dd7308 */ /* 0x0003e40000002400 */
[----:B-1----:R-:W-:-:S06]  /*f780*/  FMUL.FTZ R0, R17, c[0x0][0x2ec] ;  /* 0x0000bb0011007a20 */ /* 0x002fcc0000410000 */
[----:B------:R1:W-:Y:S01]  /*f790*/  MUFU.TANH R132, R0 ;  /* 0x0000000000847308 */ /* 0x0003e20000002400 */
[C---:B--2---:R-:W-:Y:S08]  /*f7a0*/  HMMA.16816.F32.BF16 R100, R12.reuse, R28, R100 ;  /* 0x0000001c0c64723c */ /* 0x044ff00000041864 */
[----:B------:R-:W-:Y:S01]  /*f7b0*/  HMMA.16816.F32.BF16 R104, R12, R30, R104 ;  /* 0x0000001e0c68723c */ /* 0x000fe20000041868 */
[----:B-1----:R-:W-:-:S04]  /*f7c0*/  FMUL.FTZ R0, R18, c[0x0][0x2ec] ;  /* 0x0000bb0012007a20 */ /* 0x002fc80000410000 */
[----:B------:R1:W-:Y:S03]  /*f7d0*/  MUFU.TANH R219, R0 ;  /* 0x0000000000db7308 */ /* 0x0003e60000002400 */
[----:B------:R-:W-:Y:S01]  /*f7e0*/  HMMA.16816.F32.BF16 R28, R8, R24, R68 ;  /* 0x00000018081c723c */ /* 0x000fe20000041844 */
[----:B-1----:R-:W-:-:S07]  /*f7f0*/  FMUL.FTZ R0, R19, c[0x0][0x2ec] ;  /* 0x0000bb0013007a20 */ /* 0x002fce0000410000 */
[----:B------:R-:W-:Y:S01]  /*f800*/  HMMA.16816.F32.BF16 R16, R8, R40, R56 ;  /* 0x000000280810723c */ /* 0x000fe20000041838 */
[----:B------:R1:W-:Y:S07]  /*f810*/  MUFU.TANH R129, R0 ;  /* 0x0000000000817308 */ /* 0x0003ee0000002400 */
[C---:B------:R-:W-:Y:S01]  /*f820*/  HMMA.16816.F32.BF16 R56, R12.reuse, R22, R92 ;  /* 0x000000160c38723c */ /* 0x040fe2000004185c */
[----:B------:R-:W2:Y:S07]  /*f830*/  LDSM.16.M88.4 R20, [R234] ;  /* 0x00000000ea14783b */ /* 0x000eae0000000200 */
[----:B------:R-:W-:Y:S01]  /*f840*/  FMUL.FTZ R31, R31, c[0x0][0x2ec] ;  /* 0x0000bb001f1f7a20 */ /* 0x000fe20000410000 */
[----:B------:R-:W-:Y:S01]  /*f850*/  HMMA.16816.F32.BF16 R92, R12, R44, R116 ;  /* 0x0000002c0c5c723c */ /* 0x000fe20000041874 */
[----:B-1----:R-:W-:-:S04]  /*f860*/  FMUL.FTZ R0, R32, c[0x0][0x2ec] ;  /* 0x0000bb0020007a20 */ /* 0x002fc80000410000 */
[----:B------:R1:W-:Y:S02]  /*f870*/  MUFU.TANH R216, R0 ;  /* 0x0000000000d87308 */ /* 0x0003e40000002400 */
[----:B-1----:R-:W-:-:S06]  /*f880*/  FMUL.FTZ R0, R33, c[0x0][0x2ec] ;  /* 0x0000bb0021007a20 */ /* 0x002fcc0000410000 */
[----:B------:R1:W1:Y:S01]  /*f890*/  MUFU.TANH R126, R0 ;  /* 0x00000000007e7308 */ /* 0x0002620000002400 */
[C---:B--2---:R-:W-:Y:S08]  /*f8a0*/  HMMA.16816.F32.BF16 R108, R12.reuse, R20, R108 ;  /* 0x000000140c6c723c */ /* 0x044ff0000004186c */
[----:B------:R-:W-:Y:S01]  /*f8b0*/  HMMA.16816.F32.BF16 R112, R12, R22, R112 ;  /* 0x000000160c70723c */ /* 0x000fe20000041870 */
[----:B-1----:R-:W-:-:S04]  /*f8c0*/  FMUL.FTZ R0, R34, c[0x0][0x2ec] ;  /* 0x0000bb0022007a20 */ /* 0x002fc80000410000 */
[----:B------:R1:W-:Y:S02]  /*f8d0*/  MUFU.TANH R213, R0 ;  /* 0x0000000000d57308 */ /* 0x0003e40000002400 */
[----:B-1----:R-:W-:Y:S02]  /*f8e0*/  FMUL.FTZ R0, R35, c[0x0][0x2ec] ;  /* 0x0000bb0023007a20 */ /* 0x002fe40000410000 */
[----:B------:R-:W-:Y:S01]  /*f8f0*/  HMMA.16816.F32.BF16 R32, R8, R42, R64 ;  /* 0x0000002a0820723c */ /* 0x000fe20000041840 */
[----:B------:R-:W1:Y:S03]  /*f900*/  LDSM.16.M88.4 R40, [R227+0x5000] ;  /* 0x00500000e328783b */ /* 0x000e660000000200 */
[----:B------:R2:W1:Y:S02]  /*f910*/  MUFU.TANH R120, R0 ;  /* 0x0000000000787308 */ /* 0x0004640000002400 */
[----:B--2---:R-:W-:-:S06]  /*f920*/  FMUL.FTZ R0, R16, c[0x0][0x2ec] ;  /* 0x0000bb0010007a20 */ /* 0x004fcc0000410000 */
[----:B------:R2:W-:Y:S11]  /*f930*/  MUFU.TANH R209, R0 ;  /* 0x0000000000d17308 */ /* 0x0005f60000002400 */
[----:B------:R-:W-:Y:S01]  /*f940*/  @!UPT UIADD3 URZ, URZ, URZ, URZ ;  /* 0x0000003f3f3ff290 */ /* 0x000fe2000fffe03f */
[----:B------:R-:W-:Y:S02]  /*f950*/  FMUL.FTZ R12, R34, c[0x0][0x2ec] ;  /* 0x0000bb00220c7a20 */ /* 0x000fe40000410000 */
[----:B------:R-:W-:Y:S02]  /*f960*/  FMUL.FTZ R4, R32, c[0x0][0x2ec] ;  /* 0x0000bb0020047a20 */ /* 0x000fe40000410000 */
[----:B------:R-:W-:Y:S01]  /*f970*/  FMUL.FTZ R16, R33, c[0x0][0x2ec] ;  /* 0x0000bb0021107a20 */ /* 0x000fe20000410000 */
[----:B------:R3:W-:Y:S01]  /*f980*/  MUFU.TANH R197, R12 ;  /* 0x0000000c00c57308 */ /* 0x0007e20000002400 */
[----:B------:R-:W-:Y:S02]  /*f990*/  FMUL.FTZ R20, R35, c[0x0][0x2ec] ;  /* 0x0000bb0023147a20 */ /* 0x000fe40000410000 */
[----:B--2---:R-:W-:-:S05]  /*f9a0*/  FMUL.FTZ R0, R17, c[0x0][0x2ec] ;  /* 0x0000bb0011007a20 */ /* 0x004fca0000410000 */
[----:B------:R-:W-:Y:S01]  /*f9b0*/  MUFU.TANH R199, R4 ;  /* 0x0000000400c77308 */ /* 0x000fe20000002400 */
[----:B-1----:R-:W-:Y:S01]  /*f9c0*/  HMMA.16816.F32.BF16 R52, R8, R42, R80 ;  /* 0x0000002a0834723c */ /* 0x002fe20000041850 */
[----:B---3--:R-:W1:Y:S06]  /*f9d0*/  LDSM.16.M88.4 R12, [R227+0x5800] ;  /* 0x00580000e30c783b */ /* 0x008e6c0000000200 */
[----:B------:R2:W-:Y:S08]  /*f9e0*/  MUFU.TANH R119, R0 ;  /* 0x0000000000777308 */ /* 0x0005f00000002400 */
[----:B------:R-:W3:Y:S01]  /*f9f0*/  MUFU.TANH R117, R16 ;  /* 0x0000001000757308 */ /* 0x000ee20000002400 */
[----:B--2---:R-:W-:-:S07]  /*fa00*/  FMUL.FTZ R0, R18, c[0x0][0x2ec] ;  /* 0x0000bb0012007a20 */ /* 0x004fce0000410000 */
[----:B------:R2:W1:Y:S01]  /*fa10*/  MUFU.TANH R116, R20 ;  /* 0x0000001400747308 */ /* 0x0004620000002400 */
[----:B------:R-:W-:-:S07]  /*fa20*/  FMUL.FTZ R54, R54, c[0x0][0x2ec] ;  /* 0x0000bb0036367a20 */ /* 0x000fce0000410000 */
[----:B------:R1:W-:Y:S01]  /*fa30*/  MUFU.TANH R202, R0 ;  /* 0x0000000000ca7308 */ /* 0x0003e20000002400 */
[----:B--2---:R-:W-:-:S07]  /*fa40*/  FMUL.FTZ R20, R29, c[0x0][0x2ec] ;  /* 0x0000bb001d147a20 */ /* 0x004fce0000410000 */
[----:B------:R-:W-:Y:S01]  /*fa50*/  MUFU.TANH R54, R54 ;  /* 0x0000003600367308 */ /* 0x000fe20000002400 */
[----:B-1----:R-:W-:Y:S02]  /*fa60*/  FMUL.FTZ R0, R19, c[0x0][0x2ec] ;  /* 0x0000bb0013007a20 */ /* 0x002fe40000410000 */
[C---:B------:R-:W-:Y:S05]  /*fa70*/  HMMA.16816.F32.BF16 R16, R8.reuse, R26, R72 ;  /* 0x0000001a0810723c */ /* 0x040fea0000041848 */
[----:B------:R1:W-:Y:S03]  /*fa80*/  MUFU.TANH R118, R0 ;  /* 0x0000000000767308 */ /* 0x0003e60000002400 */
[C---:B------:R-:W-:Y:S05]  /*fa90*/  HMMA.16816.F32.BF16 R24, R8.reuse, R40, R76 ;  /* 0x000000280818723c */ /* 0x040fea000004184c */
[----:B------:R2:W-:Y:S03]  /*faa0*/  MUFU.TANH R40, R20 ;  /* 0x0000001400287308 */ /* 0x0005e60000002400 */
[----:B------:R-:W-:Y:S01]  /*fab0*/  HMMA.16816.F32.BF16 R76, R8, R12, R48 ;  /* 0x0000000c084c723c */ /* 0x000fe20000041830 */
[----:B-1----:R-:W-:-:S05]  /*fac0*/  IMAD.U32 R0, RZ, RZ, UR5 ;  /* 0x00000005ff007e24 */ /* 0x002fca000f8e00ff */
[----:B------:R-:W-:Y:S02]  /*fad0*/  LOP3.LUT R4, R0, 0x8, R2, 0xfe, !PT ;  /* 0x0000000800047812 */ /* 0x000fe400078efe02 */
[----:B------:R-:W-:Y:S01]  /*fae0*/  FMUL.FTZ R12, R17, c[0x0][0x2ec] ;  /* 0x0000bb00110c7a20 */ /* 0x000fe20000410000 */
[----:B------:R-:W-:Y:S01]  /*faf0*/  LOP3.LUT R0, R2, UR5, RZ, 0xfc, !PT ;  /* 0x0000000502007c12 */ /* 0x000fe2000f8efcff */
[----:B------:R-:W-:Y:S01]  /*fb00*/  HMMA.16816.F32.BF16 R72, R8, R14, R84 ;  /* 0x0000000e0848723c */ /* 0x000fe20000041854 */
[CC--:B------:R-:W-:Y:S01]  /*fb10*/  ISETP.GE.AND P5, PT, R4.reuse, R7.reuse, PT ;  /* 0x000000070400720c */ /* 0x0c0fe20003fa6270 */
[----:B--2---:R-:W1:Y:S01]  /*fb20*/  LDSM.16.M88.4 R20, [R227+0x6000] ;  /* 0x00600000e314783b */ /* 0x004e620000000200 */
[-C--:B------:R-:W-:Y:S01]  /*fb30*/  ISETP.GE.AND P3, PT, R4, R6.reuse, PT ;  /* 0x000000060400720c */ /* 0x080fe20003f66270 */
[----:B------:R-:W-:Y:S01]  /*fb40*/  IMAD.MOV.U32 R51, RZ, RZ, R171 ;  /* 0x000000ffff337224 */ /* 0x000fe200078e00ab */
[----:B------:R-:W-:Y:S01]  /*fb50*/  IADD3 R4, R0, 0x9, RZ ;  /* 0x0000000900047810 */ /* 0x000fe20007ffe0ff */
[----:B------:R-:W-:Y:S01]  /*fb60*/  FMUL.FTZ R16, R16, c[0x0][0x2ec] ;  /* 0x0000bb0010107a20 */ /* 0x000fe20000410000 */
[----:B------:R-:W-:Y:S01]  /*fb70*/  IADD3 R5, R0, 0x1, RZ ;  /* 0x0000000100057810 */ /* 0x000fe20007ffe0ff */
[----:B------:R-:W-:Y:S01]  /*fb80*/  FMUL.FTZ R19, R19, c[0x0][0x2ec] ;  /* 0x0000bb0013137a20 */ /* 0x000fe20000410000 */
[C---:B------:R-:W-:Y:S01]  /*fb90*/  ISETP.GE.AND P1, PT, R4.reuse, R7, PT ;  /* 0x000000070400720c */ /* 0x040fe20003f26270 */
[----:B------:R-:W-:Y:S01]  /*fba0*/  IMAD.U32 R84, RZ, RZ, UR5 ;  /* 0x00000005ff547e24 */ /* 0x000fe2000f8e00ff */
[----:B------:R-:W-:-:S02]  /*fbb0*/  ISETP.GE.AND P4, PT, R4, R6, PT ;  /* 0x000000060400720c */ /* 0x000fc40003f86270 */
[----:B------:R-:W-:Y:S01]  /*fbc0*/  IADD3 R4, R0, 0x19, RZ ;  /* 0x0000001900047810 */ /* 0x000fe20007ffe0ff */
[----:B------:R-:W-:Y:S01]  /*fbd0*/  FMUL.FTZ R76, R76, c[0x0][0x2ec] ;  /* 0x0000bb004c4c7a20 */ /* 0x000fe20000410000 */
[CC--:B------:R-:W-:Y:S01]  /*fbe0*/  ISETP.GE.AND P6, PT, R5.reuse, R7.reuse, PT ;  /* 0x000000070500720c */ /* 0x0c0fe20003fc6270 */
[----:B------:R-:W-:Y:S01]  /*fbf0*/  FMUL.FTZ R78, R78, c[0x0][0x2ec] ;  /* 0x0000bb004e4e7a20 */ /* 0x000fe20000410000 */
[-C--:B------:R-:W-:Y:S02]  /*fc00*/  ISETP.GE.AND P2, PT, R5, R6.reuse, PT ;  /* 0x000000060500720c */ /* 0x080fe40003f46270 */
[----:B------:R-:W-:Y:S01]  /*fc10*/  IADD3 R5, R0, 0x11, RZ ;  /* 0x0000001100057810 */ /* 0x000fe20007ffe0ff */
[----:B------:R-:W-:Y:S01]  /*fc20*/  MUFU.TANH R76, R76 ;  /* 0x0000004c004c7308 */ /* 0x000fe20000002400 */
[----:B------:R-:W-:Y:S02]  /*fc30*/  FSEL R122, R122, -INF , !P1 ;  /* 0xff8000007a7a7808 */ /* 0x000fe40004800000 */
[----:B------:R-:W-:Y:S01]  /*fc40*/  FSEL R124, R124, -INF , !P4 ;  /* 0xff8000007c7c7808 */ /* 0x000fe20006000000 */
[----:B------:R-:W-:Y:S01]  /*fc50*/  FMUL.FTZ R74, R74, c[0x0][0x2ec] ;  /* 0x0000bb004a4a7a20 */ /* 0x000fe20000410000 */
[----:B------:R-:W-:Y:S01]  /*fc60*/  ISETP.GE.AND P1, PT, R4, R7, PT ;  /* 0x000000070400720c */ /* 0x000fe20003f26270 */
[----:B------:R-:W-:Y:S01]  /*fc70*/  FMUL.FTZ R72, R72, c[0x0][0x2ec] ;  /* 0x0000bb0048487a20 */ /* 0x000fe20000410000 */
[----:B------:R-:W-:Y:S01]  /*fc80*/  ISETP.GE.AND P4, PT, R4, R6, PT ;  /* 0x000000060400720c */ /* 0x000fe20003f86270 */
[----:B------:R-:W-:Y:S01]  /*fc90*/  MUFU.TANH R78, R78 ;  /* 0x0000004e004e7308 */ /* 0x000fe20000002400 */
[----:B------:R-:W-:-:S02]  /*fca0*/  IADD3 R4, R0, 0x29, RZ ;  /* 0x0000002900047810 */ /* 0x000fc40007ffe0ff */
[----:B------:R-:W-:Y:S02]  /*fcb0*/  FSEL R123, R123, -INF , !P2 ;  /* 0xff8000007b7b7808 */ /* 0x000fe40005000000 */
[-C--:B------:R-:W-:Y:S02]  /*fcc0*/  ISETP.GE.AND P2, PT, R5, R6.reuse, PT ;  /* 0x000000060500720c */ /* 0x080fe40003f46270 */
[----:B------:R-:W-:Y:S01]  /*fcd0*/  FSEL R127, R127, -INF , !P1 ;  /* 0xff8000007f7f7808 */ /* 0x000fe20004800000 */
[----:B------:R-:W-:Y:S01]  /*fce0*/  MUFU.TANH R74, R74 ;  /* 0x0000004a004a7308 */ /* 0x000fe20000002400 */
[----:B------:R-:W-:Y:S01]  /*fcf0*/  FSEL R130, R187, -INF , !P4 ;  /* 0xff800000bb827808 */ /* 0x000fe20006000000 */
[----:B------:R-:W-:Y:S01]  /*fd00*/  IMAD.MOV.U32 R187, RZ, RZ, R175 ;  /* 0x000000ffffbb7224 */ /* 0x000fe200078e00af */
[CC--:B------:R-:W-:Y:S01]  /*fd10*/  ISETP.GE.AND P1, PT, R4.reuse, R7.reuse, PT ;  /* 0x000000070400720c */ /* 0x0c0fe20003f26270 */
[----:B------:R-:W-:Y:S01]  /*fd20*/  IMAD.MOV.U32 R175, RZ, RZ, R177 ;  /* 0x000000ffffaf7224 */ /* 0x000fe200078e00b1 */
[-C--:B------:R-:W-:Y:S01]  /*fd30*/  ISETP.GE.AND P4, PT, R4, R6.reuse, PT ;  /* 0x000000060400720c */ /* 0x080fe20003f86270 */
[----:B------:R-:W-:Y:S01]  /*fd40*/  IMAD.MOV.U32 R177, RZ, RZ, R179 ;  /* 0x000000ffffb17224 */ /* 0x000fe200078e00b3 */
[----:B------:R-:W-:Y:S01]  /*fd50*/  IADD3 R4, R0, 0x39, RZ ;  /* 0x0000003900047810 */ /* 0x000fe20007ffe0ff */
[----:B------:R-:W-:Y:S01]  /*fd60*/  IMAD.MOV.U32 R81, RZ, RZ, R175 ;  /* 0x000000ffff517224 */ /* 0x000fe200078e00af */
[----:B------:R-:W-:Y:S01]  /*fd70*/  FSEL R128, R186, -INF , !P2 ;  /* 0xff800000ba807808 */ /* 0x000fe20005000000 */
[----:B------:R-:W-:Y:S01]  /*fd80*/  IMAD.MOV.U32 R186, RZ, RZ, R172 ;  /* 0x000000ffffba7224 */ /* 0x000fe200078e00ac */
[----:B------:R-:W-:Y:S01]  /*fd90*/  FSEL R133, R133, -INF , !P1 ;  /* 0xff80000085857808 */ /* 0x000fe20004800000 */
[----:B------:R-:W-:Y:S01]  /*fda0*/  IMAD.MOV.U32 R172, RZ, RZ, R176 ;  /* 0x000000ffffac7224 */ /* 0x000fe200078e00b0 */
[-C--:B------:R-:W-:Y:S01]  /*fdb0*/  ISETP.GE.AND P1, PT, R4, R7.reuse, PT ;  /* 0x000000070400720c */ /* 0x080fe20003f26270 */
[----:B------:R-:W-:Y:S01]  /*fdc0*/  IMAD.MOV.U32 R176, RZ, RZ, R178 ;  /* 0x000000ffffb07224 */ /* 0x000fe200078e00b2 */
[----:B------:R-:W-:Y:S01]  /*fdd0*/  FSEL R121, R121, -INF , !P6 ;  /* 0xff80000079797808 */ /* 0x000fe20007000000 */
[----:B------:R-:W-:Y:S01]  /*fde0*/  IMAD.MOV.U32 R82, RZ, RZ, R172 ;  /* 0x000000ffff527224 */ /* 0x000fe200078e00ac */
[----:B------:R-:W-:Y:S01]  /*fdf0*/  FSEL R172, R38, -INF , !P1 ;  /* 0xff80000026ac7808 */ /* 0x000fe20004800000 */
[----:B------:R-:W-:Y:S01]  /*fe00*/  IMAD.MOV.U32 R178, RZ, RZ, R168 ;  /* 0x000000ffffb27224 */ /* 0x000fe200078e00a8 */
[----:B------:R2:W2:Y:S01]  /*fe10*/  MUFU.TANH R38, R12 ;  /* 0x0000000c00267308 */ /* 0x0004a20000002400 */
[----:B------:R-:W-:Y:S01]  /*fe20*/  ISETP.GE.AND P6, PT, R5, R7, PT ;  /* 0x000000070500720c */ /* 0x000fe20003fc6270 */
[----:B------:R-:W-:Y:S01]  /*fe30*/  FMUL.FTZ R5, R28, c[0x0][0x2ec] ;  /* 0x0000bb001c057a20 */ /* 0x000fe20000410000 */
[C---:B-1----:R-:W-:Y:S01]  /*fe40*/  HMMA.16816.F32.BF16 R68, R8.reuse, R20, R88 ;  /* 0x000000140844723c */ /* 0x042fe20000041858 */
[----:B------:R-:W-:Y:S01]  /*fe50*/  IMAD.MOV.U32 R43, RZ, RZ, R177 ;  /* 0x000000ffff2b7224 */ /* 0x000fe200078e00b1 */
[----:B------:R-:W-:Y:S01]  /*fe60*/  FSEL R125, R125, -INF , !P6 ;  /* 0xff8000007d7d7808 */ /* 0x000fe20007000000 */
[----:B------:R-:W-:Y:S01]  /*fe70*/  IMAD.MOV.U32 R179, RZ, RZ, R170 ;  /* 0x000000ffffb37224 */ /* 0x000fe200078e00aa */
[----:B------:R-:W-:Y:S01]  /*fe80*/  FSEL R170, R245, -INF , !P4 ;  /* 0xff800000f5aa7808 */ /* 0x000fe20006000000 */
[----:B------:R1:W-:Y:S01]  /*fe90*/  MUFU.TANH R190, R5 ;  /* 0x0000000500be7308 */ /* 0x0003e20000002400 */
[-C--:B------:R-:W-:Y:S01]  /*fea0*/  ISETP.GE.AND P4, PT, R4, R6.reuse, PT ;  /* 0x000000060400720c */ /* 0x080fe20003f86270 */
[----:B------:R-:W-:Y:S01]  /*feb0*/  IMAD.MOV.U32 R41, RZ, RZ, R186 ;  /* 0x000000ffff297224 */ /* 0x000fe200078e00ba */
[----:B------:R-:W-:Y:S01]  /*fec0*/  IADD3 R4, R0, 0x49, RZ ;  /* 0x0000004900047810 */ /* 0x000fe20007ffe0ff */
[----:B------:R-:W-:Y:S01]  /*fed0*/  IMAD.MOV.U32 R83, RZ, RZ, R187 ;  /* 0x000000ffff537224 */ /* 0x000fe200078e00bb */
[----:B------:R-:W-:Y:S01]  /*fee0*/  MOV R245, R185 ;  /* 0x000000b900f57202 */ /* 0x000fe20000000f00 */
[----:B------:R-:W-:Y:S01]  /*fef0*/  IMAD.MOV.U32 R42, RZ, RZ, R178 ;  /* 0x000000ffff2a7224 */ /* 0x000fe200078e00b2 */
[----:B------:R-:W-:Y:S01]  /*ff00*/  ISETP.GE.AND P1, PT, R4, R7, PT ;  /* 0x000000070400720c */ /* 0x000fe20003f26270 */
[----:B--2---:R-:W-:Y:S01]  /*ff10*/  FMUL.FTZ R12, R18, c[0x0][0x2ec] ;  /* 0x0000bb00120c7a20 */ /* 0x004fe20000410000 */
[----:B------:R2:W-:Y:S01]  /*ff20*/  MUFU.TANH R187, R16 ;  /* 0x0000001000bb7308 */ /* 0x0005e20000002400 */
[----:B------:R-:W-:Y:S01]  /*ff30*/  IMAD.MOV.U32 R80, RZ, RZ, R176 ;  /* 0x000000ffff507224 */ /* 0x000fe200078e00b0 */
[----:B------:R-:W-:Y:S01]  /*ff40*/  FSEL R176, R201, -INF , !P4 ;  /* 0xff800000c9b07808 */ /* 0x000fe20006000000 */
[----:B------:R-:W-:Y:S01]  /*ff50*/  FMUL.FTZ R20, R26, c[0x0][0x2ec] ;  /* 0x0000bb001a147a20 */ /* 0x000fe20000410000 */
[----:B------:R-:W-:Y:S01]  /*ff60*/  ISETP.GE.AND P4, PT, R4, R6, PT ;  /* 0x000000060400720c */ /* 0x000fe20003f86270 */
[----:B------:R-:W-:Y:S01]  /*ff70*/  HMMA.16816.F32.BF16 R64, R8, R22, R56 ;  /* 0x000000160840723c */ /* 0x000fe20000041838 */
[----:B------:R-:W-:-:S02]  /*ff80*/  IADD3 R4, R0, 0x59, RZ ;  /* 0x0000005900047810 */ /* 0x000fc40007ffe0ff */
[----:B------:R3:W-:Y:S01]  /*ff90*/  MUFU.TANH R183, R12 ;  /* 0x0000000c00b77308 */ /* 0x0007e20000002400 */
[----:B-1----:R-:W-:Y:S01]  /*ffa0*/  IADD3 R5, R0, 0x21, RZ ;  /* 0x0000002100057810 */ /* 0x002fe20007ffe0ff */
[----:B------:R-:W-:Y:S01]  /*ffb0*/  FMUL.FTZ R68, R68, c[0x0][0x2ec] ;  /* 0x0000bb0044447a20 */ /* 0x000fe20000410000 */
[----:B------:R-:W-:Y:S01]  /*ffc0*/  FSEL R182, R196, -INF , !P4 ;  /* 0xff800000c4b67808 */ /* 0x000fe20006000000 */
[----:B------:R-:W-:Y:S01]  /*ffd0*/  IMAD.U32 R58, RZ, RZ, UR5 ;  /* 0x00000005ff3a7e24 */ /* 0x000fe2000f8e00ff */
[CC--:B------:R-:W-:Y:S01]  /*ffe0*/  ISETP.GE.AND P6, PT, R5.reuse, R7.reuse, PT ;  /* 0x000000070500720c */ /* 0x0c0fe20003fc6270 */
[----:B------:R-:W-:Y:S01]  /*fff0*/  IMAD.U32 R59, RZ, RZ, UR5 ;  /* 0x00000005ff3b7e24 */ /* 0x000fe2000f8e00ff */
[-C--:B------:R-:W-:Y:S01]  /*10000*/  ISETP.GE.AND P2, PT, R5, R6.reuse, PT ;  /* 0x000000060500720c */ /* 0x080fe20003f46270 */
[----:B------:R-:W-:Y:S01]  /*10010*/  FMUL.FTZ R5, R30, c[0x0][0x2ec] ;  /* 0x0000bb001e057a20 */ /* 0x000fe20000410000 */
[----:B------:R-:W-:Y:S01]  /*10020*/  FSEL R131, R252, -INF , !P6 ;  /* 0xff800000fc837808 */ /* 0x000fe20007000000 */
[----:B--2---:R-:W-:Y:S01]  /*10030*/  FMUL.FTZ R16, R24, c[0x0][0x2ec] ;  /* 0x0000bb0018107a20 */ /* 0x004fe20000410000 */
[----:B------:R-:W-:Y:S01]  /*10040*/  FSEL R168, R39, -INF , !P2 ;  /* 0xff80000027a87808 */ /* 0x000fe20005000000 */
[----:B------:R1:W-:Y:S01]  /*10050*/  MUFU.TANH R189, R5 ;  /* 0x0000000500bd7308 */ /* 0x0003e20000002400 */
[----:B------:R-:W-:Y:S01]  /*10060*/  IMAD.MOV.U32 R252, RZ, RZ, R179 ;  /* 0x000000fffffc7224 */ /* 0x000fe200078e00b3 */
[----:B------:R-:W-:Y:S01]  /*10070*/  FSEL R179, R37, -INF , !P1 ;  /* 0xff80000025b37808 */ /* 0x000fe20004800000 */
[----:B------:R-:W-:Y:S01]  /*10080*/  IMAD.U32 R56, RZ, RZ, UR5 ;  /* 0x00000005ff387e24 */ /* 0x000fe2000f8e00ff */
[----:B---3--:R-:W2:Y:S01]  /*10090*/  LDSM.16.M88.4 R12, [R227+0x6800] ;  /* 0x00680000e30c783b */ /* 0x008ea20000000200 */
[CC--:B------:R-:W-:Y:S01]  /*100a0*/  ISETP.GE.AND P1, PT, R4.reuse, R7.reuse, PT ;  /* 0x000000070400720c */ /* 0x0c0fe20003f26270 */
[----:B------:R-:W-:Y:S01]  /*100b0*/  IMAD.U32 R57, RZ, RZ, UR5 ;  /* 0x00000005ff397e24 */ /* 0x000fe2000f8e00ff */
[----:B------:R-:W-:Y:S01]  /*100c0*/  ISETP.GE.AND P4, PT, R4, R6, PT ;  /* 0x000000060400720c */ /* 0x000fe20003f86270 */
[----:B------:R-:W-:Y:S01]  /*100d0*/  MUFU.TANH R39, R31 ;  /* 0x0000001f00277308 */ /* 0x000fe20000002400 */
[----:B------:R-:W-:Y:S01]  /*100e0*/  IADD3 R4, R0, 0x69, RZ ;  /* 0x0000006900047810 */ /* 0x000fe20007ffe0ff */
[----:B------:R-:W-:Y:S01]  /*100f0*/  FMUL.FTZ R70, R70, c[0x0][0x2ec] ;  /* 0x0000bb0046467a20 */ /* 0x000fe20000410000 */
[----:B------:R-:W-:Y:S01]  /*10100*/  FSEL R185, R193, -INF , !P1 ;  /* 0xff800000c1b97808 */ /* 0x000fe20004800000 */
[----:B------:R-:W-:Y:S01]  /*10110*/  FMUL.FTZ R64, R64, c[0x0][0x2ec] ;  /* 0x0000bb0040407a20 */ /* 0x000fe20000410000 */
[----:B------:R-:W-:Y:S01]  /*10120*/  FSEL R192, R192, -INF , !P4 ;  /* 0xff800000c0c07808 */ /* 0x000fe20006000000 */
[----:B------:R-:W-:Y:S01]  /*10130*/  FMUL.FTZ R66, R66, c[0x0][0x2ec] ;  /* 0x0000bb0042427a20 */ /* 0x000fe20000410000 */
[----:B------:R-:W-:Y:S01]  /*10140*/  ISETP.GE.AND P1, PT, R4, R7, PT ;  /* 0x000000070400720c */ /* 0x000fe20003f26270 */
[----:B------:R-:W3:Y:S01]  /*10150*/  MUFU.TANH R37, R19 ;  /* 0x0000001300257308 */ /* 0x000ee20000002400 */
[----:B-1----:R-:W-:-:S02]  /*10160*/  IADD3 R5, R0, 0x31, RZ ;  /* 0x0000003100057810 */ /* 0x002fc40007ffe0ff */
[-C--:B------:R-:W-:Y:S02]  /*10170*/  ISETP.GE.AND P4, PT, R4, R6.reuse, PT ;  /* 0x000000060400720c */ /* 0x080fe40003f86270 */
[CC--:B------:R-:W-:Y:S02]  /*10180*/  ISETP.GE.AND P6, PT, R5.reuse, R7.reuse, PT ;  /* 0x000000070500720c */ /* 0x0c0fe40003fc6270 */
[-C--:B------:R-:W-:Y:S01]  /*10190*/  ISETP.GE.AND P2, PT, R5, R6.reuse, PT ;  /* 0x000000060500720c */ /* 0x080fe20003f46270 */
[----:B------:R1:W-:Y:S01]  /*101a0*/  MUFU.TANH R178, R16 ;  /* 0x0000001000b27308 */ /* 0x0003e20000002400 */
[----:B------:R-:W-:Y:S02]  /*101b0*/  IADD3 R5, R0, 0x41, RZ ;  /* 0x0000004100057810 */ /* 0x000fe40007ffe0ff */
[----:B------:R-:W-:Y:S01]  /*101c0*/  FSEL R171, R208, -INF , !P6 ;  /* 0xff800000d0ab7808 */ /* 0x000fe20007000000 */
[----:B------:R-:W-:Y:S01]  /*101d0*/  IMAD.MOV.U32 R208, RZ, RZ, R42 ;  /* 0x000000ffffd07224 */ /* 0x000fe200078e002a */
[----:B------:R-:W-:Y:S01]  /*101e0*/  FSEL R175, R203, -INF , !P2 ;  /* 0xff800000cbaf7808 */ /* 0x000fe20005000000 */
[----:B------:R-:W-:Y:S01]  /*101f0*/  IMAD.MOV.U32 R203, RZ, RZ, R43 ;  /* 0x000000ffffcb7224 */ /* 0x000fe200078e002b */
[C---:B------:R-:W-:Y:S01]  /*10200*/  ISETP.GE.AND P6, PT, R5.reuse, R7, PT ;  /* 0x000000070500720c */ /* 0x040fe20003fc6270 */
[----:B------:R-:W-:Y:S01]  /*10210*/  MUFU.TANH R72, R72 ;  /* 0x0000004800487308 */ /* 0x000fe20000002400 */
[----:B------:R-:W-:-:S02]  /*10220*/  ISETP.GE.AND P2, PT, R5, R6, PT ;  /* 0x000000060500720c */ /* 0x000fc40003f46270 */
[----:B------:R-:W-:Y:S02]  /*10230*/  IADD3 R5, R0, 0x51, RZ ;  /* 0x0000005100057810 */ /* 0x000fe40007ffe0ff */
[----:B------:R-:W-:Y:S02]  /*10240*/  FSEL R177, R200, -INF , !P6 ;  /* 0xff800000c8b17808 */ /* 0x000fe40007000000 */
[----:B------:R-:W-:Y:S01]  /*10250*/  FSEL R181, R198, -INF , !P2 ;  /* 0xff800000c6b57808 */ /* 0x000fe20005000000 */
[----:B-1----:R-:W1:Y:S01]  /*10260*/  LDSM.16.M88.4 R16, [R227+0x7000] ;  /* 0x00700000e310783b */ /* 0x002e620000000200 */
[C---:B------:R-:W-:Y:S01]  /*10270*/  ISETP.GE.AND P6, PT, R5.reuse, R7, PT ;  /* 0x000000070500720c */ /* 0x040fe20003fc6270 */
[----:B------:R-:W-:Y:S01]  /*10280*/  IMAD.MOV.U32 R198, RZ, RZ, R80 ;  /* 0x000000ffffc67224 */ /* 0x000fe200078e0050 */
[----:B------:R-:W-:Y:S01]  /*10290*/  ISETP.GE.AND P2, PT, R5, R6, PT ;  /* 0x000000060500720c */ /* 0x000fe20003f46270 */
[----:B--2---:R-:W-:Y:S01]  /*102a0*/  HMMA.16816.F32.BF16 R44, R8, R12, R92 ;  /* 0x0000000c082c723c */ /* 0x004fe2000004185c */
[----:B------:R-:W-:Y:S01]  /*102b0*/  IADD3 R5, R0, 0x61, RZ ;  /* 0x0000006100057810 */ /* 0x000fe20007ffe0ff */
[----:B------:R-:W-:Y:S01]  /*102c0*/  MUFU.TANH R68, R68 ;  /* 0x0000004400447308 */ /* 0x000fe20000002400 */
[----:B------:R-:W-:-:S02]  /*102d0*/  FSEL R184, R195, -INF , !P6 ;  /* 0xff800000c3b87808 */ /* 0x000fc40007000000 */
[----:B------:R-:W-:Y:S02]  /*102e0*/  FSEL R186, R194, -INF , !P2 ;  /* 0xff800000c2ba7808 */ /* 0x000fe40005000000 */
[C---:B------:R-:W-:Y:S01]  /*102f0*/  ISETP.GE.AND P6, PT, R5.reuse, R7, PT ;  /* 0x000000070500720c */ /* 0x040fe20003fc6270 */
[----:B------:R-:W-:Y:S01]  /*10300*/  FMUL.FTZ R12, R52, c[0x0][0x2ec] ;  /* 0x0000bb00340c7a20 */ /* 0x000fe20000410000 */
[----:B------:R-:W-:Y:S01]  /*10310*/  ISETP.GE.AND P2, PT, R5, R6, PT ;  /* 0x000000060500720c */ /* 0x000fe20003f46270 */
[----:B------:R-:W-:Y:S01]  /*10320*/  FMUL.FTZ R5, R25, c[0x0][0x2ec] ;  /* 0x0000bb0019057a20 */ /* 0x000fe20000410000 */
[----:B------:R-:W-:Y:S01]  /*10330*/  HMMA.16816.F32.BF16 R32, R8, R14, R96 ;  /* 0x0000000e0820723c */ /* 0x000fe20000041860 */
[----:B------:R-:W-:Y:S01]  /*10340*/  FSEL R188, R173, -INF , !P6 ;  /* 0xff800000adbc7808 */ /* 0x000fe20007000000 */
[----:B------:R-:W-:Y:S01]  /*10350*/  MUFU.TANH R70, R70 ;  /* 0x0000004600467308 */ /* 0x000fe20000002400 */
[----:B-----5:R-:W-:Y:S02]  /*10360*/  FSEL R180, R180, -INF , !P2 ;  /* 0xff800000b4b47808 */ /* 0x020fe40005000000 */
[----:B------:R-:W-:-:S02]  /*10370*/  IADD3 R4, R0, 0x79, RZ ;  /* 0x0000007900047810 */ /* 0x000fc40007ffe0ff */
[----:B------:R-:W-:Y:S01]  /*10380*/  FSEL R174, R174, -INF , !P1 ;  /* 0xff800000aeae7808 */ /* 0x000fe20004800000 */
[----:B------:R-:W-:Y:S01]  /*10390*/  IMAD.MOV.U32 R96, RZ, RZ, R81 ;  /* 0x000000ffff607224 */ /* 0x000fe200078e0051 */
[----:B----4-:R-:W-:Y:S01]  /*103a0*/  FSEL R169, R169, -INF , !P4 ;  /* 0xff800000a9a97808 */ /* 0x010fe20006000000 */
[----:B------:R2:W4:Y:S01]  /*103b0*/  MUFU.TANH R31, R5 ;  /* 0x00000005001f7308 */ /* 0x0005220000002400 */
[CC--:B------:R-:W-:Y:S01]  /*103c0*/  ISETP.GE.AND P1, PT, R4.reuse, R7.reuse, PT ;  /* 0x000000070400720c */ /* 0x0c0fe20003f26270 */
[----:B------:R-:W-:Y:S01]  /*103d0*/  IMAD.MOV.U32 R99, RZ, RZ, R83 ;  /* 0x000000ffff637224 */ /* 0x000fe200078e0053 */
[-C--:B------:R-:W-:Y:S01]  /*103e0*/  ISETP.GE.AND P4, PT, R4, R6.reuse, PT ;  /* 0x000000060400720c */ /* 0x080fe20003f86270 */
[----:B------:R-:W-:Y:S01]  /*103f0*/  IMAD.MOV.U32 R98, RZ, RZ, R41 ;  /* 0x000000ffff627224 */ /* 0x000fe200078e0029 */
[----:B------:R-:W-:Y:S01]  /*10400*/  IADD3 R4, R0, 0x89, RZ ;  /* 0x0000008900047810 */ /* 0x000fe20007ffe0ff */
[----:B------:R-:W-:Y:S01]  /*10410*/  IMAD.U32 R81, RZ, RZ, UR5 ;  /* 0x00000005ff517e24 */ /* 0x000fe2000f8e00ff */
[----:B------:R-:W-:Y:S01]  /*10420*/  FSEL R126, R126, -INF , !P1 ;  /* 0xff8000007e7e7808 */ /* 0x000fe20004800000 */
[----:B------:R5:W-:Y:S01]  /*10430*/  MUFU.TANH R173, R20 ;  /* 0x0000001400ad7308 */ /* 0x000be20000002400 */
[----:B------:R-:W-:Y:S01]  /*10440*/  FSEL R120, R120, -INF , !P4 ;  /* 0xff80000078787808 */ /* 0x000fe20006000000 */
[----:B------:R-:W-:Y:S01]  /*10450*/  IMAD.U32 R83, RZ, RZ, UR5 ;  /* 0x00000005ff537e24 */ /* 0x000fe2000f8e00ff */
[----:B------:R-:W-:Y:S01]  /*10460*/  ISETP.GE.AND P1, PT, R4, R7, PT ;  /* 0x000000070400720c */ /* 0x000fe20003f26270 */
[----:B------:R-:W-:Y:S01]  /*10470*/  FMUL.FTZ R46, R46, c[0x0][0x2ec] ;  /* 0x0000bb002e2e7a20 */ /* 0x000fe20000410000 */
[-C--:B------:R-:W-:Y:S01]  /*10480*/  ISETP.GE.AND P4, PT, R4, R6.reuse, PT ;  /* 0x000000060400720c */ /* 0x080fe20003f86270 */
[----:B------:R-:W-:Y:S01]  /*10490*/  FMUL.FTZ R44, R44, c[0x0][0x2ec] ;  /* 0x0000bb002c2c7a20 */ /* 0x000fe20000410000 */
[----:B------:R-:W-:Y:S01]  /*104a0*/  IADD3 R4, R0, 0x99, RZ ;  /* 0x0000009900047810 */ /* 0x000fe20007ffe0ff */
[----:B------:R-:W-:Y:S01]  /*104b0*/  FMUL.FTZ R32, R32, c[0x0][0x2ec] ;  /* 0x0000bb0020207a20 */ /* 0x000fe20000410000 */
[----:B--2---:R-:W-:Y:S01]  /*104c0*/  IADD3 R5, R0, 0x71, RZ ;  /* 0x0000007100057810 */ /* 0x004fe20007ffe0ff */
[----:B------:R-:W-:Y:S01]  /*104d0*/  MUFU.TANH R46, R46 ;  /* 0x0000002e002e7308 */ /* 0x000fe20000002400 */
[----:B------:R-:W-:Y:S01]  /*104e0*/  FSEL R117, R117, -INF , !P1 ;  /* 0xff80000075757808 */ /* 0x000fe20004800000 */
[----:B------:R-:W-:Y:S01]  /*104f0*/  FMUL.FTZ R34, R34, c[0x0][0x2ec] ;  /* 0x0000bb0022227a20 */ /* 0x000fe20000410000 */
[----:B------:R-:W-:-:S02]  /*10500*/  ISETP.GE.AND P2, PT, R5, R6, PT ;  /* 0x000000060500720c */ /* 0x000fc40003f46270 */
[-C--:B------:R-:W-:Y:S01]  /*10510*/  ISETP.GE.AND P6, PT, R5, R7.reuse, PT ;  /* 0x000000070500720c */ /* 0x080fe20003fc6270 */
[----:B------:R-:W-:Y:S01]  /*10520*/  FMUL.FTZ R5, R27, c[0x0][0x2ec] ;  /* 0x0000bb001b057a20 */ /* 0x000fe20000410000 */
[----:B------:R-:W-:Y:S01]  /*10530*/  FSEL R191, R129, -INF , !P2 ;  /* 0xff80000081bf7808 */ /* 0x000fe20005000000 */
[----:B-----5:R-:W-:Y:S01]  /*10540*/  FMUL.FTZ R20, R55, c[0x0][0x2ec] ;  /* 0x0000bb0037147a20 */ /* 0x020fe20000410000 */
[----:B------:R2:W-:Y:S01]  /*10550*/  MUFU.TANH R129, R12 ;  /* 0x0000000c00817308 */ /* 0x0005e20000002400 */
[----:B------:R-:W-:Y:S01]  /*10560*/  FSEL R132, R132, -INF , !P6 ;  /* 0xff80000084847808 */ /* 0x000fe20007000000 */
[----:B-1----:R-:W-:Y:S01]  /*10570*/  HMMA.16816.F32.BF16 R24, R8, R16, R100 ;  /* 0x000000100818723c */ /* 0x002fe20000041864 */
[----:B------:R-:W-:Y:S01]  /*10580*/  FSEL R116, R116, -INF , !P4 ;  /* 0xff80000074747808 */ /* 0x000fe20006000000 */
[----:B------:R-:W-:Y:S01]  /*10590*/  IMAD.U32 R55, RZ, RZ, UR5 ;  /* 0x00000005ff377e24 */ /* 0x000fe2000f8e00ff */
[CC--:B------:R-:W-:Y:S02]  /*105a0*/  ISETP.GE.AND P1, PT, R4.reuse, R7.reuse, PT ;  /* 0x000000070400720c */ /* 0x0c0fe40003f26270 */
[-C--:B------:R-:W-:Y:S01]  /*105b0*/  ISETP.GE.AND P4, PT, R4, R6.reuse, PT ;  /* 0x000000060400720c */ /* 0x080fe20003f86270 */
[----:B------:R1:W5:Y:S01]  /*105c0*/  MUFU.TANH R30, R5 ;  /* 0x00000005001e7308 */ /* 0x0003620000002400 */
[----:B------:R-:W-:Y:S01]  /*105d0*/  IADD3 R4, R0, 0xa9, RZ ;  /* 0x000000a900047810 */ /* 0x000fe20007ffe0ff */
[----:B------:R-:W-:Y:S01]  /*105e0*/  IMAD.MOV.U32 R103, RZ, RZ, R204 ;  /* 0x000000ffff677224 */ /* 0x000fe200078e00cc */
[----:B------:R-:W-:Y:S01]  /*105f0*/  FSEL R194, R38, -INF , !P1 ;  /* 0xff80000026c27808 */ /* 0x000fe20004800000 */
[----:B------:R-:W-:Y:S01]  /*10600*/  IMAD.MOV.U32 R102, RZ, RZ, R206 ;  /* 0x000000ffff667224 */ /* 0x000fe200078e00ce */
[----:B---3--:R-:W-:Y:S01]  /*10610*/  FSEL R196, R37, -INF , !P4 ;  /* 0xff80000025c47808 */ /* 0x008fe20006000000 */
[----:B------:R-:W-:Y:S01]  /*10620*/  FMUL.FTZ R16, R79, c[0x0][0x2ec] ;  /* 0x0000bb004f107a20 */ /* 0x000fe20000410000 */
[CC--:B------:R-:W-:Y:S01]  /*10630*/  ISETP.GE.AND P1, PT, R4.reuse, R7.reuse, PT ;  /* 0x000000070400720c */ /* 0x0c0fe20003f26270 */
[----:B--2---:R-:W-:Y:S01]  /*10640*/  FMUL.FTZ R12, R53, c[0x0][0x2ec] ;  /* 0x0000bb00350c7a20 */ /* 0x004fe20000410000 */
[----:B------:R2:W-:Y:S01]  /*10650*/  MUFU.TANH R28, R20 ;  /* 0x00000014001c7308 */ /* 0x0005e20000002400 */
[----:B------:R-:W-:Y:S01]  /*10660*/  ISETP.GE.AND P4, PT, R4, R6, PT ;  /* 0x000000060400720c */ /* 0x000fe20003f86270 */
[----:B------:R-:W-:Y:S01]  /*10670*/  IMAD.U32 R37, RZ, RZ, UR5 ;  /* 0x00000005ff257e24 */ /* 0x000fe2000f8e00ff */
[C---:B------:R-:W-:Y:S01]  /*10680*/  IADD3 R4, R0.reuse, 0xb9, RZ ;  /* 0x000000b900047810 */ /* 0x040fe20007ffe0ff */
[----:B------:R-:W-:Y:S01]  /*10690*/  IMAD.U32 R38, RZ, RZ, UR5 ;  /* 0x00000005ff267e24 */ /* 0x000fe2000f8e00ff */
[----:B------:R-:W-:Y:S01]  /*106a0*/  MOV R97, R82 ;  /* 0x0000005200617202 */ /* 0x000fe20000000f00 */
[----:B------:R-:W-:Y:S01]  /*106b0*/  IMAD.U32 R79, RZ, RZ, UR5 ;  /* 0x00000005ff4f7e24 */ /* 0x000fe2000f8e00ff */
[----:B-1----:R-:W-:Y:S01]  /*106c0*/  IADD3 R5, R0, 0x81, RZ ;  /* 0x0000008100057810 */ /* 0x002fe20007ffe0ff */
[----:B------:R1:W3:Y:S01]  /*106d0*/  MUFU.TANH R29, R12 ;  /* 0x0000000c001d7308 */ /* 0x0002e20000002400 */
[----:B------:R-:W-:Y:S01]  /*106e0*/  IMAD.U32 R82, RZ, RZ, UR5 ;  /* 0x00000005ff527e24 */ /* 0x000fe2000f8e00ff */
[----:B------:R-:W-:Y:S01]  /*106f0*/  MOV R41, UR5 ;  /* 0x0000000500297c02 */ /* 0x000fe20008000f00 */
[----:B------:R-:W-:Y:S01]  /*10700*/  IMAD.MOV.U32 R101, RZ, RZ, R207 ;  /* 0x000000ffff657224 */ /* 0x000fe200078e00cf */
[CC--:B------:R-:W-:Y:S01]  /*10710*/  ISETP.GE.AND P6, PT, R5.reuse, R7.reuse, PT ;  /* 0x000000070500720c */ /* 0x0c0fe20003fc6270 */
[----:B------:R-:W-:Y:S01]  /*10720*/  IMAD.MOV.U32 R100, RZ, RZ, R220 ;  /* 0x000000ffff647224 */ /* 0x000fe200078e00dc */
[-C--:B------:R-:W-:Y:S01]  /*10730*/  ISETP.GE.AND P2, PT, R5, R6.reuse, PT ;  /* 0x000000060500720c */ /* 0x080fe20003f46270 */
[----:B------:R-:W-:Y:S01]  /*10740*/  FMUL.FTZ R24, R24, c[0x0][0x2ec] ;  /* 0x0000bb0018187a20 */ /* 0x000fe20000410000 */
[----:B------:R-:W-:Y:S01]  /*10750*/  IADD3 R5, R0, 0x91, RZ ;  /* 0x0000009100057810 */ /* 0x000fe20007ffe0ff */
[----:B--2---:R-:W-:Y:S01]  /*10760*/  FMUL.FTZ R20, R77, c[0x0][0x2ec] ;  /* 0x0000bb004d147a20 */ /* 0x004fe20000410000 */
[----:B------:R-:W-:Y:S01]  /*10770*/  FSEL R119, R119, -INF , !P6 ;  /* 0xff80000077777808 */ /* 0x000fe20007000000 */
[----:B------:R2:W2:Y:S01]  /*10780*/  MUFU.TANH R94, R16 ;  /* 0x00000010005e7308 */ /* 0x0004a20000002400 */
[----:B------:R-:W-:Y:S01]  /*10790*/  FSEL R118, R118, -INF , !P2 ;  /* 0xff80000076767808 */ /* 0x000fe20005000000 */
[----:B------:R-:W-:Y:S01]  /*107a0*/  IMAD.U32 R77, RZ, RZ, UR5 ;  /* 0x00000005ff4d7e24 */ /* 0x000fe2000f8e00ff */
[C---:B------:R-:W-:Y:S01]  /*107b0*/  ISETP.GE.AND P6, PT, R5.reuse, R7, PT ;  /* 0x000000070500720c */ /* 0x040fe20003fc6270 */
[----:B------:R-:W-:Y:S01]  /*107c0*/  FMUL.FTZ R26, R26, c[0x0][0x2ec] ;  /* 0x0000bb001a1a7a20 */ /* 0x000fe20000410000 */
[----:B-1----:R-:W1:Y:S01]  /*107d0*/  LDSM.16.M88.4 R12, [R227+0x7800] ;  /* 0x00780000e30c783b */ /* 0x002e620000000200 */
[----:B------:R-:W-:Y:S01]  /*107e0*/  ISETP.GE.AND P2, PT, R5, R6, PT ;  /* 0x000000060500720c */ /* 0x000fe20003f46270 */
[----:B------:R-:W-:-:S04]  /*107f0*/  DEPBAR.LE SB0, 0x0 ;  /* 0x000080000000791a */ /* 0x000fc80000000000 */
[----:B------:R-:W-:Y:S01]  /*10800*/  IADD3 R5, R0, 0xa1, RZ ;  /* 0x000000a100057810 */ /* 0x000fe20007ffe0ff */
[----:B------:R3:W-:Y:S01]  /*10810*/  MUFU.TANH R95, R20 ;  /* 0x00000014005f7308 */ /* 0x0007e20000002400 */
[----:B------:R-:W-:Y:S01]  /*10820*/  FSEL R193, R40, -INF , !P6 ;  /* 0xff80000028c17808 */ /* 0x000fe20007000000 */
[----:B------:R-:W-:Y:S01]  /*10830*/  IMAD.U32 R40, RZ, RZ, UR5 ;  /* 0x00000005ff287e24 */ /* 0x000fe2000f8e00ff */
[----:B------:R-:W-:Y:S01]  /*10840*/  FSEL R195, R39, -INF , !P2 ;  /* 0xff80000027c37808 */ /* 0x000fe20005000000 */
[----:B--2---:R-:W-:Y:S01]  /*10850*/  FMUL.FTZ R16, R73, c[0x0][0x2ec] ;  /* 0x0000bb0049107a20 */ /* 0x004fe20000410000 */
[CC--:B------:R-:W-:Y:S01]  /*10860*/  ISETP.GE.AND P6, PT, R5.reuse, R7.reuse, PT ;  /* 0x000000070500720c */ /* 0x0c0fe20003fc6270 */
[----:B------:R-:W-:Y:S01]  /*10870*/  IMAD.U32 R39, RZ, RZ, UR5 ;  /* 0x00000005ff277e24 */ /* 0x000fe2000f8e00ff */
[-C--:B------:R-:W-:Y:S01]  /*10880*/  ISETP.GE.AND P2, PT, R5, R6.reuse, PT ;  /* 0x000000060500720c */ /* 0x080fe20003f46270 */
[----:B------:R1:W2:Y:S01]  /*10890*/  MUFU.TANH R93, R16 ;  /* 0x00000010005d7308 */ /* 0x0002a20000002400 */
[----:B------:R-:W-:Y:S01]  /*108a0*/  IADD3 R5, R0, 0xb1, RZ ;  /* 0x000000b100057810 */ /* 0x000fe20007ffe0ff */
[----:B------:R-:W-:Y:S01]  /*108b0*/  IMAD.U32 R73, RZ, RZ, UR5 ;  /* 0x00000005ff497e24 */ /* 0x000fe2000f8e00ff */
[----:B----4-:R-:W-:Y:S01]  /*108c0*/  FSEL R200, R31, -INF , !P6 ;  /* 0xff8000001fc87808 */ /* 0x010fe20007000000 */
[----:B------:R-:W-:Y:S01]  /*108d0*/  IMAD.U32 R31, RZ, RZ, UR5 ;  /* 0x00000005ff1f7e24 */ /* 0x000fe2000f8e00ff */
[----:B-----5:R-:W-:Y:S01]  /*108e0*/  FSEL R204, R30, -INF , !P2 ;  /* 0xff8000001ecc7808 */ /* 0x020fe20005000000 */
[----:B------:R-:W-:Y:S01]  /*108f0*/  IMAD.U32 R30, RZ, RZ, UR5 ;  /* 0x00000005ff1e7e24 */ /* 0x000fe2000f8e00ff */
[CC--:B------:R-:W-:Y:S01]  /*10900*/  ISETP.GE.AND P6, PT, R5.reuse, R7.reuse, PT ;  /* 0x000000070500720c */ /* 0x0c0fe20003fc6270 */
[C---:B---3--:R-:W-:Y:S01]  /*10910*/  HMMA.16816.F32.BF16 R20, R8.reuse, R18, R104 ;  /* 0x000000120814723c */ /* 0x048fe20000041868 */
[-C--:B------:R-:W-:Y:S01]  /*10920*/  ISETP.GE.AND P2, PT, R5, R6.reuse, PT ;  /* 0x000000060500720c */ /* 0x080fe20003f46270 */
[----:B------:R-:W-:Y:S01]  /*10930*/  FMUL.FTZ R5, R75, c[0x0][0x2ec] ;  /* 0x0000bb004b057a20 */ /* 0x000fe20000410000 */
[----:B------:R-:W-:Y:S01]  /*10940*/  FSEL R201, R29, -INF , !P1 ;  /* 0xff8000001dc97808 */ /* 0x000fe20004800000 */
[----:B------:R-:W-:Y:S01]  /*10950*/  IMAD.U32 R29, RZ, RZ, UR5 ;  /* 0x00000005ff1d7e24 */ /* 0x000fe2000f8e00ff */
[----:B------:R-:W-:Y:S01]  /*10960*/  FSEL R206, R28, -INF , !P4 ;  /* 0xff8000001cce7808 */ /* 0x000fe20006000000 */
[----:B------:R3:W4:Y:S01]  /*10970*/  MUFU.TANH R92, R5 ;  /* 0x00000005005c7308 */ /* 0x0007220000002400 */
[C---:B------:R-:W-:Y:S01]  /*10980*/  ISETP.GE.AND P1, PT, R4.reuse, R7, PT ;  /* 0x000000070400720c */ /* 0x040fe20003f26270 */
[----:B------:R-:W-:Y:S01]  /*10990*/  IMAD.U32 R28, RZ, RZ, UR5 ;  /* 0x00000005ff1c7e24 */ /* 0x000fe2000f8e00ff */
[----:B------:R-:W-:Y:S01]  /*109a0*/  ISETP.GE.AND P4, PT, R4, R6, PT ;  /* 0x000000060400720c */ /* 0x000fe20003f86270 */
[----:B------:R-:W-:Y:S01]  /*109b0*/  IMAD.U32 R4, RZ, RZ, UR5 ;  /* 0x00000005ff047e24 */ /* 0x000fe2000f8e00ff */
[--C-:B------:R-:W-:Y:S01]  /*109c0*/  LOP3.LUT R48, R31, 0x38, R2.reuse, 0xfe, !PT ;  /* 0x000000381f307812 */ /* 0x100fe200078efe02 */
[----:B------:R-:W-:Y:S01]  /*109d0*/  IMAD.U32 R75, RZ, RZ, UR5 ;  /* 0x00000005ff4b7e24 */ /* 0x000fe2000f8e00ff */
[----:B------:R-:W-:Y:S01]  /*109e0*/  MOV R80, UR5 ;  /* 0x0000000500507c02 */ /* 0x000fe20008000f00 */
[----:B------:R-:W-:Y:S01]  /*109f0*/  IMAD.MOV.U32 R104, RZ, RZ, R51 ;  /* 0x000000ffff687224 */ /* 0x000fe200078e0033 */
[--C-:B------:R-:W-:Y:S01]  /*10a00*/  LOP3.LUT R53, R4, 0x10, R2.reuse, 0xfe, !PT ;  /* 0x0000001004357812 */ /* 0x100fe200078efe02 */
[----:B------:R-:W-:Y:S01]  /*10a10*/  FMUL.FTZ R4, R47, c[0x0][0x2ec] ;  /* 0x0000bb002f047a20 */ /* 0x000fe20000410000 */
[C---:B-1----:R-:W-:Y:S01]  /*10a20*/  HMMA.16816.F32.BF16 R16, R8.reuse, R12, R108 ;  /* 0x0000000c0810723c */ /* 0x042fe2000004186c */
[----:B------:R-:W-:Y:S01]  /*10a30*/  LOP3.LUT R47, R30, 0x40, R2, 0xfe, !PT ;  /* 0x000000401e2f7812 */ /* 0x000fe200078efe02 */
[----:B------:R-:W-:Y:S01]  /*10a40*/  IMAD.MOV.U32 R106, RZ, RZ, R214 ;  /* 0x000000ffff6a7224 */ /* 0x000fe200078e00d6 */
[----:B------:R1:W-:Y:S01]  /*10a50*/  MUFU.TANH R86, R4 ;  /* 0x0000000400567308 */ /* 0x0003e20000002400 */
[--C-:B------:R-:W-:Y:S01]  /*10a60*/  LOP3.LUT R43, R38, 0x50, R2.reuse, 0xfe, !PT ;  /* 0x00000050262b7812 */ /* 0x100fe200078efe02 */
[----:B---3--:R-:W-:Y:S01]  /*10a70*/  FMUL.FTZ R5, R69, c[0x0][0x2ec] ;  /* 0x0000bb0045057a20 */ /* 0x008fe20000410000 */
[--C-:B------:R-:W-:Y:S01]  /*10a80*/  LOP3.LUT R42, R39, 0x58, R2.reuse, 0xfe, !PT ;  /* 0x00000058272a7812 */ /* 0x100fe200078efe02 */
[----:B------:R-:W-:Y:S01]  /*10a90*/  IMAD.U32 R69, RZ, RZ, UR5 ;  /* 0x00000005ff457e24 */ /* 0x000fe2000f8e00ff */
[----:B------:R-:W-:Y:S01]  /*10aa0*/  HMMA.16816.F32.BF16 R8, R8, R14, R112 ;  /* 0x0000000e0808723c */ /* 0x000fe20000041870 */
[----:B------:R-:W-:Y:S01]  /*10ab0*/  IMAD.U32 R12, RZ, RZ, UR5 ;  /* 0x00000005ff0c7e24 */ /* 0x000fe2000f8e00ff */
[--C-:B------:R-:W-:Y:S01]  /*10ac0*/  LOP3.LUT R50, R28, 0x28, R2.reuse, 0xfe, !PT ;  /* 0x000000281c327812 */ /* 0x100fe200078efe02 */
[----:B------:R3:W5:Y:S01]  /*10ad0*/  MUFU.TANH R91, R5 ;  /* 0x00000005005b7308 */ /* 0x0007620000002400 */
[--C-:B------:R-:W-:Y:S01]  /*10ae0*/  LOP3.LUT R31, R69, 0x98, R2.reuse, 0xfe, !PT ;  /* 0x00000098451f7812 */ /* 0x100fe200078efe02 */
[----:B------:R-:W-:Y:S01]  /*10af0*/  IMAD.U32 R13, RZ, RZ, UR5 ;  /* 0x00000005ff0d7e24 */ /* 0x000fe2000f8e00ff */
[----:B------:R-:W-:Y:S01]  /*10b00*/  LOP3.LUT R52, R12, 0x18, R2, 0xfe, !PT ;  /* 0x000000180c347812 */ /* 0x000fe200078efe02 */
[----:B------:R-:W-:Y:S01]  /*10b10*/  IMAD.MOV.U32 R111, RZ, RZ, R96 ;  /* 0x000000ffff6f7224 */ /* 0x000fe200078e0060 */
[--C-:B------:R-:W-:Y:S01]  /*10b20*/  LOP3.LUT R49, R29, 0x30, R2.reuse, 0xfe, !PT ;  /* 0x000000301d317812 */ /* 0x100fe200078efe02 */
[----:B------:R-:W-:Y:S01]  /*10b30*/  FMUL.FTZ R23, R23, c[0x0][0x2ec] ;  /* 0x0000bb0017177a20 */ /* 0x000fe20000410000 */
[--C-:B------:R-:W-:Y:S01]  /*10b40*/  LOP3.LUT R51, R13, 0x20, R2.reuse, 0xfe, !PT ;  /* 0x000000200d337812 */ /* 0x100fe200078efe02 */
[----:B-1----:R-:W-:Y:S01]  /*10b50*/  FMUL.FTZ R4, R33, c[0x0][0x2ec] ;  /* 0x0000bb0021047a20 */ /* 0x002fe20000410000 */
[--C-:B------:R-:W-:Y:S01]  /*10b60*/  LOP3.LUT R33, R59, 0x90, R2.reuse, 0xfe, !PT ;  /* 0x000000903b217812 */ /* 0x100fe200078efe02 */
[----:B------:R-:W-:Y:S01]  /*10b70*/  IMAD.MOV.U32 R96, RZ, RZ, R205 ;  /* 0x000000ffff607224 */ /* 0x000fe200078e00cd */
[--C-:B------:R-:W-:Y:S01]  /*10b80*/  LOP3.LUT R39, R55, 0x70, R2.reuse, 0xfe, !PT ;  /* 0x0000007037277812 */ /* 0x100fe200078efe02 */
[----:B------:R1:W-:Y:S01]  /*10b90*/  MUFU.TANH R85, R4 ;  /* 0x0000000400557308 */ /* 0x0003e20000002400 */
[--C-:B------:R-:W-:Y:S01]  /*10ba0*/  LOP3.LUT R38, R56, 0x78, R2.reuse, 0xfe, !PT ;  /* 0x0000007838267812 */ /* 0x100fe200078efe02 */
[----:B------:R-:W-:Y:S01]  /*10bb0*/  FMUL.FTZ R17, R17, c[0x0][0x2ec] ;  /* 0x0000bb0011117a20 */ /* 0x000fe20000410000 */
[--C-:B------:R-:W-:Y:S01]  /*10bc0*/  LOP3.LUT R41, R41, 0x60, R2.reuse, 0xfe, !PT ;  /* 0x0000006029297812 */ /* 0x100fe200078efe02 */
[----:B---3--:R-:W-:Y:S01]  /*10bd0*/  FMUL.FTZ R5, R71, c[0x0][0x2ec] ;  /* 0x0000bb0047057a20 */ /* 0x008fe20000410000 */
[--C-:B------:R-:W-:Y:S01]  /*10be0*/  LOP3.LUT R40, R40, 0x68, R2.reuse, 0xfe, !PT ;  /* 0x0000006828287812 */ /* 0x100fe200078efe02 */
[----:B------:R-:W-:Y:S01]  /*10bf0*/  IMAD.U32 R71, RZ, RZ, UR5 ;  /* 0x00000005ff477e24 */ /* 0x000fe2000f8e00ff */
[--C-:B------:R-:W-:Y:S01]  /*10c00*/  LOP3.LUT R28, R73, 0xb0, R2.reuse, 0xfe, !PT ;  /* 0x000000b0491c7812 */ /* 0x100fe200078efe02 */
[----:B------:R3:W-:Y:S01]  /*10c10*/  MUFU.TANH R89, R5 ;  /* 0x0000000500597308 */ /* 0x0007e20000002400 */
[--C-:B------:R-:W-:Y:S01]  /*10c20*/  LOP3.LUT R13, R75, 0xc0, R2.reuse, 0xfe, !PT ;  /* 0x000000c04b0d7812 */ /* 0x100fe200078efe02 */
[----:B------:R-:W-:Y:S01]  /*10c30*/  FMUL.FTZ R14, R19, c[0x0][0x2ec] ;  /* 0x0000bb00130e7a20 */ /* 0x000fe20000410000 */
[--C-:B------:R-:W-:Y:S01]  /*10c40*/  LOP3.LUT R29, R71, 0xa8, R2.reuse, 0xfe, !PT ;  /* 0x000000a8471d7812 */ /* 0x100fe200078efe02 */
[----:B------:R-:W-:Y:S01]  /*10c50*/  FMUL.FTZ R9, R9, c[0x0][0x2ec] ;  /* 0x0000bb0009097a20 */ /* 0x000fe20000410000 */
[----:B------:R-:W-:Y:S01]  /*10c60*/  LOP3.LUT R12, R77, 0xc8, R2, 0xfe, !PT ;  /* 0x000000c84d0c7812 */ /* 0x000fe200078efe02 */
[----:B------:R-:W-:Y:S01]  /*10c70*/  IMAD.MOV.U32 R109, RZ, RZ, R208 ;  /* 0x000000ffff6d7224 */ /* 0x000fe200078e00d0 */
[--C-:B------:R-:W-:Y:S01]  /*10c80*/  LOP3.LUT R55, R80, 0xd8, R2.reuse, 0xfe, !PT ;  /* 0x000000d850377812 */ /* 0x100fe200078efe02 */
[----:B-1----:R-:W-:Y:S01]  /*10c90*/  FMUL.FTZ R4, R35, c[0x0][0x2ec] ;  /* 0x0000bb0023047a20 */ /* 0x002fe20000410000 */
[--C-:B------:R-:W-:Y:S01]  /*10ca0*/  LOP3.LUT R35, R58, 0x88, R2.reuse, 0xfe, !PT ;  /* 0x000000883a237812 */ /* 0x100fe200078efe02 */
[----:B------:R-:W-:Y:S01]  /*10cb0*/  FMUL.FTZ R58, R27, c[0x0][0x2ec] ;  /* 0x0000bb001b3a7a20 */ /* 0x000fe20000410000 */
[--C-:B------:R-:W-:Y:S01]  /*10cc0*/  LOP3.LUT R56, R81, 0xe0, R2.reuse, 0xfe, !PT ;  /* 0x000000e051387812 */ /* 0x100fe200078efe02 */
[----:B------:R1:W-:Y:S01]  /*10cd0*/  MUFU.TANH R69, R4 ;  /* 0x0000000400457308 */ /* 0x0003e20000002400 */
[----:B------:R-:W-:Y:S01]  /*10ce0*/  LOP3.LUT R27, R82, 0xe8, R2, 0xfe, !PT ;  /* 0x000000e8521b7812 */ /* 0x000fe200078efe02 */
[----:B------:R-:W-:Y:S01]  /*10cf0*/  IMAD.MOV.U32 R81, RZ, RZ, R203 ;  /* 0x000000ffff517224 */ /* 0x000fe200078e00cb */
[----:B------:R-:W-:Y:S01]  /*10d00*/  FSEL R205, R94, -INF , !P2 ;  /* 0xff8000005ecd7808 */ /* 0x000fe20005000000 */
[----:B---3--:R-:W-:Y:S01]  /*10d10*/  FMUL.FTZ R5, R65, c[0x0][0x2ec] ;  /* 0x0000bb0041057a20 */ /* 0x008fe20000410000 */
[----:B--2---:R-:W-:Y:S01]  /*10d20*/  FSEL R115, R93, -INF , !P1 ;  /* 0xff8000005d737808 */ /* 0x004fe20004800000 */
[----:B------:R-:W-:Y:S01]  /*10d30*/  IMAD.U32 R65, RZ, RZ, UR5 ;  /* 0x00000005ff417e24 */ /* 0x000fe2000f8e00ff */
[----:B----4-:R-:W-:Y:S01]  /*10d40*/  FSEL R203, R92, -INF , !P4 ;  /* 0xff8000005ccb7808 */ /* 0x010fe20006000000 */
[----:B------:R2:W3:Y:S01]  /*10d50*/  MUFU.TANH R90, R5 ;  /* 0x00000005005a7308 */ /* 0x0004e20000002400 */
[----:B------:R-:W-:-:S02]  /*10d60*/  IMAD.MOV.U32 R80, RZ, RZ, R211 ;  /* 0x000000ffff507224 */ /* 0x000fc400078e00d3 */
[----:B------:R-:W-:Y:S01]  /*10d70*/  LOP3.LUT R30, R65, 0xa0, R2, 0xfe, !PT ;  /* 0x000000a0411e7812 */ /* 0x000fe200078efe02 */
[----:B------:R-:W-:Y:S02]  /*10d80*/  IMAD.MOV.U32 R71, RZ, RZ, R217 ;  /* 0x000000ffff477224 */ /* 0x000fe400078e00d9 */
[----:B------:R-:W-:Y:S02]  /*10d90*/  IMAD.MOV.U32 R110, RZ, RZ, R212 ;  /* 0x000000ffff6e7224 */ /* 0x000fe400078e00d4 */
[----:B-1----:R-:W-:Y:S01]  /*10da0*/  FMUL.FTZ R4, R25, c[0x0][0x2ec] ;  /* 0x0000bb0019047a20 */ /* 0x002fe20000410000 */
[----:B------:R1:W-:Y:S01]  /*10db0*/  MUFU.TANH R59, R58 ;  /* 0x0000003a003b7308 */ /* 0x0003e20000002400 */
[----:B------:R-:W-:Y:S02]  /*10dc0*/  IMAD.MOV.U32 R73, RZ, RZ, R215 ;  /* 0x000000ffff497224 */ /* 0x000fe400078e00d7 */
[----:B------:R-:W-:Y:S01]  /*10dd0*/  IMAD.MOV.U32 R75, RZ, RZ, R102 ;  /* 0x000000ffff4b7224 */ /* 0x000fe200078e0066 */
[----:B------:R-:W-:Y:S01]  /*10de0*/  MOV R102, R248 ;  /* 0x000000f800667202 */ /* 0x000fe20000000f00 */
[----:B------:R-:W-:-:S02]  /*10df0*/  IMAD.MOV.U32 R77, RZ, RZ, R218 ;  /* 0x000000ffff4d7224 */ /* 0x000fc400078e00da */
[----:B--2---:R-:W-:Y:S01]  /*10e00*/  FMUL.FTZ R5, R67, c[0x0][0x2ec] ;  /* 0x0000bb0043057a20 */ /* 0x004fe20000410000 */
[----:B------:R2:W-:Y:S01]  /*10e10*/  MUFU.TANH R65, R4 ;  /* 0x0000000400417308 */ /* 0x0005e20000002400 */
[----:B------:R-:W-:Y:S02]  /*10e20*/  IMAD.U32 R67, RZ, RZ, UR5 ;  /* 0x00000005ff437e24 */ /* 0x000fe4000f8e00ff */
[----:B------:R-:W-:Y:S02]  /*10e30*/  IMAD.MOV.U32 R107, RZ, RZ, R222 ;  /* 0x000000ffff6b7224 */ /* 0x000fe400078e00de */
[----:B------:R-:W-:Y:S01]  /*10e40*/  IMAD.MOV.U32 R108, RZ, RZ, R249 ;  /* 0x000000ffff6c7224 */ /* 0x000fe200078e00f9 */
[----:B------:R-:W-:Y:S01]  /*10e50*/  LOP3.LUT R25, R67, 0xb8, R2, 0xfe, !PT ;  /* 0x000000b843197812 */ /* 0x000fe200078efe02 */
[----:B------:R-:W-:Y:S01]  /*10e60*/  IMAD.MOV.U32 R67, RZ, RZ, R198 ;  /* 0x000000ffff437224 */ /* 0x000fe200078e00c6 */
[----:B------:R4:W3:Y:S01]  /*10e70*/  MUFU.TANH R88, R5 ;  /* 0x0000000500587308 */ /* 0x0008e20000002400 */
[----:B-1----:R-:W-:Y:S01]  /*10e80*/  LOP3.LUT R58, R84, 0xf8, R2, 0xfe, !PT ;  /* 0x000000f8543a7812 */ /* 0x002fe200078efe02 */
[----:B------:R-:W-:Y:S01]  /*10e90*/  IMAD.MOV.U32 R105, RZ, RZ, R103 ;  /* 0x000000ffff697224 */ /* 0x000fe200078e0067 */
[----:B------:R-:W-:Y:S01]  /*10ea0*/  FSEL R198, R95, -INF , !P6 ;  /* 0xff8000005fc67808 */ /* 0x000fe20007000000 */
[----:B------:R-:W-:-:S02]  /*10eb0*/  IMAD.MOV.U32 R103, RZ, RZ, R252 ;  /* 0x000000ffff677224 */ /* 0x000fc400078e00fc */
[----:B------:R-:W-:Y:S01]  /*10ec0*/  FMUL.FTZ R22, R22, c[0x0][0x2ec] ;  /* 0x0000bb0016167a20 */ /* 0x000fe20000410000 */
[----:B--2---:R-:W-:Y:S01]  /*10ed0*/  IADD3 R4, R0, 0xc1, RZ ;  /* 0x000000c100047810 */ /* 0x004fe20007ffe0ff */
[----:B------:R-:W1:Y:S01]  /*10ee0*/  MUFU.TANH R23, R23 ;  /* 0x0000001700177308 */ /* 0x000e620000002400 */
[----:B------:R-:W-:Y:S02]  /*10ef0*/  FMUL.FTZ R20, R20, c[0x0][0x2ec] ;  /* 0x0000bb0014147a20 */ /* 0x000fe40000410000 */
[-C--:B------:R-:W-:Y:S01]  /*10f00*/  ISETP.GE.AND P6, PT, R4, R7.reuse, PT ;  /* 0x000000070400720c */ /* 0x080fe20003fc6270 */
[----:B------:R-:W-:Y:S01]  /*10f10*/  FMUL.FTZ R16, R16, c[0x0][0x2ec] ;  /* 0x0000bb0010107a20 */ /* 0x000fe20000410000 */
[----:B------:R-:W-:Y:S01]  /*10f20*/  ISETP.GE.AND P2, PT, R4, R6, PT ;  /* 0x000000060400720c */ /* 0x000fe20003f46270 */
[----:B------:R-:W-:Y:S01]  /*10f30*/  FMUL.FTZ R18, R18, c[0x0][0x2ec] ;  /* 0x0000bb0012127a20 */ /* 0x000fe20000410000 */
[----:B------:R-:W-:Y:S01]  /*10f40*/  IADD3 R4, R0, 0xc9, RZ ;  /* 0x000000c900047810 */ /* 0x000fe20007ffe0ff */
[----:B----4-:R-:W-:Y:S01]  /*10f50*/  FMUL.FTZ R5, R45, c[0x0][0x2ec] ;  /* 0x0000bb002d057a20 */ /* 0x010fe20000410000 */
[--C-:B------:R-:W-:Y:S01]  /*10f60*/  LOP3.LUT R45, R37, 0x48, R2.reuse, 0xfe, !PT ;  /* 0x00000048252d7812 */ /* 0x100fe200078efe02 */
[----:B------:R-:W-:Y:S01]  /*10f70*/  MUFU.TANH R17, R17 ;  /* 0x0000001100117308 */ /* 0x000fe20000002400 */
[--C-:B------:R-:W-:Y:S01]  /*10f80*/  LOP3.LUT R37, R57, 0x80, R2.reuse, 0xfe, !PT ;  /* 0x0000008039257812 */ /* 0x100fe200078efe02 */
[----:B------:R-:W-:Y:S01]  /*10f90*/  FMUL.FTZ R8, R8, c[0x0][0x2ec] ;  /* 0x0000bb0008087a20 */ /* 0x000fe20000410000 */
[----:B------:R-:W-:Y:S01]  /*10fa0*/  LOP3.LUT R57, R83, 0xf0, R2, 0xfe, !PT ;  /* 0x000000f053397812 */ /* 0x000fe200078efe02 */
[----:B------:R-:W-:Y:S01]  /*10fb0*/  FMUL.FTZ R10, R10, c[0x0][0x2ec] ;  /* 0x0000bb000a0a7a20 */ /* 0x000fe20000410000 */
[----:B------:R-:W-:-:S02]  /*10fc0*/  ISETP.GE.AND P1, PT, R4, R7, PT ;  /* 0x000000070400720c */ /* 0x000fc40003f26270 */
[----:B------:R-:W-:Y:S01]  /*10fd0*/  ISETP.GE.AND P4, PT, R4, R6, PT ;  /* 0x000000060400720c */ /* 0x000fe20003f86270 */
[----:B------:R2:W-:Y:S01]  /*10fe0*/  MUFU.TANH R87, R5 ;  /* 0x0000000500577308 */ /* 0x0005e20000002400 */
[----:B------:R-:W-:Y:S02]  /*10ff0*/  IADD3 R4, R0, 0xd9, RZ ;  /* 0x000000d900047810 */ /* 0x000fe40007ffe0ff */
[----:B-----5:R-:W-:Y:S02]  /*11000*/  FSEL R207, R91, -INF , !P6 ;  /* 0xff8000005bcf7808 */ /* 0x020fe40007000000 */
[----:B---3--:R-:W-:Y:S02]  /*11010*/  FSEL R208, R90, -INF , !P1 ;  /* 0xff8000005ad07808 */ /* 0x008fe40004800000 */
[----:B------:R-:W-:Y:S01]  /*11020*/  FSEL R211, R88, -INF , !P4 ;  /* 0xff80000058d37808 */ /* 0x000fe20006000000 */
[----:B------:R-:W-:Y:S01]  /*11030*/  MUFU.TANH R14, R14 ;  /* 0x0000000e000e7308 */ /* 0x000fe20000002400 */
[----:B------:R-:W-:-:S02]  /*11040*/  ISETP.GE.AND P1, PT, R4, R7, PT ;  /* 0x000000070400720c */ /* 0x000fc40003f26270 */
[----:B------:R-:W-:Y:S02]  /*11050*/  ISETP.GE.AND P4, PT, R4, R6, PT ;  /* 0x000000060400720c */ /* 0x000fe40003f86270 */
[----:B------:R-:W-:Y:S02]  /*11060*/  IADD3 R4, R0, 0xe9, RZ ;  /* 0x000000e900047810 */ /* 0x000fe40007ffe0ff */
[----:B------:R-:W-:Y:S01]  /*11070*/  FSEL R214, R85, -INF , !P1 ;  /* 0xff80000055d67808 */ /* 0x000fe20004800000 */
[----:B------:R-:W-:Y:S01]  /*11080*/  MUFU.TANH R9, R9 ;  /* 0x0000000900097308 */ /* 0x000fe20000002400 */
[----:B--2---:R-:W-:Y:S01]  /*11090*/  LOP3.LUT R5, R79, 0xd0, R2, 0xfe, !PT ;  /* 0x000000d04f057812 */ /* 0x004fe200078efe02 */
[----:B------:R-:W-:Y:S01]  /*110a0*/  FMUL.FTZ R2, R21, c[0x0][0x2ec] ;  /* 0x0000bb0015027a20 */ /* 0x000fe20000410000 */
[----:B------:R-:W-:Y:S01]  /*110b0*/  FSEL R217, R69, -INF , !P4 ;  /* 0xff80000045d97808 */ /* 0x000fe20006000000 */
[----:B------:R-:W-:Y:S01]  /*110c0*/  IMAD.MOV.U32 R79, RZ, RZ, R210 ;  /* 0x000000ffff4f7224 */ /* 0x000fe200078e00d2 */
[----:B------:R-:W-:-:S02]  /*110d0*/  FSEL R210, R89, -INF , !P2 ;  /* 0xff80000059d27808 */ /* 0x000fc40005000000 */
[C---:B------:R-:W-:Y:S01]  /*110e0*/  ISETP.GE.AND P1, PT, R4.reuse, R7, PT ;  /* 0x000000070400720c */ /* 0x040fe20003f26270 */
[----:B------:R2:W3:Y:S01]  /*110f0*/  MUFU.TANH R15, R2 ;  /* 0x00000002000f7308 */ /* 0x0004e20000002400 */
[----:B------:R-:W-:-:S04]  /*11100*/  ISETP.GE.AND P4, PT, R4, R6, PT ;  /* 0x000000060400720c */ /* 0x000fc80003f86270 */
[----:B-1----:R-:W-:Y:S02]  /*11110*/  FSEL R248, R23, -INF , !P4 ;  /* 0xff80000017f87808 */ /* 0x002fe40006000000 */
[C---:B------:R-:W-:Y:S01]  /*11120*/  ISETP.GE.AND P4, PT, R0.reuse, R6, PT ;  /* 0x000000060000720c */ /* 0x040fe20003f86270 */
[----:B------:R-:W1:Y:S01]  /*11130*/  MUFU.TANH R22, R22 ;  /* 0x0000001600167308 */ /* 0x000e620000002400 */
[----:B--2---:R-:W-:-:S07]  /*11140*/  IADD3 R2, R0, 0xd1, RZ ;  /* 0x000000d100027810 */ /* 0x004fce0007ffe0ff */
[----:B------:R-:W2:Y:S01]  /*11150*/  MUFU.TANH R64, R64 ;  /* 0x0000004000407308 */ /* 0x000ea20000002400 */
[----:B---3--:R-:W-:Y:S02]  /*11160*/  FSEL R220, R15, -INF , !P1 ;  /* 0xff8000000fdc7808 */ /* 0x008fe40004800000 */
[C---:B------:R-:W-:Y:S02]  /*11170*/  ISETP.GE.AND P6, PT, R2.reuse, R7, PT ;  /* 0x000000070200720c */ /* 0x040fe40003fc6270 */
[----:B------:R-:W-:Y:S02]  /*11180*/  ISETP.GE.AND P2, PT, R2, R6, PT ;  /* 0x000000060200720c */ /* 0x000fe40003f46270 */
[----:B------:R-:W-:Y:S01]  /*11190*/  IADD3 R2, R0, 0xe1, RZ ;  /* 0x000000e100027810 */ /* 0x000fe20007ffe0ff */
[----:B------:R-:W3:Y:S01]  /*111a0*/  MUFU.TANH R66, R66 ;  /* 0x0000004200427308 */ /* 0x000ee20000002400 */
[----:B------:R-:W-:Y:S02]  /*111b0*/  FSEL R212, R87, -INF , !P6 ;  /* 0xff80000057d47808 */ /* 0x000fe40007000000 */
[----:B------:R-:W-:-:S02]  /*111c0*/  FSEL R215, R86, -INF , !P2 ;  /* 0xff80000056d77808 */ /* 0x000fc40005000000 */
[CC--:B------:R-:W-:Y:S02]  /*111d0*/  ISETP.GE.AND P6, PT, R2.reuse, R7.reuse, PT ;  /* 0x000000070200720c */ /* 0x0c0fe40003fc6270 */
[----:B------:R-:W-:Y:S01]  /*111e0*/  ISETP.GE.AND P2, PT, R2, R6, PT ;  /* 0x000000060200720c */ /* 0x000fe20003f46270 */
[----:B------:R-:W4:Y:S01]  /*111f0*/  MUFU.TANH R44, R44 ;  /* 0x0000002c002c7308 */ /* 0x000f220000002400 */
[----:B------:R-:W-:Y:S02]  /*11200*/  IADD3 R2, R0, 0xf1, RZ ;  /* 0x000000f100027810 */ /* 0x000fe40007ffe0ff */
[----:B------:R-:W-:Y:S02]  /*11210*/  FSEL R218, R65, -INF , !P6 ;  /* 0xff80000041da7808 */ /* 0x000fe40007000000 */
[-C--:B------:R-:W-:Y:S02]  /*11220*/  ISETP.GE.AND P6, PT, R2, R7.reuse, PT ;  /* 0x000000070200720c */ /* 0x080fe40003fc6270 */
[C---:B------:R-:W-:Y:S01]  /*11230*/  ISETP.GE.AND P1, PT, R0.reuse, R7, PT ;  /* 0x000000070000720c */ /* 0x040fe20003f26270 */
[----:B------:R-:W5:Y:S01]  /*11240*/  MUFU.TANH R32, R32 ;  /* 0x0000002000207308 */ /* 0x000f620000002400 */
[----:B------:R-:W-:-:S02]  /*11250*/  IADD3 R0, R0, 0xf9, RZ ;  /* 0x000000f900007810 */ /* 0x000fc40007ffe0ff */
[----:B------:R-:W-:Y:S02]  /*11260*/  FSEL R222, R59, -INF , !P2 ;  /* 0xff8000003bde7808 */ /* 0x000fe40005000000 */
[-C--:B------:R-:W-:Y:S01]  /*11270*/  ISETP.GE.AND P2, PT, R2, R6.reuse, PT ;  /* 0x000000060200720c */ /* 0x080fe20003f46270 */
[----:B------:R-:W-:Y:S01]  /*11280*/  FMUL.FTZ R2, R11, c[0x0][0x2ec] ;  /* 0x0000bb000b027a20 */ /* 0x000fe20000410000 */
[----:B------:R-:W-:Y:S01]  /*11290*/  FSEL R249, R17, -INF , !P6 ;  /* 0xff80000011f97808 */ /* 0x000fe20007000000 */
[----:B------:R-:W1:Y:S01]  /*112a0*/  MUFU.TANH R34, R34 ;  /* 0x0000002200227308 */ /* 0x000e620000002400 */
[----:B------:R-:W-:Y:S01]  /*112b0*/  FSEL R59, R80, -INF , !P1 ;  /* 0xff800000503b7808 */ /* 0x000fe20004800000 */
[----:B------:R-:W-:Y:S01]  /*112c0*/  IMAD.MOV.U32 R80, RZ, RZ, R79 ;  /* 0x000000ffff507224 */ /* 0x000fe200078e004f */
[-C--:B------:R-:W-:Y:S01]  /*112d0*/  ISETP.GE.AND P6, PT, R0, R7.reuse, PT ;  /* 0x000000070000720c */ /* 0x080fe20003fc6270 */
[----:B------:R-:W-:Y:S01]  /*112e0*/  IMAD.MOV.U32 R79, RZ, RZ, R77 ;  /* 0x000000ffff4f7224 */ /* 0x000fe200078e004d */
[----:B------:R-:W-:Y:S01]  /*112f0*/  FSEL R252, R14, -INF , !P2 ;  /* 0xff8000000efc7808 */ /* 0x000fe20005000000 */
[----:B------:R-:W-:Y:S01]  /*11300*/  IMAD.MOV.U32 R77, RZ, RZ, R250 ;  /* 0x000000ffff4d7224 */ /* 0x000fe200078e00fa */
[C---:B------:R-:W-:Y:S01]  /*11310*/  ISETP.GE.AND P1, PT, R53.reuse, R6, PT ;  /* 0x000000063500720c */ /* 0x040fe20003f26270 */
[----:B------:R-:W1:Y:S01]  /*11320*/  MUFU.TANH R24, R24 ;  /* 0x0000001800187308 */ /* 0x000e620000002400 */
[----:B------:R-:W-:-:S02]  /*11330*/  ISETP.GE.AND P2, PT, R53, R7, PT ;  /* 0x000000073500720c */ /* 0x000fc40003f46270 */
[----:B------:R-:W-:Y:S02]  /*11340*/  FSEL R250, R9, -INF , !P6 ;  /* 0xff80000009fa7808 */ /* 0x000fe40007000000 */
[----:B------:R-:W-:Y:S02]  /*11350*/  FSEL R53, R81, -INF , !P4 ;  /* 0xff80000051357808 */ /* 0x000fe40006000000 */
[C---:B------:R-:W-:Y:S01]  /*11360*/  ISETP.GE.AND P6, PT, R52.reuse, R7, PT ;  /* 0x000000073400720c */ /* 0x040fe20003fc6270 */
[----:B------:R-:W1:Y:S01]  /*11370*/  MUFU.TANH R26, R26 ;  /* 0x0000001a001a7308 */ /* 0x000e620000002400 */
[----:B------:R-:W-:Y:S02]  /*11380*/  ISETP.GE.AND P4, PT, R52, R6, PT ;  /* 0x000000063400720c */ /* 0x000fe40003f86270 */
[----:B------:R-:W-:Y:S02]  /*11390*/  FSEL R52, R80, -INF , !P5 ;  /* 0xff80000050347808 */ /* 0x000fe40006800000 */
[----:B------:R-:W-:-:S02]  /*113a0*/  FSEL R65, R79, -INF , !P3 ;  /* 0xff8000004f417808 */ /* 0x000fc40005800000 */
[----:B------:R-:W-:Y:S01]  /*113b0*/  FSEL R67, R67, -INF , !P1 ;  /* 0xff80000043437808 */ /* 0x000fe20004800000 */
[----:B------:R-:W1:Y:S01]  /*113c0*/  MUFU.TANH R20, R20 ;  /* 0x0000001400147308 */ /* 0x000e620000002400 */
[CC--:B------:R-:W-:Y:S02]  /*113d0*/  ISETP.GE.AND P5, PT, R51.reuse, R7.reuse, PT ;  /* 0x000000073300720c */ /* 0x0c0fe40003fa6270 */
[-C--:B------:R-:W-:Y:S02]  /*113e0*/  ISETP.GE.AND P3, PT, R51, R6.reuse, PT ;  /* 0x000000063300720c */ /* 0x080fe40003f66270 */
[C---:B------:R-:W-:Y:S02]  /*113f0*/  ISETP.GE.AND P1, PT, R50.reuse, R6, PT ;  /* 0x000000063200720c */ /* 0x040fe40003f26270 */
[----:B------:R-:W-:Y:S01]  /*11400*/  FSEL R51, R77, -INF , !P2 ;  /* 0xff8000004d337808 */ /* 0x000fe20005000000 */
[----:B------:R-:W1:Y:S01]  /*11410*/  MUFU.TANH R16, R16 ;  /* 0x0000001000107308 */ /* 0x000e620000002400 */
[----:B------:R-:W-:Y:S01]  /*11420*/  BAR.SYNC.DEFER_BLOCKING 0x0 ;  /* 0x0000000000007b1d */ /* 0x000fe20000010000 */
[----:B------:R-:W-:-:S02]  /*11430*/  ISETP.GE.AND P2, PT, R50, R7, PT ;  /* 0x000000073200720c */ /* 0x000fc40003f46270 */
[----:B------:R-:W-:Y:S02]  /*11440*/  FSEL R50, R75, -INF , !P6 ;  /* 0xff8000004b327808 */ /* 0x000fe40007000000 */
[----:B------:R-:W-:Y:S02]  /*11450*/  FSEL R75, R110, -INF , !P1 ;  /* 0xff8000006e4b7808 */ /* 0x000fe40004800000 */
[-C--:B------:R-:W-:Y:S01]  /*11460*/  ISETP.GE.AND P1, PT, R47, R6.reuse, PT ;  /* 0x000000062f00720c */ /* 0x080fe20003f26270 */
[----:B------:R-:W1:Y:S01]  /*11470*/  MUFU.TANH R18, R18 ;  /* 0x0000001200127308 */ /* 0x000e620000002400 */
[----:B------:R-:W-:Y:S02]  /*11480*/  FSEL R69, R73, -INF , !P4 ;  /* 0xff80000049457808 */ /* 0x000fe40006000000 */
[----:B------:R-:W-:Y:S02]  /*11490*/  FSEL R73, R108, -INF , !P3 ;  /* 0xff8000006c497808 */ /* 0x000fe40005800000 */
[----:B------:R-:W-:-:S02]  /*114a0*/  ISETP.GE.AND P3, PT, R48, R6, PT ;  /* 0x000000063000720c */ /* 0x000fc40003f66270 */
[----:B------:R-:W-:Y:S01]  /*114b0*/  FSEL R84, R100, -INF , !P1 ;  /* 0xff80000064547808 */ /* 0x000fe20004800000 */
[----:B------:R-:W1:Y:S01]  /*114c0*/  MUFU.TANH R8, R8 ;  /* 0x0000000800087308 */ /* 0x000e620000002400 */
[-C--:B------:R-:W-:Y:S02]  /*114d0*/  ISETP.GE.AND P1, PT, R42, R6.reuse, PT ;  /* 0x000000062a00720c */ /* 0x080fe40003f26270 */
[C---:B------:R-:W-:Y:S02]  /*114e0*/  ISETP.GE.AND P6, PT, R49.reuse, R7, PT ;  /* 0x000000073100720c */ /* 0x040fe40003fc6270 */
[----:B------:R-:W-:Y:S02]  /*114f0*/  ISETP.GE.AND P4, PT, R49, R6, PT ;  /* 0x000000063100720c */ /* 0x000fe40003f86270 */
[----:B------:R-:W-:Y:S01]  /*11500*/  FSEL R81, R106, -INF , !P3 ;  /* 0xff8000006a517808 */ /* 0x000fe20005800000 */
[----:B------:R-:W1:Y:S01]  /*11510*/  MUFU.TANH R10, R10 ;  /* 0x0000000a000a7308 */ /* 0x000e620000002400 */
[----:B------:R-:W-:-:S02]  /*11520*/  FSEL R49, R71, -INF , !P5 ;  /* 0xff80000047317808 */ /* 0x000fc40006800000 */
[-C--:B------:R-:W-:Y:S02]  /*11530*/  ISETP.GE.AND P3, PT, R43, R6.reuse, PT ;  /* 0x000000062b00720c */ /* 0x080fe40003f66270 */
[----:B------:R-:W-:Y:S02]  /*11540*/  FSEL R89, R98, -INF , !P1 ;  /* 0xff80000062597808 */ /* 0x000fe40004800000 */
[----:B------:R-:W-:Y:S01]  /*11550*/  FSEL R71, R109, -INF , !P2 ;  /* 0xff8000006d477808 */ /* 0x000fe20005000000 */
[----:B------:R-:W1:Y:S01]  /*11560*/  MUFU.TANH R2, R2 ;  /* 0x0000000200027308 */ /* 0x000e620000002400 */
[----:B------:R-:W-:Y:S02]  /*11570*/  ISETP.GE.AND P1, PT, R39, R6, PT ;  /* 0x000000062700720c */ /* 0x000fe40003f26270 */
[-C--:B------:R-:W-:Y:S02]  /*11580*/  ISETP.GE.AND P5, PT, R48, R7.reuse, PT ;  /* 0x000000073000720c */ /* 0x080fe40003fa6270 */
[----:B------:R-:W-:-:S02]  /*11590*/  ISETP.GE.AND P2, PT, R47, R7, PT ;  /* 0x000000072f00720c */ /* 0x000fc40003f46270 */
[----:B------:R-:W-:Y:S02]  /*115a0*/  FSEL R77, R111, -INF , !P6 ;  /* 0xff8000006f4d7808 */ /* 0x000fe40007000000 */
[----:B------:R-:W-:Y:S02]  /*115b0*/  FSEL R80, R104, -INF , !P4 ;  /* 0xff80000068507808 */ /* 0x000fe40006000000 */
[----:B------:R-:W-:Y:S02]  /*115c0*/  FSEL R88, R96, -INF , !P3 ;  /* 0xff80000060587808 */ /* 0x000fe40005800000 */
[C---:B------:R-:W-:Y:S02]  /*115d0*/  ISETP.GE.AND P6, PT, R45.reuse, R7, PT ;  /* 0x000000072d00720c */ /* 0x040fe40003fc6270 */
[----:B------:R-:W-:Y:S02]  /*115e0*/  ISETP.GE.AND P4, PT, R45, R6, PT ;  /* 0x000000062d00720c */ /* 0x000fe40003f86270 */
[----:B------:R-:W-:-:S02]  /*115f0*/  FSEL R96, R219, -INF , !P1 ;  /* 0xff800000db607808 */ /* 0x000fc40004800000 */
[----:B------:R-:W-:Y:S02]  /*11600*/  FSEL R79, R105, -INF , !P5 ;  /* 0xff800000694f7808 */ /* 0x000fe40006800000 */
[----:B------:R-:W-:Y:S02]  /*11610*/  FSEL R82, R107, -INF , !P2 ;  /* 0xff8000006b527808 */ /* 0x000fe40005000000 */
[----:B------:R-:W-:Y:S02]  /*11620*/  ISETP.GE.AND P1, PT, R35, R6, PT ;  /* 0x000000062300720c */ /* 0x000fe40003f26270 */
[-C--:B------:R-:W-:Y:S02]  /*11630*/  ISETP.GE.AND P5, PT, R43, R7.reuse, PT ;  /* 0x000000072b00720c */ /* 0x080fe40003fa6270 */
[----:B------:R-:W-:Y:S02]  /*11640*/  ISETP.GE.AND P2, PT, R42, R7, PT ;  /* 0x000000072a00720c */ /* 0x000fe40003f46270 */
[----:B------:R-:W-:-:S02]  /*11650*/  FSEL R83, R101, -INF , !P6 ;  /* 0xff80000065537808 */ /* 0x000fc40007000000 */
[----:B------:R-:W-:Y:S02]  /*11660*/  FSEL R85, R102, -INF , !P4 ;  /* 0xff80000066557808 */ /* 0x000fe40006000000 */
[-C--:B------:R-:W-:Y:S02]  /*11670*/  ISETP.GE.AND P4, PT, R41, R6.reuse, PT ;  /* 0x000000062900720c */ /* 0x080fe40003f86270 */
[----:B------:R-:W-:Y:S02]  /*11680*/  FSEL R101, R197, -INF , !P1 ;  /* 0xff800000c5657808 */ /* 0x000fe40004800000 */
[----:B------:R-:W-:Y:S02]  /*11690*/  FSEL R86, R103, -INF , !P5 ;  /* 0xff80000067567808 */ /* 0x000fe40006800000 */
[----:B------:R-:W-:Y:S02]  /*116a0*/  FSEL R87, R97, -INF , !P2 ;  /* 0xff80000061577808 */ /* 0x000fe40005000000 */
[----:B------:R-:W-:-:S02]  /*116b0*/  ISETP.GE.AND P1, PT, R30, R6, PT ;  /* 0x000000061e00720c */ /* 0x000fc40003f26270 */
[-C--:B------:R-:W-:Y:S02]  /*116c0*/  ISETP.GE.AND P6, PT, R41, R7.reuse, PT ;  /* 0x000000072900720c */ /* 0x080fe40003fc6270 */
[CC--:B------:R-:W-:Y:S02]  /*116d0*/  ISETP.GE.AND P5, PT, R40.reuse, R7.reuse, PT ;  /* 0x000000072800720c */ /* 0x0c0fe40003fa6270 */
[-C--:B------:R-:W-:Y:S02]  /*116e0*/  ISETP.GE.AND P3, PT, R40, R6.reuse, PT ;  /* 0x000000062800720c */ /* 0x080fe40003f66270 */
[----:B------:R-:W-:Y:S02]  /*116f0*/  ISETP.GE.AND P2, PT, R39, R7, PT ;  /* 0x000000072700720c */ /* 0x000fe40003f46270 */
[----:B------:R-:W-:Y:S01]  /*11700*/  FSEL R92, R245, -INF , !P4 ;  /* 0xff800000f55c7808 */ /* 0x000fe20006000000 */
[----:B------:R-:W-:Y:S01]  /*11710*/  IMAD.MOV.U32 R245, RZ, RZ, R247 ;  /* 0x000000fffff57224 */ /* 0x000fe200078e00f7 */
[----:B------:R-:W-:-:S02]  /*11720*/  ISETP.GE.AND P4, PT, R38, R6, PT ;  /* 0x000000062600720c */ /* 0x000fc40003f86270 */
[----:B------:R-:W-:Y:S02]  /*11730*/  FSEL R173, R173, -INF , !P1 ;  /* 0xff800000adad7808 */ /* 0x000fe40004800000 */
[----:B------:R-:W-:Y:S02]  /*11740*/  FSEL R90, R99, -INF , !P6 ;  /* 0xff800000635a7808 */ /* 0x000fe40007000000 */
        /* <DEDUP_REMOVED lines=8> */
[----:B------:R-:W-:Y:S02]  /*117d0*/  FSEL R97, R213, -INF , !P4 ;  /* 0xff800000d5617808 */ /* 0x000fe40006000000 */
        /* <DEDUP_REMOVED lines=9> */
[----:B------:R-:W-:Y:S02]  /*11870*/  ISETP.GE.AND P3, PT, R31, R6, PT ;  /* 0x000000061f00720c */ /* 0x000fe40003f66270 */
[----:B------:R-:W-:Y:S02]  /*11880*/  ISETP.GE.AND P2, PT, R30, R7, PT ;  /* 0x000000071e00720c */ /* 0x000fe40003f46270 */
[----:B------:R-:W-:Y:S02]  /*11890*/  FSEL R104, R189, -INF , !P4 ;  /* 0xff800000bd687808 */ /* 0x000fe40006000000 */
[----:B------:R-:W-:-:S02]  /*118a0*/  FSEL R189, R46, -INF , !P1 ;  /* 0xff8000002ebd7808 */ /* 0x000fc40004800000 */
[----:B------:R-:W-:Y:S02]  /*118b0*/  FSEL R102, R190, -INF , !P6 ;  /* 0xff800000be667808 */ /* 0x000fe40007000000 */
[----:B------:R-:W-:Y:S02]  /*118c0*/  FSEL R103, R187, -INF , !P5 ;  /* 0xff800000bb677808 */ /* 0x000fe40006800000 */
[----:B------:R-:W-:Y:S02]  /*118d0*/  FSEL R183, R183, -INF , !P3 ;  /* 0xff800000b7b77808 */ /* 0x000fe40005800000 */
[----:B------:R-:W-:Y:S02]  /*118e0*/  FSEL R178, R178, -INF , !P2 ;  /* 0xff800000b2b27808 */ /* 0x000fe40005000000 */
[----:B------:R-:W-:Y:S02]  /*118f0*/  ISETP.GE.AND P1, PT, R27, R6, PT ;  /* 0x000000061b00720c */ /* 0x000fe40003f26270 */
[----:B------:R-:W-:-:S02]  /*11900*/  ISETP.GE.AND P6, PT, R29, R7, PT ;  /* 0x000000071d00720c */ /* 0x000fc40003fc6270 */
[-C--:B------:R-:W-:Y:S02]  /*11910*/  ISETP.GE.AND P4, PT, R29, R6.reuse, PT ;  /* 0x000000061d00720c */ /* 0x080fe40003f86270 */
[CC--:B------:R-:W-:Y:S02]  /*11920*/  ISETP.GE.AND P5, PT, R28.reuse, R7.reuse, PT ;  /* 0x000000071c00720c */ /* 0x0c0fe40003fa6270 */
[----:B------:R-:W-:Y:S02]  /*11930*/  ISETP.GE.AND P3, PT, R28, R6, PT ;  /* 0x000000061c00720c */ /* 0x000fe40003f66270 */
[----:B------:R-:W-:Y:S02]  /*11940*/  ISETP.GE.AND P2, PT, R25, R7, PT ;  /* 0x000000071900720c */ /* 0x000fe40003f46270 */
[----:B-1----:R-:W-:Y:S02]  /*11950*/  FSEL R209, R22, -INF , !P1 ;  /* 0xff80000016d17808 */ /* 0x002fe40004800000 */
[----:B------:R-:W-:-:S02]  /*11960*/  FSEL R129, R129, -INF , !P6 ;  /* 0xff80000081817808 */ /* 0x000fc40007000000 */
[----:B------:R-:W-:Y:S02]  /*11970*/  FSEL R105, R54, -INF , !P4 ;  /* 0xff80000036697808 */ /* 0x000fe40006000000 */
[----:B------:R-:W-:Y:S02]  /*11980*/  FSEL R106, R76, -INF , !P5 ;  /* 0xff8000004c6a7808 */ /* 0x000fe40006800000 */
[----:B------:R-:W-:Y:S02]  /*11990*/  FSEL R107, R78, -INF , !P3 ;  /* 0xff8000004e6b7808 */ /* 0x000fe40005800000 */
[----:B------:R-:W-:Y:S02]  /*119a0*/  FSEL R72, R72, -INF , !P2 ;  /* 0xff80000048487808 */ /* 0x000fe40005000000 */
[----:B------:R-:W-:Y:S02]  /*119b0*/  PLOP3.LUT P1, PT, PT, PT, UP0, 0x80, 0x0 ;  /* 0x000000000000781c */ /* 0x000fe40003f2f008 */
[----:B------:R-:W-:-:S02]  /*119c0*/  ISETP.GE.AND P6, PT, R13, R7, PT ;  /* 0x000000070d00720c */ /* 0x000fc40003fc6270 */
[-C--:B------:R-:W-:Y:S02]  /*119d0*/  ISETP.GE.AND P4, PT, R13, R6.reuse, PT ;  /* 0x000000060d00720c */ /* 0x080fe40003f86270 */
[CC--:B------:R-:W-:Y:S02]  /*119e0*/  ISETP.GE.AND P5, PT, R12.reuse, R7.reuse, PT ;  /* 0x000000070c00720c */ /* 0x0c0fe40003fa6270 */
[----:B------:R-:W-:Y:S02]  /*119f0*/  ISETP.GE.AND P3, PT, R12, R6, PT ;  /* 0x000000060c00720c */ /* 0x000fe40003f66270 */
[----:B------:R-:W-:Y:S02]  /*11a00*/  ISETP.GE.AND P2, PT, R5, R7, PT ;  /* 0x000000070500720c */ /* 0x000fe40003f46270 */
[----:B------:R-:W-:Y:S02]  /*11a10*/  FSEL R108, R68, -INF , !P6 ;  /* 0xff800000446c7808 */ /* 0x000fe40007000000 */
[----:B------:R-:W-:-:S02]  /*11a20*/  FSEL R110, R70, -INF , !P4 ;  /* 0xff800000466e7808 */ /* 0x000fc40006000000 */
[----:B--2---:R-:W-:Y:S02]  /*11a30*/  FSEL R109, R64, -INF , !P5 ;  /* 0xff800000406d7808 */ /* 0x004fe40006800000 */
[----:B---3--:R-:W-:Y:S02]  /*11a40*/  FSEL R111, R66, -INF , !P3 ;  /* 0xff800000426f7808 */ /* 0x008fe40005800000 */
[----:B----4-:R-:W-:Y:S02]  /*11a50*/  FSEL R114, R44, -INF , !P2 ;  /* 0xff8000002c727808 */ /* 0x010fe40005000000 */
[CC--:B------:R-:W-:Y:S02]  /*11a60*/  ISETP.GE.AND P6, PT, R55.reuse, R7.reuse, PT ;  /* 0x000000073700720c */ /* 0x0c0fe40003fc6270 */
[----:B------:R-:W-:Y:S02]  /*11a70*/  ISETP.GE.AND P4, PT, R55, R6, PT ;  /* 0x000000063700720c */ /* 0x000fe40003f86270 */
[----:B------:R-:W-:-:S02]  /*11a80*/  ISETP.GE.AND P5, PT, R56, R7, PT ;  /* 0x000000073800720c */ /* 0x000fc40003fa6270 */
[----:B------:R-:W-:Y:S02]  /*11a90*/  ISETP.GE.AND P3, PT, R56, R6, PT ;  /* 0x000000063800720c */ /* 0x000fe40003f66270 */
[----:B------:R-:W-:Y:S02]  /*11aa0*/  ISETP.GE.AND P2, PT, R27, R7, PT ;  /* 0x000000071b00720c */ /* 0x000fe40003f46270 */
[----:B-----5:R-:W-:Y:S02]  /*11ab0*/  FSEL R187, R32, -INF , !P6 ;  /* 0xff80000020bb7808 */ /* 0x020fe40007000000 */
[----:B------:R-:W-:Y:S02]  /*11ac0*/  FSEL R190, R34, -INF , !P4 ;  /* 0xff80000022be7808 */ /* 0x000fe40006000000 */
[----:B------:R-:W-:Y:S02]  /*11ad0*/  FSEL R197, R24, -INF , !P5 ;  /* 0xff80000018c57808 */ /* 0x000fe40006800000 */
[----:B------:R-:W-:-:S02]  /*11ae0*/  FSEL R202, R26, -INF , !P3 ;  /* 0xff8000001aca7808 */ /* 0x000fc40005800000 */
[----:B------:R-:W-:Y:S02]  /*11af0*/  FSEL R199, R20, -INF , !P2 ;  /* 0xff80000014c77808 */ /* 0x000fe40005000000 */
[CC--:B------:R-:W-:Y:S02]  /*11b00*/  ISETP.GE.AND P6, PT, R57.reuse, R7.reuse, PT ;  /* 0x000000073900720c */ /* 0x0c0fe40003fc6270 */
[-C--:B------:R-:W-:Y:S02]  /*11b10*/  ISETP.GE.AND P4, PT, R57, R6.reuse, PT ;  /* 0x000000063900720c */ /* 0x080fe40003f86270 */
[C---:B------:R-:W-:Y:S02]  /*11b20*/  ISETP.GE.AND P5, PT, R58.reuse, R7, PT ;  /* 0x000000073a00720c */ /* 0x040fe40003fa6270 */
[-C--:B------:R-:W-:Y:S02]  /*11b30*/  ISETP.GE.AND P3, PT, R58, R6.reuse, PT ;  /* 0x000000063a00720c */ /* 0x080fe40003f66270 */
        /* <DEDUP_REMOVED lines=83> */
.L_x_1634:
[----:B------:R-:W-:-:S04]  /*12070*/  LEA R0, -R54, RZ, 0x8 ;  /* 0x000000ff36007211 */ /* 0x000fc800078e41ff */
[----:B------:R-:W-:Y:S02]  /*12080*/  SHF.R.S32.HI R2, RZ, 0x1f, R0 ;  /* 0x0000001fff027819 */ /* 0x000fe40000011400 */
.L_x_1635:
[--C-:B------:R-:W-:Y:S01]  /*12090*/  @!P0 IMAD.MOV.U32 R4, RZ, RZ, R60.reuse ;  /* 0x000000ffff048224 */ /* 0x100fe200078e003c */
[--C-:B------:R-:W-:Y:S01]  /*120a0*/  @!P0 IADD3 R8, P3, P2, R0, UR23, R60.reuse ;  /* 0x0000001700088c10 */ /* 0x100fe2000fa7e03c */
[--C-:B------:R-:W-:Y:S01]  /*120b0*/  @!P0 IMAD.MOV.U32 R5, RZ, RZ, R63.reuse ;  /* 0x000000ffff058224 */ /* 0x100fe200078e003f */
[----:B------:R1:W-:Y:S01]  /*120c0*/  @P0 STS.128 [R244+0x2000], RZ ;  /* 0x002000fff4000388 */ /* 0x0003e20000000c00 */
[----:B------:R-:W-:Y:S01]  /*120d0*/  @!P0 IMAD.MOV.U32 R10, RZ, RZ, R60 ;  /* 0x000000ffff0a8224 */ /* 0x000fe200078e003c */
[----:B------:R-:W-:Y:S01]  /*120e0*/  @!P0 LEA R34, P4, R8, c[0x0][0x168], 0x1 ;  /* 0x00005a0008228a11 */ /* 0x000fe200078808ff */
[----:B------:R-:W-:Y:S01]  /*120f0*/  @!P0 IMAD.MOV.U32 R11, RZ, RZ, R63 ;  /* 0x000000ffff0b8224 */ /* 0x000fe200078e003f */
[----:B------:R-:W-:Y:S01]  /*12100*/  BSSY B0, `(.L_x_1636) ;  /* 0x00000c8000007945 */ /* 0x000fe20003800000 */
[----:B------:R-:W-:-:S04]  /*12110*/  @!P0 IMAD.WIDE.U32 R6, R54, 0x30, R4 ;  /* 0x0000003036068825 */ /* 0x000fc800078e0004 */
[----:B------:R-:W-:Y:S02]  /*12120*/  @!P0 IMAD.MOV.U32 R12, RZ, RZ, c[0x0][0x19c] ;  /* 0x00006700ff0c8624 */ /* 0x000fe400078e00ff */
[----:B------:R-:W-:Y:S02]  /*12130*/  @!P0 IMAD.MOV.U32 R9, RZ, RZ, c[0x0][0x19c] ;  /* 0x00006700ff098624 */ /* 0x000fe400078e00ff */
[----:B------:R-:W-:Y:S01]  /*12140*/  @!P0 IMAD.WIDE.U32 R4, R54, 0x50, R10 ;  /* 0x0000005036048825 */ /* 0x000fe200078e000a */
[----:B------:R-:W-:Y:S02]  /*12150*/  @!P0 IADD3.X R10, R2, UR22, R63, P3, P2 ;  /* 0x00000016020a8c10 */ /* 0x000fe40009fe443f */
[----:B------:R-:W-:Y:S01]  /*12160*/  @!P0 IADD3 R18, P3, R0, R6, RZ ;  /* 0x0000000600128210 */ /* 0x000fe20007f7e0ff */
[----:B------:R-:W-:Y:S01]  /*12170*/  @!P0 IMAD R12, R12, 0x30, RZ ;  /* 0x000000300c0c8824 */ /* 0x000fe200078e02ff */
[----:B------:R-:W-:Y:S01]  /*12180*/  @!P0 IADD3 R21, P2, R0, R4, RZ ;  /* 0x0000000400158210 */ /* 0x000fe20007f5e0ff */
[----:B------:R-:W-:Y:S01]  /*12190*/  @!P0 IMAD R9, R9, 0x50, RZ ;  /* 0x0000005009098824 */ /* 0x000fe200078e02ff */
[----:B------:R-:W-:Y:S01]  /*121a0*/  @!P0 LEA.HI.X R35, R8, c[0x0][0x16c], R10, 0x1, P4 ;  /* 0x00005b0008238a11 */ /* 0x000fe200020f0c0a */
[--C-:B------:R-:W-:Y:S01]  /*121b0*/  @!P0 IMAD.MOV.U32 R4, RZ, RZ, R60.reuse ;  /* 0x000000ffff048224 */ /* 0x100fe200078e003c */
[C---:B------:R-:W-:Y:S01]  /*121c0*/  @!P0 IADD3.X R23, R2.reuse, R12, R7, P3, !PT ;  /* 0x0000000c02178210 */ /* 0x040fe20001ffe407 */
[----:B------:R-:W-:Y:S01]  /*121d0*/  @!P0 IMAD.MOV.U32 R6, RZ, RZ, R60 ;  /* 0x000000ffff068224 */ /* 0x000fe200078e003c */
[----:B------:R-:W-:Y:S01]  /*121e0*/  @!P0 IADD3.X R48, R2, R9, R5, P2, !PT ;  /* 0x0000000902308210 */ /* 0x000fe200017fe405 */
[----:B------:R-:W-:-:S02]  /*121f0*/  @!P0 IMAD.MOV.U32 R5, RZ, RZ, R63 ;  /* 0x000000ffff058224 */ /* 0x000fc400078e003f */
[--C-:B------:R-:W-:Y:S02]  /*12200*/  @!P0 IMAD.MOV.U32 R7, RZ, RZ, R63.reuse ;  /* 0x000000ffff078224 */ /* 0x100fe400078e003f */
[--C-:B------:R-:W-:Y:S02]  /*12210*/  @!P0 IMAD.MOV.U32 R12, RZ, RZ, R60.reuse ;  /* 0x000000ffff0c8224 */ /* 0x100fe400078e003c */
[--C-:B------:R-:W-:Y:S02]  /*12220*/  @!P0 IMAD.MOV.U32 R13, RZ, RZ, R63.reuse ;  /* 0x000000ffff0d8224 */ /* 0x100fe400078e003f */
[----:B------:R-:W-:Y:S02]  /*12230*/  @!P0 IMAD.MOV.U32 R14, RZ, RZ, R60 ;  /* 0x000000ffff0e8224 */ /* 0x000fe400078e003c */
[----:B------:R-:W-:Y:S02]  /*12240*/  @!P0 IMAD.MOV.U32 R15, RZ, RZ, R63 ;  /* 0x000000ffff0f8224 */ /* 0x000fe400078e003f */
[----:B------:R-:W-:-:S04]  /*12250*/  @!P0 IMAD.WIDE.U32 R10, R54, 0x60, R4 ;  /* 0x00000060360a8825 */ /* 0x000fc800078e0004 */
[----:B------:R-:W-:-:S04]  /*12260*/  @!P0 IMAD.WIDE.U32 R8, R54, 0x70, R6 ;  /* 0x0000007036088825 */ /* 0x000fc800078e0006 */
[----:B------:R-:W-:Y:S01]  /*12270*/  @!P0 IMAD.MOV.U32 R19, RZ, RZ, c[0x0][0x19c] ;  /* 0x00006700ff138624 */ /* 0x000fe200078e00ff */
[----:B------:R-:W-:Y:S01]  /*12280*/  @!P0 IADD3 R37, P4, R0, R8, RZ ;  /* 0x0000000800258210 */ /* 0x000fe20007f9e0ff */
[----:B------:R-:W-:Y:S02]  /*12290*/  @!P0 IMAD.MOV.U32 R20, RZ, RZ, c[0x0][0x19c] ;  /* 0x00006700ff148624 */ /* 0x000fe400078e00ff */
[----:B------:R-:W-:-:S04]  /*122a0*/  @!P0 IMAD.WIDE.U32 R6, R54, 0x90, R12 ;  /* 0x0000009036068825 */ /* 0x000fc800078e000c */
[----:B------:R-:W-:Y:S01]  /*122b0*/  @!P0 IMAD.WIDE.U32 R4, R54, 0xa0, R14 ;  /* 0x000000a036048825 */ /* 0x000fe200078e000e */
[----:B------:R-:W-:-:S03]  /*122c0*/  @!P0 IADD3 R38, P3, R0, R6, RZ ;  /* 0x0000000600268210 */ /* 0x000fc60007f7e0ff */
[----:B------:R-:W-:Y:S01]  /*122d0*/  @!P0 IMAD.MOV.U32 R17, RZ, RZ, c[0x0][0x19c] ;  /* 0x00006700ff118624 */ /* 0x000fe200078e00ff */
[C---:B------:R-:W-:Y:S01]  /*122e0*/  @!P0 IADD3 R39, P2, R0.reuse, R4, RZ ;  /* 0x0000000400278210 */ /* 0x040fe20007f5e0ff */
[----:B------:R-:W-:Y:S02]  /*122f0*/  @!P0 IMAD.MOV.U32 R16, RZ, RZ, c[0x0][0x19c] ;  /* 0x00006700ff108624 */ /* 0x000fe400078e00ff */
[----:B------:R-:W-:Y:S01]  /*12300*/  @!P0 IMAD R13, R19, 0x90, RZ ;  /* 0x00000090130d8824 */ /* 0x000fe200078e02ff */
[----:B------:R-:W-:Y:S01]  /*12310*/  @!P0 IADD3 R19, P5, R0, R10, RZ ;  /* 0x0000000a00138210 */ /* 0x000fe20007fbe0ff */
[----:B------:R-:W-:Y:S02]  /*12320*/  @!P0 IMAD R12, R20, 0xa0, RZ ;  /* 0x000000a0140c8824 */ /* 0x000fe400078e02ff */
[----:B------:R-:W-:Y:S01]  /*12330*/  @!P0 IMAD R17, R17, 0x60, RZ ;  /* 0x0000006011118824 */ /* 0x000fe200078e02ff */
[----:B------:R-:W-:Y:S01]  /*12340*/  @!P0 IADD3.X R45, R2, R13, R7, P3, !PT ;  /* 0x0000000d022d8210 */ /* 0x000fe20001ffe407 */
        /* <DEDUP_REMOVED lines=8> */
[----:B------:R-:W-:Y:S02]  /*123d0*/  @!P0 IMAD.MOV.U32 R12, RZ, RZ, R60 ;  /* 0x000000ffff0c8224 */ /* 0x000fe400078e003c */
[----:B------:R-:W-:Y:S02]  /*123e0*/  @!P0 IMAD.MOV.U32 R13, RZ, RZ, R63 ;  /* 0x000000ffff0d8224 */ /* 0x000fe400078e003f */
[----:B------:R-:W-:Y:S02]  /*123f0*/  @!P0 IMAD.MOV.U32 R16, RZ, RZ, c[0x0][0x19c] ;  /* 0x00006700ff108624 */ /* 0x000fe400078e00ff */
[----:B------:R-:W-:-:S04]  /*12400*/  @!P0 IMAD.WIDE.U32 R10, R54, 0xb0, R4 ;  /* 0x000000b0360a8825 */ /* 0x000fc800078e0004 */
[----:B------:R-:W-:Y:S01]  /*12410*/  @!P0 IMAD.WIDE.U32 R8, R54, 0xc0, R6 ;  /* 0x000000c036088825 */ /* 0x000fe200078e0006 */
[----:B------:R-:W-:-:S03]  /*12420*/  @!P0 IADD3 R30, P5, R0, R10, RZ ;  /* 0x0000000a001e8210 */ /* 0x000fc60007fbe0ff */
[----:B------:R-:W-:Y:S01]  /*12430*/  @!P0 IMAD.MOV.U32 R17, RZ, RZ, c[0x0][0x19c] ;  /* 0x00006700ff118624 */ /* 0x000fe200078e00ff */
[----:B------:R-:W-:Y:S01]  /*12440*/  @!P0 IADD3 R31, P4, R0, R8, RZ ;  /* 0x00000008001f8210 */ /* 0x000fe20007f9e0ff */
[----:B------:R-:W-:Y:S02]  /*12450*/  @!P0 IMAD.MOV.U32 R22, RZ, RZ, c[0x0][0x19c] ;  /* 0x00006700ff168624 */ /* 0x000fe400078e00ff */
[----:B------:R-:W-:-:S04]  /*12460*/  @!P0 IMAD.WIDE.U32 R4, R54, 0xe0, R14 ;  /* 0x000000e036048825 */ /* 0x000fc800078e000e */
[----:B------:R-:W-:Y:S01]  /*12470*/  @!P0 IMAD.WIDE.U32 R6, R54, 0xd0, R12 ;  /* 0x000000d036068825 */ /* 0x000fe200078e000c */
[----:B------:R-:W-:-:S03]  /*12480*/  @!P0 IADD3 R33, P2, R0, R4, RZ ;  /* 0x0000000400218210 */ /* 0x000fc60007f5e0ff */
[----:B------:R-:W-:Y:S01]  /*12490*/  @!P0 IMAD R16, R16, 0xc0, RZ ;  /* 0x000000c010108824 */ /* 0x000fe200078e02ff */
[----:B------:R-:W-:Y:S01]  /*124a0*/  @!P0 IADD3 R32, P3, R0, R6, RZ ;  /* 0x0000000600208210 */ /* 0x000fe20007f7e0ff */
[----:B------:R-:W-:Y:S02]  /*124b0*/  @!P0 IMAD R17, R17, 0xb0, RZ ;  /* 0x000000b011118824 */ /* 0x000fe400078e02ff */
[----:B------:R-:W-:Y:S01]  /*124c0*/  @!P0 IMAD R12, R22, 0xe0, RZ ;  /* 0x000000e0160c8824 */ /* 0x000fe200078e02ff */
[----:B------:R-:W-:Y:S01]  /*124d0*/  @!P0 IADD3.X R42, R2, R16, R9, P4, !PT ;  /* 0x00000010022a8210 */ /* 0x000fe200027fe409 */
[----:B------:R-:W-:Y:S01]  /*124e0*/  @!P0 IMAD R13, R20, 0xd0, RZ ;  /* 0x000000d0140d8824 */ /* 0x000fe200078e02ff */
[C---:B------:R-:W-:Y:S01]  /*124f0*/  @!P0 IADD3.X R43, R2.reuse, R17, R11, P5, !PT ;  /* 0x00000011022b8210 */ /* 0x040fe20002ffe40b */
[----:B------:R-:W-:Y:S01]  /*12500*/  @!P0 IMAD.MOV.U32 R9, RZ, RZ, c[0x0][0x19c] ;  /* 0x00006700ff098624 */ /* 0x000fe200078e00ff */
[----:B------:R-:W-:Y:S01]  /*12510*/  @!P0 IADD3.X R40, R2, R12, R5, P2, !PT ;  /* 0x0000000c02288210 */ /* 0x000fe200017fe405 */
[----:B------:R-:W-:Y:S01]  /*12520*/  @!P0 IMAD.MOV.U32 R10, RZ, RZ, c[0x0][0x19c] ;  /* 0x00006700ff0a8624 */ /* 0x000fe200078e00ff */
[----:B------:R-:W-:Y:S01]  /*12530*/  @!P0 LEA R5, P5, R54, R60, 0x5 ;  /* 0x0000003c36058211 */ /* 0x000fe200078a28ff */
[----:B------:R-:W-:Y:S01]  /*12540*/  @!P0 IMAD.MOV.U32 R8, RZ, RZ, c[0x0][0x19c] ;  /* 0x00006700ff088624 */ /* 0x000fe200078e00ff */
[----:B------:R-:W-:-:S02]  /*12550*/  @!P0 IADD3.X R41, R2, R13, R7, P3, !PT ;  /* 0x0000000d02298210 */ /* 0x000fc40001ffe407 */
[C---:B------:R-:W-:Y:S02]  /*12560*/  @!P0 LEA R7, P3, R54.reuse, R60, 0x7 ;  /* 0x0000003c36078211 */ /* 0x040fe400078638ff */
[----:B------:R-:W-:Y:S02]  /*12570*/  @!P0 LEA.HI.X R9, R54, R63, R9, 0x5, P5 ;  /* 0x0000003f36098211 */ /* 0x000fe400028f2c09 */
[----:B------:R-:W-:Y:S02]  /*12580*/  @!P0 IADD3 R5, P5, R0, R5, RZ ;  /* 0x0000000500058210 */ /* 0x000fe40007fbe0ff */
[----:B------:R-:W-:Y:S02]  /*12590*/  @!P0 LEA.HI.X R10, R54, R63, R10, 0x7, P3 ;  /* 0x0000003f360a8211 */ /* 0x000fe400018f3c0a */
[----:B------:R-:W-:Y:S01]  /*125a0*/  LEA R246, P2, R60, c[0x0][0x168], 0x1 ;  /* 0x00005a003cf67a11 */ /* 0x000fe200078408ff */
[----:B------:R-:W-:Y:S01]  /*125b0*/  @!P0 IMAD.X R11, R2, 0x1, R9, P5 ;  /* 0x00000001020b8824 */ /* 0x000fe200028e0609 */
[----:B------:R-:W-:-:S02]  /*125c0*/  @!P0 IADD3 R7, P3, R0, R7, RZ ;  /* 0x0000000700078210 */ /* 0x000fc40007f7e0ff */
[----:B------:R-:W-:Y:S02]  /*125d0*/  @!P0 LEA R6, P4, R54, R60, 0x6 ;  /* 0x0000003c36068211 */ /* 0x000fe400078830ff */
[----:B------:R-:W-:Y:S01]  /*125e0*/  LEA.HI.X R245, R60, c[0x0][0x16c], R63, 0x1, P2 ;  /* 0x00005b003cf57a11 */ /* 0x000fe200010f0c3f */
[----:B------:R-:W-:Y:S01]  /*125f0*/  @!P0 IMAD.X R9, R2, 0x1, R10, P3 ;  /* 0x0000000102098824 */ /* 0x000fe200018e060a */
[----:B------:R-:W-:Y:S02]  /*12600*/  @!P0 LEA R28, P5, R5, c[0x0][0x168], 0x1 ;  /* 0x00005a00051c8a11 */ /* 0x000fe400078a08ff */
[----:B------:R-:W-:Y:S02]  /*12610*/  @!P0 LEA R4, P2, R0, R246, 0x1 ;  /* 0x000000f600048211 */ /* 0x000fe400078408ff */
[----:B------:R-:W-:Y:S02]  /*12620*/  @!P0 LEA.HI.X R8, R54, R63, R8, 0x6, P4 ;  /* 0x0000003f36088211 */ /* 0x000fe400020f3408 */
[----:B------:R-:W-:-:S02]  /*12630*/  @!P0 LEA R24, P3, R7, c[0x0][0x168], 0x1 ;  /* 0x00005a0007188a11 */ /* 0x000fc400078608ff */
[C---:B------:R-:W-:Y:S02]  /*12640*/  @!P0 IADD3 R6, P4, R0.reuse, R6, RZ ;  /* 0x0000000600068210 */ /* 0x040fe40007f9e0ff */
[----:B------:R-:W-:Y:S02]  /*12650*/  @!P0 LEA.HI.X R29, R5, c[0x0][0x16c], R11, 0x1, P5 ;  /* 0x00005b00051d8a11 */ /* 0x000fe400028f0c0b */
        /* <DEDUP_REMOVED lines=26> */
[C---:B------:R-:W-:Y:S02]  /*12800*/  @!P0 LEA R14, P3, R38.reuse, c[0x0][0x168], 0x1 ;  /* 0x00005a00260e8a11 */ /* 0x040fe400078608ff */
        /* <DEDUP_REMOVED lines=87> */
.L_x_1637:
[----:B------:R-:W-:Y:S05]  /*12d80*/  BSYNC B0 ;  /* 0x0000000000007941 */ /* 0x000fea0003800000 */
.L_x_1636:
[----:B------:R-:W0:Y:S01]  /*12d90*/  LDGDEPBAR ;  /* 0x00000000000079af */ /* 0x000e220000000000 */
[----:B------:R-:W-:-:S04]  /*12da0*/  LEA R246, P0, R0, R246, 0x1 ;  /* 0x000000f600f67211 */ /* 0x000fc800078008ff */
[----:B------:R-:W-:Y:S02]  /*12db0*/  LEA.HI.X R245, R0, R245, R2, 0x1, P0 ;  /* 0x000000f500f57211 */ /* 0x000fe400000f0c02 */
.L_x_1633:
[----:B------:R-:W-:Y:S01]  /*12dc0*/  FMNMX.FTZ R0, R36, R59, !PT ;  /* 0x0000003b24007209 */ /* 0x000fe20007810000 */
        /* <DEDUP_REMOVED lines=142> */
[----:B------:R-:W-:Y:S02]  /*136b0*/  MOV R113, R43 ;  /* 0x0000002b00717202 */ /* 0x000fe40000000f00 */
[----:B-1----:R-:W-:-:S04]  /*136c0*/  FMNMX.FTZ R78, R0, R5, !PT ;  /* 0x00000005004e7209 */ /* 0x002fc80007810000 */
[C---:B------:R-:W-:Y:S01]  /*136d0*/  FSETP.NEU.FTZ.AND P2, PT, R78.reuse, -INF , PT ;  /* 0xff8000004e00780b */ /* 0x040fe20003f5d000 */
[----:B------:R-:W-:-:S05]  /*136e0*/  FMUL.FTZ R2, R78, c[0x0][0x23c] ;  /* 0x00008f004e027a20 */ /* 0x000fca0000410000 */
[----:B------:R-:W-:-:S05]  /*136f0*/  FSEL R2, R2, RZ, P2 ;  /* 0x000000ff02027208 */ /* 0x000fca0001000000 */
[--C-:B------:R-:W-:Y:S01]  /*13700*/  FFMA.FTZ R0, R59, c[0x0][0x23c], -R2.reuse ;  /* 0x00008f003b007a23 */ /* 0x100fe20000010802 */
[----:B--2---:R-:W-:Y:S01]  /*13710*/  FMNMX.FTZ R76, R4, R6, !PT ;  /* 0x00000006044c7209 */ /* 0x004fe20007810000 */
[----:B------:R-:W-:Y:S02]  /*13720*/  FFMA.FTZ R4, R52, c[0x0][0x23c], -R2 ;  /* 0x00008f0034047a23 */ /* 0x000fe40000010802 */
[----:B------:R1:W-:Y:S01]  /*13730*/  MUFU.EX2 R64, R0 ;  /* 0x0000000000407308 */ /* 0x0003e20000000800 */
[----:B------:R-:W-:Y:S02]  /*13740*/  FSEL R6, R78, RZ, P2 ;  /* 0x000000ff4e067208 */ /* 0x000fe40001000000 */
[----:B------:R-:W-:-:S03]  /*13750*/  FSETP.NEU.FTZ.AND P0, PT, R76, -INF , PT ;  /* 0xff8000004c00780b */ /* 0x000fc60003f1d000 */
[----:B------:R-:W-:Y:S01]  /*13760*/  FADD.FTZ R6, R36, -R6 ;  /* 0x8000000624067221 */ /* 0x000fe20000010000 */
[----:B------:R-:W-:Y:S01]  /*13770*/  FSEL R5, R76, RZ, P0 ;  /* 0x000000ff4c057208 */ /* 0x000fe20000000000 */
[----:B------:R2:W-:Y:S02]  /*13780*/  MUFU.EX2 R40, R4 ;  /* 0x0000000400287308 */ /* 0x0005e40000000800 */
[----:B------:R-:W-:Y:S02]  /*13790*/  FMUL.FTZ R6, R6, c[0x0][0x23c] ;  /* 0x00008f0006067a20 */ /* 0x000fe40000410000 */
[----:B------:R-:W-:Y:S02]  /*137a0*/  FADD.FTZ R3, R3, -R5 ;  /* 0x8000000503037221 */ /* 0x000fe40000010000 */
[----:B-1----:R-:W-:Y:S02]  /*137b0*/  FFMA.FTZ R0, R121, c[0x0][0x23c], -R2 ;  /* 0x00008f0079007a23 */ /* 0x002fe40000010802 */
[----:B------:R-:W1:Y:S01]  /*137c0*/  MUFU.EX2 R63, R6 ;  /* 0x00000006003f7308 */ /* 0x000e620000000800 */
[----:B------:R-:W-:-:S02]  /*137d0*/  FMUL.FTZ R3, R3, c[0x0][0x23c] ;  /* 0x00008f0003037a20 */ /* 0x000fc40000410000 */
        /* <DEDUP_REMOVED lines=35> */
[----:B------:R-:W-:Y:S02]  /*13a10*/  FMUL.FTZ R159, R159, R60 ;  /* 0x0000003c9f9f7220 */ /* 0x000fe40000410000 */
[-C--:B------:R-:W-:Y:S01]  /*13a20*/  FMUL.FTZ R160, R160, R63.reuse ;  /* 0x0000003fa0a07220 */ /* 0x080fe20000410000 */
        /* <DEDUP_REMOVED lines=11> */
[----:B-1----:R-:W-:Y:S02]  /*13ae0*/  FFMA.FTZ R3, R125, c[0x0][0x23c], -R2 ;  /* 0x00008f007d037a23 */ /* 0x002fe40000010802 */
[----:B--2---:R-:W-:-:S04]  /*13af0*/  FFMA.FTZ R4, R124, c[0x0][0x23c], -R0 ;  /* 0x00008f007c047a23 */ /* 0x004fc80000010800 */
[----:B------:R1:W2:Y:S02]  /*13b00*/  MUFU.EX2 R57, R4 ;  /* 0x0000000400397308 */ /* 0x0002a40000000800 */
[----:B-1----:R-:W-:Y:S02]  /*13b10*/  F2FP.BF16.PACK_AB R4, R48, R64 ;  /* 0x000000403004723e */ /* 0x002fe400000010ff */
[----:B--2---:R-:W-:-:S07]  /*13b20*/  F2FP.BF16.PACK_AB R7, R57, R42 ;  /* 0x0000002a3907723e */ /* 0x004fce00000010ff */
[C---:B------:R-:W-:Y:S01]  /*13b30*/  HMMA.16816.F32.BF16 R24, R4.reuse, R8, R136 ;  /* 0x000000080418723c */ /* 0x040fe20000041888 */
[----:B------:R1:W-:Y:S06]  /*13b40*/  MUFU.EX2 R136, R3 ;  /* 0x0000000300887308 */ /* 0x0003ec0000000800 */
[----:B------:R-:W-:Y:S01]  /*13b50*/  MOV R137, R48 ;  /* 0x0000003000897202 */ /* 0x000fe20000000f00 */
[C---:B------:R-:W-:Y:S07]  /*13b60*/  HMMA.16816.F32.BF16 R32, R4.reuse, R20, R144 ;  /* 0x000000140420723c */ /* 0x040fee0000041890 */
[----:B------:R-:W-:Y:S01]  /*13b70*/  MOV R145, R56 ;  /* 0x0000003800917202 */ /* 0x000fe20000000f00 */
[C---:B------:R-:W-:Y:S01]  /*13b80*/  HMMA.16816.F32.BF16 R36, R4.reuse, R10, R140 ;  /* 0x0000000a0424723c */ /* 0x040fe2000004188c */
[--C-:B-1----:R-:W-:Y:S01]  /*13b90*/  FFMA.FTZ R3, R50, c[0x0][0x23c], -R2.reuse ;  /* 0x00008f0032037a23 */ /* 0x102fe20000010802 */
[----:B------:R-:W-:Y:S03]  /*13ba0*/  LDSM.16.MT88.4 R8, [R225+0xa800] ;  /* 0x00a80000e108783b */ /* 0x000fe60000004200 */
[----:B------:R1:W2:Y:S02]  /*13bb0*/  MUFU.EX2 R18, R3 ;  /* 0x0000000300127308 */ /* 0x0002a40000000800 */
[----:B------:R-:W-:Y:S01]  /*13bc0*/  MOV R142, R42 ;  /* 0x0000002a008e7202 */ /* 0x000fe20000000f00 */
[C---:B------:R-:W-:Y:S01]  /*13bd0*/  HMMA.16816.F32.BF16 R44, R4.reuse, R22, R148 ;  /* 0x00000016042c723c */ /* 0x040fe20000041894 */
[----:B------:R-:W-:Y:S07]  /*13be0*/  LDSM.16.MT88.4 R20, [R135+0xa800] ;  /* 0x00a800008714783b */ /* 0x000fee0000004200 */
[----:B------:R-:W-:Y:S01]  /*13bf0*/  HMMA.16816.F32.BF16 R52, R4, R12, R152 ;  /* 0x0000000c0434723c */ /* 0x000fe20000041898 */
[----:B-1----:R-:W-:Y:S01]  /*13c00*/  FFMA.FTZ R3, R127, c[0x0][0x23c], -R2 ;  /* 0x00008f007f037a23 */ /* 0x002fe20000010802 */
[----:B--2---:R-:W-:-:S02]  /*13c10*/  MOV R146, R18 ;  /* 0x0000001200927202 */ /* 0x004fc40000000f00 */
[----:B------:R-:W1:Y:S01]  /*13c20*/  LDSM.16.MT88.4 R16, [R225+0xa000] ;  /* 0x00a00000e110783b */ /* 0x000e620000004200 */
[----:B------:R2:W-:Y:S03]  /*13c30*/  MUFU.EX2 R140, R3 ;  /* 0x00000003008c7308 */ /* 0x0005e60000000800 */
[----:B------:R-:W-:Y:S01]  /*13c40*/  HMMA.16816.F32.BF16 R156, R4, R14, R156 ;  /* 0x0000000e049c723c */ /* 0x000fe2000004189c */
[----:B------:R-:W-:Y:S01]  /*13c50*/  MOV R127, R40 ;  /* 0x00000028007f7202 */ /* 0x000fe20000000f00 */
[----:B------:R-:W3:Y:S01]  /*13c60*/  LDSM.16.MT88.4 R12, [R224+0xa800] ;  /* 0x00a80000e00c783b */ /* 0x000ee20000004200 */
[----:B--2---:R-:W-:-:S04]  /*13c70*/  FFMA.FTZ R3, R67, c[0x0][0x23c], -R0 ;  /* 0x00008f0043037a23 */ /* 0x004fc80000010800 */
[----:B------:R2:W-:Y:S02]  /*13c80*/  MUFU.EX2 R67, R3 ;  /* 0x0000000300437308 */ /* 0x0005e40000000800 */
[--C-:B--2---:R-:W-:Y:S01]  /*13c90*/  FFMA.FTZ R3, R128, c[0x0][0x23c], -R0.reuse ;  /* 0x00008f0080037a23 */ /* 0x104fe20000010800 */
[C---:B-1----:R-:W-:Y:S05]  /*13ca0*/  HMMA.16816.F32.BF16 R160, R4.reuse, R16, R160 ;  /* 0x0000001004a0723c */ /* 0x042fea00000418a0 */
[----:B------:R1:W2:Y:S03]  /*13cb0*/  MUFU.EX2 R143, R3 ;  /* 0x00000003008f7308 */ /* 0x0002a60000000800 */
[----:B------:R-:W-:Y:S07]  /*13cc0*/  HMMA.16816.F32.BF16 R16, R4, R18, R164 ;  /* 0x000000120410723c */ /* 0x000fee00000418a4 */
[----:B------:R-:W-:Y:S01]  /*13cd0*/  F2FP.BF16.PACK_AB R4, R136, R65 ;  /* 0x000000418804723e */ /* 0x000fe200000010ff */
[----:B-1----:R-:W-:Y:S01]  /*13ce0*/  FFMA.FTZ R3, R69, c[0x0][0x23c], -R0 ;  /* 0x00008f0045037a23 */ /* 0x002fe20000010800 */
[----:B--2---:R-:W-:-:S02]  /*13cf0*/  F2FP.BF16.PACK_AB R5, R143, R67 ;  /* 0x000000438f05723e */ /* 0x004fc400000010ff */
[----:B------:R-:W-:Y:S01]  /*13d00*/  F2FP.BF16.PACK_AB R6, R140, R146 ;  /* 0x000000928c06723e */ /* 0x000fe200000010ff */
        /* <DEDUP_REMOVED lines=10> */
[----:B------:R1:W4:Y:S02]  /*13db0*/  MUFU.EX2 R123, R3 ;  /* 0x00000003007b7308 */ /* 0x0003240000000800 */
[C---:B------:R-:W-:Y:S08]  /*13dc0*/  HMMA.16816.F32.BF16 R32, R4.reuse, R28, R32 ;  /* 0x0000001c0420723c */ /* 0x040ff00000041820 */
[----:B------:R-:W-:Y:S01]  /*13dd0*/  HMMA.16816.F32.BF16 R44, R4, R30, R44 ;  /* 0x0000001e042c723c */ /* 0x000fe2000004182c */
[----:B------:R-:W5:Y:S01]  /*13de0*/  LDSM.16.MT88.4 R28, [R226+0xb000] ;  /* 0x00b00000e21c783b */ /* 0x000f620000004200 */
[----:B-1----:R-:W-:-:S06]  /*13df0*/  FFMA.FTZ R3, R71, c[0x0][0x23c], -R2 ;  /* 0x00008f0047037a23 */ /* 0x002fcc0000010802 */
[C---:B------:R-:W-:Y:S01]  /*13e00*/  HMMA.16816.F32.BF16 R160, R4.reuse, R8, R160 ;  /* 0x0000000804a0723c */ /* 0x040fe200000418a0 */
[----:B------:R1:W-:Y:S07]  /*13e10*/  MUFU.EX2 R138, R3 ;  /* 0x00000003008a7308 */ /* 0x0003ee0000000800 */
[C---:B------:R-:W-:Y:S01]  /*13e20*/  HMMA.16816.F32.BF16 R16, R4.reuse, R10, R16 ;  /* 0x0000000a0410723c */ /* 0x040fe20000041810 */
[----:B------:R-:W2:Y:S07]  /*13e30*/  LDSM.16.MT88.4 R8, [R225+0xb000] ;  /* 0x00b00000e108783b */ /* 0x000eae0000004200 */
[----:B---3--:R-:W-:Y:S01]  /*13e40*/  HMMA.16816.F32.BF16 R52, R4, R12, R52 ;  /* 0x0000000c0434723c */ /* 0x008fe20000041834 */
[----:B-1----:R-:W-:-:S04]  /*13e50*/  FFMA.FTZ R3, R133, c[0x0][0x23c], -R2 ;  /* 0x00008f0085037a23 */ /* 0x002fc80000010802 */
[----:B------:R1:W3:Y:S03]  /*13e60*/  MUFU.EX2 R50, R3 ;  /* 0x0000000300327308 */ /* 0x0002e60000000800 */
[----:B------:R-:W-:Y:S01]  /*13e70*/  HMMA.16816.F32.BF16 R68, R4, R14, R156 ;  /* 0x0000000e0444723c */ /* 0x000fe2000004189c */
[----:B------:R-:W2:Y:S06]  /*13e80*/  LDSM.16.MT88.4 R12, [R224+0xb000] ;  /* 0x00b00000e00c783b */ /* 0x000eac0000004200 */
[----:B----4-:R-:W-:Y:S01]  /*13e90*/  F2FP.BF16.PACK_AB R4, R123, R139 ;  /* 0x0000008b7b04723e */ /* 0x010fe200000010ff */
[----:B-1----:R-:W-:Y:S01]  /*13ea0*/  FFMA.FTZ R3, R73, c[0x0][0x23c], -R0 ;  /* 0x00008f0049037a23 */ /* 0x002fe20000010800 */
[----:B---3--:R-:W-:-:S03]  /*13eb0*/  MOV R73, R50 ;  /* 0x0000003200497202 */ /* 0x008fc60000000f00 */
[----:B------:R1:W-:Y:S01]  /*13ec0*/  MUFU.EX2 R125, R3 ;  /* 0x00000003007d7308 */ /* 0x0003e20000000800 */
[----:B------:R-:W-:Y:S01]  /*13ed0*/  F2FP.BF16.PACK_AB R6, R73, R138 ;  /* 0x0000008a4906723e */ /* 0x000fe200000010ff */
[----:B-1----:R-:W-:-:S06]  /*13ee0*/  FFMA.FTZ R3, R168, c[0x0][0x23c], -R0 ;  /* 0x00008f00a8037a23 */ /* 0x002fcc0000010800 */
[----:B------:R1:W3:Y:S02]  /*13ef0*/  MUFU.EX2 R124, R3 ;  /* 0x00000003007c7308 */ /* 0x0002e40000000800 */
[----:B-1----:R-:W-:Y:S01]  /*13f00*/  FFMA.FTZ R3, R75, c[0x0][0x23c], -R0 ;  /* 0x00008f004b037a23 */ /* 0x002fe20000010800 */
[----:B---3--:R-:W-:-:S05]  /*13f10*/  F2FP.BF16.PACK_AB R5, R124, R125 ;  /* 0x0000007d7c05723e */ /* 0x008fca00000010ff */
[----:B------:R1:W3:Y:S02]  /*13f20*/  MUFU.EX2 R49, R3 ;  /* 0x0000000300317308 */ /* 0x0002e40000000800 */
[----:B-1----:R-:W-:-:S06]  /*13f30*/  FFMA.FTZ R3, R170, c[0x0][0x23c], -R0 ;  /* 0x00008f00aa037a23 */ /* 0x002fcc0000010800 */
[----:B------:R1:W4:Y:S02]  /*13f40*/  MUFU.EX2 R121, R3 ;  /* 0x0000000300797308 */ /* 0x0003240000000800 */
[----:B-1----:R-:W-:Y:S01]  /*13f50*/  FFMA.FTZ R3, R77, c[0x0][0x23c], -R2 ;  /* 0x00008f004d037a23 */ /* 0x002fe20000010802 */
[----:B---3--:R-:W-:-:S05]  /*13f60*/  MOV R77, R49 ;  /* 0x00000031004d7202 */ /* 0x008fca0000000f00 */
[----:B------:R1:W3:Y:S01]  /*13f70*/  MUFU.EX2 R51, R3 ;  /* 0x0000000300337308 */ /* 0x0002e20000000800 */
[----:B----4-:R-:W-:-:S07]  /*13f80*/  F2FP.BF16.PACK_AB R7, R121, R77 ;  /* 0x0000004d7907723e */ /* 0x010fce00000010ff */
[----:B--2---:R-:W-:Y:S01]  /*13f90*/  HMMA.16816.F32.BF16 R24, R4, R20, R24 ;  /* 0x000000140418723c */ /* 0x004fe20000041818 */
[----:B-1----:R-:W-:-:S07]  /*13fa0*/  FFMA.FTZ R3, R171, c[0x0][0x23c], -R2 ;  /* 0x00008f00ab037a23 */ /* 0x002fce0000010802 */
[C---:B------:R-:W-:Y:S01]  /*13fb0*/  HMMA.16816.F32.BF16 R36, R4.reuse, R22, R36 ;  /* 0x000000160424723c */ /* 0x040fe20000041824 */
[----:B------:R-:W1:Y:S01]  /*13fc0*/  LDSM.16.MT88.4 R20, [R135+0xb800] ;  /* 0x00b800008714783b */ /* 0x000e620000004200 */
[----:B------:R2:W4:Y:S06]  /*13fd0*/  MUFU.EX2 R75, R3 ;  /* 0x00000003004b7308 */ /* 0x00052c0000000800 */
[C---:B-----5:R-:W-:Y:S08]  /*13fe0*/  HMMA.16816.F32.BF16 R32, R4.reuse, R28, R32 ;  /* 0x0000001c0420723c */ /* 0x060ff00000041820 */
[----:B------:R-:W-:Y:S01]  /*13ff0*/  HMMA.16816.F32.BF16 R44, R4, R30, R44 ;  /* 0x0000001e042c723c */ /* 0x000fe2000004182c */
[----:B------:R-:W5:Y:S01]  /*14000*/  LDSM.16.MT88.4 R28, [R226+0xb800] ;  /* 0x00b80000e21c783b */ /* 0x000f620000004200 */
[----:B--2---:R-:W-:-:S04]  /*14010*/  FFMA.FTZ R3, R79, c[0x0][0x23c], -R2 ;  /* 0x00008f004f037a23 */ /* 0x004fc80000010802 */
[----:B------:R2:W-:Y:S02]  /*14020*/  MUFU.EX2 R49, R3 ;  /* 0x0000000300317308 */ /* 0x0005e40000000800 */
[C---:B------:R-:W-:Y:S08]  /*14030*/  HMMA.16816.F32.BF16 R160, R4.reuse, R8, R160 ;  /* 0x0000000804a0723c */ /* 0x040ff000000418a0 */
[----:B------:R-:W-:Y:S01]  /*14040*/  HMMA.16816.F32.BF16 R16, R4, R10, R16 ;  /* 0x0000000a0410723c */ /* 0x000fe20000041810 */
[----:B------:R-:W1:Y:S01]  /*14050*/  LDSM.16.MT88.4 R8, [R225+0xb800] ;  /* 0x00b80000e108783b */ /* 0x000e620000004200 */
[----:B--2---:R-:W-:-:S06]  /*14060*/  FFMA.FTZ R3, R172, c[0x0][0x23c], -R2 ;  /* 0x00008f00ac037a23 */ /* 0x004fcc0000010802 */
[C---:B------:R-:W-:Y:S01]  /*14070*/  HMMA.16816.F32.BF16 R52, R4.reuse, R12, R52 ;  /* 0x0000000c0434723c */ /* 0x040fe20000041834 */
[----:B------:R2:W-:Y:S07]  /*14080*/  MUFU.EX2 R50, R3 ;  /* 0x0000000300327308 */ /* 0x0005ee0000000800 */
[----:B------:R-:W-:Y:S01]  /*14090*/  HMMA.16816.F32.BF16 R68, R4, R14, R68 ;  /* 0x0000000e0444723c */ /* 0x000fe20000041844 */
[----:B------:R-:W1:Y:S01]  /*140a0*/  LDSM.16.MT88.4 R12, [R224+0xb800] ;  /* 0x00b80000e00c783b */ /* 0x000e620000004200 */
[----:B--2---:R-:W-:Y:S01]  /*140b0*/  FFMA.FTZ R3, R80, c[0x0][0x23c], -R0 ;  /* 0x00008f0050037a23 */ /* 0x004fe20000010800 */
[----:B---3--:R-:W-:-:S03]  /*140c0*/  MOV R80, R51 ;  /* 0x0000003300507202 */ /* 0x008fc60000000f00 */
[----:B------:R2:W-:Y:S01]  /*140d0*/  MUFU.EX2 R79, R3 ;  /* 0x00000003004f7308 */ /* 0x0005e20000000800 */
[----:B----4-:R-:W-:Y:S01]  /*140e0*/  F2FP.BF16.PACK_AB R4, R75, R80 ;  /* 0x000000504b04723e */ /* 0x010fe200000010ff */
[----:B--2---:R-:W-:-:S06]  /*140f0*/  FFMA.FTZ R3, R175, c[0x0][0x23c], -R0 ;  /* 0x00008f00af037a23 */ /* 0x004fcc0000010800 */
[----:B------:R2:W3:Y:S02]  /*14100*/  MUFU.EX2 R251, R3 ;  /* 0x0000000300fb7308 */ /* 0x0004e40000000800 */
[----:B--2---:R-:W-:Y:S01]  /*14110*/  FFMA.FTZ R3, R81, c[0x0][0x23c], -R0 ;  /* 0x00008f0051037a23 */ /* 0x004fe20000010800 */
[----:B---3--:R-:W-:Y:S02]  /*14120*/  F2FP.BF16.PACK_AB R5, R251, R79 ;  /* 0x0000004ffb05723e */ /* 0x008fe400000010ff */
[----:B------:R-:W-:-:S03]  /*14130*/  MOV R81, R57 ;  /* 0x0000003900517202 */ /* 0x000fc60000000f00 */
[----:B------:R2:W-:Y:S02]  /*14140*/  MUFU.EX2 R247, R3 ;  /* 0x0000000300f77308 */ /* 0x0005e40000000800 */
[----:B--2---:R-:W-:Y:S01]  /*14150*/  FFMA.FTZ R3, R176, c[0x0][0x23c], -R0 ;  /* 0x00008f00b0037a23 */ /* 0x004fe20000010800 */
[----:B------:R-:W-:-:S05]  /*14160*/  MOV R176, R50 ;  /* 0x0000003200b07202 */ /* 0x000fca0000000f00 */
[----:B------:R2:W3:Y:S02]  /*14170*/  MUFU.EX2 R175, R3 ;  /* 0x0000000300af7308 */ /* 0x0004e40000000800 */
[----:B--2---:R-:W-:Y:S01]  /*14180*/  FFMA.FTZ R3, R82, c[0x0][0x23c], -R2 ;  /* 0x00008f0052037a23 */ /* 0x004fe20000010802 */
[----:B------:R-:W-:Y:S02]  /*14190*/  MOV R82, R49 ;  /* 0x0000003100527202 */ /* 0x000fe40000000f00 */
[----:B---3--:R-:W-:-:S03]  /*141a0*/  F2FP.BF16.PACK_AB R7, R175, R247 ;  /* 0x000000f7af07723e */ /* 0x008fc600000010ff */
[----:B------:R2:W-:Y:S01]  /*141b0*/  MUFU.EX2 R171, R3 ;  /* 0x0000000300ab7308 */ /* 0x0005e20000000800 */
[----:B------:R-:W-:-:S07]  /*141c0*/  F2FP.BF16.PACK_AB R6, R176, R82 ;  /* 0x00000052b006723e */ /* 0x000fce00000010ff */
[----:B-1----:R-:W-:Y:S01]  /*141d0*/  HMMA.16816.F32.BF16 R56, R4, R22, R36 ;  /* 0x000000160438723c */ /* 0x002fe20000041824 */
[----:B--2---:R-:W-:-:S07]  /*141e0*/  FFMA.FTZ R3, R177, c[0x0][0x23c], -R2 ;  /* 0x00008f00b1037a23 */ /* 0x004fce0000010802 */
[C---:B-----5:R-:W-:Y:S01]  /*141f0*/  HMMA.16816.F32.BF16 R40, R4.reuse, R28, R32 ;  /* 0x0000001c0428723c */ /* 0x060fe20000041820 */
[----:B------:R-:W-:Y:S01]  /*14200*/  MOV R177, R147 ;  /* 0x0000009300b17202 */ /* 0x000fe20000000f00 */
[----:B------:R1:W2:Y:S06]  /*14210*/  MUFU.EX2 R172, R3 ;  /* 0x0000000300ac7308 */ /* 0x0002ac0000000800 */
[C---:B------:R-:W-:Y:S08]  /*14220*/  HMMA.16816.F32.BF16 R36, R4.reuse, R30, R44 ;  /* 0x0000001e0424723c */ /* 0x040ff0000004182c */
[----:B------:R-:W-:Y:S01]  /*14230*/  HMMA.16816.F32.BF16 R28, R4, R8, R160 ;  /* 0x00000008041c723c */ /* 0x000fe200000418a0 */
[----:B-1----:R-:W-:Y:S01]  /*14240*/  FFMA.FTZ R3, R83, c[0x0][0x23c], -R2 ;  /* 0x00008f0053037a23 */ /* 0x002fe20000010802 */
[----:B------:R-:W-:-:S03]  /*14250*/  MOV R83, R143 ;  /* 0x0000008f00537202 */ /* 0x000fc60000000f00 */
[----:B------:R1:W-:Y:S03]  /*14260*/  MUFU.EX2 R170, R3 ;  /* 0x0000000300aa7308 */ /* 0x0003e60000000800 */
[----:B------:R-:W-:Y:S01]  /*14270*/  HMMA.16816.F32.BF16 R48, R4, R20, R24 ;  /* 0x000000140430723c */ /* 0x000fe20000041818 */
[----:B------:R-:W3:Y:S01]  /*14280*/  LDSM.16.MT88.4 R24, [R135+0xc000] ;  /* 0x00c000008718783b */ /* 0x000ee20000004200 */
[----:B------:R-:W-:-:S03]  /*14290*/  MOV R163, R139 ;  /* 0x0000008b00a37202 */ /* 0x000fc60000000f00 */
[----:B------:R-:W4:Y:S03]  /*142a0*/  LDSM.16.MT88.4 R20, [R226+0xc000] ;  /* 0x00c00000e214783b */ /* 0x000f260000004200 */
[----:B------:R-:W-:Y:S01]  /*142b0*/  HMMA.16816.F32.BF16 R32, R4, R12, R52 ;  /* 0x0000000c0420723c */ /* 0x000fe20000041834 */
[----:B-1----:R-:W-:-:S07]  /*142c0*/  FFMA.FTZ R3, R179, c[0x0][0x23c], -R2 ;  /* 0x00008f00b3037a23 */ /* 0x002fce0000010802 */
[C---:B------:R-:W-:Y:S01]  /*142d0*/  HMMA.16816.F32.BF16 R68, R4.reuse, R14, R68 ;  /* 0x0000000e0444723c */ /* 0x040fe20000041844 */
[----:B------:R-:W1:Y:S01]  /*142e0*/  LDSM.16.MT88.4 R12, [R224+0xc000] ;  /* 0x00c00000e00c783b */ /* 0x000e620000004200 */
[----:B------:R-:W-:Y:S01]  /*142f0*/  MOV R55, R145 ;  /* 0x0000009100377202 */ /* 0x000fe20000000f00 */
[----:B------:R5:W5:Y:S01]  /*14300*/  MUFU.EX2 R168, R3 ;  /* 0x0000000300a87308 */ /* 0x000b620000000800 */
[----:B------:R-:W-:Y:S02]  /*14310*/  MOV R54, R146 ;  /* 0x0000009200367202 */ /* 0x000fe40000000f00 */
[----:B------:R-:W-:Y:S02]  /*14320*/  MOV R52, R140 ;  /* 0x0000008c00347202 */ /* 0x000fe40000000f00 */
[----:B------:R-:W-:Y:S01]  /*14330*/  HMMA.16816.F32.BF16 R16, R4, R10, R16 ;  /* 0x0000000a0410723c */ /* 0x000fe20000041810 */
[----:B------:R-:W1:Y:S01]  /*14340*/  LDSM.16.MT88.4 R8, [R225+0xc000] ;  /* 0x00c00000e108783b */ /* 0x000e620000004200 */
[----:B------:R-:W-:-:S02]  /*14350*/  MOV R179, R75 ;  /* 0x0000004b00b37202 */ /* 0x000fc40000000f00 */
[----:B------:R-:W-:Y:S02]  /*14360*/  MOV R75, R136 ;  /* 0x00000088004b7202 */ /* 0x000fe40000000f00 */
[----:B------:R-:W-:Y:S02]  /*14370*/  MOV R53, R127 ;  /* 0x0000007f00357202 */ /* 0x000fe40000000f00 */
[----:B--2---:R-:W-:Y:S01]  /*14380*/  F2FP.BF16.PACK_AB R4, R172, R171 ;  /* 0x000000abac04723e */ /* 0x004fe200000010ff */
[--C-:B-----5:R-:W-:Y:S01]  /*14390*/  FFMA.FTZ R3, R84, c[0x0][0x23c], -R0.reuse ;  /* 0x00008f0054037a23 */ /* 0x120fe20000010800 */
[----:B------:R-:W-:Y:S02]  /*143a0*/  F2FP.BF16.PACK_AB R6, R168, R170 ;  /* 0x000000aaa806723e */ /* 0x000fe400000010ff */
[----:B------:R-:W-:Y:S01]  /*143b0*/  MOV R84, R137 ;  /* 0x0000008900547202 */ /* 0x000fe20000000f00 */
[----:B------:R2:W-:Y:S02]  /*143c0*/  MUFU.EX2 R167, R3 ;  /* 0x0000000300a77308 */ /* 0x0005e40000000800 */
[----:B--2---:R-:W-:Y:S01]  /*143d0*/  FFMA.FTZ R3, R181, c[0x0][0x23c], -R0 ;  /* 0x00008f00b5037a23 */ /* 0x004fe20000010800 */
[----:B------:R-:W-:-:S02]  /*143e0*/  MOV R181, R79 ;  /* 0x0000004f00b57202 */ /* 0x000fc40000000f00 */
[----:B------:R-:W-:-:S03]  /*143f0*/  MOV R79, R141 ;  /* 0x0000008d004f7202 */ /* 0x000fc60000000f00 */
[----:B------:R2:W5:Y:S02]  /*14400*/  MUFU.EX2 R166, R3 ;  /* 0x0000000300a67308 */ /* 0x0005640000000800 */
[----:B--2---:R-:W-:Y:S01]  /*14410*/  FFMA.FTZ R3, R85, c[0x0][0x23c], -R0 ;  /* 0x00008f0055037a23 */ /* 0x004fe20000010800 */
[----:B-----5:R-:W-:Y:S02]  /*14420*/  F2FP.BF16.PACK_AB R5, R166, R167 ;  /* 0x000000a7a605723e */ /* 0x020fe400000010ff */
[----:B------:R-:W-:-:S03]  /*14430*/  MOV R85, R138 ;  /* 0x0000008a00557202 */ /* 0x000fc60000000f00 */
[----:B------:R2:W-:Y:S02]  /*14440*/  MUFU.EX2 R165, R3 ;  /* 0x0000000300a57308 */ /* 0x0005e40000000800 */
[----:B--2---:R-:W-:Y:S01]  /*14450*/  FFMA.FTZ R3, R182, c[0x0][0x23c], -R0 ;  /* 0x00008f00b6037a23 */ /* 0x004fe20000010800 */
[----:B------:R-:W-:-:S05]  /*14460*/  MOV R182, R142 ;  /* 0x0000008e00b67202 */ /* 0x000fca0000000f00 */
[----:B------:R2:W5:Y:S02]  /*14470*/  MUFU.EX2 R164, R3 ;  /* 0x0000000300a47308 */ /* 0x0005640000000800 */
[----:B--2---:R-:W-:Y:S01]  /*14480*/  FFMA.FTZ R3, R86, c[0x0][0x23c], -R2 ;  /* 0x00008f0056037a23 */ /* 0x004fe20000010802 */
[----:B-----5:R-:W-:Y:S02]  /*14490*/  F2FP.BF16.PACK_AB R7, R164, R165 ;  /* 0x000000a5a407723e */ /* 0x020fe400000010ff */
[----:B------:R-:W-:-:S03]  /*144a0*/  MOV R86, R125 ;  /* 0x0000007d00567202 */ /* 0x000fc60000000f00 */
[----:B------:R2:W-:Y:S02]  /*144b0*/  MUFU.EX2 R161, R3 ;  /* 0x0000000300a17308 */ /* 0x0005e40000000800 */
[C---:B---3--:R-:W-:Y:S08]  /*144c0*/  HMMA.16816.F32.BF16 R44, R4.reuse, R24, R48 ;  /* 0x00000018042c723c */ /* 0x048ff00000041830 */
[----:B----4-:R-:W-:Y:S01]  /*144d0*/  HMMA.16816.F32.BF16 R40, R4, R20, R40 ;  /* 0x000000140428723c */ /* 0x010fe20000041828 */
[----:B--2---:R-:W-:Y:S01]  /*144e0*/  FFMA.FTZ R3, R184, c[0x0][0x23c], -R2 ;  /* 0x00008f00b8037a23 */ /* 0x004fe20000010802 */
[----:B------:R-:W-:-:S03]  /*144f0*/  MOV R184, R124 ;  /* 0x0000007c00b87202 */ /* 0x000fc60000000f00 */
[----:B------:R2:W3:Y:S03]  /*14500*/  MUFU.EX2 R162, R3 ;  /* 0x0000000300a27308 */ /* 0x0004e60000000800 */
[C---:B------:R-:W-:Y:S01]  /*14510*/  HMMA.16816.F32.BF16 R48, R4.reuse, R22, R36 ;  /* 0x000000160430723c */ /* 0x040fe20000041824 */
[----:B------:R-:W4:Y:S07]  /*14520*/  LDSM.16.MT88.4 R20, [R226+0xc800] ;  /* 0x00c80000e214783b */ /* 0x000f2e0000004200 */
[----:B-1----:R-:W-:Y:S01]  /*14530*/  HMMA.16816.F32.BF16 R32, R4, R12, R32 ;  /* 0x0000000c0420723c */ /* 0x002fe20000041820 */
[----:B--2---:R-:W-:-:S07]  /*14540*/  FFMA.FTZ R3, R87, c[0x0][0x23c], -R2 ;  /* 0x00008f0057037a23 */ /* 0x004fce0000010802 */
[C---:B------:R-:W-:Y:S01]  /*14550*/  HMMA.16816.F32.BF16 R68, R4.reuse, R14, R68 ;  /* 0x0000000e0444723c */ /* 0x040fe20000041844 */
[----:B------:R-:W1:Y:S01]  /*14560*/  LDSM.16.MT88.4 R12, [R224+0xc800] ;  /* 0x00c80000e00c783b */ /* 0x000e620000004200 */
[----:B------:R-:W-:Y:S01]  /*14570*/  MOV R87, R123 ;  /* 0x0000007b00577202 */ /* 0x000fe20000000f00 */
[----:B------:R2:W-:Y:S05]  /*14580*/  MUFU.EX2 R160, R3 ;  /* 0x0000000300a07308 */ /* 0x0005ea0000000800 */
[C---:B------:R-:W-:Y:S08]  /*14590*/  HMMA.16816.F32.BF16 R28, R4.reuse, R8, R28 ;  /* 0x00000008041c723c */ /* 0x040ff0000004181c */
[----:B------:R-:W-:Y:S01]  /*145a0*/  HMMA.16816.F32.BF16 R16, R4, R10, R16 ;  /* 0x0000000a0410723c */ /* 0x000fe20000041810 */
[----:B------:R-:W5:Y:S01]  /*145b0*/  LDSM.16.MT88.4 R8, [R225+0xc800] ;  /* 0x00c80000e108783b */ /* 0x000f620000004200 */
[----:B--2---:R-:W-:Y:S01]  /*145c0*/  FFMA.FTZ R3, R185, c[0x0][0x23c], -R2 ;  /* 0x00008f00b9037a23 */ /* 0x004fe20000010802 */
[----:B------:R-:W-:-:S03]  /*145d0*/  MOV R185, R122 ;  /* 0x0000007a00b97202 */ /* 0x000fc60000000f00 */
[----:B------:R2:W2:Y:S02]  /*145e0*/  MUFU.EX2 R159, R3 ;  /* 0x00000003009f7308 */ /* 0x0004a40000000800 */
[----:B------:R-:W-:Y:S01]  /*145f0*/  HMMA.16816.F32.BF16 R56, R4, R26, R56 ;  /* 0x0000001a0438723c */ /* 0x000fe20000041838 */
[----:B------:R-:W1:Y:S06]  /*14600*/  LDSM.16.MT88.4 R24, [R135+0xc800] ;  /* 0x00c800008718783b */ /* 0x000e6c0000004200 */
[----:B---3--:R-:W-:Y:S01]  /*14610*/  F2FP.BF16.PACK_AB R4, R162, R161 ;  /* 0x000000a1a204723e */ /* 0x008fe200000010ff */
[----:B--2---:R-:W-:Y:S01]  /*14620*/  FFMA.FTZ R3, R88, c[0x0][0x23c], -R0 ;  /* 0x00008f0058037a23 */ /* 0x004fe20000010800 */
[----:B------:R-:W-:-:S03]  /*14630*/  F2FP.BF16.PACK_AB R6, R159, R160 ;  /* 0x000000a09f06723e */ /* 0x000fc600000010ff */
[----:B------:R2:W-:Y:S02]  /*14640*/  MUFU.EX2 R158, R3 ;  /* 0x00000003009e7308 */ /* 0x0005e40000000800 */
[----:B--2---:R-:W-:Y:S01]  /*14650*/  FFMA.FTZ R3, R186, c[0x0][0x23c], -R0 ;  /* 0x00008f00ba037a23 */ /* 0x004fe20000010800 */
[----:B------:R-:W-:Y:S02]  /*14660*/  MOV R186, R184 ;  /* 0x000000b800ba7202 */ /* 0x000fe40000000f00 */
[----:B------:R-:W-:-:S03]  /*14670*/  MOV R184, R67 ;  /* 0x0000004300b87202 */ /* 0x000fc60000000f00 */
[----:B------:R2:W3:Y:S02]  /*14680*/  MUFU.EX2 R157, R3 ;  /* 0x00000003009d7308 */ /* 0x0004e40000000800 */
[----:B--2---:R-:W-:Y:S01]  /*14690*/  FFMA.FTZ R3, R89, c[0x0][0x23c], -R0 ;  /* 0x00008f0059037a23 */ /* 0x004fe20000010800 */
[----:B---3--:R-:W-:-:S05]  /*146a0*/  F2FP.BF16.PACK_AB R5, R157, R158 ;  /* 0x0000009e9d05723e */ /* 0x008fca00000010ff */
[----:B------:R2:W-:Y:S02]  /*146b0*/  MUFU.EX2 R156, R3 ;  /* 0x00000003009c7308 */ /* 0x0005e40000000800 */
[----:B--2---:R-:W-:Y:S01]  /*146c0*/  FFMA.FTZ R3, R192, c[0x0][0x23c], -R0 ;  /* 0x00008f00c0037a23 */ /* 0x004fe20000010800 */
[----:B------:R-:W-:-:S05]  /*146d0*/  MOV R192, R87 ;  /* 0x0000005700c07202 */ /* 0x000fca0000000f00 */
[----:B------:R2:W3:Y:S02]  /*146e0*/  MUFU.EX2 R155, R3 ;  /* 0x00000003009b7308 */ /* 0x0004e40000000800 */
[----:B--2---:R-:W-:Y:S01]  /*146f0*/  FFMA.FTZ R3, R90, c[0x0][0x23c], -R2 ;  /* 0x00008f005a037a23 */ /* 0x004fe20000010802 */
[----:B---3--:R-:W-:-:S05]  /*14700*/  F2FP.BF16.PACK_AB R7, R155, R156 ;  /* 0x0000009c9b07723e */ /* 0x008fca00000010ff */
[----:B------:R2:W-:Y:S02]  /*14710*/  MUFU.EX2 R153, R3 ;  /* 0x0000000300997308 */ /* 0x0005e40000000800 */
[C---:B----4-:R-:W-:Y:S08]  /*14720*/  HMMA.16816.F32.BF16 R40, R4.reuse, R20, R40 ;  /* 0x000000140428723c */ /* 0x050ff00000041828 */
[----:B------:R-:W-:Y:S01]  /*14730*/  HMMA.16816.F32.BF16 R48, R4, R22, R48 ;  /* 0x000000160430723c */ /* 0x000fe20000041830 */
[----:B------:R-:W3:Y:S01]  /*14740*/  LDSM.16.MT88.4 R20, [R226+0xd000] ;  /* 0x00d00000e214783b */ /* 0x000ee20000004200 */
[----:B--2---:R-:W-:Y:S01]  /*14750*/  FFMA.FTZ R3, R188, c[0x0][0x23c], -R2 ;  /* 0x00008f00bc037a23 */ /* 0x004fe20000010802 */
[----:B------:R-:W-:-:S03]  /*14760*/  MOV R188, R86 ;  /* 0x0000005600bc7202 */ /* 0x000fc60000000f00 */
[----:B------:R2:W4:Y:S02]  /*14770*/  MUFU.EX2 R152, R3 ;  /* 0x0000000300987308 */ /* 0x0005240000000800 */
[C---:B-1----:R-:W-:Y:S08]  /*14780*/  HMMA.16816.F32.BF16 R32, R4.reuse, R12, R32 ;  /* 0x0000000c0420723c */ /* 0x042ff00000041820 */
[----:B------:R-:W-:Y:S01]  /*14790*/  HMMA.16816.F32.BF16 R68, R4, R14, R68 ;  /* 0x0000000e0444723c */ /* 0x000fe20000041844 */
[----:B------:R-:W1:Y:S01]  /*147a0*/  LDSM.16.MT88.4 R12, [R224+0xd000] ;  /* 0x00d00000e00c783b */ /* 0x000e620000004200 */
[----:B--2---:R-:W-:-:S06]  /*147b0*/  FFMA.FTZ R3, R91, c[0x0][0x23c], -R2 ;  /* 0x00008f005b037a23 */ /* 0x004fcc0000010802 */
[C---:B-----5:R-:W-:Y:S01]  /*147c0*/  HMMA.16816.F32.BF16 R28, R4.reuse, R8, R28 ;  /* 0x00000008041c723c */ /* 0x060fe2000004181c */
[----:B------:R2:W-:Y:S07]  /*147d0*/  MUFU.EX2 R151, R3 ;  /* 0x0000000300977308 */ /* 0x0005ee0000000800 */
[C---:B------:R-:W-:Y:S01]  /*147e0*/  HMMA.16816.F32.BF16 R16, R4.reuse, R10, R16 ;  /* 0x0000000a0410723c */ /* 0x040fe20000041810 */
[----:B------:R-:W5:Y:S07]  /*147f0*/  LDSM.16.MT88.4 R8, [R225+0xd000] ;  /* 0x00d00000e108783b */ /* 0x000f6e0000004200 */
[----:B------:R-:W-:Y:S01]  /*14800*/  HMMA.16816.F32.BF16 R36, R4, R24, R44 ;  /* 0x000000180424723c */ /* 0x000fe2000004182c */
[----:B--2---:R-:W-:Y:S01]  /*14810*/  FFMA.FTZ R3, R174, c[0x0][0x23c], -R2 ;  /* 0x00008f00ae037a23 */ /* 0x004fe20000010802 */
[----:B------:R-:W-:-:S03]  /*14820*/  MOV R174, R163 ;  /* 0x000000a300ae7202 */ /* 0x000fc60000000f00 */
[----:B------:R2:W1:Y:S03]  /*14830*/  MUFU.EX2 R154, R3 ;  /* 0x00000003009a7308 */ /* 0x0004660000000800 */
[----:B------:R-:W-:Y:S01]  /*14840*/  HMMA.16816.F32.BF16 R56, R4, R26, R56 ;  /* 0x0000001a0438723c */ /* 0x000fe20000041838 */
[----:B------:R-:W3:Y:S06]  /*14850*/  LDSM.16.MT88.4 R24, [R135+0xd000] ;  /* 0x00d000008718783b */ /* 0x000eec0000004200 */
[----:B----4-:R-:W-:Y:S01]  /*14860*/  F2FP.BF16.PACK_AB R4, R152, R153 ;  /* 0x000000999804723e */ /* 0x010fe200000010ff */
        /* <DEDUP_REMOVED lines=21> */
[----:B-----5:R-:W-:Y:S01]  /*149c0*/  HMMA.16816.F32.BF16 R32, R4, R8, R28 ;  /* 0x000000080420723c */ /* 0x020fe2000004181c */
[----:B------:R-:W-:Y:S01]  /*149d0*/  LDSM.16.MT88.4 R28, [R135+0xe000] ;  /* 0x00e00000871c783b */ /* 0x000fe20000004200 */
[----:B-1----:R-:W-:-:S06]  /*149e0*/  FFMA.FTZ R3, R95, c[0x0][0x23c], -R2 ;  /* 0x00008f005f037a23 */ /* 0x002fcc0000010802 */
[C---:B------:R-:W-:Y:S01]  /*149f0*/  HMMA.16816.F32.BF16 R16, R4.reuse, R10, R16 ;  /* 0x0000000a0410723c */ /* 0x040fe20000041810 */
[----:B------:R-:W1:Y:S01]  /*14a00*/  LDSM.16.MT88.4 R8, [R225+0xd800] ;  /* 0x00d80000e108783b */ /* 0x000e620000004200 */
[----:B------:R4:W-:Y:S06]  /*14a10*/  MUFU.EX2 R144, R3 ;  /* 0x0000000300907308 */ /* 0x0009ec0000000800 */
[C---:B------:R-:W-:Y:S08]  /*14a20*/  HMMA.16816.F32.BF16 R36, R4.reuse, R24, R36 ;  /* 0x000000180424723c */ /* 0x040ff00000041824 */
[----:B------:R-:W-:Y:S01]  /*14a30*/  HMMA.16816.F32.BF16 R56, R4, R26, R56 ;  /* 0x0000001a0438723c */ /* 0x000fe20000041838 */
[----:B------:R-:W5:Y:S01]  /*14a40*/  LDSM.16.MT88.4 R24, [R135+0xd800] ;  /* 0x00d800008718783b */ /* 0x000f620000004200 */
[----:B----4-:R-:W-:-:S04]  /*14a50*/  FFMA.FTZ R3, R126, c[0x0][0x23c], -R2 ;  /* 0x00008f007e037a23 */ /* 0x010fc80000010802 */
[----:B------:R4:W2:Y:S02]  /*14a60*/  MUFU.EX2 R143, R3 ;  /* 0x00000003008f7308 */ /* 0x0008a40000000800 */
[----:B------:R-:W-:Y:S01]  /*14a70*/  HMMA.16816.F32.BF16 R68, R4, R14, R68 ;  /* 0x0000000e0444723c */ /* 0x000fe20000041844 */
[----:B------:R-:W1:Y:S06]  /*14a80*/  LDSM.16.MT88.4 R12, [R224+0xd800] ;  /* 0x00d80000e00c783b */ /* 0x000e6c0000004200 */
[----:B---3--:R-:W-:Y:S01]  /*14a90*/  F2FP.BF16.PACK_AB R4, R146, R145 ;  /* 0x000000919204723e */ /* 0x008fe200000010ff */
[----:B----4-:R-:W-:Y:S01]  /*14aa0*/  FFMA.FTZ R3, R96, c[0x0][0x23c], -R0 ;  /* 0x00008f0060037a23 */ /* 0x010fe20000010800 */
[----:B--2---:R-:W-:-:S03]  /*14ab0*/  F2FP.BF16.PACK_AB R6, R143, R144 ;  /* 0x000000908f06723e */ /* 0x004fc600000010ff */
[----:B------:R2:W-:Y:S02]  /*14ac0*/  MUFU.EX2 R142, R3 ;  /* 0x00000003008e7308 */ /* 0x0005e40000000800 */
[----:B--2---:R-:W-:Y:S01]  /*14ad0*/  FFMA.FTZ R3, R191, c[0x0][0x23c], -R0 ;  /* 0x00008f00bf037a23 */ /* 0x004fe20000010800 */
[----:B------:R-:W-:-:S05]  /*14ae0*/  MOV R191, R55 ;  /* 0x0000003700bf7202 */ /* 0x000fca0000000f00 */
        /* <DEDUP_REMOVED lines=11> */
[----:B--2---:R-:W-:-:S04]  /*14ba0*/  FFMA.FTZ R3, R119, c[0x0][0x23c], -R2 ;  /* 0x00008f0077037a23 */ /* 0x004fc80000010802 */
[----:B------:R2:W3:Y:S03]  /*14bb0*/  MUFU.EX2 R138, R3 ;  /* 0x00000003008a7308 */ /* 0x0004e60000000800 */
[C---:B-1----:R-:W-:Y:S01]  /*14bc0*/  HMMA.16816.F32.BF16 R20, R4.reuse, R8, R32 ;  /* 0x000000080414723c */ /* 0x042fe20000041820 */
[----:B------:R-:W-:Y:S07]  /*14bd0*/  LDSM.16.MT88.4 R32, [R226+0xe800] ;  /* 0x00e80000e220783b */ /* 0x000fee0000004200 */
[----:B------:R-:W-:Y:S01]  /*14be0*/  HMMA.16816.F32.BF16 R16, R4, R10, R16 ;  /* 0x0000000a0410723c */ /* 0x000fe20000041810 */
[----:B------:R-:W1:Y:S01]  /*14bf0*/  LDSM.16.MT88.4 R8, [R225+0xe000] ;  /* 0x00e00000e108783b */ /* 0x000e620000004200 */
[----:B--2---:R-:W-:-:S06]  /*14c00*/  FFMA.FTZ R3, R99, c[0x0][0x23c], -R2 ;  /* 0x00008f0063037a23 */ /* 0x004fcc0000010802 */
[C---:B-----5:R-:W-:Y:S01]  /*14c10*/  HMMA.16816.F32.BF16 R36, R4.reuse, R24, R36 ;  /* 0x000000180424723c */ /* 0x060fe20000041824 */
[----:B------:R2:W-:Y:S07]  /*14c20*/  MUFU.EX2 R136, R3 ;  /* 0x0000000300887308 */ /* 0x0005ee0000000800 */
[C---:B------:R-:W-:Y:S01]  /*14c30*/  HMMA.16816.F32.BF16 R56, R4.reuse, R26, R56 ;  /* 0x0000001a0438723c */ /* 0x040fe20000041838 */
[----:B------:R-:W4:Y:S07]  /*14c40*/  LDSM.16.MT88.4 R24, [R226+0xe000] ;  /* 0x00e00000e218783b */ /* 0x000f2e0000004200 */
[----:B------:R-:W-:Y:S01]  /*14c50*/  HMMA.16816.F32.BF16 R44, R4, R12, R44 ;  /* 0x0000000c042c723c */ /* 0x000fe2000004182c */
[----:B--2---:R-:W-:-:S04]  /*14c60*/  FFMA.FTZ R3, R117, c[0x0][0x23c], -R2 ;  /* 0x00008f0075037a23 */ /* 0x004fc80000010802 */
[----:B------:R2:W5:Y:S03]  /*14c70*/  MUFU.EX2 R133, R3 ;  /* 0x0000000300857308 */ /* 0x0005660000000800 */
[----:B------:R-:W-:Y:S01]  /*14c80*/  HMMA.16816.F32.BF16 R68, R4, R14, R68 ;  /* 0x0000000e0444723c */ /* 0x000fe20000041844 */
[----:B------:R-:W1:Y:S06]  /*14c90*/  LDSM.16.MT88.4 R12, [R224+0xe000] ;  /* 0x00e00000e00c783b */ /* 0x000e6c0000004200 */
[----:B---3--:R-:W-:Y:S01]  /*14ca0*/  F2FP.BF16.PACK_AB R4, R138, R137 ;  /* 0x000000898a04723e */ /* 0x008fe200000010ff */
[----:B--2---:R-:W-:Y:S01]  /*14cb0*/  FFMA.FTZ R3, R100, c[0x0][0x23c], -R0 ;  /* 0x00008f0064037a23 */ /* 0x004fe20000010800 */
[----:B-----5:R-:W-:-:S03]  /*14cc0*/  F2FP.BF16.PACK_AB R6, R133, R136 ;  /* 0x000000888506723e */ /* 0x020fc600000010ff */
        /* <DEDUP_REMOVED lines=14> */
[----:B--2---:R-:W-:Y:S01]  /*14db0*/  FFMA.FTZ R3, R193, c[0x0][0x23c], -R2 ;  /* 0x00008f00c1037a23 */ /* 0x004fe20000010802 */
[----:B------:R-:W-:-:S03]  /*14dc0*/  MOV R193, R65 ;  /* 0x0000004100c17202 */ /* 0x000fc60000000f00 */
[----:B------:R2:W5:Y:S02]  /*14dd0*/  MUFU.EX2 R127, R3 ;  /* 0x00000003007f7308 */ /* 0x0005640000000800 */
[C---:B-1----:R-:W-:Y:S08]  /*14de0*/  HMMA.16816.F32.BF16 R20, R4.reuse, R8, R20 ;  /* 0x000000080414723c */ /* 0x042ff00000041814 */
[----:B------:R-:W-:Y:S01]  /*14df0*/  HMMA.16816.F32.BF16 R16, R4, R10, R16 ;  /* 0x0000000a0410723c */ /* 0x000fe20000041810 */
[----:B------:R-:W1:Y:S01]  /*14e00*/  LDSM.16.MT88.4 R8, [R225+0xe800] ;  /* 0x00e80000e108783b */ /* 0x000e620000004200 */
[----:B--2---:R-:W-:-:S06]  /*14e10*/  FFMA.FTZ R3, R103, c[0x0][0x23c], -R2 ;  /* 0x00008f0067037a23 */ /* 0x004fcc0000010802 */
[C---:B----4-:R-:W-:Y:S01]  /*14e20*/  HMMA.16816.F32.BF16 R40, R4.reuse, R24, R40 ;  /* 0x000000180428723c */ /* 0x050fe20000041828 */
[----:B------:R2:W-:Y:S07]  /*14e30*/  MUFU.EX2 R126, R3 ;  /* 0x00000003007e7308 */ /* 0x0005ee0000000800 */
[C---:B------:R-:W-:Y:S08]  /*14e40*/  HMMA.16816.F32.BF16 R48, R4.reuse, R26, R48 ;  /* 0x0000001a0430723c */ /* 0x040ff00000041830 */
[----:B------:R-:W-:Y:S01]  /*14e50*/  HMMA.16816.F32.BF16 R44, R4, R12, R44 ;  /* 0x0000000c042c723c */ /* 0x000fe2000004182c */
[----:B--2---:R-:W-:Y:S01]  /*14e60*/  FFMA.FTZ R3, R194, c[0x0][0x23c], -R2 ;  /* 0x00008f00c2037a23 */ /* 0x004fe20000010802 */
[----:B------:R-:W-:-:S03]  /*14e70*/  MOV R194, R113 ;  /* 0x0000007100c27202 */ /* 0x000fc60000000f00 */
[----:B------:R2:W4:Y:S03]  /*14e80*/  MUFU.EX2 R124, R3 ;  /* 0x00000003007c7308 */ /* 0x0005260000000800 */
[----:B------:R-:W-:Y:S01]  /*14e90*/  HMMA.16816.F32.BF16 R68, R4, R14, R68 ;  /* 0x0000000e0444723c */ /* 0x000fe20000041844 */
[----:B------:R-:W1:Y:S06]  /*14ea0*/  LDSM.16.MT88.4 R12, [R224+0xe800] ;  /* 0x00e80000e00c783b */ /* 0x000e6c0000004200 */
[----:B-----5:R-:W-:Y:S01]  /*14eb0*/  F2FP.BF16.PACK_AB R4, R127, R125 ;  /* 0x0000007d7f04723e */ /* 0x020fe200000010ff */
[----:B--2---:R-:W-:Y:S01]  /*14ec0*/  FFMA.FTZ R3, R104, c[0x0][0x23c], -R0 ;  /* 0x00008f0068037a23 */ /* 0x004fe20000010800 */
[----:B----4-:R-:W-:-:S03]  /*14ed0*/  F2FP.BF16.PACK_AB R6, R124, R126 ;  /* 0x0000007e7c06723e */ /* 0x010fc600000010ff */
[----:B------:R2:W-:Y:S02]  /*14ee0*/  MUFU.EX2 R123, R3 ;  /* 0x00000003007b7308 */ /* 0x0005e40000000800 */
[----:B--2---:R-:W-:Y:S01]  /*14ef0*/  FFMA.FTZ R3, R195, c[0x0][0x23c], -R0 ;  /* 0x00008f00c3037a23 */ /* 0x004fe20000010800 */
[----:B------:R-:W-:-:S05]  /*14f00*/  MOV R195, R112 ;  /* 0x0000007000c37202 */ /* 0x000fca0000000f00 */
[----:B------:R2:W4:Y:S02]  /*14f10*/  MUFU.EX2 R122, R3 ;  /* 0x00000003007a7308 */ /* 0x0005240000000800 */
[----:B--2---:R-:W-:Y:S01]  /*14f20*/  FFMA.FTZ R3, R183, c[0x0][0x23c], -R0 ;  /* 0x00008f00b7037a23 */ /* 0x004fe20000010800 */
[----:B------:R-:W-:Y:S02]  /*14f30*/  MOV R183, R185 ;  /* 0x000000b900b77202 */ /* 0x000fe40000000f00 */
[----:B------:R-:W-:Y:S02]  /*14f40*/  MOV R185, R85 ;  /* 0x0000005500b97202 */ /* 0x000fe40000000f00 */
[----:B------:R-:W-:Y:S02]  /*14f50*/  MOV R85, R84 ;  /* 0x0000005400557202 */ /* 0x000fe40000000f00 */
[----:B------:R-:W-:Y:S02]  /*14f60*/  MOV R84, R83 ;  /* 0x0000005300547202 */ /* 0x000fe40000000f00 */
[----:B------:R-:W-:-:S02]  /*14f70*/  MOV R83, R121 ;  /* 0x0000007900537202 */ /* 0x000fc40000000f00 */
[----:B------:R2:W-:Y:S01]  /*14f80*/  MUFU.EX2 R121, R3 ;  /* 0x0000000300797308 */ /* 0x0005e20000000800 */
[----:B----4-:R-:W-:Y:S02]  /*14f90*/  F2FP.BF16.PACK_AB R5, R122, R123 ;  /* 0x0000007b7a05723e */ /* 0x010fe400000010ff */
[----:B------:R-:W-:Y:S01]  /*14fa0*/  MOV R163, R84 ;  /* 0x0000005400a37202 */ /* 0x000fe20000000f00 */
[----:B--2---:R-:W-:Y:S01]  /*14fb0*/  FFMA.FTZ R3, R196, c[0x0][0x23c], -R0 ;  /* 0x00008f00c4037a23 */ /* 0x004fe20000010800 */
[----:B------:R-:W-:Y:S02]  /*14fc0*/  MOV R196, R182 ;  /* 0x000000b600c47202 */ /* 0x000fe40000000f00 */
[----:B------:R-:W-:Y:S01]  /*14fd0*/  MOV R182, R83 ;  /* 0x0000005300b67202 */ /* 0x000fe20000000f00 */
[----:B------:R2:W4:Y:S02]  /*14fe0*/  MUFU.EX2 R120, R3 ;  /* 0x0000000300787308 */ /* 0x0005240000000800 */
[----:B--2---:R-:W-:Y:S01]  /*14ff0*/  FFMA.FTZ R3, R178, c[0x0][0x23c], -R2 ;  /* 0x00008f00b2037a23 */ /* 0x004fe20000010802 */
[----:B----4-:R-:W-:-:S02]  /*15000*/  F2FP.BF16.PACK_AB R7, R120, R121 ;  /* 0x000000797807723e */ /* 0x010fc400000010ff */
[----:B------:R-:W-:-:S03]  /*15010*/  MOV R178, R53 ;  /* 0x0000003500b27202 */ /* 0x000fc60000000f00 */
[----:B------:R2:W-:Y:S02]  /*15020*/  MUFU.EX2 R117, R3 ;  /* 0x0000000300757308 */ /* 0x0005e40000000800 */
[C---:B---3--:R-:W-:Y:S08]  /*15030*/  HMMA.16816.F32.BF16 R24, R4.reuse, R28, R36 ;  /* 0x0000001c0418723c */ /* 0x048ff00000041824 */
[----:B------:R-:W-:Y:S01]  /*15040*/  HMMA.16816.F32.BF16 R36, R4, R32, R40 ;  /* 0x000000200424723c */ /* 0x000fe20000041828 */
[----:B--2---:R-:W-:Y:S01]  /*15050*/  FFMA.FTZ R3, R200, c[0x0][0x23c], -R2 ;  /* 0x00008f00c8037a23 */ /* 0x004fe20000010802 */
[----:B------:R-:W-:-:S03]  /*15060*/  MOV R200, R85 ;  /* 0x0000005500c87202 */ /* 0x000fc60000000f00 */
[----:B------:R2:W3:Y:S03]  /*15070*/  MUFU.EX2 R118, R3 ;  /* 0x0000000300767308 */ /* 0x0004e60000000800 */
[C---:B------:R-:W-:Y:S01]  /*15080*/  HMMA.16816.F32.BF16 R52, R4.reuse, R34, R48 ;  /* 0x000000220434723c */ /* 0x040fe20000041830 */
[----:B------:R-:W4:Y:S07]  /*15090*/  LDSM.16.MT88.4 R32, [R226+0xf000] ;  /* 0x00f00000e220783b */ /* 0x000f2e0000004200 */
[----:B-1----:R-:W-:Y:S01]  /*150a0*/  HMMA.16816.F32.BF16 R40, R4, R8, R20 ;  /* 0x000000080428723c */ /* 0x002fe20000041814 */
[----:B------:R-:W-:Y:S01]  /*150b0*/  LDSM.16.MT88.4 R20, [R135+0xf800] ;  /* 0x00f800008714783b */ /* 0x000fe20000004200 */
[----:B--2---:R-:W-:-:S06]  /*150c0*/  FFMA.FTZ R3, R129, c[0x0][0x23c], -R2 ;  /* 0x00008f0081037a23 */ /* 0x004fcc0000010802 */
[C---:B------:R-:W-:Y:S01]  /*150d0*/  HMMA.16816.F32.BF16 R16, R4.reuse, R10, R16 ;  /* 0x0000000a0410723c */ /* 0x040fe20000041810 */
[----:B------:R-:W1:Y:S01]  /*150e0*/  LDSM.16.MT88.4 R8, [R225+0xf000] ;  /* 0x00f00000e108783b */ /* 0x000e620000004200 */
[----:B------:R-:W-:Y:S01]  /*150f0*/  MOV R129, R66 ;  /* 0x0000004200817202 */ /* 0x000fe20000000f00 */
[----:B------:R2:W-:Y:S05]  /*15100*/  MUFU.EX2 R119, R3 ;  /* 0x0000000300777308 */ /* 0x0005ea0000000800 */
[C---:B------:R-:W-:Y:S01]  /*15110*/  HMMA.16816.F32.BF16 R56, R4.reuse, R30, R56 ;  /* 0x0000001e0438723c */ /* 0x040fe20000041838 */
[----:B------:R-:W5:Y:S07]  /*15120*/  LDSM.16.MT88.4 R28, [R135+0xf000] ;  /* 0x00f00000871c783b */ /* 0x000f6e0000004200 */
[----:B------:R-:W-:Y:S01]  /*15130*/  HMMA.16816.F32.BF16 R48, R4, R12, R44 ;  /* 0x0000000c0430723c */ /* 0x000fe2000004182c */
[----:B--2---:R-:W-:Y:S01]  /*15140*/  FFMA.FTZ R3, R201, c[0x0][0x23c], -R2 ;  /* 0x00008f00c9037a23 */ /* 0x004fe20000010802 */
[----:B------:R-:W-:-:S03]  /*15150*/  MOV R201, R64 ;  /* 0x0000004000c97202 */ /* 0x000fc60000000f00 */
[----:B------:R2:W2:Y:S03]  /*15160*/  MUFU.EX2 R116, R3 ;  /* 0x0000000300747308 */ /* 0x0004a60000000800 */
[----:B------:R-:W-:Y:S01]  /*15170*/  HMMA.16816.F32.BF16 R68, R4, R14, R68 ;  /* 0x0000000e0444723c */ /* 0x000fe20000041844 */
[----:B------:R-:W1:Y:S06]  /*15180*/  LDSM.16.MT88.4 R12, [R224+0xf000] ;  /* 0x00f00000e00c783b */ /* 0x000e6c0000004200 */
[----:B---3--:R-:W-:Y:S01]  /*15190*/  F2FP.BF16.PACK_AB R4, R118, R117 ;  /* 0x000000757604723e */ /* 0x008fe200000010ff */
[----:B--2---:R-:W-:Y:S01]  /*151a0*/  FFMA.FTZ R3, R173, c[0x0][0x23c], -R0 ;  /* 0x00008f00ad037a23 */ /* 0x004fe20000010800 */
[----:B------:R-:W-:-:S03]  /*151b0*/  F2FP.BF16.PACK_AB R6, R116, R119 ;  /* 0x000000777406723e */ /* 0x000fc600000010ff */
        /* <DEDUP_REMOVED lines=11> */
[C---:B----4-:R-:W-:Y:S08]  /*15270*/  HMMA.16816.F32.BF16 R36, R4.reuse, R32, R36 ;  /* 0x000000200424723c */ /* 0x050ff00000041824 */
        /* <DEDUP_REMOVED lines=8> */
[C---:B-----5:R-:W-:Y:S01]  /*15300*/  HMMA.16816.F32.BF16 R24, R4.reuse, R28, R24 ;  /* 0x0000001c0418723c */ /* 0x060fe20000041818 */
[----:B------:R2:W-:Y:S07]  /*15310*/  MUFU.EX2 R101, R3 ;  /* 0x0000000300657308 */ /* 0x0005ee0000000800 */
[C---:B------:R-:W-:Y:S08]  /*15320*/  HMMA.16816.F32.BF16 R28, R4.reuse, R30, R56 ;  /* 0x0000001e041c723c */ /* 0x040ff00000041838 */
[----:B------:R-:W-:Y:S01]  /*15330*/  HMMA.16816.F32.BF16 R56, R4, R12, R48 ;  /* 0x0000000c0438723c */ /* 0x000fe20000041830 */
[----:B------:R-:W5:Y:S01]  /*15340*/  LDSM.16.MT88.4 R48, [R224+0xf800] ;  /* 0x00f80000e030783b */ /* 0x000f620000004200 */
[----:B--2---:R-:W-:-:S04]  /*15350*/  FFMA.FTZ R3, R115, c[0x0][0x23c], -R2 ;  /* 0x00008f0073037a23 */ /* 0x004fc80000010802 */
[----:B------:R2:W1:Y:S02]  /*15360*/  MUFU.EX2 R100, R3 ;  /* 0x0000000300647308 */ /* 0x0004640000000800 */
[----:B------:R-:W-:Y:S01]  /*15370*/  HMMA.16816.F32.BF16 R68, R4, R14, R68 ;  /* 0x0000000e0444723c */ /* 0x000fe20000041844 */
[----:B------:R-:W3:Y:S06]  /*15380*/  LDSM.16.MT88.4 R12, [R135+0x10000] ;  /* 0x01000000870c783b */ /* 0x000eec0000004200 */
[----:B----4-:R-:W-:Y:S01]  /*15390*/  F2FP.BF16.PACK_AB R4, R102, R99 ;  /* 0x000000636604723e */ /* 0x010fe200000010ff */
[----:B--2---:R-:W-:Y:S01]  /*153a0*/  FFMA.FTZ R3, R107, c[0x0][0x23c], -R0 ;  /* 0x00008f006b037a23 */ /* 0x004fe20000010800 */
[----:B-1----:R-:W-:-:S03]  /*153b0*/  F2FP.BF16.PACK_AB R6, R100, R101 ;  /* 0x000000656406723e */ /* 0x002fc600000010ff */
        /* <DEDUP_REMOVED lines=12> */
[----:B---3--:R-:W-:Y:S01]  /*15480*/  HMMA.16816.F32.BF16 R28, R4, R34, R44 ;  /* 0x00000022041c723c */ /* 0x008fe2000004182c */
[----:B-1----:R-:W-:-:S04]  /*15490*/  FFMA.FTZ R3, R207, c[0x0][0x23c], -R2 ;  /* 0x00008f00cf037a23 */ /* 0x002fc80000010802 */
[----:B------:R1:W2:Y:S03]  /*154a0*/  MUFU.EX2 R94, R3 ;  /* 0x00000003005e7308 */ /* 0x0002a60000000800 */
[C---:B------:R-:W-:Y:S07]  /*154b0*/  HMMA.16816.F32.BF16 R44, R4.reuse, R8, R64 ;  /* 0x00000008042c723c */ /* 0x040fee0000041840 */
[----:B------:R-:W-:Y:S01]  /*154c0*/  FFMA.FTZ R8, R129, R63, R201 ;  /* 0x0000003f81087223 */ /* 0x000fe200000100c9 */
[----:B------:R-:W-:Y:S01]  /*154d0*/  HMMA.16816.F32.BF16 R52, R4, R20, R24 ;  /* 0x000000140434723c */ /* 0x000fe20000041818 */
[----:B------:R-:W-:Y:S01]  /*154e0*/  FFMA.FTZ R9, R189, c[0x0][0x23c], -R0 ;  /* 0x00008f00bd097a23 */ /* 0x000fe20000010800 */
[----:B------:R-:W3:Y:S01]  /*154f0*/  LDSM.16.MT88.4 R20, [R226+0x10000] ;  /* 0x01000000e214783b */ /* 0x000ee20000004200 */
[----:B------:R-:W-:-:S02]  /*15500*/  FADD.FTZ R8, R200, R8 ;  /* 0x00000008c8087221 */ /* 0x000fc40000010000 */
[----:B-1----:R-:W-:-:S03]  /*15510*/  FFMA.FTZ R3, R109, c[0x0][0x23c], -R2 ;  /* 0x00008f006d037a23 */ /* 0x002fc60000010802 */
[----:B------:R-:W-:Y:S01]  /*15520*/  HMMA.16816.F32.BF16 R24, R4, R32, R36 ;  /* 0x000000200418723c */ /* 0x000fe20000041824 */
[----:B------:R-:W-:Y:S01]  /*15530*/  FADD.FTZ R8, R178, R8 ;  /* 0x00000008b2087221 */ /* 0x000fe20000010000 */
[----:B------:R-:W1:Y:S01]  /*15540*/  LDSM.16.MT88.4 R32, [R224+0x10000] ;  /* 0x01000000e020783b */ /* 0x000e620000004200 */
[----:B------:R4:W-:Y:S02]  /*15550*/  MUFU.EX2 R92, R3 ;  /* 0x00000003005c7308 */ /* 0x0009e40000000800 */
[----:B------:R-:W-:-:S03]  /*15560*/  FADD.FTZ R8, R183, R8 ;  /* 0x00000008b7087221 */ /* 0x000fc60000010000 */
[C---:B-----5:R-:W-:Y:S08]  /*15570*/  HMMA.16816.F32.BF16 R36, R4.reuse, R48, R56 ;  /* 0x000000300424723c */ /* 0x060ff00000041838 */
[----:B------:R-:W-:Y:S01]  /*15580*/  HMMA.16816.F32.BF16 R48, R4, R50, R68 ;  /* 0x000000320430723c */ /* 0x000fe20000041844 */
[----:B----4-:R-:W-:-:S04]  /*15590*/  FFMA.FTZ R3, R208, c[0x0][0x23c], -R2 ;  /* 0x00008f00d0037a23 */ /* 0x010fc80000010802 */
[----:B------:R4:W5:Y:S03]  /*155a0*/  MUFU.EX2 R91, R3 ;  /* 0x00000003005b7308 */ /* 0x0009660000000800 */
[----:B------:R-:W-:Y:S07]  /*155b0*/  HMMA.16816.F32.BF16 R40, R4, R10, R40 ;  /* 0x0000000a0428723c */ /* 0x000fee0000041828 */
[----:B--2---:R-:W-:Y:S01]  /*155c0*/  F2FP.BF16.PACK_AB R4, R94, R93 ;  /* 0x0000005d5e04723e */ /* 0x004fe200000010ff */
[----:B----4-:R-:W-:Y:S01]  /*155d0*/  FFMA.FTZ R3, R110, c[0x0][0x23c], -R0 ;  /* 0x00008f006e037a23 */ /* 0x010fe20000010800 */
[----:B-----5:R-:W-:-:S03]  /*155e0*/  F2FP.BF16.PACK_AB R6, R91, R92 ;  /* 0x0000005c5b06723e */ /* 0x020fc600000010ff */
        /* <DEDUP_REMOVED lines=11> */
[C---:B------:R-:W-:Y:S01]  /*156a0*/  HMMA.16816.F32.BF16 R56, R4.reuse, R14, R16 ;  /* 0x0000000e0438723c */ /* 0x040fe20000041810 */
[----:B------:R-:W4:Y:S07]  /*156b0*/  LDSM.16.MT88.4 R16, [R225+0x10000] ;  /* 0x01000000e110783b */ /* 0x000f2e0000004200 */
[----:B------:R-:W-:Y:S01]  /*156c0*/  HMMA.16816.F32.BF16 R52, R4, R12, R52 ;  /* 0x0000000c0434723c */ /* 0x000fe20000041834 */
[----:B------:R-:W5:Y:S01]  /*156d0*/  LDSM.16.MT88.4 R12, [R135+0x10800] ;  /* 0x01080000870c783b */ /* 0x000f620000004200 */
[----:B--2---:R-:W-:-:S04]  /*156e0*/  FFMA.FTZ R3, R212, c[0x0][0x23c], -R2 ;  /* 0x00008f00d4037a23 */ /* 0x004fc80000010802 */
[----:B------:R2:W2:Y:S02]  /*156f0*/  MUFU.EX2 R86, R3 ;  /* 0x0000000300567308 */ /* 0x0004a40000000800 */
[C---:B---3--:R-:W-:Y:S08]  /*15700*/  HMMA.16816.F32.BF16 R28, R4.reuse, R22, R28 ;  /* 0x00000016041c723c */ /* 0x048ff0000004181c */
[----:B-1----:R-:W-:Y:S01]  /*15710*/  HMMA.16816.F32.BF16 R64, R4, R34, R48 ;  /* 0x000000220440723c */ /* 0x002fe20000041830 */
[----:B--2---:R-:W-:-:S07]  /*15720*/  FFMA.FTZ R3, R187, c[0x0][0x23c], -R2 ;  /* 0x00008f00bb037a23 */ /* 0x004fce0000010802 */
[C---:B------:R-:W-:Y:S01]  /*15730*/  HMMA.16816.F32.BF16 R68, R4.reuse, R32, R36 ;  /* 0x000000200444723c */ /* 0x040fe20000041824 */
[----:B------:R1:W-:Y:S07]  /*15740*/  MUFU.EX2 R84, R3 ;  /* 0x0000000300547308 */ /* 0x0003ee0000000800 */
[----:B----4-:R-:W-:Y:S01]  /*15750*/  HMMA.16816.F32.BF16 R48, R4, R16, R44 ;  /* 0x000000100430723c */ /* 0x010fe2000004182c */
[----:B-1----:R-:W-:-:S04]  /*15760*/  FFMA.FTZ R3, R214, c[0x0][0x23c], -R2 ;  /* 0x00008f00d6037a23 */ /* 0x002fc80000010802 */
[----:B------:R1:W2:Y:S02]  /*15770*/  MUFU.EX2 R83, R3 ;  /* 0x0000000300537308 */ /* 0x0002a40000000800 */
[----:B-1----:R-:W-:Y:S01]  /*15780*/  FFMA.FTZ R3, R194, R60, R195 ;  /* 0x0000003cc2037223 */ /* 0x002fe200000100c3 */
[----:B------:R-:W-:Y:S02]  /*15790*/  MOV R195, R193 ;  /* 0x000000c100c37202 */ /* 0x000fe40000000f00 */
[----:B------:R-:W-:Y:S01]  /*157a0*/  MOV R194, R184 ;  /* 0x000000b800c27202 */ /* 0x000fe20000000f00 */
[----:B------:R-:W-:Y:S01]  /*157b0*/  FADD.FTZ R3, R191, R3 ;  /* 0x00000003bf037221 */ /* 0x000fe20000010000 */
[----:B------:R-:W-:Y:S02]  /*157c0*/  MOV R191, R169 ;  /* 0x000000a900bf7202 */ /* 0x000fe40000000f00 */
[----:B------:R-:W-:Y:S02]  /*157d0*/  MOV R169, R177 ;  /* 0x000000b100a97202 */ /* 0x000fe40000000f00 */
[----:B------:R-:W-:-:S02]  /*157e0*/  MOV R177, R82 ;  /* 0x0000005200b17202 */ /* 0x000fc40000000f00 */
[----:B------:R1:W-:Y:S01]  /*157f0*/  MUFU.EX2 R82, R9 ;  /* 0x0000000900527308 */ /* 0x0003e20000000800 */
[----:B------:R-:W-:Y:S02]  /*15800*/  MOV R193, R75 ;  /* 0x0000004b00c17202 */ /* 0x000fe40000000f00 */
[----:B------:R-:W-:Y:S02]  /*15810*/  MOV R184, R73 ;  /* 0x0000004900b87202 */ /* 0x000fe40000000f00 */
[C---:B------:R-:W-:Y:S01]  /*15820*/  HMMA.16816.F32.BF16 R72, R4.reuse, R20, R24 ;  /* 0x000000140448723c */ /* 0x040fe20000041818 */
[----:B------:R-:W3:Y:S07]  /*15830*/  LDSM.16.MT88.4 R20, [R226+0x10800] ;  /* 0x01080000e214783b */ /* 0x000eee0000004200 */
[----:B------:R-:W-:Y:S01]  /*15840*/  HMMA.16816.F32.BF16 R24, R4, R18, R40 ;  /* 0x000000120418723c */ /* 0x000fe20000041828 */
[----:B------:R-:W4:Y:S01]  /*15850*/  LDSM.16.MT88.4 R16, [R224+0x10800] ;  /* 0x01080000e010783b */ /* 0x000f220000004200 */
[----:B-1----:R-:W-:-:S02]  /*15860*/  FADD.FTZ R9, R196, R3 ;  /* 0x00000003c4097221 */ /* 0x002fc40000010000 */
[----:B------:R-:W-:Y:S02]  /*15870*/  FFMA.FTZ R3, R215, c[0x0][0x23c], -R0 ;  /* 0x00008f00d7037a23 */ /* 0x000fe40000010800 */
[----:B------:R-:W-:Y:S01]  /*15880*/  FADD.FTZ R9, R81, R9 ;  /* 0x0000000951097221 */ /* 0x000fe20000010000 */
[----:B------:R-:W-:Y:S01]  /*15890*/  F2FP.BF16.PACK_AB R4, R86, R85 ;  /* 0x000000555604723e */ /* 0x000fe200000010ff */
[----:B------:R1:W1:Y:S01]  /*158a0*/  MUFU.EX2 R81, R3 ;  /* 0x0000000300517308 */ /* 0x0002620000000800 */
[----:B--2---:R-:W-:Y:S01]  /*158b0*/  F2FP.BF16.PACK_AB R6, R83, R84 ;  /* 0x000000545306723e */ /* 0x004fe200000010ff */
[----:B------:R-:W-:-:S04]  /*158c0*/  FADD.FTZ R9, R194, R9 ;  /* 0x00000009c2097221 */ /* 0x000fc80000010000 */
[----:B------:R-:W-:Y:S01]  /*158d0*/  FADD.FTZ R9, R163, R9 ;  /* 0x00000009a3097221 */ /* 0x000fe20000010000 */
[----:B------:R-:W-:Y:S02]  /*158e0*/  MOV R163, R182 ;  /* 0x000000b600a37202 */ /* 0x000fe40000000f00 */
[----:B------:R-:W-:Y:S01]  /*158f0*/  MOV R182, R80 ;  /* 0x0000005000b67202 */ /* 0x000fe20000000f00 */
[----:B-1----:R-:W-:Y:S01]  /*15900*/  FADD.FTZ R3, R195, R8 ;  /* 0x00000008c3037221 */ /* 0x002fe20000010000 */
[----:B------:R-:W-:Y:S01]  /*15910*/  F2FP.BF16.PACK_AB R5, R81, R82 ;  /* 0x000000525105723e */ /* 0x000fe200000010ff */
[----:B------:R-:W-:Y:S02]  /*15920*/  FFMA.FTZ R8, R190, c[0x0][0x23c], -R0 ;  /* 0x00008f00be087a23 */ /* 0x000fe40000010800 */
[----:B------:R-:W-:Y:S02]  /*15930*/  FADD.FTZ R3, R193, R3 ;  /* 0x00000003c1037221 */ /* 0x000fe40000010000 */
[----:B------:R1:W-:Y:S02]  /*15940*/  MUFU.EX2 R80, R8 ;  /* 0x0000000800507308 */ /* 0x0003e40000000800 */
        /* <DEDUP_REMOVED lines=16> */
[----:B------:R-:W2:Y:S03]  /*15a50*/  MUFU.EX2 R79, R9 ;  /* 0x00000009004f7308 */ /* 0x000ea60000000800 */
[----:B------:R-:W-:-:S04]  /*15a60*/  FADD.FTZ R8, R177, R8 ;  /* 0x00000008b1087221 */ /* 0x000fc80000010000 */
[----:B------:R-:W-:Y:S02]  /*15a70*/  FADD.FTZ R8, R176, R8 ;  /* 0x00000008b0087221 */ /* 0x000fe40000010000 */
[----:B-1----:R-:W-:Y:S02]  /*15a80*/  FADD.FTZ R3, R163, R10 ;  /* 0x0000000aa3037221 */ /* 0x002fe40000010000 */
[----:B------:R-:W-:Y:S02]  /*15a90*/  FADD.FTZ R8, R171, R8 ;  /* 0x00000008ab087221 */ /* 0x000fe40000010000 */
[----:B------:R-:W-:Y:S02]  /*15aa0*/  FADD.FTZ R3, R181, R3 ;  /* 0x00000003b5037221 */ /* 0x000fe40000010000 */
[----:B------:R-:W-:Y:S01]  /*15ab0*/  FADD.FTZ R8, R172, R8 ;  /* 0x00000008ac087221 */ /* 0x000fe20000010000 */
[----:B--2---:R-:W-:Y:S01]  /*15ac0*/  F2FP.BF16.PACK_AB R7, R79, R80 ;  /* 0x000000504f07723e */ /* 0x004fe200000010ff */
[----:B------:R-:W-:-:S02]  /*15ad0*/  FADD.FTZ R3, R251, R3 ;  /* 0x00000003fb037221 */ /* 0x000fc40000010000 */
[----:B------:R-:W-:Y:S02]  /*15ae0*/  FADD.FTZ R8, R170, R8 ;  /* 0x00000008aa087221 */ /* 0x000fe40000010000 */
[----:B------:R-:W-:Y:S02]  /*15af0*/  FADD.FTZ R3, R247, R3 ;  /* 0x00000003f7037221 */ /* 0x000fe40000010000 */
[----:B------:R-:W-:Y:S01]  /*15b00*/  FADD.FTZ R8, R168, R8 ;  /* 0x00000008a8087221 */ /* 0x000fe20000010000 */
[----:B-----5:R-:W-:Y:S01]  /*15b10*/  HMMA.16816.F32.BF16 R32, R4, R14, R56 ;  /* 0x0000000e0420723c */ /* 0x020fe20000041838 */
[----:B------:R-:W-:Y:S02]  /*15b20*/  FADD.FTZ R3, R175, R3 ;  /* 0x00000003af037221 */ /* 0x000fe40000010000 */
[----:B------:R-:W-:Y:S02]  /*15b30*/  FFMA.FTZ R9, R218, c[0x0][0x23c], -R2 ;  /* 0x00008f00da097a23 */ /* 0x000fe40000010802 */
[----:B------:R-:W-:-:S02]  /*15b40*/  FADD.FTZ R3, R167, R3 ;  /* 0x00000003a7037221 */ /* 0x000fc40000010000 */
[----:B------:R-:W-:Y:S01]  /*15b50*/  FADD.FTZ R8, R161, R8 ;  /* 0x00000008a1087221 */ /* 0x000fe20000010000 */
[----:B------:R1:W2:Y:S01]  /*15b60*/  MUFU.EX2 R63, R9 ;  /* 0x00000009003f7308 */ /* 0x0002a20000000800 */
[----:B------:R-:W-:Y:S01]  /*15b70*/  FADD.FTZ R3, R166, R3 ;  /* 0x00000003a6037221 */ /* 0x000fe20000010000 */
[C---:B------:R-:W-:Y:S01]  /*15b80*/  HMMA.16816.F32.BF16 R40, R4.reuse, R12, R52 ;  /* 0x0000000c0428723c */ /* 0x040fe20000041834 */
[----:B------:R-:W-:Y:S01]  /*15b90*/  FADD.FTZ R8, R162, R8 ;  /* 0x00000008a2087221 */ /* 0x000fe20000010000 */
[----:B------:R-:W5:Y:S01]  /*15ba0*/  LDSM.16.MT88.4 R12, [R225+0x10800] ;  /* 0x01080000e10c783b */ /* 0x000f620000004200 */
[----:B------:R-:W-:Y:S02]  /*15bb0*/  FADD.FTZ R3, R165, R3 ;  /* 0x00000003a5037221 */ /* 0x000fe40000010000 */
[----:B------:R-:W-:Y:S02]  /*15bc0*/  FADD.FTZ R8, R160, R8 ;  /* 0x00000008a0087221 */ /* 0x000fe40000010000 */
[----:B------:R-:W-:Y:S01]  /*15bd0*/  FADD.FTZ R3, R164, R3 ;  /* 0x00000003a4037221 */ /* 0x000fe20000010000 */
[----:B---3--:R-:W-:Y:S01]  /*15be0*/  HMMA.16816.F32.BF16 R36, R4, R22, R28 ;  /* 0x000000160424723c */ /* 0x008fe2000004181c */
[----:B------:R-:W-:-:S02]  /*15bf0*/  FADD.FTZ R8, R159, R8 ;  /* 0x000000089f087221 */ /* 0x000fc40000010000 */
[----:B------:R-:W-:Y:S02]  /*15c00*/  FADD.FTZ R3, R158, R3 ;  /* 0x000000039e037221 */ /* 0x000fe40000010000 */
[----:B------:R-:W-:Y:S02]  /*15c10*/  FADD.FTZ R8, R153, R8 ;  /* 0x0000000899087221 */ /* 0x000fe40000010000 */
[----:B-1----:R-:W-:Y:S01]  /*15c20*/  FFMA.FTZ R9, R199, c[0x0][0x23c], -R2 ;  /* 0x00008f00c7097a23 */ /* 0x002fe20000010802 */
[----:B----4-:R-:W-:Y:S01]  /*15c30*/  HMMA.16816.F32.BF16 R28, R4, R16, R68 ;  /* 0x00000010041c723c */ /* 0x010fe20000041844 */
[----:B------:R-:W-:Y:S02]  /*15c40*/  FADD.FTZ R3, R157, R3 ;  /* 0x000000039d037221 */ /* 0x000fe40000010000 */
[----:B------:R1:W-:Y:S01]  /*15c50*/  MUFU.EX2 R60, R9 ;  /* 0x00000009003c7308 */ /* 0x0003e20000000800 */
[----:B------:R-:W-:Y:S02]  /*15c60*/  FADD.FTZ R8, R152, R8 ;  /* 0x0000000898087221 */ /* 0x000fe40000010000 */
[----:B------:R-:W-:-:S02]  /*15c70*/  FADD.FTZ R3, R156, R3 ;  /* 0x000000039c037221 */ /* 0x000fc40000010000 */
[----:B------:R-:W-:Y:S01]  /*15c80*/  FADD.FTZ R8, R151, R8 ;  /* 0x0000000897087221 */ /* 0x000fe20000010000 */
[C---:B------:R-:W-:Y:S01]  /*15c90*/  HMMA.16816.F32.BF16 R64, R4.reuse, R18, R64 ;  /* 0x000000120440723c */ /* 0x040fe20000041840 */
[----:B------:R-:W-:Y:S01]  /*15ca0*/  FADD.FTZ R3, R155, R3 ;  /* 0x000000039b037221 */ /* 0x000fe20000010000 */
[----:B------:R-:W3:Y:S01]  /*15cb0*/  LDSM.16.MT88.4 R16, [R226+0x11000] ;  /* 0x01100000e210783b */ /* 0x000ee20000004200 */
[----:B------:R-:W-:Y:S02]  /*15cc0*/  FADD.FTZ R8, R154, R8 ;  /* 0x000000089a087221 */ /* 0x000fe40000010000 */
[----:B------:R-:W-:Y:S01]  /*15cd0*/  FADD.FTZ R3, R150, R3 ;  /* 0x0000000396037221 */ /* 0x000fe20000010000 */
[----:B------:R-:W-:Y:S01]  /*15ce0*/  LDSM.16.MT88.4 R156, [R224+0x11800] ;  /* 0x01180000e09c783b */ /* 0x000fe20000004200 */
[----:B------:R-:W-:Y:S01]  /*15cf0*/  FADD.FTZ R8, R145, R8 ;  /* 0x0000000891087221 */ /* 0x000fe20000010000 */
[----:B------:R-:W-:Y:S01]  /*15d00*/  HMMA.16816.F32.BF16 R44, R4, R20, R72 ;  /* 0x00000014042c723c */ /* 0x000fe20000041848 */
[----:B------:R-:W-:Y:S01]  /*15d10*/  FADD.FTZ R3, R148, R3 ;  /* 0x0000000394037221 */ /* 0x000fe20000010000 */
[----:B------:R-:W4:Y:S01]  /*15d20*/  LDSM.16.MT88.4 R20, [R135+0x11000] ;  /* 0x011000008714783b */ /* 0x000f220000004200 */
[----:B-1----:R-:W-:-:S02]  /*15d30*/  FFMA.FTZ R9, R220, c[0x0][0x23c], -R2 ;  /* 0x00008f00dc097a23 */ /* 0x002fc40000010802 */
[----:B------:R-:W-:Y:S02]  /*15d40*/  FADD.FTZ R3, R147, R3 ;  /* 0x0000000393037221 */ /* 0x000fe40000010000 */
[----:B------:R1:W1:Y:S01]  /*15d50*/  MUFU.EX2 R59, R9 ;  /* 0x00000009003b7308 */ /* 0x0002620000000800 */
[----:B------:R-:W-:Y:S01]  /*15d60*/  FADD.FTZ R8, R146, R8 ;  /* 0x0000000892087221 */ /* 0x000fe20000010000 */
[C---:B-----5:R-:W-:Y:S01]  /*15d70*/  HMMA.16816.F32.BF16 R48, R4.reuse, R12, R48 ;  /* 0x0000000c0430723c */ /* 0x060fe20000041830 */
[----:B------:R-:W-:Y:S02]  /*15d80*/  FADD.FTZ R3, R149, R3 ;  /* 0x0000000395037221 */ /* 0x000fe40000010000 */
[----:B------:R-:W-:Y:S01]  /*15d90*/  FADD.FTZ R8, R144, R8 ;  /* 0x0000000890087221 */ /* 0x000fe20000010000 */
[----:B------:R-:W-:Y:S01]  /*15da0*/  LDSM.16.MT88.4 R148, [R226+0x11800] ;  /* 0x01180000e294783b */ /* 0x000fe20000004200 */
[----:B------:R-:W-:Y:S02]  /*15db0*/  FADD.FTZ R3, R142, R3 ;  /* 0x000000038e037221 */ /* 0x000fe40000010000 */
[----:B------:R-:W-:Y:S01]  /*15dc0*/  FADD.FTZ R8, R143, R8 ;  /* 0x000000088f087221 */ /* 0x000fe20000010000 */
[----:B------:R-:W-:Y:S01]  /*15dd0*/  HMMA.16816.F32.BF16 R24, R4, R14, R24 ;  /* 0x0000000e0418723c */ /* 0x000fe20000041818 */
[----:B------:R-:W-:Y:S01]  /*15de0*/  FADD.FTZ R3, R141, R3 ;  /* 0x000000038d037221 */ /* 0x000fe20000010000 */
[----:B------:R-:W5:Y:S01]  /*15df0*/  LDSM.16.MT88.4 R12, [R224+0x11000] ;  /* 0x01100000e00c783b */ /* 0x000f620000004200 */
[----:B------:R-:W-:-:S02]  /*15e00*/  FADD.FTZ R8, R137, R8 ;  /* 0x0000000889087221 */ /* 0x000fc40000010000 */
[----:B------:R-:W-:Y:S02]  /*15e10*/  FADD.FTZ R3, R140, R3 ;  /* 0x000000038c037221 */ /* 0x000fe40000010000 */
[--C-:B-1----:R-:W-:Y:S01]  /*15e20*/  FFMA.FTZ R9, R202, c[0x0][0x23c], -R0.reuse ;  /* 0x00008f00ca097a23 */ /* 0x102fe20000010800 */
[----:B--2---:R-:W-:Y:S01]  /*15e30*/  F2FP.BF16.PACK_AB R4, R63, R77 ;  /* 0x0000004d3f04723e */ /* 0x004fe200000010ff */
[----:B------:R-:W-:Y:S01]  /*15e40*/  FADD.FTZ R3, R139, R3 ;  /* 0x000000038b037221 */ /* 0x000fe20000010000 */
[----:B------:R-:W-:Y:S01]  /*15e50*/  F2FP.BF16.PACK_AB R6, R59, R60 ;  /* 0x0000003c3b06723e */ /* 0x000fe200000010ff */
[----:B------:R1:W-:Y:S01]  /*15e60*/  MUFU.EX2 R58, R9 ;  /* 0x00000009003a7308 */ /* 0x0003e20000000800 */
[----:B------:R-:W-:Y:S01]  /*15e70*/  LDSM.16.MT88.4 R140, [R135+0x11800] ;  /* 0x01180000878c783b */ /* 0x000fe20000004200 */
        /* <DEDUP_REMOVED lines=11> */
[----:B----4-:R-:W-:Y:S01]  /*15f30*/  HMMA.16816.F32.BF16 R40, R4, R20, R40 ;  /* 0x000000140428723c */ /* 0x010fe20000041828 */
[----:B-1----:R-:W-:-:S04]  /*15f40*/  FFMA.FTZ R9, R249, c[0x0][0x23c], -R2 ;  /* 0x00008f00f9097a23 */ /* 0x002fc80000010802 */
[----:B------:R1:W2:Y:S03]  /*15f50*/  MUFU.EX2 R53, R9 ;  /* 0x0000000900357308 */ /* 0x0002a60000000800 */
[C---:B------:R-:W-:Y:S01]  /*15f60*/  HMMA.16816.F32.BF16 R32, R4.reuse, R22, R32 ;  /* 0x000000160420723c */ /* 0x040fe20000041820 */
[----:B------:R-:W3:Y:S07]  /*15f70*/  LDSM.16.MT88.4 R20, [R225+0x11000] ;  /* 0x01100000e114783b */ /* 0x000eee0000004200 */
[----:B-----5:R-:W-:Y:S01]  /*15f80*/  HMMA.16816.F32.BF16 R28, R4, R12, R28 ;  /* 0x0000000c041c723c */ /* 0x020fe2000004181c */
        /* <DEDUP_REMOVED lines=95> */
[----:B------:R1:W-:Y:S05]  /*16580*/  STL [R1+0x8], R0 ;  /* 0x0000080001007387 */ /* 0x0003ea0000100800 */
.L_x_1630:
[----:B------:R-:W-:Y:S05]  /*16590*/  @!P1 BRA `(.L_x_1638) ;  /* 0x0000766000009947 */ /* 0x000fea0003800000 */
[----:B------:R-:W-:Y:S01]  /*165a0*/  MOV R133, R3 ;  /* 0x0000000300857202 */ /* 0x000fe20000000f00 */
[----:B------:R-:W-:Y:S01]  /*165b0*/  ULDC.64 UR8, c[0x0][0x198] ;  /* 0x0000660000087ab9 */ /* 0x000fe20000000a00 */
[----:B------:R-:W-:Y:S01]  /*165c0*/  MOV R132, R36 ;  /* 0x0000002400847202 */ /* 0x000fe20000000f00 */
[----:B------:R-:W-:Y:S02]  /*165d0*/  ULDC.64 UR10, c[0x0][0x1a0] ;  /* 0x00006800000a7ab9 */ /* 0x000fe40000000a00 */
[----:B------:R-:W-:Y:S02]  /*165e0*/  ULDC.64 UR4, c[0x0][0x1a0] ;  /* 0x0000680000047ab9 */ /* 0x000fe40000000a00 */
.L_x_1642:
[----:B------:R-:W-:Y:S04]  /*165f0*/  DEPBAR.LE SB0, 0x0 ;  /* 0x000080000000791a */ /* 0x000fe80000000000 */
[----:B------:R-:W-:Y:S01]  /*16600*/  BAR.SYNC.DEFER_BLOCKING 0x0 ;  /* 0x0000000000007b1d */ /* 0x000fe20000010000 */
[----:B------:R-:W-:Y:S01]  /*16610*/  UIADD3 UR15, UR15, -0x1, URZ ;  /* 0xffffffff0f0f7890 */ /* 0x000fe2000fffe03f */
[----:B------:R-:W-:Y:S01]  /*16620*/  PLOP3.LUT P0, PT, PT, PT, UP5, 0x80, 0x0 ;  /* 0x000000000000781c */ /* 0x000fe20003f0f058 */
[----:B-1----:R-:W-:Y:S03]  /*16630*/  IMAD.MOV.U32 R0, RZ, RZ, c[0x0][0x1a0] ;  /* 0x00006800ff007624 */ /* 0x002fe600078e00ff */
[----:B------:R-:W-:Y:S01]  /*16640*/  UMOV UR12, UR4 ;  /* 0x00000004000c7c82 */ /* 0x000fe20008000000 */
[----:B------:R-:W-:Y:S01]  /*16650*/  IMAD.U32 R0, R0, -0x100, RZ ;  /* 0xffffff0000007824 */ /* 0x000fe200078e00ff */
[----:B------:R-:W-:Y:S04]  /*16660*/  UMOV UR6, UR5 ;  /* 0x0000000500067c82 */ /* 0x000fe80008000000 */
[----:B------:R-:W-:Y:S03]  /*16670*/  SHF.R.S32.HI R2, RZ, 0x1f, R0 ;  /* 0x0000001fff027819 */ /* 0x000fe60000011400 */
[----:B------:R-:W-:-:S05]  /*16680*/  @!P0 BRA `(.L_x_1639) ;  /* 0x0000055000008947 */ /* 0x000fca0003800000 */
[----:B------:R-:W-:Y:S01]  /*16690*/  USHF.L.U32 UR12, UR15, 0x8, URZ ;  /* 0x000000080f0c7899 */ /* 0x000fe2000800063f */
[----:B------:R-:W-:Y:S01]  /*166a0*/  IABS R0, c[0x0][0x2d0] ;  /* 0x0000b40000007a13 */ /* 0x000fe20000000000 */
[----:B------:R-:W-:Y:S02]  /*166b0*/  UMOV UR30, URZ ;  /* 0x0000003f001e7c82 */ /* 0x000fe40008000000 */
[----:B------:R-:W-:Y:S01]  /*166c0*/  UIADD3 UR28, UR12, 0x100, URZ ;  /* 0x000001000c1c7890 */ /* 0x000fe2000fffe03f */
        /* <DEDUP_REMOVED lines=15> */
[----:B--2---:R-:W-:Y:S07]  /*167c0*/  UIMAD.WIDE.U32 UR32, UR31, UR25, URZ ;  /* 0x000000191f2072a5 */ /* 0x004fee000f8e003f */
[----:B------:R-:W-:Y:S02]  /*167d0*/  UMOV UR29, UR33 ;  /* 0x00000021001d7c82 */ /* 0x000fe40008000000 */
[----:B------:R-:W-:Y:S04]  /*167e0*/  UIADD3 UR13, -UR29, URZ, URZ ;  /* 0x0000003f1d0d7290 */ /* 0x000fe8000fffe13f */
[----:B------:R-:W-:Y:S03]  /*167f0*/  UIMAD UR25, UR6, UR13, UR25 ;  /* 0x0000000d061972a4 */ /* 0x000fe6000f8e0219 */
[----:B------:R-:W-:Y:S02]  /*16800*/  ULDC UR13, c[0x0][0x2d0] ;  /* 0x0000b400000d7ab9 */ /* 0x000fe40000000800 */
[----:B------:R-:W-:Y:S02]  /*16810*/  UISETP.GT.U32.AND UP1, UPT, UR6, UR25, UPT ;  /* 0x000000190600728c */ /* 0x000fe4000bf24070 */
[----:B------:R-:W-:Y:S02]  /*16820*/  ULOP3.LUT UR12, UR12, UR13, URZ, 0x3c, !UPT ;  /* 0x0000000d0c0c7292 */ /* 0x000fe4000f8e3c3f */
[----:B-1----:R-:W-:Y:S02]  /*16830*/  UIMAD.WIDE.U32 UR34, UR31, UR27, URZ ;  /* 0x0000001b1f2272a5 */ /* 0x002fe4000f8e003f */
[----:B------:R-:W-:Y:S02]  /*16840*/  ULOP3.LUT UR28, UR28, UR13, URZ, 0x3c, !UPT ;  /* 0x0000000d1c1c7292 */ /* 0x000fe4000f8e3c3f */
[----:B------:R-:W-:Y:S03]  /*16850*/  UISETP.GE.AND UP0, UPT, UR12, URZ, UPT ;  /* 0x0000003f0c00728c */ /* 0x000fe6000bf06270 */
[----:B------:R-:W-:Y:S02]  /*16860*/  UMOV UR31, UR35 ;  /* 0x00000023001f7c82 */ /* 0x000fe40008000000 */
[----:B------:R-:W-:Y:S02]  /*16870*/  UIADD3 UR26, -UR31, URZ, URZ ;  /* 0x0000003f1f1a7290 */ /* 0x000fe4000fffe13f */
[----:B------:R-:W-:Y:S02]  /*16880*/  @!UP1 UIADD3 UR25, UR25, -UR6, URZ ;  /* 0x8000000619199290 */ /* 0x000fe4000fffe03f */
[----:B------:R-:W-:Y:S02]  /*16890*/  UIMAD UR27, UR6, UR26, UR27 ;  /* 0x0000001a061b72a4 */ /* 0x000fe4000f8e021b */
[----:B------:R-:W-:Y:S02]  /*168a0*/  UISETP.GE.U32.AND UP3, UPT, UR25, UR6, UPT ;  /* 0x000000061900728c */ /* 0x000fe4000bf66070 */
[----:B------:R-:W-:Y:S02]  /*168b0*/  UISETP.GT.U32.AND UP2, UPT, UR6, UR27, UPT ;  /* 0x0000001b0600728c */ /* 0x000fe4000bf44070 */
[----:B------:R-:W-:Y:S02]  /*168c0*/  @!UP1 UIADD3 UR29, UR29, 0x1, URZ ;  /* 0x000000011d1d9890 */ /* 0x000fe4000fffe03f */
[----:B------:R-:W-:Y:S05]  /*168d0*/  UISETP.GE.AND UP1, UPT, UR28, URZ, UPT ;  /* 0x0000003f1c00728c */ /* 0x000fea000bf26270 */
[----:B------:R-:W-:Y:S02]  /*168e0*/  @UP3 UIADD3 UR29, UR29, 0x1, URZ ;  /* 0x000000011d1d3890 */ /* 0x000fe4000fffe03f */
[----:B------:R-:W-:Y:S02]  /*168f0*/  @!UP2 UIADD3 UR27, UR27, -UR6, URZ ;  /* 0x800000061b1ba290 */ /* 0x000fe4000fffe03f */
[----:B------:R-:W-:Y:S02]  /*16900*/  @!UP2 UIADD3 UR31, UR31, 0x1, URZ ;  /* 0x000000011f1fa890 */ /* 0x000fe4000fffe03f */
[----:B------:R-:W-:Y:S02]  /*16910*/  UISETP.GE.U32.AND UP4, UPT, UR27, UR6, UPT ;  /* 0x000000061b00728c */ /* 0x000fe4000bf86070 */
[----:B------:R-:W-:Y:S02]  /*16920*/  UISETP.NE.AND UP2, UPT, URZ, UR13, UPT ;  /* 0x0000000d3f00728c */ /* 0x000fe4000bf45270 */
[----:B------:R-:W-:Y:S02]  /*16930*/  ULOP3.LUT UR6, URZ, UR13, URZ, 0x33, !UPT ;  /* 0x0000000d3f067292 */ /* 0x000fe4000f8e333f */
[----:B------:R-:W-:Y:S05]  /*16940*/  @!UP0 UIADD3 UR29, -UR29, URZ, URZ ;  /* 0x0000003f1d1d8290 */ /* 0x000fea000fffe13f */
[----:B------:R-:W-:Y:S04]  /*16950*/  @UP4 UIADD3 UR31, UR31, 0x1, URZ ;  /* 0x000000011f1f4890 */ /* 0x000fe8000fffe03f */
        /* <DEDUP_REMOVED lines=22> */
[----:B--2---:R-:W-:Y:S01]  /*16ac0*/  IMAD.U32 R3, RZ, RZ, UR27 ;  /* 0x0000001bff037e24 */ /* 0x004fe2000f8e00ff */
[----:B------:R-:W-:Y:S04]  /*16ad0*/  UIMAD.WIDE.U32 UR26, UR10, UR13, URZ ;  /* 0x0000000d0a1a72a5 */ /* 0x000fe8000f8e003f */
[----:B------:R2:W4:Y:S01]  /*16ae0*/  LDG.E R2, [R2.64] ;  /* 0x0000001402027981 */ /* 0x000522000c1e1900 */
[----:B------:R-:W-:Y:S01]  /*16af0*/  UIADD3 UR6, UR27, UR6, URZ ;  /* 0x000000061b067290 */ /* 0x000fe2000fffe03f */
        /* <DEDUP_REMOVED lines=14> */
.L_x_1639:
[----:B------:R-:W-:Y:S01]  /*16be0*/  ISETP.GE.AND P0, PT, R243, c[0x0][0x220], PT ;  /* 0x00008800f3007a0c */ /* 0x000fe20003f06270 */
[----:B------:R-:W-:Y:S01]  /*16bf0*/  UISETP.GT.AND UP0, UPT, UR15, UR7, UPT ;  /* 0x000000070f00728c */ /* 0x000fe2000bf04270 */
[CC--:B------:R-:W-:Y:S02]  /*16c00*/  LEA R248, P2, R0.reuse, R61.reuse, 0x1 ;  /* 0x0000003d00f87211 */ /* 0x0c0fe400078408ff */
[----:B------:R-:W-:Y:S02]  /*16c10*/  MOV R40, c[0x0][0x1a0] ;  /* 0x0000680000287a02 */ /* 0x000fe40000000f00 */
[C---:B------:R-:W-:Y:S02]  /*16c20*/  LEA.HI.X R249, R0.reuse, R62, R2, 0x1, P2 ;  /* 0x0000003e00f97211 */ /* 0x040fe400010f0c02 */
[----:B------:R-:W-:Y:S02]  /*16c30*/  MOV R18, c[0x0][0x1a4] ;  /* 0x0000690000127a02 */ /* 0x000fe40000000f00 */
[----:B------:R-:W-:Y:S03]  /*16c40*/  LEA R172, R231, R230, 0x1 ;  /* 0x000000e6e7ac7211 */ /* 0x000fe600078e08ff */
        /* <DEDUP_REMOVED lines=29> */
[-C--:B------:R-:W-:Y:S02]  /*16e20*/  @!P0 LEA R32, P2, R3, R61.reuse, 0x1 ;  /* 0x0000003d03208211 */ /* 0x080fe400078408ff */
        /* <DEDUP_REMOVED lines=11> */
[C---:B------:R-:W-:Y:S02]  /*16ee0*/  @!P0 LEA R6, P1, R40.reuse, R0, 0x7 ;  /* 0x0000000028068211 */ /* 0x040fe400078238ff */
[-C--:B------:R-:W-:Y:S01]  /*16ef0*/  @!P0 MOV R11, R2.reuse ;  /* 0x00000002000b8202 */ /* 0x080fe20000000f00 */
[C---:B------:R-:W-:Y:S01]  /*16f00*/  @!P0 IMAD.WIDE.U32 R12, R40.reuse, 0x50, R12 ;  /* 0x00000050280c8825 */ /* 0x040fe200078e000c */
[----:B------:R-:W-:Y:S02]  /*16f10*/  @!P0 LEA.HI.X R10, R40, R2, R18, 0x7, P1 ;  /* 0x00000002280a8211 */ /* 0x000fe400008f3c12 */
[----:B------:R-:W-:Y:S01]  /*16f20*/  @!P0 LEA R30, P1, R6, R61, 0x1 ;  /* 0x0000003d061e8211 */ /* 0x000fe200078208ff */
[----:B------:R-:W-:Y:S01]  /*16f30*/  @P0 STS.128 [R244+0xb800], RZ ;  /* 0x00b800fff4000388 */ /* 0x000fe20000000c00 */
[----:B------:R-:W-:Y:S01]  /*16f40*/  @!P0 IADD3 R3, R3, R13, RZ ;  /* 0x0000000d03038210 */ /* 0x000fe20007ffe0ff */
[----:B------:R-:W-:Y:S01]  /*16f50*/  @!P0 IMAD R13, R18, 0xe0, RZ ;  /* 0x000000e0120d8824 */ /* 0x000fe200078e02ff */
[----:B------:R-:W-:Y:S02]  /*16f60*/  @!P0 LEA.HI.X R31, R6, R62, R10, 0x1, P1 ;  /* 0x0000003e061f8211 */ /* 0x000fe400008f0c0a */
[CC--:B------:R-:W-:Y:S02]  /*16f70*/  @!P0 LEA R28, P1, R12.reuse, R61.reuse, 0x1 ;  /* 0x0000003d0c1c8211 */ /* 0x0c0fe400078208ff */
[----:B------:R-:W-:Y:S01]  /*16f80*/  @!P0 MOV R10, R0 ;  /* 0x00000000000a8202 */ /* 0x000fe20000000f00 */
[----:B------:R-:W-:Y:S01]  /*16f90*/  @!PT LDS RZ, [RZ] ;  /* 0x00000000fffff984 */ /* 0x000fe20000000800 */
[----:B------:R-:W-:Y:S01]  /*16fa0*/  @!PT LDS RZ, [RZ] ;  /* 0x00000000fffff984 */ /* 0x000fe20000000800 */
[----:B------:R-:W-:Y:S01]  /*16fb0*/  @!PT LDS RZ, [RZ] ;  /* 0x00000000fffff984 */ /* 0x000fe20000000800 */
[----:B------:R3:W-:Y:S01]  /*16fc0*/  @!P0 LDGSTS.E.BYPASS.LTC128B.128 [R244+0xb800], [R34.64] ;  /* 0x0b80000022f48fae */ /* 0x0007e2000b901d54 */
[----:B------:R-:W-:Y:S01]  /*16fd0*/  @!P0 LEA.HI.X R29, R12, R62, R3, 0x1, P1 ;  /* 0x0000003e0c1d8211 */ /* 0x000fe200008f0c03 */
[----:B------:R-:W-:Y:S01]  /*16fe0*/  @!P0 IMAD R12, R18, 0xd0, RZ ;  /* 0x000000d0120c8824 */ /* 0x000fe200078e02ff */
        /* <DEDUP_REMOVED lines=8> */
[----:B------:R-:W-:Y:S01]  /*17070*/  @!P0 MOV R7, R2 ;  /* 0x0000000200078202 */ /* 0x000fe20000000f00 */
[----:B------:R-:W-:Y:S01]  /*17080*/  @!P0 IMAD R14, R18, 0xc0, RZ ;  /* 0x000000c0120e8824 */ /* 0x000fe200078e02ff */
        /* <DEDUP_REMOVED lines=8> */
[----:B------:R-:W-:Y:S01]  /*17110*/  @!P0 MOV R4, R0 ;  /* 0x0000000000048202 */ /* 0x000fe20000000f00 */
[----:B------:R-:W-:Y:S01]  /*17120*/  @!P0 IMAD R15, R18, 0xf0, RZ ;  /* 0x000000f0120f8824 */ /* 0x000fe200078e02ff */
        /* <DEDUP_REMOVED lines=14> */
[----:B------:R-:W-:Y:S01]  /*17210*/  @!P0 LEA R20, P1, R4, R61, 0x1 ;  /* 0x0000003d04148211 */ /* 0x000fe200078208ff */
[----:B------:R-:W-:Y:S01]  /*17220*/  @P0 STS.128 [R244+0xd000], RZ ;  /* 0x00d000fff4000388 */ /* 0x000fe20000000c00 */
[----:B------:R-:W-:Y:S01]  /*17230*/  @!P0 IADD3 R5, R17, R5, RZ ;  /* 0x0000000511058210 */ /* 0x000fe20007ffe0ff */
[----:B------:R-:W-:Y:S01]  /*17240*/  @!P0 IMAD.WIDE.U32 R10, R40, 0xb0, R10 ;  /* 0x000000b0280a8825 */ /* 0x000fe200078e000a */
[----:B------:R-:W-:Y:S02]  /*17250*/  @!P0 MOV R9, R2 ;  /* 0x0000000200098202 */ /* 0x000fe40000000f00 */
[----:B------:R-:W-:Y:S02]  /*17260*/  @!P0 LEA.HI.X R21, R4, R62, R5, 0x1, P1 ;  /* 0x0000003e04158211 */ /* 0x000fe400008f0c05 */
[----:B------:R-:W-:Y:S01]  /*17270*/  @!P0 MOV R6, R0 ;  /* 0x0000000000068202 */ /* 0x000fe20000000f00 */
[----:B------:R-:W-:Y:S01]  /*17280*/  @!PT LDS RZ, [RZ] ;  /* 0x00000000fffff984 */ /* 0x000fe20000000800 */
[----:B------:R-:W-:Y:S01]  /*17290*/  @!PT LDS RZ, [RZ] ;  /* 0x00000000fffff984 */ /* 0x000fe20000000800 */
[----:B------:R-:W-:Y:S01]  /*172a0*/  @!PT LDS RZ, [RZ] ;  /* 0x00000000fffff984 */ /* 0x000fe20000000800 */
[----:B------:R5:W-:Y:S01]  /*172b0*/  @!P0 LDGSTS.E.BYPASS.LTC128B.128 [R244+0xd000], [R26.64] ;  /* 0x0d0000001af48fae */ /* 0x000be2000b901d54 */
[----:B------:R-:W-:Y:S01]  /*172c0*/  @!P0 MOV R7, R2 ;  /* 0x0000000200078202 */ /* 0x000fe20000000f00 */
[C---:B------:R-:W-:Y:S01]  /*172d0*/  @!P0 IMAD.WIDE.U32 R8, R40.reuse, 0xc0, R8 ;  /* 0x000000c028088825 */ /* 0x040fe200078e0008 */
[----:B------:R-:W-:Y:S02]  /*172e0*/  @!P0 MOV R4, R0 ;  /* 0x0000000000048202 */ /* 0x000fe40000000f00 */
[-C--:B------:R-:W-:Y:S01]  /*172f0*/  @!P0 MOV R5, R2.reuse ;  /* 0x0000000200058202 */ /* 0x080fe20000000f00 */
[----:B------:R-:W-:Y:S01]  /*17300*/  @!P0 IMAD.WIDE.U32 R6, R40, 0xd0, R6 ;  /* 0x000000d028068825 */ /* 0x000fe200078e0006 */
[----:B------:R-:W-:Y:S01]  /*17310*/  @!P0 MOV R3, R2 ;  /* 0x0000000200038202 */ /* 0x000fe20000000f00 */
[----:B------:R-:W-:Y:S01]  /*17320*/  @P0 STS.128 [R244+0xd800], RZ ;  /* 0x00d800fff4000388 */ /* 0x000fe20000000c00 */
[----:B------:R-:W-:Y:S01]  /*17330*/  @!P0 MOV R2, R0 ;  /* 0x0000000000028202 */ /* 0x000fe20000000f00 */
[----:B------:R-:W-:Y:S01]  /*17340*/  @!P0 IMAD R0, R18, 0xb0, RZ ;  /* 0x000000b012008824 */ /* 0x000fe200078e02ff */
[-C--:B------:R-:W-:Y:S01]  /*17350*/  @!P0 LEA R18, P1, R10, R61.reuse, 0x1 ;  /* 0x0000003d0a128211 */ /* 0x080fe200078208ff */
[----:B------:R-:W-:Y:S01]  /*17360*/  @!P0 IMAD.WIDE.U32 R4, R40, 0xe0, R4 ;  /* 0x000000e028048825 */ /* 0x000fe200078e0004 */
[----:B------:R-:W-:Y:S02]  /*17370*/  @!P0 LEA R16, P4, R8, R61, 0x1 ;  /* 0x0000003d08108211 */ /* 0x000fe400078808ff */
[----:B------:R-:W-:Y:S01]  /*17380*/  @!P0 IADD3 R0, R0, R11, RZ ;  /* 0x0000000b00008210 */ /* 0x000fe20007ffe0ff */
[----:B------:R-:W-:Y:S01]  /*17390*/  @!PT LDS RZ, [RZ] ;  /* 0x00000000fffff984 */ /* 0x000fe20000000800 */
[----:B------:R-:W-:Y:S01]  /*173a0*/  @!PT LDS RZ, [RZ] ;  /* 0x00000000fffff984 */ /* 0x000fe20000000800 */
[----:B------:R-:W-:Y:S01]  /*173b0*/  @!PT LDS RZ, [RZ] ;  /* 0x00000000fffff984 */ /* 0x000fe20000000800 */
[----:B------:R5:W-:Y:S01]  /*173c0*/  @!P0 LDGSTS.E.BYPASS.LTC128B.128 [R244+0xd800], [R24.64] ;  /* 0x0d80000018f48fae */ /* 0x000be2000b901d54 */
[----:B------:R-:W-:Y:S01]  /*173d0*/  @!P0 IMAD.WIDE.U32 R2, R40, 0xf0, R2 ;  /* 0x000000f028028825 */ /* 0x000fe200078e0002 */
[----:B------:R-:W-:Y:S02]  /*173e0*/  @!P0 IADD3 R7, R12, R7, RZ ;  /* 0x000000070c078210 */ /* 0x000fe40007ffe0ff */
[-C--:B------:R-:W-:Y:S02]  /*173f0*/  @!P0 LEA.HI.X R19, R10, R62.reuse, R0, 0x1, P1 ;  /* 0x0000003e0a138211 */ /* 0x080fe400008f0c00 */
[----:B------:R-:W-:Y:S02]  /*17400*/  @!P0 IADD3 R0, R14, R9, RZ ;  /* 0x000000090e008210 */ /* 0x000fe40007ffe0ff */
[----:B------:R-:W-:Y:S01]  /*17410*/  @P0 STS.128 [R244+0xe000], RZ ;  /* 0x00e000fff4000388 */ /* 0x000fe20000000c00 */
[----:B------:R-:W-:Y:S02]  /*17420*/  @!P0 LEA R14, P3, R6, R61, 0x1 ;  /* 0x0000003d060e8211 */ /* 0x000fe400078608ff */
[-C--:B------:R-:W-:Y:S02]  /*17430*/  @!P0 LEA.HI.X R17, R8, R62.reuse, R0, 0x1, P4 ;  /* 0x0000003e08118211 */ /* 0x080fe400020f0c00 */
[----:B------:R-:W-:Y:S02]  /*17440*/  @!P0 IADD3 R3, R15, R3, RZ ;  /* 0x000000030f038210 */ /* 0x000fe40007ffe0ff */
[-C--:B------:R-:W-:Y:S01]  /*17450*/  @!P0 LEA.HI.X R15, R6, R62.reuse, R7, 0x1, P3 ;  /* 0x0000003e060f8211 */ /* 0x080fe200018f0c07 */
[----:B------:R-:W-:Y:S01]  /*17460*/  @!PT LDS RZ, [RZ] ;  /* 0x00000000fffff984 */ /* 0x000fe20000000800 */
[----:B------:R-:W-:Y:S01]  /*17470*/  @!PT LDS RZ, [RZ] ;  /* 0x00000000fffff984 */ /* 0x000fe20000000800 */
[----:B------:R-:W-:Y:S01]  /*17480*/  @!PT LDS RZ, [RZ] ;  /* 0x00000000fffff984 */ /* 0x000fe20000000800 */
[----:B------:R4:W-:Y:S01]  /*17490*/  @!P0 LDGSTS.E.BYPASS.LTC128B.128 [R244+0xe000], [R30.64] ;  /* 0x0e0000001ef48fae */ /* 0x0009e2000b901d54 */
[----:B------:R-:W-:Y:S02]  /*174a0*/  @!P0 LEA R12, P2, R4, R61, 0x1 ;  /* 0x0000003d040c8211 */ /* 0x000fe400078408ff */
[----:B------:R-:W-:Y:S02]  /*174b0*/  @!P0 IADD3 R5, R13, R5, RZ ;  /* 0x000000050d058210 */ /* 0x000fe40007ffe0ff */
[----:B------:R-:W-:Y:S02]  /*174c0*/  @!P0 LEA R10, P1, R2, R61, 0x1 ;  /* 0x0000003d020a8211 */ /* 0x000fe400078208ff */
[-C--:B------:R-:W-:Y:S01]  /*174d0*/  @!P0 LEA.HI.X R13, R4, R62.reuse, R5, 0x1, P2 ;  /* 0x0000003e040d8211 */ /* 0x080fe200010f0c05 */
[----:B------:R-:W-:Y:S01]  /*174e0*/  @P0 STS.128 [R244+0xe800], RZ ;  /* 0x00e800fff4000388 */ /* 0x000fe20000000c00 */
[----:B------:R-:W-:Y:S02]  /*174f0*/  @!P0 LEA.HI.X R11, R2, R62, R3, 0x1, P1 ;  /* 0x0000003e020b8211 */ /* 0x000fe400008f0c03 */
[----:B------:R-:W-:Y:S05]  /*17500*/  PLOP3.LUT P1, PT, PT, PT, UP0, 0x80, 0x0 ;  /* 0x000000000000781c */ /* 0x000fea0003f2f008 */
        /* <DEDUP_REMOVED lines=36> */
[----:B-1----:R-:W-:Y:S08]  /*17750*/  LDSM.16.M88.4 R16, [R134+0x2800] ;  /* 0x002800008610783b */ /* 0x002ff00000000200 */
[----:B--2---:R-:W1:Y:S08]  /*17760*/  LDSM.16.M88.4 R8, [R134+0x2000] ;  /* 0x002000008608783b */ /* 0x004e700000000200 */
[----:B-----5:R-:W2:Y:S08]  /*17770*/  LDSM.16.M88.4 R24, [R134+0x3000] ;  /* 0x003000008618783b */ /* 0x020eb00000000200 */
[----:B---3--:R-:W4:Y:S08]  /*17780*/  LDSM.16.M88.4 R32, [R134+0x3800] ;  /* 0x003800008620783b */ /* 0x008f300000000200 */
[----:B------:R-:W3:Y:S08]  /*17790*/  LDSM.16.M88.4 R40, [R134+0x4000] ;  /* 0x004000008628783b */ /* 0x000ef00000000200 */
[----:B------:R-:W5:Y:S08]  /*177a0*/  LDSM.16.M88.4 R48, [R134+0x4800] ;  /* 0x004800008630783b */ /* 0x000f700000000200 */
[----:B------:R-:W1:Y:S08]  /*177b0*/  LDSM.16.M88.4 R56, [R134+0x5000] ;  /* 0x005000008638783b */ /* 0x000e700000000200 */
        /* <DEDUP_REMOVED lines=9> */
[----:B------:R-:W-:Y:S08]  /*17850*/  LDSM.16.M88.4 R172, [R172] ;  /* 0x00000000acac783b */ /* 0x000ff00000000200 */
[----:B------:R-:W1:Y:S08]  /*17860*/  LDSM.16.M88.4 R176, [R228+0x2000] ;  /* 0x00200000e4b0783b */ /* 0x000e700000000200 */
[----:B------:R-:W1:Y:S08]  /*17870*/  LDSM.16.M88.4 R180, [R228+0x2800] ;  /* 0x00280000e4b4783b */ /* 0x000e700000000200 */
[----:B------:R-:W1:Y:S08]  /*17880*/  LDSM.16.M88.4 R184, [R228+0x3000] ;  /* 0x00300000e4b8783b */ /* 0x000e700000000200 */
[----:B------:R-:W1:Y:S08]  /*17890*/  LDSM.16.M88.4 R188, [R228+0x3800] ;  /* 0x00380000e4bc783b */ /* 0x000e700000000200 */
[----:B------:R-:W-:Y:S08]  /*178a0*/  LDSM.16.M88.4 R192, [R228+0x5000] ;  /* 0x00500000e4c0783b */ /* 0x000ff00000000200 */
[----:B------:R-:W-:Y:S08]  /*178b0*/  LDSM.16.M88.4 R196, [R228+0x5800] ;  /* 0x00580000e4c4783b */ /* 0x000ff00000000200 */
[----:B------:R-:W-:Y:S08]  /*178c0*/  LDSM.16.M88.4 R200, [R228+0x6000] ;  /* 0x00600000e4c8783b */ /* 0x000ff00000000200 */
[----:B------:R-:W-:Y:S08]  /*178d0*/  LDSM.16.M88.4 R204, [R228+0x6800] ;  /* 0x00680000e4cc783b */ /* 0x000ff00000000200 */
[----:B------:R-:W-:Y:S08]  /*178e0*/  LDSM.16.M88.4 R208, [R235] ;  /* 0x00000000ebd0783b */ /* 0x000ff00000000200 */
[----:B------:R-:W-:Y:S08]  /*178f0*/  LDSM.16.M88.4 R212, [R234] ;  /* 0x00000000ead4783b */ /* 0x000ff00000000200 */
[----:B------:R-:W-:Y:S08]  /*17900*/  LDSM.16.M88.4 R216, [R233] ;  /* 0x00000000e9d8783b */ /* 0x000ff00000000200 */
[----:B------:R-:W-:Y:S01]  /*17910*/  LDSM.16.M88.4 R220, [R227] ;  /* 0x00000000e3dc783b */ /* 0x000fe20000000200 */
[C---:B-1----:R-:W-:Y:S08]  /*17920*/  HMMA.16816.F32.BF16 R4, R128.reuse, R8, RZ ;  /* 0x000000088004723c */ /* 0x042ff000000418ff */
[C---:B------:R-:W-:Y:S08]  /*17930*/  HMMA.16816.F32.BF16 R8, R128.reuse, R10, RZ ;  /* 0x0000000a8008723c */ /* 0x040ff000000418ff */
[C---:B------:R-:W-:Y:S08]  /*17940*/  HMMA.16816.F32.BF16 R12, R128.reuse, R16, RZ ;  /* 0x00000010800c723c */ /* 0x040ff000000418ff */
[C---:B------:R-:W-:Y:S08]  /*17950*/  HMMA.16816.F32.BF16 R16, R128.reuse, R18, RZ ;  /* 0x000000128010723c */ /* 0x040ff000000418ff */
[C---:B--2---:R-:W-:Y:S08]  /*17960*/  HMMA.16816.F32.BF16 R20, R128.reuse, R24, RZ ;  /* 0x000000188014723c */ /* 0x044ff000000418ff */
[C---:B------:R-:W-:Y:S08]  /*17970*/  HMMA.16816.F32.BF16 R24, R128.reuse, R26, RZ ;  /* 0x0000001a8018723c */ /* 0x040ff000000418ff */
[C---:B----4-:R-:W-:Y:S08]  /*17980*/  HMMA.16816.F32.BF16 R28, R128.reuse, R32, RZ ;  /* 0x00000020801c723c */ /* 0x050ff000000418ff */
        /* <DEDUP_REMOVED lines=59> */
[C---:B---3--:R-:W-:Y:S08]  /*17d40*/  HMMA.16816.F32.BF16 R84, R172.reuse, R180, R84 ;  /* 0x000000b4ac54723c */ /* 0x048ff00000041854 */
[C---:B------:R-:W-:Y:S01]  /*17d50*/  HMMA.16816.F32.BF16 R88, R172.reuse, R182, R88 ;  /* 0x000000b6ac58723c */ /* 0x040fe20000041858 */
[----:B------:R-:W3:Y:S07]  /*17d60*/  LDSM.16.M88.4 R180, [R228+0x9800] ;  /* 0x00980000e4b4783b */ /* 0x000eee0000000200 */
[C---:B----4-:R-:W-:Y:S08]  /*17d70*/  HMMA.16816.F32.BF16 R92, R172.reuse, R184, R92 ;  /* 0x000000b8ac5c723c */ /* 0x050ff0000004185c */
[C---:B------:R-:W-:Y:S01]  /*17d80*/  HMMA.16816.F32.BF16 R96, R172.reuse, R186, R96 ;  /* 0x000000baac60723c */ /* 0x040fe20000041860 */
[----:B------:R-:W4:Y:S07]  /*17d90*/  LDSM.16.M88.4 R184, [R232] ;  /* 0x00000000e8b8783b */ /* 0x000f2e0000000200 */
[C---:B-1----:R-:W-:Y:S07]  /*17da0*/  HMMA.16816.F32.BF16 R100, R172.reuse, R168, R100 ;  /* 0x000000a8ac64723c */ /* 0x042fee0000041864 */
[C---:B------:R-:W-:Y:S01]  /*17db0*/  IADD3 R168, R229.reuse, 0x2000, RZ ;  /* 0x00002000e5a87810 */ /* 0x040fe20007ffe0ff */
[C---:B------:R-:W-:Y:S05]  /*17dc0*/  HMMA.16816.F32.BF16 R104, R172.reuse, R170, R104 ;  /* 0x000000aaac68723c */ /* 0x040fea0000041868 */
[----:B------:R-:W1:Y:S03]  /*17dd0*/  LDSM.16.M88.4 R168, [R168] ;  /* 0x00000000a8a8783b */ /* 0x000e660000000200 */
[C---:B--2---:R-:W-:Y:S07]  /*17de0*/  HMMA.16816.F32.BF16 R108, R172.reuse, R176, R108 ;  /* 0x000000b0ac6c723c */ /* 0x044fee000004186c */
[C---:B------:R-:W-:Y:S01]  /*17df0*/  IADD3 R176, R229.reuse, 0x2800, RZ ;  /* 0x00002800e5b07810 */ /* 0x040fe20007ffe0ff */
[C---:B------:R-:W-:Y:S05]  /*17e00*/  HMMA.16816.F32.BF16 R112, R172.reuse, R178, R112 ;  /* 0x000000b2ac70723c */ /* 0x040fea0000041870 */
[----:B------:R-:W2:Y:S03]  /*17e10*/  LDSM.16.M88.4 R176, [R176] ;  /* 0x00000000b0b0783b */ /* 0x000ea60000000200 */
[C---:B------:R-:W-:Y:S08]  /*17e20*/  HMMA.16816.F32.BF16 R116, R172.reuse, R188, R116 ;  /* 0x000000bcac74723c */ /* 0x040ff00000041874 */
[C---:B------:R-:W-:Y:S01]  /*17e30*/  HMMA.16816.F32.BF16 R120, R172.reuse, R190, R120 ;  /* 0x000000beac78723c */ /* 0x040fe20000041878 */
[----:B------:R-:W-:Y:S07]  /*17e40*/  LDSM.16.M88.4 R188, [R241] ;  /* 0x00000000f1bc783b */ /* 0x000fee0000000200 */
[C---:B---3--:R-:W-:Y:S08]  /*17e50*/  HMMA.16816.F32.BF16 R124, R172.reuse, R180, R124 ;  /* 0x000000b4ac7c723c */ /* 0x048ff0000004187c */
[----:B------:R-:W-:Y:S01]  /*17e60*/  HMMA.16816.F32.BF16 R128, R172, R182, R128 ;  /* 0x000000b6ac80723c */ /* 0x000fe20000041880 */
[----:B------:R-:W-:Y:S06]  /*17e70*/  LDSM.16.M88.4 R180, [R242] ;  /* 0x00000000f2b4783b */ /* 0x000fec0000000200 */
[----:B------:R-:W-:Y:S01]  /*17e80*/  IADD3 R172, R229, 0x3000, RZ ;  /* 0x00003000e5ac7810 */ /* 0x000fe20007ffe0ff */
[C---:B----4-:R-:W-:Y:S05]  /*17e90*/  HMMA.16816.F32.BF16 R4, R184.reuse, R192, R4 ;  /* 0x000000c0b804723c */ /* 0x050fea0000041804 */
[----:B------:R-:W3:Y:S03]  /*17ea0*/  LDSM.16.M88.4 R172, [R172] ;  /* 0x00000000acac783b */ /* 0x000ee60000000200 */
        /* <DEDUP_REMOVED lines=11> */
[C---:B-1----:R-:W-:Y:S08]  /*17f60*/  HMMA.16816.F32.BF16 R36, R184.reuse, R168, R36 ;  /* 0x000000a8b824723c */ /* 0x042ff00000041824 */
[C---:B------:R-:W-:Y:S01]  /*17f70*/  HMMA.16816.F32.BF16 R40, R184.reuse, R170, R40 ;  /* 0x000000aab828723c */ /* 0x040fe20000041828 */
[----:B------:R-:W1:Y:S07]  /*17f80*/  LDSM.16.M88.4 R168, [R238] ;  /* 0x00000000eea8783b */ /* 0x000e6e0000000200 */
[C---:B--2---:R-:W-:Y:S08]  /*17f90*/  HMMA.16816.F32.BF16 R44, R184.reuse, R176, R44 ;  /* 0x000000b0b82c723c */ /* 0x044ff0000004182c */
[C---:B------:R-:W-:Y:S08]  /*17fa0*/  HMMA.16816.F32.BF16 R48, R184.reuse, R178, R48 ;  /* 0x000000b2b830723c */ /* 0x040ff00000041830 */
[C---:B---3--:R-:W-:Y:S08]  /*17fb0*/  HMMA.16816.F32.BF16 R52, R184.reuse, R172, R52 ;  /* 0x000000acb834723c */ /* 0x048ff00000041834 */
        /* <DEDUP_REMOVED lines=9> */
[C---:B-1----:R-:W-:Y:S08]  /*18050*/  HMMA.16816.F32.BF16 R92, R184.reuse, R168, R92 ;  /* 0x000000a8b85c723c */ /* 0x042ff0000004185c */
        /* <DEDUP_REMOVED lines=283> */
[----:B------:R-:W1:Y:S10]  /*19210*/  MUFU.TANH R99, R99 ;  /* 0x0000006300637308 */ /* 0x000e740000002400 */
[----:B------:R-:W1:Y:S10]  /*19220*/  MUFU.TANH R100, R100 ;  /* 0x0000006400647308 */ /* 0x000e740000002400 */
[----:B------:R-:W1:Y:S10]  /*19230*/  MUFU.TANH R101, R101 ;  /* 0x0000006500657308 */ /* 0x000e740000002400 */
[----:B------:R-:W1:Y:S10]  /*19240*/  MUFU.TANH R102, R102 ;  /* 0x0000006600667308 */ /* 0x000e740000002400 */
        /* <DEDUP_REMOVED lines=21> */
[----:B------:R3:W1:Y:S10]  /*193a0*/  MUFU.TANH R51, R124 ;  /* 0x0000007c00337308 */ /* 0x0006740000002400 */
[----:B------:R3:W1:Y:S10]  /*193b0*/  MUFU.TANH R216, R125 ;  /* 0x0000007d00d87308 */ /* 0x0006740000002400 */
[----:B------:R-:W1:Y:S10]  /*193c0*/  MUFU.TANH R126, R126 ;  /* 0x0000007e007e7308 */ /* 0x000e740000002400 */
[----:B------:R-:W1:Y:S10]  /*193d0*/  MUFU.TANH R127, R127 ;  /* 0x0000007f007f7308 */ /* 0x000e740000002400 */
[----:B------:R-:W1:Y:S10]  /*193e0*/  MUFU.TANH R128, R128 ;  /* 0x0000008000807308 */ /* 0x000e740000002400 */
        /* <DEDUP_REMOVED lines=16> */
[----:B------:R-:W-:Y:S05]  /*194f0*/  IMAD.U32 R2, RZ, RZ, UR11 ;  /* 0x0000000bff027e24 */ /* 0x000fea000f8e00ff */
[----:B------:R-:W-:Y:S04]  /*19500*/  IABS R2, R2 ;  /* 0x0000000200027213 */ /* 0x000fe80000000000 */
[----:B------:R-:W3:Y:S01]  /*19510*/  R2UR UR27, R2 ;  /* 0x00000000021b73c2 */ /* 0x000ee200000e0000 */
[----:B--2---:R-:W2:Y:S10]  /*19520*/  I2F.RP R0, UR10 ;  /* 0x0000000a00007d06 */ /* 0x004eb40008209400 */
[----:B--2---:R-:W2:Y:S02]  /*19530*/  MUFU.RCP R0, R0 ;  /* 0x0000000000007308 */ /* 0x004ea40000001000 */
[----:B--2---:R-:W-:Y:S08]  /*19540*/  IADD3 R0, R0, 0xffffffe, RZ ;  /* 0x0ffffffe00007810 */ /* 0x004ff00007ffe0ff */
[----:B------:R-:W2:Y:S02]  /*19550*/  F2I.FTZ.U32.TRUNC.NTZ R0, R0 ;  /* 0x0000000000007305 */ /* 0x000ea4000021f000 */
[----:B--2---:R2:W4:Y:S02]  /*19560*/  R2UR UR31, R0 ;  /* 0x00000000001f73c2 */ /* 0x00452400000e0000 */
[----:B--2---:R-:W-:Y:S01]  /*19570*/  IMAD.U32 R0, RZ, RZ, UR28 ;  /* 0x0000001cff007e24 */ /* 0x004fe2000f8e00ff */
[----:B----4-:R-:W-:Y:S04]  /*19580*/  UIADD3 UR13, URZ, -UR31, URZ ;  /* 0x8000001f3f0d7290 */ /* 0x010fe8000fffe03f */
[----:B------:R-:W-:Y:S01]  /*19590*/  UIMAD UR13, UR13, UR10, URZ ;  /* 0x0000000a0d0d72a4 */ /* 0x000fe2000f8e023f */
[----:B------:R-:W-:Y:S03]  /*195a0*/  IABS R0, R0 ;  /* 0x0000000000007213 */ /* 0x000fe60000000000 */
[----:B------:R-:W-:Y:S01]  /*195b0*/  UIMAD.WIDE.U32 UR30, UR31, UR13, UR30 ;  /* 0x0000000d1f1e72a5 */ /* 0x000fe2000f8e001e */
[----:B------:R-:W2:Y:S03]  /*195c0*/  R2UR UR25, R0 ;  /* 0x00000000001973c2 */ /* 0x000ea600000e0000 */
[----:B---3--:R-:W-:Y:S02]  /*195d0*/  UIMAD.WIDE.U32 UR34, UR31, UR27, URZ ;  /* 0x0000001b1f2272a5 */ /* 0x008fe4000f8e003f */
[----:B--2---:R-:W-:Y:S05]  /*195e0*/  UIMAD.WIDE.U32 UR32, UR31, UR25, URZ ;  /* 0x000000191f2072a5 */ /* 0x004fea000f8e003f */
        /* <DEDUP_REMOVED lines=33> */
[----:B------:R-:W2:Y:S01]  /*19800*/  R2UR UR26, R2 ;  /* 0x00000000021a73c2 */ /* 0x000ea200000e0000 */
[----:B------:R-:W-:Y:S01]  /*19810*/  LEA R4, P2, R4, UR18, 0x2 ;  /* 0x0000001204047c11 */ /* 0x000fe2000f8410ff */
[----:B------:R-:W-:Y:S01]  /*19820*/  UIMAD UR13, UR10, UR13, -0x100 ;  /* 0xffffff000a0d74a4 */ /* 0x000fe2000f8e020d */
[----:B------:R-:W-:Y:S02]  /*19830*/  LEA.HI.X.SX32 R3, R0, UR19, 0x2, P1 ;  /* 0x0000001300037c11 */ /* 0x000fe400088f16ff */
[----:B------:R-:W-:Y:S01]  /*19840*/  LEA.HI.X.SX32 R5, R5, UR19, 0x2, P2 ;  /* 0x0000001305057c11 */ /* 0x000fe200090f16ff */
[----:B------:R-:W-:Y:S02]  /*19850*/  USHF.R.S32.HI UR11, URZ, 0x1f, UR13 ;  /* 0x0000001f3f0b7899 */ /* 0x000fe4000801140d */
[----:B------:R-:W3:Y:S01]  /*19860*/  R2UR UR27, R3 ;  /* 0x00000000031b73c2 */ /* 0x000ee200000e0000 */
[----:B------:R-:W-:Y:S04]  /*19870*/  UIMAD UR10, UR9, UR13, URZ ;  /* 0x0000000d090a72a4 */ /* 0x000fe8000f8e023f */
[----:B------:R-:W-:Y:S03]  /*19880*/  UIMAD UR10, UR11, UR8, UR10 ;  /* 0x000000080b0a72a4 */ /* 0x000fe6000f8e020a */
[----:B------:R-:W4:Y:S01]  /*19890*/  R2UR UR28, R4 ;  /* 0x00000000041c73c2 */ /* 0x000f2200000e0000 */
[----:B------:R-:W-:Y:S01]  /*198a0*/  UMOV UR11, UR9 ;  /* 0x00000009000b7c82 */ /* 0x000fe20008000000 */
[----:B--2---:R-:W-:Y:S06]  /*198b0*/  IMAD.U32 R2, RZ, RZ, UR26 ;  /* 0x0000001aff027e24 */ /* 0x004fec000f8e00ff */
[----:B------:R-:W2:Y:S01]  /*198c0*/  R2UR UR29, R5 ;  /* 0x00000000051d73c2 */ /* 0x000ea200000e0000 */
[----:B---3--:R-:W-:Y:S01]  /*198d0*/  IMAD.U32 R3, RZ, RZ, UR27 ;  /* 0x0000001bff037e24 */ /* 0x008fe2000f8e00ff */
[----:B------:R-:W-:Y:S04]  /*198e0*/  UIMAD.WIDE.U32 UR26, UR8, UR13, URZ ;  /* 0x0000000d081a72a5 */ /* 0x000fe8000f8e003f */
[----:B------:R3:W5:Y:S01]  /*198f0*/  LDG.E R2, [R2.64] ;  /* 0x0000001402027981 */ /* 0x000762000c1e1900 */
[----:B------:R-:W-:Y:S01]  /*19900*/  UIADD3 UR10, UR27, UR10, URZ ;  /* 0x0000000a1b0a7290 */ /* 0x000fe2000fffe03f */
[----:B----4-:R-:W-:Y:S01]  /*19910*/  MOV R4, UR28 ;  /* 0x0000001c00047c02 */ /* 0x010fe20008000f00 */
        /* <DEDUP_REMOVED lines=13> */
.L_x_1641:
        /* <DEDUP_REMOVED lines=33> */
[----:B------:R-:W-:Y:S01]  /*19c00*/  @!P0 LEA.HI.X R33, R35, R2, R28, 0x6, P2 ;  /* 0x0000000223218211 */ /* 0x000fe200010f341c */
        /* <DEDUP_REMOVED lines=27> */
[CC--:B------:R-:W-:Y:S01]  /*19dc0*/  @!P0 LEA R34, P1, R31.reuse, R246.reuse, 0x1 ;  /* 0x000000f61f228211 */ /* 0x0c0fe200078208ff */
        /* <DEDUP_REMOVED lines=25> */
[----:B------:R2:W-:Y:S03]  /*19f60*/  @!P0 LDGSTS.E.BYPASS.LTC128B.128 [R244+0x3800], [R42.64] ;  /* 0x038000002af48fae */ /* 0x0005e6000b901d54 */
        /* <DEDUP_REMOVED lines=9> */
[C---:B------:R-:W-:Y:S02]  /*1a000*/  @!P0 IMAD R3, R28.reuse, 0x90, RZ ;  /* 0x000000901c038824 */ /* 0x040fe400078e02ff */
[----:B------:R2:W-:Y:S02]  /*1a010*/  @P0 STS.128 [R244+0x4800], RZ ;  /* 0x004800fff4000388 */ /* 0x0005e40000000c00 */
[----:B------:R-:W-:Y:S01]  /*1a020*/  @!P0 IMAD.IADD R2, R3, 0x1, R19 ;  /* 0x0000000103028824 */ /* 0x000fe200078e0213 */
        /* <DEDUP_REMOVED lines=15> */
[-C--:B------:R-:W-:Y:S01]  /*1a120*/  @!P0 LEA R18, P4, R12, R246.reuse, 0x1 ;  /* 0x000000f60c128211 */ /* 0x080fe200078808ff */
[----:B------:R-:W-:Y:S01]  /*1a130*/  @!P0 IMAD R2, R28, 0xc0, RZ ;  /* 0x000000c01c028824 */ /* 0x000fe200078e02ff */
        /* <DEDUP_REMOVED lines=9> */
[----:B------:R-:W-:Y:S01]  /*1a1d0*/  @!P0 LEA R2, P1, R6, R246, 0x1 ;  /* 0x000000f606028211 */ /* 0x000fe200078208ff */
[----:B------:R-:W-:Y:S01]  /*1a1e0*/  @!P0 IMAD R15, R28, 0xe0, RZ ;  /* 0x000000e01c0f8824 */ /* 0x000fe200078e02ff */
[----:B------:R-:W-:Y:S01]  /*1a1f0*/  @!P0 LEA.HI.X R19, R12, R245, R0, 0x1, P4 ;  /* 0x000000f50c138211 */ /* 0x000fe200020f0c00 */
[----:B------:R2:W-:Y:S01]  /*1a200*/  @P0 STS.128 [R244+0x6000], RZ ;  /* 0x006000fff4000388 */ /* 0x0005e20000000c00 */
[C---:B------:R-:W-:Y:S01]  /*1a210*/  @!P0 IMAD R3, R28.reuse, 0xd0, RZ ;  /* 0x000000d01c038824 */ /* 0x040fe200078e02ff */
[----:B------:R-:W-:Y:S01]  /*1a220*/  MOV R246, R4 ;  /* 0x0000000400f67202 */ /* 0x000fe20000000f00 */
[----:B------:R-:W-:Y:S01]  /*1a230*/  @!P0 IMAD.IADD R9, R15, 0x1, R9 ;  /* 0x000000010f098824 */ /* 0x000fe200078e0209 */
[----:B------:R-:W-:Y:S01]  /*1a240*/  @!PT LDS RZ, [RZ] ;  /* 0x00000000fffff984 */ /* 0x000fe20000000800 */
[----:B------:R-:W-:Y:S01]  /*1a250*/  @!PT LDS RZ, [RZ] ;  /* 0x00000000fffff984 */ /* 0x000fe20000000800 */
[----:B------:R-:W-:Y:S01]  /*1a260*/  @!PT LDS RZ, [RZ] ;  /* 0x00000000fffff984 */ /* 0x000fe20000000800 */
[----:B------:R2:W-:Y:S01]  /*1a270*/  @!P0 LDGSTS.E.BYPASS.LTC128B.128 [R244+0x6000], [R34.64] ;  /* 0x0600000022f48fae */ /* 0x0005e2000b901d54 */
[----:B------:R-:W-:Y:S01]  /*1a280*/  @!P0 IMAD R28, R28, 0xf0, RZ ;  /* 0x000000f01c1c8824 */ /* 0x000fe200078e02ff */
[----:B------:R-:W-:Y:S02]  /*1a290*/  @!P0 IADD3 R3, R3, R11, RZ ;  /* 0x0000000b03038210 */ /* 0x000fe40007ffe0ff */
[----:B------:R2:W-:Y:S01]  /*1a2a0*/  @P0 STS.128 [R244+0x6800], RZ ;  /* 0x006800fff4000388 */ /* 0x0005e20000000c00 */
[-C--:B------:R-:W-:Y:S01]  /*1a2b0*/  @!P0 LEA.HI.X R15, R8, R245.reuse, R9, 0x1, P2 ;  /* 0x000000f5080f8211 */ /* 0x080fe200010f0c09 */
[----:B------:R-:W-:Y:S01]  /*1a2c0*/  @!P0 IMAD.IADD R7, R28, 0x1, R7 ;  /* 0x000000011c078824 */ /* 0x000fe200078e0207 */
[-C--:B------:R-:W-:Y:S01]  /*1a2d0*/  @!P0 LEA.HI.X R17, R10, R245.reuse, R3, 0x1, P3 ;  /* 0x000000f50a118211 */ /* 0x080fe200018f0c03 */
[----:B------:R-:W-:Y:S01]  /*1a2e0*/  @!PT LDS RZ, [RZ] ;  /* 0x00000000fffff984 */ /* 0x000fe20000000800 */
[----:B------:R-:W-:Y:S01]  /*1a2f0*/  @!PT LDS RZ, [RZ] ;  /* 0x00000000fffff984 */ /* 0x000fe20000000800 */
[----:B------:R-:W-:Y:S01]  /*1a300*/  @!PT LDS RZ, [RZ] ;  /* 0x00000000fffff984 */ /* 0x000fe20000000800 */
[----:B------:R2:W-:Y:S03]  /*1a310*/  @!P0 LDGSTS.E.BYPASS.LTC128B.128 [R244+0x6800], [R24.64] ;  /* 0x0680000018f48fae */ /* 0x0005e6000b901d54 */
        /* <DEDUP_REMOVED lines=33> */
.L_x_1640:
[----:B--234-:R-:W-:Y:S01]  /*1a530*/  FMNMX.FTZ R0, R173, R132, !PT ;  /* 0x00000084ad007209 */ /* 0x01cfe20007810000 */
[----:B------:R-:W-:Y:S01]  /*1a540*/  LDSM.16.MT88.4 R12, [R135+0xa000] ;  /* 0x00a00000870c783b */ /* 0x000fe20000004200 */
[----:B-1----:R-:W-:Y:S01]  /*1a550*/  MOV R131, R36 ;  /* 0x0000002400837202 */ /* 0x002fe20000000f00 */
[----:B------:R-:W-:Y:S01]  /*1a560*/  UISETP.GT.AND UP0, UPT, UR15, UR7, UPT ;  /* 0x000000070f00728c */ /* 0x000fe2000bf04270 */
[----:B------:R-:W-:Y:S01]  /*1a570*/  FMNMX.FTZ R2, R177, R0, !PT ;  /* 0x00000000b1027209 */ /* 0x000fe20007810000 */
[----:B------:R-:W-:Y:S01]  /*1a580*/  UMOV UR10, UR12 ;  /* 0x0000000c000a7c82 */ /* 0x000fe20008000000 */
[----:B------:R-:W-:Y:S01]  /*1a590*/  FMNMX.FTZ R0, R172, R133, !PT ;  /* 0x00000085ac007209 */ /* 0x000fe20007810000 */
[----:B------:R-:W-:Y:S01]  /*1a5a0*/  UMOV UR11, UR6 ;  /* 0x00000006000b7c82 */ /* 0x000fe20008000000 */
        /* <DEDUP_REMOVED lines=150> */
[----:B------:R-:W-:Y:S01]  /*1af10*/  MOV R175, R50 ;  /* 0x0000003200af7202 */ /* 0x000fe20000000f00 */
[--C-:B------:R-:W-:Y:S01]  /*1af20*/  FFMA.FTZ R8, R170, c[0x0][0x23c], -R39.reuse ;  /* 0x00008f00aa087a23 */ /* 0x100fe20000010827 */
[----:B------:R-:W-:Y:S01]  /*1af30*/  FSEL R60, R60, RZ, P0 ;  /* 0x000000ff3c3c7208 */ /* 0x000fe20000000000 */
[--C-:B------:R-:W-:Y:S01]  /*1af40*/  FFMA.FTZ R24, R182, c[0x0][0x23c], -R39.reuse ;  /* 0x00008f00b6187a23 */ /* 0x100fe20000010827 */
[----:B------:R-:W-:Y:S01]  /*1af50*/  PLOP3.LUT P0, PT, PT, PT, UP0, 0x80, 0x0 ;  /* 0x000000000000781c */ /* 0x000fe20003f0f008 */
[--C-:B------:R-:W-:Y:S01]  /*1af60*/  FFMA.FTZ R32, R184, c[0x0][0x23c], -R39.reuse ;  /* 0x00008f00b8207a23 */ /* 0x100fe20000010827 */
[----:B------:R3:W-:Y:S01]  /*1af70*/  MUFU.EX2 R5, R4 ;  /* 0x0000000400057308 */ /* 0x0007e20000000800 */
[--C-:B------:R-:W-:Y:S02]  /*1af80*/  FFMA.FTZ R16, R178, c[0x0][0x23c], -R60.reuse ;  /* 0x00008f00b2107a23 */ /* 0x100fe4000001083c */
[--C-:B------:R-:W-:Y:S02]  /*1af90*/  FFMA.FTZ R26, R180, c[0x0][0x23c], -R60.reuse ;  /* 0x00008f00b41a7a23 */ /* 0x100fe4000001083c */
[--C-:B------:R-:W-:Y:S02]  /*1afa0*/  FFMA.FTZ R56, R186, c[0x0][0x23c], -R60.reuse ;  /* 0x00008f00ba387a23 */ /* 0x100fe4000001083c */
[----:B------:R-:W-:Y:S02]  /*1afb0*/  FFMA.FTZ R35, R185, c[0x0][0x23c], -R39 ;  /* 0x00008f00b9237a23 */ /* 0x000fe40000010827 */
[--C-:B------:R-:W-:Y:S01]  /*1afc0*/  FFMA.FTZ R37, R37, c[0x0][0x23c], -R60.reuse ;  /* 0x00008f0025257a23 */ /* 0x100fe2000001083c */
[----:B------:R-:W-:Y:S01]  /*1afd0*/  MUFU.EX2 R113, R6 ;  /* 0x0000000600717308 */ /* 0x000fe20000000800 */
[----:B-1----:R-:W-:Y:S02]  /*1afe0*/  FADD.FTZ R0, -R3, R133 ;  /* 0x0000008503007221 */ /* 0x002fe40000010100 */
[----:B--2---:R-:W-:Y:S02]  /*1aff0*/  FMUL.FTZ R17, R2, R149 ;  /* 0x0000009502117220 */ /* 0x004fe40000410000 */
[----:B------:R-:W-:Y:S05]  /*1b000*/  FMUL.FTZ R0, R0, c[0x0][0x23c] ;  /* 0x00008f0000007a20 */ /* 0x000fea0000410000 */
[----:B------:R1:W-:Y:S01]  /*1b010*/  MUFU.EX2 R129, R8 ;  /* 0x0000000800817308 */ /* 0x0003e20000000800 */
[C---:B------:R-:W-:Y:S02]  /*1b020*/  FMUL.FTZ R25, R2.reuse, R157 ;  /* 0x0000009d02197220 */ /* 0x040fe40000410000 */
[C---:B------:R-:W-:Y:S02]  /*1b030*/  FMUL.FTZ R33, R2.reuse, R165 ;  /* 0x000000a502217220 */ /* 0x040fe40000410000 */
[--C-:B---3--:R-:W-:Y:S01]  /*1b040*/  FFMA.FTZ R4, R177, c[0x0][0x23c], -R39.reuse ;  /* 0x00008f00b1047a23 */ /* 0x108fe20000010827 */
[----:B------:R-:W-:Y:S01]  /*1b050*/  MOV R177, R53 ;  /* 0x0000003500b17202 */ /* 0x000fe20000000f00 */
[C---:B------:R-:W-:Y:S03]  /*1b060*/  FMUL.FTZ R9, R2.reuse, R141 ;  /* 0x0000008d02097220 */ /* 0x040fe60000410000 */
[----:B------:R2:W-:Y:S10]  /*1b070*/  MUFU.EX2 R103, R4 ;  /* 0x0000000400677308 */ /* 0x0005f40000000800 */
[----:B------:R-:W3:Y:S01]  /*1b080*/  MUFU.EX2 R0, R0 ;  /* 0x0000000000007308 */ /* 0x000ee20000000800 */
[----:B-1----:R-:W-:Y:S09]  /*1b090*/  FMUL.FTZ R8, R2, R140 ;  /* 0x0000008c02087220 */ /* 0x002ff20000410000 */
[----:B------:R1:W-:Y:S01]  /*1b0a0*/  MUFU.EX2 R121, R16 ;  /* 0x0000001000797308 */ /* 0x0003e20000000800 */
[--C-:B--2---:R-:W-:Y:S01]  /*1b0b0*/  FFMA.FTZ R4, R172, c[0x0][0x23c], -R60.reuse ;  /* 0x00008f00ac047a23 */ /* 0x104fe2000001083c */
[----:B------:R-:W-:Y:S02]  /*1b0c0*/  MOV R172, R52 ;  /* 0x0000003400ac7202 */ /* 0x000fe40000000f00 */
[----:B------:R-:W-:Y:S06]  /*1b0d0*/  LDSM.16.MT88.4 R52, [R226+0xa800] ;  /* 0x00a80000e234783b */ /* 0x000fec0000004200 */
[----:B------:R2:W-:Y:S01]  /*1b0e0*/  MUFU.EX2 R125, R4 ;  /* 0x00000004007d7308 */ /* 0x0005e20000000800 */
[C---:B---3--:R-:W-:Y:S02]  /*1b0f0*/  FMUL.FTZ R6, R0.reuse, R138 ;  /* 0x0000008a00067220 */ /* 0x048fe40000410000 */
[C---:B------:R-:W-:Y:S02]  /*1b100*/  FMUL.FTZ R7, R0.reuse, R139 ;  /* 0x0000008b00077220 */ /* 0x040fe40000410000 */
[C---:B------:R-:W-:Y:S01]  /*1b110*/  FMUL.FTZ R10, R0.reuse, R142 ;  /* 0x0000008e000a7220 */ /* 0x040fe20000410000 */
[----:B------:R-:W-:Y:S04]  /*1b120*/  MOV R142, R175 ;  /* 0x000000af008e7202 */ /* 0x000fe80000000f00 */
[----:B------:R3:W-:Y:S01]  /*1b130*/  MUFU.EX2 R115, R24 ;  /* 0x0000001800737308 */ /* 0x0007e20000000800 */
[C---:B------:R-:W-:Y:S02]  /*1b140*/  FMUL.FTZ R11, R0.reuse, R143 ;  /* 0x0000008f000b7220 */ /* 0x040fe40000410000 */
[C---:B------:R-:W-:Y:S02]  /*1b150*/  FMUL.FTZ R18, R0.reuse, R150 ;  /* 0x0000009600127220 */ /* 0x040fe40000410000 */
[--C-:B-1----:R-:W-:Y:S02]  /*1b160*/  FFMA.FTZ R16, R179, c[0x0][0x23c], -R60.reuse ;  /* 0x00008f00b3107a23 */ /* 0x102fe4000001083c */
[C---:B------:R-:W-:Y:S02]  /*1b170*/  FMUL.FTZ R19, R0.reuse, R151 ;  /* 0x0000009700137220 */ /* 0x040fe40000410000 */
[C---:B------:R-:W-:Y:S01]  /*1b180*/  FMUL.FTZ R27, R0.reuse, R159 ;  /* 0x0000009f001b7220 */ /* 0x040fe20000410000 */
[----:B------:R1:W-:Y:S01]  /*1b190*/  MUFU.EX2 R139, R16 ;  /* 0x00000010008b7308 */ /* 0x0003e20000000800 */
[----:B------:R-:W-:Y:S02]  /*1b1a0*/  FMUL.FTZ R34, R0, R166 ;  /* 0x000000a600227220 */ /* 0x000fe40000410000 */
[--C-:B--2---:R-:W-:Y:S01]  /*1b1b0*/  FFMA.FTZ R4, R176, c[0x0][0x23c], -R60.reuse ;  /* 0x00008f00b0047a23 */ /* 0x104fe2000001083c */
[----:B------:R-:W-:Y:S04]  /*1b1c0*/  MOV R176, R51 ;  /* 0x0000003300b07202 */ /* 0x000fe80000000f00 */
[----:B------:R-:W-:Y:S02]  /*1b1d0*/  MOV R143, R176 ;  /* 0x000000b0008f7202 */ /* 0x000fe40000000f00 */
[----:B------:R2:W4:Y:S01]  /*1b1e0*/  MUFU.EX2 R112, R4 ;  /* 0x0000000400707308 */ /* 0x0005220000000800 */
[C---:B---3--:R-:W-:Y:S09]  /*1b1f0*/  FMUL.FTZ R24, R2.reuse, R156 ;  /* 0x0000009c02187220 */ /* 0x048ff20000410000 */
[----:B------:R3:W-:Y:S01]  /*1b200*/  MUFU.EX2 R248, R35 ;  /* 0x0000002300f87308 */ /* 0x0007e20000000800 */
[----:B-1----:R-:W-:Y:S09]  /*1b210*/  FMUL.FTZ R16, R2, R148 ;  /* 0x0000009402107220 */ /* 0x002ff20000410000 */
[----:B------:R1:W-:Y:S01]  /*1b220*/  MUFU.EX2 R218, R56 ;  /* 0x0000003800da7308 */ /* 0x0003e20000000800 */
[--C-:B--2---:R-:W-:Y:S01]  /*1b230*/  FFMA.FTZ R4, R169, c[0x0][0x23c], -R39.reuse ;  /* 0x00008f00a9047a23 */ /* 0x104fe20000010827 */
[----:B------:R-:W-:Y:S02]  /*1b240*/  MOV R169, R49 ;  /* 0x0000003100a97202 */ /* 0x000fe40000000f00 */
[----:B----4-:R-:W-:Y:S02]  /*1b250*/  F2FP.BF16.PACK_AB R41, R112, R125 ;  /* 0x0000007d7029723e */ /* 0x010fe400000010ff */
[----:B------:R-:W-:Y:S04]  /*1b260*/  MOV R141, R169 ;  /* 0x000000a9008d7202 */ /* 0x000fe80000000f00 */
[----:B------:R2:W4:Y:S01]  /*1b270*/  MUFU.EX2 R132, R4 ;  /* 0x0000000400847308 */ /* 0x0005220000000800 */
[----:B---3--:R-:W-:Y:S02]  /*1b280*/  FMUL.FTZ R35, R0, R167 ;  /* 0x000000a700237220 */ /* 0x008fe40000410000 */
[--C-:B-1----:R-:W-:Y:S07]  /*1b290*/  FFMA.FTZ R56, R187, c[0x0][0x23c], -R60.reuse ;  /* 0x00008f00bb387a23 */ /* 0x102fee000001083c */
[----:B------:R1:W-:Y:S01]  /*1b2a0*/  MUFU.EX2 R219, R56 ;  /* 0x0000003800db7308 */ /* 0x0003e20000000800 */
[--C-:B--2---:R-:W-:Y:S01]  /*1b2b0*/  FFMA.FTZ R4, R168, c[0x0][0x23c], -R60.reuse ;  /* 0x00008f00a8047a23 */ /* 0x104fe2000001083c */
[----:B------:R-:W-:Y:S02]  /*1b2c0*/  MOV R168, R48 ;  /* 0x0000003000a87202 */ /* 0x000fe40000000f00 */
[----:B------:R-:W2:Y:S06]  /*1b2d0*/  LDSM.16.MT88.4 R48, [R135+0xa800] ;  /* 0x00a800008730783b */ /* 0x000eac0000004200 */
[----:B------:R3:W-:Y:S01]  /*1b2e0*/  MUFU.EX2 R133, R4 ;  /* 0x0000000400857308 */ /* 0x0007e20000000800 */
[----:B----4-:R-:W-:Y:S02]  /*1b2f0*/  F2FP.BF16.PACK_AB R42, R132, R113 ;  /* 0x00000071842a723e */ /* 0x010fe400000010ff */
[----:B------:R-:W-:Y:S01]  /*1b300*/  MOV R138, R168 ;  /* 0x000000a8008a7202 */ /* 0x000fe20000000f00 */
[----:B-1----:R-:W-:Y:S01]  /*1b310*/  LDSM.16.MT88.4 R56, [R225+0xa800] ;  /* 0x00a80000e138783b */ /* 0x002fe20000004200 */
[--C-:B---3--:R-:W-:Y:S05]  /*1b320*/  FFMA.FTZ R4, R174, c[0x0][0x23c], -R60.reuse ;  /* 0x00008f00ae047a23 */ /* 0x108fea000001083c */
[----:B------:R1:W-:Y:S10]  /*1b330*/  MUFU.EX2 R174, R32 ;  /* 0x0000002000ae7308 */ /* 0x0003f40000000800 */
[----:B------:R3:W4:Y:S01]  /*1b340*/  MUFU.EX2 R130, R4 ;  /* 0x0000000400827308 */ /* 0x0007220000000800 */
[C---:B-1----:R-:W-:Y:S02]  /*1b350*/  FMUL.FTZ R32, R2.reuse, R164 ;  /* 0x000000a402207220 */ /* 0x042fe40000410000 */
[C---:B---3--:R-:W-:Y:S01]  /*1b360*/  FMUL.FTZ R4, R2.reuse, R136 ;  /* 0x0000008802047220 */ /* 0x048fe20000410000 */
[----:B------:R-:W-:Y:S01]  /*1b370*/  MOV R136, R5 ;  /* 0x0000000500887202 */ /* 0x000fe20000000f00 */
[----:B------:R-:W-:Y:S01]  /*1b380*/  FMUL.FTZ R5, R2, R137 ;  /* 0x0000008902057220 */ /* 0x000fe20000410000 */
[----:B----4-:R-:W-:Y:S02]  /*1b390*/  F2FP.BF16.PACK_AB R43, R130, R133 ;  /* 0x00000085822b723e */ /* 0x010fe400000010ff */
[----:B------:R-:W-:Y:S07]  /*1b3a0*/  F2FP.BF16.PACK_AB R40, R103, R136 ;  /* 0x000000886728723e */ /* 0x000fee00000010ff */
[C---:B------:R-:W-:Y:S07]  /*1b3b0*/  HMMA.16816.F32.BF16 R4, R40.reuse, R12, R4 ;  /* 0x0000000c2804723c */ /* 0x040fee0000041804 */
[--C-:B------:R-:W-:Y:S01]  /*1b3c0*/  FFMA.FTZ R12, R171, c[0x0][0x23c], -R39.reuse ;  /* 0x00008f00ab0c7a23 */ /* 0x100fe20000010827 */
[C---:B------:R-:W-:Y:S03]  /*1b3d0*/  HMMA.16816.F32.BF16 R8, R40.reuse, R14, R8 ;  /* 0x0000000e2808723c */ /* 0x040fe60000041808 */
[----:B------:R1:W3:Y:S01]  /*1b3e0*/  MUFU.EX2 R137, R12 ;  /* 0x0000000c00897308 */ /* 0x0002e20000000800 */
[----:B------:R-:W-:Y:S01]  /*1b3f0*/  FMUL.FTZ R13, R2, R145 ;  /* 0x00000091020d7220 */ /* 0x000fe20000410000 */
[----:B------:R-:W-:Y:S02]  /*1b400*/  MOV R145, R172 ;  /* 0x000000ac00917202 */ /* 0x000fe40000000f00 */
[C---:B------:R-:W-:Y:S01]  /*1b410*/  FMUL.FTZ R14, R0.reuse, R146 ;  /* 0x00000092000e7220 */ /* 0x040fe20000410000 */
[----:B------:R-:W-:Y:S01]  /*1b420*/  MOV R146, R177 ;  /* 0x000000b100927202 */ /* 0x000fe20000000f00 */
[----:B------:R-:W-:Y:S03]  /*1b430*/  FMUL.FTZ R15, R0, R147 ;  /* 0x00000093000f7220 */ /* 0x000fe60000410000 */
[----:B------:R-:W-:Y:S01]  /*1b440*/  MOV R147, R173 ;  /* 0x000000ad00937202 */ /* 0x000fe20000000f00 */
[C---:B-1----:R-:W-:Y:S02]  /*1b450*/  FMUL.FTZ R12, R2.reuse, R144 ;  /* 0x00000090020c7220 */ /* 0x042fe40000410000 */
[----:B------:R1:W-:Y:S05]  /*1b460*/  MUFU.EX2 R144, R26 ;  /* 0x0000001a00907308 */ /* 0x0003ea0000000800 */
[C---:B------:R-:W-:Y:S07]  /*1b470*/  HMMA.16816.F32.BF16 R12, R40.reuse, R20, R12 ;  /* 0x00000014280c723c */ /* 0x040fee000004180c */
[--C-:B------:R-:W-:Y:S01]  /*1b480*/  FFMA.FTZ R20, R181, c[0x0][0x23c], -R39.reuse ;  /* 0x00008f00b5147a23 */ /* 0x100fe20000010827 */
[C---:B------:R-:W-:Y:S03]  /*1b490*/  HMMA.16816.F32.BF16 R16, R40.reuse, R22, R16 ;  /* 0x000000162810723c */ /* 0x040fe60000041810 */
[----:B------:R4:W5:Y:S01]  /*1b4a0*/  MUFU.EX2 R140, R20 ;  /* 0x00000014008c7308 */ /* 0x0009620000000800 */
[----:B------:R-:W-:Y:S03]  /*1b4b0*/  FMUL.FTZ R21, R2, R153 ;  /* 0x0000009902157220 */ /* 0x000fe60000410000 */
[C---:B------:R-:W-:Y:S02]  /*1b4c0*/  FMUL.FTZ R22, R0.reuse, R154 ;  /* 0x0000009a00167220 */ /* 0x040fe40000410000 */
[C---:B------:R-:W-:Y:S03]  /*1b4d0*/  FMUL.FTZ R23, R0.reuse, R155 ;  /* 0x0000009b00177220 */ /* 0x040fe60000410000 */
[----:B-1----:R-:W-:Y:S02]  /*1b4e0*/  FMUL.FTZ R26, R0, R158 ;  /* 0x0000009e001a7220 */ /* 0x002fe40000410000 */
[C---:B----4-:R-:W-:Y:S07]  /*1b4f0*/  FMUL.FTZ R20, R2.reuse, R152 ;  /* 0x0000009802147220 */ /* 0x050fee0000410000 */
[C---:B------:R-:W-:Y:S07]  /*1b500*/  HMMA.16816.F32.BF16 R20, R40.reuse, R28, R20 ;  /* 0x0000001c2814723c */ /* 0x040fee0000041814 */
[--C-:B------:R-:W-:Y:S01]  /*1b510*/  FFMA.FTZ R28, R183, c[0x0][0x23c], -R60.reuse ;  /* 0x00008f00b71c7a23 */ /* 0x100fe2000001083c */
[C---:B------:R-:W-:Y:S03]  /*1b520*/  HMMA.16816.F32.BF16 R24, R40.reuse, R30, R24 ;  /* 0x0000001e2818723c */ /* 0x040fe60000041818 */
[----:B------:R1:W4:Y:S01]  /*1b530*/  MUFU.EX2 R249, R28 ;  /* 0x0000001c00f97308 */ /* 0x0003220000000800 */
[----:B------:R-:W-:Y:S03]  /*1b540*/  FMUL.FTZ R29, R2, R161 ;  /* 0x000000a1021d7220 */ /* 0x000fe60000410000 */
[C---:B------:R-:W-:Y:S02]  /*1b550*/  FMUL.FTZ R30, R0.reuse, R162 ;  /* 0x000000a2001e7220 */ /* 0x040fe40000410000 */
[----:B------:R-:W-:Y:S03]  /*1b560*/  FMUL.FTZ R31, R0, R163 ;  /* 0x000000a3001f7220 */ /* 0x000fe60000410000 */
[----:B-1----:R-:W-:Y:S07]  /*1b570*/  FMUL.FTZ R28, R2, R160 ;  /* 0x000000a0021c7220 */ /* 0x002fee0000410000 */
[C---:B------:R-:W-:Y:S08]  /*1b580*/  HMMA.16816.F32.BF16 R28, R40.reuse, R44, R28 ;  /* 0x0000002c281c723c */ /* 0x040ff0000004181c */
[----:B------:R-:W-:Y:S01]  /*1b590*/  HMMA.16816.F32.BF16 R32, R40, R46, R32 ;  /* 0x0000002e2820723c */ /* 0x000fe20000041820 */
[----:B------:R-:W1:Y:S06]  /*1b5a0*/  LDSM.16.MT88.4 R44, [R224+0xa800] ;  /* 0x00a80000e02c783b */ /* 0x000e6c0000004200 */
[----:B---3--:R-:W-:Y:S02]  /*1b5b0*/  F2FP.BF16.PACK_AB R40, R137, R129 ;  /* 0x000000818928723e */ /* 0x008fe400000010ff */
[----:B------:R-:W-:Y:S03]  /*1b5c0*/  F2FP.BF16.PACK_AB R41, R139, R121 ;  /* 0x000000798b29723e */ /* 0x000fe600000010ff */
[----:B-----5:R-:W-:Y:S02]  /*1b5d0*/  F2FP.BF16.PACK_AB R42, R115, R140 ;  /* 0x0000008c732a723e */ /* 0x020fe400000010ff */
[----:B----4-:R-:W-:Y:S07]  /*1b5e0*/  F2FP.BF16.PACK_AB R43, R249, R144 ;  /* 0x00000090f92b723e */ /* 0x010fee00000010ff */
[C---:B--2---:R-:W-:Y:S07]  /*1b5f0*/  HMMA.16816.F32.BF16 R4, R40.reuse, R48, R4 ;  /* 0x000000302804723c */ /* 0x044fee0000041804 */
[--C-:B------:R-:W-:Y:S01]  /*1b600*/  FFMA.FTZ R48, R190, c[0x0][0x23c], -R39.reuse ;  /* 0x00008f00be307a23 */ /* 0x100fe20000010827 */
[C---:B------:R-:W-:Y:S03]  /*1b610*/  HMMA.16816.F32.BF16 R8, R40.reuse, R50, R8 ;  /* 0x000000322808723c */ /* 0x040fe60000041808 */
[----:B------:R2:W-:Y:S05]  /*1b620*/  MUFU.EX2 R190, R48 ;  /* 0x0000003000be7308 */ /* 0x0005ea0000000800 */
[C---:B------:R-:W-:Y:S07]  /*1b630*/  HMMA.16816.F32.BF16 R12, R40.reuse, R52, R12 ;  /* 0x00000034280c723c */ /* 0x040fee000004180c */
[--C-:B------:R-:W-:Y:S01]  /*1b640*/  FFMA.FTZ R52, R192, c[0x0][0x23c], -R60.reuse ;  /* 0x00008f00c0347a23 */ /* 0x100fe2000001083c */
[C---:B------:R-:W-:Y:S03]  /*1b650*/  HMMA.16816.F32.BF16 R16, R40.reuse, R54, R16 ;  /* 0x000000362810723c */ /* 0x040fe60000041810 */
[----:B------:R3:W-:Y:S01]  /*1b660*/  MUFU.EX2 R185, R52 ;  /* 0x0000003400b97308 */ /* 0x0007e20000000800 */
[----:B------:R-:W-:Y:S04]  /*1b670*/  MOV R192, R124 ;  /* 0x0000007c00c07202 */ /* 0x000fe80000000f00 */
[C---:B-1----:R-:W-:Y:S04]  /*1b680*/  HMMA.16816.F32.BF16 R20, R40.reuse, R44, R20 ;  /* 0x0000002c2814723c */ /* 0x042fe80000041814 */
[--C-:B--2---:R-:W-:Y:S01]  /*1b690*/  FFMA.FTZ R48, R188, c[0x0][0x23c], -R39.reuse ;  /* 0x00008f00bc307a23 */ /* 0x104fe20000010827 */
[----:B------:R-:W-:Y:S02]  /*1b6a0*/  MOV R188, R143 ;  /* 0x0000008f00bc7202 */ /* 0x000fe40000000f00 */
[--C-:B------:R-:W-:Y:S01]  /*1b6b0*/  FFMA.FTZ R44, R191, c[0x0][0x23c], -R39.reuse ;  /* 0x00008f00bf2c7a23 */ /* 0x100fe20000010827 */
[----:B------:R1:W2:Y:S01]  /*1b6c0*/  MUFU.EX2 R187, R48 ;  /* 0x0000003000bb7308 */ /* 0x0002a20000000800 */
[C---:B------:R-:W-:Y:S03]  /*1b6d0*/  HMMA.16816.F32.BF16 R24, R40.reuse, R46, R24 ;  /* 0x0000002e2818723c */ /* 0x040fe60000041818 */
[----:B------:R-:W-:Y:S05]  /*1b6e0*/  MOV R191, R174 ;  /* 0x000000ae00bf7202 */ /* 0x000fea0000000f00 */
[C---:B------:R-:W-:Y:S01]  /*1b6f0*/  HMMA.16816.F32.BF16 R28, R40.reuse, R56, R28 ;  /* 0x00000038281c723c */ /* 0x040fe2000004181c */
[----:B------:R4:W-:Y:S03]  /*1b700*/  MUFU.EX2 R184, R44 ;  /* 0x0000002c00b87308 */ /* 0x0009e60000000800 */
[--C-:B---3--:R-:W-:Y:S01]  /*1b710*/  FFMA.FTZ R52, R193, c[0x0][0x23c], -R39.reuse ;  /* 0x00008f00c1347a23 */ /* 0x108fe20000010827 */
[----:B------:R-:W-:Y:S02]  /*1b720*/  MOV R193, R98 ;  /* 0x0000006200c17202 */ /* 0x000fe40000000f00 */
[--C-:B------:R-:W-:Y:S01]  /*1b730*/  FFMA.FTZ R56, R194, c[0x0][0x23c], -R60.reuse ;  /* 0x00008f00c2387a23 */ /* 0x100fe2000001083c */
[----:B------:R-:W-:Y:S03]  /*1b740*/  HMMA.16816.F32.BF16 R32, R40, R58, R32 ;  /* 0x0000003a2820723c */ /* 0x000fe60000041820 */
[----:B------:R3:W-:Y:S01]  /*1b750*/  MUFU.EX2 R183, R52 ;  /* 0x0000003400b77308 */ /* 0x0007e20000000800 */
[----:B------:R-:W-:Y:S01]  /*1b760*/  MOV R194, R144 ;  /* 0x0000009000c27202 */ /* 0x000fe20000000f00 */
[--C-:B-1----:R-:W-:Y:S02]  /*1b770*/  FFMA.FTZ R48, R189, c[0x0][0x23c], -R60.reuse ;  /* 0x00008f00bd307a23 */ /* 0x102fe4000001083c */
[----:B------:R-:W-:Y:S02]  /*1b780*/  F2FP.BF16.PACK_AB R40, R248, R191 ;  /* 0x000000bff828723e */ /* 0x000fe400000010ff */
[----:B------:R-:W-:Y:S04]  /*1b790*/  F2FP.BF16.PACK_AB R41, R219, R218 ;  /* 0x000000dadb29723e */ /* 0x000fe800000010ff */
[----:B------:R1:W5:Y:S01]  /*1b7a0*/  MUFU.EX2 R186, R48 ;  /* 0x0000003000ba7308 */ /* 0x0003620000000800 */
[----:B--2---:R-:W-:Y:S02]  /*1b7b0*/  F2FP.BF16.PACK_AB R42, R187, R190 ;  /* 0x000000bebb2a723e */ /* 0x004fe400000010ff */
[----:B------:R-:W-:Y:S01]  /*1b7c0*/  MOV R189, R141 ;  /* 0x0000008d00bd7202 */ /* 0x000fe20000000f00 */
[----:B----4-:R-:W-:Y:S06]  /*1b7d0*/  LDSM.16.MT88.4 R44, [R226+0xb000] ;  /* 0x00b00000e22c783b */ /* 0x010fec0000004200 */
[----:B------:R2:W-:Y:S01]  /*1b7e0*/  MUFU.EX2 R181, R56 ;  /* 0x0000003800b57308 */ /* 0x0005e20000000800 */
[--C-:B---3--:R-:W-:Y:S01]  /*1b7f0*/  FFMA.FTZ R52, R195, c[0x0][0x23c], -R60.reuse ;  /* 0x00008f00c3347a23 */ /* 0x108fe2000001083c */
[----:B------:R-:W-:Y:S08]  /*1b800*/  MOV R195, R115 ;  /* 0x0000007300c37202 */ /* 0x000ff00000000f00 */
[----:B------:R3:W4:Y:S01]  /*1b810*/  MUFU.EX2 R182, R52 ;  /* 0x0000003400b67308 */ /* 0x0007220000000800 */
[----:B-1----:R-:W1:Y:S01]  /*1b820*/  LDSM.16.MT88.4 R48, [R135+0xb000] ;  /* 0x00b000008730783b */ /* 0x002e620000004200 */
[----:B-----5:R-:W-:Y:S01]  /*1b830*/  F2FP.BF16.PACK_AB R43, R185, R186 ;  /* 0x000000bab92b723e */ /* 0x020fe200000010ff */
[--C-:B--2---:R-:W-:Y:S01]  /*1b840*/  FFMA.FTZ R56, R196, c[0x0][0x23c], -R39.reuse ;  /* 0x00008f00c4387a23 */ /* 0x104fe20000010827 */
[----:B------:R-:W-:Y:S06]  /*1b850*/  MOV R196, R140 ;  /* 0x0000008c00c47202 */ /* 0x000fec0000000f00 */
[----:B------:R2:W-:Y:S01]  /*1b860*/  MUFU.EX2 R180, R56 ;  /* 0x0000003800b47308 */ /* 0x0005e20000000800 */
[----:B---3--:R-:W3:Y:S08]  /*1b870*/  LDSM.16.MT88.4 R52, [R224+0xb000] ;  /* 0x00b00000e034783b */ /* 0x008ef00000004200 */
[----:B--2---:R-:W2:Y:S01]  /*1b880*/  LDSM.16.MT88.4 R56, [R225+0xb000] ;  /* 0x00b00000e138783b */ /* 0x004ea20000004200 */
[C---:B-1----:R-:W-:Y:S07]  /*1b890*/  HMMA.16816.F32.BF16 R4, R40.reuse, R48, R4 ;  /* 0x000000302804723c */ /* 0x042fee0000041804 */
[--C-:B------:R-:W-:Y:S01]  /*1b8a0*/  FFMA.FTZ R48, R197, c[0x0][0x23c], -R39.reuse ;  /* 0x00008f00c5307a23 */ /* 0x100fe20000010827 */
[C---:B------:R-:W-:Y:S03]  /*1b8b0*/  HMMA.16816.F32.BF16 R8, R40.reuse, R50, R8 ;  /* 0x000000322808723c */ /* 0x040fe60000041808 */
[----:B------:R1:W5:Y:S01]  /*1b8c0*/  MUFU.EX2 R179, R48 ;  /* 0x0000003000b37308 */ /* 0x0003620000000800 */
[----:B------:R-:W-:Y:S04]  /*1b8d0*/  MOV R197, R139 ;  /* 0x0000008b00c57202 */ /* 0x000fe80000000f00 */
[C---:B------:R-:W-:Y:S07]  /*1b8e0*/  HMMA.16816.F32.BF16 R12, R40.reuse, R44, R12 ;  /* 0x0000002c280c723c */ /* 0x040fee000004180c */
[--C-:B------:R-:W-:Y:S01]  /*1b8f0*/  FFMA.FTZ R44, R199, c[0x0][0x23c], -R60.reuse ;  /* 0x00008f00c72c7a23 */ /* 0x100fe2000001083c */
[C---:B------:R-:W-:Y:S03]  /*1b900*/  HMMA.16816.F32.BF16 R16, R40.reuse, R46, R16 ;  /* 0x0000002e2810723c */ /* 0x040fe60000041810 */
[----:B------:R4:W-:Y:S01]  /*1b910*/  MUFU.EX2 R178, R44 ;  /* 0x0000002c00b27308 */ /* 0x0009e20000000800 */
[----:B------:R-:W-:Y:S04]  /*1b920*/  MOV R199, R137 ;  /* 0x0000008900c77202 */ /* 0x000fe80000000f00 */
[C---:B---3--:R-:W-:Y:S04]  /*1b930*/  HMMA.16816.F32.BF16 R20, R40.reuse, R52, R20 ;  /* 0x000000342814723c */ /* 0x048fe80000041814 */
[--C-:B-1----:R-:W-:Y:S01]  /*1b940*/  FFMA.FTZ R48, R198, c[0x0][0x23c], -R60.reuse ;  /* 0x00008f00c6307a23 */ /* 0x102fe2000001083c */
[----:B------:R-:W-:Y:S02]  /*1b950*/  MOV R198, R138 ;  /* 0x0000008a00c67202 */ /* 0x000fe40000000f00 */
[--C-:B------:R-:W-:Y:S01]  /*1b960*/  FFMA.FTZ R52, R201, c[0x0][0x23c], -R39.reuse ;  /* 0x00008f00c9347a23 */ /* 0x100fe20000010827 */
[----:B------:R1:W3:Y:S01]  /*1b970*/  MUFU.EX2 R175, R48 ;  /* 0x0000003000af7308 */ /* 0x0002e20000000800 */
[C---:B------:R-:W-:Y:S03]  /*1b980*/  HMMA.16816.F32.BF16 R24, R40.reuse, R54, R24 ;  /* 0x000000362818723c */ /* 0x040fe60000041818 */
[----:B------:R-:W-:Y:S05]  /*1b990*/  MOV R201, R129 ;  /* 0x0000008100c97202 */ /* 0x000fea0000000f00 */
[C---:B--2---:R-:W-:Y:S01]  /*1b9a0*/  HMMA.16816.F32.BF16 R28, R40.reuse, R56, R28 ;  /* 0x00000038281c723c */ /* 0x044fe2000004181c */
[----:B------:R2:W-:Y:S01]  /*1b9b0*/  MUFU.EX2 R176, R52 ;  /* 0x0000003400b07308 */ /* 0x0005e20000000800 */
[----:B----4-:R-:W4:Y:S05]  /*1b9c0*/  LDSM.16.MT88.4 R44, [R135+0xb800] ;  /* 0x00b80000872c783b */ /* 0x010f2a0000004200 */
[--C-:B------:R-:W-:Y:S01]  /*1b9d0*/  FFMA.FTZ R56, R203, c[0x0][0x23c], -R60.reuse ;  /* 0x00008f00cb387a23 */ /* 0x100fe2000001083c */
[----:B------:R-:W-:Y:S03]  /*1b9e0*/  HMMA.16816.F32.BF16 R32, R40, R58, R32 ;  /* 0x0000003a2820723c */ /* 0x000fe60000041820 */
[----:B------:R4:W-:Y:S01]  /*1b9f0*/  MUFU.EX2 R173, R56 ;  /* 0x0000003800ad7308 */ /* 0x0009e20000000800 */
[----:B------:R-:W-:Y:S01]  /*1ba00*/  MOV R203, R131 ;  /* 0x0000008300cb7202 */ /* 0x000fe20000000f00 */
[--C-:B-1----:R-:W-:Y:S02]  /*1ba10*/  FFMA.FTZ R48, R200, c[0x0][0x23c], -R39.reuse ;  /* 0x00008f00c8307a23 */ /* 0x102fe40000010827 */
[----:B------:R-:W-:Y:S02]  /*1ba20*/  F2FP.BF16.PACK_AB R40, R183, R184 ;  /* 0x000000b8b728723e */ /* 0x000fe400000010ff */
[----:B------:R-:W-:Y:S04]  /*1ba30*/  F2FP.BF16.PACK_AB R41, R181, R182 ;  /* 0x000000b6b529723e */ /* 0x000fe800000010ff */
[----:B------:R1:W1:Y:S01]  /*1ba40*/  MUFU.EX2 R177, R48 ;  /* 0x0000003000b17308 */ /* 0x0002620000000800 */
[----:B-----5:R-:W-:Y:S02]  /*1ba50*/  F2FP.BF16.PACK_AB R42, R179, R180 ;  /* 0x000000b4b32a723e */ /* 0x020fe400000010ff */
[----:B---3--:R-:W-:Y:S01]  /*1ba60*/  F2FP.BF16.PACK_AB R43, R178, R175 ;  /* 0x000000afb22b723e */ /* 0x008fe200000010ff */
[--C-:B--2---:R-:W-:Y:S01]  /*1ba70*/  FFMA.FTZ R52, R202, c[0x0][0x23c], -R60.reuse ;  /* 0x00008f00ca347a23 */ /* 0x104fe2000001083c */
[----:B------:R-:W-:Y:S02]  /*1ba80*/  MOV R202, R130 ;  /* 0x0000008200ca7202 */ /* 0x000fe40000000f00 */
[----:B------:R-:W-:Y:S03]  /*1ba90*/  MOV R200, R121 ;  /* 0x0000007900c87202 */ /* 0x000fe60000000f00 */
[----:B------:R2:W3:Y:S01]  /*1baa0*/  MUFU.EX2 R174, R52 ;  /* 0x0000003400ae7308 */ /* 0x0004e20000000800 */
[--C-:B----4-:R-:W-:Y:S01]  /*1bab0*/  FFMA.FTZ R56, R204, c[0x0][0x23c], -R39.reuse ;  /* 0x00008f00cc387a23 */ /* 0x110fe20000010827 */
[----:B------:R-:W-:Y:S08]  /*1bac0*/  MOV R204, R132 ;  /* 0x0000008400cc7202 */ /* 0x000ff00000000f00 */
[----:B------:R4:W-:Y:S01]  /*1bad0*/  MUFU.EX2 R171, R56 ;  /* 0x0000003800ab7308 */ /* 0x0009e20000000800 */
[C---:B------:R-:W-:Y:S01]  /*1bae0*/  HMMA.16816.F32.BF16 R4, R40.reuse, R44, R4 ;  /* 0x0000002c2804723c */ /* 0x040fe20000041804 */
[----:B-1----:R-:W1:Y:S06]  /*1baf0*/  LDSM.16.MT88.4 R48, [R226+0xb800] ;  /* 0x00b80000e230783b */ /* 0x002e6c0000004200 */
[--C-:B------:R-:W-:Y:S01]  /*1bb00*/  FFMA.FTZ R44, R205, c[0x0][0x23c], -R39.reuse ;  /* 0x00008f00cd2c7a23 */ /* 0x100fe20000010827 */
[C---:B------:R-:W-:Y:S03]  /*1bb10*/  HMMA.16816.F32.BF16 R8, R40.reuse, R46, R8 ;  /* 0x0000002e2808723c */ /* 0x040fe60000041808 */
[----:B------:R5:W1:Y:S01]  /*1bb20*/  MUFU.EX2 R172, R44 ;  /* 0x0000002c00ac7308 */ /* 0x000a620000000800 */
[----:B------:R-:W-:Y:S01]  /*1bb30*/  MOV R205, R133 ;  /* 0x0000008500cd7202 */ /* 0x000fe20000000f00 */
[----:B--2---:R-:W2:Y:S08]  /*1bb40*/  LDSM.16.MT88.4 R52, [R224+0xb800] ;  /* 0x00b80000e034783b */ /* 0x004eb00000004200 */
[----:B----4-:R-:W4:Y:S01]  /*1bb50*/  LDSM.16.MT88.4 R56, [R225+0xb800] ;  /* 0x00b80000e138783b */ /* 0x010f220000004200 */
[--C-:B-----5:R-:W-:Y:S01]  /*1bb60*/  FFMA.FTZ R44, R206, c[0x0][0x23c], -R60.reuse ;  /* 0x00008f00ce2c7a23 */ /* 0x120fe2000001083c */
[----:B------:R-:W-:Y:S03]  /*1bb70*/  MOV R206, R113 ;  /* 0x0000007100ce7202 */ /* 0x000fe60000000f00 */
[----:B------:R5:W-:Y:S01]  /*1bb80*/  MUFU.EX2 R169, R44 ;  /* 0x0000002c00a97308 */ /* 0x000be20000000800 */
[C---:B-1----:R-:W-:Y:S07]  /*1bb90*/  HMMA.16816.F32.BF16 R12, R40.reuse, R48, R12 ;  /* 0x00000030280c723c */ /* 0x042fee000004180c */
[--C-:B------:R-:W-:Y:S01]  /*1bba0*/  FFMA.FTZ R48, R207, c[0x0][0x23c], -R60.reuse ;  /* 0x00008f00cf307a23 */ /* 0x100fe2000001083c */
[C---:B------:R-:W-:Y:S03]  /*1bbb0*/  HMMA.16816.F32.BF16 R16, R40.reuse, R50, R16 ;  /* 0x000000322810723c */ /* 0x040fe60000041810 */
[----:B------:R1:W1:Y:S01]  /*1bbc0*/  MUFU.EX2 R170, R48 ;  /* 0x0000003000aa7308 */ /* 0x0002620000000800 */
[----:B------:R-:W-:Y:S04]  /*1bbd0*/  MOV R207, R112 ;  /* 0x0000007000cf7202 */ /* 0x000fe80000000f00 */
[C---:B--2---:R-:W-:Y:S01]  /*1bbe0*/  HMMA.16816.F32.BF16 R20, R40.reuse, R52, R20 ;  /* 0x000000342814723c */ /* 0x044fe20000041814 */
[----:B-----5:R-:W2:Y:S06]  /*1bbf0*/  LDSM.16.MT88.4 R44, [R135+0xc000] ;  /* 0x00c00000872c783b */ /* 0x020eac0000004200 */
[--C-:B------:R-:W-:Y:S01]  /*1bc00*/  FFMA.FTZ R52, R208, c[0x0][0x23c], -R39.reuse ;  /* 0x00008f00d0347a23 */ /* 0x100fe20000010827 */
[C---:B------:R-:W-:Y:S03]  /*1bc10*/  HMMA.16816.F32.BF16 R24, R40.reuse, R54, R24 ;  /* 0x000000362818723c */ /* 0x040fe60000041818 */
[----:B------:R5:W-:Y:S01]  /*1bc20*/  MUFU.EX2 R168, R52 ;  /* 0x0000003400a87308 */ /* 0x000be20000000800 */
[----:B------:R-:W-:Y:S04]  /*1bc30*/  MOV R208, R104 ;  /* 0x0000006800d07202 */ /* 0x000fe80000000f00 */
[C---:B----4-:R-:W-:Y:S01]  /*1bc40*/  HMMA.16816.F32.BF16 R28, R40.reuse, R56, R28 ;  /* 0x00000038281c723c */ /* 0x050fe2000004181c */
[----:B-1----:R-:W1:Y:S06]  /*1bc50*/  LDSM.16.MT88.4 R48, [R226+0xc000] ;  /* 0x00c00000e230783b */ /* 0x002e6c0000004200 */
[--C-:B------:R-:W-:Y:S01]  /*1bc60*/  FFMA.FTZ R56, R210, c[0x0][0x23c], -R60.reuse ;  /* 0x00008f00d2387a23 */ /* 0x100fe2000001083c */
[----:B------:R-:W-:Y:S03]  /*1bc70*/  HMMA.16816.F32.BF16 R32, R40, R58, R32 ;  /* 0x0000003a2820723c */ /* 0x000fe60000041820 */
[----:B------:R4:W-:Y:S01]  /*1bc80*/  MUFU.EX2 R165, R56 ;  /* 0x0000003800a57308 */ /* 0x0009e20000000800 */
[----:B------:R-:W-:Y:S03]  /*1bc90*/  MOV R210, R125 ;  /* 0x0000007d00d27202 */ /* 0x000fe60000000f00 */
[----:B------:R-:W-:Y:S02]  /*1bca0*/  F2FP.BF16.PACK_AB R40, R176, R177 ;  /* 0x000000b1b028723e */ /* 0x000fe400000010ff */
[----:B---3--:R-:W-:Y:S03]  /*1bcb0*/  F2FP.BF16.PACK_AB R41, R173, R174 ;  /* 0x000000aead29723e */ /* 0x008fe600000010ff */
[----:B------:R-:W-:Y:S01]  /*1bcc0*/  F2FP.BF16.PACK_AB R42, R172, R171 ;  /* 0x000000abac2a723e */ /* 0x000fe200000010ff */
[--C-:B-----5:R-:W-:Y:S01]  /*1bcd0*/  FFMA.FTZ R52, R209, c[0x0][0x23c], -R39.reuse ;  /* 0x00008f00d1347a23 */ /* 0x120fe20000010827 */
[----:B------:R-:W-:Y:S02]  /*1bce0*/  F2FP.BF16.PACK_AB R43, R170, R169 ;  /* 0x000000a9aa2b723e */ /* 0x000fe400000010ff */
[----:B------:R-:W-:Y:S01]  /*1bcf0*/  MOV R209, R103 ;  /* 0x0000006700d17202 */ /* 0x000fe20000000f00 */
[----:B------:R3:W5:Y:S04]  /*1bd00*/  MUFU.EX2 R167, R52 ;  /* 0x0000003400a77308 */ /* 0x0007680000000800 */
[C---:B--2---:R-:W-:Y:S03]  /*1bd10*/  HMMA.16816.F32.BF16 R4, R40.reuse, R44, R4 ;  /* 0x0000002c2804723c */ /* 0x044fe60000041804 */
[--C-:B----4-:R-:W-:Y:S01]  /*1bd20*/  FFMA.FTZ R56, R211, c[0x0][0x23c], -R60.reuse ;  /* 0x00008f00d3387a23 */ /* 0x110fe2000001083c */
[----:B------:R-:W-:Y:S03]  /*1bd30*/  MOV R211, R136 ;  /* 0x0000008800d37202 */ /* 0x000fe60000000f00 */
[--C-:B------:R-:W-:Y:S01]  /*1bd40*/  FFMA.FTZ R44, R214, c[0x0][0x23c], -R39.reuse ;  /* 0x00008f00d62c7a23 */ /* 0x100fe20000010827 */
[C---:B------:R-:W-:Y:S01]  /*1bd50*/  HMMA.16816.F32.BF16 R8, R40.reuse, R46, R8 ;  /* 0x0000002e2808723c */ /* 0x040fe20000041808 */
[----:B------:R2:W4:Y:S03]  /*1bd60*/  MUFU.EX2 R166, R56 ;  /* 0x0000003800a67308 */ /* 0x0005260000000800 */
[----:B------:R-:W-:Y:S04]  /*1bd70*/  MOV R214, R114 ;  /* 0x0000007200d67202 */ /* 0x000fe80000000f00 */
[C---:B-1----:R-:W-:Y:S03]  /*1bd80*/  HMMA.16816.F32.BF16 R12, R40.reuse, R48, R12 ;  /* 0x00000030280c723c */ /* 0x042fe6000004180c */
[----:B------:R1:W-:Y:S01]  /*1bd90*/  MUFU.EX2 R164, R44 ;  /* 0x0000002c00a47308 */ /* 0x0003e20000000800 */
[----:B---3--:R-:W3:Y:S03]  /*1bda0*/  LDSM.16.MT88.4 R52, [R224+0xc000] ;  /* 0x00c00000e034783b */ /* 0x008ee60000004200 */
[--C-:B------:R-:W-:Y:S01]  /*1bdb0*/  FFMA.FTZ R48, R220, c[0x0][0x23c], -R60.reuse ;  /* 0x00008f00dc307a23 */ /* 0x100fe2000001083c */
[C---:B------:R-:W-:Y:S04]  /*1bdc0*/  HMMA.16816.F32.BF16 R16, R40.reuse, R50, R16 ;  /* 0x000000322810723c */ /* 0x040fe80000041810 */
[----:B------:R-:W-:Y:S01]  /*1bdd0*/  MOV R220, R95 ;  /* 0x0000005f00dc7202 */ /* 0x000fe20000000f00 */
[----:B------:R4:W-:Y:S01]  /*1bde0*/  MUFU.EX2 R161, R48 ;  /* 0x0000003000a17308 */ /* 0x0009e20000000800 */
[----:B--2---:R-:W2:Y:S01]  /*1bdf0*/  LDSM.16.MT88.4 R56, [R225+0xc000] ;  /* 0x00c00000e138783b */ /* 0x004ea20000004200 */
[--C-:B-1----:R-:W-:Y:S01]  /*1be00*/  FFMA.FTZ R44, R212, c[0x0][0x23c], -R39.reuse ;  /* 0x00008f00d42c7a23 */ /* 0x102fe20000010827 */
[----:B------:R-:W-:Y:S07]  /*1be10*/  MOV R212, R142 ;  /* 0x0000008e00d47202 */ /* 0x000fee0000000f00 */
[----:B------:R1:W1:Y:S01]  /*1be20*/  MUFU.EX2 R163, R44 ;  /* 0x0000002c00a37308 */ /* 0x0002620000000800 */
[--C-:B----4-:R-:W-:Y:S09]  /*1be30*/  FFMA.FTZ R48, R215, c[0x0][0x23c], -R39.reuse ;  /* 0x00008f00d7307a23 */ /* 0x110ff20000010827 */
[----:B------:R4:W-:Y:S01]  /*1be40*/  MUFU.EX2 R160, R48 ;  /* 0x0000003000a07308 */ /* 0x0009e20000000800 */
[C---:B---3--:R-:W-:Y:S07]  /*1be50*/  HMMA.16816.F32.BF16 R20, R40.reuse, R52, R20 ;  /* 0x000000342814723c */ /* 0x048fee0000041814 */
[--C-:B------:R-:W-:Y:S01]  /*1be60*/  FFMA.FTZ R52, R221, c[0x0][0x23c], -R39.reuse ;  /* 0x00008f00dd347a23 */ /* 0x100fe20000010827 */
[C---:B------:R-:W-:Y:S03]  /*1be70*/  HMMA.16816.F32.BF16 R24, R40.reuse, R54, R24 ;  /* 0x000000362818723c */ /* 0x040fe60000041818 */
[----:B------:R3:W-:Y:S01]  /*1be80*/  MUFU.EX2 R159, R52 ;  /* 0x00000034009f7308 */ /* 0x0007e20000000800 */
[--C-:B-1----:R-:W-:Y:S01]  /*1be90*/  FFMA.FTZ R44, R213, c[0x0][0x23c], -R60.reuse ;  /* 0x00008f00d52c7a23 */ /* 0x102fe2000001083c */
[----:B------:R-:W-:Y:S03]  /*1bea0*/  MOV R213, R120 ;  /* 0x0000007800d57202 */ /* 0x000fe60000000f00 */
[C---:B--2---:R-:W-:Y:S05]  /*1beb0*/  HMMA.16816.F32.BF16 R28, R40.reuse, R56, R28 ;  /* 0x00000038281c723c */ /* 0x044fea000004181c */
[----:B------:R1:W2:Y:S01]  /*1bec0*/  MUFU.EX2 R162, R44 ;  /* 0x0000002c00a27308 */ /* 0x0002a20000000800 */
[----:B----4-:R-:W-:Y:S01]  /*1bed0*/  LDSM.16.MT88.4 R48, [R226+0xc800] ;  /* 0x00c80000e230783b */ /* 0x010fe20000004200 */
[--C-:B------:R-:W-:Y:S01]  /*1bee0*/  FFMA.FTZ R56, R223, c[0x0][0x23c], -R60.reuse ;  /* 0x00008f00df387a23 */ /* 0x100fe2000001083c */
[----:B------:R-:W-:Y:S07]  /*1bef0*/  HMMA.16816.F32.BF16 R32, R40, R58, R32 ;  /* 0x0000003a2820723c */ /* 0x000fee0000041820 */
[----:B------:R4:W-:Y:S01]  /*1bf00*/  MUFU.EX2 R157, R56 ;  /* 0x00000038009d7308 */ /* 0x0009e20000000800 */
[----:B-----5:R-:W-:Y:S04]  /*1bf10*/  F2FP.BF16.PACK_AB R40, R167, R168 ;  /* 0x000000a8a728723e */ /* 0x020fe800000010ff */
[----:B------:R-:W-:Y:S01]  /*1bf20*/  F2FP.BF16.PACK_AB R41, R166, R165 ;  /* 0x000000a5a629723e */ /* 0x000fe200000010ff */
[--C-:B---3--:R-:W-:Y:S01]  /*1bf30*/  FFMA.FTZ R52, R222, c[0x0][0x23c], -R60.reuse ;  /* 0x00008f00de347a23 */ /* 0x108fe2000001083c */
[----:B------:R-:W-:Y:S03]  /*1bf40*/  F2FP.BF16.PACK_AB R42, R163, R164 ;  /* 0x000000a4a32a723e */ /* 0x000fe600000010ff */
[----:B------:R3:W5:Y:S01]  /*1bf50*/  MUFU.EX2 R158, R52 ;  /* 0x00000034009e7308 */ /* 0x0007620000000800 */
[----:B-1----:R-:W1:Y:S01]  /*1bf60*/  LDSM.16.MT88.4 R44, [R135+0xc800] ;  /* 0x00c80000872c783b */ /* 0x002e620000004200 */
[----:B--2---:R-:W-:Y:S07]  /*1bf70*/  F2FP.BF16.PACK_AB R43, R161, R162 ;  /* 0x000000a2a12b723e */ /* 0x004fee00000010ff */
[----:B----4-:R-:W-:Y:S08]  /*1bf80*/  LDSM.16.MT88.4 R56, [R225+0xc800] ;  /* 0x00c80000e138783b */ /* 0x010ff00000004200 */
[----:B---3--:R-:W2:Y:S01]  /*1bf90*/  LDSM.16.MT88.4 R52, [R224+0xc800] ;  /* 0x00c80000e034783b */ /* 0x008ea20000004200 */
[C---:B-1----:R-:W-:Y:S07]  /*1bfa0*/  HMMA.16816.F32.BF16 R4, R40.reuse, R44, R4 ;  /* 0x0000002c2804723c */ /* 0x042fee0000041804 */
[--C-:B------:R-:W-:Y:S01]  /*1bfb0*/  FFMA.FTZ R44, R251, c[0x0][0x23c], -R39.reuse ;  /* 0x00008f00fb2c7a23 */ /* 0x100fe20000010827 */
[C---:B------:R-:W-:Y:S03]  /*1bfc0*/  HMMA.16816.F32.BF16 R8, R40.reuse, R46, R8 ;  /* 0x0000002e2808723c */ /* 0x040fe60000041808 */
[----:B------:R1:W-:Y:S05]  /*1bfd0*/  MUFU.EX2 R156, R44 ;  /* 0x0000002c009c7308 */ /* 0x0003ea0000000800 */
[C---:B------:R-:W-:Y:S07]  /*1bfe0*/  HMMA.16816.F32.BF16 R12, R40.reuse, R48, R12 ;  /* 0x00000030280c723c */ /* 0x040fee000004180c */
[--C-:B------:R-:W-:Y:S01]  /*1bff0*/  FFMA.FTZ R48, R147, c[0x0][0x23c], -R60.reuse ;  /* 0x00008f0093307a23 */ /* 0x100fe2000001083c */
[C---:B------:R-:W-:Y:S03]  /*1c000*/  HMMA.16816.F32.BF16 R16, R40.reuse, R50, R16 ;  /* 0x000000322810723c */ /* 0x040fe60000041810 */
[----:B------:R3:W-:Y:S05]  /*1c010*/  MUFU.EX2 R153, R48 ;  /* 0x0000003000997308 */ /* 0x0007ea0000000800 */
[C---:B--2---:R-:W-:Y:S04]  /*1c020*/  HMMA.16816.F32.BF16 R20, R40.reuse, R52, R20 ;  /* 0x000000342814723c */ /* 0x044fe80000041814 */
[--C-:B-1----:R-:W-:Y:S03]  /*1c030*/  FFMA.FTZ R44, R247, c[0x0][0x23c], -R39.reuse ;  /* 0x00008f00f72c7a23 */ /* 0x102fe60000010827 */
[--C-:B------:R-:W-:Y:S01]  /*1c040*/  FFMA.FTZ R52, R146, c[0x0][0x23c], -R39.reuse ;  /* 0x00008f0092347a23 */ /* 0x100fe20000010827 */
[----:B------:R1:W2:Y:S01]  /*1c050*/  MUFU.EX2 R155, R44 ;  /* 0x0000002c009b7308 */ /* 0x0002a20000000800 */
[C---:B------:R-:W-:Y:S08]  /*1c060*/  HMMA.16816.F32.BF16 R24, R40.reuse, R54, R24 ;  /* 0x000000362818723c */ /* 0x040ff00000041818 */
[C---:B------:R-:W-:Y:S01]  /*1c070*/  HMMA.16816.F32.BF16 R28, R40.reuse, R56, R28 ;  /* 0x00000038281c723c */ /* 0x040fe2000004181c */
[----:B------:R4:W-:Y:S03]  /*1c080*/  MUFU.EX2 R151, R52 ;  /* 0x0000003400977308 */ /* 0x0009e60000000800 */
[--C-:B---3--:R-:W-:Y:S03]  /*1c090*/  FFMA.FTZ R48, R252, c[0x0][0x23c], -R39.reuse ;  /* 0x00008f00fc307a23 */ /* 0x108fe60000010827 */
[--C-:B------:R-:W-:Y:S01]  /*1c0a0*/  FFMA.FTZ R56, R145, c[0x0][0x23c], -R60.reuse ;  /* 0x00008f0091387a23 */ /* 0x100fe2000001083c */
[----:B------:R-:W-:Y:S03]  /*1c0b0*/  HMMA.16816.F32.BF16 R32, R40, R58, R32 ;  /* 0x0000003a2820723c */ /* 0x000fe60000041820 */
[----:B------:R3:W-:Y:S01]  /*1c0c0*/  MUFU.EX2 R152, R48 ;  /* 0x0000003000987308 */ /* 0x0007e20000000800 */
[--C-:B-1----:R-:W-:Y:S03]  /*1c0d0*/  FFMA.FTZ R44, R250, c[0x0][0x23c], -R60.reuse ;  /* 0x00008f00fa2c7a23 */ /* 0x102fe6000001083c */
[----:B------:R-:W-:Y:S02]  /*1c0e0*/  F2FP.BF16.PACK_AB R40, R159, R160 ;  /* 0x000000a09f28723e */ /* 0x000fe400000010ff */
[----:B-----5:R-:W-:Y:S04]  /*1c0f0*/  F2FP.BF16.PACK_AB R41, R157, R158 ;  /* 0x0000009e9d29723e */ /* 0x020fe800000010ff */
[----:B------:R1:W5:Y:S01]  /*1c100*/  MUFU.EX2 R154, R44 ;  /* 0x0000002c009a7308 */ /* 0x0003620000000800 */
[----:B--2---:R-:W-:Y:S01]  /*1c110*/  F2FP.BF16.PACK_AB R42, R155, R156 ;  /* 0x0000009c9b2a723e */ /* 0x004fe200000010ff */
[----:B----4-:R-:W-:Y:S08]  /*1c120*/  LDSM.16.MT88.4 R52, [R224+0xd000] ;  /* 0x00d00000e034783b */ /* 0x010ff00000004200 */
[----:B------:R2:W-:Y:S01]  /*1c130*/  MUFU.EX2 R148, R56 ;  /* 0x0000003800947308 */ /* 0x0005e20000000800 */
[----:B---3--:R-:W-:Y:S08]  /*1c140*/  LDSM.16.MT88.4 R48, [R226+0xd000] ;  /* 0x00d00000e230783b */ /* 0x008ff00000004200 */
[----:B-1----:R-:W1:Y:S01]  /*1c150*/  LDSM.16.MT88.4 R44, [R135+0xd000] ;  /* 0x00d00000872c783b */ /* 0x002e620000004200 */
[----:B-----5:R-:W-:Y:S01]  /*1c160*/  F2FP.BF16.PACK_AB R43, R153, R154 ;  /* 0x0000009a992b723e */ /* 0x020fe200000010ff */
[--C-:B--2---:R-:W-:Y:S04]  /*1c170*/  FFMA.FTZ R56, R63, c[0x0][0x23c], -R60.reuse ;  /* 0x00008f003f387a23 */ /* 0x104fe8000001083c */
[----:B------:R2:W3:Y:S02]  /*1c180*/  MUFU.EX2 R149, R56 ;  /* 0x0000003800957308 */ /* 0x0004e40000000800 */
[----:B--2---:R-:W2:Y:S01]  /*1c190*/  LDSM.16.MT88.4 R56, [R225+0xd000] ;  /* 0x00d00000e138783b */ /* 0x004ea20000004200 */
[C---:B-1----:R-:W-:Y:S07]  /*1c1a0*/  HMMA.16816.F32.BF16 R4, R40.reuse, R44, R4 ;  /* 0x0000002c2804723c */ /* 0x042fee0000041804 */
[--C-:B------:R-:W-:Y:S01]  /*1c1b0*/  FFMA.FTZ R44, R64, c[0x0][0x23c], -R39.reuse ;  /* 0x00008f00402c7a23 */ /* 0x100fe20000010827 */
[C---:B------:R-:W-:Y:S01]  /*1c1c0*/  HMMA.16816.F32.BF16 R8, R40.reuse, R46, R8 ;  /* 0x0000002e2808723c */ /* 0x040fe20000041808 */
[----:B------:R-:W4:Y:S02]  /*1c1d0*/  LDL.LU R64, [R1+0x4] ;  /* 0x0000040001407983 */ /* 0x000f240000300800 */
[----:B------:R1:W-:Y:S02]  /*1c1e0*/  MUFU.EX2 R147, R44 ;  /* 0x0000002c00937308 */ /* 0x0003e40000000800 */
[----:B------:R-:W5:Y:S03]  /*1c1f0*/  LDL.LU R63, [R1+0x8] ;  /* 0x00000800013f7983 */ /* 0x000f660000300800 */
[C---:B------:R-:W-:Y:S07]  /*1c200*/  HMMA.16816.F32.BF16 R12, R40.reuse, R48, R12 ;  /* 0x00000030280c723c */ /* 0x040fee000004180c */
[--C-:B------:R-:W-:Y:S01]  /*1c210*/  FFMA.FTZ R48, R67, c[0x0][0x23c], -R60.reuse ;  /* 0x00008f0043307a23 */ /* 0x100fe2000001083c */
[C---:B------:R-:W-:Y:S03]  /*1c220*/  HMMA.16816.F32.BF16 R16, R40.reuse, R50, R16 ;  /* 0x000000322810723c */ /* 0x040fe60000041810 */
[----:B------:R3:W-:Y:S05]  /*1c230*/  MUFU.EX2 R145, R48 ;  /* 0x0000003000917308 */ /* 0x0007ea0000000800 */
[C---:B------:R-:W-:Y:S04]  /*1c240*/  HMMA.16816.F32.BF16 R20, R40.reuse, R52, R20 ;  /* 0x000000342814723c */ /* 0x040fe80000041814 */
[--C-:B-1----:R-:W-:Y:S03]  /*1c250*/  FFMA.FTZ R44, R65, c[0x0][0x23c], -R39.reuse ;  /* 0x00008f00412c7a23 */ /* 0x102fe60000010827 */
[--C-:B------:R-:W-:Y:S01]  /*1c260*/  FFMA.FTZ R52, R69, c[0x0][0x23c], -R39.reuse ;  /* 0x00008f0045347a23 */ /* 0x100fe20000010827 */
[----:B------:R1:W1:Y:S01]  /*1c270*/  MUFU.EX2 R150, R44 ;  /* 0x0000002c00967308 */ /* 0x0002620000000800 */
[C---:B------:R-:W-:Y:S08]  /*1c280*/  HMMA.16816.F32.BF16 R24, R40.reuse, R54, R24 ;  /* 0x000000362818723c */ /* 0x040ff00000041818 */
[C---:B--2---:R-:W-:Y:S01]  /*1c290*/  HMMA.16816.F32.BF16 R28, R40.reuse, R56, R28 ;  /* 0x00000038281c723c */ /* 0x044fe2000004181c */
[----:B------:R2:W-:Y:S03]  /*1c2a0*/  MUFU.EX2 R143, R52 ;  /* 0x00000034008f7308 */ /* 0x0005e60000000800 */
[--C-:B---3--:R-:W-:Y:S03]  /*1c2b0*/  FFMA.FTZ R48, R68, c[0x0][0x23c], -R39.reuse ;  /* 0x00008f0044307a23 */ /* 0x108fe60000010827 */
[--C-:B------:R-:W-:Y:S01]  /*1c2c0*/  FFMA.FTZ R56, R71, c[0x0][0x23c], -R60.reuse ;  /* 0x00008f0047387a23 */ /* 0x100fe2000001083c */
[----:B------:R-:W-:Y:S03]  /*1c2d0*/  HMMA.16816.F32.BF16 R32, R40, R58, R32 ;  /* 0x0000003a2820723c */ /* 0x000fe60000041820 */
[----:B------:R3:W-:Y:S01]  /*1c2e0*/  MUFU.EX2 R144, R48 ;  /* 0x0000003000907308 */ /* 0x0007e20000000800 */
[--C-:B-1----:R-:W-:Y:S03]  /*1c2f0*/  FFMA.FTZ R44, R66, c[0x0][0x23c], -R60.reuse ;  /* 0x00008f00422c7a23 */ /* 0x102fe6000001083c */
[----:B------:R-:W-:Y:S02]  /*1c300*/  F2FP.BF16.PACK_AB R40, R151, R152 ;  /* 0x000000989728723e */ /* 0x000fe400000010ff */
[----:B------:R-:W-:Y:S04]  /*1c310*/  F2FP.BF16.PACK_AB R41, R149, R148 ;  /* 0x000000949529723e */ /* 0x000fe800000010ff */
[----:B------:R1:W1:Y:S01]  /*1c320*/  MUFU.EX2 R146, R44 ;  /* 0x0000002c00927308 */ /* 0x0002620000000800 */
[----:B------:R-:W-:Y:S01]  /*1c330*/  F2FP.BF16.PACK_AB R42, R150, R147 ;  /* 0x00000093962a723e */ /* 0x000fe200000010ff */
[--C-:B--2---:R-:W-:Y:S08]  /*1c340*/  FFMA.FTZ R52, R70, c[0x0][0x23c], -R60.reuse ;  /* 0x00008f0046347a23 */ /* 0x104ff0000001083c */
[----:B------:R2:W-:Y:S01]  /*1c350*/  MUFU.EX2 R139, R56 ;  /* 0x00000038008b7308 */ /* 0x0005e20000000800 */
[----:B---3--:R-:W-:Y:S09]  /*1c360*/  LDSM.16.MT88.4 R48, [R226+0xd800] ;  /* 0x00d80000e230783b */ /* 0x008ff20000004200 */
[----:B------:R3:W3:Y:S01]  /*1c370*/  MUFU.EX2 R142, R52 ;  /* 0x00000034008e7308 */ /* 0x0006e20000000800 */
[----:B-1----:R-:W1:Y:S01]  /*1c380*/  LDSM.16.MT88.4 R44, [R135+0xd800] ;  /* 0x00d80000872c783b */ /* 0x002e620000004200 */
[----:B------:R-:W-:Y:S01]  /*1c390*/  F2FP.BF16.PACK_AB R43, R145, R146 ;  /* 0x00000092912b723e */ /* 0x000fe200000010ff */
[--C-:B--2---:R-:W-:Y:S07]  /*1c3a0*/  FFMA.FTZ R56, R72, c[0x0][0x23c], -R39.reuse ;  /* 0x00008f0048387a23 */ /* 0x104fee0000010827 */
[----:B------:R2:W-:Y:S01]  /*1c3b0*/  MUFU.EX2 R141, R56 ;  /* 0x00000038008d7308 */ /* 0x0005e20000000800 */
[----:B---3--:R-:W3:Y:S08]  /*1c3c0*/  LDSM.16.MT88.4 R52, [R224+0xd800] ;  /* 0x00d80000e034783b */ /* 0x008ef00000004200 */
[----:B--2---:R-:W2:Y:S01]  /*1c3d0*/  LDSM.16.MT88.4 R56, [R225+0xd800] ;  /* 0x00d80000e138783b */ /* 0x004ea20000004200 */
[C---:B-1----:R-:W-:Y:S07]  /*1c3e0*/  HMMA.16816.F32.BF16 R4, R40.reuse, R44, R4 ;  /* 0x0000002c2804723c */ /* 0x042fee0000041804 */
[--C-:B------:R-:W-:Y:S01]  /*1c3f0*/  FFMA.FTZ R44, R73, c[0x0][0x23c], -R39.reuse ;  /* 0x00008f00492c7a23 */ /* 0x100fe20000010827 */
[C---:B------:R-:W-:Y:S03]  /*1c400*/  HMMA.16816.F32.BF16 R8, R40.reuse, R46, R8 ;  /* 0x0000002e2808723c */ /* 0x040fe60000041808 */
[----:B------:R1:W1:Y:S05]  /*1c410*/  MUFU.EX2 R140, R44 ;  /* 0x0000002c008c7308 */ /* 0x00026a0000000800 */
[C---:B------:R-:W-:Y:S07]  /*1c420*/  HMMA.16816.F32.BF16 R12, R40.reuse, R48, R12 ;  /* 0x00000030280c723c */ /* 0x040fee000004180c */
[--C-:B------:R-:W-:Y:S01]  /*1c430*/  FFMA.FTZ R48, R76, c[0x0][0x23c], -R39.reuse ;  /* 0x00008f004c307a23 */ /* 0x100fe20000010827 */
[C---:B------:R-:W-:Y:S03]  /*1c440*/  HMMA.16816.F32.BF16 R16, R40.reuse, R50, R16 ;  /* 0x000000322810723c */ /* 0x040fe60000041810 */
[----:B------:R2:W-:Y:S05]  /*1c450*/  MUFU.EX2 R136, R48 ;  /* 0x0000003000887308 */ /* 0x0005ea0000000800 */
[C---:B---3--:R-:W-:Y:S04]  /*1c460*/  HMMA.16816.F32.BF16 R20, R40.reuse, R52, R20 ;  /* 0x000000342814723c */ /* 0x048fe80000041814 */
[--C-:B-1----:R-:W-:Y:S03]  /*1c470*/  FFMA.FTZ R44, R74, c[0x0][0x23c], -R60.reuse ;  /* 0x00008f004a2c7a23 */ /* 0x102fe6000001083c */
[--C-:B------:R-:W-:Y:S01]  /*1c480*/  FFMA.FTZ R52, R77, c[0x0][0x23c], -R39.reuse ;  /* 0x00008f004d347a23 */ /* 0x100fe20000010827 */
[----:B------:R1:W-:Y:S01]  /*1c490*/  MUFU.EX2 R138, R44 ;  /* 0x0000002c008a7308 */ /* 0x0003e20000000800 */
[C---:B------:R-:W-:Y:S08]  /*1c4a0*/  HMMA.16816.F32.BF16 R24, R40.reuse, R54, R24 ;  /* 0x000000362818723c */ /* 0x040ff00000041818 */
[C---:B--2---:R-:W-:Y:S01]  /*1c4b0*/  HMMA.16816.F32.BF16 R28, R40.reuse, R56, R28 ;  /* 0x00000038281c723c */ /* 0x044fe2000004181c */
[----:B------:R2:W-:Y:S01]  /*1c4c0*/  MUFU.EX2 R133, R52 ;  /* 0x0000003400857308 */ /* 0x0005e20000000800 */
[----:B------:R-:W-:Y:S05]  /*1c4d0*/  LDSM.16.MT88.4 R48, [R226+0xe000] ;  /* 0x00e00000e230783b */ /* 0x000fea0000004200 */
        /* <DEDUP_REMOVED lines=9> */
[----:B------:R2:W2:Y:S01]  /*1c570*/  MUFU.EX2 R132, R52 ;  /* 0x0000003400847308 */ /* 0x0004a20000000800 */
[--C-:B---3--:R-:W-:Y:S09]  /*1c580*/  FFMA.FTZ R56, R80, c[0x0][0x23c], -R39.reuse ;  /* 0x00008f0050387a23 */ /* 0x108ff20000010827 */
[----:B------:R3:W-:Y:S01]  /*1c590*/  MUFU.EX2 R130, R56 ;  /* 0x0000003800827308 */ /* 0x0007e20000000800 */
[----:B-1----:R-:W1:Y:S01]  /*1c5a0*/  LDSM.16.MT88.4 R44, [R135+0xe000] ;  /* 0x00e00000872c783b */ /* 0x002e620000004200 */
[----:B------:R-:W-:Y:S07]  /*1c5b0*/  F2FP.BF16.PACK_AB R43, R137, R138 ;  /* 0x0000008a892b723e */ /* 0x000fee00000010ff */
[----:B--2---:R-:W2:Y:S08]  /*1c5c0*/  LDSM.16.MT88.4 R52, [R224+0xe000] ;  /* 0x00e00000e034783b */ /* 0x004eb00000004200 */
[----:B---3--:R-:W3:Y:S01]  /*1c5d0*/  LDSM.16.MT88.4 R56, [R225+0xe000] ;  /* 0x00e00000e138783b */ /* 0x008ee20000004200 */
        /* <DEDUP_REMOVED lines=13> */
[C---:B---3--:R-:W-:Y:S01]  /*1c6b0*/  HMMA.16816.F32.BF16 R28, R40.reuse, R56, R28 ;  /* 0x00000038281c723c */ /* 0x048fe2000004181c */
[----:B------:R3:W-:Y:S01]  /*1c6c0*/  MUFU.EX2 R121, R52 ;  /* 0x0000003400797308 */ /* 0x0007e20000000800 */
[----:B----4-:R-:W-:Y:S05]  /*1c6d0*/  LDSM.16.MT88.4 R48, [R226+0xe800] ;  /* 0x00e80000e230783b */ /* 0x010fea0000004200 */
[--C-:B------:R-:W-:Y:S01]  /*1c6e0*/  FFMA.FTZ R56, R86, c[0x0][0x23c], -R60.reuse ;  /* 0x00008f0056387a23 */ /* 0x100fe2000001083c */
[----:B------:R-:W-:Y:S03]  /*1c6f0*/  HMMA.16816.F32.BF16 R32, R40, R58, R32 ;  /* 0x0000003a2820723c */ /* 0x000fe60000041820 */
[----:B------:R4:W-:Y:S01]  /*1c700*/  MUFU.EX2 R114, R56 ;  /* 0x0000003800727308 */ /* 0x0009e20000000800 */
[----:B-1----:R-:W1:Y:S03]  /*1c710*/  LDSM.16.MT88.4 R44, [R135+0xe800] ;  /* 0x00e80000872c783b */ /* 0x002e660000004200 */
[----:B------:R-:W-:Y:S02]  /*1c720*/  F2FP.BF16.PACK_AB R40, R133, R136 ;  /* 0x000000888528723e */ /* 0x000fe400000010ff */
[----:B------:R-:W-:Y:S03]  /*1c730*/  F2FP.BF16.PACK_AB R41, R131, R132 ;  /* 0x000000848329723e */ /* 0x000fe600000010ff */
[----:B------:R-:W-:Y:S02]  /*1c740*/  F2FP.BF16.PACK_AB R42, R129, R130 ;  /* 0x00000082812a723e */ /* 0x000fe400000010ff */
[----:B--2---:R-:W-:Y:S01]  /*1c750*/  F2FP.BF16.PACK_AB R43, R124, R125 ;  /* 0x0000007d7c2b723e */ /* 0x004fe200000010ff */
[--C-:B---3--:R-:W-:Y:S04]  /*1c760*/  FFMA.FTZ R52, R85, c[0x0][0x23c], -R39.reuse ;  /* 0x00008f0055347a23 */ /* 0x108fe80000010827 */
[----:B------:R2:W3:Y:S01]  /*1c770*/  MUFU.EX2 R120, R52 ;  /* 0x0000003400787308 */ /* 0x0004e20000000800 */
[--C-:B----4-:R-:W-:Y:S09]  /*1c780*/  FFMA.FTZ R56, R87, c[0x0][0x23c], -R60.reuse ;  /* 0x00008f0057387a23 */ /* 0x110ff2000001083c */
[----:B------:R4:W3:Y:S01]  /*1c790*/  MUFU.EX2 R115, R56 ;  /* 0x0000003800737308 */ /* 0x0008e20000000800 */
[----:B--2---:R-:W2:Y:S01]  /*1c7a0*/  LDSM.16.MT88.4 R52, [R224+0xe800] ;  /* 0x00e80000e034783b */ /* 0x004ea20000004200 */
[C---:B-1----:R-:W-:Y:S07]  /*1c7b0*/  HMMA.16816.F32.BF16 R4, R40.reuse, R44, R4 ;  /* 0x0000002c2804723c */ /* 0x042fee0000041804 */
[--C-:B------:R-:W-:Y:S01]  /*1c7c0*/  FFMA.FTZ R44, R88, c[0x0][0x23c], -R39.reuse ;  /* 0x00008f00582c7a23 */ /* 0x100fe20000010827 */
[----:B----4-:R-:W1:Y:S01]  /*1c7d0*/  LDSM.16.MT88.4 R56, [R225+0xe800] ;  /* 0x00e80000e138783b */ /* 0x010e620000004200 */
[C---:B------:R-:W-:Y:S02]  /*1c7e0*/  HMMA.16816.F32.BF16 R8, R40.reuse, R46, R8 ;  /* 0x0000002e2808723c */ /* 0x040fe40000041808 */
[----:B------:R4:W-:Y:S06]  /*1c7f0*/  MUFU.EX2 R113, R44 ;  /* 0x0000002c00717308 */ /* 0x0009ec0000000800 */
[C---:B------:R-:W-:Y:S07]  /*1c800*/  HMMA.16816.F32.BF16 R12, R40.reuse, R48, R12 ;  /* 0x00000030280c723c */ /* 0x040fee000004180c */
[--C-:B------:R-:W-:Y:S01]  /*1c810*/  FFMA.FTZ R48, R91, c[0x0][0x23c], -R60.reuse ;  /* 0x00008f005b307a23 */ /* 0x100fe2000001083c */
[C---:B------:R-:W-:Y:S03]  /*1c820*/  HMMA.16816.F32.BF16 R16, R40.reuse, R50, R16 ;  /* 0x000000322810723c */ /* 0x040fe60000041810 */
[----:B------:R1:W-:Y:S01]  /*1c830*/  MUFU.EX2 R103, R48 ;  /* 0x0000003000677308 */ /* 0x0003e20000000800 */
[--C-:B----4-:R-:W-:Y:S04]  /*1c840*/  FFMA.FTZ R44, R89, c[0x0][0x23c], -R39.reuse ;  /* 0x00008f00592c7a23 */ /* 0x110fe80000010827 */
[C---:B--2---:R-:W-:Y:S05]  /*1c850*/  HMMA.16816.F32.BF16 R20, R40.reuse, R52, R20 ;  /* 0x000000342814723c */ /* 0x044fea0000041814 */
[----:B------:R2:W4:Y:S02]  /*1c860*/  MUFU.EX2 R112, R44 ;  /* 0x0000002c00707308 */ /* 0x0005240000000800 */
[--C-:B------:R-:W-:Y:S01]  /*1c870*/  FFMA.FTZ R52, R93, c[0x0][0x23c], -R39.reuse ;  /* 0x00008f005d347a23 */ /* 0x100fe20000010827 */
[C---:B------:R-:W-:Y:S07]  /*1c880*/  HMMA.16816.F32.BF16 R24, R40.reuse, R54, R24 ;  /* 0x000000362818723c */ /* 0x040fee0000041818 */
[----:B------:R4:W-:Y:S01]  /*1c890*/  MUFU.EX2 R95, R52 ;  /* 0x00000034005f7308 */ /* 0x0009e20000000800 */
[--C-:B-1----:R-:W-:Y:S01]  /*1c8a0*/  FFMA.FTZ R48, R92, c[0x0][0x23c], -R39.reuse ;  /* 0x00008f005c307a23 */ /* 0x102fe20000010827 */
[C---:B------:R-:W-:Y:S08]  /*1c8b0*/  HMMA.16816.F32.BF16 R28, R40.reuse, R56, R28 ;  /* 0x00000038281c723c */ /* 0x040ff0000004181c */
[----:B------:R1:W-:Y:S01]  /*1c8c0*/  MUFU.EX2 R98, R48 ;  /* 0x0000003000627308 */ /* 0x0003e20000000800 */
[----:B------:R-:W-:Y:S03]  /*1c8d0*/  HMMA.16816.F32.BF16 R32, R40, R58, R32 ;  /* 0x0000003a2820723c */ /* 0x000fe60000041820 */
[--C-:B--2---:R-:W-:Y:S02]  /*1c8e0*/  FFMA.FTZ R44, R90, c[0x0][0x23c], -R60.reuse ;  /* 0x00008f005a2c7a23 */ /* 0x104fe4000001083c */
[--C-:B------:R-:W-:Y:S02]  /*1c8f0*/  FFMA.FTZ R56, R220, c[0x0][0x23c], -R60.reuse ;  /* 0x00008f00dc387a23 */ /* 0x100fe4000001083c */
[----:B---3--:R-:W-:Y:S02]  /*1c900*/  F2FP.BF16.PACK_AB R40, R120, R121 ;  /* 0x000000797828723e */ /* 0x008fe400000010ff */
[----:B------:R2:W3:Y:S03]  /*1c910*/  MUFU.EX2 R104, R44 ;  /* 0x0000002c00687308 */ /* 0x0004e60000000800 */
[----:B------:R-:W-:Y:S01]  /*1c920*/  F2FP.BF16.PACK_AB R41, R115, R114 ;  /* 0x000000727329723e */ /* 0x000fe200000010ff */
[--C-:B----4-:R-:W-:Y:S01]  /*1c930*/  FFMA.FTZ R52, R94, c[0x0][0x23c], -R60.reuse ;  /* 0x00008f005e347a23 */ /* 0x110fe2000001083c */
[----:B------:R-:W-:Y:S05]  /*1c940*/  F2FP.BF16.PACK_AB R42, R112, R113 ;  /* 0x00000071702a723e */ /* 0x000fea00000010ff */
[----:B------:R4:W-:Y:S01]  /*1c950*/  MUFU.EX2 R92, R52 ;  /* 0x00000034005c7308 */ /* 0x0009e20000000800 */
[----:B-1----:R-:W-:Y:S09]  /*1c960*/  LDSM.16.MT88.4 R48, [R226+0xf000] ;  /* 0x00f00000e230783b */ /* 0x002ff20000004200 */
[----:B------:R1:W1:Y:S01]  /*1c970*/  MUFU.EX2 R93, R56 ;  /* 0x00000038005d7308 */ /* 0x0002620000000800 */
[----:B--2---:R-:W2:Y:S01]  /*1c980*/  LDSM.16.MT88.4 R44, [R135+0xf000] ;  /* 0x00f00000872c783b */ /* 0x004ea20000004200 */
[----:B---3--:R-:W-:Y:S07]  /*1c990*/  F2FP.BF16.PACK_AB R43, R103, R104 ;  /* 0x00000068672b723e */ /* 0x008fee00000010ff */
[----:B----4-:R-:W3:Y:S08]  /*1c9a0*/  LDSM.16.MT88.4 R52, [R224+0xf000] ;  /* 0x00f00000e034783b */ /* 0x010ef00000004200 */
[----:B-1----:R-:W1:Y:S01]  /*1c9b0*/  LDSM.16.MT88.4 R56, [R225+0xf000] ;  /* 0x00f00000e138783b */ /* 0x002e620000004200 */
[C---:B--2---:R-:W-:Y:S07]  /*1c9c0*/  HMMA.16816.F32.BF16 R4, R40.reuse, R44, R4 ;  /* 0x0000002c2804723c */ /* 0x044fee0000041804 */
[--C-:B------:R-:W-:Y:S01]  /*1c9d0*/  FFMA.FTZ R44, R96, c[0x0][0x23c], -R39.reuse ;  /* 0x00008f00602c7a23 */ /* 0x100fe20000010827 */
[C---:B------:R-:W-:Y:S03]  /*1c9e0*/  HMMA.16816.F32.BF16 R8, R40.reuse, R46, R8 ;  /* 0x0000002e2808723c */ /* 0x040fe60000041808 */
[----:B------:R2:W-:Y:S05]  /*1c9f0*/  MUFU.EX2 R91, R44 ;  /* 0x0000002c005b7308 */ /* 0x0005ea0000000800 */
[C---:B------:R-:W-:Y:S07]  /*1ca00*/  HMMA.16816.F32.BF16 R12, R40.reuse, R48, R12 ;  /* 0x00000030280c723c */ /* 0x040fee000004180c */
[--C-:B------:R-:W-:Y:S01]  /*1ca10*/  FFMA.FTZ R48, R99, c[0x0][0x23c], -R60.reuse ;  /* 0x00008f0063307a23 */ /* 0x100fe2000001083c */
[C---:B------:R-:W-:Y:S03]  /*1ca20*/  HMMA.16816.F32.BF16 R16, R40.reuse, R50, R16 ;  /* 0x000000322810723c */ /* 0x040fe60000041810 */
[----:B------:R4:W-:Y:S05]  /*1ca30*/  MUFU.EX2 R88, R48 ;  /* 0x0000003000587308 */ /* 0x0009ea0000000800 */
[C---:B---3--:R-:W-:Y:S04]  /*1ca40*/  HMMA.16816.F32.BF16 R20, R40.reuse, R52, R20 ;  /* 0x000000342814723c */ /* 0x048fe80000041814 */
[--C-:B--2---:R-:W-:Y:S03]  /*1ca50*/  FFMA.FTZ R44, R97, c[0x0][0x23c], -R39.reuse ;  /* 0x00008f00612c7a23 */ /* 0x104fe60000010827 */
[--C-:B------:R-:W-:Y:S01]  /*1ca60*/  FFMA.FTZ R52, R101, c[0x0][0x23c], -R39.reuse ;  /* 0x00008f0065347a23 */ /* 0x100fe20000010827 */
[C---:B------:R-:W-:Y:S01]  /*1ca70*/  HMMA.16816.F32.BF16 R24, R40.reuse, R54, R24 ;  /* 0x000000362818723c */ /* 0x040fe20000041818 */
[----:B------:R2:W3:Y:S07]  /*1ca80*/  MUFU.EX2 R90, R44 ;  /* 0x0000002c005a7308 */ /* 0x0004ee0000000800 */
[C---:B-1----:R-:W-:Y:S03]  /*1ca90*/  HMMA.16816.F32.BF16 R28, R40.reuse, R56, R28 ;  /* 0x00000038281c723c */ /* 0x042fe6000004181c */
[----:B------:R1:W-:Y:S01]  /*1caa0*/  MUFU.EX2 R87, R52 ;  /* 0x0000003400577308 */ /* 0x0003e20000000800 */
[--C-:B----4-:R-:W-:Y:S03]  /*1cab0*/  FFMA.FTZ R48, R100, c[0x0][0x23c], -R39.reuse ;  /* 0x00008f0064307a23 */ /* 0x110fe60000010827 */
[--C-:B------:R-:W-:Y:S01]  /*1cac0*/  FFMA.FTZ R56, R102, c[0x0][0x23c], -R60.reuse ;  /* 0x00008f0066387a23 */ /* 0x100fe2000001083c */
[----:B------:R-:W-:Y:S05]  /*1cad0*/  HMMA.16816.F32.BF16 R32, R40, R58, R32 ;  /* 0x0000003a2820723c */ /* 0x000fea0000041820 */
[----:B------:R4:W-:Y:S02]  /*1cae0*/  MUFU.EX2 R86, R48 ;  /* 0x0000003000567308 */ /* 0x0009e40000000800 */
[----:B------:R-:W-:Y:S01]  /*1caf0*/  F2FP.BF16.PACK_AB R40, R95, R98 ;  /* 0x000000625f28723e */ /* 0x000fe200000010ff */
[--C-:B--2---:R-:W-:Y:S01]  /*1cb00*/  FFMA.FTZ R44, R213, c[0x0][0x23c], -R60.reuse ;  /* 0x00008f00d52c7a23 */ /* 0x104fe2000001083c */
[----:B------:R-:W-:Y:S03]  /*1cb10*/  F2FP.BF16.PACK_AB R41, R93, R92 ;  /* 0x0000005c5d29723e */ /* 0x000fe600000010ff */
[----:B---3--:R-:W-:Y:S03]  /*1cb20*/  F2FP.BF16.PACK_AB R42, R90, R91 ;  /* 0x0000005b5a2a723e */ /* 0x008fe600000010ff */
[----:B------:R2:W3:Y:S01]  /*1cb30*/  MUFU.EX2 R89, R44 ;  /* 0x0000002c00597308 */ /* 0x0004e20000000800 */
[----:B-1----:R-:W-:Y:S09]  /*1cb40*/  LDSM.16.MT88.4 R52, [R224+0xf800] ;  /* 0x00f80000e034783b */ /* 0x002ff20000004200 */
[----:B------:R1:W-:Y:S01]  /*1cb50*/  MUFU.EX2 R82, R56 ;  /* 0x0000003800527308 */ /* 0x0003e20000000800 */
[----:B----4-:R-:W-:Y:S08]  /*1cb60*/  LDSM.16.MT88.4 R48, [R226+0xf800] ;  /* 0x00f80000e230783b */ /* 0x010ff00000004200 */
[----:B--2---:R-:W2:Y:S01]  /*1cb70*/  LDSM.16.MT88.4 R44, [R135+0xf800] ;  /* 0x00f80000872c783b */ /* 0x004ea20000004200 */
[----:B---3--:R-:W-:Y:S01]  /*1cb80*/  F2FP.BF16.PACK_AB R43, R88, R89 ;  /* 0x00000059582b723e */ /* 0x008fe200000010ff */
[--C-:B-1----:R-:W-:Y:S04]  /*1cb90*/  FFMA.FTZ R56, R212, c[0x0][0x23c], -R60.reuse ;  /* 0x00008f00d4387a23 */ /* 0x102fe8000001083c */
[----:B------:R1:W3:Y:S02]  /*1cba0*/  MUFU.EX2 R85, R56 ;  /* 0x0000003800557308 */ /* 0x0002e40000000800 */
        /* <DEDUP_REMOVED lines=16> */
[----:B----4-:R-:W-:Y:S03]  /*1ccb0*/  FFMA.FTZ R48, R108, c[0x0][0x23c], -R39 ;  /* 0x00008f006c307a23 */ /* 0x010fe60000010827 */
[----:B------:R-:W-:Y:S01]  /*1ccc0*/  FFMA.FTZ R57, R2, R64, R211 ;  /* 0x0000004002397223 */ /* 0x000fe200000100d3 */
[----:B------:R-:W-:Y:S03]  /*1ccd0*/  HMMA.16816.F32.BF16 R32, R40, R58, R32 ;  /* 0x0000003a2820723c */ /* 0x000fe60000041820 */
[----:B------:R4:W-:Y:S01]  /*1cce0*/  MUFU.EX2 R79, R48 ;  /* 0x00000030004f7308 */ /* 0x0009e20000000800 */
[----:B------:R-:W-:Y:S02]  /*1ccf0*/  FFMA.FTZ R2, R111, c[0x0][0x23c], -R60 ;  /* 0x00008f006f027a23 */ /* 0x000fe4000001083c */
[----:B-----5:R-:W-:Y:S01]  /*1cd00*/  FFMA.FTZ R56, R0, R63, R210 ;  /* 0x0000003f00387223 */ /* 0x020fe200000100d2 */
[----:B------:R-:W-:Y:S01]  /*1cd10*/  F2FP.BF16.PACK_AB R40, R87, R86 ;  /* 0x000000565728723e */ /* 0x000fe200000010ff */
[----:B--2---:R-:W-:Y:S01]  /*1cd20*/  FFMA.FTZ R44, R106, c[0x0][0x23c], -R60 ;  /* 0x00008f006a2c7a23 */ /* 0x004fe2000001083c */
[----:B---3--:R-:W-:Y:S03]  /*1cd30*/  F2FP.BF16.PACK_AB R41, R85, R82 ;  /* 0x000000525529723e */ /* 0x008fe600000010ff */
[----:B------:R-:W-:Y:S01]  /*1cd40*/  FFMA.FTZ R0, R208, c[0x0][0x23c], -R39 ;  /* 0x00008f00d0007a23 */ /* 0x000fe20000010827 */
[----:B------:R2:W3:Y:S01]  /*1cd50*/  MUFU.EX2 R81, R44 ;  /* 0x0000002c00517308 */ /* 0x0004e20000000800 */
[----:B------:R-:W-:Y:S01]  /*1cd60*/  FADD.FTZ R57, R209, R57 ;  /* 0x00000039d1397221 */ /* 0x000fe20000010000 */
[----:B------:R-:W-:Y:S01]  /*1cd70*/  F2FP.BF16.PACK_AB R42, R83, R84 ;  /* 0x00000054532a723e */ /* 0x000fe200000010ff */
[----:B-1----:R-:W-:Y:S07]  /*1cd80*/  LDSM.16.MT88.4 R52, [R224+0x10000] ;  /* 0x01000000e034783b */ /* 0x002fee0000004200 */
[----:B------:R1:W-:Y:S01]  /*1cd90*/  MUFU.EX2 R76, R2 ;  /* 0x00000002004c7308 */ /* 0x0003e20000000800 */
[----:B----4-:R-:W-:Y:S09]  /*1cda0*/  FFMA.FTZ R48, R109, c[0x0][0x23c], -R39 ;  /* 0x00008f006d307a23 */ /* 0x010ff20000010827 */
[----:B------:R4:W5:Y:S01]  /*1cdb0*/  MUFU.EX2 R78, R48 ;  /* 0x00000030004e7308 */ /* 0x0009620000000800 */
[----:B--2---:R-:W2:Y:S01]  /*1cdc0*/  LDSM.16.MT88.4 R44, [R135+0x10000] ;  /* 0x01000000872c783b */ /* 0x004ea20000004200 */
[----:B---3--:R-:W-:Y:S08]  /*1cdd0*/  F2FP.BF16.PACK_AB R43, R80, R81 ;  /* 0x00000051502b723e */ /* 0x008ff000000010ff */
[----:B------:R3:W-:Y:S01]  /*1cde0*/  MUFU.EX2 R75, R0 ;  /* 0x00000000004b7308 */ /* 0x0007e20000000800 */
[----:B-1----:R-:W-:Y:S02]  /*1cdf0*/  FADD.FTZ R2, R207, R56 ;  /* 0x00000038cf027221 */ /* 0x002fe40000010000 */
[----:B------:R-:W-:Y:S01]  /*1ce00*/  FADD.FTZ R56, R206, R57 ;  /* 0x00000039ce387221 */ /* 0x000fe20000010000 */
[----:B----4-:R-:W1:Y:S01]  /*1ce10*/  LDSM.16.MT88.4 R48, [R226+0x10000] ;  /* 0x01000000e230783b */ /* 0x010e620000004200 */
[----:B---3--:R-:W-:Y:S02]  /*1ce20*/  FADD.FTZ R0, R205, R2 ;  /* 0x00000002cd007221 */ /* 0x008fe40000010000 */
[--C-:B------:R-:W-:Y:S02]  /*1ce30*/  FFMA.FTZ R2, R203, c[0x0][0x23c], -R39.reuse ;  /* 0x00008f00cb027a23 */ /* 0x100fe40000010827 */
[----:B------:R-:W-:Y:S02]  /*1ce40*/  FADD.FTZ R0, R202, R0 ;  /* 0x00000000ca007221 */ /* 0x000fe40000010000 */
[----:B------:R3:W4:Y:S02]  /*1ce50*/  MUFU.EX2 R74, R2 ;  /* 0x00000002004a7308 */ /* 0x0007240000000800 */
[----:B------:R-:W-:Y:S01]  /*1ce60*/  FADD.FTZ R0, R200, R0 ;  /* 0x00000000c8007221 */ /* 0x000fe20000010000 */
[C---:B--2---:R-:W-:Y:S03]  /*1ce70*/  HMMA.16816.F32.BF16 R4, R40.reuse, R44, R4 ;  /* 0x0000002c2804723c */ /* 0x044fe60000041804 */
[----:B------:R-:W-:Y:S04]  /*1ce80*/  FADD.FTZ R0, R197, R0 ;  /* 0x00000000c5007221 */ /* 0x000fe80000010000 */
[----:B------:R-:W-:Y:S01]  /*1ce90*/  FADD.FTZ R44, R204, R56 ;  /* 0x00000038cc2c7221 */ /* 0x000fe20000010000 */
[C---:B------:R-:W-:Y:S04]  /*1cea0*/  HMMA.16816.F32.BF16 R8, R40.reuse, R46, R8 ;  /* 0x0000002e2808723c */ /* 0x040fe80000041808 */
[----:B------:R-:W-:Y:S02]  /*1ceb0*/  FADD.FTZ R56, R201, R44 ;  /* 0x0000002cc9387221 */ /* 0x000fe40000010000 */
[----:B------:R-:W-:Y:S01]  /*1cec0*/  FADD.FTZ R0, R194, R0 ;  /* 0x00000000c2007221 */ /* 0x000fe20000010000 */
[----:B------:R-:W2:Y:S01]  /*1ced0*/  LDSM.16.MT88.4 R44, [R225+0x10000] ;  /* 0x01000000e12c783b */ /* 0x000ea20000004200 */
[----:B---3--:R-:W-:Y:S01]  /*1cee0*/  FADD.FTZ R2, R199, R56 ;  /* 0x00000038c7027221 */ /* 0x008fe20000010000 */
[C---:B-1----:R-:W-:Y:S03]  /*1cef0*/  HMMA.16816.F32.BF16 R12, R40.reuse, R48, R12 ;  /* 0x00000030280c723c */ /* 0x042fe6000004180c */
[----:B------:R-:W-:Y:S02]  /*1cf00*/  FADD.FTZ R2, R196, R2 ;  /* 0x00000002c4027221 */ /* 0x000fe40000010000 */
[----:B------:R-:W-:Y:S02]  /*1cf10*/  FFMA.FTZ R56, R198, c[0x0][0x23c], -R60 ;  /* 0x00008f00c6387a23 */ /* 0x000fe4000001083c */
[----:B------:R-:W-:Y:S01]  /*1cf20*/  FADD.FTZ R2, R195, R2 ;  /* 0x00000002c3027221 */ /* 0x000fe20000010000 */
[C---:B------:R-:W-:Y:S01]  /*1cf30*/  HMMA.16816.F32.BF16 R16, R40.reuse, R50, R16 ;  /* 0x000000322810723c */ /* 0x040fe20000041810 */
[----:B------:R-:W-:Y:S03]  /*1cf40*/  MUFU.EX2 R73, R56 ;  /* 0x0000003800497308 */ /* 0x000fe60000000800 */
[----:B------:R-:W-:Y:S02]  /*1cf50*/  FADD.FTZ R2, R191, R2 ;  /* 0x00000002bf027221 */ /* 0x000fe40000010000 */
[----:B------:R-:W-:Y:S02]  /*1cf60*/  FFMA.FTZ R48, R193, c[0x0][0x23c], -R60 ;  /* 0x00008f00c1307a23 */ /* 0x000fe4000001083c */
[----:B------:R-:W-:Y:S01]  /*1cf70*/  FADD.FTZ R2, R248, R2 ;  /* 0x00000002f8027221 */ /* 0x000fe20000010000 */
[C---:B------:R-:W-:Y:S02]  /*1cf80*/  HMMA.16816.F32.BF16 R20, R40.reuse, R52, R20 ;  /* 0x000000342814723c */ /* 0x040fe40000041814 */
[----:B------:R1:W3:Y:S01]  /*1cf90*/  MUFU.EX2 R72, R48 ;  /* 0x0000003000487308 */ /* 0x0002e20000000800 */
[----:B------:R-:W-:Y:S02]  /*1cfa0*/  FADD.FTZ R2, R190, R2 ;  /* 0x00000002be027221 */ /* 0x000fe40000010000 */
[----:B------:R-:W-:Y:S02]  /*1cfb0*/  FADD.FTZ R0, R249, R0 ;  /* 0x00000000f9007221 */ /* 0x000fe40000010000 */
[--C-:B------:R-:W-:Y:S01]  /*1cfc0*/  FFMA.FTZ R52, R116, c[0x0][0x23c], -R39.reuse ;  /* 0x00008f0074347a23 */ /* 0x100fe20000010827 */
[C---:B------:R-:W-:Y:S04]  /*1cfd0*/  HMMA.16816.F32.BF16 R24, R40.reuse, R54, R24 ;  /* 0x000000362818723c */ /* 0x040fe80000041818 */
[----:B------:R-:W-:Y:S01]  /*1cfe0*/  FADD.FTZ R53, R187, R2 ;  /* 0x00000002bb357221 */ /* 0x000fe20000010000 */
[----:B------:R3:W-:Y:S01]  /*1cff0*/  MUFU.EX2 R71, R52 ;  /* 0x0000003400477308 */ /* 0x0007e20000000800 */
[----:B------:R-:W-:Y:S02]  /*1d000*/  FFMA.FTZ R2, R117, c[0x0][0x23c], -R39 ;  /* 0x00008f0075027a23 */ /* 0x000fe40000010827 */
[----:B------:R-:W-:Y:S01]  /*1d010*/  FADD.FTZ R0, R218, R0 ;  /* 0x00000000da007221 */ /* 0x000fe20000010000 */
[C---:B--2---:R-:W-:Y:S03]  /*1d020*/  HMMA.16816.F32.BF16 R28, R40.reuse, R44, R28 ;  /* 0x0000002c281c723c */ /* 0x044fe6000004181c */
[----:B------:R-:W-:Y:S03]  /*1d030*/  FADD.FTZ R0, R219, R0 ;  /* 0x00000000db007221 */ /* 0x000fe60000010000 */
[----:B------:R2:W2:Y:S01]  /*1d040*/  MUFU.EX2 R70, R2 ;  /* 0x0000000200467308 */ /* 0x0004a20000000800 */
[----:B------:R-:W-:Y:S01]  /*1d050*/  FADD.FTZ R0, R186, R0 ;  /* 0x00000000ba007221 */ /* 0x000fe20000010000 */
[----:B------:R-:W-:Y:S01]  /*1d060*/  HMMA.16816.F32.BF16 R32, R40, R46, R32 ;  /* 0x0000002e2820723c */ /* 0x000fe20000041820 */
[----:B-1----:R-:W1:Y:S03]  /*1d070*/  LDSM.16.MT88.4 R48, [R135+0x10800] ;  /* 0x010800008730783b */ /* 0x002e660000004200 */
[----:B------:R-:W-:Y:S03]  /*1d080*/  FFMA.FTZ R44, R118, c[0x0][0x23c], -R60 ;  /* 0x00008f00762c7a23 */ /* 0x000fe6000001083c */
[----:B-----5:R-:W-:Y:S01]  /*1d090*/  F2FP.BF16.PACK_AB R40, R78, R79 ;  /* 0x0000004f4e28723e */ /* 0x020fe200000010ff */
[----:B------:R5:W-:Y:S01]  /*1d0a0*/  MUFU.EX2 R69, R44 ;  /* 0x0000002c00457308 */ /* 0x000be20000000800 */
[----:B------:R-:W-:Y:S03]  /*1d0b0*/  F2FP.BF16.PACK_AB R41, R76, R77 ;  /* 0x0000004d4c29723e */ /* 0x000fe600000010ff */
[----:B---3--:R-:W-:Y:S01]  /*1d0c0*/  FADD.FTZ R52, R185, R0 ;  /* 0x00000000b9347221 */ /* 0x008fe20000010000 */
[----:B----4-:R-:W-:Y:S01]  /*1d0d0*/  F2FP.BF16.PACK_AB R42, R74, R75 ;  /* 0x0000004b4a2a723e */ /* 0x010fe200000010ff */
[----:B------:R-:W-:Y:S01]  /*1d0e0*/  FADD.FTZ R0, R184, R53 ;  /* 0x00000035b8007221 */ /* 0x000fe20000010000 */
[----:B------:R-:W-:Y:S01]  /*1d0f0*/  F2FP.BF16.PACK_AB R43, R72, R73 ;  /* 0x00000049482b723e */ /* 0x000fe200000010ff */
[----:B------:R-:W-:Y:S02]  /*1d100*/  FADD.FTZ R56, R182, R52 ;  /* 0x00000034b6387221 */ /* 0x000fe40000010000 */
[----:B------:R-:W3:Y:S01]  /*1d110*/  LDSM.16.MT88.4 R52, [R226+0x10800] ;  /* 0x01080000e234783b */ /* 0x000ee20000004200 */
[----:B--2---:R-:W-:Y:S02]  /*1d120*/  FADD.FTZ R2, R183, R0 ;  /* 0x00000000b7027221 */ /* 0x004fe40000010000 */
[----:B------:R-:W-:Y:S02]  /*1d130*/  FADD.FTZ R0, R181, R56 ;  /* 0x00000038b5007221 */ /* 0x000fe40000010000 */
[----:B------:R-:W-:Y:S02]  /*1d140*/  FADD.FTZ R2, R180, R2 ;  /* 0x00000002b4027221 */ /* 0x000fe40000010000 */
[----:B------:R-:W-:Y:S02]  /*1d150*/  FADD.FTZ R0, R175, R0 ;  /* 0x00000000af007221 */ /* 0x000fe40000010000 */
[----:B------:R-:W-:Y:S02]  /*1d160*/  FADD.FTZ R56, R179, R2 ;  /* 0x00000002b3387221 */ /* 0x000fe40000010000 */
[----:B------:R-:W-:Y:S01]  /*1d170*/  FFMA.FTZ R2, R119, c[0x0][0x23c], -R60 ;  /* 0x00008f0077027a23 */ /* 0x000fe2000001083c */
[----:B-----5:R-:W2:Y:S01]  /*1d180*/  LDSM.16.MT88.4 R44, [R224+0x10800] ;  /* 0x01080000e02c783b */ /* 0x020ea20000004200 */
[----:B------:R-:W-:Y:S02]  /*1d190*/  FADD.FTZ R0, R178, R0 ;  /* 0x00000000b2007221 */ /* 0x000fe40000010000 */
[----:B------:R4:W5:Y:S02]  /*1d1a0*/  MUFU.EX2 R68, R2 ;  /* 0x0000000200447308 */ /* 0x0009640000000800 */
[----:B------:R-:W-:Y:S01]  /*1d1b0*/  FADD.FTZ R0, R174, R0 ;  /* 0x00000000ae007221 */ /* 0x000fe20000010000 */
[C---:B-1----:R-:W-:Y:S03]  /*1d1c0*/  HMMA.16816.F32.BF16 R4, R40.reuse, R48, R4 ;  /* 0x000000302804723c */ /* 0x042fe60000041804 */
[----:B------:R-:W-:Y:S04]  /*1d1d0*/  FADD.FTZ R0, R173, R0 ;  /* 0x00000000ad007221 */ /* 0x000fe80000010000 */
[----:B------:R-:W-:Y:S01]  /*1d1e0*/  FADD.FTZ R0, R169, R0 ;  /* 0x00000000a9007221 */ /* 0x000fe20000010000 */
[C---:B------:R-:W-:Y:S04]  /*1d1f0*/  HMMA.16816.F32.BF16 R8, R40.reuse, R50, R8 ;  /* 0x000000322808723c */ /* 0x040fe80000041808 */
[----:B------:R-:W-:Y:S02]  /*1d200*/  FADD.FTZ R0, R170, R0 ;  /* 0x00000000aa007221 */ /* 0x000fe40000010000 */
[--C-:B------:R-:W-:Y:S02]  /*1d210*/  FFMA.FTZ R48, R192, c[0x0][0x23c], -R39.reuse ;  /* 0x00008f00c0307a23 */ /* 0x100fe40000010827 */
[----:B------:R-:W-:Y:S01]  /*1d220*/  FADD.FTZ R0, R165, R0 ;  /* 0x00000000a5007221 */ /* 0x000fe20000010000 */
[C---:B---3--:R-:W-:Y:S01]  /*1d230*/  HMMA.16816.F32.BF16 R12, R40.reuse, R52, R12 ;  /* 0x00000034280c723c */ /* 0x048fe2000004180c */
[----:B------:R1:W-:Y:S02]  /*1d240*/  MUFU.EX2 R67, R48 ;  /* 0x0000003000437308 */ /* 0x0003e40000000800 */
[----:B----4-:R-:W-:Y:S02]  /*1d250*/  FADD.FTZ R2, R177, R56 ;  /* 0x00000038b1027221 */ /* 0x010fe40000010000 */
[--C-:B------:R-:W-:Y:S02]  /*1d260*/  FFMA.FTZ R56, R189, c[0x0][0x23c], -R39.reuse ;  /* 0x00008f00bd387a23 */ /* 0x100fe40000010827 */
[----:B------:R-:W-:Y:S01]  /*1d270*/  FADD.FTZ R2, R176, R2 ;  /* 0x00000002b0027221 */ /* 0x000fe20000010000 */
[C---:B------:R-:W-:Y:S03]  /*1d280*/  HMMA.16816.F32.BF16 R16, R40.reuse, R54, R16 ;  /* 0x000000362810723c */ /* 0x040fe60000041810 */
[----:B------:R3:W4:Y:S01]  /*1d290*/  MUFU.EX2 R66, R56 ;  /* 0x0000003800427308 */ /* 0x0007220000000800 */
[----:B------:R-:W-:Y:S02]  /*1d2a0*/  FADD.FTZ R2, R171, R2 ;  /* 0x00000002ab027221 */ /* 0x000fe40000010000 */
[----:B------:R-:W-:Y:S02]  /*1d2b0*/  FADD.FTZ R0, R166, R0 ;  /* 0x00000000a6007221 */ /* 0x000fe40000010000 */
[----:B------:R-:W-:Y:S01]  /*1d2c0*/  FADD.FTZ R2, R172, R2 ;  /* 0x00000002ac027221 */ /* 0x000fe20000010000 */
[C---:B--2---:R-:W-:Y:S03]  /*1d2d0*/  HMMA.16816.F32.BF16 R20, R40.reuse, R44, R20 ;  /* 0x0000002c2814723c */ /* 0x044fe60000041814 */
[----:B------:R-:W-:Y:S02]  /*1d2e0*/  FADD.FTZ R2, R168, R2 ;  /* 0x00000002a8027221 */ /* 0x000fe40000010000 */
[----:B------:R-:W-:Y:S02]  /*1d2f0*/  FFMA.FTZ R52, R122, c[0x0][0x23c], -R60 ;  /* 0x00008f007a347a23 */ /* 0x000fe4000001083c */
[----:B------:R-:W-:Y:S01]  /*1d300*/  FADD.FTZ R2, R167, R2 ;  /* 0x00000002a7027221 */ /* 0x000fe20000010000 */
[----:B-1----:R-:W1:Y:S01]  /*1d310*/  LDSM.16.MT88.4 R48, [R225+0x10800] ;  /* 0x01080000e130783b */ /* 0x002e620000004200 */
[--C-:B------:R-:W-:Y:S01]  /*1d320*/  FFMA.FTZ R44, R188, c[0x0][0x23c], -R39.reuse ;  /* 0x00008f00bc2c7a23 */ /* 0x100fe20000010827 */
[----:B------:R2:W-:Y:S01]  /*1d330*/  MUFU.EX2 R65, R52 ;  /* 0x0000003400417308 */ /* 0x0005e20000000800 */
[C---:B------:R-:W-:Y:S03]  /*1d340*/  HMMA.16816.F32.BF16 R24, R40.reuse, R46, R24 ;  /* 0x0000002e2818723c */ /* 0x040fe60000041818 */
[----:B---3--:R-:W-:Y:S02]  /*1d350*/  FADD.FTZ R56, R164, R2 ;  /* 0x00000002a4387221 */ /* 0x008fe40000010000 */
[----:B------:R-:W-:Y:S04]  /*1d360*/  FADD.FTZ R2, R162, R0 ;  /* 0x00000000a2027221 */ /* 0x000fe80000010000 */
[----:B------:R-:W-:Y:S03]  /*1d370*/  MUFU.EX2 R63, R44 ;  /* 0x0000002c003f7308 */ /* 0x000fe60000000800 */
[----:B------:R-:W-:Y:S02]  /*1d380*/  FFMA.FTZ R0, R123, c[0x0][0x23c], -R60 ;  /* 0x00008f007b007a23 */ /* 0x000fe4000001083c */
[----:B------:R-:W-:Y:S02]  /*1d390*/  FADD.FTZ R56, R163, R56 ;  /* 0x00000038a3387221 */ /* 0x000fe40000010000 */
[----:B------:R-:W-:Y:S02]  /*1d3a0*/  FADD.FTZ R2, R161, R2 ;  /* 0x00000002a1027221 */ /* 0x000fe40000010000 */
[----:B------:R-:W-:Y:S01]  /*1d3b0*/  FADD.FTZ R56, R160, R56 ;  /* 0x00000038a0387221 */ /* 0x000fe20000010000 */
[----:B------:R3:W3:Y:S01]  /*1d3c0*/  MUFU.EX2 R64, R0 ;  /* 0x0000000000407308 */ /* 0x0006e20000000800 */
[----:B--2---:R-:W2:Y:S01]  /*1d3d0*/  LDSM.16.MT88.4 R52, [R135+0x11000] ;  /* 0x011000008734783b */ /* 0x004ea20000004200 */
[C---:B-1----:R-:W-:Y:S03]  /*1d3e0*/  HMMA.16816.F32.BF16 R28, R40.reuse, R48, R28 ;  /* 0x00000030281c723c */ /* 0x042fe6000004181c */
[----:B---3--:R-:W-:Y:S05]  /*1d3f0*/  FADD.FTZ R0, R158, R2 ;  /* 0x000000029e007221 */ /* 0x008fea0000010000 */
[----:B------:R-:W-:Y:S04]  /*1d400*/  HMMA.16816.F32.BF16 R32, R40, R50, R32 ;  /* 0x000000322820723c */ /* 0x000fe80000041820 */
[----:B------:R-:W-:Y:S02]  /*1d410*/  FADD.FTZ R2, R159, R56 ;  /* 0x000000389f027221 */ /* 0x000fe40000010000 */
[----:B------:R-:W-:Y:S01]  /*1d420*/  FADD.FTZ R0, R157, R0 ;  /* 0x000000009d007221 */ /* 0x000fe20000010000 */
[----:B------:R-:W-:Y:S01]  /*1d430*/  F2FP.BF16.PACK_AB R40, R70, R71 ;  /* 0x000000474628723e */ /* 0x000fe200000010ff */
[----:B------:R-:W-:Y:S01]  /*1d440*/  FADD.FTZ R2, R156, R2 ;  /* 0x000000029c027221 */ /* 0x000fe20000010000 */
[----:B-----5:R-:W-:Y:S01]  /*1d450*/  F2FP.BF16.PACK_AB R41, R68, R69 ;  /* 0x000000454429723e */ /* 0x020fe200000010ff */
[----:B------:R-:W-:Y:S02]  /*1d460*/  LDSM.16.MT88.4 R156, [R224+0x11800] ;  /* 0x01180000e09c783b */ /* 0x000fe40000004200 */
[----:B------:R-:W-:Y:S01]  /*1d470*/  FADD.FTZ R44, R154, R0 ;  /* 0x000000009a2c7221 */ /* 0x000fe20000010000 */
[----:B----4-:R-:W-:Y:S01]  /*1d480*/  F2FP.BF16.PACK_AB R42, R66, R67 ;  /* 0x00000043422a723e */ /* 0x010fe200000010ff */
[----:B------:R-:W-:Y:S01]  /*1d490*/  FADD.FTZ R0, R155, R2 ;  /* 0x000000029b007221 */ /* 0x000fe20000010000 */
[----:B------:R-:W-:Y:S01]  /*1d4a0*/  F2FP.BF16.PACK_AB R43, R64, R65 ;  /* 0x00000041402b723e */ /* 0x000fe200000010ff */
[--C-:B------:R-:W-:Y:S02]  /*1d4b0*/  FFMA.FTZ R2, R216, c[0x0][0x23c], -R39.reuse ;  /* 0x00008f00d8027a23 */ /* 0x100fe40000010827 */
[----:B------:R-:W-:Y:S02]  /*1d4c0*/  FADD.FTZ R56, R153, R44 ;  /* 0x0000002c99387221 */ /* 0x000fe40000010000 */
[----:B------:R-:W-:Y:S01]  /*1d4d0*/  FADD.FTZ R57, R152, R0 ;  /* 0x0000000098397221 */ /* 0x000fe20000010000 */
[----:B------:R1:W3:Y:S01]  /*1d4e0*/  MUFU.EX2 R59, R2 ;  /* 0x00000002003b7308 */ /* 0x0002e20000000800 */
[----:B------:R-:W-:Y:S01]  /*1d4f0*/  FADD.FTZ R0, R148, R56 ;  /* 0x0000003894007221 */ /* 0x000fe20000010000 */
[----:B------:R-:W4:Y:S01]  /*1d500*/  LDSM.16.MT88.4 R44, [R226+0x11000] ;  /* 0x01100000e22c783b */ /* 0x000f220000004200 */
[----:B------:R-:W-:Y:S01]  /*1d510*/  FFMA.FTZ R48, R126, c[0x0][0x23c], -R60 ;  /* 0x00008f007e307a23 */ /* 0x000fe2000001083c */
[C---:B--2---:R-:W-:Y:S03]  /*1d520*/  HMMA.16816.F32.BF16 R4, R40.reuse, R52, R4 ;  /* 0x000000342804723c */ /* 0x044fe60000041804 */
[----:B------:R-:W-:Y:S04]  /*1d530*/  FADD.FTZ R0, R149, R0 ;  /* 0x0000000095007221 */ /* 0x000fe80000010000 */
[--C-:B------:R-:W-:Y:S01]  /*1d540*/  FFMA.FTZ R52, R128, c[0x0][0x23c], -R39.reuse ;  /* 0x00008f0080347a23 */ /* 0x100fe20000010827 */
[C---:B------:R-:W-:Y:S04]  /*1d550*/  HMMA.16816.F32.BF16 R8, R40.reuse, R54, R8 ;  /* 0x000000362808723c */ /* 0x040fe80000041808 */
[----:B------:R-:W-:Y:S02]  /*1d560*/  FADD.FTZ R0, R146, R0 ;  /* 0x0000000092007221 */ /* 0x000fe40000010000 */
[----:B------:R-:W-:Y:S02]  /*1d570*/  FFMA.FTZ R39, R217, c[0x0][0x23c], -R39 ;  /* 0x00008f00d9277a23 */ /* 0x000fe40000010827 */
[----:B------:R-:W-:Y:S04]  /*1d580*/  FADD.FTZ R0, R145, R0 ;  /* 0x0000000091007221 */ /* 0x000fe80000010000 */
[----:B-1----:R-:W-:Y:S01]  /*1d590*/  FADD.FTZ R2, R151, R57 ;  /* 0x0000003997027221 */ /* 0x002fe20000010000 */
[----:B---3--:R-:W-:Y:S01]  /*1d5a0*/  F2FP.BF16.PACK_AB R164, R59, R63 ;  /* 0x0000003f3ba4723e */ /* 0x008fe200000010ff */
[----:B------:R-:W-:Y:S01]  /*1d5b0*/  FADD.FTZ R0, R142, R0 ;  /* 0x000000008e007221 */ /* 0x000fe20000010000 */
[----:B------:R1:W-:Y:S01]  /*1d5c0*/  MUFU.EX2 R57, R48 ;  /* 0x0000003000397308 */ /* 0x0003e20000000800 */
[----:B------:R-:W-:Y:S02]  /*1d5d0*/  FADD.FTZ R56, R147, R2 ;  /* 0x0000000293387221 */ /* 0x000fe40000010000 */
[----:B------:R-:W-:Y:S02]  /*1d5e0*/  FFMA.FTZ R2, R127, c[0x0][0x23c], -R60 ;  /* 0x00008f007f027a23 */ /* 0x000fe4000001083c */
[----:B------:R-:W-:Y:S02]  /*1d5f0*/  FADD.FTZ R56, R150, R56 ;  /* 0x0000003896387221 */ /* 0x000fe40000010000 */
[----:B------:R-:W-:Y:S01]  /*1d600*/  FADD.FTZ R0, R139, R0 ;  /* 0x000000008b007221 */ /* 0x000fe20000010000 */
[----:B------:R-:W-:Y:S01]  /*1d610*/  LDSM.16.MT88.4 R148, [R226+0x11800] ;  /* 0x01180000e294783b */ /* 0x000fe20000004200 */
[----:B------:R-:W-:Y:S01]  /*1d620*/  FFMA.FTZ R60, R38, c[0x0][0x23c], -R60 ;  /* 0x00008f00263c7a23 */ /* 0x000fe2000001083c */
[----:B------:R2:W3:Y:S01]  /*1d630*/  MUFU.EX2 R58, R2 ;  /* 0x00000002003a7308 */ /* 0x0004e20000000800 */
[----:B------:R-:W-:Y:S04]  /*1d640*/  FADD.FTZ R0, R138, R0 ;  /* 0x000000008a007221 */ /* 0x000fe80000010000 */
[----:B------:R-:W-:Y:S01]  /*1d650*/  FADD.FTZ R0, R137, R0 ;  /* 0x0000000089007221 */ /* 0x000fe20000010000 */
[C---:B----4-:R-:W-:Y:S03]  /*1d660*/  HMMA.16816.F32.BF16 R12, R40.reuse, R44, R12 ;  /* 0x0000002c280c723c */ /* 0x050fe6000004180c */
[----:B------:R-:W-:Y:S01]  /*1d670*/  FADD.FTZ R0, R132, R0 ;  /* 0x0000000084007221 */ /* 0x000fe20000010000 */
[----:B------:R4:W-:Y:S01]  /*1d680*/  MUFU.EX2 R45, R39 ;  /* 0x00000027002d7308 */ /* 0x0009e20000000800 */
[----:B------:R-:W-:Y:S01]  /*1d690*/  MOV R132, R36 ;  /* 0x0000002400847202 */ /* 0x000fe20000000f00 */
[----:B-1----:R-:W1:Y:S02]  /*1d6a0*/  LDSM.16.MT88.4 R48, [R224+0x11000] ;  /* 0x01100000e030783b */ /* 0x002e640000004200 */
[C---:B------:R-:W-:Y:S06]  /*1d6b0*/  HMMA.16816.F32.BF16 R16, R40.reuse, R46, R16 ;  /* 0x0000002e2810723c */ /* 0x040fec0000041810 */
[----:B------:R-:W-:Y:S01]  /*1d6c0*/  MUFU.EX2 R60, R60 ;  /* 0x0000003c003c7308 */ /* 0x000fe20000000800 */
[----:B--2---:R-:W-:Y:S01]  /*1d6d0*/  FADD.FTZ R2, R144, R56 ;  /* 0x0000003890027221 */ /* 0x004fe20000010000 */
[----:B---3--:R-:W-:Y:S04]  /*1d6e0*/  F2FP.BF16.PACK_AB R165, R58, R57 ;  /* 0x000000393aa5723e */ /* 0x008fe800000010ff */
[----:B------:R-:W-:Y:S04]  /*1d6f0*/  FADD.FTZ R2, R143, R2 ;  /* 0x000000028f027221 */ /* 0x000fe80000010000 */
[----:B------:R2:W3:Y:S01]  /*1d700*/  MUFU.EX2 R56, R52 ;  /* 0x0000003400387308 */ /* 0x0004e20000000800 */
[----:B------:R-:W-:Y:S02]  /*1d710*/  FADD.FTZ R2, R141, R2 ;  /* 0x000000028d027221 */ /* 0x000fe40000010000 */
[----:B----4-:R-:W-:Y:S02]  /*1d720*/  FADD.FTZ R39, R131, R0 ;  /* 0x0000000083277221 */ /* 0x010fe40000010000 */
[----:B------:R-:W-:Y:S02]  /*1d730*/  FADD.FTZ R2, R140, R2 ;  /* 0x000000028c027221 */ /* 0x000fe40000010000 */
[----:B------:R-:W-:Y:S02]  /*1d740*/  LDSM.16.MT88.4 R140, [R135+0x11800] ;  /* 0x01180000878c783b */ /* 0x000fe40000004200 */
[----:B------:R-:W-:Y:S01]  /*1d750*/  FADD.FTZ R2, R136, R2 ;  /* 0x0000000288027221 */ /* 0x000fe20000010000 */
[----:B------:R4:W5:Y:S03]  /*1d760*/  MUFU.EX2 R44, R37 ;  /* 0x00000025002c7308 */ /* 0x0009660000000800 */
[----:B------:R-:W-:Y:S01]  /*1d770*/  FADD.FTZ R2, R133, R2 ;  /* 0x0000000285027221 */ /* 0x000fe20000010000 */
[----:B------:R-:W-:Y:S03]  /*1d780*/  MOV R133, R3 ;  /* 0x0000000300857202 */ /* 0x000fe60000000f00 */
[----:B------:R-:W-:Y:S02]  /*1d790*/  FADD.FTZ R0, R130, R2 ;  /* 0x0000000282007221 */ /* 0x000fe40000010000 */
[----:B------:R-:W-:Y:S01]  /*1d7a0*/  FADD.FTZ R2, R125, R39 ;  /* 0x000000277d027221 */ /* 0x000fe20000010000 */
[----:B--2---:R-:W2:Y:S01]  /*1d7b0*/  LDSM.16.MT88.4 R52, [R225+0x11000] ;  /* 0x01100000e134783b */ /* 0x004ea20000004200 */
[----:B---3--:R-:W-:Y:S01]  /*1d7c0*/  F2FP.BF16.PACK_AB R166, R45, R56 ;  /* 0x000000382da6723e */ /* 0x008fe200000010ff */
[C---:B-1----:R-:W-:Y:S08]  /*1d7d0*/  HMMA.16816.F32.BF16 R20, R40.reuse, R48, R20 ;  /* 0x000000302814723c */ /* 0x042ff00000041814 */
[C---:B------:R-:W-:Y:S04]  /*1d7e0*/  HMMA.16816.F32.BF16 R24, R40.reuse, R50, R24 ;  /* 0x000000322818723c */ /* 0x040fe80000041818 */
[----:B----4-:R-:W-:Y:S01]  /*1d7f0*/  FADD.FTZ R37, R129, R0 ;  /* 0x0000000081257221 */ /* 0x010fe20000010000 */
[----:B-----5:R-:W-:Y:S01]  /*1d800*/  F2FP.BF16.PACK_AB R167, R60, R44 ;  /* 0x0000002c3ca7723e */ /* 0x020fe200000010ff */
[----:B------:R-:W-:Y:S02]  /*1d810*/  FADD.FTZ R0, R124, R2 ;  /* 0x000000027c007221 */ /* 0x000fe40000010000 */
[----:B------:R-:W-:Y:S04]  /*1d820*/  FADD.FTZ R2, R121, R37 ;  /* 0x0000002579027221 */ /* 0x000fe80000010000 */
        /* <DEDUP_REMOVED lines=9> */
[C---:B--2---:R-:W-:Y:S03]  /*1d8c0*/  HMMA.16816.F32.BF16 R28, R40.reuse, R52, R28 ;  /* 0x00000034281c723c */ /* 0x044fe6000004181c */
[----:B------:R-:W-:Y:S02]  /*1d8d0*/  FADD.FTZ R2, R95, R2 ;  /* 0x000000025f027221 */ /* 0x000fe40000010000 */
[----:B------:R-:W-:Y:S02]  /*1d8e0*/  FADD.FTZ R0, R93, R0 ;  /* 0x000000005d007221 */ /* 0x000fe40000010000 */
[----:B------:R-:W-:Y:S01]  /*1d8f0*/  FADD.FTZ R2, R91, R2 ;  /* 0x000000025b027221 */ /* 0x000fe20000010000 */
[----:B------:R-:W-:Y:S04]  /*1d900*/  HMMA.16816.F32.BF16 R32, R40, R54, R32 ;  /* 0x000000362820723c */ /* 0x000fe80000041820 */
[----:B------:R-:W-:Y:S02]  /*1d910*/  FADD.FTZ R0, R89, R0 ;  /* 0x0000000059007221 */ /* 0x000fe40000010000 */
[----:B------:R-:W-:Y:S02]  /*1d920*/  FADD.FTZ R2, R90, R2 ;  /* 0x000000025a027221 */ /* 0x000fe40000010000 */
[----:B------:R-:W-:Y:S01]  /*1d930*/  FADD.FTZ R0, R88, R0 ;  /* 0x0000000058007221 */ /* 0x000fe20000010000 */
[C---:B------:R-:W-:Y:S01]  /*1d940*/  HMMA.16816.F32.BF16 R136, R164.reuse, R140, R4 ;  /* 0x0000008ca488723c */ /* 0x040fe20000041804 */
[----:B------:R-:W1:Y:S04]  /*1d950*/  LDSM.16.MT88.4 R4, [R225+0x11800] ;  /* 0x01180000e104783b */ /* 0x000e680000004200 */
[----:B------:R-:W-:Y:S02]  /*1d960*/  FADD.FTZ R2, R86, R2 ;  /* 0x0000000256027221 */ /* 0x000fe40000010000 */
[----:B------:R-:W-:Y:S01]  /*1d970*/  FADD.FTZ R0, R82, R0 ;  /* 0x0000000052007221 */ /* 0x000fe20000010000 */
[C---:B------:R-:W-:Y:S04]  /*1d980*/  HMMA.16816.F32.BF16 R140, R164.reuse, R142, R8 ;  /* 0x0000008ea48c723c */ /* 0x040fe80000041808 */
[----:B------:R-:W-:Y:S02]  /*1d990*/  FADD.FTZ R2, R87, R2 ;  /* 0x0000000257027221 */ /* 0x000fe40000010000 */
[----:B------:R-:W-:Y:S02]  /*1d9a0*/  FADD.FTZ R0, R85, R0 ;  /* 0x0000000055007221 */ /* 0x000fe40000010000 */
[----:B------:R-:W-:Y:S01]  /*1d9b0*/  FADD.FTZ R2, R84, R2 ;  /* 0x0000000254027221 */ /* 0x000fe20000010000 */
[C---:B------:R-:W-:Y:S03]  /*1d9c0*/  HMMA.16816.F32.BF16 R144, R164.reuse, R148, R12 ;  /* 0x00000094a490723c */ /* 0x040fe6000004180c */
[----:B------:R-:W-:Y:S02]  /*1d9d0*/  FADD.FTZ R0, R81, R0 ;  /* 0x0000000051007221 */ /* 0x000fe40000010000 */
        /* <DEDUP_REMOVED lines=30> */
[----:B------:R-:W-:Y:S03]  /*1dbc0*/  FADD.FTZ R0, R60, R0 ;  /* 0x000000003c007221 */ /* 0x000fe60000010000 */
[----:B------:R1:W-:Y:S04]  /*1dbd0*/  STL [R1+0x4], R2 ;  /* 0x0000040201007387 */ /* 0x0003e80000100800 */
[----:B------:R1:W-:Y:S01]  /*1dbe0*/  STL [R1+0x8], R0 ;  /* 0x0000080001007387 */ /* 0x0003e20000100800 */
[----:B------:R-:W-:-:S05]  /*1dbf0*/  @P0 BRA `(.L_x_1642) ;  /* 0xffff89f000000947 */ /* 0x000fca000383ffff */
.L_x_1638:
[----:B------:R-:W2:Y:S04]  /*1dc00*/  LDL.LU R5, [R1+0x4] ;  /* 0x0000040001057983 */ /* 0x000ea80000300800 */
[----:B------:R-:W3:Y:S04]  /*1dc10*/  S2R R37, SR_TID.X ;  /* 0x0000000000257919 */ /* 0x000ee80000002100 */
[----:B------:R-:W4:Y:S01]  /*1dc20*/  S2R R38, SR_TID.X ;  /* 0x0000000000267919 */ /* 0x000f220000002100 */
[----:B------:R-:W-:Y:S01]  /*1dc30*/  IMAD.MOV.U32 R8, RZ, RZ, -0x20 ;  /* 0xffffffe0ff087424 */ /* 0x000fe200078e00ff */
[----:B------:R-:W-:Y:S01]  /*1dc40*/  MOV R9, 0x40 ;  /* 0x0000004000097802 */ /* 0x000fe20000000f00 */
[----:B------:R-:W5:Y:S01]  /*1dc50*/  S2UR UR10, SR_CTAID.Z ;  /* 0x00000000000a79c3 */ /* 0x000f620000002700 */
[----:B-1----:R-:W2:Y:S01]  /*1dc60*/  LDL.LU R4, [R1+0x8] ;  /* 0x0000080001047983 */ /* 0x002ea20000300800 */
[----:B------:R-:W-:Y:S01]  /*1dc70*/  UIADD3 UR9, -UR17, URZ, URZ ;  /* 0x0000003f11097290 */ /* 0x000fe2000fffe13f */
[----:B------:R-:W-:Y:S01]  /*1dc80*/  BSSY B0, `(.L_x_1643) ;  /* 0x00000a3000007945 */ /* 0x000fe20003800000 */
[----:B------:R-:W-:-:S02]  /*1dc90*/  ULDC UR6, c[0x0][0x1c0] ;  /* 0x0000700000067ab9 */ /* 0x000fc40000000800 */
[----:B------:R-:W-:Y:S02]  /*1dca0*/  ULDC.64 UR4, c[0x0][0x210] ;  /* 0x0000840000047ab9 */ /* 0x000fe40000000a00 */
[----:B------:R-:W1:Y:S08]  /*1dcb0*/  S2UR UR7, SR_CTAID.Y ;  /* 0x00000000000779c3 */ /* 0x000e700000002600 */
[----:B------:R-:W1:Y:S01]  /*1dcc0*/  S2UR UR8, SR_CTAID.X ;  /* 0x00000000000879c3 */ /* 0x000e620000002500 */
[----:B---3--:R-:W-:-:S04]  /*1dcd0*/  SHF.R.S32.HI R15, RZ, 0x1f, R37 ;  /* 0x0000001fff0f7819 */ /* 0x008fc80000011425 */
[----:B------:R-:W-:Y:S02]  /*1dce0*/  LEA.HI R6, R15, R37, RZ, 0x2 ;  /* 0x000000250f067211 */ /* 0x000fe400078f10ff */
[----:B----4-:R-:W-:Y:S01]  /*1dcf0*/  SHF.R.S32.HI R39, RZ, 0x1f, R38 ;  /* 0x0000001fff277819 */ /* 0x010fe20000011426 */
[----:B-----5:R-:W-:-:S03]  /*1dd00*/  UIMAD UR9, UR9, UR6, UR10 ;  /* 0x00000006090972a4 */ /* 0x020fc6000f8e020a */
[----:B------:R-:W-:-:S04]  /*1dd10*/  LEA.HI R10, R39, R38, RZ, 0x4 ;  /* 0x00000026270a7211 */ /* 0x000fc800078f20ff */
[----:B------:R-:W-:Y:S01]  /*1dd20*/  SHF.R.S32.HI R10, RZ, 0x4, R10 ;  /* 0x00000004ff0a7819 */ /* 0x000fe2000001140a */
[----:B-1----:R-:W-:-:S04]  /*1dd30*/  UIMAD UR4, UR7, UR4, UR17 ;  /* 0x00000004070472a4 */ /* 0x002fc8000f8e0211 */
[----:B------:R-:W-:Y:S02]  /*1dd40*/  UIMAD UR4, UR4, UR6, UR9 ;  /* 0x00000006040472a4 */ /* 0x000fe4000f8e0209 */
[----:B------:R-:W-:-:S04]  /*1dd50*/  USHF.L.U32 UR8, UR8, 0x6, URZ ;  /* 0x0000000608087899 */ /* 0x000fc8000800063f */
[----:B------:R-:W-:Y:S01]  /*1dd60*/  UIMAD UR5, UR4, UR5, UR8 ;  /* 0x00000005040572a4 */ /* 0x000fe2000f8e0208 */
[----:B------:R-:W-:Y:S06]  /*1dd70*/  BAR.SYNC.DEFER_BLOCKING 0x0 ;  /* 0x0000000000007b1d */ /* 0x000fec0000010000 */
[----:B--2---:R-:W1:Y:S04]  /*1dd80*/  SHFL.BFLY PT, R0, R5, 0x2, 0x1f ;  /* 0x0c401f0005007f89 */ /* 0x004e6800000e0000 */
[----:B------:R-:W2:Y:S01]  /*1dd90*/  SHFL.BFLY PT, R2, R4, 0x2, 0x1f ;  /* 0x0c401f0004027f89 */ /* 0x000ea200000e0000 */
        /* <DEDUP_REMOVED lines=8> */
[--C-:B------:R-:W-:Y:S02]  /*1de20*/  SHF.R.S32.HI R4, RZ, 0x2, R6.reuse ;  /* 0x00000002ff047819 */ /* 0x100fe40000011406 */
[----:B------:R-:W-:Y:S02]  /*1de30*/  SHF.R.S32.HI R2, RZ, 0x1f, R6 ;  /* 0x0000001fff027819 */ /* 0x000fe40000011406 */
[----:B------:R-:W-:-:S07]  /*1de40*/  FSETP.NE.FTZ.AND P3, PT, R14, RZ, PT ;  /* 0x000000ff0e00720b */ /* 0x000fce0003f75000 */
[----:B------:R-:W1:Y:S01]  /*1de50*/  @P4 MUFU.RCP R0, R13 ;  /* 0x0000000d00004308 */ /* 0x000e620000001000 */
[----:B------:R-:W-:-:S04]  /*1de60*/  LEA.HI R2, R2, R4, RZ, 0x3 ;  /* 0x0000000402027211 */ /* 0x000fc800078f18ff */
[----:B------:R-:W-:Y:S01]  /*1de70*/  LOP3.LUT R5, R2, 0xfffffff8, RZ, 0xc0, !PT ;  /* 0xfffffff802057812 */ /* 0x000fe200078ec0ff */
[----:B------:R-:W-:-:S03]  /*1de80*/  IMAD.MOV.U32 R2, RZ, RZ, 0x3f800000 ;  /* 0x3f800000ff027424 */ /* 0x000fc600078e00ff */
[----:B------:R-:W-:-:S03]  /*1de90*/  IADD3 R5, R4, -R5, RZ ;  /* 0x8000000504057210 */ /* 0x000fc60007ffe0ff */
[----:B------:R-:W2:Y:S01]  /*1dea0*/  @P3 MUFU.RCP R2, R14 ;  /* 0x0000000e00023308 */ /* 0x000ea20000001000 */
[----:B------:R-:W-:Y:S01]  /*1deb0*/  LOP3.LUT R4, R5, 0x1, RZ, 0xc0, !PT ;  /* 0x0000000105047812 */ /* 0x000fe200078ec0ff */
[----:B-1----:R-:W-:-:S03]  /*1dec0*/  FMUL.FTZ R136, R0, R136 ;  /* 0x0000008800887220 */ /* 0x002fc60000410000 */
[----:B------:R-:W-:Y:S01]  /*1ded0*/  ISETP.NE.U32.AND P0, PT, R4, 0x1, PT ;  /* 0x000000010400780c */ /* 0x000fe20003f05070 */
[----:B------:R-:W-:Y:S01]  /*1dee0*/  FMUL.FTZ R137, R0, R137 ;  /* 0x0000008900897220 */ /* 0x000fe20000410000 */
[----:B------:R-:W-:Y:S01]  /*1def0*/  LOP3.LUT R4, R6, 0x1ffffffc, RZ, 0xc0, !PT ;  /* 0x1ffffffc06047812 */ /* 0x000fe200078ec0ff */
[C---:B------:R-:W-:Y:S01]  /*1df00*/  FMUL.FTZ R140, R0.reuse, R140 ;  /* 0x0000008c008c7220 */ /* 0x040fe20000410000 */
[----:B------:R-:W-:Y:S01]  /*1df10*/  R2P PR, R5, 0x6 ;  /* 0x0000000605007804 */ /* 0x000fe20000000000 */
[----:B------:R-:W-:Y:S01]  /*1df20*/  FMUL.FTZ R141, R0, R141 ;  /* 0x0000008d008d7220 */ /* 0x000fe20000410000 */
[----:B------:R-:W-:Y:S01]  /*1df30*/  SEL R8, R8, 0x20, !P0 ;  /* 0x0000002008087807 */ /* 0x000fe20004000000 */
[C---:B------:R-:W-:Y:S02]  /*1df40*/  FMUL.FTZ R144, R0.reuse, R144 ;  /* 0x0000009000907220 */ /* 0x040fe40000410000 */
[C---:B------:R-:W-:Y:S01]  /*1df50*/  FMUL.FTZ R145, R0.reuse, R145 ;  /* 0x0000009100917220 */ /* 0x040fe20000410000 */
[----:B------:R-:W-:Y:S01]  /*1df60*/  SEL R9, R9, 0xffffffc0, !P1 ;  /* 0xffffffc009097807 */ /* 0x000fe20004800000 */
        /* <DEDUP_REMOVED lines=10> */
[-C--:B------:R-:W-:Y:S01]  /*1e010*/  LEA.HI R0, R15, R37.reuse, RZ, 0x4 ;  /* 0x000000250f007211 */ /* 0x080fe200078f20ff */
[----:B------:R-:W-:Y:S01]  /*1e020*/  IMAD.SHL.U32 R5, R5, 0x40, RZ ;  /* 0x0000004005057824 */ /* 0x000fe200078e00ff */
[----:B------:R-:W-:Y:S01]  /*1e030*/  LEA.HI R15, R15, R37, RZ, 0x5 ;  /* 0x000000250f0f7211 */ /* 0x000fe200078f28ff */
[----:B--2---:R-:W-:Y:S01]  /*1e040*/  FMUL.FTZ R139, R2, R139 ;  /* 0x0000008b028b7220 */ /* 0x004fe20000410000 */
[----:B------:R-:W-:Y:S01]  /*1e050*/  LOP3.LUT R0, R0, 0xfffffff0, RZ, 0xc0, !PT ;  /* 0xfffffff000007812 */ /* 0x000fe200078ec0ff */
[C---:B------:R-:W-:Y:S01]  /*1e060*/  FMUL.FTZ R138, R2.reuse, R138 ;  /* 0x0000008a028a7220 */ /* 0x040fe20000410000 */
[----:B------:R-:W-:Y:S01]  /*1e070*/  SHF.R.S32.HI R11, RZ, 0x5, R15 ;  /* 0x00000005ff0b7819 */ /* 0x000fe2000001140f */
[----:B------:R-:W-:Y:S01]  /*1e080*/  FMUL.FTZ R143, R2, R143 ;  /* 0x0000008f028f7220 */ /* 0x000fe20000410000 */
[----:B------:R-:W-:Y:S01]  /*1e090*/  LOP3.LUT R5, R5, 0x1c0, RZ, 0xc0, !PT ;  /* 0x000001c005057812 */ /* 0x000fe200078ec0ff */
[----:B------:R-:W-:Y:S01]  /*1e0a0*/  IMAD.IADD R12, R37, 0x1, -R0 ;  /* 0x00000001250c7824 */ /* 0x000fe200078e0a00 */
[----:B------:R-:W-:Y:S01]  /*1e0b0*/  SHF.L.U32 R0, R10, 0x6, RZ ;  /* 0x000000060a007819 */ /* 0x000fe200000006ff */
[----:B------:R-:W-:-:S02]  /*1e0c0*/  FMUL.FTZ R142, R2, R142 ;  /* 0x0000008e028e7220 */ /* 0x000fc40000410000 */
[----:B------:R-:W-:Y:S01]  /*1e0d0*/  FMUL.FTZ R147, R2, R147 ;  /* 0x0000009302937220 */ /* 0x000fe20000410000 */
[----:B------:R-:W-:Y:S01]  /*1e0e0*/  LEA.HI R6, R12, R12, RZ, 0x1 ;  /* 0x0000000c0c067211 */ /* 0x000fe200078f08ff */
[----:B------:R-:W-:Y:S01]  /*1e0f0*/  FMUL.FTZ R146, R2, R146 ;  /* 0x0000009202927220 */ /* 0x000fe20000410000 */
[----:B------:R-:W-:Y:S01]  /*1e100*/  LOP3.LUT R0, R0, 0x1c0, RZ, 0xc0, !PT ;  /* 0x000001c000007812 */ /* 0x000fe200078ec0ff */
        /* <DEDUP_REMOVED lines=9> */
[----:B------:R-:W-:Y:S01]  /*1e1a0*/  FMUL.FTZ R166, R2, R166 ;  /* 0x000000a602a67220 */ /* 0x000fe20000410000 */
[----:B------:R-:W-:Y:S01]  /*1e1b0*/  SHF.L.U32 R2, R6, 0x2, RZ ;  /* 0x0000000206027819 */ /* 0x000fe200000006ff */
[----:B------:R-:W-:-:S03]  /*1e1c0*/  IMAD.IADD R4, R37, 0x1, -R4 ;  /* 0x0000000125047824 */ /* 0x000fc600078e0a04 */
[----:B------:R-:W-:Y:S02]  /*1e1d0*/  LOP3.LUT R7, R0, 0x38, R2, 0xf8, !PT ;  /* 0x0000003800077812 */ /* 0x000fe400078ef802 */
[----:B------:R-:W-:Y:S02]  /*1e1e0*/  SHF.R.U32.HI R2, RZ, 0x3, R0 ;  /* 0x00000003ff027819 */ /* 0x000fe40000011600 */
[----:B------:R-:W-:Y:S02]  /*1e1f0*/  LEA R0, R11, R4, 0x9 ;  /* 0x000000040b007211 */ /* 0x000fe400078e48ff */
[----:B------:R-:W-:Y:S02]  /*1e200*/  LEA.HI R4, R5, R5, RZ, 0x1d ;  /* 0x0000000505047211 */ /* 0x000fe400078fe8ff */
[----:B------:R-:W-:Y:S02]  /*1e210*/  LOP3.LUT R5, R6, 0xffffffe, RZ, 0xc0, !PT ;  /* 0x0ffffffe06057812 */ /* 0x000fe400078ec0ff */
[----:B------:R-:W-:-:S02]  /*1e220*/  LOP3.LUT R6, R7, R2, RZ, 0x3c, !PT ;  /* 0x0000000207067212 */ /* 0x000fc400078e3cff */
[----:B------:R-:W-:Y:S01]  /*1e230*/  LEA R2, R0, R4, 0x1 ;  /* 0x0000000400027211 */ /* 0x000fe200078e08ff */
[----:B------:R-:W-:-:S04]  /*1e240*/  IMAD.IADD R0, R12, 0x1, -R5 ;  /* 0x000000010c007824 */ /* 0x000fc800078e0a05 */
[----:B------:R-:W-:Y:S01]  /*1e250*/  IMAD.SHL.U32 R4, R2, 0x4, RZ ;  /* 0x0000000402047824 */ /* 0x000fe200078e00ff */
[----:B------:R-:W-:Y:S01]  /*1e260*/  STS.64 [R2.X4], R136 ;  /* 0x0000008802007388 */ /* 0x000fe20000004a00 */
[----:B------:R-:W-:Y:S02]  /*1e270*/  LEA R0, R0, R6, 0x2 ;  /* 0x0000000600007211 */ /* 0x000fe400078e10ff */
[C---:B------:R-:W-:Y:S01]  /*1e280*/  IMAD.IADD R5, R4.reuse, 0x1, R8 ;  /* 0x0000000104057824 */ /* 0x040fe200078e0208 */
[----:B------:R1:W-:Y:S01]  /*1e290*/  STS.64 [R2.X4+0x800], R138 ;  /* 0x0008008a02007388 */ /* 0x0003e20000004a00 */
[C---:B------:R-:W-:Y:S02]  /*1e2a0*/  IADD3 R6, R4.reuse, R9, RZ ;  /* 0x0000000904067210 */ /* 0x040fe40007ffe0ff */
[----:B------:R-:W-:Y:S01]  /*1e2b0*/  IMAD.IADD R7, R5, 0x1, R9 ;  /* 0x0000000105077824 */ /* 0x000fe200078e0209 */
[----:B------:R-:W-:Y:S04]  /*1e2c0*/  STS.64 [R5], R140 ;  /* 0x0000008c05007388 */ /* 0x000fe80000000a00 */
[----:B------:R2:W-:Y:S04]  /*1e2d0*/  STS.64 [R5+0x800], R142 ;  /* 0x0008008e05007388 */ /* 0x0005e80000000a00 */
[----:B------:R-:W-:Y:S04]  /*1e2e0*/  STS.64 [R6], R144 ;  /* 0x0000009006007388 */ /* 0x000fe80000000a00 */
[----:B------:R3:W-:Y:S04]  /*1e2f0*/  STS.64 [R6+0x800], R146 ;  /* 0x0008009206007388 */ /* 0x0007e80000000a00 */
[----:B------:R-:W-:Y:S04]  /*1e300*/  STS.64 [R7], R148 ;  /* 0x0000009407007388 */ /* 0x000fe80000000a00 */
[----:B------:R-:W-:Y:S01]  /*1e310*/  STS.64 [R7+0x800], R150 ;  /* 0x0008009607007388 */ /* 0x000fe20000000a00 */
[----:B-1----:R-:W-:-:S02]  /*1e320*/  IADD3 R2, R4, 0x80, RZ ;  /* 0x0000008004027810 */ /* 0x002fc40007ffe0ff */
[----:B------:R-:W-:-:S04]  /*1e330*/  @P2 IADD3 R2, R4, -0x80, RZ ;  /* 0xffffff8004022810 */ /* 0x000fc80007ffe0ff */
[----:B------:R-:W-:Y:S01]  /*1e340*/  IADD3 R4, R8, R2, RZ ;  /* 0x0000000208047210 */ /* 0x000fe20007ffe0ff */
[----:B------:R-:W-:Y:S01]  /*1e350*/  STS.64 [R2], R152 ;  /* 0x0000009802007388 */ /* 0x000fe20000000a00 */
[C---:B--2---:R-:W-:Y:S01]  /*1e360*/  IMAD.IADD R5, R9.reuse, 0x1, R2 ;  /* 0x0000000109057824 */ /* 0x044fe200078e0202 */
[----:B------:R-:W-:Y:S02]  /*1e370*/  MOV R8, 0xff800000 ;  /* 0xff80000000087802 */ /* 0x000fe40000000f00 */
[----:B------:R1:W-:Y:S04]  /*1e380*/  STS.64 [R2+0x800], R154 ;  /* 0x0008009a02007388 */ /* 0x0003e80000000a00 */
[----:B------:R-:W-:Y:S01]  /*1e390*/  STS.64 [R4], R156 ;  /* 0x0000009c04007388 */ /* 0x000fe20000000a00 */
[----:B---3--:R-:W-:Y:S03]  /*1e3a0*/  @P3 MUFU.LG2 R6, R14 ;  /* 0x0000000e00063308 */ /* 0x008fe60000000c00 */
[----:B------:R2:W-:Y:S04]  /*1e3b0*/  STS.64 [R4+0x800], R158 ;  /* 0x0008009e04007388 */ /* 0x0005e80000000a00 */
[----:B------:R-:W-:Y:S04]  /*1e3c0*/  STS.64 [R5], R160 ;  /* 0x000000a005007388 */ /* 0x000fe80000000a00 */
[----:B------:R3:W-:Y:S01]  /*1e3d0*/  STS.64 [R5+0x800], R162 ;  /* 0x000800a205007388 */ /* 0x0007e20000000a00 */
[----:B-1----:R-:W-:Y:S01]  /*1e3e0*/  IADD3 R2, R9, R4, RZ ;  /* 0x0000000409027210 */ /* 0x002fe20007ffe0ff */
[----:B------:R-:W-:-:S04]  /*1e3f0*/  IMAD.MOV.U32 R9, RZ, RZ, -0x800000 ;  /* 0xff800000ff097424 */ /* 0x000fc800078e00ff */
[----:B------:R-:W-:Y:S01]  /*1e400*/  STS.64 [R2], R164 ;  /* 0x000000a402007388 */ /* 0x000fe20000000a00 */
[----:B--2---:R-:W-:-:S03]  /*1e410*/  SHF.R.S32.HI R4, RZ, 0x1f, R11 ;  /* 0x0000001fff047819 */ /* 0x004fc6000001140b */
[----:B------:R1:W-:Y:S01]  /*1e420*/  STS.64 [R2+0x800], R166 ;  /* 0x000800a602007388 */ /* 0x0003e20000000a00 */
[----:B------:R-:W-:-:S03]  /*1e430*/  LEA.HI R4, R4, R11, RZ, 0x2 ;  /* 0x0000000b04047211 */ /* 0x000fc600078f10ff */
[----:B------:R-:W-:Y:S01]  /*1e440*/  BAR.SYNC.DEFER_BLOCKING 0x0 ;  /* 0x0000000000007b1d */ /* 0x000fe20000010000 */
[----:B------:R-:W-:-:S05]  /*1e450*/  LOP3.LUT R4, R4, 0xffffffc, RZ, 0xc0, !PT ;  /* 0x0ffffffc04047812 */ /* 0x000fca00078ec0ff */
[----:B---3--:R-:W2:Y:S02]  /*1e460*/  @P4 MUFU.LG2 R5, R13 ;  /* 0x0000000d00054308 */ /* 0x008ea40000000c00 */
[----:B--2---:R-:W-:Y:S01]  /*1e470*/  @P4 FMUL.FTZ R5, R5, 0.69314718246459960938 ;  /* 0x3f31721805054820 */ /* 0x004fe20000410000 */
[----:B-1----:R-:W-:Y:S01]  /*1e480*/  LOP3.LUT R2, R15, 0xffffffe0, RZ, 0xc0, !PT ;  /* 0xffffffe00f027812 */ /* 0x002fe200078ec0ff */
[----:B------:R-:W1:Y:S02]  /*1e490*/  LDS.128 R48, [R0.X4] ;  /* 0x0000000000307984 */ /* 0x000e640000004c00 */
[----:B------:R-:W-:Y:S01]  /*1e4a0*/  @P4 FFMA.FTZ R8, R36, c[0x0][0x238], R5 ;  /* 0x00008e0024084a23 */ /* 0x000fe20000010005 */
[----:B------:R-:W-:Y:S01]  /*1e4b0*/  IADD3 R2, -R2, R37, RZ ;  /* 0x0000002502027210 */ /* 0x000fe20007ffe1ff */
[----:B------:R-:W2:Y:S03]  /*1e4c0*/  LDS.128 R44, [R0.X4+0x800] ;  /* 0x00080000002c7984 */ /* 0x000ea60000004c00 */
[----:B------:R-:W-:Y:S01]  /*1e4d0*/  LOP3.LUT P0, RZ, R2, 0x3, RZ, 0xc0, !PT ;  /* 0x0000000302ff7812 */ /* 0x000fe2000780c0ff */
[----:B------:R-:W3:Y:S01]  /*1e4e0*/  LDS.128 R40, [R0.X4+0x1000] ;  /* 0x0010000000287984 */ /* 0x000ee20000004c00 */
[----:B------:R-:W-:-:S02]  /*1e4f0*/  IMAD.IADD R2, R11, 0x1, -R4 ;  /* 0x000000010b027824 */ /* 0x000fc400078e0a04 */
[----:B------:R-:W-:Y:S01]  /*1e500*/  @P3 FMUL.FTZ R4, R6, 0.69314718246459960938 ;  /* 0x3f31721806043820 */ /* 0x000fe20000410000 */
[----:B------:R-:W4:Y:S03]  /*1e510*/  LDS.128 R32, [R0.X4+0x1800] ;  /* 0x0018000000207984 */ /* 0x000f260000004c00 */
[----:B------:R-:W-:Y:S01]  /*1e520*/  @P3 FFMA.FTZ R9, R3, c[0x0][0x238], R4 ;  /* 0x00008e0003093a23 */ /* 0x000fe20000010004 */
[----:B------:R-:W1:Y:S01]  /*1e530*/  LDS.128 R28, [R0.X4+0x2000] ;  /* 0x00200000001c7984 */ /* 0x000e620000004c00 */
[----:B------:R-:W-:-:S03]  /*1e540*/  SHF.L.U32 R4, R12, 0x2, RZ ;  /* 0x000000020c047819 */ /* 0x000fc600000006ff */
[----:B------:R-:W1:Y:S04]  /*1e550*/  LDS.128 R24, [R0.X4+0x2800] ;  /* 0x0028000000187984 */ /* 0x000e680000004c00 */
[----:B------:R-:W1:Y:S04]  /*1e560*/  LDS.128 R20, [R0.X4+0x3000] ;  /* 0x0030000000147984 */ /* 0x000e680000004c00 */
[----:B------:R5:W1:Y:S02]  /*1e570*/  LDS.128 R16, [R0.X4+0x3800] ;  /* 0x0038000000107984 */ /* 0x000a640000004c00 */
[----:B-----5:R-:W-:-:S04]  /*1e580*/  LEA.HI R0, R39, R38, RZ, 0x5 ;  /* 0x0000002627007211 */ /* 0x020fc800078f28ff */
[----:B------:R-:W-:-:S05]  /*1e590*/  LOP3.LUT R0, R0, 0xffffffe0, RZ, 0xc0, !PT ;  /* 0xffffffe000007812 */ /* 0x000fca00078ec0ff */
[----:B------:R-:W-:-:S05]  /*1e5a0*/  IMAD.IADD R0, R38, 0x1, -R0 ;  /* 0x0000000126007824 */ /* 0x000fca00078e0a00 */
[----:B------:R-:W-:-:S04]  /*1e5b0*/  SHF.R.S32.HI R7, RZ, 0x1f, R0 ;  /* 0x0000001fff077819 */ /* 0x000fc80000011400 */
        /* <DEDUP_REMOVED lines=15> */
.L_x_1644:
[----:B-1234-:R-:W-:Y:S05]  /*1e6b0*/  BSYNC B0 ;  /* 0x0000000000007941 */ /* 0x01efea0003800000 */
.L_x_1643:
        /* <DEDUP_REMOVED lines=12> */
[----:B------:R-:W-:Y:S02]  /*1e780*/  IADD3 R0, R10, 0x10, RZ ;  /* 0x000000100a007810 */ /* 0x000fe40007ffe0ff */
[----:B------:R-:W-:-:S02]  /*1e790*/  LEA R2, P1, R5, c[0x0][0x1d8], 0x2 ;  /* 0x0000760005027a11 */ /* 0x000fc400078210ff */
[----:B------:R-:W-:Y:S02]  /*1e7a0*/  ISETP.GE.OR P5, PT, R0, UR16, P0 ;  /* 0x0000001000007c0c */ /* 0x000fe400087a6670 */
[C---:B------:R-:W-:Y:S02]  /*1e7b0*/  IADD3 R0, R10.reuse, 0x30, RZ ;  /* 0x000000300a007810 */ /* 0x040fe40007ffe0ff */
[----:B------:R-:W-:Y:S02]  /*1e7c0*/  LEA.HI.X R3, R5, c[0x0][0x1dc], R3, 0x2, P1 ;  /* 0x0000770005037a11 */ /* 0x000fe400008f1403 */
[C---:B------:R-:W-:Y:S02]  /*1e7d0*/  IADD3 R5, R10.reuse, 0x20, RZ ;  /* 0x000000200a057810 */ /* 0x040fe40007ffe0ff */
[----:B------:R-:W-:Y:S01]  /*1e7e0*/  IADD3 R4, R10, 0x28, RZ ;  /* 0x000000280a047810 */ /* 0x000fe20007ffe0ff */
[----:B------:R1:W-:Y:S01]  /*1e7f0*/  @!P6 STG.E.128 [R2.64+0x800], R44 ;  /* 0x0008002c0200e986 */ /* 0x0003e2000c101d14 */
[----:B------:R-:W-:-:S02]  /*1e800*/  ISETP.GE.OR P1, PT, R0, UR16, P0 ;  /* 0x0000001000007c0c */ /* 0x000fc40008726670 */
[----:B------:R-:W-:Y:S01]  /*1e810*/  IADD3 R0, R10, 0x38, RZ ;  /* 0x000000380a007810 */ /* 0x000fe20007ffe0ff */
[----:B------:R1:W-:Y:S01]  /*1e820*/  @!P5 STG.E.128 [R2.64+0x1000], R40 ;  /* 0x001000280200d986 */ /* 0x0003e2000c101d14 */
[----:B------:R-:W-:Y:S02]  /*1e830*/  ISETP.GE.OR P3, PT, R5, UR16, P0 ;  /* 0x0000001005007c0c */ /* 0x000fe40008766670 */
[----:B------:R-:W-:Y:S01]  /*1e840*/  ISETP.GE.OR P2, PT, R4, UR16, P0 ;  /* 0x0000001004007c0c */ /* 0x000fe20008746670 */
[----:B------:R1:W-:Y:S01]  /*1e850*/  @!P4 STG.E.128 [R2.64+0x1800], R32 ;  /* 0x001800200200c986 */ /* 0x0003e2000c101d14 */
[----:B------:R-:W-:Y:S02]  /*1e860*/  ISETP.GE.OR P6, PT, R10, UR16, P0 ;  /* 0x000000100a007c0c */ /* 0x000fe400087c6670 */
[----:B------:R-:W-:-:S03]  /*1e870*/  ISETP.GE.OR P0, PT, R0, UR16, P0 ;  /* 0x0000001000007c0c */ /* 0x000fc60008706670 */
[----:B------:R1:W-:Y:S04]  /*1e880*/  @!P1 STG.E.128 [R2.64+0x3000], R20 ;  /* 0x0030001402009986 */ /* 0x0003e8000c101d14 */
[----:B------:R1:W-:Y:S04]  /*1e890*/  @!P3 STG.E.128 [R2.64+0x2000], R28 ;  /* 0x0020001c0200b986 */ /* 0x0003e8000c101d14 */
[----:B------:R1:W-:Y:S04]  /*1e8a0*/  @!P2 STG.E.128 [R2.64+0x2800], R24 ;  /* 0x002800180200a986 */ /* 0x0003e8000c101d14 */
[----:B------:R1:W-:Y:S04]  /*1e8b0*/  @!P6 STG.E.64 [R2.64], R48 ;  /* 0x000000300200e986 */ /* 0x0003e8000c101b14 */
[----:B------:R1:W-:Y:S01]  /*1e8c0*/  @!P6 STG.E.64 [R2.64+0x8], R50 ;  /* 0x000008320200e986 */ /* 0x0003e2000c101b14 */
[----:B------:R-:W-:Y:S05]  /*1e8d0*/  @P0 EXIT ;  /* 0x000000000000094d */ /* 0x000fea0003800000 */
[----:B------:R-:W-:Y:S01]  /*1e8e0*/  STG.E.128 [R2.64+0x3800], R16 ;  /* 0x0038001002007986 */ /* 0x000fe2000c101d14 */
[----:B------:R-:W-:Y:S05]  /*1e8f0*/  EXIT ;  /* 0x000000000000794d */ /* 0x000fea0003800000 */
.L_x_1645:
        /* <DEDUP_REMOVED lines=16> */
.L_x_7869:


//--------------------- .text._ZN5flash24flash_fwd_splitkv_kernelI23Flash_fwd_kernel_traitsILi64ELi64ELi256ELi4ELb0ELb0EN7cutlass10bfloat16_tE19Flash_kernel_traitsILi64ELi64ELi256ELi4ES3_EELb1ELb0ELb0ELb0ELb0ELb0ELb1ELb1EEEvNS_16Flash_fwd_paramsE --------------------------
	.section	.text._ZN5flash24flash_fwd_splitkv_kernelI23Flash_fwd_kernel_traitsILi64ELi64ELi256ELi4ELb0ELb0EN7cutlass10bfloat16_tE19Flash_kernel_traitsILi64ELi64ELi256ELi4ES3_EELb1ELb0ELb0ELb0ELb0ELb0ELb1ELb1EEEvNS_16Flash_fwd_paramsE,"ax",@progbits
	.sectioninfo	@"SHI_REGISTERS=255"
	.align	128
        .global         _ZN5flash24flash_fwd_splitkv_kernelI23Flash_fwd_kernel_traitsILi64ELi64ELi256ELi4ELb0ELb0EN7cutlass10bfloat16_tE19Flash_kernel_traitsILi64ELi64ELi256ELi4ES3_EELb1ELb0ELb0ELb0ELb0ELb0ELb1ELb1EEEvNS_16Flash_fwd_paramsE
        .type           _ZN5flash24flash_fwd_splitkv_kernelI23Flash_fwd_kernel_traitsILi64ELi64ELi256ELi4ELb0ELb0EN7cutlass10bfloat16_tE19Flash_kernel_traitsILi64ELi64ELi256ELi4ES3_EELb1ELb0ELb0ELb0ELb0ELb0ELb1ELb1EEEvNS_16Flash_fwd_paramsE,@function
        .size           _ZN5flash24flash_fwd_splitkv_kernelI23Flash_fwd_kernel_traitsILi64ELi64ELi256ELi4ELb0ELb0EN7cutlass10bfloat16_tE19Flash_kernel_traitsILi64ELi64ELi256ELi4ES3_EELb1ELb0ELb0ELb0ELb0ELb0ELb1ELb1EEEvNS_16Flash_fwd_paramsE,(.L_x_7817 - _ZN5flash24flash_fwd_splitkv_kernelI23Flash_fwd_kernel_traitsILi64ELi64ELi256ELi4ELb0ELb0EN7cutlass10bfloat16_tE19Flash_kernel_traitsILi64ELi64ELi256ELi4ES3_EELb1ELb0ELb0ELb0ELb0ELb0ELb1ELb1EEEvNS_16Flash_fwd_paramsE)
        .other          _ZN5flash24flash_fwd_splitkv_kernelI23Flash_fwd_kernel_traitsILi64ELi64ELi256ELi4ELb0ELb0EN7cutlass10bfloat16_tE19Flash_kernel_traitsILi64ELi64ELi256ELi4ES3_EELb1ELb0ELb0ELb0ELb0ELb0ELb1ELb1EEEvNS_16Flash_fwd_paramsE,@"STO_CUDA_ENTRY STV_DEFAULT"
_ZN5flash24flash_fwd_splitkv_kernelI23Flash_fwd_kernel_traitsILi64ELi64ELi256ELi4ELb0ELb0EN7cutlass10bfloat16_tE19Flash_kernel_traitsILi64ELi64ELi256ELi4ES3_EELb1ELb0ELb0ELb0ELb0ELb0ELb1ELb1EEEvNS_16Flash_fwd_paramsE:
.text._ZN5flash24flash_fwd_splitkv_kernelI23Flash_fwd_kernel_traitsILi64ELi64ELi256ELi4ELb0ELb0EN7cutlass10bfloat16_tE19Flash_kernel_traitsILi64ELi64ELi256ELi4ES3_EELb1ELb0ELb0ELb0ELb0ELb0ELb1ELb1EEEvNS_16Flash_fwd_paramsE:
[----:B------:R-:W-:Y:S02]  /*0000*/  MOV R1, c[0x0][0x28] ;  /* 0x00000a0000017a02 */ /* 0x000fe40000000f00 */
[----:B------:R-:W1:Y:S01]  /*0010*/  I2F.U32.RP R2, c[0x0][0x1c0] ;  /* 0x0000700000027b06 */ /* 0x000e620000209000 */
[----:B------:R-:W2:Y:S01]  /*0020*/  S2R R4, SR_CTAID.Z ;  /* 0x0000000000047919 */ /* 0x000ea20000002700 */
[----:B------:R-:W-:Y:S01]  /*0030*/  ISETP.NE.U32.AND P0, PT, RZ, c[0x0][0x1c0], PT ;  /* 0x00007000ff007a0c */ /* 0x000fe20003f05070 */
[----:B------:R-:W3:Y:S01]  /*0040*/  S2UR UR10, SR_CTAID.Y ;  /* 0x00000000000a79c3 */ /* 0x000ee20000002600 */
[----:B------:R-:W-:Y:S01]  /*0050*/  IADD3 R1, R1, -0x150, RZ ;  /* 0xfffffeb001017810 */ /* 0x000fe20007ffe0ff */
[----:B------:R-:W-:Y:S01]  /*0060*/  ULDC.64 UR4, c[0x0][0x40] ;  /* 0x0000100000047ab9 */ /* 0x000fe20000000a00 */
[----:B------:R-:W-:Y:S01]  /*0070*/  BSSY B3, `(.L_x_1646) ;  /* 0x0000018000037945 */ /* 0x000fe20003800000 */
[----:B------:R-:W-:-:S04]  /*0080*/  UIADD3 UR9, UP0, UR4, 0x160, URZ ;  /* 0x0000016004097890 */ /* 0x000fc8000ff1e03f */
[----:B------:R-:W-:Y:S01]  /*0090*/  UIADD3.X UR8, URZ, UR5, URZ, UP0, !UPT ;  /* 0x000000053f087290 */ /* 0x000fe200087fe43f */
[----:B-1----:R-:W1:Y:S02]  /*00a0*/  MUFU.RCP R2, R2 ;  /* 0x0000000200027308 */ /* 0x002e640000001000 */
[----:B-1----:R-:W-:-:S06]  /*00b0*/  IADD3 R2, R2, 0xffffffe, RZ ;  /* 0x0ffffffe02027810 */ /* 0x002fcc0007ffe0ff */
[----:B------:R-:W1:Y:S02]  /*00c0*/  F2I.FTZ.U32.TRUNC.NTZ R3, R2 ;  /* 0x0000000200037305 */ /* 0x000e64000021f000 */
[----:B-1----:R-:W-:Y:S02]  /*00d0*/  IMAD.MOV R0, RZ, RZ, -R3 ;  /* 0x000000ffff007224 */ /* 0x002fe400078e0a03 */
[----:B------:R-:W-:Y:S02]  /*00e0*/  IMAD.MOV.U32 R2, RZ, RZ, RZ ;  /* 0x000000ffff027224 */ /* 0x000fe400078e00ff */
[----:B------:R-:W-:-:S04]  /*00f0*/  IMAD R0, R0, c[0x0][0x1c0], RZ ;  /* 0x0000700000007a24 */ /* 0x000fc800078e02ff */
[----:B------:R-:W-:-:S06]  /*0100*/  IMAD.HI.U32 R2, R3, R0, R2 ;  /* 0x0000000003027227 */ /* 0x000fcc00078e0002 */
[----:B--2---:R-:W-:-:S04]  /*0110*/  IMAD.HI.U32 R5, R2, R4, RZ ;  /* 0x0000000402057227 */ /* 0x004fc800078e00ff */
[----:B------:R-:W-:-:S04]  /*0120*/  IMAD.MOV R0, RZ, RZ, -R5 ;  /* 0x000000ffff007224 */ /* 0x000fc800078e0a05 */
[----:B------:R-:W-:-:S05]  /*0130*/  IMAD R0, R0, c[0x0][0x1c0], R4 ;  /* 0x0000700000007a24 */ /* 0x000fca00078e0204 */
[----:B------:R-:W-:-:S13]  /*0140*/  ISETP.GE.U32.AND P2, PT, R0, c[0x0][0x1c0], PT ;  /* 0x0000700000007a0c */ /* 0x000fda0003f46070 */
[----:B------:R-:W-:Y:S02]  /*0150*/  @P2 IADD3 R0, R0, -c[0x0][0x1c0], RZ ;  /* 0x8000700000002a10 */ /* 0x000fe40007ffe0ff */
[----:B------:R-:W-:Y:S02]  /*0160*/  @P2 IADD3 R5, R5, 0x1, RZ ;  /* 0x0000000105052810 */ /* 0x000fe40007ffe0ff */
[----:B------:R-:W-:-:S13]  /*0170*/  ISETP.GE.U32.AND P1, PT, R0, c[0x0][0x1c0], PT ;  /* 0x0000700000007a0c */ /* 0x000fda0003f26070 */
[----:B------:R-:W-:Y:S02]  /*0180*/  @P1 IADD3 R5, R5, 0x1, RZ ;  /* 0x0000000105051810 */ /* 0x000fe40007ffe0ff */
[----:B------:R-:W-:-:S05]  /*0190*/  @!P0 LOP3.LUT R5, RZ, c[0x0][0x1c0], RZ, 0x33, !PT ;  /* 0x00007000ff058a12 */ /* 0x000fca00078e33ff */
[----:B------:R-:W-:Y:S01]  /*01a0*/  IMAD.MOV R0, RZ, RZ, -R5 ;  /* 0x000000ffff007224 */ /* 0x000fe200078e0a05 */
[----:B------:R1:W-:Y:S03]  /*01b0*/  STL [R1+0x144], R5 ;  /* 0x0001440501007387 */ /* 0x0003e60000100800 */
[----:B------:R-:W-:-:S05]  /*01c0*/  IMAD R0, R0, c[0x0][0x1c0], R4 ;  /* 0x0000700000007a24 */ /* 0x000fca00078e0204 */
[----:B------:R1:W-:Y:S02]  /*01d0*/  STL [R1+0x148], R0 ;  /* 0x0001480001007387 */ /* 0x0003e40000100800 */
[----:B-1-3--:R-:W-:Y:S05]  /*01e0*/  CALL.REL.NOINC `($_ZN5flash24flash_fwd_splitkv_kernelI23Flash_fwd_kernel_traitsILi64ELi64ELi256ELi4ELb0ELb0EN7cutlass10bfloat16_tE19Flash_kernel_traitsILi64ELi64ELi256ELi4ES3_EELb1ELb0ELb0ELb0ELb0ELb0ELb1ELb1EEEvNS_16Flash_fwd_paramsE$_ZN5flash30compute_attn_1rowblock_splitkvI23Flash_fwd_kernel_traitsILi64ELi64ELi256ELi4ELb0ELb0EN7cutlass10bfloat16_tE19Flash_kernel_traitsILi64ELi64ELi256ELi4ES3_EELb1ELb0ELb0ELb0ELb0ELb0ELb1ELb1ENS_16Flash_fwd_paramsEEEvRKT8_iiiii) ;  /* 0x0000002000007944 */ /* 0x00afea0003c00000 */
[----:B------:R-:W-:Y:S05]  /*01f0*/  BSYNC B3 ;  /* 0x0000000000037941 */ /* 0x000fea0003800000 */
.L_x_1646:
[----:B------:R-:W-:Y:S05]  /*0200*/  EXIT ;  /* 0x000000000000794d */ /* 0x000fea0003800000 */
        .type           $_ZN5flash24flash_fwd_splitkv_kernelI23Flash_fwd_kernel_traitsILi64ELi64ELi256ELi4ELb0ELb0EN7cutlass10bfloat16_tE19Flash_kernel_traitsILi64ELi64ELi256ELi4ES3_EELb1ELb0ELb0ELb0ELb0ELb0ELb1ELb1EEEvNS_16Flash_fwd_paramsE$_ZN5flash30compute_attn_1rowblock_splitkvI23Flash_fwd_kernel_traitsILi64ELi64ELi256ELi4ELb0ELb0EN7cutlass10bfloat16_tE19Flash_kernel_traitsILi64ELi64ELi256ELi4ES3_EELb1ELb0ELb0ELb0ELb0ELb0ELb1ELb1ENS_16Flash_fwd_paramsEEEvRKT8_iiiii,@function
        .size           $_ZN5flash24flash_fwd_splitkv_kernelI23Flash_fwd_kernel_traitsILi64ELi64ELi256ELi4ELb0ELb0EN7cutlass10bfloat16_tE19Flash_kernel_traitsILi64ELi64ELi256ELi4ES3_EELb1ELb0ELb0ELb0ELb0ELb0ELb1ELb1EEEvNS_16Flash_fwd_paramsE$_ZN5flash30compute_attn_1rowblock_splitkvI23Flash_fwd_kernel_traitsILi64ELi64ELi256ELi4ELb0ELb0EN7cutlass10bfloat16_tE19Flash_kernel_traitsILi64ELi64ELi256ELi4ES3_EELb1ELb0ELb0ELb0ELb0ELb0ELb1ELb1ENS_16Flash_fwd_paramsEEEvRKT8_iiiii,($__internal_16_$__cuda_sm70_shflsync_bfly_p - $_ZN5flash24flash_fwd_splitkv_kernelI23Flash_fwd_kernel_traitsILi64ELi64ELi256ELi4ELb0ELb0EN7cutlass10bfloat16_tE19Flash_kernel_traitsILi64ELi64ELi256ELi4ES3_EELb1ELb0ELb0ELb0ELb0ELb0ELb1ELb1EEEvNS_16Flash_fwd_paramsE$_ZN5flash30compute_attn_1rowblock_splitkvI23Flash_fwd_kernel_traitsILi64ELi64ELi256ELi4ELb0ELb0EN7cutlass10bfloat16_tE19Flash_kernel_traitsILi64ELi64ELi256ELi4ES3_EELb1ELb0ELb0ELb0ELb0ELb0ELb1ELb1ENS_16Flash_fwd_paramsEEEvRKT8_iiiii)
$_ZN5flash24flash_fwd_splitkv_kernelI23Flash_fwd_kernel_traitsILi64ELi64ELi256ELi4ELb0ELb0EN7cutlass10bfloat16_tE19Flash_kernel_traitsILi64ELi64ELi256ELi4ES3_EELb1ELb0ELb0ELb0ELb0ELb0ELb1ELb1EEEvNS_16Flash_fwd_paramsE$_ZN5flash30compute_attn_1rowblock_splitkvI23Flash_fwd_kernel_traitsILi64ELi64ELi256ELi4ELb0ELb0EN7cutlass10bfloat16_tE19Flash_kernel_traitsILi64ELi64ELi256ELi4ES3_EELb1ELb0ELb0ELb0ELb0ELb0ELb1ELb1ENS_16Flash_fwd_paramsEEEvRKT8_iiiii:
[----:B------:R-:W-:Y:S01]  /*0210*/  IMAD.U32 R134, RZ, RZ, UR9 ;  /* 0x00000009ff867e24 */ /* 0x000fe2000f8e00ff */
[----:B------:R-:W2:Y:S01]  /*0220*/  LDL R36, [R1+0x144] ;  /* 0x0001440001247983 */ /* 0x000ea20000100800 */
[----:B------:R-:W-:Y:S01]  /*0230*/  IMAD.U32 R135, RZ, RZ, UR8 ;  /* 0x00000008ff877e24 */ /* 0x000fe2000f8e00ff */
[----:B------:R-:W-:-:S04]  /*0240*/  ULDC.64 UR6, c[0x0][0x118] ;  /* 0x0000460000067ab9 */ /* 0x000fc80000000a00 */
[----:B------:R-:W3:Y:S04]  /*0250*/  LD.E.64 R4, [R134.64+0xe0] ;  /* 0x0000e00686047980 */ /* 0x000ee8000c101b00 */
[----:B------:R-:W4:Y:S01]  /*0260*/  LD.E.64 R2, [R134.64+0xe8] ;  /* 0x0000e80686027980 */ /* 0x000f22000c101b00 */
[----:B------:R-:W-:Y:S02]  /*0270*/  MOV R29, 0xffffffff ;  /* 0xffffffff001d7802 */ /* 0x000fe40000000f00 */
[----:B---3--:R-:W-:Y:S01]  /*0280*/  ISETP.NE.U32.AND P1, PT, R4, RZ, PT ;  /* 0x000000ff0400720c */ /* 0x008fe20003f25070 */
[----:B--2---:R-:W-:-:S03]  /*0290*/  IMAD.WIDE R6, R36, 0x4, R4 ;  /* 0x0000000424067825 */ /* 0x004fc600078e0204 */
[----:B------:R-:W-:-:S13]  /*02a0*/  ISETP.NE.AND.EX P1, PT, R5, RZ, PT, P1 ;  /* 0x000000ff0500720c */ /* 0x000fda0003f25310 */
[----:B------:R1:W5:Y:S01]  /*02b0*/  @P1 LD.E R29, [R6.64] ;  /* 0x00000006061d1980 */ /* 0x000362000c101900 */
[----:B----4-:R-:W-:Y:S01]  /*02c0*/  ISETP.NE.U32.AND P0, PT, R2, RZ, PT ;  /* 0x000000ff0200720c */ /* 0x010fe20003f05070 */
[----:B------:R-:W-:Y:S01]  /*02d0*/  BSSY B0, `(.L_x_1647) ;  /* 0x0000009000007945 */ /* 0x000fe20003800000 */
[----:B------:R-:W-:Y:S02]  /*02e0*/  IMAD.MOV.U32 R14, RZ, RZ, -0x1 ;  /* 0xffffffffff0e7424 */ /* 0x000fe400078e00ff */
[----:B------:R-:W-:Y:S01]  /*02f0*/  ISETP.NE.AND.EX P0, PT, R3, RZ, PT, P0 ;  /* 0x000000ff0300720c */ /* 0x000fe20003f05300 */
[----:B------:R-:W-:-:S12]  /*0300*/  IMAD.WIDE R4, R36, 0x4, R2 ;  /* 0x0000000424047825 */ /* 0x000fd800078e0202 */
[----:B------:R-:W-:Y:S05]  /*0310*/  @!P0 BRA `(.L_x_1648) ;  /* 0x0000004000008947 */ /* 0x000fea0003800000 */
[----:B------:R-:W2:Y:S02]  /*0320*/  LD.E.U8 R0, [R134.64+0x1b2] ;  /* 0x0001b20686007980 */ /* 0x000ea4000c101100 */
[----:B--2---:R-:W-:-:S13]  /*0330*/  ISETP.NE.AND P2, PT, R0, RZ, PT ;  /* 0x000000ff0000720c */ /* 0x004fda0003f45270 */
[----:B------:R-:W-:Y:S05]  /*0340*/  @!P2 BRA `(.L_x_1648) ;  /* 0x000000100000a947 */ /* 0x000fea0003800000 */
[----:B------:R2:W5:Y:S02]  /*0350*/  LD.E R14, [R4.64] ;  /* 0x00000006040e7980 */ /* 0x000564000c101900 */
.L_x_1648:
[----:B------:R-:W-:Y:S05]  /*0360*/  BSYNC B0 ;  /* 0x0000000000007941 */ /* 0x000fea0003800000 */
.L_x_1647:
[----:B-1----:R-:W3:Y:S04]  /*0370*/  @P1 LD.E R6, [R6.64+0x4] ;  /* 0x0000040606061980 */ /* 0x002ee8000c101900 */
[----:B------:R-:W4:Y:S01]  /*0380*/  LD.E.64 R2, [R134.64+0xf0] ;  /* 0x0000f00686027980 */ /* 0x000f22000c101b00 */
[----:B------:R-:W-:Y:S01]  /*0390*/  IMAD.MOV.U32 R11, RZ, RZ, RZ ;  /* 0x000000ffff0b7224 */ /* 0x000fe200078e00ff */
[----:B---3-5:R-:W-:-:S06]  /*03a0*/  @P1 IADD3 R13, R6, -R29, RZ ;  /* 0x8000001d060d1210 */ /* 0x028fcc0007ffe0ff */
        /* <DEDUP_REMOVED lines=11> */
[----:B---3--:R-:W-:-:S06]  /*0460*/  @P0 IADD3 R0, R0, -R14, RZ ;  /* 0x8000000e00000210 */ /* 0x008fcc0007ffe0ff */
[----:B------:R3:W5:Y:S01]  /*0470*/  @!P0 LD.E R0, [R4.64] ;  /* 0x0000000604008980 */ /* 0x000762000c101900 */
[----:B------:R-:W-:Y:S05]  /*0480*/  BRA `(.L_x_1651) ;  /* 0x0000001000007947 */ /* 0x000fea0003800000 */
.L_x_1650:
[----:B------:R3:W5:Y:S02]  /*0490*/  LD.E R0, [R134.64+0xb8] ;  /* 0x0000b80686007980 */ /* 0x000764000c101900 */
.L_x_1651:
[----:B------:R-:W-:Y:S05]  /*04a0*/  BSYNC B0 ;  /* 0x0000000000007941 */ /* 0x000fea0003800000 */
.L_x_1649:
[----:B------:R-:W4:Y:S01]  /*04b0*/  LD.E.64 R2, [R134.64+0xf8] ;  /* 0x0000f80686027980 */ /* 0x000f22000c101b00 */
[----:B------:R-:W-:Y:S01]  /*04c0*/  BSSY B1, `(.L_x_1652) ;  /* 0x0000012000017945 */ /* 0x000fe20003800000 */
[----:B-----5:R-:W-:Y:S01]  /*04d0*/  IMAD.IADD R141, R0, 0x1, -R11 ;  /* 0x00000001008d7824 */ /* 0x020fe200078e0a0b */
[----:B----4-:R-:W-:-:S04]  /*04e0*/  ISETP.NE.U32.AND P0, PT, R2, RZ, PT ;  /* 0x000000ff0200720c */ /* 0x010fc80003f05070 */
[----:B------:R-:W-:-:S13]  /*04f0*/  ISETP.NE.AND.EX P0, PT, R3, RZ, PT, P0 ;  /* 0x000000ff0300720c */ /* 0x000fda0003f05300 */
[----:B------:R-:W-:Y:S05]  /*0500*/  @!P0 BRA `(.L_x_1653) ;  /* 0x0000004000008947 */ /* 0x000fea0003800000 */
[----:B------:R-:W-:-:S06]  /*0510*/  IMAD.WIDE R2, R36, 0x4, R2 ;  /* 0x0000000424027825 */ /* 0x000fcc00078e0202 */
[----:B------:R-:W4:Y:S02]  /*0520*/  LD.E R2, [R2.64] ;  /* 0x0000000602027980 */ /* 0x000f24000c101900 */
[----:B----4-:R-:W-:Y:S01]  /*0530*/  IADD3 R248, R2, -R11, RZ ;  /* 0x8000000b02f87210 */ /* 0x010fe20007ffe0ff */
[----:B------:R-:W-:Y:S05]  /*0540*/  BRA `(.L_x_1654) ;  /* 0x0000009000007947 */ /* 0x000fea0003800000 */
.L_x_1653:
[----:B------:R-:W4:Y:S01]  /*0550*/  LD.E.64 R2, [R134.64+0x108] ;  /* 0x0001080686027980 */ /* 0x000f22000c101b00 */
[----:B------:R-:W-:Y:S01]  /*0560*/  BSSY B0, `(.L_x_1655) ;  /* 0x0000006000007945 */ /* 0x000fe20003800000 */
[----:B------:R-:W-:Y:S01]  /*0570*/  IMAD.MOV.U32 R0, RZ, RZ, RZ ;  /* 0x000000ffff007224 */ /* 0x000fe200078e00ff */
[----:B----4-:R-:W-:-:S04]  /*0580*/  ISETP.NE.U32.AND P0, PT, R2, RZ, PT ;  /* 0x000000ff0200720c */ /* 0x010fc80003f05070 */
[----:B------:R-:W-:-:S13]  /*0590*/  ISETP.NE.AND.EX P0, PT, R3, RZ, PT, P0 ;  /* 0x000000ff0300720c */ /* 0x000fda0003f05300 */
[----:B------:R-:W-:Y:S05]  /*05a0*/  @!P0 BRA `(.L_x_1656) ;  /* 0x0000001000008947 */ /* 0x000fea0003800000 */
[----:B------:R4:W5:Y:S02]  /*05b0*/  LD.E R0, [R134.64+0xbc] ;  /* 0x0000bc0686007980 */ /* 0x000964000c101900 */
.L_x_1656:
[----:B------:R-:W-:Y:S05]  /*05c0*/  BSYNC B0 ;  /* 0x0000000000007941 */ /* 0x000fea0003800000 */
.L_x_1655:
[----:B-----5:R-:W-:Y:S02]  /*05d0*/  IADD3 R248, R141, R0, RZ ;  /* 0x000000008df87210 */ /* 0x020fe40007ffe0ff */
.L_x_1654:
[----:B------:R-:W-:Y:S05]  /*05e0*/  BSYNC B1 ;  /* 0x0000000000017941 */ /* 0x000fea0003800000 */
.L_x_1652:
[----:B------:R-:W5:Y:S01]  /*05f0*/  S2R R39, SR_CTAID.X ;  /* 0x0000000000277919 */ /* 0x000f620000002500 */
[----:B------:R-:W-:Y:S01]  /*0600*/  MOV R15, 0x1f0 ;  /* 0x000001f0000f7802 */ /* 0x000fe20000000f00 */
[----:B------:R-:W-:-:S03]  /*0610*/  IMAD.MOV.U32 R3, RZ, RZ, 0x0 ;  /* 0x00000000ff037424 */ /* 0x000fc600078e00ff */
[----:B------:R-:W-:Y:S01]  /*0620*/  MOV R2, R15 ;  /* 0x0000000f00027202 */ /* 0x000fe20000000f00 */
[----:B-----5:R-:W-:-:S05]  /*0630*/  IMAD.SHL.U32 R10, R39, 0x40, RZ ;  /* 0x00000040270a7824 */ /* 0x020fca00078e00ff */
[----:B------:R-:W-:-:S13]  /*0640*/  ISETP.GT.AND P0, PT, R13, R10, PT ;  /* 0x0000000a0d00720c */ /* 0x000fda0003f04270 */
[----:B------:R-:W-:Y:S05]  /*0650*/  @!P0 RET.REL.NODEC R2 `(_ZN5flash24flash_fwd_splitkv_kernelI23Flash_fwd_kernel_traitsILi64ELi64ELi256ELi4ELb0ELb0EN7cutlass10bfloat16_tE19Flash_kernel_traitsILi64ELi64ELi256ELi4ES3_EELb1ELb0ELb0ELb0ELb0ELb0ELb1ELb1EEEvNS_16Flash_fwd_paramsE) ;  /* 0xfffff9a002008950 */ /* 0x000fea0003c3ffff */
[----:B------:R-:W5:Y:S04]  /*0660*/  LD.E R0, [R134.64+0xb8] ;  /* 0x0000b80686007980 */ /* 0x000f68000c101900 */
[----:B--2---:R-:W2:Y:S01]  /*0670*/  LD.E R6, [R134.64+0x188] ;  /* 0x0001880686067980 */ /* 0x004ea2000c101900 */
[----:B------:R-:W-:Y:S02]  /*0680*/  IABS R7, c[0x0][0x10] ;  /* 0x0000040000077a13 */ /* 0x000fe40000000000 */
[----:B------:R-:W-:Y:S01]  /*0690*/  IABS R8, c[0x0][0x10] ;  /* 0x0000040000087a13 */ /* 0x000fe20000000000 */
[----:B------:R-:W1:Y:S01]  /*06a0*/  S2R R37, SR_TID.X ;  /* 0x0000000000257919 */ /* 0x000e620000002100 */
[----:B------:R-:W3:Y:S08]  /*06b0*/  I2F.RP R2, R7 ;  /* 0x0000000700027306 */ /* 0x000ef00000209400 */
[----:B---3--:R-:W3:Y:S02]  /*06c0*/  MUFU.RCP R2, R2 ;  /* 0x0000000200027308 */ /* 0x008ee40000001000 */
[----:B---3--:R-:W-:-:S06]  /*06d0*/  IADD3 R2, R2, 0xffffffe, RZ ;  /* 0x0ffffffe02027810 */ /* 0x008fcc0007ffe0ff */
[----:B------:R3:W4:Y:S01]  /*06e0*/  F2I.FTZ.U32.TRUNC.NTZ R3, R2 ;  /* 0x0000000200037305 */ /* 0x000722000021f000 */
[----:B-----5:R-:W-:-:S04]  /*06f0*/  IADD3 R0, R0, 0xff, RZ ;  /* 0x000000ff00007810 */ /* 0x020fc80007ffe0ff */
[----:B---3--:R-:W-:-:S04]  /*0700*/  SHF.R.S32.HI R2, RZ, 0x1f, R0 ;  /* 0x0000001fff027819 */ /* 0x008fc80000011400 */
[----:B------:R-:W-:Y:S01]  /*0710*/  LEA.HI R2, R2, R0, RZ, 0x8 ;  /* 0x0000000002027211 */ /* 0x000fe200078f40ff */
[----:B----4-:R-:W-:-:S03]  /*0720*/  IMAD.MOV R0, RZ, RZ, -R3 ;  /* 0x000000ffff007224 */ /* 0x010fc600078e0a03 */
[----:B------:R-:W-:Y:S01]  /*0730*/  LEA.HI.SX32 R2, R2, c[0x0][0x10], 0x18 ;  /* 0x0000040002027a11 */ /* 0x000fe200078fc2ff */
[----:B------:R-:W-:-:S03]  /*0740*/  IMAD R0, R0, R7, RZ ;  /* 0x0000000700007224 */ /* 0x000fc600078e02ff */
[----:B------:R-:W-:Y:S01]  /*0750*/  IADD3 R5, R2, -0x1, RZ ;  /* 0xffffffff02057810 */ /* 0x000fe20007ffe0ff */
[----:B------:R-:W-:-:S03]  /*0760*/  IMAD.MOV.U32 R2, RZ, RZ, RZ ;  /* 0x000000ffff027224 */ /* 0x000fc600078e00ff */
[----:B------:R-:W-:Y:S01]  /*0770*/  IABS R4, R5 ;  /* 0x0000000500047213 */ /* 0x000fe20000000000 */
[----:B------:R-:W-:-:S04]  /*0780*/  IMAD.HI.U32 R0, R3, R0, R2 ;  /* 0x0000000003007227 */ /* 0x000fc800078e0002 */
[----:B------:R-:W-:Y:S02]  /*0790*/  IMAD.MOV.U32 R2, RZ, RZ, R4 ;  /* 0x000000ffff027224 */ /* 0x000fe400078e0004 */
[----:B------:R-:W-:Y:S02]  /*07a0*/  IMAD.MOV R3, RZ, RZ, -R8 ;  /* 0x000000ffff037224 */ /* 0x000fe400078e0a08 */
[----:B------:R-:W-:-:S04]  /*07b0*/  IMAD.HI.U32 R0, R0, R2, RZ ;  /* 0x0000000200007227 */ /* 0x000fc800078e00ff */
[----:B------:R-:W-:Y:S01]  /*07c0*/  IMAD R2, R0, R3, R2 ;  /* 0x0000000300027224 */ /* 0x000fe200078e0202 */
[----:B------:R-:W-:-:S04]  /*07d0*/  IADD3 R3, R248, 0xff, RZ ;  /* 0x000000fff8037810 */ /* 0x000fc80007ffe0ff */
[----:B------:R-:W-:Y:S02]  /*07e0*/  ISETP.GT.U32.AND P1, PT, R7, R2, PT ;  /* 0x000000020700720c */ /* 0x000fe40003f24070 */
[----:B------:R-:W-:-:S04]  /*07f0*/  SHF.R.S32.HI R4, RZ, 0x1f, R3 ;  /* 0x0000001fff047819 */ /* 0x000fc80000011403 */
[----:B------:R-:W-:-:S04]  /*0800*/  LEA.HI R4, R4, R3, RZ, 0x8 ;  /* 0x0000000304047211 */ /* 0x000fc800078f40ff */
[----:B------:R-:W-:-:S03]  /*0810*/  SHF.R.S32.HI R4, RZ, 0x8, R4 ;  /* 0x00000008ff047819 */ /* 0x000fc60000011404 */
[----:B------:R-:W-:Y:S01]  /*0820*/  @!P1 IMAD.IADD R2, R2, 0x1, -R7 ;  /* 0x0000000102029824 */ /* 0x000fe200078e0a07 */
[----:B------:R-:W-:Y:S02]  /*0830*/  @!P1 IADD3 R0, R0, 0x1, RZ ;  /* 0x0000000100009810 */ /* 0x000fe40007ffe0ff */
[----:B------:R-:W-:Y:S02]  /*0840*/  ISETP.NE.AND P1, PT, RZ, c[0x0][0x10], PT ;  /* 0x00000400ff007a0c */ /* 0x000fe40003f25270 */
[----:B------:R-:W-:Y:S02]  /*0850*/  ISETP.GE.U32.AND P2, PT, R2, R7, PT ;  /* 0x000000070200720c */ /* 0x000fe40003f46070 */
[----:B------:R-:W-:-:S04]  /*0860*/  LOP3.LUT R2, R5, c[0x0][0x10], RZ, 0x3c, !PT ;  /* 0x0000040005027a12 */ /* 0x000fc800078e3cff */
[----:B------:R-:W-:Y:S02]  /*0870*/  ISETP.GE.AND P0, PT, R2, RZ, PT ;  /* 0x000000ff0200720c */ /* 0x000fe40003f06270 */
[----:B------:R-:W-:-:S04]  /*0880*/  IADD3 R2, -R13, 0x13f, R10 ;  /* 0x0000013f0d027810 */ /* 0x000fc80007ffe10a */
[----:B--2---:R-:W-:Y:S02]  /*0890*/  IADD3 R2, R6, R2, R248 ;  /* 0x0000000206027210 */ /* 0x004fe40007ffe0f8 */
[----:B------:R-:W-:Y:S02]  /*08a0*/  @P2 IADD3 R0, R0, 0x1, RZ ;  /* 0x0000000100002810 */ /* 0x000fe40007ffe0ff */
[----:B------:R-:W-:-:S03]  /*08b0*/  SHF.R.S32.HI R3, RZ, 0x1f, R2 ;  /* 0x0000001fff037819 */ /* 0x000fc60000011402 */
[----:B------:R-:W-:Y:S01]  /*08c0*/  @!P0 IMAD.MOV R0, RZ, RZ, -R0 ;  /* 0x000000ffff008224 */ /* 0x000fe200078e0a00 */
[----:B------:R-:W-:Y:S02]  /*08d0*/  @!P1 LOP3.LUT R0, RZ, c[0x0][0x10], RZ, 0x33, !PT ;  /* 0x00000400ff009a12 */ /* 0x000fe400078e33ff */
[----:B------:R-:W-:-:S03]  /*08e0*/  LEA.HI R2, R3, R2, RZ, 0x8 ;  /* 0x0000000203027211 */ /* 0x000fc600078f40ff */
[----:B------:R-:W-:-:S04]  /*08f0*/  IMAD R38, R0, UR10, RZ ;  /* 0x0000000a00267c24 */ /* 0x000fc8000f8e02ff */
[----:B------:R-:W-:Y:S01]  /*0900*/  IMAD.IADD R3, R0, 0x1, R38 ;  /* 0x0000000100037824 */ /* 0x000fe200078e0226 */
[----:B------:R-:W-:Y:S01]  /*0910*/  SHF.R.S32.HI R0, RZ, 0x8, R2 ;  /* 0x00000008ff007819 */ /* 0x000fe20000011402 */
[----:B------:R2:W-:Y:S03]  /*0920*/  STL [R1+0x140], R38 ;  /* 0x0001402601007387 */ /* 0x0005e60000100800 */
[----:B------:R-:W-:-:S04]  /*0930*/  IMNMX R2, R4, R3, PT ;  /* 0x0000000304027217 */ /* 0x000fc80003800200 */
[----:B------:R-:W-:-:S04]  /*0940*/  IMNMX R34, R2, R0, PT ;  /* 0x0000000002227217 */ /* 0x000fc80003800200 */
[----:B------:R-:W-:Y:S01]  /*0950*/  ISETP.GE.AND P0, PT, R38, R34, PT ;  /* 0x000000222600720c */ /* 0x000fe20003f06270 */
[----:B------:R2:W-:-:S12]  /*0960*/  STL [R1+0xa0], R34 ;  /* 0x0000a02201007387 */ /* 0x0005d80000100800 */
[----:B------:R-:W-:Y:S05]  /*0970*/  @!P0 BRA `(.L_x_1657) ;  /* 0x000005d000008947 */ /* 0x000fea0003800000 */
[----:B-1----:R1:W3:Y:S04]  /*0980*/  LD.E.64 R4, [R134.64+0xb0] ;  /* 0x0000b00686047980 */ /* 0x0022e8000c101b00 */
[----:B------:R-:W4:Y:S04]  /*0990*/  LDL.LU R12, [R1+0x148] ;  /* 0x00014800010c7983 */ /* 0x000f280000300800 */
[----:B------:R1:W4:Y:S04]  /*09a0*/  LD.E R2, [R134.64+0x60] ;  /* 0x0000600686027980 */ /* 0x000328000c101900 */
[----:B------:R1:W5:Y:S04]  /*09b0*/  LD.E R11, [R134.64+0xcc] ;  /* 0x0000cc06860b7980 */ /* 0x000368000c101900 */
[----:B--2---:R1:W2:Y:S04]  /*09c0*/  LD.E R9, [R134.64+0xc0] ;  /* 0x0000c00686097980 */ /* 0x0042a8000c101900 */
[----:B------:R1:W2:Y:S04]  /*09d0*/  LD.E.64 R6, [R134.64+0x78] ;  /* 0x0000780686067980 */ /* 0x0002a8000c101b00 */
[----:B-1----:R-:W2:Y:S01]  /*09e0*/  LD.E.64 R134, [R134.64+0xa8] ;  /* 0x0000a80686867980 */ /* 0x002ea2000c101b00 */
[----:B------:R-:W-:-:S04]  /*09f0*/  SHF.R.S32.HI R3, RZ, 0x1f, R37 ;  /* 0x0000001fff037819 */ /* 0x000fc80000011425 */
[----:B------:R-:W-:-:S04]  /*0a00*/  LEA.HI R3, R3, R37, RZ, 0x4 ;  /* 0x0000002503037211 */ /* 0x000fc800078f20ff */
[----:B------:R-:W-:-:S05]  /*0a10*/  LOP3.LUT R8, R3, 0xfffffff0, RZ, 0xc0, !PT ;  /* 0xfffffff003087812 */ /* 0x000fca00078ec0ff */
[----:B------:R-:W-:Y:S02]  /*0a20*/  IMAD.IADD R8, R37, 0x1, -R8 ;  /* 0x0000000125087824 */ /* 0x000fe400078e0a08 */
[----:B---3--:R-:W-:-:S04]  /*0a30*/  IMAD R0, R4, UR10, R36 ;  /* 0x0000000a04007c24 */ /* 0x008fc8000f8e0224 */
[----:B----4-:R-:W-:Y:S02]  /*0a40*/  IMAD R0, R0, R2, R12 ;  /* 0x0000000200007224 */ /* 0x010fe400078e020c */
[----:B------:R-:W-:Y:S02]  /*0a50*/  IMAD.SHL.U32 R2, R8, 0x4, RZ ;  /* 0x0000000408027824 */ /* 0x000fe400078e00ff */
[----:B------:R-:W-:Y:S01]  /*0a60*/  IMAD R12, R5, R0, R10 ;  /* 0x00000000050c7224 */ /* 0x000fe200078e020a */
[----:B------:R-:W-:Y:S02]  /*0a70*/  SHF.R.S32.HI R0, RZ, 0x4, R3 ;  /* 0x00000004ff007819 */ /* 0x000fe40000011403 */
[----:B------:R-:W-:Y:S01]  /*0a80*/  SHF.R.S32.HI R3, RZ, 0x1f, R2 ;  /* 0x0000001fff037819 */ /* 0x000fe20000011402 */
[----:B-----5:R-:W-:Y:S02]  /*0a90*/  IMAD R11, R12, R11, RZ ;  /* 0x0000000b0c0b7224 */ /* 0x020fe400078e02ff */
[----:B------:R-:W-:-:S02]  /*0aa0*/  IMAD.IADD R10, R13, 0x1, -R10 ;  /* 0x000000010d0a7824 */ /* 0x000fc400078e0a0a */
[C---:B------:R-:W-:Y:S01]  /*0ab0*/  IMAD.WIDE R4, R0.reuse, 0x40, R2 ;  /* 0x0000004000047825 */ /* 0x040fe200078e0202 */
[C---:B------:R-:W-:Y:S02]  /*0ac0*/  IADD3 R13, R0.reuse, 0x8, RZ ;  /* 0x00000008000d7810 */ /* 0x040fe40007ffe0ff */
[----:B------:R-:W-:Y:S02]  /*0ad0*/  IADD3 R14, R0, 0x10, RZ ;  /* 0x00000010000e7810 */ /* 0x000fe40007ffe0ff */
[----:B--2---:R-:W-:Y:S02]  /*0ae0*/  ISETP.GE.AND P3, PT, R2, R9, PT ;  /* 0x000000090200720c */ /* 0x004fe40003f66270 */
[----:B------:R-:W-:Y:S02]  /*0af0*/  IADD3 R3, P0, R11, R4, RZ ;  /* 0x000000040b037210 */ /* 0x000fe40007f1e0ff */
[----:B------:R-:W-:Y:S02]  /*0b00*/  ISETP.GE.AND P6, PT, R13, R10, PT ;  /* 0x0000000a0d00720c */ /* 0x000fe40003fc6270 */
[----:B------:R-:W-:-:S02]  /*0b10*/  IADD3 R13, R0, 0x18, RZ ;  /* 0x00000018000d7810 */ /* 0x000fc40007ffe0ff */
[-C--:B------:R-:W-:Y:S02]  /*0b20*/  ISETP.GE.AND P5, PT, R14, R10.reuse, PT ;  /* 0x0000000a0e00720c */ /* 0x080fe40003fa6270 */
[----:B------:R-:W-:Y:S02]  /*0b30*/  ISETP.GE.OR P3, PT, R0, R10, P3 ;  /* 0x0000000a0000720c */ /* 0x000fe40001f66670 */
[----:B------:R-:W-:Y:S02]  /*0b40*/  LEA.HI.X.SX32 R4, R11, R5, 0x1, P0 ;  /* 0x000000050b047211 */ /* 0x000fe400000f0eff */
[----:B------:R-:W-:Y:S02]  /*0b50*/  LEA R6, P0, R3, R6, 0x2 ;  /* 0x0000000603067211 */ /* 0x000fe400078010ff */
[----:B------:R-:W-:Y:S02]  /*0b60*/  ISETP.GE.AND P4, PT, R13, R10, PT ;  /* 0x0000000a0d00720c */ /* 0x000fe40003f86270 */
[----:B------:R-:W-:-:S02]  /*0b70*/  ISETP.GE.OR P2, PT, R2, R9, P6 ;  /* 0x000000090200720c */ /* 0x000fc40003746670 */
[C---:B------:R-:W-:Y:S02]  /*0b80*/  ISETP.GE.OR P1, PT, R2.reuse, R9, P5 ;  /* 0x000000090200720c */ /* 0x040fe40002f26670 */
[----:B------:R-:W-:Y:S02]  /*0b90*/  LEA.HI.X R7, R3, R7, R4, 0x2, P0 ;  /* 0x0000000703077211 */ /* 0x000fe400000f1404 */
[----:B------:R-:W-:Y:S02]  /*0ba0*/  ISETP.GE.OR P0, PT, R2, R9, P4 ;  /* 0x000000090200720c */ /* 0x000fe40002706670 */
[C---:B------:R-:W-:Y:S01]  /*0bb0*/  IADD3 R4, R0.reuse, 0x20, RZ ;  /* 0x0000002000047810 */ /* 0x040fe20007ffe0ff */
[----:B------:R-:W-:Y:S01]  /*0bc0*/  @!P3 ST.E.128 [R6.64], RZ ;  /* 0x000000ff0600b985 */ /* 0x000fe2000c101d06 */
[----:B------:R-:W-:Y:S02]  /*0bd0*/  IADD3 R3, R0, 0x28, RZ ;  /* 0x0000002800037810 */ /* 0x000fe40007ffe0ff */
[-C--:B------:R-:W-:Y:S01]  /*0be0*/  ISETP.GE.AND P3, PT, R4, R10.reuse, PT ;  /* 0x0000000a0400720c */ /* 0x080fe20003f66270 */
[----:B------:R-:W-:Y:S01]  /*0bf0*/  @!P2 ST.E.128 [R6.64+0x800], RZ ;  /* 0x000800ff0600a985 */ /* 0x000fe2000c101d06 */
[----:B------:R-:W-:-:S03]  /*0c00*/  ISETP.GE.AND P2, PT, R3, R10, PT ;  /* 0x0000000a0300720c */ /* 0x000fc60003f46270 */
[----:B------:R-:W-:Y:S01]  /*0c10*/  @!P1 ST.E.128 [R6.64+0x1000], RZ ;  /* 0x001000ff06009985 */ /* 0x000fe2000c101d06 */
[----:B------:R-:W-:-:S03]  /*0c20*/  ISETP.GE.OR P1, PT, R2, R9, P3 ;  /* 0x000000090200720c */ /* 0x000fc60001f26670 */
[----:B------:R-:W-:Y:S01]  /*0c30*/  @!P0 ST.E.128 [R6.64+0x1800], RZ ;  /* 0x001800ff06008985 */ /* 0x000fe2000c101d06 */
[----:B------:R-:W-:Y:S02]  /*0c40*/  ISETP.GE.OR P0, PT, R2, R9, P2 ;  /* 0x000000090200720c */ /* 0x000fe40001706670 */
[----:B------:R-:W-:-:S07]  /*0c50*/  IADD3 R3, R0, 0x30, RZ ;  /* 0x0000003000037810 */ /* 0x000fce0007ffe0ff */
[----:B------:R-:W-:Y:S01]  /*0c60*/  @!P1 ST.E.128 [R6.64+0x2000], RZ ;  /* 0x002000ff06009985 */ /* 0x000fe2000c101d06 */
[----:B------:R-:W-:-:S03]  /*0c70*/  ISETP.GE.AND P1, PT, R3, R10, PT ;  /* 0x0000000a0300720c */ /* 0x000fc60003f26270 */
[----:B------:R-:W-:Y:S01]  /*0c80*/  @!P0 ST.E.128 [R6.64+0x2800], RZ ;  /* 0x002800ff06008985 */ /* 0x000fe2000c101d06 */
[----:B------:R-:W-:Y:S02]  /*0c90*/  ISETP.GE.OR P0, PT, R2, R9, P1 ;  /* 0x000000090200720c */ /* 0x000fe40000f06670 */
[----:B------:R-:W-:-:S11]  /*0ca0*/  SHF.R.S32.HI R5, RZ, 0x1f, R12 ;  /* 0x0000001fff057819 */ /* 0x000fd6000001140c */
[----:B------:R-:W-:Y:S01]  /*0cb0*/  @!P0 ST.E.128 [R6.64+0x3000], RZ ;  /* 0x003000ff06008985 */ /* 0x000fe2000c101d06 */
[----:B------:R-:W-:Y:S02]  /*0cc0*/  IADD3 R3, P0, R12, R0, RZ ;  /* 0x000000000c037210 */ /* 0x000fe40007f1e0ff */
[C---:B------:R-:W-:Y:S02]  /*0cd0*/  IADD3 R12, R0.reuse, 0x38, RZ ;  /* 0x00000038000c7810 */ /* 0x040fe40007ffe0ff */
[----:B------:R-:W-:Y:S02]  /*0ce0*/  LEA.HI.X.SX32 R5, R0, R5, 0x1, P0 ;  /* 0x0000000500057211 */ /* 0x000fe400000f0eff */
[----:B------:R-:W-:-:S04]  /*0cf0*/  LEA R4, P0, R3, R134, 0x2 ;  /* 0x0000008603047211 */ /* 0x000fc800078010ff */
[----:B------:R-:W-:Y:S02]  /*0d00*/  LEA.HI.X R5, R3, R135, R5, 0x2, P0 ;  /* 0x0000008703057211 */ /* 0x000fe400000f1405 */
[----:B------:R-:W-:Y:S02]  /*0d10*/  ISETP.GE.AND P0, PT, R12, R10, PT ;  /* 0x0000000a0c00720c */ /* 0x000fe40003f06270 */
[----:B------:R-:W-:Y:S02]  /*0d20*/  P2R R11, PR, RZ, 0x40 ;  /* 0x00000040ff0b7803 */ /* 0x000fe40000000000 */
[----:B------:R-:W-:-:S13]  /*0d30*/  ISETP.GE.OR P6, PT, R2, R9, P0 ;  /* 0x000000090200720c */ /* 0x000fda00007c6670 */
[----:B------:R1:W-:Y:S01]  /*0d40*/  @!P6 ST.E.128 [R6.64+0x3800], RZ ;  /* 0x003800ff0600e985 */ /* 0x0003e2000c101d06 */
[----:B------:R-:W-:-:S04]  /*0d50*/  ISETP.NE.AND P6, PT, R11, RZ, PT ;  /* 0x000000ff0b00720c */ /* 0x000fc80003fc5270 */
[C---:B------:R-:W-:Y:S02]  /*0d60*/  ISETP.NE.OR P6, PT, R8.reuse, RZ, P6 ;  /* 0x000000ff0800720c */ /* 0x040fe400037c5670 */
[C---:B------:R-:W-:Y:S02]  /*0d70*/  ISETP.NE.OR P5, PT, R8.reuse, RZ, P5 ;  /* 0x000000ff0800720c */ /* 0x040fe40002fa5670 */
[C---:B------:R-:W-:Y:S02]  /*0d80*/  ISETP.NE.OR P3, PT, R8.reuse, RZ, P3 ;  /* 0x000000ff0800720c */ /* 0x040fe40001f65670 */
[----:B------:R-:W-:-:S07]  /*0d90*/  ISETP.NE.OR P2, PT, R8, RZ, P2 ;  /* 0x000000ff0800720c */ /* 0x000fce0001745670 */
[----:B------:R-:W-:-:S05]  /*0da0*/  @!P6 IMAD.MOV.U32 R2, RZ, RZ, -0x800000 ;  /* 0xff800000ff02e424 */ /* 0x000fca00078e00ff */
[----:B------:R2:W-:Y:S01]  /*0db0*/  @!P6 ST.E [R4.64+0x20], R2 ;  /* 0x000020020400e985 */ /* 0x0005e2000c101906 */
[C---:B------:R-:W-:Y:S02]  /*0dc0*/  ISETP.NE.AND P6, PT, R8.reuse, RZ, PT ;  /* 0x000000ff0800720c */ /* 0x040fe40003fc5270 */
[C---:B------:R-:W-:Y:S02]  /*0dd0*/  ISETP.NE.OR P4, PT, R8.reuse, RZ, P4 ;  /* 0x000000ff0800720c */ /* 0x040fe40002785670 */
[----:B------:R-:W-:Y:S02]  /*0de0*/  ISETP.NE.OR P1, PT, R8, RZ, P1 ;  /* 0x000000ff0800720c */ /* 0x000fe40000f25670 */
[----:B------:R-:W-:Y:S01]  /*0df0*/  ISETP.GE.OR P6, PT, R0, R10, P6 ;  /* 0x0000000a0000720c */ /* 0x000fe200037c6670 */
[----:B------:R-:W-:Y:S01]  /*0e00*/  @!P5 IMAD.MOV.U32 R0, RZ, RZ, -0x800000 ;  /* 0xff800000ff00d424 */ /* 0x000fe200078e00ff */
[----:B------:R-:W-:Y:S01]  /*0e10*/  ISETP.NE.OR P0, PT, R8, RZ, P0 ;  /* 0x000000ff0800720c */ /* 0x000fe20000705670 */
[----:B------:R-:W-:-:S03]  /*0e20*/  @!P3 IMAD.MOV.U32 R3, RZ, RZ, -0x800000 ;  /* 0xff800000ff03b424 */ /* 0x000fc600078e00ff */
[----:B------:R3:W-:Y:S03]  /*0e30*/  @!P5 ST.E [R4.64+0x40], R0 ;  /* 0x000040000400d985 */ /* 0x0007e6000c101906 */
[----:B-1----:R-:W-:Y:S01]  /*0e40*/  @!P4 IMAD.MOV.U32 R6, RZ, RZ, -0x800000 ;  /* 0xff800000ff06c424 */ /* 0x002fe200078e00ff */
[----:B------:R1:W-:Y:S03]  /*0e50*/  @!P3 ST.E [R4.64+0x80], R3 ;  /* 0x000080030400b985 */ /* 0x0003e6000c101906 */
[----:B------:R-:W-:Y:S02]  /*0e60*/  @!P6 IMAD.MOV.U32 R7, RZ, RZ, -0x800000 ;  /* 0xff800000ff07e424 */ /* 0x000fe400078e00ff */
[----:B--2---:R-:W-:Y:S01]  /*0e70*/  @!P2 IMAD.MOV.U32 R2, RZ, RZ, -0x800000 ;  /* 0xff800000ff02a424 */ /* 0x004fe200078e00ff */
[----:B------:R-:W-:Y:S04]  /*0e80*/  @!P4 ST.E [R4.64+0x60], R6 ;  /* 0x000060060400c985 */ /* 0x000fe8000c101906 */
[----:B------:R2:W-:Y:S01]  /*0e90*/  @!P2 ST.E [R4.64+0xa0], R2 ;  /* 0x0000a0020400a985 */ /* 0x0005e2000c101906 */
[----:B---3--:R-:W-:-:S03]  /*0ea0*/  @!P1 IMAD.MOV.U32 R0, RZ, RZ, -0x800000 ;  /* 0xff800000ff009424 */ /* 0x008fc600078e00ff */
[----:B------:R3:W-:Y:S01]  /*0eb0*/  @!P6 ST.E [R4.64], R7 ;  /* 0x000000070400e985 */ /* 0x0007e2000c101906 */
[----:B-1----:R-:W-:-:S03]  /*0ec0*/  IMAD.MOV.U32 R3, RZ, RZ, 0x0 ;  /* 0x00000000ff037424 */ /* 0x002fc600078e00ff */
[----:B------:R3:W-:Y:S01]  /*0ed0*/  @!P1 ST.E [R4.64+0xc0], R0 ;  /* 0x0000c00004009985 */ /* 0x0007e2000c101906 */
[----:B--2---:R-:W-:-:S04]  /*0ee0*/  IMAD.MOV.U32 R2, RZ, RZ, R15 ;  /* 0x000000ffff027224 */ /* 0x004fc800078e000f */
[----:B------:R-:W-:Y:S05]  /*0ef0*/  @P0 RET.REL.NODEC R2 `(_ZN5flash24flash_fwd_splitkv_kernelI23Flash_fwd_kernel_traitsILi64ELi64ELi256ELi4ELb0ELb0EN7cutlass10bfloat16_tE19Flash_kernel_traitsILi64ELi64ELi256ELi4ES3_EELb1ELb0ELb0ELb0ELb0ELb0ELb1ELb1EEEvNS_16Flash_fwd_paramsE) ;  /* 0xfffff10002000950 */ /* 0x000fea0003c3ffff */
[----:B---3--:R-:W-:Y:S02]  /*0f00*/  MOV R0, 0xff800000 ;  /* 0xff80000000007802 */ /* 0x008fe40000000f00 */
[----:B------:R-:W-:Y:S02]  /*0f10*/  MOV R2, R15 ;  /* 0x0000000f00027202 */ /* 0x000fe40000000f00 */
[----:B------:R-:W-:Y:S01]  /*0f20*/  MOV R3, 0x0 ;  /* 0x0000000000037802 */ /* 0x000fe20000000f00 */
[----:B------:R1:W-:Y:S03]  /*0f30*/  ST.E [R4.64+0xe0], R0 ;  /* 0x0000e00004007985 */ /* 0x0003e6000c101906 */
[----:B------:R-:W-:Y:S05]  /*0f40*/  RET.REL.NODEC R2 `(_ZN5flash24flash_fwd_splitkv_kernelI23Flash_fwd_kernel_traitsILi64ELi64ELi256ELi4ELb0ELb0EN7cutlass10bfloat16_tE19Flash_kernel_traitsILi64ELi64ELi256ELi4ES3_EELb1ELb0ELb0ELb0ELb0ELb0ELb1ELb1EEEvNS_16Flash_fwd_paramsE) ;  /* 0xfffff0b002007950 */ /* 0x000fea0003c3ffff */
.L_x_1657:
[----:B-1----:R-:W3:Y:S04]  /*0f50*/  LD.E.64 R2, [R134.64+0x160] ;  /* 0x0001600686027980 */ /* 0x002ee8000c101b00 */
[----:B------:R-:W4:Y:S04]  /*0f60*/  LD.E.64 R4, [R134.64+0x158] ;  /* 0x0001580686047980 */ /* 0x000f28000c101b00 */
[----:B------:R1:W5:Y:S01]  /*0f70*/  LDL R40, [R1+0x148] ;  /* 0x0001480001287983 */ /* 0x0003620000100800 */
[----:B---3--:R-:W-:-:S04]  /*0f80*/  ISETP.NE.U32.AND P1, PT, R2, RZ, PT ;  /* 0x000000ff0200720c */ /* 0x008fc80003f25070 */
[----:B------:R-:W-:-:S13]  /*0f90*/  ISETP.NE.AND.EX P1, PT, R3, RZ, PT, P1 ;  /* 0x000000ff0300720c */ /* 0x000fda0003f25310 */
[----:B------:R-:W3:Y:S01]  /*0fa0*/  @P1 LD.E.64 R6, [R134.64+0x168] ;  /* 0x0001680686061980 */ /* 0x000ee2000c101b00 */
[----:B----4-:R-:W-:-:S04]  /*0fb0*/  ISETP.NE.U32.AND P0, PT, R4, RZ, PT ;  /* 0x000000ff0400720c */ /* 0x010fc80003f05070 */
[----:B------:R-:W-:Y:S01]  /*0fc0*/  ISETP.NE.AND.EX P0, PT, R5, RZ, PT, P0 ;  /* 0x000000ff0500720c */ /* 0x000fe20003f05300 */
[--C-:B------:R-:W-:Y:S01]  /*0fd0*/  IMAD.MOV.U32 R10, RZ, RZ, R36.reuse ;  /* 0x000000ffff0a7224 */ /* 0x100fe200078e0024 */
[----:B------:R-:W-:-:S11]  /*0fe0*/  @P1 SHF.R.S32.HI R0, RZ, 0x1f, R36 ;  /* 0x0000001fff001819 */ /* 0x000fd60000011424 */
[----:B------:R-:W-:-:S05]  /*0ff0*/  @P0 IMAD.WIDE R4, R36, 0x4, R4 ;  /* 0x0000000424040825 */ /* 0x000fca00078e0204 */
[----:B------:R4:W5:Y:S01]  /*1000*/  @P0 LD.E R10, [R4.64] ;  /* 0x00000006040a0980 */ /* 0x000962000c101900 */
[----:B------:R-:W-:Y:S01]  /*1010*/  BSSY B0, `(.L_x_1658) ;  /* 0x00000c1000007945 */ /* 0x000fe20003800000 */
[-C--:B---3--:R-:W-:Y:S02]  /*1020*/  @P1 IMAD R7, R7, R36.reuse, RZ ;  /* 0x0000002407071224 */ /* 0x088fe400078e02ff */
[----:B----4-:R-:W-:-:S04]  /*1030*/  @P1 IMAD.WIDE.U32 R4, R6, R36, RZ ;  /* 0x0000002406041225 */ /* 0x010fc800078e00ff */
[----:B------:R-:W-:Y:S02]  /*1040*/  @P1 IMAD R7, R6, R0, R7 ;  /* 0x0000000006071224 */ /* 0x000fe400078e0207 */
[----:B------:R-:W-:Y:S01]  /*1050*/  IMAD.MOV.U32 R6, RZ, RZ, RZ ;  /* 0x000000ffff067224 */ /* 0x000fe200078e00ff */
[C---:B------:R-:W-:Y:S02]  /*1060*/  @P1 LEA R6, P0, R4.reuse, R2, 0x2 ;  /* 0x0000000204061211 */ /* 0x040fe400078010ff */
[----:B------:R-:W-:Y:S01]  /*1070*/  @P1 IADD3 R7, R5, R7, RZ ;  /* 0x0000000705071210 */ /* 0x000fe20007ffe0ff */
[----:B------:R-:W-:Y:S02]  /*1080*/  IMAD.MOV.U32 R0, RZ, RZ, RZ ;  /* 0x000000ffff007224 */ /* 0x000fe400078e00ff */
[----:B------:R-:W-:Y:S01]  /*1090*/  IMAD.MOV.U32 R222, RZ, RZ, R6 ;  /* 0x000000ffffde7224 */ /* 0x000fe200078e0006 */
[----:B------:R-:W-:-:S04]  /*10a0*/  @P1 LEA.HI.X R0, R4, R3, R7, 0x2, P0 ;  /* 0x0000000304001211 */ /* 0x000fc800000f1407 */
[----:B------:R-:W-:Y:S02]  /*10b0*/  MOV R223, R0 ;  /* 0x0000000000df7202 */ /* 0x000fe40000000f00 */
[----:B------:R-:W-:-:S04]  /*10c0*/  ISETP.NE.U32.AND P0, PT, R222, RZ, PT ;  /* 0x000000ffde00720c */ /* 0x000fc80003f05070 */
[----:B------:R-:W-:-:S13]  /*10d0*/  ISETP.NE.AND.EX P0, PT, R223, RZ, PT, P0 ;  /* 0x000000ffdf00720c */ /* 0x000fda0003f05300 */
[----:B------:R-:W-:Y:S05]  /*10e0*/  @!P0 BRA `(.L_x_1659) ;  /* 0x000005c000008947 */ /* 0x000fea0003800000 */
[----:B-1----:R-:W3:Y:S04]  /*10f0*/  LD.E R12, [R134.64+0x170] ;  /* 0x00017006860c7980 */ /* 0x002ee8000c101900 */
[----:B------:R-:W4:Y:S01]  /*1100*/  LD.E R14, [R134.64+0x68] ;  /* 0x00006806860e7980 */ /* 0x000f22000c101900 */
[----:B------:R-:W-:-:S03]  /*1110*/  LEA R19, R34, 0xffffff00, 0x8 ;  /* 0xffffff0022137811 */ /* 0x000fc600078e40ff */
[----:B--2---:R-:W2:Y:S01]  /*1120*/  LD.E.64 R16, [R134.64+0x40] ;  /* 0x0000400686107980 */ /* 0x004ea2000c101b00 */
[----:B------:R-:W-:-:S03]  /*1130*/  IABS R4, R19 ;  /* 0x0000001300047213 */ /* 0x000fc60000000000 */
[----:B------:R-:W2:Y:S04]  /*1140*/  LD.E.64 R192, [R134.64+0x38] ;  /* 0x0000380686c07980 */ /* 0x000ea8000c101b00 */
[----:B-----5:R-:W2:Y:S04]  /*1150*/  LD.E.64 R10, [R134.64+0x50] ;  /* 0x00005006860a7980 */ /* 0x020ea8000c101b00 */
[----:B------:R-:W2:Y:S04]  /*1160*/  LD.E.64 R8, [R134.64+0x28] ;  /* 0x0000280686087980 */ /* 0x000ea8000c101b00 */
[----:B------:R1:W5:Y:S01]  /*1170*/  LD.E.64 R26, [R134.64+0x58] ;  /* 0x00005806861a7980 */ /* 0x000362000c101b00 */
[----:B---3--:R-:W-:-:S05]  /*1180*/  IABS R0, R12 ;  /* 0x0000000c00007213 */ /* 0x008fca0000000000 */
[----:B------:R-:W-:-:S04]  /*1190*/  IMAD.MOV.U32 R5, RZ, RZ, R0 ;  /* 0x000000ffff057224 */ /* 0x000fc800078e0000 */
[----:B------:R-:W3:Y:S08]  /*11a0*/  I2F.RP R2, R5 ;  /* 0x0000000500027306 */ /* 0x000ef00000209400 */
[----:B---3--:R-:W3:Y:S02]  /*11b0*/  MUFU.RCP R2, R2 ;  /* 0x0000000200027308 */ /* 0x008ee40000001000 */
[----:B---3--:R-:W-:-:S06]  /*11c0*/  IADD3 R2, R2, 0xffffffe, RZ ;  /* 0x0ffffffe02027810 */ /* 0x008fcc0007ffe0ff */
[----:B------:R-:W3:Y:S01]  /*11d0*/  F2I.FTZ.U32.TRUNC.NTZ R3, R2 ;  /* 0x0000000200037305 */ /* 0x000ee2000021f000 */
[----:B------:R-:W-:Y:S01]  /*11e0*/  IABS R6, R12 ;  /* 0x0000000c00067213 */ /* 0x000fe20000000000 */
[----:B---3--:R-:W-:Y:S01]  /*11f0*/  IMAD.MOV R0, RZ, RZ, -R3 ;  /* 0x000000ffff007224 */ /* 0x008fe200078e0a03 */
[----:B------:R-:W-:-:S03]  /*1200*/  MOV R2, RZ ;  /* 0x000000ff00027202 */ /* 0x000fc60000000f00 */
[----:B------:R-:W-:-:S04]  /*1210*/  IMAD R0, R0, R5, RZ ;  /* 0x0000000500007224 */ /* 0x000fc800078e02ff */
[----:B------:R-:W-:-:S04]  /*1220*/  IMAD.HI.U32 R0, R3, R0, R2 ;  /* 0x0000000003007227 */ /* 0x000fc800078e0002 */
[----:B------:R-:W-:Y:S02]  /*1230*/  IMAD.MOV.U32 R2, RZ, RZ, R4 ;  /* 0x000000ffff027224 */ /* 0x000fe400078e0004 */
[----:B------:R-:W-:Y:S02]  /*1240*/  IMAD.MOV R3, RZ, RZ, -R6 ;  /* 0x000000ffff037224 */ /* 0x000fe400078e0a06 */
[----:B------:R-:W-:-:S04]  /*1250*/  IMAD.HI.U32 R0, R0, R2, RZ ;  /* 0x0000000200007227 */ /* 0x000fc800078e00ff */
[----:B------:R-:W-:-:S05]  /*1260*/  IMAD R2, R0, R3, R2 ;  /* 0x0000000300027224 */ /* 0x000fca00078e0202 */
[----:B------:R-:W-:-:S13]  /*1270*/  ISETP.GT.U32.AND P1, PT, R5, R2, PT ;  /* 0x000000020500720c */ /* 0x000fda0003f24070 */
[----:B------:R-:W-:-:S04]  /*1280*/  @!P1 IADD3 R2, R2, -R5, RZ ;  /* 0x8000000502029210 */ /* 0x000fc80007ffe0ff */
[----:B------:R-:W-:Y:S02]  /*1290*/  ISETP.GE.U32.AND P2, PT, R2, R5, PT ;  /* 0x000000050200720c */ /* 0x000fe40003f46070 */
[----:B------:R-:W-:Y:S01]  /*12a0*/  LOP3.LUT R2, R19, R12, RZ, 0x3c, !PT ;  /* 0x0000000c13027212 */ /* 0x000fe200078e3cff */
[----:B------:R-:W3:Y:S01]  /*12b0*/  LD.E.64 R4, [R134.64+0x20] ;  /* 0x0000200686047980 */ /* 0x000ee2000c101b00 */
        /* <DEDUP_REMOVED lines=8> */
[----:B------:R1:W3:Y:S01]  /*1340*/  LD.E R7, [R2.64] ;  /* 0x0000000602077980 */ /* 0x0002e2000c101900 */
[----:B----4-:R-:W-:-:S04]  /*1350*/  IABS R0, R14 ;  /* 0x0000000e00007213 */ /* 0x010fc80000000000 */
[----:B------:R-:W-:-:S04]  /*1360*/  MOV R15, R0 ;  /* 0x00000000000f7202 */ /* 0x000fc80000000f00 */
[----:B-1----:R-:W1:Y:S08]  /*1370*/  I2F.RP R2, R15 ;  /* 0x0000000f00027306 */ /* 0x002e700000209400 */
[----:B-1----:R-:W1:Y:S02]  /*1380*/  MUFU.RCP R2, R2 ;  /* 0x0000000200027308 */ /* 0x002e640000001000 */
[----:B-1----:R-:W-:-:S06]  /*1390*/  IADD3 R2, R2, 0xffffffe, RZ ;  /* 0x0ffffffe02027810 */ /* 0x002fcc0007ffe0ff */
[----:B------:R-:W1:Y:S01]  /*13a0*/  F2I.FTZ.U32.TRUNC.NTZ R3, R2 ;  /* 0x0000000200037305 */ /* 0x000e62000021f000 */
[----:B------:R-:W-:Y:S01]  /*13b0*/  IABS R13, R40 ;  /* 0x00000028000d7213 */ /* 0x000fe20000000000 */
[----:B--2---:R2:W-:Y:S01]  /*13c0*/  STL.64 [R1], R16 ;  /* 0x0000001001007387 */ /* 0x0045e20000100a00 */
[----:B-1----:R-:W-:Y:S01]  /*13d0*/  IMAD.MOV R0, RZ, RZ, -R3 ;  /* 0x000000ffff007224 */ /* 0x002fe200078e0a03 */
[----:B------:R-:W-:-:S03]  /*13e0*/  MOV R2, RZ ;  /* 0x000000ff00027202 */ /* 0x000fc60000000f00 */
[----:B------:R-:W-:-:S04]  /*13f0*/  IMAD R0, R0, R15, RZ ;  /* 0x0000000f00007224 */ /* 0x000fc800078e02ff */
[----:B------:R-:W-:-:S04]  /*1400*/  IMAD.HI.U32 R2, R3, R0, R2 ;  /* 0x0000000003027227 */ /* 0x000fc800078e0002 */
[----:B------:R-:W-:Y:S01]  /*1410*/  IMAD.MOV.U32 R0, RZ, RZ, R13 ;  /* 0x000000ffff007224 */ /* 0x000fe200078e000d */
[----:B--2---:R-:W-:-:S03]  /*1420*/  IABS R16, R14 ;  /* 0x0000000e00107213 */ /* 0x004fc60000000000 */
[----:B------:R-:W-:Y:S01]  /*1430*/  IMAD.HI.U32 R2, R2, R0, RZ ;  /* 0x0000000002027227 */ /* 0x000fe200078e00ff */
[----:B------:R-:W-:-:S05]  /*1440*/  IADD3 R3, RZ, -R16, RZ ;  /* 0x80000010ff037210 */ /* 0x000fca0007ffe0ff */
        /* <DEDUP_REMOVED lines=8> */
[----:B------:R-:W-:-:S03]  /*14d0*/  ISETP.NE.AND P1, PT, R14, RZ, PT ;  /* 0x000000ff0e00720c */ /* 0x000fc60003f25270 */
[----:B------:R-:W-:-:S04]  /*14e0*/  @P2 IADD3 R2, R2, 0x1, RZ ;  /* 0x0000000102022810 */ /* 0x000fc80007ffe0ff */
[----:B------:R-:W-:-:S04]  /*14f0*/  MOV R0, R2 ;  /* 0x0000000200007202 */ /* 0x000fc80000000f00 */
[----:B------:R-:W-:Y:S02]  /*1500*/  @!P0 IADD3 R0, -R0, RZ, RZ ;  /* 0x000000ff00008210 */ /* 0x000fe40007ffe1ff */
[----:B------:R-:W-:-:S04]  /*1510*/  @!P1 LOP3.LUT R0, RZ, R14, RZ, 0x33, !PT ;  /* 0x0000000eff009212 */ /* 0x000fc800078e33ff */
[----:B------:R-:W-:Y:S02]  /*1520*/  SHF.R.S32.HI R28, RZ, 0x1f, R0 ;  /* 0x0000001fff1c7819 */ /* 0x000fe40000011400 */
[----:B------:R-:W-:Y:S02]  /*1530*/  MOV R18, R0 ;  /* 0x0000000000127202 */ /* 0x000fe40000000f00 */
[----:B---3--:R-:W-:Y:S01]  /*1540*/  SHF.R.S32.HI R16, RZ, 0x1f, R7 ;  /* 0x0000001fff107819 */ /* 0x008fe20000011407 */
[-C--:B------:R-:W-:Y:S02]  /*1550*/  IMAD R3, R5, R7.reuse, RZ ;  /* 0x0000000705037224 */ /* 0x080fe400078e02ff */
[----:B------:R-:W-:Y:S02]  /*1560*/  IMAD R5, R12, R6, R19 ;  /* 0x000000060c057224 */ /* 0x000fe400078e0213 */
[C---:B------:R-:W-:Y:S02]  /*1570*/  IMAD R3, R4.reuse, R16, R3 ;  /* 0x0000001004037224 */ /* 0x040fe400078e0203 */
[----:B------:R-:W-:Y:S01]  /*1580*/  IMAD.WIDE.U32 R12, R4, R7, RZ ;  /* 0x00000007040c7225 */ /* 0x000fe200078e00ff */
[----:B------:R-:W-:-:S03]  /*1590*/  SHF.R.S32.HI R15, RZ, 0x1f, R5 ;  /* 0x0000001fff0f7819 */ /* 0x000fc60000011405 */
[----:B------:R-:W-:Y:S02]  /*15a0*/  IMAD.IADD R3, R13, 0x1, R3 ;  /* 0x000000010d037824 */ /* 0x000fe400078e0203 */
[----:B------:R-:W-:Y:S02]  /*15b0*/  IMAD R4, R193, R5, RZ ;  /* 0x00000005c1047224 */ /* 0x000fe400078e02ff */
[----:B------:R-:W-:Y:S02]  /*15c0*/  IMAD.MOV.U32 R2, RZ, RZ, R12 ;  /* 0x000000ffff027224 */ /* 0x000fe400078e000c */
[----:B------:R-:W-:Y:S02]  /*15d0*/  IMAD R4, R192, R15, R4 ;  /* 0x0000000fc0047224 */ /* 0x000fe400078e0204 */
        /* <DEDUP_REMOVED lines=13> */
.L_x_1659:
[----:B-1----:R-:W3:Y:S01]  /*16b0*/  LD.E R9, [R134.64+0x68] ;  /* 0x0000680686097980 */ /* 0x002ee2000c101900 */
[----:B------:R-:W-:-:S03]  /*16c0*/  ISETP.NE.AND P3, PT, R14, -0x1, PT ;  /* 0xffffffff0e00780c */ /* 0x000fc60003f65270 */
[----:B------:R-:W4:Y:S04]  /*16d0*/  LD.E.64 R2, [R134.64+0x40] ;  /* 0x0000400686027980 */ /* 0x000f28000c101b00 */
[----:B--2---:R-:W2:Y:S04]  /*16e0*/  LD.E.64 R192, [R134.64+0x38] ;  /* 0x0000380686c07980 */ /* 0x004ea8000c101b00 */
[----:B------:R-:W2:Y:S04]  /*16f0*/  LD.E.64 R20, [R134.64+0x50] ;  /* 0x0000500686147980 */ /* 0x000ea8000c101b00 */
[----:B------:R-:W2:Y:S04]  /*1700*/  @!P3 LD.E.64 R6, [R134.64+0x20] ;  /* 0x000020068606b980 */ /* 0x000ea8000c101b00 */
[----:B------:R-:W2:Y:S04]  /*1710*/  @!P3 LD.E.64 R16, [R134.64+0x28] ;  /* 0x000028068610b980 */ /* 0x000ea8000c101b00 */
[----:B------:R1:W5:Y:S02]  /*1720*/  LD.E.64 R26, [R134.64+0x58] ;  /* 0x00005806861a7980 */ /* 0x000364000c101b00 */
[----:B-----5:R-:W-:-:S02]  /*1730*/  IABS R4, R40 ;  /* 0x0000002800047213 */ /* 0x020fc40000000000 */
[----:B------:R-:W-:Y:S02]  /*1740*/  @!P3 SHF.R.S32.HI R12, RZ, 0x1f, R10 ;  /* 0x0000001fff0cb819 */ /* 0x000fe4000001140a */
[----:B------:R-:W-:Y:S02]  /*1750*/  LEA R19, R34, 0xffffff00, 0x8 ;  /* 0xffffff0022137811 */ /* 0x000fe400078e40ff */
[----:B---3--:R-:W-:-:S04]  /*1760*/  IABS R0, R9 ;  /* 0x0000000900007213 */ /* 0x008fc80000000000 */
[----:B------:R-:W-:Y:S01]  /*1770*/  MOV R15, R0 ;  /* 0x00000000000f7202 */ /* 0x000fe20000000f00 */
[----:B----4-:R3:W-:Y:S01]  /*1780*/  STL.64 [R1], R2 ;  /* 0x0000000201007387 */ /* 0x0107e20000100a00 */
[----:B------:R-:W-:Y:S02]  /*1790*/  IMAD.MOV.U32 R18, RZ, RZ, R2 ;  /* 0x000000ffff127224 */ /* 0x000fe400078e0002 */
[----:B---3--:R-:W3:Y:S08]  /*17a0*/  I2F.RP R2, R15 ;  /* 0x0000000f00027306 */ /* 0x008ef00000209400 */
[----:B---3--:R-:W3:Y:S01]  /*17b0*/  MUFU.RCP R2, R2 ;  /* 0x0000000200027308 */ /* 0x008ee20000001000 */
[----:B------:R-:W-:-:S02]  /*17c0*/  MOV R22, R3 ;  /* 0x0000000300167202 */ /* 0x000fc40000000f00 */
[----:B---3--:R-:W-:-:S05]  /*17d0*/  IADD3 R2, R2, 0xffffffe, RZ ;  /* 0x0ffffffe02027810 */ /* 0x008fca0007ffe0ff */
[----:B------:R-:W3:Y:S01]  /*17e0*/  F2I.FTZ.U32.TRUNC.NTZ R3, R2 ;  /* 0x0000000200037305 */ /* 0x000ee2000021f000 */
[----:B------:R-:W-:Y:S01]  /*17f0*/  IABS R5, R9 ;  /* 0x0000000900057213 */ /* 0x000fe20000000000 */
[----:B---3--:R-:W-:Y:S01]  /*1800*/  IMAD.MOV R0, RZ, RZ, -R3 ;  /* 0x000000ffff007224 */ /* 0x008fe200078e0a03 */
[----:B------:R-:W-:-:S03]  /*1810*/  MOV R2, RZ ;  /* 0x000000ff00027202 */ /* 0x000fc60000000f00 */
[----:B------:R-:W-:-:S04]  /*1820*/  IMAD R0, R0, R15, RZ ;  /* 0x0000000f00007224 */ /* 0x000fc800078e02ff */
[----:B------:R-:W-:Y:S01]  /*1830*/  IMAD.HI.U32 R2, R3, R0, R2 ;  /* 0x0000000003027227 */ /* 0x000fe200078e0002 */
[----:B------:R-:W-:-:S03]  /*1840*/  IADD3 R3, RZ, -R5, RZ ;  /* 0x80000005ff037210 */ /* 0x000fc60007ffe0ff */
[----:B------:R-:W-:-:S04]  /*1850*/  IMAD.MOV.U32 R0, RZ, RZ, R4 ;  /* 0x000000ffff007224 */ /* 0x000fc800078e0004 */
[----:B------:R-:W-:Y:S01]  /*1860*/  IMAD.HI.U32 R8, R2, R0, RZ ;  /* 0x0000000002087227 */ /* 0x000fe200078e00ff */
[----:B------:R-:W-:-:S03]  /*1870*/  @!P3 SHF.R.S32.HI R5, RZ, 0x1f, R11 ;  /* 0x0000001fff05b819 */ /* 0x000fc6000001140b */
[----:B------:R-:W-:Y:S02]  /*1880*/  IMAD R0, R8, R3, R0 ;  /* 0x0000000308007224 */ /* 0x000fe400078e0200 */
[----:B--2---:R-:W-:-:S03]  /*1890*/  @!P3 IMAD R2, R193, R11, RZ ;  /* 0x0000000bc102b224 */ /* 0x004fc600078e02ff */
[----:B------:R-:W-:Y:S01]  /*18a0*/  ISETP.GT.U32.AND P0, PT, R15, R0, PT ;  /* 0x000000000f00720c */ /* 0x000fe20003f04070 */
[----:B------:R-:W-:Y:S02]  /*18b0*/  @!P3 IMAD R5, R5, R192, R2 ;  /* 0x000000c00505b224 */ /* 0x000fe400078e0202 */
[----:B------:R-:W-:-:S04]  /*18c0*/  @!P3 IMAD.WIDE.U32 R2, R192, R11, RZ ;  /* 0x0000000bc002b225 */ /* 0x000fc800078e00ff */
[----:B------:R-:W-:Y:S01]  /*18d0*/  @P3 IMAD.IADD R4, R11, 0x1, R14 ;  /* 0x000000010b043824 */ /* 0x000fe200078e020e */
[----:B------:R-:W-:Y:S01]  /*18e0*/  @!P3 IADD3 R3, R3, R5, RZ ;  /* 0x000000050303b210 */ /* 0x000fe20007ffe0ff */
[----:B------:R-:W-:Y:S02]  /*18f0*/  @!P3 IMAD R7, R7, R10, RZ ;  /* 0x0000000a0707b224 */ /* 0x000fe400078e02ff */
[-C--:B------:R-:W-:Y:S02]  /*1900*/  @P3 IMAD R13, R193, R4.reuse, RZ ;  /* 0x00000004c10d3224 */ /* 0x080fe400078e02ff */
[----:B------:R-:W-:Y:S01]  /*1910*/  @P3 IMAD.WIDE.U32 R4, R192, R4, RZ ;  /* 0x00000004c0043225 */ /* 0x000fe200078e00ff */
[----:B------:R-:W-:-:S03]  /*1920*/  @!P0 IADD3 R0, R0, -R15, RZ ;  /* 0x8000000f00008210 */ /* 0x000fc60007ffe0ff */
[C---:B------:R-:W-:Y:S02]  /*1930*/  @!P3 IMAD R7, R6.reuse, R12, R7 ;  /* 0x0000000c0607b224 */ /* 0x040fe400078e0207 */
[----:B------:R-:W-:Y:S01]  /*1940*/  @!P3 IMAD.WIDE.U32 R2, R6, R10, R2 ;  /* 0x0000000a0602b225 */ /* 0x000fe200078e0002 */
[----:B------:R-:W-:Y:S02]  /*1950*/  ISETP.GE.U32.AND P2, PT, R0, R15, PT ;  /* 0x0000000f0000720c */ /* 0x000fe40003f46070 */
[----:B------:R-:W-:Y:S01]  /*1960*/  @!P3 SHF.R.S32.HI R0, RZ, 0x1f, R11 ;  /* 0x0000001fff00b819 */ /* 0x000fe2000001140b */
[----:B------:R-:W-:Y:S01]  /*1970*/  @P3 IMAD.IADD R6, R5, 0x1, R13 ;  /* 0x0000000105063824 */ /* 0x000fe200078e020d */
[----:B------:R-:W-:Y:S01]  /*1980*/  @!P3 MOV R4, R2 ;  /* 0x000000020004b202 */ /* 0x000fe20000000f00 */
[----:B------:R-:W-:Y:S01]  /*1990*/  @!P3 IMAD.IADD R6, R3, 0x1, R7 ;  /* 0x000000010306b824 */ /* 0x000fe200078e0207 */
[----:B------:R-:W-:Y:S01]  /*19a0*/  LOP3.LUT R2, R40, R9, RZ, 0x3c, !PT ;  /* 0x0000000928027212 */ /* 0x000fe200078e3cff */
[----:B------:R-:W-:Y:S01]  /*19b0*/  @!P3 IMAD R3, R22, R11, RZ ;  /* 0x0000000b1603b224 */ /* 0x000fe200078e02ff */
[----:B------:R-:W-:Y:S01]  /*19c0*/  SHF.R.S32.HI R15, RZ, 0x1f, R19 ;  /* 0x0000001fff0f7819 */ /* 0x000fe20000011413 */
[----:B------:R-:W-:Y:S01]  /*19d0*/  IMAD R5, R193, R19, RZ ;  /* 0x00000013c1057224 */ /* 0x000fe200078e02ff */
[----:B------:R-:W-:Y:S01]  /*19e0*/  ISETP.GE.AND P1, PT, R2, RZ, PT ;  /* 0x000000ff0200720c */ /* 0x000fe20003f26270 */
[----:B------:R-:W-:Y:S01]  /*19f0*/  @!P3 IMAD R0, R0, R18, R3 ;  /* 0x000000120000b224 */ /* 0x000fe200078e0203 */
[----:B------:R-:W-:Y:S01]  /*1a00*/  MOV R3, R6 ;  /* 0x0000000600037202 */ /* 0x000fe20000000f00 */
[----:B------:R-:W-:Y:S01]  /*1a10*/  IMAD.MOV.U32 R2, RZ, RZ, R4 ;  /* 0x000000ffff027224 */ /* 0x000fe200078e0004 */
[----:B------:R-:W-:-:S02]  /*1a20*/  @!P0 IADD3 R8, R8, 0x1, RZ ;  /* 0x0000000108088810 */ /* 0x000fc40007ffe0ff */
[----:B------:R-:W-:Y:S01]  /*1a30*/  ISETP.NE.AND P0, PT, R9, RZ, PT ;  /* 0x000000ff0900720c */ /* 0x000fe20003f05270 */
[----:B------:R-:W-:Y:S02]  /*1a40*/  IMAD R5, R15, R192, R5 ;  /* 0x000000c00f057224 */ /* 0x000fe400078e0205 */
[----:B------:R-:W-:Y:S01]  /*1a50*/  IMAD.WIDE.U32 R2, R192, R19, R2 ;  /* 0x00000013c0027225 */ /* 0x000fe200078e0002 */
[----:B------:R-:W-:-:S03]  /*1a60*/  @P2 IADD3 R8, R8, 0x1, RZ ;  /* 0x0000000108082810 */ /* 0x000fc60007ffe0ff */
[----:B------:R-:W-:-:S04]  /*1a70*/  @!P3 IMAD.WIDE.U32 R6, R18, R11, RZ ;  /* 0x0000000b1206b225 */ /* 0x000fc800078e00ff */
[----:B------:R-:W-:Y:S01]  /*1a80*/  IMAD.IADD R5, R3, 0x1, R5 ;  /* 0x0000000103057824 */ /* 0x000fe200078e0205 */
[----:B------:R-:W-:Y:S02]  /*1a90*/  @!P3 IADD3 R3, R7, R0, RZ ;  /* 0x000000000703b210 */ /* 0x000fe40007ffe0ff */
[----:B------:R-:W-:Y:S02]  /*1aa0*/  MOV R0, R8 ;  /* 0x0000000800007202 */ /* 0x000fe40000000f00 */
[----:B------:R-:W-:Y:S01]  /*1ab0*/  MOV R4, R2 ;  /* 0x0000000200047202 */ /* 0x000fe20000000f00 */
[----:B------:R-:W-:Y:S01]  /*1ac0*/  @!P3 IMAD.MOV.U32 R2, RZ, RZ, R6 ;  /* 0x000000ffff02b224 */ /* 0x000fe200078e0006 */
[----:B------:R-:W-:Y:S02]  /*1ad0*/  @!P1 IADD3 R0, -R0, RZ, RZ ;  /* 0x000000ff00009210 */ /* 0x000fe40007ffe1ff */
[----:B------:R-:W-:Y:S01]  /*1ae0*/  @!P0 LOP3.LUT R0, RZ, R9, RZ, 0x33, !PT ;  /* 0x00000009ff008212 */ /* 0x000fe200078e33ff */
[----:B------:R-:W-:Y:S01]  /*1af0*/  @P3 IMAD.IADD R8, R11, 0x1, R14 ;  /* 0x000000010b083824 */ /* 0x000fe200078e020e */
[----:B------:R-:W-:Y:S01]  /*1b00*/  @!P3 SHF.R.S32.HI R6, RZ, 0x1f, R10 ;  /* 0x0000001fff06b819 */ /* 0x000fe2000001140a */
[----:B------:R-:W-:Y:S01]  /*1b10*/  @!P3 IMAD R7, R17, R10, RZ ;  /* 0x0000000a1107b224 */ /* 0x000fe200078e02ff */
[----:B------:R-:W-:Y:S01]  /*1b20*/  SHF.R.S32.HI R28, RZ, 0x1f, R0 ;  /* 0x0000001fff1c7819 */ /* 0x000fe20000011400 */
[----:B------:R-:W-:-:S02]  /*1b30*/  IMAD R11, R21, R0, RZ ;  /* 0x00000000150b7224 */ /* 0x000fc400078e02ff */
[----:B------:R-:W-:Y:S02]  /*1b40*/  @P3 IMAD R14, R22, R8, RZ ;  /* 0x00000008160e3224 */ /* 0x000fe400078e02ff */
[----:B------:R-:W-:Y:S02]  /*1b50*/  @!P3 IMAD R12, R16, R6, R7 ;  /* 0x00000006100cb224 */ /* 0x000fe400078e0207 */
[----:B------:R-:W-:-:S04]  /*1b60*/  @P3 IMAD.WIDE.U32 R8, R18, R8, RZ ;  /* 0x0000000812083225 */ /* 0x000fc800078e00ff */
[----:B------:R-:W-:-:S04]  /*1b70*/  @!P3 IMAD.WIDE.U32 R6, R16, R10, R2 ;  /* 0x0000000a1006b225 */ /* 0x000fc800078e0002 */
[----:B------:R-:W-:Y:S01]  /*1b80*/  IMAD.WIDE.U32 R2, R20, R0, R4 ;  /* 0x0000000014027225 */ /* 0x000fe200078e0004 */
[----:B------:R-:W-:-:S03]  /*1b90*/  @P3 IADD3 R14, R9, R14, RZ ;  /* 0x0000000e090e3210 */ /* 0x000fc60007ffe0ff */
[----:B------:R-:W-:Y:S01]  /*1ba0*/  IMAD R4, R20, R28, R11 ;  /* 0x0000001c14047224 */ /* 0x000fe200078e020b */
[----:B------:R-:W-:Y:S01]  /*1bb0*/  @P3 MOV R10, R8 ;  /* 0x00000008000a3202 */ /* 0x000fe20000000f00 */
[----:B------:R-:W-:Y:S01]  /*1bc0*/  @!P3 IMAD.IADD R14, R7, 0x1, R12 ;  /* 0x00000001070eb824 */ /* 0x000fe200078e020c */
[----:B------:R-:W-:Y:S01]  /*1bd0*/  @!P3 MOV R10, R6 ;  /* 0x00000006000ab202 */ /* 0x000fe20000000f00 */
[----:B------:R-:W-:Y:S01]  /*1be0*/  IMAD.IADD R24, R3, 0x1, R4 ;  /* 0x0000000103187824 */ /* 0x000fe200078e0204 */
[----:B------:R-:W-:Y:S02]  /*1bf0*/  MOV R17, R2 ;  /* 0x0000000200117202 */ /* 0x000fe40000000f00 */
[----:B------:R-:W-:Y:S02]  /*1c00*/  MOV R5, R19 ;  /* 0x0000001300057202 */ /* 0x000fe40000000f00 */
[----:B------:R-:W-:Y:S02]  /*1c10*/  MOV R18, R0 ;  /* 0x0000000000127202 */ /* 0x000fe40000000f00 */
.L_x_1660:
[----:B-1----:R-:W-:Y:S05]  /*1c20*/  BSYNC B0 ;  /* 0x0000000000007941 */ /* 0x002fea0003800000 */
.L_x_1658:
        /* <DEDUP_REMOVED lines=11> */
[----:B------:R-:W-:-:S04]  /*1ce0*/  SHF.R.S32.HI R32, RZ, 0x1f, R37 ;  /* 0x0000001fff207819 */ /* 0x000fc80000011425 */
[----:B------:R-:W-:-:S04]  /*1cf0*/  LEA.HI R0, R32, R37, RZ, 0x3 ;  /* 0x0000002520007211 */ /* 0x000fc800078f18ff */
[----:B------:R-:W-:Y:S02]  /*1d00*/  LOP3.LUT R2, R0, 0xfffffff8, RZ, 0xc0, !PT ;  /* 0xfffffff800027812 */ /* 0x000fe400078ec0ff */
[----:B------:R-:W-:-:S03]  /*1d10*/  SHF.R.S32.HI R76, RZ, 0x3, R0 ;  /* 0x00000003ff4c7819 */ /* 0x000fc60000011400 */
[----:B------:R-:W-:-:S04]  /*1d20*/  IMAD.IADD R244, R37, 0x1, -R2 ;  /* 0x0000000125f47824 */ /* 0x000fc800078e0a02 */
[----:B------:R-:W-:Y:S02]  /*1d30*/  IMAD.SHL.U32 R132, R244, 0x8, RZ ;  /* 0x00000008f4847824 */ /* 0x000fe400078e00ff */
[----:B------:R-:W-:-:S03]  /*1d40*/  IMAD.SHL.U32 R4, R76, 0x40, RZ ;  /* 0x000000404c047824 */ /* 0x000fc600078e00ff */
[----:B------:R-:W-:Y:S02]  /*1d50*/  IADD3 R2, P0, R132, R10, RZ ;  /* 0x0000000a84027210 */ /* 0x000fe40007f1e0ff */
[--C-:B------:R-:W-:Y:S02]  /*1d60*/  SHF.R.S32.HI R133, RZ, 0x1f, R132.reuse ;  /* 0x0000001fff857819 */ /* 0x100fe40000011484 */
[----:B------:R-:W-:Y:S02]  /*1d70*/  LOP3.LUT R10, R4, 0x1c0, RZ, 0xc0, !PT ;  /* 0x000001c0040a7812 */ /* 0x000fe400078ec0ff */
[----:B------:R-:W-:Y:S02]  /*1d80*/  IADD3.X R3, R133, R14, RZ, P0, !PT ;  /* 0x0000000e85037210 */ /* 0x000fe400007fe4ff */
[----:B------:R-:W-:Y:S02]  /*1d90*/  LOP3.LUT R4, R10, 0x38, R132, 0xf8, !PT ;  /* 0x000000380a047812 */ /* 0x000fe400078ef884 */
[----:B------:R-:W-:-:S02]  /*1da0*/  SHF.R.U32.HI R10, RZ, 0x3, R10 ;  /* 0x00000003ff0a7819 */ /* 0x000fc4000001160a */
[----:B-1----:R-:W-:Y:S02]  /*1db0*/  LEA.HI R31, R32, R37, RZ, 0x4 ;  /* 0x00000025201f7211 */ /* 0x002fe400078f20ff */
[----:B------:R-:W-:Y:S02]  /*1dc0*/  LOP3.LUT R25, R4, R10, RZ, 0x3c, !PT ;  /* 0x0000000a04197212 */ /* 0x000fe400078e3cff */
[----:B------:R-:W-:Y:S02]  /*1dd0*/  LOP3.LUT R4, R31, 0xfffffff0, RZ, 0xc0, !PT ;  /* 0xfffffff01f047812 */ /* 0x000fe400078ec0ff */
[----:B------:R-:W-:Y:S02]  /*1de0*/  SHF.R.S32.HI R239, RZ, 0x1f, R36 ;  /* 0x0000001fffef7819 */ /* 0x000fe40000011424 */
[----:B------:R-:W-:Y:S01]  /*1df0*/  SHF.R.S32.HI R77, RZ, 0x1f, R76 ;  /* 0x0000001fff4d7819 */ /* 0x000fe2000001144c */
[----:B------:R-:W-:Y:S01]  /*1e00*/  IMAD.MOV.U32 R189, RZ, RZ, 0x20 ;  /* 0x00000020ffbd7424 */ /* 0x000fe200078e00ff */
[C---:B------:R-:W-:Y:S01]  /*1e10*/  SHF.L.U64.HI R173, R192.reuse, 0x4, R193 ;  /* 0x00000004c0ad7819 */ /* 0x040fe200000102c1 */
[----:B------:R-:W-:Y:S01]  /*1e20*/  IMAD.SHL.U32 R172, R192, 0x10, RZ ;  /* 0x00000010c0ac7824 */ /* 0x000fe200078e00ff */
[----:B------:R-:W-:-:S02]  /*1e30*/  SHF.R.S32.HI R245, RZ, 0x4, R31 ;  /* 0x00000004fff57819 */ /* 0x000fc4000001141f */
[----:B------:R-:W-:Y:S01]  /*1e40*/  SHF.L.U32 R250, R244, 0x2, RZ ;  /* 0x00000002f4fa7819 */ /* 0x000fe200000006ff */
[-C--:B--2---:R-:W-:Y:S02]  /*1e50*/  IMAD R0, R15, R33.reuse, RZ ;  /* 0x000000210f007224 */ /* 0x084fe400078e02ff */
[----:B------:R-:W-:-:S04]  /*1e60*/  IMAD.WIDE.U32 R2, R5, R33, R2 ;  /* 0x0000002105027225 */ /* 0x000fc800078e0002 */
[----:B---3--:R-:W-:-:S04]  /*1e70*/  IMAD R0, R5, R35, R0 ;  /* 0x0000002305007224 */ /* 0x008fc800078e0200 */
[----:B------:R-:W-:Y:S02]  /*1e80*/  IMAD.IADD R3, R3, 0x1, R0 ;  /* 0x0000000103037824 */ /* 0x000fe400078e0200 */
[----:B-----5:R-:W-:-:S04]  /*1e90*/  IMAD R0, R27, R18, RZ ;  /* 0x000000121b007224 */ /* 0x020fc800078e02ff */
[-C--:B------:R-:W-:Y:S02]  /*1ea0*/  IMAD R16, R28, R26.reuse, R0 ;  /* 0x0000001a1c107224 */ /* 0x080fe400078e0200 */
[----:B------:R-:W-:Y:S02]  /*1eb0*/  IMAD.IADD R0, R37, 0x1, -R4 ;  /* 0x0000000125007824 */ /* 0x000fe400078e0a04 */
[----:B------:R-:W-:-:S03]  /*1ec0*/  IMAD.WIDE.U32 R10, R18, R26, R2 ;  /* 0x0000001a120a7225 */ /* 0x000fc600078e0002 */
[----:B------:R-:W-:Y:S01]  /*1ed0*/  SHF.R.S32.HI R3, RZ, 0x1f, R0 ;  /* 0x0000001fff037819 */ /* 0x000fe20000011400 */
[----:B----4-:R-:W-:-:S03]  /*1ee0*/  @!P1 IMAD R2, R7, R36, RZ ;  /* 0x0000002407029224 */ /* 0x010fc600078e02ff */
[----:B------:R-:W-:Y:S01]  /*1ef0*/  LEA.HI R251, R3, R0, RZ, 0x3 ;  /* 0x0000000003fb7211 */ /* 0x000fe200078f18ff */
[C---:B------:R-:W-:Y:S02]  /*1f00*/  @!P1 IMAD R14, R6.reuse, R239, R2 ;  /* 0x000000ef060e9224 */ /* 0x040fe400078e0202 */
[----:B------:R-:W-:-:S04]  /*1f10*/  @!P1 IMAD.WIDE.U32 R2, R6, R36, RZ ;  /* 0x0000002406029225 */ /* 0x000fc800078e00ff */
[----:B------:R-:W-:-:S04]  /*1f20*/  @P1 IMAD.WIDE.U32 R4, R8, R29, RZ ;  /* 0x0000001d08041225 */ /* 0x000fc800078e00ff */
[----:B------:R-:W-:Y:S02]  /*1f30*/  @P1 IMAD R15, R9, R29, RZ ;  /* 0x0000001d090f1224 */ /* 0x000fe400078e02ff */
[----:B------:R-:W-:-:S03]  /*1f40*/  @!P1 IMAD.MOV.U32 R4, RZ, RZ, R2 ;  /* 0x000000ffff049224 */ /* 0x000fc600078e0002 */
[----:B------:R-:W-:Y:S01]  /*1f50*/  @P1 IADD3 R5, R5, R15, RZ ;  /* 0x0000000f05051210 */ /* 0x000fe20007ffe0ff */
[----:B------:R-:W-:Y:S01]  /*1f60*/  @!P1 IMAD.IADD R5, R3, 0x1, R14 ;  /* 0x0000000103059824 */ /* 0x000fe200078e020e */
[----:B------:R-:W-:Y:S02]  /*1f70*/  IADD3 R2, P0, R132, R4, RZ ;  /* 0x0000000484027210 */ /* 0x000fe40007f1e0ff */
[----:B------:R-:W-:Y:S02]  /*1f80*/  LEA.HI R26, R32, R37, RZ, 0x6 ;  /* 0x00000025201a7211 */ /* 0x000fe400078f30ff */
[----:B------:R-:W-:Y:S01]  /*1f90*/  LOP3.LUT R6, R251, 0xfffffff8, RZ, 0xc0, !PT ;  /* 0xfffffff8fb067812 */ /* 0x000fe200078ec0ff */
[----:B------:R-:W-:Y:S01]  /*1fa0*/  IMAD.X R3, R133, 0x1, R5, P0 ;  /* 0x0000000185037824 */ /* 0x000fe200000e0605 */
[----:B------:R-:W-:Y:S01]  /*1fb0*/  SHF.R.S32.HI R4, RZ, 0x1f, R40 ;  /* 0x0000001fff047819 */ /* 0x000fe20000011428 */
[----:B------:R-:W-:Y:S02]  /*1fc0*/  @P1 IMAD.MOV.U32 R196, RZ, RZ, R8 ;  /* 0x000000ffffc41224 */ /* 0x000fe400078e0008 */
[----:B------:R-:W-:-:S02]  /*1fd0*/  @P1 IMAD.MOV.U32 R197, RZ, RZ, R9 ;  /* 0x000000ffffc51224 */ /* 0x000fc400078e0009 */
[----:B------:R-:W-:Y:S02]  /*1fe0*/  IMAD.SHL.U32 R7, R26, 0x8, RZ ;  /* 0x000000081a077824 */ /* 0x000fe400078e00ff */
[----:B------:R-:W-:Y:S02]  /*1ff0*/  IMAD.IADD R247, R0, 0x1, -R6 ;  /* 0x0000000100f77824 */ /* 0x000fe400078e0a06 */
[----:B------:R-:W-:Y:S02]  /*2000*/  @!P1 IMAD.MOV.U32 R196, RZ, RZ, R8 ;  /* 0x000000ffffc49224 */ /* 0x000fe400078e0008 */
[----:B------:R-:W-:Y:S02]  /*2010*/  @!P1 IMAD.MOV.U32 R197, RZ, RZ, R9 ;  /* 0x000000ffffc59224 */ /* 0x000fe400078e0009 */
[----:B------:R-:W-:Y:S02]  /*2020*/  IMAD R0, R13, R40, RZ ;  /* 0x000000280d007224 */ /* 0x000fe400078e02ff */
[----:B------:R-:W-:Y:S01]  /*2030*/  IMAD.WIDE.U32 R8, R40, R12, R2 ;  /* 0x0000000c28087225 */ /* 0x000fe200078e0002 */
[----:B------:R-:W-:-:S02]  /*2040*/  IADD3 R2, P0, R132, R17, RZ ;  /* 0x0000001184027210 */ /* 0x000fc40007f1e0ff */
[----:B------:R-:W-:Y:S01]  /*2050*/  LOP3.LUT R242, R25, 0xfffffe00, R7, 0xf8, !PT ;  /* 0xfffffe0019f27812 */ /* 0x000fe200078ef807 */
[----:B------:R-:W-:Y:S01]  /*2060*/  IMAD R4, R12, R4, R0 ;  /* 0x000000040c047224 */ /* 0x000fe200078e0200 */
[----:B------:R-:W-:Y:S01]  /*2070*/  IADD3 R7, R11, R16, RZ ;  /* 0x000000100b077210 */ /* 0x000fe20007ffe0ff */
[----:B------:R-:W-:Y:S01]  /*2080*/  IMAD R0, R193, R76, RZ ;  /* 0x0000004cc1007224 */ /* 0x000fe200078e02ff */
[----:B------:R-:W-:Y:S01]  /*2090*/  MOV R6, R10 ;  /* 0x0000000a00067202 */ /* 0x000fe20000000f00 */
[----:B------:R-:W-:Y:S01]  /*20a0*/  IMAD.WIDE R10, R39, 0x40, R76 ;  /* 0x00000040270a7825 */ /* 0x000fe200078e024c */
[----:B------:R-:W-:-:S03]  /*20b0*/  IADD3 R9, R9, R4, RZ ;  /* 0x0000000409097210 */ /* 0x000fc60007ffe0ff */
[----:B------:R-:W-:Y:S02]  /*20c0*/  IMAD.X R3, R133, 0x1, R24, P0 ;  /* 0x0000000185037824 */ /* 0x000fe400000e0618 */
[----:B------:R-:W-:Y:S02]  /*20d0*/  IMAD R12, R35, R76, RZ ;  /* 0x0000004c230c7224 */ /* 0x000fe400078e02ff */
        /* <DEDUP_REMOVED lines=14> */
[----:B------:R-:W-:-:S02]  /*21c0*/  IMNMX R140, R38, R2, !PT ;  /* 0x00000002268c7217 */ /* 0x000fc40007800200 */
[----:B------:R-:W-:Y:S02]  /*21d0*/  R2P PR, R247, 0x6 ;  /* 0x00000006f7007804 */ /* 0x000fe40000000000 */
[----:B------:R-:W-:Y:S02]  /*21e0*/  SHF.L.U64.HI R3, R33, 0x4, R35 ;  /* 0x0000000421037819 */ /* 0x000fe40000010223 */
[----:B------:R-:W-:-:S03]  /*21f0*/  ISETP.GT.AND P0, PT, R34, R140, PT ;  /* 0x0000008c2200720c */ /* 0x000fc60003f04270 */
[----:B------:R1:W-:Y:S01]  /*2200*/  STL [R1+0x8], R3 ;  /* 0x0000080301007387 */ /* 0x0003e20000100800 */
[C---:B------:R-:W-:Y:S01]  /*2210*/  IMAD R13, R10.reuse, R197, R13 ;  /* 0x000000c50a0d7224 */ /* 0x040fe200078e020d */
[----:B------:R-:W-:Y:S01]  /*2220*/  MOV R0, 0x10 ;  /* 0x0000001000007802 */ /* 0x000fe20000000f00 */
[----:B------:R-:W-:Y:S01]  /*2230*/  IMAD.WIDE.U32 R240, R10, R196, R8 ;  /* 0x000000c40af07225 */ /* 0x000fe200078e0008 */
[----:B------:R-:W-:Y:S02]  /*2240*/  SHF.L.U32 R190, R33, 0x4, RZ ;  /* 0x0000000421be7819 */ /* 0x000fe400000006ff */
[----:B------:R-:W-:Y:S01]  /*2250*/  SEL R188, R0, 0xfffffff0, !P1 ;  /* 0xfffffff000bc7807 */ /* 0x000fe20004800000 */
[----:B------:R-:W-:Y:S01]  /*2260*/  @!P4 IMAD.MOV.U32 R30, RZ, RZ, RZ ;  /* 0x000000ffff1ec224 */ /* 0x000fe200078e00ff */
[----:B------:R-:W-:Y:S01]  /*2270*/  SEL R189, R189, 0xffffffe0, !P2 ;  /* 0xffffffe0bdbd7807 */ /* 0x000fe20005000000 */
[----:B------:R-:W-:Y:S01]  /*2280*/  IMAD.IADD R243, R241, 0x1, R13 ;  /* 0x00000001f1f37824 */ /* 0x000fe200078e020d */
[----:B-1----:R-:W-:-:S04]  /*2290*/  LEA.HI R3, R32, R37, RZ, 0x5 ;  /* 0x0000002520037211 */ /* 0x002fc800078f28ff */
[----:B------:R-:W-:Y:S02]  /*22a0*/  LOP3.LUT R2, R3, 0xffffffe0, RZ, 0xc0, !PT ;  /* 0xffffffe003027812 */ /* 0x000fe400078ec0ff */
[----:B------:R-:W-:-:S03]  /*22b0*/  SHF.R.S32.HI R252, RZ, 0x5, R3 ;  /* 0x00000005fffc7819 */ /* 0x000fc60000011403 */
[----:B------:R-:W-:Y:S01]  /*22c0*/  IMAD.IADD R246, R37, 0x1, -R2 ;  /* 0x0000000125f67824 */ /* 0x000fe200078e0a02 */
[----:B------:R-:W-:Y:S05]  /*22d0*/  @!P0 BRA `(.L_x_1661) ;  /* 0x0000d80000008947 */ /* 0x000fea0003800000 */
[----:B------:R-:W2:Y:S04]  /*22e0*/  LD.E.64 R4, [R134.64+0x120] ;  /* 0x0001200686047980 */ /* 0x000ea8000c101b00 */
[----:B------:R-:W3:Y:S04]  /*22f0*/  LD.E.64 R6, [R134.64+0x118] ;  /* 0x0001180686067980 */ /* 0x000ee8000c101b00 */
[----:B------:R-:W4:Y:S04]  /*2300*/  LD.E.64 R2, [R134.64+0x130] ;  /* 0x0001300686027980 */ /* 0x000f28000c101b00 */
[----:B------:R-:W5:Y:S04]  /*2310*/  LD.E.64 R62, [R134.64+0x128] ;  /* 0x00012806863e7980 */ /* 0x000f68000c101b00 */
[----:B------:R-:W4:Y:S04]  /*2320*/  LD.E.64 R8, [R134.64+0x140] ;  /* 0x0001400686087980 */ /* 0x000f28000c101b00 */
[----:B------:R-:W4:Y:S04]  /*2330*/  LD.E.64 R12, [R134.64+0x138] ;  /* 0x00013806860c7980 */ /* 0x000f28000c101b00 */
[----:B------:R-:W4:Y:S04]  /*2340*/  LD.E R21, [R134.64+0xd0] ;  /* 0x0000d00686157980 */ /* 0x000f28000c101900 */
[----:B------:R-:W4:Y:S04]  /*2350*/  LD.E.64 R22, [R134.64+0x110] ;  /* 0x0001100686167980 */ /* 0x000f28000c101b00 */
[----:B------:R-:W4:Y:S04]  /*2360*/  LD.E.64 R24, [R134.64+0x108] ;  /* 0x0001080686187980 */ /* 0x000f28000c101b00 */
[----:B------:R-:W4:Y:S04]  /*2370*/  LD.E.64 R14, [R134.64+0x150] ;  /* 0x00015006860e7980 */ /* 0x000f28000c101b00 */
[----:B------:R-:W4:Y:S01]  /*2380*/  LD.E.64 R16, [R134.64+0x148] ;  /* 0x0001480686107980 */ /* 0x000f22000c101b00 */
[----:B------:R-:W-:Y:S01]  /*2390*/  IMAD.WIDE.U32 R184, R33, 0xa0, RZ ;  /* 0x000000a021b87825 */ /* 0x000fe200078e00ff */
[----:B------:R-:W-:-:S02]  /*23a0*/  IADD3 R90, R76, 0x10, RZ ;  /* 0x000000104c5a7810 */ /* 0x000fc40007ffe0ff */
[C---:B------:R-:W-:Y:S01]  /*23b0*/  IADD3 R89, R76.reuse, 0x20, RZ ;  /* 0x000000204c597810 */ /* 0x040fe20007ffe0ff */
[C---:B------:R-:W-:Y:S01]  /*23c0*/  IMAD.WIDE.U32 R180, R33.reuse, 0xe0, RZ ;  /* 0x000000e021b47825 */ /* 0x040fe200078e00ff */
[C---:B------:R-:W-:Y:S02]  /*23d0*/  IADD3 R88, R76.reuse, 0x30, RZ ;  /* 0x000000304c587810 */ /* 0x040fe40007ffe0ff */
[C---:B------:R-:W-:Y:S01]  /*23e0*/  IADD3 R87, R76.reuse, 0x40, RZ ;  /* 0x000000404c577810 */ /* 0x040fe20007ffe0ff */
[C---:B------:R-:W-:Y:S01]  /*23f0*/  IMAD.WIDE.U32 R176, R33.reuse, 0x140, RZ ;  /* 0x0000014021b07825 */ /* 0x040fe200078e00ff */
[C---:B------:R-:W-:Y:S02]  /*2400*/  IADD3 R86, R76.reuse, 0x50, RZ ;  /* 0x000000504c567810 */ /* 0x040fe40007ffe0ff */
[C---:B------:R-:W-:Y:S01]  /*2410*/  IADD3 R85, R76.reuse, 0x60, RZ ;  /* 0x000000604c557810 */ /* 0x040fe20007ffe0ff */
        /* <DEDUP_REMOVED lines=13> */
[----:B------:R-:W-:Y:S02]  /*24f0*/  IADD3 R91, R76, 0xf0, RZ ;  /* 0x000000f04c5b7810 */ /* 0x000fe40007ffe0ff */
[C-C-:B------:R-:W-:Y:S01]  /*2500*/  SHF.L.U64.HI R139, R192.reuse, 0x5, R193.reuse ;  /* 0x00000005c08b7819 */ /* 0x140fe200000102c1 */
[C---:B------:R-:W-:Y:S01]  /*2510*/  IMAD.WIDE.U32 R174, R33.reuse, 0x160, RZ ;  /* 0x0000016021ae7825 */ /* 0x040fe200078e00ff */
[C---:B------:R-:W-:Y:S02]  /*2520*/  SHF.L.U32 R98, R192.reuse, 0x5, RZ ;  /* 0x00000005c0627819 */ /* 0x040fe400000006ff */
[C-C-:B------:R-:W-:Y:S01]  /*2530*/  SHF.L.U64.HI R138, R192.reuse, 0x6, R193.reuse ;  /* 0x00000006c08a7819 */ /* 0x140fe200000102c1 */
[----:B------:R-:W-:Y:S01]  /*2540*/  IMAD.WIDE.U32 R168, R33, 0x1a0, RZ ;  /* 0x000001a021a87825 */ /* 0x000fe200078e00ff */
[----:B------:R-:W-:-:S02]  /*2550*/  SHF.L.U64.HI R137, R192, 0x7, R193 ;  /* 0x00000007c0897819 */ /* 0x000fc400000102c1 */
[C---:B------:R-:W-:Y:S01]  /*2560*/  SHF.L.U32 R96, R192.reuse, 0x7, RZ ;  /* 0x00000007c0607819 */ /* 0x040fe200000006ff */
[----:B------:R-:W-:Y:S01]  /*2570*/  IMAD.WIDE.U32 R164, R33, 0x1e0, RZ ;  /* 0x000001e021a47825 */ /* 0x000fe200078e00ff */
[----:B------:R-:W-:Y:S02]  /*2580*/  MOV R66, R227 ;  /* 0x000000e300427202 */ /* 0x000fe40000000f00 */
[----:B------:R-:W-:Y:S01]  /*2590*/  MOV R70, R220 ;  /* 0x000000dc00467202 */ /* 0x000fe20000000f00 */
[----:B------:R-:W-:Y:S02]  /*25a0*/  IMAD.SHL.U32 R97, R192, 0x40, RZ ;  /* 0x00000040c0617824 */ /* 0x000fe400078e00ff */
[----:B------:R-:W-:Y:S02]  /*25b0*/  IMAD.MOV.U32 R65, RZ, RZ, R226 ;  /* 0x000000ffff417224 */ /* 0x000fe400078e00e2 */
[----:B------:R-:W-:Y:S02]  /*25c0*/  IMAD.MOV.U32 R69, RZ, RZ, R221 ;  /* 0x000000ffff457224 */ /* 0x000fe400078e00dd */
[----:B--2---:R-:W-:-:S04]  /*25d0*/  IMAD R0, R5, R36, RZ ;  /* 0x0000002405007224 */ /* 0x004fc800078e02ff */
[----:B------:R-:W-:Y:S02]  /*25e0*/  IMAD R20, R4, R239, R0 ;  /* 0x000000ef04147224 */ /* 0x000fe400078e0200 */
[----:B------:R-:W-:-:S04]  /*25f0*/  IMAD.WIDE.U32 R4, R36, R4, R132 ;  /* 0x0000000424047225 */ /* 0x000fc800078e0084 */
[----:B---3--:R-:W-:Y:S01]  /*2600*/  IMAD R0, R7, R36, RZ ;  /* 0x0000002407007224 */ /* 0x008fe200078e02ff */
[----:B------:R-:W-:Y:S01]  /*2610*/  IADD3 R7, R5, R20, RZ ;  /* 0x0000001405077210 */ /* 0x000fe20007ffe0ff */
[----:B------:R-:W-:Y:S01]  /*2620*/  IMAD.WIDE.U32 R10, R36, R6, R132 ;  /* 0x00000006240a7225 */ /* 0x000fe200078e0084 */
[C---:B-----5:R-:W-:Y:S02]  /*2630*/  SHF.L.U64.HI R129, R62.reuse, 0x5, R63 ;  /* 0x000000053e817819 */ /* 0x060fe4000001023f */
[----:B------:R-:W-:Y:S01]  /*2640*/  SHF.L.U32 R92, R62, 0x5, RZ ;  /* 0x000000053e5c7819 */ /* 0x000fe200000006ff */
[----:B------:R-:W-:Y:S01]  /*2650*/  IMAD R5, R6, R239, R0 ;  /* 0x000000ef06057224 */ /* 0x000fe200078e0200 */
[----:B------:R-:W-:Y:S01]  /*2660*/  SHF.R.S32.HI R0, RZ, 0x1f, R19 ;  /* 0x0000001fff007819 */ /* 0x000fe20000011413 */
[----:B----4-:R-:W-:Y:S01]  /*2670*/  IMAD R20, R3, R19, RZ ;  /* 0x0000001303147224 */ /* 0x010fe200078e02ff */
[----:B------:R-:W-:Y:S01]  /*2680*/  SHF.L.U64.HI R130, R62, 0x6, R63 ;  /* 0x000000063e827819 */ /* 0x000fe2000001023f */
[----:B------:R-:W-:Y:S01]  /*2690*/  IMAD.MOV.U32 R6, RZ, RZ, R4 ;  /* 0x000000ffff067224 */ /* 0x000fe200078e0004 */
[----:B------:R-:W-:Y:S01]  /*26a0*/  IADD3 R5, R11, R5, RZ ;  /* 0x000000050b057210 */ /* 0x000fe20007ffe0ff */
[----:B------:R-:W-:Y:S01]  /*26b0*/  IMAD R20, R2, R0, R20 ;  /* 0x0000000002147224 */ /* 0x000fe200078e0214 */
[----:B------:R-:W-:Y:S01]  /*26c0*/  SHF.L.U32 R93, R62, 0x6, RZ ;  /* 0x000000063e5d7819 */ /* 0x000fe200000006ff */
[----:B------:R-:W-:Y:S01]  /*26d0*/  IMAD.WIDE.U32 R6, R2, R19, R6 ;  /* 0x0000001302067225 */ /* 0x000fe200078e0006 */
[----:B------:R-:W-:-:S02]  /*26e0*/  SHF.L.U64.HI R131, R62, 0x7, R63 ;  /* 0x000000073e837819 */ /* 0x000fc4000001023f */
[C---:B------:R-:W-:Y:S01]  /*26f0*/  SHF.L.U64.HI R136, R62.reuse, 0x4, R63 ;  /* 0x000000043e887819 */ /* 0x040fe2000001023f */
[-C--:B------:R-:W-:Y:S01]  /*2700*/  IMAD R11, R63, R19.reuse, RZ ;  /* 0x000000133f0b7224 */ /* 0x080fe200078e02ff */
[----:B------:R-:W-:Y:S01]  /*2710*/  IADD3 R7, R7, R20, RZ ;  /* 0x0000001407077210 */ /* 0x000fe20007ffe0ff */
[----:B------:R-:W-:Y:S01]  /*2720*/  IMAD.MOV.U32 R4, RZ, RZ, R10 ;  /* 0x000000ffff047224 */ /* 0x000fe200078e000a */
[----:B------:R-:W-:Y:S01]  /*2730*/  SHF.L.U64.HI R20, R33, 0x5, R35 ;  /* 0x0000000521147819 */ /* 0x000fe20000010223 */
[----:B------:R-:W-:Y:S01]  /*2740*/  IMAD R9, R9, R18, RZ ;  /* 0x0000001209097224 */ /* 0x000fe200078e02ff */
[C---:B------:R-:W-:Y:S01]  /*2750*/  SHF.L.U32 R95, R62.reuse, 0x4, RZ ;  /* 0x000000043e5f7819 */ /* 0x040fe200000006ff */
[C---:B------:R-:W-:Y:S02]  /*2760*/  IMAD R0, R62.reuse, R0, R11 ;  /* 0x000000003e007224 */ /* 0x040fe400078e020b */
[----:B------:R-:W-:-:S04]  /*2770*/  IMAD.WIDE.U32 R4, R62, R19, R4 ;  /* 0x000000133e047225 */ /* 0x000fc800078e0004 */
[C---:B------:R-:W-:Y:S01]  /*2780*/  IMAD R11, R8.reuse, R28, R9 ;  /* 0x0000001c080b7224 */ /* 0x040fe200078e0209 */
[----:B------:R-:W-:Y:S01]  /*2790*/  SHF.R.S32.HI R9, RZ, 0x1f, R141 ;  /* 0x0000001fff097819 */ /* 0x000fe2000001148d */
[----:B------:R-:W-:-:S04]  /*27a0*/  IMAD.WIDE.U32 R6, R8, R18, R6 ;  /* 0x0000001208067225 */ /* 0x000fc800078e0006 */
[----:B------:R-:W-:Y:S01]  /*27b0*/  IMAD.IADD R5, R5, 0x1, R0 ;  /* 0x0000000105057824 */ /* 0x000fe200078e0200 */
[----:B------:R-:W-:Y:S01]  /*27c0*/  IADD3 R0, P0, -R141, R76, RZ ;  /* 0x0000004c8d007210 */ /* 0x000fe20007f1e1ff */
[-C--:B------:R-:W-:Y:S02]  /*27d0*/  IMAD R8, R13, R18.reuse, RZ ;  /* 0x000000120d087224 */ /* 0x080fe400078e02ff */
[----:B------:R-:W-:-:S04]  /*27e0*/  IMAD.WIDE.U32 R4, R12, R18, R4 ;  /* 0x000000120c047225 */ /* 0x000fc800078e0004 */
[----:B------:R-:W-:Y:S01]  /*27f0*/  IMAD R10, R12, R28, R8 ;  /* 0x0000001c0c0a7224 */ /* 0x000fe200078e0208 */
[----:B------:R-:W-:Y:S01]  /*2800*/  IADD3.X R8, R77, ~R9, RZ, P0, !PT ;  /* 0x800000094d087210 */ /* 0x000fe200007fe4ff */
[----:B------:R-:W-:Y:S01]  /*2810*/  IMAD.IADD R7, R7, 0x1, R11 ;  /* 0x0000000107077824 */ /* 0x000fe200078e020b */
[----:B------:R-:W-:Y:S01]  /*2820*/  LEA.HI R9, R21, R21, RZ, 0x1 ;  /* 0x0000001515097211 */ /* 0x000fe200078f08ff */
[----:B------:R-:W-:Y:S01]  /*2830*/  IMAD.IADD R19, R30, 0x1, R19 ;  /* 0x000000011e137824 */ /* 0x000fe200078e0213 */
[----:B------:R-:W-:Y:S01]  /*2840*/  IADD3 R5, R5, R10, RZ ;  /* 0x0000000a05057210 */ /* 0x000fe20007ffe0ff */
[C---:B------:R-:W-:Y:S01]  /*2850*/  IMAD R11, R8.reuse, R2, RZ ;  /* 0x00000002080b7224 */ /* 0x040fe200078e02ff */
[----:B------:R-:W-:Y:S01]  /*2860*/  SHF.R.S32.HI R9, RZ, 0x1, R9 ;  /* 0x00000001ff097819 */ /* 0x000fe20000011409 */
[----:B------:R-:W-:Y:S02]  /*2870*/  IMAD R10, R8, R62, RZ ;  /* 0x0000003e080a7224 */ /* 0x000fe400078e02ff */
[----:B------:R-:W-:Y:S01]  /*2880*/  IMAD.WIDE.U32 R4, R62, R0, R4 ;  /* 0x000000003e047225 */ /* 0x000fe200078e0004 */
[----:B------:R-:W-:-:S02]  /*2890*/  SHF.L.U32 R113, R9, 0x4, RZ ;  /* 0x0000000409717819 */ /* 0x000fc400000006ff */
[C---:B------:R-:W-:Y:S01]  /*28a0*/  SHF.L.U32 R110, R9.reuse, 0x6, RZ ;  /* 0x00000006096e7819 */ /* 0x040fe200000006ff */
[----:B------:R-:W-:Y:S01]  /*28b0*/  IMAD R8, R76, R9, R250 ;  /* 0x000000094c087224 */ /* 0x000fe200078e02fa */
[----:B------:R-:W-:Y:S01]  /*28c0*/  LEA R68, P0, R4, R24, 0x1 ;  /* 0x0000001804447211 */ /* 0x000fe200078008ff */
[C---:B------:R-:W-:Y:S01]  /*28d0*/  IMAD R19, R9.reuse, R19, RZ ;  /* 0x0000001309137224 */ /* 0x040fe200078e02ff */
[----:B------:R-:W-:Y:S01]  /*28e0*/  SHF.L.U32 R106, R9, 0x7, RZ ;  /* 0x00000007096a7819 */ /* 0x000fe200000006ff */
[-C--:B------:R-:W-:Y:S01]  /*28f0*/  IMAD R10, R63, R0.reuse, R10 ;  /* 0x000000003f0a7224 */ /* 0x080fe200078e020a */
[----:B------:R-:W-:Y:S01]  /*2900*/  SHF.R.S32.HI R128, RZ, 0x1f, R113 ;  /* 0x0000001fff807819 */ /* 0x000fe20000011471 */
[----:B------:R-:W-:Y:S01]  /*2910*/  IMAD R11, R3, R0, R11 ;  /* 0x00000000030b7224 */ /* 0x000fe200078e020b */
[----:B------:R-:W-:Y:S01]  /*2920*/  IADD3 R18, P3, R19, R8, RZ ;  /* 0x0000000813127210 */ /* 0x000fe20007f7e0ff */
[----:B------:R-:W-:Y:S01]  /*2930*/  IMAD.WIDE.U32 R6, R2, R0, R6 ;  /* 0x0000000002067225 */ /* 0x000fe200078e0006 */
[----:B------:R-:W-:-:S02]  /*2940*/  IADD3 R0, R250, R8, RZ ;  /* 0x00000008fa007210 */ /* 0x000fc40007ffe0ff */
[----:B------:R-:W-:Y:S01]  /*2950*/  IADD3 R10, R5, R10, RZ ;  /* 0x0000000a050a7210 */ /* 0x000fe20007ffe0ff */
[----:B------:R-:W-:Y:S01]  /*2960*/  IMAD.IADD R45, R7, 0x1, R11 ;  /* 0x00000001072d7824 */ /* 0x000fe200078e020b */
[----:B------:R-:W-:Y:S01]  /*2970*/  SHF.R.S32.HI R12, RZ, 0x1f, R19 ;  /* 0x0000001fff0c7819 */ /* 0x000fe20000011413 */
[----:B------:R-:W-:Y:S01]  /*2980*/  IMAD R7, R35, 0x1c0, RZ ;  /* 0x000001c023077824 */ /* 0x000fe200078e02ff */
[----:B------:R-:W-:Y:S01]  /*2990*/  IADD3 R5, P2, R19, R0, RZ ;  /* 0x0000000013057210 */ /* 0x000fe20007f5e0ff */
[----:B------:R-:W-:Y:S01]  /*29a0*/  IMAD.SHL.U32 R19, R18, 0x2, RZ ;  /* 0x0000000212137824 */ /* 0x000fe200078e00ff */
[----:B------:R-:W-:Y:S01]  /*29b0*/  LEA R44, P1, R6, R22, 0x1 ;  /* 0x00000016062c7211 */ /* 0x000fe200078208ff */
[C---:B------:R-:W-:Y:S01]  /*29c0*/  IMAD R13, R35.reuse, 0x120, RZ ;  /* 0x00000120230d7824 */ /* 0x040fe200078e02ff */
[-C--:B------:R-:W-:Y:S01]  /*29d0*/  LEA.HI.X.SX32 R8, R8, R12.reuse, 0x1, P3 ;  /* 0x0000000c08087211 */ /* 0x080fe200018f0eff */
[----:B------:R-:W-:Y:S01]  /*29e0*/  IMAD R11, R35, 0x160, RZ ;  /* 0x00000160230b7824 */ /* 0x000fe200078e02ff */
[----:B------:R-:W-:Y:S01]  /*29f0*/  SHF.L.U32 R74, R5, 0x1, RZ ;  /* 0x00000001054a7819 */ /* 0x000fe200000006ff */
[----:B------:R-:W-:Y:S01]  /*2a00*/  IMAD.IADD R228, R179, 0x1, R13 ;  /* 0x00000001b3e47824 */ /* 0x000fe200078e020d */
[----:B------:R-:W-:Y:S01]  /*2a10*/  LEA.HI.X.SX32 R0, R0, R12, 0x1, P2 ;  /* 0x0000000c00007211 */ /* 0x000fe200010f0eff */
[C---:B------:R-:W-:Y:S01]  /*2a20*/  IMAD R12, R35.reuse, 0x140, RZ ;  /* 0x00000140230c7824 */ /* 0x040fe200078e02ff */
[----:B------:R-:W-:Y:S01]  /*2a30*/  LEA.HI.X R45, R6, R23, R45, 0x1, P1 ;  /* 0x00000017062d7211 */ /* 0x000fe200008f0c2d */
[C---:B------:R-:W-:Y:S01]  /*2a40*/  IMAD R6, R35.reuse, 0x1e0, RZ ;  /* 0x000001e023067824 */ /* 0x040fe200078e02ff */
[----:B------:R-:W-:Y:S01]  /*2a50*/  LEA.HI.X R67, R4, R25, R10, 0x1, P0 ;  /* 0x0000001904437211 */ /* 0x000fe200000f0c0a */
[C---:B------:R-:W-:Y:S01]  /*2a60*/  IMAD R10, R35.reuse, 0x180, RZ ;  /* 0x00000180230a7824 */ /* 0x040fe200078e02ff */
[----:B------:R-:W-:Y:S01]  /*2a70*/  SHF.L.U64.HI R18, R18, 0x1, R8 ;  /* 0x0000000112127819 */ /* 0x000fe20000010208 */
[----:B------:R-:W-:Y:S01]  /*2a80*/  IMAD R8, R35, 0x1a0, RZ ;  /* 0x000001a023087824 */ /* 0x000fe200078e02ff */
[CC--:B------:R-:W-:Y:S01]  /*2a90*/  IADD3 R37, P1, R14.reuse, R19.reuse, RZ ;  /* 0x000000130e257210 */ /* 0x0c0fe20007f3e0ff */
[----:B------:R-:W-:Y:S01]  /*2aa0*/  IMAD.IADD R224, R175, 0x1, R11 ;  /* 0x00000001afe07824 */ /* 0x000fe200078e020b */
[-C--:B------:R-:W-:Y:S01]  /*2ab0*/  IADD3 R73, P3, R14, R74.reuse, RZ ;  /* 0x0000004a0e497210 */ /* 0x080fe20007f7e0ff */
[----:B------:R-:W-:Y:S01]  /*2ac0*/  IMAD R14, R35, 0xe0, RZ ;  /* 0x000000e0230e7824 */ /* 0x000fe200078e02ff */
[----:B------:R-:W-:Y:S01]  /*2ad0*/  SHF.L.U64.HI R0, R5, 0x1, R0 ;  /* 0x0000000105007819 */ /* 0x000fe20000010200 */
[--C-:B------:R-:W-:Y:S01]  /*2ae0*/  IMAD.X R36, R15, 0x1, R18.reuse, P1 ;  /* 0x000000010f247824 */ /* 0x100fe200008e0612 */
[C---:B------:R-:W-:Y:S01]  /*2af0*/  IADD3 R19, P0, R16.reuse, R19, RZ ;  /* 0x0000001310137210 */ /* 0x040fe20007f1e0ff */
[----:B------:R-:W-:Y:S01]  /*2b00*/  IMAD.SHL.U32 R5, R33, 0x80, RZ ;  /* 0x0000008021057824 */ /* 0x000fe200078e00ff */
[----:B------:R-:W-:Y:S01]  /*2b10*/  IADD3 R74, P2, R16, R74, RZ ;  /* 0x0000004a104a7210 */ /* 0x000fe20007f5e0ff */
[----:B------:R-:W-:Y:S01]  /*2b20*/  IMAD R16, R35, 0xa0, RZ ;  /* 0x000000a023107824 */ /* 0x000fe200078e02ff */
[-C--:B------:R-:W-:Y:S01]  /*2b30*/  IADD3.X R72, R15, R0.reuse, RZ, P3, !PT ;  /* 0x000000000f487210 */ /* 0x080fe20001ffe4ff */
[C---:B------:R-:W-:Y:S01]  /*2b40*/  IMAD.X R18, R17.reuse, 0x1, R18, P0 ;  /* 0x0000000111127824 */ /* 0x040fe200000e0612 */
[----:B------:R-:W-:Y:S01]  /*2b50*/  IADD3.X R71, R17, R0, RZ, P2, !PT ;  /* 0x0000000011477210 */ /* 0x000fe200017fe4ff */
[C---:B------:R-:W-:Y:S01]  /*2b60*/  IMAD.SHL.U32 R0, R33.reuse, 0x20, RZ ;  /* 0x0000002021007824 */ /* 0x040fe200078e00ff */
[--C-:B------:R-:W-:Y:S01]  /*2b70*/  SHF.L.U64.HI R22, R33, 0x6, R35.reuse ;  /* 0x0000000621167819 */ /* 0x100fe20000010223 */
[----:B------:R-:W-:Y:S01]  /*2b80*/  IMAD R17, R35, 0x60, RZ ;  /* 0x0000006023117824 */ /* 0x000fe200078e02ff */
[----:B------:R-:W-:Y:S01]  /*2b90*/  SHF.L.U32 R4, R33, 0x6, RZ ;  /* 0x0000000621047819 */ /* 0x000fe200000006ff */
[----:B------:R-:W-:Y:S01]  /*2ba0*/  IMAD R15, R35, 0xc0, RZ ;  /* 0x000000c0230f7824 */ /* 0x000fe200078e02ff */
[----:B------:R-:W-:Y:S01]  /*2bb0*/  SHF.L.U64.HI R23, R33, 0x7, R35 ;  /* 0x0000000721177819 */ /* 0x000fe20000010223 */
[----:B------:R-:W-:Y:S01]  /*2bc0*/  IMAD.IADD R232, R187, 0x1, R17 ;  /* 0x00000001bbe87824 */ /* 0x000fe200078e0211 */
[----:B------:R-:W-:Y:S01]  /*2bd0*/  SHF.L.U64.HI R238, R0, 0x1, R20 ;  /* 0x0000000100ee7819 */ /* 0x000fe20000010214 */
[----:B------:R-:W-:Y:S01]  /*2be0*/  IMAD.IADD R230, R183, 0x1, R15 ;  /* 0x00000001b7e67824 */ /* 0x000fe200078e020f */
[----:B------:R-:W-:Y:S01]  /*2bf0*/  SHF.L.U64.HI R236, R4, 0x1, R22 ;  /* 0x0000000104ec7819 */ /* 0x000fe20000010216 */
[----:B------:R-:W-:Y:S01]  /*2c00*/  IMAD.IADD R218, R169, 0x1, R8 ;  /* 0x00000001a9da7824 */ /* 0x000fe200078e0208 */
[----:B------:R-:W-:Y:S01]  /*2c10*/  SHF.L.U64.HI R234, R5, 0x1, R23 ;  /* 0x0000000105ea7819 */ /* 0x000fe20000010217 */
[----:B------:R-:W-:Y:S01]  /*2c20*/  IMAD R24, R3, 0x60, RZ ;  /* 0x0000006003187824 */ /* 0x000fe200078e02ff */
[----:B------:R-:W-:Y:S01]  /*2c30*/  IADD3 R231, R185, R16, RZ ;  /* 0x00000010b9e77210 */ /* 0x000fe20007ffe0ff */
        /* <DEDUP_REMOVED lines=8> */
[C---:B------:R-:W-:Y:S01]  /*2cc0*/  IMAD R16, R3.reuse, 0x140, RZ ;  /* 0x0000014003107824 */ /* 0x040fe200078e02ff */
[----:B------:R-:W-:Y:S01]  /*2cd0*/  SHF.L.U32 R237, R0, 0x1, RZ ;  /* 0x0000000100ed7819 */ /* 0x000fe200000006ff */
[----:B------:R-:W-:Y:S01]  /*2ce0*/  IMAD R15, R3, 0x160, RZ ;  /* 0x00000160030f7824 */ /* 0x000fe200078e02ff */
[----:B------:R-:W-:Y:S01]  /*2cf0*/  SHF.L.U32 R233, R5, 0x1, RZ ;  /* 0x0000000105e97819 */ /* 0x000fe200000006ff */
[----:B------:R-:W-:Y:S01]  /*2d00*/  IMAD R14, R3, 0x180, RZ ;  /* 0x00000180030e7824 */ /* 0x000fe200078e02ff */
[----:B------:R-:W-:Y:S01]  /*2d10*/  IADD3 R216, R165, R6, RZ ;  /* 0x00000006a5d87210 */ /* 0x000fe20007ffe0ff */
[C---:B------:R-:W-:Y:S01]  /*2d20*/  IMAD R13, R3.reuse, 0x1a0, RZ ;  /* 0x000001a0030d7824 */ /* 0x040fe200078e02ff */
[C-C-:B------:R-:W-:Y:S01]  /*2d30*/  SHF.L.U64.HI R11, R2.reuse, 0x4, R3.reuse ;  /* 0x00000004020b7819 */ /* 0x140fe20000010203 */
[C---:B------:R-:W-:Y:S01]  /*2d40*/  IMAD R12, R3.reuse, 0x1c0, RZ ;  /* 0x000001c0030c7824 */ /* 0x040fe200078e02ff */
[--C-:B------:R-:W-:Y:S01]  /*2d50*/  SHF.L.U64.HI R7, R2, 0x5, R3.reuse ;  /* 0x0000000502077819 */ /* 0x100fe20000010203 */
[----:B------:R-:W-:Y:S01]  /*2d60*/  IMAD.SHL.U32 R235, R4, 0x2, RZ ;  /* 0x0000000204eb7824 */ /* 0x000fe200078e00ff */
[C-C-:B------:R-:W-:Y:S01]  /*2d70*/  SHF.L.U64.HI R8, R2.reuse, 0x6, R3.reuse ;  /* 0x0000000602087819 */ /* 0x140fe20000010203 */
[C---:B------:R-:W-:Y:S01]  /*2d80*/  IMAD.SHL.U32 R6, R2.reuse, 0x10, RZ ;  /* 0x0000001002067824 */ /* 0x040fe200078e00ff */
[C---:B------:R-:W-:Y:S01]  /*2d90*/  SHF.L.U64.HI R10, R2.reuse, 0x7, R3 ;  /* 0x00000007020a7819 */ /* 0x040fe20000010203 */
[C---:B------:R-:W-:Y:S01]  /*2da0*/  IMAD.SHL.U32 R5, R2.reuse, 0x80, RZ ;  /* 0x0000008002057824 */ /* 0x040fe200078e00ff */
[C---:B------:R-:W-:Y:S01]  /*2db0*/  SHF.L.U32 R0, R2.reuse, 0x5, RZ ;  /* 0x0000000502007819 */ /* 0x040fe200000006ff */
[----:B------:R-:W-:Y:S01]  /*2dc0*/  IMAD R3, R3, 0x1e0, RZ ;  /* 0x000001e003037824 */ /* 0x000fe200078e02ff */
[C---:B------:R-:W-:Y:S01]  /*2dd0*/  SHF.L.U32 R4, R2.reuse, 0x6, RZ ;  /* 0x0000000602047819 */ /* 0x040fe200000006ff */
[----:B------:R-:W-:Y:S01]  /*2de0*/  IMAD.WIDE.U32 R160, R2, 0xa0, RZ ;  /* 0x000000a002a07825 */ /* 0x000fe200078e00ff */
[----:B------:R-:W-:-:S02]  /*2df0*/  SHF.L.U64.HI R215, R6, 0x1, R11 ;  /* 0x0000000106d77819 */ /* 0x000fc4000001020b */
[----:B------:R-:W-:Y:S01]  /*2e00*/  SHF.L.U32 R214, R6, 0x1, RZ ;  /* 0x0000000106d67819 */ /* 0x000fe200000006ff */
[----:B------:R-:W-:Y:S01]  /*2e10*/  IMAD.WIDE.U32 R158, R2, 0xc0, RZ ;  /* 0x000000c0029e7825 */ /* 0x000fe200078e00ff */
[----:B------:R-:W-:Y:S02]  /*2e20*/  SHF.L.U64.HI R213, R0, 0x1, R7 ;  /* 0x0000000100d57819 */ /* 0x000fe40000010207 */
[----:B------:R-:W-:Y:S01]  /*2e30*/  SHF.L.U64.HI R211, R4, 0x1, R8 ;  /* 0x0000000104d37819 */ /* 0x000fe20000010208 */
[----:B------:R-:W-:Y:S01]  /*2e40*/  IMAD.WIDE.U32 R154, R2, 0x120, RZ ;  /* 0x00000120029a7825 */ /* 0x000fe200078e00ff */
[----:B------:R-:W-:Y:S02]  /*2e50*/  SHF.L.U32 R210, R4, 0x1, RZ ;  /* 0x0000000104d27819 */ /* 0x000fe400000006ff */
[C---:B------:R-:W-:Y:S01]  /*2e60*/  SHF.L.U64.HI R209, R5.reuse, 0x1, R10 ;  /* 0x0000000105d17819 */ /* 0x040fe2000001020a */
[----:B------:R-:W-:Y:S01]  /*2e70*/  IMAD.WIDE.U32 R152, R2, 0x140, RZ ;  /* 0x0000014002987825 */ /* 0x000fe200078e00ff */
[----:B------:R-:W-:-:S02]  /*2e80*/  SHF.L.U32 R208, R5, 0x1, RZ ;  /* 0x0000000105d07819 */ /* 0x000fc400000006ff */
[----:B------:R-:W-:Y:S01]  /*2e90*/  IADD3 R206, R161, R23, RZ ;  /* 0x00000017a1ce7210 */ /* 0x000fe20007ffe0ff */
[C---:B------:R-:W-:Y:S01]  /*2ea0*/  IMAD.WIDE.U32 R148, R2.reuse, 0x180, RZ ;  /* 0x0000018002947825 */ /* 0x040fe200078e00ff */
[----:B------:R-:W-:Y:S02]  /*2eb0*/  IADD3 R205, R159, R22, RZ ;  /* 0x000000169fcd7210 */ /* 0x000fe40007ffe0ff */
[----:B------:R-:W-:Y:S01]  /*2ec0*/  IADD3 R203, R155, R17, RZ ;  /* 0x000000119bcb7210 */ /* 0x000fe20007ffe0ff */
[C---:B------:R-:W-:Y:S01]  /*2ed0*/  IMAD.WIDE.U32 R146, R2.reuse, 0x1a0, RZ ;  /* 0x000001a002927825 */ /* 0x040fe200078e00ff */
[----:B------:R-:W-:Y:S02]  /*2ee0*/  IADD3 R202, R153, R16, RZ ;  /* 0x0000001099ca7210 */ /* 0x000fe40007ffe0ff */
[----:B------:R-:W-:Y:S01]  /*2ef0*/  IADD3 R200, R149, R14, RZ ;  /* 0x0000000e95c87210 */ /* 0x000fe20007ffe0ff */
[----:B------:R-:W-:Y:S01]  /*2f00*/  IMAD.WIDE.U32 R142, R2, 0x1e0, RZ ;  /* 0x000001e0028e7825 */ /* 0x000fe200078e00ff */
[----:B------:R-:W-:-:S02]  /*2f10*/  IADD3 R199, R147, R13, RZ ;  /* 0x0000000d93c77210 */ /* 0x000fc40007ffe0ff */
[----:B------:R-:W-:Y:S01]  /*2f20*/  SHF.R.S32.HI R125, RZ, 0x1f, R110 ;  /* 0x0000001fff7d7819 */ /* 0x000fe2000001146e */
[----:B------:R-:W-:Y:S01]  /*2f30*/  IMAD.SHL.U32 R112, R9, 0x20, RZ ;  /* 0x0000002009707824 */ /* 0x000fe200078e00ff */
[----:B------:R-:W-:Y:S01]  /*2f40*/  IADD3 R191, R143, R3, RZ ;  /* 0x000000038fbf7210 */ /* 0x000fe20007ffe0ff */
[C---:B------:R-:W-:Y:S01]  /*2f50*/  IMAD R111, R9.reuse, 0x30, RZ ;  /* 0x00000030096f7824 */ /* 0x040fe200078e02ff */
[----:B------:R-:W-:Y:S01]  /*2f60*/  SHF.R.S32.HI R121, RZ, 0x1f, R106 ;  /* 0x0000001fff797819 */ /* 0x000fe2000001146a */
        /* <DEDUP_REMOVED lines=18> */
[----:B------:R-:W-:Y:S01]  /*3090*/  IMAD R99, R9, 0xf0, RZ ;  /* 0x000000f009637824 */ /* 0x000fe200078e02ff */
[----:B------:R-:W-:Y:S01]  /*30a0*/  SHF.R.S32.HI R116, RZ, 0x1f, R101 ;  /* 0x0000001fff747819 */ /* 0x000fe20000011465 */
[----:B------:R-:W-:Y:S01]  /*30b0*/  IMAD.WIDE.U32 R162, R2, 0x60, RZ ;  /* 0x0000006002a27825 */ /* 0x000fe200078e00ff */
[----:B------:R-:W-:-:S02]  /*30c0*/  SHF.R.S32.HI R115, RZ, 0x1f, R100 ;  /* 0x0000001fff737819 */ /* 0x000fc40000011464 */
[----:B------:R-:W-:Y:S01]  /*30d0*/  SHF.R.S32.HI R114, RZ, 0x1f, R99 ;  /* 0x0000001fff727819 */ /* 0x000fe20000011463 */
[----:B------:R-:W-:-:S04]  /*30e0*/  IMAD.WIDE.U32 R156, R2, 0xe0, RZ ;  /* 0x000000e0029c7825 */ /* 0x000fc800078e00ff */
[----:B------:R-:W-:-:S04]  /*30f0*/  IMAD.WIDE.U32 R150, R2, 0x160, RZ ;  /* 0x0000016002967825 */ /* 0x000fc800078e00ff */
[----:B------:R-:W-:-:S04]  /*3100*/  IMAD.WIDE.U32 R144, R2, 0x1c0, RZ ;  /* 0x000001c002907825 */ /* 0x000fc800078e00ff */
[----:B------:R-:W-:Y:S02]  /*3110*/  IMAD.MOV.U32 R21, RZ, RZ, R34 ;  /* 0x000000ffff157224 */ /* 0x000fe400078e0022 */
[----:B------:R-:W-:Y:S02]  /*3120*/  IMAD.SHL.U32 R94, R62, 0x80, RZ ;  /* 0x000000803e5e7824 */ /* 0x000fe400078e00ff */
[----:B------:R-:W-:Y:S02]  /*3130*/  IMAD.SHL.U32 R212, R0, 0x2, RZ ;  /* 0x0000000200d47824 */ /* 0x000fe400078e00ff */
[----:B------:R-:W-:Y:S02]  /*3140*/  IMAD.IADD R207, R163, 0x1, R24 ;  /* 0x00000001a3cf7824 */ /* 0x000fe400078e0218 */
[----:B------:R-:W-:Y:S02]  /*3150*/  IMAD.IADD R204, R157, 0x1, R20 ;  /* 0x000000019dcc7824 */ /* 0x000fe400078e0214 */
[----:B------:R-:W-:-:S02]  /*3160*/  IMAD.IADD R201, R151, 0x1, R15 ;  /* 0x0000000197c97824 */ /* 0x000fc400078e020f */
[----:B------:R-:W-:Y:S02]  /*3170*/  IMAD.IADD R198, R145, 0x1, R12 ;  /* 0x0000000191c67824 */ /* 0x000fe400078e020c */
.L_x_1765:
[----:B------:R-:W-:Y:S01]  /*3180*/  ISETP.GE.AND P0, PT, R132, R249, PT ;  /* 0x000000f98400720c */ /* 0x000fe20003f06270 */
[----:B------:R-:W2:Y:S01]  /*3190*/  LDL R0, [R1+0x8] ;  /* 0x0000080001007983 */ /* 0x000ea20000100800 */
[----:B------:R-:W-:Y:S01]  /*31a0*/  LOP3.LUT R60, R60, 0xfffffeff, RZ, 0xc0, !PT ;  /* 0xfffffeff3c3c7812 */ /* 0x000fe200078ec0ff */
[----:B------:R-:W-:Y:S01]  /*31b0*/  IMAD.SHL.U32 R22, R21, 0x100, RZ ;  /* 0x0000010015167824 */ /* 0x000fe200078e00ff */
[----:B------:R-:W-:Y:S04]  /*31c0*/  BSSY B2, `(.L_x_1662) ;  /* 0x0000c25000027945 */ /* 0x000fe80003800000 */
        /* <DEDUP_REMOVED lines=9> */
[CC--:B------:R-:W-:Y:S04]  /*3260*/  ISETP.GE.OR P1, PT, R88.reuse, R61.reuse, P0 ;  /* 0x0000003d5800720c */ /* 0x0c0fe80000726670 */
[----:B------:R-:W-:Y:S02]  /*3270*/  ISETP.LT.OR P4, PT, R88, R64, P1 ;  /* 0x000000405800720c */ /* 0x000fe40000f81670 */
[----:B------:R-:W-:Y:S02]  /*3280*/  @!P6 IADD3 R16, P2, R44, R214, RZ ;  /* 0x000000d62c10e210 */ /* 0x000fe40007f5e0ff */
[----:B------:R-:W-:Y:S02]  /*3290*/  @!P6 LEA R14, P1, R190, R70, 0x1 ;  /* 0x00000046be0ee211 */ /* 0x000fe400078208ff */
[----:B------:R-:W-:Y:S01]  /*32a0*/  @P6 LOP3.LUT R60, R60, 0x100, RZ, 0xfc, !PT ;  /* 0x000001003c3c6812 */ /* 0x000fe200078efcff */
[C---:B------:R-:W-:Y:S01]  /*32b0*/  @!P6 IMAD.X R17, R45.reuse, 0x1, R215, P2 ;  /* 0x000000012d11e824 */ /* 0x040fe200010e06d7 */
[----:B------:R-:W-:Y:S02]  /*32c0*/  @!P5 IADD3 R12, P2, R44, R212, RZ ;  /* 0x000000d42c0cd210 */ /* 0x000fe40007f5e0ff */
[----:B------:R-:W-:Y:S03]  /*32d0*/  LOP3.LUT R60, R60, 0xffffff7f, RZ, 0xc0, !PT ;  /* 0xffffff7f3c3c7812 */ /* 0x000fe600078ec0ff */
[----:B------:R-:W-:Y:S01]  /*32e0*/  @!P5 IMAD.X R13, R45, 0x1, R213, P2 ;  /* 0x000000012d0dd824 */ /* 0x000fe200010e06d5 */
[----:B------:R-:W-:Y:S02]  /*32f0*/  ISETP.GE.OR P2, PT, R86, R61, P0 ;  /* 0x0000003d5600720c */ /* 0x000fe40000746670 */
[----:B------:R-:W-:Y:S02]  /*3300*/  @P5 LOP3.LUT R60, R60, 0x80, RZ, 0xfc, !PT ;  /* 0x000000803c3c5812 */ /* 0x000fe400078efcff */
[----:B------:R-:W-:Y:S02]  /*3310*/  ISETP.LT.OR P2, PT, R86, R64, P2 ;  /* 0x000000405600720c */ /* 0x000fe40001741670 */
[----:B------:R-:W-:Y:S04]  /*3320*/  LOP3.LUT R60, R60, 0xffffffbf, RZ, 0xc0, !PT ;  /* 0xffffffbf3c3c7812 */ /* 0x000fe800078ec0ff */
[----:B------:R-:W-:Y:S04]  /*3330*/  @P4 LOP3.LUT R60, R60, 0x40, RZ, 0xfc, !PT ;  /* 0x000000403c3c4812 */ /* 0x000fe800078efcff */
[----:B------:R-:W-:Y:S04]  /*3340*/  LOP3.LUT R60, R60, 0xffffffdf, RZ, 0xc0, !PT ;  /* 0xffffffdf3c3c7812 */ /* 0x000fe800078ec0ff */
[----:B------:R-:W-:Y:S04]  /*3350*/  @P3 LOP3.LUT R60, R60, 0x20, RZ, 0xfc, !PT ;  /* 0x000000203c3c3812 */ /* 0x000fe800078efcff */
[----:B------:R-:W-:Y:S04]  /*3360*/  LOP3.LUT R60, R60, 0xffffffef, RZ, 0xc0, !PT ;  /* 0xffffffef3c3c7812 */ /* 0x000fe800078ec0ff */
[----:B------:R-:W-:Y:S04]  /*3370*/  @P2 LOP3.LUT R60, R60, 0x10, RZ, 0xfc, !PT ;  /* 0x000000103c3c2812 */ /* 0x000fe800078efcff */
[----:B------:R-:W-:Y:S02]  /*3380*/  LOP3.LUT R60, R60, 0xfffffff7, RZ, 0xc0, !PT ;  /* 0xfffffff73c3c7812 */ /* 0x000fe400078ec0ff */
[----:B--2---:R-:W-:Y:S02]  /*3390*/  @!P6 LEA.HI.X R15, R190, R69, R0, 0x1, P1 ;  /* 0x00000045be0fe211 */ /* 0x004fe400008f0c00 */
[----:B------:R-:W-:Y:S02]  /*33a0*/  @!P5 IADD3 R10, P1, R70, R237, RZ ;  /* 0x000000ed460ad210 */ /* 0x000fe40007f3e0ff */
[-C--:B------:R-:W-:Y:S03]  /*33b0*/  ISETP.GE.OR P6, PT, R81, R61.reuse, P0 ;  /* 0x0000003d5100720c */ /* 0x080fe600007c6670 */
[----:B------:R-:W-:Y:S01]  /*33c0*/  @!P5 IMAD.X R11, R69, 0x1, R238, P1 ;  /* 0x00000001450bd824 */ /* 0x000fe200008e06ee */
[----:B------:R-:W-:Y:S02]  /*33d0*/  @!P4 IADD3 R8, P1, R44, R162, RZ ;  /* 0x000000a22c08c210 */ /* 0x000fe40007f3e0ff */
[----:B------:R-:W-:Y:S02]  /*33e0*/  ISETP.LT.OR P6, PT, R81, R64, P6 ;  /* 0x000000405100720c */ /* 0x000fe400037c1670 */
[-C--:B------:R-:W-:Y:S01]  /*33f0*/  ISETP.GE.OR P5, PT, R80, R61.reuse, P0 ;  /* 0x0000003d5000720c */ /* 0x080fe200007a6670 */
[----:B------:R-:W-:Y:S01]  /*3400*/  @!P4 IMAD.X R9, R45, 0x1, R207, P1 ;  /* 0x000000012d09c824 */ /* 0x000fe200008e06cf */
[----:B------:R-:W-:Y:S02]  /*3410*/  @!P4 IADD3 R6, P1, R70, R186, RZ ;  /* 0x000000ba4606c210 */ /* 0x000fe40007f3e0ff */
[----:B------:R-:W-:Y:S03]  /*3420*/  ISETP.LT.OR P5, PT, R80, R64, P5 ;  /* 0x000000405000720c */ /* 0x000fe60002fa1670 */
[----:B------:R-:W-:Y:S01]  /*3430*/  @!P4 IMAD.X R7, R69, 0x1, R232, P1 ;  /* 0x000000014507c824 */ /* 0x000fe200008e06e8 */
[C---:B------:R-:W-:Y:S02]  /*3440*/  @!P3 IADD3 R4, P1, R44.reuse, R210, RZ ;  /* 0x000000d22c04b210 */ /* 0x040fe40007f3e0ff */
[-C--:B------:R-:W-:Y:S03]  /*3450*/  ISETP.GE.OR P4, PT, R79, R61.reuse, P0 ;  /* 0x0000003d4f00720c */ /* 0x080fe60000786670 */
[----:B------:R-:W-:Y:S01]  /*3460*/  @!P3 IMAD.X R5, R45, 0x1, R211, P1 ;  /* 0x000000012d05b824 */ /* 0x000fe200008e06d3 */
[----:B------:R-:W-:Y:S02]  /*3470*/  @!P2 IADD3 R30, P1, R44, R160, RZ ;  /* 0x000000a02c1ea210 */ /* 0x000fe40007f3e0ff */
[-C--:B------:R-:W-:Y:S02]  /*3480*/  ISETP.LT.OR P4, PT, R79, R64.reuse, P4 ;  /* 0x000000404f00720c */ /* 0x080fe40002781670 */
[CC--:B------:R-:W-:Y:S01]  /*3490*/  ISETP.GE.OR P3, PT, R78.reuse, R61.reuse, P0 ;  /* 0x0000003d4e00720c */ /* 0x0c0fe20000766670 */
[----:B------:R-:W-:Y:S01]  /*34a0*/  @!P2 IMAD.X R31, R45, 0x1, R206, P1 ;  /* 0x000000012d1fa824 */ /* 0x000fe200008e06ce */
[CC--:B------:R-:W-:Y:S02]  /*34b0*/  ISETP.GE.OR P1, PT, R85.reuse, R61.reuse, P0 ;  /* 0x0000003d5500720c */ /* 0x0c0fe40000726670 */
[-C--:B------:R-:W-:Y:S02]  /*34c0*/  ISETP.LT.OR P3, PT, R78, R64.reuse, P3 ;  /* 0x000000404e00720c */ /* 0x080fe40001f61670 */
        /* <DEDUP_REMOVED lines=26> */
[----:B------:R-:W-:Y:S02]  /*3670*/  @!P6 IADD3 R48, P1, R44, R152, RZ ;  /* 0x000000982c30e210 */ /* 0x000fe40007f3e0ff */
[-C--:B------:R-:W-:Y:S02]  /*3680*/  ISETP.GE.OR P2, PT, R75, R61.reuse, P0 ;  /* 0x0000003d4b00720c */ /* 0x080fe40000746670 */
[----:B------:R-:W-:Y:S01]  /*3690*/  LOP3.LUT R60, R60, 0xffffdfff, RZ, 0xc0, !PT ;  /* 0xffffdfff3c3c7812 */ /* 0x000fe200078ec0ff */
[----:B------:R-:W-:Y:S01]  /*36a0*/  @!P6 IMAD.X R49, R45, 0x1, R202, P1 ;  /* 0x000000012d31e824 */ /* 0x000fe200008e06ca */
        /* <DEDUP_REMOVED lines=197> */
.L_x_1666:
[----:B------:R-:W-:Y:S05]  /*4300*/  BSYNC B0 ;  /* 0x0000000000007941 */ /* 0x000fea0003800000 */
.L_x_1665:
        /* <DEDUP_REMOVED lines=61> */
.L_x_1668:
[----:B------:R-:W-:Y:S05]  /*46e0*/  BSYNC B0 ;  /* 0x0000000000007941 */ /* 0x000fea0003800000 */
.L_x_1667:
        /* <DEDUP_REMOVED lines=61> */
.L_x_1670:
[----:B------:R-:W-:Y:S05]  /*4ac0*/  BSYNC B0 ;  /* 0x0000000000007941 */ /* 0x000fea0003800000 */
.L_x_1669:
        /* <DEDUP_REMOVED lines=68> */
.L_x_1672:
[----:B------:R-:W-:Y:S05]  /*4f10*/  BSYNC B0 ;  /* 0x0000000000007941 */ /* 0x000fea0003800000 */
.L_x_1671:
        /* <DEDUP_REMOVED lines=61> */
.L_x_1674:
[----:B------:R-:W-:Y:S05]  /*52f0*/  BSYNC B0 ;  /* 0x0000000000007941 */ /* 0x000fea0003800000 */
.L_x_1673:
        /* <DEDUP_REMOVED lines=68> */
.L_x_1676:
[----:B------:R-:W-:Y:S05]  /*5740*/  BSYNC B0 ;  /* 0x0000000000007941 */ /* 0x000fea0003800000 */
.L_x_1675:
        /* <DEDUP_REMOVED lines=68> */
.L_x_1678:
[----:B------:R-:W-:Y:S05]  /*5b90*/  BSYNC B0 ;  /* 0x0000000000007941 */ /* 0x000fea0003800000 */
.L_x_1677:
        /* <DEDUP_REMOVED lines=68> */
.L_x_1680:
[----:B------:R-:W-:Y:S05]  /*5fe0*/  BSYNC B0 ;  /* 0x0000000000007941 */ /* 0x000fea0003800000 */
.L_x_1679:
        /* <DEDUP_REMOVED lines=61> */
.L_x_1682:
[----:B------:R-:W-:Y:S05]  /*63c0*/  BSYNC B0 ;  /* 0x0000000000007941 */ /* 0x000fea0003800000 */
.L_x_1681:
        /* <DEDUP_REMOVED lines=68> */
.L_x_1684:
[----:B------:R-:W-:Y:S05]  /*6810*/  BSYNC B0 ;  /* 0x0000000000007941 */ /* 0x000fea0003800000 */
.L_x_1683:
        /* <DEDUP_REMOVED lines=68> */
.L_x_1686:
[----:B------:R-:W-:Y:S05]  /*6c60*/  BSYNC B0 ;  /* 0x0000000000007941 */ /* 0x000fea0003800000 */
.L_x_1685:
        /* <DEDUP_REMOVED lines=68> */
.L_x_1688:
[----:B------:R-:W-:Y:S05]  /*70b0*/  BSYNC B0 ;  /* 0x0000000000007941 */ /* 0x000fea0003800000 */
.L_x_1687:
        /* <DEDUP_REMOVED lines=68> */
.L_x_1690:
[----:B------:R-:W-:Y:S05]  /*7500*/  BSYNC B0 ;  /* 0x0000000000007941 */ /* 0x000fea0003800000 */
.L_x_1689:
        /* <DEDUP_REMOVED lines=68> */
.L_x_1692:
[----:B------:R-:W-:Y:S05]  /*7950*/  BSYNC B0 ;  /* 0x0000000000007941 */ /* 0x000fea0003800000 */
.L_x_1691:
        /* <DEDUP_REMOVED lines=68> */
.L_x_1694:
[----:B------:R-:W-:Y:S05]  /*7da0*/  BSYNC B0 ;  /* 0x0000000000007941 */ /* 0x000fea0003800000 */
.L_x_1693:
        /* <DEDUP_REMOVED lines=68> */
.L_x_1696:
[----:B------:R-:W-:Y:S05]  /*81f0*/  BSYNC B0 ;  /* 0x0000000000007941 */ /* 0x000fea0003800000 */
.L_x_1695:
        /* <DEDUP_REMOVED lines=11> */
.L_x_1664:
        /* <DEDUP_REMOVED lines=19> */
[C---:B------:R-:W-:Y:S02]  /*83e0*/  SHF.L.U32 R23, R28.reuse, 0x10, RZ ;  /* 0x000000101c177819 */ /* 0x040fe400000006ff */
[----:B------:R-:W-:Y:S02]  /*83f0*/  LOP3.LUT R24, R28, 0xffff0000, RZ, 0xc0, !PT ;  /* 0xffff00001c187812 */ /* 0x000fe400078ec0ff */
[----:B------:R-:W-:Y:S01]  /*8400*/  LOP3.LUT R26, R29, 0xffff0000, RZ, 0xc0, !PT ;  /* 0xffff00001d1a7812 */ /* 0x000fe200078ec0ff */
[C---:B------:R-:W-:Y:S01]  /*8410*/  IMAD.U32 R29, R31.reuse, 0x10000, RZ ;  /* 0x000100001f1d7824 */ /* 0x040fe200078e00ff */
[C---:B------:R-:W-:Y:S01]  /*8420*/  SHF.L.U32 R27, R30.reuse, 0x10, RZ ;  /* 0x000000101e1b7819 */ /* 0x040fe200000006ff */
[--C-:B------:R-:W-:Y:S01]  /*8430*/  @P1 IMAD.MOV R0, RZ, RZ, -R38.reuse ;  /* 0x000000ffff001224 */ /* 0x100fe200078e0a26 */
[----:B------:R-:W-:Y:S01]  /*8440*/  LOP3.LUT R28, R30, 0xffff0000, RZ, 0xc0, !PT ;  /* 0xffff00001e1c7812 */ /* 0x000fe200078ec0ff */
        /* <DEDUP_REMOVED lines=9> */
[----:B------:R3:W4:Y:S01]  /*84e0*/  LD.E.128 R40, [R8.64] ;  /* 0x0000000608287980 */ /* 0x000722000c101d00 */
[----:B-1----:R-:W-:Y:S01]  /*84f0*/  IMAD.MOV.U32 R3, RZ, RZ, R71 ;  /* 0x000000ffff037224 */ /* 0x002fe200078e0047 */
[----:B------:R-:W-:Y:S04]  /*8500*/  MOV R2, R74 ;  /* 0x0000004a00027202 */ /* 0x000fe80000000f00 */
[C---:B------:R-:W-:Y:S04]  /*8510*/  LEA R2, P0, R0.reuse, R2, 0x1 ;  /* 0x0000000200027211 */ /* 0x040fe800078008ff */
[----:B------:R-:W-:Y:S05]  /*8520*/  LEA.HI.X.SX32 R3, R0, R3, 0x1, P0 ;  /* 0x0000000300037211 */ /* 0x000fea00000f0eff */
[----:B------:R4:W4:Y:S01]  /*8530*/  LD.E.128 R32, [R2.64] ;  /* 0x0000000602207980 */ /* 0x000922000c101d00 */
[----:B--2---:R-:W-:Y:S01]  /*8540*/  IMAD.U32 R14, R5, 0x10000, RZ ;  /* 0x00010000050e7824 */ /* 0x004fe200078e00ff */
[C---:B---3--:R-:W-:Y:S01]  /*8550*/  SHF.L.U32 R9, R4.reuse, 0x10, RZ ;  /* 0x0000001004097819 */ /* 0x048fe200000006ff */
[----:B------:R-:W-:Y:S01]  /*8560*/  IMAD.U32 R17, R7, 0x10000, RZ ;  /* 0x0001000007117824 */ /* 0x000fe200078e00ff */
[----:B------:R-:W-:Y:S02]  /*8570*/  LOP3.LUT R11, R4, 0xffff0000, RZ, 0xc0, !PT ;  /* 0xffff0000040b7812 */ /* 0x000fe400078ec0ff */
[----:B------:R-:W-:Y:S02]  /*8580*/  LOP3.LUT R10, R5, 0xffff0000, RZ, 0xc0, !PT ;  /* 0xffff0000050a7812 */ /* 0x000fe400078ec0ff */
[----:B------:R-:W-:Y:S01]  /*8590*/  SHF.L.U32 R13, R6, 0x10, RZ ;  /* 0x00000010060d7819 */ /* 0x000fe200000006ff */
        /* <DEDUP_REMOVED lines=23> */
[C---:B------:R-:W-:Y:S01]  /*8710*/  SHF.L.U32 R9, R32.reuse, 0x10, RZ ;  /* 0x0000001020097819 */ /* 0x040fe200000006ff */
        /* <DEDUP_REMOVED lines=9> */
[----:B------:R-:W-:Y:S02]  /*87b0*/  FMUL.FTZ R6, R16, R6 ;  /* 0x0000000610067220 */ /* 0x000fe40000410000 */
[----:B------:R-:W-:Y:S02]  /*87c0*/  FFMA.FTZ R4, R26, R13, R4 ;  /* 0x0000000d1a047223 */ /* 0x000fe40000010004 */
[----:B------:R-:W-:Y:S01]  /*87d0*/  FMUL.FTZ R7, R17, R7 ;  /* 0x0000000711077220 */ /* 0x000fe20000410000 */
[C---:B------:R-:W-:Y:S01]  /*87e0*/  LOP3.LUT R17, R35.reuse, 0xffff0000, RZ, 0xc0, !PT ;  /* 0xffff000023117812 */ /* 0x040fe200078ec0ff */
[----:B------:R-:W-:Y:S02]  /*87f0*/  IMAD.U32 R16, R35, 0x10000, RZ ;  /* 0x0001000023107824 */ /* 0x000fe400078e00ff */
[----:B------:R-:W-:Y:S02]  /*8800*/  FFMA.FTZ R5, R27, R14, R5 ;  /* 0x0000000e1b057223 */ /* 0x000fe40000010005 */
[----:B------:R-:W-:Y:S01]  /*8810*/  FFMA.FTZ R6, R28, R15, R6 ;  /* 0x0000000f1c067223 */ /* 0x000fe20000010006 */
[----:B------:R-:W-:Y:S01]  /*8820*/  F2FP.BF16.PACK_AB R28, R2, R0 ;  /* 0x00000000021c723e */ /* 0x000fe200000010ff */
[----:B------:R-:W-:Y:S01]  /*8830*/  FFMA.FTZ R7, R29, R16, R7 ;  /* 0x000000101d077223 */ /* 0x000fe20000010007 */
[----:B------:R-:W-:Y:S01]  /*8840*/  F2FP.BF16.PACK_AB R29, R4, R3 ;  /* 0x00000003041d723e */ /* 0x000fe200000010ff */
[----:B------:R-:W-:Y:S01]  /*8850*/  FFMA.FTZ R8, R30, R17, R8 ;  /* 0x000000111e087223 */ /* 0x000fe20000010008 */
[----:B------:R-:W-:Y:S04]  /*8860*/  F2FP.BF16.PACK_AB R30, R6, R5 ;  /* 0x00000005061e723e */ /* 0x000fe800000010ff */
[----:B------:R-:W-:Y:S02]  /*8870*/  F2FP.BF16.PACK_AB R31, R8, R7 ;  /* 0x00000007081f723e */ /* 0x000fe400000010ff */
.L_x_1701:
[----:B------:R-:W-:Y:S05]  /*8880*/  BSYNC B0 ;  /* 0x0000000000007941 */ /* 0x000fea0003800000 */
.L_x_1700:
[----:B-1----:R-:W-:Y:S02]  /*8890*/  MOV R2, R66 ;  /* 0x0000004200027202 */ /* 0x002fe40000000f00 */
[----:B------:R-:W-:Y:S05]  /*88a0*/  MOV R3, R65 ;  /* 0x0000004100037202 */ /* 0x000fea0000000f00 */
[----:B-----5:R1:W-:Y:S02]  /*88b0*/  ST.E.128 [R2.64], R28 ;  /* 0x0000001c02007985 */ /* 0x0203e4000c101d06 */
.L_x_1699:
[----:B------:R-:W-:Y:S05]  /*88c0*/  BSYNC B1 ;  /* 0x0000000000017941 */ /* 0x000fea0003800000 */
.L_x_1698:
        /* <DEDUP_REMOVED lines=14> */
[C---:B-----5:R-:W-:Y:S01]  /*89b0*/  LOP3.LUT R24, R28.reuse, 0xffff0000, RZ, 0xc0, !PT ;  /* 0xffff00001c187812 */ /* 0x060fe200078ec0ff */
[----:B------:R-:W-:Y:S01]  /*89c0*/  IMAD.MOV.U32 R0, RZ, RZ, RZ ;  /* 0x000000ffff007224 */ /* 0x000fe200078e00ff */
[C---:B------:R-:W-:Y:S01]  /*89d0*/  LOP3.LUT R26, R29.reuse, 0xffff0000, RZ, 0xc0, !PT ;  /* 0xffff00001d1a7812 */ /* 0x040fe200078ec0ff */
        /* <DEDUP_REMOVED lines=17> */
[----:B------:R2:W3:Y:S01]  /*8af0*/  LD.E.128 R40, [R8.64] ;  /* 0x0000000608287980 */ /* 0x0004e2000c101d00 */
        /* <DEDUP_REMOVED lines=8> */
[C---:B------:R-:W-:Y:S02]  /*8b80*/  LOP3.LUT R10, R5.reuse, 0xffff0000, RZ, 0xc0, !PT ;  /* 0xffff0000050a7812 */ /* 0x040fe400078ec0ff */
[----:B------:R-:W-:Y:S02]  /*8b90*/  SHF.L.U32 R14, R5, 0x10, RZ ;  /* 0x00000010050e7819 */ /* 0x000fe400000006ff */
[----:B------:R-:W-:Y:S01]  /*8ba0*/  LOP3.LUT R16, R6, 0xffff0000, RZ, 0xc0, !PT ;  /* 0xffff000006107812 */ /* 0x000fe200078ec0ff */
[----:B---3--:R-:W-:Y:S01]  /*8bb0*/  IMAD.U32 R0, R40, 0x10000, RZ ;  /* 0x0001000028007824 */ /* 0x008fe200078e00ff */
[C---:B------:R-:W-:Y:S01]  /*8bc0*/  LOP3.LUT R4, R41.reuse, 0xffff0000, RZ, 0xc0, !PT ;  /* 0xffff000029047812 */ /* 0x040fe200078ec0ff */
[----:B------:R-:W-:Y:S01]  /*8bd0*/  IMAD.U32 R5, R42, 0x10000, RZ ;  /* 0x000100002a057824 */ /* 0x000fe200078e00ff */
[----:B-1----:R-:W-:Y:S01]  /*8be0*/  LOP3.LUT R2, R40, 0xffff0000, RZ, 0xc0, !PT ;  /* 0xffff000028027812 */ /* 0x002fe200078ec0ff */
[----:B------:R-:W-:Y:S01]  /*8bf0*/  @!P1 FADD.FTZ R0, -R0, -RZ ;  /* 0x800000ff00009221 */ /* 0x000fe20000010100 */
[----:B------:R-:W-:Y:S01]  /*8c00*/  SHF.L.U32 R3, R41, 0x10, RZ ;  /* 0x0000001029037819 */ /* 0x000fe200000006ff */
[----:B------:R-:W-:Y:S01]  /*8c10*/  @!P1 FADD.FTZ R4, -R4, -RZ ;  /* 0x800000ff04049221 */ /* 0x000fe20000010100 */
[----:B------:R-:W-:Y:S01]  /*8c20*/  LOP3.LUT R8, R43, 0xffff0000, RZ, 0xc0, !PT ;  /* 0xffff00002b087812 */ /* 0x000fe200078ec0ff */
[----:B------:R-:W-:Y:S01]  /*8c30*/  @!P1 FADD.FTZ R2, -R2, -RZ ;  /* 0x800000ff02029221 */ /* 0x000fe20000010100 */
[----:B------:R-:W-:Y:S01]  /*8c40*/  LOP3.LUT R6, R42, 0xffff0000, RZ, 0xc0, !PT ;  /* 0xffff00002a067812 */ /* 0x000fe200078ec0ff */
[----:B------:R-:W-:Y:S01]  /*8c50*/  @!P1 FADD.FTZ R3, -R3, -RZ ;  /* 0x800000ff03039221 */ /* 0x000fe20000010100 */
[----:B------:R-:W-:Y:S01]  /*8c60*/  SHF.L.U32 R17, R7, 0x10, RZ ;  /* 0x0000001007117819 */ /* 0x000fe200000006ff */
[----:B------:R-:W-:Y:S01]  /*8c70*/  FMUL.FTZ R0, R9, R0 ;  /* 0x0000000009007220 */ /* 0x000fe20000410000 */
[----:B------:R-:W-:Y:S01]  /*8c80*/  LOP3.LUT R15, R7, 0xffff0000, RZ, 0xc0, !PT ;  /* 0xffff0000070f7812 */ /* 0x000fe200078ec0ff */
[----:B------:R-:W-:Y:S01]  /*8c90*/  FMUL.FTZ R4, R10, R4 ;  /* 0x000000040a047220 */ /* 0x000fe20000410000 */
[----:B------:R-:W-:Y:S01]  /*8ca0*/  SHF.L.U32 R7, R43, 0x10, RZ ;  /* 0x000000102b077819 */ /* 0x000fe200000006ff */
[----:B------:R-:W-:Y:S02]  /*8cb0*/  @!P1 FADD.FTZ R5, -R5, -RZ ;  /* 0x800000ff05059221 */ /* 0x000fe40000010100 */
[----:B------:R-:W-:Y:S02]  /*8cc0*/  FMUL.FTZ R2, R11, R2 ;  /* 0x000000020b027220 */ /* 0x000fe40000410000 */
[----:B------:R-:W-:Y:S02]  /*8cd0*/  FMUL.FTZ R3, R14, R3 ;  /* 0x000000030e037220 */ /* 0x000fe40000410000 */
[----:B------:R-:W-:Y:S02]  /*8ce0*/  @!P1 FADD.FTZ R8, -R8, -RZ ;  /* 0x800000ff08089221 */ /* 0x000fe40000010100 */
[----:B------:R-:W-:Y:S02]  /*8cf0*/  FMUL.FTZ R5, R13, R5 ;  /* 0x000000050d057220 */ /* 0x000fe40000410000 */
[----:B------:R-:W-:Y:S02]  /*8d00*/  @!P1 FADD.FTZ R6, -R6, -RZ ;  /* 0x800000ff06069221 */ /* 0x000fe40000010100 */
[----:B------:R-:W-:Y:S02]  /*8d10*/  @!P1 FADD.FTZ R7, -R7, -RZ ;  /* 0x800000ff07079221 */ /* 0x000fe40000010100 */
[----:B------:R-:W-:Y:S02]  /*8d20*/  FMUL.FTZ R8, R15, R8 ;  /* 0x000000080f087220 */ /* 0x000fe40000410000 */
[C---:B----4-:R-:W-:Y:S01]  /*8d30*/  IMAD.U32 R9, R32.reuse, 0x10000, RZ ;  /* 0x0001000020097824 */ /* 0x050fe200078e00ff */
[----:B------:R-:W-:Y:S01]  /*8d40*/  LOP3.LUT R10, R32, 0xffff0000, RZ, 0xc0, !PT ;  /* 0xffff0000200a7812 */ /* 0x000fe200078ec0ff */
[----:B------:R-:W-:Y:S01]  /*8d50*/  IMAD.U32 R14, R34, 0x10000, RZ ;  /* 0x00010000220e7824 */ /* 0x000fe200078e00ff */
[----:B------:R-:W-:Y:S01]  /*8d60*/  SHF.L.U32 R11, R33, 0x10, RZ ;  /* 0x00000010210b7819 */ /* 0x000fe200000006ff */
[----:B------:R-:W-:Y:S01]  /*8d70*/  FFMA.FTZ R0, R23, R9, R0 ;  /* 0x0000000917007223 */ /* 0x000fe20000010000 */
[----:B------:R-:W-:Y:S01]  /*8d80*/  LOP3.LUT R13, R33, 0xffff0000, RZ, 0xc0, !PT ;  /* 0xffff0000210d7812 */ /* 0x000fe200078ec0ff */
[----:B------:R-:W-:Y:S01]  /*8d90*/  FFMA.FTZ R2, R24, R10, R2 ;  /* 0x0000000a18027223 */ /* 0x000fe20000010002 */
[----:B------:R-:W-:Y:S01]  /*8da0*/  LOP3.LUT R15, R34, 0xffff0000, RZ, 0xc0, !PT ;  /* 0xffff0000220f7812 */ /* 0x000fe200078ec0ff */
[----:B------:R-:W-:Y:S02]  /*8db0*/  FFMA.FTZ R3, R25, R11, R3 ;  /* 0x0000000b19037223 */ /* 0x000fe40000010003 */
[----:B------:R-:W-:Y:S01]  /*8dc0*/  FMUL.FTZ R6, R16, R6 ;  /* 0x0000000610067220 */ /* 0x000fe20000410000 */
[----:B------:R-:W-:Y:S01]  /*8dd0*/  SHF.L.U32 R16, R35, 0x10, RZ ;  /* 0x0000001023107819 */ /* 0x000fe200000006ff */
[----:B------:R-:W-:Y:S02]  /*8de0*/  FFMA.FTZ R4, R26, R13, R4 ;  /* 0x0000000d1a047223 */ /* 0x000fe40000010004 */
[----:B------:R-:W-:Y:S01]  /*8df0*/  FMUL.FTZ R7, R17, R7 ;  /* 0x0000000711077220 */ /* 0x000fe20000410000 */
[----:B------:R-:W-:Y:S01]  /*8e00*/  LOP3.LUT R17, R35, 0xffff0000, RZ, 0xc0, !PT ;  /* 0xffff000023117812 */ /* 0x000fe200078ec0ff */
        /* <DEDUP_REMOVED lines=8> */
.L_x_1705:
[----:B------:R-:W-:Y:S05]  /*8e90*/  BSYNC B0 ;  /* 0x0000000000007941 */ /* 0x000fea0003800000 */
.L_x_1704:
[C---:B-1----:R-:W-:Y:S04]  /*8ea0*/  LEA R2, P0, R172.reuse, R66, 0x1 ;  /* 0x00000042ac027211 */ /* 0x042fe800078008ff */
[----:B------:R-:W-:Y:S05]  /*8eb0*/  LEA.HI.X R3, R172, R65, R173, 0x1, P0 ;  /* 0x00000041ac037211 */ /* 0x000fea00000f0cad */
[----:B-----5:R1:W-:Y:S04]  /*8ec0*/  ST.E.128 [R2.64], R28 ;  /* 0x0000001c02007985 */ /* 0x0203e8000c101d06 */
.L_x_1703:
[----:B------:R-:W-:Y:S05]  /*8ed0*/  BSYNC B1 ;  /* 0x0000000000017941 */ /* 0x000fea0003800000 */
.L_x_1702:
        /* <DEDUP_REMOVED lines=92> */
.L_x_1709:
[----:B------:R-:W-:Y:S05]  /*94a0*/  BSYNC B0 ;  /* 0x0000000000007941 */ /* 0x000fea0003800000 */
.L_x_1708:
[C---:B-1----:R-:W-:Y:S04]  /*94b0*/  LEA R2, P0, R98.reuse, R66, 0x1 ;  /* 0x0000004262027211 */ /* 0x042fe800078008ff */
[----:B------:R-:W-:Y:S05]  /*94c0*/  LEA.HI.X R3, R98, R65, R139, 0x1, P0 ;  /* 0x0000004162037211 */ /* 0x000fea00000f0c8b */
[----:B-----5:R1:W-:Y:S04]  /*94d0*/  ST.E.128 [R2.64], R28 ;  /* 0x0000001c02007985 */ /* 0x0203e8000c101d06 */
.L_x_1707:
[----:B------:R-:W-:Y:S05]  /*94e0*/  BSYNC B1 ;  /* 0x0000000000017941 */ /* 0x000fea0003800000 */
.L_x_1706:
        /* <DEDUP_REMOVED lines=95> */
.L_x_1713:
[----:B------:R-:W-:Y:S05]  /*9ae0*/  BSYNC B0 ;  /* 0x0000000000007941 */ /* 0x000fea0003800000 */
.L_x_1712:
[----:B-1----:R-:W-:Y:S01]  /*9af0*/  MOV R2, R66 ;  /* 0x0000004200027202 */ /* 0x002fe20000000f00 */
[----:B------:R-:W-:Y:S01]  /*9b00*/  IMAD R0, R193, 0x60, RZ ;  /* 0x00000060c1007824 */ /* 0x000fe200078e02ff */
[----:B------:R-:W-:Y:S05]  /*9b10*/  MOV R3, R65 ;  /* 0x0000004100037202 */ /* 0x000fea0000000f00 */
[----:B------:R-:W-:Y:S05]  /*9b20*/  IMAD.WIDE.U32 R2, R192, 0x60, R2 ;  /* 0x00000060c0027825 */ /* 0x000fea00078e0002 */
[----:B------:R-:W-:Y:S05]  /*9b30*/  IADD3 R3, R3, R0, RZ ;  /* 0x0000000003037210 */ /* 0x000fea0007ffe0ff */
[----:B-----5:R1:W-:Y:S02]  /*9b40*/  ST.E.128 [R2.64], R28 ;  /* 0x0000001c02007985 */ /* 0x0203e4000c101d06 */
.L_x_1711:
[----:B------:R-:W-:Y:S05]  /*9b50*/  BSYNC B1 ;  /* 0x0000000000017941 */ /* 0x000fea0003800000 */
.L_x_1710:
        /* <DEDUP_REMOVED lines=92> */
.L_x_1717:
[----:B------:R-:W-:Y:S05]  /*a120*/  BSYNC B0 ;  /* 0x0000000000007941 */ /* 0x000fea0003800000 */
.L_x_1716:
[C---:B-1----:R-:W-:Y:S04]  /*a130*/  LEA R2, P0, R97.reuse, R66, 0x1 ;  /* 0x0000004261027211 */ /* 0x042fe800078008ff */
[----:B------:R-:W-:Y:S05]  /*a140*/  LEA.HI.X R3, R97, R65, R138, 0x1, P0 ;  /* 0x0000004161037211 */ /* 0x000fea00000f0c8a */
[----:B-----5:R1:W-:Y:S04]  /*a150*/  ST.E.128 [R2.64], R28 ;  /* 0x0000001c02007985 */ /* 0x0203e8000c101d06 */
.L_x_1715:
[----:B------:R-:W-:Y:S05]  /*a160*/  BSYNC B1 ;  /* 0x0000000000017941 */ /* 0x000fea0003800000 */
.L_x_1714:
        /* <DEDUP_REMOVED lines=95> */
.L_x_1721:
[----:B------:R-:W-:Y:S05]  /*a760*/  BSYNC B0 ;  /* 0x0000000000007941 */ /* 0x000fea0003800000 */
.L_x_1720:
[----:B-1----:R-:W-:Y:S01]  /*a770*/  MOV R2, R66 ;  /* 0x0000004200027202 */ /* 0x002fe20000000f00 */
[----:B------:R-:W-:Y:S01]  /*a780*/  IMAD R0, R193, 0xa0, RZ ;  /* 0x000000a0c1007824 */ /* 0x000fe200078e02ff */
[----:B------:R-:W-:Y:S05]  /*a790*/  MOV R3, R65 ;  /* 0x0000004100037202 */ /* 0x000fea0000000f00 */
[----:B------:R-:W-:Y:S05]  /*a7a0*/  IMAD.WIDE.U32 R2, R192, 0xa0, R2 ;  /* 0x000000a0c0027825 */ /* 0x000fea00078e0002 */
[----:B------:R-:W-:Y:S05]  /*a7b0*/  IADD3 R3, R3, R0, RZ ;  /* 0x0000000003037210 */ /* 0x000fea0007ffe0ff */
[----:B-----5:R1:W-:Y:S02]  /*a7c0*/  ST.E.128 [R2.64], R28 ;  /* 0x0000001c02007985 */ /* 0x0203e4000c101d06 */
.L_x_1719:
[----:B------:R-:W-:Y:S05]  /*a7d0*/  BSYNC B1 ;  /* 0x0000000000017941 */ /* 0x000fea0003800000 */
.L_x_1718:
        /* <DEDUP_REMOVED lines=95> */
.L_x_1725:
[----:B------:R-:W-:Y:S05]  /*add0*/  BSYNC B0 ;  /* 0x0000000000007941 */ /* 0x000fea0003800000 */
.L_x_1724:
[----:B-1----:R-:W-:Y:S01]  /*ade0*/  MOV R2, R66 ;  /* 0x0000004200027202 */ /* 0x002fe20000000f00 */
[----:B------:R-:W-:Y:S01]  /*adf0*/  IMAD R0, R193, 0xc0, RZ ;  /* 0x000000c0c1007824 */ /* 0x000fe200078e02ff */
[----:B------:R-:W-:Y:S05]  /*ae00*/  MOV R3, R65 ;  /* 0x0000004100037202 */ /* 0x000fea0000000f00 */
[----:B------:R-:W-:Y:S05]  /*ae10*/  IMAD.WIDE.U32 R2, R192, 0xc0, R2 ;  /* 0x000000c0c0027825 */ /* 0x000fea00078e0002 */
[----:B------:R-:W-:Y:S05]  /*ae20*/  IADD3 R3, R3, R0, RZ ;  /* 0x0000000003037210 */ /* 0x000fea0007ffe0ff */
[----:B-----5:R1:W-:Y:S02]  /*ae30*/  ST.E.128 [R2.64], R28 ;  /* 0x0000001c02007985 */ /* 0x0203e4000c101d06 */
.L_x_1723:
[----:B------:R-:W-:Y:S05]  /*ae40*/  BSYNC B1 ;  /* 0x0000000000017941 */ /* 0x000fea0003800000 */
.L_x_1722:
        /* <DEDUP_REMOVED lines=95> */
.L_x_1729:
[----:B------:R-:W-:Y:S05]  /*b440*/  BSYNC B0 ;  /* 0x0000000000007941 */ /* 0x000fea0003800000 */
.L_x_1728:
[----:B-1----:R-:W-:Y:S01]  /*b450*/  MOV R2, R66 ;  /* 0x0000004200027202 */ /* 0x002fe20000000f00 */
[----:B------:R-:W-:Y:S01]  /*b460*/  IMAD R0, R193, 0xe0, RZ ;  /* 0x000000e0c1007824 */ /* 0x000fe200078e02ff */
[----:B------:R-:W-:Y:S05]  /*b470*/  MOV R3, R65 ;  /* 0x0000004100037202 */ /* 0x000fea0000000f00 */
[----:B------:R-:W-:Y:S05]  /*b480*/  IMAD.WIDE.U32 R2, R192, 0xe0, R2 ;  /* 0x000000e0c0027825 */ /* 0x000fea00078e0002 */
[----:B------:R-:W-:Y:S05]  /*b490*/  IADD3 R3, R3, R0, RZ ;  /* 0x0000000003037210 */ /* 0x000fea0007ffe0ff */
[----:B-----5:R1:W-:Y:S02]  /*b4a0*/  ST.E.128 [R2.64], R28 ;  /* 0x0000001c02007985 */ /* 0x0203e4000c101d06 */
.L_x_1727:
[----:B------:R-:W-:Y:S05]  /*b4b0*/  BSYNC B1 ;  /* 0x0000000000017941 */ /* 0x000fea0003800000 */
.L_x_1726:
        /* <DEDUP_REMOVED lines=92> */
.L_x_1733:
[----:B------:R-:W-:Y:S05]  /*ba80*/  BSYNC B0 ;  /* 0x0000000000007941 */ /* 0x000fea0003800000 */
.L_x_1732:
[C---:B-1----:R-:W-:Y:S04]  /*ba90*/  LEA R2, P0, R96.reuse, R66, 0x1 ;  /* 0x0000004260027211 */ /* 0x042fe800078008ff */
[----:B------:R-:W-:Y:S05]  /*baa0*/  LEA.HI.X R3, R96, R65, R137, 0x1, P0 ;  /* 0x0000004160037211 */ /* 0x000fea00000f0c89 */
[----:B-----5:R1:W-:Y:S04]  /*bab0*/  ST.E.128 [R2.64], R28 ;  /* 0x0000001c02007985 */ /* 0x0203e8000c101d06 */
.L_x_1731:
[----:B------:R-:W-:Y:S05]  /*bac0*/  BSYNC B1 ;  /* 0x0000000000017941 */ /* 0x000fea0003800000 */
.L_x_1730:
        /* <DEDUP_REMOVED lines=95> */
.L_x_1737:
[----:B------:R-:W-:Y:S05]  /*c0c0*/  BSYNC B0 ;  /* 0x0000000000007941 */ /* 0x000fea0003800000 */
.L_x_1736:
[----:B-1----:R-:W-:Y:S01]  /*c0d0*/  MOV R2, R66 ;  /* 0x0000004200027202 */ /* 0x002fe20000000f00 */
[----:B------:R-:W-:Y:S01]  /*c0e0*/  IMAD R0, R193, 0x120, RZ ;  /* 0x00000120c1007824 */ /* 0x000fe200078e02ff */
[----:B------:R-:W-:Y:S05]  /*c0f0*/  MOV R3, R65 ;  /* 0x0000004100037202 */ /* 0x000fea0000000f00 */
[----:B------:R-:W-:Y:S05]  /*c100*/  IMAD.WIDE.U32 R2, R192, 0x120, R2 ;  /* 0x00000120c0027825 */ /* 0x000fea00078e0002 */
[----:B------:R-:W-:Y:S05]  /*c110*/  IADD3 R3, R3, R0, RZ ;  /* 0x0000000003037210 */ /* 0x000fea0007ffe0ff */
[----:B-----5:R1:W-:Y:S02]  /*c120*/  ST.E.128 [R2.64], R28 ;  /* 0x0000001c02007985 */ /* 0x0203e4000c101d06 */
.L_x_1735:
[----:B------:R-:W-:Y:S05]  /*c130*/  BSYNC B1 ;  /* 0x0000000000017941 */ /* 0x000fea0003800000 */
.L_x_1734:
        /* <DEDUP_REMOVED lines=95> */
.L_x_1741:
[----:B------:R-:W-:Y:S05]  /*c730*/  BSYNC B0 ;  /* 0x0000000000007941 */ /* 0x000fea0003800000 */
.L_x_1740:
[----:B-1----:R-:W-:Y:S01]  /*c740*/  MOV R2, R66 ;  /* 0x0000004200027202 */ /* 0x002fe20000000f00 */
[----:B------:R-:W-:Y:S01]  /*c750*/  IMAD R0, R193, 0x140, RZ ;  /* 0x00000140c1007824 */ /* 0x000fe200078e02ff */
[----:B------:R-:W-:Y:S05]  /*c760*/  MOV R3, R65 ;  /* 0x0000004100037202 */ /* 0x000fea0000000f00 */
[----:B------:R-:W-:Y:S05]  /*c770*/  IMAD.WIDE.U32 R2, R192, 0x140, R2 ;  /* 0x00000140c0027825 */ /* 0x000fea00078e0002 */
[----:B------:R-:W-:Y:S05]  /*c780*/  IADD3 R3, R3, R0, RZ ;  /* 0x0000000003037210 */ /* 0x000fea0007ffe0ff */
[----:B-----5:R1:W-:Y:S02]  /*c790*/  ST.E.128 [R2.64], R28 ;  /* 0x0000001c02007985 */ /* 0x0203e4000c101d06 */
.L_x_1739:
[----:B------:R-:W-:Y:S05]  /*c7a0*/  BSYNC B1 ;  /* 0x0000000000017941 */ /* 0x000fea0003800000 */
.L_x_1738:
        /* <DEDUP_REMOVED lines=95> */
.L_x_1745:
[----:B------:R-:W-:Y:S05]  /*cda0*/  BSYNC B0 ;  /* 0x0000000000007941 */ /* 0x000fea0003800000 */
.L_x_1744:
[----:B-1----:R-:W-:Y:S01]  /*cdb0*/  MOV R2, R66 ;  /* 0x0000004200027202 */ /* 0x002fe20000000f00 */
[----:B------:R-:W-:Y:S01]  /*cdc0*/  IMAD R0, R193, 0x160, RZ ;  /* 0x00000160c1007824 */ /* 0x000fe200078e02ff */
[----:B------:R-:W-:Y:S05]  /*cdd0*/  MOV R3, R65 ;  /* 0x0000004100037202 */ /* 0x000fea0000000f00 */
[----:B------:R-:W-:Y:S05]  /*cde0*/  IMAD.WIDE.U32 R2, R192, 0x160, R2 ;  /* 0x00000160c0027825 */ /* 0x000fea00078e0002 */
[----:B------:R-:W-:Y:S05]  /*cdf0*/  IADD3 R3, R3, R0, RZ ;  /* 0x0000000003037210 */ /* 0x000fea0007ffe0ff */
[----:B-----5:R1:W-:Y:S02]  /*ce00*/  ST.E.128 [R2.64], R28 ;  /* 0x0000001c02007985 */ /* 0x0203e4000c101d06 */
.L_x_1743:
[----:B------:R-:W-:Y:S05]  /*ce10*/  BSYNC B1 ;  /* 0x0000000000017941 */ /* 0x000fea0003800000 */
.L_x_1742:
        /* <DEDUP_REMOVED lines=95> */
.L_x_1749:
[----:B------:R-:W-:Y:S05]  /*d410*/  BSYNC B0 ;  /* 0x0000000000007941 */ /* 0x000fea0003800000 */
.L_x_1748:
[----:B-1----:R-:W-:Y:S01]  /*d420*/  MOV R2, R66 ;  /* 0x0000004200027202 */ /* 0x002fe20000000f00 */
[----:B------:R-:W-:Y:S01]  /*d430*/  IMAD R0, R193, 0x180, RZ ;  /* 0x00000180c1007824 */ /* 0x000fe200078e02ff */
[----:B------:R-:W-:Y:S05]  /*d440*/  MOV R3, R65 ;  /* 0x0000004100037202 */ /* 0x000fea0000000f00 */
[----:B------:R-:W-:Y:S05]  /*d450*/  IMAD.WIDE.U32 R2, R192, 0x180, R2 ;  /* 0x00000180c0027825 */ /* 0x000fea00078e0002 */
[----:B------:R-:W-:Y:S05]  /*d460*/  IADD3 R3, R3, R0, RZ ;  /* 0x0000000003037210 */ /* 0x000fea0007ffe0ff */
[----:B-----5:R1:W-:Y:S02]  /*d470*/  ST.E.128 [R2.64], R28 ;  /* 0x0000001c02007985 */ /* 0x0203e4000c101d06 */
.L_x_1747:
[----:B------:R-:W-:Y:S05]  /*d480*/  BSYNC B1 ;  /* 0x0000000000017941 */ /* 0x000fea0003800000 */
.L_x_1746:
        /* <DEDUP_REMOVED lines=95> */
.L_x_1753:
[----:B------:R-:W-:Y:S05]  /*da80*/  BSYNC B0 ;  /* 0x0000000000007941 */ /* 0x000fea0003800000 */
.L_x_1752:
[----:B-1----:R-:W-:Y:S01]  /*da90*/  MOV R2, R66 ;  /* 0x0000004200027202 */ /* 0x002fe20000000f00 */
[----:B------:R-:W-:Y:S01]  /*daa0*/  IMAD R0, R193, 0x1a0, RZ ;  /* 0x000001a0c1007824 */ /* 0x000fe200078e02ff */
[----:B------:R-:W-:Y:S05]  /*dab0*/  MOV R3, R65 ;  /* 0x0000004100037202 */ /* 0x000fea0000000f00 */
[----:B------:R-:W-:Y:S05]  /*dac0*/  IMAD.WIDE.U32 R2, R192, 0x1a0, R2 ;  /* 0x000001a0c0027825 */ /* 0x000fea00078e0002 */
[----:B------:R-:W-:Y:S05]  /*dad0*/  IADD3 R3, R3, R0, RZ ;  /* 0x0000000003037210 */ /* 0x000fea0007ffe0ff */
[----:B-----5:R1:W-:Y:S02]  /*dae0*/  ST.E.128 [R2.64], R28 ;  /* 0x0000001c02007985 */ /* 0x0203e4000c101d06 */
.L_x_1751:
[----:B------:R-:W-:Y:S05]  /*daf0*/  BSYNC B1 ;  /* 0x0000000000017941 */ /* 0x000fea0003800000 */
.L_x_1750:
        /* <DEDUP_REMOVED lines=95> */
.L_x_1757:
[----:B------:R-:W-:Y:S05]  /*e0f0*/  BSYNC B0 ;  /* 0x0000000000007941 */ /* 0x000fea0003800000 */
.L_x_1756:
[----:B-1----:R-:W-:Y:S01]  /*e100*/  MOV R2, R66 ;  /* 0x0000004200027202 */ /* 0x002fe20000000f00 */
[----:B------:R-:W-:Y:S01]  /*e110*/  IMAD R0, R193, 0x1c0, RZ ;  /* 0x000001c0c1007824 */ /* 0x000fe200078e02ff */
[----:B------:R-:W-:Y:S05]  /*e120*/  MOV R3, R65 ;  /* 0x0000004100037202 */ /* 0x000fea0000000f00 */
[----:B------:R-:W-:Y:S05]  /*e130*/  IMAD.WIDE.U32 R2, R192, 0x1c0, R2 ;  /* 0x000001c0c0027825 */ /* 0x000fea00078e0002 */
[----:B------:R-:W-:Y:S05]  /*e140*/  IADD3 R3, R3, R0, RZ ;  /* 0x0000000003037210 */ /* 0x000fea0007ffe0ff */
[----:B-----5:R1:W-:Y:S02]  /*e150*/  ST.E.128 [R2.64], R28 ;  /* 0x0000001c02007985 */ /* 0x0203e4000c101d06 */
.L_x_1755:
[----:B------:R-:W-:Y:S05]  /*e160*/  BSYNC B1 ;  /* 0x0000000000017941 */ /* 0x000fea0003800000 */
.L_x_1754:
        /* <DEDUP_REMOVED lines=25> */
[----:B------:R-:W-:Y:S01]  /*e300*/  @P1 IMAD.MOV R39, RZ, RZ, -R38 ;  /* 0x000000ffff271224 */ /* 0x000fe200078e0a26 */
        /* <DEDUP_REMOVED lines=69> */
.L_x_1761:
[----:B------:R-:W-:Y:S05]  /*e760*/  BSYNC B0 ;  /* 0x0000000000007941 */ /* 0x000fea0003800000 */
.L_x_1760:
[----:B-1----:R-:W-:Y:S01]  /*e770*/  MOV R2, R66 ;  /* 0x0000004200027202 */ /* 0x002fe20000000f00 */
[----:B------:R-:W-:Y:S01]  /*e780*/  IMAD R0, R193, 0x1e0, RZ ;  /* 0x000001e0c1007824 */ /* 0x000fe200078e02ff */
[----:B------:R-:W-:Y:S05]  /*e790*/  MOV R3, R65 ;  /* 0x0000004100037202 */ /* 0x000fea0000000f00 */
[----:B------:R-:W-:Y:S05]  /*e7a0*/  IMAD.WIDE.U32 R2, R192, 0x1e0, R2 ;  /* 0x000001e0c0027825 */ /* 0x000fea00078e0002 */
[----:B------:R-:W-:Y:S05]  /*e7b0*/  IADD3 R3, R3, R0, RZ ;  /* 0x0000000003037210 */ /* 0x000fea0007ffe0ff */
[----:B-----5:R1:W-:Y:S02]  /*e7c0*/  ST.E.128 [R2.64], R8 ;  /* 0x0000000802007985 */ /* 0x0203e4000c101d06 */
.L_x_1759:
[----:B------:R-:W-:Y:S05]  /*e7d0*/  BSYNC B1 ;  /* 0x0000000000017941 */ /* 0x000fea0003800000 */
.L_x_1758:
        /* <DEDUP_REMOVED lines=11> */
.L_x_1663:
[----:B-1----:R-:W-:Y:S02]  /*e890*/  P2R R17, PR, RZ, 0x10 ;  /* 0x00000010ff117803 */ /* 0x002fe40000000000 */
[C---:B------:R-:W-:Y:S02]  /*e8a0*/  LOP3.LUT P4, RZ, R60.reuse, 0x200, RZ, 0xc0, !PT ;  /* 0x000002003cff7812 */ /* 0x040fe4000788c0ff */
[----:B------:R-:W-:Y:S02]  /*e8b0*/  P2R R0, PR, RZ, 0x40 ;  /* 0x00000040ff007803 */ /* 0x000fe40000000000 */
[C---:B------:R-:W-:Y:S02]  /*e8c0*/  LOP3.LUT P6, RZ, R60.reuse, 0x100, RZ, 0xc0, !PT ;  /* 0x000001003cff7812 */ /* 0x040fe400078cc0ff */
[----:B------:R-:W-:Y:S02]  /*e8d0*/  P2R R23, PR, RZ, 0x8 ;  /* 0x00000008ff177803 */ /* 0x000fe40000000000 */
[C---:B------:R-:W-:Y:S02]  /*e8e0*/  LOP3.LUT P3, RZ, R60.reuse, 0x80, RZ, 0xc0, !PT ;  /* 0x000000803cff7812 */ /* 0x040fe4000786c0ff */
[----:B------:R-:W-:Y:S02]  /*e8f0*/  P2R R24, PR, RZ, 0x4 ;  /* 0x00000004ff187803 */ /* 0x000fe40000000000 */
[C---:B------:R-:W-:Y:S01]  /*e900*/  LOP3.LUT P2, RZ, R60.reuse, 0x40, RZ, 0xc0, !PT ;  /* 0x000000403cff7812 */ /* 0x040fe2000784c0ff */
[----:B------:R-:W-:Y:S01]  /*e910*/  @!P4 IMAD.MOV.U32 R3, RZ, RZ, R67 ;  /* 0x000000ffff03c224 */ /* 0x000fe200078e0043 */
[-C--:B------:R-:W-:Y:S02]  /*e920*/  @!P4 MOV R2, R68.reuse ;  /* 0x000000440002c202 */ /* 0x080fe40000000f00 */
[----:B------:R-:W-:Y:S02]  /*e930*/  P2R R16, PR, RZ, 0x20 ;  /* 0x00000020ff107803 */ /* 0x000fe40000000000 */
[C---:B------:R-:W-:Y:S01]  /*e940*/  @!P6 LEA R8, P0, R95.reuse, R68, 0x1 ;  /* 0x000000445f08e211 */ /* 0x040fe200078008ff */
[----:B------:R1:W2:Y:S01]  /*e950*/  @!P4 LD.E.128 R12, [R2.64] ;  /* 0x00000006020cc980 */ /* 0x0002a2000c101d00 */
[----:B------:R-:W-:Y:S02]  /*e960*/  LOP3.LUT P5, RZ, R60, 0x20, RZ, 0xc0, !PT ;  /* 0x000000203cff7812 */ /* 0x000fe400078ac0ff */
[----:B------:R-:W-:Y:S02]  /*e970*/  @!P6 LEA.HI.X R9, R95, R67, R136, 0x1, P0 ;  /* 0x000000435f09e211 */ /* 0x000fe400000f0c88 */
[C---:B------:R-:W-:Y:S02]  /*e980*/  @!P6 LEA R6, P0, R172.reuse, R66, 0x1 ;  /* 0x00000042ac06e211 */ /* 0x040fe400078008ff */
[----:B------:R-:W-:Y:S02]  /*e990*/  P2R R25, PR, RZ, 0x2 ;  /* 0x00000002ff197803 */ /* 0x000fe40000000000 */
[----:B------:R-:W-:Y:S02]  /*e9a0*/  @!P6 LEA.HI.X R7, R172, R65, R173, 0x1, P0 ;  /* 0x00000041ac07e211 */ /* 0x000fe400000f0cad */
[----:B------:R-:W-:Y:S02]  /*e9b0*/  @!P3 LEA R4, P0, R92, R68, 0x1 ;  /* 0x000000445c04b211 */ /* 0x000fe400078008ff */
[----:B------:R-:W-:Y:S02]  /*e9c0*/  LOP3.LUT P1, RZ, R60, 0x2, RZ, 0xc0, !PT ;  /* 0x000000023cff7812 */ /* 0x000fe4000782c0ff */
        /* <DEDUP_REMOVED lines=34> */
[----:B------:R-:W-:Y:S03]  /*ebf0*/  @!P1 LEA R8, P0, R94, R68, 0x1 ;  /* 0x000000445e089211 */ /* 0x000fe600078008ff */
        /* <DEDUP_REMOVED lines=129> */
.L_x_1697:
[----:B------:R-:W-:Y:S05]  /*f410*/  BSYNC B2 ;  /* 0x0000000000027941 */ /* 0x000fea0003800000 */
.L_x_1662:
        /* <DEDUP_REMOVED lines=30> */
[----:B------:R-:W-:Y:S06]  /*f600*/  IMAD.HI.U32 R5, R5, R2, R4 ;  /* 0x0000000205057227 */ /* 0x000fec00078e0004 */
[C---:B------:R-:W-:Y:S04]  /*f610*/  IMAD.HI.U32 R2, R5.reuse, R7, RZ ;  /* 0x0000000705027227 */ /* 0x040fe800078e00ff */
[----:B------:R-:W-:Y:S04]  /*f620*/  IMAD.HI.U32 R4, R5, R6, RZ ;  /* 0x0000000605047227 */ /* 0x000fe800078e00ff */
[-C--:B------:R-:W-:Y:S02]  /*f630*/  IMAD R5, R2, R9.reuse, R7 ;  /* 0x0000000902057224 */ /* 0x080fe400078e0207 */
[----:B------:R-:W-:Y:S03]  /*f640*/  IMAD R6, R4, R9, R6 ;  /* 0x0000000904067224 */ /* 0x000fe600078e0206 */
[C---:B------:R-:W-:Y:S02]  /*f650*/  ISETP.GT.U32.AND P0, PT, R8.reuse, R5, PT ;  /* 0x000000050800720c */ /* 0x040fe40003f04070 */
[----:B------:R-:W-:Y:S11]  /*f660*/  ISETP.GT.U32.AND P3, PT, R8, R6, PT ;  /* 0x000000060800720c */ /* 0x000ff60003f64070 */
[----:B------:R-:W-:Y:S01]  /*f670*/  @!P0 IADD3 R2, R2, 0x1, RZ ;  /* 0x0000000102028810 */ /* 0x000fe20007ffe0ff */
[--C-:B------:R-:W-:Y:S01]  /*f680*/  @!P0 IMAD.IADD R5, R5, 0x1, -R8.reuse ;  /* 0x0000000105058824 */ /* 0x100fe200078e0a08 */
[----:B------:R-:W-:Y:S01]  /*f690*/  @!P3 IADD3 R4, R4, 0x1, RZ ;  /* 0x000000010404b810 */ /* 0x000fe20007ffe0ff */
[----:B------:R-:W-:Y:S01]  /*f6a0*/  @!P3 IMAD.IADD R6, R6, 0x1, -R8 ;  /* 0x000000010606b824 */ /* 0x000fe200078e0a08 */
[----:B------:R-:W-:Y:S02]  /*f6b0*/  ISETP.NE.AND P0, PT, R3, RZ, PT ;  /* 0x000000ff0300720c */ /* 0x000fe40003f05270 */
[-C--:B------:R-:W-:Y:S02]  /*f6c0*/  ISETP.GE.U32.AND P4, PT, R5, R8.reuse, PT ;  /* 0x000000080500720c */ /* 0x080fe40003f86070 */
[----:B------:R-:W-:Y:S02]  /*f6d0*/  ISETP.GE.U32.AND P5, PT, R6, R8, PT ;  /* 0x000000080600720c */ /* 0x000fe40003fa6070 */
[CC--:B------:R-:W-:Y:S01]  /*f6e0*/  LOP3.LUT R6, R0.reuse, R3.reuse, RZ, 0x3c, !PT ;  /* 0x0000000300067212 */ /* 0x0c0fe200078e3cff */
[----:B------:R-:W-:Y:S01]  /*f6f0*/  IMAD.IADD R0, R0, 0x1, -R20 ;  /* 0x0000000100007824 */ /* 0x000fe200078e0a14 */
[-C--:B------:R-:W-:Y:S02]  /*f700*/  LOP3.LUT R5, R20, R3.reuse, RZ, 0x3c, !PT ;  /* 0x0000000314057212 */ /* 0x080fe400078e3cff */
[----:B------:R-:W-:Y:S02]  /*f710*/  ISETP.GE.AND P1, PT, R6, RZ, PT ;  /* 0x000000ff0600720c */ /* 0x000fe40003f26270 */
[----:B------:R-:W-:Y:S02]  /*f720*/  ISETP.GE.AND P2, PT, R5, RZ, PT ;  /* 0x000000ff0500720c */ /* 0x000fe40003f46270 */
[----:B------:R-:W-:Y:S02]  /*f730*/  LOP3.LUT R6, RZ, R3, RZ, 0x33, !PT ;  /* 0x00000003ff067212 */ /* 0x000fe400078e33ff */
[----:B------:R-:W-:Y:S02]  /*f740*/  @P4 IADD3 R2, R2, 0x1, RZ ;  /* 0x0000000102024810 */ /* 0x000fe40007ffe0ff */
[----:B------:R-:W-:Y:S05]  /*f750*/  @P5 IADD3 R4, R4, 0x1, RZ ;  /* 0x0000000104045810 */ /* 0x000fea0007ffe0ff */
[----:B------:R-:W-:Y:S02]  /*f760*/  @!P1 IMAD.MOV R2, RZ, RZ, -R2 ;  /* 0x000000ffff029224 */ /* 0x000fe400078e0a02 */
[----:B------:R-:W-:Y:S03]  /*f770*/  @!P2 IADD3 R4, -R4, RZ, RZ ;  /* 0x000000ff0404a210 */ /* 0x000fe60007ffe1ff */
        /* <DEDUP_REMOVED lines=37> */
.L_x_1763:
[----:B------:R-:W-:Y:S01]  /*f9d0*/  MOV R5, R69 ;  /* 0x0000004500057202 */ /* 0x000fe20000000f00 */
[----:B------:R-:W2:Y:S01]  /*f9e0*/  LD.E R2, [R134.64+0x40] ;  /* 0x0000400686027980 */ /* 0x000ea2000c101900 */
[----:B------:R-:W-:Y:S01]  /*f9f0*/  MOV R3, R65 ;  /* 0x0000004100037202 */ /* 0x000fe20000000f00 */
[----:B------:R-:W-:Y:S02]  /*fa00*/  IMAD.MOV.U32 R4, RZ, RZ, R70 ;  /* 0x000000ffff047224 */ /* 0x000fe400078e0046 */
[----:B------:R-:W3:Y:S02]  /*fa10*/  LD.E R0, [R134.64+0x38] ;  /* 0x0000380686007980 */ /* 0x000ee4000c101900 */
[----:B---3--:R-:W-:Y:S02]  /*fa20*/  IMAD.U32 R0, R0, -0x100, RZ ;  /* 0xffffff0000007824 */ /* 0x008fe400078e00ff */
[----:B--2---:R-:W-:Y:S02]  /*fa30*/  IMAD.U32 R6, R2, -0x100, RZ ;  /* 0xffffff0002067824 */ /* 0x004fe400078e00ff */
[----:B------:R-:W-:Y:S03]  /*fa40*/  IMAD.MOV.U32 R2, RZ, RZ, R66 ;  /* 0x000000ffff027224 */ /* 0x000fe600078e0042 */
[----:B------:R-:W-:Y:S02]  /*fa50*/  LEA R70, P1, R6, R4, 0x1 ;  /* 0x0000000406467211 */ /* 0x000fe400078208ff */
[----:B------:R-:W-:Y:S02]  /*fa60*/  LEA R66, P0, R0, R2, 0x1 ;  /* 0x0000000200427211 */ /* 0x000fe400078008ff */
[----:B------:R-:W-:Y:S02]  /*fa70*/  LEA.HI.X.SX32 R69, R6, R5, 0x1, P1 ;  /* 0x0000000506457211 */ /* 0x000fe400008f0eff */
[----:B------:R-:W-:Y:S04]  /*fa80*/  LEA.HI.X.SX32 R65, R0, R3, 0x1, P0 ;  /* 0x0000000300417211 */ /* 0x000fe800000f0eff */
.L_x_1764:
[----:B------:R-:W-:Y:S05]  /*fa90*/  BSYNC B0 ;  /* 0x0000000000007941 */ /* 0x000fea0003800000 */
.L_x_1762:
[----:B------:R-:W-:Y:S04]  /*faa0*/  IADD3 R21, R21, -0x1, RZ ;  /* 0xffffffff15157810 */ /* 0x000fe80007ffe0ff */
[----:B------:R-:W-:Y:S11]  /*fab0*/  ISETP.GT.AND P0, PT, R21, R140, PT ;  /* 0x0000008c1500720c */ /* 0x000ff60003f04270 */
[----:B------:R-:W-:Y:S02]  /*fac0*/  @!UPT UIADD3 URZ, URZ, URZ, URZ ;  /* 0x0000003f3f3ff290 */ /* 0x000fe4000fffe03f */
[----:B------:R-:W-:-:S05]  /*fad0*/  @P0 BRA `(.L_x_1765) ;  /* 0xffff36a000000947 */ /* 0x000fca000383ffff */
.L_x_1661:
        /* <DEDUP_REMOVED lines=12> */
[----:B------:R-:W3:Y:S04]  /*fba0*/  LDL R0, [R1+0x144] ;  /* 0x0001440001007983 */ /* 0x000ee80000100800 */
[----:B------:R-:W4:Y:S04]  /*fbb0*/  LD.E.U8 R12, [R134.64+0x1b3] ;  /* 0x0001b306860c7980 */ /* 0x000f28000c101100 */
[----:B------:R-:W3:Y:S04]  /*fbc0*/  LDL R13, [R1+0x14c] ;  /* 0x00014c00010d7983 */ /* 0x000ee80000100800 */
[----:B------:R1:W5:Y:S04]  /*fbd0*/  LD.E R39, [R134.64+0xc0] ;  /* 0x0000c00686277980 */ /* 0x000368000c101900 */
[----:B------:R1:W5:Y:S04]  /*fbe0*/  LD.E.64 R24, [R134.64+0x148] ;  /* 0x0001480686187980 */ /* 0x000368000c101b00 */
[----:B------:R1:W5:Y:S01]  /*fbf0*/  LD.E.64 R22, [R134.64+0x150] ;  /* 0x0001500686167980 */ /* 0x000362000c101b00 */
[----:B--2---:R-:W-:-:S04]  /*fc00*/  ISETP.NE.U32.AND P1, PT, R2, RZ, PT ;  /* 0x000000ff0200720c */ /* 0x004fc80003f25070 */
[----:B------:R-:W-:-:S13]  /*fc10*/  ISETP.NE.AND.EX P1, PT, R3, RZ, PT, P1 ;  /* 0x000000ff0300720c */ /* 0x000fda0003f25310 */
[----:B---3--:R-:W-:-:S04]  /*fc20*/  @P1 LEA R2, P0, R0, R2, 0x2 ;  /* 0x0000000200021211 */ /* 0x008fc800078010ff */
[----:B------:R-:W-:Y:S01]  /*fc30*/  @P1 LEA.HI.X R3, R0, R3, R239, 0x2, P0 ;  /* 0x0000000300031211 */ /* 0x000fe200000f14ef */
[----:B------:R-:W-:-:S06]  /*fc40*/  IMAD.MOV.U32 R0, RZ, RZ, RZ ;  /* 0x000000ffff007224 */ /* 0x000fcc00078e00ff */
[----:B------:R2:W3:Y:S01]  /*fc50*/  @P1 LD.E R0, [R2.64] ;  /* 0x0000000602001980 */ /* 0x0004e2000c101900 */
[-C--:B------:R-:W-:Y:S01]  /*fc60*/  IADD3 R4, P1, R4, R240.reuse, RZ ;  /* 0x000000f004047210 */ /* 0x080fe20007f3e0ff */
[----:B------:R-:W-:Y:S01]  /*fc70*/  IMAD.MOV.U32 R242, RZ, RZ, R240 ;  /* 0x000000fffff27224 */ /* 0x000fe200078e00f0 */
[----:B------:R-:W-:Y:S01]  /*fc80*/  LEA R5, P0, R196, R240, 0x5 ;  /* 0x000000f0c4057211 */ /* 0x000fe200078028ff */
[----:B------:R-:W-:Y:S02]  /*fc90*/  IMAD R10, R197, 0x30, RZ ;  /* 0x00000030c50a7824 */ /* 0x000fe400078e02ff */
[----:B------:R-:W-:Y:S01]  /*fca0*/  IMAD.X R6, R6, 0x1, R243, P1 ;  /* 0x0000000106067824 */ /* 0x000fe200008e06f3 */
[----:B------:R-:W-:Y:S02]  /*fcb0*/  LEA.HI.X R7, R196, R243, R197, 0x5, P0 ;  /* 0x000000f3c4077211 */ /* 0x000fe400000f2cc5 */
[-C--:B------:R-:W-:Y:S02]  /*fcc0*/  LEA R26, P1, R4, R194.reuse, 0x1 ;  /* 0x000000c2041a7211 */ /* 0x080fe400078208ff */
[----:B------:R-:W-:-:S02]  /*fcd0*/  LEA R42, P0, R5, R194, 0x1 ;  /* 0x000000c2052a7211 */ /* 0x000fc400078008ff */
[-C--:B------:R-:W-:Y:S02]  /*fce0*/  LEA.HI.X R27, R4, R195.reuse, R6, 0x1, P1 ;  /* 0x000000c3041b7211 */ /* 0x080fe400008f0c06 */
[----:B------:R-:W-:Y:S01]  /*fcf0*/  LEA.HI.X R43, R5, R195, R7, 0x1, P0 ;  /* 0x000000c3052b7211 */ /* 0x000fe200000f0c07 */
[----:B--2---:R-:W-:-:S04]  /*fd00*/  IMAD.WIDE.U32 R2, R196, 0x30, R242 ;  /* 0x00000030c4027825 */ /* 0x004fc800078e00f2 */
[----:B------:R-:W-:Y:S01]  /*fd10*/  IMAD.IADD R6, R3, 0x1, R10 ;  /* 0x0000000103067824 */ /* 0x000fe200078e020a */
[----:B------:R-:W-:-:S04]  /*fd20*/  LEA R48, P0, R2, R194, 0x1 ;  /* 0x000000c202307211 */ /* 0x000fc800078008ff */
[----:B------:R-:W-:Y:S02]  /*fd30*/  LEA.HI.X R49, R2, R195, R6, 0x1, P0 ;  /* 0x000000c302317211 */ /* 0x000fe400000f0c06 */
[----:B----4-:R-:W-:Y:S02]  /*fd40*/  ISETP.NE.AND P0, PT, R12, RZ, PT ;  /* 0x000000ff0c00720c */ /* 0x010fe40003f05270 */
[----:B------:R-:W-:-:S04]  /*fd50*/  LEA R8, P2, R240, R194, 0x1 ;  /* 0x000000c2f0087211 */ /* 0x000fc800078408ff */
[----:B------:R-:W-:Y:S01]  /*fd60*/  LEA.HI.X R9, R240, R195, R243, 0x1, P2 ;  /* 0x000000c3f0097211 */ /* 0x000fe200010f0cf3 */
[--C-:B------:R-:W-:Y:S01]  /*fd70*/  IMAD.IADD R37, R13, 0x1, -R224.reuse ;  /* 0x000000010d257824 */ /* 0x100fe200078e0ae0 */
[----:B---3--:R-:W-:Y:S02]  /*fd80*/  IADD3 R11, R0, R141, R224 ;  /* 0x0000008d000b7210 */ /* 0x008fe40007ffe0e0 */
[----:B------:R-:W-:-:S04]  /*fd90*/  LEA.HI R0, R33, R33, RZ, 0x1 ;  /* 0x0000002121007211 */ /* 0x000fc800078f08ff */
[----:B------:R-:W-:-:S05]  /*fda0*/  SHF.R.S32.HI R20, RZ, 0x1, R0 ;  /* 0x00000001ff147819 */ /* 0x000fca0000011400 */
[-C--:B------:R-:W-:Y:S02]  /*fdb0*/  IMAD R0, R76, R20.reuse, R250 ;  /* 0x000000144c007224 */ /* 0x080fe400078e02fa */
[----:B------:R-:W-:Y:S02]  /*fdc0*/  IMAD R4, R11, R20, RZ ;  /* 0x000000140b047224 */ /* 0x000fe400078e02ff */
[----:B------:R-:W-:-:S03]  /*fdd0*/  IMAD.IADD R3, R250, 0x1, R0 ;  /* 0x00000001fa037824 */ /* 0x000fc600078e0200 */
[----:B------:R-:W-:Y:S02]  /*fde0*/  SHF.R.S32.HI R5, RZ, 0x1f, R4 ;  /* 0x0000001fff057819 */ /* 0x000fe40000011404 */
[C---:B------:R-:W-:Y:S02]  /*fdf0*/  IADD3 R15, P2, R4.reuse, R0, RZ ;  /* 0x00000000040f7210 */ /* 0x040fe40007f5e0ff */
[----:B------:R-:W-:Y:S01]  /*fe00*/  IADD3 R38, P1, R4, R3, RZ ;  /* 0x0000000304267210 */ /* 0x000fe20007f3e0ff */
[----:B------:R-:W-:Y:S01]  /*fe10*/  IMAD.SHL.U32 R21, R20, 0x10, RZ ;  /* 0x0000001014157824 */ /* 0x000fe200078e00ff */
        /* <DEDUP_REMOVED lines=8> */
[----:B-----5:R-:W-:-:S13]  /*fea0*/  ISETP.GE.AND P0, PT, R132, R39, PT ;  /* 0x000000278400720c */ /* 0x020fda0003f06270 */
        /* <DEDUP_REMOVED lines=50> */
.L_x_1772:
[----:B------:R-:W-:Y:S05]  /*101d0*/  BSYNC B0 ;  /* 0x0000000000007941 */ /* 0x000fea0003800000 */
.L_x_1771:
[----:B-----5:R3:W-:Y:S02]  /*101e0*/  STS.128 [R191], R4 ;  /* 0x00000004bf007388 */ /* 0x0207e40000000c00 */
.L_x_1770:
[----:B------:R-:W-:Y:S05]  /*101f0*/  BSYNC B1 ;  /* 0x0000000000017941 */ /* 0x000fea0003800000 */
.L_x_1769:
[----:B------:R-:W-:Y:S01]  /*10200*/  IADD3 R41, R76, 0x10, RZ ;  /* 0x000000104c297810 */ /* 0x000fe20007ffe0ff */
[----:B------:R-:W-:Y:S03]  /*10210*/  BSSY B1, `(.L_x_1773) ;  /* 0x000003b000017945 */ /* 0x000fe60003800000 */
[----:B------:R-:W-:-:S04]  /*10220*/  ISETP.GE.AND P0, PT, R41, R37, PT ;  /* 0x000000252900720c */ /* 0x000fc80003f06270 */
[----:B------:R-:W-:-:S13]  /*10230*/  ISETP.LT.OR P0, PT, R29, -0x87, P0 ;  /* 0xffffff791d00780c */ /* 0x000fda0000701670 */
[----:B------:R-:W-:Y:S05]  /*10240*/  @P0 BRA `(.L_x_1774) ;  /* 0x0000037000000947 */ /* 0x000fea0003800000 */
[----:B-----5:R-:W-:-:S13]  /*10250*/  ISETP.GE.AND P0, PT, R132, R39, PT ;  /* 0x000000278400720c */ /* 0x020fda0003f06270 */
        /* <DEDUP_REMOVED lines=52> */
.L_x_1776:
[----:B------:R-:W-:Y:S05]  /*105a0*/  BSYNC B0 ;  /* 0x0000000000007941 */ /* 0x000fea0003800000 */
.L_x_1775:
[----:B-----5:R1:W-:Y:S02]  /*105b0*/  STS.128 [R191+0x800], R4 ;  /* 0x00080004bf007388 */ /* 0x0203e40000000c00 */
.L_x_1774:
[----:B------:R-:W-:Y:S05]  /*105c0*/  BSYNC B1 ;  /* 0x0000000000017941 */ /* 0x000fea0003800000 */
.L_x_1773:
        /* <DEDUP_REMOVED lines=59> */
.L_x_1780:
[----:B------:R-:W-:Y:S05]  /*10980*/  BSYNC B0 ;  /* 0x0000000000007941 */ /* 0x000fea0003800000 */
.L_x_1779:
[----:B-----5:R3:W-:Y:S02]  /*10990*/  STS.128 [R191+0x1000], R4 ;  /* 0x00100004bf007388 */ /* 0x0207e40000000c00 */
.L_x_1778:
[----:B------:R-:W-:Y:S05]  /*109a0*/  BSYNC B1 ;  /* 0x0000000000017941 */ /* 0x000fea0003800000 */
.L_x_1777:
[----:B---3--:R-:W-:-:S04]  /*109b0*/  IADD3 R26, R76, 0x30, RZ ;  /* 0x000000304c1a7810 */ /* 0x008fc80007ffe0ff */
[----:B------:R-:W-:-:S04]  /*109c0*/  ISETP.GE.AND P0, PT, R26, R37, PT ;  /* 0x000000251a00720c */ /* 0x000fc80003f06270 */
[----:B------:R-:W-:-:S13]  /*109d0*/  ISETP.LT.OR P0, PT, R29, -0x187, P0 ;  /* 0xfffffe791d00780c */ /* 0x000fda0000701670 */
[----:B------:R-:W-:Y:S05]  /*109e0*/  @P0 BRA `(.L_x_1781) ;  /* 0x00001f8000000947 */ /* 0x000fea0003800000 */
[----:B-----5:R-:W-:-:S13]  /*109f0*/  ISETP.GE.AND P0, PT, R132, R39, PT ;  /* 0x000000278400720c */ /* 0x020fda0003f06270 */
        /* <DEDUP_REMOVED lines=53> */
.L_x_1783:
[----:B------:R-:W-:Y:S05]  /*10d50*/  BSYNC B0 ;  /* 0x0000000000007941 */ /* 0x000fea0003800000 */
.L_x_1782:
[----:B-----5:R1:W-:Y:S01]  /*10d60*/  STS.128 [R191+0x1800], R4 ;  /* 0x00180004bf007388 */ /* 0x0203e20000000c00 */
[----:B------:R-:W-:Y:S05]  /*10d70*/  BRA `(.L_x_1781) ;  /* 0x00001bf000007947 */ /* 0x000fea0003800000 */
.L_x_1768:
        /* <DEDUP_REMOVED lines=91> */
.L_x_1787:
[----:B------:R-:W-:Y:S05]  /*11330*/  BSYNC B0 ;  /* 0x0000000000007941 */ /* 0x000fea0003800000 */
.L_x_1786:
[----:B-----5:R3:W-:Y:S02]  /*11340*/  STS.128 [R191], R4 ;  /* 0x00000004bf007388 */ /* 0x0207e40000000c00 */
.L_x_1785:
[----:B------:R-:W-:Y:S05]  /*11350*/  BSYNC B1 ;  /* 0x0000000000017941 */ /* 0x000fea0003800000 */
.L_x_1784:
        /* <DEDUP_REMOVED lines=93> */
.L_x_1791:
[----:B------:R-:W-:Y:S05]  /*11930*/  BSYNC B0 ;  /* 0x0000000000007941 */ /* 0x000fea0003800000 */
.L_x_1790:
[----:B-----5:R1:W-:Y:S02]  /*11940*/  STS.128 [R191+0x800], R4 ;  /* 0x00080004bf007388 */ /* 0x0203e40000000c00 */
.L_x_1789:
[----:B------:R-:W-:Y:S05]  /*11950*/  BSYNC B1 ;  /* 0x0000000000017941 */ /* 0x000fea0003800000 */
.L_x_1788:
        /* <DEDUP_REMOVED lines=65> */
[----:B------:R-:W-:Y:S01]  /*11d70*/  SHF.L.U32 R40, R11, 0x10, RZ ;  /* 0x000000100b287819 */ /* 0x000fe200000006ff */
        /* <DEDUP_REMOVED lines=28> */
.L_x_1795:
[----:B------:R-:W-:Y:S05]  /*11f40*/  BSYNC B0 ;  /* 0x0000000000007941 */ /* 0x000fea0003800000 */
.L_x_1794:
[----:B-----5:R3:W-:Y:S02]  /*11f50*/  STS.128 [R191+0x1000], R4 ;  /* 0x00100004bf007388 */ /* 0x0207e40000000c00 */
.L_x_1793:
[----:B------:R-:W-:Y:S05]  /*11f60*/  BSYNC B1 ;  /* 0x0000000000017941 */ /* 0x000fea0003800000 */
.L_x_1792:
        /* <DEDUP_REMOVED lines=93> */
.L_x_1797:
[----:B------:R-:W-:Y:S05]  /*12540*/  BSYNC B0 ;  /* 0x0000000000007941 */ /* 0x000fea0003800000 */
.L_x_1796:
[----:B-----5:R1:W-:Y:S01]  /*12550*/  STS.128 [R191+0x1800], R4 ;  /* 0x00180004bf007388 */ /* 0x0203e20000000c00 */
[----:B------:R-:W-:Y:S05]  /*12560*/  BRA `(.L_x_1781) ;  /* 0x0000040000007947 */ /* 0x000fea0003800000 */
.L_x_1767:
[----:B------:R-:W2:Y:S01]  /*12570*/  LDL R0, [R1+0x14c] ;  /* 0x00014c0001007983 */ /* 0x000ea20000100800 */
[----:B------:R-:W-:Y:S01]  /*12580*/  BSSY B0, `(.L_x_1798) ;  /* 0x000000d000007945 */ /* 0x000fe20003800000 */
[----:B--2---:R-:W-:-:S04]  /*12590*/  IADD3 R0, -R224, R0, RZ ;  /* 0x00000000e0007210 */ /* 0x004fc80007ffe1ff */
[----:B------:R-:W-:-:S13]  /*125a0*/  ISETP.GE.AND P0, PT, R76, R0, PT ;  /* 0x000000004c00720c */ /* 0x000fda0003f06270 */
[----:B------:R-:W-:Y:S05]  /*125b0*/  @P0 BRA `(.L_x_1799) ;  /* 0x0000009000000947 */ /* 0x000fea0003800000 */
[----:B------:R-:W-:-:S13]  /*125c0*/  ISETP.GE.AND P0, PT, R132, R249, PT ;  /* 0x000000f98400720c */ /* 0x000fda0003f06270 */
        /* <DEDUP_REMOVED lines=8> */
.L_x_1799:
[----:B------:R-:W-:Y:S05]  /*12650*/  BSYNC B0 ;  /* 0x0000000000007941 */ /* 0x000fea0003800000 */
.L_x_1798:
[----:B------:R-:W-:Y:S01]  /*12660*/  IADD3 R41, R76, 0x10, RZ ;  /* 0x000000104c297810 */ /* 0x000fe20007ffe0ff */
[----:B------:R-:W-:Y:S03]  /*12670*/  BSSY B0, `(.L_x_1800) ;  /* 0x000000e000007945 */ /* 0x000fe60003800000 */
[----:B------:R-:W-:-:S13]  /*12680*/  ISETP.GE.AND P0, PT, R41, R0, PT ;  /* 0x000000002900720c */ /* 0x000fda0003f06270 */
[----:B------:R-:W-:Y:S05]  /*12690*/  @P0 BRA `(.L_x_1801) ;  /* 0x000000b000000947 */ /* 0x000fea0003800000 */
[----:B------:R-:W-:-:S13]  /*126a0*/  ISETP.GE.AND P0, PT, R132, R249, PT ;  /* 0x000000f98400720c */ /* 0x000fda0003f06270 */
        /* <DEDUP_REMOVED lines=10> */
.L_x_1801:
[----:B------:R-:W-:Y:S05]  /*12750*/  BSYNC B0 ;  /* 0x0000000000007941 */ /* 0x000fea0003800000 */
.L_x_1800:
[----:B------:R-:W-:Y:S01]  /*12760*/  IADD3 R32, R76, 0x20, RZ ;  /* 0x000000204c207810 */ /* 0x000fe20007ffe0ff */
[----:B------:R-:W-:Y:S03]  /*12770*/  BSSY B0, `(.L_x_1802) ;  /* 0x000000e000007945 */ /* 0x000fe60003800000 */
[----:B------:R-:W-:-:S13]  /*12780*/  ISETP.GE.AND P0, PT, R32, R0, PT ;  /* 0x000000002000720c */ /* 0x000fda0003f06270 */
[----:B------:R-:W-:Y:S05]  /*12790*/  @P0 BRA `(.L_x_1803) ;  /* 0x000000b000000947 */ /* 0x000fea0003800000 */
[----:B------:R-:W-:-:S13]  /*127a0*/  ISETP.GE.AND P0, PT, R132, R249, PT ;  /* 0x000000f98400720c */ /* 0x000fda0003f06270 */
        /* <DEDUP_REMOVED lines=10> */
.L_x_1803:
[----:B------:R-:W-:Y:S05]  /*12850*/  BSYNC B0 ;  /* 0x0000000000007941 */ /* 0x000fea0003800000 */
.L_x_1802:
[----:B------:R-:W-:-:S04]  /*12860*/  IADD3 R26, R76, 0x30, RZ ;  /* 0x000000304c1a7810 */ /* 0x000fc80007ffe0ff */
[----:B------:R-:W-:-:S13]  /*12870*/  ISETP.GE.AND P0, PT, R26, R0, PT ;  /* 0x000000001a00720c */ /* 0x000fda0003f06270 */
[----:B------:R-:W-:Y:S05]  /*12880*/  @P0 BRA `(.L_x_1781) ;  /* 0x000000e000000947 */ /* 0x000fea0003800000 */
[----:B------:R-:W-:-:S13]  /*12890*/  ISETP.GE.AND P0, PT, R132, R249, PT ;  /* 0x000000f98400720c */ /* 0x000fda0003f06270 */
        /* <DEDUP_REMOVED lines=13> */
.L_x_1781:
[----:B------:R-:W-:Y:S05]  /*12970*/  BSYNC B2 ;  /* 0x0000000000027941 */ /* 0x000fea0003800000 */
.L_x_1766:
[----:B--2---:R-:W2:Y:S01]  /*12980*/  LDL R0, [R1+0xa0] ;  /* 0x0000a00001007983 */ /* 0x004ea20000100800 */
[----:B------:R-:W-:Y:S01]  /*12990*/  BSSY B0, `(.L_x_1804) ;  /* 0x000000f000007945 */ /* 0x000fe20003800000 */
[----:B--2---:R-:W-:-:S05]  /*129a0*/  IADD3 R250, R0, -0x1, RZ ;  /* 0xffffffff00fa7810 */ /* 0x004fca0007ffe0ff */
[----:B------:R-:W-:-:S04]  /*129b0*/  IMAD.SHL.U32 R81, R250, 0x100, RZ ;  /* 0x00000100fa517824 */ /* 0x000fc800078e00ff */
[----:B-1----:R-:W-:-:S05]  /*129c0*/  IMAD.IADD R4, R248, 0x1, -R81 ;  /* 0x00000001f8047824 */ /* 0x002fca00078e0a51 */
[----:B------:R-:W-:-:S13]  /*129d0*/  ISETP.GE.AND P0, PT, R76, R4, PT ;  /* 0x000000044c00720c */ /* 0x000fda0003f06270 */
[----:B------:R-:W-:Y:S05]  /*129e0*/  @P0 BRA `(.L_x_1805) ;  /* 0x0000009000000947 */ /* 0x000fea0003800000 */
[----:B------:R-:W-:-:S13]  /*129f0*/  ISETP.GE.AND P0, PT, R132, R249, PT ;  /* 0x000000f98400720c */ /* 0x000fda0003f06270 */
        /* <DEDUP_REMOVED lines=8> */
.L_x_1805:
[----:B------:R-:W-:Y:S05]  /*12a80*/  BSYNC B0 ;  /* 0x0000000000007941 */ /* 0x000fea0003800000 */
.L_x_1804:
[----:B------:R-:W-:Y:S01]  /*12a90*/  ISETP.GE.AND P0, PT, R41, R4, PT ;  /* 0x000000042900720c */ /* 0x000fe20003f06270 */
[----:B------:R-:W-:-:S12]  /*12aa0*/  BSSY B0, `(.L_x_1806) ;  /* 0x000000b000007945 */ /* 0x000fd80003800000 */
[----:B------:R-:W-:Y:S05]  /*12ab0*/  @P0 BRA `(.L_x_1807) ;  /* 0x0000009000000947 */ /* 0x000fea0003800000 */
[----:B------:R-:W-:-:S13]  /*12ac0*/  ISETP.GE.AND P0, PT, R132, R249, PT ;  /* 0x000000f98400720c */ /* 0x000fda0003f06270 */
        /* <DEDUP_REMOVED lines=8> */
.L_x_1807:
[----:B------:R-:W-:Y:S05]  /*12b50*/  BSYNC B0 ;  /* 0x0000000000007941 */ /* 0x000fea0003800000 */
.L_x_1806:
        /* <DEDUP_REMOVED lines=12> */
.L_x_1809:
[----:B------:R-:W-:Y:S05]  /*12c20*/  BSYNC B0 ;  /* 0x0000000000007941 */ /* 0x000fea0003800000 */
.L_x_1808:
[----:B------:R-:W-:Y:S01]  /*12c30*/  ISETP.GE.AND P0, PT, R26, R4, PT ;  /* 0x000000041a00720c */ /* 0x000fe20003f06270 */
[----:B------:R-:W-:-:S12]  /*12c40*/  BSSY B0, `(.L_x_1810) ;  /* 0x000000e000007945 */ /* 0x000fd80003800000 */
[----:B------:R-:W-:Y:S05]  /*12c50*/  @P0 BRA `(.L_x_1811) ;  /* 0x000000c000000947 */ /* 0x000fea0003800000 */
[----:B------:R-:W-:-:S13]  /*12c60*/  ISETP.GE.AND P0, PT, R132, R249, PT ;  /* 0x000000f98400720c */ /* 0x000fda0003f06270 */
        /* <DEDUP_REMOVED lines=11> */
.L_x_1811:
[----:B------:R-:W-:Y:S05]  /*12d20*/  BSYNC B0 ;  /* 0x0000000000007941 */ /* 0x000fea0003800000 */
.L_x_1810:
        /* <DEDUP_REMOVED lines=13> */
.L_x_1813:
[----:B------:R-:W-:Y:S05]  /*12e00*/  BSYNC B0 ;  /* 0x0000000000007941 */ /* 0x000fea0003800000 */
.L_x_1812:
[----:B------:R-:W-:Y:S01]  /*12e10*/  IADD3 R15, R76, 0x50, RZ ;  /* 0x000000504c0f7810 */ /* 0x000fe20007ffe0ff */
[----:B------:R-:W-:Y:S03]  /*12e20*/  BSSY B0, `(.L_x_1814) ;  /* 0x000000f000007945 */ /* 0x000fe60003800000 */
[----:B------:R-:W-:-:S13]  /*12e30*/  ISETP.GE.AND P0, PT, R15, R4, PT ;  /* 0x000000040f00720c */ /* 0x000fda0003f06270 */
        /* <DEDUP_REMOVED lines=13> */
.L_x_1815:
[----:B------:R-:W-:Y:S05]  /*12f10*/  BSYNC B0 ;  /* 0x0000000000007941 */ /* 0x000fea0003800000 */
.L_x_1814:
        /* <DEDUP_REMOVED lines=16> */
.L_x_1817:
[----:B------:R-:W-:Y:S05]  /*13020*/  BSYNC B0 ;  /* 0x0000000000007941 */ /* 0x000fea0003800000 */
.L_x_1816:
        /* <DEDUP_REMOVED lines=16> */
.L_x_1819:
[----:B------:R-:W-:Y:S05]  /*13130*/  BSYNC B0 ;  /* 0x0000000000007941 */ /* 0x000fea0003800000 */
.L_x_1818:
        /* <DEDUP_REMOVED lines=13> */
.L_x_1821:
[----:B------:R-:W-:Y:S05]  /*13210*/  BSYNC B0 ;  /* 0x0000000000007941 */ /* 0x000fea0003800000 */
.L_x_1820:
        /* <DEDUP_REMOVED lines=16> */
.L_x_1823:
[----:B------:R-:W-:Y:S05]  /*13320*/  BSYNC B0 ;  /* 0x0000000000007941 */ /* 0x000fea0003800000 */
.L_x_1822:
        /* <DEDUP_REMOVED lines=16> */
.L_x_1825:
[----:B------:R-:W-:Y:S05]  /*13430*/  BSYNC B0 ;  /* 0x0000000000007941 */ /* 0x000fea0003800000 */
.L_x_1824:
        /* <DEDUP_REMOVED lines=16> */
.L_x_1827:
[----:B------:R-:W-:Y:S05]  /*13540*/  BSYNC B0 ;  /* 0x0000000000007941 */ /* 0x000fea0003800000 */
.L_x_1826:
        /* <DEDUP_REMOVED lines=16> */
.L_x_1829:
[----:B------:R-:W-:Y:S05]  /*13650*/  BSYNC B0 ;  /* 0x0000000000007941 */ /* 0x000fea0003800000 */
.L_x_1828:
        /* <DEDUP_REMOVED lines=16> */
.L_x_1831:
[----:B------:R-:W-:Y:S05]  /*13760*/  BSYNC B0 ;  /* 0x0000000000007941 */ /* 0x000fea0003800000 */
.L_x_1830:
        /* <DEDUP_REMOVED lines=16> */
.L_x_1833:
[----:B------:R-:W-:Y:S05]  /*13870*/  BSYNC B0 ;  /* 0x0000000000007941 */ /* 0x000fea0003800000 */
.L_x_1832:
        /* <DEDUP_REMOVED lines=16> */
.L_x_1835:
[----:B------:R-:W-:Y:S05]  /*13980*/  BSYNC B0 ;  /* 0x0000000000007941 */ /* 0x000fea0003800000 */
.L_x_1834:
[----:B------:R-:W0:Y:S04]  /*13990*/  LDGDEPBAR ;  /* 0x00000000000079af */ /* 0x000e280000000000 */
[----:B------:R1:W5:Y:S01]  /*139a0*/  LD.E R137, [R134.64+0x188] ;  /* 0x0001880686897980 */ /* 0x000362000c101900 */
[----:B------:R-:W-:Y:S01]  /*139b0*/  ISETP.GE.AND P0, PT, R76, R4, PT ;  /* 0x000000044c00720c */ /* 0x000fe20003f06270 */
[----:B------:R-:W-:Y:S01]  /*139c0*/  BSSY B0, `(.L_x_1836) ;  /* 0x0000014000007945 */ /* 0x000fe20003800000 */
[----:B------:R-:W-:Y:S01]  /*139d0*/  SHF.R.S32.HI R0, RZ, 0x1f, R246 ;  /* 0x0000001fff007819 */ /* 0x000fe200000114f6 */
[----:B--2---:R-:W2:Y:S03]  /*139e0*/  S2R R2, SR_TID.X ;  /* 0x0000000000027919 */ /* 0x004ea60000002100 */
        /* <DEDUP_REMOVED lines=17> */
.L_x_1837:
[----:B------:R-:W-:Y:S05]  /*13b00*/  BSYNC B0 ;  /* 0x0000000000007941 */ /* 0x000fea0003800000 */
.L_x_1836:
[----:B------:R-:W-:Y:S01]  /*13b10*/  ISETP.GE.AND P0, PT, R41, R4, PT ;  /* 0x000000042900720c */ /* 0x000fe20003f06270 */
[----:B------:R-:W-:-:S12]  /*13b20*/  BSSY B0, `(.L_x_1838) ;  /* 0x000000d000007945 */ /* 0x000fd80003800000 */
[----:B------:R1:W-:Y:S01]  /*13b30*/  @P0 STS.128 [R191+0xa800], RZ ;  /* 0x00a800ffbf000388 */ /* 0x0003e20000000c00 */
[----:B------:R-:W-:Y:S05]  /*13b40*/  @P0 BRA `(.L_x_1839) ;  /* 0x000000a000000947 */ /* 0x000fea0003800000 */
[----:B------:R-:W-:-:S13]  /*13b50*/  ISETP.GE.AND P0, PT, R132, R249, PT ;  /* 0x000000f98400720c */ /* 0x000fda0003f06270 */
[----:B------:R1:W-:Y:S01]  /*13b60*/  @P0 STS.128 [R191+0xa800], RZ ;  /* 0x00a800ffbf000388 */ /* 0x0003e20000000c00 */
[----:B------:R-:W-:Y:S05]  /*13b70*/  @P0 BRA `(.L_x_1839) ;  /* 0x0000007000000947 */ /* 0x000fea0003800000 */
[----:B--2---:R-:W2:Y:S01]  /*13b80*/  LDL R0, [R1+0x8] ;  /* 0x0000080001007983 */ /* 0x004ea20000100800 */
[----:B-1----:R-:W-:-:S04]  /*13b90*/  LEA R2, P0, R190, R220, 0x1 ;  /* 0x000000dcbe027211 */ /* 0x002fc800078008ff */
[----:B--2---:R-:W-:-:S05]  /*13ba0*/  LEA.HI.X R3, R190, R221, R0, 0x1, P0 ;  /* 0x000000ddbe037211 */ /* 0x004fca00000f0c00 */
[----:B------:R-:W-:Y:S01]  /*13bb0*/  @!PT LDS RZ, [RZ] ;  /* 0x00000000fffff984 */ /* 0x000fe20000000800 */
[----:B------:R-:W-:Y:S01]  /*13bc0*/  @!PT LDS RZ, [RZ] ;  /* 0x00000000fffff984 */ /* 0x000fe20000000800 */
[----:B------:R-:W-:Y:S01]  /*13bd0*/  @!PT LDS RZ, [RZ] ;  /* 0x00000000fffff984 */ /* 0x000fe20000000800 */
[----:B------:R1:W-:Y:S04]  /*13be0*/  LDGSTS.E.BYPASS.LTC128B.128 [R191+0xa800], [R2.64] ;  /* 0x0a80000002bf7fae */ /* 0x0003e8000b901d46 */
.L_x_1839:
[----:B------:R-:W-:Y:S05]  /*13bf0*/  BSYNC B0 ;  /* 0x0000000000007941 */ /* 0x000fea0003800000 */
.L_x_1838:
[----:B------:R-:W-:Y:S01]  /*13c00*/  ISETP.GE.AND P0, PT, R32, R4, PT ;  /* 0x000000042000720c */ /* 0x000fe20003f06270 */
[----:B------:R-:W-:-:S12]  /*13c10*/  BSSY B0, `(.L_x_1840) ;  /* 0x000000e000007945 */ /* 0x000fd80003800000 */
[----:B------:R1:W-:Y:S01]  /*13c20*/  @P0 STS.128 [R191+0xb000], RZ ;  /* 0x00b000ffbf000388 */ /* 0x0003e20000000c00 */
[----:B------:R-:W-:Y:S05]  /*13c30*/  @P0 BRA `(.L_x_1841) ;  /* 0x000000b000000947 */ /* 0x000fea0003800000 */
[----:B------:R-:W-:-:S13]  /*13c40*/  ISETP.GE.AND P0, PT, R132, R249, PT ;  /* 0x000000f98400720c */ /* 0x000fda0003f06270 */
[----:B------:R1:W-:Y:S01]  /*13c50*/  @P0 STS.128 [R191+0xb000], RZ ;  /* 0x00b000ffbf000388 */ /* 0x0003e20000000c00 */
[----:B------:R-:W-:Y:S05]  /*13c60*/  @P0 BRA `(.L_x_1841) ;  /* 0x0000008000000947 */ /* 0x000fea0003800000 */
[----:B--2---:R-:W2:Y:S04]  /*13c70*/  LDL R0, [R1] ;  /* 0x0000000001007983 */ /* 0x004ea80000100800 */
[----:B---3--:R-:W3:Y:S01]  /*13c80*/  LDL R17, [R1+0x4] ;  /* 0x0000040001117983 */ /* 0x008ee20000100800 */
[----:B-12---:R-:W-:-:S04]  /*13c90*/  LEA R2, P0, R0, R220, 0x6 ;  /* 0x000000dc00027211 */ /* 0x006fc800078030ff */
[----:B---3--:R-:W-:-:S05]  /*13ca0*/  LEA.HI.X R3, R0, R221, R17, 0x6, P0 ;  /* 0x000000dd00037211 */ /* 0x008fca00000f3411 */
[----:B------:R-:W-:Y:S01]  /*13cb0*/  @!PT LDS RZ, [RZ] ;  /* 0x00000000fffff984 */ /* 0x000fe20000000800 */
[----:B------:R-:W-:Y:S01]  /*13cc0*/  @!PT LDS RZ, [RZ] ;  /* 0x00000000fffff984 */ /* 0x000fe20000000800 */
[----:B------:R-:W-:Y:S01]  /*13cd0*/  @!PT LDS RZ, [RZ] ;  /* 0x00000000fffff984 */ /* 0x000fe20000000800 */
[----:B------:R1:W-:Y:S04]  /*13ce0*/  LDGSTS.E.BYPASS.LTC128B.128 [R191+0xb000], [R2.64] ;  /* 0x0b00000002bf7fae */ /* 0x0003e8000b901d46 */
.L_x_1841:
[----:B------:R-:W-:Y:S05]  /*13cf0*/  BSYNC B0 ;  /* 0x0000000000007941 */ /* 0x000fea0003800000 */
.L_x_1840:
[----:B------:R-:W-:Y:S01]  /*13d00*/  ISETP.GE.AND P0, PT, R26, R4, PT ;  /* 0x000000041a00720c */ /* 0x000fe20003f06270 */
[----:B------:R-:W-:-:S12]  /*13d10*/  BSSY B0, `(.L_x_1842) ;  /* 0x0000012000007945 */ /* 0x000fd80003800000 */
[----:B------:R1:W-:Y:S01]  /*13d20*/  @P0 STS.128 [R191+0xb800], RZ ;  /* 0x00b800ffbf000388 */ /* 0x0003e20000000c00 */
[----:B------:R-:W-:Y:S05]  /*13d30*/  @P0 BRA `(.L_x_1843) ;  /* 0x000000f000000947 */ /* 0x000fea0003800000 */
[----:B------:R-:W-:-:S13]  /*13d40*/  ISETP.GE.AND P0, PT, R132, R249, PT ;  /* 0x000000f98400720c */ /* 0x000fda0003f06270 */
[----:B------:R1:W-:Y:S01]  /*13d50*/  @P0 STS.128 [R191+0xb800], RZ ;  /* 0x00b800ffbf000388 */ /* 0x0003e20000000c00 */
[----:B------:R-:W-:Y:S05]  /*13d60*/  @P0 BRA `(.L_x_1843) ;  /* 0x000000c000000947 */ /* 0x000fea0003800000 */
[----:B-12---:R-:W2:Y:S04]  /*13d70*/  LDL R2, [R1] ;  /* 0x0000000001027983 */ /* 0x006ea80000100800 */
[----:B---3--:R-:W3:Y:S01]  /*13d80*/  LDL R0, [R1+0x4] ;  /* 0x0000040001007983 */ /* 0x008ee20000100800 */
[----:B------:R-:W-:Y:S02]  /*13d90*/  MOV R3, R221 ;  /* 0x000000dd00037202 */ /* 0x000fe40000000f00 */
[----:B--2---:R-:W-:Y:S02]  /*13da0*/  MOV R17, R2 ;  /* 0x0000000200117202 */ /* 0x004fe40000000f00 */
[----:B------:R-:W-:Y:S01]  /*13db0*/  MOV R2, R220 ;  /* 0x000000dc00027202 */ /* 0x000fe20000000f00 */
[----:B---3--:R-:W-:-:S04]  /*13dc0*/  IMAD R0, R0, 0x60, RZ ;  /* 0x0000006000007824 */ /* 0x008fc800078e02ff */
[----:B------:R-:W-:-:S05]  /*13dd0*/  IMAD.WIDE.U32 R2, R17, 0x60, R2 ;  /* 0x0000006011027825 */ /* 0x000fca00078e0002 */
[----:B------:R-:W-:-:S05]  /*13de0*/  IADD3 R3, R0, R3, RZ ;  /* 0x0000000300037210 */ /* 0x000fca0007ffe0ff */
[----:B------:R-:W-:Y:S01]  /*13df0*/  @!PT LDS RZ, [RZ] ;  /* 0x00000000fffff984 */ /* 0x000fe20000000800 */
[----:B------:R-:W-:Y:S01]  /*13e00*/  @!PT LDS RZ, [RZ] ;  /* 0x00000000fffff984 */ /* 0x000fe20000000800 */
[----:B------:R-:W-:Y:S01]  /*13e10*/  @!PT LDS RZ, [RZ] ;  /* 0x00000000fffff984 */ /* 0x000fe20000000800 */
[----:B------:R1:W-:Y:S02]  /*13e20*/  LDGSTS.E.BYPASS.LTC128B.128 [R191+0xb800], [R2.64] ;  /* 0x0b80000002bf7fae */ /* 0x0003e4000b901d46 */
.L_x_1843:
[----:B------:R-:W-:Y:S05]  /*13e30*/  BSYNC B0 ;  /* 0x0000000000007941 */ /* 0x000fea0003800000 */
.L_x_1842:
        /* <DEDUP_REMOVED lines=15> */
.L_x_1845:
[----:B------:R-:W-:Y:S05]  /*13f30*/  BSYNC B0 ;  /* 0x0000000000007941 */ /* 0x000fea0003800000 */
.L_x_1844:
        /* <DEDUP_REMOVED lines=19> */
.L_x_1847:
[----:B------:R-:W-:Y:S05]  /*14070*/  BSYNC B0 ;  /* 0x0000000000007941 */ /* 0x000fea0003800000 */
.L_x_1846:
        /* <DEDUP_REMOVED lines=19> */
.L_x_1849:
[----:B------:R-:W-:Y:S05]  /*141b0*/  BSYNC B0 ;  /* 0x0000000000007941 */ /* 0x000fea0003800000 */
.L_x_1848:
        /* <DEDUP_REMOVED lines=19> */
.L_x_1851:
[----:B------:R-:W-:Y:S05]  /*142f0*/  BSYNC B0 ;  /* 0x0000000000007941 */ /* 0x000fea0003800000 */
.L_x_1850:
        /* <DEDUP_REMOVED lines=15> */
.L_x_1853:
[----:B------:R-:W-:Y:S05]  /*143f0*/  BSYNC B0 ;  /* 0x0000000000007941 */ /* 0x000fea0003800000 */
.L_x_1852:
        /* <DEDUP_REMOVED lines=19> */
.L_x_1855:
[----:B------:R-:W-:Y:S05]  /*14530*/  BSYNC B0 ;  /* 0x0000000000007941 */ /* 0x000fea0003800000 */
.L_x_1854:
        /* <DEDUP_REMOVED lines=19> */
.L_x_1857:
[----:B------:R-:W-:Y:S05]  /*14670*/  BSYNC B0 ;  /* 0x0000000000007941 */ /* 0x000fea0003800000 */
.L_x_1856:
        /* <DEDUP_REMOVED lines=19> */
.L_x_1859:
[----:B------:R-:W-:Y:S05]  /*147b0*/  BSYNC B0 ;  /* 0x0000000000007941 */ /* 0x000fea0003800000 */
.L_x_1858:
        /* <DEDUP_REMOVED lines=19> */
.L_x_1861:
[----:B------:R-:W-:Y:S05]  /*148f0*/  BSYNC B0 ;  /* 0x0000000000007941 */ /* 0x000fea0003800000 */
.L_x_1860:
        /* <DEDUP_REMOVED lines=19> */
.L_x_1863:
[----:B------:R-:W-:Y:S05]  /*14a30*/  BSYNC B0 ;  /* 0x0000000000007941 */ /* 0x000fea0003800000 */
.L_x_1862:
        /* <DEDUP_REMOVED lines=19> */
.L_x_1865:
[----:B------:R-:W-:Y:S05]  /*14b70*/  BSYNC B0 ;  /* 0x0000000000007941 */ /* 0x000fea0003800000 */
.L_x_1864:
        /* <DEDUP_REMOVED lines=19> */
.L_x_1867:
[----:B------:R-:W-:Y:S05]  /*14cb0*/  BSYNC B0 ;  /* 0x0000000000007941 */ /* 0x000fea0003800000 */
.L_x_1866:
[----:B-1----:R-:W-:Y:S01]  /*14cc0*/  LEA.HI R3, R245, R245, RZ, 0x1 ;  /* 0x000000f5f5037211 */ /* 0x002fe200078f08ff */
[----:B--2---:R-:W2:Y:S01]  /*14cd0*/  LDL R139, [R1+0x14c] ;  /* 0x00014c00018b7983 */ /* 0x004ea20000100800 */
[C---:B------:R-:W-:Y:S01]  /*14ce0*/  IMAD.SHL.U32 R0, R244.reuse, 0x40, RZ ;  /* 0x00000040f4007824 */ /* 0x040fe200078e00ff */
[----:B------:R-:W-:Y:S01]  /*14cf0*/  R2P PR, R244, 0x6 ;  /* 0x00000006f4007804 */ /* 0x000fe20000000000 */
[----:B------:R-:W-:Y:S01]  /*14d00*/  IMAD.SHL.U32 R2, R247, 0x40, RZ ;  /* 0x00000040f7027824 */ /* 0x000fe200078e00ff */
[----:B------:R-:W-:Y:S01]  /*14d10*/  LOP3.LUT R3, R3, 0xfffffffe, RZ, 0xc0, !PT ;  /* 0xfffffffe03037812 */ /* 0x000fe200078ec0ff */
[----:B------:R-:W-:Y:S01]  /*14d20*/  IMAD.SHL.U32 R6, R251, 0x40, RZ ;  /* 0x00000040fb067824 */ /* 0x000fe200078e00ff */
[----:B------:R-:W-:Y:S01]  /*14d30*/  LOP3.LUT R0, R0, 0x1c0, RZ, 0xc0, !PT ;  /* 0x000001c000007812 */ /* 0x000fe200078ec0ff */
[----:B------:R-:W-:Y:S01]  /*14d40*/  IMAD.SHL.U32 R4, R76, 0x8, RZ ;  /* 0x000000084c047824 */ /* 0x000fe200078e00ff */
[----:B------:R-:W-:Y:S01]  /*14d50*/  LOP3.LUT R2, R2, 0x1c0, RZ, 0xc0, !PT ;  /* 0x000001c002027812 */ /* 0x000fe200078ec0ff */
[----:B------:R-:W-:Y:S01]  /*14d60*/  IMAD.IADD R3, R245, 0x1, -R3 ;  /* 0x00000001f5037824 */ /* 0x000fe200078e0a03 */
[----:B------:R-:W-:Y:S01]  /*14d70*/  LOP3.LUT R83, R6, 0xfffffe00, RZ, 0xc0, !PT ;  /* 0xfffffe0006537812 */ /* 0x000fe200078ec0ff */
[----:B------:R-:W0:Y:S01]  /*14d80*/  LDGDEPBAR ;  /* 0x00000000000079af */ /* 0x000e220000000000 */
[----:B------:R-:W-:Y:S01]  /*14d90*/  LOP3.LUT R6, R0, 0x8, R4, 0xf8, !PT ;  /* 0x0000000800067812 */ /* 0x000fe200078ef804 */
[----:B------:R-:W-:Y:S01]  /*14da0*/  IMAD.SHL.U32 R5, R3, 0x8, RZ ;  /* 0x0000000803057824 */ /* 0x000fe200078e00ff */
[----:B------:R-:W-:-:S02]  /*14db0*/  SHF.R.U32.HI R0, RZ, 0x3, R0 ;  /* 0x00000003ff007819 */ /* 0x000fc40000011600 */
[----:B------:R-:W-:Y:S02]  /*14dc0*/  SHF.R.U32.HI R4, RZ, 0x3, R2 ;  /* 0x00000003ff047819 */ /* 0x000fe40000011602 */
[----:B------:R-:W-:Y:S01]  /*14dd0*/  LOP3.LUT R5, R2, 0x8, R5, 0xf8, !PT ;  /* 0x0000000802057812 */ /* 0x000fe200078ef805 */
[----:B------:R-:W-:Y:S01]  /*14de0*/  IMAD R2, R252, 0x400, R83 ;  /* 0x00000400fc027824 */ /* 0x000fe200078e0253 */
[----:B------:R-:W-:Y:S02]  /*14df0*/  LOP3.LUT R0, R6, R0, RZ, 0x3c, !PT ;  /* 0x0000000006007212 */ /* 0x000fe400078e3cff */
[----:B------:R-:W-:-:S03]  /*14e00*/  LOP3.LUT R82, R5, R4, RZ, 0x3c, !PT ;  /* 0x0000000405527212 */ /* 0x000fc600078e3cff */
[----:B------:R-:W-:Y:S02]  /*14e10*/  IMAD R0, R3, 0x200, R0 ;  /* 0x0000020003007824 */ /* 0x000fe400078e0200 */
[----:B------:R-:W-:Y:S02]  /*14e20*/  IMAD.IADD R2, R82, 0x1, R2 ;  /* 0x0000000152027824 */ /* 0x000fe400078e0202 */
[----:B------:R-:W-:Y:S02]  /*14e30*/  IMAD.SHL.U32 R138, R0, 0x2, RZ ;  /* 0x00000002008a7824 */ /* 0x000fe400078e00ff */
[----:B------:R-:W-:Y:S02]  /*14e40*/  IMAD.SHL.U32 R185, R2, 0x2, RZ ;  /* 0x0000000202b97824 */ /* 0x000fe400078e00ff */
[----:B------:R-:W-:Y:S01]  /*14e50*/  IMAD.MOV.U32 R0, RZ, RZ, 0x20 ;  /* 0x00000020ff007424 */ /* 0x000fe200078e00ff */
[----:B------:R-:W-:Y:S01]  /*14e60*/  LDSM.16.M88.4 R8, [R138+0x2800] ;  /* 0x002800008a08783b */ /* 0x000fe20000000200 */
[----:B------:R-:W-:-:S03]  /*14e70*/  IMAD R152, R188, 0x2, R185 ;  /* 0x00000002bc987824 */ /* 0x000fc600078e02b9 */
[----:B------:R-:W1:Y:S01]  /*14e80*/  LDSM.16.M88.4 R4, [R185] ;  /* 0x00000000b904783b */ /* 0x000e620000000200 */
[----:B------:R-:W-:-:S03]  /*14e90*/  SEL R186, R0, 0xffffffe0, !P1 ;  /* 0xffffffe000ba7807 */ /* 0x000fc60004800000 */
[----:B-----5:R-:W3:Y:S02]  /*14ea0*/  LDSM.16.M88.4 R24, [R138+0x5000] ;  /* 0x005000008a18783b */ /* 0x020ee40000000200 */
[C---:B------:R-:W-:Y:S02]  /*14eb0*/  IMAD.IADD R80, R138.reuse, 0x1, R186 ;  /* 0x000000018a507824 */ /* 0x040fe400078e02ba */
[----:B------:R-:W4:Y:S04]  /*14ec0*/  LDSM.16.M88.4 R20, [R138+0x3000] ;  /* 0x003000008a14783b */ /* 0x000f280000000200 */
[----:B------:R-:W3:Y:S04]  /*14ed0*/  LDSM.16.M88.4 R12, [R138+0x2000] ;  /* 0x002000008a0c783b */ /* 0x000ee80000000200 */
[----:B------:R-:W3:Y:S04]  /*14ee0*/  LDSM.16.M88.4 R16, [R138+0x5800] ;  /* 0x005800008a10783b */ /* 0x000ee80000000200 */
[----:B------:R-:W-:Y:S04]  /*14ef0*/  LDSM.16.M88.4 R32, [R138+0x4000] ;  /* 0x004000008a20783b */ /* 0x000fe80000000200 */
[----:B------:R-:W-:Y:S04]  /*14f00*/  LDSM.16.M88.4 R28, [R138+0x4800] ;  /* 0x004800008a1c783b */ /* 0x000fe80000000200 */
[----:B------:R-:W-:Y:S04]  /*14f10*/  STL [R1+0xa4], R152 ;  /* 0x0000a49801007387 */ /* 0x000fe80000100800 */
[----:B------:R-:W-:Y:S04]  /*14f20*/  LDSM.16.M88.4 R40, [R138+0x7000] ;  /* 0x007000008a28783b */ /* 0x000fe80000000200 */
[----:B------:R-:W-:Y:S01]  /*14f30*/  LDSM.16.M88.4 R36, [R138+0x3800] ;  /* 0x003800008a24783b */ /* 0x000fe20000000200 */
[C---:B-1----:R-:W-:Y:S03]  /*14f40*/  HMMA.16816.F32.BF16 R112, R4.reuse, R8, RZ ;  /* 0x000000080470723c */ /* 0x042fe600000418ff */
[----:B------:R-:W-:Y:S05]  /*14f50*/  LDSM.16.M88.4 R44, [R80+0x2000] ;  /* 0x00200000502c783b */ /* 0x000fea0000000200 */
[C---:B------:R-:W-:Y:S01]  /*14f60*/  HMMA.16816.F32.BF16 R120, R4.reuse, R10, RZ ;  /* 0x0000000a0478723c */ /* 0x040fe200000418ff */
[----:B------:R-:W1:Y:S07]  /*14f70*/  LDSM.16.M88.4 R8, [R138+0x6800] ;  /* 0x006800008a08783b */ /* 0x000e6e0000000200 */
[C---:B---3--:R-:W-:Y:S08]  /*14f80*/  HMMA.16816.F32.BF16 R60, R4.reuse, R24, RZ ;  /* 0x00000018043c723c */ /* 0x048ff000000418ff */
[C---:B------:R-:W-:Y:S01]  /*14f90*/  HMMA.16816.F32.BF16 R48, R4.reuse, R26, RZ ;  /* 0x0000001a0430723c */ /* 0x040fe200000418ff */
[----:B------:R-:W3:Y:S07]  /*14fa0*/  LDSM.16.M88.4 R24, [R138+0x7800] ;  /* 0x007800008a18783b */ /* 0x000eee0000000200 */
[C---:B----4-:R-:W-:Y:S08]  /*14fb0*/  HMMA.16816.F32.BF16 R108, R4.reuse, R20, RZ ;  /* 0x00000014046c723c */ /* 0x050ff000000418ff */
[C---:B------:R-:W-:Y:S01]  /*14fc0*/  HMMA.16816.F32.BF16 R104, R4.reuse, R22, RZ ;  /* 0x000000160468723c */ /* 0x040fe200000418ff */
[----:B------:R-:W4:Y:S07]  /*14fd0*/  LDSM.16.M88.4 R20, [R138+0x8000] ;  /* 0x008000008a14783b */ /* 0x000f2e0000000200 */
[C---:B------:R-:W-:Y:S08]  /*14fe0*/  HMMA.16816.F32.BF16 R116, R4.reuse, R12, RZ ;  /* 0x0000000c0474723c */ /* 0x040ff000000418ff */
[C---:B------:R-:W-:Y:S01]  /*14ff0*/  HMMA.16816.F32.BF16 R124, R4.reuse, R14, RZ ;  /* 0x0000000e047c723c */ /* 0x040fe200000418ff */
[----:B------:R-:W4:Y:S07]  /*15000*/  LDSM.16.M88.4 R12, [R138+0x6000] ;  /* 0x006000008a0c783b */ /* 0x000f2e0000000200 */
[C---:B------:R-:W-:Y:S08]  /*15010*/  HMMA.16816.F32.BF16 R56, R4.reuse, R16, RZ ;  /* 0x000000100438723c */ /* 0x040ff000000418ff */
[C---:B------:R-:W-:Y:S01]  /*15020*/  HMMA.16816.F32.BF16 R72, R4.reuse, R18, RZ ;  /* 0x000000120448723c */ /* 0x040fe200000418ff */
[----:B------:R-:W4:Y:S07]  /*15030*/  LDSM.16.M88.4 R16, [R138+0x8800] ;  /* 0x008800008a10783b */ /* 0x000f2e0000000200 */
[C---:B-1----:R-:W-:Y:S08]  /*15040*/  HMMA.16816.F32.BF16 R64, R4.reuse, R8, RZ ;  /* 0x000000080440723c */ /* 0x042ff000000418ff */
[C---:B------:R-:W-:Y:S01]  /*15050*/  HMMA.16816.F32.BF16 R128, R4.reuse, R10, RZ ;  /* 0x0000000a0480723c */ /* 0x040fe200000418ff */
[----:B------:R1:W-:Y:S07]  /*15060*/  LDSM.16.M88.4 R8, [R152] ;  /* 0x000000009808783b */ /* 0x0003ee0000000200 */
[C---:B---3--:R-:W-:Y:S08]  /*15070*/  HMMA.16816.F32.BF16 R148, R4.reuse, R24, RZ ;  /* 0x000000180494723c */ /* 0x048ff000000418ff */
[C---:B----4-:R-:W-:Y:S08]  /*15080*/  HMMA.16816.F32.BF16 R156, R4.reuse, R20, RZ ;  /* 0x00000014049c723c */ /* 0x050ff000000418ff */
[C---:B-1----:R-:W-:Y:S01]  /*15090*/  HMMA.16816.F32.BF16 R152, R4.reuse, R26, RZ ;  /* 0x0000001a0498723c */ /* 0x042fe200000418ff */
[----:B------:R-:W1:Y:S07]  /*150a0*/  LDSM.16.M88.4 R24, [R80+0x4000] ;  /* 0x004000005018783b */ /* 0x000e6e0000000200 */
[C---:B------:R-:W-:Y:S01]  /*150b0*/  HMMA.16816.F32.BF16 R160, R4.reuse, R22, RZ ;  /* 0x0000001604a0723c */ /* 0x040fe200000418ff */
[----:B------:R-:W3:Y:S07]  /*150c0*/  LDSM.16.M88.4 R20, [R80+0x4800] ;  /* 0x004800005014783b */ /* 0x000eee0000000200 */
[C---:B------:R-:W-:Y:S08]  /*150d0*/  HMMA.16816.F32.BF16 R52, R4.reuse, R12, RZ ;  /* 0x0000000c0434723c */ /* 0x040ff000000418ff */
[C---:B------:R-:W-:Y:S01]  /*150e0*/  HMMA.16816.F32.BF16 R68, R4.reuse, R14, RZ ;  /* 0x0000000e0444723c */ /* 0x040fe200000418ff */
[----:B------:R-:W4:Y:S07]  /*150f0*/  LDSM.16.M88.4 R12, [R138+0x9000] ;  /* 0x009000008a0c783b */ /* 0x000f2e0000000200 */
[C---:B------:R-:W-:Y:S08]  /*15100*/  HMMA.16816.F32.BF16 R92, R4.reuse, R32, RZ ;  /* 0x00000020045c723c */ /* 0x040ff000000418ff */
[C---:B------:R-:W-:Y:S01]  /*15110*/  HMMA.16816.F32.BF16 R88, R4.reuse, R34, RZ ;  /* 0x000000220458723c */ /* 0x040fe200000418ff */
[----:B------:R-:W-:Y:S07]  /*15120*/  LDSM.16.M88.4 R32, [R80+0x3000] ;  /* 0x003000005020783b */ /* 0x000fee0000000200 */
[C---:B------:R-:W-:Y:S08]  /*15130*/  HMMA.16816.F32.BF16 R84, R4.reuse, R28, RZ ;  /* 0x0000001c0454723c */ /* 0x040ff000000418ff */
[C---:B------:R-:W-:Y:S01]  /*15140*/  HMMA.16816.F32.BF16 R76, R4.reuse, R30, RZ ;  /* 0x0000001e044c723c */ /* 0x040fe200000418ff */
[----:B------:R-:W-:Y:S07]  /*15150*/  LDSM.16.M88.4 R28, [R80+0x3800] ;  /* 0x00380000501c783b */ /* 0x000fee0000000200 */
[C---:B------:R-:W-:Y:S08]  /*15160*/  HMMA.16816.F32.BF16 R176, R4.reuse, R16, RZ ;  /* 0x0000001004b0723c */ /* 0x040ff000000418ff */
[----:B------:R-:W-:Y:S01]  /*15170*/  HMMA.16816.F32.BF16 R200, R4, R18, RZ ;  /* 0x0000001204c8723c */ /* 0x000fe200000418ff */
[----:B------:R-:W4:Y:S07]  /*15180*/  LDSM.16.M88.4 R16, [R80+0x5000] ;  /* 0x005000005010783b */ /* 0x000f2e0000000200 */
[C---:B-1----:R-:W-:Y:S08]  /*15190*/  HMMA.16816.F32.BF16 R232, R8.reuse, R24, R92 ;  /* 0x0000001808e8723c */ /* 0x042ff0000004185c */
[C---:B------:R-:W-:Y:S08]  /*151a0*/  HMMA.16816.F32.BF16 R88, R8.reuse, R26, R88 ;  /* 0x0000001a0858723c */ /* 0x040ff00000041858 */
[C---:B---3--:R-:W-:Y:S08]  /*151b0*/  HMMA.16816.F32.BF16 R24, R8.reuse, R20, R84 ;  /* 0x000000140818723c */ /* 0x048ff00000041854 */
[----:B------:R-:W-:Y:S01]  /*151c0*/  HMMA.16816.F32.BF16 R20, R8, R22, R76 ;  /* 0x000000160814723c */ /* 0x000fe2000004184c */
[----:B--2---:R-:W-:Y:S01]  /*151d0*/  IMAD.MOV.U32 R175, RZ, RZ, R139 ;  /* 0x000000ffffaf7224 */ /* 0x004fe200078e008b */
[----:B------:R-:W-:-:S06]  /*151e0*/  IADD3 R139, R138, 0x2040, RZ ;  /* 0x000020408a8b7810 */ /* 0x000fcc0007ffe0ff */
[C---:B----4-:R-:W-:Y:S01]  /*151f0*/  HMMA.16816.F32.BF16 R208, R4.reuse, R12, RZ ;  /* 0x0000000c04d0723c */ /* 0x050fe200000418ff */
[----:B------:R-:W-:Y:S02]  /*15200*/  IMAD.MOV.U32 R195, RZ, RZ, R91 ;  /* 0x000000ffffc37224 */ /* 0x000fe400078e005b */
[----:B------:R-:W-:Y:S02]  /*15210*/  IMAD.MOV.U32 R0, RZ, RZ, R88 ;  /* 0x000000ffff007224 */ /* 0x000fe400078e0058 */
[----:B------:R-:W-:Y:S02]  /*15220*/  IMAD.MOV.U32 R251, RZ, RZ, R89 ;  /* 0x000000fffffb7224 */ /* 0x000fe400078e0059 */
[----:B------:R-:W-:Y:S01]  /*15230*/  IMAD.MOV.U32 R225, RZ, RZ, R90 ;  /* 0x000000ffffe17224 */ /* 0x000fe200078e005a */
[----:B------:R-:W-:Y:S01]  /*15240*/  HMMA.16816.F32.BF16 R216, R4, R14, RZ ;  /* 0x0000000e04d8723c */ /* 0x000fe200000418ff */
[----:B------:R-:W-:Y:S01]  /*15250*/  LDSM.16.M88.4 R12, [R80+0x5800] ;  /* 0x00580000500c783b */ /* 0x000fe20000000200 */
[----:B------:R-:W-:-:S02]  /*15260*/  IMAD.MOV.U32 R90, RZ, RZ, R24 ;  /* 0x000000ffff5a7224 */ /* 0x000fc400078e0018 */
[----:B------:R-:W-:Y:S02]  /*15270*/  IMAD.MOV.U32 R89, RZ, RZ, R25 ;  /* 0x000000ffff597224 */ /* 0x000fe400078e0019 */
[----:B------:R-:W-:Y:S02]  /*15280*/  IMAD.MOV.U32 R88, RZ, RZ, R26 ;  /* 0x000000ffff587224 */ /* 0x000fe400078e001a */
[C---:B------:R-:W-:Y:S01]  /*15290*/  HMMA.16816.F32.BF16 R140, R4.reuse, R40, RZ ;  /* 0x00000028048c723c */ /* 0x040fe200000418ff */
[----:B------:R-:W-:Y:S02]  /*152a0*/  IMAD.MOV.U32 R194, RZ, RZ, R20 ;  /* 0x000000ffffc27224 */ /* 0x000fe400078e0014 */
[----:B------:R-:W-:Y:S02]  /*152b0*/  IMAD.MOV.U32 R187, RZ, RZ, R21 ;  /* 0x000000ffffbb7224 */ /* 0x000fe400078e0015 */
[----:B------:R-:W-:Y:S02]  /*152c0*/  IMAD.MOV.U32 R184, RZ, RZ, R22 ;  /* 0x000000ffffb87224 */ /* 0x000fe400078e0016 */
[----:B------:R-:W-:Y:S01]  /*152d0*/  IMAD.MOV.U32 R91, RZ, RZ, R23 ;  /* 0x000000ffff5b7224 */ /* 0x000fe200078e0017 */
[----:B------:R-:W-:Y:S01]  /*152e0*/  HMMA.16816.F32.BF16 R144, R4, R42, RZ ;  /* 0x0000002a0490723c */ /* 0x000fe200000418ff */
[----:B------:R-:W1:Y:S01]  /*152f0*/  LDSM.16.M88.4 R40, [R138+0x9800] ;  /* 0x009800008a28783b */ /* 0x000e620000000200 */
[----:B------:R-:W-:-:S03]  /*15300*/  IMAD.MOV.U32 R3, RZ, RZ, R27 ;  /* 0x000000ffff037224 */ /* 0x000fc600078e001b */
[----:B------:R-:W-:Y:S03]  /*15310*/  LDSM.16.M88.4 R24, [R80+0x9000] ;  /* 0x009000005018783b */ /* 0x000fe60000000200 */
[C---:B------:R-:W-:Y:S07]  /*15320*/  HMMA.16816.F32.BF16 R20, R8.reuse, R16, R60 ;  /* 0x000000100814723c */ /* 0x040fee000004183c */
[----:B------:R-:W-:Y:S01]  /*15330*/  IMAD.MOV.U32 R63, RZ, RZ, R0 ;  /* 0x000000ffff3f7224 */ /* 0x000fe200078e0000 */
[----:B------:R-:W-:Y:S08]  /*15340*/  HMMA.16816.F32.BF16 R16, R8, R18, R48 ;  /* 0x000000120810723c */ /* 0x000ff00000041830 */
[C---:B------:R-:W-:Y:S08]  /*15350*/  HMMA.16816.F32.BF16 R100, R4.reuse, R36, RZ ;  /* 0x000000240464723c */ /* 0x040ff000000418ff */
[----:B------:R-:W-:Y:S01]  /*15360*/  HMMA.16816.F32.BF16 R96, R4, R38, RZ ;  /* 0x000000260460723c */ /* 0x000fe200000418ff */
[----:B------:R-:W2:Y:S01]  /*15370*/  LDSM.16.M88.4 R36, [R80+0x2800] ;  /* 0x002800005024783b */ /* 0x000ea20000000200 */
[----:B------:R-:W-:-:S02]  /*15380*/  IMAD.MOV.U32 R92, RZ, RZ, R20 ;  /* 0x000000ffff5c7224 */ /* 0x000fc400078e0014 */
[----:B------:R-:W-:Y:S02]  /*15390*/  IMAD.MOV.U32 R62, RZ, RZ, R21 ;  /* 0x000000ffff3e7224 */ /* 0x000fe400078e0015 */
[----:B------:R-:W-:Y:S02]  /*153a0*/  IMAD.MOV.U32 R61, RZ, RZ, R22 ;  /* 0x000000ffff3d7224 */ /* 0x000fe400078e0016 */
[----:B------:R-:W-:Y:S01]  /*153b0*/  IMAD.MOV.U32 R51, RZ, RZ, R16 ;  /* 0x000000ffff337224 */ /* 0x000fe200078e0010 */
[----:B-1----:R-:W-:Y:S01]  /*153c0*/  HMMA.16816.F32.BF16 R228, R4, R40, RZ ;  /* 0x0000002804e4723c */ /* 0x002fe200000418ff */
[----:B------:R-:W-:Y:S02]  /*153d0*/  IMAD.MOV.U32 R50, RZ, RZ, R17 ;  /* 0x000000ffff327224 */ /* 0x000fe400078e0011 */
[----:B------:R-:W-:Y:S02]  /*153e0*/  IMAD.MOV.U32 R49, RZ, RZ, R18 ;  /* 0x000000ffff317224 */ /* 0x000fe400078e0012 */
[----:B------:R-:W-:-:S02]  /*153f0*/  IMAD.MOV.U32 R48, RZ, RZ, R19 ;  /* 0x000000ffff307224 */ /* 0x000fc400078e0013 */
[----:B------:R-:W-:Y:S01]  /*15400*/  IMAD.MOV.U32 R60, RZ, RZ, R23 ;  /* 0x000000ffff3c7224 */ /* 0x000fe200078e0017 */
[----:B------:R-:W-:Y:S01]  /*15410*/  HMMA.16816.F32.BF16 R16, R8, R12, R56 ;  /* 0x0000000c0810723c */ /* 0x000fe20000041838 */
[----:B------:R-:W-:Y:S07]  /*15420*/  LDSM.16.M88.4 R20, [R80+0x9800] ;  /* 0x009800005014783b */ /* 0x000fee0000000200 */
[----:B------:R-:W-:Y:S01]  /*15430*/  HMMA.16816.F32.BF16 R212, R4, R42, RZ ;  /* 0x0000002a04d4723c */ /* 0x000fe200000418ff */
[----:B------:R-:W1:Y:S04]  /*15440*/  LDSM.16.M88.4 R4, [R80+0x6000] ;  /* 0x006000005004783b */ /* 0x000e680000000200 */
[----:B------:R-:W-:Y:S03]  /*15450*/  LDSM.16.M88.4 R40, [R80+0x6800] ;  /* 0x006800005028783b */ /* 0x000fe60000000200 */
[C---:B------:R-:W-:Y:S08]  /*15460*/  HMMA.16816.F32.BF16 R236, R8.reuse, R28, R100 ;  /* 0x0000001c08ec723c */ /* 0x040ff00000041864 */
[----:B------:R-:W-:Y:S01]  /*15470*/  IMAD.MOV.U32 R59, RZ, RZ, R16 ;  /* 0x000000ffff3b7224 */ /* 0x000fe200078e0010 */
[----:B------:R-:W-:Y:S01]  /*15480*/  HMMA.16816.F32.BF16 R240, R8, R30, R96 ;  /* 0x0000001e08f0723c */ /* 0x000fe20000041860 */
[----:B------:R-:W-:Y:S01]  /*15490*/  IMAD.MOV.U32 R58, RZ, RZ, R17 ;  /* 0x000000ffff3a7224 */ /* 0x000fe200078e0011 */
[----:B------:R-:W3:Y:S01]  /*154a0*/  LDSM.16.M88.4 R28, [R80+0x8800] ;  /* 0x00880000501c783b */ /* 0x000ee20000000200 */
[----:B------:R-:W-:-:S02]  /*154b0*/  IMAD.MOV.U32 R57, RZ, RZ, R18 ;  /* 0x000000ffff397224 */ /* 0x000fc400078e0012 */
[----:B------:R-:W-:-:S03]  /*154c0*/  IMAD.MOV.U32 R56, RZ, RZ, R19 ;  /* 0x000000ffff387224 */ /* 0x000fc600078e0013 */
[C---:B------:R-:W-:Y:S08]  /*154d0*/  HMMA.16816.F32.BF16 R16, R8.reuse, R14, R72 ;  /* 0x0000000e0810723c */ /* 0x040ff00000041848 */
[C---:B------:R-:W-:Y:S08]  /*154e0*/  HMMA.16816.F32.BF16 R204, R8.reuse, R44, R116 ;  /* 0x0000002c08cc723c */ /* 0x040ff00000041874 */
[C---:B------:R-:W-:Y:S01]  /*154f0*/  HMMA.16816.F32.BF16 R196, R8.reuse, R46, R124 ;  /* 0x0000002e08c4723c */ /* 0x040fe2000004187c */
[----:B------:R-:W4:Y:S07]  /*15500*/  LDSM.16.M88.4 R44, [R80+0x7000] ;  /* 0x00700000502c783b */ /* 0x000f2e0000000200 */
[----:B------:R-:W-:Y:S01]  /*15510*/  IMAD.MOV.U32 R12, RZ, RZ, R16 ;  /* 0x000000ffff0c7224 */ /* 0x000fe200078e0010 */
[----:B--2---:R-:W-:Y:S01]  /*15520*/  HMMA.16816.F32.BF16 R168, R8, R36, R112 ;  /* 0x0000002408a8723c */ /* 0x004fe20000041870 */
[----:B------:R-:W-:-:S02]  /*15530*/  IMAD.MOV.U32 R95, RZ, RZ, R17 ;  /* 0x000000ffff5f7224 */ /* 0x000fc400078e0011 */
[----:B------:R-:W-:Y:S02]  /*15540*/  IMAD.MOV.U32 R94, RZ, RZ, R18 ;  /* 0x000000ffff5e7224 */ /* 0x000fe400078e0012 */
[----:B------:R-:W-:-:S03]  /*15550*/  IMAD.MOV.U32 R93, RZ, RZ, R19 ;  /* 0x000000ffff5d7224 */ /* 0x000fc600078e0013 */
[C---:B-1----:R-:W-:Y:S08]  /*15560*/  HMMA.16816.F32.BF16 R16, R8.reuse, R4, R52 ;  /* 0x000000040810723c */ /* 0x042ff00000041834 */
[C---:B------:R-:W-:Y:S01]  /*15570*/  HMMA.16816.F32.BF16 R120, R8.reuse, R38, R120 ;  /* 0x000000260878723c */ /* 0x040fe20000041878 */
[----:B------:R-:W1:Y:S07]  /*15580*/  LDSM.16.M88.4 R36, [R80+0x7800] ;  /* 0x007800005024783b */ /* 0x000e6e0000000200 */
[C---:B------:R-:W-:Y:S08]  /*15590*/  HMMA.16816.F32.BF16 R164, R8.reuse, R32, R108 ;  /* 0x0000002008a4723c */ /* 0x040ff0000004186c */
[----:B------:R-:W-:Y:S01]  /*155a0*/  HMMA.16816.F32.BF16 R180, R8, R34, R104 ;  /* 0x0000002208b4723c */ /* 0x000fe20000041868 */
[----:B------:R-:W2:Y:S01]  /*155b0*/  LDSM.16.M88.4 R32, [R80+0x8000] ;  /* 0x008000005020783b */ /* 0x000ea20000000200 */
[----:B------:R-:W-:-:S02]  /*155c0*/  IMAD.MOV.U32 R5, RZ, RZ, R17 ;  /* 0x000000ffff057224 */ /* 0x000fc400078e0011 */
[----:B------:R-:W-:Y:S02]  /*155d0*/  IMAD.MOV.U32 R4, RZ, RZ, R18 ;  /* 0x000000ffff047224 */ /* 0x000fe400078e0012 */
[----:B------:R-:W-:Y:S02]  /*155e0*/  IMAD.MOV.U32 R0, RZ, RZ, R19 ;  /* 0x000000ffff007224 */ /* 0x000fe400078e0013 */
[----:B------:R-:W-:Y:S01]  /*155f0*/  IMAD.MOV.U32 R2, RZ, RZ, R16 ;  /* 0x000000ffff027224 */ /* 0x000fe200078e0010 */
[C---:B------:R-:W-:Y:S08]  /*15600*/  HMMA.16816.F32.BF16 R76, R8.reuse, R24, R208 ;  /* 0x00000018084c723c */ /* 0x040ff000000418d0 */
[C---:B------:R-:W-:Y:S07]  /*15610*/  HMMA.16816.F32.BF16 R16, R8.reuse, R6, R68 ;  /* 0x000000060810723c */ /* 0x040fee0000041844 */
[----:B------:R-:W-:Y:S01]  /*15620*/  IMAD.MOV.U32 R70, RZ, RZ, R0 ;  /* 0x000000ffff467224 */ /* 0x000fe200078e0000 */
[----:B------:R-:W-:Y:S01]  /*15630*/  IADD3 R0, R138, 0x2000, RZ ;  /* 0x000020008a007810 */ /* 0x000fe20007ffe0ff */
[----:B------:R-:W-:Y:S01]  /*15640*/  IMAD.MOV.U32 R68, RZ, RZ, R5 ;  /* 0x000000ffff447224 */ /* 0x000fe200078e0005 */
[----:B---3--:R-:W-:Y:S01]  /*15650*/  HMMA.16816.F32.BF16 R96, R8, R28, R176 ;  /* 0x0000001c0860723c */ /* 0x008fe200000418b0 */
[----:B------:R-:W-:Y:S01]  /*15660*/  IMAD.MOV.U32 R69, RZ, RZ, R4 ;  /* 0x000000ffff457224 */ /* 0x000fe200078e0004 */
[----:B------:R-:W-:Y:S01]  /*15670*/  @P2 IADD3 R139, R0, -0x40, RZ ;  /* 0xffffffc0008b2810 */ /* 0x000fe20007ffe0ff */
[----:B------:R-:W-:-:S02]  /*15680*/  IMAD.MOV.U32 R0, RZ, RZ, R2 ;  /* 0x000000ffff007224 */ /* 0x000fc400078e0002 */
[----:B------:R-:W-:Y:S02]  /*15690*/  IMAD R2, R189, 0x2, R185 ;  /* 0x00000002bd027824 */ /* 0x000fe400078e02b9 */
[----:B------:R-:W-:Y:S01]  /*156a0*/  IMAD.MOV.U32 R71, RZ, RZ, R12 ;  /* 0x000000ffff477224 */ /* 0x000fe200078e000c */
[----:B------:R-:W-:Y:S01]  /*156b0*/  LDSM.16.M88.4 R52, [R139+0x2000] ;  /* 0x002000008b34783b */ /* 0x000fe20000000200 */
[C---:B------:R-:W-:Y:S01]  /*156c0*/  HMMA.16816.F32.BF16 R84, R8.reuse, R30, R200 ;  /* 0x0000001e0854723c */ /* 0x040fe200000418c8 */
[----:B------:R-:W-:Y:S02]  /*156d0*/  IMAD.MOV.U32 R176, RZ, RZ, R92 ;  /* 0x000000ffffb07224 */ /* 0x000fe400078e005c */
[----:B------:R-:W-:Y:S01]  /*156e0*/  LDSM.16.M88.4 R4, [R2] ;  /* 0x000000000204783b */ /* 0x000fe20000000200 */
[----:B------:R-:W-:Y:S02]  /*156f0*/  IMAD.MOV.U32 R177, RZ, RZ, R62 ;  /* 0x000000ffffb17224 */ /* 0x000fe400078e003e */
[----:B------:R-:W-:Y:S01]  /*15700*/  IMAD.MOV.U32 R75, RZ, RZ, R16 ;  /* 0x000000ffff4b7224 */ /* 0x000fe200078e0010 */
[----:B------:R-:W-:Y:S01]  /*15710*/  LDSM.16.M88.4 R12, [R139+0x800] ;  /* 0x000800008b0c783b */ /* 0x000fe20000000200 */
[----:B------:R-:W-:Y:S01]  /*15720*/  IMAD.MOV.U32 R74, RZ, RZ, R17 ;  /* 0x000000ffff4a7224 */ /* 0x000fe200078e0011 */
[----:B------:R-:W-:Y:S01]  /*15730*/  HMMA.16816.F32.BF16 R244, R8, R40, R64 ;  /* 0x0000002808f4723c */ /* 0x000fe20000041840 */
[----:B------:R-:W-:Y:S01]  /*15740*/  IMAD.MOV.U32 R73, RZ, RZ, R18 ;  /* 0x000000ffff497224 */ /* 0x000fe200078e0012 */
[----:B------:R-:W-:Y:S01]  /*15750*/  LDSM.16.M88.4 R28, [R139+0x3800] ;  /* 0x003800008b1c783b */ /* 0x000fe20000000200 */
[----:B------:R-:W-:-:S02]  /*15760*/  IMAD.MOV.U32 R72, RZ, RZ, R19 ;  /* 0x000000ffff487224 */ /* 0x000fc400078e0013 */
[----:B------:R-:W-:Y:S01]  /*15770*/  IMAD.MOV.U32 R208, RZ, RZ, R75 ;  /* 0x000000ffffd07224 */ /* 0x000fe200078e004b */
[----:B------:R-:W3:Y:S01]  /*15780*/  LDSM.16.M88.4 R16, [R139] ;  /* 0x000000008b10783b */ /* 0x000ee20000000200 */
        /* <DEDUP_REMOVED lines=13> */
[C---:B----4-:R-:W-:Y:S01]  /*15860*/  HMMA.16816.F32.BF16 R124, R8.reuse, R44, R140 ;  /* 0x0000002c087c723c */ /* 0x050fe2000004188c */
[----:B------:R-:W-:Y:S02]  /*15870*/  IMAD.MOV.U32 R218, RZ, RZ, R69 ;  /* 0x000000ffffda7224 */ /* 0x000fe400078e0045 */
[----:B------:R-:W-:Y:S02]  /*15880*/  IMAD.MOV.U32 R219, RZ, RZ, R70 ;  /* 0x000000ffffdb7224 */ /* 0x000fe400078e0046 */
[----:B------:R-:W-:Y:S02]  /*15890*/  IMAD.MOV.U32 R179, RZ, RZ, R60 ;  /* 0x000000ffffb37224 */ /* 0x000fe400078e003c */
[----:B------:R-:W-:Y:S01]  /*158a0*/  IMAD.MOV.U32 R216, RZ, RZ, R0 ;  /* 0x000000ffffd87224 */ /* 0x000fe200078e0000 */
[----:B------:R-:W-:Y:S01]  /*158b0*/  HMMA.16816.F32.BF16 R116, R8, R46, R144 ;  /* 0x0000002e0874723c */ /* 0x000fe20000041890 */
[----:B------:R-:W-:Y:S01]  /*158c0*/  LDSM.16.M88.4 R44, [R139+0x1800] ;  /* 0x001800008b2c783b */ /* 0x000fe20000000200 */
[----:B------:R-:W-:-:S05]  /*158d0*/  IMAD R0, R252, 0x10, R136 ;  /* 0x00000010fc007824 */ /* 0x000fca00078e0288 */
[----:B------:R-:W-:Y:S01]  /*158e0*/  IADD3 R0, R0, 0x1, R224 ;  /* 0x0000000100007810 */ /* 0x000fe20007ffe0e0 */
[----:B-1----:R-:W-:Y:S03]  /*158f0*/  HMMA.16816.F32.BF16 R112, R8, R36, R148 ;  /* 0x000000240870723c */ /* 0x002fe60000041894 */
[----:B------:R-:W-:-:S05]  /*15900*/  IADD3 R0, R248, R0, -R175 ;  /* 0x00000000f8007210 */ /* 0x000fca0007ffe8af */
[----:B------:R-:W-:Y:S01]  /*15910*/  HMMA.16816.F32.BF16 R104, R8, R38, R152 ;  /* 0x000000260868723c */ /* 0x000fe20000041898 */
[----:B------:R-:W-:Y:S01]  /*15920*/  LDSM.16.M88.4 R36, [R139+0x2800] ;  /* 0x002800008b24783b */ /* 0x000fe20000000200 */
[----:B------:R-:W-:-:S06]  /*15930*/  IMAD.IADD R0, R137, 0x1, R0 ;  /* 0x0000000189007824 */ /* 0x000fcc00078e0200 */
[C---:B--2---:R-:W-:Y:S08]  /*15940*/  HMMA.16816.F32.BF16 R108, R8.reuse, R32, R156 ;  /* 0x00000020086c723c */ /* 0x044ff0000004189c */
[C---:B------:R-:W-:Y:S01]  /*15950*/  HMMA.16816.F32.BF16 R100, R8.reuse, R34, R160 ;  /* 0x000000220864723c */ /* 0x040fe200000418a0 */
[----:B------:R-:W-:Y:S06]  /*15960*/  LDSM.16.M88.4 R32, [R139+0x3000] ;  /* 0x003000008b20783b */ /* 0x000fec0000000200 */
        /* <DEDUP_REMOVED lines=8> */
[----:B------:R-:W-:Y:S02]  /*159f0*/  IMAD.MOV.U32 R229, RZ, RZ, R58 ;  /* 0x000000ffffe57224 */ /* 0x000fe400078e003a */
[----:B------:R-:W-:Y:S01]  /*15a00*/  IMAD.MOV.U32 R230, RZ, RZ, R57 ;  /* 0x000000ffffe67224 */ /* 0x000fe200078e0039 */
[----:B------:R-:W2:Y:S01]  /*15a10*/  LDSM.16.M88.4 R20, [R139+0x4800] ;  /* 0x004800008b14783b */ /* 0x000ea20000000200 */
[----:B------:R-:W-:-:S02]  /*15a20*/  IMAD.MOV.U32 R231, RZ, RZ, R56 ;  /* 0x000000ffffe77224 */ /* 0x000fc400078e0038 */
[C---:B---3--:R-:W-:Y:S01]  /*15a30*/  HMMA.16816.F32.BF16 R60, R4.reuse, R16, R204 ;  /* 0x00000010043c723c */ /* 0x048fe200000418cc */
        /* <DEDUP_REMOVED lines=8> */
[----:B------:R-:W-:-:S02]  /*15ac0*/  IMAD.IADD R184, R186, 0x1, R139 ;  /* 0x00000001bab87824 */ /* 0x000fc400078e028b */
[----:B------:R-:W-:Y:S02]  /*15ad0*/  IMAD R187, R188, 0x2, R2 ;  /* 0x00000002bcbb7824 */ /* 0x000fe400078e0202 */
[----:B------:R-:W-:Y:S01]  /*15ae0*/  IMAD.MOV.U32 R207, RZ, RZ, R91 ;  /* 0x000000ffffcf7224 */ /* 0x000fe200078e005b */
[C---:B------:R-:W-:Y:S01]  /*15af0*/  HMMA.16816.F32.BF16 R120, R4.reuse, R14, R120 ;  /* 0x0000000e0478723c */ /* 0x040fe20000041878 */
[----:B------:R-:W-:Y:S02]  /*15b00*/  IMAD.MOV.U32 R196, RZ, RZ, R90 ;  /* 0x000000ffffc47224 */ /* 0x000fe400078e005a */
[----:B------:R-:W-:Y:S02]  /*15b10*/  IMAD.MOV.U32 R197, RZ, RZ, R89 ;  /* 0x000000ffffc57224 */ /* 0x000fe400078e0059 */
[----:B------:R-:W-:Y:S02]  /*15b20*/  IMAD.MOV.U32 R198, RZ, RZ, R88 ;  /* 0x000000ffffc67224 */ /* 0x000fe400078e0058 */
[----:B------:R-:W-:Y:S01]  /*15b30*/  IMAD.MOV.U32 R215, RZ, RZ, R48 ;  /* 0x000000ffffd77224 */ /* 0x000fe200078e0030 */
[----:B------:R-:W-:Y:S01]  /*15b40*/  HMMA.16816.F32.BF16 R88, R4, R12, R168 ;  /* 0x0000000c0458723c */ /* 0x000fe200000418a8 */
[----:B------:R-:W-:Y:S01]  /*15b50*/  LDSM.16.M88.4 R12, [R187] ;  /* 0x00000000bb0c783b */ /* 0x000fe20000000200 */
[----:B------:R-:W-:-:S02]  /*15b60*/  IMAD.MOV.U32 R204, RZ, RZ, R194 ;  /* 0x000000ffffcc7224 */ /* 0x000fc400078e00c2 */
[----:B------:R-:W-:Y:S01]  /*15b70*/  IMAD.MOV.U32 R199, RZ, RZ, R3 ;  /* 0x000000ffffc77224 */ /* 0x000fe200078e0003 */
[----:B------:R-:W-:Y:S01]  /*15b80*/  LDSM.16.M88.4 R48, [R139+0x6000] ;  /* 0x006000008b30783b */ /* 0x000fe20000000200 */
[----:B------:R-:W-:Y:S02]  /*15b90*/  IMAD.IADD R3, R81, 0x1, R174 ;  /* 0x0000000151037824 */ /* 0x000fe400078e02ae */
[C---:B------:R-:W-:Y:S08]  /*15ba0*/  HMMA.16816.F32.BF16 R156, R4.reuse, R52, R232 ;  /* 0x00000034049c723c */ /* 0x040ff000000418e8 */
[C---:B------:R-:W-:Y:S01]  /*15bb0*/  HMMA.16816.F32.BF16 R160, R4.reuse, R54, R160 ;  /* 0x0000003604a0723c */ /* 0x040fe200000418a0 */
[----:B------:R-:W3:Y:S07]  /*15bc0*/  LDSM.16.M88.4 R52, [R184] ;  /* 0x00000000b834783b */ /* 0x000eee0000000200 */
[C---:B-1----:R-:W-:Y:S01]  /*15bd0*/  HMMA.16816.F32.BF16 R104, R4.reuse, R10, R104 ;  /* 0x0000000a0468723c */ /* 0x042fe20000041868 */
[----:B------:R-:W4:Y:S07]  /*15be0*/  LDL R10, [R1+0x140] ;  /* 0x00014000010a7983 */ /* 0x000f2e0000100800 */
[C---:B------:R-:W-:Y:S08]  /*15bf0*/  HMMA.16816.F32.BF16 R144, R4.reuse, R42, R180 ;  /* 0x0000002a0490723c */ /* 0x040ff000000418b4 */
[C---:B------:R-:W-:Y:S01]  /*15c00*/  HMMA.16816.F32.BF16 R140, R4.reuse, R40, R164 ;  /* 0x00000028048c723c */ /* 0x040fe200000418a4 */
[----:B------:R-:W-:Y:S07]  /*15c10*/  LDSM.16.M88.4 R40, [R139+0x7000] ;  /* 0x007000008b28783b */ /* 0x000fee0000000200 */
[C---:B------:R-:W-:Y:S08]  /*15c20*/  HMMA.16816.F32.BF16 R148, R4.reuse, R44, R236 ;  /* 0x0000002c0494723c */ /* 0x040ff000000418ec */
[C---:B------:R-:W-:Y:S01]  /*15c30*/  HMMA.16816.F32.BF16 R152, R4.reuse, R46, R240 ;  /* 0x0000002e0498723c */ /* 0x040fe200000418f0 */
[----:B------:R-:W1:Y:S07]  /*15c40*/  LDSM.16.M88.4 R44, [R139+0x6800] ;  /* 0x006800008b2c783b */ /* 0x000e6e0000000200 */
[C---:B------:R-:W-:Y:S08]  /*15c50*/  HMMA.16816.F32.BF16 R180, R4.reuse, R34, R212 ;  /* 0x0000002204b4723c */ /* 0x040ff000000418d4 */
[C---:B--2---:R-:W-:Y:S08]  /*15c60*/  HMMA.16816.F32.BF16 R212, R4.reuse, R20, R244 ;  /* 0x0000001404d4723c */ /* 0x044ff000000418f4 */
[C---:B------:R-:W-:Y:S01]  /*15c70*/  HMMA.16816.F32.BF16 R128, R4.reuse, R22, R128 ;  /* 0x000000160480723c */ /* 0x040fe20000041880 */
[----:B------:R-:W2:Y:S07]  /*15c80*/  LDSM.16.M88.4 R20, [R184+0x800] ;  /* 0x00080000b814783b */ /* 0x000eae0000000200 */
[C---:B------:R-:W-:Y:S01]  /*15c90*/  HMMA.16816.F32.BF16 R176, R4.reuse, R32, R176 ;  /* 0x0000002004b0723c */ /* 0x040fe200000418b0 */
[----:B------:R-:W1:Y:S07]  /*15ca0*/  LDSM.16.M88.4 R32, [R184+0x1000] ;  /* 0x00100000b820783b */ /* 0x000e6e0000000200 */
[C---:B------:R-:W-:Y:S08]  /*15cb0*/  HMMA.16816.F32.BF16 R164, R4.reuse, R36, R196 ;  /* 0x0000002404a4723c */ /* 0x040ff000000418c4 */
[C---:B------:R-:W-:Y:S01]  /*15cc0*/  HMMA.16816.F32.BF16 R168, R4.reuse, R38, R204 ;  /* 0x0000002604a8723c */ /* 0x040fe200000418cc */
[----:B------:R-:W1:Y:S07]  /*15cd0*/  LDSM.16.M88.4 R36, [R184+0x1800] ;  /* 0x00180000b824783b */ /* 0x000e6e0000000200 */
[C---:B------:R-:W-:Y:S08]  /*15ce0*/  HMMA.16816.F32.BF16 R196, R4.reuse, R28, R228 ;  /* 0x0000001c04c4723c */ /* 0x040ff000000418e4 */
[----:B------:R-:W-:Y:S08]  /*15cf0*/  HMMA.16816.F32.BF16 R200, R4, R30, R200 ;  /* 0x0000001e04c8723c */ /* 0x000ff000000418c8 */
[----:B---3--:R-:W-:Y:S08]  /*15d00*/  HMMA.16816.F32.BF16 R28, R12, R54, R64 ;  /* 0x000000360c1c723c */ /* 0x008ff00000041840 */
[----:B------:R-:W-:Y:S07]  /*15d10*/  HMMA.16816.F32.BF16 R112, R4, R8, R112 ;  /* 0x000000080470723c */ /* 0x000fee0000041870 */
[C---:B------:R-:W-:Y:S01]  /*15d20*/  IADD3 R9, R0.reuse, 0x8, RZ ;  /* 0x0000000800097810 */ /* 0x040fe20007ffe0ff */
[----:B------:R-:W-:Y:S01]  /*15d30*/  HMMA.16816.F32.BF16 R60, R12, R52, R60 ;  /* 0x000000340c3c723c */ /* 0x000fe2000004183c */
[----:B------:R-:W-:-:S07]  /*15d40*/  IMNMX R8, R0, R248, PT ;  /* 0x000000f800087217 */ /* 0x000fce0003800200 */
        /* <DEDUP_REMOVED lines=8> */
[C---:B------:R-:W-:Y:S08]  /*15dd0*/  HMMA.16816.F32.BF16 R76, R4.reuse, R40, R76 ;  /* 0x00000028044c723c */ /* 0x040ff0000004184c */
[C---:B------:R-:W-:Y:S01]  /*15de0*/  HMMA.16816.F32.BF16 R72, R4.reuse, R42, R72 ;  /* 0x0000002a0448723c */ /* 0x040fe20000041848 */
[----:B------:R-:W1:Y:S07]  /*15df0*/  LDSM.16.M88.4 R40, [R184+0x2000] ;  /* 0x00200000b828783b */ /* 0x000e6e0000000200 */
[C---:B------:R-:W-:Y:S08]  /*15e00*/  HMMA.16816.F32.BF16 R68, R4.reuse, R56, R68 ;  /* 0x000000380444723c */ /* 0x040ff00000041844 */
[----:B------:R-:W-:Y:S01]  /*15e10*/  HMMA.16816.F32.BF16 R92, R4, R58, R92 ;  /* 0x0000003a045c723c */ /* 0x000fe2000004185c */
[----:B------:R-:W-:Y:S01]  /*15e20*/  LOP3.LUT R0, R82, R83, RZ, 0xfc, !PT ;  /* 0x0000005352007212 */ /* 0x000fe200078efcff */
[----:B------:R-:W-:Y:S05]  /*15e30*/  LDSM.16.M88.4 R44, [R184+0x5000] ;  /* 0x00500000b82c783b */ /* 0x000fea0000000200 */
[----:B------:R-:W-:Y:S01]  /*15e40*/  IADD3 R4, R3, 0x1, RZ ;  /* 0x0000000103047810 */ /* 0x000fe20007ffe0ff */
[----:B--2---:R-:W-:Y:S01]  /*15e50*/  HMMA.16816.F32.BF16 R16, R12, R20, R88 ;  /* 0x000000140c10723c */ /* 0x004fe20000041858 */
[----:B------:R-:W-:-:S02]  /*15e60*/  IMNMX R6, R9, R248, PT ;  /* 0x000000f809067217 */ /* 0x000fc40003800200 */
[C---:B------:R-:W-:Y:S02]  /*15e70*/  ISETP.GE.AND P6, PT, R4.reuse, R8, PT ;  /* 0x000000080400720c */ /* 0x040fe40003fc6270 */
[----:B------:R-:W-:Y:S02]  /*15e80*/  ISETP.GE.AND P1, PT, R4, R6, PT ;  /* 0x000000060400720c */ /* 0x000fe40003f26270 */
[C---:B------:R-:W-:Y:S01]  /*15e90*/  IADD3 R5, R3.reuse, 0x8, RZ ;  /* 0x0000000803057810 */ /* 0x040fe20007ffe0ff */
[----:B------:R-:W-:Y:S01]  /*15ea0*/  HMMA.16816.F32.BF16 R20, R12, R22, R120 ;  /* 0x000000160c14723c */ /* 0x000fe20000041878 */
[----:B------:R-:W-:Y:S02]  /*15eb0*/  IADD3 R4, R3, 0x9, RZ ;  /* 0x0000000903047810 */ /* 0x000fe40007ffe0ff */
[C---:B------:R-:W-:Y:S02]  /*15ec0*/  ISETP.GE.AND P4, PT, R5.reuse, R8, PT ;  /* 0x000000080500720c */ /* 0x040fe40003f86270 */
[----:B------:R-:W-:-:S02]  /*15ed0*/  ISETP.GE.AND P3, PT, R5, R6, PT ;  /* 0x000000060500720c */ /* 0x000fc40003f66270 */
[C---:B------:R-:W-:Y:S02]  /*15ee0*/  ISETP.GE.AND P0, PT, R4.reuse, R8, PT ;  /* 0x000000080400720c */ /* 0x040fe40003f06270 */
[----:B------:R-:W-:Y:S01]  /*15ef0*/  ISETP.GE.AND P5, PT, R4, R6, PT ;  /* 0x000000060400720c */ /* 0x000fe20003fa6270 */
[----:B------:R-:W-:Y:S01]  /*15f00*/  HMMA.16816.F32.BF16 R24, R12, R32, R140 ;  /* 0x000000200c18723c */ /* 0x000fe2000004188c */
[----:B------:R-:W-:Y:S02]  /*15f10*/  FSEL R52, R28, -INF , !P4 ;  /* 0xff8000001c347808 */ /* 0x000fe40006000000 */
[----:B------:R-:W-:Y:S02]  /*15f20*/  FSEL R50, R30, -INF , !P3 ;  /* 0xff8000001e327808 */ /* 0x000fe40005800000 */
[----:B------:R-:W-:Y:S02]  /*15f30*/  FSEL R51, R29, -INF , !P0 ;  /* 0xff8000001d337808 */ /* 0x000fe40004000000 */
[----:B------:R-:W-:-:S02]  /*15f40*/  FSEL R49, R31, -INF , !P5 ;  /* 0xff8000001f317808 */ /* 0x000fc40006800000 */
[----:B------:R-:W-:Y:S01]  /*15f50*/  HMMA.16816.F32.BF16 R28, R12, R34, R144 ;  /* 0x000000220c1c723c */ /* 0x000fe20000041890 */
[C---:B------:R-:W-:Y:S01]  /*15f60*/  ISETP.GE.AND P2, PT, R3.reuse, R6, PT ;  /* 0x000000060300720c */ /* 0x040fe20003f46270 */
[----:B------:R-:W2:Y:S01]  /*15f70*/  LDSM.16.M88.4 R32, [R184+0x2800] ;  /* 0x00280000b820783b */ /* 0x000ea20000000200 */
[C---:B------:R-:W-:Y:S02]  /*15f80*/  IADD3 R5, R3.reuse, 0x10, RZ ;  /* 0x0000001003057810 */ /* 0x040fe40007ffe0ff */
[----:B------:R-:W-:Y:S02]  /*15f90*/  IADD3 R4, R3, 0x11, RZ ;  /* 0x0000001103047810 */ /* 0x000fe40007ffe0ff */
        /* <DEDUP_REMOVED lines=23> */
[----:B------:R-:W-:-:S02]  /*16110*/  IADD3 R4, R3, 0x21, RZ ;  /* 0x0000002103047810 */ /* 0x000fc40007ffe0ff */
        /* <DEDUP_REMOVED lines=16> */
[----:B------:R-:W-:Y:S01]  /*16220*/  FSEL R143, R28, -INF , !P3 ;  /* 0xff8000001c8f7808 */ /* 0x000fe20005800000 */
[----:B-1----:R-:W-:Y:S01]  /*16230*/  HMMA.16816.F32.BF16 R24, R12, R40, R156 ;  /* 0x000000280c18723c */ /* 0x002fe2000004189c */
[----:B------:R-:W-:-:S02]  /*16240*/  FSEL R123, R30, -INF , !P0 ;  /* 0xff8000001e7b7808 */ /* 0x000fc40004000000 */
[----:B------:R-:W-:Y:S02]  /*16250*/  FSEL R141, R29, -INF , !P5 ;  /* 0xff8000001d8d7808 */ /* 0x000fe40006800000 */
[----:B------:R-:W-:Y:S02]  /*16260*/  FSEL R137, R31, -INF , !P2 ;  /* 0xff8000001f897808 */ /* 0x000fe40005000000 */
[C---:B------:R-:W-:Y:S01]  /*16270*/  ISETP.GE.AND P4, PT, R5.reuse, R8, PT ;  /* 0x000000080500720c */ /* 0x040fe20003f86270 */
[----:B------:R-:W-:Y:S01]  /*16280*/  HMMA.16816.F32.BF16 R28, R12, R42, R160 ;  /* 0x0000002a0c1c723c */ /* 0x000fe200000418a0 */
[----:B------:R-:W-:Y:S01]  /*16290*/  ISETP.GE.AND P3, PT, R5, R6, PT ;  /* 0x000000060500720c */ /* 0x000fe20003f66270 */
[----:B------:R-:W1:Y:S01]  /*162a0*/  LDSM.16.M88.4 R40, [R184+0x3800] ;  /* 0x00380000b828783b */ /* 0x000e620000000200 */
        /* <DEDUP_REMOVED lines=12> */
[----:B------:R-:W-:Y:S01]  /*16370*/  FSEL R149, R20, -INF , !P2 ;  /* 0xff80000014957808 */ /* 0x000fe20005000000 */
[----:B--2---:R-:W-:Y:S01]  /*16380*/  HMMA.16816.F32.BF16 R16, R12, R32, R164 ;  /* 0x000000200c10723c */ /* 0x004fe200000418a4 */
[----:B------:R-:W-:-:S02]  /*16390*/  FSEL R144, R22, -INF , !P4 ;  /* 0xff80000016907808 */ /* 0x000fc40006000000 */
[----:B------:R-:W-:Y:S02]  /*163a0*/  FSEL R148, R21, -INF , !P3 ;  /* 0xff80000015947808 */ /* 0x000fe40005800000 */
[----:B------:R-:W-:-:S03]  /*163b0*/  FSEL R146, R23, -INF , !P0 ;  /* 0xff80000017927808 */ /* 0x000fc60004000000 */
[----:B------:R-:W-:Y:S01]  /*163c0*/  HMMA.16816.F32.BF16 R20, R12, R34, R168 ;  /* 0x000000220c14723c */ /* 0x000fe200000418a8 */
[----:B------:R-:W2:Y:S01]  /*163d0*/  LDSM.16.M88.4 R32, [R184+0x4000] ;  /* 0x00400000b820783b */ /* 0x000ea20000000200 */
[C---:B------:R-:W-:Y:S02]  /*163e0*/  IADD3 R5, R3.reuse, 0x40, RZ ;  /* 0x0000004003057810 */ /* 0x040fe40007ffe0ff */
        /* <DEDUP_REMOVED lines=12> */
[C---:B------:R-:W-:Y:S02]  /*164b0*/  ISETP.GE.AND P2, PT, R4.reuse, R8, PT ;  /* 0x000000080400720c */ /* 0x040fe40003f46270 */
[----:B------:R-:W-:Y:S02]  /*164c0*/  ISETP.GE.AND P4, PT, R4, R6, PT ;  /* 0x000000060400720c */ /* 0x000fe40003f86270 */
[----:B------:R-:W-:Y:S02]  /*164d0*/  FSEL R153, R27, -INF , !P3 ;  /* 0xff8000001b997808 */ /* 0x000fe40005800000 */
[----:B---3--:R-:W-:Y:S01]  /*164e0*/  HMMA.16816.F32.BF16 R24, R12, R36, R176 ;  /* 0x000000240c18723c */ /* 0x008fe200000418b0 */
[----:B------:R-:W-:-:S02]  /*164f0*/  FSEL R155, R28, -INF , !P0 ;  /* 0xff8000001c9b7808 */ /* 0x000fc40004000000 */
[----:B------:R-:W-:Y:S02]  /*16500*/  FSEL R152, R30, -INF , !P5 ;  /* 0xff8000001e987808 */ /* 0x000fe40006800000 */
[----:B------:R-:W-:Y:S02]  /*16510*/  FSEL R159, R29, -INF , !P2 ;  /* 0xff8000001d9f7808 */ /* 0x000fe40005000000 */
[----:B------:R-:W-:Y:S02]  /*16520*/  FSEL R157, R31, -INF , !P4 ;  /* 0xff8000001f9d7808 */ /* 0x000fe40006000000 */
[----:B------:R-:W-:Y:S01]  /*16530*/  HMMA.16816.F32.BF16 R28, R12, R38, R180 ;  /* 0x000000260c1c723c */ /* 0x000fe200000418b4 */
[----:B------:R-:W3:Y:S01]  /*16540*/  LDSM.16.M88.4 R36, [R184+0x4800] ;  /* 0x00480000b824783b */ /* 0x000ee20000000200 */
[C---:B------:R-:W-:Y:S02]  /*16550*/  IADD3 R5, R3.reuse, 0x50, RZ ;  /* 0x0000005003057810 */ /* 0x040fe40007ffe0ff */
        /* <DEDUP_REMOVED lines=24> */
[----:B------:R-:W-:Y:S01]  /*166e0*/  ISETP.GE.AND P4, PT, R5, R6, PT ;  /* 0x000000060500720c */ /* 0x000fe20003f86270 */
[----:B------:R-:W-:Y:S01]  /*166f0*/  LDSM.16.M88.4 R40, [R184+0x6000] ;  /* 0x00600000b828783b */ /* 0x000fe20000000200 */
        /* <DEDUP_REMOVED lines=18> */
[C---:B------:R-:W-:Y:S01]  /*16820*/  IADD3 R5, R3.reuse, 0x70, RZ ;  /* 0x0000007003057810 */ /* 0x040fe20007ffe0ff */
[----:B------:R-:W1:Y:S01]  /*16830*/  LDSM.16.M88.4 R32, [R184+0x5800] ;  /* 0x00580000b820783b */ /* 0x000e620000000200 */
        /* <DEDUP_REMOVED lines=28> */
[----:B------:R-:W-:Y:S01]  /*16a00*/  FSEL R202, R24, -INF , !P4 ;  /* 0xff80000018ca7808 */ /* 0x000fe20006000000 */
[----:B------:R-:W-:Y:S01]  /*16a10*/  HMMA.16816.F32.BF16 R20, R12, R38, R128 ;  /* 0x000000260c14723c */ /* 0x000fe20000041880 */
[----:B------:R-:W-:Y:S01]  /*16a20*/  FSEL R200, R26, -INF , !P3 ;  /* 0xff8000001ac87808 */ /* 0x000fe20005800000 */
[----:B------:R-:W-:Y:S01]  /*16a30*/  LDSM.16.M88.4 R36, [R184+0x7000] ;  /* 0x00700000b824783b */ /* 0x000fe20000000200 */
[----:B------:R-:W-:Y:S02]  /*16a40*/  FSEL R201, R25, -INF , !P0 ;  /* 0xff80000019c97808 */ /* 0x000fe40004000000 */
[C---:B------:R-:W-:Y:S02]  /*16a50*/  ISETP.GE.AND P2, PT, R5.reuse, R8, PT ;  /* 0x000000080500720c */ /* 0x040fe40003f46270 */
[----:B------:R-:W-:Y:S02]  /*16a60*/  ISETP.GE.AND P4, PT, R5, R6, PT ;  /* 0x000000060500720c */ /* 0x000fe40003f86270 */
[----:B------:R-:W-:-:S02]  /*16a70*/  ISETP.GE.AND P3, PT, R4, R8, PT ;  /* 0x000000080400720c */ /* 0x000fc40003f66270 */
[----:B------:R-:W-:Y:S02]  /*16a80*/  ISETP.GE.AND P0, PT, R4, R6, PT ;  /* 0x000000060400720c */ /* 0x000fe40003f06270 */
[----:B------:R-:W-:Y:S02]  /*16a90*/  FSEL R128, R27, -INF , !P5 ;  /* 0xff8000001b807808 */ /* 0x000fe40006800000 */
[----:B------:R-:W-:Y:S01]  /*16aa0*/  HMMA.16816.F32.BF16 R24, R12, R44, R124 ;  /* 0x0000002c0c18723c */ /* 0x000fe2000004187c */
[----:B------:R-:W-:Y:S02]  /*16ab0*/  FSEL R131, R28, -INF , !P2 ;  /* 0xff8000001c837808 */ /* 0x000fe40005000000 */
[----:B------:R-:W-:Y:S02]  /*16ac0*/  FSEL R129, R30, -INF , !P4 ;  /* 0xff8000001e817808 */ /* 0x000fe40006000000 */
[----:B------:R-:W-:Y:S02]  /*16ad0*/  FSEL R130, R29, -INF , !P3 ;  /* 0xff8000001d827808 */ /* 0x000fe40005800000 */
[----:B------:R-:W-:-:S02]  /*16ae0*/  FSEL R124, R31, -INF , !P0 ;  /* 0xff8000001f7c7808 */ /* 0x000fc40004000000 */
        /* <DEDUP_REMOVED lines=18> */
[C---:B------:R-:W-:Y:S01]  /*16c10*/  IADD3 R5, R3.reuse, 0xa0, RZ ;  /* 0x000000a003057810 */ /* 0x040fe20007ffe0ff */
[----:B-1----:R-:W-:Y:S01]  /*16c20*/  HMMA.16816.F32.BF16 R16, R12, R32, R112 ;  /* 0x000000200c10723c */ /* 0x002fe20000041870 */
        /* <DEDUP_REMOVED lines=8> */
[----:B------:R-:W-:Y:S02]  /*16cb0*/  FSEL R112, R23, -INF , !P4 ;  /* 0xff80000017707808 */ /* 0x000fe40006000000 */
[C---:B------:R-:W-:Y:S01]  /*16cc0*/  HMMA.16816.F32.BF16 R20, R12.reuse, R34, R104 ;  /* 0x000000220c14723c */ /* 0x040fe20000041868 */
[----:B------:R-:W-:Y:S02]  /*16cd0*/  FSEL R114, R24, -INF , !P3 ;  /* 0xff80000018727808 */ /* 0x000fe40005800000 */
[----:B------:R-:W-:Y:S02]  /*16ce0*/  FSEL R113, R26, -INF , !P0 ;  /* 0xff8000001a717808 */ /* 0x000fe40004000000 */
[----:B------:R-:W-:Y:S02]  /*16cf0*/  FSEL R115, R25, -INF , !P5 ;  /* 0xff80000019737808 */ /* 0x000fe40006800000 */
[----:B------:R-:W-:Y:S01]  /*16d00*/  FSEL R105, R27, -INF , !P2 ;  /* 0xff8000001b697808 */ /* 0x000fe20005000000 */
[----:B------:R-:W-:Y:S01]  /*16d10*/  HMMA.16816.F32.BF16 R32, R12, R42, R100 ;  /* 0x0000002a0c20723c */ /* 0x000fe20000041864 */
[----:B------:R-:W-:-:S02]  /*16d20*/  IADD3 R5, R3, 0xa8, RZ ;  /* 0x000000a803057810 */ /* 0x000fc40007ffe0ff */
[----:B------:R-:W-:-:S05]  /*16d30*/  IADD3 R4, R3, 0xa9, RZ ;  /* 0x000000a903047810 */ /* 0x000fca0007ffe0ff */
[----:B------:R-:W-:Y:S01]  /*16d40*/  HMMA.16816.F32.BF16 R24, R12, R40, R108 ;  /* 0x000000280c18723c */ /* 0x000fe2000004186c */
[----:B------:R-:W1:Y:S01]  /*16d50*/  LDSM.16.M88.4 R40, [R184+0x7800] ;  /* 0x00780000b828783b */ /* 0x000e620000000200 */
[----:B------:R-:W-:Y:S01]  /*16d60*/  ISETP.GE.AND P4, PT, R5, R8, PT ;  /* 0x000000080500720c */ /* 0x000fe20003f86270 */
[----:B------:R-:W-:-:S04]  /*16d70*/  DEPBAR.LE SB0, 0x0 ;  /* 0x000080000000791a */ /* 0x000fc80000000000 */
[----:B------:R-:W-:Y:S01]  /*16d80*/  BAR.SYNC.DEFER_BLOCKING 0x0 ;  /* 0x0000000000007b1d */ /* 0x000fe20000010000 */
        /* <DEDUP_REMOVED lines=12> */
[----:B------:R-:W-:Y:S02]  /*16e50*/  FSEL R204, R16, -INF , !P2 ;  /* 0xff80000010cc7808 */ /* 0x000fe40005000000 */
[----:B------:R-:W-:Y:S02]  /*16e60*/  FSEL R108, R18, -INF , !P4 ;  /* 0xff800000126c7808 */ /* 0x000fe40006000000 */
[----:B------:R-:W-:Y:S02]  /*16e70*/  FSEL R111, R17, -INF , !P3 ;  /* 0xff800000116f7808 */ /* 0x000fe40005800000 */
[----:B------:R-:W-:Y:S02]  /*16e80*/  FSEL R100, R19, -INF , !P0 ;  /* 0xff80000013647808 */ /* 0x000fe40004000000 */
[C---:B------:R-:W-:Y:S01]  /*16e90*/  IADD3 R5, R3.reuse, 0xb8, RZ ;  /* 0x000000b803057810 */ /* 0x040fe20007ffe0ff */
[----:B--2---:R-:W-:Y:S01]  /*16ea0*/  HMMA.16816.F32.BF16 R16, R12, R44, R96 ;  /* 0x0000002c0c10723c */ /* 0x004fe20000041860 */
        /* <DEDUP_REMOVED lines=13> */
[----:B------:R-:W-:-:S02]  /*16f80*/  ISETP.GE.AND P0, PT, R5, R8, PT ;  /* 0x000000080500720c */ /* 0x000fc40003f06270 */
[----:B------:R-:W-:Y:S02]  /*16f90*/  ISETP.GE.AND P5, PT, R5, R6, PT ;  /* 0x000000060500720c */ /* 0x000fe40003fa6270 */
[C---:B------:R-:W-:Y:S02]  /*16fa0*/  ISETP.GE.AND P2, PT, R4.reuse, R8, PT ;  /* 0x000000080400720c */ /* 0x040fe40003f46270 */
[----:B------:R-:W-:Y:S02]  /*16fb0*/  ISETP.GE.AND P4, PT, R4, R6, PT ;  /* 0x000000060400720c */ /* 0x000fe40003f86270 */
[C---:B------:R-:W-:Y:S02]  /*16fc0*/  IADD3 R5, R3.reuse, 0xc8, RZ ;  /* 0x000000c803057810 */ /* 0x040fe40007ffe0ff */
[----:B------:R-:W-:Y:S01]  /*16fd0*/  IADD3 R4, R3, 0xc9, RZ ;  /* 0x000000c903047810 */ /* 0x000fe20007ffe0ff */
[----:B------:R-:W-:Y:S01]  /*16fe0*/  HMMA.16816.F32.BF16 R28, R12, R36, R76 ;  /* 0x000000240c1c723c */ /* 0x000fe2000004184c */
        /* <DEDUP_REMOVED lines=10> */
[----:B------:R-:W-:Y:S01]  /*17090*/  FSEL R86, R32, -INF , !P3 ;  /* 0xff80000020567808 */ /* 0x000fe20005800000 */
[----:B------:R-:W-:Y:S01]  /*170a0*/  HMMA.16816.F32.BF16 R24, R12, R38, R72 ;  /* 0x000000260c18723c */ /* 0x000fe20000041848 */
[----:B------:R-:W-:Y:S02]  /*170b0*/  FSEL R85, R34, -INF , !P0 ;  /* 0xff80000022557808 */ /* 0x000fe40004000000 */
[----:B------:R-:W-:-:S02]  /*170c0*/  FSEL R87, R33, -INF , !P5 ;  /* 0xff80000021577808 */ /* 0x000fc40006800000 */
[C---:B------:R-:W-:Y:S02]  /*170d0*/  ISETP.GE.AND P4, PT, R5.reuse, R8, PT ;  /* 0x000000080500720c */ /* 0x040fe40003f86270 */
[----:B------:R-:W-:Y:S02]  /*170e0*/  ISETP.GE.AND P3, PT, R5, R6, PT ;  /* 0x000000060500720c */ /* 0x000fe40003f66270 */
[C---:B------:R-:W-:Y:S02]  /*170f0*/  ISETP.GE.AND P0, PT, R4.reuse, R8, PT ;  /* 0x000000080400720c */ /* 0x040fe40003f06270 */
[----:B------:R-:W-:Y:S02]  /*17100*/  ISETP.GE.AND P5, PT, R4, R6, PT ;  /* 0x000000060400720c */ /* 0x000fe40003fa6270 */
[----:B------:R-:W-:Y:S02]  /*17110*/  FSEL R212, R16, -INF , !P4 ;  /* 0xff80000010d47808 */ /* 0x000fe40006000000 */
[----:B------:R-:W-:-:S02]  /*17120*/  FSEL R209, R18, -INF , !P3 ;  /* 0xff80000012d17808 */ /* 0x000fc40005800000 */
[----:B------:R-:W-:Y:S02]  /*17130*/  FSEL R214, R17, -INF , !P0 ;  /* 0xff80000011d67808 */ /* 0x000fe40004000000 */
[----:B------:R-:W-:Y:S02]  /*17140*/  FSEL R210, R19, -INF , !P5 ;  /* 0xff80000013d27808 */ /* 0x000fe40006800000 */
[C---:B------:R-:W-:Y:S01]  /*17150*/  IADD3 R5, R3.reuse, 0xd8, RZ ;  /* 0x000000d803057810 */ /* 0x040fe20007ffe0ff */
[----:B-1----:R-:W-:Y:S01]  /*17160*/  HMMA.16816.F32.BF16 R16, R12, R40, R68 ;  /* 0x000000280c10723c */ /* 0x002fe20000041844 */
[----:B------:R-:W-:Y:S02]  /*17170*/  IADD3 R4, R3, 0xd9, RZ ;  /* 0x000000d903047810 */ /* 0x000fe40007ffe0ff */
        /* <DEDUP_REMOVED lines=20> */
[C---:B------:R-:W-:Y:S02]  /*172c0*/  ISETP.GE.AND P5, PT, R5.reuse, R6, PT ;  /* 0x000000060500720c */ /* 0x040fe40003fa6270 */
[C---:B------:R-:W-:Y:S02]  /*172d0*/  ISETP.GE.AND P2, PT, R4.reuse, R8, PT ;  /* 0x000000080400720c */ /* 0x040fe40003f46270 */
[----:B------:R-:W-:Y:S02]  /*172e0*/  ISETP.GE.AND P4, PT, R4, R6, PT ;  /* 0x000000060400720c */ /* 0x000fe40003f86270 */
        /* <DEDUP_REMOVED lines=9> */
[----:B------:R-:W-:Y:S02]  /*17380*/  FSEL R48, R61, -INF , !P6 ;  /* 0xff8000003d307808 */ /* 0x000fe40007000000 */
[C---:B------:R-:W-:Y:S02]  /*17390*/  ISETP.GE.AND P3, PT, R5.reuse, R8, PT ;  /* 0x000000080500720c */ /* 0x040fe40003f66270 */
[----:B------:R-:W-:Y:S02]  /*173a0*/  ISETP.GE.AND P0, PT, R5, R6, PT ;  /* 0x000000060500720c */ /* 0x000fe40003f06270 */
[C---:B------:R-:W-:Y:S02]  /*173b0*/  IADD3 R4, R3.reuse, 0xf8, RZ ;  /* 0x000000f803047810 */ /* 0x040fe40007ffe0ff */
[C---:B------:R-:W-:Y:S02]  /*173c0*/  ISETP.GE.AND P6, PT, R3.reuse, R8, PT ;  /* 0x000000080300720c */ /* 0x040fe40003fc6270 */
[----:B------:R-:W-:-:S02]  /*173d0*/  IADD3 R3, R3, 0xf9, RZ ;  /* 0x000000f903037810 */ /* 0x000fc40007ffe0ff */
[----:B------:R-:W-:Y:S02]  /*173e0*/  FSEL R230, R27, -INF , !P4 ;  /* 0xff8000001be67808 */ /* 0x000fe40006000000 */
[----:B------:R-:W-:Y:S02]  /*173f0*/  FSEL R46, R63, -INF , !P1 ;  /* 0xff8000003f2e7808 */ /* 0x000fe40004800000 */
[C---:B------:R-:W-:Y:S02]  /*17400*/  ISETP.GE.AND P4, PT, R4.reuse, R8, PT ;  /* 0x000000080400720c */ /* 0x040fe40003f86270 */
[----:B------:R-:W-:Y:S02]  /*17410*/  ISETP.GE.AND P1, PT, R4, R6, PT ;  /* 0x000000060400720c */ /* 0x000fe40003f26270 */
[----:B------:R-:W-:Y:S02]  /*17420*/  FSEL R234, R16, -INF , !P3 ;  /* 0xff80000010ea7808 */ /* 0x000fe40005800000 */
[----:B------:R-:W-:-:S02]  /*17430*/  FSEL R231, R18, -INF , !P0 ;  /* 0xff80000012e77808 */ /* 0x000fc40004000000 */
[----:B------:R-:W-:Y:S02]  /*17440*/  IADD3 R5, R139, 0x800, RZ ;  /* 0x000008008b057810 */ /* 0x000fe40007ffe0ff */
[C---:B------:R-:W-:Y:S02]  /*17450*/  ISETP.GE.AND P3, PT, R3.reuse, R8, PT ;  /* 0x000000080300720c */ /* 0x040fe40003f66270 */
[----:B------:R-:W-:Y:S02]  /*17460*/  ISETP.GE.AND P0, PT, R3, R6, PT ;  /* 0x000000060300720c */ /* 0x000fe40003f06270 */
[C---:B------:R-:W-:Y:S02]  /*17470*/  IADD3 R4, R139.reuse, 0x1000, RZ ;  /* 0x000010008b047810 */ /* 0x040fe40007ffe0ff */
[C---:B------:R-:W-:Y:S01]  /*17480*/  IADD3 R3, R139.reuse, 0x1800, RZ ;  /* 0x000018008b037810 */ /* 0x040fe20007ffe0ff */
[----:B------:R1:W-:Y:S04]  /*17490*/  STL [R1+0x60], R5 ;  /* 0x0000600501007387 */ /* 0x0003e80000100800 */
[----:B------:R2:W-:Y:S04]  /*174a0*/  STL [R1+0x64], R4 ;  /* 0x0000640401007387 */ /* 0x0005e80000100800 */
[----:B------:R3:W-:Y:S01]  /*174b0*/  STL [R1+0x68], R3 ;  /* 0x0000680301007387 */ /* 0x0007e20000100800 */
[----:B-1----:R-:W-:-:S02]  /*174c0*/  IADD3 R5, R139, 0x2000, RZ ;  /* 0x000020008b057810 */ /* 0x002fc40007ffe0ff */
[----:B--2---:R-:W-:-:S03]  /*174d0*/  IADD3 R4, R139, 0x2800, RZ ;  /* 0x000028008b047810 */ /* 0x004fc60007ffe0ff */
[----:B------:R1:W-:Y:S01]  /*174e0*/  STL [R1+0x6c], R5 ;  /* 0x00006c0501007387 */ /* 0x0003e20000100800 */
[----:B---3--:R-:W-:-:S03]  /*174f0*/  IADD3 R3, R139, 0x3000, RZ ;  /* 0x000030008b037810 */ /* 0x008fc60007ffe0ff */
[----:B------:R2:W-:Y:S04]  /*17500*/  STL [R1+0x70], R4 ;  /* 0x0000700401007387 */ /* 0x0005e80000100800 */
[----:B------:R3:W-:Y:S01]  /*17510*/  STL [R1+0x74], R3 ;  /* 0x0000740301007387 */ /* 0x0007e20000100800 */
[----:B------:R-:W-:Y:S01]  /*17520*/  HMMA.16816.F32.BF16 R12, R12, R42, R92 ;  /* 0x0000002a0c0c723c */ /* 0x000fe2000004185c */
        /* <DEDUP_REMOVED lines=12> */
[----:B------:R-:W-:Y:S02]  /*175f0*/  FSEL R232, R19, -INF , !P2 ;  /* 0xff80000013e87808 */ /* 0x000fe40005000000 */
[----:B----4-:R-:W-:Y:S02]  /*17600*/  ISETP.GT.AND P2, PT, R250, R10, PT ;  /* 0x0000000afa00720c */ /* 0x010fe40003f44270 */
[C---:B-1----:R-:W-:Y:S02]  /*17610*/  IADD3 R5, R139.reuse, 0x6800, RZ ;  /* 0x000068008b057810 */ /* 0x042fe40007ffe0ff */
[----:B--2---:R-:W-:-:S02]  /*17620*/  IADD3 R4, R139, 0x7000, RZ ;  /* 0x000070008b047810 */ /* 0x004fc40007ffe0ff */
[----:B---3--:R-:W-:Y:S01]  /*17630*/  IADD3 R3, R139, 0x7800, RZ ;  /* 0x000078008b037810 */ /* 0x008fe20007ffe0ff */
[----:B------:R1:W-:Y:S04]  /*17640*/  STL [R1+0x90], R5 ;  /* 0x0000900501007387 */ /* 0x0003e80000100800 */
[----:B------:R1:W-:Y:S04]  /*17650*/  STL [R1+0x114], R3 ;  /* 0x0001140301007387 */ /* 0x0003e80000100800 */
[----:B------:R1:W-:Y:S01]  /*17660*/  STL [R1+0x94], R4 ;  /* 0x0000940401007387 */ /* 0x0003e20000100800 */
[----:B------:R-:W-:Y:S01]  /*17670*/  FSEL R238, R15, -INF , !P0 ;  /* 0xff8000000fee7808 */ /* 0x000fe20004000000 */
[----:B------:R-:W-:Y:S01]  /*17680*/  BSSY B1, `(.L_x_1868) ;  /* 0x0000102000017945 */ /* 0x000fe20003800000 */
[----:B------:R-:W-:-:S02]  /*17690*/  ISETP.NE.U32.AND P0, PT, R222, RZ, PT ;  /* 0x000000ffde00720c */ /* 0x000fc40003f05070 */
[----:B------:R-:W-:Y:S02]  /*176a0*/  FSEL R47, R60, -INF , !P6 ;  /* 0xff8000003c2f7808 */ /* 0x000fe40007000000 */
[----:B------:R-:W-:Y:S02]  /*176b0*/  FSEL R235, R17, -INF , !P5 ;  /* 0xff80000011eb7808 */ /* 0x000fe40006800000 */
[----:B------:R-:W-:Y:S02]  /*176c0*/  FSEL R236, R12, -INF , !P4 ;  /* 0xff8000000cec7808 */ /* 0x000fe40006000000 */
[----:B------:R-:W-:Y:S02]  /*176d0*/  FSEL R233, R14, -INF , !P1 ;  /* 0xff8000000ee97808 */ /* 0x000fe40004800000 */
[----:B------:R-:W-:Y:S02]  /*176e0*/  FSEL R237, R13, -INF , !P3 ;  /* 0xff8000000ded7808 */ /* 0x000fe40005800000 */
[----:B------:R-:W-:Y:S01]  /*176f0*/  ISETP.NE.AND.EX P0, PT, R223, RZ, PT, P0 ;  /* 0x000000ffdf00720c */ /* 0x000fe20003f05300 */
[----:B------:R-:W-:Y:S11]  /*17700*/  @!P2 BRA `(.L_x_1869) ;  /* 0x00000f900000a947 */ /* 0x000ff60003800000 */
[----:B------:R-:W-:Y:S01]  /*17710*/  BSSY B0, `(.L_x_1870) ;  /* 0x0000044000007945 */ /* 0x000fe20003800000 */
[----:B------:R-:W-:Y:S05]  /*17720*/  @!P0 BRA `(.L_x_1871) ;  /* 0x000003f000008947 */ /* 0x000fea0003800000 */
[----:B-1----:R-:W2:Y:S01]  /*17730*/  LD.E R3, [R134.64+0x170] ;  /* 0x0001700686037980 */ /* 0x002ea2000c101900 */
[----:B------:R-:W-:-:S02]  /*17740*/  IADD3 R10, R81, -0x100, RZ ;  /* 0xffffff00510a7810 */ /* 0x000fc40007ffe0ff */
[----:B------:R-:W-:Y:S02]  /*17750*/  IABS R9, R81 ;  /* 0x0000005100097213 */ /* 0x000fe40000000000 */
        /* <DEDUP_REMOVED lines=8> */
[----:B-1----:R-:W-:-:S04]  /*177e0*/  IMAD.MOV R4, RZ, RZ, -R5 ;  /* 0x000000ffff047224 */ /* 0x002fc800078e0a05 */
[----:B------:R-:W-:Y:S02]  /*177f0*/  IMAD R7, R4, R11, RZ ;  /* 0x0000000b04077224 */ /* 0x000fe400078e02ff */
[----:B------:R-:W-:-:S04]  /*17800*/  IMAD.MOV.U32 R4, RZ, RZ, RZ ;  /* 0x000000ffff047224 */ /* 0x000fc800078e00ff */
[----:B------:R-:W-:Y:S01]  /*17810*/  IMAD.HI.U32 R4, R5, R7, R4 ;  /* 0x0000000705047227 */ /* 0x000fe200078e0004 */
[----:B------:R-:W-:-:S03]  /*17820*/  MOV R7, R12 ;  /* 0x0000000c00077202 */ /* 0x000fc60000000f00 */
[----:B------:R-:W-:-:S04]  /*17830*/  IMAD.MOV R5, RZ, RZ, -R13 ;  /* 0x000000ffff057224 */ /* 0x000fc800078e0a0d */
[----:B------:R-:W-:Y:S02]  /*17840*/  IMAD.MOV.U32 R12, RZ, RZ, R5 ;  /* 0x000000ffff0c7224 */ /* 0x000fe400078e0005 */
[----:B------:R-:W-:-:S04]  /*17850*/  IMAD.HI.U32 R5, R4, R9, RZ ;  /* 0x0000000904057227 */ /* 0x000fc800078e00ff */
[----:B------:R-:W-:-:S04]  /*17860*/  IMAD.HI.U32 R4, R4, R7, RZ ;  /* 0x0000000704047227 */ /* 0x000fc800078e00ff */
[-C--:B------:R-:W-:Y:S02]  /*17870*/  IMAD R7, R4, R12.reuse, R7 ;  /* 0x0000000c04077224 */ /* 0x080fe400078e0207 */
[----:B------:R-:W-:-:S03]  /*17880*/  IMAD R9, R5, R12, R9 ;  /* 0x0000000c05097224 */ /* 0x000fc600078e0209 */
[C---:B------:R-:W-:Y:S02]  /*17890*/  ISETP.GT.U32.AND P3, PT, R11.reuse, R7, PT ;  /* 0x000000070b00720c */ /* 0x040fe40003f64070 */
[----:B------:R-:W-:-:S11]  /*178a0*/  ISETP.GT.U32.AND P1, PT, R11, R9, PT ;  /* 0x000000090b00720c */ /* 0x000fd60003f24070 */
[--C-:B------:R-:W-:Y:S01]  /*178b0*/  @!P3 IMAD.IADD R7, R7, 0x1, -R11.reuse ;  /* 0x000000010707b824 */ /* 0x100fe200078e0a0b */
[----:B------:R-:W-:Y:S01]  /*178c0*/  @!P3 IADD3 R4, R4, 0x1, RZ ;  /* 0x000000010404b810 */ /* 0x000fe20007ffe0ff */
[----:B------:R-:W-:Y:S01]  /*178d0*/  @!P1 IMAD.IADD R9, R9, 0x1, -R11 ;  /* 0x0000000109099824 */ /* 0x000fe200078e0a0b */
[----:B------:R-:W-:Y:S02]  /*178e0*/  @!P1 IADD3 R5, R5, 0x1, RZ ;  /* 0x0000000105059810 */ /* 0x000fe40007ffe0ff */
[-C--:B------:R-:W-:Y:S02]  /*178f0*/  ISETP.GE.U32.AND P5, PT, R7, R11.reuse, PT ;  /* 0x0000000b0700720c */ /* 0x080fe40003fa6070 */
[----:B------:R-:W-:Y:S02]  /*17900*/  ISETP.GE.U32.AND P6, PT, R9, R11, PT ;  /* 0x0000000b0900720c */ /* 0x000fe40003fc6070 */
[----:B------:R-:W-:Y:S02]  /*17910*/  LOP3.LUT R7, R81, R3, RZ, 0x3c, !PT ;  /* 0x0000000351077212 */ /* 0x000fe400078e3cff */
[----:B------:R-:W-:-:S02]  /*17920*/  ISETP.GE.AND P1, PT, R10, RZ, PT ;  /* 0x000000ff0a00720c */ /* 0x000fc40003f26270 */
[----:B------:R-:W-:Y:S02]  /*17930*/  ISETP.GE.AND P4, PT, R7, RZ, PT ;  /* 0x000000ff0700720c */ /* 0x000fe40003f86270 */
[----:B------:R-:W-:Y:S02]  /*17940*/  ISETP.NE.AND P3, PT, R3, RZ, PT ;  /* 0x000000ff0300720c */ /* 0x000fe40003f65270 */
[----:B------:R-:W-:Y:S02]  /*17950*/  LOP3.LUT R7, RZ, R3, RZ, 0x33, !PT ;  /* 0x00000003ff077212 */ /* 0x000fe400078e33ff */
[----:B------:R-:W-:Y:S02]  /*17960*/  @P5 IADD3 R4, R4, 0x1, RZ ;  /* 0x0000000104045810 */ /* 0x000fe40007ffe0ff */
[----:B------:R-:W-:-:S03]  /*17970*/  @P6 IADD3 R5, R5, 0x1, RZ ;  /* 0x0000000105056810 */ /* 0x000fc60007ffe0ff */
[----:B------:R-:W-:Y:S02]  /*17980*/  @!P1 IMAD.MOV R4, RZ, RZ, -R4 ;  /* 0x000000ffff049224 */ /* 0x000fe400078e0a04 */
[----:B------:R-:W-:-:S04]  /*17990*/  @!P4 IADD3 R5, -R5, RZ, RZ ;  /* 0x000000ff0505c210 */ /* 0x000fc80007ffe1ff */
[C---:B------:R-:W-:Y:S02]  /*179a0*/  SEL R9, R7.reuse, R5, !P3 ;  /* 0x0000000507097207 */ /* 0x040fe40005800000 */
[----:B------:R-:W-:Y:S02]  /*179b0*/  SEL R7, R7, R4, !P3 ;  /* 0x0000000407077207 */ /* 0x000fe40005800000 */
[----:B------:R-:W2:Y:S01]  /*179c0*/  LD.E.64 R4, [R134.64+0x38] ;  /* 0x0000380686047980 */ /* 0x000ea2000c101b00 */
[----:B------:R-:W-:-:S04]  /*179d0*/  IMAD.WIDE R10, R9, 0x4, R222 ;  /* 0x00000004090a7825 */ /* 0x000fc800078e02de */
[----:B------:R-:W-:Y:S01]  /*179e0*/  IMAD.WIDE R12, R7, 0x4, R222 ;  /* 0x00000004070c7825 */ /* 0x000fe200078e02de */
[----:B------:R1:W3:Y:S05]  /*179f0*/  LD.E R14, [R10.64] ;  /* 0x000000060a0e7980 */ /* 0x0002ea000c101900 */
[----:B------:R-:W3:Y:S04]  /*17a00*/  LD.E R12, [R12.64] ;  /* 0x000000060c0c7980 */ /* 0x000ee8000c101900 */
[----:B-1----:R-:W4:Y:S01]  /*17a10*/  LD.E.64 R10, [R134.64+0x20] ;  /* 0x00002006860a7980 */ /* 0x002f22000c101b00 */
[----:B------:R-:W-:-:S04]  /*17a20*/  IMAD.IADD R7, R9, 0x1, -R7 ;  /* 0x0000000109077824 */ /* 0x000fc800078e0a07 */
[----:B------:R-:W-:-:S05]  /*17a30*/  IMAD R3, R3, R7, -0x100 ;  /* 0xffffff0003037424 */ /* 0x000fca00078e0207 */
[----:B------:R-:W-:Y:S01]  /*17a40*/  SHF.R.S32.HI R7, RZ, 0x1f, R3 ;  /* 0x0000001fff077819 */ /* 0x000fe20000011403 */
[-C--:B--2---:R-:W-:Y:S01]  /*17a50*/  IMAD R5, R5, R3.reuse, RZ ;  /* 0x0000000305057224 */ /* 0x084fe200078e02ff */
[----:B---3--:R-:W-:Y:S01]  /*17a60*/  IADD3 R14, -R14, R12, RZ ;  /* 0x0000000c0e0e7210 */ /* 0x008fe20007ffe1ff */
[----:B------:R-:W-:-:S04]  /*17a70*/  IMAD.WIDE.U32 R12, R4, R3, RZ ;  /* 0x00000003040c7225 */ /* 0x000fc800078e00ff */
[----:B------:R-:W-:Y:S01]  /*17a80*/  IMAD R4, R4, R7, R5 ;  /* 0x0000000704047224 */ /* 0x000fe200078e0205 */
[----:B------:R-:W-:-:S03]  /*17a90*/  SHF.R.S32.HI R7, RZ, 0x1f, R14 ;  /* 0x0000001fff077819 */ /* 0x000fc6000001140e */
[----:B------:R-:W-:Y:S02]  /*17aa0*/  IMAD.IADD R5, R13, 0x1, R4 ;  /* 0x000000010d057824 */ /* 0x000fe400078e0204 */
[----:B------:R-:W-:Y:S02]  /*17ab0*/  IMAD.MOV.U32 R4, RZ, RZ, R12 ;  /* 0x000000ffff047224 */ /* 0x000fe400078e000c */
[----:B----4-:R-:W-:-:S04]  /*17ac0*/  IMAD R3, R11, R14, RZ ;  /* 0x0000000e0b037224 */ /* 0x010fc800078e02ff */
[----:B------:R-:W-:Y:S02]  /*17ad0*/  IMAD R3, R10, R7, R3 ;  /* 0x000000070a037224 */ /* 0x000fe400078e0203 */
[----:B------:R-:W-:-:S05]  /*17ae0*/  IMAD.WIDE.U32 R10, R14, R10, R4 ;  /* 0x0000000a0e0a7225 */ /* 0x000fca00078e0004 */
[----:B------:R-:W-:Y:S01]  /*17af0*/  IADD3 R4, R11, R3, RZ ;  /* 0x000000030b047210 */ /* 0x000fe20007ffe0ff */
[----:B------:R-:W-:Y:S01]  /*17b00*/  IMAD.MOV.U32 R3, RZ, RZ, R10 ;  /* 0x000000ffff037224 */ /* 0x000fe200078e000a */
[----:B------:R-:W-:Y:S05]  /*17b10*/  BRA `(.L_x_1872) ;  /* 0x0000003000007947 */ /* 0x000fea0003800000 */
.L_x_1871:
[----:B-1----:R-:W2:Y:S02]  /*17b20*/  LD.E R3, [R134.64+0x38] ;  /* 0x0000380686037980 */ /* 0x002ea4000c101900 */
[----:B--2---:R-:W-:-:S04]  /*17b30*/  LEA R3, -R3, RZ, 0x8 ;  /* 0x000000ff03037211 */ /* 0x004fc800078e41ff */
[----:B------:R-:W-:Y:S02]  /*17b40*/  SHF.R.S32.HI R4, RZ, 0x1f, R3 ;  /* 0x0000001fff047819 */ /* 0x000fe40000011403 */
.L_x_1872:
[----:B------:R-:W-:Y:S05]  /*17b50*/  BSYNC B0 ;  /* 0x0000000000007941 */ /* 0x000fea0003800000 */
.L_x_1870:
        /* <DEDUP_REMOVED lines=176> */
.L_x_1874:
[----:B------:R-:W-:Y:S05]  /*18660*/  BSYNC B0 ;  /* 0x0000000000007941 */ /* 0x000fea0003800000 */
.L_x_1873:
[----:B------:R-:W0:Y:S01]  /*18670*/  LDGDEPBAR ;  /* 0x00000000000079af */ /* 0x000e220000000000 */
[----:B------:R-:W-:-:S04]  /*18680*/  LEA R227, P1, R3, R227, 0x1 ;  /* 0x000000e303e37211 */ /* 0x000fc800078208ff */
[----:B------:R-:W-:-:S04]  /*18690*/  LEA.HI.X R226, R3, R226, R4, 0x1, P1 ;  /* 0x000000e203e27211 */ /* 0x000fc800008f0c04 */
.L_x_1869:
[----:B------:R-:W-:Y:S05]  /*186a0*/  BSYNC B1 ;  /* 0x0000000000017941 */ /* 0x000fea0003800000 */
.L_x_1868:
        /* <DEDUP_REMOVED lines=194> */
[----:B------:R-:W-:Y:S01]  /*192d0*/  MOV R89, R36 ;  /* 0x0000002400597202 */ /* 0x000fe20000000f00 */
[----:B--2---:R-:W-:Y:S01]  /*192e0*/  HMMA.16816.F32.BF16 R60, R12, R28, RZ ;  /* 0x0000001c0c3c723c */ /* 0x004fe200000418ff */
[----:B-1----:R-:W-:-:S05]  /*192f0*/  FFMA.FTZ R0, R136, R4, -R5 ;  /* 0x0000000488007223 */ /* 0x002fca0000010805 */
[----:B------:R1:W-:Y:S02]  /*19300*/  MUFU.EX2 R82, R0 ;  /* 0x0000000000527308 */ /* 0x0003e40000000800 */
        /* <DEDUP_REMOVED lines=303> */
[----:B------:R-:W-:Y:S02]  /*1a600*/  MOV R194, R76 ;  /* 0x0000004c00c27202 */ /* 0x000fe40000000f00 */
[----:B------:R-:W-:Y:S01]  /*1a610*/  MOV R179, R75 ;  /* 0x0000004b00b37202 */ /* 0x000fe20000000f00 */
[----:B---3--:R-:W-:Y:S01]  /*1a620*/  HMMA.16816.F32.BF16 R76, R12, R20, R68 ;  /* 0x000000140c4c723c */ /* 0x008fe20000041844 */
[----:B------:R-:W-:Y:S01]  /*1a630*/  MOV R178, R74 ;  /* 0x0000004a00b27202 */ /* 0x000fe20000000f00 */
[----:B-1----:R-:W-:Y:S01]  /*1a640*/  FFMA.FTZ R0, R102, R4, -R5 ;  /* 0x0000000466007223 */ /* 0x002fe20000010805 */
[----:B------:R-:W-:-:S03]  /*1a650*/  MOV R196, R73 ;  /* 0x0000004900c47202 */ /* 0x000fc60000000f00 */
[----:B------:R1:W-:Y:S01]  /*1a660*/  MUFU.EX2 R102, R0 ;  /* 0x0000000000667308 */ /* 0x0003e20000000800 */
[----:B------:R-:W-:Y:S01]  /*1a670*/  MOV R198, R72 ;  /* 0x0000004800c67202 */ /* 0x000fe20000000f00 */
[----:B----4-:R-:W-:Y:S01]  /*1a680*/  HMMA.16816.F32.BF16 R68, R12, R16, R44 ;  /* 0x000000100c44723c */ /* 0x010fe2000004182c */
[----:B------:R-:W-:-:S07]  /*1a690*/  MOV R166, R99 ;  /* 0x0000006300a67202 */ /* 0x000fce0000000f00 */
[C---:B------:R-:W-:Y:S01]  /*1a6a0*/  HMMA.16816.F32.BF16 R72, R12.reuse, R22, R64 ;  /* 0x000000160c48723c */ /* 0x040fe20000041840 */
[----:B------:R-:W-:Y:S01]  /*1a6b0*/  MOV R176, R98 ;  /* 0x0000006200b07202 */ /* 0x000fe20000000f00 */
[----:B------:R-:W-:Y:S01]  /*1a6c0*/  FADD.FTZ R10, R95, R10 ;  /* 0x0000000a5f0a7221 */ /* 0x000fe20000010000 */
[----:B------:R-:W-:Y:S01]  /*1a6d0*/  MOV R177, R97 ;  /* 0x0000006100b17202 */ /* 0x000fe20000000f00 */
[----:B------:R-:W-:Y:S01]  /*1a6e0*/  FADD.FTZ R9, R81, R11 ;  /* 0x0000000b51097221 */ /* 0x000fe20000010000 */
[----:B------:R-:W-:Y:S01]  /*1a6f0*/  LDSM.16.MT88.4 R20, [R180+0xf800] ;  /* 0x00f80000b414783b */ /* 0x000fe20000004200 */
[-CC-:B-1----:R-:W-:Y:S02]  /*1a700*/  FFMA.FTZ R0, R204, R4.reuse, -R7.reuse ;  /* 0x00000004cc007223 */ /* 0x182fe40000010807 */
[----:B------:R-:W-:Y:S01]  /*1a710*/  HMMA.16816.F32.BF16 R64, R12, R18, R40 ;  /* 0x000000120c40723c */ /* 0x000fe20000041828 */
[----:B------:R-:W1:Y:S01]  /*1a720*/  LDSM.16.MT88.4 R16, [R182+0xf000] ;  /* 0x00f00000b610783b */ /* 0x000e620000004200 */
[----:B------:R2:W-:Y:S02]  /*1a730*/  MUFU.EX2 R99, R0 ;  /* 0x0000000000637308 */ /* 0x0005e40000000800 */
[----:B--2---:R-:W-:-:S06]  /*1a740*/  FFMA.FTZ R0, R111, R4, -R7 ;  /* 0x000000046f007223 */ /* 0x004fcc0000010807 */
[----:B------:R2:W3:Y:S01]  /*1a750*/  MUFU.EX2 R100, R0 ;  /* 0x0000000000647308 */ /* 0x0004e20000000800 */
[----:B------:R-:W-:Y:S02]  /*1a760*/  FADD.FTZ R10, R92, R10 ;  /* 0x0000000a5c0a7221 */ /* 0x000fe40000010000 */
[----:B--2---:R-:W-:-:S05]  /*1a770*/  FFMA.FTZ R0, R109, R4, -R7 ;  /* 0x000000046d007223 */ /* 0x004fca0000010807 */
        /* <DEDUP_REMOVED lines=9> */
[----:B------:R-:W-:Y:S01]  /*1a810*/  FADD.FTZ R9, R94, R9 ;  /* 0x000000095e097221 */ /* 0x000fe20000010000 */
[----:B-1----:R-:W-:Y:S01]  /*1a820*/  HMMA.16816.F32.BF16 R44, R12, R16, R60 ;  /* 0x000000100c2c723c */ /* 0x002fe2000004183c */
[----:B--2---:R-:W-:-:S05]  /*1a830*/  FFMA.FTZ R0, R84, R4, -R5 ;  /* 0x0000000454007223 */ /* 0x004fca0000010805 */
[----:B------:R1:W-:Y:S02]  /*1a840*/  MUFU.EX2 R95, R0 ;  /* 0x00000000005f7308 */ /* 0x0003e40000000800 */
[----:B------:R-:W-:Y:S01]  /*1a850*/  HMMA.16816.F32.BF16 R40, R12, R18, R56 ;  /* 0x000000120c28723c */ /* 0x000fe20000041838 */
[----:B------:R-:W2:Y:S01]  /*1a860*/  LDSM.16.MT88.4 R16, [R181+0xf800] ;  /* 0x00f80000b510783b */ /* 0x000ea20000004200 */
[----:B------:R-:W-:-:S06]  /*1a870*/  FADD.FTZ R9, R93, R9 ;  /* 0x000000095d097221 */ /* 0x000fcc0000010000 */
[----:B------:R-:W-:Y:S01]  /*1a880*/  HMMA.16816.F32.BF16 R48, R12, R24, R32 ;  /* 0x000000180c30723c */ /* 0x000fe20000041820 */
[----:B------:R-:W-:Y:S01]  /*1a890*/  MOV R167, R91 ;  /* 0x0000005b00a77202 */ /* 0x000fe20000000f00 */
[----:B------:R-:W-:Y:S01]  /*1a8a0*/  LDSM.16.MT88.4 R32, [R180+0x10000] ;  /* 0x01000000b420783b */ /* 0x000fe20000004200 */
[----:B-1----:R-:W-:-:S05]  /*1a8b0*/  FFMA.FTZ R0, R85, R4, -R5 ;  /* 0x0000000455007223 */ /* 0x002fca0000010805 */
[----:B------:R-:W-:Y:S01]  /*1a8c0*/  HMMA.16816.F32.BF16 R28, R12, R26, R52 ;  /* 0x0000001a0c1c723c */ /* 0x000fe20000041834 */
[----:B------:R-:W1:Y:S01]  /*1a8d0*/  LDSM.16.MT88.4 R24, [R183+0xf800] ;  /* 0x00f80000b718783b */ /* 0x000e620000004200 */
[----:B------:R3:W-:Y:S02]  /*1a8e0*/  MUFU.EX2 R94, R0 ;  /* 0x00000000005e7308 */ /* 0x0007e40000000800 */
[----:B---3--:R-:W-:-:S06]  /*1a8f0*/  FFMA.FTZ R0, R206, R4, -R7 ;  /* 0x00000004ce007223 */ /* 0x008fcc0000010807 */
[----:B------:R3:W-:Y:S01]  /*1a900*/  MUFU.EX2 R93, R0 ;  /* 0x00000000005d7308 */ /* 0x0007e20000000800 */
[----:B------:R-:W-:Y:S01]  /*1a910*/  MOV R168, R90 ;  /* 0x0000005a00a87202 */ /* 0x000fe20000000f00 */
        /* <DEDUP_REMOVED lines=23> */
[-CC-:B------:R-:W-:Y:S02]  /*1aa90*/  FFMA.FTZ R9, R208, R4.reuse, -R5.reuse ;  /* 0x00000004d0097223 */ /* 0x180fe40000010805 */
[----:B--2---:R-:W-:-:S04]  /*1aaa0*/  FFMA.FTZ R0, R211, R4, -R5 ;  /* 0x00000004d3007223 */ /* 0x004fc80000010805 */
[C---:B-1----:R-:W-:Y:S01]  /*1aab0*/  HMMA.16816.F32.BF16 R52, R12.reuse, R24, R68 ;  /* 0x000000180c34723c */ /* 0x042fe20000041844 */
[----:B------:R-:W-:Y:S01]  /*1aac0*/  FADD.FTZ R10, R89, R10 ;  /* 0x0000000a590a7221 */ /* 0x000fe20000010000 */
[----:B------:R-:W-:Y:S01]  /*1aad0*/  LDSM.16.MT88.4 R16, [R182+0x10000] ;  /* 0x01000000b610783b */ /* 0x000fe20000004200 */
[----:B------:R1:W-:Y:S05]  /*1aae0*/  MUFU.EX2 R86, R0 ;  /* 0x0000000000567308 */ /* 0x0003ea0000000800 */
[----:B------:R-:W-:Y:S01]  /*1aaf0*/  HMMA.16816.F32.BF16 R56, R12, R26, R64 ;  /* 0x0000001a0c38723c */ /* 0x000fe20000041840 */
[----:B------:R-:W2:Y:S02]  /*1ab00*/  LDSM.16.MT88.4 R24, [R181+0x10000] ;  /* 0x01000000b518783b */ /* 0x000ea40000004200 */
[----:B------:R3:W2:Y:S01]  /*1ab10*/  MUFU.EX2 R89, R9 ;  /* 0x0000000900597308 */ /* 0x0006a20000000800 */
[----:B-1----:R-:W-:-:S07]  /*1ab20*/  FFMA.FTZ R0, R212, R4, -R7 ;  /* 0x00000004d4007223 */ /* 0x002fce0000010807 */
[----:B------:R1:W-:Y:S01]  /*1ab30*/  MUFU.EX2 R85, R0 ;  /* 0x0000000000557308 */ /* 0x0003e20000000800 */
[----:B---3--:R-:W-:-:S04]  /*1ab40*/  FADD.FTZ R9, R178, R10 ;  /* 0x0000000ab2097221 */ /* 0x008fc80000010000 */
[----:B------:R-:W-:Y:S02]  /*1ab50*/  FADD.FTZ R10, R194, R9 ;  /* 0x00000009c20a7221 */ /* 0x000fe40000010000 */
[----:B-1----:R-:W-:-:S04]  /*1ab60*/  FFMA.FTZ R0, R214, R4, -R7 ;  /* 0x00000004d6007223 */ /* 0x002fc80000010807 */
[----:B------:R1:W3:Y:S01]  /*1ab70*/  MUFU.EX2 R84, R0 ;  /* 0x0000000000547308 */ /* 0x0002e20000000800 */
[----:B------:R-:W-:-:S07]  /*1ab80*/  FFMA.FTZ R9, R209, R4, -R5 ;  /* 0x00000004d1097223 */ /* 0x000fce0000010805 */
[----:B------:R2:W2:Y:S01]  /*1ab90*/  MUFU.EX2 R87, R9 ;  /* 0x0000000900577308 */ /* 0x0004a20000000800 */
[----:B-1----:R-:W-:-:S07]  /*1aba0*/  FFMA.FTZ R0, R215, R4, -R7 ;  /* 0x00000004d7007223 */ /* 0x002fce0000010807 */
[----:B------:R1:W-:Y:S01]  /*1abb0*/  MUFU.EX2 R83, R0 ;  /* 0x0000000000537308 */ /* 0x0003e20000000800 */
[----:B--2---:R-:W-:-:S07]  /*1abc0*/  FFMA.FTZ R9, R213, R4, -R5 ;  /* 0x00000004d5097223 */ /* 0x004fce0000010805 */
[----:B------:R-:W-:Y:S01]  /*1abd0*/  MUFU.EX2 R81, R9 ;  /* 0x0000000900517308 */ /* 0x000fe20000000800 */
[----:B-1----:R-:W-:-:S07]  /*1abe0*/  FFMA.FTZ R0, R216, R4, -R7 ;  /* 0x00000004d8007223 */ /* 0x002fce0000010807 */
[----:B------:R1:W2:Y:S01]  /*1abf0*/  MUFU.EX2 R82, R0 ;  /* 0x0000000000527308 */ /* 0x0002a20000000800 */
[C---:B------:R-:W-:Y:S01]  /*1ac00*/  HMMA.16816.F32.BF16 R44, R12.reuse, R20, R44 ;  /* 0x000000140c2c723c */ /* 0x040fe2000004182c */
[----:B-1----:R-:W-:Y:S02]  /*1ac10*/  FADD.FTZ R0, R170, R10 ;  /* 0x0000000aaa007221 */ /* 0x002fe40000010000 */
[----:B------:R-:W-:Y:S02]  /*1ac20*/  FADD.FTZ R10, R174, R11 ;  /* 0x0000000bae0a7221 */ /* 0x000fe40000010000 */
[----:B------:R-:W-:Y:S02]  /*1ac30*/  FADD.FTZ R9, R175, R0 ;  /* 0x00000000af097221 */ /* 0x000fe40000010000 */
[----:B------:R-:W-:Y:S01]  /*1ac40*/  FADD.FTZ R0, R176, R10 ;  /* 0x0000000ab0007221 */ /* 0x000fe20000010000 */
[----:B------:R-:W-:Y:S03]  /*1ac50*/  HMMA.16816.F32.BF16 R20, R12, R22, R40 ;  /* 0x000000160c14723c */ /* 0x000fe60000041828 */
[----:B------:R-:W-:-:S04]  /*1ac60*/  FADD.FTZ R0, R168, R0 ;  /* 0x00000000a8007221 */ /* 0x000fc80000010000 */
[----:B------:R-:W-:Y:S02]  /*1ac70*/  F2FP.BF16.PACK_AB R12, R92, R93 ;  /* 0x0000005d5c0c723e */ /* 0x000fe400000010ff */
[----:B------:R-:W-:Y:S02]  /*1ac80*/  F2FP.BF16.PACK_AB R13, R95, R96 ;  /* 0x000000605f0d723e */ /* 0x000fe400000010ff */
[----:B----4-:R-:W-:Y:S02]  /*1ac90*/  F2FP.BF16.PACK_AB R14, R90, R91 ;  /* 0x0000005b5a0e723e */ /* 0x010fe400000010ff */
[----:B------:R-:W-:Y:S01]  /*1aca0*/  F2FP.BF16.PACK_AB R15, R89, R94 ;  /* 0x0000005e590f723e */ /* 0x000fe200000010ff */
[----:B------:R-:W-:Y:S02]  /*1acb0*/  FADD.FTZ R10, R251, R0 ;  /* 0x00000000fb0a7221 */ /* 0x000fe40000010000 */
[----:B------:R-:W-:Y:S02]  /*1acc0*/  FFMA.FTZ R0, R219, R4, -R5 ;  /* 0x00000004db007223 */ /* 0x000fe40000010805 */
[----:B------:R-:W-:-:S02]  /*1acd0*/  FADD.FTZ R9, R177, R9 ;  /* 0x00000009b1097221 */ /* 0x000fc40000010000 */
[----:B------:R-:W-:Y:S01]  /*1ace0*/  HMMA.16816.F32.BF16 R40, R12, R32, R76 ;  /* 0x000000200c28723c */ /* 0x000fe2000004184c */
[----:B------:R1:W-:Y:S01]  /*1acf0*/  MUFU.EX2 R79, R0 ;  /* 0x00000000004f7308 */ /* 0x0003e20000000800 */
[----:B------:R-:W-:Y:S02]  /*1ad00*/  FADD.FTZ R11, R169, R9 ;  /* 0x00000009a90b7221 */ /* 0x000fe40000010000 */
[----:B------:R-:W-:-:S04]  /*1ad10*/  FFMA.FTZ R9, R217, R4, -R5 ;  /* 0x00000004d9097223 */ /* 0x000fc80000010805 */
[C---:B-----5:R-:W-:Y:S08]  /*1ad20*/  HMMA.16816.F32.BF16 R52, R12.reuse, R28, R52 ;  /* 0x0000001c0c34723c */ /* 0x060ff00000041834 */
[C---:B------:R-:W-:Y:S01]  /*1ad30*/  HMMA.16816.F32.BF16 R56, R12.reuse, R30, R56 ;  /* 0x0000001e0c38723c */ /* 0x040fe20000041838 */
[----:B-1----:R-:W-:Y:S01]  /*1ad40*/  FFMA.FTZ R0, R218, R4, -R5 ;  /* 0x00000004da007223 */ /* 0x002fe20000010805 */
[----:B------:R-:W1:Y:S03]  /*1ad50*/  LDSM.16.MT88.4 R28, [R180+0x10800] ;  /* 0x01080000b41c783b */ /* 0x000e660000004200 */
[----:B------:R4:W-:Y:S03]  /*1ad60*/  MUFU.EX2 R78, R0 ;  /* 0x00000000004e7308 */ /* 0x0009e60000000800 */
[----:B------:R-:W-:Y:S01]  /*1ad70*/  HMMA.16816.F32.BF16 R64, R12, R24, R60 ;  /* 0x000000180c40723c */ /* 0x000fe2000004183c */
[----:B------:R-:W-:-:S07]  /*1ad80*/  FADD.FTZ R10, R163, R10 ;  /* 0x0000000aa30a7221 */ /* 0x000fce0000010000 */
[----:B------:R-:W-:Y:S01]  /*1ad90*/  HMMA.16816.F32.BF16 R48, R12, R26, R48 ;  /* 0x0000001a0c30723c */ /* 0x000fe20000041830 */
[----:B------:R-:W5:Y:S01]  /*1ada0*/  LDSM.16.MT88.4 R24, [R183+0x10800] ;  /* 0x01080000b718783b */ /* 0x000f620000004200 */
[----:B------:R2:W-:Y:S01]  /*1adb0*/  MUFU.EX2 R77, R9 ;  /* 0x00000009004d7308 */ /* 0x0005e20000000800 */
[----:B----4-:R-:W-:-:S05]  /*1adc0*/  FADD.FTZ R0, R171, R11 ;  /* 0x0000000bab007221 */ /* 0x010fca0000010000 */
[C---:B------:R-:W-:Y:S01]  /*1add0*/  HMMA.16816.F32.BF16 R32, R12.reuse, R34, R72 ;  /* 0x000000220c20723c */ /* 0x040fe20000041848 */
[----:B--2---:R-:W-:Y:S02]  /*1ade0*/  FADD.FTZ R9, R252, R0 ;  /* 0x00000000fc097221 */ /* 0x004fe40000010000 */
[----:B------:R-:W-:Y:S02]  /*1adf0*/  FADD.FTZ R0, R165, R10 ;  /* 0x0000000aa5007221 */ /* 0x000fe40000010000 */
[----:B------:R-:W-:Y:S02]  /*1ae00*/  FADD.FTZ R9, R167, R9 ;  /* 0x00000009a7097221 */ /* 0x000fe40000010000 */
[----:B------:R-:W-:Y:S02]  /*1ae10*/  FADD.FTZ R0, R164, R0 ;  /* 0x00000000a4007221 */ /* 0x000fe40000010000 */
[----:B------:R-:W-:Y:S02]  /*1ae20*/  FADD.FTZ R9, R166, R9 ;  /* 0x00000009a6097221 */ /* 0x000fe40000010000 */
[----:B------:R-:W-:Y:S01]  /*1ae30*/  FADD.FTZ R0, R246, R0 ;  /* 0x00000000f6007221 */ /* 0x000fe20000010000 */
[----:B------:R-:W-:Y:S01]  /*1ae40*/  HMMA.16816.F32.BF16 R72, R12, R16, R44 ;  /* 0x000000100c48723c */ /* 0x000fe2000004182c */
[----:B------:R-:W-:Y:S01]  /*1ae50*/  FADD.FTZ R9, R244, R9 ;  /* 0x00000009f4097221 */ /* 0x000fe20000010000 */
[----:B------:R-:W-:Y:S01]  /*1ae60*/  LDSM.16.MT88.4 R164, [R180+0x11800] ;  /* 0x01180000b4a4783b */ /* 0x000fe20000004200 */
[----:B------:R-:W-:-:S02]  /*1ae70*/  FADD.FTZ R0, R247, R0 ;  /* 0x00000000f7007221 */ /* 0x000fc40000010000 */
[----:B------:R-:W-:Y:S02]  /*1ae80*/  FADD.FTZ R9, R243, R9 ;  /* 0x00000009f3097221 */ /* 0x000fe40000010000 */
[----:B------:R-:W-:Y:S02]  /*1ae90*/  FADD.FTZ R0, R245, R0 ;  /* 0x00000000f5007221 */ /* 0x000fe40000010000 */
[----:B------:R-:W-:Y:S01]  /*1aea0*/  FADD.FTZ R9, R240, R9 ;  /* 0x00000009f0097221 */ /* 0x000fe20000010000 */
[----:B------:R-:W-:Y:S01]  /*1aeb0*/  HMMA.16816.F32.BF16 R44, R12, R18, R20 ;  /* 0x000000120c2c723c */ /* 0x000fe20000041814 */
[----:B------:R-:W-:Y:S01]  /*1aec0*/  FADD.FTZ R0, R241, R0 ;  /* 0x00000000f1007221 */ /* 0x000fe20000010000 */
[----:B------:R-:W2:Y:S01]  /*1aed0*/  LDSM.16.MT88.4 R16, [R181+0x10800] ;  /* 0x01080000b510783b */ /* 0x000ea20000004200 */
[----:B------:R-:W-:-:S03]  /*1aee0*/  FADD.FTZ R9, R242, R9 ;  /* 0x00000009f2097221 */ /* 0x000fc60000010000 */
[----:B------:R-:W4:Y:S01]  /*1aef0*/  LDSM.16.MT88.4 R20, [R182+0x10800] ;  /* 0x01080000b614783b */ /* 0x000f220000004200 */
[----:B---3--:R-:W-:Y:S02]  /*1af00*/  F2FP.BF16.PACK_AB R12, R84, R85 ;  /* 0x00000055540c723e */ /* 0x008fe400000010ff */
[----:B------:R-:W-:Y:S02]  /*1af10*/  F2FP.BF16.PACK_AB R13, R88, R87 ;  /* 0x00000057580d723e */ /* 0x000fe400000010ff */
[----:B------:R-:W-:Y:S02]  /*1af20*/  F2FP.BF16.PACK_AB R14, R82, R83 ;  /* 0x00000053520e723e */ /* 0x000fe400000010ff */
[----:B------:R-:W-:Y:S01]  /*1af30*/  F2FP.BF16.PACK_AB R15, R81, R86 ;  /* 0x00000056510f723e */ /* 0x000fe200000010ff */
[----:B------:R-:W-:Y:S02]  /*1af40*/  FADD.FTZ R0, R239, R0 ;  /* 0x00000000ef007221 */ /* 0x000fe40000010000 */
[----:B------:R-:W-:-:S02]  /*1af50*/  FADD.FTZ R9, R39, R9 ;  /* 0x0000000927097221 */ /* 0x000fc40000010000 */
[----:B------:R-:W-:Y:S02]  /*1af60*/  FFMA.FTZ R10, R228, R4, -R7 ;  /* 0x00000004e40a7223 */ /* 0x000fe40000010807 */
[----:B------:R-:W-:Y:S01]  /*1af70*/  FADD.FTZ R0, R162, R0 ;  /* 0x00000000a2007221 */ /* 0x000fe20000010000 */
[----:B-1----:R-:W-:Y:S01]  /*1af80*/  HMMA.16816.F32.BF16 R68, R12, R28, R40 ;  /* 0x0000001c0c44723c */ /* 0x002fe20000041828 */
[----:B------:R-:W-:Y:S02]  /*1af90*/  FADD.FTZ R9, R37, R9 ;  /* 0x0000000925097221 */ /* 0x000fe40000010000 */
[----:B------:R-:W-:-:S05]  /*1afa0*/  FADD.FTZ R0, R161, R0 ;  /* 0x00000000a1007221 */ /* 0x000fca0000010000 */
[----:B------:R-:W-:Y:S01]  /*1afb0*/  HMMA.16816.F32.BF16 R60, R12, R30, R32 ;  /* 0x0000001e0c3c723c */ /* 0x000fe20000041820 */
[----:B------:R-:W1:Y:S01]  /*1afc0*/  LDSM.16.MT88.4 R28, [R180+0x11000] ;  /* 0x01100000b41c783b */ /* 0x000e620000004200 */
[----:B------:R-:W-:-:S06]  /*1afd0*/  FADD.FTZ R9, R158, R9 ;  /* 0x000000099e097221 */ /* 0x000fcc0000010000 */
[C---:B-----5:R-:W-:Y:S01]  /*1afe0*/  HMMA.16816.F32.BF16 R40, R12.reuse, R26, R56 ;  /* 0x0000001a0c28723c */ /* 0x060fe20000041838 */
[----:B------:R3:W-:Y:S01]  /*1aff0*/  MUFU.EX2 R57, R10 ;  /* 0x0000000a00397308 */ /* 0x0007e20000000800 */
[----:B------:R-:W-:Y:S02]  /*1b000*/  FADD.FTZ R0, R159, R0 ;  /* 0x000000009f007221 */ /* 0x000fe40000010000 */
[----:B------:R-:W-:Y:S02]  /*1b010*/  FADD.FTZ R9, R160, R9 ;  /* 0x00000009a0097221 */ /* 0x000fe40000010000 */
[----:B------:R-:W-:Y:S02]  /*1b020*/  FADD.FTZ R0, R154, R0 ;  /* 0x000000009a007221 */ /* 0x000fe40000010000 */
[----:B------:R-:W-:Y:S01]  /*1b030*/  HMMA.16816.F32.BF16 R52, R12, R24, R52 ;  /* 0x000000180c34723c */ /* 0x000fe20000041834 */
[----:B------:R-:W5:Y:S01]  /*1b040*/  LDSM.16.MT88.4 R24, [R183+0x11000] ;  /* 0x01100000b718783b */ /* 0x000f620000004200 */
[----:B---3--:R-:W-:-:S04]  /*1b050*/  FFMA.FTZ R10, R225, R4, -R7 ;  /* 0x00000004e10a7223 */ /* 0x008fc80000010807 */
[----:B------:R3:W-:Y:S01]  /*1b060*/  MUFU.EX2 R56, R10 ;  /* 0x0000000a00387308 */ /* 0x0007e20000000800 */
[----:B------:R-:W-:Y:S02]  /*1b070*/  FADD.FTZ R9, R151, R9 ;  /* 0x0000000997097221 */ /* 0x000fe40000010000 */
[-C--:B------:R-:W-:Y:S02]  /*1b080*/  FFMA.FTZ R11, R224, R4.reuse, -R7 ;  /* 0x00000004e00b7223 */ /* 0x080fe40000010807 */
[----:B------:R-:W-:Y:S02]  /*1b090*/  FADD.FTZ R0, R156, R0 ;  /* 0x000000009c007221 */ /* 0x000fe40000010000 */
[----:B------:R-:W-:Y:S02]  /*1b0a0*/  FADD.FTZ R9, R36, R9 ;  /* 0x0000000924097221 */ /* 0x000fe40000010000 */
[----:B---3--:R-:W-:-:S04]  /*1b0b0*/  FFMA.FTZ R10, R229, R4, -R7 ;  /* 0x00000004e50a7223 */ /* 0x008fc80000010807 */
[----:B------:R3:W-:Y:S01]  /*1b0c0*/  MUFU.EX2 R39, R10 ;  /* 0x0000000a00277308 */ /* 0x0007e20000000800 */
[----:B------:R-:W-:Y:S02]  /*1b0d0*/  FADD.FTZ R0, R157, R0 ;  /* 0x000000009d007221 */ /* 0x000fe40000010000 */
[----:B------:R-:W-:Y:S01]  /*1b0e0*/  FADD.FTZ R9, R152, R9 ;  /* 0x0000000998097221 */ /* 0x000fe20000010000 */
[----:B--2---:R-:W-:Y:S04]  /*1b0f0*/  HMMA.16816.F32.BF16 R32, R12, R16, R64 ;  /* 0x000000100c20723c */ /* 0x004fe80000041840 */
[----:B------:R-:W2:Y:S01]  /*1b100*/  MUFU.EX2 R76, R11 ;  /* 0x0000000b004c7308 */ /* 0x000ea20000000800 */
[----:B---3--:R-:W-:-:S03]  /*1b110*/  FFMA.FTZ R10, R230, R4, -R5 ;  /* 0x00000004e60a7223 */ /* 0x008fc60000010805 */
[C---:B------:R-:W-:Y:S01]  /*1b120*/  HMMA.16816.F32.BF16 R48, R12.reuse, R18, R48 ;  /* 0x000000120c30723c */ /* 0x040fe20000041830 */
[----:B------:R-:W-:Y:S01]  /*1b130*/  FADD.FTZ R0, R153, R0 ;  /* 0x0000000099007221 */ /* 0x000fe20000010000 */
[----:B------:R-:W3:Y:S02]  /*1b140*/  LDSM.16.MT88.4 R16, [R181+0x11000] ;  /* 0x01100000b510783b */ /* 0x000ee40000004200 */
[----:B------:R1:W1:Y:S01]  /*1b150*/  MUFU.EX2 R37, R10 ;  /* 0x0000000a00257308 */ /* 0x0002620000000800 */
[----:B------:R-:W-:Y:S02]  /*1b160*/  FADD.FTZ R9, R155, R9 ;  /* 0x000000099b097221 */ /* 0x000fe40000010000 */
[----:B------:R-:W-:Y:S01]  /*1b170*/  FADD.FTZ R0, R149, R0 ;  /* 0x0000000095007221 */ /* 0x000fe20000010000 */
[----:B------:R-:W-:Y:S01]  /*1b180*/  LDSM.16.MT88.4 R156, [R183+0x11800] ;  /* 0x01180000b79c783b */ /* 0x000fe20000004200 */
[----:B------:R-:W-:Y:S02]  /*1b190*/  FADD.FTZ R9, R147, R9 ;  /* 0x0000000993097221 */ /* 0x000fe40000010000 */
[----:B------:R-:W-:Y:S01]  /*1b1a0*/  FADD.FTZ R0, R150, R0 ;  /* 0x0000000096007221 */ /* 0x000fe20000010000 */
[----:B----4-:R-:W-:Y:S01]  /*1b1b0*/  HMMA.16816.F32.BF16 R72, R12, R20, R72 ;  /* 0x000000140c48723c */ /* 0x010fe20000041848 */
[----:B------:R-:W-:-:S02]  /*1b1c0*/  FADD.FTZ R9, R145, R9 ;  /* 0x0000000991097221 */ /* 0x000fc40000010000 */
[----:B------:R-:W-:Y:S02]  /*1b1d0*/  FADD.FTZ R0, R148, R0 ;  /* 0x0000000094007221 */ /* 0x000fe40000010000 */
[----:B------:R-:W-:Y:S01]  /*1b1e0*/  FADD.FTZ R9, R143, R9 ;  /* 0x000000098f097221 */ /* 0x000fe20000010000 */
[----:B------:R-:W-:Y:S02]  /*1b1f0*/  LDSM.16.MT88.4 R148, [R181+0x11800] ;  /* 0x01180000b594783b */ /* 0x000fe40000004200 */
[----:B------:R-:W-:Y:S01]  /*1b200*/  HMMA.16816.F32.BF16 R44, R12, R22, R44 ;  /* 0x000000160c2c723c */ /* 0x000fe2000004182c */
[----:B-1----:R-:W-:Y:S01]  /*1b210*/  FFMA.FTZ R10, R231, R4, -R5 ;  /* 0x00000004e70a7223 */ /* 0x002fe20000010805 */
[----:B------:R-:W1:Y:S05]  /*1b220*/  LDSM.16.MT88.4 R20, [R182+0x11000] ;  /* 0x01100000b614783b */ /* 0x000e6a0000004200 */
[----:B--2---:R-:W-:-:S02]  /*1b230*/  F2FP.BF16.PACK_AB R12, R57, R76 ;  /* 0x0000004c390c723e */ /* 0x004fc400000010ff */
[----:B------:R-:W-:Y:S02]  /*1b240*/  F2FP.BF16.PACK_AB R13, R78, R79 ;  /* 0x0000004f4e0d723e */ /* 0x000fe400000010ff */
[----:B------:R-:W-:Y:S02]  /*1b250*/  F2FP.BF16.PACK_AB R14, R39, R56 ;  /* 0x00000038270e723e */ /* 0x000fe400000010ff */
[----:B------:R-:W-:Y:S01]  /*1b260*/  F2FP.BF16.PACK_AB R15, R37, R77 ;  /* 0x0000004d250f723e */ /* 0x000fe200000010ff */
[----:B------:R2:W-:Y:S01]  /*1b270*/  MUFU.EX2 R36, R10 ;  /* 0x0000000a00247308 */ /* 0x0005e20000000800 */
[----:B------:R-:W-:Y:S02]  /*1b280*/  FADD.FTZ R0, R144, R0 ;  /* 0x0000000090007221 */ /* 0x000fe40000010000 */
[----:B------:R-:W-:-:S03]  /*1b290*/  FADD.FTZ R9, R146, R9 ;  /* 0x0000000992097221 */ /* 0x000fc60000010000 */
[----:B------:R-:W-:Y:S01]  /*1b2a0*/  HMMA.16816.F32.BF16 R68, R12, R28, R68 ;  /* 0x0000001c0c44723c */ /* 0x000fe20000041844 */
[----:B------:R-:W-:Y:S02]  /*1b2b0*/  FADD.FTZ R0, R142, R0 ;  /* 0x000000008e007221 */ /* 0x000fe40000010000 */
[----:B------:R-:W-:Y:S02]  /*1b2c0*/  FADD.FTZ R9, R137, R9 ;  /* 0x0000000989097221 */ /* 0x000fe40000010000 */
[----:B--2---:R-:W-:-:S04]  /*1b2d0*/  FFMA.FTZ R10, R232, R4, -R5 ;  /* 0x00000004e80a7223 */ /* 0x004fc80000010805 */
[----:B------:R2:W-:Y:S01]  /*1b2e0*/  MUFU.EX2 R29, R10 ;  /* 0x0000000a001d7308 */ /* 0x0005e20000000800 */
[----:B------:R-:W-:Y:S02]  /*1b2f0*/  FADD.FTZ R0, R140, R0 ;  /* 0x000000008c007221 */ /* 0x000fe40000010000 */
[----:B------:R-:W-:Y:S01]  /*1b300*/  FADD.FTZ R9, R136, R9 ;  /* 0x0000000988097221 */ /* 0x000fe20000010000 */
[----:B-----5:R-:W-:Y:S01]  /*1b310*/  HMMA.16816.F32.BF16 R52, R12, R24, R52 ;  /* 0x000000180c34723c */ /* 0x020fe20000041834 */
[----:B------:R-:W-:Y:S02]  /*1b320*/  FADD.FTZ R0, R141, R0 ;  /* 0x000000008d007221 */ /* 0x000fe40000010000 */
[----:B------:R-:W-:Y:S02]  /*1b330*/  FADD.FTZ R9, R131, R9 ;  /* 0x0000000983097221 */ /* 0x000fe40000010000 */
[----:B--2---:R-:W-:-:S04]  /*1b340*/  FFMA.FTZ R10, R233, R4, -R5 ;  /* 0x00000004e90a7223 */ /* 0x004fc80000010805 */
[----:B------:R2:W-:Y:S01]  /*1b350*/  MUFU.EX2 R28, R10 ;  /* 0x0000000a001c7308 */ /* 0x0005e20000000800 */
[----:B------:R-:W-:Y:S02]  /*1b360*/  FADD.FTZ R0, R129, R0 ;  /* 0x0000000081007221 */ /* 0x000fe40000010000 */
[----:B------:R-:W-:Y:S02]  /*1b370*/  FADD.FTZ R9, R130, R9 ;  /* 0x0000000982097221 */ /* 0x000fe40000010000 */
[----:B------:R-:W-:Y:S02]  /*1b380*/  FADD.FTZ R0, R124, R0 ;  /* 0x000000007c007221 */ /* 0x000fe40000010000 */
[----:B--2---:R-:W-:-:S04]  /*1b390*/  FFMA.FTZ R10, R234, R4, -R7 ;  /* 0x00000004ea0a7223 */ /* 0x004fc80000010807 */
[----:B------:R2:W-:Y:S01]  /*1b3a0*/  MUFU.EX2 R25, R10 ;  /* 0x0000000a00197308 */ /* 0x0005e20000000800 */
[----:B------:R-:W-:Y:S02]  /*1b3b0*/  FADD.FTZ R9, R122, R9 ;  /* 0x000000097a097221 */ /* 0x000fe40000010000 */
[----:B------:R-:W-:Y:S02]  /*1b3c0*/  FADD.FTZ R0, R125, R0 ;  /* 0x000000007d007221 */ /* 0x000fe40000010000 */
[----:B--2---:R-:W-:-:S04]  /*1b3d0*/  FFMA.FTZ R10, R235, R4, -R7 ;  /* 0x00000004eb0a7223 */ /* 0x004fc80000010807 */
[----:B------:R2:W4:Y:S01]  /*1b3e0*/  MUFU.EX2 R24, R10 ;  /* 0x0000000a00187308 */ /* 0x0005220000000800 */
[----:B------:R-:W-:Y:S02]  /*1b3f0*/  FADD.FTZ R0, R128, R0 ;  /* 0x0000000080007221 */ /* 0x000fe40000010000 */
[----:B--2---:R-:W-:-:S05]  /*1b400*/  FFMA.FTZ R10, R236, R4, -R7 ;  /* 0x00000004ec0a7223 */ /* 0x004fca0000010807 */
[----:B------:R2:W-:Y:S02]  /*1b410*/  MUFU.EX2 R11, R10 ;  /* 0x0000000a000b7308 */ /* 0x0005e40000000800 */
[----:B--2---:R-:W-:Y:S02]  /*1b420*/  FFMA.FTZ R10, R237, R4, -R7 ;  /* 0x00000004ed0a7223 */ /* 0x004fe40000010807 */
[----:B------:R-:W-:-:S04]  /*1b430*/  FADD.FTZ R7, R120, R9 ;  /* 0x0000000978077221 */ /* 0x000fc80000010000 */
[----:B------:R-:W-:Y:S02]  /*1b440*/  FADD.FTZ R9, R121, R7 ;  /* 0x0000000779097221 */ /* 0x000fe40000010000 */
[----:B------:R-:W-:Y:S02]  /*1b450*/  FADD.FTZ R7, R119, R0 ;  /* 0x0000000077077221 */ /* 0x000fe40000010000 */
[----:B------:R-:W-:Y:S02]  /*1b460*/  FFMA.FTZ R4, R238, R4, -R5 ;  /* 0x00000004ee047223 */ /* 0x000fe40000010805 */
[----:B------:R-:W-:Y:S02]  /*1b470*/  FADD.FTZ R0, R123, R9 ;  /* 0x000000097b007221 */ /* 0x000fe40000010000 */
[----:B------:R2:W-:Y:S01]  /*1b480*/  MUFU.EX2 R251, R4 ;  /* 0x0000000400fb7308 */ /* 0x0005e20000000800 */
[----:B------:R-:W-:Y:S02]  /*1b490*/  FADD.FTZ R5, R116, R7 ;  /* 0x0000000774057221 */ /* 0x000fe40000010000 */
        /* <DEDUP_REMOVED lines=38> */
[----:B------:R-:W2:Y:S01]  /*1b700*/  MUFU.EX2 R10, R10 ;  /* 0x0000000a000a7308 */ /* 0x000ea20000000800 */
        /* <DEDUP_REMOVED lines=8> */
[----:B----4-:R-:W-:Y:S01]  /*1b790*/  F2FP.BF16.PACK_AB R140, R24, R25 ;  /* 0x00000019188c723e */ /* 0x010fe200000010ff */
[----:B------:R-:W-:Y:S01]  /*1b7a0*/  FADD.FTZ R0, R36, R0 ;  /* 0x0000000024007221 */ /* 0x000fe20000010000 */
[----:B------:R-:W-:Y:S01]  /*1b7b0*/  F2FP.BF16.PACK_AB R141, R29, R36 ;  /* 0x000000241d8d723e */ /* 0x000fe200000010ff */
[----:B------:R-:W-:Y:S01]  /*1b7c0*/  FADD.FTZ R4, R25, R4 ;  /* 0x0000000419047221 */ /* 0x000fe20000010000 */
[----:B--2---:R-:W-:-:S02]  /*1b7d0*/  F2FP.BF16.PACK_AB R142, R10, R11 ;  /* 0x0000000b0a8e723e */ /* 0x004fc400000010ff */
[----:B------:R-:W-:Y:S01]  /*1b7e0*/  F2FP.BF16.PACK_AB R143, R251, R28 ;  /* 0x0000001cfb8f723e */ /* 0x000fe200000010ff */
[----:B------:R-:W-:Y:S02]  /*1b7f0*/  FADD.FTZ R0, R29, R0 ;  /* 0x000000001d007221 */ /* 0x000fe40000010000 */
[----:B------:R-:W-:Y:S02]  /*1b800*/  FADD.FTZ R4, R24, R4 ;  /* 0x0000000418047221 */ /* 0x000fe40000010000 */
[----:B------:R-:W-:Y:S02]  /*1b810*/  FADD.FTZ R0, R28, R0 ;  /* 0x000000001c007221 */ /* 0x000fe40000010000 */
[----:B------:R-:W-:Y:S01]  /*1b820*/  HMMA.16816.F32.BF16 R168, R140, R164, R68 ;  /* 0x000000a48ca8723c */ /* 0x000fe20000041844 */
[----:B------:R-:W-:Y:S02]  /*1b830*/  FADD.FTZ R4, R11, R4 ;  /* 0x000000040b047221 */ /* 0x000fe40000010000 */
[----:B------:R-:W-:-:S05]  /*1b840*/  FADD.FTZ R251, R251, R0 ;  /* 0x00000000fbfb7221 */ /* 0x000fca0000010000 */
[----:B------:R-:W-:Y:S01]  /*1b850*/  HMMA.16816.F32.BF16 R160, R140, R156, R52 ;  /* 0x0000009c8ca0723c */ /* 0x000fe20000041834 */
[----:B------:R-:W-:-:S07]  /*1b860*/  FADD.FTZ R252, R10, R4 ;  /* 0x000000040afc7221 */ /* 0x000fce0000010000 */
        /* <DEDUP_REMOVED lines=8> */
[----:B------:R-:W2:Y:S01]  /*1b8f0*/  LDL.LU R177, [R1+0xa0] ;  /* 0x0000a00001b17983 */ /* 0x000ea20000300800 */
[----:B------:R-:W-:-:S04]  /*1b900*/  DEPBAR.LE SB0, 0x0 ;  /* 0x000080000000791a */ /* 0x000fc80000000000 */
[----:B------:R-:W-:Y:S01]  /*1b910*/  WARPSYNC 0xffffffff ;  /* 0xffffffff00007948 */ /* 0x000fe20003800000 */
[----:B------:R-:W-:Y:S01]  /*1b920*/  BSSY B0, `(.L_x_1876) ;  /* 0x0000051000007945 */ /* 0x000fe20003800000 */
[----:B------:R-:W-:Y:S01]  /*1b930*/  BAR.SYNC.DEFER_BLOCKING 0x0 ;  /* 0x0000000000007b1d */ /* 0x000fe20000010000 */
[----:B--2---:R-:W-:-:S05]  /*1b940*/  IADD3 R250, R177, -0x2, RZ ;  /* 0xfffffffeb1fa7810 */ /* 0x004fca0007ffe0ff */
[----:B------:R-:W-:Y:S05]  /*1b950*/  @!P0 BRA `(.L_x_1877) ;  /* 0x0000045000008947 */ /* 0x000fea0003800000 */
[----:B------:R-:W-:Y:S02]  /*1b960*/  IMAD.U32 R135, RZ, RZ, UR9 ;  /* 0x00000009ff877e24 */ /* 0x000fe4000f8e00ff */
[----:B------:R-:W-:-:S05]  /*1b970*/  IMAD.U32 R134, RZ, RZ, UR8 ;  /* 0x00000008ff867e24 */ /* 0x000fca000f8e00ff */
[----:B------:R-:W-:-:S04]  /*1b980*/  LOP3.LUT R135, R135, R134, RZ, 0x3c, !PT ;  /* 0x0000008687877212 */ /* 0x000fc800078e3cff */
[----:B------:R-:W-:-:S04]  /*1b990*/  LOP3.LUT R134, R135, R134, RZ, 0x3c, !PT ;  /* 0x0000008687867212 */ /* 0x000fc800078e3cff */
[----:B------:R-:W-:-:S05]  /*1b9a0*/  LOP3.LUT R135, R135, R134, RZ, 0x3c, !PT ;  /* 0x0000008687877212 */ /* 0x000fca00078e3cff */
[----:B------:R-:W2:Y:S01]  /*1b9b0*/  LD.E R0, [R134.64+0x170] ;  /* 0x0001700686007980 */ /* 0x000ea2000c101900 */
[----:B------:R-:W-:-:S05]  /*1b9c0*/  IMAD.SHL.U32 R10, R250, 0x100, RZ ;  /* 0x00000100fa0a7824 */ /* 0x000fca00078e00ff */
[----:B------:R-:W-:Y:S02]  /*1b9d0*/  IADD3 R12, R10, 0x100, RZ ;  /* 0x000001000a0c7810 */ /* 0x000fe40007ffe0ff */
[----:B------:R-:W-:Y:S02]  /*1b9e0*/  IABS R13, R10 ;  /* 0x0000000a000d7213 */ /* 0x000fe40000000000 */
[----:B------:R-:W-:Y:S02]  /*1b9f0*/  IABS R9, R12 ;  /* 0x0000000c00097213 */ /* 0x000fe40000000000 */
[-C--:B--2---:R-:W-:Y:S02]  /*1ba00*/  IABS R11, R0.reuse ;  /* 0x00000000000b7213 */ /* 0x084fe40000000000 */
[-C--:B------:R-:W-:Y:S02]  /*1ba10*/  IABS R14, R0.reuse ;  /* 0x00000000000e7213 */ /* 0x080fe40000000000 */
[----:B------:R-:W1:Y:S01]  /*1ba20*/  I2F.RP R4, R11 ;  /* 0x0000000b00047306 */ /* 0x000e620000209400 */
[----:B------:R-:W-:-:S02]  /*1ba30*/  LOP3.LUT R12, R12, R0, RZ, 0x3c, !PT ;  /* 0x000000000c0c7212 */ /* 0x000fc400078e3cff */
[----:B------:R-:W-:Y:S02]  /*1ba40*/  LOP3.LUT R10, R10, R0, RZ, 0x3c, !PT ;  /* 0x000000000a0a7212 */ /* 0x000fe400078e3cff */
[----:B------:R-:W-:Y:S02]  /*1ba50*/  ISETP.GE.AND P3, PT, R12, RZ, PT ;  /* 0x000000ff0c00720c */ /* 0x000fe40003f66270 */
[----:B------:R-:W-:Y:S01]  /*1ba60*/  ISETP.GE.AND P1, PT, R10, RZ, PT ;  /* 0x000000ff0a00720c */ /* 0x000fe20003f26270 */
[----:B-1----:R-:W1:Y:S02]  /*1ba70*/  MUFU.RCP R4, R4 ;  /* 0x0000000400047308 */ /* 0x002e640000001000 */
[----:B-1----:R-:W-:-:S06]  /*1ba80*/  IADD3 R4, R4, 0xffffffe, RZ ;  /* 0x0ffffffe04047810 */ /* 0x002fcc0007ffe0ff */
[----:B------:R-:W1:Y:S02]  /*1ba90*/  F2I.FTZ.U32.TRUNC.NTZ R5, R4 ;  /* 0x0000000400057305 */ /* 0x000e64000021f000 */
[----:B-1----:R-:W-:-:S04]  /*1baa0*/  IMAD.MOV R4, RZ, RZ, -R5 ;  /* 0x000000ffff047224 */ /* 0x002fc800078e0a05 */
[----:B------:R-:W-:Y:S01]  /*1bab0*/  IMAD R7, R4, R11, RZ ;  /* 0x0000000b04077224 */ /* 0x000fe200078e02ff */
[----:B------:R-:W-:-:S05]  /*1bac0*/  MOV R4, RZ ;  /* 0x000000ff00047202 */ /* 0x000fca0000000f00 */
[----:B------:R-:W-:-:S04]  /*1bad0*/  IMAD.HI.U32 R4, R5, R7, R4 ;  /* 0x0000000705047227 */ /* 0x000fc800078e0004 */
[----:B------:R-:W-:Y:S02]  /*1bae0*/  IMAD.MOV R5, RZ, RZ, -R14 ;  /* 0x000000ffff057224 */ /* 0x000fe400078e0a0e */
[----:B------:R-:W-:Y:S02]  /*1baf0*/  IMAD.MOV.U32 R7, RZ, RZ, R13 ;  /* 0x000000ffff077224 */ /* 0x000fe400078e000d */
[----:B------:R-:W-:Y:S02]  /*1bb00*/  IMAD.MOV.U32 R13, RZ, RZ, R5 ;  /* 0x000000ffff0d7224 */ /* 0x000fe400078e0005 */
[----:B------:R-:W-:-:S04]  /*1bb10*/  IMAD.HI.U32 R5, R4, R9, RZ ;  /* 0x0000000904057227 */ /* 0x000fc800078e00ff */
[----:B------:R-:W-:-:S04]  /*1bb20*/  IMAD.HI.U32 R4, R4, R7, RZ ;  /* 0x0000000704047227 */ /* 0x000fc800078e00ff */
[-C--:B------:R-:W-:Y:S02]  /*1bb30*/  IMAD R9, R5, R13.reuse, R9 ;  /* 0x0000000d05097224 */ /* 0x080fe400078e0209 */
[----:B------:R-:W-:-:S03]  /*1bb40*/  IMAD R7, R4, R13, R7 ;  /* 0x0000000d04077224 */ /* 0x000fc600078e0207 */
[C---:B------:R-:W-:Y:S02]  /*1bb50*/  ISETP.GT.U32.AND P4, PT, R11.reuse, R9, PT ;  /* 0x000000090b00720c */ /* 0x040fe40003f84070 */
[----:B------:R-:W-:-:S11]  /*1bb60*/  ISETP.GT.U32.AND P2, PT, R11, R7, PT ;  /* 0x000000070b00720c */ /* 0x000fd60003f44070 */
[-C--:B------:R-:W-:Y:S02]  /*1bb70*/  @!P4 IADD3 R9, R9, -R11.reuse, RZ ;  /* 0x8000000b0909c210 */ /* 0x080fe40007ffe0ff */
[----:B------:R-:W-:Y:S01]  /*1bb80*/  @!P2 IMAD.IADD R7, R7, 0x1, -R11 ;  /* 0x000000010707a824 */ /* 0x000fe200078e0a0b */
[----:B------:R-:W-:Y:S02]  /*1bb90*/  @!P4 IADD3 R5, R5, 0x1, RZ ;  /* 0x000000010505c810 */ /* 0x000fe40007ffe0ff */
[-C--:B------:R-:W-:Y:S02]  /*1bba0*/  ISETP.GE.U32.AND P6, PT, R9, R11.reuse, PT ;  /* 0x0000000b0900720c */ /* 0x080fe40003fc6070 */
[----:B------:R-:W-:Y:S02]  /*1bbb0*/  ISETP.GE.U32.AND P5, PT, R7, R11, PT ;  /* 0x0000000b0700720c */ /* 0x000fe40003fa6070 */
[----:B------:R-:W-:Y:S02]  /*1bbc0*/  @!P2 IADD3 R4, R4, 0x1, RZ ;  /* 0x000000010404a810 */ /* 0x000fe40007ffe0ff */
[----:B------:R-:W-:-:S02]  /*1bbd0*/  ISETP.NE.AND P2, PT, R0, RZ, PT ;  /* 0x000000ff0000720c */ /* 0x000fc40003f45270 */
[----:B------:R-:W-:-:S05]  /*1bbe0*/  LOP3.LUT R7, RZ, R0, RZ, 0x33, !PT ;  /* 0x00000000ff077212 */ /* 0x000fca00078e33ff */
        /* <DEDUP_REMOVED lines=12> */
[----:B------:R-:W-:-:S05]  /*1bcb0*/  IADD3 R7, R9, -R7, RZ ;  /* 0x8000000709077210 */ /* 0x000fca0007ffe0ff */
[----:B------:R-:W-:-:S05]  /*1bcc0*/  IMAD R0, R0, R7, -0x100 ;  /* 0xffffff0000007424 */ /* 0x000fca00078e0207 */
[----:B------:R-:W-:Y:S01]  /*1bcd0*/  SHF.R.S32.HI R7, RZ, 0x1f, R0 ;  /* 0x0000001fff077819 */ /* 0x000fe20000011400 */
[-C--:B--2---:R-:W-:Y:S02]  /*1bce0*/  IMAD R5, R5, R0.reuse, RZ ;  /* 0x0000000005057224 */ /* 0x084fe400078e02ff */
[----:B---3--:R-:W-:Y:S02]  /*1bcf0*/  IMAD.IADD R14, R12, 0x1, -R14 ;  /* 0x000000010c0e7824 */ /* 0x008fe400078e0a0e */
        /* <DEDUP_REMOVED lines=11> */
.L_x_1877:
[----:B------:R-:W-:Y:S02]  /*1bdb0*/  IMAD.U32 R135, RZ, RZ, UR9 ;  /* 0x00000009ff877e24 */ /* 0x000fe4000f8e00ff */
[----:B------:R-:W-:-:S05]  /*1bdc0*/  IMAD.U32 R134, RZ, RZ, UR8 ;  /* 0x00000008ff867e24 */ /* 0x000fca000f8e00ff */
[----:B------:R-:W-:-:S04]  /*1bdd0*/  LOP3.LUT R135, R135, R134, RZ, 0x3c, !PT ;  /* 0x0000008687877212 */ /* 0x000fc800078e3cff */
[----:B------:R-:W-:-:S04]  /*1bde0*/  LOP3.LUT R134, R135, R134, RZ, 0x3c, !PT ;  /* 0x0000008687867212 */ /* 0x000fc800078e3cff */
[----:B------:R-:W-:-:S05]  /*1bdf0*/  LOP3.LUT R135, R135, R134, RZ, 0x3c, !PT ;  /* 0x0000008687877212 */ /* 0x000fca00078e3cff */
[----:B------:R-:W2:Y:S02]  /*1be00*/  LD.E R0, [R134.64+0x40] ;  /* 0x0000400686007980 */ /* 0x000ea4000c101900 */
[----:B--2---:R-:W-:-:S05]  /*1be10*/  IMAD.U32 R0, R0, -0x100, RZ ;  /* 0xffffff0000007824 */ /* 0x004fca00078e00ff */
[----:B------:R-:W-:Y:S02]  /*1be20*/  SHF.R.S32.HI R4, RZ, 0x1f, R0 ;  /* 0x0000001fff047819 */ /* 0x000fe40000011400 */
.L_x_1878:
[----:B------:R-:W-:Y:S05]  /*1be30*/  BSYNC B0 ;  /* 0x0000000000007941 */ /* 0x000fea0003800000 */
.L_x_1876:
[----:B------:R-:W2:Y:S04]  /*1be40*/  LDL R7, [R1+0x8] ;  /* 0x0000080001077983 */ /* 0x000ea80000100800 */
[----:B------:R-:W3:Y:S04]  /*1be50*/  LDL.LU R25, [R1+0xa4] ;  /* 0x0000a40001197983 */ /* 0x000ee80000300800 */
[----:B------:R-:W4:Y:S04]  /*1be60*/  LDL.LU R24, [R1+0x88] ;  /* 0x0000880001187983 */ /* 0x000f280000300800 */
[----:B------:R-:W5:Y:S04]  /*1be70*/  LDL.LU R23, [R1+0x6c] ;  /* 0x00006c0001177983 */ /* 0x000f680000300800 */
        /* <DEDUP_REMOVED lines=11> */
[----:B------:R-:W5:Y:S04]  /*1bf30*/  LDL R11, [R1+0x140] ;  /* 0x00014000010b7983 */ /* 0x000f680000100800 */
[----:B------:R-:W5:Y:S04]  /*1bf40*/  LDL.LU R10, [R1+0x114] ;  /* 0x00011400010a7983 */ /* 0x000f680000300800 */
[----:B------:R-:W5:Y:S04]  /*1bf50*/  LDL.LU R9, [R1+0x80] ;  /* 0x0000800001097983 */ /* 0x000f680000300800 */
[----:B------:R-:W5:Y:S04]  /*1bf60*/  LDL R65, [R1+0x4] ;  /* 0x0000040001417983 */ /* 0x000f680000100800 */
[----:B------:R-:W5:Y:S01]  /*1bf70*/  LDL R64, [R1] ;  /* 0x0000000001407983 */ /* 0x000f620000100800 */
[----:B------:R-:W-:Y:S01]  /*1bf80*/  ISETP.GE.AND P1, PT, R132, R249, PT ;  /* 0x000000f98400720c */ /* 0x000fe20003f26270 */
[----:B------:R-:W-:Y:S01]  /*1bf90*/  BSSY B1, `(.L_x_1879) ;  /* 0x00004dd000017945 */ /* 0x000fe20003800000 */
[----:B------:R-:W-:-:S04]  /*1bfa0*/  LEA R136, P3, R0, R220, 0x1 ;  /* 0x000000dc00887211 */ /* 0x000fc800078608ff */
[----:B------:R-:W-:-:S07]  /*1bfb0*/  LEA.HI.X R137, R0, R221, R4, 0x1, P3 ;  /* 0x000000dd00897211 */ /* 0x000fce00018f0c04 */
[----:B------:R-:W-:Y:S01]  /*1bfc0*/  @!P1 IADD3 R5, P2, R0, R190, RZ ;  /* 0x000000be00059210 */ /* 0x000fe20007f5e0ff */
[----:B------:R-:W-:Y:S04]  /*1bfd0*/  @P1 STS.128 [R191+0xa000], RZ ;  /* 0x00a000ffbf001388 */ /* 0x000fe80000000c00 */
[----:B------:R-:W-:Y:S01]  /*1bfe0*/  @!PT LDS RZ, [RZ] ;  /* 0x00000000fffff984 */ /* 0x000fe20000000800 */
[----:B------:R-:W-:Y:S01]  /*1bff0*/  @!PT LDS RZ, [RZ] ;  /* 0x00000000fffff984 */ /* 0x000fe20000000800 */
[----:B------:R-:W-:Y:S01]  /*1c000*/  @!PT LDS RZ, [RZ] ;  /* 0x00000000fffff984 */ /* 0x000fe20000000800 */
[----:B------:R1:W-:Y:S04]  /*1c010*/  @!P1 LDGSTS.E.BYPASS.LTC128B.128 [R191+0xa000], [R136.64] ;  /* 0x0a00000088bf9fae */ /* 0x0003e8000b901d46 */
[----:B------:R-:W-:Y:S01]  /*1c020*/  @P1 STS.128 [R191+0xa800], RZ ;  /* 0x00a800ffbf001388 */ /* 0x000fe20000000c00 */
[----:B--2---:R-:W-:Y:S01]  /*1c030*/  @!P1 IMAD.X R7, R4, 0x1, R7, P2 ;  /* 0x0000000104079824 */ /* 0x004fe200010e0607 */
[----:B------:R-:W-:Y:S01]  /*1c040*/  @!P1 LEA R46, P2, R5, R220, 0x1 ;  /* 0x000000dc052e9211 */ /* 0x000fe200078408ff */
[----:B---3--:R-:W-:-:S03]  /*1c050*/  IMAD.MOV.U32 R48, RZ, RZ, R25 ;  /* 0x000000ffff307224 */ /* 0x008fc600078e0019 */
[----:B------:R-:W-:Y:S01]  /*1c060*/  @!P1 LEA.HI.X R47, R5, R221, R7, 0x1, P2 ;  /* 0x000000dd052f9211 */ /* 0x000fe200010f0c07 */
[----:B----4-:R-:W-:-:S04]  /*1c070*/  IMAD.MOV.U32 R49, RZ, RZ, R24 ;  /* 0x000000ffff317224 */ /* 0x010fc800078e0018 */
[----:B------:R-:W-:Y:S01]  /*1c080*/  @!PT LDS RZ, [RZ] ;  /* 0x00000000fffff984 */ /* 0x000fe20000000800 */
[----:B------:R-:W-:Y:S01]  /*1c090*/  @!PT LDS RZ, [RZ] ;  /* 0x00000000fffff984 */ /* 0x000fe20000000800 */
[----:B------:R-:W-:Y:S01]  /*1c0a0*/  @!PT LDS RZ, [RZ] ;  /* 0x00000000fffff984 */ /* 0x000fe20000000800 */
[----:B------:R2:W-:Y:S01]  /*1c0b0*/  @!P1 LDGSTS.E.BYPASS.LTC128B.128 [R191+0xa800], [R46.64] ;  /* 0x0a8000002ebf9fae */ /* 0x0005e2000b901d46 */
[----:B-----5:R-:W-:Y:S02]  /*1c0c0*/  IMAD.MOV.U32 R50, RZ, RZ, R23 ;  /* 0x000000ffff327224 */ /* 0x020fe400078e0017 */
[----:B------:R-:W-:Y:S01]  /*1c0d0*/  @!P1 IMAD.MOV.U32 R23, RZ, RZ, R4 ;  /* 0x000000ffff179224 */ /* 0x000fe200078e0004 */
[----:B------:R-:W-:Y:S01]  /*1c0e0*/  @P1 STS.128 [R191+0xb000], RZ ;  /* 0x00b000ffbf001388 */ /* 0x000fe20000000c00 */
[----:B------:R-:W-:Y:S02]  /*1c0f0*/  IMAD.MOV.U32 R51, RZ, RZ, R22 ;  /* 0x000000ffff337224 */ /* 0x000fe400078e0016 */
[----:B------:R-:W-:Y:S02]  /*1c100*/  @!P1 IMAD.MOV.U32 R22, RZ, RZ, R0 ;  /* 0x000000ffff169224 */ /* 0x000fe400078e0000 */
[----:B------:R-:W-:Y:S02]  /*1c110*/  IMAD.MOV.U32 R52, RZ, RZ, R21 ;  /* 0x000000ffff347224 */ /* 0x000fe400078e0015 */
[----:B------:R-:W-:-:S02]  /*1c120*/  @!P1 IMAD.MOV.U32 R21, RZ, RZ, R4 ;  /* 0x000000ffff159224 */ /* 0x000fc400078e0004 */
[----:B------:R-:W-:Y:S02]  /*1c130*/  IMAD.MOV.U32 R53, RZ, RZ, R20 ;  /* 0x000000ffff357224 */ /* 0x000fe400078e0014 */
[----:B------:R-:W-:Y:S02]  /*1c140*/  @!P1 IMAD.MOV.U32 R20, RZ, RZ, R0 ;  /* 0x000000ffff149224 */ /* 0x000fe400078e0000 */
[----:B------:R-:W-:Y:S02]  /*1c150*/  IMAD.MOV.U32 R54, RZ, RZ, R19 ;  /* 0x000000ffff367224 */ /* 0x000fe400078e0013 */
[----:B------:R-:W-:Y:S02]  /*1c160*/  IMAD.MOV.U32 R70, RZ, RZ, R51 ;  /* 0x000000ffff467224 */ /* 0x000fe400078e0033 */
[----:B------:R-:W-:Y:S02]  /*1c170*/  IMAD.MOV.U32 R55, RZ, RZ, R18 ;  /* 0x000000ffff377224 */ /* 0x000fe400078e0012 */
[----:B------:R-:W-:-:S02]  /*1c180*/  IMAD.MOV.U32 R67, RZ, RZ, R54 ;  /* 0x000000ffff437224 */ /* 0x000fc400078e0036 */
        /* <DEDUP_REMOVED lines=13> */
[----:B------:R-:W-:Y:S02]  /*1c260*/  @!P1 IMAD.MOV.U32 R11, RZ, RZ, R4 ;  /* 0x000000ffff0b9224 */ /* 0x000fe400078e0004 */
[----:B------:R-:W-:Y:S02]  /*1c270*/  IMAD.MOV.U32 R59, RZ, RZ, R10 ;  /* 0x000000ffff3b7224 */ /* 0x000fe400078e000a */
[----:B------:R-:W-:Y:S02]  /*1c280*/  @!P1 IMAD.MOV.U32 R10, RZ, RZ, R0 ;  /* 0x000000ffff0a9224 */ /* 0x000fe400078e0000 */
[----:B------:R-:W-:Y:S02]  /*1c290*/  IMAD.MOV.U32 R58, RZ, RZ, R9 ;  /* 0x000000ffff3a7224 */ /* 0x000fe400078e0009 */
[----:B------:R-:W-:-:S02]  /*1c2a0*/  IMAD.MOV.U32 R113, RZ, RZ, R63 ;  /* 0x000000ffff717224 */ /* 0x000fc400078e003f */
[C---:B------:R-:W-:Y:S02]  /*1c2b0*/  @!P1 IMAD R12, R65.reuse, 0x30, RZ ;  /* 0x00000030410c9824 */ /* 0x040fe400078e02ff */
[----:B------:R-:W-:Y:S01]  /*1c2c0*/  @!P1 IMAD R25, R65, 0xa0, RZ ;  /* 0x000000a041199824 */ /* 0x000fe200078e02ff */
[CC--:B------:R-:W-:Y:S01]  /*1c2d0*/  @!P1 LEA R9, P4, R64.reuse, R0.reuse, 0x5 ;  /* 0x0000000040099211 */ /* 0x0c0fe200078828ff */
[C---:B------:R-:W-:Y:S01]  /*1c2e0*/  @!P1 IMAD.WIDE.U32 R10, R64.reuse, 0x30, R10 ;  /* 0x00000030400a9825 */ /* 0x040fe200078e000a */
[C---:B------:R-:W-:Y:S02]  /*1c2f0*/  @!P1 LEA R5, P3, R64.reuse, R0, 0x6 ;  /* 0x0000000040059211 */ /* 0x040fe400078630ff */
[--C-:B------:R-:W-:Y:S01]  /*1c300*/  @!P1 LEA.HI.X R13, R64, R4, R65.reuse, 0x5, P4 ;  /* 0x00000004400d9211 */ /* 0x100fe200020f2c41 */
[----:B------:R-:W-:Y:S01]  /*1c310*/  @!P1 IMAD.IADD R12, R11, 0x1, R12 ;  /* 0x000000010b0c9824 */ /* 0x000fe200078e020c */
[----:B------:R-:W-:Y:S01]  /*1c320*/  @!P1 LEA R42, P4, R10, R220, 0x1 ;  /* 0x000000dc0a2a9211 */ /* 0x000fe200078808ff */
[----:B------:R-:W-:Y:S01]  /*1c330*/  @!P1 IMAD.MOV.U32 R11, RZ, RZ, R4 ;  /* 0x000000ffff0b9224 */ /* 0x000fe200078e0004 */
[C---:B------:R-:W-:Y:S01]  /*1c340*/  @!P1 LEA.HI.X R14, R64.reuse, R4, R65, 0x6, P3 ;  /* 0x00000004400e9211 */ /* 0x040fe200018f3441 */
[----:B------:R-:W-:Y:S01]  /*1c350*/  @!P1 IMAD R24, R65, 0x90, RZ ;  /* 0x0000009041189824 */ /* 0x000fe200078e02ff */
[----:B------:R-:W-:Y:S01]  /*1c360*/  @!P1 LEA R7, P2, R64, R0, 0x7 ;  /* 0x0000000040079211 */ /* 0x000fe200078438ff */
[----:B------:R-:W-:Y:S01]  /*1c370*/  IMAD.MOV.U32 R114, RZ, RZ, R62 ;  /* 0x000000ffff727224 */ /* 0x000fe200078e003e */
[-C--:B------:R-:W-:Y:S01]  /*1c380*/  @!P1 LEA R40, P3, R5, R220.reuse, 0x1 ;  /* 0x000000dc05289211 */ /* 0x080fe200078608ff */
[----:B------:R-:W-:Y:S01]  /*1c390*/  IMAD.MOV.U32 R115, RZ, RZ, R61 ;  /* 0x000000ffff737224 */ /* 0x000fe200078e003d */
[-C--:B------:R-:W-:Y:S01]  /*1c3a0*/  @!P1 LEA.HI.X R43, R10, R221.reuse, R12, 0x1, P4 ;  /* 0x000000dd0a2b9211 */ /* 0x080fe200020f0c0c */
[--C-:B------:R-:W-:Y:S01]  /*1c3b0*/  @!P1 IMAD.MOV.U32 R10, RZ, RZ, R0.reuse ;  /* 0x000000ffff0a9224 */ /* 0x100fe200078e0000 */
[----:B------:R-:W-:Y:S01]  /*1c3c0*/  @!P1 LEA R44, P5, R9, R220, 0x1 ;  /* 0x000000dc092c9211 */ /* 0x000fe200078a08ff */
[----:B------:R-:W-:Y:S01]  /*1c3d0*/  @!P1 IMAD.MOV.U32 R12, RZ, RZ, R0 ;  /* 0x000000ffff0c9224 */ /* 0x000fe200078e0000 */
[C---:B------:R-:W-:Y:S01]  /*1c3e0*/  @!P1 LEA.HI.X R15, R64.reuse, R4, R65, 0x7, P2 ;  /* 0x00000004400f9211 */ /* 0x040fe200010f3c41 */
[----:B------:R-:W-:Y:S01]  /*1c3f0*/  @!P1 IMAD.WIDE.U32 R18, R64, 0x50, R10 ;  /* 0x0000005040129825 */ /* 0x000fe200078e000a */
[----:B------:R-:W-:-:S02]  /*1c400*/  @!P1 LEA.HI.X R41, R5, R221, R14, 0x1, P3 ;  /* 0x000000dd05299211 */ /* 0x000fc400018f0c0e */
[-C--:B------:R-:W-:Y:S01]  /*1c410*/  @!P1 LEA R36, P2, R7, R220.reuse, 0x1 ;  /* 0x000000dc07249211 */ /* 0x080fe200078408ff */
[----:B------:R-:W-:Y:S01]  /*1c420*/  @!P1 IMAD R5, R65, 0x50, RZ ;  /* 0x0000005041059824 */ /* 0x000fe200078e02ff */
[-C--:B------:R-:W-:Y:S01]  /*1c430*/  @!P1 LEA.HI.X R45, R9, R221.reuse, R13, 0x1, P5 ;  /* 0x000000dd092d9211 */ /* 0x080fe200028f0c0d */
[----:B------:R-:W-:Y:S01]  /*1c440*/  @!P1 IMAD.MOV.U32 R13, RZ, RZ, R4 ;  /* 0x000000ffff0d9224 */ /* 0x000fe200078e0004 */
[-C--:B------:R-:W-:Y:S01]  /*1c450*/  @!P1 LEA.HI.X R37, R7, R221.reuse, R15, 0x1, P2 ;  /* 0x000000dd07259211 */ /* 0x080fe200010f0c0f */
[----:B------:R-:W-:Y:S01]  /*1c460*/  @!P1 IMAD.IADD R5, R19, 0x1, R5 ;  /* 0x0000000113059824 */ /* 0x000fe200078e0205 */
[----:B------:R-:W-:Y:S01]  /*1c470*/  @!P1 LEA R34, P2, R18, R220, 0x1 ;  /* 0x000000dc12229211 */ /* 0x000fe200078408ff */
[----:B------:R-:W-:Y:S01]  /*1c480*/  @!P1 IMAD R7, R65, 0x60, RZ ;  /* 0x0000006041079824 */ /* 0x000fe200078e02ff */
[----:B------:R-:W-:Y:S01]  /*1c490*/  @!PT LDS RZ, [RZ] ;  /* 0x00000000fffff984 */ /* 0x000fe20000000800 */
[----:B------:R-:W-:Y:S01]  /*1c4a0*/  @!PT LDS RZ, [RZ] ;  /* 0x00000000fffff984 */ /* 0x000fe20000000800 */
[----:B------:R-:W-:Y:S01]  /*1c4b0*/  @!PT LDS RZ, [RZ] ;  /* 0x00000000fffff984 */ /* 0x000fe20000000800 */
[----:B------:R2:W-:Y:S01]  /*1c4c0*/  @!P1 LDGSTS.E.BYPASS.LTC128B.128 [R191+0xb000], [R44.64] ;  /* 0x0b0000002cbf9fae */ /* 0x0005e2000b901d46 */
[----:B------:R-:W-:Y:S01]  /*1c4d0*/  @!P1 IMAD.WIDE.U32 R16, R64, 0x60, R12 ;  /* 0x0000006040109825 */ /* 0x000fe200078e000c */
[----:B------:R-:W-:-:S02]  /*1c4e0*/  @!P1 LEA.HI.X R35, R18, R221, R5, 0x1, P2 ;  /* 0x000000dd12239211 */ /* 0x000fc400010f0c05 */
[----:B------:R-:W-:Y:S01]  /*1c4f0*/  @P1 STS.128 [R191+0xb800], RZ ;  /* 0x00b800ffbf001388 */ /* 0x000fe20000000c00 */
[----:B------:R-:W-:Y:S01]  /*1c500*/  @!P1 IMAD.WIDE.U32 R14, R64, 0x70, R10 ;  /* 0x00000070400e9825 */ /* 0x000fe200078e000a */
[-C--:B------:R-:W-:Y:S02]  /*1c510*/  @!P1 LEA R32, P5, R16, R220.reuse, 0x1 ;  /* 0x000000dc10209211 */ /* 0x080fe400078a08ff */
[----:B------:R-:W-:Y:S01]  /*1c520*/  @!PT LDS RZ, [RZ] ;  /* 0x00000000fffff984 */ /* 0x000fe20000000800 */
[----:B------:R-:W-:Y:S01]  /*1c530*/  @!PT LDS RZ, [RZ] ;  /* 0x00000000fffff984 */ /* 0x000fe20000000800 */
[----:B------:R-:W-:Y:S01]  /*1c540*/  @!PT LDS RZ, [RZ] ;  /* 0x00000000fffff984 */ /* 0x000fe20000000800 */
[----:B------:R3:W-:Y:S01]  /*1c550*/  @!P1 LDGSTS.E.BYPASS.LTC128B.128 [R191+0xb800], [R42.64] ;  /* 0x0b8000002abf9fae */ /* 0x0007e2000b901d46 */
[----:B------:R-:W-:Y:S01]  /*1c560*/  @!P1 IMAD R9, R65, 0x70, RZ ;  /* 0x0000007041099824 */ /* 0x000fe200078e02ff */
[-C--:B------:R-:W-:Y:S01]  /*1c570*/  @!P1 LEA R30, P4, R14, R220.reuse, 0x1 ;  /* 0x000000dc0e1e9211 */ /* 0x080fe200078808ff */
[C---:B------:R-:W-:Y:S01]  /*1c580*/  @!P1 IMAD.WIDE.U32 R10, R64.reuse, 0xa0, R22 ;  /* 0x000000a0400a9825 */ /* 0x040fe200078e0016 */
[----:B------:R-:W-:Y:S03]  /*1c590*/  @P1 STS.128 [R191+0xc000], RZ ;  /* 0x00c000ffbf001388 */ /* 0x000fe60000000c00 */
        /* <DEDUP_REMOVED lines=9> */
[----:B------:R-:W-:Y:S01]  /*1c630*/  @P1 STS.128 [R191+0xc800], RZ ;  /* 0x00c800ffbf001388 */ /* 0x000fe20000000c00 */
        /* <DEDUP_REMOVED lines=9> */
[----:B------:R-:W-:Y:S01]  /*1c6d0*/  @!PT LDS RZ, [RZ] ;  /* 0x00000000fffff984 */ /* 0x000fe20000000800 */
[----:B------:R-:W-:Y:S01]  /*1c6e0*/  @!PT LDS RZ, [RZ] ;  /* 0x00000000fffff984 */ /* 0x000fe20000000800 */
[----:B------:R-:W-:Y:S01]  /*1c6f0*/  @!PT LDS RZ, [RZ] ;  /* 0x00000000fffff984 */ /* 0x000fe20000000800 */
[----:B------:R4:W-:Y:S01]  /*1c700*/  @!P1 LDGSTS.E.BYPASS.LTC128B.128 [R191+0xc800], [R34.64] ;  /* 0x0c80000022bf9fae */ /* 0x0009e2000b901d46 */
[----:B------:R-:W-:-:S02]  /*1c710*/  @!P1 IMAD.MOV.U32 R13, RZ, RZ, R4 ;  /* 0x000000ffff0d9224 */ /* 0x000fc400078e0004 */
[--C-:B------:R-:W-:Y:S01]  /*1c720*/  @!P1 IMAD.MOV.U32 R11, RZ, RZ, R4.reuse ;  /* 0x000000ffff0b9224 */ /* 0x100fe200078e0004 */
[----:B------:R-:W-:Y:S01]  /*1c730*/  @P1 STS.128 [R191+0xd000], RZ ;  /* 0x00d000ffbf001388 */ /* 0x000fe20000000c00 */
[----:B------:R-:W-:Y:S02]  /*1c740*/  @!P1 IMAD.MOV.U32 R5, RZ, RZ, R4 ;  /* 0x000000ffff059224 */ /* 0x000fe400078e0004 */
        /* <DEDUP_REMOVED lines=8> */
[----:B------:R-:W-:-:S02]  /*1c7d0*/  @!P1 IMAD.MOV.U32 R4, RZ, RZ, R0 ;  /* 0x000000ffff049224 */ /* 0x000fc400078e0000 */
        /* <DEDUP_REMOVED lines=9> */
[C---:B------:R-:W-:Y:S01]  /*1c870*/  @!P1 IMAD R18, R65.reuse, 0xc0, RZ ;  /* 0x000000c041129824 */ /* 0x040fe200078e02ff */
[----:B------:R-:W-:Y:S01]  /*1c880*/  @!PT LDS RZ, [RZ] ;  /* 0x00000000fffff984 */ /* 0x000fe20000000800 */
[----:B------:R-:W-:Y:S01]  /*1c890*/  @!PT LDS RZ, [RZ] ;  /* 0x00000000fffff984 */ /* 0x000fe20000000800 */
[----:B------:R-:W-:Y:S01]  /*1c8a0*/  @!PT LDS RZ, [RZ] ;  /* 0x00000000fffff984 */ /* 0x000fe20000000800 */
[----:B------:R1:W-:Y:S01]  /*1c8b0*/  @!P1 LDGSTS.E.BYPASS.LTC128B.128 [R191+0xe000], [R36.64] ;  /* 0x0e00000024bf9fae */ /* 0x0003e2000b901d46 */
[----:B------:R-:W-:Y:S01]  /*1c8c0*/  @!P1 IMAD.WIDE.U32 R14, R64, 0xc0, R14 ;  /* 0x000000c0400e9825 */ /* 0x000fe200078e000e */
[-C--:B------:R-:W-:Y:S02]  /*1c8d0*/  @!P1 LEA.HI.X R25, R16, R221.reuse, R0, 0x1, P2 ;  /* 0x000000dd10199211 */ /* 0x080fe400010f0c00 */
[----:B------:R-:W-:Y:S01]  /*1c8e0*/  @P1 STS.128 [R191+0xe800], RZ ;  /* 0x00e800ffbf001388 */ /* 0x000fe20000000c00 */
[C---:B------:R-:W-:Y:S01]  /*1c8f0*/  @!P1 IMAD R7, R65.reuse, 0xd0, RZ ;  /* 0x000000d041079824 */ /* 0x040fe200078e02ff */
[-C--:B------:R-:W-:Y:S01]  /*1c900*/  @!P1 LEA R22, P5, R14, R220.reuse, 0x1 ;  /* 0x000000dc0e169211 */ /* 0x080fe200078a08ff */
[----:B------:R-:W-:Y:S01]  /*1c910*/  @!P1 IMAD.WIDE.U32 R12, R64, 0xd0, R12 ;  /* 0x000000d0400c9825 */ /* 0x000fe200078e000c */
[----:B------:R-:W-:Y:S01]  /*1c920*/  @!PT LDS RZ, [RZ] ;  /* 0x00000000fffff984 */ /* 0x000fe20000000800 */
[----:B------:R-:W-:Y:S01]  /*1c930*/  @!PT LDS RZ, [RZ] ;  /* 0x00000000fffff984 */ /* 0x000fe20000000800 */
[----:B------:R-:W-:Y:S01]  /*1c940*/  @!PT LDS RZ, [RZ] ;  /* 0x00000000fffff984 */ /* 0x000fe20000000800 */
[----:B------:R5:W-:Y:S03]  /*1c950*/  @!P1 LDGSTS.E.BYPASS.LTC128B.128 [R191+0xe800], [R28.64] ;  /* 0x0e8000001cbf9fae */ /* 0x000be6000b901d46 */
[C---:B------:R-:W-:Y:S01]  /*1c960*/  @!P1 IMAD R9, R65.reuse, 0xe0, RZ ;  /* 0x000000e041099824 */ /* 0x040fe200078e02ff */
[-C--:B------:R-:W-:Y:S01]  /*1c970*/  @!P1 LEA R20, P4, R12, R220.reuse, 0x1 ;  /* 0x000000dc0c149211 */ /* 0x080fe200078808ff */
[----:B------:R-:W-:Y:S01]  /*1c980*/  @!P1 IMAD.WIDE.U32 R10, R64, 0xe0, R10 ;  /* 0x000000e0400a9825 */ /* 0x000fe200078e000a */
[----:B------:R-:W-:Y:S03]  /*1c990*/  @P1 STS.128 [R191+0xf000], RZ ;  /* 0x00f000ffbf001388 */ /* 0x000fe60000000c00 */
        /* <DEDUP_REMOVED lines=20> */
[-C--:B------:R-:W-:Y:S01]  /*1cae0*/  @!P1 LEA.HI.X R19, R10, R221.reuse, R9, 0x1, P3 ;  /* 0x000000dd0a139211 */ /* 0x080fe200018f0c09 */
[----:B------:R-:W-:Y:S01]  /*1caf0*/  @P1 STS.128 [R191+0x10000], RZ ;  /* 0x010000ffbf001388 */ /* 0x000fe20000000c00 */
[----:B------:R-:W-:Y:S01]  /*1cb00*/  @!P1 LEA.HI.X R17, R4, R221, R5, 0x1, P2 ;  /* 0x000000dd04119211 */ /* 0x000fe200010f0c05 */
[----:B------:R-:W-:-:S02]  /*1cb10*/  IMAD.MOV.U32 R65, RZ, RZ, R56 ;  /* 0x000000ffff417224 */ /* 0x000fc400078e0038 */
        /* <DEDUP_REMOVED lines=31> */
[----:B------:R-:W-:-:S03]  /*1cd10*/  IMAD.MOV.U32 R225, RZ, RZ, R215 ;  /* 0x000000ffffe17224 */ /* 0x000fc600078e00d7 */
[----:B-1----:R-:W-:Y:S04]  /*1cd20*/  LDSM.16.M88.4 R24, [R185] ;  /* 0x00000000b918783b */ /* 0x002fe80000000200 */
[----:B------:R-:W5:Y:S04]  /*1cd30*/  LDSM.16.M88.4 R12, [R138+0x2000] ;  /* 0x002000008a0c783b */ /* 0x000f680000000200 */
[----:B--2---:R-:W-:Y:S04]  /*1cd40*/  LDSM.16.M88.4 R20, [R48] ;  /* 0x000000003014783b */ /* 0x004fe80000000200 */
[----:B---3--:R-:W-:Y:S04]  /*1cd50*/  LDSM.16.M88.4 R40, [R80+0x2000] ;  /* 0x002000005028783b */ /* 0x008fe80000000200 */
[----:B----4-:R-:W1:Y:S04]  /*1cd60*/  LDSM.16.M88.4 R32, [R138+0x2800] ;  /* 0x002800008a20783b */ /* 0x010e680000000200 */
[----:B------:R-:W-:Y:S04]  /*1cd70*/  LDSM.16.M88.4 R48, [R138+0x3000] ;  /* 0x003000008a30783b */ /* 0x000fe80000000200 */
[----:B------:R-:W2:Y:S04]  /*1cd80*/  LDSM.16.M88.4 R52, [R80+0x2800] ;  /* 0x002800005034783b */ /* 0x000ea80000000200 */
[----:B------:R-:W-:Y:S04]  /*1cd90*/  LDSM.16.M88.4 R92, [R80+0x3800] ;  /* 0x00380000505c783b */ /* 0x000fe80000000200 */
[----:B------:R-:W-:Y:S04]  /*1cda0*/  LDSM.16.M88.4 R84, [R138+0x5800] ;  /* 0x005800008a54783b */ /* 0x000fe80000000200 */
[----:B------:R-:W-:Y:S04]  /*1cdb0*/  LDSM.16.M88.4 R68, [R80+0x4000] ;  /* 0x004000005044783b */ /* 0x000fe80000000200 */
[----:B------:R-:W-:Y:S01]  /*1cdc0*/  LDSM.16.M88.4 R60, [R80+0x5000] ;  /* 0x00500000503c783b */ /* 0x000fe20000000200 */
[C---:B-----5:R-:W-:Y:S03]  /*1cdd0*/  HMMA.16816.F32.BF16 R16, R24.reuse, R12, RZ ;  /* 0x0000000c1810723c */ /* 0x060fe600000418ff */
[----:B------:R-:W-:Y:S04]  /*1cde0*/  LDSM.16.M88.4 R56, [R80+0x5800] ;  /* 0x005800005038783b */ /* 0x000fe80000000200 */
[----:B------:R-:W-:Y:S01]  /*1cdf0*/  LDSM.16.M88.4 R96, [R138+0x6000] ;  /* 0x006000008a60783b */ /* 0x000fe20000000200 */
[C---:B------:R-:W-:Y:S03]  /*1ce00*/  HMMA.16816.F32.BF16 R12, R24.reuse, R14, RZ ;  /* 0x0000000e180c723c */ /* 0x040fe600000418ff */
[----:B------:R-:W-:Y:S04]  /*1ce10*/  LDSM.16.M88.4 R104, [R80+0x6000] ;  /* 0x006000005068783b */ /* 0x000fe80000000200 */
[----:B------:R-:W-:Y:S01]  /*1ce20*/  LDSM.16.M88.4 R100, [R138+0x7000] ;  /* 0x007000008a64783b */ /* 0x000fe20000000200 */
[----:B-1----:R-:W-:Y:S03]  /*1ce30*/  HMMA.16816.F32.BF16 R28, R24, R32, RZ ;  /* 0x00000020181c723c */ /* 0x002fe600000418ff */
[----:B------:R-:W-:Y:S04]  /*1ce40*/  LDSM.16.M88.4 R64, [R80+0x4800] ;  /* 0x004800005040783b */ /* 0x000fe80000000200 */
[----:B------:R-:W0:Y:S01]  /*1ce50*/  LDGDEPBAR ;  /* 0x00000000000079af */ /* 0x000e220000000000 */
[C---:B------:R-:W-:Y:S08]  /*1ce60*/  HMMA.16816.F32.BF16 R44, R20.reuse, R40, R16 ;  /* 0x00000028142c723c */ /* 0x040ff00000041810 */
[----:B------:R-:W-:Y:S01]  /*1ce70*/  HMMA.16816.F32.BF16 R12, R20, R42, R12 ;  /* 0x0000002a140c723c */ /* 0x000fe2000004180c */
[----:B------:R-:W1:Y:S07]  /*1ce80*/  LDSM.16.M88.4 R40, [R138+0x3800] ;  /* 0x003800008a28783b */ /* 0x000e6e0000000200 */
[----:B------:R-:W-:Y:S01]  /*1ce90*/  HMMA.16816.F32.BF16 R16, R24, R34, RZ ;  /* 0x000000221810723c */ /* 0x000fe200000418ff */
[----:B------:R-:W3:Y:S07]  /*1cea0*/  LDSM.16.M88.4 R32, [R138+0x4000] ;  /* 0x004000008a20783b */ /* 0x000eee0000000200 */
[----:B------:R-:W-:Y:S01]  /*1ceb0*/  IMAD.MOV.U32 R175, RZ, RZ, R44 ;  /* 0x000000ffffaf7224 */ /* 0x000fe200078e002c */
[----:B--2---:R-:W-:Y:S01]  /*1cec0*/  HMMA.16816.F32.BF16 R108, R20, R52, R28 ;  /* 0x00000034146c723c */ /* 0x004fe2000004181c */
[----:B------:R-:W-:-:S02]  /*1ced0*/  IMAD.MOV.U32 R174, RZ, RZ, R45 ;  /* 0x000000ffffae7224 */ /* 0x000fc400078e002d */
[----:B------:R-:W-:Y:S02]  /*1cee0*/  IMAD.MOV.U32 R37, RZ, RZ, R46 ;  /* 0x000000ffff257224 */ /* 0x000fe400078e002e */
[----:B------:R-:W-:Y:S02]  /*1cef0*/  IMAD.MOV.U32 R36, RZ, RZ, R47 ;  /* 0x000000ffff247224 */ /* 0x000fe400078e002f */
[----:B------:R-:W2:Y:S01]  /*1cf00*/  LDSM.16.M88.4 R44, [R80+0x3000] ;  /* 0x00300000502c783b */ /* 0x000ea20000000200 */
[----:B------:R-:W-:Y:S01]  /*1cf10*/  IMAD.MOV.U32 R220, RZ, RZ, R12 ;  /* 0x000000ffffdc7224 */ /* 0x000fe200078e000c */
[----:B------:R-:W-:Y:S01]  /*1cf20*/  HMMA.16816.F32.BF16 R28, R24, R50, RZ ;  /* 0x00000032181c723c */ /* 0x000fe200000418ff */
[----:B------:R-:W-:Y:S02]  /*1cf30*/  IMAD.MOV.U32 R194, RZ, RZ, R13 ;  /* 0x000000ffffc27224 */ /* 0x000fe400078e000d */
[----:B------:R-:W-:Y:S02]  /*1cf40*/  IMAD.MOV.U32 R190, RZ, RZ, R14 ;  /* 0x000000ffffbe7224 */ /* 0x000fe400078e000e */
[----:B------:R-:W-:-:S03]  /*1cf50*/  IMAD.MOV.U32 R7, RZ, RZ, R15 ;  /* 0x000000ffff077224 */ /* 0x000fc600078e000f */
[----:B------:R-:W-:Y:S08]  /*1cf60*/  HMMA.16816.F32.BF16 R12, R24, R48, RZ ;  /* 0x00000030180c723c */ /* 0x000ff000000418ff */
[----:B------:R-:W-:Y:S01]  /*1cf70*/  HMMA.16816.F32.BF16 R72, R20, R54, R16 ;  /* 0x000000361448723c */ /* 0x000fe20000041810 */
[----:B------:R-:W4:Y:S07]  /*1cf80*/  LDSM.16.M88.4 R16, [R138+0x4800] ;  /* 0x004800008a10783b */ /* 0x000f2e0000000200 */
[C---:B-1----:R-:W-:Y:S08]  /*1cf90*/  HMMA.16816.F32.BF16 R88, R24.reuse, R40, RZ ;  /* 0x000000281858723c */ /* 0x042ff000000418ff */
[----:B---3--:R-:W-:Y:S08]  /*1cfa0*/  HMMA.16816.F32.BF16 R52, R24, R34, RZ ;  /* 0x000000221834723c */ /* 0x008ff000000418ff */
[----:B--2---:R-:W-:Y:S01]  /*1cfb0*/  HMMA.16816.F32.BF16 R240, R20, R44, R12 ;  /* 0x0000002c14f0723c */ /* 0x004fe2000004180c */
[----:B------:R-:W1:Y:S01]  /*1cfc0*/  LDSM.16.M88.4 R12, [R138+0x5000] ;  /* 0x005000008a0c783b */ /* 0x000e620000000200 */
[----:B------:R-:W-:-:S02]  /*1cfd0*/  IMAD.MOV.U32 R211, RZ, RZ, R75 ;  /* 0x000000ffffd37224 */ /* 0x000fc400078e004b */
[----:B------:R-:W-:Y:S02]  /*1cfe0*/  IMAD.MOV.U32 R210, RZ, RZ, R73 ;  /* 0x000000ffffd27224 */ /* 0x000fe400078e0049 */
[----:B------:R-:W-:Y:S02]  /*1cff0*/  IMAD.MOV.U32 R4, RZ, RZ, R74 ;  /* 0x000000ffff047224 */ /* 0x000fe400078e004a */
[----:B------:R-:W-:Y:S01]  /*1d000*/  HMMA.16816.F32.BF16 R204, R20, R92, R88 ;  /* 0x0000005c14cc723c */ /* 0x000fe20000041858 */
[----:B------:R-:W2:Y:S01]  /*1d010*/  LDSM.16.M88.4 R88, [R138+0x7800] ;  /* 0x007800008a58783b */ /* 0x000ea20000000200 */
[----:B------:R-:W-:-:S06]  /*1d020*/  IMAD.MOV.U32 R0, RZ, RZ, R72 ;  /* 0x000000ffff007224 */ /* 0x000fcc00078e0048 */
[----:B------:R-:W-:Y:S08]  /*1d030*/  HMMA.16816.F32.BF16 R196, R20, R46, R28 ;  /* 0x0000002e14c4723c */ /* 0x000ff0000004181c */
[C---:B------:R-:W-:Y:S08]  /*1d040*/  HMMA.16816.F32.BF16 R76, R24.reuse, R42, RZ ;  /* 0x0000002a184c723c */ /* 0x040ff000000418ff */
[C---:B------:R-:W-:Y:S08]  /*1d050*/  HMMA.16816.F32.BF16 R72, R24.reuse, R32, RZ ;  /* 0x000000201848723c */ /* 0x040ff000000418ff */
[C---:B----4-:R-:W-:Y:S08]  /*1d060*/  HMMA.16816.F32.BF16 R48, R24.reuse, R16, RZ ;  /* 0x000000101830723c */ /* 0x050ff000000418ff */
[C---:B------:R-:W-:Y:S08]  /*1d070*/  HMMA.16816.F32.BF16 R44, R24.reuse, R18, RZ ;  /* 0x00000012182c723c */ /* 0x040ff000000418ff */
[C---:B-1----:R-:W-:Y:S08]  /*1d080*/  HMMA.16816.F32.BF16 R32, R24.reuse, R14, RZ ;  /* 0x0000000e1820723c */ /* 0x042ff000000418ff */
[C---:B------:R-:W-:Y:S08]  /*1d090*/  HMMA.16816.F32.BF16 R16, R24.reuse, R86, RZ ;  /* 0x000000561810723c */ /* 0x040ff000000418ff */
[----:B------:R-:W-:Y:S01]  /*1d0a0*/  HMMA.16816.F32.BF16 R28, R24, R84, RZ ;  /* 0x00000054181c723c */ /* 0x000fe200000418ff */
[----:B------:R-:W-:Y:S07]  /*1d0b0*/  LDSM.16.M88.4 R84, [R138+0x6800] ;  /* 0x006800008a54783b */ /* 0x000fee0000000200 */
[----:B------:R-:W-:Y:S01]  /*1d0c0*/  HMMA.16816.F32.BF16 R128, R20, R70, R52 ;  /* 0x000000461480723c */ /* 0x000fe20000041834 */
[----:B------:R-:W1:Y:S07]  /*1d0d0*/  LDSM.16.M88.4 R52, [R80+0x7800] ;  /* 0x007800005034783b */ /* 0x000e6e0000000200 */
[----:B------:R-:W-:Y:S08]  /*1d0e0*/  HMMA.16816.F32.BF16 R40, R24, R12, RZ ;  /* 0x0000000c1828723c */ /* 0x000ff000000418ff */
[C---:B------:R-:W-:Y:S01]  /*1d0f0*/  HMMA.16816.F32.BF16 R176, R20.reuse, R94, R76 ;  /* 0x0000005e14b0723c */ /* 0x040fe2000004184c */
[----:B------:R-:W-:Y:S07]  /*1d100*/  LDSM.16.M88.4 R76, [R138+0x8800] ;  /* 0x008800008a4c783b */ /* 0x000fee0000000200 */
[C---:B------:R-:W-:Y:S08]  /*1d110*/  HMMA.16816.F32.BF16 R32, R20.reuse, R62, R32 ;  /* 0x0000003e1420723c */ /* 0x040ff00000041820 */
[----:B------:R-:W-:Y:S08]  /*1d120*/  HMMA.16816.F32.BF16 R92, R20, R58, R16 ;  /* 0x0000003a145c723c */ /* 0x000ff00000041810 */
[C---:B------:R-:W-:Y:S08]  /*1d130*/  HMMA.16816.F32.BF16 R12, R24.reuse, R96, RZ ;  /* 0x00000060180c723c */ /* 0x040ff000000418ff */
[----:B--2---:R-:W-:Y:S01]  /*1d140*/  HMMA.16816.F32.BF16 R16, R24, R88, RZ ;  /* 0x000000581810723c */ /* 0x004fe200000418ff */
[----:B------:R-:W-:-:S02]  /*1d150*/  IMAD.MOV.U32 R126, RZ, RZ, R32 ;  /* 0x000000ffff7e7224 */ /* 0x000fc400078e0020 */
[----:B------:R-:W-:Y:S02]  /*1d160*/  IMAD.MOV.U32 R125, RZ, RZ, R33 ;  /* 0x000000ffff7d7224 */ /* 0x000fe400078e0021 */
[----:B------:R-:W-:Y:S02]  /*1d170*/  IMAD.MOV.U32 R124, RZ, RZ, R34 ;  /* 0x000000ffff7c7224 */ /* 0x000fe400078e0022 */
[----:B------:R-:W-:Y:S01]  /*1d180*/  IMAD.MOV.U32 R97, RZ, RZ, R35 ;  /* 0x000000ffff617224 */ /* 0x000fe200078e0023 */
[C---:B------:R-:W-:Y:S01]  /*1d190*/  HMMA.16816.F32.BF16 R28, R20.reuse, R56, R28 ;  /* 0x00000038141c723c */ /* 0x040fe2000004181c */
[----:B------:R-:W2:Y:S07]  /*1d1a0*/  LDSM.16.M88.4 R56, [R80+0x7000] ;  /* 0x007000005038783b */ /* 0x000eae0000000200 */
[C---:B------:R-:W-:Y:S01]  /*1d1b0*/  HMMA.16816.F32.BF16 R216, R20.reuse, R60, R40 ;  /* 0x0000003c14d8723c */ /* 0x040fe20000041828 */
[----:B------:R-:W3:Y:S07]  /*1d1c0*/  LDSM.16.M88.4 R60, [R80+0x6800] ;  /* 0x00680000503c783b */ /* 0x000eee0000000200 */
[----:B------:R-:W-:Y:S08]  /*1d1d0*/  HMMA.16816.F32.BF16 R244, R20, R104, R12 ;  /* 0x0000006814f4723c */ /* 0x000ff0000004180c */
[----:B------:R-:W-:Y:S01]  /*1d1e0*/  HMMA.16816.F32.BF16 R32, R24, R100, RZ ;  /* 0x000000641820723c */ /* 0x000fe200000418ff */
[----:B------:R-:W-:-:S02]  /*1d1f0*/  IMAD.MOV.U32 R96, RZ, RZ, R28 ;  /* 0x000000ffff607224 */ /* 0x000fc400078e001c */
[----:B------:R-:W-:Y:S02]  /*1d200*/  IMAD.MOV.U32 R11, RZ, RZ, R29 ;  /* 0x000000ffff0b7224 */ /* 0x000fe400078e001d */
[----:B------:R-:W-:Y:S02]  /*1d210*/  IMAD.MOV.U32 R10, RZ, RZ, R30 ;  /* 0x000000ffff0a7224 */ /* 0x000fe400078e001e */
[----:B------:R-:W-:Y:S01]  /*1d220*/  IMAD.MOV.U32 R5, RZ, RZ, R31 ;  /* 0x000000ffff057224 */ /* 0x000fe200078e001f */
[----:B-1----:R-:W-:Y:S01]  /*1d230*/  HMMA.16816.F32.BF16 R16, R20, R52, R16 ;  /* 0x000000341410723c */ /* 0x002fe20000041810 */
[----:B------:R-:W-:Y:S02]  /*1d240*/  IMAD.MOV.U32 R41, RZ, RZ, R217 ;  /* 0x000000ffff297224 */ /* 0x000fe400078e00d9 */
[----:B------:R-:W-:Y:S02]  /*1d250*/  IMAD.MOV.U32 R40, RZ, RZ, R218 ;  /* 0x000000ffff287224 */ /* 0x000fe400078e00da */
[----:B------:R-:W-:-:S02]  /*1d260*/  IMAD.MOV.U32 R9, RZ, RZ, R216 ;  /* 0x000000ffff097224 */ /* 0x000fc400078e00d8 */
[----:B------:R-:W-:Y:S01]  /*1d270*/  IMAD.MOV.U32 R216, RZ, RZ, R212 ;  /* 0x000000ffffd87224 */ /* 0x000fe200078e00d4 */
[C---:B------:R-:W-:Y:S01]  /*1d280*/  HMMA.16816.F32.BF16 R12, R24.reuse, R90, RZ ;  /* 0x0000005a180c723c */ /* 0x040fe200000418ff */
[----:B------:R-:W-:Y:S02]  /*1d290*/  IMAD.MOV.U32 R104, RZ, RZ, R41 ;  /* 0x000000ffff687224 */ /* 0x000fe400078e0029 */
[----:B------:R-:W-:Y:S02]  /*1d2a0*/  IMAD.MOV.U32 R105, RZ, RZ, R40 ;  /* 0x000000ffff697224 */ /* 0x000fe400078e0028 */
[----:B------:R-:W-:Y:S02]  /*1d2b0*/  IMAD.MOV.U32 R100, RZ, RZ, R208 ;  /* 0x000000ffff647224 */ /* 0x000fe400078e00d0 */
[----:B------:R-:W-:Y:S01]  /*1d2c0*/  IMAD.MOV.U32 R221, RZ, RZ, R216 ;  /* 0x000000ffffdd7224 */ /* 0x000fe200078e00d8 */
[----:B------:R-:W-:Y:S01]  /*1d2d0*/  HMMA.16816.F32.BF16 R28, R24, R102, RZ ;  /* 0x00000066181c723c */ /* 0x000fe200000418ff */
        /* <DEDUP_REMOVED lines=9> */
[----:B------:R-:W-:Y:S01]  /*1d370*/  HMMA.16816.F32.BF16 R116, R20, R66, R44 ;  /* 0x000000421474723c */ /* 0x000fe2000004182c */
[----:B------:R-:W1:Y:S01]  /*1d380*/  LDSM.16.M88.4 R64, [R138+0x8000] ;  /* 0x008000008a40783b */ /* 0x000e620000000200 */
[----:B------:R-:W-:Y:S02]  /*1d390*/  IMAD.MOV.U32 R89, RZ, RZ, R11 ;  /* 0x000000ffff597224 */ /* 0x000fe400078e000b */
[----:B------:R-:W-:Y:S02]  /*1d3a0*/  IMAD.MOV.U32 R10, RZ, RZ, R114 ;  /* 0x000000ffff0a7224 */ /* 0x000fe400078e0072 */
[----:B------:R-:W-:Y:S02]  /*1d3b0*/  IMAD.MOV.U32 R11, RZ, RZ, R112 ;  /* 0x000000ffff0b7224 */ /* 0x000fe400078e0070 */
[----:B------:R-:W-:Y:S01]  /*1d3c0*/  HMMA.16816.F32.BF16 R40, R24, R86, RZ ;  /* 0x000000561828723c */ /* 0x000fe200000418ff */
[----:B------:R-:W-:-:S02]  /*1d3d0*/  IMAD.MOV.U32 R52, RZ, RZ, R124 ;  /* 0x000000ffff347224 */ /* 0x000fc400078e007c */
[----:B------:R-:W-:Y:S02]  /*1d3e0*/  IMAD.MOV.U32 R53, RZ, RZ, R97 ;  /* 0x000000ffff357224 */ /* 0x000fe400078e0061 */
[----:B------:R-:W-:Y:S02]  /*1d3f0*/  IMAD.MOV.U32 R88, RZ, RZ, R96 ;  /* 0x000000ffff587224 */ /* 0x000fe400078e0060 */
[----:B------:R-:W-:Y:S01]  /*1d400*/  IMAD.MOV.U32 R86, RZ, RZ, R209 ;  /* 0x000000ffff567224 */ /* 0x000fe200078e00d1 */
[----:B------:R-:W-:Y:S01]  /*1d410*/  HMMA.16816.F32.BF16 R44, R24, R84, RZ ;  /* 0x00000054182c723c */ /* 0x000fe200000418ff */
[----:B------:R-:W-:Y:S02]  /*1d420*/  IMAD.MOV.U32 R87, RZ, RZ, R0 ;  /* 0x000000ffff577224 */ /* 0x000fe400078e0000 */
[----:B------:R-:W-:Y:S02]  /*1d430*/  IMAD.MOV.U32 R0, RZ, RZ, R19 ;  /* 0x000000ffff007224 */ /* 0x000fe400078e0013 */
[----:B------:R-:W-:-:S02]  /*1d440*/  IMAD.MOV.U32 R195, RZ, RZ, R113 ;  /* 0x000000ffffc37224 */ /* 0x000fc400078e0071 */
[----:B------:R-:W-:Y:S01]  /*1d450*/  IMAD.MOV.U32 R85, RZ, RZ, R4 ;  /* 0x000000ffff557224 */ /* 0x000fe200078e0004 */
[----:B------:R-:W-:Y:S01]  /*1d460*/  HMMA.16816.F32.BF16 R48, R24, R98, RZ ;  /* 0x000000621830723c */ /* 0x000fe200000418ff */
[----:B------:R-:W-:Y:S02]  /*1d470*/  IMAD.MOV.U32 R4, RZ, RZ, R18 ;  /* 0x000000ffff047224 */ /* 0x000fe400078e0012 */
[----:B------:R-:W-:Y:S01]  /*1d480*/  IMAD.MOV.U32 R84, RZ, RZ, R210 ;  /* 0x000000ffff547224 */ /* 0x000fe200078e00d2 */
[----:B------:R-:W-:Y:S01]  /*1d490*/  LDSM.16.M88.4 R16, [R2] ;  /* 0x000000000210783b */ /* 0x000fe20000000200 */
[----:B------:R-:W-:Y:S02]  /*1d4a0*/  IMAD.MOV.U32 R102, RZ, RZ, R85 ;  /* 0x000000ffff667224 */ /* 0x000fe400078e0055 */
[----:B------:R-:W-:Y:S01]  /*1d4b0*/  IMAD.MOV.U32 R98, RZ, RZ, R211 ;  /* 0x000000ffff627224 */ /* 0x000fe200078e00d3 */
[----:B--2---:R-:W-:Y:S01]  /*1d4c0*/  HMMA.16816.F32.BF16 R228, R20, R56, R32 ;  /* 0x0000003814e4723c */ /* 0x004fe20000041820 */
[----:B------:R2:W4:Y:S01]  /*1d4d0*/  LDSM.16.M88.4 R32, [R100] ;  /* 0x000000006420783b */ /* 0x0005220000000200 */
[----:B------:R-:W-:-:S02]  /*1d4e0*/  IMAD.MOV.U32 R99, RZ, RZ, R9 ;  /* 0x000000ffff637224 */ /* 0x000fc400078e0009 */
[----:B------:R-:W-:Y:S02]  /*1d4f0*/  IMAD.MOV.U32 R9, RZ, RZ, R213 ;  /* 0x000000ffff097224 */ /* 0x000fe400078e00d5 */
[----:B------:R-:W-:Y:S02]  /*1d500*/  IMAD.MOV.U32 R85, RZ, RZ, R104 ;  /* 0x000000ffff557224 */ /* 0x000fe400078e0068 */
[----:B------:R-:W-:Y:S01]  /*1d510*/  HMMA.16816.F32.BF16 R216, R20, R54, R12 ;  /* 0x0000003614d8723c */ /* 0x000fe2000004180c */
[----:B------:R5:W1:Y:S01]  /*1d520*/  LDSM.16.M88.4 R12, [R86] ;  /* 0x00000000560c783b */ /* 0x000a620000000200 */
[----:B------:R-:W-:Y:S02]  /*1d530*/  IMAD.MOV.U32 R104, RZ, RZ, R105 ;  /* 0x000000ffff687224 */ /* 0x000fe400078e0069 */
[----:B------:R-:W-:Y:S02]  /*1d540*/  IMAD.MOV.U32 R105, RZ, RZ, R248 ;  /* 0x000000ffff697224 */ /* 0x000fe400078e00f8 */
[----:B------:R-:W-:-:S02]  /*1d550*/  IMAD.MOV.U32 R248, RZ, RZ, R127 ;  /* 0x000000fffff87224 */ /* 0x000fc400078e007f */
[C---:B------:R-:W-:Y:S01]  /*1d560*/  HMMA.16816.F32.BF16 R208, R20.reuse, R58, R28 ;  /* 0x0000003a14d0723c */ /* 0x040fe2000004181c */
[----:B------:R3:W4:Y:S01]  /*1d570*/  LDSM.16.M88.4 R56, [R221] ;  /* 0x00000000dd38783b */ /* 0x0007220000000200 */
[----:B------:R-:W-:Y:S02]  /*1d580*/  IMAD.MOV.U32 R54, RZ, RZ, R126 ;  /* 0x000000ffff367224 */ /* 0x000fe400078e007e */
[----:B------:R-:W-:Y:S01]  /*1d590*/  IMAD.MOV.U32 R55, RZ, RZ, R125 ;  /* 0x000000ffff377224 */ /* 0x000fe200078e007d */
[----:B------:R3:W-:Y:S03]  /*1d5a0*/  LDSM.16.M88.4 R28, [R101] ;  /* 0x00000000651c783b */ /* 0x0007e60000000200 */
[----:B------:R-:W-:Y:S01]  /*1d5b0*/  HMMA.16816.F32.BF16 R200, R20, R68, R72 ;  /* 0x0000004414c8723c */ /* 0x000fe20000041848 */
[----:B--2---:R-:W-:Y:S01]  /*1d5c0*/  IMAD.MOV.U32 R100, RZ, RZ, R87 ;  /* 0x000000ffff647224 */ /* 0x004fe200078e0057 */
[----:B------:R-:W-:Y:S01]  /*1d5d0*/  LDSM.16.M88.4 R72, [R80+0x8000] ;  /* 0x008000005048783b */ /* 0x000fe20000000200 */
[----:B------:R-:W-:-:S05]  /*1d5e0*/  IMAD.MOV.U32 R87, RZ, RZ, R105 ;  /* 0x000000ffff577224 */ /* 0x000fca00078e0069 */
[----:B------:R-:W-:Y:S01]  /*1d5f0*/  HMMA.16816.F32.BF16 R236, R20, R106, R48 ;  /* 0x0000006a14ec723c */ /* 0x000fe20000041830 */
[----:B-----5:R-:W-:-:S07]  /*1d600*/  IMAD.MOV.U32 R86, RZ, RZ, R104 ;  /* 0x000000ffff567224 */ /* 0x020fce00078e0068 */
[----:B---3--:R-:W-:Y:S01]  /*1d610*/  HMMA.16816.F32.BF16 R212, R20, R60, R44 ;  /* 0x0000003c14d4723c */ /* 0x008fe2000004182c */
[----:B------:R-:W-:Y:S02]  /*1d620*/  IMAD.MOV.U32 R221, RZ, RZ, R115 ;  /* 0x000000ffffdd7224 */ /* 0x000fe400078e0073 */
[----:B------:R-:W-:Y:S02]  /*1d630*/  IMAD.MOV.U32 R101, RZ, RZ, R84 ;  /* 0x000000ffff657224 */ /* 0x000fe400078e0054 */
[----:B------:R-:W-:-:S03]  /*1d640*/  IMAD.MOV.U32 R84, RZ, RZ, R99 ;  /* 0x000000ffff547224 */ /* 0x000fc600078e0063 */
[----:B------:R-:W-:Y:S01]  /*1d650*/  HMMA.16816.F32.BF16 R232, R20, R62, R40 ;  /* 0x0000003e14e8723c */ /* 0x000fe20000041828 */
[----:B------:R-:W2:Y:S04]  /*1d660*/  LDSM.16.M88.4 R60, [R80+0x8800] ;  /* 0x00880000503c783b */ /* 0x000ea80000000200 */
[----:B------:R3:W5:Y:S03]  /*1d670*/  LDSM.16.M88.4 R40, [R103] ;  /* 0x000000006728783b */ /* 0x0007660000000200 */
[C---:B-1----:R-:W-:Y:S08]  /*1d680*/  HMMA.16816.F32.BF16 R68, R24.reuse, R64, RZ ;  /* 0x000000401844723c */ /* 0x042ff000000418ff */
[----:B------:R-:W-:Y:S01]  /*1d690*/  HMMA.16816.F32.BF16 R48, R24, R66, RZ ;  /* 0x000000421830723c */ /* 0x000fe200000418ff */
[----:B------:R-:W1:Y:S07]  /*1d6a0*/  LDSM.16.M88.4 R64, [R138+0x9000] ;  /* 0x009000008a40783b */ /* 0x000e6e0000000200 */
[----:B----4-:R-:W-:Y:S01]  /*1d6b0*/  HMMA.16816.F32.BF16 R104, R16, R32, R240 ;  /* 0x000000201068723c */ /* 0x010fe200000418f0 */
[----:B---3--:R-:W-:-:S06]  /*1d6c0*/  IMAD.MOV.U32 R103, RZ, RZ, R98 ;  /* 0x000000ffff677224 */ /* 0x008fcc00078e0062 */
[----:B------:R-:W-:Y:S01]  /*1d6d0*/  IMAD.MOV.U32 R240, RZ, RZ, R54 ;  /* 0x000000fffff07224 */ /* 0x000fe200078e0036 */
[C---:B------:R-:W-:Y:S01]  /*1d6e0*/  HMMA.16816.F32.BF16 R196, R16.reuse, R34, R196 ;  /* 0x0000002210c4723c */ /* 0x040fe200000418c4 */
[----:B------:R-:W3:Y:S01]  /*1d6f0*/  LDSM.16.M88.4 R32, [R5] ;  /* 0x000000000520783b */ /* 0x000ee20000000200 */
[----:B------:R-:W-:Y:S02]  /*1d700*/  IMAD.MOV.U32 R241, RZ, RZ, R55 ;  /* 0x000000fffff17224 */ /* 0x000fe400078e0037 */
[----:B------:R-:W-:Y:S02]  /*1d710*/  IMAD.MOV.U32 R242, RZ, RZ, R52 ;  /* 0x000000fffff27224 */ /* 0x000fe400078e0034 */
[----:B------:R-:W-:Y:S02]  /*1d720*/  IMAD.MOV.U32 R243, RZ, RZ, R53 ;  /* 0x000000fffff37224 */ /* 0x000fe400078e0035 */
[C---:B------:R-:W-:Y:S01]  /*1d730*/  HMMA.16816.F32.BF16 R200, R16.reuse, R12, R200 ;  /* 0x0000000c10c8723c */ /* 0x040fe200000418c8 */
[----:B------:R-:W-:Y:S07]  /*1d740*/  LDSM.16.M88.4 R52, [R80+0x9000] ;  /* 0x009000005034783b */ /* 0x000fee0000000200 */
[----:B------:R-:W-:Y:S01]  /*1d750*/  HMMA.16816.F32.BF16 R128, R16, R14, R128 ;  /* 0x0000000e1080723c */ /* 0x000fe20000041880 */
[----:B------:R-:W4:Y:S07]  /*1d760*/  LDSM.16.M88.4 R12, [R10] ;  /* 0x000000000a0c783b */ /* 0x000f2e0000000200 */
[----:B------:R-:W-:Y:S08]  /*1d770*/  HMMA.16816.F32.BF16 R44, R24, R76, RZ ;  /* 0x0000004c182c723c */ /* 0x000ff000000418ff */
[C---:B------:R-:W-:Y:S08]  /*1d780*/  HMMA.16816.F32.BF16 R120, R16.reuse, R56, R120 ;  /* 0x000000381078723c */ /* 0x040ff00000041878 */
[----:B------:R-:W-:Y:S01]  /*1d790*/  HMMA.16816.F32.BF16 R116, R16, R58, R116 ;  /* 0x0000003a1074723c */ /* 0x000fe20000041874 */
[----:B------:R-:W3:Y:S07]  /*1d7a0*/  LDSM.16.M88.4 R56, [R11] ;  /* 0x000000000b38783b */ /* 0x000eee0000000200 */
[----:B--2---:R-:W-:Y:S08]  /*1d7b0*/  HMMA.16816.F32.BF16 R96, R20, R60, R44 ;  /* 0x0000003c1460723c */ /* 0x004ff0000004182c */
[C---:B-----5:R-:W-:Y:S08]  /*1d7c0*/  HMMA.16816.F32.BF16 R108, R16.reuse, R40, R108 ;  /* 0x00000028106c723c */ /* 0x060ff0000004186c */
[----:B------:R-:W-:Y:S08]  /*1d7d0*/  HMMA.16816.F32.BF16 R100, R16, R42, R100 ;  /* 0x0000002a1064723c */ /* 0x000ff00000041864 */
[C---:B-1----:R-:W-:Y:S08]  /*1d7e0*/  HMMA.16816.F32.BF16 R44, R24.reuse, R64, RZ ;  /* 0x00000040182c723c */ /* 0x042ff000000418ff */
[----:B------:R-:W-:Y:S01]  /*1d7f0*/  HMMA.16816.F32.BF16 R40, R24, R66, RZ ;  /* 0x000000421828723c */ /* 0x000fe200000418ff */
[----:B------:R1:W2:Y:S07]  /*1d800*/  LDSM.16.M88.4 R64, [R9] ;  /* 0x000000000940783b */ /* 0x0002ae0000000200 */
[----:B------:R-:W-:Y:S08]  /*1d810*/  HMMA.16816.F32.BF16 R112, R20, R74, R48 ;  /* 0x0000004a1470723c */ /* 0x000ff00000041830 */
[----:B------:R-:W-:Y:S08]  /*1d820*/  HMMA.16816.F32.BF16 R48, R24, R78, RZ ;  /* 0x0000004e1830723c */ /* 0x000ff000000418ff */
[C---:B---3--:R-:W-:Y:S08]  /*1d830*/  HMMA.16816.F32.BF16 R84, R16.reuse, R32, R84 ;  /* 0x000000201054723c */ /* 0x048ff00000041854 */
[C---:B------:R-:W-:Y:S08]  /*1d840*/  HMMA.16816.F32.BF16 R76, R16.reuse, R34, R240 ;  /* 0x00000022104c723c */ /* 0x040ff000000418f0 */
[C---:B----4-:R-:W-:Y:S08]  /*1d850*/  HMMA.16816.F32.BF16 R32, R16.reuse, R12, R244 ;  /* 0x0000000c1020723c */ /* 0x050ff000000418f4 */
[C---:B------:R-:W-:Y:S08]  /*1d860*/  HMMA.16816.F32.BF16 R240, R16.reuse, R14, R236 ;  /* 0x0000000e10f0723c */ /* 0x040ff000000418ec */
[----:B------:R-:W-:Y:S08]  /*1d870*/  HMMA.16816.F32.BF16 R12, R16, R58, R232 ;  /* 0x0000003a100c723c */ /* 0x000ff000000418e8 */
[----:B------:R-:W-:Y:S01]  /*1d880*/  HMMA.16816.F32.BF16 R124, R20, R72, R68 ;  /* 0x00000048147c723c */ /* 0x000fe20000041844 */
[----:B------:R-:W-:-:S02]  /*1d890*/  IMAD.MOV.U32 R11, RZ, RZ, R33 ;  /* 0x000000ffff0b7224 */ /* 0x000fc400078e0021 */
[----:B------:R-:W-:Y:S02]  /*1d8a0*/  IMAD.MOV.U32 R10, RZ, RZ, R34 ;  /* 0x000000ffff0a7224 */ /* 0x000fe400078e0022 */
[----:B-1----:R-:W-:Y:S02]  /*1d8b0*/  IMAD.MOV.U32 R9, RZ, RZ, R35 ;  /* 0x000000ffff097224 */ /* 0x002fe400078e0023 */
[----:B------:R-:W-:Y:S01]  /*1d8c0*/  IMAD.MOV.U32 R5, RZ, RZ, R32 ;  /* 0x000000ffff057224 */ /* 0x000fe200078e0020 */
[----:B------:R-:W-:Y:S01]  /*1d8d0*/  HMMA.16816.F32.BF16 R68, R20, R52, R44 ;  /* 0x000000341444723c */ /* 0x000fe2000004182c */
[----:B------:R-:W1:Y:S01]  /*1d8e0*/  LDSM.16.M88.4 R44, [R248] ;  /* 0x00000000f82c783b */ /* 0x000e620000000200 */
[----:B------:R-:W-:Y:S02]  /*1d8f0*/  IMAD.MOV.U32 R237, RZ, RZ, R10 ;  /* 0x000000ffffed7224 */ /* 0x000fe400078e000a */
[----:B------:R-:W-:Y:S01]  /*1d900*/  IMAD.MOV.U32 R238, RZ, RZ, R9 ;  /* 0x000000ffffee7224 */ /* 0x000fe200078e0009 */
[----:B------:R3:W-:Y:S01]  /*1d910*/  LDSM.16.M88.4 R32, [R224] ;  /* 0x00000000e020783b */ /* 0x0007e20000000200 */
[----:B------:R-:W-:-:S02]  /*1d920*/  IMAD.MOV.U32 R239, RZ, RZ, R5 ;  /* 0x000000ffffef7224 */ /* 0x000fc400078e0005 */
[----:B------:R-:W-:Y:S01]  /*1d930*/  HMMA.16816.F32.BF16 R244, R16, R56, R212 ;  /* 0x0000003810f4723c */ /* 0x000fe200000418d4 */
[----:B------:R-:W-:Y:S01]  /*1d940*/  IMAD.MOV.U32 R232, RZ, RZ, R13 ;  /* 0x000000ffffe87224 */ /* 0x000fe200078e000d */
[----:B------:R-:W-:Y:S05]  /*1d950*/  LDSM.16.M88.4 R56, [R184+0x1000] ;  /* 0x00100000b838783b */ /* 0x000fea0000000200 */
[----:B------:R-:W-:Y:S01]  /*1d960*/  IMAD.MOV.U32 R214, RZ, RZ, R14 ;  /* 0x000000ffffd67224 */ /* 0x000fe200078e000e */
[----:B------:R-:W-:Y:S01]  /*1d970*/  HMMA.16816.F32.BF16 R72, R20, R62, R48 ;  /* 0x0000003e1448723c */ /* 0x000fe20000041830 */
[----:B------:R-:W-:Y:S01]  /*1d980*/  IMAD.MOV.U32 R213, RZ, RZ, R15 ;  /* 0x000000ffffd57224 */ /* 0x000fe200078e000f */
[----:B------:R-:W-:Y:S01]  /*1d990*/  LDSM.16.M88.4 R48, [R184+0x800] ;  /* 0x00080000b830783b */ /* 0x000fe20000000200 */
[----:B------:R-:W-:-:S05]  /*1d9a0*/  IMAD.MOV.U32 R212, RZ, RZ, R12 ;  /* 0x000000ffffd47224 */ /* 0x000fca00078e000c */
[----:B--2---:R-:W-:Y:S01]  /*1d9b0*/  HMMA.16816.F32.BF16 R12, R16, R64, R228 ;  /* 0x00000040100c723c */ /* 0x004fe200000418e4 */
[----:B---3--:R-:W-:-:S07]  /*1d9c0*/  IMAD.MOV.U32 R224, RZ, RZ, R83 ;  /* 0x000000ffffe07224 */ /* 0x008fce00078e0053 */
[----:B------:R-:W-:Y:S01]  /*1d9d0*/  HMMA.16816.F32.BF16 R60, R20, R54, R40 ;  /* 0x00000036143c723c */ /* 0x000fe20000041828 */
[----:B------:R-:W-:Y:S04]  /*1d9e0*/  LDSM.16.M88.4 R40, [R225] ;  /* 0x00000000e128783b */ /* 0x000fe80000000200 */
[----:B------:R-:W-:Y:S03]  /*1d9f0*/  LDSM.16.M88.4 R52, [R139] ;  /* 0x000000008b34783b */ /* 0x000fe60000000200 */
[C---:B------:R-:W-:Y:S08]  /*1da00*/  HMMA.16816.F32.BF16 R204, R16.reuse, R28, R204 ;  /* 0x0000001c10cc723c */ /* 0x040ff000000418cc */
[----:B------:R-:W-:Y:S01]  /*1da10*/  IMAD.MOV.U32 R231, RZ, RZ, R12 ;  /* 0x000000ffffe77224 */ /* 0x000fe200078e000c */
[----:B------:R-:W-:Y:S01]  /*1da20*/  HMMA.16816.F32.BF16 R176, R16, R30, R176 ;  /* 0x0000001e10b0723c */ /* 0x000fe200000418b0 */
[----:B------:R-:W-:Y:S01]  /*1da30*/  IMAD.MOV.U32 R230, RZ, RZ, R13 ;  /* 0x000000ffffe67224 */ /* 0x000fe200078e000d */
[----:B------:R-:W2:Y:S01]  /*1da40*/  LDSM.16.M88.4 R28, [R221] ;  /* 0x00000000dd1c783b */ /* 0x000ea20000000200 */
[----:B------:R-:W-:-:S02]  /*1da50*/  IMAD.MOV.U32 R229, RZ, RZ, R14 ;  /* 0x000000ffffe57224 */ /* 0x000fc400078e000e */
[----:B------:R-:W-:-:S03]  /*1da60*/  IMAD.MOV.U32 R228, RZ, RZ, R15 ;  /* 0x000000ffffe47224 */ /* 0x000fc600078e000f */
[----:B------:R-:W-:Y:S07]  /*1da70*/  HMMA.16816.F32.BF16 R12, R16, R66, R208 ;  /* 0x00000042100c723c */ /* 0x000fee00000418d0 */
[----:B------:R-:W-:Y:S02]  /*1da80*/  IMAD.MOV.U32 R208, RZ, RZ, R82 ;  /* 0x000000ffffd07224 */ /* 0x000fe400078e0052 */
[----:B------:R-:W-:Y:S02]  /*1da90*/  IMAD.MOV.U32 R209, RZ, RZ, R81 ;  /* 0x000000ffffd17224 */ /* 0x000fe400078e0051 */
[----:B------:R-:W-:-:S02]  /*1daa0*/  IMAD.MOV.U32 R210, RZ, RZ, R4 ;  /* 0x000000ffffd27224 */ /* 0x000fc400078e0004 */
[----:B------:R-:W-:Y:S02]  /*1dab0*/  IMAD.MOV.U32 R211, RZ, RZ, R0 ;  /* 0x000000ffffd37224 */ /* 0x000fe400078e0000 */
[----:B------:R-:W-:-:S04]  /*1dac0*/  IMAD.MOV.U32 R0, RZ, RZ, R224 ;  /* 0x000000ffff007224 */ /* 0x000fc800078e00e0 */
[----:B------:R-:W-:Y:S01]  /*1dad0*/  IMAD.MOV.U32 R215, RZ, RZ, R0 ;  /* 0x000000ffffd77224 */ /* 0x000fe200078e0000 */
[C---:B-1----:R-:W-:Y:S04]  /*1dae0*/  HMMA.16816.F32.BF16 R64, R16.reuse, R44, R208 ;  /* 0x0000002c1040723c */ /* 0x042fe800000418d0 */
[----:B------:R-:W-:Y:S02]  /*1daf0*/  IMAD.MOV.U32 R236, RZ, RZ, R13 ;  /* 0x000000ffffec7224 */ /* 0x000fe400078e000d */
[----:B------:R-:W-:Y:S02]  /*1db00*/  IMAD.MOV.U32 R235, RZ, RZ, R14 ;  /* 0x000000ffffeb7224 */ /* 0x000fe400078e000e */
[----:B------:R-:W-:Y:S01]  /*1db10*/  HMMA.16816.F32.BF16 R44, R16, R46, R216 ;  /* 0x0000002e102c723c */ /* 0x000fe200000418d8 */
[----:B------:R-:W-:-:S02]  /*1db20*/  IMAD.MOV.U32 R234, RZ, RZ, R15 ;  /* 0x000000ffffea7224 */ /* 0x000fc400078e000f */
[----:B------:R-:W-:Y:S02]  /*1db30*/  IMAD.MOV.U32 R233, RZ, RZ, R12 ;  /* 0x000000ffffe97224 */ /* 0x000fe400078e000c */
[----:B------:R-:W-:Y:S03]  /*1db40*/  LDSM.16.M88.4 R12, [R187] ;  /* 0x00000000bb0c783b */ /* 0x000fe60000000200 */
[C---:B--2---:R-:W-:Y:S08]  /*1db50*/  HMMA.16816.F32.BF16 R88, R16.reuse, R28, R88 ;  /* 0x0000001c1058723c */ /* 0x044ff00000041858 */
[----:B------:R-:W-:Y:S01]  /*1db60*/  HMMA.16816.F32.BF16 R92, R16, R30, R92 ;  /* 0x0000001e105c723c */ /* 0x000fe2000004185c */
[----:B------:R1:W2:Y:S01]  /*1db70*/  LDSM.16.M88.4 R28, [R195] ;  /* 0x00000000c31c783b */ /* 0x0002a20000000200 */
        /* <DEDUP_REMOVED lines=8> */
[----:B------:R-:W-:-:S06]  /*1dc00*/  IMAD.MOV.U32 R210, RZ, RZ, R67 ;  /* 0x000000ffffd27224 */ /* 0x000fcc00078e0043 */
[----:B------:R-:W-:Y:S02]  /*1dc10*/  IMAD.MOV.U32 R127, RZ, RZ, R11 ;  /* 0x000000ffff7f7224 */ /* 0x000fe400078e000b */
[----:B------:R-:W-:Y:S02]  /*1dc20*/  IMAD.MOV.U32 R126, RZ, RZ, R237 ;  /* 0x000000ffff7e7224 */ /* 0x000fe400078e00ed */
[----:B------:R-:W-:Y:S02]  /*1dc30*/  IMAD.MOV.U32 R125, RZ, RZ, R127 ;  /* 0x000000ffff7d7224 */ /* 0x000fe400078e007f */
[----:B------:R-:W-:Y:S02]  /*1dc40*/  IMAD.MOV.U32 R127, RZ, RZ, R238 ;  /* 0x000000ffff7f7224 */ /* 0x000fe400078e00ee */
[----:B------:R-:W-:-:S09]  /*1dc50*/  IMAD.MOV.U32 R124, RZ, RZ, R239 ;  /* 0x000000ffff7c7224 */ /* 0x000fd200078e00ef */
[----:B------:R-:W-:Y:S02]  /*1dc60*/  IMAD.MOV.U32 R219, RZ, RZ, R45 ;  /* 0x000000ffffdb7224 */ /* 0x000fe400078e002d */
[----:B------:R-:W-:Y:S02]  /*1dc70*/  IMAD.MOV.U32 R218, RZ, RZ, R46 ;  /* 0x000000ffffda7224 */ /* 0x000fe400078e002e */
[----:B------:R-:W-:Y:S02]  /*1dc80*/  IMAD.MOV.U32 R217, RZ, RZ, R44 ;  /* 0x000000ffffd97224 */ /* 0x000fe400078e002c */
[----:B-1----:R-:W-:Y:S02]  /*1dc90*/  IMAD.MOV.U32 R195, RZ, RZ, R47 ;  /* 0x000000ffffc37224 */ /* 0x002fe400078e002f */
[----:B------:R-:W-:Y:S07]  /*1dca0*/  HMMA.16816.F32.BF16 R44, R16, R42, R112 ;  /* 0x0000002a102c723c */ /* 0x000fee0000041870 */
[----:B------:R-:W-:-:S02]  /*1dcb0*/  IMAD.MOV.U32 R115, RZ, RZ, R7 ;  /* 0x000000ffff737224 */ /* 0x000fc400078e0007 */
[----:B------:R-:W-:Y:S02]  /*1dcc0*/  IMAD.MOV.U32 R112, RZ, RZ, R220 ;  /* 0x000000ffff707224 */ /* 0x000fe400078e00dc */
[----:B------:R-:W-:Y:S02]  /*1dcd0*/  IMAD.MOV.U32 R113, RZ, RZ, R194 ;  /* 0x000000ffff717224 */ /* 0x000fe400078e00c2 */
[----:B------:R-:W-:-:S11]  /*1dce0*/  IMAD.MOV.U32 R114, RZ, RZ, R190 ;  /* 0x000000ffff727224 */ /* 0x000fd600078e00be */
[----:B------:R-:W-:Y:S02]  /*1dcf0*/  IMAD.MOV.U32 R42, RZ, RZ, R46 ;  /* 0x000000ffff2a7224 */ /* 0x000fe400078e002e */
[----:B------:R-:W-:Y:S02]  /*1dd00*/  IMAD.MOV.U32 R41, RZ, RZ, R44 ;  /* 0x000000ffff297224 */ /* 0x000fe400078e002c */
[----:B------:R-:W-:Y:S02]  /*1dd10*/  IMAD.MOV.U32 R40, RZ, RZ, R45 ;  /* 0x000000ffff287224 */ /* 0x000fe400078e002d */
[----:B------:R-:W-:Y:S02]  /*1dd20*/  IMAD.MOV.U32 R4, RZ, RZ, R47 ;  /* 0x000000ffff047224 */ /* 0x000fe400078e002f */
        /* <DEDUP_REMOVED lines=13> */
[----:B------:R-:W1:Y:S11]  /*1de00*/  LDSM.16.M88.4 R40, [R184+0x2000] ;  /* 0x00200000b828783b */ /* 0x000e760000000200 */
[----:B------:R-:W-:-:S02]  /*1de10*/  IMAD.MOV.U32 R32, RZ, RZ, R45 ;  /* 0x000000ffff207224 */ /* 0x000fc400078e002d */
[----:B------:R-:W-:Y:S02]  /*1de20*/  IMAD.MOV.U32 R72, RZ, RZ, R46 ;  /* 0x000000ffff487224 */ /* 0x000fe400078e002e */
[----:B------:R-:W-:Y:S02]  /*1de30*/  IMAD.MOV.U32 R67, RZ, RZ, R47 ;  /* 0x000000ffff437224 */ /* 0x000fe400078e002f */
[----:B------:R-:W-:Y:S02]  /*1de40*/  IMAD.MOV.U32 R66, RZ, RZ, R44 ;  /* 0x000000ffff427224 */ /* 0x000fe400078e002c */
[----:B--2---:R-:W-:Y:S07]  /*1de50*/  HMMA.16816.F32.BF16 R44, R16, R28, R68 ;  /* 0x0000001c102c723c */ /* 0x004fee0000041844 */
[----:B------:R-:W-:-:S02]  /*1de60*/  IMAD.MOV.U32 R69, RZ, RZ, R236 ;  /* 0x000000ffff457224 */ /* 0x000fc400078e00ec */
[----:B------:R-:W-:Y:S01]  /*1de70*/  IMAD.MOV.U32 R71, RZ, RZ, R32 ;  /* 0x000000ffff477224 */ /* 0x000fe200078e0020 */
[----:B------:R-:W-:Y:S01]  /*1de80*/  HMMA.16816.F32.BF16 R236, R12, R56, R104 ;  /* 0x000000380cec723c */ /* 0x000fe20000041868 */
[----:B------:R-:W2:Y:S01]  /*1de90*/  LDSM.16.M88.4 R32, [R184+0x2800] ;  /* 0x00280000b820783b */ /* 0x000ea20000000200 */
[----:B------:R-:W-:Y:S02]  /*1dea0*/  IMAD.MOV.U32 R70, RZ, RZ, R235 ;  /* 0x000000ffff467224 */ /* 0x000fe400078e00eb */
[----:B------:R-:W-:-:S03]  /*1deb0*/  IMAD.MOV.U32 R68, RZ, RZ, R233 ;  /* 0x000000ffff447224 */ /* 0x000fc600078e00e9 */
        /* <DEDUP_REMOVED lines=8> */
[----:B------:R-:W-:Y:S01]  /*1df40*/  HMMA.16816.F32.BF16 R44, R16, R30, R60 ;  /* 0x0000001e102c723c */ /* 0x000fe2000004183c */
[----:B------:R-:W-:-:S07]  /*1df50*/  IMAD.MOV.U32 R104, RZ, RZ, R212 ;  /* 0x000000ffff687224 */ /* 0x000fce00078e00d4 */
        /* <DEDUP_REMOVED lines=13> */
[----:B------:R-:W-:Y:S01]  /*1e030*/  IMAD.MOV.U32 R175, RZ, RZ, R60 ;  /* 0x000000ffffaf7224 */ /* 0x000fe200078e003c */
[----:B------:R-:W1:Y:S01]  /*1e040*/  LDSM.16.M88.4 R44, [R184+0x1800] ;  /* 0x00180000b82c783b */ /* 0x000e620000000200 */
[----:B------:R-:W-:-:S02]  /*1e050*/  IMAD.MOV.U32 R174, RZ, RZ, R61 ;  /* 0x000000ffffae7224 */ /* 0x000fc400078e003d */
[----:B------:R-:W-:Y:S02]  /*1e060*/  IMAD.MOV.U32 R37, RZ, RZ, R62 ;  /* 0x000000ffff257224 */ /* 0x000fe400078e003e */
[----:B------:R-:W-:Y:S01]  /*1e070*/  IMAD.MOV.U32 R36, RZ, RZ, R63 ;  /* 0x000000ffff247224 */ /* 0x000fe200078e003f */
[C---:B--2---:R-:W-:Y:S01]  /*1e080*/  HMMA.16816.F32.BF16 R200, R12.reuse, R34, R116 ;  /* 0x000000220cc8723c */ /* 0x044fe20000041874 */
[----:B------:R-:W-:Y:S02]  /*1e090*/  IMAD.MOV.U32 R197, RZ, RZ, R211 ;  /* 0x000000ffffc57224 */ /* 0x000fe400078e00d3 */
[----:B------:R-:W-:Y:S02]  /*1e0a0*/  IMAD.MOV.U32 R198, RZ, RZ, R210 ;  /* 0x000000ffffc67224 */ /* 0x000fe400078e00d2 */
[----:B------:R-:W-:Y:S02]  /*1e0b0*/  IMAD.MOV.U32 R199, RZ, RZ, R209 ;  /* 0x000000ffffc77224 */ /* 0x000fe400078e00d1 */
[----:B------:R-:W-:Y:S01]  /*1e0c0*/  IMAD.MOV.U32 R114, RZ, RZ, R219 ;  /* 0x000000ffff727224 */ /* 0x000fe200078e00db */
[----:B------:R-:W-:Y:S01]  /*1e0d0*/  HMMA.16816.F32.BF16 R60, R12, R48, R108 ;  /* 0x000000300c3c723c */ /* 0x000fe2000004186c */
[----:B------:R2:W-:Y:S01]  /*1e0e0*/  LDSM.16.M88.4 R108, [R80+0x9800] ;  /* 0x00980000506c783b */ /* 0x0005e20000000200 */
[----:B------:R-:W-:-:S02]  /*1e0f0*/  IMAD.MOV.U32 R115, RZ, RZ, R218 ;  /* 0x000000ffff737224 */ /* 0x000fc400078e00da */
[----:B------:R-:W-:Y:S02]  /*1e100*/  IMAD.MOV.U32 R113, RZ, RZ, R217 ;  /* 0x000000ffff717224 */ /* 0x000fe400078e00d9 */
[----:B------:R-:W-:Y:S02]  /*1e110*/  IMAD.MOV.U32 R116, RZ, RZ, R124 ;  /* 0x000000ffff747224 */ /* 0x000fe400078e007c */
[----:B------:R-:W-:Y:S01]  /*1e120*/  HMMA.16816.F32.BF16 R48, R12, R50, R100 ;  /* 0x000000320c30723c */ /* 0x000fe20000041864 */
[----:B------:R-:W-:Y:S01]  /*1e130*/  LDSM.16.M88.4 R100, [R138+0x9800] ;  /* 0x009800008a64783b */ /* 0x000fe20000000200 */
[----:B------:R-:W-:Y:S02]  /*1e140*/  IMAD.MOV.U32 R117, RZ, RZ, R125 ;  /* 0x000000ffff757224 */ /* 0x000fe400078e007d */
[----:B------:R-:W-:Y:S02]  /*1e150*/  IMAD.MOV.U32 R118, RZ, RZ, R126 ;  /* 0x000000ffff767224 */ /* 0x000fe400078e007e */
[----:B------:R-:W-:-:S10]  /*1e160*/  IMAD.MOV.U32 R119, RZ, RZ, R127 ;  /* 0x000000ffff777224 */ /* 0x000fd400078e007f */
[----:B------:R-:W-:Y:S02]  /*1e170*/  IMAD.MOV.U32 R28, RZ, RZ, R60 ;  /* 0x000000ffff1c7224 */ /* 0x000fe400078e003c */
[----:B------:R-:W-:Y:S01]  /*1e180*/  IMAD.MOV.U32 R10, RZ, RZ, R63 ;  /* 0x000000ffff0a7224 */ /* 0x000fe200078e003f */
[C---:B-1----:R-:W-:Y:S01]  /*1e190*/  HMMA.16816.F32.BF16 R228, R12.reuse, R44, R204 ;  /* 0x0000002c0ce4723c */ /* 0x042fe200000418cc */
[----:B------:R-:W-:Y:S02]  /*1e1a0*/  IMAD.MOV.U32 R63, RZ, RZ, R29 ;  /* 0x000000ffff3f7224 */ /* 0x000fe400078e001d */
[----:B------:R-:W-:Y:S02]  /*1e1b0*/  IMAD.MOV.U32 R56, RZ, RZ, R28 ;  /* 0x000000ffff387224 */ /* 0x000fe400078e001c */
[----:B------:R-:W1:Y:S01]  /*1e1c0*/  LDSM.16.M88.4 R28, [R184+0x3000] ;  /* 0x00300000b81c783b */ /* 0x000e620000000200 */
        /* <DEDUP_REMOVED lines=8> */
[----:B------:R-:W-:Y:S01]  /*1e250*/  HMMA.16816.F32.BF16 R216, R12, R46, R176 ;  /* 0x0000002e0cd8723c */ /* 0x000fe200000418b0 */
[----:B------:R-:W-:Y:S02]  /*1e260*/  IMAD.MOV.U32 R123, RZ, RZ, R198 ;  /* 0x000000ffff7b7224 */ /* 0x000fe400078e00c6 */
[----:B------:R-:W-:Y:S02]  /*1e270*/  IMAD.MOV.U32 R121, RZ, RZ, R199 ;  /* 0x000000ffff797224 */ /* 0x000fe400078e00c7 */
[----:B------:R-:W-:Y:S02]  /*1e280*/  IMAD.MOV.U32 R120, RZ, RZ, R56 ;  /* 0x000000ffff787224 */ /* 0x000fe400078e0038 */
[----:B------:R-:W3:Y:S01]  /*1e290*/  LDSM.16.M88.4 R56, [R184] ;  /* 0x00000000b838783b */ /* 0x000ee20000000200 */
[----:B------:R-:W-:-:S02]  /*1e2a0*/  IMAD.MOV.U32 R60, RZ, RZ, R50 ;  /* 0x000000ffff3c7224 */ /* 0x000fc400078e0032 */
[----:B------:R-:W-:Y:S02]  /*1e2b0*/  IMAD.MOV.U32 R9, RZ, RZ, R49 ;  /* 0x000000ffff097224 */ /* 0x000fe400078e0031 */
[----:B------:R-:W-:Y:S02]  /*1e2c0*/  IMAD.MOV.U32 R5, RZ, RZ, R51 ;  /* 0x000000ffff057224 */ /* 0x000fe400078e0033 */
[----:B------:R-:W4:Y:S01]  /*1e2d0*/  LDSM.16.M88.4 R48, [R184+0x3800] ;  /* 0x00380000b830783b */ /* 0x000f220000000200 */
[----:B--2---:R-:W-:Y:S02]  /*1e2e0*/  IMAD.MOV.U32 R80, RZ, RZ, R208 ;  /* 0x000000ffff507224 */ /* 0x004fe400078e00d0 */
[C---:B------:R-:W-:Y:S01]  /*1e2f0*/  HMMA.16816.F32.BF16 R208, R12.reuse, R42, R128 ;  /* 0x0000002a0cd0723c */ /* 0x040fe20000041880 */
[----:B------:R-:W2:Y:S07]  /*1e300*/  LDSM.16.M88.4 R40, [R184+0x4000] ;  /* 0x00400000b828783b */ /* 0x000eae0000000200 */
[C---:B-1----:R-:W-:Y:S01]  /*1e310*/  HMMA.16816.F32.BF16 R196, R12.reuse, R28, R84 ;  /* 0x0000001c0cc4723c */ /* 0x042fe20000041854 */
[----:B------:R-:W-:Y:S04]  /*1e320*/  LDSM.16.M88.4 R84, [R45] ;  /* 0x000000002d54783b */ /* 0x000fe80000000200 */
[----:B------:R-:W1:Y:S03]  /*1e330*/  LDSM.16.M88.4 R44, [R184+0x5000] ;  /* 0x00500000b82c783b */ /* 0x000e660000000200 */
[----:B------:R-:W-:Y:S07]  /*1e340*/  HMMA.16816.F32.BF16 R176, R12, R30, R76 ;  /* 0x0000001e0cb0723c */ /* 0x000fee000004184c */
[----:B------:R-:W-:Y:S01]  /*1e350*/  IMAD.MOV.U32 R76, RZ, RZ, R60 ;  /* 0x000000ffff4c7224 */ /* 0x000fe200078e003c */
[----:B------:R-:W-:Y:S01]  /*1e360*/  HMMA.16816.F32.BF16 R28, R24, R100, RZ ;  /* 0x00000064181c723c */ /* 0x000fe200000418ff */
[----:B------:R-:W-:-:S02]  /*1e370*/  IMAD.MOV.U32 R78, RZ, RZ, R120 ;  /* 0x000000ffff4e7224 */ /* 0x000fc400078e0078 */
[----:B------:R-:W-:Y:S02]  /*1e380*/  IMAD.MOV.U32 R77, RZ, RZ, R63 ;  /* 0x000000ffff4d7224 */ /* 0x000fe400078e003f */
[----:B------:R-:W-:Y:S02]  /*1e390*/  IMAD.MOV.U32 R79, RZ, RZ, R68 ;  /* 0x000000ffff4f7224 */ /* 0x000fe400078e0044 */
[----:B------:R-:W-:Y:S01]  /*1e3a0*/  IMAD.MOV.U32 R101, RZ, RZ, R61 ;  /* 0x000000ffff657224 */ /* 0x000fe200078e003d */
[----:B---3--:R-:W-:Y:S01]  /*1e3b0*/  HMMA.16816.F32.BF16 R52, R12, R58, R52 ;  /* 0x0000003a0c34723c */ /* 0x008fe20000041834 */
[----:B------:R-:W-:Y:S02]  /*1e3c0*/  IMAD.MOV.U32 R61, RZ, RZ, R70 ;  /* 0x000000ffff3d7224 */ /* 0x000fe400078e0046 */
[----:B------:R-:W-:Y:S02]  /*1e3d0*/  IMAD.MOV.U32 R70, RZ, RZ, R195 ;  /* 0x000000ffff467224 */ /* 0x000fe400078e00c3 */
[----:B------:R-:W3:Y:S01]  /*1e3e0*/  S2R R195, SR_TID.X ;  /* 0x0000000000c37919 */ /* 0x000ee20000002100 */
[----:B------:R-:W-:-:S02]  /*1e3f0*/  IMAD.MOV.U32 R100, RZ, RZ, R80 ;  /* 0x000000ffff647224 */ /* 0x000fc400078e0050 */
[----:B------:R-:W-:Y:S01]  /*1e400*/  IMAD.MOV.U32 R60, RZ, RZ, R69 ;  /* 0x000000ffff3c7224 */ /* 0x000fe200078e0045 */
[----:B----4-:R-:W-:Y:S01]  /*1e410*/  HMMA.16816.F32.BF16 R128, R12, R48, R88 ;  /* 0x000000300c80723c */ /* 0x010fe20000041858 */
        /* <DEDUP_REMOVED lines=12> */
[----:B---3--:R-:W-:-:S02]  /*1e4e0*/  IMAD.SHL.U32 R195, R195, 0x2, RZ ;  /* 0x00000002c3c37824 */ /* 0x008fc400078e00ff */
[----:B------:R-:W-:Y:S01]  /*1e4f0*/  IMAD.MOV.U32 R92, RZ, RZ, R79 ;  /* 0x000000ffff5c7224 */ /* 0x000fe200078e004f */
[C---:B--2---:R-:W-:Y:S01]  /*1e500*/  HMMA.16816.F32.BF16 R116, R12.reuse, R40, R116 ;  /* 0x000000280c74723c */ /* 0x044fe20000041874 */
[----:B------:R-:W-:Y:S01]  /*1e510*/  IMAD.MOV.U32 R93, RZ, RZ, R60 ;  /* 0x000000ffff5d7224 */ /* 0x000fe200078e003c */
[----:B------:R-:W-:Y:S01]  /*1e520*/  LOP3.LUT R195, R195, 0x6, RZ, 0xc0, !PT ;  /* 0x00000006c3c37812 */ /* 0x000fe200078ec0ff */
        /* <DEDUP_REMOVED lines=12> */
[----:B------:R-:W-:Y:S01]  /*1e5f0*/  IMAD.SHL.U32 R7, R250, 0x100, RZ ;  /* 0x00000100fa077824 */ /* 0x000fe200078e00ff */
[----:B------:R-:W-:Y:S01]  /*1e600*/  HMMA.16816.F32.BF16 R64, R16, R84, R28 ;  /* 0x000000541040723c */ /* 0x000fe2000004181c */
[----:B------:R-:W1:Y:S01]  /*1e610*/  LDSM.16.M88.4 R28, [R184+0x6000] ;  /* 0x00600000b81c783b */ /* 0x000e620000000200 */
[----:B------:R-:W-:Y:S02]  /*1e620*/  IMAD.MOV.U32 R89, RZ, RZ, R121 ;  /* 0x000000ffff597224 */ /* 0x000fe400078e0079 */
[----:B------:R-:W-:Y:S02]  /*1e630*/  IMAD.MOV.U32 R90, RZ, RZ, R122 ;  /* 0x000000ffff5a7224 */ /* 0x000fe400078e007a */
[----:B------:R-:W-:Y:S02]  /*1e640*/  IMAD.MOV.U32 R91, RZ, RZ, R123 ;  /* 0x000000ffff5b7224 */ /* 0x000fe400078e007b */
[----:B------:R-:W-:Y:S01]  /*1e650*/  IMAD.MOV.U32 R95, RZ, RZ, R62 ;  /* 0x000000ffff5f7224 */ /* 0x000fe200078e003e */
[C---:B------:R-:W-:Y:S01]  /*1e660*/  HMMA.16816.F32.BF16 R120, R12.reuse, R42, R240 ;  /* 0x0000002a0c78723c */ /* 0x040fe200000418f0 */
[----:B------:R-:W-:Y:S01]  /*1e670*/  IMAD.MOV.U32 R62, RZ, RZ, R72 ;  /* 0x000000ffff3e7224 */ /* 0x000fe200078e0048 */
[----:B------:R-:W2:Y:S01]  /*1e680*/  LDSM.16.M88.4 R40, [R184+0x5800] ;  /* 0x00580000b828783b */ /* 0x000ea20000000200 */
[----:B------:R-:W-:Y:S01]  /*1e690*/  IMAD.MOV.U32 R72, RZ, RZ, R2 ;  /* 0x000000ffff487224 */ /* 0x000fe200078e0002 */
[C-C-:B------:R-:W-:Y:S01]  /*1e6a0*/  LOP3.LUT R2, R7.reuse, 0x8, R195.reuse, 0xfe, !PT ;  /* 0x0000000807027812 */ /* 0x140fe200078efec3 */
[----:B------:R-:W-:Y:S01]  /*1e6b0*/  IMAD.MOV.U32 R48, RZ, RZ, R0 ;  /* 0x000000ffff307224 */ /* 0x000fe200078e0000 */
[C---:B------:R-:W-:Y:S01]  /*1e6c0*/  LOP3.LUT R0, R7.reuse, 0x10, R195, 0xfe, !PT ;  /* 0x0000001007007812 */ /* 0x040fe200078efec3 */
[----:B------:R-:W-:Y:S01]  /*1e6d0*/  IMAD.MOV.U32 R50, RZ, RZ, R225 ;  /* 0x000000ffff327224 */ /* 0x000fe200078e00e1 */
[C---:B------:R-:W-:Y:S01]  /*1e6e0*/  ISETP.GE.AND P5, PT, R2.reuse, R8, PT ;  /* 0x000000080200720c */ /* 0x040fe20003fa6270 */
[C---:B------:R-:W-:Y:S01]  /*1e6f0*/  HMMA.16816.F32.BF16 R112, R12.reuse, R32, R244 ;  /* 0x000000200c70723c */ /* 0x040fe200000418f4 */
[-C--:B------:R-:W-:Y:S01]  /*1e700*/  ISETP.GE.AND P4, PT, R2, R6.reuse, PT ;  /* 0x000000060200720c */ /* 0x080fe20003f86270 */
[----:B------:R-:W3:Y:S01]  /*1e710*/  LDSM.16.M88.4 R32, [R184+0x6800] ;  /* 0x00680000b820783b */ /* 0x000ee20000000200 */
[----:B------:R-:W-:Y:S01]  /*1e720*/  LOP3.LUT R2, R7, 0x18, R195, 0xfe, !PT ;  /* 0x0000001807027812 */ /* 0x000fe200078efec3 */
[----:B------:R-:W-:Y:S01]  /*1e730*/  IMAD.MOV.U32 R51, RZ, RZ, R224 ;  /* 0x000000ffff337224 */ /* 0x000fe200078e00e0 */
[----:B------:R-:W-:Y:S01]  /*1e740*/  FSEL R59, R52, -INF , !P5 ;  /* 0xff800000343b7808 */ /* 0x000fe20006800000 */
[----:B------:R-:W-:Y:S01]  /*1e750*/  IMAD.MOV.U32 R240, RZ, RZ, R221 ;  /* 0x000000fffff07224 */ /* 0x000fe200078e00dd */
[----:B------:R-:W-:Y:S01]  /*1e760*/  ISETP.GE.AND P5, PT, R2, R6, PT ;  /* 0x000000060200720c */ /* 0x000fe20003fa6270 */
[C---:B------:R-:W-:Y:S01]  /*1e770*/  HMMA.16816.F32.BF16 R92, R12.reuse, R46, R92 ;  /* 0x0000002e0c5c723c */ /* 0x040fe2000004185c */
[C---:B------:R-:W-:Y:S01]  /*1e780*/  ISETP.GE.AND P6, PT, R0.reuse, R8, PT ;  /* 0x000000080000720c */ /* 0x040fe20003fc6270 */
[----:B------:R-:W-:Y:S01]  /*1e790*/  IMAD.MOV.U32 R241, RZ, RZ, R220 ;  /* 0x000000fffff17224 */ /* 0x000fe200078e00dc */
[----:B------:R-:W-:Y:S01]  /*1e7a0*/  FSEL R85, R49, -INF , !P5 ;  /* 0xff80000031557808 */ /* 0x000fe20006800000 */
[----:B------:R-:W-:Y:S01]  /*1e7b0*/  IMAD.MOV.U32 R49, RZ, RZ, R76 ;  /* 0x000000ffff317224 */ /* 0x000fe200078e004c */
[----:B------:R-:W-:Y:S01]  /*1e7c0*/  ISETP.GE.AND P3, PT, R0, R6, PT ;  /* 0x000000060000720c */ /* 0x000fe20003f66270 */
[----:B------:R-:W-:Y:S01]  /*1e7d0*/  IMAD.MOV.U32 R76, RZ, RZ, R77 ;  /* 0x000000ffff4c7224 */ /* 0x000fe200078e004d */
[C---:B------:R-:W-:Y:S01]  /*1e7e0*/  LOP3.LUT R0, R7.reuse, 0x20, R195, 0xfe, !PT ;  /* 0x0000002007007812 */ /* 0x040fe200078efec3 */
[----:B------:R-:W-:Y:S01]  /*1e7f0*/  IMAD.MOV.U32 R77, RZ, RZ, R78 ;  /* 0x000000ffff4d7224 */ /* 0x000fe200078e004e */
[----:B------:R-:W-:Y:S01]  /*1e800*/  FSEL R58, R54, -INF , !P4 ;  /* 0xff800000363a7808 */ /* 0x000fe20006000000 */
[----:B------:R-:W-:Y:S01]  /*1e810*/  IMAD.MOV.U32 R78, RZ, RZ, R79 ;  /* 0x000000ffff4e7224 */ /* 0x000fe200078e004f */
[----:B------:R-:W-:Y:S01]  /*1e820*/  FSEL R100, R100, -INF , !P6 ;  /* 0xff80000064647808 */ /* 0x000fe20007000000 */
[----:B------:R-:W-:Y:S01]  /*1e830*/  IMAD.MOV.U32 R79, RZ, RZ, R60 ;  /* 0x000000ffff4f7224 */ /* 0x000fe200078e003c */
[-C--:B------:R-:W-:Y:S01]  /*1e840*/  ISETP.GE.AND P2, PT, R2, R8.reuse, PT ;  /* 0x000000080200720c */ /* 0x080fe20003f46270 */
[----:B------:R-:W-:Y:S01]  /*1e850*/  IMAD.MOV.U32 R60, RZ, RZ, R68 ;  /* 0x000000ffff3c7224 */ /* 0x000fe200078e0044 */
[C---:B------:R-:W-:Y:S01]  /*1e860*/  ISETP.GE.AND P4, PT, R0.reuse, R8, PT ;  /* 0x000000080000720c */ /* 0x040fe20003f86270 */
[----:B------:R-:W-:Y:S01]  /*1e870*/  IMAD.MOV.U32 R68, RZ, RZ, R69 ;  /* 0x000000ffff447224 */ /* 0x000fe200078e0045 */
[----:B------:R-:W-:Y:S01]  /*1e880*/  ISETP.GE.AND P6, PT, R0, R6, PT ;  /* 0x000000060000720c */ /* 0x000fe20003fc6270 */
[----:B------:R-:W-:Y:S01]  /*1e890*/  IMAD.MOV.U32 R69, RZ, RZ, R70 ;  /* 0x000000ffff457224 */ /* 0x000fe200078e0046 */
[C---:B------:R-:W-:Y:S01]  /*1e8a0*/  LOP3.LUT R2, R7.reuse, 0x28, R195, 0xfe, !PT ;  /* 0x0000002807027812 */ /* 0x040fe200078efec3 */
[----:B------:R-:W-:Y:S01]  /*1e8b0*/  IMAD.MOV.U32 R70, RZ, RZ, R71 ;  /* 0x000000ffff467224 */ /* 0x000fe200078e0047 */
[----:B------:R-:W-:Y:S01]  /*1e8c0*/  LOP3.LUT R0, R7, 0x30, R195, 0xfe, !PT ;  /* 0x0000003007007812 */ /* 0x000fe200078efec3 */
[----:B------:R-:W-:Y:S01]  /*1e8d0*/  IMAD.MOV.U32 R71, RZ, RZ, R72 ;  /* 0x000000ffff477224 */ /* 0x000fe200078e0048 */
[----:B------:R-:W-:Y:S01]  /*1e8e0*/  FSEL R84, R48, -INF , !P3 ;  /* 0xff80000030547808 */ /* 0x000fe20005800000 */
[----:B------:R-:W-:Y:S01]  /*1e8f0*/  IMAD.MOV.U32 R72, RZ, RZ, R73 ;  /* 0x000000ffff487224 */ /* 0x000fe200078e0049 */
[----:B------:R-:W-:Y:S01]  /*1e900*/  FSEL R101, R101, -INF , !P2 ;  /* 0xff80000065657808 */ /* 0x000fe20005000000 */
[----:B------:R-:W-:Y:S01]  /*1e910*/  IMAD.MOV.U32 R73, RZ, RZ, R74 ;  /* 0x000000ffff497224 */ /* 0x000fe200078e004a */
[----:B------:R-:W-:Y:S01]  /*1e920*/  FSEL R236, R236, -INF , !P4 ;  /* 0xff800000ecec7808 */ /* 0x000fe20006000000 */
[----:B------:R-:W-:Y:S01]  /*1e930*/  IMAD.MOV.U32 R74, RZ, RZ, R75 ;  /* 0x000000ffff4a7224 */ /* 0x000fe200078e004b */
[C---:B-1----:R-:W-:Y:S01]  /*1e940*/  HMMA.16816.F32.BF16 R76, R12.reuse, R28, R76 ;  /* 0x0000001c0c4c723c */ /* 0x042fe2000004184c */
[----:B------:R-:W-:Y:S01]  /*1e950*/  IMAD.MOV.U32 R75, RZ, RZ, R4 ;  /* 0x000000ffff4b7224 */ /* 0x000fe200078e0004 */
[C---:B------:R-:W-:Y:S01]  /*1e960*/  ISETP.GE.AND P3, PT, R2.reuse, R8, PT ;  /* 0x000000080200720c */ /* 0x040fe20003f66270 */
[----:B------:R-:W-:Y:S01]  /*1e970*/  IMAD.MOV.U32 R48, RZ, RZ, R49 ;  /* 0x000000ffff307224 */ /* 0x000fe200078e0031 */
[----:B------:R-:W-:Y:S01]  /*1e980*/  ISETP.GE.AND P2, PT, R2, R6, PT ;  /* 0x000000060200720c */ /* 0x000fe20003f46270 */
[----:B------:R-:W-:Y:S01]  /*1e990*/  IMAD.MOV.U32 R49, RZ, RZ, R248 ;  /* 0x000000ffff317224 */ /* 0x000fe200078e00f8 */
[C---:B------:R-:W-:Y:S01]  /*1e9a0*/  ISETP.GE.AND P5, PT, R0.reuse, R8, PT ;  /* 0x000000080000720c */ /* 0x040fe20003fa6270 */
[----:B------:R-:W-:Y:S01]  /*1e9b0*/  IMAD.MOV.U32 R242, RZ, RZ, R194 ;  /* 0x000000fffff27224 */ /* 0x000fe200078e00c2 */
[C---:B------:R-:W-:Y:S01]  /*1e9c0*/  HMMA.16816.F32.BF16 R72, R12.reuse, R30, R72 ;  /* 0x0000001e0c48723c */ /* 0x040fe20000041848 */
[----:B------:R-:W-:Y:S01]  /*1e9d0*/  ISETP.GE.AND P4, PT, R0, R6, PT ;  /* 0x000000060000720c */ /* 0x000fe20003f86270 */
[----:B------:R-:W1:Y:S01]  /*1e9e0*/  LDSM.16.M88.4 R28, [R184+0x7000] ;  /* 0x00700000b81c783b */ /* 0x000e620000000200 */
[C-C-:B------:R-:W-:Y:S01]  /*1e9f0*/  LOP3.LUT R2, R7.reuse, 0x38, R195.reuse, 0xfe, !PT ;  /* 0x0000003807027812 */ /* 0x140fe200078efec3 */
[----:B------:R-:W-:Y:S01]  /*1ea00*/  IMAD.MOV.U32 R243, RZ, RZ, R190 ;  /* 0x000000fffff37224 */ /* 0x000fe200078e00be */
[----:B------:R-:W-:Y:S01]  /*1ea10*/  LOP3.LUT R0, R7, 0x40, R195, 0xfe, !PT ;  /* 0x0000004007007812 */ /* 0x000fe200078efec3 */
[----:B------:R-:W-:Y:S01]  /*1ea20*/  IMAD.MOV.U32 R244, RZ, RZ, R175 ;  /* 0x000000fffff47224 */ /* 0x000fe200078e00af */
[----:B------:R-:W-:Y:S01]  /*1ea30*/  FSEL R238, R238, -INF , !P6 ;  /* 0xff800000eeee7808 */ /* 0x000fe20007000000 */
[C---:B--2---:R-:W-:Y:S01]  /*1ea40*/  HMMA.16816.F32.BF16 R88, R12.reuse, R40, R88 ;  /* 0x000000280c58723c */ /* 0x044fe20000041858 */
[----:B------:R-:W-:Y:S01]  /*1ea50*/  FSEL R232, R232, -INF , !P3 ;  /* 0xff800000e8e87808 */ /* 0x000fe20005800000 */
[----:B------:R-:W-:Y:S01]  /*1ea60*/  IMAD.MOV.U32 R245, RZ, RZ, R174 ;  /* 0x000000fffff57224 */ /* 0x000fe200078e00ae */
[----:B------:R-:W-:Y:S01]  /*1ea70*/  FSEL R234, R234, -INF , !P2 ;  /* 0xff800000eaea7808 */ /* 0x000fe20005000000 */
[----:B------:R-:W-:Y:S01]  /*1ea80*/  IMAD.MOV.U32 R246, RZ, RZ, R37 ;  /* 0x000000fffff67224 */ /* 0x000fe200078e0025 */
[----:B------:R-:W-:Y:S01]  /*1ea90*/  FSEL R228, R228, -INF , !P5 ;  /* 0xff800000e4e47808 */ /* 0x000fe20006800000 */
[----:B------:R-:W-:Y:S01]  /*1eaa0*/  IMAD.MOV.U32 R247, RZ, RZ, R36 ;  /* 0x000000fffff77224 */ /* 0x000fe200078e0024 */
[C---:B------:R-:W-:Y:S01]  /*1eab0*/  ISETP.GE.AND P6, PT, R2.reuse, R8, PT ;  /* 0x000000080200720c */ /* 0x040fe20003fc6270 */
[----:B------:R-:W-:Y:S01]  /*1eac0*/  HMMA.16816.F32.BF16 R80, R12, R42, R80 ;  /* 0x0000002a0c50723c */ /* 0x000fe20000041850 */
[----:B------:R-:W-:Y:S01]  /*1ead0*/  ISETP.GE.AND P3, PT, R2, R6, PT ;  /* 0x000000060200720c */ /* 0x000fe20003f66270 */
[----:B------:R-:W2:Y:S01]  /*1eae0*/  LDSM.16.M88.4 R40, [R184+0x7800] ;  /* 0x00780000b828783b */ /* 0x000ea20000000200 */
[----:B------:R-:W-:Y:S01]  /*1eaf0*/  ISETP.GE.AND P2, PT, R0, R8, PT ;  /* 0x000000080000720c */ /* 0x000fe20003f46270 */
[----:B------:R-:W-:-:S04]  /*1eb00*/  DEPBAR.LE SB0, 0x0 ;  /* 0x000080000000791a */ /* 0x000fc80000000000 */
[----:B------:R-:W-:Y:S01]  /*1eb10*/  ISETP.GE.AND P5, PT, R0, R6, PT ;  /* 0x000000060000720c */ /* 0x000fe20003fa6270 */
[C---:B---3--:R-:W-:Y:S01]  /*1eb20*/  HMMA.16816.F32.BF16 R68, R12.reuse, R32, R68 ;  /* 0x000000200c44723c */ /* 0x048fe20000041844 */
[C-C-:B------:R-:W-:Y:S01]  /*1eb30*/  LOP3.LUT R0, R7.reuse, 0x48, R195.reuse, 0xfe, !PT ;  /* 0x0000004807007812 */ /* 0x140fe200078efec3 */
[----:B------:R-:W-:Y:S01]  /*1eb40*/  IMAD.MOV.U32 R220, RZ, RZ, R136 ;  /* 0x000000ffffdc7224 */ /* 0x000fe200078e0088 */
[----:B------:R-:W-:Y:S01]  /*1eb50*/  LOP3.LUT R4, R7, 0x50, R195, 0xfe, !PT ;  /* 0x0000005007047812 */ /* 0x000fe200078efec3 */
[----:B------:R-:W-:Y:S01]  /*1eb60*/  IMAD.MOV.U32 R221, RZ, RZ, R137 ;  /* 0x000000ffffdd7224 */ /* 0x000fe200078e0089 */
[----:B------:R-:W-:Y:S02]  /*1eb70*/  FSEL R230, R230, -INF , !P4 ;  /* 0xff800000e6e67808 */ /* 0x000fe40006000000 */
[----:B------:R-:W-:Y:S01]  /*1eb80*/  FSEL R216, R216, -INF , !P6 ;  /* 0xff800000d8d87808 */ /* 0x000fe20007000000 */
[----:B------:R-:W-:Y:S01]  /*1eb90*/  HMMA.16816.F32.BF16 R60, R12, R34, R60 ;  /* 0x000000220c3c723c */ /* 0x000fe2000004183c */
[----:B------:R-:W-:-:S02]  /*1eba0*/  FSEL R218, R218, -INF , !P3 ;  /* 0xff800000dada7808 */ /* 0x000fc40005800000 */
[C---:B------:R-:W-:Y:S02]  /*1ebb0*/  ISETP.GE.AND P4, PT, R0.reuse, R8, PT ;  /* 0x000000080000720c */ /* 0x040fe40003f86270 */
[----:B------:R-:W-:Y:S02]  /*1ebc0*/  ISETP.GE.AND P6, PT, R0, R6, PT ;  /* 0x000000060000720c */ /* 0x000fe40003fc6270 */
[----:B------:R-:W-:Y:S01]  /*1ebd0*/  ISETP.GE.AND P3, PT, R4, R8, PT ;  /* 0x000000080400720c */ /* 0x000fe20003f66270 */
[----:B------:R-:W-:Y:S01]  /*1ebe0*/  HMMA.16816.F32.BF16 R24, R24, R102, RZ ;  /* 0x000000661818723c */ /* 0x000fe200000418ff */
[C-C-:B------:R-:W-:Y:S02]  /*1ebf0*/  LOP3.LUT R2, R7.reuse, 0x58, R195.reuse, 0xfe, !PT ;  /* 0x0000005807027812 */ /* 0x140fe400078efec3 */
[----:B------:R-:W-:Y:S02]  /*1ec00*/  LOP3.LUT R0, R7, 0x60, R195, 0xfe, !PT ;  /* 0x0000006007007812 */ /* 0x000fe400078efec3 */
[----:B------:R-:W-:-:S02]  /*1ec10*/  FSEL R212, R212, -INF , !P2 ;  /* 0xff800000d4d47808 */ /* 0x000fc40005000000 */
[----:B------:R-:W-:Y:S01]  /*1ec20*/  FSEL R214, R214, -INF , !P5 ;  /* 0xff800000d6d67808 */ /* 0x000fe20006800000 */
[C---:B-1----:R-:W-:Y:S01]  /*1ec30*/  HMMA.16816.F32.BF16 R48, R12.reuse, R28, R48 ;  /* 0x0000001c0c30723c */ /* 0x042fe20000041830 */
[----:B------:R-:W-:Y:S02]  /*1ec40*/  FSEL R208, R208, -INF , !P4 ;  /* 0xff800000d0d07808 */ /* 0x000fe40006000000 */
[----:B------:R-:W-:Y:S02]  /*1ec50*/  FSEL R210, R210, -INF , !P6 ;  /* 0xff800000d2d27808 */ /* 0x000fe40007000000 */
[----:B------:R-:W-:Y:S02]  /*1ec60*/  FSEL R204, R204, -INF , !P3 ;  /* 0xff800000cccc7808 */ /* 0x000fe40005800000 */
[----:B------:R-:W-:Y:S01]  /*1ec70*/  ISETP.GE.AND P2, PT, R4, R6, PT ;  /* 0x000000060400720c */ /* 0x000fe20003f46270 */
[----:B------:R-:W-:Y:S01]  /*1ec80*/  HMMA.16816.F32.BF16 R44, R12, R30, R240 ;  /* 0x0000001e0c2c723c */ /* 0x000fe200000418f0 */
[----:B------:R-:W-:-:S02]  /*1ec90*/  ISETP.GE.AND P5, PT, R2, R8, PT ;  /* 0x000000080200720c */ /* 0x000fc40003fa6270 */
[----:B------:R-:W-:Y:S02]  /*1eca0*/  ISETP.GE.AND P4, PT, R2, R6, PT ;  /* 0x000000060200720c */ /* 0x000fe40003f86270 */
[C---:B------:R-:W-:Y:S02]  /*1ecb0*/  ISETP.GE.AND P6, PT, R0.reuse, R8, PT ;  /* 0x000000080000720c */ /* 0x040fe40003fc6270 */
[----:B------:R-:W-:Y:S01]  /*1ecc0*/  ISETP.GE.AND P3, PT, R0, R6, PT ;  /* 0x000000060000720c */ /* 0x000fe20003f66270 */
[----:B--2---:R-:W-:Y:S01]  /*1ecd0*/  HMMA.16816.F32.BF16 R32, R12, R40, R64 ;  /* 0x000000280c20723c */ /* 0x004fe20000041840 */
[C-C-:B------:R-:W-:Y:S02]  /*1ece0*/  LOP3.LUT R2, R7.reuse, 0x68, R195.reuse, 0xfe, !PT ;  /* 0x0000006807027812 */ /* 0x140fe400078efec3 */
[----:B------:R-:W-:Y:S02]  /*1ecf0*/  LOP3.LUT R0, R7, 0x70, R195, 0xfe, !PT ;  /* 0x0000007007007812 */ /* 0x000fe400078efec3 */
[----:B------:R-:W-:-:S02]  /*1ed00*/  FSEL R206, R206, -INF , !P2 ;  /* 0xff800000cece7808 */ /* 0x000fc40005000000 */
[----:B------:R-:W-:Y:S01]  /*1ed10*/  FSEL R200, R200, -INF , !P5 ;  /* 0xff800000c8c87808 */ /* 0x000fe20006800000 */
[----:B------:R-:W-:Y:S01]  /*1ed20*/  HMMA.16816.F32.BF16 R28, R12, R56, R244 ;  /* 0x000000380c1c723c */ /* 0x000fe200000418f4 */
[----:B------:R-:W-:Y:S02]  /*1ed30*/  FSEL R202, R202, -INF , !P4 ;  /* 0xff800000caca7808 */ /* 0x000fe40006000000 */
[----:B------:R-:W-:Y:S01]  /*1ed40*/  FSEL R196, R196, -INF , !P6 ;  /* 0xff800000c4c47808 */ /* 0x000fe20007000000 */
[----:B------:R-:W-:Y:S01]  /*1ed50*/  BAR.SYNC.DEFER_BLOCKING 0x0 ;  /* 0x0000000000007b1d */ /* 0x000fe20000010000 */
[C---:B------:R-:W-:Y:S02]  /*1ed60*/  ISETP.GE.AND P2, PT, R2.reuse, R8, PT ;  /* 0x000000080200720c */ /* 0x040fe40003f46270 */
[----:B------:R-:W-:Y:S01]  /*1ed70*/  ISETP.GE.AND P5, PT, R2, R6, PT ;  /* 0x000000060200720c */ /* 0x000fe20003fa6270 */
[----:B------:R-:W-:Y:S01]  /*1ed80*/  HMMA.16816.F32.BF16 R20, R20, R110, R24 ;  /* 0x0000006e1414723c */ /* 0x000fe20000041818 */
[----:B------:R-:W-:-:S02]  /*1ed90*/  ISETP.GE.AND P4, PT, R0, R8, PT ;  /* 0x000000080000720c */ /* 0x000fc40003f86270 */
[----:B------:R-:W-:Y:S02]  /*1eda0*/  ISETP.GE.AND P6, PT, R0, R6, PT ;  /* 0x000000060000720c */ /* 0x000fe40003fc6270 */
[C-C-:B------:R-:W-:Y:S02]  /*1edb0*/  LOP3.LUT R2, R7.reuse, 0x78, R195.reuse, 0xfe, !PT ;  /* 0x0000007807027812 */ /* 0x140fe400078efec3 */
[----:B------:R-:W-:Y:S02]  /*1edc0*/  LOP3.LUT R0, R7, 0x80, R195, 0xfe, !PT ;  /* 0x0000008007007812 */ /* 0x000fe400078efec3 */
        /* <DEDUP_REMOVED lines=8> */
[----:B------:R-:W-:Y:S01]  /*1ee50*/  HMMA.16816.F32.BF16 R16, R16, R86, R20 ;  /* 0x000000561010723c */ /* 0x000fe20000041814 */
[----:B------:R-:W-:-:S02]  /*1ee60*/  LOP3.LUT R2, R7, 0x88, R195, 0xfe, !PT ;  /* 0x0000008807027812 */ /* 0x000fc400078efec3 */
[----:B------:R-:W-:Y:S02]  /*1ee70*/  LOP3.LUT R0, R7, 0x90, R195, 0xfe, !PT ;  /* 0x0000009007007812 */ /* 0x000fe400078efec3 */
        /* <DEDUP_REMOVED lines=14> */
[C---:B------:R-:W-:Y:S02]  /*1ef60*/  ISETP.GE.AND P4, PT, R0.reuse, R8, PT ;  /* 0x000000080000720c */ /* 0x040fe40003f86270 */
[----:B------:R-:W-:Y:S02]  /*1ef70*/  ISETP.GE.AND P6, PT, R0, R6, PT ;  /* 0x000000060000720c */ /* 0x000fe40003fc6270 */
[----:B------:R-:W-:Y:S02]  /*1ef80*/  ISETP.GE.AND P3, PT, R4, R8, PT ;  /* 0x000000080400720c */ /* 0x000fe40003f66270 */
[----:B------:R-:W-:-:S02]  /*1ef90*/  LOP3.LUT R2, R7, 0xa8, R195, 0xfe, !PT ;  /* 0x000000a807027812 */ /* 0x000fc400078efec3 */
[----:B------:R-:W-:Y:S02]  /*1efa0*/  LOP3.LUT R0, R7, 0xb0, R195, 0xfe, !PT ;  /* 0x000000b007007812 */ /* 0x000fe400078efec3 */
[----:B------:R-:W-:Y:S02]  /*1efb0*/  FSEL R112, R112, -INF , !P2 ;  /* 0xff80000070707808 */ /* 0x000fe40005000000 */
[----:B------:R-:W-:Y:S02]  /*1efc0*/  FSEL R114, R114, -INF , !P5 ;  /* 0xff80000072727808 */ /* 0x000fe40006800000 */
[----:B------:R-:W-:Y:S02]  /*1efd0*/  FSEL R104, R104, -INF , !P4 ;  /* 0xff80000068687808 */ /* 0x000fe40006000000 */
[----:B------:R-:W-:Y:S02]  /*1efe0*/  FSEL R106, R106, -INF , !P6 ;  /* 0xff8000006a6a7808 */ /* 0x000fe40007000000 */
[----:B------:R-:W-:-:S02]  /*1eff0*/  FSEL R96, R96, -INF , !P3 ;  /* 0xff80000060607808 */ /* 0x000fc40005800000 */
[----:B------:R-:W-:Y:S02]  /*1f000*/  ISETP.GE.AND P2, PT, R4, R6, PT ;  /* 0x000000060400720c */ /* 0x000fe40003f46270 */
[C---:B------:R-:W-:Y:S02]  /*1f010*/  ISETP.GE.AND P5, PT, R2.reuse, R8, PT ;  /* 0x000000080200720c */ /* 0x040fe40003fa6270 */
[----:B------:R-:W-:Y:S02]  /*1f020*/  ISETP.GE.AND P4, PT, R2, R6, PT ;  /* 0x000000060200720c */ /* 0x000fe40003f86270 */
[C---:B------:R-:W-:Y:S02]  /*1f030*/  ISETP.GE.AND P6, PT, R0.reuse, R8, PT ;  /* 0x000000080000720c */ /* 0x040fe40003fc6270 */
[----:B------:R-:W-:Y:S02]  /*1f040*/  ISETP.GE.AND P3, PT, R0, R6, PT ;  /* 0x000000060000720c */ /* 0x000fe40003f66270 */
        /* <DEDUP_REMOVED lines=11> */
[----:B------:R-:W-:Y:S02]  /*1f100*/  LOP3.LUT R0, R7, 0xd0, R195, 0xfe, !PT ;  /* 0x000000d007007812 */ /* 0x000fe400078efec3 */
[----:B------:R-:W-:-:S02]  /*1f110*/  FSEL R90, R90, -INF , !P3 ;  /* 0xff8000005a5a7808 */ /* 0x000fc40005800000 */
[----:B------:R-:W-:Y:S02]  /*1f120*/  FSEL R82, R82, -INF , !P5 ;  /* 0xff80000052527808 */ /* 0x000fe40006800000 */
[----:B------:R-:W-:Y:S02]  /*1f130*/  FSEL R175, R76, -INF , !P4 ;  /* 0xff8000004caf7808 */ /* 0x000fe40006000000 */
[-C--:B------:R-:W-:Y:S02]  /*1f140*/  ISETP.GE.AND P3, PT, R2, R8.reuse, PT ;  /* 0x000000080200720c */ /* 0x080fe40003f66270 */
[C---:B------:R-:W-:Y:S02]  /*1f150*/  ISETP.GE.AND P5, PT, R0.reuse, R8, PT ;  /* 0x000000080000720c */ /* 0x040fe40003fa6270 */
[----:B------:R-:W-:Y:S02]  /*1f160*/  ISETP.GE.AND P4, PT, R0, R6, PT ;  /* 0x000000060000720c */ /* 0x000fe40003f86270 */
[----:B------:R-:W-:-:S02]  /*1f170*/  LOP3.LUT R0, R7, 0xd8, R195, 0xfe, !PT ;  /* 0x000000d807007812 */ /* 0x000fc400078efec3 */
[----:B------:R-:W-:Y:S02]  /*1f180*/  FSEL R80, R80, -INF , !P2 ;  /* 0xff80000050507808 */ /* 0x000fe40005000000 */
[----:B------:R-:W-:Y:S02]  /*1f190*/  FSEL R64, R78, -INF , !P6 ;  /* 0xff8000004e407808 */ /* 0x000fe40007000000 */
[----:B------:R-:W-:Y:S02]  /*1f1a0*/  FSEL R190, R72, -INF , !P3 ;  /* 0xff80000048be7808 */ /* 0x000fe40005800000 */
[----:B------:R-:W-:Y:S02]  /*1f1b0*/  ISETP.GE.AND P2, PT, R2, R6, PT ;  /* 0x000000060200720c */ /* 0x000fe40003f46270 */
[C---:B------:R-:W-:Y:S02]  /*1f1c0*/  ISETP.GE.AND P6, PT, R0.reuse, R8, PT ;  /* 0x000000080000720c */ /* 0x040fe40003fc6270 */
[----:B------:R-:W-:-:S02]  /*1f1d0*/  ISETP.GE.AND P3, PT, R0, R6, PT ;  /* 0x000000060000720c */ /* 0x000fc40003f66270 */
[C-C-:B------:R-:W-:Y:S02]  /*1f1e0*/  LOP3.LUT R2, R7.reuse, 0xe0, R195.reuse, 0xfe, !PT ;  /* 0x000000e007027812 */ /* 0x140fe400078efec3 */
[----:B------:R-:W-:Y:S02]  /*1f1f0*/  LOP3.LUT R0, R7, 0xe8, R195, 0xfe, !PT ;  /* 0x000000e807007812 */ /* 0x000fe400078efec3 */
[----:B------:R-:W-:Y:S02]  /*1f200*/  FSEL R174, R74, -INF , !P2 ;  /* 0xff8000004aae7808 */ /* 0x000fe40005000000 */
[----:B------:R-:W-:Y:S02]  /*1f210*/  FSEL R241, R68, -INF , !P5 ;  /* 0xff80000044f17808 */ /* 0x000fe40006800000 */
[----:B------:R-:W-:Y:S02]  /*1f220*/  FSEL R194, R70, -INF , !P4 ;  /* 0xff80000046c27808 */ /* 0x000fe40006000000 */
[----:B------:R-:W-:-:S02]  /*1f230*/  ISETP.GE.AND P2, PT, R2, R8, PT ;  /* 0x000000080200720c */ /* 0x000fc40003f46270 */
[----:B------:R-:W-:Y:S02]  /*1f240*/  ISETP.GE.AND P5, PT, R2, R6, PT ;  /* 0x000000060200720c */ /* 0x000fe40003fa6270 */
[----:B------:R-:W-:Y:S02]  /*1f250*/  ISETP.GE.AND P4, PT, R0, R8, PT ;  /* 0x000000080000720c */ /* 0x000fe40003f86270 */
[----:B------:R-:W-:Y:S02]  /*1f260*/  FSEL R242, R60, -INF , !P6 ;  /* 0xff8000003cf27808 */ /* 0x000fe40007000000 */
[----:B------:R-:W-:Y:S02]  /*1f270*/  ISETP.GE.AND P6, PT, R0, R6, PT ;  /* 0x000000060000720c */ /* 0x000fe40003fc6270 */
[C-C-:B------:R-:W-:Y:S02]  /*1f280*/  LOP3.LUT R2, R7.reuse, 0xf0, R195.reuse, 0xfe, !PT ;  /* 0x000000f007027812 */ /* 0x140fe400078efec3 */
[----:B------:R-:W-:-:S02]  /*1f290*/  LOP3.LUT R4, R7, 0xf8, R195, 0xfe, !PT ;  /* 0x000000f807047812 */ /* 0x000fc400078efec3 */
[----:B------:R-:W-:Y:S02]  /*1f2a0*/  LOP3.LUT R0, R7, R195, RZ, 0xfc, !PT ;  /* 0x000000c307007212 */ /* 0x000fe400078efcff */
        /* <DEDUP_REMOVED lines=153> */
[----:B------:R-:W-:Y:S02]  /*1fc40*/  ISETP.GE.AND P2, PT, R4, R6, PT ;  /* 0x000000060400720c */ /* 0x000fe40003f46270 */
[----:B------:R-:W-:-:S02]  /*1fc50*/  FSEL R108, R61, -INF , !P6 ;  /* 0xff8000003d6c7808 */ /* 0x000fc40007000000 */
[----:B------:R-:W-:Y:S02]  /*1fc60*/  FSEL R240, R47, -INF , !P2 ;  /* 0xff8000002ff07808 */ /* 0x000fe40005000000 */
[----:B------:R-:W-:Y:S02]  /*1fc70*/  ISETP.GE.AND P2, PT, R0, R8, PT ;  /* 0x000000080000720c */ /* 0x000fe40003f46270 */
[----:B------:R-:W-:Y:S02]  /*1fc80*/  FSEL R109, R63, -INF , !P3 ;  /* 0xff8000003f6d7808 */ /* 0x000fe40005800000 */
[----:B------:R-:W-:Y:S02]  /*1fc90*/  FSEL R40, R28, -INF , !P2 ;  /* 0xff8000001c287808 */ /* 0x000fe40005000000 */
[----:B------:R-:W-:Y:S02]  /*1fca0*/  ISETP.GT.AND P2, PT, R250, R39, PT ;  /* 0x00000027fa00720c */ /* 0x000fe40003f44270 */
[----:B------:R-:W-:-:S02]  /*1fcb0*/  ISETP.GE.AND P6, PT, R2, R6, PT ;  /* 0x000000060200720c */ /* 0x000fc40003fc6270 */
[-C--:B------:R-:W-:Y:S02]  /*1fcc0*/  ISETP.GE.AND P3, PT, R4, R8.reuse, PT ;  /* 0x000000080400720c */ /* 0x080fe40003f66270 */
[----:B------:R-:W-:Y:S02]  /*1fcd0*/  IADD3 R2, R0, 0xf1, RZ ;  /* 0x000000f100027810 */ /* 0x000fe40007ffe0ff */
[----:B------:R-:W-:Y:S02]  /*1fce0*/  FSEL R111, R51, -INF , !P6 ;  /* 0xff800000336f7808 */ /* 0x000fe40007000000 */
[----:B------:R-:W-:Y:S02]  /*1fcf0*/  FSEL R225, R45, -INF , !P3 ;  /* 0xff8000002de17808 */ /* 0x000fe40005800000 */
[C---:B------:R-:W-:Y:S02]  /*1fd00*/  ISETP.GE.AND P6, PT, R2.reuse, R8, PT ;  /* 0x000000080200720c */ /* 0x040fe40003fc6270 */
[----:B------:R-:W-:-:S02]  /*1fd10*/  ISETP.GE.AND P3, PT, R2, R6, PT ;  /* 0x000000060200720c */ /* 0x000fc40003f66270 */
[----:B------:R-:W-:Y:S02]  /*1fd20*/  IADD3 R2, R0, 0xf9, RZ ;  /* 0x000000f900027810 */ /* 0x000fe40007ffe0ff */
[----:B------:R-:W-:Y:S02]  /*1fd30*/  FSEL R62, R12, -INF , !P5 ;  /* 0xff8000000c3e7808 */ /* 0x000fe40006800000 */
[----:B------:R-:W-:Y:S02]  /*1fd40*/  FSEL R246, R33, -INF , !P6 ;  /* 0xff80000021f67808 */ /* 0x000fe40007000000 */
[----:B------:R-:W-:Y:S02]  /*1fd50*/  FSEL R243, R35, -INF , !P3 ;  /* 0xff80000023f37808 */ /* 0x000fe40005800000 */
[----:B------:R-:W-:Y:S02]  /*1fd60*/  ISETP.GE.AND P5, PT, R0, R6, PT ;  /* 0x000000060000720c */ /* 0x000fe40003fa6270 */
[----:B------:R-:W-:-:S02]  /*1fd70*/  ISETP.GE.AND P6, PT, R2, R8, PT ;  /* 0x000000080200720c */ /* 0x000fc40003fc6270 */
[----:B------:R-:W-:Y:S02]  /*1fd80*/  ISETP.GE.AND P3, PT, R2, R6, PT ;  /* 0x000000060200720c */ /* 0x000fe40003f66270 */
[----:B------:R-:W-:Y:S02]  /*1fd90*/  FSEL R39, R30, -INF , !P5 ;  /* 0xff8000001e277808 */ /* 0x000fe40006800000 */
        /* <DEDUP_REMOVED lines=18> */
[----:B-1----:R-:W-:Y:S02]  /*1fec0*/  IMAD.MOV R2, RZ, RZ, -R5 ;  /* 0x000000ffff027224 */ /* 0x002fe400078e0a05 */
[----:B------:R-:W-:Y:S02]  /*1fed0*/  IMAD.MOV.U32 R4, RZ, RZ, RZ ;  /* 0x000000ffff047224 */ /* 0x000fe400078e00ff */
[----:B------:R-:W-:-:S04]  /*1fee0*/  IMAD R2, R2, R8, RZ ;  /* 0x0000000802027224 */ /* 0x000fc800078e02ff */
        /* <DEDUP_REMOVED lines=14> */
[----:B------:R-:W-:Y:S02]  /*1ffd0*/  ISETP.GE.U32.AND P5, PT, R5, R8, PT ;  /* 0x000000080500720c */ /* 0x000fe40003fa6070 */
[----:B------:R-:W-:Y:S02]  /*1ffe0*/  LOP3.LUT R5, R10, R0, RZ, 0x3c, !PT ;  /* 0x000000000a057212 */ /* 0x000fe400078e3cff */
[----:B------:R-:W-:Y:S02]  /*1fff0*/  ISETP.GE.U32.AND P6, PT, R6, R8, PT ;  /* 0x000000080600720c */ /* 0x000fe40003fc6070 */
[----:B------:R-:W-:-:S02]  /*20000*/  ISETP.GE.AND P0, PT, R5, RZ, PT ;  /* 0x000000ff0500720c */ /* 0x000fc40003f06270 */
[----:B------:R-:W-:Y:S02]  /*20010*/  ISETP.NE.AND P3, PT, R0, RZ, PT ;  /* 0x000000ff0000720c */ /* 0x000fe40003f65270 */
[----:B------:R-:W-:-:S03]  /*20020*/  LOP3.LUT R5, RZ, R0, RZ, 0x33, !PT ;  /* 0x00000000ff057212 */ /* 0x000fc600078e33ff */
[----:B------:R-:W-:-:S04]  /*20030*/  @P5 IADD3 R2, R2, 0x1, RZ ;  /* 0x0000000102025810 */ /* 0x000fc80007ffe0ff */
[----:B------:R-:W-:Y:S02]  /*20040*/  @P6 IADD3 R4, R4, 0x1, RZ ;  /* 0x0000000104046810 */ /* 0x000fe40007ffe0ff */
[----:B------:R-:W-:Y:S02]  /*20050*/  @!P0 IMAD.MOV R2, RZ, RZ, -R2 ;  /* 0x000000ffff028224 */ /* 0x000fe400078e0a02 */
[----:B------:R-:W-:-:S03]  /*20060*/  @!P4 IADD3 R4, -R4, RZ, RZ ;  /* 0x000000ff0404c210 */ /* 0x000fc60007ffe1ff */
[C---:B------:R-:W-:Y:S02]  /*20070*/  SEL R2, R5.reuse, R2, !P3 ;  /* 0x0000000205027207 */ /* 0x040fe40005800000 */
[----:B------:R-:W-:Y:S02]  /*20080*/  SEL R8, R5, R4, !P3 ;  /* 0x0000000405087207 */ /* 0x000fe40005800000 */
[----:B------:R-:W2:Y:S01]  /*20090*/  LD.E.64 R4, [R134.64+0x38] ;  /* 0x0000380686047980 */ /* 0x000ea2000c101b00 */
[----:B------:R-:W-:-:S04]  /*200a0*/  IMAD.WIDE R10, R2, 0x4, R222 ;  /* 0x00000004020a7825 */ /* 0x000fc800078e02de */
[C---:B------:R-:W-:Y:S02]  /*200b0*/  IMAD.WIDE R6, R8.reuse, 0x4, R222 ;  /* 0x0000000408067825 */ /* 0x040fe400078e02de */
[----:B------:R1:W3:Y:S04]  /*200c0*/  LD.E R11, [R10.64] ;  /* 0x000000060a0b7980 */ /* 0x0002e8000c101900 */
[----:B------:R4:W3:Y:S04]  /*200d0*/  LD.E R9, [R6.64] ;  /* 0x0000000606097980 */ /* 0x0008e8000c101900 */
[----:B----4-:R-:W4:Y:S01]  /*200e0*/  LD.E.64 R6, [R134.64+0x20] ;  /* 0x0000200686067980 */ /* 0x010f22000c101b00 */
[----:B------:R-:W-:-:S04]  /*200f0*/  IMAD.IADD R2, R8, 0x1, -R2 ;  /* 0x0000000108027824 */ /* 0x000fc800078e0a02 */
[----:B------:R-:W-:-:S05]  /*20100*/  IMAD R0, R0, R2, -0x100 ;  /* 0xffffff0000007424 */ /* 0x000fca00078e0202 */
[----:B-1----:R-:W-:Y:S01]  /*20110*/  SHF.R.S32.HI R10, RZ, 0x1f, R0 ;  /* 0x0000001fff0a7819 */ /* 0x002fe20000011400 */
[-C--:B--2---:R-:W-:Y:S01]  /*20120*/  IMAD R2, R5, R0.reuse, RZ ;  /* 0x0000000005027224 */ /* 0x084fe200078e02ff */
[----:B---3--:R-:W-:Y:S01]  /*20130*/  IADD3 R11, -R9, R11, RZ ;  /* 0x0000000b090b7210 */ /* 0x008fe20007ffe1ff */
[----:B------:R-:W-:-:S04]  /*20140*/  IMAD.WIDE.U32 R8, R4, R0, RZ ;  /* 0x0000000004087225 */ /* 0x000fc800078e00ff */
[----:B------:R-:W-:Y:S01]  /*20150*/  IMAD R4, R4, R10, R2 ;  /* 0x0000000a04047224 */ /* 0x000fe200078e0202 */
[----:B------:R-:W-:-:S03]  /*20160*/  SHF.R.S32.HI R0, RZ, 0x1f, R11 ;  /* 0x0000001fff007819 */ /* 0x000fc6000001140b */
[----:B------:R-:W-:Y:S02]  /*20170*/  IMAD.IADD R5, R9, 0x1, R4 ;  /* 0x0000000109057824 */ /* 0x000fe400078e0204 */
[----:B------:R-:W-:Y:S02]  /*20180*/  IMAD.MOV.U32 R4, RZ, RZ, R8 ;  /* 0x000000ffff047224 */ /* 0x000fe400078e0008 */
[----:B----4-:R-:W-:Y:S02]  /*20190*/  IMAD R2, R7, R11, RZ ;  /* 0x0000000b07027224 */ /* 0x010fe400078e02ff */
[----:B------:R-:W-:-:S04]  /*201a0*/  IMAD.WIDE.U32 R4, R11, R6, R4 ;  /* 0x000000060b047225 */ /* 0x000fc800078e0004 */
[----:B------:R-:W-:Y:S02]  /*201b0*/  IMAD R2, R6, R0, R2 ;  /* 0x0000000006027224 */ /* 0x000fe400078e0202 */
[----:B------:R-:W-:-:S03]  /*201c0*/  IMAD.MOV.U32 R0, RZ, RZ, R4 ;  /* 0x000000ffff007224 */ /* 0x000fc600078e0004 */
[----:B------:R-:W-:Y:S01]  /*201d0*/  IADD3 R2, R5, R2, RZ ;  /* 0x0000000205027210 */ /* 0x000fe20007ffe0ff */
[----:B------:R-:W-:Y:S05]  /*201e0*/  BRA `(.L_x_1883) ;  /* 0x0000003000007947 */ /* 0x000fea0003800000 */
.L_x_1882:
[----:B------:R-:W2:Y:S02]  /*201f0*/  LD.E R0, [R134.64+0x38] ;  /* 0x0000380686007980 */ /* 0x000ea4000c101900 */
[----:B--2---:R-:W-:-:S04]  /*20200*/  LEA R0, -R0, RZ, 0x8 ;  /* 0x000000ff00007211 */ /* 0x004fc800078e41ff */
[----:B------:R-:W-:Y:S02]  /*20210*/  SHF.R.S32.HI R2, RZ, 0x1f, R0 ;  /* 0x0000001fff027819 */ /* 0x000fe40000011400 */
.L_x_1883:
[----:B------:R-:W-:Y:S05]  /*20220*/  BSYNC B0 ;  /* 0x0000000000007941 */ /* 0x000fea0003800000 */
.L_x_1881:
[----:B------:R-:W-:Y:S01]  /*20230*/  @!P1 IADD3 R4, P3, R0, R172, RZ ;  /* 0x000000ac00049210 */ /* 0x000fe20007f7e0ff */
        /* <DEDUP_REMOVED lines=174> */
.L_x_1885:
[----:B------:R-:W-:Y:S05]  /*20d20*/  BSYNC B0 ;  /* 0x0000000000007941 */ /* 0x000fea0003800000 */
.L_x_1884:
[----:B------:R-:W0:Y:S01]  /*20d30*/  LDGDEPBAR ;  /* 0x00000000000079af */ /* 0x000e220000000000 */
[----:B------:R-:W-:-:S04]  /*20d40*/  LEA R227, P0, R0, R227, 0x1 ;  /* 0x000000e300e37211 */ /* 0x000fc800078008ff */
[----:B------:R-:W-:-:S04]  /*20d50*/  LEA.HI.X R226, R0, R226, R2, 0x1, P0 ;  /* 0x000000e200e27211 */ /* 0x000fc800000f0c02 */
.L_x_1880:
[----:B------:R-:W-:Y:S05]  /*20d60*/  BSYNC B1 ;  /* 0x0000000000017941 */ /* 0x000fea0003800000 */
.L_x_1879:
[----:B------:R-:W-:Y:S01]  /*20d70*/  FMNMX.FTZ R0, R3, R39, !PT ;  /* 0x0000002703007209 */ /* 0x000fe20007810000 */
[----:B-1----:R-:W-:Y:S01]  /*20d80*/  LDSM.16.MT88.4 R24, [R183+0xa000] ;  /* 0x00a00000b718783b */ /* 0x002fe20000004200 */
[----:B------:R-:W-:Y:S02]  /*20d90*/  MOV R32, R56 ;  /* 0x0000003800207202 */ /* 0x000fe40000000f00 */
[----:B------:R-:W-:Y:S01]  /*20da0*/  FMNMX.FTZ R0, R41, R0, !PT ;  /* 0x0000000029007209 */ /* 0x000fe20007810000 */
[----:B------:R-:W-:Y:S03]  /*20db0*/  LDSM.16.MT88.4 R16, [R181+0xa000] ;  /* 0x00a00000b510783b */ /* 0x000fe60000004200 */
[----:B------:R-:W-:Y:S01]  /*20dc0*/  FMNMX.FTZ R0, R58, R0, !PT ;  /* 0x000000003a007209 */ /* 0x000fe20007810000 */
[----:B------:R-:W-:Y:S03]  /*20dd0*/  LDSM.16.MT88.4 R12, [R180+0xa000] ;  /* 0x00a00000b40c783b */ /* 0x000fe60000004200 */
[----:B------:R-:W-:Y:S01]  /*20de0*/  FMNMX.FTZ R2, R55, R0, !PT ;  /* 0x0000000037027209 */ /* 0x000fe20007810000 */
[----:B------:R-:W-:Y:S03]  /*20df0*/  LDSM.16.MT88.4 R20, [R182+0xa000] ;  /* 0x00a00000b614783b */ /* 0x000fe60000004200 */
[----:B------:R-:W-:Y:S01]  /*20e00*/  FMNMX.FTZ R2, R84, R2, !PT ;  /* 0x0000000254027209 */ /* 0x000fe20007810000 */
[----:B------:R-:W3:Y:S01]  /*20e10*/  LD.E R0, [R134.64+0xdc] ;  /* 0x0000dc0686007980 */ /* 0x000ee2000c101900 */
        /* <DEDUP_REMOVED lines=171> */
[----:B------:R1:W-:Y:S02]  /*218d0*/  MUFU.EX2 R8, R2 ;  /* 0x0000000200087308 */ /* 0x0003e40000000800 */
[----:B-1----:R-:W-:-:S06]  /*218e0*/  FFMA.FTZ R2, R59, R0, -R7 ;  /* 0x000000003b027223 */ /* 0x002fcc0000010807 */
[----:B------:R1:W-:Y:S02]  /*218f0*/  MUFU.EX2 R33, R2 ;  /* 0x0000000200217308 */ /* 0x0003e40000000800 */
[----:B-1----:R-:W-:-:S06]  /*21900*/  FFMA.FTZ R2, R53, R0, -R7 ;  /* 0x0000000035027223 */ /* 0x002fcc0000010807 */
[----:B------:R1:W2:Y:S02]  /*21910*/  MUFU.EX2 R35, R2 ;  /* 0x0000000200237308 */ /* 0x0002a40000000800 */
[----:B-1----:R-:W-:Y:S01]  /*21920*/  FADD.FTZ R2, R38, -R4 ;  /* 0x8000000426027221 */ /* 0x002fe20000010000 */
[----:B--2---:R-:W-:-:S03]  /*21930*/  F2FP.BF16.PACK_AB R10, R35, R33 ;  /* 0x00000021230a723e */ /* 0x004fc600000010ff */
[----:B------:R-:W-:-:S04]  /*21940*/  FMUL.FTZ R2, R0, R2 ;  /* 0x0000000200027220 */ /* 0x000fc80000410000 */
[----:B------:R1:W2:Y:S02]  /*21950*/  MUFU.EX2 R6, R2 ;  /* 0x0000000200067308 */ /* 0x0002a40000000800 */
[----:B-1----:R-:W-:Y:S01]  /*21960*/  FFMA.FTZ R2, R84, R0, -R5 ;  /* 0x0000000054027223 */ /* 0x002fe20000010805 */
[----:B------:R-:W-:Y:S01]  /*21970*/  MOV R84, R8 ;  /* 0x0000000800547202 */ /* 0x000fe20000000f00 */
[----:B--2---:R-:W-:-:S04]  /*21980*/  FMUL.FTZ R156, R156, R6 ;  /* 0x000000069c9c7220 */ /* 0x004fc80000410000 */
[----:B------:R1:W-:Y:S01]  /*21990*/  MUFU.EX2 R4, R2 ;  /* 0x0000000200047308 */ /* 0x0003e20000000800 */
[----:B------:R-:W-:Y:S01]  /*219a0*/  F2FP.BF16.PACK_AB R8, R84, R66 ;  /* 0x000000425408723e */ /* 0x000fe200000010ff */
[-C--:B------:R-:W-:Y:S02]  /*219b0*/  FMUL.FTZ R157, R157, R6.reuse ;  /* 0x000000069d9d7220 */ /* 0x080fe40000410000 */
[-C--:B------:R-:W-:Y:S02]  /*219c0*/  FMUL.FTZ R152, R152, R6.reuse ;  /* 0x0000000698987220 */ /* 0x080fe40000410000 */
[-C--:B------:R-:W-:Y:S02]  /*219d0*/  FMUL.FTZ R153, R153, R6.reuse ;  /* 0x0000000699997220 */ /* 0x080fe40000410000 */
[-C--:B------:R-:W-:Y:S02]  /*219e0*/  FMUL.FTZ R160, R160, R6.reuse ;  /* 0x00000006a0a07220 */ /* 0x080fe40000410000 */
[----:B------:R-:W-:-:S02]  /*219f0*/  FMUL.FTZ R161, R161, R6 ;  /* 0x00000006a1a17220 */ /* 0x000fc40000410000 */
[-C--:B------:R-:W-:Y:S01]  /*21a00*/  FMUL.FTZ R148, R148, R6.reuse ;  /* 0x0000000694947220 */ /* 0x080fe20000410000 */
[C---:B------:R-:W-:Y:S01]  /*21a10*/  HMMA.16816.F32.BF16 R56, R8.reuse, R16, R152 ;  /* 0x000000100838723c */ /* 0x040fe20000041898 */
[----:B------:R-:W-:Y:S02]  /*21a20*/  FMUL.FTZ R149, R149, R6 ;  /* 0x0000000695957220 */ /* 0x000fe40000410000 */
[----:B-1----:R-:W-:Y:S02]  /*21a30*/  FFMA.FTZ R2, R46, R0, -R5 ;  /* 0x000000002e027223 */ /* 0x002fe40000010805 */
[-C--:B------:R-:W-:Y:S02]  /*21a40*/  FMUL.FTZ R168, R168, R6.reuse ;  /* 0x00000006a8a87220 */ /* 0x080fe40000410000 */
[----:B------:R1:W2:Y:S01]  /*21a50*/  MUFU.EX2 R136, R2 ;  /* 0x0000000200887308 */ /* 0x0002a20000000800 */
[-C--:B------:R-:W-:Y:S01]  /*21a60*/  FMUL.FTZ R169, R169, R6.reuse ;  /* 0x00000006a9a97220 */ /* 0x080fe20000410000 */
[C---:B------:R-:W-:Y:S01]  /*21a70*/  HMMA.16816.F32.BF16 R36, R8.reuse, R24, R160 ;  /* 0x000000180824723c */ /* 0x040fe200000418a0 */
[----:B------:R-:W-:Y:S01]  /*21a80*/  FMUL.FTZ R164, R164, R6 ;  /* 0x00000006a4a47220 */ /* 0x000fe20000410000 */
[----:B------:R-:W-:Y:S01]  /*21a90*/  MOV R155, R32 ;  /* 0x00000020009b7202 */ /* 0x000fe20000000f00 */
[----:B------:R-:W-:Y:S01]  /*21aa0*/  FMUL.FTZ R165, R165, R6 ;  /* 0x00000006a5a57220 */ /* 0x000fe20000410000 */
[----:B------:R-:W-:Y:S01]  /*21ab0*/  MOV R154, R70 ;  /* 0x00000046009a7202 */ /* 0x000fe20000000f00 */
[-C--:B------:R-:W-:Y:S01]  /*21ac0*/  FMUL.FTZ R144, R144, R6.reuse ;  /* 0x0000000690907220 */ /* 0x080fe20000410000 */
[----:B------:R-:W-:Y:S01]  /*21ad0*/  MOV R153, R47 ;  /* 0x0000002f00997202 */ /* 0x000fe20000000f00 */
[-C--:B------:R-:W-:Y:S01]  /*21ae0*/  FMUL.FTZ R145, R145, R6.reuse ;  /* 0x0000000691917220 */ /* 0x080fe20000410000 */
[----:B------:R-:W-:Y:S01]  /*21af0*/  HMMA.16816.F32.BF16 R148, R8, R18, R148 ;  /* 0x000000120894723c */ /* 0x000fe20000041894 */
[----:B------:R-:W-:Y:S01]  /*21b00*/  LDSM.16.MT88.4 R16, [R181+0xa800] ;  /* 0x00a80000b510783b */ /* 0x000fe20000004200 */
[----:B------:R-:W-:Y:S01]  /*21b10*/  FMUL.FTZ R140, R140, R6 ;  /* 0x000000068c8c7220 */ /* 0x000fe20000410000 */
[----:B------:R-:W-:Y:S01]  /*21b20*/  MOV R152, R62 ;  /* 0x0000003e00987202 */ /* 0x000fe20000000f00 */
[----:B------:R-:W-:-:S02]  /*21b30*/  FMUL.FTZ R141, R141, R6 ;  /* 0x000000068d8d7220 */ /* 0x000fc40000410000 */
[-CC-:B-1----:R-:W-:Y:S02]  /*21b40*/  FFMA.FTZ R2, R85, R0.reuse, -R5.reuse ;  /* 0x0000000055027223 */ /* 0x182fe40000010805 */
[C---:B------:R-:W-:Y:S02]  /*21b50*/  HMMA.16816.F32.BF16 R28, R8.reuse, R12, R168 ;  /* 0x0000000c081c723c */ /* 0x040fe400000418a8 */
[----:B------:R1:W-:Y:S06]  /*21b60*/  MUFU.EX2 R103, R2 ;  /* 0x0000000200677308 */ /* 0x0003ec0000000800 */
[C---:B------:R-:W-:Y:S01]  /*21b70*/  HMMA.16816.F32.BF16 R40, R8.reuse, R14, R164 ;  /* 0x0000000e0828723c */ /* 0x040fe200000418a4 */
[----:B------:R-:W-:Y:S07]  /*21b80*/  LDSM.16.MT88.4 R12, [R182+0xa800] ;  /* 0x00a80000b60c783b */ /* 0x000fee0000004200 */
[----:B------:R-:W-:Y:S01]  /*21b90*/  HMMA.16816.F32.BF16 R144, R8, R20, R144 ;  /* 0x000000140890723c */ /* 0x000fe20000041890 */
[----:B-1----:R-:W-:-:S04]  /*21ba0*/  FFMA.FTZ R2, R48, R0, -R5 ;  /* 0x0000000030027223 */ /* 0x002fc80000010805 */
[----:B------:R1:W3:Y:S03]  /*21bb0*/  MUFU.EX2 R87, R2 ;  /* 0x0000000200577308 */ /* 0x0002e60000000800 */
[C---:B------:R-:W-:Y:S01]  /*21bc0*/  HMMA.16816.F32.BF16 R48, R8.reuse, R26, R156 ;  /* 0x0000001a0830723c */ /* 0x040fe2000004189c */
[----:B------:R-:W4:Y:S06]  /*21bd0*/  LDSM.16.MT88.4 R24, [R180+0xa800] ;  /* 0x00a80000b418783b */ /* 0x000f2c0000004200 */
[----:B------:R-:W-:Y:S01]  /*21be0*/  MOV R156, R34 ;  /* 0x00000022009c7202 */ /* 0x000fe20000000f00 */
[----:B------:R-:W-:Y:S01]  /*21bf0*/  HMMA.16816.F32.BF16 R20, R8, R22, R140 ;  /* 0x000000160814723c */ /* 0x000fe2000004188c */
[----:B------:R-:W-:Y:S01]  /*21c00*/  MOV R158, R33 ;  /* 0x00000021009e7202 */ /* 0x000fe20000000f00 */
[----:B-1----:R-:W-:Y:S01]  /*21c10*/  FFMA.FTZ R2, R100, R0, -R7 ;  /* 0x0000000064027223 */ /* 0x002fe20000010807 */
[----:B------:R-:W-:-:S02]  /*21c20*/  MOV R100, R35 ;  /* 0x0000002300647202 */ /* 0x000fc40000000f00 */
[----:B------:R-:W1:Y:S01]  /*21c30*/  LDSM.16.MT88.4 R32, [R183+0xa800] ;  /* 0x00a80000b720783b */ /* 0x000e620000004200 */
[----:B------:R5:W-:Y:S01]  /*21c40*/  MUFU.EX2 R137, R2 ;  /* 0x0000000200897308 */ /* 0x000be20000000800 */
[----:B--2---:R-:W-:Y:S02]  /*21c50*/  F2FP.BF16.PACK_AB R9, R136, R4 ;  /* 0x000000048809723e */ /* 0x004fe400000010ff */
[----:B---3--:R-:W-:Y:S02]  /*21c60*/  F2FP.BF16.PACK_AB R11, R87, R103 ;  /* 0x00000067570b723e */ /* 0x008fe400000010ff */
[----:B------:R-:W-:Y:S02]  /*21c70*/  MOV R143, R60 ;  /* 0x0000003c008f7202 */ /* 0x000fe40000000f00 */
[----:B------:R-:W-:Y:S01]  /*21c80*/  MOV R142, R45 ;  /* 0x0000002d008e7202 */ /* 0x000fe20000000f00 */
[----:B-----5:R-:W-:-:S04]  /*21c90*/  FFMA.FTZ R2, R52, R0, -R7 ;  /* 0x0000000034027223 */ /* 0x020fc80000010807 */
[----:B------:R2:W3:Y:S02]  /*21ca0*/  MUFU.EX2 R110, R2 ;  /* 0x00000002006e7308 */ /* 0x0004e40000000800 */
[----:B--2---:R-:W-:Y:S01]  /*21cb0*/  FFMA.FTZ R2, R101, R0, -R7 ;  /* 0x0000000065027223 */ /* 0x004fe20000010807 */
[----:B---3--:R-:W-:Y:S02]  /*21cc0*/  F2FP.BF16.PACK_AB R8, R110, R137 ;  /* 0x000000896e08723e */ /* 0x008fe400000010ff */
[----:B------:R-:W-:-:S03]  /*21cd0*/  MOV R101, R68 ;  /* 0x0000004400657202 */ /* 0x000fc60000000f00 */
[----:B------:R2:W-:Y:S02]  /*21ce0*/  MUFU.EX2 R102, R2 ;  /* 0x0000000200667308 */ /* 0x0005e40000000800 */
[----:B--2---:R-:W-:-:S06]  /*21cf0*/  FFMA.FTZ R2, R54, R0, -R7 ;  /* 0x0000000036027223 */ /* 0x004fcc0000010807 */
        /* <DEDUP_REMOVED lines=14> */
[----:B------:R2:W-:Y:S07]  /*21de0*/  MUFU.EX2 R239, R2 ;  /* 0x0000000200ef7308 */ /* 0x0005ee0000000800 */
[C---:B------:R-:W-:Y:S01]  /*21df0*/  HMMA.16816.F32.BF16 R68, R8.reuse, R18, R148 ;  /* 0x000000120844723c */ /* 0x040fe20000041894 */
[----:B------:R-:W5:Y:S07]  /*21e00*/  LDSM.16.MT88.4 R16, [R181+0xb000] ;  /* 0x00b00000b510783b */ /* 0x000f6e0000004200 */
[----:B------:R-:W-:Y:S01]  /*21e10*/  HMMA.16816.F32.BF16 R144, R8, R12, R144 ;  /* 0x0000000c0890723c */ /* 0x000fe20000041890 */
[----:B--2---:R-:W-:-:S04]  /*21e20*/  FFMA.FTZ R2, R236, R0, -R7 ;  /* 0x00000000ec027223 */ /* 0x004fc80000010807 */
[----:B------:R2:W-:Y:S03]  /*21e30*/  MUFU.EX2 R238, R2 ;  /* 0x0000000200ee7308 */ /* 0x0005e60000000800 */
[----:B------:R-:W-:Y:S01]  /*21e40*/  HMMA.16816.F32.BF16 R20, R8, R14, R20 ;  /* 0x0000000e0814723c */ /* 0x000fe20000041814 */
[----:B------:R-:W1:Y:S06]  /*21e50*/  LDSM.16.MT88.4 R12, [R182+0xb000] ;  /* 0x00b00000b60c783b */ /* 0x000e6c0000004200 */
[----:B----4-:R-:W-:Y:S01]  /*21e60*/  F2FP.BF16.PACK_AB R9, R157, R85 ;  /* 0x000000559d09723e */ /* 0x010fe200000010ff */
[----:B--2---:R-:W-:Y:S01]  /*21e70*/  FFMA.FTZ R2, R237, R0, -R7 ;  /* 0x00000000ed027223 */ /* 0x004fe20000010807 */
[----:B------:R-:W-:-:S03]  /*21e80*/  MOV R237, R153 ;  /* 0x0000009900ed7202 */ /* 0x000fc60000000f00 */
[----:B------:R2:W4:Y:S02]  /*21e90*/  MUFU.EX2 R236, R2 ;  /* 0x0000000200ec7308 */ /* 0x0005240000000800 */
[----:B--2---:R-:W-:Y:S01]  /*21ea0*/  FFMA.FTZ R2, R232, R0, -R7 ;  /* 0x00000000e8027223 */ /* 0x004fe20000010807 */
[----:B----4-:R-:W-:-:S05]  /*21eb0*/  F2FP.BF16.PACK_AB R8, R236, R238 ;  /* 0x000000eeec08723e */ /* 0x010fca00000010ff */
[----:B------:R2:W-:Y:S02]  /*21ec0*/  MUFU.EX2 R234, R2 ;  /* 0x0000000200ea7308 */ /* 0x0005e40000000800 */
[----:B--2---:R-:W-:-:S06]  /*21ed0*/  FFMA.FTZ R2, R233, R0, -R7 ;  /* 0x00000000e9027223 */ /* 0x004fcc0000010807 */
[----:B------:R2:W4:Y:S02]  /*21ee0*/  MUFU.EX2 R233, R2 ;  /* 0x0000000200e97308 */ /* 0x0005240000000800 */
[----:B--2---:R-:W-:Y:S01]  /*21ef0*/  FFMA.FTZ R2, R235, R0, -R5 ;  /* 0x00000000eb027223 */ /* 0x004fe20000010805 */
[----:B----4-:R-:W-:Y:S02]  /*21f00*/  F2FP.BF16.PACK_AB R10, R233, R234 ;  /* 0x000000eae90a723e */ /* 0x010fe400000010ff */
[----:B------:R-:W-:-:S03]  /*21f10*/  MOV R235, R152 ;  /* 0x0000009800eb7202 */ /* 0x000fc60000000f00 */
[----:B------:R2:W4:Y:S02]  /*21f20*/  MUFU.EX2 R232, R2 ;  /* 0x0000000200e87308 */ /* 0x0005240000000800 */
[----:B--2---:R-:W-:Y:S01]  /*21f30*/  FFMA.FTZ R2, R230, R0, -R5 ;  /* 0x00000000e6027223 */ /* 0x004fe20000010805 */
[----:B----4-:R-:W-:-:S05]  /*21f40*/  F2FP.BF16.PACK_AB R11, R232, R239 ;  /* 0x000000efe80b723e */ /* 0x010fca00000010ff */
[----:B------:R2:W-:Y:S02]  /*21f50*/  MUFU.EX2 R173, R2 ;  /* 0x0000000200ad7308 */ /* 0x0005e40000000800 */
[C---:B---3--:R-:W-:Y:S08]  /*21f60*/  HMMA.16816.F32.BF16 R28, R8.reuse, R24, R28 ;  /* 0x00000018081c723c */ /* 0x048ff0000004181c */
        /* <DEDUP_REMOVED lines=9> */
[C---:B-----5:R-:W-:Y:S01]  /*22000*/  HMMA.16816.F32.BF16 R56, R8.reuse, R16, R56 ;  /* 0x000000100838723c */ /* 0x060fe20000041838 */
[----:B------:R-:W-:Y:S01]  /*22010*/  MOV R218, R155 ;  /* 0x0000009b00da7202 */ /* 0x000fe20000000f00 */
[----:B------:R2:W-:Y:S06]  /*22020*/  MUFU.EX2 R172, R2 ;  /* 0x0000000200ac7308 */ /* 0x0005ec0000000800 */
[C---:B------:R-:W-:Y:S01]  /*22030*/  HMMA.16816.F32.BF16 R68, R8.reuse, R18, R68 ;  /* 0x000000120844723c */ /* 0x040fe20000041844 */
[----:B------:R-:W5:Y:S07]  /*22040*/  LDSM.16.MT88.4 R16, [R181+0xb800] ;  /* 0x00b80000b510783b */ /* 0x000f6e0000004200 */
[----:B------:R-:W-:Y:S01]  /*22050*/  HMMA.16816.F32.BF16 R144, R8, R12, R144 ;  /* 0x0000000c0890723c */ /* 0x000fe20000041890 */
[----:B--2---:R-:W-:Y:S01]  /*22060*/  FFMA.FTZ R2, R228, R0, -R7 ;  /* 0x00000000e4027223 */ /* 0x004fe20000010807 */
[----:B------:R-:W-:-:S03]  /*22070*/  MOV R228, R143 ;  /* 0x0000008f00e47202 */ /* 0x000fc60000000f00 */
        /* <DEDUP_REMOVED lines=8> */
[----:B------:R-:W-:Y:S02]  /*22100*/  MOV R216, R157 ;  /* 0x0000009d00d87202 */ /* 0x000fe40000000f00 */
[----:B----4-:R-:W-:-:S03]  /*22110*/  F2FP.BF16.PACK_AB R8, R170, R171 ;  /* 0x000000abaa08723e */ /* 0x010fc600000010ff */
[----:B------:R2:W-:Y:S02]  /*22120*/  MUFU.EX2 R169, R2 ;  /* 0x0000000200a97308 */ /* 0x0005e40000000800 */
[----:B--2---:R-:W-:Y:S01]  /*22130*/  FFMA.FTZ R2, R217, R0, -R7 ;  /* 0x00000000d9027223 */ /* 0x004fe20000010807 */
[----:B------:R-:W-:-:S05]  /*22140*/  MOV R217, R85 ;  /* 0x0000005500d97202 */ /* 0x000fca0000000f00 */
[----:B------:R2:W4:Y:S02]  /*22150*/  MUFU.EX2 R168, R2 ;  /* 0x0000000200a87308 */ /* 0x0005240000000800 */
[----:B--2---:R-:W-:Y:S01]  /*22160*/  FFMA.FTZ R2, R219, R0, -R5 ;  /* 0x00000000db027223 */ /* 0x004fe20000010805 */
[----:B----4-:R-:W-:Y:S02]  /*22170*/  F2FP.BF16.PACK_AB R10, R168, R169 ;  /* 0x000000a9a80a723e */ /* 0x010fe400000010ff */
[----:B------:R-:W-:-:S03]  /*22180*/  MOV R219, R86 ;  /* 0x0000005600db7202 */ /* 0x000fc60000000f00 */
[----:B------:R2:W4:Y:S02]  /*22190*/  MUFU.EX2 R167, R2 ;  /* 0x0000000200a77308 */ /* 0x0005240000000800 */
[----:B--2---:R-:W-:Y:S01]  /*221a0*/  FFMA.FTZ R2, R214, R0, -R5 ;  /* 0x00000000d6027223 */ /* 0x004fe20000010805 */
[----:B----4-:R-:W-:Y:S02]  /*221b0*/  F2FP.BF16.PACK_AB R11, R167, R172 ;  /* 0x000000aca70b723e */ /* 0x010fe400000010ff */
[----:B------:R-:W-:-:S03]  /*221c0*/  MOV R214, R87 ;  /* 0x0000005700d67202 */ /* 0x000fc60000000f00 */
[----:B------:R2:W-:Y:S02]  /*221d0*/  MUFU.EX2 R165, R2 ;  /* 0x0000000200a57308 */ /* 0x0005e40000000800 */
[C---:B---3--:R-:W-:Y:S01]  /*221e0*/  HMMA.16816.F32.BF16 R52, R8.reuse, R24, R28 ;  /* 0x000000180834723c */ /* 0x048fe2000004181c */
[----:B------:R-:W3:Y:S07]  /*221f0*/  LDSM.16.MT88.4 R28, [R180+0xc000] ;  /* 0x00c00000b41c783b */ /* 0x000eee0000004200 */
[----:B------:R-:W-:Y:S01]  /*22200*/  HMMA.16816.F32.BF16 R60, R8, R26, R40 ;  /* 0x0000001a083c723c */ /* 0x000fe20000041828 */
[----:B------:R-:W4:Y:S01]  /*22210*/  LDSM.16.MT88.4 R24, [R183+0xc000] ;  /* 0x00c00000b718783b */ /* 0x000f220000004200 */
[----:B--2---:R-:W-:Y:S01]  /*22220*/  FFMA.FTZ R2, R215, R0, -R5 ;  /* 0x00000000d7027223 */ /* 0x004fe20000010805 */
[----:B------:R-:W-:-:S03]  /*22230*/  MOV R215, R102 ;  /* 0x0000006600d77202 */ /* 0x000fc60000000f00 */
[----:B------:R2:W2:Y:S02]  /*22240*/  MUFU.EX2 R166, R2 ;  /* 0x0000000200a67308 */ /* 0x0004a40000000800 */
[C---:B-1----:R-:W-:Y:S08]  /*22250*/  HMMA.16816.F32.BF16 R44, R8.reuse, R32, R36 ;  /* 0x00000020082c723c */ /* 0x042ff00000041824 */
[----:B------:R-:W-:Y:S01]  /*22260*/  HMMA.16816.F32.BF16 R40, R8, R34, R48 ;  /* 0x000000220828723c */ /* 0x000fe20000041830 */
[----:B--2---:R-:W-:-:S07]  /*22270*/  FFMA.FTZ R2, R210, R0, -R5 ;  /* 0x00000000d2027223 */ /* 0x004fce0000010805 */
[C---:B-----5:R-:W-:Y:S01]  /*22280*/  HMMA.16816.F32.BF16 R36, R8.reuse, R16, R56 ;  /* 0x000000100824723c */ /* 0x060fe20000041838 */
[----:B------:R-:W-:Y:S01]  /*22290*/  MOV R210, R103 ;  /* 0x0000006700d27202 */ /* 0x000fe20000000f00 */
[----:B------:R1:W-:Y:S06]  /*222a0*/  MUFU.EX2 R164, R2 ;  /* 0x0000000200a47308 */ /* 0x0003ec0000000800 */
[C---:B------:R-:W-:Y:S01]  /*222b0*/  HMMA.16816.F32.BF16 R68, R8.reuse, R18, R68 ;  /* 0x000000120844723c */ /* 0x040fe20000041844 */
[----:B------:R-:W2:Y:S07]  /*222c0*/  LDSM.16.MT88.4 R16, [R181+0xc000] ;  /* 0x00c00000b510783b */ /* 0x000eae0000004200 */
[----:B------:R-:W-:Y:S01]  /*222d0*/  HMMA.16816.F32.BF16 R32, R8, R12, R144 ;  /* 0x0000000c0820723c */ /* 0x000fe20000041890 */
[----:B-1----:R-:W-:Y:S01]  /*222e0*/  FFMA.FTZ R2, R212, R0, -R7 ;  /* 0x00000000d4027223 */ /* 0x002fe20000010807 */
[----:B------:R-:W-:-:S03]  /*222f0*/  MOV R212, R110 ;  /* 0x0000006e00d47202 */ /* 0x000fc60000000f00 */
[----:B------:R1:W-:Y:S03]  /*22300*/  MUFU.EX2 R163, R2 ;  /* 0x0000000200a37308 */ /* 0x0003e60000000800 */
[----:B------:R-:W-:Y:S01]  /*22310*/  HMMA.16816.F32.BF16 R20, R8, R14, R20 ;  /* 0x0000000e0814723c */ /* 0x000fe20000041814 */
[----:B------:R-:W5:Y:S06]  /*22320*/  LDSM.16.MT88.4 R12, [R182+0xc000] ;  /* 0x00c00000b60c783b */ /* 0x000f6c0000004200 */
[----:B------:R-:W-:Y:S01]  /*22330*/  F2FP.BF16.PACK_AB R9, R166, R165 ;  /* 0x000000a5a609723e */ /* 0x000fe200000010ff */
[----:B-1----:R-:W-:Y:S01]  /*22340*/  FFMA.FTZ R2, R213, R0, -R7 ;  /* 0x00000000d5027223 */ /* 0x002fe20000010807 */
[----:B------:R-:W-:-:S03]  /*22350*/  MOV R213, R136 ;  /* 0x0000008800d57202 */ /* 0x000fc60000000f00 */
[----:B------:R1:W1:Y:S02]  /*22360*/  MUFU.EX2 R162, R2 ;  /* 0x0000000200a27308 */ /* 0x0002640000000800 */
[----:B-1----:R-:W-:Y:S01]  /*22370*/  FFMA.FTZ R2, R208, R0, -R7 ;  /* 0x00000000d0027223 */ /* 0x002fe20000010807 */
[----:B------:R-:W-:Y:S02]  /*22380*/  F2FP.BF16.PACK_AB R8, R162, R163 ;  /* 0x000000a3a208723e */ /* 0x000fe400000010ff */
[----:B------:R-:W-:-:S03]  /*22390*/  MOV R208, R137 ;  /* 0x0000008900d07202 */ /* 0x000fc60000000f00 */
[----:B------:R1:W-:Y:S02]  /*223a0*/  MUFU.EX2 R161, R2 ;  /* 0x0000000200a17308 */ /* 0x0003e40000000800 */
[----:B-1----:R-:W-:Y:S01]  /*223b0*/  FFMA.FTZ R2, R209, R0, -R7 ;  /* 0x00000000d1027223 */ /* 0x002fe20000010807 */
[----:B------:R-:W-:Y:S01]  /*223c0*/  MOV R209, R4 ;  /* 0x0000000400d17202 */ /* 0x000fe20000000f00 */
[----:B------:R-:W-:-:S04]  /*223d0*/  FFMA.FTZ R4, R251, R3, R65 ;  /* 0x00000003fb047223 */ /* 0x000fc80000010041 */
[----:B------:R1:W1:Y:S02]  /*223e0*/  MUFU.EX2 R160, R2 ;  /* 0x0000000200a07308 */ /* 0x0002640000000800 */
[----:B-1----:R-:W-:Y:S01]  /*223f0*/  FFMA.FTZ R2, R211, R0, -R5 ;  /* 0x00000000d3027223 */ /* 0x002fe20000010805 */
[----:B------:R-:W-:Y:S02]  /*22400*/  F2FP.BF16.PACK_AB R10, R160, R161 ;  /* 0x000000a1a00a723e */ /* 0x000fe400000010ff */
[----:B------:R-:W-:-:S03]  /*22410*/  MOV R211, R100 ;  /* 0x0000006400d37202 */ /* 0x000fc60000000f00 */
[----:B------:R1:W1:Y:S02]  /*22420*/  MUFU.EX2 R159, R2 ;  /* 0x00000002009f7308 */ /* 0x0002640000000800 */
[----:B-1----:R-:W-:Y:S01]  /*22430*/  FFMA.FTZ R2, R206, R0, -R5 ;  /* 0x00000000ce027223 */ /* 0x002fe20000010805 */
[----:B------:R-:W-:Y:S02]  /*22440*/  F2FP.BF16.PACK_AB R11, R159, R164 ;  /* 0x000000a49f0b723e */ /* 0x000fe400000010ff */
[----:B------:R-:W-:-:S03]  /*22450*/  MOV R206, R142 ;  /* 0x0000008e00ce7202 */ /* 0x000fc60000000f00 */
[----:B------:R1:W-:Y:S02]  /*22460*/  MUFU.EX2 R157, R2 ;  /* 0x00000002009d7308 */ /* 0x0003e40000000800 */
[C---:B---3--:R-:W-:Y:S08]  /*22470*/  HMMA.16816.F32.BF16 R48, R8.reuse, R28, R52 ;  /* 0x0000001c0830723c */ /* 0x048ff00000041834 */
[----:B----4-:R-:W-:Y:S01]  /*22480*/  HMMA.16816.F32.BF16 R44, R8, R24, R44 ;  /* 0x00000018082c723c */ /* 0x010fe2000004182c */
[----:B-1----:R-:W-:Y:S01]  /*22490*/  FFMA.FTZ R2, R207, R0, -R5 ;  /* 0x00000000cf027223 */ /* 0x002fe20000010805 */
[----:B------:R-:W-:-:S03]  /*224a0*/  MOV R207, R158 ;  /* 0x0000009e00cf7202 */ /* 0x000fc60000000f00 */
[----:B------:R1:W3:Y:S03]  /*224b0*/  MUFU.EX2 R158, R2 ;  /* 0x00000002009e7308 */ /* 0x0002e60000000800 */
[C---:B------:R-:W-:Y:S01]  /*224c0*/  HMMA.16816.F32.BF16 R52, R8.reuse, R26, R40 ;  /* 0x0000001a0834723c */ /* 0x040fe20000041828 */
[----:B------:R-:W4:Y:S07]  /*224d0*/  LDSM.16.MT88.4 R24, [R183+0xc800] ;  /* 0x00c80000b718783b */ /* 0x000f2e0000004200 */
[----:B--2---:R-:W-:Y:S01]  /*224e0*/  HMMA.16816.F32.BF16 R36, R8, R16, R36 ;  /* 0x000000100824723c */ /* 0x004fe20000041824 */
[----:B-1----:R-:W-:Y:S01]  /*224f0*/  FFMA.FTZ R2, R202, R0, -R5 ;  /* 0x00000000ca027223 */ /* 0x002fe20000010805 */
[----:B------:R-:W-:-:S06]  /*22500*/  MOV R202, R156 ;  /* 0x0000009c00ca7202 */ /* 0x000fcc0000000f00 */
[C---:B------:R-:W-:Y:S01]  /*22510*/  HMMA.16816.F32.BF16 R68, R8.reuse, R18, R68 ;  /* 0x000000120844723c */ /* 0x040fe20000041844 */
[----:B------:R-:W1:Y:S01]  /*22520*/  LDSM.16.MT88.4 R16, [R181+0xc800] ;  /* 0x00c80000b510783b */ /* 0x000e620000004200 */
[----:B------:R2:W-:Y:S06]  /*22530*/  MUFU.EX2 R156, R2 ;  /* 0x00000002009c7308 */ /* 0x0005ec0000000800 */
[C---:B-----5:R-:W-:Y:S08]  /*22540*/  HMMA.16816.F32.BF16 R32, R8.reuse, R12, R32 ;  /* 0x0000000c0820723c */ /* 0x060ff00000041820 */
[----:B------:R-:W-:Y:S01]  /*22550*/  HMMA.16816.F32.BF16 R20, R8, R14, R20 ;  /* 0x0000000e0814723c */ /* 0x000fe20000041814 */
[----:B------:R-:W5:Y:S01]  /*22560*/  LDSM.16.MT88.4 R12, [R182+0xc800] ;  /* 0x00c80000b60c783b */ /* 0x000f620000004200 */
[----:B--2---:R-:W-:Y:S01]  /*22570*/  FFMA.FTZ R2, R204, R0, -R7 ;  /* 0x00000000cc027223 */ /* 0x004fe20000010807 */
[----:B------:R-:W-:-:S03]  /*22580*/  MOV R204, R84 ;  /* 0x0000005400cc7202 */ /* 0x000fc60000000f00 */
[----:B------:R2:W-:Y:S02]  /*22590*/  MUFU.EX2 R155, R2 ;  /* 0x00000002009b7308 */ /* 0x0005e40000000800 */
[----:B------:R-:W-:Y:S01]  /*225a0*/  HMMA.16816.F32.BF16 R60, R8, R30, R60 ;  /* 0x0000001e083c723c */ /* 0x000fe2000004183c */
[----:B------:R-:W1:Y:S06]  /*225b0*/  LDSM.16.MT88.4 R28, [R180+0xc800] ;  /* 0x00c80000b41c783b */ /* 0x000e6c0000004200 */
[----:B---3--:R-:W-:Y:S01]  /*225c0*/  F2FP.BF16.PACK_AB R9, R158, R157 ;  /* 0x0000009d9e09723e */ /* 0x008fe200000010ff */
[----:B--2---:R-:W-:Y:S01]  /*225d0*/  FFMA.FTZ R2, R205, R0, -R7 ;  /* 0x00000000cd027223 */ /* 0x004fe20000010807 */
[----:B------:R-:W-:-:S03]  /*225e0*/  MOV R205, R67 ;  /* 0x0000004300cd7202 */ /* 0x000fc60000000f00 */
[----:B------:R2:W3:Y:S02]  /*225f0*/  MUFU.EX2 R154, R2 ;  /* 0x00000002009a7308 */ /* 0x0004e40000000800 */
[----:B--2---:R-:W-:Y:S01]  /*22600*/  FFMA.FTZ R2, R200, R0, -R7 ;  /* 0x00000000c8027223 */ /* 0x004fe20000010807 */
[----:B---3--:R-:W-:Y:S02]  /*22610*/  F2FP.BF16.PACK_AB R8, R154, R155 ;  /* 0x0000009b9a08723e */ /* 0x008fe400000010ff */
[----:B------:R-:W-:-:S03]  /*22620*/  MOV R200, R66 ;  /* 0x0000004200c87202 */ /* 0x000fc60000000f00 */
[----:B------:R2:W-:Y:S02]  /*22630*/  MUFU.EX2 R153, R2 ;  /* 0x0000000200997308 */ /* 0x0005e40000000800 */
[----:B------:R-:W-:Y:S02]  /*22640*/  FFMA.FTZ R3, R252, R6, R200 ;  /* 0x00000006fc037223 */ /* 0x000fe400000100c8 */
[----:B------:R-:W-:Y:S02]  /*22650*/  FADD.FTZ R6, R205, R4 ;  /* 0x00000004cd067221 */ /* 0x000fe40000010000 */
[----:B------:R-:W-:Y:S02]  /*22660*/  FADD.FTZ R4, R204, R3 ;  /* 0x00000003cc047221 */ /* 0x000fe40000010000 */
[----:B------:R-:W-:Y:S02]  /*22670*/  FADD.FTZ R3, R202, R6 ;  /* 0x00000006ca037221 */ /* 0x000fe40000010000 */
[----:B------:R-:W-:-:S02]  /*22680*/  FADD.FTZ R4, R207, R4 ;  /* 0x00000004cf047221 */ /* 0x000fc40000010000 */
[----:B------:R-:W-:Y:S02]  /*22690*/  FADD.FTZ R3, R206, R3 ;  /* 0x00000003ce037221 */ /* 0x000fe40000010000 */
[-C--:B--2---:R-:W-:Y:S02]  /*226a0*/  FFMA.FTZ R2, R201, R0.reuse, -R7 ;  /* 0x00000000c9027223 */ /* 0x084fe40000010807 */
[----:B------:R-:W-:Y:S02]  /*226b0*/  FADD.FTZ R4, R211, R4 ;  /* 0x00000004d3047221 */ /* 0x000fe40000010000 */
[----:B------:R2:W3:Y:S02]  /*226c0*/  MUFU.EX2 R152, R2 ;  /* 0x0000000200987308 */ /* 0x0004e40000000800 */
[----:B--2---:R-:W-:Y:S01]  /*226d0*/  FFMA.FTZ R2, R203, R0, -R5 ;  /* 0x00000000cb027223 */ /* 0x004fe20000010805 */
[----:B---3--:R-:W-:-:S05]  /*226e0*/  F2FP.BF16.PACK_AB R10, R152, R153 ;  /* 0x00000099980a723e */ /* 0x008fca00000010ff */
        /* <DEDUP_REMOVED lines=13> */
[C---:B-----5:R-:W-:Y:S01]  /*227c0*/  HMMA.16816.F32.BF16 R32, R8.reuse, R12, R32 ;  /* 0x0000000c0820723c */ /* 0x060fe20000041820 */
        /* <DEDUP_REMOVED lines=32> */
[----:B------:R-:W-:Y:S01]  /*229d0*/  LDSM.16.MT88.4 R32, [R180+0xe000] ;  /* 0x00e00000b420783b */ /* 0x000fe20000004200 */
[----:B------:R2:W-:Y:S06]  /*229e0*/  MUFU.EX2 R140, R2 ;  /* 0x00000002008c7308 */ /* 0x0005ec0000000800 */
        /* <DEDUP_REMOVED lines=38> */
[----:B------:R-:W5:Y:S06]  /*22c50*/  LDSM.16.MT88.4 R28, [R183+0xe000] ;  /* 0x00e00000b71c783b */ /* 0x000f6c0000004200 */
        /* <DEDUP_REMOVED lines=27> */
[----:B-----5:R-:W-:Y:S01]  /*22e10*/  HMMA.16816.F32.BF16 R44, R8, R28, R44 ;  /* 0x0000001c082c723c */ /* 0x020fe2000004182c */
[----:B--2---:R-:W-:-:S04]  /*22e20*/  FFMA.FTZ R2, R112, R0, -R7 ;  /* 0x0000000070027223 */ /* 0x004fc80000010807 */
[----:B------:R2:W-:Y:S03]  /*22e30*/  MUFU.EX2 R115, R2 ;  /* 0x0000000200737308 */ /* 0x0005e60000000800 */
[----:B------:R-:W-:Y:S07]  /*22e40*/  HMMA.16816.F32.BF16 R52, R8, R30, R52 ;  /* 0x0000001e0834723c */ /* 0x000fee0000041834 */
[----:B------:R-:W-:Y:S01]  /*22e50*/  F2FP.BF16.PACK_AB R9, R118, R116 ;  /* 0x000000747609723e */ /* 0x000fe200000010ff */
[----:B--2---:R-:W-:-:S04]  /*22e60*/  FFMA.FTZ R2, R113, R0, -R7 ;  /* 0x0000000071027223 */ /* 0x004fc80000010807 */
[----:B------:R2:W5:Y:S02]  /*22e70*/  MUFU.EX2 R114, R2 ;  /* 0x0000000200727308 */ /* 0x0005640000000800 */
[----:B--2---:R-:W-:Y:S01]  /*22e80*/  FFMA.FTZ R2, R104, R0, -R7 ;  /* 0x0000000068027223 */ /* 0x004fe20000010807 */
[----:B-----5:R-:W-:-:S05]  /*22e90*/  F2FP.BF16.PACK_AB R8, R114, R115 ;  /* 0x000000737208723e */ /* 0x020fca00000010ff */
[----:B------:R2:W-:Y:S02]  /*22ea0*/  MUFU.EX2 R113, R2 ;  /* 0x0000000200717308 */ /* 0x0005e40000000800 */
[----:B--2---:R-:W-:-:S06]  /*22eb0*/  FFMA.FTZ R2, R105, R0, -R7 ;  /* 0x0000000069027223 */ /* 0x004fcc0000010807 */
[----:B------:R2:W5:Y:S02]  /*22ec0*/  MUFU.EX2 R112, R2 ;  /* 0x0000000200707308 */ /* 0x0005640000000800 */
[----:B--2---:R-:W-:Y:S01]  /*22ed0*/  FFMA.FTZ R2, R107, R0, -R5 ;  /* 0x000000006b027223 */ /* 0x004fe20000010805 */
[----:B-----5:R-:W-:-:S05]  /*22ee0*/  F2FP.BF16.PACK_AB R10, R112, R113 ;  /* 0x00000071700a723e */ /* 0x020fca00000010ff */
[----:B------:R2:W5:Y:S02]  /*22ef0*/  MUFU.EX2 R110, R2 ;  /* 0x00000002006e7308 */ /* 0x0005640000000800 */
[----:B--2---:R-:W-:Y:S01]  /*22f00*/  FFMA.FTZ R2, R98, R0, -R5 ;  /* 0x0000000062027223 */ /* 0x004fe20000010805 */
[----:B-----5:R-:W-:-:S05]  /*22f10*/  F2FP.BF16.PACK_AB R11, R110, R117 ;  /* 0x000000756e0b723e */ /* 0x020fca00000010ff */
[----:B------:R2:W-:Y:S02]  /*22f20*/  MUFU.EX2 R105, R2 ;  /* 0x0000000200697308 */ /* 0x0005e40000000800 */
[C---:B---3--:R-:W-:Y:S08]  /*22f30*/  HMMA.16816.F32.BF16 R28, R8.reuse, R32, R40 ;  /* 0x00000020081c723c */ /* 0x048ff00000041828 */
[----:B------:R-:W-:Y:S01]  /*22f40*/  HMMA.16816.F32.BF16 R60, R8, R34, R60 ;  /* 0x00000022083c723c */ /* 0x000fe2000004183c */
[----:B------:R-:W3:Y:S01]  /*22f50*/  LDSM.16.MT88.4 R32, [R180+0xf000] ;  /* 0x00f00000b420783b */ /* 0x000ee20000004200 */
[----:B--2---:R-:W-:-:S04]  /*22f60*/  FFMA.FTZ R2, R99, R0, -R5 ;  /* 0x0000000063027223 */ /* 0x004fc80000010805 */
[----:B------:R2:W5:Y:S02]  /*22f70*/  MUFU.EX2 R106, R2 ;  /* 0x00000002006a7308 */ /* 0x0005640000000800 */
[C---:B------:R-:W-:Y:S08]  /*22f80*/  HMMA.16816.F32.BF16 R40, R8.reuse, R36, R44 ;  /* 0x000000240828723c */ /* 0x040ff0000004182c */
[----:B-1----:R-:W-:Y:S01]  /*22f90*/  HMMA.16816.F32.BF16 R56, R8, R16, R48 ;  /* 0x000000100838723c */ /* 0x002fe20000041830 */
[----:B--2---:R-:W-:-:S07]  /*22fa0*/  FFMA.FTZ R2, R94, R0, -R5 ;  /* 0x000000005e027223 */ /* 0x004fce0000010805 */
[C---:B------:R-:W-:Y:S01]  /*22fb0*/  HMMA.16816.F32.BF16 R44, R8.reuse, R38, R52 ;  /* 0x00000026082c723c */ /* 0x040fe20000041834 */
[----:B------:R-:W1:Y:S01]  /*22fc0*/  LDSM.16.MT88.4 R36, [R183+0xf000] ;  /* 0x00f00000b724783b */ /* 0x000e620000004200 */
[----:B------:R2:W-:Y:S03]  /*22fd0*/  MUFU.EX2 R107, R2 ;  /* 0x00000002006b7308 */ /* 0x0005e60000000800 */
[----:B------:R-:W-:Y:S03]  /*22fe0*/  LDSM.16.MT88.4 R52, [R181+0xf800] ;  /* 0x00f80000b534783b */ /* 0x000fe60000004200 */
[C---:B----4-:R-:W-:Y:S01]  /*22ff0*/  HMMA.16816.F32.BF16 R48, R8.reuse, R12, R24 ;  /* 0x0000000c0830723c */ /* 0x050fe20000041818 */
[----:B------:R-:W-:Y:S07]  /*23000*/  LDSM.16.MT88.4 R24, [R180+0xf800] ;  /* 0x00f80000b418783b */ /* 0x000fee0000004200 */
[----:B------:R-:W-:Y:S01]  /*23010*/  HMMA.16816.F32.BF16 R20, R8, R14, R20 ;  /* 0x0000000e0814723c */ /* 0x000fe20000041814 */
[----:B------:R-:W4:Y:S01]  /*23020*/  LDSM.16.MT88.4 R12, [R182+0xf000] ;  /* 0x00f00000b60c783b */ /* 0x000f220000004200 */
[----:B--2---:R-:W-:-:S04]  /*23030*/  FFMA.FTZ R2, R96, R0, -R7 ;  /* 0x0000000060027223 */ /* 0x004fc80000010807 */
[----:B------:R2:W-:Y:S02]  /*23040*/  MUFU.EX2 R103, R2 ;  /* 0x0000000200677308 */ /* 0x0005e40000000800 */
[----:B------:R-:W-:Y:S01]  /*23050*/  HMMA.16816.F32.BF16 R68, R8, R18, R68 ;  /* 0x000000120844723c */ /* 0x000fe20000041844 */
[----:B------:R-:W1:Y:S06]  /*23060*/  LDSM.16.MT88.4 R16, [R181+0xf000] ;  /* 0x00f00000b510783b */ /* 0x000e6c0000004200 */
[----:B-----5:R-:W-:Y:S01]  /*23070*/  F2FP.BF16.PACK_AB R9, R106, R105 ;  /* 0x000000696a09723e */ /* 0x020fe200000010ff */
        /* <DEDUP_REMOVED lines=21> */
[C---:B----4-:R-:W-:Y:S01]  /*231d0*/  HMMA.16816.F32.BF16 R60, R8.reuse, R12, R48 ;  /* 0x0000000c083c723c */ /* 0x050fe20000041830 */
[----:B------:R2:W-:Y:S07]  /*231e0*/  MUFU.EX2 R98, R2 ;  /* 0x0000000200627308 */ /* 0x0005ee0000000800 */
[C---:B------:R-:W-:Y:S01]  /*231f0*/  HMMA.16816.F32.BF16 R48, R8.reuse, R14, R20 ;  /* 0x0000000e0830723c */ /* 0x040fe20000041814 */
[----:B------:R-:W4:Y:S04]  /*23200*/  LDSM.16.MT88.4 R12, [R182+0xf800] ;  /* 0x00f80000b60c783b */ /* 0x000f280000004200 */
[----:B------:R-:W-:Y:S03]  /*23210*/  LDSM.16.MT88.4 R20, [R183+0x10000] ;  /* 0x01000000b714783b */ /* 0x000fe60000004200 */
        /* <DEDUP_REMOVED lines=21> */
[----:B--2---:R-:W-:-:S04]  /*23370*/  FFMA.FTZ R2, R79, R0, -R5 ;  /* 0x000000004f027223 */ /* 0x004fc80000010805 */
[----:B------:R2:W3:Y:S03]  /*23380*/  MUFU.EX2 R91, R2 ;  /* 0x00000002005b7308 */ /* 0x0004e60000000800 */
[C---:B-1----:R-:W-:Y:S08]  /*23390*/  HMMA.16816.F32.BF16 R24, R8.reuse, R36, R40 ;  /* 0x000000240818723c */ /* 0x042ff00000041828 */
[----:B------:R-:W-:Y:S01]  /*233a0*/  HMMA.16816.F32.BF16 R32, R8, R38, R44 ;  /* 0x000000260820723c */ /* 0x000fe2000004182c */
[----:B--2---:R-:W-:-:S07]  /*233b0*/  FFMA.FTZ R2, R174, R0, -R5 ;  /* 0x00000000ae027223 */ /* 0x004fce0000010805 */
[C---:B----4-:R-:W-:Y:S01]  /*233c0*/  HMMA.16816.F32.BF16 R40, R8.reuse, R12, R60 ;  /* 0x0000000c0828723c */ /* 0x050fe2000004183c */
[----:B------:R1:W-:Y:S07]  /*233d0*/  MUFU.EX2 R89, R2 ;  /* 0x0000000200597308 */ /* 0x0003ee0000000800 */
[C---:B------:R-:W-:Y:S01]  /*233e0*/  HMMA.16816.F32.BF16 R48, R8.reuse, R14, R48 ;  /* 0x0000000e0830723c */ /* 0x040fe20000041830 */
[----:B------:R-:W2:Y:S07]  /*233f0*/  LDSM.16.MT88.4 R12, [R181+0x10000] ;  /* 0x01000000b50c783b */ /* 0x000eae0000004200 */
[----:B------:R-:W-:Y:S01]  /*23400*/  HMMA.16816.F32.BF16 R36, R8, R52, R56 ;  /* 0x000000340824723c */ /* 0x000fe20000041838 */
[----:B-1----:R-:W-:-:S04]  /*23410*/  FFMA.FTZ R2, R175, R0, -R7 ;  /* 0x00000000af027223 */ /* 0x002fc80000010807 */
[----:B------:R1:W-:Y:S03]  /*23420*/  MUFU.EX2 R88, R2 ;  /* 0x0000000200587308 */ /* 0x0003e60000000800 */
[----:B------:R-:W-:Y:S07]  /*23430*/  HMMA.16816.F32.BF16 R52, R8, R54, R68 ;  /* 0x000000360834723c */ /* 0x000fee0000041844 */
        /* <DEDUP_REMOVED lines=14> */
[C---:B-----5:R-:W-:Y:S01]  /*23520*/  HMMA.16816.F32.BF16 R56, R8.reuse, R18, R28 ;  /* 0x000000120838723c */ /* 0x060fe2000004181c */
[----:B------:R-:W3:Y:S07]  /*23530*/  LDSM.16.MT88.4 R28, [R182+0x10000] ;  /* 0x01000000b61c783b */ /* 0x000eee0000004200 */
[----:B------:R-:W-:Y:S01]  /*23540*/  HMMA.16816.F32.BF16 R24, R8, R20, R24 ;  /* 0x000000140818723c */ /* 0x000fe20000041818 */
[----:B-1----:R-:W-:-:S04]  /*23550*/  FFMA.FTZ R2, R76, R0, -R5 ;  /* 0x000000004c027223 */ /* 0x002fc80000010805 */
[----:B------:R1:W4:Y:S03]  /*23560*/  MUFU.EX2 R83, R2 ;  /* 0x0000000200537308 */ /* 0x0003260000000800 */
[C---:B------:R-:W-:Y:S01]  /*23570*/  HMMA.16816.F32.BF16 R32, R8.reuse, R22, R32 ;  /* 0x000000160820723c */ /* 0x040fe20000041820 */
[----:B------:R-:W5:Y:S07]  /*23580*/  LDSM.16.MT88.4 R20, [R180+0x10800] ;  /* 0x01080000b414783b */ /* 0x000f6e0000004200 */
[----:B------:R-:W-:Y:S01]  /*23590*/  HMMA.16816.F32.BF16 R44, R8, R16, R64 ;  /* 0x00000010082c723c */ /* 0x000fe20000041840 */
[----:B------:R-:W5:Y:S01]  /*235a0*/  LDSM.16.MT88.4 R16, [R183+0x10800] ;  /* 0x01080000b710783b */ /* 0x000f620000004200 */
[----:B-1----:R-:W-:-:S06]  /*235b0*/  FFMA.FTZ R2, R224, R0, -R5 ;  /* 0x00000000e0027223 */ /* 0x002fcc0000010805 */
[C---:B--2---:R-:W-:Y:S01]  /*235c0*/  HMMA.16816.F32.BF16 R64, R8.reuse, R12, R36 ;  /* 0x0000000c0840723c */ /* 0x044fe20000041824 */
[----:B------:R1:W-:Y:S07]  /*235d0*/  MUFU.EX2 R81, R2 ;  /* 0x0000000200517308 */ /* 0x0003ee0000000800 */
[C---:B------:R-:W-:Y:S01]  /*235e0*/  HMMA.16816.F32.BF16 R52, R8.reuse, R14, R52 ;  /* 0x0000000e0834723c */ /* 0x040fe20000041834 */
[----:B------:R-:W2:Y:S07]  /*235f0*/  LDSM.16.MT88.4 R12, [R181+0x10800] ;  /* 0x01080000b50c783b */ /* 0x000eae0000004200 */
[----:B---3--:R-:W-:Y:S01]  /*23600*/  HMMA.16816.F32.BF16 R60, R8, R28, R40 ;  /* 0x0000001c083c723c */ /* 0x008fe20000041828 */
[----:B-1----:R-:W-:-:S04]  /*23610*/  FFMA.FTZ R2, R241, R0, -R7 ;  /* 0x00000000f1027223 */ /* 0x002fc80000010807 */
[----:B------:R1:W-:Y:S03]  /*23620*/  MUFU.EX2 R80, R2 ;  /* 0x0000000200507308 */ /* 0x0003e60000000800 */
[----:B------:R-:W-:Y:S07]  /*23630*/  HMMA.16816.F32.BF16 R28, R8, R30, R48 ;  /* 0x0000001e081c723c */ /* 0x000fee0000041830 */
        /* <DEDUP_REMOVED lines=36> */
[----:B-----5:R-:W-:Y:S03]  /*23880*/  HMMA.16816.F32.BF16 R44, R8, R20, R44 ;  /* 0x00000014082c723c */ /* 0x020fe6000004182c */
[----:B------:R-:W-:-:S04]  /*23890*/  FADD.FTZ R3, R160, R3 ;  /* 0x00000003a0037221 */ /* 0x000fc80000010000 */
[----:B------:R-:W-:Y:S01]  /*238a0*/  FADD.FTZ R3, R155, R3 ;  /* 0x000000039b037221 */ /* 0x000fe20000010000 */
[C---:B------:R-:W-:Y:S01]  /*238b0*/  HMMA.16816.F32.BF16 R36, R8.reuse, R22, R56 ;  /* 0x000000160824723c */ /* 0x040fe20000041838 */
[----:B------:R-:W3:Y:S02]  /*238c0*/  LDSM.16.MT88.4 R20, [R182+0x10800] ;  /* 0x01080000b614783b */ /* 0x000ee40000004200 */
[----:B------:R-:W-:Y:S02]  /*238d0*/  FADD.FTZ R3, R154, R3 ;  /* 0x000000039a037221 */ /* 0x000fe40000010000 */
[----:B-1----:R-:W-:Y:S02]  /*238e0*/  FADD.FTZ R2, R232, R4 ;  /* 0x00000004e8027221 */ /* 0x002fe40000010000 */
[----:B------:R-:W-:Y:S01]  /*238f0*/  FFMA.FTZ R4, R111, R0, -R5 ;  /* 0x000000006f047223 */ /* 0x000fe20000010805 */
[----:B------:R-:W-:Y:S01]  /*23900*/  HMMA.16816.F32.BF16 R48, R8, R16, R24 ;  /* 0x000000100830723c */ /* 0x000fe20000041818 */
[----:B------:R-:W-:Y:S01]  /*23910*/  FADD.FTZ R2, R173, R2 ;  /* 0x00000002ad027221 */ /* 0x000fe20000010000 */
[----:B------:R-:W1:Y:S01]  /*23920*/  LDSM.16.MT88.4 R24, [R180+0x11000] ;  /* 0x01100000b418783b */ /* 0x000e620000004200 */
[----:B------:R4:W5:Y:S01]  /*23930*/  MUFU.EX2 R74, R4 ;  /* 0x00000004004a7308 */ /* 0x0009620000000800 */
[----:B------:R-:W-:-:S02]  /*23940*/  FADD.FTZ R3, R153, R3 ;  /* 0x0000000399037221 */ /* 0x000fc40000010000 */
[----:B------:R-:W-:Y:S02]  /*23950*/  FADD.FTZ R2, R230, R2 ;  /* 0x00000002e6027221 */ /* 0x000fe40000010000 */
[----:B------:R-:W-:Y:S01]  /*23960*/  FADD.FTZ R3, R152, R3 ;  /* 0x0000000398037221 */ /* 0x000fe20000010000 */
[C---:B------:R-:W-:Y:S01]  /*23970*/  HMMA.16816.F32.BF16 R40, R8.reuse, R18, R32 ;  /* 0x000000120828723c */ /* 0x040fe20000041820 */
[----:B------:R-:W-:Y:S01]  /*23980*/  FADD.FTZ R2, R172, R2 ;  /* 0x00000002ac027221 */ /* 0x000fe20000010000 */
[----:B------:R-:W-:Y:S01]  /*23990*/  LDSM.16.MT88.4 R16, [R181+0x11000] ;  /* 0x01100000b510783b */ /* 0x000fe20000004200 */
[----:B------:R-:W-:Y:S02]  /*239a0*/  FADD.FTZ R3, R147, R3 ;  /* 0x0000000393037221 */ /* 0x000fe40000010000 */
[----:B------:R-:W-:Y:S02]  /*239b0*/  FADD.FTZ R2, R167, R2 ;  /* 0x00000002a7027221 */ /* 0x000fe40000010000 */
[----:B------:R-:W-:Y:S01]  /*239c0*/  FADD.FTZ R3, R145, R3 ;  /* 0x0000000391037221 */ /* 0x000fe20000010000 */
[----:B--2---:R-:W-:Y:S01]  /*239d0*/  HMMA.16816.F32.BF16 R32, R8, R12, R64 ;  /* 0x0000000c0820723c */ /* 0x004fe20000041840 */
[----:B------:R-:W-:-:S02]  /*239e0*/  FADD.FTZ R2, R165, R2 ;  /* 0x00000002a5027221 */ /* 0x000fc40000010000 */
[----:B----4-:R-:W-:Y:S02]  /*239f0*/  FFMA.FTZ R4, R247, R0, -R5 ;  /* 0x00000000f7047223 */ /* 0x010fe40000010805 */
[----:B------:R-:W-:Y:S02]  /*23a00*/  FADD.FTZ R2, R166, R2 ;  /* 0x00000002a6027221 */ /* 0x000fe40000010000 */
[----:B------:R2:W-:Y:S01]  /*23a10*/  MUFU.EX2 R71, R4 ;  /* 0x0000000400477308 */ /* 0x0005e20000000800 */
[----:B------:R-:W-:Y:S01]  /*23a20*/  FADD.FTZ R3, R144, R3 ;  /* 0x0000000390037221 */ /* 0x000fe20000010000 */
[C---:B------:R-:W-:Y:S01]  /*23a30*/  HMMA.16816.F32.BF16 R52, R8.reuse, R14, R52 ;  /* 0x0000000e0834723c */ /* 0x040fe20000041834 */
[----:B------:R-:W-:Y:S01]  /*23a40*/  FADD.FTZ R2, R164, R2 ;  /* 0x00000002a4027221 */ /* 0x000fe20000010000 */
[----:B------:R-:W4:Y:S01]  /*23a50*/  LDSM.16.MT88.4 R12, [R183+0x11000] ;  /* 0x01100000b70c783b */ /* 0x000f220000004200 */
[----:B------:R-:W-:Y:S02]  /*23a60*/  FADD.FTZ R3, R146, R3 ;  /* 0x0000000392037221 */ /* 0x000fe40000010000 */
[----:B------:R-:W-:Y:S01]  /*23a70*/  FADD.FTZ R2, R159, R2 ;  /* 0x000000029f027221 */ /* 0x000fe20000010000 */
[----:B------:R-:W-:Y:S01]  /*23a80*/  LDSM.16.MT88.4 R164, [R180+0x11800] ;  /* 0x01180000b4a4783b */ /* 0x000fe20000004200 */
[----:B------:R-:W-:Y:S01]  /*23a90*/  FADD.FTZ R3, R137, R3 ;  /* 0x0000000389037221 */ /* 0x000fe20000010000 */
[----:B---3--:R-:W-:Y:S01]  /*23aa0*/  HMMA.16816.F32.BF16 R60, R8, R20, R60 ;  /* 0x00000014083c723c */ /* 0x008fe2000004183c */
[----:B------:R-:W-:-:S02]  /*23ab0*/  FADD.FTZ R2, R157, R2 ;  /* 0x000000029d027221 */ /* 0x000fc40000010000 */
[----:B------:R-:W-:Y:S02]  /*23ac0*/  FADD.FTZ R3, R136, R3 ;  /* 0x0000000388037221 */ /* 0x000fe40000010000 */
[----:B------:R-:W-:Y:S02]  /*23ad0*/  FADD.FTZ R2, R158, R2 ;  /* 0x000000029e027221 */ /* 0x000fe40000010000 */
[----:B--2---:R-:W-:Y:S01]  /*23ae0*/  FFMA.FTZ R4, R229, R0, -R7 ;  /* 0x00000000e5047223 */ /* 0x004fe20000010807 */
[----:B------:R-:W-:Y:S01]  /*23af0*/  HMMA.16816.F32.BF16 R28, R8, R22, R28 ;  /* 0x00000016081c723c */ /* 0x000fe2000004181c */
[----:B------:R-:W-:Y:S01]  /*23b00*/  FADD.FTZ R2, R156, R2 ;  /* 0x000000029c027221 */ /* 0x000fe20000010000 */
[----:B------:R-:W2:Y:S01]  /*23b10*/  LDSM.16.MT88.4 R20, [R182+0x11000] ;  /* 0x01100000b614783b */ /* 0x000ea20000004200 */
[----:B------:R3:W-:Y:S01]  /*23b20*/  MUFU.EX2 R70, R4 ;  /* 0x0000000400467308 */ /* 0x0007e20000000800 */
[----:B------:R-:W-:Y:S02]  /*23b30*/  FADD.FTZ R3, R131, R3 ;  /* 0x0000000383037221 */ /* 0x000fe40000010000 */
[----:B------:R-:W-:Y:S01]  /*23b40*/  FADD.FTZ R2, R151, R2 ;  /* 0x0000000297027221 */ /* 0x000fe20000010000 */
[----:B-----5:R-:W-:Y:S01]  /*23b50*/  F2FP.BF16.PACK_AB R9, R74, R75 ;  /* 0x0000004b4a09723e */ /* 0x020fe200000010ff */
[----:B------:R-:W-:Y:S01]  /*23b60*/  FADD.FTZ R3, R130, R3 ;  /* 0x0000000382037221 */ /* 0x000fe20000010000 */
[----:B------:R-:W5:Y:S01]  /*23b70*/  LDSM.16.MT88.4 R156, [R183+0x11800] ;  /* 0x01180000b79c783b */ /* 0x000f620000004200 */
[----:B------:R-:W-:-:S02]  /*23b80*/  FADD.FTZ R2, R150, R2 ;  /* 0x0000000296027221 */ /* 0x000fc40000010000 */
[----:B------:R-:W-:Y:S02]  /*23b90*/  FADD.FTZ R3, R125, R3 ;  /* 0x000000037d037221 */ /* 0x000fe40000010000 */
[----:B------:R-:W-:Y:S02]  /*23ba0*/  FADD.FTZ R2, R149, R2 ;  /* 0x0000000295027221 */ /* 0x000fe40000010000 */
[----:B------:R-:W-:Y:S02]  /*23bb0*/  FADD.FTZ R3, R124, R3 ;  /* 0x000000037c037221 */ /* 0x000fe40000010000 */
[----:B------:R-:W-:Y:S02]  /*23bc0*/  FADD.FTZ R2, R148, R2 ;  /* 0x0000000294027221 */ /* 0x000fe40000010000 */
[----:B---3--:R-:W-:Y:S01]  /*23bd0*/  FFMA.FTZ R4, R195, R0, -R7 ;  /* 0x00000000c3047223 */ /* 0x008fe20000010807 */
[----:B------:R-:W3:Y:S01]  /*23be0*/  LDSM.16.MT88.4 R148, [R181+0x11800] ;  /* 0x01180000b594783b */ /* 0x000ee20000004200 */
[----:B------:R-:W-:-:S02]  /*23bf0*/  FADD.FTZ R2, R143, R2 ;  /* 0x000000028f027221 */ /* 0x000fc40000010000 */
[----:B------:R-:W1:Y:S01]  /*23c00*/  MUFU.EX2 R68, R4 ;  /* 0x0000000400447308 */ /* 0x000e620000000800 */
        /* <DEDUP_REMOVED lines=8> */
[----:B-1----:R-:W-:Y:S01]  /*23c90*/  F2FP.BF16.PACK_AB R8, R68, R70 ;  /* 0x000000464408723e */ /* 0x002fe200000010ff */
[----:B------:R-:W-:Y:S02]  /*23ca0*/  FFMA.FTZ R4, R228, R0, -R7 ;  /* 0x00000000e4047223 */ /* 0x000fe40000010807 */
[----:B------:R-:W-:Y:S02]  /*23cb0*/  FADD.FTZ R2, R127, R2 ;  /* 0x000000027f027221 */ /* 0x000fe40000010000 */
[----:B------:R1:W-:Y:S01]  /*23cc0*/  MUFU.EX2 R69, R4 ;  /* 0x0000000400457308 */ /* 0x0003e20000000800 */
[----:B------:R-:W-:Y:S02]  /*23cd0*/  FADD.FTZ R3, R113, R3 ;  /* 0x0000000371037221 */ /* 0x000fe40000010000 */
[----:B------:R-:W-:-:S04]  /*23ce0*/  FADD.FTZ R2, R128, R2 ;  /* 0x0000000280027221 */ /* 0x000fc80000010000 */
[----:B------:R-:W-:-:S04]  /*23cf0*/  FADD.FTZ R2, R126, R2 ;  /* 0x000000027e027221 */ /* 0x000fc80000010000 */
[----:B------:R-:W-:-:S04]  /*23d00*/  FADD.FTZ R2, R119, R2 ;  /* 0x0000000277027221 */ /* 0x000fc80000010000 */
[----:B------:R-:W-:Y:S02]  /*23d10*/  FADD.FTZ R2, R116, R2 ;  /* 0x0000000274027221 */ /* 0x000fe40000010000 */
[----:B-1----:R-:W-:Y:S02]  /*23d20*/  FFMA.FTZ R4, R225, R0, -R7 ;  /* 0x00000000e1047223 */ /* 0x002fe40000010807 */
[----:B------:R-:W-:Y:S02]  /*23d30*/  FADD.FTZ R2, R118, R2 ;  /* 0x0000000276027221 */ /* 0x000fe40000010000 */
[----:B------:R1:W1:Y:S02]  /*23d40*/  MUFU.EX2 R59, R4 ;  /* 0x00000004003b7308 */ /* 0x0002640000000800 */
[----:B------:R-:W-:-:S04]  /*23d50*/  FADD.FTZ R2, R117, R2 ;  /* 0x0000000275027221 */ /* 0x000fc80000010000 */
[----:B------:R-:W-:Y:S02]  /*23d60*/  FADD.FTZ R2, R110, R2 ;  /* 0x000000026e027221 */ /* 0x000fe40000010000 */
[----:B-1----:R-:W-:Y:S01]  /*23d70*/  FFMA.FTZ R4, R240, R0, -R5 ;  /* 0x00000000f0047223 */ /* 0x002fe20000010805 */
[----:B------:R-:W-:-:S03]  /*23d80*/  F2FP.BF16.PACK_AB R10, R59, R69 ;  /* 0x000000453b0a723e */ /* 0x000fc600000010ff */
[----:B------:R1:W1:Y:S02]  /*23d90*/  MUFU.EX2 R58, R4 ;  /* 0x00000004003a7308 */ /* 0x0002640000000800 */
[----:B-1----:R-:W-:Y:S01]  /*23da0*/  FFMA.FTZ R4, R218, R0, -R5 ;  /* 0x00000000da047223 */ /* 0x002fe20000010805 */
[----:B------:R-:W-:-:S05]  /*23db0*/  F2FP.BF16.PACK_AB R11, R58, R71 ;  /* 0x000000473a0b723e */ /* 0x000fca00000010ff */
[----:B------:R1:W-:Y:S02]  /*23dc0*/  MUFU.EX2 R57, R4 ;  /* 0x0000000400397308 */ /* 0x0003e40000000800 */
[C---:B------:R-:W-:Y:S08]  /*23dd0*/  HMMA.16816.F32.BF16 R44, R8.reuse, R24, R44 ;  /* 0x00000018082c723c */ /* 0x040ff0000004182c */
[----:B----4-:R-:W-:Y:S01]  /*23de0*/  HMMA.16816.F32.BF16 R48, R8, R12, R48 ;  /* 0x0000000c0830723c */ /* 0x010fe20000041830 */
[----:B-1----:R-:W-:-:S04]  /*23df0*/  FFMA.FTZ R4, R243, R0, -R5 ;  /* 0x00000000f3047223 */ /* 0x002fc80000010805 */
[----:B------:R1:W4:Y:S03]  /*23e00*/  MUFU.EX2 R56, R4 ;  /* 0x0000000400387308 */ /* 0x0003260000000800 */
[C---:B------:R-:W-:Y:S08]  /*23e10*/  HMMA.16816.F32.BF16 R32, R8.reuse, R16, R32 ;  /* 0x000000100820723c */ /* 0x040ff00000041820 */
[----:B------:R-:W-:Y:S01]  /*23e20*/  HMMA.16816.F32.BF16 R36, R8, R26, R36 ;  /* 0x0000001a0824723c */ /* 0x000fe20000041824 */
[----:B-1----:R-:W-:-:S07]  /*23e30*/  FFMA.FTZ R4, R244, R0, -R5 ;  /* 0x00000000f4047223 */ /* 0x002fce0000010805 */
[C---:B------:R-:W-:Y:S01]  /*23e40*/  HMMA.16816.F32.BF16 R40, R8.reuse, R14, R40 ;  /* 0x0000000e0828723c */ /* 0x040fe20000041828 */
[----:B----4-:R-:W-:Y:S01]  /*23e50*/  F2FP.BF16.PACK_AB R141, R56, R57 ;  /* 0x00000039388d723e */ /* 0x010fe200000010ff */
[----:B------:R1:W-:Y:S06]  /*23e60*/  MUFU.EX2 R25, R4 ;  /* 0x0000000400197308 */ /* 0x0003ec0000000800 */
[C---:B------:R-:W-:Y:S08]  /*23e70*/  HMMA.16816.F32.BF16 R16, R8.reuse, R18, R52 ;  /* 0x000000120810723c */ /* 0x040ff00000041834 */
[----:B--2---:R-:W-:Y:S01]  /*23e80*/  HMMA.16816.F32.BF16 R144, R8, R20, R60 ;  /* 0x000000140890723c */ /* 0x004fe2000004183c */
[----:B-1----:R-:W-:-:S04]  /*23e90*/  FFMA.FTZ R4, R231, R0, -R7 ;  /* 0x00000000e7047223 */ /* 0x002fc80000010807 */
[----:B------:R1:W-:Y:S03]  /*23ea0*/  MUFU.EX2 R24, R4 ;  /* 0x0000000400187308 */ /* 0x0003e60000000800 */
[----:B------:R-:W-:Y:S01]  /*23eb0*/  HMMA.16816.F32.BF16 R8, R8, R22, R28 ;  /* 0x000000160808723c */ /* 0x000fe2000004181c */
[----:B-1----:R-:W-:-:S04]  /*23ec0*/  FFMA.FTZ R4, R246, R0, -R7 ;  /* 0x00000000f6047223 */ /* 0x002fc80000010807 */
[----:B------:R1:W2:Y:S02]  /*23ed0*/  MUFU.EX2 R13, R4 ;  /* 0x00000004000d7308 */ /* 0x0002a40000000800 */
[--C-:B-1----:R-:W-:Y:S01]  /*23ee0*/  FFMA.FTZ R4, R235, R0, -R7.reuse ;  /* 0x00000000eb047223 */ /* 0x102fe20000010807 */
[----:B--2---:R-:W-:Y:S01]  /*23ef0*/  F2FP.BF16.PACK_AB R140, R13, R24 ;  /* 0x000000180d8c723e */ /* 0x004fe200000010ff */
[----:B------:R-:W-:-:S04]  /*23f00*/  FFMA.FTZ R7, R248, R0, -R7 ;  /* 0x00000000f8077223 */ /* 0x000fc80000010807 */
[----:B------:R1:W-:Y:S08]  /*23f10*/  MUFU.EX2 R12, R4 ;  /* 0x00000004000c7308 */ /* 0x0003f00000000800 */
[----:B------:R2:W4:Y:S01]  /*23f20*/  MUFU.EX2 R252, R7 ;  /* 0x0000000700fc7308 */ /* 0x0005220000000800 */
[----:B-1----:R-:W-:Y:S02]  /*23f30*/  FADD.FTZ R4, R112, R3 ;  /* 0x0000000370047221 */ /* 0x002fe40000010000 */
[----:B------:R-:W-:-:S02]  /*23f40*/  FADD.FTZ R3, R105, R2 ;  /* 0x0000000269037221 */ /* 0x000fc40000010000 */
[----:B------:R-:W-:Y:S02]  /*23f50*/  FFMA.FTZ R2, R237, R0, -R5 ;  /* 0x00000000ed027223 */ /* 0x000fe40000010805 */
[----:B------:R-:W-:Y:S02]  /*23f60*/  FADD.FTZ R0, R103, R4 ;  /* 0x0000000467007221 */ /* 0x000fe40000010000 */
[----:B------:R1:W1:Y:S01]  /*23f70*/  MUFU.EX2 R251, R2 ;  /* 0x0000000200fb7308 */ /* 0x0002620000000800 */
[----:B------:R-:W-:Y:S01]  /*23f80*/  FADD.FTZ R3, R106, R3 ;  /* 0x000000036a037221 */ /* 0x000fe20000010000 */
[----:B--2---:R-:W2:Y:S01]  /*23f90*/  LDSM.16.MT88.4 R4, [R182+0x11800] ;  /* 0x01180000b604783b */ /* 0x004ea20000004200 */
[----:B----4-:R-:W-:Y:S01]  /*23fa0*/  F2FP.BF16.PACK_AB R142, R252, R12 ;  /* 0x0000000cfc8e723e */ /* 0x010fe200000010ff */
[----:B-1----:R-:W-:Y:S01]  /*23fb0*/  FADD.FTZ R2, R104, R0 ;  /* 0x0000000068027221 */ /* 0x002fe20000010000 */
[----:B------:R-:W-:Y:S01]  /*23fc0*/  F2FP.BF16.PACK_AB R143, R251, R25 ;  /* 0x00000019fb8f723e */ /* 0x000fe200000010ff */
        /* <DEDUP_REMOVED lines=10> */
[----:B-----5:R-:W-:Y:S01]  /*24070*/  HMMA.16816.F32.BF16 R160, R140, R156, R48 ;  /* 0x0000009c8ca0723c */ /* 0x020fe20000041830 */
        /* <DEDUP_REMOVED lines=43> */
.L_x_1875:
[----:B------:R-:W-:Y:S05]  /*24330*/  @!P2 BRA `(.L_x_1886) ;  /* 0x000069c00000a947 */ /* 0x000fea0003800000 */
[----:B------:R-:W2:Y:S04]  /*24340*/  LDL R24, [R1+0x4] ;  /* 0x0000040001187983 */ /* 0x000ea80000100800 */
[----:B------:R-:W3:Y:S01]  /*24350*/  LDL R23, [R1] ;  /* 0x0000000001177983 */ /* 0x000ee20000100800 */
[----:B------:R-:W-:Y:S01]  /*24360*/  IMAD.WIDE.U32 R44, R192, 0x30, RZ ;  /* 0x00000030c02c7825 */ /* 0x000fe200078e00ff */
[----:B------:R-:W-:-:S02]  /*24370*/  MOV R137, R38 ;  /* 0x0000002600897202 */ /* 0x000fc40000000f00 */
        /* <DEDUP_REMOVED lines=134> */
.L_x_1895:
[----:B------:R-:W-:Y:S01]  /*24be0*/  ISETP.NE.U32.AND P0, PT, R222, RZ, PT ;  /* 0x000000ffde00720c */ /* 0x000fe20003f05070 */
[----:B------:R-:W-:Y:S04]  /*24bf0*/  DEPBAR.LE SB0, 0x0 ;  /* 0x000080000000791a */ /* 0x000fe80000000000 */
[----:B------:R-:W-:Y:S01]  /*24c00*/  WARPSYNC 0xffffffff ;  /* 0xffffffff00007948 */ /* 0x000fe20003800000 */
[----:B------:R-:W-:Y:S01]  /*24c10*/  BAR.SYNC.DEFER_BLOCKING 0x0 ;  /* 0x0000000000007b1d */ /* 0x000fe20000010000 */
[----:B------:R-:W-:Y:S02]  /*24c20*/  ISETP.NE.AND.EX P0, PT, R223, RZ, PT, P0 ;  /* 0x000000ffdf00720c */ /* 0x000fe40003f05300 */
[----:B------:R-:W-:Y:S03]  /*24c30*/  IADD3 R250, R250, -0x1, RZ ;  /* 0xfffffffffafa7810 */ /* 0x000fe60007ffe0ff */
[----:B------:R-:W-:Y:S08]  /*24c40*/  BSSY B0, `(.L_x_1887) ;  /* 0x0000046000007945 */ /* 0x000ff00003800000 */
[----:B------:R-:W-:-:S05]  /*24c50*/  @!P0 BRA `(.L_x_1888) ;  /* 0x0000040000008947 */ /* 0x000fca0003800000 */
[----:B---3--:R-:W-:Y:S01]  /*24c60*/  IMAD.SHL.U32 R6, R250, 0x100, RZ ;  /* 0x00000100fa067824 */ /* 0x008fe200078e00ff */
[----:B------:R-:W-:Y:S02]  /*24c70*/  ULDC.64 UR4, c[0x0][0x118] ;  /* 0x0000460000047ab9 */ /* 0x000fe40000000a00 */
[----:B------:R-:W2:Y:S02]  /*24c80*/  LD.E R0, [R134.64+0x170] ;  /* 0x0001700486007980 */ /* 0x000ea4000c101900 */
[C---:B------:R-:W-:Y:S02]  /*24c90*/  IADD3 R9, R6.reuse, 0x100, RZ ;  /* 0x0000010006097810 */ /* 0x040fe40007ffe0ff */
[----:B------:R-:W-:Y:S02]  /*24ca0*/  IABS R4, R6 ;  /* 0x0000000600047213 */ /* 0x000fe40000000000 */
[----:B------:R-:W-:Y:S02]  /*24cb0*/  IABS R5, R9 ;  /* 0x0000000900057213 */ /* 0x000fe40000000000 */
[-C--:B--2---:R-:W-:Y:S02]  /*24cc0*/  IABS R7, R0.reuse ;  /* 0x0000000000077213 */ /* 0x084fe40000000000 */
[-C--:B------:R-:W-:Y:S02]  /*24cd0*/  IABS R10, R0.reuse ;  /* 0x00000000000a7213 */ /* 0x080fe40000000000 */
[----:B------:R-:W1:Y:S01]  /*24ce0*/  I2F.RP R2, R7 ;  /* 0x0000000700027306 */ /* 0x000e620000209400 */
[-C--:B------:R-:W-:Y:S02]  /*24cf0*/  LOP3.LUT R6, R6, R0.reuse, RZ, 0x3c, !PT ;  /* 0x0000000006067212 */ /* 0x080fe400078e3cff */
[----:B------:R-:W-:Y:S02]  /*24d00*/  LOP3.LUT R9, R9, R0, RZ, 0x3c, !PT ;  /* 0x0000000009097212 */ /* 0x000fe400078e3cff */
[----:B------:R-:W-:Y:S02]  /*24d10*/  ISETP.GE.AND P0, PT, R6, RZ, PT ;  /* 0x000000ff0600720c */ /* 0x000fe40003f06270 */
[----:B------:R-:W-:Y:S03]  /*24d20*/  ISETP.GE.AND P2, PT, R9, RZ, PT ;  /* 0x000000ff0900720c */ /* 0x000fe60003f46270 */
[----:B-1----:R-:W1:Y:S02]  /*24d30*/  MUFU.RCP R2, R2 ;  /* 0x0000000200027308 */ /* 0x002e640000001000 */
[----:B-1----:R-:W-:Y:S08]  /*24d40*/  IADD3 R2, R2, 0xffffffe, RZ ;  /* 0x0ffffffe02027810 */ /* 0x002ff00007ffe0ff */
[----:B------:R-:W1:Y:S02]  /*24d50*/  F2I.FTZ.U32.TRUNC.NTZ R3, R2 ;  /* 0x0000000200037305 */ /* 0x000e64000021f000 */
[--C-:B-1----:R-:W-:Y:S04]  /*24d60*/  IMAD.MOV R2, RZ, RZ, -R3.reuse ;  /* 0x000000ffff027224 */ /* 0x102fe800078e0a03 */
[----:B------:R-:W-:Y:S02]  /*24d70*/  IMAD R8, R2, R7, RZ ;  /* 0x0000000702087224 */ /* 0x000fe400078e02ff */
[----:B------:R-:W-:Y:S04]  /*24d80*/  IMAD.MOV.U32 R2, RZ, RZ, RZ ;  /* 0x000000ffff027224 */ /* 0x000fe800078e00ff */
[----:B------:R-:W-:Y:S04]  /*24d90*/  IMAD.HI.U32 R3, R3, R8, R2 ;  /* 0x0000000803037227 */ /* 0x000fe800078e0002 */
[----:B------:R-:W-:Y:S02]  /*24da0*/  IMAD.MOV R8, RZ, RZ, -R10 ;  /* 0x000000ffff087224 */ /* 0x000fe400078e0a0a */
        /* <DEDUP_REMOVED lines=12> */
[----:B------:R-:W-:Y:S02]  /*24e70*/  LOP3.LUT R4, RZ, R0, RZ, 0x33, !PT ;  /* 0x00000000ff047212 */ /* 0x000fe400078e33ff */
[----:B------:R-:W-:Y:S07]  /*24e80*/  ISETP.NE.AND P1, PT, R0, RZ, PT ;  /* 0x000000ff0000720c */ /* 0x000fee0003f25270 */
        /* <DEDUP_REMOVED lines=9> */
[-C--:B------:R-:W-:Y:S01]  /*24f20*/  LEA.HI.X.SX32 R9, R2, R223.reuse, 0x2, P1 ;  /* 0x000000df02097211 */ /* 0x080fe200008f16ff */
[C---:B------:R-:W-:Y:S01]  /*24f30*/  IMAD.IADD R2, R3.reuse, 0x1, -R2 ;  /* 0x0000000103027824 */ /* 0x040fe200078e0a02 */
[----:B------:R-:W-:Y:S03]  /*24f40*/  LEA.HI.X.SX32 R7, R3, R223, 0x2, P0 ;  /* 0x000000df03077211 */ /* 0x000fe600000f16ff */
[----:B------:R-:W-:Y:S01]  /*24f50*/  IMAD R0, R0, R2, -0x100 ;  /* 0xffffff0000007424 */ /* 0x000fe200078e0202 */
[----:B------:R1:W3:Y:S04]  /*24f60*/  LD.E R10, [R8.64] ;  /* 0x00000004080a7980 */ /* 0x0002e8000c101900 */
[----:B-1----:R1:W3:Y:S01]  /*24f70*/  LD.E R9, [R6.64] ;  /* 0x0000000406097980 */ /* 0x0022e2000c101900 */
[----:B------:R-:W-:Y:S03]  /*24f80*/  SHF.R.S32.HI R8, RZ, 0x1f, R0 ;  /* 0x0000001fff087819 */ /* 0x000fe60000011400 */
[----:B-1----:R-:W4:Y:S01]  /*24f90*/  LD.E.64 R6, [R134.64+0x28] ;  /* 0x0000280486067980 */ /* 0x002f22000c101b00 */
[-C--:B--2---:R-:W-:Y:S02]  /*24fa0*/  IMAD R5, R5, R0.reuse, RZ ;  /* 0x0000000005057224 */ /* 0x084fe400078e02ff */
[C---:B------:R-:W-:Y:S04]  /*24fb0*/  IMAD.WIDE.U32 R2, R4.reuse, R0, RZ ;  /* 0x0000000004027225 */ /* 0x040fe800078e00ff */
[----:B------:R-:W-:Y:S04]  /*24fc0*/  IMAD R4, R4, R8, R5 ;  /* 0x0000000804047224 */ /* 0x000fe800078e0205 */
        /* <DEDUP_REMOVED lines=9> */
.L_x_1888:
[----:B------:R-:W-:Y:S02]  /*25060*/  ULDC.64 UR4, c[0x0][0x118] ;  /* 0x0000460000047ab9 */ /* 0x000fe40000000a00 */
[----:B---3--:R-:W2:Y:S02]  /*25070*/  LD.E R0, [R134.64+0x40] ;  /* 0x0000400486007980 */ /* 0x008ea4000c101900 */
[----:B--2---:R-:W-:Y:S04]  /*25080*/  LEA R0, -R0, RZ, 0x8 ;  /* 0x000000ff00007211 */ /* 0x004fe800078e41ff */
[----:B------:R-:W-:Y:S02]  /*25090*/  SHF.R.S32.HI R2, RZ, 0x1f, R0 ;  /* 0x0000001fff027819 */ /* 0x000fe40000011400 */
.L_x_1889:
[----:B------:R-:W-:Y:S05]  /*250a0*/  BSYNC B0 ;  /* 0x0000000000007941 */ /* 0x000fea0003800000 */
.L_x_1887:
        /* <DEDUP_REMOVED lines=37> */
[----:B------:R-:W5:Y:S04]  /*25300*/  LDL R204, [R1+0x140] ;  /* 0x0001400001cc7983 */ /* 0x000f680000100800 */
        /* <DEDUP_REMOVED lines=144> */
[----:B------:R-:W-:Y:S03]  /*25c10*/  ISETP.GT.AND P0, PT, R250, R204, PT ;  /* 0x000000ccfa00720c */ /* 0x000fe60003f04270 */
[----:B------:R-:W-:Y:S04]  /*25c20*/  LDSM.16.M88.4 R128, [R185] ;  /* 0x00000000b980783b */ /* 0x000fe80000000200 */
[----:B---3--:R-:W4:Y:S04]  /*25c30*/  LDSM.16.M88.4 R8, [R138+0x2000] ;  /* 0x002000008a08783b */ /* 0x008f280000000200 */
[----:B-1----:R-:W2:Y:S04]  /*25c40*/  LDSM.16.M88.4 R16, [R138+0x2800] ;  /* 0x002800008a10783b */ /* 0x002ea80000000200 */
[----:B------:R-:W1:Y:S04]  /*25c50*/  LDSM.16.M88.4 R24, [R138+0x3000] ;  /* 0x003000008a18783b */ /* 0x000e680000000200 */
[----:B------:R-:W0:Y:S04]  /*25c60*/  LDGDEPBAR ;  /* 0x00000000000079af */ /* 0x000e280000000000 */
[----:B------:R-:W3:Y:S04]  /*25c70*/  LDSM.16.M88.4 R32, [R138+0x3800] ;  /* 0x003800008a20783b */ /* 0x000ee80000000200 */
[----:B------:R-:W5:Y:S04]  /*25c80*/  LDSM.16.M88.4 R40, [R138+0x4000] ;  /* 0x004000008a28783b */ /* 0x000f680000000200 */
        /* <DEDUP_REMOVED lines=216> */
[----:B------:R-:W-:Y:S01]  /*26a10*/  IMAD.SHL.U32 R174, R250, 0x100, RZ ;  /* 0x00000100faae7824 */ /* 0x000fe200078e00ff */
[----:B------:R-:W2:Y:S04]  /*26a20*/  LD.E R0, [R134.64+0x170] ;  /* 0x0001700486007980 */ /* 0x000ea8000c101900 */
[C---:B------:R-:W-:Y:S02]  /*26a30*/  IADD3 R176, R174.reuse, -0x100, RZ ;  /* 0xffffff00aeb07810 */ /* 0x040fe40007ffe0ff */
[----:B------:R-:W-:Y:S02]  /*26a40*/  IABS R173, R174 ;  /* 0x000000ae00ad7213 */ /* 0x000fe40000000000 */
[-C--:B--2---:R-:W-:Y:S02]  /*26a50*/  IABS R175, R0.reuse ;  /* 0x0000000000af7213 */ /* 0x084fe40000000000 */
[-C--:B------:R-:W-:Y:S02]  /*26a60*/  IABS R177, R0.reuse ;  /* 0x0000000000b17213 */ /* 0x080fe40000000000 */
[----:B------:R-:W1:Y:S01]  /*26a70*/  I2F.RP R2, R175 ;  /* 0x000000af00027306 */ /* 0x000e620000209400 */
[-C--:B------:R-:W-:Y:S02]  /*26a80*/  LOP3.LUT R174, R174, R0.reuse, RZ, 0x3c, !PT ;  /* 0x00000000aeae7212 */ /* 0x080fe400078e3cff */
[----:B------:R-:W-:Y:S02]  /*26a90*/  IMAD.MOV R177, RZ, RZ, -R177 ;  /* 0x000000ffffb17224 */ /* 0x000fe400078e0ab1 */
[----:B------:R-:W-:Y:S02]  /*26aa0*/  ISETP.GE.AND P2, PT, R174, RZ, PT ;  /* 0x000000ffae00720c */ /* 0x000fe40003f46270 */
[----:B------:R-:W-:Y:S03]  /*26ab0*/  LOP3.LUT R174, RZ, R0, RZ, 0x33, !PT ;  /* 0x00000000ffae7212 */ /* 0x000fe600078e33ff */
[----:B-1----:R-:W1:Y:S02]  /*26ac0*/  MUFU.RCP R2, R2 ;  /* 0x0000000200027308 */ /* 0x002e640000001000 */
[----:B-1----:R-:W-:Y:S08]  /*26ad0*/  IADD3 R2, R2, 0xffffffe, RZ ;  /* 0x0ffffffe02027810 */ /* 0x002ff00007ffe0ff */
[----:B------:R-:W1:Y:S02]  /*26ae0*/  F2I.FTZ.U32.TRUNC.NTZ R3, R2 ;  /* 0x0000000200037305 */ /* 0x000e64000021f000 */
[--C-:B-1----:R-:W-:Y:S04]  /*26af0*/  IMAD.MOV R2, RZ, RZ, -R3.reuse ;  /* 0x000000ffff027224 */ /* 0x102fe800078e0a03 */
[----:B------:R-:W-:Y:S02]  /*26b00*/  IMAD R172, R2, R175, RZ ;  /* 0x000000af02ac7224 */ /* 0x000fe400078e02ff */
[----:B------:R-:W-:Y:S04]  /*26b10*/  IMAD.MOV.U32 R2, RZ, RZ, RZ ;  /* 0x000000ffff027224 */ /* 0x000fe800078e00ff */
[----:B------:R-:W-:Y:S01]  /*26b20*/  IMAD.HI.U32 R3, R3, R172, R2 ;  /* 0x000000ac03037227 */ /* 0x000fe200078e0002 */
[----:B------:R-:W-:Y:S02]  /*26b30*/  IABS R172, R176 ;  /* 0x000000b000ac7213 */ /* 0x000fe40000000000 */
[----:B------:R-:W-:Y:S03]  /*26b40*/  LOP3.LUT R176, R176, R0, RZ, 0x3c, !PT ;  /* 0x00000000b0b07212 */ /* 0x000fe600078e3cff */
[C---:B------:R-:W-:Y:S01]  /*26b50*/  IMAD.HI.U32 R2, R3.reuse, R172, RZ ;  /* 0x000000ac03027227 */ /* 0x040fe200078e00ff */
[----:B------:R-:W-:Y:S03]  /*26b60*/  ISETP.GE.AND P0, PT, R176, RZ, PT ;  /* 0x000000ffb000720c */ /* 0x000fe60003f06270 */
        /* <DEDUP_REMOVED lines=11> */
[----:B------:R-:W-:Y:S09]  /*26c20*/  ISETP.NE.AND P1, PT, R0, RZ, PT ;  /* 0x000000ff0000720c */ /* 0x000ff20003f25270 */
        /* <DEDUP_REMOVED lines=17> */
[----:B--2---:R-:W-:Y:S04]  /*26d40*/  IMAD R3, R3, R0, RZ ;  /* 0x0000000003037224 */ /* 0x004fe800078e02ff */
        /* <DEDUP_REMOVED lines=11> */
.L_x_1893:
[----:B------:R-:W2:Y:S02]  /*26e00*/  LD.E R0, [R134.64+0x38] ;  /* 0x0000380486007980 */ /* 0x000ea4000c101900 */
[----:B--2---:R-:W-:Y:S04]  /*26e10*/  LEA R0, -R0, RZ, 0x8 ;  /* 0x000000ff00007211 */ /* 0x004fe800078e41ff */
[----:B------:R-:W-:Y:S02]  /*26e20*/  SHF.R.S32.HI R2, RZ, 0x1f, R0 ;  /* 0x0000001fff027819 */ /* 0x000fe40000011400 */
.L_x_1894:
[----:B------:R-:W-:Y:S05]  /*26e30*/  BSYNC B0 ;  /* 0x0000000000007941 */ /* 0x000fea0003800000 */
.L_x_1892:
        /* <DEDUP_REMOVED lines=14> */
[CC--:B------:R-:W-:Y:S01]  /*26f20*/  LEA R172, P1, R0.reuse, R227.reuse, 0x1 ;  /* 0x000000e300ac7211 */ /* 0x0c0fe200078208ff */
[----:B------:R-:W5:Y:S03]  /*26f30*/  LDL R176, [R1+0xdc] ;  /* 0x0000dc0001b07983 */ /* 0x000f660000100800 */
[C---:B------:R-:W-:Y:S01]  /*26f40*/  LEA.HI.X R173, R0.reuse, R226, R2, 0x1, P1 ;  /* 0x000000e200ad7211 */ /* 0x040fe200008f0c02 */
[----:B------:R-:W5:Y:S04]  /*26f50*/  LDL.64 R200, [R1+0x68] ;  /* 0x0000680001c87983 */ /* 0x000f680000100a00 */
[----:B------:R-:W5:Y:S04]  /*26f60*/  LDL R205, [R1+0xcc] ;  /* 0x0000cc0001cd7983 */ /* 0x000f680000100800 */
        /* <DEDUP_REMOVED lines=19> */
[----:B------:R-:W4:Y:S04]  /*270a0*/  LDL R196, [R1+0xd4] ;  /* 0x0000d40001c47983 */ /* 0x000f280000100800 */
[----:B------:R-:W-:Y:S01]  /*270b0*/  @!PT LDS RZ, [RZ] ;  /* 0x00000000fffff984 */ /* 0x000fe20000000800 */
[----:B------:R-:W-:Y:S01]  /*270c0*/  @!PT LDS RZ, [RZ] ;  /* 0x00000000fffff984 */ /* 0x000fe20000000800 */
[----:B------:R-:W-:Y:S01]  /*270d0*/  @!PT LDS RZ, [RZ] ;  /* 0x00000000fffff984 */ /* 0x000fe20000000800 */
[----:B------:R5:W-:Y:S04]  /*270e0*/  @!P0 LDGSTS.E.BYPASS.LTC128B.128 [R191+0x3000], [R174.64] ;  /* 0x03000000aebf8fae */ /* 0x000be8000b901d44 */
[----:B------:R1:W-:Y:S01]  /*270f0*/  @P0 STS.128 [R191+0x3800], RZ ;  /* 0x003800ffbf000388 */ /* 0x0003e20000000c00 */
[----:B-----5:R-:W-:Y:S01]  /*27100*/  @!P0 IMAD.X R175, R2, 0x1, R190, P1 ;  /* 0x0000000102af8824 */ /* 0x020fe200008e06be */
[C---:B------:R-:W-:Y:S02]  /*27110*/  @!P0 LEA R174, P1, R3.reuse, R227, 0x1 ;  /* 0x000000e303ae8211 */ /* 0x040fe400078208ff */
[----:B------:R-:W5:Y:S02]  /*27120*/  LDL R190, [R1+0x110] ;  /* 0x0001100001be7983 */ /* 0x000f640000100800 */
[-C--:B------:R-:W-:Y:S02]  /*27130*/  @!P0 LEA.HI.X R175, R3, R226.reuse, R175, 0x1, P1 ;  /* 0x000000e203af8211 */ /* 0x080fe400008f0caf */
[----:B------:R-:W-:Y:S03]  /*27140*/  @!P0 IADD3 R3, P1, R0, R179, RZ ;  /* 0x000000b300038210 */ /* 0x000fe60007f3e0ff */
        /* <DEDUP_REMOVED lines=29> */
[----:B------:R-:W2:Y:S02]  /*27320*/  LDL.64 R178, [R1+0x50] ;  /* 0x0000500001b27983 */ /* 0x000ea40000100a00 */
[----:B------:R-:W-:Y:S02]  /*27330*/  @!P0 LEA.HI.X R175, R3, R226, R175, 0x1, P1 ;  /* 0x000000e203af8211 */ /* 0x000fe400008f0caf */
[----:B---3--:R-:W3:Y:S01]  /*27340*/  LDL R199, [R1+0xc8] ;  /* 0x0000c80001c77983 */ /* 0x008ee20000100800 */
[----:B------:R-:W-:Y:S03]  /*27350*/  @!P0 IADD3 R3, P1, R0, R198, RZ ;  /* 0x000000c600038210 */ /* 0x000fe60007f3e0ff */
[----:B------:R-:W3:Y:S04]  /*27360*/  LDL R198, [R1+0xc4] ;  /* 0x0000c40001c67983 */ /* 0x000ee80000100800 */
[----:B------:R-:W-:Y:S01]  /*27370*/  @!PT LDS RZ, [RZ] ;  /* 0x00000000fffff984 */ /* 0x000fe20000000800 */
[----:B------:R-:W-:Y:S01]  /*27380*/  @!PT LDS RZ, [RZ] ;  /* 0x00000000fffff984 */ /* 0x000fe20000000800 */
[----:B------:R-:W-:Y:S01]  /*27390*/  @!PT LDS RZ, [RZ] ;  /* 0x00000000fffff984 */ /* 0x000fe20000000800 */
[----:B------:R4:W-:Y:S04]  /*273a0*/  @!P0 LDGSTS.E.BYPASS.LTC128B.128 [R191+0x5000], [R174.64] ;  /* 0x05000000aebf8fae */ /* 0x0009e8000b901d44 */
[----:B------:R1:W-:Y:S01]  /*273b0*/  @P0 STS.128 [R191+0x5800], RZ ;  /* 0x005800ffbf000388 */ /* 0x0003e20000000c00 */
[----:B----4-:R-:W-:Y:S01]  /*273c0*/  @!P0 IMAD.X R175, R2, 0x1, R196, P1 ;  /* 0x0000000102af8824 */ /* 0x010fe200008e06c4 */
[CC--:B------:R-:W-:Y:S02]  /*273d0*/  @!P0 LEA R174, P1, R3.reuse, R227.reuse, 0x1 ;  /* 0x000000e303ae8211 */ /* 0x0c0fe400078208ff */
[----:B------:R-:W4:Y:S02]  /*273e0*/  LDL.64 R196, [R1+0x38] ;  /* 0x0000380001c47983 */ /* 0x000f240000100a00 */
[----:B------:R-:W-:Y:S02]  /*273f0*/  @!P0 LEA.HI.X R175, R3, R226, R175, 0x1, P1 ;  /* 0x000000e203af8211 */ /* 0x000fe400008f0caf */
[----:B-----5:R-:W-:Y:S02]  /*27400*/  @!P0 IADD3 R3, P1, R0, R190, RZ ;  /* 0x000000be00038210 */ /* 0x020fe40007f3e0ff */
        /* <DEDUP_REMOVED lines=8> */
[----:B------:R-:W4:Y:S03]  /*27490*/  LDL R177, [R1+0xbc] ;  /* 0x0000bc0001b17983 */ /* 0x000f260000100800 */
        /* <DEDUP_REMOVED lines=11> */
[----:B------:R-:W-:Y:S05]  /*27550*/  @!P0 LEA.HI.X R175, R3, R226, R175, 0x1, P1 ;  /* 0x000000e203af8211 */ /* 0x000fea00008f0caf */
[----:B------:R-:W-:Y:S01]  /*27560*/  @!PT LDS RZ, [RZ] ;  /* 0x00000000fffff984 */ /* 0x000fe20000000800 */
[----:B------:R-:W-:Y:S01]  /*27570*/  @!PT LDS RZ, [RZ] ;  /* 0x00000000fffff984 */ /* 0x000fe20000000800 */
[----:B------:R-:W-:Y:S01]  /*27580*/  @!PT LDS RZ, [RZ] ;  /* 0x00000000fffff984 */ /* 0x000fe20000000800 */
[----:B------:R1:W-:Y:S04]  /*27590*/  @!P0 LDGSTS.E.BYPASS.LTC128B.128 [R191+0x6800], [R174.64] ;  /* 0x06800000aebf8fae */ /* 0x0003e8000b901d44 */
[----:B------:R1:W-:Y:S01]  /*275a0*/  @P0 STS.128 [R191+0x7000], RZ ;  /* 0x007000ffbf000388 */ /* 0x0003e20000000c00 */
[----:B--2---:R-:W-:Y:S03]  /*275b0*/  @!P0 IADD3 R3, P1, R0, R178, RZ ;  /* 0x000000b200038210 */ /* 0x004fe60007f3e0ff */
[----:B------:R-:W2:Y:S02]  /*275c0*/  LDL.64 R178, [R1+0x28] ;  /* 0x0000280001b27983 */ /* 0x000ea40000100a00 */
        /* <DEDUP_REMOVED lines=38> */
[----:B------:R-:W-:Y:S05]  /*27830*/  @!P0 LEA.HI.X R175, R3, R226, R175, 0x1, P1 ;  /* 0x000000e203af8211 */ /* 0x000fea00008f0caf */
[----:B------:R-:W-:Y:S01]  /*27840*/  @!PT LDS RZ, [RZ] ;  /* 0x00000000fffff984 */ /* 0x000fe20000000800 */
[----:B------:R-:W-:Y:S01]  /*27850*/  @!PT LDS RZ, [RZ] ;  /* 0x00000000fffff984 */ /* 0x000fe20000000800 */
[----:B------:R-:W-:Y:S01]  /*27860*/  @!PT LDS RZ, [RZ] ;  /* 0x00000000fffff984 */ /* 0x000fe20000000800 */
[----:B------:R1:W-:Y:S04]  /*27870*/  @!P0 LDGSTS.E.BYPASS.LTC128B.128 [R191+0x9000], [R174.64] ;  /* 0x09000000aebf8fae */ /* 0x0003e8000b901d44 */
[----:B------:R1:W-:Y:S01]  /*27880*/  @P0 STS.128 [R191+0x9800], RZ ;  /* 0x009800ffbf000388 */ /* 0x0003e20000000c00 */
[----:B--2---:R-:W-:Y:S05]  /*27890*/  @!P0 IADD3 R0, P1, R0, R178, RZ ;  /* 0x000000b200008210 */ /* 0x004fea0007f3e0ff */
        /* <DEDUP_REMOVED lines=10> */
.L_x_1891:
[----:B------:R-:W-:Y:S05]  /*27940*/  BSYNC B1 ;  /* 0x0000000000017941 */ /* 0x000fea0003800000 */
.L_x_1890:
        /* <DEDUP_REMOVED lines=64> */
[----:B-1----:R-:W1:Y:S02]  /*27d50*/  SHFL.BFLY PT, R2, R0, 0x2, 0x1f ;  /* 0x0c401f0000027f89 */ /* 0x002e6400000e0000 */
[----:B-1----:R-:W-:Y:S06]  /*27d60*/  FMNMX.FTZ R0, R0, R2, !PT ;  /* 0x0000000200007209 */ /* 0x002fec0007810000 */
[----:B------:R-:W1:Y:S02]  /*27d70*/  SHFL.BFLY PT, R2, R0, 0x1, 0x1f ;  /* 0x0c201f0000027f89 */ /* 0x000e6400000e0000 */
[----:B-1----:R-:W-:Y:S06]  /*27d80*/  FMNMX.FTZ R3, R0, R2, !PT ;  /* 0x0000000200037209 */ /* 0x002fec0007810000 */
[----:B------:R-:W2:Y:S01]  /*27d90*/  LD.E R0, [R134.64+0xdc] ;  /* 0x0000dc0486007980 */ /* 0x000ea2000c101900 */
[C---:B------:R-:W-:Y:S01]  /*27da0*/  FSETP.NEU.FTZ.AND P0, PT, R3.reuse, -INF , PT ;  /* 0xff8000000300780b */ /* 0x040fe20003f1d000 */
[----:B------:R-:W-:Y:S02]  /*27db0*/  FADD.FTZ R2, -R3, R136 ;  /* 0x0000008803027221 */ /* 0x000fe40000010100 */
[C---:B--2---:R-:W-:Y:S02]  /*27dc0*/  FMUL.FTZ R173, R0.reuse, R3 ;  /* 0x0000000300ad7220 */ /* 0x044fe40000410000 */
[----:B------:R-:W-:Y:S03]  /*27dd0*/  FMUL.FTZ R2, R0, R2 ;  /* 0x0000000200027220 */ /* 0x000fe60000410000 */
[----:B------:R-:W-:Y:S03]  /*27de0*/  FSEL R173, R173, RZ, P0 ;  /* 0x000000ffadad7208 */ /* 0x000fe60000000000 */
[----:B------:R-:W1:Y:S02]  /*27df0*/  MUFU.EX2 R2, R2 ;  /* 0x0000000200027308 */ /* 0x000e640000000800 */
[-CC-:B------:R-:W-:Y:S01]  /*27e00*/  FFMA.FTZ R203, R38, R0.reuse, -R173.reuse ;  /* 0x0000000026cb7223 */ /* 0x180fe200000108ad */
        /* <DEDUP_REMOVED lines=34> */
[C---:B--2---:R-:W-:Y:S02]  /*28030*/  FFMA.FTZ R46, R2.reuse, R251, R47 ;  /* 0x000000fb022e7223 */ /* 0x044fe4000001002f */
        /* <DEDUP_REMOVED lines=20> */
[-CC-:B------:R-:W-:Y:S02]  /*28180*/  FFMA.FTZ R202, R39, R0.reuse, -R173.reuse ;  /* 0x0000000027ca7223 */ /* 0x180fe400000108ad */
[--C-:B------:R-:W-:Y:S01]  /*28190*/  FFMA.FTZ R228, R82, R0, -R173.reuse ;  /* 0x0000000052e47223 */ /* 0x100fe200000108ad */
[----:B------:R-:W-:Y:S01]  /*281a0*/  FMNMX.FTZ R38, R41, R38, !PT ;  /* 0x0000002629267209 */ /* 0x000fe20007810000 */
[-CC-:B------:R-:W-:Y:S02]  /*281b0*/  FFMA.FTZ R201, R42, R0.reuse, -R173.reuse ;  /* 0x000000002ac97223 */ /* 0x180fe400000108ad */
[--C-:B------:R-:W-:Y:S01]  /*281c0*/  FFMA.FTZ R200, R43, R0, -R173.reuse ;  /* 0x000000002bc87223 */ /* 0x100fe200000108ad */
[----:B------:R-:W-:Y:S01]  /*281d0*/  FMNMX.FTZ R38, R44, R38, !PT ;  /* 0x000000262c267209 */ /* 0x000fe20007810000 */
[--C-:B------:R-:W-:Y:S01]  /*281e0*/  FFMA.FTZ R205, R50, R0, -R173.reuse ;  /* 0x0000000032cd7223 */ /* 0x100fe200000108ad */
[----:B------:R-:W-:Y:S01]  /*281f0*/  MOV R43, R204 ;  /* 0x000000cc002b7202 */ /* 0x000fe20000000f00 */
        /* <DEDUP_REMOVED lines=91> */
[----:B------:R-:W-:Y:S04]  /*287b0*/  FMUL.FTZ R2, R0, R2 ;  /* 0x0000000200027220 */ /* 0x000fe80000410000 */
[-CC-:B------:R-:W-:Y:S02]  /*287c0*/  FFMA.FTZ R50, R9, R0.reuse, -R39.reuse ;  /* 0x0000000009327223 */ /* 0x180fe40000010827 */
        /* <DEDUP_REMOVED lines=12> */
[----:B------:R2:W3:Y:S01]  /*28890*/  MUFU.EX2 R41, R172 ;  /* 0x000000ac00297308 */ /* 0x0004e20000000800 */
[-CC-:B------:R-:W-:Y:S02]  /*288a0*/  FFMA.FTZ R98, R49, R0.reuse, -R39.reuse ;  /* 0x0000000031627223 */ /* 0x180fe40000010827 */
[-CC-:B------:R-:W-:Y:S02]  /*288b0*/  FFMA.FTZ R94, R53, R0.reuse, -R39.reuse ;  /* 0x00000000355e7223 */ /* 0x180fe40000010827 */
[-CC-:B------:R-:W-:Y:S02]  /*288c0*/  FFMA.FTZ R90, R56, R0.reuse, -R39.reuse ;  /* 0x00000000385a7223 */ /* 0x180fe40000010827 */
[-CC-:B------:R-:W-:Y:S02]  /*288d0*/  FFMA.FTZ R87, R57, R0.reuse, -R39.reuse ;  /* 0x0000000039577223 */ /* 0x180fe40000010827 */
[-CC-:B------:R-:W-:Y:S01]  /*288e0*/  FFMA.FTZ R61, R61, R0.reuse, -R39.reuse ;  /* 0x000000003d3d7223 */ /* 0x180fe20000010827 */
[----:B------:R-:W-:Y:S01]  /*288f0*/  MUFU.EX2 R151, R55 ;  /* 0x0000003700977308 */ /* 0x000fe20000000800 */
[C---:B-1----:R-:W-:Y:S02]  /*28900*/  FMUL.FTZ R9, R2.reuse, R165 ;  /* 0x000000a502097220 */ /* 0x042fe40000410000 */
[----:B------:R-:W-:Y:S02]  /*28910*/  FMUL.FTZ R17, R2, R157 ;  /* 0x0000009d02117220 */ /* 0x000fe40000410000 */
[-CC-:B------:R-:W-:Y:S02]  /*28920*/  FFMA.FTZ R4, R4, R0.reuse, -R39.reuse ;  /* 0x0000000004047223 */ /* 0x180fe40000010827 */
[-CC-:B------:R-:W-:Y:S02]  /*28930*/  FFMA.FTZ R5, R5, R0.reuse, -R39.reuse ;  /* 0x0000000005057223 */ /* 0x180fe40000010827 */
[-CC-:B------:R-:W-:Y:S01]  /*28940*/  FFMA.FTZ R42, R8, R0.reuse, -R39.reuse ;  /* 0x00000000082a7223 */ /* 0x180fe20000010827 */
[----:B------:R-:W-:Y:S01]  /*28950*/  MUFU.EX2 R150, R59 ;  /* 0x0000003b00967308 */ /* 0x000fe20000000800 */
[-CC-:B------:R-:W-:Y:S02]  /*28960*/  FFMA.FTZ R66, R25, R0.reuse, -R39.reuse ;  /* 0x0000000019427223 */ /* 0x180fe40000010827 */
[-CC-:B------:R-:W-:Y:S01]  /*28970*/  FFMA.FTZ R70, R28, R0.reuse, -R39.reuse ;  /* 0x000000001c467223 */ /* 0x180fe20000010827 */
[----:B--2---:R-:W-:Y:S01]  /*28980*/  MOV R172, R43 ;  /* 0x0000002b00ac7202 */ /* 0x004fe20000000f00 */
[-CC-:B------:R-:W-:Y:S02]  /*28990*/  FFMA.FTZ R67, R29, R0.reuse, -R39.reuse ;  /* 0x000000001d437223 */ /* 0x180fe40000010827 */
[--C-:B------:R-:W-:Y:S01]  /*289a0*/  FFMA.FTZ R71, R32, R0, -R39.reuse ;  /* 0x0000000020477223 */ /* 0x100fe20000010827 */
[----:B------:R-:W-:Y:S01]  /*289b0*/  ISETP.GT.AND P0, PT, R250, R172, PT ;  /* 0x000000acfa00720c */ /* 0x000fe20003f04270 */
        /* <DEDUP_REMOVED lines=19> */
[----:B------:R5:W1:Y:S01]  /*28af0*/  MUFU.EX2 R158, R5 ;  /* 0x00000005009e7308 */ /* 0x000a620000000800 */
        /* <DEDUP_REMOVED lines=30> */
[C---:B---3--:R-:W-:Y:S01]  /*28ce0*/  FADD.FTZ R0, R41.reuse, R46 ;  /* 0x0000002e29007221 */ /* 0x048fe20000010000 */
[----:B------:R-:W-:Y:S01]  /*28cf0*/  F2FP.BF16.PACK_AB R41, R41, R47 ;  /* 0x0000002f2929723e */ /* 0x000fe200000010ff */
[----:B------:R-:W-:Y:S01]  /*28d00*/  FMUL.FTZ R16, R2, R156 ;  /* 0x0000009c02107220 */ /* 0x000fe20000410000 */
[----:B------:R-:W3:Y:S01]  /*28d10*/  LDSM.16.MT88.4 R44, [R180+0xa000] ;  /* 0x00a00000b42c783b */ /* 0x000ee20000004200 */
[----:B-1----:R-:W-:Y:S02]  /*28d20*/  FADD.FTZ R0, R8, R0 ;  /* 0x0000000008007221 */ /* 0x002fe40000010000 */
[C---:B--2---:R-:W-:Y:S02]  /*28d30*/  FMUL.FTZ R4, R2.reuse, R168 ;  /* 0x000000a802047220 */ /* 0x044fe40000410000 */
[C---:B-----5:R-:W-:Y:S01]  /*28d40*/  FMUL.FTZ R5, R2.reuse, R169 ;  /* 0x000000a902057220 */ /* 0x060fe20000410000 */
[----:B------:R-:W1:Y:S01]  /*28d50*/  MUFU.EX2 R156, R50 ;  /* 0x00000032009c7308 */ /* 0x000e620000000800 */
[----:B----4-:R-:W-:Y:S01]  /*28d60*/  FFMA.FTZ R108, R2, R252, R40 ;  /* 0x000000fc026c7223 */ /* 0x010fe20000010028 */
[----:B------:R-:W-:Y:S01]  /*28d70*/  F2FP.BF16.PACK_AB R40, R158, R40 ;  /* 0x000000289e28723e */ /* 0x000fe200000010ff */
[C---:B------:R-:W-:Y:S01]  /*28d80*/  FADD.FTZ R0, R43.reuse, R0 ;  /* 0x000000002b007221 */ /* 0x040fe20000010000 */
[----:B------:R-:W-:Y:S01]  /*28d90*/  F2FP.BF16.PACK_AB R43, R43, R8 ;  /* 0x000000082b2b723e */ /* 0x000fe200000010ff */
[C---:B------:R-:W-:Y:S02]  /*28da0*/  FMUL.FTZ R8, R2.reuse, R164 ;  /* 0x000000a402087220 */ /* 0x040fe40000410000 */
[C---:B------:R-:W-:Y:S01]  /*28db0*/  FMUL.FTZ R12, R2.reuse, R160 ;  /* 0x000000a0020c7220 */ /* 0x040fe20000410000 */
[----:B------:R-:W-:Y:S01]  /*28dc0*/  LDSM.16.MT88.4 R164, [R180+0x11800] ;  /* 0x01180000b4a4783b */ /* 0x000fe20000004200 */
[C---:B------:R-:W-:Y:S01]  /*28dd0*/  FMUL.FTZ R13, R2.reuse, R161 ;  /* 0x000000a1020d7220 */ /* 0x040fe20000410000 */
[----:B------:R-:W-:Y:S01]  /*28de0*/  MUFU.EX2 R147, R63 ;  /* 0x0000003f00937308 */ /* 0x000fe20000000800 */
        /* <DEDUP_REMOVED lines=9> */
[----:B------:R-:W-:Y:S02]  /*28e80*/  FMUL.FTZ R33, R2, R141 ;  /* 0x0000008d02217220 */ /* 0x000fe40000410000 */
[----:B------:R-:W-:Y:S03]  /*28e90*/  FADD.FTZ R0, R36, R0 ;  /* 0x0000000024007221 */ /* 0x000fe60000010000 */
[----:B------:R-:W1:Y:S01]  /*28ea0*/  MUFU.EX2 R2, R177 ;  /* 0x000000b100027308 */ /* 0x000e620000000800 */
[C---:B---3--:R-:W-:Y:S09]  /*28eb0*/  HMMA.16816.F32.BF16 R4, R40.reuse, R44, R4 ;  /* 0x0000002c2804723c */ /* 0x048ff20000041804 */
[----:B------:R2:W3:Y:S01]  /*28ec0*/  MUFU.EX2 R152, R58 ;  /* 0x0000003a00987308 */ /* 0x0004e20000000800 */
[C---:B------:R-:W-:Y:S01]  /*28ed0*/  HMMA.16816.F32.BF16 R8, R40.reuse, R46, R8 ;  /* 0x0000002e2808723c */ /* 0x040fe20000041808 */
[----:B------:R-:W4:Y:S08]  /*28ee0*/  LDSM.16.MT88.4 R44, [R183+0xa000] ;  /* 0x00a00000b72c783b */ /* 0x000f300000004200 */
[----:B------:R-:W-:Y:S03]  /*28ef0*/  MUFU.EX2 R148, R62 ;  /* 0x0000003e00947308 */ /* 0x000fe60000000800 */
[----:B-1----:R-:W-:Y:S04]  /*28f00*/  FADD.FTZ R0, R2, R0 ;  /* 0x0000000002007221 */ /* 0x002fe80000010000 */
[----:B------:R-:W-:Y:S03]  /*28f10*/  FADD.FTZ R0, R48, R0 ;  /* 0x0000000030007221 */ /* 0x000fe60000010000 */
[----:B------:R-:W-:Y:S01]  /*28f20*/  MUFU.EX2 R149, R66 ;  /* 0x0000004200957308 */ /* 0x000fe20000000800 */
[C---:B------:R-:W-:Y:S01]  /*28f30*/  FADD.FTZ R0, R37.reuse, R0 ;  /* 0x0000000025007221 */ /* 0x040fe20000010000 */
[----:B--2---:R-:W-:Y:S08]  /*28f40*/  LDSM.16.MT88.4 R56, [R180+0xb800] ;  /* 0x00b80000b438783b */ /* 0x004ff00000004200 */
[----:B------:R-:W-:Y:S10]  /*28f50*/  MUFU.EX2 R60, R197 ;  /* 0x000000c5003c7308 */ /* 0x000ff40000000800 */
[----:B------:R-:W-:Y:S01]  /*28f60*/  MUFU.EX2 R140, R70 ;  /* 0x00000046008c7308 */ /* 0x000fe20000000800 */
[C---:B----4-:R-:W-:Y:S09]  /*28f70*/  HMMA.16816.F32.BF16 R12, R40.reuse, R44, R12 ;  /* 0x0000002c280c723c */ /* 0x050ff2000004180c */
[----:B------:R-:W-:Y:S01]  /*28f80*/  MUFU.EX2 R145, R67 ;  /* 0x0000004300917308 */ /* 0x000fe20000000800 */
[C---:B------:R-:W-:Y:S01]  /*28f90*/  HMMA.16816.F32.BF16 R16, R40.reuse, R46, R16 ;  /* 0x0000002e2810723c */ /* 0x040fe20000041810 */
[----:B------:R-:W1:Y:S08]  /*28fa0*/  LDSM.16.MT88.4 R44, [R181+0xa000] ;  /* 0x00a00000b52c783b */ /* 0x000e700000004200 */
[----:B------:R-:W-:Y:S10]  /*28fb0*/  MUFU.EX2 R137, R71 ;  /* 0x0000004700897308 */ /* 0x000ff40000000800 */
[----:B------:R-:W-:Y:S10]  /*28fc0*/  MUFU.EX2 R142, R74 ;  /* 0x0000004a008e7308 */ /* 0x000ff40000000800 */
[----:B------:R-:W-:Y:S10]  /*28fd0*/  MUFU.EX2 R131, R90 ;  /* 0x0000005a00837308 */ /* 0x000ff40000000800 */
[----:B------:R-:W-:Y:S01]  /*28fe0*/  MUFU.EX2 R90, R87 ;  /* 0x00000057005a7308 */ /* 0x000fe20000000800 */
[C---:B-1----:R-:W-:Y:S09]  /*28ff0*/  HMMA.16816.F32.BF16 R20, R40.reuse, R44, R20 ;  /* 0x0000002c2814723c */ /* 0x042ff20000041814 */
[----:B------:R-:W-:Y:S01]  /*29000*/  MUFU.EX2 R87, R61 ;  /* 0x0000003d00577308 */ /* 0x000fe20000000800 */
[C---:B------:R-:W-:Y:S01]  /*29010*/  HMMA.16816.F32.BF16 R24, R40.reuse, R46, R24 ;  /* 0x0000002e2818723c */ /* 0x040fe20000041818 */
[----:B------:R-:W1:Y:S08]  /*29020*/  LDSM.16.MT88.4 R44, [R182+0xa000] ;  /* 0x00a00000b62c783b */ /* 0x000e700000004200 */
        /* <DEDUP_REMOVED lines=46> */
[----:B------:R-:W-:Y:S03]  /*29310*/  MUFU.EX2 R93, R93 ;  /* 0x0000005d005d7308 */ /* 0x000fe60000000800 */
[C---:B-1----:R-:W-:Y:S07]  /*29320*/  HMMA.16816.F32.BF16 R4, R40.reuse, R44, R4 ;  /* 0x0000002c2804723c */ /* 0x042fee0000041804 */
[----:B------:R-:W1:Y:S01]  /*29330*/  MUFU.EX2 R36, R199 ;  /* 0x000000c700247308 */ /* 0x000e620000000800 */
[C---:B------:R-:W-:Y:S01]  /*29340*/  HMMA.16816.F32.BF16 R8, R40.reuse, R46, R8 ;  /* 0x0000002e2808723c */ /* 0x040fe20000041808 */
[----:B------:R-:W4:Y:S08]  /*29350*/  LDSM.16.MT88.4 R44, [R182+0xb000] ;  /* 0x00b00000b62c783b */ /* 0x000f300000004200 */
[----:B------:R-:W5:Y:S01]  /*29360*/  MUFU.EX2 R2, R198 ;  /* 0x000000c600027308 */ /* 0x000f620000000800 */
[C---:B--2---:R-:W-:Y:S07]  /*29370*/  HMMA.16816.F32.BF16 R12, R40.reuse, R48, R12 ;  /* 0x00000030280c723c */ /* 0x044fee000004180c */
[----:B------:R-:W-:Y:S01]  /*29380*/  F2FP.BF16.PACK_AB R48, R145, R140 ;  /* 0x0000008c9130723e */ /* 0x000fe200000010ff */
[C---:B------:R-:W-:Y:S01]  /*29390*/  HMMA.16816.F32.BF16 R16, R40.reuse, R50, R16 ;  /* 0x000000322810723c */ /* 0x040fe20000041810 */
[----:B------:R-:W-:Y:S03]  /*293a0*/  MUFU.EX2 R141, R78 ;  /* 0x0000004e008d7308 */ /* 0x000fe60000000800 */
[----:B-1----:R-:W-:Y:S03]  /*293b0*/  FADD.FTZ R0, R36, R0 ;  /* 0x0000000024007221 */ /* 0x002fe60000010000 */
[C---:B------:R-:W-:Y:S01]  /*293c0*/  F2FP.BF16.PACK_AB R51, R37.reuse, R60 ;  /* 0x0000003c2533723e */ /* 0x040fe200000010ff */
[C---:B---3--:R-:W-:Y:S03]  /*293d0*/  HMMA.16816.F32.BF16 R20, R40.reuse, R52, R20 ;  /* 0x000000342814723c */ /* 0x048fe60000041814 */
[----:B------:R-:W1:Y:S01]  /*293e0*/  MUFU.EX2 R146, R75 ;  /* 0x0000004b00927308 */ /* 0x000e620000000800 */
[----:B------:R-:W-:Y:S02]  /*293f0*/  F2FP.BF16.PACK_AB R50, R142, R137 ;  /* 0x000000898e32723e */ /* 0x000fe400000010ff */
[C---:B-----5:R-:W-:Y:S02]  /*29400*/  F2FP.BF16.PACK_AB R49, R2.reuse, R36 ;  /* 0x000000240231723e */ /* 0x060fe400000010ff */
[C---:B------:R-:W-:Y:S01]  /*29410*/  HMMA.16816.F32.BF16 R24, R40.reuse, R54, R24 ;  /* 0x000000362818723c */ /* 0x040fe20000041818 */
[----:B------:R-:W2:Y:S03]  /*29420*/  LDSM.16.MT88.4 R52, [R183+0xb800] ;  /* 0x00b80000b734783b */ /* 0x000ea60000004200 */
[----:B------:R-:W-:Y:S01]  /*29430*/  FADD.FTZ R0, R2, R0 ;  /* 0x0000000002007221 */ /* 0x000fe20000010000 */
[----:B------:R-:W-:Y:S03]  /*29440*/  MUFU.EX2 R143, R79 ;  /* 0x0000004f008f7308 */ /* 0x000fe60000000800 */
[----:B------:R-:W-:Y:S01]  /*29450*/  FADD.FTZ R0, R60, R0 ;  /* 0x000000003c007221 */ /* 0x000fe20000010000 */
[C---:B----4-:R-:W-:Y:S01]  /*29460*/  HMMA.16816.F32.BF16 R28, R40.reuse, R44, R28 ;  /* 0x0000002c281c723c */ /* 0x050fe2000004181c */
[----:B------:R-:W-:Y:S02]  /*29470*/  LDSM.16.MT88.4 R60, [R181+0xc000] ;  /* 0x00c00000b53c783b */ /* 0x000fe40000004200 */
[----:B------:R-:W-:Y:S03]  /*29480*/  FADD.FTZ R0, R37, R0 ;  /* 0x0000000025007221 */ /* 0x000fe60000010000 */
[----:B------:R-:W-:Y:S01]  /*29490*/  MUFU.EX2 R144, R82 ;  /* 0x0000005200907308 */ /* 0x000fe20000000800 */
        /* <DEDUP_REMOVED lines=10> */
[----:B------:R-:W-:Y:S01]  /*29540*/  FADD.FTZ R0, R66, R0 ;  /* 0x0000000042007221 */ /* 0x000fe20000010000 */
[----:B------:R-:W1:Y:S03]  /*29550*/  MUFU.EX2 R2, R214 ;  /* 0x000000d600027308 */ /* 0x000e660000000800 */
[C---:B--2---:R-:W-:Y:S04]  /*29560*/  HMMA.16816.F32.BF16 R12, R48.reuse, R52, R12 ;  /* 0x00000034300c723c */ /* 0x044fe8000004180c */
[----:B------:R-:W-:Y:S03]  /*29570*/  FADD.FTZ R0, R69, R0 ;  /* 0x0000000045007221 */ /* 0x000fe60000010000 */
[----:B------:R-:W2:Y:S01]  /*29580*/  MUFU.EX2 R72, R213 ;  /* 0x000000d500487308 */ /* 0x000ea20000000800 */
[C---:B------:R-:W-:Y:S01]  /*29590*/  HMMA.16816.F32.BF16 R16, R48.reuse, R54, R16 ;  /* 0x000000363010723c */ /* 0x040fe20000041810 */
[----:B------:R-:W2:Y:S03]  /*295a0*/  LDSM.16.MT88.4 R52, [R180+0xc000] ;  /* 0x00c00000b434783b */ /* 0x000ea60000004200 */
[----:B------:R-:W-:Y:S04]  /*295b0*/  FADD.FTZ R0, R68, R0 ;  /* 0x0000000044007221 */ /* 0x000fe80000010000 */
[----:B------:R-:W-:Y:S01]  /*295c0*/  FADD.FTZ R0, R71, R0 ;  /* 0x0000000047007221 */ /* 0x000fe20000010000 */
[C---:B---3--:R-:W-:Y:S01]  /*295d0*/  HMMA.16816.F32.BF16 R20, R48.reuse, R40, R20 ;  /* 0x000000283014723c */ /* 0x048fe20000041814 */
[----:B------:R-:W3:Y:S02]  /*295e0*/  MUFU.EX2 R37, R212 ;  /* 0x000000d400257308 */ /* 0x000ee40000000800 */
[----:B------:R-:W-:Y:S04]  /*295f0*/  FADD.FTZ R0, R70, R0 ;  /* 0x0000000046007221 */ /* 0x000fe80000010000 */
[----:B------:R-:W-:Y:S01]  /*29600*/  F2FP.BF16.PACK_AB R41, R64, R65 ;  /* 0x000000414029723e */ /* 0x000fe200000010ff */
[C---:B------:R-:W-:Y:S03]  /*29610*/  HMMA.16816.F32.BF16 R24, R48.reuse, R42, R24 ;  /* 0x0000002a3018723c */ /* 0x040fe60000041818 */
[----:B------:R-:W-:Y:S01]  /*29620*/  MUFU.EX2 R95, R95 ;  /* 0x0000005f005f7308 */ /* 0x000fe20000000800 */
[----:B-1----:R-:W-:Y:S01]  /*29630*/  F2FP.BF16.PACK_AB R40, R146, R141 ;  /* 0x0000008d9228723e */ /* 0x002fe200000010ff */
[----:B-----5:R-:W-:Y:S02]  /*29640*/  FADD.FTZ R0, R36, R0 ;  /* 0x0000000024007221 */ /* 0x020fe40000010000 */
[----:B------:R-:W-:Y:S01]  /*29650*/  F2FP.BF16.PACK_AB R43, R66, R67 ;  /* 0x00000043422b723e */ /* 0x000fe200000010ff */
[C---:B----4-:R-:W-:Y:S01]  /*29660*/  HMMA.16816.F32.BF16 R28, R48.reuse, R44, R28 ;  /* 0x0000002c301c723c */ /* 0x050fe2000004181c */
[----:B------:R-:W-:Y:S03]  /*29670*/  LDSM.16.MT88.4 R64, [R183+0xc800] ;  /* 0x00c80000b740783b */ /* 0x000fe60000004200 */
[----:B------:R-:W-:Y:S01]  /*29680*/  F2FP.BF16.PACK_AB R42, R144, R143 ;  /* 0x0000008f902a723e */ /* 0x000fe200000010ff */
[----:B------:R-:W-:Y:S01]  /*29690*/  MUFU.EX2 R94, R94 ;  /* 0x0000005e005e7308 */ /* 0x000fe20000000800 */
[----:B------:R-:W-:Y:S02]  /*296a0*/  FADD.FTZ R0, R2, R0 ;  /* 0x0000000002007221 */ /* 0x000fe40000010000 */
[----:B------:R-:W-:Y:S01]  /*296b0*/  HMMA.16816.F32.BF16 R32, R48, R46, R32 ;  /* 0x0000002e3020723c */ /* 0x000fe20000041820 */
[----:B------:R-:W1:Y:S03]  /*296c0*/  LDSM.16.MT88.4 R44, [R182+0xc000] ;  /* 0x00c00000b62c783b */ /* 0x000e660000004200 */
[----:B--2---:R-:W-:Y:S03]  /*296d0*/  FADD.FTZ R0, R72, R0 ;  /* 0x0000000048007221 */ /* 0x004fe60000010000 */
[----:B------:R-:W-:Y:S01]  /*296e0*/  F2FP.BF16.PACK_AB R49, R68, R69 ;  /* 0x000000454431723e */ /* 0x000fe200000010ff */
[C---:B------:R-:W-:Y:S01]  /*296f0*/  HMMA.16816.F32.BF16 R4, R40.reuse, R52, R4 ;  /* 0x000000342804723c */ /* 0x040fe20000041804 */
[----:B------:R-:W-:Y:S04]  /*29700*/  MUFU.EX2 R68, R236 ;  /* 0x000000ec00447308 */ /* 0x000fe80000000800 */
[----:B------:R-:W-:Y:S01]  /*29710*/  F2FP.BF16.PACK_AB R51, R70, R71 ;  /* 0x000000474633723e */ /* 0x000fe200000010ff */
[----:B---3--:R-:W-:Y:S01]  /*29720*/  FADD.FTZ R0, R37, R0 ;  /* 0x0000000025007221 */ /* 0x008fe20000010000 */
[----:B------:R-:W-:Y:S01]  /*29730*/  F2FP.BF16.PACK_AB R48, R129, R136 ;  /* 0x000000888130723e */ /* 0x000fe200000010ff */
[C---:B------:R-:W-:Y:S01]  /*29740*/  HMMA.16816.F32.BF16 R8, R40.reuse, R54, R8 ;  /* 0x000000362808723c */ /* 0x040fe20000041808 */
[----:B------:R-:W2:Y:S02]  /*29750*/  LDSM.16.MT88.4 R52, [R180+0xc800] ;  /* 0x00c80000b434783b */ /* 0x000ea40000004200 */
[----:B------:R-:W-:Y:S01]  /*29760*/  MUFU.EX2 R71, R234 ;  /* 0x000000ea00477308 */ /* 0x000fe20000000800 */
[----:B------:R-:W-:Y:S04]  /*29770*/  F2FP.BF16.PACK_AB R50, R98, R91 ;  /* 0x0000005b6232723e */ /* 0x000fe800000010ff */
[C---:B------:R-:W-:Y:S05]  /*29780*/  HMMA.16816.F32.BF16 R12, R40.reuse, R56, R12 ;  /* 0x00000038280c723c */ /* 0x040fea000004180c */
[----:B------:R-:W-:Y:S03]  /*29790*/  MUFU.EX2 R70, R235 ;  /* 0x000000eb00467308 */ /* 0x000fe60000000800 */
[C---:B------:R-:W-:Y:S01]  /*297a0*/  HMMA.16816.F32.BF16 R16, R40.reuse, R58, R16 ;  /* 0x0000003a2810723c */ /* 0x040fe20000041810 */
[----:B------:R-:W3:Y:S06]  /*297b0*/  LDSM.16.MT88.4 R56, [R181+0xc800] ;  /* 0x00c80000b538783b */ /* 0x000eec0000004200 */
[----:B------:R-:W4:Y:S01]  /*297c0*/  MUFU.EX2 R81, R211 ;  /* 0x000000d300517308 */ /* 0x000f220000000800 */
[C---:B------:R-:W-:Y:S08]  /*297d0*/  HMMA.16816.F32.BF16 R20, R40.reuse, R60, R20 ;  /* 0x0000003c2814723c */ /* 0x040ff00000041814 */
[C---:B------:R-:W-:Y:S01]  /*297e0*/  HMMA.16816.F32.BF16 R24, R40.reuse, R62, R24 ;  /* 0x0000003e2818723c */ /* 0x040fe20000041818 */
[----:B------:R-:W5:Y:S01]  /*297f0*/  LDSM.16.MT88.4 R60, [R182+0xc800] ;  /* 0x00c80000b63c783b */ /* 0x000f620000004200 */
[----:B------:R-:W3:Y:S06]  /*29800*/  MUFU.EX2 R80, R210 ;  /* 0x000000d200507308 */ /* 0x000eec0000000800 */
[C---:B-1----:R-:W-:Y:S04]  /*29810*/  HMMA.16816.F32.BF16 R28, R40.reuse, R44, R28 ;  /* 0x0000002c281c723c */ /* 0x042fe8000004181c */
[----:B------:R-:W1:Y:S01]  /*29820*/  MUFU.EX2 R84, R209 ;  /* 0x000000d100547308 */ /* 0x000e620000000800 */
[----:B----4-:R-:W-:Y:S03]  /*29830*/  FADD.FTZ R0, R81, R0 ;  /* 0x0000000051007221 */ /* 0x010fe60000010000 */
[----:B------:R-:W-:Y:S01]  /*29840*/  HMMA.16816.F32.BF16 R32, R40, R46, R32 ;  /* 0x0000002e2820723c */ /* 0x000fe20000041820 */
[----:B------:R-:W4:Y:S05]  /*29850*/  LDSM.16.MT88.4 R44, [R180+0xd000] ;  /* 0x00d00000b42c783b */ /* 0x000f2a0000004200 */
[----:B------:R-:W5:Y:S01]  /*29860*/  MUFU.EX2 R83, R208 ;  /* 0x000000d000537308 */ /* 0x000f620000000800 */
[----:B------:R-:W-:Y:S01]  /*29870*/  F2FP.BF16.PACK_AB R41, R2, R36 ;  /* 0x000000240229723e */ /* 0x000fe200000010ff */
[C---:B--2---:R-:W-:Y:S05]  /*29880*/  HMMA.16816.F32.BF16 R4, R48.reuse, R52, R4 ;  /* 0x000000343004723c */ /* 0x044fea0000041804 */
[----:B------:R-:W-:Y:S01]  /*29890*/  F2FP.BF16.PACK_AB R43, R37, R72 ;  /* 0x00000048252b723e */ /* 0x000fe200000010ff */
[----:B---3--:R-:W-:Y:S01]  /*298a0*/  FADD.FTZ R0, R80, R0 ;  /* 0x0000000050007221 */ /* 0x008fe20000010000 */
[----:B------:R-:W-:Y:S01]  /*298b0*/  F2FP.BF16.PACK_AB R40, R94, R95 ;  /* 0x0000005f5e28723e */ /* 0x000fe200000010ff */
[C---:B------:R-:W-:Y:S01]  /*298c0*/  HMMA.16816.F32.BF16 R8, R48.reuse, R54, R8 ;  /* 0x000000363008723c */ /* 0x040fe20000041808 */
[----:B------:R-:W2:Y:S01]  /*298d0*/  LDSM.16.MT88.4 R52, [R183+0xd000] ;  /* 0x00d00000b734783b */ /* 0x000ea20000004200 */
[----:B------:R-:W-:Y:S02]  /*298e0*/  MUFU.EX2 R37, R237 ;  /* 0x000000ed00257308 */ /* 0x000fe40000000800 */
[----:B------:R-:W-:Y:S01]  /*298f0*/  F2FP.BF16.PACK_AB R42, R90, R131 ;  /* 0x000000835a2a723e */ /* 0x000fe200000010ff */
[----:B-1----:R-:W-:Y:S03]  /*29900*/  FADD.FTZ R0, R84, R0 ;  /* 0x0000000054007221 */ /* 0x002fe60000010000 */
[C---:B------:R-:W-:Y:S04]  /*29910*/  HMMA.16816.F32.BF16 R12, R48.reuse, R64, R12 ;  /* 0x00000040300c723c */ /* 0x040fe8000004180c */
[----:B------:R-:W1:Y:S01]  /*29920*/  MUFU.EX2 R99, R99 ;  /* 0x0000006300637308 */ /* 0x000e620000000800 */
[----:B-----5:R-:W-:Y:S03]  /*29930*/  FADD.FTZ R0, R83, R0 ;  /* 0x0000000053007221 */ /* 0x020fe60000010000 */
[C---:B------:R-:W-:Y:S01]  /*29940*/  HMMA.16816.F32.BF16 R16, R48.reuse, R66, R16 ;  /* 0x000000423010723c */ /* 0x040fe20000041810 */
[----:B------:R-:W-:Y:S05]  /*29950*/  LDSM.16.MT88.4 R64, [R182+0xd000] ;  /* 0x00d00000b640783b */ /* 0x000fea0000004200 */
[----:B------:R-:W-:Y:S02]  /*29960*/  MUFU.EX2 R102, R102 ;  /* 0x0000006600667308 */ /* 0x000fe40000000800 */
[C---:B------:R-:W-:Y:S08]  /*29970*/  HMMA.16816.F32.BF16 R20, R48.reuse, R56, R20 ;  /* 0x000000383014723c */ /* 0x040ff00000041814 */
[C---:B------:R-:W-:Y:S01]  /*29980*/  HMMA.16816.F32.BF16 R24, R48.reuse, R58, R24 ;  /* 0x0000003a3018723c */ /* 0x040fe20000041818 */
[----:B------:R-:W3:Y:S01]  /*29990*/  LDSM.16.MT88.4 R56, [R181+0xd000] ;  /* 0x00d00000b538783b */ /* 0x000ee20000004200 */
[----:B------:R-:W-:Y:S06]  /*299a0*/  MUFU.EX2 R103, R103 ;  /* 0x0000006700677308 */ /* 0x000fec0000000800 */
[C---:B------:R-:W-:Y:S04]  /*299b0*/  HMMA.16816.F32.BF16 R28, R48.reuse, R60, R28 ;  /* 0x0000003c301c723c */ /* 0x040fe8000004181c */
[----:B------:R-:W5:Y:S04]  /*299c0*/  MUFU.EX2 R82, R216 ;  /* 0x000000d800527308 */ /* 0x000f680000000800 */
[----:B------:R-:W-:Y:S01]  /*299d0*/  HMMA.16816.F32.BF16 R32, R48, R62, R32 ;  /* 0x0000003e3020723c */ /* 0x000fe20000041820 */
[----:B------:R-:W3:Y:S05]  /*299e0*/  LDSM.16.MT88.4 R48, [R180+0xd800] ;  /* 0x00d80000b430783b */ /* 0x000eea0000004200 */
[----:B------:R-:W2:Y:S02]  /*299f0*/  MUFU.EX2 R79, R217 ;  /* 0x000000d9004f7308 */ /* 0x000ea40000000800 */
[C---:B----4-:R-:W-:Y:S01]  /*29a00*/  HMMA.16816.F32.BF16 R4, R40.reuse, R44, R4 ;  /* 0x0000002c2804723c */ /* 0x050fe20000041804 */
[----:B------:R-:W4:Y:S06]  /*29a10*/  LDSM.16.MT88.4 R60, [R183+0xd800] ;  /* 0x00d80000b73c783b */ /* 0x000f2c0000004200 */
[----:B------:R-:W-:Y:S01]  /*29a20*/  F2FP.BF16.PACK_AB R45, R80, R81 ;  /* 0x00000051502d723e */ /* 0x000fe200000010ff */
[C---:B------:R-:W-:Y:S01]  /*29a30*/  HMMA.16816.F32.BF16 R8, R40.reuse, R46, R8 ;  /* 0x0000002e2808723c */ /* 0x040fe20000041808 */
[----:B------:R-:W-:Y:S03]  /*29a40*/  MUFU.EX2 R80, R96 ;  /* 0x0000006000507308 */ /* 0x000fe60000000800 */
[----:B-1----:R-:W-:Y:S01]  /*29a50*/  F2FP.BF16.PACK_AB R44, R87, R99 ;  /* 0x00000063572c723e */ /* 0x002fe200000010ff */
[----:B-----5:R-:W-:Y:S02]  /*29a60*/  FADD.FTZ R0, R82, R0 ;  /* 0x0000000052007221 */ /* 0x020fe40000010000 */
[----:B------:R-:W-:Y:S01]  /*29a70*/  F2FP.BF16.PACK_AB R47, R83, R84 ;  /* 0x00000054532f723e */ /* 0x000fe200000010ff */
[C---:B--2---:R-:W-:Y:S03]  /*29a80*/  HMMA.16816.F32.BF16 R12, R40.reuse, R52, R12 ;  /* 0x00000034280c723c */ /* 0x044fe6000004180c */
[----:B------:R-:W1:Y:S01]  /*29a90*/  MUFU.EX2 R78, R218 ;  /* 0x000000da004e7308 */ /* 0x000e620000000800 */
[----:B------:R-:W-:Y:S01]  /*29aa0*/  F2FP.BF16.PACK_AB R46, R103, R102 ;  /* 0x00000066672e723e */ /* 0x000fe200000010ff */
[----:B------:R-:W-:Y:S03]  /*29ab0*/  FADD.FTZ R0, R79, R0 ;  /* 0x000000004f007221 */ /* 0x000fe60000010000 */
[C---:B------:R-:W-:Y:S01]  /*29ac0*/  HMMA.16816.F32.BF16 R16, R40.reuse, R54, R16 ;  /* 0x000000362810723c */ /* 0x040fe20000041810 */
[----:B------:R-:W2:Y:S04]  /*29ad0*/  LDSM.16.MT88.4 R52, [R181+0xd800] ;  /* 0x00d80000b534783b */ /* 0x000ea80000004200 */
[----:B------:R-:W5:Y:S03]  /*29ae0*/  MUFU.EX2 R77, R219 ;  /* 0x000000db004d7308 */ /* 0x000f660000000800 */
[C---:B---3--:R-:W-:Y:S07]  /*29af0*/  HMMA.16816.F32.BF16 R20, R40.reuse, R56, R20 ;  /* 0x000000382814723c */ /* 0x048fee0000041814 */
[----:B------:R-:W-:Y:S01]  /*29b00*/  MUFU.EX2 R106, R106 ;  /* 0x0000006a006a7308 */ /* 0x000fe20000000800 */
[C---:B------:R-:W-:Y:S01]  /*29b10*/  HMMA.16816.F32.BF16 R24, R40.reuse, R58, R24 ;  /* 0x0000003a2818723c */ /* 0x040fe20000041818 */
[----:B------:R-:W3:Y:S03]  /*29b20*/  LDSM.16.MT88.4 R56, [R182+0xd800] ;  /* 0x00d80000b638783b */ /* 0x000ee60000004200 */
[----:B-1----:R-:W-:Y:S04]  /*29b30*/  FADD.FTZ R0, R78, R0 ;  /* 0x000000004e007221 */ /* 0x002fe80000010000 */
[C---:B------:R-:W-:Y:S01]  /*29b40*/  HMMA.16816.F32.BF16 R28, R40.reuse, R64, R28 ;  /* 0x00000040281c723c */ /* 0x040fe2000004181c */
[----:B------:R-:W1:Y:S03]  /*29b50*/  MUFU.EX2 R107, R107 ;  /* 0x0000006b006b7308 */ /* 0x000e660000000800 */
[----:B-----5:R-:W-:Y:S04]  /*29b60*/  FADD.FTZ R0, R77, R0 ;  /* 0x000000004d007221 */ /* 0x020fe80000010000 */
[----:B------:R-:W-:Y:S01]  /*29b70*/  HMMA.16816.F32.BF16 R32, R40, R66, R32 ;  /* 0x000000422820723c */ /* 0x000fe20000041820 */
[----:B------:R-:W-:Y:S02]  /*29b80*/  LDSM.16.MT88.4 R64, [R182+0xe000] ;  /* 0x00e00000b640783b */ /* 0x000fe40000004200 */
[----:B------:R-:W-:Y:S04]  /*29b90*/  MUFU.EX2 R110, R110 ;  /* 0x0000006e006e7308 */ /* 0x000fe80000000800 */
[----:B------:R-:W-:Y:S01]  /*29ba0*/  F2FP.BF16.PACK_AB R41, R79, R82 ;  /* 0x000000524f29723e */ /* 0x000fe200000010ff */
[C---:B------:R-:W-:Y:S05]  /*29bb0*/  HMMA.16816.F32.BF16 R4, R44.reuse, R48, R4 ;  /* 0x000000302c04723c */ /* 0x040fea0000041804 */
[----:B------:R-:W-:Y:S01]  /*29bc0*/  F2FP.BF16.PACK_AB R43, R77, R78 ;  /* 0x0000004e4d2b723e */ /* 0x000fe200000010ff */
[----:B------:R-:W-:Y:S02]  /*29bd0*/  MUFU.EX2 R79, R97 ;  /* 0x00000061004f7308 */ /* 0x000fe40000000800 */
[C---:B------:R-:W-:Y:S01]  /*29be0*/  HMMA.16816.F32.BF16 R8, R44.reuse, R50, R8 ;  /* 0x000000322c08723c */ /* 0x040fe20000041808 */
[----:B------:R-:W5:Y:S03]  /*29bf0*/  LDSM.16.MT88.4 R48, [R180+0xe000] ;  /* 0x00e00000b430783b */ /* 0x000f660000004200 */
[----:B-1----:R-:W-:Y:S04]  /*29c00*/  F2FP.BF16.PACK_AB R40, R107, R106 ;  /* 0x0000006a6b28723e */ /* 0x002fe800000010ff */
[C---:B----4-:R-:W-:Y:S01]  /*29c10*/  HMMA.16816.F32.BF16 R12, R44.reuse, R60, R12 ;  /* 0x0000003c2c0c723c */ /* 0x050fe2000004180c */
[----:B------:R-:W-:Y:S07]  /*29c20*/  MUFU.EX2 R78, R100 ;  /* 0x00000064004e7308 */ /* 0x000fee0000000800 */
[C---:B------:R-:W-:Y:S01]  /*29c30*/  HMMA.16816.F32.BF16 R16, R44.reuse, R62, R16 ;  /* 0x0000003e2c10723c */ /* 0x040fe20000041810 */
[----:B------:R-:W1:Y:S02]  /*29c40*/  LDSM.16.MT88.4 R60, [R183+0xe000] ;  /* 0x00e00000b73c783b */ /* 0x000e640000004200 */
[----:B------:R-:W-:Y:S05]  /*29c50*/  MUFU.EX2 R77, R101 ;  /* 0x00000065004d7308 */ /* 0x000fea0000000800 */
[C---:B--2---:R-:W-:Y:S05]  /*29c60*/  HMMA.16816.F32.BF16 R20, R44.reuse, R52, R20 ;  /* 0x000000342c14723c */ /* 0x044fea0000041814 */
[----:B------:R-:W2:Y:S03]  /*29c70*/  MUFU.EX2 R86, R73 ;  /* 0x0000004900567308 */ /* 0x000ea60000000800 */
[C---:B------:R-:W-:Y:S01]  /*29c80*/  HMMA.16816.F32.BF16 R24, R44.reuse, R54, R24 ;  /* 0x000000362c18723c */ /* 0x040fe20000041818 */
[----:B------:R-:W4:Y:S06]  /*29c90*/  LDSM.16.MT88.4 R52, [R181+0xe000] ;  /* 0x00e00000b534783b */ /* 0x000f2c0000004200 */
[----:B------:R-:W1:Y:S01]  /*29ca0*/  MUFU.EX2 R76, R224 ;  /* 0x000000e0004c7308 */ /* 0x000e620000000800 */
[C---:B---3--:R-:W-:Y:S08]  /*29cb0*/  HMMA.16816.F32.BF16 R28, R44.reuse, R56, R28 ;  /* 0x000000382c1c723c */ /* 0x048ff0000004181c */
[----:B------:R-:W-:Y:S01]  /*29cc0*/  HMMA.16816.F32.BF16 R32, R44, R58, R32 ;  /* 0x0000003a2c20723c */ /* 0x000fe20000041820 */
[----:B------:R-:W-:Y:S01]  /*29cd0*/  LDSM.16.MT88.4 R56, [R183+0xe800] ;  /* 0x00e80000b738783b */ /* 0x000fe20000004200 */
[----:B------:R-:W3:Y:S02]  /*29ce0*/  MUFU.EX2 R75, R225 ;  /* 0x000000e1004b7308 */ /* 0x000ee40000000800 */
[----:B--2---:R-:W-:Y:S07]  /*29cf0*/  F2FP.BF16.PACK_AB R42, R86, R110 ;  /* 0x0000006e562a723e */ /* 0x004fee00000010ff */
[C---:B-----5:R-:W-:Y:S01]  /*29d00*/  HMMA.16816.F32.BF16 R4, R40.reuse, R48, R4 ;  /* 0x000000302804723c */ /* 0x060fe20000041804 */
[----:B------:R-:W2:Y:S04]  /*29d10*/  MUFU.EX2 R74, R228 ;  /* 0x000000e4004a7308 */ /* 0x000ea80000000800 */
[----:B-1----:R-:W-:Y:S03]  /*29d20*/  FADD.FTZ R0, R76, R0 ;  /* 0x000000004c007221 */ /* 0x002fe60000010000 */
[C---:B------:R-:W-:Y:S01]  /*29d30*/  HMMA.16816.F32.BF16 R8, R40.reuse, R50, R8 ;  /* 0x000000322808723c */ /* 0x040fe20000041808 */
[----:B------:R-:W1:Y:S02]  /*29d40*/  LDSM.16.MT88.4 R48, [R180+0xe800] ;  /* 0x00e80000b430783b */ /* 0x000e640000004200 */
[----:B------:R-:W5:Y:S01]  /*29d50*/  MUFU.EX2 R72, R229 ;  /* 0x000000e500487308 */ /* 0x000f620000000800 */
[C---:B---3--:R-:W-:Y:S01]  /*29d60*/  F2FP.BF16.PACK_AB R45, R75.reuse, R76 ;  /* 0x0000004c4b2d723e */ /* 0x048fe200000010ff */
[----:B------:R-:W-:Y:S03]  /*29d70*/  FADD.FTZ R0, R75, R0 ;  /* 0x000000004b007221 */ /* 0x000fe60000010000 */
[C---:B------:R-:W-:Y:S05]  /*29d80*/  HMMA.16816.F32.BF16 R12, R40.reuse, R60, R12 ;  /* 0x0000003c280c723c */ /* 0x040fea000004180c */
[----:B------:R-:W-:Y:S03]  /*29d90*/  MUFU.EX2 R76, R104 ;  /* 0x00000068004c7308 */ /* 0x000fe60000000800 */
[C---:B------:R-:W-:Y:S01]  /*29da0*/  HMMA.16816.F32.BF16 R16, R40.reuse, R62, R16 ;  /* 0x0000003e2810723c */ /* 0x040fe20000041810 */
[----:B------:R-:W-:Y:S03]  /*29db0*/  LDSM.16.MT88.4 R60, [R182+0xe800] ;  /* 0x00e80000b63c783b */ /* 0x000fe60000004200 */
[----:B--2---:R-:W-:Y:S03]  /*29dc0*/  FADD.FTZ R0, R74, R0 ;  /* 0x000000004a007221 */ /* 0x004fe60000010000 */
[----:B------:R-:W-:Y:S01]  /*29dd0*/  MUFU.EX2 R75, R105 ;  /* 0x00000069004b7308 */ /* 0x000fe20000000800 */
[C---:B----4-:R-:W-:Y:S04]  /*29de0*/  HMMA.16816.F32.BF16 R20, R40.reuse, R52, R20 ;  /* 0x000000342814723c */ /* 0x050fe80000041814 */
[C---:B-----5:R-:W-:Y:S01]  /*29df0*/  F2FP.BF16.PACK_AB R47, R72.reuse, R74 ;  /* 0x0000004a482f723e */ /* 0x060fe200000010ff */
[----:B------:R-:W-:Y:S03]  /*29e00*/  FADD.FTZ R0, R72, R0 ;  /* 0x0000000048007221 */ /* 0x000fe60000010000 */
[C---:B------:R-:W-:Y:S01]  /*29e10*/  HMMA.16816.F32.BF16 R24, R40.reuse, R54, R24 ;  /* 0x000000362818723c */ /* 0x040fe20000041818 */
[----:B------:R-:W-:Y:S01]  /*29e20*/  MUFU.EX2 R111, R111 ;  /* 0x0000006f006f7308 */ /* 0x000fe20000000800 */
[----:B------:R-:W2:Y:S06]  /*29e30*/  LDSM.16.MT88.4 R52, [R181+0xe800] ;  /* 0x00e80000b534783b */ /* 0x000eac0000004200 */
[C---:B------:R-:W-:Y:S03]  /*29e40*/  HMMA.16816.F32.BF16 R28, R40.reuse, R64, R28 ;  /* 0x00000040281c723c */ /* 0x040fe6000004181c */
[----:B------:R-:W3:Y:S05]  /*29e50*/  MUFU.EX2 R114, R114 ;  /* 0x0000007200727308 */ /* 0x000eea0000000800 */
[----:B------:R-:W-:Y:S01]  /*29e60*/  HMMA.16816.F32.BF16 R32, R40, R66, R32 ;  /* 0x000000422820723c */ /* 0x000fe20000041820 */
[----:B------:R-:W-:Y:S04]  /*29e70*/  LDSM.16.MT88.4 R64, [R181+0xf000] ;  /* 0x00f00000b540783b */ /* 0x000fe80000004200 */
[----:B------:R-:W-:Y:S10]  /*29e80*/  MUFU.EX2 R115, R115 ;  /* 0x0000007300737308 */ /* 0x000ff40000000800 */
        /* <DEDUP_REMOVED lines=228> */
[----:B------:R-:W-:Y:S04]  /*2acd0*/  FADD.FTZ R0, R48, R0 ;  /* 0x0000000030007221 */ /* 0x000fe80000010000 */
[----:B------:R-:W-:Y:S01]  /*2ace0*/  FADD.FTZ R252, R39, R0 ;  /* 0x0000000027fc7221 */ /* 0x000fe20000010000 */
[----:B------:R-:W-:-:S05]  /*2acf0*/  @P0 BRA `(.L_x_1895) ;  /* 0xffff9ee000000947 */ /* 0x000fca000383ffff */
.L_x_1886:
[----:B------:R-:W-:Y:S02]  /*2ad00*/  ULDC.64 UR4, c[0x0][0x118] ;  /* 0x0000460000047ab9 */ /* 0x000fe40000000a00 */
[----:B------:R1:W5:Y:S01]  /*2ad10*/  LD.E R54, [R134.64+0xd8] ;  /* 0x0000d80486367980 */ /* 0x000362000c101900 */
[----:B------:R-:W-:-:S02]  /*2ad20*/  MOV R8, 0x1f ;  /* 0x0000001f00087802 */ /* 0x000fc40000000f00 */
[----:B------:R-:W-:Y:S01]  /*2ad30*/  MOV R7, 0xffffffff ;  /* 0xffffffff00077802 */ /* 0x000fe20000000f00 */
[----:B------:R-:W-:Y:S05]  /*2ad40*/  BRA.DIV ~URZ, `(.L_x_1896) ;  /* 0x00000da27f007947 */ /* 0x000fea000b800000 */
[----:B------:R2:W3:Y:S02]  /*2ad50*/  SHFL.BFLY PT, R0, R252, 0x2, 0x1f ;  /* 0x0c401f00fc007f89 */ /* 0x0004e400000e0000 */
.L_x_1900:
[----:B---3--:R-:W-:Y:S01]  /*2ad60*/  FADD.FTZ R0, R0, R252 ;  /* 0x000000fc00007221 */ /* 0x008fe20000010000 */
[----:B------:R-:W-:Y:S05]  /*2ad70*/  BRA.DIV ~URZ, `(.L_x_1897) ;  /* 0x00000dd27f007947 */ /* 0x000fea000b800000 */
[----:B------:R-:W3:Y:S04]  /*2ad80*/  SHFL.BFLY PT, R2, R251, 0x2, 0x1f ;  /* 0x0c401f00fb027f89 */ /* 0x000ee800000e0000 */
[----:B------:R-:W4:Y:S01]  /*2ad90*/  SHFL.BFLY PT, R5, R0, 0x1, 0x1f ;  /* 0x0c201f0000057f89 */ /* 0x000f2200000e0000 */
[----:B---3--:R-:W-:Y:S02]  /*2ada0*/  FADD.FTZ R2, R2, R251 ;  /* 0x000000fb02027221 */ /* 0x008fe40000010000 */
[----:B----4-:R-:W-:-:S03]  /*2adb0*/  FADD.FTZ R9, R0, R5 ;  /* 0x0000000500097221 */ /* 0x010fc60000010000 */
[----:B------:R3:W4:Y:S04]  /*2adc0*/  SHFL.BFLY PT, R4, R2, 0x1, 0x1f ;  /* 0x0c201f0002047f89 */ /* 0x00072800000e0000 */
.L_x_1901:
[----:B------:R-:W1:Y:S01]  /*2add0*/  S2R R56, SR_TID.X ;  /* 0x0000000000387919 */ /* 0x000e620000002100 */
[----:B----4-:R-:W-:Y:S01]  /*2ade0*/  FADD.FTZ R10, R4, R2 ;  /* 0x00000002040a7221 */ /* 0x010fe20000010000 */
[----:B------:R-:W-:Y:S01]  /*2adf0*/  FSETP.NE.FTZ.AND P4, PT, R9, RZ, PT ;  /* 0x000000ff0900720b */ /* 0x000fe20003f95000 */
[----:B------:R-:W-:Y:S01]  /*2ae00*/  IMAD.MOV.U32 R0, RZ, RZ, 0x3f800000 ;  /* 0x3f800000ff007424 */ /* 0x000fe200078e00ff */
[----:B------:R-:W-:Y:S02]  /*2ae10*/  BAR.SYNC.DEFER_BLOCKING 0x0 ;  /* 0x0000000000007b1d */ /* 0x000fe40000010000 */
[----:B------:R-:W-:-:S04]  /*2ae20*/  FSETP.NE.FTZ.AND P3, PT, R10, RZ, PT ;  /* 0x000000ff0a00720b */ /* 0x000fc80003f75000 */
[----:B------:R-:W4:Y:S01]  /*2ae30*/  LDL.LU R60, [R1+0x144] ;  /* 0x00014400013c7983 */ /* 0x000f220000300800 */
[----:B-1----:R-:W-:Y:S02]  /*2ae40*/  SHF.R.S32.HI R11, RZ, 0x1f, R56 ;  /* 0x0000001fff0b7819 */ /* 0x002fe40000011438 */
[----:B------:R-:W-:Y:S02]  /*2ae50*/  MOV R4, 0x3f800000 ;  /* 0x3f80000000047802 */ /* 0x000fe40000000f00 */
[----:B------:R-:W1:Y:S01]  /*2ae60*/  @P4 MUFU.RCP R0, R9 ;  /* 0x0000000900004308 */ /* 0x000e620000001000 */
[----:B------:R-:W-:Y:S01]  /*2ae70*/  LEA.HI R5, R11, R56, RZ, 0x2 ;  /* 0x000000380b057211 */ /* 0x000fe200078f10ff */
[----:B------:R-:W-:Y:S01]  /*2ae80*/  IMAD.MOV.U32 R8, RZ, RZ, 0x40 ;  /* 0x00000040ff087424 */ /* 0x000fe200078e00ff */
[----:B------:R-:W-:Y:S01]  /*2ae90*/  ULDC.64 UR4, c[0x0][0x118] ;  /* 0x0000460000047ab9 */ /* 0x000fe20000000a00 */
[----:B--2---:R-:W2:Y:S01]  /*2aea0*/  LDL.LU R59, [R1+0x148] ;  /* 0x00014800013b7983 */ /* 0x004ea20000300800 */
[----:B------:R-:W-:-:S02]  /*2aeb0*/  SHF.R.S32.HI R6, RZ, 0x2, R5 ;  /* 0x00000002ff067819 */ /* 0x000fc40000011405 */
[----:B---3--:R-:W-:Y:S02]  /*2aec0*/  SHF.R.S32.HI R2, RZ, 0x1f, R5 ;  /* 0x0000001fff027819 */ /* 0x008fe40000011405 */
[----:B------:R-:W-:Y:S01]  /*2aed0*/  LEA.HI R55, R11, R56, RZ, 0x5 ;  /* 0x000000380b377211 */ /* 0x000fe200078f28ff */
[----:B------:R-:W3:Y:S01]  /*2aee0*/  @P3 MUFU.RCP R4, R10 ;  /* 0x0000000a00043308 */ /* 0x000ee20000001000 */
[----:B------:R-:W-:Y:S01]  /*2aef0*/  LEA.HI R2, R2, R6, RZ, 0x3 ;  /* 0x0000000602027211 */ /* 0x000fe200078f18ff */
[----:B------:R2:W5:Y:S01]  /*2af00*/  LDL R58, [R1+0x14c] ;  /* 0x00014c00013a7983 */ /* 0x0005620000100800 */
[----:B------:R-:W-:Y:S02]  /*2af10*/  LOP3.LUT R5, R5, 0x1ffffffc, RZ, 0xc0, !PT ;  /* 0x1ffffffc05057812 */ /* 0x000fe400078ec0ff */
[----:B------:R-:W-:Y:S01]  /*2af20*/  LOP3.LUT R2, R2, 0xfffffff8, RZ, 0xc0, !PT ;  /* 0xfffffff802027812 */ /* 0x000fe200078ec0ff */
[----:B-1----:R-:W-:Y:S01]  /*2af30*/  FMUL.FTZ R168, R0, R168 ;  /* 0x000000a800a87220 */ /* 0x002fe20000410000 */
[----:B------:R-:W-:Y:S01]  /*2af40*/  SHF.R.S32.HI R53, RZ, 0x5, R55 ;  /* 0x00000005ff357819 */ /* 0x000fe20000011437 */
[----:B------:R-:W-:-:S02]  /*2af50*/  IMAD.IADD R5, R56, 0x1, -R5 ;  /* 0x0000000138057824 */ /* 0x000fc400078e0a05 */
[----:B------:R-:W-:Y:S02]  /*2af60*/  IMAD.IADD R2, R6, 0x1, -R2 ;  /* 0x0000000106027824 */ /* 0x000fe400078e0a02 */
[C---:B------:R-:W-:Y:S01]  /*2af70*/  FMUL.FTZ R169, R0.reuse, R169 ;  /* 0x000000a900a97220 */ /* 0x040fe20000410000 */
[----:B------:R-:W-:Y:S01]  /*2af80*/  LEA R5, R53, R5, 0x9 ;  /* 0x0000000535057211 */ /* 0x000fe200078e48ff */
[----:B------:R-:W-:Y:S01]  /*2af90*/  FMUL.FTZ R164, R0, R164 ;  /* 0x000000a400a47220 */ /* 0x000fe20000410000 */
[----:B------:R-:W-:Y:S01]  /*2afa0*/  SHF.L.U32 R6, R2, 0x6, RZ ;  /* 0x0000000602067819 */ /* 0x000fe200000006ff */
[----:B---3--:R-:W-:Y:S01]  /*2afb0*/  FMUL.FTZ R171, R4, R171 ;  /* 0x000000ab04ab7220 */ /* 0x008fe20000410000 */
[----:B------:R-:W-:Y:S01]  /*2afc0*/  LOP3.LUT R7, R2, 0x1, RZ, 0xc0, !PT ;  /* 0x0000000102077812 */ /* 0x000fe200078ec0ff */
[----:B------:R-:W-:Y:S01]  /*2afd0*/  FMUL.FTZ R170, R4, R170 ;  /* 0x000000aa04aa7220 */ /* 0x000fe20000410000 */
[----:B------:R-:W-:Y:S01]  /*2afe0*/  LOP3.LUT R6, R6, 0x1c0, RZ, 0xc0, !PT ;  /* 0x000001c006067812 */ /* 0x000fe200078ec0ff */
[----:B------:R-:W-:Y:S01]  /*2aff0*/  FMUL.FTZ R167, R4, R167 ;  /* 0x000000a704a77220 */ /* 0x000fe20000410000 */
[----:B------:R-:W-:Y:S01]  /*2b000*/  R2P PR, R2, 0x6 ;  /* 0x0000000602007804 */ /* 0x000fe20000000000 */
[----:B------:R-:W-:Y:S01]  /*2b010*/  FMUL.FTZ R166, R4, R166 ;  /* 0x000000a604a67220 */ /* 0x000fe20000410000 */
[----:B------:R-:W-:Y:S01]  /*2b020*/  LEA.HI R6, R6, R6, RZ, 0x1d ;  /* 0x0000000606067211 */ /* 0x000fe200078fe8ff */
[C---:B------:R-:W-:Y:S01]  /*2b030*/  FMUL.FTZ R163, R4.reuse, R163 ;  /* 0x000000a304a37220 */ /* 0x040fe20000410000 */
[----:B------:R-:W-:Y:S01]  /*2b040*/  ISETP.NE.U32.AND P0, PT, R7, 0x1, PT ;  /* 0x000000010700780c */ /* 0x000fe20003f05070 */
[----:B------:R-:W-:Y:S01]  /*2b050*/  FMUL.FTZ R162, R4, R162 ;  /* 0x000000a204a27220 */ /* 0x000fe20000410000 */
[----:B------:R-:W-:Y:S01]  /*2b060*/  MOV R7, 0xffffffe0 ;  /* 0xffffffe000077802 */ /* 0x000fe20000000f00 */
[----:B------:R-:W-:Y:S01]  /*2b070*/  IMAD.U32 R5, R5, 0x2, R6 ;  /* 0x0000000205057824 */ /* 0x000fe200078e0006 */
[----:B------:R-:W-:Y:S01]  /*2b080*/  SEL R8, R8, 0xffffffc0, !P1 ;  /* 0xffffffc008087807 */ /* 0x000fe20004800000 */
[C---:B------:R-:W-:Y:S01]  /*2b090*/  FMUL.FTZ R159, R4.reuse, R159 ;  /* 0x0000009f049f7220 */ /* 0x040fe20000410000 */
[----:B------:R-:W-:Y:S01]  /*2b0a0*/  SEL R7, R7, 0x20, !P0 ;  /* 0x0000002007077807 */ /* 0x000fe20004000000 */
[C---:B------:R-:W-:Y:S01]  /*2b0b0*/  FMUL.FTZ R158, R4.reuse, R158 ;  /* 0x0000009e049e7220 */ /* 0x040fe20000410000 */
[----:B------:R-:W-:Y:S01]  /*2b0c0*/  SHF.L.U32 R2, R5, 0x2, RZ ;  /* 0x0000000205027819 */ /* 0x000fe200000006ff */
[C---:B------:R-:W-:Y:S01]  /*2b0d0*/  FMUL.FTZ R155, R4.reuse, R155 ;  /* 0x0000009b049b7220 */ /* 0x040fe20000410000 */
[----:B------:R-:W-:Y:S01]  /*2b0e0*/  STS.64 [R5.X4], R168 ;  /* 0x000000a805007388 */ /* 0x000fe20000004a00 */
[----:B------:R-:W-:Y:S01]  /*2b0f0*/  FMUL.FTZ R154, R4, R154 ;  /* 0x0000009a049a7220 */ /* 0x000fe20000410000 */
[----:B------:R-:W-:Y:S01]  /*2b100*/  IADD3 R6, R2, R8, RZ ;  /* 0x0000000802067210 */ /* 0x000fe20007ffe0ff */
[C---:B------:R-:W-:Y:S01]  /*2b110*/  FMUL.FTZ R151, R4.reuse, R151 ;  /* 0x0000009704977220 */ /* 0x040fe20000410000 */
[----:B------:R1:W-:Y:S01]  /*2b120*/  STS.64 [R5.X4+0x800], R170 ;  /* 0x000800aa05007388 */ /* 0x0003e20000004a00 */
[----:B------:R-:W-:-:S02]  /*2b130*/  FMUL.FTZ R150, R4, R150 ;  /* 0x0000009604967220 */ /* 0x000fc40000410000 */
[C---:B------:R-:W-:Y:S02]  /*2b140*/  FMUL.FTZ R147, R4.reuse, R147 ;  /* 0x0000009304937220 */ /* 0x040fe40000410000 */
[C---:B------:R-:W-:Y:S02]  /*2b150*/  FMUL.FTZ R146, R4.reuse, R146 ;  /* 0x0000009204927220 */ /* 0x040fe40000410000 */
[C---:B------:R-:W-:Y:S02]  /*2b160*/  FMUL.FTZ R143, R4.reuse, R143 ;  /* 0x0000008f048f7220 */ /* 0x040fe40000410000 */
[----:B------:R-:W-:Y:S02]  /*2b170*/  FMUL.FTZ R142, R4, R142 ;  /* 0x0000008e048e7220 */ /* 0x000fe40000410000 */
[----:B------:R-:W-:Y:S02]  /*2b180*/  IMAD.IADD R4, R2, 0x1, R7 ;  /* 0x0000000102047824 */ /* 0x000fe400078e0207 */
[----:B------:R-:W-:-:S02]  /*2b190*/  FMUL.FTZ R165, R0, R165 ;  /* 0x000000a500a57220 */ /* 0x000fc40000410000 */
[C---:B------:R-:W-:Y:S01]  /*2b1a0*/  FMUL.FTZ R160, R0.reuse, R160 ;  /* 0x000000a000a07220 */ /* 0x040fe20000410000 */
[----:B------:R-:W-:Y:S01]  /*2b1b0*/  STS.64 [R4+0x800], R166 ;  /* 0x000800a604007388 */ /* 0x000fe20000000a00 */
[C---:B------:R-:W-:Y:S02]  /*2b1c0*/  FMUL.FTZ R161, R0.reuse, R161 ;  /* 0x000000a100a17220 */ /* 0x040fe40000410000 */
[C---:B------:R-:W-:Y:S01]  /*2b1d0*/  FMUL.FTZ R156, R0.reuse, R156 ;  /* 0x0000009c009c7220 */ /* 0x040fe20000410000 */
[----:B------:R3:W-:Y:S01]  /*2b1e0*/  STS.64 [R4], R164 ;  /* 0x000000a404007388 */ /* 0x0007e20000000a00 */
[C---:B------:R-:W-:Y:S02]  /*2b1f0*/  FMUL.FTZ R157, R0.reuse, R157 ;  /* 0x0000009d009d7220 */ /* 0x040fe40000410000 */
[C---:B------:R-:W-:Y:S01]  /*2b200*/  FMUL.FTZ R152, R0.reuse, R152 ;  /* 0x0000009800987220 */ /* 0x040fe20000410000 */
[----:B------:R-:W-:Y:S01]  /*2b210*/  STS.64 [R6], R160 ;  /* 0x000000a006007388 */ /* 0x000fe20000000a00 */
[----:B------:R-:W-:-:S02]  /*2b220*/  FMUL.FTZ R153, R0, R153 ;  /* 0x0000009900997220 */ /* 0x000fc40000410000 */
[C---:B------:R-:W-:Y:S01]  /*2b230*/  FMUL.FTZ R148, R0.reuse, R148 ;  /* 0x0000009400947220 */ /* 0x040fe20000410000 */
[----:B------:R-:W-:Y:S01]  /*2b240*/  STS.64 [R6+0x800], R162 ;  /* 0x000800a206007388 */ /* 0x000fe20000000a00 */
[C---:B------:R-:W-:Y:S02]  /*2b250*/  FMUL.FTZ R149, R0.reuse, R149 ;  /* 0x0000009500957220 */ /* 0x040fe40000410000 */
[C---:B------:R-:W-:Y:S02]  /*2b260*/  FMUL.FTZ R144, R0.reuse, R144 ;  /* 0x0000009000907220 */ /* 0x040fe40000410000 */
[C---:B------:R-:W-:Y:S02]  /*2b270*/  FMUL.FTZ R145, R0.reuse, R145 ;  /* 0x0000009100917220 */ /* 0x040fe40000410000 */
[C---:B------:R-:W-:Y:S02]  /*2b280*/  FMUL.FTZ R140, R0.reuse, R140 ;  /* 0x0000008c008c7220 */ /* 0x040fe40000410000 */
[----:B------:R-:W-:Y:S01]  /*2b290*/  FMUL.FTZ R141, R0, R141 ;  /* 0x0000008d008d7220 */ /* 0x000fe20000410000 */
[----:B------:R-:W-:Y:S01]  /*2b2a0*/  IADD3 R0, R2, 0x80, RZ ;  /* 0x0000008002007810 */ /* 0x000fe20007ffe0ff */
[----:B-1----:R-:W-:Y:S01]  /*2b2b0*/  IMAD.IADD R5, R4, 0x1, R8 ;  /* 0x0000000104057824 */ /* 0x002fe200078e0208 */
[----:B------:R-:W-:-:S04]  /*2b2c0*/  @P2 IADD3 R0, R2, -0x80, RZ ;  /* 0xffffff8002002810 */ /* 0x000fc80007ffe0ff */
[----:B------:R-:W-:Y:S01]  /*2b2d0*/  IADD3 R2, R7, R0, RZ ;  /* 0x0000000007027210 */ /* 0x000fe20007ffe0ff */
[----:B------:R-:W-:Y:S01]  /*2b2e0*/  STS.64 [R5], R156 ;  /* 0x0000009c05007388 */ /* 0x000fe20000000a00 */
[----:B---3--:R-:W-:-:S03]  /*2b2f0*/  IMAD.IADD R4, R8, 0x1, R0 ;  /* 0x0000000108047824 */ /* 0x008fc600078e0200 */
[----:B------:R-:W-:Y:S04]  /*2b300*/  STS.64 [R5+0x800], R158 ;  /* 0x0008009e05007388 */ /* 0x000fe80000000a00 */
[----:B------:R-:W-:Y:S04]  /*2b310*/  STS.64 [R0], R152 ;  /* 0x0000009800007388 */ /* 0x000fe80000000a00 */
[----:B------:R1:W-:Y:S04]  /*2b320*/  STS.64 [R0+0x800], R154 ;  /* 0x0008009a00007388 */ /* 0x0003e80000000a00 */
[----:B------:R-:W-:Y:S04]  /*2b330*/  STS.64 [R2], R148 ;  /* 0x0000009402007388 */ /* 0x000fe80000000a00 */
[----:B------:R-:W-:Y:S04]  /*2b340*/  STS.64 [R2+0x800], R150 ;  /* 0x0008009602007388 */ /* 0x000fe80000000a00 */
[----:B------:R-:W-:Y:S04]  /*2b350*/  STS.64 [R4], R144 ;  /* 0x0000009004007388 */ /* 0x000fe80000000a00 */
[----:B------:R-:W-:Y:S01]  /*2b360*/  STS.64 [R4+0x800], R146 ;  /* 0x0008009204007388 */ /* 0x000fe20000000a00 */
[----:B-1----:R-:W-:-:S05]  /*2b370*/  IADD3 R0, R8, R2, RZ ;  /* 0x0000000208007210 */ /* 0x002fca0007ffe0ff */
[----:B------:R-:W-:Y:S04]  /*2b380*/  STS.64 [R0], R140 ;  /* 0x0000008c00007388 */ /* 0x000fe80000000a00 */
[----:B------:R1:W-:Y:S04]  /*2b390*/  STS.64 [R0+0x800], R142 ;  /* 0x0008008e00007388 */ /* 0x0003e80000000a00 */
[----:B------:R-:W4:Y:S04]  /*2b3a0*/  LD.E.64 R36, [R134.64+0xb0] ;  /* 0x0000b00486247980 */ /* 0x000f28000c101b00 */
[----:B------:R-:W2:Y:S04]  /*2b3b0*/  LD.E R39, [R134.64+0x60] ;  /* 0x0000600486277980 */ /* 0x000ea8000c101900 */
[----:B------:R-:W3:Y:S04]  /*2b3c0*/  S2R R5, SR_TID.X ;  /* 0x0000000000057919 */ /* 0x000ee80000002100 */
[----:B------:R2:W5:Y:S04]  /*2b3d0*/  LD.E R52, [R134.64+0xcc] ;  /* 0x0000cc0486347980 */ /* 0x000568000c101900 */
[----:B------:R2:W5:Y:S04]  /*2b3e0*/  LD.E.64 R14, [R134.64+0x78] ;  /* 0x00007804860e7980 */ /* 0x000568000c101b00 */
[----:B------:R2:W5:Y:S01]  /*2b3f0*/  LD.E.64 R12, [R134.64+0xa8] ;  /* 0x0000a804860c7980 */ /* 0x000562000c101b00 */
[----:B------:R-:W-:Y:S01]  /*2b400*/  BSSY B0, `(.L_x_1898) ;  /* 0x0000043000007945 */ /* 0x000fe20003800000 */
[----:B-1----:R-:W-:-:S02]  /*2b410*/  LEA.HI R0, R11, R56, RZ, 0x4 ;  /* 0x000000380b007211 */ /* 0x002fc400078f20ff */
[----:B------:R-:W1:Y:S01]  /*2b420*/  S2R R57, SR_CTAID.X ;  /* 0x0000000000397919 */ /* 0x000e620000002500 */
[----:B------:R-:W-:Y:S01]  /*2b430*/  IMAD.MOV.U32 R11, RZ, RZ, -0x800000 ;  /* 0xff800000ff0b7424 */ /* 0x000fe200078e00ff */
[----:B------:R-:W-:Y:S02]  /*2b440*/  LOP3.LUT R0, R0, 0xfffffff0, RZ, 0xc0, !PT ;  /* 0xfffffff000007812 */ /* 0x000fe400078ec0ff */
[----:B---3--:R-:W-:-:S03]  /*2b450*/  SHF.R.S32.HI R7, RZ, 0x1f, R5 ;  /* 0x0000001fff077819 */ /* 0x008fc60000011405 */
[----:B------:R-:W-:Y:S01]  /*2b460*/  IMAD.IADD R8, R56, 0x1, -R0 ;  /* 0x0000000138087824 */ /* 0x000fe200078e0a00 */
[----:B------:R-:W-:-:S04]  /*2b470*/  LEA.HI R6, R7, R5, RZ, 0x4 ;  /* 0x0000000507067211 */ /* 0x000fc800078f20ff */
[----:B------:R-:W-:Y:S02]  /*2b480*/  LEA.HI R2, R8, R8, RZ, 0x1 ;  /* 0x0000000808027211 */ /* 0x000fe400078f08ff */
[----:B------:R-:W-:-:S03]  /*2b490*/  SHF.R.S32.HI R6, RZ, 0x4, R6 ;  /* 0x00000004ff067819 */ /* 0x000fc60000011406 */
[----:B------:R-:W-:Y:S01]  /*2b4a0*/  IMAD.SHL.U32 R4, R2, 0x4, RZ ;  /* 0x0000000402047824 */ /* 0x000fe200078e00ff */
[----:B------:R-:W-:Y:S02]  /*2b4b0*/  SHF.L.U32 R0, R6, 0x6, RZ ;  /* 0x0000000606007819 */ /* 0x000fe400000006ff */
[----:B------:R-:W-:Y:S02]  /*2b4c0*/  LOP3.LUT R2, R2, 0xffffffe, RZ, 0xc0, !PT ;  /* 0x0ffffffe02027812 */ /* 0x000fe400078ec0ff */
[----:B------:R-:W-:Y:S02]  /*2b4d0*/  LOP3.LUT R0, R0, 0x1c0, RZ, 0xc0, !PT ;  /* 0x000001c000007812 */ /* 0x000fe400078ec0ff */
[----:B------:R-:W-:Y:S02]  /*2b4e0*/  IADD3 R2, R8, -R2, RZ ;  /* 0x8000000208027210 */ /* 0x000fe40007ffe0ff */
[----:B------:R-:W-:Y:S02]  /*2b4f0*/  LOP3.LUT R4, R0, 0x38, R4, 0xf8, !PT ;  /* 0x0000003800047812 */ /* 0x000fe400078ef804 */
[----:B------:R-:W-:-:S04]  /*2b500*/  SHF.R.U32.HI R0, RZ, 0x3, R0 ;  /* 0x00000003ff007819 */ /* 0x000fc80000011600 */
[----:B------:R-:W-:Y:S02]  /*2b510*/  LOP3.LUT R0, R4, R0, RZ, 0x3c, !PT ;  /* 0x0000000004007212 */ /* 0x000fe400078e3cff */
[----:B------:R-:W-:-:S03]  /*2b520*/  SHF.R.S32.HI R4, RZ, 0x1f, R53 ;  /* 0x0000001fff047819 */ /* 0x000fc60000011435 */
[----:B------:R-:W-:Y:S01]  /*2b530*/  IMAD R0, R2, 0x4, R0 ;  /* 0x0000000402007824 */ /* 0x000fe200078e0200 */
[----:B------:R-:W-:Y:S01]  /*2b540*/  BAR.SYNC.DEFER_BLOCKING 0x0 ;  /* 0x0000000000007b1d */ /* 0x000fe20000010000 */
[----:B------:R-:W-:-:S04]  /*2b550*/  LEA.HI R4, R4, R53, RZ, 0x2 ;  /* 0x0000003504047211 */ /* 0x000fc800078f10ff */
[----:B------:R-:W-:Y:S01]  /*2b560*/  LOP3.LUT R4, R4, 0xffffffc, RZ, 0xc0, !PT ;  /* 0x0ffffffc04047812 */ /* 0x000fe200078ec0ff */
[----:B------:R-:W3:Y:S04]  /*2b570*/  @P4 MUFU.LG2 R2, R9 ;  /* 0x0000000900024308 */ /* 0x000ee80000000c00 */
[----:B------:R-:W-:Y:S01]  /*2b580*/  IMAD.IADD R4, R53, 0x1, -R4 ;  /* 0x0000000135047824 */ /* 0x000fe200078e0a04 */
[----:B------:R-:W1:Y:S04]  /*2b590*/  LDS.128 R48, [R0.X4] ;  /* 0x0000000000307984 */ /* 0x000e680000004c00 */
[----:B------:R-:W1:Y:S04]  /*2b5a0*/  LDS.128 R44, [R0.X4+0x800] ;  /* 0x00080000002c7984 */ /* 0x000e680000004c00 */
[----:B------:R-:W1:Y:S04]  /*2b5b0*/  LDS.128 R40, [R0.X4+0x1000] ;  /* 0x0010000000287984 */ /* 0x000e680000004c00 */
[----:B------:R-:W1:Y:S04]  /*2b5c0*/  LDS.128 R32, [R0.X4+0x1800] ;  /* 0x0018000000207984 */ /* 0x000e680000004c00 */
[----:B------:R-:W1:Y:S04]  /*2b5d0*/  LDS.128 R28, [R0.X4+0x2000] ;  /* 0x00200000001c7984 */ /* 0x000e680000004c00 */
[----:B------:R-:W1:Y:S04]  /*2b5e0*/  LDS.128 R24, [R0.X4+0x2800] ;  /* 0x0028000000187984 */ /* 0x000e680000004c00 */
[----:B------:R-:W1:Y:S04]  /*2b5f0*/  LDS.128 R20, [R0.X4+0x3000] ;  /* 0x0030000000147984 */ /* 0x000e680000004c00 */
[----:B------:R3:W1:Y:S02]  /*2b600*/  LDS.128 R16, [R0.X4+0x3800] ;  /* 0x0038000000107984 */ /* 0x0006640000004c00 */
[----:B---3--:R-:W-:-:S02]  /*2b610*/  LEA.HI R0, R7, R5, RZ, 0x5 ;  /* 0x0000000507007211 */ /* 0x008fc400078f28ff */
[----:B------:R-:W3:Y:S02]  /*2b620*/  @P3 MUFU.LG2 R7, R10 ;  /* 0x0000000a00073308 */ /* 0x000ee40000000c00 */
[----:B------:R-:W-:-:S04]  /*2b630*/  LOP3.LUT R0, R0, 0xffffffe0, RZ, 0xc0, !PT ;  /* 0xffffffe000007812 */ /* 0x000fc800078ec0ff */
[----:B------:R-:W-:Y:S01]  /*2b640*/  IADD3 R0, -R0, R5, RZ ;  /* 0x0000000500007210 */ /* 0x000fe20007ffe1ff */
[----:B------:R-:W-:Y:S01]  /*2b650*/  @P4 FMUL.FTZ R5, R2, 0.69314718246459960938 ;  /* 0x3f31721802054820 */ /* 0x000fe20000410000 */
[----:B------:R-:W-:Y:S02]  /*2b660*/  LOP3.LUT R2, R55, 0xffffffe0, RZ, 0xc0, !PT ;  /* 0xffffffe037027812 */ /* 0x000fe400078ec0ff */
[----:B------:R-:W-:Y:S01]  /*2b670*/  SHF.R.S32.HI R9, RZ, 0x1f, R0 ;  /* 0x0000001fff097819 */ /* 0x000fe20000011400 */
[----:B-----5:R-:W-:Y:S01]  /*2b680*/  @P4 FFMA.FTZ R11, R38, R54, R5 ;  /* 0x00000036260b4223 */ /* 0x020fe20000010005 */
[----:B------:R-:W-:Y:S02]  /*2b690*/  IADD3 R5, -R2, R56, RZ ;  /* 0x0000003802057210 */ /* 0x000fe40007ffe1ff */
[----:B------:R-:W-:Y:S01]  /*2b6a0*/  LEA.HI R0, R9, R0, RZ, 0x2 ;  /* 0x0000000009007211 */ /* 0x000fe200078f10ff */
[----:B-1----:R-:W-:Y:S01]  /*2b6b0*/  IMAD.SHL.U32 R9, R57, 0x40, RZ ;  /* 0x0000004039097824 */ /* 0x002fe200078e00ff */
[----:B------:R-:W-:Y:S01]  /*2b6c0*/  LOP3.LUT P0, RZ, R5, 0x3, RZ, 0xc0, !PT ;  /* 0x0000000305ff7812 */ /* 0x000fe2000780c0ff */
[----:B---3--:R-:W-:Y:S01]  /*2b6d0*/  @P3 FMUL.FTZ R7, R7, 0.69314718246459960938 ;  /* 0x3f31721807073820 */ /* 0x008fe20000410000 */
[----:B------:R-:W-:-:S02]  /*2b6e0*/  SHF.R.S32.HI R0, RZ, 0x2, R0 ;  /* 0x00000002ff007819 */ /* 0x000fc40000011400 */
[----:B------:R-:W-:Y:S01]  /*2b6f0*/  MOV R10, 0xff800000 ;  /* 0xff800000000a7802 */ /* 0x000fe20000000f00 */
[----:B------:R-:W-:Y:S01]  /*2b700*/  @P3 FFMA.FTZ R10, R3, R54, R7 ;  /* 0x00000036030a3223 */ /* 0x000fe20000010007 */
[----:B------:R-:W-:Y:S01]  /*2b710*/  LEA R0, R4, R0, 0x4 ;  /* 0x0000000004007211 */ /* 0x000fe200078e20ff */
[----:B------:R-:W-:Y:S02]  /*2b720*/  IMAD.SHL.U32 R4, R8, 0x4, RZ ;  /* 0x0000000408047824 */ /* 0x000fe400078e00ff */
[----:B----4-:R-:W-:-:S04]  /*2b730*/  IMAD R2, R36, UR10, R60 ;  /* 0x0000000a24027c24 */ /* 0x010fc8000f8e023c */
[----:B--2---:R-:W-:-:S04]  /*2b740*/  IMAD R2, R2, R39, R59 ;  /* 0x0000002702027224 */ /* 0x004fc800078e023b */
[----:B------:R-:W-:Y:S01]  /*2b750*/  IMAD R7, R37, R2, R9 ;  /* 0x0000000225077224 */ /* 0x000fe200078e0209 */
[----:B------:R-:W-:Y:S05]  /*2b760*/  @P0 BRA `(.L_x_1899) ;  /* 0x000000c000000947 */ /* 0x000fea0003800000 */
[----:B------:R-:W-:Y:S01]  /*2b770*/  IMAD R2, R57, -0x40, R58 ;  /* 0xffffffc039027824 */ /* 0x000fe200078e023a */
[C---:B------:R-:W-:Y:S01]  /*2b780*/  IADD3 R9, R0.reuse, 0x8, RZ ;  /* 0x0000000800097810 */ /* 0x040fe20007ffe0ff */
[----:B------:R-:W-:Y:S01]  /*2b790*/  ULDC.64 UR4, c[0x0][0x118] ;  /* 0x0000460000047ab9 */ /* 0x000fe20000000a00 */
[----:B------:R-:W-:Y:S02]  /*2b7a0*/  SHF.R.S32.HI R8, RZ, 0x1f, R7 ;  /* 0x0000001fff087819 */ /* 0x000fe40000011407 */
[----:B------:R-:W-:Y:S02]  /*2b7b0*/  IADD3 R3, P0, R7, R0, RZ ;  /* 0x0000000007037210 */ /* 0x000fe40007f1e0ff */
[-C--:B------:R-:W-:Y:S02]  /*2b7c0*/  ISETP.GE.AND P2, PT, R0, R2.reuse, PT ;  /* 0x000000020000720c */ /* 0x080fe40003f46270 */
[----:B------:R-:W-:-:S02]  /*2b7d0*/  ISETP.GE.AND P1, PT, R9, R2, PT ;  /* 0x000000020900720c */ /* 0x000fc40003f26270 */
[----:B------:R-:W-:Y:S02]  /*2b7e0*/  LEA.HI.X.SX32 R0, R0, R8, 0x1, P0 ;  /* 0x0000000800007211 */ /* 0x000fe400000f0eff */
[----:B------:R-:W-:-:S04]  /*2b7f0*/  LEA R2, P0, R3, R12, 0x2 ;  /* 0x0000000c03027211 */ /* 0x000fc800078010ff */
[----:B------:R-:W-:-:S05]  /*2b800*/  LEA.HI.X R3, R3, R13, R0, 0x2, P0 ;  /* 0x0000000d03037211 */ /* 0x000fca00000f1400 */
[----:B------:R1:W-:Y:S04]  /*2b810*/  @!P2 ST.E [R2.64], R11 ;  /* 0x0000000b0200a985 */ /* 0x0003e8000c101904 */
[----:B------:R1:W-:Y:S02]  /*2b820*/  @!P1 ST.E [R2.64+0x20], R10 ;  /* 0x0000200a02009985 */ /* 0x0003e4000c101904 */
.L_x_1899:
[----:B------:R-:W-:Y:S05]  /*2b830*/  BSYNC B0 ;  /* 0x0000000000007941 */ /* 0x000fea0003800000 */
.L_x_1898:
[----:B------:R-:W-:Y:S02]  /*2b840*/  ULDC.64 UR4, c[0x0][0x118] ;  /* 0x0000460000047ab9 */ /* 0x000fe40000000a00 */
[----:B------:R-:W2:Y:S01]  /*2b850*/  LD.E R8, [R134.64+0xc0] ;  /* 0x0000c00486087980 */ /* 0x000ea2000c101900 */
[----:B------:R-:W-:Y:S01]  /*2b860*/  SHF.R.S32.HI R5, RZ, 0x1f, R4 ;  /* 0x0000001fff057819 */ /* 0x000fe20000011404 */
[----:B------:R-:W-:Y:S01]  /*2b870*/  IMAD R0, R7, R52, RZ ;  /* 0x0000003407007224 */ /* 0x000fe200078e02ff */
[----:B------:R-:W-:-:S03]  /*2b880*/  MOV R9, 0x1f0 ;  /* 0x000001f000097802 */ /* 0x000fc60000000f00 */
[----:B-1----:R-:W-:-:S04]  /*2b890*/  IMAD.WIDE R2, R6, 0x40, R4 ;  /* 0x0000004006027825 */ /* 0x002fc800078e0204 */
[----:B------:R-:W-:Y:S01]  /*2b8a0*/  IMAD R5, R57, -0x40, R58 ;  /* 0xffffffc039057824 */ /* 0x000fe200078e023a */
[----:B------:R-:W-:-:S04]  /*2b8b0*/  IADD3 R7, P0, R2, R0, RZ ;  /* 0x0000000002077210 */ /* 0x000fc80007f1e0ff */
[----:B------:R-:W-:Y:S02]  /*2b8c0*/  LEA.HI.X.SX32 R3, R0, R3, 0x1, P0 ;  /* 0x0000000300037211 */ /* 0x000fe400000f0eff */
[----:B------:R-:W-:Y:S02]  /*2b8d0*/  IADD3 R0, R6, 0x10, RZ ;  /* 0x0000001006007810 */ /* 0x000fe40007ffe0ff */
[----:B------:R-:W-:-:S04]  /*2b8e0*/  LEA R2, P0, R7, R14, 0x2 ;  /* 0x0000000e07027211 */ /* 0x000fc800078010ff */
[----:B------:R-:W-:Y:S02]  /*2b8f0*/  LEA.HI.X R3, R7, R15, R3, 0x2, P0 ;  /* 0x0000000f07037211 */ /* 0x000fe400000f1403 */
[----:B------:R-:W-:Y:S02]  /*2b900*/  IADD3 R7, R6, 0x20, RZ ;  /* 0x0000002006077810 */ /* 0x000fe40007ffe0ff */
[----:B--2---:R-:W-:Y:S02]  /*2b910*/  ISETP.GE.AND P6, PT, R4, R8, PT ;  /* 0x000000080400720c */ /* 0x004fe40003fc6270 */
[----:B------:R-:W-:Y:S02]  /*2b920*/  IADD3 R4, R6, 0x8, RZ ;  /* 0x0000000806047810 */ /* 0x000fe40007ffe0ff */
[-C--:B------:R-:W-:Y:S02]  /*2b930*/  ISETP.GE.OR P4, PT, R0, R5.reuse, P6 ;  /* 0x000000050000720c */ /* 0x080fe40003786670 */
[----:B------:R-:W-:-:S02]  /*2b940*/  ISETP.GE.OR P5, PT, R4, R5, P6 ;  /* 0x000000050400720c */ /* 0x000fc400037a6670 */
[C---:B------:R-:W-:Y:S02]  /*2b950*/  IADD3 R0, R6.reuse, 0x30, RZ ;  /* 0x0000003006007810 */ /* 0x040fe40007ffe0ff */
[C---:B------:R-:W-:Y:S02]  /*2b960*/  IADD3 R8, R6.reuse, 0x18, RZ ;  /* 0x0000001806087810 */ /* 0x040fe40007ffe0ff */
[----:B------:R-:W-:Y:S02]  /*2b970*/  IADD3 R4, R6, 0x28, RZ ;  /* 0x0000002806047810 */ /* 0x000fe40007ffe0ff */
[-C--:B------:R-:W-:Y:S02]  /*2b980*/  ISETP.GE.OR P0, PT, R0, R5.reuse, P6 ;  /* 0x000000050000720c */ /* 0x080fe40003706670 */
[----:B------:R-:W-:Y:S01]  /*2b990*/  IADD3 R0, R6, 0x38, RZ ;  /* 0x0000003806007810 */ /* 0x000fe20007ffe0ff */
[----:B------:R1:W-:Y:S01]  /*2b9a0*/  @!P4 ST.E.128 [R2.64+0x1000], R40 ;  /* 0x001000280200c985 */ /* 0x0003e2000c101d04 */
[----:B------:R-:W-:-:S02]  /*2b9b0*/  ISETP.GE.OR P3, PT, R8, R5, P6 ;  /* 0x000000050800720c */ /* 0x000fc40003766670 */
[-C--:B------:R-:W-:Y:S01]  /*2b9c0*/  ISETP.GE.OR P2, PT, R7, R5.reuse, P6 ;  /* 0x000000050700720c */ /* 0x080fe20003746670 */
[----:B------:R1:W-:Y:S01]  /*2b9d0*/  @!P5 ST.E.128 [R2.64+0x800], R44 ;  /* 0x0008002c0200d985 */ /* 0x0003e2000c101d04 */
[-C--:B------:R-:W-:Y:S01]  /*2b9e0*/  ISETP.GE.OR P1, PT, R4, R5.reuse, P6 ;  /* 0x000000050400720c */ /* 0x080fe20003726670 */
[----:B------:R-:W-:Y:S01]  /*2b9f0*/  IMAD.MOV.U32 R4, RZ, RZ, R9 ;  /* 0x000000ffff047224 */ /* 0x000fe200078e0009 */
[-C--:B------:R-:W-:Y:S02]  /*2ba00*/  ISETP.GE.OR P5, PT, R6, R5.reuse, P6 ;  /* 0x000000050600720c */ /* 0x080fe400037a6670 */
[----:B------:R-:W-:Y:S01]  /*2ba10*/  ISETP.GE.OR P6, PT, R0, R5, P6 ;  /* 0x000000050000720c */ /* 0x000fe200037c6670 */
[----:B------:R-:W-:Y:S01]  /*2ba20*/  IMAD.MOV.U32 R5, RZ, RZ, 0x0 ;  /* 0x00000000ff057424 */ /* 0x000fe200078e00ff */
[----:B------:R1:W-:Y:S04]  /*2ba30*/  @!P0 ST.E.128 [R2.64+0x3000], R20 ;  /* 0x0030001402008985 */ /* 0x0003e8000c101d04 */
[----:B------:R1:W-:Y:S04]  /*2ba40*/  @!P3 ST.E.128 [R2.64+0x1800], R32 ;  /* 0x001800200200b985 */ /* 0x0003e8000c101d04 */
[----:B------:R1:W-:Y:S04]  /*2ba50*/  @!P2 ST.E.128 [R2.64+0x2000], R28 ;  /* 0x0020001c0200a985 */ /* 0x0003e8000c101d04 */
[----:B------:R1:W-:Y:S04]  /*2ba60*/  @!P1 ST.E.128 [R2.64+0x2800], R24 ;  /* 0x0028001802009985 */ /* 0x0003e8000c101d04 */
[----:B------:R1:W-:Y:S04]  /*2ba70*/  @!P5 ST.E.64 [R2.64], R48 ;  /* 0x000000300200d985 */ /* 0x0003e8000c101b04 */
[----:B------:R1:W-:Y:S01]  /*2ba80*/  @!P5 ST.E.64 [R2.64+0x8], R50 ;  /* 0x000008320200d985 */ /* 0x0003e2000c101b04 */
[----:B------:R-:W-:Y:S05]  /*2ba90*/  @P6 RET.REL.NODEC R4 `(_ZN5flash24flash_fwd_splitkv_kernelI23Flash_fwd_kernel_traitsILi64ELi64ELi256ELi4ELb0ELb0EN7cutlass10bfloat16_tE19Flash_kernel_traitsILi64ELi64ELi256ELi4ES3_EELb1ELb0ELb0ELb0ELb0ELb0ELb1ELb1EEEvNS_16Flash_fwd_paramsE) ;  /* 0xfffd456004006950 */ /* 0x000fea0003c3ffff */
[----:B------:R-:W-:Y:S02]  /*2baa0*/  ULDC.64 UR4, c[0x0][0x118] ;  /* 0x0000460000047ab9 */ /* 0x000fe40000000a00 */
[----:B------:R2:W-:Y:S02]  /*2bab0*/  ST.E.128 [R2.64+0x3800], R16 ;  /* 0x0038001002007985 */ /* 0x0005e4000c101d04 */
[----:B-12---:R-:W-:-:S02]  /*2bac0*/  MOV R2, R9 ;  /* 0x0000000900027202 */ /* 0x006fc40000000f00 */
[----:B------:R-:W-:-:S04]  /*2bad0*/  MOV R3, 0x0 ;  /* 0x0000000000037802 */ /* 0x000fc80000000f00 */
[----:B------:R-:W-:Y:S05]  /*2bae0*/  RET.REL.NODEC R2 `(_ZN5flash24flash_fwd_splitkv_kernelI23Flash_fwd_kernel_traitsILi64ELi64ELi256ELi4ELb0ELb0EN7cutlass10bfloat16_tE19Flash_kernel_traitsILi64ELi64ELi256ELi4ES3_EELb1ELb0ELb0ELb0ELb0ELb0ELb1ELb1EEEvNS_16Flash_fwd_paramsE) ;  /* 0xfffd451002007950 */ /* 0x000fea0003c3ffff */
.L_x_1896:
[----:B------:R-:W-:Y:S01]  /*2baf0*/  IMAD.MOV.U32 R0, RZ, RZ, R252 ;  /* 0x000000ffff007224 */ /* 0x000fe200078e00fc */
[----:B------:R-:W-:Y:S02]  /*2bb00*/  MOV R5, 0x2 ;  /* 0x0000000200057802 */ /* 0x000fe40000000f00 */
[----:B------:R-:W-:Y:S02]  /*2bb10*/  MOV R4, 0x2bb30 ;  /* 0x0002bb3000047802 */ /* 0x000fe40000000f00 */
[----:B-1---5:R-:W-:Y:S05]  /*2bb20*/  CALL.REL.NOINC `($__internal_16_$__cuda_sm70_shflsync_bfly_p) ;  /* 0x0000011000007944 */ /* 0x022fea0003c00000 */
[----:B------:R-:W-:Y:S01]  /*2bb30*/  MOV R0, R6 ;  /* 0x0000000600007202 */ /* 0x000fe20000000f00 */
[----:B------:R-:W-:Y:S05]  /*2bb40*/  BRA `(.L_x_1900) ;  /* 0xfffff21000007947 */ /* 0x000fea000383ffff */
.L_x_1897:
[----:B------:R-:W-:Y:S02]  /*2bb50*/  MOV R5, 0x1 ;  /* 0x0000000100057802 */ /* 0x000fe40000000f00 */
[----:B------:R-:W-:Y:S02]  /*2bb60*/  MOV R4, 0x2bb80 ;  /* 0x0002bb8000047802 */ /* 0x000fe40000000f00 */
[----:B-12--5:R-:W-:Y:S05]  /*2bb70*/  CALL.REL.NOINC `($__internal_16_$__cuda_sm70_shflsync_bfly_p) ;  /* 0x000000c000007944 */ /* 0x026fea0003c00000 */
[----:B------:R-:W-:Y:S01]  /*2bb80*/  FADD.FTZ R9, R0, R6 ;  /* 0x0000000600097221 */ /* 0x000fe20000010000 */
[----:B------:R-:W-:Y:S02]  /*2bb90*/  MOV R0, R251 ;  /* 0x000000fb00007202 */ /* 0x000fe40000000f00 */
[----:B------:R-:W-:Y:S02]  /*2bba0*/  MOV R5, 0x2 ;  /* 0x0000000200057802 */ /* 0x000fe40000000f00 */
[----:B------:R-:W-:-:S02]  /*2bbb0*/  MOV R4, 0x2bbd0 ;  /* 0x0002bbd000047802 */ /* 0x000fc40000000f00 */
[----:B------:R-:W-:Y:S05]  /*2bbc0*/  CALL.REL.NOINC `($__internal_16_$__cuda_sm70_shflsync_bfly_p) ;  /* 0x0000007000007944 */ /* 0x000fea0003c00000 */
[----:B------:R-:W-:Y:S01]  /*2bbd0*/  FADD.FTZ R2, R251, R6 ;  /* 0x00000006fb027221 */ /* 0x000fe20000010000 */
[----:B------:R-:W-:-:S02]  /*2bbe0*/  MOV R5, 0x1 ;  /* 0x0000000100057802 */ /* 0x000fc40000000f00 */
[----:B------:R-:W-:Y:S02]  /*2bbf0*/  MOV R4, 0x2bc20 ;  /* 0x0002bc2000047802 */ /* 0x000fe40000000f00 */
[----:B------:R-:W-:Y:S02]  /*2bc00*/  MOV R0, R2 ;  /* 0x0000000200007202 */ /* 0x000fe40000000f00 */
[----:B------:R-:W-:Y:S05]  /*2bc10*/  CALL.REL.NOINC `($__internal_16_$__cuda_sm70_shflsync_bfly_p) ;  /* 0x0000002000007944 */ /* 0x000fea0003c00000 */
[----:B------:R-:W-:Y:S01]  /*2bc20*/  MOV R4, R6 ;  /* 0x0000000600047202 */ /* 0x000fe20000000f00 */
[----:B------:R-:W-:Y:S05]  /*2bc30*/  BRA `(.L_x_1901) ;  /* 0xfffff19000007947 */ /* 0x000fea000383ffff */
        .weak           $__internal_16_$__cuda_sm70_shflsync_bfly_p
        .type           $__internal_16_$__cuda_sm70_shflsync_bfly_p,@function
        .size           $__internal_16_$__cuda_sm70_shflsync_bfly_p,(.L_x_7817 - $__internal_16_$__cuda_sm70_shflsync_bfly_p)
$__internal_16_$__cuda_sm70_shflsync_bfly_p:
[----:B------:R-:W-:Y:S04]  /*2bc40*/  WARPSYNC R7 ;  /* 0x0000000700007348 */ /* 0x000fe80003800000 */
[----:B------:R1:W2:Y:S02]  /*2bc50*/  SHFL.BFLY PT, R6, R0, R5, R8 ;  /* 0x0c00000500067389 */ /* 0x0002a400000e0008 */
[----:B-1----:R-:W-:-:S04]  /*2bc60*/  MOV R5, 0x0 ;  /* 0x0000000000057802 */ /* 0x002fc80000000f00 */
[----:B--2---:R-:W-:Y:S05]  /*2bc70*/  RET.REL.NODEC R4 `(_ZN5flash24flash_fwd_splitkv_kernelI23Flash_fwd_kernel_traitsILi64ELi64ELi256ELi4ELb0ELb0EN7cutlass10bfloat16_tE19Flash_kernel_traitsILi64ELi64ELi256ELi4ES3_EELb1ELb0ELb0ELb0ELb0ELb0ELb1ELb1EEEvNS_16Flash_fwd_paramsE) ;  /* 0xfffd438004007950 */ /* 0x004fea0003c3ffff */
.L_x_1902:
        /* <DEDUP_REMOVED lines=16> */
.L_x_7817:


//--------------------- .text._ZN5flash24flash_fwd_splitkv_kernelI23Flash_fwd_kernel_traitsILi64ELi64ELi256ELi4ELb0ELb0EN7cutlass10bfloat16_tE19Flash_kernel_traitsILi64ELi64ELi256ELi4ES3_EELb1ELb0ELb0ELb0ELb0ELb1ELb1ELb1EEEvNS_16Flash_fwd_paramsE --------------------------
	.section	.text._ZN5flash24flash_fwd_splitkv_kernelI23Flash_fwd_kernel_traitsILi64ELi64ELi256ELi4ELb0ELb0EN7cutlass10bfloat16_tE19Flash_kernel_traitsILi64ELi64ELi256ELi4ES3_EELb1ELb0ELb0ELb0ELb0ELb1ELb1ELb1EEEvNS_16Flash_fwd_paramsE,"ax",@progbits
	.sectioninfo	@"SHI_REGISTERS=255"
	.align	128
        .global         _ZN5flash24flash_fwd_splitkv_kernelI23Flash_fwd_kernel_traitsILi64ELi64ELi256ELi4ELb0ELb0EN7cutlass10bfloat16_tE19Flash_kernel_traitsILi64ELi64ELi256ELi4ES3_EELb1ELb0ELb0ELb0ELb0ELb1ELb1ELb1EEEvNS_16Flash_fwd_paramsE
        .type           _ZN5flash24flash_fwd_splitkv_kernelI23Flash_fwd_kernel_traitsILi64ELi64ELi256ELi4ELb0ELb0EN7cutlass10bfloat16_tE19Flash_kernel_traitsILi64ELi64ELi256ELi4ES3_EELb1ELb0ELb0ELb0ELb0ELb1ELb1ELb1EEEvNS_16Flash_fwd_paramsE,@function
        .size           _ZN5flash24flash_fwd_splitkv_kernelI23Flash_fwd_kernel_traitsILi64ELi64ELi256ELi4ELb0ELb0EN7cutlass10bfloat16_tE19Flash_kernel_traitsILi64ELi64ELi256ELi4ES3_EELb1ELb0ELb0ELb0ELb0ELb1ELb1ELb1EEEvNS_16Flash_fwd_paramsE,(.L_x_7819 - _ZN5flash24flash_fwd_splitkv_kernelI23Flash_fwd_kernel_traitsILi64ELi64ELi256ELi4ELb0ELb0EN7cutlass10bfloat16_tE19Flash_kernel_traitsILi64ELi64ELi256ELi4ES3_EELb1ELb0ELb0ELb0ELb0ELb1ELb1ELb1EEEvNS_16Flash_fwd_paramsE)
        .other          _ZN5flash24flash_fwd_splitkv_kernelI23Flash_fwd_kernel_traitsILi64ELi64ELi256ELi4ELb0ELb0EN7cutlass10bfloat16_tE19Flash_kernel_traitsILi64ELi64ELi256ELi4ES3_EELb1ELb0ELb0ELb0ELb0ELb1ELb1ELb1EEEvNS_16Flash_fwd_paramsE,@"STO_CUDA_ENTRY STV_DEFAULT"
_ZN5flash24flash_fwd_splitkv_kernelI23Flash_fwd_kernel_traitsILi64ELi64ELi256ELi4ELb0ELb0EN7cutlass10bfloat16_tE19Flash_kernel_traitsILi64ELi64ELi256ELi4ES3_EELb1ELb0ELb0ELb0ELb0ELb1ELb1ELb1EEEvNS_16Flash_fwd_paramsE:
.text._ZN5flash24flash_fwd_splitkv_kernelI23Flash_fwd_kernel_traitsILi64ELi64ELi256ELi4ELb0ELb0EN7cutlass10bfloat16_tE19Flash_kernel_traitsILi64ELi64ELi256ELi4ES3_EELb1ELb0ELb0ELb0ELb0ELb1ELb1ELb1EEEvNS_16Flash_fwd_paramsE:
        /* <DEDUP_REMOVED lines=30> */
[----:B-1-3--:R-:W-:Y:S05]  /*01e0*/  CALL.REL.NOINC `($_ZN5flash24flash_fwd_splitkv_kernelI23Flash_fwd_kernel_traitsILi64ELi64ELi256ELi4ELb0ELb0EN7cutlass10bfloat16_tE19Flash_kernel_traitsILi64ELi64ELi256ELi4ES3_EELb1ELb0ELb0ELb0ELb0ELb1ELb1ELb1EEEvNS_16Flash_fwd_paramsE$_ZN5flash30compute_attn_1rowblock_splitkvI23Flash_fwd_kernel_traitsILi64ELi64ELi256ELi4ELb0ELb0EN7cutlass10bfloat16_tE19Flash_kernel_traitsILi64ELi64ELi256ELi4ES3_EELb1ELb0ELb0ELb0ELb0ELb1ELb1ELb1ENS_16Flash_fwd_paramsEEEvRKT8_iiiii) ;  /* 0x0000002000007944 */ /* 0x00afea0003c00000 */
[----:B------:R-:W-:Y:S05]  /*01f0*/  BSYNC B3 ;  /* 0x0000000000037941 */ /* 0x000fea0003800000 */
.L_x_1903:
[----:B------:R-:W-:Y:S05]  /*0200*/  EXIT ;  /* 0x000000000000794d */ /* 0x000fea0003800000 */
        .type           $_ZN5flash24flash_fwd_splitkv_kernelI23Flash_fwd_kernel_traitsILi64ELi64ELi256ELi4ELb0ELb0EN7cutlass10bfloat16_tE19Flash_kernel_traitsILi64ELi64ELi256ELi4ES3_EELb1ELb0ELb0ELb0ELb0ELb1ELb1ELb1EEEvNS_16Flash_fwd_paramsE$_ZN5flash30compute_attn_1rowblock_splitkvI23Flash_fwd_kernel_traitsILi64ELi64ELi256ELi4ELb0ELb0EN7cutlass10bfloat16_tE19Flash_kernel_traitsILi64ELi64ELi256ELi4ES3_EELb1ELb0ELb0ELb0ELb0ELb1ELb1ELb1ENS_16Flash_fwd_paramsEEEvRKT8_iiiii,@function
        .size           $_ZN5flash24flash_fwd_splitkv_kernelI23Flash_fwd_kernel_traitsILi64ELi64ELi256ELi4ELb0ELb0EN7cutlass10bfloat16_tE19Flash_kernel_traitsILi64ELi64ELi256ELi4ES3_EELb1ELb0ELb0ELb0ELb0ELb1ELb1ELb1EEEvNS_16Flash_fwd_paramsE$_ZN5flash30compute_attn_1rowblock_splitkvI23Flash_fwd_kernel_traitsILi64ELi64ELi256ELi4ELb0ELb0EN7cutlass10bfloat16_tE19Flash_kernel_traitsILi64ELi64ELi256ELi4ES3_EELb1ELb0ELb0ELb0ELb0ELb1ELb1ELb1ENS_16Flash_fwd_paramsEEEvRKT8_iiiii,($__internal_17_$__cuda_sm70_shflsync_bfly_p - $_ZN5flash24flash_fwd_splitkv_kernelI23Flash_fwd_kernel_traitsILi64ELi64ELi256ELi4ELb0ELb0EN7cutlass10bfloat16_tE19Flash_kernel_traitsILi64ELi64ELi256ELi4ES3_EELb1ELb0ELb0ELb0ELb0ELb1ELb1ELb1EEEvNS_16Flash_fwd_paramsE$_ZN5flash30compute_attn_1rowblock_splitkvI23Flash_fwd_kernel_traitsILi64ELi64ELi256ELi4ELb0ELb0EN7cutlass10bfloat16_tE19Flash_kernel_traitsILi64ELi64ELi256ELi4ES3_EELb1ELb0ELb0ELb0ELb0ELb1ELb1ELb1ENS_16Flash_fwd_paramsEEEvRKT8_iiiii)
$_ZN5flash24flash_fwd_splitkv_kernelI23Flash_fwd_kernel_traitsILi64ELi64ELi256ELi4ELb0ELb0EN7cutlass10bfloat16_tE19Flash_kernel_traitsILi64ELi64ELi256ELi4ES3_EELb1ELb0ELb0ELb0ELb0ELb1ELb1ELb1EEEvNS_16Flash_fwd_paramsE$_ZN5flash30compute_attn_1rowblock_splitkvI23Flash_fwd_kernel_traitsILi64ELi64ELi256ELi4ELb0ELb0EN7cutlass10bfloat16_tE19Flash_kernel_traitsILi64ELi64ELi256ELi4ES3_EELb1ELb0ELb0ELb0ELb0ELb1ELb1ELb1ENS_16Flash_fwd_paramsEEEvRKT8_iiiii:
        /* <DEDUP_REMOVED lines=21> */
.L_x_1905:
[----:B------:R-:W-:Y:S05]  /*0360*/  BSYNC B0 ;  /* 0x0000000000007941 */ /* 0x000fea0003800000 */
.L_x_1904:
        /* <DEDUP_REMOVED lines=18> */
.L_x_1907:
[----:B------:R3:W5:Y:S02]  /*0490*/  LD.E R0, [R18.64+0xb8] ;  /* 0x0000b80612007980 */ /* 0x000764000c101900 */
.L_x_1908:
[----:B------:R-:W-:Y:S05]  /*04a0*/  BSYNC B0 ;  /* 0x0000000000007941 */ /* 0x000fea0003800000 */
.L_x_1906:
        /* <DEDUP_REMOVED lines=10> */
.L_x_1910:
[----:B------:R-:W4:Y:S01]  /*0550*/  LD.E.64 R2, [R18.64+0x108] ;  /* 0x0001080612027980 */ /* 0x000f22000c101b00 */
[----:B------:R-:W-:Y:S01]  /*0560*/  BSSY B0, `(.L_x_1912) ;  /* 0x0000006000007945 */ /* 0x000fe20003800000 */
[----:B------:R-:W-:Y:S01]  /*0570*/  IMAD.MOV.U32 R0, RZ, RZ, RZ ;  /* 0x000000ffff007224 */ /* 0x000fe200078e00ff */
[----:B----4-:R-:W-:-:S04]  /*0580*/  ISETP.NE.U32.AND P0, PT, R2, RZ, PT ;  /* 0x000000ff0200720c */ /* 0x010fc80003f05070 */
[----:B------:R-:W-:-:S13]  /*0590*/  ISETP.NE.AND.EX P0, PT, R3, RZ, PT, P0 ;  /* 0x000000ff0300720c */ /* 0x000fda0003f05300 */
[----:B------:R-:W-:Y:S05]  /*05a0*/  @!P0 BRA `(.L_x_1913) ;  /* 0x0000001000008947 */ /* 0x000fea0003800000 */
[----:B------:R4:W5:Y:S02]  /*05b0*/  LD.E R0, [R18.64+0xbc] ;  /* 0x0000bc0612007980 */ /* 0x000964000c101900 */
.L_x_1913:
[----:B------:R-:W-:Y:S05]  /*05c0*/  BSYNC B0 ;  /* 0x0000000000007941 */ /* 0x000fea0003800000 */
.L_x_1912:
[----:B-----5:R-:W-:Y:S02]  /*05d0*/  IADD3 R212, R166, R0, RZ ;  /* 0x00000000a6d47210 */ /* 0x020fe40007ffe0ff */
.L_x_1911:
[----:B------:R-:W-:Y:S05]  /*05e0*/  BSYNC B1 ;  /* 0x0000000000017941 */ /* 0x000fea0003800000 */
.L_x_1909:
[----:B------:R-:W5:Y:S01]  /*05f0*/  S2R R41, SR_CTAID.X ;  /* 0x0000000000297919 */ /* 0x000f620000002500 */
[----:B------:R-:W-:Y:S01]  /*0600*/  MOV R15, 0x1f0 ;  /* 0x000001f0000f7802 */ /* 0x000fe20000000f00 */
[----:B------:R-:W-:-:S03]  /*0610*/  IMAD.MOV.U32 R3, RZ, RZ, 0x0 ;  /* 0x00000000ff037424 */ /* 0x000fc600078e00ff */
[----:B------:R-:W-:Y:S01]  /*0620*/  MOV R2, R15 ;  /* 0x0000000f00027202 */ /* 0x000fe20000000f00 */
[----:B-----5:R-:W-:-:S05]  /*0630*/  IMAD.SHL.U32 R10, R41, 0x40, RZ ;  /* 0x00000040290a7824 */ /* 0x020fca00078e00ff */
[----:B------:R-:W-:-:S13]  /*0640*/  ISETP.GT.AND P0, PT, R14, R10, PT ;  /* 0x0000000a0e00720c */ /* 0x000fda0003f04270 */
[----:B------:R-:W-:Y:S05]  /*0650*/  @!P0 RET.REL.NODEC R2 `(_ZN5flash24flash_fwd_splitkv_kernelI23Flash_fwd_kernel_traitsILi64ELi64ELi256ELi4ELb0ELb0EN7cutlass10bfloat16_tE19Flash_kernel_traitsILi64ELi64ELi256ELi4ES3_EELb1ELb0ELb0ELb0ELb0ELb1ELb1ELb1EEEvNS_16Flash_fwd_paramsE) ;  /* 0xfffff9a002008950 */ /* 0x000fea0003c3ffff */
        /* <DEDUP_REMOVED lines=13> */
[----:B------:R-:W-:-:S04]  /*0730*/  LEA.HI.SX32 R0, R0, c[0x0][0x10], 0x18 ;  /* 0x0000040000007a11 */ /* 0x000fc800078fc2ff */
[----:B------:R-:W-:Y:S01]  /*0740*/  IADD3 R4, R0, -0x1, RZ ;  /* 0xffffffff00047810 */ /* 0x000fe20007ffe0ff */
[----:B------:R-:W-:Y:S02]  /*0750*/  IMAD R0, R2, R7, RZ ;  /* 0x0000000702007224 */ /* 0x000fe400078e02ff */
[----:B------:R-:W-:Y:S01]  /*0760*/  IMAD.MOV.U32 R2, RZ, RZ, RZ ;  /* 0x000000ffff027224 */ /* 0x000fe200078e00ff */
[----:B------:R-:W-:-:S03]  /*0770*/  IABS R5, R4 ;  /* 0x0000000400057213 */ /* 0x000fc60000000000 */
[----:B------:R-:W-:-:S04]  /*0780*/  IMAD.HI.U32 R0, R3, R0, R2 ;  /* 0x0000000003007227 */ /* 0x000fc800078e0002 */
[----:B------:R-:W-:Y:S02]  /*0790*/  IMAD.MOV.U32 R2, RZ, RZ, R5 ;  /* 0x000000ffff027224 */ /* 0x000fe400078e0005 */
[----:B------:R-:W-:Y:S02]  /*07a0*/  IMAD.MOV R3, RZ, RZ, -R8 ;  /* 0x000000ffff037224 */ /* 0x000fe400078e0a08 */
[----:B------:R-:W-:-:S04]  /*07b0*/  IMAD.HI.U32 R0, R0, R2, RZ ;  /* 0x0000000200007227 */ /* 0x000fc800078e00ff */
[----:B------:R-:W-:Y:S01]  /*07c0*/  IMAD R2, R0, R3, R2 ;  /* 0x0000000300027224 */ /* 0x000fe200078e0202 */
[----:B------:R-:W-:-:S04]  /*07d0*/  IADD3 R3, R212, 0xff, RZ ;  /* 0x000000ffd4037810 */ /* 0x000fc80007ffe0ff */
[----:B------:R-:W-:-:S13]  /*07e0*/  ISETP.GT.U32.AND P1, PT, R7, R2, PT ;  /* 0x000000020700720c */ /* 0x000fda0003f24070 */
[----:B------:R-:W-:Y:S01]  /*07f0*/  @!P1 IMAD.IADD R2, R2, 0x1, -R7 ;  /* 0x0000000102029824 */ /* 0x000fe200078e0a07 */
[----:B------:R-:W-:Y:S02]  /*0800*/  @!P1 IADD3 R0, R0, 0x1, RZ ;  /* 0x0000000100009810 */ /* 0x000fe40007ffe0ff */
[----:B------:R-:W-:Y:S02]  /*0810*/  ISETP.NE.AND P1, PT, RZ, c[0x0][0x10], PT ;  /* 0x00000400ff007a0c */ /* 0x000fe40003f25270 */
[----:B------:R-:W-:Y:S02]  /*0820*/  ISETP.GE.U32.AND P2, PT, R2, R7, PT ;  /* 0x000000070200720c */ /* 0x000fe40003f46070 */
[----:B------:R-:W-:Y:S02]  /*0830*/  LOP3.LUT R2, R4, c[0x0][0x10], RZ, 0x3c, !PT ;  /* 0x0000040004027a12 */ /* 0x000fe400078e3cff */
[----:B------:R-:W-:Y:S02]  /*0840*/  SHF.R.S32.HI R4, RZ, 0x1f, R3 ;  /* 0x0000001fff047819 */ /* 0x000fe40000011403 */
[----:B------:R-:W-:-:S02]  /*0850*/  ISETP.GE.AND P0, PT, R2, RZ, PT ;  /* 0x000000ff0200720c */ /* 0x000fc40003f06270 */
[----:B------:R-:W-:Y:S02]  /*0860*/  IADD3 R2, -R14, 0x13f, R10 ;  /* 0x0000013f0e027810 */ /* 0x000fe40007ffe10a */
[----:B------:R-:W-:Y:S02]  /*0870*/  LEA.HI R4, R4, R3, RZ, 0x8 ;  /* 0x0000000304047211 */ /* 0x000fe400078f40ff */
[----:B--2---:R-:W-:Y:S02]  /*0880*/  IADD3 R2, R6, R2, R212 ;  /* 0x0000000206027210 */ /* 0x004fe40007ffe0d4 */
[----:B------:R-:W-:Y:S02]  /*0890*/  @P2 IADD3 R0, R0, 0x1, RZ ;  /* 0x0000000100002810 */ /* 0x000fe40007ffe0ff */
[----:B------:R-:W-:Y:S02]  /*08a0*/  SHF.R.S32.HI R3, RZ, 0x1f, R2 ;  /* 0x0000001fff037819 */ /* 0x000fe40000011402 */
[----:B------:R-:W-:Y:S01]  /*08b0*/  SHF.R.S32.HI R4, RZ, 0x8, R4 ;  /* 0x00000008ff047819 */ /* 0x000fe20000011404 */
[----:B------:R-:W-:Y:S01]  /*08c0*/  @!P0 IMAD.MOV R0, RZ, RZ, -R0 ;  /* 0x000000ffff008224 */ /* 0x000fe200078e0a00 */
[----:B------:R-:W-:-:S02]  /*08d0*/  @!P1 LOP3.LUT R0, RZ, c[0x0][0x10], RZ, 0x33, !PT ;  /* 0x00000400ff009a12 */ /* 0x000fc400078e33ff */
        /* <DEDUP_REMOVED lines=27> */
[----:B-----5:R-:W-:Y:S01]  /*0a90*/  IMAD R11, R12, R11, RZ ;  /* 0x0000000b0c0b7224 */ /* 0x020fe200078e02ff */
[----:B------:R-:W-:Y:S01]  /*0aa0*/  IADD3 R13, R0, 0x8, RZ ;  /* 0x00000008000d7810 */ /* 0x000fe20007ffe0ff */
[----:B------:R-:W-:-:S02]  /*0ab0*/  IMAD.IADD R10, R14, 0x1, -R10 ;  /* 0x000000010e0a7824 */ /* 0x000fc400078e0a0a */
[C---:B------:R-:W-:Y:S01]  /*0ac0*/  IMAD.WIDE R4, R0.reuse, 0x40, R2 ;  /* 0x0000004000047825 */ /* 0x040fe200078e0202 */
[----:B------:R-:W-:Y:S02]  /*0ad0*/  IADD3 R14, R0, 0x10, RZ ;  /* 0x00000010000e7810 */ /* 0x000fe40007ffe0ff */
[----:B--2---:R-:W-:Y:S02]  /*0ae0*/  ISETP.GE.AND P3, PT, R2, R9, PT ;  /* 0x000000090200720c */ /* 0x004fe40003f66270 */
[----:B------:R-:W-:Y:S02]  /*0af0*/  IADD3 R3, P0, R11, R4, RZ ;  /* 0x000000040b037210 */ /* 0x000fe40007f1e0ff */
[-C--:B------:R-:W-:Y:S02]  /*0b00*/  ISETP.GE.AND P6, PT, R13, R10.reuse, PT ;  /* 0x0000000a0d00720c */ /* 0x080fe40003fc6270 */
[----:B------:R-:W-:Y:S02]  /*0b10*/  IADD3 R13, R0, 0x18, RZ ;  /* 0x00000018000d7810 */ /* 0x000fe40007ffe0ff */
[----:B------:R-:W-:-:S02]  /*0b20*/  ISETP.GE.AND P5, PT, R14, R10, PT ;  /* 0x0000000a0e00720c */ /* 0x000fc40003fa6270 */
[----:B------:R-:W-:Y:S02]  /*0b30*/  ISETP.GE.OR P3, PT, R0, R10, P3 ;  /* 0x0000000a0000720c */ /* 0x000fe40001f66670 */
[----:B------:R-:W-:Y:S02]  /*0b40*/  LEA.HI.X.SX32 R4, R11, R5, 0x1, P0 ;  /* 0x000000050b047211 */ /* 0x000fe400000f0eff */
[----:B------:R-:W-:Y:S02]  /*0b50*/  LEA R6, P0, R3, R6, 0x2 ;  /* 0x0000000603067211 */ /* 0x000fe400078010ff */
[----:B------:R-:W-:Y:S02]  /*0b60*/  ISETP.GE.AND P4, PT, R13, R10, PT ;  /* 0x0000000a0d00720c */ /* 0x000fe40003f86270 */
[CC--:B------:R-:W-:Y:S02]  /*0b70*/  ISETP.GE.OR P2, PT, R2.reuse, R9.reuse, P6 ;  /* 0x000000090200720c */ /* 0x0c0fe40003746670 */
[----:B------:R-:W-:-:S02]  /*0b80*/  ISETP.GE.OR P1, PT, R2, R9, P5 ;  /* 0x000000090200720c */ /* 0x000fc40002f26670 */
        /* <DEDUP_REMOVED lines=54> */
[----:B------:R-:W-:Y:S05]  /*0ef0*/  @P0 RET.REL.NODEC R2 `(_ZN5flash24flash_fwd_splitkv_kernelI23Flash_fwd_kernel_traitsILi64ELi64ELi256ELi4ELb0ELb0EN7cutlass10bfloat16_tE19Flash_kernel_traitsILi64ELi64ELi256ELi4ES3_EELb1ELb0ELb0ELb0ELb0ELb1ELb1ELb1EEEvNS_16Flash_fwd_paramsE) ;  /* 0xfffff10002000950 */ /* 0x000fea0003c3ffff */
[----:B---3--:R-:W-:Y:S02]  /*0f00*/  MOV R0, 0xff800000 ;  /* 0xff80000000007802 */ /* 0x008fe40000000f00 */
[----:B------:R-:W-:Y:S02]  /*0f10*/  MOV R2, R15 ;  /* 0x0000000f00027202 */ /* 0x000fe40000000f00 */
[----:B------:R-:W-:Y:S01]  /*0f20*/  MOV R3, 0x0 ;  /* 0x0000000000037802 */ /* 0x000fe20000000f00 */
[----:B------:R1:W-:Y:S03]  /*0f30*/  ST.E [R4.64+0xe0], R0 ;  /* 0x0000e00004007985 */ /* 0x0003e6000c101906 */
[----:B------:R-:W-:Y:S05]  /*0f40*/  RET.REL.NODEC R2 `(_ZN5flash24flash_fwd_splitkv_kernelI23Flash_fwd_kernel_traitsILi64ELi64ELi256ELi4ELb0ELb0EN7cutlass10bfloat16_tE19Flash_kernel_traitsILi64ELi64ELi256ELi4ES3_EELb1ELb0ELb0ELb0ELb0ELb1ELb1ELb1EEEvNS_16Flash_fwd_paramsE) ;  /* 0xfffff0b002007950 */ /* 0x000fea0003c3ffff */
.L_x_1914:
        /* <DEDUP_REMOVED lines=29> */
[----:B--2---:R-:W2:Y:S04]  /*1120*/  LD.E.64 R22, [R18.64+0x40] ;  /* 0x0000400612167980 */ /* 0x004ea8000c101b00 */
[----:B------:R-:W2:Y:S04]  /*1130*/  LD.E.64 R190, [R18.64+0x38] ;  /* 0x0000380612be7980 */ /* 0x000ea8000c101b00 */
[----:B------:R-:W2:Y:S04]  /*1140*/  LD.E.64 R10, [R18.64+0x50] ;  /* 0x00005006120a7980 */ /* 0x000ea8000c101b00 */
[----:B------:R-:W2:Y:S04]  /*1150*/  LD.E.64 R8, [R18.64+0x28] ;  /* 0x0000280612087980 */ /* 0x000ea8000c101b00 */
[----:B------:R1:W5:Y:S01]  /*1160*/  LD.E.64 R28, [R18.64+0x58] ;  /* 0x00005806121c7980 */ /* 0x000362000c101b00 */
[----:B---3--:R-:W-:-:S04]  /*1170*/  IABS R4, R13 ;  /* 0x0000000d00047213 */ /* 0x008fc80000000000 */
[----:B------:R-:W3:Y:S08]  /*1180*/  I2F.RP R2, R4 ;  /* 0x0000000400027306 */ /* 0x000ef00000209400 */
[----:B---3--:R-:W3:Y:S02]  /*1190*/  MUFU.RCP R2, R2 ;  /* 0x0000000200027308 */ /* 0x008ee40000001000 */
[----:B---3--:R-:W-:-:S06]  /*11a0*/  IADD3 R2, R2, 0xffffffe, RZ ;  /* 0x0ffffffe02027810 */ /* 0x008fcc0007ffe0ff */
[----:B------:R-:W3:Y:S01]  /*11b0*/  F2I.FTZ.U32.TRUNC.NTZ R3, R2 ;  /* 0x0000000200037305 */ /* 0x000ee2000021f000 */
[----:B------:R-:W-:Y:S01]  /*11c0*/  IABS R6, R13 ;  /* 0x0000000d00067213 */ /* 0x000fe20000000000 */
[----:B---3--:R-:W-:Y:S02]  /*11d0*/  IMAD.MOV R0, RZ, RZ, -R3 ;  /* 0x000000ffff007224 */ /* 0x008fe400078e0a03 */
[----:B------:R-:W-:Y:S02]  /*11e0*/  IMAD.MOV.U32 R2, RZ, RZ, RZ ;  /* 0x000000ffff027224 */ /* 0x000fe400078e00ff */
[----:B------:R-:W-:Y:S01]  /*11f0*/  IMAD R5, R0, R4, RZ ;  /* 0x0000000400057224 */ /* 0x000fe200078e02ff */
[----:B------:R-:W-:-:S03]  /*1200*/  IABS R0, R21 ;  /* 0x0000001500007213 */ /* 0x000fc60000000000 */
[----:B------:R-:W-:Y:S01]  /*1210*/  IMAD.HI.U32 R5, R3, R5, R2 ;  /* 0x0000000503057227 */ /* 0x000fe200078e0002 */
[----:B------:R-:W-:-:S03]  /*1220*/  MOV R2, R0 ;  /* 0x0000000000027202 */ /* 0x000fc60000000f00 */
[----:B------:R-:W-:Y:S02]  /*1230*/  IMAD.MOV R0, RZ, RZ, -R6 ;  /* 0x000000ffff007224 */ /* 0x000fe400078e0a06 */
[----:B------:R-:W3:Y:S02]  /*1240*/  LD.E.64 R6, [R18.64+0x20] ;  /* 0x0000200612067980 */ /* 0x000ee4000c101b00 */
        /* <DEDUP_REMOVED lines=15> */
[----:B-----5:R1:W3:Y:S01]  /*1340*/  LD.E R12, [R2.64] ;  /* 0x00000006020c7980 */ /* 0x0202e2000c101900 */
[----:B----4-:R-:W-:-:S04]  /*1350*/  IABS R4, R15 ;  /* 0x0000000f00047213 */ /* 0x010fc80000000000 */
[----:B-1----:R-:W1:Y:S08]  /*1360*/  I2F.RP R2, R4 ;  /* 0x0000000400027306 */ /* 0x002e700000209400 */
[----:B-1----:R-:W1:Y:S02]  /*1370*/  MUFU.RCP R2, R2 ;  /* 0x0000000200027308 */ /* 0x002e640000001000 */
[----:B-1----:R-:W-:-:S06]  /*1380*/  IADD3 R2, R2, 0xffffffe, RZ ;  /* 0x0ffffffe02027810 */ /* 0x002fcc0007ffe0ff */
[----:B------:R-:W1:Y:S01]  /*1390*/  F2I.FTZ.U32.TRUNC.NTZ R3, R2 ;  /* 0x0000000200037305 */ /* 0x000e62000021f000 */
[----:B------:R-:W-:Y:S02]  /*13a0*/  IABS R16, R15 ;  /* 0x0000000f00107213 */ /* 0x000fe40000000000 */
[----:B-1----:R-:W-:Y:S01]  /*13b0*/  IADD3 R0, RZ, -R3, RZ ;  /* 0x80000003ff007210 */ /* 0x002fe20007ffe0ff */
[----:B------:R-:W-:-:S04]  /*13c0*/  IMAD.MOV.U32 R2, RZ, RZ, RZ ;  /* 0x000000ffff027224 */ /* 0x000fc800078e00ff */
[----:B------:R-:W-:Y:S01]  /*13d0*/  IMAD R14, R0, R4, RZ ;  /* 0x00000004000e7224 */ /* 0x000fe200078e02ff */
[----:B------:R-:W-:-:S03]  /*13e0*/  IABS R0, R42 ;  /* 0x0000002a00007213 */ /* 0x000fc60000000000 */
[----:B------:R-:W-:-:S04]  /*13f0*/  IMAD.HI.U32 R14, R3, R14, R2 ;  /* 0x0000000e030e7227 */ /* 0x000fc800078e0002 */
[----:B------:R-:W-:-:S05]  /*1400*/  IMAD.MOV R2, RZ, RZ, -R16 ;  /* 0x000000ffff027224 */ /* 0x000fca00078e0a10 */
[----:B------:R-:W-:Y:S01]  /*1410*/  MOV R3, R2 ;  /* 0x0000000200037202 */ /* 0x000fe20000000f00 */
        /* <DEDUP_REMOVED lines=12> */
[----:B--2---:R1:W-:Y:S01]  /*14e0*/  STL.64 [R1+0x10], R22 ;  /* 0x0000101601007387 */ /* 0x0043e20000100a00 */
        /* <DEDUP_REMOVED lines=8> */
[----:B---3--:R-:W-:Y:S01]  /*1570*/  SHF.R.S32.HI R14, RZ, 0x1f, R12 ;  /* 0x0000001fff0e7819 */ /* 0x008fe2000001140c */
        /* <DEDUP_REMOVED lines=18> */
.L_x_1916:
        /* <DEDUP_REMOVED lines=8> */
[----:B-----5:R-:W-:-:S02]  /*1720*/  @!P3 SHF.R.S32.HI R14, RZ, 0x1f, R12 ;  /* 0x0000001fff0eb819 */ /* 0x020fc4000001140c */
[----:B------:R-:W-:-:S04]  /*1730*/  LEA R21, R36, 0xffffff00, 0x8 ;  /* 0xffffff0024157811 */ /* 0x000fc800078e40ff */
[----:B------:R-:W-:Y:S02]  /*1740*/  SHF.R.S32.HI R24, RZ, 0x1f, R21 ;  /* 0x0000001fff187819 */ /* 0x000fe40000011415 */
[----:B---3--:R-:W-:-:S04]  /*1750*/  IABS R0, R9 ;  /* 0x0000000900007213 */ /* 0x008fc80000000000 */
[----:B------:R-:W-:Y:S01]  /*1760*/  MOV R6, R0 ;  /* 0x0000000000067202 */ /* 0x000fe20000000f00 */
[----:B----4-:R3:W-:Y:S01]  /*1770*/  STL.64 [R1+0x10], R2 ;  /* 0x0000100201007387 */ /* 0x0107e20000100a00 */
        /* <DEDUP_REMOVED lines=9> */
[----:B------:R-:W-:Y:S01]  /*1810*/  IMAD R4, R0, R6, RZ ;  /* 0x0000000600047224 */ /* 0x000fe200078e02ff */
[----:B------:R-:W-:-:S03]  /*1820*/  IABS R0, R42 ;  /* 0x0000002a00007213 */ /* 0x000fc60000000000 */
[----:B------:R-:W-:-:S04]  /*1830*/  IMAD.HI.U32 R4, R3, R4, R2 ;  /* 0x0000000403047227 */ /* 0x000fc800078e0002 */
[----:B------:R-:W-:Y:S02]  /*1840*/  IMAD.MOV R2, RZ, RZ, -R5 ;  /* 0x000000ffff027224 */ /* 0x000fe400078e0a05 */
[----:B------:R-:W-:-:S04]  /*1850*/  IMAD.HI.U32 R8, R4, R0, RZ ;  /* 0x0000000004087227 */ /* 0x000fc800078e00ff */
[----:B------:R-:W-:Y:S01]  /*1860*/  IMAD R0, R8, R2, R0 ;  /* 0x0000000208007224 */ /* 0x000fe200078e0200 */
[----:B------:R-:W-:Y:S01]  /*1870*/  @!P3 SHF.R.S32.HI R5, RZ, 0x1f, R13 ;  /* 0x0000001fff05b819 */ /* 0x000fe2000001140d */
[----:B--2---:R-:W-:-:S03]  /*1880*/  @!P3 IMAD R3, R191, R13, RZ ;  /* 0x0000000dbf03b224 */ /* 0x004fc600078e02ff */
[----:B------:R-:W-:Y:S01]  /*1890*/  ISETP.GT.U32.AND P0, PT, R6, R0, PT ;  /* 0x000000000600720c */ /* 0x000fe20003f04070 */
[----:B------:R-:W-:Y:S01]  /*18a0*/  @!P3 IMAD R5, R5, R190, R3 ;  /* 0x000000be0505b224 */ /* 0x000fe200078e0203 */
[----:B------:R-:W-:Y:S01]  /*18b0*/  @P3 IADD3 R4, R13, R20, RZ ;  /* 0x000000140d043210 */ /* 0x000fe20007ffe0ff */
[----:B------:R-:W-:-:S04]  /*18c0*/  @!P3 IMAD.WIDE.U32 R2, R190, R13, RZ ;  /* 0x0000000dbe02b225 */ /* 0x000fc800078e00ff */
[----:B------:R-:W-:Y:S02]  /*18d0*/  @!P3 IMAD.IADD R3, R3, 0x1, R5 ;  /* 0x000000010303b824 */ /* 0x000fe400078e0205 */
[----:B------:R-:W-:Y:S02]  /*18e0*/  @!P3 IMAD R7, R11, R12, RZ ;  /* 0x0000000c0b07b224 */ /* 0x000fe400078e02ff */
[-C--:B------:R-:W-:Y:S02]  /*18f0*/  @P3 IMAD R15, R191, R4.reuse, RZ ;  /* 0x00000004bf0f3224 */ /* 0x080fe400078e02ff */
[----:B------:R-:W-:-:S04]  /*1900*/  @P3 IMAD.WIDE.U32 R4, R190, R4, RZ ;  /* 0x00000004be043225 */ /* 0x000fc800078e00ff */
[----:B------:R-:W-:Y:S02]  /*1910*/  @!P0 IMAD.IADD R0, R0, 0x1, -R6 ;  /* 0x0000000100008824 */ /* 0x000fe400078e0a06 */
[C---:B------:R-:W-:Y:S02]  /*1920*/  @!P3 IMAD R11, R10.reuse, R14, R7 ;  /* 0x0000000e0a0bb224 */ /* 0x040fe400078e0207 */
[----:B------:R-:W-:Y:S01]  /*1930*/  @!P3 IMAD.WIDE.U32 R2, R10, R12, R2 ;  /* 0x0000000c0a02b225 */ /* 0x000fe200078e0002 */
[----:B------:R-:W-:Y:S02]  /*1940*/  @P3 IADD3 R7, R5, R15, RZ ;  /* 0x0000000f05073210 */ /* 0x000fe40007ffe0ff */
[----:B------:R-:W-:Y:S01]  /*1950*/  ISETP.GE.U32.AND P2, PT, R0, R6, PT ;  /* 0x000000060000720c */ /* 0x000fe20003f46070 */
[----:B------:R-:W-:Y:S01]  /*1960*/  @!P3 IMAD.MOV.U32 R4, RZ, RZ, R2 ;  /* 0x000000ffff04b224 */ /* 0x000fe200078e0002 */
[----:B------:R-:W-:Y:S01]  /*1970*/  @!P3 IADD3 R7, R3, R11, RZ ;  /* 0x0000000b0307b210 */ /* 0x000fe20007ffe0ff */
[----:B------:R-:W-:Y:S01]  /*1980*/  @!P3 IMAD R3, R26, R13, RZ ;  /* 0x0000000d1a03b224 */ /* 0x000fe200078e02ff */
[----:B------:R-:W-:-:S02]  /*1990*/  @!P3 SHF.R.S32.HI R0, RZ, 0x1f, R13 ;  /* 0x0000001fff00b819 */ /* 0x000fc4000001140d */
[----:B------:R-:W-:Y:S01]  /*19a0*/  LOP3.LUT R2, R42, R9, RZ, 0x3c, !PT ;  /* 0x000000092a027212 */ /* 0x000fe200078e3cff */
[----:B------:R-:W-:Y:S02]  /*19b0*/  IMAD R5, R191, R21, RZ ;  /* 0x00000015bf057224 */ /* 0x000fe400078e02ff */
[----:B------:R-:W-:Y:S01]  /*19c0*/  @!P3 IMAD R0, R0, R25, R3 ;  /* 0x000000190000b224 */ /* 0x000fe200078e0203 */
[----:B------:R-:W-:Y:S02]  /*19d0*/  ISETP.GE.AND P1, PT, R2, RZ, PT ;  /* 0x000000ff0200720c */ /* 0x000fe40003f26270 */
[----:B------:R-:W-:Y:S02]  /*19e0*/  MOV R2, R4 ;  /* 0x0000000400027202 */ /* 0x000fe40000000f00 */
[----:B------:R-:W-:Y:S02]  /*19f0*/  MOV R3, R7 ;  /* 0x0000000700037202 */ /* 0x000fe40000000f00 */
        /* <DEDUP_REMOVED lines=13> */
[----:B------:R-:W-:Y:S01]  /*1ad0*/  @!P3 IMAD R7, R17, R12, RZ ;  /* 0x0000000c1107b224 */ /* 0x000fe200078e02ff */
[----:B------:R-:W-:Y:S01]  /*1ae0*/  @!P3 SHF.R.S32.HI R6, RZ, 0x1f, R12 ;  /* 0x0000001fff06b819 */ /* 0x000fe2000001140c */
[----:B------:R-:W-:Y:S01]  /*1af0*/  @P3 IMAD.IADD R8, R13, 0x1, R20 ;  /* 0x000000010d083824 */ /* 0x000fe200078e0214 */
[----:B------:R-:W-:Y:S01]  /*1b00*/  SHF.R.S32.HI R30, RZ, 0x1f, R0 ;  /* 0x0000001fff1e7819 */ /* 0x000fe20000011400 */
[----:B------:R-:W-:-:S02]  /*1b10*/  IMAD R11, R23, R0, RZ ;  /* 0x00000000170b7224 */ /* 0x000fc400078e02ff */
[----:B------:R-:W-:Y:S02]  /*1b20*/  @!P3 IMAD R13, R16, R6, R7 ;  /* 0x00000006100db224 */ /* 0x000fe400078e0207 */
[----:B------:R-:W-:Y:S02]  /*1b30*/  @P3 IMAD R14, R26, R8, RZ ;  /* 0x000000081a0e3224 */ /* 0x000fe400078e02ff */
[----:B------:R-:W-:-:S04]  /*1b40*/  @!P3 IMAD.WIDE.U32 R6, R16, R12, R2 ;  /* 0x0000000c1006b225 */ /* 0x000fc800078e0002 */
[----:B------:R-:W-:-:S04]  /*1b50*/  @P3 IMAD.WIDE.U32 R8, R25, R8, RZ ;  /* 0x0000000819083225 */ /* 0x000fc800078e00ff */
[----:B------:R-:W-:-:S04]  /*1b60*/  IMAD.WIDE.U32 R2, R22, R0, R4 ;  /* 0x0000000016027225 */ /* 0x000fc800078e0004 */
[----:B------:R-:W-:Y:S01]  /*1b70*/  IMAD R4, R22, R30, R11 ;  /* 0x0000001e16047224 */ /* 0x000fe200078e020b */
[----:B------:R-:W-:Y:S01]  /*1b80*/  @P3 IADD3 R14, R9, R14, RZ ;  /* 0x0000000e090e3210 */ /* 0x000fe20007ffe0ff */
[----:B------:R-:W-:Y:S01]  /*1b90*/  @!P3 IMAD.IADD R14, R7, 0x1, R13 ;  /* 0x00000001070eb824 */ /* 0x000fe200078e020d */
[----:B------:R-:W-:Y:S01]  /*1ba0*/  @P3 MOV R10, R8 ;  /* 0x00000008000a3202 */ /* 0x000fe20000000f00 */
[----:B------:R-:W-:Y:S01]  /*1bb0*/  IMAD.IADD R25, R3, 0x1, R4 ;  /* 0x0000000103197824 */ /* 0x000fe200078e0204 */
[----:B------:R-:W-:Y:S02]  /*1bc0*/  @!P3 MOV R10, R6 ;  /* 0x00000006000ab202 */ /* 0x000fe40000000f00 */
[----:B------:R-:W-:Y:S02]  /*1bd0*/  MOV R17, R2 ;  /* 0x0000000200117202 */ /* 0x000fe40000000f00 */
[----:B------:R-:W-:Y:S02]  /*1be0*/  MOV R4, R21 ;  /* 0x0000001500047202 */ /* 0x000fe40000000f00 */
[----:B------:R-:W-:-:S02]  /*1bf0*/  MOV R20, R0 ;  /* 0x0000000000147202 */ /* 0x000fc40000000f00 */
.L_x_1917:
[----:B-1----:R-:W-:Y:S05]  /*1c00*/  BSYNC B0 ;  /* 0x0000000000007941 */ /* 0x002fea0003800000 */
.L_x_1915:
[----:B------:R-:W2:Y:S04]  /*1c10*/  LDL R35, [R1+0x10] ;  /* 0x0000100001237983 */ /* 0x000ea80000100800 */
[----:B------:R-:W3:Y:S01]  /*1c20*/  LDL R37, [R1+0x14] ;  /* 0x0000140001257983 */ /* 0x000ee20000100800 */
[----:B------:R-:W-:-:S03]  /*1c30*/  ISETP.NE.AND P1, PT, R31, -0x1, PT ;  /* 0xffffffff1f00780c */ /* 0x000fc60003f25270 */
[----:B------:R-:W4:Y:S04]  /*1c40*/  LD.E.64 R8, [R18.64+0x30] ;  /* 0x0000300612087980 */ /* 0x000f28000c101b00 */
[----:B------:R-:W4:Y:S04]  /*1c50*/  LD.E R15, [R18.64+0xc0] ;  /* 0x0000c006120f7980 */ /* 0x000f28000c101900 */
[----:B------:R-:W4:Y:S04]  /*1c60*/  LD.E.64 R12, [R18.64+0x48] ;  /* 0x00004806120c7980 */ /* 0x000f28000c101b00 */
[----:B------:R-:W4:Y:S04]  /*1c70*/  @!P1 LD.E.64 R6, [R18.64+0x18] ;  /* 0x0000180612069980 */ /* 0x000f28000c101b00 */
[----:B------:R-:W4:Y:S04]  /*1c80*/  LD.E.64 R26, [R18.64+0x10] ;  /* 0x00001006121a7980 */ /* 0x000f28000c101b00 */
[----:B------:R-:W4:Y:S04]  /*1c90*/  LD.E.64 R22, [R18.64+0x8] ;  /* 0x0000080612167980 */ /* 0x000f28000c101b00 */
[----:B------:R1:W5:Y:S04]  /*1ca0*/  @P4 LD.E R32, [R32.64] ;  /* 0x0000000620204980 */ /* 0x000368000c101900 */
[----:B------:R1:W5:Y:S01]  /*1cb0*/  LD.E.64 R168, [R18.64] ;  /* 0x0000000612a87980 */ /* 0x000362000c101b00 */
[----:B------:R-:W-:-:S04]  /*1cc0*/  SHF.R.S32.HI R34, RZ, 0x1f, R39 ;  /* 0x0000001fff227819 */ /* 0x000fc80000011427 */
[----:B------:R-:W-:-:S04]  /*1cd0*/  LEA.HI R0, R34, R39, RZ, 0x3 ;  /* 0x0000002722007211 */ /* 0x000fc800078f18ff */
[----:B------:R-:W-:-:S05]  /*1ce0*/  LOP3.LUT R2, R0, 0xfffffff8, RZ, 0xc0, !PT ;  /* 0xfffffff800027812 */ /* 0x000fca00078ec0ff */
[----:B------:R-:W-:Y:S01]  /*1cf0*/  IMAD.IADD R218, R39, 0x1, -R2 ;  /* 0x0000000127da7824 */ /* 0x000fe200078e0a02 */
[----:B------:R-:W-:-:S03]  /*1d00*/  SHF.R.S32.HI R80, RZ, 0x3, R0 ;  /* 0x00000003ff507819 */ /* 0x000fc60000011400 */
[----:B------:R-:W-:Y:S02]  /*1d10*/  IMAD.SHL.U32 R132, R218, 0x8, RZ ;  /* 0x00000008da847824 */ /* 0x000fe400078e00ff */
[----:B------:R-:W-:-:S03]  /*1d20*/  IMAD.SHL.U32 R5, R80, 0x40, RZ ;  /* 0x0000004050057824 */ /* 0x000fc600078e00ff */
[----:B------:R-:W-:Y:S02]  /*1d30*/  IADD3 R2, P0, R132, R10, RZ ;  /* 0x0000000a84027210 */ /* 0x000fe40007f1e0ff */
[----:B------:R-:W-:Y:S02]  /*1d40*/  SHF.R.S32.HI R133, RZ, 0x1f, R132 ;  /* 0x0000001fff857819 */ /* 0x000fe40000011484 */
[----:B------:R-:W-:Y:S02]  /*1d50*/  LOP3.LUT R5, R5, 0x1c0, RZ, 0xc0, !PT ;  /* 0x000001c005057812 */ /* 0x000fe400078ec0ff */
[----:B------:R-:W-:Y:S02]  /*1d60*/  IADD3.X R3, R133, R14, RZ, P0, !PT ;  /* 0x0000000e85037210 */ /* 0x000fe400007fe4ff */
[----:B-1----:R-:W-:Y:S02]  /*1d70*/  LEA.HI R33, R34, R39, RZ, 0x4 ;  /* 0x0000002722217211 */ /* 0x002fe400078f20ff */
[----:B------:R-:W-:-:S02]  /*1d80*/  SHF.R.S32.HI R216, RZ, 0x1f, R38 ;  /* 0x0000001fffd87819 */ /* 0x000fc40000011426 */
[----:B------:R-:W-:Y:S01]  /*1d90*/  SHF.R.S32.HI R81, RZ, 0x1f, R80 ;  /* 0x0000001fff517819 */ /* 0x000fe20000011450 */
[----:B------:R-:W-:Y:S01]  /*1da0*/  IMAD.MOV.U32 R187, RZ, RZ, 0x20 ;  /* 0x00000020ffbb7424 */ /* 0x000fe200078e00ff */
[C---:B------:R-:W-:Y:S01]  /*1db0*/  SHF.L.U64.HI R119, R190.reuse, 0x4, R191 ;  /* 0x00000004be777819 */ /* 0x040fe200000102bf */
[----:B------:R-:W-:Y:S01]  /*1dc0*/  IMAD.SHL.U32 R117, R190, 0x10, RZ ;  /* 0x00000010be757824 */ /* 0x000fe200078e00ff */
[----:B------:R-:W-:Y:S01]  /*1dd0*/  SHF.R.S32.HI R223, RZ, 0x4, R33 ;  /* 0x00000004ffdf7819 */ /* 0x000fe20000011421 */
[-C--:B--2---:R-:W-:Y:S02]  /*1de0*/  IMAD R0, R24, R35.reuse, RZ ;  /* 0x0000002318007224 */ /* 0x084fe400078e02ff */
[----:B------:R-:W-:-:S04]  /*1df0*/  IMAD.WIDE.U32 R2, R4, R35, R2 ;  /* 0x0000002304027225 */ /* 0x000fc800078e0002 */
[----:B---3--:R-:W-:Y:S01]  /*1e00*/  IMAD R0, R4, R37, R0 ;  /* 0x0000002504007224 */ /* 0x008fe200078e0200 */
[----:B------:R-:W-:Y:S02]  /*1e10*/  LOP3.LUT R4, R5, 0x38, R132, 0xf8, !PT ;  /* 0x0000003805047812 */ /* 0x000fe400078ef884 */
[----:B------:R-:W-:Y:S01]  /*1e20*/  SHF.R.U32.HI R5, RZ, 0x3, R5 ;  /* 0x00000003ff057819 */ /* 0x000fe20000011605 */
[----:B------:R-:W-:Y:S02]  /*1e30*/  IMAD.IADD R3, R3, 0x1, R0 ;  /* 0x0000000103037824 */ /* 0x000fe400078e0200 */
[----:B------:R-:W-:Y:S01]  /*1e40*/  IMAD R0, R29, R20, RZ ;  /* 0x000000141d007224 */ /* 0x000fe200078e02ff */
[----:B------:R-:W-:Y:S02]  /*1e50*/  LOP3.LUT R24, R4, R5, RZ, 0x3c, !PT ;  /* 0x0000000504187212 */ /* 0x000fe400078e3cff */
[----:B------:R-:W-:Y:S01]  /*1e60*/  LOP3.LUT R4, R33, 0xfffffff0, RZ, 0xc0, !PT ;  /* 0xfffffff021047812 */ /* 0x000fe200078ec0ff */
[----:B------:R-:W-:-:S04]  /*1e70*/  IMAD R16, R30, R28, R0 ;  /* 0x0000001c1e107224 */ /* 0x000fc800078e0200 */
[----:B------:R-:W-:Y:S02]  /*1e80*/  IMAD.IADD R0, R39, 0x1, -R4 ;  /* 0x0000000127007824 */ /* 0x000fe400078e0a04 */
[----:B------:R-:W-:-:S03]  /*1e90*/  IMAD.WIDE.U32 R10, R20, R28, R2 ;  /* 0x0000001c140a7225 */ /* 0x000fc600078e0002 */
[----:B------:R-:W-:Y:S01]  /*1ea0*/  SHF.R.S32.HI R3, RZ, 0x1f, R0 ;  /* 0x0000001fff037819 */ /* 0x000fe20000011400 */
[----:B----4-:R-:W-:-:S03]  /*1eb0*/  @!P1 IMAD R2, R7, R38, RZ ;  /* 0x0000002607029224 */ /* 0x010fc600078e02ff */
[----:B------:R-:W-:Y:S01]  /*1ec0*/  LEA.HI R251, R3, R0, RZ, 0x3 ;  /* 0x0000000003fb7211 */ /* 0x000fe200078f18ff */
[C---:B------:R-:W-:Y:S02]  /*1ed0*/  @!P1 IMAD R14, R6.reuse, R216, R2 ;  /* 0x000000d8060e9224 */ /* 0x040fe400078e0202 */
[----:B------:R-:W-:Y:S01]  /*1ee0*/  @!P1 IMAD.WIDE.U32 R2, R6, R38, RZ ;  /* 0x0000002606029225 */ /* 0x000fe200078e00ff */
[----:B------:R1:W-:Y:S03]  /*1ef0*/  STL [R1], R15 ;  /* 0x0000000f01007387 */ /* 0x0003e60000100800 */
[----:B------:R-:W-:-:S04]  /*1f00*/  @P1 IMAD.WIDE.U32 R4, R8, R31, RZ ;  /* 0x0000001f08041225 */ /* 0x000fc800078e00ff */
[----:B------:R-:W-:Y:S01]  /*1f10*/  @!P1 IMAD.MOV.U32 R4, RZ, RZ, R2 ;  /* 0x000000ffff049224 */ /* 0x000fe200078e0002 */
[----:B------:R-:W-:-:S04]  /*1f20*/  LEA.HI R28, R34, R39, RZ, 0x6 ;  /* 0x00000027221c7211 */ /* 0x000fc800078f30ff */
[----:B------:R-:W-:Y:S02]  /*1f30*/  IADD3 R2, P0, R132, R4, RZ ;  /* 0x0000000484027210 */ /* 0x000fe40007f1e0ff */
[----:B------:R-:W-:Y:S01]  /*1f40*/  LOP3.LUT R6, R251, 0xfffffff8, RZ, 0xc0, !PT ;  /* 0xfffffff8fb067812 */ /* 0x000fe200078ec0ff */
[----:B-1----:R-:W-:-:S05]  /*1f50*/  @P1 IMAD R15, R9, R31, RZ ;  /* 0x0000001f090f1224 */ /* 0x002fca00078e02ff */
[----:B------:R-:W-:Y:S01]  /*1f60*/  @P1 IADD3 R5, R5, R15, RZ ;  /* 0x0000000f05051210 */ /* 0x000fe20007ffe0ff */
[----:B------:R-:W-:Y:S01]  /*1f70*/  @!P1 IMAD.IADD R5, R3, 0x1, R14 ;  /* 0x0000000103059824 */ /* 0x000fe200078e020e */
[----:B------:R-:W-:Y:S01]  /*1f80*/  SHF.R.S32.HI R4, RZ, 0x1f, R42 ;  /* 0x0000001fff047819 */ /* 0x000fe2000001142a */
[----:B------:R-:W-:Y:S02]  /*1f90*/  @P1 IMAD.MOV.U32 R170, RZ, RZ, R8 ;  /* 0x000000ffffaa1224 */ /* 0x000fe400078e0008 */
[----:B------:R-:W-:Y:S02]  /*1fa0*/  IMAD.X R3, R133, 0x1, R5, P0 ;  /* 0x0000000185037824 */ /* 0x000fe400000e0605 */
[----:B------:R-:W-:Y:S02]  /*1fb0*/  @P1 IMAD.MOV.U32 R171, RZ, RZ, R9 ;  /* 0x000000ffffab1224 */ /* 0x000fe400078e0009 */
[----:B------:R-:W-:Y:S02]  /*1fc0*/  IMAD.SHL.U32 R7, R28, 0x8, RZ ;  /* 0x000000081c077824 */ /* 0x000fe400078e00ff */
[----:B------:R-:W-:-:S02]  /*1fd0*/  IMAD.IADD R250, R0, 0x1, -R6 ;  /* 0x0000000100fa7824 */ /* 0x000fc400078e0a06 */
[----:B------:R-:W-:Y:S02]  /*1fe0*/  @!P1 IMAD.MOV.U32 R170, RZ, RZ, R8 ;  /* 0x000000ffffaa9224 */ /* 0x000fe400078e0008 */
[----:B------:R-:W-:Y:S02]  /*1ff0*/  @!P1 IMAD.MOV.U32 R171, RZ, RZ, R9 ;  /* 0x000000ffffab9224 */ /* 0x000fe400078e0009 */
[----:B------:R-:W-:Y:S02]  /*2000*/  IMAD R0, R13, R42, RZ ;  /* 0x0000002a0d007224 */ /* 0x000fe400078e02ff */
[----:B------:R-:W-:Y:S01]  /*2010*/  IMAD.WIDE.U32 R8, R42, R12, R2 ;  /* 0x0000000c2a087225 */ /* 0x000fe200078e0002 */
[----:B------:R-:W-:Y:S02]  /*2020*/  IADD3 R2, P0, R132, R17, RZ ;  /* 0x0000001184027210 */ /* 0x000fe40007f1e0ff */
        /* <DEDUP_REMOVED lines=232> */
[C-C-:B------:R-:W-:Y:S02]  /*2eb0*/  SHF.L.U64.HI R241, R64.reuse, 0x5, R65.reuse ;  /* 0x0000000540f17819 */ /* 0x140fe40000010241 */
        /* <DEDUP_REMOVED lines=42> */
.L_x_2022:
        /* <DEDUP_REMOVED lines=41> */
[C---:B------:R-:W-:Y:S01]  /*33f0*/  @!P3 IMAD.X R5, R77.reuse, 0x1, R188, P1 ;  /* 0x000000014d05b824 */ /* 0x040fe200008e06bc */
[----:B------:R-:W-:Y:S02]  /*3400*/  @!P2 IADD3 R32, P1, R78, R140, RZ ;  /* 0x0000008c4e20a210 */ /* 0x000fe40007f3e0ff */
[----:B------:R-:W-:Y:S02]  /*3410*/  @P3 LOP3.LUT R62, R62, 0x20, RZ, 0xfc, !PT ;  /* 0x000000203e3e3812 */ /* 0x000fe400078efcff */
[-C--:B------:R-:W-:Y:S01]  /*3420*/  ISETP.GE.OR P5, PT, R84, R63.reuse, P0 ;  /* 0x0000003f5400720c */ /* 0x080fe200007a6670 */
[----:B------:R-:W-:Y:S01]  /*3430*/  @!P2 IMAD.X R33, R77, 0x1, R181, P1 ;  /* 0x000000014d21a824 */ /* 0x000fe200008e06b5 */
[----:B------:R-:W-:Y:S02]  /*3440*/  LOP3.LUT R62, R62, 0xffffffef, RZ, 0xc0, !PT ;  /* 0xffffffef3e3e7812 */ /* 0x000fe400078ec0ff */
[CC--:B------:R-:W-:Y:S02]  /*3450*/  ISETP.GE.OR P1, PT, R89.reuse, R63.reuse, P0 ;  /* 0x0000003f5900720c */ /* 0x0c0fe40000726670 */
        /* <DEDUP_REMOVED lines=18> */
[C---:B------:R-:W-:Y:S02]  /*3580*/  ISETP.GE.OR P1, PT, R87.reuse, R63, P0 ;  /* 0x0000003f5700720c */ /* 0x040fe40000726670 */
[----:B------:R-:W-:Y:S02]  /*3590*/  LOP3.LUT R62, R62, 0xfffffffd, RZ, 0xc0, !PT ;  /* 0xfffffffd3e3e7812 */ /* 0x000fe400078ec0ff */
[-C--:B------:R-:W-:Y:S11]  /*35a0*/  ISETP.LT.OR P2, PT, R87, R66.reuse, P1 ;  /* 0x000000425700720c */ /* 0x080ff60000f41670 */
        /* <DEDUP_REMOVED lines=212> */
.L_x_1923:
[----:B------:R-:W-:Y:S05]  /*42f0*/  BSYNC B0 ;  /* 0x0000000000007941 */ /* 0x000fea0003800000 */
.L_x_1922:
        /* <DEDUP_REMOVED lines=61> */
.L_x_1925:
[----:B------:R-:W-:Y:S05]  /*46d0*/  BSYNC B0 ;  /* 0x0000000000007941 */ /* 0x000fea0003800000 */
.L_x_1924:
        /* <DEDUP_REMOVED lines=61> */
.L_x_1927:
[----:B------:R-:W-:Y:S05]  /*4ab0*/  BSYNC B0 ;  /* 0x0000000000007941 */ /* 0x000fea0003800000 */
.L_x_1926:
        /* <DEDUP_REMOVED lines=68> */
.L_x_1929:
[----:B------:R-:W-:Y:S05]  /*4f00*/  BSYNC B0 ;  /* 0x0000000000007941 */ /* 0x000fea0003800000 */
.L_x_1928:
        /* <DEDUP_REMOVED lines=61> */
.L_x_1931:
[----:B------:R-:W-:Y:S05]  /*52e0*/  BSYNC B0 ;  /* 0x0000000000007941 */ /* 0x000fea0003800000 */
.L_x_1930:
        /* <DEDUP_REMOVED lines=68> */
.L_x_1933:
[----:B------:R-:W-:Y:S05]  /*5730*/  BSYNC B0 ;  /* 0x0000000000007941 */ /* 0x000fea0003800000 */
.L_x_1932:
        /* <DEDUP_REMOVED lines=68> */
.L_x_1935:
[----:B------:R-:W-:Y:S05]  /*5b80*/  BSYNC B0 ;  /* 0x0000000000007941 */ /* 0x000fea0003800000 */
.L_x_1934:
        /* <DEDUP_REMOVED lines=68> */
.L_x_1937:
[----:B------:R-:W-:Y:S05]  /*5fd0*/  BSYNC B0 ;  /* 0x0000000000007941 */ /* 0x000fea0003800000 */
.L_x_1936:
        /* <DEDUP_REMOVED lines=61> */
.L_x_1939:
[----:B------:R-:W-:Y:S05]  /*63b0*/  BSYNC B0 ;  /* 0x0000000000007941 */ /* 0x000fea0003800000 */
.L_x_1938:
        /* <DEDUP_REMOVED lines=68> */
.L_x_1941:
[----:B------:R-:W-:Y:S05]  /*6800*/  BSYNC B0 ;  /* 0x0000000000007941 */ /* 0x000fea0003800000 */
.L_x_1940:
        /* <DEDUP_REMOVED lines=68> */
.L_x_1943:
[----:B------:R-:W-:Y:S05]  /*6c50*/  BSYNC B0 ;  /* 0x0000000000007941 */ /* 0x000fea0003800000 */
.L_x_1942:
        /* <DEDUP_REMOVED lines=68> */
.L_x_1945:
[----:B------:R-:W-:Y:S05]  /*70a0*/  BSYNC B0 ;  /* 0x0000000000007941 */ /* 0x000fea0003800000 */
.L_x_1944:
        /* <DEDUP_REMOVED lines=68> */
.L_x_1947:
[----:B------:R-:W-:Y:S05]  /*74f0*/  BSYNC B0 ;  /* 0x0000000000007941 */ /* 0x000fea0003800000 */
.L_x_1946:
        /* <DEDUP_REMOVED lines=68> */
.L_x_1949:
[----:B------:R-:W-:Y:S05]  /*7940*/  BSYNC B0 ;  /* 0x0000000000007941 */ /* 0x000fea0003800000 */
.L_x_1948:
        /* <DEDUP_REMOVED lines=68> */
.L_x_1951:
[----:B------:R-:W-:Y:S05]  /*7d90*/  BSYNC B0 ;  /* 0x0000000000007941 */ /* 0x000fea0003800000 */
.L_x_1950:
        /* <DEDUP_REMOVED lines=68> */
.L_x_1953:
[----:B------:R-:W-:Y:S05]  /*81e0*/  BSYNC B0 ;  /* 0x0000000000007941 */ /* 0x000fea0003800000 */
.L_x_1952:
        /* <DEDUP_REMOVED lines=11> */
.L_x_1921:
        /* <DEDUP_REMOVED lines=94> */
.L_x_1958:
[----:B------:R-:W-:Y:S05]  /*8880*/  BSYNC B0 ;  /* 0x0000000000007941 */ /* 0x000fea0003800000 */
.L_x_1957:
[----:B-1----:R-:W-:Y:S02]  /*8890*/  MOV R2, R68 ;  /* 0x0000004400027202 */ /* 0x002fe40000000f00 */
[----:B------:R-:W-:Y:S05]  /*88a0*/  MOV R3, R67 ;  /* 0x0000004300037202 */ /* 0x000fea0000000f00 */
[----:B-----5:R1:W-:Y:S02]  /*88b0*/  ST.E.128 [R2.64], R8 ;  /* 0x0000000802007985 */ /* 0x0203e4000c101d06 */
.L_x_1956:
[----:B------:R-:W-:Y:S05]  /*88c0*/  BSYNC B1 ;  /* 0x0000000000017941 */ /* 0x000fea0003800000 */
.L_x_1955:
        /* <DEDUP_REMOVED lines=93> */
.L_x_1962:
[----:B------:R-:W-:Y:S05]  /*8ea0*/  BSYNC B0 ;  /* 0x0000000000007941 */ /* 0x000fea0003800000 */
.L_x_1961:
[C---:B-1----:R-:W-:Y:S04]  /*8eb0*/  LEA R2, P0, R117.reuse, R68, 0x1 ;  /* 0x0000004475027211 */ /* 0x042fe800078008ff */
[----:B------:R-:W-:Y:S05]  /*8ec0*/  LEA.HI.X R3, R117, R67, R119, 0x1, P0 ;  /* 0x0000004375037211 */ /* 0x000fea00000f0c77 */
[----:B-----5:R1:W-:Y:S04]  /*8ed0*/  ST.E.128 [R2.64], R8 ;  /* 0x0000000802007985 */ /* 0x0203e8000c101d06 */
.L_x_1960:
[----:B------:R-:W-:Y:S05]  /*8ee0*/  BSYNC B1 ;  /* 0x0000000000017941 */ /* 0x000fea0003800000 */
.L_x_1959:
        /* <DEDUP_REMOVED lines=93> */
.L_x_1966:
[----:B------:R-:W-:Y:S05]  /*94c0*/  BSYNC B0 ;  /* 0x0000000000007941 */ /* 0x000fea0003800000 */
.L_x_1965:
[C---:B-1----:R-:W-:Y:S04]  /*94d0*/  LEA R2, P0, R98.reuse, R68, 0x1 ;  /* 0x0000004462027211 */ /* 0x042fe800078008ff */
[----:B------:R-:W-:Y:S05]  /*94e0*/  LEA.HI.X R3, R98, R67, R116, 0x1, P0 ;  /* 0x0000004362037211 */ /* 0x000fea00000f0c74 */
[----:B-----5:R1:W-:Y:S04]  /*94f0*/  ST.E.128 [R2.64], R8 ;  /* 0x0000000802007985 */ /* 0x0203e8000c101d06 */
.L_x_1964:
[----:B------:R-:W-:Y:S05]  /*9500*/  BSYNC B1 ;  /* 0x0000000000017941 */ /* 0x000fea0003800000 */
.L_x_1963:
        /* <DEDUP_REMOVED lines=96> */
.L_x_1970:
[----:B------:R-:W-:Y:S05]  /*9b10*/  BSYNC B0 ;  /* 0x0000000000007941 */ /* 0x000fea0003800000 */
.L_x_1969:
[----:B-1----:R-:W-:Y:S01]  /*9b20*/  MOV R2, R68 ;  /* 0x0000004400027202 */ /* 0x002fe20000000f00 */
[----:B------:R-:W-:Y:S01]  /*9b30*/  IMAD R0, R191, 0x60, RZ ;  /* 0x00000060bf007824 */ /* 0x000fe200078e02ff */
[----:B------:R-:W-:Y:S05]  /*9b40*/  MOV R3, R67 ;  /* 0x0000004300037202 */ /* 0x000fea0000000f00 */
[----:B------:R-:W-:Y:S05]  /*9b50*/  IMAD.WIDE.U32 R2, R190, 0x60, R2 ;  /* 0x00000060be027825 */ /* 0x000fea00078e0002 */
[----:B------:R-:W-:Y:S05]  /*9b60*/  IADD3 R3, R3, R0, RZ ;  /* 0x0000000003037210 */ /* 0x000fea0007ffe0ff */
[----:B-----5:R1:W-:Y:S02]  /*9b70*/  ST.E.128 [R2.64], R8 ;  /* 0x0000000802007985 */ /* 0x0203e4000c101d06 */
.L_x_1968:
[----:B------:R-:W-:Y:S05]  /*9b80*/  BSYNC B1 ;  /* 0x0000000000017941 */ /* 0x000fea0003800000 */
.L_x_1967:
        /* <DEDUP_REMOVED lines=93> */
.L_x_1974:
[----:B------:R-:W-:Y:S05]  /*a160*/  BSYNC B0 ;  /* 0x0000000000007941 */ /* 0x000fea0003800000 */
.L_x_1973:
[C---:B-1----:R-:W-:Y:S04]  /*a170*/  LEA R2, P0, R97.reuse, R68, 0x1 ;  /* 0x0000004461027211 */ /* 0x042fe800078008ff */
[----:B------:R-:W-:Y:S05]  /*a180*/  LEA.HI.X R3, R97, R67, R115, 0x1, P0 ;  /* 0x0000004361037211 */ /* 0x000fea00000f0c73 */
[----:B-----5:R1:W-:Y:S04]  /*a190*/  ST.E.128 [R2.64], R8 ;  /* 0x0000000802007985 */ /* 0x0203e8000c101d06 */
.L_x_1972:
[----:B------:R-:W-:Y:S05]  /*a1a0*/  BSYNC B1 ;  /* 0x0000000000017941 */ /* 0x000fea0003800000 */
.L_x_1971:
        /* <DEDUP_REMOVED lines=96> */
.L_x_1978:
[----:B------:R-:W-:Y:S05]  /*a7b0*/  BSYNC B0 ;  /* 0x0000000000007941 */ /* 0x000fea0003800000 */
.L_x_1977:
[----:B-1----:R-:W-:Y:S01]  /*a7c0*/  MOV R2, R68 ;  /* 0x0000004400027202 */ /* 0x002fe20000000f00 */
[----:B------:R-:W-:Y:S01]  /*a7d0*/  IMAD R0, R191, 0xa0, RZ ;  /* 0x000000a0bf007824 */ /* 0x000fe200078e02ff */
[----:B------:R-:W-:Y:S05]  /*a7e0*/  MOV R3, R67 ;  /* 0x0000004300037202 */ /* 0x000fea0000000f00 */
[----:B------:R-:W-:Y:S05]  /*a7f0*/  IMAD.WIDE.U32 R2, R190, 0xa0, R2 ;  /* 0x000000a0be027825 */ /* 0x000fea00078e0002 */
[----:B------:R-:W-:Y:S05]  /*a800*/  IADD3 R3, R3, R0, RZ ;  /* 0x0000000003037210 */ /* 0x000fea0007ffe0ff */
[----:B-----5:R1:W-:Y:S02]  /*a810*/  ST.E.128 [R2.64], R8 ;  /* 0x0000000802007985 */ /* 0x0203e4000c101d06 */
.L_x_1976:
[----:B------:R-:W-:Y:S05]  /*a820*/  BSYNC B1 ;  /* 0x0000000000017941 */ /* 0x000fea0003800000 */
.L_x_1975:
        /* <DEDUP_REMOVED lines=96> */
.L_x_1982:
[----:B------:R-:W-:Y:S05]  /*ae30*/  BSYNC B0 ;  /* 0x0000000000007941 */ /* 0x000fea0003800000 */
.L_x_1981:
[----:B-1----:R-:W-:Y:S01]  /*ae40*/  MOV R2, R68 ;  /* 0x0000004400027202 */ /* 0x002fe20000000f00 */
[----:B------:R-:W-:Y:S01]  /*ae50*/  IMAD R0, R191, 0xc0, RZ ;  /* 0x000000c0bf007824 */ /* 0x000fe200078e02ff */
[----:B------:R-:W-:Y:S05]  /*ae60*/  MOV R3, R67 ;  /* 0x0000004300037202 */ /* 0x000fea0000000f00 */
[----:B------:R-:W-:Y:S05]  /*ae70*/  IMAD.WIDE.U32 R2, R190, 0xc0, R2 ;  /* 0x000000c0be027825 */ /* 0x000fea00078e0002 */
[----:B------:R-:W-:Y:S05]  /*ae80*/  IADD3 R3, R3, R0, RZ ;  /* 0x0000000003037210 */ /* 0x000fea0007ffe0ff */
[----:B-----5:R1:W-:Y:S02]  /*ae90*/  ST.E.128 [R2.64], R8 ;  /* 0x0000000802007985 */ /* 0x0203e4000c101d06 */
.L_x_1980:
[----:B------:R-:W-:Y:S05]  /*aea0*/  BSYNC B1 ;  /* 0x0000000000017941 */ /* 0x000fea0003800000 */
.L_x_1979:
        /* <DEDUP_REMOVED lines=96> */
.L_x_1986:
[----:B------:R-:W-:Y:S05]  /*b4b0*/  BSYNC B0 ;  /* 0x0000000000007941 */ /* 0x000fea0003800000 */
.L_x_1985:
[----:B-1----:R-:W-:Y:S01]  /*b4c0*/  MOV R2, R68 ;  /* 0x0000004400027202 */ /* 0x002fe20000000f00 */
[----:B------:R-:W-:Y:S01]  /*b4d0*/  IMAD R0, R191, 0xe0, RZ ;  /* 0x000000e0bf007824 */ /* 0x000fe200078e02ff */
[----:B------:R-:W-:Y:S05]  /*b4e0*/  MOV R3, R67 ;  /* 0x0000004300037202 */ /* 0x000fea0000000f00 */
[----:B------:R-:W-:Y:S05]  /*b4f0*/  IMAD.WIDE.U32 R2, R190, 0xe0, R2 ;  /* 0x000000e0be027825 */ /* 0x000fea00078e0002 */
[----:B------:R-:W-:Y:S05]  /*b500*/  IADD3 R3, R3, R0, RZ ;  /* 0x0000000003037210 */ /* 0x000fea0007ffe0ff */
[----:B-----5:R1:W-:Y:S02]  /*b510*/  ST.E.128 [R2.64], R8 ;  /* 0x0000000802007985 */ /* 0x0203e4000c101d06 */
.L_x_1984:
[----:B------:R-:W-:Y:S05]  /*b520*/  BSYNC B1 ;  /* 0x0000000000017941 */ /* 0x000fea0003800000 */
.L_x_1983:
        /* <DEDUP_REMOVED lines=93> */
.L_x_1990:
[----:B------:R-:W-:Y:S05]  /*bb00*/  BSYNC B0 ;  /* 0x0000000000007941 */ /* 0x000fea0003800000 */
.L_x_1989:
[C---:B-1----:R-:W-:Y:S04]  /*bb10*/  LEA R2, P0, R96.reuse, R68, 0x1 ;  /* 0x0000004460027211 */ /* 0x042fe800078008ff */
[----:B------:R-:W-:Y:S05]  /*bb20*/  LEA.HI.X R3, R96, R67, R114, 0x1, P0 ;  /* 0x0000004360037211 */ /* 0x000fea00000f0c72 */
[----:B-----5:R1:W-:Y:S04]  /*bb30*/  ST.E.128 [R2.64], R8 ;  /* 0x0000000802007985 */ /* 0x0203e8000c101d06 */
.L_x_1988:
[----:B------:R-:W-:Y:S05]  /*bb40*/  BSYNC B1 ;  /* 0x0000000000017941 */ /* 0x000fea0003800000 */
.L_x_1987:
        /* <DEDUP_REMOVED lines=96> */
.L_x_1994:
[----:B------:R-:W-:Y:S05]  /*c150*/  BSYNC B0 ;  /* 0x0000000000007941 */ /* 0x000fea0003800000 */
.L_x_1993:
[----:B-1----:R-:W-:Y:S01]  /*c160*/  MOV R2, R68 ;  /* 0x0000004400027202 */ /* 0x002fe20000000f00 */
[----:B------:R-:W-:Y:S01]  /*c170*/  IMAD R0, R191, 0x120, RZ ;  /* 0x00000120bf007824 */ /* 0x000fe200078e02ff */
[----:B------:R-:W-:Y:S05]  /*c180*/  MOV R3, R67 ;  /* 0x0000004300037202 */ /* 0x000fea0000000f00 */
[----:B------:R-:W-:Y:S05]  /*c190*/  IMAD.WIDE.U32 R2, R190, 0x120, R2 ;  /* 0x00000120be027825 */ /* 0x000fea00078e0002 */
[----:B------:R-:W-:Y:S05]  /*c1a0*/  IADD3 R3, R3, R0, RZ ;  /* 0x0000000003037210 */ /* 0x000fea0007ffe0ff */
[----:B-----5:R1:W-:Y:S02]  /*c1b0*/  ST.E.128 [R2.64], R8 ;  /* 0x0000000802007985 */ /* 0x0203e4000c101d06 */
.L_x_1992:
[----:B------:R-:W-:Y:S05]  /*c1c0*/  BSYNC B1 ;  /* 0x0000000000017941 */ /* 0x000fea0003800000 */
.L_x_1991:
        /* <DEDUP_REMOVED lines=96> */
.L_x_1998:
[----:B------:R-:W-:Y:S05]  /*c7d0*/  BSYNC B0 ;  /* 0x0000000000007941 */ /* 0x000fea0003800000 */
.L_x_1997:
[----:B-1----:R-:W-:Y:S01]  /*c7e0*/  MOV R2, R68 ;  /* 0x0000004400027202 */ /* 0x002fe20000000f00 */
[----:B------:R-:W-:Y:S01]  /*c7f0*/  IMAD R0, R191, 0x140, RZ ;  /* 0x00000140bf007824 */ /* 0x000fe200078e02ff */
[----:B------:R-:W-:Y:S05]  /*c800*/  MOV R3, R67 ;  /* 0x0000004300037202 */ /* 0x000fea0000000f00 */
[----:B------:R-:W-:Y:S05]  /*c810*/  IMAD.WIDE.U32 R2, R190, 0x140, R2 ;  /* 0x00000140be027825 */ /* 0x000fea00078e0002 */
[----:B------:R-:W-:Y:S05]  /*c820*/  IADD3 R3, R3, R0, RZ ;  /* 0x0000000003037210 */ /* 0x000fea0007ffe0ff */
[----:B-----5:R1:W-:Y:S02]  /*c830*/  ST.E.128 [R2.64], R8 ;  /* 0x0000000802007985 */ /* 0x0203e4000c101d06 */
.L_x_1996:
[----:B------:R-:W-:Y:S05]  /*c840*/  BSYNC B1 ;  /* 0x0000000000017941 */ /* 0x000fea0003800000 */
.L_x_1995:
        /* <DEDUP_REMOVED lines=96> */
.L_x_2002:
[----:B------:R-:W-:Y:S05]  /*ce50*/  BSYNC B0 ;  /* 0x0000000000007941 */ /* 0x000fea0003800000 */
.L_x_2001:
[----:B-1----:R-:W-:Y:S01]  /*ce60*/  MOV R2, R68 ;  /* 0x0000004400027202 */ /* 0x002fe20000000f00 */
[----:B------:R-:W-:Y:S01]  /*ce70*/  IMAD R0, R191, 0x160, RZ ;  /* 0x00000160bf007824 */ /* 0x000fe200078e02ff */
[----:B------:R-:W-:Y:S05]  /*ce80*/  MOV R3, R67 ;  /* 0x0000004300037202 */ /* 0x000fea0000000f00 */
[----:B------:R-:W-:Y:S05]  /*ce90*/  IMAD.WIDE.U32 R2, R190, 0x160, R2 ;  /* 0x00000160be027825 */ /* 0x000fea00078e0002 */
[----:B------:R-:W-:Y:S05]  /*cea0*/  IADD3 R3, R3, R0, RZ ;  /* 0x0000000003037210 */ /* 0x000fea0007ffe0ff */
[----:B-----5:R1:W-:Y:S02]  /*ceb0*/  ST.E.128 [R2.64], R8 ;  /* 0x0000000802007985 */ /* 0x0203e4000c101d06 */
.L_x_2000:
[----:B------:R-:W-:Y:S05]  /*cec0*/  BSYNC B1 ;  /* 0x0000000000017941 */ /* 0x000fea0003800000 */
.L_x_1999:
        /* <DEDUP_REMOVED lines=96> */
.L_x_2006:
[----:B------:R-:W-:Y:S05]  /*d4d0*/  BSYNC B0 ;  /* 0x0000000000007941 */ /* 0x000fea0003800000 */
.L_x_2005:
[----:B-1----:R-:W-:Y:S01]  /*d4e0*/  MOV R2, R68 ;  /* 0x0000004400027202 */ /* 0x002fe20000000f00 */
[----:B------:R-:W-:Y:S01]  /*d4f0*/  IMAD R0, R191, 0x180, RZ ;  /* 0x00000180bf007824 */ /* 0x000fe200078e02ff */
[----:B------:R-:W-:Y:S05]  /*d500*/  MOV R3, R67 ;  /* 0x0000004300037202 */ /* 0x000fea0000000f00 */
[----:B------:R-:W-:Y:S05]  /*d510*/  IMAD.WIDE.U32 R2, R190, 0x180, R2 ;  /* 0x00000180be027825 */ /* 0x000fea00078e0002 */
[----:B------:R-:W-:Y:S05]  /*d520*/  IADD3 R3, R3, R0, RZ ;  /* 0x0000000003037210 */ /* 0x000fea0007ffe0ff */
[----:B-----5:R1:W-:Y:S02]  /*d530*/  ST.E.128 [R2.64], R8 ;  /* 0x0000000802007985 */ /* 0x0203e4000c101d06 */
.L_x_2004:
[----:B------:R-:W-:Y:S05]  /*d540*/  BSYNC B1 ;  /* 0x0000000000017941 */ /* 0x000fea0003800000 */
.L_x_2003:
        /* <DEDUP_REMOVED lines=96> */
.L_x_2010:
[----:B------:R-:W-:Y:S05]  /*db50*/  BSYNC B0 ;  /* 0x0000000000007941 */ /* 0x000fea0003800000 */
.L_x_2009:
[----:B-1----:R-:W-:Y:S01]  /*db60*/  MOV R2, R68 ;  /* 0x0000004400027202 */ /* 0x002fe20000000f00 */
[----:B------:R-:W-:Y:S01]  /*db70*/  IMAD R0, R191, 0x1a0, RZ ;  /* 0x000001a0bf007824 */ /* 0x000fe200078e02ff */
[----:B------:R-:W-:Y:S05]  /*db80*/  MOV R3, R67 ;  /* 0x0000004300037202 */ /* 0x000fea0000000f00 */
[----:B------:R-:W-:Y:S05]  /*db90*/  IMAD.WIDE.U32 R2, R190, 0x1a0, R2 ;  /* 0x000001a0be027825 */ /* 0x000fea00078e0002 */
[----:B------:R-:W-:Y:S05]  /*dba0*/  IADD3 R3, R3, R0, RZ ;  /* 0x0000000003037210 */ /* 0x000fea0007ffe0ff */
[----:B-----5:R1:W-:Y:S02]  /*dbb0*/  ST.E.128 [R2.64], R8 ;  /* 0x0000000802007985 */ /* 0x0203e4000c101d06 */
.L_x_2008:
[----:B------:R-:W-:Y:S05]  /*dbc0*/  BSYNC B1 ;  /* 0x0000000000017941 */ /* 0x000fea0003800000 */
.L_x_2007:
        /* <DEDUP_REMOVED lines=96> */
.L_x_2014:
[----:B------:R-:W-:Y:S05]  /*e1d0*/  BSYNC B0 ;  /* 0x0000000000007941 */ /* 0x000fea0003800000 */
.L_x_2013:
[----:B-1----:R-:W-:Y:S01]  /*e1e0*/  MOV R2, R68 ;  /* 0x0000004400027202 */ /* 0x002fe20000000f00 */
[----:B------:R-:W-:Y:S01]  /*e1f0*/  IMAD R0, R191, 0x1c0, RZ ;  /* 0x000001c0bf007824 */ /* 0x000fe200078e02ff */
[----:B------:R-:W-:Y:S05]  /*e200*/  MOV R3, R67 ;  /* 0x0000004300037202 */ /* 0x000fea0000000f00 */
[----:B------:R-:W-:Y:S05]  /*e210*/  IMAD.WIDE.U32 R2, R190, 0x1c0, R2 ;  /* 0x000001c0be027825 */ /* 0x000fea00078e0002 */
[----:B------:R-:W-:Y:S05]  /*e220*/  IADD3 R3, R3, R0, RZ ;  /* 0x0000000003037210 */ /* 0x000fea0007ffe0ff */
[----:B-----5:R1:W-:Y:S02]  /*e230*/  ST.E.128 [R2.64], R8 ;  /* 0x0000000802007985 */ /* 0x0203e4000c101d06 */
.L_x_2012:
[----:B------:R-:W-:Y:S05]  /*e240*/  BSYNC B1 ;  /* 0x0000000000017941 */ /* 0x000fea0003800000 */
.L_x_2011:
        /* <DEDUP_REMOVED lines=95> */
.L_x_2018:
[----:B------:R-:W-:Y:S05]  /*e840*/  BSYNC B0 ;  /* 0x0000000000007941 */ /* 0x000fea0003800000 */
.L_x_2017:
[----:B-1----:R-:W-:Y:S01]  /*e850*/  MOV R2, R68 ;  /* 0x0000004400027202 */ /* 0x002fe20000000f00 */
[----:B------:R-:W-:Y:S01]  /*e860*/  IMAD R0, R191, 0x1e0, RZ ;  /* 0x000001e0bf007824 */ /* 0x000fe200078e02ff */
[----:B------:R-:W-:Y:S05]  /*e870*/  MOV R3, R67 ;  /* 0x0000004300037202 */ /* 0x000fea0000000f00 */
[----:B------:R-:W-:Y:S05]  /*e880*/  IMAD.WIDE.U32 R2, R190, 0x1e0, R2 ;  /* 0x000001e0be027825 */ /* 0x000fea00078e0002 */
[----:B------:R-:W-:Y:S05]  /*e890*/  IADD3 R3, R3, R0, RZ ;  /* 0x0000000003037210 */ /* 0x000fea0007ffe0ff */
[----:B-----5:R1:W-:Y:S02]  /*e8a0*/  ST.E.128 [R2.64], R8 ;  /* 0x0000000802007985 */ /* 0x0203e4000c101d06 */
.L_x_2016:
[----:B------:R-:W-:Y:S05]  /*e8b0*/  BSYNC B1 ;  /* 0x0000000000017941 */ /* 0x000fea0003800000 */
.L_x_2015:
        /* <DEDUP_REMOVED lines=11> */
.L_x_1920:
        /* <DEDUP_REMOVED lines=184> */
.L_x_1954:
[----:B------:R-:W-:Y:S05]  /*f4f0*/  BSYNC B2 ;  /* 0x0000000000027941 */ /* 0x000fea0003800000 */
.L_x_1919:
        /* <DEDUP_REMOVED lines=92> */
.L_x_2020:
        /* <DEDUP_REMOVED lines=12> */
.L_x_2021:
[----:B------:R-:W-:Y:S05]  /*fb80*/  BSYNC B0 ;  /* 0x0000000000007941 */ /* 0x000fea0003800000 */
.L_x_2019:
[----:B------:R-:W-:Y:S04]  /*fb90*/  IADD3 R23, R23, -0x1, RZ ;  /* 0xffffffff17177810 */ /* 0x000fe80007ffe0ff */
[----:B------:R-:W-:Y:S11]  /*fba0*/  ISETP.GT.AND P0, PT, R23, R118, PT ;  /* 0x000000761700720c */ /* 0x000ff60003f04270 */
[----:B------:R-:W-:Y:S02]  /*fbb0*/  @!UPT UIADD3 URZ, URZ, URZ, URZ ;  /* 0x0000003f3f3ff290 */ /* 0x000fe4000fffe03f */
[----:B------:R-:W-:-:S05]  /*fbc0*/  @P0 BRA `(.L_x_2022) ;  /* 0xffff359000000947 */ /* 0x000fca000383ffff */
.L_x_1918:
[----:B------:R-:W-:Y:S01]  /*fbd0*/  WARPSYNC 0xffffffff ;  /* 0xffffffff00007948 */ /* 0x000fe20003800000 */
[----:B------:R-:W-:Y:S06]  /*fbe0*/  BAR.SYNC.DEFER_BLOCKING 0x0 ;  /* 0x0000000000007b1d */ /* 0x000fec0000010000 */
[----:B------:R-:W2:Y:S01]  /*fbf0*/  LD.E R35, [R18.64+0xd0] ;  /* 0x0000d00612237980 */ /* 0x000ea2000c101900 */
[----:B------:R-:W-:Y:S01]  /*fc00*/  BSSY B2, `(.L_x_2023) ;  /* 0x00002ed000027945 */ /* 0x000fe20003800000 */
[----:B------:R-:W-:Y:S01]  /*fc10*/  IMAD.SHL.U32 R189, R252, 0x2, RZ ;  /* 0x00000002fcbd7824 */ /* 0x000fe200078e00ff */
[C---:B------:R-:W-:Y:S01]  /*fc20*/  SHF.L.U64.HI R6, R170.reuse, 0x4, R171 ;  /* 0x00000004aa067819 */ /* 0x040fe200000102ab */
[----:B------:R-:W-:Y:S01]  /*fc30*/  IMAD.SHL.U32 R4, R170, 0x10, RZ ;  /* 0x00000010aa047824 */ /* 0x000fe200078e00ff */
        /* <DEDUP_REMOVED lines=14> */
[----:B------:R2:W3:Y:S04]  /*fd20*/  @P1 LD.E R0, [R2.64] ;  /* 0x0000000602001980 */ /* 0x0004e8000c101900 */
[----:B------:R-:W1:Y:S01]  /*fd30*/  S2R R5, SR_CTAID.X ;  /* 0x0000000000057919 */ /* 0x000e620000002500 */
[----:B------:R-:W-:Y:S02]  /*fd40*/  IMAD.MOV.U32 R216, RZ, RZ, R214 ;  /* 0x000000ffffd87224 */ /* 0x000fe400078e00d6 */
[----:B------:R-:W-:Y:S01]  /*fd50*/  IMAD R10, R171, 0x30, RZ ;  /* 0x00000030ab0a7824 */ /* 0x000fe200078e02ff */
[----:B------:R-:W-:Y:S02]  /*fd60*/  LEA.HI R16, R35, R35, RZ, 0x1 ;  /* 0x0000002323107211 */ /* 0x000fe400078f08ff */
[-C--:B------:R-:W-:Y:S01]  /*fd70*/  IADD3 R4, P1, R4, R214.reuse, RZ ;  /* 0x000000d604047210 */ /* 0x080fe20007f3e0ff */
[----:B------:R-:W-:Y:S01]  /*fd80*/  IMAD.SHL.U32 R15, R218, 0x4, RZ ;  /* 0x00000004da0f7824 */ /* 0x000fe200078e00ff */
[----:B------:R-:W-:Y:S01]  /*fd90*/  SHF.R.S32.HI R16, RZ, 0x1, R16 ;  /* 0x00000001ff107819 */ /* 0x000fe20000011410 */
[----:B-1----:R-:W-:Y:S01]  /*fda0*/  IMAD.SHL.U32 R13, R5, 0x40, RZ ;  /* 0x00000040050d7824 */ /* 0x002fe200078e00ff */
[C---:B------:R-:W-:Y:S01]  /*fdb0*/  LEA R5, P0, R170.reuse, R214, 0x5 ;  /* 0x000000d6aa057211 */ /* 0x040fe200078028ff */
[----:B--2---:R-:W-:-:S03]  /*fdc0*/  IMAD.WIDE.U32 R2, R170, 0x30, R216 ;  /* 0x00000030aa027825 */ /* 0x004fc600078e00d8 */
[----:B------:R-:W-:Y:S02]  /*fdd0*/  LEA.HI.X R7, R170, R217, R171, 0x5, P0 ;  /* 0x000000d9aa077211 */ /* 0x000fe400000f2cab */
[----:B-----5:R-:W-:-:S04]  /*fde0*/  LEA R42, P0, R5, R168, 0x1 ;  /* 0x000000a8052a7211 */ /* 0x020fc800078008ff */
[-C--:B------:R-:W-:Y:S01]  /*fdf0*/  LEA.HI.X R43, R5, R169.reuse, R7, 0x1, P0 ;  /* 0x000000a9052b7211 */ /* 0x080fe200000f0c07 */
[----:B------:R-:W-:Y:S01]  /*fe00*/  IMAD.IADD R5, R3, 0x1, R10 ;  /* 0x0000000103057824 */ /* 0x000fe200078e020a */
[-C--:B------:R-:W-:Y:S01]  /*fe10*/  LEA R48, P0, R2, R168.reuse, 0x1 ;  /* 0x000000a802307211 */ /* 0x080fe200078008ff */
[----:B------:R-:W-:Y:S01]  /*fe20*/  IMAD.X R6, R6, 0x1, R217, P1 ;  /* 0x0000000106067824 */ /* 0x000fe200008e06d9 */
[----:B------:R-:W-:Y:S02]  /*fe30*/  LEA R28, P1, R4, R168, 0x1 ;  /* 0x000000a8041c7211 */ /* 0x000fe400078208ff */
[-C--:B------:R-:W-:Y:S02]  /*fe40*/  LEA.HI.X R49, R2, R169.reuse, R5, 0x1, P0 ;  /* 0x000000a902317211 */ /* 0x080fe400000f0c05 */
[----:B----4-:R-:W-:Y:S02]  /*fe50*/  ISETP.NE.AND P0, PT, R12, RZ, PT ;  /* 0x000000ff0c00720c */ /* 0x010fe40003f05270 */
[----:B------:R-:W-:-:S02]  /*fe60*/  LEA.HI.X R29, R4, R169, R6, 0x1, P1 ;  /* 0x000000a9041d7211 */ /* 0x000fc400008f0c06 */
        /* <DEDUP_REMOVED lines=14> */
[----:B------:R-:W1:Y:S01]  /*ff50*/  S2R R30, SR_TID.X ;  /* 0x00000000001e7919 */ /* 0x000e620000002100 */
        /* <DEDUP_REMOVED lines=55> */
.L_x_2029:
[----:B------:R-:W-:Y:S05]  /*102d0*/  BSYNC B0 ;  /* 0x0000000000007941 */ /* 0x000fea0003800000 */
.L_x_2028:
[----:B-----5:R3:W-:Y:S02]  /*102e0*/  STS.128 [R189], R4 ;  /* 0x00000004bd007388 */ /* 0x0207e40000000c00 */
.L_x_2027:
[----:B------:R-:W-:Y:S05]  /*102f0*/  BSYNC B1 ;  /* 0x0000000000017941 */ /* 0x000fea0003800000 */
.L_x_2026:
        /* <DEDUP_REMOVED lines=58> */
.L_x_2033:
[----:B------:R-:W-:Y:S05]  /*106a0*/  BSYNC B0 ;  /* 0x0000000000007941 */ /* 0x000fea0003800000 */
.L_x_2032:
[----:B-----5:R1:W-:Y:S02]  /*106b0*/  STS.128 [R189+0x800], R4 ;  /* 0x00080004bd007388 */ /* 0x0203e40000000c00 */
.L_x_2031:
[----:B------:R-:W-:Y:S05]  /*106c0*/  BSYNC B1 ;  /* 0x0000000000017941 */ /* 0x000fea0003800000 */
.L_x_2030:
        /* <DEDUP_REMOVED lines=59> */
.L_x_2037:
[----:B------:R-:W-:Y:S05]  /*10a80*/  BSYNC B0 ;  /* 0x0000000000007941 */ /* 0x000fea0003800000 */
.L_x_2036:
[----:B-----5:R3:W-:Y:S02]  /*10a90*/  STS.128 [R189+0x1000], R4 ;  /* 0x00100004bd007388 */ /* 0x0207e40000000c00 */
.L_x_2035:
[----:B------:R-:W-:Y:S05]  /*10aa0*/  BSYNC B1 ;  /* 0x0000000000017941 */ /* 0x000fea0003800000 */
.L_x_2034:
        /* <DEDUP_REMOVED lines=58> */
.L_x_2040:
[----:B------:R-:W-:Y:S05]  /*10e50*/  BSYNC B0 ;  /* 0x0000000000007941 */ /* 0x000fea0003800000 */
.L_x_2039:
[----:B-----5:R1:W-:Y:S01]  /*10e60*/  STS.128 [R189+0x1800], R4 ;  /* 0x00180004bd007388 */ /* 0x0203e20000000c00 */
[----:B------:R-:W-:Y:S05]  /*10e70*/  BRA `(.L_x_2038) ;  /* 0x00001c5000007947 */ /* 0x000fea0003800000 */
.L_x_2025:
        /* <DEDUP_REMOVED lines=91> */
.L_x_2044:
[----:B------:R-:W-:Y:S05]  /*11430*/  BSYNC B0 ;  /* 0x0000000000007941 */ /* 0x000fea0003800000 */
.L_x_2043:
[----:B-----5:R3:W-:Y:S02]  /*11440*/  STS.128 [R189], R4 ;  /* 0x00000004bd007388 */ /* 0x0207e40000000c00 */
.L_x_2042:
[----:B------:R-:W-:Y:S05]  /*11450*/  BSYNC B1 ;  /* 0x0000000000017941 */ /* 0x000fea0003800000 */
.L_x_2041:
        /* <DEDUP_REMOVED lines=93> */
.L_x_2048:
[----:B------:R-:W-:Y:S05]  /*11a30*/  BSYNC B0 ;  /* 0x0000000000007941 */ /* 0x000fea0003800000 */
.L_x_2047:
[----:B-----5:R1:W-:Y:S02]  /*11a40*/  STS.128 [R189+0x800], R4 ;  /* 0x00080004bd007388 */ /* 0x0203e40000000c00 */
.L_x_2046:
[----:B------:R-:W-:Y:S05]  /*11a50*/  BSYNC B1 ;  /* 0x0000000000017941 */ /* 0x000fea0003800000 */
.L_x_2045:
        /* <DEDUP_REMOVED lines=94> */
.L_x_2052:
[----:B------:R-:W-:Y:S05]  /*12040*/  BSYNC B0 ;  /* 0x0000000000007941 */ /* 0x000fea0003800000 */
.L_x_2051:
[----:B-----5:R3:W-:Y:S02]  /*12050*/  STS.128 [R189+0x1000], R4 ;  /* 0x00100004bd007388 */ /* 0x0207e40000000c00 */
.L_x_2050:
[----:B------:R-:W-:Y:S05]  /*12060*/  BSYNC B1 ;  /* 0x0000000000017941 */ /* 0x000fea0003800000 */
.L_x_2049:
        /* <DEDUP_REMOVED lines=93> */
.L_x_2054:
[----:B------:R-:W-:Y:S05]  /*12640*/  BSYNC B0 ;  /* 0x0000000000007941 */ /* 0x000fea0003800000 */
.L_x_2053:
[----:B-----5:R1:W-:Y:S01]  /*12650*/  STS.128 [R189+0x1800], R4 ;  /* 0x00180004bd007388 */ /* 0x0203e20000000c00 */
[----:B------:R-:W-:Y:S05]  /*12660*/  BRA `(.L_x_2038) ;  /* 0x0000046000007947 */ /* 0x000fea0003800000 */
.L_x_2024:
[----:B------:R-:W2:Y:S01]  /*12670*/  LDL R2, [R1+0x15c] ;  /* 0x00015c0001027983 */ /* 0x000ea20000100800 */
[----:B------:R-:W-:Y:S03]  /*12680*/  BSSY B0, `(.L_x_2055) ;  /* 0x0000010000007945 */ /* 0x000fe60003800000 */
[----:B------:R-:W1:Y:S02]  /*12690*/  S2R R0, SR_CTAID.X ;  /* 0x0000000000007919 */ /* 0x000e640000002500 */
[----:B-1----:R-:W-:-:S05]  /*126a0*/  IMAD.SHL.U32 R0, R0, 0x40, RZ ;  /* 0x0000004000007824 */ /* 0x002fca00078e00ff */
        /* <DEDUP_REMOVED lines=13> */
.L_x_2056:
[----:B------:R-:W-:Y:S05]  /*12780*/  BSYNC B0 ;  /* 0x0000000000007941 */ /* 0x000fea0003800000 */
.L_x_2055:
        /* <DEDUP_REMOVED lines=16> */
.L_x_2058:
[----:B------:R-:W-:Y:S05]  /*12890*/  BSYNC B0 ;  /* 0x0000000000007941 */ /* 0x000fea0003800000 */
.L_x_2057:
        /* <DEDUP_REMOVED lines=16> */
.L_x_2060:
[----:B------:R-:W-:Y:S05]  /*129a0*/  BSYNC B0 ;  /* 0x0000000000007941 */ /* 0x000fea0003800000 */
.L_x_2059:
        /* <DEDUP_REMOVED lines=18> */
.L_x_2038:
[----:B------:R-:W-:Y:S05]  /*12ad0*/  BSYNC B2 ;  /* 0x0000000000027941 */ /* 0x000fea0003800000 */
.L_x_2023:
        /* <DEDUP_REMOVED lines=18> */
.L_x_2062:
[----:B------:R-:W-:Y:S05]  /*12c00*/  BSYNC B0 ;  /* 0x0000000000007941 */ /* 0x000fea0003800000 */
.L_x_2061:
        /* <DEDUP_REMOVED lines=13> */
.L_x_2064:
[----:B------:R-:W-:Y:S05]  /*12ce0*/  BSYNC B0 ;  /* 0x0000000000007941 */ /* 0x000fea0003800000 */
.L_x_2063:
        /* <DEDUP_REMOVED lines=13> */
.L_x_2066:
[----:B------:R-:W-:Y:S05]  /*12dc0*/  BSYNC B0 ;  /* 0x0000000000007941 */ /* 0x000fea0003800000 */
.L_x_2065:
        /* <DEDUP_REMOVED lines=16> */
.L_x_2068:
[----:B------:R-:W-:Y:S05]  /*12ed0*/  BSYNC B0 ;  /* 0x0000000000007941 */ /* 0x000fea0003800000 */
.L_x_2067:
        /* <DEDUP_REMOVED lines=14> */
.L_x_2070:
[----:B------:R-:W-:Y:S05]  /*12fc0*/  BSYNC B0 ;  /* 0x0000000000007941 */ /* 0x000fea0003800000 */
.L_x_2069:
        /* <DEDUP_REMOVED lines=17> */
.L_x_2072:
[----:B------:R-:W-:Y:S05]  /*130e0*/  BSYNC B0 ;  /* 0x0000000000007941 */ /* 0x000fea0003800000 */
.L_x_2071:
        /* <DEDUP_REMOVED lines=17> */
.L_x_2074:
[----:B------:R-:W-:Y:S05]  /*13200*/  BSYNC B0 ;  /* 0x0000000000007941 */ /* 0x000fea0003800000 */
.L_x_2073:
        /* <DEDUP_REMOVED lines=17> */
.L_x_2076:
[----:B------:R-:W-:Y:S05]  /*13320*/  BSYNC B0 ;  /* 0x0000000000007941 */ /* 0x000fea0003800000 */
.L_x_2075:
        /* <DEDUP_REMOVED lines=14> */
.L_x_2078:
[----:B------:R-:W-:Y:S05]  /*13410*/  BSYNC B0 ;  /* 0x0000000000007941 */ /* 0x000fea0003800000 */
.L_x_2077:
        /* <DEDUP_REMOVED lines=17> */
.L_x_2080:
[----:B------:R-:W-:Y:S05]  /*13530*/  BSYNC B0 ;  /* 0x0000000000007941 */ /* 0x000fea0003800000 */
.L_x_2079:
        /* <DEDUP_REMOVED lines=17> */
.L_x_2082:
[----:B------:R-:W-:Y:S05]  /*13650*/  BSYNC B0 ;  /* 0x0000000000007941 */ /* 0x000fea0003800000 */
.L_x_2081:
        /* <DEDUP_REMOVED lines=17> */
.L_x_2084:
[----:B------:R-:W-:Y:S05]  /*13770*/  BSYNC B0 ;  /* 0x0000000000007941 */ /* 0x000fea0003800000 */
.L_x_2083:
        /* <DEDUP_REMOVED lines=17> */
.L_x_2086:
[----:B------:R-:W-:Y:S05]  /*13890*/  BSYNC B0 ;  /* 0x0000000000007941 */ /* 0x000fea0003800000 */
.L_x_2085:
        /* <DEDUP_REMOVED lines=17> */
.L_x_2088:
[----:B------:R-:W-:Y:S05]  /*139b0*/  BSYNC B0 ;  /* 0x0000000000007941 */ /* 0x000fea0003800000 */
.L_x_2087:
        /* <DEDUP_REMOVED lines=17> */
.L_x_2090:
[----:B------:R-:W-:Y:S05]  /*13ad0*/  BSYNC B0 ;  /* 0x0000000000007941 */ /* 0x000fea0003800000 */
.L_x_2089:
        /* <DEDUP_REMOVED lines=17> */
.L_x_2092:
[----:B------:R-:W-:Y:S05]  /*13bf0*/  BSYNC B0 ;  /* 0x0000000000007941 */ /* 0x000fea0003800000 */
.L_x_2091:
        /* <DEDUP_REMOVED lines=9> */
[----:B------:R-:W-:Y:S06]  /*13c90*/  BAR.SYNC.DEFER_BLOCKING 0x0 ;  /* 0x0000000000007b1d */ /* 0x000fec0000010000 */
[----:B------:R1:W-:Y:S01]  /*13ca0*/  @P0 STS.128 [R189+0xa000], RZ ;  /* 0x00a000ffbd000388 */ /* 0x0003e20000000c00 */
[----:B------:R-:W-:Y:S05]  /*13cb0*/  @P0 BRA `(.L_x_2094) ;  /* 0x000000a000000947 */ /* 0x000fea0003800000 */
[----:B--23--:R-:W2:Y:S02]  /*13cc0*/  LDL R3, [R1] ;  /* 0x0000000001037983 */ /* 0x00cea40000100800 */
        /* <DEDUP_REMOVED lines=9> */
.L_x_2094:
[----:B--2---:R-:W-:Y:S05]  /*13d60*/  BSYNC B0 ;  /* 0x0000000000007941 */ /* 0x004fea0003800000 */
.L_x_2093:
        /* <DEDUP_REMOVED lines=14> */
.L_x_2096:
[----:B------:R-:W-:Y:S05]  /*13e50*/  BSYNC B0 ;  /* 0x0000000000007941 */ /* 0x000fea0003800000 */
.L_x_2095:
        /* <DEDUP_REMOVED lines=16> */
.L_x_2098:
[----:B------:R-:W-:Y:S05]  /*13f60*/  BSYNC B0 ;  /* 0x0000000000007941 */ /* 0x000fea0003800000 */
.L_x_2097:
        /* <DEDUP_REMOVED lines=20> */
.L_x_2100:
[----:B------:R-:W-:Y:S05]  /*140b0*/  BSYNC B0 ;  /* 0x0000000000007941 */ /* 0x000fea0003800000 */
.L_x_2099:
        /* <DEDUP_REMOVED lines=16> */
.L_x_2102:
[----:B------:R-:W-:Y:S05]  /*141c0*/  BSYNC B0 ;  /* 0x0000000000007941 */ /* 0x000fea0003800000 */
.L_x_2101:
        /* <DEDUP_REMOVED lines=20> */
.L_x_2104:
[----:B------:R-:W-:Y:S05]  /*14310*/  BSYNC B0 ;  /* 0x0000000000007941 */ /* 0x000fea0003800000 */
.L_x_2103:
        /* <DEDUP_REMOVED lines=20> */
.L_x_2106:
[----:B------:R-:W-:Y:S05]  /*14460*/  BSYNC B0 ;  /* 0x0000000000007941 */ /* 0x000fea0003800000 */
.L_x_2105:
        /* <DEDUP_REMOVED lines=20> */
.L_x_2108:
[----:B------:R-:W-:Y:S05]  /*145b0*/  BSYNC B0 ;  /* 0x0000000000007941 */ /* 0x000fea0003800000 */
.L_x_2107:
        /* <DEDUP_REMOVED lines=16> */
.L_x_2110:
[----:B------:R-:W-:Y:S05]  /*146c0*/  BSYNC B0 ;  /* 0x0000000000007941 */ /* 0x000fea0003800000 */
.L_x_2109:
        /* <DEDUP_REMOVED lines=20> */
.L_x_2112:
[----:B------:R-:W-:Y:S05]  /*14810*/  BSYNC B0 ;  /* 0x0000000000007941 */ /* 0x000fea0003800000 */
.L_x_2111:
        /* <DEDUP_REMOVED lines=20> */
.L_x_2114:
[----:B------:R-:W-:Y:S05]  /*14960*/  BSYNC B0 ;  /* 0x0000000000007941 */ /* 0x000fea0003800000 */
.L_x_2113:
        /* <DEDUP_REMOVED lines=20> */
.L_x_2116:
[----:B------:R-:W-:Y:S05]  /*14ab0*/  BSYNC B0 ;  /* 0x0000000000007941 */ /* 0x000fea0003800000 */
.L_x_2115:
        /* <DEDUP_REMOVED lines=20> */
.L_x_2118:
[----:B------:R-:W-:Y:S05]  /*14c00*/  BSYNC B0 ;  /* 0x0000000000007941 */ /* 0x000fea0003800000 */
.L_x_2117:
        /* <DEDUP_REMOVED lines=20> */
.L_x_2120:
[----:B------:R-:W-:Y:S05]  /*14d50*/  BSYNC B0 ;  /* 0x0000000000007941 */ /* 0x000fea0003800000 */
.L_x_2119:
        /* <DEDUP_REMOVED lines=20> */
.L_x_2122:
[----:B------:R-:W-:Y:S05]  /*14ea0*/  BSYNC B0 ;  /* 0x0000000000007941 */ /* 0x000fea0003800000 */
.L_x_2121:
        /* <DEDUP_REMOVED lines=20> */
.L_x_2124:
[----:B------:R-:W-:Y:S05]  /*14ff0*/  BSYNC B0 ;  /* 0x0000000000007941 */ /* 0x000fea0003800000 */
.L_x_2123:
[----:B--2---:R-:W2:Y:S04]  /*15000*/  LDL R28, [R1+0x15c] ;  /* 0x00015c00011c7983 */ /* 0x004ea80000100800 */
[----:B---3--:R-:W3:Y:S01]  /*15010*/  LD.E R3, [R18.64+0x18c] ;  /* 0x00018c0612037980 */ /* 0x008ee2000c101900 */
[----:B------:R-:W-:Y:S01]  /*15020*/  LEA.HI R4, R223, R223, RZ, 0x1 ;  /* 0x000000dfdf047211 */ /* 0x000fe200078f08ff */
[----:B------:R-:W-:Y:S01]  /*15030*/  IMAD.SHL.U32 R0, R218, 0x40, RZ ;  /* 0x00000040da007824 */ /* 0x000fe200078e00ff */
[----:B------:R-:W-:Y:S01]  /*15040*/  SHF.R.S32.HI R172, RZ, 0x1f, R17 ;  /* 0x0000001fffac7819 */ /* 0x000fe20000011411 */
[----:B------:R-:W-:Y:S01]  /*15050*/  IMAD.SHL.U32 R2, R250, 0x40, RZ ;  /* 0x00000040fa027824 */ /* 0x000fe200078e00ff */
[----:B------:R-:W-:Y:S01]  /*15060*/  LOP3.LUT R4, R4, 0xfffffffe, RZ, 0xc0, !PT ;  /* 0xfffffffe04047812 */ /* 0x000fe200078ec0ff */
[----:B------:R-:W-:Y:S01]  /*15070*/  IMAD.SHL.U32 R5, R80, 0x8, RZ ;  /* 0x0000000850057824 */ /* 0x000fe200078e00ff */
[----:B------:R-:W-:Y:S01]  /*15080*/  LOP3.LUT R0, R0, 0x1c0, RZ, 0xc0, !PT ;  /* 0x000001c000007812 */ /* 0x000fe200078ec0ff */
[----:B------:R-:W-:Y:S01]  /*15090*/  IMAD.SHL.U32 R7, R251, 0x40, RZ ;  /* 0x00000040fb077824 */ /* 0x000fe200078e00ff */
[----:B------:R-:W-:Y:S01]  /*150a0*/  LOP3.LUT R2, R2, 0x1c0, RZ, 0xc0, !PT ;  /* 0x000001c002027812 */ /* 0x000fe200078ec0ff */
[----:B------:R-:W-:Y:S01]  /*150b0*/  IMAD.IADD R4, R223, 0x1, -R4 ;  /* 0x00000001df047824 */ /* 0x000fe200078e0a04 */
[----:B------:R-:W-:Y:S01]  /*150c0*/  LEA.HI R172, R172, R17, RZ, 0x5 ;  /* 0x00000011acac7211 */ /* 0x000fe200078f28ff */
[----:B------:R-:W0:Y:S01]  /*150d0*/  LDGDEPBAR ;  /* 0x00000000000079af */ /* 0x000e220000000000 */
[----:B------:R-:W-:Y:S01]  /*150e0*/  LOP3.LUT R8, R0, 0x8, R5, 0xf8, !PT ;  /* 0x0000000800087812 */ /* 0x000fe200078ef805 */
[----:B------:R-:W-:Y:S01]  /*150f0*/  IMAD.SHL.U32 R6, R4, 0x8, RZ ;  /* 0x0000000804067824 */ /* 0x000fe200078e00ff */
[----:B------:R-:W-:-:S02]  /*15100*/  SHF.R.U32.HI R0, RZ, 0x3, R0 ;  /* 0x00000003ff007819 */ /* 0x000fc40000011600 */
[----:B------:R-:W-:Y:S02]  /*15110*/  SHF.R.S32.HI R172, RZ, 0x5, R172 ;  /* 0x00000005ffac7819 */ /* 0x000fe400000114ac */
[----:B------:R-:W-:Y:S02]  /*15120*/  LOP3.LUT R5, R2, 0x8, R6, 0xf8, !PT ;  /* 0x0000000802057812 */ /* 0x000fe400078ef806 */
[----:B------:R-:W-:Y:S02]  /*15130*/  SHF.R.U32.HI R2, RZ, 0x3, R2 ;  /* 0x00000003ff027819 */ /* 0x000fe40000011602 */
[----:B------:R-:W-:Y:S02]  /*15140*/  LOP3.LUT R17, R7, 0xfffffe00, RZ, 0xc0, !PT ;  /* 0xfffffe0007117812 */ /* 0x000fe400078ec0ff */
[----:B------:R-:W-:Y:S02]  /*15150*/  LOP3.LUT R0, R8, R0, RZ, 0x3c, !PT ;  /* 0x0000000008007212 */ /* 0x000fe400078e3cff */
[----:B------:R-:W-:Y:S01]  /*15160*/  LOP3.LUT R16, R5, R2, RZ, 0x3c, !PT ;  /* 0x0000000205107212 */ /* 0x000fe200078e3cff */
[----:B------:R-:W-:Y:S01]  /*15170*/  IMAD R2, R172, 0x400, R17 ;  /* 0x00000400ac027824 */ /* 0x000fe200078e0211 */
[----:B------:R-:W-:Y:S01]  /*15180*/  R2P PR, R218, 0x6 ;  /* 0x00000006da007804 */ /* 0x000fe20000000000 */
[----:B------:R-:W-:-:S02]  /*15190*/  IMAD R0, R4, 0x200, R0 ;  /* 0x0000020004007824 */ /* 0x000fc400078e0200 */
        /* <DEDUP_REMOVED lines=8> */
[----:B------:R-:W1:Y:S01]  /*15220*/  LDSM.16.M88.4 R4, [R183] ;  /* 0x00000000b704783b */ /* 0x000e620000000200 */
[----:B------:R-:W-:-:S02]  /*15230*/  SEL R184, R0, 0xffffffe0, !P1 ;  /* 0xffffffe000b87807 */ /* 0x000fc40004800000 */
[----:B------:R-:W-:Y:S01]  /*15240*/  IADD3 R0, R176, 0x2000, RZ ;  /* 0x00002000b0007810 */ /* 0x000fe20007ffe0ff */
[----:B------:R-:W4:Y:S01]  /*15250*/  LDSM.16.M88.4 R8, [R176+0x2800] ;  /* 0x00280000b008783b */ /* 0x000f220000000200 */
[----:B------:R-:W-:Y:S02]  /*15260*/  IMAD R185, R186, 0x2, R2 ;  /* 0x00000002bab97824 */ /* 0x000fe400078e0202 */
[----:B------:R-:W-:Y:S01]  /*15270*/  IMAD.IADD R104, R176, 0x1, R184 ;  /* 0x00000001b0687824 */ /* 0x000fe200078e02b8 */
[----:B------:R-:W-:Y:S01]  /*15280*/  LDSM.16.M88.4 R20, [R176+0x3000] ;  /* 0x00300000b014783b */ /* 0x000fe20000000200 */
[----:B------:R-:W-:-:S03]  /*15290*/  @P2 IADD3 R177, R0, -0x40, RZ ;  /* 0xffffffc000b12810 */ /* 0x000fc60007ffe0ff */
[----:B------:R-:W-:Y:S02]  /*152a0*/  STL [R1+0x4c], R24 ;  /* 0x00004c1801007387 */ /* 0x000fe40000100800 */
[----:B------:R-:W-:Y:S02]  /*152b0*/  IMAD.IADD R182, R184, 0x1, R177 ;  /* 0x00000001b8b67824 */ /* 0x000fe400078e02b1 */
[----:B------:R-:W-:Y:S04]  /*152c0*/  LDSM.16.M88.4 R24, [R24] ;  /* 0x000000001818783b */ /* 0x000fe80000000200 */
[----:B------:R-:W-:Y:S04]  /*152d0*/  LDSM.16.M88.4 R48, [R104+0x3000] ;  /* 0x003000006830783b */ /* 0x000fe80000000200 */
[----:B------:R-:W4:Y:S04]  /*152e0*/  LDSM.16.M88.4 R44, [R104+0x2000] ;  /* 0x00200000682c783b */ /* 0x000f280000000200 */
[----:B------:R-:W4:Y:S04]  /*152f0*/  LDSM.16.M88.4 R52, [R176+0x3800] ;  /* 0x00380000b034783b */ /* 0x000f280000000200 */
[----:B------:R-:W4:Y:S04]  /*15300*/  LDSM.16.M88.4 R40, [R104+0x2800] ;  /* 0x002800006828783b */ /* 0x000f280000000200 */
[----:B------:R-:W4:Y:S01]  /*15310*/  LDSM.16.M88.4 R68, [R176+0x4000] ;  /* 0x00400000b044783b */ /* 0x000f220000000200 */
[C---:B-1----:R-:W-:Y:S03]  /*15320*/  HMMA.16816.F32.BF16 R36, R4.reuse, R12, RZ ;  /* 0x0000000c0424723c */ /* 0x042fe600000418ff */
[----:B------:R-:W-:Y:S04]  /*15330*/  LDSM.16.M88.4 R64, [R176+0x4800] ;  /* 0x00480000b040783b */ /* 0x000fe80000000200 */
[----:B------:R-:W1:Y:S01]  /*15340*/  LDSM.16.M88.4 R56, [R104+0x3800] ;  /* 0x003800006838783b */ /* 0x000e620000000200 */
[C---:B-----5:R-:W-:Y:S03]  /*15350*/  HMMA.16816.F32.BF16 R32, R4.reuse, R14, RZ ;  /* 0x0000000e0420723c */ /* 0x060fe600000418ff */
[----:B------:R-:W-:Y:S04]  /*15360*/  LDSM.16.M88.4 R60, [R177] ;  /* 0x00000000b13c783b */ /* 0x000fe80000000200 */
[----:B------:R-:W-:Y:S01]  /*15370*/  LDSM.16.M88.4 R72, [R177+0x800] ;  /* 0x00080000b148783b */ /* 0x000fe20000000200 */
[----:B----4-:R-:W-:Y:S08]  /*15380*/  HMMA.16816.F32.BF16 R12, R4, R10, RZ ;  /* 0x0000000a040c723c */ /* 0x010ff000000418ff */
[C---:B------:R-:W-:Y:S08]  /*15390*/  HMMA.16816.F32.BF16 R76, R24.reuse, R44, R36 ;  /* 0x0000002c184c723c */ /* 0x040ff00000041824 */
[----:B------:R-:W-:Y:S08]  /*153a0*/  HMMA.16816.F32.BF16 R80, R24, R46, R32 ;  /* 0x0000002e1850723c */ /* 0x000ff00000041820 */
[----:B------:R-:W-:Y:S08]  /*153b0*/  HMMA.16816.F32.BF16 R44, R4, R52, RZ ;  /* 0x00000034042c723c */ /* 0x000ff000000418ff */
[----:B------:R-:W-:Y:S01]  /*153c0*/  HMMA.16816.F32.BF16 R92, R24, R42, R12 ;  /* 0x0000002a185c723c */ /* 0x000fe2000004180c */
[----:B------:R-:W-:Y:S07]  /*153d0*/  LDSM.16.M88.4 R12, [R185] ;  /* 0x00000000b90c783b */ /* 0x000fee0000000200 */
[C---:B------:R-:W-:Y:S08]  /*153e0*/  HMMA.16816.F32.BF16 R36, R4.reuse, R68, RZ ;  /* 0x000000440424723c */ /* 0x040ff000000418ff */
[----:B------:R-:W-:Y:S01]  /*153f0*/  HMMA.16816.F32.BF16 R32, R4, R70, RZ ;  /* 0x000000460420723c */ /* 0x000fe200000418ff */
[----:B------:R-:W-:Y:S07]  /*15400*/  LDSM.16.M88.4 R68, [R182] ;  /* 0x00000000b644783b */ /* 0x000fee0000000200 */
[----:B-1----:R-:W-:Y:S01]  /*15410*/  HMMA.16816.F32.BF16 R100, R24, R56, R44 ;  /* 0x000000381864723c */ /* 0x002fe2000004182c */
[----:B--2---:R-:W-:-:S07]  /*15420*/  IMAD.MOV.U32 R174, RZ, RZ, R28 ;  /* 0x000000ffffae7224 */ /* 0x004fce00078e001c */
[C---:B------:R-:W-:Y:S08]  /*15430*/  HMMA.16816.F32.BF16 R28, R4.reuse, R8, RZ ;  /* 0x00000008041c723c */ /* 0x040ff000000418ff */
[C---:B------:R-:W-:Y:S08]  /*15440*/  HMMA.16816.F32.BF16 R8, R4.reuse, R20, RZ ;  /* 0x000000140408723c */ /* 0x040ff000000418ff */
[----:B------:R-:W-:Y:S08]  /*15450*/  HMMA.16816.F32.BF16 R20, R4, R22, RZ ;  /* 0x000000160414723c */ /* 0x000ff000000418ff */
[C---:B------:R-:W-:Y:S08]  /*15460*/  HMMA.16816.F32.BF16 R84, R24.reuse, R40, R28 ;  /* 0x000000281854723c */ /* 0x040ff0000004181c */
[C---:B------:R-:W-:Y:S08]  /*15470*/  HMMA.16816.F32.BF16 R124, R24.reuse, R48, R8 ;  /* 0x00000030187c723c */ /* 0x040ff00000041808 */
[----:B------:R-:W-:Y:S01]  /*15480*/  HMMA.16816.F32.BF16 R112, R24, R50, R20 ;  /* 0x000000321870723c */ /* 0x000fe20000041814 */
[----:B------:R-:W1:Y:S04]  /*15490*/  LDSM.16.M88.4 R20, [R2] ;  /* 0x000000000214783b */ /* 0x000e680000000200 */
[----:B------:R-:W2:Y:S03]  /*154a0*/  LDSM.16.M88.4 R48, [R104+0x4800] ;  /* 0x004800006830783b */ /* 0x000ea60000000200 */
[C---:B------:R-:W-:Y:S08]  /*154b0*/  HMMA.16816.F32.BF16 R28, R4.reuse, R64, RZ ;  /* 0x00000040041c723c */ /* 0x040ff000000418ff */
[C---:B------:R-:W-:Y:S01]  /*154c0*/  HMMA.16816.F32.BF16 R8, R4.reuse, R66, RZ ;  /* 0x000000420408723c */ /* 0x040fe200000418ff */
[----:B------:R-:W4:Y:S07]  /*154d0*/  LDSM.16.M88.4 R64, [R176+0x5000] ;  /* 0x00500000b040783b */ /* 0x000f2e0000000200 */
[----:B------:R-:W-:Y:S01]  /*154e0*/  HMMA.16816.F32.BF16 R40, R4, R54, RZ ;  /* 0x000000360428723c */ /* 0x000fe200000418ff */
[----:B------:R-:W3:Y:S07]  /*154f0*/  LDSM.16.M88.4 R52, [R104+0x4000] ;  /* 0x004000006834783b */ /* 0x000eee0000000200 */
[----:B-1----:R-:W-:Y:S08]  /*15500*/  HMMA.16816.F32.BF16 R44, R20, R60, R76 ;  /* 0x0000003c142c723c */ /* 0x002ff0000004184c */
[----:B--2---:R-:W-:Y:S08]  /*15510*/  HMMA.16816.F32.BF16 R128, R24, R48, R28 ;  /* 0x000000301880723c */ /* 0x004ff0000004181c */
[----:B------:R-:W-:Y:S01]  /*15520*/  HMMA.16816.F32.BF16 R28, R20, R62, R80 ;  /* 0x0000003e141c723c */ /* 0x000fe20000041850 */
[----:B------:R-:W-:Y:S07]  /*15530*/  LDSM.16.M88.4 R60, [R182+0x1800] ;  /* 0x00180000b63c783b */ /* 0x000fee0000000200 */
[----:B------:R-:W-:Y:S01]  /*15540*/  HMMA.16816.F32.BF16 R120, R24, R50, R8 ;  /* 0x000000321878723c */ /* 0x000fe20000041808 */
[----:B------:R-:W1:Y:S07]  /*15550*/  LDSM.16.M88.4 R48, [R182+0x800] ;  /* 0x00080000b630783b */ /* 0x000e6e0000000200 */
[----:B------:R-:W-:Y:S08]  /*15560*/  HMMA.16816.F32.BF16 R148, R12, R68, R44 ;  /* 0x000000440c94723c */ /* 0x000ff0000004182c */
[----:B------:R-:W-:Y:S01]  /*15570*/  HMMA.16816.F32.BF16 R88, R24, R58, R40 ;  /* 0x0000003a1858723c */ /* 0x000fe20000041828 */
[----:B------:R-:W2:Y:S04]  /*15580*/  LDSM.16.M88.4 R40, [R104+0x5000] ;  /* 0x005000006828783b */ /* 0x000ea80000000200 */
[----:B------:R-:W1:Y:S03]  /*15590*/  LDSM.16.M88.4 R56, [R177+0x1000] ;  /* 0x00100000b138783b */ /* 0x000e660000000200 */
[----:B------:R-:W-:Y:S08]  /*155a0*/  HMMA.16816.F32.BF16 R8, R20, R72, R84 ;  /* 0x000000481408723c */ /* 0x000ff00000041854 */
[----:B------:R-:W-:Y:S01]  /*155b0*/  HMMA.16816.F32.BF16 R44, R12, R70, R28 ;  /* 0x000000460c2c723c */ /* 0x000fe2000004181c */
[----:B---3--:R-:W-:-:S04]  /*155c0*/  FMUL.FTZ R0, R149, R3 ;  /* 0x0000000395007220 */ /* 0x008fc80000410000 */
[----:B------:R3:W1:Y:S03]  /*155d0*/  MUFU.TANH R175, R0 ;  /* 0x0000000000af7308 */ /* 0x0006660000002400 */
[----:B----4-:R-:W-:Y:S08]  /*155e0*/  HMMA.16816.F32.BF16 R28, R4, R66, RZ ;  /* 0x00000042041c723c */ /* 0x010ff000000418ff */
[----:B------:R-:W-:Y:S01]  /*155f0*/  HMMA.16816.F32.BF16 R108, R24, R54, R32 ;  /* 0x00000036186c723c */ /* 0x000fe20000041820 */
[----:B---3--:R-:W-:-:S07]  /*15600*/  FMUL.FTZ R0, R150, R3 ;  /* 0x0000000396007220 */ /* 0x008fce0000410000 */
[----:B------:R-:W-:Y:S01]  /*15610*/  HMMA.16816.F32.BF16 R32, R4, R64, RZ ;  /* 0x000000400420723c */ /* 0x000fe200000418ff */
[----:B------:R3:W-:Y:S01]  /*15620*/  MUFU.TANH R252, R0 ;  /* 0x0000000000fc7308 */ /* 0x0007e20000002400 */
[----:B------:R-:W-:Y:S06]  /*15630*/  LDSM.16.M88.4 R64, [R182+0x1000] ;  /* 0x00100000b640783b */ /* 0x000fec0000000200 */
[----:B------:R-:W-:Y:S01]  /*15640*/  HMMA.16816.F32.BF16 R96, R24, R52, R36 ;  /* 0x000000341860723c */ /* 0x000fe20000041824 */
[----:B------:R-:W4:Y:S07]  /*15650*/  LDSM.16.M88.4 R52, [R177+0x1800] ;  /* 0x00180000b134783b */ /* 0x000f2e0000000200 */
[----:B------:R-:W-:Y:S01]  /*15660*/  HMMA.16816.F32.BF16 R36, R20, R74, R92 ;  /* 0x0000004a1424723c */ /* 0x000fe2000004185c */
[----:B---3--:R-:W-:-:S04]  /*15670*/  FMUL.FTZ R0, R151, R3 ;  /* 0x0000000397007220 */ /* 0x008fc80000410000 */
[----:B------:R3:W3:Y:S03]  /*15680*/  MUFU.TANH R179, R0 ;  /* 0x0000000000b37308 */ /* 0x0006e60000002400 */
[----:B-1----:R-:W-:Y:S08]  /*15690*/  HMMA.16816.F32.BF16 R8, R12, R48, R8 ;  /* 0x000000300c08723c */ /* 0x002ff00000041808 */
[----:B--2---:R-:W-:Y:S01]  /*156a0*/  HMMA.16816.F32.BF16 R156, R24, R42, R28 ;  /* 0x0000002a189c723c */ /* 0x004fe2000004181c */
[----:B---3--:R-:W-:-:S07]  /*156b0*/  FMUL.FTZ R0, R44, R3 ;  /* 0x000000032c007220 */ /* 0x008fce0000410000 */
[----:B------:R-:W-:Y:S01]  /*156c0*/  HMMA.16816.F32.BF16 R28, R20, R56, R124 ;  /* 0x00000038141c723c */ /* 0x000fe2000004187c */
[----:B------:R1:W2:Y:S07]  /*156d0*/  MUFU.TANH R116, R0 ;  /* 0x0000000000747308 */ /* 0x0002ae0000002400 */
[----:B------:R-:W-:Y:S01]  /*156e0*/  HMMA.16816.F32.BF16 R84, R24, R40, R32 ;  /* 0x000000281854723c */ /* 0x000fe20000041820 */
[----:B------:R-:W3:Y:S04]  /*156f0*/  LDSM.16.M88.4 R32, [R177+0x2000] ;  /* 0x00200000b120783b */ /* 0x000ee80000000200 */
[----:B------:R-:W2:Y:S03]  /*15700*/  LDSM.16.M88.4 R40, [R177+0x2800] ;  /* 0x00280000b128783b */ /* 0x000ea60000000200 */
[----:B------:R-:W-:Y:S01]  /*15710*/  HMMA.16816.F32.BF16 R36, R12, R50, R36 ;  /* 0x000000320c24723c */ /* 0x000fe20000041824 */
[-C--:B-1----:R-:W-:Y:S01]  /*15720*/  FMUL.FTZ R0, R45, R3.reuse ;  /* 0x000000032d007220 */ /* 0x082fe20000410000 */
[----:B------:R-:W-:Y:S03]  /*15730*/  LDSM.16.M88.4 R48, [R176+0x5800] ;  /* 0x00580000b030783b */ /* 0x000fe60000000200 */
[----:B------:R1:W-:Y:S03]  /*15740*/  MUFU.TANH R251, R0 ;  /* 0x0000000000fb7308 */ /* 0x0003e60000002400 */
[C---:B------:R-:W-:Y:S08]  /*15750*/  HMMA.16816.F32.BF16 R76, R20.reuse, R58, R112 ;  /* 0x0000003a144c723c */ /* 0x040ff00000041870 */
[----:B----4-:R-:W-:Y:S01]  /*15760*/  HMMA.16816.F32.BF16 R68, R20, R52, R100 ;  /* 0x000000341444723c */ /* 0x010fe20000041864 */
[----:B-1----:R-:W-:-:S07]  /*15770*/  FMUL.FTZ R0, R46, R3 ;  /* 0x000000032e007220 */ /* 0x002fce0000410000 */
[C---:B------:R-:W-:Y:S01]  /*15780*/  HMMA.16816.F32.BF16 R72, R20.reuse, R54, R88 ;  /* 0x000000361448723c */ /* 0x040fe20000041858 */
[----:B------:R1:W-:Y:S01]  /*15790*/  MUFU.TANH R118, R0 ;  /* 0x0000000000767308 */ /* 0x0003e20000002400 */
[----:B------:R-:W4:Y:S06]  /*157a0*/  LDSM.16.M88.4 R88, [R177+0x3000] ;  /* 0x00300000b158783b */ /* 0x000f2c0000000200 */
[----:B---3--:R-:W-:Y:S01]  /*157b0*/  HMMA.16816.F32.BF16 R80, R20, R32, R96 ;  /* 0x000000201450723c */ /* 0x008fe20000041860 */
[----:B-1----:R-:W-:-:S07]  /*157c0*/  FMUL.FTZ R0, R47, R3 ;  /* 0x000000032f007220 */ /* 0x002fce0000410000 */
[C---:B------:R-:W-:Y:S01]  /*157d0*/  HMMA.16816.F32.BF16 R52, R12.reuse, R60, R68 ;  /* 0x0000003c0c34723c */ /* 0x040fe20000041844 */
[----:B------:R1:W-:Y:S07]  /*157e0*/  MUFU.TANH R250, R0 ;  /* 0x0000000000fa7308 */ /* 0x0003ee0000002400 */
[----:B------:R-:W-:Y:S01]  /*157f0*/  HMMA.16816.F32.BF16 R44, R12, R64, R28 ;  /* 0x000000400c2c723c */ /* 0x000fe2000004181c */
[----:B------:R-:W3:Y:S07]  /*15800*/  LDSM.16.M88.4 R28, [R182+0x2000] ;  /* 0x00200000b61c783b */ /* 0x000eee0000000200 */
[----:B--2---:R-:W-:Y:S01]  /*15810*/  HMMA.16816.F32.BF16 R56, R20, R40, R128 ;  /* 0x000000281438723c */ /* 0x004fe20000041880 */
[----:B-1----:R-:W-:-:S04]  /*15820*/  FMUL.FTZ R0, R8, R3 ;  /* 0x0000000308007220 */ /* 0x002fc80000410000 */
[----:B------:R1:W2:Y:S03]  /*15830*/  MUFU.TANH R249, R0 ;  /* 0x0000000000f97308 */ /* 0x0002a60000002400 */
[----:B------:R-:W-:Y:S08]  /*15840*/  HMMA.16816.F32.BF16 R40, R20, R42, R120 ;  /* 0x0000002a1428723c */ /* 0x000ff00000041878 */
[----:B------:R-:W-:Y:S01]  /*15850*/  HMMA.16816.F32.BF16 R60, R12, R62, R72 ;  /* 0x0000003e0c3c723c */ /* 0x000fe20000041848 */
[----:B-1----:R-:W-:-:S07]  /*15860*/  FMUL.FTZ R0, R9, R3 ;  /* 0x0000000309007220 */ /* 0x002fce0000410000 */
[----:B----4-:R-:W-:Y:S01]  /*15870*/  HMMA.16816.F32.BF16 R112, R20, R88, R84 ;  /* 0x000000581470723c */ /* 0x010fe20000041854 */
[----:B------:R1:W-:Y:S02]  /*15880*/  MUFU.TANH R248, R0 ;  /* 0x0000000000f87308 */ /* 0x0003e40000002400 */
[----:B-1----:R-:W-:-:S06]  /*15890*/  FMUL.FTZ R0, R10, R3 ;  /* 0x000000030a007220 */ /* 0x002fcc0000410000 */
[----:B------:R1:W-:Y:S02]  /*158a0*/  MUFU.TANH R246, R0 ;  /* 0x0000000000f67308 */ /* 0x0003e40000002400 */
[-C--:B-1----:R-:W-:Y:S02]  /*158b0*/  FMUL.FTZ R0, R11, R3.reuse ;  /* 0x000000030b007220 */ /* 0x082fe40000410000 */
[----:B------:R-:W-:Y:S04]  /*158c0*/  HMMA.16816.F32.BF16 R8, R20, R34, R108 ;  /* 0x000000221408723c */ /* 0x000fe8000004186c */
[----:B------:R1:W4:Y:S04]  /*158d0*/  MUFU.TANH R247, R0 ;  /* 0x0000000000f77308 */ /* 0x0003280000002400 */
[C---:B------:R-:W-:Y:S08]  /*158e0*/  HMMA.16816.F32.BF16 R32, R12.reuse, R66, R76 ;  /* 0x000000420c20723c */ /* 0x040ff0000004184c */
[----:B---3--:R-:W-:Y:S01]  /*158f0*/  HMMA.16816.F32.BF16 R64, R12, R28, R80 ;  /* 0x0000001c0c40723c */ /* 0x008fe20000041850 */
[----:B-1----:R-:W-:-:S04]  /*15900*/  FMUL.FTZ R0, R36, R3 ;  /* 0x0000000324007220 */ /* 0x002fc80000410000 */
[----:B------:R1:W3:Y:S03]  /*15910*/  MUFU.TANH R241, R0 ;  /* 0x0000000000f17308 */ /* 0x0002e60000002400 */
[----:B------:R-:W-:Y:S01]  /*15920*/  HMMA.16816.F32.BF16 R68, R12, R30, R8 ;  /* 0x0000001e0c44723c */ /* 0x000fe20000041808 */
[----:B------:R-:W2:Y:S04]  /*15930*/  LDSM.16.M88.4 R28, [R176+0x6800] ;  /* 0x00680000b01c783b */ /* 0x000ea80000000200 */
[----:B------:R-:W3:Y:S03]  /*15940*/  LDSM.16.M88.4 R8, [R176+0x7000] ;  /* 0x00700000b008783b */ /* 0x000ee60000000200 */
[----:B------:R-:W-:Y:S01]  /*15950*/  HMMA.16816.F32.BF16 R76, R4, R50, RZ ;  /* 0x00000032044c723c */ /* 0x000fe200000418ff */
[----:B-1----:R-:W-:-:S04]  /*15960*/  FMUL.FTZ R0, R37, R3 ;  /* 0x0000000325007220 */ /* 0x002fc80000410000 */
[----:B------:R1:W-:Y:S02]  /*15970*/  MUFU.TANH R240, R0 ;  /* 0x0000000000f07308 */ /* 0x0003e40000002400 */
[----:B-1----:R-:W-:-:S06]  /*15980*/  FMUL.FTZ R0, R38, R3 ;  /* 0x0000000326007220 */ /* 0x002fcc0000410000 */
[----:B------:R1:W-:Y:S01]  /*15990*/  MUFU.TANH R236, R0 ;  /* 0x0000000000ec7308 */ /* 0x0003e20000002400 */
[C---:B--2---:R-:W-:Y:S08]  /*159a0*/  HMMA.16816.F32.BF16 R96, R4.reuse, R28, RZ ;  /* 0x0000001c0460723c */ /* 0x044ff000000418ff */
[----:B------:R-:W-:Y:S01]  /*159b0*/  HMMA.16816.F32.BF16 R100, R4, R30, RZ ;  /* 0x0000001e0464723c */ /* 0x000fe200000418ff */
[----:B------:R-:W2:Y:S01]  /*159c0*/  LDSM.16.M88.4 R28, [R176+0x9000] ;  /* 0x00900000b01c783b */ /* 0x000ea20000000200 */
[----:B-1----:R-:W-:-:S03]  /*159d0*/  FMUL.FTZ R0, R39, R3 ;  /* 0x0000000327007220 */ /* 0x002fc60000410000 */
[----:B------:R-:W1:Y:S03]  /*159e0*/  LDSM.16.M88.4 R36, [R182+0x2800] ;  /* 0x00280000b624783b */ /* 0x000e660000000200 */
[C---:B---3--:R-:W-:Y:S01]  /*159f0*/  HMMA.16816.F32.BF16 R108, R4.reuse, R8, RZ ;  /* 0x00000008046c723c */ /* 0x048fe200000418ff */
[----:B------:R3:W1:Y:S07]  /*15a00*/  MUFU.TANH R237, R0 ;  /* 0x0000000000ed7308 */ /* 0x00066e0000002400 */
[----:B------:R-:W-:Y:S01]  /*15a10*/  HMMA.16816.F32.BF16 R120, R4, R10, RZ ;  /* 0x0000000a0478723c */ /* 0x000fe200000418ff */
[----:B------:R-:W4:Y:S01]  /*15a20*/  LDSM.16.M88.4 R8, [R176+0x9800] ;  /* 0x00980000b008783b */ /* 0x000f220000000200 */
[----:B---3--:R-:W-:-:S04]  /*15a30*/  FMUL.FTZ R0, R44, R3 ;  /* 0x000000032c007220 */ /* 0x008fc80000410000 */
[----:B------:R3:W1:Y:S02]  /*15a40*/  MUFU.TANH R235, R0 ;  /* 0x0000000000eb7308 */ /* 0x0006640000002400 */
[----:B--2---:R-:W-:Y:S01]  /*15a50*/  HMMA.16816.F32.BF16 R160, R4, R28, RZ ;  /* 0x0000001c04a0723c */ /* 0x004fe200000418ff */
[----:B---3--:R-:W-:-:S05]  /*15a60*/  FMUL.FTZ R0, R45, R3 ;  /* 0x000000032d007220 */ /* 0x008fca0000410000 */
[----:B------:R2:W-:Y:S02]  /*15a70*/  MUFU.TANH R234, R0 ;  /* 0x0000000000ea7308 */ /* 0x0005e40000002400 */
[C---:B-1----:R-:W-:Y:S01]  /*15a80*/  HMMA.16816.F32.BF16 R84, R12.reuse, R38, R40 ;  /* 0x000000260c54723c */ /* 0x042fe20000041828 */
[----:B------:R-:W1:Y:S07]  /*15a90*/  LDSM.16.M88.4 R40, [R176+0x8000] ;  /* 0x00800000b028783b */ /* 0x000e6e0000000200 */
[----:B------:R-:W-:Y:S01]  /*15aa0*/  HMMA.16816.F32.BF16 R72, R12, R36, R56 ;  /* 0x000000240c48723c */ /* 0x000fe20000041838 */
[----:B------:R-:W3:Y:S01]  /*15ab0*/  LDSM.16.M88.4 R36, [R176+0x8800] ;  /* 0x00880000b024783b */ /* 0x000ee20000000200 */
[----:B--2---:R-:W-:-:S06]  /*15ac0*/  FMUL.FTZ R0, R46, R3 ;  /* 0x000000032e007220 */ /* 0x004fcc0000410000 */
[C---:B------:R-:W-:Y:S01]  /*15ad0*/  HMMA.16816.F32.BF16 R56, R4.reuse, R48, RZ ;  /* 0x000000300438723c */ /* 0x040fe200000418ff */
[----:B------:R-:W-:Y:S01]  /*15ae0*/  LDSM.16.M88.4 R48, [R104+0x6800] ;  /* 0x006800006830783b */ /* 0x000fe20000000200 */
[----:B------:R2:W-:Y:S06]  /*15af0*/  MUFU.TANH R135, R0 ;  /* 0x0000000000877308 */ /* 0x0005ec0000002400 */
[C---:B------:R-:W-:Y:S08]  /*15b00*/  HMMA.16816.F32.BF16 R164, R4.reuse, R30, RZ ;  /* 0x0000001e04a4723c */ /* 0x040ff000000418ff */
[----:B----4-:R-:W-:Y:S01]  /*15b10*/  HMMA.16816.F32.BF16 R168, R4, R8, RZ ;  /* 0x0000000804a8723c */ /* 0x010fe200000418ff */
[----:B--2---:R-:W-:-:S02]  /*15b20*/  FMUL.FTZ R0, R47, R3 ;  /* 0x000000032f007220 */ /* 0x004fc40000410000 */
[----:B------:R-:W2:Y:S02]  /*15b30*/  LDSM.16.M88.4 R44, [R176+0x6000] ;  /* 0x00600000b02c783b */ /* 0x000ea40000000200 */
[----:B------:R4:W2:Y:S03]  /*15b40*/  MUFU.TANH R233, R0 ;  /* 0x0000000000e97308 */ /* 0x0008a60000002400 */
[C---:B------:R-:W-:Y:S08]  /*15b50*/  HMMA.16816.F32.BF16 R192, R4.reuse, R10, RZ ;  /* 0x0000000a04c0723c */ /* 0x040ff000000418ff */
[----:B-1----:R-:W-:Y:S01]  /*15b60*/  HMMA.16816.F32.BF16 R136, R4, R40, RZ ;  /* 0x000000280488723c */ /* 0x002fe200000418ff */
[----:B----4-:R-:W-:-:S07]  /*15b70*/  FMUL.FTZ R0, R32, R3 ;  /* 0x0000000320007220 */ /* 0x010fce0000410000 */
[C---:B------:R-:W-:Y:S01]  /*15b80*/  HMMA.16816.F32.BF16 R140, R4.reuse, R42, RZ ;  /* 0x0000002a048c723c */ /* 0x040fe200000418ff */
[----:B------:R-:W1:Y:S01]  /*15b90*/  LDSM.16.M88.4 R40, [R182+0x3000] ;  /* 0x00300000b628783b */ /* 0x000e620000000200 */
[----:B------:R4:W1:Y:S06]  /*15ba0*/  MUFU.TANH R231, R0 ;  /* 0x0000000000e77308 */ /* 0x00086c0000002400 */
[C---:B---3--:R-:W-:Y:S08]  /*15bb0*/  HMMA.16816.F32.BF16 R144, R4.reuse, R36, RZ ;  /* 0x000000240490723c */ /* 0x048ff000000418ff */
[----:B------:R-:W-:Y:S01]  /*15bc0*/  HMMA.16816.F32.BF16 R152, R4, R38, RZ ;  /* 0x000000260498723c */ /* 0x000fe200000418ff */
[----:B----4-:R-:W-:-:S04]  /*15bd0*/  FMUL.FTZ R0, R33, R3 ;  /* 0x0000000321007220 */ /* 0x010fc80000410000 */
[----:B------:R3:W-:Y:S03]  /*15be0*/  MUFU.TANH R229, R0 ;  /* 0x0000000000e57308 */ /* 0x0007e60000002400 */
[C---:B--2---:R-:W-:Y:S08]  /*15bf0*/  HMMA.16816.F32.BF16 R80, R4.reuse, R44, RZ ;  /* 0x0000002c0450723c */ /* 0x044ff000000418ff */
[----:B------:R-:W-:Y:S01]  /*15c00*/  HMMA.16816.F32.BF16 R92, R4, R46, RZ ;  /* 0x0000002e045c723c */ /* 0x000fe200000418ff */
[----:B------:R-:W-:Y:S01]  /*15c10*/  LDSM.16.M88.4 R44, [R177+0x3800] ;  /* 0x00380000b12c783b */ /* 0x000fe20000000200 */
[----:B---3--:R-:W-:-:S06]  /*15c20*/  FMUL.FTZ R0, R34, R3 ;  /* 0x0000000322007220 */ /* 0x008fcc0000410000 */
[----:B------:R-:W-:Y:S01]  /*15c30*/  HMMA.16816.F32.BF16 R8, R20, R90, R156 ;  /* 0x0000005a1408723c */ /* 0x000fe2000004189c */
[----:B------:R2:W3:Y:S06]  /*15c40*/  MUFU.TANH R134, R0 ;  /* 0x0000000000867308 */ /* 0x0004ec0000002400 */
[----:B------:R-:W-:Y:S01]  /*15c50*/  IMAD.MOV.U32 R157, RZ, RZ, R175 ;  /* 0x000000ffff9d7224 */ /* 0x000fe200078e00af */
[----:B-1----:R-:W-:Y:S01]  /*15c60*/  HMMA.16816.F32.BF16 R36, R12, R40, R112 ;  /* 0x000000280c24723c */ /* 0x002fe20000041870 */
[----:B------:R-:W1:Y:S01]  /*15c70*/  S2R R112, SR_CTAID.X ;  /* 0x0000000000707919 */ /* 0x000e620000002500 */
[----:B------:R-:W-:-:S02]  /*15c80*/  IMAD.MOV.U32 R159, RZ, RZ, R178 ;  /* 0x000000ffff9f7224 */ /* 0x000fc400078e00b2 */
[----:B------:R-:W-:-:S03]  /*15c90*/  IMAD.MOV.U32 R156, RZ, RZ, R174 ;  /* 0x000000ffff9c7224 */ /* 0x000fc600078e00ae */
[----:B------:R-:W-:Y:S02]  /*15ca0*/  IMAD.MOV.U32 R115, RZ, RZ, R179 ;  /* 0x000000ffff737224 */ /* 0x000fe400078e00b3 */
[-C--:B--2---:R-:W-:Y:S02]  /*15cb0*/  FMUL.FTZ R0, R35, R3.reuse ;  /* 0x0000000323007220 */ /* 0x084fe40000410000 */
[----:B------:R-:W2:Y:S02]  /*15cc0*/  LDSM.16.M88.4 R32, [R176+0x7800] ;  /* 0x00780000b020783b */ /* 0x000ea40000000200 */
[----:B------:R4:W2:Y:S01]  /*15cd0*/  MUFU.TANH R215, R0 ;  /* 0x0000000000d77308 */ /* 0x0008a20000002400 */
[----:B-1----:R-:W-:Y:S02]  /*15ce0*/  IMAD.SHL.U32 R114, R112, 0x40, RZ ;  /* 0x0000004070727824 */ /* 0x002fe400078e00ff */
[----:B----4-:R-:W-:-:S05]  /*15cf0*/  FMUL.FTZ R0, R52, R3 ;  /* 0x0000000334007220 */ /* 0x010fca0000410000 */
[----:B------:R1:W4:Y:S02]  /*15d00*/  MUFU.TANH R149, R0 ;  /* 0x0000000000957308 */ /* 0x0003240000002400 */
[-C--:B-1----:R-:W-:Y:S01]  /*15d10*/  FMUL.FTZ R0, R53, R3.reuse ;  /* 0x0000000335007220 */ /* 0x082fe20000410000 */
[C---:B--2---:R-:W-:Y:S05]  /*15d20*/  HMMA.16816.F32.BF16 R124, R4.reuse, R32, RZ ;  /* 0x00000020047c723c */ /* 0x044fea00000418ff */
[----:B------:R1:W-:Y:S03]  /*15d30*/  MUFU.TANH R217, R0 ;  /* 0x0000000000d97308 */ /* 0x0003e60000002400 */
[----:B------:R-:W-:Y:S01]  /*15d40*/  HMMA.16816.F32.BF16 R128, R4, R34, RZ ;  /* 0x000000220480723c */ /* 0x000fe200000418ff */
[----:B------:R-:W2:Y:S01]  /*15d50*/  LDSM.16.M88.4 R32, [R104+0x5800] ;  /* 0x005800006820783b */ /* 0x000ea20000000200 */
[----:B-1----:R-:W-:-:S04]  /*15d60*/  FMUL.FTZ R0, R54, R3 ;  /* 0x0000000336007220 */ /* 0x002fc80000410000 */
[----:B------:R1:W1:Y:S02]  /*15d70*/  MUFU.TANH R150, R0 ;  /* 0x0000000000967308 */ /* 0x0002640000002400 */
[-C--:B-1----:R-:W-:Y:S02]  /*15d80*/  FMUL.FTZ R0, R55, R3.reuse ;  /* 0x0000000337007220 */ /* 0x082fe40000410000 */
[----:B------:R-:W-:Y:S04]  /*15d90*/  LDSM.16.M88.4 R52, [R104+0x6000] ;  /* 0x006000006834783b */ /* 0x000fe80000000200 */
[----:B------:R1:W1:Y:S01]  /*15da0*/  MUFU.TANH R227, R0 ;  /* 0x0000000000e37308 */ /* 0x0002620000002400 */
[C---:B--2---:R-:W-:Y:S01]  /*15db0*/  HMMA.16816.F32.BF16 R4, R24.reuse, R32, R56 ;  /* 0x000000201804723c */ /* 0x044fe20000041838 */
[----:B------:R-:W2:Y:S07]  /*15dc0*/  LDSM.16.M88.4 R56, [R182+0x3800] ;  /* 0x00380000b638783b */ /* 0x000eae0000000200 */
[----:B------:R-:W-:Y:S01]  /*15dd0*/  HMMA.16816.F32.BF16 R28, R24, R34, R76 ;  /* 0x00000022181c723c */ /* 0x000fe2000004184c */
[----:B-1----:R-:W-:-:S04]  /*15de0*/  FMUL.FTZ R0, R60, R3 ;  /* 0x000000033c007220 */ /* 0x002fc80000410000 */
[----:B------:R1:W1:Y:S03]  /*15df0*/  MUFU.TANH R222, R0 ;  /* 0x0000000000de7308 */ /* 0x0002660000002400 */
[----:B------:R-:W-:Y:S01]  /*15e00*/  HMMA.16816.F32.BF16 R32, R12, R42, R8 ;  /* 0x0000002a0c20723c */ /* 0x000fe20000041808 */
[----:B------:R-:W3:Y:S07]  /*15e10*/  LDSM.16.M88.4 R40, [R104+0x8000] ;  /* 0x008000006828783b */ /* 0x000eee0000000200 */
[----:B------:R-:W-:Y:S01]  /*15e20*/  HMMA.16816.F32.BF16 R4, R20, R44, R4 ;  /* 0x0000002c1404723c */ /* 0x000fe20000041804 */
[----:B-1----:R-:W-:-:S07]  /*15e30*/  FMUL.FTZ R0, R61, R3 ;  /* 0x000000033d007220 */ /* 0x002fce0000410000 */
[----:B------:R-:W-:Y:S01]  /*15e40*/  HMMA.16816.F32.BF16 R28, R20, R46, R28 ;  /* 0x0000002e141c723c */ /* 0x000fe2000004181c */
[----:B------:R1:W-:Y:S01]  /*15e50*/  MUFU.TANH R221, R0 ;  /* 0x0000000000dd7308 */ /* 0x0003e20000002400 */
[----:B------:R-:W-:Y:S06]  /*15e60*/  LDSM.16.M88.4 R44, [R104+0x7800] ;  /* 0x00780000682c783b */ /* 0x000fec0000000200 */
[----:B------:R-:W-:Y:S08]  /*15e70*/  HMMA.16816.F32.BF16 R76, R24, R50, R100 ;  /* 0x00000032184c723c */ /* 0x000ff00000041864 */
[----:B--2---:R-:W-:Y:S01]  /*15e80*/  HMMA.16816.F32.BF16 R4, R12, R56, R4 ;  /* 0x000000380c04723c */ /* 0x004fe20000041804 */
[----:B-1----:R-:W-:-:S04]  /*15e90*/  FMUL.FTZ R0, R62, R3 ;  /* 0x000000033e007220 */ /* 0x002fc80000410000 */
[----:B------:R1:W2:Y:S03]  /*15ea0*/  MUFU.TANH R151, R0 ;  /* 0x0000000000977308 */ /* 0x0002a60000002400 */
[----:B------:R-:W-:Y:S01]  /*15eb0*/  HMMA.16816.F32.BF16 R28, R12, R58, R28 ;  /* 0x0000003a0c1c723c */ /* 0x000fe2000004181c */
[----:B------:R-:W-:Y:S07]  /*15ec0*/  LDSM.16.M88.4 R56, [R177+0x4800] ;  /* 0x00480000b138783b */ /* 0x000fee0000000200 */
[----:B---3--:R-:W-:Y:S01]  /*15ed0*/  HMMA.16816.F32.BF16 R88, R24, R40, R136 ;  /* 0x000000281858723c */ /* 0x008fe20000041888 */
[----:B-1----:R-:W-:-:S02]  /*15ee0*/  FMUL.FTZ R0, R63, R3 ;  /* 0x000000033f007220 */ /* 0x002fc40000410000 */
[----:B------:R-:W1:Y:S02]  /*15ef0*/  LDSM.16.M88.4 R60, [R177+0x4000] ;  /* 0x00400000b13c783b */ /* 0x000e640000000200 */
[----:B------:R3:W1:Y:S02]  /*15f00*/  MUFU.TANH R220, R0 ;  /* 0x0000000000dc7308 */ /* 0x0006640000002400 */
[----:B---3--:R-:W-:-:S06]  /*15f10*/  FMUL.FTZ R0, R64, R3 ;  /* 0x0000000340007220 */ /* 0x008fcc0000410000 */
[----:B------:R3:W1:Y:S02]  /*15f20*/  MUFU.TANH R216, R0 ;  /* 0x0000000000d87308 */ /* 0x0006640000002400 */
[----:B---3--:R-:W-:-:S06]  /*15f30*/  FMUL.FTZ R0, R65, R3 ;  /* 0x0000000341007220 */ /* 0x008fcc0000410000 */
[----:B------:R3:W-:Y:S02]  /*15f40*/  MUFU.TANH R230, R0 ;  /* 0x0000000000e67308 */ /* 0x0007e40000002400 */
[----:B---3--:R-:W-:-:S06]  /*15f50*/  FMUL.FTZ R0, R66, R3 ;  /* 0x0000000342007220 */ /* 0x008fcc0000410000 */
[----:B------:R3:W1:Y:S02]  /*15f60*/  MUFU.TANH R224, R0 ;  /* 0x0000000000e07308 */ /* 0x0006640000002400 */
[-C--:B---3--:R-:W-:Y:S02]  /*15f70*/  FMUL.FTZ R0, R67, R3.reuse ;  /* 0x0000000343007220 */ /* 0x088fe40000410000 */
[C---:B------:R-:W-:Y:S04]  /*15f80*/  HMMA.16816.F32.BF16 R64, R24.reuse, R52, R80 ;  /* 0x000000341840723c */ /* 0x040fe80000041850 */
[----:B------:R3:W-:Y:S04]  /*15f90*/  MUFU.TANH R223, R0 ;  /* 0x0000000000df7308 */ /* 0x0007e80000002400 */
[----:B------:R-:W-:Y:S01]  /*15fa0*/  HMMA.16816.F32.BF16 R52, R24, R54, R92 ;  /* 0x000000361834723c */ /* 0x000fe2000004185c */
[----:B---3--:R-:W-:-:S04]  /*15fb0*/  FMUL.FTZ R0, R68, R3 ;  /* 0x0000000344007220 */ /* 0x008fc80000410000 */
[----:B------:R3:W2:Y:S11]  /*15fc0*/  MUFU.TANH R218, R0 ;  /* 0x0000000000da7308 */ /* 0x0006b60000002400 */
[----:B-1----:R-:W-:Y:S08]  /*15fd0*/  HMMA.16816.F32.BF16 R8, R20, R60, R64 ;  /* 0x0000003c1408723c */ /* 0x002ff00000041840 */
[----:B------:R-:W-:Y:S01]  /*15fe0*/  HMMA.16816.F32.BF16 R64, R24, R44, R124 ;  /* 0x0000002c1840723c */ /* 0x000fe2000004187c */
[----:B---3--:R-:W-:-:S04]  /*15ff0*/  FMUL.FTZ R0, R69, R3 ;  /* 0x0000000345007220 */ /* 0x008fc80000410000 */
[----:B------:R1:W-:Y:S02]  /*16000*/  MUFU.TANH R232, R0 ;  /* 0x0000000000e87308 */ /* 0x0003e40000002400 */
[----:B-1----:R-:W-:-:S06]  /*16010*/  FMUL.FTZ R0, R70, R3 ;  /* 0x0000000346007220 */ /* 0x002fcc0000410000 */
[----:B------:R1:W3:Y:S02]  /*16020*/  MUFU.TANH R228, R0 ;  /* 0x0000000000e47308 */ /* 0x0002e40000002400 */
[-C--:B-1----:R-:W-:Y:S02]  /*16030*/  FMUL.FTZ R0, R71, R3.reuse ;  /* 0x0000000347007220 */ /* 0x082fe40000410000 */
[----:B------:R-:W1:Y:S04]  /*16040*/  LDSM.16.M88.4 R68, [R104+0x7000] ;  /* 0x007000006844783b */ /* 0x000e680000000200 */
[----:B------:R2:W1:Y:S02]  /*16050*/  MUFU.TANH R226, R0 ;  /* 0x0000000000e27308 */ /* 0x0004640000002400 */
[----:B--2---:R-:W-:-:S06]  /*16060*/  FMUL.FTZ R0, R72, R3 ;  /* 0x0000000348007220 */ /* 0x004fcc0000410000 */
[----:B------:R2:W-:Y:S02]  /*16070*/  MUFU.TANH R219, R0 ;  /* 0x0000000000db7308 */ /* 0x0005e40000002400 */
[-C--:B--2---:R-:W-:Y:S01]  /*16080*/  FMUL.FTZ R0, R73, R3.reuse ;  /* 0x0000000349007220 */ /* 0x084fe20000410000 */
[C---:B-1----:R-:W-:Y:S05]  /*16090*/  HMMA.16816.F32.BF16 R80, R24.reuse, R68, R108 ;  /* 0x000000441850723c */ /* 0x042fea000004186c */
[----:B------:R1:W-:Y:S03]  /*160a0*/  MUFU.TANH R225, R0 ;  /* 0x0000000000e17308 */ /* 0x0003e60000002400 */
[----:B------:R-:W-:Y:S01]  /*160b0*/  HMMA.16816.F32.BF16 R68, R24, R70, R120 ;  /* 0x000000461844723c */ /* 0x000fe20000041878 */
[----:B-1----:R-:W-:-:S04]  /*160c0*/  FMUL.FTZ R0, R74, R3 ;  /* 0x000000034a007220 */ /* 0x002fc80000410000 */
[----:B------:R1:W-:Y:S02]  /*160d0*/  MUFU.TANH R214, R0 ;  /* 0x0000000000d67308 */ /* 0x0003e40000002400 */
[-C--:B-1----:R-:W-:Y:S02]  /*160e0*/  FMUL.FTZ R0, R75, R3.reuse ;  /* 0x000000034b007220 */ /* 0x082fe40000410000 */
[----:B------:R-:W-:Y:S01]  /*160f0*/  HMMA.16816.F32.BF16 R72, R24, R48, R96 ;  /* 0x000000301848723c */ /* 0x000fe20000041860 */
[----:B------:R-:W1:Y:S03]  /*16100*/  LDSM.16.M88.4 R48, [R182+0x4000] ;  /* 0x00400000b630783b */ /* 0x000e660000000200 */
[----:B------:R2:W1:Y:S02]  /*16110*/  MUFU.TANH R158, R0 ;  /* 0x00000000009e7308 */ /* 0x0004640000002400 */
[----:B--2---:R-:W-:-:S06]  /*16120*/  FMUL.FTZ R0, R84, R3 ;  /* 0x0000000354007220 */ /* 0x004fcc0000410000 */
[----:B------:R2:W-:Y:S02]  /*16130*/  MUFU.TANH R210, R0 ;  /* 0x0000000000d27308 */ /* 0x0005e40000002400 */
[----:B--2---:R-:W-:-:S06]  /*16140*/  FMUL.FTZ R0, R85, R3 ;  /* 0x0000000355007220 */ /* 0x004fcc0000410000 */
[----:B------:R2:W1:Y:S02]  /*16150*/  MUFU.TANH R211, R0 ;  /* 0x0000000000d37308 */ /* 0x0004640000002400 */
[----:B--2---:R-:W-:-:S06]  /*16160*/  FMUL.FTZ R0, R86, R3 ;  /* 0x0000000356007220 */ /* 0x004fcc0000410000 */
[----:B------:R2:W1:Y:S02]  /*16170*/  MUFU.TANH R209, R0 ;  /* 0x0000000000d17308 */ /* 0x0004640000002400 */
[-C--:B--2---:R-:W-:Y:S02]  /*16180*/  FMUL.FTZ R0, R87, R3.reuse ;  /* 0x0000000357007220 */ /* 0x084fe40000410000 */
[----:B------:R-:W-:Y:S01]  /*16190*/  HMMA.16816.F32.BF16 R84, R24, R46, R128 ;  /* 0x0000002e1854723c */ /* 0x000fe20000041880 */
[----:B------:R-:W-:Y:S03]  /*161a0*/  LDSM.16.M88.4 R44, [R177+0x5000] ;  /* 0x00500000b12c783b */ /* 0x000fe60000000200 */
[----:B------:R2:W-:Y:S02]  /*161b0*/  MUFU.TANH R208, R0 ;  /* 0x0000000000d07308 */ /* 0x0005e40000002400 */
[----:B--2---:R-:W-:-:S06]  /*161c0*/  FMUL.FTZ R0, R36, R3 ;  /* 0x0000000324007220 */ /* 0x004fcc0000410000 */
[----:B------:R2:W-:Y:S02]  /*161d0*/  MUFU.TANH R175, R0 ;  /* 0x0000000000af7308 */ /* 0x0005e40000002400 */
[----:B--2---:R-:W-:-:S06]  /*161e0*/  FMUL.FTZ R0, R37, R3 ;  /* 0x0000000325007220 */ /* 0x004fcc0000410000 */
[----:B------:R2:W-:Y:S02]  /*161f0*/  MUFU.TANH R207, R0 ;  /* 0x0000000000cf7308 */ /* 0x0005e40000002400 */
[----:B--2---:R-:W-:-:S06]  /*16200*/  FMUL.FTZ R0, R38, R3 ;  /* 0x0000000326007220 */ /* 0x004fcc0000410000 */
[----:B------:R2:W1:Y:S02]  /*16210*/  MUFU.TANH R206, R0 ;  /* 0x0000000000ce7308 */ /* 0x0004640000002400 */
[-C--:B--2---:R-:W-:Y:S02]  /*16220*/  FMUL.FTZ R0, R39, R3.reuse ;  /* 0x0000000327007220 */ /* 0x084fe40000410000 */
[----:B-1----:R-:W-:Y:S04]  /*16230*/  HMMA.16816.F32.BF16 R36, R12, R48, R8 ;  /* 0x000000300c24723c */ /* 0x002fe80000041808 */
[----:B------:R1:W-:Y:S04]  /*16240*/  MUFU.TANH R205, R0 ;  /* 0x0000000000cd7308 */ /* 0x0003e80000002400 */
[----:B------:R-:W-:Y:S08]  /*16250*/  HMMA.16816.F32.BF16 R8, R20, R56, R72 ;  /* 0x000000381408723c */ /* 0x000ff00000041848 */
[----:B------:R-:W-:Y:S01]  /*16260*/  HMMA.16816.F32.BF16 R72, R24, R42, R140 ;  /* 0x0000002a1848723c */ /* 0x000fe2000004188c */
[----:B-1----:R-:W-:-:S04]  /*16270*/  FMUL.FTZ R0, R32, R3 ;  /* 0x0000000320007220 */ /* 0x002fc80000410000 */
[----:B------:R1:W-:Y:S02]  /*16280*/  MUFU.TANH R203, R0 ;  /* 0x0000000000cb7308 */ /* 0x0003e40000002400 */
[----:B-1----:R-:W-:-:S06]  /*16290*/  FMUL.FTZ R0, R33, R3 ;  /* 0x0000000321007220 */ /* 0x002fcc0000410000 */
[----:B------:R1:W-:Y:S02]  /*162a0*/  MUFU.TANH R204, R0 ;  /* 0x0000000000cc7308 */ /* 0x0003e40000002400 */
[----:B-1----:R-:W-:-:S06]  /*162b0*/  FMUL.FTZ R0, R34, R3 ;  /* 0x0000000322007220 */ /* 0x002fcc0000410000 */
[----:B------:R1:W2:Y:S02]  /*162c0*/  MUFU.TANH R202, R0 ;  /* 0x0000000000ca7308 */ /* 0x0002a40000002400 */
[----:B-1----:R-:W-:-:S06]  /*162d0*/  FMUL.FTZ R0, R35, R3 ;  /* 0x0000000323007220 */ /* 0x002fcc0000410000 */
[----:B------:R1:W1:Y:S02]  /*162e0*/  MUFU.TANH R201, R0 ;  /* 0x0000000000c97308 */ /* 0x0002640000002400 */
[----:B-1----:R-:W-:-:S06]  /*162f0*/  FMUL.FTZ R0, R4, R3 ;  /* 0x0000000304007220 */ /* 0x002fcc0000410000 */
[----:B------:R1:W1:Y:S02]  /*16300*/  MUFU.TANH R197, R0 ;  /* 0x0000000000c57308 */ /* 0x0002640000002400 */
[----:B-1----:R-:W-:-:S06]  /*16310*/  FMUL.FTZ R0, R5, R3 ;  /* 0x0000000305007220 */ /* 0x002fcc0000410000 */
[----:B------:R1:W-:Y:S02]  /*16320*/  MUFU.TANH R200, R0 ;  /* 0x0000000000c87308 */ /* 0x0003e40000002400 */
[----:B-1----:R-:W-:-:S06]  /*16330*/  FMUL.FTZ R0, R6, R3 ;  /* 0x0000000306007220 */ /* 0x002fcc0000410000 */
[----:B------:R1:W1:Y:S02]  /*16340*/  MUFU.TANH R199, R0 ;  /* 0x0000000000c77308 */ /* 0x0002640000002400 */
[-C--:B-1----:R-:W-:Y:S02]  /*16350*/  FMUL.FTZ R0, R7, R3.reuse ;  /* 0x0000000307007220 */ /* 0x082fe40000410000 */
[----:B------:R-:W-:Y:S01]  /*16360*/  HMMA.16816.F32.BF16 R4, R20, R62, R52 ;  /* 0x0000003e1404723c */ /* 0x000fe20000041834 */
[----:B------:R-:W1:Y:S03]  /*16370*/  LDSM.16.M88.4 R60, [R182+0x4800] ;  /* 0x00480000b63c783b */ /* 0x000e660000000200 */
[----:B------:R2:W1:Y:S01]  /*16380*/  MUFU.TANH R181, R0 ;  /* 0x0000000000b57308 */ /* 0x0004620000002400 */
[----:B------:R-:W3:Y:S01]  /*16390*/  LDSM.16.M88.4 R52, [R104+0x8800] ;  /* 0x008800006834783b */ /* 0x000ee20000000200 */
[----:B--2---:R-:W-:-:S06]  /*163a0*/  FMUL.FTZ R0, R28, R3 ;  /* 0x000000031c007220 */ /* 0x004fcc0000410000 */
[----:B------:R2:W1:Y:S11]  /*163b0*/  MUFU.TANH R196, R0 ;  /* 0x0000000000c47308 */ /* 0x0004760000002400 */
[----:B------:R-:W-:Y:S01]  /*163c0*/  @!UPT UIADD3 URZ, URZ, URZ, URZ ;  /* 0x0000003f3f3ff290 */ /* 0x000fe2000fffe03f */
[C---:B------:R-:W-:Y:S01]  /*163d0*/  HMMA.16816.F32.BF16 R32, R12.reuse, R50, R4 ;  /* 0x000000320c20723c */ /* 0x040fe20000041804 */
[----:B------:R-:W-:Y:S06]  /*163e0*/  LDSM.16.M88.4 R48, [R182+0x5000] ;  /* 0x00500000b630783b */ /* 0x000fec0000000200 */
[-C--:B------:R-:W-:Y:S02]  /*163f0*/  FMUL.FTZ R4, R39, R3.reuse ;  /* 0x0000000327047220 */ /* 0x080fe40000410000 */
[-C--:B--2---:R-:W-:Y:S01]  /*16400*/  FMUL.FTZ R0, R29, R3.reuse ;  /* 0x000000031d007220 */ /* 0x084fe20000410000 */
[----:B-1----:R-:W-:Y:S03]  /*16410*/  HMMA.16816.F32.BF16 R40, R12, R60, R8 ;  /* 0x0000003c0c28723c */ /* 0x002fe60000041808 */
[----:B------:R1:W-:Y:S11]  /*16420*/  MUFU.TANH R188, R0 ;  /* 0x0000000000bc7308 */ /* 0x0003f60000002400 */
[-C--:B------:R-:W-:Y:S01]  /*16430*/  FMUL.FTZ R5, R34, R3.reuse ;  /* 0x0000000322057220 */ /* 0x080fe20000410000 */
[----:B---3--:R-:W-:Y:S01]  /*16440*/  HMMA.16816.F32.BF16 R92, R24, R52, R144 ;  /* 0x00000034185c723c */ /* 0x008fe20000041890 */
[----:B-1----:R-:W-:-:S04]  /*16450*/  FMUL.FTZ R0, R30, R3 ;  /* 0x000000031e007220 */ /* 0x002fc80000410000 */
[----:B------:R1:W2:Y:S04]  /*16460*/  MUFU.TANH R180, R0 ;  /* 0x0000000000b47308 */ /* 0x0002a80000002400 */
[----:B------:R-:W-:-:S04]  /*16470*/  FMUL.FTZ R9, R40, R3 ;  /* 0x0000000328097220 */ /* 0x000fc80000410000 */
[----:B------:R3:W-:Y:S01]  /*16480*/  MUFU.TANH R123, R9 ;  /* 0x00000009007b7308 */ /* 0x0007e20000002400 */
[-C--:B-1----:R-:W-:Y:S02]  /*16490*/  FMUL.FTZ R0, R31, R3.reuse ;  /* 0x000000031f007220 */ /* 0x082fe40000410000 */
[----:B------:R-:W-:Y:S01]  /*164a0*/  HMMA.16816.F32.BF16 R28, R20, R58, R76 ;  /* 0x0000003a141c723c */ /* 0x000fe2000004184c */
[----:B------:R-:W-:Y:S04]  /*164b0*/  LDSM.16.M88.4 R56, [R182+0x5800] ;  /* 0x00580000b638783b */ /* 0x000fe80000000200 */
[----:B------:R1:W1:Y:S01]  /*164c0*/  MUFU.TANH R198, R0 ;  /* 0x0000000000c67308 */ /* 0x0002620000002400 */
[-C--:B---3--:R-:W-:Y:S02]  /*164d0*/  FMUL.FTZ R9, R41, R3.reuse ;  /* 0x0000000329097220 */ /* 0x088fe40000410000 */
[----:B------:R-:W-:Y:S01]  /*164e0*/  HMMA.16816.F32.BF16 R76, R24, R54, R152 ;  /* 0x00000036184c723c */ /* 0x000fe20000041898 */
[----:B------:R-:W-:Y:S04]  /*164f0*/  LDSM.16.M88.4 R52, [R104+0x9000] ;  /* 0x009000006834783b */ /* 0x000fe80000000200 */
[----:B------:R3:W-:Y:S01]  /*16500*/  MUFU.TANH R130, R9 ;  /* 0x0000000900827308 */ /* 0x0007e20000002400 */
[----:B-1----:R-:W-:-:S07]  /*16510*/  FMUL.FTZ R0, R36, R3 ;  /* 0x0000000324007220 */ /* 0x002fce0000410000 */
[----:B------:R1:W-:Y:S01]  /*16520*/  MUFU.TANH R178, R0 ;  /* 0x0000000000b27308 */ /* 0x0003e20000002400 */
[-C--:B---3--:R-:W-:Y:S02]  /*16530*/  FMUL.FTZ R9, R42, R3.reuse ;  /* 0x000000032a097220 */ /* 0x088fe40000410000 */
[----:B-1----:R-:W-:-:S05]  /*16540*/  FMUL.FTZ R0, R37, R3 ;  /* 0x0000000325007220 */ /* 0x002fca0000410000 */
[----:B------:R1:W3:Y:S02]  /*16550*/  MUFU.TANH R179, R0 ;  /* 0x0000000000b37308 */ /* 0x0002e40000002400 */
[----:B-1----:R-:W-:Y:S02]  /*16560*/  FMUL.FTZ R0, R38, R3 ;  /* 0x0000000326007220 */ /* 0x002fe40000410000 */
[----:B------:R-:W-:Y:S01]  /*16570*/  HMMA.16816.F32.BF16 R36, R12, R62, R28 ;  /* 0x0000003e0c24723c */ /* 0x000fe2000004181c */
[----:B------:R-:W1:Y:S03]  /*16580*/  LDSM.16.M88.4 R60, [R177+0x5800] ;  /* 0x00580000b13c783b */ /* 0x000e660000000200 */
[----:B------:R2:W-:Y:S02]  /*16590*/  MUFU.TANH R174, R0 ;  /* 0x0000000000ae7308 */ /* 0x0005e40000002400 */
[----:B--2---:R-:W-:-:S06]  /*165a0*/  IMAD R0, R172, 0x10, R106 ;  /* 0x00000010ac007824 */ /* 0x004fcc00078e026a */
[----:B------:R2:W-:Y:S01]  /*165b0*/  MUFU.TANH R172, R4 ;  /* 0x0000000400ac7308 */ /* 0x0005e20000002400 */
[----:B------:R-:W-:Y:S01]  /*165c0*/  IADD3 R0, R0, 0x1, R114 ;  /* 0x0000000100007810 */ /* 0x000fe20007ffe072 */
[----:B------:R-:W-:-:S03]  /*165d0*/  IMAD.MOV.U32 R114, RZ, RZ, R157 ;  /* 0x000000ffff727224 */ /* 0x000fc600078e009d */
[----:B------:R-:W-:Y:S02]  /*165e0*/  IADD3 R0, R212, R0, -R156 ;  /* 0x00000000d4007210 */ /* 0x000fe40007ffe89c */
[----:B------:R-:W1:Y:S03]  /*165f0*/  S2R R156, SR_TID.X ;  /* 0x00000000009c7919 */ /* 0x000e660000002100 */
[----:B------:R-:W-:Y:S02]  /*16600*/  IMAD.IADD R0, R107, 0x1, R0 ;  /* 0x000000016b007824 */ /* 0x000fe400078e0200 */
[----:B--2---:R-:W-:-:S03]  /*16610*/  FMUL.FTZ R4, R32, R3 ;  /* 0x0000000320047220 */ /* 0x004fc60000410000 */
[C---:B------:R-:W-:Y:S02]  /*16620*/  IADD3 R6, R0.reuse, 0x8, RZ ;  /* 0x0000000800067810 */ /* 0x040fe40007ffe0ff */
[-C--:B------:R-:W-:Y:S01]  /*16630*/  IMNMX R8, R0, R212.reuse, PT ;  /* 0x000000d400087217 */ /* 0x080fe20003800200 */
[----:B------:R2:W-:Y:S01]  /*16640*/  MUFU.TANH R157, R4 ;  /* 0x00000004009d7308 */ /* 0x0005e20000002400 */
[----:B------:R-:W-:Y:S02]  /*16650*/  IMNMX R6, R6, R212, PT ;  /* 0x000000d406067217 */ /* 0x000fe40003800200 */
[----:B------:R-:W-:-:S05]  /*16660*/  LOP3.LUT R0, R16, R17, RZ, 0xfc, !PT ;  /* 0x0000001110007212 */ /* 0x000fca00078efcff */
[----:B------:R-:W-:Y:S01]  /*16670*/  MUFU.TANH R17, R5 ;  /* 0x0000000500117308 */ /* 0x000fe20000002400 */
[----:B-1----:R-:W-:Y:S02]  /*16680*/  IMAD.SHL.U32 R113, R156, 0x2, RZ ;  /* 0x000000029c717824 */ /* 0x002fe400078e00ff */
[----:B--2---:R-:W-:Y:S01]  /*16690*/  FMUL.FTZ R4, R33, R3 ;  /* 0x0000000321047220 */ /* 0x004fe20000410000 */
[----:B------:R-:W-:Y:S02]  /*166a0*/  HMMA.16816.F32.BF16 R28, R20, R46, R68 ;  /* 0x0000002e141c723c */ /* 0x000fe40000041844 */
[----:B------:R-:W-:Y:S02]  /*166b0*/  LOP3.LUT R113, R113, 0x6, RZ, 0xc0, !PT ;  /* 0x0000000671717812 */ /* 0x000fe400078ec0ff */
[----:B------:R-:W-:Y:S08]  /*166c0*/  MUFU.TANH R16, R9 ;  /* 0x0000000900107308 */ /* 0x000ff00000002400 */
[----:B------:R1:W2:Y:S02]  /*166d0*/  MUFU.TANH R156, R4 ;  /* 0x00000004009c7308 */ /* 0x0002a40000002400 */
[----:B-1----:R-:W-:-:S05]  /*166e0*/  IMAD.IADD R4, R105, 0x1, R113 ;  /* 0x0000000169047824 */ /* 0x002fca00078e0271 */
[C---:B------:R-:W-:Y:S02]  /*166f0*/  IADD3 R7, R4.reuse, 0x1, RZ ;  /* 0x0000000104077810 */ /* 0x040fe40007ffe0ff */
[C---:B------:R-:W-:Y:S02]  /*16700*/  IADD3 R5, R4.reuse, 0x8, RZ ;  /* 0x0000000804057810 */ /* 0x040fe40007ffe0ff */
[C---:B------:R-:W-:Y:S02]  /*16710*/  ISETP.GE.AND P2, PT, R7.reuse, R8, PT ;  /* 0x000000080700720c */ /* 0x040fe40003f46270 */
[----:B------:R-:W-:Y:S01]  /*16720*/  ISETP.GE.AND P0, PT, R7, R6, PT ;  /* 0x000000060700720c */ /* 0x000fe20003f06270 */
[----:B------:R-:W-:Y:S01]  /*16730*/  FMUL.FTZ R7, R35, R3 ;  /* 0x0000000323077220 */ /* 0x000fe20000410000 */
[C---:B------:R-:W-:Y:S01]  /*16740*/  ISETP.GE.AND P1, PT, R5.reuse, R8, PT ;  /* 0x000000080500720c */ /* 0x040fe20003f26270 */
[----:B------:R-:W-:Y:S01]  /*16750*/  HMMA.16816.F32.BF16 R32, R20, R44, R80 ;  /* 0x0000002c1420723c */ /* 0x000fe20000041850 */
[-C--:B------:R-:W-:Y:S01]  /*16760*/  ISETP.GE.AND P6, PT, R5, R6.reuse, PT ;  /* 0x000000060500720c */ /* 0x080fe20003fc6270 */
[----:B------:R1:W1:Y:S01]  /*16770*/  MUFU.TANH R129, R7 ;  /* 0x0000000700817308 */ /* 0x0002620000002400 */
[----:B------:R-:W-:-:S02]  /*16780*/  ISETP.GE.AND P4, PT, R4, R6, PT ;  /* 0x000000060400720c */ /* 0x000fc40003f86270 */
[----:B------:R-:W-:Y:S02]  /*16790*/  IADD3 R5, R4, 0x10, RZ ;  /* 0x0000001004057810 */ /* 0x000fe40007ffe0ff */
[----:B------:R-:W-:Y:S02]  /*167a0*/  FSEL R109, R252, -INF , !P4 ;  /* 0xff800000fc6d7808 */ /* 0x000fe40006000000 */
[----:B------:R-:W-:Y:S02]  /*167b0*/  FSEL R107, R115, -INF , !P0 ;  /* 0xff800000736b7808 */ /* 0x000fe40004000000 */
[----:B------:R-:W-:Y:S02]  /*167c0*/  FSEL R116, R116, -INF , !P1 ;  /* 0xff80000074747808 */ /* 0x000fe40004800000 */
[----:B------:R-:W-:Y:S01]  /*167d0*/  FSEL R114, R114, -INF , !P2 ;  /* 0xff80000072727808 */ /* 0x000fe20005000000 */
[----:B------:R-:W-:Y:S01]  /*167e0*/  HMMA.16816.F32.BF16 R44, R20, R60, R64 ;  /* 0x0000003c142c723c */ /* 0x000fe20000041840 */
[----:B------:R-:W-:Y:S01]  /*167f0*/  ISETP.GE.AND P4, PT, R5, R8, PT ;  /* 0x000000080500720c */ /* 0x000fe20003f86270 */
[----:B------:R-:W-:Y:S01]  /*16800*/  FMUL.FTZ R9, R43, R3 ;  /* 0x000000032b097220 */ /* 0x000fe20000410000 */
[----:B------:R-:W-:Y:S01]  /*16810*/  ISETP.GE.AND P2, PT, R5, R6, PT ;  /* 0x000000060500720c */ /* 0x000fe20003f46270 */
[----:B------:R-:W-:Y:S01]  /*16820*/  IMAD.MOV.U32 R252, RZ, RZ, R159 ;  /* 0x000000fffffc7224 */ /* 0x000fe200078e009f */
[----:B-1----:R-:W-:-:S02]  /*16830*/  IADD3 R7, R4, 0x9, RZ ;  /* 0x0000000904077810 */ /* 0x002fc40007ffe0ff */
[----:B------:R-:W-:Y:S02]  /*16840*/  FSEL R125, R249, -INF , !P4 ;  /* 0xff800000f97d7808 */ /* 0x000fe40006000000 */
[C---:B------:R-:W-:Y:S02]  /*16850*/  ISETP.GE.AND P5, PT, R7.reuse, R8, PT ;  /* 0x000000080700720c */ /* 0x040fe40003fa6270 */
[----:B------:R-:W-:Y:S02]  /*16860*/  ISETP.GE.AND P3, PT, R7, R6, PT ;  /* 0x000000060700720c */ /* 0x000fe40003f66270 */
[C---:B------:R-:W-:Y:S01]  /*16870*/  IADD3 R7, R4.reuse, 0x11, RZ ;  /* 0x0000001104077810 */ /* 0x040fe20007ffe0ff */
[----:B------:R-:W-:Y:S01]  /*16880*/  HMMA.16816.F32.BF16 R32, R12, R48, R32 ;  /* 0x000000300c20723c */ /* 0x000fe20000041820 */
[----:B------:R-:W-:Y:S02]  /*16890*/  IADD3 R5, R4, 0x18, RZ ;  /* 0x0000001804057810 */ /* 0x000fe40007ffe0ff */
[----:B------:R-:W-:-:S02]  /*168a0*/  ISETP.GE.AND P0, PT, R7, R8, PT ;  /* 0x000000080700720c */ /* 0x000fc40003f06270 */
[----:B------:R-:W-:Y:S02]  /*168b0*/  ISETP.GE.AND P1, PT, R7, R6, PT ;  /* 0x000000060700720c */ /* 0x000fe40003f26270 */
[----:B------:R-:W-:Y:S02]  /*168c0*/  IADD3 R7, R4, 0x19, RZ ;  /* 0x0000001904077810 */ /* 0x000fe40007ffe0ff */
[----:B------:R-:W-:Y:S02]  /*168d0*/  FSEL R110, R250, -INF , !P3 ;  /* 0xff800000fa6e7808 */ /* 0x000fe40005800000 */
[C---:B------:R-:W-:Y:S02]  /*168e0*/  ISETP.GE.AND P3, PT, R7.reuse, R8, PT ;  /* 0x000000080700720c */ /* 0x040fe40003f66270 */
[----:B------:R-:W-:Y:S01]  /*168f0*/  ISETP.GE.AND P4, PT, R7, R6, PT ;  /* 0x000000060700720c */ /* 0x000fe20003f86270 */
[----:B------:R-:W-:Y:S01]  /*16900*/  FMUL.FTZ R7, R36, R3 ;  /* 0x0000000324077220 */ /* 0x000fe20000410000 */
[----:B------:R-:W-:-:S02]  /*16910*/  FSEL R111, R118, -INF , !P6 ;  /* 0xff800000766f7808 */ /* 0x000fc40007000000 */
[----:B------:R-:W-:Y:S01]  /*16920*/  ISETP.GE.AND P6, PT, R5, R8, PT ;  /* 0x000000080500720c */ /* 0x000fe20003fc6270 */
[----:B------:R1:W-:Y:S01]  /*16930*/  MUFU.TANH R113, R7 ;  /* 0x0000000700717308 */ /* 0x0003e20000002400 */
[----:B------:R-:W-:Y:S02]  /*16940*/  FSEL R115, R251, -INF , !P5 ;  /* 0xff800000fb737808 */ /* 0x000fe40006800000 */
[----:B------:R-:W2:Y:S01]  /*16950*/  LDL R251, [R1+0x150] ;  /* 0x0001500001fb7983 */ /* 0x000ea20000100800 */
[----:B------:R-:W-:Y:S01]  /*16960*/  FSEL R120, R247, -INF , !P1 ;  /* 0xff800000f7787808 */ /* 0x000fe20004800000 */
[----:B------:R-:W-:Y:S01]  /*16970*/  HMMA.16816.F32.BF16 R40, R12, R50, R28 ;  /* 0x000000320c28723c */ /* 0x000fe2000004181c */
[----:B------:R-:W-:Y:S01]  /*16980*/  FSEL R124, R241, -INF , !P6 ;  /* 0xff800000f17c7808 */ /* 0x000fe20007000000 */
[----:B------:R-:W-:Y:S01]  /*16990*/  LDSM.16.M88.4 R48, [R182+0x6000] ;  /* 0x00600000b630783b */ /* 0x000fe20000000200 */
[----:B------:R-:W-:Y:S01]  /*169a0*/  ISETP.GE.AND P5, PT, R5, R6, PT ;  /* 0x000000060500720c */ /* 0x000fe20003fa6270 */
[----:B------:R3:W-:Y:S01]  /*169b0*/  MUFU.TANH R118, R9 ;  /* 0x0000000900767308 */ /* 0x0007e20000002400 */
[----:B------:R-:W-:Y:S01]  /*169c0*/  IADD3 R5, R4, 0x20, RZ ;  /* 0x0000002004057810 */ /* 0x000fe20007ffe0ff */
[----:B------:R-:W-:Y:S01]  /*169d0*/  BSSY B1, `(.L_x_2125) ;  /* 0x00002c2000017945 */ /* 0x000fe20003800000 */
[----:B------:R-:W-:Y:S01]  /*169e0*/  FSEL R122, R246, -INF , !P2 ;  /* 0xff800000f67a7808 */ /* 0x000fe20005000000 */
[----:B------:R-:W-:Y:S01]  /*169f0*/  HMMA.16816.F32.BF16 R28, R20, R62, R84 ;  /* 0x0000003e141c723c */ /* 0x000fe20000041854 */
[----:B------:R-:W-:Y:S01]  /*16a00*/  ISETP.GE.AND P2, PT, R5, R8, PT ;  /* 0x000000080500720c */ /* 0x000fe20003f46270 */
[----:B------:R-:W-:Y:S01]  /*16a10*/  LDSM.16.M88.4 R60, [R104+0x9800] ;  /* 0x00980000683c783b */ /* 0x000fe20000000200 */
[----:B-1----:R-:W-:-:S02]  /*16a20*/  IADD3 R7, R4, 0x21, RZ ;  /* 0x0000002104077810 */ /* 0x002fc40007ffe0ff */
[----:B------:R-:W-:Y:S02]  /*16a30*/  FSEL R127, R248, -INF , !P0 ;  /* 0xff800000f87f7808 */ /* 0x000fe40004000000 */
[C---:B------:R-:W-:Y:S01]  /*16a40*/  ISETP.GE.AND P1, PT, R7.reuse, R8, PT ;  /* 0x000000080700720c */ /* 0x040fe20003f26270 */
[C---:B------:R-:W-:Y:S01]  /*16a50*/  HMMA.16816.F32.BF16 R64, R24.reuse, R52, R160 ;  /* 0x000000341840723c */ /* 0x040fe200000418a0 */
[-C--:B------:R-:W-:Y:S01]  /*16a60*/  ISETP.GE.AND P6, PT, R7, R6.reuse, PT ;  /* 0x000000060700720c */ /* 0x080fe20003fc6270 */
[-C--:B------:R-:W-:Y:S01]  /*16a70*/  FMUL.FTZ R7, R38, R3.reuse ;  /* 0x0000000326077220 */ /* 0x080fe20000410000 */
[----:B------:R-:W-:Y:S01]  /*16a80*/  FSEL R126, R237, -INF , !P4 ;  /* 0xff800000ed7e7808 */ /* 0x000fe20006000000 */
[----:B---3--:R-:W-:Y:S01]  /*16a90*/  FMUL.FTZ R9, R37, R3 ;  /* 0x0000000325097220 */ /* 0x008fe20000410000 */
[----:B------:R-:W-:Y:S01]  /*16aa0*/  FSEL R138, R235, -INF , !P2 ;  /* 0xff800000eb8a7808 */ /* 0x000fe20005000000 */
[----:B------:R1:W3:Y:S01]  /*16ab0*/  MUFU.TANH R108, R7 ;  /* 0x00000007006c7308 */ /* 0x0002e20000002400 */
[----:B------:R-:W-:Y:S01]  /*16ac0*/  ISETP.GE.AND P0, PT, R5, R6, PT ;  /* 0x000000060500720c */ /* 0x000fe20003f06270 */
[----:B------:R-:W-:Y:S01]  /*16ad0*/  HMMA.16816.F32.BF16 R68, R24, R54, R164 ;  /* 0x000000361844723c */ /* 0x000fe200000418a4 */
[----:B------:R-:W-:Y:S01]  /*16ae0*/  IADD3 R5, R4, 0x28, RZ ;  /* 0x0000002804057810 */ /* 0x000fe20007ffe0ff */
[----:B------:R-:W-:Y:S01]  /*16af0*/  LDSM.16.M88.4 R52, [R177+0x6800] ;  /* 0x00680000b134783b */ /* 0x000fe20000000200 */
[----:B------:R-:W-:-:S02]  /*16b00*/  FSEL R121, R236, -INF , !P5 ;  /* 0xff800000ec797808 */ /* 0x000fc40006800000 */
[----:B------:R-:W-:Y:S01]  /*16b10*/  ISETP.GE.AND P5, PT, R5, R8, PT ;  /* 0x000000080500720c */ /* 0x000fe20003fa6270 */
[----:B------:R3:W2:Y:S01]  /*16b20*/  MUFU.TANH R112, R9 ;  /* 0x0000000900707308 */ /* 0x0006a20000002400 */
[----:B------:R-:W-:Y:S02]  /*16b30*/  FSEL R131, R233, -INF , !P6 ;  /* 0xff800000e9837808 */ /* 0x000fe40007000000 */
[----:B------:R-:W-:Y:S02]  /*16b40*/  FSEL R140, R231, -INF , !P5 ;  /* 0xff800000e78c7808 */ /* 0x000fe40006800000 */
[----:B------:R-:W-:Y:S02]  /*16b50*/  FSEL R128, R240, -INF , !P3 ;  /* 0xff800000f0807808 */ /* 0x000fe40005800000 */
[----:B------:R-:W-:Y:S02]  /*16b60*/  ISETP.GE.AND P3, PT, R5, R6, PT ;  /* 0x000000060500720c */ /* 0x000fe40003f66270 */
[----:B-1----:R-:W-:-:S02]  /*16b70*/  IADD3 R7, R4, 0x29, RZ ;  /* 0x0000002904077810 */ /* 0x002fc40007ffe0ff */
[----:B------:R-:W-:Y:S02]  /*16b80*/  IADD3 R5, R4, 0x30, RZ ;  /* 0x0000003004057810 */ /* 0x000fe40007ffe0ff */
[C---:B------:R-:W-:Y:S02]  /*16b90*/  ISETP.GE.AND P4, PT, R7.reuse, R8, PT ;  /* 0x000000080700720c */ /* 0x040fe40003f86270 */
[----:B------:R-:W-:Y:S01]  /*16ba0*/  ISETP.GE.AND P2, PT, R7, R6, PT ;  /* 0x000000060700720c */ /* 0x000fe20003f46270 */
[-C--:B------:R-:W-:Y:S01]  /*16bb0*/  FMUL.FTZ R7, R32, R3.reuse ;  /* 0x0000000320077220 */ /* 0x080fe20000410000 */
[----:B------:R-:W-:Y:S01]  /*16bc0*/  FSEL R135, R135, -INF , !P0 ;  /* 0xff80000087877808 */ /* 0x000fe20004000000 */
[----:B---3--:R-:W-:Y:S01]  /*16bd0*/  FMUL.FTZ R9, R39, R3 ;  /* 0x0000000327097220 */ /* 0x008fe20000410000 */
[----:B------:R-:W-:Y:S01]  /*16be0*/  FSEL R137, R234, -INF , !P1 ;  /* 0xff800000ea897808 */ /* 0x000fe20004800000 */
[----:B------:R1:W-:Y:S01]  /*16bf0*/  MUFU.TANH R102, R7 ;  /* 0x0000000700667308 */ /* 0x0003e20000002400 */
[----:B------:R-:W3:Y:S01]  /*16c00*/  LDSM.16.M88.4 R36, [R177+0x6000] ;  /* 0x00600000b124783b */ /* 0x000ee20000000200 */
[----:B------:R-:W-:-:S02]  /*16c10*/  ISETP.GE.AND P0, PT, R5, R8, PT ;  /* 0x000000080500720c */ /* 0x000fc40003f06270 */
[----:B------:R-:W-:Y:S02]  /*16c20*/  ISETP.GE.AND P1, PT, R5, R6, PT ;  /* 0x000000060500720c */ /* 0x000fe40003f26270 */
[----:B------:R-:W-:Y:S02]  /*16c30*/  IADD3 R5, R4, 0x38, RZ ;  /* 0x0000003804057810 */ /* 0x000fe40007ffe0ff */
[----:B------:R4:W2:Y:S01]  /*16c40*/  MUFU.TANH R106, R9 ;  /* 0x00000009006a7308 */ /* 0x0008a20000002400 */
[----:B------:R-:W-:Y:S02]  /*16c50*/  FSEL R134, R134, -INF , !P3 ;  /* 0xff80000086867808 */ /* 0x000fe40005800000 */
[----:B------:R-:W-:Y:S02]  /*16c60*/  FSEL R139, R229, -INF , !P4 ;  /* 0xff800000e58b7808 */ /* 0x000fe40006000000 */
[C---:B------:R-:W-:Y:S02]  /*16c70*/  ISETP.GE.AND P3, PT, R5.reuse, R8, PT ;  /* 0x000000080500720c */ /* 0x040fe40003f66270 */
[----:B------:R-:W-:-:S02]  /*16c80*/  ISETP.GE.AND P4, PT, R5, R6, PT ;  /* 0x000000060500720c */ /* 0x000fc40003f86270 */
[C---:B-1----:R-:W-:Y:S02]  /*16c90*/  IADD3 R7, R4.reuse, 0x31, RZ ;  /* 0x0000003104077810 */ /* 0x042fe40007ffe0ff */
[----:B------:R-:W-:Y:S02]  /*16ca0*/  IADD3 R5, R4, 0x39, RZ ;  /* 0x0000003904057810 */ /* 0x000fe40007ffe0ff */
[C---:B------:R-:W-:Y:S02]  /*16cb0*/  ISETP.GE.AND P6, PT, R7.reuse, R8, PT ;  /* 0x000000080700720c */ /* 0x040fe40003fc6270 */
[----:B------:R-:W-:Y:S01]  /*16cc0*/  ISETP.GE.AND P5, PT, R7, R6, PT ;  /* 0x000000060700720c */ /* 0x000fe20003fa6270 */
[-C--:B------:R-:W-:Y:S01]  /*16cd0*/  FMUL.FTZ R7, R34, R3.reuse ;  /* 0x0000000322077220 */ /* 0x080fe20000410000 */
[----:B------:R-:W-:Y:S01]  /*16ce0*/  FSEL R136, R215, -INF , !P2 ;  /* 0xff800000d7887808 */ /* 0x000fe20005000000 */
[----:B----4-:R-:W-:Y:S01]  /*16cf0*/  FMUL.FTZ R9, R33, R3 ;  /* 0x0000000321097220 */ /* 0x010fe20000410000 */
[----:B------:R-:W-:Y:S01]  /*16d00*/  FSEL R149, R149, -INF , !P0 ;  /* 0xff80000095957808 */ /* 0x000fe20004000000 */
[----:B------:R1:W-:Y:S01]  /*16d10*/  MUFU.TANH R101, R7 ;  /* 0x0000000700657308 */ /* 0x0003e20000002400 */
[----:B------:R-:W-:-:S02]  /*16d20*/  ISETP.GE.AND P2, PT, R5, R8, PT ;  /* 0x000000080500720c */ /* 0x000fc40003f46270 */
[----:B------:R-:W-:Y:S02]  /*16d30*/  ISETP.GE.AND P0, PT, R5, R6, PT ;  /* 0x000000060500720c */ /* 0x000fe40003f06270 */
[----:B------:R-:W-:Y:S02]  /*16d40*/  IADD3 R5, R4, 0x40, RZ ;  /* 0x0000004004057810 */ /* 0x000fe40007ffe0ff */
[----:B------:R-:W-:Y:S01]  /*16d50*/  FSEL R144, R150, -INF , !P1 ;  /* 0xff80000096907808 */ /* 0x000fe20004800000 */
[----:B------:R4:W2:Y:S01]  /*16d60*/  MUFU.TANH R103, R9 ;  /* 0x0000000900677308 */ /* 0x0008a20000002400 */
[----:B------:R-:W-:Y:S02]  /*16d70*/  FSEL R147, R217, -INF , !P6 ;  /* 0xff800000d9937808 */ /* 0x000fe40007000000 */
[----:B------:R-:W-:Y:S02]  /*16d80*/  FSEL R142, R227, -INF , !P5 ;  /* 0xff800000e38e7808 */ /* 0x000fe40006800000 */
[----:B------:R-:W-:-:S02]  /*16d90*/  FSEL R146, R222, -INF , !P3 ;  /* 0xff800000de927808 */ /* 0x000fc40005800000 */
[----:B------:R-:W-:Y:S01]  /*16da0*/  ISETP.GE.AND P1, PT, R5, R8, PT ;  /* 0x000000080500720c */ /* 0x000fe20003f26270 */
[-C--:B-1----:R-:W-:Y:S01]  /*16db0*/  FMUL.FTZ R7, R35, R3.reuse ;  /* 0x0000000323077220 */ /* 0x082fe20000410000 */
[----:B------:R-:W-:Y:S01]  /*16dc0*/  ISETP.GE.AND P6, PT, R5, R6, PT ;  /* 0x000000060500720c */ /* 0x000fe20003fc6270 */
[C---:B------:R-:W-:Y:S01]  /*16dd0*/  HMMA.16816.F32.BF16 R32, R12.reuse, R56, R44 ;  /* 0x000000380c20723c */ /* 0x040fe2000004182c */
[C---:B------:R-:W-:Y:S01]  /*16de0*/  IADD3 R5, R4.reuse, 0x48, RZ ;  /* 0x0000004804057810 */ /* 0x040fe20007ffe0ff */
[----:B------:R1:W1:Y:S01]  /*16df0*/  MUFU.TANH R99, R7 ;  /* 0x0000000700637308 */ /* 0x0002620000002400 */
[----:B------:R-:W-:Y:S02]  /*16e00*/  FSEL R141, R151, -INF , !P4 ;  /* 0xff800000978d7808 */ /* 0x000fe40006000000 */
[----:B------:R-:W-:Y:S01]  /*16e10*/  FSEL R145, R221, -INF , !P2 ;  /* 0xff800000dd917808 */ /* 0x000fe20005000000 */
[----:B----4-:R-:W-:Y:S01]  /*16e20*/  FMUL.FTZ R9, R41, R3 ;  /* 0x0000000329097220 */ /* 0x010fe20000410000 */
[C---:B------:R-:W-:Y:S01]  /*16e30*/  ISETP.GE.AND P4, PT, R5.reuse, R8, PT ;  /* 0x000000080500720c */ /* 0x040fe20003f86270 */
[----:B------:R-:W-:Y:S01]  /*16e40*/  HMMA.16816.F32.BF16 R44, R12, R58, R28 ;  /* 0x0000003a0c2c723c */ /* 0x000fe2000004181c */
[----:B------:R-:W-:Y:S01]  /*16e50*/  ISETP.GE.AND P2, PT, R5, R6, PT ;  /* 0x000000060500720c */ /* 0x000fe20003f46270 */
[----:B------:R4:W2:Y:S01]  /*16e60*/  MUFU.TANH R100, R9 ;  /* 0x0000000900647308 */ /* 0x0008a20000002400 */
[----:B------:R-:W-:Y:S01]  /*16e70*/  IADD3 R5, R4, 0x49, RZ ;  /* 0x0000004904057810 */ /* 0x000fe20007ffe0ff */
[----:B------:R-:W-:Y:S01]  /*16e80*/  LDSM.16.M88.4 R56, [R177+0x7000] ;  /* 0x00700000b138783b */ /* 0x000fe20000000200 */
[----:B------:R-:W-:-:S02]  /*16e90*/  FSEL R143, R220, -INF , !P0 ;  /* 0xff800000dc8f7808 */ /* 0x000fc40004000000 */
[----:B------:R-:W-:Y:S01]  /*16ea0*/  FSEL R154, R216, -INF , !P1 ;  /* 0xff800000d89a7808 */ /* 0x000fe20004800000 */
[C---:B---3--:R-:W-:Y:S01]  /*16eb0*/  HMMA.16816.F32.BF16 R28, R20.reuse, R36, R88 ;  /* 0x00000024141c723c */ /* 0x048fe20000041858 */
[----:B------:R-:W-:Y:S01]  /*16ec0*/  FSEL R151, R224, -INF , !P6 ;  /* 0xff800000e0977808 */ /* 0x000fe20007000000 */
[-C--:B-1----:R-:W-:Y:S01]  /*16ed0*/  FMUL.FTZ R7, R40, R3.reuse ;  /* 0x0000000328077220 */ /* 0x082fe20000410000 */
[C---:B------:R-:W-:Y:S02]  /*16ee0*/  ISETP.GE.AND P0, PT, R5.reuse, R8, PT ;  /* 0x000000080500720c */ /* 0x040fe40003f06270 */
[----:B------:R-:W-:Y:S01]  /*16ef0*/  ISETP.GE.AND P1, PT, R5, R6, PT ;  /* 0x000000060500720c */ /* 0x000fe20003f26270 */
[----:B------:R1:W-:Y:S01]  /*16f00*/  MUFU.TANH R11, R7 ;  /* 0x00000007000b7308 */ /* 0x0003e20000002400 */
[----:B------:R-:W-:Y:S01]  /*16f10*/  IADD3 R5, R4, 0x51, RZ ;  /* 0x0000005104057810 */ /* 0x000fe20007ffe0ff */
[----:B------:R-:W-:Y:S01]  /*16f20*/  HMMA.16816.F32.BF16 R36, R20, R38, R72 ;  /* 0x000000261424723c */ /* 0x000fe20000041848 */
[----:B------:R-:W-:Y:S01]  /*16f30*/  FSEL R153, R218, -INF , !P4 ;  /* 0xff800000da997808 */ /* 0x000fe20006000000 */
[----:B----4-:R-:W-:Y:S01]  /*16f40*/  FMUL.FTZ R9, R43, R3 ;  /* 0x000000032b097220 */ /* 0x010fe20000410000 */
[----:B------:R-:W-:-:S02]  /*16f50*/  FSEL R89, R228, -INF , !P2 ;  /* 0xff800000e4597808 */ /* 0x000fc40005000000 */
[----:B------:R-:W-:Y:S01]  /*16f60*/  FSEL R90, R232, -INF , !P0 ;  /* 0xff800000e85a7808 */ /* 0x000fe20004000000 */
[----:B------:R3:W4:Y:S01]  /*16f70*/  MUFU.TANH R97, R9 ;  /* 0x0000000900617308 */ /* 0x0007220000002400 */
[----:B------:R-:W-:Y:S02]  /*16f80*/  ISETP.GE.AND P4, PT, R5, R6, PT ;  /* 0x000000060500720c */ /* 0x000fe40003f86270 */
[----:B------:R-:W-:Y:S02]  /*16f90*/  FSEL R91, R226, -INF , !P1 ;  /* 0xff800000e25b7808 */ /* 0x000fe40004800000 */
[----:B------:R-:W-:Y:S02]  /*16fa0*/  FSEL R158, R158, -INF , !P4 ;  /* 0xff8000009e9e7808 */ /* 0x000fe40006000000 */
[----:B-1----:R-:W-:-:S03]  /*16fb0*/  IADD3 R7, R4, 0x41, RZ ;  /* 0x0000004104077810 */ /* 0x002fc60007ffe0ff */
[----:B------:R-:W-:Y:S01]  /*16fc0*/  HMMA.16816.F32.BF16 R28, R12, R48, R28 ;  /* 0x000000300c1c723c */ /* 0x000fe2000004181c */
[C---:B------:R-:W-:Y:S02]  /*16fd0*/  ISETP.GE.AND P5, PT, R7.reuse, R8, PT ;  /* 0x000000080700720c */ /* 0x040fe40003fa6270 */
[----:B------:R-:W-:Y:S01]  /*16fe0*/  ISETP.GE.AND P3, PT, R7, R6, PT ;  /* 0x000000060700720c */ /* 0x000fe20003f66270 */
[-C--:B------:R-:W-:Y:S01]  /*16ff0*/  FMUL.FTZ R7, R42, R3.reuse ;  /* 0x000000032a077220 */ /* 0x080fe20000410000 */
[----:B------:R-:W-:Y:S01]  /*17000*/  FSEL R152, R230, -INF , !P5 ;  /* 0xff800000e6987808 */ /* 0x000fe20006800000 */
[----:B---3--:R-:W-:Y:S01]  /*17010*/  FMUL.FTZ R9, R32, R3 ;  /* 0x0000000320097220 */ /* 0x008fe20000410000 */
[----:B------:R-:W-:Y:S01]  /*17020*/  FSEL R150, R223, -INF , !P3 ;  /* 0xff800000df967808 */ /* 0x000fe20005800000 */
[----:B------:R1:W-:Y:S01]  /*17030*/  MUFU.TANH R98, R7 ;  /* 0x0000000700627308 */ /* 0x0003e20000002400 */
[----:B------:R-:W-:Y:S01]  /*17040*/  ISETP.GE.AND P3, PT, R5, R8, PT ;  /* 0x000000080500720c */ /* 0x000fe20003f66270 */
[----:B------:R-:W-:Y:S01]  /*17050*/  HMMA.16816.F32.BF16 R40, R20, R52, R92 ;  /* 0x000000341428723c */ /* 0x000fe2000004185c */
[----:B------:R-:W-:-:S02]  /*17060*/  IADD3 R5, R4, 0x59, RZ ;  /* 0x0000005904057810 */ /* 0x000fc40007ffe0ff */
[----:B------:R-:W-:Y:S02]  /*17070*/  FSEL R160, R225, -INF , !P3 ;  /* 0xff800000e1a07808 */ /* 0x000fe40005800000 */
[----:B------:R-:W-:Y:S01]  /*17080*/  ISETP.GE.AND P1, PT, R5, R8, PT ;  /* 0x000000080500720c */ /* 0x000fe20003f26270 */
[----:B------:R3:W-:Y:S02]  /*17090*/  MUFU.TANH R96, R9 ;  /* 0x0000000900607308 */ /* 0x0007e40000002400 */
[----:B------:R-:W-:Y:S01]  /*170a0*/  HMMA.16816.F32.BF16 R36, R12, R50, R36 ;  /* 0x000000320c24723c */ /* 0x000fe20000041824 */
[----:B------:R-:W-:Y:S01]  /*170b0*/  FSEL R162, R211, -INF , !P1 ;  /* 0xff800000d3a27808 */ /* 0x000fe20004800000 */
[----:B------:R-:W-:Y:S01]  /*170c0*/  LDSM.16.M88.4 R48, [R182+0x7000] ;  /* 0x00700000b630783b */ /* 0x000fe20000000200 */
[----:B-1----:R-:W-:-:S04]  /*170d0*/  IADD3 R7, R4, 0x50, RZ ;  /* 0x0000005004077810 */ /* 0x002fc80007ffe0ff */
[C---:B------:R-:W-:Y:S02]  /*170e0*/  ISETP.GE.AND P6, PT, R7.reuse, R8, PT ;  /* 0x000000080700720c */ /* 0x040fe40003fc6270 */
[----:B------:R-:W-:Y:S01]  /*170f0*/  ISETP.GE.AND P5, PT, R7, R6, PT ;  /* 0x000000060700720c */ /* 0x000fe20003fa6270 */
[----:B---3--:R-:W-:Y:S01]  /*17100*/  FMUL.FTZ R9, R33, R3 ;  /* 0x0000000321097220 */ /* 0x008fe20000410000 */
[----:B------:R-:W-:Y:S02]  /*17110*/  IADD3 R7, R4, 0x58, RZ ;  /* 0x0000005804077810 */ /* 0x000fe40007ffe0ff */
[----:B------:R-:W-:Y:S01]  /*17120*/  FSEL R159, R214, -INF , !P5 ;  /* 0xff800000d69f7808 */ /* 0x000fe20006800000 */
[----:B------:R1:W3:Y:S01]  /*17130*/  MUFU.TANH R88, R9 ;  /* 0x0000000900587308 */ /* 0x0002e20000002400 */
[C---:B------:R-:W-:Y:S02]  /*17140*/  ISETP.GE.AND P2, PT, R7.reuse, R8, PT ;  /* 0x000000080700720c */ /* 0x040fe40003f46270 */
[----:B------:R-:W-:-:S02]  /*17150*/  ISETP.GE.AND P0, PT, R7, R6, PT ;  /* 0x000000060700720c */ /* 0x000fc40003f06270 */
[----:B------:R-:W-:-:S05]  /*17160*/  IADD3 R7, R4, 0x60, RZ ;  /* 0x0000006004077810 */ /* 0x000fca0007ffe0ff */
[-C--:B------:R-:W-:Y:S01]  /*17170*/  FMUL.FTZ R10, R39, R3.reuse ;  /* 0x00000003270a7220 */ /* 0x080fe20000410000 */
[----:B------:R-:W-:Y:S02]  /*17180*/  FSEL R155, R209, -INF , !P0 ;  /* 0xff800000d19b7808 */ /* 0x000fe40004000000 */
[C---:B------:R-:W-:Y:S02]  /*17190*/  ISETP.GE.AND P5, PT, R7.reuse, R8, PT ;  /* 0x000000080700720c */ /* 0x040fe40003fa6270 */
[----:B------:R-:W-:Y:S02]  /*171a0*/  ISETP.GE.AND P3, PT, R7, R6, PT ;  /* 0x000000060700720c */ /* 0x000fe40003f66270 */
[----:B------:R-:W-:Y:S02]  /*171b0*/  IADD3 R7, R4, 0x68, RZ ;  /* 0x0000006804077810 */ /* 0x000fe40007ffe0ff */
[----:B------:R-:W-:Y:S01]  /*171c0*/  FSEL R163, R219, -INF , !P6 ;  /* 0xff800000dba37808 */ /* 0x000fe20007000000 */
[----:B-1----:R-:W-:Y:S01]  /*171d0*/  FMUL.FTZ R9, R34, R3 ;  /* 0x0000000322097220 */ /* 0x002fe20000410000 */
[----:B------:R-:W-:-:S02]  /*171e0*/  ISETP.GE.AND P0, PT, R7, R8, PT ;  /* 0x000000080700720c */ /* 0x000fc40003f06270 */
[-C--:B------:R-:W-:Y:S01]  /*171f0*/  ISETP.GE.AND P1, PT, R7, R6.reuse, PT ;  /* 0x000000060700720c */ /* 0x080fe20003f26270 */
[----:B------:R1:W1:Y:S01]  /*17200*/  MUFU.TANH R87, R9 ;  /* 0x0000000900577308 */ /* 0x0002620000002400 */
[----:B------:R-:W-:Y:S01]  /*17210*/  FMUL.FTZ R7, R46, R3 ;  /* 0x000000032e077220 */ /* 0x000fe20000410000 */
[----:B------:R-:W-:Y:S02]  /*17220*/  ISETP.GE.AND P6, PT, R5, R6, PT ;  /* 0x000000060500720c */ /* 0x000fe40003fc6270 */
[----:B------:R-:W-:Y:S02]  /*17230*/  IADD3 R5, R4, 0x61, RZ ;  /* 0x0000006104057810 */ /* 0x000fe40007ffe0ff */
[----:B------:R-:W-:Y:S02]  /*17240*/  FSEL R164, R210, -INF , !P2 ;  /* 0xff800000d2a47808 */ /* 0x000fe40005000000 */
[----:B------:R-:W-:Y:S01]  /*17250*/  ISETP.GE.AND P4, PT, R5, R8, PT ;  /* 0x000000080500720c */ /* 0x000fe20003f86270 */
[----:B------:R3:W-:Y:S01]  /*17260*/  MUFU.TANH R83, R7 ;  /* 0x0000000700537308 */ /* 0x0007e20000002400 */
[----:B------:R-:W-:-:S02]  /*17270*/  FSEL R94, R206, -INF , !P3 ;  /* 0xff800000ce5e7808 */ /* 0x000fc40005800000 */
[----:B------:R-:W-:Y:S02]  /*17280*/  FSEL R166, R207, -INF , !P4 ;  /* 0xff800000cfa67808 */ /* 0x000fe40006000000 */
[----:B------:R-:W-:Y:S01]  /*17290*/  ISETP.GE.AND P2, PT, R5, R6, PT ;  /* 0x000000060500720c */ /* 0x000fe20003f46270 */
[----:B-1----:R-:W-:Y:S01]  /*172a0*/  FMUL.FTZ R9, R35, R3 ;  /* 0x0000000323097220 */ /* 0x002fe20000410000 */
[----:B------:R-:W-:Y:S01]  /*172b0*/  IADD3 R5, R4, 0x69, RZ ;  /* 0x0000006904057810 */ /* 0x000fe20007ffe0ff */
[----:B------:R-:W-:Y:S01]  /*172c0*/  HMMA.16816.F32.BF16 R32, R20, R54, R76 ;  /* 0x000000361420723c */ /* 0x000fe2000004184c */
[----:B------:R-:W-:Y:S01]  /*172d0*/  FSEL R161, R208, -INF , !P6 ;  /* 0xff800000d0a17808 */ /* 0x000fe20007000000 */
[----:B------:R1:W-:Y:S01]  /*172e0*/  MUFU.TANH R86, R9 ;  /* 0x0000000900567308 */ /* 0x0003e20000002400 */
[----:B------:R-:W-:Y:S01]  /*172f0*/  ISETP.GE.AND P6, PT, R5, R8, PT ;  /* 0x000000080500720c */ /* 0x000fe20003fc6270 */
[----:B------:R-:W-:Y:S01]  /*17300*/  LDSM.16.M88.4 R52, [R177+0x7800] ;  /* 0x00780000b134783b */ /* 0x000fe20000000200 */
[----:B------:R-:W-:-:S02]  /*17310*/  FSEL R175, R175, -INF , !P5 ;  /* 0xff800000afaf7808 */ /* 0x000fc40006800000 */
[----:B---3--:R-:W-:Y:S02]  /*17320*/  IADD3 R7, R4, 0x70, RZ ;  /* 0x0000007004077810 */ /* 0x008fe40007ffe0ff */
[----:B------:R-:W-:Y:S02]  /*17330*/  FSEL R92, R202, -INF , !P1 ;  /* 0xff800000ca5c7808 */ /* 0x000fe40004800000 */
[C---:B------:R-:W-:Y:S02]  /*17340*/  ISETP.GE.AND P3, PT, R7.reuse, R8, PT ;  /* 0x000000080700720c */ /* 0x040fe40003f66270 */
[-C--:B------:R-:W-:Y:S01]  /*17350*/  ISETP.GE.AND P4, PT, R7, R6.reuse, PT ;  /* 0x000000060700720c */ /* 0x080fe20003f86270 */
[-C--:B------:R-:W-:Y:S01]  /*17360*/  FMUL.FTZ R7, R28, R3.reuse ;  /* 0x000000031c077220 */ /* 0x080fe20000410000 */
[----:B------:R-:W-:Y:S02]  /*17370*/  FSEL R165, R204, -INF , !P6 ;  /* 0xff800000cca57808 */ /* 0x000fe40007000000 */
[----:B------:R-:W-:Y:S01]  /*17380*/  ISETP.GE.AND P5, PT, R5, R6, PT ;  /* 0x000000060500720c */ /* 0x000fe20003fa6270 */
[----:B-1----:R-:W-:Y:S01]  /*17390*/  FMUL.FTZ R9, R44, R3 ;  /* 0x000000032c097220 */ /* 0x002fe20000410000 */
[----:B------:R1:W-:Y:S01]  /*173a0*/  MUFU.TANH R80, R7 ;  /* 0x0000000700507308 */ /* 0x0003e20000002400 */
[----:B------:R-:W-:-:S02]  /*173b0*/  IADD3 R5, R4, 0x71, RZ ;  /* 0x0000007104057810 */ /* 0x000fc40007ffe0ff */
[----:B------:R-:W-:Y:S02]  /*173c0*/  FSEL R93, R205, -INF , !P2 ;  /* 0xff800000cd5d7808 */ /* 0x000fe40005000000 */
[----:B------:R-:W-:Y:S02]  /*173d0*/  FSEL R167, R203, -INF , !P0 ;  /* 0xff800000cba77808 */ /* 0x000fe40004000000 */
[C---:B------:R-:W-:Y:S01]  /*173e0*/  ISETP.GE.AND P2, PT, R5.reuse, R8, PT ;  /* 0x000000080500720c */ /* 0x040fe20003f46270 */
[----:B------:R3:W2:Y:S01]  /*173f0*/  MUFU.TANH R85, R9 ;  /* 0x0000000900557308 */ /* 0x0006a20000002400 */
[----:B------:R-:W-:Y:S02]  /*17400*/  ISETP.GE.AND P0, PT, R5, R6, PT ;  /* 0x000000060500720c */ /* 0x000fe40003f06270 */
[----:B------:R-:W-:Y:S02]  /*17410*/  IADD3 R5, R4, 0x79, RZ ;  /* 0x0000007904057810 */ /* 0x000fe40007ffe0ff */
[----:B------:R-:W-:-:S02]  /*17420*/  FSEL R95, R201, -INF , !P5 ;  /* 0xff800000c95f7808 */ /* 0x000fc40006800000 */
[----:B------:R-:W-:Y:S02]  /*17430*/  FSEL R197, R197, -INF , !P3 ;  /* 0xff800000c5c57808 */ /* 0x000fe40005800000 */
[----:B-1----:R-:W-:Y:S02]  /*17440*/  IADD3 R7, R4, 0x78, RZ ;  /* 0x0000007804077810 */ /* 0x002fe40007ffe0ff */
[----:B------:R-:W-:Y:S02]  /*17450*/  FSEL R78, R199, -INF , !P4 ;  /* 0xff800000c74e7808 */ /* 0x000fe40006000000 */
[C---:B------:R-:W-:Y:S02]  /*17460*/  ISETP.GE.AND P1, PT, R7.reuse, R8, PT ;  /* 0x000000080700720c */ /* 0x040fe40003f26270 */
[----:B------:R-:W-:Y:S01]  /*17470*/  ISETP.GE.AND P6, PT, R7, R6, PT ;  /* 0x000000060700720c */ /* 0x000fe20003fc6270 */
[-C--:B---3--:R-:W-:Y:S01]  /*17480*/  FMUL.FTZ R9, R45, R3.reuse ;  /* 0x000000032d097220 */ /* 0x088fe20000410000 */
[----:B------:R-:W-:Y:S01]  /*17490*/  FSEL R79, R200, -INF , !P2 ;  /* 0xff800000c84f7808 */ /* 0x000fe20005000000 */
[----:B------:R-:W-:Y:S01]  /*174a0*/  FMUL.FTZ R7, R30, R3 ;  /* 0x000000031e077220 */ /* 0x000fe20000410000 */
[C---:B------:R-:W-:Y:S01]  /*174b0*/  ISETP.GE.AND P5, PT, R5.reuse, R8, PT ;  /* 0x000000080500720c */ /* 0x040fe20003fa6270 */
[----:B------:R1:W3:Y:S01]  /*174c0*/  MUFU.TANH R84, R9 ;  /* 0x0000000900547308 */ /* 0x0002e20000002400 */
[----:B------:R-:W-:-:S02]  /*174d0*/  ISETP.GE.AND P3, PT, R5, R6, PT ;  /* 0x000000060500720c */ /* 0x000fc40003f66270 */
[----:B------:R-:W-:Y:S02]  /*174e0*/  IADD3 R5, R4, 0x81, RZ ;  /* 0x0000008104057810 */ /* 0x000fe40007ffe0ff */
[----:B------:R-:W-:Y:S02]  /*174f0*/  FSEL R77, R181, -INF , !P0 ;  /* 0xff800000b54d7808 */ /* 0x000fe40004000000 */
[----:B------:R-:W-:Y:S01]  /*17500*/  FSEL R196, R196, -INF , !P1 ;  /* 0xff800000c4c47808 */ /* 0x000fe20004800000 */
[----:B------:R3:W-:Y:S01]  /*17510*/  MUFU.TANH R75, R7 ;  /* 0x00000007004b7308 */ /* 0x0007e20000002400 */
[----:B------:R-:W-:Y:S02]  /*17520*/  FSEL R76, R180, -INF , !P6 ;  /* 0xff800000b44c7808 */ /* 0x000fe40007000000 */
[----:B------:R-:W-:Y:S02]  /*17530*/  FSEL R188, R188, -INF , !P5 ;  /* 0xff800000bcbc7808 */ /* 0x000fe40006800000 */
[----:B------:R-:W-:-:S02]  /*17540*/  ISETP.GE.AND P0, PT, R5, R8, PT ;  /* 0x000000080500720c */ /* 0x000fc40003f06270 */
[----:B------:R-:W-:Y:S01]  /*17550*/  ISETP.GE.AND P1, PT, R5, R6, PT ;  /* 0x000000060500720c */ /* 0x000fe20003f26270 */
[----:B-1----:R-:W-:Y:S01]  /*17560*/  FMUL.FTZ R9, R47, R3 ;  /* 0x000000032f097220 */ /* 0x002fe20000410000 */
[----:B------:R-:W-:Y:S01]  /*17570*/  IADD3 R5, R4, 0x89, RZ ;  /* 0x0000008904057810 */ /* 0x000fe20007ffe0ff */
[----:B------:R-:W1:Y:S01]  /*17580*/  LDSM.16.M88.4 R44, [R182+0x6800] ;  /* 0x00680000b62c783b */ /* 0x000e620000000200 */
[----:B------:R-:W-:Y:S01]  /*17590*/  FSEL R198, R198, -INF , !P3 ;  /* 0xff800000c6c67808 */ /* 0x000fe20005800000 */
[----:B------:R2:W1:Y:S01]  /*175a0*/  MUFU.TANH R82, R9 ;  /* 0x0000000900527308 */ /* 0x0004620000002400 */
[----:B------:R-:W-:Y:S02]  /*175b0*/  FSEL R199, R179, -INF , !P0 ;  /* 0xff800000b3c77808 */ /* 0x000fe40004000000 */
[----:B------:R-:W-:Y:S02]  /*175c0*/  ISETP.GE.AND P3, PT, R5, R8, PT ;  /* 0x000000080500720c */ /* 0x000fe40003f66270 */
[----:B---3--:R-:W-:-:S02]  /*175d0*/  IADD3 R7, R4, 0x80, RZ ;  /* 0x0000008004077810 */ /* 0x008fc40007ffe0ff */
[----:B--2---:R-:W-:Y:S02]  /*175e0*/  FSEL R156, R156, -INF , !P3 ;  /* 0xff8000009c9c7808 */ /* 0x004fe40005800000 */
[C---:B------:R-:W-:Y:S02]  /*175f0*/  ISETP.GE.AND P4, PT, R7.reuse, R8, PT ;  /* 0x000000080700720c */ /* 0x040fe40003f86270 */
[----:B------:R-:W-:Y:S02]  /*17600*/  ISETP.GE.AND P2, PT, R7, R6, PT ;  /* 0x000000060700720c */ /* 0x000fe40003f46270 */
[----:B------:R-:W-:Y:S02]  /*17610*/  IADD3 R7, R4, 0x88, RZ ;  /* 0x0000008804077810 */ /* 0x000fe40007ffe0ff */
[----:B------:R-:W-:Y:S01]  /*17620*/  FSEL R174, R174, -INF , !P2 ;  /* 0xff800000aeae7808 */ /* 0x000fe20005000000 */
[----:B------:R-:W-:Y:S01]  /*17630*/  FMUL.FTZ R9, R29, R3 ;  /* 0x000000031d097220 */ /* 0x000fe20000410000 */
[----:B------:R-:W-:-:S02]  /*17640*/  ISETP.GE.AND P6, PT, R7, R8, PT ;  /* 0x000000080700720c */ /* 0x000fc40003fc6270 */
[----:B------:R-:W-:Y:S01]  /*17650*/  ISETP.GE.AND P5, PT, R7, R6, PT ;  /* 0x000000060700720c */ /* 0x000fe20003fa6270 */
[----:B------:R2:W3:Y:S01]  /*17660*/  MUFU.TANH R81, R9 ;  /* 0x0000000900517308 */ /* 0x0004e20000002400 */
[C---:B------:R-:W-:Y:S02]  /*17670*/  IADD3 R7, R4.reuse, 0x90, RZ ;  /* 0x0000009004077810 */ /* 0x040fe40007ffe0ff */
[----:B------:R-:W-:Y:S02]  /*17680*/  FSEL R200, R157, -INF , !P6 ;  /* 0xff8000009dc87808 */ /* 0x000fe40007000000 */
[C---:B------:R-:W-:Y:S02]  /*17690*/  ISETP.GE.AND P2, PT, R7.reuse, R8, PT ;  /* 0x000000080700720c */ /* 0x040fe40003f46270 */
[----:B------:R-:W-:Y:S02]  /*176a0*/  ISETP.GE.AND P0, PT, R7, R6, PT ;  /* 0x000000060700720c */ /* 0x000fe40003f06270 */
[----:B------:R-:W-:-:S02]  /*176b0*/  IADD3 R7, R4, 0x98, RZ ;  /* 0x0000009804077810 */ /* 0x000fc40007ffe0ff */
[----:B------:R-:W-:Y:S02]  /*176c0*/  FSEL R201, R178, -INF , !P4 ;  /* 0xff800000b2c97808 */ /* 0x000fe40006000000 */
[----:B------:R-:W-:Y:S02]  /*176d0*/  FSEL R157, R17, -INF , !P5 ;  /* 0xff800000119d7808 */ /* 0x000fe40006800000 */
[----:B------:R-:W-:Y:S01]  /*176e0*/  ISETP.GE.AND P4, PT, R5, R6, PT ;  /* 0x000000060500720c */ /* 0x000fe20003f86270 */
[----:B--2---:R-:W-:Y:S01]  /*176f0*/  FMUL.FTZ R9, R31, R3 ;  /* 0x000000031f097220 */ /* 0x004fe20000410000 */
[C---:B------:R-:W-:Y:S01]  /*17700*/  ISETP.GE.AND P5, PT, R7.reuse, R8, PT ;  /* 0x000000080700720c */ /* 0x040fe20003fa6270 */
[----:B-1----:R-:W-:Y:S01]  /*17710*/  HMMA.16816.F32.BF16 R28, R12, R44, R40 ;  /* 0x0000002c0c1c723c */ /* 0x002fe20000041828 */
[----:B------:R-:W-:Y:S01]  /*17720*/  ISETP.GE.AND P3, PT, R7, R6, PT ;  /* 0x000000060700720c */ /* 0x000fe20003f66270 */
[----:B------:R1:W2:Y:S01]  /*17730*/  MUFU.TANH R74, R9 ;  /* 0x00000009004a7308 */ /* 0x0002a20000002400 */
[----:B------:R-:W-:-:S02]  /*17740*/  IADD3 R5, R4, 0x91, RZ ;  /* 0x0000009104057810 */ /* 0x000fc40007ffe0ff */
[----:B------:R-:W-:Y:S02]  /*17750*/  FSEL R172, R172, -INF , !P1 ;  /* 0xff800000acac7808 */ /* 0x000fe40004800000 */
[----:B------:R-:W-:Y:S01]  /*17760*/  ISETP.GE.AND P1, PT, R5, R8, PT ;  /* 0x000000080500720c */ /* 0x000fe20003f26270 */
[----:B------:R-:W-:Y:S01]  /*17770*/  HMMA.16816.F32.BF16 R32, R12, R46, R32 ;  /* 0x0000002e0c20723c */ /* 0x000fe20000041820 */
[----:B------:R-:W-:Y:S01]  /*17780*/  FSEL R202, R123, -INF , !P2 ;  /* 0xff8000007bca7808 */ /* 0x000fe20005000000 */
[----:B------:R-:W2:Y:S01]  /*17790*/  LDSM.16.M88.4 R44, [R182+0x7800] ;  /* 0x00780000b62c783b */ /* 0x000ea20000000200 */
[----:B------:R-:W-:Y:S01]  /*177a0*/  FSEL R123, R16, -INF , !P0 ;  /* 0xff800000107b7808 */ /* 0x000fe20004000000 */
[----:B------:R-:W-:-:S04]  /*177b0*/  DEPBAR.LE SB0, 0x0 ;  /* 0x000080000000791a */ /* 0x000fc80000000000 */
[----:B------:R-:W-:Y:S01]  /*177c0*/  HMMA.16816.F32.BF16 R40, R20, R56, R64 ;  /* 0x000000381428723c */ /* 0x000fe20000041840 */
[----:B------:R-:W-:Y:S01]  /*177d0*/  FSEL R130, R130, -INF , !P1 ;  /* 0xff80000082827808 */ /* 0x000fe20004800000 */
[-C--:B-1----:R-:W-:Y:S01]  /*177e0*/  FMUL.FTZ R9, R36, R3.reuse ;  /* 0x0000000324097220 */ /* 0x082fe20000410000 */
[----:B------:R-:W-:Y:S01]  /*177f0*/  ISETP.GE.AND P6, PT, R5, R6, PT ;  /* 0x000000060500720c */ /* 0x000fe20003fc6270 */
[----:B------:R-:W-:Y:S01]  /*17800*/  MUFU.TANH R65, R10 ;  /* 0x0000000a00417308 */ /* 0x000fe20000002400 */
[----:B------:R-:W-:Y:S02]  /*17810*/  IADD3 R5, R4, 0x99, RZ ;  /* 0x0000009904057810 */ /* 0x000fe40007ffe0ff */
[----:B------:R-:W-:Y:S01]  /*17820*/  FSEL R129, R129, -INF , !P4 ;  /* 0xff80000081817808 */ /* 0x000fe20006000000 */
[----:B------:R-:W-:Y:S01]  /*17830*/  FMUL.FTZ R7, R29, R3 ;  /* 0x000000031d077220 */ /* 0x000fe20000410000 */
[----:B------:R-:W-:Y:S01]  /*17840*/  FSEL R108, R108, -INF , !P3 ;  /* 0xff8000006c6c7808 */ /* 0x000fe20005800000 */
[----:B------:R-:W-:Y:S01]  /*17850*/  BAR.SYNC.DEFER_BLOCKING 0x0 ;  /* 0x0000000000007b1d */ /* 0x000fe20000010000 */
[----:B------:R-:W-:-:S02]  /*17860*/  ISETP.GE.AND P4, PT, R5, R8, PT ;  /* 0x000000080500720c */ /* 0x000fc40003f86270 */
[----:B------:R-:W-:Y:S02]  /*17870*/  ISETP.GE.AND P2, PT, R5, R6, PT ;  /* 0x000000060500720c */ /* 0x000fe40003f46270 */
[----:B------:R-:W-:Y:S01]  /*17880*/  IADD3 R5, R4, 0xa1, RZ ;  /* 0x000000a104057810 */ /* 0x000fe20007ffe0ff */
[----:B------:R1:W1:Y:S01]  /*17890*/  MUFU.TANH R72, R9 ;  /* 0x0000000900487308 */ /* 0x0002620000002400 */
[----:B------:R-:W-:Y:S02]  /*178a0*/  FSEL R118, R118, -INF , !P6 ;  /* 0xff80000076767808 */ /* 0x000fe40007000000 */
[----:B------:R-:W-:Y:S02]  /*178b0*/  FSEL R113, R113, -INF , !P5 ;  /* 0xff80000071717808 */ /* 0x000fe40006800000 */
[----:B------:R-:W-:Y:S02]  /*178c0*/  FSEL R112, R112, -INF , !P4 ;  /* 0xff80000070707808 */ /* 0x000fe40006000000 */
[C---:B------:R-:W-:Y:S01]  /*178d0*/  ISETP.GE.AND P6, PT, R5.reuse, R8, PT ;  /* 0x000000080500720c */ /* 0x040fe20003fc6270 */
[----:B------:R2:W-:Y:S01]  /*178e0*/  MUFU.TANH R64, R7 ;  /* 0x0000000700407308 */ /* 0x0005e20000002400 */
[----:B------:R-:W-:Y:S01]  /*178f0*/  HMMA.16816.F32.BF16 R40, R12, R48, R40 ;  /* 0x000000300c28723c */ /* 0x000fe20000041828 */
[----:B------:R-:W-:-:S02]  /*17900*/  ISETP.GE.AND P5, PT, R5, R6, PT ;  /* 0x000000060500720c */ /* 0x000fc40003fa6270 */
[----:B------:R-:W-:Y:S02]  /*17910*/  IADD3 R5, R4, 0xa9, RZ ;  /* 0x000000a904057810 */ /* 0x000fe40007ffe0ff */
[----:B------:R-:W-:Y:S01]  /*17920*/  FSEL R106, R106, -INF , !P2 ;  /* 0xff8000006a6a7808 */ /* 0x000fe20005000000 */
[----:B-1----:R-:W-:Y:S01]  /*17930*/  FMUL.FTZ R9, R37, R3 ;  /* 0x0000000325097220 */ /* 0x002fe20000410000 */
[----:B------:R-:W-:Y:S02]  /*17940*/  FSEL R103, R103, -INF , !P6 ;  /* 0xff80000067677808 */ /* 0x000fe40007000000 */
[----:B------:R-:W-:Y:S01]  /*17950*/  ISETP.GE.AND P2, PT, R5, R8, PT ;  /* 0x000000080500720c */ /* 0x000fe20003f46270 */
[----:B------:R1:W-:Y:S01]  /*17960*/  MUFU.TANH R73, R9 ;  /* 0x0000000900497308 */ /* 0x0003e20000002400 */
[----:B------:R-:W-:Y:S02]  /*17970*/  FSEL R99, R99, -INF , !P5 ;  /* 0xff80000063637808 */ /* 0x000fe40006800000 */
[----:B------:R-:W-:-:S02]  /*17980*/  FSEL R100, R100, -INF , !P2 ;  /* 0xff80000064647808 */ /* 0x000fc40005000000 */
[----:B--2---:R-:W-:-:S04]  /*17990*/  IADD3 R7, R4, 0xa0, RZ ;  /* 0x000000a004077810 */ /* 0x004fc80007ffe0ff */
[C---:B------:R-:W-:Y:S02]  /*179a0*/  ISETP.GE.AND P0, PT, R7.reuse, R8, PT ;  /* 0x000000080700720c */ /* 0x040fe40003f06270 */
[----:B------:R-:W-:Y:S01]  /*179b0*/  ISETP.GE.AND P1, PT, R7, R6, PT ;  /* 0x000000060700720c */ /* 0x000fe20003f26270 */
[----:B------:R-:W-:-:S03]  /*179c0*/  FMUL.FTZ R7, R31, R3 ;  /* 0x000000031f077220 */ /* 0x000fc60000410000 */
[----:B------:R-:W-:Y:S01]  /*179d0*/  FSEL R101, R101, -INF , !P1 ;  /* 0xff80000065657808 */ /* 0x000fe20004800000 */
[----:B-1----:R-:W-:Y:S02]  /*179e0*/  FMUL.FTZ R9, R38, R3 ;  /* 0x0000000326097220 */ /* 0x002fe40000410000 */
[C---:B------:R-:W-:Y:S01]  /*179f0*/  HMMA.16816.F32.BF16 R36, R24.reuse, R60, R168 ;  /* 0x0000003c1824723c */ /* 0x040fe200000418a8 */
[----:B------:R1:W-:Y:S06]  /*17a00*/  MUFU.TANH R60, R7 ;  /* 0x00000007003c7308 */ /* 0x0003ec0000002400 */
[----:B------:R-:W-:Y:S01]  /*17a10*/  FSEL R168, R102, -INF , !P0 ;  /* 0xff80000066a87808 */ /* 0x000fe20004000000 */
[----:B------:R-:W-:Y:S01]  /*17a20*/  HMMA.16816.F32.BF16 R24, R24, R62, R192 ;  /* 0x0000003e1818723c */ /* 0x000fe200000418c0 */
[----:B------:R2:W2:Y:S01]  /*17a30*/  MUFU.TANH R66, R9 ;  /* 0x0000000900427308 */ /* 0x0004a20000002400 */
[----:B------:R-:W-:-:S02]  /*17a40*/  ISETP.GE.AND P0, PT, R5, R6, PT ;  /* 0x000000060500720c */ /* 0x000fc40003f06270 */
[C---:B------:R-:W-:Y:S02]  /*17a50*/  IADD3 R5, R4.reuse, 0xb1, RZ ;  /* 0x000000b104057810 */ /* 0x040fe40007ffe0ff */
[----:B----4-:R-:W-:Y:S02]  /*17a60*/  FSEL R97, R97, -INF , !P0 ;  /* 0xff80000061617808 */ /* 0x010fe40004000000 */
[-C--:B------:R-:W-:Y:S02]  /*17a70*/  ISETP.GE.AND P5, PT, R5, R8.reuse, PT ;  /* 0x000000080500720c */ /* 0x080fe40003fa6270 */
[----:B-1----:R-:W-:Y:S02]  /*17a80*/  IADD3 R7, R4, 0xa8, RZ ;  /* 0x000000a804077810 */ /* 0x002fe40007ffe0ff */
[----:B------:R-:W-:Y:S02]  /*17a90*/  FSEL R169, R88, -INF , !P5 ;  /* 0xff80000058a97808 */ /* 0x000fe40006800000 */
[----:B------:R-:W-:-:S02]  /*17aa0*/  ISETP.GE.AND P3, PT, R7, R8, PT ;  /* 0x000000080700720c */ /* 0x000fc40003f66270 */
[----:B------:R-:W-:Y:S01]  /*17ab0*/  HMMA.16816.F32.BF16 R36, R20, R52, R36 ;  /* 0x000000341424723c */ /* 0x000fe20000041824 */
[----:B--2---:R-:W-:Y:S01]  /*17ac0*/  FMUL.FTZ R9, R28, R3 ;  /* 0x000000031c097220 */ /* 0x004fe20000410000 */
[----:B------:R-:W-:Y:S02]  /*17ad0*/  FSEL R102, R11, -INF , !P3 ;  /* 0xff8000000b667808 */ /* 0x000fe40005800000 */
[----:B------:R-:W-:Y:S01]  /*17ae0*/  ISETP.GE.AND P4, PT, R7, R6, PT ;  /* 0x000000060700720c */ /* 0x000fe20003f86270 */
[----:B------:R1:W-:Y:S01]  /*17af0*/  MUFU.TANH R17, R9 ;  /* 0x0000000900117308 */ /* 0x0003e20000002400 */
[----:B------:R-:W-:Y:S02]  /*17b00*/  IADD3 R7, R4, 0xb0, RZ ;  /* 0x000000b004077810 */ /* 0x000fe40007ffe0ff */
[----:B------:R-:W-:Y:S02]  /*17b10*/  FSEL R98, R98, -INF , !P4 ;  /* 0xff80000062627808 */ /* 0x000fe40006000000 */
[----:B------:R-:W-:-:S02]  /*17b20*/  ISETP.GE.AND P1, PT, R7, R8, PT ;  /* 0x000000080700720c */ /* 0x000fc40003f26270 */
[----:B------:R-:W-:Y:S02]  /*17b30*/  ISETP.GE.AND P6, PT, R7, R6, PT ;  /* 0x000000060700720c */ /* 0x000fe40003fc6270 */
[----:B------:R-:W-:Y:S02]  /*17b40*/  IADD3 R7, R4, 0xb8, RZ ;  /* 0x000000b804077810 */ /* 0x000fe40007ffe0ff */
[----:B------:R-:W-:Y:S02]  /*17b50*/  FSEL R87, R87, -INF , !P6 ;  /* 0xff80000057577808 */ /* 0x000fe40007000000 */
[C---:B------:R-:W-:Y:S02]  /*17b60*/  ISETP.GE.AND P4, PT, R7.reuse, R8, PT ;  /* 0x000000080700720c */ /* 0x040fe40003f86270 */
[-C--:B------:R-:W-:Y:S01]  /*17b70*/  ISETP.GE.AND P2, PT, R7, R6.reuse, PT ;  /* 0x000000060700720c */ /* 0x080fe20003f46270 */
[----:B-1----:R-:W-:Y:S01]  /*17b80*/  FMUL.FTZ R9, R30, R3 ;  /* 0x000000031e097220 */ /* 0x002fe20000410000 */
[----:B------:R-:W-:Y:S01]  /*17b90*/  IADD3 R7, R4, 0xc0, RZ ;  /* 0x000000c004077810 */ /* 0x000fe20007ffe0ff */
[----:B------:R-:W-:Y:S01]  /*17ba0*/  HMMA.16816.F32.BF16 R28, R20, R58, R68 ;  /* 0x0000003a141c723c */ /* 0x000fe20000041844 */
[----:B------:R-:W-:Y:S01]  /*17bb0*/  ISETP.GE.AND P3, PT, R5, R6, PT ;  /* 0x000000060500720c */ /* 0x000fe20003f66270 */
[----:B------:R1:W2:Y:S01]  /*17bc0*/  MUFU.TANH R16, R9 ;  /* 0x0000000900107308 */ /* 0x0002a20000002400 */
[----:B------:R-:W-:-:S02]  /*17bd0*/  ISETP.GE.AND P6, PT, R7, R8, PT ;  /* 0x000000080700720c */ /* 0x000fc40003fc6270 */
[----:B------:R-:W-:Y:S01]  /*17be0*/  ISETP.GE.AND P5, PT, R7, R6, PT ;  /* 0x000000060700720c */ /* 0x000fe20003fa6270 */
[----:B------:R-:W-:Y:S01]  /*17bf0*/  FMUL.FTZ R7, R42, R3 ;  /* 0x000000032a077220 */ /* 0x000fe20000410000 */
[----:B------:R-:W-:Y:S01]  /*17c00*/  IADD3 R5, R4, 0xb9, RZ ;  /* 0x000000b904057810 */ /* 0x000fe20007ffe0ff */
[----:B------:R-:W-:Y:S01]  /*17c10*/  HMMA.16816.F32.BF16 R20, R20, R54, R24 ;  /* 0x000000361414723c */ /* 0x000fe20000041818 */
[----:B------:R-:W-:Y:S01]  /*17c20*/  FSEL R171, R96, -INF , !P1 ;  /* 0xff80000060ab7808 */ /* 0x000fe20004800000 */
[----:B------:R4:W-:Y:S01]  /*17c30*/  MUFU.TANH R10, R7 ;  /* 0x00000007000a7308 */ /* 0x0009e20000002400 */
[C---:B------:R-:W-:Y:S02]  /*17c40*/  ISETP.GE.AND P0, PT, R5.reuse, R8, PT ;  /* 0x000000080500720c */ /* 0x040fe40003f06270 */
[----:B------:R-:W-:Y:S02]  /*17c50*/  ISETP.GE.AND P1, PT, R5, R6, PT ;  /* 0x000000060500720c */ /* 0x000fe40003f26270 */
[----:B------:R-:W-:-:S02]  /*17c60*/  IADD3 R5, R4, 0xc1, RZ ;  /* 0x000000c104057810 */ /* 0x000fc40007ffe0ff */
[----:B------:R-:W-:Y:S01]  /*17c70*/  FSEL R96, R85, -INF , !P4 ;  /* 0xff80000055607808 */ /* 0x000fe20006000000 */
[----:B-1----:R-:W-:Y:S01]  /*17c80*/  FMUL.FTZ R9, R32, R3 ;  /* 0x0000000320097220 */ /* 0x002fe20000410000 */
[----:B------:R-:W-:Y:S02]  /*17c90*/  FSEL R86, R86, -INF , !P3 ;  /* 0xff80000056567808 */ /* 0x000fe40005800000 */
[----:B------:R-:W-:Y:S01]  /*17ca0*/  FSEL R85, R83, -INF , !P2 ;  /* 0xff80000053557808 */ /* 0x000fe20005000000 */
[----:B------:R1:W1:Y:S01]  /*17cb0*/  MUFU.TANH R57, R9 ;  /* 0x0000000900397308 */ /* 0x0002620000002400 */
[----:B------:R-:W-:Y:S02]  /*17cc0*/  FSEL R84, R84, -INF , !P0 ;  /* 0xff80000054547808 */ /* 0x000fe40004000000 */
[----:B------:R-:W-:Y:S02]  /*17cd0*/  ISETP.GE.AND P3, PT, R5, R8, PT ;  /* 0x000000080500720c */ /* 0x000fe40003f66270 */
[----:B----4-:R-:W-:-:S02]  /*17ce0*/  IADD3 R7, R4, 0xc8, RZ ;  /* 0x000000c804077810 */ /* 0x010fc40007ffe0ff */
[----:B------:R-:W-:Y:S02]  /*17cf0*/  ISETP.GE.AND P4, PT, R5, R6, PT ;  /* 0x000000060500720c */ /* 0x000fe40003f86270 */
[C---:B------:R-:W-:Y:S01]  /*17d00*/  ISETP.GE.AND P2, PT, R7.reuse, R8, PT ;  /* 0x000000080700720c */ /* 0x040fe20003f46270 */
[----:B------:R-:W-:Y:S01]  /*17d10*/  HMMA.16816.F32.BF16 R20, R12, R46, R20 ;  /* 0x0000002e0c14723c */ /* 0x000fe20000041814 */
[----:B------:R-:W-:Y:S02]  /*17d20*/  ISETP.GE.AND P0, PT, R7, R6, PT ;  /* 0x000000060700720c */ /* 0x000fe40003f06270 */
[C---:B------:R-:W-:Y:S02]  /*17d30*/  IADD3 R5, R4.reuse, 0xc9, RZ ;  /* 0x000000c904057810 */ /* 0x040fe40007ffe0ff */
[----:B------:R-:W-:Y:S01]  /*17d40*/  IADD3 R7, R4, 0xd0, RZ ;  /* 0x000000d004077810 */ /* 0x000fe20007ffe0ff */
[----:B-1----:R-:W-:Y:S01]  /*17d50*/  FMUL.FTZ R9, R33, R3 ;  /* 0x0000000321097220 */ /* 0x002fe20000410000 */
[----:B------:R-:W-:-:S02]  /*17d60*/  FSEL R88, R82, -INF , !P1 ;  /* 0xff80000052587808 */ /* 0x000fc40004800000 */
[----:B------:R-:W-:Y:S01]  /*17d70*/  FSEL R205, R80, -INF , !P6 ;  /* 0xff80000050cd7808 */ /* 0x000fe20007000000 */
[----:B------:R1:W-:Y:S01]  /*17d80*/  MUFU.TANH R56, R9 ;  /* 0x0000000900387308 */ /* 0x0003e20000002400 */
[----:B------:R-:W-:Y:S02]  /*17d90*/  FSEL R192, R75, -INF , !P5 ;  /* 0xff8000004bc07808 */ /* 0x000fe40006800000 */
[----:B---3--:R-:W-:Y:S02]  /*17da0*/  FSEL R195, R81, -INF , !P3 ;  /* 0xff80000051c37808 */ /* 0x008fe40005800000 */
[C---:B------:R-:W-:Y:S02]  /*17db0*/  ISETP.GE.AND P1, PT, R5.reuse, R8, PT ;  /* 0x000000080500720c */ /* 0x040fe40003f26270 */
[----:B------:R-:W-:Y:S02]  /*17dc0*/  ISETP.GE.AND P6, PT, R5, R6, PT ;  /* 0x000000060500720c */ /* 0x000fe40003fc6270 */
[----:B------:R-:W-:-:S02]  /*17dd0*/  ISETP.GE.AND P5, PT, R7, R8, PT ;  /* 0x000000080700720c */ /* 0x000fc40003fa6270 */
[----:B------:R-:W-:Y:S02]  /*17de0*/  ISETP.GE.AND P3, PT, R7, R6, PT ;  /* 0x000000060700720c */ /* 0x000fe40003f66270 */
[C---:B------:R-:W-:Y:S02]  /*17df0*/  IADD3 R5, R4.reuse, 0xd1, RZ ;  /* 0x000000d104057810 */ /* 0x040fe40007ffe0ff */
[----:B------:R-:W-:Y:S01]  /*17e00*/  IADD3 R7, R4, 0xd8, RZ ;  /* 0x000000d804077810 */ /* 0x000fe20007ffe0ff */
[----:B-1----:R-:W-:Y:S01]  /*17e10*/  FMUL.FTZ R9, R34, R3 ;  /* 0x0000000322097220 */ /* 0x002fe20000410000 */
[----:B------:R-:W-:Y:S02]  /*17e20*/  FSEL R193, R74, -INF , !P4 ;  /* 0xff8000004ac17808 */ /* 0x000fe40006000000 */
[----:B------:R-:W-:Y:S01]  /*17e30*/  FSEL R203, R72, -INF , !P2 ;  /* 0xff80000048cb7808 */ /* 0x000fe20005000000 */
[----:B------:R1:W-:Y:S01]  /*17e40*/  MUFU.TANH R49, R9 ;  /* 0x0000000900317308 */ /* 0x0003e20000002400 */
[----:B------:R-:W-:-:S02]  /*17e50*/  FSEL R170, R66, -INF , !P0 ;  /* 0xff80000042aa7808 */ /* 0x000fc40004000000 */
[----:B------:R-:W-:Y:S02]  /*17e60*/  FSEL R194, R73, -INF , !P1 ;  /* 0xff80000049c27808 */ /* 0x000fe40004800000 */
[----:B--2---:R-:W-:Y:S02]  /*17e70*/  FSEL R206, R16, -INF , !P3 ;  /* 0xff80000010ce7808 */ /* 0x004fe40005800000 */
[C---:B------:R-:W-:Y:S02]  /*17e80*/  ISETP.GE.AND P4, PT, R5.reuse, R8, PT ;  /* 0x000000080500720c */ /* 0x040fe40003f86270 */
[----:B------:R-:W-:Y:S02]  /*17e90*/  ISETP.GE.AND P2, PT, R5, R6, PT ;  /* 0x000000060500720c */ /* 0x000fe40003f46270 */
[C---:B------:R-:W-:Y:S02]  /*17ea0*/  ISETP.GE.AND P0, PT, R7.reuse, R8, PT ;  /* 0x000000080700720c */ /* 0x040fe40003f06270 */
[----:B------:R-:W-:-:S02]  /*17eb0*/  ISETP.GE.AND P1, PT, R7, R6, PT ;  /* 0x000000060700720c */ /* 0x000fc40003f26270 */
[C---:B------:R-:W-:Y:S01]  /*17ec0*/  IADD3 R5, R4.reuse, 0xd9, RZ ;  /* 0x000000d904057810 */ /* 0x040fe20007ffe0ff */
[----:B-1----:R-:W-:Y:S01]  /*17ed0*/  FMUL.FTZ R9, R35, R3 ;  /* 0x0000000323097220 */ /* 0x002fe20000410000 */
[----:B------:R-:W-:Y:S01]  /*17ee0*/  FSEL R211, R17, -INF , !P5 ;  /* 0xff80000011d37808 */ /* 0x000fe20006800000 */
[C---:B------:R-:W-:Y:S01]  /*17ef0*/  HMMA.16816.F32.BF16 R32, R12.reuse, R50, R28 ;  /* 0x000000320c20723c */ /* 0x040fe2000004181c */
[----:B------:R-:W-:Y:S01]  /*17f00*/  ISETP.GE.AND P5, PT, R5, R6, PT ;  /* 0x000000060500720c */ /* 0x000fe20003fa6270 */
[----:B------:R1:W2:Y:S01]  /*17f10*/  MUFU.TANH R11, R9 ;  /* 0x00000009000b7308 */ /* 0x0002a20000002400 */
[----:B------:R-:W-:Y:S02]  /*17f20*/  FSEL R204, R65, -INF , !P6 ;  /* 0xff80000041cc7808 */ /* 0x000fe40007000000 */
[----:B------:R-:W-:Y:S02]  /*17f30*/  ISETP.GE.AND P6, PT, R5, R8, PT ;  /* 0x000000080500720c */ /* 0x000fe40003fc6270 */
[----:B------:R-:W-:Y:S01]  /*17f40*/  IADD3 R5, R4, 0xe1, RZ ;  /* 0x000000e104057810 */ /* 0x000fe20007ffe0ff */
[----:B------:R-:W-:Y:S01]  /*17f50*/  HMMA.16816.F32.BF16 R28, R12, R44, R36 ;  /* 0x0000002c0c1c723c */ /* 0x000fe20000041824 */
[----:B------:R-:W-:-:S02]  /*17f60*/  FSEL R212, R64, -INF , !P4 ;  /* 0xff80000040d47808 */ /* 0x000fc40006000000 */
[----:B------:R-:W-:Y:S02]  /*17f70*/  FSEL R208, R60, -INF , !P2 ;  /* 0xff8000003cd07808 */ /* 0x000fe40005000000 */
[----:B------:R-:W-:Y:S02]  /*17f80*/  FSEL R214, R57, -INF , !P0 ;  /* 0xff80000039d67808 */ /* 0x000fe40004000000 */
[C---:B------:R-:W-:Y:S02]  /*17f90*/  ISETP.GE.AND P2, PT, R5.reuse, R8, PT ;  /* 0x000000080500720c */ /* 0x040fe40003f46270 */
[----:B------:R-:W-:Y:S01]  /*17fa0*/  ISETP.GE.AND P0, PT, R5, R6, PT ;  /* 0x000000060500720c */ /* 0x000fe20003f06270 */
[-C--:B-1----:R-:W-:Y:S01]  /*17fb0*/  FMUL.FTZ R9, R40, R3.reuse ;  /* 0x0000000328097220 */ /* 0x082fe20000410000 */
[----:B--2---:R-:W-:Y:S02]  /*17fc0*/  FSEL R210, R11, -INF , !P5 ;  /* 0xff8000000bd27808 */ /* 0x004fe40006800000 */
[----:B------:R-:W-:Y:S01]  /*17fd0*/  IADD3 R5, R4, 0xe9, RZ ;  /* 0x000000e904057810 */ /* 0x000fe20007ffe0ff */
[----:B------:R1:W2:Y:S01]  /*17fe0*/  MUFU.TANH R48, R9 ;  /* 0x0000000900307308 */ /* 0x0002a20000002400 */
[----:B------:R-:W-:Y:S01]  /*17ff0*/  FSEL R207, R49, -INF , !P1 ;  /* 0xff80000031cf7808 */ /* 0x000fe20004800000 */
[----:B------:R-:W-:Y:S01]  /*18000*/  FMUL.FTZ R7, R35, R3 ;  /* 0x0000000323077220 */ /* 0x000fe20000410000 */
[----:B------:R-:W-:-:S02]  /*18010*/  FSEL R209, R56, -INF , !P6 ;  /* 0xff80000038d17808 */ /* 0x000fc40007000000 */
[----:B------:R-:W-:-:S03]  /*18020*/  ISETP.GE.AND P5, PT, R5, R8, PT ;  /* 0x000000080500720c */ /* 0x000fc60003fa6270 */
[----:B------:R3:W-:Y:S01]  /*18030*/  MUFU.TANH R17, R7 ;  /* 0x0000000700117308 */ /* 0x0007e20000002400 */
[----:B-1----:R-:W-:-:S07]  /*18040*/  FMUL.FTZ R9, R41, R3 ;  /* 0x0000000329097220 */ /* 0x002fce0000410000 */
[----:B------:R1:W4:Y:S01]  /*18050*/  MUFU.TANH R41, R9 ;  /* 0x0000000900297308 */ /* 0x0003220000002400 */
[----:B---3--:R-:W-:-:S04]  /*18060*/  IADD3 R7, R4, 0xe0, RZ ;  /* 0x000000e004077810 */ /* 0x008fc80007ffe0ff */
[C---:B------:R-:W-:Y:S02]  /*18070*/  ISETP.GE.AND P4, PT, R7.reuse, R6, PT ;  /* 0x000000060700720c */ /* 0x040fe40003f86270 */
[-C--:B------:R-:W-:Y:S02]  /*18080*/  ISETP.GE.AND P3, PT, R7, R8.reuse, PT ;  /* 0x000000080700720c */ /* 0x080fe40003f66270 */
[----:B------:R-:W-:Y:S02]  /*18090*/  IADD3 R7, R4, 0xe8, RZ ;  /* 0x000000e804077810 */ /* 0x000fe40007ffe0ff */
[----:B------:R-:W-:Y:S01]  /*180a0*/  FSEL R216, R10, -INF , !P4 ;  /* 0xff8000000ad87808 */ /* 0x000fe20006000000 */
[----:B-1----:R-:W-:Y:S01]  /*180b0*/  FMUL.FTZ R9, R43, R3 ;  /* 0x000000032b097220 */ /* 0x002fe20000410000 */
[----:B--2---:R-:W-:Y:S02]  /*180c0*/  FSEL R218, R48, -INF , !P3 ;  /* 0xff80000030da7808 */ /* 0x004fe40005800000 */
[----:B------:R-:W-:Y:S01]  /*180d0*/  ISETP.GE.AND P1, PT, R7, R8, PT ;  /* 0x000000080700720c */ /* 0x000fe20003f26270 */
[----:B------:R1:W2:Y:S01]  /*180e0*/  MUFU.TANH R40, R9 ;  /* 0x0000000900287308 */ /* 0x0002a20000002400 */
[----:B------:R-:W-:-:S02]  /*180f0*/  ISETP.GE.AND P3, PT, R5, R6, PT ;  /* 0x000000060500720c */ /* 0x000fc40003f66270 */
[----:B------:R-:W-:Y:S02]  /*18100*/  ISETP.GE.AND P6, PT, R7, R6, PT ;  /* 0x000000060700720c */ /* 0x000fe40003fc6270 */
[C---:B------:R-:W-:Y:S02]  /*18110*/  IADD3 R5, R4.reuse, 0xf1, RZ ;  /* 0x000000f104057810 */ /* 0x040fe40007ffe0ff */
[----:B------:R-:W-:Y:S02]  /*18120*/  IADD3 R7, R4, 0xf0, RZ ;  /* 0x000000f004077810 */ /* 0x000fe40007ffe0ff */
[----:B----4-:R-:W-:Y:S02]  /*18130*/  FSEL R219, R41, -INF , !P2 ;  /* 0xff80000029db7808 */ /* 0x010fe40005000000 */
[C---:B------:R-:W-:Y:S02]  /*18140*/  ISETP.GE.AND P4, PT, R7.reuse, R8, PT ;  /* 0x000000080700720c */ /* 0x040fe40003f86270 */
[----:B------:R-:W-:Y:S01]  /*18150*/  ISETP.GE.AND P2, PT, R7, R6, PT ;  /* 0x000000060700720c */ /* 0x000fe20003f46270 */
[-C--:B------:R-:W-:Y:S01]  /*18160*/  FMUL.FTZ R7, R20, R3.reuse ;  /* 0x0000000314077220 */ /* 0x080fe20000410000 */
[----:B------:R-:W-:Y:S01]  /*18170*/  FSEL R222, R17, -INF , !P3 ;  /* 0xff80000011de7808 */ /* 0x000fe20005800000 */
[----:B-1----:R-:W-:Y:S01]  /*18180*/  FMUL.FTZ R9, R32, R3 ;  /* 0x0000000320097220 */ /* 0x002fe20000410000 */
[----:B--2---:R-:W-:-:S02]  /*18190*/  FSEL R217, R40, -INF , !P0 ;  /* 0xff80000028d97808 */ /* 0x004fc40004000000 */
[----:B------:R-:W-:Y:S01]  /*181a0*/  ISETP.GE.AND P0, PT, R5, R8, PT ;  /* 0x000000080500720c */ /* 0x000fe20003f06270 */
[----:B------:R1:W2:Y:S02]  /*181b0*/  MUFU.TANH R32, R9 ;  /* 0x0000000900207308 */ /* 0x0002a40000002400 */
[----:B-1----:R-:W-:Y:S01]  /*181c0*/  FMUL.FTZ R9, R33, R3 ;  /* 0x0000000321097220 */ /* 0x002fe20000410000 */
[----:B--2---:R-:W-:Y:S02]  /*181d0*/  FSEL R220, R32, -INF , !P1 ;  /* 0xff80000020dc7808 */ /* 0x004fe40004800000 */
[----:B------:R-:W-:-:S03]  /*181e0*/  ISETP.GE.AND P1, PT, R5, R6, PT ;  /* 0x000000060500720c */ /* 0x000fc60003f26270 */
[----:B------:R1:W2:Y:S01]  /*181f0*/  MUFU.TANH R33, R9 ;  /* 0x0000000900217308 */ /* 0x0002a20000002400 */
[----:B------:R-:W-:-:S04]  /*18200*/  IADD3 R5, R4, 0xf8, RZ ;  /* 0x000000f804057810 */ /* 0x000fc80007ffe0ff */
[----:B------:R-:W-:Y:S01]  /*18210*/  ISETP.GE.AND P3, PT, R5, R6, PT ;  /* 0x000000060500720c */ /* 0x000fe20003f66270 */
[-C--:B-1----:R-:W-:Y:S01]  /*18220*/  FMUL.FTZ R9, R34, R3.reuse ;  /* 0x0000000322097220 */ /* 0x082fe20000410000 */
[----:B--2---:R-:W-:Y:S02]  /*18230*/  FSEL R221, R33, -INF , !P5 ;  /* 0xff80000021dd7808 */ /* 0x004fe40006800000 */
[----:B------:R-:W-:Y:S01]  /*18240*/  ISETP.GE.AND P5, PT, R5, R8, PT ;  /* 0x000000080500720c */ /* 0x000fe20003fa6270 */
[----:B------:R1:W2:Y:S01]  /*18250*/  MUFU.TANH R24, R9 ;  /* 0x0000000900187308 */ /* 0x0002a20000002400 */
[----:B------:R-:W-:-:S07]  /*18260*/  FMUL.FTZ R5, R22, R3 ;  /* 0x0000000316057220 */ /* 0x000fce0000410000 */
[----:B------:R-:W3:Y:S01]  /*18270*/  MUFU.TANH R5, R5 ;  /* 0x0000000500057308 */ /* 0x000ee20000002400 */
[----:B-1----:R-:W-:Y:S01]  /*18280*/  FMUL.FTZ R9, R28, R3 ;  /* 0x000000031c097220 */ /* 0x002fe20000410000 */
[----:B--2---:R-:W-:Y:S02]  /*18290*/  FSEL R215, R24, -INF , !P6 ;  /* 0xff80000018d77808 */ /* 0x004fe40007000000 */
[----:B------:R-:W-:-:S04]  /*182a0*/  ISETP.GE.AND P6, PT, R4, R8, PT ;  /* 0x000000080400720c */ /* 0x000fc80003fc6270 */
[----:B------:R1:W2:Y:S01]  /*182b0*/  MUFU.TANH R16, R9 ;  /* 0x0000000900107308 */ /* 0x0002a20000002400 */
[----:B------:R-:W-:Y:S02]  /*182c0*/  IADD3 R4, R4, 0xf9, RZ ;  /* 0x000000f904047810 */ /* 0x000fe40007ffe0ff */
[----:B---3--:R-:W-:Y:S01]  /*182d0*/  FSEL R224, R5, -INF , !P3 ;  /* 0xff80000005e07808 */ /* 0x008fe20005800000 */
[-C--:B-1----:R-:W-:Y:S01]  /*182e0*/  FMUL.FTZ R9, R29, R3.reuse ;  /* 0x000000031d097220 */ /* 0x082fe20000410000 */
[----:B--2---:R-:W-:Y:S02]  /*182f0*/  FSEL R225, R16, -INF , !P4 ;  /* 0xff80000010e17808 */ /* 0x004fe40006000000 */
[----:B------:R-:W-:Y:S01]  /*18300*/  ISETP.GE.AND P4, PT, R4, R8, PT ;  /* 0x000000080400720c */ /* 0x000fe20003f86270 */
[----:B------:R1:W2:Y:S02]  /*18310*/  MUFU.TANH R12, R9 ;  /* 0x00000009000c7308 */ /* 0x0002a40000002400 */
[----:B-1----:R-:W-:Y:S01]  /*18320*/  FMUL.FTZ R9, R30, R3 ;  /* 0x000000031e097220 */ /* 0x002fe20000410000 */
[----:B--2---:R-:W-:-:S02]  /*18330*/  FSEL R226, R12, -INF , !P0 ;  /* 0xff8000000ce27808 */ /* 0x004fc40004000000 */
[----:B------:R-:W-:-:S03]  /*18340*/  IADD3 R12, R177, 0x3800, RZ ;  /* 0x00003800b10c7810 */ /* 0x000fc60007ffe0ff */
[----:B------:R1:W2:Y:S01]  /*18350*/  MUFU.TANH R11, R9 ;  /* 0x00000009000b7308 */ /* 0x0002a20000002400 */
[----:B------:R-:W-:-:S04]  /*18360*/  ISETP.NE.U32.AND P0, PT, R242, RZ, PT ;  /* 0x000000fff200720c */ /* 0x000fc80003f05070 */
[----:B------:R-:W-:Y:S01]  /*18370*/  ISETP.NE.AND.EX P0, PT, R243, RZ, PT, P0 ;  /* 0x000000fff300720c */ /* 0x000fe20003f05300 */
[-C--:B-1----:R-:W-:Y:S01]  /*18380*/  FMUL.FTZ R9, R31, R3.reuse ;  /* 0x000000031f097220 */ /* 0x082fe20000410000 */
[----:B--2---:R-:W-:Y:S02]  /*18390*/  FSEL R223, R11, -INF , !P2 ;  /* 0xff8000000bdf7808 */ /* 0x004fe40005000000 */
[----:B------:R-:W-:Y:S01]  /*183a0*/  ISETP.GE.AND P2, PT, R4, R6, PT ;  /* 0x000000060400720c */ /* 0x000fe20003f46270 */
[----:B------:R-:W1:Y:S01]  /*183b0*/  MUFU.TANH R10, R9 ;  /* 0x00000009000a7308 */ /* 0x000e620000002400 */
[----:B------:R-:W-:Y:S01]  /*183c0*/  FMUL.FTZ R4, R148, R3 ;  /* 0x0000000394047220 */ /* 0x000fe20000410000 */
[----:B------:R-:W-:-:S05]  /*183d0*/  IADD3 R11, R177, 0x800, RZ ;  /* 0x00000800b10b7810 */ /* 0x000fca0007ffe0ff */
[----:B------:R2:W-:Y:S01]  /*183e0*/  STL [R1+0x50], R11 ;  /* 0x0000500b01007387 */ /* 0x0005e20000100800 */
[----:B------:R3:W4:Y:S01]  /*183f0*/  MUFU.TANH R9, R7 ;  /* 0x0000000700097308 */ /* 0x0007220000002400 */
[----:B-1----:R-:W-:-:S07]  /*18400*/  FSEL R148, R10, -INF , !P1 ;  /* 0xff8000000a947808 */ /* 0x002fce0004800000 */
[----:B------:R-:W1:Y:S01]  /*18410*/  MUFU.TANH R4, R4 ;  /* 0x0000000400047308 */ /* 0x000e620000002400 */
[----:B------:R-:W-:Y:S02]  /*18420*/  IADD3 R10, R177, 0x1000, RZ ;  /* 0x00001000b10a7810 */ /* 0x000fe40007ffe0ff */
[----:B------:R-:W-:-:S03]  /*18430*/  ISETP.GT.AND P1, PT, R252, R251, PT ;  /* 0x000000fbfc00720c */ /* 0x000fc60003f24270 */
[----:B------:R1:W-:Y:S01]  /*18440*/  STL [R1+0x54], R10 ;  /* 0x0000540a01007387 */ /* 0x0003e20000100800 */
[-C--:B---3--:R-:W-:Y:S01]  /*18450*/  FMUL.FTZ R7, R21, R3.reuse ;  /* 0x0000000315077220 */ /* 0x088fe20000410000 */
[----:B----4-:R-:W-:Y:S01]  /*18460*/  FSEL R227, R9, -INF , !P5 ;  /* 0xff80000009e37808 */ /* 0x010fe20006800000 */
[----:B------:R-:W-:-:S04]  /*18470*/  FMUL.FTZ R3, R23, R3 ;  /* 0x0000000317037220 */ /* 0x000fc80000410000 */
[----:B------:R-:W3:Y:S01]  /*18480*/  MUFU.TANH R7, R7 ;  /* 0x0000000700077308 */ /* 0x000ee20000002400 */
[----:B--2---:R-:W-:Y:S02]  /*18490*/  IADD3 R11, R177, 0x1800, RZ ;  /* 0x00001800b10b7810 */ /* 0x004fe40007ffe0ff */
[----:B-1----:R-:W-:-:S03]  /*184a0*/  FSEL R48, R4, -INF , !P6 ;  /* 0xff80000004307808 */ /* 0x002fc60007000000 */
[----:B------:R1:W-:Y:S02]  /*184b0*/  STL [R1+0x58], R11 ;  /* 0x0000580b01007387 */ /* 0x0003e40000100800 */
[----:B------:R-:W2:Y:S01]  /*184c0*/  MUFU.TANH R3, R3 ;  /* 0x0000000300037308 */ /* 0x000ea20000002400 */
[----:B---3--:R-:W-:Y:S02]  /*184d0*/  FSEL R228, R7, -INF , !P4 ;  /* 0xff80000007e47808 */ /* 0x008fe40006000000 */
[----:B------:R-:W-:-:S05]  /*184e0*/  IADD3 R10, R177, 0x2000, RZ ;  /* 0x00002000b10a7810 */ /* 0x000fca0007ffe0ff */
[----:B------:R3:W-:Y:S01]  /*184f0*/  STL [R1+0x5c], R10 ;  /* 0x00005c0a01007387 */ /* 0x0007e20000100800 */
[----:B--2---:R-:W-:Y:S02]  /*18500*/  FSEL R229, R3, -INF , !P2 ;  /* 0xff80000003e57808 */ /* 0x004fe40005000000 */
[----:B-1----:R-:W-:-:S05]  /*18510*/  IADD3 R11, R177, 0x2800, RZ ;  /* 0x00002800b10b7810 */ /* 0x002fca0007ffe0ff */
[----:B------:R1:W-:Y:S01]  /*18520*/  STL [R1+0x60], R11 ;  /* 0x0000600b01007387 */ /* 0x0003e20000100800 */
[----:B---3--:R-:W-:-:S05]  /*18530*/  IADD3 R10, R177, 0x3000, RZ ;  /* 0x00003000b10a7810 */ /* 0x008fca0007ffe0ff */
        /* <DEDUP_REMOVED lines=16> */
[----:B--2---:R-:W-:-:S05]  /*18640*/  IADD3 R10, R177, 0x7800, RZ ;  /* 0x00007800b10a7810 */ /* 0x004fca0007ffe0ff */
[----:B------:R3:W-:Y:S01]  /*18650*/  STL [R1+0xd4], R10 ;  /* 0x0000d40a01007387 */ /* 0x0007e20000100800 */
[----:B------:R-:W-:Y:S05]  /*18660*/  @!P1 BRA `(.L_x_2126) ;  /* 0x00000f8000009947 */ /* 0x000fea0003800000 */
[----:B------:R-:W-:Y:S01]  /*18670*/  BSSY B0, `(.L_x_2127) ;  /* 0x0000042000007945 */ /* 0x000fe20003800000 */
[----:B------:R-:W-:Y:S05]  /*18680*/  @!P0 BRA `(.L_x_2128) ;  /* 0x000003d000008947 */ /* 0x000fea0003800000 */
[----:B------:R-:W2:Y:S01]  /*18690*/  LD.E R4, [R18.64+0x170] ;  /* 0x0001700612047980 */ /* 0x000ea2000c101900 */
[----:B------:R-:W-:Y:S02]  /*186a0*/  IABS R7, R105 ;  /* 0x0000006900077213 */ /* 0x000fe40000000000 */
[----:B---3--:R-:W-:-:S04]  /*186b0*/  IADD3 R12, R105, -0x100, RZ ;  /* 0xffffff00690c7810 */ /* 0x008fc80007ffe0ff */
        /* <DEDUP_REMOVED lines=58> */
.L_x_2128:
[----:B------:R-:W2:Y:S02]  /*18a60*/  LD.E R3, [R18.64+0x38] ;  /* 0x0000380612037980 */ /* 0x000ea4000c101900 */
[----:B--2---:R-:W-:-:S04]  /*18a70*/  LEA R3, -R3, RZ, 0x8 ;  /* 0x000000ff03037211 */ /* 0x004fc800078e41ff */
[----:B------:R-:W-:Y:S02]  /*18a80*/  SHF.R.S32.HI R4, RZ, 0x1f, R3 ;  /* 0x0000001fff047819 */ /* 0x000fe40000011403 */
.L_x_2129:
[----:B------:R-:W-:Y:S05]  /*18a90*/  BSYNC B0 ;  /* 0x0000000000007941 */ /* 0x000fea0003800000 */
.L_x_2127:
[----:B------:R-:W2:Y:S01]  /*18aa0*/  LDL R5, [R1] ;  /* 0x0000000001057983 */ /* 0x000ea20000100800 */
[----:B------:R-:W-:Y:S01]  /*18ab0*/  BSSY B0, `(.L_x_2130) ;  /* 0x00000b0000007945 */ /* 0x000fe20003800000 */
[----:B--2---:R-:W-:-:S13]  /*18ac0*/  ISETP.GE.AND P2, PT, R132, R5, PT ;  /* 0x000000058400720c */ /* 0x004fda0003f46270 */
[----:B------:R-:W-:Y:S01]  /*18ad0*/  @!P2 IADD3 R5, P4, R3, R117, RZ ;  /* 0x000000750305a210 */ /* 0x000fe20007f9e0ff */
[----:B---3--:R-:W-:Y:S01]  /*18ae0*/  @!P2 IMAD.MOV.U32 R11, RZ, RZ, R4 ;  /* 0x000000ffff0ba224 */ /* 0x008fe200078e0004 */
        /* <DEDUP_REMOVED lines=172> */
.L_x_2131:
[----:B------:R-:W-:Y:S05]  /*195b0*/  BSYNC B0 ;  /* 0x0000000000007941 */ /* 0x000fea0003800000 */
.L_x_2130:
[----:B------:R-:W0:Y:S01]  /*195c0*/  LDGDEPBAR ;  /* 0x00000000000079af */ /* 0x000e220000000000 */
[----:B------:R-:W-:-:S04]  /*195d0*/  LEA R245, P2, R3, R245, 0x1 ;  /* 0x000000f503f57211 */ /* 0x000fc800078408ff */
[----:B------:R-:W-:-:S04]  /*195e0*/  LEA.HI.X R244, R3, R244, R4, 0x1, P2 ;  /* 0x000000f403f47211 */ /* 0x000fc800010f0c04 */
.L_x_2126:
[----:B------:R-:W-:Y:S05]  /*195f0*/  BSYNC B1 ;  /* 0x0000000000017941 */ /* 0x000fea0003800000 */
.L_x_2125:
[----:B------:R-:W-:Y:S01]  /*19600*/  FMNMX.FTZ R3, R109, R107, !PT ;  /* 0x0000006b6d037209 */ /* 0x000fe20007810000 */
[----:B------:R-:W4:Y:S03]  /*19610*/  LD.E R4, [R18.64+0xdc] ;  /* 0x0000dc0612047980 */ /* 0x000f26000c101900 */
        /* <DEDUP_REMOVED lines=128> */
[----:B------:R-:W5:Y:S01]  /*19e20*/  SHFL.BFLY PT, R7, R3, 0x1, 0x1f ;  /* 0x0c201f0003077f89 */ /* 0x000f6200000e0000 */
[----:B-1----:R-:W-:Y:S02]  /*19e30*/  FMNMX.FTZ R36, R36, R5, !PT ;  /* 0x0000000524247209 */ /* 0x002fe40007810000 */
[----:B-----5:R-:W-:-:S03]  /*19e40*/  FMNMX.FTZ R3, R3, R7, !PT ;  /* 0x0000000703037209 */ /* 0x020fc60007810000 */
[----:B------:R-:W1:Y:S01]  /*19e50*/  SHFL.BFLY PT, R9, R36, 0x1, 0x1f ;  /* 0x0c201f0024097f89 */ /* 0x000e6200000e0000 */
[----:B------:R-:W-:Y:S01]  /*19e60*/  FSETP.NEU.FTZ.AND P2, PT, R3, -INF , PT ;  /* 0xff8000000300780b */ /* 0x000fe20003f5d000 */
[----:B----4-:R-:W-:-:S05]  /*19e70*/  FMUL.FTZ R5, R4, R3 ;  /* 0x0000000304057220 */ /* 0x010fca0000410000 */
[----:B------:R-:W-:-:S05]  /*19e80*/  FSEL R5, R5, RZ, P2 ;  /* 0x000000ff05057208 */ /* 0x000fca0001000000 */
[----:B------:R-:W-:-:S04]  /*19e90*/  FFMA.FTZ R7, R109, R4, -R5 ;  /* 0x000000046d077223 */ /* 0x000fc80000010805 */
[----:B------:R4:W-:Y:S01]  /*19ea0*/  MUFU.EX2 R250, R7 ;  /* 0x0000000700fa7308 */ /* 0x0009e20000000800 */
[----:B-1----:R-:W-:Y:S01]  /*19eb0*/  FMNMX.FTZ R36, R36, R9, !PT ;  /* 0x0000000924247209 */ /* 0x002fe20007810000 */
[----:B----4-:R-:W-:-:S06]  /*19ec0*/  FFMA.FTZ R7, R107, R4, -R5 ;  /* 0x000000046b077223 */ /* 0x010fcc0000010805 */
[----:B---3--:R1:W3:Y:S01]  /*19ed0*/  MUFU.EX2 R10, R7 ;  /* 0x00000007000a7308 */ /* 0x0082e20000000800 */
        /* <DEDUP_REMOVED lines=248> */
[----:B-1----:R-:W-:Y:S01]  /*1ae60*/  FFMA.FTZ R0, R174, R4, -R5 ;  /* 0x00000004ae007223 */ /* 0x002fe20000010805 */
[----:B------:R-:W-:-:S05]  /*1ae70*/  MOV R174, R17 ;  /* 0x0000001100ae7202 */ /* 0x000fca0000000f00 */
        /* <DEDUP_REMOVED lines=17> */
[----:B-1----:R-:W-:Y:S01]  /*1af90*/  FFMA.FTZ R0, R199, R4, -R7 ;  /* 0x00000004c7007223 */ /* 0x002fe20000010807 */
[----:B------:R-:W-:-:S05]  /*1afa0*/  MOV R199, R16 ;  /* 0x0000001000c77202 */ /* 0x000fca0000000f00 */
        /* <DEDUP_REMOVED lines=24> */
[----:B------:R-:W-:Y:S02]  /*1b130*/  MOV R161, R125 ;  /* 0x0000007d00a17202 */ /* 0x000fe40000000f00 */
[----:B------:R-:W-:Y:S01]  /*1b140*/  MOV R162, R122 ;  /* 0x0000007a00a27202 */ /* 0x000fe20000000f00 */
[----:B---3--:R-:W-:-:S04]  /*1b150*/  FFMA.FTZ R0, R118, R4, -R5 ;  /* 0x0000000476007223 */ /* 0x008fc80000010805 */
        /* <DEDUP_REMOVED lines=18> */
[----:B------:R2:W-:Y:S01]  /*1b280*/  MUFU.EX2 R121, R0 ;  /* 0x0000000000797308 */ /* 0x0005e20000000800 */
[----:B------:R-:W-:Y:S01]  /*1b290*/  MOV R164, R120 ;  /* 0x0000007800a47202 */ /* 0x000fe20000000f00 */
[----:B--2---:R-:W-:-:S06]  /*1b2a0*/  FFMA.FTZ R0, R112, R4, -R7 ;  /* 0x0000000470007223 */ /* 0x004fcc0000010807 */
[----:B------:R2:W1:Y:S02]  /*1b2b0*/  MUFU.EX2 R123, R0 ;  /* 0x00000000007b7308 */ /* 0x0004640000000800 */
[----:B--2---:R-:W-:-:S06]  /*1b2c0*/  FFMA.FTZ R0, R106, R4, -R5 ;  /* 0x000000046a007223 */ /* 0x004fcc0000010805 */
[----:B------:R2:W2:Y:S01]  /*1b2d0*/  MUFU.EX2 R120, R0 ;  /* 0x0000000000787308 */ /* 0x0004a20000000800 */
[----:B------:R-:W-:Y:S02]  /*1b2e0*/  MOV R188, R114 ;  /* 0x0000007200bc7202 */ /* 0x000fe40000000f00 */
[----:B----4-:R-:W-:Y:S02]  /*1b2f0*/  F2FP.BF16.PACK_AB R12, R118, R122 ;  /* 0x0000007a760c723e */ /* 0x010fe400000010ff */
[----:B------:R-:W-:Y:S02]  /*1b300*/  F2FP.BF16.PACK_AB R13, R125, R124 ;  /* 0x0000007c7d0d723e */ /* 0x000fe400000010ff */
[----:B-1----:R-:W-:Y:S01]  /*1b310*/  F2FP.BF16.PACK_AB R14, R123, R121 ;  /* 0x000000797b0e723e */ /* 0x002fe200000010ff */
[----:B--2---:R-:W-:Y:S01]  /*1b320*/  FFMA.FTZ R0, R101, R4, -R5 ;  /* 0x0000000465007223 */ /* 0x004fe20000010805 */
[----:B------:R-:W-:-:S03]  /*1b330*/  F2FP.BF16.PACK_AB R15, R120, R126 ;  /* 0x0000007e780f723e */ /* 0x000fc600000010ff */
[----:B------:R1:W-:Y:S01]  /*1b340*/  MUFU.EX2 R114, R0 ;  /* 0x0000000000727308 */ /* 0x0003e20000000800 */
[----:B------:R-:W-:Y:S02]  /*1b350*/  MOV R160, R116 ;  /* 0x0000007400a07202 */ /* 0x000fe40000000f00 */
[----:B------:R-:W-:Y:S01]  /*1b360*/  MOV R166, R115 ;  /* 0x0000007300a67202 */ /* 0x000fe20000000f00 */
        /* <DEDUP_REMOVED lines=44> */
[----:B-1----:R-:W-:-:S07]  /*1b630*/  FFMA.FTZ R0, R85, R4, -R5 ;  /* 0x0000000455007223 */ /* 0x002fce0000010805 */
[C---:B------:R-:W-:Y:S01]  /*1b640*/  HMMA.16816.F32.BF16 R80, R12.reuse, R24, R72 ;  /* 0x000000180c50723c */ /* 0x040fe20000041848 */
[----:B------:R-:W-:Y:S01]  /*1b650*/  FADD.FTZ R10, R250, R10 ;  /* 0x0000000afa0a7221 */ /* 0x000fe20000010000 */
[----:B------:R-:W-:Y:S01]  /*1b660*/  LDSM.16.MT88.4 R24, [R178+0xf800] ;  /* 0x00f80000b218783b */ /* 0x000fe20000004200 */
[----:B------:R1:W-:Y:S05]  /*1b670*/  MUFU.EX2 R106, R0 ;  /* 0x00000000006a7308 */ /* 0x0003ea0000000800 */
[C---:B----4-:R-:W-:Y:S08]  /*1b680*/  HMMA.16816.F32.BF16 R72, R12.reuse, R20, R48 ;  /* 0x000000140c48723c */ /* 0x050ff00000041830 */
[----:B------:R-:W-:Y:S01]  /*1b690*/  HMMA.16816.F32.BF16 R68, R12, R22, R44 ;  /* 0x000000160c44723c */ /* 0x000fe2000004182c */
[----:B------:R-:W2:Y:S01]  /*1b6a0*/  LDSM.16.MT88.4 R20, [R180+0xf000] ;  /* 0x00f00000b414783b */ /* 0x000ea20000004200 */
[----:B-1----:R-:W-:-:S04]  /*1b6b0*/  FFMA.FTZ R0, R171, R4, -R7 ;  /* 0x00000004ab007223 */ /* 0x002fc80000010807 */
[----:B------:R1:W-:Y:S02]  /*1b6c0*/  MUFU.EX2 R102, R0 ;  /* 0x0000000000667308 */ /* 0x0003e40000000800 */
[----:B-1----:R-:W-:-:S06]  /*1b6d0*/  FFMA.FTZ R0, R169, R4, -R7 ;  /* 0x00000004a9007223 */ /* 0x002fcc0000010807 */
[----:B------:R1:W3:Y:S01]  /*1b6e0*/  MUFU.EX2 R103, R0 ;  /* 0x0000000000677308 */ /* 0x0002e20000000800 */
[----:B------:R-:W-:Y:S02]  /*1b6f0*/  FADD.FTZ R10, R247, R10 ;  /* 0x0000000af70a7221 */ /* 0x000fe40000010000 */
[----:B-1----:R-:W-:-:S05]  /*1b700*/  FFMA.FTZ R0, R96, R4, -R7 ;  /* 0x0000000460007223 */ /* 0x002fca0000010807 */
[----:B------:R1:W-:Y:S01]  /*1b710*/  MUFU.EX2 R101, R0 ;  /* 0x0000000000657308 */ /* 0x0003e20000000800 */
[----:B------:R-:W-:Y:S02]  /*1b720*/  FADD.FTZ R9, R236, R11 ;  /* 0x0000000bec097221 */ /* 0x000fe40000010000 */
[----:B-1----:R-:W-:-:S05]  /*1b730*/  FFMA.FTZ R0, R84, R4, -R7 ;  /* 0x0000000454007223 */ /* 0x002fca0000010807 */
[----:B------:R1:W4:Y:S02]  /*1b740*/  MUFU.EX2 R108, R0 ;  /* 0x00000000006c7308 */ /* 0x0003240000000800 */
[----:B-1----:R-:W-:-:S06]  /*1b750*/  FFMA.FTZ R0, R88, R4, -R5 ;  /* 0x0000000458007223 */ /* 0x002fcc0000010805 */
[----:B------:R1:W5:Y:S02]  /*1b760*/  MUFU.EX2 R100, R0 ;  /* 0x0000000000647308 */ /* 0x0003640000000800 */
[----:B-1----:R-:W-:-:S04]  /*1b770*/  FADD.FTZ R0, R251, R10 ;  /* 0x0000000afb007221 */ /* 0x002fc80000010000 */
[----:B------:R-:W-:Y:S02]  /*1b780*/  FADD.FTZ R11, R237, R0 ;  /* 0x00000000ed0b7221 */ /* 0x000fe40000010000 */
[----:B------:R-:W-:-:S04]  /*1b790*/  FFMA.FTZ R0, R192, R4, -R5 ;  /* 0x00000004c0007223 */ /* 0x000fc80000010805 */
[----:B------:R1:W-:Y:S01]  /*1b7a0*/  MUFU.EX2 R99, R0 ;  /* 0x0000000000637308 */ /* 0x0003e20000000800 */
[----:B--2---:R-:W-:Y:S01]  /*1b7b0*/  HMMA.16816.F32.BF16 R48, R12, R20, R64 ;  /* 0x000000140c30723c */ /* 0x004fe20000041840 */
[----:B-1----:R-:W-:-:S06]  /*1b7c0*/  FFMA.FTZ R0, R193, R4, -R5 ;  /* 0x00000004c1007223 */ /* 0x002fcc0000010805 */
        /* <DEDUP_REMOVED lines=14> */
[----:B------:R-:W-:Y:S01]  /*1b8b0*/  FADD.FTZ R9, R248, R9 ;  /* 0x00000009f8097221 */ /* 0x000fe20000010000 */
[----:B------:R-:W-:Y:S01]  /*1b8c0*/  F2FP.BF16.PACK_AB R12, R103, R102 ;  /* 0x00000066670c723e */ /* 0x000fe200000010ff */
[----:B---3--:R-:W-:-:S05]  /*1b8d0*/  FFMA.FTZ R0, R203, R4, -R7 ;  /* 0x00000004cb007223 */ /* 0x008fca0000010807 */
[----:B------:R3:W-:Y:S01]  /*1b8e0*/  MUFU.EX2 R94, R0 ;  /* 0x00000000005e7308 */ /* 0x0007e20000000800 */
[----:B------:R-:W-:Y:S02]  /*1b8f0*/  F2FP.BF16.PACK_AB R13, R105, R107 ;  /* 0x0000006b690d723e */ /* 0x000fe400000010ff */
[----:B----4-:R-:W-:Y:S02]  /*1b900*/  F2FP.BF16.PACK_AB R14, R108, R101 ;  /* 0x000000656c0e723e */ /* 0x010fe400000010ff */
[----:B-----5:R-:W-:Y:S01]  /*1b910*/  F2FP.BF16.PACK_AB R15, R100, R106 ;  /* 0x0000006a640f723e */ /* 0x020fe200000010ff */
[----:B---3--:R-:W-:-:S04]  /*1b920*/  FFMA.FTZ R0, R194, R4, -R7 ;  /* 0x00000004c2007223 */ /* 0x008fc80000010807 */
[----:B------:R3:W4:Y:S01]  /*1b930*/  MUFU.EX2 R93, R0 ;  /* 0x00000000005d7308 */ /* 0x0007220000000800 */
[----:B------:R-:W-:Y:S01]  /*1b940*/  FADD.FTZ R10, R199, R9 ;  /* 0x00000009c70a7221 */ /* 0x000fe20000010000 */
[----:B------:R-:W-:Y:S01]  /*1b950*/  HMMA.16816.F32.BF16 R80, R12, R24, R80 ;  /* 0x000000180c50723c */ /* 0x000fe20000041850 */
[----:B------:R-:W-:Y:S02]  /*1b960*/  FFMA.FTZ R9, R204, R4, -R5 ;  /* 0x00000004cc097223 */ /* 0x000fe40000010805 */
[----:B------:R-:W-:Y:S02]  /*1b970*/  FADD.FTZ R10, R92, R10 ;  /* 0x0000000a5c0a7221 */ /* 0x000fe40000010000 */
[----:B---3--:R-:W-:-:S04]  /*1b980*/  FADD.FTZ R0, R201, R11 ;  /* 0x0000000bc9007221 */ /* 0x008fc80000010000 */
[----:B------:R-:W-:Y:S01]  /*1b990*/  FADD.FTZ R0, R157, R0 ;  /* 0x000000009d007221 */ /* 0x000fe20000010000 */
[C---:B------:R-:W-:Y:S01]  /*1b9a0*/  HMMA.16816.F32.BF16 R76, R12.reuse, R26, R76 ;  /* 0x0000001a0c4c723c */ /* 0x040fe2000004184c */
[----:B------:R-:W3:Y:S02]  /*1b9b0*/  LDSM.16.MT88.4 R24, [R180+0xf800] ;  /* 0x00f80000b418783b */ /* 0x000ee40000004200 */
[----:B------:R-:W-:Y:S01]  /*1b9c0*/  FADD.FTZ R0, R174, R0 ;  /* 0x00000000ae007221 */ /* 0x000fe20000010000 */
[----:B------:R5:W1:Y:S03]  /*1b9d0*/  MUFU.EX2 R92, R9 ;  /* 0x00000009005c7308 */ /* 0x000a660000000800 */
[----:B------:R-:W-:Y:S02]  /*1b9e0*/  FADD.FTZ R11, R252, R0 ;  /* 0x00000000fc0b7221 */ /* 0x000fe40000010000 */
[----:B------:R-:W-:Y:S01]  /*1b9f0*/  FFMA.FTZ R0, R208, R4, -R5 ;  /* 0x00000004d0007223 */ /* 0x000fe20000010805 */
[----:B--2---:R-:W-:Y:S01]  /*1ba00*/  HMMA.16816.F32.BF16 R64, R12, R20, R52 ;  /* 0x000000140c40723c */ /* 0x004fe20000041834 */
[----:B------:R-:W-:-:S02]  /*1ba10*/  MOV R174, R175 ;  /* 0x000000af00ae7202 */ /* 0x000fc40000000f00 */
[----:B------:R-:W-:Y:S01]  /*1ba20*/  MOV R175, R89 ;  /* 0x0000005900af7202 */ /* 0x000fe20000000f00 */
[----:B-----5:R-:W-:Y:S01]  /*1ba30*/  FADD.FTZ R9, R172, R10 ;  /* 0x0000000aac097221 */ /* 0x020fe20000010000 */
[----:B------:R-:W-:Y:S02]  /*1ba40*/  MOV R172, R91 ;  /* 0x0000005b00ac7202 */ /* 0x000fe40000000f00 */
[----:B------:R2:W-:Y:S01]  /*1ba50*/  MUFU.EX2 R91, R0 ;  /* 0x00000000005b7308 */ /* 0x0005e20000000800 */
[C---:B------:R-:W-:Y:S01]  /*1ba60*/  HMMA.16816.F32.BF16 R52, R12.reuse, R22, R32 ;  /* 0x000000160c34723c */ /* 0x040fe20000041820 */
[----:B------:R-:W5:Y:S07]  /*1ba70*/  LDSM.16.MT88.4 R32, [R181+0x10000] ;  /* 0x01000000b520783b */ /* 0x000f6e0000004200 */
[C---:B-1----:R-:W-:Y:S08]  /*1ba80*/  HMMA.16816.F32.BF16 R56, R12.reuse, R28, R72 ;  /* 0x0000001c0c38723c */ /* 0x042ff00000041848 */
[----:B------:R-:W-:Y:S01]  /*1ba90*/  HMMA.16816.F32.BF16 R60, R12, R30, R68 ;  /* 0x0000001e0c3c723c */ /* 0x000fe20000041844 */
[-C--:B--2---:R-:W-:Y:S01]  /*1baa0*/  FFMA.FTZ R0, R207, R4.reuse, -R5 ;  /* 0x00000004cf007223 */ /* 0x084fe20000010805 */
[----:B------:R-:W1:Y:S03]  /*1bab0*/  LDSM.16.MT88.4 R28, [R179+0x10000] ;  /* 0x01000000b31c783b */ /* 0x000e660000004200 */
[----:B------:R2:W-:Y:S01]  /*1bac0*/  MUFU.EX2 R89, R0 ;  /* 0x0000000000597308 */ /* 0x0005e20000000800 */
[----:B------:R-:W-:Y:S01]  /*1bad0*/  FADD.FTZ R10, R198, R9 ;  /* 0x00000009c60a7221 */ /* 0x000fe20000010000 */
[----:B------:R-:W1:Y:S01]  /*1bae0*/  LDSM.16.MT88.4 R20, [R180+0x10000] ;  /* 0x01000000b414783b */ /* 0x000e620000004200 */
[----:B--2---:R-:W-:-:S05]  /*1baf0*/  FFMA.FTZ R0, R211, R4, -R7 ;  /* 0x00000004d3007223 */ /* 0x004fca0000010807 */
[----:B------:R2:W-:Y:S01]  /*1bb00*/  MUFU.EX2 R88, R0 ;  /* 0x0000000000587308 */ /* 0x0005e20000000800 */
[----:B------:R-:W-:Y:S01]  /*1bb10*/  FFMA.FTZ R9, R206, R4, -R5 ;  /* 0x00000004ce097223 */ /* 0x000fe20000010805 */
[----:B------:R-:W-:Y:S02]  /*1bb20*/  MOV R198, R166 ;  /* 0x000000a600c67202 */ /* 0x000fe40000000f00 */
[----:B------:R-:W-:Y:S01]  /*1bb30*/  MOV R166, R90 ;  /* 0x0000005a00a67202 */ /* 0x000fe20000000f00 */
[----:B--2---:R-:W-:-:S04]  /*1bb40*/  FFMA.FTZ R0, R212, R4, -R7 ;  /* 0x00000004d4007223 */ /* 0x004fc80000010807 */
[----:B------:R2:W1:Y:S08]  /*1bb50*/  MUFU.EX2 R87, R0 ;  /* 0x0000000000577308 */ /* 0x0004700000000800 */
[----:B------:R1:W1:Y:S01]  /*1bb60*/  MUFU.EX2 R90, R9 ;  /* 0x00000009005a7308 */ /* 0x0002620000000800 */
[----:B--2---:R-:W-:-:S07]  /*1bb70*/  FFMA.FTZ R0, R214, R4, -R7 ;  /* 0x00000004d6007223 */ /* 0x004fce0000010807 */
[----:B------:R2:W-:Y:S01]  /*1bb80*/  MUFU.EX2 R86, R0 ;  /* 0x0000000000567308 */ /* 0x0005e20000000800 */
[----:B-1----:R-:W-:-:S07]  /*1bb90*/  FFMA.FTZ R9, R210, R4, -R5 ;  /* 0x00000004d2097223 */ /* 0x002fce0000010805 */
[----:B------:R-:W-:Y:S01]  /*1bba0*/  MUFU.EX2 R84, R9 ;  /* 0x0000000900547308 */ /* 0x000fe20000000800 */
[----:B--2---:R-:W-:-:S07]  /*1bbb0*/  FFMA.FTZ R0, R209, R4, -R7 ;  /* 0x00000004d1007223 */ /* 0x004fce0000010807 */
[----:B------:R1:W2:Y:S01]  /*1bbc0*/  MUFU.EX2 R85, R0 ;  /* 0x0000000000557308 */ /* 0x0002a20000000800 */
[C---:B---3--:R-:W-:Y:S01]  /*1bbd0*/  HMMA.16816.F32.BF16 R48, R12.reuse, R24, R48 ;  /* 0x000000180c30723c */ /* 0x048fe20000041830 */
        /* <DEDUP_REMOVED lines=25> */
[----:B------:R-:W4:Y:S01]  /*1bd70*/  LDSM.16.MT88.4 R28, [R181+0x10800] ;  /* 0x01080000b51c783b */ /* 0x000f220000004200 */
[----:B------:R5:W-:Y:S01]  /*1bd80*/  MUFU.EX2 R81, R9 ;  /* 0x0000000900517308 */ /* 0x000be20000000800 */
[----:B---3--:R-:W-:-:S05]  /*1bd90*/  FADD.FTZ R0, R166, R11 ;  /* 0x0000000ba6007221 */ /* 0x008fca0000010000 */
[C---:B------:R-:W-:Y:S01]  /*1bda0*/  HMMA.16816.F32.BF16 R40, R12.reuse, R42, R76 ;  /* 0x0000002a0c28723c */ /* 0x040fe2000004184c */
[----:B-----5:R-:W-:Y:S02]  /*1bdb0*/  FADD.FTZ R9, R161, R0 ;  /* 0x00000000a1097221 */ /* 0x020fe40000010000 */
        /* <DEDUP_REMOVED lines=11> */
[----:B------:R-:W-:Y:S02]  /*1be70*/  FADD.FTZ R9, R231, R9 ;  /* 0x00000009e7097221 */ /* 0x000fe40000010000 */
[----:B------:R-:W-:Y:S01]  /*1be80*/  FADD.FTZ R0, R232, R0 ;  /* 0x00000000e8007221 */ /* 0x000fe20000010000 */
[----:B------:R-:W-:Y:S01]  /*1be90*/  HMMA.16816.F32.BF16 R48, R12, R22, R24 ;  /* 0x000000160c30723c */ /* 0x000fe20000041818 */
[----:B------:R-:W-:Y:S01]  /*1bea0*/  FADD.FTZ R9, R233, R9 ;  /* 0x00000009e9097221 */ /* 0x000fe20000010000 */
[----:B------:R-:W3:Y:S01]  /*1beb0*/  LDSM.16.MT88.4 R20, [R179+0x10800] ;  /* 0x01080000b314783b */ /* 0x000ee20000004200 */
[----:B------:R-:W-:-:S03]  /*1bec0*/  FADD.FTZ R0, R230, R0 ;  /* 0x00000000e6007221 */ /* 0x000fc60000010000 */
[----:B------:R-:W5:Y:S01]  /*1bed0*/  LDSM.16.MT88.4 R24, [R180+0x10800] ;  /* 0x01080000b418783b */ /* 0x000f620000004200 */
[----:B------:R-:W-:Y:S02]  /*1bee0*/  F2FP.BF16.PACK_AB R12, R87, R88 ;  /* 0x00000058570c723e */ /* 0x000fe400000010ff */
[----:B------:R-:W-:Y:S02]  /*1bef0*/  F2FP.BF16.PACK_AB R13, R91, R90 ;  /* 0x0000005a5b0d723e */ /* 0x000fe400000010ff */
[----:B--2---:R-:W-:Y:S02]  /*1bf00*/  F2FP.BF16.PACK_AB R14, R85, R86 ;  /* 0x00000056550e723e */ /* 0x004fe400000010ff */
[----:B------:R-:W-:Y:S01]  /*1bf10*/  F2FP.BF16.PACK_AB R15, R84, R89 ;  /* 0x00000059540f723e */ /* 0x000fe200000010ff */
[----:B------:R-:W-:Y:S02]  /*1bf20*/  FADD.FTZ R9, R39, R9 ;  /* 0x0000000927097221 */ /* 0x000fe40000010000 */
[----:B------:R-:W-:-:S02]  /*1bf30*/  FADD.FTZ R0, R158, R0 ;  /* 0x000000009e007221 */ /* 0x000fc40000010000 */
[----:B------:R-:W-:Y:S02]  /*1bf40*/  FFMA.FTZ R10, R219, R4, -R7 ;  /* 0x00000004db0a7223 */ /* 0x000fe40000010807 */
[----:B-1----:R-:W-:Y:S01]  /*1bf50*/  HMMA.16816.F32.BF16 R72, R12, R32, R44 ;  /* 0x000000200c48723c */ /* 0x002fe2000004182c */
[----:B------:R-:W-:Y:S02]  /*1bf60*/  FADD.FTZ R9, R38, R9 ;  /* 0x0000000926097221 */ /* 0x000fe40000010000 */
[----:B------:R-:W-:-:S05]  /*1bf70*/  FADD.FTZ R0, R159, R0 ;  /* 0x000000009f007221 */ /* 0x000fca0000010000 */
[----:B------:R-:W-:Y:S01]  /*1bf80*/  HMMA.16816.F32.BF16 R64, R12, R34, R40 ;  /* 0x000000220c40723c */ /* 0x000fe20000041828 */
[----:B------:R-:W1:Y:S01]  /*1bf90*/  LDSM.16.MT88.4 R32, [R178+0x11000] ;  /* 0x01100000b220783b */ /* 0x000e620000004200 */
[----:B------:R-:W-:Y:S02]  /*1bfa0*/  FADD.FTZ R9, R153, R9 ;  /* 0x0000000999097221 */ /* 0x000fe40000010000 */
[----:B------:R-:W-:-:S04]  /*1bfb0*/  FADD.FTZ R0, R154, R0 ;  /* 0x000000009a007221 */ /* 0x000fc80000010000 */
[----:B----4-:R-:W-:Y:S01]  /*1bfc0*/  HMMA.16816.F32.BF16 R44, R12, R30, R60 ;  /* 0x0000001e0c2c723c */ /* 0x010fe2000004183c */
[----:B------:R2:W-:Y:S01]  /*1bfd0*/  MUFU.EX2 R61, R10 ;  /* 0x0000000a003d7308 */ /* 0x0005e20000000800 */
[----:B------:R-:W-:Y:S02]  /*1bfe0*/  FADD.FTZ R9, R155, R9 ;  /* 0x000000099b097221 */ /* 0x000fe40000010000 */
[----:B------:R-:W-:Y:S02]  /*1bff0*/  FADD.FTZ R0, R149, R0 ;  /* 0x0000000095007221 */ /* 0x000fe40000010000 */
[----:B------:R-:W-:Y:S02]  /*1c000*/  FADD.FTZ R9, R145, R9 ;  /* 0x0000000991097221 */ /* 0x000fe40000010000 */
[----:B------:R-:W-:Y:S02]  /*1c010*/  FADD.FTZ R0, R151, R0 ;  /* 0x0000000097007221 */ /* 0x000fe40000010000 */
[----:B--2---:R-:W-:-:S04]  /*1c020*/  FFMA.FTZ R10, R220, R4, -R7 ;  /* 0x00000004dc0a7223 */ /* 0x004fc80000010807 */
[----:B------:R2:W-:Y:S01]  /*1c030*/  MUFU.EX2 R60, R10 ;  /* 0x0000000a003c7308 */ /* 0x0005e20000000800 */
[-C--:B------:R-:W-:Y:S02]  /*1c040*/  FFMA.FTZ R11, R218, R4.reuse, -R7 ;  /* 0x00000004da0b7223 */ /* 0x080fe40000010807 */
[----:B------:R-:W-:Y:S02]  /*1c050*/  FADD.FTZ R9, R37, R9 ;  /* 0x0000000925097221 */ /* 0x000fe40000010000 */
[----:B------:R-:W-:Y:S02]  /*1c060*/  FADD.FTZ R0, R152, R0 ;  /* 0x0000000098007221 */ /* 0x000fe40000010000 */
[-C--:B--2---:R-:W-:Y:S01]  /*1c070*/  FFMA.FTZ R10, R221, R4.reuse, -R7 ;  /* 0x00000004dd0a7223 */ /* 0x084fe20000010807 */
[----:B------:R-:W2:Y:S01]  /*1c080*/  MUFU.EX2 R80, R11 ;  /* 0x0000000b00507308 */ /* 0x000ea20000000800 */
[----:B------:R-:W-:Y:S01]  /*1c090*/  FADD.FTZ R9, R146, R9 ;  /* 0x0000000992097221 */ /* 0x000fe20000010000 */
[C---:B------:R-:W-:Y:S01]  /*1c0a0*/  HMMA.16816.F32.BF16 R56, R12.reuse, R28, R56 ;  /* 0x0000001c0c38723c */ /* 0x040fe20000041838 */
[----:B------:R-:W-:Y:S01]  /*1c0b0*/  FADD.FTZ R0, R147, R0 ;  /* 0x0000000093007221 */ /* 0x000fe20000010000 */
[----:B------:R-:W4:Y:S04]  /*1c0c0*/  LDSM.16.MT88.4 R28, [R181+0x11000] ;  /* 0x01100000b51c783b */ /* 0x000f280000004200 */
[----:B------:R1:W1:Y:S01]  /*1c0d0*/  MUFU.EX2 R39, R10 ;  /* 0x0000000a00277308 */ /* 0x0002620000000800 */
[----:B------:R-:W-:Y:S01]  /*1c0e0*/  FADD.FTZ R9, R150, R9 ;  /* 0x0000000996097221 */ /* 0x000fe20000010000 */
[----:B---3--:R-:W-:Y:S01]  /*1c0f0*/  HMMA.16816.F32.BF16 R40, R12, R20, R68 ;  /* 0x000000140c28723c */ /* 0x008fe20000041844 */
[----:B------:R-:W-:Y:S01]  /*1c100*/  FADD.FTZ R0, R143, R0 ;  /* 0x000000008f007221 */ /* 0x000fe20000010000 */
[----:B------:R-:W-:Y:S01]  /*1c110*/  LDSM.16.MT88.4 R152, [R181+0x11800] ;  /* 0x01180000b598783b */ /* 0x000fe20000004200 */
[----:B-1----:R-:W-:-:S04]  /*1c120*/  FFMA.FTZ R10, R222, R4, -R5 ;  /* 0x00000004de0a7223 */ /* 0x002fc80000010805 */
[----:B------:R1:W3:Y:S01]  /*1c130*/  MUFU.EX2 R38, R10 ;  /* 0x0000000a00267308 */ /* 0x0002e20000000800 */
[----:B------:R-:W-:Y:S02]  /*1c140*/  FADD.FTZ R9, R141, R9 ;  /* 0x000000098d097221 */ /* 0x000fe40000010000 */
[----:B------:R-:W-:Y:S01]  /*1c150*/  FADD.FTZ R0, R144, R0 ;  /* 0x0000000090007221 */ /* 0x000fe20000010000 */
[C---:B------:R-:W-:Y:S01]  /*1c160*/  HMMA.16816.F32.BF16 R52, R12.reuse, R22, R52 ;  /* 0x000000160c34723c */ /* 0x040fe20000041834 */
[----:B------:R-:W-:Y:S01]  /*1c170*/  FADD.FTZ R9, R139, R9 ;  /* 0x000000098b097221 */ /* 0x000fe20000010000 */
[----:B------:R-:W4:Y:S01]  /*1c180*/  LDSM.16.MT88.4 R20, [R179+0x11000] ;  /* 0x01100000b314783b */ /* 0x000f220000004200 */
[----:B------:R-:W-:Y:S02]  /*1c190*/  FADD.FTZ R0, R142, R0 ;  /* 0x000000008e007221 */ /* 0x000fe40000010000 */
[----:B------:R-:W-:Y:S01]  /*1c1a0*/  FADD.FTZ R9, R137, R9 ;  /* 0x0000000989097221 */ /* 0x000fe20000010000 */
[----:B------:R-:W-:Y:S02]  /*1c1b0*/  LDSM.16.MT88.4 R144, [R179+0x11800] ;  /* 0x01180000b390783b */ /* 0x000fe40000004200 */
[----:B-----5:R-:W-:Y:S01]  /*1c1c0*/  HMMA.16816.F32.BF16 R76, R12, R24, R76 ;  /* 0x000000180c4c723c */ /* 0x020fe2000004184c */
[----:B-1----:R-:W-:-:S07]  /*1c1d0*/  FFMA.FTZ R10, R223, R4, -R5 ;  /* 0x00000004df0a7223 */ /* 0x002fce0000010805 */
[----:B------:R-:W-:Y:S01]  /*1c1e0*/  HMMA.16816.F32.BF16 R48, R12, R26, R48 ;  /* 0x0000001a0c30723c */ /* 0x000fe20000041830 */
[----:B------:R1:W5:Y:S01]  /*1c1f0*/  MUFU.EX2 R37, R10 ;  /* 0x0000000a00257308 */ /* 0x0003620000000800 */
[----:B------:R-:W-:Y:S01]  /*1c200*/  FADD.FTZ R0, R138, R0 ;  /* 0x000000008a007221 */ /* 0x000fe20000010000 */
[----:B------:R-:W4:Y:S04]  /*1c210*/  LDSM.16.MT88.4 R24, [R180+0x11000] ;  /* 0x01100000b418783b */ /* 0x000f280000004200 */
[----:B--2---:R-:W-:Y:S02]  /*1c220*/  F2FP.BF16.PACK_AB R12, R61, R80 ;  /* 0x000000503d0c723e */ /* 0x004fe400000010ff */
[----:B------:R-:W-:Y:S02]  /*1c230*/  F2FP.BF16.PACK_AB R13, R82, R83 ;  /* 0x00000053520d723e */ /* 0x000fe400000010ff */
[----:B------:R-:W-:-:S02]  /*1c240*/  F2FP.BF16.PACK_AB R14, R39, R60 ;  /* 0x0000003c270e723e */ /* 0x000fc400000010ff */
[----:B---3--:R-:W-:Y:S01]  /*1c250*/  F2FP.BF16.PACK_AB R15, R38, R81 ;  /* 0x00000051260f723e */ /* 0x008fe200000010ff */
[----:B------:R-:W-:Y:S02]  /*1c260*/  FADD.FTZ R9, R140, R9 ;  /* 0x000000098c097221 */ /* 0x000fe40000010000 */
[----:B-1----:R-:W-:Y:S02]  /*1c270*/  FFMA.FTZ R10, R148, R4, -R5 ;  /* 0x00000004940a7223 */ /* 0x002fe40000010805 */
[----:B------:R-:W-:Y:S02]  /*1c280*/  FADD.FTZ R0, R17, R0 ;  /* 0x0000000011007221 */ /* 0x000fe40000010000 */
[----:B------:R-:W-:Y:S01]  /*1c290*/  HMMA.16816.F32.BF16 R72, R12, R32, R72 ;  /* 0x000000200c48723c */ /* 0x000fe20000041848 */
[----:B------:R1:W-:Y:S01]  /*1c2a0*/  MUFU.EX2 R33, R10 ;  /* 0x0000000a00217308 */ /* 0x0003e20000000800 */
[----:B------:R-:W-:Y:S02]  /*1c2b0*/  FADD.FTZ R9, R131, R9 ;  /* 0x0000000983097221 */ /* 0x000fe40000010000 */
[----:B------:R-:W-:-:S02]  /*1c2c0*/  FADD.FTZ R0, R135, R0 ;  /* 0x0000000087007221 */ /* 0x000fc40000010000 */
        /* <DEDUP_REMOVED lines=9> */
[----:B------:R1:W2:Y:S01]  /*1c360*/  MUFU.EX2 R17, R10 ;  /* 0x0000000a00117308 */ /* 0x0002a20000000800 */
[----:B------:R-:W-:Y:S02]  /*1c370*/  FADD.FTZ R9, R122, R9 ;  /* 0x000000097a097221 */ /* 0x000fe40000010000 */
[----:B------:R-:W-:Y:S02]  /*1c380*/  FADD.FTZ R0, R125, R0 ;  /* 0x000000007d007221 */ /* 0x000fe40000010000 */
[----:B-1----:R-:W-:-:S04]  /*1c390*/  FFMA.FTZ R10, R226, R4, -R7 ;  /* 0x00000004e20a7223 */ /* 0x002fc80000010807 */
[----:B------:R1:W3:Y:S01]  /*1c3a0*/  MUFU.EX2 R16, R10 ;  /* 0x0000000a00107308 */ /* 0x0002e20000000800 */
        /* <DEDUP_REMOVED lines=52> */
[----:B----4-:R-:W-:Y:S01]  /*1c6f0*/  HMMA.16816.F32.BF16 R56, R12, R28, R56 ;  /* 0x0000001c0c38723c */ /* 0x010fe20000041838 */
[----:B-----5:R-:W-:-:S07]  /*1c700*/  FADD.FTZ R0, R37, R0 ;  /* 0x0000000025007221 */ /* 0x020fce0000010000 */
[----:B------:R-:W-:Y:S01]  /*1c710*/  HMMA.16816.F32.BF16 R44, R12, R30, R44 ;  /* 0x0000001e0c2c723c */ /* 0x000fe2000004182c */
[----:B--2---:R-:W-:-:S07]  /*1c720*/  FADD.FTZ R4, R17, R4 ;  /* 0x0000000411047221 */ /* 0x004fce0000010000 */
[C---:B------:R-:W-:Y:S08]  /*1c730*/  HMMA.16816.F32.BF16 R40, R12.reuse, R20, R40 ;  /* 0x000000140c28723c */ /* 0x040ff00000041828 */
[C---:B------:R-:W-:Y:S08]  /*1c740*/  HMMA.16816.F32.BF16 R52, R12.reuse, R22, R52 ;  /* 0x000000160c34723c */ /* 0x040ff00000041834 */
[C---:B------:R-:W-:Y:S08]  /*1c750*/  HMMA.16816.F32.BF16 R140, R12.reuse, R24, R76 ;  /* 0x000000180c8c723c */ /* 0x040ff0000004184c */
[----:B------:R-:W-:Y:S01]  /*1c760*/  HMMA.16816.F32.BF16 R48, R12, R26, R48 ;  /* 0x0000001a0c30723c */ /* 0x000fe20000041830 */
[----:B------:R-:W2:Y:S01]  /*1c770*/  LDSM.16.MT88.4 R12, [R180+0x11800] ;  /* 0x01180000b40c783b */ /* 0x000ea20000004200 */
[----:B------:R-:W-:-:S02]  /*1c780*/  FADD.FTZ R0, R33, R0 ;  /* 0x0000000021007221 */ /* 0x000fc40000010000 */
[----:B---3--:R-:W-:Y:S02]  /*1c790*/  FADD.FTZ R4, R16, R4 ;  /* 0x0000000410047221 */ /* 0x008fe40000010000 */
        /* <DEDUP_REMOVED lines=18> */
[----:B------:R-:W-:Y:S07]  /*1c8c0*/  @!UPT UIADD3 URZ, URZ, URZ, URZ ;  /* 0x0000003f3f3ff290 */ /* 0x000fee000fffe03f */
[----:B------:R-:W-:Y:S11]  /*1c8d0*/  @!P1 BRA `(.L_x_2132) ;  /* 0x00009b7000009947 */ /* 0x000ff60003800000 */
[----:B-1----:R-:W2:Y:S01]  /*1c8e0*/  LDL.LU R175, [R1+0x48] ;  /* 0x0000480001af7983 */ /* 0x002ea20000300800 */
        /* <DEDUP_REMOVED lines=69> */
.L_x_2134:
[----:B------:R-:W2:Y:S02]  /*1cd40*/  LD.E R0, [R18.64+0x40] ;  /* 0x0000400612007980 */ /* 0x000ea4000c101900 */
[----:B--2---:R-:W-:-:S04]  /*1cd50*/  LEA R0, -R0, RZ, 0x8 ;  /* 0x000000ff00007211 */ /* 0x004fc800078e41ff */
[----:B------:R-:W-:Y:S02]  /*1cd60*/  SHF.R.S32.HI R4, RZ, 0x1f, R0 ;  /* 0x0000001fff047819 */ /* 0x000fe40000011400 */
.L_x_2135:
[----:B------:R-:W-:Y:S05]  /*1cd70*/  BSYNC B0 ;  /* 0x0000000000007941 */ /* 0x000fea0003800000 */
.L_x_2133:
[----:B------:R-:W2:Y:S04]  /*1cd80*/  LDL.LU R23, [R1+0x4c] ;  /* 0x00004c0001177983 */ /* 0x000ea80000300800 */
[----:B------:R-:W3:Y:S04]  /*1cd90*/  LDL.LU R22, [R1+0xb8] ;  /* 0x0000b80001167983 */ /* 0x000ee80000300800 */
[----:B------:R-:W4:Y:S04]  /*1cda0*/  LDL.LU R21, [R1+0xcc] ;  /* 0x0000cc0001157983 */ /* 0x000f280000300800 */
[----:B------:R-:W5:Y:S04]  /*1cdb0*/  LDL.LU R20, [R1+0xb0] ;  /* 0x0000b00001147983 */ /* 0x000f680000300800 */
        /* <DEDUP_REMOVED lines=16> */
[----:B--2---:R-:W-:Y:S02]  /*1cec0*/  IMAD.MOV.U32 R50, RZ, RZ, R23 ;  /* 0x000000ffff327224 */ /* 0x004fe400078e0017 */
[----:B----4-:R-:W-:Y:S01]  /*1ced0*/  IMAD.MOV.U32 R52, RZ, RZ, R21 ;  /* 0x000000ffff347224 */ /* 0x010fe200078e0015 */
[----:B-----5:R-:W-:Y:S01]  /*1cee0*/  MOV R53, R20 ;  /* 0x0000001400357202 */ /* 0x020fe20000000f00 */
[----:B---3--:R-:W-:Y:S02]  /*1cef0*/  IMAD.MOV.U32 R51, RZ, RZ, R22 ;  /* 0x000000ffff337224 */ /* 0x008fe400078e0016 */
[----:B------:R-:W-:Y:S02]  /*1cf00*/  IMAD.MOV.U32 R54, RZ, RZ, R17 ;  /* 0x000000ffff367224 */ /* 0x000fe400078e0011 */
[----:B------:R-:W-:Y:S02]  /*1cf10*/  IMAD.MOV.U32 R37, RZ, RZ, R14 ;  /* 0x000000ffff257224 */ /* 0x000fe400078e000e */
[----:B------:R-:W-:Y:S01]  /*1cf20*/  IMAD.MOV.U32 R57, RZ, RZ, R13 ;  /* 0x000000ffff397224 */ /* 0x000fe200078e000d */
[----:B------:R-:W-:Y:S01]  /*1cf30*/  MOV R58, R12 ;  /* 0x0000000c003a7202 */ /* 0x000fe20000000f00 */
[----:B------:R-:W-:-:S02]  /*1cf40*/  IMAD.MOV.U32 R59, RZ, RZ, R11 ;  /* 0x000000ffff3b7224 */ /* 0x000fc400078e000b */
[----:B------:R-:W-:Y:S01]  /*1cf50*/  IMAD.MOV.U32 R60, RZ, RZ, R10 ;  /* 0x000000ffff3c7224 */ /* 0x000fe200078e000a */
[----:B------:R-:W-:Y:S01]  /*1cf60*/  ISETP.GE.AND P2, PT, R132, R24, PT ;  /* 0x000000188400720c */ /* 0x000fe20003f46270 */
[----:B------:R-:W-:Y:S02]  /*1cf70*/  IMAD.MOV.U32 R63, RZ, RZ, R5 ;  /* 0x000000ffff3f7224 */ /* 0x000fe400078e0005 */
[----:B------:R-:W-:Y:S02]  /*1cf80*/  IMAD.MOV.U32 R64, RZ, RZ, R25 ;  /* 0x000000ffff407224 */ /* 0x000fe400078e0019 */
[----:B------:R-:W-:Y:S02]  /*1cf90*/  IMAD.MOV.U32 R62, RZ, RZ, R7 ;  /* 0x000000ffff3e7224 */ /* 0x000fe400078e0007 */
[----:B------:R-:W-:-:S06]  /*1cfa0*/  IMAD.MOV.U32 R65, RZ, RZ, R26 ;  /* 0x000000ffff417224 */ /* 0x000fcc00078e001a */
[----:B------:R-:W-:Y:S01]  /*1cfb0*/  @!P2 IADD3 R5, P1, R0, R173, RZ ;  /* 0x000000ad0005a210 */ /* 0x000fe20007f3e0ff */
[----:B------:R-:W-:Y:S02]  /*1cfc0*/  @!P2 IMAD.MOV.U32 R10, RZ, RZ, R0 ;  /* 0x000000ffff0aa224 */ /* 0x000fe400078e0000 */
[----:B------:R-:W-:Y:S01]  /*1cfd0*/  @!P2 IMAD.MOV.U32 R11, RZ, RZ, R4 ;  /* 0x000000ffff0ba224 */ /* 0x000fe200078e0004 */
[----:B------:R-:W-:Y:S01]  /*1cfe0*/  @!P2 IADD3.X R7, R4, R213, RZ, P1, !PT ;  /* 0x000000d50407a210 */ /* 0x000fe20000ffe4ff */
[----:B------:R-:W-:Y:S01]  /*1cff0*/  IMAD.MOV.U32 R61, RZ, RZ, R9 ;  /* 0x000000ffff3d7224 */ /* 0x000fe200078e0009 */
[----:B------:R-:W-:Y:S01]  /*1d000*/  @!P2 LEA R48, P1, R5, R238, 0x1 ;  /* 0x000000ee0530a211 */ /* 0x000fe200078208ff */
[----:B------:R-:W-:Y:S01]  /*1d010*/  @!P2 IMAD R12, R65, 0x30, RZ ;  /* 0x00000030410ca824 */ /* 0x000fe200078e02ff */
[C---:B------:R-:W-:Y:S01]  /*1d020*/  @!P2 LEA R9, P4, R64.reuse, R0, 0x5 ;  /* 0x000000004009a211 */ /* 0x040fe200078828ff */
[----:B------:R-:W-:Y:S01]  /*1d030*/  @!P2 IMAD.WIDE.U32 R10, R64, 0x30, R10 ;  /* 0x00000030400aa825 */ /* 0x000fe200078e000a */
[----:B------:R-:W-:-:S02]  /*1d040*/  @!P2 LEA.HI.X R49, R5, R239, R7, 0x1, P1 ;  /* 0x000000ef0531a211 */ /* 0x000fc400008f0c07 */
[C---:B------:R-:W-:Y:S01]  /*1d050*/  @!P2 LEA R5, P3, R64.reuse, R0, 0x6 ;  /* 0x000000004005a211 */ /* 0x040fe200078630ff */
[----:B------:R-:W-:Y:S01]  /*1d060*/  @!P2 IMAD.IADD R12, R11, 0x1, R12 ;  /* 0x000000010b0ca824 */ /* 0x000fe200078e020c */
[--C-:B------:R-:W-:Y:S02]  /*1d070*/  @!P2 LEA.HI.X R13, R64, R4, R65.reuse, 0x5, P4 ;  /* 0x00000004400da211 */ /* 0x100fe400020f2c41 */
[----:B------:R-:W-:Y:S02]  /*1d080*/  @!P2 LEA R44, P4, R10, R238, 0x1 ;  /* 0x000000ee0a2ca211 */ /* 0x000fe400078808ff */
[C---:B------:R-:W-:Y:S01]  /*1d090*/  @!P2 LEA.HI.X R14, R64.reuse, R4, R65, 0x6, P3 ;  /* 0x00000004400ea211 */ /* 0x040fe200018f3441 */
[----:B------:R-:W-:Y:S01]  /*1d0a0*/  @!P2 IMAD.MOV.U32 R11, RZ, RZ, R4 ;  /* 0x000000ffff0ba224 */ /* 0x000fe200078e0004 */
[----:B------:R-:W-:Y:S02]  /*1d0b0*/  @!P2 LEA R7, P1, R64, R0, 0x7 ;  /* 0x000000004007a211 */ /* 0x000fe400078238ff */
[----:B------:R-:W-:-:S02]  /*1d0c0*/  @!P2 LEA R42, P3, R5, R238, 0x1 ;  /* 0x000000ee052aa211 */ /* 0x000fc400078608ff */
        /* <DEDUP_REMOVED lines=12> */
[----:B------:R-:W-:Y:S01]  /*1d190*/  @!P2 IMAD.MOV.U32 R24, RZ, RZ, R0 ;  /* 0x000000ffff18a224 */ /* 0x000fe200078e0000 */
[----:B------:R-:W-:Y:S01]  /*1d1a0*/  @!P2 LEA.HI.X R41, R7, R239, R15, 0x1, P1 ;  /* 0x000000ef0729a211 */ /* 0x000fe200008f0c0f */
[----:B------:R-:W-:Y:S01]  /*1d1b0*/  @!P2 IMAD.MOV.U32 R25, RZ, RZ, R4 ;  /* 0x000000ffff19a224 */ /* 0x000fe200078e0004 */
[----:B------:R-:W-:Y:S01]  /*1d1c0*/  @!P2 IADD3 R5, R21, R5, RZ ;  /* 0x000000051505a210 */ /* 0x000fe20007ffe0ff */
[----:B------:R-:W-:Y:S01]  /*1d1d0*/  IMAD.MOV.U32 R55, RZ, RZ, R16 ;  /* 0x000000ffff377224 */ /* 0x000fe200078e0010 */
[----:B------:R-:W-:Y:S01]  /*1d1e0*/  @!P2 LEA R38, P1, R20, R238, 0x1 ;  /* 0x000000ee1426a211 */ /* 0x000fe200078208ff */
[----:B------:R-:W-:-:S02]  /*1d1f0*/  @!P2 IMAD.MOV.U32 R22, RZ, RZ, R0 ;  /* 0x000000ffff16a224 */ /* 0x000fc400078e0000 */
[----:B------:R-:W-:Y:S02]  /*1d200*/  @!P2 IMAD.MOV.U32 R23, RZ, RZ, R4 ;  /* 0x000000ffff17a224 */ /* 0x000fe400078e0004 */
[----:B------:R-:W-:Y:S02]  /*1d210*/  @!P2 IMAD R7, R65, 0x60, RZ ;  /* 0x000000604107a824 */ /* 0x000fe400078e02ff */
        /* <DEDUP_REMOVED lines=8> */
[----:B------:R-:W-:Y:S01]  /*1d2a0*/  @!P2 IMAD.WIDE.U32 R12, R64, 0x90, R22 ;  /* 0x00000090400ca825 */ /* 0x000fe200078e0016 */
[----:B------:R-:W-:-:S03]  /*1d2b0*/  @!P2 LEA R28, P1, R10, R238, 0x1 ;  /* 0x000000ee0a1ca211 */ /* 0x000fc600078208ff */
[----:B------:R-:W-:Y:S02]  /*1d2c0*/  @!P2 IMAD.IADD R5, R7, 0x1, R17 ;  /* 0x000000010705a824 */ /* 0x000fe400078e0211 */
[----:B------:R-:W-:Y:S02]  /*1d2d0*/  @!P2 IMAD.IADD R7, R15, 0x1, R9 ;  /* 0x000000010f07a824 */ /* 0x000fe400078e0209 */
[----:B------:R-:W-:Y:S01]  /*1d2e0*/  @!P2 IMAD.IADD R11, R27, 0x1, R11 ;  /* 0x000000011b0ba824 */ /* 0x000fe200078e020b */
[-C--:B------:R-:W-:Y:S01]  /*1d2f0*/  @!P2 LEA R32, P4, R14, R238.reuse, 0x1 ;  /* 0x000000ee0e20a211 */ /* 0x080fe200078808ff */
[----:B------:R-:W-:Y:S01]  /*1d300*/  @!P2 IMAD.IADD R9, R13, 0x1, R26 ;  /* 0x000000010d09a824 */ /* 0x000fe200078e021a */
[----:B------:R-:W-:Y:S01]  /*1d310*/  @!P2 LEA R30, P3, R12, R238, 0x1 ;  /* 0x000000ee0c1ea211 */ /* 0x000fe200078608ff */
[----:B------:R-:W-:Y:S01]  /*1d320*/  @P2 STS.128 [R189+0xa000], RZ ;  /* 0x00a000ffbd002388 */ /* 0x000fe20000000c00 */
[-C--:B------:R-:W-:Y:S01]  /*1d330*/  @!P2 LEA.HI.X R35, R16, R239.reuse, R5, 0x1, P5 ;  /* 0x000000ef1023a211 */ /* 0x080fe200028f0c05 */
[----:B------:R-:W-:Y:S01]  /*1d340*/  @!P2 IMAD.MOV.U32 R16, RZ, RZ, R0 ;  /* 0x000000ffff10a224 */ /* 0x000fe200078e0000 */
[-C--:B------:R-:W-:Y:S01]  /*1d350*/  @!P2 MOV R17, R4.reuse ;  /* 0x000000040011a202 */ /* 0x080fe20000000f00 */
[----:B------:R-:W-:Y:S01]  /*1d360*/  @!PT LDS RZ, [RZ] ;  /* 0x00000000fffff984 */ /* 0x000fe20000000800 */
[----:B------:R-:W-:Y:S01]  /*1d370*/  @!PT LDS RZ, [RZ] ;  /* 0x00000000fffff984 */ /* 0x000fe20000000800 */
[----:B------:R-:W-:Y:S01]  /*1d380*/  @!PT LDS RZ, [RZ] ;  /* 0x00000000fffff984 */ /* 0x000fe20000000800 */
[----:B------:R2:W-:Y:S01]  /*1d390*/  @!P2 LDGSTS.E.BYPASS.LTC128B.128 [R189+0xa000], [R134.64] ;  /* 0x0a00000086bdafae */ /* 0x0005e2000b901d46 */
[-C--:B------:R-:W-:Y:S01]  /*1d3a0*/  @!P2 LEA.HI.X R29, R10, R239.reuse, R11, 0x1, P1 ;  /* 0x000000ef0a1da211 */ /* 0x080fe200008f0c0b */
[--C-:B------:R-:W-:Y:S01]  /*1d3b0*/  @!P2 IMAD.MOV.U32 R15, RZ, RZ, R4.reuse ;  /* 0x000000ffff0fa224 */ /* 0x100fe200078e0004 */
[-C--:B------:R-:W-:Y:S01]  /*1d3c0*/  @!P2 LEA.HI.X R33, R14, R239.reuse, R7, 0x1, P4 ;  /* 0x000000ef0e21a211 */ /* 0x080fe200020f0c07 */
[----:B------:R-:W-:Y:S01]  /*1d3d0*/  @P2 STS.128 [R189+0xa800], RZ ;  /* 0x00a800ffbd002388 */ /* 0x000fe20000000c00 */
[----:B------:R-:W-:Y:S01]  /*1d3e0*/  @!P2 LEA.HI.X R31, R12, R239, R9, 0x1, P3 ;  /* 0x000000ef0c1fa211 */ /* 0x000fe200018f0c09 */
[--C-:B------:R-:W-:Y:S01]  /*1d3f0*/  @!P2 IMAD.MOV.U32 R13, RZ, RZ, R4.reuse ;  /* 0x000000ffff0da224 */ /* 0x100fe200078e0004 */
[----:B------:R-:W-:Y:S01]  /*1d400*/  @!P2 MOV R11, R4 ;  /* 0x00000004000ba202 */ /* 0x000fe20000000f00 */
[----:B------:R-:W-:Y:S01]  /*1d410*/  @!P2 IMAD.MOV.U32 R5, RZ, RZ, R4 ;  /* 0x000000ffff05a224 */ /* 0x000fe200078e0004 */
[----:B------:R-:W-:Y:S01]  /*1d420*/  @!PT LDS RZ, [RZ] ;  /* 0x00000000fffff984 */ /* 0x000fe20000000800 */
[----:B------:R-:W-:Y:S01]  /*1d430*/  @!PT LDS RZ, [RZ] ;  /* 0x00000000fffff984 */ /* 0x000fe20000000800 */
[----:B------:R-:W-:Y:S01]  /*1d440*/  @!PT LDS RZ, [RZ] ;  /* 0x00000000fffff984 */ /* 0x000fe20000000800 */
[----:B------:R3:W-:Y:S01]  /*1d450*/  @!P2 LDGSTS.E.BYPASS.LTC128B.128 [R189+0xa800], [R48.64] ;  /* 0x0a80000030bdafae */ /* 0x0007e2000b901d46 */
[----:B------:R-:W-:-:S02]  /*1d460*/  @!P2 IMAD.MOV.U32 R14, RZ, RZ, R0 ;  /* 0x000000ffff0ea224 */ /* 0x000fc400078e0000 */
[--C-:B------:R-:W-:Y:S01]  /*1d470*/  @!P2 IMAD.MOV.U32 R12, RZ, RZ, R0.reuse ;  /* 0x000000ffff0ca224 */ /* 0x100fe200078e0000 */
[----:B------:R-:W-:Y:S01]  /*1d480*/  @P2 STS.128 [R189+0xb000], RZ ;  /* 0x00b000ffbd002388 */ /* 0x000fe20000000c00 */
[--C-:B------:R-:W-:Y:S02]  /*1d490*/  @!P2 IMAD.MOV.U32 R10, RZ, RZ, R0.reuse ;  /* 0x000000ffff0aa224 */ /* 0x100fe400078e0000 */
[----:B------:R-:W-:Y:S01]  /*1d4a0*/  @!P2 IMAD.MOV.U32 R4, RZ, RZ, R0 ;  /* 0x000000ffff04a224 */ /* 0x000fe200078e0000 */
[----:B------:R-:W-:Y:S01]  /*1d4b0*/  @!PT LDS RZ, [RZ] ;  /* 0x00000000fffff984 */ /* 0x000fe20000000800 */
[----:B------:R-:W-:Y:S01]  /*1d4c0*/  @!PT LDS RZ, [RZ] ;  /* 0x00000000fffff984 */ /* 0x000fe20000000800 */
[----:B------:R-:W-:Y:S01]  /*1d4d0*/  @!PT LDS RZ, [RZ] ;  /* 0x00000000fffff984 */ /* 0x000fe20000000800 */
[----:B------:R4:W-:Y:S01]  /*1d4e0*/  @!P2 LDGSTS.E.BYPASS.LTC128B.128 [R189+0xb000], [R46.64] ;  /* 0x0b0000002ebdafae */ /* 0x0009e2000b901d46 */
[----:B------:R-:W-:Y:S02]  /*1d4f0*/  @!P2 IMAD R0, R65, 0xb0, RZ ;  /* 0x000000b04100a824 */ /* 0x000fe400078e02ff */
[----:B------:R-:W-:Y:S01]  /*1d500*/  @!P2 IMAD.WIDE.U32 R16, R64, 0xb0, R16 ;  /* 0x000000b04010a825 */ /* 0x000fe200078e0010 */
[----:B------:R-:W-:Y:S04]  /*1d510*/  @P2 STS.128 [R189+0xb800], RZ ;  /* 0x00b800ffbd002388 */ /* 0x000fe80000000c00 */
[----:B------:R-:W-:Y:S01]  /*1d520*/  @!PT LDS RZ, [RZ] ;  /* 0x00000000fffff984 */ /* 0x000fe20000000800 */
[----:B------:R-:W-:Y:S01]  /*1d530*/  @!PT LDS RZ, [RZ] ;  /* 0x00000000fffff984 */ /* 0x000fe20000000800 */
[----:B------:R-:W-:Y:S01]  /*1d540*/  @!PT LDS RZ, [RZ] ;  /* 0x00000000fffff984 */ /* 0x000fe20000000800 */
[----:B------:R4:W-:Y:S01]  /*1d550*/  @!P2 LDGSTS.E.BYPASS.LTC128B.128 [R189+0xb800], [R44.64] ;  /* 0x0b8000002cbdafae */ /* 0x0009e2000b901d46 */
[----:B------:R-:W-:Y:S01]  /*1d560*/  @!P2 IMAD.IADD R0, R17, 0x1, R0 ;  /* 0x000000011100a824 */ /* 0x000fe200078e0200 */
[----:B------:R-:W-:-:S02]  /*1d570*/  @!P2 LEA R26, P1, R16, R238, 0x1 ;  /* 0x000000ee101aa211 */ /* 0x000fc400078208ff */
        /* <DEDUP_REMOVED lines=8> */
[----:B------:R-:W-:-:S03]  /*1d600*/  @!P2 IMAD R7, R65, 0xd0, RZ ;  /* 0x000000d04107a824 */ /* 0x000fc600078e02ff */
[----:B------:R-:W-:Y:S01]  /*1d610*/  @!PT LDS RZ, [RZ] ;  /* 0x00000000fffff984 */ /* 0x000fe20000000800 */
[----:B------:R-:W-:Y:S01]  /*1d620*/  @!PT LDS RZ, [RZ] ;  /* 0x00000000fffff984 */ /* 0x000fe20000000800 */
[----:B------:R-:W-:Y:S01]  /*1d630*/  @!PT LDS RZ, [RZ] ;  /* 0x00000000fffff984 */ /* 0x000fe20000000800 */
[----:B------:R1:W-:Y:S01]  /*1d640*/  @!P2 LDGSTS.E.BYPASS.LTC128B.128 [R189+0xc800], [R38.64] ;  /* 0x0c80000026bdafae */ /* 0x0003e2000b901d46 */
[----:B------:R-:W-:Y:S01]  /*1d650*/  @!P2 IMAD.WIDE.U32 R12, R64, 0xd0, R12 ;  /* 0x000000d0400ca825 */ /* 0x000fe200078e000c */
[----:B------:R-:W-:Y:S02]  /*1d660*/  @!P2 LEA.HI.X R27, R16, R239, R0, 0x1, P1 ;  /* 0x000000ef101ba211 */ /* 0x000fe400008f0c00 */
[----:B------:R-:W-:Y:S01]  /*1d670*/  @P2 STS.128 [R189+0xd000], RZ ;  /* 0x00d000ffbd002388 */ /* 0x000fe20000000c00 */
[----:B------:R-:W-:-:S03]  /*1d680*/  @!P2 IMAD R9, R65, 0xe0, RZ ;  /* 0x000000e04109a824 */ /* 0x000fc600078e02ff */
        /* <DEDUP_REMOVED lines=12> */
[----:B------:R-:W-:Y:S01]  /*1d750*/  @!P2 IMAD R21, R65, 0xf0, RZ ;  /* 0x000000f04115a824 */ /* 0x000fe200078e02ff */
[----:B------:R-:W-:Y:S01]  /*1d760*/  @!P2 LEA R22, P4, R12, R238, 0x1 ;  /* 0x000000ee0c16a211 */ /* 0x000fe200078808ff */
[----:B------:R-:W-:Y:S01]  /*1d770*/  @!P2 IMAD.WIDE.U32 R4, R64, 0xf0, R4 ;  /* 0x000000f04004a825 */ /* 0x000fe200078e0004 */
[----:B------:R-:W-:Y:S03]  /*1d780*/  @P2 STS.128 [R189+0xe000], RZ ;  /* 0x00e000ffbd002388 */ /* 0x000fe60000000c00 */
[----:B------:R-:W-:Y:S01]  /*1d790*/  @!P2 IMAD.IADD R7, R13, 0x1, R7 ;  /* 0x000000010d07a824 */ /* 0x000fe200078e0207 */
[----:B------:R-:W-:Y:S01]  /*1d7a0*/  @!PT LDS RZ, [RZ] ;  /* 0x00000000fffff984 */ /* 0x000fe20000000800 */
[----:B------:R-:W-:Y:S01]  /*1d7b0*/  @!PT LDS RZ, [RZ] ;  /* 0x00000000fffff984 */ /* 0x000fe20000000800 */
[----:B------:R-:W-:Y:S01]  /*1d7c0*/  @!PT LDS RZ, [RZ] ;  /* 0x00000000fffff984 */ /* 0x000fe20000000800 */
[----:B------:R5:W-:Y:S01]  /*1d7d0*/  @!P2 LDGSTS.E.BYPASS.LTC128B.128 [R189+0xe000], [R40.64] ;  /* 0x0e00000028bdafae */ /* 0x000be2000b901d46 */
[----:B------:R-:W-:-:S03]  /*1d7e0*/  @!P2 IADD3 R9, R9, R11, RZ ;  /* 0x0000000b0909a210 */ /* 0x000fc60007ffe0ff */
[----:B------:R-:W-:Y:S01]  /*1d7f0*/  @P2 STS.128 [R189+0xe800], RZ ;  /* 0x00e800ffbd002388 */ /* 0x000fe20000000c00 */
[-C--:B------:R-:W-:Y:S01]  /*1d800*/  @!P2 LEA R20, P3, R10, R238.reuse, 0x1 ;  /* 0x000000ee0a14a211 */ /* 0x080fe200078608ff */
[----:B------:R-:W-:Y:S01]  /*1d810*/  @!P2 IMAD.IADD R5, R5, 0x1, R21 ;  /* 0x000000010505a824 */ /* 0x000fe200078e0215 */
[----:B------:R-:W-:Y:S01]  /*1d820*/  @!P2 LEA.HI.X R25, R14, R239, R0, 0x1, P5 ;  /* 0x000000ef0e19a211 */ /* 0x000fe200028f0c00 */
        /* <DEDUP_REMOVED lines=38> */
[----:B------:R-:W2:Y:S01]  /*1da90*/  LD.E R0, [R18.64+0x18c] ;  /* 0x00018c0612007980 */ /* 0x000ea2000c101900 */
[----:B------:R-:W-:Y:S01]  /*1daa0*/  IMAD.MOV.U32 R108, RZ, RZ, R63 ;  /* 0x000000ffff6c7224 */ /* 0x000fe200078e003f */
[----:B------:R-:W-:-:S02]  /*1dab0*/  MOV R105, R62 ;  /* 0x0000003e00697202 */ /* 0x000fc40000000f00 */
[----:B------:R-:W-:Y:S01]  /*1dac0*/  LDSM.16.M88.4 R12, [R183] ;  /* 0x00000000b70c783b */ /* 0x000fe20000000200 */
[----:B------:R-:W-:Y:S01]  /*1dad0*/  IMAD.MOV.U32 R109, RZ, RZ, R61 ;  /* 0x000000ffff6d7224 */ /* 0x000fe200078e003d */
[----:B------:R-:W-:Y:S02]  /*1dae0*/  MOV R113, R57 ;  /* 0x0000003900717202 */ /* 0x000fe40000000f00 */
[----:B------:R-:W3:Y:S01]  /*1daf0*/  LDSM.16.M88.4 R96, [R176+0x3800] ;  /* 0x00380000b060783b */ /* 0x000ee20000000200 */
[----:B------:R-:W-:Y:S01]  /*1db00*/  IMAD.MOV.U32 R110, RZ, RZ, R60 ;  /* 0x000000ffff6e7224 */ /* 0x000fe200078e003c */
[----:B------:R-:W-:Y:S01]  /*1db10*/  MOV R118, R52 ;  /* 0x0000003400767202 */ /* 0x000fe20000000f00 */
[----:B------:R-:W-:Y:S01]  /*1db20*/  IMAD.MOV.U32 R111, RZ, RZ, R59 ;  /* 0x000000ffff6f7224 */ /* 0x000fe200078e003b */
[----:B------:R-:W3:Y:S01]  /*1db30*/  LDSM.16.M88.4 R100, [R176+0x3000] ;  /* 0x00300000b064783b */ /* 0x000ee20000000200 */
[----:B------:R-:W-:Y:S02]  /*1db40*/  IMAD.MOV.U32 R112, RZ, RZ, R58 ;  /* 0x000000ffff707224 */ /* 0x000fe400078e003a */
[----:B------:R-:W-:Y:S01]  /*1db50*/  IMAD.MOV.U32 R114, RZ, RZ, R56 ;  /* 0x000000ffff727224 */ /* 0x000fe200078e0038 */
[----:B------:R-:W3:Y:S01]  /*1db60*/  LDSM.16.M88.4 R92, [R176+0x4000] ;  /* 0x00400000b05c783b */ /* 0x000ee20000000200 */
[----:B------:R-:W-:-:S03]  /*1db70*/  IMAD.MOV.U32 R115, RZ, RZ, R55 ;  /* 0x000000ffff737224 */ /* 0x000fc600078e0037 */
[----:B------:R-:W3:Y:S01]  /*1db80*/  LDSM.16.M88.4 R88, [R176+0x4800] ;  /* 0x00480000b058783b */ /* 0x000ee20000000200 */
[----:B------:R-:W-:-:S03]  /*1db90*/  IMAD.MOV.U32 R116, RZ, RZ, R54 ;  /* 0x000000ffff747224 */ /* 0x000fc600078e0036 */
[----:B------:R-:W3:Y:S01]  /*1dba0*/  LDSM.16.M88.4 R72, [R176+0x6800] ;  /* 0x00680000b048783b */ /* 0x000ee20000000200 */
[----:B------:R-:W-:Y:S02]  /*1dbb0*/  IMAD.MOV.U32 R106, RZ, RZ, R53 ;  /* 0x000000ffff6a7224 */ /* 0x000fe400078e0035 */
[----:B------:R-:W-:Y:S01]  /*1dbc0*/  IMAD.MOV.U32 R107, RZ, RZ, R51 ;  /* 0x000000ffff6b7224 */ /* 0x000fe200078e0033 */
[----:B-1----:R-:W1:Y:S01]  /*1dbd0*/  LDSM.16.M88.4 R20, [R176+0x2000] ;  /* 0x00200000b014783b */ /* 0x002e620000000200 */
[----:B------:R-:W-:-:S03]  /*1dbe0*/  IMAD.MOV.U32 R120, RZ, RZ, R50 ;  /* 0x000000ffff787224 */ /* 0x000fc600078e0032 */
[----:B------:R-:W1:Y:S04]  /*1dbf0*/  LDSM.16.M88.4 R84, [R176+0x5000] ;  /* 0x00500000b054783b */ /* 0x000e680000000200 */
[----:B------:R-:W1:Y:S04]  /*1dc00*/  LDSM.16.M88.4 R76, [R176+0x6000] ;  /* 0x00600000b04c783b */ /* 0x000e680000000200 */
[----:B------:R-:W1:Y:S04]  /*1dc10*/  LDSM.16.M88.4 R64, [R176+0x7800] ;  /* 0x00780000b040783b */ /* 0x000e680000000200 */
[----:B-----5:R-:W5:Y:S04]  /*1dc20*/  LDSM.16.M88.4 R40, [R176+0x2800] ;  /* 0x00280000b028783b */ /* 0x020f680000000200 */
[----:B------:R-:W1:Y:S04]  /*1dc30*/  LDSM.16.M88.4 R80, [R176+0x5800] ;  /* 0x00580000b050783b */ /* 0x000e680000000200 */
[----:B------:R-:W1:Y:S04]  /*1dc40*/  LDSM.16.M88.4 R60, [R176+0x8000] ;  /* 0x00800000b03c783b */ /* 0x000e680000000200 */
[----:B------:R-:W1:Y:S04]  /*1dc50*/  LDSM.16.M88.4 R56, [R176+0x8800] ;  /* 0x00880000b038783b */ /* 0x000e680000000200 */
[----:B------:R-:W1:Y:S04]  /*1dc60*/  LDSM.16.M88.4 R68, [R176+0x7000] ;  /* 0x00700000b044783b */ /* 0x000e680000000200 */
[----:B------:R-:W1:Y:S04]  /*1dc70*/  LDSM.16.M88.4 R52, [R176+0x9000] ;  /* 0x00900000b034783b */ /* 0x000e680000000200 */
[----:B---3--:R-:W3:Y:S04]  /*1dc80*/  LDSM.16.M88.4 R48, [R176+0x9800] ;  /* 0x00980000b030783b */ /* 0x008ee80000000200 */
[----:B------:R1:W-:Y:S04]  /*1dc90*/  LDSM.16.M88.4 R24, [R120] ;  /* 0x000000007818783b */ /* 0x0003e80000000200 */
[----:B----4-:R-:W4:Y:S01]  /*1dca0*/  LDSM.16.M88.4 R44, [R104+0x2000] ;  /* 0x00200000682c783b */ /* 0x010f220000000200 */
[----:B------:R-:W-:Y:S01]  /*1dcb0*/  HMMA.16816.F32.BF16 R124, R12, R96, RZ ;  /* 0x000000600c7c723c */ /* 0x000fe200000418ff */
[----:B------:R-:W-:Y:S01]  /*1dcc0*/  IMAD.MOV.U32 R233, RZ, RZ, R116 ;  /* 0x000000ffffe97224 */ /* 0x000fe200078e0074 */
[----:B------:R-:W-:Y:S01]  /*1dcd0*/  MOV R248, R109 ;  /* 0x0000006d00f87202 */ /* 0x000fe20000000f00 */
[----:B------:R-:W-:Y:S01]  /*1dce0*/  IMAD.MOV.U32 R247, RZ, RZ, R111 ;  /* 0x000000fffff77224 */ /* 0x000fe200078e006f */
[----:B------:R-:W0:Y:S01]  /*1dcf0*/  LDGDEPBAR ;  /* 0x00000000000079af */ /* 0x000e220000000000 */
[----:B------:R-:W-:-:S03]  /*1dd00*/  IMAD.MOV.U32 R116, RZ, RZ, R110 ;  /* 0x000000ffff747224 */ /* 0x000fc600078e006e */
[----:B------:R-:W-:Y:S01]  /*1dd10*/  HMMA.16816.F32.BF16 R196, R12, R98, RZ ;  /* 0x000000620cc4723c */ /* 0x000fe200000418ff */
[----:B------:R-:W-:-:S07]  /*1dd20*/  IMAD.MOV.U32 R246, RZ, RZ, R108 ;  /* 0x000000fffff67224 */ /* 0x000fce00078e006c */
[C---:B------:R-:W-:Y:S08]  /*1dd30*/  HMMA.16816.F32.BF16 R168, R12.reuse, R100, RZ ;  /* 0x000000640ca8723c */ /* 0x040ff000000418ff */
[C---:B------:R-:W-:Y:S08]  /*1dd40*/  HMMA.16816.F32.BF16 R128, R12.reuse, R102, RZ ;  /* 0x000000660c80723c */ /* 0x040ff000000418ff */
[C---:B------:R-:W-:Y:S08]  /*1dd50*/  HMMA.16816.F32.BF16 R204, R12.reuse, R92, RZ ;  /* 0x0000005c0ccc723c */ /* 0x040ff000000418ff */
[C---:B------:R-:W-:Y:S08]  /*1dd60*/  HMMA.16816.F32.BF16 R192, R12.reuse, R94, RZ ;  /* 0x0000005e0cc0723c */ /* 0x040ff000000418ff */
[C---:B-1----:R-:W-:Y:S08]  /*1dd70*/  HMMA.16816.F32.BF16 R120, R12.reuse, R88, RZ ;  /* 0x000000580c78723c */ /* 0x042ff000000418ff */
        /* <DEDUP_REMOVED lines=15> */
[----:B------:R-:W-:Y:S01]  /*1de70*/  HMMA.16816.F32.BF16 R76, R12, R56, RZ ;  /* 0x000000380c4c723c */ /* 0x000fe200000418ff */
[----:B------:R-:W-:-:S07]  /*1de80*/  IMAD.MOV.U32 R234, RZ, RZ, R115 ;  /* 0x000000ffffea7224 */ /* 0x000fce00078e0073 */
[----:B------:R-:W-:Y:S01]  /*1de90*/  HMMA.16816.F32.BF16 R80, R12, R82, RZ ;  /* 0x000000520c50723c */ /* 0x000fe200000418ff */
[----:B------:R-:W-:-:S07]  /*1dea0*/  MOV R235, R114 ;  /* 0x0000007200eb7202 */ /* 0x000fce0000000f00 */
[----:B------:R-:W-:Y:S01]  /*1deb0*/  HMMA.16816.F32.BF16 R200, R12, R68, RZ ;  /* 0x000000440cc8723c */ /* 0x000fe200000418ff */
[----:B------:R-:W-:-:S07]  /*1dec0*/  IMAD.MOV.U32 R236, RZ, RZ, R113 ;  /* 0x000000ffffec7224 */ /* 0x000fce00078e0071 */
[C---:B------:R-:W-:Y:S01]  /*1ded0*/  HMMA.16816.F32.BF16 R172, R12.reuse, R70, RZ ;  /* 0x000000460cac723c */ /* 0x040fe200000418ff */
[----:B------:R-:W-:Y:S02]  /*1dee0*/  IMAD.MOV.U32 R237, RZ, RZ, R112 ;  /* 0x000000ffffed7224 */ /* 0x000fe400078e0070 */
[----:B------:R-:W1:Y:S05]  /*1def0*/  LDSM.16.M88.4 R112, [R104+0x2800] ;  /* 0x002800006870783b */ /* 0x000e6a0000000200 */
[C---:B------:R-:W-:Y:S08]  /*1df00*/  HMMA.16816.F32.BF16 R60, R12.reuse, R62, RZ ;  /* 0x0000003e0c3c723c */ /* 0x040ff000000418ff */
[C---:B------:R-:W-:Y:S08]  /*1df10*/  HMMA.16816.F32.BF16 R56, R12.reuse, R58, RZ ;  /* 0x0000003a0c38723c */ /* 0x040ff000000418ff */
[C---:B------:R-:W-:Y:S08]  /*1df20*/  HMMA.16816.F32.BF16 R228, R12.reuse, R52, RZ ;  /* 0x000000340ce4723c */ /* 0x040ff000000418ff */
[C---:B------:R-:W-:Y:S08]  /*1df30*/  HMMA.16816.F32.BF16 R224, R12.reuse, R54, RZ ;  /* 0x000000360ce0723c */ /* 0x040ff000000418ff */
[C---:B---3--:R-:W-:Y:S08]  /*1df40*/  HMMA.16816.F32.BF16 R40, R12.reuse, R48, RZ ;  /* 0x000000300c28723c */ /* 0x048ff000000418ff */
[----:B------:R-:W-:Y:S08]  /*1df50*/  HMMA.16816.F32.BF16 R12, R12, R50, RZ ;  /* 0x000000320c0c723c */ /* 0x000ff000000418ff */
[C---:B----4-:R-:W-:Y:S01]  /*1df60*/  HMMA.16816.F32.BF16 R48, R24.reuse, R44, R32 ;  /* 0x0000002c1830723c */ /* 0x050fe20000041820 */
[----:B------:R-:W3:Y:S07]  /*1df70*/  LDSM.16.M88.4 R32, [R104+0x3800] ;  /* 0x003800006820783b */ /* 0x000eee0000000200 */
[----:B------:R-:W-:Y:S01]  /*1df80*/  HMMA.16816.F32.BF16 R52, R24, R46, R28 ;  /* 0x0000002e1834723c */ /* 0x000fe2000004181c */
[----:B------:R-:W4:Y:S04]  /*1df90*/  LDSM.16.M88.4 R44, [R104+0x5800] ;  /* 0x00580000682c783b */ /* 0x000f280000000200 */
[----:B------:R-:W-:Y:S03]  /*1dfa0*/  LDSM.16.M88.4 R28, [R104+0x4000] ;  /* 0x00400000681c783b */ /* 0x000fe60000000200 */
[----:B------:R-:W-:-:S02]  /*1dfb0*/  IMAD.MOV.U32 R241, RZ, RZ, R13 ;  /* 0x000000fffff17224 */ /* 0x000fc400078e000d */
[----:B------:R-:W-:Y:S02]  /*1dfc0*/  IMAD.MOV.U32 R240, RZ, RZ, R14 ;  /* 0x000000fffff07224 */ /* 0x000fe400078e000e */
[----:B------:R-:W-:Y:S02]  /*1dfd0*/  IMAD.MOV.U32 R9, RZ, RZ, R15 ;  /* 0x000000ffff097224 */ /* 0x000fe400078e000f */
[----:B------:R-:W-:Y:S02]  /*1dfe0*/  IMAD.MOV.U32 R4, RZ, RZ, R12 ;  /* 0x000000ffff047224 */ /* 0x000fe400078e000c */
[----:B------:R-:W5:Y:S01]  /*1dff0*/  LDSM.16.M88.4 R12, [R104+0x5000] ;  /* 0x00500000680c783b */ /* 0x000f620000000200 */
[----:B-1----:R-:W-:Y:S03]  /*1e000*/  HMMA.16816.F32.BF16 R68, R24, R112, R20 ;  /* 0x000000701844723c */ /* 0x002fe60000041814 */
[----:B------:R-:W1:Y:S01]  /*1e010*/  LDSM.16.M88.4 R20, [R104+0x4800] ;  /* 0x004800006814783b */ /* 0x000e620000000200 */
[----:B------:R-:W-:-:S04]  /*1e020*/  IMAD.MOV.U32 R232, RZ, RZ, R118 ;  /* 0x000000ffffe87224 */ /* 0x000fc800078e0076 */
[----:B------:R-:W-:Y:S01]  /*1e030*/  HMMA.16816.F32.BF16 R112, R24, R114, R108 ;  /* 0x000000721870723c */ /* 0x000fe2000004186c */
[----:B------:R-:W-:Y:S01]  /*1e040*/  MOV R10, R234 ;  /* 0x000000ea000a7202 */ /* 0x000fe20000000f00 */
[----:B------:R-:W-:Y:S02]  /*1e050*/  IMAD.MOV.U32 R7, RZ, RZ, R233 ;  /* 0x000000ffff077224 */ /* 0x000fe400078e00e9 */
[----:B------:R-:W-:-:S04]  /*1e060*/  IMAD.MOV.U32 R252, RZ, RZ, R232 ;  /* 0x000000fffffc7224 */ /* 0x000fc800078e00e8 */
[C---:B---3--:R-:W-:Y:S08]  /*1e070*/  HMMA.16816.F32.BF16 R108, R24.reuse, R34, R196 ;  /* 0x00000022186c723c */ /* 0x048ff000000418c4 */
[----:B----4-:R-:W-:Y:S07]  /*1e080*/  HMMA.16816.F32.BF16 R196, R24, R44, R84 ;  /* 0x0000002c18c4723c */ /* 0x010fee0000041854 */
[----:B------:R-:W-:-:S02]  /*1e090*/  IMAD.MOV.U32 R87, RZ, RZ, R247 ;  /* 0x000000ffff577224 */ /* 0x000fc400078e00f7 */
[----:B------:R-:W-:Y:S02]  /*1e0a0*/  IMAD.MOV.U32 R247, RZ, RZ, R235 ;  /* 0x000000fffff77224 */ /* 0x000fe400078e00eb */
[C---:B------:R-:W-:Y:S01]  /*1e0b0*/  HMMA.16816.F32.BF16 R232, R24.reuse, R46, R80 ;  /* 0x0000002e18e8723c */ /* 0x040fe20000041850 */
[----:B------:R-:W-:Y:S07]  /*1e0c0*/  LDSM.16.M88.4 R44, [R104+0x8800] ;  /* 0x00880000682c783b */ /* 0x000fee0000000200 */
[----:B-----5:R-:W-:Y:S01]  /*1e0d0*/  HMMA.16816.F32.BF16 R92, R24, R12, R92 ;  /* 0x0000000c185c723c */ /* 0x020fe2000004185c */
[----:B------:R-:W-:-:S07]  /*1e0e0*/  IMAD.MOV.U32 R118, RZ, RZ, R41 ;  /* 0x000000ffff767224 */ /* 0x000fce00078e0029 */
[C---:B------:R-:W-:Y:S01]  /*1e0f0*/  HMMA.16816.F32.BF16 R88, R24.reuse, R14, R88 ;  /* 0x0000000e1858723c */ /* 0x040fe20000041858 */
[----:B------:R-:W3:Y:S01]  /*1e100*/  LDSM.16.M88.4 R12, [R104+0x8000] ;  /* 0x00800000680c783b */ /* 0x000ee20000000200 */
[----:B------:R-:W-:Y:S01]  /*1e110*/  IMAD.MOV.U32 R17, RZ, RZ, R42 ;  /* 0x000000ffff117224 */ /* 0x000fe200078e002a */
[----:B------:R-:W-:Y:S01]  /*1e120*/  MOV R5, R40 ;  /* 0x0000002800057202 */ /* 0x000fe20000000f00 */
[----:B------:R-:W-:Y:S02]  /*1e130*/  IMAD.MOV.U32 R16, RZ, RZ, R43 ;  /* 0x000000ffff107224 */ /* 0x000fe400078e002b */
[----:B------:R-:W4:Y:S02]  /*1e140*/  LDSM.16.M88.4 R40, [R104+0x3000] ;  /* 0x003000006828783b */ /* 0x000f240000000200 */
[C---:B-1----:R-:W-:Y:S08]  /*1e150*/  HMMA.16816.F32.BF16 R120, R24.reuse, R20, R120 ;  /* 0x000000141878723c */ /* 0x042ff00000041878 */
[C---:B------:R-:W-:Y:S01]  /*1e160*/  HMMA.16816.F32.BF16 R96, R24.reuse, R22, R96 ;  /* 0x000000161860723c */ /* 0x040fe20000041860 */
[----:B------:R-:W1:Y:S07]  /*1e170*/  LDSM.16.M88.4 R20, [R104+0x7800] ;  /* 0x007800006814783b */ /* 0x000e6e0000000200 */
[C---:B------:R-:W-:Y:S08]  /*1e180*/  HMMA.16816.F32.BF16 R204, R24.reuse, R28, R204 ;  /* 0x0000001c18cc723c */ /* 0x040ff000000418cc */
[----:B------:R-:W-:Y:S01]  /*1e190*/  HMMA.16816.F32.BF16 R192, R24, R30, R192 ;  /* 0x0000001e18c0723c */ /* 0x000fe200000418c0 */
[----:B------:R-:W5:Y:S01]  /*1e1a0*/  LDSM.16.M88.4 R28, [R104+0x7000] ;  /* 0x00700000681c783b */ /* 0x000f620000000200 */
[----:B------:R-:W-:-:S06]  /*1e1b0*/  MOV R38, R248 ;  /* 0x000000f800267202 */ /* 0x000fcc0000000f00 */
[C---:B---3--:R-:W-:Y:S08]  /*1e1c0*/  HMMA.16816.F32.BF16 R248, R24.reuse, R12, R64 ;  /* 0x0000000c18f8723c */ /* 0x048ff00000041840 */
[C---:B------:R-:W-:Y:S08]  /*1e1d0*/  HMMA.16816.F32.BF16 R60, R24.reuse, R14, R60 ;  /* 0x0000000e183c723c */ /* 0x040ff0000004183c */
[C---:B------:R-:W-:Y:S08]  /*1e1e0*/  HMMA.16816.F32.BF16 R12, R24.reuse, R44, R76 ;  /* 0x0000002c180c723c */ /* 0x040ff0000004184c */
[C---:B----4-:R-:W-:Y:S08]  /*1e1f0*/  HMMA.16816.F32.BF16 R168, R24.reuse, R40, R168 ;  /* 0x0000002818a8723c */ /* 0x050ff000000418a8 */
[----:B------:R-:W-:Y:S01]  /*1e200*/  HMMA.16816.F32.BF16 R128, R24, R42, R128 ;  /* 0x0000002a1880723c */ /* 0x000fe20000041880 */
[----:B------:R-:W3:Y:S01]  /*1e210*/  LDSM.16.M88.4 R40, [R104+0x6000] ;  /* 0x006000006828783b */ /* 0x000ee20000000200 */
[----:B------:R-:W-:-:S02]  /*1e220*/  IMAD.MOV.U32 R11, RZ, RZ, R237 ;  /* 0x000000ffff0b7224 */ /* 0x000fc400078e00ed */
[----:B------:R-:W-:Y:S01]  /*1e230*/  IMAD.MOV.U32 R39, RZ, RZ, R236 ;  /* 0x000000ffff277224 */ /* 0x000fe200078e00ec */
[----:B------:R-:W-:Y:S01]  /*1e240*/  MOV R86, R16 ;  /* 0x0000001000567202 */ /* 0x000fe20000000f00 */
[----:B------:R-:W-:Y:S02]  /*1e250*/  IMAD.MOV.U32 R85, RZ, RZ, R17 ;  /* 0x000000ffff557224 */ /* 0x000fe400078e0011 */
[----:B-1----:R-:W-:Y:S01]  /*1e260*/  HMMA.16816.F32.BF16 R100, R24, R20, R100 ;  /* 0x000000141864723c */ /* 0x002fe20000041864 */
[----:B------:R-:W-:Y:S01]  /*1e270*/  MOV R17, R14 ;  /* 0x0000000e00117202 */ /* 0x000fe20000000f00 */
[----:B------:R-:W-:-:S06]  /*1e280*/  IMAD.MOV.U32 R16, RZ, RZ, R15 ;  /* 0x000000ffff107224 */ /* 0x000fcc00078e000f */
[C---:B------:R-:W-:Y:S01]  /*1e290*/  HMMA.16816.F32.BF16 R236, R24.reuse, R22, R72 ;  /* 0x0000001618ec723c */ /* 0x040fe20000041848 */
[----:B------:R1:W-:Y:S06]  /*1e2a0*/  LDSM.16.M88.4 R20, [R2] ;  /* 0x000000000214783b */ /* 0x0003ec0000000200 */
[----:B------:R-:W-:Y:S01]  /*1e2b0*/  IMAD.MOV.U32 R74, RZ, RZ, R37 ;  /* 0x000000ffff4a7224 */ /* 0x000fe200078e0025 */
[C---:B------:R-:W-:Y:S01]  /*1e2c0*/  HMMA.16816.F32.BF16 R124, R24.reuse, R32, R124 ;  /* 0x00000020187c723c */ /* 0x040fe2000004187c */
[----:B------:R-:W-:Y:S01]  /*1e2d0*/  IMAD.MOV.U32 R37, RZ, RZ, R12 ;  /* 0x000000ffff257224 */ /* 0x000fe200078e000c */
[----:B------:R-:W4:Y:S06]  /*1e2e0*/  LDSM.16.M88.4 R32, [R104+0x6800] ;  /* 0x006800006820783b */ /* 0x000f2c0000000200 */
[----:B-----5:R-:W-:Y:S01]  /*1e2f0*/  HMMA.16816.F32.BF16 R200, R24, R28, R200 ;  /* 0x0000001c18c8723c */ /* 0x020fe200000418c8 */
[----:B-1----:R-:W-:-:S07]  /*1e300*/  IMAD.MOV.U32 R2, RZ, RZ, R13 ;  /* 0x000000ffff027224 */ /* 0x002fce00078e000d */
[C---:B------:R-:W-:Y:S01]  /*1e310*/  HMMA.16816.F32.BF16 R172, R24.reuse, R30, R172 ;  /* 0x0000001e18ac723c */ /* 0x040fe200000418ac */
[----:B------:R-:W1:Y:S07]  /*1e320*/  LDSM.16.M88.4 R28, [R177] ;  /* 0x00000000b11c783b */ /* 0x000e6e0000000200 */
[----:B------:R-:W-:Y:S01]  /*1e330*/  HMMA.16816.F32.BF16 R12, R24, R46, R56 ;  /* 0x0000002e180c723c */ /* 0x000fe20000041838 */
[----:B------:R-:W-:Y:S02]  /*1e340*/  IMAD.MOV.U32 R82, RZ, RZ, R10 ;  /* 0x000000ffff527224 */ /* 0x000fe400078e000a */
[----:B------:R-:W-:Y:S01]  /*1e350*/  IMAD.MOV.U32 R84, RZ, RZ, R118 ;  /* 0x000000ffff547224 */ /* 0x000fe200078e0076 */
[----:B------:R-:W-:Y:S01]  /*1e360*/  MOV R118, R63 ;  /* 0x0000003f00767202 */ /* 0x000fe20000000f00 */
[----:B------:R-:W-:-:S02]  /*1e370*/  IMAD.MOV.U32 R83, RZ, RZ, R5 ;  /* 0x000000ffff537224 */ /* 0x000fc400078e0005 */
[----:B------:R-:W-:Y:S01]  /*1e380*/  IMAD.MOV.U32 R10, RZ, RZ, R7 ;  /* 0x000000ffff0a7224 */ /* 0x000fe200078e0007 */
[C---:B---3--:R-:W-:Y:S01]  /*1e390*/  HMMA.16816.F32.BF16 R220, R24.reuse, R40, R220 ;  /* 0x0000002818dc723c */ /* 0x048fe200000418dc */
[----:B------:R-:W-:Y:S02]  /*1e3a0*/  IMAD.MOV.U32 R75, RZ, RZ, R247 ;  /* 0x000000ffff4b7224 */ /* 0x000fe400078e00f7 */
[----:B------:R-:W-:Y:S02]  /*1e3b0*/  IMAD.MOV.U32 R64, RZ, RZ, R61 ;  /* 0x000000ffff407224 */ /* 0x000fe400078e003d */
[----:B------:R-:W-:Y:S01]  /*1e3c0*/  IMAD.MOV.U32 R81, RZ, RZ, R60 ;  /* 0x000000ffff517224 */ /* 0x000fe200078e003c */
[----:B------:R-:W-:Y:S02]  /*1e3d0*/  LDSM.16.M88.4 R44, [R75] ;  /* 0x000000004b2c783b */ /* 0x000fe40000000200 */
[----:B------:R-:W-:Y:S01]  /*1e3e0*/  HMMA.16816.F32.BF16 R216, R24, R42, R216 ;  /* 0x0000002a18d8723c */ /* 0x000fe200000418d8 */
[----:B------:R-:W-:Y:S01]  /*1e3f0*/  IMAD.MOV.U32 R80, RZ, RZ, R62 ;  /* 0x000000ffff507224 */ /* 0x000fe200078e003e */
[----:B------:R3:W-:Y:S04]  /*1e400*/  LDSM.16.M88.4 R40, [R116] ;  /* 0x000000007428783b */ /* 0x0007e80000000200 */
[----:B------:R-:W-:Y:S02]  /*1e410*/  LDSM.16.M88.4 R60, [R182] ;  /* 0x00000000b63c783b */ /* 0x000fe40000000200 */
[----:B------:R-:W-:-:S02]  /*1e420*/  IMAD.MOV.U32 R247, RZ, RZ, R13 ;  /* 0x000000fffff77224 */ /* 0x000fc400078e000d */
[----:B------:R-:W-:Y:S02]  /*1e430*/  IMAD.MOV.U32 R7, RZ, RZ, R15 ;  /* 0x000000ffff077224 */ /* 0x000fe400078e000f */
[----:B------:R-:W-:Y:S01]  /*1e440*/  IMAD.MOV.U32 R5, RZ, RZ, R12 ;  /* 0x000000ffff057224 */ /* 0x000fe200078e000c */
[----:B---3--:R-:W-:Y:S02]  /*1e450*/  MOV R116, R14 ;  /* 0x0000000e00747202 */ /* 0x008fe40000000f00 */
[----:B------:R-:W3:Y:S01]  /*1e460*/  LDSM.16.M88.4 R12, [R185] ;  /* 0x00000000b90c783b */ /* 0x000ee20000000200 */
[C---:B----4-:R-:W-:Y:S08]  /*1e470*/  HMMA.16816.F32.BF16 R212, R24.reuse, R32, R212 ;  /* 0x0000002018d4723c */ /* 0x050ff000000418d4 */
[----:B------:R-:W-:Y:S08]  /*1e480*/  HMMA.16816.F32.BF16 R208, R24, R34, R208 ;  /* 0x0000002218d0723c */ /* 0x000ff000000418d0 */
[C---:B-1----:R-:W-:Y:S01]  /*1e490*/  HMMA.16816.F32.BF16 R32, R20.reuse, R28, R48 ;  /* 0x0000001c1420723c */ /* 0x042fe20000041830 */
[----:B------:R-:W1:Y:S07]  /*1e4a0*/  LDSM.16.M88.4 R48, [R74] ;  /* 0x000000004a30783b */ /* 0x000e6e0000000200 */
[----:B------:R-:W-:Y:S01]  /*1e4b0*/  HMMA.16816.F32.BF16 R52, R20, R30, R52 ;  /* 0x0000001e1434723c */ /* 0x000fe20000041834 */
[----:B------:R-:W4:Y:S11]  /*1e4c0*/  LDSM.16.M88.4 R28, [R104+0x9000] ;  /* 0x00900000681c783b */ /* 0x000f360000000200 */
[----:B------:R-:W-:Y:S04]  /*1e4d0*/  @!UPT UIADD3 URZ, URZ, URZ, URZ ;  /* 0x0000003f3f3ff290 */ /* 0x000fe8000fffe03f */
[----:B---3--:R-:W-:Y:S07]  /*1e4e0*/  HMMA.16816.F32.BF16 R56, R12, R60, R32 ;  /* 0x0000003c0c38723c */ /* 0x008fee0000041820 */
[----:B------:R-:W-:Y:S02]  /*1e4f0*/  IMAD.MOV.U32 R60, RZ, RZ, R64 ;  /* 0x000000ffff3c7224 */ /* 0x000fe400078e0040 */
[----:B------:R-:W3:Y:S01]  /*1e500*/  LDSM.16.M88.4 R64, [R182+0x800] ;  /* 0x00080000b640783b */ /* 0x000ee20000000200 */
[C---:B------:R-:W-:Y:S08]  /*1e510*/  HMMA.16816.F32.BF16 R68, R20.reuse, R40, R68 ;  /* 0x000000281444723c */ /* 0x040ff00000041844 */
[----:B-1----:R-:W-:Y:S08]  /*1e520*/  HMMA.16816.F32.BF16 R76, R20, R50, R128 ;  /* 0x00000032144c723c */ /* 0x002ff00000041880 */
[----:B----4-:R-:W-:Y:S01]  /*1e530*/  HMMA.16816.F32.BF16 R228, R24, R28, R228 ;  /* 0x0000001c18e4723c */ /* 0x010fe200000418e4 */
[----:B------:R-:W-:-:S02]  /*1e540*/  IMAD.MOV.U32 R129, RZ, RZ, R2 ;  /* 0x000000ffff817224 */ /* 0x000fc400078e0002 */
[----:B--2---:R-:W-:-:S05]  /*1e550*/  FMUL.FTZ R2, R56, R0 ;  /* 0x0000000038027220 */ /* 0x004fca0000410000 */
[----:B------:R-:W-:Y:S01]  /*1e560*/  HMMA.16816.F32.BF16 R224, R24, R30, R224 ;  /* 0x0000001e18e0723c */ /* 0x000fe200000418e0 */
[----:B------:R-:W-:-:S07]  /*1e570*/  MOV R130, R17 ;  /* 0x0000001100827202 */ /* 0x000fce0000000f00 */
[----:B------:R-:W-:Y:S01]  /*1e580*/  HMMA.16816.F32.BF16 R28, R12, R62, R52 ;  /* 0x0000003e0c1c723c */ /* 0x000fe20000041834 */
[----:B------:R1:W-:Y:S01]  /*1e590*/  MUFU.TANH R17, R2 ;  /* 0x0000000200117308 */ /* 0x0003e20000002400 */
[----:B------:R-:W-:-:S06]  /*1e5a0*/  IMAD.MOV.U32 R61, RZ, RZ, R82 ;  /* 0x000000ffff3d7224 */ /* 0x000fcc00078e0052 */
[----:B------:R-:W-:Y:S07]  /*1e5b0*/  HMMA.16816.F32.BF16 R72, R20, R48, R168 ;  /* 0x000000301448723c */ /* 0x000fee00000418a8 */
[----:B------:R-:W-:Y:S01]  /*1e5c0*/  MOV R171, R81 ;  /* 0x0000005100ab7202 */ /* 0x000fe20000000f00 */
[----:B-1----:R-:W-:Y:S02]  /*1e5d0*/  FMUL.FTZ R2, R57, R0 ;  /* 0x0000000039027220 */ /* 0x002fe40000410000 */
[----:B------:R-:W-:-:S02]  /*1e5e0*/  IMAD.MOV.U32 R169, RZ, RZ, R80 ;  /* 0x000000ffffa97224 */ /* 0x000fc400078e0050 */
[----:B------:R-:W-:Y:S02]  /*1e5f0*/  IMAD.MOV.U32 R48, RZ, RZ, R83 ;  /* 0x000000ffff307224 */ /* 0x000fe400078e0053 */
[C---:B------:R-:W-:Y:S01]  /*1e600*/  HMMA.16816.F32.BF16 R80, R20.reuse, R44, R124 ;  /* 0x0000002c1450723c */ /* 0x040fe2000004187c */
[----:B------:R1:W-:Y:S07]  /*1e610*/  MUFU.TANH R124, R2 ;  /* 0x00000002007c7308 */ /* 0x0003ee0000002400 */
[----:B------:R-:W-:Y:S01]  /*1e620*/  HMMA.16816.F32.BF16 R32, R20, R42, R112 ;  /* 0x0000002a1420723c */ /* 0x000fe20000041870 */
[----:B-1----:R-:W-:-:S06]  /*1e630*/  FMUL.FTZ R2, R58, R0 ;  /* 0x000000003a027220 */ /* 0x002fcc0000410000 */
[----:B------:R-:W-:Y:S02]  /*1e640*/  IMAD.MOV.U32 R112, RZ, RZ, R16 ;  /* 0x000000ffff707224 */ /* 0x000fe400078e0010 */
[----:B------:R1:W-:Y:S01]  /*1e650*/  MUFU.TANH R16, R2 ;  /* 0x0000000200107308 */ /* 0x0003e20000002400 */
[----:B---3--:R-:W-:Y:S01]  /*1e660*/  HMMA.16816.F32.BF16 R40, R12, R64, R68 ;  /* 0x000000400c28723c */ /* 0x008fe20000041844 */
[----:B------:R-:W-:Y:S01]  /*1e670*/  IMAD.MOV.U32 R49, RZ, RZ, R84 ;  /* 0x000000ffff317224 */ /* 0x000fe200078e0054 */
[----:B------:R-:W-:Y:S01]  /*1e680*/  MOV R131, R86 ;  /* 0x0000005600837202 */ /* 0x000fe20000000f00 */
[----:B------:R-:W-:Y:S02]  /*1e690*/  IMAD.MOV.U32 R168, RZ, RZ, R85 ;  /* 0x000000ffffa87224 */ /* 0x000fe400078e0055 */
[----:B------:R-:W-:-:S03]  /*1e6a0*/  IMAD.MOV.U32 R113, RZ, RZ, R87 ;  /* 0x000000ffff717224 */ /* 0x000fc600078e0057 */
[----:B------:R-:W-:Y:S01]  /*1e6b0*/  HMMA.16816.F32.BF16 R84, R20, R46, R108 ;  /* 0x0000002e1454723c */ /* 0x000fe2000004186c */
[----:B------:R-:W2:Y:S01]  /*1e6c0*/  LDSM.16.M88.4 R44, [R182+0x1000] ;  /* 0x00100000b62c783b */ /* 0x000ea20000000200 */
[----:B-1----:R-:W-:-:S04]  /*1e6d0*/  FMUL.FTZ R2, R59, R0 ;  /* 0x000000003b027220 */ /* 0x002fc80000410000 */
[----:B------:R1:W3:Y:S01]  /*1e6e0*/  MUFU.TANH R114, R2 ;  /* 0x0000000200727308 */ /* 0x0002e20000002400 */
[----:B------:R-:W-:Y:S02]  /*1e6f0*/  IMAD.MOV.U32 R128, RZ, RZ, R38 ;  /* 0x000000ffff807224 */ /* 0x000fe400078e0026 */
[----:B------:R-:W-:Y:S02]  /*1e700*/  IMAD.MOV.U32 R38, RZ, RZ, R39 ;  /* 0x000000ffff267224 */ /* 0x000fe400078e0027 */
[----:B-1----:R-:W-:-:S04]  /*1e710*/  FMUL.FTZ R2, R28, R0 ;  /* 0x000000001c027220 */ /* 0x002fc80000410000 */
[----:B------:R1:W-:Y:S01]  /*1e720*/  MUFU.TANH R126, R2 ;  /* 0x00000002007e7308 */ /* 0x0003e20000002400 */
[----:B------:R-:W-:Y:S02]  /*1e730*/  IMAD.MOV.U32 R115, RZ, RZ, R107 ;  /* 0x000000ffff737224 */ /* 0x000fe400078e006b */
[----:B-1----:R-:W-:-:S05]  /*1e740*/  FMUL.FTZ R2, R29, R0 ;  /* 0x000000001d027220 */ /* 0x002fca0000410000 */
[----:B------:R1:W-:Y:S01]  /*1e750*/  MUFU.TANH R39, R2 ;  /* 0x0000000200277308 */ /* 0x0003e20000002400 */
[----:B------:R-:W-:Y:S02]  /*1e760*/  IMAD.MOV.U32 R125, RZ, RZ, R169 ;  /* 0x000000ffff7d7224 */ /* 0x000fe400078e00a9 */
[----:B------:R-:W-:Y:S02]  /*1e770*/  IMAD.MOV.U32 R169, RZ, RZ, R116 ;  /* 0x000000ffffa97224 */ /* 0x000fe400078e0074 */
[----:B-1----:R-:W-:-:S04]  /*1e780*/  FMUL.FTZ R2, R30, R0 ;  /* 0x000000001e027220 */ /* 0x002fc80000410000 */
[----:B------:R1:W-:Y:S01]  /*1e790*/  MUFU.TANH R170, R2 ;  /* 0x0000000200aa7308 */ /* 0x0003e20000002400 */
[----:B------:R-:W-:Y:S02]  /*1e7a0*/  IMAD.MOV.U32 R111, RZ, RZ, R131 ;  /* 0x000000ffff6f7224 */ /* 0x000fe400078e0083 */
[----:B------:R-:W-:Y:S02]  /*1e7b0*/  IMAD.MOV.U32 R131, RZ, RZ, R5 ;  /* 0x000000ffff837224 */ /* 0x000fe400078e0005 */
[----:B-1----:R-:W-:-:S04]  /*1e7c0*/  FMUL.FTZ R2, R31, R0 ;  /* 0x000000001f027220 */ /* 0x002fc80000410000 */
[----:B------:R1:W-:Y:S01]  /*1e7d0*/  MUFU.TANH R107, R2 ;  /* 0x00000002006b7308 */ /* 0x0003e20000002400 */
[----:B------:R-:W-:Y:S01]  /*1e7e0*/  HMMA.16816.F32.BF16 R28, R12, R66, R32 ;  /* 0x000000420c1c723c */ /* 0x000fe20000041820 */
[----:B------:R-:W-:Y:S01]  /*1e7f0*/  IMAD.MOV.U32 R110, RZ, RZ, R168 ;  /* 0x000000ffff6e7224 */ /* 0x000fe200078e00a8 */
[----:B------:R-:W4:Y:S01]  /*1e800*/  LDSM.16.M88.4 R32, [R128] ;  /* 0x000000008020783b */ /* 0x000f220000000200 */
[----:B-1----:R-:W-:-:S04]  /*1e810*/  FMUL.FTZ R2, R40, R0 ;  /* 0x0000000028027220 */ /* 0x002fc80000410000 */
[----:B------:R1:W-:Y:S01]  /*1e820*/  MUFU.TANH R116, R2 ;  /* 0x0000000200747308 */ /* 0x0003e20000002400 */
[----:B------:R-:W-:Y:S02]  /*1e830*/  IMAD.MOV.U32 R168, RZ, RZ, R247 ;  /* 0x000000ffffa87224 */ /* 0x000fe400078e00f7 */
[----:B-1----:R-:W-:-:S05]  /*1e840*/  FMUL.FTZ R2, R41, R0 ;  /* 0x0000000029027220 */ /* 0x002fca0000410000 */
[----:B------:R1:W-:Y:S01]  /*1e850*/  MUFU.TANH R5, R2 ;  /* 0x0000000200057308 */ /* 0x0003e20000002400 */
[----:B------:R-:W-:Y:S01]  /*1e860*/  IMAD.MOV.U32 R108, RZ, RZ, R48 ;  /* 0x000000ffff6c7224 */ /* 0x000fe200078e0030 */
[----:B------:R-:W-:Y:S01]  /*1e870*/  MOV R109, R49 ;  /* 0x00000031006d7202 */ /* 0x000fe20000000f00 */
[----:B-1----:R-:W-:-:S05]  /*1e880*/  FMUL.FTZ R2, R42, R0 ;  /* 0x000000002a027220 */ /* 0x002fca0000410000 */
[----:B------:R1:W-:Y:S01]  /*1e890*/  MUFU.TANH R247, R2 ;  /* 0x0000000200f77308 */ /* 0x0003e20000002400 */
[C---:B--2---:R-:W-:Y:S01]  /*1e8a0*/  HMMA.16816.F32.BF16 R48, R12.reuse, R44, R72 ;  /* 0x0000002c0c30723c */ /* 0x044fe20000041848 */
[----:B-1----:R-:W-:Y:S02]  /*1e8b0*/  FMUL.FTZ R2, R43, R0 ;  /* 0x000000002b027220 */ /* 0x002fe40000410000 */
[----:B------:R-:W1:Y:S05]  /*1e8c0*/  LDSM.16.M88.4 R40, [R182+0x1800] ;  /* 0x00180000b628783b */ /* 0x000e6a0000000200 */
[----:B------:R-:W-:Y:S01]  /*1e8d0*/  HMMA.16816.F32.BF16 R52, R12, R46, R76 ;  /* 0x0000002e0c34723c */ /* 0x000fe2000004184c */
[----:B------:R2:W5:Y:S01]  /*1e8e0*/  MUFU.TANH R78, R2 ;  /* 0x00000002004e7308 */ /* 0x0005620000002400 */
[----:B------:R-:W-:-:S02]  /*1e8f0*/  IMAD.MOV.U32 R70, RZ, RZ, R10 ;  /* 0x000000ffff467224 */ /* 0x000fc400078e000a */
[----:B------:R-:W-:Y:S02]  /*1e900*/  IMAD.MOV.U32 R10, RZ, RZ, R252 ;  /* 0x000000ffff0a7224 */ /* 0x000fe400078e00fc */
[----:B--2---:R-:W-:-:S04]  /*1e910*/  FMUL.FTZ R2, R28, R0 ;  /* 0x000000001c027220 */ /* 0x004fc80000410000 */
[----:B------:R2:W-:Y:S01]  /*1e920*/  MUFU.TANH R127, R2 ;  /* 0x00000002007f7308 */ /* 0x0005e20000002400 */
[----:B------:R-:W-:Y:S01]  /*1e930*/  IMAD.MOV.U32 R56, RZ, RZ, R171 ;  /* 0x000000ffff387224 */ /* 0x000fe200078e00ab */
[----:B------:R-:W-:Y:S01]  /*1e940*/  MOV R171, R7 ;  /* 0x0000000700ab7202 */ /* 0x000fe20000000f00 */
[----:B--2---:R-:W-:-:S05]  /*1e950*/  FMUL.FTZ R2, R29, R0 ;  /* 0x000000001d027220 */ /* 0x004fca0000410000 */
[----:B------:R2:W1:Y:S01]  /*1e960*/  MUFU.TANH R64, R2 ;  /* 0x0000000200407308 */ /* 0x0004620000002400 */
[----:B------:R-:W-:Y:S02]  /*1e970*/  IMAD.MOV.U32 R57, RZ, RZ, R60 ;  /* 0x000000ffff397224 */ /* 0x000fe400078e003c */
[----:B--2---:R-:W-:-:S05]  /*1e980*/  FMUL.FTZ R2, R30, R0 ;  /* 0x000000001e027220 */ /* 0x004fca0000410000 */
[----:B------:R2:W-:Y:S01]  /*1e990*/  MUFU.TANH R252, R2 ;  /* 0x0000000200fc7308 */ /* 0x0005e20000002400 */
[----:B------:R-:W-:Y:S01]  /*1e9a0*/  MOV R71, R61 ;  /* 0x0000003d00477202 */ /* 0x000fe20000000f00 */
[----:B----4-:R-:W-:Y:S01]  /*1e9b0*/  HMMA.16816.F32.BF16 R44, R20, R32, R204 ;  /* 0x00000020142c723c */ /* 0x010fe200000418cc */
[----:B------:R-:W-:Y:S02]  /*1e9c0*/  IMAD.MOV.U32 R67, RZ, RZ, R57 ;  /* 0x000000ffff437224 */ /* 0x000fe400078e0039 */
[----:B--2---:R-:W-:-:S05]  /*1e9d0*/  FMUL.FTZ R2, R31, R0 ;  /* 0x000000001f027220 */ /* 0x004fca0000410000 */
[----:B------:R-:W-:Y:S01]  /*1e9e0*/  HMMA.16816.F32.BF16 R60, R20, R34, R192 ;  /* 0x00000022143c723c */ /* 0x000fe200000418c0 */
[----:B------:R-:W-:Y:S01]  /*1e9f0*/  IMAD.MOV.U32 R66, RZ, RZ, R56 ;  /* 0x000000ffff427224 */ /* 0x000fe200078e0038 */
[----:B------:R-:W2:Y:S01]  /*1ea00*/  LDSM.16.M88.4 R28, [R70] ;  /* 0x00000000461c783b */ /* 0x000ea20000000200 */
[----:B------:R4:W-:Y:S01]  /*1ea10*/  MUFU.TANH R7, R2 ;  /* 0x0000000200077308 */ /* 0x0009e20000002400 */
[----:B------:R-:W-:-:S04]  /*1ea20*/  IMAD.MOV.U32 R76, RZ, RZ, R246 ;  /* 0x000000ffff4c7224 */ /* 0x000fc800078e00f6 */
[----:B-1----:R-:W-:Y:S01]  /*1ea30*/  HMMA.16816.F32.BF16 R32, R12, R40, R80 ;  /* 0x000000280c20723c */ /* 0x002fe20000041850 */
[----:B----4-:R-:W-:-:S04]  /*1ea40*/  FMUL.FTZ R2, R48, R0 ;  /* 0x0000000030027220 */ /* 0x010fc80000410000 */
[----:B------:R1:W-:Y:S03]  /*1ea50*/  MUFU.TANH R128, R2 ;  /* 0x0000000200807308 */ /* 0x0003e60000002400 */
[----:B------:R-:W-:Y:S01]  /*1ea60*/  HMMA.16816.F32.BF16 R56, R12, R42, R84 ;  /* 0x0000002a0c38723c */ /* 0x000fe20000041854 */
[----:B------:R-:W4:Y:S01]  /*1ea70*/  LDSM.16.M88.4 R40, [R182+0x2000] ;  /* 0x00200000b628783b */ /* 0x000f220000000200 */
[----:B-1----:R-:W-:-:S04]  /*1ea80*/  FMUL.FTZ R2, R49, R0 ;  /* 0x0000000031027220 */ /* 0x002fc80000410000 */
[----:B------:R1:W1:Y:S01]  /*1ea90*/  MUFU.TANH R192, R2 ;  /* 0x0000000200c07308 */ /* 0x0002620000002400 */
[----:B------:R-:W-:Y:S01]  /*1eaa0*/  MOV R73, R129 ;  /* 0x0000008100497202 */ /* 0x000fe20000000f00 */
[----:B-1----:R-:W-:-:S06]  /*1eab0*/  FMUL.FTZ R2, R50, R0 ;  /* 0x0000000032027220 */ /* 0x002fcc0000410000 */
[----:B------:R1:W-:Y:S02]  /*1eac0*/  MUFU.TANH R246, R2 ;  /* 0x0000000200f67308 */ /* 0x0003e40000002400 */
[----:B-1----:R-:W-:-:S06]  /*1ead0*/  FMUL.FTZ R2, R51, R0 ;  /* 0x0000000033027220 */ /* 0x002fcc0000410000 */
[----:B------:R1:W-:Y:S01]  /*1eae0*/  MUFU.TANH R86, R2 ;  /* 0x0000000200567308 */ /* 0x0003e20000002400 */
[----:B------:R-:W-:Y:S02]  /*1eaf0*/  IMAD.MOV.U32 R75, RZ, RZ, R130 ;  /* 0x000000ffff4b7224 */ /* 0x000fe400078e0082 */
[----:B-1----:R-:W-:-:S05]  /*1eb00*/  FMUL.FTZ R2, R52, R0 ;  /* 0x0000000034027220 */ /* 0x002fca0000410000 */
[----:B------:R1:W-:Y:S01]  /*1eb10*/  MUFU.TANH R129, R2 ;  /* 0x0000000200817308 */ /* 0x0003e20000002400 */
[----:B------:R-:W-:Y:S01]  /*1eb20*/  IMAD.MOV.U32 R74, RZ, RZ, R112 ;  /* 0x000000ffff4a7224 */ /* 0x000fe200078e0070 */
[----:B------:R-:W-:Y:S01]  /*1eb30*/  MOV R112, R4 ;  /* 0x0000000400707202 */ /* 0x000fe20000000f00 */
[----:B-1----:R-:W-:-:S05]  /*1eb40*/  FMUL.FTZ R2, R53, R0 ;  /* 0x0000000035027220 */ /* 0x002fca0000410000 */
[----:B------:R1:W1:Y:S01]  /*1eb50*/  MUFU.TANH R80, R2 ;  /* 0x0000000200507308 */ /* 0x0002620000002400 */
[----:B------:R-:W-:Y:S02]  /*1eb60*/  IMAD.MOV.U32 R72, RZ, RZ, R113 ;  /* 0x000000ffff487224 */ /* 0x000fe400078e0071 */
[----:B------:R-:W-:Y:S02]  /*1eb70*/  IMAD.MOV.U32 R113, RZ, RZ, R241 ;  /* 0x000000ffff717224 */ /* 0x000fe400078e00f1 */
[----:B-1----:R-:W-:-:S04]  /*1eb80*/  FMUL.FTZ R2, R54, R0 ;  /* 0x0000000036027220 */ /* 0x002fc80000410000 */
[----:B------:R1:W-:Y:S01]  /*1eb90*/  MUFU.TANH R130, R2 ;  /* 0x0000000200827308 */ /* 0x0003e20000002400 */
[----:B------:R-:W-:Y:S01]  /*1eba0*/  MOV R77, R115 ;  /* 0x00000073004d7202 */ /* 0x000fe20000000f00 */
[----:B------:R-:W-:Y:S02]  /*1ebb0*/  IMAD.MOV.U32 R65, RZ, RZ, R71 ;  /* 0x000000ffff417224 */ /* 0x000fe400078e0047 */
[----:B-1----:R-:W-:-:S04]  /*1ebc0*/  FMUL.FTZ R2, R55, R0 ;  /* 0x0000000037027220 */ /* 0x002fc80000410000 */
[----:B------:R1:W-:Y:S01]  /*1ebd0*/  MUFU.TANH R4, R2 ;  /* 0x0000000200047308 */ /* 0x0003e20000002400 */
[----:B------:R-:W-:Y:S01]  /*1ebe0*/  IMAD.MOV.U32 R115, RZ, RZ, R9 ;  /* 0x000000ffff737224 */ /* 0x000fe200078e0009 */
[----:B--2---:R-:W-:Y:S01]  /*1ebf0*/  HMMA.16816.F32.BF16 R52, R20, R28, R120 ;  /* 0x0000001c1434723c */ /* 0x004fe20000041878 */
[----:B---3--:R-:W-:Y:S02]  /*1ec00*/  IMAD.MOV.U32 R79, RZ, RZ, R114 ;  /* 0x000000ffff4f7224 */ /* 0x008fe400078e0072 */
[----:B-1----:R-:W-:-:S04]  /*1ec10*/  FMUL.FTZ R2, R32, R0 ;  /* 0x0000000020027220 */ /* 0x002fc80000410000 */
[----:B------:R1:W-:Y:S01]  /*1ec20*/  MUFU.TANH R241, R2 ;  /* 0x0000000200f17308 */ /* 0x0003e20000002400 */
[----:B------:R-:W-:Y:S01]  /*1ec30*/  HMMA.16816.F32.BF16 R68, R20, R30, R96 ;  /* 0x0000001e1444723c */ /* 0x000fe20000041860 */
[----:B------:R-:W-:-:S07]  /*1ec40*/  IMAD.MOV.U32 R114, RZ, RZ, R240 ;  /* 0x000000ffff727224 */ /* 0x000fce00078e00f0 */
[----:B----4-:R-:W-:Y:S01]  /*1ec50*/  HMMA.16816.F32.BF16 R28, R12, R40, R44 ;  /* 0x000000280c1c723c */ /* 0x010fe2000004182c */
[----:B------:R-:W-:Y:S01]  /*1ec60*/  LDSM.16.M88.4 R44, [R76] ;  /* 0x000000004c2c783b */ /* 0x000fe20000000200 */
[----:B-1----:R-:W-:-:S06]  /*1ec70*/  FMUL.FTZ R2, R33, R0 ;  /* 0x0000000021027220 */ /* 0x002fcc0000410000 */
[----:B------:R-:W-:Y:S01]  /*1ec80*/  HMMA.16816.F32.BF16 R48, R12, R42, R60 ;  /* 0x0000002a0c30723c */ /* 0x000fe2000004183c */
[----:B------:R-:W1:Y:S01]  /*1ec90*/  LDSM.16.M88.4 R40, [R182+0x2800] ;  /* 0x00280000b628783b */ /* 0x000e620000000200 */
[----:B------:R2:W-:Y:S01]  /*1eca0*/  MUFU.TANH R9, R2 ;  /* 0x0000000200097308 */ /* 0x0005e20000002400 */
[----:B------:R-:W-:Y:S02]  /*1ecb0*/  IMAD.MOV.U32 R87, RZ, RZ, R72 ;  /* 0x000000ffff577224 */ /* 0x000fe400078e0048 */
[----:B------:R-:W-:Y:S01]  /*1ecc0*/  LDSM.16.M88.4 R60, [R104+0x9800] ;  /* 0x00980000683c783b */ /* 0x000fe20000000200 */
[----:B-----5:R-:W-:Y:S02]  /*1ecd0*/  IMAD.MOV.U32 R193, RZ, RZ, R78 ;  /* 0x000000ffffc17224 */ /* 0x020fe400078e004e */
[----:B--2---:R-:W-:-:S04]  /*1ece0*/  FMUL.FTZ R2, R34, R0 ;  /* 0x0000000022027220 */ /* 0x004fc80000410000 */
[----:B------:R2:W-:Y:S01]  /*1ecf0*/  MUFU.TANH R240, R2 ;  /* 0x0000000200f07308 */ /* 0x0005e20000002400 */
[----:B------:R-:W-:Y:S01]  /*1ed00*/  MOV R78, R131 ;  /* 0x00000083004e7202 */ /* 0x000fe20000000f00 */
[----:B--2---:R-:W-:-:S06]  /*1ed10*/  FMUL.FTZ R2, R35, R0 ;  /* 0x0000000023027220 */ /* 0x004fcc0000410000 */
[----:B------:R2:W-:Y:S01]  /*1ed20*/  MUFU.TANH R72, R2 ;  /* 0x0000000200487308 */ /* 0x0005e20000002400 */
[----:B------:R-:W-:Y:S02]  /*1ed30*/  IMAD.MOV.U32 R82, RZ, RZ, R79 ;  /* 0x000000ffff527224 */ /* 0x000fe400078e004f */
[----:B--2---:R-:W-:-:S05]  /*1ed40*/  FMUL.FTZ R2, R56, R0 ;  /* 0x0000000038027220 */ /* 0x004fca0000410000 */
[----:B------:R2:W-:Y:S01]  /*1ed50*/  MUFU.TANH R131, R2 ;  /* 0x0000000200837308 */ /* 0x0005e20000002400 */
[----:B------:R-:W-:Y:S01]  /*1ed60*/  MOV R79, R73 ;  /* 0x00000049004f7202 */ /* 0x000fe20000000f00 */
[----:B------:R-:W-:Y:S01]  /*1ed70*/  IMAD.MOV.U32 R73, RZ, RZ, R75 ;  /* 0x000000ffff497224 */ /* 0x000fe200078e004b */
[----:B------:R-:W-:Y:S01]  /*1ed80*/  MOV R75, R10 ;  /* 0x0000000a004b7202 */ /* 0x000fe20000000f00 */
[----:B--2---:R-:W-:-:S04]  /*1ed90*/  FMUL.FTZ R2, R57, R0 ;  /* 0x0000000039027220 */ /* 0x004fc80000410000 */
[----:B------:R2:W-:Y:S01]  /*1eda0*/  MUFU.TANH R84, R2 ;  /* 0x0000000200547308 */ /* 0x0005e20000002400 */
[----:B------:R-:W-:Y:S02]  /*1edb0*/  IMAD.MOV.U32 R205, RZ, RZ, R77 ;  /* 0x000000ffffcd7224 */ /* 0x000fe400078e004d */
[----:B------:R-:W-:Y:S02]  /*1edc0*/  IMAD.MOV.U32 R77, RZ, RZ, R171 ;  /* 0x000000ffff4d7224 */ /* 0x000fe400078e00ab */
[----:B--2---:R-:W-:-:S04]  /*1edd0*/  FMUL.FTZ R2, R58, R0 ;  /* 0x000000003a027220 */ /* 0x004fc80000410000 */
[----:B------:R2:W-:Y:S01]  /*1ede0*/  MUFU.TANH R206, R2 ;  /* 0x0000000200ce7308 */ /* 0x0005e20000002400 */
[----:B------:R-:W-:Y:S02]  /*1edf0*/  IMAD.MOV.U32 R85, RZ, RZ, R106 ;  /* 0x000000ffff557224 */ /* 0x000fe400078e006a */
[----:B--2---:R-:W-:Y:S02]  /*1ee00*/  FMUL.FTZ R2, R59, R0 ;  /* 0x000000003b027220 */ /* 0x004fe40000410000 */
[----:B------:R-:W2:Y:S03]  /*1ee10*/  LDSM.16.M88.4 R56, [R182+0x3000] ;  /* 0x00300000b638783b */ /* 0x000ea60000000200 */
[----:B------:R3:W-:Y:S01]  /*1ee20*/  MUFU.TANH R10, R2 ;  /* 0x00000002000a7308 */ /* 0x0007e20000002400 */
[----:B-1----:R-:W-:Y:S01]  /*1ee30*/  HMMA.16816.F32.BF16 R32, R12, R40, R52 ;  /* 0x000000280c20723c */ /* 0x002fe20000041834 */
[----:B------:R-:W-:-:S02]  /*1ee40*/  IMAD.MOV.U32 R194, RZ, RZ, R168 ;  /* 0x000000ffffc27224 */ /* 0x000fc400078e00a8 */
[----:B---3--:R-:W-:-:S04]  /*1ee50*/  FMUL.FTZ R2, R28, R0 ;  /* 0x000000001c027220 */ /* 0x008fc80000410000 */
[----:B------:R1:W-:Y:S01]  /*1ee60*/  MUFU.TANH R171, R2 ;  /* 0x0000000200ab7308 */ /* 0x0003e20000002400 */
[----:B------:R-:W-:Y:S01]  /*1ee70*/  HMMA.16816.F32.BF16 R52, R20, R46, R88 ;  /* 0x0000002e1434723c */ /* 0x000fe20000041858 */
[----:B------:R-:W-:Y:S02]  /*1ee80*/  IMAD.MOV.U32 R195, RZ, RZ, R66 ;  /* 0x000000ffffc37224 */ /* 0x000fe400078e0042 */
[----:B------:R-:W-:Y:S02]  /*1ee90*/  IMAD.MOV.U32 R207, RZ, RZ, R67 ;  /* 0x000000ffffcf7224 */ /* 0x000fe400078e0043 */
[----:B-1----:R-:W-:-:S04]  /*1eea0*/  FMUL.FTZ R2, R29, R0 ;  /* 0x000000001d027220 */ /* 0x002fc80000410000 */
[----:B------:R1:W-:Y:S01]  /*1eeb0*/  MUFU.TANH R106, R2 ;  /* 0x00000002006a7308 */ /* 0x0003e20000002400 */
[----:B------:R-:W-:Y:S02]  /*1eec0*/  IMAD.MOV.U32 R81, RZ, RZ, R65 ;  /* 0x000000ffff517224 */ /* 0x000fe400078e0041 */
[----:B------:R-:W-:Y:S02]  /*1eed0*/  IMAD.MOV.U32 R83, RZ, RZ, R64 ;  /* 0x000000ffff537224 */ /* 0x000fe400078e0040 */
[----:B------:R-:W-:Y:S01]  /*1eee0*/  HMMA.16816.F32.BF16 R64, R20, R44, R92 ;  /* 0x0000002c1440723c */ /* 0x000fe2000004185c */
[----:B------:R-:W-:Y:S01]  /*1eef0*/  MOV R99, R205 ;  /* 0x000000cd00637202 */ /* 0x000fe20000000f00 */
[----:B------:R-:W-:Y:S01]  /*1ef00*/  IMAD.MOV.U32 R76, RZ, RZ, R169 ;  /* 0x000000ffff4c7224 */ /* 0x000fe200078e00a9 */
[----:B------:R-:W-:Y:S01]  /*1ef10*/  LDSM.16.M88.4 R44, [R85] ;  /* 0x00000000552c783b */ /* 0x000fe20000000200 */
[----:B-1----:R-:W-:-:S04]  /*1ef20*/  FMUL.FTZ R2, R30, R0 ;  /* 0x000000001e027220 */ /* 0x002fc80000410000 */
[----:B------:R1:W-:Y:S02]  /*1ef30*/  MUFU.TANH R168, R2 ;  /* 0x0000000200a87308 */ /* 0x0003e40000002400 */
[----:B-1----:R-:W-:-:S06]  /*1ef40*/  FMUL.FTZ R2, R31, R0 ;  /* 0x000000001f027220 */ /* 0x002fcc0000410000 */
[----:B------:R1:W-:Y:S01]  /*1ef50*/  MUFU.TANH R93, R2 ;  /* 0x00000002005d7308 */ /* 0x0003e20000002400 */
[----:B------:R-:W-:Y:S01]  /*1ef60*/  MOV R98, R99 ;  /* 0x0000006300627202 */ /* 0x000fe20000000f00 */
[----:B-1----:R-:W-:-:S06]  /*1ef70*/  FMUL.FTZ R2, R48, R0 ;  /* 0x0000000030027220 */ /* 0x002fcc0000410000 */
[----:B------:R1:W-:Y:S02]  /*1ef80*/  MUFU.TANH R204, R2 ;  /* 0x0000000200cc7308 */ /* 0x0003e40000002400 */
[----:B-1----:R-:W-:-:S06]  /*1ef90*/  FMUL.FTZ R2, R49, R0 ;  /* 0x0000000031027220 */ /* 0x002fcc0000410000 */
[----:B------:R1:W-:Y:S02]  /*1efa0*/  MUFU.TANH R92, R2 ;  /* 0x00000002005c7308 */ /* 0x0003e40000002400 */
[----:B-1----:R-:W-:-:S06]  /*1efb0*/  FMUL.FTZ R2, R50, R0 ;  /* 0x0000000032027220 */ /* 0x002fcc0000410000 */
[----:B------:R1:W-:Y:S02]  /*1efc0*/  MUFU.TANH R169, R2 ;  /* 0x0000000200a97308 */ /* 0x0003e40000002400 */
[----:B-1----:R-:W-:Y:S02]  /*1efd0*/  FMUL.FTZ R2, R51, R0 ;  /* 0x0000000033027220 */ /* 0x002fe40000410000 */
[C---:B--2---:R-:W-:Y:S01]  /*1efe0*/  HMMA.16816.F32.BF16 R48, R12.reuse, R58, R52 ;  /* 0x0000003a0c30723c */ /* 0x044fe20000041834 */
[----:B------:R-:W1:Y:S01]  /*1eff0*/  LDSM.16.M88.4 R52, [R98] ;  /* 0x000000006234783b */ /* 0x000e620000000200 */
[----:B------:R-:W-:Y:S02]  /*1f000*/  IMAD.MOV.U32 R122, RZ, RZ, R87 ;  /* 0x000000ffff7a7224 */ /* 0x000fe400078e0057 */
[----:B------:R-:W-:Y:S02]  /*1f010*/  IMAD.MOV.U32 R87, RZ, RZ, R105 ;  /* 0x000000ffff577224 */ /* 0x000fe400078e0069 */
[----:B------:R-:W2:Y:S02]  /*1f020*/  LDL R105, [R1+0x150] ;  /* 0x0001500001697983 */ /* 0x000ea40000100800 */
[----:B------:R-:W-:Y:S08]  /*1f030*/  HMMA.16816.F32.BF16 R40, R12, R42, R68 ;  /* 0x0000002a0c28723c */ /* 0x000ff00000041844 */
[----:B-1----:R-:W-:Y:S07]  /*1f040*/  HMMA.16816.F32.BF16 R68, R20, R54, R216 ;  /* 0x000000361444723c */ /* 0x002fee00000418d8 */
[----:B------:R-:W-:-:S02]  /*1f050*/  IMAD.MOV.U32 R217, RZ, RZ, R118 ;  /* 0x000000ffffd97224 */ /* 0x000fc400078e0076 */
[----:B------:R-:W3:Y:S01]  /*1f060*/  LDL.LU R118, [R1+0xd4] ;  /* 0x0000d40001767983 */ /* 0x000ee20000300800 */
[----:B------:R1:W-:Y:S01]  /*1f070*/  MUFU.TANH R205, R2 ;  /* 0x0000000200cd7308 */ /* 0x0003e20000002400 */
[----:B------:R-:W-:Y:S02]  /*1f080*/  IMAD.MOV.U32 R121, RZ, RZ, R82 ;  /* 0x000000ffff797224 */ /* 0x000fe400078e0052 */
[----:B------:R-:W-:Y:S02]  /*1f090*/  IMAD.MOV.U32 R82, RZ, RZ, R170 ;  /* 0x000000ffff527224 */ /* 0x000fe400078e00aa */
[----:B------:R-:W-:Y:S02]  /*1f0a0*/  IMAD.MOV.U32 R170, RZ, RZ, R188 ;  /* 0x000000ffffaa7224 */ /* 0x000fe400078e00bc */
[----:B-1----:R-:W-:-:S04]  /*1f0b0*/  FMUL.FTZ R2, R32, R0 ;  /* 0x0000000020027220 */ /* 0x002fc80000410000 */
[----:B------:R1:W-:Y:S01]  /*1f0c0*/  MUFU.TANH R188, R2 ;  /* 0x0000000200bc7308 */ /* 0x0003e20000002400 */
[----:B------:R-:W-:Y:S01]  /*1f0d0*/  IMAD.MOV.U32 R120, RZ, RZ, R38 ;  /* 0x000000ffff787224 */ /* 0x000fe200078e0026 */
[----:B------:R-:W-:Y:S01]  /*1f0e0*/  HMMA.16816.F32.BF16 R28, R12, R56, R64 ;  /* 0x000000380c1c723c */ /* 0x000fe20000041840 */
[----:B------:R-:W4:Y:S01]  /*1f0f0*/  LDSM.16.M88.4 R64, [R182+0x3800] ;  /* 0x00380000b640783b */ /* 0x000f220000000200 */
[----:B-1----:R-:W-:-:S04]  /*1f100*/  FMUL.FTZ R2, R33, R0 ;  /* 0x0000000021027220 */ /* 0x002fc80000410000 */
[----:B------:R1:W-:Y:S01]  /*1f110*/  MUFU.TANH R88, R2 ;  /* 0x0000000200587308 */ /* 0x0003e20000002400 */
[----:B------:R-:W-:Y:S02]  /*1f120*/  IMAD.MOV.U32 R85, RZ, RZ, R193 ;  /* 0x000000ffff557224 */ /* 0x000fe400078e00c1 */
[----:B-1----:R-:W-:-:S05]  /*1f130*/  FMUL.FTZ R2, R34, R0 ;  /* 0x0000000022027220 */ /* 0x002fca0000410000 */
[----:B------:R1:W-:Y:S01]  /*1f140*/  MUFU.TANH R38, R2 ;  /* 0x0000000200267308 */ /* 0x0003e20000002400 */
[----:B------:R-:W-:Y:S02]  /*1f150*/  IMAD.MOV.U32 R99, RZ, RZ, R120 ;  /* 0x000000ffff637224 */ /* 0x000fe400078e0078 */
[----:B-1----:R-:W-:-:S05]  /*1f160*/  FMUL.FTZ R2, R35, R0 ;  /* 0x0000000023027220 */ /* 0x002fca0000410000 */
[----:B------:R1:W-:Y:S01]  /*1f170*/  MUFU.TANH R123, R2 ;  /* 0x00000002007b7308 */ /* 0x0003e20000002400 */
[----:B------:R-:W-:Y:S02]  /*1f180*/  IMAD.MOV.U32 R120, RZ, RZ, R87 ;  /* 0x000000ffff787224 */ /* 0x000fe400078e0057 */
[----:B------:R-:W-:Y:S01]  /*1f190*/  IMAD.MOV.U32 R87, RZ, RZ, R81 ;  /* 0x000000ffff577224 */ /* 0x000fe200078e0051 */
[----:B------:R-:W-:Y:S01]  /*1f1a0*/  HMMA.16816.F32.BF16 R32, R20, R44, R196 ;  /* 0x0000002c1420723c */ /* 0x000fe200000418c4 */
[----:B------:R-:W-:Y:S02]  /*1f1b0*/  IMAD.MOV.U32 R81, RZ, RZ, R83 ;  /* 0x000000ffff517224 */ /* 0x000fe400078e0053 */
[----:B-1----:R-:W-:-:S04]  /*1f1c0*/  FMUL.FTZ R2, R40, R0 ;  /* 0x0000000028027220 */ /* 0x002fc80000410000 */
[----:B------:R1:W-:Y:S01]  /*1f1d0*/  MUFU.TANH R193, R2 ;  /* 0x0000000200c17308 */ /* 0x0003e20000002400 */
[----:B------:R-:W-:Y:S01]  /*1f1e0*/  MOV R83, R192 ;  /* 0x000000c000537202 */ /* 0x000fe20000000f00 */
[----:B------:R-:W-:Y:S02]  /*1f1f0*/  IMAD.MOV.U32 R192, RZ, RZ, R39 ;  /* 0x000000ffffc07224 */ /* 0x000fe400078e0027 */
[----:B-1----:R-:W-:-:S04]  /*1f200*/  FMUL.FTZ R2, R41, R0 ;  /* 0x0000000029027220 */ /* 0x002fc80000410000 */
[----:B------:R1:W5:Y:S01]  /*1f210*/  MUFU.TANH R89, R2 ;  /* 0x0000000200597308 */ /* 0x0003620000002400 */
[----:B------:R-:W-:Y:S02]  /*1f220*/  IMAD.MOV.U32 R98, RZ, RZ, R99 ;  /* 0x000000ffff627224 */ /* 0x000fe400078e0063 */
[----:B------:R-:W-:Y:S02]  /*1f230*/  IMAD.MOV.U32 R99, RZ, RZ, R120 ;  /* 0x000000ffff637224 */ /* 0x000fe400078e0078 */
[----:B-1----:R-:W-:-:S04]  /*1f240*/  FMUL.FTZ R2, R42, R0 ;  /* 0x000000002a027220 */ /* 0x002fc80000410000 */
[----:B------:R1:W-:Y:S01]  /*1f250*/  MUFU.TANH R39, R2 ;  /* 0x0000000200277308 */ /* 0x0003e20000002400 */
[----:B------:R-:W-:Y:S01]  /*1f260*/  IMAD.MOV.U32 R120, RZ, RZ, R122 ;  /* 0x000000ffff787224 */ /* 0x000fe200078e007a */
[----:B------:R-:W-:Y:S01]  /*1f270*/  MOV R122, R80 ;  /* 0x00000050007a7202 */ /* 0x000fe20000000f00 */
[----:B------:R-:W-:Y:S01]  /*1f280*/  IMAD.MOV.U32 R80, RZ, RZ, R81 ;  /* 0x000000ffff507224 */ /* 0x000fe200078e0051 */
[----:B------:R-:W-:Y:S01]  /*1f290*/  MOV R97, R98 ;  /* 0x0000006200617202 */ /* 0x000fe20000000f00 */
[----:B------:R-:W-:Y:S02]  /*1f2a0*/  IMAD.MOV.U32 R81, RZ, RZ, R83 ;  /* 0x000000ffff517224 */ /* 0x000fe400078e0053 */
[----:B-1----:R-:W-:Y:S02]  /*1f2b0*/  FMUL.FTZ R2, R43, R0 ;  /* 0x000000002b027220 */ /* 0x002fe40000410000 */
[----:B------:R-:W-:Y:S01]  /*1f2c0*/  IMAD.MOV.U32 R83, RZ, RZ, R192 ;  /* 0x000000ffff537224 */ /* 0x000fe200078e00c0 */
[----:B------:R-:W-:Y:S01]  /*1f2d0*/  HMMA.16816.F32.BF16 R108, R24, R60, R108 ;  /* 0x0000003c186c723c */ /* 0x000fe2000004186c */
[----:B------:R1:W1:Y:S01]  /*1f2e0*/  MUFU.TANH R199, R2 ;  /* 0x0000000200c77308 */ /* 0x0002620000002400 */
[----:B------:R-:W-:Y:S01]  /*1f2f0*/  IMAD.MOV.U32 R98, RZ, RZ, R99 ;  /* 0x000000ffff627224 */ /* 0x000fe200078e0063 */
[----:B------:R4:W-:Y:S01]  /*1f300*/  LDSM.16.M88.4 R40, [R97] ;  /* 0x000000006128783b */ /* 0x0009e20000000200 */
[----:B------:R-:W-:-:S02]  /*1f310*/  IMAD.MOV.U32 R192, RZ, RZ, R11 ;  /* 0x000000ffffc07224 */ /* 0x000fc400078e000b */
[----:B------:R-:W-:Y:S02]  /*1f320*/  IMAD.MOV.U32 R99, RZ, RZ, R120 ;  /* 0x000000ffff637224 */ /* 0x000fe400078e0078 */
[----:B------:R-:W-:Y:S01]  /*1f330*/  IMAD.MOV.U32 R120, RZ, RZ, R122 ;  /* 0x000000ffff787224 */ /* 0x000fe200078e007a */
[----:B------:R-:W-:Y:S01]  /*1f340*/  HMMA.16816.F32.BF16 R112, R24, R62, R112 ;  /* 0x0000003e1870723c */ /* 0x000fe20000041870 */
[-C--:B-1----:R-:W-:Y:S01]  /*1f350*/  FMUL.FTZ R2, R28, R0.reuse ;  /* 0x000000001c027220 */ /* 0x082fe20000410000 */
[----:B------:R1:W1:Y:S03]  /*1f360*/  LDSM.16.M88.4 R56, [R192] ;  /* 0x00000000c038783b */ /* 0x0002660000000200 */
[----:B------:R4:W-:Y:S01]  /*1f370*/  MUFU.TANH R196, R2 ;  /* 0x0000000200c47308 */ /* 0x0009e20000002400 */
[----:B------:R-:W-:Y:S01]  /*1f380*/  IMAD.MOV.U32 R122, RZ, RZ, R80 ;  /* 0x000000ffff7a7224 */ /* 0x000fe200078e0050 */
[----:B------:R-:W-:Y:S01]  /*1f390*/  MOV R80, R81 ;  /* 0x0000005100507202 */ /* 0x000fe20000000f00 */
[----:B------:R-:W-:Y:S01]  /*1f3a0*/  IMAD.MOV.U32 R81, RZ, RZ, R83 ;  /* 0x000000ffff517224 */ /* 0x000fe200078e0053 */
[----:B------:R-:W-:Y:S01]  /*1f3b0*/  HMMA.16816.F32.BF16 R24, R20, R46, R232 ;  /* 0x0000002e1418723c */ /* 0x000fe200000418e8 */
[----:B------:R-:W-:Y:S01]  /*1f3c0*/  IMAD.MOV.U32 R83, RZ, RZ, R194 ;  /* 0x000000ffff537224 */ /* 0x000fe200078e00c2 */
[----:B------:R-:W1:Y:S01]  /*1f3d0*/  LDSM.16.M88.4 R60, [R182+0x4000] ;  /* 0x00400000b63c783b */ /* 0x000e620000000200 */
[----:B----4-:R-:W-:-:S04]  /*1f3e0*/  FMUL.FTZ R2, R29, R0 ;  /* 0x000000001d027220 */ /* 0x010fc80000410000 */
[----:B------:R4:W-:Y:S01]  /*1f3f0*/  MUFU.TANH R11, R2 ;  /* 0x00000002000b7308 */ /* 0x0009e20000002400 */
[----:B------:R-:W-:Y:S02]  /*1f400*/  IMAD.MOV.U32 R97, RZ, RZ, R98 ;  /* 0x000000ffff617224 */ /* 0x000fe400078e0062 */
[----:B------:R-:W-:Y:S01]  /*1f410*/  IMAD.MOV.U32 R98, RZ, RZ, R99 ;  /* 0x000000ffff627224 */ /* 0x000fe200078e0063 */
[----:B------:R-:W-:Y:S01]  /*1f420*/  MOV R99, R120 ;  /* 0x0000007800637202 */ /* 0x000fe20000000f00 */
[-C--:B----4-:R-:W-:Y:S11]  /*1f430*/  FMUL.FTZ R2, R30, R0.reuse ;  /* 0x000000001e027220 */ /* 0x090ff60000410000 */
[----:B------:R-:W-:Y:S01]  /*1f440*/  @!UPT UIADD3 URZ, URZ, URZ, URZ ;  /* 0x0000003f3f3ff290 */ /* 0x000fe2000fffe03f */
[----:B------:R-:W-:Y:S01]  /*1f450*/  HMMA.16816.F32.BF16 R24, R12, R66, R24 ;  /* 0x000000420c18723c */ /* 0x000fe20000041818 */
[----:B------:R-:W-:Y:S01]  /*1f460*/  IMAD.MOV.U32 R91, RZ, RZ, R170 ;  /* 0x000000ffff5b7224 */ /* 0x000fe200078e00aa */
[----:B------:R4:W1:Y:S01]  /*1f470*/  LDSM.16.M88.4 R44, [R97] ;  /* 0x00000000612c783b */ /* 0x0008620000000200 */
[----:B------:R5:W-:Y:S01]  /*1f480*/  MUFU.TANH R194, R2 ;  /* 0x0000000200c27308 */ /* 0x000be20000002400 */
[----:B------:R-:W-:Y:S02]  /*1f490*/  IMAD.MOV.U32 R120, RZ, RZ, R122 ;  /* 0x000000ffff787224 */ /* 0x000fe400078e007a */
[----:B------:R-:W-:Y:S02]  /*1f4a0*/  IMAD.MOV.U32 R122, RZ, RZ, R80 ;  /* 0x000000ffff7a7224 */ /* 0x000fe400078e0050 */
[----:B------:R-:W-:Y:S02]  /*1f4b0*/  IMAD.MOV.U32 R80, RZ, RZ, R81 ;  /* 0x000000ffff507224 */ /* 0x000fe400078e0051 */
[----:B-----5:R-:W-:-:S02]  /*1f4c0*/  FMUL.FTZ R2, R31, R0 ;  /* 0x000000001f027220 */ /* 0x020fc40000410000 */
[----:B------:R-:W-:Y:S02]  /*1f4d0*/  HMMA.16816.F32.BF16 R28, R12, R64, R32 ;  /* 0x000000400c1c723c */ /* 0x000fe40000041820 */
[----:B------:R5:W1:Y:S01]  /*1f4e0*/  MUFU.TANH R104, R2 ;  /* 0x0000000200687308 */ /* 0x000a620000002400 */
[----:B------:R-:W-:Y:S01]  /*1f4f0*/  IMAD.MOV.U32 R81, RZ, RZ, R82 ;  /* 0x000000ffff517224 */ /* 0x000fe200078e0052 */
[----:B------:R-:W-:Y:S01]  /*1f500*/  MOV R82, R83 ;  /* 0x0000005300527202 */ /* 0x000fe20000000f00 */
[----:B------:R-:W-:Y:S02]  /*1f510*/  IMAD.MOV.U32 R83, RZ, RZ, R76 ;  /* 0x000000ffff537224 */ /* 0x000fe400078e004c */
[----:B------:R-:W-:Y:S02]  /*1f520*/  IMAD.MOV.U32 R76, RZ, RZ, R77 ;  /* 0x000000ffff4c7224 */ /* 0x000fe400078e004d */
[----:B------:R-:W-:Y:S02]  /*1f530*/  IMAD.MOV.U32 R77, RZ, RZ, R78 ;  /* 0x000000ffff4d7224 */ /* 0x000fe400078e004e */
[----:B-----5:R-:W-:-:S04]  /*1f540*/  FMUL.FTZ R2, R48, R0 ;  /* 0x0000000030027220 */ /* 0x020fc80000410000 */
[----:B-1----:R1:W-:Y:S01]  /*1f550*/  MUFU.TANH R192, R2 ;  /* 0x0000000200c07308 */ /* 0x0023e20000002400 */
[----:B------:R-:W-:Y:S01]  /*1f560*/  IMAD.MOV.U32 R78, RZ, RZ, R79 ;  /* 0x000000ffff4e7224 */ /* 0x000fe200078e004f */
[----:B------:R-:W-:Y:S01]  /*1f570*/  MOV R79, R73 ;  /* 0x00000049004f7202 */ /* 0x000fe20000000f00 */
[----:B------:R-:W-:Y:S02]  /*1f580*/  IMAD.MOV.U32 R73, RZ, RZ, R74 ;  /* 0x000000ffff497224 */ /* 0x000fe400078e004a */
[----:B------:R-:W-:Y:S02]  /*1f590*/  IMAD.MOV.U32 R74, RZ, RZ, R37 ;  /* 0x000000ffff4a7224 */ /* 0x000fe400078e0025 */
[----:B-1----:R-:W-:-:S04]  /*1f5a0*/  FMUL.FTZ R2, R49, R0 ;  /* 0x0000000031027220 */ /* 0x002fc80000410000 */
[----:B------:R1:W-:Y:S01]  /*1f5b0*/  MUFU.TANH R232, R2 ;  /* 0x0000000200e87308 */ /* 0x0003e20000002400 */
[----:B------:R-:W-:Y:S01]  /*1f5c0*/  HMMA.16816.F32.BF16 R32, R20, R52, R220 ;  /* 0x000000341420723c */ /* 0x000fe200000418dc */
[----:B-1----:R-:W-:-:S06]  /*1f5d0*/  FMUL.FTZ R2, R50, R0 ;  /* 0x0000000032027220 */ /* 0x002fcc0000410000 */
[----:B------:R1:W-:Y:S02]  /*1f5e0*/  MUFU.TANH R37, R2 ;  /* 0x0000000200257308 */ /* 0x0003e40000002400 */
[----:B-1----:R-:W-:-:S06]  /*1f5f0*/  FMUL.FTZ R2, R51, R0 ;  /* 0x0000000033027220 */ /* 0x002fcc0000410000 */
[----:B------:R1:W-:Y:S01]  /*1f600*/  MUFU.TANH R223, R2 ;  /* 0x0000000200df7308 */ /* 0x0003e20000002400 */
[----:B------:R-:W-:Y:S02]  /*1f610*/  IMAD.MOV.U32 R95, RZ, RZ, R17 ;  /* 0x000000ffff5f7224 */ /* 0x000fe400078e0011 */
[----:B-1----:R-:W-:-:S05]  /*1f620*/  FMUL.FTZ R2, R28, R0 ;  /* 0x000000001c027220 */ /* 0x002fca0000410000 */
[----:B------:R1:W5:Y:S01]  /*1f630*/  MUFU.TANH R170, R2 ;  /* 0x0000000200aa7308 */ /* 0x0003620000002400 */
[----:B------:R-:W-:Y:S01]  /*1f640*/  IMAD.MOV.U32 R234, RZ, RZ, R98 ;  /* 0x000000ffffea7224 */ /* 0x000fe200078e0062 */
[----:B------:R-:W-:Y:S01]  /*1f650*/  MOV R197, R120 ;  /* 0x0000007800c57202 */ /* 0x000fe20000000f00 */
[----:B------:R-:W-:Y:S01]  /*1f660*/  IMAD.MOV.U32 R198, RZ, RZ, R89 ;  /* 0x000000ffffc67224 */ /* 0x000fe200078e0059 */
[----:B----4-:R-:W-:Y:S01]  /*1f670*/  MOV R97, R82 ;  /* 0x0000005200617202 */ /* 0x010fe20000000f00 */
[----:B------:R-:W-:Y:S01]  /*1f680*/  IMAD.MOV.U32 R89, RZ, RZ, R122 ;  /* 0x000000ffff597224 */ /* 0x000fe200078e007a */
[----:B------:R-:W-:Y:S01]  /*1f690*/  MOV R94, R72 ;  /* 0x00000048005e7202 */ /* 0x000fe20000000f00 */
[----:B-1----:R-:W-:Y:S01]  /*1f6a0*/  FMUL.FTZ R2, R29, R0 ;  /* 0x000000001d027220 */ /* 0x002fe20000410000 */
[----:B------:R-:W-:Y:S01]  /*1f6b0*/  HMMA.16816.F32.BF16 R64, R20, R56, R212 ;  /* 0x000000381440723c */ /* 0x000fe200000418d4 */
[----:B------:R-:W-:Y:S01]  /*1f6c0*/  IMAD.MOV.U32 R98, RZ, RZ, R83 ;  /* 0x000000ffff627224 */ /* 0x000fe200078e0053 */
[----:B------:R1:W4:Y:S01]  /*1f6d0*/  LDSM.16.M88.4 R52, [R234] ;  /* 0x00000000ea34783b */ /* 0x0003220000000200 */
[----:B------:R2:W-:Y:S01]  /*1f6e0*/  MUFU.TANH R219, R2 ;  /* 0x0000000200db7308 */ /* 0x0005e20000002400 */
[----:B------:R-:W-:Y:S01]  /*1f6f0*/  IMAD.MOV.U32 R120, RZ, RZ, R80 ;  /* 0x000000ffff787224 */ /* 0x000fe200078e0050 */
[----:B------:R-:W-:Y:S01]  /*1f700*/  MOV R82, R79 ;  /* 0x0000004f00527202 */ /* 0x000fe20000000f00 */
[----:B------:R-:W-:-:S02]  /*1f710*/  IMAD.MOV.U32 R235, RZ, RZ, R99 ;  /* 0x000000ffffeb7224 */ /* 0x000fc400078e0063 */
[----:B------:R-:W-:Y:S02]  /*1f720*/  IMAD.MOV.U32 R122, RZ, RZ, R81 ;  /* 0x000000ffff7a7224 */ /* 0x000fe400078e0051 */
[----:B------:R-:W-:Y:S02]  /*1f730*/  IMAD.MOV.U32 R83, RZ, RZ, R73 ;  /* 0x000000ffff537224 */ /* 0x000fe400078e0049 */
[----:B------:R-:W-:Y:S02]  /*1f740*/  IMAD.MOV.U32 R80, RZ, RZ, R74 ;  /* 0x000000ffff507224 */ /* 0x000fe400078e004a */
[----:B--2---:R-:W-:-:S04]  /*1f750*/  FMUL.FTZ R2, R30, R0 ;  /* 0x000000001e027220 */ /* 0x004fc80000410000 */
[----:B------:R2:W1:Y:S01]  /*1f760*/  MUFU.TANH R17, R2 ;  /* 0x0000000200117308 */ /* 0x0004620000002400 */
[----:B------:R-:W-:Y:S02]  /*1f770*/  IMAD.MOV.U32 R90, RZ, RZ, R75 ;  /* 0x000000ffff5a7224 */ /* 0x000fe400078e004b */
[----:B------:R-:W-:Y:S01]  /*1f780*/  IMAD.MOV.U32 R99, RZ, RZ, R76 ;  /* 0x000000ffff637224 */ /* 0x000fe200078e004c */
[----:B------:R-:W-:Y:S01]  /*1f790*/  HMMA.16816.F32.BF16 R72, R20, R58, R208 ;  /* 0x0000003a1448723c */ /* 0x000fe200000418d0 */
[----:B------:R-:W-:Y:S02]  /*1f7a0*/  IMAD.MOV.U32 R96, RZ, RZ, R77 ;  /* 0x000000ffff607224 */ /* 0x000fe400078e004d */
[----:B------:R-:W-:Y:S02]  /*1f7b0*/  IMAD.MOV.U32 R81, RZ, RZ, R78 ;  /* 0x000000ffff517224 */ /* 0x000fe400078e004e */
[----:B------:R-:W-:-:S03]  /*1f7c0*/  IMAD.MOV.U32 R213, RZ, RZ, R195 ;  /* 0x000000ffffd57224 */ /* 0x000fc600078e00c3 */
[----:B------:R-:W-:Y:S01]  /*1f7d0*/  HMMA.16816.F32.BF16 R76, R20, R40, R200 ;  /* 0x00000028144c723c */ /* 0x000fe200000418c8 */
[----:B--2---:R-:W-:-:S04]  /*1f7e0*/  FMUL.FTZ R2, R31, R0 ;  /* 0x000000001f027220 */ /* 0x004fc80000410000 */
[----:B------:R2:W-:Y:S03]  /*1f7f0*/  MUFU.TANH R216, R2 ;  /* 0x0000000200d87308 */ /* 0x0005e60000002400 */
[----:B------:R-:W-:Y:S01]  /*1f800*/  HMMA.16816.F32.BF16 R56, R20, R42, R172 ;  /* 0x0000002a1438723c */ /* 0x000fe200000418ac */
[----:B------:R-:W3:Y:S01]  /*1f810*/  LDSM.16.M88.4 R40, [R182+0x4800] ;  /* 0x00480000b628783b */ /* 0x000ee20000000200 */
[----:B------:R-:W-:-:S06]  /*1f820*/  MOV R195, R16 ;  /* 0x0000001000c37202 */ /* 0x000fcc0000000f00 */
[----:B------:R-:W-:Y:S01]  /*1f830*/  HMMA.16816.F32.BF16 R28, R12, R60, R32 ;  /* 0x0000003c0c1c723c */ /* 0x000fe20000041820 */
[----:B--2---:R-:W-:-:S04]  /*1f840*/  FMUL.FTZ R2, R24, R0 ;  /* 0x0000000018027220 */ /* 0x004fc80000410000 */
[----:B------:R2:W2:Y:S01]  /*1f850*/  MUFU.TANH R16, R2 ;  /* 0x0000000200107308 */ /* 0x0004a20000002400 */
[----:B-1----:R-:W-:Y:S02]  /*1f860*/  IMAD.MOV.U32 R234, RZ, RZ, R198 ;  /* 0x000000ffffea7224 */ /* 0x002fe400078e00c6 */
[----:B------:R-:W-:Y:S02]  /*1f870*/  IMAD.MOV.U32 R48, RZ, RZ, R90 ;  /* 0x000000ffff307224 */ /* 0x000fe400078e005a */
[----:B------:R-:W-:Y:S02]  /*1f880*/  IMAD.MOV.U32 R198, RZ, RZ, R94 ;  /* 0x000000ffffc67224 */ /* 0x000fe400078e005e */
[----:B------:R-:W-:Y:S02]  /*1f890*/  IMAD.MOV.U32 R94, RZ, RZ, R87 ;  /* 0x000000ffff5e7224 */ /* 0x000fe400078e0057 */
[----:B------:R-:W-:Y:S01]  /*1f8a0*/  IMAD.MOV.U32 R215, RZ, RZ, R125 ;  /* 0x000000ffffd77224 */ /* 0x000fe200078e007d */
[----:B------:R-:W-:Y:S01]  /*1f8b0*/  LDSM.16.M88.4 R48, [R48] ;  /* 0x000000003030783b */ /* 0x000fe20000000200 */
[----:B--2---:R-:W-:-:S04]  /*1f8c0*/  FMUL.FTZ R2, R25, R0 ;  /* 0x0000000019027220 */ /* 0x004fc80000410000 */
[----:B------:R1:W-:Y:S01]  /*1f8d0*/  MUFU.TANH R212, R2 ;  /* 0x0000000200d47308 */ /* 0x0003e20000002400 */
[----:B------:R-:W-:Y:S01]  /*1f8e0*/  HMMA.16816.F32.BF16 R32, R12, R62, R68 ;  /* 0x0000003e0c20723c */ /* 0x000fe20000041844 */
[----:B------:R-:W-:Y:S02]  /*1f8f0*/  IMAD.MOV.U32 R218, RZ, RZ, R235 ;  /* 0x000000ffffda7224 */ /* 0x000fe400078e00eb */
[----:B------:R-:W-:Y:S02]  /*1f900*/  IMAD.MOV.U32 R214, RZ, RZ, R207 ;  /* 0x000000ffffd67224 */ /* 0x000fe400078e00cf */
[----:B-1----:R-:W-:-:S04]  /*1f910*/  FMUL.FTZ R2, R26, R0 ;  /* 0x000000001a027220 */ /* 0x002fc80000410000 */
[----:B------:R1:W2:Y:S01]  /*1f920*/  MUFU.TANH R125, R2 ;  /* 0x00000002007d7308 */ /* 0x0002a20000002400 */
[----:B------:R-:W-:Y:S02]  /*1f930*/  IMAD.MOV.U32 R210, RZ, RZ, R215 ;  /* 0x000000ffffd27224 */ /* 0x000fe400078e00d7 */
[----:B------:R-:W-:Y:S02]  /*1f940*/  IMAD.MOV.U32 R211, RZ, RZ, R91 ;  /* 0x000000ffffd37224 */ /* 0x000fe400078e005b */
[----:B------:R-:W-:Y:S02]  /*1f950*/  IMAD.MOV.U32 R215, RZ, RZ, R218 ;  /* 0x000000ffffd77224 */ /* 0x000fe400078e00da */
[----:B-1----:R-:W-:Y:S02]  /*1f960*/  FMUL.FTZ R2, R27, R0 ;  /* 0x000000001b027220 */ /* 0x002fe40000410000 */
[----:B------:R1:W2:Y:S02]  /*1f970*/  LDSM.16.M88.4 R24, [R94] ;  /* 0x000000005e18783b */ /* 0x0002a40000000200 */
[----:B------:R3:W-:Y:S01]  /*1f980*/  MUFU.TANH R207, R2 ;  /* 0x0000000200cf7308 */ /* 0x0007e20000002400 */
[----:B------:R-:W-:Y:S01]  /*1f990*/  IMAD.MOV.U32 R218, RZ, RZ, R124 ;  /* 0x000000ffffda7224 */ /* 0x000fe200078e007c */
[----:B------:R-:W-:Y:S01]  /*1f9a0*/  MOV R235, R89 ;  /* 0x0000005900eb7202 */ /* 0x000fe20000000f00 */
[----:B------:R-:W-:Y:S01]  /*1f9b0*/  IMAD.MOV.U32 R221, RZ, RZ, R88 ;  /* 0x000000ffffdd7224 */ /* 0x000fe200078e0058 */
[----:B------:R-:W-:Y:S01]  /*1f9c0*/  MOV R222, R95 ;  /* 0x0000005f00de7202 */ /* 0x000fe20000000f00 */
[----:B------:R-:W-:Y:S01]  /*1f9d0*/  HMMA.16816.F32.BF16 R88, R20, R46, R236 ;  /* 0x0000002e1458723c */ /* 0x000fe200000418ec */
[----:B------:R-:W-:Y:S01]  /*1f9e0*/  IMAD.MOV.U32 R233, RZ, RZ, R197 ;  /* 0x000000ffffe97224 */ /* 0x000fe200078e00c5 */
[----:B------:R-:W-:Y:S01]  /*1f9f0*/  MOV R95, R84 ;  /* 0x00000054005f7202 */ /* 0x000fe20000000f00 */
[----:B------:R-:W-:-:S02]  /*1fa00*/  IMAD.MOV.U32 R197, RZ, RZ, R121 ;  /* 0x000000ffffc57224 */ /* 0x000fc400078e0079 */
[----:B---3--:R-:W-:Y:S02]  /*1fa10*/  FMUL.FTZ R2, R28, R0 ;  /* 0x000000001c027220 */ /* 0x008fe40000410000 */
[----:B------:R-:W-:Y:S02]  /*1fa20*/  IMAD.MOV.U32 R239, RZ, RZ, R211 ;  /* 0x000000ffffef7224 */ /* 0x000fe400078e00d3 */
[----:B------:R3:W2:Y:S01]  /*1fa30*/  MUFU.TANH R124, R2 ;  /* 0x00000002007c7308 */ /* 0x0006a20000002400 */
[----:B------:R-:W-:Y:S01]  /*1fa40*/  MOV R211, R217 ;  /* 0x000000d900d37202 */ /* 0x000fe20000000f00 */
[----:B------:R-:W-:Y:S02]  /*1fa50*/  IMAD.MOV.U32 R121, RZ, RZ, R86 ;  /* 0x000000ffff797224 */ /* 0x000fe400078e0056 */
[----:B------:R-:W-:Y:S02]  /*1fa60*/  IMAD.MOV.U32 R217, RZ, RZ, R205 ;  /* 0x000000ffffd97224 */ /* 0x000fe400078e00cd */
[----:B-1----:R-:W-:Y:S01]  /*1fa70*/  IMAD.MOV.U32 R94, RZ, RZ, R95 ;  /* 0x000000ffff5e7224 */ /* 0x002fe200078e005f */
[----:B------:R-:W-:Y:S01]  /*1fa80*/  MOV R95, R121 ;  /* 0x00000079005f7202 */ /* 0x000fe20000000f00 */
[----:B------:R-:W-:-:S02]  /*1fa90*/  IMAD.MOV.U32 R208, RZ, RZ, R213 ;  /* 0x000000ffffd07224 */ /* 0x000fc400078e00d5 */
[----:B---3--:R-:W-:-:S04]  /*1faa0*/  FMUL.FTZ R2, R29, R0 ;  /* 0x000000001d027220 */ /* 0x008fc80000410000 */
[----:B------:R1:W-:Y:S01]  /*1fab0*/  MUFU.TANH R205, R2 ;  /* 0x0000000200cd7308 */ /* 0x0003e20000002400 */
[----:B------:R-:W-:Y:S02]  /*1fac0*/  IMAD.MOV.U32 R209, RZ, RZ, R214 ;  /* 0x000000ffffd17224 */ /* 0x000fe400078e00d6 */
[----:B------:R-:W-:Y:S02]  /*1fad0*/  IMAD.MOV.U32 R220, RZ, RZ, R85 ;  /* 0x000000ffffdc7224 */ /* 0x000fe400078e0055 */
[----:B-1----:R-:W-:-:S04]  /*1fae0*/  FMUL.FTZ R2, R30, R0 ;  /* 0x000000001e027220 */ /* 0x002fc80000410000 */
[----:B------:R1:W3:Y:S01]  /*1faf0*/  MUFU.TANH R121, R2 ;  /* 0x0000000200797308 */ /* 0x0002e20000002400 */
[----:B----4-:R-:W-:Y:S01]  /*1fb00*/  HMMA.16816.F32.BF16 R68, R20, R54, R208 ;  /* 0x000000361444723c */ /* 0x010fe200000418d0 */
[----:B------:R-:W-:-:S06]  /*1fb10*/  MOV R214, R221 ;  /* 0x000000dd00d67202 */ /* 0x000fcc0000000f00 */
[----:B------:R-:W-:Y:S01]  /*1fb20*/  IMAD.MOV.U32 R210, RZ, RZ, R215 ;  /* 0x000000ffffd27224 */ /* 0x000fe200078e00d7 */
[----:B------:R-:W-:Y:S01]  /*1fb30*/  HMMA.16816.F32.BF16 R84, R20, R44, R100 ;  /* 0x0000002c1454723c */ /* 0x000fe20000041864 */
[----:B-1----:R-:W-:Y:S01]  /*1fb40*/  FMUL.FTZ R2, R31, R0 ;  /* 0x000000001f027220 */ /* 0x002fe20000410000 */
[----:B------:R-:W1:Y:S06]  /*1fb50*/  LDSM.16.M88.4 R44, [R182+0x5000] ;  /* 0x00500000b62c783b */ /* 0x000e6c0000000200 */
[----:B------:R-:W-:Y:S01]  /*1fb60*/  HMMA.16816.F32.BF16 R28, R12, R40, R64 ;  /* 0x000000280c1c723c */ /* 0x000fe20000041840 */
[----:B------:R4:W-:Y:S01]  /*1fb70*/  MUFU.TANH R202, R2 ;  /* 0x0000000200ca7308 */ /* 0x0009e20000002400 */
[----:B------:R-:W-:-:S02]  /*1fb80*/  IMAD.MOV.U32 R215, RZ, RZ, R198 ;  /* 0x000000ffffd77224 */ /* 0x000fc400078e00c6 */
[----:B------:R-:W-:Y:S01]  /*1fb90*/  IMAD.MOV.U32 R198, RZ, RZ, R10 ;  /* 0x000000ffffc67224 */ /* 0x000fe200078e000a */
[----:B------:R-:W-:Y:S01]  /*1fba0*/  MOV R221, R95 ;  /* 0x0000005f00dd7202 */ /* 0x000fe20000000f00 */
[----:B------:R-:W-:Y:S02]  /*1fbb0*/  IMAD.MOV.U32 R209, RZ, RZ, R217 ;  /* 0x000000ffffd17224 */ /* 0x000fe400078e00d9 */
[----:B------:R-:W-:Y:S02]  /*1fbc0*/  IMAD.MOV.U32 R211, RZ, RZ, R218 ;  /* 0x000000ffffd37224 */ /* 0x000fe400078e00da */
[----:B------:R-:W-:Y:S02]  /*1fbd0*/  IMAD.MOV.U32 R217, RZ, RZ, R92 ;  /* 0x000000ffffd97224 */ /* 0x000fe400078e005c */
[----:B----4-:R-:W-:Y:S02]  /*1fbe0*/  FMUL.FTZ R2, R32, R0 ;  /* 0x0000000020027220 */ /* 0x010fe40000410000 */
[----:B------:R-:W-:-:S02]  /*1fbf0*/  IMAD.MOV.U32 R218, RZ, RZ, R93 ;  /* 0x000000ffffda7224 */ /* 0x000fc400078e005d */
[----:B------:R4:W1:Y:S01]  /*1fc00*/  MUFU.TANH R10, R2 ;  /* 0x00000002000a7308 */ /* 0x0008620000002400 */
[----:B------:R-:W-:Y:S01]  /*1fc10*/  IMAD.MOV.U32 R172, RZ, RZ, R211 ;  /* 0x000000ffffac7224 */ /* 0x000fe200078e00d3 */
[----:B------:R-:W-:Y:S01]  /*1fc20*/  MOV R173, R214 ;  /* 0x000000d600ad7202 */ /* 0x000fe20000000f00 */
[----:B------:R-:W-:Y:S01]  /*1fc30*/  IMAD.MOV.U32 R213, RZ, RZ, R220 ;  /* 0x000000ffffd57224 */ /* 0x000fe200078e00dc */
[----:B------:R-:W-:Y:S01]  /*1fc40*/  MOV R211, R221 ;  /* 0x000000dd00d37202 */ /* 0x000fe20000000f00 */
[----:B------:R-:W-:Y:S02]  /*1fc50*/  IMAD.MOV.U32 R203, RZ, RZ, R217 ;  /* 0x000000ffffcb7224 */ /* 0x000fe400078e00d9 */
[----:B------:R-:W-:Y:S02]  /*1fc60*/  IMAD.MOV.U32 R208, RZ, RZ, R218 ;  /* 0x000000ffffd07224 */ /* 0x000fe400078e00da */
[----:B------:R-:W-:Y:S01]  /*1fc70*/  IMAD.MOV.U32 R214, RZ, RZ, R199 ;  /* 0x000000ffffd67224 */ /* 0x000fe200078e00c7 */
[----:B------:R-:W-:Y:S01]  /*1fc80*/  MOV R199, R107 ;  /* 0x0000006b00c77202 */ /* 0x000fe20000000f00 */
[----:B----4-:R-:W-:Y:S01]  /*1fc90*/  FMUL.FTZ R2, R33, R0 ;  /* 0x0000000021027220 */ /* 0x010fe20000410000 */
[----:B--2---:R-:W-:Y:S01]  /*1fca0*/  HMMA.16816.F32.BF16 R100, R20, R26, R224 ;  /* 0x0000001a1464723c */ /* 0x004fe200000418e0 */
[----:B------:R-:W-:-:S02]  /*1fcb0*/  IMAD.MOV.U32 R220, RZ, RZ, R94 ;  /* 0x000000ffffdc7224 */ /* 0x000fc400078e005e */
[----:B------:R2:W-:Y:S01]  /*1fcc0*/  MUFU.TANH R201, R2 ;  /* 0x0000000200c97308 */ /* 0x0005e20000002400 */
[----:B------:R-:W-:Y:S02]  /*1fcd0*/  IMAD.MOV.U32 R221, RZ, RZ, R104 ;  /* 0x000000ffffdd7224 */ /* 0x000fe400078e0068 */
[----:B------:R-:W-:Y:S02]  /*1fce0*/  IMAD.MOV.U32 R217, RZ, RZ, R106 ;  /* 0x000000ffffd97224 */ /* 0x000fe400078e006a */
[----:B------:R-:W-:Y:S01]  /*1fcf0*/  IMAD.MOV.U32 R218, RZ, RZ, R105 ;  /* 0x000000ffffda7224 */ /* 0x000fe200078e0069 */
[----:B------:R-:W-:Y:S01]  /*1fd00*/  HMMA.16816.F32.BF16 R92, R20, R48, R80 ;  /* 0x00000030145c723c */ /* 0x000fe20000041850 */
[----:B------:R4:W-:Y:S01]  /*1fd10*/  LDSM.16.M88.4 R80, [R118] ;  /* 0x000000007650783b */ /* 0x0009e20000000200 */
[----:B------:R-:W-:-:S06]  /*1fd20*/  IMAD.MOV.U32 R238, RZ, RZ, R209 ;  /* 0x000000ffffee7224 */ /* 0x000fcc00078e00d1 */
[----:B------:R-:W-:Y:S01]  /*1fd30*/  HMMA.16816.F32.BF16 R104, R20, R24, R228 ;  /* 0x000000181468723c */ /* 0x000fe200000418e4 */
[----:B------:R-:W1:Y:S01]  /*1fd40*/  LDSM.16.M88.4 R24, [R182+0x5800] ;  /* 0x00580000b618783b */ /* 0x000e620000000200 */
[----:B--2---:R-:W-:Y:S02]  /*1fd50*/  FMUL.FTZ R2, R34, R0 ;  /* 0x0000000022027220 */ /* 0x004fe40000410000 */
[----:B------:R-:W-:Y:S01]  /*1fd60*/  IMAD.MOV.U32 R200, RZ, RZ, R213 ;  /* 0x000000ffffc87224 */ /* 0x000fe200078e00d5 */
[----:B------:R-:W2:Y:S01]  /*1fd70*/  S2R R209, SR_TID.X ;  /* 0x0000000000d17919 */ /* 0x000ea20000002100 */
[----:B------:R-:W-:Y:S02]  /*1fd80*/  IMAD.MOV.U32 R213, RZ, RZ, R198 ;  /* 0x000000ffffd57224 */ /* 0x000fe400078e00c6 */
[----:B------:R-:W-:Y:S01]  /*1fd90*/  IMAD.MOV.U32 R175, RZ, RZ, R220 ;  /* 0x000000ffffaf7224 */ /* 0x000fe200078e00dc */
[----:B----4-:R4:W1:Y:S01]  /*1fda0*/  MUFU.TANH R118, R2 ;  /* 0x0000000200767308 */ /* 0x0108620000002400 */
[----:B------:R-:W-:-:S02]  /*1fdb0*/  IMAD.MOV.U32 R220, RZ, RZ, R11 ;  /* 0x000000ffffdc7224 */ /* 0x000fc400078e000b */
[----:B------:R-:W-:Y:S02]  /*1fdc0*/  IMAD.MOV.U32 R174, RZ, RZ, R215 ;  /* 0x000000ffffae7224 */ /* 0x000fe400078e00d7 */
[-C--:B----4-:R-:W-:Y:S02]  /*1fdd0*/  FMUL.FTZ R2, R35, R0.reuse ;  /* 0x0000000023027220 */ /* 0x090fe40000410000 */
[----:B------:R-:W-:Y:S01]  /*1fde0*/  IMAD.MOV.U32 R215, RZ, RZ, R195 ;  /* 0x000000ffffd77224 */ /* 0x000fe200078e00c3 */
[----:B------:R-:W4:Y:S01]  /*1fdf0*/  LDSM.16.M88.4 R32, [R182+0x6000] ;  /* 0x00600000b620783b */ /* 0x000f220000000200 */
[----:B------:R1:W-:Y:S01]  /*1fe00*/  MUFU.TANH R198, R2 ;  /* 0x0000000200c67308 */ /* 0x0003e20000002400 */
[----:B------:R-:W-:Y:S02]  /*1fe10*/  IMAD.MOV.U32 R237, RZ, RZ, R4 ;  /* 0x000000ffffed7224 */ /* 0x000fe400078e0004 */
[-C--:B------:R-:W-:Y:S02]  /*1fe20*/  FMUL.FTZ R4, R31, R0.reuse ;  /* 0x000000001f047220 */ /* 0x080fe40000410000 */
[----:B-1----:R-:W-:-:S04]  /*1fe30*/  FMUL.FTZ R2, R28, R0 ;  /* 0x000000001c027220 */ /* 0x002fc80000410000 */
[----:B------:R1:W1:Y:S01]  /*1fe40*/  MUFU.TANH R11, R2 ;  /* 0x00000002000b7308 */ /* 0x0002620000002400 */
[----:B------:R-:W-:Y:S01]  /*1fe50*/  HMMA.16816.F32.BF16 R72, R12, R42, R72 ;  /* 0x0000002a0c48723c */ /* 0x000fe20000041848 */
[----:B-1----:R-:W-:-:S06]  /*1fe60*/  FMUL.FTZ R2, R29, R0 ;  /* 0x000000001d027220 */ /* 0x002fcc0000410000 */
[----:B------:R1:W-:Y:S01]  /*1fe70*/  MUFU.TANH R195, R2 ;  /* 0x0000000200c37308 */ /* 0x0003e20000002400 */
[----:B------:R-:W-:Y:S01]  /*1fe80*/  HMMA.16816.F32.BF16 R96, R20, R50, R96 ;  /* 0x000000321460723c */ /* 0x000fe20000041860 */
[----:B--2---:R-:W-:Y:S02]  /*1fe90*/  IMAD.SHL.U32 R209, R209, 0x2, RZ ;  /* 0x00000002d1d17824 */ /* 0x004fe400078e00ff */
[----:B-1----:R-:W-:Y:S02]  /*1fea0*/  FMUL.FTZ R2, R30, R0 ;  /* 0x000000001e027220 */ /* 0x002fe40000410000 */
[----:B------:R-:W1:Y:S03]  /*1feb0*/  LDSM.16.M88.4 R28, [R182+0x6800] ;  /* 0x00680000b61c783b */ /* 0x000e660000000200 */
[----:B------:R-:W-:Y:S01]  /*1fec0*/  HMMA.16816.F32.BF16 R76, R12, R44, R76 ;  /* 0x0000002c0c4c723c */ /* 0x000fe2000004184c */
[----:B------:R-:W-:-:S07]  /*1fed0*/  LOP3.LUT R209, R209, 0x6, RZ, 0xc0, !PT ;  /* 0x00000006d1d17812 */ /* 0x000fce00078ec0ff */
[----:B------:R-:W-:Y:S08]  /*1fee0*/  HMMA.16816.F32.BF16 R48, R12, R46, R56 ;  /* 0x0000002e0c30723c */ /* 0x000ff00000041838 */
[----:B------:R-:W-:Y:S07]  /*1fef0*/  HMMA.16816.F32.BF16 R60, R20, R52, R248 ;  /* 0x00000034143c723c */ /* 0x000fee00000418f8 */
[----:B------:R-:W-:-:S02]  /*1ff00*/  IMAD.MOV.U32 R250, RZ, RZ, R235 ;  /* 0x000000fffffa7224 */ /* 0x000fc400078e00eb */
[----:B------:R-:W-:Y:S01]  /*1ff10*/  IMAD.MOV.U32 R235, RZ, RZ, R9 ;  /* 0x000000ffffeb7224 */ /* 0x000fe200078e0009 */
[----:B------:R-:W-:Y:S01]  /*1ff20*/  SHF.L.U32 R9, R239, 0x8, RZ ;  /* 0x00000008ef097819 */ /* 0x000fe200000006ff */
[----:B------:R-:W-:Y:S01]  /*1ff30*/  IMAD.MOV.U32 R248, RZ, RZ, R172 ;  /* 0x000000fffff87224 */ /* 0x000fe200078e00ac */
[----:B------:R-:W-:Y:S01]  /*1ff40*/  MOV R53, R116 ;  /* 0x0000007400357202 */ /* 0x000fe20000000f00 */
[----:B------:R-:W-:Y:S01]  /*1ff50*/  IMAD.MOV.U32 R172, RZ, RZ, R174 ;  /* 0x000000ffffac7224 */ /* 0x000fe200078e00ae */
[----:B------:R2:W1:Y:S01]  /*1ff60*/  MUFU.TANH R116, R2 ;  /* 0x0000000200747308 */ /* 0x0004620000002400 */
[----:B------:R-:W-:Y:S01]  /*1ff70*/  MOV R249, R238 ;  /* 0x000000ee00f97202 */ /* 0x000fe20000000f00 */
[----:B------:R-:W-:Y:S01]  /*1ff80*/  IMAD.MOV.U32 R238, RZ, RZ, R175 ;  /* 0x000000ffffee7224 */ /* 0x000fe200078e00af */
[----:B------:R-:W-:Y:S01]  /*1ff90*/  HMMA.16816.F32.BF16 R64, R12, R24, R84 ;  /* 0x000000180c40723c */ /* 0x000fe20000041854 */
[----:B------:R-:W-:-:S04]  /*1ffa0*/  IMAD.MOV.U32 R175, RZ, RZ, R210 ;  /* 0x000000ffffaf7224 */ /* 0x000fc800078e00d2 */
[----:B------:R1:W-:Y:S01]  /*1ffb0*/  MUFU.TANH R174, R4 ;  /* 0x0000000400ae7308 */ /* 0x0003e20000002400 */
[----:B------:R-:W-:Y:S01]  /*1ffc0*/  IMAD.MOV.U32 R236, RZ, RZ, R120 ;  /* 0x000000ffffec7224 */ /* 0x000fe200078e0078 */
[----:B------:R-:W-:Y:S01]  /*1ffd0*/  MOV R210, R233 ;  /* 0x000000e900d27202 */ /* 0x000fe20000000f00 */
[----:B------:R-:W-:Y:S01]  /*1ffe0*/  IMAD.MOV.U32 R120, RZ, RZ, R122 ;  /* 0x000000ffff787224 */ /* 0x000fe200078e007a */
[----:B--2---:R-:W-:Y:S01]  /*1fff0*/  LOP3.LUT R2, R9, 0x8, R209, 0xfe, !PT ;  /* 0x0000000809027812 */ /* 0x004fe200078efed1 */
[----:B------:R-:W-:-:S03]  /*20000*/  IMAD.MOV.U32 R233, RZ, RZ, R5 ;  /* 0x000000ffffe97224 */ /* 0x000fc600078e0005 */
[----:B------:R-:W-:Y:S02]  /*20010*/  ISETP.GE.AND P1, PT, R2, R8, PT ;  /* 0x000000080200720c */ /* 0x000fe40003f26270 */
[C---:B-1----:R-:W-:Y:S01]  /*20020*/  LOP3.LUT R4, R9.reuse, 0x10, R209, 0xfe, !PT ;  /* 0x0000001009047812 */ /* 0x042fe200078efed1 */
[----:B------:R-:W-:Y:S01]  /*20030*/  FMUL.FTZ R5, R72, R0 ;  /* 0x0000000048057220 */ /* 0x000fe20000410000 */
[----:B------:R-:W-:Y:S01]  /*20040*/  ISETP.GE.AND P5, PT, R2, R6, PT ;  /* 0x000000060200720c */ /* 0x000fe20003fa6270 */
[----:B------:R-:W-:Y:S01]  /*20050*/  IMAD.MOV.U32 R228, RZ, RZ, R249 ;  /* 0x000000ffffe47224 */ /* 0x000fe200078e00f9 */
[C---:B------:R-:W-:Y:S02]  /*20060*/  ISETP.GE.AND P6, PT, R4.reuse, R8, PT ;  /* 0x000000080400720c */ /* 0x040fe40003fc6270 */
[----:B------:R-:W-:Y:S01]  /*20070*/  ISETP.GE.AND P4, PT, R4, R6, PT ;  /* 0x000000060400720c */ /* 0x000fe20003f86270 */
[----:B------:R-:W-:Y:S01]  /*20080*/  IMAD.MOV.U32 R249, RZ, RZ, R221 ;  /* 0x000000fffff97224 */ /* 0x000fe200078e00dd */
[----:B------:R-:W-:-:S02]  /*20090*/  LOP3.LUT R2, R9, 0x18, R209, 0xfe, !PT ;  /* 0x0000001809027812 */ /* 0x000fc400078efed1 */
[----:B------:R-:W-:Y:S01]  /*200a0*/  LOP3.LUT R4, R9, 0x20, R209, 0xfe, !PT ;  /* 0x0000002009047812 */ /* 0x000fe200078efed1 */
[----:B------:R-:W-:Y:S01]  /*200b0*/  IMAD.MOV.U32 R251, RZ, RZ, R234 ;  /* 0x000000fffffb7224 */ /* 0x000fe200078e00ea */
[----:B------:R-:W-:Y:S01]  /*200c0*/  FSEL R122, R126, -INF , !P1 ;  /* 0xff8000007e7a7808 */ /* 0x000fe20004800000 */
[----:B------:R-:W1:Y:S01]  /*200d0*/  S2R R221, SR_TID.X ;  /* 0x0000000000dd7919 */ /* 0x000e620000002100 */
[----:B------:R-:W-:Y:S01]  /*200e0*/  IMAD.MOV.U32 R234, RZ, RZ, R7 ;  /* 0x000000ffffea7224 */ /* 0x000fe200078e0007 */
[----:B------:R-:W-:Y:S01]  /*200f0*/  FSEL R120, R120, -INF , !P5 ;  /* 0xff80000078787808 */ /* 0x000fe20006800000 */
[----:B------:R2:W1:Y:S01]  /*20100*/  MUFU.TANH R7, R5 ;  /* 0x0000000500077308 */ /* 0x0004620000002400 */
[----:B------:R-:W-:Y:S02]  /*20110*/  FSEL R126, R53, -INF , !P6 ;  /* 0xff800000357e7808 */ /* 0x000fe40007000000 */
[----:B------:R-:W-:Y:S01]  /*20120*/  ISETP.GE.AND P1, PT, R2, R6, PT ;  /* 0x000000060200720c */ /* 0x000fe20003f26270 */
[----:B------:R-:W-:Y:S01]  /*20130*/  HMMA.16816.F32.BF16 R52, R12, R26, R88 ;  /* 0x0000001a0c34723c */ /* 0x000fe20000041858 */
[C---:B------:R-:W-:Y:S01]  /*20140*/  ISETP.GE.AND P5, PT, R4.reuse, R8, PT ;  /* 0x000000080400720c */ /* 0x040fe20003fa6270 */
[----:B------:R-:W1:Y:S01]  /*20150*/  LDSM.16.M88.4 R24, [R182+0x7000] ;  /* 0x00700000b618783b */ /* 0x000e620000000200 */
[----:B------:R-:W-:-:S02]  /*20160*/  ISETP.GE.AND P6, PT, R4, R6, PT ;  /* 0x000000060400720c */ /* 0x000fc40003fc6270 */
[C-C-:B------:R-:W-:Y:S02]  /*20170*/  LOP3.LUT R4, R9.reuse, 0x30, R209.reuse, 0xfe, !PT ;  /* 0x0000003009047812 */ /* 0x140fe400078efed1 */
[----:B------:R-:W-:Y:S01]  /*20180*/  ISETP.GE.AND P3, PT, R2, R8, PT ;  /* 0x000000080200720c */ /* 0x000fe20003f66270 */
[----:B------:R-:W-:Y:S01]  /*20190*/  HMMA.16816.F32.BF16 R108, R20, R80, R108 ;  /* 0x00000050146c723c */ /* 0x000fe2000004186c */
[----:B------:R-:W-:Y:S01]  /*201a0*/  FSEL R84, R252, -INF , !P1 ;  /* 0xff800000fc547808 */ /* 0x000fe20004800000 */
[----:B--2---:R-:W-:Y:S01]  /*201b0*/  FMUL.FTZ R5, R74, R0 ;  /* 0x000000004a057220 */ /* 0x004fe20000410000 */
[----:B------:R-:W-:Y:S02]  /*201c0*/  FSEL R128, R128, -INF , !P5 ;  /* 0xff80000080807808 */ /* 0x000fe40006800000 */
[----:B------:R-:W-:Y:S01]  /*201d0*/  LOP3.LUT R2, R9, 0x28, R209, 0xfe, !PT ;  /* 0x0000002809027812 */ /* 0x000fe200078efed1 */
[----:B------:R2:W1:Y:S01]  /*201e0*/  MUFU.TANH R81, R5 ;  /* 0x0000000500517308 */ /* 0x0004620000002400 */
[----:B------:R-:W-:-:S02]  /*201f0*/  ISETP.GE.AND P1, PT, R4, R8, PT ;  /* 0x000000080400720c */ /* 0x000fc40003f26270 */
[----:B------:R-:W-:Y:S01]  /*20200*/  ISETP.GE.AND P5, PT, R4, R6, PT ;  /* 0x000000060400720c */ /* 0x000fe20003fa6270 */
[----:B------:R-:W-:Y:S01]  /*20210*/  FMUL.FTZ R4, R48, R0 ;  /* 0x0000000030047220 */ /* 0x000fe20000410000 */
[----:B------:R-:W-:Y:S01]  /*20220*/  FSEL R127, R127, -INF , !P3 ;  /* 0xff8000007f7f7808 */ /* 0x000fe20005800000 */
[----:B----4-:R-:W-:Y:S01]  /*20230*/  HMMA.16816.F32.BF16 R44, R12, R32, R60 ;  /* 0x000000200c2c723c */ /* 0x010fe2000004183c */
[----:B------:R-:W-:Y:S01]  /*20240*/  ISETP.GE.AND P3, PT, R2, R6, PT ;  /* 0x000000060200720c */ /* 0x000fe20003f66270 */
[----:B------:R-:W-:Y:S01]  /*20250*/  IMAD.MOV.U32 R225, RZ, RZ, R123 ;  /* 0x000000ffffe17224 */ /* 0x000fe200078e007b */
[----:B------:R-:W-:Y:S01]  /*20260*/  FSEL R123, R247, -INF , !P4 ;  /* 0xff800000f77b7808 */ /* 0x000fe20006000000 */
[----:B--2---:R-:W-:-:S04]  /*20270*/  FMUL.FTZ R5, R76, R0 ;  /* 0x000000004c057220 */ /* 0x004fc80000410000 */
[----:B------:R-:W-:Y:S01]  /*20280*/  HMMA.16816.F32.BF16 R60, R12, R34, R68 ;  /* 0x000000220c3c723c */ /* 0x000fe20000041844 */
[----:B------:R2:W-:Y:S01]  /*20290*/  MUFU.TANH R76, R4 ;  /* 0x00000004004c7308 */ /* 0x0005e20000002400 */
[----:B------:R-:W-:Y:S02]  /*202a0*/  FSEL R86, R130, -INF , !P3 ;  /* 0xff80000082567808 */ /* 0x000fe40005800000 */
[----:B------:R-:W-:-:S04]  /*202b0*/  ISETP.GE.AND P4, PT, R2, R8, PT ;  /* 0x000000080200720c */ /* 0x000fc80003f86270 */
[----:B------:R-:W-:Y:S01]  /*202c0*/  HMMA.16816.F32.BF16 R40, R12, R28, R92 ;  /* 0x0000001c0c28723c */ /* 0x000fe2000004185c */
[----:B------:R4:W1:Y:S01]  /*202d0*/  MUFU.TANH R80, R5 ;  /* 0x0000000500507308 */ /* 0x0008620000002400 */
[----:B------:R-:W-:-:S06]  /*202e0*/  FSEL R130, R241, -INF , !P1 ;  /* 0xff800000f1827808 */ /* 0x000fcc0004800000 */
[----:B------:R-:W-:Y:S01]  /*202f0*/  HMMA.16816.F32.BF16 R32, R12, R30, R96 ;  /* 0x0000001e0c20723c */ /* 0x000fe20000041860 */
[C-C-:B--2---:R-:W-:Y:S01]  /*20300*/  LOP3.LUT R4, R9.reuse, 0x40, R209.reuse, 0xfe, !PT ;  /* 0x0000004009047812 */ /* 0x144fe200078efed1 */
[----:B------:R-:W2:Y:S01]  /*20310*/  LDSM.16.M88.4 R28, [R182+0x7800] ;  /* 0x00780000b61c783b */ /* 0x000ea20000000200 */
[----:B------:R-:W-:Y:S01]  /*20320*/  LOP3.LUT R2, R9, 0x38, R209, 0xfe, !PT ;  /* 0x0000003809027812 */ /* 0x000fe200078efed1 */
[----:B----4-:R-:W-:Y:S01]  /*20330*/  FMUL.FTZ R5, R78, R0 ;  /* 0x000000004e057220 */ /* 0x010fe20000410000 */
[----:B------:R-:W-:Y:S02]  /*20340*/  ISETP.GE.AND P3, PT, R4, R8, PT ;  /* 0x000000080400720c */ /* 0x000fe40003f66270 */
[----:B------:R-:W-:Y:S01]  /*20350*/  FSEL R85, R246, -INF , !P6 ;  /* 0xff800000f6557808 */ /* 0x000fe20007000000 */
[----:B------:R4:W2:Y:S01]  /*20360*/  MUFU.TANH R78, R5 ;  /* 0x00000005004e7308 */ /* 0x0008a20000002400 */
[----:B------:R-:W-:Y:S01]  /*20370*/  ISETP.GE.AND P1, PT, R4, R6, PT ;  /* 0x000000060400720c */ /* 0x000fe20003f26270 */
[----:B------:R-:W-:Y:S01]  /*20380*/  FMUL.FTZ R4, R64, R0 ;  /* 0x0000000040047220 */ /* 0x000fe20000410000 */
[----:B------:R-:W-:Y:S01]  /*20390*/  FSEL R129, R129, -INF , !P4 ;  /* 0xff80000081817808 */ /* 0x000fe20006000000 */
[----:B-1----:R-:W-:Y:S01]  /*203a0*/  IMAD.SHL.U32 R93, R221, 0x2, RZ ;  /* 0x00000002dd5d7824 */ /* 0x002fe200078e00ff */
[----:B------:R-:W-:-:S02]  /*203b0*/  ISETP.GE.AND P6, PT, R2, R8, PT ;  /* 0x000000080200720c */ /* 0x000fc40003fc6270 */
[----:B------:R-:W-:Y:S01]  /*203c0*/  FSEL R90, R240, -INF , !P5 ;  /* 0xff800000f05a7808 */ /* 0x000fe20006800000 */
[----:B------:R1:W-:Y:S01]  /*203d0*/  MUFU.TANH R72, R4 ;  /* 0x0000000400487308 */ /* 0x0003e20000002400 */
[----:B------:R-:W-:Y:S01]  /*203e0*/  ISETP.GE.AND P4, PT, R2, R6, PT ;  /* 0x000000060200720c */ /* 0x000fe20003f86270 */
[----:B------:R-:W-:Y:S01]  /*203f0*/  IMAD.MOV.U32 R247, RZ, RZ, R173 ;  /* 0x000000fffff77224 */ /* 0x000fe200078e00ad */
[----:B------:R-:W-:Y:S01]  /*20400*/  LOP3.LUT R2, R9, 0x48, R209, 0xfe, !PT ;  /* 0x0000004809027812 */ /* 0x000fe200078efed1 */
[----:B------:R-:W-:Y:S01]  /*20410*/  HMMA.16816.F32.BF16 R20, R20, R82, R112 ;  /* 0x000000521414723c */ /* 0x000fe20000041870 */
[----:B------:R-:W-:-:S07]  /*20420*/  MOV R94, R199 ;  /* 0x000000c7005e7202 */ /* 0x000fce0000000f00 */
[C---:B------:R-:W-:Y:S01]  /*20430*/  HMMA.16816.F32.BF16 R68, R12.reuse, R24, R104 ;  /* 0x000000180c44723c */ /* 0x040fe20000041868 */
[----:B----4-:R-:W-:Y:S01]  /*20440*/  FMUL.FTZ R5, R50, R0 ;  /* 0x0000000032057220 */ /* 0x010fe20000410000 */
[----:B------:R-:W-:Y:S01]  /*20450*/  FSEL R131, R131, -INF , !P6 ;  /* 0xff80000083837808 */ /* 0x000fe20007000000 */
[----:B------:R-:W-:Y:S01]  /*20460*/  IMAD.MOV.U32 R252, RZ, RZ, R203 ;  /* 0x000000fffffc7224 */ /* 0x000fe200078e00cb */
[----:B-1----:R-:W-:Y:S01]  /*20470*/  LOP3.LUT R4, R9, 0x50, R209, 0xfe, !PT ;  /* 0x0000005009047812 */ /* 0x002fe200078efed1 */
[----:B------:R1:W4:Y:S01]  /*20480*/  MUFU.TANH R74, R5 ;  /* 0x00000005004a7308 */ /* 0x0003220000002400 */
[C---:B------:R-:W-:Y:S02]  /*20490*/  ISETP.GE.AND P5, PT, R2.reuse, R8, PT ;  /* 0x000000080200720c */ /* 0x040fe40003fa6270 */
[----:B------:R-:W-:Y:S01]  /*204a0*/  HMMA.16816.F32.BF16 R56, R12, R26, R100 ;  /* 0x0000001a0c38723c */ /* 0x000fe20000041864 */
[----:B------:R-:W-:Y:S01]  /*204b0*/  ISETP.GE.AND P6, PT, R2, R6, PT ;  /* 0x000000060200720c */ /* 0x000fe20003fc6270 */
[----:B------:R-:W-:Y:S01]  /*204c0*/  IMAD.MOV.U32 R230, RZ, RZ, R214 ;  /* 0x000000ffffe67224 */ /* 0x000fe200078e00d6 */
[----:B------:R-:W-:Y:S01]  /*204d0*/  FSEL R91, R206, -INF , !P4 ;  /* 0xff800000ce5b7808 */ /* 0x000fe20006000000 */
[----:B------:R-:W-:Y:S01]  /*204e0*/  IMAD.MOV.U32 R241, RZ, RZ, R238 ;  /* 0x000000fffff17224 */ /* 0x000fe200078e00ee */
[----:B------:R-:W-:-:S02]  /*204f0*/  FSEL R171, R171, -INF , !P3 ;  /* 0xff800000abab7808 */ /* 0x000fc40005800000 */
[----:B------:R-:W-:Y:S01]  /*20500*/  MOV R88, R213 ;  /* 0x000000d500587202 */ /* 0x000fe20000000f00 */
[----:B------:R-:W-:Y:S01]  /*20510*/  IMAD.MOV.U32 R229, RZ, RZ, R248 ;  /* 0x000000ffffe57224 */ /* 0x000fe200078e00f8 */
[C---:B------:R-:W-:Y:S01]  /*20520*/  LOP3.LUT R2, R9.reuse, 0x58, R209, 0xfe, !PT ;  /* 0x0000005809027812 */ /* 0x040fe200078efed1 */
[----:B------:R-:W-:Y:S02]  /*20530*/  IMAD.MOV.U32 R95, RZ, RZ, R211 ;  /* 0x000000ffff5f7224 */ /* 0x000fe400078e00d3 */
[----:B------:R-:W-:Y:S01]  /*20540*/  IMAD.MOV.U32 R87, RZ, RZ, R250 ;  /* 0x000000ffff577224 */ /* 0x000fe200078e00fa */
[----:B------:R-:W-:Y:S01]  /*20550*/  MOV R227, R251 ;  /* 0x000000fb00e37202 */ /* 0x000fe20000000f00 */
[----:B-1----:R-:W-:Y:S01]  /*20560*/  FMUL.FTZ R5, R66, R0 ;  /* 0x0000000042057220 */ /* 0x002fe20000410000 */
[C---:B------:R-:W-:Y:S01]  /*20570*/  ISETP.GE.AND P4, PT, R4.reuse, R8, PT ;  /* 0x000000080400720c */ /* 0x040fe20003f86270 */
[----:B------:R-:W-:Y:S01]  /*20580*/  IMAD.MOV.U32 R89, RZ, RZ, R217 ;  /* 0x000000ffff597224 */ /* 0x000fe200078e00d9 */
[----:B------:R-:W-:Y:S01]  /*20590*/  ISETP.GE.AND P3, PT, R4, R6, PT ;  /* 0x000000060400720c */ /* 0x000fe20003f66270 */
[----:B------:R1:W1:Y:S01]  /*205a0*/  MUFU.TANH R64, R5 ;  /* 0x0000000500407308 */ /* 0x0002620000002400 */
[----:B------:R-:W-:Y:S01]  /*205b0*/  LOP3.LUT R4, R9, 0x60, R209, 0xfe, !PT ;  /* 0x0000006009047812 */ /* 0x000fe200078efed1 */
[----:B------:R-:W-:Y:S01]  /*205c0*/  IMAD.MOV.U32 R240, RZ, RZ, R172 ;  /* 0x000000fffff07224 */ /* 0x000fe200078e00ac */
[----:B------:R-:W-:Y:S01]  /*205d0*/  LOP3.LUT R93, R93, 0x6, RZ, 0xc0, !PT ;  /* 0x000000065d5d7812 */ /* 0x000fe200078ec0ff */
[----:B------:R-:W-:Y:S01]  /*205e0*/  IMAD.MOV.U32 R97, RZ, RZ, R236 ;  /* 0x000000ffff617224 */ /* 0x000fe200078e00ec */
[----:B------:R-:W-:Y:S01]  /*205f0*/  FSEL R168, R168, -INF , !P1 ;  /* 0xff800000a8a87808 */ /* 0x000fe20004800000 */
[----:B------:R-:W-:Y:S01]  /*20600*/  IMAD.MOV.U32 R98, RZ, RZ, R233 ;  /* 0x000000ffff627224 */ /* 0x000fe200078e00e9 */
[----:B------:R-:W-:Y:S01]  /*20610*/  FSEL R172, R204, -INF , !P5 ;  /* 0xff800000ccac7808 */ /* 0x000fe20006800000 */
[----:B------:R-:W-:Y:S01]  /*20620*/  FMUL.FTZ R51, R51, R0 ;  /* 0x0000000033337220 */ /* 0x000fe20000410000 */
[C---:B------:R-:W-:Y:S01]  /*20630*/  ISETP.GE.AND P1, PT, R2.reuse, R8, PT ;  /* 0x000000080200720c */ /* 0x040fe20003f26270 */
[----:B------:R-:W-:Y:S01]  /*20640*/  FMUL.FTZ R65, R65, R0 ;  /* 0x0000000041417220 */ /* 0x000fe20000410000 */
[----:B------:R-:W-:Y:S01]  /*20650*/  ISETP.GE.AND P5, PT, R2, R6, PT ;  /* 0x000000060200720c */ /* 0x000fe20003fa6270 */
[-C--:B------:R-:W-:Y:S01]  /*20660*/  FMUL.FTZ R49, R49, R0.reuse ;  /* 0x0000000031317220 */ /* 0x080fe20000410000 */
[----:B------:R-:W-:Y:S01]  /*20670*/  FSEL R169, R169, -INF , !P6 ;  /* 0xff800000a9a97808 */ /* 0x000fe20007000000 */
[----:B------:R-:W-:Y:S01]  /*20680*/  FMUL.FTZ R67, R67, R0 ;  /* 0x0000000043437220 */ /* 0x000fe20000410000 */
[----:B------:R-:W-:-:S04]  /*20690*/  DEPBAR.LE SB0, 0x0 ;  /* 0x000080000000791a */ /* 0x000fc80000000000 */
[----:B-1----:R-:W-:Y:S01]  /*206a0*/  FMUL.FTZ R5, R52, R0 ;  /* 0x0000000034057220 */ /* 0x002fe20000410000 */
[----:B------:R-:W-:Y:S02]  /*206b0*/  FSEL R188, R188, -INF , !P4 ;  /* 0xff800000bcbc7808 */ /* 0x000fe40006000000 */
[C---:B------:R-:W-:Y:S01]  /*206c0*/  LOP3.LUT R2, R9.reuse, 0x68, R209, 0xfe, !PT ;  /* 0x0000006809027812 */ /* 0x040fe200078efed1 */
[----:B------:R1:W1:Y:S01]  /*206d0*/  MUFU.TANH R48, R5 ;  /* 0x0000000500307308 */ /* 0x0002620000002400 */
[C---:B------:R-:W-:Y:S02]  /*206e0*/  ISETP.GE.AND P6, PT, R4.reuse, R8, PT ;  /* 0x000000080400720c */ /* 0x040fe40003fc6270 */
[----:B------:R-:W-:Y:S02]  /*206f0*/  ISETP.GE.AND P4, PT, R4, R6, PT ;  /* 0x000000060400720c */ /* 0x000fe40003f86270 */
[----:B------:R-:W-:Y:S01]  /*20700*/  LOP3.LUT R4, R9, 0x70, R93, 0xfe, !PT ;  /* 0x0000007009047812 */ /* 0x000fe200078efe5d */
[----:B------:R-:W-:Y:S01]  /*20710*/  IMAD.MOV.U32 R66, RZ, RZ, R175 ;  /* 0x000000ffff427224 */ /* 0x000fe200078e00af */
[----:B------:R-:W-:-:S02]  /*20720*/  FSEL R173, R38, -INF , !P3 ;  /* 0xff80000026ad7808 */ /* 0x000fc40005800000 */
[----:B------:R-:W-:Y:S02]  /*20730*/  ISETP.GE.AND P3, PT, R2, R8, PT ;  /* 0x000000080200720c */ /* 0x000fe40003f66270 */
[----:B------:R-:W-:Y:S02]  /*20740*/  FSEL R193, R193, -INF , !P1 ;  /* 0xff800000c1c17808 */ /* 0x000fe40004800000 */
[----:B------:R-:W-:Y:S01]  /*20750*/  FSEL R175, R39, -INF , !P5 ;  /* 0xff80000027af7808 */ /* 0x000fe20006800000 */
[----:B-1----:R-:W-:Y:S01]  /*20760*/  FMUL.FTZ R5, R54, R0 ;  /* 0x0000000036057220 */ /* 0x002fe20000410000 */
[----:B------:R-:W-:Y:S02]  /*20770*/  FSEL R196, R196, -INF , !P6 ;  /* 0xff800000c4c47808 */ /* 0x000fe40007000000 */
[----:B------:R-:W-:Y:S01]  /*20780*/  ISETP.GE.AND P1, PT, R2, R6, PT ;  /* 0x000000060200720c */ /* 0x000fe20003f26270 */
[----:B------:R1:W-:Y:S01]  /*20790*/  MUFU.TANH R50, R5 ;  /* 0x0000000500327308 */ /* 0x0003e20000002400 */
[----:B------:R-:W-:-:S02]  /*207a0*/  ISETP.GE.AND P5, PT, R4, R8, PT ;  /* 0x000000080400720c */ /* 0x000fc40003fa6270 */
[-C--:B------:R-:W-:Y:S02]  /*207b0*/  ISETP.GE.AND P6, PT, R4, R6.reuse, PT ;  /* 0x000000060400720c */ /* 0x080fe40003fc6270 */
[C-C-:B------:R-:W-:Y:S02]  /*207c0*/  LOP3.LUT R4, R9.reuse, 0x80, R93.reuse, 0xfe, !PT ;  /* 0x0000008009047812 */ /* 0x140fe400078efe5d */
[----:B-----5:R-:W-:Y:S02]  /*207d0*/  FSEL R199, R170, -INF , !P5 ;  /* 0xff800000aac77808 */ /* 0x020fe40006800000 */
[----:B------:R-:W-:Y:S02]  /*207e0*/  ISETP.GE.AND P5, PT, R4, R6, PT ;  /* 0x000000060400720c */ /* 0x000fe40003fa6270 */
[----:B------:R-:W-:Y:S01]  /*207f0*/  LOP3.LUT R2, R9, 0x78, R93, 0xfe, !PT ;  /* 0x0000007809027812 */ /* 0x000fe200078efe5d */
[----:B-1----:R-:W-:Y:S02]  /*20800*/  FMUL.FTZ R5, R44, R0 ;  /* 0x000000002c057220 */ /* 0x002fe40000410000 */
[----:B------:R-:W-:Y:S01]  /*20810*/  IMAD.MOV.U32 R44, RZ, RZ, R197 ;  /* 0x000000ffff2c7224 */ /* 0x000fe200078e00c5 */
[----:B------:R-:W-:Y:S01]  /*20820*/  FSEL R197, R192, -INF , !P3 ;  /* 0xff800000c0c57808 */ /* 0x000fe20005800000 */
[----:B------:R1:W5:Y:S01]  /*20830*/  MUFU.TANH R38, R5 ;  /* 0x0000000500267308 */ /* 0x0003620000002400 */
[----:B------:R-:W-:-:S02]  /*20840*/  FSEL R192, R37, -INF , !P1 ;  /* 0xff80000025c07808 */ /* 0x000fc40004800000 */
[----:B------:R-:W-:Y:S01]  /*20850*/  ISETP.GE.AND P1, PT, R4, R8, PT ;  /* 0x000000080400720c */ /* 0x000fe20003f26270 */
[----:B------:R-:W-:Y:S01]  /*20860*/  FMUL.FTZ R4, R62, R0 ;  /* 0x000000003e047220 */ /* 0x000fe20000410000 */
[----:B------:R-:W-:Y:S02]  /*20870*/  FSEL R194, R194, -INF , !P4 ;  /* 0xff800000c2c27808 */ /* 0x000fe40006000000 */
[----:B------:R-:W-:Y:S02]  /*20880*/  FSEL R170, R17, -INF , !P6 ;  /* 0xff80000011aa7808 */ /* 0x000fe40007000000 */
[C---:B------:R-:W-:Y:S01]  /*20890*/  ISETP.GE.AND P4, PT, R2.reuse, R8, PT ;  /* 0x000000080200720c */ /* 0x040fe20003f86270 */
[----:B------:R2:W-:Y:S01]  /*208a0*/  MUFU.TANH R17, R4 ;  /* 0x0000000400117308 */ /* 0x0005e20000002400 */
[----:B------:R-:W-:Y:S01]  /*208b0*/  ISETP.GE.AND P3, PT, R2, R6, PT ;  /* 0x000000060200720c */ /* 0x000fe20003f66270 */
[----:B-1----:R-:W-:Y:S01]  /*208c0*/  FMUL.FTZ R5, R46, R0 ;  /* 0x000000002e057220 */ /* 0x002fe20000410000 */
[----:B------:R-:W-:-:S05]  /*208d0*/  LOP3.LUT R2, R9, 0x88, R93, 0xfe, !PT ;  /* 0x0000008809027812 */ /* 0x000fca00078efe5d */
[----:B------:R1:W-:Y:S01]  /*208e0*/  MUFU.TANH R39, R5 ;  /* 0x0000000500277308 */ /* 0x0003e20000002400 */
[----:B------:R-:W-:Y:S02]  /*208f0*/  MOV R52, R200 ;  /* 0x000000c800347202 */ /* 0x000fe40000000f00 */
[----:B------:R-:W-:Y:S02]  /*20900*/  FSEL R200, R16, -INF , !P4 ;  /* 0xff80000010c87808 */ /* 0x000fe40006000000 */
[----:B--2---:R-:W-:Y:S02]  /*20910*/  LOP3.LUT R4, R9, 0x90, R93, 0xfe, !PT ;  /* 0x0000009009047812 */ /* 0x004fe400078efe5d */
[----:B------:R-:W-:Y:S02]  /*20920*/  FSEL R125, R125, -INF , !P3 ;  /* 0xff8000007d7d7808 */ /* 0x000fe40005800000 */
[----:B------:R-:W-:Y:S01]  /*20930*/  FSEL R124, R124, -INF , !P1 ;  /* 0xff8000007c7c7808 */ /* 0x000fe20004800000 */
[----:B------:R-:W-:Y:S01]  /*20940*/  HMMA.16816.F32.BF16 R24, R12, R28, R108 ;  /* 0x0000001c0c18723c */ /* 0x000fe2000004186c */
[----:B------:R-:W-:Y:S01]  /*20950*/  ISETP.GE.AND P6, PT, R2, R8, PT ;  /* 0x000000080200720c */ /* 0x000fe20003fc6270 */
[----:B-1----:R-:W-:Y:S01]  /*20960*/  FMUL.FTZ R5, R60, R0 ;  /* 0x000000003c057220 */ /* 0x002fe20000410000 */
[----:B------:R-:W-:-:S02]  /*20970*/  ISETP.GE.AND P4, PT, R2, R6, PT ;  /* 0x000000060200720c */ /* 0x000fc40003f86270 */
[C---:B------:R-:W-:Y:S01]  /*20980*/  ISETP.GE.AND P3, PT, R4.reuse, R8, PT ;  /* 0x000000080400720c */ /* 0x040fe20003f66270 */
[----:B------:R1:W2:Y:S01]  /*20990*/  MUFU.TANH R37, R5 ;  /* 0x0000000500257308 */ /* 0x0002a20000002400 */
[----:B------:R-:W-:Y:S01]  /*209a0*/  ISETP.GE.AND P1, PT, R4, R6, PT ;  /* 0x000000060400720c */ /* 0x000fe20003f26270 */
[----:B------:R-:W-:Y:S01]  /*209b0*/  FMUL.FTZ R4, R42, R0 ;  /* 0x000000002a047220 */ /* 0x000fe20000410000 */
[--C-:B------:R-:W-:Y:S02]  /*209c0*/  LOP3.LUT R2, R9, 0x98, R93.reuse, 0xfe, !PT ;  /* 0x0000009809027812 */ /* 0x100fe400078efe5d */
[----:B---3--:R-:W-:Y:S02]  /*209d0*/  FSEL R121, R121, -INF , !P5 ;  /* 0xff80000079797808 */ /* 0x008fe40006800000 */
[----:B------:R-:W-:Y:S01]  /*209e0*/  FSEL R203, R10, -INF , !P6 ;  /* 0xff8000000acb7808 */ /* 0x000fe20007000000 */
[----:B------:R-:W-:Y:S01]  /*209f0*/  HMMA.16816.F32.BF16 R20, R12, R30, R20 ;  /* 0x0000001e0c14723c */ /* 0x000fe20000041814 */
[C---:B------:R-:W-:Y:S01]  /*20a00*/  ISETP.GE.AND P5, PT, R2.reuse, R8, PT ;  /* 0x000000080200720c */ /* 0x040fe20003fa6270 */
[----:B------:R3:W2:Y:S01]  /*20a10*/  MUFU.TANH R10, R4 ;  /* 0x00000004000a7308 */ /* 0x0006a20000002400 */
[----:B------:R-:W-:Y:S01]  /*20a20*/  ISETP.GE.AND P6, PT, R2, R6, PT ;  /* 0x000000060200720c */ /* 0x000fe20003fc6270 */
[----:B-1----:R-:W-:Y:S01]  /*20a30*/  FMUL.FTZ R5, R40, R0 ;  /* 0x0000000028057220 */ /* 0x002fe20000410000 */
[----:B------:R-:W-:-:S05]  /*20a40*/  LOP3.LUT R2, R9, 0xa8, R93, 0xfe, !PT ;  /* 0x000000a809027812 */ /* 0x000fca00078efe5d */
[----:B------:R1:W1:Y:S01]  /*20a50*/  MUFU.TANH R16, R5 ;  /* 0x0000000500107308 */ /* 0x0002620000002400 */
[----:B------:R-:W-:Y:S02]  /*20a60*/  FSEL R118, R118, -INF , !P4 ;  /* 0xff80000076767808 */ /* 0x000fe40006000000 */
[----:B------:R-:W-:Y:S02]  /*20a70*/  FSEL R204, R11, -INF , !P3 ;  /* 0xff8000000bcc7808 */ /* 0x000fe40005800000 */
[----:B---3--:R-:W-:Y:S02]  /*20a80*/  LOP3.LUT R4, R9, 0xa0, R93, 0xfe, !PT ;  /* 0x000000a009047812 */ /* 0x008fe400078efe5d */
[----:B------:R-:W-:Y:S02]  /*20a90*/  FSEL R116, R116, -INF , !P1 ;  /* 0xff80000074747808 */ /* 0x000fe40004800000 */
[----:B------:R-:W-:Y:S02]  /*20aa0*/  FSEL R206, R7, -INF , !P5 ;  /* 0xff80000007ce7808 */ /* 0x000fe40006800000 */
[----:B------:R-:W-:Y:S01]  /*20ab0*/  ISETP.GE.AND P4, PT, R4, R8, PT ;  /* 0x000000080400720c */ /* 0x000fe20003f86270 */
[----:B-1----:R-:W-:Y:S01]  /*20ac0*/  FMUL.FTZ R5, R32, R0 ;  /* 0x0000000020057220 */ /* 0x002fe20000410000 */
[----:B------:R-:W-:-:S02]  /*20ad0*/  ISETP.GE.AND P3, PT, R4, R6, PT ;  /* 0x000000060400720c */ /* 0x000fc40003f66270 */
[C---:B------:R-:W-:Y:S01]  /*20ae0*/  ISETP.GE.AND P1, PT, R2.reuse, R8, PT ;  /* 0x000000080200720c */ /* 0x040fe20003f26270 */
[----:B------:R1:W-:Y:S01]  /*20af0*/  MUFU.TANH R11, R5 ;  /* 0x00000005000b7308 */ /* 0x0003e20000002400 */
[----:B------:R-:W-:Y:S02]  /*20b00*/  ISETP.GE.AND P5, PT, R2, R6, PT ;  /* 0x000000060200720c */ /* 0x000fe40003fa6270 */
[C-C-:B------:R-:W-:Y:S02]  /*20b10*/  LOP3.LUT R4, R9.reuse, 0xb0, R93.reuse, 0xfe, !PT ;  /* 0x000000b009047812 */ /* 0x140fe400078efe5d */
[----:B------:R-:W-:Y:S01]  /*20b20*/  LOP3.LUT R2, R9, 0xb8, R93, 0xfe, !PT ;  /* 0x000000b809027812 */ /* 0x000fe200078efe5d */
[----:B------:R-:W-:Y:S01]  /*20b30*/  IMAD.MOV.U32 R246, RZ, RZ, R208 ;  /* 0x000000fffff67224 */ /* 0x000fe200078e00d0 */
[----:B------:R-:W-:Y:S02]  /*20b40*/  FSEL R112, R81, -INF , !P6 ;  /* 0xff80000051707808 */ /* 0x000fe40007000000 */
[----:B------:R-:W-:-:S02]  /*20b50*/  FSEL R208, R80, -INF , !P4 ;  /* 0xff80000050d07808 */ /* 0x000fc40006000000 */
[----:B------:R-:W-:Y:S02]  /*20b60*/  FSEL R113, R78, -INF , !P3 ;  /* 0xff8000004e717808 */ /* 0x000fe40005800000 */
[----:B------:R-:W-:Y:S01]  /*20b70*/  FSEL R209, R76, -INF , !P1 ;  /* 0xff8000004cd17808 */ /* 0x000fe20004800000 */
[----:B-1----:R-:W-:Y:S01]  /*20b80*/  FMUL.FTZ R5, R34, R0 ;  /* 0x0000000022057220 */ /* 0x002fe20000410000 */
[C---:B------:R-:W-:Y:S02]  /*20b90*/  ISETP.GE.AND P6, PT, R4.reuse, R8, PT ;  /* 0x000000080400720c */ /* 0x040fe40003fc6270 */
[----:B------:R-:W-:Y:S01]  /*20ba0*/  ISETP.GE.AND P4, PT, R4, R6, PT ;  /* 0x000000060400720c */ /* 0x000fe20003f86270 */
[----:B------:R1:W3:Y:S01]  /*20bb0*/  MUFU.TANH R7, R5 ;  /* 0x0000000500077308 */ /* 0x0002e20000002400 */
[C---:B------:R-:W-:Y:S02]  /*20bc0*/  ISETP.GE.AND P3, PT, R2.reuse, R8, PT ;  /* 0x000000080200720c */ /* 0x040fe40003f66270 */
[----:B------:R-:W-:-:S02]  /*20bd0*/  ISETP.GE.AND P1, PT, R2, R6, PT ;  /* 0x000000060200720c */ /* 0x000fc40003f26270 */
[C-C-:B------:R-:W-:Y:S02]  /*20be0*/  LOP3.LUT R4, R9.reuse, 0xc0, R93.reuse, 0xfe, !PT ;  /* 0x000000c009047812 */ /* 0x140fe400078efe5d */
[----:B------:R-:W-:Y:S01]  /*20bf0*/  LOP3.LUT R2, R9, 0xc8, R93, 0xfe, !PT ;  /* 0x000000c809027812 */ /* 0x000fe200078efe5d */
[----:B------:R-:W-:Y:S01]  /*20c00*/  IMAD.MOV.U32 R54, RZ, RZ, R210 ;  /* 0x000000ffff367224 */ /* 0x000fe200078e00d2 */
[----:B----4-:R-:W-:Y:S02]  /*20c10*/  FSEL R114, R74, -INF , !P5 ;  /* 0xff8000004a727808 */ /* 0x010fe40006800000 */
[----:B------:R-:W-:Y:S02]  /*20c20*/  FSEL R210, R64, -INF , !P4 ;  /* 0xff80000040d27808 */ /* 0x000fe40006000000 */
[----:B------:R-:W-:Y:S01]  /*20c30*/  FSEL R214, R48, -INF , !P3 ;  /* 0xff80000030d67808 */ /* 0x000fe20005800000 */
[----:B-1----:R-:W-:Y:S01]  /*20c40*/  FMUL.FTZ R5, R68, R0 ;  /* 0x0000000044057220 */ /* 0x002fe20000410000 */
[----:B------:R-:W-:-:S02]  /*20c50*/  ISETP.GE.AND P5, PT, R4, R8, PT ;  /* 0x000000080400720c */ /* 0x000fc40003fa6270 */
[C---:B------:R-:W-:Y:S02]  /*20c60*/  ISETP.GE.AND P4, PT, R2.reuse, R8, PT ;  /* 0x000000080200720c */ /* 0x040fe40003f86270 */
[----:B------:R-:W-:Y:S01]  /*20c70*/  ISETP.GE.AND P3, PT, R2, R6, PT ;  /* 0x000000060200720c */ /* 0x000fe20003f66270 */
[----:B------:R-:W1:Y:S01]  /*20c80*/  MUFU.TANH R5, R5 ;  /* 0x0000000500057308 */ /* 0x000e620000002400 */
[----:B------:R-:W-:Y:S02]  /*20c90*/  LOP3.LUT R2, R9, 0xd0, R93, 0xfe, !PT ;  /* 0x000000d009027812 */ /* 0x000fe400078efe5d */
[----:B------:R-:W-:Y:S01]  /*20ca0*/  MOV R238, R218 ;  /* 0x000000da00ee7202 */ /* 0x000fe20000000f00 */
[-C--:B------:R-:W-:Y:S01]  /*20cb0*/  FMUL.FTZ R70, R70, R0.reuse ;  /* 0x0000000046467220 */ /* 0x080fe20000410000 */
[----:B------:R-:W-:Y:S01]  /*20cc0*/  FSEL R213, R72, -INF , !P6 ;  /* 0xff80000048d57808 */ /* 0x000fe20007000000 */
[-C--:B------:R-:W-:Y:S01]  /*20cd0*/  FMUL.FTZ R56, R56, R0.reuse ;  /* 0x0000000038387220 */ /* 0x080fe20000410000 */
[----:B-----5:R-:W-:Y:S01]  /*20ce0*/  FSEL R218, R38, -INF , !P5 ;  /* 0xff80000026da7808 */ /* 0x020fe20006800000 */
[----:B------:R-:W-:Y:S01]  /*20cf0*/  FMUL.FTZ R58, R58, R0 ;  /* 0x000000003a3a7220 */ /* 0x000fe20000410000 */
[----:B------:R-:W-:Y:S01]  /*20d00*/  ISETP.GE.AND P6, PT, R4, R6, PT ;  /* 0x000000060400720c */ /* 0x000fe20003fc6270 */
[----:B------:R-:W-:Y:S01]  /*20d10*/  FMUL.FTZ R24, R24, R0 ;  /* 0x0000000018187220 */ /* 0x000fe20000410000 */
[----:B------:R-:W-:-:S02]  /*20d20*/  ISETP.GE.AND P5, PT, R2, R6, PT ;  /* 0x000000060200720c */ /* 0x000fc40003fa6270 */
[--C-:B------:R-:W-:Y:S01]  /*20d30*/  LOP3.LUT R4, R9, 0xd8, R93.reuse, 0xfe, !PT ;  /* 0x000000d809047812 */ /* 0x100fe200078efe5d */
[----:B------:R-:W-:Y:S01]  /*20d40*/  IMAD.MOV.U32 R248, RZ, RZ, R220 ;  /* 0x000000fffff87224 */ /* 0x000fe200078e00dc */
[----:B------:R-:W-:Y:S01]  /*20d50*/  FSEL R211, R50, -INF , !P1 ;  /* 0xff80000032d37808 */ /* 0x000fe20004800000 */
[----:B------:R-:W-:Y:S01]  /*20d60*/  FMUL.FTZ R26, R26, R0 ;  /* 0x000000001a1a7220 */ /* 0x000fe20000410000 */
[----:B------:R-:W-:Y:S02]  /*20d70*/  ISETP.GE.AND P1, PT, R2, R8, PT ;  /* 0x000000080200720c */ /* 0x000fe40003f26270 */
[----:B--2---:R-:W-:Y:S02]  /*20d80*/  FSEL R220, R37, -INF , !P4 ;  /* 0xff80000025dc7808 */ /* 0x004fe40006000000 */
[----:B------:R-:W-:Y:S01]  /*20d90*/  FSEL R221, R10, -INF , !P5 ;  /* 0xff8000000add7808 */ /* 0x000fe20006800000 */
[----:B------:R-:W-:Y:S01]  /*20da0*/  FMUL.FTZ R10, R20, R0 ;  /* 0x00000000140a7220 */ /* 0x000fe20000410000 */
[----:B------:R-:W-:Y:S01]  /*20db0*/  LOP3.LUT R2, R9, 0xe0, R93, 0xfe, !PT ;  /* 0x000000e009027812 */ /* 0x000fe200078efe5d */
[----:B------:R-:W2:Y:S01]  /*20dc0*/  MUFU.TANH R70, R70 ;  /* 0x0000004600467308 */ /* 0x000ea20000002400 */
[----:B------:R-:W-:Y:S01]  /*20dd0*/  ISETP.GE.AND P4, PT, R4, R6, PT ;  /* 0x000000060400720c */ /* 0x000fe20003f86270 */
[----:B------:R-:W-:Y:S01]  /*20de0*/  IMAD.MOV.U32 R250, RZ, RZ, R222 ;  /* 0x000000fffffa7224 */ /* 0x000fe200078e00de */
[----:B------:R-:W-:-:S02]  /*20df0*/  FSEL R217, R17, -INF , !P3 ;  /* 0xff80000011d97808 */ /* 0x000fc40005800000 */
[----:B------:R-:W-:-:S03]  /*20e00*/  FSEL R224, R16, -INF , !P1 ;  /* 0xff80000010e07808 */ /* 0x000fc60004800000 */
[----:B------:R-:W4:Y:S01]  /*20e10*/  MUFU.TANH R56, R56 ;  /* 0x0000003800387308 */ /* 0x000f220000002400 */
[C---:B------:R-:W-:Y:S02]  /*20e20*/  ISETP.GE.AND P3, PT, R2.reuse, R8, PT ;  /* 0x000000080200720c */ /* 0x040fe40003f66270 */
[----:B------:R-:W-:Y:S02]  /*20e30*/  ISETP.GE.AND P1, PT, R2, R6, PT ;  /* 0x000000060200720c */ /* 0x000fe40003f26270 */
[----:B---3--:R-:W-:-:S03]  /*20e40*/  FSEL R222, R7, -INF , !P4 ;  /* 0xff80000007de7808 */ /* 0x008fc60006000000 */
[----:B------:R-:W3:Y:S01]  /*20e50*/  MUFU.TANH R58, R58 ;  /* 0x0000003a003a7308 */ /* 0x000ee20000002400 */
[----:B------:R-:W-:Y:S01]  /*20e60*/  LOP3.LUT R2, R9, 0xf0, R93, 0xfe, !PT ;  /* 0x000000f009027812 */ /* 0x000fe200078efe5d */
[----:B------:R-:W-:-:S06]  /*20e70*/  FMUL.FTZ R7, R22, R0 ;  /* 0x0000000016077220 */ /* 0x000fcc0000410000 */
[----:B------:R-:W5:Y:S01]  /*20e80*/  MUFU.TANH R24, R24 ;  /* 0x0000001800187308 */ /* 0x000f620000002400 */
[----:B------:R-:W-:Y:S01]  /*20e90*/  IMAD.MOV.U32 R251, RZ, RZ, R215 ;  /* 0x000000fffffb7224 */ /* 0x000fe200078e00d7 */
[----:B------:R-:W-:Y:S02]  /*20ea0*/  FSEL R215, R39, -INF , !P6 ;  /* 0xff80000027d77808 */ /* 0x000fe40007000000 */
[-C--:B------:R-:W-:Y:S02]  /*20eb0*/  ISETP.GE.AND P6, PT, R4, R8.reuse, PT ;  /* 0x000000080400720c */ /* 0x080fe40003fc6270 */
[----:B-1----:R-:W-:Y:S02]  /*20ec0*/  FSEL R231, R5, -INF , !P3 ;  /* 0xff80000005e77808 */ /* 0x002fe40005800000 */
[----:B------:R-:W1:Y:S01]  /*20ed0*/  MUFU.TANH R26, R26 ;  /* 0x0000001a001a7308 */ /* 0x000e620000002400 */
[----:B------:R-:W-:Y:S02]  /*20ee0*/  LOP3.LUT R4, R9, 0xe8, R93, 0xfe, !PT ;  /* 0x000000e809047812 */ /* 0x000fe400078efe5d */
[----:B------:R-:W-:-:S02]  /*20ef0*/  ISETP.GE.AND P4, PT, R2, R8, PT ;  /* 0x000000080200720c */ /* 0x000fc40003f86270 */
[----:B------:R-:W-:-:S03]  /*20f00*/  ISETP.GE.AND P3, PT, R2, R6, PT ;  /* 0x000000060200720c */ /* 0x000fc60003f66270 */
[----:B------:R-:W1:Y:S01]  /*20f10*/  MUFU.TANH R10, R10 ;  /* 0x0000000a000a7308 */ /* 0x000e620000002400 */
[----:B------:R-:W-:Y:S02]  /*20f20*/  LOP3.LUT R2, R9, R93, RZ, 0xfc, !PT ;  /* 0x0000005d09027212 */ /* 0x000fe400078efcff */
[----:B------:R-:W-:Y:S02]  /*20f30*/  FSEL R226, R11, -INF , !P6 ;  /* 0xff8000000be27808 */ /* 0x000fe40007000000 */
[----:B------:R-:W-:-:S03]  /*20f40*/  ISETP.GE.AND P5, PT, R4, R8, PT ;  /* 0x000000080400720c */ /* 0x000fc60003fa6270 */
[----:B------:R-:W1:Y:S01]  /*20f50*/  MUFU.TANH R7, R7 ;  /* 0x0000000700077308 */ /* 0x000e620000002400 */
[----:B------:R-:W-:Y:S01]  /*20f60*/  ISETP.GE.AND P6, PT, R4, R6, PT ;  /* 0x000000060400720c */ /* 0x000fe20003fc6270 */
[----:B------:R-:W-:Y:S01]  /*20f70*/  IMAD.MOV.U32 R92, RZ, RZ, R87 ;  /* 0x000000ffff5c7224 */ /* 0x000fe200078e0057 */
[----:B------:R-:W-:Y:S02]  /*20f80*/  LOP3.LUT R5, R9, 0xf8, R93, 0xfe, !PT ;  /* 0x000000f809057812 */ /* 0x000fe400078efe5d */
[----:B------:R-:W-:Y:S01]  /*20f90*/  IADD3 R4, R2, 0x1, RZ ;  /* 0x0000000102047810 */ /* 0x000fe20007ffe0ff */
[----:B------:R-:W-:Y:S01]  /*20fa0*/  IMAD.MOV.U32 R96, RZ, RZ, R229 ;  /* 0x000000ffff607224 */ /* 0x000fe200078e00e5 */
[----:B------:R-:W-:Y:S02]  /*20fb0*/  MOV R87, R228 ;  /* 0x000000e400577202 */ /* 0x000fe40000000f00 */
[----:B--2---:R-:W-:Y:S02]  /*20fc0*/  FSEL R228, R70, -INF , !P1 ;  /* 0xff80000046e47808 */ /* 0x004fe40004800000 */
[----:B----4-:R-:W-:-:S02]  /*20fd0*/  FSEL R233, R56, -INF , !P5 ;  /* 0xff80000038e97808 */ /* 0x010fc40006800000 */
[----:B---3--:R-:W-:Y:S02]  /*20fe0*/  FSEL R229, R58, -INF , !P6 ;  /* 0xff8000003ae57808 */ /* 0x008fe40007000000 */
[----:B-----5:R-:W-:Y:S02]  /*20ff0*/  FSEL R236, R24, -INF , !P4 ;  /* 0xff80000018ec7808 */ /* 0x020fe40006000000 */
[C---:B------:R-:W-:Y:S02]  /*21000*/  ISETP.GE.AND P1, PT, R5.reuse, R8, PT ;  /* 0x000000080500720c */ /* 0x040fe40003f26270 */
[----:B------:R-:W-:Y:S01]  /*21010*/  ISETP.GE.AND P5, PT, R5, R6, PT ;  /* 0x000000060500720c */ /* 0x000fe20003fa6270 */
[----:B------:R-:W-:Y:S01]  /*21020*/  FMUL.FTZ R5, R73, R0 ;  /* 0x0000000049057220 */ /* 0x000fe20000410000 */
[C---:B------:R-:W-:Y:S02]  /*21030*/  ISETP.GE.AND P6, PT, R4.reuse, R8, PT ;  /* 0x000000080400720c */ /* 0x040fe40003fc6270 */
[----:B------:R-:W-:Y:S01]  /*21040*/  ISETP.GE.AND P4, PT, R4, R6, PT ;  /* 0x000000060400720c */ /* 0x000fe20003f86270 */
[----:B------:R-:W-:Y:S01]  /*21050*/  IMAD.MOV.U32 R46, RZ, RZ, R94 ;  /* 0x000000ffff2e7224 */ /* 0x000fe200078e005e */
[----:B------:R-:W-:Y:S01]  /*21060*/  IADD3 R4, R2, 0x9, RZ ;  /* 0x0000000902047810 */ /* 0x000fe20007ffe0ff */
[----:B------:R-:W-:Y:S01]  /*21070*/  IMAD.MOV.U32 R99, RZ, RZ, R54 ;  /* 0x000000ffff637224 */ /* 0x000fe200078e0036 */
[----:B------:R-:W-:Y:S01]  /*21080*/  MOV R54, R234 ;  /* 0x000000ea00367202 */ /* 0x000fe20000000f00 */
[----:B------:R-:W-:Y:S01]  /*21090*/  IMAD.MOV.U32 R94, RZ, RZ, R237 ;  /* 0x000000ffff5e7224 */ /* 0x000fe200078e00ed */
[----:B-1----:R-:W-:Y:S01]  /*210a0*/  FSEL R234, R26, -INF , !P3 ;  /* 0xff8000001aea7808 */ /* 0x002fe20005800000 */
[----:B------:R1:W2:Y:S01]  /*210b0*/  MUFU.TANH R15, R5 ;  /* 0x00000005000f7308 */ /* 0x0002a20000002400 */
[----:B------:R-:W-:-:S02]  /*210c0*/  FSEL R237, R10, -INF , !P1 ;  /* 0xff8000000aed7808 */ /* 0x000fc40004800000 */
[C---:B------:R-:W-:Y:S02]  /*210d0*/  ISETP.GE.AND P3, PT, R4.reuse, R8, PT ;  /* 0x000000080400720c */ /* 0x040fe40003f66270 */
[----:B------:R-:W-:Y:S01]  /*210e0*/  ISETP.GE.AND P1, PT, R4, R6, PT ;  /* 0x000000060400720c */ /* 0x000fe20003f26270 */
[----:B------:R-:W-:Y:S01]  /*210f0*/  IMAD.MOV.U32 R93, RZ, RZ, R95 ;  /* 0x000000ffff5d7224 */ /* 0x000fe200078e005f */
[----:B------:R-:W-:Y:S01]  /*21100*/  IADD3 R4, R2, 0x19, RZ ;  /* 0x0000001902047810 */ /* 0x000fe20007ffe0ff */
[----:B------:R-:W-:Y:S01]  /*21110*/  IMAD.MOV.U32 R95, RZ, RZ, R235 ;  /* 0x000000ffff5f7224 */ /* 0x000fe200078e00eb */
[----:B------:R-:W-:Y:S02]  /*21120*/  FSEL R235, R7, -INF , !P5 ;  /* 0xff80000007eb7808 */ /* 0x000fe40006800000 */
[----:B------:R-:W-:Y:S02]  /*21130*/  FSEL R48, R96, -INF , !P6 ;  /* 0xff80000060307808 */ /* 0x000fe40007000000 */
[----:B------:R-:W-:-:S02]  /*21140*/  FSEL R44, R44, -INF , !P4 ;  /* 0xff8000002c2c7808 */ /* 0x000fc40006000000 */
[----:B-1----:R-:W-:Y:S02]  /*21150*/  IADD3 R5, R2, 0x11, RZ ;  /* 0x0000001102057810 */ /* 0x002fe40007ffe0ff */
        /* <DEDUP_REMOVED lines=11> */
[C---:B------:R-:W-:Y:S02]  /*21210*/  ISETP.GE.AND P6, PT, R4.reuse, R8, PT ;  /* 0x000000080400720c */ /* 0x040fe40003fc6270 */
[----:B------:R-:W-:Y:S02]  /*21220*/  ISETP.GE.AND P4, PT, R4, R6, PT ;  /* 0x000000060400720c */ /* 0x000fe40003f86270 */
[----:B------:R-:W-:Y:S02]  /*21230*/  IADD3 R4, R2, 0x31, RZ ;  /* 0x0000003102047810 */ /* 0x000fe40007ffe0ff */
[----:B------:R-:W-:Y:S02]  /*21240*/  FSEL R56, R98, -INF , !P5 ;  /* 0xff80000062387808 */ /* 0x000fe40006800000 */
[----:B------:R-:W-:Y:S02]  /*21250*/  FSEL R54, R54, -INF , !P3 ;  /* 0xff80000036367808 */ /* 0x000fe40005800000 */
[----:B------:R-:W-:Y:S01]  /*21260*/  FSEL R64, R92, -INF , !P1 ;  /* 0xff8000005c407808 */ /* 0x000fe20004800000 */
[----:B------:R-:W-:Y:S01]  /*21270*/  FMUL.FTZ R11, R75, R0 ;  /* 0x000000004b0b7220 */ /* 0x000fe20000410000 */
[----:B------:R-:W-:-:S02]  /*21280*/  ISETP.GE.AND P5, PT, R5, R6, PT ;  /* 0x000000060500720c */ /* 0x000fc40003fa6270 */
[C---:B------:R-:W-:Y:S02]  /*21290*/  ISETP.GE.AND P3, PT, R4.reuse, R8, PT ;  /* 0x000000080400720c */ /* 0x040fe40003f66270 */
[----:B------:R-:W-:Y:S02]  /*212a0*/  ISETP.GE.AND P1, PT, R4, R6, PT ;  /* 0x000000060400720c */ /* 0x000fe40003f26270 */
[C---:B------:R-:W-:Y:S02]  /*212b0*/  IADD3 R5, R2.reuse, 0x39, RZ ;  /* 0x0000003902057810 */ /* 0x040fe40007ffe0ff */
[----:B------:R-:W-:Y:S01]  /*212c0*/  IADD3 R4, R2, 0x41, RZ ;  /* 0x0000004102047810 */ /* 0x000fe20007ffe0ff */
[----:B------:R-:W-:Y:S01]  /*212d0*/  FMUL.FTZ R7, R77, R0 ;  /* 0x000000004d077220 */ /* 0x000fe20000410000 */
[----:B------:R-:W-:Y:S02]  /*212e0*/  FSEL R62, R93, -INF , !P5 ;  /* 0xff8000005d3e7808 */ /* 0x000fe40006800000 */
[----:B------:R-:W-:-:S02]  /*212f0*/  FSEL R66, R66, -INF , !P6 ;  /* 0xff80000042427808 */ /* 0x000fc40007000000 */
[----:B------:R-:W-:Y:S02]  /*21300*/  FSEL R68, R94, -INF , !P4 ;  /* 0xff8000005e447808 */ /* 0x000fe40006000000 */
[----:B------:R-:W-:Y:S01]  /*21310*/  FSEL R73, R95, -INF , !P3 ;  /* 0xff8000005f497808 */ /* 0x000fe20005800000 */
[----:B------:R-:W1:Y:S01]  /*21320*/  MUFU.TANH R12, R11 ;  /* 0x0000000b000c7308 */ /* 0x000e620000002400 */
[C---:B------:R-:W-:Y:S02]  /*21330*/  ISETP.GE.AND P5, PT, R5.reuse, R8, PT ;  /* 0x000000080500720c */ /* 0x040fe40003fa6270 */
[----:B------:R-:W-:Y:S02]  /*21340*/  ISETP.GE.AND P6, PT, R5, R6, PT ;  /* 0x000000060500720c */ /* 0x000fe40003fc6270 */
[C---:B------:R-:W-:Y:S02]  /*21350*/  ISETP.GE.AND P4, PT, R4.reuse, R8, PT ;  /* 0x000000080400720c */ /* 0x040fe40003f86270 */
[----:B------:R-:W-:Y:S01]  /*21360*/  ISETP.GE.AND P3, PT, R4, R6, PT ;  /* 0x000000060400720c */ /* 0x000fe20003f66270 */
[----:B------:R3:W4:Y:S01]  /*21370*/  MUFU.TANH R11, R7 ;  /* 0x00000007000b7308 */ /* 0x0007220000002400 */
[----:B------:R-:W-:-:S02]  /*21380*/  IADD3 R5, R2, 0x49, RZ ;  /* 0x0000004902057810 */ /* 0x000fc40007ffe0ff */
[----:B------:R-:W-:Y:S02]  /*21390*/  IADD3 R4, R2, 0x51, RZ ;  /* 0x0000005102047810 */ /* 0x000fe40007ffe0ff */
[----:B------:R-:W-:Y:S02]  /*213a0*/  FSEL R72, R240, -INF , !P1 ;  /* 0xff800000f0487808 */ /* 0x000fe40004800000 */
[----:B------:R-:W-:Y:S02]  /*213b0*/  FSEL R75, R88, -INF , !P6 ;  /* 0xff800000584b7808 */ /* 0x000fe40007000000 */
[-C--:B------:R-:W-:Y:S02]  /*213c0*/  ISETP.GE.AND P1, PT, R5, R8.reuse, PT ;  /* 0x000000080500720c */ /* 0x080fe40003f26270 */
[----:B------:R-:W-:Y:S01]  /*213d0*/  ISETP.GE.AND P6, PT, R4, R8, PT ;  /* 0x000000080400720c */ /* 0x000fe20003fc6270 */
[----:B---3--:R-:W-:Y:S01]  /*213e0*/  FMUL.FTZ R7, R79, R0 ;  /* 0x000000004f077220 */ /* 0x008fe20000410000 */
[----:B------:R-:W-:-:S02]  /*213f0*/  FSEL R79, R89, -INF , !P4 ;  /* 0xff800000594f7808 */ /* 0x000fc40006000000 */
[-C--:B------:R-:W-:Y:S02]  /*21400*/  ISETP.GE.AND P4, PT, R4, R6.reuse, PT ;  /* 0x000000060400720c */ /* 0x080fe40003f86270 */
[----:B------:R-:W-:Y:S02]  /*21410*/  IADD3 R4, R2, 0x59, RZ ;  /* 0x0000005902047810 */ /* 0x000fe40007ffe0ff */
[----:B------:R-:W-:Y:S02]  /*21420*/  FSEL R74, R241, -INF , !P5 ;  /* 0xff800000f14a7808 */ /* 0x000fe40006800000 */
[----:B------:R-:W-:Y:S02]  /*21430*/  ISETP.GE.AND P5, PT, R5, R6, PT ;  /* 0x000000060500720c */ /* 0x000fe40003fa6270 */
[----:B------:R-:W-:Y:S02]  /*21440*/  FSEL R78, R246, -INF , !P3 ;  /* 0xff800000f64e7808 */ /* 0x000fe40005800000 */
[----:B------:R-:W-:-:S02]  /*21450*/  FSEL R80, R252, -INF , !P1 ;  /* 0xff800000fc507808 */ /* 0x000fc40004800000 */
        /* <DEDUP_REMOVED lines=29> */
[----:B------:R-:W-:Y:S01]  /*21630*/  IADD3 R4, R2, 0x91, RZ ;  /* 0x0000009102047810 */ /* 0x000fe20007ffe0ff */
[----:B------:R-:W5:Y:S01]  /*21640*/  MUFU.TANH R51, R51 ;  /* 0x0000003300337308 */ /* 0x000f620000002400 */
[----:B------:R-:W-:Y:S01]  /*21650*/  FMUL.FTZ R53, R53, R0 ;  /* 0x0000000035357220 */ /* 0x000fe20000410000 */
[----:B------:R-:W-:Y:S02]  /*21660*/  FSEL R95, R216, -INF , !P5 ;  /* 0xff800000d85f7808 */ /* 0x000fe40006800000 */
[----:B---3--:R-:W-:-:S04]  /*21670*/  IADD3 R5, R2, 0x89, RZ ;  /* 0x0000008902057810 */ /* 0x008fc80007ffe0ff */
[----:B------:R-:W3:Y:S01]  /*21680*/  MUFU.TANH R65, R65 ;  /* 0x0000004100417308 */ /* 0x000ee20000002400 */
[----:B------:R-:W-:Y:S02]  /*21690*/  FSEL R97, R212, -INF , !P6 ;  /* 0xff800000d4617808 */ /* 0x000fe40007000000 */
[----:B------:R-:W-:Y:S02]  /*216a0*/  FSEL R98, R207, -INF , !P4 ;  /* 0xff800000cf627808 */ /* 0x000fe40006000000 */
[----:B------:R-:W-:Y:S02]  /*216b0*/  FSEL R100, R205, -INF , !P3 ;  /* 0xff800000cd647808 */ /* 0x000fe40005800000 */
[C---:B------:R-:W-:Y:S01]  /*216c0*/  ISETP.GE.AND P5, PT, R5.reuse, R8, PT ;  /* 0x000000080500720c */ /* 0x040fe20003fa6270 */
[----:B------:R1:W1:Y:S01]  /*216d0*/  MUFU.TANH R10, R7 ;  /* 0x00000007000a7308 */ /* 0x0002620000002400 */
[----:B------:R-:W-:Y:S02]  /*216e0*/  ISETP.GE.AND P6, PT, R5, R6, PT ;  /* 0x000000060500720c */ /* 0x000fe40003fc6270 */
[----:B------:R-:W-:-:S02]  /*216f0*/  ISETP.GE.AND P4, PT, R4, R8, PT ;  /* 0x000000080400720c */ /* 0x000fc40003f86270 */
[----:B------:R-:W-:-:S03]  /*21700*/  ISETP.GE.AND P3, PT, R4, R6, PT ;  /* 0x000000060400720c */ /* 0x000fc60003f66270 */
[----:B------:R-:W1:Y:S01]  /*21710*/  MUFU.TANH R49, R49 ;  /* 0x0000003100317308 */ /* 0x000e620000002400 */
[C---:B------:R-:W-:Y:S02]  /*21720*/  IADD3 R5, R2.reuse, 0x99, RZ ;  /* 0x0000009902057810 */ /* 0x040fe40007ffe0ff */
[----:B------:R-:W-:Y:S01]  /*21730*/  IADD3 R4, R2, 0xa1, RZ ;  /* 0x000000a102047810 */ /* 0x000fe20007ffe0ff */
[-C--:B------:R-:W-:Y:S01]  /*21740*/  FMUL.FTZ R55, R55, R0.reuse ;  /* 0x0000000037377220 */ /* 0x080fe20000410000 */
[----:B------:R-:W-:Y:S01]  /*21750*/  FSEL R99, R202, -INF , !P1 ;  /* 0xff800000ca637808 */ /* 0x000fe20004800000 */
[-C--:B------:R-:W-:Y:S01]  /*21760*/  FMUL.FTZ R45, R45, R0.reuse ;  /* 0x000000002d2d7220 */ /* 0x080fe20000410000 */
[----:B------:R-:W-:Y:S01]  /*21770*/  FSEL R101, R201, -INF , !P5 ;  /* 0xff800000c9657808 */ /* 0x000fe20006800000 */
[----:B------:R-:W-:Y:S01]  /*21780*/  FMUL.FTZ R47, R47, R0 ;  /* 0x000000002f2f7220 */ /* 0x000fe20000410000 */
[----:B------:R-:W1:Y:S01]  /*21790*/  MUFU.TANH R67, R67 ;  /* 0x0000004300437308 */ /* 0x000e620000002400 */
[----:B------:R-:W-:-:S02]  /*217a0*/  FSEL R102, R198, -INF , !P6 ;  /* 0xff800000c6667808 */ /* 0x000fc40007000000 */
[----:B------:R-:W-:Y:S02]  /*217b0*/  FSEL R195, R195, -INF , !P4 ;  /* 0xff800000c3c37808 */ /* 0x000fe40006000000 */
[C---:B------:R-:W-:Y:S02]  /*217c0*/  ISETP.GE.AND P1, PT, R5.reuse, R8, PT ;  /* 0x000000080500720c */ /* 0x040fe40003f26270 */
[----:B------:R-:W-:Y:S01]  /*217d0*/  ISETP.GE.AND P5, PT, R5, R6, PT ;  /* 0x000000060500720c */ /* 0x000fe20003fa6270 */
[----:B------:R-:W3:Y:S01]  /*217e0*/  MUFU.TANH R53, R53 ;  /* 0x0000003500357308 */ /* 0x000ee20000002400 */
[C---:B------:R-:W-:Y:S02]  /*217f0*/  ISETP.GE.AND P6, PT, R4.reuse, R8, PT ;  /* 0x000000080400720c */ /* 0x040fe40003fc6270 */
[----:B------:R-:W-:Y:S02]  /*21800*/  ISETP.GE.AND P4, PT, R4, R6, PT ;  /* 0x000000060400720c */ /* 0x000fe40003f86270 */
[----:B------:R-:W-:-:S02]  /*21810*/  IADD3 R4, R2, 0xa9, RZ ;  /* 0x000000a902047810 */ /* 0x000fc40007ffe0ff */
[----:B------:R-:W-:Y:S01]  /*21820*/  IADD3 R5, R2, 0xb1, RZ ;  /* 0x000000b102057810 */ /* 0x000fe20007ffe0ff */
[-C--:B------:R-:W-:Y:S01]  /*21830*/  FMUL.FTZ R41, R41, R0.reuse ;  /* 0x0000000029297220 */ /* 0x080fe20000410000 */
[----:B------:R-:W3:Y:S01]  /*21840*/  MUFU.TANH R55, R55 ;  /* 0x0000003700377308 */ /* 0x000ee20000002400 */
[-C--:B------:R-:W-:Y:S01]  /*21850*/  FMUL.FTZ R43, R43, R0.reuse ;  /* 0x000000002b2b7220 */ /* 0x080fe20000410000 */
[----:B--2---:R-:W-:Y:S01]  /*21860*/  FSEL R103, R15, -INF , !P1 ;  /* 0xff8000000f677808 */ /* 0x004fe20004800000 */
[-C--:B------:R-:W-:Y:S01]  /*21870*/  FMUL.FTZ R33, R33, R0.reuse ;  /* 0x0000000021217220 */ /* 0x080fe20000410000 */
[----:B-1----:R-:W-:Y:S01]  /*21880*/  FSEL R104, R12, -INF , !P5 ;  /* 0xff8000000c687808 */ /* 0x002fe20006800000 */
[----:B------:R-:W-:Y:S01]  /*21890*/  FMUL.FTZ R7, R63, R0 ;  /* 0x000000003f077220 */ /* 0x000fe20000410000 */
[----:B----4-:R-:W-:Y:S02]  /*218a0*/  FSEL R106, R11, -INF , !P6 ;  /* 0xff8000000b6a7808 */ /* 0x010fe40007000000 */
[----:B------:R-:W1:Y:S01]  /*218b0*/  MUFU.TANH R45, R45 ;  /* 0x0000002d002d7308 */ /* 0x000e620000002400 */
[----:B------:R-:W-:-:S02]  /*218c0*/  FSEL R174, R174, -INF , !P3 ;  /* 0xff800000aeae7808 */ /* 0x000fc40005800000 */
[C---:B------:R-:W-:Y:S02]  /*218d0*/  ISETP.GE.AND P1, PT, R4.reuse, R6, PT ;  /* 0x000000060400720c */ /* 0x040fe40003f26270 */
[C---:B------:R-:W-:Y:S02]  /*218e0*/  ISETP.GE.AND P5, PT, R5.reuse, R8, PT ;  /* 0x000000080500720c */ /* 0x040fe40003fa6270 */
[----:B------:R-:W-:Y:S01]  /*218f0*/  ISETP.GE.AND P6, PT, R5, R6, PT ;  /* 0x000000060500720c */ /* 0x000fe20003fc6270 */
[----:B------:R-:W2:Y:S01]  /*21900*/  MUFU.TANH R47, R47 ;  /* 0x0000002f002f7308 */ /* 0x000ea20000002400 */
[----:B------:R-:W-:Y:S02]  /*21910*/  ISETP.GE.AND P3, PT, R4, R8, PT ;  /* 0x000000080400720c */ /* 0x000fe40003f66270 */
[C---:B------:R-:W-:Y:S02]  /*21920*/  IADD3 R5, R2.reuse, 0xc1, RZ ;  /* 0x000000c102057810 */ /* 0x040fe40007ffe0ff */
[----:B------:R-:W-:-:S02]  /*21930*/  IADD3 R4, R2, 0xb9, RZ ;  /* 0x000000b902047810 */ /* 0x000fc40007ffe0ff */
[----:B-----5:R-:W-:Y:S01]  /*21940*/  FSEL R108, R51, -INF , !P1 ;  /* 0xff800000336c7808 */ /* 0x020fe20004800000 */
[----:B------:R4:W5:Y:S01]  /*21950*/  MUFU.TANH R14, R7 ;  /* 0x00000007000e7308 */ /* 0x0009620000002400 */
[----:B---3--:R-:W-:Y:S02]  /*21960*/  FSEL R65, R65, -INF , !P5 ;  /* 0xff80000041417808 */ /* 0x008fe40006800000 */
[----:B------:R-:W-:Y:S02]  /*21970*/  FSEL R105, R10, -INF , !P4 ;  /* 0xff8000000a697808 */ /* 0x000fe40006000000 */
[----:B------:R-:W-:Y:S02]  /*21980*/  FSEL R107, R49, -INF , !P3 ;  /* 0xff800000316b7808 */ /* 0x000fe40005800000 */
[C---:B------:R-:W-:Y:S01]  /*21990*/  ISETP.GE.AND P1, PT, R5.reuse, R8, PT ;  /* 0x000000080500720c */ /* 0x040fe20003f26270 */
[----:B------:R-:W3:Y:S01]  /*219a0*/  MUFU.TANH R41, R41 ;  /* 0x0000002900297308 */ /* 0x000ee20000002400 */
[----:B------:R-:W-:Y:S01]  /*219b0*/  ISETP.GE.AND P5, PT, R5, R6, PT ;  /* 0x000000060500720c */ /* 0x000fe20003fa6270 */
[----:B------:R-:W-:Y:S01]  /*219c0*/  FMUL.FTZ R5, R57, R0 ;  /* 0x0000000039057220 */ /* 0x000fe20000410000 */
[----:B------:R-:W-:-:S02]  /*219d0*/  ISETP.GE.AND P4, PT, R4, R8, PT ;  /* 0x000000080400720c */ /* 0x000fc40003f86270 */
[----:B------:R-:W-:-:S03]  /*219e0*/  ISETP.GE.AND P3, PT, R4, R6, PT ;  /* 0x000000060400720c */ /* 0x000fc60003f66270 */
[----:B------:R-:W1:Y:S01]  /*219f0*/  MUFU.TANH R43, R43 ;  /* 0x0000002b002b7308 */ /* 0x000e620000002400 */
[----:B------:R-:W-:Y:S01]  /*21a00*/  IADD3 R4, R2, 0xc9, RZ ;  /* 0x000000c902047810 */ /* 0x000fe20007ffe0ff */
[----:B------:R-:W-:-:S06]  /*21a10*/  FMUL.FTZ R27, R27, R0 ;  /* 0x000000001b1b7220 */ /* 0x000fcc0000410000 */
[----:B------:R-:W2:Y:S01]  /*21a20*/  MUFU.TANH R33, R33 ;  /* 0x0000002100217308 */ /* 0x000ea20000002400 */
[----:B----4-:R-:W-:Y:S01]  /*21a30*/  FMUL.FTZ R7, R69, R0 ;  /* 0x0000000045077220 */ /* 0x010fe20000410000 */
[----:B------:R-:W-:Y:S02]  /*21a40*/  FSEL R67, R67, -INF , !P6 ;  /* 0xff80000043437808 */ /* 0x000fe40007000000 */
[----:B------:R-:W-:Y:S02]  /*21a50*/  FSEL R109, R53, -INF , !P4 ;  /* 0xff800000356d7808 */ /* 0x000fe40006000000 */
[C---:B------:R-:W-:Y:S02]  /*21a60*/  ISETP.GE.AND P6, PT, R4.reuse, R8, PT ;  /* 0x000000080400720c */ /* 0x040fe40003fc6270 */
[----:B------:R4:W3:Y:S01]  /*21a70*/  MUFU.TANH R10, R5 ;  /* 0x00000005000a7308 */ /* 0x0008e20000002400 */
[----:B------:R-:W-:Y:S02]  /*21a80*/  ISETP.GE.AND P4, PT, R4, R6, PT ;  /* 0x000000060400720c */ /* 0x000fe40003f86270 */
[----:B------:R-:W-:Y:S01]  /*21a90*/  IADD3 R4, R2, 0xd9, RZ ;  /* 0x000000d902047810 */ /* 0x000fe20007ffe0ff */
[----:B------:R-:W-:Y:S01]  /*21aa0*/  FMUL.FTZ R35, R35, R0 ;  /* 0x0000000023237220 */ /* 0x000fe20000410000 */
[----:B------:R-:W-:-:S02]  /*21ab0*/  FSEL R110, R55, -INF , !P3 ;  /* 0xff800000376e7808 */ /* 0x000fc40005800000 */
[----:B-1----:R-:W-:Y:S01]  /*21ac0*/  FSEL R115, R45, -INF , !P1 ;  /* 0xff8000002d737808 */ /* 0x002fe20004800000 */
[----:B------:R1:W-:Y:S01]  /*21ad0*/  MUFU.TANH R11, R7 ;  /* 0x00000007000b7308 */ /* 0x0003e20000002400 */
[----:B--2---:R-:W-:Y:S02]  /*21ae0*/  FSEL R111, R47, -INF , !P5 ;  /* 0xff8000002f6f7808 */ /* 0x004fe40006800000 */
[----:B------:R-:W-:Y:S02]  /*21af0*/  FSEL R201, R13, -INF , !P6 ;  /* 0xff8000000dc97808 */ /* 0x000fe40007000000 */
[----:B----4-:R-:W-:-:S03]  /*21b00*/  IADD3 R5, R2, 0xd1, RZ ;  /* 0x000000d102057810 */ /* 0x010fc60007ffe0ff */
[----:B------:R-:W2:Y:S01]  /*21b10*/  MUFU.TANH R27, R27 ;  /* 0x0000001b001b7308 */ /* 0x000ea20000002400 */
[CC--:B------:R-:W-:Y:S02]  /*21b20*/  ISETP.GE.AND P5, PT, R4.reuse, R8.reuse, PT ;  /* 0x000000080400720c */ /* 0x0c0fe40003fa6270 */
[C---:B------:R-:W-:Y:S02]  /*21b30*/  ISETP.GE.AND P3, PT, R5.reuse, R8, PT ;  /* 0x000000080500720c */ /* 0x040fe40003f66270 */
[----:B------:R-:W-:Y:S01]  /*21b40*/  ISETP.GE.AND P1, PT, R5, R6, PT ;  /* 0x000000060500720c */ /* 0x000fe20003f26270 */
[----:B-1----:R-:W-:Y:S01]  /*21b50*/  FMUL.FTZ R7, R71, R0 ;  /* 0x0000000047077220 */ /* 0x002fe20000410000 */
[----:B------:R-:W-:Y:S02]  /*21b60*/  ISETP.GE.AND P6, PT, R4, R6, PT ;  /* 0x000000060400720c */ /* 0x000fe40003fc6270 */
[C---:B------:R-:W-:Y:S02]  /*21b70*/  IADD3 R5, R2.reuse, 0xe1, RZ ;  /* 0x000000e102057810 */ /* 0x040fe40007ffe0ff */
[----:B------:R-:W-:Y:S01]  /*21b80*/  IADD3 R4, R2, 0xe9, RZ ;  /* 0x000000e902047810 */ /* 0x000fe20007ffe0ff */
[----:B------:R1:W-:Y:S01]  /*21b90*/  MUFU.TANH R12, R7 ;  /* 0x00000007000c7308 */ /* 0x0003e20000002400 */
[----:B------:R-:W-:Y:S01]  /*21ba0*/  FMUL.FTZ R25, R25, R0 ;  /* 0x0000000019197220 */ /* 0x000fe20000410000 */
[----:B-----5:R-:W-:-:S02]  /*21bb0*/  FSEL R198, R14, -INF , !P4 ;  /* 0xff8000000ec67808 */ /* 0x020fc40006000000 */
[----:B---3--:R-:W-:Y:S02]  /*21bc0*/  FSEL R205, R41, -INF , !P3 ;  /* 0xff80000029cd7808 */ /* 0x008fe40005800000 */
[----:B------:R-:W-:Y:S02]  /*21bd0*/  FSEL R202, R43, -INF , !P1 ;  /* 0xff8000002bca7808 */ /* 0x000fe40004800000 */
[----:B------:R-:W-:Y:S01]  /*21be0*/  FSEL R207, R33, -INF , !P5 ;  /* 0xff80000021cf7808 */ /* 0x000fe20006800000 */
[----:B------:R-:W3:Y:S01]  /*21bf0*/  MUFU.TANH R35, R35 ;  /* 0x0000002300237308 */ /* 0x000ee20000002400 */
[C---:B------:R-:W-:Y:S02]  /*21c00*/  ISETP.GE.AND P4, PT, R5.reuse, R8, PT ;  /* 0x000000080500720c */ /* 0x040fe40003f86270 */
[----:B------:R-:W-:Y:S01]  /*21c10*/  ISETP.GE.AND P3, PT, R5, R6, PT ;  /* 0x000000060500720c */ /* 0x000fe20003f66270 */
[----:B------:R-:W-:Y:S01]  /*21c20*/  FMUL.FTZ R5, R21, R0 ;  /* 0x0000000015057220 */ /* 0x000fe20000410000 */
[C---:B------:R-:W-:Y:S01]  /*21c30*/  ISETP.GE.AND P1, PT, R4.reuse, R8, PT ;  /* 0x000000080400720c */ /* 0x040fe20003f26270 */
[----:B-1----:R-:W-:Y:S01]  /*21c40*/  FMUL.FTZ R7, R59, R0 ;  /* 0x000000003b077220 */ /* 0x002fe20000410000 */
[----:B------:R-:W-:Y:S01]  /*21c50*/  ISETP.GE.AND P5, PT, R4, R6, PT ;  /* 0x000000060400720c */ /* 0x000fe20003fa6270 */
[----:B------:R-:W-:Y:S01]  /*21c60*/  FMUL.FTZ R4, R23, R0 ;  /* 0x0000000017047220 */ /* 0x000fe20000410000 */
[----:B------:R-:W-:Y:S01]  /*21c70*/  IADD3 R0, R2, 0xf1, RZ ;  /* 0x000000f102007810 */ /* 0x000fe20007ffe0ff */
[----:B------:R-:W-:Y:S01]  /*21c80*/  MUFU.TANH R25, R25 ;  /* 0x0000001900197308 */ /* 0x000fe20000002400 */
[----:B------:R-:W-:-:S02]  /*21c90*/  FSEL R223, R10, -INF , !P1 ;  /* 0xff8000000adf7808 */ /* 0x000fc40004800000 */
[----:B------:R-:W-:-:S05]  /*21ca0*/  ISETP.GE.AND P1, PT, R0, R6, PT ;  /* 0x000000060000720c */ /* 0x000fca0003f26270 */
[----:B------:R-:W1:Y:S01]  /*21cb0*/  MUFU.TANH R7, R7 ;  /* 0x0000000700077308 */ /* 0x000e620000002400 */
[----:B--2---:R-:W-:Y:S02]  /*21cc0*/  FSEL R227, R27, -INF , !P1 ;  /* 0xff8000001be37808 */ /* 0x004fe40004800000 */
[----:B------:R-:W-:-:S05]  /*21cd0*/  ISETP.GT.AND P1, PT, R239, R238, PT ;  /* 0x000000eeef00720c */ /* 0x000fca0003f24270 */
[----:B------:R-:W2:Y:S01]  /*21ce0*/  MUFU.TANH R5, R5 ;  /* 0x0000000500057308 */ /* 0x000ea20000002400 */
[----:B---3--:R-:W-:-:S07]  /*21cf0*/  FSEL R212, R35, -INF , !P6 ;  /* 0xff80000023d47808 */ /* 0x008fce0007000000 */
[----:B------:R-:W3:Y:S01]  /*21d00*/  MUFU.TANH R4, R4 ;  /* 0x0000000400047308 */ /* 0x000ee20000002400 */
[----:B------:R-:W-:Y:S02]  /*21d10*/  FSEL R219, R11, -INF , !P4 ;  /* 0xff8000000bdb7808 */ /* 0x000fe40006000000 */
[----:B------:R-:W-:Y:S01]  /*21d20*/  FSEL R216, R12, -INF , !P3 ;  /* 0xff8000000cd87808 */ /* 0x000fe20005800000 */
[----:B------:R-:W-:Y:S01]  /*21d30*/  BAR.SYNC.DEFER_BLOCKING 0x0 ;  /* 0x0000000000007b1d */ /* 0x000fe20000010000 */
[C---:B------:R-:W-:Y:S02]  /*21d40*/  ISETP.GE.AND P6, PT, R2.reuse, R8, PT ;  /* 0x000000080200720c */ /* 0x040fe40003fc6270 */
[----:B------:R-:W-:Y:S02]  /*21d50*/  ISETP.GE.AND P4, PT, R2, R6, PT ;  /* 0x000000060200720c */ /* 0x000fe40003f86270 */
[----:B------:R-:W-:Y:S02]  /*21d60*/  ISETP.GE.AND P3, PT, R0, R8, PT ;  /* 0x000000080000720c */ /* 0x000fe40003f66270 */
[----:B------:R-:W-:-:S02]  /*21d70*/  IADD3 R2, R2, 0xf9, RZ ;  /* 0x000000f902027810 */ /* 0x000fc40007ffe0ff */
[----:B-1----:R-:W-:Y:S02]  /*21d80*/  FSEL R225, R7, -INF , !P5 ;  /* 0xff80000007e17808 */ /* 0x002fe40006800000 */
[----:B------:R-:W-:Y:S01]  /*21d90*/  FSEL R230, R25, -INF , !P3 ;  /* 0xff80000019e67808 */ /* 0x000fe20005800000 */
[----:B------:R-:W-:Y:S01]  /*21da0*/  BSSY B1, `(.L_x_2136) ;  /* 0x0000100000017945 */ /* 0x000fe20003800000 */
[C---:B------:R-:W-:Y:S02]  /*21db0*/  ISETP.GE.AND P5, PT, R2.reuse, R8, PT ;  /* 0x000000080200720c */ /* 0x040fe40003fa6270 */
[----:B------:R-:W-:Y:S01]  /*21dc0*/  ISETP.GE.AND P3, PT, R2, R6, PT ;  /* 0x000000060200720c */ /* 0x000fe20003f66270 */
[----:B------:R-:W-:Y:S01]  /*21dd0*/  IMAD.MOV.U32 R238, RZ, RZ, R134 ;  /* 0x000000ffffee7224 */ /* 0x000fe200078e0086 */
[----:B------:R-:W-:Y:S01]  /*21de0*/  FSEL R42, R250, -INF , !P6 ;  /* 0xff800000fa2a7808 */ /* 0x000fe20007000000 */
[----:B------:R-:W-:Y:S01]  /*21df0*/  IMAD.MOV.U32 R239, RZ, RZ, R135 ;  /* 0x000000ffffef7224 */ /* 0x000fe200078e0087 */
[----:B--2---:R-:W-:-:S02]  /*21e00*/  FSEL R134, R5, -INF , !P5 ;  /* 0xff80000005867808 */ /* 0x004fc40006800000 */
[----:B------:R-:W-:Y:S02]  /*21e10*/  FSEL R37, R251, -INF , !P4 ;  /* 0xff800000fb257808 */ /* 0x000fe40006000000 */
[----:B---3--:R-:W-:Y:S01]  /*21e20*/  FSEL R135, R4, -INF , !P3 ;  /* 0xff80000004877808 */ /* 0x008fe20005800000 */
[----:B------:R-:W-:Y:S05]  /*21e30*/  @!P1 BRA `(.L_x_2137) ;  /* 0x00000f6000009947 */ /* 0x000fea0003800000 */
[----:B------:R-:W-:Y:S01]  /*21e40*/  BSSY B0, `(.L_x_2138) ;  /* 0x0000042000007945 */ /* 0x000fe20003800000 */
[----:B------:R-:W-:Y:S05]  /*21e50*/  @!P0 BRA `(.L_x_2139) ;  /* 0x000003d000008947 */ /* 0x000fea0003800000 */
[----:B------:R-:W2:Y:S01]  /*21e60*/  LD.E R2, [R18.64+0x170] ;  /* 0x0001700612027980 */ /* 0x000ea2000c101900 */
        /* <DEDUP_REMOVED lines=43> */
[----:B-1----:R-:W5:Y:S01]  /*22120*/  LD.E.64 R6, [R18.64+0x20] ;  /* 0x0000200612067980 */ /* 0x002f62000c101b00 */
        /* <DEDUP_REMOVED lines=10> */
[----:B-----5:R-:W-:Y:S02]  /*221d0*/  IMAD R2, R7, R11, RZ ;  /* 0x0000000b07027224 */ /* 0x020fe400078e02ff */
[----:B------:R-:W-:-:S04]  /*221e0*/  IMAD.WIDE.U32 R4, R11, R6, R4 ;  /* 0x000000060b047225 */ /* 0x000fc800078e0004 */
[----:B------:R-:W-:Y:S02]  /*221f0*/  IMAD R2, R6, R0, R2 ;  /* 0x0000000006027224 */ /* 0x000fe400078e0202 */
[----:B------:R-:W-:-:S03]  /*22200*/  IMAD.MOV.U32 R0, RZ, RZ, R4 ;  /* 0x000000ffff007224 */ /* 0x000fc600078e0004 */
[----:B------:R-:W-:Y:S01]  /*22210*/  IADD3 R2, R5, R2, RZ ;  /* 0x0000000205027210 */ /* 0x000fe20007ffe0ff */
[----:B------:R-:W-:Y:S05]  /*22220*/  BRA `(.L_x_2140) ;  /* 0x0000003000007947 */ /* 0x000fea0003800000 */
.L_x_2139:
[----:B------:R-:W2:Y:S02]  /*22230*/  LD.E R0, [R18.64+0x38] ;  /* 0x0000380612007980 */ /* 0x000ea4000c101900 */
[----:B--2---:R-:W-:-:S04]  /*22240*/  LEA R0, -R0, RZ, 0x8 ;  /* 0x000000ff00007211 */ /* 0x004fc800078e41ff */
[----:B------:R-:W-:Y:S02]  /*22250*/  SHF.R.S32.HI R2, RZ, 0x1f, R0 ;  /* 0x0000001fff027819 */ /* 0x000fe40000011400 */
.L_x_2140:
[----:B------:R-:W-:Y:S05]  /*22260*/  BSYNC B0 ;  /* 0x0000000000007941 */ /* 0x000fea0003800000 */
.L_x_2138:
        /* <DEDUP_REMOVED lines=175> */
.L_x_2142:
[----:B------:R-:W-:Y:S05]  /*22d60*/  BSYNC B0 ;  /* 0x0000000000007941 */ /* 0x000fea0003800000 */
.L_x_2141:
[----:B------:R-:W0:Y:S01]  /*22d70*/  LDGDEPBAR ;  /* 0x00000000000079af */ /* 0x000e220000000000 */
[----:B------:R-:W-:-:S04]  /*22d80*/  LEA R245, P0, R0, R245, 0x1 ;  /* 0x000000f500f57211 */ /* 0x000fc800078008ff */
[----:B------:R-:W-:-:S04]  /*22d90*/  LEA.HI.X R244, R0, R244, R2, 0x1, P0 ;  /* 0x000000f400f47211 */ /* 0x000fc800000f0c02 */
.L_x_2137:
[----:B------:R-:W-:Y:S05]  /*22da0*/  BSYNC B1 ;  /* 0x0000000000017941 */ /* 0x000fea0003800000 */
.L_x_2136:
[----:B------:R-:W-:Y:S01]  /*22db0*/  FMNMX.FTZ R0, R3, R37, !PT ;  /* 0x0000002503007209 */ /* 0x000fe20007810000 */
[----:B-1----:R-:W3:Y:S03]  /*22dc0*/  LDL.LU R32, [R1+0x8] ;  /* 0x0000080001207983 */ /* 0x002ee60000300800 */
[----:B------:R-:W-:Y:S01]  /*22dd0*/  FMNMX.FTZ R0, R44, R0, !PT ;  /* 0x000000002c007209 */ /* 0x000fe20007810000 */
[----:B------:R-:W4:Y:S03]  /*22de0*/  LDL.LU R33, [R1+0xc] ;  /* 0x00000c0001217983 */ /* 0x000f260000300800 */
[----:B------:R-:W-:Y:S01]  /*22df0*/  FMNMX.FTZ R0, R120, R0, !PT ;  /* 0x0000000078007209 */ /* 0x000fe20007810000 */
[----:B------:R-:W-:Y:S03]  /*22e00*/  LDSM.16.MT88.4 R12, [R178+0xa000] ;  /* 0x00a00000b20c783b */ /* 0x000fe60000004200 */
[----:B------:R-:W-:Y:S01]  /*22e10*/  FMNMX.FTZ R2, R46, R0, !PT ;  /* 0x000000002e027209 */ /* 0x000fe20007810000 */
[----:B------:R-:W-:Y:S03]  /*22e20*/  LDSM.16.MT88.4 R24, [R181+0xa000] ;  /* 0x00a00000b518783b */ /* 0x000fe60000004200 */
[----:B------:R-:W-:Y:S01]  /*22e30*/  FMNMX.FTZ R2, R123, R2, !PT ;  /* 0x000000027b027209 */ /* 0x000fe20007810000 */
[----:B------:R1:W5:Y:S01]  /*22e40*/  LD.E R0, [R18.64+0xdc] ;  /* 0x0000dc0612007980 */ /* 0x000362000c101900 */
        /* <DEDUP_REMOVED lines=128> */
[----:B--2---:R-:W-:Y:S02]  /*23650*/  FMNMX.FTZ R4, R4, R6, !PT ;  /* 0x0000000604047209 */ /* 0x004fe40007810000 */
[----:B---3--:R-:W-:-:S03]  /*23660*/  MOV R55, R32 ;  /* 0x0000002000377202 */ /* 0x008fc60000000f00 */
[----:B------:R-:W2:Y:S01]  /*23670*/  SHFL.BFLY PT, R6, R4, 0x1, 0x1f ;  /* 0x0c201f0004067f89 */ /* 0x000ea200000e0000 */
[----:B----4-:R-:W-:Y:S02]  /*23680*/  MOV R47, R33 ;  /* 0x00000021002f7202 */ /* 0x010fe40000000f00 */
[----:B------:R-:W-:Y:S02]  /*23690*/  MOV R119, R55 ;  /* 0x0000003700777202 */ /* 0x000fe40000000f00 */
[----:B-1----:R-:W-:-:S04]  /*236a0*/  FMNMX.FTZ R77, R2, R5, !PT ;  /* 0x00000005024d7209 */ /* 0x002fc80007810000 */
[----:B------:R-:W-:Y:S01]  /*236b0*/  FSETP.NEU.FTZ.AND P0, PT, R77, -INF , PT ;  /* 0xff8000004d00780b */ /* 0x000fe20003f1d000 */
[----:B-----5:R-:W-:-:S05]  /*236c0*/  FMUL.FTZ R5, R0, R77 ;  /* 0x0000004d00057220 */ /* 0x020fca0000410000 */
        /* <DEDUP_REMOVED lines=20> */
[----:B------:R-:W-:Y:S01]  /*23810*/  FMUL.FTZ R150, R150, R3 ;  /* 0x0000000396967220 */ /* 0x000fe20000410000 */
[----:B------:R-:W-:Y:S01]  /*23820*/  MOV R120, R47 ;  /* 0x0000002f00787202 */ /* 0x000fe20000000f00 */
[----:B------:R1:W-:Y:S01]  /*23830*/  MUFU.EX2 R61, R2 ;  /* 0x00000002003d7308 */ /* 0x0003e20000000800 */
[----:B------:R-:W-:-:S02]  /*23840*/  FMUL.FTZ R151, R151, R3 ;  /* 0x0000000397977220 */ /* 0x000fc40000410000 */
[-C--:B------:R-:W-:Y:S02]  /*23850*/  FMUL.FTZ R142, R142, R3.reuse ;  /* 0x000000038e8e7220 */ /* 0x080fe40000410000 */
[-C--:B------:R-:W-:Y:S02]  /*23860*/  FMUL.FTZ R143, R143, R3.reuse ;  /* 0x000000038f8f7220 */ /* 0x080fe40000410000 */
[-C--:B------:R-:W-:Y:S02]  /*23870*/  FMUL.FTZ R138, R138, R3.reuse ;  /* 0x000000038a8a7220 */ /* 0x080fe40000410000 */
[-C--:B------:R-:W-:Y:S02]  /*23880*/  FMUL.FTZ R139, R139, R3.reuse ;  /* 0x000000038b8b7220 */ /* 0x080fe40000410000 */
[-C--:B------:R-:W-:Y:S02]  /*23890*/  FMUL.FTZ R158, R158, R3.reuse ;  /* 0x000000039e9e7220 */ /* 0x080fe40000410000 */
[----:B------:R-:W-:-:S02]  /*238a0*/  FMUL.FTZ R159, R159, R3 ;  /* 0x000000039f9f7220 */ /* 0x000fc40000410000 */
[-C--:B------:R-:W-:Y:S02]  /*238b0*/  FMUL.FTZ R146, R146, R3.reuse ;  /* 0x0000000392927220 */ /* 0x080fe40000410000 */
[-C--:B-1----:R-:W-:Y:S02]  /*238c0*/  FFMA.FTZ R2, R46, R0.reuse, -R5 ;  /* 0x000000002e027223 */ /* 0x082fe40000010805 */
[-C--:B------:R-:W-:Y:S02]  /*238d0*/  FMUL.FTZ R147, R147, R3.reuse ;  /* 0x0000000393937220 */ /* 0x080fe40000410000 */
[----:B------:R1:W2:Y:S01]  /*238e0*/  MUFU.EX2 R20, R2 ;  /* 0x0000000200147308 */ /* 0x0002a20000000800 */
[-C--:B------:R-:W-:Y:S02]  /*238f0*/  FMUL.FTZ R162, R162, R3.reuse ;  /* 0x00000003a2a27220 */ /* 0x080fe40000410000 */
[----:B------:R-:W-:Y:S02]  /*23900*/  FMUL.FTZ R163, R163, R3 ;  /* 0x00000003a3a37220 */ /* 0x000fe40000410000 */
        /* <DEDUP_REMOVED lines=26> */
[----:B------:R-:W-:Y:S01]  /*23ab0*/  HMMA.16816.F32.BF16 R48, R8, R26, R152 ;  /* 0x0000001a0830723c */ /* 0x000fe20000041898 */
[----:B-1----:R-:W-:Y:S02]  /*23ac0*/  FFMA.FTZ R2, R52, R0, -R5 ;  /* 0x0000000034027223 */ /* 0x002fe40000010805 */
[-C--:B------:R-:W-:Y:S02]  /*23ad0*/  FMUL.FTZ R137, R137, R4.reuse ;  /* 0x0000000489897220 */ /* 0x080fe40000410000 */
[----:B------:R1:W2:Y:S01]  /*23ae0*/  MUFU.EX2 R34, R2 ;  /* 0x0000000200227308 */ /* 0x0002a20000000800 */
[-C--:B------:R-:W-:Y:S02]  /*23af0*/  FMUL.FTZ R156, R156, R4.reuse ;  /* 0x000000049c9c7220 */ /* 0x080fe40000410000 */
[----:B------:R-:W-:-:S02]  /*23b00*/  FMUL.FTZ R157, R157, R4 ;  /* 0x000000049d9d7220 */ /* 0x000fc40000410000 */
[-C--:B------:R-:W-:Y:S02]  /*23b10*/  FMUL.FTZ R144, R144, R4.reuse ;  /* 0x0000000490907220 */ /* 0x080fe40000410000 */
[-C--:B------:R-:W-:Y:S02]  /*23b20*/  FMUL.FTZ R145, R145, R4.reuse ;  /* 0x0000000491917220 */ /* 0x080fe40000410000 */
[-C--:B------:R-:W-:Y:S01]  /*23b30*/  FMUL.FTZ R160, R160, R4.reuse ;  /* 0x00000004a0a07220 */ /* 0x080fe20000410000 */
[----:B------:R-:W-:Y:S01]  /*23b40*/  HMMA.16816.F32.BF16 R36, R8, R24, R156 ;  /* 0x000000180824723c */ /* 0x000fe2000004189c */
[----:B------:R-:W-:Y:S01]  /*23b50*/  FMUL.FTZ R161, R161, R4 ;  /* 0x00000004a1a17220 */ /* 0x000fe20000410000 */
[----:B------:R-:W-:Y:S01]  /*23b60*/  LDSM.16.MT88.4 R24, [R178+0xa800] ;  /* 0x00a80000b218783b */ /* 0x000fe20000004200 */
[----:B-1----:R-:W-:Y:S01]  /*23b70*/  FFMA.FTZ R2, R84, R0, -R5 ;  /* 0x0000000054027223 */ /* 0x002fe20000010805 */
[----:B------:R-:W-:-:S04]  /*23b80*/  MOV R84, R20 ;  /* 0x0000001400547202 */ /* 0x000fc80000000f00 */
[C---:B------:R-:W-:Y:S01]  /*23b90*/  HMMA.16816.F32.BF16 R144, R8.reuse, R18, R144 ;  /* 0x000000120890723c */ /* 0x040fe20000041890 */
[----:B------:R-:W1:Y:S01]  /*23ba0*/  LDSM.16.MT88.4 R20, [R180+0xa000] ;  /* 0x00a00000b414783b */ /* 0x000e620000004200 */
[----:B------:R3:W4:Y:S01]  /*23bb0*/  MUFU.EX2 R12, R2 ;  /* 0x00000002000c7308 */ /* 0x0007220000000800 */
[----:B--2---:R-:W-:Y:S02]  /*23bc0*/  MOV R159, R34 ;  /* 0x00000022009f7202 */ /* 0x004fe40000000f00 */
[----:B------:R-:W2:Y:S01]  /*23bd0*/  LDSM.16.MT88.4 R32, [R181+0xa800] ;  /* 0x00a80000b520783b */ /* 0x000ea20000004200 */
[----:B------:R-:W-:Y:S02]  /*23be0*/  MOV R158, R53 ;  /* 0x00000035009e7202 */ /* 0x000fe40000000f00 */
[----:B------:R-:W-:Y:S01]  /*23bf0*/  HMMA.16816.F32.BF16 R40, R8, R14, R160 ;  /* 0x0000000e0828723c */ /* 0x000fe200000418a0 */
[----:B---3--:R-:W-:Y:S01]  /*23c00*/  FFMA.FTZ R2, R54, R0, -R5 ;  /* 0x0000000036027223 */ /* 0x008fe20000010805 */
[----:B----4-:R-:W-:-:S02]  /*23c10*/  MOV R155, R12 ;  /* 0x0000000c009b7202 */ /* 0x010fc40000000f00 */
[----:B------:R-:W-:Y:S01]  /*23c20*/  LDSM.16.MT88.4 R12, [R180+0xa800] ;  /* 0x00a80000b40c783b */ /* 0x000fe20000004200 */
[----:B------:R3:W4:Y:S02]  /*23c30*/  MUFU.EX2 R123, R2 ;  /* 0x00000002007b7308 */ /* 0x0007240000000800 */
[-CC-:B---3--:R-:W-:Y:S01]  /*23c40*/  FFMA.FTZ R2, R126, R0.reuse, -R7.reuse ;  /* 0x000000007e027223 */ /* 0x188fe20000010807 */
[C---:B-1----:R-:W-:Y:S05]  /*23c50*/  HMMA.16816.F32.BF16 R140, R8.reuse, R20, R140 ;  /* 0x00000014088c723c */ /* 0x042fea000004188c */
[----:B------:R1:W-:Y:S03]  /*23c60*/  MUFU.EX2 R54, R2 ;  /* 0x0000000200367308 */ /* 0x0003e60000000800 */
[----:B------:R-:W-:Y:S01]  /*23c70*/  HMMA.16816.F32.BF16 R20, R8, R22, R136 ;  /* 0x000000160814723c */ /* 0x000fe20000041888 */
[----:B-1----:R-:W-:-:S07]  /*23c80*/  FFMA.FTZ R2, R56, R0, -R7 ;  /* 0x0000000038027223 */ /* 0x002fce0000010807 */
[----:B------:R-:W-:Y:S01]  /*23c90*/  HMMA.16816.F32.BF16 R56, R8, R16, R148 ;  /* 0x000000100838723c */ /* 0x000fe20000041894 */
[----:B------:R-:W1:Y:S01]  /*23ca0*/  LDSM.16.MT88.4 R16, [R179+0xa800] ;  /* 0x00a80000b310783b */ /* 0x000e620000004200 */
[----:B------:R3:W5:Y:S05]  /*23cb0*/  MUFU.EX2 R152, R2 ;  /* 0x0000000200987308 */ /* 0x00076a0000000800 */
[----:B------:R-:W-:Y:S02]  /*23cc0*/  F2FP.BF16.PACK_AB R9, R159, R69 ;  /* 0x000000459f09723e */ /* 0x000fe400000010ff */
[----:B----4-:R-:W-:Y:S01]  /*23cd0*/  F2FP.BF16.PACK_AB R11, R123, R155 ;  /* 0x0000009b7b0b723e */ /* 0x010fe200000010ff */
[----:B---3--:R-:W-:Y:S01]  /*23ce0*/  FFMA.FTZ R2, R127, R0, -R7 ;  /* 0x000000007f027223 */ /* 0x008fe20000010807 */
[----:B-----5:R-:W-:-:S03]  /*23cf0*/  F2FP.BF16.PACK_AB R8, R152, R54 ;  /* 0x000000369808723e */ /* 0x020fc600000010ff */
[----:B------:R3:W-:Y:S02]  /*23d00*/  MUFU.EX2 R126, R2 ;  /* 0x00000002007e7308 */ /* 0x0007e40000000800 */
[----:B---3--:R-:W-:-:S06]  /*23d10*/  FFMA.FTZ R2, R60, R0, -R7 ;  /* 0x000000003c027223 */ /* 0x008fcc0000010807 */
[----:B------:R3:W4:Y:S02]  /*23d20*/  MUFU.EX2 R122, R2 ;  /* 0x00000002007a7308 */ /* 0x0007240000000800 */
[----:B---3--:R-:W-:Y:S01]  /*23d30*/  FFMA.FTZ R2, R85, R0, -R5 ;  /* 0x0000000055027223 */ /* 0x008fe20000010805 */
[----:B----4-:R-:W-:Y:S02]  /*23d40*/  F2FP.BF16.PACK_AB R10, R122, R126 ;  /* 0x0000007e7a0a723e */ /* 0x010fe400000010ff */
[----:B------:R-:W-:-:S03]  /*23d50*/  MOV R85, R70 ;  /* 0x0000004600557202 */ /* 0x000fc60000000f00 */
[----:B------:R3:W-:Y:S02]  /*23d60*/  MUFU.EX2 R148, R2 ;  /* 0x0000000200947308 */ /* 0x0007e40000000800 */
[C---:B------:R-:W-:Y:S08]  /*23d70*/  HMMA.16816.F32.BF16 R28, R8.reuse, R24, R28 ;  /* 0x00000018081c723c */ /* 0x040ff0000004181c */
[----:B------:R-:W-:Y:S01]  /*23d80*/  HMMA.16816.F32.BF16 R40, R8, R26, R40 ;  /* 0x0000001a0828723c */ /* 0x000fe20000041828 */
[----:B------:R-:W4:Y:S01]  /*23d90*/  LDSM.16.MT88.4 R24, [R178+0xb000] ;  /* 0x00b00000b218783b */ /* 0x000f220000004200 */
[----:B---3--:R-:W-:-:S04]  /*23da0*/  FFMA.FTZ R2, R62, R0, -R5 ;  /* 0x000000003e027223 */ /* 0x008fc80000010805 */
[----:B------:R3:W-:Y:S02]  /*23db0*/  MUFU.EX2 R44, R2 ;  /* 0x00000002002c7308 */ /* 0x0007e40000000800 */
[C---:B--2---:R-:W-:Y:S08]  /*23dc0*/  HMMA.16816.F32.BF16 R36, R8.reuse, R32, R36 ;  /* 0x000000200824723c */ /* 0x044ff00000041824 */
[----:B------:R-:W-:Y:S01]  /*23dd0*/  HMMA.16816.F32.BF16 R48, R8, R34, R48 ;  /* 0x000000220830723c */ /* 0x000fe20000041830 */
[----:B------:R-:W2:Y:S01]  /*23de0*/  LDSM.16.MT88.4 R32, [R181+0xb000] ;  /* 0x00b00000b520783b */ /* 0x000ea20000004200 */
[----:B---3--:R-:W-:Y:S01]  /*23df0*/  FFMA.FTZ R2, R86, R0, -R5 ;  /* 0x0000000056027223 */ /* 0x008fe20000010805 */
[----:B------:R-:W-:-:S05]  /*23e00*/  MOV R86, R69 ;  /* 0x0000004500567202 */ /* 0x000fca0000000f00 */
[C---:B-1----:R-:W-:Y:S01]  /*23e10*/  HMMA.16816.F32.BF16 R56, R8.reuse, R16, R56 ;  /* 0x000000100838723c */ /* 0x042fe20000041838 */
[----:B------:R1:W-:Y:S07]  /*23e20*/  MUFU.EX2 R52, R2 ;  /* 0x0000000200347308 */ /* 0x0003ee0000000800 */
[C---:B------:R-:W-:Y:S08]  /*23e30*/  HMMA.16816.F32.BF16 R140, R8.reuse, R12, R140 ;  /* 0x0000000c088c723c */ /* 0x040ff0000004188c */
[----:B------:R-:W-:Y:S01]  /*23e40*/  HMMA.16816.F32.BF16 R20, R8, R14, R20 ;  /* 0x0000000e0814723c */ /* 0x000fe20000041814 */
[----:B------:R-:W-:Y:S01]  /*23e50*/  LDSM.16.MT88.4 R12, [R180+0xb000] ;  /* 0x00b00000b40c783b */ /* 0x000fe20000004200 */
[----:B-1----:R-:W-:-:S04]  /*23e60*/  FFMA.FTZ R2, R128, R0, -R7 ;  /* 0x0000000080027223 */ /* 0x002fc80000010807 */
[----:B------:R1:W-:Y:S02]  /*23e70*/  MUFU.EX2 R136, R2 ;  /* 0x0000000200887308 */ /* 0x0003e40000000800 */
[----:B-1----:R-:W-:-:S06]  /*23e80*/  FFMA.FTZ R2, R64, R0, -R7 ;  /* 0x0000000040027223 */ /* 0x002fcc0000010807 */
[----:B------:R1:W3:Y:S02]  /*23e90*/  MUFU.EX2 R46, R2 ;  /* 0x00000002002e7308 */ /* 0x0002e40000000800 */
[----:B-1----:R-:W-:-:S06]  /*23ea0*/  FFMA.FTZ R2, R129, R0, -R7 ;  /* 0x0000000081027223 */ /* 0x002fcc0000010807 */
[----:B------:R1:W-:Y:S02]  /*23eb0*/  MUFU.EX2 R252, R2 ;  /* 0x0000000200fc7308 */ /* 0x0003e40000000800 */
[----:B-1----:R-:W-:-:S06]  /*23ec0*/  FFMA.FTZ R2, R66, R0, -R7 ;  /* 0x0000000042027223 */ /* 0x002fcc0000010807 */
[----:B------:R1:W5:Y:S02]  /*23ed0*/  MUFU.EX2 R127, R2 ;  /* 0x00000002007f7308 */ /* 0x0003640000000800 */
[----:B-1----:R-:W-:Y:S02]  /*23ee0*/  FFMA.FTZ R2, R68, R0, -R5 ;  /* 0x0000000044027223 */ /* 0x002fe40000010805 */
[----:B------:R-:W-:Y:S01]  /*23ef0*/  HMMA.16816.F32.BF16 R68, R8, R18, R144 ;  /* 0x000000120844723c */ /* 0x000fe20000041890 */
[----:B------:R-:W1:Y:S03]  /*23f00*/  LDSM.16.MT88.4 R16, [R179+0xb000] ;  /* 0x00b00000b310783b */ /* 0x000e660000004200 */
[----:B------:R2:W2:Y:S03]  /*23f10*/  MUFU.EX2 R251, R2 ;  /* 0x0000000200fb7308 */ /* 0x0004a60000000800 */
[----:B---3--:R-:W-:-:S02]  /*23f20*/  F2FP.BF16.PACK_AB R8, R46, R136 ;  /* 0x000000882e08723e */ /* 0x008fc400000010ff */
[----:B------:R-:W-:Y:S02]  /*23f30*/  F2FP.BF16.PACK_AB R9, R44, R148 ;  /* 0x000000942c09723e */ /* 0x000fe400000010ff */
[----:B-----5:R-:W-:Y:S01]  /*23f40*/  F2FP.BF16.PACK_AB R10, R127, R252 ;  /* 0x000000fc7f0a723e */ /* 0x020fe200000010ff */
[----:B--2---:R-:W-:Y:S01]  /*23f50*/  FFMA.FTZ R2, R90, R0, -R5 ;  /* 0x000000005a027223 */ /* 0x004fe20000010805 */
[----:B------:R-:W-:-:S03]  /*23f60*/  F2FP.BF16.PACK_AB R11, R251, R52 ;  /* 0x00000034fb0b723e */ /* 0x000fc600000010ff */
[----:B------:R2:W-:Y:S04]  /*23f70*/  MUFU.EX2 R249, R2 ;  /* 0x0000000200f97308 */ /* 0x0005e80000000800 */
[C---:B----4-:R-:W-:Y:S08]  /*23f80*/  HMMA.16816.F32.BF16 R28, R8.reuse, R24, R28 ;  /* 0x00000018081c723c */ /* 0x050ff0000004181c */
[----:B------:R-:W-:Y:S01]  /*23f90*/  HMMA.16816.F32.BF16 R40, R8, R26, R40 ;  /* 0x0000001a0828723c */ /* 0x000fe20000041828 */
[----:B------:R-:W3:Y:S01]  /*23fa0*/  LDSM.16.MT88.4 R24, [R178+0xb800] ;  /* 0x00b80000b218783b */ /* 0x000ee20000004200 */
[----:B--2---:R-:W-:Y:S01]  /*23fb0*/  FFMA.FTZ R2, R72, R0, -R5 ;  /* 0x0000000048027223 */ /* 0x004fe20000010805 */
[----:B------:R-:W-:-:S03]  /*23fc0*/  MOV R72, R63 ;  /* 0x0000003f00487202 */ /* 0x000fc60000000f00 */
[----:B------:R2:W4:Y:S02]  /*23fd0*/  MUFU.EX2 R250, R2 ;  /* 0x0000000200fa7308 */ /* 0x0005240000000800 */
[C---:B------:R-:W-:Y:S08]  /*23fe0*/  HMMA.16816.F32.BF16 R36, R8.reuse, R32, R36 ;  /* 0x000000200824723c */ /* 0x040ff00000041824 */
[----:B------:R-:W-:Y:S01]  /*23ff0*/  HMMA.16816.F32.BF16 R48, R8, R34, R48 ;  /* 0x000000220830723c */ /* 0x000fe20000041830 */
[----:B------:R-:W5:Y:S01]  /*24000*/  LDSM.16.MT88.4 R32, [R181+0xb800] ;  /* 0x00b80000b520783b */ /* 0x000f620000004200 */
[----:B--2---:R-:W-:-:S06]  /*24010*/  FFMA.FTZ R2, R91, R0, -R5 ;  /* 0x000000005b027223 */ /* 0x004fcc0000010805 */
[C---:B-1----:R-:W-:Y:S01]  /*24020*/  HMMA.16816.F32.BF16 R56, R8.reuse, R16, R56 ;  /* 0x000000100838723c */ /* 0x042fe20000041838 */
[----:B------:R1:W-:Y:S07]  /*24030*/  MUFU.EX2 R248, R2 ;  /* 0x0000000200f87308 */ /* 0x0003ee0000000800 */
[C---:B------:R-:W-:Y:S01]  /*24040*/  HMMA.16816.F32.BF16 R68, R8.reuse, R18, R68 ;  /* 0x000000120844723c */ /* 0x040fe20000041844 */
[----:B------:R-:W2:Y:S07]  /*24050*/  LDSM.16.MT88.4 R16, [R179+0xb800] ;  /* 0x00b80000b310783b */ /* 0x000eae0000004200 */
[----:B------:R-:W-:Y:S01]  /*24060*/  HMMA.16816.F32.BF16 R140, R8, R12, R140 ;  /* 0x0000000c088c723c */ /* 0x000fe2000004188c */
        /* <DEDUP_REMOVED lines=19> */
[----:B----4-:R-:W-:Y:S02]  /*241a0*/  F2FP.BF16.PACK_AB R11, R232, R248 ;  /* 0x000000f8e80b723e */ /* 0x010fe400000010ff */
[----:B------:R-:W-:-:S03]  /*241b0*/  MOV R168, R127 ;  /* 0x0000007f00a87202 */ /* 0x000fc60000000f00 */
        /* <DEDUP_REMOVED lines=8> */
[C---:B-----5:R-:W-:Y:S08]  /*24240*/  HMMA.16816.F32.BF16 R40, R8.reuse, R34, R48 ;  /* 0x000000220828723c */ /* 0x060ff00000041830 */
[----:B--2---:R-:W-:Y:S01]  /*24250*/  HMMA.16816.F32.BF16 R68, R8, R18, R68 ;  /* 0x000000120844723c */ /* 0x004fe20000041844 */
        /* <DEDUP_REMOVED lines=9> */
[----:B------:R-:W2:Y:S07]  /*242f0*/  LDSM.16.MT88.4 R16, [R179+0xc000] ;  /* 0x00c00000b310783b */ /* 0x000eae0000004200 */
[----:B------:R-:W-:Y:S01]  /*24300*/  HMMA.16816.F32.BF16 R32, R8, R12, R140 ;  /* 0x0000000c0820723c */ /* 0x000fe2000004188c */
[----:B-1----:R-:W-:Y:S01]  /*24310*/  FFMA.FTZ R2, R79, R0, -R7 ;  /* 0x000000004f027223 */ /* 0x002fe20000010807 */
[----:B------:R-:W1:Y:S01]  /*24320*/  LDSM.16.MT88.4 R12, [R180+0xc000] ;  /* 0x00c00000b40c783b */ /* 0x000e620000004200 */
[----:B------:R-:W-:-:S02]  /*24330*/  MOV R79, R122 ;  /* 0x0000007a004f7202 */ /* 0x000fc40000000f00 */
[----:B------:R5:W3:Y:S02]  /*24340*/  MUFU.EX2 R163, R2 ;  /* 0x0000000200a37308 */ /* 0x000ae40000000800 */
[----:B------:R-:W-:Y:S01]  /*24350*/  F2FP.BF16.PACK_AB R9, R167, R166 ;  /* 0x000000a6a709723e */ /* 0x000fe200000010ff */
[--C-:B-----5:R-:W-:Y:S01]  /*24360*/  FFMA.FTZ R2, R172, R0, -R7.reuse ;  /* 0x00000000ac027223 */ /* 0x120fe20000010807 */
[----:B---3--:R-:W-:Y:S02]  /*24370*/  F2FP.BF16.PACK_AB R8, R163, R164 ;  /* 0x000000a4a308723e */ /* 0x008fe400000010ff */
[----:B------:R-:W-:Y:S02]  /*24380*/  MOV R172, R136 ;  /* 0x0000008800ac7202 */ /* 0x000fe40000000f00 */
[----:B------:R3:W-:Y:S02]  /*24390*/  MUFU.EX2 R162, R2 ;  /* 0x0000000200a27308 */ /* 0x0007e40000000800 */
[----:B---3--:R-:W-:Y:S01]  /*243a0*/  FFMA.FTZ R2, R80, R0, -R7 ;  /* 0x0000000050027223 */ /* 0x008fe20000010807 */
[----:B------:R-:W-:-:S05]  /*243b0*/  MOV R80, R152 ;  /* 0x0000009800507202 */ /* 0x000fca0000000f00 */
[----:B------:R3:W5:Y:S02]  /*243c0*/  MUFU.EX2 R161, R2 ;  /* 0x0000000200a17308 */ /* 0x0007640000000800 */
[----:B---3--:R-:W-:Y:S01]  /*243d0*/  FFMA.FTZ R2, R81, R0, -R5 ;  /* 0x0000000051027223 */ /* 0x008fe20000010805 */
[----:B------:R-:W-:Y:S02]  /*243e0*/  MOV R81, R148 ;  /* 0x0000009400517202 */ /* 0x000fe40000000f00 */
[----:B-----5:R-:W-:-:S03]  /*243f0*/  F2FP.BF16.PACK_AB R10, R161, R162 ;  /* 0x000000a2a10a723e */ /* 0x020fc600000010ff */
[----:B------:R3:W5:Y:S02]  /*24400*/  MUFU.EX2 R160, R2 ;  /* 0x0000000200a07308 */ /* 0x0007640000000800 */
[----:B---3--:R-:W-:Y:S01]  /*24410*/  FFMA.FTZ R2, R173, R0, -R5 ;  /* 0x00000000ad027223 */ /* 0x008fe20000010805 */
[----:B------:R-:W-:Y:S02]  /*24420*/  MOV R173, R158 ;  /* 0x0000009e00ad7202 */ /* 0x000fe40000000f00 */
[----:B-----5:R-:W-:-:S03]  /*24430*/  F2FP.BF16.PACK_AB R11, R160, R165 ;  /* 0x000000a5a00b723e */ /* 0x020fc600000010ff */
[----:B------:R3:W-:Y:S04]  /*24440*/  MUFU.EX2 R158, R2 ;  /* 0x00000002009e7308 */ /* 0x0007e80000000800 */
[C---:B------:R-:W-:Y:S08]  /*24450*/  HMMA.16816.F32.BF16 R48, R8.reuse, R28, R52 ;  /* 0x0000001c0830723c */ /* 0x040ff00000041834 */
[----:B----4-:R-:W-:Y:S01]  /*24460*/  HMMA.16816.F32.BF16 R44, R8, R24, R44 ;  /* 0x00000018082c723c */ /* 0x010fe2000004182c */
[----:B---3--:R-:W-:Y:S01]  /*24470*/  FFMA.FTZ R2, R82, R0, -R5 ;  /* 0x0000000052027223 */ /* 0x008fe20000010805 */
[----:B------:R-:W-:-:S03]  /*24480*/  MOV R82, R159 ;  /* 0x0000009f00527202 */ /* 0x000fc60000000f00 */
[----:B------:R3:W4:Y:S03]  /*24490*/  MUFU.EX2 R159, R2 ;  /* 0x00000002009f7308 */ /* 0x0007260000000800 */
[C---:B------:R-:W-:Y:S01]  /*244a0*/  HMMA.16816.F32.BF16 R52, R8.reuse, R26, R40 ;  /* 0x0000001a0834723c */ /* 0x040fe20000041828 */
[----:B------:R-:W5:Y:S07]  /*244b0*/  LDSM.16.MT88.4 R24, [R181+0xc800] ;  /* 0x00c80000b518783b */ /* 0x000f6e0000004200 */
[----:B--2---:R-:W-:Y:S01]  /*244c0*/  HMMA.16816.F32.BF16 R36, R8, R16, R36 ;  /* 0x000000100824723c */ /* 0x004fe20000041824 */
[----:B---3--:R-:W-:Y:S01]  /*244d0*/  FFMA.FTZ R2, R175, R0, -R5 ;  /* 0x00000000af027223 */ /* 0x008fe20000010805 */
[----:B------:R-:W-:-:S06]  /*244e0*/  MOV R175, R123 ;  /* 0x0000007b00af7202 */ /* 0x000fcc0000000f00 */
[C---:B------:R-:W-:Y:S01]  /*244f0*/  HMMA.16816.F32.BF16 R68, R8.reuse, R18, R68 ;  /* 0x000000120844723c */ /* 0x040fe20000041844 */
[----:B------:R-:W2:Y:S01]  /*24500*/  LDSM.16.MT88.4 R16, [R179+0xc800] ;  /* 0x00c80000b310783b */ /* 0x000ea20000004200 */
[----:B------:R3:W-:Y:S06]  /*24510*/  MUFU.EX2 R157, R2 ;  /* 0x00000002009d7308 */ /* 0x0007ec0000000800 */
[C---:B-1----:R-:W-:Y:S08]  /*24520*/  HMMA.16816.F32.BF16 R32, R8.reuse, R12, R32 ;  /* 0x0000000c0820723c */ /* 0x042ff00000041820 */
[----:B------:R-:W-:Y:S01]  /*24530*/  HMMA.16816.F32.BF16 R20, R8, R14, R20 ;  /* 0x0000000e0814723c */ /* 0x000fe20000041814 */
[----:B------:R-:W1:Y:S01]  /*24540*/  LDSM.16.MT88.4 R12, [R180+0xc800] ;  /* 0x00c80000b40c783b */ /* 0x000e620000004200 */
[----:B---3--:R-:W-:Y:S01]  /*24550*/  FFMA.FTZ R2, R188, R0, -R7 ;  /* 0x00000000bc027223 */ /* 0x008fe20000010807 */
[----:B------:R-:W-:-:S03]  /*24560*/  MOV R188, R126 ;  /* 0x0000007e00bc7202 */ /* 0x000fc60000000f00 */
[----:B------:R3:W-:Y:S02]  /*24570*/  MUFU.EX2 R156, R2 ;  /* 0x00000002009c7308 */ /* 0x0007e40000000800 */
[----:B------:R-:W-:Y:S01]  /*24580*/  HMMA.16816.F32.BF16 R60, R8, R30, R60 ;  /* 0x0000001e083c723c */ /* 0x000fe2000004183c */
[----:B------:R-:W1:Y:S06]  /*24590*/  LDSM.16.MT88.4 R28, [R178+0xc800] ;  /* 0x00c80000b21c783b */ /* 0x000e6c0000004200 */
[----:B----4-:R-:W-:Y:S01]  /*245a0*/  F2FP.BF16.PACK_AB R9, R159, R158 ;  /* 0x0000009e9f09723e */ /* 0x010fe200000010ff */
[----:B---3--:R-:W-:Y:S01]  /*245b0*/  FFMA.FTZ R2, R83, R0, -R7 ;  /* 0x0000000053027223 */ /* 0x008fe20000010807 */
[----:B------:R-:W-:-:S03]  /*245c0*/  MOV R83, R155 ;  /* 0x0000009b00537202 */ /* 0x000fc60000000f00 */
[----:B------:R3:W4:Y:S02]  /*245d0*/  MUFU.EX2 R155, R2 ;  /* 0x00000002009b7308 */ /* 0x0007240000000800 */
[----:B---3--:R-:W-:Y:S01]  /*245e0*/  FFMA.FTZ R2, R193, R0, -R7 ;  /* 0x00000000c1027223 */ /* 0x008fe20000010807 */
[----:B----4-:R-:W-:Y:S02]  /*245f0*/  F2FP.BF16.PACK_AB R8, R155, R156 ;  /* 0x0000009c9b08723e */ /* 0x010fe400000010ff */
[----:B------:R-:W-:-:S03]  /*24600*/  MOV R193, R120 ;  /* 0x0000007800c17202 */ /* 0x000fc60000000f00 */
[----:B------:R3:W-:Y:S02]  /*24610*/  MUFU.EX2 R154, R2 ;  /* 0x00000002009a7308 */ /* 0x0007e40000000800 */
[----:B---3--:R-:W-:-:S06]  /*24620*/  FFMA.FTZ R2, R87, R0, -R7 ;  /* 0x0000000057027223 */ /* 0x008fcc0000010807 */
[----:B------:R3:W4:Y:S02]  /*24630*/  MUFU.EX2 R153, R2 ;  /* 0x0000000200997308 */ /* 0x0007240000000800 */
[----:B---3--:R-:W-:Y:S01]  /*24640*/  FFMA.FTZ R2, R88, R0, -R5 ;  /* 0x0000000058027223 */ /* 0x008fe20000010805 */
[----:B----4-:R-:W-:-:S05]  /*24650*/  F2FP.BF16.PACK_AB R10, R153, R154 ;  /* 0x0000009a990a723e */ /* 0x010fca00000010ff */
[----:B------:R3:W4:Y:S02]  /*24660*/  MUFU.EX2 R152, R2 ;  /* 0x0000000200987308 */ /* 0x0007240000000800 */
[----:B---3--:R-:W-:Y:S01]  /*24670*/  FFMA.FTZ R2, R194, R0, -R5 ;  /* 0x00000000c2027223 */ /* 0x008fe20000010805 */
[----:B----4-:R-:W-:Y:S02]  /*24680*/  F2FP.BF16.PACK_AB R11, R152, R157 ;  /* 0x0000009d980b723e */ /* 0x010fe400000010ff */
[----:B------:R-:W-:-:S03]  /*24690*/  MOV R194, R6 ;  /* 0x0000000600c27202 */ /* 0x000fc60000000f00 */
[----:B------:R3:W-:Y:S02]  /*246a0*/  MUFU.EX2 R151, R2 ;  /* 0x0000000200977308 */ /* 0x0007e40000000800 */
[C---:B-----5:R-:W-:Y:S01]  /*246b0*/  HMMA.16816.F32.BF16 R44, R8.reuse, R24, R44 ;  /* 0x00000018082c723c */ /* 0x060fe2000004182c */
[----:B------:R-:W-:Y:S01]  /*246c0*/  FFMA.FTZ R4, R193, R4, R194 ;  /* 0x00000004c1047223 */ /* 0x000fe200000100c2 */
[----:B------:R-:W-:Y:S02]  /*246d0*/  MOV R194, R82 ;  /* 0x0000005200c27202 */ /* 0x000fe40000000f00 */
[----:B------:R-:W-:Y:S02]  /*246e0*/  MOV R82, R171 ;  /* 0x000000ab00527202 */ /* 0x000fe40000000f00 */
[----:B------:R-:W-:Y:S02]  /*246f0*/  MOV R193, R83 ;  /* 0x0000005300c17202 */ /* 0x000fe40000000f00 */
[----:B------:R-:W-:Y:S01]  /*24700*/  HMMA.16816.F32.BF16 R52, R8, R26, R52 ;  /* 0x0000001a0834723c */ /* 0x000fe20000041834 */
[----:B------:R-:W4:Y:S01]  /*24710*/  LDSM.16.MT88.4 R24, [R181+0xd000] ;  /* 0x00d00000b518783b */ /* 0x000f220000004200 */
[----:B------:R-:W-:Y:S01]  /*24720*/  FADD.FTZ R4, R82, R4 ;  /* 0x0000000452047221 */ /* 0x000fe20000010000 */
[----:B------:R-:W-:Y:S01]  /*24730*/  MOV R171, R169 ;  /* 0x000000a900ab7202 */ /* 0x000fe20000000f00 */
[----:B---3--:R-:W-:Y:S01]  /*24740*/  FFMA.FTZ R2, R89, R0, -R5 ;  /* 0x0000000059027223 */ /* 0x008fe20000010805 */
[----:B------:R-:W-:-:S02]  /*24750*/  MOV R169, R78 ;  /* 0x0000004e00a97202 */ /* 0x000fc40000000f00 */
[----:B------:R-:W-:Y:S01]  /*24760*/  MOV R78, R75 ;  /* 0x0000004b004e7202 */ /* 0x000fe20000000f00 */
[----:B------:R3:W5:Y:S01]  /*24770*/  MUFU.EX2 R150, R2 ;  /* 0x0000000200967308 */ /* 0x0007620000000800 */
[C---:B--2---:R-:W-:Y:S08]  /*24780*/  HMMA.16816.F32.BF16 R36, R8.reuse, R16, R36 ;  /* 0x000000100824723c */ /* 0x044ff00000041824 */
[----:B------:R-:W-:Y:S01]  /*24790*/  HMMA.16816.F32.BF16 R68, R8, R18, R68 ;  /* 0x000000120844723c */ /* 0x000fe20000041844 */
[----:B------:R-:W2:Y:S01]  /*247a0*/  LDSM.16.MT88.4 R16, [R179+0xd000] ;  /* 0x00d00000b310783b */ /* 0x000ea20000004200 */
[----:B---3--:R-:W-:-:S06]  /*247b0*/  FFMA.FTZ R2, R192, R0, -R5 ;  /* 0x00000000c0027223 */ /* 0x008fcc0000010805 */
[C---:B-1----:R-:W-:Y:S01]  /*247c0*/  HMMA.16816.F32.BF16 R32, R8.reuse, R12, R32 ;  /* 0x0000000c0820723c */ /* 0x042fe20000041820 */
[----:B------:R-:W-:Y:S01]  /*247d0*/  MOV R192, R119 ;  /* 0x0000007700c07202 */ /* 0x000fe20000000f00 */
[----:B------:R1:W-:Y:S06]  /*247e0*/  MUFU.EX2 R149, R2 ;  /* 0x0000000200957308 */ /* 0x0003ec0000000800 */
[C---:B------:R-:W-:Y:S01]  /*247f0*/  HMMA.16816.F32.BF16 R20, R8.reuse, R14, R20 ;  /* 0x0000000e0814723c */ /* 0x040fe20000041814 */
[----:B------:R-:W3:Y:S07]  /*24800*/  LDSM.16.MT88.4 R12, [R180+0xd000] ;  /* 0x00d00000b40c783b */ /* 0x000eee0000004200 */
[----:B------:R-:W-:Y:S01]  /*24810*/  HMMA.16816.F32.BF16 R40, R8, R28, R48 ;  /* 0x0000001c0828723c */ /* 0x000fe20000041830 */
[----:B-1----:R-:W-:Y:S01]  /*24820*/  FFMA.FTZ R2, R196, R0, -R7 ;  /* 0x00000000c4027223 */ /* 0x002fe20000010807 */
[----:B------:R-:W-:-:S03]  /*24830*/  MOV R196, R117 ;  /* 0x0000007500c47202 */ /* 0x000fc60000000f00 */
[----:B------:R1:W-:Y:S03]  /*24840*/  MUFU.EX2 R148, R2 ;  /* 0x0000000200947308 */ /* 0x0003e60000000800 */
[----:B------:R-:W-:Y:S01]  /*24850*/  HMMA.16816.F32.BF16 R60, R8, R30, R60 ;  /* 0x0000001e083c723c */ /* 0x000fe2000004183c */
[----:B------:R-:W2:Y:S01]  /*24860*/  LDSM.16.MT88.4 R28, [R178+0xd000] ;  /* 0x00d00000b21c783b */ /* 0x000ea20000004200 */
[----:B------:R-:W-:Y:S01]  /*24870*/  FFMA.FTZ R3, R192, R3, R196 ;  /* 0x00000003c0037223 */ /* 0x000fe200000100c4 */
[----:B------:R-:W-:Y:S02]  /*24880*/  MOV R196, R86 ;  /* 0x0000005600c47202 */ /* 0x000fe40000000f00 */
[----:B------:R-:W-:Y:S02]  /*24890*/  MOV R192, R74 ;  /* 0x0000004a00c07202 */ /* 0x000fe40000000f00 */
[----:B-----5:R-:W-:Y:S01]  /*248a0*/  F2FP.BF16.PACK_AB R9, R150, R151 ;  /* 0x000000979609723e */ /* 0x020fe200000010ff */
[----:B-1----:R-:W-:-:S04]  /*248b0*/  FFMA.FTZ R2, R92, R0, -R7 ;  /* 0x000000005c027223 */ /* 0x002fc80000010807 */
[----:B------:R1:W5:Y:S02]  /*248c0*/  MUFU.EX2 R146, R2 ;  /* 0x0000000200927308 */ /* 0x0003640000000800 */
[----:B-1----:R-:W-:Y:S01]  /*248d0*/  FFMA.FTZ R2, R197, R0, -R7 ;  /* 0x00000000c5027223 */ /* 0x002fe20000010807 */
[----:B-----5:R-:W-:Y:S02]  /*248e0*/  F2FP.BF16.PACK_AB R8, R146, R148 ;  /* 0x000000949208723e */ /* 0x020fe400000010ff */
[----:B------:R-:W-:-:S03]  /*248f0*/  MOV R197, R84 ;  /* 0x0000005400c57202 */ /* 0x000fc60000000f00 */
[----:B------:R1:W-:Y:S02]  /*24900*/  MUFU.EX2 R145, R2 ;  /* 0x0000000200917308 */ /* 0x0003e40000000800 */
[----:B-1----:R-:W-:-:S06]  /*24910*/  FFMA.FTZ R2, R93, R0, -R7 ;  /* 0x000000005d027223 */ /* 0x002fcc0000010807 */
[----:B------:R1:W5:Y:S02]  /*24920*/  MUFU.EX2 R147, R2 ;  /* 0x0000000200937308 */ /* 0x0003640000000800 */
[----:B-1----:R-:W-:Y:S01]  /*24930*/  FFMA.FTZ R2, R94, R0, -R5 ;  /* 0x000000005e027223 */ /* 0x002fe20000010805 */
[----:B-----5:R-:W-:-:S05]  /*24940*/  F2FP.BF16.PACK_AB R10, R147, R145 ;  /* 0x00000091930a723e */ /* 0x020fca00000010ff */
[----:B------:R1:W5:Y:S02]  /*24950*/  MUFU.EX2 R144, R2 ;  /* 0x0000000200907308 */ /* 0x0003640000000800 */
[----:B-1----:R-:W-:Y:S01]  /*24960*/  FFMA.FTZ R2, R170, R0, -R5 ;  /* 0x00000000aa027223 */ /* 0x002fe20000010805 */
[----:B-----5:R-:W-:Y:S02]  /*24970*/  F2FP.BF16.PACK_AB R11, R144, R149 ;  /* 0x00000095900b723e */ /* 0x020fe400000010ff */
[----:B------:R-:W-:-:S03]  /*24980*/  MOV R170, R72 ;  /* 0x0000004800aa7202 */ /* 0x000fc60000000f00 */
[----:B------:R1:W-:Y:S02]  /*24990*/  MUFU.EX2 R142, R2 ;  /* 0x00000002008e7308 */ /* 0x0003e40000000800 */
[----:B----4-:R-:W-:Y:S01]  /*249a0*/  HMMA.16816.F32.BF16 R44, R8, R24, R44 ;  /* 0x00000018082c723c */ /* 0x010fe2000004182c */
[----:B------:R-:W-:-:S07]  /*249b0*/  FADD.FTZ R4, R170, R4 ;  /* 0x00000004aa047221 */ /* 0x000fce0000010000 */
[----:B------:R-:W-:Y:S01]  /*249c0*/  HMMA.16816.F32.BF16 R52, R8, R26, R52 ;  /* 0x0000001a0834723c */ /* 0x000fe20000041834 */
[----:B------:R-:W4:Y:S01]  /*249d0*/  LDSM.16.MT88.4 R24, [R181+0xd800] ;  /* 0x00d80000b518783b */ /* 0x000f220000004200 */
[----:B-1----:R-:W-:-:S04]  /*249e0*/  FFMA.FTZ R2, R95, R0, -R5 ;  /* 0x000000005f027223 */ /* 0x002fc80000010805 */
[----:B------:R1:W5:Y:S02]  /*249f0*/  MUFU.EX2 R143, R2 ;  /* 0x00000002008f7308 */ /* 0x0003640000000800 */
        /* <DEDUP_REMOVED lines=14> */
[----:B------:R-:W2:Y:S06]  /*24ae0*/  LDSM.16.MT88.4 R28, [R178+0xd800] ;  /* 0x00d80000b21c783b */ /* 0x000eac0000004200 */
[----:B-----5:R-:W-:Y:S01]  /*24af0*/  F2FP.BF16.PACK_AB R9, R143, R142 ;  /* 0x0000008e8f09723e */ /* 0x020fe200000010ff */
[----:B-1----:R-:W-:-:S04]  /*24b00*/  FFMA.FTZ R2, R96, R0, -R7 ;  /* 0x0000000060027223 */ /* 0x002fc80000010807 */
[----:B------:R1:W5:Y:S02]  /*24b10*/  MUFU.EX2 R139, R2 ;  /* 0x00000002008b7308 */ /* 0x0003640000000800 */
[----:B-1----:R-:W-:Y:S01]  /*24b20*/  FFMA.FTZ R2, R200, R0, -R7 ;  /* 0x00000000c8027223 */ /* 0x002fe20000010807 */
[----:B-----5:R-:W-:Y:S02]  /*24b30*/  F2FP.BF16.PACK_AB R8, R139, R140 ;  /* 0x0000008c8b08723e */ /* 0x020fe400000010ff */
[----:B------:R-:W-:-:S03]  /*24b40*/  MOV R200, R173 ;  /* 0x000000ad00c87202 */ /* 0x000fc60000000f00 */
[----:B------:R1:W-:Y:S01]  /*24b50*/  MUFU.EX2 R138, R2 ;  /* 0x00000002008a7308 */ /* 0x0003e20000000800 */
[----:B------:R-:W-:Y:S02]  /*24b60*/  MOV R173, R81 ;  /* 0x0000005100ad7202 */ /* 0x000fe40000000f00 */
[----:B------:R-:W-:Y:S01]  /*24b70*/  MOV R81, R85 ;  /* 0x0000005500517202 */ /* 0x000fe20000000f00 */
[----:B------:R-:W-:-:S04]  /*24b80*/  FADD.FTZ R3, R200, R3 ;  /* 0x00000003c8037221 */ /* 0x000fc80000010000 */
[----:B------:R-:W-:Y:S02]  /*24b90*/  FADD.FTZ R3, R199, R3 ;  /* 0x00000003c7037221 */ /* 0x000fe40000010000 */
[----:B------:R-:W-:Y:S02]  /*24ba0*/  FADD.FTZ R4, R81, R4 ;  /* 0x0000000451047221 */ /* 0x000fe40000010000 */
[----:B------:R-:W-:Y:S02]  /*24bb0*/  FADD.FTZ R3, R197, R3 ;  /* 0x00000003c5037221 */ /* 0x000fe40000010000 */
[----:B-1----:R-:W-:-:S04]  /*24bc0*/  FFMA.FTZ R2, R97, R0, -R7 ;  /* 0x0000000061027223 */ /* 0x002fc80000010807 */
[----:B------:R1:W5:Y:S02]  /*24bd0*/  MUFU.EX2 R137, R2 ;  /* 0x0000000200897308 */ /* 0x0003640000000800 */
[----:B-1----:R-:W-:Y:S01]  /*24be0*/  FFMA.FTZ R2, R98, R0, -R5 ;  /* 0x0000000062027223 */ /* 0x002fe20000010805 */
[----:B-----5:R-:W-:-:S05]  /*24bf0*/  F2FP.BF16.PACK_AB R10, R137, R138 ;  /* 0x0000008a890a723e */ /* 0x020fca00000010ff */
[----:B------:R1:W5:Y:S02]  /*24c00*/  MUFU.EX2 R136, R2 ;  /* 0x0000000200887308 */ /* 0x0003640000000800 */
[----:B-1----:R-:W-:Y:S01]  /*24c10*/  FFMA.FTZ R2, R121, R0, -R5 ;  /* 0x0000000079027223 */ /* 0x002fe20000010805 */
[----:B-----5:R-:W-:-:S05]  /*24c20*/  F2FP.BF16.PACK_AB R11, R136, R141 ;  /* 0x0000008d880b723e */ /* 0x020fca00000010ff */
        /* <DEDUP_REMOVED lines=18> */
[----:B------:R-:W5:Y:S06]  /*24d50*/  LDSM.16.MT88.4 R28, [R181+0xe000] ;  /* 0x00e00000b51c783b */ /* 0x000f6c0000004200 */
        /* <DEDUP_REMOVED lines=27> */
[----:B-----5:R-:W-:Y:S01]  /*24f10*/  HMMA.16816.F32.BF16 R44, R8, R28, R44 ;  /* 0x0000001c082c723c */ /* 0x020fe2000004182c */
[----:B-1----:R-:W-:-:S04]  /*24f20*/  FFMA.FTZ R2, R204, R0, -R7 ;  /* 0x00000000cc027223 */ /* 0x002fc80000010807 */
[----:B------:R1:W-:Y:S03]  /*24f30*/  MUFU.EX2 R120, R2 ;  /* 0x0000000200787308 */ /* 0x0003e60000000800 */
[----:B------:R-:W-:Y:S07]  /*24f40*/  HMMA.16816.F32.BF16 R52, R8, R30, R52 ;  /* 0x0000001e0834723c */ /* 0x000fee0000041834 */
[----:B------:R-:W-:Y:S01]  /*24f50*/  F2FP.BF16.PACK_AB R9, R123, R121 ;  /* 0x000000797b09723e */ /* 0x000fe200000010ff */
[----:B-1----:R-:W-:-:S04]  /*24f60*/  FFMA.FTZ R2, R195, R0, -R7 ;  /* 0x00000000c3027223 */ /* 0x002fc80000010807 */
[----:B------:R1:W5:Y:S02]  /*24f70*/  MUFU.EX2 R119, R2 ;  /* 0x0000000200777308 */ /* 0x0003640000000800 */
[----:B-1----:R-:W-:Y:S01]  /*24f80*/  FFMA.FTZ R2, R206, R0, -R7 ;  /* 0x00000000ce027223 */ /* 0x002fe20000010807 */
[----:B-----5:R-:W-:-:S05]  /*24f90*/  F2FP.BF16.PACK_AB R8, R119, R120 ;  /* 0x000000787708723e */ /* 0x020fca00000010ff */
[----:B------:R1:W-:Y:S02]  /*24fa0*/  MUFU.EX2 R118, R2 ;  /* 0x0000000200767308 */ /* 0x0003e40000000800 */
[----:B-1----:R-:W-:-:S06]  /*24fb0*/  FFMA.FTZ R2, R103, R0, -R7 ;  /* 0x0000000067027223 */ /* 0x002fcc0000010807 */
        /* <DEDUP_REMOVED lines=9> */
[----:B------:R-:W4:Y:S01]  /*25050*/  LDSM.16.MT88.4 R32, [R178+0xf000] ;  /* 0x00f00000b220783b */ /* 0x000f220000004200 */
[----:B-1----:R-:W-:-:S04]  /*25060*/  FFMA.FTZ R2, R105, R0, -R5 ;  /* 0x0000000069027223 */ /* 0x002fc80000010805 */
[----:B------:R1:W5:Y:S02]  /*25070*/  MUFU.EX2 R113, R2 ;  /* 0x0000000200717308 */ /* 0x0003640000000800 */
        /* <DEDUP_REMOVED lines=15> */
[----:B-----5:R-:W-:Y:S01]  /*25170*/  F2FP.BF16.PACK_AB R9, R113, R112 ;  /* 0x000000707109723e */ /* 0x020fe200000010ff */
        /* <DEDUP_REMOVED lines=17> */
[C---:B------:R-:W-:Y:S08]  /*25290*/  HMMA.16816.F32.BF16 R40, R8.reuse, R36, R40 ;  /* 0x000000240828723c */ /* 0x040ff00000041828 */
[----:B------:R-:W-:Y:S01]  /*252a0*/  HMMA.16816.F32.BF16 R44, R8, R38, R44 ;  /* 0x00000026082c723c */ /* 0x000fe2000004182c */
[----:B------:R-:W5:Y:S01]  /*252b0*/  LDSM.16.MT88.4 R36, [R181+0xf800] ;  /* 0x00f80000b524783b */ /* 0x000f620000004200 */
        /* <DEDUP_REMOVED lines=29> */
[C---:B-----5:R-:W-:Y:S08]  /*25490*/  HMMA.16816.F32.BF16 R24, R8.reuse, R36, R40 ;  /* 0x000000240818723c */ /* 0x060ff00000041828 */
[----:B------:R-:W-:Y:S01]  /*254a0*/  HMMA.16816.F32.BF16 R32, R8, R38, R44 ;  /* 0x000000260820723c */ /* 0x000fe2000004182c */
[----:B------:R-:W5:Y:S01]  /*254b0*/  LDSM.16.MT88.4 R36, [R179+0x10000] ;  /* 0x01000000b324783b */ /* 0x000f620000004200 */
        /* <DEDUP_REMOVED lines=29> */
[----:B-----5:R-:W-:Y:S01]  /*25690*/  HMMA.16816.F32.BF16 R56, R8, R38, R52 ;  /* 0x000000260838723c */ /* 0x020fe20000041834 */
        /* <DEDUP_REMOVED lines=89> */
[----:B-----5:R-:W-:Y:S01]  /*25c30*/  FFMA.FTZ R4, R231, R0, -R7 ;  /* 0x00000000e7047223 */ /* 0x020fe20000010807 */
[----:B------:R-:W-:Y:S01]  /*25c40*/  LDSM.16.MT88.4 R152, [R181+0x11800] ;  /* 0x01180000b598783b */ /* 0x000fe20000004200 */
[----:B------:R-:W-:Y:S01]  /*25c50*/  FADD.FTZ R2, R151, R2 ;  /* 0x0000000297027221 */ /* 0x000fe20000010000 */
[----:B--2---:R-:W-:Y:S01]  /*25c60*/  F2FP.BF16.PACK_AB R9, R66, R78 ;  /* 0x0000004e4209723e */ /* 0x004fe200000010ff */
        /* <DEDUP_REMOVED lines=30> */
[----:B------:R2:W5:Y:S02]  /*25e50*/  MUFU.EX2 R61, R4 ;  /* 0x00000004003d7308 */ /* 0x0005640000000800 */
[----:B--2---:R-:W-:Y:S01]  /*25e60*/  FFMA.FTZ R4, R225, R0, -R5 ;  /* 0x00000000e1047223 */ /* 0x004fe20000010805 */
[----:B-----5:R-:W-:-:S05]  /*25e70*/  F2FP.BF16.PACK_AB R10, R61, R63 ;  /* 0x0000003f3d0a723e */ /* 0x020fca00000010ff */
[----:B------:R2:W5:Y:S02]  /*25e80*/  MUFU.EX2 R60, R4 ;  /* 0x00000004003c7308 */ /* 0x0005640000000800 */
[----:B--2---:R-:W-:Y:S01]  /*25e90*/  FFMA.FTZ R4, R234, R0, -R5 ;  /* 0x00000000ea047223 */ /* 0x004fe20000010805 */
[----:B-----5:R-:W-:-:S05]  /*25ea0*/  F2FP.BF16.PACK_AB R11, R60, R65 ;  /* 0x000000413c0b723e */ /* 0x020fca00000010ff */
[----:B------:R2:W-:Y:S02]  /*25eb0*/  MUFU.EX2 R51, R4 ;  /* 0x0000000400337308 */ /* 0x0005e40000000800 */
[C---:B----4-:R-:W-:Y:S08]  /*25ec0*/  HMMA.16816.F32.BF16 R36, R8.reuse, R18, R36 ;  /* 0x000000120824723c */ /* 0x050ff00000041824 */
[----:B------:R-:W-:Y:S01]  /*25ed0*/  HMMA.16816.F32.BF16 R44, R8, R16, R44 ;  /* 0x00000010082c723c */ /* 0x000fe2000004182c */
[----:B--2---:R-:W-:-:S04]  /*25ee0*/  FFMA.FTZ R4, R227, R0, -R5 ;  /* 0x00000000e3047223 */ /* 0x004fc80000010805 */
[----:B------:R2:W4:Y:S03]  /*25ef0*/  MUFU.EX2 R50, R4 ;  /* 0x0000000400327308 */ /* 0x0005260000000800 */
[C---:B-1----:R-:W-:Y:S08]  /*25f00*/  HMMA.16816.F32.BF16 R40, R8.reuse, R20, R40 ;  /* 0x000000140828723c */ /* 0x042ff00000041828 */
[----:B------:R-:W-:Y:S01]  /*25f10*/  HMMA.16816.F32.BF16 R32, R8, R22, R32 ;  /* 0x000000160820723c */ /* 0x000fe20000041820 */
[----:B------:R-:W1:Y:S01]  /*25f20*/  LDSM.16.MT88.4 R20, [R180+0x11000] ;  /* 0x01100000b414783b */ /* 0x000e620000004200 */
[----:B--2---:R-:W-:-:S06]  /*25f30*/  FFMA.FTZ R4, R235, R0, -R5 ;  /* 0x00000000eb047223 */ /* 0x004fcc0000010805 */
[C---:B---3--:R-:W-:Y:S01]  /*25f40*/  HMMA.16816.F32.BF16 R28, R8.reuse, R12, R28 ;  /* 0x0000000c081c723c */ /* 0x048fe2000004181c */
[----:B----4-:R-:W-:Y:S01]  /*25f50*/  F2FP.BF16.PACK_AB R137, R50, R51 ;  /* 0x000000333289723e */ /* 0x010fe200000010ff */
[----:B------:R2:W-:Y:S06]  /*25f60*/  MUFU.EX2 R49, R4 ;  /* 0x0000000400317308 */ /* 0x0005ec0000000800 */
[----:B------:R-:W-:Y:S01]  /*25f70*/  HMMA.16816.F32.BF16 R12, R8, R14, R56 ;  /* 0x0000000e080c723c */ /* 0x000fe20000041838 */
[----:B--2---:R-:W-:-:S04]  /*25f80*/  FFMA.FTZ R4, R236, R0, -R7 ;  /* 0x00000000ec047223 */ /* 0x004fc80000010807 */
[----:B------:R2:W-:Y:S03]  /*25f90*/  MUFU.EX2 R48, R4 ;  /* 0x0000000400307308 */ /* 0x0005e60000000800 */
[----:B-1----:R-:W-:Y:S01]  /*25fa0*/  HMMA.16816.F32.BF16 R140, R8, R20, R52 ;  /* 0x00000014088c723c */ /* 0x002fe20000041834 */
[----:B--2---:R-:W-:-:S07]  /*25fb0*/  FFMA.FTZ R4, R230, R0, -R7 ;  /* 0x00000000e6047223 */ /* 0x004fce0000010807 */
        /* <DEDUP_REMOVED lines=73> */
.L_x_2132:
[----:B-1----:R-:W-:Y:S05]  /*26450*/  @!P1 BRA `(.L_x_2143) ;  /* 0x00007bd000009947 */ /* 0x002fea0003800000 */
[----:B------:R-:W2:Y:S04]  /*26460*/  LDL R24, [R1+0x14] ;  /* 0x0000140001187983 */ /* 0x000ea80000100800 */
[----:B------:R-:W3:Y:S01]  /*26470*/  LDL R23, [R1+0x10] ;  /* 0x0000100001177983 */ /* 0x000ee20000100800 */
        /* <DEDUP_REMOVED lines=136> */
.L_x_2152:
[----:B------:R-:W2:Y:S01]  /*26d00*/  LDL.LU R188, [R1+0x4] ;  /* 0x0000040001bc7983 */ /* 0x000ea20000300800 */
        /* <DEDUP_REMOVED lines=9> */
[----:B------:R-:W-:Y:S01]  /*26da0*/  BAR.SYNC.DEFER_BLOCKING 0x0 ;  /* 0x0000000000007b1d */ /* 0x000fe20000010000 */
[----:B--2---:R-:W-:Y:S05]  /*26db0*/  IADD3 R188, R188, -0x1, RZ ;  /* 0xffffffffbcbc7810 */ /* 0x004fea0007ffe0ff */
[----:B-1----:R1:W-:Y:S01]  /*26dc0*/  STL [R1+0x4], R188 ;  /* 0x000004bc01007387 */ /* 0x0023e20000100800 */
[----:B------:R-:W-:Y:S01]  /*26dd0*/  BSSY B0, `(.L_x_2144) ;  /* 0x0000046000007945 */ /* 0x000fe20003800000 */
[----:B------:R-:W-:-:S05]  /*26de0*/  @!P0 BRA `(.L_x_2145) ;  /* 0x0000040000008947 */ /* 0x000fca0003800000 */
[----:B------:R-:W-:Y:S01]  /*26df0*/  IMAD.SHL.U32 R10, R188, 0x100, RZ ;  /* 0x00000100bc0a7824 */ /* 0x000fe200078e00ff */
[----:B------:R-:W-:Y:S02]  /*26e00*/  ULDC.64 UR4, c[0x0][0x118] ;  /* 0x0000460000047ab9 */ /* 0x000fe40000000a00 */
[----:B------:R-:W2:Y:S02]  /*26e10*/  LD.E R2, [R6.64+0x170] ;  /* 0x0001700406027980 */ /* 0x000ea4000c101900 */
[C---:B------:R-:W-:Y:S02]  /*26e20*/  IADD3 R12, R10.reuse, 0x100, RZ ;  /* 0x000001000a0c7810 */ /* 0x040fe40007ffe0ff */
[----:B------:R-:W-:Y:S02]  /*26e30*/  IABS R11, R10 ;  /* 0x0000000a000b7213 */ /* 0x000fe40000000000 */
[----:B------:R-:W-:Y:S02]  /*26e40*/  IABS R8, R12 ;  /* 0x0000000c00087213 */ /* 0x000fe40000000000 */
[-C--:B--2---:R-:W-:Y:S02]  /*26e50*/  IABS R0, R2.reuse ;  /* 0x0000000200007213 */ /* 0x084fe40000000000 */
[-C--:B------:R-:W-:Y:S02]  /*26e60*/  IABS R9, R2.reuse ;  /* 0x0000000200097213 */ /* 0x080fe40000000000 */
[----:B------:R-:W2:Y:S01]  /*26e70*/  I2F.RP R4, R0 ;  /* 0x0000000000047306 */ /* 0x000ea20000209400 */
[-C--:B------:R-:W-:Y:S02]  /*26e80*/  LOP3.LUT R10, R10, R2.reuse, RZ, 0x3c, !PT ;  /* 0x000000020a0a7212 */ /* 0x080fe400078e3cff */
[----:B------:R-:W-:Y:S01]  /*26e90*/  IMAD.MOV R9, RZ, RZ, -R9 ;  /* 0x000000ffff097224 */ /* 0x000fe200078e0a09 */
[----:B------:R-:W-:Y:S02]  /*26ea0*/  LOP3.LUT R12, R12, R2, RZ, 0x3c, !PT ;  /* 0x000000020c0c7212 */ /* 0x000fe400078e3cff */
[----:B------:R-:W-:Y:S02]  /*26eb0*/  ISETP.GE.AND P0, PT, R10, RZ, PT ;  /* 0x000000ff0a00720c */ /* 0x000fe40003f06270 */
[----:B------:R-:W-:Y:S02]  /*26ec0*/  ISETP.GE.AND P2, PT, R12, RZ, PT ;  /* 0x000000ff0c00720c */ /* 0x000fe40003f46270 */
[----:B--2---:R-:W2:Y:S02]  /*26ed0*/  MUFU.RCP R4, R4 ;  /* 0x0000000400047308 */ /* 0x004ea40000001000 */
[----:B--2---:R-:W-:Y:S08]  /*26ee0*/  IADD3 R4, R4, 0xffffffe, RZ ;  /* 0x0ffffffe04047810 */ /* 0x004ff00007ffe0ff */
[----:B------:R-:W2:Y:S02]  /*26ef0*/  F2I.FTZ.U32.TRUNC.NTZ R5, R4 ;  /* 0x0000000400057305 */ /* 0x000ea4000021f000 */
[--C-:B--2---:R-:W-:Y:S02]  /*26f00*/  IMAD.MOV R3, RZ, RZ, -R5.reuse ;  /* 0x000000ffff037224 */ /* 0x104fe400078e0a05 */
        /* <DEDUP_REMOVED lines=23> */
[----:B------:R2:W3:Y:S01]  /*27080*/  LD.E.64 R4, [R6.64+0x40] ;  /* 0x0000400406047980 */ /* 0x0004e2000c101b00 */
[CC--:B------:R-:W-:Y:S02]  /*27090*/  LEA R10, P1, R3.reuse, R242.reuse, 0x2 ;  /* 0x000000f2030a7211 */ /* 0x0c0fe400078210ff */
[C---:B------:R-:W-:Y:S02]  /*270a0*/  LEA R8, P0, R0.reuse, R242, 0x2 ;  /* 0x000000f200087211 */ /* 0x040fe400078010ff */
[-C--:B------:R-:W-:Y:S02]  /*270b0*/  LEA.HI.X.SX32 R11, R3, R243.reuse, 0x2, P1 ;  /* 0x000000f3030b7211 */ /* 0x080fe400008f16ff */
[C---:B------:R-:W-:Y:S01]  /*270c0*/  LEA.HI.X.SX32 R9, R0.reuse, R243, 0x2, P0 ;  /* 0x000000f300097211 */ /* 0x040fe200000f16ff */
[----:B------:R-:W-:Y:S02]  /*270d0*/  IMAD.IADD R0, R0, 0x1, -R3 ;  /* 0x0000000100007824 */ /* 0x000fe400078e0a03 */
[----:B------:R-:W4:Y:S02]  /*270e0*/  LD.E R10, [R10.64] ;  /* 0x000000040a0a7980 */ /* 0x000f24000c101900 */
[----:B------:R-:W-:Y:S02]  /*270f0*/  IMAD R2, R2, R0, -0x100 ;  /* 0xffffff0002027424 */ /* 0x000fe400078e0200 */
[----:B------:R5:W4:Y:S04]  /*27100*/  LD.E R9, [R8.64] ;  /* 0x0000000408097980 */ /* 0x000b28000c101900 */
[----:B--2---:R-:W2:Y:S01]  /*27110*/  LD.E.64 R6, [R6.64+0x28] ;  /* 0x0000280406067980 */ /* 0x004ea2000c101b00 */
[----:B-----5:R-:W-:Y:S01]  /*27120*/  SHF.R.S32.HI R8, RZ, 0x1f, R2 ;  /* 0x0000001fff087819 */ /* 0x020fe20000011402 */
[-C--:B---3--:R-:W-:Y:S02]  /*27130*/  IMAD R0, R5, R2.reuse, RZ ;  /* 0x0000000205007224 */ /* 0x088fe400078e02ff */
[C---:B------:R-:W-:Y:S04]  /*27140*/  IMAD.WIDE.U32 R2, R4.reuse, R2, RZ ;  /* 0x0000000204027225 */ /* 0x040fe800078e00ff */
[----:B------:R-:W-:Y:S04]  /*27150*/  IMAD R4, R4, R8, R0 ;  /* 0x0000000804047224 */ /* 0x000fe800078e0200 */
[----:B------:R-:W-:Y:S02]  /*27160*/  IMAD.IADD R3, R3, 0x1, R4 ;  /* 0x0000000103037824 */ /* 0x000fe400078e0204 */
[----:B----4-:R-:W-:Y:S05]  /*27170*/  IMAD.IADD R9, R10, 0x1, -R9 ;  /* 0x000000010a097824 */ /* 0x010fea00078e0a09 */
[----:B------:R-:W-:Y:S01]  /*27180*/  SHF.R.S32.HI R4, RZ, 0x1f, R9 ;  /* 0x0000001fff047819 */ /* 0x000fe20000011409 */
[----:B--2---:R-:W-:Y:S04]  /*27190*/  IMAD R0, R7, R9, RZ ;  /* 0x0000000907007224 */ /* 0x004fe800078e02ff */
[----:B------:R-:W-:Y:S02]  /*271a0*/  IMAD R0, R6, R4, R0 ;  /* 0x0000000406007224 */ /* 0x000fe400078e0200 */
[----:B------:R-:W-:Y:S04]  /*271b0*/  IMAD.WIDE.U32 R6, R9, R6, R2 ;  /* 0x0000000609067225 */ /* 0x000fe800078e0002 */
[----:B------:R-:W-:Y:S02]  /*271c0*/  IMAD.IADD R2, R7, 0x1, R0 ;  /* 0x0000000107027824 */ /* 0x000fe400078e0200 */
[----:B------:R-:W-:Y:S01]  /*271d0*/  IMAD.MOV.U32 R0, RZ, RZ, R6 ;  /* 0x000000ffff007224 */ /* 0x000fe200078e0006 */
[----:B------:R-:W-:-:S05]  /*271e0*/  BRA `(.L_x_2146) ;  /* 0x0000004000007947 */ /* 0x000fca0003800000 */
.L_x_2145:
[----:B------:R-:W-:Y:S02]  /*271f0*/  ULDC.64 UR4, c[0x0][0x118] ;  /* 0x0000460000047ab9 */ /* 0x000fe40000000a00 */
[----:B------:R-:W2:Y:S02]  /*27200*/  LD.E R0, [R6.64+0x40] ;  /* 0x0000400406007980 */ /* 0x000ea4000c101900 */
[----:B--2---:R-:W-:Y:S04]  /*27210*/  LEA R0, -R0, RZ, 0x8 ;  /* 0x000000ff00007211 */ /* 0x004fe800078e41ff */
[----:B------:R-:W-:Y:S02]  /*27220*/  SHF.R.S32.HI R2, RZ, 0x1f, R0 ;  /* 0x0000001fff027819 */ /* 0x000fe40000011400 */
.L_x_2146:
[----:B------:R-:W-:Y:S05]  /*27230*/  BSYNC B0 ;  /* 0x0000000000007941 */ /* 0x000fea0003800000 */
.L_x_2144:
        /* <DEDUP_REMOVED lines=9> */
[----:B------:R-:W5:Y:S04]  /*272d0*/  LDL R5, [R1+0x10] ;  /* 0x0000100001057983 */ /* 0x000f680000100800 */
        /* <DEDUP_REMOVED lines=25> */
[C---:B-----5:R-:W-:Y:S02]  /*27470*/  SHF.L.U32 R3, R5.reuse, 0x4, RZ ;  /* 0x0000000405037819 */ /* 0x060fe400000006ff */
[----:B----4-:R-:W-:Y:S02]  /*27480*/  SHF.L.U64.HI R6, R5, 0x4, R6 ;  /* 0x0000000405067819 */ /* 0x010fe40000010206 */
        /* <DEDUP_REMOVED lines=20> */
[----:B------:R-:W5:Y:S01]  /*275d0*/  LDL R12, [R1+0x108] ;  /* 0x00010800010c7983 */ /* 0x000f620000100800 */
[----:B------:R-:W-:Y:S02]  /*275e0*/  @!P0 IADD3.X R7, R2, R19, RZ, P4, !PT ;  /* 0x0000001302078210 */ /* 0x000fe400027fe4ff */
[-C--:B------:R-:W-:Y:S01]  /*275f0*/  @!P0 LEA.HI.X R27, R5, R239.reuse, R8, 0x1, P1 ;  /* 0x000000ef051b8211 */ /* 0x080fe200008f0c08 */
[----:B------:R-:W5:Y:S01]  /*27600*/  LDL R11, [R1+0x104] ;  /* 0x00010400010b7983 */ /* 0x000f620000100800 */
        /* <DEDUP_REMOVED lines=66> */
[C---:B-----5:R-:W-:Y:S02]  /*27a30*/  @!P0 IADD3.X R9, R2.reuse, R12, RZ, P2, !PT ;  /* 0x0000000c02098210 */ /* 0x060fe400017fe4ff */
        /* <DEDUP_REMOVED lines=60> */
[----:B-1----:R-:W2:Y:S01]  /*27e00*/  LDSM.16.M88.4 R16, [R176+0x2800] ;  /* 0x00280000b010783b */ /* 0x002ea20000000200 */
[----:B-----5:R-:W-:Y:S02]  /*27e10*/  MOV R2, UR8 ;  /* 0x0000000800027c02 */ /* 0x020fe40008000f00 */
[----:B------:R-:W-:Y:S05]  /*27e20*/  MOV R3, UR9 ;  /* 0x0000000900037c02 */ /* 0x000fea0008000f00 */
[----:B------:R-:W1:Y:S08]  /*27e30*/  LDSM.16.M88.4 R24, [R176+0x3000] ;  /* 0x00300000b018783b */ /* 0x000e700000000200 */
[----:B------:R-:W3:Y:S08]  /*27e40*/  LDSM.16.M88.4 R32, [R176+0x3800] ;  /* 0x00380000b020783b */ /* 0x000ef00000000200 */
[----:B------:R-:W5:Y:S01]  /*27e50*/  LDSM.16.M88.4 R40, [R176+0x4000] ;  /* 0x00400000b028783b */ /* 0x000f620000000200 */
[C---:B----4-:R-:W-:Y:S07]  /*27e60*/  HMMA.16816.F32.BF16 R4, R128.reuse, R8, RZ ;  /* 0x000000088004723c */ /* 0x050fee00000418ff */
[----:B------:R-:W4:Y:S01]  /*27e70*/  LDSM.16.M88.4 R48, [R176+0x4800] ;  /* 0x00480000b030783b */ /* 0x000f220000000200 */
[C---:B------:R-:W-:Y:S07]  /*27e80*/  HMMA.16816.F32.BF16 R8, R128.reuse, R10, RZ ;  /* 0x0000000a8008723c */ /* 0x040fee00000418ff */
[----:B------:R-:W4:Y:S01]  /*27e90*/  LDSM.16.M88.4 R56, [R176+0x5000] ;  /* 0x00500000b038783b */ /* 0x000f220000000200 */
[C---:B--2---:R-:W-:Y:S07]  /*27ea0*/  HMMA.16816.F32.BF16 R12, R128.reuse, R16, RZ ;  /* 0x00000010800c723c */ /* 0x044fee00000418ff */
[----:B------:R-:W2:Y:S01]  /*27eb0*/  LDSM.16.M88.4 R64, [R176+0x5800] ;  /* 0x00580000b040783b */ /* 0x000ea20000000200 */
[C---:B------:R-:W-:Y:S07]  /*27ec0*/  HMMA.16816.F32.BF16 R16, R128.reuse, R18, RZ ;  /* 0x000000128010723c */ /* 0x040fee00000418ff */
[----:B------:R-:W2:Y:S01]  /*27ed0*/  LDSM.16.M88.4 R72, [R176+0x6000] ;  /* 0x00600000b048783b */ /* 0x000ea20000000200 */
[C---:B-1----:R-:W-:Y:S07]  /*27ee0*/  HMMA.16816.F32.BF16 R20, R128.reuse, R24, RZ ;  /* 0x000000188014723c */ /* 0x042fee00000418ff */
[----:B------:R-:W1:Y:S01]  /*27ef0*/  LDSM.16.M88.4 R80, [R176+0x6800] ;  /* 0x00680000b050783b */ /* 0x000e620000000200 */
[C---:B------:R-:W-:Y:S07]  /*27f00*/  HMMA.16816.F32.BF16 R24, R128.reuse, R26, RZ ;  /* 0x0000001a8018723c */ /* 0x040fee00000418ff */
[----:B------:R-:W1:Y:S01]  /*27f10*/  LDSM.16.M88.4 R88, [R176+0x7000] ;  /* 0x00700000b058783b */ /* 0x000e620000000200 */
[C---:B---3--:R-:W-:Y:S07]  /*27f20*/  HMMA.16816.F32.BF16 R28, R128.reuse, R32, RZ ;  /* 0x00000020801c723c */ /* 0x048fee00000418ff */
[----:B------:R-:W3:Y:S01]  /*27f30*/  LDSM.16.M88.4 R96, [R176+0x7800] ;  /* 0x00780000b060783b */ /* 0x000ee20000000200 */
        /* <DEDUP_REMOVED lines=9> */
[----:B------:R-:W-:Y:S01]  /*27fd0*/  LDSM.16.M88.4 R172, [R172] ;  /* 0x00000000acac783b */ /* 0x000fe20000000200 */
[C---:B------:R-:W-:Y:S07]  /*27fe0*/  HMMA.16816.F32.BF16 R52, R128.reuse, R56, RZ ;  /* 0x000000388034723c */ /* 0x040fee00000418ff */
[----:B------:R-:W0:Y:S01]  /*27ff0*/  LDGDEPBAR ;  /* 0x00000000000079af */ /* 0x000e220000000000 */
[C---:B------:R-:W-:Y:S08]  /*28000*/  HMMA.16816.F32.BF16 R56, R128.reuse, R58, RZ ;  /* 0x0000003a8038723c */ /* 0x040ff000000418ff */
[C---:B--2---:R-:W-:Y:S08]  /*28010*/  HMMA.16816.F32.BF16 R60, R128.reuse, R64, RZ ;  /* 0x00000040803c723c */ /* 0x044ff000000418ff */
[C---:B------:R-:W-:Y:S08]  /*28020*/  HMMA.16816.F32.BF16 R64, R128.reuse, R66, RZ ;  /* 0x000000428040723c */ /* 0x040ff000000418ff */
[C---:B------:R-:W-:Y:S08]  /*28030*/  HMMA.16816.F32.BF16 R68, R128.reuse, R72, RZ ;  /* 0x000000488044723c */ /* 0x040ff000000418ff */
[C---:B------:R-:W-:Y:S08]  /*28040*/  HMMA.16816.F32.BF16 R72, R128.reuse, R74, RZ ;  /* 0x0000004a8048723c */ /* 0x040ff000000418ff */
[C---:B-1----:R-:W-:Y:S08]  /*28050*/  HMMA.16816.F32.BF16 R76, R128.reuse, R80, RZ ;  /* 0x00000050804c723c */ /* 0x042ff000000418ff */
[C---:B------:R-:W-:Y:S08]  /*28060*/  HMMA.16816.F32.BF16 R80, R128.reuse, R82, RZ ;  /* 0x000000528050723c */ /* 0x040ff000000418ff */
[C---:B------:R-:W-:Y:S08]  /*28070*/  HMMA.16816.F32.BF16 R84, R128.reuse, R88, RZ ;  /* 0x000000588054723c */ /* 0x040ff000000418ff */
[C---:B------:R-:W-:Y:S08]  /*28080*/  HMMA.16816.F32.BF16 R88, R128.reuse, R90, RZ ;  /* 0x0000005a8058723c */ /* 0x040ff000000418ff */
[C---:B---3--:R-:W-:Y:S08]  /*28090*/  HMMA.16816.F32.BF16 R92, R128.reuse, R96, RZ ;  /* 0x00000060805c723c */ /* 0x048ff000000418ff */
[C---:B------:R-:W-:Y:S08]  /*280a0*/  HMMA.16816.F32.BF16 R96, R128.reuse, R98, RZ ;  /* 0x000000628060723c */ /* 0x040ff000000418ff */
[C---:B------:R-:W-:Y:S08]  /*280b0*/  HMMA.16816.F32.BF16 R100, R128.reuse, R104, RZ ;  /* 0x000000688064723c */ /* 0x040ff000000418ff */
[C---:B------:R-:W-:Y:S08]  /*280c0*/  HMMA.16816.F32.BF16 R104, R128.reuse, R106, RZ ;  /* 0x0000006a8068723c */ /* 0x040ff000000418ff */
[C---:B-----5:R-:W-:Y:S08]  /*280d0*/  HMMA.16816.F32.BF16 R108, R128.reuse, R112, RZ ;  /* 0x00000070806c723c */ /* 0x060ff000000418ff */
        /* <DEDUP_REMOVED lines=132> */
[----:B------:R-:W2:Y:S01]  /*28920*/  MUFU.TANH R220, R5 ;  /* 0x0000000500dc7308 */ /* 0x000ea20000002400 */
[-C--:B------:R-:W-:Y:S03]  /*28930*/  FMUL.FTZ R15, R15, R0.reuse ;  /* 0x000000000f0f7220 */ /* 0x080fe60000410000 */
        /* <DEDUP_REMOVED lines=11> */
[-C--:B------:R-:W-:Y:S01]  /*289f0*/  FMUL.FTZ R25, R25, R0.reuse ;  /* 0x0000000019197220 */ /* 0x080fe20000410000 */
[C---:B-1----:R-:W-:Y:S03]  /*28a00*/  HMMA.16816.F32.BF16 R28, R168.reuse, R172, R28 ;  /* 0x000000aca81c723c */ /* 0x042fe6000004181c */
[-C--:B------:R-:W-:Y:S02]  /*28a10*/  FMUL.FTZ R26, R26, R0.reuse ;  /* 0x000000001a1a7220 */ /* 0x080fe40000410000 */
[-C--:B------:R-:W-:Y:S03]  /*28a20*/  FMUL.FTZ R27, R27, R0.reuse ;  /* 0x000000001b1b7220 */ /* 0x080fe60000410000 */
[----:B------:R-:W1:Y:S01]  /*28a30*/  MUFU.TANH R213, R17 ;  /* 0x0000001100d57308 */ /* 0x000e620000002400 */
[C---:B------:R-:W-:Y:S01]  /*28a40*/  HMMA.16816.F32.BF16 R32, R168.reuse, R174, R32 ;  /* 0x000000aea820723c */ /* 0x040fe20000041820 */
[----:B------:R-:W5:Y:S02]  /*28a50*/  LDSM.16.M88.4 R172, [R182+0x2000] ;  /* 0x00200000b6ac783b */ /* 0x000f640000000200 */
[-C--:B------:R-:W-:Y:S02]  /*28a60*/  FMUL.FTZ R6, R6, R0.reuse ;  /* 0x0000000006067220 */ /* 0x080fe40000410000 */
[-C--:B------:R-:W-:Y:S02]  /*28a70*/  FMUL.FTZ R7, R7, R0.reuse ;  /* 0x0000000007077220 */ /* 0x080fe40000410000 */
[-C--:B------:R-:W-:Y:S02]  /*28a80*/  FMUL.FTZ R8, R8, R0.reuse ;  /* 0x0000000008087220 */ /* 0x080fe40000410000 */
[----:B------:R-:W1:Y:S03]  /*28a90*/  MUFU.TANH R19, R19 ;  /* 0x0000001300137308 */ /* 0x000e660000002400 */
[-C--:B------:R-:W-:Y:S02]  /*28aa0*/  FMUL.FTZ R9, R9, R0.reuse ;  /* 0x0000000009097220 */ /* 0x080fe40000410000 */
[-C--:B------:R-:W-:Y:S02]  /*28ab0*/  FMUL.FTZ R10, R10, R0.reuse ;  /* 0x000000000a0a7220 */ /* 0x080fe40000410000 */
[-C--:B------:R-:W-:Y:S02]  /*28ac0*/  FMUL.FTZ R28, R28, R0.reuse ;  /* 0x000000001c1c7220 */ /* 0x080fe40000410000 */
[-C--:B------:R-:W-:Y:S01]  /*28ad0*/  FMUL.FTZ R29, R29, R0.reuse ;  /* 0x000000001d1d7220 */ /* 0x080fe20000410000 */
[----:B------:R-:W1:Y:S01]  /*28ae0*/  MUFU.TANH R219, R8 ;  /* 0x0000000800db7308 */ /* 0x000e620000002400 */
[-C--:B------:R-:W-:Y:S02]  /*28af0*/  FMUL.FTZ R30, R30, R0.reuse ;  /* 0x000000001e1e7220 */ /* 0x080fe40000410000 */
        /* <DEDUP_REMOVED lines=11> */
[C---:B-----5:R-:W-:Y:S09]  /*28bb0*/  HMMA.16816.F32.BF16 R36, R168.reuse, R172, R36 ;  /* 0x000000aca824723c */ /* 0x060ff20000041824 */
[----:B------:R-:W1:Y:S01]  /*28bc0*/  MUFU.TANH R216, R13 ;  /* 0x0000000d00d87308 */ /* 0x000e620000002400 */
[C---:B------:R-:W-:Y:S01]  /*28bd0*/  HMMA.16816.F32.BF16 R40, R168.reuse, R174, R40 ;  /* 0x000000aea828723c */ /* 0x040fe20000041828 */
[----:B------:R-:W5:Y:S08]  /*28be0*/  LDSM.16.M88.4 R172, [R182+0x2800] ;  /* 0x00280000b6ac783b */ /* 0x000f700000000200 */
[----:B------:R-:W1:Y:S05]  /*28bf0*/  MUFU.TANH R212, R20 ;  /* 0x0000001400d47308 */ /* 0x000e6a0000002400 */
[-C--:B------:R-:W-:Y:S02]  /*28c00*/  FMUL.FTZ R38, R38, R0.reuse ;  /* 0x0000000026267220 */ /* 0x080fe40000410000 */
[-C--:B------:R-:W-:Y:S03]  /*28c10*/  FMUL.FTZ R36, R36, R0.reuse ;  /* 0x0000000024247220 */ /* 0x080fe60000410000 */
[----:B------:R-:W1:Y:S01]  /*28c20*/  MUFU.TANH R211, R21 ;  /* 0x0000001500d37308 */ /* 0x000e620000002400 */
[-C--:B------:R-:W-:Y:S02]  /*28c30*/  FMUL.FTZ R37, R37, R0.reuse ;  /* 0x0000000025257220 */ /* 0x080fe40000410000 */
[-C--:B------:R-:W-:Y:S02]  /*28c40*/  FMUL.FTZ R39, R39, R0.reuse ;  /* 0x0000000027277220 */ /* 0x080fe40000410000 */
[-C--:B------:R-:W-:Y:S02]  /*28c50*/  FMUL.FTZ R40, R40, R0.reuse ;  /* 0x0000000028287220 */ /* 0x080fe40000410000 */
[-C--:B------:R-:W-:Y:S02]  /*28c60*/  FMUL.FTZ R42, R42, R0.reuse ;  /* 0x000000002a2a7220 */ /* 0x080fe40000410000 */
[-C--:B------:R-:W-:Y:S01]  /*28c70*/  FMUL.FTZ R41, R41, R0.reuse ;  /* 0x0000000029297220 */ /* 0x080fe20000410000 */
[----:B------:R-:W1:Y:S01]  /*28c80*/  MUFU.TANH R22, R22 ;  /* 0x0000001600167308 */ /* 0x000e620000002400 */
[-C--:B------:R-:W-:Y:S09]  /*28c90*/  FMUL.FTZ R43, R43, R0.reuse ;  /* 0x000000002b2b7220 */ /* 0x080ff20000410000 */
        /* <DEDUP_REMOVED lines=14> */
[----:B------:R1:W1:Y:S01]  /*28d80*/  MUFU.TANH R196, R48 ;  /* 0x0000003000c47308 */ /* 0x0002620000002400 */
[----:B------:R-:W-:Y:S09]  /*28d90*/  FMUL.FTZ R51, R51, R0 ;  /* 0x0000000033337220 */ /* 0x000ff20000410000 */
[----:B------:R2:W2:Y:S01]  /*28da0*/  MUFU.TANH R195, R49 ;  /* 0x0000003100c37308 */ /* 0x0004a20000002400 */
[C---:B-----5:R-:W-:Y:S09]  /*28db0*/  HMMA.16816.F32.BF16 R52, R168.reuse, R172, R52 ;  /* 0x000000aca834723c */ /* 0x060ff20000041834 */
[----:B------:R-:W3:Y:S01]  /*28dc0*/  MUFU.TANH R27, R27 ;  /* 0x0000001b001b7308 */ /* 0x000ee20000002400 */
[C---:B------:R-:W-:Y:S01]  /*28dd0*/  HMMA.16816.F32.BF16 R56, R168.reuse, R174, R56 ;  /* 0x000000aea838723c */ /* 0x040fe20000041838 */
[----:B------:R-:W5:Y:S08]  /*28de0*/  LDSM.16.M88.4 R172, [R182+0x3800] ;  /* 0x00380000b6ac783b */ /* 0x000f700000000200 */
[----:B------:R3:W3:Y:S01]  /*28df0*/  MUFU.TANH R208, R28 ;  /* 0x0000001c00d07308 */ /* 0x0006e20000002400 */
[----:B-1----:R-:W3:Y:S02]  /*28e00*/  LDL R48, [R1+0x150] ;  /* 0x0001500001307983 */ /* 0x002ee40000100800 */
[----:B--2---:R-:W-:Y:S02]  /*28e10*/  MOV R49, R188 ;  /* 0x000000bc00317202 */ /* 0x004fe40000000f00 */
        /* <DEDUP_REMOVED lines=12> */
[----:B------:R1:W1:Y:S01]  /*28ee0*/  MUFU.TANH R206, R32 ;  /* 0x0000002000ce7308 */ /* 0x0002620000002400 */
[C---:B------:R-:W-:Y:S01]  /*28ef0*/  HMMA.16816.F32.BF16 R64, R168.reuse, R174, R64 ;  /* 0x000000aea840723c */ /* 0x040fe20000041840 */
[----:B------:R-:W5:Y:S08]  /*28f00*/  LDSM.16.M88.4 R172, [R182+0x4000] ;  /* 0x00400000b6ac783b */ /* 0x000f700000000200 */
[----:B------:R1:W1:Y:S05]  /*28f10*/  MUFU.TANH R205, R33 ;  /* 0x0000002100cd7308 */ /* 0x00026a0000002400 */
        /* <DEDUP_REMOVED lines=10> */
[----:B------:R1:W1:Y:S01]  /*28fc0*/  MUFU.TANH R204, R36 ;  /* 0x0000002400cc7308 */ /* 0x0002620000002400 */
[C---:B-----5:R-:W-:Y:S09]  /*28fd0*/  HMMA.16816.F32.BF16 R68, R168.reuse, R172, R68 ;  /* 0x000000aca844723c */ /* 0x060ff20000041844 */
[----:B------:R1:W1:Y:S01]  /*28fe0*/  MUFU.TANH R201, R37 ;  /* 0x0000002500c97308 */ /* 0x0002620000002400 */
[C---:B------:R-:W-:Y:S01]  /*28ff0*/  HMMA.16816.F32.BF16 R72, R168.reuse, R174, R72 ;  /* 0x000000aea848723c */ /* 0x040fe20000041848 */
[----:B------:R-:W5:Y:S08]  /*29000*/  LDSM.16.M88.4 R172, [R182+0x4800] ;  /* 0x00480000b6ac783b */ /* 0x000f700000000200 */
[----:B------:R-:W1:Y:S05]  /*29010*/  MUFU.TANH R38, R38 ;  /* 0x0000002600267308 */ /* 0x000e6a0000002400 */
        /* <DEDUP_REMOVED lines=44> */
[----:B------:R-:W1:Y:S01]  /*292e0*/  MUFU.TANH R55, R55 ;  /* 0x0000003700377308 */ /* 0x000e620000002400 */
        /* <DEDUP_REMOVED lines=12> */
[----:B------:R-:W-:Y:S09]  /*293b0*/  FMUL.FTZ R99, R99, R0 ;  /* 0x0000000063637220 */ /* 0x000ff20000410000 */
[----:B------:R-:W1:Y:S01]  /*293c0*/  MUFU.TANH R59, R59 ;  /* 0x0000003b003b7308 */ /* 0x000e620000002400 */
[C---:B-----5:R-:W-:Y:S09]  /*293d0*/  HMMA.16816.F32.BF16 R100, R168.reuse, R172, R100 ;  /* 0x000000aca864723c */ /* 0x060ff20000041864 */
[----:B------:R1:W1:Y:S01]  /*293e0*/  MUFU.TANH R45, R61 ;  /* 0x0000003d002d7308 */ /* 0x0002620000002400 */
[C---:B------:R-:W-:Y:S01]  /*293f0*/  HMMA.16816.F32.BF16 R104, R168.reuse, R174, R104 ;  /* 0x000000aea868723c */ /* 0x040fe20000041868 */
[----:B------:R-:W5:Y:S08]  /*29400*/  LDSM.16.M88.4 R172, [R182+0x6800] ;  /* 0x00680000b6ac783b */ /* 0x000f700000000200 */
[----:B------:R1:W1:Y:S01]  /*29410*/  MUFU.TANH R16, R62 ;  /* 0x0000003e00107308 */ /* 0x0002620000002400 */
[----:B---3--:R-:W-:Y:S04]  /*29420*/  ISETP.GT.AND P0, PT, R49, R48, PT ;  /* 0x000000303100720c */ /* 0x008fe80003f04270 */
        /* <DEDUP_REMOVED lines=30> */
[----:B------:R-:W5:Y:S01]  /*29610*/  LDSM.16.M88.4 R172, [R182+0x7800] ;  /* 0x00780000b6ac783b */ /* 0x000f620000000200 */
[----:B------:R-:W-:Y:S07]  /*29620*/  DEPBAR.LE SB0, 0x0 ;  /* 0x000080000000791a */ /* 0x000fee0000000000 */
[----:B------:R3:W1:Y:S01]  /*29630*/  MUFU.TANH R28, R73 ;  /* 0x00000049001c7308 */ /* 0x0006620000002400 */
[----:B------:R-:W-:Y:S04]  /*29640*/  BAR.SYNC.DEFER_BLOCKING 0x0 ;  /* 0x0000000000007b1d */ /* 0x000fe80000010000 */
        /* <DEDUP_REMOVED lines=87> */
[----:B--2-4-:R-:W-:Y:S01]  /*29bc0*/  ISETP.NE.U32.AND P0, PT, R242, RZ, PT ;  /* 0x000000fff200720c */ /* 0x014fe20003f05070 */
[----:B------:R-:W-:Y:S03]  /*29bd0*/  BSSY B0, `(.L_x_2149) ;  /* 0x0000046000007945 */ /* 0x000fe60003800000 */
[----:B------:R-:W-:Y:S11]  /*29be0*/  ISETP.NE.AND.EX P0, PT, R243, RZ, PT, P0 ;  /* 0x000000fff300720c */ /* 0x000ff60003f05300 */
[----:B------:R-:W-:Y:S02]  /*29bf0*/  @!UPT UIADD3 URZ, URZ, URZ, URZ ;  /* 0x0000003f3f3ff290 */ /* 0x000fe4000fffe03f */
[----:B------:R-:W-:-:S05]  /*29c00*/  @!P0 BRA `(.L_x_2150) ;  /* 0x000003f000008947 */ /* 0x000fca0003800000 */
[----:B------:R-:W-:Y:S01]  /*29c10*/  IMAD.SHL.U32 R13, R49, 0x100, RZ ;  /* 0x00000100310d7824 */ /* 0x000fe200078e00ff */
[----:B---3--:R-:W2:Y:S04]  /*29c20*/  LD.E R6, [R2.64+0x170] ;  /* 0x0001700402067980 */ /* 0x008ea8000c101900 */
[C---:B------:R-:W-:Y:S02]  /*29c30*/  IADD3 R14, R13.reuse, -0x100, RZ ;  /* 0xffffff000d0e7810 */ /* 0x040fe40007ffe0ff */
        /* <DEDUP_REMOVED lines=43> */
[----:B------:R3:W4:Y:S01]  /*29ef0*/  LD.E R13, [R12.64] ;  /* 0x000000040c0d7980 */ /* 0x000722000c101900 */
[----:B------:R-:W-:Y:S05]  /*29f00*/  IMAD R6, R6, R0, -0x100 ;  /* 0xffffff0006067424 */ /* 0x000fea00078e0200 */
[----:B------:R-:W-:Y:S01]  /*29f10*/  SHF.R.S32.HI R7, RZ, 0x1f, R6 ;  /* 0x0000001fff077819 */ /* 0x000fe20000011406 */
[----:B---3--:R3:W4:Y:S04]  /*29f20*/  LD.E R12, [R10.64] ;  /* 0x000000040a0c7980 */ /* 0x008728000c101900 */
[----:B---3--:R-:W3:Y:S01]  /*29f30*/  LD.E.64 R10, [R2.64+0x20] ;  /* 0x00002004020a7980 */ /* 0x008ee2000c101b00 */
[-C--:B--2---:R-:W-:Y:S04]  /*29f40*/  IMAD R0, R9, R6.reuse, RZ ;  /* 0x0000000609007224 */ /* 0x084fe800078e02ff */
[C---:B------:R-:W-:Y:S02]  /*29f50*/  IMAD R0, R8.reuse, R7, R0 ;  /* 0x0000000708007224 */ /* 0x040fe400078e0200 */
[----:B------:R-:W-:Y:S04]  /*29f60*/  IMAD.WIDE.U32 R6, R8, R6, RZ ;  /* 0x0000000608067225 */ /* 0x000fe800078e00ff */
[----:B------:R-:W-:Y:S02]  /*29f70*/  IMAD.IADD R7, R7, 0x1, R0 ;  /* 0x0000000107077824 */ /* 0x000fe400078e0200 */
[----:B----4-:R-:W-:Y:S05]  /*29f80*/  IMAD.IADD R12, R13, 0x1, -R12 ;  /* 0x000000010d0c7824 */ /* 0x010fea00078e0a0c */
[----:B------:R-:W-:Y:S01]  /*29f90*/  SHF.R.S32.HI R13, RZ, 0x1f, R12 ;  /* 0x0000001fff0d7819 */ /* 0x000fe2000001140c */
[----:B---3--:R-:W-:Y:S02]  /*29fa0*/  IMAD R0, R11, R12, RZ ;  /* 0x0000000c0b007224 */ /* 0x008fe400078e02ff */
[----:B------:R-:W-:Y:S04]  /*29fb0*/  IMAD.WIDE.U32 R8, R12, R10, R6 ;  /* 0x0000000a0c087225 */ /* 0x000fe800078e0006 */
[----:B------:R-:W-:Y:S02]  /*29fc0*/  IMAD R6, R10, R13, R0 ;  /* 0x0000000d0a067224 */ /* 0x000fe400078e0200 */
[----:B------:R-:W-:Y:S02]  /*29fd0*/  IMAD.MOV.U32 R0, RZ, RZ, R8 ;  /* 0x000000ffff007224 */ /* 0x000fe400078e0008 */
[----:B------:R-:W-:Y:S01]  /*29fe0*/  IMAD.IADD R6, R9, 0x1, R6 ;  /* 0x0000000109067824 */ /* 0x000fe200078e0206 */
[----:B------:R-:W-:-:S05]  /*29ff0*/  BRA `(.L_x_2151) ;  /* 0x0000003000007947 */ /* 0x000fca0003800000 */
.L_x_2150:
[----:B---3--:R-:W2:Y:S02]  /*2a000*/  LD.E R0, [R2.64+0x38] ;  /* 0x0000380402007980 */ /* 0x008ea4000c101900 */
[----:B--2---:R-:W-:Y:S04]  /*2a010*/  LEA R0, -R0, RZ, 0x8 ;  /* 0x000000ff00007211 */ /* 0x004fe800078e41ff */
[----:B------:R-:W-:Y:S02]  /*2a020*/  SHF.R.S32.HI R6, RZ, 0x1f, R0 ;  /* 0x0000001fff067819 */ /* 0x000fe40000011400 */
.L_x_2151:
[----:B------:R-:W-:Y:S05]  /*2a030*/  BSYNC B0 ;  /* 0x0000000000007941 */ /* 0x000fea0003800000 */
.L_x_2149:
[----:B-1----:R-:W2:Y:S01]  /*2a040*/  LDL R36, [R1+0x130] ;  /* 0x0001300001247983 */ /* 0x002ea20000100800 */
        /* <DEDUP_REMOVED lines=175> */
.L_x_2148:
[----:B--2-4-:R-:W-:Y:S05]  /*2ab40*/  BSYNC B1 ;  /* 0x0000000000017941 */ /* 0x014fea0003800000 */
.L_x_2147:
[----:B---3--:R2:W3:Y:S04]  /*2ab50*/  LD.E R0, [R2.64+0xdc] ;  /* 0x0000dc0402007980 */ /* 0x0084e8000c101900 */
[----:B------:R-:W4:Y:S01]  /*2ab60*/  LDL.LU R12, [R1+0x8] ;  /* 0x00000800010c7983 */ /* 0x000f220000300800 */
[----:B-12---:R-:W-:Y:S04]  /*2ab70*/  FMNMX.FTZ R2, R169, R134, !PT ;  /* 0x00000086a9027209 */ /* 0x006fe80007810000 */
        /* <DEDUP_REMOVED lines=68> */
[----:B------:R-:W-:Y:S02]  /*2afc0*/  FADD.FTZ R2, -R3, R134 ;  /* 0x0000008603027221 */ /* 0x000fe40000010100 */
[C---:B---3--:R-:W-:Y:S02]  /*2afd0*/  FMUL.FTZ R7, R0.reuse, R3 ;  /* 0x0000000300077220 */ /* 0x048fe40000410000 */
[----:B------:R-:W-:Y:S03]  /*2afe0*/  FMUL.FTZ R2, R0, R2 ;  /* 0x0000000200027220 */ /* 0x000fe60000410000 */
[----:B------:R-:W-:Y:S03]  /*2aff0*/  FSEL R7, R7, RZ, P0 ;  /* 0x000000ff07077208 */ /* 0x000fe60000000000 */
[----:B------:R-:W1:Y:S02]  /*2b000*/  MUFU.EX2 R2, R2 ;  /* 0x0000000200027308 */ /* 0x000e640000000800 */
[-CC-:B------:R-:W-:Y:S02]  /*2b010*/  FFMA.FTZ R36, R5, R0.reuse, -R7.reuse ;  /* 0x0000000005247223 */ /* 0x180fe40000010807 */
        /* <DEDUP_REMOVED lines=23> */
[----:B------:R2:W4:Y:S01]  /*2b190*/  MUFU.EX2 R13, R6 ;  /* 0x00000006000d7308 */ /* 0x0005220000000800 */
[-CC-:B------:R-:W-:Y:S02]  /*2b1a0*/  FFMA.FTZ R41, R174, R0.reuse, -R7.reuse ;  /* 0x00000000ae297223 */ /* 0x180fe40000010807 */
[-CC-:B------:R-:W-:Y:S02]  /*2b1b0*/  FFMA.FTZ R174, R18, R0.reuse, -R7.reuse ;  /* 0x0000000012ae7223 */ /* 0x180fe40000010807 */
[-CC-:B------:R-:W-:Y:S02]  /*2b1c0*/  FFMA.FTZ R9, R173, R0.reuse, -R7.reuse ;  /* 0x00000000ad097223 */ /* 0x180fe40000010807 */
[-CC-:B------:R-:W-:Y:S02]  /*2b1d0*/  FFMA.FTZ R173, R42, R0.reuse, -R7.reuse ;  /* 0x000000002aad7223 */ /* 0x180fe40000010807 */
[-CC-:B------:R-:W-:Y:S01]  /*2b1e0*/  FFMA.FTZ R43, R172, R0.reuse, -R7.reuse ;  /* 0x00000000ac2b7223 */ /* 0x180fe20000010807 */
[----:B------:R-:W3:Y:S01]  /*2b1f0*/  MUFU.EX2 R41, R41 ;  /* 0x0000002900297308 */ /* 0x000ee20000000800 */
        /* <DEDUP_REMOVED lines=16> */
[-CC-:B------:R-:W-:Y:S02]  /*2b300*/  FFMA.FTZ R233, R71, R0.reuse, -R7.reuse ;  /* 0x0000000047e97223 */ /* 0x180fe40000010807 */
[-CC-:B------:R-:W-:Y:S02]  /*2b310*/  FFMA.FTZ R234, R74, R0.reuse, -R7.reuse ;  /* 0x000000004aea7223 */ /* 0x180fe40000010807 */
[-CC-:B------:R-:W-:Y:S02]  /*2b320*/  FFMA.FTZ R235, R75, R0.reuse, -R7.reuse ;  /* 0x000000004beb7223 */ /* 0x180fe40000010807 */
[-CC-:B------:R-:W-:Y:S01]  /*2b330*/  FFMA.FTZ R236, R78, R0.reuse, -R7.reuse ;  /* 0x000000004eec7223 */ /* 0x180fe20000010807 */
[----:B------:R-:W-:Y:S01]  /*2b340*/  MOV R78, R49 ;  /* 0x00000031004e7202 */ /* 0x000fe20000000f00 */
[--C-:B------:R-:W-:Y:S01]  /*2b350*/  FFMA.FTZ R237, R79, R0, -R7.reuse ;  /* 0x000000004fed7223 */ /* 0x100fe20000010807 */
[----:B------:R-:W-:Y:S01]  /*2b360*/  MOV R79, R48 ;  /* 0x00000030004f7202 */ /* 0x000fe20000000f00 */
        /* <DEDUP_REMOVED lines=15> */
[----:B------:R-:W-:Y:S02]  /*2b460*/  FFMA.FTZ R37, R4, R0, -R7 ;  /* 0x0000000004257223 */ /* 0x000fe40000010807 */
[C---:B-1----:R-:W-:Y:S01]  /*2b470*/  FMUL.FTZ R7, R2.reuse, R167 ;  /* 0x000000a702077220 */ /* 0x042fe20000410000 */
[----:B------:R-:W-:Y:S01]  /*2b480*/  MOV R167, R36 ;  /* 0x0000002400a77202 */ /* 0x000fe20000000f00 */
[C---:B------:R-:W-:Y:S01]  /*2b490*/  FMUL.FTZ R34, R2.reuse, R138 ;  /* 0x0000008a02227220 */ /* 0x040fe20000410000 */
[----:B------:R-:W-:Y:S01]  /*2b4a0*/  FMNMX.FTZ R36, R215, R135, !PT ;  /* 0x00000087d7247209 */ /* 0x000fe20007810000 */
[----:B------:R-:W5:Y:S01]  /*2b4b0*/  LDL.LU R138, [R1+0xc] ;  /* 0x00000c00018a7983 */ /* 0x000f620000300800 */
[C---:B--2---:R-:W-:Y:S01]  /*2b4c0*/  FMUL.FTZ R6, R2.reuse, R166 ;  /* 0x000000a602067220 */ /* 0x044fe20000410000 */
[----:B------:R-:W-:Y:S01]  /*2b4d0*/  MOV R166, R37 ;  /* 0x0000002500a67202 */ /* 0x000fe20000000f00 */
[----:B------:R-:W-:Y:S01]  /*2b4e0*/  FMUL.FTZ R10, R2, R162 ;  /* 0x000000a2020a7220 */ /* 0x000fe20000410000 */
        /* <DEDUP_REMOVED lines=9> */
[C---:B------:R-:W-:Y:S01]  /*2b580*/  FMUL.FTZ R19, R2.reuse, R155 ;  /* 0x0000009b02137220 */ /* 0x040fe20000410000 */
[----:B------:R-:W-:Y:S01]  /*2b590*/  MOV R167, R78 ;  /* 0x0000004e00a77202 */ /* 0x000fe20000000f00 */
[C---:B------:R-:W-:Y:S01]  /*2b5a0*/  FMUL.FTZ R22, R2.reuse, R150 ;  /* 0x0000009602167220 */ /* 0x040fe20000410000 */
[----:B------:R-:W-:Y:S01]  /*2b5b0*/  MUFU.EX2 R78, R203 ;  /* 0x000000cb004e7308 */ /* 0x000fe20000000800 */
[----:B------:R-:W-:Y:S01]  /*2b5c0*/  FMNMX.FTZ R36, R217, R36, !PT ;  /* 0x00000024d9247209 */ /* 0x000fe20007810000 */
[C---:B------:R-:W-:Y:S02]  /*2b5d0*/  FMUL.FTZ R23, R2.reuse, R151 ;  /* 0x0000009702177220 */ /* 0x040fe40000410000 */
[----:B------:R-:W-:Y:S01]  /*2b5e0*/  FMUL.FTZ R26, R2, R146 ;  /* 0x00000092021a7220 */ /* 0x000fe20000410000 */
[----:B------:R-:W-:Y:S01]  /*2b5f0*/  FMNMX.FTZ R36, R216, R36, !PT ;  /* 0x00000024d8247209 */ /* 0x000fe20007810000 */
[C---:B------:R-:W-:Y:S02]  /*2b600*/  FMUL.FTZ R27, R2.reuse, R147 ;  /* 0x00000093021b7220 */ /* 0x040fe40000410000 */
[----:B------:R-:W-:Y:S01]  /*2b610*/  FMUL.FTZ R30, R2, R142 ;  /* 0x0000008e021e7220 */ /* 0x000fe20000410000 */
[----:B------:R-:W-:Y:S01]  /*2b620*/  FMNMX.FTZ R36, R214, R36, !PT ;  /* 0x00000024d6247209 */ /* 0x000fe20007810000 */
[C---:B------:R-:W-:Y:S02]  /*2b630*/  FMUL.FTZ R31, R2.reuse, R143 ;  /* 0x0000008f021f7220 */ /* 0x040fe40000410000 */
[C---:B------:R-:W-:Y:S01]  /*2b640*/  FMUL.FTZ R35, R2.reuse, R139 ;  /* 0x0000008b02237220 */ /* 0x040fe20000410000 */
[----:B------:R-:W-:Y:S01]  /*2b650*/  FMNMX.FTZ R36, R213, R36, !PT ;  /* 0x00000024d5247209 */ /* 0x000fe20007810000 */
[----:B----4-:R-:W-:Y:S03]  /*2b660*/  FFMA.FTZ R12, R2, R12, R13 ;  /* 0x0000000c020c7223 */ /* 0x010fe6000001000d */
        /* <DEDUP_REMOVED lines=62> */
[C---:B------:R-:W-:Y:S02]  /*2ba50*/  FMUL.FTZ R5, R0.reuse, R36 ;  /* 0x0000002400057220 */ /* 0x040fe40000410000 */
[----:B------:R-:W-:Y:S03]  /*2ba60*/  FMUL.FTZ R2, R0, R2 ;  /* 0x0000000200027220 */ /* 0x000fe60000410000 */
[----:B------:R-:W-:Y:S03]  /*2ba70*/  FSEL R5, R5, RZ, P0 ;  /* 0x000000ff05057208 */ /* 0x000fe60000000000 */
[----:B------:R-:W1:Y:S02]  /*2ba80*/  MUFU.EX2 R2, R2 ;  /* 0x0000000200027308 */ /* 0x000e640000000800 */
[-CC-:B------:R-:W-:Y:S02]  /*2ba90*/  FFMA.FTZ R81, R45, R0.reuse, -R5.reuse ;  /* 0x000000002d517223 */ /* 0x180fe40000010805 */
[-CC-:B------:R-:W-:Y:S02]  /*2baa0*/  FFMA.FTZ R82, R44, R0.reuse, -R5.reuse ;  /* 0x000000002c527223 */ /* 0x180fe40000010805 */
[--C-:B------:R-:W-:Y:S01]  /*2bab0*/  FFMA.FTZ R8, R220, R0, -R5.reuse ;  /* 0x00000000dc087223 */ /* 0x100fe20000010805 */
[----:B------:R-:W-:Y:S01]  /*2bac0*/  MOV R220, R46 ;  /* 0x0000002e00dc7202 */ /* 0x000fe20000000f00 */
[-CC-:B------:R-:W-:Y:S01]  /*2bad0*/  FFMA.FTZ R37, R219, R0.reuse, -R5.reuse ;  /* 0x00000000db257223 */ /* 0x180fe20000010805 */
[----:B------:R-:W-:Y:S01]  /*2bae0*/  MOV R219, R47 ;  /* 0x0000002f00db7202 */ /* 0x000fe20000000f00 */
[----:B------:R2:W-:Y:S01]  /*2baf0*/  MUFU.EX2 R159, R8 ;  /* 0x00000008009f7308 */ /* 0x0005e20000000800 */
[----:B------:R-:W4:Y:S01]  /*2bb00*/  LDSM.16.MT88.4 R44, [R178+0xa000] ;  /* 0x00a00000b22c783b */ /* 0x000f220000004200 */
[-CC-:B------:R-:W-:Y:S01]  /*2bb10*/  FFMA.FTZ R4, R215, R0.reuse, -R5.reuse ;  /* 0x00000000d7047223 */ /* 0x180fe20000010805 */
[----:B------:R-:W-:Y:S01]  /*2bb20*/  MOV R215, R67 ;  /* 0x0000004300d77202 */ /* 0x000fe20000000f00 */
[--C-:B------:R-:W-:Y:S01]  /*2bb30*/  FFMA.FTZ R38, R218, R0, -R5.reuse ;  /* 0x00000000da267223 */ /* 0x100fe20000010805 */
[----:B------:R-:W-:Y:S01]  /*2bb40*/  MOV R218, R162 ;  /* 0x000000a200da7202 */ /* 0x000fe20000000f00 */
[--C-:B------:R-:W-:Y:S01]  /*2bb50*/  FFMA.FTZ R49, R217, R0, -R5.reuse ;  /* 0x00000000d9317223 */ /* 0x100fe20000010805 */
[----:B------:R-:W-:Y:S01]  /*2bb60*/  MOV R162, R166 ;  /* 0x000000a600a27202 */ /* 0x000fe20000000f00 */
[--C-:B------:R-:W-:Y:S01]  /*2bb70*/  FFMA.FTZ R48, R216, R0, -R5.reuse ;  /* 0x00000000d8307223 */ /* 0x100fe20000010805 */
[----:B------:R-:W-:Y:S01]  /*2bb80*/  MOV R217, R66 ;  /* 0x0000004200d97202 */ /* 0x000fe20000000f00 */
[----:B------:R-:W-:Y:S01]  /*2bb90*/  MUFU.EX2 R158, R38 ;  /* 0x00000026009e7308 */ /* 0x000fe20000000800 */
[-CC-:B------:R-:W-:Y:S01]  /*2bba0*/  FFMA.FTZ R50, R214, R0.reuse, -R5.reuse ;  /* 0x00000000d6327223 */ /* 0x180fe20000010805 */
[----:B------:R-:W-:Y:S01]  /*2bbb0*/  MOV R166, R79 ;  /* 0x0000004f00a67202 */ /* 0x000fe20000000f00 */
[--C-:B------:R-:W-:Y:S01]  /*2bbc0*/  FFMA.FTZ R51, R213, R0, -R5.reuse ;  /* 0x00000000d5337223 */ /* 0x100fe20000010805 */
[----:B------:R-:W-:Y:S01]  /*2bbd0*/  MOV R216, R42 ;  /* 0x0000002a00d87202 */ /* 0x000fe20000000f00 */
        /* <DEDUP_REMOVED lines=27> */
[----:B------:R1:W5:Y:S01]  /*2bd90*/  MUFU.EX2 R40, R4 ;  /* 0x0000000400287308 */ /* 0x0003620000000800 */
        /* <DEDUP_REMOVED lines=36> */
[----:B------:R-:W-:Y:S02]  /*2bfe0*/  FFMA.FTZ R129, R129, R0, -R5 ;  /* 0x0000000081817223 */ /* 0x000fe40000010805 */
[C---:B---3--:R-:W-:Y:S01]  /*2bff0*/  FADD.FTZ R0, R41.reuse, R12 ;  /* 0x0000000c29007221 */ /* 0x048fe20000010000 */
[----:B------:R-:W-:Y:S01]  /*2c000*/  F2FP.BF16.PACK_AB R41, R41, R13 ;  /* 0x0000000d2929723e */ /* 0x000fe200000010ff */
[C---:B-1----:R-:W-:Y:S02]  /*2c010*/  FMUL.FTZ R13, R2.reuse, R157 ;  /* 0x0000009d020d7220 */ /* 0x042fe40000410000 */
[C---:B--2---:R-:W-:Y:S02]  /*2c020*/  FMUL.FTZ R8, R2.reuse, R160 ;  /* 0x000000a002087220 */ /* 0x044fe40000410000 */
[----:B------:R-:W-:Y:S01]  /*2c030*/  FADD.FTZ R0, R9, R0 ;  /* 0x0000000009007221 */ /* 0x000fe20000010000 */
[----:B------:R-:W1:Y:S01]  /*2c040*/  MUFU.EX2 R157, R37 ;  /* 0x00000025009d7308 */ /* 0x000e620000000800 */
[C---:B------:R-:W-:Y:S02]  /*2c050*/  FMUL.FTZ R4, R2.reuse, R164 ;  /* 0x000000a402047220 */ /* 0x040fe40000410000 */
[C---:B------:R-:W-:Y:S02]  /*2c060*/  FMUL.FTZ R5, R2.reuse, R165 ;  /* 0x000000a502057220 */ /* 0x040fe40000410000 */
[C---:B-----5:R-:W-:Y:S01]  /*2c070*/  FFMA.FTZ R108, R2.reuse, R138, R40 ;  /* 0x0000008a026c7223 */ /* 0x060fe20000010028 */
[----:B------:R-:W-:Y:S01]  /*2c080*/  F2FP.BF16.PACK_AB R40, R159, R40 ;  /* 0x000000289f28723e */ /* 0x000fe200000010ff */
[C---:B------:R-:W-:Y:S01]  /*2c090*/  FADD.FTZ R0, R43.reuse, R0 ;  /* 0x000000002b007221 */ /* 0x040fe20000010000 */
[----:B------:R-:W-:Y:S01]  /*2c0a0*/  F2FP.BF16.PACK_AB R43, R43, R9 ;  /* 0x000000092b2b723e */ /* 0x000fe200000010ff */
        /* <DEDUP_REMOVED lines=13> */
[C---:B------:R-:W-:Y:S01]  /*2c180*/  FMUL.FTZ R32, R2.reuse, R136 ;  /* 0x0000008802207220 */ /* 0x040fe20000410000 */
[----:B------:R1:W-:Y:S01]  /*2c190*/  MUFU.EX2 R153, R50 ;  /* 0x0000003200997308 */ /* 0x0003e20000000800 */
[C---:B----4-:R-:W-:Y:S05]  /*2c1a0*/  HMMA.16816.F32.BF16 R4, R40.reuse, R44, R4 ;  /* 0x0000002c2804723c */ /* 0x050fea0000041804 */
[----:B------:R-:W-:Y:S02]  /*2c1b0*/  FMUL.FTZ R33, R2, R137 ;  /* 0x0000008902217220 */ /* 0x000fe40000410000 */
[----:B--2---:R-:W-:Y:S01]  /*2c1c0*/  FADD.FTZ R0, R37, R0 ;  /* 0x0000000025007221 */ /* 0x004fe20000010000 */
        /* <DEDUP_REMOVED lines=76> */
[----:B------:R-:W3:Y:S01]  /*2c690*/  MUFU.EX2 R38, R168 ;  /* 0x000000a800267308 */ /* 0x000ee20000000800 */
[C---:B--2---:R-:W-:Y:S03]  /*2c6a0*/  HMMA.16816.F32.BF16 R12, R40.reuse, R48, R12 ;  /* 0x00000030280c723c */ /* 0x044fe6000004180c */
[C---:B----4-:R-:W-:Y:S04]  /*2c6b0*/  FADD.FTZ R0, R2.reuse, R0 ;  /* 0x0000000002007221 */ /* 0x050fe80000010000 */
[----:B------:R-:W-:Y:S01]  /*2c6c0*/  F2FP.BF16.PACK_AB R48, R147, R142 ;  /* 0x0000008e9330723e */ /* 0x000fe200000010ff */
[C---:B------:R-:W-:Y:S01]  /*2c6d0*/  HMMA.16816.F32.BF16 R16, R40.reuse, R50, R16 ;  /* 0x000000322810723c */ /* 0x040fe20000041810 */
[----:B------:R-:W-:Y:S03]  /*2c6e0*/  MUFU.EX2 R138, R73 ;  /* 0x00000049008a7308 */ /* 0x000fe60000000800 */
[----:B------:R-:W-:Y:S01]  /*2c6f0*/  F2FP.BF16.PACK_AB R49, R2, R37 ;  /* 0x000000250231723e */ /* 0x000fe200000010ff */
[----:B-1----:R-:W-:Y:S02]  /*2c700*/  FADD.FTZ R0, R39, R0 ;  /* 0x0000000027007221 */ /* 0x002fe40000010000 */
[----:B------:R-:W-:Y:S01]  /*2c710*/  F2FP.BF16.PACK_AB R50, R144, R141 ;  /* 0x0000008d9032723e */ /* 0x000fe200000010ff */
[C---:B------:R-:W-:Y:S03]  /*2c720*/  HMMA.16816.F32.BF16 R20, R40.reuse, R52, R20 ;  /* 0x000000342814723c */ /* 0x040fe60000041814 */
[----:B------:R-:W1:Y:S01]  /*2c730*/  MUFU.EX2 R37, R231 ;  /* 0x000000e700257308 */ /* 0x000e620000000800 */
[C---:B---3--:R-:W-:Y:S04]  /*2c740*/  F2FP.BF16.PACK_AB R51, R38.reuse, R39 ;  /* 0x000000272633723e */ /* 0x048fe800000010ff */
[C---:B------:R-:W-:Y:S01]  /*2c750*/  HMMA.16816.F32.BF16 R24, R40.reuse, R54, R24 ;  /* 0x000000362818723c */ /* 0x040fe20000041818 */
[----:B------:R-:W2:Y:S03]  /*2c760*/  LDSM.16.MT88.4 R52, [R181+0xb800] ;  /* 0x00b80000b534783b */ /* 0x000ea60000004200 */
[----:B------:R-:W-:Y:S01]  /*2c770*/  FADD.FTZ R0, R38, R0 ;  /* 0x0000000026007221 */ /* 0x000fe20000010000 */
[----:B------:R-:W3:Y:S03]  /*2c780*/  MUFU.EX2 R2, R230 ;  /* 0x000000e600027308 */ /* 0x000ee60000000800 */
[----:B------:R-:W-:Y:S01]  /*2c790*/  FADD.FTZ R0, R65, R0 ;  /* 0x0000000041007221 */ /* 0x000fe20000010000 */
[C---:B-----5:R-:W-:Y:S03]  /*2c7a0*/  HMMA.16816.F32.BF16 R28, R40.reuse, R44, R28 ;  /* 0x0000002c281c723c */ /* 0x060fe6000004181c */
[----:B------:R-:W-:Y:S03]  /*2c7b0*/  FADD.FTZ R0, R64, R0 ;  /* 0x0000000040007221 */ /* 0x000fe60000010000 */
[----:B------:R-:W4:Y:S01]  /*2c7c0*/  MUFU.EX2 R39, R229 ;  /* 0x000000e500277308 */ /* 0x000f220000000800 */
[----:B------:R-:W-:Y:S01]  /*2c7d0*/  FADD.FTZ R0, R67, R0 ;  /* 0x0000000043007221 */ /* 0x000fe20000010000 */
[----:B------:R-:W-:Y:S01]  /*2c7e0*/  HMMA.16816.F32.BF16 R32, R40, R46, R32 ;  /* 0x0000002e2820723c */ /* 0x000fe20000041820 */
[----:B------:R-:W5:Y:S03]  /*2c7f0*/  LDSM.16.MT88.4 R40, [R179+0xb800] ;  /* 0x00b80000b328783b */ /* 0x000f660000004200 */
[----:B------:R-:W-:Y:S04]  /*2c800*/  FADD.FTZ R0, R66, R0 ;  /* 0x0000000042007221 */ /* 0x000fe80000010000 */
[C---:B------:R-:W-:Y:S01]  /*2c810*/  HMMA.16816.F32.BF16 R4, R48.reuse, R56, R4 ;  /* 0x000000383004723c */ /* 0x040fe20000041804 */
[----:B------:R-:W3:Y:S01]  /*2c820*/  LDSM.16.MT88.4 R44, [R180+0xb800] ;  /* 0x00b80000b42c783b */ /* 0x000ee20000004200 */
[----:B------:R-:W1:Y:S03]  /*2c830*/  MUFU.EX2 R38, R228 ;  /* 0x000000e400267308 */ /* 0x000e660000000800 */
[----:B------:R-:W-:Y:S03]  /*2c840*/  FADD.FTZ R0, R69, R0 ;  /* 0x0000000045007221 */ /* 0x000fe60000010000 */
[C---:B------:R-:W-:Y:S01]  /*2c850*/  HMMA.16816.F32.BF16 R8, R48.reuse, R58, R8 ;  /* 0x0000003a3008723c */ /* 0x040fe20000041808 */
[----:B------:R-:W-:Y:S03]  /*2c860*/  LDSM.16.MT88.4 R56, [R181+0xc000] ;  /* 0x00c00000b538783b */ /* 0x000fe60000004200 */
[----:B------:R-:W1:Y:S01]  /*2c870*/  MUFU.EX2 R85, R227 ;  /* 0x000000e300557308 */ /* 0x000e620000000800 */
[----:B------:R-:W-:Y:S03]  /*2c880*/  FADD.FTZ R0, R68, R0 ;  /* 0x0000000044007221 */ /* 0x000fe60000010000 */
[C---:B--2---:R-:W-:Y:S04]  /*2c890*/  HMMA.16816.F32.BF16 R12, R48.reuse, R52, R12 ;  /* 0x00000034300c723c */ /* 0x044fe8000004180c */
[----:B------:R-:W-:Y:S02]  /*2c8a0*/  FADD.FTZ R0, R79, R0 ;  /* 0x000000004f007221 */ /* 0x000fe40000010000 */
[----:B------:R-:W2:Y:S02]  /*2c8b0*/  MUFU.EX2 R84, R226 ;  /* 0x000000e200547308 */ /* 0x000ea40000000800 */
[C---:B------:R-:W-:Y:S01]  /*2c8c0*/  HMMA.16816.F32.BF16 R16, R48.reuse, R54, R16 ;  /* 0x000000363010723c */ /* 0x040fe20000041810 */
[----:B------:R-:W2:Y:S03]  /*2c8d0*/  LDSM.16.MT88.4 R52, [R178+0xc000] ;  /* 0x00c00000b234783b */ /* 0x000ea60000004200 */
[----:B------:R-:W-:Y:S04]  /*2c8e0*/  FADD.FTZ R0, R78, R0 ;  /* 0x000000004e007221 */ /* 0x000fe80000010000 */
[----:B------:R-:W2:Y:S01]  /*2c8f0*/  MUFU.EX2 R89, R225 ;  /* 0x000000e100597308 */ /* 0x000ea20000000800 */
[C---:B-----5:R-:W-:Y:S03]  /*2c900*/  HMMA.16816.F32.BF16 R20, R48.reuse, R40, R20 ;  /* 0x000000283014723c */ /* 0x060fe60000041814 */
[----:B-1----:R-:W-:Y:S04]  /*2c910*/  FADD.FTZ R0, R37, R0 ;  /* 0x0000000025007221 */ /* 0x002fe80000010000 */
[----:B------:R-:W-:Y:S01]  /*2c920*/  F2FP.BF16.PACK_AB R41, R64, R65 ;  /* 0x000000414029723e */ /* 0x000fe200000010ff */
[C---:B------:R-:W-:Y:S01]  /*2c930*/  HMMA.16816.F32.BF16 R24, R48.reuse, R42, R24 ;  /* 0x0000002a3018723c */ /* 0x040fe20000041818 */
[----:B------:R-:W1:Y:S03]  /*2c940*/  MUFU.EX2 R88, R224 ;  /* 0x000000e000587308 */ /* 0x000e660000000800 */
[----:B------:R-:W-:Y:S01]  /*2c950*/  F2FP.BF16.PACK_AB R40, R148, R143 ;  /* 0x0000008f9428723e */ /* 0x000fe200000010ff */
[----:B---3--:R-:W-:Y:S02]  /*2c960*/  FADD.FTZ R0, R2, R0 ;  /* 0x0000000002007221 */ /* 0x008fe40000010000 */
[----:B------:R-:W-:Y:S01]  /*2c970*/  F2FP.BF16.PACK_AB R43, R66, R67 ;  /* 0x00000043422b723e */ /* 0x000fe200000010ff */
[C---:B------:R-:W-:Y:S01]  /*2c980*/  HMMA.16816.F32.BF16 R28, R48.reuse, R44, R28 ;  /* 0x0000002c301c723c */ /* 0x040fe2000004181c */
[----:B------:R-:W-:Y:S02]  /*2c990*/  LDSM.16.MT88.4 R64, [R181+0xc800] ;  /* 0x00c80000b540783b */ /* 0x000fe40000004200 */
[----:B------:R-:W-:Y:S01]  /*2c9a0*/  MUFU.EX2 R136, R80 ;  /* 0x0000005000887308 */ /* 0x000fe20000000800 */
[----:B------:R-:W-:Y:S01]  /*2c9b0*/  F2FP.BF16.PACK_AB R42, R146, R145 ;  /* 0x00000091922a723e */ /* 0x000fe200000010ff */
[----:B----4-:R-:W-:Y:S03]  /*2c9c0*/  FADD.FTZ R0, R39, R0 ;  /* 0x0000000027007221 */ /* 0x010fe60000010000 */
[----:B------:R-:W-:Y:S01]  /*2c9d0*/  HMMA.16816.F32.BF16 R32, R48, R46, R32 ;  /* 0x0000002e3020723c */ /* 0x000fe20000041820 */
[----:B------:R-:W3:Y:S03]  /*2c9e0*/  LDSM.16.MT88.4 R44, [R180+0xc000] ;  /* 0x00c00000b42c783b */ /* 0x000ee60000004200 */
[----:B------:R-:W-:Y:S01]  /*2c9f0*/  FADD.FTZ R0, R38, R0 ;  /* 0x0000000026007221 */ /* 0x000fe20000010000 */
[----:B------:R-:W-:Y:S02]  /*2ca00*/  MUFU.EX2 R81, R81 ;  /* 0x0000005100517308 */ /* 0x000fe40000000800 */
[----:B------:R-:W-:Y:S01]  /*2ca10*/  F2FP.BF16.PACK_AB R49, R68, R69 ;  /* 0x000000454431723e */ /* 0x000fe200000010ff */
[C---:B--2---:R-:W-:Y:S05]  /*2ca20*/  HMMA.16816.F32.BF16 R4, R40.reuse, R52, R4 ;  /* 0x000000342804723c */ /* 0x044fea0000041804 */
[----:B------:R-:W-:Y:S01]  /*2ca30*/  F2FP.BF16.PACK_AB R51, R78, R79 ;  /* 0x0000004f4e33723e */ /* 0x000fe200000010ff */
[----:B------:R-:W-:Y:S01]  /*2ca40*/  FADD.FTZ R0, R85, R0 ;  /* 0x0000000055007221 */ /* 0x000fe20000010000 */
[----:B------:R-:W-:Y:S01]  /*2ca50*/  F2FP.BF16.PACK_AB R48, R135, R140 ;  /* 0x0000008c8730723e */ /* 0x000fe200000010ff */
[C---:B------:R-:W-:Y:S01]  /*2ca60*/  HMMA.16816.F32.BF16 R8, R40.reuse, R54, R8 ;  /* 0x000000362808723c */ /* 0x040fe20000041808 */
[----:B------:R-:W2:Y:S01]  /*2ca70*/  LDSM.16.MT88.4 R52, [R178+0xc800] ;  /* 0x00c80000b234783b */ /* 0x000ea20000004200 */
[----:B------:R-:W-:Y:S02]  /*2ca80*/  MUFU.EX2 R69, R251 ;  /* 0x000000fb00457308 */ /* 0x000fe40000000800 */
[----:B------:R-:W-:Y:S01]  /*2ca90*/  F2FP.BF16.PACK_AB R50, R134, R130 ;  /* 0x000000828632723e */ /* 0x000fe200000010ff */
[----:B------:R-:W-:Y:S03]  /*2caa0*/  FADD.FTZ R0, R84, R0 ;  /* 0x0000000054007221 */ /* 0x000fe60000010000 */
[C---:B------:R-:W-:Y:S04]  /*2cab0*/  HMMA.16816.F32.BF16 R12, R40.reuse, R56, R12 ;  /* 0x00000038280c723c */ /* 0x040fe8000004180c */
[----:B------:R-:W-:Y:S01]  /*2cac0*/  MUFU.EX2 R68, R252 ;  /* 0x000000fc00447308 */ /* 0x000fe20000000800 */
[----:B------:R-:W-:Y:S03]  /*2cad0*/  FADD.FTZ R0, R89, R0 ;  /* 0x0000000059007221 */ /* 0x000fe60000010000 */
[C---:B------:R-:W-:Y:S01]  /*2cae0*/  HMMA.16816.F32.BF16 R16, R40.reuse, R58, R16 ;  /* 0x0000003a2810723c */ /* 0x040fe20000041810 */
[----:B------:R-:W4:Y:S03]  /*2caf0*/  LDSM.16.MT88.4 R56, [R179+0xc800] ;  /* 0x00c80000b338783b */ /* 0x000f260000004200 */
[----:B-1----:R-:W-:Y:S02]  /*2cb00*/  FADD.FTZ R0, R88, R0 ;  /* 0x0000000058007221 */ /* 0x002fe40000010000 */
[----:B------:R-:W-:Y:S02]  /*2cb10*/  MUFU.EX2 R79, R96 ;  /* 0x00000060004f7308 */ /* 0x000fe40000000800 */
[C---:B------:R-:W-:Y:S08]  /*2cb20*/  HMMA.16816.F32.BF16 R20, R40.reuse, R60, R20 ;  /* 0x0000003c2814723c */ /* 0x040ff00000041814 */
[C---:B------:R-:W-:Y:S01]  /*2cb30*/  HMMA.16816.F32.BF16 R24, R40.reuse, R62, R24 ;  /* 0x0000003e2818723c */ /* 0x040fe20000041818 */
[----:B------:R-:W1:Y:S01]  /*2cb40*/  LDSM.16.MT88.4 R60, [R180+0xc800] ;  /* 0x00c80000b43c783b */ /* 0x000e620000004200 */
[----:B------:R-:W-:Y:S06]  /*2cb50*/  MUFU.EX2 R78, R97 ;  /* 0x00000061004e7308 */ /* 0x000fec0000000800 */
[C---:B---3--:R-:W-:Y:S04]  /*2cb60*/  HMMA.16816.F32.BF16 R28, R40.reuse, R44, R28 ;  /* 0x0000002c281c723c */ /* 0x048fe8000004181c */
[----:B------:R-:W-:Y:S04]  /*2cb70*/  MUFU.EX2 R82, R82 ;  /* 0x0000005200527308 */ /* 0x000fe80000000800 */
[----:B------:R-:W-:Y:S01]  /*2cb80*/  HMMA.16816.F32.BF16 R32, R40, R46, R32 ;  /* 0x0000002e2820723c */ /* 0x000fe20000041820 */
[----:B------:R-:W3:Y:S05]  /*2cb90*/  LDSM.16.MT88.4 R44, [R178+0xd000] ;  /* 0x00d00000b22c783b */ /* 0x000eea0000004200 */
[----:B------:R-:W-:Y:S01]  /*2cba0*/  MUFU.EX2 R83, R83 ;  /* 0x0000005300537308 */ /* 0x000fe20000000800 */
[----:B------:R-:W-:Y:S01]  /*2cbb0*/  F2FP.BF16.PACK_AB R41, R2, R37 ;  /* 0x000000250229723e */ /* 0x000fe200000010ff */
[C---:B--2---:R-:W-:Y:S05]  /*2cbc0*/  HMMA.16816.F32.BF16 R4, R48.reuse, R52, R4 ;  /* 0x000000343004723c */ /* 0x044fea0000041804 */
[----:B------:R-:W-:Y:S02]  /*2cbd0*/  F2FP.BF16.PACK_AB R43, R38, R39 ;  /* 0x00000027262b723e */ /* 0x000fe400000010ff */
[----:B------:R-:W-:Y:S01]  /*2cbe0*/  F2FP.BF16.PACK_AB R40, R137, R131 ;  /* 0x000000838928723e */ /* 0x000fe200000010ff */
[C---:B------:R-:W-:Y:S01]  /*2cbf0*/  HMMA.16816.F32.BF16 R8, R48.reuse, R54, R8 ;  /* 0x000000363008723c */ /* 0x040fe20000041808 */
[----:B------:R-:W2:Y:S01]  /*2cc00*/  LDSM.16.MT88.4 R52, [R181+0xd000] ;  /* 0x00d00000b534783b */ /* 0x000ea20000004200 */
[----:B------:R-:W-:Y:S02]  /*2cc10*/  MUFU.EX2 R38, R216 ;  /* 0x000000d800267308 */ /* 0x000fe40000000800 */
[----:B------:R-:W-:Y:S04]  /*2cc20*/  F2FP.BF16.PACK_AB R42, R138, R139 ;  /* 0x0000008b8a2a723e */ /* 0x000fe800000010ff */
[C---:B------:R-:W-:Y:S04]  /*2cc30*/  HMMA.16816.F32.BF16 R12, R48.reuse, R64, R12 ;  /* 0x00000040300c723c */ /* 0x040fe8000004180c */
[----:B------:R-:W5:Y:S04]  /*2cc40*/  MUFU.EX2 R80, R232 ;  /* 0x000000e800507308 */ /* 0x000f680000000800 */
[C---:B------:R-:W-:Y:S01]  /*2cc50*/  HMMA.16816.F32.BF16 R16, R48.reuse, R66, R16 ;  /* 0x000000423010723c */ /* 0x040fe20000041810 */
[----:B------:R-:W-:Y:S05]  /*2cc60*/  LDSM.16.MT88.4 R64, [R180+0xd000] ;  /* 0x00d00000b440783b */ /* 0x000fea0000004200 */
[----:B------:R-:W2:Y:S02]  /*2cc70*/  MUFU.EX2 R77, R233 ;  /* 0x000000e9004d7308 */ /* 0x000ea40000000800 */
[C---:B----4-:R-:W-:Y:S08]  /*2cc80*/  HMMA.16816.F32.BF16 R20, R48.reuse, R56, R20 ;  /* 0x000000383014723c */ /* 0x050ff00000041814 */
[C---:B------:R-:W-:Y:S01]  /*2cc90*/  HMMA.16816.F32.BF16 R24, R48.reuse, R58, R24 ;  /* 0x0000003a3018723c */ /* 0x040fe20000041818 */
[----:B------:R-:W4:Y:S01]  /*2cca0*/  LDSM.16.MT88.4 R56, [R179+0xd000] ;  /* 0x00d00000b338783b */ /* 0x000f220000004200 */
[----:B------:R-:W3:Y:S02]  /*2ccb0*/  MUFU.EX2 R76, R234 ;  /* 0x000000ea004c7308 */ /* 0x000ee40000000800 */
[----:B-----5:R-:W-:Y:S04]  /*2ccc0*/  FADD.FTZ R0, R80, R0 ;  /* 0x0000000050007221 */ /* 0x020fe80000010000 */
[C---:B-1----:R-:W-:Y:S04]  /*2ccd0*/  HMMA.16816.F32.BF16 R28, R48.reuse, R60, R28 ;  /* 0x0000003c301c723c */ /* 0x042fe8000004181c */
[----:B------:R-:W1:Y:S01]  /*2cce0*/  MUFU.EX2 R71, R235 ;  /* 0x000000eb00477308 */ /* 0x000e620000000800 */
[----:B--2---:R-:W-:Y:S03]  /*2ccf0*/  FADD.FTZ R0, R77, R0 ;  /* 0x000000004d007221 */ /* 0x004fe60000010000 */
[----:B------:R-:W-:Y:S01]  /*2cd00*/  HMMA.16816.F32.BF16 R32, R48, R62, R32 ;  /* 0x0000003e3020723c */ /* 0x000fe20000041820 */
[----:B------:R-:W2:Y:S05]  /*2cd10*/  LDSM.16.MT88.4 R48, [R178+0xd800] ;  /* 0x00d80000b230783b */ /* 0x000eaa0000004200 */
[----:B------:R-:W-:Y:S02]  /*2cd20*/  MUFU.EX2 R86, R86 ;  /* 0x0000005600567308 */ /* 0x000fe40000000800 */
[C---:B---3--:R-:W-:Y:S01]  /*2cd30*/  HMMA.16816.F32.BF16 R4, R40.reuse, R44, R4 ;  /* 0x0000002c2804723c */ /* 0x048fe20000041804 */
[----:B------:R-:W3:Y:S04]  /*2cd40*/  LDSM.16.MT88.4 R60, [R181+0xd800] ;  /* 0x00d80000b53c783b */ /* 0x000ee80000004200 */
[----:B------:R-:W-:Y:S02]  /*2cd50*/  FADD.FTZ R0, R76, R0 ;  /* 0x000000004c007221 */ /* 0x000fe40000010000 */
[----:B------:R-:W-:Y:S01]  /*2cd60*/  F2FP.BF16.PACK_AB R45, R84, R85 ;  /* 0x00000055542d723e */ /* 0x000fe200000010ff */
[C---:B------:R-:W-:Y:S01]  /*2cd70*/  HMMA.16816.F32.BF16 R8, R40.reuse, R46, R8 ;  /* 0x0000002e2808723c */ /* 0x040fe20000041808 */
[----:B------:R-:W5:Y:S03]  /*2cd80*/  MUFU.EX2 R87, R87 ;  /* 0x0000005700577308 */ /* 0x000f660000000800 */
[----:B------:R-:W-:Y:S01]  /*2cd90*/  F2FP.BF16.PACK_AB R44, R81, R136 ;  /* 0x00000088512c723e */ /* 0x000fe200000010ff */
[----:B-1----:R-:W-:Y:S02]  /*2cda0*/  FADD.FTZ R0, R71, R0 ;  /* 0x0000000047007221 */ /* 0x002fe40000010000 */
[----:B------:R-:W-:Y:S01]  /*2cdb0*/  F2FP.BF16.PACK_AB R47, R88, R89 ;  /* 0x00000059582f723e */ /* 0x000fe200000010ff */
[C---:B------:R-:W-:Y:S03]  /*2cdc0*/  HMMA.16816.F32.BF16 R12, R40.reuse, R52, R12 ;  /* 0x00000034280c723c */ /* 0x040fe6000004180c */
[----:B------:R-:W-:Y:S01]  /*2cdd0*/  MUFU.EX2 R90, R90 ;  /* 0x0000005a005a7308 */ /* 0x000fe20000000800 */
[----:B------:R-:W-:Y:S04]  /*2cde0*/  F2FP.BF16.PACK_AB R46, R83, R82 ;  /* 0x00000052532e723e */ /* 0x000fe800000010ff */
[C---:B------:R-:W-:Y:S01]  /*2cdf0*/  HMMA.16816.F32.BF16 R16, R40.reuse, R54, R16 ;  /* 0x000000362810723c */ /* 0x040fe20000041810 */
[----:B------:R-:W1:Y:S04]  /*2ce00*/  LDSM.16.MT88.4 R52, [R179+0xd800] ;  /* 0x00d80000b334783b */ /* 0x000e680000004200 */
[----:B------:R-:W1:Y:S03]  /*2ce10*/  MUFU.EX2 R91, R91 ;  /* 0x0000005b005b7308 */ /* 0x000e660000000800 */
[C---:B----4-:R-:W-:Y:S07]  /*2ce20*/  HMMA.16816.F32.BF16 R20, R40.reuse, R56, R20 ;  /* 0x000000382814723c */ /* 0x050fee0000041814 */
[----:B------:R-:W4:Y:S01]  /*2ce30*/  MUFU.EX2 R75, R236 ;  /* 0x000000ec004b7308 */ /* 0x000f220000000800 */
[C---:B------:R-:W-:Y:S01]  /*2ce40*/  HMMA.16816.F32.BF16 R24, R40.reuse, R58, R24 ;  /* 0x0000003a2818723c */ /* 0x040fe20000041818 */
[----:B------:R-:W3:Y:S07]  /*2ce50*/  LDSM.16.MT88.4 R56, [R180+0xd800] ;  /* 0x00d80000b438783b */ /* 0x000eee0000004200 */
[C---:B------:R-:W-:Y:S01]  /*2ce60*/  HMMA.16816.F32.BF16 R28, R40.reuse, R64, R28 ;  /* 0x00000040281c723c */ /* 0x040fe2000004181c */
[----:B------:R-:W1:Y:S07]  /*2ce70*/  MUFU.EX2 R74, R237 ;  /* 0x000000ed004a7308 */ /* 0x000e6e0000000800 */
[----:B------:R-:W-:Y:S01]  /*2ce80*/  HMMA.16816.F32.BF16 R32, R40, R66, R32 ;  /* 0x000000422820723c */ /* 0x000fe20000041820 */
[----:B------:R-:W-:Y:S02]  /*2ce90*/  LDSM.16.MT88.4 R64, [R180+0xe000] ;  /* 0x00e00000b440783b */ /* 0x000fe40000004200 */
[----:B------:R-:W3:Y:S04]  /*2cea0*/  MUFU.EX2 R73, R240 ;  /* 0x000000f000497308 */ /* 0x000ee80000000800 */
[----:B------:R-:W-:Y:S01]  /*2ceb0*/  F2FP.BF16.PACK_AB R41, R77, R80 ;  /* 0x000000504d29723e */ /* 0x000fe200000010ff */
[C---:B--2---:R-:W-:Y:S05]  /*2cec0*/  HMMA.16816.F32.BF16 R4, R44.reuse, R48, R4 ;  /* 0x000000302c04723c */ /* 0x044fea0000041804 */
[----:B------:R-:W-:Y:S01]  /*2ced0*/  F2FP.BF16.PACK_AB R43, R71, R76 ;  /* 0x0000004c472b723e */ /* 0x000fe200000010ff */
[----:B------:R-:W-:Y:S01]  /*2cee0*/  MUFU.EX2 R77, R100 ;  /* 0x00000064004d7308 */ /* 0x000fe20000000800 */
[----:B-----5:R-:W-:Y:S01]  /*2cef0*/  F2FP.BF16.PACK_AB R40, R87, R86 ;  /* 0x000000565728723e */ /* 0x020fe200000010ff */
[C---:B------:R-:W-:Y:S01]  /*2cf00*/  HMMA.16816.F32.BF16 R8, R44.reuse, R50, R8 ;  /* 0x000000322c08723c */ /* 0x040fe20000041808 */
[----:B------:R-:W2:Y:S03]  /*2cf10*/  LDSM.16.MT88.4 R48, [R178+0xe000] ;  /* 0x00e00000b230783b */ /* 0x000ea60000004200 */
[----:B-1----:R-:W-:Y:S01]  /*2cf20*/  F2FP.BF16.PACK_AB R42, R91, R90 ;  /* 0x0000005a5b2a723e */ /* 0x002fe200000010ff */
[----:B----4-:R-:W-:Y:S03]  /*2cf30*/  FADD.FTZ R0, R75, R0 ;  /* 0x000000004b007221 */ /* 0x010fe60000010000 */
[C---:B---3--:R-:W-:Y:S01]  /*2cf40*/  HMMA.16816.F32.BF16 R12, R44.reuse, R60, R12 ;  /* 0x0000003c2c0c723c */ /* 0x048fe2000004180c */
[----:B------:R-:W-:Y:S03]  /*2cf50*/  MUFU.EX2 R71, R250 ;  /* 0x000000fa00477308 */ /* 0x000fe60000000800 */
[----:B------:R-:W-:Y:S04]  /*2cf60*/  FADD.FTZ R0, R74, R0 ;  /* 0x000000004a007221 */ /* 0x000fe80000010000 */
[C---:B------:R-:W-:Y:S01]  /*2cf70*/  HMMA.16816.F32.BF16 R16, R44.reuse, R62, R16 ;  /* 0x0000003e2c10723c */ /* 0x040fe20000041810 */
[----:B------:R-:W1:Y:S02]  /*2cf80*/  LDSM.16.MT88.4 R60, [R181+0xe000] ;  /* 0x00e00000b53c783b */ /* 0x000e640000004200 */
        /* <DEDUP_REMOVED lines=13> */
[C---:B--2---:R-:W-:Y:S04]  /*2d060*/  HMMA.16816.F32.BF16 R4, R40.reuse, R48, R4 ;  /* 0x000000302804723c */ /* 0x044fe80000041804 */
[----:B------:R-:W-:Y:S01]  /*2d070*/  MUFU.EX2 R75, R104 ;  /* 0x00000068004b7308 */ /* 0x000fe20000000800 */
[----:B------:R-:W-:Y:S03]  /*2d080*/  F2FP.BF16.PACK_AB R47, R70, R73 ;  /* 0x00000049462f723e */ /* 0x000fe600000010ff */
[C---:B------:R-:W-:Y:S01]  /*2d090*/  HMMA.16816.F32.BF16 R8, R40.reuse, R50, R8 ;  /* 0x000000322808723c */ /* 0x040fe20000041808 */
[----:B------:R-:W2:Y:S05]  /*2d0a0*/  LDSM.16.MT88.4 R48, [R178+0xe800] ;  /* 0x00e80000b230783b */ /* 0x000eaa0000004200 */
[----:B------:R-:W-:Y:S02]  /*2d0b0*/  MUFU.EX2 R70, R217 ;  /* 0x000000d900467308 */ /* 0x000fe40000000800 */
[C---:B-1----:R-:W-:Y:S04]  /*2d0c0*/  HMMA.16816.F32.BF16 R12, R40.reuse, R60, R12 ;  /* 0x0000003c280c723c */ /* 0x042fe8000004180c */
[----:B-----5:R-:W-:Y:S04]  /*2d0d0*/  F2FP.BF16.PACK_AB R44, R95, R94 ;  /* 0x0000005e5f2c723e */ /* 0x020fe800000010ff */
[C---:B------:R-:W-:Y:S01]  /*2d0e0*/  HMMA.16816.F32.BF16 R16, R40.reuse, R62, R16 ;  /* 0x0000003e2810723c */ /* 0x040fe20000041810 */
[----:B------:R-:W-:Y:S01]  /*2d0f0*/  LDSM.16.MT88.4 R60, [R180+0xe800] ;  /* 0x00e80000b43c783b */ /* 0x000fe20000004200 */
[----:B------:R-:W-:Y:S06]  /*2d100*/  MUFU.EX2 R74, R105 ;  /* 0x00000069004a7308 */ /* 0x000fec0000000800 */
[C---:B----4-:R-:W-:Y:S04]  /*2d110*/  HMMA.16816.F32.BF16 R20, R40.reuse, R52, R20 ;  /* 0x000000342814723c */ /* 0x050fe80000041814 */
[----:B------:R-:W-:Y:S04]  /*2d120*/  MUFU.EX2 R98, R98 ;  /* 0x0000006200627308 */ /* 0x000fe80000000800 */
[C---:B------:R-:W-:Y:S01]  /*2d130*/  HMMA.16816.F32.BF16 R24, R40.reuse, R54, R24 ;  /* 0x000000362818723c */ /* 0x040fe20000041818 */
[----:B------:R-:W1:Y:S05]  /*2d140*/  LDSM.16.MT88.4 R52, [R179+0xe800] ;  /* 0x00e80000b334783b */ /* 0x000e6a0000004200 */
[----:B------:R-:W3:Y:S02]  /*2d150*/  MUFU.EX2 R99, R99 ;  /* 0x0000006300637308 */ /* 0x000ee40000000800 */
[C---:B------:R-:W-:Y:S08]  /*2d160*/  HMMA.16816.F32.BF16 R28, R40.reuse, R64, R28 ;  /* 0x00000040281c723c */ /* 0x040ff0000004181c */
[----:B------:R-:W-:Y:S01]  /*2d170*/  HMMA.16816.F32.BF16 R32, R40, R66, R32 ;  /* 0x000000422820723c */ /* 0x000fe20000041820 */
[----:B------:R-:W-:Y:S01]  /*2d180*/  LDSM.16.MT88.4 R64, [R179+0xf000] ;  /* 0x00f00000b340783b */ /* 0x000fe20000004200 */
[----:B------:R-:W-:Y:S10]  /*2d190*/  MUFU.EX2 R73, R110 ;  /* 0x0000006e00497308 */ /* 0x000ff40000000800 */
[----:B------:R-:W4:Y:S01]  /*2d1a0*/  MUFU.EX2 R72, R246 ;  /* 0x000000f600487308 */ /* 0x000f220000000800 */
[----:B---3--:R-:W-:Y:S07]  /*2d1b0*/  F2FP.BF16.PACK_AB R46, R99, R98 ;  /* 0x00000062632e723e */ /* 0x008fee00000010ff */
[C---:B--2---:R-:W-:Y:S02]  /*2d1c0*/  HMMA.16816.F32.BF16 R4, R44.reuse, R48, R4 ;  /* 0x000000302c04723c */ /* 0x044fe40000041804 */
[----:B------:R-:W2:Y:S06]  /*2d1d0*/  MUFU.EX2 R39, R247 ;  /* 0x000000f700277308 */ /* 0x000eac0000000800 */
[C---:B------:R-:W-:Y:S01]  /*2d1e0*/  HMMA.16816.F32.BF16 R8, R44.reuse, R50, R8 ;  /* 0x000000322c08723c */ /* 0x040fe20000041808 */
[----:B------:R-:W3:Y:S03]  /*2d1f0*/  LDSM.16.MT88.4 R48, [R178+0xf000] ;  /* 0x00f00000b230783b */ /* 0x000ee60000004200 */
[----:B------:R-:W5:Y:S01]  /*2d200*/  MUFU.EX2 R37, R248 ;  /* 0x000000f800257308 */ /* 0x000f620000000800 */
[----:B----4-:R-:W-:Y:S03]  /*2d210*/  FADD.FTZ R0, R72, R0 ;  /* 0x0000000048007221 */ /* 0x010fe60000010000 */
[C---:B------:R-:W-:Y:S06]  /*2d220*/  HMMA.16816.F32.BF16 R12, R44.reuse, R56, R12 ;  /* 0x000000382c0c723c */ /* 0x040fec000004180c */
[----:B------:R-:W4:Y:S02]  /*2d230*/  MUFU.EX2 R2, R249 ;  /* 0x000000f900027308 */ /* 0x000f240000000800 */
[C---:B------:R-:W-:Y:S01]  /*2d240*/  HMMA.16816.F32.BF16 R16, R44.reuse, R58, R16 ;  /* 0x0000003a2c10723c */ /* 0x040fe20000041810 */
[----:B------:R-:W3:Y:S03]  /*2d250*/  LDSM.16.MT88.4 R56, [R181+0xf000] ;  /* 0x00f00000b538783b */ /* 0x000ee60000004200 */
[C---:B--2---:R-:W-:Y:S01]  /*2d260*/  F2FP.BF16.PACK_AB R41, R39.reuse, R72 ;  /* 0x000000482729723e */ /* 0x044fe200000010ff */
[----:B------:R-:W-:Y:S03]  /*2d270*/  FADD.FTZ R0, R39, R0 ;  /* 0x0000000027007221 */ /* 0x000fe60000010000 */
[----:B------:R-:W-:Y:S01]  /*2d280*/  MUFU.EX2 R39, R219 ;  /* 0x000000db00277308 */ /* 0x000fe20000000800 */
[C---:B-1----:R-:W-:Y:S03]  /*2d290*/  HMMA.16816.F32.BF16 R20, R44.reuse, R52, R20 ;  /* 0x000000342c14723c */ /* 0x042fe60000041814 */
[----:B-----5:R-:W-:Y:S05]  /*2d2a0*/  FADD.FTZ R0, R37, R0 ;  /* 0x0000000025007221 */ /* 0x020fea0000010000 */
[C---:B------:R-:W-:Y:S01]  /*2d2b0*/  HMMA.16816.F32.BF16 R24, R44.reuse, R54, R24 ;  /* 0x000000362c18723c */ /* 0x040fe20000041818 */
[----:B------:R-:W-:Y:S01]  /*2d2c0*/  MUFU.EX2 R102, R102 ;  /* 0x0000006600667308 */ /* 0x000fe20000000800 */
[----:B------:R-:W1:Y:S02]  /*2d2d0*/  LDSM.16.MT88.4 R52, [R180+0xf000] ;  /* 0x00f00000b434783b */ /* 0x000e640000004200 */
[C---:B----4-:R-:W-:Y:S01]  /*2d2e0*/  F2FP.BF16.PACK_AB R43, R2.reuse, R37 ;  /* 0x00000025022b723e */ /* 0x050fe200000010ff */
[----:B------:R-:W-:Y:S03]  /*2d2f0*/  FADD.FTZ R0, R2, R0 ;  /* 0x0000000002007221 */ /* 0x000fe60000010000 */
[C---:B------:R-:W-:Y:S03]  /*2d300*/  HMMA.16816.F32.BF16 R28, R44.reuse, R60, R28 ;  /* 0x0000003c2c1c723c */ /* 0x040fe6000004181c */
[----:B------:R-:W2:Y:S01]  /*2d310*/  MUFU.EX2 R103, R103 ;  /* 0x0000006700677308 */ /* 0x000ea20000000800 */
[----:B------:R-:W-:Y:S04]  /*2d320*/  FADD.FTZ R0, R71, R0 ;  /* 0x0000000047007221 */ /* 0x000fe80000010000 */
[----:B------:R-:W-:Y:S01]  /*2d330*/  HMMA.16816.F32.BF16 R32, R44, R62, R32 ;  /* 0x0000003e2c20723c */ /* 0x000fe20000041820 */
[----:B------:R-:W-:Y:S03]  /*2d340*/  LDSM.16.MT88.4 R60, [R179+0xf800] ;  /* 0x00f80000b33c783b */ /* 0x000fe60000004200 */
[C---:B------:R-:W-:Y:S01]  /*2d350*/  FADD.FTZ R0, R69.reuse, R0 ;  /* 0x0000000045007221 */ /* 0x040fe20000010000 */
[----:B------:R-:W-:Y:S02]  /*2d360*/  MUFU.EX2 R106, R106 ;  /* 0x0000006a006a7308 */ /* 0x000fe40000000800 */
[----:B------:R-:W-:Y:S01]  /*2d370*/  F2FP.BF16.PACK_AB R45, R69, R71 ;  /* 0x00000047452d723e */ /* 0x000fe200000010ff */
[----:B------:R-:W-:Y:S01]  /*2d380*/  FADD.FTZ R0, R68, R0 ;  /* 0x0000000044007221 */ /* 0x000fe20000010000 */
[C---:B------:R-:W-:Y:S03]  /*2d390*/  F2FP.BF16.PACK_AB R47, R38.reuse, R68 ;  /* 0x00000044262f723e */ /* 0x040fe600000010ff */
[----:B------:R-:W-:Y:S01]  /*2d3a0*/  F2FP.BF16.PACK_AB R44, R93, R92 ;  /* 0x0000005c5d2c723e */ /* 0x000fe200000010ff */
[----:B------:R-:W-:Y:S01]  /*2d3b0*/  FADD.FTZ R0, R38, R0 ;  /* 0x0000000026007221 */ /* 0x000fe20000010000 */
[----:B------:R-:W-:Y:S01]  /*2d3c0*/  F2FP.BF16.PACK_AB R46, R78, R79 ;  /* 0x0000004f4e2e723e */ /* 0x000fe200000010ff */
[----:B------:R-:W4:Y:S02]  /*2d3d0*/  MUFU.EX2 R107, R107 ;  /* 0x0000006b006b7308 */ /* 0x000f240000000800 */
[----:B------:R-:W-:Y:S01]  /*2d3e0*/  FADD.FTZ R0, R70, R0 ;  /* 0x0000000046007221 */ /* 0x000fe20000010000 */
[----:B--2---:R-:W-:Y:S07]  /*2d3f0*/  F2FP.BF16.PACK_AB R40, R103, R102 ;  /* 0x000000666728723e */ /* 0x004fee00000010ff */
[----:B------:R-:W2:Y:S10]  /*2d400*/  MUFU.EX2 R37, R218 ;  /* 0x000000da00257308 */ /* 0x000eb40000000800 */
[----:B------:R5:W1:Y:S01]  /*2d410*/  MUFU.EX2 R2, R220 ;  /* 0x000000dc00027308 */ /* 0x000a620000000800 */
[----:B----4-:R-:W-:Y:S09]  /*2d420*/  F2FP.BF16.PACK_AB R42, R107, R106 ;  /* 0x0000006a6b2a723e */ /* 0x010ff200000010ff */
[----:B------:R4:W1:Y:S01]  /*2d430*/  MUFU.EX2 R69, R215 ;  /* 0x000000d700457308 */ /* 0x0008620000000800 */
[C---:B---3--:R-:W-:Y:S05]  /*2d440*/  HMMA.16816.F32.BF16 R4, R40.reuse, R48, R4 ;  /* 0x000000302804723c */ /* 0x048fea0000041804 */
[----:B--2---:R-:W-:Y:S03]  /*2d450*/  FADD.FTZ R0, R37, R0 ;  /* 0x0000000025007221 */ /* 0x004fe60000010000 */
[C---:B------:R-:W-:Y:S01]  /*2d460*/  HMMA.16816.F32.BF16 R8, R40.reuse, R50, R8 ;  /* 0x000000322808723c */ /* 0x040fe20000041808 */
[----:B------:R-:W2:Y:S01]  /*2d470*/  LDSM.16.MT88.4 R48, [R178+0xf800] ;  /* 0x00f80000b230783b */ /* 0x000ea20000004200 */
[----:B------:R-:W3:Y:S02]  /*2d480*/  MUFU.EX2 R68, R111 ;  /* 0x0000006f00447308 */ /* 0x000ee40000000800 */
[----:B------:R-:W-:Y:S01]  /*2d490*/  FADD.FTZ R0, R39, R0 ;  /* 0x0000000027007221 */ /* 0x000fe20000010000 */
[----:B-----5:R-:W-:Y:S03]  /*2d4a0*/  MOV R220, R166 ;  /* 0x000000a600dc7202 */ /* 0x020fe60000000f00 */
[C---:B------:R-:W-:Y:S04]  /*2d4b0*/  HMMA.16816.F32.BF16 R12, R40.reuse, R56, R12 ;  /* 0x00000038280c723c */ /* 0x040fe8000004180c */
[----:B------:R-:W-:Y:S01]  /*2d4c0*/  MUFU.EX2 R38, R115 ;  /* 0x0000007300267308 */ /* 0x000fe20000000800 */
[----:B----4-:R-:W-:Y:S03]  /*2d4d0*/  MOV R215, R167 ;  /* 0x000000a700d77202 */ /* 0x010fe60000000f00 */
[C---:B------:R-:W-:Y:S01]  /*2d4e0*/  HMMA.16816.F32.BF16 R16, R40.reuse, R58, R16 ;  /* 0x0000003a2810723c */ /* 0x040fe20000041810 */
[----:B------:R-:W4:Y:S02]  /*2d4f0*/  LDSM.16.MT88.4 R56, [R181+0xf800] ;  /* 0x00f80000b538783b */ /* 0x000f240000004200 */
[----:B------:R-:W-:Y:S03]  /*2d500*/  ISETP.GT.AND P0, PT, R215, R220, PT ;  /* 0x000000dcd700720c */ /* 0x000fe60003f04270 */
[----:B------:R-:W-:Y:S02]  /*2d510*/  MUFU.EX2 R72, R109 ;  /* 0x0000006d00487308 */ /* 0x000fe40000000800 */
[C---:B------:R-:W-:Y:S08]  /*2d520*/  HMMA.16816.F32.BF16 R20, R40.reuse, R64, R20 ;  /* 0x000000402814723c */ /* 0x040ff00000041814 */
[C---:B------:R-:W-:Y:S01]  /*2d530*/  HMMA.16816.F32.BF16 R24, R40.reuse, R66, R24 ;  /* 0x000000422818723c */ /* 0x040fe20000041818 */
[----:B------:R-:W5:Y:S01]  /*2d540*/  LDSM.16.MT88.4 R64, [R180+0xf800] ;  /* 0x00f80000b440783b */ /* 0x000f620000004200 */
[----:B------:R-:W-:Y:S06]  /*2d550*/  MUFU.EX2 R71, R112 ;  /* 0x0000007000477308 */ /* 0x000fec0000000800 */
[C---:B-1----:R-:W-:Y:S08]  /*2d560*/  HMMA.16816.F32.BF16 R28, R40.reuse, R52, R28 ;  /* 0x00000034281c723c */ /* 0x042ff0000004181c */
[----:B------:R-:W-:Y:S01]  /*2d570*/  HMMA.16816.F32.BF16 R32, R40, R54, R32 ;  /* 0x000000362820723c */ /* 0x000fe20000041820 */
[----:B------:R-:W1:Y:S06]  /*2d580*/  LDSM.16.MT88.4 R52, [R178+0x10000] ;  /* 0x01000000b234783b */ /* 0x000e6c0000004200 */
[----:B------:R-:W-:Y:S01]  /*2d590*/  F2FP.BF16.PACK_AB R41, R37, R70 ;  /* 0x000000462529723e */ /* 0x000fe200000010ff */
[C---:B--2---:R-:W-:Y:S01]  /*2d5a0*/  HMMA.16816.F32.BF16 R4, R44.reuse, R48, R4 ;  /* 0x000000302c04723c */ /* 0x044fe20000041804 */
[----:B------:R-:W-:Y:S04]  /*2d5b0*/  MUFU.EX2 R70, R113 ;  /* 0x0000007100467308 */ /* 0x000fe80000000800 */
[C---:B------:R-:W-:Y:S01]  /*2d5c0*/  F2FP.BF16.PACK_AB R43, R2.reuse, R39 ;  /* 0x00000027022b723e */ /* 0x040fe200000010ff */
[----:B------:R-:W-:Y:S01]  /*2d5d0*/  FADD.FTZ R37, R2, R0 ;  /* 0x0000000002257221 */ /* 0x000fe20000010000 */
[----:B------:R-:W-:Y:S01]  /*2d5e0*/  F2FP.BF16.PACK_AB R40, R76, R77 ;  /* 0x0000004d4c28723e */ /* 0x000fe200000010ff */
[C---:B------:R-:W-:Y:S01]  /*2d5f0*/  HMMA.16816.F32.BF16 R8, R44.reuse, R50, R8 ;  /* 0x000000322c08723c */ /* 0x040fe20000041808 */
[----:B------:R-:W2:Y:S02]  /*2d600*/  LDSM.16.MT88.4 R48, [R181+0x10000] ;  /* 0x01000000b530783b */ /* 0x000ea40000004200 */
[----:B------:R-:W-:Y:S01]  /*2d610*/  MUFU.EX2 R39, R123 ;  /* 0x0000007b00277308 */ /* 0x000fe20000000800 */
[----:B------:R-:W-:Y:S01]  /*2d620*/  F2FP.BF16.PACK_AB R42, R74, R75 ;  /* 0x0000004b4a2a723e */ /* 0x000fe200000010ff */
[----:B------:R-:W-:Y:S03]  /*2d630*/  FADD.FTZ R0, R159, R108 ;  /* 0x0000006c9f007221 */ /* 0x000fe60000010000 */
[C---:B----4-:R-:W-:Y:S04]  /*2d640*/  HMMA.16816.F32.BF16 R12, R44.reuse, R56, R12 ;  /* 0x000000382c0c723c */ /* 0x050fe8000004180c */
[----:B------:R-:W-:Y:S04]  /*2d650*/  FADD.FTZ R0, R157, R0 ;  /* 0x000000009d007221 */ /* 0x000fe80000010000 */
[C---:B------:R-:W-:Y:S01]  /*2d660*/  HMMA.16816.F32.BF16 R16, R44.reuse, R58, R16 ;  /* 0x0000003a2c10723c */ /* 0x040fe20000041810 */
[----:B------:R-:W-:Y:S03]  /*2d670*/  LDSM.16.MT88.4 R56, [R181+0x10800] ;  /* 0x01080000b538783b */ /* 0x000fe60000004200 */
[----:B------:R-:W-:Y:S04]  /*2d680*/  FADD.FTZ R0, R158, R0 ;  /* 0x000000009e007221 */ /* 0x000fe80000010000 */
[C---:B------:R-:W-:Y:S01]  /*2d690*/  HMMA.16816.F32.BF16 R20, R44.reuse, R60, R20 ;  /* 0x0000003c2c14723c */ /* 0x040fe20000041814 */
[----:B------:R-:W4:Y:S03]  /*2d6a0*/  MUFU.EX2 R61, R114 ;  /* 0x00000072003d7308 */ /* 0x000f260000000800 */
[----:B------:R-:W-:Y:S04]  /*2d6b0*/  FADD.FTZ R0, R155, R0 ;  /* 0x000000009b007221 */ /* 0x000fe80000010000 */
[C---:B------:R-:W-:Y:S03]  /*2d6c0*/  HMMA.16816.F32.BF16 R24, R44.reuse, R62, R24 ;  /* 0x0000003e2c18723c */ /* 0x040fe60000041818 */
[----:B------:R-:W-:Y:S01]  /*2d6d0*/  MUFU.EX2 R63, R118 ;  /* 0x00000076003f7308 */ /* 0x000fe20000000800 */
[----:B------:R-:W-:Y:S04]  /*2d6e0*/  FADD.FTZ R0, R156, R0 ;  /* 0x000000009c007221 */ /* 0x000fe80000010000 */
[C---:B-----5:R-:W-:Y:S04]  /*2d6f0*/  HMMA.16816.F32.BF16 R28, R44.reuse, R64, R28 ;  /* 0x000000402c1c723c */ /* 0x060fe8000004181c */
[----:B------:R-:W-:Y:S01]  /*2d700*/  FADD.FTZ R0, R153, R0 ;  /* 0x0000000099007221 */ /* 0x000fe20000010000 */
[----:B------:R-:W5:Y:S03]  /*2d710*/  MUFU.EX2 R62, R119 ;  /* 0x00000077003e7308 */ /* 0x000f660000000800 */
[----:B------:R-:W-:Y:S01]  /*2d720*/  HMMA.16816.F32.BF16 R32, R44, R66, R32 ;  /* 0x000000422c20723c */ /* 0x000fe20000041820 */
[----:B------:R-:W3:Y:S03]  /*2d730*/  LDSM.16.MT88.4 R44, [R179+0x10000] ;  /* 0x01000000b32c783b */ /* 0x000ee60000004200 */
[----:B------:R-:W-:Y:S03]  /*2d740*/  FADD.FTZ R0, R154, R0 ;  /* 0x000000009a007221 */ /* 0x000fe60000010000 */
[----:B------:R-:W3:Y:S01]  /*2d750*/  MUFU.EX2 R60, R122 ;  /* 0x0000007a003c7308 */ /* 0x000ee20000000800 */
[C---:B-1----:R-:W-:Y:S05]  /*2d760*/  HMMA.16816.F32.BF16 R4, R40.reuse, R52, R4 ;  /* 0x000000342804723c */ /* 0x042fea0000041804 */
[----:B------:R-:W-:Y:S03]  /*2d770*/  FADD.FTZ R0, R150, R0 ;  /* 0x0000000096007221 */ /* 0x000fe60000010000 */
[C---:B------:R-:W-:Y:S01]  /*2d780*/  HMMA.16816.F32.BF16 R8, R40.reuse, R54, R8 ;  /* 0x000000362808723c */ /* 0x040fe20000041808 */
[----:B------:R-:W1:Y:S01]  /*2d790*/  LDSM.16.MT88.4 R52, [R180+0x10000] ;  /* 0x01000000b434783b */ /* 0x000e620000004200 */
[----:B------:R-:W-:Y:S02]  /*2d7a0*/  MUFU.EX2 R67, R117 ;  /* 0x0000007500437308 */ /* 0x000fe40000000800 */
[----:B------:R-:W-:Y:S04]  /*2d7b0*/  FADD.FTZ R0, R152, R0 ;  /* 0x0000000098007221 */ /* 0x000fe80000010000 */
[C---:B--2---:R-:W-:Y:S01]  /*2d7c0*/  HMMA.16816.F32.BF16 R12, R40.reuse, R48, R12 ;  /* 0x00000030280c723c */ /* 0x044fe2000004180c */
[----:B------:R-:W-:Y:S03]  /*2d7d0*/  LDSM.16.MT88.4 R152, [R181+0x11800] ;  /* 0x01180000b598783b */ /* 0x000fe60000004200 */
[----:B------:R-:W-:Y:S01]  /*2d7e0*/  FADD.FTZ R0, R149, R0 ;  /* 0x0000000095007221 */ /* 0x000fe20000010000 */
[----:B------:R-:W-:Y:S03]  /*2d7f0*/  MUFU.EX2 R66, R120 ;  /* 0x0000007800427308 */ /* 0x000fe60000000800 */
[C---:B------:R-:W-:Y:S01]  /*2d800*/  HMMA.16816.F32.BF16 R16, R40.reuse, R50, R16 ;  /* 0x000000322810723c */ /* 0x040fe20000041810 */
[----:B------:R-:W2:Y:S03]  /*2d810*/  LDSM.16.MT88.4 R48, [R178+0x10800] ;  /* 0x01080000b230783b */ /* 0x000ea60000004200 */
[----:B------:R-:W-:Y:S03]  /*2d820*/  FADD.FTZ R0, R151, R0 ;  /* 0x0000000097007221 */ /* 0x000fe60000010000 */
[----:B------:R-:W-:Y:S01]  /*2d830*/  MUFU.EX2 R65, R121 ;  /* 0x0000007900417308 */ /* 0x000fe20000000800 */
[----:B------:R-:W-:Y:S01]  /*2d840*/  FADD.FTZ R2, R142, R0 ;  /* 0x000000008e027221 */ /* 0x000fe20000010000 */
[C---:B---3--:R-:W-:Y:S03]  /*2d850*/  HMMA.16816.F32.BF16 R20, R40.reuse, R44, R20 ;  /* 0x0000002c2814723c */ /* 0x048fe60000041814 */
        /* <DEDUP_REMOVED lines=8> */
[----:B----4-:R-:W-:Y:S01]  /*2d8e0*/  F2FP.BF16.PACK_AB R47, R38, R61 ;  /* 0x0000003d262f723e */ /* 0x010fe200000010ff */
[C---:B-1----:R-:W-:Y:S03]  /*2d8f0*/  HMMA.16816.F32.BF16 R28, R40.reuse, R52, R28 ;  /* 0x00000034281c723c */ /* 0x042fe6000004181c */
[----:B------:R-:W1:Y:S01]  /*2d900*/  MUFU.EX2 R68, R116 ;  /* 0x0000007400447308 */ /* 0x000e620000000800 */
[----:B------:R-:W-:Y:S01]  /*2d910*/  FADD.FTZ R0, R61, R0 ;  /* 0x000000003d007221 */ /* 0x000fe20000010000 */
[----:B------:R-:W-:Y:S02]  /*2d920*/  F2FP.BF16.PACK_AB R44, R72, R73 ;  /* 0x00000049482c723e */ /* 0x000fe400000010ff */
[----:B------:R-:W-:Y:S01]  /*2d930*/  F2FP.BF16.PACK_AB R46, R70, R71 ;  /* 0x00000047462e723e */ /* 0x000fe200000010ff */
[----:B------:R-:W-:Y:S01]  /*2d940*/  HMMA.16816.F32.BF16 R32, R40, R54, R32 ;  /* 0x000000362820723c */ /* 0x000fe20000041820 */
[----:B------:R-:W3:Y:S03]  /*2d950*/  LDSM.16.MT88.4 R40, [R179+0x10800] ;  /* 0x01080000b328783b */ /* 0x000ee60000004200 */
[----:B------:R-:W-:Y:S02]  /*2d960*/  FADD.FTZ R37, R38, R0 ;  /* 0x0000000026257221 */ /* 0x000fe40000010000 */
[----:B------:R-:W-:Y:S01]  /*2d970*/  FADD.FTZ R0, R143, R2 ;  /* 0x000000028f007221 */ /* 0x000fe20000010000 */
[----:B------:R-:W-:Y:S01]  /*2d980*/  MUFU.EX2 R38, R163 ;  /* 0x000000a300267308 */ /* 0x000fe20000000800 */
[C---:B--2---:R-:W-:Y:S01]  /*2d990*/  HMMA.16816.F32.BF16 R4, R44.reuse, R48, R4 ;  /* 0x000000302c04723c */ /* 0x044fe20000041804 */
[----:B------:R-:W2:Y:S04]  /*2d9a0*/  LDSM.16.MT88.4 R52, [R180+0x10800] ;  /* 0x01080000b434783b */ /* 0x000ea80000004200 */
[----:B------:R-:W-:Y:S03]  /*2d9b0*/  FADD.FTZ R0, R148, R0 ;  /* 0x0000000094007221 */ /* 0x000fe60000010000 */
[C---:B------:R-:W-:Y:S01]  /*2d9c0*/  HMMA.16816.F32.BF16 R8, R44.reuse, R50, R8 ;  /* 0x000000322c08723c */ /* 0x040fe20000041808 */
[----:B------:R-:W4:Y:S03]  /*2d9d0*/  LDSM.16.MT88.4 R48, [R178+0x11000] ;  /* 0x01100000b230783b */ /* 0x000f260000004200 */
[----:B------:R-:W-:Y:S04]  /*2d9e0*/  FADD.FTZ R0, R145, R0 ;  /* 0x0000000091007221 */ /* 0x000fe80000010000 */
[C---:B------:R-:W-:Y:S04]  /*2d9f0*/  HMMA.16816.F32.BF16 R12, R44.reuse, R56, R12 ;  /* 0x000000382c0c723c */ /* 0x040fe8000004180c */
[----:B------:R-:W-:Y:S02]  /*2da00*/  FADD.FTZ R0, R146, R0 ;  /* 0x0000000092007221 */ /* 0x000fe40000010000 */
[----:B------:R-:W-:Y:S02]  /*2da10*/  LDSM.16.MT88.4 R144, [R179+0x11800] ;  /* 0x01180000b390783b */ /* 0x000fe40000004200 */
[C---:B------:R-:W-:Y:S04]  /*2da20*/  HMMA.16816.F32.BF16 R16, R44.reuse, R58, R16 ;  /* 0x0000003a2c10723c */ /* 0x040fe80000041810 */
[----:B------:R-:W-:Y:S02]  /*2da30*/  FADD.FTZ R0, R140, R0 ;  /* 0x000000008c007221 */ /* 0x000fe40000010000 */
[----:B------:R-:W4:Y:S02]  /*2da40*/  LDSM.16.MT88.4 R56, [R181+0x11000] ;  /* 0x01100000b538783b */ /* 0x000f240000004200 */
[----:B------:R-:W-:Y:S01]  /*2da50*/  FADD.FTZ R0, R135, R0 ;  /* 0x0000000087007221 */ /* 0x000fe20000010000 */
[C---:B---3--:R-:W-:Y:S03]  /*2da60*/  HMMA.16816.F32.BF16 R20, R44.reuse, R40, R20 ;  /* 0x000000282c14723c */ /* 0x048fe60000041814 */
[----:B------:R-:W-:Y:S01]  /*2da70*/  FADD.FTZ R0, R130, R0 ;  /* 0x0000000082007221 */ /* 0x000fe20000010000 */
[----:B------:R-:W-:Y:S03]  /*2da80*/  MOV R135, R36 ;  /* 0x0000002400877202 */ /* 0x000fe60000000f00 */
[----:B------:R-:W-:Y:S01]  /*2da90*/  FADD.FTZ R0, R134, R0 ;  /* 0x0000000086007221 */ /* 0x000fe20000010000 */
[C---:B------:R-:W-:Y:S04]  /*2daa0*/  HMMA.16816.F32.BF16 R24, R44.reuse, R42, R24 ;  /* 0x0000002a2c18723c */ /* 0x040fe80000041818 */
[----:B------:R-:W-:Y:S01]  /*2dab0*/  FADD.FTZ R0, R131, R0 ;  /* 0x0000000083007221 */ /* 0x000fe20000010000 */
[----:B-----5:R-:W-:Y:S02]  /*2dac0*/  F2FP.BF16.PACK_AB R41, R62, R63 ;  /* 0x0000003f3e29723e */ /* 0x020fe400000010ff */
[----:B------:R-:W-:Y:S01]  /*2dad0*/  F2FP.BF16.PACK_AB R43, R39, R60 ;  /* 0x0000003c272b723e */ /* 0x000fe200000010ff */
[C---:B--2---:R-:W-:Y:S01]  /*2dae0*/  HMMA.16816.F32.BF16 R28, R44.reuse, R52, R28 ;  /* 0x000000342c1c723c */ /* 0x044fe2000004181c */
        /* <DEDUP_REMOVED lines=9> */
[C---:B----4-:R-:W-:Y:S05]  /*2db80*/  HMMA.16816.F32.BF16 R4, R40.reuse, R48, R4 ;  /* 0x000000302804723c */ /* 0x050fea0000041804 */
[----:B------:R-:W-:Y:S01]  /*2db90*/  FADD.FTZ R2, R138, R0 ;  /* 0x000000008a027221 */ /* 0x000fe20000010000 */
[----:B------:R1:W-:Y:S01]  /*2dba0*/  MUFU.EX2 R139, R162 ;  /* 0x000000a2008b7308 */ /* 0x0003e20000000800 */
[----:B------:R-:W-:Y:S01]  /*2dbb0*/  FADD.FTZ R0, R63, R37 ;  /* 0x000000253f007221 */ /* 0x000fe20000010000 */
[C---:B------:R-:W-:Y:S04]  /*2dbc0*/  HMMA.16816.F32.BF16 R8, R40.reuse, R50, R8 ;  /* 0x000000322808723c */ /* 0x040fe80000041808 */
[----:B------:R-:W-:Y:S02]  /*2dbd0*/  FADD.FTZ R2, R136, R2 ;  /* 0x0000000288027221 */ /* 0x000fe40000010000 */
[----:B------:R-:W-:Y:S02]  /*2dbe0*/  FADD.FTZ R0, R62, R0 ;  /* 0x000000003e007221 */ /* 0x000fe40000010000 */
[C---:B------:R-:W-:Y:S01]  /*2dbf0*/  HMMA.16816.F32.BF16 R12, R40.reuse, R56, R12 ;  /* 0x00000038280c723c */ /* 0x040fe2000004180c */
[----:B------:R-:W2:Y:S03]  /*2dc00*/  MUFU.EX2 R49, R125 ;  /* 0x0000007d00317308 */ /* 0x000ea60000000800 */
[----:B------:R-:W-:Y:S02]  /*2dc10*/  FADD.FTZ R2, R81, R2 ;  /* 0x0000000251027221 */ /* 0x000fe40000010000 */
[----:B------:R-:W-:Y:S02]  /*2dc20*/  FADD.FTZ R0, R60, R0 ;  /* 0x000000003c007221 */ /* 0x000fe40000010000 */
[C---:B------:R-:W-:Y:S01]  /*2dc30*/  HMMA.16816.F32.BF16 R16, R40.reuse, R58, R16 ;  /* 0x0000003a2810723c */ /* 0x040fe20000041810 */
[----:B------:R-:W3:Y:S02]  /*2dc40*/  LDSM.16.MT88.4 R60, [R179+0x11000] ;  /* 0x01100000b33c783b */ /* 0x000ee40000004200 */
[----:B------:R-:W-:Y:S01]  /*2dc50*/  MUFU.EX2 R48, R128 ;  /* 0x0000008000307308 */ /* 0x000fe20000000800 */
[----:B------:R-:W-:Y:S02]  /*2dc60*/  FADD.FTZ R2, R82, R2 ;  /* 0x0000000252027221 */ /* 0x000fe40000010000 */
[----:B------:R-:W-:Y:S02]  /*2dc70*/  FADD.FTZ R37, R39, R0 ;  /* 0x0000000027257221 */ /* 0x000fe40000010000 */
[----:B------:R-:W-:Y:S01]  /*2dc80*/  FADD.FTZ R0, R83, R2 ;  /* 0x0000000253007221 */ /* 0x000fe20000010000 */
[----:B-1----:R-:W1:Y:S03]  /*2dc90*/  LDSM.16.MT88.4 R160, [R178+0x11800] ;  /* 0x01180000b2a0783b */ /* 0x002e660000004200 */
[----:B------:R-:W-:Y:S01]  /*2dca0*/  FADD.FTZ R0, R86, R0 ;  /* 0x0000000056007221 */ /* 0x000fe20000010000 */
[----:B------:R-:W4:Y:S03]  /*2dcb0*/  MUFU.EX2 R39, R129 ;  /* 0x0000008100277308 */ /* 0x000f260000000800 */
[----:B------:R-:W-:Y:S01]  /*2dcc0*/  FADD.FTZ R0, R87, R0 ;  /* 0x0000000057007221 */ /* 0x000fe20000010000 */
[----:B--2---:R-:W-:Y:S03]  /*2dcd0*/  F2FP.BF16.PACK_AB R136, R49, R52 ;  /* 0x000000343188723e */ /* 0x004fe600000010ff */
[----:B------:R-:W-:Y:S04]  /*2dce0*/  FADD.FTZ R0, R90, R0 ;  /* 0x000000005a007221 */ /* 0x000fe80000010000 */
[----:B------:R-:W-:Y:S04]  /*2dcf0*/  FADD.FTZ R0, R91, R0 ;  /* 0x000000005b007221 */ /* 0x000fe80000010000 */
[----:B------:R-:W-:Y:S04]  /*2dd00*/  FADD.FTZ R0, R94, R0 ;  /* 0x000000005e007221 */ /* 0x000fe80000010000 */
[----:B------:R-:W-:Y:S04]  /*2dd10*/  FADD.FTZ R0, R95, R0 ;  /* 0x000000005f007221 */ /* 0x000fe80000010000 */
[----:B------:R-:W-:Y:S01]  /*2dd20*/  FADD.FTZ R0, R98, R0 ;  /* 0x0000000062007221 */ /* 0x000fe20000010000 */
[----:B----4-:R-:W-:Y:S03]  /*2dd30*/  F2FP.BF16.PACK_AB R138, R39, R48 ;  /* 0x00000030278a723e */ /* 0x010fe600000010ff */
[----:B------:R-:W-:Y:S01]  /*2dd40*/  FADD.FTZ R0, R99, R0 ;  /* 0x0000000063007221 */ /* 0x000fe20000010000 */
[C---:B---3--:R-:W-:Y:S03]  /*2dd50*/  HMMA.16816.F32.BF16 R20, R40.reuse, R60, R20 ;  /* 0x0000003c2814723c */ /* 0x048fe60000041814 */
        /* <DEDUP_REMOVED lines=14> */
[C---:B-1----:R-:W-:Y:S01]  /*2de40*/  HMMA.16816.F32.BF16 R164, R136.reuse, R160, R4 ;  /* 0x000000a088a4723c */ /* 0x042fe20000041804 */
[----:B------:R-:W1:Y:S07]  /*2de50*/  LDSM.16.MT88.4 R4, [R180+0x11800] ;  /* 0x01180000b404783b */ /* 0x000e6e0000004200 */
[C---:B------:R-:W-:Y:S08]  /*2de60*/  HMMA.16816.F32.BF16 R160, R136.reuse, R162, R8 ;  /* 0x000000a288a0723c */ /* 0x040ff00000041808 */
[C---:B------:R-:W-:Y:S04]  /*2de70*/  HMMA.16816.F32.BF16 R156, R136.reuse, R152, R12 ;  /* 0x00000098889c723c */ /* 0x040fe8000004180c */
[----:B--2---:R-:W-:Y:S04]  /*2de80*/  FADD.FTZ R0, R92, R2 ;  /* 0x000000025c007221 */ /* 0x004fe80000010000 */
        /* <DEDUP_REMOVED lines=9> */
[C---:B-1----:R-:W-:Y:S03]  /*2df20*/  HMMA.16816.F32.BF16 R140, R136.reuse, R4, R28 ;  /* 0x00000004888c723c */ /* 0x042fe6000004181c */
        /* <DEDUP_REMOVED lines=13> */
[----:B------:R-:W-:Y:S05]  /*2e000*/  FADD.FTZ R0, R39, R0 ;  /* 0x0000000027007221 */ /* 0x000fea0000010000 */
[----:B------:R1:W-:Y:S01]  /*2e010*/  STL [R1+0xc], R0 ;  /* 0x00000c0001007387 */ /* 0x0003e20000100800 */
[----:B------:R-:W-:-:S05]  /*2e020*/  @P0 BRA `(.L_x_2152) ;  /* 0xffff8cd000000947 */ /* 0x000fca000383ffff */
.L_x_2143:
        /* <DEDUP_REMOVED lines=10> */
[----:B------:R-:W3:Y:S04]  /*2e0d0*/  LDL R2, [R1+0xc] ;  /* 0x00000c0001027983 */ /* 0x000ee80000100800 */
[----:B-1-3--:R1:W3:Y:S02]  /*2e0e0*/  SHFL.BFLY PT, R0, R2, 0x2, 0x1f ;  /* 0x0c401f0002007f89 */ /* 0x00a2e400000e0000 */
.L_x_2157:
        /* <DEDUP_REMOVED lines=9> */
.L_x_2158:
[----:B------:R-:W4:Y:S01]  /*2e180*/  S2R R57, SR_TID.X ;  /* 0x0000000000397919 */ /* 0x000f220000002100 */
[----:B---3--:R-:W-:Y:S01]  /*2e190*/  FADD.FTZ R9, R4, R2 ;  /* 0x0000000204097221 */ /* 0x008fe20000010000 */
[----:B------:R-:W-:Y:S01]  /*2e1a0*/  FSETP.NE.FTZ.AND P4, PT, R10, RZ, PT ;  /* 0x000000ff0a00720b */ /* 0x000fe20003f95000 */
[----:B------:R-:W-:Y:S01]  /*2e1b0*/  IMAD.MOV.U32 R0, RZ, RZ, 0x3f800000 ;  /* 0x3f800000ff007424 */ /* 0x000fe200078e00ff */
[----:B------:R-:W-:Y:S02]  /*2e1c0*/  BAR.SYNC.DEFER_BLOCKING 0x0 ;  /* 0x0000000000007b1d */ /* 0x000fe40000010000 */
[----:B------:R-:W-:-:S04]  /*2e1d0*/  FSETP.NE.FTZ.AND P3, PT, R9, RZ, PT ;  /* 0x000000ff0900720b */ /* 0x000fc80003f75000 */
[----:B------:R-:W3:Y:S01]  /*2e1e0*/  LDL.LU R63, [R1+0x154] ;  /* 0x00015400013f7983 */ /* 0x000ee20000300800 */
[----:B----4-:R-:W-:Y:S02]  /*2e1f0*/  SHF.R.S32.HI R20, RZ, 0x1f, R57 ;  /* 0x0000001fff147819 */ /* 0x010fe40000011439 */
[----:B-1----:R-:W-:Y:S02]  /*2e200*/  MOV R2, 0x3f800000 ;  /* 0x3f80000000027802 */ /* 0x002fe40000000f00 */
[----:B------:R-:W1:Y:S01]  /*2e210*/  @P4 MUFU.RCP R0, R10 ;  /* 0x0000000a00004308 */ /* 0x000e620000001000 */
[----:B------:R-:W-:Y:S01]  /*2e220*/  LEA.HI R5, R20, R57, RZ, 0x2 ;  /* 0x0000003914057211 */ /* 0x000fe200078f10ff */
[----:B------:R-:W-:Y:S01]  /*2e230*/  IMAD.MOV.U32 R8, RZ, RZ, 0x40 ;  /* 0x00000040ff087424 */ /* 0x000fe200078e00ff */
[----:B------:R-:W-:Y:S01]  /*2e240*/  ULDC.64 UR4, c[0x0][0x118] ;  /* 0x0000460000047ab9 */ /* 0x000fe20000000a00 */
[----:B------:R-:W4:Y:S01]  /*2e250*/  LDL.LU R62, [R1+0x158] ;  /* 0x00015800013e7983 */ /* 0x000f220000300800 */
[----:B------:R-:W-:-:S02]  /*2e260*/  SHF.R.S32.HI R6, RZ, 0x2, R5 ;  /* 0x00000002ff067819 */ /* 0x000fc40000011405 */
[----:B------:R-:W-:Y:S02]  /*2e270*/  SHF.R.S32.HI R4, RZ, 0x1f, R5 ;  /* 0x0000001fff047819 */ /* 0x000fe40000011405 */
[----:B------:R-:W-:Y:S01]  /*2e280*/  LEA.HI R56, R20, R57, RZ, 0x5 ;  /* 0x0000003914387211 */ /* 0x000fe200078f28ff */
[----:B------:R-:W2:Y:S01]  /*2e290*/  @P3 MUFU.RCP R2, R9 ;  /* 0x0000000900023308 */ /* 0x000ea20000001000 */
        /* <DEDUP_REMOVED lines=12> */
[----:B--2---:R-:W-:Y:S01]  /*2e360*/  FMUL.FTZ R167, R2, R167 ;  /* 0x000000a702a77220 */ /* 0x004fe20000410000 */
        /* <DEDUP_REMOVED lines=49> */
[----:B------:R-:W-:Y:S01]  /*2e680*/  STS.64 [R5], R152 ;  /* 0x0000009805007388 */ /* 0x000fe20000000a00 */
[C---:B------:R-:W-:Y:S01]  /*2e690*/  IMAD.IADD R4, R8.reuse, 0x1, R0 ;  /* 0x0000000108047824 */ /* 0x040fe200078e0200 */
[----:B--2---:R-:W-:Y:S02]  /*2e6a0*/  IADD3 R2, R7, R0, RZ ;  /* 0x0000000007027210 */ /* 0x004fe40007ffe0ff */
        /* <DEDUP_REMOVED lines=10> */
[----:B------:R-:W3:Y:S04]  /*2e750*/  LD.E.64 R18, [R12.64+0xb0] ;  /* 0x0000b0040c127980 */ /* 0x000ee8000c101b00 */
[----:B------:R-:W4:Y:S04]  /*2e760*/  LD.E R37, [R12.64+0x60] ;  /* 0x000060040c257980 */ /* 0x000f28000c101900 */
[----:B------:R-:W2:Y:S04]  /*2e770*/  S2R R58, SR_TID.X ;  /* 0x00000000003a7919 */ /* 0x000ea80000002100 */
[----:B------:R3:W5:Y:S04]  /*2e780*/  LD.E R38, [R12.64+0xcc] ;  /* 0x0000cc040c267980 */ /* 0x000768000c101900 */
[----:B------:R3:W5:Y:S04]  /*2e790*/  LD.E.64 R16, [R12.64+0x78] ;  /* 0x000078040c107980 */ /* 0x000768000c101b00 */
[----:B------:R3:W5:Y:S01]  /*2e7a0*/  LD.E.64 R14, [R12.64+0xa8] ;  /* 0x0000a8040c0e7980 */ /* 0x000762000c101b00 */
[----:B------:R-:W2:Y:S01]  /*2e7b0*/  @P4 MUFU.LG2 R6, R10 ;  /* 0x0000000a00064308 */ /* 0x000ea20000000c00 */
[----:B------:R-:W-:Y:S01]  /*2e7c0*/  BSSY B0, `(.L_x_2155) ;  /* 0x0000042000007945 */ /* 0x000fe20003800000 */
[----:B-1----:R-:W-:Y:S01]  /*2e7d0*/  LEA.HI R0, R20, R57, RZ, 0x4 ;  /* 0x0000003914007211 */ /* 0x002fe200078f20ff */
[----:B------:R-:W1:Y:S03]  /*2e7e0*/  S2R R60, SR_CTAID.X ;  /* 0x00000000003c7919 */ /* 0x000e660000002500 */
[----:B------:R-:W-:-:S02]  /*2e7f0*/  LOP3.LUT R0, R0, 0xfffffff0, RZ, 0xc0, !PT ;  /* 0xfffffff000007812 */ /* 0x000fc400078ec0ff */
[----:B------:R-:W1:Y:S01]  /*2e800*/  @P3 MUFU.LG2 R9, R9 ;  /* 0x0000000900093308 */ /* 0x000e620000000c00 */
[----:B--2---:R-:W-:Y:S02]  /*2e810*/  SHF.R.S32.HI R59, RZ, 0x1f, R58 ;  /* 0x0000001fff3b7819 */ /* 0x004fe4000001143a */
[----:B------:R-:W-:Y:S02]  /*2e820*/  IMAD.IADD R8, R57, 0x1, -R0 ;  /* 0x0000000139087824 */ /* 0x000fe400078e0a00 */
[----:B------:R-:W-:Y:S01]  /*2e830*/  LEA.HI R7, R59, R58, RZ, 0x4 ;  /* 0x0000003a3b077211 */ /* 0x000fe200078f20ff */
[----:B------:R-:W-:Y:S02]  /*2e840*/  @P4 FMUL.FTZ R6, R6, 0.69314718246459960938 ;  /* 0x3f31721806064820 */ /* 0x000fe40000410000 */
[----:B------:R-:W-:Y:S02]  /*2e850*/  LEA.HI R4, R8, R8, RZ, 0x1 ;  /* 0x0000000808047211 */ /* 0x000fe400078f08ff */
[----:B------:R-:W-:-:S02]  /*2e860*/  SHF.R.S32.HI R7, RZ, 0x4, R7 ;  /* 0x00000004ff077819 */ /* 0x000fc40000011407 */
[----:B------:R-:W-:Y:S01]  /*2e870*/  MOV R10, 0xff800000 ;  /* 0xff800000000a7802 */ /* 0x000fe20000000f00 */
[----:B------:R-:W-:Y:S01]  /*2e880*/  IMAD.SHL.U32 R2, R4, 0x4, RZ ;  /* 0x0000000404027824 */ /* 0x000fe200078e00ff */
[----:B------:R-:W-:Y:S01]  /*2e890*/  SHF.L.U32 R0, R7, 0x6, RZ ;  /* 0x0000000607007819 */ /* 0x000fe200000006ff */
[----:B-1----:R-:W-:-:S03]  /*2e8a0*/  @P3 FMUL.FTZ R9, R9, 0.69314718246459960938 ;  /* 0x3f31721809093820 */ /* 0x002fc60000410000 */
[----:B------:R-:W-:Y:S01]  /*2e8b0*/  LOP3.LUT R0, R0, 0x1c0, RZ, 0xc0, !PT ;  /* 0x000001c000007812 */ /* 0x000fe200078ec0ff */
[----:B-----5:R-:W-:-:S03]  /*2e8c0*/  @P3 FFMA.FTZ R10, R3, R39, R9 ;  /* 0x00000027030a3223 */ /* 0x020fc60000010009 */
[----:B------:R-:W-:Y:S02]  /*2e8d0*/  LOP3.LUT R5, R0, 0x38, R2, 0xf8, !PT ;  /* 0x0000003800057812 */ /* 0x000fe400078ef802 */
[----:B------:R-:W-:Y:S02]  /*2e8e0*/  SHF.R.U32.HI R0, RZ, 0x3, R0 ;  /* 0x00000003ff007819 */ /* 0x000fe40000011600 */
[----:B------:R-:W-:Y:S02]  /*2e8f0*/  LOP3.LUT R2, R4, 0xffffffe, RZ, 0xc0, !PT ;  /* 0x0ffffffe04027812 */ /* 0x000fe400078ec0ff */
[----:B------:R-:W-:Y:S02]  /*2e900*/  LOP3.LUT R0, R5, R0, RZ, 0x3c, !PT ;  /* 0x0000000005007212 */ /* 0x000fe400078e3cff */
[----:B------:R-:W-:Y:S02]  /*2e910*/  IADD3 R2, R8, -R2, RZ ;  /* 0x8000000208027210 */ /* 0x000fe40007ffe0ff */
[----:B------:R-:W-:-:S03]  /*2e920*/  SHF.R.S32.HI R4, RZ, 0x1f, R11 ;  /* 0x0000001fff047819 */ /* 0x000fc6000001140b */
[----:B------:R-:W-:Y:S01]  /*2e930*/  IMAD R0, R2, 0x4, R0 ;  /* 0x0000000402007824 */ /* 0x000fe200078e0200 */
[----:B------:R-:W-:Y:S01]  /*2e940*/  BAR.SYNC.DEFER_BLOCKING 0x0 ;  /* 0x0000000000007b1d */ /* 0x000fe20000010000 */
[----:B------:R-:W-:Y:S02]  /*2e950*/  LOP3.LUT R2, R56, 0xffffffe0, RZ, 0xc0, !PT ;  /* 0xffffffe038027812 */ /* 0x000fe400078ec0ff */
[----:B------:R-:W-:-:S03]  /*2e960*/  LEA.HI R4, R4, R11, RZ, 0x2 ;  /* 0x0000000b04047211 */ /* 0x000fc600078f10ff */
[----:B------:R-:W-:Y:S01]  /*2e970*/  IMAD.IADD R2, R57, 0x1, -R2 ;  /* 0x0000000139027824 */ /* 0x000fe200078e0a02 */
[----:B------:R-:W-:-:S04]  /*2e980*/  LOP3.LUT R4, R4, 0xffffffc, RZ, 0xc0, !PT ;  /* 0x0ffffffc04047812 */ /* 0x000fc800078ec0ff */
[----:B------:R-:W-:Y:S02]  /*2e990*/  LOP3.LUT P0, RZ, R2, 0x3, RZ, 0xc0, !PT ;  /* 0x0000000302ff7812 */ /* 0x000fe4000780c0ff */
[----:B------:R-:W-:Y:S01]  /*2e9a0*/  IADD3 R4, R11, -R4, RZ ;  /* 0x800000040b047210 */ /* 0x000fe20007ffe0ff */
[----:B------:R-:W-:Y:S01]  /*2e9b0*/  IMAD.SHL.U32 R11, R60, 0x40, RZ ;  /* 0x000000403c0b7824 */ /* 0x000fe200078e00ff */
[----:B------:R-:W1:Y:S04]  /*2e9c0*/  LDS.128 R52, [R0.X4] ;  /* 0x0000000000347984 */ /* 0x000e680000004c00 */
[----:B------:R-:W2:Y:S04]  /*2e9d0*/  LDS.128 R48, [R0.X4+0x800] ;  /* 0x0008000000307984 */ /* 0x000ea80000004c00 */
[----:B------:R-:W1:Y:S04]  /*2e9e0*/  LDS.128 R44, [R0.X4+0x1000] ;  /* 0x00100000002c7984 */ /* 0x000e680000004c00 */
[----:B------:R-:W1:Y:S04]  /*2e9f0*/  LDS.128 R40, [R0.X4+0x1800] ;  /* 0x0018000000287984 */ /* 0x000e680000004c00 */
[----:B------:R-:W1:Y:S04]  /*2ea00*/  LDS.128 R32, [R0.X4+0x2000] ;  /* 0x0020000000207984 */ /* 0x000e680000004c00 */
[----:B------:R-:W1:Y:S04]  /*2ea10*/  LDS.128 R28, [R0.X4+0x2800] ;  /* 0x00280000001c7984 */ /* 0x000e680000004c00 */
[----:B------:R-:W1:Y:S04]  /*2ea20*/  LDS.128 R24, [R0.X4+0x3000] ;  /* 0x0030000000187984 */ /* 0x000e680000004c00 */
[----:B------:R2:W1:Y:S02]  /*2ea30*/  LDS.128 R20, [R0.X4+0x3800] ;  /* 0x0038000000147984 */ /* 0x0004640000004c00 */
[----:B--2---:R-:W-:-:S04]  /*2ea40*/  LEA.HI R0, R59, R58, RZ, 0x5 ;  /* 0x0000003a3b007211 */ /* 0x004fc800078f28ff */
[----:B------:R-:W-:-:S04]  /*2ea50*/  LOP3.LUT R0, R0, 0xffffffe0, RZ, 0xc0, !PT ;  /* 0xffffffe000007812 */ /* 0x000fc800078ec0ff */
[----:B------:R-:W-:-:S04]  /*2ea60*/  IADD3 R0, -R0, R58, RZ ;  /* 0x0000003a00007210 */ /* 0x000fc80007ffe1ff */
[----:B------:R-:W-:-:S04]  /*2ea70*/  SHF.R.S32.HI R5, RZ, 0x1f, R0 ;  /* 0x0000001fff057819 */ /* 0x000fc80000011400 */
[----:B------:R-:W-:Y:S01]  /*2ea80*/  LEA.HI R0, R5, R0, RZ, 0x2 ;  /* 0x0000000005007211 */ /* 0x000fe200078f10ff */
[----:B------:R-:W-:Y:S02]  /*2ea90*/  IMAD.MOV.U32 R5, RZ, RZ, -0x800000 ;  /* 0xff800000ff057424 */ /* 0x000fe400078e00ff */
[----:B------:R-:W-:Y:S01]  /*2eaa0*/  @P4 FFMA.FTZ R5, R36, R39, R6 ;  /* 0x0000002724054223 */ /* 0x000fe20000010006 */
[----:B------:R-:W-:-:S04]  /*2eab0*/  SHF.R.S32.HI R0, RZ, 0x2, R0 ;  /* 0x00000002ff007819 */ /* 0x000fc80000011400 */
[----:B------:R-:W-:Y:S01]  /*2eac0*/  LEA R0, R4, R0, 0x4 ;  /* 0x0000000004007211 */ /* 0x000fe200078e20ff */
[----:B------:R-:W-:Y:S02]  /*2ead0*/  IMAD.SHL.U32 R4, R8, 0x4, RZ ;  /* 0x0000000408047824 */ /* 0x000fe400078e00ff */
[----:B---3--:R-:W-:-:S04]  /*2eae0*/  IMAD R2, R18, UR10, R63 ;  /* 0x0000000a12027c24 */ /* 0x008fc8000f8e023f */
[----:B----4-:R-:W-:-:S04]  /*2eaf0*/  IMAD R2, R2, R37, R62 ;  /* 0x0000002502027224 */ /* 0x010fc800078e023e */
[----:B------:R-:W-:Y:S01]  /*2eb00*/  IMAD R6, R19, R2, R11 ;  /* 0x0000000213067224 */ /* 0x000fe200078e020b */
[----:B------:R-:W-:Y:S05]  /*2eb10*/  @P0 BRA `(.L_x_2156) ;  /* 0x000000c000000947 */ /* 0x000fea0003800000 */
[----:B-1----:R-:W-:Y:S01]  /*2eb20*/  IMAD R2, R60, -0x40, R61 ;  /* 0xffffffc03c027824 */ /* 0x002fe200078e023d */
[----:B------:R-:W-:Y:S01]  /*2eb30*/  IADD3 R9, R0, 0x8, RZ ;  /* 0x0000000800097810 */ /* 0x000fe20007ffe0ff */
        /* <DEDUP_REMOVED lines=10> */
.L_x_2156:
[----:B-1----:R-:W-:Y:S05]  /*2ebe0*/  BSYNC B0 ;  /* 0x0000000000007941 */ /* 0x002fea0003800000 */
.L_x_2155:
[----:B------:R-:W-:Y:S02]  /*2ebf0*/  ULDC.64 UR4, c[0x0][0x118] ;  /* 0x0000460000047ab9 */ /* 0x000fe40000000a00 */
[----:B------:R-:W2:Y:S01]  /*2ec00*/  LD.E R8, [R12.64+0xc0] ;  /* 0x0000c0040c087980 */ /* 0x000ea2000c101900 */
[----:B------:R-:W-:Y:S01]  /*2ec10*/  SHF.R.S32.HI R5, RZ, 0x1f, R4 ;  /* 0x0000001fff057819 */ /* 0x000fe20000011404 */
[----:B------:R-:W-:Y:S01]  /*2ec20*/  IMAD R0, R6, R38, RZ ;  /* 0x0000002606007224 */ /* 0x000fe200078e02ff */
[----:B------:R-:W-:-:S03]  /*2ec30*/  MOV R9, 0x1f0 ;  /* 0x000001f000097802 */ /* 0x000fc60000000f00 */
[----:B------:R-:W-:-:S04]  /*2ec40*/  IMAD.WIDE R2, R7, 0x40, R4 ;  /* 0x0000004007027825 */ /* 0x000fc800078e0204 */
[----:B------:R-:W-:Y:S01]  /*2ec50*/  IMAD R5, R60, -0x40, R61 ;  /* 0xffffffc03c057824 */ /* 0x000fe200078e023d */
[----:B------:R-:W-:-:S04]  /*2ec60*/  IADD3 R6, P0, R2, R0, RZ ;  /* 0x0000000002067210 */ /* 0x000fc80007f1e0ff */
[----:B------:R-:W-:Y:S02]  /*2ec70*/  LEA.HI.X.SX32 R3, R0, R3, 0x1, P0 ;  /* 0x0000000300037211 */ /* 0x000fe400000f0eff */
[----:B------:R-:W-:Y:S02]  /*2ec80*/  IADD3 R0, R7, 0x10, RZ ;  /* 0x0000001007007810 */ /* 0x000fe40007ffe0ff */
[----:B------:R-:W-:-:S04]  /*2ec90*/  LEA R2, P0, R6, R16, 0x2 ;  /* 0x0000001006027211 */ /* 0x000fc800078010ff */
[----:B------:R-:W-:Y:S02]  /*2eca0*/  LEA.HI.X R3, R6, R17, R3, 0x2, P0 ;  /* 0x0000001106037211 */ /* 0x000fe400000f1403 */
[C---:B------:R-:W-:Y:S02]  /*2ecb0*/  IADD3 R6, R7.reuse, 0x20, RZ ;  /* 0x0000002007067810 */ /* 0x040fe40007ffe0ff */
[----:B--2---:R-:W-:Y:S02]  /*2ecc0*/  ISETP.GE.AND P6, PT, R4, R8, PT ;  /* 0x000000080400720c */ /* 0x004fe40003fc6270 */
[----:B------:R-:W-:Y:S02]  /*2ecd0*/  IADD3 R4, R7, 0x8, RZ ;  /* 0x0000000807047810 */ /* 0x000fe40007ffe0ff */
[-C--:B------:R-:W-:Y:S02]  /*2ece0*/  ISETP.GE.OR P4, PT, R0, R5.reuse, P6 ;  /* 0x000000050000720c */ /* 0x080fe40003786670 */
[----:B------:R-:W-:-:S02]  /*2ecf0*/  ISETP.GE.OR P5, PT, R4, R5, P6 ;  /* 0x000000050400720c */ /* 0x000fc400037a6670 */
[C---:B------:R-:W-:Y:S02]  /*2ed00*/  IADD3 R0, R7.reuse, 0x30, RZ ;  /* 0x0000003007007810 */ /* 0x040fe40007ffe0ff */
[C---:B------:R-:W-:Y:S02]  /*2ed10*/  IADD3 R8, R7.reuse, 0x18, RZ ;  /* 0x0000001807087810 */ /* 0x040fe40007ffe0ff */
[C---:B------:R-:W-:Y:S02]  /*2ed20*/  IADD3 R4, R7.reuse, 0x28, RZ ;  /* 0x0000002807047810 */ /* 0x040fe40007ffe0ff */
        /* <DEDUP_REMOVED lines=17> */
[----:B------:R-:W-:Y:S05]  /*2ee40*/  @P6 RET.REL.NODEC R4 `(_ZN5flash24flash_fwd_splitkv_kernelI23Flash_fwd_kernel_traitsILi64ELi64ELi256ELi4ELb0ELb0EN7cutlass10bfloat16_tE19Flash_kernel_traitsILi64ELi64ELi256ELi4ES3_EELb1ELb0ELb0ELb0ELb0ELb1ELb1ELb1EEEvNS_16Flash_fwd_paramsE) ;  /* 0xfffd11b004006950 */ /* 0x000fea0003c3ffff */
[----:B------:R-:W-:Y:S02]  /*2ee50*/  ULDC.64 UR4, c[0x0][0x118] ;  /* 0x0000460000047ab9 */ /* 0x000fe40000000a00 */
[----:B------:R2:W-:Y:S02]  /*2ee60*/  ST.E.128 [R2.64+0x3800], R20 ;  /* 0x0038001402007985 */ /* 0x0005e4000c101d04 */
[----:B-12---:R-:W-:-:S02]  /*2ee70*/  MOV R2, R9 ;  /* 0x0000000900027202 */ /* 0x006fc40000000f00 */
[----:B------:R-:W-:-:S04]  /*2ee80*/  MOV R3, 0x0 ;  /* 0x0000000000037802 */ /* 0x000fc80000000f00 */
[----:B------:R-:W-:Y:S05]  /*2ee90*/  RET.REL.NODEC R2 `(_ZN5flash24flash_fwd_splitkv_kernelI23Flash_fwd_kernel_traitsILi64ELi64ELi256ELi4ELb0ELb0EN7cutlass10bfloat16_tE19Flash_kernel_traitsILi64ELi64ELi256ELi4ES3_EELb1ELb0ELb0ELb0ELb0ELb1ELb1ELb1EEEvNS_16Flash_fwd_paramsE) ;  /* 0xfffd116002007950 */ /* 0x000fea0003c3ffff */
.L_x_2153:
[----:B-1----:R1:W5:Y:S01]  /*2eea0*/  LDL R0, [R1+0xc] ;  /* 0x00000c0001007983 */ /* 0x0023620000100800 */
[----:B------:R-:W-:Y:S02]  /*2eeb0*/  MOV R5, 0x2 ;  /* 0x0000000200057802 */ /* 0x000fe40000000f00 */
[----:B------:R-:W-:Y:S02]  /*2eec0*/  MOV R4, 0x2eee0 ;  /* 0x0002eee000047802 */ /* 0x000fe40000000f00 */
[----:B-12--5:R-:W-:Y:S05]  /*2eed0*/  CALL.REL.NOINC `($__internal_17_$__cuda_sm70_shflsync_bfly_p) ;  /* 0x0000012000007944 */ /* 0x026fea0003c00000 */
[----:B------:R-:W-:Y:S01]  /*2eee0*/  MOV R0, R6 ;  /* 0x0000000600007202 */ /* 0x000fe20000000f00 */
[----:B------:R-:W-:Y:S05]  /*2eef0*/  BRA `(.L_x_2157) ;  /* 0xfffff1f000007947 */ /* 0x000fea000383ffff */
.L_x_2154:
[----:B------:R-:W-:Y:S02]  /*2ef00*/  MOV R5, 0x1 ;  /* 0x0000000100057802 */ /* 0x000fe40000000f00 */
[----:B------:R-:W-:Y:S02]  /*2ef10*/  MOV R4, 0x2ef30 ;  /* 0x0002ef3000047802 */ /* 0x000fe40000000f00 */
[----:B--2--5:R-:W-:Y:S05]  /*2ef20*/  CALL.REL.NOINC `($__internal_17_$__cuda_sm70_shflsync_bfly_p) ;  /* 0x000000d000007944 */ /* 0x024fea0003c00000 */
[----:B------:R-:W-:Y:S02]  /*2ef30*/  FADD.FTZ R10, R0, R6 ;  /* 0x00000006000a7221 */ /* 0x000fe40000010000 */
[----:B------:R1:W5:Y:S01]  /*2ef40*/  LDL R0, [R1+0x8] ;  /* 0x0000080001007983 */ /* 0x0003620000100800 */
[----:B------:R-:W-:Y:S02]  /*2ef50*/  MOV R5, 0x2 ;  /* 0x0000000200057802 */ /* 0x000fe40000000f00 */
[----:B------:R-:W-:-:S02]  /*2ef60*/  MOV R4, 0x2ef80 ;  /* 0x0002ef8000047802 */ /* 0x000fc40000000f00 */
[----:B-1---5:R-:W-:Y:S05]  /*2ef70*/  CALL.REL.NOINC `($__internal_17_$__cuda_sm70_shflsync_bfly_p) ;  /* 0x0000008000007944 */ /* 0x022fea0003c00000 */
[----:B------:R-:W2:Y:S01]  /*2ef80*/  LDL.LU R0, [R1+0x8] ;  /* 0x0000080001007983 */ /* 0x000ea20000300800 */
[----:B------:R-:W-:-:S02]  /*2ef90*/  MOV R5, 0x1 ;  /* 0x0000000100057802 */ /* 0x000fc40000000f00 */
[----:B------:R-:W-:Y:S01]  /*2efa0*/  MOV R4, 0x2efe0 ;  /* 0x0002efe000047802 */ /* 0x000fe20000000f00 */
[----:B--2---:R-:W-:-:S05]  /*2efb0*/  FADD.FTZ R2, R0, R6 ;  /* 0x0000000600027221 */ /* 0x004fca0000010000 */
[----:B------:R-:W-:Y:S02]  /*2efc0*/  MOV R0, R2 ;  /* 0x0000000200007202 */ /* 0x000fe40000000f00 */
[----:B------:R-:W-:Y:S05]  /*2efd0*/  CALL.REL.NOINC `($__internal_17_$__cuda_sm70_shflsync_bfly_p) ;  /* 0x0000002000007944 */ /* 0x000fea0003c00000 */
[----:B------:R-:W-:Y:S01]  /*2efe0*/  MOV R4, R6 ;  /* 0x0000000600047202 */ /* 0x000fe20000000f00 */
[----:B------:R-:W-:Y:S05]  /*2eff0*/  BRA `(.L_x_2158) ;  /* 0xfffff18000007947 */ /* 0x000fea000383ffff */
        .weak           $__internal_17_$__cuda_sm70_shflsync_bfly_p
        .type           $__internal_17_$__cuda_sm70_shflsync_bfly_p,@function
        .size           $__internal_17_$__cuda_sm70_shflsync_bfly_p,(.L_x_7819 - $__internal_17_$__cuda_sm70_shflsync_bfly_p)
$__internal_17_$__cuda_sm70_shflsync_bfly_p:
[----:B------:R-:W-:Y:S04]  /*2f000*/  WARPSYNC R7 ;  /* 0x0000000700007348 */ /* 0x000fe80003800000 */
[----:B------:R1:W2:Y:S02]  /*2f010*/  SHFL.BFLY PT, R6, R0, R5, R8 ;  /* 0x0c00000500067389 */ /* 0x0002a400000e0008 */
[----:B-1----:R-:W-:-:S04]  /*2f020*/  MOV R5, 0x0 ;  /* 0x0000000000057802 */ /* 0x002fc80000000f00 */
[----:B--2---:R-:W-:Y:S05]  /*2f030*/  RET.REL.NODEC R4 `(_ZN5flash24flash_fwd_splitkv_kernelI23Flash_fwd_kernel_traitsILi64ELi64ELi256ELi4ELb0ELb0EN7cutlass10bfloat16_tE19Flash_kernel_traitsILi64ELi64ELi256ELi4ES3_EELb1ELb0ELb0ELb0ELb0ELb1ELb1ELb1EEEvNS_16Flash_fwd_paramsE) ;  /* 0xfffd0fc004007950 */ /* 0x004fea0003c3ffff */
.L_x_2159:
        /* <DEDUP_REMOVED lines=12> */
.L_x_7819:


//--------------------- .text._ZN5flash24flash_fwd_splitkv_kernelI23Flash_fwd_kernel_traitsILi64ELi64ELi256ELi4ELb0ELb0EN7cutlass10bfloat16_tE19Flash_kernel_traitsILi64ELi64ELi256ELi4ES3_EELb1ELb0ELb0ELb1ELb1ELb0ELb0ELb0EEEvNS_16Flash_fwd_paramsE --------------------------
	.section	.text._ZN5flash24flash_fwd_splitkv_kernelI23Flash_fwd_kernel_traitsILi64ELi64ELi256ELi4ELb0ELb0EN7cutlass10bfloat16_tE19Flash_kernel_traitsILi64ELi64ELi256ELi4ES3_EELb1ELb0ELb0ELb1ELb1ELb0ELb0ELb0EEEvNS_16Flash_fwd_paramsE,"ax",@progbits
	.sectioninfo	@"SHI_REGISTERS=255"
	.align	128
        .global         _ZN5flash24flash_fwd_splitkv_kernelI23Flash_fwd_kernel_traitsILi64ELi64ELi256ELi4ELb0ELb0EN7cutlass10bfloat16_tE19Flash_kernel_traitsILi64ELi64ELi256ELi4ES3_EELb1ELb0ELb0ELb1ELb1ELb0ELb0ELb0EEEvNS_16Flash_fwd_paramsE
        .type           _ZN5flash24flash_fwd_splitkv_kernelI23Flash_fwd_kernel_traitsILi64ELi64ELi256ELi4ELb0ELb0EN7cutlass10bfloat16_tE19Flash_kernel_traitsILi64ELi64ELi256ELi4ES3_EELb1ELb0ELb0ELb1ELb1ELb0ELb0ELb0EEEvNS_16Flash_fwd_paramsE,@function
        .size           _ZN5flash24flash_fwd_splitkv_kernelI23Flash_fwd_kernel_traitsILi64ELi64ELi256ELi4ELb0ELb0EN7cutlass10bfloat16_tE19Flash_kernel_traitsILi64ELi64ELi256ELi4ES3_EELb1ELb0ELb0ELb1ELb1ELb0ELb0ELb0EEEvNS_16Flash_fwd_paramsE,(.L_x_7872 - _ZN5flash24flash_fwd_splitkv_kernelI23Flash_fwd_kernel_traitsILi64ELi64ELi256ELi4ELb0ELb0EN7cutlass10bfloat16_tE19Flash_kernel_traitsILi64ELi64ELi256ELi4ES3_EELb1ELb0ELb0ELb1ELb1ELb0ELb0ELb0EEEvNS_16Flash_fwd_paramsE)
        .other          _ZN5flash24flash_fwd_splitkv_kernelI23Flash_fwd_kernel_traitsILi64ELi64ELi256ELi4ELb0ELb0EN7cutlass10bfloat16_tE19Flash_kernel_traitsILi64ELi64ELi256ELi4ES3_EELb1ELb0ELb0ELb1ELb1ELb0ELb0ELb0EEEvNS_16Flash_fwd_paramsE,@"STO_CUDA_ENTRY STV_DEFAULT"
_ZN5flash24flash_fwd_splitkv_kernelI23Flash_fwd_kernel_traitsILi64ELi64ELi256ELi4ELb0ELb0EN7cutlass10bfloat16_tE19Flash_kernel_traitsILi64ELi64ELi256ELi4ES3_EELb1ELb0ELb0ELb1ELb1ELb0ELb0ELb0EEEvNS_16Flash_fwd_paramsE:
.text._ZN5flash24flash_fwd_splitkv_kernelI23Flash_fwd_kernel_traitsILi64ELi64ELi256ELi4ELb0ELb0EN7cutlass10bfloat16_tE19Flash_kernel_traitsILi64ELi64ELi256ELi4ES3_EELb1ELb0ELb0ELb1ELb1ELb0ELb0ELb0EEEvNS_16Flash_fwd_paramsE:
[----:B------:R-:W-:Y:S02]  /*0000*/  MOV R1, c[0x0][0x28] ;  /* 0x00000a0000017a02 */ /* 0x000fe40000000f00 */
[----:B------:R-:W1:Y:S01]  /*0010*/  S2R R25, SR_CTAID.Y ;  /* 0x0000000000197919 */ /* 0x000e620000002600 */
[----:B------:R-:W-:Y:S01]  /*0020*/  ISETP.NE.U32.AND P2, PT, RZ, c[0x0][0x258], PT ;  /* 0x00009600ff007a0c */ /* 0x000fe20003f45070 */
[----:B------:R-:W-:Y:S01]  /*0030*/  IMAD.MOV.U32 R8, RZ, RZ, RZ ;  /* 0x000000ffff087224 */ /* 0x000fe200078e00ff */
[----:B------:R-:W-:Y:S01]  /*0040*/  ISETP.NE.U32.AND P0, PT, RZ, c[0x0][0x250], PT ;  /* 0x00009400ff007a0c */ /* 0x000fe20003f05070 */
[----:B------:R-:W-:Y:S01]  /*0050*/  ULDC.64 UR10, c[0x0][0x118] ;  /* 0x00004600000a7ab9 */ /* 0x000fe20000000a00 */
[----:B------:R-:W-:Y:S02]  /*0060*/  ISETP.NE.AND.EX P2, PT, RZ, c[0x0][0x25c], PT, P2 ;  /* 0x00009700ff007a0c */ /* 0x000fe40003f45320 */
[----:B------:R-:W-:Y:S02]  /*0070*/  ISETP.NE.AND.EX P0, PT, RZ, c[0x0][0x254], PT, P0 ;  /* 0x00009500ff007a0c */ /* 0x000fe40003f05300 */
[----:B------:R-:W-:-:S09]  /*0080*/  IADD3 R1, R1, -0x10, RZ ;  /* 0xfffffff001017810 */ /* 0x000fd20007ffe0ff */
[----:B------:R-:W-:Y:S02]  /*0090*/  @P2 IMAD.MOV.U32 R2, RZ, RZ, 0x4 ;  /* 0x00000004ff022424 */ /* 0x000fe400078e00ff */
[----:B------:R-:W-:Y:S02]  /*00a0*/  @P0 IMAD.MOV.U32 R0, RZ, RZ, 0x4 ;  /* 0x00000004ff000424 */ /* 0x000fe400078e00ff */
[----:B-1----:R-:W-:-:S04]  /*00b0*/  @P2 IMAD.WIDE R2, R25, R2, c[0x0][0x258] ;  /* 0x0000960019022625 */ /* 0x002fc800078e0202 */
[----:B------:R-:W-:Y:S02]  /*00c0*/  @P0 IMAD.WIDE R4, R25, R0, c[0x0][0x250] ;  /* 0x0000940019040625 */ /* 0x000fe400078e0200 */
[----:B------:R-:W2:Y:S04]  /*00d0*/  @P2 LDG.E R2, [R2.64] ;  /* 0x0000000a02022981 */ /* 0x000ea8000c1e1900 */
[----:B------:R-:W2:Y:S04]  /*00e0*/  @P0 LDG.E R8, [R4.64] ;  /* 0x0000000a04080981 */ /* 0x000ea8000c1e1900 */
[----:B------:R-:W1:Y:S01]  /*00f0*/  S2R R18, SR_CTAID.X ;  /* 0x0000000000127919 */ /* 0x000e620000002500 */
[----:B------:R-:W-:-:S04]  /*0100*/  @!P2 ISETP.NE.U32.AND P1, PT, RZ, c[0x0][0x268], PT ;  /* 0x00009a00ff00aa0c */ /* 0x000fc80003f25070 */
[----:B------:R-:W-:Y:S01]  /*0110*/  @!P2 ISETP.NE.AND.EX P1, PT, RZ, c[0x0][0x26c], PT, P1 ;  /* 0x00009b00ff00aa0c */ /* 0x000fe20003f25310 */
[----:B-1----:R-:W-:-:S05]  /*0120*/  IMAD.SHL.U32 R241, R18, 0x40, RZ ;  /* 0x0000004012f17824 */ /* 0x002fca00078e00ff */
[----:B------:R-:W-:Y:S02]  /*0130*/  ISETP.GE.AND P0, PT, R241, c[0x0][0x214], PT ;  /* 0x00008500f1007a0c */ /* 0x000fe40003f06270 */
[----:B------:R-:W-:Y:S01]  /*0140*/  @!P2 SEL R0, RZ, c[0x0][0x21c], !P1 ;  /* 0x00008700ff00aa07 */ /* 0x000fe20004800000 */
[----:B--2---:R-:W-:-:S03]  /*0150*/  @P2 IMAD.IADD R128, R2, 0x1, -R8 ;  /* 0x0000000102802824 */ /* 0x004fc600078e0a08 */
[----:B------:R-:W-:-:S07]  /*0160*/  @!P2 IADD3 R128, R0, c[0x0][0x218], -R8 ;  /* 0x000086000080aa10 */ /* 0x000fce0007ffe808 */
[----:B------:R-:W-:Y:S05]  /*0170*/  @P0 EXIT ;  /* 0x000000000000094d */ /* 0x000fea0003800000 */
[----:B------:R-:W-:Y:S01]  /*0180*/  UMOV UR5, 0xff ;  /* 0x000000ff00057882 */ /* 0x000fe20000000000 */
[----:B------:R-:W-:Y:S01]  /*0190*/  IADD3 R2, R241, 0x13f, RZ ;  /* 0x0000013ff1027810 */ /* 0x000fe20007ffe0ff */
[----:B------:R-:W-:Y:S01]  /*01a0*/  ULDC UR4, c[0x0][0x218] ;  /* 0x0000860000047ab9 */ /* 0x000fe20000000800 */
[C---:B------:R-:W-:Y:S01]  /*01b0*/  IADD3 R0, R128.reuse, 0xff, RZ ;  /* 0x000000ff80007810 */ /* 0x040fe20007ffe0ff */
[----:B------:R-:W-:Y:S01]  /*01c0*/  UIADD3 UR5, UR5, UR4, URZ ;  /* 0x0000000405057290 */ /* 0x000fe2000fffe03f */
[----:B------:R-:W-:Y:S01]  /*01d0*/  IADD3 R2, R128, -c[0x0][0x214], R2 ;  /* 0x8000850080027a10 */ /* 0x000fe20007ffe002 */
[----:B------:R-:W1:Y:S01]  /*01e0*/  S2R R26, SR_CTAID.Z ;  /* 0x00000000001a7919 */ /* 0x000e620000002700 */
[----:B------:R-:W-:Y:S01]  /*01f0*/  SHF.R.S32.HI R3, RZ, 0x1f, R0 ;  /* 0x0000001fff037819 */ /* 0x000fe20000011400 */
[----:B------:R-:W-:Y:S01]  /*0200*/  USHF.R.S32.HI UR4, URZ, 0x1f, UR5 ;  /* 0x0000001f3f047899 */ /* 0x000fe20008011405 */
[----:B------:R-:W-:Y:S01]  /*0210*/  IADD3 R4, R2, c[0x0][0x2e8], RZ ;  /* 0x0000ba0002047a10 */ /* 0x000fe20007ffe0ff */
[----:B------:R-:W2:Y:S01]  /*0220*/  S2R R131, SR_TID.X ;  /* 0x0000000000837919 */ /* 0x000ea20000002100 */
[----:B------:R-:W-:Y:S01]  /*0230*/  LEA.HI R0, R3, R0, RZ, 0x8 ;  /* 0x0000000003007211 */ /* 0x000fe200078f40ff */
[----:B------:R-:W-:Y:S01]  /*0240*/  ULEA.HI UR4, UR4, UR5, URZ, 0x8 ;  /* 0x0000000504047291 */ /* 0x000fe2000f8f403f */
[----:B------:R-:W-:Y:S01]  /*0250*/  SHF.R.S32.HI R2, RZ, 0x1f, R4 ;  /* 0x0000001fff027819 */ /* 0x000fe20000011404 */
[----:B------:R-:W-:Y:S01]  /*0260*/  IMAD.MOV.U32 R48, RZ, RZ, 0x20 ;  /* 0x00000020ff307424 */ /* 0x000fe200078e00ff */
[----:B------:R-:W-:Y:S01]  /*0270*/  SHF.R.S32.HI R0, RZ, 0x8, R0 ;  /* 0x00000008ff007819 */ /* 0x000fe20000011400 */
[----:B------:R-:W-:Y:S01]  /*0280*/  USHF.R.S32.HI UR4, URZ, 0x8, UR4 ;  /* 0x000000083f047899 */ /* 0x000fe20008011404 */
[----:B------:R-:W-:-:S04]  /*0290*/  LEA.HI R2, R2, R4, RZ, 0x8 ;  /* 0x0000000402027211 */ /* 0x000fc800078f40ff */
[----:B------:R-:W-:Y:S02]  /*02a0*/  SHF.R.S32.HI R2, RZ, 0x8, R2 ;  /* 0x00000008ff027819 */ /* 0x000fe40000011402 */
[----:B------:R-:W-:-:S04]  /*02b0*/  IMNMX R0, R0, UR4, PT ;  /* 0x0000000400007c17 */ /* 0x000fc8000b800200 */
[----:B------:R-:W-:-:S04]  /*02c0*/  IMNMX R242, R0, R2, PT ;  /* 0x0000000200f27217 */ /* 0x000fc80003800200 */
[----:B------:R-:W-:-:S13]  /*02d0*/  ISETP.GT.AND P0, PT, R242, RZ, PT ;  /* 0x000000fff200720c */ /* 0x000fda0003f04270 */
[----:B------:R-:W-:Y:S05]  /*02e0*/  @P0 BRA `(.L_x_2160) ;  /* 0x0000043000000947 */ /* 0x000fea0003800000 */
[----:B-12---:R-:W-:Y:S01]  /*02f0*/  SHF.R.S32.HI R4, RZ, 0x1f, R131 ;  /* 0x0000001fff047819 */ /* 0x006fe20000011483 */
[C---:B------:R-:W-:Y:S01]  /*0300*/  IMAD R11, R48.reuse, c[0x0][0x1ec], RZ ;  /* 0x00007b00300b7a24 */ /* 0x040fe200078e02ff */
[----:B------:R-:W-:Y:S01]  /*0310*/  SHF.R.S32.HI R0, RZ, 0x1f, R241 ;  /* 0x0000001fff007819 */ /* 0x000fe200000114f1 */
[----:B------:R-:W-:Y:S01]  /*0320*/  IMAD.WIDE.U32 R14, R48, c[0x0][0x1e8], RZ ;  /* 0x00007a00300e7a25 */ /* 0x000fe200078e00ff */
[----:B------:R-:W-:Y:S02]  /*0330*/  LEA.HI R4, R4, R131, RZ, 0x3 ;  /* 0x0000008304047211 */ /* 0x000fe400078f18ff */
[----:B------:R-:W-:Y:S01]  /*0340*/  SHF.R.S32.HI R5, RZ, 0x1f, R25 ;  /* 0x0000001fff057819 */ /* 0x000fe20000011419 */
[----:B------:R-:W-:Y:S01]  /*0350*/  IMAD R0, R0, c[0x0][0x1e8], RZ ;  /* 0x00007a0000007a24 */ /* 0x000fe200078e02ff */
[----:B------:R-:W-:Y:S02]  /*0360*/  LOP3.LUT R2, R4, 0x1ffffff8, RZ, 0xc0, !PT ;  /* 0x1ffffff804027812 */ /* 0x000fe400078ec0ff */
[----:B------:R-:W-:Y:S01]  /*0370*/  SHF.R.S32.HI R6, RZ, 0x1f, R26 ;  /* 0x0000001fff067819 */ /* 0x000fe2000001141a */
[----:B------:R-:W-:Y:S01]  /*0380*/  IMAD R0, R241, c[0x0][0x1ec], R0 ;  /* 0x00007b00f1007a24 */ /* 0x000fe200078e0200 */
[C---:B------:R-:W-:Y:S01]  /*0390*/  LOP3.LUT P5, RZ, R131.reuse, 0x7, RZ, 0xc0, !PT ;  /* 0x0000000783ff7812 */ /* 0x040fe200078ac0ff */
[----:B------:R-:W-:Y:S01]  /*03a0*/  IMAD.IADD R2, R131, 0x1, -R2 ;  /* 0x0000000183027824 */ /* 0x000fe200078e0a02 */
[----:B------:R-:W-:Y:S01]  /*03b0*/  IADD3 R12, -R241, c[0x0][0x214], RZ ;  /* 0x00008500f10c7a10 */ /* 0x000fe20007ffe1ff */
[----:B------:R-:W-:Y:S01]  /*03c0*/  IMAD R5, R5, c[0x0][0x1e0], RZ ;  /* 0x0000780005057a24 */ /* 0x000fe200078e02ff */
[----:B------:R-:W-:Y:S01]  /*03d0*/  IADD3 R11, R15, R11, RZ ;  /* 0x0000000b0f0b7210 */ /* 0x000fe20007ffe0ff */
[----:B------:R-:W-:-:S05]  /*03e0*/  IMAD.SHL.U32 R2, R2, 0x8, RZ ;  /* 0x0000000802027824 */ /* 0x000fca00078e00ff */
[----:B------:R-:W-:-:S05]  /*03f0*/  SHF.R.S32.HI R3, RZ, 0x1f, R2 ;  /* 0x0000001fff037819 */ /* 0x000fca0000011402 */
[----:B------:R-:W-:-:S04]  /*0400*/  IMAD.WIDE.U32 R2, R241, c[0x0][0x1e8], R2 ;  /* 0x00007a00f1027a25 */ /* 0x000fc800078e0002 */
[----:B------:R-:W-:Y:S02]  /*0410*/  IMAD.IADD R3, R3, 0x1, R0 ;  /* 0x0000000103037824 */ /* 0x000fe400078e0200 */
[C---:B------:R-:W-:Y:S02]  /*0420*/  IMAD R0, R25.reuse, c[0x0][0x1e4], R5 ;  /* 0x0000790019007a24 */ /* 0x040fe400078e0205 */
[----:B------:R-:W-:-:S04]  /*0430*/  IMAD.WIDE.U32 R2, R25, c[0x0][0x1e0], R2 ;  /* 0x0000780019027a25 */ /* 0x000fc800078e0002 */
[----:B------:R-:W-:Y:S01]  /*0440*/  IMAD.IADD R3, R3, 0x1, R0 ;  /* 0x0000000103037824 */ /* 0x000fe200078e0200 */
[----:B------:R-:W-:Y:S01]  /*0450*/  SHF.R.S32.HI R0, RZ, 0x3, R4 ;  /* 0x00000003ff007819 */ /* 0x000fe20000011404 */
[----:B------:R-:W-:Y:S02]  /*0460*/  IMAD R5, R6, c[0x0][0x1f0], RZ ;  /* 0x00007c0006057a24 */ /* 0x000fe400078e02ff */
[----:B------:R-:W-:Y:S01]  /*0470*/  IMAD.WIDE.U32 R2, R26, c[0x0][0x1f0], R2 ;  /* 0x00007c001a027a25 */ /* 0x000fe200078e0002 */
[----:B------:R-:W-:Y:S02]  /*0480*/  SHF.R.S32.HI R7, RZ, 0x1f, R0 ;  /* 0x0000001fff077819 */ /* 0x000fe40000011400 */
[----:B------:R-:W-:Y:S01]  /*0490*/  IADD3 R6, R0, 0x10, RZ ;  /* 0x0000001000067810 */ /* 0x000fe20007ffe0ff */
[----:B------:R-:W-:Y:S01]  /*04a0*/  IMAD R4, R26, c[0x0][0x1f4], R5 ;  /* 0x00007d001a047a24 */ /* 0x000fe200078e0205 */
[-C--:B------:R-:W-:Y:S01]  /*04b0*/  ISETP.GE.OR P4, PT, R0, R12.reuse, P5 ;  /* 0x0000000c0000720c */ /* 0x080fe20002f86670 */
[----:B------:R-:W-:Y:S01]  /*04c0*/  IMAD R5, R7, c[0x0][0x1e8], RZ ;  /* 0x00007a0007057a24 */ /* 0x000fe200078e02ff */
[----:B------:R-:W-:Y:S01]  /*04d0*/  ISETP.GE.OR P3, PT, R6, R12, P5 ;  /* 0x0000000c0600720c */ /* 0x000fe20002f66670 */
[----:B------:R-:W-:-:S02]  /*04e0*/  IMAD.IADD R3, R3, 0x1, R4 ;  /* 0x0000000103037824 */ /* 0x000fc400078e0204 */
[----:B------:R-:W-:Y:S02]  /*04f0*/  IMAD R4, R25, c[0x0][0x1c0], R26 ;  /* 0x0000700019047a24 */ /* 0x000fe400078e021a */
[C---:B------:R-:W-:Y:S02]  /*0500*/  IMAD R5, R0.reuse, c[0x0][0x1ec], R5 ;  /* 0x00007b0000057a24 */ /* 0x040fe400078e0205 */
[----:B------:R-:W-:-:S04]  /*0510*/  IMAD.WIDE.U32 R2, R0, c[0x0][0x1e8], R2 ;  /* 0x00007a0000027a25 */ /* 0x000fc800078e0002 */
[----:B------:R-:W-:Y:S01]  /*0520*/  IMAD R4, R4, c[0x0][0x214], R241 ;  /* 0x0000850004047a24 */ /* 0x000fe200078e02f1 */
[----:B------:R-:W-:Y:S01]  /*0530*/  LEA R8, P0, R2, c[0x0][0x1d0], 0x1 ;  /* 0x0000740002087a11 */ /* 0x000fe200078008ff */
[----:B------:R-:W-:-:S03]  /*0540*/  IMAD.IADD R5, R3, 0x1, R5 ;  /* 0x0000000103057824 */ /* 0x000fc600078e0205 */
[----:B------:R-:W-:Y:S02]  /*0550*/  IADD3 R10, P1, R4, R0, RZ ;  /* 0x00000000040a7210 */ /* 0x000fe40007f3e0ff */
[----:B------:R-:W-:Y:S02]  /*0560*/  LEA.HI.X R9, R2, c[0x0][0x1d4], R5, 0x1, P0 ;  /* 0x0000750002097a11 */ /* 0x000fe400000f0c05 */
[----:B------:R-:W-:Y:S02]  /*0570*/  IADD3 R6, P2, R8, R14, RZ ;  /* 0x0000000e08067210 */ /* 0x000fe40007f5e0ff */
[----:B------:R-:W-:Y:S01]  /*0580*/  IADD3 R5, R0, 0x20, RZ ;  /* 0x0000002000057810 */ /* 0x000fe20007ffe0ff */
[----:B------:R-:W-:Y:S01]  /*0590*/  STG.E.128 [R8.64], RZ ;  /* 0x000000ff08007986 */ /* 0x000fe2000c101d0a */
[----:B------:R-:W-:Y:S01]  /*05a0*/  LEA.HI.X.SX32 R3, R4, R7, 0x1, P1 ;  /* 0x0000000704037211 */ /* 0x000fe200008f0eff */
[----:B------:R-:W-:Y:S01]  /*05b0*/  IMAD.X R7, R11, 0x1, R9, P2 ;  /* 0x000000010b077824 */ /* 0x000fe200010e0609 */
[----:B------:R-:W-:-:S02]  /*05c0*/  ISETP.GE.OR P2, PT, R5, R12, P5 ;  /* 0x0000000c0500720c */ /* 0x000fc40002f46670 */
[----:B------:R-:W-:Y:S02]  /*05d0*/  LEA R2, P0, R10, c[0x0][0x200], 0x2 ;  /* 0x000080000a027a11 */ /* 0x000fe400078010ff */
[----:B------:R-:W-:Y:S01]  /*05e0*/  IADD3 R4, P1, R6, R14, RZ ;  /* 0x0000000e06047210 */ /* 0x000fe20007f3e0ff */
[----:B------:R1:W-:Y:S01]  /*05f0*/  STG.E.128 [R6.64], RZ ;  /* 0x000000ff06007986 */ /* 0x0003e2000c101d0a */
[----:B------:R-:W-:Y:S02]  /*0600*/  IADD3 R0, R0, 0x30, RZ ;  /* 0x0000003000007810 */ /* 0x000fe40007ffe0ff */
[----:B------:R-:W-:Y:S01]  /*0610*/  LEA.HI.X R3, R10, c[0x0][0x204], R3, 0x2, P0 ;  /* 0x000081000a037a11 */ /* 0x000fe200000f1403 */
[----:B------:R-:W-:Y:S01]  /*0620*/  IMAD.X R5, R7, 0x1, R11, P1 ;  /* 0x0000000107057824 */ /* 0x000fe200008e060b */
[----:B------:R-:W-:Y:S02]  /*0630*/  ISETP.GE.OR P5, PT, R0, R12, P5 ;  /* 0x0000000c0000720c */ /* 0x000fe40002fa6670 */
[----:B------:R-:W-:-:S02]  /*0640*/  IADD3 R10, P0, R4, R14, RZ ;  /* 0x0000000e040a7210 */ /* 0x000fc40007f1e0ff */
[----:B------:R2:W-:Y:S03]  /*0650*/  STG.E.128 [R4.64], RZ ;  /* 0x000000ff04007986 */ /* 0x0005e6000c101d0a */
[----:B------:R-:W-:-:S05]  /*0660*/  IMAD.X R11, R5, 0x1, R11, P0 ;  /* 0x00000001050b7824 */ /* 0x000fca00000e060b */
[----:B------:R3:W-:Y:S01]  /*0670*/  STG.E.128 [R10.64], RZ ;  /* 0x000000ff0a007986 */ /* 0x0007e2000c101d0a */
[----:B-1----:R-:W-:-:S05]  /*0680*/  @!P4 MOV R6, 0x7f800000 ;  /* 0x7f8000000006c802 */ /* 0x002fca0000000f00 */
[----:B------:R3:W-:Y:S01]  /*0690*/  @!P4 STG.E [R2.64], R6 ;  /* 0x000000060200c986 */ /* 0x0007e2000c10190a */
[----:B--2---:R-:W-:Y:S02]  /*06a0*/  @!P3 IMAD.MOV.U32 R5, RZ, RZ, 0x7f800000 ;  /* 0x7f800000ff05b424 */ /* 0x004fe400078e00ff */
[----:B------:R-:W-:-:S03]  /*06b0*/  @!P2 IMAD.MOV.U32 R4, RZ, RZ, 0x7f800000 ;  /* 0x7f800000ff04a424 */ /* 0x000fc600078e00ff */
[----:B------:R3:W-:Y:S04]  /*06c0*/  @!P3 STG.E [R2.64+0x40], R5 ;  /* 0x000040050200b986 */ /* 0x0007e8000c10190a */
[----:B------:R3:W-:Y:S01]  /*06d0*/  @!P2 STG.E [R2.64+0x80], R4 ;  /* 0x000080040200a986 */ /* 0x0007e2000c10190a */
[----:B------:R-:W-:Y:S05]  /*06e0*/  @P5 EXIT ;  /* 0x000000000000594d */ /* 0x000fea0003800000 */
[----:B------:R-:W-:-:S05]  /*06f0*/  MOV R0, 0x7f800000 ;  /* 0x7f80000000007802 */ /* 0x000fca0000000f00 */
[----:B------:R-:W-:Y:S01]  /*0700*/  STG.E [R2.64+0xc0], R0 ;  /* 0x0000c00002007986 */ /* 0x000fe2000c10190a */
[----:B------:R-:W-:Y:S05]  /*0710*/  EXIT ;  /* 0x000000000000794d */ /* 0x000fea0003800000 */
.L_x_2160:
[----:B-12---:R-:W-:Y:S01]  /*0720*/  ISETP.NE.U32.AND P0, PT, RZ, c[0x0][0x2b8], PT ;  /* 0x0000ae00ff007a0c */ /* 0x006fe20003f05070 */
[----:B------:R-:W-:-:S03]  /*0730*/  IMAD.MOV.U32 R10, RZ, RZ, R25 ;  /* 0x000000ffff0a7224 */ /* 0x000fc600078e0019 */
[----:B------:R-:W-:-:S13]  /*0740*/  ISETP.NE.AND.EX P0, PT, RZ, c[0x0][0x2bc], PT, P0 ;  /* 0x0000af00ff007a0c */ /* 0x000fda0003f05300 */
[----:B------:R-:W-:-:S04]  /*0750*/  @P0 IMAD.MOV.U32 R2, RZ, RZ, 0x4 ;  /* 0x00000004ff020424 */ /* 0x000fc800078e00ff */
[----:B------:R-:W-:-:S05]  /*0760*/  @P0 IMAD.WIDE R2, R25, R2, c[0x0][0x2b8] ;  /* 0x0000ae0019020625 */ /* 0x000fca00078e0202 */
[----:B------:R1:W5:Y:S01]  /*0770*/  @P0 LDG.E R10, [R2.64] ;  /* 0x0000000a020a0981 */ /* 0x000362000c1e1900 */
[----:B------:R-:W-:Y:S01]  /*0780*/  ISETP.NE.U32.AND P0, PT, RZ, c[0x0][0x2c0], PT ;  /* 0x0000b000ff007a0c */ /* 0x000fe20003f05070 */
[----:B------:R-:W-:Y:S01]  /*0790*/  IMAD.MOV.U32 R0, RZ, RZ, RZ ;  /* 0x000000ffff007224 */ /* 0x000fe200078e00ff */
[----:B------:R-:W-:Y:S02]  /*07a0*/  PLOP3.LUT P6, PT, PT, PT, PT, 0x80, 0x0 ;  /* 0x000000000000781c */ /* 0x000fe40003fcf070 */
[----:B------:R-:W-:Y:S01]  /*07b0*/  ISETP.NE.AND.EX P0, PT, RZ, c[0x0][0x2c4], PT, P0 ;  /* 0x0000b100ff007a0c */ /* 0x000fe20003f05300 */
[----:B-1----:R-:W-:-:S12]  /*07c0*/  IMAD.MOV.U32 R2, RZ, RZ, RZ ;  /* 0x000000ffff027224 */ /* 0x002fd800078e00ff */
[----:B------:R-:W-:Y:S05]  /*07d0*/  @!P0 BRA `(.L_x_2161) ;  /* 0x0000008000008947 */ /* 0x000fea0003800000 */
[----:B------:R-:W-:Y:S01]  /*07e0*/  SHF.R.S32.HI R0, RZ, 0x1f, R25 ;  /* 0x0000001fff007819 */ /* 0x000fe20000011419 */
[----:B------:R-:W-:Y:S01]  /*07f0*/  IMAD.WIDE.U32 R4, R25, c[0x0][0x2c8], RZ ;  /* 0x0000b20019047a25 */ /* 0x000fe200078e00ff */
[----:B------:R-:W-:-:S03]  /*0800*/  PLOP3.LUT P6, PT, PT, PT, PT, 0x8, 0x0 ;  /* 0x000000000000781c */ /* 0x000fc60003fce170 */
[----:B------:R-:W-:Y:S01]  /*0810*/  IMAD R0, R0, c[0x0][0x2c8], RZ ;  /* 0x0000b20000007a24 */ /* 0x000fe200078e02ff */
[----:B------:R-:W-:-:S03]  /*0820*/  LEA R2, P0, R4, c[0x0][0x2c0], 0x2 ;  /* 0x0000b00004027a11 */ /* 0x000fc600078010ff */
[----:B------:R-:W-:-:S05]  /*0830*/  IMAD R0, R25, c[0x0][0x2cc], R0 ;  /* 0x0000b30019007a24 */ /* 0x000fca00078e0200 */
[----:B------:R-:W-:-:S04]  /*0840*/  IADD3 R0, R5, R0, RZ ;  /* 0x0000000005007210 */ /* 0x000fc80007ffe0ff */
[----:B------:R-:W-:-:S04]  /*0850*/  LEA.HI.X R0, R4, c[0x0][0x2c4], R0, 0x2, P0 ;  /* 0x0000b10004007a11 */ /* 0x000fc800000f1400 */
.L_x_2161:
[----:B------:R-:W-:Y:S01]  /*0860*/  IABS R3, c[0x0][0x2d0] ;  /* 0x0000b40000037a13 */ /* 0x000fe20000000000 */
[----:B------:R-:W-:Y:S01]  /*0870*/  IMAD.MOV.U32 R245, RZ, RZ, R0 ;  /* 0x000000fffff57224 */ /* 0x000fe200078e0000 */
[----:B------:R-:W-:-:S03]  /*0880*/  MOV R244, R2 ;  /* 0x0000000200f47202 */ /* 0x000fc60000000f00 */
[----:B------:R-:W-:Y:S01]  /*0890*/  IMAD.MOV.U32 R246, RZ, RZ, R3 ;  /* 0x000000fffff67224 */ /* 0x000fe200078e0003 */
[----:B------:R-:W-:Y:S05]  /*08a0*/  @P6 BRA `(.L_x_2162) ;  /* 0x000004c000006947 */ /* 0x000fea0003800000 */
[----:B------:R-:W1:Y:S01]  /*08b0*/  I2F.RP R2, R246 ;  /* 0x000000f600027306 */ /* 0x000e620000209400 */
[----:B------:R-:W-:-:S04]  /*08c0*/  LEA R14, R242, 0xffffff00, 0x8 ;  /* 0xffffff00f20e7811 */ /* 0x000fc800078e40ff */
[----:B------:R-:W-:-:S03]  /*08d0*/  IABS R4, R14 ;  /* 0x0000000e00047213 */ /* 0x000fc60000000000 */
        /* <DEDUP_REMOVED lines=12> */
[-C--:B------:R-:W-:Y:S02]  /*09a0*/  @!P1 IADD3 R2, R2, -R246.reuse, RZ ;  /* 0x800000f602029210 */ /* 0x080fe40007ffe0ff */
[----:B------:R-:W-:Y:S02]  /*09b0*/  @!P1 IADD3 R0, R0, 0x1, RZ ;  /* 0x0000000100009810 */ /* 0x000fe40007ffe0ff */
[----:B------:R-:W-:Y:S02]  /*09c0*/  ISETP.GE.U32.AND P2, PT, R2, R246, PT ;  /* 0x000000f60200720c */ /* 0x000fe40003f46070 */
[----:B------:R-:W-:Y:S02]  /*09d0*/  LOP3.LUT R2, R14, c[0x0][0x2d0], RZ, 0x3c, !PT ;  /* 0x0000b4000e027a12 */ /* 0x000fe400078e3cff */
[----:B------:R-:W-:Y:S02]  /*09e0*/  ISETP.NE.AND P1, PT, RZ, c[0x0][0x2d0], PT ;  /* 0x0000b400ff007a0c */ /* 0x000fe40003f25270 */
[----:B------:R-:W-:-:S07]  /*09f0*/  ISETP.GE.AND P0, PT, R2, RZ, PT ;  /* 0x000000ff0200720c */ /* 0x000fce0003f06270 */
[----:B------:R-:W-:-:S05]  /*0a00*/  @P2 IADD3 R0, R0, 0x1, RZ ;  /* 0x0000000100002810 */ /* 0x000fca0007ffe0ff */
[----:B------:R-:W-:-:S05]  /*0a10*/  IMAD.MOV.U32 R4, RZ, RZ, R0 ;  /* 0x000000ffff047224 */ /* 0x000fca00078e0000 */
[----:B------:R-:W-:Y:S02]  /*0a20*/  @!P0 IADD3 R4, -R4, RZ, RZ ;  /* 0x000000ff04048210 */ /* 0x000fe40007ffe1ff */
[----:B------:R-:W-:-:S05]  /*0a30*/  @!P1 LOP3.LUT R4, RZ, c[0x0][0x2d0], RZ, 0x33, !PT ;  /* 0x0000b400ff049a12 */ /* 0x000fca00078e33ff */
[----:B------:R-:W-:-:S05]  /*0a40*/  IMAD.WIDE R2, R4, 0x4, R244 ;  /* 0x0000000404027825 */ /* 0x000fca00078e02f4 */
[----:B------:R1:W2:Y:S01]  /*0a50*/  LDG.E R5, [R2.64] ;  /* 0x0000000a02057981 */ /* 0x0002a2000c1e1900 */
[----:B------:R-:W-:Y:S02]  /*0a60*/  IABS R6, c[0x0][0x1c8] ;  /* 0x0000720000067a13 */ /* 0x000fe40000000000 */
[----:B------:R-:W-:Y:S02]  /*0a70*/  IABS R7, R26 ;  /* 0x0000001a00077213 */ /* 0x000fe40000000000 */
[----:B-1----:R-:W1:Y:S08]  /*0a80*/  I2F.RP R2, R6 ;  /* 0x0000000600027306 */ /* 0x002e700000209400 */
        /* <DEDUP_REMOVED lines=10> */
[----:B------:R-:W-:Y:S01]  /*0b30*/  IMAD R2, R6, R2, R3 ;  /* 0x0000000206027224 */ /* 0x000fe200078e0203 */
[----:B------:R-:W-:-:S04]  /*0b40*/  LOP3.LUT R3, R26, c[0x0][0x1c8], RZ, 0x3c, !PT ;  /* 0x000072001a037a12 */ /* 0x000fc800078e3cff */
[----:B------:R-:W-:-:S13]  /*0b50*/  ISETP.GT.U32.AND P0, PT, R6, R2, PT ;  /* 0x000000020600720c */ /* 0x000fda0003f04070 */
[----:B------:R-:W-:Y:S01]  /*0b60*/  @!P0 IMAD.IADD R2, R2, 0x1, -R6 ;  /* 0x0000000102028824 */ /* 0x000fe200078e0a06 */
[----:B------:R-:W-:Y:S02]  /*0b70*/  @!P0 IADD3 R0, R0, 0x1, RZ ;  /* 0x0000000100008810 */ /* 0x000fe40007ffe0ff */
[----:B------:R-:W-:Y:S02]  /*0b80*/  ISETP.GE.AND P0, PT, R3, RZ, PT ;  /* 0x000000ff0300720c */ /* 0x000fe40003f06270 */
[----:B------:R-:W-:Y:S02]  /*0b90*/  ISETP.GE.U32.AND P1, PT, R2, R6, PT ;  /* 0x000000060200720c */ /* 0x000fe40003f26070 */
[----:B------:R-:W-:-:S05]  /*0ba0*/  IADD3 R2, -R4, RZ, RZ ;  /* 0x000000ff04027210 */ /* 0x000fca0007ffe1ff */
[----:B------:R-:W-:-:S05]  /*0bb0*/  IMAD R14, R2, c[0x0][0x2d0], R14 ;  /* 0x0000b400020e7a24 */ /* 0x000fca00078e020e */
[----:B------:R-:W-:Y:S02]  /*0bc0*/  SHF.R.S32.HI R20, RZ, 0x1f, R14 ;  /* 0x0000001fff147819 */ /* 0x000fe4000001140e */
[----:B------:R-:W-:Y:S02]  /*0bd0*/  @P1 IADD3 R0, R0, 0x1, RZ ;  /* 0x0000000100001810 */ /* 0x000fe40007ffe0ff */
[----:B------:R-:W-:Y:S01]  /*0be0*/  ISETP.NE.AND P1, PT, RZ, c[0x0][0x1c8], PT ;  /* 0x00007200ff007a0c */ /* 0x000fe20003f25270 */
[----:B------:R-:W-:Y:S02]  /*0bf0*/  IMAD R4, R20, c[0x0][0x198], RZ ;  /* 0x0000660014047a24 */ /* 0x000fe400078e02ff */
[----:B------:R-:W-:Y:S02]  /*0c00*/  @!P0 IMAD.MOV R0, RZ, RZ, -R0 ;  /* 0x000000ffff008224 */ /* 0x000fe400078e0a00 */
[----:B------:R-:W-:-:S08]  /*0c10*/  IMAD R4, R14, c[0x0][0x19c], R4 ;  /* 0x000067000e047a24 */ /* 0x000fd000078e0204 */
[----:B------:R-:W-:-:S04]  /*0c20*/  @!P1 LOP3.LUT R0, RZ, c[0x0][0x1c8], RZ, 0x33, !PT ;  /* 0x00007200ff009a12 */ /* 0x000fc800078e33ff */
[----:B------:R-:W-:Y:S02]  /*0c30*/  SHF.R.S32.HI R16, RZ, 0x1f, R0 ;  /* 0x0000001fff107819 */ /* 0x000fe40000011400 */
[----:B-----5:R-:W-:Y:S02]  /*0c40*/  MOV R10, R0 ;  /* 0x00000000000a7202 */ /* 0x020fe40000000f00 */
[----:B--2---:R-:W-:Y:S01]  /*0c50*/  SHF.R.S32.HI R8, RZ, 0x1f, R5 ;  /* 0x0000001fff087819 */ /* 0x004fe20000011405 */
[----:B------:R-:W-:-:S04]  /*0c60*/  IMAD.WIDE.U32 R6, R5, c[0x0][0x180], RZ ;  /* 0x0000600005067a25 */ /* 0x000fc800078e00ff */
[----:B------:R-:W-:-:S04]  /*0c70*/  IMAD R2, R8, c[0x0][0x180], RZ ;  /* 0x0000600008027a24 */ /* 0x000fc800078e02ff */
[----:B------:R-:W-:-:S05]  /*0c80*/  IMAD R2, R5, c[0x0][0x184], R2 ;  /* 0x0000610005027a24 */ /* 0x000fca00078e0202 */
[----:B------:R-:W-:Y:S01]  /*0c90*/  IADD3 R3, R7, R2, RZ ;  /* 0x0000000207037210 */ /* 0x000fe20007ffe0ff */
[----:B------:R-:W-:Y:S02]  /*0ca0*/  IMAD.MOV.U32 R2, RZ, RZ, R6 ;  /* 0x000000ffff027224 */ /* 0x000fe400078e0006 */
[----:B------:R-:W-:Y:S02]  /*0cb0*/  IMAD R6, R8, c[0x0][0x188], RZ ;  /* 0x0000620008067a24 */ /* 0x000fe400078e02ff */
[----:B------:R-:W-:-:S04]  /*0cc0*/  IMAD.WIDE.U32 R2, R14, c[0x0][0x198], R2 ;  /* 0x000066000e027a25 */ /* 0x000fc800078e0002 */
[----:B------:R-:W-:Y:S01]  /*0cd0*/  IMAD R8, R5, c[0x0][0x18c], R6 ;  /* 0x0000630005087a24 */ /* 0x000fe200078e0206 */
[----:B------:R-:W-:Y:S01]  /*0ce0*/  IADD3 R3, R3, R4, RZ ;  /* 0x0000000403037210 */ /* 0x000fe20007ffe0ff */
[----:B------:R-:W-:Y:S02]  /*0cf0*/  IMAD R4, R16, c[0x0][0x1b0], RZ ;  /* 0x00006c0010047a24 */ /* 0x000fe400078e02ff */
[----:B------:R-:W-:-:S04]  /*0d00*/  IMAD.WIDE.U32 R6, R5, c[0x0][0x188], RZ ;  /* 0x0000620005067a25 */ /* 0x000fc800078e00ff */
[C---:B------:R-:W-:Y:S02]  /*0d10*/  IMAD R4, R0.reuse, c[0x0][0x1b4], R4 ;  /* 0x00006d0000047a24 */ /* 0x040fe400078e0204 */
[----:B------:R-:W-:-:S04]  /*0d20*/  IMAD.WIDE.U32 R2, R0, c[0x0][0x1b0], R2 ;  /* 0x00006c0000027a25 */ /* 0x000fc800078e0002 */
[----:B------:R-:W-:Y:S01]  /*0d30*/  IMAD.IADD R7, R7, 0x1, R8 ;  /* 0x0000000107077824 */ /* 0x000fe200078e0208 */
[----:B------:R-:W-:Y:S01]  /*0d40*/  IADD3 R8, R3, R4, RZ ;  /* 0x0000000403087210 */ /* 0x000fe20007ffe0ff */
[----:B------:R-:W-:Y:S01]  /*0d50*/  IMAD.MOV.U32 R12, RZ, RZ, R2 ;  /* 0x000000ffff0c7224 */ /* 0x000fe200078e0002 */
[----:B------:R-:W-:Y:S05]  /*0d60*/  BRA `(.L_x_2163) ;  /* 0x0000038000007947 */ /* 0x000fea0003800000 */
.L_x_2162:
[----:B------:R-:W-:Y:S02]  /*0d70*/  IABS R5, c[0x0][0x1c8] ;  /* 0x0000720000057a13 */ /* 0x000fe40000000000 */
[----:B------:R-:W-:Y:S02]  /*0d80*/  IABS R4, R26 ;  /* 0x0000001a00047213 */ /* 0x000fe40000000000 */
[----:B------:R-:W1:Y:S01]  /*0d90*/  I2F.RP R2, R5 ;  /* 0x0000000500027306 */ /* 0x000e620000209400 */
[----:B------:R-:W-:Y:S02]  /*0da0*/  LEA R14, R242, 0xffffff00, 0x8 ;  /* 0xffffff00f20e7811 */ /* 0x000fe400078e40ff */
[----:B-----5:R-:W-:-:S02]  /*0db0*/  SHF.R.S32.HI R11, RZ, 0x1f, R10 ;  /* 0x0000001fff0b7819 */ /* 0x020fc4000001140a */
[----:B------:R-:W-:-:S03]  /*0dc0*/  SHF.R.S32.HI R20, RZ, 0x1f, R14 ;  /* 0x0000001fff147819 */ /* 0x000fc6000001140e */
[----:B------:R-:W-:Y:S01]  /*0dd0*/  IMAD R6, R11, c[0x0][0x180], RZ ;  /* 0x000060000b067a24 */ /* 0x000fe200078e02ff */
[----:B-1----:R-:W1:Y:S02]  /*0de0*/  MUFU.RCP R2, R2 ;  /* 0x0000000200027308 */ /* 0x002e640000001000 */
[----:B-1----:R-:W-:-:S06]  /*0df0*/  IADD3 R2, R2, 0xffffffe, RZ ;  /* 0x0ffffffe02027810 */ /* 0x002fcc0007ffe0ff */
[----:B------:R-:W1:Y:S02]  /*0e00*/  F2I.FTZ.U32.TRUNC.NTZ R3, R2 ;  /* 0x0000000200037305 */ /* 0x000e64000021f000 */
[----:B-1----:R-:W-:Y:S01]  /*0e10*/  IADD3 R0, RZ, -R3, RZ ;  /* 0x80000003ff007210 */ /* 0x002fe20007ffe0ff */
[----:B------:R-:W-:-:S04]  /*0e20*/  IMAD.MOV.U32 R2, RZ, RZ, RZ ;  /* 0x000000ffff027224 */ /* 0x000fc800078e00ff */
[----:B------:R-:W-:-:S04]  /*0e30*/  IMAD R0, R0, R5, RZ ;  /* 0x0000000500007224 */ /* 0x000fc800078e02ff */
[----:B------:R-:W-:Y:S01]  /*0e40*/  IMAD.HI.U32 R0, R3, R0, R2 ;  /* 0x0000000003007227 */ /* 0x000fe200078e0002 */
[----:B------:R-:W-:Y:S02]  /*0e50*/  MOV R3, R4 ;  /* 0x0000000400037202 */ /* 0x000fe40000000f00 */
[----:B------:R-:W-:-:S03]  /*0e60*/  SHF.R.S32.HI R4, RZ, 0x1f, R8 ;  /* 0x0000001fff047819 */ /* 0x000fc60000011408 */
[----:B------:R-:W-:-:S04]  /*0e70*/  IMAD.HI.U32 R0, R0, R3, RZ ;  /* 0x0000000300007227 */ /* 0x000fc800078e00ff */
[----:B------:R-:W-:-:S04]  /*0e80*/  IMAD.MOV R2, RZ, RZ, -R0 ;  /* 0x000000ffff027224 */ /* 0x000fc800078e0a00 */
[----:B------:R-:W-:Y:S01]  /*0e90*/  IMAD R2, R5, R2, R3 ;  /* 0x0000000205027224 */ /* 0x000fe200078e0203 */
[----:B------:R-:W-:-:S04]  /*0ea0*/  IADD3 R3, P1, R8, R14, RZ ;  /* 0x0000000e08037210 */ /* 0x000fc80007f3e0ff */
[----:B------:R-:W-:Y:S01]  /*0eb0*/  ISETP.GT.U32.AND P0, PT, R5, R2, PT ;  /* 0x000000020500720c */ /* 0x000fe20003f04070 */
[----:B------:R-:W-:-:S12]  /*0ec0*/  IMAD.WIDE.U32 R12, R3, c[0x0][0x198], RZ ;  /* 0x00006600030c7a25 */ /* 0x000fd800078e00ff */
[-C--:B------:R-:W-:Y:S02]  /*0ed0*/  @!P0 IADD3 R2, R2, -R5.reuse, RZ ;  /* 0x8000000502028210 */ /* 0x080fe40007ffe0ff */
[----:B------:R-:W-:Y:S02]  /*0ee0*/  @!P0 IADD3 R0, R0, 0x1, RZ ;  /* 0x0000000100008810 */ /* 0x000fe40007ffe0ff */
[----:B------:R-:W-:Y:S01]  /*0ef0*/  ISETP.GE.U32.AND P2, PT, R2, R5, PT ;  /* 0x000000050200720c */ /* 0x000fe20003f46070 */
[----:B------:R-:W-:Y:S01]  /*0f00*/  IMAD.X R2, R4, 0x1, R20, P1 ;  /* 0x0000000104027824 */ /* 0x000fe200008e0614 */
[----:B------:R-:W-:Y:S01]  /*0f10*/  LOP3.LUT R5, R26, c[0x0][0x1c8], RZ, 0x3c, !PT ;  /* 0x000072001a057a12 */ /* 0x000fe200078e3cff */
[----:B------:R-:W-:Y:S01]  /*0f20*/  IMAD R4, R4, c[0x0][0x1a0], RZ ;  /* 0x0000680004047a24 */ /* 0x000fe200078e02ff */
[----:B------:R-:W-:Y:S01]  /*0f30*/  ISETP.NE.AND P0, PT, RZ, c[0x0][0x1c8], PT ;  /* 0x00007200ff007a0c */ /* 0x000fe20003f05270 */
[----:B------:R-:W-:Y:S01]  /*0f40*/  IMAD R2, R2, c[0x0][0x198], RZ ;  /* 0x0000660002027a24 */ /* 0x000fe200078e02ff */
[----:B------:R-:W-:Y:S01]  /*0f50*/  ISETP.GE.AND P1, PT, R5, RZ, PT ;  /* 0x000000ff0500720c */ /* 0x000fe20003f26270 */
[----:B------:R-:W-:-:S02]  /*0f60*/  IMAD R7, R8, c[0x0][0x1a4], R4 ;  /* 0x0000690008077a24 */ /* 0x000fc400078e0204 */
[----:B------:R-:W-:Y:S02]  /*0f70*/  IMAD R2, R3, c[0x0][0x19c], R2 ;  /* 0x0000670003027a24 */ /* 0x000fe400078e0202 */
[----:B------:R-:W-:Y:S02]  /*0f80*/  IMAD.WIDE.U32 R4, R8, c[0x0][0x1a0], RZ ;  /* 0x0000680008047a25 */ /* 0x000fe400078e00ff */
[----:B------:R-:W-:Y:S02]  /*0f90*/  @P2 IADD3 R0, R0, 0x1, RZ ;  /* 0x0000000100002810 */ /* 0x000fe40007ffe0ff */
[----:B------:R-:W-:Y:S02]  /*0fa0*/  IADD3 R3, R13, R2, RZ ;  /* 0x000000020d037210 */ /* 0x000fe40007ffe0ff */
[----:B------:R-:W-:Y:S01]  /*0fb0*/  MOV R2, R12 ;  /* 0x0000000c00027202 */ /* 0x000fe20000000f00 */
[C---:B------:R-:W-:Y:S02]  /*0fc0*/  IMAD R12, R10.reuse, c[0x0][0x184], R6 ;  /* 0x000061000a0c7a24 */ /* 0x040fe400078e0206 */
[----:B------:R-:W-:Y:S01]  /*0fd0*/  @!P1 IMAD.MOV R0, RZ, RZ, -R0 ;  /* 0x000000ffff009224 */ /* 0x000fe200078e0a00 */
[----:B------:R-:W-:Y:S01]  /*0fe0*/  @!P0 LOP3.LUT R0, RZ, c[0x0][0x1c8], RZ, 0x33, !PT ;  /* 0x00007200ff008a12 */ /* 0x000fe200078e33ff */
[----:B------:R-:W-:-:S03]  /*0ff0*/  IMAD.WIDE.U32 R8, R10, c[0x0][0x180], R2 ;  /* 0x000060000a087a25 */ /* 0x000fc600078e0002 */
[----:B------:R-:W-:Y:S01]  /*1000*/  SHF.R.S32.HI R16, RZ, 0x1f, R0 ;  /* 0x0000001fff107819 */ /* 0x000fe20000011400 */
[----:B------:R-:W-:Y:S01]  /*1010*/  IMAD.IADD R3, R5, 0x1, R7 ;  /* 0x0000000105037824 */ /* 0x000fe200078e0207 */
[----:B------:R-:W-:Y:S01]  /*1020*/  IADD3 R5, R9, R12, RZ ;  /* 0x0000000c09057210 */ /* 0x000fe20007ffe0ff */
[----:B------:R-:W-:Y:S02]  /*1030*/  IMAD R6, R11, c[0x0][0x188], RZ ;  /* 0x000062000b067a24 */ /* 0x000fe400078e02ff */
[----:B------:R-:W-:Y:S01]  /*1040*/  IMAD.MOV.U32 R2, RZ, RZ, R4 ;  /* 0x000000ffff027224 */ /* 0x000fe200078e0004 */
[----:B------:R-:W-:Y:S01]  /*1050*/  MOV R4, R8 ;  /* 0x0000000800047202 */ /* 0x000fe20000000f00 */
[----:B------:R-:W-:Y:S02]  /*1060*/  IMAD R9, R16, c[0x0][0x1b0], RZ ;  /* 0x00006c0010097a24 */ /* 0x000fe400078e02ff */
[C---:B------:R-:W-:Y:S02]  /*1070*/  IMAD R11, R10.reuse, c[0x0][0x18c], R6 ;  /* 0x000063000a0b7a24 */ /* 0x040fe400078e0206 */
[----:B------:R-:W-:Y:S01]  /*1080*/  IMAD.WIDE.U32 R6, R10, c[0x0][0x188], R2 ;  /* 0x000062000a067a25 */ /* 0x000fe200078e0002 */
[----:B------:R-:W-:-:S03]  /*1090*/  MOV R10, R0 ;  /* 0x00000000000a7202 */ /* 0x000fc60000000f00 */
[----:B------:R-:W-:Y:S01]  /*10a0*/  IMAD.WIDE.U32 R2, R0, c[0x0][0x1b0], R4 ;  /* 0x00006c0000027a25 */ /* 0x000fe200078e0004 */
[----:B------:R-:W-:-:S03]  /*10b0*/  IADD3 R7, R7, R11, RZ ;  /* 0x0000000b07077210 */ /* 0x000fc60007ffe0ff */
[----:B------:R-:W-:Y:S02]  /*10c0*/  IMAD R4, R0, c[0x0][0x1b4], R9 ;  /* 0x00006d0000047a24 */ /* 0x000fe400078e0209 */
[----:B------:R-:W-:-:S03]  /*10d0*/  IMAD.MOV.U32 R12, RZ, RZ, R2 ;  /* 0x000000ffff0c7224 */ /* 0x000fc600078e0002 */
[----:B------:R-:W-:Y:S02]  /*10e0*/  IADD3 R8, R3, R4, RZ ;  /* 0x0000000403087210 */ /* 0x000fe40007ffe0ff */
.L_x_2163:
[----:B------:R-:W-:Y:S01]  /*10f0*/  SHF.R.S32.HI R24, RZ, 0x1f, R131 ;  /* 0x0000001fff187819 */ /* 0x000fe20000011483 */
[----:B------:R-:W-:Y:S01]  /*1100*/  ULDC.64 UR4, c[0x0][0x198] ;  /* 0x0000660000047ab9 */ /* 0x000fe20000000a00 */
[----:B------:R-:W-:Y:S01]  /*1110*/  SHF.R.S32.HI R17, RZ, 0x1f, R25 ;  /* 0x0000001fff117819 */ /* 0x000fe20000011419 */
[----:B------:R-:W-:Y:S01]  /*1120*/  USHF.L.U32 UR9, UR4, 0x5, URZ ;  /* 0x0000000504097899 */ /* 0x000fe2000800063f */
[CC--:B------:R-:W-:Y:S01]  /*1130*/  LEA.HI R23, R24.reuse, R131.reuse, RZ, 0x3 ;  /* 0x0000008318177211 */ /* 0x0c0fe200078f18ff */
[----:B------:R-:W-:Y:S01]  /*1140*/  UMOV UR8, 0x5 ;  /* 0x0000000500087882 */ /* 0x000fe20000000000 */
[-C--:B------:R-:W-:Y:S01]  /*1150*/  LEA.HI R22, R24, R131.reuse, RZ, 0x4 ;  /* 0x0000008318167211 */ /* 0x080fe200078f20ff */
[----:B------:R-:W-:Y:S01]  /*1160*/  IMAD R17, R17, c[0x0][0x178], RZ ;  /* 0x00005e0011117a24 */ /* 0x000fe200078e02ff */
[----:B------:R-:W-:Y:S01]  /*1170*/  SHF.R.S32.HI R2, RZ, 0x3, R23 ;  /* 0x00000003ff027819 */ /* 0x000fe20000011417 */
[----:B------:R-:W-:Y:S01]  /*1180*/  USHF.L.U64.HI UR5, UR4, UR8, UR5 ;  /* 0x0000000804057299 */ /* 0x000fe20008010205 */
[----:B------:R-:W-:Y:S01]  /*1190*/  LOP3.LUT R3, R23, 0xfffffff8, RZ, 0xc0, !PT ;  /* 0xfffffff817037812 */ /* 0x000fe200078ec0ff */
[----:B------:R-:W-:Y:S01]  /*11a0*/  IMAD R17, R25, c[0x0][0x17c], R17 ;  /* 0x00005f0019117a24 */ /* 0x000fe200078e0211 */
[----:B------:R-:W-:Y:S01]  /*11b0*/  LOP3.LUT R9, R22, 0xfffffff0, RZ, 0xc0, !PT ;  /* 0xfffffff016097812 */ /* 0x000fe200078ec0ff */
[----:B------:R-:W-:Y:S01]  /*11c0*/  IMAD.SHL.U32 R0, R2, 0x40, RZ ;  /* 0x0000004002007824 */ /* 0x000fe200078e00ff */
[----:B------:R-:W-:Y:S01]  /*11d0*/  LEA.HI R11, R24, R131, RZ, 0x6 ;  /* 0x00000083180b7211 */ /* 0x000fe200078f30ff */
[----:B------:R-:W-:Y:S01]  /*11e0*/  IMAD.IADD R72, R131, 0x1, -R3 ;  /* 0x0000000183487824 */ /* 0x000fe200078e0a03 */
[----:B------:R-:W-:Y:S01]  /*11f0*/  SHF.R.S32.HI R3, RZ, 0x1f, R2 ;  /* 0x0000001fff037819 */ /* 0x000fe20000011402 */
[----:B------:R-:W-:Y:S01]  /*1200*/  ULDC.64 UR6, c[0x0][0x190] ;  /* 0x0000640000067ab9 */ /* 0x000fe20000000a00 */
[----:B------:R-:W-:Y:S01]  /*1210*/  LOP3.LUT R0, R0, 0x1c0, RZ, 0xc0, !PT ;  /* 0x000001c000007812 */ /* 0x000fe200078ec0ff */
[----:B------:R-:W-:Y:S01]  /*1220*/  IMAD.SHL.U32 R4, R72, 0x8, RZ ;  /* 0x0000000848047824 */ /* 0x000fe200078e00ff */
[----:B------:R-:W-:Y:S01]  /*1230*/  USHF.L.U32 UR12, UR6, 0x5, URZ ;  /* 0x00000005060c7899 */ /* 0x000fe2000800063f */
[----:B------:R-:W-:Y:S01]  /*1240*/  IMAD.SHL.U32 R11, R11, 0x8, RZ ;  /* 0x000000080b0b7824 */ /* 0x000fe200078e00ff */
[----:B------:R-:W-:Y:S01]  /*1250*/  SHF.R.U32.HI R15, RZ, 0x3, R0 ;  /* 0x00000003ff0f7819 */ /* 0x000fe20000011600 */
[----:B------:R-:W-:Y:S01]  /*1260*/  IMAD.WIDE R18, R18, 0x40, R2 ;  /* 0x0000004012127825 */ /* 0x000fe200078e0202 */
[----:B------:R-:W-:Y:S01]  /*1270*/  LOP3.LUT R5, R0, 0x38, R4, 0xf8, !PT ;  /* 0x0000003800057812 */ /* 0x000fe200078ef804 */
[----:B------:R-:W-:Y:S01]  /*1280*/  USHF.L.U64.HI UR7, UR6, UR8, UR7 ;  /* 0x0000000806077299 */ /* 0x000fe20008010207 */
[----:B------:R-:W-:Y:S01]  /*1290*/  IADD3 R12, P1, R4, R12, RZ ;  /* 0x0000000c040c7210 */ /* 0x000fe20007f3e0ff */
[----:B------:R-:W-:Y:S01]  /*12a0*/  IMAD.IADD R0, R131, 0x1, -R9 ;  /* 0x0000000183007824 */ /* 0x000fe200078e0a09 */
[----:B------:R-:W-:-:S02]  /*12b0*/  LOP3.LUT R15, R5, R15, RZ, 0x3c, !PT ;  /* 0x0000000f050f7212 */ /* 0x000fc400078e3cff */
[----:B------:R-:W-:Y:S02]  /*12c0*/  SHF.R.S32.HI R5, RZ, 0x1f, R4 ;  /* 0x0000001fff057819 */ /* 0x000fe40000011404 */
[----:B------:R-:W-:Y:S02]  /*12d0*/  SHF.R.S32.HI R9, RZ, 0x1f, R0 ;  /* 0x0000001fff097819 */ /* 0x000fe40000011400 */
[----:B------:R-:W-:Y:S01]  /*12e0*/  IADD3 R6, P0, R4, R6, RZ ;  /* 0x0000000604067210 */ /* 0x000fe20007f1e0ff */
[----:B------:R-:W-:Y:S01]  /*12f0*/  IMAD.X R13, R5, 0x1, R8, P1 ;  /* 0x00000001050d7824 */ /* 0x000fe200008e0608 */
[----:B------:R-:W-:Y:S01]  /*1300*/  LEA.HI R21, R9, R0, RZ, 0x3 ;  /* 0x0000000009157211 */ /* 0x000fe200078f18ff */
[----:B------:R-:W-:Y:S01]  /*1310*/  IMAD R8, R16, c[0x0][0x1b8], RZ ;  /* 0x00006e0010087a24 */ /* 0x000fe200078e02ff */
[----:B------:R-:W-:Y:S01]  /*1320*/  LOP3.LUT R243, R15, 0x7ffffe00, R11, 0xf8, !PT ;  /* 0x7ffffe000ff37812 */ /* 0x000fe200078ef80b */
[----:B------:R-:W-:Y:S01]  /*1330*/  IMAD.X R7, R5, 0x1, R7, P0 ;  /* 0x0000000105077824 */ /* 0x000fe200000e0607 */
[----:B------:R-:W-:Y:S01]  /*1340*/  LOP3.LUT R9, R21, 0xfffffff8, RZ, 0xc0, !PT ;  /* 0xfffffff815097812 */ /* 0x000fe200078ec0ff */
[----:B------:R-:W-:Y:S01]  /*1350*/  IMAD.WIDE.U32 R4, R25, c[0x0][0x178], R4 ;  /* 0x00005e0019047a25 */ /* 0x000fe200078e0004 */
[----:B------:R-:W-:-:S02]  /*1360*/  IADD3 R14, P0, R2, R14, RZ ;  /* 0x0000000e020e7210 */ /* 0x000fc40007f1e0ff */
[----:B------:R-:W-:Y:S01]  /*1370*/  SHF.R.S32.HI R15, RZ, 0x1f, R26 ;  /* 0x0000001fff0f7819 */ /* 0x000fe2000001141a */
[----:B------:R-:W-:Y:S01]  /*1380*/  IMAD R16, R10, c[0x0][0x1bc], R8 ;  /* 0x00006f000a107a24 */ /* 0x000fe200078e0208 */
[----:B------:R-:W-:Y:S01]  /*1390*/  LEA.HI R130, R24, R131, RZ, 0x5 ;  /* 0x0000008318827211 */ /* 0x000fe200078f28ff */
[----:B------:R-:W-:Y:S02]  /*13a0*/  IMAD.IADD R5, R5, 0x1, R17 ;  /* 0x0000000105057824 */ /* 0x000fe400078e0211 */
[----:B------:R-:W-:Y:S01]  /*13b0*/  IMAD.WIDE.U32 R10, R10, c[0x0][0x1b8], R6 ;  /* 0x00006e000a0a7a25 */ /* 0x000fe200078e0006 */
[----:B------:R-:W-:-:S03]  /*13c0*/  SHF.R.S32.HI R129, RZ, 0x5, R130 ;  /* 0x00000005ff817819 */ /* 0x000fc60000011482 */
[----:B------:R-:W-:Y:S02]  /*13d0*/  IMAD.IADD R73, R0, 0x1, -R9 ;  /* 0x0000000100497824 */ /* 0x000fe400078e0a09 */
[C---:B------:R-:W-:Y:S02]  /*13e0*/  IMAD.X R6, R3.reuse, 0x1, R20, P0 ;  /* 0x0000000103067824 */ /* 0x040fe400000e0614 */
[----:B------:R-:W-:Y:S02]  /*13f0*/  IMAD R0, R3, c[0x0][0x198], RZ ;  /* 0x0000660003007a24 */ /* 0x000fe400078e02ff */
[----:B------:R-:W-:Y:S02]  /*1400*/  IMAD R15, R15, c[0x0][0x1a8], RZ ;  /* 0x00006a000f0f7a24 */ /* 0x000fe400078e02ff */
[----:B------:R-:W-:-:S04]  /*1410*/  IMAD.WIDE.U32 R8, R26, c[0x0][0x1a8], R4 ;  /* 0x00006a001a087a25 */ /* 0x000fc800078e0004 */
[----:B------:R-:W-:Y:S02]  /*1420*/  IMAD R17, R6, c[0x0][0x1a0], RZ ;  /* 0x0000680006117a24 */ /* 0x000fe400078e02ff */
[----:B------:R-:W-:Y:S02]  /*1430*/  IMAD.IADD R5, R11, 0x1, R16 ;  /* 0x000000010b057824 */ /* 0x000fe400078e0210 */
[C---:B------:R-:W-:Y:S02]  /*1440*/  IMAD R11, R2.reuse, c[0x0][0x19c], R0 ;  /* 0x00006700020b7a24 */ /* 0x040fe400078e0200 */
[----:B------:R-:W-:-:S04]  /*1450*/  IMAD.WIDE.U32 R6, R2, c[0x0][0x198], R12 ;  /* 0x0000660002067a25 */ /* 0x000fc800078e000c */
[----:B------:R-:W-:Y:S01]  /*1460*/  IMAD R15, R26, c[0x0][0x1ac], R15 ;  /* 0x00006b001a0f7a24 */ /* 0x000fe200078e020f */
[C---:B------:R-:W-:Y:S01]  /*1470*/  LEA R250, P0, R6.reuse, c[0x0][0x168], 0x1 ;  /* 0x00005a0006fa7a11 */ /* 0x040fe200078008ff */
[----:B------:R-:W-:Y:S02]  /*1480*/  IMAD.IADD R7, R7, 0x1, R11 ;  /* 0x0000000107077824 */ /* 0x000fe400078e020b */
[----:B------:R-:W-:Y:S02]  /*1490*/  IMAD.MOV.U32 R4, RZ, RZ, R10 ;  /* 0x000000ffff047224 */ /* 0x000fe400078e000a */
[----:B------:R-:W-:Y:S01]  /*14a0*/  IMAD.IADD R3, R9, 0x1, R15 ;  /* 0x0000000109037824 */ /* 0x000fe200078e020f */
[----:B------:R-:W-:Y:S01]  /*14b0*/  LEA.HI.X R249, R6, c[0x0][0x16c], R7, 0x1, P0 ;  /* 0x00005b0006f97a11 */ /* 0x000fe200000f0c07 */
[----:B------:R-:W-:Y:S02]  /*14c0*/  IMAD.MOV.U32 R2, RZ, RZ, R8 ;  /* 0x000000ffff027224 */ /* 0x000fe400078e0008 */
[----:B------:R-:W-:-:S02]  /*14d0*/  IMAD R0, R19, c[0x0][0x190], RZ ;  /* 0x0000640013007a24 */ /* 0x000fc400078e02ff */
[C---:B------:R-:W-:Y:S02]  /*14e0*/  IMAD R9, R14.reuse, c[0x0][0x1a4], R17 ;  /* 0x000069000e097a24 */ /* 0x040fe400078e0211 */
[----:B------:R-:W-:Y:S01]  /*14f0*/  IMAD.WIDE.U32 R4, R14, c[0x0][0x1a0], R4 ;  /* 0x000068000e047a25 */ /* 0x000fe200078e0004 */
[----:B------:R-:W-:-:S03]  /*1500*/  IADD3 R14, P0, R250, UR9, RZ ;  /* 0x00000009fa0e7c10 */ /* 0x000fc6000ff1e0ff */
[----:B------:R-:W-:Y:S01]  /*1510*/  IMAD R0, R18, c[0x0][0x194], R0 ;  /* 0x0000650012007a24 */ /* 0x000fe200078e0200 */
[----:B------:R-:W-:Y:S01]  /*1520*/  LEA R28, P1, R4, c[0x0][0x170], 0x1 ;  /* 0x00005c00041c7a11 */ /* 0x000fe200078208ff */
[----:B------:R-:W-:Y:S01]  /*1530*/  IMAD.WIDE.U32 R2, R18, c[0x0][0x190], R2 ;  /* 0x0000640012027a25 */ /* 0x000fe200078e0002 */
[----:B------:R-:W-:Y:S02]  /*1540*/  IADD3.X R15, R249, UR5, RZ, P0, !PT ;  /* 0x00000005f90f7c10 */ /* 0x000fe400087fe4ff */
[----:B------:R-:W-:Y:S01]  /*1550*/  IADD3 R12, P0, R14, UR9, RZ ;  /* 0x000000090e0c7c10 */ /* 0x000fe2000ff1e0ff */
[----:B------:R-:W-:Y:S01]  /*1560*/  IMAD.IADD R5, R5, 0x1, R9 ;  /* 0x0000000105057824 */ /* 0x000fe200078e0209 */
[----:B------:R-:W-:Y:S01]  /*1570*/  LEA R6, P2, R2, c[0x0][0x160], 0x1 ;  /* 0x0000580002067a11 */ /* 0x000fe200078408ff */
[----:B------:R-:W-:Y:S01]  /*1580*/  IMAD.IADD R0, R3, 0x1, R0 ;  /* 0x0000000103007824 */ /* 0x000fe200078e0200 */
[----:B------:R-:W-:Y:S01]  /*1590*/  IADD3.X R13, R15, UR5, RZ, P0, !PT ;  /* 0x000000050f0d7c10 */ /* 0x000fe200087fe4ff */
[----:B------:R-:W-:Y:S01]  /*15a0*/  IMAD.SHL.U32 R243, R243, 0x2, RZ ;  /* 0x00000002f3f37824 */ /* 0x000fe200078e00ff */
[----:B------:R-:W-:-:S02]  /*15b0*/  LEA.HI.X R29, R4, c[0x0][0x174], R5, 0x1, P1 ;  /* 0x00005d00041d7a11 */ /* 0x000fc400008f0c05 */
[----:B------:R-:W-:Y:S02]  /*15c0*/  LEA.HI.X R7, R2, c[0x0][0x164], R0, 0x1, P2 ;  /* 0x0000590002077a11 */ /* 0x000fe400010f0c00 */
[----:B------:R-:W-:Y:S01]  /*15d0*/  IADD3 R4, P1, R6, UR12, RZ ;  /* 0x0000000c06047c10 */ /* 0x000fe2000ff3e0ff */
[----:B------:R-:W-:Y:S01]  /*15e0*/  STL.64 [R1], R28 ;  /* 0x0000001c01007387 */ /* 0x000fe20000100a00 */
[----:B------:R-:W-:Y:S02]  /*15f0*/  IADD3 R10, P0, R12, UR9, RZ ;  /* 0x000000090c0a7c10 */ /* 0x000fe4000ff1e0ff */
[----:B------:R-:W-:Y:S01]  /*1600*/  IADD3.X R5, R7, UR7, RZ, P1, !PT ;  /* 0x0000000707057c10 */ /* 0x000fe20008ffe4ff */
[----:B------:R-:W-:Y:S01]  /*1610*/  @!PT LDS RZ, [RZ] ;  /* 0x00000000fffff984 */ /* 0x000fe20000000800 */
[----:B------:R-:W-:Y:S01]  /*1620*/  @!PT LDS RZ, [RZ] ;  /* 0x00000000fffff984 */ /* 0x000fe20000000800 */
[----:B------:R-:W-:Y:S01]  /*1630*/  @!PT LDS RZ, [RZ] ;  /* 0x00000000fffff984 */ /* 0x000fe20000000800 */
[----:B------:R1:W-:Y:S01]  /*1640*/  LDGSTS.E.BYPASS.LTC128B.128 [R243], [R6.64] ;  /* 0x0000000006f37fae */ /* 0x0003e2000b901d4a */
[----:B------:R-:W-:Y:S02]  /*1650*/  IADD3 R2, P1, R4, UR12, RZ ;  /* 0x0000000c04027c10 */ /* 0x000fe4000ff3e0ff */
[----:B------:R-:W-:Y:S01]  /*1660*/  IADD3.X R11, R13, UR5, RZ, P0, !PT ;  /* 0x000000050d0b7c10 */ /* 0x000fe200087fe4ff */
[----:B------:R2:W-:Y:S01]  /*1670*/  LDGSTS.E.BYPASS.LTC128B.128 [R243+0x800], [R4.64] ;  /* 0x0080000004f37fae */ /* 0x0005e2000b901d4a */
[----:B------:R-:W-:-:S02]  /*1680*/  IADD3 R8, P0, R10, UR9, RZ ;  /* 0x000000090a087c10 */ /* 0x000fc4000ff1e0ff */
[----:B------:R-:W-:Y:S02]  /*1690*/  IADD3.X R3, R5, UR7, RZ, P1, !PT ;  /* 0x0000000705037c10 */ /* 0x000fe40008ffe4ff */
[----:B------:R-:W-:Y:S02]  /*16a0*/  IADD3 R16, P1, R2, UR12, RZ ;  /* 0x0000000c02107c10 */ /* 0x000fe4000ff3e0ff */
[----:B------:R-:W-:Y:S01]  /*16b0*/  IADD3.X R9, R11, UR5, RZ, P0, !PT ;  /* 0x000000050b097c10 */ /* 0x000fe200087fe4ff */
[----:B------:R3:W-:Y:S01]  /*16c0*/  LDGSTS.E.BYPASS.LTC128B.128 [R243+0x1000], [R2.64] ;  /* 0x0100000002f37fae */ /* 0x0007e2000b901d4a */
[----:B------:R-:W-:Y:S01]  /*16d0*/  IADD3.X R17, R3, UR7, RZ, P1, !PT ;  /* 0x0000000703117c10 */ /* 0x000fe20008ffe4ff */
[----:B------:R-:W-:Y:S01]  /*16e0*/  ULDC.64 UR6, c[0x0][0x1a0] ;  /* 0x0000680000067ab9 */ /* 0x000fe20000000a00 */
[----:B------:R-:W-:Y:S01]  /*16f0*/  LOP3.LUT P1, RZ, R73, 0x2, RZ, 0xc0, !PT ;  /* 0x0000000249ff7812 */ /* 0x000fe2000782c0ff */
[----:B------:R-:W-:Y:S02]  /*1700*/  USHF.L.U32 UR12, UR6, 0x5, URZ ;  /* 0x00000005060c7899 */ /* 0x000fe4000800063f */
[----:B------:R4:W-:Y:S01]  /*1710*/  LDGSTS.E.BYPASS.LTC128B.128 [R243+0x1800], [R16.64] ;  /* 0x0180000010f37fae */ /* 0x0009e2000b901d4a */
[----:B------:R-:W-:Y:S01]  /*1720*/  USHF.L.U64.HI UR7, UR6, UR8, UR7 ;  /* 0x0000000806077299 */ /* 0x000fe20008010207 */
[----:B-1----:R-:W-:-:S04]  /*1730*/  IADD3 R6, P0, R8, UR9, RZ ;  /* 0x0000000908067c10 */ /* 0x002fc8000ff1e0ff */
[----:B------:R-:W-:Y:S01]  /*1740*/  IADD3.X R7, R9, UR5, RZ, P0, !PT ;  /* 0x0000000509077c10 */ /* 0x000fe200087fe4ff */
[----:B--2---:R-:W-:Y:S02]  /*1750*/  IMAD.MOV.U32 R4, RZ, RZ, R250 ;  /* 0x000000ffff047224 */ /* 0x004fe400078e00fa */
[----:B------:R-:W-:Y:S01]  /*1760*/  IMAD.MOV.U32 R5, RZ, RZ, R249 ;  /* 0x000000ffff057224 */ /* 0x000fe200078e00f9 */
[----:B---3--:R-:W-:-:S04]  /*1770*/  IADD3 R2, P0, R6, UR9, RZ ;  /* 0x0000000906027c10 */ /* 0x008fc8000ff1e0ff */
[----:B------:R1:W-:Y:S01]  /*1780*/  LDGSTS.E.BYPASS.LTC128B.128 [R243+0x2000], [R4.64] ;  /* 0x0200000004f37fae */ /* 0x0003e2000b901d4a */
[----:B------:R-:W-:-:S03]  /*1790*/  IADD3.X R3, R7, UR5, RZ, P0, !PT ;  /* 0x0000000507037c10 */ /* 0x000fc600087fe4ff */
[----:B------:R2:W-:Y:S04]  /*17a0*/  LDGSTS.E.BYPASS.LTC128B.128 [R243+0x2800], [R14.64] ;  /* 0x028000000ef37fae */ /* 0x0005e8000b901d4a */
[----:B------:R3:W-:Y:S04]  /*17b0*/  LDGSTS.E.BYPASS.LTC128B.128 [R243+0x3000], [R12.64] ;  /* 0x030000000cf37fae */ /* 0x0007e8000b901d4a */
[----:B------:R5:W-:Y:S04]  /*17c0*/  LDGSTS.E.BYPASS.LTC128B.128 [R243+0x3800], [R10.64] ;  /* 0x038000000af37fae */ /* 0x000be8000b901d4a */
[----:B------:R3:W-:Y:S04]  /*17d0*/  LDGSTS.E.BYPASS.LTC128B.128 [R243+0x4000], [R8.64] ;  /* 0x0400000008f37fae */ /* 0x0007e8000b901d4a */
[----:B------:R4:W-:Y:S04]  /*17e0*/  LDGSTS.E.BYPASS.LTC128B.128 [R243+0x4800], [R6.64] ;  /* 0x0480000006f37fae */ /* 0x0009e8000b901d4a */
[----:B------:R4:W-:Y:S01]  /*17f0*/  LDGSTS.E.BYPASS.LTC128B.128 [R243+0x5000], [R2.64] ;  /* 0x0500000002f37fae */ /* 0x0009e2000b901d4a */
[----:B-1----:R-:W-:-:S04]  /*1800*/  IADD3 R4, P0, R2, UR9, RZ ;  /* 0x0000000902047c10 */ /* 0x002fc8000ff1e0ff */
[----:B------:R-:W-:Y:S02]  /*1810*/  IADD3.X R5, R3, UR5, RZ, P0, !PT ;  /* 0x0000000503057c10 */ /* 0x000fe400087fe4ff */
[----:B--2---:R-:W-:-:S03]  /*1820*/  IADD3 R14, P0, R4, UR9, RZ ;  /* 0x00000009040e7c10 */ /* 0x004fc6000ff1e0ff */
[----:B------:R1:W-:Y:S01]  /*1830*/  LDGSTS.E.BYPASS.LTC128B.128 [R243+0x5800], [R4.64] ;  /* 0x0580000004f37fae */ /* 0x0003e2000b901d4a */
[----:B------:R-:W-:Y:S02]  /*1840*/  IADD3.X R15, R5, UR5, RZ, P0, !PT ;  /* 0x00000005050f7c10 */ /* 0x000fe400087fe4ff */
[----:B-----5:R-:W-:-:S03]  /*1850*/  IADD3 R10, P0, R14, UR9, RZ ;  /* 0x000000090e0a7c10 */ /* 0x020fc6000ff1e0ff */
[----:B------:R2:W-:Y:S01]  /*1860*/  LDGSTS.E.BYPASS.LTC128B.128 [R243+0x6000], [R14.64] ;  /* 0x060000000ef37fae */ /* 0x0005e2000b901d4a */
[----:B------:R-:W-:Y:S02]  /*1870*/  IADD3.X R11, R15, UR5, RZ, P0, !PT ;  /* 0x000000050f0b7c10 */ /* 0x000fe400087fe4ff */
[----:B---3--:R-:W-:-:S03]  /*1880*/  IADD3 R8, P0, R10, UR9, RZ ;  /* 0x000000090a087c10 */ /* 0x008fc6000ff1e0ff */
[----:B------:R3:W-:Y:S01]  /*1890*/  LDGSTS.E.BYPASS.LTC128B.128 [R243+0x6800], [R10.64] ;  /* 0x068000000af37fae */ /* 0x0007e2000b901d4a */
[----:B------:R-:W-:Y:S02]  /*18a0*/  IADD3.X R9, R11, UR5, RZ, P0, !PT ;  /* 0x000000050b097c10 */ /* 0x000fe400087fe4ff */
[----:B----4-:R-:W-:-:S03]  /*18b0*/  IADD3 R6, P0, R8, UR9, RZ ;  /* 0x0000000908067c10 */ /* 0x010fc6000ff1e0ff */
[----:B------:R4:W-:Y:S01]  /*18c0*/  LDGSTS.E.BYPASS.LTC128B.128 [R243+0x7000], [R8.64] ;  /* 0x0700000008f37fae */ /* 0x0009e2000b901d4a */
[----:B------:R-:W-:-:S05]  /*18d0*/  IADD3.X R7, R9, UR5, RZ, P0, !PT ;  /* 0x0000000509077c10 */ /* 0x000fca00087fe4ff */
[----:B------:R5:W-:Y:S01]  /*18e0*/  LDGSTS.E.BYPASS.LTC128B.128 [R243+0x7800], [R6.64] ;  /* 0x0780000006f37fae */ /* 0x000be2000b901d4a */
[----:B-1----:R-:W-:-:S04]  /*18f0*/  IADD3 R4, P0, R6, UR9, RZ ;  /* 0x0000000906047c10 */ /* 0x002fc8000ff1e0ff */
[----:B------:R-:W-:Y:S02]  /*1900*/  IADD3.X R5, R7, UR5, RZ, P0, !PT ;  /* 0x0000000507057c10 */ /* 0x000fe400087fe4ff */
[----:B------:R-:W-:-:S03]  /*1910*/  IADD3 R2, P0, R4, UR9, RZ ;  /* 0x0000000904027c10 */ /* 0x000fc6000ff1e0ff */
[----:B------:R1:W-:Y:S01]  /*1920*/  LDGSTS.E.BYPASS.LTC128B.128 [R243+0x8000], [R4.64] ;  /* 0x0800000004f37fae */ /* 0x0003e2000b901d4a */
[----:B------:R-:W-:-:S05]  /*1930*/  IADD3.X R3, R5, UR5, RZ, P0, !PT ;  /* 0x0000000505037c10 */ /* 0x000fca00087fe4ff */
[----:B------:R2:W-:Y:S01]  /*1940*/  LDGSTS.E.BYPASS.LTC128B.128 [R243+0x8800], [R2.64] ;  /* 0x0880000002f37fae */ /* 0x0005e2000b901d4a */
[----:B-----5:R-:W-:-:S04]  /*1950*/  IADD3 R6, P0, R2, UR9, RZ ;  /* 0x0000000902067c10 */ /* 0x020fc8000ff1e0ff */
[----:B------:R-:W-:-:S05]  /*1960*/  IADD3.X R7, R3, UR5, RZ, P0, !PT ;  /* 0x0000000503077c10 */ /* 0x000fca00087fe4ff */
[----:B------:R5:W-:Y:S01]  /*1970*/  LDGSTS.E.BYPASS.LTC128B.128 [R243+0x9000], [R6.64] ;  /* 0x0900000006f37fae */ /* 0x000be2000b901d4a */
[----:B-1----:R-:W-:Y:S01]  /*1980*/  SHF.R.S32.HI R4, RZ, 0x4, R22 ;  /* 0x00000004ff047819 */ /* 0x002fe20000011416 */
[----:B------:R-:W-:-:S03]  /*1990*/  IMAD.SHL.U32 R5, R72, 0x40, RZ ;  /* 0x0000004048057824 */ /* 0x000fc600078e00ff */
[----:B------:R-:W-:Y:S02]  /*19a0*/  LEA.HI R0, R22, R4, RZ, 0x1 ;  /* 0x0000000416007211 */ /* 0x000fe400078f08ff */
[----:B--2---:R-:W-:-:S04]  /*19b0*/  IADD3 R2, P0, R6, UR9, RZ ;  /* 0x0000000906027c10 */ /* 0x004fc8000ff1e0ff */
[----:B------:R-:W-:-:S05]  /*19c0*/  IADD3.X R3, R7, UR5, RZ, P0, !PT ;  /* 0x0000000507037c10 */ /* 0x000fca00087fe4ff */
[----:B------:R1:W-:Y:S04]  /*19d0*/  LDGSTS.E.BYPASS.LTC128B.128 [R243+0x9800], [R2.64] ;  /* 0x0980000002f37fae */ /* 0x0003e8000b901d4a */
[----:B------:R-:W0:Y:S01]  /*19e0*/  LDGDEPBAR ;  /* 0x00000000000079af */ /* 0x000e220000000000 */
[----:B-----5:R-:W-:-:S04]  /*19f0*/  IADD3 R6, P0, R28, UR12, RZ ;  /* 0x0000000c1c067c10 */ /* 0x020fc8000ff1e0ff */
[----:B------:R-:W-:Y:S02]  /*1a00*/  IADD3.X R7, R29, UR7, RZ, P0, !PT ;  /* 0x000000071d077c10 */ /* 0x000fe400087fe4ff */
[----:B-1----:R-:W-:Y:S01]  /*1a10*/  LOP3.LUT R2, R0, 0xfffffffe, RZ, 0xc0, !PT ;  /* 0xfffffffe00027812 */ /* 0x002fe200078ec0ff */
[----:B------:R-:W-:-:S04]  /*1a20*/  DEPBAR.LE SB0, 0x0 ;  /* 0x000080000000791a */ /* 0x000fc80000000000 */
[----:B------:R-:W-:Y:S01]  /*1a30*/  IMAD.IADD R3, R4, 0x1, -R2 ;  /* 0x0000000104037824 */ /* 0x000fe200078e0a02 */
[----:B------:R-:W-:Y:S01]  /*1a40*/  BAR.SYNC.DEFER_BLOCKING 0x0 ;  /* 0x0000000000007b1d */ /* 0x000fe20000010000 */
[----:B------:R-:W-:Y:S01]  /*1a50*/  LOP3.LUT R0, R5, 0x1c0, RZ, 0xc0, !PT ;  /* 0x000001c005007812 */ /* 0x000fe200078ec0ff */
[----:B------:R-:W-:Y:S01]  /*1a60*/  IMAD.SHL.U32 R2, R73, 0x40, RZ ;  /* 0x0000004049027824 */ /* 0x000fe200078e00ff */
[----:B------:R-:W-:Y:S01]  /*1a70*/  IADD3 R4, P0, R6, UR12, RZ ;  /* 0x0000000c06047c10 */ /* 0x000fe2000ff1e0ff */
[----:B---3--:R-:W-:Y:S01]  /*1a80*/  IMAD.SHL.U32 R11, R3, 0x8, RZ ;  /* 0x00000008030b7824 */ /* 0x008fe200078e00ff */
[----:B------:R-:W-:Y:S02]  /*1a90*/  LOP3.LUT R10, R0, 0x8, R23, 0xf8, !PT ;  /* 0x00000008000a7812 */ /* 0x000fe400078ef817 */
[----:B----4-:R-:W-:Y:S02]  /*1aa0*/  SHF.R.U32.HI R9, RZ, 0x3, R0 ;  /* 0x00000003ff097819 */ /* 0x010fe40000011600 */
[----:B------:R-:W-:-:S02]  /*1ab0*/  IADD3.X R5, R7, UR7, RZ, P0, !PT ;  /* 0x0000000707057c10 */ /* 0x000fc400087fe4ff */
[----:B------:R-:W-:Y:S02]  /*1ac0*/  IADD3 R8, P0, R4, UR12, RZ ;  /* 0x0000000c04087c10 */ /* 0x000fe4000ff1e0ff */
[----:B------:R-:W-:Y:S02]  /*1ad0*/  LOP3.LUT R0, R2, 0x1c0, RZ, 0xc0, !PT ;  /* 0x000001c002007812 */ /* 0x000fe400078ec0ff */
[----:B------:R-:W-:Y:S02]  /*1ae0*/  LOP3.LUT R2, R10, R9, RZ, 0x3c, !PT ;  /* 0x000000090a027212 */ /* 0x000fe400078e3cff */
[----:B------:R-:W-:Y:S02]  /*1af0*/  IADD3.X R9, R5, UR7, RZ, P0, !PT ;  /* 0x0000000705097c10 */ /* 0x000fe400087fe4ff */
[----:B------:R-:W-:Y:S01]  /*1b00*/  IADD3 R12, P0, R8, UR12, RZ ;  /* 0x0000000c080c7c10 */ /* 0x000fe2000ff1e0ff */
[----:B------:R-:W-:Y:S01]  /*1b10*/  IMAD R3, R3, 0x200, R2 ;  /* 0x0000020003037824 */ /* 0x000fe200078e0202 */
[----:B------:R-:W-:-:S02]  /*1b20*/  LOP3.LUT R11, R0, 0x8, R11, 0xf8, !PT ;  /* 0x00000008000b7812 */ /* 0x000fc400078ef80b */
[----:B------:R-:W-:Y:S01]  /*1b30*/  SHF.R.U32.HI R0, RZ, 0x3, R0 ;  /* 0x00000003ff007819 */ /* 0x000fe20000011600 */
[----:B------:R-:W-:Y:S01]  /*1b40*/  @!PT LDS RZ, [RZ] ;  /* 0x00000000fffff984 */ /* 0x000fe20000000800 */
[----:B------:R-:W-:Y:S01]  /*1b50*/  @!PT LDS RZ, [RZ] ;  /* 0x00000000fffff984 */ /* 0x000fe20000000800 */
[----:B------:R-:W-:Y:S01]  /*1b60*/  @!PT LDS RZ, [RZ] ;  /* 0x00000000fffff984 */ /* 0x000fe20000000800 */
[----:B------:R1:W-:Y:S01]  /*1b70*/  LDGSTS.E.BYPASS.LTC128B.128 [R243+0xa000], [R28.64] ;  /* 0x0a0000001cf37fae */ /* 0x0003e2000b901d4a */
[----:B------:R-:W-:Y:S02]  /*1b80*/  IADD3.X R13, R9, UR7, RZ, P0, !PT ;  /* 0x00000007090d7c10 */ /* 0x000fe400087fe4ff */
[----:B------:R-:W-:Y:S01]  /*1b90*/  IADD3 R10, P0, R12, UR12, RZ ;  /* 0x0000000c0c0a7c10 */ /* 0x000fe2000ff1e0ff */
[----:B------:R2:W-:Y:S01]  /*1ba0*/  LDGSTS.E.BYPASS.LTC128B.128 [R243+0xa800], [R6.64] ;  /* 0x0a80000006f37fae */ /* 0x0005e2000b901d4a */
[----:B------:R-:W-:Y:S01]  /*1bb0*/  LOP3.LUT R240, R11, R0, RZ, 0x3c, !PT ;  /* 0x000000000bf07212 */ /* 0x000fe200078e3cff */
[----:B------:R-:W-:Y:S01]  /*1bc0*/  IMAD.SHL.U32 R0, R21, 0x40, RZ ;  /* 0x0000004015007824 */ /* 0x000fe200078e00ff */
[----:B------:R-:W-:Y:S01]  /*1bd0*/  IADD3.X R11, R13, UR7, RZ, P0, !PT ;  /* 0x000000070d0b7c10 */ /* 0x000fe200087fe4ff */
[----:B------:R3:W-:Y:S01]  /*1be0*/  LDGSTS.E.BYPASS.LTC128B.128 [R243+0xb000], [R4.64] ;  /* 0x0b00000004f37fae */ /* 0x0007e2000b901d4a */
[----:B------:R-:W-:-:S02]  /*1bf0*/  IADD3 R14, P0, R10, UR12, RZ ;  /* 0x0000000c0a0e7c10 */ /* 0x000fc4000ff1e0ff */
[----:B------:R-:W-:Y:S01]  /*1c00*/  LOP3.LUT R227, R0, 0xfffffe00, RZ, 0xc0, !PT ;  /* 0xfffffe0000e37812 */ /* 0x000fe200078ec0ff */
[----:B------:R4:W-:Y:S01]  /*1c10*/  LDGSTS.E.BYPASS.LTC128B.128 [R243+0xb800], [R8.64] ;  /* 0x0b80000008f37fae */ /* 0x0009e2000b901d4a */
[----:B------:R-:W-:Y:S02]  /*1c20*/  IADD3.X R15, R11, UR7, RZ, P0, !PT ;  /* 0x000000070b0f7c10 */ /* 0x000fe400087fe4ff */
[----:B------:R-:W-:Y:S01]  /*1c30*/  LEA R221, R3, 0x2000, 0x1 ;  /* 0x0000200003dd7811 */ /* 0x000fe200078e08ff */
[----:B------:R5:W-:Y:S01]  /*1c40*/  LDGSTS.E.BYPASS.LTC128B.128 [R243+0xc000], [R12.64] ;  /* 0x0c0000000cf37fae */ /* 0x000be2000b901d4a */
[----:B------:R-:W-:Y:S02]  /*1c50*/  IMAD R0, R129, 0x400, R227 ;  /* 0x0000040081007824 */ /* 0x000fe400078e02e3 */
[----:B------:R-:W-:Y:S01]  /*1c60*/  IADD3 R222, R221, 0x40, RZ ;  /* 0x00000040ddde7810 */ /* 0x000fe20007ffe0ff */
[----:B------:R1:W-:Y:S01]  /*1c70*/  LDGSTS.E.BYPASS.LTC128B.128 [R243+0xc800], [R10.64] ;  /* 0x0c8000000af37fae */ /* 0x0003e2000b901d4a */
[----:B------:R-:W-:-:S03]  /*1c80*/  IMAD.IADD R0, R0, 0x1, R240 ;  /* 0x0000000100007824 */ /* 0x000fc600078e02f0 */
[----:B------:R5:W-:Y:S01]  /*1c90*/  LDGSTS.E.BYPASS.LTC128B.128 [R243+0xd000], [R14.64] ;  /* 0x0d0000000ef37fae */ /* 0x000be2000b901d4a */
[----:B------:R-:W-:Y:S01]  /*1ca0*/  IMAD.SHL.U32 R223, R0, 0x2, RZ ;  /* 0x0000000200df7824 */ /* 0x000fe200078e00ff */
[----:B------:R-:W-:Y:S02]  /*1cb0*/  SEL R0, R48, 0xffffffe0, !P1 ;  /* 0xffffffe030007807 */ /* 0x000fe40004800000 */
[----:B------:R-:W-:Y:S02]  /*1cc0*/  LOP3.LUT P1, RZ, R73, 0x4, RZ, 0xc0, !PT ;  /* 0x0000000449ff7812 */ /* 0x000fe4000782c0ff */
[----:B--2---:R-:W-:Y:S01]  /*1cd0*/  IADD3 R6, P0, R14, UR12, RZ ;  /* 0x0000000c0e067c10 */ /* 0x004fe2000ff1e0ff */
[----:B------:R-:W-:-:S03]  /*1ce0*/  IMAD.IADD R226, R223, 0x1, R0 ;  /* 0x00000001dfe27824 */ /* 0x000fc600078e0200 */
[----:B------:R-:W-:Y:S02]  /*1cf0*/  IADD3.X R7, R15, UR7, RZ, P0, !PT ;  /* 0x000000070f077c10 */ /* 0x000fe400087fe4ff */
[----:B---3--:R-:W-:-:S03]  /*1d00*/  IADD3 R4, P0, R6, UR12, RZ ;  /* 0x0000000c06047c10 */ /* 0x008fc6000ff1e0ff */
[----:B------:R2:W-:Y:S01]  /*1d10*/  LDGSTS.E.BYPASS.LTC128B.128 [R243+0xd800], [R6.64] ;  /* 0x0d80000006f37fae */ /* 0x0005e2000b901d4a */
[----:B------:R-:W-:Y:S02]  /*1d20*/  IADD3.X R5, R7, UR7, RZ, P0, !PT ;  /* 0x0000000707057c10 */ /* 0x000fe400087fe4ff */
[----:B----4-:R-:W-:-:S03]  /*1d30*/  IADD3 R8, P0, R4, UR12, RZ ;  /* 0x0000000c04087c10 */ /* 0x010fc6000ff1e0ff */
[----:B------:R3:W-:Y:S01]  /*1d40*/  LDGSTS.E.BYPASS.LTC128B.128 [R243+0xe000], [R4.64] ;  /* 0x0e00000004f37fae */ /* 0x0007e2000b901d4a */
[----:B------:R-:W-:Y:S02]  /*1d50*/  IADD3.X R9, R5, UR7, RZ, P0, !PT ;  /* 0x0000000705097c10 */ /* 0x000fe400087fe4ff */
[----:B-1----:R-:W-:-:S03]  /*1d60*/  IADD3 R10, P0, R8, UR12, RZ ;  /* 0x0000000c080a7c10 */ /* 0x002fc6000ff1e0ff */
[----:B------:R1:W-:Y:S01]  /*1d70*/  LDGSTS.E.BYPASS.LTC128B.128 [R243+0xe800], [R8.64] ;  /* 0x0e80000008f37fae */ /* 0x0003e2000b901d4a */
[----:B------:R-:W-:-:S05]  /*1d80*/  IADD3.X R11, R9, UR7, RZ, P0, !PT ;  /* 0x00000007090b7c10 */ /* 0x000fca00087fe4ff */
[----:B------:R4:W-:Y:S01]  /*1d90*/  LDGSTS.E.BYPASS.LTC128B.128 [R243+0xf000], [R10.64] ;  /* 0x0f0000000af37fae */ /* 0x0009e2000b901d4a */
[----:B--2---:R-:W-:-:S04]  /*1da0*/  IADD3 R6, P0, R10, UR12, RZ ;  /* 0x0000000c0a067c10 */ /* 0x004fc8000ff1e0ff */
[----:B------:R-:W-:Y:S02]  /*1db0*/  IADD3.X R7, R11, UR7, RZ, P0, !PT ;  /* 0x000000070b077c10 */ /* 0x000fe400087fe4ff */
[----:B---3--:R-:W-:-:S03]  /*1dc0*/  IADD3 R4, P0, R6, UR12, RZ ;  /* 0x0000000c06047c10 */ /* 0x008fc6000ff1e0ff */
        /* <DEDUP_REMOVED lines=8> */
[----:B-1----:R-:W-:-:S03]  /*1e50*/  IADD3 R4, P0, R6, UR12, RZ ;  /* 0x0000000c06047c10 */ /* 0x002fc6000ff1e0ff */
[----:B------:R1:W-:Y:S01]  /*1e60*/  LDGSTS.E.BYPASS.LTC128B.128 [R243+0x11000], [R6.64] ;  /* 0x1100000006f37fae */ /* 0x0003e2000b901d4a */
[----:B------:R-:W-:Y:S01]  /*1e70*/  IADD3.X R5, R7, UR7, RZ, P0, !PT ;  /* 0x0000000707057c10 */ /* 0x000fe200087fe4ff */
[----:B---3--:R-:W-:Y:S01]  /*1e80*/  IMAD.SHL.U32 R8, R3, 0x2, RZ ;  /* 0x0000000203087824 */ /* 0x008fe200078e00ff */
[----:B------:R-:W-:-:S03]  /*1e90*/  LOP3.LUT P0, RZ, R72, 0x2, RZ, 0xc0, !PT ;  /* 0x0000000248ff7812 */ /* 0x000fc6000780c0ff */
[----:B------:R1:W-:Y:S01]  /*1ea0*/  LDGSTS.E.BYPASS.LTC128B.128 [R243+0x11800], [R4.64] ;  /* 0x1180000004f37fae */ /* 0x0003e2000b901d4a */
[----:B------:R-:W-:-:S03]  /*1eb0*/  SEL R2, R48, 0xffffffe0, !P0 ;  /* 0xffffffe030027807 */ /* 0x000fc60004000000 */
[----:B------:R-:W-:Y:S01]  /*1ec0*/  LDSM.16.M88.4 R36, [R8+0x2000] ;  /* 0x002000000824783b */ /* 0x000fe20000000200 */
[----:B------:R-:W-:Y:S01]  /*1ed0*/  LOP3.LUT P0, RZ, R72, 0x4, RZ, 0xc0, !PT ;  /* 0x0000000448ff7812 */ /* 0x000fe2000780c0ff */
[C---:B------:R-:W-:Y:S02]  /*1ee0*/  IMAD.IADD R220, R221.reuse, 0x1, R2 ;  /* 0x00000001dddc7824 */ /* 0x040fe400078e0202 */
[----:B------:R-:W-:Y:S04]  /*1ef0*/  LDSM.16.M88.4 R32, [R8+0x2800] ;  /* 0x002800000820783b */ /* 0x000fe80000000200 */
[----:B------:R-:W-:Y:S04]  /*1f00*/  LDSM.16.M88.4 R28, [R8+0x3000] ;  /* 0x00300000081c783b */ /* 0x000fe80000000200 */
[----:B------:R-:W-:Y:S02]  /*1f10*/  LDSM.16.M88.4 R24, [R8+0x3800] ;  /* 0x003800000818783b */ /* 0x000fe40000000200 */
[----:B------:R-:W-:-:S02]  /*1f20*/  @P0 IADD3 R222, R221, -0x40, RZ ;  /* 0xffffffc0ddde0810 */ /* 0x000fc40007ffe0ff */
[----:B------:R-:W-:Y:S04]  /*1f30*/  LDSM.16.M88.4 R20, [R8+0x4000] ;  /* 0x004000000814783b */ /* 0x000fe80000000200 */
[----:B------:R-:W-:Y:S04]  /*1f40*/  LDSM.16.M88.4 R16, [R8+0x4800] ;  /* 0x004800000810783b */ /* 0x000fe80000000200 */
[----:B-1----:R-:W1:Y:S04]  /*1f50*/  LDSM.16.M88.4 R4, [R223] ;  /* 0x00000000df04783b */ /* 0x002e680000000200 */
[----:B-----5:R-:W2:Y:S04]  /*1f60*/  LDSM.16.M88.4 R12, [R8+0x5000] ;  /* 0x00500000080c783b */ /* 0x020ea80000000200 */
[----:B------:R-:W3:Y:S04]  /*1f70*/  LDSM.16.M88.4 R44, [R8+0x6000] ;  /* 0x00600000082c783b */ /* 0x000ee80000000200 */
[----:B------:R-:W5:Y:S04]  /*1f80*/  LDSM.16.M88.4 R40, [R8+0x5800] ;  /* 0x005800000828783b */ /* 0x000f680000000200 */
[----:B------:R-:W-:Y:S04]  /*1f90*/  LDSM.16.M88.4 R48, [R220+0x800] ;  /* 0x00080000dc30783b */ /* 0x000fe80000000200 */
[----:B------:R-:W-:Y:S04]  /*1fa0*/  LDSM.16.M88.4 R52, [R220+0x1000] ;  /* 0x00100000dc34783b */ /* 0x000fe80000000200 */
[----:B------:R-:W0:Y:S01]  /*1fb0*/  LDGDEPBAR ;  /* 0x00000000000079af */ /* 0x000e220000000000 */
[C---:B-1----:R-:W-:Y:S08]  /*1fc0*/  HMMA.16816.F32.BF16 R104, R4.reuse, R36, RZ ;  /* 0x000000240468723c */ /* 0x042ff000000418ff */
[C---:B------:R-:W-:Y:S01]  /*1fd0*/  HMMA.16816.F32.BF16 R116, R4.reuse, R38, RZ ;  /* 0x000000260474723c */ /* 0x040fe200000418ff */
[----:B------:R-:W1:Y:S07]  /*1fe0*/  LDSM.16.M88.4 R36, [R8+0x6800] ;  /* 0x006800000824783b */ /* 0x000e6e0000000200 */
        /* <DEDUP_REMOVED lines=15> */
[C---:B--2---:R-:W-:Y:S08]  /*20e0*/  HMMA.16816.F32.BF16 R124, R4.reuse, R12, RZ ;  /* 0x0000000c047c723c */ /* 0x044ff000000418ff */
[C---:B------:R-:W-:Y:S01]  /*20f0*/  HMMA.16816.F32.BF16 R112, R4.reuse, R14, RZ ;  /* 0x0000000e0470723c */ /* 0x040fe200000418ff */
[----:B------:R-:W2:Y:S04]  /*2100*/  LDSM.16.M88.4 R12, [R8+0x9800] ;  /* 0x00980000080c783b */ /* 0x000ea80000000200 */
[----:B----4-:R-:W-:Y:S03]  /*2110*/  LDSM.16.M88.4 R8, [R226] ;  /* 0x00000000e208783b */ /* 0x010fe60000000200 */
[C---:B---3--:R-:W-:Y:S08]  /*2120*/  HMMA.16816.F32.BF16 R96, R4.reuse, R44, RZ ;  /* 0x0000002c0460723c */ /* 0x048ff000000418ff */
[C---:B------:R-:W-:Y:S01]  /*2130*/  HMMA.16816.F32.BF16 R92, R4.reuse, R46, RZ ;  /* 0x0000002e045c723c */ /* 0x040fe200000418ff */
[----:B------:R-:W3:Y:S07]  /*2140*/  LDSM.16.M88.4 R44, [R220] ;  /* 0x00000000dc2c783b */ /* 0x000eee0000000200 */
[C---:B-----5:R-:W-:Y:S08]  /*2150*/  HMMA.16816.F32.BF16 R120, R4.reuse, R40, RZ ;  /* 0x000000280478723c */ /* 0x060ff000000418ff */
[C---:B------:R-:W-:Y:S01]  /*2160*/  HMMA.16816.F32.BF16 R108, R4.reuse, R42, RZ ;  /* 0x0000002a046c723c */ /* 0x040fe200000418ff */
[----:B------:R-:W-:Y:S07]  /*2170*/  LDSM.16.M88.4 R40, [R220+0x1800] ;  /* 0x00180000dc28783b */ /* 0x000fee0000000200 */
[C---:B-1----:R-:W-:Y:S08]  /*2180*/  HMMA.16816.F32.BF16 R88, R4.reuse, R36, RZ ;  /* 0x000000240458723c */ /* 0x042ff000000418ff */
[C---:B------:R-:W-:Y:S01]  /*2190*/  HMMA.16816.F32.BF16 R84, R4.reuse, R38, RZ ;  /* 0x000000260454723c */ /* 0x040fe200000418ff */
[----:B------:R-:W-:Y:S07]  /*21a0*/  LDSM.16.M88.4 R36, [R220+0x2000] ;  /* 0x00200000dc24783b */ /* 0x000fee0000000200 */
[C---:B------:R-:W-:Y:S08]  /*21b0*/  HMMA.16816.F32.BF16 R80, R4.reuse, R32, RZ ;  /* 0x000000200450723c */ /* 0x040ff000000418ff */
        /* <DEDUP_REMOVED lines=14> */
[C---:B--2---:R-:W-:Y:S08]  /*22a0*/  HMMA.16816.F32.BF16 R208, R4.reuse, R12, RZ ;  /* 0x0000000c04d0723c */ /* 0x044ff000000418ff */
[----:B------:R-:W-:Y:S01]  /*22b0*/  HMMA.16816.F32.BF16 R232, R4, R14, RZ ;  /* 0x0000000e04e8723c */ /* 0x000fe200000418ff */
[----:B------:R-:W1:Y:S04]  /*22c0*/  LDSM.16.M88.4 R4, [R220+0x5800] ;  /* 0x00580000dc04783b */ /* 0x000e680000000200 */
[----:B------:R-:W2:Y:S03]  /*22d0*/  LDSM.16.M88.4 R12, [R220+0x5000] ;  /* 0x00500000dc0c783b */ /* 0x000ea60000000200 */
[C---:B---3--:R-:W-:Y:S08]  /*22e0*/  HMMA.16816.F32.BF16 R176, R8.reuse, R44, R104 ;  /* 0x0000002c08b0723c */ /* 0x048ff00000041868 */
[C---:B------:R-:W-:Y:S08]  /*22f0*/  HMMA.16816.F32.BF16 R204, R8.reuse, R48, R100 ;  /* 0x0000003008cc723c */ /* 0x040ff00000041864 */
[C---:B------:R-:W-:Y:S01]  /*2300*/  HMMA.16816.F32.BF16 R100, R8.reuse, R50, R144 ;  /* 0x000000320864723c */ /* 0x040fe20000041890 */
[----:B------:R-:W3:Y:S07]  /*2310*/  LDSM.16.M88.4 R48, [R220+0x6000] ;  /* 0x00600000dc30783b */ /* 0x000eee0000000200 */
[----:B------:R-:W-:Y:S01]  /*2320*/  IMAD.MOV.U32 R45, RZ, RZ, R177 ;  /* 0x000000ffff2d7224 */ /* 0x000fe200078e00b1 */
[----:B------:R-:W-:Y:S01]  /*2330*/  HMMA.16816.F32.BF16 R196, R8, R52, R160 ;  /* 0x0000003408c4723c */ /* 0x000fe200000418a0 */
[----:B------:R-:W-:-:S02]  /*2340*/  IMAD.MOV.U32 R44, RZ, RZ, R178 ;  /* 0x000000ffff2c7224 */ /* 0x000fc400078e00b2 */
[----:B------:R-:W-:Y:S02]  /*2350*/  IMAD.MOV.U32 R74, RZ, RZ, R176 ;  /* 0x000000ffff4a7224 */ /* 0x000fe400078e00b0 */
[----:B------:R-:W-:Y:S02]  /*2360*/  IMAD.MOV.U32 R3, RZ, RZ, R179 ;  /* 0x000000ffff037224 */ /* 0x000fe400078e00b3 */
[----:B------:R-:W-:Y:S01]  /*2370*/  IMAD.MOV.U32 R53, RZ, RZ, R45 ;  /* 0x000000ffff357224 */ /* 0x000fe200078e002d */
[----:B-1----:R-:W-:Y:S01]  /*2380*/  HMMA.16816.F32.BF16 R104, R8, R4, R64 ;  /* 0x000000040868723c */ /* 0x002fe20000041840 */
[----:B------:R-:W-:-:S06]  /*2390*/  IMAD.MOV.U32 R52, RZ, RZ, R74 ;  /* 0x000000ffff347224 */ /* 0x000fcc00078e004a */
[----:B------:R-:W-:Y:S01]  /*23a0*/  IMAD.MOV.U32 R4, RZ, RZ, 0x40 ;  /* 0x00000040ff047424 */ /* 0x000fe200078e00ff */
[----:B------:R-:W-:Y:S04]  /*23b0*/  HMMA.16816.F32.BF16 R188, R8, R54, R168 ;  /* 0x0000003608bc723c */ /* 0x000fe800000418a8 */
[----:B------:R-:W-:-:S03]  /*23c0*/  SEL R4, R4, 0xffffffc0, !P1 ;  /* 0xffffffc004047807 */ /* 0x000fc60004800000 */
[----:B------:R-:W-:Y:S01]  /*23d0*/  IMAD.MOV.U32 R54, RZ, RZ, R44 ;  /* 0x000000ffff367224 */ /* 0x000fe200078e002c */
[----:B------:R-:W-:Y:S01]  /*23e0*/  HMMA.16816.F32.BF16 R176, R8, R40, R156 ;  /* 0x0000002808b0723c */ /* 0x000fe2000004189c */
[----:B------:R-:W-:Y:S02]  /*23f0*/  IMAD.IADD R224, R223, 0x1, R4 ;  /* 0x00000001dfe07824 */ /* 0x000fe400078e0204 */
[----:B------:R-:W-:Y:S02]  /*2400*/  IMAD.MOV.U32 R55, RZ, RZ, R3 ;  /* 0x000000ffff377224 */ /* 0x000fe400078e0003 */
[----:B------:R-:W-:-:S03]  /*2410*/  IMAD.IADD R225, R0, 0x1, R224 ;  /* 0x0000000100e17824 */ /* 0x000fc600078e02e0 */
[C---:B------:R-:W-:Y:S01]  /*2420*/  HMMA.16816.F32.BF16 R228, R8.reuse, R46, R116 ;  /* 0x0000002e08e4723c */ /* 0x040fe20000041874 */
[----:B------:R-:W1:Y:S07]  /*2430*/  LDSM.16.M88.4 R44, [R220+0x6800] ;  /* 0x00680000dc2c783b */ /* 0x000e6e0000000200 */
[C---:B------:R-:W-:Y:S01]  /*2440*/  HMMA.16816.F32.BF16 R160, R8.reuse, R42, R152 ;  /* 0x0000002a08a0723c */ /* 0x040fe20000041898 */
[----:B------:R-:W4:Y:S07]  /*2450*/  LDSM.16.M88.4 R40, [R220+0x7000] ;  /* 0x00700000dc28783b */ /* 0x000f2e0000000200 */
[C---:B------:R-:W-:Y:S08]  /*2460*/  HMMA.16816.F32.BF16 R156, R8.reuse, R28, R124 ;  /* 0x0000001c089c723c */ /* 0x040ff0000004187c */
[C---:B------:R-:W-:Y:S01]  /*2470*/  HMMA.16816.F32.BF16 R144, R8.reuse, R30, R112 ;  /* 0x0000001e0890723c */ /* 0x040fe20000041870 */
[----:B------:R-:W-:Y:S07]  /*2480*/  LDSM.16.M88.4 R28, [R222+0x800] ;  /* 0x00080000de1c783b */ /* 0x000fee0000000200 */
[C---:B------:R-:W-:Y:S08]  /*2490*/  HMMA.16816.F32.BF16 R152, R8.reuse, R36, R148 ;  /* 0x000000240898723c */ /* 0x040ff00000041894 */
[C---:B------:R-:W-:Y:S08]  /*24a0*/  HMMA.16816.F32.BF16 R124, R8.reuse, R16, R88 ;  /* 0x00000010087c723c */ /* 0x040ff00000041858 */
[C---:B------:R-:W-:Y:S01]  /*24b0*/  HMMA.16816.F32.BF16 R116, R8.reuse, R18, R84 ;  /* 0x000000120874723c */ /* 0x040fe20000041854 */
[----:B------:R-:W-:Y:S07]  /*24c0*/  LDSM.16.M88.4 R16, [R222+0x2000] ;  /* 0x00200000de10783b */ /* 0x000fee0000000200 */
[C---:B--2---:R-:W-:Y:S08]  /*24d0*/  HMMA.16816.F32.BF16 R112, R8.reuse, R12, R80 ;  /* 0x0000000c0870723c */ /* 0x044ff00000041850 */
[C---:B------:R-:W-:Y:S01]  /*24e0*/  HMMA.16816.F32.BF16 R236, R8.reuse, R14, R76 ;  /* 0x0000000e08ec723c */ /* 0x040fe2000004184c */
[----:B------:R-:W2:Y:S07]  /*24f0*/  LDSM.16.M88.4 R12, [R224] ;  /* 0x00000000e00c783b */ /* 0x000eae0000000200 */
[C---:B------:R-:W-:Y:S01]  /*2500*/  HMMA.16816.F32.BF16 R148, R8.reuse, R38, R140 ;  /* 0x000000260894723c */ /* 0x040fe2000004188c */
[----:B------:R-:W5:Y:S07]  /*2510*/  LDSM.16.M88.4 R36, [R220+0x7800] ;  /* 0x00780000dc24783b */ /* 0x000f6e0000000200 */
[C---:B------:R-:W-:Y:S08]  /*2520*/  HMMA.16816.F32.BF16 R96, R8.reuse, R20, R96 ;  /* 0x000000140860723c */ /* 0x040ff00000041860 */
[C---:B------:R-:W-:Y:S08]  /*2530*/  HMMA.16816.F32.BF16 R168, R8.reuse, R32, R136 ;  /* 0x0000002008a8723c */ /* 0x040ff00000041888 */
[C---:B------:R-:W-:Y:S01]  /*2540*/  HMMA.16816.F32.BF16 R184, R8.reuse, R34, R132 ;  /* 0x0000002208b8723c */ /* 0x040fe20000041884 */
[----:B------:R-:W2:Y:S07]  /*2550*/  LDSM.16.M88.4 R32, [R222] ;  /* 0x00000000de20783b */ /* 0x000eae0000000200 */
[----:B---3--:R-:W-:Y:S01]  /*2560*/  HMMA.16816.F32.BF16 R84, R8, R48, R60 ;  /* 0x000000300854723c */ /* 0x008fe2000004183c */
[----:B------:R-:W-:-:S07]  /*2570*/  IMAD.MOV.U32 R3, RZ, RZ, R99 ;  /* 0x000000ffff037224 */ /* 0x000fce00078e0063 */
[C---:B------:R-:W-:Y:S01]  /*2580*/  HMMA.16816.F32.BF16 R80, R8.reuse, R50, R68 ;  /* 0x000000320850723c */ /* 0x040fe20000041844 */
[----:B------:R-:W3:Y:S07]  /*2590*/  LDSM.16.M88.4 R48, [R222+0x3800] ;  /* 0x00380000de30783b */ /* 0x000eee0000000200 */
[C---:B------:R-:W-:Y:S07]  /*25a0*/  HMMA.16816.F32.BF16 R216, R8.reuse, R26, R108 ;  /* 0x0000001a08d8723c */ /* 0x040fee000004186c */
[----:B------:R-:W-:Y:S01]  /*25b0*/  IMAD.MOV.U32 R110, RZ, RZ, R96 ;  /* 0x000000ffff6e7224 */ /* 0x000fe200078e0060 */
[----:B------:R-:W-:Y:S01]  /*25c0*/  HMMA.16816.F32.BF16 R192, R8, R24, R120 ;  /* 0x0000001808c0723c */ /* 0x000fe20000041878 */
[----:B------:R-:W-:Y:S01]  /*25d0*/  IMAD.MOV.U32 R109, RZ, RZ, R97 ;  /* 0x000000ffff6d7224 */ /* 0x000fe200078e0061 */
[----:B------:R-:W2:Y:S01]  /*25e0*/  LDSM.16.M88.4 R24, [R222+0x1000] ;  /* 0x00100000de18783b */ /* 0x000ea20000000200 */
[----:B------:R-:W-:-:S05]  /*25f0*/  IMAD.MOV.U32 R108, RZ, RZ, R98 ;  /* 0x000000ffff6c7224 */ /* 0x000fca00078e0062 */
[C---:B-1----:R-:W-:Y:S08]  /*2600*/  HMMA.16816.F32.BF16 R76, R8.reuse, R44, R164 ;  /* 0x0000002c084c723c */ /* 0x042ff000000418a4 */
[C---:B------:R-:W-:Y:S01]  /*2610*/  HMMA.16816.F32.BF16 R72, R8.reuse, R46, R172 ;  /* 0x0000002e0848723c */ /* 0x040fe200000418ac */
[----:B------:R-:W1:Y:S06]  /*2620*/  LDSM.16.M88.4 R44, [R222+0x2800] ;  /* 0x00280000de2c783b */ /* 0x000e6c0000000200 */
[----:B------:R-:W-:Y:S01]  /*2630*/  IMAD.MOV.U32 R172, RZ, RZ, R110 ;  /* 0x000000ffffac7224 */ /* 0x000fe200078e006e */
[----:B------:R-:W-:Y:S01]  /*2640*/  HMMA.16816.F32.BF16 R212, R8, R22, R92 ;  /* 0x0000001608d4723c */ /* 0x000fe2000004185c */
[----:B------:R-:W1:Y:S01]  /*2650*/  LDSM.16.M88.4 R20, [R222+0x1800] ;  /* 0x00180000de14783b */ /* 0x000e620000000200 */
[----:B------:R-:W-:-:S02]  /*2660*/  IMAD.MOV.U32 R173, RZ, RZ, R109 ;  /* 0x000000ffffad7224 */ /* 0x000fc400078e006d */
[----:B------:R-:W-:Y:S02]  /*2670*/  IMAD.MOV.U32 R174, RZ, RZ, R108 ;  /* 0x000000ffffae7224 */ /* 0x000fe400078e006c */
[----:B------:R-:W-:Y:S02]  /*2680*/  IMAD.MOV.U32 R175, RZ, RZ, R3 ;  /* 0x000000ffffaf7224 */ /* 0x000fe400078e0003 */
[C---:B------:R-:W-:Y:S08]  /*2690*/  HMMA.16816.F32.BF16 R96, R8.reuse, R6, R56 ;  /* 0x000000060860723c */ /* 0x040ff00000041838 */
[C---:B----4-:R-:W-:Y:S08]  /*26a0*/  HMMA.16816.F32.BF16 R68, R8.reuse, R40, R180 ;  /* 0x000000280844723c */ /* 0x050ff000000418b4 */
[----:B------:R-:W-:Y:S01]  /*26b0*/  HMMA.16816.F32.BF16 R64, R8, R42, R200 ;  /* 0x0000002a0840723c */ /* 0x000fe200000418c8 */
[----:B------:R-:W4:Y:S07]  /*26c0*/  LDSM.16.M88.4 R40, [R222+0x3000] ;  /* 0x00300000de28783b */ /* 0x000f2e0000000200 */
[C---:B--2---:R-:W-:Y:S08]  /*26d0*/  HMMA.16816.F32.BF16 R140, R12.reuse, R16, R152 ;  /* 0x000000100c8c723c */ /* 0x044ff00000041898 */
[----:B------:R-:W-:Y:S01]  /*26e0*/  HMMA.16816.F32.BF16 R148, R12, R18, R148 ;  /* 0x000000120c94723c */ /* 0x000fe20000041894 */
[----:B------:R-:W2:Y:S07]  /*26f0*/  LDSM.16.M88.4 R16, [R222+0x4000] ;  /* 0x00400000de10783b */ /* 0x000eae0000000200 */
[C---:B-----5:R-:W-:Y:S08]  /*2700*/  HMMA.16816.F32.BF16 R60, R8.reuse, R36, R208 ;  /* 0x00000024083c723c */ /* 0x060ff000000418d0 */
[----:B------:R-:W-:Y:S01]  /*2710*/  HMMA.16816.F32.BF16 R56, R8, R38, R232 ;  /* 0x000000260838723c */ /* 0x000fe200000418e8 */
[----:B------:R-:W5:Y:S04]  /*2720*/  LDSM.16.M88.4 R8, [R222+0x4800] ;  /* 0x00480000de08783b */ /* 0x000f680000000200 */
[----:B------:R-:W-:Y:S02]  /*2730*/  LDSM.16.M88.4 R36, [R222+0x5800] ;  /* 0x00580000de24783b */ /* 0x000fe40000000200 */
[C---:B------:R-:W-:Y:S01]  /*2740*/  IADD3 R235, R222.reuse, 0x3800, RZ ;  /* 0x00003800deeb7810 */ /* 0x040fe20007ffe0ff */
[----:B------:R-:W-:Y:S01]  /*2750*/  HMMA.16816.F32.BF16 R92, R12, R28, R204 ;  /* 0x0000001c0c5c723c */ /* 0x000fe200000418cc */
[----:B------:R-:W-:-:S02]  /*2760*/  IADD3 R234, R222, 0x4000, RZ ;  /* 0x00004000deea7810 */ /* 0x000fc40007ffe0ff */
[C---:B------:R-:W-:Y:S02]  /*2770*/  IADD3 R233, R222.reuse, 0x4800, RZ ;  /* 0x00004800dee97810 */ /* 0x040fe40007ffe0ff */
[----:B------:R-:W-:-:S03]  /*2780*/  IADD3 R232, R222, 0x5000, RZ ;  /* 0x00005000dee87810 */ /* 0x000fc60007ffe0ff */
[C---:B------:R-:W-:Y:S01]  /*2790*/  HMMA.16816.F32.BF16 R100, R12.reuse, R30, R100 ;  /* 0x0000001e0c64723c */ /* 0x040fe20000041864 */
[----:B------:R-:W1:Y:S07]  /*27a0*/  LDSM.16.M88.4 R28, [R222+0x6800] ;  /* 0x00680000de1c783b */ /* 0x000e6e0000000200 */
[C---:B------:R-:W-:Y:S08]  /*27b0*/  HMMA.16816.F32.BF16 R52, R12.reuse, R32, R52 ;  /* 0x000000200c34723c */ /* 0x040ff00000041834 */
[C---:B------:R-:W-:Y:S01]  /*27c0*/  HMMA.16816.F32.BF16 R88, R12.reuse, R34, R228 ;  /* 0x000000220c58723c */ /* 0x040fe200000418e4 */
[----:B------:R-:W2:Y:S06]  /*27d0*/  LDSM.16.M88.4 R32, [R222+0x6000] ;  /* 0x00600000de20783b */ /* 0x000eac0000000200 */
[C---:B------:R-:W-:Y:S01]  /*27e0*/  IADD3 R231, R222.reuse, 0x5800, RZ ;  /* 0x00005800dee77810 */ /* 0x040fe20007ffe0ff */
[----:B---3--:R-:W-:Y:S01]  /*27f0*/  HMMA.16816.F32.BF16 R164, R12, R50, R216 ;  /* 0x000000320ca4723c */ /* 0x008fe200000418d8 */
[----:B------:R-:W-:-:S02]  /*2800*/  IADD3 R230, R222, 0x6000, RZ ;  /* 0x00006000dee67810 */ /* 0x000fc40007ffe0ff */
[C---:B------:R-:W-:Y:S02]  /*2810*/  IADD3 R229, R222.reuse, 0x6800, RZ ;  /* 0x00006800dee57810 */ /* 0x040fe40007ffe0ff */
[----:B------:R-:W-:Y:S02]  /*2820*/  IADD3 R228, R222, 0x7000, RZ ;  /* 0x00007000dee47810 */ /* 0x000fe40007ffe0ff */
[----:B------:R-:W-:Y:S01]  /*2830*/  IMAD.IADD R219, R2, 0x1, R222 ;  /* 0x0000000102db7824 */ /* 0x000fe200078e02de */
[----:B------:R-:W-:Y:S01]  /*2840*/  HMMA.16816.F32.BF16 R108, R12, R24, R196 ;  /* 0x000000180c6c723c */ /* 0x000fe200000418c4 */
[----:B------:R-:W-:-:S05]  /*2850*/  LOP3.LUT R2, R130, 0xffffffe0, RZ, 0xc0, !PT ;  /* 0xffffffe082027812 */ /* 0x000fca00078ec0ff */
[C---:B------:R-:W-:Y:S02]  /*2860*/  IMAD.IADD R2, R131.reuse, 0x1, -R2 ;  /* 0x0000000183027824 */ /* 0x040fe400078e0a02 */
[----:B------:R-:W-:Y:S01]  /*2870*/  HMMA.16816.F32.BF16 R120, R12, R26, R188 ;  /* 0x0000001a0c78723c */ /* 0x000fe200000418bc */
[----:B------:R-:W3:Y:S01]  /*2880*/  LDSM.16.M88.4 R24, [R222+0x7000] ;  /* 0x00700000de18783b */ /* 0x000ee20000000200 */
[----:B------:R-:W-:Y:S01]  /*2890*/  IMAD.SHL.U32 R131, R131, 0x2, RZ ;  /* 0x0000000283837824 */ /* 0x000fe200078e00ff */
[----:B------:R-:W-:-:S04]  /*28a0*/  SHF.R.S32.HI R3, RZ, 0x1f, R2 ;  /* 0x0000001fff037819 */ /* 0x000fc80000011402 */
[----:B------:R-:W-:Y:S01]  /*28b0*/  LEA.HI R2, R3, R2, RZ, 0x2 ;  /* 0x0000000203027211 */ /* 0x000fe200078f10ff */
[----:B-1----:R-:W-:Y:S01]  /*28c0*/  HMMA.16816.F32.BF16 R152, R12, R44, R168 ;  /* 0x0000002c0c98723c */ /* 0x002fe200000418a8 */
[----:B------:R-:W-:Y:S01]  /*28d0*/  IMAD R3, R129, 0x10, R241 ;  /* 0x0000001081037824 */ /* 0x000fe200078e02f1 */
[----:B------:R-:W-:Y:S02]  /*28e0*/  IADD3 R241, R222, 0x800, RZ ;  /* 0x00000800def17810 */ /* 0x000fe40007ffe0ff */
[----:B------:R-:W-:-:S04]  /*28f0*/  SHF.R.S32.HI R5, RZ, 0x2, R2 ;  /* 0x00000002ff057819 */ /* 0x000fc80000011402 */
[C---:B------:R-:W-:Y:S01]  /*2900*/  HMMA.16816.F32.BF16 R132, R12.reuse, R20, R176 ;  /* 0x000000140c84723c */ /* 0x040fe200000418b0 */
[----:B------:R-:W-:Y:S01]  /*2910*/  IADD3 R2, R3, 0x1, R5 ;  /* 0x0000000103027810 */ /* 0x000fe20007ffe005 */
[----:B------:R1:W-:Y:S01]  /*2920*/  STL [R1+0x8], R5 ;  /* 0x0000080501007387 */ /* 0x0003e20000100800 */
[----:B------:R-:W-:Y:S02]  /*2930*/  SHF.R.S32.HI R3, RZ, 0x1f, R130 ;  /* 0x0000001fff037819 */ /* 0x000fe40000011482 */
[----:B------:R-:W-:Y:S02]  /*2940*/  IADD3 R2, R128, -c[0x0][0x214], R2 ;  /* 0x8000850080027a10 */ /* 0x000fe40007ffe002 */
[----:B------:R-:W-:Y:S01]  /*2950*/  LEA.HI R3, R3, R129, RZ, 0x2 ;  /* 0x0000008103037211 */ /* 0x000fe200078f10ff */
[----:B------:R-:W-:Y:S01]  /*2960*/  HMMA.16816.F32.BF16 R136, R12, R22, R160 ;  /* 0x000000160c88723c */ /* 0x000fe200000418a0 */
[----:B------:R-:W3:Y:S02]  /*2970*/  LDSM.16.M88.4 R20, [R222+0x5000] ;  /* 0x00500000de14783b */ /* 0x000ee40000000200 */
[----:B------:R-:W-:-:S05]  /*2980*/  LOP3.LUT R7, R3, 0xfffffffc, RZ, 0xc0, !PT ;  /* 0xfffffffc03077812 */ /* 0x000fca00078ec0ff */
[----:B----4-:R-:W-:Y:S01]  /*2990*/  HMMA.16816.F32.BF16 R156, R12, R40, R156 ;  /* 0x000000280c9c723c */ /* 0x010fe2000004189c */
[----:B------:R-:W-:-:S05]  /*29a0*/  IMAD.IADD R7, R129, 0x1, -R7 ;  /* 0x0000000181077824 */ /* 0x000fca00078e0a07 */
[----:B------:R-:W-:Y:S02]  /*29b0*/  STL [R1+0xc], R7 ;  /* 0x00000c0701007387 */ /* 0x000fe40000100800 */
[----:B------:R-:W-:Y:S02]  /*29c0*/  HMMA.16816.F32.BF16 R144, R12, R42, R144 ;  /* 0x0000002a0c90723c */ /* 0x000fe40000041890 */
[----:B------:R-:W4:Y:S01]  /*29d0*/  LDSM.16.M88.4 R40, [R222+0x7800] ;  /* 0x00780000de28783b */ /* 0x000f220000000200 */
[----:B-1----:R-:W-:-:S04]  /*29e0*/  IADD3 R5, R2, c[0x0][0x2e8], RZ ;  /* 0x0000ba0002057a10 */ /* 0x002fc80007ffe0ff */
[C---:B------:R-:W-:Y:S01]  /*29f0*/  IADD3 R6, R5.reuse, 0x8, RZ ;  /* 0x0000000805067810 */ /* 0x040fe20007ffe0ff */
[----:B--2---:R-:W-:Y:S01]  /*2a00*/  HMMA.16816.F32.BF16 R168, R12, R16, R172 ;  /* 0x000000100ca8723c */ /* 0x004fe200000418ac */
[-C--:B------:R-:W-:Y:S02]  /*2a10*/  IMNMX R5, R5, R128.reuse, PT ;  /* 0x0000008005057217 */ /* 0x080fe40003800200 */
[----:B------:R-:W-:-:S05]  /*2a20*/  IMNMX R3, R6, R128, PT ;  /* 0x0000008006037217 */ /* 0x000fca0003800200 */
[C---:B------:R-:W-:Y:S01]  /*2a30*/  HMMA.16816.F32.BF16 R172, R12.reuse, R18, R212 ;  /* 0x000000120cac723c */ /* 0x040fe200000418d4 */
[----:B------:R-:W-:Y:S07]  /*2a40*/  LDSM.16.M88.4 R16, [R219] ;  /* 0x00000000db10783b */ /* 0x000fee0000000200 */
[C---:B-----5:R-:W-:Y:S08]  /*2a50*/  HMMA.16816.F32.BF16 R124, R12.reuse, R8, R124 ;  /* 0x000000080c7c723c */ /* 0x060ff0000004187c */
[C---:B------:R-:W-:Y:S01]  /*2a60*/  HMMA.16816.F32.BF16 R116, R12.reuse, R10, R116 ;  /* 0x0000000a0c74723c */ /* 0x040fe20000041874 */
[----:B------:R-:W1:Y:S07]  /*2a70*/  LDSM.16.M88.4 R8, [R225] ;  /* 0x00000000e108783b */ /* 0x000e6e0000000200 */
[C---:B------:R-:W-:Y:S08]  /*2a80*/  HMMA.16816.F32.BF16 R76, R12.reuse, R28, R76 ;  /* 0x0000001c0c4c723c */ /* 0x040ff0000004184c */
[C---:B------:R-:W-:Y:S01]  /*2a90*/  HMMA.16816.F32.BF16 R180, R12.reuse, R30, R72 ;  /* 0x0000001e0cb4723c */ /* 0x040fe20000041848 */
[----:B------:R-:W2:Y:S07]  /*2aa0*/  LDSM.16.M88.4 R28, [R219+0x800] ;  /* 0x00080000db1c783b */ /* 0x000eae0000000200 */
[C---:B------:R-:W-:Y:S08]  /*2ab0*/  HMMA.16816.F32.BF16 R84, R12.reuse, R32, R84 ;  /* 0x000000200c54723c */ /* 0x040ff00000041854 */
[C---:B------:R-:W-:Y:S01]  /*2ac0*/  HMMA.16816.F32.BF16 R80, R12.reuse, R34, R80 ;  /* 0x000000220c50723c */ /* 0x040fe20000041850 */
[----:B------:R-:W5:Y:S07]  /*2ad0*/  LDSM.16.M88.4 R32, [R219+0x1000] ;  /* 0x00100000db20783b */ /* 0x000f6e0000000200 */
[C---:B---3--:R-:W-:Y:S08]  /*2ae0*/  HMMA.16816.F32.BF16 R176, R12.reuse, R24, R68 ;  /* 0x000000180cb0723c */ /* 0x048ff00000041844 */
[C---:B------:R-:W-:Y:S08]  /*2af0*/  HMMA.16816.F32.BF16 R112, R12.reuse, R20, R112 ;  /* 0x000000140c70723c */ /* 0x040ff00000041870 */
[C---:B------:R-:W-:Y:S08]  /*2b00*/  HMMA.16816.F32.BF16 R236, R12.reuse, R22, R236 ;  /* 0x000000160cec723c */ /* 0x040ff000000418ec */
[C---:B----4-:R-:W-:Y:S08]  /*2b10*/  HMMA.16816.F32.BF16 R68, R12.reuse, R40, R60 ;  /* 0x000000280c44723c */ /* 0x050ff0000004183c */
[----:B------:R-:W-:Y:S01]  /*2b20*/  HMMA.16816.F32.BF16 R56, R12, R42, R56 ;  /* 0x0000002a0c38723c */ /* 0x000fe20000041838 */
[----:B------:R-:W-:Y:S07]  /*2b30*/  LDSM.16.M88.4 R40, [R219+0x1800] ;  /* 0x00180000db28783b */ /* 0x000fee0000000200 */
[C---:B-1----:R-:W-:Y:S08]  /*2b40*/  HMMA.16816.F32.BF16 R20, R8.reuse, R16, R52 ;  /* 0x000000100814723c */ /* 0x042ff00000041834 */
[----:B------:R-:W-:Y:S08]  /*2b50*/  HMMA.16816.F32.BF16 R16, R8, R18, R88 ;  /* 0x000000120810723c */ /* 0x000ff00000041858 */
[C---:B------:R-:W-:Y:S07]  /*2b60*/  HMMA.16816.F32.BF16 R160, R12.reuse, R48, R192 ;  /* 0x000000300ca0723c */ /* 0x040fee00000418c0 */
[----:B------:R-:W-:Y:S01]  /*2b70*/  IMAD.SHL.U32 R48, R242, 0x100, RZ ;  /* 0x00000100f2307824 */ /* 0x000fe200078e00ff */
[----:B------:R-:W-:Y:S04]  /*2b80*/  HMMA.16816.F32.BF16 R72, R12, R26, R64 ;  /* 0x0000001a0c48723c */ /* 0x000fe80000041840 */
[----:B------:R-:W-:-:S04]  /*2b90*/  LOP3.LUT R2, R48, 0x6, R131, 0xf8, !PT ;  /* 0x0000000630027812 */ /* 0x000fc800078ef883 */
[C---:B------:R-:W-:Y:S01]  /*2ba0*/  HMMA.16816.F32.BF16 R104, R12.reuse, R36, R104 ;  /* 0x000000240c68723c */ /* 0x040fe20000041868 */
[C---:B------:R-:W-:Y:S02]  /*2bb0*/  IADD3 R6, R2.reuse, -0x100, RZ ;  /* 0xffffff0002067810 */ /* 0x040fe40007ffe0ff */
[----:B------:R-:W-:Y:S02]  /*2bc0*/  IADD3 R7, R2, -0xf8, RZ ;  /* 0xffffff0802077810 */ /* 0x000fe40007ffe0ff */
[C---:B------:R-:W-:Y:S02]  /*2bd0*/  ISETP.GE.AND P5, PT, R6.reuse, R5, PT ;  /* 0x000000050600720c */ /* 0x040fe40003fa6270 */
[----:B------:R-:W-:Y:S01]  /*2be0*/  ISETP.GE.AND P1, PT, R6, R3, PT ;  /* 0x000000030600720c */ /* 0x000fe20003f26270 */
[----:B------:R-:W-:Y:S01]  /*2bf0*/  HMMA.16816.F32.BF16 R96, R12, R38, R96 ;  /* 0x000000260c60723c */ /* 0x000fe20000041860 */
[----:B------:R-:W1:Y:S01]  /*2c00*/  LDSM.16.M88.4 R36, [R219+0x2000] ;  /* 0x00200000db24783b */ /* 0x000e620000000200 */
[----:B------:R-:W-:-:S02]  /*2c10*/  IADD3 R6, R2, -0xf7, RZ ;  /* 0xffffff0902067810 */ /* 0x000fc40007ffe0ff */
[----:B------:R-:W-:Y:S02]  /*2c20*/  FSEL R52, R20, -INF , !P5 ;  /* 0xff80000014347808 */ /* 0x000fe40006800000 */
[----:B------:R-:W-:Y:S02]  /*2c30*/  FSEL R54, R22, -INF , !P1 ;  /* 0xff80000016367808 */ /* 0x000fe40004800000 */
[C---:B--2---:R-:W-:Y:S01]  /*2c40*/  HMMA.16816.F32.BF16 R24, R8.reuse, R28, R92 ;  /* 0x0000001c0818723c */ /* 0x044fe2000004185c */
[C---:B------:R-:W-:Y:S02]  /*2c50*/  ISETP.GE.AND P2, PT, R7.reuse, R5, PT ;  /* 0x000000050700720c */ /* 0x040fe40003f46270 */
[----:B------:R-:W-:Y:S02]  /*2c60*/  ISETP.GE.AND P0, PT, R7, R3, PT ;  /* 0x000000030700720c */ /* 0x000fe40003f06270 */
[C---:B------:R-:W-:Y:S02]  /*2c70*/  ISETP.GE.AND P5, PT, R6.reuse, R5, PT ;  /* 0x000000050600720c */ /* 0x040fe40003fa6270 */
[----:B------:R-:W-:Y:S01]  /*2c80*/  ISETP.GE.AND P1, PT, R6, R3, PT ;  /* 0x000000030600720c */ /* 0x000fe20003f26270 */
[----:B------:R-:W-:Y:S01]  /*2c90*/  HMMA.16816.F32.BF16 R28, R8, R30, R100 ;  /* 0x0000001e081c723c */ /* 0x000fe20000041864 */
[----:B------:R-:W-:-:S02]  /*2ca0*/  IADD3 R7, R2, -0xf0, RZ ;  /* 0xffffff1002077810 */ /* 0x000fc40007ffe0ff */
[----:B------:R-:W-:Y:S02]  /*2cb0*/  IADD3 R6, R2, -0xef, RZ ;  /* 0xffffff1102067810 */ /* 0x000fe40007ffe0ff */
[----:B------:R-:W-:Y:S02]  /*2cc0*/  FSEL R53, R16, -INF , !P2 ;  /* 0xff80000010357808 */ /* 0x000fe40005000000 */
[----:B------:R-:W-:Y:S01]  /*2cd0*/  FSEL R64, R18, -INF , !P0 ;  /* 0xff80000012407808 */ /* 0x000fe20004000000 */
[----:B------:R-:W-:Y:S01]  /*2ce0*/  HMMA.16816.F32.BF16 R44, R12, R46, R184 ;  /* 0x0000002e0c2c723c */ /* 0x000fe200000418b8 */
[C---:B------:R-:W-:Y:S02]  /*2cf0*/  ISETP.GE.AND P2, PT, R6.reuse, R5, PT ;  /* 0x000000050600720c */ /* 0x040fe40003f46270 */
[----:B------:R-:W-:Y:S02]  /*2d00*/  ISETP.GE.AND P0, PT, R6, R3, PT ;  /* 0x000000030600720c */ /* 0x000fe40003f06270 */
[----:B------:R-:W-:-:S02]  /*2d10*/  IADD3 R6, R2, -0xe7, RZ ;  /* 0xffffff1902067810 */ /* 0x000fc40007ffe0ff */
[----:B------:R-:W-:Y:S02]  /*2d20*/  IADD3 R12, R2, -0xff, RZ ;  /* 0xffffff01020c7810 */ /* 0x000fe40007ffe0ff */
[----:B------:R-:W-:Y:S02]  /*2d30*/  FSEL R50, R17, -INF , !P5 ;  /* 0xff80000011327808 */ /* 0x000fe40006800000 */
[C---:B------:R-:W-:Y:S02]  /*2d40*/  ISETP.GE.AND P4, PT, R12.reuse, R5, PT ;  /* 0x000000050c00720c */ /* 0x040fe40003f86270 */
[----:B------:R-:W-:Y:S02]  /*2d50*/  ISETP.GE.AND P3, PT, R12, R3, PT ;  /* 0x000000030c00720c */ /* 0x000fe40003f66270 */
[----:B------:R-:W-:Y:S01]  /*2d60*/  FSEL R49, R21, -INF , !P4 ;  /* 0xff80000015317808 */ /* 0x000fe20006000000 */
[----:B-----5:R-:W-:Y:S01]  /*2d70*/  HMMA.16816.F32.BF16 R12, R8, R34, R120 ;  /* 0x00000022080c723c */ /* 0x020fe20000041878 */
[----:B------:R-:W-:-:S02]  /*2d80*/  FSEL R51, R23, -INF , !P3 ;  /* 0xff80000017337808 */ /* 0x000fc40005800000 */
[C---:B------:R-:W-:Y:S02]  /*2d90*/  ISETP.GE.AND P4, PT, R7.reuse, R5, PT ;  /* 0x000000050700720c */ /* 0x040fe40003f86270 */
[----:B------:R-:W-:Y:S02]  /*2da0*/  ISETP.GE.AND P3, PT, R7, R3, PT ;  /* 0x000000030700720c */ /* 0x000fe40003f66270 */
[----:B------:R-:W-:Y:S01]  /*2db0*/  IADD3 R7, R2, -0xe8, RZ ;  /* 0xffffff1802077810 */ /* 0x000fe20007ffe0ff */
[----:B------:R-:W-:Y:S01]  /*2dc0*/  HMMA.16816.F32.BF16 R20, R8, R32, R108 ;  /* 0x000000200814723c */ /* 0x000fe2000004186c */
[----:B------:R-:W2:Y:S01]  /*2dd0*/  LDSM.16.M88.4 R32, [R219+0x2800] ;  /* 0x00280000db20783b */ /* 0x000ea20000000200 */
[----:B------:R-:W-:Y:S02]  /*2de0*/  FSEL R61, R19, -INF , !P1 ;  /* 0xff800000133d7808 */ /* 0x000fe40004800000 */
[----:B------:R-:W-:Y:S02]  /*2df0*/  FSEL R62, R24, -INF , !P4 ;  /* 0xff800000183e7808 */ /* 0x000fe40006000000 */
[----:B------:R-:W-:-:S02]  /*2e00*/  FSEL R66, R26, -INF , !P3 ;  /* 0xff8000001a427808 */ /* 0x000fc40005800000 */
[C---:B------:R-:W-:Y:S01]  /*2e10*/  ISETP.GE.AND P5, PT, R7.reuse, R5, PT ;  /* 0x000000050700720c */ /* 0x040fe20003fa6270 */
[----:B-1----:R-:W-:Y:S01]  /*2e20*/  HMMA.16816.F32.BF16 R16, R8, R36, R140 ;  /* 0x000000240810723c */ /* 0x002fe2000004188c */
[----:B------:R-:W-:Y:S02]  /*2e30*/  ISETP.GE.AND P1, PT, R7, R3, PT ;  /* 0x000000030700720c */ /* 0x000fe40003f26270 */
[C---:B------:R-:W-:Y:S02]  /*2e40*/  ISETP.GE.AND P4, PT, R6.reuse, R5, PT ;  /* 0x000000050600720c */ /* 0x040fe40003f86270 */
[----:B------:R-:W-:Y:S02]  /*2e50*/  ISETP.GE.AND P3, PT, R6, R3, PT ;  /* 0x000000030600720c */ /* 0x000fe40003f66270 */
[----:B------:R-:W-:Y:S02]  /*2e60*/  FSEL R55, R25, -INF , !P2 ;  /* 0xff80000019377808 */ /* 0x000fe40005000000 */
[----:B------:R-:W-:-:S02]  /*2e70*/  FSEL R65, R27, -INF , !P0 ;  /* 0xff8000001b417808 */ /* 0x000fc40004000000 */
[----:B------:R-:W-:Y:S01]  /*2e80*/  FSEL R63, R28, -INF , !P5 ;  /* 0xff8000001c3f7808 */ /* 0x000fe20006800000 */
[C---:B------:R-:W-:Y:S01]  /*2e90*/  HMMA.16816.F32.BF16 R24, R8.reuse, R40, R132 ;  /* 0x000000280818723c */ /* 0x040fe20000041884 */
[----:B------:R-:W-:Y:S02]  /*2ea0*/  FSEL R88, R30, -INF , !P1 ;  /* 0xff8000001e587808 */ /* 0x000fe40004800000 */
[----:B------:R-:W-:Y:S02]  /*2eb0*/  FSEL R60, R29, -INF , !P4 ;  /* 0xff8000001d3c7808 */ /* 0x000fe40006000000 */
[----:B------:R-:W-:Y:S02]  /*2ec0*/  FSEL R67, R31, -INF , !P3 ;  /* 0xff8000001f437808 */ /* 0x000fe40005800000 */
[C---:B------:R-:W-:Y:S01]  /*2ed0*/  IADD3 R7, R2.reuse, -0xe0, RZ ;  /* 0xffffff2002077810 */ /* 0x040fe20007ffe0ff */
[----:B------:R-:W-:Y:S01]  /*2ee0*/  HMMA.16816.F32.BF16 R28, R8, R42, R136 ;  /* 0x0000002a081c723c */ /* 0x000fe20000041888 */
[----:B------:R-:W1:Y:S01]  /*2ef0*/  LDSM.16.M88.4 R40, [R219+0x3000] ;  /* 0x00300000db28783b */ /* 0x000e620000000200 */
[----:B------:R-:W-:-:S02]  /*2f00*/  IADD3 R6, R2, -0xdf, RZ ;  /* 0xffffff2102067810 */ /* 0x000fc40007ffe0ff */
[C---:B------:R-:W-:Y:S02]  /*2f10*/  ISETP.GE.AND P2, PT, R7.reuse, R5, PT ;  /* 0x000000050700720c */ /* 0x040fe40003f46270 */
[----:B------:R-:W-:Y:S02]  /*2f20*/  ISETP.GE.AND P0, PT, R7, R3, PT ;  /* 0x000000030700720c */ /* 0x000fe40003f06270 */
[C---:B------:R-:W-:Y:S02]  /*2f30*/  ISETP.GE.AND P5, PT, R6.reuse, R5, PT ;  /* 0x000000050600720c */ /* 0x040fe40003fa6270 */
[----:B------:R-:W-:Y:S02]  /*2f40*/  ISETP.GE.AND P1, PT, R6, R3, PT ;  /* 0x000000030600720c */ /* 0x000fe40003f26270 */
[C---:B------:R-:W-:Y:S02]  /*2f50*/  IADD3 R7, R2.reuse, -0xd8, RZ ;  /* 0xffffff2802077810 */ /* 0x040fe40007ffe0ff */
[----:B------:R-:W-:-:S02]  /*2f60*/  IADD3 R6, R2, -0xd7, RZ ;  /* 0xffffff2902067810 */ /* 0x000fc40007ffe0ff */
        /* <DEDUP_REMOVED lines=11> */
[C---:B------:R-:W-:Y:S01]  /*3020*/  IADD3 R7, R2.reuse, -0xd0, RZ ;  /* 0xffffff3002077810 */ /* 0x040fe20007ffe0ff */
[----:B------:R-:W3:Y:S01]  /*3030*/  LDSM.16.M88.4 R36, [R219+0x3800] ;  /* 0x00380000db24783b */ /* 0x000ee20000000200 */
[----:B------:R-:W-:-:S02]  /*3040*/  IADD3 R6, R2, -0xcf, RZ ;  /* 0xffffff3102067810 */ /* 0x000fc40007ffe0ff */
[----:B------:R-:W-:Y:S02]  /*3050*/  FSEL R90, R21, -INF , !P5 ;  /* 0xff800000155a7808 */ /* 0x000fe40006800000 */
[----:B------:R-:W-:Y:S02]  /*3060*/  FSEL R95, R23, -INF , !P1 ;  /* 0xff800000175f7808 */ /* 0x000fe40004800000 */
[C---:B------:R-:W-:Y:S01]  /*3070*/  ISETP.GE.AND P5, PT, R7.reuse, R5, PT ;  /* 0x000000050700720c */ /* 0x040fe20003fa6270 */
[----:B--2---:R-:W-:Y:S01]  /*3080*/  HMMA.16816.F32.BF16 R20, R8, R32, R152 ;  /* 0x000000200814723c */ /* 0x004fe20000041898 */
[----:B------:R-:W-:Y:S02]  /*3090*/  ISETP.GE.AND P1, PT, R7, R3, PT ;  /* 0x000000030700720c */ /* 0x000fe40003f26270 */
[C---:B------:R-:W-:Y:S02]  /*30a0*/  ISETP.GE.AND P4, PT, R6.reuse, R5, PT ;  /* 0x000000050600720c */ /* 0x040fe40003f86270 */
[----:B------:R-:W-:-:S02]  /*30b0*/  ISETP.GE.AND P3, PT, R6, R3, PT ;  /* 0x000000030600720c */ /* 0x000fc40003f66270 */
[C---:B------:R-:W-:Y:S02]  /*30c0*/  IADD3 R7, R2.reuse, -0xc8, RZ ;  /* 0xffffff3802077810 */ /* 0x040fe40007ffe0ff */
[----:B------:R-:W-:Y:S02]  /*30d0*/  IADD3 R6, R2, -0xc7, RZ ;  /* 0xffffff3902067810 */ /* 0x000fe40007ffe0ff */
[----:B------:R-:W-:Y:S02]  /*30e0*/  FSEL R101, R24, -INF , !P5 ;  /* 0xff80000018657808 */ /* 0x000fe40006800000 */
[----:B------:R-:W-:Y:S02]  /*30f0*/  FSEL R120, R26, -INF , !P1 ;  /* 0xff8000001a787808 */ /* 0x000fe40004800000 */
[C---:B------:R-:W-:Y:S02]  /*3100*/  ISETP.GE.AND P2, PT, R7.reuse, R5, PT ;  /* 0x000000050700720c */ /* 0x040fe40003f46270 */
[----:B------:R-:W-:-:S02]  /*3110*/  ISETP.GE.AND P0, PT, R7, R3, PT ;  /* 0x000000030700720c */ /* 0x000fc40003f06270 */
[C---:B------:R-:W-:Y:S02]  /*3120*/  ISETP.GE.AND P5, PT, R6.reuse, R5, PT ;  /* 0x000000050600720c */ /* 0x040fe40003fa6270 */
[----:B------:R-:W-:Y:S02]  /*3130*/  ISETP.GE.AND P1, PT, R6, R3, PT ;  /* 0x000000030600720c */ /* 0x000fe40003f26270 */
[C---:B------:R-:W-:Y:S02]  /*3140*/  IADD3 R7, R2.reuse, -0xc0, RZ ;  /* 0xffffff4002077810 */ /* 0x040fe40007ffe0ff */
[----:B------:R-:W-:Y:S02]  /*3150*/  IADD3 R6, R2, -0xbf, RZ ;  /* 0xffffff4102067810 */ /* 0x000fe40007ffe0ff */
[----:B------:R-:W-:Y:S02]  /*3160*/  FSEL R102, R25, -INF , !P4 ;  /* 0xff80000019667808 */ /* 0x000fe40006000000 */
[----:B------:R-:W-:-:S02]  /*3170*/  FSEL R111, R27, -INF , !P3 ;  /* 0xff8000001b6f7808 */ /* 0x000fc40005800000 */
[----:B------:R-:W-:Y:S01]  /*3180*/  FSEL R108, R28, -INF , !P2 ;  /* 0xff8000001c6c7808 */ /* 0x000fe20005000000 */
[----:B------:R-:W-:Y:S01]  /*3190*/  HMMA.16816.F32.BF16 R24, R8, R34, R44 ;  /* 0x000000220818723c */ /* 0x000fe2000004182c */
[----:B------:R-:W-:Y:S01]  /*31a0*/  FSEL R110, R30, -INF , !P0 ;  /* 0xff8000001e6e7808 */ /* 0x000fe20004000000 */
[----:B------:R-:W-:Y:S01]  /*31b0*/  LDSM.16.M88.4 R32, [R219+0x5800] ;  /* 0x00580000db20783b */ /* 0x000fe20000000200 */
[C---:B------:R-:W-:Y:S02]  /*31c0*/  ISETP.GE.AND P4, PT, R7.reuse, R5, PT ;  /* 0x000000050700720c */ /* 0x040fe40003f86270 */
[----:B------:R-:W-:Y:S01]  /*31d0*/  ISETP.GE.AND P3, PT, R7, R3, PT ;  /* 0x000000030700720c */ /* 0x000fe20003f66270 */
[----:B------:R-:W-:Y:S01]  /*31e0*/  LDSM.16.M88.4 R44, [R219+0x6000] ;  /* 0x00600000db2c783b */ /* 0x000fe20000000200 */
[C---:B------:R-:W-:Y:S02]  /*31f0*/  ISETP.GE.AND P2, PT, R6.reuse, R5, PT ;  /* 0x000000050600720c */ /* 0x040fe40003f46270 */
[----:B------:R-:W-:-:S02]  /*3200*/  ISETP.GE.AND P0, PT, R6, R3, PT ;  /* 0x000000030600720c */ /* 0x000fc40003f06270 */
[----:B------:R-:W-:Y:S02]  /*3210*/  FSEL R103, R29, -INF , !P5 ;  /* 0xff8000001d677808 */ /* 0x000fe40006800000 */
[----:B------:R-:W-:Y:S02]  /*3220*/  FSEL R109, R31, -INF , !P1 ;  /* 0xff8000001f6d7808 */ /* 0x000fe40004800000 */
[C---:B------:R-:W-:Y:S01]  /*3230*/  IADD3 R7, R2.reuse, -0xb8, RZ ;  /* 0xffffff4802077810 */ /* 0x040fe20007ffe0ff */
[----:B------:R-:W2:Y:S01]  /*3240*/  LDSM.16.M88.4 R28, [R219+0x4000] ;  /* 0x00400000db1c783b */ /* 0x000ea20000000200 */
[----:B------:R-:W-:Y:S02]  /*3250*/  IADD3 R6, R2, -0xb7, RZ ;  /* 0xffffff4902067810 */ /* 0x000fe40007ffe0ff */
        /* <DEDUP_REMOVED lines=8> */
[----:B------:R-:W-:Y:S01]  /*32e0*/  FSEL R128, R12, -INF , !P5 ;  /* 0xff8000000c807808 */ /* 0x000fe20006800000 */
[C---:B-1----:R-:W-:Y:S01]  /*32f0*/  HMMA.16816.F32.BF16 R16, R8.reuse, R40, R156 ;  /* 0x000000280810723c */ /* 0x042fe2000004189c */
        /* <DEDUP_REMOVED lines=21> */
[----:B------:R-:W-:Y:S01]  /*3450*/  FSEL R136, R24, -INF , !P4 ;  /* 0xff80000018887808 */ /* 0x000fe20006000000 */
[----:B---3--:R-:W-:Y:S01]  /*3460*/  HMMA.16816.F32.BF16 R20, R8, R36, R160 ;  /* 0x000000240814723c */ /* 0x008fe200000418a0 */
[----:B------:R-:W-:Y:S02]  /*3470*/  FSEL R138, R26, -INF , !P3 ;  /* 0xff8000001a8a7808 */ /* 0x000fe40005800000 */
[----:B------:R-:W-:Y:S02]  /*3480*/  FSEL R135, R25, -INF , !P2 ;  /* 0xff80000019877808 */ /* 0x000fe40005000000 */
[----:B------:R-:W-:-:S02]  /*3490*/  FSEL R137, R27, -INF , !P0 ;  /* 0xff8000001b897808 */ /* 0x000fc40004000000 */
[C---:B------:R-:W-:Y:S01]  /*34a0*/  IADD3 R7, R2.reuse, -0xa0, RZ ;  /* 0xffffff6002077810 */ /* 0x040fe20007ffe0ff */
[----:B------:R-:W-:Y:S01]  /*34b0*/  HMMA.16816.F32.BF16 R24, R8, R38, R164 ;  /* 0x000000260818723c */ /* 0x000fe200000418a4 */
[----:B------:R-:W3:Y:S01]  /*34c0*/  LDSM.16.M88.4 R36, [R219+0x5000] ;  /* 0x00500000db24783b */ /* 0x000ee20000000200 */
[----:B------:R-:W-:Y:S02]  /*34d0*/  IADD3 R6, R2, -0x9f, RZ ;  /* 0xffffff6102067810 */ /* 0x000fe40007ffe0ff */
[C---:B------:R-:W-:Y:S02]  /*34e0*/  ISETP.GE.AND P5, PT, R7.reuse, R5, PT ;  /* 0x000000050700720c */ /* 0x040fe40003fa6270 */
[----:B------:R-:W-:Y:S02]  /*34f0*/  ISETP.GE.AND P1, PT, R7, R3, PT ;  /* 0x000000030700720c */ /* 0x000fe40003f26270 */
[C---:B------:R-:W-:Y:S02]  /*3500*/  ISETP.GE.AND P4, PT, R6.reuse, R5, PT ;  /* 0x000000050600720c */ /* 0x040fe40003f86270 */
[----:B------:R-:W-:-:S02]  /*3510*/  ISETP.GE.AND P3, PT, R6, R3, PT ;  /* 0x000000030600720c */ /* 0x000fc40003f66270 */
[C---:B------:R-:W-:Y:S02]  /*3520*/  IADD3 R7, R2.reuse, -0x98, RZ ;  /* 0xffffff6802077810 */ /* 0x040fe40007ffe0ff */
[----:B------:R-:W-:Y:S02]  /*3530*/  IADD3 R6, R2, -0x97, RZ ;  /* 0xffffff6902067810 */ /* 0x000fe40007ffe0ff */
        /* <DEDUP_REMOVED lines=9> */
[C---:B------:R-:W-:Y:S02]  /*35d0*/  IADD3 R7, R2.reuse, -0x90, RZ ;  /* 0xffffff7002077810 */ /* 0x040fe40007ffe0ff */
[----:B------:R-:W-:-:S02]  /*35e0*/  IADD3 R6, R2, -0x8f, RZ ;  /* 0xffffff7102067810 */ /* 0x000fc40007ffe0ff */
[----:B------:R-:W-:Y:S02]  /*35f0*/  FSEL R145, R12, -INF , !P2 ;  /* 0xff8000000c917808 */ /* 0x000fe40005000000 */
[----:B------:R-:W-:Y:S02]  /*3600*/  FSEL R148, R14, -INF , !P0 ;  /* 0xff8000000e947808 */ /* 0x000fe40004000000 */
[----:B------:R-:W-:Y:S02]  /*3610*/  FSEL R143, R13, -INF , !P5 ;  /* 0xff8000000d8f7808 */ /* 0x000fe40006800000 */
[----:B------:R-:W-:Y:S02]  /*3620*/  FSEL R146, R15, -INF , !P1 ;  /* 0xff8000000f927808 */ /* 0x000fe40004800000 */
[C---:B------:R-:W-:Y:S01]  /*3630*/  ISETP.GE.AND P4, PT, R7.reuse, R5, PT ;  /* 0x000000050700720c */ /* 0x040fe20003f86270 */
[----:B------:R-:W-:Y:S01]  /*3640*/  HMMA.16816.F32.BF16 R12, R8, R30, R172 ;  /* 0x0000001e080c723c */ /* 0x000fe200000418ac */
[----:B------:R-:W-:-:S02]  /*3650*/  ISETP.GE.AND P3, PT, R7, R3, PT ;  /* 0x000000030700720c */ /* 0x000fc40003f66270 */
[C---:B------:R-:W-:Y:S02]  /*3660*/  ISETP.GE.AND P2, PT, R6.reuse, R5, PT ;  /* 0x000000050600720c */ /* 0x040fe40003f46270 */
[----:B------:R-:W-:Y:S02]  /*3670*/  ISETP.GE.AND P0, PT, R6, R3, PT ;  /* 0x000000030600720c */ /* 0x000fe40003f06270 */
[----:B------:R-:W-:Y:S01]  /*3680*/  FSEL R151, R20, -INF , !P4 ;  /* 0xff80000014977808 */ /* 0x000fe20006000000 */
[----:B-1----:R-:W-:Y:S01]  /*3690*/  HMMA.16816.F32.BF16 R28, R8, R42, R116 ;  /* 0x0000002a081c723c */ /* 0x002fe20000041874 */
[----:B------:R-:W-:Y:S02]  /*36a0*/  FSEL R156, R22, -INF , !P3 ;  /* 0xff800000169c7808 */ /* 0x000fe40005800000 */
[----:B------:R-:W-:Y:S02]  /*36b0*/  FSEL R152, R21, -INF , !P2 ;  /* 0xff80000015987808 */ /* 0x000fe40005000000 */
[----:B------:R-:W-:-:S02]  /*36c0*/  FSEL R155, R23, -INF , !P0 ;  /* 0xff800000179b7808 */ /* 0x000fc40004000000 */
[C---:B------:R-:W-:Y:S01]  /*36d0*/  IADD3 R7, R2.reuse, -0x88, RZ ;  /* 0xffffff7802077810 */ /* 0x040fe20007ffe0ff */
[----:B------:R-:W-:Y:S01]  /*36e0*/  HMMA.16816.F32.BF16 R20, R8, R40, R124 ;  /* 0x000000280814723c */ /* 0x000fe2000004187c */
[----:B------:R-:W-:Y:S01]  /*36f0*/  IADD3 R6, R2, -0x87, RZ ;  /* 0xffffff7902067810 */ /* 0x000fe20007ffe0ff */
[----:B------:R-:W1:Y:S01]  /*3700*/  LDSM.16.M88.4 R40, [R219+0x6800] ;  /* 0x00680000db28783b */ /* 0x000e620000000200 */
        /* <DEDUP_REMOVED lines=18> */
[----:B------:R-:W-:Y:S02]  /*3830*/  FSEL R127, R18, -INF , !P0 ;  /* 0xff800000127f7808 */ /* 0x000fe40004000000 */
[C---:B------:R-:W-:Y:S02]  /*3840*/  ISETP.GE.AND P4, PT, R7.reuse, R5, PT ;  /* 0x000000050700720c */ /* 0x040fe40003f86270 */
[----:B------:R-:W-:Y:S02]  /*3850*/  ISETP.GE.AND P3, PT, R7, R3, PT ;  /* 0x000000030700720c */ /* 0x000fe40003f66270 */
[C---:B------:R-:W-:Y:S02]  /*3860*/  ISETP.GE.AND P2, PT, R6.reuse, R5, PT ;  /* 0x000000050600720c */ /* 0x040fe40003f46270 */
[----:B------:R-:W-:-:S02]  /*3870*/  ISETP.GE.AND P0, PT, R6, R3, PT ;  /* 0x000000030600720c */ /* 0x000fc40003f06270 */
[----:B------:R-:W-:Y:S02]  /*3880*/  FSEL R116, R17, -INF , !P5 ;  /* 0xff80000011747808 */ /* 0x000fe40006800000 */
[----:B------:R-:W-:Y:S02]  /*3890*/  FSEL R119, R19, -INF , !P1 ;  /* 0xff80000013777808 */ /* 0x000fe40004800000 */
[C---:B------:R-:W-:Y:S01]  /*38a0*/  IADD3 R7, R2.reuse, -0x70, RZ ;  /* 0xffffff9002077810 */ /* 0x040fe20007ffe0ff */
[----:B---3--:R-:W-:Y:S01]  /*38b0*/  HMMA.16816.F32.BF16 R16, R8, R36, R112 ;  /* 0x000000240810723c */ /* 0x008fe20000041870 */
[----:B------:R-:W-:Y:S02]  /*38c0*/  IADD3 R6, R2, -0x6f, RZ ;  /* 0xffffff9102067810 */ /* 0x000fe40007ffe0ff */
[----:B------:R-:W-:Y:S02]  /*38d0*/  FSEL R117, R12, -INF , !P4 ;  /* 0xff8000000c757808 */ /* 0x000fe40006000000 */
[----:B------:R-:W-:-:S02]  /*38e0*/  FSEL R118, R14, -INF , !P3 ;  /* 0xff8000000e767808 */ /* 0x000fc40005800000 */
[----:B------:R-:W-:Y:S02]  /*38f0*/  FSEL R112, R13, -INF , !P2 ;  /* 0xff8000000d707808 */ /* 0x000fe40005000000 */
[----:B------:R-:W-:Y:S02]  /*3900*/  FSEL R113, R15, -INF , !P0 ;  /* 0xff8000000f717808 */ /* 0x000fe40004000000 */
[C---:B------:R-:W-:Y:S01]  /*3910*/  ISETP.GE.AND P5, PT, R7.reuse, R5, PT ;  /* 0x000000050700720c */ /* 0x040fe20003fa6270 */
[----:B------:R-:W-:Y:S01]  /*3920*/  HMMA.16816.F32.BF16 R12, R8, R38, R236 ;  /* 0x00000026080c723c */ /* 0x000fe200000418ec */
[----:B------:R-:W-:Y:S01]  /*3930*/  ISETP.GE.AND P1, PT, R7, R3, PT ;  /* 0x000000030700720c */ /* 0x000fe20003f26270 */
[----:B------:R-:W2:Y:S01]  /*3940*/  LDSM.16.M88.4 R36, [R219+0x7000] ;  /* 0x00700000db24783b */ /* 0x000ea20000000200 */
        /* <DEDUP_REMOVED lines=10> */
[----:B------:R-:W-:Y:S02]  /*39f0*/  FSEL R157, R28, -INF , !P2 ;  /* 0xff8000001c9d7808 */ /* 0x000fe40005000000 */
[----:B------:R-:W-:Y:S02]  /*3a00*/  FSEL R158, R30, -INF , !P0 ;  /* 0xff8000001e9e7808 */ /* 0x000fe40004000000 */
[----:B------:R-:W-:Y:S02]  /*3a10*/  FSEL R104, R29, -INF , !P5 ;  /* 0xff8000001d687808 */ /* 0x000fe40006800000 */
[----:B------:R-:W-:-:S02]  /*3a20*/  FSEL R105, R31, -INF , !P1 ;  /* 0xff8000001f697808 */ /* 0x000fc40004800000 */
[----:B------:R-:W-:Y:S01]  /*3a30*/  HMMA.16816.F32.BF16 R28, R8, R34, R96 ;  /* 0x00000022081c723c */ /* 0x000fe20000041860 */
[----:B------:R-:W3:Y:S01]  /*3a40*/  LDSM.16.M88.4 R32, [R219+0x7800] ;  /* 0x00780000db20783b */ /* 0x000ee20000000200 */
[----:B------:R-:W-:Y:S01]  /*3a50*/  IADD3 R7, R2, -0x60, RZ ;  /* 0xffffffa002077810 */ /* 0x000fe20007ffe0ff */
[----:B------:R-:W-:-:S04]  /*3a60*/  DEPBAR.LE SB0, 0x0 ;  /* 0x000080000000791a */ /* 0x000fc80000000000 */
[----:B------:R-:W-:Y:S02]  /*3a70*/  IADD3 R6, R2, -0x5f, RZ ;  /* 0xffffffa102067810 */ /* 0x000fe40007ffe0ff */
[----:B------:R-:W-:Y:S02]  /*3a80*/  FSEL R115, R21, -INF , !P4 ;  /* 0xff80000015737808 */ /* 0x000fe40006000000 */
[----:B------:R-:W-:Y:S02]  /*3a90*/  FSEL R159, R23, -INF , !P3 ;  /* 0xff800000179f7808 */ /* 0x000fe40005800000 */
[C---:B------:R-:W-:Y:S01]  /*3aa0*/  ISETP.GE.AND P4, PT, R7.reuse, R5, PT ;  /* 0x000000050700720c */ /* 0x040fe20003f86270 */
[----:B------:R-:W-:Y:S01]  /*3ab0*/  HMMA.16816.F32.BF16 R20, R8, R44, R84 ;  /* 0x0000002c0814723c */ /* 0x000fe20000041854 */
[----:B------:R-:W-:Y:S02]  /*3ac0*/  ISETP.GE.AND P3, PT, R7, R3, PT ;  /* 0x000000030700720c */ /* 0x000fe40003f66270 */
[----:B------:R-:W-:-:S02]  /*3ad0*/  ISETP.GE.AND P2, PT, R6, R5, PT ;  /* 0x000000050600720c */ /* 0x000fc40003f46270 */
[----:B------:R-:W-:Y:S02]  /*3ae0*/  ISETP.GE.AND P0, PT, R6, R3, PT ;  /* 0x000000030600720c */ /* 0x000fe40003f06270 */
[C---:B------:R-:W-:Y:S02]  /*3af0*/  IADD3 R7, R2.reuse, -0x58, RZ ;  /* 0xffffffa802077810 */ /* 0x040fe40007ffe0ff */
[----:B------:R-:W-:Y:S02]  /*3b00*/  IADD3 R6, R2, -0x57, RZ ;  /* 0xffffffa902067810 */ /* 0x000fe40007ffe0ff */
[----:B------:R-:W-:Y:S02]  /*3b10*/  FSEL R106, R16, -INF , !P4 ;  /* 0xff800000106a7808 */ /* 0x000fe40006000000 */
[----:B------:R-:W-:Y:S02]  /*3b20*/  FSEL R107, R18, -INF , !P3 ;  /* 0xff800000126b7808 */ /* 0x000fe40005800000 */
[----:B------:R-:W-:-:S02]  /*3b30*/  ISETP.GE.AND P5, PT, R7, R5, PT ;  /* 0x000000050700720c */ /* 0x000fc40003fa6270 */
[----:B------:R-:W-:Y:S02]  /*3b40*/  ISETP.GE.AND P1, PT, R7, R3, PT ;  /* 0x000000030700720c */ /* 0x000fe40003f26270 */
[C---:B------:R-:W-:Y:S02]  /*3b50*/  ISETP.GE.AND P4, PT, R6.reuse, R5, PT ;  /* 0x000000050600720c */ /* 0x040fe40003f86270 */
[----:B------:R-:W-:Y:S02]  /*3b60*/  ISETP.GE.AND P3, PT, R6, R3, PT ;  /* 0x000000030600720c */ /* 0x000fe40003f66270 */
[C---:B------:R-:W-:Y:S02]  /*3b70*/  IADD3 R7, R2.reuse, -0x50, RZ ;  /* 0xffffffb002077810 */ /* 0x040fe40007ffe0ff */
[----:B------:R-:W-:Y:S02]  /*3b80*/  IADD3 R6, R2, -0x4f, RZ ;  /* 0xffffffb102067810 */ /* 0x000fe40007ffe0ff */
[----:B------:R-:W-:-:S02]  /*3b90*/  FSEL R96, R17, -INF , !P2 ;  /* 0xff80000011607808 */ /* 0x000fc40005000000 */
[----:B------:R-:W-:Y:S02]  /*3ba0*/  FSEL R99, R19, -INF , !P0 ;  /* 0xff80000013637808 */ /* 0x000fe40004000000 */
[----:B------:R-:W-:Y:S01]  /*3bb0*/  FSEL R97, R12, -INF , !P5 ;  /* 0xff8000000c617808 */ /* 0x000fe20006800000 */
[----:B------:R-:W-:Y:S01]  /*3bc0*/  HMMA.16816.F32.BF16 R16, R8, R46, R80 ;  /* 0x0000002e0810723c */ /* 0x000fe20000041850 */
[----:B------:R-:W-:Y:S02]  /*3bd0*/  FSEL R98, R14, -INF , !P1 ;  /* 0xff8000000e627808 */ /* 0x000fe40004800000 */
[C---:B------:R-:W-:Y:S02]  /*3be0*/  ISETP.GE.AND P2, PT, R7.reuse, R5, PT ;  /* 0x000000050700720c */ /* 0x040fe40003f46270 */
[----:B------:R-:W-:Y:S02]  /*3bf0*/  ISETP.GE.AND P0, PT, R7, R3, PT ;  /* 0x000000030700720c */ /* 0x000fe40003f06270 */
[----:B------:R-:W-:-:S02]  /*3c00*/  ISETP.GE.AND P5, PT, R6, R5, PT ;  /* 0x000000050600720c */ /* 0x000fc40003fa6270 */
[----:B------:R-:W-:Y:S02]  /*3c10*/  ISETP.GE.AND P1, PT, R6, R3, PT ;  /* 0x000000030600720c */ /* 0x000fe40003f26270 */
[C---:B------:R-:W-:Y:S02]  /*3c20*/  IADD3 R7, R2.reuse, -0x48, RZ ;  /* 0xffffffb802077810 */ /* 0x040fe40007ffe0ff */
[----:B------:R-:W-:Y:S02]  /*3c30*/  IADD3 R6, R2, -0x47, RZ ;  /* 0xffffffb902067810 */ /* 0x000fe40007ffe0ff */
[----:B------:R-:W-:Y:S02]  /*3c40*/  FSEL R84, R13, -INF , !P4 ;  /* 0xff8000000d547808 */ /* 0x000fe40006000000 */
[----:B------:R-:W-:Y:S02]  /*3c50*/  FSEL R85, R15, -INF , !P3 ;  /* 0xff8000000f557808 */ /* 0x000fe40005800000 */
[----:B------:R-:W-:Y:S01]  /*3c60*/  FSEL R86, R24, -INF , !P2 ;  /* 0xff80000018567808 */ /* 0x000fe20005000000 */
[----:B-1----:R-:W-:Y:S01]  /*3c70*/  HMMA.16816.F32.BF16 R12, R8, R40, R76 ;  /* 0x00000028080c723c */ /* 0x002fe2000004184c */
        /* <DEDUP_REMOVED lines=10> */
[C---:B------:R-:W-:Y:S02]  /*3d20*/  IADD3 R7, R2.reuse, -0x40, RZ ;  /* 0xffffffc002077810 */ /* 0x040fe40007ffe0ff */
[----:B------:R-:W-:Y:S02]  /*3d30*/  IADD3 R6, R2, -0x3f, RZ ;  /* 0xffffffc102067810 */ /* 0x000fe40007ffe0ff */
        /* <DEDUP_REMOVED lines=18> */
[C---:B------:R-:W-:Y:S02]  /*3e60*/  IADD3 R7, R2.reuse, -0x30, RZ ;  /* 0xffffffd002077810 */ /* 0x040fe40007ffe0ff */
[----:B------:R-:W-:Y:S02]  /*3e70*/  IADD3 R6, R2, -0x2f, RZ ;  /* 0xffffffd102067810 */ /* 0x000fe40007ffe0ff */
        /* <DEDUP_REMOVED lines=16> */
[----:B------:R-:W-:Y:S01]  /*3f80*/  HMMA.16816.F32.BF16 R12, R8, R34, R56 ;  /* 0x00000022080c723c */ /* 0x000fe20000041838 */
[----:B------:R-:W-:Y:S02]  /*3f90*/  ISETP.GE.AND P1, PT, R7, R3, PT ;  /* 0x000000030700720c */ /* 0x000fe40003f26270 */
[C---:B------:R-:W-:Y:S02]  /*3fa0*/  ISETP.GE.AND P4, PT, R6.reuse, R5, PT ;  /* 0x000000050600720c */ /* 0x040fe40003f86270 */
[----:B------:R-:W-:Y:S02]  /*3fb0*/  ISETP.GE.AND P3, PT, R6, R3, PT ;  /* 0x000000030600720c */ /* 0x000fe40003f66270 */
[C---:B------:R-:W-:Y:S02]  /*3fc0*/  IADD3 R7, R2.reuse, -0x20, RZ ;  /* 0xffffffe002077810 */ /* 0x040fe40007ffe0ff */
[----:B------:R-:W-:-:S02]  /*3fd0*/  IADD3 R6, R2, -0x1f, RZ ;  /* 0xffffffe102067810 */ /* 0x000fc40007ffe0ff */
[----:B------:R-:W-:Y:S02]  /*3fe0*/  FSEL R169, R28, -INF , !P5 ;  /* 0xff8000001ca97808 */ /* 0x000fe40006800000 */
[----:B------:R-:W-:Y:S02]  /*3ff0*/  FSEL R173, R30, -INF , !P1 ;  /* 0xff8000001ead7808 */ /* 0x000fe40004800000 */
[-C--:B------:R-:W-:Y:S02]  /*4000*/  ISETP.GE.AND P0, PT, R7, R5.reuse, PT ;  /* 0x000000050700720c */ /* 0x080fe40003f06270 */
[C---:B------:R-:W-:Y:S02]  /*4010*/  ISETP.GE.AND P5, PT, R6.reuse, R5, PT ;  /* 0x000000050600720c */ /* 0x040fe40003fa6270 */
[----:B------:R-:W-:Y:S02]  /*4020*/  ISETP.GE.AND P1, PT, R6, R3, PT ;  /* 0x000000030600720c */ /* 0x000fe40003f26270 */
[----:B------:R-:W-:-:S02]  /*4030*/  IADD3 R6, R2, -0x17, RZ ;  /* 0xffffffe902067810 */ /* 0x000fc40007ffe0ff */
[----:B------:R-:W-:Y:S02]  /*4040*/  ISETP.GE.AND P2, PT, R7, R3, PT ;  /* 0x000000030700720c */ /* 0x000fe40003f46270 */
[----:B------:R-:W-:Y:S02]  /*4050*/  FSEL R175, R24, -INF , !P0 ;  /* 0xff80000018af7808 */ /* 0x000fe40004000000 */
[----:B------:R-:W-:Y:S02]  /*4060*/  IADD3 R7, R2, -0x18, RZ ;  /* 0xffffffe802077810 */ /* 0x000fe40007ffe0ff */
[----:B------:R-:W-:Y:S02]  /*4070*/  ISETP.GE.AND P0, PT, R6, R5, PT ;  /* 0x000000050600720c */ /* 0x000fe40003f06270 */
[----:B------:R-:W-:Y:S02]  /*4080*/  IADD3 R8, R2, -0x10, RZ ;  /* 0xfffffff002087810 */ /* 0x000fe40007ffe0ff */
[----:B------:R-:W-:-:S02]  /*4090*/  FSEL R170, R29, -INF , !P4 ;  /* 0xff8000001daa7808 */ /* 0x000fc40006000000 */
[----:B------:R-:W-:Y:S02]  /*40a0*/  FSEL R174, R31, -INF , !P3 ;  /* 0xff8000001fae7808 */ /* 0x000fe40005800000 */
[----:B------:R-:W-:Y:S02]  /*40b0*/  FSEL R180, R26, -INF , !P2 ;  /* 0xff8000001ab47808 */ /* 0x000fe40005000000 */
[C---:B------:R-:W-:Y:S02]  /*40c0*/  ISETP.GE.AND P4, PT, R7.reuse, R5, PT ;  /* 0x000000050700720c */ /* 0x040fe40003f86270 */
[-C--:B------:R-:W-:Y:S02]  /*40d0*/  ISETP.GE.AND P3, PT, R7, R3.reuse, PT ;  /* 0x000000030700720c */ /* 0x080fe40003f66270 */
[----:B------:R-:W-:Y:S02]  /*40e0*/  ISETP.GE.AND P2, PT, R6, R3, PT ;  /* 0x000000030600720c */ /* 0x000fe40003f46270 */
[----:B------:R-:W-:-:S02]  /*40f0*/  FSEL R178, R21, -INF , !P0 ;  /* 0xff80000015b27808 */ /* 0x000fc40004000000 */
[C---:B------:R-:W-:Y:S02]  /*4100*/  IADD3 R7, R2.reuse, -0xf, RZ ;  /* 0xfffffff102077810 */ /* 0x040fe40007ffe0ff */
[----:B------:R-:W-:Y:S02]  /*4110*/  IADD3 R6, R2, -0x8, RZ ;  /* 0xfffffff802067810 */ /* 0x000fe40007ffe0ff */
[-C--:B------:R-:W-:Y:S02]  /*4120*/  ISETP.GE.AND P0, PT, R8, R3.reuse, PT ;  /* 0x000000030800720c */ /* 0x080fe40003f06270 */
[----:B------:R-:W-:Y:S02]  /*4130*/  IADD3 R2, R2, -0x7, RZ ;  /* 0xfffffff902027810 */ /* 0x000fe40007ffe0ff */
[----:B------:R-:W-:Y:S02]  /*4140*/  FSEL R187, R18, -INF , !P0 ;  /* 0xff80000012bb7808 */ /* 0x000fe40004000000 */
[----:B------:R-:W-:-:S02]  /*4150*/  ISETP.GE.AND P0, PT, R2, R3, PT ;  /* 0x000000030200720c */ /* 0x000fc40003f06270 */
[----:B------:R-:W-:Y:S02]  /*4160*/  FSEL R179, R27, -INF , !P1 ;  /* 0xff8000001bb37808 */ /* 0x000fe40004800000 */
[----:B------:R-:W-:Y:S02]  /*4170*/  FSEL R190, R15, -INF , !P0 ;  /* 0xff8000000fbe7808 */ /* 0x000fe40004000000 */
[----:B------:R-:W-:Y:S02]  /*4180*/  ISETP.GE.AND P0, PT, R242, 0x2, PT ;  /* 0x00000002f200780c */ /* 0x000fe40003f06270 */
[----:B------:R-:W-:Y:S02]  /*4190*/  ISETP.GE.AND P1, PT, R8, R5, PT ;  /* 0x000000050800720c */ /* 0x000fe40003f26270 */
[----:B------:R-:W-:Y:S02]  /*41a0*/  FSEL R176, R25, -INF , !P5 ;  /* 0xff80000019b07808 */ /* 0x000fe40006800000 */
[----:B------:R-:W-:-:S02]  /*41b0*/  FSEL R177, R20, -INF , !P4 ;  /* 0xff80000014b17808 */ /* 0x000fc40006000000 */
[----:B------:R-:W-:Y:S02]  /*41c0*/  FSEL R181, R22, -INF , !P3 ;  /* 0xff80000016b57808 */ /* 0x000fe40005800000 */
[----:B------:R-:W-:Y:S02]  /*41d0*/  FSEL R182, R23, -INF , !P2 ;  /* 0xff80000017b67808 */ /* 0x000fe40005000000 */
[----:B------:R-:W-:Y:S02]  /*41e0*/  FSEL R183, R16, -INF , !P1 ;  /* 0xff80000010b77808 */ /* 0x000fe40004800000 */
[-C--:B------:R-:W-:Y:S02]  /*41f0*/  ISETP.GE.AND P5, PT, R7, R5.reuse, PT ;  /* 0x000000050700720c */ /* 0x080fe40003fa6270 */
[-C--:B------:R-:W-:Y:S02]  /*4200*/  ISETP.GE.AND P4, PT, R6, R5.reuse, PT ;  /* 0x000000050600720c */ /* 0x080fe40003f86270 */
[----:B------:R-:W-:-:S02]  /*4210*/  ISETP.GE.AND P3, PT, R2, R5, PT ;  /* 0x000000050200720c */ /* 0x000fc40003f66270 */
[-C--:B------:R-:W-:Y:S02]  /*4220*/  ISETP.GE.AND P2, PT, R7, R3.reuse, PT ;  /* 0x000000030700720c */ /* 0x080fe40003f46270 */
[----:B------:R-:W-:Y:S02]  /*4230*/  ISETP.GE.AND P1, PT, R6, R3, PT ;  /* 0x000000030600720c */ /* 0x000fe40003f26270 */
[----:B------:R-:W-:Y:S02]  /*4240*/  LOP3.LUT R2, R240, R227, RZ, 0xfc, !PT ;  /* 0x000000e3f0027212 */ /* 0x000fe400078efcff */
[----:B------:R-:W-:Y:S02]  /*4250*/  FSEL R184, R17, -INF , !P5 ;  /* 0xff80000011b87808 */ /* 0x000fe40006800000 */
[----:B------:R-:W-:Y:S02]  /*4260*/  FSEL R188, R19, -INF , !P2 ;  /* 0xff80000013bc7808 */ /* 0x000fe40005000000 */
[----:B------:R-:W-:-:S02]  /*4270*/  FSEL R185, R12, -INF , !P4 ;  /* 0xff8000000cb97808 */ /* 0x000fc40006000000 */
[----:B------:R-:W-:Y:S02]  /*4280*/  FSEL R186, R13, -INF , !P3 ;  /* 0xff8000000dba7808 */ /* 0x000fe40005800000 */
[----:B------:R-:W-:Y:S02]  /*4290*/  FSEL R189, R14, -INF , !P1 ;  /* 0xff8000000ebd7808 */ /* 0x000fe40004800000 */
[C---:B------:R-:W-:Y:S02]  /*42a0*/  IADD3 R240, R222.reuse, 0x1000, RZ ;  /* 0x00001000def07810 */ /* 0x040fe40007ffe0ff */
[C---:B------:R-:W-:Y:S02]  /*42b0*/  IADD3 R239, R222.reuse, 0x1800, RZ ;  /* 0x00001800deef7810 */ /* 0x040fe40007ffe0ff */
[C---:B------:R-:W-:Y:S02]  /*42c0*/  IADD3 R238, R222.reuse, 0x2000, RZ ;  /* 0x00002000deee7810 */ /* 0x040fe40007ffe0ff */
[----:B------:R-:W-:-:S02]  /*42d0*/  IADD3 R237, R222, 0x2800, RZ ;  /* 0x00002800deed7810 */ /* 0x000fc40007ffe0ff */
[C---:B------:R-:W-:Y:S02]  /*42e0*/  IADD3 R236, R222.reuse, 0x3000, RZ ;  /* 0x00003000deec7810 */ /* 0x040fe40007ffe0ff */
[----:B------:R-:W-:Y:S01]  /*42f0*/  IADD3 R227, R222, 0x7800, RZ ;  /* 0x00007800dee37810 */ /* 0x000fe20007ffe0ff */
[----:B------:R-:W-:Y:S06]  /*4300*/  BAR.SYNC.DEFER_BLOCKING 0x0 ;  /* 0x0000000000007b1d */ /* 0x000fec0000010000 */
[----:B------:R-:W-:Y:S05]  /*4310*/  @!P0 BRA `(.L_x_2164) ;  /* 0x0000077000008947 */ /* 0x000fea0003800000 */
[----:B------:R-:W-:Y:S05]  /*4320*/  @P6 BRA `(.L_x_2165) ;  /* 0x000003c000006947 */ /* 0x000fea0003800000 */
[----:B------:R-:W1:Y:S01]  /*4330*/  I2F.RP R6, R246 ;  /* 0x000000f600067306 */ /* 0x000e620000209400 */
[----:B------:R-:W-:-:S02]  /*4340*/  IADD3 R11, R48, -0x100, RZ ;  /* 0xffffff00300b7810 */ /* 0x000fc40007ffe0ff */
[----:B------:R-:W-:Y:S02]  /*4350*/  IADD3 R10, R48, -0x200, RZ ;  /* 0xfffffe00300a7810 */ /* 0x000fe40007ffe0ff */
[----:B------:R-:W-:Y:S02]  /*4360*/  IABS R5, R11 ;  /* 0x0000000b00057213 */ /* 0x000fe40000000000 */
[----:B------:R-:W-:Y:S02]  /*4370*/  IABS R8, R10 ;  /* 0x0000000a00087213 */ /* 0x000fe40000000000 */
[----:B------:R-:W-:-:S04]  /*4380*/  LOP3.LUT R11, R11, c[0x0][0x2d0], RZ, 0x3c, !PT ;  /* 0x0000b4000b0b7a12 */ /* 0x000fc800078e3cff */
[----:B------:R-:W-:Y:S01]  /*4390*/  ISETP.GE.AND P3, PT, R11, RZ, PT ;  /* 0x000000ff0b00720c */ /* 0x000fe20003f66270 */
        /* <DEDUP_REMOVED lines=8> */
[----:B------:R-:W-:-:S04]  /*4420*/  IMAD.MOV.U32 R7, RZ, RZ, R5 ;  /* 0x000000ffff077224 */ /* 0x000fc800078e0005 */
[----:B------:R-:W-:-:S04]  /*4430*/  IMAD.HI.U32 R5, R3, R7, RZ ;  /* 0x0000000703057227 */ /* 0x000fc800078e00ff */
[----:B------:R-:W-:-:S04]  /*4440*/  IMAD.HI.U32 R3, R3, R6, RZ ;  /* 0x0000000603037227 */ /* 0x000fc800078e00ff */
[----:B------:R-:W-:Y:S02]  /*4450*/  IMAD.MOV R8, RZ, RZ, -R5 ;  /* 0x000000ffff087224 */ /* 0x000fe400078e0a05 */
[----:B------:R-:W-:Y:S02]  /*4460*/  IMAD.MOV R9, RZ, RZ, -R3 ;  /* 0x000000ffff097224 */ /* 0x000fe400078e0a03 */
[C---:B------:R-:W-:Y:S02]  /*4470*/  IMAD R7, R246.reuse, R8, R7 ;  /* 0x00000008f6077224 */ /* 0x040fe400078e0207 */
        /* <DEDUP_REMOVED lines=8> */
[----:B------:R-:W-:Y:S02]  /*4500*/  LOP3.LUT R6, R10, c[0x0][0x2d0], RZ, 0x3c, !PT ;  /* 0x0000b4000a067a12 */ /* 0x000fe400078e3cff */
[----:B------:R-:W-:-:S02]  /*4510*/  @!P2 IADD3 R3, R3, 0x1, RZ ;  /* 0x000000010303a810 */ /* 0x000fc40007ffe0ff */
[----:B------:R-:W-:Y:S02]  /*4520*/  ISETP.GE.AND P1, PT, R6, RZ, PT ;  /* 0x000000ff0600720c */ /* 0x000fe40003f26270 */
[----:B------:R-:W-:Y:S02]  /*4530*/  ISETP.NE.AND P2, PT, RZ, c[0x0][0x2d0], PT ;  /* 0x0000b400ff007a0c */ /* 0x000fe40003f45270 */
[----:B------:R-:W-:Y:S02]  /*4540*/  LOP3.LUT R6, RZ, c[0x0][0x2d0], RZ, 0x33, !PT ;  /* 0x0000b400ff067a12 */ /* 0x000fe400078e33ff */
[----:B------:R-:W-:Y:S02]  /*4550*/  @P5 IADD3 R5, R5, 0x1, RZ ;  /* 0x0000000105055810 */ /* 0x000fe40007ffe0ff */
[----:B------:R-:W-:-:S03]  /*4560*/  @P4 IADD3 R3, R3, 0x1, RZ ;  /* 0x0000000103034810 */ /* 0x000fc60007ffe0ff */
[----:B------:R-:W-:Y:S02]  /*4570*/  @!P3 IMAD.MOV R5, RZ, RZ, -R5 ;  /* 0x000000ffff05b224 */ /* 0x000fe400078e0a05 */
[----:B------:R-:W-:-:S03]  /*4580*/  @!P1 IADD3 R3, -R3, RZ, RZ ;  /* 0x000000ff03039210 */ /* 0x000fc60007ffe1ff */
[C---:B------:R-:W-:Y:S02]  /*4590*/  SEL R5, R6.reuse, R5, !P2 ;  /* 0x0000000506057207 */ /* 0x040fe40005000000 */
[----:B------:R-:W-:-:S03]  /*45a0*/  SEL R3, R6, R3, !P2 ;  /* 0x0000000306037207 */ /* 0x000fc60005000000 */
[----:B------:R-:W-:-:S04]  /*45b0*/  IMAD.WIDE R6, R5, 0x4, R244 ;  /* 0x0000000405067825 */ /* 0x000fc800078e02f4 */
[----:B------:R-:W-:Y:S02]  /*45c0*/  IMAD.WIDE R8, R3, 0x4, R244 ;  /* 0x0000000403087825 */ /* 0x000fe400078e02f4 */
[----:B------:R-:W2:Y:S04]  /*45d0*/  LDG.E R6, [R6.64] ;  /* 0x0000000a06067981 */ /* 0x000ea8000c1e1900 */
[----:B------:R-:W2:Y:S01]  /*45e0*/  LDG.E R8, [R8.64] ;  /* 0x0000000a08087981 */ /* 0x000ea2000c1e1900 */
[----:B------:R-:W-:Y:S02]  /*45f0*/  IMAD.IADD R3, R5, 0x1, -R3 ;  /* 0x0000000105037824 */ /* 0x000fe400078e0a03 */
[----:B------:R-:W-:-:S04]  /*4600*/  IMAD.MOV.U32 R5, RZ, RZ, c[0x0][0x2d0] ;  /* 0x0000b400ff057624 */ /* 0x000fc800078e00ff */
[----:B------:R-:W-:-:S05]  /*4610*/  IMAD R3, R3, R5, -0x100 ;  /* 0xffffff0003037424 */ /* 0x000fca00078e0205 */
[----:B------:R-:W-:-:S05]  /*4620*/  SHF.R.S32.HI R5, RZ, 0x1f, R3 ;  /* 0x0000001fff057819 */ /* 0x000fca0000011403 */
[----:B------:R-:W-:Y:S01]  /*4630*/  IMAD R5, R5, c[0x0][0x198], RZ ;  /* 0x0000660005057a24 */ /* 0x000fe200078e02ff */
[----:B--2---:R-:W-:Y:S01]  /*4640*/  IADD3 R8, -R6, R8, RZ ;  /* 0x0000000806087210 */ /* 0x004fe20007ffe1ff */
[----:B------:R-:W-:-:S03]  /*4650*/  IMAD.WIDE.U32 R6, R3, c[0x0][0x198], RZ ;  /* 0x0000660003067a25 */ /* 0x000fc600078e00ff */
[----:B------:R-:W-:Y:S01]  /*4660*/  SHF.R.S32.HI R9, RZ, 0x1f, R8 ;  /* 0x0000001fff097819 */ /* 0x000fe20000011408 */
[----:B------:R-:W-:-:S04]  /*4670*/  IMAD R3, R3, c[0x0][0x19c], R5 ;  /* 0x0000670003037a24 */ /* 0x000fc800078e0205 */
[----:B------:R-:W-:Y:S02]  /*4680*/  IMAD.IADD R7, R7, 0x1, R3 ;  /* 0x0000000107077824 */ /* 0x000fe400078e0203 */
[----:B------:R-:W-:Y:S02]  /*4690*/  IMAD R5, R9, c[0x0][0x180], RZ ;  /* 0x0000600009057a24 */ /* 0x000fe400078e02ff */
[----:B------:R-:W-:-:S04]  /*46a0*/  IMAD.WIDE.U32 R6, R8, c[0x0][0x180], R6 ;  /* 0x0000600008067a25 */ /* 0x000fc800078e0006 */
[----:B------:R-:W-:Y:S01]  /*46b0*/  IMAD R5, R8, c[0x0][0x184], R5 ;  /* 0x0000610008057a24 */ /* 0x000fe200078e0205 */
[----:B------:R-:W-:-:S03]  /*46c0*/  MOV R3, R6 ;  /* 0x0000000600037202 */ /* 0x000fc60000000f00 */
[----:B------:R-:W-:Y:S01]  /*46d0*/  IMAD.IADD R5, R7, 0x1, R5 ;  /* 0x0000000107057824 */ /* 0x000fe200078e0205 */
[----:B------:R-:W-:Y:S05]  /*46e0*/  BRA `(.L_x_2166) ;  /* 0x0000004000007947 */ /* 0x000fea0003800000 */
.L_x_2165:
[----:B------:R-:W-:-:S04]  /*46f0*/  ULEA UR4, -UR4, URZ, 0x8 ;  /* 0x0000003f04047291 */ /* 0x000fc8000f8e413f */
[----:B------:R-:W-:Y:S02]  /*4700*/  USHF.R.S32.HI UR6, URZ, 0x1f, UR4 ;  /* 0x0000001f3f067899 */ /* 0x000fe40008011404 */
[----:B------:R-:W-:-:S04]  /*4710*/  MOV R3, UR4 ;  /* 0x0000000400037c02 */ /* 0x000fc80008000f00 */
[----:B------:R-:W-:Y:S02]  /*4720*/  MOV R5, UR6 ;  /* 0x0000000600057c02 */ /* 0x000fe40008000f00 */
.L_x_2166:
[----:B------:R-:W-:-:S04]  /*4730*/  LEA R250, P1, R3, R250, 0x1 ;  /* 0x000000fa03fa7211 */ /* 0x000fc800078208ff */
[----:B------:R-:W-:Y:S01]  /*4740*/  LEA.HI.X R249, R3, R249, R5, 0x1, P1 ;  /* 0x000000f903f97211 */ /* 0x000fe200008f0c05 */
[----:B------:R-:W-:Y:S01]  /*4750*/  IMAD.MOV.U32 R14, RZ, RZ, R250 ;  /* 0x000000ffff0e7224 */ /* 0x000fe200078e00fa */
[----:B------:R-:W-:-:S03]  /*4760*/  IADD3 R12, P1, R250, UR9, RZ ;  /* 0x00000009fa0c7c10 */ /* 0x000fc6000ff3e0ff */
[----:B------:R-:W-:Y:S01]  /*4770*/  IMAD.MOV.U32 R15, RZ, RZ, R249 ;  /* 0x000000ffff0f7224 */ /* 0x000fe200078e00f9 */
[----:B------:R-:W-:Y:S02]  /*4780*/  IADD3.X R13, R249, UR5, RZ, P1, !PT ;  /* 0x00000005f90d7c10 */ /* 0x000fe40008ffe4ff */
[----:B------:R-:W-:Y:S02]  /*4790*/  IADD3 R10, P1, R12, UR9, RZ ;  /* 0x000000090c0a7c10 */ /* 0x000fe4000ff3e0ff */
[----:B------:R-:W-:Y:S01]  /*47a0*/  @!PT LDS RZ, [RZ] ;  /* 0x00000000fffff984 */ /* 0x000fe20000000800 */
[----:B------:R-:W-:Y:S01]  /*47b0*/  @!PT LDS RZ, [RZ] ;  /* 0x00000000fffff984 */ /* 0x000fe20000000800 */
[----:B------:R-:W-:Y:S01]  /*47c0*/  @!PT LDS RZ, [RZ] ;  /* 0x00000000fffff984 */ /* 0x000fe20000000800 */
[----:B------:R1:W-:Y:S02]  /*47d0*/  LDGSTS.E.BYPASS.LTC128B.128 [R243+0x2000], [R14.64] ;  /* 0x020000000ef37fae */ /* 0x0003e4000b901d4a */
[----:B------:R-:W-:Y:S02]  /*47e0*/  IADD3.X R11, R13, UR5, RZ, P1, !PT ;  /* 0x000000050d0b7c10 */ /* 0x000fe40008ffe4ff */
[----:B------:R-:W-:Y:S01]  /*47f0*/  IADD3 R8, P1, R10, UR9, RZ ;  /* 0x000000090a087c10 */ /* 0x000fe2000ff3e0ff */
[----:B------:R2:W-:Y:S03]  /*4800*/  LDGSTS.E.BYPASS.LTC128B.128 [R243+0x2800], [R12.64] ;  /* 0x028000000cf37fae */ /* 0x0005e6000b901d4a */
[----:B------:R-:W-:Y:S01]  /*4810*/  IADD3.X R9, R11, UR5, RZ, P1, !PT ;  /* 0x000000050b097c10 */ /* 0x000fe20008ffe4ff */
[----:B------:R3:W-:Y:S01]  /*4820*/  LDGSTS.E.BYPASS.LTC128B.128 [R243+0x3000], [R10.64] ;  /* 0x030000000af37fae */ /* 0x0007e2000b901d4a */
[----:B------:R-:W-:-:S03]  /*4830*/  IADD3 R6, P1, R8, UR9, RZ ;  /* 0x0000000908067c10 */ /* 0x000fc6000ff3e0ff */
[----:B------:R4:W-:Y:S01]  /*4840*/  LDGSTS.E.BYPASS.LTC128B.128 [R243+0x3800], [R8.64] ;  /* 0x0380000008f37fae */ /* 0x0009e2000b901d4a */
[----:B------:R-:W-:Y:S02]  /*4850*/  IADD3.X R7, R9, UR5, RZ, P1, !PT ;  /* 0x0000000509077c10 */ /* 0x000fe40008ffe4ff */
        /* <DEDUP_REMOVED lines=15> */
[----:B-1----:R-:W-:-:S03]  /*4950*/  IADD3 R14, P1, R20, UR9, RZ ;  /* 0x00000009140e7c10 */ /* 0x002fc6000ff3e0ff */
[----:B------:R1:W-:Y:S01]  /*4960*/  LDGSTS.E.BYPASS.LTC128B.128 [R243+0x6800], [R20.64] ;  /* 0x0680000014f37fae */ /* 0x0003e2000b901d4a */
[----:B------:R-:W-:Y:S02]  /*4970*/  IADD3.X R15, R21, UR5, RZ, P1, !PT ;  /* 0x00000005150f7c10 */ /* 0x000fe40008ffe4ff */
[----:B--2---:R-:W-:-:S03]  /*4980*/  IADD3 R12, P1, R14, UR9, RZ ;  /* 0x000000090e0c7c10 */ /* 0x004fc6000ff3e0ff */
[----:B------:R2:W-:Y:S01]  /*4990*/  LDGSTS.E.BYPASS.LTC128B.128 [R243+0x7000], [R14.64] ;  /* 0x070000000ef37fae */ /* 0x0005e2000b901d4a */
[----:B------:R-:W-:Y:S02]  /*49a0*/  IADD3.X R13, R15, UR5, RZ, P1, !PT ;  /* 0x000000050f0d7c10 */ /* 0x000fe40008ffe4ff */
[----:B---3--:R-:W-:-:S03]  /*49b0*/  IADD3 R10, P1, R12, UR9, RZ ;  /* 0x000000090c0a7c10 */ /* 0x008fc6000ff3e0ff */
[----:B------:R1:W-:Y:S01]  /*49c0*/  LDGSTS.E.BYPASS.LTC128B.128 [R243+0x7800], [R12.64] ;  /* 0x078000000cf37fae */ /* 0x0003e2000b901d4a */
[----:B------:R-:W-:Y:S02]  /*49d0*/  IADD3.X R11, R13, UR5, RZ, P1, !PT ;  /* 0x000000050d0b7c10 */ /* 0x000fe40008ffe4ff */
[----:B----4-:R-:W-:-:S03]  /*49e0*/  IADD3 R8, P1, R10, UR9, RZ ;  /* 0x000000090a087c10 */ /* 0x010fc6000ff3e0ff */
[----:B------:R1:W-:Y:S01]  /*49f0*/  LDGSTS.E.BYPASS.LTC128B.128 [R243+0x8000], [R10.64] ;  /* 0x080000000af37fae */ /* 0x0003e2000b901d4a */
[----:B------:R-:W-:Y:S02]  /*4a00*/  IADD3.X R9, R11, UR5, RZ, P1, !PT ;  /* 0x000000050b097c10 */ /* 0x000fe40008ffe4ff */
[----:B-----5:R-:W-:-:S03]  /*4a10*/  IADD3 R6, P1, R8, UR9, RZ ;  /* 0x0000000908067c10 */ /* 0x020fc6000ff3e0ff */
[----:B------:R1:W-:Y:S01]  /*4a20*/  LDGSTS.E.BYPASS.LTC128B.128 [R243+0x8800], [R8.64] ;  /* 0x0880000008f37fae */ /* 0x0003e2000b901d4a */
[----:B------:R-:W-:-:S05]  /*4a30*/  IADD3.X R7, R9, UR5, RZ, P1, !PT ;  /* 0x0000000509077c10 */ /* 0x000fca0008ffe4ff */
[----:B------:R1:W-:Y:S01]  /*4a40*/  LDGSTS.E.BYPASS.LTC128B.128 [R243+0x9000], [R6.64] ;  /* 0x0900000006f37fae */ /* 0x0003e2000b901d4a */
[----:B--2---:R-:W-:-:S04]  /*4a50*/  IADD3 R14, P1, R6, UR9, RZ ;  /* 0x00000009060e7c10 */ /* 0x004fc8000ff3e0ff */
[----:B------:R-:W-:-:S05]  /*4a60*/  IADD3.X R15, R7, UR5, RZ, P1, !PT ;  /* 0x00000005070f7c10 */ /* 0x000fca0008ffe4ff */
[----:B------:R1:W-:Y:S04]  /*4a70*/  LDGSTS.E.BYPASS.LTC128B.128 [R243+0x9800], [R14.64] ;  /* 0x098000000ef37fae */ /* 0x0003e8000b901d4a */
[----:B------:R-:W0:Y:S02]  /*4a80*/  LDGDEPBAR ;  /* 0x00000000000079af */ /* 0x000e240000000000 */
.L_x_2164:
[----:B------:R-:W-:Y:S02]  /*4a90*/  FMNMX.FTZ R3, R52, R49, !PT ;  /* 0x0000003134037209 */ /* 0x000fe40007810000 */
[----:B------:R-:W-:Y:S02]  /*4aa0*/  SHF.L.U32 R147, R2, 0x1, RZ ;  /* 0x0000000102937819 */ /* 0x000fe400000006ff */
[----:B------:R-:W-:Y:S02]  /*4ab0*/  FMNMX.FTZ R3, R53, R3, !PT ;  /* 0x0000000335037209 */ /* 0x000fe40007810000 */
[----:B------:R-:W-:Y:S01]  /*4ac0*/  IADD3 R216, R4, R147, RZ ;  /* 0x0000009304d87210 */ /* 0x000fe20007ffe0ff */
[----:B------:R-:W-:Y:S01]  /*4ad0*/  LDSM.16.MT88.4 R24, [R147+0xa000] ;  /* 0x00a000009318783b */ /* 0x000fe20000004200 */
[----:B------:R-:W-:-:S02]  /*4ae0*/  FMNMX.FTZ R3, R50, R3, !PT ;  /* 0x0000000332037209 */ /* 0x000fc40007810000 */
[----:B------:R-:W-:Y:S01]  /*4af0*/  IADD3 R218, R0, R147, RZ ;  /* 0x0000009300da7210 */ /* 0x000fe20007ffe0ff */
[----:B------:R-:W-:Y:S01]  /*4b00*/  LDSM.16.MT88.4 R16, [R216+0xa000] ;  /* 0x00a00000d810783b */ /* 0x000fe20000004200 */
[----:B------:R-:W-:Y:S02]  /*4b10*/  FMNMX.FTZ R3, R62, R3, !PT ;  /* 0x000000033e037209 */ /* 0x000fe40007810000 */
[----:B------:R-:W-:Y:S01]  /*4b20*/  IADD3 R217, R0, R216, RZ ;  /* 0x000000d800d97210 */ /* 0x000fe20007ffe0ff */
[----:B-1----:R-:W-:Y:S01]  /*4b30*/  LDSM.16.MT88.4 R20, [R218+0xa000] ;  /* 0x00a00000da14783b */ /* 0x002fe20000004200 */
[----:B------:R-:W-:Y:S02]  /*4b40*/  FMNMX.FTZ R5, R55, R3, !PT ;  /* 0x0000000337057209 */ /* 0x000fe40007810000 */
[----:B------:R-:W-:Y:S01]  /*4b50*/  FMNMX.FTZ R3, R54, R51, !PT ;  /* 0x0000003336037209 */ /* 0x000fe20007810000 */
[----:B------:R-:W-:Y:S01]  /*4b60*/  LDSM.16.MT88.4 R12, [R217+0xa000] ;  /* 0x00a00000d90c783b */ /* 0x000fe20000004200 */
        /* <DEDUP_REMOVED lines=115> */
[----:B------:R-:W-:-:S03]  /*52a0*/  FMNMX.FTZ R3, R182, R3, !PT ;  /* 0x00000003b6037209 */ /* 0x000fc60007810000 */
[----:B------:R-:W1:Y:S01]  /*52b0*/  SHFL.BFLY PT, R6, R144, 0x2, 0x1f ;  /* 0x0c401f0090067f89 */ /* 0x000e6200000e0000 */
[----:B------:R-:W-:-:S04]  /*52c0*/  FMNMX.FTZ R3, R187, R3, !PT ;  /* 0x00000003bb037209 */ /* 0x000fc80007810000 */
        /* <DEDUP_REMOVED lines=15> */
[----:B------:R1:W-:Y:S01]  /*53c0*/  MUFU.EX2 R8, R5 ;  /* 0x0000000500087308 */ /* 0x0003e20000000800 */
[----:B------:R-:W-:Y:S02]  /*53d0*/  FFMA.FTZ R7, R53, c[0x0][0x23c], -R6 ;  /* 0x00008f0035077a23 */ /* 0x000fe40000010806 */
[----:B------:R-:W-:-:S05]  /*53e0*/  FSETP.NEU.FTZ.AND P1, PT, R3, -INF , PT ;  /* 0xff8000000300780b */ /* 0x000fca0003f3d000 */
[----:B------:R2:W-:Y:S01]  /*53f0*/  MUFU.EX2 R195, R0 ;  /* 0x0000000000c37308 */ /* 0x0005e20000000800 */
[----:B-1----:R-:W-:-:S07]  /*5400*/  FFMA.FTZ R5, R49, c[0x0][0x23c], -R6 ;  /* 0x00008f0031057a23 */ /* 0x002fce0000010806 */
[----:B------:R1:W-:Y:S01]  /*5410*/  MUFU.EX2 R72, R7 ;  /* 0x0000000700487308 */ /* 0x0003e20000000800 */
[----:B--2---:R-:W-:-:S07]  /*5420*/  FFMA.FTZ R0, R60, c[0x0][0x23c], -R6 ;  /* 0x00008f003c007a23 */ /* 0x004fce0000010806 */
[----:B------:R2:W3:Y:S08]  /*5430*/  MUFU.EX2 R10, R5 ;  /* 0x00000005000a7308 */ /* 0x0004f00000000800 */
[----:B------:R4:W-:Y:S01]  /*5440*/  MUFU.EX2 R193, R0 ;  /* 0x0000000000c17308 */ /* 0x0009e20000000800 */
[----:B-1----:R-:W-:Y:S02]  /*5450*/  FFMA.FTZ R7, R50, c[0x0][0x23c], -R6 ;  /* 0x00008f0032077a23 */ /* 0x002fe40000010806 */
[----:B--2---:R-:W-:-:S05]  /*5460*/  FMUL.FTZ R5, R3, c[0x0][0x23c] ;  /* 0x00008f0003057a20 */ /* 0x004fca0000410000 */
[----:B------:R1:W-:Y:S01]  /*5470*/  MUFU.EX2 R196, R7 ;  /* 0x0000000700c47308 */ /* 0x0003e20000000800 */
[----:B------:R-:W-:-:S05]  /*5480*/  FSEL R5, R5, RZ, P1 ;  /* 0x000000ff05057208 */ /* 0x000fca0000800000 */
[--C-:B----4-:R-:W-:Y:S02]  /*5490*/  FFMA.FTZ R0, R66, c[0x0][0x23c], -R5.reuse ;  /* 0x00008f0042007a23 */ /* 0x110fe40000010805 */
[--C-:B------:R-:W-:Y:S02]  /*54a0*/  FFMA.FTZ R2, R51, c[0x0][0x23c], -R5.reuse ;  /* 0x00008f0033027a23 */ /* 0x100fe40000010805 */
[----:B------:R2:W-:Y:S01]  /*54b0*/  MUFU.EX2 R252, R0 ;  /* 0x0000000000fc7308 */ /* 0x0005e20000000800 */
[----:B-1----:R-:W-:-:S07]  /*54c0*/  FFMA.FTZ R7, R54, c[0x0][0x23c], -R5 ;  /* 0x00008f0036077a23 */ /* 0x002fce0000010805 */
[----:B------:R1:W-:Y:S01]  /*54d0*/  MUFU.EX2 R197, R2 ;  /* 0x0000000200c57308 */ /* 0x0003e20000000800 */
[----:B--2---:R-:W-:-:S07]  /*54e0*/  FFMA.FTZ R0, R65, c[0x0][0x23c], -R5 ;  /* 0x00008f0041007a23 */ /* 0x004fce0000010805 */
[----:B------:R3:W2:Y:S01]  /*54f0*/  MUFU.EX2 R9, R7 ;  /* 0x0000000700097308 */ /* 0x0006a20000000800 */
[----:B-1----:R-:W-:-:S07]  /*5500*/  FFMA.FTZ R2, R64, c[0x0][0x23c], -R5 ;  /* 0x00008f0040027a23 */ /* 0x002fce0000010805 */
[----:B------:R1:W-:Y:S08]  /*5510*/  MUFU.EX2 R251, R0 ;  /* 0x0000000000fb7308 */ /* 0x0003f00000000800 */
[----:B------:R4:W-:Y:S01]  /*5520*/  MUFU.EX2 R198, R2 ;  /* 0x0000000200c67308 */ /* 0x0009e20000000800 */
[----:B---3--:R-:W-:Y:S02]  /*5530*/  MOV R7, R10 ;  /* 0x0000000a00077202 */ /* 0x008fe40000000f00 */
[----:B--2---:R-:W-:-:S02]  /*5540*/  MOV R4, R9 ;  /* 0x0000000900047202 */ /* 0x004fc40000000f00 */
[----:B------:R-:W-:Y:S02]  /*5550*/  F2FP.BF16.PACK_AB R10, R196, R72 ;  /* 0x00000048c40a723e */ /* 0x000fe400000010ff */
[----:B------:R-:W-:Y:S01]  /*5560*/  F2FP.BF16.PACK_AB R9, R197, R4 ;  /* 0x00000004c509723e */ /* 0x000fe200000010ff */
[----:B-1----:R-:W-:-:S04]  /*5570*/  FFMA.FTZ R0, R88, c[0x0][0x23c], -R5 ;  /* 0x00008f0058007a23 */ /* 0x002fc80000010805 */
[----:B------:R1:W-:Y:S01]  /*5580*/  MUFU.EX2 R194, R0 ;  /* 0x0000000000c27308 */ /* 0x0003e20000000800 */
[----:B----4-:R-:W-:-:S07]  /*5590*/  FFMA.FTZ R2, R61, c[0x0][0x23c], -R5 ;  /* 0x00008f003d027a23 */ /* 0x010fce0000010805 */
[----:B------:R2:W3:Y:S01]  /*55a0*/  MUFU.EX2 R75, R2 ;  /* 0x00000002004b7308 */ /* 0x0004e20000000800 */
[----:B-1----:R-:W-:-:S07]  /*55b0*/  FFMA.FTZ R0, R67, c[0x0][0x23c], -R5 ;  /* 0x00008f0043007a23 */ /* 0x002fce0000010805 */
[----:B------:R1:W-:Y:S01]  /*55c0*/  MUFU.EX2 R192, R0 ;  /* 0x0000000000c07308 */ /* 0x0003e20000000800 */
[----:B--2---:R-:W-:Y:S01]  /*55d0*/  FFMA.FTZ R2, R62, c[0x0][0x23c], -R6 ;  /* 0x00008f003e027a23 */ /* 0x004fe20000010806 */
[----:B---3--:R-:W-:-:S06]  /*55e0*/  F2FP.BF16.PACK_AB R11, R75, R198 ;  /* 0x000000c64b0b723e */ /* 0x008fcc00000010ff */
[----:B------:R2:W-:Y:S01]  /*55f0*/  MUFU.EX2 R73, R2 ;  /* 0x0000000200497308 */ /* 0x0005e20000000800 */
[----:B-1----:R-:W-:Y:S01]  /*5600*/  FFMA.FTZ R0, R89, c[0x0][0x23c], -R6 ;  /* 0x00008f0059007a23 */ /* 0x002fe20000010806 */
[----:B------:R-:W-:-:S06]  /*5610*/  MOV R89, R197 ;  /* 0x000000c500597202 */ /* 0x000fcc0000000f00 */
[----:B------:R1:W-:Y:S01]  /*5620*/  MUFU.EX2 R191, R0 ;  /* 0x0000000000bf7308 */ /* 0x0003e20000000800 */
[----:B--2---:R-:W-:-:S07]  /*5630*/  FFMA.FTZ R2, R55, c[0x0][0x23c], -R6 ;  /* 0x00008f0037027a23 */ /* 0x004fce0000010806 */
[----:B------:R2:W-:Y:S01]  /*5640*/  MUFU.EX2 R199, R2 ;  /* 0x0000000200c77308 */ /* 0x0005e20000000800 */
[----:B-1----:R-:W-:Y:S01]  /*5650*/  FFMA.FTZ R0, R90, c[0x0][0x23c], -R6 ;  /* 0x00008f005a007a23 */ /* 0x002fe20000010806 */
[----:B------:R-:W-:-:S06]  /*5660*/  MOV R90, R72 ;  /* 0x00000048005a7202 */ /* 0x000fcc0000000f00 */
[----:B------:R1:W-:Y:S01]  /*5670*/  MUFU.EX2 R88, R0 ;  /* 0x0000000000587308 */ /* 0x0003e20000000800 */
[----:B--2---:R-:W-:-:S04]  /*5680*/  MOV R2, R8 ;  /* 0x0000000800027202 */ /* 0x004fc80000000f00 */
[----:B------:R-:W-:-:S07]  /*5690*/  F2FP.BF16.PACK_AB R8, R7, R2 ;  /* 0x000000020708723e */ /* 0x000fce00000010ff */
[----:B------:R-:W-:Y:S01]  /*56a0*/  HMMA.16816.F32.BF16 R32, R8, R24, RZ ;  /* 0x000000180820723c */ /* 0x000fe200000418ff */
[----:B-1----:R-:W-:Y:S01]  /*56b0*/  FFMA.FTZ R0, R92, c[0x0][0x23c], -R6 ;  /* 0x00008f005c007a23 */ /* 0x002fe20000010806 */
[----:B------:R-:W-:-:S03]  /*56c0*/  MOV R92, R198 ;  /* 0x000000c6005c7202 */ /* 0x000fc60000000f00 */
[----:B------:R1:W2:Y:S03]  /*56d0*/  MUFU.EX2 R64, R0 ;  /* 0x0000000000407308 */ /* 0x0002a60000000800 */
[C---:B------:R-:W-:Y:S01]  /*56e0*/  HMMA.16816.F32.BF16 R44, R8.reuse, R26, RZ ;  /* 0x0000001a082c723c */ /* 0x040fe200000418ff */
[----:B------:R-:W3:Y:S07]  /*56f0*/  LDSM.16.MT88.4 R24, [R147+0xa800] ;  /* 0x00a800009318783b */ /* 0x000eee0000004200 */
[----:B------:R-:W-:Y:S01]  /*5700*/  HMMA.16816.F32.BF16 R52, R8, R12, RZ ;  /* 0x0000000c0834723c */ /* 0x000fe200000418ff */
[----:B-1----:R-:W-:Y:S01]  /*5710*/  FFMA.FTZ R0, R91, c[0x0][0x23c], -R6 ;  /* 0x00008f005b007a23 */ /* 0x002fe20000010806 */
[----:B------:R-:W-:-:S06]  /*5720*/  MOV R91, R196 ;  /* 0x000000c4005b7202 */ /* 0x000fcc0000000f00 */
[C---:B------:R-:W-:Y:S01]  /*5730*/  HMMA.16816.F32.BF16 R48, R8.reuse, R14, RZ ;  /* 0x0000000e0830723c */ /* 0x040fe200000418ff */
[----:B------:R1:W4:Y:S01]  /*5740*/  MUFU.EX2 R74, R0 ;  /* 0x00000000004a7308 */ /* 0x0003220000000800 */
[----:B------:R-:W5:Y:S06]  /*5750*/  LDSM.16.MT88.4 R12, [R217+0xa800] ;  /* 0x00a80000d90c783b */ /* 0x000f6c0000004200 */
[C---:B------:R-:W-:Y:S08]  /*5760*/  HMMA.16816.F32.BF16 R28, R8.reuse, R20, RZ ;  /* 0x00000014081c723c */ /* 0x040ff000000418ff */
[----:B------:R-:W-:Y:S01]  /*5770*/  HMMA.16816.F32.BF16 R40, R8, R22, RZ ;  /* 0x000000160828723c */ /* 0x000fe200000418ff */
[----:B-1----:R-:W-:Y:S01]  /*5780*/  FFMA.FTZ R0, R100, c[0x0][0x23c], -R5 ;  /* 0x00008f0064007a23 */ /* 0x002fe20000010805 */
[----:B------:R-:W1:Y:S01]  /*5790*/  LDSM.16.MT88.4 R20, [R218+0xa800] ;  /* 0x00a80000da14783b */ /* 0x000e620000004200 */
[----:B--2---:R-:W-:-:S02]  /*57a0*/  MOV R100, R64 ;  /* 0x0000004000647202 */ /* 0x004fc40000000f00 */
[----:B------:R2:W-:Y:S03]  /*57b0*/  MUFU.EX2 R246, R0 ;  /* 0x0000000000f67308 */ /* 0x0005e60000000800 */
[C---:B------:R-:W-:Y:S08]  /*57c0*/  HMMA.16816.F32.BF16 R36, R8.reuse, R16, RZ ;  /* 0x000000100824723c */ /* 0x040ff000000418ff */
[----:B------:R-:W-:Y:S01]  /*57d0*/  HMMA.16816.F32.BF16 R56, R8, R18, RZ ;  /* 0x000000120838723c */ /* 0x000fe200000418ff */
[----:B------:R-:W1:Y:S01]  /*57e0*/  LDSM.16.MT88.4 R16, [R216+0xa800] ;  /* 0x00a80000d810783b */ /* 0x000e620000004200 */
[----:B--2---:R-:W-:Y:S01]  /*57f0*/  FFMA.FTZ R0, R95, c[0x0][0x23c], -R5 ;  /* 0x00008f005f007a23 */ /* 0x004fe20000010805 */
[----:B------:R-:W-:-:S04]  /*5800*/  MOV R95, R75 ;  /* 0x0000004b005f7202 */ /* 0x000fc80000000f00 */
[----:B------:R-:W-:Y:S01]  /*5810*/  F2FP.BF16.PACK_AB R8, R199, R73 ;  /* 0x00000049c708723e */ /* 0x000fe200000010ff */
[----:B------:R2:W1:Y:S01]  /*5820*/  MUFU.EX2 R215, R0 ;  /* 0x0000000000d77308 */ /* 0x0004620000000800 */
[----:B------:R-:W-:Y:S02]  /*5830*/  F2FP.BF16.PACK_AB R9, R251, R252 ;  /* 0x000000fcfb09723e */ /* 0x000fe400000010ff */
[----:B------:R-:W-:Y:S02]  /*5840*/  F2FP.BF16.PACK_AB R10, R193, R195 ;  /* 0x000000c3c10a723e */ /* 0x000fe400000010ff */
[----:B------:R-:W-:-:S07]  /*5850*/  F2FP.BF16.PACK_AB R11, R192, R194 ;  /* 0x000000c2c00b723e */ /* 0x000fce00000010ff */
[----:B---3--:R-:W-:Y:S01]  /*5860*/  HMMA.16816.F32.BF16 R60, R8, R24, R32 ;  /* 0x00000018083c723c */ /* 0x008fe20000041820 */
[----:B--2---:R-:W-:Y:S01]  /*5870*/  FFMA.FTZ R0, R94, c[0x0][0x23c], -R5 ;  /* 0x00008f005e007a23 */ /* 0x004fe20000010805 */
[----:B----4-:R-:W-:-:S03]  /*5880*/  MOV R94, R74 ;  /* 0x0000004a005e7202 */ /* 0x010fc60000000f00 */
[----:B------:R2:W-:Y:S03]  /*5890*/  MUFU.EX2 R248, R0 ;  /* 0x0000000000f87308 */ /* 0x0005e60000000800 */
[C---:B-----5:R-:W-:Y:S07]  /*58a0*/  HMMA.16816.F32.BF16 R32, R8.reuse, R12, R52 ;  /* 0x0000000c0820723c */ /* 0x060fee0000041834 */
[----:B------:R-:W-:Y:S01]  /*58b0*/  MOV R55, R199 ;  /* 0x000000c700377202 */ /* 0x000fe20000000f00 */
[----:B------:R-:W-:Y:S01]  /*58c0*/  HMMA.16816.F32.BF16 R68, R8, R26, R44 ;  /* 0x0000001a0844723c */ /* 0x000fe2000004182c */
[----:B------:R-:W-:Y:S01]  /*58d0*/  LDSM.16.MT88.4 R24, [R218+0xb000] ;  /* 0x00b00000da18783b */ /* 0x000fe20000004200 */
[----:B------:R-:W-:-:S02]  /*58e0*/  MOV R54, R195 ;  /* 0x000000c300367202 */ /* 0x000fc40000000f00 */
[----:B------:R-:W-:Y:S02]  /*58f0*/  MOV R53, R194 ;  /* 0x000000c200357202 */ /* 0x000fe40000000f00 */
[----:B------:R-:W-:Y:S01]  /*5900*/  MOV R52, R193 ;  /* 0x000000c100347202 */ /* 0x000fe20000000f00 */
[----:B--2---:R-:W-:Y:S01]  /*5910*/  FFMA.FTZ R0, R93, c[0x0][0x23c], -R5 ;  /* 0x00008f005d007a23 */ /* 0x004fe20000010805 */
[C---:B-1----:R-:W-:Y:S01]  /*5920*/  HMMA.16816.F32.BF16 R44, R8.reuse, R20, R28 ;  /* 0x00000014082c723c */ /* 0x042fe2000004181c */
[----:B------:R-:W-:Y:S01]  /*5930*/  MOV R93, R73 ;  /* 0x00000049005d7202 */ /* 0x000fe20000000f00 */
[----:B------:R-:W1:Y:S01]  /*5940*/  LDSM.16.MT88.4 R28, [R147+0xb000] ;  /* 0x00b00000931c783b */ /* 0x000e620000004200 */
[----:B------:R2:W3:Y:S05]  /*5950*/  MUFU.EX2 R247, R0 ;  /* 0x0000000000f77308 */ /* 0x0004ea0000000800 */
[C---:B------:R-:W-:Y:S08]  /*5960*/  HMMA.16816.F32.BF16 R64, R8.reuse, R22, R40 ;  /* 0x000000160840723c */ /* 0x040ff00000041828 */
[----:B------:R-:W-:Y:S01]  /*5970*/  HMMA.16816.F32.BF16 R36, R8, R16, R36 ;  /* 0x000000100824723c */ /* 0x000fe20000041824 */
[----:B--2---:R-:W-:Y:S01]  /*5980*/  FFMA.FTZ R0, R101, c[0x0][0x23c], -R6 ;  /* 0x00008f0065007a23 */ /* 0x004fe20000010806 */
[----:B------:R-:W-:-:S03]  /*5990*/  MOV R101, R192 ;  /* 0x000000c000657202 */ /* 0x000fc60000000f00 */
[----:B------:R2:W-:Y:S03]  /*59a0*/  MUFU.EX2 R211, R0 ;  /* 0x0000000000d37308 */ /* 0x0005e60000000800 */
[C---:B------:R-:W-:Y:S01]  /*59b0*/  HMMA.16816.F32.BF16 R72, R8.reuse, R18, R56 ;  /* 0x000000120848723c */ /* 0x040fe20000041838 */
[----:B------:R-:W4:Y:S07]  /*59c0*/  LDSM.16.MT88.4 R16, [R216+0xb000] ;  /* 0x00b00000d810783b */ /* 0x000f2e0000004200 */
[----:B------:R-:W-:Y:S01]  /*59d0*/  HMMA.16816.F32.BF16 R20, R8, R14, R48 ;  /* 0x0000000e0814723c */ /* 0x000fe20000041830 */
[----:B------:R-:W5:Y:S01]  /*59e0*/  LDSM.16.MT88.4 R12, [R217+0xb000] ;  /* 0x00b00000d90c783b */ /* 0x000f620000004200 */
[----:B--2---:R-:W-:-:S05]  /*59f0*/  FFMA.FTZ R0, R102, c[0x0][0x23c], -R6 ;  /* 0x00008f0066007a23 */ /* 0x004fca0000010806 */
[-C--:B------:R-:W-:Y:S02]  /*5a00*/  F2FP.BF16.PACK_AB R8, R88, R191.reuse ;  /* 0x000000bf5808723e */ /* 0x080fe400000010ff */
[----:B------:R-:W-:Y:S01]  /*5a10*/  F2FP.BF16.PACK_AB R9, R215, R246 ;  /* 0x000000f6d709723e */ /* 0x000fe200000010ff */
[----:B------:R2:W2:Y:S01]  /*5a20*/  MUFU.EX2 R212, R0 ;  /* 0x0000000000d47308 */ /* 0x0004a20000000800 */
[----:B------:R-:W-:Y:S02]  /*5a30*/  F2FP.BF16.PACK_AB R10, R94, R100 ;  /* 0x000000645e0a723e */ /* 0x000fe400000010ff */
[----:B---3--:R-:W-:Y:S02]  /*5a40*/  F2FP.BF16.PACK_AB R11, R247, R248 ;  /* 0x000000f8f70b723e */ /* 0x008fe400000010ff */
[----:B------:R-:W-:-:S05]  /*5a50*/  MOV R102, R191 ;  /* 0x000000bf00667202 */ /* 0x000fca0000000f00 */
[----:B-1----:R-:W-:Y:S01]  /*5a60*/  HMMA.16816.F32.BF16 R40, R8, R28, R60 ;  /* 0x0000001c0828723c */ /* 0x002fe2000004183c */
[----:B--2---:R-:W-:-:S07]  /*5a70*/  FFMA.FTZ R0, R108, c[0x0][0x23c], -R6 ;  /* 0x00008f006c007a23 */ /* 0x004fce0000010806 */
[C---:B------:R-:W-:Y:S01]  /*5a80*/  HMMA.16816.F32.BF16 R56, R8.reuse, R30, R68 ;  /* 0x0000001e0838723c */ /* 0x040fe20000041844 */
[----:B------:R-:W-:Y:S01]  /*5a90*/  LDSM.16.MT88.4 R28, [R147+0xb800] ;  /* 0x00b80000931c783b */ /* 0x000fe20000004200 */
[----:B------:R1:W-:Y:S06]  /*5aa0*/  MUFU.EX2 R214, R0 ;  /* 0x0000000000d67308 */ /* 0x0003ec0000000800 */
        /* <DEDUP_REMOVED lines=8> */
[----:B-1----:R-:W-:-:S05]  /*5b30*/  FFMA.FTZ R0, R120, c[0x0][0x23c], -R5 ;  /* 0x00008f0078007a23 */ /* 0x002fca0000010805 */
[----:B------:R-:W-:Y:S01]  /*5b40*/  MOV R75, R101 ;  /* 0x00000065004b7202 */ /* 0x000fe20000000f00 */
[----:B-----5:R-:W-:Y:S01]  /*5b50*/  HMMA.16816.F32.BF16 R32, R8, R12, R32 ;  /* 0x0000000c0820723c */ /* 0x020fe20000041820 */
[----:B------:R-:W-:Y:S01]  /*5b60*/  MOV R74, R52 ;  /* 0x00000034004a7202 */ /* 0x000fe20000000f00 */
[----:B------:R1:W-:Y:S01]  /*5b70*/  MUFU.EX2 R210, R0 ;  /* 0x0000000000d27308 */ /* 0x0003e20000000800 */
[----:B------:R-:W-:Y:S02]  /*5b80*/  MOV R73, R53 ;  /* 0x0000003500497202 */ /* 0x000fe40000000f00 */
[----:B------:R-:W-:-:S03]  /*5b90*/  MOV R72, R54 ;  /* 0x0000003600487202 */ /* 0x000fc60000000f00 */
[----:B------:R-:W-:Y:S01]  /*5ba0*/  HMMA.16816.F32.BF16 R20, R8, R14, R20 ;  /* 0x0000000e0814723c */ /* 0x000fe20000041814 */
[----:B------:R-:W5:Y:S06]  /*5bb0*/  LDSM.16.MT88.4 R12, [R217+0xb800] ;  /* 0x00b80000d90c783b */ /* 0x000f6c0000004200 */
[----:B------:R-:W-:Y:S02]  /*5bc0*/  F2FP.BF16.PACK_AB R8, R212, R211 ;  /* 0x000000d3d408723e */ /* 0x000fe400000010ff */
[----:B---3--:R-:W-:Y:S01]  /*5bd0*/  F2FP.BF16.PACK_AB R10, R213, R214 ;  /* 0x000000d6d50a723e */ /* 0x008fe200000010ff */
[----:B-1----:R-:W-:-:S04]  /*5be0*/  FFMA.FTZ R0, R111, c[0x0][0x23c], -R5 ;  /* 0x00008f006f007a23 */ /* 0x002fc80000010805 */
        /* <DEDUP_REMOVED lines=94> */
[----:B------:R-:W-:-:S02]  /*61d0*/  F2FP.BF16.PACK_AB R10, R143, R145 ;  /* 0x000000918f0a723e */ /* 0x000fc400000010ff */
        /* <DEDUP_REMOVED lines=18> */
[----:B------:R-:W2:Y:S01]  /*6300*/  LDSM.16.MT88.4 R24, [R218+0xd800] ;  /* 0x00d80000da18783b */ /* 0x000ea20000004200 */
[----:B-1----:R-:W-:Y:S01]  /*6310*/  FFMA.FTZ R0, R152, c[0x0][0x23c], -R6 ;  /* 0x00008f0098007a23 */ /* 0x002fe20000010806 */
[----:B------:R-:W-:-:S03]  /*6320*/  MOV R152, R93 ;  /* 0x0000005d00987202 */ /* 0x000fc60000000f00 */
[----:B------:R1:W3:Y:S02]  /*6330*/  MUFU.EX2 R136, R0 ;  /* 0x0000000000887308 */ /* 0x0002e40000000800 */
[C---:B----4-:R-:W-:Y:S08]  /*6340*/  HMMA.16816.F32.BF16 R48, R8.reuse, R16, R48 ;  /* 0x000000100830723c */ /* 0x050ff00000041830 */
[----:B------:R-:W-:Y:S01]  /*6350*/  HMMA.16816.F32.BF16 R68, R8, R18, R68 ;  /* 0x000000120844723c */ /* 0x000fe20000041844 */
[----:B------:R-:W4:Y:S01]  /*6360*/  LDSM.16.MT88.4 R16, [R216+0xd800] ;  /* 0x00d80000d810783b */ /* 0x000f220000004200 */
[----:B-1----:R-:W-:-:S06]  /*6370*/  FFMA.FTZ R0, R153, c[0x0][0x23c], -R6 ;  /* 0x00008f0099007a23 */ /* 0x002fcc0000010806 */
[C---:B-----5:R-:W-:Y:S01]  /*6380*/  HMMA.16816.F32.BF16 R36, R8.reuse, R12, R36 ;  /* 0x0000000c0824723c */ /* 0x060fe20000041824 */
[----:B------:R-:W-:Y:S01]  /*6390*/  MOV R153, R95 ;  /* 0x0000005f00997202 */ /* 0x000fe20000000f00 */
        /* <DEDUP_REMOVED lines=45> */
[----:B-----5:R-:W-:-:S02]  /*6670*/  F2FP.BF16.PACK_AB R10, R124, R125 ;  /* 0x0000007d7c0a723e */ /* 0x020fc400000010ff */
[----:B------:R-:W-:Y:S01]  /*6680*/  MOV R127, R89 ;  /* 0x00000059007f7202 */ /* 0x000fe20000000f00 */
[----:B------:R1:W-:Y:S04]  /*6690*/  MUFU.EX2 R123, R0 ;  /* 0x00000000007b7308 */ /* 0x0003e80000000800 */
[----:B------:R-:W-:-:S04]  /*66a0*/  FADD.FTZ R4, R4, R127 ;  /* 0x0000007f04047221 */ /* 0x000fc80000010000 */
[----:B------:R-:W-:-:S04]  /*66b0*/  FADD.FTZ R4, R155, R4 ;  /* 0x000000049b047221 */ /* 0x000fc80000010000 */
[----:B------:R-:W-:Y:S02]  /*66c0*/  FADD.FTZ R4, R153, R4 ;  /* 0x0000000499047221 */ /* 0x000fe40000010000 */
[--C-:B-1----:R-:W-:Y:S02]  /*66d0*/  FFMA.FTZ R0, R119, c[0x0][0x23c], -R5.reuse ;  /* 0x00008f0077007a23 */ /* 0x102fe40000010805 */
[----:B------:R-:W-:Y:S02]  /*66e0*/  FADD.FTZ R4, R252, R4 ;  /* 0x00000004fc047221 */ /* 0x000fe40000010000 */
        /* <DEDUP_REMOVED lines=14> */
[C---:B----4-:R-:W-:Y:S08]  /*67d0*/  HMMA.16816.F32.BF16 R24, R8.reuse, R12, R24 ;  /* 0x0000000c0818723c */ /* 0x050ff00000041818 */
[----:B------:R-:W-:Y:S01]  /*67e0*/  HMMA.16816.F32.BF16 R20, R8, R14, R20 ;  /* 0x0000000e0814723c */ /* 0x000fe20000041814 */
[----:B------:R-:W4:Y:S01]  /*67f0*/  LDSM.16.MT88.4 R12, [R217+0xe800] ;  /* 0x00e80000d90c783b */ /* 0x000f220000004200 */
[----:B-1----:R-:W-:Y:S01]  /*6800*/  FFMA.FTZ R0, R157, c[0x0][0x23c], -R6 ;  /* 0x00008f009d007a23 */ /* 0x002fe20000010806 */
[----:B------:R-:W-:-:S05]  /*6810*/  MOV R157, R7 ;  /* 0x00000007009d7202 */ /* 0x000fca0000000f00 */
[----:B------:R-:W-:Y:S01]  /*6820*/  HMMA.16816.F32.BF16 R40, R8, R32, R40 ;  /* 0x000000200828723c */ /* 0x000fe20000041828 */
[----:B------:R1:W-:Y:S01]  /*6830*/  MUFU.EX2 R117, R0 ;  /* 0x0000000000757308 */ /* 0x0003e20000000800 */
[----:B------:R-:W-:-:S06]  /*6840*/  FADD.FTZ R2, R2, R157 ;  /* 0x0000009d02027221 */ /* 0x000fcc0000010000 */
[----:B------:R-:W-:Y:S01]  /*6850*/  HMMA.16816.F32.BF16 R56, R8, R34, R56 ;  /* 0x000000220838723c */ /* 0x000fe20000041838 */
[----:B------:R-:W-:-:S04]  /*6860*/  FADD.FTZ R2, R154, R2 ;  /* 0x000000029a027221 */ /* 0x000fc80000010000 */
[----:B------:R-:W-:-:S03]  /*6870*/  FADD.FTZ R2, R156, R2 ;  /* 0x000000029c027221 */ /* 0x000fc60000010000 */
[C---:B------:R-:W-:Y:S01]  /*6880*/  HMMA.16816.F32.BF16 R44, R8.reuse, R28, R44 ;  /* 0x0000001c082c723c */ /* 0x040fe2000004182c */
[----:B------:R-:W-:Y:S02]  /*6890*/  FADD.FTZ R2, R152, R2 ;  /* 0x0000000298027221 */ /* 0x000fe40000010000 */
[----:B-1----:R-:W-:Y:S01]  /*68a0*/  FFMA.FTZ R0, R104, c[0x0][0x23c], -R6 ;  /* 0x00008f0068007a23 */ /* 0x002fe20000010806 */
[----:B------:R-:W-:Y:S01]  /*68b0*/  LDSM.16.MT88.4 R152, [R147+0x11800] ;  /* 0x011800009398783b */ /* 0x000fe20000004200 */
[----:B------:R-:W-:Y:S02]  /*68c0*/  FADD.FTZ R2, R151, R2 ;  /* 0x0000000297027221 */ /* 0x000fe40000010000 */
[----:B------:R1:W5:Y:S01]  /*68d0*/  MUFU.EX2 R116, R0 ;  /* 0x0000000000747308 */ /* 0x0003620000000800 */
[----:B------:R-:W-:Y:S01]  /*68e0*/  HMMA.16816.F32.BF16 R60, R8, R30, R60 ;  /* 0x0000001e083c723c */ /* 0x000fe2000004183c */
[----:B------:R-:W2:Y:S01]  /*68f0*/  LDSM.16.MT88.4 R28, [R218+0xe800] ;  /* 0x00e80000da1c783b */ /* 0x000ea20000004200 */
[----:B------:R-:W-:-:S04]  /*6900*/  FADD.FTZ R2, R72, R2 ;  /* 0x0000000248027221 */ /* 0x000fc80000010000 */
[----:B------:R-:W-:Y:S01]  /*6910*/  FADD.FTZ R2, R74, R2 ;  /* 0x000000024a027221 */ /* 0x000fe20000010000 */
[----:B---3--:R-:W-:Y:S01]  /*6920*/  F2FP.BF16.PACK_AB R8, R119, R118 ;  /* 0x000000767708723e */ /* 0x008fe200000010ff */
[----:B-1----:R-:W-:Y:S01]  /*6930*/  FFMA.FTZ R0, R160, c[0x0][0x23c], -R5 ;  /* 0x00008f00a0007a23 */ /* 0x002fe20000010805 */
[----:B-----5:R-:W-:-:S03]  /*6940*/  F2FP.BF16.PACK_AB R10, R116, R117 ;  /* 0x00000075740a723e */ /* 0x020fc600000010ff */
        /* <DEDUP_REMOVED lines=11> */
[C---:B------:R-:W-:Y:S08]  /*6a00*/  HMMA.16816.F32.BF16 R32, R8.reuse, R36, R40 ;  /* 0x000000240820723c */ /* 0x040ff00000041828 */
[----:B------:R-:W-:Y:S01]  /*6a10*/  HMMA.16816.F32.BF16 R48, R8, R38, R56 ;  /* 0x000000260830723c */ /* 0x000fe20000041838 */
[----:B------:R-:W3:Y:S01]  /*6a20*/  LDSM.16.MT88.4 R36, [R147+0xf000] ;  /* 0x00f000009324783b */ /* 0x000ee20000004200 */
[----:B-1----:R-:W-:-:S04]  /*6a30*/  FFMA.FTZ R0, R96, c[0x0][0x23c], -R6 ;  /* 0x00008f0060007a23 */ /* 0x002fc80000010806 */
[----:B------:R1:W5:Y:S02]  /*6a40*/  MUFU.EX2 R111, R0 ;  /* 0x00000000006f7308 */ /* 0x0003640000000800 */
[C---:B--2---:R-:W-:Y:S08]  /*6a50*/  HMMA.16816.F32.BF16 R56, R8.reuse, R16, R52 ;  /* 0x000000100838723c */ /* 0x044ff00000041834 */
[----:B----4-:R-:W-:Y:S01]  /*6a60*/  HMMA.16816.F32.BF16 R52, R8, R12, R24 ;  /* 0x0000000c0834723c */ /* 0x010fe20000041818 */
[----:B------:R-:W-:Y:S01]  /*6a70*/  LDSM.16.MT88.4 R24, [R218+0xf800] ;  /* 0x00f80000da18783b */ /* 0x000fe20000004200 */
[----:B-1----:R-:W-:-:S06]  /*6a80*/  FFMA.FTZ R0, R97, c[0x0][0x23c], -R6 ;  /* 0x00008f0061007a23 */ /* 0x002fcc0000010806 */
[C---:B------:R-:W-:Y:S01]  /*6a90*/  HMMA.16816.F32.BF16 R20, R8.reuse, R14, R20 ;  /* 0x0000000e0814723c */ /* 0x040fe20000041814 */
[----:B------:R-:W1:Y:S01]  /*6aa0*/  LDSM.16.MT88.4 R12, [R217+0xf000] ;  /* 0x00f00000d90c783b */ /* 0x000e620000004200 */
[----:B------:R2:W-:Y:S06]  /*6ab0*/  MUFU.EX2 R110, R0 ;  /* 0x00000000006e7308 */ /* 0x0005ec0000000800 */
[C---:B------:R-:W-:Y:S01]  /*6ac0*/  HMMA.16816.F32.BF16 R40, R8.reuse, R28, R44 ;  /* 0x0000001c0828723c */ /* 0x040fe2000004182c */
[----:B------:R-:W4:Y:S07]  /*6ad0*/  LDSM.16.MT88.4 R44, [R218+0xf000] ;  /* 0x00f00000da2c783b */ /* 0x000f2e0000004200 */
[----:B------:R-:W-:Y:S01]  /*6ae0*/  HMMA.16816.F32.BF16 R68, R8, R18, R68 ;  /* 0x000000120844723c */ /* 0x000fe20000041844 */
[----:B------:R-:W1:Y:S01]  /*6af0*/  LDSM.16.MT88.4 R16, [R216+0xf000] ;  /* 0x00f00000d810783b */ /* 0x000e620000004200 */
[----:B--2---:R-:W-:-:S04]  /*6b00*/  FFMA.FTZ R0, R84, c[0x0][0x23c], -R6 ;  /* 0x00008f0054007a23 */ /* 0x004fc80000010806 */
[----:B------:R2:W2:Y:S02]  /*6b10*/  MUFU.EX2 R109, R0 ;  /* 0x00000000006d7308 */ /* 0x0004a40000000800 */
[----:B------:R-:W-:Y:S01]  /*6b20*/  HMMA.16816.F32.BF16 R60, R8, R30, R60 ;  /* 0x0000001e083c723c */ /* 0x000fe2000004183c */
[----:B------:R-:W1:Y:S06]  /*6b30*/  LDSM.16.MT88.4 R28, [R147+0xf800] ;  /* 0x00f80000931c783b */ /* 0x000e6c0000004200 */
[----:B-----5:R-:W-:Y:S01]  /*6b40*/  F2FP.BF16.PACK_AB R8, R111, R108 ;  /* 0x0000006c6f08723e */ /* 0x020fe200000010ff */
[----:B--2---:R-:W-:Y:S01]  /*6b50*/  FFMA.FTZ R0, R107, c[0x0][0x23c], -R5 ;  /* 0x00008f006b007a23 */ /* 0x004fe20000010805 */
[----:B------:R-:W-:-:S03]  /*6b60*/  F2FP.BF16.PACK_AB R10, R109, R110 ;  /* 0x0000006e6d0a723e */ /* 0x000fc600000010ff */
[----:B------:R2:W-:Y:S02]  /*6b70*/  MUFU.EX2 R107, R0 ;  /* 0x00000000006b7308 */ /* 0x0005e40000000800 */
[----:B--2---:R-:W-:-:S06]  /*6b80*/  FFMA.FTZ R0, R99, c[0x0][0x23c], -R5 ;  /* 0x00008f0063007a23 */ /* 0x004fcc0000010805 */
[----:B------:R2:W5:Y:S02]  /*6b90*/  MUFU.EX2 R106, R0 ;  /* 0x00000000006a7308 */ /* 0x0005640000000800 */
[----:B--2---:R-:W-:Y:S01]  /*6ba0*/  FFMA.FTZ R0, R98, c[0x0][0x23c], -R5 ;  /* 0x00008f0062007a23 */ /* 0x004fe20000010805 */
[----:B-----5:R-:W-:-:S05]  /*6bb0*/  F2FP.BF16.PACK_AB R9, R106, R107 ;  /* 0x0000006b6a09723e */ /* 0x020fca00000010ff */
[----:B------:R2:W-:Y:S02]  /*6bc0*/  MUFU.EX2 R104, R0 ;  /* 0x0000000000687308 */ /* 0x0005e40000000800 */
[----:B--2---:R-:W-:-:S06]  /*6bd0*/  FFMA.FTZ R0, R85, c[0x0][0x23c], -R5 ;  /* 0x00008f0055007a23 */ /* 0x004fcc0000010805 */
[----:B------:R2:W5:Y:S02]  /*6be0*/  MUFU.EX2 R105, R0 ;  /* 0x0000000000697308 */ /* 0x0005640000000800 */
[----:B--2---:R-:W-:Y:S01]  /*6bf0*/  FFMA.FTZ R0, R86, c[0x0][0x23c], -R6 ;  /* 0x00008f0056007a23 */ /* 0x004fe20000010806 */
[----:B-----5:R-:W-:-:S05]  /*6c00*/  F2FP.BF16.PACK_AB R11, R105, R104 ;  /* 0x00000068690b723e */ /* 0x020fca00000010ff */
[----:B------:R2:W-:Y:S02]  /*6c10*/  MUFU.EX2 R102, R0 ;  /* 0x0000000000667308 */ /* 0x0005e40000000800 */
[C---:B---3--:R-:W-:Y:S08]  /*6c20*/  HMMA.16816.F32.BF16 R32, R8.reuse, R36, R32 ;  /* 0x000000240820723c */ /* 0x048ff00000041820 */
[----:B------:R-:W-:Y:S01]  /*6c30*/  HMMA.16816.F32.BF16 R36, R8, R38, R48 ;  /* 0x000000260824723c */ /* 0x000fe20000041830 */
[----:B--2---:R-:W-:-:S04]  /*6c40*/  FFMA.FTZ R0, R80, c[0x0][0x23c], -R6 ;  /* 0x00008f0050007a23 */ /* 0x004fc80000010806 */
[----:B------:R2:W3:Y:S03]  /*6c50*/  MUFU.EX2 R103, R0 ;  /* 0x0000000000677308 */ /* 0x0004e60000000800 */
[C---:B-1----:R-:W-:Y:S01]  /*6c60*/  HMMA.16816.F32.BF16 R64, R8.reuse, R12, R52 ;  /* 0x0000000c0840723c */ /* 0x042fe20000041834 */
[----:B------:R-:W1:Y:S07]  /*6c70*/  LDSM.16.MT88.4 R52, [R216+0xf800] ;  /* 0x00f80000d834783b */ /* 0x000e6e0000004200 */
[----:B------:R-:W-:Y:S01]  /*6c80*/  HMMA.16816.F32.BF16 R48, R8, R14, R20 ;  /* 0x0000000e0830723c */ /* 0x000fe20000041814 */
[----:B------:R-:W5:Y:S04]  /*6c90*/  LDSM.16.MT88.4 R12, [R217+0xf800] ;  /* 0x00f80000d90c783b */ /* 0x000f680000004200 */
[----:B------:R-:W1:Y:S01]  /*6ca0*/  LDSM.16.MT88.4 R20, [R147+0x10000] ;  /* 0x010000009314783b */ /* 0x000e620000004200 */
[----:B--2---:R-:W-:-:S02]  /*6cb0*/  FFMA.FTZ R0, R81, c[0x0][0x23c], -R6 ;  /* 0x00008f0051007a23 */ /* 0x004fc40000010806 */
[C---:B----4-:R-:W-:Y:S02]  /*6cc0*/  HMMA.16816.F32.BF16 R40, R8.reuse, R44, R40 ;  /* 0x0000002c0828723c */ /* 0x050fe40000041828 */
[----:B------:R2:W-:Y:S06]  /*6cd0*/  MUFU.EX2 R100, R0 ;  /* 0x0000000000647308 */ /* 0x0005ec0000000800 */
[C---:B------:R-:W-:Y:S08]  /*6ce0*/  HMMA.16816.F32.BF16 R44, R8.reuse, R46, R60 ;  /* 0x0000002e082c723c */ /* 0x040ff0000004183c */
[----:B------:R-:W-:Y:S01]  /*6cf0*/  HMMA.16816.F32.BF16 R56, R8, R16, R56 ;  /* 0x000000100838723c */ /* 0x000fe20000041838 */
[----:B--2---:R-:W-:-:S04]  /*6d00*/  FFMA.FTZ R0, R76, c[0x0][0x23c], -R6 ;  /* 0x00008f004c007a23 */ /* 0x004fc80000010806 */
[----:B------:R2:W4:Y:S03]  /*6d10*/  MUFU.EX2 R101, R0 ;  /* 0x0000000000657308 */ /* 0x0005260000000800 */
[----:B------:R-:W-:Y:S01]  /*6d20*/  HMMA.16816.F32.BF16 R68, R8, R18, R68 ;  /* 0x000000120844723c */ /* 0x000fe20000041844 */
[----:B------:R-:W1:Y:S06]  /*6d30*/  LDSM.16.MT88.4 R16, [R218+0x10000] ;  /* 0x01000000da10783b */ /* 0x000e6c0000004200 */
[----:B---3--:R-:W-:Y:S01]  /*6d40*/  F2FP.BF16.PACK_AB R8, R103, R102 ;  /* 0x000000666708723e */ /* 0x008fe200000010ff */
[----:B--2---:R-:W-:Y:S01]  /*6d50*/  FFMA.FTZ R0, R87, c[0x0][0x23c], -R5 ;  /* 0x00008f0057007a23 */ /* 0x004fe20000010805 */
[----:B----4-:R-:W-:-:S03]  /*6d60*/  F2FP.BF16.PACK_AB R10, R101, R100 ;  /* 0x00000064650a723e */ /* 0x010fc600000010ff */
        /* <DEDUP_REMOVED lines=23> */
[----:B------:R1:W2:Y:S03]  /*6ee0*/  MUFU.EX2 R93, R0 ;  /* 0x00000000005d7308 */ /* 0x0002a60000000800 */
[----:B------:R-:W-:Y:S01]  /*6ef0*/  HMMA.16816.F32.BF16 R48, R8, R14, R48 ;  /* 0x0000000e0830723c */ /* 0x000fe20000041830 */
[----:B------:R-:W4:Y:S06]  /*6f00*/  LDSM.16.MT88.4 R12, [R216+0x10000] ;  /* 0x01000000d80c783b */ /* 0x000f2c0000004200 */
[----:B---3--:R-:W-:Y:S01]  /*6f10*/  F2FP.BF16.PACK_AB R8, R96, R95 ;  /* 0x0000005f6008723e */ /* 0x008fe200000010ff */
[----:B-1----:R-:W-:Y:S01]  /*6f20*/  FFMA.FTZ R0, R164, c[0x0][0x23c], -R5 ;  /* 0x00008f00a4007a23 */ /* 0x002fe20000010805 */
[----:B--2---:R-:W-:-:S03]  /*6f30*/  F2FP.BF16.PACK_AB R10, R93, R94 ;  /* 0x0000005e5d0a723e */ /* 0x004fc600000010ff */
        /* <DEDUP_REMOVED lines=14> */
[----:B-1----:R-:W-:-:S03]  /*7020*/  FFMA.FTZ R0, R168, c[0x0][0x23c], -R6 ;  /* 0x00008f00a8007a23 */ /* 0x002fc60000010806 */
[----:B------:R-:W1:Y:S01]  /*7030*/  LDSM.16.MT88.4 R28, [R147+0x10800] ;  /* 0x01080000931c783b */ /* 0x000e620000004200 */
[----:B------:R3:W5:Y:S02]  /*7040*/  MUFU.EX2 R88, R0 ;  /* 0x0000000000587308 */ /* 0x0007640000000800 */
[C---:B------:R-:W-:Y:S01]  /*7050*/  HMMA.16816.F32.BF16 R68, R8.reuse, R18, R24 ;  /* 0x000000120844723c */ /* 0x040fe20000041818 */
[----:B------:R-:W1:Y:S07]  /*7060*/  LDSM.16.MT88.4 R24, [R218+0x10800] ;  /* 0x01080000da18783b */ /* 0x000e6e0000004200 */
[----:B------:R-:W-:Y:S01]  /*7070*/  HMMA.16816.F32.BF16 R56, R8, R16, R32 ;  /* 0x000000100838723c */ /* 0x000fe20000041820 */
[----:B------:R-:W1:Y:S01]  /*7080*/  LDSM.16.MT88.4 R16, [R216+0x10800] ;  /* 0x01080000d810783b */ /* 0x000e620000004200 */
[----:B---3--:R-:W-:-:S06]  /*7090*/  FFMA.FTZ R0, R169, c[0x0][0x23c], -R6 ;  /* 0x00008f00a9007a23 */ /* 0x008fcc0000010806 */
[C---:B----4-:R-:W-:Y:S01]  /*70a0*/  HMMA.16816.F32.BF16 R76, R8.reuse, R12, R36 ;  /* 0x0000000c084c723c */ /* 0x050fe20000041824 */
[----:B------:R3:W-:Y:S07]  /*70b0*/  MUFU.EX2 R86, R0 ;  /* 0x0000000000567308 */ /* 0x0007ee0000000800 */
[C---:B------:R-:W-:Y:S01]  /*70c0*/  HMMA.16816.F32.BF16 R64, R8.reuse, R14, R40 ;  /* 0x0000000e0840723c */ /* 0x040fe20000041828 */
[----:B------:R-:W4:Y:S07]  /*70d0*/  LDSM.16.MT88.4 R12, [R217+0x10800] ;  /* 0x01080000d90c783b */ /* 0x000f2e0000004200 */
[----:B--2---:R-:W-:Y:S01]  /*70e0*/  HMMA.16816.F32.BF16 R32, R8, R22, R48 ;  /* 0x000000160820723c */ /* 0x004fe20000041830 */
[----:B---3--:R-:W-:-:S04]  /*70f0*/  FFMA.FTZ R0, R170, c[0x0][0x23c], -R6 ;  /* 0x00008f00aa007a23 */ /* 0x008fc80000010806 */
[----:B------:R2:W-:Y:S02]  /*7100*/  MUFU.EX2 R85, R0 ;  /* 0x0000000000557308 */ /* 0x0005e40000000800 */
[----:B--2---:R-:W-:-:S06]  /*7110*/  FFMA.FTZ R0, R172, c[0x0][0x23c], -R5 ;  /* 0x00008f00ac007a23 */ /* 0x004fcc0000010805 */
[----:B------:R2:W-:Y:S02]  /*7120*/  MUFU.EX2 R84, R0 ;  /* 0x0000000000547308 */ /* 0x0005e40000000800 */
[----:B--2---:R-:W-:-:S06]  /*7130*/  FFMA.FTZ R0, R171, c[0x0][0x23c], -R5 ;  /* 0x00008f00ab007a23 */ /* 0x004fcc0000010805 */
[----:B------:R2:W3:Y:S02]  /*7140*/  MUFU.EX2 R83, R0 ;  /* 0x0000000000537308 */ /* 0x0004e40000000800 */
[----:B--2---:R-:W-:-:S06]  /*7150*/  FFMA.FTZ R0, R173, c[0x0][0x23c], -R5 ;  /* 0x00008f00ad007a23 */ /* 0x004fcc0000010805 */
[----:B------:R2:W-:Y:S02]  /*7160*/  MUFU.EX2 R82, R0 ;  /* 0x0000000000527308 */ /* 0x0005e40000000800 */
[----:B--2---:R-:W-:Y:S02]  /*7170*/  FADD.FTZ R0, R251, R4 ;  /* 0x00000004fb007221 */ /* 0x004fe40000010000 */
[----:B------:R-:W-:Y:S02]  /*7180*/  FFMA.FTZ R4, R174, c[0x0][0x23c], -R5 ;  /* 0x00008f00ae047a23 */ /* 0x000fe40000010805 */
[----:B------:R-:W-:Y:S02]  /*7190*/  FADD.FTZ R0, R73, R0 ;  /* 0x0000000049007221 */ /* 0x000fe40000010000 */
[----:B------:R2:W1:Y:S02]  /*71a0*/  MUFU.EX2 R81, R4 ;  /* 0x0000000400517308 */ /* 0x0004640000000800 */
[----:B------:R-:W-:-:S02]  /*71b0*/  FADD.FTZ R0, R75, R0 ;  /* 0x000000004b007221 */ /* 0x000fc40000010000 */
[----:B------:R-:W-:Y:S01]  /*71c0*/  HMMA.16816.F32.BF16 R72, R8, R20, R44 ;  /* 0x000000140848723c */ /* 0x000fe2000004182c */
[----:B------:R-:W4:Y:S01]  /*71d0*/  LDSM.16.MT88.4 R20, [R147+0x11000] ;  /* 0x011000009314783b */ /* 0x000f220000004200 */
[----:B------:R-:W-:-:S04]  /*71e0*/  FADD.FTZ R0, R246, R0 ;  /* 0x00000000f6007221 */ /* 0x000fc80000010000 */
[----:B------:R-:W-:Y:S01]  /*71f0*/  FADD.FTZ R0, R215, R0 ;  /* 0x00000000d7007221 */ /* 0x000fe20000010000 */
[----:B-----5:R-:W-:Y:S02]  /*7200*/  F2FP.BF16.PACK_AB R8, R88, R87 ;  /* 0x000000575808723e */ /* 0x020fe400000010ff */
[----:B---3--:R-:W-:Y:S01]  /*7210*/  F2FP.BF16.PACK_AB R9, R83, R84 ;  /* 0x000000545309723e */ /* 0x008fe200000010ff */
[----:B------:R-:W-:Y:S01]  /*7220*/  FADD.FTZ R0, R248, R0 ;  /* 0x00000000f8007221 */ /* 0x000fe20000010000 */
[----:B------:R-:W-:Y:S01]  /*7230*/  F2FP.BF16.PACK_AB R10, R85, R86 ;  /* 0x00000056550a723e */ /* 0x000fe200000010ff */
[----:B--2---:R-:W-:Y:S01]  /*7240*/  FADD.FTZ R4, R146, R2 ;  /* 0x0000000292047221 */ /* 0x004fe20000010000 */
[----:B-1----:R-:W-:Y:S01]  /*7250*/  F2FP.BF16.PACK_AB R11, R81, R82 ;  /* 0x00000052510b723e */ /* 0x002fe200000010ff */
[----:B------:R-:W-:Y:S02]  /*7260*/  FFMA.FTZ R2, R175, c[0x0][0x23c], -R6 ;  /* 0x00008f00af027a23 */ /* 0x000fe40000010806 */
[----:B------:R-:W-:-:S02]  /*7270*/  FADD.FTZ R4, R148, R4 ;  /* 0x0000000494047221 */ /* 0x000fc40000010000 */
[----:B------:R1:W-:Y:S01]  /*7280*/  MUFU.EX2 R80, R2 ;  /* 0x0000000200507308 */ /* 0x0003e20000000800 */
[----:B------:R-:W-:Y:S01]  /*7290*/  FADD.FTZ R0, R247, R0 ;  /* 0x00000000f7007221 */ /* 0x000fe20000010000 */
[----:B------:R-:W-:Y:S03]  /*72a0*/  HMMA.16816.F32.BF16 R40, R8, R28, R60 ;  /* 0x0000001c0828723c */ /* 0x000fe6000004183c */
[----:B------:R-:W-:-:S04]  /*72b0*/  FADD.FTZ R0, R210, R0 ;  /* 0x00000000d2007221 */ /* 0x000fc80000010000 */
[----:B------:R-:W-:Y:S01]  /*72c0*/  FADD.FTZ R0, R209, R0 ;  /* 0x00000000d1007221 */ /* 0x000fe20000010000 */
[C---:B------:R-:W-:Y:S03]  /*72d0*/  HMMA.16816.F32.BF16 R44, R8.reuse, R24, R56 ;  /* 0x00000018082c723c */ /* 0x040fe60000041838 */
[----:B------:R-:W-:Y:S02]  /*72e0*/  FADD.FTZ R0, R208, R0 ;  /* 0x00000000d0007221 */ /* 0x000fe40000010000 */
[----:B-1----:R-:W-:Y:S02]  /*72f0*/  FADD.FTZ R2, R149, R4 ;  /* 0x0000000495027221 */ /* 0x002fe40000010000 */
        /* <DEDUP_REMOVED lines=22> */
[----:B----4-:R-:W-:Y:S01]  /*7460*/  HMMA.16816.F32.BF16 R72, R8, R12, R72 ;  /* 0x0000000c0848723c */ /* 0x010fe20000041848 */
[----:B------:R-:W-:Y:S02]  /*7470*/  FADD.FTZ R2, R205, R2 ;  /* 0x00000002cd027221 */ /* 0x000fe40000010000 */
[----:B------:R-:W-:Y:S02]  /*7480*/  FADD.FTZ R0, R139, R0 ;  /* 0x000000008b007221 */ /* 0x000fe40000010000 */
[----:B------:R-:W-:-:S02]  /*7490*/  FADD.FTZ R2, R196, R2 ;  /* 0x00000002c4027221 */ /* 0x000fc40000010000 */
[----:B------:R-:W-:Y:S01]  /*74a0*/  FADD.FTZ R0, R137, R0 ;  /* 0x0000000089007221 */ /* 0x000fe20000010000 */
[----:B------:R-:W-:Y:S01]  /*74b0*/  HMMA.16816.F32.BF16 R32, R8, R14, R32 ;  /* 0x0000000e0820723c */ /* 0x000fe20000041820 */
[----:B------:R-:W-:Y:S01]  /*74c0*/  FADD.FTZ R2, R198, R2 ;  /* 0x00000002c6027221 */ /* 0x000fe20000010000 */
[----:B------:R-:W2:Y:S01]  /*74d0*/  LDSM.16.MT88.4 R12, [R216+0x11000] ;  /* 0x01100000d80c783b */ /* 0x000ea20000004200 */
        /* <DEDUP_REMOVED lines=12> */
[----:B------:R-:W-:Y:S02]  /*75a0*/  FFMA.FTZ R4, R176, c[0x0][0x23c], -R6 ;  /* 0x00008f00b0047a23 */ /* 0x000fe40000010806 */
[----:B------:R-:W-:Y:S02]  /*75b0*/  FADD.FTZ R2, R135, R2 ;  /* 0x0000000287027221 */ /* 0x000fe40000010000 */
[----:B------:R-:W-:Y:S01]  /*75c0*/  FADD.FTZ R0, R123, R0 ;  /* 0x000000007b007221 */ /* 0x000fe20000010000 */
[----:B------:R-:W3:Y:S01]  /*75d0*/  MUFU.EX2 R61, R4 ;  /* 0x00000004003d7308 */ /* 0x000ee20000000800 */
[----:B------:R-:W-:-:S02]  /*75e0*/  FADD.FTZ R2, R136, R2 ;  /* 0x0000000288027221 */ /* 0x000fc40000010000 */
[----:B------:R-:W-:Y:S01]  /*75f0*/  FADD.FTZ R0, R122, R0 ;  /* 0x000000007a007221 */ /* 0x000fe20000010000 */
[----:B------:R-:W-:Y:S01]  /*7600*/  LDSM.16.MT88.4 R136, [R216+0x11800] ;  /* 0x01180000d888783b */ /* 0x000fe20000004200 */
[----:B------:R-:W-:Y:S02]  /*7610*/  FADD.FTZ R2, R134, R2 ;  /* 0x0000000286027221 */ /* 0x000fe40000010000 */
[----:B------:R-:W-:Y:S02]  /*7620*/  FADD.FTZ R0, R121, R0 ;  /* 0x0000000079007221 */ /* 0x000fe40000010000 */
[----:B------:R-:W-:Y:S02]  /*7630*/  FADD.FTZ R2, R133, R2 ;  /* 0x0000000285027221 */ /* 0x000fe40000010000 */
[----:B------:R-:W-:Y:S01]  /*7640*/  FADD.FTZ R0, R120, R0 ;  /* 0x0000000078007221 */ /* 0x000fe20000010000 */
[----:B------:R-:W-:Y:S01]  /*7650*/  LDSM.16.MT88.4 R132, [R218+0x11800] ;  /* 0x01180000da84783b */ /* 0x000fe20000004200 */
[----:B------:R-:W-:-:S02]  /*7660*/  FADD.FTZ R2, R126, R2 ;  /* 0x000000027e027221 */ /* 0x000fc40000010000 */
[----:B------:R-:W-:Y:S01]  /*7670*/  FADD.FTZ R0, R115, R0 ;  /* 0x0000000073007221 */ /* 0x000fe20000010000 */
[----:B---3--:R-:W-:Y:S01]  /*7680*/  F2FP.BF16.PACK_AB R8, R61, R80 ;  /* 0x000000503d08723e */ /* 0x008fe200000010ff */
        /* <DEDUP_REMOVED lines=11> */
[----:B---3--:R-:W-:-:S02]  /*7740*/  FFMA.FTZ R4, R178, c[0x0][0x23c], -R6 ;  /* 0x00008f00b2047a23 */ /* 0x008fc40000010806 */
[----:B------:R-:W-:Y:S02]  /*7750*/  FADD.FTZ R2, R117, R2 ;  /* 0x0000000275027221 */ /* 0x000fe40000010000 */
[----:B------:R-:W3:Y:S01]  /*7760*/  MUFU.EX2 R59, R4 ;  /* 0x00000004003b7308 */ /* 0x000ee20000000800 */
        /* <DEDUP_REMOVED lines=8> */
[----:B---3--:R-:W-:Y:S01]  /*77f0*/  F2FP.BF16.PACK_AB R10, R59, R60 ;  /* 0x0000003c3b0a723e */ /* 0x008fe200000010ff */
[----:B------:R-:W-:Y:S02]  /*7800*/  FFMA.FTZ R4, R180, c[0x0][0x23c], -R5 ;  /* 0x00008f00b4047a23 */ /* 0x000fe40000010805 */
[----:B------:R-:W-:Y:S02]  /*7810*/  FADD.FTZ R2, R109, R2 ;  /* 0x000000026d027221 */ /* 0x000fe40000010000 */
[----:B------:R3:W-:Y:S01]  /*7820*/  MUFU.EX2 R57, R4 ;  /* 0x0000000400397308 */ /* 0x0007e20000000800 */
        /* <DEDUP_REMOVED lines=8> */
[----:B---3--:R-:W-:Y:S02]  /*78b0*/  FFMA.FTZ R4, R179, c[0x0][0x23c], -R5 ;  /* 0x00008f00b3047a23 */ /* 0x008fe40000010805 */
[----:B------:R-:W-:Y:S02]  /*78c0*/  FADD.FTZ R2, R95, R2 ;  /* 0x000000025f027221 */ /* 0x000fe40000010000 */
        /* <DEDUP_REMOVED lines=9> */
[----:B---3--:R-:W-:Y:S01]  /*7960*/  F2FP.BF16.PACK_AB R9, R58, R57 ;  /* 0x000000393a09723e */ /* 0x008fe200000010ff */
[----:B------:R-:W-:-:S02]  /*7970*/  FFMA.FTZ R4, R181, c[0x0][0x23c], -R5 ;  /* 0x00008f00b5047a23 */ /* 0x000fc40000010805 */
[----:B------:R-:W-:Y:S02]  /*7980*/  FADD.FTZ R2, R88, R2 ;  /* 0x0000000258027221 */ /* 0x000fe40000010000 */
[----:B------:R3:W4:Y:S01]  /*7990*/  MUFU.EX2 R56, R4 ;  /* 0x0000000400387308 */ /* 0x0007220000000800 */
        /* <DEDUP_REMOVED lines=8> */
[----:B---3--:R-:W-:Y:S02]  /*7a20*/  FFMA.FTZ R4, R182, c[0x0][0x23c], -R5 ;  /* 0x00008f00b6047a23 */ /* 0x008fe40000010805 */
[----:B------:R-:W-:Y:S02]  /*7a30*/  FADD.FTZ R0, R58, R0 ;  /* 0x000000003a007221 */ /* 0x000fe40000010000 */
[----:B------:R-:W3:Y:S01]  /*7a40*/  MUFU.EX2 R55, R4 ;  /* 0x0000000400377308 */ /* 0x000ee20000000800 */
[----:B------:R-:W-:-:S02]  /*7a50*/  FADD.FTZ R2, R60, R2 ;  /* 0x000000023c027221 */ /* 0x000fc40000010000 */
[----:B----4-:R-:W-:Y:S02]  /*7a60*/  FADD.FTZ R0, R56, R0 ;  /* 0x0000000038007221 */ /* 0x010fe40000010000 */
[----:B------:R-:W-:Y:S01]  /*7a70*/  FADD.FTZ R2, R59, R2 ;  /* 0x000000023b027221 */ /* 0x000fe20000010000 */
[----:B---3--:R-:W-:Y:S01]  /*7a80*/  F2FP.BF16.PACK_AB R11, R55, R56 ;  /* 0x00000038370b723e */ /* 0x008fe200000010ff */
[----:B------:R-:W-:Y:S02]  /*7a90*/  FFMA.FTZ R4, R183, c[0x0][0x23c], -R6 ;  /* 0x00008f00b7047a23 */ /* 0x000fe40000010806 */
[----:B------:R-:W-:Y:S02]  /*7aa0*/  FADD.FTZ R0, R55, R0 ;  /* 0x0000000037007221 */ /* 0x000fe40000010000 */
[----:B------:R3:W4:Y:S02]  /*7ab0*/  MUFU.EX2 R54, R4 ;  /* 0x0000000400367308 */ /* 0x0007240000000800 */
[C---:B------:R-:W-:Y:S08]  /*7ac0*/  HMMA.16816.F32.BF16 R40, R8.reuse, R20, R40 ;  /* 0x000000140828723c */ /* 0x040ff00000041828 */
[----:B------:R-:W-:Y:S01]  /*7ad0*/  HMMA.16816.F32.BF16 R28, R8, R22, R28 ;  /* 0x00000016081c723c */ /* 0x000fe2000004181c */
[----:B------:R-:W5:Y:S01]  /*7ae0*/  LDSM.16.MT88.4 R20, [R217+0x11000] ;  /* 0x01100000d914783b */ /* 0x000f620000004200 */
[----:B---3--:R-:W-:-:S06]  /*7af0*/  FFMA.FTZ R4, R184, c[0x0][0x23c], -R6 ;  /* 0x00008f00b8047a23 */ /* 0x008fcc0000010806 */
[C---:B-1----:R-:W-:Y:S01]  /*7b00*/  HMMA.16816.F32.BF16 R36, R8.reuse, R18, R36 ;  /* 0x000000120824723c */ /* 0x042fe20000041824 */
[----:B----4-:R-:W-:Y:S01]  /*7b10*/  FADD.FTZ R2, R54, R2 ;  /* 0x0000000236027221 */ /* 0x010fe20000010000 */
[----:B------:R1:W3:Y:S06]  /*7b20*/  MUFU.EX2 R53, R4 ;  /* 0x0000000400357308 */ /* 0x0002ec0000000800 */
[C---:B------:R-:W-:Y:S08]  /*7b30*/  HMMA.16816.F32.BF16 R44, R8.reuse, R16, R44 ;  /* 0x00000010082c723c */ /* 0x040ff0000004182c */
[----:B--2---:R-:W-:Y:S01]  /*7b40*/  HMMA.16816.F32.BF16 R24, R8, R12, R24 ;  /* 0x0000000c0818723c */ /* 0x004fe20000041818 */
[--C-:B-1----:R-:W-:Y:S01]  /*7b50*/  FFMA.FTZ R4, R185, c[0x0][0x23c], -R6.reuse ;  /* 0x00008f00b9047a23 */ /* 0x102fe20000010806 */
[----:B---3--:R-:W-:Y:S01]  /*7b60*/  F2FP.BF16.PACK_AB R164, R53, R54 ;  /* 0x0000003635a4723e */ /* 0x008fe200000010ff */
[----:B------:R-:W-:-:S02]  /*7b70*/  FFMA.FTZ R6, R186, c[0x0][0x23c], -R6 ;  /* 0x00008f00ba067a23 */ /* 0x000fc40000010806 */
[----:B------:R1:W2:Y:S01]  /*7b80*/  MUFU.EX2 R52, R4 ;  /* 0x0000000400347308 */ /* 0x0002a20000000800 */
[----:B------:R-:W-:Y:S02]  /*7b90*/  FADD.FTZ R2, R53, R2 ;  /* 0x0000000235027221 */ /* 0x000fe40000010000 */
[C---:B------:R-:W-:Y:S05]  /*7ba0*/  HMMA.16816.F32.BF16 R12, R8.reuse, R14, R48 ;  /* 0x0000000e080c723c */ /* 0x040fea0000041830 */
[----:B------:R-:W3:Y:S03]  /*7bb0*/  MUFU.EX2 R248, R6 ;  /* 0x0000000600f87308 */ /* 0x000ee60000000800 */
[----:B-----5:R-:W-:Y:S01]  /*7bc0*/  HMMA.16816.F32.BF16 R140, R8, R20, R72 ;  /* 0x00000014088c723c */ /* 0x020fe20000041848 */
[----:B-1----:R-:W-:-:S02]  /*7bd0*/  FFMA.FTZ R4, R187, c[0x0][0x23c], -R5 ;  /* 0x00008f00bb047a23 */ /* 0x002fc40000010805 */
[----:B--2---:R-:W-:-:S05]  /*7be0*/  FADD.FTZ R2, R52, R2 ;  /* 0x0000000234027221 */ /* 0x004fca0000010000 */
[----:B------:R-:W-:Y:S01]  /*7bf0*/  HMMA.16816.F32.BF16 R8, R8, R22, R32 ;  /* 0x000000160808723c */ /* 0x000fe20000041820 */
[----:B------:R1:W2:Y:S01]  /*7c00*/  MUFU.EX2 R18, R4 ;  /* 0x0000000400127308 */ /* 0x0002a20000000800 */
[C---:B---3--:R-:W-:Y:S01]  /*7c10*/  F2FP.BF16.PACK_AB R166, R248.reuse, R52 ;  /* 0x00000034f8a6723e */ /* 0x048fe200000010ff */
[----:B------:R-:W-:Y:S02]  /*7c20*/  FADD.FTZ R248, R248, R2 ;  /* 0x00000002f8f87221 */ /* 0x000fe40000010000 */
[--C-:B-1----:R-:W-:Y:S02]  /*7c30*/  FFMA.FTZ R4, R188, c[0x0][0x23c], -R5.reuse ;  /* 0x00008f00bc047a23 */ /* 0x102fe40000010805 */
[----:B--2---:R-:W-:Y:S02]  /*7c40*/  FADD.FTZ R0, R18, R0 ;  /* 0x0000000012007221 */ /* 0x004fe40000010000 */
[----:B------:R1:W2:Y:S02]  /*7c50*/  MUFU.EX2 R17, R4 ;  /* 0x0000000400117308 */ /* 0x0002a40000000800 */
[--C-:B-1----:R-:W-:Y:S01]  /*7c60*/  FFMA.FTZ R4, R189, c[0x0][0x23c], -R5.reuse ;  /* 0x00008f00bd047a23 */ /* 0x102fe20000010805 */
[----:B--2---:R-:W-:Y:S01]  /*7c70*/  F2FP.BF16.PACK_AB R165, R17, R18 ;  /* 0x0000001211a5723e */ /* 0x004fe200000010ff */
[----:B------:R-:W-:-:S04]  /*7c80*/  FFMA.FTZ R5, R190, c[0x0][0x23c], -R5 ;  /* 0x00008f00be057a23 */ /* 0x000fc80000010805 */
[----:B------:R-:W1:Y:S01]  /*7c90*/  MUFU.EX2 R16, R4 ;  /* 0x0000000400107308 */ /* 0x000e620000000800 */
[----:B------:R-:W-:-:S07]  /*7ca0*/  FADD.FTZ R0, R17, R0 ;  /* 0x0000000011007221 */ /* 0x000fce0000010000 */
[----:B------:R2:W3:Y:S01]  /*7cb0*/  MUFU.EX2 R251, R5 ;  /* 0x0000000500fb7308 */ /* 0x0004e20000000800 */
[----:B-1----:R-:W-:Y:S01]  /*7cc0*/  FADD.FTZ R0, R16, R0 ;  /* 0x0000000010007221 */ /* 0x002fe20000010000 */
[----:B--2---:R-:W1:Y:S01]  /*7cd0*/  LDSM.16.MT88.4 R4, [R217+0x11800] ;  /* 0x01180000d904783b */ /* 0x004e620000004200 */
[C---:B---3--:R-:W-:Y:S02]  /*7ce0*/  F2FP.BF16.PACK_AB R167, R251.reuse, R16 ;  /* 0x00000010fba7723e */ /* 0x048fe400000010ff */
[----:B------:R-:W-:-:S05]  /*7cf0*/  FADD.FTZ R251, R251, R0 ;  /* 0x00000000fbfb7221 */ /* 0x000fca0000010000 */
        /* <DEDUP_REMOVED lines=8> */
[----:B------:R-:W-:Y:S07]  /*7d80*/  @!P0 BRA `(.L_x_2167) ;  /* 0x00004fd000008947 */ /* 0x000fee0003800000 */
[----:B------:R-:W2:Y:S01]  /*7d90*/  LDL.LU.64 R168, [R1] ;  /* 0x0000000001a87983 */ /* 0x000ea20000300a00 */
[----:B------:R-:W-:Y:S01]  /*7da0*/  ULDC UR4, c[0x0][0x1a0] ;  /* 0x0000680000047ab9 */ /* 0x000fe20000000800 */
[----:B------:R-:W-:Y:S01]  /*7db0*/  IADD3 R242, R242, -0x2, RZ ;  /* 0xfffffffef2f27810 */ /* 0x000fe20007ffe0ff */
[----:B------:R-:W-:Y:S01]  /*7dc0*/  ULEA UR4, -UR4, URZ, 0x8 ;  /* 0x0000003f04047291 */ /* 0x000fe2000f8e413f */
[----:B------:R-:W-:Y:S01]  /*7dd0*/  MOV R146, R3 ;  /* 0x0000000300927202 */ /* 0x000fe20000000f00 */
[----:B------:R-:W-:-:S02]  /*7de0*/  IMAD.MOV.U32 R145, RZ, RZ, R144 ;  /* 0x000000ffff917224 */ /* 0x000fc400078e0090 */
[----:B------:R-:W-:Y:S02]  /*7df0*/  USHF.R.S32.HI UR6, URZ, 0x1f, UR4 ;  /* 0x0000001f3f067899 */ /* 0x000fe40008011404 */
[----:B------:R-:W-:-:S04]  /*7e00*/  MOV R0, UR4 ;  /* 0x0000000400007c02 */ /* 0x000fc80008000f00 */
[----:B------:R-:W-:Y:S01]  /*7e10*/  MOV R252, UR6 ;  /* 0x0000000600fc7c02 */ /* 0x000fe20008000f00 */
[----:B--2---:R-:W-:Y:S02]  /*7e20*/  IMAD.MOV.U32 R247, RZ, RZ, R168 ;  /* 0x000000fffff77224 */ /* 0x004fe400078e00a8 */
[----:B------:R-:W-:Y:S02]  /*7e30*/  IMAD.MOV.U32 R246, RZ, RZ, R169 ;  /* 0x000000fffff67224 */ /* 0x000fe400078e00a9 */
.L_x_2171:
[----:B------:R-:W-:Y:S04]  /*7e40*/  DEPBAR.LE SB0, 0x0 ;  /* 0x000080000000791a */ /* 0x000fe80000000000 */
[----:B------:R-:W-:Y:S06]  /*7e50*/  BAR.SYNC.DEFER_BLOCKING 0x0 ;  /* 0x0000000000007b1d */ /* 0x000fec0000010000 */
[----:B------:R-:W-:Y:S02]  /*7e60*/  ULDC UR6, c[0x0][0x1a0] ;  /* 0x0000680000067ab9 */ /* 0x000fe40000000800 */
[----:B------:R-:W-:Y:S06]  /*7e70*/  ULEA UR4, -UR6, URZ, 0x8 ;  /* 0x0000003f06047291 */ /* 0x000fec000f8e413f */
[----:B------:R-:W-:Y:S04]  /*7e80*/  MOV R0, UR4 ;  /* 0x0000000400007c02 */ /* 0x000fe80008000f00 */
[----:B------:R-:W-:Y:S02]  /*7e90*/  MOV R2, R0 ;  /* 0x0000000000027202 */ /* 0x000fe40000000f00 */
[----:B------:R-:W-:Y:S01]  /*7ea0*/  MOV R0, R252 ;  /* 0x000000fc00007202 */ /* 0x000fe20000000f00 */
[----:B------:R-:W-:-:S05]  /*7eb0*/  @P6 BRA `(.L_x_2168) ;  /* 0x000003b000006947 */ /* 0x000fca0003800000 */
[----:B------:R-:W-:Y:S01]  /*7ec0*/  IMAD.SHL.U32 R5, R242, 0x100, RZ ;  /* 0x00000100f2057824 */ /* 0x000fe200078e00ff */
[----:B------:R-:W-:Y:S04]  /*7ed0*/  IABS R9, c[0x0][0x2d0] ;  /* 0x0000b40000097a13 */ /* 0x000fe80000000000 */
[----:B------:R-:W1:Y:S01]  /*7ee0*/  I2F.RP R2, R9 ;  /* 0x0000000900027306 */ /* 0x000e620000209400 */
[C---:B------:R-:W-:Y:S02]  /*7ef0*/  IADD3 R7, R5.reuse, 0x100, RZ ;  /* 0x0000010005077810 */ /* 0x040fe40007ffe0ff */
[----:B------:R-:W-:Y:S02]  /*7f00*/  IABS R6, R5 ;  /* 0x0000000500067213 */ /* 0x000fe40000000000 */
[----:B------:R-:W-:Y:S02]  /*7f10*/  IABS R4, R7 ;  /* 0x0000000700047213 */ /* 0x000fe40000000000 */
[----:B------:R-:W-:Y:S02]  /*7f20*/  LOP3.LUT R5, R5, c[0x0][0x2d0], RZ, 0x3c, !PT ;  /* 0x0000b40005057a12 */ /* 0x000fe400078e3cff */
[----:B------:R-:W-:Y:S02]  /*7f30*/  LOP3.LUT R7, R7, c[0x0][0x2d0], RZ, 0x3c, !PT ;  /* 0x0000b40007077a12 */ /* 0x000fe400078e3cff */
[----:B------:R-:W-:Y:S02]  /*7f40*/  ISETP.GE.AND P0, PT, R5, RZ, PT ;  /* 0x000000ff0500720c */ /* 0x000fe40003f06270 */
[----:B------:R-:W-:Y:S01]  /*7f50*/  ISETP.GE.AND P2, PT, R7, RZ, PT ;  /* 0x000000ff0700720c */ /* 0x000fe20003f46270 */
        /* <DEDUP_REMOVED lines=9> */
[----:B------:R-:W-:Y:S02]  /*7ff0*/  IMAD.MOV R3, RZ, RZ, -R0 ;  /* 0x000000ffff037224 */ /* 0x000fe400078e0a00 */
[----:B------:R-:W-:Y:S02]  /*8000*/  IMAD.MOV R8, RZ, RZ, -R2 ;  /* 0x000000ffff087224 */ /* 0x000fe400078e0a02 */
[C---:B------:R-:W-:Y:S02]  /*8010*/  IMAD R3, R9.reuse, R3, R6 ;  /* 0x0000000309037224 */ /* 0x040fe400078e0206 */
[C---:B------:R-:W-:Y:S03]  /*8020*/  IMAD R4, R9.reuse, R8, R4 ;  /* 0x0000000809047224 */ /* 0x040fe600078e0204 */
        /* <DEDUP_REMOVED lines=8> */
[----:B------:R-:W-:Y:S02]  /*80b0*/  ISETP.NE.AND P1, PT, RZ, c[0x0][0x2d0], PT ;  /* 0x0000b400ff007a0c */ /* 0x000fe40003f25270 */
[----:B------:R-:W-:Y:S07]  /*80c0*/  LOP3.LUT R3, RZ, c[0x0][0x2d0], RZ, 0x33, !PT ;  /* 0x0000b400ff037a12 */ /* 0x000fee00078e33ff */
[----:B------:R-:W-:Y:S02]  /*80d0*/  @P4 IADD3 R0, R0, 0x1, RZ ;  /* 0x0000000100004810 */ /* 0x000fe40007ffe0ff */
[----:B------:R-:W-:Y:S03]  /*80e0*/  @P5 IADD3 R2, R2, 0x1, RZ ;  /* 0x0000000102025810 */ /* 0x000fe60007ffe0ff */
[----:B------:R-:W-:Y:S02]  /*80f0*/  @!P0 IMAD.MOV R0, RZ, RZ, -R0 ;  /* 0x000000ffff008224 */ /* 0x000fe400078e0a00 */
[----:B------:R-:W-:Y:S03]  /*8100*/  @!P2 IMAD.MOV R2, RZ, RZ, -R2 ;  /* 0x000000ffff02a224 */ /* 0x000fe600078e0a02 */
[C---:B------:R-:W-:Y:S02]  /*8110*/  SEL R6, R3.reuse, R0, !P1 ;  /* 0x0000000003067207 */ /* 0x040fe40004800000 */
[----:B------:R-:W-:Y:S02]  /*8120*/  SEL R0, R3, R2, !P1 ;  /* 0x0000000203007207 */ /* 0x000fe40004800000 */
[-C--:B------:R-:W-:Y:S02]  /*8130*/  LEA R4, P1, R6, R244.reuse, 0x2 ;  /* 0x000000f406047211 */ /* 0x080fe400078210ff */
[----:B------:R-:W-:Y:S02]  /*8140*/  LEA R2, P0, R0, R244, 0x2 ;  /* 0x000000f400027211 */ /* 0x000fe400078010ff */
[-C--:B------:R-:W-:Y:S02]  /*8150*/  LEA.HI.X.SX32 R5, R6, R245.reuse, 0x2, P1 ;  /* 0x000000f506057211 */ /* 0x080fe400008f16ff */
[C---:B------:R-:W-:Y:S01]  /*8160*/  LEA.HI.X.SX32 R3, R0.reuse, R245, 0x2, P0 ;  /* 0x000000f500037211 */ /* 0x040fe200000f16ff */
[----:B------:R-:W-:Y:S02]  /*8170*/  IMAD.IADD R0, R0, 0x1, -R6 ;  /* 0x0000000100007824 */ /* 0x000fe400078e0a06 */
[----:B------:R1:W2:Y:S04]  /*8180*/  LDG.E R7, [R4.64] ;  /* 0x0000000a04077981 */ /* 0x0002a8000c1e1900 */
[----:B-1----:R1:W2:Y:S02]  /*8190*/  LDG.E R5, [R2.64] ;  /* 0x0000000a02057981 */ /* 0x0022a4000c1e1900 */
[----:B-1----:R-:W-:Y:S04]  /*81a0*/  IMAD.MOV.U32 R2, RZ, RZ, c[0x0][0x2d0] ;  /* 0x0000b400ff027624 */ /* 0x002fe800078e00ff */
[----:B------:R-:W-:Y:S05]  /*81b0*/  IMAD R0, R0, R2, -0x100 ;  /* 0xffffff0000007424 */ /* 0x000fea00078e0202 */
[----:B------:R-:W-:Y:S05]  /*81c0*/  SHF.R.S32.HI R2, RZ, 0x1f, R0 ;  /* 0x0000001fff027819 */ /* 0x000fea0000011400 */
[----:B------:R-:W-:Y:S02]  /*81d0*/  IMAD R4, R2, c[0x0][0x1a0], RZ ;  /* 0x0000680002047a24 */ /* 0x000fe400078e02ff */
[C---:B------:R-:W-:Y:S04]  /*81e0*/  IMAD.WIDE.U32 R2, R0.reuse, c[0x0][0x1a0], RZ ;  /* 0x0000680000027a25 */ /* 0x040fe800078e00ff */
[----:B------:R-:W-:Y:S04]  /*81f0*/  IMAD R0, R0, c[0x0][0x1a4], R4 ;  /* 0x0000690000007a24 */ /* 0x000fe800078e0204 */
[----:B------:R-:W-:Y:S02]  /*8200*/  IMAD.IADD R3, R3, 0x1, R0 ;  /* 0x0000000103037824 */ /* 0x000fe400078e0200 */
[----:B--2---:R-:W-:Y:S04]  /*8210*/  IMAD.IADD R5, R7, 0x1, -R5 ;  /* 0x0000000107057824 */ /* 0x004fe800078e0a05 */
[C---:B------:R-:W-:Y:S01]  /*8220*/  IMAD.WIDE.U32 R2, R5.reuse, c[0x0][0x188], R2 ;  /* 0x0000620005027a25 */ /* 0x040fe200078e0002 */
[----:B------:R-:W-:Y:S05]  /*8230*/  SHF.R.S32.HI R4, RZ, 0x1f, R5 ;  /* 0x0000001fff047819 */ /* 0x000fea0000011405 */
[----:B------:R-:W-:Y:S04]  /*8240*/  IMAD R0, R4, c[0x0][0x188], RZ ;  /* 0x0000620004007a24 */ /* 0x000fe800078e02ff */
[----:B------:R-:W-:Y:S04]  /*8250*/  IMAD R0, R5, c[0x0][0x18c], R0 ;  /* 0x0000630005007a24 */ /* 0x000fe800078e0200 */
[----:B------:R-:W-:Y:S02]  /*8260*/  IMAD.IADD R0, R3, 0x1, R0 ;  /* 0x0000000103007824 */ /* 0x000fe400078e0200 */
.L_x_2168:
[C---:B------:R-:W-:Y:S04]  /*8270*/  LEA R247, P0, R2.reuse, R247, 0x1 ;  /* 0x000000f702f77211 */ /* 0x040fe800078008ff */
[----:B------:R-:W-:Y:S01]  /*8280*/  LEA.HI.X R246, R2, R246, R0, 0x1, P0 ;  /* 0x000000f602f67211 */ /* 0x000fe200000f0c00 */
[----:B------:R-:W-:Y:S01]  /*8290*/  IMAD.MOV.U32 R10, RZ, RZ, R247 ;  /* 0x000000ffff0a7224 */ /* 0x000fe200078e00f7 */
[----:B------:R-:W-:Y:S03]  /*82a0*/  IADD3 R8, P0, R247, UR12, RZ ;  /* 0x0000000cf7087c10 */ /* 0x000fe6000ff1e0ff */
        /* <DEDUP_REMOVED lines=10> */
[----:B------:R-:W-:Y:S02]  /*8350*/  IADD3.X R5, R7, UR7, RZ, P0, !PT ;  /* 0x0000000707057c10 */ /* 0x000fe400087fe4ff */
[----:B------:R3:W-:Y:S01]  /*8360*/  LDGSTS.E.BYPASS.LTC128B.128 [R243+0xb000], [R6.64] ;  /* 0x0b00000006f37fae */ /* 0x0007e2000b901d4a */
[----:B------:R-:W-:Y:S04]  /*8370*/  IADD3 R2, P0, R4, UR12, RZ ;  /* 0x0000000c04027c10 */ /* 0x000fe8000ff1e0ff */
[----:B------:R4:W-:Y:S01]  /*8380*/  LDGSTS.E.BYPASS.LTC128B.128 [R243+0xb800], [R4.64] ;  /* 0x0b80000004f37fae */ /* 0x0009e2000b901d4a */
[----:B------:R-:W-:Y:S02]  /*8390*/  IADD3.X R3, R5, UR7, RZ, P0, !PT ;  /* 0x0000000705037c10 */ /* 0x000fe400087fe4ff */
[----:B------:R-:W-:Y:S03]  /*83a0*/  IADD3 R14, P0, R2, UR12, RZ ;  /* 0x0000000c020e7c10 */ /* 0x000fe6000ff1e0ff */
        /* <DEDUP_REMOVED lines=14> */
[----:B-1----:R-:W-:Y:S03]  /*8490*/  IADD3 R10, P0, R16, UR12, RZ ;  /* 0x0000000c100a7c10 */ /* 0x002fe6000ff1e0ff */
[----:B------:R1:W-:Y:S01]  /*84a0*/  LDGSTS.E.BYPASS.LTC128B.128 [R243+0xe800], [R16.64] ;  /* 0x0e80000010f37fae */ /* 0x0003e2000b901d4a */
[----:B------:R-:W-:Y:S02]  /*84b0*/  IADD3.X R11, R17, UR7, RZ, P0, !PT ;  /* 0x00000007110b7c10 */ /* 0x000fe400087fe4ff */
[----:B--2---:R-:W-:Y:S03]  /*84c0*/  IADD3 R8, P0, R10, UR12, RZ ;  /* 0x0000000c0a087c10 */ /* 0x004fe6000ff1e0ff */
[----:B------:R2:W-:Y:S01]  /*84d0*/  LDGSTS.E.BYPASS.LTC128B.128 [R243+0xf000], [R10.64] ;  /* 0x0f0000000af37fae */ /* 0x0005e2000b901d4a */
[----:B------:R-:W-:Y:S02]  /*84e0*/  IADD3.X R9, R11, UR7, RZ, P0, !PT ;  /* 0x000000070b097c10 */ /* 0x000fe400087fe4ff */
[----:B---3--:R-:W-:Y:S03]  /*84f0*/  IADD3 R6, P0, R8, UR12, RZ ;  /* 0x0000000c08067c10 */ /* 0x008fe6000ff1e0ff */
[----:B------:R3:W-:Y:S01]  /*8500*/  LDGSTS.E.BYPASS.LTC128B.128 [R243+0xf800], [R8.64] ;  /* 0x0f80000008f37fae */ /* 0x0007e2000b901d4a */
[----:B------:R-:W-:Y:S02]  /*8510*/  IADD3.X R7, R9, UR7, RZ, P0, !PT ;  /* 0x0000000709077c10 */ /* 0x000fe400087fe4ff */
[----:B----4-:R-:W-:Y:S03]  /*8520*/  IADD3 R4, P0, R6, UR12, RZ ;  /* 0x0000000c06047c10 */ /* 0x010fe6000ff1e0ff */
[----:B------:R4:W-:Y:S01]  /*8530*/  LDGSTS.E.BYPASS.LTC128B.128 [R243+0x10000], [R6.64] ;  /* 0x1000000006f37fae */ /* 0x0009e2000b901d4a */
[----:B------:R-:W-:Y:S02]  /*8540*/  IADD3.X R5, R7, UR7, RZ, P0, !PT ;  /* 0x0000000707057c10 */ /* 0x000fe400087fe4ff */
[----:B-----5:R-:W-:Y:S03]  /*8550*/  IADD3 R2, P0, R4, UR12, RZ ;  /* 0x0000000c04027c10 */ /* 0x020fe6000ff1e0ff */
[----:B------:R4:W-:Y:S01]  /*8560*/  LDGSTS.E.BYPASS.LTC128B.128 [R243+0x10800], [R4.64] ;  /* 0x1080000004f37fae */ /* 0x0009e2000b901d4a */
[----:B------:R-:W-:Y:S05]  /*8570*/  IADD3.X R3, R5, UR7, RZ, P0, !PT ;  /* 0x0000000705037c10 */ /* 0x000fea00087fe4ff */
[----:B------:R3:W-:Y:S01]  /*8580*/  LDGSTS.E.BYPASS.LTC128B.128 [R243+0x11000], [R2.64] ;  /* 0x1100000002f37fae */ /* 0x0007e2000b901d4a */
[----:B--2---:R-:W-:Y:S04]  /*8590*/  IADD3 R10, P0, R2, UR12, RZ ;  /* 0x0000000c020a7c10 */ /* 0x004fe8000ff1e0ff */
[----:B------:R-:W-:Y:S02]  /*85a0*/  IADD3.X R11, R3, UR7, RZ, P0, !PT ;  /* 0x00000007030b7c10 */ /* 0x000fe400087fe4ff */
[----:B------:R-:W-:Y:S03]  /*85b0*/  ISETP.GE.AND P0, PT, R242, 0x1, PT ;  /* 0x00000001f200780c */ /* 0x000fe60003f06270 */
[----:B------:R3:W-:Y:S05]  /*85c0*/  LDGSTS.E.BYPASS.LTC128B.128 [R243+0x11800], [R10.64] ;  /* 0x118000000af37fae */ /* 0x0007ea000b901d4a */
[----:B------:R-:W-:Y:S05]  /*85d0*/  LDSM.16.M88.4 R128, [R223] ;  /* 0x00000000df80783b */ /* 0x000fea0000000200 */
[----:B-1----:R-:W-:Y:S05]  /*85e0*/  LDSM.16.M88.4 R16, [R221+0x800] ;  /* 0x00080000dd10783b */ /* 0x002fea0000000200 */
[----:B------:R-:W-:Y:S05]  /*85f0*/  LDSM.16.M88.4 R24, [R221+0x1000] ;  /* 0x00100000dd18783b */ /* 0x000fea0000000200 */
[----:B------:R-:W-:Y:S05]  /*8600*/  LDSM.16.M88.4 R32, [R221+0x1800] ;  /* 0x00180000dd20783b */ /* 0x000fea0000000200 */
[----:B------:R-:W0:Y:S05]  /*8610*/  LDGDEPBAR ;  /* 0x00000000000079af */ /* 0x000e2a0000000000 */
[----:B---3--:R-:W4:Y:S05]  /*8620*/  LDSM.16.M88.4 R8, [R221] ;  /* 0x00000000dd08783b */ /* 0x008f2a0000000200 */
[----:B------:R-:W1:Y:S05]  /*8630*/  LDSM.16.M88.4 R40, [R221+0x2000] ;  /* 0x00200000dd28783b */ /* 0x000e6a0000000200 */
[----:B------:R-:W2:Y:S05]  /*8640*/  LDSM.16.M88.4 R48, [R221+0x2800] ;  /* 0x00280000dd30783b */ /* 0x000eaa0000000200 */
[----:B------:R-:W3:Y:S05]  /*8650*/  LDSM.16.M88.4 R56, [R221+0x3000] ;  /* 0x00300000dd38783b */ /* 0x000eea0000000200 */
[----:B------:R-:W5:Y:S05]  /*8660*/  LDSM.16.M88.4 R64, [R221+0x3800] ;  /* 0x00380000dd40783b */ /* 0x000f6a0000000200 */
[----:B------:R-:W1:Y:S05]  /*8670*/  LDSM.16.M88.4 R72, [R221+0x4000] ;  /* 0x00400000dd48783b */ /* 0x000e6a0000000200 */
[----:B------:R-:W1:Y:S05]  /*8680*/  LDSM.16.M88.4 R80, [R221+0x4800] ;  /* 0x00480000dd50783b */ /* 0x000e6a0000000200 */
[----:B------:R-:W1:Y:S01]  /*8690*/  LDSM.16.M88.4 R88, [R221+0x5000] ;  /* 0x00500000dd58783b */ /* 0x000e620000000200 */
[C---:B----4-:R-:W-:Y:S04]  /*86a0*/  HMMA.16816.F32.BF16 R4, R128.reuse, R8, RZ ;  /* 0x000000088004723c */ /* 0x050fe800000418ff */
[----:B------:R-:W4:Y:S05]  /*86b0*/  LDSM.16.M88.4 R96, [R221+0x5800] ;  /* 0x00580000dd60783b */ /* 0x000f2a0000000200 */
[----:B------:R-:W1:Y:S01]  /*86c0*/  LDSM.16.M88.4 R104, [R221+0x6000] ;  /* 0x00600000dd68783b */ /* 0x000e620000000200 */
[C---:B------:R-:W-:Y:S04]  /*86d0*/  HMMA.16816.F32.BF16 R8, R128.reuse, R10, RZ ;  /* 0x0000000a8008723c */ /* 0x040fe800000418ff */
[----:B------:R-:W1:Y:S04]  /*86e0*/  LDSM.16.M88.4 R112, [R221+0x6800] ;  /* 0x00680000dd70783b */ /* 0x000e680000000200 */
[C---:B------:R-:W-:Y:S01]  /*86f0*/  HMMA.16816.F32.BF16 R12, R128.reuse, R16, RZ ;  /* 0x00000010800c723c */ /* 0x040fe200000418ff */
[----:B------:R-:W1:Y:S05]  /*8700*/  LDSM.16.M88.4 R120, [R221+0x7000] ;  /* 0x00700000dd78783b */ /* 0x000e6a0000000200 */
[----:B------:R-:W1:Y:S02]  /*8710*/  LDSM.16.M88.4 R168, [R221+0x7800] ;  /* 0x00780000dda8783b */ /* 0x000e640000000200 */
[C---:B------:R-:W-:Y:S03]  /*8720*/  HMMA.16816.F32.BF16 R16, R128.reuse, R18, RZ ;  /* 0x000000128010723c */ /* 0x040fe600000418ff */
[----:B------:R-:W-:Y:S05]  /*8730*/  LDSM.16.M88.4 R172, [R226] ;  /* 0x00000000e2ac783b */ /* 0x000fea0000000200 */
[C---:B------:R-:W-:Y:S01]  /*8740*/  HMMA.16816.F32.BF16 R20, R128.reuse, R24, RZ ;  /* 0x000000188014723c */ /* 0x040fe200000418ff */
[----:B------:R-:W2:Y:S05]  /*8750*/  LDSM.16.M88.4 R176, [R220] ;  /* 0x00000000dcb0783b */ /* 0x000eaa0000000200 */
[----:B------:R-:W2:Y:S02]  /*8760*/  LDSM.16.M88.4 R180, [R220+0x800] ;  /* 0x00080000dcb4783b */ /* 0x000ea40000000200 */
[C---:B------:R-:W-:Y:S03]  /*8770*/  HMMA.16816.F32.BF16 R24, R128.reuse, R26, RZ ;  /* 0x0000001a8018723c */ /* 0x040fe600000418ff */
[----:B------:R-:W3:Y:S05]  /*8780*/  LDSM.16.M88.4 R184, [R220+0x1000] ;  /* 0x00100000dcb8783b */ /* 0x000eea0000000200 */
[C---:B------:R-:W-:Y:S01]  /*8790*/  HMMA.16816.F32.BF16 R28, R128.reuse, R32, RZ ;  /* 0x00000020801c723c */ /* 0x040fe200000418ff */
[----:B------:R-:W3:Y:S05]  /*87a0*/  LDSM.16.M88.4 R188, [R220+0x1800] ;  /* 0x00180000dcbc783b */ /* 0x000eea0000000200 */
[----:B------:R-:W3:Y:S02]  /*87b0*/  LDSM.16.M88.4 R192, [R220+0x2000] ;  /* 0x00200000dcc0783b */ /* 0x000ee40000000200 */
[C---:B------:R-:W-:Y:S03]  /*87c0*/  HMMA.16816.F32.BF16 R32, R128.reuse, R34, RZ ;  /* 0x000000228020723c */ /* 0x040fe600000418ff */
[----:B------:R-:W-:Y:S05]  /*87d0*/  LDSM.16.M88.4 R196, [R220+0x3800] ;  /* 0x00380000dcc4783b */ /* 0x000fea0000000200 */
[C---:B-1----:R-:W-:Y:S01]  /*87e0*/  HMMA.16816.F32.BF16 R36, R128.reuse, R40, RZ ;  /* 0x000000288024723c */ /* 0x042fe200000418ff */
[----:B------:R-:W-:Y:S05]  /*87f0*/  LDSM.16.M88.4 R200, [R224] ;  /* 0x00000000e0c8783b */ /* 0x000fea0000000200 */
[----:B------:R-:W-:Y:S02]  /*8800*/  LDSM.16.M88.4 R204, [R222] ;  /* 0x00000000decc783b */ /* 0x000fe40000000200 */
[C---:B------:R-:W-:Y:S03]  /*8810*/  HMMA.16816.F32.BF16 R40, R128.reuse, R42, RZ ;  /* 0x0000002a8028723c */ /* 0x040fe600000418ff */
[----:B------:R-:W-:Y:S05]  /*8820*/  LDSM.16.M88.4 R208, [R219+0x7000] ;  /* 0x00700000dbd0783b */ /* 0x000fea0000000200 */
[C---:B--2---:R-:W-:Y:S01]  /*8830*/  HMMA.16816.F32.BF16 R44, R128.reuse, R48, RZ ;  /* 0x00000030802c723c */ /* 0x044fe200000418ff */
[----:B------:R-:W-:Y:S07]  /*8840*/  LDSM.16.M88.4 R212, [R219+0x7800] ;  /* 0x00780000dbd4783b */ /* 0x000fee0000000200 */
        /* <DEDUP_REMOVED lines=49> */
[C---:B----4-:R-:W-:Y:S08]  /*8b60*/  HMMA.16816.F32.BF16 R76, R172.reuse, R184, R76 ;  /* 0x000000b8ac4c723c */ /* 0x050ff0000004184c */
[C---:B------:R-:W-:Y:S01]  /*8b70*/  HMMA.16816.F32.BF16 R80, R172.reuse, R186, R80 ;  /* 0x000000baac50723c */ /* 0x040fe20000041850 */
[----:B------:R-:W-:Y:S07]  /*8b80*/  LDSM.16.M88.4 R184, [R239] ;  /* 0x00000000efb8783b */ /* 0x000fee0000000200 */
[C---:B-1----:R-:W-:Y:S08]  /*8b90*/  HMMA.16816.F32.BF16 R84, R172.reuse, R168, R84 ;  /* 0x000000a8ac54723c */ /* 0x042ff00000041854 */
[C---:B------:R-:W-:Y:S01]  /*8ba0*/  HMMA.16816.F32.BF16 R88, R172.reuse, R170, R88 ;  /* 0x000000aaac58723c */ /* 0x040fe20000041858 */
[----:B------:R-:W1:Y:S07]  /*8bb0*/  LDSM.16.M88.4 R168, [R241] ;  /* 0x00000000f1a8783b */ /* 0x000e6e0000000200 */
[C---:B--2---:R-:W-:Y:S08]  /*8bc0*/  HMMA.16816.F32.BF16 R92, R172.reuse, R176, R92 ;  /* 0x000000b0ac5c723c */ /* 0x044ff0000004185c */
[C---:B------:R-:W-:Y:S01]  /*8bd0*/  HMMA.16816.F32.BF16 R96, R172.reuse, R178, R96 ;  /* 0x000000b2ac60723c */ /* 0x040fe20000041860 */
[----:B------:R-:W2:Y:S07]  /*8be0*/  LDSM.16.M88.4 R176, [R240] ;  /* 0x00000000f0b0783b */ /* 0x000eae0000000200 */
[C---:B------:R-:W-:Y:S08]  /*8bf0*/  HMMA.16816.F32.BF16 R100, R172.reuse, R188, R100 ;  /* 0x000000bcac64723c */ /* 0x040ff00000041864 */
[C---:B------:R-:W-:Y:S01]  /*8c00*/  HMMA.16816.F32.BF16 R104, R172.reuse, R190, R104 ;  /* 0x000000beac68723c */ /* 0x040fe20000041868 */
[----:B------:R-:W-:Y:S07]  /*8c10*/  LDSM.16.M88.4 R188, [R236] ;  /* 0x00000000ecbc783b */ /* 0x000fee0000000200 */
[C---:B------:R-:W-:Y:S08]  /*8c20*/  HMMA.16816.F32.BF16 R108, R172.reuse, R192, R108 ;  /* 0x000000c0ac6c723c */ /* 0x040ff0000004186c */
[C---:B------:R-:W-:Y:S01]  /*8c30*/  HMMA.16816.F32.BF16 R112, R172.reuse, R194, R112 ;  /* 0x000000c2ac70723c */ /* 0x040fe20000041870 */
[----:B------:R-:W-:Y:S07]  /*8c40*/  LDSM.16.M88.4 R192, [R235] ;  /* 0x00000000ebc0783b */ /* 0x000fee0000000200 */
[C---:B-----5:R-:W-:Y:S08]  /*8c50*/  HMMA.16816.F32.BF16 R116, R172.reuse, R196, R116 ;  /* 0x000000c4ac74723c */ /* 0x060ff00000041874 */
[C---:B------:R-:W-:Y:S01]  /*8c60*/  HMMA.16816.F32.BF16 R120, R172.reuse, R198, R120 ;  /* 0x000000c6ac78723c */ /* 0x040fe20000041878 */
[----:B------:R-:W-:Y:S07]  /*8c70*/  LDSM.16.M88.4 R196, [R234] ;  /* 0x00000000eac4783b */ /* 0x000fee0000000200 */
[C---:B---3--:R-:W-:Y:S08]  /*8c80*/  HMMA.16816.F32.BF16 R124, R172.reuse, R180, R124 ;  /* 0x000000b4ac7c723c */ /* 0x048ff0000004187c */
[----:B------:R-:W-:Y:S01]  /*8c90*/  HMMA.16816.F32.BF16 R128, R172, R182, R128 ;  /* 0x000000b6ac80723c */ /* 0x000fe20000041880 */
[----:B------:R-:W3:Y:S05]  /*8ca0*/  LDSM.16.M88.4 R172, [R238] ;  /* 0x00000000eeac783b */ /* 0x000eea0000000200 */
[----:B------:R-:W4:Y:S02]  /*8cb0*/  LDSM.16.M88.4 R180, [R237] ;  /* 0x00000000edb4783b */ /* 0x000f240000000200 */
[C---:B------:R-:W-:Y:S08]  /*8cc0*/  HMMA.16816.F32.BF16 R4, R200.reuse, R204, R4 ;  /* 0x000000ccc804723c */ /* 0x040ff00000041804 */
        /* <DEDUP_REMOVED lines=11> */
[C---:B---3--:R-:W-:Y:S08]  /*8d80*/  HMMA.16816.F32.BF16 R36, R200.reuse, R172, R36 ;  /* 0x000000acc824723c */ /* 0x048ff00000041824 */
[C---:B------:R-:W-:Y:S01]  /*8d90*/  HMMA.16816.F32.BF16 R40, R200.reuse, R174, R40 ;  /* 0x000000aec828723c */ /* 0x040fe20000041828 */
[----:B------:R-:W3:Y:S07]  /*8da0*/  LDSM.16.M88.4 R172, [R230] ;  /* 0x00000000e6ac783b */ /* 0x000eee0000000200 */
[C---:B----4-:R-:W-:Y:S08]  /*8db0*/  HMMA.16816.F32.BF16 R44, R200.reuse, R180, R44 ;  /* 0x000000b4c82c723c */ /* 0x050ff0000004182c */
        /* <DEDUP_REMOVED lines=30> */
[----:B------:R-:W-:Y:S01]  /*8fa0*/  HMMA.16816.F32.BF16 R128, R200, R182, R128 ;  /* 0x000000b6c880723c */ /* 0x000fe20000041880 */
[----:B------:R-:W5:Y:S05]  /*8fb0*/  LDSM.16.M88.4 R180, [R219+0x3800] ;  /* 0x00380000dbb4783b */ /* 0x000f6a0000000200 */
[----:B------:R-:W-:Y:S02]  /*8fc0*/  LDSM.16.M88.4 R200, [R219+0x6000] ;  /* 0x00600000dbc8783b */ /* 0x000fe40000000200 */
        /* <DEDUP_REMOVED lines=9> */
[C---:B----4-:R-:W-:Y:S08]  /*9060*/  HMMA.16816.F32.BF16 R28, R184.reuse, R204, R28 ;  /* 0x000000ccb81c723c */ /* 0x050ff0000004181c */
[C---:B------:R-:W-:Y:S01]  /*9070*/  HMMA.16816.F32.BF16 R32, R184.reuse, R206, R32 ;  /* 0x000000ceb820723c */ /* 0x040fe20000041820 */
[----:B------:R-:W-:Y:S07]  /*9080*/  LDSM.16.M88.4 R204, [R219+0x6800] ;  /* 0x00680000dbcc783b */ /* 0x000fee0000000200 */
[C---:B---3--:R-:W-:Y:S08]  /*9090*/  HMMA.16816.F32.BF16 R36, R184.reuse, R172, R36 ;  /* 0x000000acb824723c */ /* 0x048ff00000041824 */
[C---:B------:R-:W-:Y:S01]  /*90a0*/  HMMA.16816.F32.BF16 R40, R184.reuse, R174, R40 ;  /* 0x000000aeb828723c */ /* 0x040fe20000041828 */
[----:B------:R-:W3:Y:S01]  /*90b0*/  LDSM.16.M88.4 R172, [R219+0x5800] ;  /* 0x00580000dbac783b */ /* 0x000ee20000000200 */
[----:B------:R-:W-:Y:S04]  /*90c0*/  DEPBAR.LE SB0, 0x0 ;  /* 0x000080000000791a */ /* 0x000fe80000000000 */
[----:B------:R-:W-:Y:S02]  /*90d0*/  BAR.SYNC.DEFER_BLOCKING 0x0 ;  /* 0x0000000000007b1d */ /* 0x000fe40000010000 */
[C---:B-1----:R-:W-:Y:S08]  /*90e0*/  HMMA.16816.F32.BF16 R44, R184.reuse, R168, R44 ;  /* 0x000000a8b82c723c */ /* 0x042ff0000004182c */
[C---:B------:R-:W-:Y:S08]  /*90f0*/  HMMA.16816.F32.BF16 R48, R184.reuse, R170, R48 ;  /* 0x000000aab830723c */ /* 0x040ff00000041830 */
[C---:B--2---:R-:W-:Y:S08]  /*9100*/  HMMA.16816.F32.BF16 R52, R184.reuse, R176, R52 ;  /* 0x000000b0b834723c */ /* 0x044ff00000041834 */
[C---:B------:R-:W-:Y:S08]  /*9110*/  HMMA.16816.F32.BF16 R56, R184.reuse, R178, R56 ;  /* 0x000000b2b838723c */ /* 0x040ff00000041838 */
[C---:B-----5:R-:W-:Y:S08]  /*9120*/  HMMA.16816.F32.BF16 R60, R184.reuse, R180, R60 ;  /* 0x000000b4b83c723c */ /* 0x060ff0000004183c */
        /* <DEDUP_REMOVED lines=18> */
[----:B------:R-:W-:Y:S02]  /*9250*/  ULDC UR6, c[0x0][0x198] ;  /* 0x0000660000067ab9 */ /* 0x000fe40000000800 */
[----:B------:R-:W-:Y:S04]  /*9260*/  ULEA UR6, -UR6, URZ, 0x8 ;  /* 0x0000003f06067291 */ /* 0x000fe8000f8e413f */
[----:B------:R-:W-:Y:S02]  /*9270*/  USHF.R.S32.HI UR4, URZ, 0x1f, UR6 ;  /* 0x0000001f3f047899 */ /* 0x000fe40008011406 */
[----:B------:R-:W-:Y:S04]  /*9280*/  MOV R2, UR6 ;  /* 0x0000000600027c02 */ /* 0x000fe80008000f00 */
[----:B------:R-:W-:Y:S01]  /*9290*/  MOV R0, UR4 ;  /* 0x0000000400007c02 */ /* 0x000fe20008000f00 */
[----:B------:R-:W-:-:S05]  /*92a0*/  @P6 BRA `(.L_x_2170) ;  /* 0x000003b000006947 */ /* 0x000fca0003800000 */
[----:B------:R-:W-:Y:S01]  /*92b0*/  IMAD.SHL.U32 R168, R242, 0x100, RZ ;  /* 0x00000100f2a87824 */ /* 0x000fe200078e00ff */
[----:B------:R-:W-:Y:S04]  /*92c0*/  IABS R172, c[0x0][0x2d0] ;  /* 0x0000b40000ac7a13 */ /* 0x000fe80000000000 */
[----:B------:R-:W1:Y:S01]  /*92d0*/  I2F.RP R2, R172 ;  /* 0x000000ac00027306 */ /* 0x000e620000209400 */
[----:B------:R-:W-:Y:S02]  /*92e0*/  IADD3 R170, R168, -0x100, RZ ;  /* 0xffffff00a8aa7810 */ /* 0x000fe40007ffe0ff */
        /* <DEDUP_REMOVED lines=39> */
[----:B------:R-:W-:Y:S03]  /*9560*/  IMAD.IADD R0, R0, 0x1, -R144 ;  /* 0x0000000100007824 */ /* 0x000fe600078e0a90 */
        /* <DEDUP_REMOVED lines=10> */
[----:B------:R-:W-:Y:S01]  /*9610*/  IMAD.WIDE.U32 R2, R168, c[0x0][0x180], R2 ;  /* 0x00006000a8027a25 */ /* 0x000fe200078e0002 */
[----:B------:R-:W-:Y:S05]  /*9620*/  SHF.R.S32.HI R144, RZ, 0x1f, R168 ;  /* 0x0000001fff907819 */ /* 0x000fea00000114a8 */
[----:B------:R-:W-:Y:S04]  /*9630*/  IMAD R0, R144, c[0x0][0x180], RZ ;  /* 0x0000600090007a24 */ /* 0x000fe800078e02ff */
[----:B------:R-:W-:Y:S04]  /*9640*/  IMAD R0, R168, c[0x0][0x184], R0 ;  /* 0x00006100a8007a24 */ /* 0x000fe800078e0200 */
[----:B------:R-:W-:Y:S02]  /*9650*/  IMAD.IADD R0, R3, 0x1, R0 ;  /* 0x0000000103007824 */ /* 0x000fe400078e0200 */
.L_x_2170:
        /* <DEDUP_REMOVED lines=12> */
[----:B------:R2:W-:Y:S01]  /*9720*/  LDGSTS.E.BYPASS.LTC128B.128 [R243+0x2800], [R172.64] ;  /* 0x02800000acf37fae */ /* 0x0005e2000b901d4a */
        /* <DEDUP_REMOVED lines=38> */
[----:B------:R-:W-:Y:S05]  /*9990*/  IADD3.X R175, R3, UR5, RZ, P0, !PT ;  /* 0x0000000503af7c10 */ /* 0x000fea00087fe4ff */
[----:B------:R1:W-:Y:S04]  /*99a0*/  LDGSTS.E.BYPASS.LTC128B.128 [R243+0x9800], [R174.64] ;  /* 0x09800000aef37fae */ /* 0x0003e8000b901d4a */
[----:B------:R-:W0:Y:S02]  /*99b0*/  LDGDEPBAR ;  /* 0x00000000000079af */ /* 0x000e240000000000 */
.L_x_2169:
[----:B------:R-:W-:Y:S01]  /*99c0*/  FMNMX.FTZ R0, R4, R145, !PT ;  /* 0x0000009104007209 */ /* 0x000fe20007810000 */
[----:B-1----:R-:W-:Y:S03]  /*99d0*/  LDSM.16.MT88.4 R172, [R218+0xa000] ;  /* 0x00a00000daac783b */ /* 0x002fe60000004200 */
        /* <DEDUP_REMOVED lines=127> */
[----:B------:R-:W-:Y:S07]  /*a1d0*/  FMNMX.FTZ R0, R131, R0, !PT ;  /* 0x0000000083007209 */ /* 0x000fee0007810000 */
[----:B------:R-:W1:Y:S02]  /*a1e0*/  SHFL.BFLY PT, R2, R0, 0x2, 0x1f ;  /* 0x0c401f0000027f89 */ /* 0x000e6400000e0000 */
[----:B-1----:R-:W-:Y:S02]  /*a1f0*/  FMNMX.FTZ R0, R0, R2, !PT ;  /* 0x0000000200007209 */ /* 0x002fe40007810000 */
[----:B------:R-:W-:Y:S04]  /*a200*/  FMNMX.FTZ R144, R144, R3, !PT ;  /* 0x0000000390907209 */ /* 0x000fe80007810000 */
[----:B------:R-:W1:Y:S08]  /*a210*/  SHFL.BFLY PT, R3, R0, 0x1, 0x1f ;  /* 0x0c201f0000037f89 */ /* 0x000e7000000e0000 */
[----:B------:R-:W2:Y:S01]  /*a220*/  SHFL.BFLY PT, R168, R144, 0x1, 0x1f ;  /* 0x0c201f0090a87f89 */ /* 0x000ea200000e0000 */
[----:B-1----:R-:W-:Y:S02]  /*a230*/  FMNMX.FTZ R3, R0, R3, !PT ;  /* 0x0000000300037209 */ /* 0x002fe40007810000 */
[----:B--2---:R-:W-:Y:S05]  /*a240*/  FMNMX.FTZ R144, R144, R168, !PT ;  /* 0x000000a890907209 */ /* 0x004fea0007810000 */
[----:B------:R-:W1:Y:S01]  /*a250*/  LDSM.16.MT88.4 R168, [R147+0xa000] ;  /* 0x00a0000093a8783b */ /* 0x000e620000004200 */
[C---:B------:R-:W-:Y:S01]  /*a260*/  FSETP.NEU.FTZ.AND P0, PT, R144.reuse, -INF , PT ;  /* 0xff8000009000780b */ /* 0x040fe20003f1d000 */
[C---:B------:R-:W-:Y:S02]  /*a270*/  FADD.FTZ R2, -R144.reuse, R145 ;  /* 0x0000009190027221 */ /* 0x040fe40000010100 */
[----:B------:R-:W-:Y:S02]  /*a280*/  FMUL.FTZ R145, R144, c[0x0][0x23c] ;  /* 0x00008f0090917a20 */ /* 0x000fe40000410000 */
[----:B------:R-:W-:Y:S03]  /*a290*/  FMUL.FTZ R0, R2, c[0x0][0x23c] ;  /* 0x00008f0002007a20 */ /* 0x000fe60000410000 */
[----:B------:R-:W-:Y:S01]  /*a2a0*/  FSEL R145, R145, RZ, P0 ;  /* 0x000000ff91917208 */ /* 0x000fe20000000000 */
[----:B------:R-:W2:Y:S01]  /*a2b0*/  MUFU.EX2 R2, R0 ;  /* 0x0000000000027308 */ /* 0x000ea20000000800 */
[----:B------:R-:W-:Y:S03]  /*a2c0*/  FSETP.NEU.FTZ.AND P0, PT, R3, -INF , PT ;  /* 0xff8000000300780b */ /* 0x000fe60003f1d000 */
[--C-:B------:R-:W-:Y:S02]  /*a2d0*/  FFMA.FTZ R28, R28, c[0x0][0x23c], -R145.reuse ;  /* 0x00008f001c1c7a23 */ /* 0x100fe40000010891 */
        /* <DEDUP_REMOVED lines=9> */
[----:B------:R3:W-:Y:S01]  /*a370*/  MUFU.EX2 R188, R8 ;  /* 0x0000000800bc7308 */ /* 0x0007e20000000800 */
[--C-:B------:R-:W-:Y:S02]  /*a380*/  FFMA.FTZ R12, R12, c[0x0][0x23c], -R145.reuse ;  /* 0x00008f000c0c7a23 */ /* 0x100fe40000010891 */
[--C-:B------:R-:W-:Y:S02]  /*a390*/  FFMA.FTZ R13, R13, c[0x0][0x23c], -R145.reuse ;  /* 0x00008f000d0d7a23 */ /* 0x100fe40000010891 */
[--C-:B------:R-:W-:Y:S02]  /*a3a0*/  FFMA.FTZ R16, R16, c[0x0][0x23c], -R145.reuse ;  /* 0x00008f0010107a23 */ /* 0x100fe40000010891 */
[--C-:B------:R-:W-:Y:S02]  /*a3b0*/  FFMA.FTZ R17, R17, c[0x0][0x23c], -R145.reuse ;  /* 0x00008f0011117a23 */ /* 0x100fe40000010891 */
[--C-:B------:R-:W-:Y:S01]  /*a3c0*/  FFMA.FTZ R20, R20, c[0x0][0x23c], -R145.reuse ;  /* 0x00008f0014147a23 */ /* 0x100fe20000010891 */
[----:B------:R4:W-:Y:S01]  /*a3d0*/  MUFU.EX2 R189, R9 ;  /* 0x0000000900bd7308 */ /* 0x0009e20000000800 */
[--C-:B------:R-:W-:Y:S02]  /*a3e0*/  FFMA.FTZ R21, R21, c[0x0][0x23c], -R145.reuse ;  /* 0x00008f0015157a23 */ /* 0x100fe40000010891 */
[C---:B--2---:R-:W-:Y:S02]  /*a3f0*/  FMUL.FTZ R136, R2.reuse, R136 ;  /* 0x0000008802887220 */ /* 0x044fe40000410000 */
[C---:B------:R-:W-:Y:S02]  /*a400*/  FMUL.FTZ R137, R2.reuse, R137 ;  /* 0x0000008902897220 */ /* 0x040fe40000410000 */
[C---:B------:R-:W-:Y:S02]  /*a410*/  FMUL.FTZ R140, R2.reuse, R140 ;  /* 0x0000008c028c7220 */ /* 0x040fe40000410000 */
[C---:B------:R-:W-:Y:S01]  /*a420*/  FMUL.FTZ R141, R2.reuse, R141 ;  /* 0x0000008d028d7220 */ /* 0x040fe20000410000 */
[----:B------:R2:W-:Y:S01]  /*a430*/  MUFU.EX2 R194, R12 ;  /* 0x0000000c00c27308 */ /* 0x0005e20000000800 */
[C---:B------:R-:W-:Y:S02]  /*a440*/  FMUL.FTZ R132, R2.reuse, R132 ;  /* 0x0000008402847220 */ /* 0x040fe40000410000 */
[C---:B------:R-:W-:Y:S02]  /*a450*/  FMUL.FTZ R133, R2.reuse, R133 ;  /* 0x0000008502857220 */ /* 0x040fe40000410000 */
[----:B---3--:R-:W-:Y:S02]  /*a460*/  FMUL.FTZ R8, R2, R152 ;  /* 0x0000009802087220 */ /* 0x008fe40000410000 */
[--C-:B------:R-:W-:Y:S02]  /*a470*/  FFMA.FTZ R24, R24, c[0x0][0x23c], -R145.reuse ;  /* 0x00008f0018187a23 */ /* 0x100fe40000010891 */
[--C-:B------:R-:W-:Y:S01]  /*a480*/  FFMA.FTZ R25, R25, c[0x0][0x23c], -R145.reuse ;  /* 0x00008f0019197a23 */ /* 0x100fe20000010891 */
[----:B------:R3:W-:Y:S01]  /*a490*/  MUFU.EX2 R195, R13 ;  /* 0x0000000d00c37308 */ /* 0x0007e20000000800 */
[--C-:B------:R-:W-:Y:S02]  /*a4a0*/  FFMA.FTZ R48, R48, c[0x0][0x23c], -R145.reuse ;  /* 0x00008f0030307a23 */ /* 0x100fe40000010891 */
[--C-:B------:R-:W-:Y:S02]  /*a4b0*/  FFMA.FTZ R49, R49, c[0x0][0x23c], -R145.reuse ;  /* 0x00008f0031317a23 */ /* 0x100fe40000010891 */
[----:B----4-:R-:W-:Y:S02]  /*a4c0*/  FMUL.FTZ R9, R2, R153 ;  /* 0x0000009902097220 */ /* 0x010fe40000410000 */
[--C-:B------:R-:W-:Y:S02]  /*a4d0*/  FFMA.FTZ R116, R116, c[0x0][0x23c], -R145.reuse ;  /* 0x00008f0074747a23 */ /* 0x100fe40000010891 */
[--C-:B------:R-:W-:Y:S01]  /*a4e0*/  FFMA.FTZ R117, R117, c[0x0][0x23c], -R145.reuse ;  /* 0x00008f0075757a23 */ /* 0x100fe20000010891 */
[----:B------:R4:W-:Y:S01]  /*a4f0*/  MUFU.EX2 R190, R16 ;  /* 0x0000001000be7308 */ /* 0x0009e20000000800 */
[--C-:B------:R-:W-:Y:S02]  /*a500*/  FFMA.FTZ R120, R120, c[0x0][0x23c], -R145.reuse ;  /* 0x00008f0078787a23 */ /* 0x100fe40000010891 */
[--C-:B------:R-:W-:Y:S02]  /*a510*/  FFMA.FTZ R121, R121, c[0x0][0x23c], -R145.reuse ;  /* 0x00008f0079797a23 */ /* 0x100fe40000010891 */
[----:B--2---:R-:W-:Y:S02]  /*a520*/  FMUL.FTZ R12, R2, R156 ;  /* 0x0000009c020c7220 */ /* 0x004fe40000410000 */
[C---:B------:R-:W-:Y:S02]  /*a530*/  FADD.FTZ R0, -R3.reuse, R146 ;  /* 0x0000009203007221 */ /* 0x040fe40000010100 */
[----:B------:R-:W-:Y:S01]  /*a540*/  FMUL.FTZ R146, R3, c[0x0][0x23c] ;  /* 0x00008f0003927a20 */ /* 0x000fe20000410000 */
[----:B------:R2:W-:Y:S01]  /*a550*/  MUFU.EX2 R191, R17 ;  /* 0x0000001100bf7308 */ /* 0x0005e20000000800 */
[----:B------:R-:W-:Y:S02]  /*a560*/  FMUL.FTZ R0, R0, c[0x0][0x23c] ;  /* 0x00008f0000007a20 */ /* 0x000fe40000410000 */
[--C-:B------:R-:W-:Y:S01]  /*a570*/  FFMA.FTZ R4, R4, c[0x0][0x23c], -R145.reuse ;  /* 0x00008f0004047a23 */ /* 0x100fe20000010891 */
[----:B------:R-:W-:Y:S01]  /*a580*/  FSEL R146, R146, RZ, P0 ;  /* 0x000000ff92927208 */ /* 0x000fe20000000000 */
[----:B---3--:R-:W-:Y:S01]  /*a590*/  FMUL.FTZ R13, R2, R157 ;  /* 0x0000009d020d7220 */ /* 0x008fe20000410000 */
[----:B------:R-:W-:Y:S01]  /*a5a0*/  ISETP.GT.AND P0, PT, R242, RZ, PT ;  /* 0x000000fff200720c */ /* 0x000fe20003f04270 */
[--C-:B------:R-:W-:Y:S02]  /*a5b0*/  FFMA.FTZ R5, R5, c[0x0][0x23c], -R145.reuse ;  /* 0x00008f0005057a23 */ /* 0x100fe40000010891 */
[--C-:B------:R-:W-:Y:S01]  /*a5c0*/  FFMA.FTZ R30, R30, c[0x0][0x23c], -R146.reuse ;  /* 0x00008f001e1e7a23 */ /* 0x100fe20000010892 */
[----:B------:R-:W3:Y:S01]  /*a5d0*/  MUFU.EX2 R0, R0 ;  /* 0x0000000000007308 */ /* 0x000ee20000000800 */
        /* <DEDUP_REMOVED lines=9> */
[--C-:B------:R-:W-:Y:S02]  /*a670*/  FFMA.FTZ R43, R43, c[0x0][0x23c], -R146.reuse ;  /* 0x00008f002b2b7a23 */ /* 0x100fe40000010892 */
[--C-:B------:R-:W-:Y:S01]  /*a680*/  FFMA.FTZ R10, R10, c[0x0][0x23c], -R146.reuse ;  /* 0x00008f000a0a7a23 */ /* 0x100fe20000010892 */
[----:B------:R-:W2:Y:S01]  /*a690*/  MUFU.EX2 R179, R5 ;  /* 0x0000000500b37308 */ /* 0x000ea20000000800 */
[--C-:B------:R-:W-:Y:S02]  /*a6a0*/  FFMA.FTZ R11, R11, c[0x0][0x23c], -R146.reuse ;  /* 0x00008f000b0b7a23 */ /* 0x100fe40000010892 */
[--C-:B------:R-:W-:Y:S02]  /*a6b0*/  FFMA.FTZ R14, R14, c[0x0][0x23c], -R146.reuse ;  /* 0x00008f000e0e7a23 */ /* 0x100fe40000010892 */
[--C-:B------:R-:W-:Y:S02]  /*a6c0*/  FFMA.FTZ R15, R15, c[0x0][0x23c], -R146.reuse ;  /* 0x00008f000f0f7a23 */ /* 0x100fe40000010892 */
[--C-:B------:R-:W-:Y:S02]  /*a6d0*/  FFMA.FTZ R18, R18, c[0x0][0x23c], -R146.reuse ;  /* 0x00008f0012127a23 */ /* 0x100fe40000010892 */
[--C-:B------:R-:W-:Y:S01]  /*a6e0*/  FFMA.FTZ R19, R19, c[0x0][0x23c], -R146.reuse ;  /* 0x00008f0013137a23 */ /* 0x100fe20000010892 */
[----:B------:R5:W-:Y:S01]  /*a6f0*/  MUFU.EX2 R186, R10 ;  /* 0x0000000a00ba7308 */ /* 0x000be20000000800 */
[--C-:B------:R-:W-:Y:S02]  /*a700*/  FFMA.FTZ R22, R22, c[0x0][0x23c], -R146.reuse ;  /* 0x00008f0016167a23 */ /* 0x100fe40000010892 */
[--C-:B------:R-:W-:Y:S02]  /*a710*/  FFMA.FTZ R23, R23, c[0x0][0x23c], -R146.reuse ;  /* 0x00008f0017177a23 */ /* 0x100fe40000010892 */
[C---:B---3--:R-:W-:Y:S02]  /*a720*/  FMUL.FTZ R138, R0.reuse, R138 ;  /* 0x0000008a008a7220 */ /* 0x048fe40000410000 */
[C---:B------:R-:W-:Y:S02]  /*a730*/  FMUL.FTZ R139, R0.reuse, R139 ;  /* 0x0000008b008b7220 */ /* 0x040fe40000410000 */
[C---:B------:R-:W-:Y:S01]  /*a740*/  FMUL.FTZ R142, R0.reuse, R142 ;  /* 0x0000008e008e7220 */ /* 0x040fe20000410000 */
[----:B------:R3:W-:Y:S01]  /*a750*/  MUFU.EX2 R187, R11 ;  /* 0x0000000b00bb7308 */ /* 0x0007e20000000800 */
[----:B------:R-:W-:Y:S02]  /*a760*/  FMUL.FTZ R143, R0, R143 ;  /* 0x0000008f008f7220 */ /* 0x000fe40000410000 */
[C---:B----4-:R-:W-:Y:S01]  /*a770*/  FMUL.FTZ R4, R2.reuse, R148 ;  /* 0x0000009402047220 */ /* 0x050fe20000410000 */
[----:B--2---:R-:W-:Y:S01]  /*a780*/  F2FP.BF16.PACK_AB R148, R179, R176 ;  /* 0x000000b0b394723e */ /* 0x004fe200000010ff */
[----:B------:R-:W-:Y:S02]  /*a790*/  FMUL.FTZ R5, R2, R149 ;  /* 0x0000009502057220 */ /* 0x000fe40000410000 */
[C---:B------:R-:W-:Y:S02]  /*a7a0*/  FMUL.FTZ R134, R0.reuse, R134 ;  /* 0x0000008600867220 */ /* 0x040fe40000410000 */
[----:B------:R-:W-:Y:S01]  /*a7b0*/  FMUL.FTZ R135, R0, R135 ;  /* 0x0000008700877220 */ /* 0x000fe20000410000 */
[----:B------:R2:W-:Y:S01]  /*a7c0*/  MUFU.EX2 R193, R14 ;  /* 0x0000000e00c17308 */ /* 0x0005e20000000800 */
[--C-:B------:R-:W-:Y:S02]  /*a7d0*/  FFMA.FTZ R26, R26, c[0x0][0x23c], -R146.reuse ;  /* 0x00008f001a1a7a23 */ /* 0x100fe40000010892 */
[--C-:B------:R-:W-:Y:S02]  /*a7e0*/  FFMA.FTZ R27, R27, c[0x0][0x23c], -R146.reuse ;  /* 0x00008f001b1b7a23 */ /* 0x100fe40000010892 */
[----:B-----5:R-:W-:Y:S02]  /*a7f0*/  FMUL.FTZ R10, R0, R154 ;  /* 0x0000009a000a7220 */ /* 0x020fe40000410000 */
[--C-:B------:R-:W-:Y:S02]  /*a800*/  FFMA.FTZ R118, R118, c[0x0][0x23c], -R146.reuse ;  /* 0x00008f0076767a23 */ /* 0x100fe40000010892 */
[--C-:B------:R-:W-:Y:S01]  /*a810*/  FFMA.FTZ R119, R119, c[0x0][0x23c], -R146.reuse ;  /* 0x00008f0077777a23 */ /* 0x100fe20000010892 */
[----:B------:R4:W-:Y:S01]  /*a820*/  MUFU.EX2 R192, R15 ;  /* 0x0000000f00c07308 */ /* 0x0009e20000000800 */
[--C-:B------:R-:W-:Y:S02]  /*a830*/  FFMA.FTZ R122, R122, c[0x0][0x23c], -R146.reuse ;  /* 0x00008f007a7a7a23 */ /* 0x100fe40000010892 */
[--C-:B------:R-:W-:Y:S02]  /*a840*/  FFMA.FTZ R123, R123, c[0x0][0x23c], -R146.reuse ;  /* 0x00008f007b7b7a23 */ /* 0x100fe40000010892 */
[----:B---3--:R-:W-:Y:S02]  /*a850*/  FMUL.FTZ R11, R0, R155 ;  /* 0x0000009b000b7220 */ /* 0x008fe40000410000 */
[----:B------:R-:W3:Y:S01]  /*a860*/  LDSM.16.MT88.4 R152, [R216+0xa000] ;  /* 0x00a00000d898783b */ /* 0x000ee20000004200 */
[--C-:B------:R-:W-:Y:S02]  /*a870*/  FFMA.FTZ R6, R6, c[0x0][0x23c], -R146.reuse ;  /* 0x00008f0006067a23 */ /* 0x100fe40000010892 */
[----:B------:R5:W-:Y:S01]  /*a880*/  MUFU.EX2 R185, R18 ;  /* 0x0000001200b97308 */ /* 0x000be20000000800 */
[--C-:B------:R-:W-:Y:S02]  /*a890*/  FFMA.FTZ R7, R7, c[0x0][0x23c], -R146.reuse ;  /* 0x00008f0007077a23 */ /* 0x100fe40000010892 */
[--C-:B------:R-:W-:Y:S02]  /*a8a0*/  FFMA.FTZ R44, R44, c[0x0][0x23c], -R145.reuse ;  /* 0x00008f002c2c7a23 */ /* 0x100fe40000010891 */
[----:B--2---:R-:W-:Y:S02]  /*a8b0*/  FMUL.FTZ R14, R0, R158 ;  /* 0x0000009e000e7220 */ /* 0x004fe40000410000 */
[--C-:B------:R-:W-:Y:S02]  /*a8c0*/  FFMA.FTZ R45, R45, c[0x0][0x23c], -R145.reuse ;  /* 0x00008f002d2d7a23 */ /* 0x100fe40000010891 */
[--C-:B------:R-:W-:Y:S01]  /*a8d0*/  FFMA.FTZ R46, R46, c[0x0][0x23c], -R146.reuse ;  /* 0x00008f002e2e7a23 */ /* 0x100fe20000010892 */
[----:B------:R2:W-:Y:S01]  /*a8e0*/  MUFU.EX2 R177, R6 ;  /* 0x0000000600b17308 */ /* 0x0005e20000000800 */
[--C-:B------:R-:W-:Y:S02]  /*a8f0*/  FFMA.FTZ R47, R47, c[0x0][0x23c], -R146.reuse ;  /* 0x00008f002f2f7a23 */ /* 0x100fe40000010892 */
[--C-:B------:R-:W-:Y:S02]  /*a900*/  FFMA.FTZ R50, R50, c[0x0][0x23c], -R146.reuse ;  /* 0x00008f0032327a23 */ /* 0x100fe40000010892 */
[----:B----4-:R-:W-:Y:S02]  /*a910*/  FMUL.FTZ R15, R0, R159 ;  /* 0x0000009f000f7220 */ /* 0x010fe40000410000 */
[----:B------:R-:W4:Y:S01]  /*a920*/  LDSM.16.MT88.4 R156, [R217+0xa000] ;  /* 0x00a00000d99c783b */ /* 0x000f220000004200 */
[--C-:B------:R-:W-:Y:S02]  /*a930*/  FFMA.FTZ R51, R51, c[0x0][0x23c], -R146.reuse ;  /* 0x00008f0033337a23 */ /* 0x100fe40000010892 */
[----:B------:R-:W1:Y:S01]  /*a940*/  MUFU.EX2 R178, R7 ;  /* 0x0000000700b27308 */ /* 0x000e620000000800 */
        /* <DEDUP_REMOVED lines=8> */
[----:B--2---:R-:W-:Y:S01]  /*a9d0*/  FMUL.FTZ R6, R0, R150 ;  /* 0x0000009600067220 */ /* 0x004fe20000410000 */
[----:B------:R-:W-:Y:S01]  /*a9e0*/  F2FP.BF16.PACK_AB R150, R189, R188 ;  /* 0x000000bcbd96723e */ /* 0x000fe200000010ff */
[--C-:B------:R-:W-:Y:S02]  /*a9f0*/  FFMA.FTZ R58, R58, c[0x0][0x23c], -R146.reuse ;  /* 0x00008f003a3a7a23 */ /* 0x100fe40000010892 */
[--C-:B------:R-:W-:Y:S01]  /*aa00*/  FFMA.FTZ R59, R59, c[0x0][0x23c], -R146.reuse ;  /* 0x00008f003b3b7a23 */ /* 0x100fe20000010892 */
[----:B------:R2:W-:Y:S01]  /*aa10*/  MUFU.EX2 R182, R20 ;  /* 0x0000001400b67308 */ /* 0x0005e20000000800 */
[--C-:B------:R-:W-:Y:S02]  /*aa20*/  FFMA.FTZ R60, R60, c[0x0][0x23c], -R145.reuse ;  /* 0x00008f003c3c7a23 */ /* 0x100fe40000010891 */
[--C-:B------:R-:W-:Y:S01]  /*aa30*/  FFMA.FTZ R61, R61, c[0x0][0x23c], -R145.reuse ;  /* 0x00008f003d3d7a23 */ /* 0x100fe20000010891 */
[----:B-1----:R-:W-:Y:S01]  /*aa40*/  F2FP.BF16.PACK_AB R149, R178, R177 ;  /* 0x000000b1b295723e */ /* 0x002fe200000010ff */
[----:B------:R-:W-:Y:S01]  /*aa50*/  FMUL.FTZ R7, R0, R151 ;  /* 0x0000009700077220 */ /* 0x000fe20000410000 */
[----:B------:R-:W-:Y:S01]  /*aa60*/  F2FP.BF16.PACK_AB R151, R187, R186 ;  /* 0x000000babb97723e */ /* 0x000fe200000010ff */
[--C-:B------:R-:W-:Y:S02]  /*aa70*/  FFMA.FTZ R62, R62, c[0x0][0x23c], -R146.reuse ;  /* 0x00008f003e3e7a23 */ /* 0x100fe40000010892 */
[--C-:B------:R-:W-:Y:S01]  /*aa80*/  FFMA.FTZ R63, R63, c[0x0][0x23c], -R146.reuse ;  /* 0x00008f003f3f7a23 */ /* 0x100fe20000010892 */
[----:B------:R1:W1:Y:S01]  /*aa90*/  MUFU.EX2 R183, R21 ;  /* 0x0000001500b77308 */ /* 0x0002620000000800 */
[--C-:B------:R-:W-:Y:S02]  /*aaa0*/  FFMA.FTZ R64, R64, c[0x0][0x23c], -R145.reuse ;  /* 0x00008f0040407a23 */ /* 0x100fe40000010891 */
[C---:B------:R-:W-:Y:S05]  /*aab0*/  HMMA.16816.F32.BF16 R4, R148.reuse, R168, R4 ;  /* 0x000000a89404723c */ /* 0x040fea0000041804 */
[----:B-----5:R-:W-:Y:S02]  /*aac0*/  FMUL.FTZ R19, R0, R163 ;  /* 0x000000a300137220 */ /* 0x020fe40000410000 */
[----:B------:R5:W-:Y:S01]  /*aad0*/  MUFU.EX2 R180, R22 ;  /* 0x0000001600b47308 */ /* 0x000be20000000800 */
[C---:B------:R-:W-:Y:S01]  /*aae0*/  HMMA.16816.F32.BF16 R8, R148.reuse, R170, R8 ;  /* 0x000000aa9408723c */ /* 0x040fe20000041808 */
[----:B------:R-:W4:Y:S03]  /*aaf0*/  LDSM.16.MT88.4 R160, [R147+0xa800] ;  /* 0x00a8000093a0783b */ /* 0x000f260000004200 */
[----:B--2---:R-:W-:Y:S02]  /*ab00*/  FMUL.FTZ R20, R2, R164 ;  /* 0x000000a402147220 */ /* 0x004fe40000410000 */
[--C-:B------:R-:W-:Y:S02]  /*ab10*/  FFMA.FTZ R65, R65, c[0x0][0x23c], -R145.reuse ;  /* 0x00008f0041417a23 */ /* 0x100fe40000010891 */
[C---:B------:R-:W-:Y:S01]  /*ab20*/  HMMA.16816.F32.BF16 R12, R148.reuse, R172, R12 ;  /* 0x000000ac940c723c */ /* 0x040fe2000004180c */
[----:B------:R2:W2:Y:S03]  /*ab30*/  MUFU.EX2 R181, R23 ;  /* 0x0000001700b57308 */ /* 0x0004a60000000800 */
[--C-:B------:R-:W-:Y:S02]  /*ab40*/  FFMA.FTZ R66, R66, c[0x0][0x23c], -R146.reuse ;  /* 0x00008f0042427a23 */ /* 0x100fe40000010892 */
[----:B-1----:R-:W-:Y:S02]  /*ab50*/  FMUL.FTZ R21, R2, R165 ;  /* 0x000000a502157220 */ /* 0x002fe40000410000 */
[C---:B------:R-:W-:Y:S03]  /*ab60*/  HMMA.16816.F32.BF16 R132, R148.reuse, R174, R132 ;  /* 0x000000ae9484723c */ /* 0x040fe60000041884 */
[----:B------:R1:W-:Y:S01]  /*ab70*/  MUFU.EX2 R174, R24 ;  /* 0x0000001800ae7308 */ /* 0x0003e20000000800 */
[--C-:B------:R-:W-:Y:S02]  /*ab80*/  FFMA.FTZ R67, R67, c[0x0][0x23c], -R146.reuse ;  /* 0x00008f0043437a23 */ /* 0x100fe40000010892 */
[--C-:B------:R-:W-:Y:S02]  /*ab90*/  FFMA.FTZ R68, R68, c[0x0][0x23c], -R145.reuse ;  /* 0x00008f0044447a23 */ /* 0x100fe40000010891 */
[C---:B---3--:R-:W-:Y:S04]  /*aba0*/  HMMA.16816.F32.BF16 R16, R148.reuse, R152, R16 ;  /* 0x000000989410723c */ /* 0x048fe80000041810 */
[C---:B-----5:R-:W-:Y:S01]  /*abb0*/  FMUL.FTZ R22, R0.reuse, R166 ;  /* 0x000000a600167220 */ /* 0x060fe20000410000 */
[----:B------:R3:W5:Y:S01]  /*abc0*/  MUFU.EX2 R175, R25 ;  /* 0x0000001900af7308 */ /* 0x0007620000000800 */
[--C-:B------:R-:W-:Y:S02]  /*abd0*/  FFMA.FTZ R69, R69, c[0x0][0x23c], -R145.reuse ;  /* 0x00008f0045457a23 */ /* 0x100fe40000010891 */
[C---:B------:R-:W-:Y:S01]  /*abe0*/  HMMA.16816.F32.BF16 R136, R148.reuse, R154, R136 ;  /* 0x0000009a9488723c */ /* 0x040fe20000041888 */
[----:B------:R-:W5:Y:S03]  /*abf0*/  LDSM.16.MT88.4 R152, [R218+0xa800] ;  /* 0x00a80000da98783b */ /* 0x000f660000004200 */
[----:B--2---:R-:W-:Y:S02]  /*ac00*/  FMUL.FTZ R23, R0, R167 ;  /* 0x000000a700177220 */ /* 0x004fe40000410000 */
[--C-:B------:R-:W-:Y:S01]  /*ac10*/  FFMA.FTZ R70, R70, c[0x0][0x23c], -R146.reuse ;  /* 0x00008f0046467a23 */ /* 0x100fe20000010892 */
[----:B------:R5:W-:Y:S01]  /*ac20*/  MUFU.EX2 R173, R26 ;  /* 0x0000001a00ad7308 */ /* 0x000be20000000800 */
[C---:B----4-:R-:W-:Y:S01]  /*ac30*/  HMMA.16816.F32.BF16 R140, R148.reuse, R156, R140 ;  /* 0x0000009c948c723c */ /* 0x050fe2000004188c */
[----:B------:R-:W-:Y:S03]  /*ac40*/  LDSM.16.MT88.4 R164, [R217+0xa800] ;  /* 0x00a80000d9a4783b */ /* 0x000fe60000004200 */
[----:B-1----:R-:W-:Y:S01]  /*ac50*/  F2FP.BF16.PACK_AB R24, R183, R182 ;  /* 0x000000b6b718723e */ /* 0x002fe200000010ff */
[--C-:B------:R-:W-:Y:S02]  /*ac60*/  FFMA.FTZ R71, R71, c[0x0][0x23c], -R146.reuse ;  /* 0x00008f0047477a23 */ /* 0x100fe40000010892 */
[--C-:B------:R-:W-:Y:S01]  /*ac70*/  FFMA.FTZ R72, R72, c[0x0][0x23c], -R145.reuse ;  /* 0x00008f0048487a23 */ /* 0x100fe20000010891 */
[----:B------:R-:W-:Y:S01]  /*ac80*/  HMMA.16816.F32.BF16 R20, R148, R158, R20 ;  /* 0x0000009e9414723c */ /* 0x000fe20000041814 */
[----:B------:R-:W1:Y:S01]  /*ac90*/  MUFU.EX2 R172, R27 ;  /* 0x0000001b00ac7308 */ /* 0x000e620000000800 */
[----:B------:R-:W2:Y:S02]  /*aca0*/  LDSM.16.MT88.4 R156, [R216+0xa800] ;  /* 0x00a80000d89c783b */ /* 0x000ea40000004200 */
[--C-:B------:R-:W-:Y:S01]  /*acb0*/  FFMA.FTZ R73, R73, c[0x0][0x23c], -R145.reuse ;  /* 0x00008f0049497a23 */ /* 0x100fe20000010891 */
[----:B---3--:R-:W-:Y:S01]  /*acc0*/  F2FP.BF16.PACK_AB R25, R181, R180 ;  /* 0x000000b4b519723e */ /* 0x008fe200000010ff */
[--C-:B------:R-:W-:Y:S01]  /*acd0*/  FFMA.FTZ R74, R74, c[0x0][0x23c], -R146.reuse ;  /* 0x00008f004a4a7a23 */ /* 0x100fe20000010892 */
[----:B------:R-:W-:Y:S01]  /*ace0*/  F2FP.BF16.PACK_AB R148, R195, R194 ;  /* 0x000000c2c394723e */ /* 0x000fe200000010ff */
[--C-:B------:R-:W-:Y:S01]  /*acf0*/  FFMA.FTZ R75, R75, c[0x0][0x23c], -R146.reuse ;  /* 0x00008f004b4b7a23 */ /* 0x100fe20000010892 */
[----:B------:R-:W-:Y:S02]  /*ad00*/  F2FP.BF16.PACK_AB R149, R192, R193 ;  /* 0x000000c1c095723e */ /* 0x000fe400000010ff */
[----:B------:R-:W-:Y:S01]  /*ad10*/  MUFU.EX2 R171, R28 ;  /* 0x0000001c00ab7308 */ /* 0x000fe20000000800 */
[----:B------:R-:W-:Y:S01]  /*ad20*/  F2FP.BF16.PACK_AB R150, R191, R190 ;  /* 0x000000bebf96723e */ /* 0x000fe200000010ff */
[--C-:B------:R-:W-:Y:S01]  /*ad30*/  FFMA.FTZ R76, R76, c[0x0][0x23c], -R145.reuse ;  /* 0x00008f004c4c7a23 */ /* 0x100fe20000010891 */
[----:B------:R-:W-:Y:S01]  /*ad40*/  F2FP.BF16.PACK_AB R151, R184, R185 ;  /* 0x000000b9b897723e */ /* 0x000fe200000010ff */
[--C-:B------:R-:W-:Y:S01]  /*ad50*/  FFMA.FTZ R77, R77, c[0x0][0x23c], -R145.reuse ;  /* 0x00008f004d4d7a23 */ /* 0x100fe20000010891 */
[----:B-----5:R-:W-:Y:S01]  /*ad60*/  F2FP.BF16.PACK_AB R26, R175, R174 ;  /* 0x000000aeaf1a723e */ /* 0x020fe200000010ff */
[--C-:B------:R-:W-:Y:S02]  /*ad70*/  FFMA.FTZ R78, R78, c[0x0][0x23c], -R146.reuse ;  /* 0x00008f004e4e7a23 */ /* 0x100fe40000010892 */
[--C-:B------:R-:W-:Y:S02]  /*ad80*/  FFMA.FTZ R79, R79, c[0x0][0x23c], -R146.reuse ;  /* 0x00008f004f4f7a23 */ /* 0x100fe40000010892 */
[----:B------:R-:W3:Y:S01]  /*ad90*/  MUFU.EX2 R170, R29 ;  /* 0x0000001d00aa7308 */ /* 0x000ee20000000800 */
[C---:B------:R-:W-:Y:S03]  /*ada0*/  HMMA.16816.F32.BF16 R4, R148.reuse, R160, R4 ;  /* 0x000000a09404723c */ /* 0x040fe60000041804 */
[----:B-1----:R-:W-:Y:S01]  /*adb0*/  F2FP.BF16.PACK_AB R27, R172, R173 ;  /* 0x000000adac1b723e */ /* 0x002fe200000010ff */
[--C-:B------:R-:W-:Y:S02]  /*adc0*/  FFMA.FTZ R80, R80, c[0x0][0x23c], -R145.reuse ;  /* 0x00008f0050507a23 */ /* 0x100fe40000010891 */
[--C-:B------:R-:W-:Y:S02]  /*add0*/  FFMA.FTZ R81, R81, c[0x0][0x23c], -R145.reuse ;  /* 0x00008f0051517a23 */ /* 0x100fe40000010891 */
[C---:B------:R-:W-:Y:S01]  /*ade0*/  HMMA.16816.F32.BF16 R8, R148.reuse, R162, R8 ;  /* 0x000000a29408723c */ /* 0x040fe20000041808 */
[----:B------:R-:W-:Y:S01]  /*adf0*/  MUFU.EX2 R168, R30 ;  /* 0x0000001e00a87308 */ /* 0x000fe20000000800 */
[----:B------:R-:W1:Y:S02]  /*ae00*/  LDSM.16.MT88.4 R160, [R147+0xb000] ;  /* 0x00b0000093a0783b */ /* 0x000e640000004200 */
[--C-:B------:R-:W-:Y:S02]  /*ae10*/  FFMA.FTZ R82, R82, c[0x0][0x23c], -R146.reuse ;  /* 0x00008f0052527a23 */ /* 0x100fe40000010892 */
[--C-:B------:R-:W-:Y:S02]  /*ae20*/  FFMA.FTZ R83, R83, c[0x0][0x23c], -R146.reuse ;  /* 0x00008f0053537a23 */ /* 0x100fe40000010892 */
[C---:B------:R-:W-:Y:S03]  /*ae30*/  HMMA.16816.F32.BF16 R12, R148.reuse, R152, R12 ;  /* 0x00000098940c723c */ /* 0x040fe6000004180c */
[----:B------:R4:W5:Y:S01]  /*ae40*/  MUFU.EX2 R169, R31 ;  /* 0x0000001f00a97308 */ /* 0x0009620000000800 */
[--C-:B------:R-:W-:Y:S02]  /*ae50*/  FFMA.FTZ R84, R84, c[0x0][0x23c], -R145.reuse ;  /* 0x00008f0054547a23 */ /* 0x100fe40000010891 */
[--C-:B------:R-:W-:Y:S02]  /*ae60*/  FFMA.FTZ R85, R85, c[0x0][0x23c], -R145.reuse ;  /* 0x00008f0055557a23 */ /* 0x100fe40000010891 */
[C---:B------:R-:W-:Y:S01]  /*ae70*/  HMMA.16816.F32.BF16 R132, R148.reuse, R154, R132 ;  /* 0x0000009a9484723c */ /* 0x040fe20000041884 */
[----:B------:R-:W3:Y:S03]  /*ae80*/  LDSM.16.MT88.4 R152, [R218+0xb000] ;  /* 0x00b00000da98783b */ /* 0x000ee60000004200 */
[--C-:B------:R-:W-:Y:S01]  /*ae90*/  FFMA.FTZ R86, R86, c[0x0][0x23c], -R146.reuse ;  /* 0x00008f0056567a23 */ /* 0x100fe20000010892 */
[----:B------:R-:W-:Y:S01]  /*aea0*/  MUFU.EX2 R44, R44 ;  /* 0x0000002c002c7308 */ /* 0x000fe20000000800 */
[--C-:B------:R-:W-:Y:S02]  /*aeb0*/  FFMA.FTZ R87, R87, c[0x0][0x23c], -R146.reuse ;  /* 0x00008f0057577a23 */ /* 0x100fe40000010892 */
[C---:B--2---:R-:W-:Y:S04]  /*aec0*/  HMMA.16816.F32.BF16 R16, R148.reuse, R156, R16 ;  /* 0x0000009c9410723c */ /* 0x044fe80000041810 */
[--C-:B------:R-:W-:Y:S02]  /*aed0*/  FFMA.FTZ R88, R88, c[0x0][0x23c], -R145.reuse ;  /* 0x00008f0058587a23 */ /* 0x100fe40000010891 */
[--C-:B------:R-:W-:Y:S01]  /*aee0*/  FFMA.FTZ R89, R89, c[0x0][0x23c], -R145.reuse ;  /* 0x00008f0059597a23 */ /* 0x100fe20000010891 */
[----:B------:R-:W-:Y:S01]  /*aef0*/  MUFU.EX2 R157, R39 ;  /* 0x00000027009d7308 */ /* 0x000fe20000000800 */
[C---:B------:R-:W-:Y:S01]  /*af00*/  HMMA.16816.F32.BF16 R136, R148.reuse, R158, R136 ;  /* 0x0000009e9488723c */ /* 0x040fe20000041888 */
[----:B----4-:R-:W2:Y:S03]  /*af10*/  LDSM.16.MT88.4 R28, [R216+0xb000] ;  /* 0x00b00000d81c783b */ /* 0x010ea60000004200 */
[--C-:B------:R-:W-:Y:S02]  /*af20*/  FFMA.FTZ R90, R90, c[0x0][0x23c], -R146.reuse ;  /* 0x00008f005a5a7a23 */ /* 0x100fe40000010892 */
[--C-:B------:R-:W-:Y:S02]  /*af30*/  FFMA.FTZ R91, R91, c[0x0][0x23c], -R146.reuse ;  /* 0x00008f005b5b7a23 */ /* 0x100fe40000010892 */
[C---:B------:R-:W-:Y:S01]  /*af40*/  HMMA.16816.F32.BF16 R140, R148.reuse, R164, R140 ;  /* 0x000000a4948c723c */ /* 0x040fe2000004188c */
[----:B------:R-:W-:Y:S03]  /*af50*/  MUFU.EX2 R164, R32 ;  /* 0x0000002000a47308 */ /* 0x000fe60000000800 */
[--C-:B------:R-:W-:Y:S02]  /*af60*/  FFMA.FTZ R92, R92, c[0x0][0x23c], -R145.reuse ;  /* 0x00008f005c5c7a23 */ /* 0x100fe40000010891 */
[--C-:B------:R-:W-:Y:S02]  /*af70*/  FFMA.FTZ R93, R93, c[0x0][0x23c], -R145.reuse ;  /* 0x00008f005d5d7a23 */ /* 0x100fe40000010891 */
[----:B------:R-:W-:Y:S01]  /*af80*/  HMMA.16816.F32.BF16 R20, R148, R166, R20 ;  /* 0x000000a69414723c */ /* 0x000fe20000041814 */
[----:B------:R-:W4:Y:S02]  /*af90*/  LDSM.16.MT88.4 R148, [R217+0xb000] ;  /* 0x00b00000d994783b */ /* 0x000f240000004200 */
[----:B------:R-:W2:Y:S01]  /*afa0*/  MUFU.EX2 R165, R33 ;  /* 0x0000002100a57308 */ /* 0x000ea20000000800 */
[--C-:B------:R-:W-:Y:S02]  /*afb0*/  FFMA.FTZ R94, R94, c[0x0][0x23c], -R146.reuse ;  /* 0x00008f005e5e7a23 */ /* 0x100fe40000010892 */
[--C-:B------:R-:W-:Y:S02]  /*afc0*/  FFMA.FTZ R95, R95, c[0x0][0x23c], -R146.reuse ;  /* 0x00008f005f5f7a23 */ /* 0x100fe40000010892 */
[C---:B-1----:R-:W-:Y:S05]  /*afd0*/  HMMA.16816.F32.BF16 R4, R24.reuse, R160, R4 ;  /* 0x000000a01804723c */ /* 0x042fea0000041804 */
[----:B------:R-:W-:Y:S01]  /*afe0*/  MUFU.EX2 R159, R34 ;  /* 0x00000022009f7308 */ /* 0x000fe20000000800 */
[--C-:B------:R-:W-:Y:S02]  /*aff0*/  FFMA.FTZ R96, R96, c[0x0][0x23c], -R145.reuse ;  /* 0x00008f0060607a23 */ /* 0x100fe40000010891 */
[C---:B------:R-:W-:Y:S04]  /*b000*/  HMMA.16816.F32.BF16 R8, R24.reuse, R162, R8 ;  /* 0x000000a21808723c */ /* 0x040fe80000041808 */
[--C-:B------:R-:W-:Y:S02]  /*b010*/  FFMA.FTZ R97, R97, c[0x0][0x23c], -R145.reuse ;  /* 0x00008f0061617a23 */ /* 0x100fe40000010891 */
[--C-:B------:R-:W-:Y:S01]  /*b020*/  FFMA.FTZ R98, R98, c[0x0][0x23c], -R146.reuse ;  /* 0x00008f0062627a23 */ /* 0x100fe20000010892 */
[----:B------:R1:W1:Y:S01]  /*b030*/  MUFU.EX2 R162, R35 ;  /* 0x0000002300a27308 */ /* 0x0002620000000800 */
[C---:B---3--:R-:W-:Y:S04]  /*b040*/  HMMA.16816.F32.BF16 R12, R24.reuse, R152, R12 ;  /* 0x00000098180c723c */ /* 0x048fe8000004180c */
[--C-:B------:R-:W-:Y:S02]  /*b050*/  FFMA.FTZ R99, R99, c[0x0][0x23c], -R146.reuse ;  /* 0x00008f0063637a23 */ /* 0x100fe40000010892 */
[--C-:B------:R-:W-:Y:S02]  /*b060*/  FFMA.FTZ R100, R100, c[0x0][0x23c], -R145.reuse ;  /* 0x00008f0064647a23 */ /* 0x100fe40000010891 */
[C---:B------:R-:W-:Y:S01]  /*b070*/  HMMA.16816.F32.BF16 R132, R24.reuse, R154, R132 ;  /* 0x0000009a1884723c */ /* 0x040fe20000041884 */
[----:B------:R-:W-:Y:S01]  /*b080*/  MUFU.EX2 R161, R36 ;  /* 0x0000002400a17308 */ /* 0x000fe20000000800 */
[----:B------:R-:W-:Y:S02]  /*b090*/  LDSM.16.MT88.4 R152, [R218+0xb800] ;  /* 0x00b80000da98783b */ /* 0x000fe40000004200 */
[--C-:B------:R-:W-:Y:S02]  /*b0a0*/  FFMA.FTZ R101, R101, c[0x0][0x23c], -R145.reuse ;  /* 0x00008f0065657a23 */ /* 0x100fe40000010891 */
[--C-:B------:R-:W-:Y:S02]  /*b0b0*/  FFMA.FTZ R102, R102, c[0x0][0x23c], -R146.reuse ;  /* 0x00008f0066667a23 */ /* 0x100fe40000010892 */
[C---:B--2---:R-:W-:Y:S03]  /*b0c0*/  HMMA.16816.F32.BF16 R16, R24.reuse, R28, R16 ;  /* 0x0000001c1810723c */ /* 0x044fe60000041810 */
[----:B------:R-:W2:Y:S01]  /*b0d0*/  MUFU.EX2 R160, R37 ;  /* 0x0000002500a07308 */ /* 0x000ea20000000800 */
[--C-:B------:R-:W-:Y:S02]  /*b0e0*/  FFMA.FTZ R103, R103, c[0x0][0x23c], -R146.reuse ;  /* 0x00008f0067677a23 */ /* 0x100fe40000010892 */
[--C-:B------:R-:W-:Y:S01]  /*b0f0*/  FFMA.FTZ R104, R104, c[0x0][0x23c], -R145.reuse ;  /* 0x00008f0068687a23 */ /* 0x100fe20000010891 */
[----:B-1----:R-:W1:Y:S01]  /*b100*/  LDSM.16.MT88.4 R32, [R147+0xb800] ;  /* 0x00b800009320783b */ /* 0x002e620000004200 */
[C---:B------:R-:W-:Y:S04]  /*b110*/  HMMA.16816.F32.BF16 R136, R24.reuse, R30, R136 ;  /* 0x0000001e1888723c */ /* 0x040fe80000041888 */
[--C-:B------:R-:W-:Y:S01]  /*b120*/  FFMA.FTZ R105, R105, c[0x0][0x23c], -R145.reuse ;  /* 0x00008f0069697a23 */ /* 0x100fe20000010891 */
[----:B------:R3:W1:Y:S01]  /*b130*/  MUFU.EX2 R158, R38 ;  /* 0x00000026009e7308 */ /* 0x0006620000000800 */
[--C-:B------:R-:W-:Y:S01]  /*b140*/  FFMA.FTZ R106, R106, c[0x0][0x23c], -R146.reuse ;  /* 0x00008f006a6a7a23 */ /* 0x100fe20000010892 */
[----:B------:R-:W2:Y:S01]  /*b150*/  LDSM.16.MT88.4 R28, [R216+0xb800] ;  /* 0x00b80000d81c783b */ /* 0x000ea20000004200 */
[C---:B----4-:R-:W-:Y:S04]  /*b160*/  HMMA.16816.F32.BF16 R140, R24.reuse, R148, R140 ;  /* 0x00000094188c723c */ /* 0x050fe8000004188c */
[--C-:B------:R-:W-:Y:S02]  /*b170*/  FFMA.FTZ R107, R107, c[0x0][0x23c], -R146.reuse ;  /* 0x00008f006b6b7a23 */ /* 0x100fe40000010892 */
[--C-:B------:R-:W-:Y:S01]  /*b180*/  FFMA.FTZ R108, R108, c[0x0][0x23c], -R145.reuse ;  /* 0x00008f006c6c7a23 */ /* 0x100fe20000010891 */
[----:B------:R-:W-:Y:S01]  /*b190*/  MUFU.EX2 R156, R40 ;  /* 0x00000028009c7308 */ /* 0x000fe20000000800 */
[----:B------:R-:W-:Y:S04]  /*b1a0*/  HMMA.16816.F32.BF16 R20, R24, R150, R20 ;  /* 0x000000961814723c */ /* 0x000fe80000041814 */
[--C-:B------:R-:W-:Y:S02]  /*b1b0*/  FFMA.FTZ R109, R109, c[0x0][0x23c], -R145.reuse ;  /* 0x00008f006d6d7a23 */ /* 0x100fe40000010891 */
[--C-:B------:R-:W-:Y:S01]  /*b1c0*/  FFMA.FTZ R110, R110, c[0x0][0x23c], -R146.reuse ;  /* 0x00008f006e6e7a23 */ /* 0x100fe20000010892 */
[----:B------:R-:W-:Y:S01]  /*b1d0*/  F2FP.BF16.PACK_AB R24, R170, R171 ;  /* 0x000000abaa18723e */ /* 0x000fe200000010ff */
[--C-:B------:R-:W-:Y:S01]  /*b1e0*/  FFMA.FTZ R111, R111, c[0x0][0x23c], -R146.reuse ;  /* 0x00008f006f6f7a23 */ /* 0x100fe20000010892 */
[----:B------:R-:W4:Y:S03]  /*b1f0*/  MUFU.EX2 R150, R41 ;  /* 0x0000002900967308 */ /* 0x000f260000000800 */
[----:B-----5:R-:W-:Y:S01]  /*b200*/  F2FP.BF16.PACK_AB R25, R169, R168 ;  /* 0x000000a8a919723e */ /* 0x020fe200000010ff */
[----:B---3--:R-:W3:Y:S01]  /*b210*/  LDSM.16.MT88.4 R36, [R217+0xb800] ;  /* 0x00b80000d924783b */ /* 0x008ee20000004200 */
[----:B------:R-:W-:Y:S01]  /*b220*/  F2FP.BF16.PACK_AB R26, R165, R164 ;  /* 0x000000a4a51a723e */ /* 0x000fe200000010ff */
[--C-:B------:R-:W-:Y:S01]  /*b230*/  FFMA.FTZ R112, R112, c[0x0][0x23c], -R145.reuse ;  /* 0x00008f0070707a23 */ /* 0x100fe20000010891 */
[----:B------:R-:W-:Y:S01]  /*b240*/  F2FP.BF16.PACK_AB R27, R162, R159 ;  /* 0x0000009fa21b723e */ /* 0x000fe200000010ff */
[--C-:B------:R-:W-:Y:S02]  /*b250*/  FFMA.FTZ R113, R113, c[0x0][0x23c], -R145.reuse ;  /* 0x00008f0071717a23 */ /* 0x100fe40000010891 */
[----:B------:R-:W-:Y:S01]  /*b260*/  MUFU.EX2 R148, R42 ;  /* 0x0000002a00947308 */ /* 0x000fe20000000800 */
[--C-:B------:R-:W-:Y:S02]  /*b270*/  FFMA.FTZ R114, R114, c[0x0][0x23c], -R146.reuse ;  /* 0x00008f0072727a23 */ /* 0x100fe40000010892 */
[--C-:B------:R-:W-:Y:S01]  /*b280*/  FFMA.FTZ R115, R115, c[0x0][0x23c], -R146.reuse ;  /* 0x00008f0073737a23 */ /* 0x100fe20000010892 */
[C---:B-1----:R-:W-:Y:S03]  /*b290*/  HMMA.16816.F32.BF16 R4, R24.reuse, R32, R4 ;  /* 0x000000201804723c */ /* 0x042fe60000041804 */
[--C-:B------:R-:W-:Y:S02]  /*b2a0*/  FFMA.FTZ R124, R124, c[0x0][0x23c], -R145.reuse ;  /* 0x00008f007c7c7a23 */ /* 0x100fe40000010891 */
[--C-:B------:R-:W-:Y:S01]  /*b2b0*/  FFMA.FTZ R125, R125, c[0x0][0x23c], -R145.reuse ;  /* 0x00008f007d7d7a23 */ /* 0x100fe20000010891 */
[----:B------:R1:W5:Y:S01]  /*b2c0*/  MUFU.EX2 R149, R43 ;  /* 0x0000002b00957308 */ /* 0x0003620000000800 */
[--C-:B------:R-:W-:Y:S01]  /*b2d0*/  FFMA.FTZ R126, R126, c[0x0][0x23c], -R146.reuse ;  /* 0x00008f007e7e7a23 */ /* 0x100fe20000010892 */
[C---:B------:R-:W-:Y:S01]  /*b2e0*/  HMMA.16816.F32.BF16 R8, R24.reuse, R34, R8 ;  /* 0x000000221808723c */ /* 0x040fe20000041808 */
[----:B------:R-:W3:Y:S03]  /*b2f0*/  LDSM.16.MT88.4 R32, [R147+0xc000] ;  /* 0x00c000009320783b */ /* 0x000ee60000004200 */
[--C-:B------:R-:W-:Y:S02]  /*b300*/  FFMA.FTZ R127, R127, c[0x0][0x23c], -R146.reuse ;  /* 0x00008f007f7f7a23 */ /* 0x100fe40000010892 */
[--C-:B------:R-:W-:Y:S02]  /*b310*/  FFMA.FTZ R128, R128, c[0x0][0x23c], -R145.reuse ;  /* 0x00008f0080807a23 */ /* 0x100fe40000010891 */
[----:B------:R-:W3:Y:S01]  /*b320*/  MUFU.EX2 R45, R45 ;  /* 0x0000002d002d7308 */ /* 0x000ee20000000800 */
[C---:B------:R-:W-:Y:S03]  /*b330*/  HMMA.16816.F32.BF16 R12, R24.reuse, R152, R12 ;  /* 0x00000098180c723c */ /* 0x040fe6000004180c */
[----:B------:R-:W-:Y:S02]  /*b340*/  FFMA.FTZ R145, R129, c[0x0][0x23c], -R145 ;  /* 0x00008f0081917a23 */ /* 0x000fe40000010891 */
[--C-:B------:R-:W-:Y:S02]  /*b350*/  FFMA.FTZ R130, R130, c[0x0][0x23c], -R146.reuse ;  /* 0x00008f0082827a23 */ /* 0x100fe40000010892 */
[----:B------:R-:W-:Y:S01]  /*b360*/  FFMA.FTZ R146, R131, c[0x0][0x23c], -R146 ;  /* 0x00008f0083927a23 */ /* 0x000fe20000010892 */
[C---:B------:R-:W-:Y:S01]  /*b370*/  HMMA.16816.F32.BF16 R132, R24.reuse, R154, R132 ;  /* 0x0000009a1884723c */ /* 0x040fe20000041884 */
[----:B------:R-:W-:Y:S01]  /*b380*/  MUFU.EX2 R46, R46 ;  /* 0x0000002e002e7308 */ /* 0x000fe20000000800 */
[----:B------:R-:W-:Y:S02]  /*b390*/  LDSM.16.MT88.4 R152, [R147+0x11800] ;  /* 0x011800009398783b */ /* 0x000fe40000004200 */
[----:B------:R-:W-:Y:S02]  /*b3a0*/  FFMA.FTZ R0, R0, R251, R177 ;  /* 0x000000fb00007223 */ /* 0x000fe400000100b1 */
[----:B------:R-:W-:Y:S02]  /*b3b0*/  FFMA.FTZ R2, R2, R248, R176 ;  /* 0x000000f802027223 */ /* 0x000fe400000100b0 */
[C---:B--2---:R-:W-:Y:S02]  /*b3c0*/  HMMA.16816.F32.BF16 R16, R24.reuse, R28, R16 ;  /* 0x0000001c1810723c */ /* 0x044fe40000041810 */
[----:B-1----:R-:W-:Y:S01]  /*b3d0*/  LDSM.16.MT88.4 R40, [R217+0xc000] ;  /* 0x00c00000d928783b */ /* 0x002fe20000004200 */
[----:B------:R-:W1:Y:S01]  /*b3e0*/  MUFU.EX2 R47, R47 ;  /* 0x0000002f002f7308 */ /* 0x000e620000000800 */
[----:B------:R-:W-:Y:S02]  /*b3f0*/  FADD.FTZ R0, R178, R0 ;  /* 0x00000000b2007221 */ /* 0x000fe40000010000 */
[----:B------:R-:W-:Y:S02]  /*b400*/  FADD.FTZ R2, R179, R2 ;  /* 0x00000002b3027221 */ /* 0x000fe40000010000 */
[C---:B------:R-:W-:Y:S02]  /*b410*/  HMMA.16816.F32.BF16 R136, R24.reuse, R30, R136 ;  /* 0x0000001e1888723c */ /* 0x040fe40000041888 */
[----:B------:R-:W2:Y:S02]  /*b420*/  LDSM.16.MT88.4 R28, [R218+0xc000] ;  /* 0x00c00000da1c783b */ /* 0x000ea40000004200 */
[----:B------:R-:W-:Y:S01]  /*b430*/  FADD.FTZ R0, R186, R0 ;  /* 0x00000000ba007221 */ /* 0x000fe20000010000 */
[----:B------:R-:W-:Y:S01]  /*b440*/  MUFU.EX2 R48, R48 ;  /* 0x0000003000307308 */ /* 0x000fe20000000800 */
[----:B------:R-:W-:Y:S02]  /*b450*/  FADD.FTZ R2, R188, R2 ;  /* 0x00000002bc027221 */ /* 0x000fe40000010000 */
[C---:B---3--:R-:W-:Y:S04]  /*b460*/  HMMA.16816.F32.BF16 R140, R24.reuse, R36, R140 ;  /* 0x00000024188c723c */ /* 0x048fe8000004188c */
[----:B------:R-:W-:Y:S02]  /*b470*/  FADD.FTZ R0, R187, R0 ;  /* 0x00000000bb007221 */ /* 0x000fe40000010000 */
[----:B------:R-:W-:Y:S01]  /*b480*/  FADD.FTZ R2, R189, R2 ;  /* 0x00000002bd027221 */ /* 0x000fe20000010000 */
[----:B------:R-:W3:Y:S01]  /*b490*/  MUFU.EX2 R49, R49 ;  /* 0x0000003100317308 */ /* 0x000ee20000000800 */
[----:B------:R-:W-:Y:S01]  /*b4a0*/  HMMA.16816.F32.BF16 R20, R24, R38, R20 ;  /* 0x000000261814723c */ /* 0x000fe20000041814 */
[----:B------:R-:W1:Y:S03]  /*b4b0*/  LDSM.16.MT88.4 R36, [R216+0xc000] ;  /* 0x00c00000d824783b */ /* 0x000e660000004200 */
[----:B------:R-:W-:Y:S02]  /*b4c0*/  FADD.FTZ R0, R193, R0 ;  /* 0x00000000c1007221 */ /* 0x000fe40000010000 */
[----:B------:R-:W-:Y:S01]  /*b4d0*/  FADD.FTZ R2, R194, R2 ;  /* 0x00000002c2027221 */ /* 0x000fe20000010000 */
[----:B------:R-:W-:Y:S01]  /*b4e0*/  F2FP.BF16.PACK_AB R24, R160, R161 ;  /* 0x000000a1a018723e */ /* 0x000fe200000010ff */
[----:B------:R-:W-:Y:S01]  /*b4f0*/  FADD.FTZ R0, R192, R0 ;  /* 0x00000000c0007221 */ /* 0x000fe20000010000 */
[----:B------:R-:W-:Y:S03]  /*b500*/  MUFU.EX2 R50, R50 ;  /* 0x0000003200327308 */ /* 0x000fe60000000800 */
[----:B------:R-:W-:Y:S01]  /*b510*/  F2FP.BF16.PACK_AB R25, R157, R158 ;  /* 0x0000009e9d19723e */ /* 0x000fe200000010ff */
[----:B------:R-:W-:Y:S01]  /*b520*/  FADD.FTZ R0, R185, R0 ;  /* 0x00000000b9007221 */ /* 0x000fe20000010000 */
[----:B----4-:R-:W-:Y:S01]  /*b530*/  F2FP.BF16.PACK_AB R26, R150, R156 ;  /* 0x0000009c961a723e */ /* 0x010fe200000010ff */
[----:B------:R-:W-:Y:S01]  /*b540*/  FADD.FTZ R2, R195, R2 ;  /* 0x00000002c3027221 */ /* 0x000fe20000010000 */
[----:B-----5:R-:W-:Y:S01]  /*b550*/  F2FP.BF16.PACK_AB R27, R149, R148 ;  /* 0x00000094951b723e */ /* 0x020fe200000010ff */
[----:B------:R-:W-:Y:S02]  /*b560*/  FADD.FTZ R0, R184, R0 ;  /* 0x00000000b8007221 */ /* 0x000fe40000010000 */
[----:B------:R-:W4:Y:S01]  /*b570*/  MUFU.EX2 R51, R51 ;  /* 0x0000003300337308 */ /* 0x000f220000000800 */
[----:B------:R-:W-:Y:S03]  /*b580*/  FADD.FTZ R2, R190, R2 ;  /* 0x00000002be027221 */ /* 0x000fe60000010000 */
[C---:B------:R-:W-:Y:S03]  /*b590*/  HMMA.16816.F32.BF16 R4, R24.reuse, R32, R4 ;  /* 0x000000201804723c */ /* 0x040fe60000041804 */
[----:B------:R-:W-:Y:S03]  /*b5a0*/  FADD.FTZ R2, R191, R2 ;  /* 0x00000002bf027221 */ /* 0x000fe60000010000 */
[----:B------:R-:W-:Y:S01]  /*b5b0*/  MUFU.EX2 R52, R52 ;  /* 0x0000003400347308 */ /* 0x000fe20000000800 */
[----:B------:R-:W-:Y:S01]  /*b5c0*/  FADD.FTZ R2, R182, R2 ;  /* 0x00000002b6027221 */ /* 0x000fe20000010000 */
[C---:B------:R-:W-:Y:S01]  /*b5d0*/  HMMA.16816.F32.BF16 R8, R24.reuse, R34, R8 ;  /* 0x000000221808723c */ /* 0x040fe20000041808 */
[----:B------:R-:W5:Y:S07]  /*b5e0*/  LDSM.16.MT88.4 R32, [R147+0xc800] ;  /* 0x00c800009320783b */ /* 0x000f6e0000004200 */
[----:B------:R-:W3:Y:S01]  /*b5f0*/  MUFU.EX2 R53, R53 ;  /* 0x0000003500357308 */ /* 0x000ee20000000800 */
[C---:B--2---:R-:W-:Y:S08]  /*b600*/  HMMA.16816.F32.BF16 R12, R24.reuse, R28, R12 ;  /* 0x0000001c180c723c */ /* 0x044ff0000004180c */
[C---:B------:R-:W-:Y:S01]  /*b610*/  HMMA.16816.F32.BF16 R132, R24.reuse, R30, R132 ;  /* 0x0000001e1884723c */ /* 0x040fe20000041884 */
[----:B------:R-:W-:Y:S01]  /*b620*/  MUFU.EX2 R54, R54 ;  /* 0x0000003600367308 */ /* 0x000fe20000000800 */
[----:B------:R-:W2:Y:S06]  /*b630*/  LDSM.16.MT88.4 R28, [R218+0xc800] ;  /* 0x00c80000da1c783b */ /* 0x000eac0000004200 */
[C---:B-1----:R-:W-:Y:S03]  /*b640*/  HMMA.16816.F32.BF16 R16, R24.reuse, R36, R16 ;  /* 0x000000241810723c */ /* 0x042fe60000041810 */
[----:B------:R-:W1:Y:S05]  /*b650*/  MUFU.EX2 R55, R55 ;  /* 0x0000003700377308 */ /* 0x000e6a0000000800 */
[C---:B------:R-:W-:Y:S01]  /*b660*/  HMMA.16816.F32.BF16 R136, R24.reuse, R38, R136 ;  /* 0x000000261888723c */ /* 0x040fe20000041888 */
[----:B------:R-:W1:Y:S04]  /*b670*/  LDSM.16.MT88.4 R36, [R216+0xc800] ;  /* 0x00c80000d824783b */ /* 0x000e680000004200 */
[----:B------:R-:W-:Y:S03]  /*b680*/  MUFU.EX2 R56, R56 ;  /* 0x0000003800387308 */ /* 0x000fe60000000800 */
[C---:B------:R-:W-:Y:S07]  /*b690*/  HMMA.16816.F32.BF16 R140, R24.reuse, R40, R140 ;  /* 0x00000028188c723c */ /* 0x040fee000004188c */
[----:B------:R-:W1:Y:S01]  /*b6a0*/  MUFU.EX2 R57, R57 ;  /* 0x0000003900397308 */ /* 0x000e620000000800 */
[----:B------:R-:W-:Y:S01]  /*b6b0*/  HMMA.16816.F32.BF16 R20, R24, R42, R20 ;  /* 0x0000002a1814723c */ /* 0x000fe20000041814 */
[----:B------:R-:W1:Y:S06]  /*b6c0*/  LDSM.16.MT88.4 R40, [R217+0xc800] ;  /* 0x00c80000d928783b */ /* 0x000e6c0000004200 */
[----:B------:R-:W-:Y:S02]  /*b6d0*/  F2FP.BF16.PACK_AB R24, R45, R44 ;  /* 0x0000002c2d18723e */ /* 0x000fe400000010ff */
[----:B------:R-:W-:Y:S03]  /*b6e0*/  MUFU.EX2 R58, R58 ;  /* 0x0000003a003a7308 */ /* 0x000fe60000000800 */
[----:B------:R-:W-:Y:S02]  /*b6f0*/  F2FP.BF16.PACK_AB R25, R47, R46 ;  /* 0x0000002e2f19723e */ /* 0x000fe400000010ff */
[----:B---3--:R-:W-:Y:S02]  /*b700*/  F2FP.BF16.PACK_AB R26, R49, R48 ;  /* 0x00000030311a723e */ /* 0x008fe400000010ff */
[----:B----4-:R-:W-:Y:S03]  /*b710*/  F2FP.BF16.PACK_AB R27, R51, R50 ;  /* 0x00000032331b723e */ /* 0x010fe600000010ff */
[----:B------:R-:W3:Y:S04]  /*b720*/  MUFU.EX2 R59, R59 ;  /* 0x0000003b003b7308 */ /* 0x000ee80000000800 */
[C---:B-----5:R-:W-:Y:S06]  /*b730*/  HMMA.16816.F32.BF16 R4, R24.reuse, R32, R4 ;  /* 0x000000201804723c */ /* 0x060fec0000041804 */
[----:B------:R-:W-:Y:S02]  /*b740*/  MUFU.EX2 R60, R60 ;  /* 0x0000003c003c7308 */ /* 0x000fe40000000800 */
[C---:B------:R-:W-:Y:S01]  /*b750*/  HMMA.16816.F32.BF16 R8, R24.reuse, R34, R8 ;  /* 0x000000221808723c */ /* 0x040fe20000041808 */
[----:B------:R-:W-:Y:S07]  /*b760*/  LDSM.16.MT88.4 R32, [R218+0xd000] ;  /* 0x00d00000da20783b */ /* 0x000fee0000004200 */
[----:B------:R-:W4:Y:S01]  /*b770*/  MUFU.EX2 R61, R61 ;  /* 0x0000003d003d7308 */ /* 0x000f220000000800 */
[C---:B--2---:R-:W-:Y:S08]  /*b780*/  HMMA.16816.F32.BF16 R12, R24.reuse, R28, R12 ;  /* 0x0000001c180c723c */ /* 0x044ff0000004180c */
[C---:B------:R-:W-:Y:S01]  /*b790*/  HMMA.16816.F32.BF16 R132, R24.reuse, R30, R132 ;  /* 0x0000001e1884723c */ /* 0x040fe20000041884 */
[----:B------:R-:W-:Y:S01]  /*b7a0*/  MUFU.EX2 R62, R62 ;  /* 0x0000003e003e7308 */ /* 0x000fe20000000800 */
[----:B------:R-:W2:Y:S06]  /*b7b0*/  LDSM.16.MT88.4 R28, [R147+0xd000] ;  /* 0x00d00000931c783b */ /* 0x000eac0000004200 */
[C---:B-1----:R-:W-:Y:S03]  /*b7c0*/  HMMA.16816.F32.BF16 R16, R24.reuse, R36, R16 ;  /* 0x000000241810723c */ /* 0x042fe60000041810 */
[----:B------:R-:W1:Y:S05]  /*b7d0*/  MUFU.EX2 R63, R63 ;  /* 0x0000003f003f7308 */ /* 0x000e6a0000000800 */
[C---:B------:R-:W-:Y:S01]  /*b7e0*/  HMMA.16816.F32.BF16 R136, R24.reuse, R38, R136 ;  /* 0x000000261888723c */ /* 0x040fe20000041888 */
[----:B------:R-:W5:Y:S04]  /*b7f0*/  LDSM.16.MT88.4 R36, [R216+0xd000] ;  /* 0x00d00000d824783b */ /* 0x000f680000004200 */
        /* <DEDUP_REMOVED lines=8> */
[----:B------:R-:W-:Y:S02]  /*b880*/  F2FP.BF16.PACK_AB R26, R57, R56 ;  /* 0x00000038391a723e */ /* 0x000fe400000010ff */
[----:B---3--:R-:W-:Y:S03]  /*b890*/  F2FP.BF16.PACK_AB R27, R59, R58 ;  /* 0x0000003a3b1b723e */ /* 0x008fe600000010ff */
[----:B------:R-:W3:Y:S04]  /*b8a0*/  MUFU.EX2 R67, R67 ;  /* 0x0000004300437308 */ /* 0x000ee80000000800 */
[C---:B--2---:R-:W-:Y:S06]  /*b8b0*/  HMMA.16816.F32.BF16 R4, R24.reuse, R28, R4 ;  /* 0x0000001c1804723c */ /* 0x044fec0000041804 */
[----:B------:R-:W-:Y:S02]  /*b8c0*/  MUFU.EX2 R68, R68 ;  /* 0x0000004400447308 */ /* 0x000fe40000000800 */
[C---:B------:R-:W-:Y:S01]  /*b8d0*/  HMMA.16816.F32.BF16 R8, R24.reuse, R30, R8 ;  /* 0x0000001e1808723c */ /* 0x040fe20000041808 */
[----:B------:R-:W2:Y:S07]  /*b8e0*/  LDSM.16.MT88.4 R28, [R147+0xd800] ;  /* 0x00d80000931c783b */ /* 0x000eae0000004200 */
[----:B------:R-:W1:Y:S01]  /*b8f0*/  MUFU.EX2 R69, R69 ;  /* 0x0000004500457308 */ /* 0x000e620000000800 */
[C---:B------:R-:W-:Y:S08]  /*b900*/  HMMA.16816.F32.BF16 R12, R24.reuse, R32, R12 ;  /* 0x00000020180c723c */ /* 0x040ff0000004180c */
[C---:B------:R-:W-:Y:S01]  /*b910*/  HMMA.16816.F32.BF16 R132, R24.reuse, R34, R132 ;  /* 0x000000221884723c */ /* 0x040fe20000041884 */
[----:B------:R-:W-:Y:S01]  /*b920*/  MUFU.EX2 R70, R70 ;  /* 0x0000004600467308 */ /* 0x000fe20000000800 */
[----:B------:R-:W2:Y:S06]  /*b930*/  LDSM.16.MT88.4 R32, [R218+0xd800] ;  /* 0x00d80000da20783b */ /* 0x000eac0000004200 */
[C---:B-----5:R-:W-:Y:S03]  /*b940*/  HMMA.16816.F32.BF16 R16, R24.reuse, R36, R16 ;  /* 0x000000241810723c */ /* 0x060fe60000041810 */
[----:B------:R-:W5:Y:S05]  /*b950*/  MUFU.EX2 R71, R71 ;  /* 0x0000004700477308 */ /* 0x000f6a0000000800 */
[C---:B------:R-:W-:Y:S01]  /*b960*/  HMMA.16816.F32.BF16 R136, R24.reuse, R38, R136 ;  /* 0x000000261888723c */ /* 0x040fe20000041888 */
[----:B------:R-:W5:Y:S04]  /*b970*/  LDSM.16.MT88.4 R36, [R216+0xd800] ;  /* 0x00d80000d824783b */ /* 0x000f680000004200 */
[----:B------:R-:W-:Y:S03]  /*b980*/  MUFU.EX2 R72, R72 ;  /* 0x0000004800487308 */ /* 0x000fe60000000800 */
[C---:B-1----:R-:W-:Y:S07]  /*b990*/  HMMA.16816.F32.BF16 R140, R24.reuse, R40, R140 ;  /* 0x00000028188c723c */ /* 0x042fee000004188c */
[----:B------:R-:W1:Y:S01]  /*b9a0*/  MUFU.EX2 R73, R73 ;  /* 0x0000004900497308 */ /* 0x000e620000000800 */
[----:B------:R-:W-:Y:S01]  /*b9b0*/  HMMA.16816.F32.BF16 R20, R24, R42, R20 ;  /* 0x0000002a1814723c */ /* 0x000fe20000041814 */
[----:B------:R-:W1:Y:S06]  /*b9c0*/  LDSM.16.MT88.4 R40, [R217+0xd800] ;  /* 0x00d80000d928783b */ /* 0x000e6c0000004200 */
[----:B----4-:R-:W-:Y:S02]  /*b9d0*/  F2FP.BF16.PACK_AB R24, R61, R60 ;  /* 0x0000003c3d18723e */ /* 0x010fe400000010ff */
[----:B------:R-:W-:Y:S03]  /*b9e0*/  MUFU.EX2 R74, R74 ;  /* 0x0000004a004a7308 */ /* 0x000fe60000000800 */
[----:B------:R-:W-:Y:S02]  /*b9f0*/  F2FP.BF16.PACK_AB R25, R63, R62 ;  /* 0x0000003e3f19723e */ /* 0x000fe400000010ff */
[----:B------:R-:W-:Y:S02]  /*ba00*/  F2FP.BF16.PACK_AB R26, R65, R64 ;  /* 0x00000040411a723e */ /* 0x000fe400000010ff */
[----:B---3--:R-:W-:Y:S03]  /*ba10*/  F2FP.BF16.PACK_AB R27, R67, R66 ;  /* 0x00000042431b723e */ /* 0x008fe600000010ff */
[----:B------:R-:W-:Y:S04]  /*ba20*/  MUFU.EX2 R116, R116 ;  /* 0x0000007400747308 */ /* 0x000fe80000000800 */
[C---:B--2---:R-:W-:Y:S06]  /*ba30*/  HMMA.16816.F32.BF16 R4, R24.reuse, R28, R4 ;  /* 0x0000001c1804723c */ /* 0x044fec0000041804 */
[----:B------:R-:W-:Y:S02]  /*ba40*/  MUFU.EX2 R117, R117 ;  /* 0x0000007500757308 */ /* 0x000fe40000000800 */
[C---:B------:R-:W-:Y:S01]  /*ba50*/  HMMA.16816.F32.BF16 R8, R24.reuse, R30, R8 ;  /* 0x0000001e1808723c */ /* 0x040fe20000041808 */
[----:B------:R-:W2:Y:S07]  /*ba60*/  LDSM.16.MT88.4 R28, [R147+0xe000] ;  /* 0x00e00000931c783b */ /* 0x000eae0000004200 */
[C---:B------:R-:W-:Y:S01]  /*ba70*/  HMMA.16816.F32.BF16 R12, R24.reuse, R32, R12 ;  /* 0x00000020180c723c */ /* 0x040fe2000004180c */
[----:B------:R-:W-:Y:S07]  /*ba80*/  MUFU.EX2 R118, R118 ;  /* 0x0000007600767308 */ /* 0x000fee0000000800 */
[C---:B------:R-:W-:Y:S01]  /*ba90*/  HMMA.16816.F32.BF16 R132, R24.reuse, R34, R132 ;  /* 0x000000221884723c */ /* 0x040fe20000041884 */
[----:B------:R-:W3:Y:S02]  /*baa0*/  LDSM.16.MT88.4 R32, [R218+0xe000] ;  /* 0x00e00000da20783b */ /* 0x000ee40000004200 */
[----:B------:R-:W-:Y:S05]  /*bab0*/  MUFU.EX2 R119, R119 ;  /* 0x0000007700777308 */ /* 0x000fea0000000800 */
[C---:B-----5:R-:W-:Y:S05]  /*bac0*/  HMMA.16816.F32.BF16 R16, R24.reuse, R36, R16 ;  /* 0x000000241810723c */ /* 0x060fea0000041810 */
[----:B------:R-:W4:Y:S03]  /*bad0*/  MUFU.EX2 R75, R75 ;  /* 0x0000004b004b7308 */ /* 0x000f260000000800 */
[C---:B------:R-:W-:Y:S01]  /*bae0*/  HMMA.16816.F32.BF16 R136, R24.reuse, R38, R136 ;  /* 0x000000261888723c */ /* 0x040fe20000041888 */
[----:B------:R-:W5:Y:S06]  /*baf0*/  LDSM.16.MT88.4 R36, [R216+0xe000] ;  /* 0x00e00000d824783b */ /* 0x000f6c0000004200 */
[----:B------:R-:W-:Y:S01]  /*bb00*/  MUFU.EX2 R120, R120 ;  /* 0x0000007800787308 */ /* 0x000fe20000000800 */
[C---:B-1----:R-:W-:Y:S08]  /*bb10*/  HMMA.16816.F32.BF16 R140, R24.reuse, R40, R140 ;  /* 0x00000028188c723c */ /* 0x042ff0000004188c */
[----:B------:R-:W-:Y:S01]  /*bb20*/  HMMA.16816.F32.BF16 R20, R24, R42, R20 ;  /* 0x0000002a1814723c */ /* 0x000fe20000041814 */
[----:B------:R-:W1:Y:S01]  /*bb30*/  LDSM.16.MT88.4 R40, [R217+0xe000] ;  /* 0x00e00000d928783b */ /* 0x000e620000004200 */
[----:B------:R-:W-:Y:S05]  /*bb40*/  MUFU.EX2 R76, R76 ;  /* 0x0000004c004c7308 */ /* 0x000fea0000000800 */
[----:B------:R-:W-:Y:S02]  /*bb50*/  F2FP.BF16.PACK_AB R24, R69, R68 ;  /* 0x000000444518723e */ /* 0x000fe400000010ff */
[----:B------:R-:W-:Y:S03]  /*bb60*/  F2FP.BF16.PACK_AB R25, R71, R70 ;  /* 0x000000464719723e */ /* 0x000fe600000010ff */
[----:B------:R-:W-:Y:S01]  /*bb70*/  F2FP.BF16.PACK_AB R26, R73, R72 ;  /* 0x00000048491a723e */ /* 0x000fe200000010ff */
[----:B------:R-:W1:Y:S01]  /*bb80*/  MUFU.EX2 R77, R77 ;  /* 0x0000004d004d7308 */ /* 0x000e620000000800 */
[----:B----4-:R-:W-:Y:S07]  /*bb90*/  F2FP.BF16.PACK_AB R27, R75, R74 ;  /* 0x0000004a4b1b723e */ /* 0x010fee00000010ff */
[C---:B--2---:R-:W-:Y:S02]  /*bba0*/  HMMA.16816.F32.BF16 R4, R24.reuse, R28, R4 ;  /* 0x0000001c1804723c */ /* 0x044fe40000041804 */
[----:B------:R-:W-:Y:S06]  /*bbb0*/  MUFU.EX2 R121, R121 ;  /* 0x0000007900797308 */ /* 0x000fec0000000800 */
[C---:B------:R-:W-:Y:S01]  /*bbc0*/  HMMA.16816.F32.BF16 R8, R24.reuse, R30, R8 ;  /* 0x0000001e1808723c */ /* 0x040fe20000041808 */
[----:B------:R-:W2:Y:S03]  /*bbd0*/  LDSM.16.MT88.4 R28, [R147+0xe800] ;  /* 0x00e80000931c783b */ /* 0x000ea60000004200 */
[----:B------:R-:W-:Y:S04]  /*bbe0*/  MUFU.EX2 R122, R122 ;  /* 0x0000007a007a7308 */ /* 0x000fe80000000800 */
[C---:B---3--:R-:W-:Y:S06]  /*bbf0*/  HMMA.16816.F32.BF16 R12, R24.reuse, R32, R12 ;  /* 0x00000020180c723c */ /* 0x048fec000004180c */
[----:B------:R-:W-:Y:S02]  /*bc00*/  MUFU.EX2 R123, R123 ;  /* 0x0000007b007b7308 */ /* 0x000fe40000000800 */
[C---:B------:R-:W-:Y:S01]  /*bc10*/  HMMA.16816.F32.BF16 R132, R24.reuse, R34, R132 ;  /* 0x000000221884723c */ /* 0x040fe20000041884 */
[----:B------:R-:W3:Y:S07]  /*bc20*/  LDSM.16.MT88.4 R32, [R218+0xe800] ;  /* 0x00e80000da20783b */ /* 0x000eee0000004200 */
[C---:B-----5:R-:W-:Y:S01]  /*bc30*/  HMMA.16816.F32.BF16 R16, R24.reuse, R36, R16 ;  /* 0x000000241810723c */ /* 0x060fe20000041810 */
[----:B------:R-:W-:Y:S07]  /*bc40*/  MUFU.EX2 R78, R78 ;  /* 0x0000004e004e7308 */ /* 0x000fee0000000800 */
[C---:B------:R-:W-:Y:S01]  /*bc50*/  HMMA.16816.F32.BF16 R136, R24.reuse, R38, R136 ;  /* 0x000000261888723c */ /* 0x040fe20000041888 */
[----:B------:R-:W4:Y:S02]  /*bc60*/  LDSM.16.MT88.4 R36, [R216+0xe800] ;  /* 0x00e80000d824783b */ /* 0x000f240000004200 */
[----:B------:R-:W5:Y:S05]  /*bc70*/  MUFU.EX2 R79, R79 ;  /* 0x0000004f004f7308 */ /* 0x000f6a0000000800 */
[C---:B-1----:R-:W-:Y:S05]  /*bc80*/  HMMA.16816.F32.BF16 R140, R24.reuse, R40, R140 ;  /* 0x00000028188c723c */ /* 0x042fea000004188c */
[----:B------:R-:W-:Y:S03]  /*bc90*/  MUFU.EX2 R80, R80 ;  /* 0x0000005000507308 */ /* 0x000fe60000000800 */
[----:B------:R-:W-:Y:S01]  /*bca0*/  HMMA.16816.F32.BF16 R20, R24, R42, R20 ;  /* 0x0000002a1814723c */ /* 0x000fe20000041814 */
[----:B------:R-:W1:Y:S06]  /*bcb0*/  LDSM.16.MT88.4 R40, [R217+0xe800] ;  /* 0x00e80000d928783b */ /* 0x000e6c0000004200 */
[----:B------:R-:W2:Y:S01]  /*bcc0*/  MUFU.EX2 R81, R81 ;  /* 0x0000005100517308 */ /* 0x000ea20000000800 */
[----:B------:R-:W-:Y:S04]  /*bcd0*/  F2FP.BF16.PACK_AB R24, R77, R76 ;  /* 0x0000004c4d18723e */ /* 0x000fe800000010ff */
[----:B-----5:R-:W-:Y:S05]  /*bce0*/  F2FP.BF16.PACK_AB R25, R79, R78 ;  /* 0x0000004e4f19723e */ /* 0x020fea00000010ff */
[----:B------:R-:W-:Y:S10]  /*bcf0*/  MUFU.EX2 R82, R82 ;  /* 0x0000005200527308 */ /* 0x000ff40000000800 */
[----:B------:R-:W5:Y:S01]  /*bd00*/  MUFU.EX2 R83, R83 ;  /* 0x0000005300537308 */ /* 0x000f620000000800 */
[----:B--2---:R-:W-:Y:S09]  /*bd10*/  F2FP.BF16.PACK_AB R26, R81, R80 ;  /* 0x00000050511a723e */ /* 0x004ff200000010ff */
[----:B------:R-:W-:Y:S10]  /*bd20*/  MUFU.EX2 R84, R84 ;  /* 0x0000005400547308 */ /* 0x000ff40000000800 */
[----:B------:R-:W2:Y:S01]  /*bd30*/  MUFU.EX2 R85, R85 ;  /* 0x0000005500557308 */ /* 0x000ea20000000800 */
[----:B-----5:R-:W-:Y:S09]  /*bd40*/  F2FP.BF16.PACK_AB R27, R83, R82 ;  /* 0x00000052531b723e */ /* 0x020ff200000010ff */
[----:B------:R-:W-:Y:S01]  /*bd50*/  MUFU.EX2 R86, R86 ;  /* 0x0000005600567308 */ /* 0x000fe20000000800 */
[C---:B------:R-:W-:Y:S08]  /*bd60*/  HMMA.16816.F32.BF16 R4, R24.reuse, R28, R4 ;  /* 0x0000001c1804723c */ /* 0x040ff00000041804 */
[C---:B------:R-:W-:Y:S01]  /*bd70*/  HMMA.16816.F32.BF16 R8, R24.reuse, R30, R8 ;  /* 0x0000001e1808723c */ /* 0x040fe20000041808 */
[----:B------:R-:W5:Y:S01]  /*bd80*/  LDSM.16.MT88.4 R28, [R147+0xf000] ;  /* 0x00f00000931c783b */ /* 0x000f620000004200 */
[----:B------:R-:W1:Y:S06]  /*bd90*/  MUFU.EX2 R87, R87 ;  /* 0x0000005700577308 */ /* 0x000e6c0000000800 */
[C---:B---3--:R-:W-:Y:S04]  /*bda0*/  HMMA.16816.F32.BF16 R12, R24.reuse, R32, R12 ;  /* 0x00000020180c723c */ /* 0x048fe8000004180c */
[----:B------:R-:W-:Y:S04]  /*bdb0*/  MUFU.EX2 R88, R88 ;  /* 0x0000005800587308 */ /* 0x000fe80000000800 */
[C---:B------:R-:W-:Y:S01]  /*bdc0*/  HMMA.16816.F32.BF16 R132, R24.reuse, R34, R132 ;  /* 0x000000221884723c */ /* 0x040fe20000041884 */
[----:B------:R-:W3:Y:S05]  /*bdd0*/  LDSM.16.MT88.4 R32, [R218+0xf000] ;  /* 0x00f00000da20783b */ /* 0x000eea0000004200 */
[----:B------:R-:W2:Y:S02]  /*bde0*/  MUFU.EX2 R89, R89 ;  /* 0x0000005900597308 */ /* 0x000ea40000000800 */
[C---:B----4-:R-:W-:Y:S08]  /*bdf0*/  HMMA.16816.F32.BF16 R16, R24.reuse, R36, R16 ;  /* 0x000000241810723c */ /* 0x050ff00000041810 */
[C---:B------:R-:W-:Y:S01]  /*be00*/  HMMA.16816.F32.BF16 R136, R24.reuse, R38, R136 ;  /* 0x000000261888723c */ /* 0x040fe20000041888 */
[----:B------:R-:W-:Y:S01]  /*be10*/  MUFU.EX2 R90, R90 ;  /* 0x0000005a005a7308 */ /* 0x000fe20000000800 */
[----:B------:R-:W4:Y:S06]  /*be20*/  LDSM.16.MT88.4 R36, [R216+0xf000] ;  /* 0x00f00000d824783b */ /* 0x000f2c0000004200 */
[C---:B-1----:R-:W-:Y:S03]  /*be30*/  HMMA.16816.F32.BF16 R140, R24.reuse, R40, R140 ;  /* 0x00000028188c723c */ /* 0x042fe6000004188c */
[----:B------:R-:W1:Y:S05]  /*be40*/  MUFU.EX2 R91, R91 ;  /* 0x0000005b005b7308 */ /* 0x000e6a0000000800 */
[----:B------:R-:W-:Y:S01]  /*be50*/  HMMA.16816.F32.BF16 R20, R24, R42, R20 ;  /* 0x0000002a1814723c */ /* 0x000fe20000041814 */
[----:B------:R-:W3:Y:S04]  /*be60*/  LDSM.16.MT88.4 R40, [R217+0xf000] ;  /* 0x00f00000d928783b */ /* 0x000ee80000004200 */
[----:B------:R-:W-:Y:S02]  /*be70*/  MUFU.EX2 R92, R92 ;  /* 0x0000005c005c7308 */ /* 0x000fe40000000800 */
[----:B--2---:R-:W-:Y:S02]  /*be80*/  F2FP.BF16.PACK_AB R24, R85, R84 ;  /* 0x000000545518723e */ /* 0x004fe400000010ff */
[----:B------:R-:W-:Y:S03]  /*be90*/  F2FP.BF16.PACK_AB R25, R87, R86 ;  /* 0x000000565719723e */ /* 0x000fe600000010ff */
[----:B------:R-:W-:Y:S03]  /*bea0*/  F2FP.BF16.PACK_AB R26, R89, R88 ;  /* 0x00000058591a723e */ /* 0x000fe600000010ff */
[----:B------:R-:W2:Y:S01]  /*beb0*/  MUFU.EX2 R93, R93 ;  /* 0x0000005d005d7308 */ /* 0x000ea20000000800 */
[----:B-1----:R-:W-:Y:S09]  /*bec0*/  F2FP.BF16.PACK_AB R27, R91, R90 ;  /* 0x0000005a5b1b723e */ /* 0x002ff200000010ff */
[----:B------:R-:W-:Y:S01]  /*bed0*/  MUFU.EX2 R94, R94 ;  /* 0x0000005e005e7308 */ /* 0x000fe20000000800 */
[C---:B-----5:R-:W-:Y:S08]  /*bee0*/  HMMA.16816.F32.BF16 R4, R24.reuse, R28, R4 ;  /* 0x0000001c1804723c */ /* 0x060ff00000041804 */
[C---:B------:R-:W-:Y:S01]  /*bef0*/  HMMA.16816.F32.BF16 R8, R24.reuse, R30, R8 ;  /* 0x0000001e1808723c */ /* 0x040fe20000041808 */
[----:B------:R-:W1:Y:S01]  /*bf00*/  LDSM.16.MT88.4 R28, [R147+0xf800] ;  /* 0x00f80000931c783b */ /* 0x000e620000004200 */
[----:B------:R-:W5:Y:S06]  /*bf10*/  MUFU.EX2 R95, R95 ;  /* 0x0000005f005f7308 */ /* 0x000f6c0000000800 */
[C---:B---3--:R-:W-:Y:S04]  /*bf20*/  HMMA.16816.F32.BF16 R12, R24.reuse, R32, R12 ;  /* 0x00000020180c723c */ /* 0x048fe8000004180c */
[----:B------:R-:W-:Y:S04]  /*bf30*/  MUFU.EX2 R96, R96 ;  /* 0x0000006000607308 */ /* 0x000fe80000000800 */
[C---:B------:R-:W-:Y:S01]  /*bf40*/  HMMA.16816.F32.BF16 R132, R24.reuse, R34, R132 ;  /* 0x000000221884723c */ /* 0x040fe20000041884 */
[----:B------:R-:W3:Y:S05]  /*bf50*/  LDSM.16.MT88.4 R32, [R218+0xf800] ;  /* 0x00f80000da20783b */ /* 0x000eea0000004200 */
[----:B------:R-:W1:Y:S02]  /*bf60*/  MUFU.EX2 R97, R97 ;  /* 0x0000006100617308 */ /* 0x000e640000000800 */
[C---:B----4-:R-:W-:Y:S08]  /*bf70*/  HMMA.16816.F32.BF16 R16, R24.reuse, R36, R16 ;  /* 0x000000241810723c */ /* 0x050ff00000041810 */
[C---:B------:R-:W-:Y:S01]  /*bf80*/  HMMA.16816.F32.BF16 R136, R24.reuse, R38, R136 ;  /* 0x000000261888723c */ /* 0x040fe20000041888 */
[----:B------:R-:W-:Y:S01]  /*bf90*/  MUFU.EX2 R98, R98 ;  /* 0x0000006200627308 */ /* 0x000fe20000000800 */
[----:B------:R-:W4:Y:S06]  /*bfa0*/  LDSM.16.MT88.4 R36, [R216+0xf800] ;  /* 0x00f80000d824783b */ /* 0x000f2c0000004200 */
[C---:B------:R-:W-:Y:S03]  /*bfb0*/  HMMA.16816.F32.BF16 R140, R24.reuse, R40, R140 ;  /* 0x00000028188c723c */ /* 0x040fe6000004188c */
[----:B------:R-:W3:Y:S05]  /*bfc0*/  MUFU.EX2 R99, R99 ;  /* 0x0000006300637308 */ /* 0x000eea0000000800 */
[----:B------:R-:W-:Y:S01]  /*bfd0*/  HMMA.16816.F32.BF16 R20, R24, R42, R20 ;  /* 0x0000002a1814723c */ /* 0x000fe20000041814 */
[----:B------:R-:W4:Y:S04]  /*bfe0*/  LDSM.16.MT88.4 R40, [R217+0xf800] ;  /* 0x00f80000d928783b */ /* 0x000f280000004200 */
[----:B------:R-:W-:Y:S02]  /*bff0*/  MUFU.EX2 R100, R100 ;  /* 0x0000006400647308 */ /* 0x000fe40000000800 */
[----:B--2---:R-:W-:Y:S02]  /*c000*/  F2FP.BF16.PACK_AB R24, R93, R92 ;  /* 0x0000005c5d18723e */ /* 0x004fe400000010ff */
[----:B-----5:R-:W-:Y:S03]  /*c010*/  F2FP.BF16.PACK_AB R25, R95, R94 ;  /* 0x0000005e5f19723e */ /* 0x020fe600000010ff */
[----:B-1----:R-:W-:Y:S03]  /*c020*/  F2FP.BF16.PACK_AB R26, R97, R96 ;  /* 0x00000060611a723e */ /* 0x002fe600000010ff */
[----:B------:R-:W1:Y:S01]  /*c030*/  MUFU.EX2 R101, R101 ;  /* 0x0000006500657308 */ /* 0x000e620000000800 */
[----:B---3--:R-:W-:Y:S09]  /*c040*/  F2FP.BF16.PACK_AB R27, R99, R98 ;  /* 0x00000062631b723e */ /* 0x008ff200000010ff */
[----:B------:R-:W-:Y:S01]  /*c050*/  MUFU.EX2 R102, R102 ;  /* 0x0000006600667308 */ /* 0x000fe20000000800 */
[C---:B------:R-:W-:Y:S08]  /*c060*/  HMMA.16816.F32.BF16 R4, R24.reuse, R28, R4 ;  /* 0x0000001c1804723c */ /* 0x040ff00000041804 */
[C---:B------:R-:W-:Y:S01]  /*c070*/  HMMA.16816.F32.BF16 R8, R24.reuse, R30, R8 ;  /* 0x0000001e1808723c */ /* 0x040fe20000041808 */
[----:B------:R-:W2:Y:S01]  /*c080*/  LDSM.16.MT88.4 R28, [R147+0x10000] ;  /* 0x01000000931c783b */ /* 0x000ea20000004200 */
[----:B------:R-:W3:Y:S06]  /*c090*/  MUFU.EX2 R103, R103 ;  /* 0x0000006700677308 */ /* 0x000eec0000000800 */
[C---:B------:R-:W-:Y:S04]  /*c0a0*/  HMMA.16816.F32.BF16 R12, R24.reuse, R32, R12 ;  /* 0x00000020180c723c */ /* 0x040fe8000004180c */
[----:B------:R-:W-:Y:S04]  /*c0b0*/  MUFU.EX2 R104, R104 ;  /* 0x0000006800687308 */ /* 0x000fe80000000800 */
[C---:B------:R-:W-:Y:S01]  /*c0c0*/  HMMA.16816.F32.BF16 R132, R24.reuse, R34, R132 ;  /* 0x000000221884723c */ /* 0x040fe20000041884 */
[----:B------:R-:W5:Y:S05]  /*c0d0*/  LDSM.16.MT88.4 R32, [R218+0x10000] ;  /* 0x01000000da20783b */ /* 0x000f6a0000004200 */
[----:B------:R-:W1:Y:S02]  /*c0e0*/  MUFU.EX2 R105, R105 ;  /* 0x0000006900697308 */ /* 0x000e640000000800 */
[C---:B----4-:R-:W-:Y:S08]  /*c0f0*/  HMMA.16816.F32.BF16 R16, R24.reuse, R36, R16 ;  /* 0x000000241810723c */ /* 0x050ff00000041810 */
[C---:B------:R-:W-:Y:S01]  /*c100*/  HMMA.16816.F32.BF16 R136, R24.reuse, R38, R136 ;  /* 0x000000261888723c */ /* 0x040fe20000041888 */
[----:B------:R-:W-:Y:S01]  /*c110*/  MUFU.EX2 R106, R106 ;  /* 0x0000006a006a7308 */ /* 0x000fe20000000800 */
[----:B------:R-:W4:Y:S06]  /*c120*/  LDSM.16.MT88.4 R36, [R216+0x10000] ;  /* 0x01000000d824783b */ /* 0x000f2c0000004200 */
[C---:B------:R-:W-:Y:S03]  /*c130*/  HMMA.16816.F32.BF16 R140, R24.reuse, R40, R140 ;  /* 0x00000028188c723c */ /* 0x040fe6000004188c */
[----:B------:R-:W2:Y:S05]  /*c140*/  MUFU.EX2 R107, R107 ;  /* 0x0000006b006b7308 */ /* 0x000eaa0000000800 */
[----:B------:R-:W-:Y:S01]  /*c150*/  HMMA.16816.F32.BF16 R20, R24, R42, R20 ;  /* 0x0000002a1814723c */ /* 0x000fe20000041814 */
[----:B------:R-:W4:Y:S04]  /*c160*/  LDSM.16.MT88.4 R40, [R217+0x10000] ;  /* 0x01000000d928783b */ /* 0x000f280000004200 */
[----:B------:R-:W-:Y:S02]  /*c170*/  MUFU.EX2 R108, R108 ;  /* 0x0000006c006c7308 */ /* 0x000fe40000000800 */
[----:B-1----:R-:W-:Y:S02]  /*c180*/  F2FP.BF16.PACK_AB R24, R101, R100 ;  /* 0x000000646518723e */ /* 0x002fe400000010ff */
[----:B---3--:R-:W-:Y:S03]  /*c190*/  F2FP.BF16.PACK_AB R25, R103, R102 ;  /* 0x000000666719723e */ /* 0x008fe600000010ff */
[----:B------:R-:W-:Y:S03]  /*c1a0*/  F2FP.BF16.PACK_AB R26, R105, R104 ;  /* 0x00000068691a723e */ /* 0x000fe600000010ff */
[----:B------:R-:W1:Y:S01]  /*c1b0*/  MUFU.EX2 R109, R109 ;  /* 0x0000006d006d7308 */ /* 0x000e620000000800 */
[----:B--2---:R-:W-:Y:S09]  /*c1c0*/  F2FP.BF16.PACK_AB R27, R107, R106 ;  /* 0x0000006a6b1b723e */ /* 0x004ff200000010ff */
[----:B------:R-:W-:Y:S01]  /*c1d0*/  MUFU.EX2 R110, R110 ;  /* 0x0000006e006e7308 */ /* 0x000fe20000000800 */
[C---:B------:R-:W-:Y:S08]  /*c1e0*/  HMMA.16816.F32.BF16 R4, R24.reuse, R28, R4 ;  /* 0x0000001c1804723c */ /* 0x040ff00000041804 */
[C---:B------:R-:W-:Y:S01]  /*c1f0*/  HMMA.16816.F32.BF16 R8, R24.reuse, R30, R8 ;  /* 0x0000001e1808723c */ /* 0x040fe20000041808 */
[----:B------:R-:W2:Y:S01]  /*c200*/  LDSM.16.MT88.4 R28, [R147+0x10800] ;  /* 0x01080000931c783b */ /* 0x000ea20000004200 */
[----:B------:R-:W3:Y:S06]  /*c210*/  MUFU.EX2 R111, R111 ;  /* 0x0000006f006f7308 */ /* 0x000eec0000000800 */
[C---:B-----5:R-:W-:Y:S04]  /*c220*/  HMMA.16816.F32.BF16 R12, R24.reuse, R32, R12 ;  /* 0x00000020180c723c */ /* 0x060fe8000004180c */
[----:B------:R-:W-:Y:S03]  /*c230*/  MUFU.EX2 R112, R112 ;  /* 0x0000007000707308 */ /* 0x000fe60000000800 */
[----:B------:R-:W-:Y:S01]  /*c240*/  FADD.FTZ R32, R180, R0 ;  /* 0x00000000b4207221 */ /* 0x000fe20000010000 */
[C---:B------:R-:W-:Y:S04]  /*c250*/  HMMA.16816.F32.BF16 R132, R24.reuse, R34, R132 ;  /* 0x000000221884723c */ /* 0x040fe80000041884 */
[----:B------:R-:W-:Y:S02]  /*c260*/  FADD.FTZ R0, R183, R2 ;  /* 0x00000002b7007221 */ /* 0x000fe40000010000 */
[----:B------:R-:W-:Y:S01]  /*c270*/  FADD.FTZ R2, R181, R32 ;  /* 0x00000020b5027221 */ /* 0x000fe20000010000 */
[----:B------:R-:W5:Y:S01]  /*c280*/  MUFU.EX2 R113, R113 ;  /* 0x0000007100717308 */ /* 0x000f620000000800 */
[C---:B----4-:R-:W-:Y:S04]  /*c290*/  HMMA.16816.F32.BF16 R16, R24.reuse, R36, R16 ;  /* 0x000000241810723c */ /* 0x050fe80000041810 */
[----:B------:R-:W-:Y:S02]  /*c2a0*/  FADD.FTZ R32, R174, R0 ;  /* 0x00000000ae207221 */ /* 0x000fe40000010000 */
[----:B------:R-:W-:Y:S02]  /*c2b0*/  FADD.FTZ R0, R173, R2 ;  /* 0x00000002ad007221 */ /* 0x000fe40000010000 */
[C---:B------:R-:W-:Y:S01]  /*c2c0*/  HMMA.16816.F32.BF16 R136, R24.reuse, R38, R136 ;  /* 0x000000261888723c */ /* 0x040fe20000041888 */
[----:B------:R-:W-:Y:S03]  /*c2d0*/  MUFU.EX2 R114, R114 ;  /* 0x0000007200727308 */ /* 0x000fe60000000800 */
[----:B------:R-:W-:Y:S02]  /*c2e0*/  FADD.FTZ R32, R175, R32 ;  /* 0x00000020af207221 */ /* 0x000fe40000010000 */
[----:B------:R-:W-:Y:S02]  /*c2f0*/  FADD.FTZ R2, R172, R0 ;  /* 0x00000000ac027221 */ /* 0x000fe40000010000 */
[C---:B------:R-:W-:Y:S03]  /*c300*/  HMMA.16816.F32.BF16 R140, R24.reuse, R40, R140 ;  /* 0x00000028188c723c */ /* 0x040fe6000004188c */
[----:B------:R-:W4:Y:S01]  /*c310*/  MUFU.EX2 R115, R115 ;  /* 0x0000007300737308 */ /* 0x000f220000000800 */
[----:B------:R-:W-:Y:S02]  /*c320*/  FADD.FTZ R0, R171, R32 ;  /* 0x00000020ab007221 */ /* 0x000fe40000010000 */
[----:B------:R-:W-:Y:S01]  /*c330*/  FADD.FTZ R36, R168, R2 ;  /* 0x00000002a8247221 */ /* 0x000fe20000010000 */
[----:B------:R-:W2:Y:S01]  /*c340*/  LDSM.16.MT88.4 R32, [R218+0x10800] ;  /* 0x01080000da20783b */ /* 0x000ea20000004200 */
[----:B------:R-:W-:Y:S01]  /*c350*/  FADD.FTZ R2, R170, R0 ;  /* 0x00000000aa027221 */ /* 0x000fe20000010000 */
[----:B------:R-:W-:Y:S03]  /*c360*/  HMMA.16816.F32.BF16 R20, R24, R42, R20 ;  /* 0x0000002a1814723c */ /* 0x000fe60000041814 */
[----:B------:R-:W-:Y:S01]  /*c370*/  FADD.FTZ R0, R169, R36 ;  /* 0x00000024a9007221 */ /* 0x000fe20000010000 */
[----:B------:R-:W-:Y:S01]  /*c380*/  MUFU.EX2 R124, R124 ;  /* 0x0000007c007c7308 */ /* 0x000fe20000000800 */
[----:B------:R-:W-:Y:S01]  /*c390*/  FADD.FTZ R2, R164, R2 ;  /* 0x00000002a4027221 */ /* 0x000fe20000010000 */
[----:B------:R-:W2:Y:S01]  /*c3a0*/  LDSM.16.MT88.4 R36, [R216+0x10800] ;  /* 0x01080000d824783b */ /* 0x000ea20000004200 */
[----:B------:R-:W-:Y:S01]  /*c3b0*/  FADD.FTZ R0, R159, R0 ;  /* 0x000000009f007221 */ /* 0x000fe20000010000 */
[----:B-1----:R-:W-:Y:S01]  /*c3c0*/  F2FP.BF16.PACK_AB R24, R109, R108 ;  /* 0x0000006c6d18723e */ /* 0x002fe200000010ff */
[----:B------:R-:W-:Y:S03]  /*c3d0*/  FADD.FTZ R2, R165, R2 ;  /* 0x00000002a5027221 */ /* 0x000fe60000010000 */
[----:B------:R-:W-:Y:S01]  /*c3e0*/  FADD.FTZ R0, R162, R0 ;  /* 0x00000000a2007221 */ /* 0x000fe20000010000 */
[----:B---3--:R-:W-:Y:S01]  /*c3f0*/  F2FP.BF16.PACK_AB R25, R111, R110 ;  /* 0x0000006e6f19723e */ /* 0x008fe200000010ff */
[----:B------:R-:W-:Y:S01]  /*c400*/  FADD.FTZ R2, R161, R2 ;  /* 0x00000002a1027221 */ /* 0x000fe20000010000 */
[----:B-----5:R-:W-:Y:S01]  /*c410*/  F2FP.BF16.PACK_AB R26, R113, R112 ;  /* 0x00000070711a723e */ /* 0x020fe200000010ff */
[----:B------:R-:W-:Y:S01]  /*c420*/  FADD.FTZ R0, R158, R0 ;  /* 0x000000009e007221 */ /* 0x000fe20000010000 */
[----:B------:R-:W1:Y:S01]  /*c430*/  MUFU.EX2 R125, R125 ;  /* 0x0000007d007d7308 */ /* 0x000e620000000800 */
[----:B----4-:R-:W-:Y:S01]  /*c440*/  F2FP.BF16.PACK_AB R27, R115, R114 ;  /* 0x00000072731b723e */ /* 0x010fe200000010ff */
        /* <DEDUP_REMOVED lines=10> */
[----:B------:R-:W-:Y:S01]  /*c4f0*/  FADD.FTZ R40, R44, R2 ;  /* 0x000000022c287221 */ /* 0x000fe20000010000 */
[----:B------:R-:W3:Y:S01]  /*c500*/  MUFU.EX2 R127, R127 ;  /* 0x0000007f007f7308 */ /* 0x000ee20000000800 */
[----:B------:R-:W-:Y:S02]  /*c510*/  FADD.FTZ R2, R46, R0 ;  /* 0x000000002e027221 */ /* 0x000fe40000010000 */
[C---:B------:R-:W-:Y:S04]  /*c520*/  HMMA.16816.F32.BF16 R12, R24.reuse, R32, R12 ;  /* 0x00000020180c723c */ /* 0x040fe8000004180c */
[----:B------:R-:W-:Y:S01]  /*c530*/  FADD.FTZ R0, R45, R40 ;  /* 0x000000282d007221 */ /* 0x000fe20000010000 */
[----:B-1----:R-:W-:Y:S01]  /*c540*/  F2FP.BF16.PACK_AB R164, R125, R124 ;  /* 0x0000007c7da4723e */ /* 0x002fe200000010ff */
[----:B------:R-:W-:Y:S01]  /*c550*/  FADD.FTZ R2, R47, R2 ;  /* 0x000000022f027221 */ /* 0x000fe20000010000 */
[----:B------:R-:W-:Y:S01]  /*c560*/  MUFU.EX2 R128, R128 ;  /* 0x0000008000807308 */ /* 0x000fe20000000800 */
[C---:B------:R-:W-:Y:S04]  /*c570*/  HMMA.16816.F32.BF16 R132, R24.reuse, R34, R132 ;  /* 0x000000221884723c */ /* 0x040fe80000041884 */
[----:B------:R-:W-:Y:S02]  /*c580*/  FADD.FTZ R32, R48, R0 ;  /* 0x0000000030207221 */ /* 0x000fe40000010000 */
[----:B------:R-:W-:Y:S02]  /*c590*/  FADD.FTZ R0, R50, R2 ;  /* 0x0000000232007221 */ /* 0x000fe40000010000 */
[----:B------:R-:W-:Y:S01]  /*c5a0*/  FADD.FTZ R2, R49, R32 ;  /* 0x0000002031027221 */ /* 0x000fe20000010000 */
[C---:B------:R-:W-:Y:S01]  /*c5b0*/  HMMA.16816.F32.BF16 R16, R24.reuse, R36, R16 ;  /* 0x000000241810723c */ /* 0x040fe20000041810 */
[----:B------:R-:W1:Y:S01]  /*c5c0*/  LDSM.16.MT88.4 R32, [R147+0x11000] ;  /* 0x011000009320783b */ /* 0x000e620000004200 */
[----:B------:R-:W4:Y:S01]  /*c5d0*/  MUFU.EX2 R145, R145 ;  /* 0x0000009100917308 */ /* 0x000f220000000800 */
[----:B------:R-:W-:Y:S01]  /*c5e0*/  FADD.FTZ R0, R51, R0 ;  /* 0x0000000033007221 */ /* 0x000fe20000010000 */
[----:B---3--:R-:W-:Y:S01]  /*c5f0*/  F2FP.BF16.PACK_AB R165, R127, R126 ;  /* 0x0000007e7fa5723e */ /* 0x008fe200000010ff */
[----:B------:R-:W-:Y:S02]  /*c600*/  FADD.FTZ R2, R52, R2 ;  /* 0x0000000234027221 */ /* 0x000fe40000010000 */
[----:B------:R-:W-:Y:S01]  /*c610*/  FADD.FTZ R0, R54, R0 ;  /* 0x0000000036007221 */ /* 0x000fe20000010000 */
[C---:B------:R-:W-:Y:S01]  /*c620*/  HMMA.16816.F32.BF16 R136, R24.reuse, R38, R136 ;  /* 0x000000261888723c */ /* 0x040fe20000041888 */
[----:B------:R-:W3:Y:S03]  /*c630*/  LDSM.16.MT88.4 R36, [R218+0x11000] ;  /* 0x01100000da24783b */ /* 0x000ee60000004200 */
[----:B------:R-:W-:Y:S01]  /*c640*/  FADD.FTZ R2, R53, R2 ;  /* 0x0000000235027221 */ /* 0x000fe20000010000 */
[----:B------:R-:W-:Y:S01]  /*c650*/  MUFU.EX2 R130, R130 ;  /* 0x0000008200827308 */ /* 0x000fe20000000800 */
[----:B------:R-:W-:Y:S02]  /*c660*/  FADD.FTZ R0, R55, R0 ;  /* 0x0000000037007221 */ /* 0x000fe40000010000 */
[----:B------:R-:W-:Y:S01]  /*c670*/  FADD.FTZ R2, R56, R2 ;  /* 0x0000000238027221 */ /* 0x000fe20000010000 */
[C---:B--2---:R-:W-:Y:S03]  /*c680*/  HMMA.16816.F32.BF16 R140, R24.reuse, R28, R140 ;  /* 0x0000001c188c723c */ /* 0x044fe6000004188c */
[----:B------:R-:W-:Y:S02]  /*c690*/  FADD.FTZ R0, R58, R0 ;  /* 0x000000003a007221 */ /* 0x000fe40000010000 */
[----:B------:R-:W-:Y:S01]  /*c6a0*/  FADD.FTZ R2, R57, R2 ;  /* 0x0000000239027221 */ /* 0x000fe20000010000 */
[----:B------:R-:W2:Y:S01]  /*c6b0*/  MUFU.EX2 R146, R146 ;  /* 0x0000009200927308 */ /* 0x000ea20000000800 */
[----:B------:R-:W-:Y:S01]  /*c6c0*/  FADD.FTZ R0, R59, R0 ;  /* 0x000000003b007221 */ /* 0x000fe20000010000 */
[----:B------:R-:W-:Y:S01]  /*c6d0*/  HMMA.16816.F32.BF16 R20, R24, R30, R20 ;  /* 0x0000001e1814723c */ /* 0x000fe20000041814 */
[----:B------:R-:W5:Y:S03]  /*c6e0*/  LDSM.16.MT88.4 R28, [R216+0x11000] ;  /* 0x01100000d81c783b */ /* 0x000f660000004200 */
[----:B------:R-:W-:Y:S01]  /*c6f0*/  FADD.FTZ R2, R60, R2 ;  /* 0x000000023c027221 */ /* 0x000fe20000010000 */
[----:B----4-:R-:W-:Y:S01]  /*c700*/  F2FP.BF16.PACK_AB R166, R145, R128 ;  /* 0x0000008091a6723e */ /* 0x010fe200000010ff */
[----:B------:R-:W-:Y:S01]  /*c710*/  FADD.FTZ R0, R62, R0 ;  /* 0x000000003e007221 */ /* 0x000fe20000010000 */
[----:B------:R-:W-:Y:S01]  /*c720*/  F2FP.BF16.PACK_AB R24, R117, R116 ;  /* 0x000000747518723e */ /* 0x000fe200000010ff */
[----:B------:R-:W-:Y:S01]  /*c730*/  FADD.FTZ R40, R61, R2 ;  /* 0x000000023d287221 */ /* 0x000fe20000010000 */
[----:B------:R-:W-:Y:S03]  /*c740*/  F2FP.BF16.PACK_AB R25, R119, R118 ;  /* 0x000000767719723e */ /* 0x000fe600000010ff */
[----:B------:R-:W-:Y:S01]  /*c750*/  FADD.FTZ R2, R63, R0 ;  /* 0x000000003f027221 */ /* 0x000fe20000010000 */
[----:B------:R-:W-:Y:S01]  /*c760*/  F2FP.BF16.PACK_AB R26, R121, R120 ;  /* 0x00000078791a723e */ /* 0x000fe200000010ff */
[----:B------:R-:W-:Y:S01]  /*c770*/  FADD.FTZ R0, R64, R40 ;  /* 0x0000002840007221 */ /* 0x000fe20000010000 */
[----:B------:R-:W-:Y:S01]  /*c780*/  F2FP.BF16.PACK_AB R27, R123, R122 ;  /* 0x0000007a7b1b723e */ /* 0x000fe200000010ff */
[----:B------:R-:W-:Y:S02]  /*c790*/  FADD.FTZ R2, R66, R2 ;  /* 0x0000000242027221 */ /* 0x000fe40000010000 */
[----:B------:R-:W-:Y:S02]  /*c7a0*/  FADD.FTZ R40, R65, R0 ;  /* 0x0000000041287221 */ /* 0x000fe40000010000 */
[----:B------:R-:W-:Y:S02]  /*c7b0*/  FADD.FTZ R0, R67, R2 ;  /* 0x0000000243007221 */ /* 0x000fe40000010000 */
[C---:B-1----:R-:W-:Y:S03]  /*c7c0*/  HMMA.16816.F32.BF16 R4, R24.reuse, R32, R4 ;  /* 0x000000201804723c */ /* 0x042fe60000041804 */
[----:B------:R-:W-:Y:S01]  /*c7d0*/  FADD.FTZ R2, R68, R40 ;  /* 0x0000002844027221 */ /* 0x000fe20000010000 */
[----:B--2---:R-:W-:Y:S01]  /*c7e0*/  F2FP.BF16.PACK_AB R167, R146, R130 ;  /* 0x0000008292a7723e */ /* 0x004fe200000010ff */
[----:B------:R-:W-:Y:S02]  /*c7f0*/  FADD.FTZ R0, R70, R0 ;  /* 0x0000000046007221 */ /* 0x000fe40000010000 */
[----:B------:R-:W-:Y:S01]  /*c800*/  FADD.FTZ R2, R69, R2 ;  /* 0x0000000245027221 */ /* 0x000fe20000010000 */
[C---:B------:R-:W-:Y:S01]  /*c810*/  HMMA.16816.F32.BF16 R8, R24.reuse, R34, R8 ;  /* 0x000000221808723c */ /* 0x040fe20000041808 */
[----:B------:R-:W1:Y:S03]  /*c820*/  LDSM.16.MT88.4 R32, [R217+0x11000] ;  /* 0x01100000d920783b */ /* 0x000e660000004200 */
[----:B------:R-:W-:Y:S02]  /*c830*/  FADD.FTZ R0, R71, R0 ;  /* 0x0000000047007221 */ /* 0x000fe40000010000 */
[----:B------:R-:W-:Y:S02]  /*c840*/  FADD.FTZ R2, R72, R2 ;  /* 0x0000000248027221 */ /* 0x000fe40000010000 */
[----:B------:R-:W-:Y:S01]  /*c850*/  FADD.FTZ R0, R74, R0 ;  /* 0x000000004a007221 */ /* 0x000fe20000010000 */
[C---:B---3--:R-:W-:Y:S03]  /*c860*/  HMMA.16816.F32.BF16 R12, R24.reuse, R36, R12 ;  /* 0x00000024180c723c */ /* 0x048fe6000004180c */
[----:B------:R-:W-:Y:S02]  /*c870*/  FADD.FTZ R2, R73, R2 ;  /* 0x0000000249027221 */ /* 0x000fe40000010000 */
[----:B------:R-:W-:Y:S02]  /*c880*/  FADD.FTZ R0, R75, R0 ;  /* 0x000000004b007221 */ /* 0x000fe40000010000 */
[----:B------:R-:W-:Y:S01]  /*c890*/  FADD.FTZ R2, R76, R2 ;  /* 0x000000024c027221 */ /* 0x000fe20000010000 */
[C---:B------:R-:W-:Y:S04]  /*c8a0*/  HMMA.16816.F32.BF16 R132, R24.reuse, R38, R132 ;  /* 0x000000261884723c */ /* 0x040fe80000041884 */
[----:B------:R-:W-:Y:S02]  /*c8b0*/  FADD.FTZ R0, R78, R0 ;  /* 0x000000004e007221 */ /* 0x000fe40000010000 */
[----:B------:R-:W-:Y:S02]  /*c8c0*/  FADD.FTZ R2, R77, R2 ;  /* 0x000000024d027221 */ /* 0x000fe40000010000 */
[----:B------:R-:W-:Y:S01]  /*c8d0*/  FADD.FTZ R0, R79, R0 ;  /* 0x000000004f007221 */ /* 0x000fe20000010000 */
[C---:B-----5:R-:W-:Y:S03]  /*c8e0*/  HMMA.16816.F32.BF16 R16, R24.reuse, R28, R16 ;  /* 0x0000001c1810723c */ /* 0x060fe60000041810 */
[----:B------:R-:W-:Y:S02]  /*c8f0*/  FADD.FTZ R2, R80, R2 ;  /* 0x0000000250027221 */ /* 0x000fe40000010000 */
[----:B------:R-:W-:Y:S02]  /*c900*/  FADD.FTZ R0, R82, R0 ;  /* 0x0000000052007221 */ /* 0x000fe40000010000 */
[----:B------:R-:W-:Y:S01]  /*c910*/  FADD.FTZ R2, R81, R2 ;  /* 0x0000000251027221 */ /* 0x000fe20000010000 */
[C---:B------:R-:W-:Y:S01]  /*c920*/  HMMA.16816.F32.BF16 R136, R24.reuse, R30, R136 ;  /* 0x0000001e1888723c */ /* 0x040fe20000041888 */
[----:B------:R-:W2:Y:S03]  /*c930*/  LDSM.16.MT88.4 R28, [R218+0x11800] ;  /* 0x01180000da1c783b */ /* 0x000ea60000004200 */
[----:B------:R-:W-:Y:S02]  /*c940*/  FADD.FTZ R0, R83, R0 ;  /* 0x0000000053007221 */ /* 0x000fe40000010000 */
[----:B------:R-:W-:Y:S02]  /*c950*/  FADD.FTZ R2, R84, R2 ;  /* 0x0000000254027221 */ /* 0x000fe40000010000 */
[----:B------:R-:W-:Y:S01]  /*c960*/  FADD.FTZ R0, R86, R0 ;  /* 0x0000000056007221 */ /* 0x000fe20000010000 */
[C---:B-1----:R-:W-:Y:S03]  /*c970*/  HMMA.16816.F32.BF16 R140, R24.reuse, R32, R140 ;  /* 0x00000020188c723c */ /* 0x042fe6000004188c */
[----:B------:R-:W-:Y:S02]  /*c980*/  FADD.FTZ R2, R85, R2 ;  /* 0x0000000255027221 */ /* 0x000fe40000010000 */
[----:B------:R-:W-:Y:S02]  /*c990*/  FADD.FTZ R0, R87, R0 ;  /* 0x0000000057007221 */ /* 0x000fe40000010000 */
[----:B------:R-:W-:Y:S01]  /*c9a0*/  FADD.FTZ R2, R88, R2 ;  /* 0x0000000258027221 */ /* 0x000fe20000010000 */
[----:B------:R-:W-:Y:S01]  /*c9b0*/  HMMA.16816.F32.BF16 R20, R24, R34, R20 ;  /* 0x000000221814723c */ /* 0x000fe20000041814 */
[----:B------:R-:W1:Y:S03]  /*c9c0*/  LDSM.16.MT88.4 R24, [R216+0x11800] ;  /* 0x01180000d818783b */ /* 0x000e660000004200 */
[----:B------:R-:W-:Y:S02]  /*c9d0*/  FADD.FTZ R0, R90, R0 ;  /* 0x000000005a007221 */ /* 0x000fe40000010000 */
[----:B------:R-:W-:Y:S02]  /*c9e0*/  FADD.FTZ R2, R89, R2 ;  /* 0x0000000259027221 */ /* 0x000fe40000010000 */
[----:B------:R-:W-:Y:S01]  /*c9f0*/  FADD.FTZ R0, R91, R0 ;  /* 0x000000005b007221 */ /* 0x000fe20000010000 */
[C---:B------:R-:W-:Y:S01]  /*ca00*/  HMMA.16816.F32.BF16 R148, R164.reuse, R152, R4 ;  /* 0x00000098a494723c */ /* 0x040fe20000041804 */
[----:B------:R-:W3:Y:S04]  /*ca10*/  LDSM.16.MT88.4 R4, [R217+0x11800] ;  /* 0x01180000d904783b */ /* 0x000ee80000004200 */
[----:B------:R-:W-:Y:S02]  /*ca20*/  FADD.FTZ R32, R92, R2 ;  /* 0x000000025c207221 */ /* 0x000fe40000010000 */
[----:B------:R-:W-:Y:S01]  /*ca30*/  FADD.FTZ R2, R94, R0 ;  /* 0x000000005e027221 */ /* 0x000fe20000010000 */
[C---:B------:R-:W-:Y:S04]  /*ca40*/  HMMA.16816.F32.BF16 R152, R164.reuse, R154, R8 ;  /* 0x0000009aa498723c */ /* 0x040fe80000041808 */
[----:B------:R-:W-:Y:S02]  /*ca50*/  FADD.FTZ R0, R93, R32 ;  /* 0x000000205d007221 */ /* 0x000fe40000010000 */
[----:B------:R-:W-:Y:S02]  /*ca60*/  FADD.FTZ R2, R95, R2 ;  /* 0x000000025f027221 */ /* 0x000fe40000010000 */
[----:B------:R-:W-:Y:S01]  /*ca70*/  FADD.FTZ R32, R96, R0 ;  /* 0x0000000060207221 */ /* 0x000fe20000010000 */
[C---:B--2---:R-:W-:Y:S03]  /*ca80*/  HMMA.16816.F32.BF16 R156, R164.reuse, R28, R12 ;  /* 0x0000001ca49c723c */ /* 0x044fe6000004180c */
        /* <DEDUP_REMOVED lines=11> */
[C---:B------:R-:W-:Y:S04]  /*cb40*/  HMMA.16816.F32.BF16 R136, R164.reuse, R26, R136 ;  /* 0x0000001aa488723c */ /* 0x040fe80000041888 */
[----:B------:R-:W-:Y:S02]  /*cb50*/  FADD.FTZ R2, R105, R2 ;  /* 0x0000000269027221 */ /* 0x000fe40000010000 */
[----:B------:R-:W-:Y:S02]  /*cb60*/  FADD.FTZ R0, R107, R0 ;  /* 0x000000006b007221 */ /* 0x000fe40000010000 */
[----:B------:R-:W-:Y:S01]  /*cb70*/  FADD.FTZ R2, R108, R2 ;  /* 0x000000026c027221 */ /* 0x000fe20000010000 */
[C---:B---3--:R-:W-:Y:S03]  /*cb80*/  HMMA.16816.F32.BF16 R140, R164.reuse, R4, R140 ;  /* 0x00000004a48c723c */ /* 0x048fe6000004188c */
        /* <DEDUP_REMOVED lines=22> */
[----:B------:R-:W-:Y:S01]  /*ccf0*/  IADD3 R0, R242, -0x1, RZ ;  /* 0xfffffffff2007810 */ /* 0x000fe20007ffe0ff */
[----:B------:R-:W-:Y:S01]  /*cd00*/  FADD.FTZ R248, R145, R4 ;  /* 0x0000000491f87221 */ /* 0x000fe20000010000 */
[----:B------:R-:W-:Y:S01]  /*cd10*/  MOV R145, R144 ;  /* 0x0000009000917202 */ /* 0x000fe20000000f00 */
[----:B------:R-:W-:Y:S01]  /*cd20*/  FADD.FTZ R251, R146, R2 ;  /* 0x0000000292fb7221 */ /* 0x000fe20000010000 */
[----:B------:R-:W-:Y:S02]  /*cd30*/  MOV R242, R0 ;  /* 0x0000000000f27202 */ /* 0x000fe40000000f00 */
[----:B------:R-:W-:Y:S01]  /*cd40*/  MOV R146, R3 ;  /* 0x0000000300927202 */ /* 0x000fe20000000f00 */
[----:B------:R-:W-:-:S05]  /*cd50*/  @P0 BRA `(.L_x_2171) ;  /* 0xffffb0e000000947 */ /* 0x000fca000383ffff */
.L_x_2167:
[----:B------:R-:W2:Y:S04]  /*cd60*/  LDL.LU R37, [R1+0x8] ;  /* 0x0000080001257983 */ /* 0x000ea80000300800 */
[----:B------:R-:W2:Y:S01]  /*cd70*/  LDL.LU R36, [R1+0xc] ;  /* 0x00000c0001247983 */ /* 0x000ea20000300800 */
[----:B------:R-:W-:Y:S01]  /*cd80*/  ULDC.U8 UR4, c[0x0][0x328] ;  /* 0x0000ca0000047ab9 */ /* 0x000fe20000000000 */
[----:B------:R-:W-:Y:S02]  /*cd90*/  BSSY B0, `(.L_x_2172) ;  /* 0x000009b000007945 */ /* 0x000fe40003800000 */
[----:B------:R-:W1:Y:S04]  /*cda0*/  SHFL.BFLY PT, R2, R248, 0x2, 0x1f ;  /* 0x0c401f00f8027f89 */ /* 0x000e6800000e0000 */
[----:B------:R-:W3:Y:S04]  /*cdb0*/  SHFL.BFLY PT, R0, R251, 0x2, 0x1f ;  /* 0x0c401f00fb007f89 */ /* 0x000ee800000e0000 */
[----:B------:R-:W4:Y:S01]  /*cdc0*/  S2R R26, SR_TID.X ;  /* 0x00000000001a7919 */ /* 0x000f220000002100 */
[----:B-1----:R-:W-:-:S02]  /*cdd0*/  FADD.FTZ R2, R2, R248 ;  /* 0x000000f802027221 */ /* 0x002fc40000010000 */
[----:B---3--:R-:W-:-:S03]  /*cde0*/  FADD.FTZ R0, R0, R251 ;  /* 0x000000fb00007221 */ /* 0x008fc60000010000 */
[----:B------:R-:W1:Y:S01]  /*cdf0*/  SHFL.BFLY PT, R5, R2, 0x1, 0x1f ;  /* 0x0c201f0002057f89 */ /* 0x000e6200000e0000 */
[----:B----4-:R-:W-:-:S03]  /*ce00*/  SHF.R.S32.HI R27, RZ, 0x1f, R26 ;  /* 0x0000001fff1b7819 */ /* 0x010fc6000001141a */
[----:B------:R-:W3:Y:S01]  /*ce10*/  SHFL.BFLY PT, R4, R0, 0x1, 0x1f ;  /* 0x0c201f0000047f89 */ /* 0x000ee200000e0000 */
[CC--:B------:R-:W-:Y:S02]  /*ce20*/  LEA.HI R8, R27.reuse, R26.reuse, RZ, 0x2 ;  /* 0x0000001a1b087211 */ /* 0x0c0fe400078f10ff */
[----:B------:R-:W-:Y:S01]  /*ce30*/  LEA.HI R25, R27, R26, RZ, 0x5 ;  /* 0x0000001a1b197211 */ /* 0x000fe200078f28ff */
[----:B-1----:R-:W-:Y:S01]  /*ce40*/  FADD.FTZ R24, R2, R5 ;  /* 0x0000000502187221 */ /* 0x002fe20000010000 */
[----:B------:R-:W-:Y:S02]  /*ce50*/  MOV R2, 0x3f800000 ;  /* 0x3f80000000027802 */ /* 0x000fe40000000f00 */
[----:B------:R-:W-:Y:S01]  /*ce60*/  SHF.R.S32.HI R5, RZ, 0x5, R25 ;  /* 0x00000005ff057819 */ /* 0x000fe20000011419 */
[----:B---3--:R-:W-:Y:S01]  /*ce70*/  FADD.FTZ R23, R0, R4 ;  /* 0x0000000400177221 */ /* 0x008fe20000010000 */
[----:B------:R-:W-:Y:S02]  /*ce80*/  FSETP.NE.FTZ.AND P4, PT, R24, RZ, PT ;  /* 0x000000ff1800720b */ /* 0x000fe40003f95000 */
[----:B------:R-:W-:-:S02]  /*ce90*/  MOV R0, 0x3f800000 ;  /* 0x3f80000000007802 */ /* 0x000fc40000000f00 */
[----:B------:R-:W-:Y:S02]  /*cea0*/  FSETP.NE.FTZ.AND P3, PT, R23, RZ, PT ;  /* 0x000000ff1700720b */ /* 0x000fe40003f75000 */
[----:B------:R-:W-:-:S05]  /*ceb0*/  LOP3.LUT R4, R8, 0x3ffffffc, RZ, 0xc0, !PT ;  /* 0x3ffffffc08047812 */ /* 0x000fca00078ec0ff */
[----:B------:R-:W-:Y:S02]  /*cec0*/  IMAD.IADD R4, R26, 0x1, -R4 ;  /* 0x000000011a047824 */ /* 0x000fe400078e0a04 */
[----:B------:R-:W1:Y:S02]  /*ced0*/  @P4 MUFU.RCP R0, R24 ;  /* 0x0000001800004308 */ /* 0x000e640000001000 */
[----:B------:R-:W-:Y:S01]  /*cee0*/  IMAD R5, R5, 0x200, R4 ;  /* 0x0000020005057824 */ /* 0x000fe200078e0204 */
[----:B------:R-:W-:-:S05]  /*cef0*/  SHF.R.S32.HI R4, RZ, 0x2, R8 ;  /* 0x00000002ff047819 */ /* 0x000fca0000011408 */
[----:B------:R-:W3:Y:S01]  /*cf00*/  @P3 MUFU.RCP R2, R23 ;  /* 0x0000001700023308 */ /* 0x000ee20000001000 */
[C---:B-1----:R-:W-:Y:S02]  /*cf10*/  FMUL.FTZ R148, R0.reuse, R148 ;  /* 0x0000009400947220 */ /* 0x042fe40000410000 */
[C---:B------:R-:W-:Y:S02]  /*cf20*/  FMUL.FTZ R7, R0.reuse, R149 ;  /* 0x0000009500077220 */ /* 0x040fe40000410000 */
        /* <DEDUP_REMOVED lines=20> */
[----:B------:R-:W-:Y:S01]  /*d070*/  SHF.R.S32.HI R0, RZ, 0x1f, R8 ;  /* 0x0000001fff007819 */ /* 0x000fe20000011408 */
[C---:B---3--:R-:W-:Y:S01]  /*d080*/  FMUL.FTZ R151, R2.reuse, R151 ;  /* 0x0000009702977220 */ /* 0x048fe20000410000 */
[----:B------:R-:W-:Y:S01]  /*d090*/  MOV R8, 0xfffffff0 ;  /* 0xfffffff000087802 */ /* 0x000fe20000000f00 */
        /* <DEDUP_REMOVED lines=10> */
[----:B------:R-:W-:Y:S01]  /*d140*/  FMUL.FTZ R135, R2, R135 ;  /* 0x0000008702877220 */ /* 0x000fe20000410000 */
        /* <DEDUP_REMOVED lines=14> */
[----:B------:R-:W-:Y:S02]  /*d230*/  IADD3 R2, R4, -R0, RZ ;  /* 0x8000000004027210 */ /* 0x000fe40007ffe0ff */
[----:B------:R-:W-:Y:S02]  /*d240*/  F2FP.BF16.PACK_AB R16, R143, R16 ;  /* 0x000000108f10723e */ /* 0x000fe400000010ff */
[C---:B------:R-:W-:Y:S01]  /*d250*/  LOP3.LUT R4, R2.reuse, 0x1, RZ, 0xc0, !PT ;  /* 0x0000000102047812 */ /* 0x040fe200078ec0ff */
[----:B------:R-:W-:Y:S01]  /*d260*/  IMAD.SHL.U32 R0, R2, 0x40, RZ ;  /* 0x0000004002007824 */ /* 0x000fe200078e00ff */
[----:B------:R-:W-:Y:S02]  /*d270*/  F2FP.BF16.PACK_AB R9, R167, R9 ;  /* 0x00000009a709723e */ /* 0x000fe400000010ff */
[----:B------:R-:W-:Y:S02]  /*d280*/  ISETP.NE.U32.AND P0, PT, R4, 0x1, PT ;  /* 0x000000010400780c */ /* 0x000fe40003f05070 */
[----:B------:R-:W-:-:S02]  /*d290*/  LOP3.LUT R0, R0, 0x1c0, RZ, 0xc0, !PT ;  /* 0x000001c000007812 */ /* 0x000fc400078ec0ff */
[----:B------:R-:W-:Y:S02]  /*d2a0*/  R2P PR, R2, 0x6 ;  /* 0x0000000602007804 */ /* 0x000fe40000000000 */
[----:B------:R-:W-:Y:S02]  /*d2b0*/  LEA.HI R0, R0, R0, RZ, 0x1d ;  /* 0x0000000000007211 */ /* 0x000fe400078fe8ff */
[----:B------:R-:W-:Y:S02]  /*d2c0*/  MOV R4, 0x20 ;  /* 0x0000002000047802 */ /* 0x000fe40000000f00 */
[----:B------:R-:W-:Y:S01]  /*d2d0*/  SEL R8, R8, 0x10, !P0 ;  /* 0x0000001008087807 */ /* 0x000fe20004000000 */
[----:B------:R-:W-:Y:S01]  /*d2e0*/  IMAD.U32 R0, R5, 0x2, R0 ;  /* 0x0000000205007824 */ /* 0x000fe200078e0000 */
[----:B------:R-:W-:Y:S02]  /*d2f0*/  SEL R4, R4, 0xffffffe0, !P1 ;  /* 0xffffffe004047807 */ /* 0x000fe40004800000 */
[----:B------:R-:W-:Y:S01]  /*d300*/  ISETP.NE.AND P0, PT, RZ, UR4, PT ;  /* 0x00000004ff007c0c */ /* 0x000fe2000bf05270 */
[----:B------:R-:W-:-:S05]  /*d310*/  IMAD.SHL.U32 R0, R0, 0x2, RZ ;  /* 0x0000000200007824 */ /* 0x000fca00078e00ff */
[C---:B------:R-:W-:Y:S01]  /*d320*/  IADD3 R5, R0.reuse, R8, RZ ;  /* 0x0000000800057210 */ /* 0x040fe20007ffe0ff */
[----:B------:R1:W-:Y:S01]  /*d330*/  STS [R0+0x400], R6 ;  /* 0x0004000600007388 */ /* 0x0003e20000000800 */
[C---:B------:R-:W-:Y:S02]  /*d340*/  IADD3 R2, R0.reuse, 0x40, RZ ;  /* 0x0000004000027810 */ /* 0x040fe40007ffe0ff */
[C---:B------:R-:W-:Y:S01]  /*d350*/  @P2 IADD3 R2, R0.reuse, -0x40, RZ ;  /* 0xffffffc000022810 */ /* 0x040fe20007ffe0ff */
[----:B------:R3:W-:Y:S04]  /*d360*/  STS [R0], R7 ;  /* 0x0000000700007388 */ /* 0x0007e80000000800 */
[----:B------:R-:W-:Y:S04]  /*d370*/  STS [R5], R11 ;  /* 0x0000000b05007388 */ /* 0x000fe80000000800 */
[----:B------:R4:W-:Y:S01]  /*d380*/  STS [R5+0x400], R15 ;  /* 0x0004000f05007388 */ /* 0x0009e20000000800 */
[----:B-1----:R-:W-:Y:S01]  /*d390*/  IADD3 R6, R0, R4, RZ ;  /* 0x0000000400067210 */ /* 0x002fe20007ffe0ff */
[----:B---3--:R-:W-:-:S04]  /*d3a0*/  IMAD.IADD R7, R5, 0x1, R4 ;  /* 0x0000000105077824 */ /* 0x008fc800078e0204 */
[----:B------:R-:W-:Y:S04]  /*d3b0*/  STS [R6], R14 ;  /* 0x0000000e06007388 */ /* 0x000fe80000000800 */
[----:B------:R1:W-:Y:S01]  /*d3c0*/  STS [R6+0x400], R13 ;  /* 0x0004000d06007388 */ /* 0x0003e20000000800 */
[----:B----4-:R-:W-:-:S03]  /*d3d0*/  IADD3 R5, R8, R2, RZ ;  /* 0x0000000208057210 */ /* 0x010fc60007ffe0ff */
[----:B------:R-:W-:Y:S02]  /*d3e0*/  STS [R7], R12 ;  /* 0x0000000c07007388 */ /* 0x000fe40000000800 */
[C---:B------:R-:W-:Y:S02]  /*d3f0*/  IMAD.IADD R0, R4.reuse, 0x1, R5 ;  /* 0x0000000104007824 */ /* 0x040fe400078e0205 */
[----:B------:R-:W-:Y:S04]  /*d400*/  STS [R7+0x400], R18 ;  /* 0x0004001207007388 */ /* 0x000fe80000000800 */
[----:B------:R-:W-:Y:S04]  /*d410*/  STS [R2], R17 ;  /* 0x0000001102007388 */ /* 0x000fe80000000800 */
[----:B------:R-:W-:Y:S04]  /*d420*/  STS [R2+0x400], R22 ;  /* 0x0004001602007388 */ /* 0x000fe80000000800 */
[----:B------:R-:W-:Y:S01]  /*d430*/  STS [R5], R21 ;  /* 0x0000001505007388 */ /* 0x000fe20000000800 */
[----:B-1----:R-:W-:-:S03]  /*d440*/  IADD3 R6, R4, R2, RZ ;  /* 0x0000000204067210 */ /* 0x002fc60007ffe0ff */
[----:B------:R1:W-:Y:S04]  /*d450*/  STS [R5+0x400], R20 ;  /* 0x0004001405007388 */ /* 0x0003e80000000800 */
[----:B------:R-:W-:Y:S04]  /*d460*/  STS [R6], R19 ;  /* 0x0000001306007388 */ /* 0x000fe80000000800 */
[----:B------:R3:W-:Y:S04]  /*d470*/  STS [R6+0x400], R16 ;  /* 0x0004001006007388 */ /* 0x0007e80000000800 */
[----:B------:R-:W-:Y:S04]  /*d480*/  STS [R0], R10 ;  /* 0x0000000a00007388 */ /* 0x000fe80000000800 */
[----:B------:R4:W-:Y:S04]  /*d490*/  STS [R0+0x400], R9 ;  /* 0x0004000900007388 */ /* 0x0009e80000000800 */
[----:B------:R-:W-:Y:S06]  /*d4a0*/  BAR.SYNC.DEFER_BLOCKING 0x0 ;  /* 0x0000000000007b1d */ /* 0x000fec0000010000 */
[----:B------:R-:W5:Y:S01]  /*d4b0*/  S2R R8, SR_CTAID.Z ;  /* 0x0000000000087919 */ /* 0x000f620000002700 */
[----:B-1----:R-:W1:Y:S03]  /*d4c0*/  @P3 MUFU.LG2 R5, R23 ;  /* 0x0000001700053308 */ /* 0x002e660000000c00 */
[----:B------:R-:W2:Y:S05]  /*d4d0*/  S2R R4, SR_CTAID.Y ;  /* 0x0000000000047919 */ /* 0x000eaa0000002600 */
[----:B---3--:R-:W3:Y:S01]  /*d4e0*/  @P4 MUFU.LG2 R6, R24 ;  /* 0x0000001800064308 */ /* 0x008ee20000000c00 */
[----:B----4-:R-:W-:Y:S01]  /*d4f0*/  LOP3.LUT R0, R25, 0xffffffe0, RZ, 0xc0, !PT ;  /* 0xffffffe019007812 */ /* 0x010fe200078ec0ff */
[----:B-1----:R-:W-:Y:S01]  /*d500*/  @P3 FMUL.FTZ R5, R5, 0.69314718246459960938 ;  /* 0x3f31721805053820 */ /* 0x002fe20000410000 */
[----:B------:R1:W4:Y:S01]  /*d510*/  LDS.128 R32, [R243] ;  /* 0x00000000f3207984 */ /* 0x0003220000000c00 */
[----:B------:R-:W-:-:S02]  /*d520*/  MOV R9, 0x7f800000 ;  /* 0x7f80000000097802 */ /* 0x000fc40000000f00 */
[----:B------:R-:W-:Y:S01]  /*d530*/  IMAD.IADD R0, R26, 0x1, -R0 ;  /* 0x000000011a007824 */ /* 0x000fe200078e0a00 */
[----:B------:R1:W1:Y:S01]  /*d540*/  LDS.128 R28, [R243+0x800] ;  /* 0x00080000f31c7984 */ /* 0x0002620000000c00 */
[----:B------:R-:W-:Y:S01]  /*d550*/  @P3 FFMA.FTZ R9, R3, c[0x0][0x238], R5 ;  /* 0x00008e0003093a23 */ /* 0x000fe20000010005 */
[----:B-----5:R-:W-:Y:S01]  /*d560*/  @P0 MOV R10, R8 ;  /* 0x00000008000a0202 */ /* 0x020fe20000000f00 */
[----:B---3--:R-:W-:Y:S01]  /*d570*/  @P4 FMUL.FTZ R6, R6, 0.69314718246459960938 ;  /* 0x3f31721806064820 */ /* 0x008fe20000410000 */
[----:B------:R3:W1:Y:S01]  /*d580*/  LDS.128 R16, [R243+0x1000] ;  /* 0x00100000f3107984 */ /* 0x0006620000000c00 */
[----:B------:R-:W-:Y:S02]  /*d590*/  LOP3.LUT P1, RZ, R0, 0x3, RZ, 0xc0, !PT ;  /* 0x0000000300ff7812 */ /* 0x000fe4000782c0ff */
[----:B--2---:R-:W-:Y:S01]  /*d5a0*/  @P0 MOV R7, R4 ;  /* 0x0000000400070202 */ /* 0x004fe20000000f00 */
[----:B------:R3:W2:Y:S01]  /*d5b0*/  LDS.128 R12, [R243+0x1800] ;  /* 0x00180000f30c7984 */ /* 0x0006a20000000c00 */
[----:B------:R-:W-:Y:S01]  /*d5c0*/  @P0 IMAD R2, R10, c[0x0][0x234], RZ ;  /* 0x00008d000a020a24 */ /* 0x000fe200078e02ff */
[----:B------:R-:W-:Y:S01]  /*d5d0*/  @!P0 MOV R10, R8 ;  /* 0x00000008000a8202 */ /* 0x000fe20000000f00 */
[----:B------:R-:W-:Y:S01]  /*d5e0*/  IMAD.MOV.U32 R8, RZ, RZ, 0x7f800000 ;  /* 0x7f800000ff087424 */ /* 0x000fe200078e00ff */
[----:B------:R-:W-:Y:S01]  /*d5f0*/  LEA R0, R36, R37, 0x4 ;  /* 0x0000002524007211 */ /* 0x000fe200078e20ff */
[----:B------:R-:W-:Y:S01]  /*d600*/  @P0 IMAD R2, R7, c[0x0][0x214], R2 ;  /* 0x0000850007020a24 */ /* 0x000fe200078e0202 */
[----:B------:R-:W-:Y:S01]  /*d610*/  @!P0 MOV R7, R4 ;  /* 0x0000000400078202 */ /* 0x000fe20000000f00 */
[----:B------:R-:W-:-:S04]  /*d620*/  @P4 FFMA.FTZ R8, R144, c[0x0][0x238], R6 ;  /* 0x00008e0090084a23 */ /* 0x000fc80000010006 */
[----:B------:R-:W-:-:S04]  /*d630*/  @!P0 IMAD R4, R7, c[0x0][0x1c0], R10 ;  /* 0x0000700007048a24 */ /* 0x000fc800078e020a */
[----:B------:R-:W-:Y:S01]  /*d640*/  @!P0 IMAD R2, R4, c[0x0][0x214], RZ ;  /* 0x0000850004028a24 */ /* 0x000fe200078e02ff */
[----:B------:R-:W-:Y:S05]  /*d650*/  @P1 BRA `(.L_x_2173) ;  /* 0x000000e000001947 */ /* 0x000fea0003800000 */
[----:B------:R-:W5:Y:S01]  /*d660*/  S2R R6, SR_CTAID.X ;  /* 0x0000000000067919 */ /* 0x000f620000002500 */
[----:B------:R-:W-:Y:S01]  /*d670*/  IMAD.MOV.U32 R3, RZ, RZ, -0x40 ;  /* 0xffffffc0ff037424 */ /* 0x000fe200078e00ff */
[----:B------:R-:W-:Y:S01]  /*d680*/  IADD3 R4, R0, 0x8, RZ ;  /* 0x0000000800047810 */ /* 0x000fe20007ffe0ff */
[C---:B-----5:R-:W-:Y:S02]  /*d690*/  IMAD R2, R6.reuse, 0x40, R2 ;  /* 0x0000004006027824 */ /* 0x060fe400078e0202 */
[----:B------:R-:W-:-:S03]  /*d6a0*/  IMAD R6, R6, R3, c[0x0][0x214] ;  /* 0x0000850006067624 */ /* 0x000fc600078e0203 */
[----:B------:R-:W-:Y:S02]  /*d6b0*/  SHF.R.S32.HI R5, RZ, 0x1f, R2 ;  /* 0x0000001fff057819 */ /* 0x000fe40000011402 */
[C---:B------:R-:W-:Y:S02]  /*d6c0*/  IADD3 R3, P0, R0.reuse, R2, RZ ;  /* 0x0000000200037210 */ /* 0x040fe40007f1e0ff */
[-C--:B------:R-:W-:Y:S02]  /*d6d0*/  ISETP.GE.AND P2, PT, R0, R6.reuse, PT ;  /* 0x000000060000720c */ /* 0x080fe40003f46270 */
[----:B------:R-:W-:Y:S02]  /*d6e0*/  ISETP.GE.AND P1, PT, R4, R6, PT ;  /* 0x000000060400720c */ /* 0x000fe40003f26270 */
[----:B------:R-:W-:Y:S02]  /*d6f0*/  LEA.HI.X.SX32 R0, R0, R5, 0x1, P0 ;  /* 0x0000000500007211 */ /* 0x000fe400000f0eff */
[----:B------:R-:W-:-:S04]  /*d700*/  LEA R2, P0, R3, c[0x0][0x200], 0x2 ;  /* 0x0000800003027a11 */ /* 0x000fc800078010ff */
[----:B------:R-:W-:-:S05]  /*d710*/  LEA.HI.X R3, R3, c[0x0][0x204], R0, 0x2, P0 ;  /* 0x0000810003037a11 */ /* 0x000fca00000f1400 */
[----:B------:R3:W-:Y:S04]  /*d720*/  @!P2 STG.E [R2.64], R8 ;  /* 0x000000080200a986 */ /* 0x0007e8000c10190a */
[----:B------:R3:W-:Y:S02]  /*d730*/  @!P1 STG.E [R2.64+0x20], R9 ;  /* 0x0000200902009986 */ /* 0x0007e4000c10190a */
.L_x_2173:
[----:B------:R-:W-:Y:S05]  /*d740*/  BSYNC B0 ;  /* 0x0000000000007941 */ /* 0x000fea0003800000 */
.L_x_2172:
[----:B------:R-:W5:Y:S01]  /*d750*/  S2R R0, SR_TID.X ;  /* 0x0000000000007919 */ /* 0x000f620000002100 */
[----:B------:R-:W-:Y:S01]  /*d760*/  LEA.HI R6, R27, R26, RZ, 0x3 ;  /* 0x0000001a1b067211 */ /* 0x000fe200078f18ff */
[----:B------:R-:W-:Y:S02]  /*d770*/  ULDC.64 UR4, c[0x0][0x1e8] ;  /* 0x00007a0000047ab9 */ /* 0x000fe40000000a00 */
[----:B------:R-:W3:Y:S01]  /*d780*/  S2R R5, SR_CTAID.X ;  /* 0x0000000000057919 */ /* 0x000ee20000002500 */
[----:B------:R-:W-:Y:S02]  /*d790*/  USHF.L.U32 UR7, UR4, 0x5, URZ ;  /* 0x0000000504077899 */ /* 0x000fe4000800063f */
[----:B------:R-:W-:-:S02]  /*d7a0*/  UMOV UR6, 0x5 ;  /* 0x0000000500067882 */ /* 0x000fc40000000000 */
[----:B------:R-:W-:Y:S01]  /*d7b0*/  USHF.L.U64.HI UR5, UR4, UR6, UR5 ;  /* 0x0000000604057299 */ /* 0x000fe20008010205 */
[----:B---3-5:R-:W-:-:S04]  /*d7c0*/  SHF.R.S32.HI R2, RZ, 0x1f, R0 ;  /* 0x0000001fff027819 */ /* 0x028fc80000011400 */
[----:B------:R-:W-:Y:S01]  /*d7d0*/  LEA.HI R2, R2, R0, RZ, 0x3 ;  /* 0x0000000002027211 */ /* 0x000fe200078f18ff */
[----:B------:R-:W-:-:S03]  /*d7e0*/  IMAD.SHL.U32 R5, R5, 0x40, RZ ;  /* 0x0000004005057824 */ /* 0x000fc600078e00ff */
[----:B------:R-:W-:-:S05]  /*d7f0*/  LOP3.LUT R2, R2, 0xfffffff8, RZ, 0xc0, !PT ;  /* 0xfffffff802027812 */ /* 0x000fca00078ec0ff */
[----:B------:R-:W-:Y:S01]  /*d800*/  IMAD.IADD R2, R0, 0x1, -R2 ;  /* 0x0000000100027824 */ /* 0x000fe200078e0a02 */
[----:B------:R-:W-:-:S03]  /*d810*/  SHF.R.S32.HI R0, RZ, 0x1f, R5 ;  /* 0x0000001fff007819 */ /* 0x000fc60000011405 */
[----:B------:R-:W-:Y:S02]  /*d820*/  IMAD.SHL.U32 R2, R2, 0x8, RZ ;  /* 0x0000000802027824 */ /* 0x000fe400078e00ff */
[----:B------:R-:W-:-:S03]  /*d830*/  IMAD R0, R0, c[0x0][0x1e8], RZ ;  /* 0x00007a0000007a24 */ /* 0x000fc600078e02ff */
[----:B------:R-:W-:Y:S01]  /*d840*/  SHF.R.S32.HI R3, RZ, 0x1f, R2 ;  /* 0x0000001fff037819 */ /* 0x000fe20000011402 */
[----:B------:R-:W-:Y:S01]  /*d850*/  IMAD R4, R5, c[0x0][0x1ec], R0 ;  /* 0x00007b0005047a24 */ /* 0x000fe200078e0200 */
[----:B------:R-:W-:-:S03]  /*d860*/  SHF.R.S32.HI R0, RZ, 0x1f, R7 ;  /* 0x0000001fff007819 */ /* 0x000fc60000011407 */
[----:B------:R-:W-:-:S04]  /*d870*/  IMAD.WIDE.U32 R2, R5, c[0x0][0x1e8], R2 ;  /* 0x00007a0005027a25 */ /* 0x000fc800078e0002 */
[----:B------:R-:W-:Y:S01]  /*d880*/  IMAD R0, R0, c[0x0][0x1e0], RZ ;  /* 0x0000780000007a24 */ /* 0x000fe200078e02ff */
[----:B------:R-:W-:Y:S02]  /*d890*/  IADD3 R3, R4, R3, RZ ;  /* 0x0000000304037210 */ /* 0x000fe40007ffe0ff */
[----:B------:R-:W-:Y:S01]  /*d8a0*/  SHF.R.S32.HI R4, RZ, 0x1f, R10 ;  /* 0x0000001fff047819 */ /* 0x000fe2000001140a */
[C---:B------:R-:W-:Y:S01]  /*d8b0*/  IMAD R5, R7.reuse, c[0x0][0x1e4], R0 ;  /* 0x0000790007057a24 */ /* 0x040fe200078e0200 */
[----:B------:R-:W-:Y:S01]  /*d8c0*/  SHF.R.S32.HI R0, RZ, 0x3, R6 ;  /* 0x00000003ff007819 */ /* 0x000fe20000011406 */
[----:B------:R-:W-:-:S04]  /*d8d0*/  IMAD.WIDE.U32 R2, R7, c[0x0][0x1e0], R2 ;  /* 0x0000780007027a25 */ /* 0x000fc800078e0002 */
[----:B------:R-:W-:Y:S02]  /*d8e0*/  IMAD R4, R4, c[0x0][0x1f0], RZ ;  /* 0x00007c0004047a24 */ /* 0x000fe400078e02ff */
[----:B------:R-:W-:Y:S02]  /*d8f0*/  IMAD.IADD R3, R5, 0x1, R3 ;  /* 0x0000000105037824 */ /* 0x000fe400078e0203 */
[C---:B------:R-:W-:Y:S01]  /*d900*/  IMAD R5, R10.reuse, c[0x0][0x1f4], R4 ;  /* 0x00007d000a057a24 */ /* 0x040fe200078e0204 */
[----:B------:R-:W-:Y:S01]  /*d910*/  SHF.R.S32.HI R4, RZ, 0x1f, R0 ;  /* 0x0000001fff047819 */ /* 0x000fe20000011400 */
[----:B------:R-:W-:-:S04]  /*d920*/  IMAD.WIDE.U32 R2, R10, c[0x0][0x1f0], R2 ;  /* 0x00007c000a027a25 */ /* 0x000fc800078e0002 */
[----:B------:R-:W-:Y:S02]  /*d930*/  IMAD R4, R4, c[0x0][0x1e8], RZ ;  /* 0x00007a0004047a24 */ /* 0x000fe400078e02ff */
[----:B------:R-:W-:Y:S02]  /*d940*/  IMAD.IADD R3, R5, 0x1, R3 ;  /* 0x0000000105037824 */ /* 0x000fe400078e0203 */
[C---:B------:R-:W-:Y:S02]  /*d950*/  IMAD R4, R0.reuse, c[0x0][0x1ec], R4 ;  /* 0x00007b0000047a24 */ /* 0x040fe400078e0204 */
[----:B------:R-:W-:-:S05]  /*d960*/  IMAD.WIDE.U32 R2, R0, c[0x0][0x1e8], R2 ;  /* 0x00007a0000027a25 */ /* 0x000fca00078e0002 */
[----:B------:R-:W-:Y:S02]  /*d970*/  IADD3 R0, R4, R3, RZ ;  /* 0x0000000304007210 */ /* 0x000fe40007ffe0ff */
[----:B------:R-:W-:-:S04]  /*d980*/  LEA R6, P0, R2, c[0x0][0x1d0], 0x1 ;  /* 0x0000740002067a11 */ /* 0x000fc800078008ff */
[----:B------:R-:W-:Y:S02]  /*d990*/  LEA.HI.X R7, R2, c[0x0][0x1d4], R0, 0x1, P0 ;  /* 0x0000750002077a11 */ /* 0x000fe400000f0c00 */
[----:B------:R-:W-:-:S03]  /*d9a0*/  IADD3 R4, P0, R6, UR7, RZ ;  /* 0x0000000706047c10 */ /* 0x000fc6000ff1e0ff */
[----:B----4-:R-:W-:Y:S01]  /*d9b0*/  STG.E.128 [R6.64], R32 ;  /* 0x0000002006007986 */ /* 0x010fe2000c101d0a */
[----:B------:R-:W-:Y:S02]  /*d9c0*/  IADD3.X R5, R7, UR5, RZ, P0, !PT ;  /* 0x0000000507057c10 */ /* 0x000fe400087fe4ff */
[----:B------:R-:W-:-:S03]  /*d9d0*/  IADD3 R2, P0, R4, UR7, RZ ;  /* 0x0000000704027c10 */ /* 0x000fc6000ff1e0ff */
[----:B-1----:R-:W-:Y:S01]  /*d9e0*/  STG.E.128 [R4.64], R28 ;  /* 0x0000001c04007986 */ /* 0x002fe2000c101d0a */
[----:B------:R-:W-:Y:S02]  /*d9f0*/  IADD3.X R3, R5, UR5, RZ, P0, !PT ;  /* 0x0000000505037c10 */ /* 0x000fe400087fe4ff */
[----:B------:R-:W-:-:S03]  /*da00*/  IADD3 R8, P0, R2, UR7, RZ ;  /* 0x0000000702087c10 */ /* 0x000fc6000ff1e0ff */
[----:B------:R-:W-:Y:S01]  /*da10*/  STG.E.128 [R2.64], R16 ;  /* 0x0000001002007986 */ /* 0x000fe2000c101d0a */
[----:B------:R-:W-:-:S05]  /*da20*/  IADD3.X R9, R3, UR5, RZ, P0, !PT ;  /* 0x0000000503097c10 */ /* 0x000fca00087fe4ff */
[----:B--2---:R-:W-:Y:S01]  /*da30*/  STG.E.128 [R8.64], R12 ;  /* 0x0000000c08007986 */ /* 0x004fe2000c101d0a */
[----:B------:R-:W-:Y:S05]  /*da40*/  EXIT ;  /* 0x000000000000794d */ /* 0x000fea0003800000 */
.L_x_2174:
        /* <DEDUP_REMOVED lines=11> */
.L_x_7872:


//--------------------- .text._ZN5flash24flash_fwd_splitkv_kernelI23Flash_fwd_kernel_traitsILi64ELi64ELi256ELi4ELb0ELb0EN7cutlass10bfloat16_tE19Flash_kernel_traitsILi64ELi64ELi256ELi4ES3_EELb1ELb0ELb0ELb1ELb1ELb1ELb0ELb0EEEvNS_16Flash_fwd_paramsE --------------------------
	.section	.text._ZN5flash24flash_fwd_splitkv_kernelI23Flash_fwd_kernel_traitsILi64ELi64ELi256ELi4ELb0ELb0EN7cutlass10bfloat16_tE19Flash_kernel_traitsILi64ELi64ELi256ELi4ES3_EELb1ELb0ELb0ELb1ELb1ELb1ELb0ELb0EEEvNS_16Flash_fwd_paramsE,"ax",@progbits
	.sectioninfo	@"SHI_REGISTERS=255"
	.align	128
        .global         _ZN5flash24flash_fwd_splitkv_kernelI23Flash_fwd_kernel_traitsILi64ELi64ELi256ELi4ELb0ELb0EN7cutlass10bfloat16_tE19Flash_kernel_traitsILi64ELi64ELi256ELi4ES3_EELb1ELb0ELb0ELb1ELb1ELb1ELb0ELb0EEEvNS_16Flash_fwd_paramsE
        .type           _ZN5flash24flash_fwd_splitkv_kernelI23Flash_fwd_kernel_traitsILi64ELi64ELi256ELi4ELb0ELb0EN7cutlass10bfloat16_tE19Flash_kernel_traitsILi64ELi64ELi256ELi4ES3_EELb1ELb0ELb0ELb1ELb1ELb1ELb0ELb0EEEvNS_16Flash_fwd_paramsE,@function
        .size           _ZN5flash24flash_fwd_splitkv_kernelI23Flash_fwd_kernel_traitsILi64ELi64ELi256ELi4ELb0ELb0EN7cutlass10bfloat16_tE19Flash_kernel_traitsILi64ELi64ELi256ELi4ES3_EELb1ELb0ELb0ELb1ELb1ELb1ELb0ELb0EEEvNS_16Flash_fwd_paramsE,(.L_x_7873 - _ZN5flash24flash_fwd_splitkv_kernelI23Flash_fwd_kernel_traitsILi64ELi64ELi256ELi4ELb0ELb0EN7cutlass10bfloat16_tE19Flash_kernel_traitsILi64ELi64ELi256ELi4ES3_EELb1ELb0ELb0ELb1ELb1ELb1ELb0ELb0EEEvNS_16Flash_fwd_paramsE)
        .other          _ZN5flash24flash_fwd_splitkv_kernelI23Flash_fwd_kernel_traitsILi64ELi64ELi256ELi4ELb0ELb0EN7cutlass10bfloat16_tE19Flash_kernel_traitsILi64ELi64ELi256ELi4ES3_EELb1ELb0ELb0ELb1ELb1ELb1ELb0ELb0EEEvNS_16Flash_fwd_paramsE,@"STO_CUDA_ENTRY STV_DEFAULT"
_ZN5flash24flash_fwd_splitkv_kernelI23Flash_fwd_kernel_traitsILi64ELi64ELi256ELi4ELb0ELb0EN7cutlass10bfloat16_tE19Flash_kernel_traitsILi64ELi64ELi256ELi4ES3_EELb1ELb0ELb0ELb1ELb1ELb1ELb0ELb0EEEvNS_16Flash_fwd_paramsE:
.text._ZN5flash24flash_fwd_splitkv_kernelI23Flash_fwd_kernel_traitsILi64ELi64ELi256ELi4ELb0ELb0EN7cutlass10bfloat16_tE19Flash_kernel_traitsILi64ELi64ELi256ELi4ES3_EELb1ELb0ELb0ELb1ELb1ELb1ELb0ELb0EEEvNS_16Flash_fwd_paramsE:
        /* <DEDUP_REMOVED lines=114> */
.L_x_2175:
        /* <DEDUP_REMOVED lines=20> */
.L_x_2176:
[----:B------:R-:W-:Y:S01]  /*0860*/  MOV R6, R2 ;  /* 0x0000000200067202 */ /* 0x000fe20000000f00 */
[----:B------:R-:W-:Y:S01]  /*0870*/  IMAD.MOV.U32 R7, RZ, RZ, R0 ;  /* 0x000000ffff077224 */ /* 0x000fe200078e0000 */
[----:B------:R-:W-:-:S04]  /*0880*/  IABS R3, c[0x0][0x2d0] ;  /* 0x0000b40000037a13 */ /* 0x000fc80000000000 */
[----:B------:R1:W-:Y:S01]  /*0890*/  STL.64 [R1+0x8], R6 ;  /* 0x0000080601007387 */ /* 0x0003e20000100a00 */
[----:B------:R-:W-:Y:S01]  /*08a0*/  IMAD.MOV.U32 R249, RZ, RZ, R3 ;  /* 0x000000fffff97224 */ /* 0x000fe200078e0003 */
[----:B------:R-:W-:Y:S05]  /*08b0*/  @P6 BRA `(.L_x_2177) ;  /* 0x000004c000006947 */ /* 0x000fea0003800000 */
[----:B------:R-:W2:Y:S01]  /*08c0*/  I2F.RP R2, R249 ;  /* 0x000000f900027306 */ /* 0x000ea20000209400 */
[----:B------:R-:W-:-:S04]  /*08d0*/  LEA R14, R188, 0xffffff00, 0x8 ;  /* 0xffffff00bc0e7811 */ /* 0x000fc800078e40ff */
[----:B------:R-:W-:-:S03]  /*08e0*/  IABS R4, R14 ;  /* 0x0000000e00047213 */ /* 0x000fc60000000000 */
[----:B--2---:R-:W2:Y:S02]  /*08f0*/  MUFU.RCP R2, R2 ;  /* 0x0000000200027308 */ /* 0x004ea40000001000 */
[----:B--2---:R-:W-:-:S06]  /*0900*/  IADD3 R2, R2, 0xffffffe, RZ ;  /* 0x0ffffffe02027810 */ /* 0x004fcc0007ffe0ff */
[----:B------:R-:W2:Y:S02]  /*0910*/  F2I.FTZ.U32.TRUNC.NTZ R3, R2 ;  /* 0x0000000200037305 */ /* 0x000ea4000021f000 */
[----:B--2---:R-:W-:Y:S02]  /*0920*/  IMAD.MOV R0, RZ, RZ, -R3 ;  /* 0x000000ffff007224 */ /* 0x004fe400078e0a03 */
        /* <DEDUP_REMOVED lines=19> */
[----:B------:R2:W3:Y:S01]  /*0a60*/  LDG.E R5, [R2.64] ;  /* 0x0000000a02057981 */ /* 0x0004e2000c1e1900 */
[----:B-1----:R-:W-:Y:S02]  /*0a70*/  IABS R6, c[0x0][0x1c8] ;  /* 0x0000720000067a13 */ /* 0x002fe40000000000 */
[----:B------:R-:W-:Y:S02]  /*0a80*/  IABS R7, R26 ;  /* 0x0000001a00077213 */ /* 0x000fe40000000000 */
[----:B--2---:R-:W1:Y:S08]  /*0a90*/  I2F.RP R2, R6 ;  /* 0x0000000600027306 */ /* 0x004e700000209400 */
        /* <DEDUP_REMOVED lines=28> */
[----:B---3--:R-:W-:Y:S01]  /*0c60*/  SHF.R.S32.HI R8, RZ, 0x1f, R5 ;  /* 0x0000001fff087819 */ /* 0x008fe20000011405 */
        /* <DEDUP_REMOVED lines=17> */
.L_x_2177:
[----:B------:R-:W-:Y:S02]  /*0d80*/  IABS R5, c[0x0][0x1c8] ;  /* 0x0000720000057a13 */ /* 0x000fe40000000000 */
[----:B------:R-:W-:Y:S02]  /*0d90*/  IABS R4, R26 ;  /* 0x0000001a00047213 */ /* 0x000fe40000000000 */
[----:B------:R-:W2:Y:S01]  /*0da0*/  I2F.RP R2, R5 ;  /* 0x0000000500027306 */ /* 0x000ea20000209400 */
[----:B------:R-:W-:Y:S02]  /*0db0*/  LEA R14, R188, 0xffffff00, 0x8 ;  /* 0xffffff00bc0e7811 */ /* 0x000fe400078e40ff */
[----:B-----5:R-:W-:-:S02]  /*0dc0*/  SHF.R.S32.HI R11, RZ, 0x1f, R10 ;  /* 0x0000001fff0b7819 */ /* 0x020fc4000001140a */
[----:B------:R-:W-:-:S03]  /*0dd0*/  SHF.R.S32.HI R20, RZ, 0x1f, R14 ;  /* 0x0000001fff147819 */ /* 0x000fc6000001140e */
[----:B-1----:R-:W-:Y:S01]  /*0de0*/  IMAD R6, R11, c[0x0][0x180], RZ ;  /* 0x000060000b067a24 */ /* 0x002fe200078e02ff */
[----:B--2---:R-:W1:Y:S02]  /*0df0*/  MUFU.RCP R2, R2 ;  /* 0x0000000200027308 */ /* 0x004e640000001000 */
        /* <DEDUP_REMOVED lines=48> */
.L_x_2178:
        /* <DEDUP_REMOVED lines=49> */
[----:B------:R-:W-:-:S04]  /*1410*/  IMAD.WIDE.U32 R8, R26, c[0x0][0x1a8], R4 ;  /* 0x00006a001a087a25 */ /* 0x000fc800078e0004 */
[----:B------:R-:W-:Y:S02]  /*1420*/  IMAD R17, R6, c[0x0][0x1a0], RZ ;  /* 0x0000680006117a24 */ /* 0x000fe400078e02ff */
[----:B------:R-:W-:Y:S02]  /*1430*/  IMAD.IADD R5, R11, 0x1, R16 ;  /* 0x000000010b057824 */ /* 0x000fe400078e0210 */
[C---:B------:R-:W-:Y:S02]  /*1440*/  IMAD R11, R2.reuse, c[0x0][0x19c], R0 ;  /* 0x00006700020b7a24 */ /* 0x040fe400078e0200 */
[----:B------:R-:W-:-:S04]  /*1450*/  IMAD.WIDE.U32 R6, R2, c[0x0][0x198], R12 ;  /* 0x0000660002067a25 */ /* 0x000fc800078e000c */
[----:B------:R-:W-:Y:S01]  /*1460*/  IMAD R15, R15, c[0x0][0x1a8], RZ ;  /* 0x00006a000f0f7a24 */ /* 0x000fe200078e02ff */
[----:B------:R-:W-:Y:S01]  /*1470*/  LEA R28, P0, R6, c[0x0][0x168], 0x1 ;  /* 0x00005a00061c7a11 */ /* 0x000fe200078008ff */
[----:B------:R-:W-:Y:S02]  /*1480*/  IMAD.IADD R7, R7, 0x1, R11 ;  /* 0x0000000107077824 */ /* 0x000fe400078e020b */
[----:B------:R-:W-:Y:S02]  /*1490*/  IMAD R15, R26, c[0x0][0x1ac], R15 ;  /* 0x00006b001a0f7a24 */ /* 0x000fe400078e020f */
[----:B------:R-:W-:Y:S01]  /*14a0*/  IMAD.MOV.U32 R4, RZ, RZ, R10 ;  /* 0x000000ffff047224 */ /* 0x000fe200078e000a */
[----:B------:R-:W-:Y:S01]  /*14b0*/  LEA.HI.X R6, R6, c[0x0][0x16c], R7, 0x1, P0 ;  /* 0x00005b0006067a11 */ /* 0x000fe200000f0c07 */
[----:B------:R-:W-:Y:S01]  /*14c0*/  IMAD.MOV.U32 R250, RZ, RZ, R28 ;  /* 0x000000fffffa7224 */ /* 0x000fe200078e001c */
[----:B------:R-:W-:Y:S01]  /*14d0*/  STL [R1+0x24], R28 ;  /* 0x0000241c01007387 */ /* 0x000fe20000100800 */
[----:B------:R-:W-:-:S02]  /*14e0*/  IMAD.IADD R3, R9, 0x1, R15 ;  /* 0x0000000109037824 */ /* 0x000fc400078e020f */
[----:B------:R-:W-:Y:S01]  /*14f0*/  IMAD.MOV.U32 R2, RZ, RZ, R8 ;  /* 0x000000ffff027224 */ /* 0x000fe200078e0008 */
[----:B------:R1:W-:Y:S01]  /*1500*/  STL [R1+0x20], R6 ;  /* 0x0000200601007387 */ /* 0x0003e20000100800 */
[----:B------:R-:W-:Y:S02]  /*1510*/  IMAD R0, R19, c[0x0][0x190], RZ ;  /* 0x0000640013007a24 */ /* 0x000fe400078e02ff */
[C---:B------:R-:W-:Y:S02]  /*1520*/  IMAD R9, R14.reuse, c[0x0][0x1a4], R17 ;  /* 0x000069000e097a24 */ /* 0x040fe400078e0211 */
[----:B------:R-:W-:Y:S01]  /*1530*/  IMAD.WIDE.U32 R4, R14, c[0x0][0x1a0], R4 ;  /* 0x000068000e047a25 */ /* 0x000fe200078e0004 */
[----:B------:R-:W-:-:S03]  /*1540*/  IADD3 R14, P0, R250, UR9, RZ ;  /* 0x00000009fa0e7c10 */ /* 0x000fc6000ff1e0ff */
[----:B------:R-:W-:Y:S01]  /*1550*/  IMAD.MOV.U32 R251, RZ, RZ, R6 ;  /* 0x000000fffffb7224 */ /* 0x000fe200078e0006 */
[----:B------:R-:W-:Y:S01]  /*1560*/  LEA R178, P1, R4, c[0x0][0x170], 0x1 ;  /* 0x00005c0004b27a11 */ /* 0x000fe200078208ff */
[C---:B------:R-:W-:Y:S02]  /*1570*/  IMAD R0, R18.reuse, c[0x0][0x194], R0 ;  /* 0x0000650012007a24 */ /* 0x040fe400078e0200 */
[----:B------:R-:W-:Y:S01]  /*1580*/  IMAD.WIDE.U32 R2, R18, c[0x0][0x190], R2 ;  /* 0x0000640012027a25 */ /* 0x000fe200078e0002 */
[----:B------:R-:W-:Y:S02]  /*1590*/  IADD3.X R15, R251, UR5, RZ, P0, !PT ;  /* 0x00000005fb0f7c10 */ /* 0x000fe400087fe4ff */
[----:B------:R-:W-:Y:S01]  /*15a0*/  IADD3 R12, P0, R14, UR9, RZ ;  /* 0x000000090e0c7c10 */ /* 0x000fe2000ff1e0ff */
[----:B------:R-:W-:Y:S02]  /*15b0*/  IMAD.IADD R5, R5, 0x1, R9 ;  /* 0x0000000105057824 */ /* 0x000fe400078e0209 */
[----:B------:R-:W-:Y:S01]  /*15c0*/  IMAD.IADD R0, R3, 0x1, R0 ;  /* 0x0000000103007824 */ /* 0x000fe200078e0200 */
[----:B------:R-:W-:Y:S01]  /*15d0*/  IADD3.X R13, R15, UR5, RZ, P0, !PT ;  /* 0x000000050f0d7c10 */ /* 0x000fe200087fe4ff */
[----:B------:R-:W-:Y:S01]  /*15e0*/  IMAD.SHL.U32 R241, R241, 0x2, RZ ;  /* 0x00000002f1f17824 */ /* 0x000fe200078e00ff */
[----:B------:R-:W-:-:S02]  /*15f0*/  LEA.HI.X R179, R4, c[0x0][0x174], R5, 0x1, P1 ;  /* 0x00005d0004b37a11 */ /* 0x000fc400008f0c05 */
[----:B------:R-:W-:Y:S02]  /*1600*/  IADD3 R10, P0, R12, UR9, RZ ;  /* 0x000000090c0a7c10 */ /* 0x000fe4000ff1e0ff */
[C---:B-1----:R-:W-:Y:S02]  /*1610*/  LEA R6, P2, R2.reuse, c[0x0][0x160], 0x1 ;  /* 0x0000580002067a11 */ /* 0x042fe400078408ff */
[----:B------:R-:W-:Y:S02]  /*1620*/  IADD3.X R11, R13, UR5, RZ, P0, !PT ;  /* 0x000000050d0b7c10 */ /* 0x000fe400087fe4ff */
[----:B------:R-:W-:Y:S02]  /*1630*/  LEA.HI.X R7, R2, c[0x0][0x164], R0, 0x1, P2 ;  /* 0x0000590002077a11 */ /* 0x000fe400010f0c00 */
[----:B------:R-:W-:Y:S02]  /*1640*/  IADD3 R4, P1, R6, UR12, RZ ;  /* 0x0000000c06047c10 */ /* 0x000fe4000ff3e0ff */
[----:B------:R-:W-:Y:S01]  /*1650*/  IADD3 R8, P0, R10, UR9, RZ ;  /* 0x000000090a087c10 */ /* 0x000fe2000ff1e0ff */
[----:B------:R-:W-:Y:S01]  /*1660*/  @!PT LDS RZ, [RZ] ;  /* 0x00000000fffff984 */ /* 0x000fe20000000800 */
[----:B------:R-:W-:Y:S01]  /*1670*/  @!PT LDS RZ, [RZ] ;  /* 0x00000000fffff984 */ /* 0x000fe20000000800 */
[----:B------:R-:W-:Y:S01]  /*1680*/  @!PT LDS RZ, [RZ] ;  /* 0x00000000fffff984 */ /* 0x000fe20000000800 */
[----:B------:R1:W-:Y:S01]  /*1690*/  LDGSTS.E.BYPASS.LTC128B.128 [R241], [R6.64] ;  /* 0x0000000006f17fae */ /* 0x0003e2000b901d4a */
[----:B------:R-:W-:-:S02]  /*16a0*/  IADD3.X R5, R7, UR7, RZ, P1, !PT ;  /* 0x0000000707057c10 */ /* 0x000fc40008ffe4ff */
[----:B------:R-:W-:Y:S02]  /*16b0*/  IADD3 R2, P1, R4, UR12, RZ ;  /* 0x0000000c04027c10 */ /* 0x000fe4000ff3e0ff */
[----:B------:R-:W-:Y:S01]  /*16c0*/  IADD3.X R9, R11, UR5, RZ, P0, !PT ;  /* 0x000000050b097c10 */ /* 0x000fe200087fe4ff */
[----:B------:R2:W-:Y:S01]  /*16d0*/  LDGSTS.E.BYPASS.LTC128B.128 [R241+0x800], [R4.64] ;  /* 0x0080000004f17fae */ /* 0x0005e2000b901d4a */
[----:B------:R-:W-:Y:S02]  /*16e0*/  IADD3.X R3, R5, UR7, RZ, P1, !PT ;  /* 0x0000000705037c10 */ /* 0x000fe40008ffe4ff */
[----:B------:R-:W-:-:S03]  /*16f0*/  IADD3 R16, P1, R2, UR12, RZ ;  /* 0x0000000c02107c10 */ /* 0x000fc6000ff3e0ff */
        /* <DEDUP_REMOVED lines=8> */
[----:B------:R-:W-:Y:S02]  /*1780*/  IADD3.X R7, R9, UR5, RZ, P0, !PT ;  /* 0x0000000509077c10 */ /* 0x000fe400087fe4ff */
[----:B--2---:R-:W-:-:S04]  /*1790*/  IADD3 R4, P0, R6, UR9, RZ ;  /* 0x0000000906047c10 */ /* 0x004fc8000ff1e0ff */
[----:B------:R-:W-:Y:S01]  /*17a0*/  IADD3.X R5, R7, UR5, RZ, P0, !PT ;  /* 0x0000000507057c10 */ /* 0x000fe200087fe4ff */
[----:B---3--:R-:W-:Y:S02]  /*17b0*/  IMAD.MOV.U32 R2, RZ, RZ, R250 ;  /* 0x000000ffff027224 */ /* 0x008fe400078e00fa */
[----:B------:R-:W-:-:S05]  /*17c0*/  IMAD.MOV.U32 R3, RZ, RZ, R251 ;  /* 0x000000ffff037224 */ /* 0x000fca00078e00fb */
[----:B------:R1:W-:Y:S04]  /*17d0*/  LDGSTS.E.BYPASS.LTC128B.128 [R241+0x2000], [R2.64] ;  /* 0x0200000002f17fae */ /* 0x0003e8000b901d4a */
        /* <DEDUP_REMOVED lines=20> */
[----:B------:R-:W-:-:S03]  /*1920*/  IADD3 R4, P0, R6, UR9, RZ ;  /* 0x0000000906047c10 */ /* 0x000fc6000ff1e0ff */
[----:B------:R5:W-:Y:S01]  /*1930*/  LDGSTS.E.BYPASS.LTC128B.128 [R241+0x7800], [R6.64] ;  /* 0x0780000006f17fae */ /* 0x000be2000b901d4a */
[----:B------:R-:W-:Y:S02]  /*1940*/  IADD3.X R5, R7, UR5, RZ, P0, !PT ;  /* 0x0000000507057c10 */ /* 0x000fe400087fe4ff */
[----:B-1----:R-:W-:-:S03]  /*1950*/  IADD3 R2, P0, R4, UR9, RZ ;  /* 0x0000000904027c10 */ /* 0x002fc6000ff1e0ff */
[----:B------:R1:W-:Y:S01]  /*1960*/  LDGSTS.E.BYPASS.LTC128B.128 [R241+0x8000], [R4.64] ;  /* 0x0800000004f17fae */ /* 0x0003e2000b901d4a */
[----:B------:R-:W-:-:S05]  /*1970*/  IADD3.X R3, R5, UR5, RZ, P0, !PT ;  /* 0x0000000505037c10 */ /* 0x000fca00087fe4ff */
[----:B------:R2:W-:Y:S01]  /*1980*/  LDGSTS.E.BYPASS.LTC128B.128 [R241+0x8800], [R2.64] ;  /* 0x0880000002f17fae */ /* 0x0005e2000b901d4a */
[----:B-----5:R-:W-:-:S04]  /*1990*/  IADD3 R6, P0, R2, UR9, RZ ;  /* 0x0000000902067c10 */ /* 0x020fc8000ff1e0ff */
[----:B------:R-:W-:Y:S02]  /*19a0*/  IADD3.X R7, R3, UR5, RZ, P0, !PT ;  /* 0x0000000503077c10 */ /* 0x000fe400087fe4ff */
[----:B-1----:R-:W-:Y:S01]  /*19b0*/  SHF.R.S32.HI R4, RZ, 0x4, R22 ;  /* 0x00000004ff047819 */ /* 0x002fe20000011416 */
[----:B------:R-:W-:Y:S02]  /*19c0*/  IMAD.SHL.U32 R5, R48, 0x40, RZ ;  /* 0x0000004030057824 */ /* 0x000fe400078e00ff */
[----:B------:R1:W-:Y:S01]  /*19d0*/  LDGSTS.E.BYPASS.LTC128B.128 [R241+0x9000], [R6.64] ;  /* 0x0900000006f17fae */ /* 0x0003e2000b901d4a */
[----:B------:R-:W-:Y:S02]  /*19e0*/  LEA.HI R0, R22, R4, RZ, 0x1 ;  /* 0x0000000416007211 */ /* 0x000fe400078f08ff */
[----:B--2---:R-:W-:-:S04]  /*19f0*/  IADD3 R2, P0, R6, UR9, RZ ;  /* 0x0000000906027c10 */ /* 0x004fc8000ff1e0ff */
[----:B------:R-:W-:-:S05]  /*1a00*/  IADD3.X R3, R7, UR5, RZ, P0, !PT ;  /* 0x0000000507037c10 */ /* 0x000fca00087fe4ff */
[----:B------:R2:W-:Y:S04]  /*1a10*/  LDGSTS.E.BYPASS.LTC128B.128 [R241+0x9800], [R2.64] ;  /* 0x0980000002f17fae */ /* 0x0005e8000b901d4a */
[----:B------:R-:W0:Y:S01]  /*1a20*/  LDGDEPBAR ;  /* 0x00000000000079af */ /* 0x000e220000000000 */
[----:B-1----:R-:W-:-:S04]  /*1a30*/  IADD3 R6, P0, R178, UR12, RZ ;  /* 0x0000000cb2067c10 */ /* 0x002fc8000ff1e0ff */
[----:B------:R-:W-:Y:S02]  /*1a40*/  IADD3.X R7, R179, UR7, RZ, P0, !PT ;  /* 0x00000007b3077c10 */ /* 0x000fe400087fe4ff */
[----:B--2---:R-:W-:Y:S01]  /*1a50*/  LOP3.LUT R2, R0, 0xfffffffe, RZ, 0xc0, !PT ;  /* 0xfffffffe00027812 */ /* 0x004fe200078ec0ff */
        /* <DEDUP_REMOVED lines=67> */
[----:B----4-:R-:W-:Y:S01]  /*1e90*/  IADD3 R10, P0, R6, UR12, RZ ;  /* 0x0000000c060a7c10 */ /* 0x010fe2000ff1e0ff */
[----:B-1----:R-:W-:Y:S01]  /*1ea0*/  IMAD.SHL.U32 R5, R3, 0x2, RZ ;  /* 0x0000000203057824 */ /* 0x002fe200078e00ff */
[----:B------:R-:W-:Y:S01]  /*1eb0*/  LOP3.LUT R3, R126, 0xffffffe0, RZ, 0xc0, !PT ;  /* 0xffffffe07e037812 */ /* 0x000fe200078ec0ff */
[----:B------:R1:W-:Y:S01]  /*1ec0*/  LDGSTS.E.BYPASS.LTC128B.128 [R241+0x11000], [R6.64] ;  /* 0x1100000006f17fae */ /* 0x0003e2000b901d4a */
[----:B------:R-:W-:Y:S01]  /*1ed0*/  IADD3.X R11, R7, UR7, RZ, P0, !PT ;  /* 0x00000007070b7c10 */ /* 0x000fe200087fe4ff */
[----:B------:R-:W-:Y:S01]  /*1ee0*/  IMAD.MOV.U32 R4, RZ, RZ, 0x40 ;  /* 0x00000040ff047424 */ /* 0x000fe200078e00ff */
[----:B------:R-:W-:-:S03]  /*1ef0*/  LOP3.LUT P0, RZ, R48, 0x2, RZ, 0xc0, !PT ;  /* 0x0000000230ff7812 */ /* 0x000fc6000780c0ff */
[----:B------:R3:W-:Y:S01]  /*1f00*/  LDGSTS.E.BYPASS.LTC128B.128 [R241+0x11800], [R10.64] ;  /* 0x118000000af17fae */ /* 0x0007e2000b901d4a */
[----:B------:R-:W-:Y:S02]  /*1f10*/  SEL R2, R27, 0xffffffe0, !P0 ;  /* 0xffffffe01b027807 */ /* 0x000fe40004000000 */
[----:B------:R-:W-:Y:S01]  /*1f20*/  LOP3.LUT P0, RZ, R48, 0x4, RZ, 0xc0, !PT ;  /* 0x0000000430ff7812 */ /* 0x000fe2000780c0ff */
[----:B------:R-:W-:Y:S01]  /*1f30*/  LDSM.16.M88.4 R20, [R222] ;  /* 0x00000000de14783b */ /* 0x000fe20000000200 */
[----:B------:R-:W-:Y:S01]  /*1f40*/  SEL R4, R4, 0xffffffc0, !P1 ;  /* 0xffffffc004047807 */ /* 0x000fe20004800000 */
[----:B------:R-:W-:Y:S02]  /*1f50*/  IMAD.IADD R219, R220, 0x1, R2 ;  /* 0x00000001dcdb7824 */ /* 0x000fe400078e0202 */
[----:B-----5:R-:W2:Y:S02]  /*1f60*/  LDSM.16.M88.4 R12, [R5+0x2000] ;  /* 0x00200000050c783b */ /* 0x020ea40000000200 */
[----:B------:R-:W-:-:S02]  /*1f70*/  IMAD.IADD R223, R222, 0x1, R4 ;  /* 0x00000001dedf7824 */ /* 0x000fc400078e0204 */
[----:B------:R-:W-:Y:S02]  /*1f80*/  LDSM.16.M88.4 R16, [R225] ;  /* 0x00000000e110783b */ /* 0x000fe40000000200 */
[----:B------:R-:W-:Y:S02]  /*1f90*/  IMAD.IADD R224, R0, 0x1, R223 ;  /* 0x0000000100e07824 */ /* 0x000fe400078e02df */
[----:B------:R-:W-:Y:S01]  /*1fa0*/  LDSM.16.M88.4 R36, [R219+0x800] ;  /* 0x00080000db24783b */ /* 0x000fe20000000200 */
[----:B------:R-:W-:-:S03]  /*1fb0*/  @P0 IADD3 R221, R220, -0x40, RZ ;  /* 0xffffffc0dcdd0810 */ /* 0x000fc60007ffe0ff */
[----:B------:R-:W-:Y:S02]  /*1fc0*/  LDSM.16.M88.4 R44, [R5+0x3000] ;  /* 0x00300000052c783b */ /* 0x000fe40000000200 */
[----:B------:R-:W-:Y:S02]  /*1fd0*/  IMAD.IADD R218, R2, 0x1, R221 ;  /* 0x0000000102da7824 */ /* 0x000fe400078e02dd */
[----:B------:R-:W-:Y:S04]  /*1fe0*/  LDSM.16.M88.4 R40, [R219] ;  /* 0x00000000db28783b */ /* 0x000fe80000000200 */
[----:B---3--:R-:W3:Y:S04]  /*1ff0*/  LDSM.16.M88.4 R8, [R5+0x2800] ;  /* 0x002800000508783b */ /* 0x008ee80000000200 */
[----:B------:R-:W4:Y:S04]  /*2000*/  LDSM.16.M88.4 R56, [R219+0x1000] ;  /* 0x00100000db38783b */ /* 0x000f280000000200 */
[----:B------:R-:W-:Y:S04]  /*2010*/  LDSM.16.M88.4 R52, [R5+0x3800] ;  /* 0x003800000534783b */ /* 0x000fe80000000200 */
[----:B------:R-:W-:Y:S04]  /*2020*/  LDSM.16.M88.4 R48, [R219+0x1800] ;  /* 0x00180000db30783b */ /* 0x000fe80000000200 */
[----:B------:R-:W-:Y:S01]  /*2030*/  LDSM.16.M88.4 R60, [R5+0x4800] ;  /* 0x00480000053c783b */ /* 0x000fe20000000200 */
[C---:B--2---:R-:W-:Y:S03]  /*2040*/  HMMA.16816.F32.BF16 R32, R20.reuse, R12, RZ ;  /* 0x0000000c1420723c */ /* 0x044fe600000418ff */
[----:B------:R-:W-:Y:S04]  /*2050*/  LDSM.16.M88.4 R64, [R218] ;  /* 0x00000000da40783b */ /* 0x000fe80000000200 */
[----:B------:R-:W-:Y:S01]  /*2060*/  LDSM.16.M88.4 R116, [R5+0x5000] ;  /* 0x005000000574783b */ /* 0x000fe20000000200 */
[C---:B------:R-:W-:Y:S03]  /*2070*/  HMMA.16816.F32.BF16 R28, R20.reuse, R14, RZ ;  /* 0x0000000e141c723c */ /* 0x040fe600000418ff */
[----:B------:R-:W-:Y:S04]  /*2080*/  LDSM.16.M88.4 R120, [R219+0x3000] ;  /* 0x00300000db78783b */ /* 0x000fe80000000200 */
[----:B------:R-:W0:Y:S01]  /*2090*/  LDGDEPBAR ;  /* 0x00000000000079af */ /* 0x000e220000000000 */
[C---:B---3--:R-:W-:Y:S08]  /*20a0*/  HMMA.16816.F32.BF16 R24, R20.reuse, R8, RZ ;  /* 0x000000081418723c */ /* 0x048ff000000418ff */
[C---:B------:R-:W-:Y:S08]  /*20b0*/  HMMA.16816.F32.BF16 R12, R20.reuse, R10, RZ ;  /* 0x0000000a140c723c */ /* 0x040ff000000418ff */
[----:B------:R-:W-:Y:S08]  /*20c0*/  HMMA.16816.F32.BF16 R8, R20, R44, RZ ;  /* 0x0000002c1408723c */ /* 0x000ff000000418ff */
[C---:B------:R-:W-:Y:S01]  /*20d0*/  HMMA.16816.F32.BF16 R92, R16.reuse, R36, R24 ;  /* 0x00000024105c723c */ /* 0x040fe20000041818 */
[----:B------:R-:W2:Y:S07]  /*20e0*/  LDSM.16.M88.4 R24, [R5+0x4000] ;  /* 0x004000000518783b */ /* 0x000eae0000000200 */
[C---:B------:R-:W-:Y:S08]  /*20f0*/  HMMA.16816.F32.BF16 R72, R16.reuse, R40, R32 ;  /* 0x000000281048723c */ /* 0x040ff00000041820 */
[C---:B------:R-:W-:Y:S01]  /*2100*/  HMMA.16816.F32.BF16 R68, R16.reuse, R42, R28 ;  /* 0x0000002a1044723c */ /* 0x040fe2000004181c */
[----:B------:R-:W3:Y:S07]  /*2110*/  LDSM.16.M88.4 R40, [R219+0x2000] ;  /* 0x00200000db28783b */ /* 0x000eee0000000200 */
[C---:B----4-:R-:W-:Y:S08]  /*2120*/  HMMA.16816.F32.BF16 R104, R16.reuse, R56, R8 ;  /* 0x000000381068723c */ /* 0x050ff00000041808 */
[----:B------:R-:W-:Y:S01]  /*2130*/  HMMA.16816.F32.BF16 R108, R16, R38, R12 ;  /* 0x00000026106c723c */ /* 0x000fe2000004180c */
[----:B------:R-:W-:Y:S07]  /*2140*/  LDSM.16.M88.4 R12, [R223] ;  /* 0x00000000df0c783b */ /* 0x000fee0000000200 */
[C---:B------:R-:W-:Y:S01]  /*2150*/  HMMA.16816.F32.BF16 R8, R20.reuse, R46, RZ ;  /* 0x0000002e1408723c */ /* 0x040fe200000418ff */
[----:B------:R-:W4:Y:S07]  /*2160*/  LDSM.16.M88.4 R44, [R221] ;  /* 0x00000000dd2c783b */ /* 0x000f2e0000000200 */
[C---:B--2---:R-:W-:Y:S08]  /*2170*/  HMMA.16816.F32.BF16 R28, R20.reuse, R24, RZ ;  /* 0x00000018141c723c */ /* 0x044ff000000418ff */
[----:B------:R-:W-:Y:S08]  /*2180*/  HMMA.16816.F32.BF16 R24, R20, R26, RZ ;  /* 0x0000001a1418723c */ /* 0x000ff000000418ff */
[----:B------:R-:W-:Y:S01]  /*2190*/  HMMA.16816.F32.BF16 R76, R16, R58, R8 ;  /* 0x0000003a104c723c */ /* 0x000fe20000041808 */
[----:B------:R-:W2:Y:S04]  /*21a0*/  LDSM.16.M88.4 R8, [R224] ;  /* 0x00000000e008783b */ /* 0x000ea80000000200 */
[----:B------:R-:W-:Y:S03]  /*21b0*/  LDSM.16.M88.4 R56, [R221+0x1000] ;  /* 0x00100000dd38783b */ /* 0x000fe60000000200 */
[C---:B------:R-:W-:Y:S08]  /*21c0*/  HMMA.16816.F32.BF16 R32, R20.reuse, R52, RZ ;  /* 0x000000341420723c */ /* 0x040ff000000418ff */
[----:B------:R-:W-:Y:S01]  /*21d0*/  HMMA.16816.F32.BF16 R36, R20, R54, RZ ;  /* 0x000000361424723c */ /* 0x000fe200000418ff */
[----:B------:R-:W5:Y:S07]  /*21e0*/  LDSM.16.M88.4 R52, [R219+0x2800] ;  /* 0x00280000db34783b */ /* 0x000f6e0000000200 */
[C---:B---3--:R-:W-:Y:S08]  /*21f0*/  HMMA.16816.F32.BF16 R96, R16.reuse, R40, R28 ;  /* 0x000000281060723c */ /* 0x048ff0000004181c */
[----:B------:R-:W-:Y:S08]  /*2200*/  HMMA.16816.F32.BF16 R112, R16, R42, R24 ;  /* 0x0000002a1070723c */ /* 0x000ff00000041818 */
[C---:B----4-:R-:W-:Y:S08]  /*2210*/  HMMA.16816.F32.BF16 R24, R12.reuse, R44, R72 ;  /* 0x0000002c0c18723c */ /* 0x050ff00000041848 */
[----:B------:R-:W-:Y:S01]  /*2220*/  HMMA.16816.F32.BF16 R40, R12, R46, R68 ;  /* 0x0000002e0c28723c */ /* 0x000fe20000041844 */
[----:B------:R-:W3:Y:S07]  /*2230*/  LDSM.16.M88.4 R44, [R221+0x800] ;  /* 0x00080000dd2c783b */ /* 0x000eee0000000200 */
[----:B------:R-:W-:Y:S08]  /*2240*/  HMMA.16816.F32.BF16 R80, R16, R48, R32 ;  /* 0x000000301050723c */ /* 0x000ff00000041820 */
[----:B------:R-:W-:Y:S08]  /*2250*/  HMMA.16816.F32.BF16 R32, R20, R62, RZ ;  /* 0x0000003e1420723c */ /* 0x000ff000000418ff */
[----:B------:R-:W-:Y:S08]  /*2260*/  HMMA.16816.F32.BF16 R100, R16, R50, R36 ;  /* 0x000000321064723c */ /* 0x000ff00000041824 */
[----:B------:R-:W-:Y:S01]  /*2270*/  HMMA.16816.F32.BF16 R36, R20, R60, RZ ;  /* 0x0000003c1424723c */ /* 0x000fe200000418ff */
[----:B------:R-:W4:Y:S07]  /*2280*/  LDSM.16.M88.4 R60, [R218+0x800] ;  /* 0x00080000da3c783b */ /* 0x000f2e0000000200 */
[----:B--2---:R-:W-:Y:S08]  /*2290*/  HMMA.16816.F32.BF16 R48, R8, R64, R24 ;  /* 0x000000400830723c */ /* 0x004ff00000041818 */
[----:B------:R-:W-:Y:S08]  /*22a0*/  HMMA.16816.F32.BF16 R28, R20, R116, RZ ;  /* 0x00000074141c723c */ /* 0x000ff000000418ff */
[----:B-----5:R-:W-:Y:S08]  /*22b0*/  HMMA.16816.F32.BF16 R84, R16, R54, R32 ;  /* 0x000000361054723c */ /* 0x020ff00000041820 */
[----:B---3--:R-:W-:Y:S01]  /*22c0*/  HMMA.16816.F32.BF16 R32, R12, R44, R92 ;  /* 0x0000002c0c20723c */ /* 0x008fe2000004185c */
[----:B------:R-:W-:-:S04]  /*22d0*/  FMUL.FTZ R2, R48, c[0x0][0x2ec] ;  /* 0x0000bb0030027a20 */ /* 0x000fc80000410000 */
[----:B------:R2:W3:Y:S03]  /*22e0*/  MUFU.TANH R162, R2 ;  /* 0x0000000200a27308 */ /* 0x0004e60000002400 */
[----:B------:R-:W-:Y:S08]  /*22f0*/  HMMA.16816.F32.BF16 R24, R8, R66, R40 ;  /* 0x000000420818723c */ /* 0x000ff00000041828 */
[----:B------:R-:W-:Y:S01]  /*2300*/  HMMA.16816.F32.BF16 R144, R16, R120, R28 ;  /* 0x000000781090723c */ /* 0x000fe2000004181c */
[----:B--2---:R-:W-:-:S07]  /*2310*/  FMUL.FTZ R2, R49, c[0x0][0x2ec] ;  /* 0x0000bb0031027a20 */ /* 0x004fce0000410000 */
[----:B------:R-:W-:Y:S01]  /*2320*/  HMMA.16816.F32.BF16 R28, R12, R46, R108 ;  /* 0x0000002e0c1c723c */ /* 0x000fe2000004186c */
[----:B------:R2:W-:Y:S01]  /*2330*/  MUFU.TANH R248, R2 ;  /* 0x0000000200f87308 */ /* 0x0005e20000002400 */
[----:B------:R-:W-:Y:S06]  /*2340*/  LDSM.16.M88.4 R44, [R218+0x1000] ;  /* 0x00100000da2c783b */ /* 0x000fec0000000200 */
[----:B------:R-:W-:Y:S01]  /*2350*/  HMMA.16816.F32.BF16 R88, R16, R52, R36 ;  /* 0x000000341058723c */ /* 0x000fe20000041824 */
[----:B------:R-:W5:Y:S04]  /*2360*/  LDSM.16.M88.4 R52, [R221+0x1800] ;  /* 0x00180000dd34783b */ /* 0x000f680000000200 */
[----:B------:R-:W1:Y:S03]  /*2370*/  LDSM.16.M88.4 R36, [R221+0x2000] ;  /* 0x00200000dd24783b */ /* 0x000e660000000200 */
[----:B----4-:R-:W-:Y:S01]  /*2380*/  HMMA.16816.F32.BF16 R40, R8, R60, R32 ;  /* 0x0000003c0828723c */ /* 0x010fe20000041820 */
[----:B--2---:R-:W-:Y:S01]  /*2390*/  FMUL.FTZ R2, R50, c[0x0][0x2ec] ;  /* 0x0000bb0032027a20 */ /* 0x004fe20000410000 */
[----:B------:R-:W-:Y:S03]  /*23a0*/  LDSM.16.M88.4 R32, [R218+0x2000] ;  /* 0x00200000da20783b */ /* 0x000fe60000000200 */
[----:B------:R2:W4:Y:S03]  /*23b0*/  MUFU.TANH R247, R2 ;  /* 0x0000000200f77308 */ /* 0x0005260000002400 */
[C---:B------:R-:W-:Y:S08]  /*23c0*/  HMMA.16816.F32.BF16 R72, R12.reuse, R56, R104 ;  /* 0x000000380c48723c */ /* 0x040ff00000041868 */
[----:B------:R-:W-:Y:S01]  /*23d0*/  HMMA.16816.F32.BF16 R76, R12, R58, R76 ;  /* 0x0000003a0c4c723c */ /* 0x000fe2000004184c */
[----:B------:R-:W-:Y:S01]  /*23e0*/  LDSM.16.M88.4 R56, [R218+0x1800] ;  /* 0x00180000da38783b */ /* 0x000fe20000000200 */
[----:B--2---:R-:W-:-:S03]  /*23f0*/  FMUL.FTZ R2, R51, c[0x0][0x2ec] ;  /* 0x0000bb0033027a20 */ /* 0x004fc60000410000 */
[----:B------:R-:W2:Y:S01]  /*2400*/  LDSM.16.M88.4 R48, [R221+0x2800] ;  /* 0x00280000dd30783b */ /* 0x000ea20000000200 */
[----:B------:R1:W-:Y:S02]  /*2410*/  MUFU.TANH R245, R2 ;  /* 0x0000000200f57308 */ /* 0x0003e40000002400 */
[----:B-----5:R-:W-:Y:S01]  /*2420*/  HMMA.16816.F32.BF16 R64, R12, R52, R80 ;  /* 0x000000340c40723c */ /* 0x020fe20000041850 */
[----:B-1----:R-:W-:-:S07]  /*2430*/  FMUL.FTZ R2, R24, c[0x0][0x2ec] ;  /* 0x0000bb0018027a20 */ /* 0x002fce0000410000 */
[C---:B------:R-:W-:Y:S01]  /*2440*/  HMMA.16816.F32.BF16 R80, R12.reuse, R36, R96 ;  /* 0x000000240c50723c */ /* 0x040fe20000041860 */
[----:B------:R1:W5:Y:S07]  /*2450*/  MUFU.TANH R246, R2 ;  /* 0x0000000200f67308 */ /* 0x00036e0000002400 */
[----:B------:R-:W-:Y:S01]  /*2460*/  HMMA.16816.F32.BF16 R68, R12, R54, R100 ;  /* 0x000000360c44723c */ /* 0x000fe20000041864 */
[----:B-1----:R-:W-:-:S07]  /*2470*/  FMUL.FTZ R2, R25, c[0x0][0x2ec] ;  /* 0x0000bb0019027a20 */ /* 0x002fce0000410000 */
[C---:B--2---:R-:W-:Y:S01]  /*2480*/  HMMA.16816.F32.BF16 R52, R12.reuse, R48, R88 ;  /* 0x000000300c34723c */ /* 0x044fe20000041858 */
[----:B------:R1:W-:Y:S07]  /*2490*/  MUFU.TANH R244, R2 ;  /* 0x0000000200f47308 */ /* 0x0003ee0000002400 */
[----:B------:R-:W-:Y:S01]  /*24a0*/  HMMA.16816.F32.BF16 R104, R12, R50, R84 ;  /* 0x000000320c68723c */ /* 0x000fe20000041854 */
[----:B------:R-:W2:Y:S07]  /*24b0*/  LDSM.16.M88.4 R84, [R218+0x2800] ;  /* 0x00280000da54783b */ /* 0x000eae0000000200 */
[----:B------:R-:W-:Y:S01]  /*24c0*/  HMMA.16816.F32.BF16 R48, R8, R46, R76 ;  /* 0x0000002e0830723c */ /* 0x000fe2000004184c */
[----:B-1----:R-:W-:-:S04]  /*24d0*/  FMUL.FTZ R2, R26, c[0x0][0x2ec] ;  /* 0x0000bb001a027a20 */ /* 0x002fc80000410000 */
[----:B------:R1:W1:Y:S03]  /*24e0*/  MUFU.TANH R161, R2 ;  /* 0x0000000200a17308 */ /* 0x0002660000002400 */
[C---:B------:R-:W-:Y:S08]  /*24f0*/  HMMA.16816.F32.BF16 R68, R8.reuse, R58, R68 ;  /* 0x0000003a0844723c */ /* 0x040ff00000041844 */
[----:B------:R-:W-:Y:S01]  /*2500*/  HMMA.16816.F32.BF16 R80, R8, R32, R80 ;  /* 0x000000200850723c */ /* 0x000fe20000041850 */
[----:B-1----:R-:W-:-:S07]  /*2510*/  FMUL.FTZ R2, R27, c[0x0][0x2ec] ;  /* 0x0000bb001b027a20 */ /* 0x002fce0000410000 */
[----:B------:R-:W-:Y:S01]  /*2520*/  HMMA.16816.F32.BF16 R24, R8, R62, R28 ;  /* 0x0000003e0818723c */ /* 0x000fe2000004181c */
[----:B------:R1:W1:Y:S07]  /*2530*/  MUFU.TANH R243, R2 ;  /* 0x0000000200f37308 */ /* 0x00026e0000002400 */
[----:B------:R-:W-:Y:S08]  /*2540*/  HMMA.16816.F32.BF16 R28, R12, R38, R112 ;  /* 0x000000260c1c723c */ /* 0x000ff00000041870 */
[----:B------:R-:W-:Y:S01]  /*2550*/  HMMA.16816.F32.BF16 R36, R8, R44, R72 ;  /* 0x0000002c0824723c */ /* 0x000fe20000041848 */
[----:B------:R-:W3:Y:S01]  /*2560*/  LDSM.16.M88.4 R44, [R5+0x6000] ;  /* 0x00600000052c783b */ /* 0x000ee20000000200 */
[----:B-1----:R-:W-:-:S04]  /*2570*/  FMUL.FTZ R2, R40, c[0x0][0x2ec] ;  /* 0x0000bb0028027a20 */ /* 0x002fc80000410000 */
[----:B------:R1:W-:Y:S02]  /*2580*/  MUFU.TANH R242, R2 ;  /* 0x0000000200f27308 */ /* 0x0003e40000002400 */
[C---:B------:R-:W-:Y:S08]  /*2590*/  HMMA.16816.F32.BF16 R60, R8.reuse, R56, R64 ;  /* 0x00000038083c723c */ /* 0x040ff00000041840 */
[----:B------:R-:W-:Y:S01]  /*25a0*/  HMMA.16816.F32.BF16 R56, R8, R34, R28 ;  /* 0x000000220838723c */ /* 0x000fe2000004181c */
[----:B------:R-:W4:Y:S04]  /*25b0*/  LDSM.16.M88.4 R28, [R5+0x6800] ;  /* 0x00680000051c783b */ /* 0x000f280000000200 */
[----:B------:R-:W5:Y:S01]  /*25c0*/  LDSM.16.M88.4 R32, [R5+0x8800] ;  /* 0x008800000520783b */ /* 0x000f620000000200 */
[----:B-1----:R-:W-:-:S02]  /*25d0*/  FMUL.FTZ R2, R41, c[0x0][0x2ec] ;  /* 0x0000bb0029027a20 */ /* 0x002fc40000410000 */
[----:B--2---:R-:W-:Y:S02]  /*25e0*/  HMMA.16816.F32.BF16 R76, R8, R84, R52 ;  /* 0x00000054084c723c */ /* 0x004fe40000041834 */
[----:B------:R1:W-:Y:S06]  /*25f0*/  MUFU.TANH R240, R2 ;  /* 0x0000000200f07308 */ /* 0x0003ec0000002400 */
[C---:B------:R-:W-:Y:S08]  /*2600*/  HMMA.16816.F32.BF16 R52, R20.reuse, R118, RZ ;  /* 0x000000761434723c */ /* 0x040ff000000418ff */
[----:B---3--:R-:W-:Y:S01]  /*2610*/  HMMA.16816.F32.BF16 R88, R20, R44, RZ ;  /* 0x0000002c1458723c */ /* 0x008fe200000418ff */
[----:B-1----:R-:W-:-:S04]  /*2620*/  FMUL.FTZ R2, R42, c[0x0][0x2ec] ;  /* 0x0000bb002a027a20 */ /* 0x002fc80000410000 */
[----:B------:R1:W-:Y:S03]  /*2630*/  MUFU.TANH R236, R2 ;  /* 0x0000000200ec7308 */ /* 0x0003e60000002400 */
[C---:B------:R-:W-:Y:S01]  /*2640*/  HMMA.16816.F32.BF16 R92, R20.reuse, R46, RZ ;  /* 0x0000002e145c723c */ /* 0x040fe200000418ff */
[----:B------:R-:W-:Y:S07]  /*2650*/  LDSM.16.M88.4 R44, [R219+0x4000] ;  /* 0x00400000db2c783b */ /* 0x000fee0000000200 */
[----:B----4-:R-:W-:Y:S01]  /*2660*/  HMMA.16816.F32.BF16 R96, R20, R28, RZ ;  /* 0x0000001c1460723c */ /* 0x010fe200000418ff */
[----:B-1----:R-:W-:-:S02]  /*2670*/  FMUL.FTZ R2, R43, c[0x0][0x2ec] ;  /* 0x0000bb002b027a20 */ /* 0x002fc40000410000 */
[----:B------:R-:W1:Y:S05]  /*2680*/  LDSM.16.M88.4 R40, [R5+0x5800] ;  /* 0x005800000528783b */ /* 0x000e6a0000000200 */
[C---:B------:R-:W-:Y:S01]  /*2690*/  HMMA.16816.F32.BF16 R100, R20.reuse, R30, RZ ;  /* 0x0000001e1464723c */ /* 0x040fe200000418ff */
[----:B------:R2:W-:Y:S01]  /*26a0*/  MUFU.TANH R238, R2 ;  /* 0x0000000200ee7308 */ /* 0x0005e20000002400 */
[----:B------:R-:W3:Y:S06]  /*26b0*/  LDSM.16.M88.4 R28, [R5+0x9000] ;  /* 0x00900000051c783b */ /* 0x000eec0000000200 */
[C---:B-----5:R-:W-:Y:S08]  /*26c0*/  HMMA.16816.F32.BF16 R140, R20.reuse, R32, RZ ;  /* 0x00000020148c723c */ /* 0x060ff000000418ff */
[----:B------:R-:W-:Y:S01]  /*26d0*/  HMMA.16816.F32.BF16 R148, R20, R34, RZ ;  /* 0x000000221494723c */ /* 0x000fe200000418ff */
[----:B--2---:R-:W-:-:S04]  /*26e0*/  FMUL.FTZ R2, R24, c[0x0][0x2ec] ;  /* 0x0000bb0018027a20 */ /* 0x004fc80000410000 */
[----:B------:R2:W4:Y:S03]  /*26f0*/  MUFU.TANH R239, R2 ;  /* 0x0000000200ef7308 */ /* 0x0005260000002400 */
[----:B------:R-:W-:Y:S01]  /*2700*/  HMMA.16816.F32.BF16 R32, R8, R86, R104 ;  /* 0x000000560820723c */ /* 0x000fe20000041868 */
[----:B--2---:R-:W-:-:S07]  /*2710*/  FMUL.FTZ R2, R25, c[0x0][0x2ec] ;  /* 0x0000bb0019027a20 */ /* 0x004fce0000410000 */
[C---:B-1----:R-:W-:Y:S01]  /*2720*/  HMMA.16816.F32.BF16 R64, R20.reuse, R40, RZ ;  /* 0x000000281440723c */ /* 0x042fe200000418ff */
[----:B------:R1:W-:Y:S07]  /*2730*/  MUFU.TANH R237, R2 ;  /* 0x0000000200ed7308 */ /* 0x0003ee0000002400 */
[C---:B------:R-:W-:Y:S01]  /*2740*/  HMMA.16816.F32.BF16 R72, R20.reuse, R42, RZ ;  /* 0x0000002a1448723c */ /* 0x040fe200000418ff */
[----:B------:R-:W2:Y:S07]  /*2750*/  LDSM.16.M88.4 R40, [R5+0x8000] ;  /* 0x008000000528783b */ /* 0x000eae0000000200 */
[----:B---3--:R-:W-:Y:S01]  /*2760*/  HMMA.16816.F32.BF16 R152, R20, R28, RZ ;  /* 0x0000001c1498723c */ /* 0x008fe200000418ff */
[----:B-1----:R-:W-:-:S04]  /*2770*/  FMUL.FTZ R2, R26, c[0x0][0x2ec] ;  /* 0x0000bb001a027a20 */ /* 0x002fc80000410000 */
[----:B------:R1:W3:Y:S03]  /*2780*/  MUFU.TANH R234, R2 ;  /* 0x0000000200ea7308 */ /* 0x0002e60000002400 */
[C---:B------:R-:W-:Y:S01]  /*2790*/  HMMA.16816.F32.BF16 R156, R20.reuse, R30, RZ ;  /* 0x0000001e149c723c */ /* 0x040fe200000418ff */
[----:B-1----:R-:W-:Y:S02]  /*27a0*/  FMUL.FTZ R2, R27, c[0x0][0x2ec] ;  /* 0x0000bb001b027a20 */ /* 0x002fe40000410000 */
[----:B------:R-:W1:Y:S02]  /*27b0*/  LDSM.16.M88.4 R24, [R5+0x7000] ;  /* 0x007000000518783b */ /* 0x000e640000000200 */
[----:B------:R5:W1:Y:S03]  /*27c0*/  MUFU.TANH R231, R2 ;  /* 0x0000000200e77308 */ /* 0x000a660000002400 */
[C---:B--2---:R-:W-:Y:S08]  /*27d0*/  HMMA.16816.F32.BF16 R132, R20.reuse, R40, RZ ;  /* 0x000000281484723c */ /* 0x044ff000000418ff */
[C---:B------:R-:W-:Y:S01]  /*27e0*/  HMMA.16816.F32.BF16 R136, R20.reuse, R42, RZ ;  /* 0x0000002a1488723c */ /* 0x040fe200000418ff */
[----:B-----5:R-:W-:Y:S01]  /*27f0*/  FMUL.FTZ R2, R36, c[0x0][0x2ec] ;  /* 0x0000bb0024027a20 */ /* 0x020fe20000410000 */
[----:B------:R-:W-:Y:S03]  /*2800*/  LDSM.16.M88.4 R40, [R221+0x3000] ;  /* 0x00300000dd28783b */ /* 0x000fe60000000200 */
[----:B------:R2:W-:Y:S02]  /*2810*/  MUFU.TANH R230, R2 ;  /* 0x0000000200e67308 */ /* 0x0005e40000002400 */
[----:B--2---:R-:W-:Y:S01]  /*2820*/  FMUL.FTZ R2, R37, c[0x0][0x2ec] ;  /* 0x0000bb0025027a20 */ /* 0x004fe20000410000 */
[C---:B-1----:R-:W-:Y:S05]  /*2830*/  HMMA.16816.F32.BF16 R108, R20.reuse, R24, RZ ;  /* 0x00000018146c723c */ /* 0x042fea00000418ff */
[----:B------:R1:W-:Y:S03]  /*2840*/  MUFU.TANH R235, R2 ;  /* 0x0000000200eb7308 */ /* 0x0003e60000002400 */
[----:B------:R-:W-:Y:S01]  /*2850*/  HMMA.16816.F32.BF16 R112, R20, R26, RZ ;  /* 0x0000001a1470723c */ /* 0x000fe200000418ff */
[----:B------:R-:W2:Y:S01]  /*2860*/  LDSM.16.M88.4 R24, [R5+0x9800] ;  /* 0x009800000518783b */ /* 0x000ea20000000200 */
[----:B-1----:R-:W-:-:S04]  /*2870*/  FMUL.FTZ R2, R38, c[0x0][0x2ec] ;  /* 0x0000bb0026027a20 */ /* 0x002fc80000410000 */
[----:B------:R1:W5:Y:S02]  /*2880*/  MUFU.TANH R120, R2 ;  /* 0x0000000200787308 */ /* 0x0003640000002400 */
[----:B-1----:R-:W-:Y:S02]  /*2890*/  FMUL.FTZ R2, R39, c[0x0][0x2ec] ;  /* 0x0000bb0027027a20 */ /* 0x002fe40000410000 */
[----:B------:R-:W1:Y:S04]  /*28a0*/  LDSM.16.M88.4 R36, [R5+0x7800] ;  /* 0x007800000524783b */ /* 0x000e680000000200 */
[----:B------:R3:W-:Y:S01]  /*28b0*/  MUFU.TANH R127, R2 ;  /* 0x00000002007f7308 */ /* 0x0007e20000002400 */
[C---:B--2---:R-:W-:Y:S08]  /*28c0*/  HMMA.16816.F32.BF16 R164, R20.reuse, R24, RZ ;  /* 0x0000001814a4723c */ /* 0x044ff000000418ff */
[----:B------:R-:W-:Y:S01]  /*28d0*/  HMMA.16816.F32.BF16 R184, R20, R26, RZ ;  /* 0x0000001a14b8723c */ /* 0x000fe200000418ff */
[----:B---3--:R-:W-:-:S04]  /*28e0*/  FMUL.FTZ R2, R48, c[0x0][0x2ec] ;  /* 0x0000bb0030027a20 */ /* 0x008fc80000410000 */
[----:B------:R2:W-:Y:S03]  /*28f0*/  MUFU.TANH R215, R2 ;  /* 0x0000000200d77308 */ /* 0x0005e60000002400 */
[----:B------:R-:W-:Y:S01]  /*2900*/  HMMA.16816.F32.BF16 R24, R12, R40, R144 ;  /* 0x000000280c18723c */ /* 0x000fe20000041890 */
[----:B--2---:R-:W-:-:S07]  /*2910*/  FMUL.FTZ R2, R49, c[0x0][0x2ec] ;  /* 0x0000bb0031027a20 */ /* 0x004fce0000410000 */
[C---:B-1----:R-:W-:Y:S01]  /*2920*/  HMMA.16816.F32.BF16 R116, R20.reuse, R36, RZ ;  /* 0x000000241474723c */ /* 0x042fe200000418ff */
[----:B------:R1:W-:Y:S07]  /*2930*/  MUFU.TANH R233, R2 ;  /* 0x0000000200e97308 */ /* 0x0003ee0000002400 */
[----:B------:R-:W-:Y:S01]  /*2940*/  HMMA.16816.F32.BF16 R128, R20, R38, RZ ;  /* 0x000000261480723c */ /* 0x000fe200000418ff */
[----:B------:R-:W2:Y:S07]  /*2950*/  LDSM.16.M88.4 R36, [R218+0x3000] ;  /* 0x00300000da24783b */ /* 0x000eae0000000200 */
[----:B------:R-:W-:Y:S01]  /*2960*/  HMMA.16816.F32.BF16 R20, R16, R122, R52 ;  /* 0x0000007a1014723c */ /* 0x000fe20000041834 */
[----:B------:R-:W-:Y:S01]  /*2970*/  LDSM.16.M88.4 R52, [R221+0x3800] ;  /* 0x00380000dd34783b */ /* 0x000fe20000000200 */
[----:B-1----:R-:W-:-:S04]  /*2980*/  FMUL.FTZ R2, R50, c[0x0][0x2ec] ;  /* 0x0000bb0032027a20 */ /* 0x002fc80000410000 */
[----:B------:R1:W3:Y:S02]  /*2990*/  MUFU.TANH R121, R2 ;  /* 0x0000000200797308 */ /* 0x0002e40000002400 */
[----:B-1----:R-:W-:Y:S02]  /*29a0*/  FMUL.FTZ R2, R51, c[0x0][0x2ec] ;  /* 0x0000bb0033027a20 */ /* 0x002fe40000410000 */
[----:B------:R-:W1:Y:S11]  /*29b0*/  LDSM.16.M88.4 R48, [R219+0x3800] ;  /* 0x00380000db30783b */ /* 0x000e760000000200 */
[----:B------:R-:W-:Y:S03]  /*29c0*/  @!UPT UIADD3 URZ, URZ, URZ, URZ ;  /* 0x0000003f3f3ff290 */ /* 0x000fe6000fffe03f */
[----:B------:R-:W-:Y:S01]  /*29d0*/  HMMA.16816.F32.BF16 R20, R12, R42, R20 ;  /* 0x0000002a0c14723c */ /* 0x000fe20000041814 */
[----:B------:R3:W1:Y:S07]  /*29e0*/  MUFU.TANH R229, R2 ;  /* 0x0000000200e57308 */ /* 0x00066e0000002400 */
[----:B--2---:R-:W-:Y:S01]  /*29f0*/  HMMA.16816.F32.BF16 R40, R8, R36, R24 ;  /* 0x000000240828723c */ /* 0x004fe20000041818 */
[----:B---3--:R-:W-:-:S04]  /*2a00*/  FMUL.FTZ R2, R60, c[0x0][0x2ec] ;  /* 0x0000bb003c027a20 */ /* 0x008fc80000410000 */
[----:B------:R2:W-:Y:S11]  /*2a10*/  MUFU.TANH R226, R2 ;  /* 0x0000000200e27308 */ /* 0x0005f60000002400 */
[----:B------:R-:W-:Y:S01]  /*2a20*/  HMMA.16816.F32.BF16 R20, R8, R38, R20 ;  /* 0x000000260814723c */ /* 0x000fe20000041814 */
[----:B--2---:R-:W-:-:S07]  /*2a30*/  FMUL.FTZ R2, R61, c[0x0][0x2ec] ;  /* 0x0000bb003d027a20 */ /* 0x004fce0000410000 */
[C---:B-1----:R-:W-:Y:S01]  /*2a40*/  HMMA.16816.F32.BF16 R28, R16.reuse, R48, R64 ;  /* 0x00000030101c723c */ /* 0x042fe20000041840 */
[----:B------:R1:W2:Y:S07]  /*2a50*/  MUFU.TANH R232, R2 ;  /* 0x0000000200e87308 */ /* 0x0002ae0000002400 */
[C---:B------:R-:W-:Y:S01]  /*2a60*/  HMMA.16816.F32.BF16 R64, R16.reuse, R50, R72 ;  /* 0x000000321040723c */ /* 0x040fe20000041848 */
[----:B------:R-:W3:Y:S07]  /*2a70*/  LDSM.16.M88.4 R48, [R219+0x5000] ;  /* 0x00500000db30783b */ /* 0x000eee0000000200 */
[----:B------:R-:W-:Y:S01]  /*2a80*/  HMMA.16816.F32.BF16 R72, R16, R46, R92 ;  /* 0x0000002e1048723c */ /* 0x000fe2000004185c */
[----:B-1----:R-:W-:-:S04]  /*2a90*/  FMUL.FTZ R2, R62, c[0x0][0x2ec] ;  /* 0x0000bb003e027a20 */ /* 0x002fc80000410000 */
[----:B------:R1:W-:Y:S03]  /*2aa0*/  MUFU.TANH R209, R2 ;  /* 0x0000000200d17308 */ /* 0x0003e60000002400 */
[C---:B------:R-:W-:Y:S08]  /*2ab0*/  HMMA.16816.F32.BF16 R28, R12.reuse, R52, R28 ;  /* 0x000000340c1c723c */ /* 0x040ff0000004181c */
[----:B------:R-:W-:Y:S01]  /*2ac0*/  HMMA.16816.F32.BF16 R24, R12, R54, R64 ;  /* 0x000000360c18723c */ /* 0x000fe20000041840 */
[----:B------:R-:W-:Y:S01]  /*2ad0*/  LDSM.16.M88.4 R52, [R218+0x4000] ;  /* 0x00400000da34783b */ /* 0x000fe20000000200 */
[----:B-1----:R-:W-:-:S03]  /*2ae0*/  FMUL.FTZ R2, R63, c[0x0][0x2ec] ;  /* 0x0000bb003f027a20 */ /* 0x002fc60000410000 */
[----:B------:R-:W-:Y:S01]  /*2af0*/  LDSM.16.M88.4 R60, [R219+0x4800] ;  /* 0x00480000db3c783b */ /* 0x000fe20000000200 */
[----:B------:R1:W1:Y:S02]  /*2b00*/  MUFU.TANH R217, R2 ;  /* 0x0000000200d97308 */ /* 0x0002640000002400 */
[C---:B---3--:R-:W-:Y:S08]  /*2b10*/  HMMA.16816.F32.BF16 R64, R16.reuse, R48, R108 ;  /* 0x000000301040723c */ /* 0x048ff0000004186c */
[----:B------:R-:W-:Y:S01]  /*2b20*/  HMMA.16816.F32.BF16 R84, R16, R50, R112 ;  /* 0x000000321054723c */ /* 0x000fe20000041870 */
[----:B-1----:R-:W-:Y:S01]  /*2b30*/  FMUL.FTZ R2, R68, c[0x0][0x2ec] ;  /* 0x0000bb0044027a20 */ /* 0x002fe20000410000 */
[----:B------:R-:W-:Y:S03]  /*2b40*/  LDSM.16.M88.4 R48, [R221+0x5000] ;  /* 0x00500000dd30783b */ /* 0x000fe60000000200 */
[----:B------:R1:W-:Y:S02]  /*2b50*/  MUFU.TANH R213, R2 ;  /* 0x0000000200d57308 */ /* 0x0003e40000002400 */
[----:B-1----:R-:W-:-:S06]  /*2b60*/  FMUL.FTZ R2, R69, c[0x0][0x2ec] ;  /* 0x0000bb0045027a20 */ /* 0x002fcc0000410000 */
[----:B------:R1:W3:Y:S02]  /*2b70*/  MUFU.TANH R228, R2 ;  /* 0x0000000200e47308 */ /* 0x0002e40000002400 */
[----:B-1----:R-:W-:-:S06]  /*2b80*/  FMUL.FTZ R2, R70, c[0x0][0x2ec] ;  /* 0x0000bb0046027a20 */ /* 0x002fcc0000410000 */
[----:B------:R1:W-:Y:S02]  /*2b90*/  MUFU.TANH R208, R2 ;  /* 0x0000000200d07308 */ /* 0x0003e40000002400 */
[----:B-1----:R-:W-:Y:S02]  /*2ba0*/  FMUL.FTZ R2, R71, c[0x0][0x2ec] ;  /* 0x0000bb0047027a20 */ /* 0x002fe40000410000 */
[----:B------:R-:W-:Y:S01]  /*2bb0*/  HMMA.16816.F32.BF16 R68, R16, R44, R88 ;  /* 0x0000002c1044723c */ /* 0x000fe20000041858 */
[----:B------:R-:W1:Y:S03]  /*2bc0*/  LDSM.16.M88.4 R44, [R219+0x5800] ;  /* 0x00580000db2c783b */ /* 0x000e660000000200 */
[----:B------:R2:W1:Y:S02]  /*2bd0*/  MUFU.TANH R212, R2 ;  /* 0x0000000200d47308 */ /* 0x0004640000002400 */
[----:B--2---:R-:W-:-:S06]  /*2be0*/  FMUL.FTZ R2, R80, c[0x0][0x2ec] ;  /* 0x0000bb0050027a20 */ /* 0x004fcc0000410000 */
[----:B------:R2:W-:Y:S02]  /*2bf0*/  MUFU.TANH R210, R2 ;  /* 0x0000000200d27308 */ /* 0x0005e40000002400 */
[----:B--2---:R-:W-:Y:S01]  /*2c00*/  FMUL.FTZ R2, R81, c[0x0][0x2ec] ;  /* 0x0000bb0051027a20 */ /* 0x004fe20000410000 */
[----:B-1----:R-:W-:Y:S05]  /*2c10*/  HMMA.16816.F32.BF16 R88, R16, R46, R128 ;  /* 0x0000002e1058723c */ /* 0x002fea0000041880 */
[----:B------:R1:W2:Y:S02]  /*2c20*/  MUFU.TANH R216, R2 ;  /* 0x0000000200d87308 */ /* 0x0002a40000002400 */
[----:B-1----:R-:W-:-:S06]  /*2c30*/  FMUL.FTZ R2, R82, c[0x0][0x2ec] ;  /* 0x0000bb0052027a20 */ /* 0x002fcc0000410000 */
[----:B------:R1:W-:Y:S02]  /*2c40*/  MUFU.TANH R207, R2 ;  /* 0x0000000200cf7308 */ /* 0x0003e40000002400 */
[----:B-1----:R-:W-:Y:S02]  /*2c50*/  FMUL.FTZ R2, R83, c[0x0][0x2ec] ;  /* 0x0000bb0053027a20 */ /* 0x002fe40000410000 */
[----:B------:R-:W-:Y:S04]  /*2c60*/  HMMA.16816.F32.BF16 R80, R16, R62, R100 ;  /* 0x0000003e1050723c */ /* 0x000fe80000041864 */
[----:B------:R1:W1:Y:S02]  /*2c70*/  MUFU.TANH R214, R2 ;  /* 0x0000000200d67308 */ /* 0x0002640000002400 */
[----:B-1----:R-:W-:-:S06]  /*2c80*/  FMUL.FTZ R2, R56, c[0x0][0x2ec] ;  /* 0x0000bb0038027a20 */ /* 0x002fcc0000410000 */
[----:B------:R1:W-:Y:S02]  /*2c90*/  MUFU.TANH R211, R2 ;  /* 0x0000000200d37308 */ /* 0x0003e40000002400 */
[----:B-1----:R-:W-:-:S06]  /*2ca0*/  FMUL.FTZ R2, R57, c[0x0][0x2ec] ;  /* 0x0000bb0039027a20 */ /* 0x002fcc0000410000 */
[----:B------:R1:W1:Y:S02]  /*2cb0*/  MUFU.TANH R227, R2 ;  /* 0x0000000200e37308 */ /* 0x0002640000002400 */
[----:B-1----:R-:W-:-:S06]  /*2cc0*/  FMUL.FTZ R2, R58, c[0x0][0x2ec] ;  /* 0x0000bb003a027a20 */ /* 0x002fcc0000410000 */
[----:B------:R1:W-:Y:S02]  /*2cd0*/  MUFU.TANH R205, R2 ;  /* 0x0000000200cd7308 */ /* 0x0003e40000002400 */
[----:B-1----:R-:W-:Y:S02]  /*2ce0*/  FMUL.FTZ R2, R59, c[0x0][0x2ec] ;  /* 0x0000bb003b027a20 */ /* 0x002fe40000410000 */
[----:B------:R-:W1:Y:S04]  /*2cf0*/  LDSM.16.M88.4 R56, [R218+0x3800] ;  /* 0x00380000da38783b */ /* 0x000e680000000200 */
[----:B------:R2:W1:Y:S02]  /*2d00*/  MUFU.TANH R145, R2 ;  /* 0x0000000200917308 */ /* 0x0004640000002400 */
[----:B--2---:R-:W-:-:S06]  /*2d10*/  FMUL.FTZ R2, R76, c[0x0][0x2ec] ;  /* 0x0000bb004c027a20 */ /* 0x004fcc0000410000 */
[----:B------:R2:W1:Y:S02]  /*2d20*/  MUFU.TANH R204, R2 ;  /* 0x0000000200cc7308 */ /* 0x0004640000002400 */
[----:B--2---:R-:W-:Y:S01]  /*2d30*/  FMUL.FTZ R2, R77, c[0x0][0x2ec] ;  /* 0x0000bb004d027a20 */ /* 0x004fe20000410000 */
[----:B-1----:R-:W-:Y:S05]  /*2d40*/  HMMA.16816.F32.BF16 R28, R8, R56, R28 ;  /* 0x00000038081c723c */ /* 0x002fea000004181c */
[----:B------:R1:W-:Y:S02]  /*2d50*/  MUFU.TANH R206, R2 ;  /* 0x0000000200ce7308 */ /* 0x0003e40000002400 */
[----:B-1----:R-:W-:-:S06]  /*2d60*/  FMUL.FTZ R2, R78, c[0x0][0x2ec] ;  /* 0x0000bb004e027a20 */ /* 0x002fcc0000410000 */
[----:B------:R1:W2:Y:S02]  /*2d70*/  MUFU.TANH R202, R2 ;  /* 0x0000000200ca7308 */ /* 0x0002a40000002400 */
[----:B-1----:R-:W-:Y:S02]  /*2d80*/  FMUL.FTZ R2, R79, c[0x0][0x2ec] ;  /* 0x0000bb004f027a20 */ /* 0x002fe40000410000 */
[----:B------:R-:W-:Y:S01]  /*2d90*/  HMMA.16816.F32.BF16 R76, R16, R60, R96 ;  /* 0x0000003c104c723c */ /* 0x000fe20000041860 */
[----:B------:R-:W1:Y:S03]  /*2da0*/  LDSM.16.M88.4 R60, [R219+0x6800] ;  /* 0x00680000db3c783b */ /* 0x000e660000000200 */
        /* <DEDUP_REMOVED lines=9> */
[----:B------:R-:W1:Y:S04]  /*2e40*/  LDSM.16.M88.4 R32, [R221+0x4000] ;  /* 0x00400000dd20783b */ /* 0x000e680000000200 */
[----:B------:R2:W1:Y:S02]  /*2e50*/  MUFU.TANH R198, R2 ;  /* 0x0000000200c67308 */ /* 0x0004640000002400 */
[----:B--2---:R-:W-:-:S06]  /*2e60*/  FMUL.FTZ R2, R40, c[0x0][0x2ec] ;  /* 0x0000bb0028027a20 */ /* 0x004fcc0000410000 */
[----:B------:R2:W-:Y:S02]  /*2e70*/  MUFU.TANH R195, R2 ;  /* 0x0000000200c37308 */ /* 0x0005e40000002400 */
[----:B--2---:R-:W-:Y:S01]  /*2e80*/  FMUL.FTZ R2, R41, c[0x0][0x2ec] ;  /* 0x0000bb0029027a20 */ /* 0x004fe20000410000 */
[----:B-1----:R-:W-:Y:S05]  /*2e90*/  HMMA.16816.F32.BF16 R36, R12, R32, R68 ;  /* 0x000000200c24723c */ /* 0x002fea0000041844 */
[----:B------:R1:W-:Y:S03]  /*2ea0*/  MUFU.TANH R199, R2 ;  /* 0x0000000200c77308 */ /* 0x0003e60000002400 */
[----:B------:R-:W-:Y:S01]  /*2eb0*/  HMMA.16816.F32.BF16 R68, R16, R44, R116 ;  /* 0x0000002c1044723c */ /* 0x000fe20000041874 */
[----:B-1----:R-:W-:-:S04]  /*2ec0*/  FMUL.FTZ R2, R42, c[0x0][0x2ec] ;  /* 0x0000bb002a027a20 */ /* 0x002fc80000410000 */
[----:B------:R1:W-:Y:S02]  /*2ed0*/  MUFU.TANH R191, R2 ;  /* 0x0000000200bf7308 */ /* 0x0003e40000002400 */
[----:B-1----:R-:W-:Y:S02]  /*2ee0*/  FMUL.FTZ R2, R43, c[0x0][0x2ec] ;  /* 0x0000bb002b027a20 */ /* 0x002fe40000410000 */
[----:B------:R-:W1:Y:S04]  /*2ef0*/  LDSM.16.M88.4 R40, [R219+0x6000] ;  /* 0x00600000db28783b */ /* 0x000e680000000200 */
        /* <DEDUP_REMOVED lines=9> */
[----:B------:R-:W-:Y:S01]  /*2f90*/  HMMA.16816.F32.BF16 R20, R8, R58, R24 ;  /* 0x0000003a0814723c */ /* 0x000fe20000041818 */
[----:B------:R-:W-:Y:S03]  /*2fa0*/  LDSM.16.M88.4 R56, [R218+0x4800] ;  /* 0x00480000da38783b */ /* 0x000fe60000000200 */
[----:B------:R1:W1:Y:S04]  /*2fb0*/  MUFU.TANH R189, R2 ;  /* 0x0000000200bd7308 */ /* 0x0002680000002400 */
[----:B------:R-:W-:Y:S01]  /*2fc0*/  HMMA.16816.F32.BF16 R24, R12, R34, R72 ;  /* 0x000000220c18723c */ /* 0x000fe20000041848 */
[----:B------:R-:W2:Y:S07]  /*2fd0*/  LDSM.16.M88.4 R32, [R221+0x4800] ;  /* 0x00480000dd20783b */ /* 0x000eae0000000200 */
[----:B------:R-:W-:Y:S01]  /*2fe0*/  HMMA.16816.F32.BF16 R72, R16, R40, R132 ;  /* 0x000000281048723c */ /* 0x000fe20000041884 */
[----:B------:R-:W3:Y:S01]  /*2ff0*/  LDSM.16.M88.4 R40, [R219+0x7000] ;  /* 0x00700000db28783b */ /* 0x000ee20000000200 */
[----:B-1----:R-:W-:-:S04]  /*3000*/  FMUL.FTZ R2, R28, c[0x0][0x2ec] ;  /* 0x0000bb001c027a20 */ /* 0x002fc80000410000 */
[----:B------:R1:W-:Y:S02]  /*3010*/  MUFU.TANH R181, R2 ;  /* 0x0000000200b57308 */ /* 0x0003e40000002400 */
[----:B-1----:R-:W-:-:S06]  /*3020*/  FMUL.FTZ R2, R29, c[0x0][0x2ec] ;  /* 0x0000bb001d027a20 */ /* 0x002fcc0000410000 */
[----:B------:R1:W1:Y:S01]  /*3030*/  MUFU.TANH R183, R2 ;  /* 0x0000000200b77308 */ /* 0x0002620000002400 */
[----:B--2---:R-:W-:Y:S07]  /*3040*/  HMMA.16816.F32.BF16 R44, R12, R34, R80 ;  /* 0x000000220c2c723c */ /* 0x004fee0000041850 */
[----:B------:R-:W-:Y:S02]  /*3050*/  IMAD.SHL.U32 R83, R188, 0x100, RZ ;  /* 0x00000100bc537824 */ /* 0x000fe400078e00ff */
[----:B-1----:R-:W-:-:S04]  /*3060*/  FMUL.FTZ R2, R30, c[0x0][0x2ec] ;  /* 0x0000bb001e027a20 */ /* 0x002fc80000410000 */
[----:B------:R1:W-:Y:S02]  /*3070*/  MUFU.TANH R168, R2 ;  /* 0x0000000200a87308 */ /* 0x0003e40000002400 */
[----:B-1----:R-:W-:Y:S02]  /*3080*/  FMUL.FTZ R2, R31, c[0x0][0x2ec] ;  /* 0x0000bb001f027a20 */ /* 0x002fe40000410000 */
[C---:B------:R-:W-:Y:S04]  /*3090*/  HMMA.16816.F32.BF16 R28, R8.reuse, R52, R36 ;  /* 0x00000034081c723c */ /* 0x040fe80000041824 */
[----:B------:R1:W2:Y:S04]  /*30a0*/  MUFU.TANH R180, R2 ;  /* 0x0000000200b47308 */ /* 0x0002a80000002400 */
[----:B------:R-:W-:Y:S01]  /*30b0*/  HMMA.16816.F32.BF16 R36, R8, R54, R24 ;  /* 0x000000360824723c */ /* 0x000fe20000041818 */
[----:B-1----:R-:W-:-:S04]  /*30c0*/  FMUL.FTZ R2, R20, c[0x0][0x2ec] ;  /* 0x0000bb0014027a20 */ /* 0x002fc80000410000 */
[----:B------:R1:W1:Y:S11]  /*30d0*/  MUFU.TANH R176, R2 ;  /* 0x0000000200b07308 */ /* 0x0002760000002400 */
[----:B------:R-:W-:-:S04]  /*30e0*/  FMUL.FTZ R6, R31, c[0x0][0x2ec] ;  /* 0x0000bb001f067a20 */ /* 0x000fc80000410000 */
[----:B------:R-:W-:Y:S04]  /*30f0*/  MUFU.TANH R173, R6 ;  /* 0x0000000600ad7308 */ /* 0x000fe80000002400 */
[----:B------:R-:W-:Y:S02]  /*3100*/  FMUL.FTZ R24, R36, c[0x0][0x2ec] ;  /* 0x0000bb0024187a20 */ /* 0x000fe40000410000 */
[----:B-1----:R-:W-:-:S04]  /*3110*/  FMUL.FTZ R2, R21, c[0x0][0x2ec] ;  /* 0x0000bb0015027a20 */ /* 0x002fc80000410000 */
[----:B------:R1:W-:Y:S02]  /*3120*/  MUFU.TANH R177, R2 ;  /* 0x0000000200b17308 */ /* 0x0003e40000002400 */
[----:B-1----:R-:W-:-:S06]  /*3130*/  FMUL.FTZ R2, R22, c[0x0][0x2ec] ;  /* 0x0000bb0016027a20 */ /* 0x002fcc0000410000 */
[----:B------:R1:W1:Y:S02]  /*3140*/  MUFU.TANH R163, R2 ;  /* 0x0000000200a37308 */ /* 0x0002640000002400 */
[----:B-1----:R-:W-:Y:S02]  /*3150*/  FMUL.FTZ R2, R23, c[0x0][0x2ec] ;  /* 0x0000bb0017027a20 */ /* 0x002fe40000410000 */
[----:B------:R-:W-:Y:S01]  /*3160*/  HMMA.16816.F32.BF16 R20, R12, R32, R76 ;  /* 0x000000200c14723c */ /* 0x000fe2000004184c */
[----:B------:R-:W1:Y:S03]  /*3170*/  LDSM.16.M88.4 R32, [R218+0x5000] ;  /* 0x00500000da20783b */ /* 0x000e660000000200 */
[----:B------:R2:W1:Y:S04]  /*3180*/  MUFU.TANH R175, R2 ;  /* 0x0000000200af7308 */ /* 0x0004680000002400 */
[C---:B------:R-:W-:Y:S08]  /*3190*/  HMMA.16816.F32.BF16 R76, R16.reuse, R62, R148 ;  /* 0x0000003e104c723c */ /* 0x040ff00000041894 */
[----:B---3--:R-:W-:Y:S01]  /*31a0*/  HMMA.16816.F32.BF16 R60, R16, R42, R156 ;  /* 0x0000002a103c723c */ /* 0x008fe2000004189c */
[----:B--2---:R-:W-:-:S02]  /*31b0*/  IMAD.IADD R2, R160, 0x1, -R3 ;  /* 0x00000001a0027824 */ /* 0x004fc400078e0a03 */
[----:B------:R-:W-:Y:S02]  /*31c0*/  FMUL.FTZ R3, R28, c[0x0][0x2ec] ;  /* 0x0000bb001c037a20 */ /* 0x000fe40000410000 */
[----:B------:R-:W-:Y:S01]  /*31d0*/  IMAD.SHL.U32 R160, R160, 0x2, RZ ;  /* 0x00000002a0a07824 */ /* 0x000fe200078e00ff */
[----:B------:R-:W-:Y:S01]  /*31e0*/  SHF.R.S32.HI R5, RZ, 0x1f, R2 ;  /* 0x0000001fff057819 */ /* 0x000fe20000011402 */
[----:B------:R2:W-:Y:S01]  /*31f0*/  MUFU.TANH R169, R3 ;  /* 0x0000000300a97308 */ /* 0x0005e20000002400 */
[----:B------:R-:W-:Y:S01]  /*3200*/  HMMA.16816.F32.BF16 R20, R8, R56, R20 ;  /* 0x000000380814723c */ /* 0x000fe20000041814 */
[----:B------:R-:W-:Y:S01]  /*3210*/  FMUL.FTZ R28, R39, c[0x0][0x2ec] ;  /* 0x0000bb00271c7a20 */ /* 0x000fe20000410000 */
[----:B------:R-:W-:Y:S01]  /*3220*/  LEA.HI R2, R5, R2, RZ, 0x2 ;  /* 0x0000000205027211 */ /* 0x000fe200078f10ff */
[----:B------:R-:W-:-:S03]  /*3230*/  IMAD R5, R125, 0x10, R170 ;  /* 0x000000107d057824 */ /* 0x000fc600078e02aa */
[----:B------:R-:W-:-:S04]  /*3240*/  SHF.R.S32.HI R171, RZ, 0x2, R2 ;  /* 0x00000002ffab7819 */ /* 0x000fc80000011402 */
[----:B------:R-:W-:Y:S01]  /*3250*/  IADD3 R2, R5, 0x1, R171 ;  /* 0x0000000105027810 */ /* 0x000fe20007ffe0ab */
[----:B------:R3:W-:Y:S03]  /*3260*/  STL [R1+0x28], R171 ;  /* 0x000028ab01007387 */ /* 0x0007e60000100800 */
[----:B------:R-:W-:Y:S01]  /*3270*/  IADD3 R2, R124, -c[0x0][0x214], R2 ;  /* 0x800085007c027a10 */ /* 0x000fe20007ffe002 */
[----:B--2---:R-:W-:-:S03]  /*3280*/  FMUL.FTZ R3, R29, c[0x0][0x2ec] ;  /* 0x0000bb001d037a20 */ /* 0x004fc60000410000 */
[----:B------:R-:W-:Y:S01]  /*3290*/  IADD3 R5, R2, c[0x0][0x2e8], RZ ;  /* 0x0000ba0002057a10 */ /* 0x000fe20007ffe0ff */
[----:B------:R2:W-:Y:S01]  /*32a0*/  MUFU.TANH R174, R3 ;  /* 0x0000000300ae7308 */ /* 0x0005e20000002400 */
[----:B------:R-:W-:Y:S02]  /*32b0*/  LOP3.LUT R2, R83, 0x6, R160, 0xf8, !PT ;  /* 0x0000000653027812 */ /* 0x000fe400078ef8a0 */
[C---:B------:R-:W-:Y:S02]  /*32c0*/  IADD3 R7, R5.reuse, 0x8, RZ ;  /* 0x0000000805077810 */ /* 0x040fe40007ffe0ff */
[----:B------:R-:W-:Y:S01]  /*32d0*/  IMNMX R5, R5, R124, PT ;  /* 0x0000007c05057217 */ /* 0x000fe20003800200 */
[----:B------:R-:W-:Y:S02]  /*32e0*/  FMUL.FTZ R21, R21, c[0x0][0x2ec] ;  /* 0x0000bb0015157a20 */ /* 0x000fe40000410000 */
[----:B--2---:R-:W-:Y:S01]  /*32f0*/  FMUL.FTZ R3, R30, c[0x0][0x2ec] ;  /* 0x0000bb001e037a20 */ /* 0x004fe20000410000 */
[----:B---3--:R2:W-:Y:S08]  /*3300*/  MUFU.TANH R171, R24 ;  /* 0x0000001800ab7308 */ /* 0x0085f00000002400 */
[----:B------:R3:W1:Y:S01]  /*3310*/  MUFU.TANH R170, R3 ;  /* 0x0000000300aa7308 */ /* 0x0006620000002400 */
[----:B--2---:R-:W-:-:S07]  /*3320*/  FMUL.FTZ R24, R37, c[0x0][0x2ec] ;  /* 0x0000bb0025187a20 */ /* 0x004fce0000410000 */
[----:B------:R2:W-:Y:S01]  /*3330*/  MUFU.TANH R172, R24 ;  /* 0x0000001800ac7308 */ /* 0x0005e20000002400 */
[----:B---3--:R-:W-:-:S04]  /*3340*/  SHF.R.S32.HI R3, RZ, 0x1f, R126 ;  /* 0x0000001fff037819 */ /* 0x008fc8000001147e */
[----:B------:R-:W-:Y:S02]  /*3350*/  LEA.HI R6, R3, R125, RZ, 0x2 ;  /* 0x0000007d03067211 */ /* 0x000fe400078f10ff */
[----:B------:R-:W-:Y:S02]  /*3360*/  IMNMX R3, R7, R124, PT ;  /* 0x0000007c07037217 */ /* 0x000fe40003800200 */
[----:B------:R-:W-:Y:S02]  /*3370*/  LOP3.LUT R7, R6, 0xfffffffc, RZ, 0xc0, !PT ;  /* 0xfffffffc06077812 */ /* 0x000fe400078ec0ff */
[----:B------:R-:W-:Y:S01]  /*3380*/  IADD3 R6, R2, -0x100, RZ ;  /* 0xffffff0002067810 */ /* 0x000fe20007ffe0ff */
[----:B--2---:R-:W-:Y:S02]  /*3390*/  FMUL.FTZ R24, R38, c[0x0][0x2ec] ;  /* 0x0000bb0026187a20 */ /* 0x004fe40000410000 */
[----:B------:R-:W-:Y:S01]  /*33a0*/  IMAD.IADD R7, R125, 0x1, -R7 ;  /* 0x000000017d077824 */ /* 0x000fe200078e0a07 */
[C---:B------:R-:W-:Y:S01]  /*33b0*/  ISETP.GE.AND P0, PT, R6.reuse, R5, PT ;  /* 0x000000050600720c */ /* 0x040fe20003f06270 */
[----:B------:R2:W3:Y:S01]  /*33c0*/  MUFU.TANH R160, R24 ;  /* 0x0000001800a07308 */ /* 0x0004e20000002400 */
[----:B------:R-:W-:Y:S01]  /*33d0*/  ISETP.GE.AND P5, PT, R6, R3, PT ;  /* 0x000000030600720c */ /* 0x000fe20003fa6270 */
[----:B------:R-:W-:Y:S01]  /*33e0*/  LDSM.16.M88.4 R36, [R218+0x5800] ;  /* 0x00580000da24783b */ /* 0x000fe20000000200 */
[----:B------:R-:W-:-:S02]  /*33f0*/  FSEL R102, R162, -INF , !P0 ;  /* 0xff800000a2667808 */ /* 0x000fc40004000000 */
[----:B------:R-:W-:Y:S01]  /*3400*/  FSEL R104, R247, -INF , !P5 ;  /* 0xff800000f7687808 */ /* 0x000fe20006800000 */
[----:B------:R1:W-:Y:S01]  /*3410*/  STL [R1+0x2c], R7 ;  /* 0x00002c0701007387 */ /* 0x0003e20000100800 */
[----:B------:R-:W-:Y:S01]  /*3420*/  IADD3 R6, R2, -0xf8, RZ ;  /* 0xffffff0802067810 */ /* 0x000fe20007ffe0ff */
[----:B------:R3:W1:Y:S03]  /*3430*/  MUFU.TANH R162, R28 ;  /* 0x0000001c00a27308 */ /* 0x0006660000002400 */
[C---:B------:R-:W-:Y:S02]  /*3440*/  ISETP.GE.AND P1, PT, R6.reuse, R5, PT ;  /* 0x000000050600720c */ /* 0x040fe40003f26270 */
[----:B------:R-:W-:Y:S02]  /*3450*/  ISETP.GE.AND P2, PT, R6, R3, PT ;  /* 0x000000030600720c */ /* 0x000fe40003f46270 */
[----:B------:R-:W-:Y:S01]  /*3460*/  FSEL R106, R246, -INF , !P1 ;  /* 0xff800000f66a7808 */ /* 0x000fe20004800000 */
[----:B--2---:R-:W-:Y:S01]  /*3470*/  HMMA.16816.F32.BF16 R24, R12, R48, R64 ;  /* 0x000000300c18723c */ /* 0x004fe20000041840 */
[----:B------:R-:W-:-:S02]  /*3480*/  FSEL R111, R161, -INF , !P2 ;  /* 0xff800000a16f7808 */ /* 0x000fc40005000000 */
[----:B------:R-:W-:Y:S01]  /*3490*/  MUFU.TANH R161, R21 ;  /* 0x0000001500a17308 */ /* 0x000fe20000002400 */
[----:B------:R-:W-:-:S04]  /*34a0*/  IADD3 R6, R2, -0xf0, RZ ;  /* 0xffffff1002067810 */ /* 0x000fc80007ffe0ff */
[----:B---3--:R-:W-:Y:S01]  /*34b0*/  HMMA.16816.F32.BF16 R28, R8, R58, R44 ;  /* 0x0000003a081c723c */ /* 0x008fe2000004182c */
[----:B------:R-:W-:Y:S04]  /*34c0*/  LDSM.16.M88.4 R44, [R221+0x6000] ;  /* 0x00600000dd2c783b */ /* 0x000fe80000000200 */
[----:B------:R-:W2:Y:S01]  /*34d0*/  LDSM.16.M88.4 R56, [R219+0x7800] ;  /* 0x00780000db38783b */ /* 0x000ea20000000200 */
[----:B-1----:R-:W-:Y:S02]  /*34e0*/  IADD3 R7, R2, -0xff, RZ ;  /* 0xffffff0102077810 */ /* 0x002fe40007ffe0ff */
[----:B------:R-:W-:Y:S01]  /*34f0*/  HMMA.16816.F32.BF16 R64, R16, R40, R152 ;  /* 0x000000281040723c */ /* 0x000fe20000041898 */
[----:B------:R-:W-:Y:S01]  /*3500*/  LDSM.16.M88.4 R40, [R218+0x6000] ;  /* 0x00600000da28783b */ /* 0x000fe20000000200 */
[----:B------:R-:W-:-:S02]  /*3510*/  ISETP.GE.AND P4, PT, R7, R5, PT ;  /* 0x000000050700720c */ /* 0x000fc40003f86270 */
[----:B------:R-:W-:Y:S02]  /*3520*/  ISETP.GE.AND P3, PT, R7, R3, PT ;  /* 0x000000030700720c */ /* 0x000fe40003f66270 */
[----:B------:R-:W-:Y:S02]  /*3530*/  IADD3 R7, R2, -0xf7, RZ ;  /* 0xffffff0902077810 */ /* 0x000fe40007ffe0ff */
[----:B------:R-:W-:Y:S01]  /*3540*/  HMMA.16816.F32.BF16 R24, R8, R32, R24 ;  /* 0x000000200818723c */ /* 0x000fe20000041818 */
[----:B------:R-:W-:Y:S02]  /*3550*/  FSEL R101, R248, -INF , !P4 ;  /* 0xff800000f8657808 */ /* 0x000fe40006000000 */
[C---:B------:R-:W-:Y:S02]  /*3560*/  ISETP.GE.AND P0, PT, R7.reuse, R5, PT ;  /* 0x000000050700720c */ /* 0x040fe40003f06270 */
[----:B------:R-:W-:Y:S01]  /*3570*/  ISETP.GE.AND P5, PT, R7, R3, PT ;  /* 0x000000030700720c */ /* 0x000fe20003fa6270 */
[----:B------:R-:W-:Y:S01]  /*3580*/  FMUL.FTZ R7, R20, c[0x0][0x2ec] ;  /* 0x0000bb0014077a20 */ /* 0x000fe20000410000 */
[----:B------:R-:W-:Y:S01]  /*3590*/  FSEL R103, R245, -INF , !P3 ;  /* 0xff800000f5677808 */ /* 0x000fe20005800000 */
[----:B------:R-:W-:Y:S01]  /*35a0*/  FMUL.FTZ R29, R29, c[0x0][0x2ec] ;  /* 0x0000bb001d1d7a20 */ /* 0x000fe20000410000 */
[C---:B------:R-:W-:Y:S01]  /*35b0*/  ISETP.GE.AND P4, PT, R6.reuse, R5, PT ;  /* 0x000000050600720c */ /* 0x040fe20003f86270 */
[----:B------:R1:W3:Y:S01]  /*35c0*/  MUFU.TANH R150, R7 ;  /* 0x0000000700967308 */ /* 0x0002e20000002400 */
[----:B------:R-:W-:Y:S01]  /*35d0*/  ISETP.GE.AND P3, PT, R6, R3, PT ;  /* 0x000000030600720c */ /* 0x000fe20003f66270 */
[----:B------:R-:W-:Y:S01]  /*35e0*/  FMUL.FTZ R31, R31, c[0x0][0x2ec] ;  /* 0x0000bb001f1f7a20 */ /* 0x000fe20000410000 */
[----:B------:R-:W-:-:S02]  /*35f0*/  IADD3 R6, R2, -0xe8, RZ ;  /* 0xffffff1802067810 */ /* 0x000fc40007ffe0ff */
[----:B------:R-:W-:Y:S02]  /*3600*/  FSEL R105, R244, -INF , !P0 ;  /* 0xff800000f4697808 */ /* 0x000fe40004000000 */
[----:B------:R-:W-:Y:S01]  /*3610*/  FSEL R112, R243, -INF , !P5 ;  /* 0xff800000f3707808 */ /* 0x000fe20006800000 */
[----:B------:R-:W-:Y:S01]  /*3620*/  MUFU.TANH R134, R29 ;  /* 0x0000001d00867308 */ /* 0x000fe20000002400 */
[C---:B------:R-:W-:Y:S02]  /*3630*/  ISETP.GE.AND P0, PT, R6.reuse, R5, PT ;  /* 0x000000050600720c */ /* 0x040fe40003f06270 */
[----:B------:R-:W-:Y:S02]  /*3640*/  ISETP.GE.AND P5, PT, R6, R3, PT ;  /* 0x000000030600720c */ /* 0x000fe40003fa6270 */
[----:B----4-:R-:W-:Y:S01]  /*3650*/  FSEL R107, R239, -INF , !P0 ;  /* 0xff800000ef6b7808 */ /* 0x010fe20004000000 */
[----:B------:R-:W-:Y:S01]  /*3660*/  FMUL.FTZ R25, R25, c[0x0][0x2ec] ;  /* 0x0000bb0019197a20 */ /* 0x000fe20000410000 */
[----:B------:R-:W-:Y:S01]  /*3670*/  FSEL R115, R234, -INF , !P5 ;  /* 0xff800000ea737808 */ /* 0x000fe20006800000 */
[----:B------:R-:W-:Y:S01]  /*3680*/  MUFU.TANH R123, R31 ;  /* 0x0000001f007b7308 */ /* 0x000fe20000002400 */
[----:B-1----:R-:W-:Y:S01]  /*3690*/  IADD3 R7, R2, -0xef, RZ ;  /* 0xffffff1102077810 */ /* 0x002fe20007ffe0ff */
[----:B------:R-:W-:Y:S01]  /*36a0*/  FMUL.FTZ R26, R26, c[0x0][0x2ec] ;  /* 0x0000bb001a1a7a20 */ /* 0x000fe20000410000 */
[----:B------:R-:W-:Y:S01]  /*36b0*/  IADD3 R6, R2, -0xe7, RZ ;  /* 0xffffff1902067810 */ /* 0x000fe20007ffe0ff */
[----:B------:R-:W-:Y:S01]  /*36c0*/  FMUL.FTZ R27, R27, c[0x0][0x2ec] ;  /* 0x0000bb001b1b7a20 */ /* 0x000fe20000410000 */
[C---:B------:R-:W-:Y:S01]  /*36d0*/  ISETP.GE.AND P1, PT, R7.reuse, R5, PT ;  /* 0x000000050700720c */ /* 0x040fe20003f26270 */
[----:B--2---:R-:W-:Y:S01]  /*36e0*/  HMMA.16816.F32.BF16 R52, R16, R56, R164 ;  /* 0x000000381034723c */ /* 0x004fe200000418a4 */
[----:B------:R-:W-:Y:S01]  /*36f0*/  ISETP.GE.AND P2, PT, R7, R3, PT ;  /* 0x000000030700720c */ /* 0x000fe20003f46270 */
[----:B------:R-:W-:Y:S01]  /*3700*/  FMUL.FTZ R7, R22, c[0x0][0x2ec] ;  /* 0x0000bb0016077a20 */ /* 0x000fe20000410000 */
[----:B------:R-:W-:Y:S01]  /*3710*/  FSEL R110, R242, -INF , !P4 ;  /* 0xff800000f26e7808 */ /* 0x000fe20006000000 */
[----:B------:R-:W-:Y:S01]  /*3720*/  MUFU.TANH R113, R25 ;  /* 0x0000001900717308 */ /* 0x000fe20000002400 */
[----:B------:R-:W-:-:S02]  /*3730*/  FSEL R117, R236, -INF , !P3 ;  /* 0xff800000ec757808 */ /* 0x000fc40005800000 */
[C---:B------:R-:W-:Y:S01]  /*3740*/  ISETP.GE.AND P4, PT, R6.reuse, R5, PT ;  /* 0x000000050600720c */ /* 0x040fe20003f86270 */
[----:B------:R-:W-:Y:S01]  /*3750*/  HMMA.16816.F32.BF16 R16, R16, R58, R184 ;  /* 0x0000003a1010723c */ /* 0x000fe200000418b8 */
[----:B------:R-:W-:Y:S02]  /*3760*/  ISETP.GE.AND P3, PT, R6, R3, PT ;  /* 0x000000030600720c */ /* 0x000fe40003f66270 */
[----:B------:R-:W-:Y:S01]  /*3770*/  IADD3 R6, R2, -0xe0, RZ ;  /* 0xffffff2002067810 */ /* 0x000fe20007ffe0ff */
[----:B------:R1:W2:Y:S01]  /*3780*/  MUFU.TANH R135, R7 ;  /* 0x0000000700877308 */ /* 0x0002a20000002400 */
[----:B------:R-:W-:Y:S02]  /*3790*/  FSEL R108, R240, -INF , !P1 ;  /* 0xff800000f06c7808 */ /* 0x000fe40004800000 */
[----:B------:R-:W-:Y:S02]  /*37a0*/  FSEL R116, R238, -INF , !P2 ;  /* 0xff800000ee747808 */ /* 0x000fe40005000000 */
[----:B------:R-:W-:-:S02]  /*37b0*/  ISETP.GE.AND P1, PT, R6, R5, PT ;  /* 0x000000050600720c */ /* 0x000fc40003f26270 */
[----:B------:R-:W-:Y:S01]  /*37c0*/  ISETP.GE.AND P2, PT, R6, R3, PT ;  /* 0x000000030600720c */ /* 0x000fe20003f46270 */
[----:B------:R-:W-:Y:S01]  /*37d0*/  MUFU.TANH R100, R26 ;  /* 0x0000001a00647308 */ /* 0x000fe20000002400 */
[----:B------:R-:W-:Y:S02]  /*37e0*/  IADD3 R6, R2, -0xd8, RZ ;  /* 0xffffff2802067810 */ /* 0x000fe40007ffe0ff */
[----:B------:R-:W-:Y:S02]  /*37f0*/  FSEL R109, R237, -INF , !P4 ;  /* 0xff800000ed6d7808 */ /* 0x000fe40006000000 */
[----:B------:R-:W-:Y:S02]  /*3800*/  FSEL R118, R231, -INF , !P3 ;  /* 0xff800000e7767808 */ /* 0x000fe40005800000 */
[C---:B------:R-:W-:Y:S01]  /*3810*/  ISETP.GE.AND P4, PT, R6.reuse, R5, PT ;  /* 0x000000050600720c */ /* 0x040fe20003f86270 */
[----:B-1----:R-:W-:Y:S01]  /*3820*/  FMUL.FTZ R7, R23, c[0x0][0x2ec] ;  /* 0x0000bb0017077a20 */ /* 0x002fe20000410000 */
[----:B------:R-:W-:Y:S01]  /*3830*/  ISETP.GE.AND P3, PT, R6, R3, PT ;  /* 0x000000030600720c */ /* 0x000fe20003f66270 */
[----:B------:R-:W-:Y:S01]  /*3840*/  HMMA.16816.F32.BF16 R20, R12, R50, R84 ;  /* 0x000000320c14723c */ /* 0x000fe20000041854 */
[----:B------:R-:W1:Y:S01]  /*3850*/  LDSM.16.M88.4 R48, [R221+0x5800] ;  /* 0x00580000dd30783b */ /* 0x000e620000000200 */
[----:B------:R4:W1:Y:S01]  /*3860*/  MUFU.TANH R144, R7 ;  /* 0x0000000700907308 */ /* 0x0008620000002400 */
[----:B------:R-:W-:-:S02]  /*3870*/  IADD3 R6, R2, -0xd7, RZ ;  /* 0xffffff2902067810 */ /* 0x000fc40007ffe0ff */
[----:B-----5:R-:W-:Y:S02]  /*3880*/  FSEL R128, R120, -INF , !P2 ;  /* 0xff80000078807808 */ /* 0x020fe40005000000 */
[----:B------:R-:W-:Y:S02]  /*3890*/  FSEL R119, R230, -INF , !P1 ;  /* 0xff800000e6777808 */ /* 0x000fe40004800000 */
[C---:B------:R-:W-:Y:S02]  /*38a0*/  ISETP.GE.AND P1, PT, R6.reuse, R5, PT ;  /* 0x000000050600720c */ /* 0x040fe40003f26270 */
[----:B------:R-:W-:Y:S02]  /*38b0*/  ISETP.GE.AND P2, PT, R6, R3, PT ;  /* 0x000000030600720c */ /* 0x000fe40003f46270 */
[----:B------:R-:W-:Y:S02]  /*38c0*/  IADD3 R6, R2, -0xcf, RZ ;  /* 0xffffff3102067810 */ /* 0x000fe40007ffe0ff */
[----:B------:R-:W-:-:S02]  /*38d0*/  FSEL R126, R121, -INF , !P3 ;  /* 0xff800000797e7808 */ /* 0x000fc40005800000 */
[----:B------:R-:W-:Y:S01]  /*38e0*/  FSEL R122, R215, -INF , !P4 ;  /* 0xff800000d77a7808 */ /* 0x000fe20006000000 */
[----:B----4-:R-:W-:Y:S01]  /*38f0*/  FMUL.FTZ R7, R28, c[0x0][0x2ec] ;  /* 0x0000bb001c077a20 */ /* 0x010fe20000410000 */
[----:B------:R-:W-:Y:S02]  /*3900*/  FSEL R121, R233, -INF , !P1 ;  /* 0xff800000e9797808 */ /* 0x000fe40004800000 */
[----:B------:R-:W-:Y:S01]  /*3910*/  FSEL R125, R229, -INF , !P2 ;  /* 0xff800000e57d7808 */ /* 0x000fe20005000000 */
[----:B------:R4:W-:Y:S01]  /*3920*/  MUFU.TANH R133, R7 ;  /* 0x0000000700857308 */ /* 0x0009e20000002400 */
[C---:B------:R-:W-:Y:S01]  /*3930*/  ISETP.GE.AND P4, PT, R6.reuse, R5, PT ;  /* 0x000000050600720c */ /* 0x040fe20003f86270 */
[----:B------:R-:W-:Y:S01]  /*3940*/  HMMA.16816.F32.BF16 R32, R8, R34, R20 ;  /* 0x000000220820723c */ /* 0x000fe20000041814 */
[----:B------:R-:W-:Y:S02]  /*3950*/  ISETP.GE.AND P3, PT, R6, R3, PT ;  /* 0x000000030600720c */ /* 0x000fe40003f66270 */
[----:B------:R-:W-:-:S02]  /*3960*/  IADD3 R6, R2, -0xc7, RZ ;  /* 0xffffff3902067810 */ /* 0x000fc40007ffe0ff */
[----:B------:R-:W-:Y:S02]  /*3970*/  FSEL R130, R232, -INF , !P4 ;  /* 0xff800000e8827808 */ /* 0x000fe40006000000 */
[----:B------:R-:W-:Y:S01]  /*3980*/  FMUL.FTZ R20, R24, c[0x0][0x2ec] ;  /* 0x0000bb0018147a20 */ /* 0x000fe20000410000 */
[----:B------:R-:W-:Y:S02]  /*3990*/  FSEL R138, R217, -INF , !P3 ;  /* 0xff800000d98a7808 */ /* 0x000fe40005800000 */
[C---:B------:R-:W-:Y:S01]  /*39a0*/  IADD3 R240, R221.reuse, 0x800, RZ ;  /* 0x00000800ddf07810 */ /* 0x040fe20007ffe0ff */
[----:B------:R5:W-:Y:S01]  /*39b0*/  MUFU.TANH R114, R20 ;  /* 0x0000001400727308 */ /* 0x000be20000002400 */
[C---:B------:R-:W-:Y:S02]  /*39c0*/  IADD3 R239, R221.reuse, 0x1000, RZ ;  /* 0x00001000ddef7810 */ /* 0x040fe40007ffe0ff */
[----:B----4-:R-:W-:Y:S02]  /*39d0*/  IADD3 R7, R2, -0xdf, RZ ;  /* 0xffffff2102077810 */ /* 0x010fe40007ffe0ff */
[----:B------:R-:W-:-:S02]  /*39e0*/  IADD3 R238, R221, 0x1800, RZ ;  /* 0x00001800ddee7810 */ /* 0x000fc40007ffe0ff */
[C---:B------:R-:W-:Y:S02]  /*39f0*/  ISETP.GE.AND P0, PT, R7.reuse, R5, PT ;  /* 0x000000050700720c */ /* 0x040fe40003f06270 */
[----:B------:R-:W-:Y:S01]  /*3a00*/  ISETP.GE.AND P5, PT, R7, R3, PT ;  /* 0x000000030700720c */ /* 0x000fe20003fa6270 */
[----:B------:R-:W-:Y:S01]  /*3a10*/  FMUL.FTZ R7, R30, c[0x0][0x2ec] ;  /* 0x0000bb001e077a20 */ /* 0x000fe20000410000 */
[----:B------:R-:W-:Y:S01]  /*3a20*/  FSEL R120, R235, -INF , !P0 ;  /* 0xff800000eb787808 */ /* 0x000fe20004000000 */
[----:B-1----:R-:W-:Y:S01]  /*3a30*/  HMMA.16816.F32.BF16 R28, R12, R50, R88 ;  /* 0x000000320c1c723c */ /* 0x002fe20000041858 */
[----:B------:R-:W-:Y:S01]  /*3a40*/  FSEL R127, R127, -INF , !P5 ;  /* 0xff8000007f7f7808 */ /* 0x000fe20006800000 */
[----:B------:R1:W4:Y:S01]  /*3a50*/  MUFU.TANH R124, R7 ;  /* 0x00000007007c7308 */ /* 0x0003220000002400 */
[----:B------:R-:W-:Y:S01]  /*3a60*/  FMUL.FTZ R24, R32, c[0x0][0x2ec] ;  /* 0x0000bb0020187a20 */ /* 0x000fe20000410000 */
[----:B------:R-:W-:Y:S01]  /*3a70*/  IADD3 R237, R221, 0x2000, RZ ;  /* 0x00002000dded7810 */ /* 0x000fe20007ffe0ff */
[----:B------:R-:W-:Y:S01]  /*3a80*/  FMUL.FTZ R35, R35, c[0x0][0x2ec] ;  /* 0x0000bb0023237a20 */ /* 0x000fe20000410000 */
[----:B------:R-:W-:-:S02]  /*3a90*/  IADD3 R236, R221, 0x2800, RZ ;  /* 0x00002800ddec7810 */ /* 0x000fc40007ffe0ff */
[----:B-----5:R-:W-:Y:S01]  /*3aa0*/  HMMA.16816.F32.BF16 R20, R12, R48, R68 ;  /* 0x000000300c14723c */ /* 0x020fe20000041844 */
[----:B------:R-:W5:Y:S01]  /*3ab0*/  LDSM.16.M88.4 R48, [R221+0x6800] ;  /* 0x00680000dd30783b */ /* 0x000f620000000200 */
[----:B------:R2:W-:Y:S01]  /*3ac0*/  MUFU.TANH R89, R24 ;  /* 0x0000001800597308 */ /* 0x0005e20000002400 */
[C---:B------:R-:W-:Y:S02]  /*3ad0*/  IADD3 R235, R221.reuse, 0x3000, RZ ;  /* 0x00003000ddeb7810 */ /* 0x040fe40007ffe0ff */
[C---:B------:R-:W-:Y:S02]  /*3ae0*/  IADD3 R234, R221.reuse, 0x3800, RZ ;  /* 0x00003800ddea7810 */ /* 0x040fe40007ffe0ff */
[C---:B------:R-:W-:Y:S02]  /*3af0*/  IADD3 R233, R221.reuse, 0x4000, RZ ;  /* 0x00004000dde97810 */ /* 0x040fe40007ffe0ff */
[----:B------:R-:W-:Y:S01]  /*3b00*/  IADD3 R232, R221, 0x4800, RZ ;  /* 0x00004800dde87810 */ /* 0x000fe20007ffe0ff */
[----:B------:R-:W-:Y:S01]  /*3b10*/  MUFU.TANH R88, R35 ;  /* 0x0000002300587308 */ /* 0x000fe20000002400 */
[----:B-1----:R-:W-:-:S02]  /*3b20*/  IADD3 R7, R2, -0xd0, RZ ;  /* 0xffffff3002077810 */ /* 0x002fc40007ffe0ff */
[----:B------:R-:W-:Y:S02]  /*3b30*/  IADD3 R231, R221, 0x5000, RZ ;  /* 0x00005000dde77810 */ /* 0x000fe40007ffe0ff */
[C---:B------:R-:W-:Y:S01]  /*3b40*/  ISETP.GE.AND P0, PT, R7.reuse, R5, PT ;  /* 0x000000050700720c */ /* 0x040fe20003f06270 */
[C---:B------:R-:W-:Y:S01]  /*3b50*/  HMMA.16816.F32.BF16 R28, R8.reuse, R38, R28 ;  /* 0x00000026081c723c */ /* 0x040fe2000004181c */
[----:B------:R-:W-:Y:S01]  /*3b60*/  ISETP.GE.AND P5, PT, R7, R3, PT ;  /* 0x000000030700720c */ /* 0x000fe20003fa6270 */
[----:B--2---:R-:W-:Y:S01]  /*3b70*/  FMUL.FTZ R24, R33, c[0x0][0x2ec] ;  /* 0x0000bb0021187a20 */ /* 0x004fe20000410000 */
[----:B------:R-:W-:Y:S01]  /*3b80*/  IADD3 R7, R2, -0xc8, RZ ;  /* 0xffffff3802077810 */ /* 0x000fe20007ffe0ff */
[----:B------:R-:W1:Y:S01]  /*3b90*/  MUFU.TANH R90, R27 ;  /* 0x0000001b005a7308 */ /* 0x000e620000002400 */
[----:B------:R-:W-:Y:S02]  /*3ba0*/  FSEL R129, R226, -INF , !P0 ;  /* 0xff800000e2817808 */ /* 0x000fe40004000000 */
[C---:B------:R-:W-:Y:S01]  /*3bb0*/  ISETP.GE.AND P1, PT, R7.reuse, R5, PT ;  /* 0x000000050700720c */ /* 0x040fe20003f26270 */
[----:B------:R-:W-:Y:S01]  /*3bc0*/  HMMA.16816.F32.BF16 R20, R8, R36, R20 ;  /* 0x000000240814723c */ /* 0x000fe20000041814 */
[----:B------:R-:W-:-:S02]  /*3bd0*/  ISETP.GE.AND P2, PT, R7, R3, PT ;  /* 0x000000030700720c */ /* 0x000fc40003f46270 */
[----:B------:R-:W-:Y:S01]  /*3be0*/  IADD3 R7, R2, -0xc0, RZ ;  /* 0xffffff4002077810 */ /* 0x000fe20007ffe0ff */
[----:B------:R2:W-:Y:S01]  /*3bf0*/  MUFU.TANH R91, R24 ;  /* 0x00000018005b7308 */ /* 0x0005e20000002400 */
[----:B------:R-:W-:Y:S02]  /*3c00*/  FSEL R139, R209, -INF , !P5 ;  /* 0xff800000d18b7808 */ /* 0x000fe40006800000 */
[C---:B------:R-:W-:Y:S02]  /*3c10*/  ISETP.GE.AND P0, PT, R6.reuse, R5, PT ;  /* 0x000000050600720c */ /* 0x040fe40003f06270 */
[----:B------:R-:W-:Y:S02]  /*3c20*/  ISETP.GE.AND P5, PT, R6, R3, PT ;  /* 0x000000030600720c */ /* 0x000fe40003fa6270 */
[C---:B------:R-:W-:Y:S02]  /*3c30*/  ISETP.GE.AND P4, PT, R7.reuse, R5, PT ;  /* 0x000000050700720c */ /* 0x040fe40003f86270 */
[----:B------:R-:W-:-:S02]  /*3c40*/  ISETP.GE.AND P3, PT, R7, R3, PT ;  /* 0x000000030700720c */ /* 0x000fc40003f66270 */
[----:B------:R-:W-:Y:S01]  /*3c50*/  IADD3 R7, R2, -0xb8, RZ ;  /* 0xffffff4802077810 */ /* 0x000fe20007ffe0ff */
[----:B------:R-:W-:Y:S01]  /*3c60*/  FMUL.FTZ R30, R30, c[0x0][0x2ec] ;  /* 0x0000bb001e1e7a20 */ /* 0x000fe20000410000 */
[----:B------:R-:W-:Y:S01]  /*3c70*/  FSEL R131, R228, -INF , !P0 ;  /* 0xff800000e4837808 */ /* 0x000fe20004000000 */
[----:B------:R-:W-:Y:S01]  /*3c80*/  FMUL.FTZ R31, R31, c[0x0][0x2ec] ;  /* 0x0000bb001f1f7a20 */ /* 0x000fe20000410000 */
[----:B------:R-:W-:Y:S01]  /*3c90*/  FSEL R136, R212, -INF , !P5 ;  /* 0xff800000d4887808 */ /* 0x000fe20006800000 */
[C---:B--2---:R-:W-:Y:S01]  /*3ca0*/  HMMA.16816.F32.BF16 R24, R12.reuse, R44, R72 ;  /* 0x0000002c0c18723c */ /* 0x044fe20000041848 */
[C---:B------:R-:W-:Y:S01]  /*3cb0*/  ISETP.GE.AND P0, PT, R7.reuse, R5, PT ;  /* 0x000000050700720c */ /* 0x040fe20003f06270 */
[----:B------:R-:W-:Y:S01]  /*3cc0*/  MUFU.TANH R73, R30 ;  /* 0x0000001e00497308 */ /* 0x000fe20000002400 */
[----:B------:R-:W-:Y:S01]  /*3cd0*/  ISETP.GE.AND P5, PT, R7, R3, PT ;  /* 0x000000030700720c */ /* 0x000fe20003fa6270 */
[----:B------:R-:W-:Y:S01]  /*3ce0*/  FMUL.FTZ R7, R34, c[0x0][0x2ec] ;  /* 0x0000bb0022077a20 */ /* 0x000fe20000410000 */
[----:B------:R-:W-:Y:S01]  /*3cf0*/  IADD3 R6, R2, -0xbf, RZ ;  /* 0xffffff4102067810 */ /* 0x000fe20007ffe0ff */
[----:B------:R-:W-:Y:S01]  /*3d00*/  FMUL.FTZ R21, R21, c[0x0][0x2ec] ;  /* 0x0000bb0015157a20 */ /* 0x000fe20000410000 */
[----:B------:R-:W-:Y:S01]  /*3d10*/  FSEL R132, R213, -INF , !P1 ;  /* 0xff800000d5847808 */ /* 0x000fe20004800000 */
[----:B------:R-:W-:Y:S01]  /*3d20*/  HMMA.16816.F32.BF16 R32, R12, R46, R92 ;  /* 0x0000002e0c20723c */ /* 0x000fe2000004185c */
[----:B------:R-:W-:Y:S01]  /*3d30*/  FSEL R137, R208, -INF , !P2 ;  /* 0xff800000d0897808 */ /* 0x000fe20005000000 */
[----:B------:R2:W1:Y:S01]  /*3d40*/  MUFU.TANH R85, R7 ;  /* 0x0000000700557308 */ /* 0x0004620000002400 */
[C---:B------:R-:W-:Y:S01]  /*3d50*/  ISETP.GE.AND P1, PT, R6.reuse, R5, PT ;  /* 0x000000050600720c */ /* 0x040fe20003f26270 */
[----:B------:R-:W1:Y:S01]  /*3d60*/  LDSM.16.M88.4 R44, [R218+0x6800] ;  /* 0x00680000da2c783b */ /* 0x000e620000000200 */
[----:B------:R-:W-:Y:S01]  /*3d70*/  ISETP.GE.AND P2, PT, R6, R3, PT ;  /* 0x000000030600720c */ /* 0x000fe20003f46270 */
[----:B------:R-:W-:Y:S01]  /*3d80*/  FMUL.FTZ R23, R23, c[0x0][0x2ec] ;  /* 0x0000bb0017177a20 */ /* 0x000fe20000410000 */
[----:B------:R-:W-:-:S02]  /*3d90*/  FSEL R141, R216, -INF , !P1 ;  /* 0xff800000d88d7808 */ /* 0x000fc40004800000 */
[----:B------:R-:W-:Y:S01]  /*3da0*/  FSEL R147, R214, -INF , !P2 ;  /* 0xff800000d6937808 */ /* 0x000fe20005000000 */
[----:B------:R-:W-:Y:S01]  /*3db0*/  MUFU.TANH R86, R21 ;  /* 0x0000001500567308 */ /* 0x000fe20000002400 */
[----:B------:R-:W-:Y:S02]  /*3dc0*/  IADD3 R6, R2, -0xb7, RZ ;  /* 0xffffff4902067810 */ /* 0x000fe40007ffe0ff */
[----:B------:R-:W-:Y:S02]  /*3dd0*/  FSEL R140, R210, -INF , !P4 ;  /* 0xff800000d28c7808 */ /* 0x000fe40006000000 */
[----:B------:R-:W-:Y:S01]  /*3de0*/  FSEL R148, R207, -INF , !P3 ;  /* 0xff800000cf947808 */ /* 0x000fe20005800000 */
[----:B------:R-:W-:Y:S01]  /*3df0*/  HMMA.16816.F32.BF16 R24, R8, R40, R24 ;  /* 0x000000280818723c */ /* 0x000fe20000041818 */
[----:B------:R-:W-:Y:S01]  /*3e00*/  ISETP.GE.AND P4, PT, R6, R5, PT ;  /* 0x000000050600720c */ /* 0x000fe20003f86270 */
[----:B------:R-:W-:Y:S01]  /*3e10*/  MUFU.TANH R84, R23 ;  /* 0x0000001700547308 */ /* 0x000fe20000002400 */
[----:B--2---:R-:W-:-:S02]  /*3e20*/  IADD3 R7, R2, -0xb0, RZ ;  /* 0xffffff5002077810 */ /* 0x004fc40007ffe0ff */
[----:B------:R-:W-:Y:S02]  /*3e30*/  ISETP.GE.AND P3, PT, R6, R3, PT ;  /* 0x000000030600720c */ /* 0x000fe40003f66270 */
[C---:B------:R-:W-:Y:S02]  /*3e40*/  ISETP.GE.AND P1, PT, R7.reuse, R5, PT ;  /* 0x000000050700720c */ /* 0x040fe40003f26270 */
[----:B------:R-:W-:Y:S01]  /*3e50*/  ISETP.GE.AND P2, PT, R7, R3, PT ;  /* 0x000000030700720c */ /* 0x000fe20003f46270 */
[----:B------:R-:W-:Y:S01]  /*3e60*/  FMUL.FTZ R7, R20, c[0x0][0x2ec] ;  /* 0x0000bb0014077a20 */ /* 0x000fe20000410000 */
[----:B------:R-:W-:Y:S01]  /*3e70*/  FSEL R142, R227, -INF , !P4 ;  /* 0xff800000e38e7808 */ /* 0x000fe20006000000 */
[----:B------:R-:W-:Y:S01]  /*3e80*/  FMUL.FTZ R20, R28, c[0x0][0x2ec] ;  /* 0x0000bb001c147a20 */ /* 0x000fe20000410000 */
[----:B------:R-:W-:Y:S01]  /*3e90*/  FSEL R145, R145, -INF , !P3 ;  /* 0xff80000091917808 */ /* 0x000fe20005800000 */
[----:B------:R2:W-:Y:S01]  /*3ea0*/  MUFU.TANH R87, R7 ;  /* 0x0000000700577308 */ /* 0x0005e20000002400 */
[----:B------:R-:W-:-:S02]  /*3eb0*/  IADD3 R6, R2, -0xaf, RZ ;  /* 0xffffff5102067810 */ /* 0x000fc40007ffe0ff */
[----:B------:R-:W-:Y:S02]  /*3ec0*/  FSEL R143, R211, -INF , !P0 ;  /* 0xff800000d38f7808 */ /* 0x000fe40004000000 */
[----:B------:R-:W-:Y:S02]  /*3ed0*/  FSEL R146, R205, -INF , !P5 ;  /* 0xff800000cd927808 */ /* 0x000fe40006800000 */
[C---:B------:R-:W-:Y:S01]  /*3ee0*/  ISETP.GE.AND P0, PT, R6.reuse, R5, PT ;  /* 0x000000050600720c */ /* 0x040fe20003f06270 */
[----:B------:R1:W-:Y:S01]  /*3ef0*/  MUFU.TANH R80, R20 ;  /* 0x0000001400507308 */ /* 0x0003e20000002400 */
[----:B------:R-:W-:Y:S01]  /*3f00*/  ISETP.GE.AND P5, PT, R6, R3, PT ;  /* 0x000000030600720c */ /* 0x000fe20003fa6270 */
[----:B------:R-:W-:Y:S01]  /*3f10*/  FMUL.FTZ R24, R24, c[0x0][0x2ec] ;  /* 0x0000bb0018187a20 */ /* 0x000fe20000410000 */
[----:B------:R-:W-:Y:S01]  /*3f20*/  IADD3 R6, R2, -0xa7, RZ ;  /* 0xffffff5902067810 */ /* 0x000fe20007ffe0ff */
[----:B------:R-:W-:Y:S01]  /*3f30*/  FMUL.FTZ R26, R26, c[0x0][0x2ec] ;  /* 0x0000bb001a1a7a20 */ /* 0x000fe20000410000 */
[----:B------:R-:W-:-:S02]  /*3f40*/  FSEL R149, R204, -INF , !P1 ;  /* 0xff800000cc957808 */ /* 0x000fc40004800000 */
[----:B------:R-:W-:Y:S01]  /*3f50*/  FSEL R153, R202, -INF , !P2 ;  /* 0xff800000ca997808 */ /* 0x000fe20005000000 */
[----:B------:R3:W-:Y:S01]  /*3f60*/  MUFU.TANH R75, R31 ;  /* 0x0000001f004b7308 */ /* 0x0007e20000002400 */
[----:B--2---:R-:W-:Y:S02]  /*3f70*/  IADD3 R7, R2, -0xa8, RZ ;  /* 0xffffff5802077810 */ /* 0x004fe40007ffe0ff */
[----:B------:R-:W-:Y:S02]  /*3f80*/  FSEL R92, R206, -INF , !P0 ;  /* 0xff800000ce5c7808 */ /* 0x000fe40004000000 */
[C---:B------:R-:W-:Y:S02]  /*3f90*/  ISETP.GE.AND P4, PT, R7.reuse, R5, PT ;  /* 0x000000050700720c */ /* 0x040fe40003f86270 */
[----:B------:R-:W-:Y:S01]  /*3fa0*/  ISETP.GE.AND P3, PT, R7, R3, PT ;  /* 0x000000030700720c */ /* 0x000fe20003f66270 */
[----:B-1----:R-:W-:Y:S01]  /*3fb0*/  FMUL.FTZ R20, R29, c[0x0][0x2ec] ;  /* 0x0000bb001d147a20 */ /* 0x002fe20000410000 */
[----:B------:R-:W-:Y:S01]  /*3fc0*/  FSEL R152, R203, -INF , !P5 ;  /* 0xff800000cb987808 */ /* 0x000fe20006800000 */
[----:B------:R-:W-:Y:S01]  /*3fd0*/  FMUL.FTZ R7, R22, c[0x0][0x2ec] ;  /* 0x0000bb0016077a20 */ /* 0x000fe20000410000 */
[C---:B------:R-:W-:Y:S01]  /*3fe0*/  ISETP.GE.AND P1, PT, R6.reuse, R5, PT ;  /* 0x000000050600720c */ /* 0x040fe20003f26270 */
[----:B------:R5:W-:Y:S01]  /*3ff0*/  MUFU.TANH R82, R20 ;  /* 0x0000001400527308 */ /* 0x000be20000002400 */
[----:B------:R-:W-:-:S02]  /*4000*/  ISETP.GE.AND P2, PT, R6, R3, PT ;  /* 0x000000030600720c */ /* 0x000fc40003f46270 */
[----:B------:R-:W-:Y:S01]  /*4010*/  IADD3 R6, R2, -0x9f, RZ ;  /* 0xffffff6102067810 */ /* 0x000fe20007ffe0ff */
[----:B---3--:R-:W-:Y:S01]  /*4020*/  HMMA.16816.F32.BF16 R28, R8, R42, R32 ;  /* 0x0000002a081c723c */ /* 0x008fe20000041820 */
[----:B------:R-:W-:Y:S01]  /*4030*/  FSEL R94, R200, -INF , !P4 ;  /* 0xff800000c85e7808 */ /* 0x000fe20006000000 */
[----:B------:R-:W1:Y:S01]  /*4040*/  LDSM.16.M88.4 R32, [R221+0x7000] ;  /* 0x00700000dd20783b */ /* 0x000e620000000200 */
[----:B------:R-:W-:Y:S01]  /*4050*/  FSEL R151, R196, -INF , !P3 ;  /* 0xff800000c4977808 */ /* 0x000fe20005800000 */
[----:B------:R2:W3:Y:S01]  /*4060*/  MUFU.TANH R81, R7 ;  /* 0x0000000700517308 */ /* 0x0004e20000002400 */
[----:B------:R-:W-:Y:S01]  /*4070*/  FSEL R93, R201, -INF , !P1 ;  /* 0xff800000c95d7808 */ /* 0x000fe20004800000 */
[----:B------:R-:W1:Y:S01]  /*4080*/  LDSM.16.M88.4 R40, [R218+0x7000] ;  /* 0x00700000da28783b */ /* 0x000e620000000200 */
[----:B------:R-:W-:Y:S02]  /*4090*/  FSEL R95, R198, -INF , !P2 ;  /* 0xff800000c65f7808 */ /* 0x000fe40005000000 */
[----:B------:R-:W-:-:S02]  /*40a0*/  ISETP.GE.AND P4, PT, R6, R5, PT ;  /* 0x000000050600720c */ /* 0x000fc40003f86270 */
[----:B------:R-:W-:Y:S01]  /*40b0*/  ISETP.GE.AND P3, PT, R6, R3, PT ;  /* 0x000000030600720c */ /* 0x000fe20003f66270 */
[----:B-----5:R-:W-:Y:S01]  /*40c0*/  HMMA.16816.F32.BF16 R20, R12, R48, R96 ;  /* 0x000000300c14723c */ /* 0x020fe20000041860 */
[----:B------:R-:W-:Y:S01]  /*40d0*/  IADD3 R6, R2, -0x97, RZ ;  /* 0xffffff6902067810 */ /* 0x000fe20007ffe0ff */
[----:B------:R5:W1:Y:S01]  /*40e0*/  MUFU.TANH R72, R24 ;  /* 0x0000001800487308 */ /* 0x000a620000002400 */
[----:B------:R-:W-:Y:S02]  /*40f0*/  FSEL R156, R194, -INF , !P3 ;  /* 0xff800000c29c7808 */ /* 0x000fe40005800000 */
[----:B------:R-:W-:Y:S02]  /*4100*/  IADD3 R230, R221, 0x5800, RZ ;  /* 0x00005800dde67810 */ /* 0x000fe40007ffe0ff */
[----:B------:R-:W-:Y:S02]  /*4110*/  FSEL R96, R199, -INF , !P4 ;  /* 0xff800000c7607808 */ /* 0x000fe40006000000 */
[----:B--2---:R-:W-:Y:S01]  /*4120*/  IADD3 R7, R2, -0xa0, RZ ;  /* 0xffffff6002077810 */ /* 0x004fe20007ffe0ff */
[----:B------:R-:W2:Y:S01]  /*4130*/  MUFU.TANH R71, R26 ;  /* 0x0000001a00477308 */ /* 0x000ea20000002400 */
[----:B------:R-:W-:Y:S01]  /*4140*/  IADD3 R229, R221, 0x6000, RZ ;  /* 0x00006000dde57810 */ /* 0x000fe20007ffe0ff */
[----:B------:R-:W-:Y:S01]  /*4150*/  FMUL.FTZ R31, R31, c[0x0][0x2ec] ;  /* 0x0000bb001f1f7a20 */ /* 0x000fe20000410000 */
[----:B------:R-:W-:-:S02]  /*4160*/  ISETP.GE.AND P0, PT, R7, R5, PT ;  /* 0x000000050700720c */ /* 0x000fc40003f06270 */
[----:B------:R-:W-:Y:S02]  /*4170*/  ISETP.GE.AND P5, PT, R7, R3, PT ;  /* 0x000000030700720c */ /* 0x000fe40003fa6270 */
[C---:B------:R-:W-:Y:S01]  /*4180*/  IADD3 R7, R2.reuse, -0x98, RZ ;  /* 0xffffff6802077810 */ /* 0x040fe20007ffe0ff */
[----:B-----5:R-:W-:Y:S01]  /*4190*/  FMUL.FTZ R24, R29, c[0x0][0x2ec] ;  /* 0x0000bb001d187a20 */ /* 0x020fe20000410000 */
[----:B------:R-:W-:Y:S01]  /*41a0*/  FSEL R154, R195, -INF , !P0 ;  /* 0xff800000c39a7808 */ /* 0x000fe20004000000 */
[----:B------:R-:W-:Y:S01]  /*41b0*/  MUFU.TANH R56, R31 ;  /* 0x0000001f00387308 */ /* 0x000fe20000002400 */
[C---:B------:R-:W-:Y:S02]  /*41c0*/  ISETP.GE.AND P1, PT, R7.reuse, R5, PT ;  /* 0x000000050700720c */ /* 0x040fe40003f26270 */
[----:B------:R-:W-:Y:S01]  /*41d0*/  ISETP.GE.AND P2, PT, R7, R3, PT ;  /* 0x000000030700720c */ /* 0x000fe20003f46270 */
[----:B------:R-:W-:Y:S01]  /*41e0*/  HMMA.16816.F32.BF16 R36, R8, R44, R20 ;  /* 0x0000002c0824723c */ /* 0x000fe20000041814 */
[----:B------:R-:W-:-:S02]  /*41f0*/  IADD3 R7, R2, -0x90, RZ ;  /* 0xffffff7002077810 */ /* 0x000fc40007ffe0ff */
[----:B------:R-:W-:Y:S01]  /*4200*/  FSEL R157, R191, -INF , !P5 ;  /* 0xff800000bf9d7808 */ /* 0x000fe20006800000 */
[----:B------:R5:W-:Y:S01]  /*4210*/  MUFU.TANH R68, R24 ;  /* 0x0000001800447308 */ /* 0x000be20000002400 */
[----:B------:R-:W-:Y:S02]  /*4220*/  ISETP.GE.AND P0, PT, R6, R5, PT ;  /* 0x000000050600720c */ /* 0x000fe40003f06270 */
[----:B------:R-:W-:Y:S01]  /*4230*/  FMUL.FTZ R20, R28, c[0x0][0x2ec] ;  /* 0x0000bb001c147a20 */ /* 0x000fe20000410000 */
[----:B------:R-:W-:Y:S02]  /*4240*/  ISETP.GE.AND P5, PT, R6, R3, PT ;  /* 0x000000030600720c */ /* 0x000fe40003fa6270 */
[C---:B------:R-:W-:Y:S02]  /*4250*/  ISETP.GE.AND P4, PT, R7.reuse, R5, PT ;  /* 0x000000050700720c */ /* 0x040fe40003f86270 */
[----:B------:R1:W-:Y:S01]  /*4260*/  MUFU.TANH R69, R20 ;  /* 0x0000001400457308 */ /* 0x0003e20000002400 */
[----:B------:R-:W-:-:S02]  /*4270*/  ISETP.GE.AND P3, PT, R7, R3, PT ;  /* 0x000000030700720c */ /* 0x000fc40003f66270 */
[----:B------:R-:W-:Y:S02]  /*4280*/  IADD3 R7, R2, -0x88, RZ ;  /* 0xffffff7802077810 */ /* 0x000fe40007ffe0ff */
[----:B------:R-:W-:Y:S02]  /*4290*/  FSEL R97, R193, -INF , !P0 ;  /* 0xff800000c1617808 */ /* 0x000fe40004000000 */
[----:B------:R-:W-:Y:S01]  /*42a0*/  FSEL R99, R189, -INF , !P5 ;  /* 0xff800000bd637808 */ /* 0x000fe20006800000 */
[----:B-----5:R-:W-:Y:S01]  /*42b0*/  FMUL.FTZ R24, R30, c[0x0][0x2ec] ;  /* 0x0000bb001e187a20 */ /* 0x020fe20000410000 */
[C---:B------:R-:W-:Y:S02]  /*42c0*/  ISETP.GE.AND P0, PT, R7.reuse, R5, PT ;  /* 0x000000050700720c */ /* 0x040fe40003f06270 */
[----:B------:R-:W-:Y:S01]  /*42d0*/  ISETP.GE.AND P5, PT, R7, R3, PT ;  /* 0x000000030700720c */ /* 0x000fe20003fa6270 */
[----:B------:R-:W-:Y:S01]  /*42e0*/  FMUL.FTZ R7, R25, c[0x0][0x2ec] ;  /* 0x0000bb0019077a20 */ /* 0x000fe20000410000 */
[----:B------:R-:W-:Y:S01]  /*42f0*/  IADD3 R6, R2, -0x8f, RZ ;  /* 0xffffff7102067810 */ /* 0x000fe20007ffe0ff */
[----:B------:R-:W-:Y:S01]  /*4300*/  FMUL.FTZ R28, R36, c[0x0][0x2ec] ;  /* 0x0000bb00241c7a20 */ /* 0x000fe20000410000 */
[----:B------:R-:W-:Y:S01]  /*4310*/  FSEL R98, R190, -INF , !P1 ;  /* 0xff800000be627808 */ /* 0x000fe20004800000 */
[----:B-1----:R-:W-:Y:S01]  /*4320*/  HMMA.16816.F32.BF16 R20, R12, R50, R76 ;  /* 0x000000320c14723c */ /* 0x002fe2000004184c */
[----:B------:R-:W-:Y:S01]  /*4330*/  FSEL R155, R182, -INF , !P2 ;  /* 0xff800000b69b7808 */ /* 0x000fe20005000000 */
[----:B------:R1:W5:Y:S01]  /*4340*/  MUFU.TANH R74, R7 ;  /* 0x00000007004a7308 */ /* 0x0003620000002400 */
[----:B------:R-:W-:-:S02]  /*4350*/  ISETP.GE.AND P1, PT, R6, R5, PT ;  /* 0x000000050600720c */ /* 0x000fc40003f26270 */
[----:B------:R-:W-:Y:S02]  /*4360*/  ISETP.GE.AND P2, PT, R6, R3, PT ;  /* 0x000000030600720c */ /* 0x000fe40003f46270 */
[----:B------:R-:W-:Y:S02]  /*4370*/  FSEL R159, R183, -INF , !P1 ;  /* 0xff800000b79f7808 */ /* 0x000fe40004800000 */
[----:B------:R-:W-:Y:S01]  /*4380*/  FSEL R167, R180, -INF , !P2 ;  /* 0xff800000b4a77808 */ /* 0x000fe20005000000 */
[----:B------:R2:W-:Y:S01]  /*4390*/  MUFU.TANH R51, R28 ;  /* 0x0000001c00337308 */ /* 0x0005e20000002400 */
[----:B------:R-:W-:Y:S02]  /*43a0*/  IADD3 R6, R2, -0x87, RZ ;  /* 0xffffff7902067810 */ /* 0x000fe40007ffe0ff */
[----:B------:R-:W-:Y:S02]  /*43b0*/  FSEL R158, R181, -INF , !P4 ;  /* 0xff800000b59e7808 */ /* 0x000fe40006000000 */
[----:B------:R-:W-:-:S02]  /*43c0*/  FSEL R168, R168, -INF , !P3 ;  /* 0xff800000a8a87808 */ /* 0x000fc40005800000 */
[----:B------:R-:W-:Y:S01]  /*43d0*/  ISETP.GE.AND P4, PT, R6, R5, PT ;  /* 0x000000050600720c */ /* 0x000fe20003f86270 */
[----:B------:R3:W-:Y:S01]  /*43e0*/  MUFU.TANH R57, R24 ;  /* 0x0000001800397308 */ /* 0x0007e20000002400 */
[----:B-1----:R-:W-:Y:S02]  /*43f0*/  IADD3 R7, R2, -0x80, RZ ;  /* 0xffffff8002077810 */ /* 0x002fe40007ffe0ff */
[----:B------:R-:W-:Y:S02]  /*4400*/  ISETP.GE.AND P3, PT, R6, R3, PT ;  /* 0x000000030600720c */ /* 0x000fe40003f66270 */
[C---:B------:R-:W-:Y:S01]  /*4410*/  ISETP.GE.AND P1, PT, R7.reuse, R5, PT ;  /* 0x000000050700720c */ /* 0x040fe20003f26270 */
[----:B------:R-:W-:Y:S01]  /*4420*/  HMMA.16816.F32.BF16 R20, R8, R46, R20 ;  /* 0x0000002e0814723c */ /* 0x000fe20000041814 */
[----:B------:R-:W-:Y:S01]  /*4430*/  ISETP.GE.AND P2, PT, R7, R3, PT ;  /* 0x000000030700720c */ /* 0x000fe20003f46270 */
[----:B------:R-:W-:Y:S01]  /*4440*/  FMUL.FTZ R7, R27, c[0x0][0x2ec] ;  /* 0x0000bb001b077a20 */ /* 0x000fe20000410000 */
[----:B------:R-:W-:Y:S01]  /*4450*/  IADD3 R6, R2, -0x7f, RZ ;  /* 0xffffff8102067810 */ /* 0x000fe20007ffe0ff */
[----:B------:R-:W1:Y:S01]  /*4460*/  LDSM.16.M88.4 R44, [R221+0x7800] ;  /* 0x00780000dd2c783b */ /* 0x000e620000000200 */
[----:B------:R-:W-:Y:S01]  /*4470*/  FSEL R164, R176, -INF , !P0 ;  /* 0xff800000b0a47808 */ /* 0x000fe20004000000 */
[----:B------:R4:W1:Y:S01]  /*4480*/  MUFU.TANH R70, R7 ;  /* 0x0000000700467308 */ /* 0x0008620000002400 */
[----:B------:R-:W-:Y:S01]  /*4490*/  FSEL R166, R163, -INF , !P5 ;  /* 0xff800000a3a67808 */ /* 0x000fe20006800000 */
[----:B--2---:R-:W-:Y:S01]  /*44a0*/  FMUL.FTZ R28, R37, c[0x0][0x2ec] ;  /* 0x0000bb00251c7a20 */ /* 0x004fe20000410000 */
[----:B------:R-:W-:Y:S01]  /*44b0*/  ISETP.GE.AND P0, PT, R6, R5, PT ;  /* 0x000000050600720c */ /* 0x000fe20003f06270 */
[----:B---3--:R-:W-:Y:S01]  /*44c0*/  HMMA.16816.F32.BF16 R24, R12, R32, R64 ;  /* 0x000000200c18723c */ /* 0x008fe20000041840 */
[----:B------:R-:W-:-:S02]  /*44d0*/  FSEL R163, R177, -INF , !P4 ;  /* 0xff800000b1a37808 */ /* 0x000fc40006000000 */
[----:B------:R-:W-:Y:S01]  /*44e0*/  FSEL R165, R175, -INF , !P3 ;  /* 0xff800000afa57808 */ /* 0x000fe20005800000 */
[----:B------:R2:W3:Y:S01]  /*44f0*/  MUFU.TANH R50, R28 ;  /* 0x0000001c00327308 */ /* 0x0004e20000002400 */
[----:B------:R-:W-:Y:S02]  /*4500*/  ISETP.GE.AND P5, PT, R6, R3, PT ;  /* 0x000000030600720c */ /* 0x000fe40003fa6270 */
[----:B------:R-:W-:Y:S01]  /*4510*/  IADD3 R6, R2, -0x77, RZ ;  /* 0xffffff8902067810 */ /* 0x000fe20007ffe0ff */
[----:B------:R-:W-:Y:S01]  /*4520*/  HMMA.16816.F32.BF16 R32, R12, R34, R60 ;  /* 0x000000220c20723c */ /* 0x000fe2000004183c */
[----:B------:R-:W-:Y:S02]  /*4530*/  FSEL R175, R170, -INF , !P2 ;  /* 0xff800000aaaf7808 */ /* 0x000fe40005000000 */
[----:B------:R-:W-:Y:S02]  /*4540*/  FSEL R170, R174, -INF , !P0 ;  /* 0xff800000aeaa7808 */ /* 0x000fe40004000000 */
[----:B----4-:R-:W-:Y:S01]  /*4550*/  IADD3 R7, R2, -0x78, RZ ;  /* 0xffffff8802077810 */ /* 0x010fe20007ffe0ff */
[----:B------:R-:W-:Y:S01]  /*4560*/  FMUL.FTZ R21, R21, c[0x0][0x2ec] ;  /* 0x0000bb0015157a20 */ /* 0x000fe20000410000 */
[----:B------:R-:W-:Y:S01]  /*4570*/  FSEL R169, R169, -INF , !P1 ;  /* 0xff800000a9a97808 */ /* 0x000fe20004800000 */
[----:B------:R-:W-:Y:S01]  /*4580*/  FMUL.FTZ R36, R23, c[0x0][0x2ec] ;  /* 0x0000bb0017247a20 */ /* 0x000fe20000410000 */
[----:B------:R-:W-:-:S02]  /*4590*/  ISETP.GE.AND P4, PT, R7, R5, PT ;  /* 0x000000050700720c */ /* 0x000fc40003f86270 */
[----:B------:R-:W-:Y:S01]  /*45a0*/  ISETP.GE.AND P3, PT, R7, R3, PT ;  /* 0x000000030700720c */ /* 0x000fe20003f66270 */
[----:B--2---:R-:W-:Y:S01]  /*45b0*/  FMUL.FTZ R28, R38, c[0x0][0x2ec] ;  /* 0x0000bb00261c7a20 */ /* 0x004fe20000410000 */
[----:B------:R-:W-:Y:S01]  /*45c0*/  IADD3 R7, R2, -0x70, RZ ;  /* 0xffffff9002077810 */ /* 0x000fe20007ffe0ff */
[----:B------:R-:W-:Y:S01]  /*45d0*/  MUFU.TANH R36, R36 ;  /* 0x0000002400247308 */ /* 0x000fe20000002400 */
[----:B------:R-:W-:Y:S02]  /*45e0*/  FSEL R174, R173, -INF , !P5 ;  /* 0xff800000adae7808 */ /* 0x000fe40006800000 */
[C---:B------:R-:W-:Y:S02]  /*45f0*/  ISETP.GE.AND P1, PT, R6.reuse, R5, PT ;  /* 0x000000050600720c */ /* 0x040fe40003f26270 */
[----:B------:R-:W-:Y:S02]  /*4600*/  ISETP.GE.AND P2, PT, R6, R3, PT ;  /* 0x000000030600720c */ /* 0x000fe40003f46270 */
[C---:B------:R-:W-:Y:S01]  /*4610*/  ISETP.GE.AND P0, PT, R7.reuse, R5, PT ;  /* 0x000000050700720c */ /* 0x040fe20003f06270 */
[----:B------:R2:W-:Y:S01]  /*4620*/  MUFU.TANH R49, R28 ;  /* 0x0000001c00317308 */ /* 0x0005e20000002400 */
[----:B------:R-:W-:Y:S01]  /*4630*/  ISETP.GE.AND P5, PT, R7, R3, PT ;  /* 0x000000030700720c */ /* 0x000fe20003fa6270 */
[----:B------:R-:W-:Y:S01]  /*4640*/  HMMA.16816.F32.BF16 R32, R8, R42, R32 ;  /* 0x0000002a0820723c */ /* 0x000fe20000041820 */
[----:B------:R-:W-:-:S02]  /*4650*/  IADD3 R6, R2, -0x6f, RZ ;  /* 0xffffff9102067810 */ /* 0x000fc40007ffe0ff */
[----:B------:R-:W-:Y:S02]  /*4660*/  IADD3 R7, R2, -0x68, RZ ;  /* 0xffffff9802077810 */ /* 0x000fe40007ffe0ff */
[----:B------:R-:W-:Y:S02]  /*4670*/  FSEL R173, R160, -INF , !P3 ;  /* 0xff800000a0ad7808 */ /* 0x000fe40005800000 */
[----:B------:R-:W-:Y:S02]  /*4680*/  FSEL R171, R171, -INF , !P4 ;  /* 0xff800000abab7808 */ /* 0x000fe40006000000 */
[----:B------:R-:W-:Y:S02]  /*4690*/  FSEL R160, R172, -INF , !P1 ;  /* 0xff800000aca07808 */ /* 0x000fe40004800000 */
[----:B------:R-:W-:Y:S02]  /*46a0*/  FSEL R162, R162, -INF , !P2 ;  /* 0xff800000a2a27808 */ /* 0x000fe40005000000 */
[C---:B------:R-:W-:Y:S01]  /*46b0*/  ISETP.GE.AND P4, PT, R6.reuse, R5, PT ;  /* 0x000000050600720c */ /* 0x040fe20003f86270 */
[----:B--2---:R-:W-:Y:S01]  /*46c0*/  FMUL.FTZ R28, R39, c[0x0][0x2ec] ;  /* 0x0000bb00271c7a20 */ /* 0x004fe20000410000 */
[----:B------:R-:W-:Y:S01]  /*46d0*/  ISETP.GE.AND P3, PT, R6, R3, PT ;  /* 0x000000030600720c */ /* 0x000fe20003f66270 */
[----:B------:R-:W-:Y:S01]  /*46e0*/  MUFU.TANH R39, R21 ;  /* 0x0000001500277308 */ /* 0x000fe20000002400 */
[----:B------:R-:W-:-:S02]  /*46f0*/  ISETP.GE.AND P1, PT, R7, R5, PT ;  /* 0x000000050700720c */ /* 0x000fc40003f26270 */
[----:B------:R-:W-:Y:S02]  /*4700*/  ISETP.GE.AND P2, PT, R7, R3, PT ;  /* 0x000000030700720c */ /* 0x000fe40003f46270 */
[C---:B------:R-:W-:Y:S02]  /*4710*/  IADD3 R6, R2.reuse, -0x67, RZ ;  /* 0xffffff9902067810 */ /* 0x040fe40007ffe0ff */
[----:B------:R-:W-:Y:S01]  /*4720*/  IADD3 R7, R2, -0x60, RZ ;  /* 0xffffffa002077810 */ /* 0x000fe20007ffe0ff */
[----:B------:R2:W4:Y:S01]  /*4730*/  MUFU.TANH R48, R28 ;  /* 0x0000001c00307308 */ /* 0x0005220000002400 */
[----:B------:R-:W-:Y:S01]  /*4740*/  FSEL R150, R150, -INF , !P0 ;  /* 0xff80000096967808 */ /* 0x000fe20004000000 */
[----:B------:R-:W-:Y:S01]  /*4750*/  FMUL.FTZ R33, R33, c[0x0][0x2ec] ;  /* 0x0000bb0021217a20 */ /* 0x000fe20000410000 */
[----:B------:R-:W-:Y:S01]  /*4760*/  FSEL R176, R135, -INF , !P5 ;  /* 0xff80000087b07808 */ /* 0x000fe20006800000 */
[----:B------:R-:W-:Y:S01]  /*4770*/  FMUL.FTZ R32, R32, c[0x0][0x2ec] ;  /* 0x0000bb0020207a20 */ /* 0x000fe20000410000 */
[----:B------:R-:W-:-:S02]  /*4780*/  FSEL R161, R161, -INF , !P4 ;  /* 0xff800000a1a17808 */ /* 0x000fc40006000000 */
[----:B------:R-:W-:Y:S01]  /*4790*/  FSEL R172, R144, -INF , !P3 ;  /* 0xff80000090ac7808 */ /* 0x000fe20005800000 */
[----:B------:R-:W-:Y:S01]  /*47a0*/  MUFU.TANH R33, R33 ;  /* 0x0000002100217308 */ /* 0x000fe20000002400 */
[C---:B------:R-:W-:Y:S02]  /*47b0*/  ISETP.GE.AND P0, PT, R6.reuse, R5, PT ;  /* 0x000000050600720c */ /* 0x040fe40003f06270 */
[----:B------:R-:W-:Y:S02]  /*47c0*/  ISETP.GE.AND P5, PT, R6, R3, PT ;  /* 0x000000030600720c */ /* 0x000fe40003fa6270 */
[C---:B------:R-:W-:Y:S02]  /*47d0*/  ISETP.GE.AND P4, PT, R7.reuse, R5, PT ;  /* 0x000000050700720c */ /* 0x040fe40003f86270 */
[----:B------:R-:W-:Y:S01]  /*47e0*/  ISETP.GE.AND P3, PT, R7, R3, PT ;  /* 0x000000030700720c */ /* 0x000fe20003f66270 */
[----:B--2---:R-:W-:Y:S01]  /*47f0*/  HMMA.16816.F32.BF16 R28, R8, R40, R24 ;  /* 0x00000028081c723c */ /* 0x004fe20000041818 */
[----:B------:R-:W-:Y:S01]  /*4800*/  IADD3 R7, R2, -0x58, RZ ;  /* 0xffffffa802077810 */ /* 0x000fe20007ffe0ff */
[----:B------:R-:W-:Y:S01]  /*4810*/  MUFU.TANH R32, R32 ;  /* 0x0000002000207308 */ /* 0x000fe20000002400 */
[----:B------:R-:W-:-:S02]  /*4820*/  FSEL R144, R124, -INF , !P2 ;  /* 0xff8000007c907808 */ /* 0x000fc40005000000 */
[----:B------:R-:W-:Y:S02]  /*4830*/  FSEL R124, R134, -INF , !P0 ;  /* 0xff800000867c7808 */ /* 0x000fe40004000000 */
[----:B------:R-:W-:Y:S01]  /*4840*/  FSEL R123, R123, -INF , !P5 ;  /* 0xff8000007b7b7808 */ /* 0x000fe20006800000 */
[C---:B-1----:R-:W-:Y:S01]  /*4850*/  HMMA.16816.F32.BF16 R24, R12.reuse, R44, R52 ;  /* 0x0000002c0c18723c */ /* 0x042fe20000041834 */
[----:B------:R-:W-:Y:S02]  /*4860*/  IADD3 R6, R2, -0x5f, RZ ;  /* 0xffffffa102067810 */ /* 0x000fe40007ffe0ff */
[C---:B------:R-:W-:Y:S02]  /*4870*/  ISETP.GE.AND P0, PT, R7.reuse, R5, PT ;  /* 0x000000050700720c */ /* 0x040fe40003f06270 */
[----:B------:R-:W-:Y:S01]  /*4880*/  ISETP.GE.AND P5, PT, R7, R3, PT ;  /* 0x000000030700720c */ /* 0x000fe20003fa6270 */
[----:B------:R-:W-:Y:S01]  /*4890*/  FMUL.FTZ R7, R20, c[0x0][0x2ec] ;  /* 0x0000bb0014077a20 */ /* 0x000fe20000410000 */
[----:B------:R-:W-:Y:S01]  /*48a0*/  FSEL R133, R133, -INF , !P1 ;  /* 0xff80000085857808 */ /* 0x000fe20004800000 */
[----:B------:R-:W-:Y:S01]  /*48b0*/  HMMA.16816.F32.BF16 R12, R12, R46, R16 ;  /* 0x0000002e0c0c723c */ /* 0x000fe20000041810 */
[C---:B------:R-:W-:Y:S01]  /*48c0*/  ISETP.GE.AND P1, PT, R6.reuse, R5, PT ;  /* 0x000000050600720c */ /* 0x040fe20003f26270 */
[----:B------:R1:W2:Y:S01]  /*48d0*/  MUFU.TANH R38, R7 ;  /* 0x0000000700267308 */ /* 0x0002a20000002400 */
[----:B------:R-:W-:-:S02]  /*48e0*/  ISETP.GE.AND P2, PT, R6, R3, PT ;  /* 0x000000030600720c */ /* 0x000fc40003f46270 */
[----:B------:R-:W-:Y:S02]  /*48f0*/  FSEL R177, R100, -INF , !P3 ;  /* 0xff80000064b17808 */ /* 0x000fe40005800000 */
[----:B------:R-:W-:Y:S01]  /*4900*/  FSEL R100, R113, -INF , !P1 ;  /* 0xff80000071647808 */ /* 0x000fe20004800000 */
[----:B------:R-:W-:Y:S01]  /*4910*/  FMUL.FTZ R28, R28, c[0x0][0x2ec] ;  /* 0x0000bb001c1c7a20 */ /* 0x000fe20000410000 */
[----:B------:R-:W-:Y:S01]  /*4920*/  FSEL R113, R90, -INF , !P2 ;  /* 0xff8000005a717808 */ /* 0x000fe20005000000 */
[----:B------:R-:W-:Y:S01]  /*4930*/  FMUL.FTZ R29, R29, c[0x0][0x2ec] ;  /* 0x0000bb001d1d7a20 */ /* 0x000fe20000410000 */
[----:B------:R-:W-:Y:S01]  /*4940*/  IADD3 R6, R2, -0x57, RZ ;  /* 0xffffffa902067810 */ /* 0x000fe20007ffe0ff */
[----:B------:R-:W-:Y:S01]  /*4950*/  FMUL.FTZ R16, R34, c[0x0][0x2ec] ;  /* 0x0000bb0022107a20 */ /* 0x000fe20000410000 */
[----:B------:R-:W-:Y:S01]  /*4960*/  FSEL R114, R114, -INF , !P4 ;  /* 0xff80000072727808 */ /* 0x000fe20006000000 */
[----:B------:R-:W-:Y:S01]  /*4970*/  MUFU.TANH R28, R28 ;  /* 0x0000001c001c7308 */ /* 0x000fe20000002400 */
[----:B------:R-:W-:Y:S01]  /*4980*/  ISETP.GE.AND P4, PT, R6, R5, PT ;  /* 0x000000050600720c */ /* 0x000fe20003f86270 */
[----:B------:R-:W-:Y:S01]  /*4990*/  FMUL.FTZ R30, R30, c[0x0][0x2ec] ;  /* 0x0000bb001e1e7a20 */ /* 0x000fe20000410000 */
[----:B------:R-:W-:Y:S01]  /*49a0*/  ISETP.GE.AND P3, PT, R6, R3, PT ;  /* 0x000000030600720c */ /* 0x000fe20003f66270 */
[----:B------:R-:W-:Y:S01]  /*49b0*/  FMUL.FTZ R31, R31, c[0x0][0x2ec] ;  /* 0x0000bb001f1f7a20 */ /* 0x000fe20000410000 */
[----:B-1----:R-:W-:-:S02]  /*49c0*/  IADD3 R7, R2, -0x50, RZ ;  /* 0xffffffb002077810 */ /* 0x002fc40007ffe0ff */
[----:B------:R-:W-:Y:S01]  /*49d0*/  IADD3 R6, R2, -0x4f, RZ ;  /* 0xffffffb102067810 */ /* 0x000fe20007ffe0ff */
[----:B------:R1:W-:Y:S01]  /*49e0*/  MUFU.TANH R18, R16 ;  /* 0x0000001000127308 */ /* 0x0003e20000002400 */
[C---:B------:R-:W-:Y:S02]  /*49f0*/  ISETP.GE.AND P1, PT, R7.reuse, R5, PT ;  /* 0x000000050700720c */ /* 0x040fe40003f26270 */
[----:B------:R-:W-:Y:S01]  /*4a00*/  ISETP.GE.AND P2, PT, R7, R3, PT ;  /* 0x000000030700720c */ /* 0x000fe20003f46270 */
[----:B------:R-:W-:Y:S01]  /*4a10*/  FMUL.FTZ R7, R22, c[0x0][0x2ec] ;  /* 0x0000bb0016077a20 */ /* 0x000fe20000410000 */
[----:B------:R-:W-:Y:S01]  /*4a20*/  FSEL R90, R85, -INF , !P5 ;  /* 0xff800000555a7808 */ /* 0x000fe20006800000 */
[----:B------:R-:W2:Y:S01]  /*4a30*/  LDSM.16.M88.4 R20, [R218+0x7800] ;  /* 0x00780000da14783b */ /* 0x000ea20000000200 */
[----:B------:R-:W-:Y:S01]  /*4a40*/  FSEL R89, R89, -INF , !P0 ;  /* 0xff80000059597808 */ /* 0x000fe20004000000 */
[----:B------:R3:W2:Y:S01]  /*4a50*/  MUFU.TANH R37, R7 ;  /* 0x0000000700257308 */ /* 0x0006a20000002400 */
[----:B------:R-:W-:Y:S01]  /*4a60*/  FSEL R85, R91, -INF , !P4 ;  /* 0xff8000005b557808 */ /* 0x000fe20006000000 */
[----:B------:R-:W-:-:S04]  /*4a70*/  DEPBAR.LE SB0, 0x0 ;  /* 0x000080000000791a */ /* 0x000fc80000000000 */
[----:B------:R-:W-:Y:S02]  /*4a80*/  FSEL R88, R88, -INF , !P3 ;  /* 0xff80000058587808 */ /* 0x000fe40005800000 */
[C---:B------:R-:W-:Y:S01]  /*4a90*/  ISETP.GE.AND P0, PT, R6.reuse, R5, PT ;  /* 0x000000050600720c */ /* 0x040fe20003f06270 */
[----:B-1----:R-:W-:Y:S01]  /*4aa0*/  FMUL.FTZ R16, R35, c[0x0][0x2ec] ;  /* 0x0000bb0023107a20 */ /* 0x002fe20000410000 */
[----:B------:R-:W-:Y:S01]  /*4ab0*/  ISETP.GE.AND P5, PT, R6, R3, PT ;  /* 0x000000030600720c */ /* 0x000fe20003fa6270 */
[----:B------:R-:W1:Y:S01]  /*4ac0*/  MUFU.TANH R29, R29 ;  /* 0x0000001d001d7308 */ /* 0x000e620000002400 */
[C---:B------:R-:W-:Y:S02]  /*4ad0*/  IADD3 R6, R2.reuse, -0x47, RZ ;  /* 0xffffffb902067810 */ /* 0x040fe40007ffe0ff */
[----:B------:R-:W-:Y:S02]  /*4ae0*/  FSEL R182, R81, -INF , !P2 ;  /* 0xff80000051b67808 */ /* 0x000fe40005000000 */
[----:B---3--:R-:W-:-:S02]  /*4af0*/  IADD3 R7, R2, -0x48, RZ ;  /* 0xffffffb802077810 */ /* 0x008fc40007ffe0ff */
[----:B------:R-:W-:Y:S01]  /*4b00*/  FSEL R87, R87, -INF , !P1 ;  /* 0xff80000057577808 */ /* 0x000fe20004800000 */
[----:B------:R-:W-:Y:S01]  /*4b10*/  MUFU.TANH R17, R16 ;  /* 0x0000001000117308 */ /* 0x000fe20000002400 */
[C---:B------:R-:W-:Y:S02]  /*4b20*/  ISETP.GE.AND P4, PT, R7.reuse, R5, PT ;  /* 0x000000050700720c */ /* 0x040fe40003f86270 */
[----:B------:R-:W-:Y:S02]  /*4b30*/  ISETP.GE.AND P3, PT, R7, R3, PT ;  /* 0x000000030700720c */ /* 0x000fe40003f66270 */
[----:B------:R-:W-:Y:S02]  /*4b40*/  IADD3 R7, R2, -0x40, RZ ;  /* 0xffffffc002077810 */ /* 0x000fe40007ffe0ff */
[----:B------:R-:W-:Y:S01]  /*4b50*/  FSEL R81, R86, -INF , !P0 ;  /* 0xff80000056517808 */ /* 0x000fe20004000000 */
[----:B------:R-:W-:Y:S01]  /*4b60*/  MUFU.TANH R30, R30 ;  /* 0x0000001e001e7308 */ /* 0x000fe20000002400 */
[----:B------:R-:W-:-:S02]  /*4b70*/  FSEL R91, R84, -INF , !P5 ;  /* 0xff800000545b7808 */ /* 0x000fc40006800000 */
[C---:B------:R-:W-:Y:S02]  /*4b80*/  ISETP.GE.AND P1, PT, R6.reuse, R5, PT ;  /* 0x000000050600720c */ /* 0x040fe40003f26270 */
[----:B------:R-:W-:Y:S02]  /*4b90*/  ISETP.GE.AND P2, PT, R6, R3, PT ;  /* 0x000000030600720c */ /* 0x000fe40003f46270 */
[C---:B------:R-:W-:Y:S01]  /*4ba0*/  ISETP.GE.AND P0, PT, R7.reuse, R5, PT ;  /* 0x000000050700720c */ /* 0x040fe20003f06270 */
[----:B------:R-:W-:Y:S01]  /*4bb0*/  MUFU.TANH R31, R31 ;  /* 0x0000001f001f7308 */ /* 0x000fe20000002400 */
[----:B------:R-:W-:Y:S01]  /*4bc0*/  ISETP.GE.AND P5, PT, R7, R3, PT ;  /* 0x000000030700720c */ /* 0x000fe20003fa6270 */
[----:B--2---:R-:W-:Y:S01]  /*4bd0*/  HMMA.16816.F32.BF16 R24, R8, R20, R24 ;  /* 0x000000140818723c */ /* 0x004fe20000041818 */
[C---:B------:R-:W-:Y:S02]  /*4be0*/  IADD3 R6, R2.reuse, -0x3f, RZ ;  /* 0xffffffc102067810 */ /* 0x040fe40007ffe0ff */
[----:B------:R-:W-:-:S02]  /*4bf0*/  IADD3 R7, R2, -0x38, RZ ;  /* 0xffffffc802077810 */ /* 0x000fc40007ffe0ff */
[----:B------:R-:W-:Y:S02]  /*4c00*/  FSEL R80, R80, -INF , !P4 ;  /* 0xff80000050507808 */ /* 0x000fe40006000000 */
[----:B------:R-:W-:Y:S01]  /*4c10*/  FSEL R86, R73, -INF , !P3 ;  /* 0xff80000049567808 */ /* 0x000fe20005800000 */
[----:B------:R-:W-:Y:S01]  /*4c20*/  HMMA.16816.F32.BF16 R12, R8, R22, R12 ;  /* 0x00000016080c723c */ /* 0x000fe2000004180c */
[----:B------:R-:W-:Y:S02]  /*4c30*/  FSEL R82, R82, -INF , !P1 ;  /* 0xff80000052527808 */ /* 0x000fe40004800000 */
[----:B------:R-:W-:Y:S02]  /*4c40*/  FSEL R84, R75, -INF , !P2 ;  /* 0xff8000004b547808 */ /* 0x000fe40005000000 */
[C---:B------:R-:W-:Y:S02]  /*4c50*/  ISETP.GE.AND P4, PT, R6.reuse, R5, PT ;  /* 0x000000050600720c */ /* 0x040fe40003f86270 */
[----:B------:R-:W-:-:S02]  /*4c60*/  ISETP.GE.AND P3, PT, R6, R3, PT ;  /* 0x000000030600720c */ /* 0x000fc40003f66270 */
[C---:B------:R-:W-:Y:S02]  /*4c70*/  ISETP.GE.AND P1, PT, R7.reuse, R5, PT ;  /* 0x000000050700720c */ /* 0x040fe40003f26270 */
[----:B------:R-:W-:Y:S02]  /*4c80*/  ISETP.GE.AND P2, PT, R7, R3, PT ;  /* 0x000000030700720c */ /* 0x000fe40003f46270 */
[C---:B------:R-:W-:Y:S02]  /*4c90*/  IADD3 R6, R2.reuse, -0x37, RZ ;  /* 0xffffffc902067810 */ /* 0x040fe40007ffe0ff */
[----:B------:R-:W-:Y:S01]  /*4ca0*/  IADD3 R7, R2, -0x30, RZ ;  /* 0xffffffd002077810 */ /* 0x000fe20007ffe0ff */
[----:B------:R-:W-:Y:S01]  /*4cb0*/  FMUL.FTZ R10, R26, c[0x0][0x2ec] ;  /* 0x0000bb001a0a7a20 */ /* 0x000fe20000410000 */
[----:B------:R-:W-:Y:S01]  /*4cc0*/  FSEL R181, R72, -INF , !P0 ;  /* 0xff80000048b57808 */ /* 0x000fe20004000000 */
[----:B------:R-:W-:Y:S01]  /*4cd0*/  FMUL.FTZ R24, R24, c[0x0][0x2ec] ;  /* 0x0000bb0018187a20 */ /* 0x000fe20000410000 */
[----:B------:R-:W-:Y:S01]  /*4ce0*/  FSEL R189, R71, -INF , !P5 ;  /* 0xff80000047bd7808 */ /* 0x000fe20006800000 */
[----:B------:R-:W-:Y:S01]  /*4cf0*/  FMUL.FTZ R11, R27, c[0x0][0x2ec] ;  /* 0x0000bb001b0b7a20 */ /* 0x000fe20000410000 */
[----:B-----5:R-:W-:Y:S01]  /*4d00*/  FSEL R183, R74, -INF , !P4 ;  /* 0xff8000004ab77808 */ /* 0x020fe20006000000 */
[----:B------:R-:W2:Y:S01]  /*4d10*/  MUFU.TANH R10, R10 ;  /* 0x0000000a000a7308 */ /* 0x000ea20000002400 */
[----:B------:R-:W-:Y:S01]  /*4d20*/  FSEL R186, R70, -INF , !P3 ;  /* 0xff80000046ba7808 */ /* 0x000fe20005800000 */
[----:B------:R-:W-:Y:S01]  /*4d30*/  FMUL.FTZ R12, R12, c[0x0][0x2ec] ;  /* 0x0000bb000c0c7a20 */ /* 0x000fe20000410000 */
[C---:B------:R-:W-:Y:S01]  /*4d40*/  ISETP.GE.AND P0, PT, R6.reuse, R5, PT ;  /* 0x000000050600720c */ /* 0x040fe20003f06270 */
[----:B------:R-:W-:Y:S01]  /*4d50*/  FMUL.FTZ R13, R13, c[0x0][0x2ec] ;  /* 0x0000bb000d0d7a20 */ /* 0x000fe20000410000 */
[----:B------:R-:W-:Y:S01]  /*4d60*/  ISETP.GE.AND P5, PT, R6, R3, PT ;  /* 0x000000030600720c */ /* 0x000fe20003fa6270 */
[----:B------:R-:W-:Y:S01]  /*4d70*/  FMUL.FTZ R14, R14, c[0x0][0x2ec] ;  /* 0x0000bb000e0e7a20 */ /* 0x000fe20000410000 */
[----:B------:R-:W-:Y:S01]  /*4d80*/  ISETP.GE.AND P4, PT, R7, R5, PT ;  /* 0x000000050700720c */ /* 0x000fe20003f86270 */
[----:B------:R-:W-:Y:S01]  /*4d90*/  FMUL.FTZ R15, R15, c[0x0][0x2ec] ;  /* 0x0000bb000f0f7a20 */ /* 0x000fe20000410000 */
[----:B------:R-:W-:Y:S01]  /*4da0*/  ISETP.GE.AND P3, PT, R7, R3, PT ;  /* 0x000000030700720c */ /* 0x000fe20003f66270 */
[----:B------:R-:W-:Y:S01]  /*4db0*/  MUFU.TANH R24, R24 ;  /* 0x0000001800187308 */ /* 0x000fe20000002400 */
[----:B------:R-:W-:-:S02]  /*4dc0*/  IADD3 R6, R2, -0x2f, RZ ;  /* 0xffffffd102067810 */ /* 0x000fc40007ffe0ff */
[----:B------:R-:W-:Y:S02]  /*4dd0*/  IADD3 R7, R2, -0x28, RZ ;  /* 0xffffffd802077810 */ /* 0x000fe40007ffe0ff */
[----:B------:R-:W-:Y:S02]  /*4de0*/  FSEL R184, R69, -INF , !P1 ;  /* 0xff80000045b87808 */ /* 0x000fe40004800000 */
[----:B------:R-:W-:Y:S01]  /*4df0*/  FSEL R190, R57, -INF , !P2 ;  /* 0xff80000039be7808 */ /* 0x000fe20005000000 */
[----:B------:R-:W-:Y:S01]  /*4e00*/  MUFU.TANH R11, R11 ;  /* 0x0000000b000b7308 */ /* 0x000fe20000002400 */
[----:B------:R-:W-:Y:S02]  /*4e10*/  FSEL R180, R68, -INF , !P0 ;  /* 0xff80000044b47808 */ /* 0x000fe40004000000 */
[----:B------:R-:W-:Y:S02]  /*4e20*/  FSEL R185, R56, -INF , !P5 ;  /* 0xff80000038b97808 */ /* 0x000fe40006800000 */
[----:B------:R-:W-:-:S02]  /*4e30*/  ISETP.GE.AND P1, PT, R6, R5, PT ;  /* 0x000000050600720c */ /* 0x000fc40003f26270 */
[----:B------:R-:W-:Y:S01]  /*4e40*/  ISETP.GE.AND P2, PT, R6, R3, PT ;  /* 0x000000030600720c */ /* 0x000fe20003f46270 */
[----:B------:R-:W-:Y:S01]  /*4e50*/  MUFU.TANH R12, R12 ;  /* 0x0000000c000c7308 */ /* 0x000fe20000002400 */
[C---:B------:R-:W-:Y:S02]  /*4e60*/  ISETP.GE.AND P0, PT, R7.reuse, R5, PT ;  /* 0x000000050700720c */ /* 0x040fe40003f06270 */
[----:B------:R-:W-:Y:S02]  /*4e70*/  ISETP.GE.AND P5, PT, R7, R3, PT ;  /* 0x000000030700720c */ /* 0x000fe40003fa6270 */
[C---:B------:R-:W-:Y:S02]  /*4e80*/  IADD3 R7, R2.reuse, -0x20, RZ ;  /* 0xffffffe002077810 */ /* 0x040fe40007ffe0ff */
[----:B------:R-:W-:Y:S01]  /*4e90*/  IADD3 R6, R2, -0x27, RZ ;  /* 0xffffffd902067810 */ /* 0x000fe20007ffe0ff */
[----:B------:R-:W-:Y:S01]  /*4ea0*/  MUFU.TANH R13, R13 ;  /* 0x0000000d000d7308 */ /* 0x000fe20000002400 */
[----:B------:R-:W-:-:S02]  /*4eb0*/  FSEL R191, R50, -INF , !P1 ;  /* 0xff80000032bf7808 */ /* 0x000fc40004800000 */
[----:B----4-:R-:W-:Y:S02]  /*4ec0*/  FSEL R194, R48, -INF , !P2 ;  /* 0xff80000030c27808 */ /* 0x010fe40005000000 */
[C---:B------:R-:W-:Y:S02]  /*4ed0*/  ISETP.GE.AND P1, PT, R7.reuse, R5, PT ;  /* 0x000000050700720c */ /* 0x040fe40003f26270 */
[----:B------:R-:W-:Y:S01]  /*4ee0*/  ISETP.GE.AND P2, PT, R7, R3, PT ;  /* 0x000000030700720c */ /* 0x000fe20003f46270 */
[----:B------:R-:W-:Y:S01]  /*4ef0*/  FMUL.FTZ R7, R25, c[0x0][0x2ec] ;  /* 0x0000bb0019077a20 */ /* 0x000fe20000410000 */
[----:B------:R-:W-:Y:S01]  /*4f00*/  FSEL R187, R51, -INF , !P4 ;  /* 0xff80000033bb7808 */ /* 0x000fe20006000000 */
[----:B------:R-:W-:Y:S01]  /*4f10*/  MUFU.TANH R14, R14 ;  /* 0x0000000e000e7308 */ /* 0x000fe20000002400 */
[----:B------:R-:W-:Y:S02]  /*4f20*/  FSEL R193, R49, -INF , !P3 ;  /* 0xff80000031c17808 */ /* 0x000fe40005800000 */
[----:B------:R-:W-:-:S02]  /*4f30*/  ISETP.GE.AND P4, PT, R6, R5, PT ;  /* 0x000000050600720c */ /* 0x000fc40003f86270 */
[----:B------:R-:W-:Y:S02]  /*4f40*/  ISETP.GE.AND P3, PT, R6, R3, PT ;  /* 0x000000030600720c */ /* 0x000fe40003f66270 */
[C---:B------:R-:W-:Y:S01]  /*4f50*/  IADD3 R6, R2.reuse, -0x1f, RZ ;  /* 0xffffffe102067810 */ /* 0x040fe20007ffe0ff */
[----:B------:R3:W4:Y:S01]  /*4f60*/  MUFU.TANH R16, R7 ;  /* 0x0000000700107308 */ /* 0x0007220000002400 */
[----:B------:R-:W-:Y:S02]  /*4f70*/  IADD3 R9, R2, -0x17, RZ ;  /* 0xffffffe902097810 */ /* 0x000fe40007ffe0ff */
[----:B------:R-:W-:Y:S02]  /*4f80*/  FSEL R38, R38, -INF , !P0 ;  /* 0xff80000026267808 */ /* 0x000fe40004000000 */
[----:B------:R-:W-:Y:S02]  /*4f90*/  FSEL R195, R37, -INF , !P5 ;  /* 0xff80000025c37808 */ /* 0x000fe40006800000 */
[C---:B------:R-:W-:Y:S01]  /*4fa0*/  ISETP.GE.AND P0, PT, R6.reuse, R5, PT ;  /* 0x000000050600720c */ /* 0x040fe20003f06270 */
[----:B------:R-:W5:Y:S01]  /*4fb0*/  MUFU.TANH R15, R15 ;  /* 0x0000000f000f7308 */ /* 0x000f620000002400 */
[----:B------:R-:W-:-:S02]  /*4fc0*/  ISETP.GE.AND P5, PT, R6, R3, PT ;  /* 0x000000030600720c */ /* 0x000fc40003fa6270 */
[----:B------:R-:W-:Y:S02]  /*4fd0*/  FSEL R196, R28, -INF , !P1 ;  /* 0xff8000001cc47808 */ /* 0x000fe40004800000 */
[C---:B------:R-:W-:Y:S02]  /*4fe0*/  IADD3 R6, R2.reuse, -0x18, RZ ;  /* 0xffffffe802067810 */ /* 0x040fe40007ffe0ff */
[----:B------:R-:W-:Y:S02]  /*4ff0*/  ISETP.GE.AND P1, PT, R9, R5, PT ;  /* 0x000000050900720c */ /* 0x000fe40003f26270 */
[----:B------:R-:W-:Y:S02]  /*5000*/  IADD3 R8, R2, -0x10, RZ ;  /* 0xfffffff002087810 */ /* 0x000fe40007ffe0ff */
[----:B------:R-:W-:Y:S02]  /*5010*/  FSEL R39, R39, -INF , !P4 ;  /* 0xff80000027277808 */ /* 0x000fe40006000000 */
[----:B------:R-:W-:-:S02]  /*5020*/  FSEL R37, R36, -INF , !P3 ;  /* 0xff80000024257808 */ /* 0x000fc40005800000 */
[C---:B------:R-:W-:Y:S02]  /*5030*/  ISETP.GE.AND P4, PT, R6.reuse, R5, PT ;  /* 0x000000050600720c */ /* 0x040fe40003f86270 */
[-C--:B------:R-:W-:Y:S02]  /*5040*/  ISETP.GE.AND P3, PT, R6, R3.reuse, PT ;  /* 0x000000030600720c */ /* 0x080fe40003f66270 */
[C---:B---3--:R-:W-:Y:S02]  /*5050*/  IADD3 R7, R2.reuse, -0xf, RZ ;  /* 0xfffffff102077810 */ /* 0x048fe40007ffe0ff */
[----:B------:R-:W-:Y:S02]  /*5060*/  FSEL R200, R33, -INF , !P1 ;  /* 0xff80000021c87808 */ /* 0x000fe40004800000 */
[----:B------:R-:W-:Y:S02]  /*5070*/  IADD3 R6, R2, -0x8, RZ ;  /* 0xfffffff802067810 */ /* 0x000fe40007ffe0ff */
[----:B------:R-:W-:-:S02]  /*5080*/  ISETP.GE.AND P1, PT, R8, R3, PT ;  /* 0x000000030800720c */ /* 0x000fc40003f26270 */
[----:B------:R-:W-:Y:S02]  /*5090*/  IADD3 R2, R2, -0x7, RZ ;  /* 0xfffffff902027810 */ /* 0x000fe40007ffe0ff */
[----:B-1----:R-:W-:Y:S02]  /*50a0*/  FSEL R198, R29, -INF , !P0 ;  /* 0xff8000001dc67808 */ /* 0x002fe40004000000 */
[-C--:B------:R-:W-:Y:S02]  /*50b0*/  ISETP.GE.AND P0, PT, R7, R5.reuse, PT ;  /* 0x000000050700720c */ /* 0x080fe40003f06270 */
[----:B------:R-:W-:Y:S02]  /*50c0*/  FSEL R199, R32, -INF , !P4 ;  /* 0xff80000020c77808 */ /* 0x000fe40006000000 */
[----:B--2---:R-:W-:Y:S02]  /*50d0*/  FSEL R208, R10, -INF , !P1 ;  /* 0xff8000000ad07808 */ /* 0x004fe40004800000 */
[----:B------:R-:W-:-:S02]  /*50e0*/  ISETP.GE.AND P4, PT, R2, R5, PT ;  /* 0x000000050200720c */ /* 0x000fc40003f86270 */
[----:B------:R-:W-:Y:S02]  /*50f0*/  ISETP.GE.AND P1, PT, R2, R3, PT ;  /* 0x000000030200720c */ /* 0x000fe40003f26270 */
[----:B------:R-:W-:Y:S02]  /*5100*/  LOP3.LUT R2, R197, R192, RZ, 0xfc, !PT ;  /* 0x000000c0c5027212 */ /* 0x000fe400078efcff */
[----:B----4-:R-:W-:Y:S02]  /*5110*/  FSEL R192, R16, -INF , !P0 ;  /* 0xff80000010c07808 */ /* 0x010fe40004000000 */
[----:B------:R-:W-:Y:S02]  /*5120*/  ISETP.GE.AND P0, PT, R188, 0x2, PT ;  /* 0x00000002bc00780c */ /* 0x000fe40003f06270 */
[----:B------:R-:W-:Y:S02]  /*5130*/  FSEL R201, R30, -INF , !P2 ;  /* 0xff8000001ec97808 */ /* 0x000fe40005000000 */
[----:B------:R-:W-:-:S02]  /*5140*/  FSEL R203, R18, -INF , !P3 ;  /* 0xff80000012cb7808 */ /* 0x000fc40005800000 */
[----:B------:R-:W-:Y:S02]  /*5150*/  ISETP.GE.AND P2, PT, R8, R5, PT ;  /* 0x000000050800720c */ /* 0x000fe40003f46270 */
[----:B------:R-:W-:Y:S02]  /*5160*/  ISETP.GE.AND P3, PT, R9, R3, PT ;  /* 0x000000030900720c */ /* 0x000fe40003f66270 */
[----:B------:R-:W-:Y:S02]  /*5170*/  FSEL R202, R31, -INF , !P5 ;  /* 0xff8000001fca7808 */ /* 0x000fe40006800000 */
[----:B------:R-:W-:Y:S02]  /*5180*/  FSEL R204, R17, -INF , !P3 ;  /* 0xff80000011cc7808 */ /* 0x000fe40005800000 */
[----:B------:R-:W-:Y:S02]  /*5190*/  FSEL R205, R24, -INF , !P2 ;  /* 0xff80000018cd7808 */ /* 0x000fe40005000000 */
[----:B------:R-:W-:-:S02]  /*51a0*/  ISETP.GE.AND P5, PT, R6, R5, PT ;  /* 0x000000050600720c */ /* 0x000fc40003fa6270 */
[-C--:B------:R-:W-:Y:S02]  /*51b0*/  ISETP.GE.AND P3, PT, R7, R3.reuse, PT ;  /* 0x000000030700720c */ /* 0x080fe40003f66270 */
[----:B------:R-:W-:Y:S02]  /*51c0*/  ISETP.GE.AND P2, PT, R6, R3, PT ;  /* 0x000000030600720c */ /* 0x000fe40003f46270 */
[C---:B------:R-:W-:Y:S02]  /*51d0*/  IADD3 R228, R221.reuse, 0x6800, RZ ;  /* 0x00006800dde47810 */ /* 0x040fe40007ffe0ff */
[C---:B------:R-:W-:Y:S02]  /*51e0*/  IADD3 R227, R221.reuse, 0x7000, RZ ;  /* 0x00007000dde37810 */ /* 0x040fe40007ffe0ff */
[----:B------:R-:W-:Y:S02]  /*51f0*/  IADD3 R226, R221, 0x7800, RZ ;  /* 0x00007800dde27810 */ /* 0x000fe40007ffe0ff */
[----:B------:R-:W-:-:S02]  /*5200*/  FSEL R207, R11, -INF , !P3 ;  /* 0xff8000000bcf7808 */ /* 0x000fc40005800000 */
[----:B------:R-:W-:Y:S02]  /*5210*/  FSEL R197, R12, -INF , !P5 ;  /* 0xff8000000cc57808 */ /* 0x000fe40006800000 */
[----:B------:R-:W-:Y:S02]  /*5220*/  FSEL R206, R13, -INF , !P4 ;  /* 0xff8000000dce7808 */ /* 0x000fe40006000000 */
[----:B------:R-:W-:Y:S02]  /*5230*/  FSEL R209, R14, -INF , !P2 ;  /* 0xff8000000ed17808 */ /* 0x000fe40005000000 */
[----:B-----5:R-:W-:Y:S01]  /*5240*/  FSEL R210, R15, -INF , !P1 ;  /* 0xff8000000fd27808 */ /* 0x020fe20004800000 */
[----:B------:R-:W-:Y:S06]  /*5250*/  BAR.SYNC.DEFER_BLOCKING 0x0 ;  /* 0x0000000000007b1d */ /* 0x000fec0000010000 */
[----:B------:R-:W-:Y:S05]  /*5260*/  @!P0 BRA `(.L_x_2179) ;  /* 0x000007a000008947 */ /* 0x000fea0003800000 */
[----:B------:R-:W-:Y:S05]  /*5270*/  @P6 BRA `(.L_x_2180) ;  /* 0x000003d000006947 */ /* 0x000fea0003800000 */
[----:B------:R-:W2:Y:S01]  /*5280*/  LDL.64 R246, [R1+0x8] ;  /* 0x0000080001f67983 */ /* 0x000ea20000100a00 */
        /* <DEDUP_REMOVED lines=40> */
[----:B--2---:R-:W-:-:S04]  /*5510*/  IMAD.WIDE R6, R5, 0x4, R246 ;  /* 0x0000000405067825 */ /* 0x004fc800078e02f6 */
        /* <DEDUP_REMOVED lines=19> */
.L_x_2180:
[----:B------:R-:W-:-:S04]  /*5650*/  ULEA UR4, -UR4, URZ, 0x8 ;  /* 0x0000003f04047291 */ /* 0x000fc8000f8e413f */
[----:B------:R-:W-:Y:S02]  /*5660*/  USHF.R.S32.HI UR6, URZ, 0x1f, UR4 ;  /* 0x0000001f3f067899 */ /* 0x000fe40008011404 */
[----:B------:R-:W-:-:S04]  /*5670*/  MOV R3, UR4 ;  /* 0x0000000400037c02 */ /* 0x000fc80008000f00 */
[----:B------:R-:W-:Y:S02]  /*5680*/  MOV R5, UR6 ;  /* 0x0000000600057c02 */ /* 0x000fe40008000f00 */
.L_x_2181:
[----:B------:R-:W-:-:S04]  /*5690*/  LEA R250, P1, R3, R250, 0x1 ;  /* 0x000000fa03fa7211 */ /* 0x000fc800078208ff */
[----:B------:R-:W-:Y:S01]  /*56a0*/  LEA.HI.X R251, R3, R251, R5, 0x1, P1 ;  /* 0x000000fb03fb7211 */ /* 0x000fe200008f0c05 */
[----:B------:R-:W-:Y:S01]  /*56b0*/  IMAD.MOV.U32 R14, RZ, RZ, R250 ;  /* 0x000000ffff0e7224 */ /* 0x000fe200078e00fa */
[----:B------:R-:W-:Y:S01]  /*56c0*/  IADD3 R12, P1, R250, UR9, RZ ;  /* 0x00000009fa0c7c10 */ /* 0x000fe2000ff3e0ff */
[----:B------:R1:W-:Y:S02]  /*56d0*/  STL [R1+0x24], R250 ;  /* 0x000024fa01007387 */ /* 0x0003e40000100800 */
[----:B------:R-:W-:Y:S01]  /*56e0*/  IMAD.MOV.U32 R15, RZ, RZ, R251 ;  /* 0x000000ffff0f7224 */ /* 0x000fe200078e00fb */
[----:B------:R-:W-:Y:S01]  /*56f0*/  IADD3.X R13, R251, UR5, RZ, P1, !PT ;  /* 0x00000005fb0d7c10 */ /* 0x000fe20008ffe4ff */
[----:B------:R1:W-:Y:S01]  /*5700*/  STL [R1+0x20], R251 ;  /* 0x000020fb01007387 */ /* 0x0003e20000100800 */
[----:B------:R-:W-:-:S03]  /*5710*/  IADD3 R10, P1, R12, UR9, RZ ;  /* 0x000000090c0a7c10 */ /* 0x000fc6000ff3e0ff */
[----:B------:R-:W-:Y:S01]  /*5720*/  @!PT LDS RZ, [RZ] ;  /* 0x00000000fffff984 */ /* 0x000fe20000000800 */
[----:B------:R-:W-:Y:S01]  /*5730*/  @!PT LDS RZ, [RZ] ;  /* 0x00000000fffff984 */ /* 0x000fe20000000800 */
[----:B------:R-:W-:Y:S01]  /*5740*/  @!PT LDS RZ, [RZ] ;  /* 0x00000000fffff984 */ /* 0x000fe20000000800 */
[----:B------:R2:W-:Y:S01]  /*5750*/  LDGSTS.E.BYPASS.LTC128B.128 [R241+0x2000], [R14.64] ;  /* 0x020000000ef17fae */ /* 0x0005e2000b901d4a */
        /* <DEDUP_REMOVED lines=34> */
[----:B------:R-:W-:Y:S02]  /*5980*/  IADD3.X R9, R11, UR5, RZ, P1, !PT ;  /* 0x000000050b097c10 */ /* 0x000fe40008ffe4ff */
[----:B-1----:R-:W-:-:S03]  /*5990*/  IADD3 R6, P1, R8, UR9, RZ ;  /* 0x0000000908067c10 */ /* 0x002fc6000ff3e0ff */
[----:B------:R2:W-:Y:S01]  /*59a0*/  LDGSTS.E.BYPASS.LTC128B.128 [R241+0x8800], [R8.64] ;  /* 0x0880000008f17fae */ /* 0x0005e2000b901d4a */
[----:B------:R-:W-:-:S05]  /*59b0*/  IADD3.X R7, R9, UR5, RZ, P1, !PT ;  /* 0x0000000509077c10 */ /* 0x000fca0008ffe4ff */
[----:B------:R2:W-:Y:S01]  /*59c0*/  LDGSTS.E.BYPASS.LTC128B.128 [R241+0x9000], [R6.64] ;  /* 0x0900000006f17fae */ /* 0x0005e2000b901d4a */
[----:B---3--:R-:W-:-:S04]  /*59d0*/  IADD3 R14, P1, R6, UR9, RZ ;  /* 0x00000009060e7c10 */ /* 0x008fc8000ff3e0ff */
[----:B------:R-:W-:-:S05]  /*59e0*/  IADD3.X R15, R7, UR5, RZ, P1, !PT ;  /* 0x00000005070f7c10 */ /* 0x000fca0008ffe4ff */
[----:B------:R2:W-:Y:S04]  /*59f0*/  LDGSTS.E.BYPASS.LTC128B.128 [R241+0x9800], [R14.64] ;  /* 0x098000000ef17fae */ /* 0x0005e8000b901d4a */
[----:B------:R-:W0:Y:S02]  /*5a00*/  LDGDEPBAR ;  /* 0x00000000000079af */ /* 0x000e240000000000 */
.L_x_2179:
        /* <DEDUP_REMOVED lines=10> */
[----:B--2---:R-:W-:Y:S01]  /*5ab0*/  LDSM.16.MT88.4 R20, [R217+0xa000] ;  /* 0x00a00000d914783b */ /* 0x004fe20000004200 */
        /* <DEDUP_REMOVED lines=143> */
[----:B------:R2:W-:Y:S08]  /*63b0*/  MUFU.EX2 R102, R5 ;  /* 0x0000000500667308 */ /* 0x0005f00000000800 */
[----:B------:R-:W3:Y:S01]  /*63c0*/  MUFU.EX2 R101, R7 ;  /* 0x0000000700657308 */ /* 0x000ee20000000800 */
[----:B-1----:R-:W-:Y:S02]  /*63d0*/  FFMA.FTZ R0, R109, c[0x0][0x23c], -R6 ;  /* 0x00008f006d007a23 */ /* 0x002fe40000010806 */
[----:B--2---:R-:W-:-:S05]  /*63e0*/  FMUL.FTZ R5, R3, c[0x0][0x23c] ;  /* 0x00008f0003057a20 */ /* 0x004fca0000410000 */
[----:B------:R1:W-:Y:S01]  /*63f0*/  MUFU.EX2 R211, R0 ;  /* 0x0000000000d37308 */ /* 0x0003e20000000800 */
[----:B------:R-:W-:Y:S02]  /*6400*/  FSEL R5, R5, RZ, P1 ;  /* 0x000000ff05057208 */ /* 0x000fe40000800000 */
[----:B---3--:R-:W-:-:S03]  /*6410*/  F2FP.BF16.PACK_AB R10, R101, R213 ;  /* 0x000000d5650a723e */ /* 0x008fc600000010ff */
[--C-:B------:R-:W-:Y:S02]  /*6420*/  FFMA.FTZ R2, R103, c[0x0][0x23c], -R5.reuse ;  /* 0x00008f0067027a23 */ /* 0x100fe40000010805 */
[--C-:B------:R-:W-:Y:S02]  /*6430*/  FFMA.FTZ R7, R104, c[0x0][0x23c], -R5.reuse ;  /* 0x00008f0068077a23 */ /* 0x100fe40000010805 */
[----:B------:R2:W-:Y:S01]  /*6440*/  MUFU.EX2 R83, R2 ;  /* 0x0000000200537308 */ /* 0x0005e20000000800 */
[----:B-1----:R-:W-:-:S07]  /*6450*/  FFMA.FTZ R0, R117, c[0x0][0x23c], -R5 ;  /* 0x00008f0075007a23 */ /* 0x002fce0000010805 */
[----:B------:R-:W1:Y:S01]  /*6460*/  MUFU.EX2 R9, R7 ;  /* 0x0000000700097308 */ /* 0x000e620000000800 */
[----:B--2---:R-:W-:-:S07]  /*6470*/  FFMA.FTZ R2, R111, c[0x0][0x23c], -R5 ;  /* 0x00008f006f027a23 */ /* 0x004fce0000010805 */
[----:B------:R2:W-:Y:S01]  /*6480*/  MUFU.EX2 R117, R0 ;  /* 0x0000000000757308 */ /* 0x0005e20000000800 */
[----:B-1----:R-:W-:-:S07]  /*6490*/  MOV R4, R9 ;  /* 0x0000000900047202 */ /* 0x002fce0000000f00 */
[----:B------:R1:W-:Y:S01]  /*64a0*/  MUFU.EX2 R212, R2 ;  /* 0x0000000200d47308 */ /* 0x0003e20000000800 */
[----:B------:R-:W-:Y:S01]  /*64b0*/  F2FP.BF16.PACK_AB R9, R83, R4 ;  /* 0x000000045309723e */ /* 0x000fe200000010ff */
[----:B------:R-:W-:Y:S02]  /*64c0*/  FADD.FTZ R4, R4, R83 ;  /* 0x0000005304047221 */ /* 0x000fe40000010000 */
[--C-:B--2---:R-:W-:Y:S02]  /*64d0*/  FFMA.FTZ R0, R116, c[0x0][0x23c], -R5.reuse ;  /* 0x00008f0074007a23 */ /* 0x104fe40000010805 */
[----:B-1----:R-:W-:-:S04]  /*64e0*/  FFMA.FTZ R2, R112, c[0x0][0x23c], -R5 ;  /* 0x00008f0070027a23 */ /* 0x002fc80000010805 */
[----:B------:R1:W2:Y:S02]  /*64f0*/  MUFU.EX2 R106, R2 ;  /* 0x00000002006a7308 */ /* 0x0002a40000000800 */
[----:B-1----:R-:W-:Y:S01]  /*6500*/  FFMA.FTZ R2, R110, c[0x0][0x23c], -R6 ;  /* 0x00008f006e027a23 */ /* 0x002fe20000010806 */
[----:B--2---:R-:W-:-:S05]  /*6510*/  F2FP.BF16.PACK_AB R11, R106, R212 ;  /* 0x000000d46a0b723e */ /* 0x004fca00000010ff */
[----:B------:R1:W-:Y:S08]  /*6520*/  MUFU.EX2 R110, R0 ;  /* 0x00000000006e7308 */ /* 0x0003f00000000800 */
[----:B------:R2:W-:Y:S01]  /*6530*/  MUFU.EX2 R111, R2 ;  /* 0x00000002006f7308 */ /* 0x0005e20000000800 */
[----:B-1----:R-:W-:-:S07]  /*6540*/  FFMA.FTZ R0, R115, c[0x0][0x23c], -R5 ;  /* 0x00008f0073007a23 */ /* 0x002fce0000010805 */
[----:B------:R1:W-:Y:S01]  /*6550*/  MUFU.EX2 R214, R0 ;  /* 0x0000000000d67308 */ /* 0x0003e20000000800 */
[----:B--2---:R-:W-:-:S07]  /*6560*/  FFMA.FTZ R2, R108, c[0x0][0x23c], -R6 ;  /* 0x00008f006c027a23 */ /* 0x004fce0000010806 */
[----:B------:R-:W2:Y:S01]  /*6570*/  MUFU.EX2 R7, R2 ;  /* 0x0000000200077308 */ /* 0x000ea20000000800 */
[----:B-1----:R-:W-:Y:S01]  /*6580*/  FFMA.FTZ R0, R118, c[0x0][0x23c], -R5 ;  /* 0x00008f0076007a23 */ /* 0x002fe20000010805 */
[----:B--2---:R-:W-:-:S06]  /*6590*/  MOV R116, R7 ;  /* 0x0000000700747202 */ /* 0x004fcc0000000f00 */
[----:B------:R1:W2:Y:S01]  /*65a0*/  MUFU.EX2 R7, R0 ;  /* 0x0000000000077308 */ /* 0x0002a20000000800 */
[----:B------:R-:W-:-:S04]  /*65b0*/  MOV R2, R8 ;  /* 0x0000000800027202 */ /* 0x000fc80000000f00 */
[----:B------:R-:W-:-:S07]  /*65c0*/  F2FP.BF16.PACK_AB R8, R102, R2 ;  /* 0x000000026608723e */ /* 0x000fce00000010ff */
[----:B------:R-:W-:Y:S01]  /*65d0*/  HMMA.16816.F32.BF16 R32, R8, R24, RZ ;  /* 0x000000180820723c */ /* 0x000fe200000418ff */
[----:B-1----:R-:W-:Y:S01]  /*65e0*/  FFMA.FTZ R0, R119, c[0x0][0x23c], -R6 ;  /* 0x00008f0077007a23 */ /* 0x002fe20000010806 */
[----:B------:R-:W-:-:S03]  /*65f0*/  MOV R119, R52 ;  /* 0x0000003400777202 */ /* 0x000fc60000000f00 */
[----:B------:R1:W-:Y:S03]  /*6600*/  MUFU.EX2 R105, R0 ;  /* 0x0000000000697308 */ /* 0x0003e60000000800 */
[C---:B------:R-:W-:Y:S01]  /*6610*/  HMMA.16816.F32.BF16 R48, R8.reuse, R26, RZ ;  /* 0x0000001a0830723c */ /* 0x040fe200000418ff */
[----:B------:R-:W3:Y:S07]  /*6620*/  LDSM.16.MT88.4 R24, [R134+0xa800] ;  /* 0x00a800008618783b */ /* 0x000eee0000004200 */
[----:B------:R-:W-:Y:S01]  /*6630*/  HMMA.16816.F32.BF16 R56, R8, R12, RZ ;  /* 0x0000000c0838723c */ /* 0x000fe200000418ff */
[----:B-1----:R-:W-:-:S07]  /*6640*/  FFMA.FTZ R0, R120, c[0x0][0x23c], -R6 ;  /* 0x00008f0078007a23 */ /* 0x002fce0000010806 */
[C---:B------:R-:W-:Y:S01]  /*6650*/  HMMA.16816.F32.BF16 R52, R8.reuse, R14, RZ ;  /* 0x0000000e0834723c */ /* 0x040fe200000418ff */
[----:B------:R-:W1:Y:S01]  /*6660*/  LDSM.16.MT88.4 R12, [R216+0xa800] ;  /* 0x00a80000d80c783b */ /* 0x000e620000004200 */
[----:B------:R4:W-:Y:S06]  /*6670*/  MUFU.EX2 R112, R0 ;  /* 0x0000000000707308 */ /* 0x0009ec0000000800 */
[C---:B------:R-:W-:Y:S08]  /*6680*/  HMMA.16816.F32.BF16 R28, R8.reuse, R20, RZ ;  /* 0x00000014081c723c */ /* 0x040ff000000418ff */
[----:B------:R-:W-:Y:S01]  /*6690*/  HMMA.16816.F32.BF16 R44, R8, R22, RZ ;  /* 0x00000016082c723c */ /* 0x000fe200000418ff */
[----:B------:R-:W5:Y:S01]  /*66a0*/  LDSM.16.MT88.4 R20, [R217+0xa800] ;  /* 0x00a80000d914783b */ /* 0x000f620000004200 */
[----:B----4-:R-:W-:-:S04]  /*66b0*/  FFMA.FTZ R0, R122, c[0x0][0x23c], -R6 ;  /* 0x00008f007a007a23 */ /* 0x010fc80000010806 */
[----:B------:R4:W-:Y:S02]  /*66c0*/  MUFU.EX2 R120, R0 ;  /* 0x0000000000787308 */ /* 0x0009e40000000800 */
[C---:B------:R-:W-:Y:S08]  /*66d0*/  HMMA.16816.F32.BF16 R40, R8.reuse, R16, RZ ;  /* 0x000000100828723c */ /* 0x040ff000000418ff */
[----:B------:R-:W-:Y:S01]  /*66e0*/  HMMA.16816.F32.BF16 R60, R8, R18, RZ ;  /* 0x00000012083c723c */ /* 0x000fe200000418ff */
[----:B------:R-:W5:Y:S01]  /*66f0*/  LDSM.16.MT88.4 R16, [R135+0xa800] ;  /* 0x00a800008710783b */ /* 0x000f620000004200 */
[----:B----4-:R-:W-:-:S05]  /*6700*/  FFMA.FTZ R0, R121, c[0x0][0x23c], -R6 ;  /* 0x00008f0079007a23 */ /* 0x010fca0000010806 */
[----:B------:R-:W-:Y:S02]  /*6710*/  F2FP.BF16.PACK_AB R8, R116, R111 ;  /* 0x0000006f7408723e */ /* 0x000fe400000010ff */
[----:B------:R-:W-:Y:S01]  /*6720*/  F2FP.BF16.PACK_AB R9, R110, R117 ;  /* 0x000000756e09723e */ /* 0x000fe200000010ff */
[----:B------:R4:W1:Y:S01]  /*6730*/  MUFU.EX2 R68, R0 ;  /* 0x0000000000447308 */ /* 0x0008620000000800 */
[----:B------:R-:W-:Y:S02]  /*6740*/  F2FP.BF16.PACK_AB R10, R211, R119 ;  /* 0x00000077d30a723e */ /* 0x000fe400000010ff */
[----:B--2---:R-:W-:-:S07]  /*6750*/  F2FP.BF16.PACK_AB R11, R7, R214 ;  /* 0x000000d6070b723e */ /* 0x004fce00000010ff */
[----:B---3--:R-:W-:Y:S01]  /*6760*/  HMMA.16816.F32.BF16 R64, R8, R24, R32 ;  /* 0x000000180840723c */ /* 0x008fe20000041820 */
[----:B----4-:R-:W-:Y:S01]  /*6770*/  FFMA.FTZ R0, R128, c[0x0][0x23c], -R5 ;  /* 0x00008f0080007a23 */ /* 0x010fe20000010805 */
[----:B-1----:R-:W-:-:S06]  /*6780*/  MOV R128, R68 ;  /* 0x0000004400807202 */ /* 0x002fcc0000000f00 */
[C---:B------:R-:W-:Y:S01]  /*6790*/  HMMA.16816.F32.BF16 R32, R8.reuse, R12, R56 ;  /* 0x0000000c0820723c */ /* 0x040fe20000041838 */
[----:B------:R1:W-:Y:S07]  /*67a0*/  MUFU.EX2 R108, R0 ;  /* 0x00000000006c7308 */ /* 0x0003ee0000000800 */
[C---:B------:R-:W-:Y:S01]  /*67b0*/  HMMA.16816.F32.BF16 R72, R8.reuse, R26, R48 ;  /* 0x0000001a0848723c */ /* 0x040fe20000041830 */
[----:B------:R-:W-:Y:S07]  /*67c0*/  LDSM.16.MT88.4 R24, [R217+0xb000] ;  /* 0x00b00000d918783b */ /* 0x000fee0000004200 */
[----:B-----5:R-:W-:Y:S01]  /*67d0*/  HMMA.16816.F32.BF16 R48, R8, R20, R28 ;  /* 0x000000140830723c */ /* 0x020fe2000004181c */
[----:B------:R-:W2:Y:S01]  /*67e0*/  LDSM.16.MT88.4 R28, [R134+0xb000] ;  /* 0x00b00000861c783b */ /* 0x000ea20000004200 */
[----:B-1----:R-:W-:-:S04]  /*67f0*/  FFMA.FTZ R0, R127, c[0x0][0x23c], -R5 ;  /* 0x00008f007f007a23 */ /* 0x002fc80000010805 */
[----:B------:R1:W3:Y:S02]  /*6800*/  MUFU.EX2 R109, R0 ;  /* 0x00000000006d7308 */ /* 0x0002e40000000800 */
[C---:B------:R-:W-:Y:S08]  /*6810*/  HMMA.16816.F32.BF16 R40, R8.reuse, R16, R40 ;  /* 0x000000100828723c */ /* 0x040ff00000041828 */
[----:B------:R-:W-:Y:S01]  /*6820*/  HMMA.16816.F32.BF16 R76, R8, R18, R60 ;  /* 0x00000012084c723c */ /* 0x000fe2000004183c */
[----:B------:R-:W4:Y:S01]  /*6830*/  LDSM.16.MT88.4 R16, [R135+0xb000] ;  /* 0x00b000008710783b */ /* 0x000f220000004200 */
[----:B-1----:R-:W-:-:S06]  /*6840*/  FFMA.FTZ R0, R126, c[0x0][0x23c], -R5 ;  /* 0x00008f007e007a23 */ /* 0x002fcc0000010805 */
[C---:B------:R-:W-:Y:S01]  /*6850*/  HMMA.16816.F32.BF16 R68, R8.reuse, R22, R44 ;  /* 0x000000160844723c */ /* 0x040fe2000004182c */
[----:B------:R1:W-:Y:S07]  /*6860*/  MUFU.EX2 R121, R0 ;  /* 0x0000000000797308 */ /* 0x0003ee0000000800 */
[----:B------:R-:W-:Y:S01]  /*6870*/  HMMA.16816.F32.BF16 R20, R8, R14, R52 ;  /* 0x0000000e0814723c */ /* 0x000fe20000041834 */
[----:B------:R-:W5:Y:S06]  /*6880*/  LDSM.16.MT88.4 R12, [R216+0xb000] ;  /* 0x00b00000d80c783b */ /* 0x000f6c0000004200 */
[----:B------:R-:W-:-:S02]  /*6890*/  F2FP.BF16.PACK_AB R8, R112, R105 ;  /* 0x000000697008723e */ /* 0x000fc400000010ff */
[----:B---3--:R-:W-:Y:S01]  /*68a0*/  F2FP.BF16.PACK_AB R9, R109, R108 ;  /* 0x0000006c6d09723e */ /* 0x008fe200000010ff */
[----:B-1----:R-:W-:Y:S01]  /*68b0*/  FFMA.FTZ R0, R125, c[0x0][0x23c], -R5 ;  /* 0x00008f007d007a23 */ /* 0x002fe20000010805 */
[----:B------:R-:W-:Y:S02]  /*68c0*/  F2FP.BF16.PACK_AB R10, R128, R120 ;  /* 0x00000078800a723e */ /* 0x000fe400000010ff */
[----:B------:R-:W-:Y:S01]  /*68d0*/  MOV R125, R211 ;  /* 0x000000d3007d7202 */ /* 0x000fe20000000f00 */
[----:B------:R1:W3:Y:S02]  /*68e0*/  MUFU.EX2 R126, R0 ;  /* 0x00000000007e7308 */ /* 0x0002e40000000800 */
[----:B-1----:R-:W-:Y:S01]  /*68f0*/  FFMA.FTZ R0, R129, c[0x0][0x23c], -R6 ;  /* 0x00008f0081007a23 */ /* 0x002fe20000010806 */
[----:B---3--:R-:W-:-:S05]  /*6900*/  F2FP.BF16.PACK_AB R11, R126, R121 ;  /* 0x000000797e0b723e */ /* 0x008fca00000010ff */
[----:B------:R1:W-:Y:S02]  /*6910*/  MUFU.EX2 R127, R0 ;  /* 0x00000000007f7308 */ /* 0x0003e40000000800 */
[C---:B--2---:R-:W-:Y:S08]  /*6920*/  HMMA.16816.F32.BF16 R60, R8.reuse, R30, R72 ;  /* 0x0000001e083c723c */ /* 0x044ff00000041848 */
[----:B----4-:R-:W-:Y:S01]  /*6930*/  HMMA.16816.F32.BF16 R72, R8, R18, R76 ;  /* 0x000000120848723c */ /* 0x010fe2000004184c */
[----:B-1----:R-:W-:-:S06]  /*6940*/  FFMA.FTZ R0, R130, c[0x0][0x23c], -R6 ;  /* 0x00008f0082007a23 */ /* 0x002fcc0000010806 */
[----:B------:R-:W-:Y:S01]  /*6950*/  MOV R78, R7 ;  /* 0x00000007004e7202 */ /* 0x000fe20000000f00 */
[----:B------:R1:W2:Y:S01]  /*6960*/  MUFU.EX2 R118, R0 ;  /* 0x0000000000767308 */ /* 0x0002a20000000800 */
[C---:B------:R-:W-:Y:S01]  /*6970*/  HMMA.16816.F32.BF16 R44, R8.reuse, R28, R64 ;  /* 0x0000001c082c723c */ /* 0x040fe20000041840 */
[----:B------:R-:W-:Y:S07]  /*6980*/  LDSM.16.MT88.4 R28, [R134+0xb800] ;  /* 0x00b80000861c783b */ /* 0x000fee0000004200 */
[----:B------:R-:W-:Y:S01]  /*6990*/  HMMA.16816.F32.BF16 R48, R8, R24, R48 ;  /* 0x000000180830723c */ /* 0x000fe20000041830 */
[----:B-1----:R-:W-:Y:S01]  /*69a0*/  FFMA.FTZ R0, R132, c[0x0][0x23c], -R6 ;  /* 0x00008f0084007a23 */ /* 0x002fe20000010806 */
[----:B--2---:R-:W-:-:S06]  /*69b0*/  MOV R77, R118 ;  /* 0x00000076004d7202 */ /* 0x004fcc0000000f00 */
[C---:B------:R-:W-:Y:S01]  /*69c0*/  HMMA.16816.F32.BF16 R64, R8.reuse, R26, R68 ;  /* 0x0000001a0840723c */ /* 0x040fe20000041844 */
[----:B------:R-:W-:Y:S01]  /*69d0*/  MOV R118, R212 ;  /* 0x000000d400767202 */ /* 0x000fe20000000f00 */
[----:B------:R1:W-:Y:S01]  /*69e0*/  MUFU.EX2 R104, R0 ;  /* 0x0000000000687308 */ /* 0x0003e20000000800 */
[----:B------:R-:W2:Y:S05]  /*69f0*/  LDSM.16.MT88.4 R24, [R217+0xb800] ;  /* 0x00b80000d918783b */ /* 0x000eaa0000004200 */
[C---:B------:R-:W-:Y:S01]  /*6a00*/  HMMA.16816.F32.BF16 R40, R8.reuse, R16, R40 ;  /* 0x000000100828723c */ /* 0x040fe20000041828 */
[----:B------:R-:W3:Y:S07]  /*6a10*/  LDSM.16.MT88.4 R16, [R135+0xb800] ;  /* 0x00b800008710783b */ /* 0x000eee0000004200 */
[----:B-----5:R-:W-:Y:S01]  /*6a20*/  HMMA.16816.F32.BF16 R32, R8, R12, R32 ;  /* 0x0000000c0820723c */ /* 0x020fe20000041820 */
[----:B-1----:R-:W-:-:S04]  /*6a30*/  FFMA.FTZ R0, R131, c[0x0][0x23c], -R6 ;  /* 0x00008f0083007a23 */ /* 0x002fc80000010806 */
[----:B------:R1:W4:Y:S03]  /*6a40*/  MUFU.EX2 R107, R0 ;  /* 0x00000000006b7308 */ /* 0x0003260000000800 */
[----:B------:R-:W-:Y:S01]  /*6a50*/  HMMA.16816.F32.BF16 R20, R8, R14, R20 ;  /* 0x0000000e0814723c */ /* 0x000fe20000041814 */
[----:B------:R-:W5:Y:S06]  /*6a60*/  LDSM.16.MT88.4 R12, [R216+0xb800] ;  /* 0x00b80000d80c783b */ /* 0x000f6c0000004200 */
[----:B------:R-:W-:Y:S01]  /*6a70*/  F2FP.BF16.PACK_AB R8, R77, R127 ;  /* 0x0000007f4d08723e */ /* 0x000fe200000010ff */
[----:B-1----:R-:W-:Y:S01]  /*6a80*/  FFMA.FTZ R0, R139, c[0x0][0x23c], -R5 ;  /* 0x00008f008b007a23 */ /* 0x002fe20000010805 */
[----:B----4-:R-:W-:-:S03]  /*6a90*/  F2FP.BF16.PACK_AB R10, R107, R104 ;  /* 0x000000686b0a723e */ /* 0x010fc600000010ff */
[----:B------:R1:W4:Y:S02]  /*6aa0*/  MUFU.EX2 R122, R0 ;  /* 0x00000000007a7308 */ /* 0x0003240000000800 */
[----:B-1----:R-:W-:Y:S01]  /*6ab0*/  FFMA.FTZ R0, R138, c[0x0][0x23c], -R5 ;  /* 0x00008f008a007a23 */ /* 0x002fe20000010805 */
[----:B----4-:R-:W-:Y:S02]  /*6ac0*/  MOV R76, R122 ;  /* 0x0000007a004c7202 */ /* 0x010fe40000000f00 */
[----:B------:R-:W-:-:S03]  /*6ad0*/  MOV R122, R214 ;  /* 0x000000d6007a7202 */ /* 0x000fc60000000f00 */
[----:B------:R1:W4:Y:S02]  /*6ae0*/  MUFU.EX2 R115, R0 ;  /* 0x0000000000737308 */ /* 0x0003240000000800 */
[----:B-1----:R-:W-:Y:S01]  /*6af0*/  FFMA.FTZ R0, R137, c[0x0][0x23c], -R5 ;  /* 0x00008f0089007a23 */ /* 0x002fe20000010805 */
[----:B----4-:R-:W-:Y:S02]  /*6b00*/  MOV R79, R115 ;  /* 0x00000073004f7202 */ /* 0x010fe40000000f00 */
[----:B------:R-:W-:-:S03]  /*6b10*/  MOV R115, R213 ;  /* 0x000000d500737202 */ /* 0x000fc60000000f00 */
[----:B------:R1:W-:Y:S01]  /*6b20*/  MUFU.EX2 R103, R0 ;  /* 0x0000000000677308 */ /* 0x0003e20000000800 */
[----:B------:R-:W-:Y:S01]  /*6b30*/  F2FP.BF16.PACK_AB R9, R79, R76 ;  /* 0x0000004c4f09723e */ /* 0x000fe200000010ff */
[----:B-1----:R-:W-:-:S06]  /*6b40*/  FFMA.FTZ R0, R136, c[0x0][0x23c], -R5 ;  /* 0x00008f0088007a23 */ /* 0x002fcc0000010805 */
[----:B------:R1:W4:Y:S02]  /*6b50*/  MUFU.EX2 R56, R0 ;  /* 0x0000000000387308 */ /* 0x0003240000000800 */
[----:B-1----:R-:W-:Y:S01]  /*6b60*/  FFMA.FTZ R0, R140, c[0x0][0x23c], -R6 ;  /* 0x00008f008c007a23 */ /* 0x002fe20000010806 */
[----:B----4-:R-:W-:-:S05]  /*6b70*/  F2FP.BF16.PACK_AB R11, R56, R103 ;  /* 0x00000067380b723e */ /* 0x010fca00000010ff */
[----:B------:R1:W-:Y:S02]  /*6b80*/  MUFU.EX2 R251, R0 ;  /* 0x0000000000fb7308 */ /* 0x0003e40000000800 */
[C---:B--2---:R-:W-:Y:S08]  /*6b90*/  HMMA.16816.F32.BF16 R48, R8.reuse, R24, R48 ;  /* 0x000000180830723c */ /* 0x044ff00000041830 */
[----:B------:R-:W-:Y:S01]  /*6ba0*/  HMMA.16816.F32.BF16 R64, R8, R26, R64 ;  /* 0x0000001a0840723c */ /* 0x000fe20000041840 */
[----:B------:R-:W2:Y:S01]  /*6bb0*/  LDSM.16.MT88.4 R24, [R217+0xc000] ;  /* 0x00c00000d918783b */ /* 0x000ea20000004200 */
[----:B-1----:R-:W-:-:S04]  /*6bc0*/  FFMA.FTZ R0, R141, c[0x0][0x23c], -R6 ;  /* 0x00008f008d007a23 */ /* 0x002fc80000010806 */
[----:B------:R1:W4:Y:S02]  /*6bd0*/  MUFU.EX2 R57, R0 ;  /* 0x0000000000397308 */ /* 0x0003240000000800 */
[C---:B---3--:R-:W-:Y:S08]  /*6be0*/  HMMA.16816.F32.BF16 R52, R8.reuse, R16, R40 ;  /* 0x000000100834723c */ /* 0x048ff00000041828 */
[----:B------:R-:W-:Y:S01]  /*6bf0*/  HMMA.16816.F32.BF16 R72, R8, R18, R72 ;  /* 0x000000120848723c */ /* 0x000fe20000041848 */
[----:B------:R-:W3:Y:S01]  /*6c00*/  LDSM.16.MT88.4 R16, [R135+0xc000] ;  /* 0x00c000008710783b */ /* 0x000ee20000004200 */
        /* <DEDUP_REMOVED lines=77> */
[----:B------:R-:W-:-:S02]  /*70e0*/  F2FP.BF16.PACK_AB R10, R154, R211 ;  /* 0x000000d39a0a723e */ /* 0x000fc400000010ff */
[----:B------:R-:W-:Y:S01]  /*70f0*/  MOV R157, R57 ;  /* 0x00000039009d7202 */ /* 0x000fe20000000f00 */
[----:B------:R1:W-:Y:S02]  /*7100*/  MUFU.EX2 R149, R0 ;  /* 0x0000000000957308 */ /* 0x0003e40000000800 */
[----:B-1----:R-:W-:Y:S01]  /*7110*/  FFMA.FTZ R0, R156, c[0x0][0x23c], -R5 ;  /* 0x00008f009c007a23 */ /* 0x002fe20000010805 */
[----:B------:R-:W-:-:S05]  /*7120*/  MOV R156, R56 ;  /* 0x00000038009c7202 */ /* 0x000fca0000000f00 */
[----:B------:R1:W4:Y:S02]  /*7130*/  MUFU.EX2 R147, R0 ;  /* 0x0000000000937308 */ /* 0x0003240000000800 */
[----:B-1----:R-:W-:Y:S01]  /*7140*/  FFMA.FTZ R0, R155, c[0x0][0x23c], -R5 ;  /* 0x00008f009b007a23 */ /* 0x002fe20000010805 */
[----:B----4-:R-:W-:Y:S02]  /*7150*/  F2FP.BF16.PACK_AB R9, R147, R149 ;  /* 0x000000959309723e */ /* 0x010fe400000010ff */
[----:B------:R-:W-:-:S03]  /*7160*/  MOV R155, R107 ;  /* 0x0000006b009b7202 */ /* 0x000fc60000000f00 */
[----:B------:R1:W-:Y:S02]  /*7170*/  MUFU.EX2 R151, R0 ;  /* 0x0000000000977308 */ /* 0x0003e40000000800 */
[----:B-1----:R-:W-:-:S06]  /*7180*/  FFMA.FTZ R0, R99, c[0x0][0x23c], -R5 ;  /* 0x00008f0063007a23 */ /* 0x002fcc0000010805 */
[----:B------:R1:W4:Y:S02]  /*7190*/  MUFU.EX2 R148, R0 ;  /* 0x0000000000947308 */ /* 0x0003240000000800 */
[----:B-1----:R-:W-:Y:S01]  /*71a0*/  FFMA.FTZ R0, R158, c[0x0][0x23c], -R6 ;  /* 0x00008f009e007a23 */ /* 0x002fe20000010806 */
[----:B----4-:R-:W-:Y:S02]  /*71b0*/  F2FP.BF16.PACK_AB R11, R148, R151 ;  /* 0x00000097940b723e */ /* 0x010fe400000010ff */
[----:B------:R-:W-:-:S03]  /*71c0*/  MOV R158, R103 ;  /* 0x00000067009e7202 */ /* 0x000fc60000000f00 */
[----:B------:R1:W-:Y:S02]  /*71d0*/  MUFU.EX2 R145, R0 ;  /* 0x0000000000917308 */ /* 0x0003e40000000800 */
[C---:B--2---:R-:W-:Y:S08]  /*71e0*/  HMMA.16816.F32.BF16 R48, R8.reuse, R24, R48 ;  /* 0x000000180830723c */ /* 0x044ff00000041830 */
[----:B------:R-:W-:Y:S01]  /*71f0*/  HMMA.16816.F32.BF16 R64, R8, R26, R64 ;  /* 0x0000001a0840723c */ /* 0x000fe20000041840 */
[----:B------:R-:W2:Y:S01]  /*7200*/  LDSM.16.MT88.4 R24, [R217+0xd800] ;  /* 0x00d80000d918783b */ /* 0x000ea20000004200 */
[----:B-1----:R-:W-:Y:S01]  /*7210*/  FFMA.FTZ R0, R159, c[0x0][0x23c], -R6 ;  /* 0x00008f009f007a23 */ /* 0x002fe20000010806 */
[----:B------:R-:W-:-:S03]  /*7220*/  MOV R159, R104 ;  /* 0x00000068009f7202 */ /* 0x000fc60000000f00 */
[----:B------:R1:W4:Y:S02]  /*7230*/  MUFU.EX2 R146, R0 ;  /* 0x0000000000927308 */ /* 0x0003240000000800 */
[C---:B---3--:R-:W-:Y:S08]  /*7240*/  HMMA.16816.F32.BF16 R52, R8.reuse, R16, R52 ;  /* 0x000000100834723c */ /* 0x048ff00000041834 */
[----:B------:R-:W-:Y:S01]  /*7250*/  HMMA.16816.F32.BF16 R72, R8, R18, R72 ;  /* 0x000000120848723c */ /* 0x000fe20000041848 */
[----:B------:R-:W3:Y:S01]  /*7260*/  LDSM.16.MT88.4 R16, [R135+0xd800] ;  /* 0x00d800008710783b */ /* 0x000ee20000004200 */
[----:B-1----:R-:W-:Y:S01]  /*7270*/  FFMA.FTZ R0, R164, c[0x0][0x23c], -R6 ;  /* 0x00008f00a4007a23 */ /* 0x002fe20000010806 */
[----:B------:R-:W-:-:S05]  /*7280*/  MOV R164, R125 ;  /* 0x0000007d00a47202 */ /* 0x000fca0000000f00 */
[C---:B-----5:R-:W-:Y:S01]  /*7290*/  HMMA.16816.F32.BF16 R40, R8.reuse, R12, R40 ;  /* 0x0000000c0828723c */ /* 0x060fe20000041828 */
[----:B------:R1:W-:Y:S07]  /*72a0*/  MUFU.EX2 R143, R0 ;  /* 0x00000000008f7308 */ /* 0x0003ee0000000800 */
[C---:B------:R-:W-:Y:S01]  /*72b0*/  HMMA.16816.F32.BF16 R20, R8.reuse, R14, R20 ;  /* 0x0000000e0814723c */ /* 0x040fe20000041814 */
[----:B------:R-:W5:Y:S07]  /*72c0*/  LDSM.16.MT88.4 R12, [R216+0xd800] ;  /* 0x00d80000d80c783b */ /* 0x000f6e0000004200 */
        /* <DEDUP_REMOVED lines=8> */
[----:B------:R-:W-:-:S02]  /*7350*/  MOV R168, R127 ;  /* 0x0000007f00a87202 */ /* 0x000fc40000000f00 */
[----:B------:R-:W-:Y:S01]  /*7360*/  F2FP.BF16.PACK_AB R10, R142, R143 ;  /* 0x0000008f8e0a723e */ /* 0x000fe200000010ff */
[----:B------:R1:W-:Y:S02]  /*7370*/  MUFU.EX2 R141, R0 ;  /* 0x00000000008d7308 */ /* 0x0003e40000000800 */
[----:B-1----:R-:W-:Y:S01]  /*7380*/  FFMA.FTZ R0, R167, c[0x0][0x23c], -R5 ;  /* 0x00008f00a7007a23 */ /* 0x002fe20000010805 */
[----:B------:R-:W-:-:S05]  /*7390*/  MOV R167, R128 ;  /* 0x0000008000a77202 */ /* 0x000fca0000000f00 */
[----:B------:R1:W4:Y:S02]  /*73a0*/  MUFU.EX2 R140, R0 ;  /* 0x00000000008c7308 */ /* 0x0003240000000800 */
[----:B-1----:R-:W-:Y:S01]  /*73b0*/  FFMA.FTZ R0, R166, c[0x0][0x23c], -R5 ;  /* 0x00008f00a6007a23 */ /* 0x002fe20000010805 */
[----:B------:R-:W-:Y:S02]  /*73c0*/  MOV R166, R121 ;  /* 0x0000007900a67202 */ /* 0x000fe40000000f00 */
[----:B----4-:R-:W-:-:S03]  /*73d0*/  F2FP.BF16.PACK_AB R9, R140, R141 ;  /* 0x0000008d8c09723e */ /* 0x010fc600000010ff */
[----:B------:R1:W-:Y:S02]  /*73e0*/  MUFU.EX2 R138, R0 ;  /* 0x00000000008a7308 */ /* 0x0003e40000000800 */
[----:B-1----:R-:W-:Y:S01]  /*73f0*/  FFMA.FTZ R0, R165, c[0x0][0x23c], -R5 ;  /* 0x00008f00a5007a23 */ /* 0x002fe20000010805 */
[----:B------:R-:W-:-:S05]  /*7400*/  MOV R165, R122 ;  /* 0x0000007a00a57202 */ /* 0x000fca0000000f00 */
[----:B------:R1:W4:Y:S02]  /*7410*/  MUFU.EX2 R139, R0 ;  /* 0x00000000008b7308 */ /* 0x0003240000000800 */
[----:B-1----:R-:W-:Y:S01]  /*7420*/  FFMA.FTZ R0, R169, c[0x0][0x23c], -R6 ;  /* 0x00008f00a9007a23 */ /* 0x002fe20000010806 */
[----:B------:R-:W-:Y:S02]  /*7430*/  MOV R169, R120 ;  /* 0x0000007800a97202 */ /* 0x000fe40000000f00 */
[----:B----4-:R-:W-:-:S03]  /*7440*/  F2FP.BF16.PACK_AB R11, R139, R138 ;  /* 0x0000008a8b0b723e */ /* 0x010fc600000010ff */
[----:B------:R1:W-:Y:S04]  /*7450*/  MUFU.EX2 R136, R0 ;  /* 0x0000000000887308 */ /* 0x0003e80000000800 */
[C---:B--2---:R-:W-:Y:S08]  /*7460*/  HMMA.16816.F32.BF16 R48, R8.reuse, R24, R48 ;  /* 0x000000180830723c */ /* 0x044ff00000041830 */
[----:B------:R-:W-:Y:S01]  /*7470*/  HMMA.16816.F32.BF16 R64, R8, R26, R64 ;  /* 0x0000001a0840723c */ /* 0x000fe20000041840 */
[----:B-1----:R-:W-:Y:S01]  /*7480*/  FFMA.FTZ R0, R170, c[0x0][0x23c], -R6 ;  /* 0x00008f00aa007a23 */ /* 0x002fe20000010806 */
[----:B------:R-:W-:-:S03]  /*7490*/  MOV R170, R119 ;  /* 0x0000007700aa7202 */ /* 0x000fc60000000f00 */
[----:B------:R1:W2:Y:S03]  /*74a0*/  MUFU.EX2 R137, R0 ;  /* 0x0000000000897308 */ /* 0x0002a60000000800 */
[C---:B---3--:R-:W-:Y:S08]  /*74b0*/  HMMA.16816.F32.BF16 R52, R8.reuse, R16, R52 ;  /* 0x000000100834723c */ /* 0x048ff00000041834 */
[----:B------:R-:W-:Y:S01]  /*74c0*/  HMMA.16816.F32.BF16 R72, R8, R18, R72 ;  /* 0x000000120848723c */ /* 0x000fe20000041848 */
[----:B------:R-:W3:Y:S01]  /*74d0*/  LDSM.16.MT88.4 R16, [R135+0xe000] ;  /* 0x00e000008710783b */ /* 0x000ee20000004200 */
[----:B-1----:R-:W-:Y:S01]  /*74e0*/  FFMA.FTZ R0, R171, c[0x0][0x23c], -R6 ;  /* 0x00008f00ab007a23 */ /* 0x002fe20000010806 */
[----:B------:R-:W-:-:S05]  /*74f0*/  MOV R171, R109 ;  /* 0x0000006d00ab7202 */ /* 0x000fca0000000f00 */
[C---:B-----5:R-:W-:Y:S01]  /*7500*/  HMMA.16816.F32.BF16 R24, R8.reuse, R12, R40 ;  /* 0x0000000c0818723c */ /* 0x060fe20000041828 */
[----:B------:R-:W-:Y:S01]  /*7510*/  LDSM.16.MT88.4 R40, [R134+0xe800] ;  /* 0x00e800008628783b */ /* 0x000fe20000004200 */
[----:B------:R1:W-:Y:S06]  /*7520*/  MUFU.EX2 R132, R0 ;  /* 0x0000000000847308 */ /* 0x0003ec0000000800 */
[C---:B------:R-:W-:Y:S01]  /*7530*/  HMMA.16816.F32.BF16 R20, R8.reuse, R14, R20 ;  /* 0x0000000e0814723c */ /* 0x040fe20000041814 */
[----:B------:R-:W4:Y:S07]  /*7540*/  LDSM.16.MT88.4 R12, [R216+0xe000] ;  /* 0x00e00000d80c783b */ /* 0x000f2e0000004200 */
[----:B------:R-:W-:Y:S01]  /*7550*/  HMMA.16816.F32.BF16 R44, R8, R28, R44 ;  /* 0x0000001c082c723c */ /* 0x000fe2000004182c */
[----:B-1----:R-:W-:Y:S01]  /*7560*/  FFMA.FTZ R0, R160, c[0x0][0x23c], -R6 ;  /* 0x00008f00a0007a23 */ /* 0x002fe20000010806 */
[----:B------:R-:W-:-:S03]  /*7570*/  MOV R160, R112 ;  /* 0x0000007000a07202 */ /* 0x000fc60000000f00 */
[----:B------:R1:W5:Y:S03]  /*7580*/  MUFU.EX2 R131, R0 ;  /* 0x0000000000837308 */ /* 0x0003660000000800 */
[----:B------:R-:W-:Y:S01]  /*7590*/  HMMA.16816.F32.BF16 R60, R8, R30, R60 ;  /* 0x0000001e083c723c */ /* 0x000fe2000004183c */
[----:B------:R-:W3:Y:S06]  /*75a0*/  LDSM.16.MT88.4 R28, [R217+0xe000] ;  /* 0x00e00000d91c783b */ /* 0x000eec0000004200 */
[----:B--2---:R-:W-:Y:S01]  /*75b0*/  F2FP.BF16.PACK_AB R8, R137, R136 ;  /* 0x000000888908723e */ /* 0x004fe200000010ff */
[----:B-1----:R-:W-:Y:S01]  /*75c0*/  FFMA.FTZ R0, R175, c[0x0][0x23c], -R5 ;  /* 0x00008f00af007a23 */ /* 0x002fe20000010805 */
[----:B------:R-:W-:-:S02]  /*75d0*/  MOV R175, R108 ;  /* 0x0000006c00af7202 */ /* 0x000fc40000000f00 */
[----:B-----5:R-:W-:Y:S01]  /*75e0*/  F2FP.BF16.PACK_AB R10, R131, R132 ;  /* 0x00000084830a723e */ /* 0x020fe200000010ff */
[----:B------:R1:W-:Y:S02]  /*75f0*/  MUFU.EX2 R130, R0 ;  /* 0x0000000000827308 */ /* 0x0003e40000000800 */
[----:B-1----:R-:W-:Y:S01]  /*7600*/  FFMA.FTZ R0, R174, c[0x0][0x23c], -R5 ;  /* 0x00008f00ae007a23 */ /* 0x002fe20000010805 */
[----:B------:R-:W-:-:S05]  /*7610*/  MOV R174, R105 ;  /* 0x0000006900ae7202 */ /* 0x000fca0000000f00 */
[----:B------:R1:W2:Y:S02]  /*7620*/  MUFU.EX2 R129, R0 ;  /* 0x0000000000817308 */ /* 0x0002a40000000800 */
[----:B-1----:R-:W-:Y:S01]  /*7630*/  FFMA.FTZ R0, R173, c[0x0][0x23c], -R5 ;  /* 0x00008f00ad007a23 */ /* 0x002fe20000010805 */
[----:B------:R-:W-:Y:S02]  /*7640*/  MOV R173, R110 ;  /* 0x0000006e00ad7202 */ /* 0x000fe40000000f00 */
[----:B--2---:R-:W-:-:S03]  /*7650*/  F2FP.BF16.PACK_AB R9, R129, R130 ;  /* 0x000000828109723e */ /* 0x004fc600000010ff */
[----:B------:R1:W-:Y:S02]  /*7660*/  MUFU.EX2 R128, R0 ;  /* 0x0000000000807308 */ /* 0x0003e40000000800 */
[----:B-1----:R-:W-:Y:S01]  /*7670*/  FFMA.FTZ R0, R162, c[0x0][0x23c], -R5 ;  /* 0x00008f00a2007a23 */ /* 0x002fe20000010805 */
[----:B------:R-:W-:-:S05]  /*7680*/  MOV R162, R116 ;  /* 0x0000007400a27202 */ /* 0x000fca0000000f00 */
[----:B------:R1:W2:Y:S02]  /*7690*/  MUFU.EX2 R127, R0 ;  /* 0x00000000007f7308 */ /* 0x0002a40000000800 */
[----:B-1----:R-:W-:Y:S01]  /*76a0*/  FFMA.FTZ R0, R150, c[0x0][0x23c], -R6 ;  /* 0x00008f0096007a23 */ /* 0x002fe20000010806 */
[----:B------:R-:W-:Y:S02]  /*76b0*/  MOV R150, R117 ;  /* 0x0000007500967202 */ /* 0x000fe40000000f00 */
[----:B--2---:R-:W-:-:S03]  /*76c0*/  F2FP.BF16.PACK_AB R11, R127, R128 ;  /* 0x000000807f0b723e */ /* 0x004fc600000010ff */
[----:B------:R1:W-:Y:S04]  /*76d0*/  MUFU.EX2 R125, R0 ;  /* 0x00000000007d7308 */ /* 0x0003e80000000800 */
[C---:B---3--:R-:W-:Y:S08]  /*76e0*/  HMMA.16816.F32.BF16 R56, R8.reuse, R16, R52 ;  /* 0x000000100838723c */ /* 0x048ff00000041834 */
        /* <DEDUP_REMOVED lines=8> */
[----:B-1----:R-:W-:Y:S01]  /*7770*/  FFMA.FTZ R0, R133, c[0x0][0x23c], -R6 ;  /* 0x00008f0085007a23 */ /* 0x002fe20000010806 */
[----:B------:R-:W-:-:S05]  /*7780*/  MOV R133, R106 ;  /* 0x0000006a00857202 */ /* 0x000fca0000000f00 */
[C---:B------:R-:W-:Y:S01]  /*7790*/  HMMA.16816.F32.BF16 R44, R8.reuse, R32, R44 ;  /* 0x00000020082c723c */ /* 0x040fe2000004182c */
[----:B------:R1:W-:Y:S07]  /*77a0*/  MUFU.EX2 R122, R0 ;  /* 0x00000000007a7308 */ /* 0x0003ee0000000800 */
[C---:B------:R-:W-:Y:S08]  /*77b0*/  HMMA.16816.F32.BF16 R60, R8.reuse, R34, R60 ;  /* 0x00000022083c723c */ /* 0x040ff0000004183c */
[----:B------:R-:W-:Y:S01]  /*77c0*/  HMMA.16816.F32.BF16 R48, R8, R28, R48 ;  /* 0x0000001c0830723c */ /* 0x000fe20000041830 */
[----:B-1----:R-:W-:Y:S01]  /*77d0*/  FFMA.FTZ R0, R124, c[0x0][0x23c], -R6 ;  /* 0x00008f007c007a23 */ /* 0x002fe20000010806 */
[----:B------:R-:W-:-:S03]  /*77e0*/  MOV R124, R101 ;  /* 0x00000065007c7202 */ /* 0x000fc60000000f00 */
[----:B------:R1:W5:Y:S03]  /*77f0*/  MUFU.EX2 R121, R0 ;  /* 0x0000000000797308 */ /* 0x0003660000000800 */
[----:B------:R-:W-:Y:S01]  /*7800*/  HMMA.16816.F32.BF16 R64, R8, R30, R64 ;  /* 0x0000001e0840723c */ /* 0x000fe20000041840 */
[----:B------:R-:W2:Y:S06]  /*7810*/  LDSM.16.MT88.4 R28, [R217+0xe800] ;  /* 0x00e80000d91c783b */ /* 0x000eac0000004200 */
[----:B---3--:R-:W-:Y:S01]  /*7820*/  F2FP.BF16.PACK_AB R8, R126, R125 ;  /* 0x0000007d7e08723e */ /* 0x008fe200000010ff */
[----:B-1----:R-:W-:Y:S01]  /*7830*/  FFMA.FTZ R0, R176, c[0x0][0x23c], -R5 ;  /* 0x00008f00b0007a23 */ /* 0x002fe20000010805 */
[----:B------:R-:W-:-:S02]  /*7840*/  MOV R176, R118 ;  /* 0x0000007600b07202 */ /* 0x000fc40000000f00 */
[----:B-----5:R-:W-:Y:S01]  /*7850*/  F2FP.BF16.PACK_AB R10, R121, R122 ;  /* 0x0000007a790a723e */ /* 0x020fe200000010ff */
[----:B------:R1:W-:Y:S02]  /*7860*/  MUFU.EX2 R120, R0 ;  /* 0x0000000000787308 */ /* 0x0003e40000000800 */
[----:B------:R-:W-:-:S04]  /*7870*/  FADD.FTZ R4, R176, R4 ;  /* 0x00000004b0047221 */ /* 0x000fc80000010000 */
[----:B------:R-:W-:-:S04]  /*7880*/  FADD.FTZ R4, R133, R4 ;  /* 0x0000000485047221 */ /* 0x000fc80000010000 */
[----:B------:R-:W-:Y:S02]  /*7890*/  FADD.FTZ R4, R150, R4 ;  /* 0x0000000496047221 */ /* 0x000fe40000010000 */
[----:B-1----:R-:W-:Y:S01]  /*78a0*/  FFMA.FTZ R0, R172, c[0x0][0x23c], -R5 ;  /* 0x00008f00ac007a23 */ /* 0x002fe20000010805 */
[----:B------:R-:W-:-:S03]  /*78b0*/  MOV R172, R115 ;  /* 0x0000007300ac7202 */ /* 0x000fc60000000f00 */
[----:B------:R1:W3:Y:S02]  /*78c0*/  MUFU.EX2 R119, R0 ;  /* 0x0000000000777308 */ /* 0x0002e40000000800 */
[----:B-1----:R-:W-:Y:S01]  /*78d0*/  FFMA.FTZ R0, R144, c[0x0][0x23c], -R5 ;  /* 0x00008f0090007a23 */ /* 0x002fe20000010805 */
[----:B------:R-:W-:Y:S02]  /*78e0*/  MOV R144, R102 ;  /* 0x0000006600907202 */ /* 0x000fe40000000f00 */
[----:B---3--:R-:W-:-:S03]  /*78f0*/  F2FP.BF16.PACK_AB R9, R119, R120 ;  /* 0x000000787709723e */ /* 0x008fc600000010ff */
[----:B------:R1:W-:Y:S01]  /*7900*/  MUFU.EX2 R118, R0 ;  /* 0x0000000000767308 */ /* 0x0003e20000000800 */
[----:B------:R-:W-:-:S04]  /*7910*/  FADD.FTZ R2, R2, R144 ;  /* 0x0000009002027221 */ /* 0x000fc80000010000 */
[----:B------:R-:W-:-:S04]  /*7920*/  FADD.FTZ R2, R172, R2 ;  /* 0x00000002ac027221 */ /* 0x000fc80000010000 */
[----:B------:R-:W-:-:S04]  /*7930*/  FADD.FTZ R2, R124, R2 ;  /* 0x000000027c027221 */ /* 0x000fc80000010000 */
[----:B------:R-:W-:Y:S02]  /*7940*/  FADD.FTZ R2, R161, R2 ;  /* 0x00000002a1027221 */ /* 0x000fe40000010000 */
[----:B-1----:R-:W-:Y:S02]  /*7950*/  FFMA.FTZ R0, R123, c[0x0][0x23c], -R5 ;  /* 0x00008f007b007a23 */ /* 0x002fe40000010805 */
[----:B------:R-:W-:Y:S02]  /*7960*/  FADD.FTZ R2, R162, R2 ;  /* 0x00000002a2027221 */ /* 0x000fe40000010000 */
[----:B------:R1:W3:Y:S02]  /*7970*/  MUFU.EX2 R117, R0 ;  /* 0x0000000000757308 */ /* 0x0002e40000000800 */
[----:B------:R-:W-:Y:S01]  /*7980*/  FADD.FTZ R2, R170, R2 ;  /* 0x00000002aa027221 */ /* 0x000fe20000010000 */
[----:B------:R-:W-:Y:S02]  /*7990*/  MOV R170, R169 ;  /* 0x000000a900aa7202 */ /* 0x000fe40000000f00 */
[----:B------:R-:W-:Y:S01]  /*79a0*/  MOV R169, R166 ;  /* 0x000000a600a97202 */ /* 0x000fe20000000f00 */
[----:B------:R-:W-:Y:S01]  /*79b0*/  FADD.FTZ R2, R164, R2 ;  /* 0x00000002a4027221 */ /* 0x000fe20000010000 */
[----:B------:R-:W-:-:S02]  /*79c0*/  MOV R166, R163 ;  /* 0x000000a300a67202 */ /* 0x000fc40000000f00 */
[----:B------:R-:W-:Y:S02]  /*79d0*/  MOV R164, R79 ;  /* 0x0000004f00a47202 */ /* 0x000fe40000000f00 */
[----:B------:R-:W-:Y:S01]  /*79e0*/  MOV R163, R77 ;  /* 0x0000004d00a37202 */ /* 0x000fe20000000f00 */
[----:B-1----:R-:W-:Y:S01]  /*79f0*/  FFMA.FTZ R0, R114, c[0x0][0x23c], -R6 ;  /* 0x00008f0072007a23 */ /* 0x002fe20000010806 */
[----:B---3--:R-:W-:-:S03]  /*7a00*/  F2FP.BF16.PACK_AB R11, R117, R118 ;  /* 0x00000076750b723e */ /* 0x008fc600000010ff */
[----:B------:R1:W-:Y:S04]  /*7a10*/  MUFU.EX2 R112, R0 ;  /* 0x0000000000707308 */ /* 0x0003e80000000800 */
        /* <DEDUP_REMOVED lines=121> */
[----:B------:R-:W-:Y:S01]  /*81b0*/  FADD.FTZ R0, R165, R0 ;  /* 0x00000000a5007221 */ /* 0x000fe20000010000 */
[----:B------:R-:W-:Y:S01]  /*81c0*/  MOV R165, R167 ;  /* 0x000000a700a57202 */ /* 0x000fe20000000f00 */
[----:B------:R2:W1:Y:S01]  /*81d0*/  MUFU.EX2 R85, R4 ;  /* 0x0000000400557308 */ /* 0x0004620000000800 */
[----:B------:R-:W-:Y:S01]  /*81e0*/  MOV R167, R168 ;  /* 0x000000a800a77202 */ /* 0x000fe20000000f00 */
[----:B------:R-:W-:Y:S01]  /*81f0*/  FADD.FTZ R0, R78, R0 ;  /* 0x000000004e007221 */ /* 0x000fe20000010000 */
[----:B------:R-:W-:-:S02]  /*8200*/  MOV R168, R76 ;  /* 0x0000004c00a87202 */ /* 0x000fc40000000f00 */
[----:B------:R-:W-:Y:S01]  /*8210*/  HMMA.16816.F32.BF16 R76, R8, R20, R48 ;  /* 0x00000014084c723c */ /* 0x000fe20000041830 */
[----:B------:R-:W-:Y:S01]  /*8220*/  FADD.FTZ R0, R175, R0 ;  /* 0x00000000af007221 */ /* 0x000fe20000010000 */
[----:B------:R-:W4:Y:S03]  /*8230*/  LDSM.16.MT88.4 R20, [R134+0x11000] ;  /* 0x011000008614783b */ /* 0x000f260000004200 */
[----:B------:R-:W-:Y:S02]  /*8240*/  FADD.FTZ R0, R171, R0 ;  /* 0x00000000ab007221 */ /* 0x000fe40000010000 */
[----:B-----5:R-:W-:Y:S02]  /*8250*/  F2FP.BF16.PACK_AB R8, R92, R91 ;  /* 0x0000005b5c08723e */ /* 0x020fe400000010ff */
[----:B------:R-:W-:Y:S01]  /*8260*/  FADD.FTZ R0, R169, R0 ;  /* 0x00000000a9007221 */ /* 0x000fe20000010000 */
[----:B---3--:R-:W-:Y:S01]  /*8270*/  F2FP.BF16.PACK_AB R9, R87, R88 ;  /* 0x000000585709723e */ /* 0x008fe200000010ff */
[----:B--2---:R-:W-:Y:S01]  /*8280*/  FADD.FTZ R4, R174, R2 ;  /* 0x00000002ae047221 */ /* 0x004fe20000010000 */
[----:B------:R-:W-:Y:S01]  /*8290*/  F2FP.BF16.PACK_AB R10, R89, R90 ;  /* 0x0000005a590a723e */ /* 0x000fe200000010ff */
[----:B------:R-:W-:Y:S01]  /*82a0*/  FFMA.FTZ R2, R196, c[0x0][0x23c], -R6 ;  /* 0x00008f00c4027a23 */ /* 0x000fe20000010806 */
[----:B-1----:R-:W-:Y:S01]  /*82b0*/  F2FP.BF16.PACK_AB R11, R85, R86 ;  /* 0x00000056550b723e */ /* 0x002fe200000010ff */
[----:B------:R-:W-:-:S02]  /*82c0*/  FADD.FTZ R4, R160, R4 ;  /* 0x00000004a0047221 */ /* 0x000fc40000010000 */
[----:B------:R1:W-:Y:S01]  /*82d0*/  MUFU.EX2 R84, R2 ;  /* 0x0000000200547308 */ /* 0x0003e20000000800 */
[----:B------:R-:W-:-:S03]  /*82e0*/  FADD.FTZ R0, R166, R0 ;  /* 0x00000000a6007221 */ /* 0x000fc60000010000 */
[----:B------:R-:W-:Y:S01]  /*82f0*/  HMMA.16816.F32.BF16 R44, R8, R28, R64 ;  /* 0x0000001c082c723c */ /* 0x000fe20000041840 */
[----:B------:R-:W-:-:S04]  /*8300*/  FADD.FTZ R0, R168, R0 ;  /* 0x00000000a8007221 */ /* 0x000fc80000010000 */
[----:B------:R-:W-:-:S03]  /*8310*/  FADD.FTZ R0, R164, R0 ;  /* 0x00000000a4007221 */ /* 0x000fc60000010000 */
[C---:B------:R-:W-:Y:S01]  /*8320*/  HMMA.16816.F32.BF16 R48, R8.reuse, R24, R60 ;  /* 0x000000180830723c */ /* 0x040fe2000004183c */
[----:B------:R-:W-:Y:S02]  /*8330*/  FADD.FTZ R0, R158, R0 ;  /* 0x000000009e007221 */ /* 0x000fe40000010000 */
[----:B-1----:R-:W-:Y:S02]  /*8340*/  FADD.FTZ R2, R170, R4 ;  /* 0x00000004aa027221 */ /* 0x002fe40000010000 */
[----:B------:R-:W-:Y:S02]  /*8350*/  FADD.FTZ R0, R156, R0 ;  /* 0x000000009c007221 */ /* 0x000fe40000010000 */
        /* <DEDUP_REMOVED lines=16> */
[C---:B------:R-:W-:Y:S01]  /*8460*/  HMMA.16816.F32.BF16 R52, R8.reuse, R18, R68 ;  /* 0x000000120834723c */ /* 0x040fe20000041844 */
[----:B------:R-:W-:Y:S01]  /*8470*/  FADD.FTZ R0, R212, R0 ;  /* 0x00000000d4007221 */ /* 0x000fe20000010000 */
[----:B------:R-:W1:Y:S01]  /*8480*/  LDSM.16.MT88.4 R16, [R217+0x11000] ;  /* 0x01100000d910783b */ /* 0x000e620000004200 */
[----:B------:R-:W-:Y:S02]  /*8490*/  FADD.FTZ R2, R250, R2 ;  /* 0x00000002fa027221 */ /* 0x000fe40000010000 */
[----:B------:R-:W-:Y:S01]  /*84a0*/  FADD.FTZ R0, R213, R0 ;  /* 0x00000000d5007221 */ /* 0x000fe20000010000 */
[----:B------:R-:W-:Y:S01]  /*84b0*/  LDSM.16.MT88.4 R156, [R135+0x11800] ;  /* 0x01180000879c783b */ /* 0x000fe20000004200 */
[----:B------:R-:W-:Y:S01]  /*84c0*/  FADD.FTZ R2, R252, R2 ;  /* 0x00000002fc027221 */ /* 0x000fe20000010000 */
[----:B----4-:R-:W-:Y:S01]  /*84d0*/  HMMA.16816.F32.BF16 R76, R8, R12, R76 ;  /* 0x0000000c084c723c */ /* 0x010fe2000004184c */
[----:B------:R-:W-:-:S02]  /*84e0*/  FADD.FTZ R0, R149, R0 ;  /* 0x0000000095007221 */ /* 0x000fc40000010000 */
[----:B------:R-:W-:Y:S02]  /*84f0*/  FADD.FTZ R2, R243, R2 ;  /* 0x00000002f3027221 */ /* 0x000fe40000010000 */
[----:B------:R-:W-:Y:S02]  /*8500*/  FADD.FTZ R0, R147, R0 ;  /* 0x0000000093007221 */ /* 0x000fe40000010000 */
[----:B------:R-:W-:Y:S01]  /*8510*/  FADD.FTZ R2, R245, R2 ;  /* 0x00000002f5027221 */ /* 0x000fe20000010000 */
[----:B------:R-:W-:Y:S01]  /*8520*/  HMMA.16816.F32.BF16 R32, R8, R14, R32 ;  /* 0x0000000e0820723c */ /* 0x000fe20000041820 */
[----:B------:R-:W-:Y:S01]  /*8530*/  FADD.FTZ R0, R151, R0 ;  /* 0x0000000097007221 */ /* 0x000fe20000010000 */
[----:B------:R-:W2:Y:S01]  /*8540*/  LDSM.16.MT88.4 R12, [R135+0x11000] ;  /* 0x01100000870c783b */ /* 0x000ea20000004200 */
[----:B------:R-:W-:Y:S02]  /*8550*/  FADD.FTZ R2, R242, R2 ;  /* 0x00000002f2027221 */ /* 0x000fe40000010000 */
[----:B------:R-:W-:-:S02]  /*8560*/  FADD.FTZ R0, R148, R0 ;  /* 0x0000000094007221 */ /* 0x000fc40000010000 */
[----:B------:R-:W-:Y:S01]  /*8570*/  FADD.FTZ R2, R244, R2 ;  /* 0x00000002f4027221 */ /* 0x000fe20000010000 */
[----:B------:R-:W-:Y:S01]  /*8580*/  LDSM.16.MT88.4 R148, [R217+0x11800] ;  /* 0x01180000d994783b */ /* 0x000fe20000004200 */
        /* <DEDUP_REMOVED lines=59> */
[----:B------:R3:W4:Y:S01]  /*8940*/  MUFU.EX2 R59, R4 ;  /* 0x00000004003b7308 */ /* 0x0007220000000800 */
        /* <DEDUP_REMOVED lines=13> */
[----:B----4-:R-:W-:-:S02]  /*8a20*/  FADD.FTZ R0, R59, R0 ;  /* 0x000000003b007221 */ /* 0x010fc40000010000 */
[----:B------:R-:W-:-:S04]  /*8a30*/  FADD.FTZ R2, R84, R2 ;  /* 0x0000000254027221 */ /* 0x000fc80000010000 */
[----:B------:R-:W-:-:S04]  /*8a40*/  FADD.FTZ R2, R65, R2 ;  /* 0x0000000241027221 */ /* 0x000fc80000010000 */
[----:B------:R-:W-:Y:S01]  /*8a50*/  FADD.FTZ R2, R64, R2 ;  /* 0x0000000240027221 */ /* 0x000fe20000010000 */
[C---:B---3--:R-:W-:Y:S01]  /*8a60*/  F2FP.BF16.PACK_AB R9, R60.reuse, R59 ;  /* 0x0000003b3c09723e */ /* 0x048fe200000010ff */
[--C-:B------:R-:W-:Y:S02]  /*8a70*/  FFMA.FTZ R4, R203, c[0x0][0x23c], -R5.reuse ;  /* 0x00008f00cb047a23 */ /* 0x100fe40000010805 */
[----:B------:R-:W-:Y:S02]  /*8a80*/  FADD.FTZ R0, R60, R0 ;  /* 0x000000003c007221 */ /* 0x000fe40000010000 */
[----:B------:R3:W4:Y:S01]  /*8a90*/  MUFU.EX2 R58, R4 ;  /* 0x00000004003a7308 */ /* 0x0007220000000800 */
[----:B------:R-:W-:Y:S02]  /*8aa0*/  FADD.FTZ R2, R61, R2 ;  /* 0x000000023d027221 */ /* 0x000fe40000010000 */
[----:B---3--:R-:W-:Y:S02]  /*8ab0*/  FFMA.FTZ R4, R204, c[0x0][0x23c], -R5 ;  /* 0x00008f00cc047a23 */ /* 0x008fe40000010805 */
[----:B----4-:R-:W-:-:S03]  /*8ac0*/  FADD.FTZ R0, R58, R0 ;  /* 0x000000003a007221 */ /* 0x010fc60000010000 */
[----:B------:R-:W3:Y:S02]  /*8ad0*/  MUFU.EX2 R57, R4 ;  /* 0x0000000400397308 */ /* 0x000ee40000000800 */
[----:B---3--:R-:W-:Y:S01]  /*8ae0*/  F2FP.BF16.PACK_AB R11, R57, R58 ;  /* 0x0000003a390b723e */ /* 0x008fe200000010ff */
[----:B------:R-:W-:Y:S02]  /*8af0*/  FFMA.FTZ R4, R205, c[0x0][0x23c], -R6 ;  /* 0x00008f00cd047a23 */ /* 0x000fe40000010806 */
[----:B------:R-:W-:-:S03]  /*8b00*/  FADD.FTZ R0, R57, R0 ;  /* 0x0000000039007221 */ /* 0x000fc60000010000 */
[----:B------:R3:W4:Y:S01]  /*8b10*/  MUFU.EX2 R56, R4 ;  /* 0x0000000400387308 */ /* 0x0007220000000800 */
        /* <DEDUP_REMOVED lines=21> */
[C---:B---3--:R-:W-:Y:S01]  /*8c70*/  FADD.FTZ R2, R37.reuse, R2 ;  /* 0x0000000225027221 */ /* 0x048fe20000010000 */
[----:B------:R-:W-:Y:S01]  /*8c80*/  F2FP.BF16.PACK_AB R166, R37, R38 ;  /* 0x0000002625a6723e */ /* 0x000fe200000010ff */
[----:B-1----:R-:W-:Y:S02]  /*8c90*/  FFMA.FTZ R4, R207, c[0x0][0x23c], -R5 ;  /* 0x00008f00cf047a23 */ /* 0x002fe40000010805 */
[----:B--2---:R-:W-:-:S03]  /*8ca0*/  FADD.FTZ R0, R19, R0 ;  /* 0x0000000013007221 */ /* 0x004fc60000010000 */
        /* <DEDUP_REMOVED lines=8> */
[----:B--2---:R-:W1:Y:S03]  /*8d30*/  LDSM.16.MT88.4 R4, [R216+0x11800] ;  /* 0x01180000d804783b */ /* 0x004e660000004200 */
[C---:B---3--:R-:W-:Y:S01]  /*8d40*/  FADD.FTZ R0, R16.reuse, R0 ;  /* 0x0000000010007221 */ /* 0x048fe20000010000 */
[----:B------:R-:W-:-:S04]  /*8d50*/  F2FP.BF16.PACK_AB R167, R16, R17 ;  /* 0x0000001110a7723e */ /* 0x000fc800000010ff */
[----:B------:R2:W-:Y:S03]  /*8d60*/  STL [R1+0x1c], R0 ;  /* 0x00001c0001007387 */ /* 0x0005e60000100800 */
[C---:B------:R-:W-:Y:S01]  /*8d70*/  HMMA.16816.F32.BF16 R136, R164.reuse, R140, R44 ;  /* 0x0000008ca488723c */ /* 0x040fe2000004182c */
[----:B------:R2:W-:Y:S07]  /*8d80*/  STL [R1+0x18], R2 ;  /* 0x0000180201007387 */ /* 0x0005ee0000100800 */
        /* <DEDUP_REMOVED lines=8> */
[----:B--2---:R-:W-:Y:S01]  /*8e10*/  IADD3 R0, R188, -0x2, RZ ;  /* 0xfffffffebc007810 */ /* 0x004fe20007ffe0ff */
[----:B------:R-:W-:Y:S01]  /*8e20*/  ULDC UR4, c[0x0][0x1a0] ;  /* 0x0000680000047ab9 */ /* 0x000fe20000000800 */
[----:B------:R-:W-:Y:S01]  /*8e30*/  IMAD.MOV.U32 R133, RZ, RZ, R3 ;  /* 0x000000ffff857224 */ /* 0x000fe200078e0003 */
[----:B------:R-:W-:Y:S01]  /*8e40*/  ULEA UR4, -UR4, URZ, 0x8 ;  /* 0x0000003f04047291 */ /* 0x000fe2000f8e413f */
[----:B------:R-:W-:Y:S01]  /*8e50*/  IMAD.MOV.U32 R132, RZ, RZ, R36 ;  /* 0x000000ffff847224 */ /* 0x000fe200078e0024 */
[----:B------:R1:W-:Y:S02]  /*8e60*/  STL [R1], R0 ;  /* 0x0000000001007387 */ /* 0x0003e40000100800 */
[----:B------:R-:W-:-:S02]  /*8e70*/  USHF.R.S32.HI UR6, URZ, 0x1f, UR4 ;  /* 0x0000001f3f067899 */ /* 0x000fc40008011404 */
[----:B------:R2:W-:Y:S01]  /*8e80*/  STL [R1+0x14], R178 ;  /* 0x000014b201007387 */ /* 0x0005e20000100800 */
[----:B------:R-:W-:-:S03]  /*8e90*/  MOV R2, UR4 ;  /* 0x0000000400027c02 */ /* 0x000fc60008000f00 */
[----:B------:R2:W-:Y:S01]  /*8ea0*/  STL [R1+0x10], R179 ;  /* 0x000010b301007387 */ /* 0x0005e20000100800 */
[----:B-1----:R-:W-:-:S03]  /*8eb0*/  MOV R0, UR6 ;  /* 0x0000000600007c02 */ /* 0x002fc60008000f00 */
.L_x_2186:
[----:B------:R-:W-:Y:S01]  /*8ec0*/  ULDC UR8, c[0x0][0x1a0] ;  /* 0x0000680000087ab9 */ /* 0x000fe20000000800 */
[----:B-1----:R1:W5:Y:S01]  /*8ed0*/  LDL R242, [R1] ;  /* 0x0000000001f27983 */ /* 0x0023620000100800 */
[----:B------:R-:W-:Y:S01]  /*8ee0*/  ULEA UR6, -UR8, URZ, 0x8 ;  /* 0x0000003f08067291 */ /* 0x000fe2000f8e413f */
[----:B------:R-:W-:Y:S04]  /*8ef0*/  DEPBAR.LE SB0, 0x0 ;  /* 0x000080000000791a */ /* 0x000fe80000000000 */
[----:B------:R-:W-:Y:S01]  /*8f00*/  ULDC UR14, c[0x0][0x1a0] ;  /* 0x00006800000e7ab9 */ /* 0x000fe20000000800 */
[----:B------:R-:W-:Y:S01]  /*8f10*/  BAR.SYNC.DEFER_BLOCKING 0x0 ;  /* 0x0000000000007b1d */ /* 0x000fe20000010000 */
[----:B------:R-:W-:Y:S02]  /*8f20*/  USHF.R.S32.HI UR4, URZ, 0x1f, UR6 ;  /* 0x0000001f3f047899 */ /* 0x000fe40008011406 */
[----:B------:R-:W-:Y:S04]  /*8f30*/  ULEA UR13, -UR14, URZ, 0x8 ;  /* 0x0000003f0e0d7291 */ /* 0x000fe8000f8e413f */
[----:B------:R-:W-:Y:S02]  /*8f40*/  MOV R0, UR4 ;  /* 0x0000000400007c02 */ /* 0x000fe40008000f00 */
[----:B------:R-:W-:Y:S01]  /*8f50*/  MOV R2, UR13 ;  /* 0x0000000d00027c02 */ /* 0x000fe20008000f00 */
[----:B------:R-:W-:-:S05]  /*8f60*/  @P6 BRA `(.L_x_2183) ;  /* 0x000003c000006947 */ /* 0x000fca0003800000 */
[----:B-----5:R-:W-:Y:S01]  /*8f70*/  IMAD.SHL.U32 R5, R242, 0x100, RZ ;  /* 0x00000100f2057824 */ /* 0x020fe200078e00ff */
[----:B------:R-:W3:Y:S01]  /*8f80*/  LDL.64 R10, [R1+0x8] ;  /* 0x00000800010a7983 */ /* 0x000ee20000100a00 */
[----:B------:R-:W-:Y:S03]  /*8f90*/  IABS R9, c[0x0][0x2d0] ;  /* 0x0000b40000097a13 */ /* 0x000fe60000000000 */
[C---:B------:R-:W-:Y:S01]  /*8fa0*/  IADD3 R7, R5.reuse, 0x100, RZ ;  /* 0x0000010005077810 */ /* 0x040fe20007ffe0ff */
[----:B------:R-:W4:Y:S01]  /*8fb0*/  I2F.RP R2, R9 ;  /* 0x0000000900027306 */ /* 0x000f220000209400 */
[----:B------:R-:W-:Y:S02]  /*8fc0*/  IABS R6, R5 ;  /* 0x0000000500067213 */ /* 0x000fe40000000000 */
[----:B------:R-:W-:Y:S02]  /*8fd0*/  IABS R4, R7 ;  /* 0x0000000700047213 */ /* 0x000fe40000000000 */
[----:B------:R-:W-:Y:S02]  /*8fe0*/  LOP3.LUT R5, R5, c[0x0][0x2d0], RZ, 0x3c, !PT ;  /* 0x0000b40005057a12 */ /* 0x000fe400078e3cff */
[----:B------:R-:W-:Y:S02]  /*8ff0*/  LOP3.LUT R7, R7, c[0x0][0x2d0], RZ, 0x3c, !PT ;  /* 0x0000b40007077a12 */ /* 0x000fe400078e3cff */
[----:B------:R-:W-:Y:S02]  /*9000*/  ISETP.GE.AND P0, PT, R5, RZ, PT ;  /* 0x000000ff0500720c */ /* 0x000fe40003f06270 */
[----:B------:R-:W-:Y:S01]  /*9010*/  ISETP.GE.AND P2, PT, R7, RZ, PT ;  /* 0x000000ff0700720c */ /* 0x000fe20003f46270 */
[----:B----4-:R-:W4:Y:S02]  /*9020*/  MUFU.RCP R2, R2 ;  /* 0x0000000200027308 */ /* 0x010f240000001000 */
[----:B----4-:R-:W-:Y:S08]  /*9030*/  IADD3 R2, R2, 0xffffffe, RZ ;  /* 0x0ffffffe02027810 */ /* 0x010ff00007ffe0ff */
[----:B------:R-:W4:Y:S02]  /*9040*/  F2I.FTZ.U32.TRUNC.NTZ R3, R2 ;  /* 0x0000000200037305 */ /* 0x000f24000021f000 */
[--C-:B----4-:R-:W-:Y:S02]  /*9050*/  IMAD.MOV R0, RZ, RZ, -R3.reuse ;  /* 0x000000ffff007224 */ /* 0x110fe400078e0a03 */
        /* <DEDUP_REMOVED lines=25> */
[-C--:B---3--:R-:W-:Y:S02]  /*91f0*/  LEA R4, P1, R6, R10.reuse, 0x2 ;  /* 0x0000000a06047211 */ /* 0x088fe400078210ff */
[----:B------:R-:W-:Y:S02]  /*9200*/  LEA R2, P0, R0, R10, 0x2 ;  /* 0x0000000a00027211 */ /* 0x000fe400078010ff */
[-C--:B------:R-:W-:Y:S02]  /*9210*/  LEA.HI.X.SX32 R5, R6, R11.reuse, 0x2, P1 ;  /* 0x0000000b06057211 */ /* 0x080fe400008f16ff */
[C---:B------:R-:W-:Y:S01]  /*9220*/  LEA.HI.X.SX32 R3, R0.reuse, R11, 0x2, P0 ;  /* 0x0000000b00037211 */ /* 0x040fe200000f16ff */
[----:B------:R-:W-:Y:S02]  /*9230*/  IMAD.IADD R0, R0, 0x1, -R6 ;  /* 0x0000000100007824 */ /* 0x000fe400078e0a06 */
[----:B------:R3:W4:Y:S04]  /*9240*/  LDG.E R7, [R4.64] ;  /* 0x0000000a04077981 */ /* 0x000728000c1e1900 */
[----:B---3--:R3:W4:Y:S02]  /*9250*/  LDG.E R5, [R2.64] ;  /* 0x0000000a02057981 */ /* 0x008724000c1e1900 */
[----:B---3--:R-:W-:Y:S04]  /*9260*/  IMAD.MOV.U32 R2, RZ, RZ, c[0x0][0x2d0] ;  /* 0x0000b400ff027624 */ /* 0x008fe800078e00ff */
[----:B------:R-:W-:Y:S05]  /*9270*/  IMAD R0, R0, R2, -0x100 ;  /* 0xffffff0000007424 */ /* 0x000fea00078e0202 */
[----:B------:R-:W-:Y:S05]  /*9280*/  SHF.R.S32.HI R2, RZ, 0x1f, R0 ;  /* 0x0000001fff027819 */ /* 0x000fea0000011400 */
[----:B------:R-:W-:Y:S02]  /*9290*/  IMAD R4, R2, c[0x0][0x1a0], RZ ;  /* 0x0000680002047a24 */ /* 0x000fe400078e02ff */
[C---:B------:R-:W-:Y:S04]  /*92a0*/  IMAD.WIDE.U32 R2, R0.reuse, c[0x0][0x1a0], RZ ;  /* 0x0000680000027a25 */ /* 0x040fe800078e00ff */
[----:B------:R-:W-:Y:S04]  /*92b0*/  IMAD R0, R0, c[0x0][0x1a4], R4 ;  /* 0x0000690000007a24 */ /* 0x000fe800078e0204 */
[----:B------:R-:W-:Y:S02]  /*92c0*/  IMAD.IADD R3, R3, 0x1, R0 ;  /* 0x0000000103037824 */ /* 0x000fe400078e0200 */
[----:B----4-:R-:W-:Y:S04]  /*92d0*/  IMAD.IADD R5, R7, 0x1, -R5 ;  /* 0x0000000107057824 */ /* 0x010fe800078e0a05 */
[C---:B------:R-:W-:Y:S01]  /*92e0*/  IMAD.WIDE.U32 R2, R5.reuse, c[0x0][0x188], R2 ;  /* 0x0000620005027a25 */ /* 0x040fe200078e0002 */
[----:B------:R-:W-:Y:S05]  /*92f0*/  SHF.R.S32.HI R4, RZ, 0x1f, R5 ;  /* 0x0000001fff047819 */ /* 0x000fea0000011405 */
[----:B------:R-:W-:Y:S04]  /*9300*/  IMAD R0, R4, c[0x0][0x188], RZ ;  /* 0x0000620004007a24 */ /* 0x000fe800078e02ff */
[----:B------:R-:W-:Y:S04]  /*9310*/  IMAD R0, R5, c[0x0][0x18c], R0 ;  /* 0x0000630005007a24 */ /* 0x000fe800078e0200 */
[----:B------:R-:W-:Y:S02]  /*9320*/  IMAD.IADD R0, R3, 0x1, R0 ;  /* 0x0000000103007824 */ /* 0x000fe400078e0200 */
.L_x_2183:
[----:B------:R-:W3:Y:S04]  /*9330*/  LDL.LU R11, [R1+0x10] ;  /* 0x00001000010b7983 */ /* 0x000ee80000300800 */
[----:B------:R-:W4:Y:S02]  /*9340*/  LDL.LU R10, [R1+0x14] ;  /* 0x00001400010a7983 */ /* 0x000f240000300800 */
[C---:B----4-:R-:W-:Y:S04]  /*9350*/  LEA R10, P0, R2.reuse, R10, 0x1 ;  /* 0x0000000a020a7211 */ /* 0x050fe800078008ff */
[----:B---3--:R-:W-:Y:S01]  /*9360*/  LEA.HI.X R11, R2, R11, R0, 0x1, P0 ;  /* 0x0000000b020b7211 */ /* 0x008fe200000f0c00 */
[----:B------:R3:W-:Y:S01]  /*9370*/  STL [R1+0x14], R10 ;  /* 0x0000140a01007387 */ /* 0x0007e20000100800 */
[----:B------:R-:W-:Y:S03]  /*9380*/  IADD3 R8, P0, R10, UR12, RZ ;  /* 0x0000000c0a087c10 */ /* 0x000fe6000ff1e0ff */
[----:B------:R-:W-:Y:S01]  /*9390*/  @!PT LDS RZ, [RZ] ;  /* 0x00000000fffff984 */ /* 0x000fe20000000800 */
[----:B------:R-:W-:Y:S01]  /*93a0*/  @!PT LDS RZ, [RZ] ;  /* 0x00000000fffff984 */ /* 0x000fe20000000800 */
[----:B------:R-:W-:Y:S01]  /*93b0*/  @!PT LDS RZ, [RZ] ;  /* 0x00000000fffff984 */ /* 0x000fe20000000800 */
[----:B------:R3:W-:Y:S01]  /*93c0*/  LDGSTS.E.BYPASS.LTC128B.128 [R241+0xa000], [R10.64] ;  /* 0x0a0000000af17fae */ /* 0x0007e2000b901d4a */
[----:B------:R-:W-:Y:S02]  /*93d0*/  IADD3.X R9, R11, UR7, RZ, P0, !PT ;  /* 0x000000070b097c10 */ /* 0x000fe400087fe4ff */
[----:B------:R-:W-:Y:S04]  /*93e0*/  IADD3 R6, P0, R8, UR12, RZ ;  /* 0x0000000c08067c10 */ /* 0x000fe8000ff1e0ff */
[----:B------:R-:W-:Y:S01]  /*93f0*/  IADD3.X R7, R9, UR7, RZ, P0, !PT ;  /* 0x0000000709077c10 */ /* 0x000fe200087fe4ff */
[----:B------:R4:W-:Y:S01]  /*9400*/  LDGSTS.E.BYPASS.LTC128B.128 [R241+0xa800], [R8.64] ;  /* 0x0a80000008f17fae */ /* 0x0009e2000b901d4a */
[----:B------:R-:W-:Y:S04]  /*9410*/  IADD3 R4, P0, R6, UR12, RZ ;  /* 0x0000000c06047c10 */ /* 0x000fe8000ff1e0ff */
[----:B------:R-:W-:Y:S02]  /*9420*/  IADD3.X R5, R7, UR7, RZ, P0, !PT ;  /* 0x0000000707057c10 */ /* 0x000fe400087fe4ff */
[----:B------:R-:W-:Y:S01]  /*9430*/  IADD3 R2, P0, R4, UR12, RZ ;  /* 0x0000000c04027c10 */ /* 0x000fe2000ff1e0ff */
[----:B------:R1:W-:Y:S03]  /*9440*/  LDGSTS.E.BYPASS.LTC128B.128 [R241+0xb000], [R6.64] ;  /* 0x0b00000006f17fae */ /* 0x0003e6000b901d4a */
[----:B------:R-:W-:Y:S02]  /*9450*/  IADD3.X R3, R5, UR7, RZ, P0, !PT ;  /* 0x0000000705037c10 */ /* 0x000fe400087fe4ff */
[----:B------:R-:W-:Y:S03]  /*9460*/  IADD3 R14, P0, R2, UR12, RZ ;  /* 0x0000000c020e7c10 */ /* 0x000fe6000ff1e0ff */
        /* <DEDUP_REMOVED lines=13> */
[----:B---3--:R-:W-:Y:S05]  /*9540*/  IADD3 R10, P0, R16, UR12, RZ ;  /* 0x0000000c100a7c10 */ /* 0x008fea000ff1e0ff */
[----:B------:R3:W-:Y:S04]  /*9550*/  STL [R1+0x10], R11 ;  /* 0x0000100b01007387 */ /* 0x0007e80000100800 */
[----:B------:R1:W-:Y:S08]  /*9560*/  LDGSTS.E.BYPASS.LTC128B.128 [R241+0xd800], [R18.64] ;  /* 0x0d80000012f17fae */ /* 0x0003f0000b901d4a */
[----:B------:R2:W-:Y:S08]  /*9570*/  LDGSTS.E.BYPASS.LTC128B.128 [R241+0xe000], [R20.64] ;  /* 0x0e00000014f17fae */ /* 0x0005f0000b901d4a */
[----:B------:R2:W-:Y:S01]  /*9580*/  LDGSTS.E.BYPASS.LTC128B.128 [R241+0xe800], [R16.64] ;  /* 0x0e80000010f17fae */ /* 0x0005e2000b901d4a */
[----:B---3--:R-:W-:Y:S02]  /*9590*/  IADD3.X R11, R17, UR7, RZ, P0, !PT ;  /* 0x00000007110b7c10 */ /* 0x008fe400087fe4ff */
[----:B----4-:R-:W-:Y:S05]  /*95a0*/  IADD3 R8, P0, R10, UR12, RZ ;  /* 0x0000000c0a087c10 */ /* 0x010fea000ff1e0ff */
[----:B------:R3:W-:Y:S01]  /*95b0*/  LDGSTS.E.BYPASS.LTC128B.128 [R241+0xf000], [R10.64] ;  /* 0x0f0000000af17fae */ /* 0x0007e2000b901d4a */
[----:B------:R-:W-:Y:S02]  /*95c0*/  IADD3.X R9, R11, UR7, RZ, P0, !PT ;  /* 0x000000070b097c10 */ /* 0x000fe400087fe4ff */
[----:B-1----:R-:W-:Y:S04]  /*95d0*/  IADD3 R6, P0, R8, UR12, RZ ;  /* 0x0000000c08067c10 */ /* 0x002fe8000ff1e0ff */
[----:B------:R-:W-:Y:S01]  /*95e0*/  IADD3.X R7, R9, UR7, RZ, P0, !PT ;  /* 0x0000000709077c10 */ /* 0x000fe200087fe4ff */
[----:B------:R1:W-:Y:S01]  /*95f0*/  LDGSTS.E.BYPASS.LTC128B.128 [R241+0xf800], [R8.64] ;  /* 0x0f80000008f17fae */ /* 0x0003e2000b901d4a */
[----:B--2---:R-:W-:Y:S04]  /*9600*/  IADD3 R4, P0, R6, UR12, RZ ;  /* 0x0000000c06047c10 */ /* 0x004fe8000ff1e0ff */
[----:B------:R-:W-:Y:S02]  /*9610*/  IADD3.X R5, R7, UR7, RZ, P0, !PT ;  /* 0x0000000707057c10 */ /* 0x000fe400087fe4ff */
[----:B------:R-:W-:Y:S01]  /*9620*/  IADD3 R2, P0, R4, UR12, RZ ;  /* 0x0000000c04027c10 */ /* 0x000fe2000ff1e0ff */
[----:B------:R2:W-:Y:S03]  /*9630*/  LDGSTS.E.BYPASS.LTC128B.128 [R241+0x10000], [R6.64] ;  /* 0x1000000006f17fae */ /* 0x0005e6000b901d4a */
[----:B------:R-:W-:Y:S05]  /*9640*/  IADD3.X R3, R5, UR7, RZ, P0, !PT ;  /* 0x0000000705037c10 */ /* 0x000fea00087fe4ff */
[----:B------:R2:W-:Y:S01]  /*9650*/  LDGSTS.E.BYPASS.LTC128B.128 [R241+0x10800], [R4.64] ;  /* 0x1080000004f17fae */ /* 0x0005e2000b901d4a */
[----:B---3--:R-:W-:Y:S04]  /*9660*/  IADD3 R10, P0, R2, UR12, RZ ;  /* 0x0000000c020a7c10 */ /* 0x008fe8000ff1e0ff */
[----:B------:R-:W-:Y:S03]  /*9670*/  IADD3.X R11, R3, UR7, RZ, P0, !PT ;  /* 0x00000007030b7c10 */ /* 0x000fe600087fe4ff */
[----:B------:R3:W-:Y:S08]  /*9680*/  LDGSTS.E.BYPASS.LTC128B.128 [R241+0x11000], [R2.64] ;  /* 0x1100000002f17fae */ /* 0x0007f0000b901d4a */
[----:B------:R1:W-:Y:S08]  /*9690*/  LDGSTS.E.BYPASS.LTC128B.128 [R241+0x11800], [R10.64] ;  /* 0x118000000af17fae */ /* 0x0003f0000b901d4a */
[----:B------:R-:W-:Y:S08]  /*96a0*/  LDSM.16.M88.4 R128, [R222] ;  /* 0x00000000de80783b */ /* 0x000ff00000000200 */
[----:B------:R-:W0:Y:S08]  /*96b0*/  LDGDEPBAR ;  /* 0x00000000000079af */ /* 0x000e300000000000 */
[----:B------:R-:W-:Y:S08]  /*96c0*/  LDSM.16.M88.4 R16, [R220+0x800] ;  /* 0x00080000dc10783b */ /* 0x000ff00000000200 */
[----:B-1----:R-:W2:Y:S08]  /*96d0*/  LDSM.16.M88.4 R8, [R220] ;  /* 0x00000000dc08783b */ /* 0x002eb00000000200 */
[----:B------:R-:W1:Y:S08]  /*96e0*/  LDSM.16.M88.4 R24, [R220+0x1000] ;  /* 0x00100000dc18783b */ /* 0x000e700000000200 */
[----:B------:R-:W4:Y:S08]  /*96f0*/  LDSM.16.M88.4 R32, [R220+0x1800] ;  /* 0x00180000dc20783b */ /* 0x000f300000000200 */
[----:B------:R-:W1:Y:S08]  /*9700*/  LDSM.16.M88.4 R40, [R220+0x2000] ;  /* 0x00200000dc28783b */ /* 0x000e700000000200 */
[----:B------:R-:W1:Y:S08]  /*9710*/  LDSM.16.M88.4 R48, [R220+0x2800] ;  /* 0x00280000dc30783b */ /* 0x000e700000000200 */
[----:B------:R-:W3:Y:S01]  /*9720*/  LDSM.16.M88.4 R56, [R220+0x3000] ;  /* 0x00300000dc38783b */ /* 0x000ee20000000200 */
[C---:B--2---:R-:W-:Y:S07]  /*9730*/  HMMA.16816.F32.BF16 R4, R128.reuse, R8, RZ ;  /* 0x000000088004723c */ /* 0x044fee00000418ff */
[----:B------:R-:W2:Y:S01]  /*9740*/  LDSM.16.M88.4 R64, [R220+0x3800] ;  /* 0x00380000dc40783b */ /* 0x000ea20000000200 */
[C---:B------:R-:W-:Y:S07]  /*9750*/  HMMA.16816.F32.BF16 R8, R128.reuse, R10, RZ ;  /* 0x0000000a8008723c */ /* 0x040fee00000418ff */
[----:B------:R-:W2:Y:S01]  /*9760*/  LDSM.16.M88.4 R72, [R220+0x4000] ;  /* 0x00400000dc48783b */ /* 0x000ea20000000200 */
[C---:B------:R-:W-:Y:S07]  /*9770*/  HMMA.16816.F32.BF16 R12, R128.reuse, R16, RZ ;  /* 0x00000010800c723c */ /* 0x040fee00000418ff */
[----:B------:R-:W2:Y:S01]  /*9780*/  LDSM.16.M88.4 R80, [R220+0x4800] ;  /* 0x00480000dc50783b */ /* 0x000ea20000000200 */
[C---:B------:R-:W-:Y:S07]  /*9790*/  HMMA.16816.F32.BF16 R16, R128.reuse, R18, RZ ;  /* 0x000000128010723c */ /* 0x040fee00000418ff */
[----:B------:R-:W2:Y:S01]  /*97a0*/  LDSM.16.M88.4 R88, [R220+0x5000] ;  /* 0x00500000dc58783b */ /* 0x000ea20000000200 */
[C---:B-1----:R-:W-:Y:S07]  /*97b0*/  HMMA.16816.F32.BF16 R20, R128.reuse, R24, RZ ;  /* 0x000000188014723c */ /* 0x042fee00000418ff */
[----:B------:R-:W1:Y:S01]  /*97c0*/  LDSM.16.M88.4 R96, [R220+0x5800] ;  /* 0x00580000dc60783b */ /* 0x000e620000000200 */
[C---:B------:R-:W-:Y:S07]  /*97d0*/  HMMA.16816.F32.BF16 R24, R128.reuse, R26, RZ ;  /* 0x0000001a8018723c */ /* 0x040fee00000418ff */
[----:B------:R-:W1:Y:S01]  /*97e0*/  LDSM.16.M88.4 R104, [R220+0x6000] ;  /* 0x00600000dc68783b */ /* 0x000e620000000200 */
[C---:B----4-:R-:W-:Y:S07]  /*97f0*/  HMMA.16816.F32.BF16 R28, R128.reuse, R32, RZ ;  /* 0x00000020801c723c */ /* 0x050fee00000418ff */
[----:B------:R-:W4:Y:S01]  /*9800*/  LDSM.16.M88.4 R112, [R220+0x6800] ;  /* 0x00680000dc70783b */ /* 0x000f220000000200 */
[C---:B------:R-:W-:Y:S07]  /*9810*/  HMMA.16816.F32.BF16 R32, R128.reuse, R34, RZ ;  /* 0x000000228020723c */ /* 0x040fee00000418ff */
[----:B------:R-:W1:Y:S01]  /*9820*/  LDSM.16.M88.4 R120, [R220+0x7000] ;  /* 0x00700000dc78783b */ /* 0x000e620000000200 */
[C---:B------:R-:W-:Y:S07]  /*9830*/  HMMA.16816.F32.BF16 R36, R128.reuse, R40, RZ ;  /* 0x000000288024723c */ /* 0x040fee00000418ff */
[----:B------:R-:W1:Y:S01]  /*9840*/  LDSM.16.M88.4 R168, [R220+0x7800] ;  /* 0x00780000dca8783b */ /* 0x000e620000000200 */
[C---:B------:R-:W-:Y:S07]  /*9850*/  HMMA.16816.F32.BF16 R40, R128.reuse, R42, RZ ;  /* 0x0000002a8028723c */ /* 0x040fee00000418ff */
[----:B------:R-:W-:Y:S01]  /*9860*/  LDSM.16.M88.4 R172, [R225] ;  /* 0x00000000e1ac783b */ /* 0x000fe20000000200 */
[C---:B------:R-:W-:Y:S07]  /*9870*/  HMMA.16816.F32.BF16 R44, R128.reuse, R48, RZ ;  /* 0x00000030802c723c */ /* 0x040fee00000418ff */
[----:B------:R-:W1:Y:S01]  /*9880*/  LDSM.16.M88.4 R176, [R219] ;  /* 0x00000000dbb0783b */ /* 0x000e620000000200 */
[C---:B------:R-:W-:Y:S07]  /*9890*/  HMMA.16816.F32.BF16 R48, R128.reuse, R50, RZ ;  /* 0x000000328030723c */ /* 0x040fee00000418ff */
[----:B------:R-:W1:Y:S01]  /*98a0*/  LDSM.16.M88.4 R180, [R219+0x800] ;  /* 0x00080000dbb4783b */ /* 0x000e620000000200 */
[C---:B---3--:R-:W-:Y:S07]  /*98b0*/  HMMA.16816.F32.BF16 R52, R128.reuse, R56, RZ ;  /* 0x000000388034723c */ /* 0x048fee00000418ff */
[----:B------:R-:W3:Y:S01]  /*98c0*/  LDSM.16.M88.4 R184, [R219+0x1000] ;  /* 0x00100000dbb8783b */ /* 0x000ee20000000200 */
[C---:B------:R-:W-:Y:S07]  /*98d0*/  HMMA.16816.F32.BF16 R56, R128.reuse, R58, RZ ;  /* 0x0000003a8038723c */ /* 0x040fee00000418ff */
[----:B------:R-:W1:Y:S01]  /*98e0*/  LDSM.16.M88.4 R188, [R219+0x1800] ;  /* 0x00180000dbbc783b */ /* 0x000e620000000200 */
[C---:B--2---:R-:W-:Y:S07]  /*98f0*/  HMMA.16816.F32.BF16 R60, R128.reuse, R64, RZ ;  /* 0x00000040803c723c */ /* 0x044fee00000418ff */
[----:B------:R-:W-:Y:S01]  /*9900*/  LDSM.16.M88.4 R192, [R219+0x2800] ;  /* 0x00280000dbc0783b */ /* 0x000fe20000000200 */
[C---:B------:R-:W-:Y:S07]  /*9910*/  HMMA.16816.F32.BF16 R64, R128.reuse, R66, RZ ;  /* 0x000000428040723c */ /* 0x040fee00000418ff */
[----:B------:R-:W-:Y:S01]  /*9920*/  LDSM.16.M88.4 R196, [R219+0x4000] ;  /* 0x00400000dbc4783b */ /* 0x000fe20000000200 */
[C---:B------:R-:W-:Y:S07]  /*9930*/  HMMA.16816.F32.BF16 R68, R128.reuse, R72, RZ ;  /* 0x000000488044723c */ /* 0x040fee00000418ff */
[----:B------:R-:W-:Y:S01]  /*9940*/  LDSM.16.M88.4 R200, [R219+0x4800] ;  /* 0x00480000dbc8783b */ /* 0x000fe20000000200 */
[C---:B------:R-:W-:Y:S07]  /*9950*/  HMMA.16816.F32.BF16 R72, R128.reuse, R74, RZ ;  /* 0x0000004a8048723c */ /* 0x040fee00000418ff */
[----:B------:R-:W-:Y:S01]  /*9960*/  LDSM.16.M88.4 R204, [R219+0x5800] ;  /* 0x00580000dbcc783b */ /* 0x000fe20000000200 */
[C---:B------:R-:W-:Y:S07]  /*9970*/  HMMA.16816.F32.BF16 R76, R128.reuse, R80, RZ ;  /* 0x00000050804c723c */ /* 0x040fee00000418ff */
[----:B------:R-:W-:Y:S01]  /*9980*/  LDSM.16.M88.4 R208, [R236] ;  /* 0x00000000ecd0783b */ /* 0x000fe20000000200 */
[C---:B------:R-:W-:Y:S07]  /*9990*/  HMMA.16816.F32.BF16 R80, R128.reuse, R82, RZ ;  /* 0x000000528050723c */ /* 0x040fee00000418ff */
[----:B------:R-:W-:Y:S01]  /*99a0*/  LDSM.16.M88.4 R212, [R235] ;  /* 0x00000000ebd4783b */ /* 0x000fe20000000200 */
[C---:B------:R-:W-:Y:S08]  /*99b0*/  HMMA.16816.F32.BF16 R84, R128.reuse, R88, RZ ;  /* 0x000000588054723c */ /* 0x040ff000000418ff */
[C---:B------:R-:W-:Y:S08]  /*99c0*/  HMMA.16816.F32.BF16 R88, R128.reuse, R90, RZ ;  /* 0x0000005a8058723c */ /* 0x040ff000000418ff */
[C---:B-1----:R-:W-:Y:S08]  /*99d0*/  HMMA.16816.F32.BF16 R92, R128.reuse, R96, RZ ;  /* 0x00000060805c723c */ /* 0x042ff000000418ff */
        /* <DEDUP_REMOVED lines=27> */
[----:B------:R-:W-:Y:S07]  /*9b90*/  LDSM.16.M88.4 R192, [R221] ;  /* 0x00000000ddc0783b */ /* 0x000fee0000000200 */
[C---:B--2---:R-:W-:Y:S08]  /*9ba0*/  HMMA.16816.F32.BF16 R52, R172.reuse, R176, R52 ;  /* 0x000000b0ac34723c */ /* 0x044ff00000041834 */
[C---:B------:R-:W-:Y:S01]  /*9bb0*/  HMMA.16816.F32.BF16 R56, R172.reuse, R178, R56 ;  /* 0x000000b2ac38723c */ /* 0x040fe20000041838 */
[----:B------:R-:W2:Y:S07]  /*9bc0*/  LDSM.16.M88.4 R176, [R219+0x7000] ;  /* 0x00700000dbb0783b */ /* 0x000eae0000000200 */
[C---:B----4-:R-:W-:Y:S08]  /*9bd0*/  HMMA.16816.F32.BF16 R60, R172.reuse, R180, R60 ;  /* 0x000000b4ac3c723c */ /* 0x050ff0000004183c */
[C---:B------:R-:W-:Y:S01]  /*9be0*/  HMMA.16816.F32.BF16 R64, R172.reuse, R182, R64 ;  /* 0x000000b6ac40723c */ /* 0x040fe20000041840 */
[----:B------:R-:W4:Y:S07]  /*9bf0*/  LDSM.16.M88.4 R180, [R219+0x7800] ;  /* 0x00780000dbb4783b */ /* 0x000f2e0000000200 */
[C---:B------:R-:W-:Y:S08]  /*9c00*/  HMMA.16816.F32.BF16 R68, R172.reuse, R196, R68 ;  /* 0x000000c4ac44723c */ /* 0x040ff00000041844 */
[C---:B------:R-:W-:Y:S01]  /*9c10*/  HMMA.16816.F32.BF16 R72, R172.reuse, R198, R72 ;  /* 0x000000c6ac48723c */ /* 0x040fe20000041848 */
[----:B------:R-:W-:Y:S07]  /*9c20*/  LDSM.16.M88.4 R196, [R240] ;  /* 0x00000000f0c4783b */ /* 0x000fee0000000200 */
[C---:B------:R-:W-:Y:S08]  /*9c30*/  HMMA.16816.F32.BF16 R76, R172.reuse, R200, R76 ;  /* 0x000000c8ac4c723c */ /* 0x040ff0000004184c */
[C---:B------:R-:W-:Y:S01]  /*9c40*/  HMMA.16816.F32.BF16 R80, R172.reuse, R202, R80 ;  /* 0x000000caac50723c */ /* 0x040fe20000041850 */
[----:B------:R-:W-:Y:S07]  /*9c50*/  LDSM.16.M88.4 R200, [R238] ;  /* 0x00000000eec8783b */ /* 0x000fee0000000200 */
[C---:B---3--:R-:W-:Y:S08]  /*9c60*/  HMMA.16816.F32.BF16 R84, R172.reuse, R184, R84 ;  /* 0x000000b8ac54723c */ /* 0x048ff00000041854 */
[C---:B------:R-:W-:Y:S01]  /*9c70*/  HMMA.16816.F32.BF16 R88, R172.reuse, R186, R88 ;  /* 0x000000baac58723c */ /* 0x040fe20000041858 */
[----:B------:R-:W3:Y:S07]  /*9c80*/  LDSM.16.M88.4 R184, [R223] ;  /* 0x00000000dfb8783b */ /* 0x000eee0000000200 */
[C---:B------:R-:W-:Y:S08]  /*9c90*/  HMMA.16816.F32.BF16 R92, R172.reuse, R204, R92 ;  /* 0x000000ccac5c723c */ /* 0x040ff0000004185c */
[C---:B------:R-:W-:Y:S01]  /*9ca0*/  HMMA.16816.F32.BF16 R96, R172.reuse, R206, R96 ;  /* 0x000000ceac60723c */ /* 0x040fe20000041860 */
[----:B------:R-:W-:Y:S07]  /*9cb0*/  LDSM.16.M88.4 R204, [R237] ;  /* 0x00000000edcc783b */ /* 0x000fee0000000200 */
[C---:B------:R-:W-:Y:S08]  /*9cc0*/  HMMA.16816.F32.BF16 R100, R172.reuse, R188, R100 ;  /* 0x000000bcac64723c */ /* 0x040ff00000041864 */
[C---:B------:R-:W-:Y:S01]  /*9cd0*/  HMMA.16816.F32.BF16 R104, R172.reuse, R190, R104 ;  /* 0x000000beac68723c */ /* 0x040fe20000041868 */
[----:B------:R-:W3:Y:S07]  /*9ce0*/  LDSM.16.M88.4 R188, [R239] ;  /* 0x00000000efbc783b */ /* 0x000eee0000000200 */
[C---:B-1----:R-:W-:Y:S08]  /*9cf0*/  HMMA.16816.F32.BF16 R108, R172.reuse, R168, R108 ;  /* 0x000000a8ac6c723c */ /* 0x042ff0000004186c */
[C---:B------:R-:W-:Y:S01]  /*9d00*/  HMMA.16816.F32.BF16 R112, R172.reuse, R170, R112 ;  /* 0x000000aaac70723c */ /* 0x040fe20000041870 */
[----:B------:R-:W1:Y:S07]  /*9d10*/  LDSM.16.M88.4 R168, [R234] ;  /* 0x00000000eaa8783b */ /* 0x000e6e0000000200 */
[C---:B--2---:R-:W-:Y:S08]  /*9d20*/  HMMA.16816.F32.BF16 R116, R172.reuse, R176, R116 ;  /* 0x000000b0ac74723c */ /* 0x044ff00000041874 */
[C---:B------:R-:W-:Y:S01]  /*9d30*/  HMMA.16816.F32.BF16 R120, R172.reuse, R178, R120 ;  /* 0x000000b2ac78723c */ /* 0x040fe20000041878 */
[----:B------:R-:W-:Y:S07]  /*9d40*/  LDSM.16.M88.4 R176, [R232] ;  /* 0x00000000e8b0783b */ /* 0x000fee0000000200 */
[C---:B----4-:R-:W-:Y:S08]  /*9d50*/  HMMA.16816.F32.BF16 R124, R172.reuse, R180, R124 ;  /* 0x000000b4ac7c723c */ /* 0x050ff0000004187c */
[----:B------:R-:W-:Y:S01]  /*9d60*/  HMMA.16816.F32.BF16 R128, R172, R182, R128 ;  /* 0x000000b6ac80723c */ /* 0x000fe20000041880 */
[----:B------:R-:W2:Y:S07]  /*9d70*/  LDSM.16.M88.4 R172, [R233] ;  /* 0x00000000e9ac783b */ /* 0x000eae0000000200 */
[C---:B---3--:R-:W-:Y:S01]  /*9d80*/  HMMA.16816.F32.BF16 R4, R184.reuse, R192, R4 ;  /* 0x000000c0b804723c */ /* 0x048fe20000041804 */
[----:B------:R-:W3:Y:S07]  /*9d90*/  LDSM.16.M88.4 R180, [R231] ;  /* 0x00000000e7b4783b */ /* 0x000eee0000000200 */
[C---:B------:R-:W-:Y:S01]  /*9da0*/  HMMA.16816.F32.BF16 R8, R184.reuse, R194, R8 ;  /* 0x000000c2b808723c */ /* 0x040fe20000041808 */
[----:B------:R-:W-:Y:S07]  /*9db0*/  LDSM.16.M88.4 R192, [R229] ;  /* 0x00000000e5c0783b */ /* 0x000fee0000000200 */
[C---:B------:R-:W-:Y:S08]  /*9dc0*/  HMMA.16816.F32.BF16 R12, R184.reuse, R196, R12 ;  /* 0x000000c4b80c723c */ /* 0x040ff0000004180c */
[C---:B------:R-:W-:Y:S01]  /*9dd0*/  HMMA.16816.F32.BF16 R16, R184.reuse, R198, R16 ;  /* 0x000000c6b810723c */ /* 0x040fe20000041810 */
[----:B------:R-:W-:Y:S07]  /*9de0*/  LDSM.16.M88.4 R196, [R228] ;  /* 0x00000000e4c4783b */ /* 0x000fee0000000200 */
[C---:B------:R-:W-:Y:S08]  /*9df0*/  HMMA.16816.F32.BF16 R20, R184.reuse, R188, R20 ;  /* 0x000000bcb814723c */ /* 0x040ff00000041814 */
[C---:B------:R-:W-:Y:S01]  /*9e00*/  HMMA.16816.F32.BF16 R24, R184.reuse, R190, R24 ;  /* 0x000000beb818723c */ /* 0x040fe20000041818 */
[----:B------:R-:W4:Y:S07]  /*9e10*/  LDSM.16.M88.4 R188, [R230] ;  /* 0x00000000e6bc783b */ /* 0x000f2e0000000200 */
[C---:B------:R-:W-:Y:S08]  /*9e20*/  HMMA.16816.F32.BF16 R28, R184.reuse, R200, R28 ;  /* 0x000000c8b81c723c */ /* 0x040ff0000004181c */
[C---:B------:R-:W-:Y:S01]  /*9e30*/  HMMA.16816.F32.BF16 R32, R184.reuse, R202, R32 ;  /* 0x000000cab820723c */ /* 0x040fe20000041820 */
[----:B------:R-:W1:Y:S07]  /*9e40*/  LDSM.16.M88.4 R200, [R227] ;  /* 0x00000000e3c8783b */ /* 0x000e6e0000000200 */
[C---:B------:R-:W-:Y:S08]  /*9e50*/  HMMA.16816.F32.BF16 R36, R184.reuse, R204, R36 ;  /* 0x000000ccb824723c */ /* 0x040ff00000041824 */
[C---:B------:R-:W-:Y:S01]  /*9e60*/  HMMA.16816.F32.BF16 R40, R184.reuse, R206, R40 ;  /* 0x000000ceb828723c */ /* 0x040fe20000041828 */
[----:B------:R-:W2:Y:S07]  /*9e70*/  LDSM.16.M88.4 R204, [R226] ;  /* 0x00000000e2cc783b */ /* 0x000eae0000000200 */
        /* <DEDUP_REMOVED lines=8> */
[----:B------:R-:W1:Y:S07]  /*9f00*/  LDSM.16.M88.4 R168, [R218+0x800] ;  /* 0x00080000daa8783b */ /* 0x000e6e0000000200 */
[C---:B--2---:R-:W-:Y:S08]  /*9f10*/  HMMA.16816.F32.BF16 R68, R184.reuse, R172, R68 ;  /* 0x000000acb844723c */ /* 0x044ff00000041844 */
[C---:B------:R-:W-:Y:S08]  /*9f20*/  HMMA.16816.F32.BF16 R72, R184.reuse, R174, R72 ;  /* 0x000000aeb848723c */ /* 0x040ff00000041848 */
[C---:B------:R-:W-:Y:S08]  /*9f30*/  HMMA.16816.F32.BF16 R76, R184.reuse, R176, R76 ;  /* 0x000000b0b84c723c */ /* 0x040ff0000004184c */
[C---:B------:R-:W-:Y:S08]  /*9f40*/  HMMA.16816.F32.BF16 R80, R184.reuse, R178, R80 ;  /* 0x000000b2b850723c */ /* 0x040ff00000041850 */
[C---:B---3--:R-:W-:Y:S08]  /*9f50*/  HMMA.16816.F32.BF16 R84, R184.reuse, R180, R84 ;  /* 0x000000b4b854723c */ /* 0x048ff00000041854 */
[C---:B------:R-:W-:Y:S08]  /*9f60*/  HMMA.16816.F32.BF16 R88, R184.reuse, R182, R88 ;  /* 0x000000b6b858723c */ /* 0x040ff00000041858 */
[C---:B----4-:R-:W-:Y:S08]  /*9f70*/  HMMA.16816.F32.BF16 R92, R184.reuse, R188, R92 ;  /* 0x000000bcb85c723c */ /* 0x050ff0000004185c */
        /* <DEDUP_REMOVED lines=38> */
[----:B------:R-:W2:Y:S10]  /*a1e0*/  MUFU.TANH R168, R12 ;  /* 0x0000000c00a87308 */ /* 0x000eb40000002400 */
[----:B------:R-:W2:Y:S01]  /*a1f0*/  MUFU.TANH R169, R13 ;  /* 0x0000000d00a97308 */ /* 0x000ea20000002400 */
[----:B-1----:R-:W1:Y:S01]  /*a200*/  LDSM.16.M88.4 R8, [R218+0x1800] ;  /* 0x00180000da08783b */ /* 0x002e620000000200 */
[C---:B----4-:R-:W-:Y:S08]  /*a210*/  HMMA.16816.F32.BF16 R20, R208.reuse, R4, R20 ;  /* 0x00000004d014723c */ /* 0x050ff00000041814 */
[----:B------:R-:W4:Y:S01]  /*a220*/  MUFU.TANH R170, R14 ;  /* 0x0000000e00aa7308 */ /* 0x000f220000002400 */
[C---:B------:R-:W-:Y:S01]  /*a230*/  HMMA.16816.F32.BF16 R24, R208.reuse, R6, R24 ;  /* 0x00000006d018723c */ /* 0x040fe20000041818 */
[----:B------:R-:W2:Y:S08]  /*a240*/  LDSM.16.M88.4 R4, [R218+0x2000] ;  /* 0x00200000da04783b */ /* 0x000eb00000000200 */
[----:B------:R-:W1:Y:S06]  /*a250*/  MUFU.TANH R171, R15 ;  /* 0x0000000f00ab7308 */ /* 0x000e6c0000002400 */
[----:B------:R-:W-:Y:S04]  /*a260*/  FMUL.FTZ R23, R23, c[0x0][0x2ec] ;  /* 0x0000bb0017177a20 */ /* 0x000fe80000410000 */
[----:B------:R-:W2:Y:S01]  /*a270*/  MUFU.TANH R181, R16 ;  /* 0x0000001000b57308 */ /* 0x000ea20000002400 */
[----:B------:R-:W-:Y:S02]  /*a280*/  FMUL.FTZ R22, R22, c[0x0][0x2ec] ;  /* 0x0000bb0016167a20 */ /* 0x000fe40000410000 */
[----:B------:R-:W-:Y:S02]  /*a290*/  FMUL.FTZ R20, R20, c[0x0][0x2ec] ;  /* 0x0000bb0014147a20 */ /* 0x000fe40000410000 */
[----:B------:R-:W-:Y:S02]  /*a2a0*/  FMUL.FTZ R21, R21, c[0x0][0x2ec] ;  /* 0x0000bb0015157a20 */ /* 0x000fe40000410000 */
[----:B------:R-:W-:Y:S02]  /*a2b0*/  FMUL.FTZ R24, R24, c[0x0][0x2ec] ;  /* 0x0000bb0018187a20 */ /* 0x000fe40000410000 */
[----:B------:R-:W-:Y:S01]  /*a2c0*/  FMUL.FTZ R25, R25, c[0x0][0x2ec] ;  /* 0x0000bb0019197a20 */ /* 0x000fe20000410000 */
[----:B------:R3:W3:Y:S01]  /*a2d0*/  MUFU.TANH R187, R23 ;  /* 0x0000001700bb7308 */ /* 0x0006e20000002400 */
[----:B------:R-:W-:Y:S02]  /*a2e0*/  FMUL.FTZ R26, R26, c[0x0][0x2ec] ;  /* 0x0000bb001a1a7a20 */ /* 0x000fe40000410000 */
[----:B------:R-:W-:Y:S01]  /*a2f0*/  FMUL.FTZ R27, R27, c[0x0][0x2ec] ;  /* 0x0000bb001b1b7a20 */ /* 0x000fe20000410000 */
[C---:B-1----:R-:W-:Y:S06]  /*a300*/  HMMA.16816.F32.BF16 R28, R208.reuse, R8, R28 ;  /* 0x00000008d01c723c */ /* 0x042fec000004181c */
[----:B------:R-:W1:Y:S02]  /*a310*/  MUFU.TANH R180, R17 ;  /* 0x0000001100b47308 */ /* 0x000e640000002400 */
[C---:B------:R-:W-:Y:S01]  /*a320*/  HMMA.16816.F32.BF16 R32, R208.reuse, R10, R32 ;  /* 0x0000000ad020723c */ /* 0x040fe20000041820 */
[----:B------:R-:W1:Y:S07]  /*a330*/  LDSM.16.M88.4 R8, [R218+0x2800] ;  /* 0x00280000da08783b */ /* 0x000e6e0000000200 */
[----:B------:R-:W1:Y:S01]  /*a340*/  MUFU.TANH R182, R18 ;  /* 0x0000001200b67308 */ /* 0x000e620000002400 */
[C---:B--2---:R-:W-:Y:S03]  /*a350*/  HMMA.16816.F32.BF16 R36, R208.reuse, R4, R36 ;  /* 0x00000004d024723c */ /* 0x044fe60000041824 */
[----:B---3-5:R-:W-:Y:S04]  /*a360*/  MOV R23, R242 ;  /* 0x000000f200177202 */ /* 0x028fe80000000f00 */
[----:B------:R-:W-:Y:S01]  /*a370*/  FMUL.FTZ R28, R28, c[0x0][0x2ec] ;  /* 0x0000bb001c1c7a20 */ /* 0x000fe20000410000 */
[C---:B------:R-:W-:Y:S01]  /*a380*/  HMMA.16816.F32.BF16 R40, R208.reuse, R6, R40 ;  /* 0x00000006d028723c */ /* 0x040fe20000041828 */
[----:B------:R-:W2:Y:S01]  /*a390*/  MUFU.TANH R183, R19 ;  /* 0x0000001300b77308 */ /* 0x000ea20000002400 */
[----:B------:R-:W3:Y:S01]  /*a3a0*/  LDSM.16.M88.4 R4, [R218+0x3000] ;  /* 0x00300000da04783b */ /* 0x000ee20000000200 */
[----:B------:R-:W-:Y:S01]  /*a3b0*/  ISETP.GE.AND P0, PT, R23, 0x1, PT ;  /* 0x000000011700780c */ /* 0x000fe20003f06270 */
[----:B------:R-:W-:Y:S02]  /*a3c0*/  FMUL.FTZ R29, R29, c[0x0][0x2ec] ;  /* 0x0000bb001d1d7a20 */ /* 0x000fe40000410000 */
[----:B------:R-:W-:Y:S02]  /*a3d0*/  FMUL.FTZ R30, R30, c[0x0][0x2ec] ;  /* 0x0000bb001e1e7a20 */ /* 0x000fe40000410000 */
[----:B------:R-:W-:Y:S03]  /*a3e0*/  FMUL.FTZ R31, R31, c[0x0][0x2ec] ;  /* 0x0000bb001f1f7a20 */ /* 0x000fe60000410000 */
[----:B------:R-:W2:Y:S01]  /*a3f0*/  MUFU.TANH R184, R20 ;  /* 0x0000001400b87308 */ /* 0x000ea20000002400 */
[----:B------:R-:W-:Y:S02]  /*a400*/  FMUL.FTZ R32, R32, c[0x0][0x2ec] ;  /* 0x0000bb0020207a20 */ /* 0x000fe40000410000 */
[----:B------:R-:W-:Y:S02]  /*a410*/  FMUL.FTZ R33, R33, c[0x0][0x2ec] ;  /* 0x0000bb0021217a20 */ /* 0x000fe40000410000 */
[----:B------:R-:W-:Y:S02]  /*a420*/  FMUL.FTZ R37, R37, c[0x0][0x2ec] ;  /* 0x0000bb0025257a20 */ /* 0x000fe40000410000 */
[----:B------:R-:W-:Y:S02]  /*a430*/  FMUL.FTZ R38, R38, c[0x0][0x2ec] ;  /* 0x0000bb0026267a20 */ /* 0x000fe40000410000 */
[----:B------:R-:W-:Y:S01]  /*a440*/  FMUL.FTZ R34, R34, c[0x0][0x2ec] ;  /* 0x0000bb0022227a20 */ /* 0x000fe20000410000 */
[----:B------:R2:W2:Y:S01]  /*a450*/  MUFU.TANH R201, R37 ;  /* 0x0000002500c97308 */ /* 0x0004a20000002400 */
[----:B------:R-:W-:Y:S01]  /*a460*/  FMUL.FTZ R35, R35, c[0x0][0x2ec] ;  /* 0x0000bb0023237a20 */ /* 0x000fe20000410000 */
[C---:B-1----:R-:W-:Y:S03]  /*a470*/  HMMA.16816.F32.BF16 R44, R208.reuse, R8, R44 ;  /* 0x00000008d02c723c */ /* 0x042fe6000004182c */
[----:B------:R-:W-:Y:S02]  /*a480*/  FMUL.FTZ R36, R36, c[0x0][0x2ec] ;  /* 0x0000bb0024247a20 */ /* 0x000fe40000410000 */
[----:B------:R-:W-:Y:S03]  /*a490*/  FMUL.FTZ R39, R39, c[0x0][0x2ec] ;  /* 0x0000bb0027277a20 */ /* 0x000fe60000410000 */
[----:B------:R1:W1:Y:S01]  /*a4a0*/  MUFU.TANH R185, R21 ;  /* 0x0000001500b97308 */ /* 0x0002620000002400 */
[C---:B------:R-:W-:Y:S01]  /*a4b0*/  HMMA.16816.F32.BF16 R48, R208.reuse, R10, R48 ;  /* 0x0000000ad030723c */ /* 0x040fe20000041830 */
[----:B------:R-:W1:Y:S02]  /*a4c0*/  LDSM.16.M88.4 R8, [R218+0x3800] ;  /* 0x00380000da08783b */ /* 0x000e640000000200 */
[----:B------:R-:W-:Y:S02]  /*a4d0*/  FMUL.FTZ R40, R40, c[0x0][0x2ec] ;  /* 0x0000bb0028287a20 */ /* 0x000fe40000410000 */
[----:B------:R-:W-:Y:S02]  /*a4e0*/  FMUL.FTZ R41, R41, c[0x0][0x2ec] ;  /* 0x0000bb0029297a20 */ /* 0x000fe40000410000 */
[----:B------:R-:W-:Y:S02]  /*a4f0*/  FMUL.FTZ R42, R42, c[0x0][0x2ec] ;  /* 0x0000bb002a2a7a20 */ /* 0x000fe40000410000 */
[----:B------:R1:W1:Y:S01]  /*a500*/  MUFU.TANH R186, R22 ;  /* 0x0000001600ba7308 */ /* 0x0002620000002400 */
[C---:B---3--:R-:W-:Y:S03]  /*a510*/  HMMA.16816.F32.BF16 R52, R208.reuse, R4, R52 ;  /* 0x00000004d034723c */ /* 0x048fe60000041834 */
[----:B------:R-:W-:Y:S02]  /*a520*/  FMUL.FTZ R43, R43, c[0x0][0x2ec] ;  /* 0x0000bb002b2b7a20 */ /* 0x000fe40000410000 */
[----:B------:R-:W-:Y:S03]  /*a530*/  FMUL.FTZ R44, R44, c[0x0][0x2ec] ;  /* 0x0000bb002c2c7a20 */ /* 0x000fe60000410000 */
[C---:B------:R-:W-:Y:S01]  /*a540*/  HMMA.16816.F32.BF16 R56, R208.reuse, R6, R56 ;  /* 0x00000006d038723c */ /* 0x040fe20000041838 */
[----:B------:R3:W2:Y:S01]  /*a550*/  MUFU.TANH R188, R24 ;  /* 0x0000001800bc7308 */ /* 0x0006a20000002400 */
        /* <DEDUP_REMOVED lines=10> */
[----:B------:R3:W3:Y:S01]  /*a600*/  MUFU.TANH R190, R26 ;  /* 0x0000001a00be7308 */ /* 0x0006e20000002400 */
[----:B------:R-:W-:Y:S01]  /*a610*/  FMUL.FTZ R53, R53, c[0x0][0x2ec] ;  /* 0x0000bb0035357a20 */ /* 0x000fe20000410000 */
[C---:B-1----:R-:W-:Y:S03]  /*a620*/  HMMA.16816.F32.BF16 R60, R208.reuse, R8, R60 ;  /* 0x00000008d03c723c */ /* 0x042fe6000004183c */
[----:B------:R-:W-:Y:S02]  /*a630*/  FMUL.FTZ R54, R54, c[0x0][0x2ec] ;  /* 0x0000bb0036367a20 */ /* 0x000fe40000410000 */
[----:B------:R-:W-:Y:S02]  /*a640*/  FMUL.FTZ R55, R55, c[0x0][0x2ec] ;  /* 0x0000bb0037377a20 */ /* 0x000fe40000410000 */
[----:B------:R-:W-:Y:S01]  /*a650*/  FMUL.FTZ R56, R56, c[0x0][0x2ec] ;  /* 0x0000bb0038387a20 */ /* 0x000fe20000410000 */
[----:B------:R1:W1:Y:S01]  /*a660*/  MUFU.TANH R191, R27 ;  /* 0x0000001b00bf7308 */ /* 0x0002620000002400 */
[C---:B------:R-:W-:Y:S01]  /*a670*/  HMMA.16816.F32.BF16 R64, R208.reuse, R10, R64 ;  /* 0x0000000ad040723c */ /* 0x040fe20000041840 */
[----:B------:R-:W1:Y:S02]  /*a680*/  LDSM.16.M88.4 R8, [R218+0x4800] ;  /* 0x00480000da08783b */ /* 0x000e640000000200 */
[----:B------:R-:W-:Y:S02]  /*a690*/  FMUL.FTZ R57, R57, c[0x0][0x2ec] ;  /* 0x0000bb0039397a20 */ /* 0x000fe40000410000 */
        /* <DEDUP_REMOVED lines=28> */
[----:B------:R-:W-:Y:S04]  /*a860*/  FMUL.FTZ R61, R61, c[0x0][0x2ec] ;  /* 0x0000bb003d3d7a20 */ /* 0x000fe80000410000 */
        /* <DEDUP_REMOVED lines=51> */
[----:B------:R-:W1:Y:S01]  /*aba0*/  LDSM.16.M88.4 R8, [R218+0x7800] ;  /* 0x00780000da08783b */ /* 0x000e620000000200 */
[----:B------:R-:W-:Y:S04]  /*abb0*/  DEPBAR.LE SB0, 0x0 ;  /* 0x000080000000791a */ /* 0x000fe80000000000 */
[----:B------:R-:W-:Y:S02]  /*abc0*/  FMUL.FTZ R106, R106, c[0x0][0x2ec] ;  /* 0x0000bb006a6a7a20 */ /* 0x000fe40000410000 */
[----:B------:R-:W-:Y:S01]  /*abd0*/  FMUL.FTZ R107, R107, c[0x0][0x2ec] ;  /* 0x0000bb006b6b7a20 */ /* 0x000fe20000410000 */
[----:B------:R1:W1:Y:S01]  /*abe0*/  MUFU.TANH R207, R44 ;  /* 0x0000002c00cf7308 */ /* 0x0002620000002400 */
[----:B------:R-:W-:Y:S01]  /*abf0*/  BAR.SYNC.DEFER_BLOCKING 0x0 ;  /* 0x0000000000007b1d */ /* 0x000fe20000010000 */
[C---:B--2---:R-:W-:Y:S05]  /*ac00*/  HMMA.16816.F32.BF16 R116, R208.reuse, R4, R116 ;  /* 0x00000004d074723c */ /* 0x044fea0000041874 */
[----:B------:R-:W-:Y:S02]  /*ac10*/  FMUL.FTZ R108, R108, c[0x0][0x2ec] ;  /* 0x0000bb006c6c7a20 */ /* 0x000fe40000410000 */
[----:B------:R-:W-:Y:S01]  /*ac20*/  FMUL.FTZ R109, R109, c[0x0][0x2ec] ;  /* 0x0000bb006d6d7a20 */ /* 0x000fe20000410000 */
[----:B------:R2:W2:Y:S01]  /*ac30*/  MUFU.TANH R213, R45 ;  /* 0x0000002d00d57308 */ /* 0x0004a20000002400 */
[C---:B------:R-:W-:Y:S03]  /*ac40*/  HMMA.16816.F32.BF16 R120, R208.reuse, R6, R120 ;  /* 0x00000006d078723c */ /* 0x040fe60000041878 */
[----:B------:R-:W-:Y:S02]  /*ac50*/  FMUL.FTZ R110, R110, c[0x0][0x2ec] ;  /* 0x0000bb006e6e7a20 */ /* 0x000fe40000410000 */
[----:B------:R-:W-:Y:S02]  /*ac60*/  FMUL.FTZ R111, R111, c[0x0][0x2ec] ;  /* 0x0000bb006f6f7a20 */ /* 0x000fe40000410000 */
[----:B------:R-:W-:Y:S02]  /*ac70*/  FMUL.FTZ R112, R112, c[0x0][0x2ec] ;  /* 0x0000bb0070707a20 */ /* 0x000fe40000410000 */
[----:B------:R2:W2:Y:S03]  /*ac80*/  MUFU.TANH R214, R46 ;  /* 0x0000002e00d67308 */ /* 0x0004a60000002400 */
        /* <DEDUP_REMOVED lines=105> */
[----:B------:R1:W1:Y:S01]  /*b320*/  MUFU.TANH R38, R0 ;  /* 0x0000000000267308 */ /* 0x0002620000002400 */
[----:B------:R-:W-:-:S05]  /*b330*/  @!P0 BRA `(.L_x_2184) ;  /* 0x000007a000008947 */ /* 0x000fca0003800000 */
[----:B--234-:R-:W-:Y:S02]  /*b340*/  ULDC UR6, c[0x0][0x198] ;  /* 0x0000660000067ab9 */ /* 0x01cfe40000000800 */
[----:B------:R-:W-:Y:S04]  /*b350*/  ULEA UR6, -UR6, URZ, 0x8 ;  /* 0x0000003f06067291 */ /* 0x000fe8000f8e413f */
[----:B------:R-:W-:Y:S02]  /*b360*/  USHF.R.S32.HI UR4, URZ, 0x1f, UR6 ;  /* 0x0000001f3f047899 */ /* 0x000fe40008011406 */
[----:B------:R-:W-:Y:S04]  /*b370*/  MOV R2, UR6 ;  /* 0x0000000600027c02 */ /* 0x000fe80008000f00 */
[----:B-1----:R-:W-:Y:S01]  /*b380*/  MOV R0, UR4 ;  /* 0x0000000400007c02 */ /* 0x002fe20008000f00 */
[----:B------:R-:W-:-:S05]  /*b390*/  @P6 BRA `(.L_x_2185) ;  /* 0x000003c000006947 */ /* 0x000fca0003800000 */
[----:B------:R-:W-:Y:S01]  /*b3a0*/  IMAD.SHL.U32 R6, R23, 0x100, RZ ;  /* 0x0000010017067824 */ /* 0x000fe200078e00ff */
[----:B------:R-:W2:Y:S01]  /*b3b0*/  LDL.64 R12, [R1+0x8] ;  /* 0x00000800010c7983 */ /* 0x000ea20000100a00 */
[----:B------:R-:W-:Y:S03]  /*b3c0*/  IABS R9, c[0x0][0x2d0] ;  /* 0x0000b40000097a13 */ /* 0x000fe60000000000 */
[C---:B------:R-:W-:Y:S01]  /*b3d0*/  IADD3 R7, R6.reuse, -0x100, RZ ;  /* 0xffffff0006077810 */ /* 0x040fe20007ffe0ff */
[----:B------:R-:W1:Y:S01]  /*b3e0*/  I2F.RP R2, R9 ;  /* 0x0000000900027306 */ /* 0x000e620000209400 */
        /* <DEDUP_REMOVED lines=35> */
[-C--:B--2---:R-:W-:Y:S02]  /*b620*/  LEA R4, P1, R6, R12.reuse, 0x2 ;  /* 0x0000000c06047211 */ /* 0x084fe400078210ff */
        /* <DEDUP_REMOVED lines=19> */
.L_x_2185:
[----:B------:R-:W2:Y:S04]  /*b760*/  LDL.LU R11, [R1+0x20] ;  /* 0x00002000010b7983 */ /* 0x000ea80000300800 */
[----:B------:R-:W3:Y:S02]  /*b770*/  LDL.LU R10, [R1+0x24] ;  /* 0x00002400010a7983 */ /* 0x000ee40000300800 */
[C---:B---3--:R-:W-:Y:S04]  /*b780*/  LEA R10, P0, R2.reuse, R10, 0x1 ;  /* 0x0000000a020a7211 */ /* 0x048fe800078008ff */
[----:B--2---:R-:W-:Y:S01]  /*b790*/  LEA.HI.X R11, R2, R11, R0, 0x1, P0 ;  /* 0x0000000b020b7211 */ /* 0x004fe200000f0c00 */
[----:B------:R1:W-:Y:S01]  /*b7a0*/  STL [R1+0x24], R10 ;  /* 0x0000240a01007387 */ /* 0x0003e20000100800 */
[----:B------:R-:W-:Y:S03]  /*b7b0*/  IADD3 R8, P0, R10, UR9, RZ ;  /* 0x000000090a087c10 */ /* 0x000fe6000ff1e0ff */
[----:B------:R-:W-:Y:S01]  /*b7c0*/  @!PT LDS RZ, [RZ] ;  /* 0x00000000fffff984 */ /* 0x000fe20000000800 */
[----:B------:R-:W-:Y:S01]  /*b7d0*/  @!PT LDS RZ, [RZ] ;  /* 0x00000000fffff984 */ /* 0x000fe20000000800 */
[----:B------:R-:W-:Y:S01]  /*b7e0*/  @!PT LDS RZ, [RZ] ;  /* 0x00000000fffff984 */ /* 0x000fe20000000800 */
[----:B------:R1:W-:Y:S01]  /*b7f0*/  LDGSTS.E.BYPASS.LTC128B.128 [R241+0x2000], [R10.64] ;  /* 0x020000000af17fae */ /* 0x0003e2000b901d4a */
[----:B------:R-:W-:Y:S02]  /*b800*/  IADD3.X R9, R11, UR5, RZ, P0, !PT ;  /* 0x000000050b097c10 */ /* 0x000fe400087fe4ff */
[----:B------:R-:W-:Y:S01]  /*b810*/  IADD3 R6, P0, R8, UR9, RZ ;  /* 0x0000000908067c10 */ /* 0x000fe2000ff1e0ff */
[----:B------:R2:W-:Y:S03]  /*b820*/  STL [R1+0x20], R11 ;  /* 0x0000200b01007387 */ /* 0x0005e60000100800 */
[----:B------:R-:W-:Y:S01]  /*b830*/  IADD3.X R7, R9, UR5, RZ, P0, !PT ;  /* 0x0000000509077c10 */ /* 0x000fe200087fe4ff */
        /* <DEDUP_REMOVED lines=24> */
[----:B--2---:R-:W-:Y:S02]  /*b9c0*/  IADD3.X R11, R17, UR5, RZ, P0, !PT ;  /* 0x00000005110b7c10 */ /* 0x004fe400087fe4ff */
        /* <DEDUP_REMOVED lines=8> */
[----:B------:R-:W-:Y:S02]  /*ba50*/  IADD3.X R5, R7, UR5, RZ, P0, !PT ;  /* 0x0000000507057c10 */ /* 0x000fe400087fe4ff */
[----:B------:R-:W-:Y:S03]  /*ba60*/  IADD3 R2, P0, R4, UR9, RZ ;  /* 0x0000000904027c10 */ /* 0x000fe6000ff1e0ff */
[----:B------:R1:W-:Y:S01]  /*ba70*/  LDGSTS.E.BYPASS.LTC128B.128 [R241+0x8800], [R4.64] ;  /* 0x0880000004f17fae */ /* 0x0003e2000b901d4a */
[----:B------:R-:W-:Y:S05]  /*ba80*/  IADD3.X R3, R5, UR5, RZ, P0, !PT ;  /* 0x0000000505037c10 */ /* 0x000fea00087fe4ff */
[----:B------:R1:W-:Y:S01]  /*ba90*/  LDGSTS.E.BYPASS.LTC128B.128 [R241+0x9000], [R2.64] ;  /* 0x0900000002f17fae */ /* 0x0003e2000b901d4a */
[----:B--2---:R-:W-:Y:S04]  /*baa0*/  IADD3 R10, P0, R2, UR9, RZ ;  /* 0x00000009020a7c10 */ /* 0x004fe8000ff1e0ff */
[----:B------:R-:W-:Y:S05]  /*bab0*/  IADD3.X R11, R3, UR5, RZ, P0, !PT ;  /* 0x00000005030b7c10 */ /* 0x000fea00087fe4ff */
[----:B------:R1:W-:Y:S04]  /*bac0*/  LDGSTS.E.BYPASS.LTC128B.128 [R241+0x9800], [R10.64] ;  /* 0x098000000af17fae */ /* 0x0003e8000b901d4a */
[----:B------:R-:W0:Y:S02]  /*bad0*/  LDGDEPBAR ;  /* 0x00000000000079af */ /* 0x000e240000000000 */
.L_x_2184:
[----:B-1234-:R-:W-:Y:S01]  /*bae0*/  FMNMX.FTZ R0, R173, R132, !PT ;  /* 0x00000084ad007209 */ /* 0x01efe20007810000 */
[----:B------:R-:W-:Y:S01]  /*baf0*/  LDSM.16.MT88.4 R12, [R134+0xa000] ;  /* 0x00a00000860c783b */ /* 0x000fe20000004200 */
[----:B------:R-:W-:Y:S02]  /*bb00*/  MOV R130, R28 ;  /* 0x0000001c00827202 */ /* 0x000fe40000000f00 */
        /* <DEDUP_REMOVED lines=149> */
[----:B------:R-:W-:Y:S01]  /*c460*/  FSEL R60, R60, RZ, P0 ;  /* 0x000000ff3c3c7208 */ /* 0x000fe20000000000 */
[--C-:B------:R-:W-:Y:S01]  /*c470*/  FFMA.FTZ R5, R179, c[0x0][0x23c], -R39.reuse ;  /* 0x00008f00b3057a23 */ /* 0x100fe20000010827 */
[----:B------:R-:W-:Y:S01]  /*c480*/  MOV R173, R27 ;  /* 0x0000001b00ad7202 */ /* 0x000fe20000000f00 */
[--C-:B------:R-:W-:Y:S01]  /*c490*/  FFMA.FTZ R16, R181, c[0x0][0x23c], -R39.reuse ;  /* 0x00008f00b5107a23 */ /* 0x100fe20000010827 */
[----:B------:R-:W-:Y:S01]  /*c4a0*/  MOV R179, R26 ;  /* 0x0000001a00b37202 */ /* 0x000fe20000000f00 */
[--C-:B------:R-:W-:Y:S02]  /*c4b0*/  FFMA.FTZ R8, R176, c[0x0][0x23c], -R60.reuse ;  /* 0x00008f00b0087a23 */ /* 0x100fe4000001083c */
[--C-:B------:R-:W-:Y:S01]  /*c4c0*/  FFMA.FTZ R10, R170, c[0x0][0x23c], -R60.reuse ;  /* 0x00008f00aa0a7a23 */ /* 0x100fe2000001083c */
[----:B------:R3:W-:Y:S01]  /*c4d0*/  MUFU.EX2 R61, R4 ;  /* 0x00000004003d7308 */ /* 0x0007e20000000800 */
[----:B------:R-:W-:Y:S02]  /*c4e0*/  FFMA.FTZ R32, R185, c[0x0][0x23c], -R39 ;  /* 0x00008f00b9207a23 */ /* 0x000fe40000010827 */
[--C-:B------:R-:W-:Y:S02]  /*c4f0*/  FFMA.FTZ R34, R186, c[0x0][0x23c], -R60.reuse ;  /* 0x00008f00ba227a23 */ /* 0x100fe4000001083c */
[--C-:B------:R-:W-:Y:S05]  /*c500*/  FFMA.FTZ R37, R37, c[0x0][0x23c], -R60.reuse ;  /* 0x00008f0025257a23 */ /* 0x100fea000001083c */
[----:B------:R-:W4:Y:S01]  /*c510*/  MUFU.EX2 R5, R5 ;  /* 0x0000000500057308 */ /* 0x000f220000000800 */
[----:B-1----:R-:W-:Y:S01]  /*c520*/  FADD.FTZ R0, -R3, R133 ;  /* 0x0000008503007221 */ /* 0x002fe20000010100 */
[----:B------:R-:W-:Y:S01]  /*c530*/  MOV R133, R22 ;  /* 0x0000001600857202 */ /* 0x000fe20000000f00 */
[----:B--2---:R-:W-:Y:S02]  /*c540*/  FMUL.FTZ R33, R2, R165 ;  /* 0x000000a502217220 */ /* 0x004fe40000410000 */
[----:B------:R-:W-:Y:S05]  /*c550*/  FMUL.FTZ R0, R0, c[0x0][0x23c] ;  /* 0x00008f0000007a20 */ /* 0x000fea0000410000 */
[----:B------:R1:W-:Y:S01]  /*c560*/  MUFU.EX2 R125, R8 ;  /* 0x00000008007d7308 */ /* 0x0003e20000000800 */
[C---:B------:R-:W-:Y:S02]  /*c570*/  FMUL.FTZ R9, R2.reuse, R141 ;  /* 0x0000008d02097220 */ /* 0x040fe40000410000 */
[----:B------:R-:W-:Y:S02]  /*c580*/  FMUL.FTZ R17, R2, R149 ;  /* 0x0000009502117220 */ /* 0x000fe40000410000 */
[--C-:B---3--:R-:W-:Y:S01]  /*c590*/  FFMA.FTZ R4, R172, c[0x0][0x23c], -R60.reuse ;  /* 0x00008f00ac047a23 */ /* 0x108fe2000001083c */
[----:B------:R-:W-:Y:S01]  /*c5a0*/  MOV R172, R25 ;  /* 0x0000001900ac7202 */ /* 0x000fe20000000f00 */
[----:B------:R-:W-:Y:S03]  /*c5b0*/  FMUL.FTZ R25, R2, R157 ;  /* 0x0000009d02197220 */ /* 0x000fe60000410000 */
[----:B------:R2:W-:Y:S01]  /*c5c0*/  MUFU.EX2 R211, R4 ;  /* 0x0000000400d37308 */ /* 0x0005e20000000800 */
[----:B------:R-:W-:Y:S09]  /*c5d0*/  MOV R149, R172 ;  /* 0x000000ac00957202 */ /* 0x000ff20000000f00 */
[----:B------:R-:W3:Y:S01]  /*c5e0*/  MUFU.EX2 R0, R0 ;  /* 0x0000000000007308 */ /* 0x000ee20000000800 */
[--C-:B-1----:R-:W-:Y:S09]  /*c5f0*/  FFMA.FTZ R8, R169, c[0x0][0x23c], -R39.reuse ;  /* 0x00008f00a9087a23 */ /* 0x102ff20000010827 */
[----:B------:R1:W-:Y:S01]  /*c600*/  MUFU.EX2 R131, R8 ;  /* 0x0000000800837308 */ /* 0x0003e20000000800 */
[--C-:B--2---:R-:W-:Y:S01]  /*c610*/  FFMA.FTZ R4, R178, c[0x0][0x23c], -R60.reuse ;  /* 0x00008f00b2047a23 */ /* 0x104fe2000001083c */
[----:B----4-:R-:W-:Y:S04]  /*c620*/  MOV R178, R5 ;  /* 0x0000000500b27202 */ /* 0x010fe80000000f00 */
[----:B------:R-:W-:Y:S04]  /*c630*/  F2FP.BF16.PACK_AB R40, R178, R61 ;  /* 0x0000003db228723e */ /* 0x000fe800000010ff */
[----:B------:R2:W4:Y:S01]  /*c640*/  MUFU.EX2 R5, R4 ;  /* 0x0000000400057308 */ /* 0x0005220000000800 */
[C---:B---3--:R-:W-:Y:S02]  /*c650*/  FMUL.FTZ R6, R0.reuse, R138 ;  /* 0x0000008a00067220 */ /* 0x048fe40000410000 */
[C---:B------:R-:W-:Y:S02]  /*c660*/  FMUL.FTZ R7, R0.reuse, R139 ;  /* 0x0000008b00077220 */ /* 0x040fe40000410000 */
[C---:B------:R-:W-:Y:S05]  /*c670*/  FMUL.FTZ R26, R0.reuse, R158 ;  /* 0x0000009e001a7220 */ /* 0x040fea0000410000 */
[----:B------:R3:W-:Y:S01]  /*c680*/  MUFU.EX2 R127, R10 ;  /* 0x0000000a007f7308 */ /* 0x0007e20000000800 */
[C---:B------:R-:W-:Y:S02]  /*c690*/  FMUL.FTZ R11, R0.reuse, R143 ;  /* 0x0000008f000b7220 */ /* 0x040fe40000410000 */
[----:B------:R-:W-:Y:S01]  /*c6a0*/  FMUL.FTZ R18, R0, R150 ;  /* 0x0000009600127220 */ /* 0x000fe20000410000 */
[----:B------:R-:W-:Y:S01]  /*c6b0*/  MOV R150, R179 ;  /* 0x000000b300967202 */ /* 0x000fe20000000f00 */
[----:B-1----:R-:W-:Y:S02]  /*c6c0*/  FMUL.FTZ R8, R2, R140 ;  /* 0x0000008c02087220 */ /* 0x002fe40000410000 */
[C---:B------:R-:W-:Y:S01]  /*c6d0*/  FMUL.FTZ R19, R0.reuse, R151 ;  /* 0x0000009700137220 */ /* 0x040fe20000410000 */
[----:B------:R-:W-:Y:S01]  /*c6e0*/  MOV R151, R173 ;  /* 0x000000ad00977202 */ /* 0x000fe20000000f00 */
[C---:B------:R-:W-:Y:S02]  /*c6f0*/  FMUL.FTZ R27, R0.reuse, R159 ;  /* 0x0000009f001b7220 */ /* 0x040fe40000410000 */
[----:B------:R-:W-:Y:S02]  /*c700*/  FMUL.FTZ R35, R0, R167 ;  /* 0x000000a700237220 */ /* 0x000fe40000410000 */
[--C-:B--2---:R-:W-:Y:S01]  /*c710*/  FFMA.FTZ R4, R177, c[0x0][0x23c], -R39.reuse ;  /* 0x00008f00b1047a23 */ /* 0x104fe20000010827 */
[----:B----4-:R-:W-:Y:S01]  /*c720*/  MOV R177, R5 ;  /* 0x0000000500b17202 */ /* 0x010fe20000000f00 */
[----:B------:R-:W-:Y:S02]  /*c730*/  FMUL.FTZ R5, R2, R137 ;  /* 0x0000008902057220 */ /* 0x000fe40000410000 */
[----:B------:R1:W-:Y:S01]  /*c740*/  MUFU.EX2 R120, R4 ;  /* 0x0000000400787308 */ /* 0x0003e20000000800 */
[----:B------:R-:W-:Y:S01]  /*c750*/  F2FP.BF16.PACK_AB R41, R177, R211 ;  /* 0x000000d3b129723e */ /* 0x000fe200000010ff */
[----:B---3--:R-:W-:Y:S08]  /*c760*/  FMUL.FTZ R10, R0, R142 ;  /* 0x0000008e000a7220 */ /* 0x008ff00000410000 */
[----:B------:R2:W-:Y:S01]  /*c770*/  MUFU.EX2 R137, R16 ;  /* 0x0000001000897308 */ /* 0x0005e20000000800 */
[--C-:B-1----:R-:W-:Y:S01]  /*c780*/  FFMA.FTZ R4, R175, c[0x0][0x23c], -R39.reuse ;  /* 0x00008f00af047a23 */ /* 0x102fe20000010827 */
[----:B------:R-:W-:Y:S01]  /*c790*/  MOV R175, R24 ;  /* 0x0000001800af7202 */ /* 0x000fe20000000f00 */
[--C-:B------:R-:W-:Y:S07]  /*c7a0*/  FFMA.FTZ R24, R182, c[0x0][0x23c], -R60.reuse ;  /* 0x00008f00b6187a23 */ /* 0x100fee000001083c */
[----:B------:R1:W3:Y:S01]  /*c7b0*/  MUFU.EX2 R124, R4 ;  /* 0x00000004007c7308 */ /* 0x0002e20000000800 */
[----:B------:R-:W-:Y:S01]  /*c7c0*/  MOV R143, R175 ;  /* 0x000000af008f7202 */ /* 0x000fe20000000f00 */
[----:B--2---:R-:W-:Y:S01]  /*c7d0*/  FMUL.FTZ R16, R2, R148 ;  /* 0x0000009402107220 */ /* 0x004fe20000410000 */
[----:B------:R-:W-:Y:S07]  /*c7e0*/  MOV R148, R178 ;  /* 0x000000b200947202 */ /* 0x000fee0000000f00 */
[----:B------:R2:W-:Y:S01]  /*c7f0*/  MUFU.EX2 R138, R24 ;  /* 0x00000018008a7308 */ /* 0x0005e20000000800 */
[--C-:B-1----:R-:W-:Y:S01]  /*c800*/  FFMA.FTZ R4, R174, c[0x0][0x23c], -R60.reuse ;  /* 0x00008f00ae047a23 */ /* 0x102fe2000001083c */
[----:B------:R-:W-:Y:S02]  /*c810*/  MOV R174, R23 ;  /* 0x0000001700ae7202 */ /* 0x000fe40000000f00 */
[----:B------:R-:W1:Y:S06]  /*c820*/  LDSM.16.MT88.4 R20, [R217+0xa000] ;  /* 0x00a00000d914783b */ /* 0x000e6c0000004200 */
[----:B------:R4:W5:Y:S01]  /*c830*/  MUFU.EX2 R119, R4 ;  /* 0x0000000400777308 */ /* 0x0009620000000800 */
[----:B---3--:R-:W-:Y:S01]  /*c840*/  F2FP.BF16.PACK_AB R42, R124, R120 ;  /* 0x000000787c2a723e */ /* 0x008fe200000010ff */
[--C-:B--2---:R-:W-:Y:S08]  /*c850*/  FFMA.FTZ R24, R183, c[0x0][0x23c], -R60.reuse ;  /* 0x00008f00b7187a23 */ /* 0x104ff0000001083c */
[----:B------:R2:W-:Y:S01]  /*c860*/  MUFU.EX2 R142, R24 ;  /* 0x00000018008e7308 */ /* 0x0005e20000000800 */
[--C-:B----4-:R-:W-:Y:S01]  /*c870*/  FFMA.FTZ R4, R168, c[0x0][0x23c], -R39.reuse ;  /* 0x00008f00a8047a23 */ /* 0x110fe20000010827 */
[----:B-----5:R-:W-:Y:S08]  /*c880*/  F2FP.BF16.PACK_AB R43, R125, R119 ;  /* 0x000000777d2b723e */ /* 0x020ff000000010ff */
[----:B------:R3:W4:Y:S01]  /*c890*/  MUFU.EX2 R126, R4 ;  /* 0x00000004007e7308 */ /* 0x0007220000000800 */
[C---:B--2---:R-:W-:Y:S02]  /*c8a0*/  FMUL.FTZ R24, R2.reuse, R156 ;  /* 0x0000009c02187220 */ /* 0x044fe40000410000 */
[C---:B---3--:R-:W-:Y:S01]  /*c8b0*/  FMUL.FTZ R4, R2.reuse, R136 ;  /* 0x0000008802047220 */ /* 0x048fe20000410000 */
[----:B------:R-:W-:Y:S06]  /*c8c0*/  MOV R136, R174 ;  /* 0x000000ae00887202 */ /* 0x000fec0000000f00 */
[C---:B------:R-:W-:Y:S07]  /*c8d0*/  HMMA.16816.F32.BF16 R4, R40.reuse, R12, R4 ;  /* 0x0000000c2804723c */ /* 0x040fee0000041804 */
[--C-:B------:R-:W-:Y:S01]  /*c8e0*/  FFMA.FTZ R12, R171, c[0x0][0x23c], -R60.reuse ;  /* 0x00008f00ab0c7a23 */ /* 0x100fe2000001083c */
[C---:B------:R-:W-:Y:S03]  /*c8f0*/  HMMA.16816.F32.BF16 R8, R40.reuse, R14, R8 ;  /* 0x0000000e2808723c */ /* 0x040fe60000041808 */
[----:B------:R2:W3:Y:S01]  /*c900*/  MUFU.EX2 R132, R12 ;  /* 0x0000000c00847308 */ /* 0x0004e20000000800 */
[----:B------:R-:W-:Y:S03]  /*c910*/  FMUL.FTZ R13, R2, R145 ;  /* 0x00000091020d7220 */ /* 0x000fe60000410000 */
[C---:B------:R-:W-:Y:S02]  /*c920*/  FMUL.FTZ R14, R0.reuse, R146 ;  /* 0x00000092000e7220 */ /* 0x040fe40000410000 */
[----:B------:R-:W-:Y:S03]  /*c930*/  FMUL.FTZ R15, R0, R147 ;  /* 0x00000093000f7220 */ /* 0x000fe60000410000 */
[----:B------:R-:W-:Y:S01]  /*c940*/  MOV R147, R177 ;  /* 0x000000b100937202 */ /* 0x000fe20000000f00 */
[----:B------:R5:W-:Y:S10]  /*c950*/  MUFU.EX2 R145, R32 ;  /* 0x0000002000917308 */ /* 0x000bf40000000800 */
[----:B------:R3:W-:Y:S01]  /*c960*/  MUFU.EX2 R146, R34 ;  /* 0x0000002200927308 */ /* 0x0007e20000000800 */
[C---:B--2---:R-:W-:Y:S07]  /*c970*/  FMUL.FTZ R12, R2.reuse, R144 ;  /* 0x00000090020c7220 */ /* 0x044fee0000410000 */
[C---:B-1----:R-:W-:Y:S03]  /*c980*/  HMMA.16816.F32.BF16 R12, R40.reuse, R20, R12 ;  /* 0x00000014280c723c */ /* 0x042fe6000004180c */
[----:B-----5:R-:W-:Y:S04]  /*c990*/  FMUL.FTZ R32, R2, R164 ;  /* 0x000000a402207220 */ /* 0x020fe80000410000 */
[--C-:B------:R-:W-:Y:S01]  /*c9a0*/  FFMA.FTZ R20, R180, c[0x0][0x23c], -R39.reuse ;  /* 0x00008f00b4147a23 */ /* 0x100fe20000010827 */
[C---:B------:R-:W-:Y:S03]  /*c9b0*/  HMMA.16816.F32.BF16 R16, R40.reuse, R22, R16 ;  /* 0x000000162810723c */ /* 0x040fe60000041810 */
[----:B------:R1:W2:Y:S01]  /*c9c0*/  MUFU.EX2 R139, R20 ;  /* 0x00000014008b7308 */ /* 0x0002a20000000800 */
[----:B------:R-:W-:Y:S02]  /*c9d0*/  FMUL.FTZ R21, R2, R153 ;  /* 0x0000009902157220 */ /* 0x000fe40000410000 */
[C---:B---3--:R-:W-:Y:S02]  /*c9e0*/  FMUL.FTZ R34, R0.reuse, R166 ;  /* 0x000000a600227220 */ /* 0x048fe40000410000 */
[C---:B------:R-:W-:Y:S04]  /*c9f0*/  FMUL.FTZ R22, R0.reuse, R154 ;  /* 0x0000009a00167220 */ /* 0x040fe80000410000 */
[----:B------:R-:W-:Y:S02]  /*ca00*/  FMUL.FTZ R23, R0, R155 ;  /* 0x0000009b00177220 */ /* 0x000fe40000410000 */
[----:B-1----:R-:W-:Y:S07]  /*ca10*/  FMUL.FTZ R20, R2, R152 ;  /* 0x0000009802147220 */ /* 0x002fee0000410000 */
[C---:B------:R-:W-:Y:S07]  /*ca20*/  HMMA.16816.F32.BF16 R20, R40.reuse, R28, R20 ;  /* 0x0000001c2814723c */ /* 0x040fee0000041814 */
[--C-:B------:R-:W-:Y:S01]  /*ca30*/  FFMA.FTZ R28, R184, c[0x0][0x23c], -R39.reuse ;  /* 0x00008f00b81c7a23 */ /* 0x100fe20000010827 */
[C---:B------:R-:W-:Y:S03]  /*ca40*/  HMMA.16816.F32.BF16 R24, R40.reuse, R30, R24 ;  /* 0x0000001e2818723c */ /* 0x040fe60000041818 */
[----:B------:R1:W-:Y:S01]  /*ca50*/  MUFU.EX2 R144, R28 ;  /* 0x0000001c00907308 */ /* 0x0003e20000000800 */
[----:B------:R-:W-:Y:S03]  /*ca60*/  FMUL.FTZ R29, R2, R161 ;  /* 0x000000a1021d7220 */ /* 0x000fe60000410000 */
[C---:B------:R-:W-:Y:S02]  /*ca70*/  FMUL.FTZ R30, R0.reuse, R162 ;  /* 0x000000a2001e7220 */ /* 0x040fe40000410000 */
[----:B------:R-:W-:Y:S03]  /*ca80*/  FMUL.FTZ R31, R0, R163 ;  /* 0x000000a3001f7220 */ /* 0x000fe60000410000 */
[----:B-1----:R-:W-:Y:S07]  /*ca90*/  FMUL.FTZ R28, R2, R160 ;  /* 0x000000a0021c7220 */ /* 0x002fee0000410000 */
[C---:B------:R-:W-:Y:S07]  /*caa0*/  HMMA.16816.F32.BF16 R28, R40.reuse, R44, R28 ;  /* 0x0000002c281c723c */ /* 0x040fee000004181c */
[--C-:B------:R-:W-:Y:S01]  /*cab0*/  FFMA.FTZ R44, R187, c[0x0][0x23c], -R60.reuse ;  /* 0x00008f00bb2c7a23 */ /* 0x100fe2000001083c */
[----:B------:R-:W-:Y:S03]  /*cac0*/  HMMA.16816.F32.BF16 R32, R40, R46, R32 ;  /* 0x0000002e2820723c */ /* 0x000fe60000041820 */
[----:B------:R1:W-:Y:S04]  /*cad0*/  MUFU.EX2 R141, R44 ;  /* 0x0000002c008d7308 */ /* 0x0003e80000000800 */
[----:B----4-:R-:W-:Y:S02]  /*cae0*/  F2FP.BF16.PACK_AB R40, R131, R126 ;  /* 0x0000007e8328723e */ /* 0x010fe400000010ff */
[----:B------:R-:W-:Y:S03]  /*caf0*/  F2FP.BF16.PACK_AB R41, R132, R127 ;  /* 0x0000007f8429723e */ /* 0x000fe600000010ff */
[----:B--2---:R-:W-:Y:S02]  /*cb00*/  F2FP.BF16.PACK_AB R42, R139, R137 ;  /* 0x000000898b2a723e */ /* 0x004fe400000010ff */
[----:B------:R-:W-:Y:S07]  /*cb10*/  F2FP.BF16.PACK_AB R43, R142, R138 ;  /* 0x0000008a8e2b723e */ /* 0x000fee00000010ff */
[C---:B------:R-:W-:Y:S03]  /*cb20*/  HMMA.16816.F32.BF16 R4, R40.reuse, R48, R4 ;  /* 0x000000302804723c */ /* 0x040fe60000041804 */
[--C-:B-1----:R-:W-:Y:S04]  /*cb30*/  FFMA.FTZ R44, R188, c[0x0][0x23c], -R39.reuse ;  /* 0x00008f00bc2c7a23 */ /* 0x102fe80000010827 */
[--C-:B------:R-:W-:Y:S01]  /*cb40*/  FFMA.FTZ R48, R189, c[0x0][0x23c], -R39.reuse ;  /* 0x00008f00bd307a23 */ /* 0x100fe20000010827 */
[C---:B------:R-:W-:Y:S01]  /*cb50*/  HMMA.16816.F32.BF16 R8, R40.reuse, R50, R8 ;  /* 0x000000322808723c */ /* 0x040fe20000041808 */
[----:B------:R1:W-:Y:S07]  /*cb60*/  MUFU.EX2 R140, R44 ;  /* 0x0000002c008c7308 */ /* 0x0003ee0000000800 */
[C---:B------:R-:W-:Y:S03]  /*cb70*/  HMMA.16816.F32.BF16 R12, R40.reuse, R52, R12 ;  /* 0x00000034280c723c */ /* 0x040fe6000004180c */
[----:B------:R2:W3:Y:S04]  /*cb80*/  MUFU.EX2 R168, R48 ;  /* 0x0000003000a87308 */ /* 0x0004e80000000800 */
        /* <DEDUP_REMOVED lines=9> */
[--C-:B--2---:R-:W-:Y:S01]  /*cc20*/  FFMA.FTZ R48, R190, c[0x0][0x23c], -R60.reuse ;  /* 0x00008f00be307a23 */ /* 0x104fe2000001083c */
[----:B------:R-:W-:Y:S08]  /*cc30*/  MOV R194, R143 ;  /* 0x0000008f00c27202 */ /* 0x000ff00000000f00 */
[----:B------:R2:W2:Y:S01]  /*cc40*/  MUFU.EX2 R176, R48 ;  /* 0x0000003000b07308 */ /* 0x0004a20000000800 */
[--C-:B----4-:R-:W-:Y:S01]  /*cc50*/  FFMA.FTZ R52, R193, c[0x0][0x23c], -R39.reuse ;  /* 0x00008f00c1347a23 */ /* 0x110fe20000010827 */
[----:B------:R-:W-:Y:S08]  /*cc60*/  MOV R193, R133 ;  /* 0x0000008500c17202 */ /* 0x000ff00000000f00 */
[----:B------:R4:W-:Y:S01]  /*cc70*/  MUFU.EX2 R189, R52 ;  /* 0x0000003400bd7308 */ /* 0x0009e20000000800 */
[----:B-----5:R-:W-:Y:S01]  /*cc80*/  LDSM.16.MT88.4 R56, [R135+0xb000] ;  /* 0x00b000008738783b */ /* 0x020fe20000004200 */
[C---:B-1----:R-:W-:Y:S03]  /*cc90*/  HMMA.16816.F32.BF16 R28, R40.reuse, R44, R28 ;  /* 0x0000002c281c723c */ /* 0x042fe6000004181c */
[--C-:B--2---:R-:W-:Y:S01]  /*cca0*/  FFMA.FTZ R48, R191, c[0x0][0x23c], -R60.reuse ;  /* 0x00008f00bf307a23 */ /* 0x104fe2000001083c */
[----:B------:R-:W-:Y:S03]  /*ccb0*/  MOV R191, R136 ;  /* 0x0000008800bf7202 */ /* 0x000fe60000000f00 */
[--C-:B------:R-:W-:Y:S01]  /*ccc0*/  FFMA.FTZ R44, R195, c[0x0][0x23c], -R60.reuse ;  /* 0x00008f00c32c7a23 */ /* 0x100fe2000001083c */
[----:B------:R1:W2:Y:S01]  /*ccd0*/  MUFU.EX2 R190, R48 ;  /* 0x0000003000be7308 */ /* 0x0002a20000000800 */
[----:B------:R-:W-:Y:S03]  /*cce0*/  HMMA.16816.F32.BF16 R32, R40, R46, R32 ;  /* 0x0000002e2820723c */ /* 0x000fe60000041820 */
[----:B---3--:R-:W-:Y:S01]  /*ccf0*/  MOV R195, R168 ;  /* 0x000000a800c37202 */ /* 0x008fe20000000f00 */
[----:B----4-:R-:W-:Y:S01]  /*cd00*/  LDSM.16.MT88.4 R52, [R217+0xb000] ;  /* 0x00b00000d934783b */ /* 0x010fe20000004200 */
[----:B------:R-:W-:Y:S02]  /*cd10*/  ISETP.GT.AND P0, PT, R191, RZ, PT ;  /* 0x000000ffbf00720c */ /* 0x000fe40003f04270 */
[----:B------:R-:W-:Y:S02]  /*cd20*/  F2FP.BF16.PACK_AB R40, R145, R144 ;  /* 0x000000909128723e */ /* 0x000fe400000010ff */
[----:B------:R3:W4:Y:S03]  /*cd30*/  MUFU.EX2 R186, R44 ;  /* 0x0000002c00ba7308 */ /* 0x0007260000000800 */
[----:B------:R-:W-:Y:S02]  /*cd40*/  F2FP.BF16.PACK_AB R41, R141, R146 ;  /* 0x000000928d29723e */ /* 0x000fe400000010ff */
[----:B------:R-:W-:Y:S01]  /*cd50*/  F2FP.BF16.PACK_AB R42, R195, R140 ;  /* 0x0000008cc32a723e */ /* 0x000fe200000010ff */
[----:B-1----:R-:W1:Y:S01]  /*cd60*/  LDSM.16.MT88.4 R48, [R134+0xb000] ;  /* 0x00b000008630783b */ /* 0x002e620000004200 */
[--C-:B---3--:R-:W-:Y:S01]  /*cd70*/  FFMA.FTZ R44, R196, c[0x0][0x23c], -R39.reuse ;  /* 0x00008f00c42c7a23 */ /* 0x108fe20000010827 */
[----:B------:R-:W-:Y:S03]  /*cd80*/  MOV R196, R176 ;  /* 0x000000b000c47202 */ /* 0x000fe60000000f00 */
[----:B------:R3:W-:Y:S01]  /*cd90*/  MUFU.EX2 R184, R44 ;  /* 0x0000002c00b87308 */ /* 0x0007e20000000800 */
[----:B--2---:R-:W-:Y:S02]  /*cda0*/  F2FP.BF16.PACK_AB R43, R190, R196 ;  /* 0x000000c4be2b723e */ /* 0x004fe400000010ff */
[----:B---3--:R-:W2:Y:S05]  /*cdb0*/  LDSM.16.MT88.4 R44, [R216+0xb000] ;  /* 0x00b00000d82c783b */ /* 0x008eaa0000004200 */
        /* <DEDUP_REMOVED lines=10> */
[C---:B------:R-:W-:Y:S04]  /*ce60*/  HMMA.16816.F32.BF16 R20, R40.reuse, R56, R20 ;  /* 0x000000382814723c */ /* 0x040fe80000041814 */
[--C-:B-1----:R-:W-:Y:S01]  /*ce70*/  FFMA.FTZ R48, R198, c[0x0][0x23c], -R60.reuse ;  /* 0x00008f00c6307a23 */ /* 0x102fe2000001083c */
[----:B------:R-:W-:Y:S02]  /*ce80*/  MOV R198, R141 ;  /* 0x0000008d00c67202 */ /* 0x000fe40000000f00 */
[--C-:B------:R-:W-:Y:S01]  /*ce90*/  FFMA.FTZ R56, R202, c[0x0][0x23c], -R60.reuse ;  /* 0x00008f00ca387a23 */ /* 0x100fe2000001083c */
[----:B------:R1:W-:Y:S01]  /*cea0*/  MUFU.EX2 R181, R48 ;  /* 0x0000003000b57308 */ /* 0x0003e20000000800 */
[C---:B------:R-:W-:Y:S03]  /*ceb0*/  HMMA.16816.F32.BF16 R24, R40.reuse, R58, R24 ;  /* 0x0000003a2818723c */ /* 0x040fe60000041818 */
[----:B------:R-:W-:Y:S05]  /*cec0*/  MOV R202, R139 ;  /* 0x0000008b00ca7202 */ /* 0x000fea0000000f00 */
[C---:B--2---:R-:W-:Y:S01]  /*ced0*/  HMMA.16816.F32.BF16 R28, R40.reuse, R44, R28 ;  /* 0x0000002c281c723c */ /* 0x044fe2000004181c */
[----:B------:R2:W-:Y:S03]  /*cee0*/  MUFU.EX2 R177, R56 ;  /* 0x0000003800b17308 */ /* 0x0005e60000000800 */
[--C-:B-----5:R-:W-:Y:S01]  /*cef0*/  FFMA.FTZ R52, R201, c[0x0][0x23c], -R39.reuse ;  /* 0x00008f00c9347a23 */ /* 0x120fe20000010827 */
[----:B------:R-:W-:Y:S02]  /*cf00*/  MOV R201, R144 ;  /* 0x0000009000c97202 */ /* 0x000fe40000000f00 */
[--C-:B------:R-:W-:Y:S01]  /*cf10*/  FFMA.FTZ R44, R203, c[0x0][0x23c], -R60.reuse ;  /* 0x00008f00cb2c7a23 */ /* 0x100fe2000001083c */
[----:B------:R-:W-:Y:S03]  /*cf20*/  HMMA.16816.F32.BF16 R32, R40, R46, R32 ;  /* 0x0000002e2820723c */ /* 0x000fe60000041820 */
[----:B------:R5:W-:Y:S01]  /*cf30*/  MUFU.EX2 R180, R52 ;  /* 0x0000003400b47308 */ /* 0x000be20000000800 */
[----:B------:R-:W-:Y:S01]  /*cf40*/  MOV R203, R142 ;  /* 0x0000008e00cb7202 */ /* 0x000fe20000000f00 */
[--C-:B-1----:R-:W-:Y:S02]  /*cf50*/  FFMA.FTZ R48, R199, c[0x0][0x23c], -R60.reuse ;  /* 0x00008f00c7307a23 */ /* 0x102fe4000001083c */
[----:B------:R-:W-:Y:S02]  /*cf60*/  F2FP.BF16.PACK_AB R40, R189, R188 ;  /* 0x000000bcbd28723e */ /* 0x000fe400000010ff */
[----:B----4-:R-:W-:Y:S04]  /*cf70*/  F2FP.BF16.PACK_AB R41, R186, R187 ;  /* 0x000000bbba29723e */ /* 0x010fe800000010ff */
[----:B------:R1:W4:Y:S01]  /*cf80*/  MUFU.EX2 R183, R48 ;  /* 0x0000003000b77308 */ /* 0x0003220000000800 */
[----:B---3--:R-:W-:Y:S02]  /*cf90*/  F2FP.BF16.PACK_AB R42, R185, R184 ;  /* 0x000000b8b92a723e */ /* 0x008fe400000010ff */
[----:B------:R-:W-:Y:S01]  /*cfa0*/  MOV R199, R145 ;  /* 0x0000009100c77202 */ /* 0x000fe20000000f00 */
[--C-:B--2---:R-:W-:Y:S01]  /*cfb0*/  FFMA.FTZ R56, R204, c[0x0][0x23c], -R39.reuse ;  /* 0x00008f00cc387a23 */ /* 0x104fe20000010827 */
[----:B------:R-:W-:Y:S05]  /*cfc0*/  MOV R204, R138 ;  /* 0x0000008a00cc7202 */ /* 0x000fea0000000f00 */
[----:B------:R2:W3:Y:S01]  /*cfd0*/  MUFU.EX2 R179, R44 ;  /* 0x0000002c00b37308 */ /* 0x0004e20000000800 */
[----:B-----5:R-:W-:Y:S09]  /*cfe0*/  LDSM.16.MT88.4 R52, [R217+0xb800] ;  /* 0x00b80000d934783b */ /* 0x020ff20000004200 */
[----:B------:R5:W-:Y:S01]  /*cff0*/  MUFU.EX2 R176, R56 ;  /* 0x0000003800b07308 */ /* 0x000be20000000800 */
[----:B-1----:R-:W1:Y:S01]  /*d000*/  LDSM.16.MT88.4 R48, [R134+0xb800] ;  /* 0x00b800008630783b */ /* 0x002e620000004200 */
[----:B----4-:R-:W-:Y:S07]  /*d010*/  F2FP.BF16.PACK_AB R43, R183, R181 ;  /* 0x000000b5b72b723e */ /* 0x010fee00000010ff */
[----:B--2---:R-:W2:Y:S08]  /*d020*/  LDSM.16.MT88.4 R44, [R135+0xb800] ;  /* 0x00b80000872c783b */ /* 0x004eb00000004200 */
[----:B-----5:R-:W4:Y:S01]  /*d030*/  LDSM.16.MT88.4 R56, [R216+0xb800] ;  /* 0x00b80000d838783b */ /* 0x020f220000004200 */
        /* <DEDUP_REMOVED lines=17> */
[C---:B----4-:R-:W-:Y:S01]  /*d150*/  HMMA.16816.F32.BF16 R28, R40.reuse, R56, R28 ;  /* 0x00000038281c723c */ /* 0x050fe2000004181c */
[----:B------:R4:W-:Y:S03]  /*d160*/  MUFU.EX2 R172, R44 ;  /* 0x0000002c00ac7308 */ /* 0x0009e60000000800 */
[--C-:B---3--:R-:W-:Y:S01]  /*d170*/  FFMA.FTZ R52, R207, c[0x0][0x23c], -R39.reuse ;  /* 0x00008f00cf347a23 */ /* 0x108fe20000010827 */
[----:B------:R-:W-:Y:S02]  /*d180*/  MOV R207, R127 ;  /* 0x0000007f00cf7202 */ /* 0x000fe40000000f00 */
[--C-:B------:R-:W-:Y:S01]  /*d190*/  FFMA.FTZ R56, R215, c[0x0][0x23c], -R60.reuse ;  /* 0x00008f00d7387a23 */ /* 0x100fe2000001083c */
[----:B------:R-:W-:Y:S03]  /*d1a0*/  HMMA.16816.F32.BF16 R32, R40, R58, R32 ;  /* 0x0000003a2820723c */ /* 0x000fe60000041820 */
[----:B------:R3:W3:Y:S01]  /*d1b0*/  MUFU.EX2 R173, R52 ;  /* 0x0000003400ad7308 */ /* 0x0006e20000000800 */
[----:B------:R-:W-:Y:S01]  /*d1c0*/  MOV R215, R124 ;  /* 0x0000007c00d77202 */ /* 0x000fe20000000f00 */
[----:B-1----:R-:W1:Y:S02]  /*d1d0*/  LDSM.16.MT88.4 R48, [R134+0xc000] ;  /* 0x00c000008630783b */ /* 0x002e640000004200 */
[----:B------:R-:W-:Y:S02]  /*d1e0*/  F2FP.BF16.PACK_AB R40, R180, R182 ;  /* 0x000000b6b428723e */ /* 0x000fe400000010ff */
[----:B------:R-:W-:Y:S04]  /*d1f0*/  F2FP.BF16.PACK_AB R41, R177, R179 ;  /* 0x000000b3b129723e */ /* 0x000fe800000010ff */
[----:B------:R1:W-:Y:S01]  /*d200*/  MUFU.EX2 R170, R56 ;  /* 0x0000003800aa7308 */ /* 0x0003e20000000800 */
[----:B-----5:R-:W-:Y:S02]  /*d210*/  F2FP.BF16.PACK_AB R42, R178, R176 ;  /* 0x000000b0b22a723e */ /* 0x020fe400000010ff */
[----:B--2---:R-:W-:Y:S01]  /*d220*/  F2FP.BF16.PACK_AB R43, R174, R175 ;  /* 0x000000afae2b723e */ /* 0x004fe200000010ff */
[--C-:B----4-:R-:W-:Y:S01]  /*d230*/  FFMA.FTZ R44, R214, c[0x0][0x23c], -R60.reuse ;  /* 0x00008f00d62c7a23 */ /* 0x110fe2000001083c */
[----:B------:R-:W-:Y:S05]  /*d240*/  MOV R214, R125 ;  /* 0x0000007d00d67202 */ /* 0x000fea0000000f00 */
[----:B------:R2:W4:Y:S01]  /*d250*/  MUFU.EX2 R171, R44 ;  /* 0x0000002c00ab7308 */ /* 0x0005220000000800 */
[----:B---3--:R-:W3:Y:S01]  /*d260*/  LDSM.16.MT88.4 R52, [R217+0xc000] ;  /* 0x00c00000d934783b */ /* 0x008ee20000004200 */
        /* <DEDUP_REMOVED lines=10> */
[C---:B---3--:R-:W-:Y:S07]  /*d310*/  HMMA.16816.F32.BF16 R12, R40.reuse, R52, R12 ;  /* 0x00000034280c723c */ /* 0x048fee000004180c */
[--C-:B------:R-:W-:Y:S01]  /*d320*/  FFMA.FTZ R52, R246, c[0x0][0x23c], -R39.reuse ;  /* 0x00008f00f6347a23 */ /* 0x100fe20000010827 */
[C---:B------:R-:W-:Y:S01]  /*d330*/  HMMA.16816.F32.BF16 R16, R40.reuse, R54, R16 ;  /* 0x000000362810723c */ /* 0x040fe20000041810 */
[----:B------:R-:W3:Y:S02]  /*d340*/  LDL.LU R246, [R1+0x18] ;  /* 0x0000180001f67983 */ /* 0x000ee40000300800 */
[----:B------:R4:W-:Y:S01]  /*d350*/  MUFU.EX2 R165, R52 ;  /* 0x0000003400a57308 */ /* 0x0009e20000000800 */
[--C-:B-----5:R-:W-:Y:S01]  /*d360*/  FFMA.FTZ R48, R244, c[0x0][0x23c], -R60.reuse ;  /* 0x00008f00f4307a23 */ /* 0x120fe2000001083c */
[----:B------:R-:W-:Y:S08]  /*d370*/  MOV R244, R147 ;  /* 0x0000009300f47202 */ /* 0x000ff00000000f00 */
[----:B------:R5:W-:Y:S01]  /*d380*/  MUFU.EX2 R167, R48 ;  /* 0x0000003000a77308 */ /* 0x000be20000000800 */
[C---:B--2---:R-:W-:Y:S07]  /*d390*/  HMMA.16816.F32.BF16 R20, R40.reuse, R44, R20 ;  /* 0x0000002c2814723c */ /* 0x044fee0000041814 */
[--C-:B------:R-:W-:Y:S01]  /*d3a0*/  FFMA.FTZ R44, R247, c[0x0][0x23c], -R39.reuse ;  /* 0x00008f00f72c7a23 */ /* 0x100fe20000010827 */
[C---:B------:R-:W-:Y:S03]  /*d3b0*/  HMMA.16816.F32.BF16 R24, R40.reuse, R46, R24 ;  /* 0x0000002e2818723c */ /* 0x040fe60000041818 */
[----:B------:R2:W-:Y:S01]  /*d3c0*/  MUFU.EX2 R164, R44 ;  /* 0x0000002c00a47308 */ /* 0x0005e20000000800 */
[----:B----4-:R-:W-:Y:S04]  /*d3d0*/  LDSM.16.MT88.4 R52, [R217+0xc800] ;  /* 0x00c80000d934783b */ /* 0x010fe80000004200 */
[C---:B-1----:R-:W-:Y:S04]  /*d3e0*/  HMMA.16816.F32.BF16 R28, R40.reuse, R56, R28 ;  /* 0x00000038281c723c */ /* 0x042fe8000004181c */
[--C-:B-----5:R-:W-:Y:S04]  /*d3f0*/  FFMA.FTZ R48, R245, c[0x0][0x23c], -R60.reuse ;  /* 0x00008f00f5307a23 */ /* 0x120fe8000001083c */
[----:B------:R-:W-:Y:S01]  /*d400*/  HMMA.16816.F32.BF16 R32, R40, R58, R32 ;  /* 0x0000003a2820723c */ /* 0x000fe20000041820 */
[----:B------:R1:W4:Y:S03]  /*d410*/  MUFU.EX2 R166, R48 ;  /* 0x0000003000a67308 */ /* 0x0003260000000800 */
[--C-:B------:R-:W-:Y:S01]  /*d420*/  FFMA.FTZ R56, R250, c[0x0][0x23c], -R39.reuse ;  /* 0x00008f00fa387a23 */ /* 0x100fe20000010827 */
[----:B------:R-:W-:Y:S02]  /*d430*/  MOV R245, R148 ;  /* 0x0000009400f57202 */ /* 0x000fe40000000f00 */
[----:B------:R-:W-:Y:S02]  /*d440*/  F2FP.BF16.PACK_AB R40, R172, R173 ;  /* 0x000000adac28723e */ /* 0x000fe400000010ff */
[----:B------:R-:W-:Y:S03]  /*d450*/  F2FP.BF16.PACK_AB R41, R170, R171 ;  /* 0x000000abaa29723e */ /* 0x000fe600000010ff */
[----:B------:R-:W-:Y:S01]  /*d460*/  F2FP.BF16.PACK_AB R42, R168, R169 ;  /* 0x000000a9a82a723e */ /* 0x000fe200000010ff */
[----:B------:R5:W-:Y:S01]  /*d470*/  MUFU.EX2 R161, R56 ;  /* 0x0000003800a17308 */ /* 0x000be20000000800 */
[--C-:B--2---:R-:W-:Y:S09]  /*d480*/  FFMA.FTZ R44, R248, c[0x0][0x23c], -R60.reuse ;  /* 0x00008f00f82c7a23 */ /* 0x104ff2000001083c */
[----:B------:R2:W-:Y:S01]  /*d490*/  MUFU.EX2 R163, R44 ;  /* 0x0000002c00a37308 */ /* 0x0005e20000000800 */
[----:B-1----:R-:W1:Y:S01]  /*d4a0*/  LDSM.16.MT88.4 R48, [R134+0xc800] ;  /* 0x00c800008630783b */ /* 0x002e620000004200 */
[----:B----4-:R-:W-:Y:S07]  /*d4b0*/  F2FP.BF16.PACK_AB R43, R166, R167 ;  /* 0x000000a7a62b723e */ /* 0x010fee00000010ff */
[----:B-----5:R-:W-:Y:S01]  /*d4c0*/  LDSM.16.MT88.4 R56, [R216+0xc800] ;  /* 0x00c80000d838783b */ /* 0x020fe20000004200 */
[--C-:B--2---:R-:W-:Y:S04]  /*d4d0*/  FFMA.FTZ R44, R249, c[0x0][0x23c], -R60.reuse ;  /* 0x00008f00f92c7a23 */ /* 0x104fe8000001083c */
[----:B------:R2:W4:Y:S01]  /*d4e0*/  MUFU.EX2 R162, R44 ;  /* 0x0000002c00a27308 */ /* 0x0005220000000800 */
[C---:B-1----:R-:W-:Y:S07]  /*d4f0*/  HMMA.16816.F32.BF16 R4, R40.reuse, R48, R4 ;  /* 0x000000302804723c */ /* 0x042fee0000041804 */
[--C-:B------:R-:W-:Y:S01]  /*d500*/  FFMA.FTZ R48, R251, c[0x0][0x23c], -R39.reuse ;  /* 0x00008f00fb307a23 */ /* 0x100fe20000010827 */
[----:B--2---:R-:W1:Y:S01]  /*d510*/  LDSM.16.MT88.4 R44, [R135+0xc800] ;  /* 0x00c80000872c783b */ /* 0x004e620000004200 */
[C---:B------:R-:W-:Y:S02]  /*d520*/  HMMA.16816.F32.BF16 R8, R40.reuse, R50, R8 ;  /* 0x000000322808723c */ /* 0x040fe40000041808 */
[----:B------:R2:W5:Y:S06]  /*d530*/  MUFU.EX2 R160, R48 ;  /* 0x0000003000a07308 */ /* 0x00056c0000000800 */
[C---:B------:R-:W-:Y:S07]  /*d540*/  HMMA.16816.F32.BF16 R12, R40.reuse, R52, R12 ;  /* 0x00000034280c723c */ /* 0x040fee000004180c */
[--C-:B------:R-:W-:Y:S01]  /*d550*/  FFMA.FTZ R52, R150, c[0x0][0x23c], -R39.reuse ;  /* 0x00008f0096347a23 */ /* 0x100fe20000010827 */
[C---:B------:R-:W-:Y:S03]  /*d560*/  HMMA.16816.F32.BF16 R16, R40.reuse, R54, R16 ;  /* 0x000000362810723c */ /* 0x040fe60000041810 */
[----:B------:R4:W-:Y:S01]  /*d570*/  MUFU.EX2 R157, R52 ;  /* 0x00000034009d7308 */ /* 0x0009e20000000800 */
[--C-:B--2---:R-:W-:Y:S09]  /*d580*/  FFMA.FTZ R48, R252, c[0x0][0x23c], -R60.reuse ;  /* 0x00008f00fc307a23 */ /* 0x104ff2000001083c */
[----:B------:R2:W-:Y:S01]  /*d590*/  MUFU.EX2 R159, R48 ;  /* 0x00000030009f7308 */ /* 0x0005e20000000800 */
[C---:B-1----:R-:W-:Y:S03]  /*d5a0*/  HMMA.16816.F32.BF16 R20, R40.reuse, R44, R20 ;  /* 0x0000002c2814723c */ /* 0x042fe60000041814 */
[--C-:B----4-:R-:W-:Y:S02]  /*d5b0*/  FFMA.FTZ R52, R62, c[0x0][0x23c], -R60.reuse ;  /* 0x00008f003e347a23 */ /* 0x110fe4000001083c */
[----:B------:R-:W4:Y:S02]  /*d5c0*/  LDL.LU R62, [R1+0x1c] ;  /* 0x00001c00013e7983 */ /* 0x000f240000300800 */
[--C-:B------:R-:W-:Y:S02]  /*d5d0*/  FFMA.FTZ R44, R149, c[0x0][0x23c], -R39.reuse ;  /* 0x00008f00952c7a23 */ /* 0x100fe40000010827 */
[----:B------:R1:W-:Y:S01]  /*d5e0*/  MUFU.EX2 R154, R52 ;  /* 0x00000034009a7308 */ /* 0x0003e20000000800 */
[C---:B------:R-:W-:Y:S03]  /*d5f0*/  HMMA.16816.F32.BF16 R24, R40.reuse, R46, R24 ;  /* 0x0000002e2818723c */ /* 0x040fe60000041818 */
[--C-:B--2---:R-:W-:Y:S06]  /*d600*/  FFMA.FTZ R48, R151, c[0x0][0x23c], -R60.reuse ;  /* 0x00008f0097307a23 */ /* 0x104fec000001083c */
[----:B------:R2:W-:Y:S01]  /*d610*/  MUFU.EX2 R156, R44 ;  /* 0x0000002c009c7308 */ /* 0x0005e20000000800 */
[C---:B------:R-:W-:Y:S07]  /*d620*/  HMMA.16816.F32.BF16 R28, R40.reuse, R56, R28 ;  /* 0x00000038281c723c */ /* 0x040fee000004181c */
[--C-:B------:R-:W-:Y:S01]  /*d630*/  FFMA.FTZ R56, R63, c[0x0][0x23c], -R60.reuse ;  /* 0x00008f003f387a23 */ /* 0x100fe2000001083c */
[----:B------:R-:W-:Y:S01]  /*d640*/  HMMA.16816.F32.BF16 R32, R40, R58, R32 ;  /* 0x0000003a2820723c */ /* 0x000fe20000041820 */
[----:B------:R2:W2:Y:S01]  /*d650*/  MUFU.EX2 R158, R48 ;  /* 0x00000030009e7308 */ /* 0x0004a20000000800 */
[----:B-1----:R-:W-:Y:S05]  /*d660*/  LDSM.16.MT88.4 R52, [R135+0xd000] ;  /* 0x00d000008734783b */ /* 0x002fea0000004200 */
[----:B------:R-:W-:Y:S02]  /*d670*/  F2FP.BF16.PACK_AB R40, R164, R165 ;  /* 0x000000a5a428723e */ /* 0x000fe400000010ff */
[----:B------:R-:W-:Y:S02]  /*d680*/  F2FP.BF16.PACK_AB R41, R162, R163 ;  /* 0x000000a3a229723e */ /* 0x000fe400000010ff */
[----:B------:R1:W-:Y:S01]  /*d690*/  MUFU.EX2 R152, R56 ;  /* 0x0000003800987308 */ /* 0x0003e20000000800 */
[----:B-----5:R-:W-:Y:S01]  /*d6a0*/  F2FP.BF16.PACK_AB R42, R160, R161 ;  /* 0x000000a1a02a723e */ /* 0x020fe200000010ff */
[----:B--2---:R-:W-:Y:S08]  /*d6b0*/  LDSM.16.MT88.4 R44, [R217+0xd000] ;  /* 0x00d00000d92c783b */ /* 0x004ff00000004200 */
[----:B------:R-:W2:Y:S01]  /*d6c0*/  LDSM.16.MT88.4 R48, [R134+0xd000] ;  /* 0x00d000008630783b */ /* 0x000ea20000004200 */
[----:B------:R-:W-:Y:S01]  /*d6d0*/  F2FP.BF16.PACK_AB R43, R158, R159 ;  /* 0x0000009f9e2b723e */ /* 0x000fe200000010ff */
[--C-:B-1----:R-:W-:Y:S04]  /*d6e0*/  FFMA.FTZ R56, R64, c[0x0][0x23c], -R39.reuse ;  /* 0x00008f0040387a23 */ /* 0x102fe80000010827 */
[----:B------:R1:W-:Y:S02]  /*d6f0*/  MUFU.EX2 R155, R56 ;  /* 0x00000038009b7308 */ /* 0x0003e40000000800 */
        /* <DEDUP_REMOVED lines=16> */
[----:B-----5:R-:W-:Y:S03]  /*d800*/  FFMA.FTZ R44, R68, c[0x0][0x23c], -R39 ;  /* 0x00008f00442c7a23 */ /* 0x020fe60000010827 */
[--C-:B------:R-:W-:Y:S01]  /*d810*/  FFMA.FTZ R56, R71, c[0x0][0x23c], -R60.reuse ;  /* 0x00008f0047387a23 */ /* 0x100fe2000001083c */
[----:B------:R-:W-:Y:S03]  /*d820*/  HMMA.16816.F32.BF16 R32, R40, R58, R32 ;  /* 0x0000003a2820723c */ /* 0x000fe60000041820 */
[----:B------:R5:W5:Y:S01]  /*d830*/  MUFU.EX2 R149, R44 ;  /* 0x0000002c00957308 */ /* 0x000b620000000800 */
[----:B---3--:R-:W-:Y:S02]  /*d840*/  FFMA.FTZ R61, R2, R246, R61 ;  /* 0x000000f6023d7223 */ /* 0x008fe4000001003d */
[--C-:B------:R-:W-:Y:S01]  /*d850*/  FFMA.FTZ R2, R96, c[0x0][0x23c], -R39.reuse ;  /* 0x00008f0060027a23 */ /* 0x100fe20000010827 */
[----:B--2---:R-:W2:Y:S01]  /*d860*/  LDSM.16.MT88.4 R48, [R134+0xd800] ;  /* 0x00d800008630783b */ /* 0x004ea20000004200 */
[----:B------:R-:W-:Y:S04]  /*d870*/  F2FP.BF16.PACK_AB R40, R156, R157 ;  /* 0x0000009d9c28723e */ /* 0x000fe800000010ff */
[----:B------:R-:W-:Y:S01]  /*d880*/  F2FP.BF16.PACK_AB R43, R150, R151 ;  /* 0x00000097962b723e */ /* 0x000fe200000010ff */
[----:B------:R3:W-:Y:S01]  /*d890*/  MUFU.EX2 R146, R56 ;  /* 0x0000003800927308 */ /* 0x0007e20000000800 */
[----:B------:R-:W-:Y:S02]  /*d8a0*/  F2FP.BF16.PACK_AB R41, R152, R154 ;  /* 0x0000009a9829723e */ /* 0x000fe400000010ff */
[----:B------:R-:W-:Y:S01]  /*d8b0*/  F2FP.BF16.PACK_AB R42, R153, R155 ;  /* 0x0000009b992a723e */ /* 0x000fe200000010ff */
[--C-:B-1----:R-:W-:Y:S06]  /*d8c0*/  FFMA.FTZ R52, R70, c[0x0][0x23c], -R60.reuse ;  /* 0x00008f0046347a23 */ /* 0x102fec000001083c */
[----:B------:R1:W-:Y:S01]  /*d8d0*/  MUFU.EX2 R147, R52 ;  /* 0x0000003400937308 */ /* 0x0003e20000000800 */
[----:B-----5:R-:W5:Y:S01]  /*d8e0*/  LDSM.16.MT88.4 R44, [R217+0xd800] ;  /* 0x00d80000d92c783b */ /* 0x020f620000004200 */
[--C-:B---3--:R-:W-:Y:S08]  /*d8f0*/  FFMA.FTZ R56, R72, c[0x0][0x23c], -R39.reuse ;  /* 0x00008f0048387a23 */ /* 0x108ff00000010827 */
[----:B------:R3:W-:Y:S01]  /*d900*/  MUFU.EX2 R145, R56 ;  /* 0x0000003800917308 */ /* 0x0007e20000000800 */
[C---:B--2---:R-:W-:Y:S01]  /*d910*/  HMMA.16816.F32.BF16 R4, R40.reuse, R48, R4 ;  /* 0x000000302804723c */ /* 0x044fe20000041804 */
[----:B-1----:R-:W1:Y:S06]  /*d920*/  LDSM.16.MT88.4 R52, [R135+0xd800] ;  /* 0x00d800008734783b */ /* 0x002e6c0000004200 */
[--C-:B------:R-:W-:Y:S01]  /*d930*/  FFMA.FTZ R48, R73, c[0x0][0x23c], -R39.reuse ;  /* 0x00008f0049307a23 */ /* 0x100fe20000010827 */
[C---:B------:R-:W-:Y:S03]  /*d940*/  HMMA.16816.F32.BF16 R8, R40.reuse, R50, R8 ;  /* 0x000000322808723c */ /* 0x040fe60000041808 */
[----:B------:R2:W-:Y:S01]  /*d950*/  MUFU.EX2 R144, R48 ;  /* 0x0000003000907308 */ /* 0x0005e20000000800 */
[----:B---3--:R-:W3:Y:S04]  /*d960*/  LDSM.16.MT88.4 R56, [R216+0xd800] ;  /* 0x00d80000d838783b */ /* 0x008ee80000004200 */
        /* <DEDUP_REMOVED lines=11> */
[C---:B---3--:R-:W-:Y:S04]  /*da20*/  HMMA.16816.F32.BF16 R28, R40.reuse, R56, R28 ;  /* 0x00000038281c723c */ /* 0x048fe8000004181c */
        /* <DEDUP_REMOVED lines=9> */
[----:B-1----:R-:W-:Y:S08]  /*dac0*/  FFMA.FTZ R52, R79, c[0x0][0x23c], -R60 ;  /* 0x00008f004f347a23 */ /* 0x002ff0000001083c */
[----:B------:R1:W-:Y:S01]  /*dad0*/  MUFU.EX2 R138, R52 ;  /* 0x00000034008a7308 */ /* 0x0003e20000000800 */
[--C-:B--2---:R-:W-:Y:S01]  /*dae0*/  FFMA.FTZ R48, R77, c[0x0][0x23c], -R39.reuse ;  /* 0x00008f004d307a23 */ /* 0x104fe20000010827 */
[C---:B-----5:R-:W-:Y:S08]  /*daf0*/  HMMA.16816.F32.BF16 R4, R40.reuse, R44, R4 ;  /* 0x0000002c2804723c */ /* 0x060ff00000041804 */
[----:B------:R2:W5:Y:S01]  /*db00*/  MUFU.EX2 R140, R48 ;  /* 0x00000030008c7308 */ /* 0x0005620000000800 */
[----:B------:R-:W-:Y:S01]  /*db10*/  FFMA.FTZ R44, R81, c[0x0][0x23c], -R39 ;  /* 0x00008f00512c7a23 */ /* 0x000fe20000010827 */
[----:B---3--:R-:W-:Y:S01]  /*db20*/  LDSM.16.MT88.4 R56, [R216+0xe000] ;  /* 0x00e00000d838783b */ /* 0x008fe20000004200 */
[C---:B------:R-:W-:Y:S07]  /*db30*/  HMMA.16816.F32.BF16 R8, R40.reuse, R46, R8 ;  /* 0x0000002e2808723c */ /* 0x040fee0000041808 */
[----:B------:R3:W3:Y:S01]  /*db40*/  MUFU.EX2 R136, R44 ;  /* 0x0000002c00887308 */ /* 0x0006e20000000800 */
[----:B----4-:R-:W-:Y:S04]  /*db50*/  FFMA.FTZ R0, R0, R62, R211 ;  /* 0x0000003e00007223 */ /* 0x010fe800000100d3 */
[----:B------:R-:W-:Y:S01]  /*db60*/  FADD.FTZ R62, R245, R61 ;  /* 0x0000003df53e7221 */ /* 0x000fe20000010000 */
[----:B-1----:R-:W-:Y:S01]  /*db70*/  LDSM.16.MT88.4 R52, [R135+0xe000] ;  /* 0x00e000008734783b */ /* 0x002fe20000004200 */
[----:B------:R-:W-:Y:S02]  /*db80*/  FADD.FTZ R61, R244, R0 ;  /* 0x00000000f43d7221 */ /* 0x000fe40000010000 */
[--C-:B------:R-:W-:Y:S04]  /*db90*/  FFMA.FTZ R0, R104, c[0x0][0x23c], -R39.reuse ;  /* 0x00008f0068007a23 */ /* 0x100fe80000010827 */
[----:B------:R1:W-:Y:S01]  /*dba0*/  MUFU.EX2 R81, R0 ;  /* 0x0000000000517308 */ /* 0x0003e20000000800 */
[----:B--2---:R-:W2:Y:S01]  /*dbb0*/  LDSM.16.MT88.4 R48, [R217+0xe000] ;  /* 0x00e00000d930783b */ /* 0x004ea20000004200 */
[--C-:B---3--:R-:W-:Y:S08]  /*dbc0*/  FFMA.FTZ R44, R82, c[0x0][0x23c], -R60.reuse ;  /* 0x00008f00522c7a23 */ /* 0x108ff0000001083c */
[----:B------:R3:W-:Y:S01]  /*dbd0*/  MUFU.EX2 R133, R44 ;  /* 0x0000002c00857308 */ /* 0x0007e20000000800 */
[--C-:B-1----:R-:W-:Y:S09]  /*dbe0*/  FFMA.FTZ R0, R105, c[0x0][0x23c], -R39.reuse ;  /* 0x00008f0069007a23 */ /* 0x102ff20000010827 */
[----:B------:R1:W-:Y:S01]  /*dbf0*/  MUFU.EX2 R80, R0 ;  /* 0x0000000000507308 */ /* 0x0003e20000000800 */
[--C-:B---3--:R-:W-:Y:S01]  /*dc00*/  FFMA.FTZ R44, R83, c[0x0][0x23c], -R60.reuse ;  /* 0x00008f00532c7a23 */ /* 0x108fe2000001083c */
[C---:B--2---:R-:W-:Y:S08]  /*dc10*/  HMMA.16816.F32.BF16 R12, R40.reuse, R48, R12 ;  /* 0x00000030280c723c */ /* 0x044ff0000004180c */
[----:B------:R2:W3:Y:S01]  /*dc20*/  MUFU.EX2 R132, R44 ;  /* 0x0000002c00847308 */ /* 0x0004e20000000800 */
[--C-:B------:R-:W-:Y:S01]  /*dc30*/  FFMA.FTZ R48, R84, c[0x0][0x23c], -R39.reuse ;  /* 0x00008f0054307a23 */ /* 0x100fe20000010827 */
[C---:B------:R-:W-:Y:S08]  /*dc40*/  HMMA.16816.F32.BF16 R16, R40.reuse, R50, R16 ;  /* 0x000000322810723c */ /* 0x040ff00000041810 */
[----:B------:R4:W-:Y:S01]  /*dc50*/  MUFU.EX2 R131, R48 ;  /* 0x0000003000837308 */ /* 0x0009e20000000800 */
[--C-:B-1----:R-:W-:Y:S01]  /*dc60*/  FFMA.FTZ R0, R106, c[0x0][0x23c], -R60.reuse ;  /* 0x00008f006a007a23 */ /* 0x102fe2000001083c */
[C---:B------:R-:W-:Y:S08]  /*dc70*/  HMMA.16816.F32.BF16 R20, R40.reuse, R52, R20 ;  /* 0x000000342814723c */ /* 0x040ff00000041814 */
[----:B------:R1:W-:Y:S01]  /*dc80*/  MUFU.EX2 R79, R0 ;  /* 0x00000000004f7308 */ /* 0x0003e20000000800 */
[--C-:B------:R-:W-:Y:S01]  /*dc90*/  FFMA.FTZ R52, R86, c[0x0][0x23c], -R60.reuse ;  /* 0x00008f0056347a23 */ /* 0x100fe2000001083c */
[C---:B------:R-:W-:Y:S01]  /*dca0*/  HMMA.16816.F32.BF16 R24, R40.reuse, R54, R24 ;  /* 0x000000362818723c */ /* 0x040fe20000041818 */
[----:B--2---:R-:W2:Y:S07]  /*dcb0*/  LDSM.16.MT88.4 R44, [R134+0xe800] ;  /* 0x00e80000862c783b */ /* 0x004eae0000004200 */
[C---:B------:R-:W-:Y:S01]  /*dcc0*/  HMMA.16816.F32.BF16 R28, R40.reuse, R56, R28 ;  /* 0x00000038281c723c */ /* 0x040fe2000004181c */
[----:B------:R3:W-:Y:S03]  /*dcd0*/  MUFU.EX2 R127, R52 ;  /* 0x00000034007f7308 */ /* 0x0007e60000000800 */
[--C-:B----4-:R-:W-:Y:S03]  /*dce0*/  FFMA.FTZ R48, R85, c[0x0][0x23c], -R39.reuse ;  /* 0x00008f0055307a23 */ /* 0x110fe60000010827 */
[--C-:B------:R-:W-:Y:S01]  /*dcf0*/  FFMA.FTZ R56, R87, c[0x0][0x23c], -R60.reuse ;  /* 0x00008f0057387a23 */ /* 0x100fe2000001083c */
[----:B------:R-:W-:Y:S03]  /*dd00*/  HMMA.16816.F32.BF16 R32, R40, R58, R32 ;  /* 0x0000003a2820723c */ /* 0x000fe60000041820 */
[----:B------:R4:W4:Y:S01]  /*dd10*/  MUFU.EX2 R130, R48 ;  /* 0x0000003000827308 */ /* 0x0009220000000800 */
[--C-:B-1----:R-:W-:Y:S03]  /*dd20*/  FFMA.FTZ R0, R107, c[0x0][0x23c], -R60.reuse ;  /* 0x00008f006b007a23 */ /* 0x102fe6000001083c */
[----:B-----5:R-:W-:Y:S02]  /*dd30*/  F2FP.BF16.PACK_AB R40, R140, R141 ;  /* 0x0000008d8c28723e */ /* 0x020fe400000010ff */
[----:B------:R-:W-:Y:S03]  /*dd40*/  F2FP.BF16.PACK_AB R41, R138, R139 ;  /* 0x0000008b8a29723e */ /* 0x000fe600000010ff */
[----:B------:R-:W-:Y:S01]  /*dd50*/  F2FP.BF16.PACK_AB R42, R136, R137 ;  /* 0x00000089882a723e */ /* 0x000fe200000010ff */
[----:B------:R1:W5:Y:S01]  /*dd60*/  MUFU.EX2 R124, R56 ;  /* 0x00000038007c7308 */ /* 0x0003620000000800 */
[----:B---3--:R-:W-:Y:S01]  /*dd70*/  F2FP.BF16.PACK_AB R43, R132, R133 ;  /* 0x00000085842b723e */ /* 0x008fe200000010ff */
[----:B------:R-:W-:Y:S08]  /*dd80*/  LDSM.16.MT88.4 R52, [R135+0xe800] ;  /* 0x00e800008734783b */ /* 0x000ff00000004200 */
[----:B------:R3:W-:Y:S01]  /*dd90*/  MUFU.EX2 R78, R0 ;  /* 0x00000000004e7308 */ /* 0x0007e20000000800 */
[C---:B--2---:R-:W-:Y:S01]  /*dda0*/  HMMA.16816.F32.BF16 R4, R40.reuse, R44, R4 ;  /* 0x0000002c2804723c */ /* 0x044fe20000041804 */
[----:B----4-:R-:W2:Y:S06]  /*ddb0*/  LDSM.16.MT88.4 R48, [R217+0xe800] ;  /* 0x00e80000d930783b */ /* 0x010eac0000004200 */
[--C-:B------:R-:W-:Y:S01]  /*ddc0*/  FFMA.FTZ R44, R89, c[0x0][0x23c], -R39.reuse ;  /* 0x00008f00592c7a23 */ /* 0x100fe20000010827 */
[C---:B------:R-:W-:Y:S01]  /*ddd0*/  HMMA.16816.F32.BF16 R8, R40.reuse, R46, R8 ;  /* 0x0000002e2808723c */ /* 0x040fe20000041808 */
[----:B------:R4:W-:Y:S03]  /*dde0*/  MUFU.EX2 R89, R2 ;  /* 0x0000000200597308 */ /* 0x0009e60000000800 */
[--C-:B-1----:R-:W-:Y:S07]  /*ddf0*/  FFMA.FTZ R56, R88, c[0x0][0x23c], -R39.reuse ;  /* 0x00008f0058387a23 */ /* 0x102fee0000010827 */
[----:B------:R1:W-:Y:S01]  /*de00*/  MUFU.EX2 R125, R44 ;  /* 0x0000002c007d7308 */ /* 0x0003e20000000800 */
[--C-:B---3--:R-:W-:Y:S09]  /*de10*/  FFMA.FTZ R0, R108, c[0x0][0x23c], -R39.reuse ;  /* 0x00008f006c007a23 */ /* 0x108ff20000010827 */
[----:B------:R3:W3:Y:S01]  /*de20*/  MUFU.EX2 R126, R56 ;  /* 0x00000038007e7308 */ /* 0x0006e20000000800 */
[--C-:B----4-:R-:W-:Y:S09]  /*de30*/  FFMA.FTZ R2, R97, c[0x0][0x23c], -R39.reuse ;  /* 0x00008f0061027a23 */ /* 0x110ff20000010827 */
[----:B------:R4:W-:Y:S01]  /*de40*/  MUFU.EX2 R88, R2 ;  /* 0x0000000200587308 */ /* 0x0009e20000000800 */
[C---:B--2---:R-:W-:Y:S03]  /*de50*/  HMMA.16816.F32.BF16 R12, R40.reuse, R48, R12 ;  /* 0x00000030280c723c */ /* 0x044fe6000004180c */
[--C-:B-1----:R-:W-:Y:S04]  /*de60*/  FFMA.FTZ R44, R90, c[0x0][0x23c], -R60.reuse ;  /* 0x00008f005a2c7a23 */ /* 0x102fe8000001083c */
[--C-:B------:R-:W-:Y:S01]  /*de70*/  FFMA.FTZ R48, R91, c[0x0][0x23c], -R60.reuse ;  /* 0x00008f005b307a23 */ /* 0x100fe2000001083c */
[C---:B------:R-:W-:Y:S01]  /*de80*/  HMMA.16816.F32.BF16 R16, R40.reuse, R50, R16 ;  /* 0x000000322810723c */ /* 0x040fe20000041810 */
[----:B------:R1:W-:Y:S01]  /*de90*/  MUFU.EX2 R120, R44 ;  /* 0x0000002c00787308 */ /* 0x0003e20000000800 */
[----:B---3--:R-:W2:Y:S06]  /*dea0*/  LDSM.16.MT88.4 R56, [R216+0xe800] ;  /* 0x00e80000d838783b */ /* 0x008eac0000004200 */
[C---:B------:R-:W-:Y:S03]  /*deb0*/  HMMA.16816.F32.BF16 R20, R40.reuse, R52, R20 ;  /* 0x000000342814723c */ /* 0x040fe60000041814 */
[----:B------:R3:W2:Y:S01]  /*dec0*/  MUFU.EX2 R119, R48 ;  /* 0x0000003000777308 */ /* 0x0006a20000000800 */
[--C-:B----4-:R-:W-:Y:S04]  /*ded0*/  FFMA.FTZ R2, R98, c[0x0][0x23c], -R60.reuse ;  /* 0x00008f0062027a23 */ /* 0x110fe8000001083c */
[C---:B------:R-:W-:Y:S04]  /*dee0*/  HMMA.16816.F32.BF16 R24, R40.reuse, R54, R24 ;  /* 0x000000362818723c */ /* 0x040fe80000041818 */
[--C-:B------:R-:W-:Y:S01]  /*def0*/  FFMA.FTZ R52, R93, c[0x0][0x23c], -R39.reuse ;  /* 0x00008f005d347a23 */ /* 0x100fe20000010827 */
[----:B------:R4:W-:Y:S01]  /*df00*/  MUFU.EX2 R87, R2 ;  /* 0x0000000200577308 */ /* 0x0009e20000000800 */
[----:B-1----:R-:W1:Y:S09]  /*df10*/  LDSM.16.MT88.4 R44, [R134+0xf000] ;  /* 0x00f00000862c783b */ /* 0x002e720000004200 */
[----:B------:R5:W-:Y:S01]  /*df20*/  MUFU.EX2 R93, R52 ;  /* 0x00000034005d7308 */ /* 0x000be20000000800 */
[--C-:B---3--:R-:W-:Y:S09]  /*df30*/  FFMA.FTZ R48, R92, c[0x0][0x23c], -R39.reuse ;  /* 0x00008f005c307a23 */ /* 0x108ff20000010827 */
[----:B------:R3:W1:Y:S01]  /*df40*/  MUFU.EX2 R92, R48 ;  /* 0x00000030005c7308 */ /* 0x0006620000000800 */
[C---:B--2---:R-:W-:Y:S03]  /*df50*/  HMMA.16816.F32.BF16 R28, R40.reuse, R56, R28 ;  /* 0x00000038281c723c */ /* 0x044fe6000004181c */
[--C-:B----4-:R-:W-:Y:S04]  /*df60*/  FFMA.FTZ R2, R99, c[0x0][0x23c], -R60.reuse ;  /* 0x00008f0063027a23 */ /* 0x110fe8000001083c */
[--C-:B------:R-:W-:Y:S01]  /*df70*/  FFMA.FTZ R56, R95, c[0x0][0x23c], -R60.reuse ;  /* 0x00008f005f387a23 */ /* 0x100fe2000001083c */
[----:B------:R-:W-:Y:S01]  /*df80*/  HMMA.16816.F32.BF16 R32, R40, R58, R32 ;  /* 0x0000003a2820723c */ /* 0x000fe20000041820 */
[----:B------:R2:W-:Y:S03]  /*df90*/  MUFU.EX2 R86, R2 ;  /* 0x0000000200567308 */ /* 0x0005e60000000800 */
[--C-:B-----5:R-:W-:Y:S03]  /*dfa0*/  FFMA.FTZ R52, R94, c[0x0][0x23c], -R60.reuse ;  /* 0x00008f005e347a23 */ /* 0x120fe6000001083c */
[----:B------:R-:W-:Y:S02]  /*dfb0*/  F2FP.BF16.PACK_AB R40, R130, R131 ;  /* 0x000000838228723e */ /* 0x000fe400000010ff */
[----:B------:R-:W-:Y:S02]  /*dfc0*/  F2FP.BF16.PACK_AB R41, R124, R127 ;  /* 0x0000007f7c29723e */ /* 0x000fe400000010ff */
[----:B------:R4:W-:Y:S01]  /*dfd0*/  MUFU.EX2 R91, R52 ;  /* 0x00000034005b7308 */ /* 0x0009e20000000800 */
[----:B------:R-:W-:Y:S01]  /*dfe0*/  F2FP.BF16.PACK_AB R42, R125, R126 ;  /* 0x0000007e7d2a723e */ /* 0x000fe200000010ff */
[----:B---3--:R-:W3:Y:S01]  /*dff0*/  LDSM.16.MT88.4 R48, [R217+0xf000] ;  /* 0x00f00000d930783b */ /* 0x008ee20000004200 */
[----:B------:R-:W-:Y:S07]  /*e000*/  F2FP.BF16.PACK_AB R43, R119, R120 ;  /* 0x00000078772b723e */ /* 0x000fee00000010ff */
[C---:B-1----:R-:W-:Y:S01]  /*e010*/  HMMA.16816.F32.BF16 R4, R40.reuse, R44, R4 ;  /* 0x0000002c2804723c */ /* 0x042fe20000041804 */
[----:B------:R1:W5:Y:S02]  /*e020*/  MUFU.EX2 R90, R56 ;  /* 0x00000038005a7308 */ /* 0x0003640000000800 */
[--C-:B--2---:R-:W-:Y:S05]  /*e030*/  FFMA.FTZ R2, R100, c[0x0][0x23c], -R39.reuse ;  /* 0x00008f0064027a23 */ /* 0x104fea0000010827 */
[C---:B------:R-:W-:Y:S01]  /*e040*/  HMMA.16816.F32.BF16 R8, R40.reuse, R46, R8 ;  /* 0x0000002e2808723c */ /* 0x040fe20000041808 */
[----:B------:R-:W-:Y:S02]  /*e050*/  LDSM.16.MT88.4 R44, [R134+0xf800] ;  /* 0x00f80000862c783b */ /* 0x000fe40000004200 */
[----:B------:R2:W-:Y:S06]  /*e060*/  MUFU.EX2 R84, R2 ;  /* 0x0000000200547308 */ /* 0x0005ec0000000800 */
[----:B----4-:R-:W4:Y:S04]  /*e070*/  LDSM.16.MT88.4 R52, [R135+0xf000] ;  /* 0x00f000008734783b */ /* 0x010f280000004200 */
[----:B------:R5:W-:Y:S04]  /*e080*/  MUFU.EX2 R77, R0 ;  /* 0x00000000004d7308 */ /* 0x000be80000000800 */
[----:B-1----:R-:W1:Y:S01]  /*e090*/  LDSM.16.MT88.4 R56, [R216+0xf000] ;  /* 0x00f00000d838783b */ /* 0x002e620000004200 */
[C---:B---3--:R-:W-:Y:S03]  /*e0a0*/  HMMA.16816.F32.BF16 R12, R40.reuse, R48, R12 ;  /* 0x00000030280c723c */ /* 0x048fe6000004180c */
[--C-:B--2---:R-:W-:Y:S04]  /*e0b0*/  FFMA.FTZ R2, R101, c[0x0][0x23c], -R39.reuse ;  /* 0x00008f0065027a23 */ /* 0x104fe80000010827 */
[----:B------:R2:W3:Y:S01]  /*e0c0*/  MUFU.EX2 R85, R2 ;  /* 0x0000000200557308 */ /* 0x0004e20000000800 */
[C---:B------:R-:W-:Y:S01]  /*e0d0*/  HMMA.16816.F32.BF16 R16, R40.reuse, R50, R16 ;  /* 0x000000322810723c */ /* 0x040fe20000041810 */
[----:B------:R-:W3:Y:S03]  /*e0e0*/  LDSM.16.MT88.4 R48, [R217+0xf800] ;  /* 0x00f80000d930783b */ /* 0x000ee60000004200 */
[----:B-----5:R-:W-:Y:S05]  /*e0f0*/  FFMA.FTZ R0, R109, c[0x0][0x23c], -R39 ;  /* 0x00008f006d007a23 */ /* 0x020fea0000010827 */
[----:B------:R5:W-:Y:S01]  /*e100*/  MUFU.EX2 R76, R0 ;  /* 0x00000000004c7308 */ /* 0x000be20000000800 */
[C---:B----4-:R-:W-:Y:S03]  /*e110*/  HMMA.16816.F32.BF16 R20, R40.reuse, R52, R20 ;  /* 0x000000342814723c */ /* 0x050fe60000041814 */
[--C-:B--2---:R-:W-:Y:S05]  /*e120*/  FFMA.FTZ R2, R102, c[0x0][0x23c], -R60.reuse ;  /* 0x00008f0066027a23 */ /* 0x104fea000001083c */
[C---:B------:R-:W-:Y:S01]  /*e130*/  HMMA.16816.F32.BF16 R24, R40.reuse, R54, R24 ;  /* 0x000000362818723c */ /* 0x040fe20000041818 */
[----:B------:R-:W2:Y:S01]  /*e140*/  LDSM.16.MT88.4 R52, [R135+0xf800] ;  /* 0x00f800008734783b */ /* 0x000ea20000004200 */
[----:B------:R4:W-:Y:S06]  /*e150*/  MUFU.EX2 R83, R2 ;  /* 0x0000000200537308 */ /* 0x0009ec0000000800 */
[C---:B-1----:R-:W-:Y:S04]  /*e160*/  HMMA.16816.F32.BF16 R28, R40.reuse, R56, R28 ;  /* 0x00000038281c723c */ /* 0x042fe8000004181c */
[--C-:B-----5:R-:W-:Y:S04]  /*e170*/  FFMA.FTZ R0, R110, c[0x0][0x23c], -R60.reuse ;  /* 0x00008f006e007a23 */ /* 0x120fe8000001083c */
[----:B------:R-:W-:Y:S01]  /*e180*/  HMMA.16816.F32.BF16 R32, R40, R58, R32 ;  /* 0x0000003a2820723c */ /* 0x000fe20000041820 */
[----:B------:R-:W1:Y:S01]  /*e190*/  LDSM.16.MT88.4 R56, [R216+0xf800] ;  /* 0x00f80000d838783b */ /* 0x000e620000004200 */
[----:B------:R5:W-:Y:S05]  /*e1a0*/  MUFU.EX2 R75, R0 ;  /* 0x00000000004b7308 */ /* 0x000bea0000000800 */
[----:B------:R-:W-:Y:S02]  /*e1b0*/  F2FP.BF16.PACK_AB R40, R93, R92 ;  /* 0x0000005c5d28723e */ /* 0x000fe400000010ff */
[----:B------:R-:W-:Y:S03]  /*e1c0*/  F2FP.BF16.PACK_AB R41, R90, R91 ;  /* 0x0000005b5a29723e */ /* 0x000fe600000010ff */
[----:B------:R-:W-:Y:S01]  /*e1d0*/  F2FP.BF16.PACK_AB R42, R88, R89 ;  /* 0x00000059582a723e */ /* 0x000fe200000010ff */
[----:B----4-:R-:W-:Y:S01]  /*e1e0*/  FFMA.FTZ R2, R103, c[0x0][0x23c], -R60 ;  /* 0x00008f0067027a23 */ /* 0x010fe2000001083c */
[----:B------:R-:W-:Y:S03]  /*e1f0*/  F2FP.BF16.PACK_AB R43, R86, R87 ;  /* 0x00000057562b723e */ /* 0x000fe600000010ff */
[----:B------:R4:W1:Y:S04]  /*e200*/  MUFU.EX2 R82, R2 ;  /* 0x0000000200527308 */ /* 0x0008680000000800 */
[C---:B------:R-:W-:Y:S03]  /*e210*/  HMMA.16816.F32.BF16 R4, R40.reuse, R44, R4 ;  /* 0x0000002c2804723c */ /* 0x040fe60000041804 */
[----:B-----5:R-:W-:Y:S05]  /*e220*/  FADD.FTZ R0, R242, R61 ;  /* 0x0000003df2007221 */ /* 0x020fea0000010000 */
[C---:B------:R-:W-:Y:S01]  /*e230*/  HMMA.16816.F32.BF16 R8, R40.reuse, R46, R8 ;  /* 0x0000002e2808723c */ /* 0x040fe20000041808 */
[----:B------:R-:W5:Y:S07]  /*e240*/  LDSM.16.MT88.4 R44, [R134+0x10000] ;  /* 0x01000000862c783b */ /* 0x000f6e0000004200 */
[C---:B---3--:R-:W-:Y:S04]  /*e250*/  HMMA.16816.F32.BF16 R12, R40.reuse, R48, R12 ;  /* 0x00000030280c723c */ /* 0x048fe8000004180c */
[----:B----4-:R-:W-:Y:S04]  /*e260*/  FADD.FTZ R2, R243, R62 ;  /* 0x0000003ef3027221 */ /* 0x010fe80000010000 */
[C---:B------:R-:W-:Y:S01]  /*e270*/  HMMA.16816.F32.BF16 R16, R40.reuse, R50, R16 ;  /* 0x000000322810723c */ /* 0x040fe20000041810 */
[----:B------:R-:W3:Y:S07]  /*e280*/  LDSM.16.MT88.4 R48, [R217+0x10000] ;  /* 0x01000000d930783b */ /* 0x000eee0000004200 */
[C---:B--2---:R-:W-:Y:S08]  /*e290*/  HMMA.16816.F32.BF16 R20, R40.reuse, R52, R20 ;  /* 0x000000342814723c */ /* 0x044ff00000041814 */
[C---:B------:R-:W-:Y:S01]  /*e2a0*/  HMMA.16816.F32.BF16 R24, R40.reuse, R54, R24 ;  /* 0x000000362818723c */ /* 0x040fe20000041818 */
[----:B------:R-:W2:Y:S07]  /*e2b0*/  LDSM.16.MT88.4 R52, [R135+0x10000] ;  /* 0x010000008734783b */ /* 0x000eae0000004200 */
[C---:B-1----:R-:W-:Y:S07]  /*e2c0*/  HMMA.16816.F32.BF16 R28, R40.reuse, R56, R28 ;  /* 0x00000038281c723c */ /* 0x042fee000004181c */
[----:B------:R-:W-:Y:S01]  /*e2d0*/  FADD.FTZ R56, R214, R0 ;  /* 0x00000000d6387221 */ /* 0x000fe20000010000 */
[----:B------:R-:W-:Y:S04]  /*e2e0*/  HMMA.16816.F32.BF16 R32, R40, R58, R32 ;  /* 0x0000003a2820723c */ /* 0x000fe80000041820 */
[--C-:B------:R-:W-:Y:S02]  /*e2f0*/  FFMA.FTZ R0, R112, c[0x0][0x23c], -R39.reuse ;  /* 0x00008f0070007a23 */ /* 0x100fe40000010827 */
[----:B------:R-:W-:Y:S01]  /*e300*/  FADD.FTZ R57, R215, R2 ;  /* 0x00000002d7397221 */ /* 0x000fe20000010000 */
[----:B------:R-:W-:Y:S01]  /*e310*/  F2FP.BF16.PACK_AB R40, R85, R84 ;  /* 0x000000545528723e */ /* 0x000fe200000010ff */
[--C-:B------:R-:W-:Y:S01]  /*e320*/  FFMA.FTZ R2, R111, c[0x0][0x23c], -R60.reuse ;  /* 0x00008f006f027a23 */ /* 0x100fe2000001083c */
[----:B------:R1:W-:Y:S03]  /*e330*/  MUFU.EX2 R74, R0 ;  /* 0x00000000004a7308 */ /* 0x0003e60000000800 */
[----:B------:R-:W-:Y:S02]  /*e340*/  F2FP.BF16.PACK_AB R41, R82, R83 ;  /* 0x000000535229723e */ /* 0x000fe400000010ff */
[----:B------:R-:W-:Y:S02]  /*e350*/  F2FP.BF16.PACK_AB R42, R80, R81 ;  /* 0x00000051502a723e */ /* 0x000fe400000010ff */
[----:B------:R-:W-:Y:S03]  /*e360*/  F2FP.BF16.PACK_AB R43, R78, R79 ;  /* 0x0000004f4e2b723e */ /* 0x000fe600000010ff */
[----:B------:R4:W2:Y:S04]  /*e370*/  MUFU.EX2 R73, R2 ;  /* 0x0000000200497308 */ /* 0x0008a80000000800 */
[C---:B-----5:R-:W-:Y:S08]  /*e380*/  HMMA.16816.F32.BF16 R4, R40.reuse, R44, R4 ;  /* 0x0000002c2804723c */ /* 0x060ff00000041804 */
[C---:B------:R-:W-:Y:S01]  /*e390*/  HMMA.16816.F32.BF16 R8, R40.reuse, R46, R8 ;  /* 0x0000002e2808723c */ /* 0x040fe20000041808 */
[----:B------:R-:W5:Y:S03]  /*e3a0*/  LDSM.16.MT88.4 R44, [R216+0x10000] ;  /* 0x01000000d82c783b */ /* 0x000f660000004200 */
[----:B-1----:R-:W-:Y:S04]  /*e3b0*/  FFMA.FTZ R0, R113, c[0x0][0x23c], -R39 ;  /* 0x00008f0071007a23 */ /* 0x002fe80000010827 */
[C---:B---3--:R-:W-:Y:S01]  /*e3c0*/  HMMA.16816.F32.BF16 R12, R40.reuse, R48, R12 ;  /* 0x00000030280c723c */ /* 0x048fe2000004180c */
[----:B------:R1:W3:Y:S03]  /*e3d0*/  MUFU.EX2 R72, R0 ;  /* 0x0000000000487308 */ /* 0x0002e60000000800 */
[----:B----4-:R-:W-:Y:S02]  /*e3e0*/  FADD.FTZ R2, R213, R57 ;  /* 0x00000039d5027221 */ /* 0x010fe40000010000 */
[--C-:B------:R-:W-:Y:S02]  /*e3f0*/  FFMA.FTZ R57, R114, c[0x0][0x23c], -R60.reuse ;  /* 0x00008f0072397a23 */ /* 0x100fe4000001083c */
[----:B------:R-:W-:Y:S01]  /*e400*/  FFMA.FTZ R49, R115, c[0x0][0x23c], -R60 ;  /* 0x00008f0073317a23 */ /* 0x000fe2000001083c */
[C---:B------:R-:W-:Y:S02]  /*e410*/  HMMA.16816.F32.BF16 R16, R40.reuse, R50, R16 ;  /* 0x000000322810723c */ /* 0x040fe40000041810 */
[----:B------:R-:W-:Y:S06]  /*e420*/  MUFU.EX2 R71, R57 ;  /* 0x0000003900477308 */ /* 0x000fec0000000800 */
[C---:B--2---:R-:W-:Y:S04]  /*e430*/  HMMA.16816.F32.BF16 R20, R40.reuse, R52, R20 ;  /* 0x000000342814723c */ /* 0x044fe80000041814 */
[----:B------:R2:W4:Y:S03]  /*e440*/  MUFU.EX2 R70, R49 ;  /* 0x0000003100467308 */ /* 0x0005260000000800 */
[--C-:B------:R-:W-:Y:S01]  /*e450*/  FFMA.FTZ R52, R116, c[0x0][0x23c], -R39.reuse ;  /* 0x00008f0074347a23 */ /* 0x100fe20000010827 */
[C---:B------:R-:W-:Y:S04]  /*e460*/  HMMA.16816.F32.BF16 R24, R40.reuse, R54, R24 ;  /* 0x000000362818723c */ /* 0x040fe80000041818 */
[----:B-1----:R-:W-:Y:S02]  /*e470*/  FADD.FTZ R0, R207, R56 ;  /* 0x00000038cf007221 */ /* 0x002fe40000010000 */
[----:B------:R-:W-:Y:S01]  /*e480*/  FADD.FTZ R56, R212, R2 ;  /* 0x00000002d4387221 */ /* 0x000fe20000010000 */
[----:B------:R1:W-:Y:S01]  /*e490*/  MUFU.EX2 R69, R52 ;  /* 0x0000003400457308 */ /* 0x0003e20000000800 */
[----:B------:R-:W-:Y:S01]  /*e4a0*/  FADD.FTZ R2, R206, R0 ;  /* 0x00000000ce027221 */ /* 0x000fe20000010000 */
[C---:B-----5:R-:W-:Y:S03]  /*e4b0*/  HMMA.16816.F32.BF16 R28, R40.reuse, R44, R28 ;  /* 0x0000002c281c723c */ /* 0x060fe6000004181c */
[----:B------:R-:W-:Y:S02]  /*e4c0*/  FADD.FTZ R0, R205, R56 ;  /* 0x00000038cd007221 */ /* 0x000fe40000010000 */
[----:B------:R-:W-:Y:S02]  /*e4d0*/  FADD.FTZ R2, R204, R2 ;  /* 0x00000002cc027221 */ /* 0x000fe40000010000 */
[----:B------:R-:W-:Y:S01]  /*e4e0*/  FADD.FTZ R48, R202, R0 ;  /* 0x00000000ca307221 */ /* 0x000fe20000010000 */
[----:B------:R-:W-:Y:S04]  /*e4f0*/  HMMA.16816.F32.BF16 R32, R40, R46, R32 ;  /* 0x0000002e2820723c */ /* 0x000fe80000041820 */
[----:B------:R-:W-:Y:S02]  /*e500*/  FADD.FTZ R0, R203, R2 ;  /* 0x00000002cb007221 */ /* 0x000fe40000010000 */
[----:B------:R-:W-:Y:S01]  /*e510*/  FADD.FTZ R2, R201, R48 ;  /* 0x00000030c9027221 */ /* 0x000fe20000010000 */
[----:B------:R-:W-:Y:S01]  /*e520*/  F2FP.BF16.PACK_AB R40, R76, R77 ;  /* 0x0000004d4c28723e */ /* 0x000fe200000010ff */
[----:B------:R-:W-:Y:S01]  /*e530*/  FFMA.FTZ R44, R118, c[0x0][0x23c], -R60 ;  /* 0x00008f00762c7a23 */ /* 0x000fe2000001083c */
[----:B--2---:R-:W2:Y:S03]  /*e540*/  LDSM.16.MT88.4 R48, [R134+0x10800] ;  /* 0x010800008630783b */ /* 0x004ea60000004200 */
[----:B------:R-:W-:Y:S01]  /*e550*/  FADD.FTZ R2, R199, R2 ;  /* 0x00000002c7027221 */ /* 0x000fe20000010000 */
[----:B------:R5:W-:Y:S01]  /*e560*/  MUFU.EX2 R67, R44 ;  /* 0x0000002c00437308 */ /* 0x000be20000000800 */
[----:B------:R-:W-:Y:S01]  /*e570*/  FADD.FTZ R0, R200, R0 ;  /* 0x00000000c8007221 */ /* 0x000fe20000010000 */
[----:B------:R-:W-:Y:S01]  /*e580*/  F2FP.BF16.PACK_AB R41, R73, R75 ;  /* 0x0000004b4929723e */ /* 0x000fe200000010ff */
[----:B------:R-:W-:Y:S01]  /*e590*/  FADD.FTZ R2, R197, R2 ;  /* 0x00000002c5027221 */ /* 0x000fe20000010000 */
[----:B---3--:R-:W-:Y:S01]  /*e5a0*/  F2FP.BF16.PACK_AB R42, R72, R74 ;  /* 0x0000004a482a723e */ /* 0x008fe200000010ff */
[----:B------:R-:W-:Y:S01]  /*e5b0*/  FADD.FTZ R0, R198, R0 ;  /* 0x00000000c6007221 */ /* 0x000fe20000010000 */
[----:B----4-:R-:W-:Y:S01]  /*e5c0*/  F2FP.BF16.PACK_AB R43, R70, R71 ;  /* 0x00000047462b723e */ /* 0x010fe200000010ff */
[----:B-1----:R-:W-:Y:S02]  /*e5d0*/  FADD.FTZ R52, R195, R2 ;  /* 0x00000002c3347221 */ /* 0x002fe40000010000 */
[----:B------:R-:W-:Y:S02]  /*e5e0*/  FFMA.FTZ R2, R117, c[0x0][0x23c], -R39 ;  /* 0x00008f0075027a23 */ /* 0x000fe40000010827 */
[----:B------:R-:W-:Y:S02]  /*e5f0*/  FADD.FTZ R56, R188, R52 ;  /* 0x00000034bc387221 */ /* 0x000fe40000010000 */
[----:B------:R-:W-:Y:S01]  /*e600*/  FADD.FTZ R0, R196, R0 ;  /* 0x00000000c4007221 */ /* 0x000fe20000010000 */
[----:B------:R1:W3:Y:S01]  /*e610*/  MUFU.EX2 R68, R2 ;  /* 0x0000000200447308 */ /* 0x0002e20000000800 */
[----:B------:R-:W4:Y:S02]  /*e620*/  LDSM.16.MT88.4 R52, [R217+0x10800] ;  /* 0x01080000d934783b */ /* 0x000f240000004200 */
[----:B------:R-:W-:Y:S04]  /*e630*/  FADD.FTZ R0, R190, R0 ;  /* 0x00000000be007221 */ /* 0x000fe80000010000 */
[----:B------:R-:W-:Y:S02]  /*e640*/  FADD.FTZ R0, R187, R0 ;  /* 0x00000000bb007221 */ /* 0x000fe40000010000 */
[----:B-----5:R-:W5:Y:S02]  /*e650*/  LDSM.16.MT88.4 R44, [R135+0x10800] ;  /* 0x01080000872c783b */ /* 0x020f640000004200 */
[----:B------:R-:W-:Y:S01]  /*e660*/  FADD.FTZ R0, R186, R0 ;  /* 0x00000000ba007221 */ /* 0x000fe20000010000 */
[C---:B--2---:R-:W-:Y:S03]  /*e670*/  HMMA.16816.F32.BF16 R4, R40.reuse, R48, R4 ;  /* 0x000000302804723c */ /* 0x044fe60000041804 */
[----:B-1----:R-:W-:Y:S02]  /*e680*/  FADD.FTZ R2, R189, R56 ;  /* 0x00000038bd027221 */ /* 0x002fe40000010000 */
[----:B------:R-:W-:Y:S02]  /*e690*/  FADD.FTZ R56, R181, R0 ;  /* 0x00000000b5387221 */ /* 0x000fe40000010000 */
[----:B------:R-:W-:Y:S01]  /*e6a0*/  FADD.FTZ R57, R184, R2 ;  /* 0x00000002b8397221 */ /* 0x000fe20000010000 */
[C---:B------:R-:W-:Y:S04]  /*e6b0*/  HMMA.16816.F32.BF16 R8, R40.reuse, R50, R8 ;  /* 0x000000322808723c */ /* 0x040fe80000041808 */
[--C-:B------:R-:W-:Y:S02]  /*e6c0*/  FFMA.FTZ R2, R194, c[0x0][0x23c], -R60.reuse ;  /* 0x00008f00c2027a23 */ /* 0x100fe4000001083c */
[----:B------:R-:W-:Y:S02]  /*e6d0*/  FADD.FTZ R0, R185, R57 ;  /* 0x00000039b9007221 */ /* 0x000fe40000010000 */
[--C-:B------:R-:W-:Y:S01]  /*e6e0*/  FFMA.FTZ R48, R193, c[0x0][0x23c], -R39.reuse ;  /* 0x00008f00c1307a23 */ /* 0x100fe20000010827 */
[----:B------:R1:W2:Y:S01]  /*e6f0*/  MUFU.EX2 R66, R2 ;  /* 0x0000000200427308 */ /* 0x0002a20000000800 */
[C---:B----4-:R-:W-:Y:S07]  /*e700*/  HMMA.16816.F32.BF16 R12, R40.reuse, R52, R12 ;  /* 0x00000034280c723c */ /* 0x050fee000004180c */
[----:B------:R-:W-:Y:S01]  /*e710*/  FFMA.FTZ R52, R122, c[0x0][0x23c], -R60 ;  /* 0x00008f007a347a23 */ /* 0x000fe2000001083c */
[C---:B------:R-:W-:Y:S01]  /*e720*/  HMMA.16816.F32.BF16 R16, R40.reuse, R54, R16 ;  /* 0x000000362810723c */ /* 0x040fe20000041810 */
[----:B------:R4:W-:Y:S07]  /*e730*/  MUFU.EX2 R65, R48 ;  /* 0x0000003000417308 */ /* 0x0009ee0000000800 */
[C---:B-----5:R-:W-:Y:S03]  /*e740*/  HMMA.16816.F32.BF16 R20, R40.reuse, R44, R20 ;  /* 0x0000002c2814723c */ /* 0x060fe60000041814 */
[----:B------:R5:W-:Y:S01]  /*e750*/  MUFU.EX2 R63, R52 ;  /* 0x00000034003f7308 */ /* 0x000be20000000800 */
[----:B-1----:R-:W-:Y:S02]  /*e760*/  FADD.FTZ R2, R183, R56 ;  /* 0x00000038b7027221 */ /* 0x002fe40000010000 */
[----:B------:R-:W-:Y:S02]  /*e770*/  FADD.FTZ R56, R182, R0 ;  /* 0x00000000b6387221 */ /* 0x000fe40000010000 */
[C---:B------:R-:W-:Y:S04]  /*e780*/  HMMA.16816.F32.BF16 R24, R40.reuse, R46, R24 ;  /* 0x0000002e2818723c */ /* 0x040fe80000041818 */
[----:B------:R-:W-:Y:S02]  /*e790*/  FADD.FTZ R0, R179, R2 ;  /* 0x00000002b3007221 */ /* 0x000fe40000010000 */
[----:B------:R-:W-:Y:S02]  /*e7a0*/  FADD.FTZ R2, R180, R56 ;  /* 0x00000038b4027221 */ /* 0x000fe40000010000 */
[----:B------:R-:W-:Y:S01]  /*e7b0*/  FADD.FTZ R0, R177, R0 ;  /* 0x00000000b1007221 */ /* 0x000fe20000010000 */
[----:B----4-:R-:W1:Y:S03]  /*e7c0*/  LDSM.16.MT88.4 R48, [R216+0x10800] ;  /* 0x01080000d830783b */ /* 0x010e660000004200 */
[--C-:B------:R-:W-:Y:S02]  /*e7d0*/  FFMA.FTZ R56, R121, c[0x0][0x23c], -R39.reuse ;  /* 0x00008f0079387a23 */ /* 0x100fe40000010827 */
[----:B------:R-:W-:Y:S02]  /*e7e0*/  FADD.FTZ R0, R175, R0 ;  /* 0x00000000af007221 */ /* 0x000fe40000010000 */
[----:B------:R4:W1:Y:S01]  /*e7f0*/  MUFU.EX2 R64, R56 ;  /* 0x0000003800407308 */ /* 0x0008620000000800 */
[----:B------:R-:W-:Y:S02]  /*e800*/  FADD.FTZ R2, R176, R2 ;  /* 0x00000002b0027221 */ /* 0x000fe40000010000 */
[----:B------:R-:W-:Y:S02]  /*e810*/  FADD.FTZ R0, R174, R0 ;  /* 0x00000000ae007221 */ /* 0x000fe40000010000 */
[----:B------:R-:W-:Y:S02]  /*e820*/  FADD.FTZ R2, R178, R2 ;  /* 0x00000002b2027221 */ /* 0x000fe40000010000 */
[----:B------:R-:W-:Y:S02]  /*e830*/  FADD.FTZ R0, R171, R0 ;  /* 0x00000000ab007221 */ /* 0x000fe40000010000 */
[--C-:B------:R-:W-:Y:S02]  /*e840*/  FFMA.FTZ R44, R192, c[0x0][0x23c], -R39.reuse ;  /* 0x00008f00c02c7a23 */ /* 0x100fe40000010827 */
[----:B-----5:R-:W-:Y:S02]  /*e850*/  FADD.FTZ R52, R170, R0 ;  /* 0x00000000aa347221 */ /* 0x020fe40000010000 */
[----:B------:R-:W-:Y:S01]  /*e860*/  FFMA.FTZ R0, R123, c[0x0][0x23c], -R60 ;  /* 0x00008f007b007a23 */ /* 0x000fe2000001083c */
[----:B------:R-:W-:Y:S01]  /*e870*/  MUFU.EX2 R61, R44 ;  /* 0x0000002c003d7308 */ /* 0x000fe20000000800 */
[----:B------:R-:W-:Y:S04]  /*e880*/  FADD.FTZ R2, R173, R2 ;  /* 0x00000002ad027221 */ /* 0x000fe80000010000 */
[----:B------:R-:W-:Y:S04]  /*e890*/  FADD.FTZ R2, R172, R2 ;  /* 0x00000002ac027221 */ /* 0x000fe80000010000 */
[----:B----4-:R-:W-:Y:S01]  /*e8a0*/  FADD.FTZ R56, R169, R2 ;  /* 0x00000002a9387221 */ /* 0x010fe20000010000 */
[----:B------:R4:W5:Y:S01]  /*e8b0*/  MUFU.EX2 R62, R0 ;  /* 0x00000000003e7308 */ /* 0x0009620000000800 */
[----:B------:R-:W-:Y:S02]  /*e8c0*/  FADD.FTZ R2, R167, R52 ;  /* 0x00000034a7027221 */ /* 0x000fe40000010000 */
[----:B------:R-:W-:Y:S01]  /*e8d0*/  FADD.FTZ R56, R168, R56 ;  /* 0x00000038a8387221 */ /* 0x000fe20000010000 */
[----:B------:R-:W5:Y:S01]  /*e8e0*/  LDSM.16.MT88.4 R52, [R134+0x11000] ;  /* 0x011000008634783b */ /* 0x000f620000004200 */
[C---:B-1----:R-:W-:Y:S07]  /*e8f0*/  HMMA.16816.F32.BF16 R28, R40.reuse, R48, R28 ;  /* 0x00000030281c723c */ /* 0x042fee000004181c */
[----:B------:R-:W-:Y:S01]  /*e900*/  FFMA.FTZ R48, R209, c[0x0][0x23c], -R60 ;  /* 0x00008f00d1307a23 */ /* 0x000fe2000001083c */
[----:B------:R-:W-:Y:S03]  /*e910*/  HMMA.16816.F32.BF16 R32, R40, R50, R32 ;  /* 0x000000322820723c */ /* 0x000fe60000041820 */
[----:B------:R1:W-:Y:S01]  /*e920*/  MUFU.EX2 R58, R48 ;  /* 0x00000030003a7308 */ /* 0x0003e20000000800 */
[----:B----4-:R-:W-:Y:S03]  /*e930*/  FADD.FTZ R0, R166, R2 ;  /* 0x00000002a6007221 */ /* 0x010fe60000010000 */
[----:B---3--:R-:W-:Y:S01]  /*e940*/  F2FP.BF16.PACK_AB R40, R68, R69 ;  /* 0x000000454428723e */ /* 0x008fe200000010ff */
[----:B------:R-:W-:Y:S01]  /*e950*/  FADD.FTZ R2, R165, R56 ;  /* 0x00000038a5027221 */ /* 0x000fe20000010000 */
[----:B--2---:R-:W-:Y:S03]  /*e960*/  F2FP.BF16.PACK_AB R41, R66, R67 ;  /* 0x000000434229723e */ /* 0x004fe600000010ff */
[----:B------:R-:W-:Y:S01]  /*e970*/  FADD.FTZ R2, R164, R2 ;  /* 0x00000002a4027221 */ /* 0x000fe20000010000 */
[----:B------:R-:W-:Y:S01]  /*e980*/  F2FP.BF16.PACK_AB R42, R64, R65 ;  /* 0x00000041402a723e */ /* 0x000fe200000010ff */
[----:B------:R-:W-:Y:S01]  /*e990*/  FADD.FTZ R0, R163, R0 ;  /* 0x00000000a3007221 */ /* 0x000fe20000010000 */
[----:B-----5:R-:W-:Y:S01]  /*e9a0*/  F2FP.BF16.PACK_AB R43, R62, R63 ;  /* 0x0000003f3e2b723e */ /* 0x020fe200000010ff */
[----:B------:R-:W-:Y:S02]  /*e9b0*/  FADD.FTZ R44, R161, R2 ;  /* 0x00000002a12c7221 */ /* 0x000fe40000010000 */
[--C-:B------:R-:W-:Y:S02]  /*e9c0*/  FFMA.FTZ R2, R208, c[0x0][0x23c], -R39.reuse ;  /* 0x00008f00d0027a23 */ /* 0x100fe40000010827 */
[----:B------:R-:W-:Y:S02]  /*e9d0*/  FADD.FTZ R0, R162, R0 ;  /* 0x00000000a2007221 */ /* 0x000fe40000010000 */
[----:B------:R-:W-:Y:S01]  /*e9e0*/  FADD.FTZ R56, R160, R44 ;  /* 0x0000002ca0387221 */ /* 0x000fe20000010000 */
[----:B------:R2:W3:Y:S01]  /*e9f0*/  MUFU.EX2 R59, R2 ;  /* 0x00000002003b7308 */ /* 0x0004e20000000800 */
[----:B------:R-:W-:Y:S01]  /*ea00*/  FADD.FTZ R0, R159, R0 ;  /* 0x000000009f007221 */ /* 0x000fe20000010000 */
[----:B------:R-:W4:Y:S01]  /*ea10*/  LDSM.16.MT88.4 R44, [R217+0x11000] ;  /* 0x01100000d92c783b */ /* 0x000f220000004200 */
[C---:B------:R-:W-:Y:S03]  /*ea20*/  HMMA.16816.F32.BF16 R4, R40.reuse, R52, R4 ;  /* 0x000000342804723c */ /* 0x040fe60000041804 */
[----:B------:R-:W-:Y:S04]  /*ea30*/  FADD.FTZ R0, R158, R0 ;  /* 0x000000009e007221 */ /* 0x000fe80000010000 */
[----:B------:R-:W-:Y:S01]  /*ea40*/  FADD.FTZ R0, R154, R0 ;  /* 0x000000009a007221 */ /* 0x000fe20000010000 */
[----:B-1----:R-:W1:Y:S01]  /*ea50*/  LDSM.16.MT88.4 R48, [R135+0x11000] ;  /* 0x011000008730783b */ /* 0x002e620000004200 */
[--C-:B------:R-:W-:Y:S01]  /*ea60*/  FFMA.FTZ R52, R128, c[0x0][0x23c], -R39.reuse ;  /* 0x00008f0080347a23 */ /* 0x100fe20000010827 */
[C---:B------:R-:W-:Y:S03]  /*ea70*/  HMMA.16816.F32.BF16 R8, R40.reuse, R54, R8 ;  /* 0x000000362808723c */ /* 0x040fe60000041808 */
[----:B------:R-:W-:Y:S02]  /*ea80*/  FFMA.FTZ R39, R129, c[0x0][0x23c], -R39 ;  /* 0x00008f0081277a23 */ /* 0x000fe40000010827 */
[----:B--2---:R-:W-:Y:S01]  /*ea90*/  FADD.FTZ R2, R157, R56 ;  /* 0x000000389d027221 */ /* 0x004fe20000010000 */
[----:B---3--:R-:W-:Y:S01]  /*eaa0*/  F2FP.BF16.PACK_AB R164, R59, R61 ;  /* 0x0000003d3ba4723e */ /* 0x008fe200000010ff */
[----:B------:R-:W-:Y:S02]  /*eab0*/  FADD.FTZ R56, R152, R0 ;  /* 0x0000000098387221 */ /* 0x000fe40000010000 */
[----:B------:R-:W-:Y:S03]  /*eac0*/  FADD.FTZ R57, R156, R2 ;  /* 0x000000029c397221 */ /* 0x000fe60000010000 */
[----:B------:R-:W-:Y:S01]  /*ead0*/  FFMA.FTZ R2, R210, c[0x0][0x23c], -R60 ;  /* 0x00008f00d2027a23 */ /* 0x000fe2000001083c */
[----:B------:R-:W-:Y:S01]  /*eae0*/  LDSM.16.MT88.4 R156, [R135+0x11800] ;  /* 0x01180000879c783b */ /* 0x000fe20000004200 */
[----:B------:R-:W-:Y:S02]  /*eaf0*/  FADD.FTZ R0, R155, R57 ;  /* 0x000000399b007221 */ /* 0x000fe40000010000 */
[----:B------:R-:W-:Y:S01]  /*eb00*/  FADD.FTZ R56, R151, R56 ;  /* 0x0000003897387221 */ /* 0x000fe20000010000 */
[----:B------:R2:W3:Y:S01]  /*eb10*/  MUFU.EX2 R57, R2 ;  /* 0x0000000200397308 */ /* 0x0004e20000000800 */
[----:B------:R-:W-:Y:S01]  /*eb20*/  FFMA.FTZ R60, R38, c[0x0][0x23c], -R60 ;  /* 0x00008f00263c7a23 */ /* 0x000fe2000001083c */
[C---:B----4-:R-:W-:Y:S08]  /*eb30*/  HMMA.16816.F32.BF16 R12, R40.reuse, R44, R12 ;  /* 0x0000002c280c723c */ /* 0x050ff0000004180c */
[----:B------:R-:W-:Y:S01]  /*eb40*/  MUFU.EX2 R44, R39 ;  /* 0x00000027002c7308 */ /* 0x000fe20000000800 */
[C---:B------:R-:W-:Y:S09]  /*eb50*/  HMMA.16816.F32.BF16 R16, R40.reuse, R46, R16 ;  /* 0x0000002e2810723c */ /* 0x040ff20000041810 */
[----:B------:R-:W-:Y:S01]  /*eb60*/  MUFU.EX2 R60, R60 ;  /* 0x0000003c003c7308 */ /* 0x000fe20000000800 */
[C---:B-1----:R-:W-:Y:S03]  /*eb70*/  HMMA.16816.F32.BF16 R20, R40.reuse, R48, R20 ;  /* 0x000000302814723c */ /* 0x042fe60000041814 */
[----:B--2---:R-:W-:Y:S01]  /*eb80*/  FADD.FTZ R2, R153, R0 ;  /* 0x0000000099027221 */ /* 0x004fe20000010000 */
[----:B---3--:R-:W-:Y:S01]  /*eb90*/  F2FP.BF16.PACK_AB R165, R57, R58 ;  /* 0x0000003a39a5723e */ /* 0x008fe200000010ff */
[----:B------:R-:W-:Y:S02]  /*eba0*/  FADD.FTZ R0, R150, R56 ;  /* 0x0000003896007221 */ /* 0x000fe40000010000 */
[----:B------:R-:W-:Y:S02]  /*ebb0*/  FADD.FTZ R2, R149, R2 ;  /* 0x0000000295027221 */ /* 0x000fe40000010000 */
[----:B------:R1:W2:Y:S01]  /*ebc0*/  MUFU.EX2 R56, R52 ;  /* 0x0000003400387308 */ /* 0x0002a20000000800 */
[C---:B------:R-:W-:Y:S03]  /*ebd0*/  HMMA.16816.F32.BF16 R24, R40.reuse, R50, R24 ;  /* 0x000000322818723c */ /* 0x040fe60000041818 */
[----:B------:R-:W-:Y:S02]  /*ebe0*/  FADD.FTZ R0, R147, R0 ;  /* 0x0000000093007221 */ /* 0x000fe40000010000 */
[----:B------:R-:W-:Y:S02]  /*ebf0*/  FADD.FTZ R2, R148, R2 ;  /* 0x0000000294027221 */ /* 0x000fe40000010000 */
[----:B------:R-:W-:Y:S01]  /*ec00*/  FADD.FTZ R0, R146, R0 ;  /* 0x0000000092007221 */ /* 0x000fe20000010000 */
[----:B------:R-:W-:Y:S01]  /*ec10*/  LDSM.16.MT88.4 R148, [R217+0x11800] ;  /* 0x01180000d994783b */ /* 0x000fe20000004200 */
[----:B------:R-:W-:Y:S01]  /*ec20*/  FADD.FTZ R2, R145, R2 ;  /* 0x0000000291027221 */ /* 0x000fe20000010000 */
[----:B------:R-:W3:Y:S02]  /*ec30*/  MUFU.EX2 R39, R37 ;  /* 0x0000002500277308 */ /* 0x000ee40000000800 */
[----:B------:R-:W-:Y:S02]  /*ec40*/  FADD.FTZ R0, R143, R0 ;  /* 0x000000008f007221 */ /* 0x000fe40000010000 */
[----:B------:R-:W-:Y:S02]  /*ec50*/  FADD.FTZ R2, R144, R2 ;  /* 0x0000000290027221 */ /* 0x000fe40000010000 */
[----:B------:R-:W-:Y:S02]  /*ec60*/  FADD.FTZ R0, R142, R0 ;  /* 0x000000008e007221 */ /* 0x000fe40000010000 */
[----:B------:R-:W-:Y:S02]  /*ec70*/  FADD.FTZ R2, R141, R2 ;  /* 0x000000028d027221 */ /* 0x000fe40000010000 */
[----:B------:R-:W-:Y:S02]  /*ec80*/  FADD.FTZ R0, R139, R0 ;  /* 0x000000008b007221 */ /* 0x000fe40000010000 */
[----:B------:R-:W-:Y:S01]  /*ec90*/  FADD.FTZ R2, R140, R2 ;  /* 0x000000028c027221 */ /* 0x000fe20000010000 */
[----:B-1----:R-:W1:Y:S01]  /*eca0*/  LDSM.16.MT88.4 R52, [R216+0x11000] ;  /* 0x01100000d834783b */ /* 0x002e620000004200 */
[----:B------:R-:W-:Y:S01]  /*ecb0*/  FADD.FTZ R0, R138, R0 ;  /* 0x000000008a007221 */ /* 0x000fe20000010000 */
[----:B--2---:R-:W-:Y:S01]  /*ecc0*/  F2FP.BF16.PACK_AB R166, R44, R56 ;  /* 0x000000382ca6723e */ /* 0x004fe200000010ff */
[----:B------:R-:W-:Y:S02]  /*ecd0*/  FADD.FTZ R2, R137, R2 ;  /* 0x0000000289027221 */ /* 0x000fe40000010000 */
[----:B------:R-:W-:Y:S01]  /*ece0*/  FADD.FTZ R0, R133, R0 ;  /* 0x0000000085007221 */ /* 0x000fe20000010000 */
[----:B------:R-:W-:Y:S01]  /*ecf0*/  MOV R133, R3 ;  /* 0x0000000300857202 */ /* 0x000fe20000000f00 */
[----:B------:R-:W-:Y:S01]  /*ed00*/  FADD.FTZ R2, R136, R2 ;  /* 0x0000000288027221 */ /* 0x000fe20000010000 */
[----:B------:R-:W2:Y:S01]  /*ed10*/  LDSM.16.MT88.4 R140, [R134+0x11800] ;  /* 0x01180000868c783b */ /* 0x000ea20000004200 */
[----:B------:R-:W-:Y:S01]  /*ed20*/  FADD.FTZ R0, R132, R0 ;  /* 0x0000000084007221 */ /* 0x000fe20000010000 */
[----:B------:R-:W-:Y:S01]  /*ed30*/  MOV R132, R36 ;  /* 0x0000002400847202 */ /* 0x000fe20000000f00 */
        /* <DEDUP_REMOVED lines=23> */
[C---:B--2---:R-:W-:Y:S01]  /*eeb0*/  HMMA.16816.F32.BF16 R136, R164.reuse, R140, R4 ;  /* 0x0000008ca488723c */ /* 0x044fe20000041804 */
        /* <DEDUP_REMOVED lines=22> */
[C---:B-1----:R-:W-:Y:S04]  /*f020*/  HMMA.16816.F32.BF16 R160, R164.reuse, R4, R28 ;  /* 0x00000004a4a0723c */ /* 0x042fe8000004181c */
[----:B------:R-:W-:Y:S02]  /*f030*/  FADD.FTZ R0, R66, R0 ;  /* 0x0000000042007221 */ /* 0x000fe40000010000 */
[----:B------:R-:W-:Y:S02]  /*f040*/  FADD.FTZ R2, R64, R2 ;  /* 0x0000000240027221 */ /* 0x000fe40000010000 */
[----:B------:R-:W-:Y:S01]  /*f050*/  FADD.FTZ R0, R63, R0 ;  /* 0x000000003f007221 */ /* 0x000fe20000010000 */
[----:B------:R-:W-:Y:S03]  /*f060*/  HMMA.16816.F32.BF16 R164, R164, R6, R32 ;  /* 0x00000006a4a4723c */ /* 0x000fe60000041820 */
[----:B------:R-:W-:Y:S02]  /*f070*/  FADD.FTZ R2, R61, R2 ;  /* 0x000000023d027221 */ /* 0x000fe40000010000 */
[----:B------:R-:W-:Y:S02]  /*f080*/  FADD.FTZ R0, R62, R0 ;  /* 0x000000003e007221 */ /* 0x000fe40000010000 */
[----:B------:R-:W-:Y:S02]  /*f090*/  FADD.FTZ R2, R59, R2 ;  /* 0x000000023b027221 */ /* 0x000fe40000010000 */
[----:B------:R-:W-:Y:S03]  /*f0a0*/  FADD.FTZ R0, R58, R0 ;  /* 0x000000003a007221 */ /* 0x000fe60000010000 */
[----:B------:R-:W-:Y:S02]  /*f0b0*/  FADD.FTZ R4, R56, R2 ;  /* 0x0000000238047221 */ /* 0x000fe40000010000 */
[----:B------:R-:W-:Y:S02]  /*f0c0*/  FADD.FTZ R0, R57, R0 ;  /* 0x0000000039007221 */ /* 0x000fe40000010000 */
[----:B------:R-:W-:Y:S02]  /*f0d0*/  FADD.FTZ R4, R44, R4 ;  /* 0x000000042c047221 */ /* 0x000fe40000010000 */
[----:B------:R-:W-:Y:S01]  /*f0e0*/  FADD.FTZ R2, R39, R0 ;  /* 0x0000000027027221 */ /* 0x000fe20000010000 */
[----:B------:R-:W-:Y:S02]  /*f0f0*/  IADD3 R0, R191, -0x1, RZ ;  /* 0xffffffffbf007810 */ /* 0x000fe40007ffe0ff */
[----:B------:R1:W-:Y:S01]  /*f100*/  STL [R1+0x18], R4 ;  /* 0x0000180401007387 */ /* 0x0003e20000100800 */
[----:B------:R-:W-:Y:S03]  /*f110*/  FADD.FTZ R2, R60, R2 ;  /* 0x000000023c027221 */ /* 0x000fe60000010000 */
[----:B------:R1:W-:Y:S04]  /*f120*/  STL [R1], R0 ;  /* 0x0000000001007387 */ /* 0x0003e80000100800 */
[----:B------:R1:W-:Y:S01]  /*f130*/  STL [R1+0x1c], R2 ;  /* 0x00001c0201007387 */ /* 0x0003e20000100800 */
[----:B------:R-:W-:-:S05]  /*f140*/  @P0 BRA `(.L_x_2186) ;  /* 0xffff9d7000000947 */ /* 0x000fca000383ffff */
.L_x_2182:
[----:B--2---:R-:W2:Y:S04]  /*f150*/  LDL.LU R5, [R1+0x18] ;  /* 0x0000180001057983 */ /* 0x004ea80000300800 */
[----:B-1----:R-:W3:Y:S04]  /*f160*/  LDL.LU R4, [R1+0x1c] ;  /* 0x00001c0001047983 */ /* 0x002ee80000300800 */
[----:B------:R-:W4:Y:S04]  /*f170*/  LDL.LU R38, [R1+0x28] ;  /* 0x0000280001267983 */ /* 0x000f280000300800 */
[----:B------:R-:W4:Y:S04]  /*f180*/  LDL.LU R37, [R1+0x2c] ;  /* 0x00002c0001257983 */ /* 0x000f280000300800 */
[----:B------:R-:W1:Y:S02]  /*f190*/  S2R R26, SR_TID.X ;  /* 0x00000000001a7919 */ /* 0x000e640000002100 */
[----:B-1----:R-:W-:-:S04]  /*f1a0*/  SHF.R.S32.HI R27, RZ, 0x1f, R26 ;  /* 0x0000001fff1b7819 */ /* 0x002fc8000001141a */
[CC--:B------:R-:W-:Y:S02]  /*f1b0*/  LEA.HI R8, R27.reuse, R26.reuse, RZ, 0x2 ;  /* 0x0000001a1b087211 */ /* 0x0c0fe400078f10ff */
[----:B------:R-:W-:Y:S01]  /*f1c0*/  LEA.HI R25, R27, R26, RZ, 0x5 ;  /* 0x0000001a1b197211 */ /* 0x000fe200078f28ff */
[----:B------:R-:W-:Y:S01]  /*f1d0*/  ULDC.U8 UR4, c[0x0][0x328] ;  /* 0x0000ca0000047ab9 */ /* 0x000fe20000000000 */
[----:B------:R-:W-:Y:S01]  /*f1e0*/  BSSY B0, `(.L_x_2187) ;  /* 0x0000097000007945 */ /* 0x000fe20003800000 */
[----:B--2---:R-:W1:Y:S04]  /*f1f0*/  SHFL.BFLY PT, R2, R5, 0x2, 0x1f ;  /* 0x0c401f0005027f89 */ /* 0x004e6800000e0000 */
[----:B---3--:R-:W2:Y:S01]  /*f200*/  SHFL.BFLY PT, R0, R4, 0x2, 0x1f ;  /* 0x0c401f0004007f89 */ /* 0x008ea200000e0000 */
[----:B-1----:R-:W-:-:S02]  /*f210*/  FADD.FTZ R2, R2, R5 ;  /* 0x0000000502027221 */ /* 0x002fc40000010000 */
[----:B--2---:R-:W-:-:S03]  /*f220*/  FADD.FTZ R0, R0, R4 ;  /* 0x0000000400007221 */ /* 0x004fc60000010000 */
[----:B------:R-:W1:Y:S04]  /*f230*/  SHFL.BFLY PT, R5, R2, 0x1, 0x1f ;  /* 0x0c201f0002057f89 */ /* 0x000e6800000e0000 */
[----:B------:R-:W2:Y:S01]  /*f240*/  SHFL.BFLY PT, R4, R0, 0x1, 0x1f ;  /* 0x0c201f0000047f89 */ /* 0x000ea200000e0000 */
[----:B-1----:R-:W-:-:S05]  /*f250*/  FADD.FTZ R24, R2, R5 ;  /* 0x0000000502187221 */ /* 0x002fca0000010000 */
[----:B------:R-:W-:Y:S01]  /*f260*/  FSETP.NE.FTZ.AND P4, PT, R24, RZ, PT ;  /* 0x000000ff1800720b */ /* 0x000fe20003f95000 */
[----:B--2---:R-:W-:Y:S01]  /*f270*/  FADD.FTZ R23, R0, R4 ;  /* 0x0000000400177221 */ /* 0x004fe20000010000 */
[----:B------:R-:W-:-:S04]  /*f280*/  MOV R0, 0x3f800000 ;  /* 0x3f80000000007802 */ /* 0x000fc80000000f00 */
[----:B------:R-:W-:-:S07]  /*f290*/  FSETP.NE.FTZ.AND P3, PT, R23, RZ, PT ;  /* 0x000000ff1700720b */ /* 0x000fce0003f75000 */
[----:B------:R-:W1:Y:S01]  /*f2a0*/  @P4 MUFU.RCP R0, R24 ;  /* 0x0000001800004308 */ /* 0x000e620000001000 */
[----:B------:R-:W-:Y:S02]  /*f2b0*/  MOV R2, 0x3f800000 ;  /* 0x3f80000000027802 */ /* 0x000fe40000000f00 */
[----:B------:R-:W-:Y:S02]  /*f2c0*/  LOP3.LUT R4, R8, 0x3ffffffc, RZ, 0xc0, !PT ;  /* 0x3ffffffc08047812 */ /* 0x000fe400078ec0ff */
[----:B------:R-:W-:-:S03]  /*f2d0*/  SHF.R.S32.HI R5, RZ, 0x5, R25 ;  /* 0x00000005ff057819 */ /* 0x000fc60000011419 */
[----:B------:R-:W-:Y:S01]  /*f2e0*/  IMAD.IADD R4, R26, 0x1, -R4 ;  /* 0x000000011a047824 */ /* 0x000fe200078e0a04 */
[----:B------:R-:W2:Y:S03]  /*f2f0*/  @P3 MUFU.RCP R2, R23 ;  /* 0x0000001700023308 */ /* 0x000ea60000001000 */
[----:B------:R-:W-:Y:S01]  /*f300*/  IMAD R5, R5, 0x200, R4 ;  /* 0x0000020005057824 */ /* 0x000fe200078e0204 */
[----:B------:R-:W-:Y:S01]  /*f310*/  SHF.R.S32.HI R4, RZ, 0x2, R8 ;  /* 0x00000002ff047819 */ /* 0x000fe20000011408 */
[C---:B-1----:R-:W-:Y:S02]  /*f320*/  FMUL.FTZ R136, R0.reuse, R136 ;  /* 0x0000008800887220 */ /* 0x042fe40000410000 */
        /* <DEDUP_REMOVED lines=14> */
[----:B------:R-:W-:Y:S01]  /*f410*/  FMUL.FTZ R10, R0, R165 ;  /* 0x000000a5000a7220 */ /* 0x000fe20000410000 */
[----:B------:R-:W-:-:S04]  /*f420*/  SHF.R.S32.HI R0, RZ, 0x1f, R8 ;  /* 0x0000001fff007819 */ /* 0x000fc80000011408 */
[----:B------:R-:W-:Y:S01]  /*f430*/  LEA.HI R0, R0, R4, RZ, 0x3 ;  /* 0x0000000400007211 */ /* 0x000fe200078f18ff */
[----:B--2---:R-:W-:-:S03]  /*f440*/  FMUL.FTZ R139, R2, R139 ;  /* 0x0000008b028b7220 */ /* 0x004fc60000410000 */
[----:B------:R-:W-:Y:S01]  /*f450*/  LOP3.LUT R0, R0, 0xfffffff8, RZ, 0xc0, !PT ;  /* 0xfffffff800007812 */ /* 0x000fe200078ec0ff */
        /* <DEDUP_REMOVED lines=15> */
[----:B------:R-:W-:-:S05]  /*f550*/  IADD3 R2, R4, -R0, RZ ;  /* 0x8000000004027210 */ /* 0x000fca0007ffe0ff */
[C---:B------:R-:W-:Y:S01]  /*f560*/  IMAD.SHL.U32 R0, R2.reuse, 0x40, RZ ;  /* 0x0000004002007824 */ /* 0x040fe200078e00ff */
[----:B------:R-:W-:-:S04]  /*f570*/  LOP3.LUT R4, R2, 0x1, RZ, 0xc0, !PT ;  /* 0x0000000102047812 */ /* 0x000fc800078ec0ff */
[----:B------:R-:W-:Y:S02]  /*f580*/  LOP3.LUT R0, R0, 0x1c0, RZ, 0xc0, !PT ;  /* 0x000001c000007812 */ /* 0x000fe400078ec0ff */
[----:B------:R-:W-:Y:S02]  /*f590*/  ISETP.NE.U32.AND P0, PT, R4, 0x1, PT ;  /* 0x000000010400780c */ /* 0x000fe40003f05070 */
[----:B------:R-:W-:Y:S02]  /*f5a0*/  LEA.HI R0, R0, R0, RZ, 0x1d ;  /* 0x0000000000007211 */ /* 0x000fe400078fe8ff */
[----:B------:R-:W-:Y:S02]  /*f5b0*/  R2P PR, R2, 0x6 ;  /* 0x0000000602007804 */ /* 0x000fe40000000000 */
[----:B------:R-:W-:Y:S01]  /*f5c0*/  MOV R8, 0xfffffff0 ;  /* 0xfffffff000087802 */ /* 0x000fe20000000f00 */
[----:B------:R-:W-:Y:S01]  /*f5d0*/  IMAD.U32 R0, R5, 0x2, R0 ;  /* 0x0000000205007824 */ /* 0x000fe200078e0000 */
[----:B------:R-:W-:-:S02]  /*f5e0*/  MOV R4, 0x20 ;  /* 0x0000002000047802 */ /* 0x000fc40000000f00 */
[----:B------:R-:W-:Y:S01]  /*f5f0*/  SEL R8, R8, 0x10, !P0 ;  /* 0x0000001008087807 */ /* 0x000fe20004000000 */
[----:B------:R-:W-:Y:S01]  /*f600*/  IMAD.SHL.U32 R0, R0, 0x2, RZ ;  /* 0x0000000200007824 */ /* 0x000fe200078e00ff */
[----:B------:R-:W-:Y:S02]  /*f610*/  F2FP.BF16.PACK_AB R6, R139, R6 ;  /* 0x000000068b06723e */ /* 0x000fe400000010ff */
[----:B------:R-:W-:Y:S02]  /*f620*/  F2FP.BF16.PACK_AB R7, R7, R136 ;  /* 0x000000880707723e */ /* 0x000fe400000010ff */
[----:B------:R-:W-:Y:S02]  /*f630*/  F2FP.BF16.PACK_AB R11, R11, R140 ;  /* 0x0000008c0b0b723e */ /* 0x000fe400000010ff */
[----:B------:R-:W-:Y:S02]  /*f640*/  F2FP.BF16.PACK_AB R15, R143, R15 ;  /* 0x0000000f8f0f723e */ /* 0x000fe400000010ff */
[----:B------:R-:W-:-:S02]  /*f650*/  SEL R4, R4, 0xffffffe0, !P1 ;  /* 0xffffffe004047807 */ /* 0x000fc40004800000 */
[C---:B------:R-:W-:Y:S02]  /*f660*/  IADD3 R5, R0.reuse, R8, RZ ;  /* 0x0000000800057210 */ /* 0x040fe40007ffe0ff */
[C---:B------:R-:W-:Y:S01]  /*f670*/  IADD3 R2, R0.reuse, 0x40, RZ ;  /* 0x0000004000027810 */ /* 0x040fe20007ffe0ff */
[----:B------:R1:W-:Y:S01]  /*f680*/  STS [R0+0x400], R6 ;  /* 0x0004000600007388 */ /* 0x0003e20000000800 */
[----:B------:R-:W-:Y:S02]  /*f690*/  @P2 IADD3 R2, R0, -0x40, RZ ;  /* 0xffffffc000022810 */ /* 0x000fe40007ffe0ff */
[----:B------:R-:W-:Y:S01]  /*f6a0*/  F2FP.BF16.PACK_AB R14, R14, R144 ;  /* 0x000000900e0e723e */ /* 0x000fe200000010ff */
[----:B------:R2:W-:Y:S01]  /*f6b0*/  STS [R0], R7 ;  /* 0x0000000700007388 */ /* 0x0005e20000000800 */
[----:B------:R-:W-:-:S03]  /*f6c0*/  F2FP.BF16.PACK_AB R13, R147, R13 ;  /* 0x0000000d930d723e */ /* 0x000fc600000010ff */
[----:B------:R-:W-:Y:S01]  /*f6d0*/  STS [R5], R11 ;  /* 0x0000000b05007388 */ /* 0x000fe20000000800 */
[----:B------:R-:W-:-:S03]  /*f6e0*/  F2FP.BF16.PACK_AB R12, R12, R148 ;  /* 0x000000940c0c723e */ /* 0x000fc600000010ff */
[----:B------:R3:W-:Y:S01]  /*f6f0*/  STS [R5+0x400], R15 ;  /* 0x0004000f05007388 */ /* 0x0007e20000000800 */
[----:B------:R-:W-:Y:S02]  /*f700*/  F2FP.BF16.PACK_AB R18, R151, R18 ;  /* 0x000000129712723e */ /* 0x000fe400000010ff */
[----:B------:R-:W-:Y:S02]  /*f710*/  F2FP.BF16.PACK_AB R17, R17, R152 ;  /* 0x000000981111723e */ /* 0x000fe400000010ff */
[----:B------:R-:W-:Y:S02]  /*f720*/  F2FP.BF16.PACK_AB R22, R155, R22 ;  /* 0x000000169b16723e */ /* 0x000fe400000010ff */
[----:B------:R-:W-:Y:S02]  /*f730*/  F2FP.BF16.PACK_AB R21, R21, R156 ;  /* 0x0000009c1515723e */ /* 0x000fe400000010ff */
[----:B-1----:R-:W-:Y:S01]  /*f740*/  IADD3 R6, R0, R4, RZ ;  /* 0x0000000400067210 */ /* 0x002fe20007ffe0ff */
[----:B--2---:R-:W-:Y:S01]  /*f750*/  IMAD.IADD R7, R5, 0x1, R4 ;  /* 0x0000000105077824 */ /* 0x004fe200078e0204 */
[----:B------:R-:W-:-:S03]  /*f760*/  F2FP.BF16.PACK_AB R20, R159, R20 ;  /* 0x000000149f14723e */ /* 0x000fc600000010ff */
[----:B------:R-:W-:Y:S01]  /*f770*/  STS [R6], R14 ;  /* 0x0000000e06007388 */ /* 0x000fe20000000800 */
[----:B------:R-:W-:Y:S02]  /*f780*/  F2FP.BF16.PACK_AB R19, R19, R160 ;  /* 0x000000a01313723e */ /* 0x000fe400000010ff */
[----:B---3--:R-:W-:Y:S01]  /*f790*/  IADD3 R5, R8, R2, RZ ;  /* 0x0000000208057210 */ /* 0x008fe20007ffe0ff */
[----:B------:R1:W-:Y:S01]  /*f7a0*/  STS [R6+0x400], R13 ;  /* 0x0004000d06007388 */ /* 0x0003e20000000800 */
[----:B------:R-:W-:Y:S02]  /*f7b0*/  F2FP.BF16.PACK_AB R16, R163, R16 ;  /* 0x00000010a310723e */ /* 0x000fe400000010ff */
[----:B------:R-:W-:Y:S01]  /*f7c0*/  F2FP.BF16.PACK_AB R10, R10, R164 ;  /* 0x000000a40a0a723e */ /* 0x000fe200000010ff */
[C---:B------:R-:W-:Y:S01]  /*f7d0*/  IMAD.IADD R0, R4.reuse, 0x1, R5 ;  /* 0x0000000104007824 */ /* 0x040fe200078e0205 */
[----:B------:R-:W-:Y:S01]  /*f7e0*/  F2FP.BF16.PACK_AB R9, R167, R9 ;  /* 0x00000009a709723e */ /* 0x000fe200000010ff */
[----:B------:R-:W-:Y:S04]  /*f7f0*/  STS [R7], R12 ;  /* 0x0000000c07007388 */ /* 0x000fe80000000800 */
[----:B------:R-:W-:Y:S04]  /*f800*/  STS [R7+0x400], R18 ;  /* 0x0004001207007388 */ /* 0x000fe80000000800 */
[----:B------:R-:W-:Y:S04]  /*f810*/  STS [R2], R17 ;  /* 0x0000001102007388 */ /* 0x000fe80000000800 */
[----:B------:R-:W-:Y:S01]  /*f820*/  STS [R2+0x400], R22 ;  /* 0x0004001602007388 */ /* 0x000fe20000000800 */
[----:B-1----:R-:W-:-:S03]  /*f830*/  IADD3 R6, R4, R2, RZ ;  /* 0x0000000204067210 */ /* 0x002fc60007ffe0ff */
[----:B------:R-:W-:Y:S04]  /*f840*/  STS [R5], R21 ;  /* 0x0000001505007388 */ /* 0x000fe80000000800 */
[----:B------:R-:W-:Y:S04]  /*f850*/  STS [R5+0x400], R20 ;  /* 0x0004001405007388 */ /* 0x000fe80000000800 */
[----:B------:R-:W-:Y:S04]  /*f860*/  STS [R6], R19 ;  /* 0x0000001306007388 */ /* 0x000fe80000000800 */
[----:B------:R-:W-:Y:S04]  /*f870*/  STS [R6+0x400], R16 ;  /* 0x0004001006007388 */ /* 0x000fe80000000800 */
[----:B------:R-:W-:Y:S04]  /*f880*/  STS [R0], R10 ;  /* 0x0000000a00007388 */ /* 0x000fe80000000800 */
[----:B------:R1:W-:Y:S04]  /*f890*/  STS [R0+0x400], R9 ;  /* 0x0004000900007388 */ /* 0x0003e80000000800 */
[----:B------:R-:W-:Y:S06]  /*f8a0*/  BAR.SYNC.DEFER_BLOCKING 0x0 ;  /* 0x0000000000007b1d */ /* 0x000fec0000010000 */
[----:B------:R-:W2:Y:S04]  /*f8b0*/  S2R R8, SR_CTAID.Z ;  /* 0x0000000000087919 */ /* 0x000ea80000002700 */
[----:B------:R-:W3:Y:S01]  /*f8c0*/  S2R R4, SR_CTAID.Y ;  /* 0x0000000000047919 */ /* 0x000ee20000002600 */
[----:B------:R-:W-:-:S03]  /*f8d0*/  ISETP.NE.AND P0, PT, RZ, UR4, PT ;  /* 0x00000004ff007c0c */ /* 0x000fc6000bf05270 */
[----:B------:R3:W4:Y:S04]  /*f8e0*/  LDS.128 R32, [R241] ;  /* 0x00000000f1207984 */ /* 0x0007280000000c00 */
[----:B------:R4:W4:Y:S04]  /*f8f0*/  LDS.128 R28, [R241+0x800] ;  /* 0x00080000f11c7984 */ /* 0x0009280000000c00 */
[----:B------:R4:W4:Y:S04]  /*f900*/  LDS.128 R16, [R241+0x1000] ;  /* 0x00100000f1107984 */ /* 0x0009280000000c00 */
[----:B------:R4:W4:Y:S01]  /*f910*/  LDS.128 R12, [R241+0x1800] ;  /* 0x00180000f10c7984 */ /* 0x0009220000000c00 */
[----:B-1----:R-:W-:Y:S01]  /*f920*/  LOP3.LUT R0, R25, 0xffffffe0, RZ, 0xc0, !PT ;  /* 0xffffffe019007812 */ /* 0x002fe200078ec0ff */
[----:B------:R-:W1:Y:S01]  /*f930*/  @P4 MUFU.LG2 R6, R24 ;  /* 0x0000001800064308 */ /* 0x000e620000000c00 */
[----:B--2---:R-:W-:-:S03]  /*f940*/  @P0 MOV R10, R8 ;  /* 0x00000008000a0202 */ /* 0x004fc60000000f00 */
[----:B------:R-:W-:-:S04]  /*f950*/  IMAD.IADD R0, R26, 0x1, -R0 ;  /* 0x000000011a007824 */ /* 0x000fc800078e0a00 */
[----:B------:R-:W2:Y:S01]  /*f960*/  @P3 MUFU.LG2 R5, R23 ;  /* 0x0000001700053308 */ /* 0x000ea20000000c00 */
[----:B---3--:R-:W-:Y:S01]  /*f970*/  @P0 MOV R7, R4 ;  /* 0x0000000400070202 */ /* 0x008fe20000000f00 */
[----:B------:R-:W-:Y:S01]  /*f980*/  @P0 IMAD R2, R10, c[0x0][0x234], RZ ;  /* 0x00008d000a020a24 */ /* 0x000fe200078e02ff */
[----:B------:R-:W-:Y:S02]  /*f990*/  LOP3.LUT P1, RZ, R0, 0x3, RZ, 0xc0, !PT ;  /* 0x0000000300ff7812 */ /* 0x000fe4000782c0ff */
[----:B------:R-:W-:Y:S01]  /*f9a0*/  @!P0 MOV R10, R8 ;  /* 0x00000008000a8202 */ /* 0x000fe20000000f00 */
[----:B------:R-:W-:Y:S01]  /*f9b0*/  @P0 IMAD R2, R7, c[0x0][0x214], R2 ;  /* 0x0000850007020a24 */ /* 0x000fe200078e0202 */
[----:B------:R-:W-:Y:S01]  /*f9c0*/  @!P0 MOV R7, R4 ;  /* 0x0000000400078202 */ /* 0x000fe20000000f00 */
[----:B-1----:R-:W-:Y:S01]  /*f9d0*/  @P4 FMUL.FTZ R6, R6, 0.69314718246459960938 ;  /* 0x3f31721806064820 */ /* 0x002fe20000410000 */
[----:B------:R-:W-:-:S03]  /*f9e0*/  MOV R9, 0x7f800000 ;  /* 0x7f80000000097802 */ /* 0x000fc60000000f00 */
[----:B------:R-:W-:Y:S02]  /*f9f0*/  @!P0 IMAD R4, R7, c[0x0][0x1c0], R10 ;  /* 0x0000700007048a24 */ /* 0x000fe400078e020a */
[----:B--2---:R-:W-:Y:S01]  /*fa00*/  @P3 FMUL.FTZ R5, R5, 0.69314718246459960938 ;  /* 0x3f31721805053820 */ /* 0x004fe20000410000 */
[----:B----4-:R-:W-:Y:S01]  /*fa10*/  LEA R0, R37, R38, 0x4 ;  /* 0x0000002625007211 */ /* 0x010fe200078e20ff */
[----:B------:R-:W-:Y:S02]  /*fa20*/  IMAD.MOV.U32 R8, RZ, RZ, 0x7f800000 ;  /* 0x7f800000ff087424 */ /* 0x000fe400078e00ff */
[----:B------:R-:W-:Y:S02]  /*fa30*/  @P4 FFMA.FTZ R8, R36, c[0x0][0x238], R6 ;  /* 0x00008e0024084a23 */ /* 0x000fe40000010006 */
[----:B------:R-:W-:Y:S02]  /*fa40*/  @P3 FFMA.FTZ R9, R3, c[0x0][0x238], R5 ;  /* 0x00008e0003093a23 */ /* 0x000fe40000010005 */
[----:B------:R-:W-:Y:S01]  /*fa50*/  @!P0 IMAD R2, R4, c[0x0][0x214], RZ ;  /* 0x0000850004028a24 */ /* 0x000fe200078e02ff */
[----:B------:R-:W-:Y:S05]  /*fa60*/  @P1 BRA `(.L_x_2188) ;  /* 0x000000e000001947 */ /* 0x000fea0003800000 */
[----:B------:R-:W1:Y:S01]  /*fa70*/  S2R R6, SR_CTAID.X ;  /* 0x0000000000067919 */ /* 0x000e620000002500 */
[----:B------:R-:W-:Y:S01]  /*fa80*/  IMAD.MOV.U32 R3, RZ, RZ, -0x40 ;  /* 0xffffffc0ff037424 */ /* 0x000fe200078e00ff */
[----:B------:R-:W-:Y:S01]  /*fa90*/  IADD3 R4, R0, 0x8, RZ ;  /* 0x0000000800047810 */ /* 0x000fe20007ffe0ff */
[----:B-1----:R-:W-:-:S02]  /*faa0*/  IMAD R2, R6, 0x40, R2 ;  /* 0x0000004006027824 */ /* 0x002fc400078e0202 */
        /* <DEDUP_REMOVED lines=10> */
.L_x_2188:
[----:B------:R-:W-:Y:S05]  /*fb50*/  BSYNC B0 ;  /* 0x0000000000007941 */ /* 0x000fea0003800000 */
.L_x_2187:
[----:B------:R-:W2:Y:S01]  /*fb60*/  S2R R0, SR_TID.X ;  /* 0x0000000000007919 */ /* 0x000ea20000002100 */
[----:B------:R-:W-:Y:S01]  /*fb70*/  LEA.HI R6, R27, R26, RZ, 0x3 ;  /* 0x0000001a1b067211 */ /* 0x000fe200078f18ff */
[----:B------:R-:W-:Y:S02]  /*fb80*/  ULDC.64 UR4, c[0x0][0x1e8] ;  /* 0x00007a0000047ab9 */ /* 0x000fe40000000a00 */
[----:B------:R-:W3:Y:S01]  /*fb90*/  S2R R5, SR_CTAID.X ;  /* 0x0000000000057919 */ /* 0x000ee20000002500 */
[----:B------:R-:W-:Y:S02]  /*fba0*/  USHF.L.U32 UR7, UR4, 0x5, URZ ;  /* 0x0000000504077899 */ /* 0x000fe4000800063f */
[----:B------:R-:W-:-:S02]  /*fbb0*/  UMOV UR6, 0x5 ;  /* 0x0000000500067882 */ /* 0x000fc40000000000 */
[----:B------:R-:W-:Y:S01]  /*fbc0*/  USHF.L.U64.HI UR5, UR4, UR6, UR5 ;  /* 0x0000000604057299 */ /* 0x000fe20008010205 */
[----:B-12---:R-:W-:-:S04]  /*fbd0*/  SHF.R.S32.HI R2, RZ, 0x1f, R0 ;  /* 0x0000001fff027819 */ /* 0x006fc80000011400 */
[----:B------:R-:W-:Y:S01]  /*fbe0*/  LEA.HI R2, R2, R0, RZ, 0x3 ;  /* 0x0000000002027211 */ /* 0x000fe200078f18ff */
[----:B---3--:R-:W-:-:S03]  /*fbf0*/  IMAD.SHL.U32 R5, R5, 0x40, RZ ;  /* 0x0000004005057824 */ /* 0x008fc600078e00ff */
        /* <DEDUP_REMOVED lines=28> */
[----:B------:R-:W-:Y:S01]  /*fdc0*/  STG.E.128 [R6.64], R32 ;  /* 0x0000002006007986 */ /* 0x000fe2000c101d0a */
[----:B------:R-:W-:Y:S02]  /*fdd0*/  IADD3.X R5, R7, UR5, RZ, P0, !PT ;  /* 0x0000000507057c10 */ /* 0x000fe400087fe4ff */
[----:B------:R-:W-:-:S03]  /*fde0*/  IADD3 R2, P0, R4, UR7, RZ ;  /* 0x0000000704027c10 */ /* 0x000fc6000ff1e0ff */
[----:B------:R-:W-:Y:S01]  /*fdf0*/  STG.E.128 [R4.64], R28 ;  /* 0x0000001c04007986 */ /* 0x000fe2000c101d0a */
[----:B------:R-:W-:Y:S02]  /*fe00*/  IADD3.X R3, R5, UR5, RZ, P0, !PT ;  /* 0x0000000505037c10 */ /* 0x000fe400087fe4ff */
[----:B------:R-:W-:-:S03]  /*fe10*/  IADD3 R8, P0, R2, UR7, RZ ;  /* 0x0000000702087c10 */ /* 0x000fc6000ff1e0ff */
[----:B------:R-:W-:Y:S01]  /*fe20*/  STG.E.128 [R2.64], R16 ;  /* 0x0000001002007986 */ /* 0x000fe2000c101d0a */
[----:B------:R-:W-:-:S05]  /*fe30*/  IADD3.X R9, R3, UR5, RZ, P0, !PT ;  /* 0x0000000503097c10 */ /* 0x000fca00087fe4ff */
[----:B------:R-:W-:Y:S01]  /*fe40*/  STG.E.128 [R8.64], R12 ;  /* 0x0000000c08007986 */ /* 0x000fe2000c101d0a */
[----:B------:R-:W-:Y:S05]  /*fe50*/  EXIT ;  /* 0x000000000000794d */ /* 0x000fea0003800000 */
.L_x_2189:
        /* <DEDUP_REMOVED lines=10> */
.L_x_7873:


//--------------------- .text._ZN5flash24flash_fwd_splitkv_kernelI23Flash_fwd_kernel_traitsILi64ELi64ELi256ELi4ELb0ELb0EN7cutlass10bfloat16_tE19Flash_kernel_traitsILi64ELi64ELi256ELi4ES3_EELb1ELb0ELb0ELb1ELb1ELb0ELb1ELb0EEEvNS_16Flash_fwd_paramsE --------------------------
	.section	.text._ZN5flash24flash_fwd_splitkv_kernelI23Flash_fwd_kernel_traitsILi64ELi64ELi256ELi4ELb0ELb0EN7cutlass10bfloat16_tE19Flash_kernel_traitsILi64ELi64ELi256ELi4ES3_EELb1ELb0ELb0ELb1ELb1ELb0ELb1ELb0EEEvNS_16Flash_fwd_paramsE,"ax",@progbits
	.sectioninfo	@"SHI_REGISTERS=255"
	.align	128
        .global         _ZN5flash24flash_fwd_splitkv_kernelI23Flash_fwd_kernel_traitsILi64ELi64ELi256ELi4ELb0ELb0EN7cutlass10bfloat16_tE19Flash_kernel_traitsILi64ELi64ELi256ELi4ES3_EELb1ELb0ELb0ELb1ELb1ELb0ELb1ELb0EEEvNS_16Flash_fwd_paramsE
        .type           _ZN5flash24flash_fwd_splitkv_kernelI23Flash_fwd_kernel_traitsILi64ELi64ELi256ELi4ELb0ELb0EN7cutlass10bfloat16_tE19Flash_kernel_traitsILi64ELi64ELi256ELi4ES3_EELb1ELb0ELb0ELb1ELb1ELb0ELb1ELb0EEEvNS_16Flash_fwd_paramsE,@function
        .size           _ZN5flash24flash_fwd_splitkv_kernelI23Flash_fwd_kernel_traitsILi64ELi64ELi256ELi4ELb0ELb0EN7cutlass10bfloat16_tE19Flash_kernel_traitsILi64ELi64ELi256ELi4ES3_EELb1ELb0ELb0ELb1ELb1ELb0ELb1ELb0EEEvNS_16Flash_fwd_paramsE,(.L_x_7874 - _ZN5flash24flash_fwd_splitkv_kernelI23Flash_fwd_kernel_traitsILi64ELi64ELi256ELi4ELb0ELb0EN7cutlass10bfloat16_tE19Flash_kernel_traitsILi64ELi64ELi256ELi4ES3_EELb1ELb0ELb0ELb1ELb1ELb0ELb1ELb0EEEvNS_16Flash_fwd_paramsE)
        .other          _ZN5flash24flash_fwd_splitkv_kernelI23Flash_fwd_kernel_traitsILi64ELi64ELi256ELi4ELb0ELb0EN7cutlass10bfloat16_tE19Flash_kernel_traitsILi64ELi64ELi256ELi4ES3_EELb1ELb0ELb0ELb1ELb1ELb0ELb1ELb0EEEvNS_16Flash_fwd_paramsE,@"STO_CUDA_ENTRY STV_DEFAULT"
_ZN5flash24flash_fwd_splitkv_kernelI23Flash_fwd_kernel_traitsILi64ELi64ELi256ELi4ELb0ELb0EN7cutlass10bfloat16_tE19Flash_kernel_traitsILi64ELi64ELi256ELi4ES3_EELb1ELb0ELb0ELb1ELb1ELb0ELb1ELb0EEEvNS_16Flash_fwd_paramsE:
.text._ZN5flash24flash_fwd_splitkv_kernelI23Flash_fwd_kernel_traitsILi64ELi64ELi256ELi4ELb0ELb0EN7cutlass10bfloat16_tE19Flash_kernel_traitsILi64ELi64ELi256ELi4ES3_EELb1ELb0ELb0ELb1ELb1ELb0ELb1ELb0EEEvNS_16Flash_fwd_paramsE:
[----:B------:R-:W-:Y:S02]  /*0000*/  MOV R1, c[0x0][0x28] ;  /* 0x00000a0000017a02 */ /* 0x000fe40000000f00 */
[----:B------:R-:W1:Y:S01]  /*0010*/  I2F.U32.RP R4, c[0x0][0x1c0] ;  /* 0x0000700000047b06 */ /* 0x000e620000209000 */
[----:B------:R-:W2:Y:S01]  /*0020*/  S2R R2, SR_CTAID.Z ;  /* 0x0000000000027919 */ /* 0x000ea20000002700 */
[----:B------:R-:W-:Y:S01]  /*0030*/  ISETP.NE.U32.AND P1, PT, RZ, c[0x0][0x250], PT ;  /* 0x00009400ff007a0c */ /* 0x000fe20003f25070 */
[----:B------:R-:W-:Y:S01]  /*0040*/  ULDC.64 UR10, c[0x0][0x118] ;  /* 0x00004600000a7ab9 */ /* 0x000fe20000000a00 */
[----:B------:R-:W-:Y:S02]  /*0050*/  ISETP.NE.U32.AND P0, PT, RZ, c[0x0][0x258], PT ;  /* 0x00009600ff007a0c */ /* 0x000fe40003f05070 */
[----:B------:R-:W-:Y:S02]  /*0060*/  ISETP.NE.U32.AND P2, PT, RZ, c[0x0][0x1c0], PT ;  /* 0x00007000ff007a0c */ /* 0x000fe40003f45070 */
[----:B------:R-:W-:Y:S02]  /*0070*/  ISETP.NE.AND.EX P1, PT, RZ, c[0x0][0x254], PT, P1 ;  /* 0x00009500ff007a0c */ /* 0x000fe40003f25310 */
[----:B------:R-:W-:Y:S01]  /*0080*/  ISETP.NE.AND.EX P0, PT, RZ, c[0x0][0x25c], PT, P0 ;  /* 0x00009700ff007a0c */ /* 0x000fe20003f05300 */
[----:B-1----:R-:W1:Y:S10]  /*0090*/  MUFU.RCP R4, R4 ;  /* 0x0000000400047308 */ /* 0x002e740000001000 */
[----:B------:R-:W-:Y:S01]  /*00a0*/  @P1 IMAD.MOV.U32 R3, RZ, RZ, 0x4 ;  /* 0x00000004ff031424 */ /* 0x000fe200078e00ff */
[----:B-1----:R-:W-:-:S04]  /*00b0*/  IADD3 R4, R4, 0xffffffe, RZ ;  /* 0x0ffffffe04047810 */ /* 0x002fc80007ffe0ff */
        /* <DEDUP_REMOVED lines=11> */
[----:B------:R-:W-:Y:S01]  /*0170*/  ISETP.GE.U32.AND P3, PT, R0, c[0x0][0x1c0], PT ;  /* 0x0000700000007a0c */ /* 0x000fe20003f66070 */
[----:B------:R-:W-:-:S12]  /*0180*/  @P0 IMAD.MOV.U32 R0, RZ, RZ, 0x4 ;  /* 0x00000004ff000424 */ /* 0x000fd800078e00ff */
[----:B------:R-:W-:Y:S02]  /*0190*/  @P3 IADD3 R243, R243, 0x1, RZ ;  /* 0x00000001f3f33810 */ /* 0x000fe40007ffe0ff */
[----:B------:R-:W-:-:S05]  /*01a0*/  @!P2 LOP3.LUT R243, RZ, c[0x0][0x1c0], RZ, 0x33, !PT ;  /* 0x00007000fff3aa12 */ /* 0x000fca00078e33ff */
[----:B------:R-:W-:-:S04]  /*01b0*/  @P1 IMAD.WIDE R6, R243, R3, c[0x0][0x250] ;  /* 0x00009400f3061625 */ /* 0x000fc800078e0203 */
[----:B------:R-:W-:Y:S01]  /*01c0*/  @P0 IMAD.WIDE R8, R243, R0, c[0x0][0x258] ;  /* 0x00009600f3080625 */ /* 0x000fe200078e0200 */
[----:B------:R-:W2:Y:S04]  /*01d0*/  @P1 LDG.E R4, [R6.64] ;  /* 0x0000000a06041981 */ /* 0x000ea8000c1e1900 */
[----:B------:R1:W2:Y:S01]  /*01e0*/  @P0 LDG.E R185, [R8.64] ;  /* 0x0000000a08b90981 */ /* 0x0002a2000c1e1900 */
[----:B------:R-:W-:-:S03]  /*01f0*/  @!P0 ISETP.NE.U32.AND P2, PT, RZ, c[0x0][0x268], PT ;  /* 0x00009a00ff008a0c */ /* 0x000fc60003f45070 */
[----:B------:R-:W3:Y:S01]  /*0200*/  S2R R12, SR_CTAID.X ;  /* 0x00000000000c7919 */ /* 0x000ee20000002500 */
[----:B------:R-:W-:-:S04]  /*0210*/  @!P0 ISETP.NE.AND.EX P2, PT, RZ, c[0x0][0x26c], PT, P2 ;  /* 0x00009b00ff008a0c */ /* 0x000fc80003f45320 */
[----:B------:R-:W-:Y:S01]  /*0220*/  @!P0 SEL R0, RZ, c[0x0][0x21c], !P2 ;  /* 0x00008700ff008a07 */ /* 0x000fe20005000000 */
[----:B-1----:R-:W-:Y:S02]  /*0230*/  IMAD.MOV R9, RZ, RZ, -R243 ;  /* 0x000000ffff097224 */ /* 0x002fe400078e0af3 */
[----:B---3--:R-:W-:Y:S02]  /*0240*/  IMAD.SHL.U32 R188, R12, 0x40, RZ ;  /* 0x000000400cbc7824 */ /* 0x008fe400078e00ff */
[----:B------:R-:W-:-:S03]  /*0250*/  IMAD R9, R9, c[0x0][0x1c0], R2 ;  /* 0x0000700009097a24 */ /* 0x000fc600078e0202 */
[----:B------:R-:W-:Y:S01]  /*0260*/  ISETP.GE.AND P1, PT, R188, c[0x0][0x214], PT ;  /* 0x00008500bc007a0c */ /* 0x000fe20003f26270 */
[--C-:B--2---:R-:W-:Y:S01]  /*0270*/  @P0 IMAD.IADD R185, R185, 0x1, -R4.reuse ;  /* 0x00000001b9b90824 */ /* 0x104fe200078e0a04 */
[----:B------:R-:W-:-:S11]  /*0280*/  @!P0 IADD3 R185, R0, c[0x0][0x218], -R4 ;  /* 0x0000860000b98a10 */ /* 0x000fd60007ffe804 */
[----:B------:R-:W-:Y:S05]  /*0290*/  @P1 EXIT ;  /* 0x000000000000194d */ /* 0x000fea0003800000 */
[----:B------:R-:W-:Y:S01]  /*02a0*/  IABS R3, c[0x0][0x10] ;  /* 0x0000040000037a13 */ /* 0x000fe20000000000 */
[----:B------:R-:W-:Y:S01]  /*02b0*/  IMAD.MOV.U32 R0, RZ, RZ, c[0x0][0x218] ;  /* 0x00008600ff007624 */ /* 0x000fe200078e00ff */
[----:B------:R-:W1:Y:S02]  /*02c0*/  S2R R187, SR_TID.X ;  /* 0x0000000000bb7919 */ /* 0x000e640000002100 */
[----:B------:R-:W2:Y:S02]  /*02d0*/  I2F.RP R6, R3 ;  /* 0x0000000300067306 */ /* 0x000ea40000209400 */
[----:B------:R-:W-:-:S04]  /*02e0*/  IADD3 R0, R0, 0xff, RZ ;  /* 0x000000ff00007810 */ /* 0x000fc80007ffe0ff */
[----:B------:R-:W-:-:S04]  /*02f0*/  SHF.R.S32.HI R5, RZ, 0x1f, R0 ;  /* 0x0000001fff057819 */ /* 0x000fc80000011400 */
[----:B------:R-:W-:-:S04]  /*0300*/  LEA.HI R5, R5, R0, RZ, 0x8 ;  /* 0x0000000005057211 */ /* 0x000fc800078f40ff */
[----:B------:R-:W-:Y:S01]  /*0310*/  LEA.HI.SX32 R5, R5, c[0x0][0x10], 0x18 ;  /* 0x0000040005057a11 */ /* 0x000fe200078fc2ff */
[----:B--2---:R-:W2:Y:S03]  /*0320*/  MUFU.RCP R6, R6 ;  /* 0x0000000600067308 */ /* 0x004ea60000001000 */
[----:B------:R-:W-:-:S04]  /*0330*/  IADD3 R5, R5, -0x1, RZ ;  /* 0xffffffff05057810 */ /* 0x000fc80007ffe0ff */
[----:B------:R-:W-:Y:S02]  /*0340*/  IABS R0, R5 ;  /* 0x0000000500007213 */ /* 0x000fe40000000000 */
[----:B------:R-:W-:-:S04]  /*0350*/  LOP3.LUT R5, R5, c[0x0][0x10], RZ, 0x3c, !PT ;  /* 0x0000040005057a12 */ /* 0x000fc800078e3cff */
[----:B------:R-:W-:Y:S02]  /*0360*/  ISETP.GE.AND P0, PT, R5, RZ, PT ;  /* 0x000000ff0500720c */ /* 0x000fe40003f06270 */
[----:B------:R-:W-:Y:S02]  /*0370*/  IADD3 R5, R188, 0x13f, RZ ;  /* 0x0000013fbc057810 */ /* 0x000fe40007ffe0ff */
[----:B--2---:R-:W-:Y:S02]  /*0380*/  IADD3 R6, R6, 0xffffffe, RZ ;  /* 0x0ffffffe06067810 */ /* 0x004fe40007ffe0ff */
[----:B------:R-:W-:Y:S02]  /*0390*/  IADD3 R5, R185, -c[0x0][0x214], R5 ;  /* 0x80008500b9057a10 */ /* 0x000fe40007ffe005 */
[----:B------:R-:W2:Y:S02]  /*03a0*/  F2I.FTZ.U32.TRUNC.NTZ R7, R6 ;  /* 0x0000000600077305 */ /* 0x000ea4000021f000 */
[----:B------:R-:W-:-:S04]  /*03b0*/  IADD3 R5, R5, c[0x0][0x2e8], RZ ;  /* 0x0000ba0005057a10 */ /* 0x000fc80007ffe0ff */
[----:B------:R-:W-:-:S04]  /*03c0*/  SHF.R.S32.HI R180, RZ, 0x1f, R5 ;  /* 0x0000001fffb47819 */ /* 0x000fc80000011405 */
[----:B------:R-:W-:-:S04]  /*03d0*/  LEA.HI R180, R180, R5, RZ, 0x8 ;  /* 0x00000005b4b47211 */ /* 0x000fc800078f40ff */
[----:B------:R-:W-:Y:S01]  /*03e0*/  SHF.R.S32.HI R180, RZ, 0x8, R180 ;  /* 0x00000008ffb47819 */ /* 0x000fe200000114b4 */
[----:B--2---:R-:W-:Y:S02]  /*03f0*/  IMAD.MOV R2, RZ, RZ, -R7 ;  /* 0x000000ffff027224 */ /* 0x004fe400078e0a07 */
[----:B------:R-:W-:Y:S02]  /*0400*/  IMAD.MOV.U32 R6, RZ, RZ, RZ ;  /* 0x000000ffff067224 */ /* 0x000fe400078e00ff */
[----:B------:R-:W-:-:S04]  /*0410*/  IMAD R2, R2, R3, RZ ;  /* 0x0000000302027224 */ /* 0x000fc800078e02ff */
[----:B------:R-:W-:-:S04]  /*0420*/  IMAD.HI.U32 R2, R7, R2, R6 ;  /* 0x0000000207027227 */ /* 0x000fc800078e0006 */
[----:B------:R-:W-:-:S04]  /*0430*/  IMAD.MOV.U32 R6, RZ, RZ, R0 ;  /* 0x000000ffff067224 */ /* 0x000fc800078e0000 */
[----:B------:R-:W-:-:S04]  /*0440*/  IMAD.HI.U32 R2, R2, R6, RZ ;  /* 0x0000000602027227 */ /* 0x000fc800078e00ff */
[----:B------:R-:W-:-:S04]  /*0450*/  IMAD.MOV R0, RZ, RZ, -R2 ;  /* 0x000000ffff007224 */ /* 0x000fc800078e0a02 */
[----:B------:R-:W-:Y:S01]  /*0460*/  IMAD R0, R3, R0, R6 ;  /* 0x0000000003007224 */ /* 0x000fe200078e0206 */
[----:B------:R-:W-:-:S04]  /*0470*/  IADD3 R6, R185, 0xff, RZ ;  /* 0x000000ffb9067810 */ /* 0x000fc80007ffe0ff */
[----:B------:R-:W-:-:S13]  /*0480*/  ISETP.GT.U32.AND P1, PT, R3, R0, PT ;  /* 0x000000000300720c */ /* 0x000fda0003f24070 */
[----:B------:R-:W-:Y:S01]  /*0490*/  @!P1 IMAD.IADD R0, R0, 0x1, -R3 ;  /* 0x0000000100009824 */ /* 0x000fe200078e0a03 */
[----:B------:R-:W-:Y:S02]  /*04a0*/  @!P1 IADD3 R2, R2, 0x1, RZ ;  /* 0x0000000102029810 */ /* 0x000fe40007ffe0ff */
[----:B------:R-:W-:Y:S02]  /*04b0*/  ISETP.NE.AND P1, PT, RZ, c[0x0][0x10], PT ;  /* 0x00000400ff007a0c */ /* 0x000fe40003f25270 */
[----:B------:R-:W-:Y:S02]  /*04c0*/  ISETP.GE.U32.AND P2, PT, R0, R3, PT ;  /* 0x000000030000720c */ /* 0x000fe40003f46070 */
[----:B------:R-:W2:Y:S01]  /*04d0*/  S2R R0, SR_CTAID.Y ;  /* 0x0000000000007919 */ /* 0x000ea20000002600 */
[----:B------:R-:W-:-:S04]  /*04e0*/  SHF.R.S32.HI R3, RZ, 0x1f, R6 ;  /* 0x0000001fff037819 */ /* 0x000fc80000011406 */
[----:B------:R-:W-:-:S04]  /*04f0*/  LEA.HI R3, R3, R6, RZ, 0x8 ;  /* 0x0000000603037211 */ /* 0x000fc800078f40ff */
[----:B------:R-:W-:Y:S02]  /*0500*/  SHF.R.S32.HI R3, RZ, 0x8, R3 ;  /* 0x00000008ff037819 */ /* 0x000fe40000011403 */
[----:B------:R-:W-:-:S05]  /*0510*/  @P2 IADD3 R2, R2, 0x1, RZ ;  /* 0x0000000102022810 */ /* 0x000fca0007ffe0ff */
[----:B------:R-:W-:Y:S01]  /*0520*/  @!P0 IMAD.MOV R2, RZ, RZ, -R2 ;  /* 0x000000ffff028224 */ /* 0x000fe200078e0a02 */
[----:B------:R-:W-:-:S05]  /*0530*/  @!P1 LOP3.LUT R2, RZ, c[0x0][0x10], RZ, 0x33, !PT ;  /* 0x00000400ff029a12 */ /* 0x000fca00078e33ff */
[----:B--2---:R-:W-:-:S04]  /*0540*/  IMAD R237, R2, R0, RZ ;  /* 0x0000000002ed7224 */ /* 0x004fc800078e02ff */
[----:B------:R-:W-:-:S05]  /*0550*/  IMAD.IADD R2, R2, 0x1, R237 ;  /* 0x0000000102027824 */ /* 0x000fca00078e02ed */
[----:B------:R-:W-:-:S04]  /*0560*/  IMNMX R2, R3, R2, PT ;  /* 0x0000000203027217 */ /* 0x000fc80003800200 */
[----:B------:R-:W-:-:S04]  /*0570*/  IMNMX R180, R2, R180, PT ;  /* 0x000000b402b47217 */ /* 0x000fc80003800200 */
[----:B------:R-:W-:-:S13]  /*0580*/  ISETP.GE.AND P0, PT, R237, R180, PT ;  /* 0x000000b4ed00720c */ /* 0x000fda0003f06270 */
[----:B------:R-:W-:Y:S05]  /*0590*/  @!P0 BRA `(.L_x_2190) ;  /* 0x0000040000008947 */ /* 0x000fea0003800000 */
[----:B-1----:R-:W-:Y:S01]  /*05a0*/  SHF.R.S32.HI R2, RZ, 0x1f, R187 ;  /* 0x0000001fff027819 */ /* 0x002fe200000114bb */
[----:B------:R-:W-:Y:S01]  /*05b0*/  IMAD R0, R0, c[0x0][0x210], R243 ;  /* 0x0000840000007a24 */ /* 0x000fe200078e02f3 */
[----:B------:R-:W-:Y:S02]  /*05c0*/  LOP3.LUT P6, RZ, R187, 0xf, RZ, 0xc0, !PT ;  /* 0x0000000fbbff7812 */ /* 0x000fe400078cc0ff */
[----:B------:R-:W-:-:S04]  /*05d0*/  LEA.HI R2, R2, R187, RZ, 0x4 ;  /* 0x000000bb02027211 */ /* 0x000fc800078f20ff */
[----:B------:R-:W-:-:S05]  /*05e0*/  LOP3.LUT R3, R2, 0x3ffffff0, RZ, 0xc0, !PT ;  /* 0x3ffffff002037812 */ /* 0x000fca00078ec0ff */
[----:B------:R-:W-:Y:S02]  /*05f0*/  IMAD.IADD R6, R187, 0x1, -R3 ;  /* 0x00000001bb067824 */ /* 0x000fe400078e0a03 */
[----:B------:R-:W-:Y:S01]  /*0600*/  IMAD R3, R0, c[0x0][0x1c0], R9 ;  /* 0x0000700000037a24 */ /* 0x000fe200078e0209 */
[----:B------:R-:W-:Y:S01]  /*0610*/  SHF.R.S32.HI R0, RZ, 0x4, R2 ;  /* 0x00000004ff007819 */ /* 0x000fe20000011402 */
[----:B------:R-:W-:Y:S02]  /*0620*/  IMAD.SHL.U32 R6, R6, 0x4, RZ ;  /* 0x0000000406067824 */ /* 0x000fe400078e00ff */
[----:B------:R-:W-:Y:S01]  /*0630*/  IMAD R3, R3, c[0x0][0x214], R188 ;  /* 0x0000850003037a24 */ /* 0x000fe200078e02bc */
[----:B------:R-:W-:Y:S02]  /*0640*/  IADD3 R188, -R188, c[0x0][0x214], RZ ;  /* 0x00008500bcbc7a10 */ /* 0x000fe40007ffe1ff */
[----:B------:R-:W-:Y:S01]  /*0650*/  SHF.R.S32.HI R7, RZ, 0x1f, R6 ;  /* 0x0000001fff077819 */ /* 0x000fe20000011406 */
[----:B------:R-:W-:Y:S01]  /*0660*/  IMAD R4, R3, c[0x0][0x22c], RZ ;  /* 0x00008b0003047a24 */ /* 0x000fe200078e02ff */
[----:B------:R-:W-:-:S02]  /*0670*/  IADD3 R2, R0, 0x10, RZ ;  /* 0x0000001000027810 */ /* 0x000fc40007ffe0ff */
[CC--:B------:R-:W-:Y:S01]  /*0680*/  ISETP.GE.OR P5, PT, R0.reuse, R188.reuse, P6 ;  /* 0x000000bc0000720c */ /* 0x0c0fe200037a6670 */
[----:B------:R-:W-:Y:S01]  /*0690*/  IMAD.WIDE R6, R0, 0x40, R6 ;  /* 0x0000004000067825 */ /* 0x000fe200078e0206 */
[----:B------:R-:W-:Y:S02]  /*06a0*/  ISETP.GE.OR P3, PT, R2, R188, P6 ;  /* 0x000000bc0200720c */ /* 0x000fe40003766670 */
[----:B------:R-:W-:Y:S02]  /*06b0*/  SHF.R.S32.HI R2, RZ, 0x1f, R3 ;  /* 0x0000001fff027819 */ /* 0x000fe40000011403 */
[----:B------:R-:W-:Y:S02]  /*06c0*/  IADD3 R5, P0, R4, R6, RZ ;  /* 0x0000000604057210 */ /* 0x000fe40007f1e0ff */
[----:B------:R-:W-:Y:S02]  /*06d0*/  IADD3 R8, R0, 0x8, RZ ;  /* 0x0000000800087810 */ /* 0x000fe40007ffe0ff */
[----:B------:R-:W-:-:S02]  /*06e0*/  LEA.HI.X.SX32 R4, R4, R7, 0x1, P0 ;  /* 0x0000000704047211 */ /* 0x000fc400000f0eff */
[----:B------:R-:W-:Y:S02]  /*06f0*/  IADD3 R3, P0, R3, R0, RZ ;  /* 0x0000000003037210 */ /* 0x000fe40007f1e0ff */
[----:B------:R-:W-:Y:S02]  /*0700*/  ISETP.GE.OR P4, PT, R8, R188, P6 ;  /* 0x000000bc0800720c */ /* 0x000fe40003786670 */
[----:B------:R-:W-:Y:S02]  /*0710*/  LEA.HI.X.SX32 R2, R0, R2, 0x1, P0 ;  /* 0x0000000200027211 */ /* 0x000fe400000f0eff */
[----:B------:R-:W-:Y:S02]  /*0720*/  LEA R10, P1, R5, c[0x0][0x1d8], 0x2 ;  /* 0x00007600050a7a11 */ /* 0x000fe400078210ff */
[----:B------:R-:W-:Y:S02]  /*0730*/  LEA R8, P0, R3, c[0x0][0x208], 0x2 ;  /* 0x0000820003087a11 */ /* 0x000fe400078010ff */
[----:B------:R-:W-:-:S02]  /*0740*/  LEA.HI.X R11, R5, c[0x0][0x1dc], R4, 0x2, P1 ;  /* 0x00007700050b7a11 */ /* 0x000fc400008f1404 */
[----:B------:R-:W-:Y:S01]  /*0750*/  LEA.HI.X R9, R3, c[0x0][0x20c], R2, 0x2, P0 ;  /* 0x0000830003097a11 */ /* 0x000fe200000f1402 */
[----:B------:R-:W-:Y:S01]  /*0760*/  @!P5 IMAD.MOV.U32 R2, RZ, RZ, -0x800000 ;  /* 0xff800000ff02d424 */ /* 0x000fe200078e00ff */
[C---:B------:R-:W-:Y:S01]  /*0770*/  IADD3 R6, R0.reuse, 0x18, RZ ;  /* 0x0000001800067810 */ /* 0x040fe20007ffe0ff */
[----:B------:R-:W-:Y:S01]  /*0780*/  STG.E.128 [R10.64], RZ ;  /* 0x000000ff0a007986 */ /* 0x000fe2000c101d0a */
[C---:B------:R-:W-:Y:S02]  /*0790*/  IADD3 R5, R0.reuse, 0x20, RZ ;  /* 0x0000002000057810 */ /* 0x040fe40007ffe0ff */
[C---:B------:R-:W-:Y:S01]  /*07a0*/  IADD3 R4, R0.reuse, 0x28, RZ ;  /* 0x0000002800047810 */ /* 0x040fe20007ffe0ff */
[----:B------:R-:W-:Y:S01]  /*07b0*/  STG.E.128 [R10.64+0x800], RZ ;  /* 0x000800ff0a007986 */ /* 0x000fe2000c101d0a */
[----:B------:R-:W-:Y:S02]  /*07c0*/  IADD3 R3, R0, 0x30, RZ ;  /* 0x0000003000037810 */ /* 0x000fe40007ffe0ff */
[-C--:B------:R-:W-:Y:S01]  /*07d0*/  ISETP.GE.OR P2, PT, R6, R188.reuse, P6 ;  /* 0x000000bc0600720c */ /* 0x080fe20003746670 */
[----:B------:R-:W-:Y:S01]  /*07e0*/  STG.E.128 [R10.64+0x1000], RZ ;  /* 0x001000ff0a007986 */ /* 0x000fe2000c101d0a */
[-C--:B------:R-:W-:Y:S01]  /*07f0*/  ISETP.GE.OR P1, PT, R5, R188.reuse, P6 ;  /* 0x000000bc0500720c */ /* 0x080fe20003726670 */
[----:B------:R-:W-:Y:S01]  /*0800*/  @!P3 IMAD.MOV.U32 R6, RZ, RZ, -0x800000 ;  /* 0xff800000ff06b424 */ /* 0x000fe200078e00ff */
[----:B------:R-:W-:Y:S01]  /*0810*/  ISETP.GE.OR P0, PT, R4, R188, P6 ;  /* 0x000000bc0400720c */ /* 0x000fe20003706670 */
[----:B------:R-:W-:Y:S01]  /*0820*/  STG.E.128 [R10.64+0x1800], RZ ;  /* 0x001800ff0a007986 */ /* 0x000fe2000c101d0a */
[----:B------:R-:W-:-:S03]  /*0830*/  IADD3 R0, R0, 0x38, RZ ;  /* 0x0000003800007810 */ /* 0x000fc60007ffe0ff */
[----:B------:R-:W-:Y:S04]  /*0840*/  STG.E.128 [R10.64+0x2000], RZ ;  /* 0x002000ff0a007986 */ /* 0x000fe8000c101d0a */
[----:B------:R-:W-:Y:S01]  /*0850*/  STG.E.128 [R10.64+0x2800], RZ ;  /* 0x002800ff0a007986 */ /* 0x000fe2000c101d0a */
[----:B------:R-:W-:Y:S02]  /*0860*/  @!P2 IMAD.MOV.U32 R5, RZ, RZ, -0x800000 ;  /* 0xff800000ff05a424 */ /* 0x000fe400078e00ff */
[----:B------:R-:W-:Y:S01]  /*0870*/  @!P1 IMAD.MOV.U32 R4, RZ, RZ, -0x800000 ;  /* 0xff800000ff049424 */ /* 0x000fe200078e00ff */
[----:B------:R-:W-:Y:S04]  /*0880*/  STG.E.128 [R10.64+0x3000], RZ ;  /* 0x003000ff0a007986 */ /* 0x000fe8000c101d0a */
[----:B------:R-:W-:Y:S04]  /*0890*/  STG.E.128 [R10.64+0x3800], RZ ;  /* 0x003800ff0a007986 */ /* 0x000fe8000c101d0a */
[----:B------:R1:W-:Y:S01]  /*08a0*/  @!P5 STG.E [R8.64], R2 ;  /* 0x000000020800d986 */ /* 0x0003e2000c10190a */
[-C--:B------:R-:W-:Y:S01]  /*08b0*/  ISETP.GE.OR P5, PT, R3, R188.reuse, P6 ;  /* 0x000000bc0300720c */ /* 0x080fe200037a6670 */
[----:B------:R-:W-:Y:S01]  /*08c0*/  @!P0 IMAD.MOV.U32 R3, RZ, RZ, -0x800000 ;  /* 0xff800000ff038424 */ /* 0x000fe200078e00ff */
[----:B------:R-:W-:Y:S01]  /*08d0*/  ISETP.GE.OR P6, PT, R0, R188, P6 ;  /* 0x000000bc0000720c */ /* 0x000fe200037c6670 */
[----:B------:R-:W-:Y:S04]  /*08e0*/  @!P3 STG.E [R8.64+0x40], R6 ;  /* 0x000040060800b986 */ /* 0x000fe8000c10190a */
[----:B------:R-:W-:Y:S04]  /*08f0*/  @!P2 STG.E [R8.64+0x60], R5 ;  /* 0x000060050800a986 */ /* 0x000fe8000c10190a */
[----:B------:R-:W-:Y:S04]  /*0900*/  @!P1 STG.E [R8.64+0x80], R4 ;  /* 0x0000800408009986 */ /* 0x000fe8000c10190a */
[----:B------:R-:W-:Y:S01]  /*0910*/  @!P0 STG.E [R8.64+0xa0], R3 ;  /* 0x0000a00308008986 */ /* 0x000fe2000c10190a */
[----:B-1----:R-:W-:-:S05]  /*0920*/  @!P4 IMAD.MOV.U32 R2, RZ, RZ, -0x800000 ;  /* 0xff800000ff02c424 */ /* 0x002fca00078e00ff */
[----:B------:R1:W-:Y:S02]  /*0930*/  @!P4 STG.E [R8.64+0x20], R2 ;  /* 0x000020020800c986 */ /* 0x0003e4000c10190a */
[----:B-1----:R-:W-:-:S05]  /*0940*/  @!P5 IMAD.MOV.U32 R2, RZ, RZ, -0x800000 ;  /* 0xff800000ff02d424 */ /* 0x002fca00078e00ff */
[----:B------:R1:W-:Y:S01]  /*0950*/  @!P5 STG.E [R8.64+0xc0], R2 ;  /* 0x0000c0020800d986 */ /* 0x0003e2000c10190a */
[----:B------:R-:W-:Y:S05]  /*0960*/  @P6 EXIT ;  /* 0x000000000000694d */ /* 0x000fea0003800000 */
[----:B------:R-:W-:-:S05]  /*0970*/  MOV R0, 0xff800000 ;  /* 0xff80000000007802 */ /* 0x000fca0000000f00 */
[----:B------:R-:W-:Y:S01]  /*0980*/  STG.E [R8.64+0xe0], R0 ;  /* 0x0000e00008007986 */ /* 0x000fe2000c10190a */
[----:B------:R-:W-:Y:S05]  /*0990*/  EXIT ;  /* 0x000000000000794d */ /* 0x000fea0003800000 */
.L_x_2190:
[----:B-1----:R-:W-:Y:S01]  /*09a0*/  ISETP.NE.U32.AND P0, PT, RZ, c[0x0][0x2b8], PT ;  /* 0x0000ae00ff007a0c */ /* 0x002fe20003f05070 */
[----:B------:R-:W-:-:S03]  /*09b0*/  IMAD.MOV.U32 R2, RZ, RZ, R243 ;  /* 0x000000ffff027224 */ /* 0x000fc600078e00f3 */
[----:B------:R-:W-:-:S13]  /*09c0*/  ISETP.NE.AND.EX P0, PT, RZ, c[0x0][0x2bc], PT, P0 ;  /* 0x0000af00ff007a0c */ /* 0x000fda0003f05300 */
[----:B------:R-:W-:-:S04]  /*09d0*/  @P0 IMAD.MOV.U32 R0, RZ, RZ, 0x4 ;  /* 0x00000004ff000424 */ /* 0x000fc800078e00ff */
[----:B------:R-:W-:-:S05]  /*09e0*/  @P0 IMAD.WIDE R6, R243, R0, c[0x0][0x2b8] ;  /* 0x0000ae00f3060625 */ /* 0x000fca00078e0200 */
[----:B------:R1:W5:Y:S01]  /*09f0*/  @P0 LDG.E R2, [R6.64] ;  /* 0x0000000a06020981 */ /* 0x000362000c1e1900 */
[----:B------:R-:W-:Y:S01]  /*0a00*/  ISETP.NE.U32.AND P0, PT, RZ, c[0x0][0x2c0], PT ;  /* 0x0000b000ff007a0c */ /* 0x000fe20003f05070 */
[----:B------:R-:W-:Y:S01]  /*0a10*/  CS2R R244, SRZ ;  /* 0x0000000000f47805 */ /* 0x000fe2000001ff00 */
[----:B------:R-:W-:Y:S02]  /*0a20*/  PLOP3.LUT P6, PT, PT, PT, PT, 0x80, 0x0 ;  /* 0x000000000000781c */ /* 0x000fe40003fcf070 */
[----:B------:R-:W-:-:S13]  /*0a30*/  ISETP.NE.AND.EX P0, PT, RZ, c[0x0][0x2c4], PT, P0 ;  /* 0x0000b100ff007a0c */ /* 0x000fda0003f05300 */
[----:B------:R-:W-:Y:S05]  /*0a40*/  @!P0 BRA `(.L_x_2191) ;  /* 0x0000008000008947 */ /* 0x000fea0003800000 */
[----:B------:R-:W-:Y:S01]  /*0a50*/  SHF.R.S32.HI R0, RZ, 0x1f, R243 ;  /* 0x0000001fff007819 */ /* 0x000fe200000114f3 */
[----:B-1----:R-:W-:Y:S01]  /*0a60*/  IMAD.WIDE.U32 R6, R243, c[0x0][0x2c8], RZ ;  /* 0x0000b200f3067a25 */ /* 0x002fe200078e00ff */
[----:B------:R-:W-:-:S03]  /*0a70*/  PLOP3.LUT P6, PT, PT, PT, PT, 0x8, 0x0 ;  /* 0x000000000000781c */ /* 0x000fc60003fce170 */
[----:B------:R-:W-:Y:S01]  /*0a80*/  IMAD R0, R0, c[0x0][0x2c8], RZ ;  /* 0x0000b20000007a24 */ /* 0x000fe200078e02ff */
[----:B------:R-:W-:-:S03]  /*0a90*/  LEA R244, P0, R6, c[0x0][0x2c0], 0x2 ;  /* 0x0000b00006f47a11 */ /* 0x000fc600078010ff */
[----:B------:R-:W-:-:S05]  /*0aa0*/  IMAD R0, R243, c[0x0][0x2cc], R0 ;  /* 0x0000b300f3007a24 */ /* 0x000fca00078e0200 */
[----:B------:R-:W-:-:S04]  /*0ab0*/  IADD3 R0, R7, R0, RZ ;  /* 0x0000000007007210 */ /* 0x000fc80007ffe0ff */
[----:B------:R-:W-:Y:S02]  /*0ac0*/  LEA.HI.X R245, R6, c[0x0][0x2c4], R0, 0x2, P0 ;  /* 0x0000b10006f57a11 */ /* 0x000fe400000f1400 */
.L_x_2191:
[----:B------:R-:W-:Y:S01]  /*0ad0*/  IABS R181, c[0x0][0x2d0] ;  /* 0x0000b40000b57a13 */ /* 0x000fe20000000000 */
[----:B------:R-:W-:Y:S05]  /*0ae0*/  @P6 BRA `(.L_x_2192) ;  /* 0x0000049000006947 */ /* 0x000fea0003800000 */
[----:B------:R-:W2:Y:S01]  /*0af0*/  I2F.RP R4, R181 ;  /* 0x000000b500047306 */ /* 0x000ea20000209400 */
[----:B-1----:R-:W-:-:S04]  /*0b00*/  LEA R7, R180, 0xffffff00, 0x8 ;  /* 0xffffff00b4077811 */ /* 0x002fc800078e40ff */
[----:B------:R-:W-:-:S03]  /*0b10*/  IABS R0, R7 ;  /* 0x0000000700007213 */ /* 0x000fc60000000000 */
[----:B--2---:R-:W1:Y:S02]  /*0b20*/  MUFU.RCP R4, R4 ;  /* 0x0000000400047308 */ /* 0x004e640000001000 */
[----:B-1----:R-:W-:-:S06]  /*0b30*/  IADD3 R4, R4, 0xffffffe, RZ ;  /* 0x0ffffffe04047810 */ /* 0x002fcc0007ffe0ff */
[----:B------:R-:W1:Y:S02]  /*0b40*/  F2I.FTZ.U32.TRUNC.NTZ R5, R4 ;  /* 0x0000000400057305 */ /* 0x000e64000021f000 */
[----:B-1---5:R-:W-:Y:S02]  /*0b50*/  IMAD.MOV R2, RZ, RZ, -R5 ;  /* 0x000000ffff027224 */ /* 0x022fe400078e0a05 */
        /* <DEDUP_REMOVED lines=14> */
[----:B------:R-:W-:-:S06]  /*0c40*/  @P2 IADD3 R3, R3, 0x1, RZ ;  /* 0x0000000103032810 */ /* 0x000fcc0007ffe0ff */
[----:B------:R-:W-:Y:S01]  /*0c50*/  @!P0 IMAD.MOV R3, RZ, RZ, -R3 ;  /* 0x000000ffff038224 */ /* 0x000fe200078e0a03 */
[----:B------:R-:W-:-:S05]  /*0c60*/  @!P1 LOP3.LUT R3, RZ, c[0x0][0x2d0], RZ, 0x33, !PT ;  /* 0x0000b400ff039a12 */ /* 0x000fca00078e33ff */
[----:B------:R-:W-:-:S05]  /*0c70*/  IMAD.WIDE R4, R3, 0x4, R244 ;  /* 0x0000000403047825 */ /* 0x000fca00078e02f4 */
[----:B------:R1:W2:Y:S01]  /*0c80*/  LDG.E R2, [R4.64] ;  /* 0x0000000a04027981 */ /* 0x0002a2000c1e1900 */
[----:B------:R-:W-:Y:S01]  /*0c90*/  IABS R0, c[0x0][0x1c8] ;  /* 0x0000720000007a13 */ /* 0x000fe20000000000 */
[----:B------:R-:W-:-:S03]  /*0ca0*/  IMAD.MOV R3, RZ, RZ, -R3 ;  /* 0x000000ffff037224 */ /* 0x000fc600078e0a03 */
[----:B------:R-:W3:Y:S01]  /*0cb0*/  I2F.RP R10, R0 ;  /* 0x00000000000a7306 */ /* 0x000ee20000209400 */
[----:B------:R-:W-:-:S05]  /*0cc0*/  IMAD R7, R3, c[0x0][0x2d0], R7 ;  /* 0x0000b40003077a24 */ /* 0x000fca00078e0207 */
[----:B------:R-:W-:Y:S02]  /*0cd0*/  SHF.R.S32.HI R6, RZ, 0x1f, R7 ;  /* 0x0000001fff067819 */ /* 0x000fe40000011407 */
[----:B---3--:R-:W3:Y:S02]  /*0ce0*/  MUFU.RCP R10, R10 ;  /* 0x0000000a000a7308 */ /* 0x008ee40000001000 */
[----:B---3--:R-:W-:-:S06]  /*0cf0*/  IADD3 R10, R10, 0xffffffe, RZ ;  /* 0x0ffffffe0a0a7810 */ /* 0x008fcc0007ffe0ff */
[----:B------:R-:W1:Y:S02]  /*0d00*/  F2I.FTZ.U32.TRUNC.NTZ R11, R10 ;  /* 0x0000000a000b7305 */ /* 0x000e64000021f000 */
[----:B-1----:R-:W-:Y:S01]  /*0d10*/  IADD3 R4, RZ, -R11, RZ ;  /* 0x8000000bff047210 */ /* 0x002fe20007ffe0ff */
[----:B------:R-:W-:-:S04]  /*0d20*/  IMAD.MOV.U32 R10, RZ, RZ, RZ ;  /* 0x000000ffff0a7224 */ /* 0x000fc800078e00ff */
[----:B------:R-:W-:Y:S01]  /*0d30*/  IMAD R5, R4, R0, RZ ;  /* 0x0000000004057224 */ /* 0x000fe200078e02ff */
[----:B------:R-:W-:-:S03]  /*0d40*/  IABS R4, R9 ;  /* 0x0000000900047213 */ /* 0x000fc60000000000 */
        /* <DEDUP_REMOVED lines=9> */
[----:B------:R-:W-:-:S04]  /*0de0*/  LOP3.LUT R0, R9, c[0x0][0x1c8], RZ, 0x3c, !PT ;  /* 0x0000720009007a12 */ /* 0x000fc800078e3cff */
[----:B------:R-:W-:Y:S01]  /*0df0*/  ISETP.GE.AND P0, PT, R0, RZ, PT ;  /* 0x000000ff0000720c */ /* 0x000fe20003f06270 */
[----:B------:R-:W-:-:S04]  /*0e00*/  IMAD R0, R6, c[0x0][0x198], RZ ;  /* 0x0000660006007a24 */ /* 0x000fc800078e02ff */
[----:B------:R-:W-:Y:S02]  /*0e10*/  IMAD R0, R7, c[0x0][0x19c], R0 ;  /* 0x0000670007007a24 */ /* 0x000fe400078e0200 */
[----:B------:R-:W-:Y:S02]  /*0e20*/  @P1 IADD3 R8, R8, 0x1, RZ ;  /* 0x0000000108081810 */ /* 0x000fe40007ffe0ff */
[----:B------:R-:W-:-:S04]  /*0e30*/  ISETP.NE.AND P1, PT, RZ, c[0x0][0x1c8], PT ;  /* 0x00007200ff007a0c */ /* 0x000fc80003f25270 */
[----:B------:R-:W-:-:S09]  /*0e40*/  @!P0 IADD3 R8, -R8, RZ, RZ ;  /* 0x000000ff08088210 */ /* 0x000fd20007ffe1ff */
[----:B------:R-:W-:Y:S02]  /*0e50*/  @!P1 LOP3.LUT R8, RZ, c[0x0][0x1c8], RZ, 0x33, !PT ;  /* 0x00007200ff089a12 */ /* 0x000fe400078e33ff */
[----:B--2---:R-:W-:Y:S01]  /*0e60*/  SHF.R.S32.HI R11, RZ, 0x1f, R2 ;  /* 0x0000001fff0b7819 */ /* 0x004fe20000011402 */
[----:B------:R-:W-:-:S04]  /*0e70*/  IMAD.WIDE.U32 R4, R2, c[0x0][0x180], RZ ;  /* 0x0000600002047a25 */ /* 0x000fc800078e00ff */
[C---:B------:R-:W-:Y:S02]  /*0e80*/  IMAD R3, R11.reuse, c[0x0][0x180], RZ ;  /* 0x000060000b037a24 */ /* 0x040fe400078e02ff */
[----:B------:R-:W-:Y:S02]  /*0e90*/  IMAD R11, R11, c[0x0][0x188], RZ ;  /* 0x000062000b0b7a24 */ /* 0x000fe400078e02ff */
[C---:B------:R-:W-:Y:S02]  /*0ea0*/  IMAD R3, R2.reuse, c[0x0][0x184], R3 ;  /* 0x0000610002037a24 */ /* 0x040fe400078e0203 */
[C---:B------:R-:W-:Y:S02]  /*0eb0*/  IMAD R11, R2.reuse, c[0x0][0x18c], R11 ;  /* 0x00006300020b7a24 */ /* 0x040fe400078e020b */
[----:B------:R-:W-:Y:S02]  /*0ec0*/  IMAD.IADD R5, R5, 0x1, R3 ;  /* 0x0000000105057824 */ /* 0x000fe400078e0203 */
[----:B------:R-:W-:-:S04]  /*0ed0*/  IMAD.WIDE.U32 R2, R2, c[0x0][0x188], RZ ;  /* 0x0000620002027a25 */ /* 0x000fc800078e00ff */
[----:B------:R-:W-:Y:S01]  /*0ee0*/  IMAD.WIDE.U32 R14, R7, c[0x0][0x198], R4 ;  /* 0x00006600070e7a25 */ /* 0x000fe200078e0004 */
[----:B------:R-:W-:Y:S02]  /*0ef0*/  SHF.R.S32.HI R5, RZ, 0x1f, R8 ;  /* 0x0000001fff057819 */ /* 0x000fe40000011408 */
[----:B------:R-:W-:Y:S01]  /*0f00*/  IADD3 R11, R3, R11, RZ ;  /* 0x0000000b030b7210 */ /* 0x000fe20007ffe0ff */
[----:B------:R-:W-:Y:S01]  /*0f10*/  IMAD.MOV.U32 R18, RZ, RZ, R2 ;  /* 0x000000ffff127224 */ /* 0x000fe200078e0002 */
[----:B------:R-:W-:Y:S01]  /*0f20*/  IADD3 R15, R15, R0, RZ ;  /* 0x000000000f0f7210 */ /* 0x000fe20007ffe0ff */
[----:B------:R-:W-:-:S04]  /*0f30*/  IMAD R10, R5, c[0x0][0x1b0], RZ ;  /* 0x00006c00050a7a24 */ /* 0x000fc800078e02ff */
[C---:B------:R-:W-:Y:S02]  /*0f40*/  IMAD R10, R8.reuse, c[0x0][0x1b4], R10 ;  /* 0x00006d00080a7a24 */ /* 0x040fe400078e020a */
[----:B------:R-:W-:-:S04]  /*0f50*/  IMAD.WIDE.U32 R14, R8, c[0x0][0x1b0], R14 ;  /* 0x00006c00080e7a25 */ /* 0x000fc800078e000e */
[----:B------:R-:W-:Y:S01]  /*0f60*/  IMAD.IADD R10, R15, 0x1, R10 ;  /* 0x000000010f0a7824 */ /* 0x000fe200078e020a */
[----:B------:R-:W-:Y:S05]  /*0f70*/  BRA `(.L_x_2193) ;  /* 0x0000037000007947 */ /* 0x000fea0003800000 */
.L_x_2192:
[----:B------:R-:W-:Y:S02]  /*0f80*/  IABS R3, c[0x0][0x1c8] ;  /* 0x0000720000037a13 */ /* 0x000fe40000000000 */
[----:B------:R-:W-:Y:S02]  /*0f90*/  SHF.R.S32.HI R14, RZ, 0x1f, R4 ;  /* 0x0000001fff0e7819 */ /* 0x000fe40000011404 */
[----:B-1----:R-:W1:Y:S01]  /*0fa0*/  I2F.RP R6, R3 ;  /* 0x0000000300067306 */ /* 0x002e620000209400 */
[----:B-----5:R-:W-:-:S07]  /*0fb0*/  SHF.R.S32.HI R11, RZ, 0x1f, R2 ;  /* 0x0000001fff0b7819 */ /* 0x020fce0000011402 */
[----:B-1----:R-:W1:Y:S02]  /*0fc0*/  MUFU.RCP R6, R6 ;  /* 0x0000000600067308 */ /* 0x002e640000001000 */
[----:B-1----:R-:W-:-:S06]  /*0fd0*/  IADD3 R6, R6, 0xffffffe, RZ ;  /* 0x0ffffffe06067810 */ /* 0x002fcc0007ffe0ff */
[----:B------:R-:W1:Y:S02]  /*0fe0*/  F2I.FTZ.U32.TRUNC.NTZ R7, R6 ;  /* 0x0000000600077305 */ /* 0x000e64000021f000 */
[----:B-1----:R-:W-:Y:S01]  /*0ff0*/  IADD3 R0, RZ, -R7, RZ ;  /* 0x80000007ff007210 */ /* 0x002fe20007ffe0ff */
[----:B------:R-:W-:-:S04]  /*1000*/  IMAD.MOV.U32 R6, RZ, RZ, RZ ;  /* 0x000000ffff067224 */ /* 0x000fc800078e00ff */
[----:B------:R-:W-:Y:S01]  /*1010*/  IMAD R5, R0, R3, RZ ;  /* 0x0000000300057224 */ /* 0x000fe200078e02ff */
[----:B------:R-:W-:-:S03]  /*1020*/  IABS R0, R9 ;  /* 0x0000000900007213 */ /* 0x000fc60000000000 */
[----:B------:R-:W-:Y:S01]  /*1030*/  IMAD.HI.U32 R6, R7, R5, R6 ;  /* 0x0000000507067227 */ /* 0x000fe200078e0006 */
[----:B------:R-:W-:Y:S02]  /*1040*/  MOV R5, R0 ;  /* 0x0000000000057202 */ /* 0x000fe40000000f00 */
[----:B------:R-:W-:-:S03]  /*1050*/  LEA R7, R180, 0xffffff00, 0x8 ;  /* 0xffffff00b4077811 */ /* 0x000fc600078e40ff */
[----:B------:R-:W-:Y:S01]  /*1060*/  IMAD.HI.U32 R8, R6, R5, RZ ;  /* 0x0000000506087227 */ /* 0x000fe200078e00ff */
[----:B------:R-:W-:Y:S02]  /*1070*/  SHF.R.S32.HI R6, RZ, 0x1f, R7 ;  /* 0x0000001fff067819 */ /* 0x000fe40000011407 */
[----:B------:R-:W-:Y:S01]  /*1080*/  IADD3 R16, P1, R4, R7, RZ ;  /* 0x0000000704107210 */ /* 0x000fe20007f3e0ff */
[----:B------:R-:W-:-:S04]  /*1090*/  IMAD.MOV R0, RZ, RZ, -R8 ;  /* 0x000000ffff007224 */ /* 0x000fc800078e0a08 */
[----:B------:R-:W-:-:S05]  /*10a0*/  IMAD R0, R3, R0, R5 ;  /* 0x0000000003007224 */ /* 0x000fca00078e0205 */
[----:B------:R-:W-:-:S13]  /*10b0*/  ISETP.GT.U32.AND P0, PT, R3, R0, PT ;  /* 0x000000000300720c */ /* 0x000fda0003f04070 */
[-C--:B------:R-:W-:Y:S02]  /*10c0*/  @!P0 IADD3 R0, R0, -R3.reuse, RZ ;  /* 0x8000000300008210 */ /* 0x080fe40007ffe0ff */
[----:B------:R-:W-:Y:S02]  /*10d0*/  @!P0 IADD3 R8, R8, 0x1, RZ ;  /* 0x0000000108088810 */ /* 0x000fe40007ffe0ff */
[----:B------:R-:W-:Y:S01]  /*10e0*/  ISETP.GE.U32.AND P2, PT, R0, R3, PT ;  /* 0x000000030000720c */ /* 0x000fe20003f46070 */
[C---:B------:R-:W-:Y:S01]  /*10f0*/  IMAD.X R3, R14.reuse, 0x1, R6, P1 ;  /* 0x000000010e037824 */ /* 0x040fe200008e0606 */
[----:B------:R-:W-:Y:S01]  /*1100*/  LOP3.LUT R0, R9, c[0x0][0x1c8], RZ, 0x3c, !PT ;  /* 0x0000720009007a12 */ /* 0x000fe200078e3cff */
[----:B------:R-:W-:Y:S01]  /*1110*/  IMAD R14, R14, c[0x0][0x1a0], RZ ;  /* 0x000068000e0e7a24 */ /* 0x000fe200078e02ff */
[----:B------:R-:W-:Y:S01]  /*1120*/  ISETP.NE.AND P0, PT, RZ, c[0x0][0x1c8], PT ;  /* 0x00007200ff007a0c */ /* 0x000fe20003f05270 */
[----:B------:R-:W-:Y:S01]  /*1130*/  IMAD R3, R3, c[0x0][0x198], RZ ;  /* 0x0000660003037a24 */ /* 0x000fe200078e02ff */
[----:B------:R-:W-:Y:S01]  /*1140*/  ISETP.GE.AND P1, PT, R0, RZ, PT ;  /* 0x000000ff0000720c */ /* 0x000fe20003f26270 */
[----:B------:R-:W-:-:S02]  /*1150*/  IMAD R14, R4, c[0x0][0x1a4], R14 ;  /* 0x00006900040e7a24 */ /* 0x000fc400078e020e */
[C---:B------:R-:W-:Y:S02]  /*1160*/  IMAD R0, R16.reuse, c[0x0][0x19c], R3 ;  /* 0x0000670010007a24 */ /* 0x040fe400078e0203 */
[----:B------:R-:W-:Y:S02]  /*1170*/  IMAD.WIDE.U32 R16, R16, c[0x0][0x198], RZ ;  /* 0x0000660010107a25 */ /* 0x000fe400078e00ff */
[----:B------:R-:W-:Y:S02]  /*1180*/  @P2 IADD3 R8, R8, 0x1, RZ ;  /* 0x0000000108082810 */ /* 0x000fe40007ffe0ff */
[----:B------:R-:W-:Y:S01]  /*1190*/  IMAD.WIDE.U32 R4, R4, c[0x0][0x1a0], RZ ;  /* 0x0000680004047a25 */ /* 0x000fe200078e00ff */
[----:B------:R-:W-:-:S03]  /*11a0*/  IADD3 R17, R17, R0, RZ ;  /* 0x0000000011117210 */ /* 0x000fc60007ffe0ff */
[----:B------:R-:W-:Y:S01]  /*11b0*/  @!P1 IMAD.MOV R8, RZ, RZ, -R8 ;  /* 0x000000ffff089224 */ /* 0x000fe200078e0a08 */
[----:B------:R-:W-:Y:S01]  /*11c0*/  @!P0 LOP3.LUT R8, RZ, c[0x0][0x1c8], RZ, 0x33, !PT ;  /* 0x00007200ff088a12 */ /* 0x000fe200078e33ff */
[----:B------:R-:W-:Y:S01]  /*11d0*/  IMAD R0, R11, c[0x0][0x180], RZ ;  /* 0x000060000b007a24 */ /* 0x000fe200078e02ff */
[----:B------:R-:W-:Y:S01]  /*11e0*/  IADD3 R15, R5, R14, RZ ;  /* 0x0000000e050f7210 */ /* 0x000fe20007ffe0ff */
[C---:B------:R-:W-:Y:S01]  /*11f0*/  IMAD.WIDE.U32 R16, R2.reuse, c[0x0][0x180], R16 ;  /* 0x0000600002107a25 */ /* 0x040fe200078e0010 */
[----:B------:R-:W-:Y:S02]  /*1200*/  MOV R14, R4 ;  /* 0x00000004000e7202 */ /* 0x000fe40000000f00 */
[----:B------:R-:W-:Y:S01]  /*1210*/  SHF.R.S32.HI R5, RZ, 0x1f, R8 ;  /* 0x0000001fff057819 */ /* 0x000fe20000011408 */
[----:B------:R-:W-:Y:S02]  /*1220*/  IMAD R0, R2, c[0x0][0x184], R0 ;  /* 0x0000610002007a24 */ /* 0x000fe400078e0200 */
[----:B------:R-:W-:-:S02]  /*1230*/  IMAD R11, R11, c[0x0][0x188], RZ ;  /* 0x000062000b0b7a24 */ /* 0x000fc400078e02ff */
[----:B------:R-:W-:Y:S02]  /*1240*/  IMAD.IADD R3, R17, 0x1, R0 ;  /* 0x0000000111037824 */ /* 0x000fe400078e0200 */
[C---:B------:R-:W-:Y:S02]  /*1250*/  IMAD R11, R2.reuse, c[0x0][0x18c], R11 ;  /* 0x00006300020b7a24 */ /* 0x040fe400078e020b */
[----:B------:R-:W-:-:S04]  /*1260*/  IMAD.WIDE.U32 R14, R2, c[0x0][0x188], R14 ;  /* 0x00006200020e7a25 */ /* 0x000fc800078e000e */
[----:B------:R-:W-:Y:S01]  /*1270*/  IMAD R0, R5, c[0x0][0x1b0], RZ ;  /* 0x00006c0005007a24 */ /* 0x000fe200078e02ff */
[----:B------:R-:W-:Y:S01]  /*1280*/  IADD3 R11, R15, R11, RZ ;  /* 0x0000000b0f0b7210 */ /* 0x000fe20007ffe0ff */
[----:B------:R-:W-:Y:S02]  /*1290*/  IMAD.MOV.U32 R2, RZ, RZ, R16 ;  /* 0x000000ffff027224 */ /* 0x000fe400078e0010 */
[C---:B------:R-:W-:Y:S02]  /*12a0*/  IMAD R0, R8.reuse, c[0x0][0x1b4], R0 ;  /* 0x00006d0008007a24 */ /* 0x040fe400078e0200 */
[----:B------:R-:W-:-:S04]  /*12b0*/  IMAD.WIDE.U32 R2, R8, c[0x0][0x1b0], R2 ;  /* 0x00006c0008027a25 */ /* 0x000fc800078e0002 */
[----:B------:R-:W-:Y:S01]  /*12c0*/  IMAD.MOV.U32 R18, RZ, RZ, R14 ;  /* 0x000000ffff127224 */ /* 0x000fe200078e000e */
[----:B------:R-:W-:Y:S02]  /*12d0*/  MOV R14, R2 ;  /* 0x00000002000e7202 */ /* 0x000fe40000000f00 */
[----:B------:R-:W-:Y:S02]  /*12e0*/  IADD3 R10, R3, R0, RZ ;  /* 0x00000000030a7210 */ /* 0x000fe40007ffe0ff */
.L_x_2193:
[----:B------:R-:W-:Y:S01]  /*12f0*/  SHF.R.S32.HI R186, RZ, 0x1f, R187 ;  /* 0x0000001fffba7819 */ /* 0x000fe200000114bb */
[----:B------:R-:W-:Y:S01]  /*1300*/  IMAD R5, R5, c[0x0][0x1b8], RZ ;  /* 0x00006e0005057a24 */ /* 0x000fe200078e02ff */
[----:B------:R-:W-:Y:S02]  /*1310*/  ULDC.64 UR4, c[0x0][0x198] ;  /* 0x0000660000047ab9 */ /* 0x000fe40000000a00 */
[-C--:B------:R-:W-:Y:S01]  /*1320*/  LEA.HI R3, R186, R187.reuse, RZ, 0x3 ;  /* 0x000000bbba037211 */ /* 0x080fe200078f18ff */
[----:B------:R-:W-:Y:S01]  /*1330*/  IMAD R5, R8, c[0x0][0x1bc], R5 ;  /* 0x00006f0008057a24 */ /* 0x000fe200078e0205 */
[CC--:B------:R-:W-:Y:S01]  /*1340*/  LEA.HI R2, R186.reuse, R187.reuse, RZ, 0x4 ;  /* 0x000000bbba027211 */ /* 0x0c0fe200078f20ff */
[----:B------:R-:W-:Y:S01]  /*1350*/  USHF.L.U32 UR9, UR4, 0x5, URZ ;  /* 0x0000000504097899 */ /* 0x000fe2000800063f */
[----:B------:R-:W-:Y:S01]  /*1360*/  SHF.R.S32.HI R16, RZ, 0x3, R3 ;  /* 0x00000003ff107819 */ /* 0x000fe20000011403 */
[----:B------:R-:W-:Y:S01]  /*1370*/  UMOV UR8, 0x5 ;  /* 0x0000000500087882 */ /* 0x000fe20000000000 */
[----:B------:R-:W-:Y:S01]  /*1380*/  LOP3.LUT R177, R3, 0xfffffff8, RZ, 0xc0, !PT ;  /* 0xfffffff803b17812 */ /* 0x000fe200078ec0ff */
[----:B------:R-:W-:Y:S01]  /*1390*/  ULDC.64 UR6, c[0x0][0x190] ;  /* 0x0000640000067ab9 */ /* 0x000fe20000000a00 */
[----:B------:R-:W-:Y:S01]  /*13a0*/  LEA.HI R0, R186, R187, RZ, 0x6 ;  /* 0x000000bbba007211 */ /* 0x000fe200078f30ff */
[----:B------:R-:W-:Y:S01]  /*13b0*/  IMAD.SHL.U32 R242, R16, 0x40, RZ ;  /* 0x0000004010f27824 */ /* 0x000fe200078e00ff */
[----:B------:R-:W-:Y:S01]  /*13c0*/  LOP3.LUT R176, R2, 0xfffffff0, RZ, 0xc0, !PT ;  /* 0xfffffff002b07812 */ /* 0x000fe200078ec0ff */
[----:B------:R-:W-:Y:S01]  /*13d0*/  IMAD.IADD R177, R187, 0x1, -R177 ;  /* 0x00000001bbb17824 */ /* 0x000fe200078e0ab1 */
[----:B------:R-:W-:Y:S01]  /*13e0*/  SHF.R.S32.HI R17, RZ, 0x1f, R16 ;  /* 0x0000001fff117819 */ /* 0x000fe20000011410 */
[----:B------:R-:W-:Y:S01]  /*13f0*/  IMAD.SHL.U32 R0, R0, 0x8, RZ ;  /* 0x0000000800007824 */ /* 0x000fe200078e00ff */
[----:B------:R-:W-:Y:S01]  /*1400*/  LOP3.LUT R242, R242, 0x1c0, RZ, 0xc0, !PT ;  /* 0x000001c0f2f27812 */ /* 0x000fe200078ec0ff */
[----:B------:R-:W-:Y:S01]  /*1410*/  IMAD.SHL.U32 R20, R177, 0x8, RZ ;  /* 0x00000008b1147824 */ /* 0x000fe200078e00ff */
[----:B------:R-:W-:Y:S01]  /*1420*/  USHF.L.U64.HI UR5, UR4, UR8, UR5 ;  /* 0x0000000804057299 */ /* 0x000fe20008010205 */
[----:B------:R-:W-:Y:S01]  /*1430*/  IMAD.IADD R176, R187, 0x1, -R176 ;  /* 0x00000001bbb07824 */ /* 0x000fe200078e0ab0 */
[----:B------:R-:W-:Y:S01]  /*1440*/  USHF.L.U32 UR12, UR6, 0x5, URZ ;  /* 0x00000005060c7899 */ /* 0x000fe2000800063f */
[----:B------:R-:W-:Y:S01]  /*1450*/  IMAD.WIDE R12, R12, 0x40, R16 ;  /* 0x000000400c0c7825 */ /* 0x000fe200078e0210 */
[----:B------:R-:W-:Y:S01]  /*1460*/  LOP3.LUT R4, R242, 0x38, R20, 0xf8, !PT ;  /* 0x00000038f2047812 */ /* 0x000fe200078ef814 */
[----:B------:R-:W-:Y:S01]  /*1470*/  USHF.L.U64.HI UR7, UR6, UR8, UR7 ;  /* 0x0000000806077299 */ /* 0x000fe20008010207 */
[----:B------:R-:W-:-:S02]  /*1480*/  SHF.R.U32.HI R242, RZ, 0x3, R242 ;  /* 0x00000003fff27819 */ /* 0x000fc400000116f2 */
[----:B------:R-:W-:Y:S02]  /*1490*/  SHF.R.S32.HI R21, RZ, 0x1f, R20 ;  /* 0x0000001fff157819 */ /* 0x000fe40000011414 */
[----:B------:R-:W-:Y:S02]  /*14a0*/  LOP3.LUT R242, R4, R242, RZ, 0x3c, !PT ;  /* 0x000000f204f27212 */ /* 0x000fe400078e3cff */
[----:B------:R-:W-:Y:S02]  /*14b0*/  SHF.R.S32.HI R4, RZ, 0x1f, R243 ;  /* 0x0000001fff047819 */ /* 0x000fe400000114f3 */
[C---:B------:R-:W-:Y:S02]  /*14c0*/  IADD3 R14, P1, R20.reuse, R14, RZ ;  /* 0x0000000e140e7210 */ /* 0x040fe40007f3e0ff */
[----:B------:R-:W-:Y:S01]  /*14d0*/  IADD3 R18, P0, R20, R18, RZ ;  /* 0x0000001214127210 */ /* 0x000fe20007f1e0ff */
[----:B------:R-:W-:Y:S01]  /*14e0*/  IMAD R4, R4, c[0x0][0x178], RZ ;  /* 0x00005e0004047a24 */ /* 0x000fe200078e02ff */
[----:B------:R-:W-:Y:S01]  /*14f0*/  LOP3.LUT R242, R242, 0x7ffffe00, R0, 0xf8, !PT ;  /* 0x7ffffe00f2f27812 */ /* 0x000fe200078ef800 */
[C---:B------:R-:W-:Y:S01]  /*1500*/  IMAD.X R15, R21.reuse, 0x1, R10, P1 ;  /* 0x00000001150f7824 */ /* 0x040fe200008e060a */
[----:B------:R-:W-:Y:S01]  /*1510*/  SHF.R.S32.HI R0, RZ, 0x1f, R176 ;  /* 0x0000001fff007819 */ /* 0x000fe200000114b0 */
[----:B------:R-:W-:Y:S01]  /*1520*/  IMAD.X R19, R21, 0x1, R11, P0 ;  /* 0x0000000115137824 */ /* 0x000fe200000e060b */
[----:B------:R-:W-:Y:S01]  /*1530*/  SHF.R.S32.HI R10, RZ, 0x1f, R9 ;  /* 0x0000001fff0a7819 */ /* 0x000fe20000011409 */
[C---:B------:R-:W-:Y:S01]  /*1540*/  IMAD R4, R243.reuse, c[0x0][0x17c], R4 ;  /* 0x00005f00f3047a24 */ /* 0x040fe200078e0204 */
[----:B------:R-:W-:Y:S01]  /*1550*/  LEA.HI R0, R0, R176, RZ, 0x3 ;  /* 0x000000b000007211 */ /* 0x000fe200078f18ff */
[----:B------:R-:W-:Y:S01]  /*1560*/  IMAD.WIDE.U32 R20, R243, c[0x0][0x178], R20 ;  /* 0x00005e00f3147a25 */ /* 0x000fe200078e0014 */
[----:B------:R-:W-:-:S02]  /*1570*/  IADD3 R7, P0, R16, R7, RZ ;  /* 0x0000000710077210 */ /* 0x000fc40007f1e0ff */
[----:B------:R-:W-:Y:S01]  /*1580*/  LOP3.LUT R11, R0, 0xfffffff8, RZ, 0xc0, !PT ;  /* 0xfffffff8000b7812 */ /* 0x000fe200078ec0ff */
[----:B------:R-:W-:Y:S01]  /*1590*/  IMAD.IADD R21, R21, 0x1, R4 ;  /* 0x0000000115157824 */ /* 0x000fe200078e0204 */
[----:B------:R-:W-:Y:S01]  /*15a0*/  LEA.HI R186, R186, R187, RZ, 0x5 ;  /* 0x000000bbbaba7211 */ /* 0x000fe200078f28ff */
[----:B------:R-:W-:Y:S02]  /*15b0*/  IMAD R10, R10, c[0x0][0x1a8], RZ ;  /* 0x00006a000a0a7a24 */ /* 0x000fe400078e02ff */
[----:B------:R-:W-:Y:S01]  /*15c0*/  IMAD.WIDE.U32 R18, R8, c[0x0][0x1b8], R18 ;  /* 0x00006e0008127a25 */ /* 0x000fe200078e0012 */
[----:B------:R-:W-:-:S03]  /*15d0*/  SHF.R.S32.HI R184, RZ, 0x5, R186 ;  /* 0x00000005ffb87819 */ /* 0x000fc600000114ba */
[----:B------:R-:W-:Y:S02]  /*15e0*/  IMAD R10, R9, c[0x0][0x1ac], R10 ;  /* 0x00006b00090a7a24 */ /* 0x000fe400078e020a */
[----:B------:R-:W-:Y:S02]  /*15f0*/  IMAD R4, R17, c[0x0][0x198], RZ ;  /* 0x0000660011047a24 */ /* 0x000fe400078e02ff */
[----:B------:R-:W-:-:S04]  /*1600*/  IMAD.WIDE.U32 R20, R9, c[0x0][0x1a8], R20 ;  /* 0x00006a0009147a25 */ /* 0x000fc800078e0014 */
[----:B------:R-:W-:Y:S02]  /*1610*/  IMAD.X R6, R17, 0x1, R6, P0 ;  /* 0x0000000111067824 */ /* 0x000fe400000e0606 */
[----:B------:R-:W-:Y:S02]  /*1620*/  IMAD.IADD R176, R176, 0x1, -R11 ;  /* 0x00000001b0b07824 */ /* 0x000fe400078e0a0b */
[----:B------:R-:W-:Y:S02]  /*1630*/  IMAD.IADD R19, R19, 0x1, R5 ;  /* 0x0000000113137824 */ /* 0x000fe400078e0205 */
[C---:B------:R-:W-:Y:S02]  /*1640*/  IMAD R4, R16.reuse, c[0x0][0x19c], R4 ;  /* 0x0000670010047a24 */ /* 0x040fe400078e0204 */
[----:B------:R-:W-:-:S04]  /*1650*/  IMAD.WIDE.U32 R14, R16, c[0x0][0x198], R14 ;  /* 0x00006600100e7a25 */ /* 0x000fc800078e000e */
[----:B------:R-:W-:Y:S01]  /*1660*/  IMAD.IADD R11, R21, 0x1, R10 ;  /* 0x00000001150b7824 */ /* 0x000fe200078e020a */
[----:B------:R-:W-:Y:S01]  /*1670*/  LEA R241, P0, R14, c[0x0][0x168], 0x1 ;  /* 0x00005a000ef17a11 */ /* 0x000fe200078008ff */
[----:B------:R-:W-:Y:S02]  /*1680*/  IMAD R6, R6, c[0x0][0x1a0], RZ ;  /* 0x0000680006067a24 */ /* 0x000fe400078e02ff */
[----:B------:R-:W-:Y:S02]  /*1690*/  IMAD.MOV.U32 R10, RZ, RZ, R20 ;  /* 0x000000ffff0a7224 */ /* 0x000fe400078e0014 */
[----:B------:R-:W-:Y:S02]  /*16a0*/  IMAD R5, R13, c[0x0][0x190], RZ ;  /* 0x000064000d057a24 */ /* 0x000fe400078e02ff */
[----:B------:R-:W-:Y:S02]  /*16b0*/  IMAD.IADD R240, R15, 0x1, R4 ;  /* 0x000000010ff07824 */ /* 0x000fe400078e0204 */
[----:B------:R-:W-:-:S02]  /*16c0*/  IMAD R6, R7, c[0x0][0x1a4], R6 ;  /* 0x0000690007067a24 */ /* 0x000fc400078e0206 */
[----:B------:R-:W-:Y:S01]  /*16d0*/  IMAD.WIDE.U32 R238, R7, c[0x0][0x1a0], R18 ;  /* 0x0000680007ee7a25 */ /* 0x000fe200078e0012 */
[----:B------:R-:W-:Y:S02]  /*16e0*/  LEA.HI.X R240, R14, c[0x0][0x16c], R240, 0x1, P0 ;  /* 0x00005b000ef07a11 */ /* 0x000fe400000f0cf0 */
[----:B------:R-:W-:Y:S01]  /*16f0*/  IADD3 R8, P0, R241, UR9, RZ ;  /* 0x00000009f1087c10 */ /* 0x000fe2000ff1e0ff */
[C---:B------:R-:W-:Y:S02]  /*1700*/  IMAD R4, R12.reuse, c[0x0][0x194], R5 ;  /* 0x000065000c047a24 */ /* 0x040fe400078e0205 */
[----:B------:R-:W-:Y:S01]  /*1710*/  IMAD.WIDE.U32 R10, R12, c[0x0][0x190], R10 ;  /* 0x000064000c0a7a25 */ /* 0x000fe200078e000a */
[----:B------:R-:W-:-:S03]  /*1720*/  IADD3.X R9, R240, UR5, RZ, P0, !PT ;  /* 0x00000005f0097c10 */ /* 0x000fc600087fe4ff */
[----:B------:R-:W-:Y:S01]  /*1730*/  IMAD.IADD R6, R239, 0x1, R6 ;  /* 0x00000001ef067824 */ /* 0x000fe200078e0206 */
[----:B------:R-:W-:Y:S01]  /*1740*/  LEA R239, P1, R238, c[0x0][0x170], 0x1 ;  /* 0x00005c00eeef7a11 */ /* 0x000fe200078208ff */
[----:B------:R-:W-:Y:S01]  /*1750*/  IMAD.IADD R4, R11, 0x1, R4 ;  /* 0x000000010b047824 */ /* 0x000fe200078e0204 */
[----:B------:R-:W-:Y:S01]  /*1760*/  LEA R12, P2, R10, c[0x0][0x160], 0x1 ;  /* 0x000058000a0c7a11 */ /* 0x000fe200078408ff */
[----:B------:R-:W-:Y:S01]  /*1770*/  IMAD.SHL.U32 R242, R242, 0x2, RZ ;  /* 0x00000002f2f27824 */ /* 0x000fe200078e00ff */
[----:B------:R-:W-:Y:S01]  /*1780*/  LEA.HI.X R238, R238, c[0x0][0x174], R6, 0x1, P1 ;  /* 0x00005d00eeee7a11 */ /* 0x000fe200008f0c06 */
[----:B------:R-:W-:Y:S01]  /*1790*/  IMAD.SHL.U32 R183, R0, 0x40, RZ ;  /* 0x0000004000b77824 */ /* 0x000fe200078e00ff */
[----:B------:R-:W-:Y:S01]  /*17a0*/  LEA.HI.X R13, R10, c[0x0][0x164], R4, 0x1, P2 ;  /* 0x000059000a0d7a11 */ /* 0x000fe200010f0c04 */
[----:B------:R-:W-:Y:S01]  /*17b0*/  IMAD.MOV.U32 R0, RZ, RZ, 0x20 ;  /* 0x00000020ff007424 */ /* 0x000fe200078e00ff */
[----:B------:R-:W-:Y:S02]  /*17c0*/  IADD3 R10, P1, R12, UR12, RZ ;  /* 0x0000000c0c0a7c10 */ /* 0x000fe4000ff3e0ff */
[----:B------:R-:W-:Y:S01]  /*17d0*/  IADD3 R4, P0, R8, UR9, RZ ;  /* 0x0000000908047c10 */ /* 0x000fe2000ff1e0ff */
[----:B------:R-:W-:Y:S01]  /*17e0*/  @!PT LDS RZ, [RZ] ;  /* 0x00000000fffff984 */ /* 0x000fe20000000800 */
[----:B------:R-:W-:Y:S01]  /*17f0*/  @!PT LDS RZ, [RZ] ;  /* 0x00000000fffff984 */ /* 0x000fe20000000800 */
[----:B------:R-:W-:Y:S01]  /*1800*/  @!PT LDS RZ, [RZ] ;  /* 0x00000000fffff984 */ /* 0x000fe20000000800 */
[----:B------:R1:W-:Y:S01]  /*1810*/  LDGSTS.E.BYPASS.LTC128B.128 [R242], [R12.64] ;  /* 0x000000000cf27fae */ /* 0x0003e2000b901d4a */
[----:B------:R-:W-:-:S02]  /*1820*/  IADD3.X R11, R13, UR7, RZ, P1, !PT ;  /* 0x000000070d0b7c10 */ /* 0x000fc40008ffe4ff */
[----:B------:R-:W-:Y:S02]  /*1830*/  IADD3.X R5, R9, UR5, RZ, P0, !PT ;  /* 0x0000000509057c10 */ /* 0x000fe400087fe4ff */
[----:B------:R-:W-:Y:S01]  /*1840*/  IADD3 R16, P1, R10, UR12, RZ ;  /* 0x0000000c0a107c10 */ /* 0x000fe2000ff3e0ff */
[----:B------:R2:W-:Y:S01]  /*1850*/  LDGSTS.E.BYPASS.LTC128B.128 [R242+0x800], [R10.64] ;  /* 0x008000000af27fae */ /* 0x0005e2000b901d4a */
[----:B------:R-:W-:Y:S02]  /*1860*/  IADD3 R6, P0, R4, UR9, RZ ;  /* 0x0000000904067c10 */ /* 0x000fe4000ff1e0ff */
[----:B------:R-:W-:Y:S02]  /*1870*/  IADD3.X R17, R11, UR7, RZ, P1, !PT ;  /* 0x000000070b117c10 */ /* 0x000fe40008ffe4ff */
[----:B------:R-:W-:Y:S02]  /*1880*/  IADD3.X R7, R5, UR5, RZ, P0, !PT ;  /* 0x0000000505077c10 */ /* 0x000fe400087fe4ff */
[----:B------:R-:W-:Y:S01]  /*1890*/  IADD3 R14, P1, R16, UR12, RZ ;  /* 0x0000000c100e7c10 */ /* 0x000fe2000ff3e0ff */
[----:B------:R3:W-:Y:S01]  /*18a0*/  LDGSTS.E.BYPASS.LTC128B.128 [R242+0x1000], [R16.64] ;  /* 0x0100000010f27fae */ /* 0x0007e2000b901d4a */
[----:B------:R-:W-:-:S02]  /*18b0*/  LOP3.LUT R183, R183, 0xfffffe00, RZ, 0xc0, !PT ;  /* 0xfffffe00b7b77812 */ /* 0x000fc400078ec0ff */
[----:B------:R-:W-:Y:S01]  /*18c0*/  IADD3.X R15, R17, UR7, RZ, P1, !PT ;  /* 0x00000007110f7c10 */ /* 0x000fe20008ffe4ff */
[----:B------:R-:W-:Y:S01]  /*18d0*/  ULDC.64 UR6, c[0x0][0x1a0] ;  /* 0x0000680000067ab9 */ /* 0x000fe20000000a00 */
[----:B------:R-:W-:Y:S01]  /*18e0*/  LOP3.LUT P1, RZ, R176, 0x2, RZ, 0xc0, !PT ;  /* 0x00000002b0ff7812 */ /* 0x000fe2000782c0ff */
[----:B------:R-:W-:Y:S01]  /*18f0*/  USHF.L.U32 UR12, UR6, 0x5, URZ ;  /* 0x00000005060c7899 */ /* 0x000fe2000800063f */
[----:B------:R-:W-:Y:S01]  /*1900*/  IMAD R236, R184, 0x400, R183 ;  /* 0x00000400b8ec7824 */ /* 0x000fe200078e02b7 */
[----:B------:R4:W-:Y:S01]  /*1910*/  LDGSTS.E.BYPASS.LTC128B.128 [R242+0x1800], [R14.64] ;  /* 0x018000000ef27fae */ /* 0x0009e2000b901d4a */
[----:B------:R-:W-:Y:S01]  /*1920*/  USHF.L.U64.HI UR7, UR6, UR8, UR7 ;  /* 0x0000000806077299 */ /* 0x000fe20008010207 */
[----:B-1----:R-:W-:-:S04]  /*1930*/  IADD3 R12, P0, R6, UR9, RZ ;  /* 0x00000009060c7c10 */ /* 0x002fc8000ff1e0ff */
[----:B------:R-:W-:Y:S02]  /*1940*/  IADD3.X R13, R7, UR5, RZ, P0, !PT ;  /* 0x00000005070d7c10 */ /* 0x000fe400087fe4ff */
[----:B--2---:R-:W-:-:S04]  /*1950*/  IADD3 R10, P0, R12, UR9, RZ ;  /* 0x000000090c0a7c10 */ /* 0x004fc8000ff1e0ff */
[----:B------:R-:W-:Y:S02]  /*1960*/  IADD3.X R11, R13, UR5, RZ, P0, !PT ;  /* 0x000000050d0b7c10 */ /* 0x000fe400087fe4ff */
[----:B---3--:R-:W-:-:S04]  /*1970*/  IADD3 R16, P0, R10, UR9, RZ ;  /* 0x000000090a107c10 */ /* 0x008fc8000ff1e0ff */
[----:B------:R-:W-:Y:S01]  /*1980*/  IADD3.X R17, R11, UR5, RZ, P0, !PT ;  /* 0x000000050b117c10 */ /* 0x000fe200087fe4ff */
[----:B----4-:R-:W-:Y:S02]  /*1990*/  IMAD.MOV.U32 R14, RZ, RZ, R241 ;  /* 0x000000ffff0e7224 */ /* 0x010fe400078e00f1 */
        /* <DEDUP_REMOVED lines=22> */
[----:B------:R-:W-:-:S03]  /*1b00*/  IADD3 R12, P0, R10, UR9, RZ ;  /* 0x000000090a0c7c10 */ /* 0x000fc6000ff1e0ff */
[----:B------:R5:W-:Y:S01]  /*1b10*/  LDGSTS.E.BYPASS.LTC128B.128 [R242+0x7800], [R10.64] ;  /* 0x078000000af27fae */ /* 0x000be2000b901d4a */
[----:B------:R-:W-:-:S05]  /*1b20*/  IADD3.X R13, R11, UR5, RZ, P0, !PT ;  /* 0x000000050b0d7c10 */ /* 0x000fca00087fe4ff */
[----:B------:R1:W-:Y:S01]  /*1b30*/  LDGSTS.E.BYPASS.LTC128B.128 [R242+0x8000], [R12.64] ;  /* 0x080000000cf27fae */ /* 0x0003e2000b901d4a */
[----:B---3--:R-:W-:-:S04]  /*1b40*/  IADD3 R4, P0, R12, UR9, RZ ;  /* 0x000000090c047c10 */ /* 0x008fc8000ff1e0ff */
[----:B------:R-:W-:Y:S02]  /*1b50*/  IADD3.X R5, R13, UR5, RZ, P0, !PT ;  /* 0x000000050d057c10 */ /* 0x000fe400087fe4ff */
[----:B----4-:R-:W-:-:S03]  /*1b60*/  IADD3 R6, P0, R4, UR9, RZ ;  /* 0x0000000904067c10 */ /* 0x010fc6000ff1e0ff */
[----:B------:R3:W-:Y:S01]  /*1b70*/  LDGSTS.E.BYPASS.LTC128B.128 [R242+0x8800], [R4.64] ;  /* 0x0880000004f27fae */ /* 0x0007e2000b901d4a */
[----:B------:R-:W-:Y:S02]  /*1b80*/  IADD3.X R7, R5, UR5, RZ, P0, !PT ;  /* 0x0000000505077c10 */ /* 0x000fe400087fe4ff */
[----:B--2---:R-:W-:-:S03]  /*1b90*/  IADD3 R8, P0, R6, UR9, RZ ;  /* 0x0000000906087c10 */ /* 0x004fc6000ff1e0ff */
[----:B------:R2:W-:Y:S01]  /*1ba0*/  LDGSTS.E.BYPASS.LTC128B.128 [R242+0x9000], [R6.64] ;  /* 0x0900000006f27fae */ /* 0x0005e2000b901d4a */
[----:B------:R-:W-:-:S05]  /*1bb0*/  IADD3.X R9, R7, UR5, RZ, P0, !PT ;  /* 0x0000000507097c10 */ /* 0x000fca00087fe4ff */
[----:B------:R4:W-:Y:S04]  /*1bc0*/  LDGSTS.E.BYPASS.LTC128B.128 [R242+0x9800], [R8.64] ;  /* 0x0980000008f27fae */ /* 0x0009e8000b901d4a */
[----:B------:R-:W0:Y:S01]  /*1bd0*/  LDGDEPBAR ;  /* 0x00000000000079af */ /* 0x000e220000000000 */
[----:B---3--:R-:W-:Y:S02]  /*1be0*/  SHF.R.S32.HI R5, RZ, 0x4, R2 ;  /* 0x00000004ff057819 */ /* 0x008fe40000011402 */
[----:B------:R-:W-:Y:S02]  /*1bf0*/  IADD3 R4, P0, R239, UR12, RZ ;  /* 0x0000000cef047c10 */ /* 0x000fe4000ff1e0ff */
[----:B------:R-:W-:Y:S01]  /*1c00*/  LEA.HI R2, R2, R5, RZ, 0x1 ;  /* 0x0000000502027211 */ /* 0x000fe200078f08ff */
[----:B--2---:R-:W-:-:S03]  /*1c10*/  IMAD.SHL.U32 R7, R177, 0x40, RZ ;  /* 0x00000040b1077824 */ /* 0x004fc600078e00ff */
[----:B------:R-:W-:Y:S02]  /*1c20*/  LOP3.LUT R2, R2, 0xfffffffe, RZ, 0xc0, !PT ;  /* 0xfffffffe02027812 */ /* 0x000fe400078ec0ff */
[----:B------:R-:W-:Y:S01]  /*1c30*/  LOP3.LUT R7, R7, 0x1c0, RZ, 0xc0, !PT ;  /* 0x000001c007077812 */ /* 0x000fe200078ec0ff */
[----:B----4-:R-:W-:Y:S01]  /*1c40*/  IMAD.SHL.U32 R8, R176, 0x40, RZ ;  /* 0x00000040b0087824 */ /* 0x010fe200078e00ff */
[----:B------:R-:W-:-:S04]  /*1c50*/  DEPBAR.LE SB0, 0x0 ;  /* 0x000080000000791a */ /* 0x000fc80000000000 */
[----:B------:R-:W-:Y:S01]  /*1c60*/  IMAD.IADD R2, R5, 0x1, -R2 ;  /* 0x0000000105027824 */ /* 0x000fe200078e0a02 */
[----:B------:R-:W-:Y:S01]  /*1c70*/  IADD3.X R5, R238, UR7, RZ, P0, !PT ;  /* 0x00000007ee057c10 */ /* 0x000fe200087fe4ff */
[----:B------:R-:W-:Y:S01]  /*1c80*/  IMAD.MOV.U32 R9, RZ, RZ, R238 ;  /* 0x000000ffff097224 */ /* 0x000fe200078e00ee */
[----:B------:R-:W-:Y:S01]  /*1c90*/  BAR.SYNC.DEFER_BLOCKING 0x0 ;  /* 0x0000000000007b1d */ /* 0x000fe20000010000 */
[----:B-1----:R-:W-:Y:S02]  /*1ca0*/  IADD3 R12, P0, R4, UR12, RZ ;  /* 0x0000000c040c7c10 */ /* 0x002fe4000ff1e0ff */
[----:B------:R-:W-:Y:S02]  /*1cb0*/  LOP3.LUT R6, R7, 0x8, R3, 0xf8, !PT ;  /* 0x0000000807067812 */ /* 0x000fe400078ef803 */
[----:B------:R-:W-:Y:S01]  /*1cc0*/  SHF.R.U32.HI R3, RZ, 0x3, R7 ;  /* 0x00000003ff037819 */ /* 0x000fe20000011607 */
[----:B------:R-:W-:Y:S01]  /*1cd0*/  IMAD.SHL.U32 R7, R2, 0x8, RZ ;  /* 0x0000000802077824 */ /* 0x000fe200078e00ff */
[----:B------:R-:W-:-:S02]  /*1ce0*/  IADD3.X R13, R5, UR7, RZ, P0, !PT ;  /* 0x00000007050d7c10 */ /* 0x000fc400087fe4ff */
[----:B------:R-:W-:Y:S02]  /*1cf0*/  LOP3.LUT R8, R8, 0x1c0, RZ, 0xc0, !PT ;  /* 0x000001c008087812 */ /* 0x000fe400078ec0ff */
[----:B-----5:R-:W-:Y:S02]  /*1d00*/  IADD3 R10, P0, R12, UR12, RZ ;  /* 0x0000000c0c0a7c10 */ /* 0x020fe4000ff1e0ff */
[----:B------:R-:W-:Y:S02]  /*1d10*/  LOP3.LUT R3, R6, R3, RZ, 0x3c, !PT ;  /* 0x0000000306037212 */ /* 0x000fe400078e3cff */
[----:B------:R-:W-:Y:S02]  /*1d20*/  LOP3.LUT R7, R8, 0x8, R7, 0xf8, !PT ;  /* 0x0000000808077812 */ /* 0x000fe400078ef807 */
[----:B------:R-:W-:Y:S01]  /*1d30*/  SHF.R.U32.HI R182, RZ, 0x3, R8 ;  /* 0x00000003ffb67819 */ /* 0x000fe20000011608 */
[----:B------:R-:W-:Y:S01]  /*1d40*/  IMAD.MOV.U32 R8, RZ, RZ, R239 ;  /* 0x000000ffff087224 */ /* 0x000fe200078e00ef */
[----:B------:R-:W-:Y:S01]  /*1d50*/  IADD3.X R11, R13, UR7, RZ, P0, !PT ;  /* 0x000000070d0b7c10 */ /* 0x000fe200087fe4ff */
[----:B------:R-:W-:Y:S01]  /*1d60*/  IMAD R2, R2, 0x200, R3 ;  /* 0x0000020002027824 */ /* 0x000fe200078e0203 */
[----:B------:R-:W-:-:S02]  /*1d70*/  IADD3 R6, P0, R10, UR12, RZ ;  /* 0x0000000c0a067c10 */ /* 0x000fc4000ff1e0ff */
[----:B------:R-:W-:Y:S01]  /*1d80*/  LOP3.LUT R182, R7, R182, RZ, 0x3c, !PT ;  /* 0x000000b607b67212 */ /* 0x000fe200078e3cff */
[----:B------:R-:W-:Y:S01]  /*1d90*/  @!PT LDS RZ, [RZ] ;  /* 0x00000000fffff984 */ /* 0x000fe20000000800 */
[----:B------:R-:W-:Y:S01]  /*1da0*/  @!PT LDS RZ, [RZ] ;  /* 0x00000000fffff984 */ /* 0x000fe20000000800 */
[----:B------:R-:W-:Y:S01]  /*1db0*/  @!PT LDS RZ, [RZ] ;  /* 0x00000000fffff984 */ /* 0x000fe20000000800 */
[----:B------:R1:W-:Y:S01]  /*1dc0*/  LDGSTS.E.BYPASS.LTC128B.128 [R242+0xa000], [R8.64] ;  /* 0x0a00000008f27fae */ /* 0x0003e2000b901d4a */
[----:B------:R-:W-:Y:S01]  /*1dd0*/  IADD3.X R7, R11, UR7, RZ, P0, !PT ;  /* 0x000000070b077c10 */ /* 0x000fe200087fe4ff */
[----:B------:R-:W-:Y:S01]  /*1de0*/  IMAD.SHL.U32 R60, R2, 0x2, RZ ;  /* 0x00000002023c7824 */ /* 0x000fe200078e00ff */
[----:B------:R-:W-:Y:S01]  /*1df0*/  IADD3 R14, P0, R6, UR12, RZ ;  /* 0x0000000c060e7c10 */ /* 0x000fe2000ff1e0ff */
[----:B------:R2:W-:Y:S01]  /*1e00*/  LDGSTS.E.BYPASS.LTC128B.128 [R242+0xa800], [R4.64] ;  /* 0x0a80000004f27fae */ /* 0x0005e2000b901d4a */
[----:B------:R-:W-:Y:S01]  /*1e10*/  IMAD.IADD R236, R236, 0x1, R182 ;  /* 0x00000001ecec7824 */ /* 0x000fe200078e02b6 */
[----:B------:R-:W-:Y:S02]  /*1e20*/  SEL R3, R0, 0xffffffe0, !P1 ;  /* 0xffffffe000037807 */ /* 0x000fe40004800000 */
[----:B------:R-:W-:Y:S01]  /*1e30*/  IADD3.X R15, R7, UR7, RZ, P0, !PT ;  /* 0x00000007070f7c10 */ /* 0x000fe200087fe4ff */
[----:B------:R3:W-:Y:S01]  /*1e40*/  LDGSTS.E.BYPASS.LTC128B.128 [R242+0xb000], [R12.64] ;  /* 0x0b0000000cf27fae */ /* 0x0007e2000b901d4a */
[----:B------:R-:W-:Y:S01]  /*1e50*/  IMAD.SHL.U32 R236, R236, 0x2, RZ ;  /* 0x00000002ecec7824 */ /* 0x000fe200078e00ff */
[----:B------:R-:W-:Y:S01]  /*1e60*/  LEA R235, R2, 0x2000, 0x1 ;  /* 0x0000200002eb7811 */ /* 0x000fe200078e08ff */
[----:B------:R-:W-:Y:S01]  /*1e70*/  IMAD.SHL.U32 R2, R187, 0x2, RZ ;  /* 0x00000002bb027824 */ /* 0x000fe200078e00ff */
[----:B------:R4:W-:Y:S01]  /*1e80*/  LDGSTS.E.BYPASS.LTC128B.128 [R242+0xb800], [R10.64] ;  /* 0x0b8000000af27fae */ /* 0x0009e2000b901d4a */
[----:B------:R-:W-:Y:S01]  /*1e90*/  IMAD.IADD R234, R236, 0x1, R3 ;  /* 0x00000001ecea7824 */ /* 0x000fe200078e0203 */
[----:B------:R-:W-:-:S02]  /*1ea0*/  LOP3.LUT P1, RZ, R176, 0x4, RZ, 0xc0, !PT ;  /* 0x00000004b0ff7812 */ /* 0x000fc4000782c0ff */
[----:B------:R5:W-:Y:S01]  /*1eb0*/  LDGSTS.E.BYPASS.LTC128B.128 [R242+0xc000], [R6.64] ;  /* 0x0c00000006f27fae */ /* 0x000be2000b901d4a */
[----:B------:R-:W-:-:S03]  /*1ec0*/  IADD3 R231, R235, 0x40, RZ ;  /* 0x00000040ebe77810 */ /* 0x000fc60007ffe0ff */
[----:B------:R5:W-:Y:S01]  /*1ed0*/  LDGSTS.E.BYPASS.LTC128B.128 [R242+0xc800], [R14.64] ;  /* 0x0c8000000ef27fae */ /* 0x000be2000b901d4a */
[----:B-1----:R-:W-:-:S04]  /*1ee0*/  IADD3 R8, P0, R14, UR12, RZ ;  /* 0x0000000c0e087c10 */ /* 0x002fc8000ff1e0ff */
[----:B------:R-:W-:Y:S02]  /*1ef0*/  IADD3.X R9, R15, UR7, RZ, P0, !PT ;  /* 0x000000070f097c10 */ /* 0x000fe400087fe4ff */
[----:B--2---:R-:W-:-:S03]  /*1f00*/  IADD3 R4, P0, R8, UR12, RZ ;  /* 0x0000000c08047c10 */ /* 0x004fc6000ff1e0ff */
[----:B------:R1:W-:Y:S01]  /*1f10*/  LDGSTS.E.BYPASS.LTC128B.128 [R242+0xd000], [R8.64] ;  /* 0x0d00000008f27fae */ /* 0x0003e2000b901d4a */
[----:B------:R-:W-:Y:S02]  /*1f20*/  IADD3.X R5, R9, UR7, RZ, P0, !PT ;  /* 0x0000000709057c10 */ /* 0x000fe400087fe4ff */
[----:B----4-:R-:W-:-:S03]  /*1f30*/  IADD3 R10, P0, R4, UR12, RZ ;  /* 0x0000000c040a7c10 */ /* 0x010fc6000ff1e0ff */
[----:B------:R2:W-:Y:S01]  /*1f40*/  LDGSTS.E.BYPASS.LTC128B.128 [R242+0xd800], [R4.64] ;  /* 0x0d80000004f27fae */ /* 0x0005e2000b901d4a */
[----:B------:R-:W-:Y:S02]  /*1f50*/  IADD3.X R11, R5, UR7, RZ, P0, !PT ;  /* 0x00000007050b7c10 */ /* 0x000fe400087fe4ff */
[----:B---3--:R-:W-:-:S03]  /*1f60*/  IADD3 R12, P0, R10, UR12, RZ ;  /* 0x0000000c0a0c7c10 */ /* 0x008fc6000ff1e0ff */
[----:B------:R3:W-:Y:S01]  /*1f70*/  LDGSTS.E.BYPASS.LTC128B.128 [R242+0xe000], [R10.64] ;  /* 0x0e0000000af27fae */ /* 0x0007e2000b901d4a */
[----:B------:R-:W-:-:S05]  /*1f80*/  IADD3.X R13, R11, UR7, RZ, P0, !PT ;  /* 0x000000070b0d7c10 */ /* 0x000fca00087fe4ff */
[----:B------:R4:W-:Y:S01]  /*1f90*/  LDGSTS.E.BYPASS.LTC128B.128 [R242+0xe800], [R12.64] ;  /* 0x0e8000000cf27fae */ /* 0x0009e2000b901d4a */
[----:B-1----:R-:W-:-:S04]  /*1fa0*/  IADD3 R8, P0, R12, UR12, RZ ;  /* 0x0000000c0c087c10 */ /* 0x002fc8000ff1e0ff */
[----:B------:R-:W-:Y:S02]  /*1fb0*/  IADD3.X R9, R13, UR7, RZ, P0, !PT ;  /* 0x000000070d097c10 */ /* 0x000fe400087fe4ff */
[----:B-----5:R-:W-:-:S03]  /*1fc0*/  IADD3 R6, P0, R8, UR12, RZ ;  /* 0x0000000c08067c10 */ /* 0x020fc6000ff1e0ff */
[----:B------:R1:W-:Y:S01]  /*1fd0*/  LDGSTS.E.BYPASS.LTC128B.128 [R242+0xf000], [R8.64] ;  /* 0x0f00000008f27fae */ /* 0x0003e2000b901d4a */
[----:B------:R-:W-:Y:S02]  /*1fe0*/  IADD3.X R7, R9, UR7, RZ, P0, !PT ;  /* 0x0000000709077c10 */ /* 0x000fe400087fe4ff */
[----:B--2---:R-:W-:-:S03]  /*1ff0*/  IADD3 R4, P0, R6, UR12, RZ ;  /* 0x0000000c06047c10 */ /* 0x004fc6000ff1e0ff */
[----:B------:R2:W-:Y:S01]  /*2000*/  LDGSTS.E.BYPASS.LTC128B.128 [R242+0xf800], [R6.64] ;  /* 0x0f80000006f27fae */ /* 0x0005e2000b901d4a */
[----:B------:R-:W-:-:S05]  /*2010*/  IADD3.X R5, R7, UR7, RZ, P0, !PT ;  /* 0x0000000707057c10 */ /* 0x000fca00087fe4ff */
        /* <DEDUP_REMOVED lines=9> */
[----:B------:R-:W-:-:S03]  /*20b0*/  LOP3.LUT P0, RZ, R177, 0x2, RZ, 0xc0, !PT ;  /* 0x00000002b1ff7812 */ /* 0x000fc6000780c0ff */
[----:B------:R1:W-:Y:S01]  /*20c0*/  LDGSTS.E.BYPASS.LTC128B.128 [R242+0x11800], [R4.64] ;  /* 0x1180000004f27fae */ /* 0x0003e2000b901d4a */
[----:B------:R-:W-:Y:S02]  /*20d0*/  SEL R0, R0, 0xffffffe0, !P0 ;  /* 0xffffffe000007807 */ /* 0x000fe40004000000 */
[----:B------:R-:W-:Y:S01]  /*20e0*/  LOP3.LUT P0, RZ, R177, 0x4, RZ, 0xc0, !PT ;  /* 0x00000004b1ff7812 */ /* 0x000fe2000780c0ff */
[----:B------:R-:W-:Y:S02]  /*20f0*/  LDSM.16.M88.4 R168, [R236] ;  /* 0x00000000eca8783b */ /* 0x000fe40000000200 */
[C---:B------:R-:W-:Y:S02]  /*2100*/  IMAD.IADD R233, R235.reuse, 0x1, R0 ;  /* 0x00000001ebe97824 */ /* 0x040fe400078e0200 */
[----:B------:R-:W2:Y:S04]  /*2110*/  LDSM.16.M88.4 R128, [R60+0x2000] ;  /* 0x002000003c80783b */ /* 0x000ea80000000200 */
[----:B------:R-:W-:Y:S04]  /*2120*/  LDSM.16.M88.4 R172, [R234] ;  /* 0x00000000eaac783b */ /* 0x000fe80000000200 */
[----:B------:R-:W5:Y:S01]  /*2130*/  LDSM.16.M88.4 R64, [R60+0x6000] ;  /* 0x006000003c40783b */ /* 0x000f620000000200 */
[----:B------:R-:W-:-:S03]  /*2140*/  @P0 IADD3 R231, R235, -0x40, RZ ;  /* 0xffffffc0ebe70810 */ /* 0x000fc60007ffe0ff */
[----:B------:R-:W-:Y:S01]  /*2150*/  LDSM.16.M88.4 R120, [R60+0x2800] ;  /* 0x002800003c78783b */ /* 0x000fe20000000200 */
[C---:B------:R-:W-:Y:S02]  /*2160*/  IADD3 R225, R231.reuse, 0x800, RZ ;  /* 0x00000800e7e17810 */ /* 0x040fe40007ffe0ff */
[C---:B------:R-:W-:Y:S01]  /*2170*/  IADD3 R224, R231.reuse, 0x1000, RZ ;  /* 0x00001000e7e07810 */ /* 0x040fe20007ffe0ff */
[----:B------:R-:W-:Y:S01]  /*2180*/  LDSM.16.M88.4 R112, [R60+0x3000] ;  /* 0x003000003c70783b */ /* 0x000fe20000000200 */
[C---:B------:R-:W-:Y:S02]  /*2190*/  IADD3 R223, R231.reuse, 0x1800, RZ ;  /* 0x00001800e7df7810 */ /* 0x040fe40007ffe0ff */
[C---:B------:R-:W-:Y:S01]  /*21a0*/  IADD3 R222, R231.reuse, 0x2000, RZ ;  /* 0x00002000e7de7810 */ /* 0x040fe20007ffe0ff */
[----:B-1----:R-:W1:Y:S01]  /*21b0*/  LDSM.16.M88.4 R4, [R233] ;  /* 0x00000000e904783b */ /* 0x002e620000000200 */
[C---:B------:R-:W-:Y:S02]  /*21c0*/  IADD3 R221, R231.reuse, 0x2800, RZ ;  /* 0x00002800e7dd7810 */ /* 0x040fe40007ffe0ff */
[C---:B------:R-:W-:Y:S01]  /*21d0*/  IADD3 R220, R231.reuse, 0x3000, RZ ;  /* 0x00003000e7dc7810 */ /* 0x040fe20007ffe0ff */
[----:B------:R-:W1:Y:S01]  /*21e0*/  LDSM.16.M88.4 R104, [R60+0x3800] ;  /* 0x003800003c68783b */ /* 0x000e620000000200 */
[----:B------:R-:W-:-:S02]  /*21f0*/  IADD3 R219, R231, 0x3800, RZ ;  /* 0x00003800e7db7810 */ /* 0x000fc40007ffe0ff */
[C---:B------:R-:W-:Y:S01]  /*2200*/  IADD3 R218, R231.reuse, 0x4000, RZ ;  /* 0x00004000e7da7810 */ /* 0x040fe20007ffe0ff */
[----:B------:R-:W3:Y:S01]  /*2210*/  LDSM.16.M88.4 R96, [R60+0x4000] ;  /* 0x004000003c60783b */ /* 0x000ee20000000200 */
[C---:B------:R-:W-:Y:S02]  /*2220*/  IADD3 R217, R231.reuse, 0x4800, RZ ;  /* 0x00004800e7d97810 */ /* 0x040fe40007ffe0ff */
[C---:B------:R-:W-:Y:S01]  /*2230*/  IADD3 R216, R231.reuse, 0x5000, RZ ;  /* 0x00005000e7d87810 */ /* 0x040fe20007ffe0ff */
[----:B------:R-:W3:Y:S01]  /*2240*/  LDSM.16.M88.4 R88, [R60+0x4800] ;  /* 0x004800003c58783b */ /* 0x000ee20000000200 */
[C---:B------:R-:W-:Y:S02]  /*2250*/  IADD3 R215, R231.reuse, 0x5800, RZ ;  /* 0x00005800e7d77810 */ /* 0x040fe40007ffe0ff */
[C---:B------:R-:W-:Y:S01]  /*2260*/  IADD3 R214, R231.reuse, 0x6000, RZ ;  /* 0x00006000e7d67810 */ /* 0x040fe20007ffe0ff */
[----:B------:R-:W3:Y:S01]  /*2270*/  LDSM.16.M88.4 R80, [R60+0x5000] ;  /* 0x005000003c50783b */ /* 0x000ee20000000200 */
[----:B------:R-:W-:-:S02]  /*2280*/  IADD3 R213, R231, 0x6800, RZ ;  /* 0x00006800e7d57810 */ /* 0x000fc40007ffe0ff */
[----:B------:R-:W-:Y:S01]  /*2290*/  IADD3 R212, R231, 0x7000, RZ ;  /* 0x00007000e7d47810 */ /* 0x000fe20007ffe0ff */
[----:B------:R-:W3:Y:S01]  /*22a0*/  LDSM.16.M88.4 R72, [R60+0x5800] ;  /* 0x005800003c48783b */ /* 0x000ee20000000200 */
[C---:B--2---:R-:W-:Y:S03]  /*22b0*/  HMMA.16816.F32.BF16 R132, R168.reuse, R128, RZ ;  /* 0x00000080a884723c */ /* 0x044fe600000418ff */
[----:B------:R-:W2:Y:S04]  /*22c0*/  LDSM.16.M88.4 R52, [R60+0x6800] ;  /* 0x006800003c34783b */ /* 0x000ea80000000200 */
[----:B------:R-:W2:Y:S01]  /*22d0*/  LDSM.16.M88.4 R44, [R60+0x7000] ;  /* 0x007000003c2c783b */ /* 0x000ea20000000200 */
[C---:B------:R-:W-:Y:S03]  /*22e0*/  HMMA.16816.F32.BF16 R128, R168.reuse, R130, RZ ;  /* 0x00000082a880723c */ /* 0x040fe600000418ff */
[----:B------:R-:W2:Y:S04]  /*22f0*/  LDSM.16.M88.4 R36, [R60+0x7800] ;  /* 0x007800003c24783b */ /* 0x000ea80000000200 */
[----:B------:R-:W2:Y:S01]  /*2300*/  LDSM.16.M88.4 R28, [R60+0x8000] ;  /* 0x008000003c1c783b */ /* 0x000ea20000000200 */
[----:B-----5:R-:W-:Y:S03]  /*2310*/  HMMA.16816.F32.BF16 R68, R168, R64, RZ ;  /* 0x00000040a844723c */ /* 0x020fe600000418ff */
[----:B------:R-:W5:Y:S04]  /*2320*/  LDSM.16.M88.4 R20, [R60+0x8800] ;  /* 0x008800003c14783b */ /* 0x000f680000000200 */
[----:B----4-:R-:W4:Y:S01]  /*2330*/  LDSM.16.M88.4 R12, [R60+0x9000] ;  /* 0x009000003c0c783b */ /* 0x010f220000000200 */
[C---:B-1----:R-:W-:Y:S03]  /*2340*/  HMMA.16816.F32.BF16 R132, R172.reuse, R4, R132 ;  /* 0x00000004ac84723c */ /* 0x042fe60000041884 */
[----:B------:R-:W1:Y:S04]  /*2350*/  LDSM.16.M88.4 R60, [R60+0x9800] ;  /* 0x009800003c3c783b */ /* 0x000e680000000200 */
[----:B------:R-:W1:Y:S01]  /*2360*/  LDSM.16.M88.4 R136, [R233+0x4000] ;  /* 0x00400000e988783b */ /* 0x000e620000000200 */
[----:B------:R-:W-:Y:S03]  /*2370*/  HMMA.16816.F32.BF16 R128, R172, R6, R128 ;  /* 0x00000006ac80723c */ /* 0x000fe60000041880 */
[----:B------:R-:W1:Y:S04]  /*2380*/  LDSM.16.M88.4 R148, [R233+0x2000] ;  /* 0x00200000e994783b */ /* 0x000e680000000200 */
[----:B------:R-:W1:Y:S01]  /*2390*/  LDSM.16.M88.4 R144, [R233+0x3000] ;  /* 0x00300000e990783b */ /* 0x000e620000000200 */
[C---:B------:R-:W-:Y:S03]  /*23a0*/  HMMA.16816.F32.BF16 R64, R168.reuse, R66, RZ ;  /* 0x00000042a840723c */ /* 0x040fe600000418ff */
[----:B------:R-:W1:Y:S04]  /*23b0*/  LDSM.16.M88.4 R140, [R233+0x3800] ;  /* 0x00380000e98c783b */ /* 0x000e680000000200 */
[----:B------:R-:W1:Y:S01]  /*23c0*/  LDSM.16.M88.4 R4, [R233+0x5000] ;  /* 0x00500000e904783b */ /* 0x000e620000000200 */
[C---:B------:R-:W-:Y:S03]  /*23d0*/  HMMA.16816.F32.BF16 R124, R168.reuse, R120, RZ ;  /* 0x00000078a87c723c */ /* 0x040fe600000418ff */
[----:B------:R-:W1:Y:S04]  /*23e0*/  LDSM.16.M88.4 R156, [R233+0x1800] ;  /* 0x00180000e99c783b */ /* 0x000e680000000200 */
[----:B------:R-:W-:Y:S01]  /*23f0*/  LDSM.16.M88.4 R160, [R233+0x1000] ;  /* 0x00100000e9a0783b */ /* 0x000fe20000000200 */
[C---:B------:R-:W-:Y:S03]  /*2400*/  HMMA.16816.F32.BF16 R116, R168.reuse, R112, RZ ;  /* 0x00000070a874723c */ /* 0x040fe600000418ff */
[----:B------:R-:W-:Y:S04]  /*2410*/  LDSM.16.M88.4 R152, [R233+0x2800] ;  /* 0x00280000e998783b */ /* 0x000fe80000000200 */
[----:B------:R-:W-:Y:S01]  /*2420*/  LDSM.16.M88.4 R164, [R233+0x800] ;  /* 0x00080000e9a4783b */ /* 0x000fe20000000200 */
[C---:B------:R-:W-:Y:S03]  /*2430*/  HMMA.16816.F32.BF16 R108, R168.reuse, R104, RZ ;  /* 0x00000068a86c723c */ /* 0x040fe600000418ff */
[----:B------:R-:W-:Y:S04]  /*2440*/  LDSM.16.M88.4 R176, [R233+0x7800] ;  /* 0x00780000e9b0783b */ /* 0x000fe80000000200 */
[----:B------:R-:W0:Y:S01]  /*2450*/  LDGDEPBAR ;  /* 0x00000000000079af */ /* 0x000e220000000000 */
[C---:B---3--:R-:W-:Y:S08]  /*2460*/  HMMA.16816.F32.BF16 R100, R168.reuse, R96, RZ ;  /* 0x00000060a864723c */ /* 0x048ff000000418ff */
[C---:B------:R-:W-:Y:S08]  /*2470*/  HMMA.16816.F32.BF16 R92, R168.reuse, R88, RZ ;  /* 0x00000058a85c723c */ /* 0x040ff000000418ff */
[C---:B------:R-:W-:Y:S08]  /*2480*/  HMMA.16816.F32.BF16 R84, R168.reuse, R80, RZ ;  /* 0x00000050a854723c */ /* 0x040ff000000418ff */
[C---:B------:R-:W-:Y:S08]  /*2490*/  HMMA.16816.F32.BF16 R76, R168.reuse, R72, RZ ;  /* 0x00000048a84c723c */ /* 0x040ff000000418ff */
[C---:B--2---:R-:W-:Y:S08]  /*24a0*/  HMMA.16816.F32.BF16 R56, R168.reuse, R52, RZ ;  /* 0x00000034a838723c */ /* 0x044ff000000418ff */
[C---:B------:R-:W-:Y:S08]  /*24b0*/  HMMA.16816.F32.BF16 R48, R168.reuse, R44, RZ ;  /* 0x0000002ca830723c */ /* 0x040ff000000418ff */
[C---:B------:R-:W-:Y:S08]  /*24c0*/  HMMA.16816.F32.BF16 R40, R168.reuse, R36, RZ ;  /* 0x00000024a828723c */ /* 0x040ff000000418ff */
[C---:B------:R-:W-:Y:S08]  /*24d0*/  HMMA.16816.F32.BF16 R32, R168.reuse, R28, RZ ;  /* 0x0000001ca820723c */ /* 0x040ff000000418ff */
[C---:B-----5:R-:W-:Y:S08]  /*24e0*/  HMMA.16816.F32.BF16 R24, R168.reuse, R20, RZ ;  /* 0x00000014a818723c */ /* 0x060ff000000418ff */
        /* <DEDUP_REMOVED lines=14> */
[C---:B-1----:R-:W-:Y:S08]  /*25d0*/  HMMA.16816.F32.BF16 R8, R168.reuse, R60, RZ ;  /* 0x0000003ca808723c */ /* 0x042ff000000418ff */
        /* <DEDUP_REMOVED lines=14> */
[C---:B------:R-:W-:Y:S07]  /*26c0*/  HMMA.16816.F32.BF16 R48, R172.reuse, R4, R48 ;  /* 0x00000004ac30723c */ /* 0x040fee0000041830 */
[----:B------:R-:W-:Y:S01]  /*26d0*/  IMAD.MOV.U32 R4, RZ, RZ, 0x40 ;  /* 0x00000040ff047424 */ /* 0x000fe200078e00ff */
[----:B------:R-:W-:Y:S01]  /*26e0*/  HMMA.16816.F32.BF16 R108, R172, R156, R108 ;  /* 0x0000009cac6c723c */ /* 0x000fe2000004186c */
[----:B------:R-:W-:-:S03]  /*26f0*/  SHF.R.S32.HI R5, RZ, 0x1f, R186 ;  /* 0x0000001fff057819 */ /* 0x000fc600000114ba */
[----:B------:R-:W-:Y:S02]  /*2700*/  SEL R4, R4, 0xffffffc0, !P1 ;  /* 0xffffffc004047807 */ /* 0x000fe40004800000 */
[----:B------:R-:W-:Y:S02]  /*2710*/  LEA.HI R5, R5, R184, RZ, 0x2 ;  /* 0x000000b805057211 */ /* 0x000fe400078f10ff */
[----:B------:R-:W-:Y:S01]  /*2720*/  HMMA.16816.F32.BF16 R104, R172, R158, R104 ;  /* 0x0000009eac68723c */ /* 0x000fe20000041868 */
[----:B------:R-:W-:Y:S01]  /*2730*/  IMAD.IADD R232, R236, 0x1, R4 ;  /* 0x00000001ece87824 */ /* 0x000fe200078e0204 */
[----:B------:R-:W-:Y:S01]  /*2740*/  LDSM.16.M88.4 R156, [R231+0x1000] ;  /* 0x00100000e79c783b */ /* 0x000fe20000000200 */
[----:B------:R-:W-:Y:S02]  /*2750*/  LOP3.LUT R247, R5, 0xfffffffc, RZ, 0xc0, !PT ;  /* 0xfffffffc05f77812 */ /* 0x000fe400078ec0ff */
[----:B------:R-:W-:-:S03]  /*2760*/  IMAD.IADD R230, R3, 0x1, R232 ;  /* 0x0000000103e67824 */ /* 0x000fc600078e02e8 */
[----:B-1----:R-:W-:Y:S01]  /*2770*/  HMMA.16816.F32.BF16 R56, R172, R60, R56 ;  /* 0x0000003cac38723c */ /* 0x002fe20000041838 */
[----:B------:R-:W-:-:S07]  /*2780*/  IMAD.IADD R247, R184, 0x1, -R247 ;  /* 0x00000001b8f77824 */ /* 0x000fce00078e0af7 */
[C---:B------:R-:W-:Y:S01]  /*2790*/  HMMA.16816.F32.BF16 R52, R172.reuse, R62, R52 ;  /* 0x0000003eac34723c */ /* 0x040fe20000041834 */
[----:B------:R-:W1:Y:S07]  /*27a0*/  LDSM.16.M88.4 R60, [R232] ;  /* 0x00000000e83c783b */ /* 0x000e6e0000000200 */
[C---:B--2---:R-:W-:Y:S08]  /*27b0*/  HMMA.16816.F32.BF16 R16, R172.reuse, R136, R16 ;  /* 0x00000088ac10723c */ /* 0x044ff00000041810 */
[C---:B------:R-:W-:Y:S01]  /*27c0*/  HMMA.16816.F32.BF16 R12, R172.reuse, R138, R12 ;  /* 0x0000008aac0c723c */ /* 0x040fe2000004180c */
[----:B------:R-:W2:Y:S07]  /*27d0*/  LDSM.16.M88.4 R136, [R231+0x3800] ;  /* 0x00380000e788783b */ /* 0x000eae0000000200 */
[C---:B------:R-:W-:Y:S08]  /*27e0*/  HMMA.16816.F32.BF16 R116, R172.reuse, R160, R116 ;  /* 0x000000a0ac74723c */ /* 0x040ff00000041874 */
[C---:B------:R-:W-:Y:S01]  /*27f0*/  HMMA.16816.F32.BF16 R112, R172.reuse, R162, R112 ;  /* 0x000000a2ac70723c */ /* 0x040fe20000041870 */
[----:B------:R-:W1:Y:S07]  /*2800*/  LDSM.16.M88.4 R160, [R231+0x800] ;  /* 0x00080000e7a0783b */ /* 0x000e6e0000000200 */
[C---:B------:R-:W-:Y:S08]  /*2810*/  HMMA.16816.F32.BF16 R92, R172.reuse, R152, R92 ;  /* 0x00000098ac5c723c */ /* 0x040ff0000004185c */
[C---:B------:R-:W-:Y:S01]  /*2820*/  HMMA.16816.F32.BF16 R88, R172.reuse, R154, R88 ;  /* 0x0000009aac58723c */ /* 0x040fe20000041858 */
[----:B------:R-:W1:Y:S07]  /*2830*/  LDSM.16.M88.4 R152, [R231+0x1800] ;  /* 0x00180000e798783b */ /* 0x000e6e0000000200 */
[C---:B---3--:R-:W-:Y:S08]  /*2840*/  HMMA.16816.F32.BF16 R40, R172.reuse, R148, R40 ;  /* 0x00000094ac28723c */ /* 0x048ff00000041828 */
[C---:B------:R-:W-:Y:S01]  /*2850*/  HMMA.16816.F32.BF16 R36, R172.reuse, R150, R36 ;  /* 0x00000096ac24723c */ /* 0x040fe20000041824 */
[----:B------:R-:W3:Y:S07]  /*2860*/  LDSM.16.M88.4 R148, [R231+0x2000] ;  /* 0x00200000e794783b */ /* 0x000eee0000000200 */
[C---:B----4-:R-:W-:Y:S08]  /*2870*/  HMMA.16816.F32.BF16 R32, R172.reuse, R144, R32 ;  /* 0x00000090ac20723c */ /* 0x050ff00000041820 */
[C---:B------:R-:W-:Y:S01]  /*2880*/  HMMA.16816.F32.BF16 R28, R172.reuse, R146, R28 ;  /* 0x00000092ac1c723c */ /* 0x040fe2000004181c */
[----:B------:R-:W4:Y:S07]  /*2890*/  LDSM.16.M88.4 R144, [R231+0x2800] ;  /* 0x00280000e790783b */ /* 0x000f2e0000000200 */
[C---:B-----5:R-:W-:Y:S08]  /*28a0*/  HMMA.16816.F32.BF16 R24, R172.reuse, R140, R24 ;  /* 0x0000008cac18723c */ /* 0x060ff00000041818 */
[C---:B------:R-:W-:Y:S01]  /*28b0*/  HMMA.16816.F32.BF16 R20, R172.reuse, R142, R20 ;  /* 0x0000008eac14723c */ /* 0x040fe20000041814 */
[----:B------:R-:W5:Y:S07]  /*28c0*/  LDSM.16.M88.4 R140, [R231+0x3000] ;  /* 0x00300000e78c783b */ /* 0x000f6e0000000200 */
[C---:B------:R-:W-:Y:S08]  /*28d0*/  HMMA.16816.F32.BF16 R124, R172.reuse, R164, R124 ;  /* 0x000000a4ac7c723c */ /* 0x040ff0000004187c */
[----:B------:R-:W-:Y:S01]  /*28e0*/  HMMA.16816.F32.BF16 R120, R172, R166, R120 ;  /* 0x000000a6ac78723c */ /* 0x000fe20000041878 */
[----:B------:R-:W3:Y:S07]  /*28f0*/  LDSM.16.M88.4 R164, [R231] ;  /* 0x00000000e7a4783b */ /* 0x000eee0000000200 */
[C---:B-1----:R-:W-:Y:S08]  /*2900*/  HMMA.16816.F32.BF16 R116, R60.reuse, R156, R116 ;  /* 0x0000009c3c74723c */ /* 0x042ff00000041874 */
[C---:B------:R-:W-:Y:S01]  /*2910*/  HMMA.16816.F32.BF16 R112, R60.reuse, R158, R112 ;  /* 0x0000009e3c70723c */ /* 0x040fe20000041870 */
[----:B------:R-:W1:Y:S07]  /*2920*/  LDSM.16.M88.4 R156, [R231+0x4000] ;  /* 0x00400000e79c783b */ /* 0x000e6e0000000200 */
[C---:B--2---:R-:W-:Y:S08]  /*2930*/  HMMA.16816.F32.BF16 R76, R60.reuse, R136, R76 ;  /* 0x000000883c4c723c */ /* 0x044ff0000004184c */
[----:B------:R-:W-:Y:S01]  /*2940*/  HMMA.16816.F32.BF16 R72, R60, R138, R72 ;  /* 0x0000008a3c48723c */ /* 0x000fe20000041848 */
[----:B------:R-:W2:Y:S07]  /*2950*/  LDSM.16.M88.4 R136, [R231+0x7000] ;  /* 0x00700000e788783b */ /* 0x000eae0000000200 */
[C---:B------:R-:W-:Y:S07]  /*2960*/  HMMA.16816.F32.BF16 R44, R172.reuse, R6, R44 ;  /* 0x00000006ac2c723c */ /* 0x040fee000004182c */
[----:B------:R-:W-:Y:S01]  /*2970*/  IADD3 R6, R180, -0x1, RZ ;  /* 0xffffffffb4067810 */ /* 0x000fe20007ffe0ff */
[----:B------:R-:W-:Y:S03]  /*2980*/  HMMA.16816.F32.BF16 R8, R172, R176, R8 ;  /* 0x000000b0ac08723c */ /* 0x000fe60000041808 */
[----:B------:R-:W-:-:S05]  /*2990*/  ISETP.GT.AND P0, PT, R6, R237, PT ;  /* 0x000000ed0600720c */ /* 0x000fca0003f04270 */
[----:B------:R-:W-:Y:S01]  /*29a0*/  HMMA.16816.F32.BF16 R168, R172, R178, R168 ;  /* 0x000000b2aca8723c */ /* 0x000fe200000418a8 */
[----:B------:R-:W-:Y:S07]  /*29b0*/  LDSM.16.M88.4 R172, [R231+0x7800] ;  /* 0x00780000e7ac783b */ /* 0x000fee0000000200 */
        /* <DEDUP_REMOVED lines=8> */
[----:B------:R-:W-:Y:S07]  /*2a40*/  LDSM.16.M88.4 R148, [R231+0x6000] ;  /* 0x00600000e794783b */ /* 0x000fee0000000200 */
[C---:B----4-:R-:W-:Y:S08]  /*2a50*/  HMMA.16816.F32.BF16 R92, R60.reuse, R144, R92 ;  /* 0x000000903c5c723c */ /* 0x050ff0000004185c */
[C---:B------:R-:W-:Y:S01]  /*2a60*/  HMMA.16816.F32.BF16 R88, R60.reuse, R146, R88 ;  /* 0x000000923c58723c */ /* 0x040fe20000041858 */
[----:B------:R-:W3:Y:S07]  /*2a70*/  LDSM.16.M88.4 R144, [R231+0x4800] ;  /* 0x00480000e790783b */ /* 0x000eee0000000200 */
[C---:B-----5:R-:W-:Y:S08]  /*2a80*/  HMMA.16816.F32.BF16 R84, R60.reuse, R140, R84 ;  /* 0x0000008c3c54723c */ /* 0x060ff00000041854 */
[C---:B------:R-:W-:Y:S01]  /*2a90*/  HMMA.16816.F32.BF16 R80, R60.reuse, R142, R80 ;  /* 0x0000008e3c50723c */ /* 0x040fe20000041850 */
[----:B------:R-:W4:Y:S07]  /*2aa0*/  LDSM.16.M88.4 R140, [R231+0x6800] ;  /* 0x00680000e78c783b */ /* 0x000f2e0000000200 */
[C---:B------:R-:W-:Y:S07]  /*2ab0*/  HMMA.16816.F32.BF16 R128, R60.reuse, R166, R128 ;  /* 0x000000a63c80723c */ /* 0x040fee0000041880 */
[----:B------:R-:W-:Y:S01]  /*2ac0*/  IMAD.IADD R166, R0, 0x1, R231 ;  /* 0x0000000100a67824 */ /* 0x000fe200078e02e7 */
[----:B-1----:R-:W-:Y:S01]  /*2ad0*/  HMMA.16816.F32.BF16 R68, R60, R156, R68 ;  /* 0x0000009c3c44723c */ /* 0x002fe20000041844 */
[----:B------:R-:W-:-:S03]  /*2ae0*/  LOP3.LUT R0, R186, 0xffffffe0, RZ, 0xc0, !PT ;  /* 0xffffffe0ba007812 */ /* 0x000fc600078ec0ff */
[----:B------:R-:W-:Y:S02]  /*2af0*/  LDSM.16.M88.4 R176, [R166] ;  /* 0x00000000a6b0783b */ /* 0x000fe40000000200 */
[----:B------:R-:W-:Y:S02]  /*2b00*/  IMAD.IADD R0, R187, 0x1, -R0 ;  /* 0x00000001bb007824 */ /* 0x000fe400078e0a00 */
[----:B------:R-:W-:Y:S01]  /*2b10*/  HMMA.16816.F32.BF16 R64, R60, R158, R64 ;  /* 0x0000009e3c40723c */ /* 0x000fe20000041840 */
[----:B------:R-:W1:Y:S02]  /*2b20*/  LDSM.16.M88.4 R156, [R230] ;  /* 0x00000000e69c783b */ /* 0x000e640000000200 */
[----:B------:R-:W-:-:S04]  /*2b30*/  SHF.R.S32.HI R246, RZ, 0x1f, R0 ;  /* 0x0000001ffff67819 */ /* 0x000fc80000011400 */
[----:B------:R-:W-:Y:S01]  /*2b40*/  LEA.HI R246, R246, R0, RZ, 0x2 ;  /* 0x00000000f6f67211 */ /* 0x000fe200078f10ff */
[----:B--2---:R-:W-:Y:S01]  /*2b50*/  HMMA.16816.F32.BF16 R16, R60, R136, R16 ;  /* 0x000000883c10723c */ /* 0x004fe20000041810 */
[----:B------:R-:W-:Y:S02]  /*2b60*/  IMAD R0, R184, 0x10, R188 ;  /* 0x00000010b8007824 */ /* 0x000fe400078e02bc */
[----:B------:R-:W-:-:S04]  /*2b70*/  SHF.R.S32.HI R246, RZ, 0x2, R246 ;  /* 0x00000002fff67819 */ /* 0x000fc800000114f6 */
[----:B------:R-:W-:Y:S01]  /*2b80*/  IADD3 R0, R0, 0x1, R246 ;  /* 0x0000000100007810 */ /* 0x000fe20007ffe0f6 */
[----:B------:R-:W-:Y:S01]  /*2b90*/  HMMA.16816.F32.BF16 R12, R60, R138, R12 ;  /* 0x0000008a3c0c723c */ /* 0x000fe2000004180c */
[----:B------:R-:W2:Y:S02]  /*2ba0*/  LDSM.16.M88.4 R136, [R166+0x800] ;  /* 0x00080000a688783b */ /* 0x000ea40000000200 */
[----:B------:R-:W-:Y:S01]  /*2bb0*/  IADD3 R167, R185, -c[0x0][0x214], R0 ;  /* 0x80008500b9a77a10 */ /* 0x000fe20007ffe000 */
[----:B------:R-:W-:-:S03]  /*2bc0*/  IMAD.SHL.U32 R0, R6, 0x100, RZ ;  /* 0x0000010006007824 */ /* 0x000fc600078e00ff */
[----:B------:R-:W-:Y:S01]  /*2bd0*/  IADD3 R167, R167, c[0x0][0x2e8], RZ ;  /* 0x0000ba00a7a77a10 */ /* 0x000fe20007ffe0ff */
[----:B------:R-:W-:Y:S01]  /*2be0*/  HMMA.16816.F32.BF16 R132, R60, R164, R132 ;  /* 0x000000a43c84723c */ /* 0x000fe20000041884 */
[----:B------:R-:W-:-:S04]  /*2bf0*/  LOP3.LUT R2, R0, 0x6, R2, 0xf8, !PT ;  /* 0x0000000600027812 */ /* 0x000fc800078ef802 */
[C---:B------:R-:W-:Y:S02]  /*2c00*/  LOP3.LUT R7, R2.reuse, 0x1, RZ, 0xfc, !PT ;  /* 0x0000000102077812 */ /* 0x040fe400078efcff */
[----:B------:R-:W-:Y:S01]  /*2c10*/  LOP3.LUT R6, R2, 0x8, RZ, 0xfc, !PT ;  /* 0x0000000802067812 */ /* 0x000fe200078efcff */
        /* <DEDUP_REMOVED lines=8> */
[C---:B----4-:R-:W-:Y:S07]  /*2ca0*/  HMMA.16816.F32.BF16 R24, R60.reuse, R140, R24 ;  /* 0x0000008c3c18723c */ /* 0x050fee0000041818 */
[C---:B------:R-:W-:Y:S01]  /*2cb0*/  IADD3 R140, R167.reuse, 0x8, RZ ;  /* 0x00000008a78c7810 */ /* 0x040fe20007ffe0ff */
[----:B------:R-:W-:Y:S01]  /*2cc0*/  HMMA.16816.F32.BF16 R20, R60, R142, R20 ;  /* 0x0000008e3c14723c */ /* 0x000fe20000041814 */
[----:B------:R-:W-:-:S02]  /*2cd0*/  IMNMX R167, R167, R185, PT ;  /* 0x000000b9a7a77217 */ /* 0x000fc40003800200 */
[----:B------:R-:W-:Y:S02]  /*2ce0*/  IMNMX R5, R140, R185, PT ;  /* 0x000000b98c057217 */ /* 0x000fe40003800200 */
[C---:B------:R-:W-:Y:S01]  /*2cf0*/  ISETP.GE.AND P2, PT, R7.reuse, R167, PT ;  /* 0x000000a70700720c */ /* 0x040fe20003f46270 */
[----:B------:R-:W3:Y:S01]  /*2d00*/  LDSM.16.M88.4 R140, [R166+0x1800] ;  /* 0x00180000a68c783b */ /* 0x000ee20000000200 */
[-C--:B------:R-:W-:Y:S01]  /*2d10*/  ISETP.GE.AND P1, PT, R7, R5.reuse, PT ;  /* 0x000000050700720c */ /* 0x080fe20003f26270 */
[----:B------:R-:W-:Y:S01]  /*2d20*/  HMMA.16816.F32.BF16 R8, R60, R172, R8 ;  /* 0x000000ac3c08723c */ /* 0x000fe20000041808 */
[C---:B------:R-:W-:Y:S02]  /*2d30*/  ISETP.GE.AND P3, PT, R2.reuse, R5, PT ;  /* 0x000000050200720c */ /* 0x040fe40003f66270 */
[----:B------:R-:W-:Y:S02]  /*2d40*/  LOP3.LUT R7, R2, 0x9, RZ, 0xfc, !PT ;  /* 0x0000000902077812 */ /* 0x000fe400078efcff */
[----:B------:R-:W-:-:S02]  /*2d50*/  ISETP.GE.AND P5, PT, R6, R167, PT ;  /* 0x000000a70600720c */ /* 0x000fc40003fa6270 */
[----:B------:R-:W-:Y:S01]  /*2d60*/  ISETP.GE.AND P4, PT, R6, R5, PT ;  /* 0x000000050600720c */ /* 0x000fe20003f86270 */
[----:B------:R-:W-:Y:S01]  /*2d70*/  HMMA.16816.F32.BF16 R168, R60, R174, R168 ;  /* 0x000000ae3ca8723c */ /* 0x000fe200000418a8 */
[----:B------:R-:W4:Y:S07]  /*2d80*/  LDSM.16.M88.4 R60, [R166+0x1000] ;  /* 0x00100000a63c783b */ /* 0x000f2e0000000200 */
[C---:B-1----:R-:W-:Y:S08]  /*2d90*/  HMMA.16816.F32.BF16 R132, R156.reuse, R176, R132 ;  /* 0x000000b09c84723c */ /* 0x042ff00000041884 */
[C---:B------:R-:W-:Y:S08]  /*2da0*/  HMMA.16816.F32.BF16 R128, R156.reuse, R178, R128 ;  /* 0x000000b29c80723c */ /* 0x040ff00000041880 */
[C---:B--2---:R-:W-:Y:S08]  /*2db0*/  HMMA.16816.F32.BF16 R124, R156.reuse, R136, R124 ;  /* 0x000000889c7c723c */ /* 0x044ff0000004187c */
[----:B------:R-:W-:Y:S01]  /*2dc0*/  HMMA.16816.F32.BF16 R120, R156, R138, R120 ;  /* 0x0000008a9c78723c */ /* 0x000fe20000041878 */
[----:B------:R-:W-:-:S02]  /*2dd0*/  FSEL R6, R134, -INF , !P3 ;  /* 0xff80000086067808 */ /* 0x000fc40005800000 */
[----:B------:R-:W-:Y:S02]  /*2de0*/  FSEL R211, R133, -INF , !P2 ;  /* 0xff80000085d37808 */ /* 0x000fe40005000000 */
[C---:B------:R-:W-:Y:S02]  /*2df0*/  ISETP.GE.AND P3, PT, R7.reuse, R167, PT ;  /* 0x000000a70700720c */ /* 0x040fe40003f66270 */
[----:B------:R-:W-:Y:S01]  /*2e00*/  ISETP.GE.AND P2, PT, R7, R5, PT ;  /* 0x000000050700720c */ /* 0x000fe20003f46270 */
[----:B---3--:R-:W-:Y:S01]  /*2e10*/  HMMA.16816.F32.BF16 R108, R156, R140, R108 ;  /* 0x0000008c9c6c723c */ /* 0x008fe2000004186c */
[C---:B------:R-:W-:Y:S02]  /*2e20*/  LOP3.LUT R7, R2.reuse, 0x10, RZ, 0xfc, !PT ;  /* 0x0000001002077812 */ /* 0x040fe400078efcff */
[----:B------:R-:W-:Y:S02]  /*2e30*/  LOP3.LUT R133, R2, 0x11, RZ, 0xfc, !PT ;  /* 0x0000001102857812 */ /* 0x000fe400078efcff */
[----:B------:R-:W-:-:S02]  /*2e40*/  FSEL R226, R135, -INF , !P1 ;  /* 0xff80000087e27808 */ /* 0x000fc40004800000 */
[----:B------:R-:W-:Y:S01]  /*2e50*/  FSEL R228, R128, -INF , !P5 ;  /* 0xff80000080e47808 */ /* 0x000fe20006800000 */
[C---:B----4-:R-:W-:Y:S01]  /*2e60*/  HMMA.16816.F32.BF16 R116, R156.reuse, R60, R116 ;  /* 0x0000003c9c74723c */ /* 0x050fe20000041874 */
[C---:B------:R-:W-:Y:S02]  /*2e70*/  ISETP.GE.AND P1, PT, R7.reuse, R167, PT ;  /* 0x000000a70700720c */ /* 0x040fe40003f26270 */
[----:B------:R-:W-:Y:S02]  /*2e80*/  ISETP.GE.AND P5, PT, R7, R5, PT ;  /* 0x000000050700720c */ /* 0x000fe40003fa6270 */
[----:B------:R-:W-:Y:S02]  /*2e90*/  FSEL R7, R130, -INF , !P4 ;  /* 0xff80000082077808 */ /* 0x000fe40006000000 */
[----:B------:R-:W-:Y:S01]  /*2ea0*/  ISETP.GE.AND P4, PT, R133, R167, PT ;  /* 0x000000a78500720c */ /* 0x000fe20003f86270 */
[----:B------:R-:W-:Y:S01]  /*2eb0*/  HMMA.16816.F32.BF16 R112, R156, R62, R112 ;  /* 0x0000003e9c70723c */ /* 0x000fe20000041870 */
[----:B------:R-:W-:-:S02]  /*2ec0*/  LOP3.LUT R128, R2, 0x18, RZ, 0xfc, !PT ;  /* 0x0000001802807812 */ /* 0x000fc400078efcff */
[----:B------:R-:W-:Y:S02]  /*2ed0*/  LOP3.LUT R60, R2, 0x19, RZ, 0xfc, !PT ;  /* 0x00000019023c7812 */ /* 0x000fe400078efcff */
[----:B------:R-:W-:Y:S02]  /*2ee0*/  FSEL R227, R129, -INF , !P3 ;  /* 0xff80000081e37808 */ /* 0x000fe40005800000 */
[----:B------:R-:W-:Y:S01]  /*2ef0*/  FSEL R210, R131, -INF , !P2 ;  /* 0xff80000083d27808 */ /* 0x000fe20005000000 */
[----:B------:R-:W-:Y:S01]  /*2f00*/  HMMA.16816.F32.BF16 R104, R156, R142, R104 ;  /* 0x0000008e9c68723c */ /* 0x000fe20000041868 */
[----:B------:R-:W-:Y:S02]  /*2f10*/  FSEL R209, R124, -INF , !P1 ;  /* 0xff8000007cd17808 */ /* 0x000fe40004800000 */
[----:B------:R-:W-:Y:S02]  /*2f20*/  FSEL R206, R126, -INF , !P5 ;  /* 0xff8000007ece7808 */ /* 0x000fe40006800000 */
[----:B------:R-:W-:-:S02]  /*2f30*/  FSEL R208, R125, -INF , !P4 ;  /* 0xff8000007dd07808 */ /* 0x000fc40006000000 */
[----:B------:R-:W-:Y:S02]  /*2f40*/  ISETP.GE.AND P3, PT, R133, R5, PT ;  /* 0x000000058500720c */ /* 0x000fe40003f66270 */
[C---:B------:R-:W-:Y:S02]  /*2f50*/  ISETP.GE.AND P2, PT, R128.reuse, R167, PT ;  /* 0x000000a78000720c */ /* 0x040fe40003f46270 */
[----:B------:R-:W-:Y:S02]  /*2f60*/  ISETP.GE.AND P1, PT, R128, R5, PT ;  /* 0x000000058000720c */ /* 0x000fe40003f26270 */
[C---:B------:R-:W-:Y:S01]  /*2f70*/  ISETP.GE.AND P5, PT, R60.reuse, R167, PT ;  /* 0x000000a73c00720c */ /* 0x040fe20003fa6270 */
[----:B------:R-:W1:Y:S01]  /*2f80*/  LDSM.16.M88.4 R128, [R166+0x2000] ;  /* 0x00200000a680783b */ /* 0x000e620000000200 */
[----:B------:R-:W-:Y:S02]  /*2f90*/  ISETP.GE.AND P4, PT, R60, R5, PT ;  /* 0x000000053c00720c */ /* 0x000fe40003f86270 */
[----:B------:R-:W-:-:S02]  /*2fa0*/  LOP3.LUT R60, R2, 0x20, RZ, 0xfc, !PT ;  /* 0x00000020023c7812 */ /* 0x000fc400078efcff */
[----:B------:R-:W-:Y:S02]  /*2fb0*/  FSEL R205, R127, -INF , !P3 ;  /* 0xff8000007fcd7808 */ /* 0x000fe40005800000 */
[----:B------:R-:W-:Y:S02]  /*2fc0*/  FSEL R207, R120, -INF , !P2 ;  /* 0xff80000078cf7808 */ /* 0x000fe40005000000 */
[C---:B------:R-:W-:Y:S02]  /*2fd0*/  ISETP.GE.AND P3, PT, R60.reuse, R167, PT ;  /* 0x000000a73c00720c */ /* 0x040fe40003f66270 */
[----:B------:R-:W-:Y:S02]  /*2fe0*/  ISETP.GE.AND P2, PT, R60, R5, PT ;  /* 0x000000053c00720c */ /* 0x000fe40003f46270 */
[C---:B------:R-:W-:Y:S02]  /*2ff0*/  LOP3.LUT R61, R2.reuse, 0x21, RZ, 0xfc, !PT ;  /* 0x00000021023d7812 */ /* 0x040fe400078efcff */
[----:B------:R-:W-:-:S02]  /*3000*/  LOP3.LUT R60, R2, 0x28, RZ, 0xfc, !PT ;  /* 0x00000028023c7812 */ /* 0x000fc400078efcff */
        /* <DEDUP_REMOVED lines=8> */
[----:B------:R-:W2:Y:S01]  /*3090*/  LDSM.16.M88.4 R60, [R166+0x2800] ;  /* 0x00280000a63c783b */ /* 0x000ea20000000200 */
[----:B------:R-:W-:Y:S02]  /*30a0*/  FSEL R125, R118, -INF , !P2 ;  /* 0xff800000767d7808 */ /* 0x000fe40005000000 */
[C---:B------:R-:W-:Y:S02]  /*30b0*/  LOP3.LUT R121, R2.reuse, 0x29, RZ, 0xfc, !PT ;  /* 0x0000002902797812 */ /* 0x040fe400078efcff */
[----:B------:R-:W-:Y:S01]  /*30c0*/  FSEL R118, R117, -INF , !P1 ;  /* 0xff80000075767808 */ /* 0x000fe20004800000 */
[----:B-1----:R-:W-:Y:S01]  /*30d0*/  HMMA.16816.F32.BF16 R100, R156, R128, R100 ;  /* 0x000000809c64723c */ /* 0x002fe20000041864 */
[----:B------:R-:W-:-:S02]  /*30e0*/  LOP3.LUT R116, R2, 0x30, RZ, 0xfc, !PT ;  /* 0x0000003002747812 */ /* 0x000fc400078efcff */
[----:B------:R-:W-:Y:S02]  /*30f0*/  LOP3.LUT R117, R2, 0x31, RZ, 0xfc, !PT ;  /* 0x0000003102757812 */ /* 0x000fe400078efcff */
[----:B------:R-:W-:Y:S02]  /*3100*/  FSEL R126, R119, -INF , !P5 ;  /* 0xff800000777e7808 */ /* 0x000fe40006800000 */
[----:B------:R-:W-:Y:S01]  /*3110*/  FSEL R123, R112, -INF , !P4 ;  /* 0xff800000707b7808 */ /* 0x000fe20006000000 */
[----:B------:R-:W-:Y:S01]  /*3120*/  HMMA.16816.F32.BF16 R96, R156, R130, R96 ;  /* 0x000000829c60723c */ /* 0x000fe20000041860 */
[C---:B------:R-:W-:Y:S02]  /*3130*/  ISETP.GE.AND P2, PT, R121.reuse, R167, PT ;  /* 0x000000a77900720c */ /* 0x040fe40003f46270 */
[----:B------:R-:W-:Y:S02]  /*3140*/  ISETP.GE.AND P1, PT, R121, R5, PT ;  /* 0x000000057900720c */ /* 0x000fe40003f26270 */
[----:B------:R-:W-:-:S02]  /*3150*/  ISETP.GE.AND P5, PT, R116, R167, PT ;  /* 0x000000a77400720c */ /* 0x000fc40003fa6270 */
[----:B------:R-:W-:Y:S02]  /*3160*/  FSEL R127, R114, -INF , !P3 ;  /* 0xff800000727f7808 */ /* 0x000fe40005800000 */
[----:B------:R-:W-:Y:S02]  /*3170*/  LOP3.LUT R112, R2, 0x38, RZ, 0xfc, !PT ;  /* 0x0000003802707812 */ /* 0x000fe400078efcff */
[----:B------:R-:W-:Y:S02]  /*3180*/  ISETP.GE.AND P3, PT, R117, R167, PT ;  /* 0x000000a77500720c */ /* 0x000fe40003f66270 */
[----:B------:R-:W-:Y:S02]  /*3190*/  FSEL R124, R113, -INF , !P2 ;  /* 0xff800000717c7808 */ /* 0x000fe40005000000 */
[----:B------:R-:W-:Y:S02]  /*31a0*/  FSEL R128, R115, -INF , !P1 ;  /* 0xff80000073807808 */ /* 0x000fe40004800000 */
[----:B------:R-:W-:-:S02]  /*31b0*/  FSEL R201, R108, -INF , !P5 ;  /* 0xff8000006cc97808 */ /* 0x000fc40006800000 */
[-C--:B------:R-:W-:Y:S02]  /*31c0*/  ISETP.GE.AND P4, PT, R116, R5.reuse, PT ;  /* 0x000000057400720c */ /* 0x080fe40003f86270 */
[----:B------:R-:W-:Y:S02]  /*31d0*/  ISETP.GE.AND P2, PT, R117, R5, PT ;  /* 0x000000057500720c */ /* 0x000fe40003f46270 */
[C---:B------:R-:W-:Y:S01]  /*31e0*/  ISETP.GE.AND P1, PT, R112.reuse, R167, PT ;  /* 0x000000a77000720c */ /* 0x040fe20003f26270 */
[----:B--2---:R-:W-:Y:S01]  /*31f0*/  HMMA.16816.F32.BF16 R92, R156, R60, R92 ;  /* 0x0000003c9c5c723c */ /* 0x004fe2000004185c */
[----:B------:R-:W-:Y:S02]  /*3200*/  ISETP.GE.AND P5, PT, R112, R5, PT ;  /* 0x000000057000720c */ /* 0x000fe40003fa6270 */
[----:B------:R-:W-:Y:S01]  /*3210*/  FSEL R199, R109, -INF , !P3 ;  /* 0xff8000006dc77808 */ /* 0x000fe20005800000 */
[----:B------:R-:W1:Y:S01]  /*3220*/  LDSM.16.M88.4 R112, [R166+0x3000] ;  /* 0x00300000a670783b */ /* 0x000e620000000200 */
[----:B------:R-:W-:-:S02]  /*3230*/  LOP3.LUT R116, R2, 0x39, RZ, 0xfc, !PT ;  /* 0x0000003902747812 */ /* 0x000fc400078efcff */
[C---:B------:R-:W-:Y:S01]  /*3240*/  LOP3.LUT R108, R2.reuse, 0x40, RZ, 0xfc, !PT ;  /* 0x00000040026c7812 */ /* 0x040fe200078efcff */
[----:B------:R-:W-:Y:S01]  /*3250*/  HMMA.16816.F32.BF16 R88, R156, R62, R88 ;  /* 0x0000003e9c58723c */ /* 0x000fe20000041858 */
[----:B------:R-:W-:Y:S02]  /*3260*/  LOP3.LUT R109, R2, 0x41, RZ, 0xfc, !PT ;  /* 0x00000041026d7812 */ /* 0x000fe400078efcff */
        /* <DEDUP_REMOVED lines=8> */
[----:B------:R-:W-:Y:S02]  /*32f0*/  ISETP.GE.AND P5, PT, R109, R167, PT ;  /* 0x000000a76d00720c */ /* 0x000fe40003fa6270 */
[----:B------:R-:W-:-:S02]  /*3300*/  LOP3.LUT R104, R2, 0x48, RZ, 0xfc, !PT ;  /* 0x0000004802687812 */ /* 0x000fc400078efcff */
[----:B------:R-:W-:Y:S02]  /*3310*/  LOP3.LUT R60, R2, 0x49, RZ, 0xfc, !PT ;  /* 0x00000049023c7812 */ /* 0x000fe400078efcff */
[----:B------:R-:W-:Y:S02]  /*3320*/  FSEL R133, R105, -INF , !P4 ;  /* 0xff80000069857808 */ /* 0x000fe40006000000 */
[----:B------:R-:W-:Y:S02]  /*3330*/  FSEL R137, R107, -INF , !P3 ;  /* 0xff8000006b897808 */ /* 0x000fe40005800000 */
[----:B------:R-:W-:Y:S02]  /*3340*/  FSEL R143, R100, -INF , !P2 ;  /* 0xff800000648f7808 */ /* 0x000fe40005000000 */
[----:B------:R-:W-:Y:S02]  /*3350*/  FSEL R146, R102, -INF , !P1 ;  /* 0xff80000066927808 */ /* 0x000fe40004800000 */
[----:B------:R-:W-:-:S02]  /*3360*/  FSEL R142, R101, -INF , !P5 ;  /* 0xff800000658e7808 */ /* 0x000fc40006800000 */
[----:B------:R-:W-:Y:S01]  /*3370*/  ISETP.GE.AND P4, PT, R109, R5, PT ;  /* 0x000000056d00720c */ /* 0x000fe20003f86270 */
[C---:B-1----:R-:W-:Y:S01]  /*3380*/  HMMA.16816.F32.BF16 R84, R156.reuse, R112, R84 ;  /* 0x000000709c54723c */ /* 0x042fe20000041854 */
[C---:B------:R-:W-:Y:S02]  /*3390*/  ISETP.GE.AND P3, PT, R104.reuse, R167, PT ;  /* 0x000000a76800720c */ /* 0x040fe40003f66270 */
[----:B------:R-:W-:Y:S02]  /*33a0*/  ISETP.GE.AND P2, PT, R104, R5, PT ;  /* 0x000000056800720c */ /* 0x000fe40003f46270 */
[C---:B------:R-:W-:Y:S01]  /*33b0*/  ISETP.GE.AND P1, PT, R60.reuse, R167, PT ;  /* 0x000000a73c00720c */ /* 0x040fe20003f26270 */
[----:B------:R-:W1:Y:S01]  /*33c0*/  LDSM.16.M88.4 R104, [R166+0x3800] ;  /* 0x00380000a668783b */ /* 0x000e620000000200 */
[----:B------:R-:W-:Y:S01]  /*33d0*/  ISETP.GE.AND P5, PT, R60, R5, PT ;  /* 0x000000053c00720c */ /* 0x000fe20003fa6270 */
[----:B------:R-:W-:Y:S01]  /*33e0*/  HMMA.16816.F32.BF16 R80, R156, R114, R80 ;  /* 0x000000729c50723c */ /* 0x000fe20000041850 */
        /* <DEDUP_REMOVED lines=16> */
[----:B------:R-:W-:Y:S02]  /*34f0*/  LOP3.LUT R96, R2, 0x59, RZ, 0xfc, !PT ;  /* 0x0000005902607812 */ /* 0x000fe400078efcff */
[----:B------:R-:W-:Y:S02]  /*3500*/  FSEL R198, R94, -INF , !P3 ;  /* 0xff8000005ec67808 */ /* 0x000fe40005800000 */
[----:B------:R-:W-:Y:S02]  /*3510*/  ISETP.GE.AND P3, PT, R96, R167, PT ;  /* 0x000000a76000720c */ /* 0x000fe40003f66270 */
[----:B------:R-:W-:Y:S01]  /*3520*/  FSEL R150, R93, -INF , !P2 ;  /* 0xff8000005d967808 */ /* 0x000fe20005000000 */
[----:B-1----:R-:W-:Y:S01]  /*3530*/  HMMA.16816.F32.BF16 R72, R156, R106, R72 ;  /* 0x0000006a9c48723c */ /* 0x002fe20000041848 */
[----:B------:R-:W-:-:S02]  /*3540*/  LOP3.LUT R92, R2, 0x60, RZ, 0xfc, !PT ;  /* 0x00000060025c7812 */ /* 0x000fc400078efcff */
[----:B------:R-:W-:Y:S02]  /*3550*/  LOP3.LUT R93, R2, 0x61, RZ, 0xfc, !PT ;  /* 0x00000061025d7812 */ /* 0x000fe400078efcff */
[----:B------:R-:W-:Y:S02]  /*3560*/  FSEL R196, R95, -INF , !P1 ;  /* 0xff8000005fc47808 */ /* 0x000fe40004800000 */
[----:B------:R-:W-:Y:S02]  /*3570*/  FSEL R154, R88, -INF , !P5 ;  /* 0xff800000589a7808 */ /* 0x000fe40006800000 */
[----:B------:R-:W-:Y:S02]  /*3580*/  FSEL R197, R90, -INF , !P4 ;  /* 0xff8000005ac57808 */ /* 0x000fe40006000000 */
[----:B------:R-:W-:Y:S02]  /*3590*/  FSEL R155, R89, -INF , !P3 ;  /* 0xff800000599b7808 */ /* 0x000fe40005800000 */
[----:B------:R-:W-:-:S02]  /*35a0*/  ISETP.GE.AND P1, PT, R92, R167, PT ;  /* 0x000000a75c00720c */ /* 0x000fc40003f26270 */
[----:B------:R-:W-:Y:S02]  /*35b0*/  ISETP.GE.AND P5, PT, R92, R5, PT ;  /* 0x000000055c00720c */ /* 0x000fe40003fa6270 */
[C---:B------:R-:W-:Y:S02]  /*35c0*/  ISETP.GE.AND P4, PT, R93.reuse, R167, PT ;  /* 0x000000a75d00720c */ /* 0x040fe40003f86270 */
[-C--:B------:R-:W-:Y:S02]  /*35d0*/  ISETP.GE.AND P3, PT, R93, R5.reuse, PT ;  /* 0x000000055d00720c */ /* 0x080fe40003f66270 */
[----:B------:R-:W-:Y:S01]  /*35e0*/  HMMA.16816.F32.BF16 R92, R156, R104, R76 ;  /* 0x000000689c5c723c */ /* 0x000fe2000004184c */
[----:B------:R-:W-:Y:S01]  /*35f0*/  ISETP.GE.AND P2, PT, R96, R5, PT ;  /* 0x000000056000720c */ /* 0x000fe20003f46270 */
[----:B------:R-:W1:Y:S01]  /*3600*/  LDSM.16.M88.4 R76, [R166+0x4800] ;  /* 0x00480000a64c783b */ /* 0x000e620000000200 */
[----:B------:R-:W-:Y:S02]  /*3610*/  LOP3.LUT R88, R2, 0x68, RZ, 0xfc, !PT ;  /* 0x0000006802587812 */ /* 0x000fe400078efcff */
[----:B------:R-:W-:-:S02]  /*3620*/  FSEL R195, R91, -INF , !P2 ;  /* 0xff8000005bc37808 */ /* 0x000fc40005000000 */
[----:B------:R-:W-:Y:S02]  /*3630*/  FSEL R194, R84, -INF , !P1 ;  /* 0xff80000054c27808 */ /* 0x000fe40004800000 */
[C---:B------:R-:W-:Y:S01]  /*3640*/  ISETP.GE.AND P2, PT, R88.reuse, R167, PT ;  /* 0x000000a75800720c */ /* 0x040fe20003f46270 */
[C---:B--2---:R-:W-:Y:S01]  /*3650*/  HMMA.16816.F32.BF16 R160, R156.reuse, R60, R68 ;  /* 0x0000003c9ca0723c */ /* 0x044fe20000041844 */
[----:B------:R-:W-:Y:S01]  /*3660*/  ISETP.GE.AND P1, PT, R88, R5, PT ;  /* 0x000000055800720c */ /* 0x000fe20003f26270 */
[----:B------:R-:W2:Y:S01]  /*3670*/  LDSM.16.M88.4 R68, [R166+0x5000] ;  /* 0x00500000a644783b */ /* 0x000ea20000000200 */
[----:B------:R-:W-:Y:S02]  /*3680*/  FSEL R192, R85, -INF , !P4 ;  /* 0xff80000055c07808 */ /* 0x000fe40006000000 */
[C---:B------:R-:W-:Y:S02]  /*3690*/  LOP3.LUT R89, R2.reuse, 0x69, RZ, 0xfc, !PT ;  /* 0x0000006902597812 */ /* 0x040fe400078efcff */
[C---:B------:R-:W-:Y:S01]  /*36a0*/  LOP3.LUT R84, R2.reuse, 0x70, RZ, 0xfc, !PT ;  /* 0x0000007002547812 */ /* 0x040fe200078efcff */
[----:B------:R-:W-:Y:S01]  /*36b0*/  HMMA.16816.F32.BF16 R64, R156, R62, R64 ;  /* 0x0000003e9c40723c */ /* 0x000fe20000041840 */
[----:B------:R-:W-:-:S02]  /*36c0*/  LOP3.LUT R85, R2, 0x71, RZ, 0xfc, !PT ;  /* 0x0000007102557812 */ /* 0x000fc400078efcff */
[----:B------:R-:W-:Y:S02]  /*36d0*/  FSEL R175, R86, -INF , !P5 ;  /* 0xff80000056af7808 */ /* 0x000fe40006800000 */
[----:B------:R-:W-:Y:S02]  /*36e0*/  FSEL R193, R80, -INF , !P2 ;  /* 0xff80000050c17808 */ /* 0x000fe40005000000 */
[----:B------:R-:W-:Y:S02]  /*36f0*/  FSEL R178, R82, -INF , !P1 ;  /* 0xff80000052b27808 */ /* 0x000fe40004800000 */
[C---:B------:R-:W-:Y:S02]  /*3700*/  ISETP.GE.AND P5, PT, R89.reuse, R167, PT ;  /* 0x000000a75900720c */ /* 0x040fe40003fa6270 */
[-C--:B------:R-:W-:Y:S02]  /*3710*/  ISETP.GE.AND P4, PT, R89, R5.reuse, PT ;  /* 0x000000055900720c */ /* 0x080fe40003f86270 */
[----:B------:R-:W-:-:S02]  /*3720*/  ISETP.GE.AND P2, PT, R84, R5, PT ;  /* 0x000000055400720c */ /* 0x000fc40003f46270 */
[----:B------:R-:W-:Y:S02]  /*3730*/  ISETP.GE.AND P1, PT, R85, R167, PT ;  /* 0x000000a75500720c */ /* 0x000fe40003f26270 */
[C---:B------:R-:W-:Y:S02]  /*3740*/  LOP3.LUT R80, R2.reuse, 0x78, RZ, 0xfc, !PT ;  /* 0x0000007802507812 */ /* 0x040fe400078efcff */
[----:B------:R-:W-:Y:S02]  /*3750*/  LOP3.LUT R60, R2, 0x79, RZ, 0xfc, !PT ;  /* 0x00000079023c7812 */ /* 0x000fe400078efcff */
[----:B------:R-:W-:Y:S02]  /*3760*/  FSEL R191, R81, -INF , !P5 ;  /* 0xff80000051bf7808 */ /* 0x000fe40006800000 */
[----:B------:R-:W-:Y:S01]  /*3770*/  FSEL R190, R83, -INF , !P4 ;  /* 0xff80000053be7808 */ /* 0x000fe20006000000 */
[----:B-1----:R-:W-:Y:S01]  /*3780*/  HMMA.16816.F32.BF16 R56, R156, R76, R56 ;  /* 0x0000004c9c38723c */ /* 0x002fe20000041838 */
[----:B------:R-:W-:-:S02]  /*3790*/  FSEL R185, R94, -INF , !P2 ;  /* 0xff8000005eb97808 */ /* 0x000fc40005000000 */
[----:B------:R-:W-:Y:S02]  /*37a0*/  FSEL R188, R93, -INF , !P1 ;  /* 0xff8000005dbc7808 */ /* 0x000fe40004800000 */
[----:B------:R-:W-:Y:S02]  /*37b0*/  FSEL R176, R87, -INF , !P3 ;  /* 0xff80000057b07808 */ /* 0x000fe40005800000 */
[----:B------:R-:W-:Y:S01]  /*37c0*/  ISETP.GE.AND P5, PT, R85, R5, PT ;  /* 0x000000055500720c */ /* 0x000fe20003fa6270 */
[----:B------:R-:W-:Y:S01]  /*37d0*/  HMMA.16816.F32.BF16 R52, R156, R78, R52 ;  /* 0x0000004e9c34723c */ /* 0x000fe20000041834 */
[-C--:B------:R-:W-:Y:S02]  /*37e0*/  ISETP.GE.AND P4, PT, R80, R167.reuse, PT ;  /* 0x000000a75000720c */ /* 0x080fe40003f86270 */
[C---:B------:R-:W-:Y:S02]  /*37f0*/  ISETP.GE.AND P2, PT, R60.reuse, R167, PT ;  /* 0x000000a73c00720c */ /* 0x040fe40003f46270 */
[----:B------:R-:W-:-:S02]  /*3800*/  ISETP.GE.AND P1, PT, R60, R5, PT ;  /* 0x000000053c00720c */ /* 0x000fc40003f26270 */
[-C--:B------:R-:W-:Y:S01]  /*3810*/  ISETP.GE.AND P3, PT, R84, R167.reuse, PT ;  /* 0x000000a75400720c */ /* 0x080fe20003f66270 */
[----:B--2---:R-:W-:Y:S01]  /*3820*/  HMMA.16816.F32.BF16 R44, R156, R70, R44 ;  /* 0x000000469c2c723c */ /* 0x004fe2000004182c */
[----:B------:R-:W-:Y:S02]  /*3830*/  LOP3.LUT R60, R2, 0x80, RZ, 0xfc, !PT ;  /* 0x00000080023c7812 */ /* 0x000fe400078efcff */
[----:B------:R-:W-:Y:S02]  /*3840*/  FSEL R184, R95, -INF , !P5 ;  /* 0xff8000005fb87808 */ /* 0x000fe40006800000 */
[----:B------:R-:W-:Y:S02]  /*3850*/  FSEL R187, R72, -INF , !P4 ;  /* 0xff80000048bb7808 */ /* 0x000fe40006000000 */
[----:B------:R-:W-:Y:S02]  /*3860*/  FSEL R189, R92, -INF , !P3 ;  /* 0xff8000005cbd7808 */ /* 0x000fe40005800000 */
[----:B------:R-:W-:-:S02]  /*3870*/  ISETP.GE.AND P5, PT, R60, R167, PT ;  /* 0x000000a73c00720c */ /* 0x000fc40003fa6270 */
[-C--:B------:R-:W-:Y:S02]  /*3880*/  ISETP.GE.AND P4, PT, R60, R5.reuse, PT ;  /* 0x000000053c00720c */ /* 0x080fe40003f86270 */
[----:B------:R-:W-:Y:S02]  /*3890*/  ISETP.GE.AND P3, PT, R80, R5, PT ;  /* 0x000000055000720c */ /* 0x000fe40003f66270 */
[C---:B------:R-:W-:Y:S02]  /*38a0*/  LOP3.LUT R61, R2.reuse, 0x81, RZ, 0xfc, !PT ;  /* 0x00000081023d7812 */ /* 0x040fe400078efcff */
[----:B------:R-:W-:Y:S02]  /*38b0*/  LOP3.LUT R60, R2, 0x88, RZ, 0xfc, !PT ;  /* 0x00000088023c7812 */ /* 0x000fe400078efcff */
        /* <DEDUP_REMOVED lines=8> */
[----:B------:R-:W1:Y:S01]  /*3940*/  LDSM.16.M88.4 R60, [R166+0x5800] ;  /* 0x00580000a63c783b */ /* 0x000e620000000200 */
[----:B------:R-:W-:Y:S02]  /*3950*/  LOP3.LUT R72, R2, 0x89, RZ, 0xfc, !PT ;  /* 0x0000008902487812 */ /* 0x000fe400078efcff */
[----:B------:R-:W-:Y:S02]  /*3960*/  FSEL R164, R162, -INF , !P4 ;  /* 0xff800000a2a47808 */ /* 0x000fe40006000000 */
[----:B------:R-:W-:Y:S02]  /*3970*/  FSEL R173, R161, -INF , !P3 ;  /* 0xff800000a1ad7808 */ /* 0x000fe40005800000 */
[C---:B------:R-:W-:Y:S02]  /*3980*/  ISETP.GE.AND P4, PT, R72.reuse, R167, PT ;  /* 0x000000a74800720c */ /* 0x040fe40003f86270 */
[----:B------:R-:W-:Y:S02]  /*3990*/  ISETP.GE.AND P3, PT, R72, R5, PT ;  /* 0x000000054800720c */ /* 0x000fe40003f66270 */
        /* <DEDUP_REMOVED lines=10> */
[----:B------:R-:W-:Y:S01]  /*3a40*/  HMMA.16816.F32.BF16 R72, R156, R68, R48 ;  /* 0x000000449c48723c */ /* 0x000fe20000041830 */
[----:B------:R-:W2:Y:S01]  /*3a50*/  LDSM.16.M88.4 R48, [R166+0x6000] ;  /* 0x00600000a630783b */ /* 0x000ea20000000200 */
[C---:B------:R-:W-:Y:S02]  /*3a60*/  LOP3.LUT R64, R2.reuse, 0x98, RZ, 0xfc, !PT ;  /* 0x0000009802407812 */ /* 0x040fe400078efcff */
[----:B------:R-:W-:-:S02]  /*3a70*/  LOP3.LUT R65, R2, 0x99, RZ, 0xfc, !PT ;  /* 0x0000009902417812 */ /* 0x000fc400078efcff */
[----:B------:R-:W-:Y:S02]  /*3a80*/  FSEL R161, R67, -INF , !P3 ;  /* 0xff80000043a17808 */ /* 0x000fe40005800000 */
[----:B------:R-:W-:Y:S01]  /*3a90*/  FSEL R160, R56, -INF , !P2 ;  /* 0xff80000038a07808 */ /* 0x000fe20005000000 */
[C---:B-1----:R-:W-:Y:S01]  /*3aa0*/  HMMA.16816.F32.BF16 R68, R156.reuse, R60, R40 ;  /* 0x0000003c9c44723c */ /* 0x042fe20000041828 */
[----:B------:R-:W1:Y:S01]  /*3ab0*/  LDSM.16.M88.4 R40, [R166+0x6800] ;  /* 0x00680000a628783b */ /* 0x000e620000000200 */
[C---:B------:R-:W-:Y:S02]  /*3ac0*/  ISETP.GE.AND P3, PT, R64.reuse, R167, PT ;  /* 0x000000a74000720c */ /* 0x040fe40003f66270 */
[----:B------:R-:W-:Y:S02]  /*3ad0*/  ISETP.GE.AND P2, PT, R64, R5, PT ;  /* 0x000000054000720c */ /* 0x000fe40003f46270 */
[----:B------:R-:W-:Y:S02]  /*3ae0*/  FSEL R140, R58, -INF , !P1 ;  /* 0xff8000003a8c7808 */ /* 0x000fe40004800000 */
[----:B------:R-:W-:Y:S01]  /*3af0*/  FSEL R153, R57, -INF , !P5 ;  /* 0xff80000039997808 */ /* 0x000fe20006800000 */
[----:B------:R-:W-:Y:S01]  /*3b00*/  HMMA.16816.F32.BF16 R36, R156, R62, R36 ;  /* 0x0000003e9c24723c */ /* 0x000fe20000041824 */
[----:B------:R-:W-:-:S02]  /*3b10*/  ISETP.GE.AND P1, PT, R65, R167, PT ;  /* 0x000000a74100720c */ /* 0x000fc40003f26270 */
[C---:B------:R-:W-:Y:S02]  /*3b20*/  LOP3.LUT R56, R2.reuse, 0xa0, RZ, 0xfc, !PT ;  /* 0x000000a002387812 */ /* 0x040fe400078efcff */
[----:B------:R-:W-:Y:S02]  /*3b30*/  LOP3.LUT R57, R2, 0xa1, RZ, 0xfc, !PT ;  /* 0x000000a102397812 */ /* 0x000fe400078efcff */
[----:B------:R-:W-:Y:S02]  /*3b40*/  FSEL R139, R59, -INF , !P4 ;  /* 0xff8000003b8b7808 */ /* 0x000fe40006000000 */
[----:B------:R-:W-:Y:S02]  /*3b50*/  FSEL R152, R52, -INF , !P3 ;  /* 0xff80000034987808 */ /* 0x000fe40005800000 */
[----:B------:R-:W-:Y:S02]  /*3b60*/  FSEL R138, R54, -INF , !P2 ;  /* 0xff800000368a7808 */ /* 0x000fe40005000000 */
[----:B------:R-:W-:-:S02]  /*3b70*/  ISETP.GE.AND P5, PT, R65, R5, PT ;  /* 0x000000054100720c */ /* 0x000fc40003fa6270 */
[C---:B------:R-:W-:Y:S02]  /*3b80*/  ISETP.GE.AND P4, PT, R56.reuse, R167, PT ;  /* 0x000000a73800720c */ /* 0x040fe40003f86270 */
[----:B------:R-:W-:Y:S02]  /*3b90*/  ISETP.GE.AND P3, PT, R56, R5, PT ;  /* 0x000000053800720c */ /* 0x000fe40003f66270 */
[----:B------:R-:W-:Y:S02]  /*3ba0*/  ISETP.GE.AND P2, PT, R57, R167, PT ;  /* 0x000000a73900720c */ /* 0x000fe40003f46270 */
[----:B------:R-:W-:Y:S02]  /*3bb0*/  FSEL R141, R53, -INF , !P1 ;  /* 0xff800000358d7808 */ /* 0x000fe40004800000 */
[C---:B------:R-:W-:Y:S01]  /*3bc0*/  LOP3.LUT R52, R2.reuse, 0xa8, RZ, 0xfc, !PT ;  /* 0x000000a802347812 */ /* 0x040fe200078efcff */
[----:B--2---:R-:W-:Y:S01]  /*3bd0*/  HMMA.16816.F32.BF16 R28, R156, R50, R28 ;  /* 0x000000329c1c723c */ /* 0x004fe2000004181c */
[----:B------:R-:W-:-:S02]  /*3be0*/  LOP3.LUT R53, R2, 0xa9, RZ, 0xfc, !PT ;  /* 0x000000a902357812 */ /* 0x000fc400078efcff */
[----:B------:R-:W-:Y:S02]  /*3bf0*/  ISETP.GE.AND P1, PT, R57, R5, PT ;  /* 0x000000053900720c */ /* 0x000fe40003f26270 */
[----:B------:R-:W-:Y:S02]  /*3c00*/  FSEL R129, R55, -INF , !P5 ;  /* 0xff80000037817808 */ /* 0x000fe40006800000 */
[----:B------:R-:W-:Y:S01]  /*3c10*/  FSEL R58, R72, -INF , !P4 ;  /* 0xff800000483a7808 */ /* 0x000fe20006000000 */
[----:B-1----:R-:W-:Y:S01]  /*3c20*/  HMMA.16816.F32.BF16 R20, R156, R42, R20 ;  /* 0x0000002a9c14723c */ /* 0x002fe20000041814 */
[----:B------:R-:W-:Y:S02]  /*3c30*/  FSEL R56, R74, -INF , !P3 ;  /* 0xff8000004a387808 */ /* 0x000fe40005800000 */
[----:B------:R-:W-:Y:S02]  /*3c40*/  FSEL R57, R73, -INF , !P2 ;  /* 0xff80000049397808 */ /* 0x000fe40005000000 */
[----:B------:R-:W-:-:S02]  /*3c50*/  ISETP.GE.AND P5, PT, R52, R167, PT ;  /* 0x000000a73400720c */ /* 0x000fc40003fa6270 */
[----:B------:R-:W-:Y:S02]  /*3c60*/  ISETP.GE.AND P4, PT, R52, R5, PT ;  /* 0x000000053400720c */ /* 0x000fe40003f86270 */
[C---:B------:R-:W-:Y:S02]  /*3c70*/  ISETP.GE.AND P3, PT, R53.reuse, R167, PT ;  /* 0x000000a73500720c */ /* 0x040fe40003f66270 */
[----:B------:R-:W-:Y:S02]  /*3c80*/  ISETP.GE.AND P2, PT, R53, R5, PT ;  /* 0x000000053500720c */ /* 0x000fe40003f46270 */
[C---:B------:R-:W-:Y:S02]  /*3c90*/  LOP3.LUT R52, R2.reuse, 0xb0, RZ, 0xfc, !PT ;  /* 0x000000b002347812 */ /* 0x040fe400078efcff */
[----:B------:R-:W-:Y:S02]  /*3ca0*/  LOP3.LUT R53, R2, 0xb1, RZ, 0xfc, !PT ;  /* 0x000000b102357812 */ /* 0x000fe400078efcff */
        /* <DEDUP_REMOVED lines=8> */
[C---:B------:R-:W-:Y:S01]  /*3d30*/  LOP3.LUT R44, R2.reuse, 0xb8, RZ, 0xfc, !PT ;  /* 0x000000b8022c7812 */ /* 0x040fe200078efcff */
[----:B------:R-:W-:Y:S01]  /*3d40*/  HMMA.16816.F32.BF16 R52, R156, R48, R32 ;  /* 0x000000309c34723c */ /* 0x000fe20000041820 */
[----:B------:R-:W-:Y:S01]  /*3d50*/  LOP3.LUT R45, R2, 0xb9, RZ, 0xfc, !PT ;  /* 0x000000b9022d7812 */ /* 0x000fe200078efcff */
[----:B------:R-:W1:Y:S01]  /*3d60*/  LDSM.16.M88.4 R32, [R166+0x7000] ;  /* 0x00700000a620783b */ /* 0x000e620000000200 */
        /* <DEDUP_REMOVED lines=20> */
[----:B------:R-:W-:Y:S01]  /*3eb0*/  LOP3.LUT R36, R2, 0xc8, RZ, 0xfc, !PT ;  /* 0x000000c802247812 */ /* 0x000fe200078efcff */
[----:B------:R-:W-:-:S04]  /*3ec0*/  DEPBAR.LE SB0, 0x0 ;  /* 0x000080000000791a */ /* 0x000fc80000000000 */
[----:B------:R-:W-:Y:S01]  /*3ed0*/  LOP3.LUT R37, R2, 0xc9, RZ, 0xfc, !PT ;  /* 0x000000c902257812 */ /* 0x000fe200078efcff */
[C---:B-1----:R-:W-:Y:S01]  /*3ee0*/  HMMA.16816.F32.BF16 R16, R156.reuse, R32, R16 ;  /* 0x000000209c10723c */ /* 0x042fe20000041810 */
[----:B------:R-:W-:Y:S02]  /*3ef0*/  FSEL R72, R39, -INF , !P4 ;  /* 0xff80000027487808 */ /* 0x000fe40006000000 */
[----:B------:R-:W-:Y:S02]  /*3f00*/  FSEL R74, R52, -INF , !P3 ;  /* 0xff800000344a7808 */ /* 0x000fe40005800000 */
[----:B------:R-:W-:Y:S02]  /*3f10*/  FSEL R71, R54, -INF , !P2 ;  /* 0xff80000036477808 */ /* 0x000fe40005000000 */
[----:B------:R-:W-:Y:S01]  /*3f20*/  FSEL R73, R53, -INF , !P1 ;  /* 0xff80000035497808 */ /* 0x000fe20004800000 */
[----:B------:R-:W-:Y:S01]  /*3f30*/  HMMA.16816.F32.BF16 R12, R156, R34, R12 ;  /* 0x000000229c0c723c */ /* 0x000fe2000004180c */
[----:B------:R-:W-:Y:S01]  /*3f40*/  BAR.SYNC.DEFER_BLOCKING 0x0 ;  /* 0x0000000000007b1d */ /* 0x000fe20000010000 */
        /* <DEDUP_REMOVED lines=9> */
[C---:B------:R-:W-:Y:S02]  /*3fe0*/  ISETP.GE.AND P5, PT, R36.reuse, R167, PT ;  /* 0x000000a72400720c */ /* 0x040fe40003fa6270 */
[----:B------:R-:W-:Y:S02]  /*3ff0*/  ISETP.GE.AND P4, PT, R36, R5, PT ;  /* 0x000000052400720c */ /* 0x000fe40003f86270 */
[----:B------:R-:W-:Y:S01]  /*4000*/  ISETP.GE.AND P3, PT, R37, R167, PT ;  /* 0x000000a72500720c */ /* 0x000fe20003f66270 */
[----:B--2---:R-:W-:Y:S01]  /*4010*/  HMMA.16816.F32.BF16 R8, R156, R24, R8 ;  /* 0x000000189c08723c */ /* 0x004fe20000041808 */
[----:B------:R-:W-:-:S02]  /*4020*/  FSEL R77, R29, -INF , !P2 ;  /* 0xff8000001d4d7808 */ /* 0x000fc40005000000 */
[C---:B------:R-:W-:Y:S02]  /*4030*/  LOP3.LUT R28, R2.reuse, 0xd8, RZ, 0xfc, !PT ;  /* 0x000000d8021c7812 */ /* 0x040fe400078efcff */
[----:B------:R-:W-:Y:S02]  /*4040*/  LOP3.LUT R29, R2, 0xd9, RZ, 0xfc, !PT ;  /* 0x000000d9021d7812 */ /* 0x000fe400078efcff */
        /* <DEDUP_REMOVED lines=15> */
[C---:B------:R-:W-:Y:S02]  /*4140*/  ISETP.GE.AND P2, PT, R28.reuse, R167, PT ;  /* 0x000000a71c00720c */ /* 0x040fe40003f46270 */
[----:B------:R-:W-:-:S02]  /*4150*/  ISETP.GE.AND P1, PT, R28, R5, PT ;  /* 0x000000051c00720c */ /* 0x000fc40003f26270 */
[----:B------:R-:W-:Y:S02]  /*4160*/  ISETP.GE.AND P5, PT, R29, R167, PT ;  /* 0x000000a71d00720c */ /* 0x000fe40003fa6270 */
[----:B------:R-:W-:Y:S02]  /*4170*/  FSEL R85, R21, -INF , !P4 ;  /* 0xff80000015557808 */ /* 0x000fe40006000000 */
[C---:B------:R-:W-:Y:S02]  /*4180*/  LOP3.LUT R20, R2.reuse, 0xe8, RZ, 0xfc, !PT ;  /* 0x000000e802147812 */ /* 0x040fe400078efcff */
[----:B------:R-:W-:Y:S02]  /*4190*/  LOP3.LUT R21, R2, 0xe9, RZ, 0xfc, !PT ;  /* 0x000000e902157812 */ /* 0x000fe400078efcff */
[----:B------:R-:W-:Y:S02]  /*41a0*/  FSEL R89, R23, -INF , !P3 ;  /* 0xff80000017597808 */ /* 0x000fe40005800000 */
[----:B------:R-:W-:-:S02]  /*41b0*/  FSEL R92, R16, -INF , !P2 ;  /* 0xff800000105c7808 */ /* 0x000fc40005000000 */
[----:B------:R-:W-:Y:S02]  /*41c0*/  FSEL R88, R18, -INF , !P1 ;  /* 0xff80000012587808 */ /* 0x000fe40004800000 */
[----:B------:R-:W-:Y:S02]  /*41d0*/  FSEL R91, R17, -INF , !P5 ;  /* 0xff800000115b7808 */ /* 0x000fe40006800000 */
[----:B------:R-:W-:Y:S02]  /*41e0*/  ISETP.GE.AND P4, PT, R29, R5, PT ;  /* 0x000000051d00720c */ /* 0x000fe40003f86270 */
[C---:B------:R-:W-:Y:S02]  /*41f0*/  ISETP.GE.AND P3, PT, R20.reuse, R167, PT ;  /* 0x000000a71400720c */ /* 0x040fe40003f66270 */
[----:B------:R-:W-:Y:S02]  /*4200*/  ISETP.GE.AND P2, PT, R20, R5, PT ;  /* 0x000000051400720c */ /* 0x000fe40003f46270 */
[----:B------:R-:W-:-:S02]  /*4210*/  ISETP.GE.AND P1, PT, R21, R167, PT ;  /* 0x000000a71500720c */ /* 0x000fc40003f26270 */
[----:B------:R-:W-:Y:S02]  /*4220*/  ISETP.GE.AND P5, PT, R21, R5, PT ;  /* 0x000000051500720c */ /* 0x000fe40003fa6270 */
[C---:B------:R-:W-:Y:S02]  /*4230*/  LOP3.LUT R20, R2.reuse, 0xf0, RZ, 0xfc, !PT ;  /* 0x000000f002147812 */ /* 0x040fe400078efcff */
[----:B------:R-:W-:Y:S02]  /*4240*/  LOP3.LUT R16, R2, 0xf1, RZ, 0xfc, !PT ;  /* 0x000000f102107812 */ /* 0x000fe400078efcff */
[----:B------:R-:W-:Y:S02]  /*4250*/  FSEL R87, R19, -INF , !P4 ;  /* 0xff80000013577808 */ /* 0x000fe40006000000 */
        /* <DEDUP_REMOVED lines=8> */
[C---:B------:R-:W-:Y:S02]  /*42e0*/  LOP3.LUT R12, R2.reuse, 0xf8, RZ, 0xfc, !PT ;  /* 0x000000f8020c7812 */ /* 0x040fe400078efcff */
[C---:B------:R-:W-:Y:S02]  /*42f0*/  ISETP.GE.AND P5, PT, R2.reuse, R167, PT ;  /* 0x000000a70200720c */ /* 0x040fe40003fa6270 */
[----:B------:R-:W-:Y:S02]  /*4300*/  LOP3.LUT R2, R2, 0xf9, RZ, 0xfc, !PT ;  /* 0x000000f902027812 */ /* 0x000fe400078efcff */
[----:B------:R-:W-:Y:S02]  /*4310*/  FSEL R98, R8, -INF , !P4 ;  /* 0xff80000008627808 */ /* 0x000fe40006000000 */
[----:B------:R-:W-:Y:S02]  /*4320*/  FSEL R94, R10, -INF , !P3 ;  /* 0xff8000000a5e7808 */ /* 0x000fe40005800000 */
[----:B------:R-:W-:-:S02]  /*4330*/  FSEL R97, R9, -INF , !P2 ;  /* 0xff80000009617808 */ /* 0x000fc40005000000 */
[----:B------:R-:W-:Y:S02]  /*4340*/  FSEL R93, R11, -INF , !P1 ;  /* 0xff8000000b5d7808 */ /* 0x000fe40004800000 */
[-C--:B------:R-:W-:Y:S02]  /*4350*/  ISETP.GE.AND P4, PT, R12, R167.reuse, PT ;  /* 0x000000a70c00720c */ /* 0x080fe40003f86270 */
[----:B------:R-:W-:Y:S02]  /*4360*/  ISETP.GE.AND P3, PT, R2, R167, PT ;  /* 0x000000a70200720c */ /* 0x000fe40003f66270 */
[-C--:B------:R-:W-:Y:S02]  /*4370*/  ISETP.GE.AND P2, PT, R12, R5.reuse, PT ;  /* 0x000000050c00720c */ /* 0x080fe40003f46270 */
[----:B------:R-:W-:Y:S02]  /*4380*/  ISETP.GE.AND P1, PT, R2, R5, PT ;  /* 0x000000050200720c */ /* 0x000fe40003f26270 */
[----:B------:R-:W-:-:S02]  /*4390*/  LOP3.LUT R5, R182, R183, RZ, 0xfc, !PT ;  /* 0x000000b7b6057212 */ /* 0x000fc400078efcff */
[----:B------:R-:W-:Y:S02]  /*43a0*/  FSEL R132, R132, -INF , !P5 ;  /* 0xff80000084847808 */ /* 0x000fe40006800000 */
[----:B------:R-:W-:Y:S02]  /*43b0*/  FSEL R103, R168, -INF , !P4 ;  /* 0xff800000a8677808 */ /* 0x000fe40006000000 */
[----:B------:R-:W-:Y:S02]  /*43c0*/  FSEL R101, R170, -INF , !P2 ;  /* 0xff800000aa657808 */ /* 0x000fe40005000000 */
[----:B------:R-:W-:Y:S02]  /*43d0*/  FSEL R102, R169, -INF , !P3 ;  /* 0xff800000a9667808 */ /* 0x000fe40005800000 */
[----:B------:R-:W-:Y:S02]  /*43e0*/  FSEL R100, R171, -INF , !P1 ;  /* 0xff800000ab647808 */ /* 0x000fe40004800000 */
[----:B------:R-:W-:Y:S01]  /*43f0*/  IADD3 R167, R231, 0x7800, RZ ;  /* 0x00007800e7a77810 */ /* 0x000fe20007ffe0ff */
[----:B------:R-:W-:Y:S05]  /*4400*/  @!P0 BRA `(.L_x_2194) ;  /* 0x0000074000008947 */ /* 0x000fea0003800000 */
[----:B------:R-:W-:Y:S05]  /*4410*/  @P6 BRA `(.L_x_2195) ;  /* 0x0000039000006947 */ /* 0x000fea0003800000 */
[----:B------:R-:W1:Y:S01]  /*4420*/  I2F.RP R14, R181 ;  /* 0x000000b5000e7306 */ /* 0x000e620000209400 */
[----:B------:R-:W-:-:S02]  /*4430*/  IABS R10, R0 ;  /* 0x00000000000a7213 */ /* 0x000fc40000000000 */
[C---:B------:R-:W-:Y:S02]  /*4440*/  IADD3 R12, R0.reuse, -0x100, RZ ;  /* 0xffffff00000c7810 */ /* 0x040fe40007ffe0ff */
[----:B------:R-:W-:Y:S02]  /*4450*/  LOP3.LUT R0, R0, c[0x0][0x2d0], RZ, 0x3c, !PT ;  /* 0x0000b40000007a12 */ /* 0x000fe400078e3cff */
[----:B------:R-:W-:Y:S02]  /*4460*/  IABS R8, R12 ;  /* 0x0000000c00087213 */ /* 0x000fe40000000000 */
[----:B------:R-:W-:Y:S02]  /*4470*/  LOP3.LUT R12, R12, c[0x0][0x2d0], RZ, 0x3c, !PT ;  /* 0x0000b4000c0c7a12 */ /* 0x000fe400078e3cff */
[----:B------:R-:W-:Y:S01]  /*4480*/  ISETP.GE.AND P3, PT, R0, RZ, PT ;  /* 0x000000ff0000720c */ /* 0x000fe20003f66270 */
[----:B-1----:R-:W1:Y:S02]  /*4490*/  MUFU.RCP R14, R14 ;  /* 0x0000000e000e7308 */ /* 0x002e640000001000 */
[----:B-1----:R-:W-:-:S06]  /*44a0*/  IADD3 R14, R14, 0xffffffe, RZ ;  /* 0x0ffffffe0e0e7810 */ /* 0x002fcc0007ffe0ff */
[----:B------:R-:W1:Y:S02]  /*44b0*/  F2I.FTZ.U32.TRUNC.NTZ R15, R14 ;  /* 0x0000000e000f7305 */ /* 0x000e64000021f000 */
[----:B-1----:R-:W-:Y:S02]  /*44c0*/  IMAD.MOV R11, RZ, RZ, -R15 ;  /* 0x000000ffff0b7224 */ /* 0x002fe400078e0a0f */
[----:B------:R-:W-:Y:S02]  /*44d0*/  IMAD.MOV.U32 R14, RZ, RZ, RZ ;  /* 0x000000ffff0e7224 */ /* 0x000fe400078e00ff */
[----:B------:R-:W-:-:S04]  /*44e0*/  IMAD R11, R11, R181, RZ ;  /* 0x000000b50b0b7224 */ /* 0x000fc800078e02ff */
[----:B------:R-:W-:-:S06]  /*44f0*/  IMAD.HI.U32 R11, R15, R11, R14 ;  /* 0x0000000b0f0b7227 */ /* 0x000fcc00078e000e */
[----:B------:R-:W-:-:S04]  /*4500*/  IMAD.HI.U32 R13, R11, R10, RZ ;  /* 0x0000000a0b0d7227 */ /* 0x000fc800078e00ff */
[----:B------:R-:W-:Y:S01]  /*4510*/  IMAD.HI.U32 R11, R11, R8, RZ ;  /* 0x000000080b0b7227 */ /* 0x000fe200078e00ff */
[----:B------:R-:W-:-:S03]  /*4520*/  IADD3 R9, -R13, RZ, RZ ;  /* 0x000000ff0d097210 */ /* 0x000fc60007ffe1ff */
[----:B------:R-:W-:Y:S02]  /*4530*/  IMAD.MOV R2, RZ, RZ, -R11 ;  /* 0x000000ffff027224 */ /* 0x000fe400078e0a0b */
[C---:B------:R-:W-:Y:S02]  /*4540*/  IMAD R9, R181.reuse, R9, R10 ;  /* 0x00000009b5097224 */ /* 0x040fe400078e020a */
[C---:B------:R-:W-:Y:S01]  /*4550*/  IMAD R2, R181.reuse, R2, R8 ;  /* 0x00000002b5027224 */ /* 0x040fe200078e0208 */
[----:B------:R-:W-:Y:S02]  /*4560*/  LOP3.LUT R8, RZ, c[0x0][0x2d0], RZ, 0x33, !PT ;  /* 0x0000b400ff087a12 */ /* 0x000fe400078e33ff */
[C---:B------:R-:W-:Y:S02]  /*4570*/  ISETP.GT.U32.AND P1, PT, R181.reuse, R9, PT ;  /* 0x00000009b500720c */ /* 0x040fe40003f24070 */
[----:B------:R-:W-:-:S11]  /*4580*/  ISETP.GT.U32.AND P2, PT, R181, R2, PT ;  /* 0x00000002b500720c */ /* 0x000fd60003f44070 */
[----:B------:R-:W-:Y:S01]  /*4590*/  @!P1 IMAD.IADD R9, R9, 0x1, -R181 ;  /* 0x0000000109099824 */ /* 0x000fe200078e0ab5 */
[----:B------:R-:W-:Y:S02]  /*45a0*/  @!P1 IADD3 R13, R13, 0x1, RZ ;  /* 0x000000010d0d9810 */ /* 0x000fe40007ffe0ff */
[-C--:B------:R-:W-:Y:S02]  /*45b0*/  @!P2 IADD3 R2, R2, -R181.reuse, RZ ;  /* 0x800000b50202a210 */ /* 0x080fe40007ffe0ff */
[-C--:B------:R-:W-:Y:S02]  /*45c0*/  ISETP.GE.U32.AND P5, PT, R9, R181.reuse, PT ;  /* 0x000000b50900720c */ /* 0x080fe40003fa6070 */
[----:B------:R-:W-:Y:S02]  /*45d0*/  ISETP.GE.U32.AND P4, PT, R2, R181, PT ;  /* 0x000000b50200720c */ /* 0x000fe40003f86070 */
[----:B------:R-:W-:Y:S02]  /*45e0*/  ISETP.GE.AND P1, PT, R12, RZ, PT ;  /* 0x000000ff0c00720c */ /* 0x000fe40003f26270 */
[----:B------:R-:W-:-:S02]  /*45f0*/  @!P2 IADD3 R11, R11, 0x1, RZ ;  /* 0x000000010b0ba810 */ /* 0x000fc40007ffe0ff */
[----:B------:R-:W-:-:S05]  /*4600*/  ISETP.NE.AND P2, PT, RZ, c[0x0][0x2d0], PT ;  /* 0x0000b400ff007a0c */ /* 0x000fca0003f45270 */
[----:B------:R-:W-:Y:S02]  /*4610*/  @P5 IADD3 R13, R13, 0x1, RZ ;  /* 0x000000010d0d5810 */ /* 0x000fe40007ffe0ff */
[----:B------:R-:W-:-:S03]  /*4620*/  @P4 IADD3 R11, R11, 0x1, RZ ;  /* 0x000000010b0b4810 */ /* 0x000fc60007ffe0ff */
[----:B------:R-:W-:Y:S01]  /*4630*/  IMAD.MOV.U32 R0, RZ, RZ, R13 ;  /* 0x000000ffff007224 */ /* 0x000fe200078e000d */
[----:B------:R-:W-:-:S03]  /*4640*/  @!P1 IADD3 R11, -R11, RZ, RZ ;  /* 0x000000ff0b0b9210 */ /* 0x000fc60007ffe1ff */
[----:B------:R-:W-:-:S05]  /*4650*/  @!P3 IMAD.MOV R0, RZ, RZ, -R0 ;  /* 0x000000ffff00b224 */ /* 0x000fca00078e0a00 */
[C---:B------:R-:W-:Y:S02]  /*4660*/  SEL R0, R8.reuse, R0, !P2 ;  /* 0x0000000008007207 */ /* 0x040fe40005000000 */
[----:B------:R-:W-:-:S03]  /*4670*/  SEL R8, R8, R11, !P2 ;  /* 0x0000000b08087207 */ /* 0x000fc60005000000 */
[----:B------:R-:W-:-:S04]  /*4680*/  IMAD.WIDE R12, R0, 0x4, R244 ;  /* 0x00000004000c7825 */ /* 0x000fc800078e02f4 */
[----:B------:R-:W-:Y:S01]  /*4690*/  IMAD.WIDE R10, R8, 0x4, R244 ;  /* 0x00000004080a7825 */ /* 0x000fe200078e02f4 */
[----:B------:R-:W2:Y:S04]  /*46a0*/  LDG.E R2, [R12.64] ;  /* 0x0000000a0c027981 */ /* 0x000ea8000c1e1900 */
[----:B------:R1:W2:Y:S01]  /*46b0*/  LDG.E R9, [R10.64] ;  /* 0x0000000a0a097981 */ /* 0x0002a2000c1e1900 */
[----:B------:R-:W-:Y:S02]  /*46c0*/  IMAD.IADD R0, R0, 0x1, -R8 ;  /* 0x0000000100007824 */ /* 0x000fe400078e0a08 */
[----:B------:R-:W-:-:S04]  /*46d0*/  IMAD.MOV.U32 R8, RZ, RZ, c[0x0][0x2d0] ;  /* 0x0000b400ff087624 */ /* 0x000fc800078e00ff */
[----:B------:R-:W-:-:S05]  /*46e0*/  IMAD R8, R0, R8, -0x100 ;  /* 0xffffff0000087424 */ /* 0x000fca00078e0208 */
[----:B------:R-:W-:-:S05]  /*46f0*/  SHF.R.S32.HI R0, RZ, 0x1f, R8 ;  /* 0x0000001fff007819 */ /* 0x000fca0000011408 */
[----:B------:R-:W-:-:S04]  /*4700*/  IMAD R0, R0, c[0x0][0x198], RZ ;  /* 0x0000660000007a24 */ /* 0x000fc800078e02ff */
[C---:B------:R-:W-:Y:S02]  /*4710*/  IMAD R0, R8.reuse, c[0x0][0x19c], R0 ;  /* 0x0000670008007a24 */ /* 0x040fe400078e0200 */
[----:B-1----:R-:W-:-:S04]  /*4720*/  IMAD.WIDE.U32 R10, R8, c[0x0][0x198], RZ ;  /* 0x00006600080a7a25 */ /* 0x002fc800078e00ff */
[----:B------:R-:W-:Y:S01]  /*4730*/  IMAD.IADD R11, R11, 0x1, R0 ;  /* 0x000000010b0b7824 */ /* 0x000fe200078e0200 */
[----:B--2---:R-:W-:-:S04]  /*4740*/  IADD3 R9, -R2, R9, RZ ;  /* 0x0000000902097210 */ /* 0x004fc80007ffe1ff */
[----:B------:R-:W-:Y:S01]  /*4750*/  SHF.R.S32.HI R2, RZ, 0x1f, R9 ;  /* 0x0000001fff027819 */ /* 0x000fe20000011409 */
[----:B------:R-:W-:-:S04]  /*4760*/  IMAD.WIDE.U32 R10, R9, c[0x0][0x180], R10 ;  /* 0x00006000090a7a25 */ /* 0x000fc800078e000a */
[----:B------:R-:W-:-:S04]  /*4770*/  IMAD R2, R2, c[0x0][0x180], RZ ;  /* 0x0000600002027a24 */ /* 0x000fc800078e02ff */
[----:B------:R-:W-:-:S05]  /*4780*/  IMAD R2, R9, c[0x0][0x184], R2 ;  /* 0x0000610009027a24 */ /* 0x000fca00078e0202 */
[----:B------:R-:W-:Y:S01]  /*4790*/  IADD3 R2, R11, R2, RZ ;  /* 0x000000020b027210 */ /* 0x000fe20007ffe0ff */
[----:B------:R-:W-:Y:S05]  /*47a0*/  BRA `(.L_x_2196) ;  /* 0x0000004000007947 */ /* 0x000fea0003800000 */
.L_x_2195:
[----:B------:R-:W-:-:S04]  /*47b0*/  ULEA UR4, -UR4, URZ, 0x8 ;  /* 0x0000003f04047291 */ /* 0x000fc8000f8e413f */
[----:B------:R-:W-:Y:S02]  /*47c0*/  USHF.R.S32.HI UR6, URZ, 0x1f, UR4 ;  /* 0x0000001f3f067899 */ /* 0x000fe40008011404 */
[----:B------:R-:W-:-:S04]  /*47d0*/  MOV R10, UR4 ;  /* 0x00000004000a7c02 */ /* 0x000fc80008000f00 */
[----:B------:R-:W-:Y:S02]  /*47e0*/  MOV R2, UR6 ;  /* 0x0000000600027c02 */ /* 0x000fe40008000f00 */
.L_x_2196:
        /* <DEDUP_REMOVED lines=47> */
[----:B----4-:R-:W-:-:S04]  /*4ae0*/  IADD3 R8, P1, R12, UR9, RZ ;  /* 0x000000090c087c10 */ /* 0x010fc8000ff3e0ff */
[----:B------:R-:W-:Y:S02]  /*4af0*/  IADD3.X R9, R13, UR5, RZ, P1, !PT ;  /* 0x000000050d097c10 */ /* 0x000fe40008ffe4ff */
[----:B--2---:R-:W-:-:S03]  /*4b00*/  IADD3 R10, P1, R8, UR9, RZ ;  /* 0x00000009080a7c10 */ /* 0x004fc6000ff3e0ff */
[----:B------:R3:W-:Y:S01]  /*4b10*/  LDGSTS.E.BYPASS.LTC128B.128 [R242+0x9000], [R8.64] ;  /* 0x0900000008f27fae */ /* 0x0007e2000b901d4a */
[----:B------:R-:W-:-:S05]  /*4b20*/  IADD3.X R11, R9, UR5, RZ, P1, !PT ;  /* 0x00000005090b7c10 */ /* 0x000fca0008ffe4ff */
[----:B------:R3:W-:Y:S04]  /*4b30*/  LDGSTS.E.BYPASS.LTC128B.128 [R242+0x9800], [R10.64] ;  /* 0x098000000af27fae */ /* 0x0007e8000b901d4a */
[----:B------:R-:W0:Y:S02]  /*4b40*/  LDGDEPBAR ;  /* 0x00000000000079af */ /* 0x000e240000000000 */
.L_x_2194:
        /* <DEDUP_REMOVED lines=126> */
[----:B------:R-:W-:Y:S01]  /*5330*/  SHF.L.U32 R229, R5, 0x1, RZ ;  /* 0x0000000105e57819 */ /* 0x000fe200000006ff */
[----:B---3--:R-:W1:Y:S04]  /*5340*/  SHFL.BFLY PT, R9, R2, 0x2, 0x1f ;  /* 0x0c401f0002097f89 */ /* 0x008e6800000e0000 */
[----:B------:R-:W2:Y:S04]  /*5350*/  SHFL.BFLY PT, R8, R0, 0x2, 0x1f ;  /* 0x0c401f0000087f89 */ /* 0x000ea800000e0000 */
[----:B------:R-:W-:Y:S04]  /*5360*/  LDSM.16.MT88.4 R20, [R229+0xa000] ;  /* 0x00a00000e514783b */ /* 0x000fe80000004200 */
[----:B------:R-:W-:Y:S01]  /*5370*/  LDSM.16.MT88.4 R32, [R229+0xa800] ;  /* 0x00a80000e520783b */ /* 0x000fe20000004200 */
[----:B-1----:R-:W-:-:S02]  /*5380*/  FMNMX.FTZ R9, R2, R9, !PT ;  /* 0x0000000902097209 */ /* 0x002fc40007810000 */
[----:B--2---:R-:W-:-:S03]  /*5390*/  FMNMX.FTZ R8, R0, R8, !PT ;  /* 0x0000000800087209 */ /* 0x004fc60007810000 */
[----:B------:R-:W1:Y:S04]  /*53a0*/  SHFL.BFLY PT, R2, R9, 0x1, 0x1f ;  /* 0x0c201f0009027f89 */ /* 0x000e6800000e0000 */
[----:B------:R-:W2:Y:S01]  /*53b0*/  SHFL.BFLY PT, R0, R8, 0x1, 0x1f ;  /* 0x0c201f0008007f89 */ /* 0x000ea200000e0000 */
[----:B-1----:R-:W-:-:S04]  /*53c0*/  FMNMX.FTZ R2, R9, R2, !PT ;  /* 0x0000000209027209 */ /* 0x002fc80007810000 */
[C---:B------:R-:W-:Y:S01]  /*53d0*/  FSETP.NEU.FTZ.AND P1, PT, R2.reuse, -INF , PT ;  /* 0xff8000000200780b */ /* 0x040fe20003f3d000 */
[----:B------:R-:W-:Y:S01]  /*53e0*/  FMUL.FTZ R109, R2, c[0x0][0x23c] ;  /* 0x00008f00026d7a20 */ /* 0x000fe20000410000 */
[----:B--2---:R-:W-:-:S04]  /*53f0*/  FMNMX.FTZ R0, R8, R0, !PT ;  /* 0x0000000008007209 */ /* 0x004fc80007810000 */
[----:B------:R-:W-:Y:S01]  /*5400*/  FSEL R109, R109, RZ, P1 ;  /* 0x000000ff6d6d7208 */ /* 0x000fe20000800000 */
[C---:B------:R-:W-:Y:S01]  /*5410*/  FMUL.FTZ R104, R0.reuse, c[0x0][0x23c] ;  /* 0x00008f0000687a20 */ /* 0x040fe20000410000 */
[----:B------:R-:W-:-:S03]  /*5420*/  FSETP.NEU.FTZ.AND P1, PT, R0, -INF , PT ;  /* 0xff8000000000780b */ /* 0x000fc60003f3d000 */
[--C-:B------:R-:W-:Y:S01]  /*5430*/  FFMA.FTZ R106, R228, c[0x0][0x23c], -R109.reuse ;  /* 0x00008f00e46a7a23 */ /* 0x100fe2000001086d */
[-C--:B------:R-:W-:Y:S01]  /*5440*/  IADD3 R228, R3, R229.reuse, RZ ;  /* 0x000000e503e47210 */ /* 0x080fe20007ffe0ff */
[--C-:B------:R-:W-:Y:S01]  /*5450*/  FFMA.FTZ R105, R227, c[0x0][0x23c], -R109.reuse ;  /* 0x00008f00e3697a23 */ /* 0x100fe2000001086d */
[----:B------:R-:W-:Y:S01]  /*5460*/  FSEL R104, R104, RZ, P1 ;  /* 0x000000ff68687208 */ /* 0x000fe20000800000 */
[--C-:B------:R-:W-:Y:S01]  /*5470*/  FFMA.FTZ R108, R132, c[0x0][0x23c], -R109.reuse ;  /* 0x00008f00846c7a23 */ /* 0x100fe2000001086d */
[----:B------:R-:W-:Y:S01]  /*5480*/  IADD3 R227, R4, R229, RZ ;  /* 0x000000e504e37210 */ /* 0x000fe20007ffe0ff */
[----:B------:R-:W1:Y:S01]  /*5490*/  LDSM.16.MT88.4 R12, [R228+0xa000] ;  /* 0x00a00000e40c783b */ /* 0x000e620000004200 */
[----:B------:R-:W-:Y:S01]  /*54a0*/  FFMA.FTZ R107, R211, c[0x0][0x23c], -R109 ;  /* 0x00008f00d36b7a23 */ /* 0x000fe2000001086d */
[----:B------:R-:W-:Y:S01]  /*54b0*/  MUFU.EX2 R106, R106 ;  /* 0x0000006a006a7308 */ /* 0x000fe20000000800 */
[--C-:B------:R-:W-:Y:S01]  /*54c0*/  FFMA.FTZ R112, R226, c[0x0][0x23c], -R104.reuse ;  /* 0x00008f00e2707a23 */ /* 0x100fe20000010868 */
[----:B------:R-:W-:Y:S01]  /*54d0*/  IADD3 R226, R3, R227, RZ ;  /* 0x000000e303e27210 */ /* 0x000fe20007ffe0ff */
[--C-:B------:R-:W-:Y:S01]  /*54e0*/  FFMA.FTZ R113, R6, c[0x0][0x23c], -R104.reuse ;  /* 0x00008f0006717a23 */ /* 0x100fe20000010868 */
[----:B------:R-:W-:Y:S01]  /*54f0*/  LDSM.16.MT88.4 R28, [R228+0xa800] ;  /* 0x00a80000e41c783b */ /* 0x000fe20000004200 */
[----:B------:R-:W-:-:S02]  /*5500*/  FFMA.FTZ R111, R7, c[0x0][0x23c], -R104 ;  /* 0x00008f00076f7a23 */ /* 0x000fc40000010868 */
[----:B------:R-:W-:Y:S01]  /*5510*/  FFMA.FTZ R110, R210, c[0x0][0x23c], -R104 ;  /* 0x00008f00d26e7a23 */ /* 0x000fe20000010868 */
[----:B------:R-:W2:Y:S01]  /*5520*/  LDSM.16.MT88.4 R4, [R227+0xa000] ;  /* 0x00a00000e304783b */ /* 0x000ea20000004200 */
[----:B------:R-:W-:Y:S01]  /*5530*/  MUFU.EX2 R108, R108 ;  /* 0x0000006c006c7308 */ /* 0x000fe20000000800 */
[--C-:B------:R-:W-:Y:S02]  /*5540*/  FFMA.FTZ R114, R209, c[0x0][0x23c], -R109.reuse ;  /* 0x00008f00d1727a23 */ /* 0x100fe4000001086d */
[----:B------:R-:W3:Y:S01]  /*5550*/  LDSM.16.MT88.4 R44, [R226+0xa000] ;  /* 0x00a00000e22c783b */ /* 0x000ee20000004200 */
[--C-:B------:R-:W-:Y:S02]  /*5560*/  FFMA.FTZ R122, R208, c[0x0][0x23c], -R109.reuse ;  /* 0x00008f00d07a7a23 */ /* 0x100fe4000001086d */
[--C-:B------:R-:W-:Y:S01]  /*5570*/  FFMA.FTZ R121, R207, c[0x0][0x23c], -R109.reuse ;  /* 0x00008f00cf797a23 */ /* 0x100fe2000001086d */
[----:B------:R-:W4:Y:S01]  /*5580*/  LDSM.16.MT88.4 R52, [R227+0xa800] ;  /* 0x00a80000e334783b */ /* 0x000f220000004200 */
[----:B------:R-:W5:Y:S01]  /*5590*/  MUFU.EX2 R107, R107 ;  /* 0x0000006b006b7308 */ /* 0x000f620000000800 */
[----:B------:R-:W-:-:S02]  /*55a0*/  FFMA.FTZ R120, R120, c[0x0][0x23c], -R109 ;  /* 0x00008f0078787a23 */ /* 0x000fc4000001086d */
[--C-:B------:R-:W-:Y:S01]  /*55b0*/  FFMA.FTZ R117, R206, c[0x0][0x23c], -R104.reuse ;  /* 0x00008f00ce757a23 */ /* 0x100fe20000010868 */
[----:B------:R-:W1:Y:S01]  /*55c0*/  LDSM.16.MT88.4 R48, [R226+0xa800] ;  /* 0x00a80000e230783b */ /* 0x000e620000004200 */
[--C-:B------:R-:W-:Y:S02]  /*55d0*/  FFMA.FTZ R116, R205, c[0x0][0x23c], -R104.reuse ;  /* 0x00008f00cd747a23 */ /* 0x100fe40000010868 */
[--C-:B------:R-:W-:Y:S01]  /*55e0*/  FFMA.FTZ R115, R204, c[0x0][0x23c], -R104.reuse ;  /* 0x00008f00cc737a23 */ /* 0x100fe20000010868 */
[----:B------:R-:W2:Y:S01]  /*55f0*/  MUFU.EX2 R105, R105 ;  /* 0x0000006900697308 */ /* 0x000ea20000000800 */
[----:B------:R-:W-:Y:S02]  /*5600*/  FFMA.FTZ R3, R203, c[0x0][0x23c], -R104 ;  /* 0x00008f00cb037a23 */ /* 0x000fe40000010868 */
[--C-:B------:R-:W-:Y:S02]  /*5610*/  FFMA.FTZ R119, R202, c[0x0][0x23c], -R109.reuse ;  /* 0x00008f00ca777a23 */ /* 0x100fe4000001086d */
[----:B------:R-:W-:-:S02]  /*5620*/  FFMA.FTZ R118, R118, c[0x0][0x23c], -R109 ;  /* 0x00008f0076767a23 */ /* 0x000fc4000001086d */
[--C-:B------:R-:W-:Y:S01]  /*5630*/  FFMA.FTZ R123, R123, c[0x0][0x23c], -R109.reuse ;  /* 0x00008f007b7b7a23 */ /* 0x100fe2000001086d */
[----:B------:R-:W-:Y:S01]  /*5640*/  MUFU.EX2 R113, R113 ;  /* 0x0000007100717308 */ /* 0x000fe20000000800 */
[----:B-----5:R-:W-:Y:S01]  /*5650*/  F2FP.BF16.PACK_AB R36, R107, R108 ;  /* 0x0000006c6b24723e */ /* 0x020fe200000010ff */
[----:B------:R-:W-:Y:S02]  /*5660*/  FFMA.FTZ R124, R124, c[0x0][0x23c], -R109 ;  /* 0x00008f007c7c7a23 */ /* 0x000fe4000001086d */
[--C-:B------:R-:W-:Y:S02]  /*5670*/  FFMA.FTZ R125, R125, c[0x0][0x23c], -R104.reuse ;  /* 0x00008f007d7d7a23 */ /* 0x100fe40000010868 */
[--C-:B------:R-:W-:Y:S02]  /*5680*/  FFMA.FTZ R126, R126, c[0x0][0x23c], -R104.reuse ;  /* 0x00008f007e7e7a23 */ /* 0x100fe40000010868 */
[----:B------:R-:W5:Y:S01]  /*5690*/  MUFU.EX2 R112, R112 ;  /* 0x0000007000707308 */ /* 0x000f620000000800 */
[----:B--2---:R-:W-:Y:S01]  /*56a0*/  F2FP.BF16.PACK_AB R38, R105, R106 ;  /* 0x0000006a6926723e */ /* 0x004fe200000010ff */
[----:B------:R-:W-:-:S02]  /*56b0*/  FFMA.FTZ R127, R127, c[0x0][0x23c], -R104 ;  /* 0x00008f007f7f7a23 */ /* 0x000fc40000010868 */
[--C-:B------:R-:W-:Y:S02]  /*56c0*/  FFMA.FTZ R128, R128, c[0x0][0x23c], -R104.reuse ;  /* 0x00008f0080807a23 */ /* 0x100fe40000010868 */
[--C-:B------:R-:W-:Y:S02]  /*56d0*/  FFMA.FTZ R131, R201, c[0x0][0x23c], -R109.reuse ;  /* 0x00008f00c9837a23 */ /* 0x100fe4000001086d */
[----:B------:R-:W-:Y:S01]  /*56e0*/  MUFU.EX2 R111, R111 ;  /* 0x0000006f006f7308 */ /* 0x000fe20000000800 */
[--C-:B------:R-:W-:Y:S02]  /*56f0*/  FFMA.FTZ R130, R199, c[0x0][0x23c], -R109.reuse ;  /* 0x00008f00c7827a23 */ /* 0x100fe4000001086d */
[--C-:B------:R-:W-:Y:S02]  /*5700*/  FFMA.FTZ R132, R200, c[0x0][0x23c], -R109.reuse ;  /* 0x00008f00c8847a23 */ /* 0x100fe4000001086d */
[----:B------:R-:W-:Y:S02]  /*5710*/  FFMA.FTZ R133, R133, c[0x0][0x23c], -R109 ;  /* 0x00008f0085857a23 */ /* 0x000fe4000001086d */
[--C-:B------:R-:W-:Y:S01]  /*5720*/  FFMA.FTZ R134, R134, c[0x0][0x23c], -R104.reuse ;  /* 0x00008f0086867a23 */ /* 0x100fe20000010868 */
[----:B------:R-:W2:Y:S01]  /*5730*/  MUFU.EX2 R110, R110 ;  /* 0x0000006e006e7308 */ /* 0x000ea20000000800 */
[----:B-----5:R-:W-:Y:S01]  /*5740*/  F2FP.BF16.PACK_AB R37, R112, R113 ;  /* 0x000000717025723e */ /* 0x020fe200000010ff */
        /* <DEDUP_REMOVED lines=8> */
[----:B--2---:R-:W-:Y:S01]  /*57d0*/  F2FP.BF16.PACK_AB R39, R110, R111 ;  /* 0x0000006f6e27723e */ /* 0x004fe200000010ff */
[----:B------:R-:W2:Y:S01]  /*57e0*/  MUFU.EX2 R122, R122 ;  /* 0x0000007a007a7308 */ /* 0x000ea20000000800 */
[----:B------:R-:W-:-:S02]  /*57f0*/  FFMA.FTZ R146, R146, c[0x0][0x23c], -R104 ;  /* 0x00008f0092927a23 */ /* 0x000fc40000010868 */
[--C-:B------:R-:W-:Y:S02]  /*5800*/  FFMA.FTZ R147, R147, c[0x0][0x23c], -R104.reuse ;  /* 0x00008f0093937a23 */ /* 0x100fe40000010868 */
[--C-:B------:R-:W-:Y:S01]  /*5810*/  FFMA.FTZ R148, R148, c[0x0][0x23c], -R104.reuse ;  /* 0x00008f0094947a23 */ /* 0x100fe20000010868 */
[C---:B-1----:R-:W-:Y:S01]  /*5820*/  HMMA.16816.F32.BF16 R16, R36.reuse, R12, RZ ;  /* 0x0000000c2410723c */ /* 0x042fe200000418ff */
[--C-:B------:R-:W-:Y:S01]  /*5830*/  FFMA.FTZ R149, R149, c[0x0][0x23c], -R104.reuse ;  /* 0x00008f0095957a23 */ /* 0x100fe20000010868 */
[----:B------:R-:W-:Y:S01]  /*5840*/  MUFU.EX2 R121, R121 ;  /* 0x0000007900797308 */ /* 0x000fe20000000800 */
[--C-:B------:R-:W-:Y:S02]  /*5850*/  FFMA.FTZ R151, R151, c[0x0][0x23c], -R109.reuse ;  /* 0x00008f0097977a23 */ /* 0x100fe4000001086d */
[--C-:B------:R-:W-:Y:S02]  /*5860*/  FFMA.FTZ R150, R150, c[0x0][0x23c], -R109.reuse ;  /* 0x00008f0096967a23 */ /* 0x100fe4000001086d */
[--C-:B------:R-:W-:Y:S01]  /*5870*/  FFMA.FTZ R154, R154, c[0x0][0x23c], -R109.reuse ;  /* 0x00008f009a9a7a23 */ /* 0x100fe2000001086d */
[----:B------:R-:W-:Y:S01]  /*5880*/  HMMA.16816.F32.BF16 R12, R36, R14, RZ ;  /* 0x0000000e240c723c */ /* 0x000fe200000418ff */
[----:B------:R-:W-:Y:S01]  /*5890*/  FFMA.FTZ R155, R155, c[0x0][0x23c], -R109 ;  /* 0x00008f009b9b7a23 */ /* 0x000fe2000001086d */
[----:B------:R-:W-:Y:S01]  /*58a0*/  MUFU.EX2 R120, R120 ;  /* 0x0000007800787308 */ /* 0x000fe20000000800 */
[----:B------:R-:W-:-:S02]  /*58b0*/  FFMA.FTZ R156, R198, c[0x0][0x23c], -R104 ;  /* 0x00008f00c69c7a23 */ /* 0x000fc40000010868 */
[--C-:B------:R-:W-:Y:S02]  /*58c0*/  FFMA.FTZ R157, R196, c[0x0][0x23c], -R104.reuse ;  /* 0x00008f00c49d7a23 */ /* 0x100fe40000010868 */
[--C-:B------:R-:W-:Y:S01]  /*58d0*/  FFMA.FTZ R158, R197, c[0x0][0x23c], -R104.reuse ;  /* 0x00008f00c59e7a23 */ /* 0x100fe20000010868 */
[C---:B------:R-:W-:Y:S01]  /*58e0*/  HMMA.16816.F32.BF16 R24, R36.reuse, R20, RZ ;  /* 0x000000142418723c */ /* 0x040fe200000418ff */
[--C-:B------:R-:W-:Y:S01]  /*58f0*/  FFMA.FTZ R159, R195, c[0x0][0x23c], -R104.reuse ;  /* 0x00008f00c39f7a23 */ /* 0x100fe20000010868 */
[----:B------:R-:W-:Y:S01]  /*5900*/  MUFU.EX2 R117, R117 ;  /* 0x0000007500757308 */ /* 0x000fe20000000800 */
[--C-:B------:R-:W-:Y:S02]  /*5910*/  FFMA.FTZ R169, R194, c[0x0][0x23c], -R109.reuse ;  /* 0x00008f00c2a97a23 */ /* 0x100fe4000001086d */
[--C-:B------:R-:W-:Y:S02]  /*5920*/  FFMA.FTZ R168, R192, c[0x0][0x23c], -R109.reuse ;  /* 0x00008f00c0a87a23 */ /* 0x100fe4000001086d */
[--C-:B------:R-:W-:Y:S01]  /*5930*/  FFMA.FTZ R170, R193, c[0x0][0x23c], -R109.reuse ;  /* 0x00008f00c1aa7a23 */ /* 0x100fe2000001086d */
[----:B------:R-:W-:Y:S01]  /*5940*/  HMMA.16816.F32.BF16 R8, R36, R4, RZ ;  /* 0x000000042408723c */ /* 0x000fe200000418ff */
[----:B------:R-:W-:Y:S01]  /*5950*/  FFMA.FTZ R171, R191, c[0x0][0x23c], -R109 ;  /* 0x00008f00bfab7a23 */ /* 0x000fe2000001086d */
[----:B------:R-:W1:Y:S01]  /*5960*/  MUFU.EX2 R116, R116 ;  /* 0x0000007400747308 */ /* 0x000e620000000800 */
        /* <DEDUP_REMOVED lines=11> */
[----:B------:R-:W5:Y:S01]  /*5a20*/  MUFU.EX2 R3, R3 ;  /* 0x0000000300037308 */ /* 0x000f620000000800 */
[----:B------:R-:W-:-:S02]  /*5a30*/  FFMA.FTZ R185, R185, c[0x0][0x23c], -R104 ;  /* 0x00008f00b9b97a23 */ /* 0x000fc40000010868 */
[--C-:B------:R-:W-:Y:S02]  /*5a40*/  FFMA.FTZ R184, R184, c[0x0][0x23c], -R104.reuse ;  /* 0x00008f00b8b87a23 */ /* 0x100fe40000010868 */
[--C-:B------:R-:W-:Y:S01]  /*5a50*/  FFMA.FTZ R179, R179, c[0x0][0x23c], -R104.reuse ;  /* 0x00008f00b3b37a23 */ /* 0x100fe20000010868 */
[C---:B---3--:R-:W-:Y:S01]  /*5a60*/  HMMA.16816.F32.BF16 R40, R36.reuse, R44, RZ ;  /* 0x0000002c2428723c */ /* 0x048fe200000418ff */
[----:B------:R-:W-:Y:S01]  /*5a70*/  FFMA.FTZ R177, R177, c[0x0][0x23c], -R104 ;  /* 0x00008f00b1b17a23 */ /* 0x000fe20000010868 */
[----:B------:R-:W-:Y:S01]  /*5a80*/  MUFU.EX2 R119, R119 ;  /* 0x0000007700777308 */ /* 0x000fe20000000800 */
[--C-:B------:R-:W-:Y:S02]  /*5a90*/  FFMA.FTZ R174, R174, c[0x0][0x23c], -R109.reuse ;  /* 0x00008f00aeae7a23 */ /* 0x100fe4000001086d */
        /* <DEDUP_REMOVED lines=9> */
[----:B-----5:R-:W-:Y:S01]  /*5b30*/  F2FP.BF16.PACK_AB R47, R3, R115 ;  /* 0x00000073032f723e */ /* 0x020fe200000010ff */
        /* <DEDUP_REMOVED lines=10> */
[C---:B------:R-:W-:Y:S01]  /*5be0*/  HMMA.16816.F32.BF16 R12, R44.reuse, R30, R12 ;  /* 0x0000001e2c0c723c */ /* 0x040fe2000004180c */
[----:B------:R-:W2:Y:S01]  /*5bf0*/  LDSM.16.MT88.4 R28, [R228+0xb000] ;  /* 0x00b00000e41c783b */ /* 0x000ea20000004200 */
[----:B------:R-:W-:Y:S01]  /*5c00*/  MUFU.EX2 R125, R125 ;  /* 0x0000007d007d7308 */ /* 0x000fe20000000800 */
[--C-:B------:R-:W-:Y:S02]  /*5c10*/  FFMA.FTZ R140, R140, c[0x0][0x23c], -R104.reuse ;  /* 0x00008f008c8c7a23 */ /* 0x100fe40000010868 */
[--C-:B------:R-:W-:Y:S02]  /*5c20*/  FFMA.FTZ R139, R139, c[0x0][0x23c], -R104.reuse ;  /* 0x00008f008b8b7a23 */ /* 0x100fe40000010868 */
[--C-:B------:R-:W-:Y:S01]  /*5c30*/  FFMA.FTZ R138, R138, c[0x0][0x23c], -R104.reuse ;  /* 0x00008f008a8a7a23 */ /* 0x100fe20000010868 */
[----:B------:R-:W-:Y:S01]  /*5c40*/  HMMA.16816.F32.BF16 R24, R44, R32, R24 ;  /* 0x000000202c18723c */ /* 0x000fe20000041818 */
[----:B------:R-:W-:Y:S01]  /*5c50*/  FFMA.FTZ R129, R129, c[0x0][0x23c], -R104 ;  /* 0x00008f0081817a23 */ /* 0x000fe20000010868 */
[----:B------:R-:W3:Y:S01]  /*5c60*/  MUFU.EX2 R126, R126 ;  /* 0x0000007e007e7308 */ /* 0x000ee20000000800 */
[----:B------:R-:W-:-:S02]  /*5c70*/  FFMA.FTZ R58, R58, c[0x0][0x23c], -R109 ;  /* 0x00008f003a3a7a23 */ /* 0x000fc4000001086d */
[--C-:B------:R-:W-:Y:S02]  /*5c80*/  FFMA.FTZ R57, R57, c[0x0][0x23c], -R109.reuse ;  /* 0x00008f0039397a23 */ /* 0x100fe4000001086d */
[--C-:B------:R-:W-:Y:S01]  /*5c90*/  FFMA.FTZ R62, R62, c[0x0][0x23c], -R109.reuse ;  /* 0x00008f003e3e7a23 */ /* 0x100fe2000001086d */
[C---:B------:R-:W-:Y:S01]  /*5ca0*/  HMMA.16816.F32.BF16 R20, R44.reuse, R34, R20 ;  /* 0x000000222c14723c */ /* 0x040fe20000041814 */
[----:B------:R-:W5:Y:S01]  /*5cb0*/  LDSM.16.MT88.4 R32, [R229+0xb000] ;  /* 0x00b00000e520783b */ /* 0x000f620000004200 */
[----:B------:R-:W-:Y:S01]  /*5cc0*/  MUFU.EX2 R127, R127 ;  /* 0x0000007f007f7308 */ /* 0x000fe20000000800 */
[----:B------:R-:W-:Y:S02]  /*5cd0*/  FFMA.FTZ R61, R61, c[0x0][0x23c], -R109 ;  /* 0x00008f003d3d7a23 */ /* 0x000fe4000001086d */
[--C-:B------:R-:W-:Y:S02]  /*5ce0*/  FFMA.FTZ R56, R56, c[0x0][0x23c], -R104.reuse ;  /* 0x00008f0038387a23 */ /* 0x100fe40000010868 */
[--C-:B------:R-:W-:Y:S01]  /*5cf0*/  FFMA.FTZ R60, R60, c[0x0][0x23c], -R104.reuse ;  /* 0x00008f003c3c7a23 */ /* 0x100fe20000010868 */
[----:B----4-:R-:W-:Y:S01]  /*5d00*/  HMMA.16816.F32.BF16 R8, R44, R52, R8 ;  /* 0x000000342c08723c */ /* 0x010fe20000041808 */
[--C-:B------:R-:W-:Y:S01]  /*5d10*/  FFMA.FTZ R59, R59, c[0x0][0x23c], -R104.reuse ;  /* 0x00008f003b3b7a23 */ /* 0x100fe20000010868 */
[----:B------:R-:W4:Y:S01]  /*5d20*/  MUFU.EX2 R128, R128 ;  /* 0x0000008000807308 */ /* 0x000f220000000800 */
[----:B------:R-:W-:-:S02]  /*5d30*/  FFMA.FTZ R64, R64, c[0x0][0x23c], -R104 ;  /* 0x00008f0040407a23 */ /* 0x000fc40000010868 */
[--C-:B------:R-:W-:Y:S02]  /*5d40*/  FFMA.FTZ R66, R66, c[0x0][0x23c], -R109.reuse ;  /* 0x00008f0042427a23 */ /* 0x100fe4000001086d */
[--C-:B------:R-:W-:Y:S01]  /*5d50*/  FFMA.FTZ R65, R65, c[0x0][0x23c], -R109.reuse ;  /* 0x00008f0041417a23 */ /* 0x100fe2000001086d */
[C---:B------:R-:W-:Y:S01]  /*5d60*/  HMMA.16816.F32.BF16 R4, R44.reuse, R54, R4 ;  /* 0x000000362c04723c */ /* 0x040fe20000041804 */
[----:B------:R-:W5:Y:S01]  /*5d70*/  LDSM.16.MT88.4 R52, [R227+0xb000] ;  /* 0x00b00000e334783b */ /* 0x000f620000004200 */
[----:B------:R-:W1:Y:S01]  /*5d80*/  MUFU.EX2 R131, R131 ;  /* 0x0000008300837308 */ /* 0x000e620000000800 */
[--C-:B------:R-:W-:Y:S02]  /*5d90*/  FFMA.FTZ R70, R70, c[0x0][0x23c], -R109.reuse ;  /* 0x00008f0046467a23 */ /* 0x100fe4000001086d */
[----:B------:R-:W-:Y:S02]  /*5da0*/  FFMA.FTZ R69, R69, c[0x0][0x23c], -R109 ;  /* 0x00008f0045457a23 */ /* 0x000fe4000001086d */
[--C-:B------:R-:W-:Y:S01]  /*5db0*/  FFMA.FTZ R63, R63, c[0x0][0x23c], -R104.reuse ;  /* 0x00008f003f3f7a23 */ /* 0x100fe20000010868 */
[----:B------:R-:W-:Y:S01]  /*5dc0*/  HMMA.16816.F32.BF16 R40, R44, R48, R40 ;  /* 0x000000302c28723c */ /* 0x000fe20000041828 */
[--C-:B------:R-:W-:Y:S01]  /*5dd0*/  FFMA.FTZ R68, R68, c[0x0][0x23c], -R104.reuse ;  /* 0x00008f0044447a23 */ /* 0x100fe20000010868 */
[----:B------:R-:W2:Y:S01]  /*5de0*/  MUFU.EX2 R130, R130 ;  /* 0x0000008200827308 */ /* 0x000ea20000000800 */
[----:B------:R-:W-:-:S02]  /*5df0*/  FFMA.FTZ R67, R67, c[0x0][0x23c], -R104 ;  /* 0x00008f0043437a23 */ /* 0x000fc40000010868 */
[----:B------:R-:W-:Y:S02]  /*5e00*/  FFMA.FTZ R72, R72, c[0x0][0x23c], -R104 ;  /* 0x00008f0048487a23 */ /* 0x000fe40000010868 */
[----:B------:R-:W-:Y:S01]  /*5e10*/  FADD.FTZ R107, R108, R107 ;  /* 0x0000006b6c6b7221 */ /* 0x000fe20000010000 */
[----:B------:R-:W-:Y:S01]  /*5e20*/  HMMA.16816.F32.BF16 R36, R44, R50, R36 ;  /* 0x000000322c24723c */ /* 0x000fe20000041824 */
[----:B------:R-:W5:Y:S01]  /*5e30*/  LDSM.16.MT88.4 R48, [R226+0xb000] ;  /* 0x00b00000e230783b */ /* 0x000f620000004200 */
[----:B------:R-:W-:Y:S01]  /*5e40*/  MUFU.EX2 R132, R132 ;  /* 0x0000008400847308 */ /* 0x000fe20000000800 */
[----:B------:R-:W-:Y:S02]  /*5e50*/  FADD.FTZ R112, R113, R112 ;  /* 0x0000007071707221 */ /* 0x000fe40000010000 */
[----:B------:R-:W-:Y:S02]  /*5e60*/  FADD.FTZ R107, R106, R107 ;  /* 0x0000006b6a6b7221 */ /* 0x000fe40000010000 */
[----:B-1----:R-:W-:Y:S01]  /*5e70*/  F2FP.BF16.PACK_AB R44, R118, R119 ;  /* 0x00000077762c723e */ /* 0x002fe200000010ff */
[----:B------:R-:W-:Y:S01]  /*5e80*/  FADD.FTZ R112, R111, R112 ;  /* 0x000000706f707221 */ /* 0x000fe20000010000 */
[----:B---3--:R-:W-:Y:S01]  /*5e90*/  F2FP.BF16.PACK_AB R45, R126, R125 ;  /* 0x0000007d7e2d723e */ /* 0x008fe200000010ff */
[----:B------:R-:W-:Y:S01]  /*5ea0*/  MUFU.EX2 R133, R133 ;  /* 0x0000008500857308 */ /* 0x000fe20000000800 */
[----:B------:R-:W-:Y:S01]  /*5eb0*/  F2FP.BF16.PACK_AB R46, R124, R123 ;  /* 0x0000007b7c2e723e */ /* 0x000fe200000010ff */
[----:B------:R-:W-:Y:S01]  /*5ec0*/  FADD.FTZ R105, R105, R107 ;  /* 0x0000006b69697221 */ /* 0x000fe20000010000 */
[----:B----4-:R-:W-:Y:S01]  /*5ed0*/  F2FP.BF16.PACK_AB R47, R128, R127 ;  /* 0x0000007f802f723e */ /* 0x010fe200000010ff */
[----:B------:R-:W-:-:S02]  /*5ee0*/  FADD.FTZ R110, R110, R112 ;  /* 0x000000706e6e7221 */ /* 0x000fc40000010000 */
[----:B------:R-:W-:Y:S02]  /*5ef0*/  FADD.FTZ R105, R114, R105 ;  /* 0x0000006972697221 */ /* 0x000fe40000010000 */
[----:B------:R-:W-:Y:S01]  /*5f00*/  MUFU.EX2 R134, R134 ;  /* 0x0000008600867308 */ /* 0x000fe20000000800 */
[----:B------:R-:W-:Y:S01]  /*5f10*/  FADD.FTZ R110, R117, R110 ;  /* 0x0000006e756e7221 */ /* 0x000fe20000010000 */
[C---:B--2---:R-:W-:Y:S01]  /*5f20*/  HMMA.16816.F32.BF16 R16, R44.reuse, R28, R16 ;  /* 0x0000001c2c10723c */ /* 0x044fe20000041810 */
[----:B------:R-:W-:Y:S02]  /*5f30*/  FADD.FTZ R122, R122, R105 ;  /* 0x000000697a7a7221 */ /* 0x000fe40000010000 */
[----:B------:R-:W-:Y:S02]  /*5f40*/  FADD.FTZ R116, R116, R110 ;  /* 0x0000006e74747221 */ /* 0x000fe40000010000 */
[--C-:B------:R-:W-:Y:S01]  /*5f50*/  FFMA.FTZ R74, R74, c[0x0][0x23c], -R109.reuse ;  /* 0x00008f004a4a7a23 */ /* 0x100fe2000001086d */
[----:B------:R-:W1:Y:S01]  /*5f60*/  MUFU.EX2 R135, R135 ;  /* 0x0000008700877308 */ /* 0x000e620000000800 */
[--C-:B------:R-:W-:Y:S01]  /*5f70*/  FFMA.FTZ R73, R73, c[0x0][0x23c], -R109.reuse ;  /* 0x00008f0049497a23 */ /* 0x100fe2000001086d */
[----:B------:R-:W-:Y:S01]  /*5f80*/  HMMA.16816.F32.BF16 R12, R44, R30, R12 ;  /* 0x0000001e2c0c723c */ /* 0x000fe2000004180c */
[----:B------:R-:W2:Y:S01]  /*5f90*/  LDSM.16.MT88.4 R28, [R228+0xb800] ;  /* 0x00b80000e41c783b */ /* 0x000ea20000004200 */
[----:B------:R-:W-:-:S02]  /*5fa0*/  FFMA.FTZ R78, R78, c[0x0][0x23c], -R109 ;  /* 0x00008f004e4e7a23 */ /* 0x000fc4000001086d */
[----:B------:R-:W-:Y:S02]  /*5fb0*/  FFMA.FTZ R77, R77, c[0x0][0x23c], -R109 ;  /* 0x00008f004d4d7a23 */ /* 0x000fe4000001086d */
[----:B------:R-:W-:Y:S01]  /*5fc0*/  MUFU.EX2 R136, R136 ;  /* 0x0000008800887308 */ /* 0x000fe20000000800 */
[--C-:B------:R-:W-:Y:S01]  /*5fd0*/  FFMA.FTZ R71, R71, c[0x0][0x23c], -R104.reuse ;  /* 0x00008f0047477a23 */ /* 0x100fe20000010868 */
[C---:B-----5:R-:W-:Y:S01]  /*5fe0*/  HMMA.16816.F32.BF16 R24, R44.reuse, R32, R24 ;  /* 0x000000202c18723c */ /* 0x060fe20000041818 */
[--C-:B------:R-:W-:Y:S02]  /*5ff0*/  FFMA.FTZ R76, R76, c[0x0][0x23c], -R104.reuse ;  /* 0x00008f004c4c7a23 */ /* 0x100fe40000010868 */
[--C-:B------:R-:W-:Y:S02]  /*6000*/  FFMA.FTZ R75, R75, c[0x0][0x23c], -R104.reuse ;  /* 0x00008f004b4b7a23 */ /* 0x100fe40000010868 */
[----:B------:R-:W-:Y:S01]  /*6010*/  FFMA.FTZ R80, R80, c[0x0][0x23c], -R104 ;  /* 0x00008f0050507a23 */ /* 0x000fe20000010868 */
[----:B------:R-:W3:Y:S01]  /*6020*/  MUFU.EX2 R137, R137 ;  /* 0x0000008900897308 */ /* 0x000ee20000000800 */
[----:B------:R-:W-:Y:S01]  /*6030*/  FADD.FTZ R122, R121, R122 ;  /* 0x0000007a797a7221 */ /* 0x000fe20000010000 */
[----:B------:R-:W-:Y:S01]  /*6040*/  HMMA.16816.F32.BF16 R20, R44, R34, R20 ;  /* 0x000000222c14723c */ /* 0x000fe20000041814 */
[----:B------:R-:W4:Y:S01]  /*6050*/  LDSM.16.MT88.4 R32, [R229+0xb800] ;  /* 0x00b80000e520783b */ /* 0x000f220000004200 */
        /* <DEDUP_REMOVED lines=8> */
[----:B------:R-:W5:Y:S01]  /*60e0*/  MUFU.EX2 R142, R142 ;  /* 0x0000008e008e7308 */ /* 0x000f620000000800 */
        /* <DEDUP_REMOVED lines=12> */
[----:B------:R-:W-:Y:S01]  /*61b0*/  FFMA.FTZ R3, R92, c[0x0][0x23c], -R109 ;  /* 0x00008f005c037a23 */ /* 0x000fe2000001086d */
[----:B------:R-:W-:Y:S01]  /*61c0*/  HMMA.16816.F32.BF16 R36, R44, R50, R36 ;  /* 0x000000322c24723c */ /* 0x000fe20000041824 */
[----:B------:R-:W5:Y:S01]  /*61d0*/  LDSM.16.MT88.4 R48, [R226+0xb800] ;  /* 0x00b80000e230783b */ /* 0x000f620000004200 */
[----:B------:R-:W-:-:S02]  /*61e0*/  FFMA.FTZ R88, R88, c[0x0][0x23c], -R104 ;  /* 0x00008f0058587a23 */ /* 0x000fc40000010868 */
[----:B------:R-:W-:Y:S02]  /*61f0*/  FFMA.FTZ R87, R87, c[0x0][0x23c], -R104 ;  /* 0x00008f0057577a23 */ /* 0x000fe40000010868 */
[----:B------:R-:W-:Y:S01]  /*6200*/  MUFU.EX2 R146, R146 ;  /* 0x0000009200927308 */ /* 0x000fe20000000800 */
[C---:B------:R-:W-:Y:S01]  /*6210*/  F2FP.BF16.PACK_AB R44, R130.reuse, R131 ;  /* 0x00000083822c723e */ /* 0x040fe200000010ff */
[----:B------:R-:W-:Y:S01]  /*6220*/  FADD.FTZ R130, R130, R124 ;  /* 0x0000007c82827221 */ /* 0x000fe20000010000 */
[----:B-1----:R-:W-:Y:S01]  /*6230*/  F2FP.BF16.PACK_AB R45, R135, R134 ;  /* 0x00000086872d723e */ /* 0x002fe200000010ff */
        /* <DEDUP_REMOVED lines=8> */
[C---:B--2---:R-:W-:Y:S01]  /*62c0*/  HMMA.16816.F32.BF16 R16, R44.reuse, R28, R16 ;  /* 0x0000001c2c10723c */ /* 0x044fe20000041810 */
[--C-:B------:R-:W-:Y:S01]  /*62d0*/  FFMA.FTZ R92, R97, c[0x0][0x23c], -R109.reuse ;  /* 0x00008f00615c7a23 */ /* 0x100fe2000001086d */
[----:B------:R-:W-:Y:S01]  /*62e0*/  MUFU.EX2 R148, R148 ;  /* 0x0000009400947308 */ /* 0x000fe20000000800 */
[----:B------:R-:W-:Y:S01]  /*62f0*/  FADD.FTZ R136, R137, R136 ;  /* 0x0000008889887221 */ /* 0x000fe20000010000 */
[----:B------:R-:W-:Y:S01]  /*6300*/  LDSM.16.MT88.4 R132, [R228+0x11800] ;  /* 0x01180000e484783b */ /* 0x000fe20000004200 */
[----:B------:R-:W-:Y:S02]  /*6310*/  FFMA.FTZ R252, R102, c[0x0][0x23c], -R109 ;  /* 0x00008f0066fc7a23 */ /* 0x000fe4000001086d */
[----:B------:R-:W-:Y:S01]  /*6320*/  FFMA.FTZ R251, R100, c[0x0][0x23c], -R104 ;  /* 0x00008f0064fb7a23 */ /* 0x000fe20000010868 */
[C---:B------:R-:W-:Y:S01]  /*6330*/  HMMA.16816.F32.BF16 R12, R44.reuse, R30, R12 ;  /* 0x0000001e2c0c723c */ /* 0x040fe2000004180c */
[----:B------:R-:W2:Y:S01]  /*6340*/  LDSM.16.MT88.4 R28, [R228+0xc000] ;  /* 0x00c00000e41c783b */ /* 0x000ea20000004200 */
[----:B------:R-:W3:Y:S06]  /*6350*/  MUFU.EX2 R149, R149 ;  /* 0x0000009500957308 */ /* 0x000eec0000000800 */
[C---:B----4-:R-:W-:Y:S02]  /*6360*/  HMMA.16816.F32.BF16 R24, R44.reuse, R32, R24 ;  /* 0x000000202c18723c */ /* 0x050fe40000041818 */
[----:B------:R-:W-:Y:S06]  /*6370*/  MUFU.EX2 R151, R151 ;  /* 0x0000009700977308 */ /* 0x000fec0000000800 */
[C---:B------:R-:W-:Y:S01]  /*6380*/  HMMA.16816.F32.BF16 R20, R44.reuse, R34, R20 ;  /* 0x000000222c14723c */ /* 0x040fe20000041814 */
[----:B------:R-:W4:Y:S01]  /*6390*/  LDSM.16.MT88.4 R32, [R229+0xc000] ;  /* 0x00c00000e520783b */ /* 0x000f220000004200 */
[----:B------:R-:W1:Y:S06]  /*63a0*/  MUFU.EX2 R150, R150 ;  /* 0x0000009600967308 */ /* 0x000e6c0000000800 */
[C---:B------:R-:W-:Y:S02]  /*63b0*/  HMMA.16816.F32.BF16 R8, R44.reuse, R52, R8 ;  /* 0x000000342c08723c */ /* 0x040fe40000041808 */
[----:B------:R-:W-:Y:S06]  /*63c0*/  MUFU.EX2 R154, R154 ;  /* 0x0000009a009a7308 */ /* 0x000fec0000000800 */
[C---:B------:R-:W-:Y:S01]  /*63d0*/  HMMA.16816.F32.BF16 R4, R44.reuse, R54, R4 ;  /* 0x000000362c04723c */ /* 0x040fe20000041804 */
[----:B------:R-:W4:Y:S01]  /*63e0*/  LDSM.16.MT88.4 R52, [R227+0xc000] ;  /* 0x00c00000e334783b */ /* 0x000f220000004200 */
[----:B------:R-:W-:Y:S06]  /*63f0*/  MUFU.EX2 R155, R155 ;  /* 0x0000009b009b7308 */ /* 0x000fec0000000800 */
[C---:B-----5:R-:W-:Y:S02]  /*6400*/  HMMA.16816.F32.BF16 R40, R44.reuse, R48, R40 ;  /* 0x000000302c28723c */ /* 0x060fe40000041828 */
[----:B------:R-:W-:Y:S06]  /*6410*/  MUFU.EX2 R156, R156 ;  /* 0x0000009c009c7308 */ /* 0x000fec0000000800 */
[----:B------:R-:W-:Y:S01]  /*6420*/  HMMA.16816.F32.BF16 R36, R44, R50, R36 ;  /* 0x000000322c24723c */ /* 0x000fe20000041824 */
[----:B------:R-:W5:Y:S01]  /*6430*/  LDSM.16.MT88.4 R48, [R226+0xc000] ;  /* 0x00c00000e230783b */ /* 0x000f620000004200 */
[----:B------:R-:W2:Y:S05]  /*6440*/  MUFU.EX2 R157, R157 ;  /* 0x0000009d009d7308 */ /* 0x000eaa0000000800 */
[----:B------:R-:W-:Y:S01]  /*6450*/  F2FP.BF16.PACK_AB R44, R142, R143 ;  /* 0x0000008f8e2c723e */ /* 0x000fe200000010ff */
[----:B------:R-:W-:Y:S01]  /*6460*/  FADD.FTZ R143, R143, R130 ;  /* 0x000000828f8f7221 */ /* 0x000fe20000010000 */
[----:B-1----:R-:W-:Y:S01]  /*6470*/  F2FP.BF16.PACK_AB R45, R147, R146 ;  /* 0x00000092932d723e */ /* 0x002fe200000010ff */
[----:B------:R-:W-:Y:S01]  /*6480*/  MUFU.EX2 R158, R158 ;  /* 0x0000009e009e7308 */ /* 0x000fe20000000800 */
[----:B------:R-:W-:Y:S01]  /*6490*/  F2FP.BF16.PACK_AB R46, R145, R144 ;  /* 0x00000090912e723e */ /* 0x000fe200000010ff */
[----:B------:R-:W-:Y:S01]  /*64a0*/  FADD.FTZ R146, R146, R136 ;  /* 0x0000008892927221 */ /* 0x000fe20000010000 */
[----:B---3--:R-:W-:Y:S01]  /*64b0*/  F2FP.BF16.PACK_AB R47, R149, R148 ;  /* 0x00000094952f723e */ /* 0x008fe200000010ff */
[----:B------:R-:W-:-:S02]  /*64c0*/  FADD.FTZ R143, R142, R143 ;  /* 0x0000008f8e8f7221 */ /* 0x000fc40000010000 */
[----:B------:R-:W-:Y:S02]  /*64d0*/  FADD.FTZ R146, R147, R146 ;  /* 0x0000009293927221 */ /* 0x000fe40000010000 */
[----:B------:R-:W1:Y:S01]  /*64e0*/  MUFU.EX2 R159, R159 ;  /* 0x0000009f009f7308 */ /* 0x000e620000000800 */
[----:B------:R-:W-:Y:S01]  /*64f0*/  FADD.FTZ R144, R144, R143 ;  /* 0x0000008f90907221 */ /* 0x000fe20000010000 */
[C---:B--2---:R-:W-:Y:S01]  /*6500*/  HMMA.16816.F32.BF16 R16, R44.reuse, R28, R16 ;  /* 0x0000001c2c10723c */ /* 0x044fe20000041810 */
[----:B------:R-:W-:Y:S02]  /*6510*/  FADD.FTZ R148, R148, R146 ;  /* 0x0000009294947221 */ /* 0x000fe40000010000 */
[----:B------:R-:W-:Y:S02]  /*6520*/  FADD.FTZ R144, R145, R144 ;  /* 0x0000009091907221 */ /* 0x000fe40000010000 */
        /* <DEDUP_REMOVED lines=9> */
[----:B------:R-:W-:Y:S02]  /*65c0*/  MUFU.EX2 R171, R171 ;  /* 0x000000ab00ab7308 */ /* 0x000fe40000000800 */
        /* <DEDUP_REMOVED lines=10> */
[----:B------:R-:W-:Y:S01]  /*6670*/  F2FP.BF16.PACK_AB R44, R150, R151 ;  /* 0x00000097962c723e */ /* 0x000fe200000010ff */
[----:B------:R-:W-:Y:S01]  /*6680*/  FADD.FTZ R151, R151, R144 ;  /* 0x0000009097977221 */ /* 0x000fe20000010000 */
[----:B------:R-:W-:Y:S01]  /*6690*/  F2FP.BF16.PACK_AB R45, R157, R156 ;  /* 0x0000009c9d2d723e */ /* 0x000fe200000010ff */
[----:B------:R-:W-:Y:S01]  /*66a0*/  FADD.FTZ R156, R156, R148 ;  /* 0x000000949c9c7221 */ /* 0x000fe20000010000 */
[----:B------:R-:W-:Y:S01]  /*66b0*/  F2FP.BF16.PACK_AB R46, R155, R154 ;  /* 0x0000009a9b2e723e */ /* 0x000fe200000010ff */
[----:B------:R-:W-:Y:S01]  /*66c0*/  FADD.FTZ R151, R150, R151 ;  /* 0x0000009796977221 */ /* 0x000fe20000010000 */
[----:B-1----:R-:W-:Y:S01]  /*66d0*/  F2FP.BF16.PACK_AB R47, R159, R158 ;  /* 0x0000009e9f2f723e */ /* 0x002fe200000010ff */
[----:B------:R-:W-:Y:S01]  /*66e0*/  MUFU.EX2 R183, R183 ;  /* 0x000000b700b77308 */ /* 0x000fe20000000800 */
[----:B------:R-:W-:-:S02]  /*66f0*/  FADD.FTZ R156, R157, R156 ;  /* 0x0000009c9d9c7221 */ /* 0x000fc40000010000 */
[----:B------:R-:W-:Y:S02]  /*6700*/  FADD.FTZ R154, R154, R151 ;  /* 0x000000979a9a7221 */ /* 0x000fe40000010000 */
[----:B------:R-:W-:Y:S01]  /*6710*/  FADD.FTZ R158, R158, R156 ;  /* 0x0000009c9e9e7221 */ /* 0x000fe20000010000 */
[----:B--2---:R-:W-:Y:S01]  /*6720*/  HMMA.16816.F32.BF16 R16, R44, R28, R16 ;  /* 0x0000001c2c10723c */ /* 0x004fe20000041810 */
[----:B------:R-:W-:Y:S01]  /*6730*/  FADD.FTZ R154, R155, R154 ;  /* 0x0000009a9b9a7221 */ /* 0x000fe20000010000 */
[----:B------:R-:W1:Y:S01]  /*6740*/  MUFU.EX2 R182, R182 ;  /* 0x000000b600b67308 */ /* 0x000e620000000800 */
[----:B------:R-:W-:-:S05]  /*6750*/  FADD.FTZ R158, R159, R158 ;  /* 0x0000009e9f9e7221 */ /* 0x000fca0000010000 */
[C---:B------:R-:W-:Y:S01]  /*6760*/  HMMA.16816.F32.BF16 R12, R44.reuse, R30, R12 ;  /* 0x0000001e2c0c723c */ /* 0x040fe2000004180c */
[----:B------:R-:W2:Y:S01]  /*6770*/  LDSM.16.MT88.4 R28, [R228+0xd000] ;  /* 0x00d00000e41c783b */ /* 0x000ea20000004200 */
[----:B------:R-:W-:Y:S06]  /*6780*/  MUFU.EX2 R187, R187 ;  /* 0x000000bb00bb7308 */ /* 0x000fec0000000800 */
[C---:B----4-:R-:W-:Y:S02]  /*6790*/  HMMA.16816.F32.BF16 R24, R44.reuse, R32, R24 ;  /* 0x000000202c18723c */ /* 0x050fe40000041818 */
[----:B------:R-:W-:Y:S06]  /*67a0*/  MUFU.EX2 R186, R186 ;  /* 0x000000ba00ba7308 */ /* 0x000fec0000000800 */
[C---:B------:R-:W-:Y:S01]  /*67b0*/  HMMA.16816.F32.BF16 R20, R44.reuse, R34, R20 ;  /* 0x000000222c14723c */ /* 0x040fe20000041814 */
[----:B------:R-:W4:Y:S01]  /*67c0*/  LDSM.16.MT88.4 R32, [R229+0xd000] ;  /* 0x00d00000e520783b */ /* 0x000f220000004200 */
        /* <DEDUP_REMOVED lines=9> */
[----:B------:R-:W1:Y:S01]  /*6860*/  LDSM.16.MT88.4 R48, [R226+0xd000] ;  /* 0x00d00000e230783b */ /* 0x000e620000004200 */
[----:B------:R-:W1:Y:S05]  /*6870*/  MUFU.EX2 R174, R174 ;  /* 0x000000ae00ae7308 */ /* 0x000e6a0000000800 */
[----:B------:R-:W-:Y:S01]  /*6880*/  F2FP.BF16.PACK_AB R44, R168, R169 ;  /* 0x000000a9a82c723e */ /* 0x000fe200000010ff */
[----:B------:R-:W-:Y:S01]  /*6890*/  FADD.FTZ R169, R169, R154 ;  /* 0x0000009aa9a97221 */ /* 0x000fe20000010000 */
[----:B------:R-:W-:Y:S01]  /*68a0*/  F2FP.BF16.PACK_AB R45, R176, R175 ;  /* 0x000000afb02d723e */ /* 0x000fe200000010ff */
[----:B------:R-:W1:Y:S01]  /*68b0*/  MUFU.EX2 R173, R173 ;  /* 0x000000ad00ad7308 */ /* 0x000e620000000800 */
[----:B------:R-:W-:Y:S01]  /*68c0*/  F2FP.BF16.PACK_AB R46, R171, R170 ;  /* 0x000000aaab2e723e */ /* 0x000fe200000010ff */
[----:B------:R-:W-:Y:S01]  /*68d0*/  FADD.FTZ R175, R175, R158 ;  /* 0x0000009eafaf7221 */ /* 0x000fe20000010000 */
[----:B------:R-:W-:Y:S01]  /*68e0*/  F2FP.BF16.PACK_AB R47, R181, R178 ;  /* 0x000000b2b52f723e */ /* 0x000fe200000010ff */
[----:B------:R-:W-:Y:S01]  /*68f0*/  FADD.FTZ R169, R168, R169 ;  /* 0x000000a9a8a97221 */ /* 0x000fe20000010000 */
[----:B------:R-:W-:Y:S01]  /*6900*/  LDSM.16.MT88.4 R156, [R229+0x11800] ;  /* 0x01180000e59c783b */ /* 0x000fe20000004200 */
[----:B------:R-:W-:-:S02]  /*6910*/  FADD.FTZ R175, R176, R175 ;  /* 0x000000afb0af7221 */ /* 0x000fc40000010000 */
[----:B------:R-:W-:Y:S01]  /*6920*/  MUFU.EX2 R172, R172 ;  /* 0x000000ac00ac7308 */ /* 0x000fe20000000800 */
        /* <DEDUP_REMOVED lines=8> */
[----:B------:R-:W-:Y:S02]  /*69b0*/  MUFU.EX2 R164, R164 ;  /* 0x000000a400a47308 */ /* 0x000fe40000000800 */
[C---:B----4-:R-:W-:Y:S06]  /*69c0*/  HMMA.16816.F32.BF16 R24, R44.reuse, R32, R24 ;  /* 0x000000202c18723c */ /* 0x050fec0000041818 */
[----:B------:R-:W4:Y:S02]  /*69d0*/  MUFU.EX2 R163, R163 ;  /* 0x000000a300a37308 */ /* 0x000f240000000800 */
[C---:B------:R-:W-:Y:S01]  /*69e0*/  HMMA.16816.F32.BF16 R20, R44.reuse, R34, R20 ;  /* 0x000000222c14723c */ /* 0x040fe20000041814 */
[----:B------:R-:W2:Y:S05]  /*69f0*/  LDSM.16.MT88.4 R32, [R229+0xd800] ;  /* 0x00d80000e520783b */ /* 0x000eaa0000004200 */
[----:B------:R-:W-:Y:S02]  /*6a00*/  MUFU.EX2 R162, R162 ;  /* 0x000000a200a27308 */ /* 0x000fe40000000800 */
[C---:B-1----:R-:W-:Y:S06]  /*6a10*/  HMMA.16816.F32.BF16 R8, R44.reuse, R52, R8 ;  /* 0x000000342c08723c */ /* 0x042fec0000041808 */
[----:B------:R-:W1:Y:S02]  /*6a20*/  MUFU.EX2 R161, R161 ;  /* 0x000000a100a17308 */ /* 0x000e640000000800 */
[C---:B------:R-:W-:Y:S01]  /*6a30*/  HMMA.16816.F32.BF16 R4, R44.reuse, R54, R4 ;  /* 0x000000362c04723c */ /* 0x040fe20000041804 */
[----:B------:R-:W1:Y:S05]  /*6a40*/  LDSM.16.MT88.4 R52, [R227+0xd800] ;  /* 0x00d80000e334783b */ /* 0x000e6a0000004200 */
[----:B------:R-:W1:Y:S02]  /*6a50*/  MUFU.EX2 R160, R160 ;  /* 0x000000a000a07308 */ /* 0x000e640000000800 */
[C---:B------:R-:W-:Y:S06]  /*6a60*/  HMMA.16816.F32.BF16 R40, R44.reuse, R48, R40 ;  /* 0x000000302c28723c */ /* 0x040fec0000041828 */
[----:B------:R-:W-:Y:S02]  /*6a70*/  MUFU.EX2 R153, R153 ;  /* 0x0000009900997308 */ /* 0x000fe40000000800 */
[----:B------:R-:W-:Y:S01]  /*6a80*/  HMMA.16816.F32.BF16 R36, R44, R50, R36 ;  /* 0x000000322c24723c */ /* 0x000fe20000041824 */
[----:B------:R-:W1:Y:S05]  /*6a90*/  LDSM.16.MT88.4 R48, [R226+0xd800] ;  /* 0x00d80000e230783b */ /* 0x000e6a0000004200 */
[----:B------:R-:W-:Y:S01]  /*6aa0*/  MUFU.EX2 R152, R152 ;  /* 0x0000009800987308 */ /* 0x000fe20000000800 */
[----:B------:R-:W-:Y:S01]  /*6ab0*/  F2FP.BF16.PACK_AB R44, R182, R183 ;  /* 0x000000b7b62c723e */ /* 0x000fe200000010ff */
[----:B------:R-:W-:Y:S01]  /*6ac0*/  FADD.FTZ R183, R183, R170 ;  /* 0x000000aab7b77221 */ /* 0x000fe20000010000 */
[----:B---3--:R-:W-:Y:S01]  /*6ad0*/  F2FP.BF16.PACK_AB R45, R184, R185 ;  /* 0x000000b9b82d723e */ /* 0x008fe200000010ff */
[----:B------:R-:W-:Y:S01]  /*6ae0*/  FADD.FTZ R185, R185, R178 ;  /* 0x000000b2b9b97221 */ /* 0x000fe20000010000 */
[----:B------:R-:W-:Y:S01]  /*6af0*/  F2FP.BF16.PACK_AB R46, R186, R187 ;  /* 0x000000bbba2e723e */ /* 0x000fe200000010ff */
[----:B------:R-:W-:Y:S01]  /*6b00*/  FADD.FTZ R183, R182, R183 ;  /* 0x000000b7b6b77221 */ /* 0x000fe20000010000 */
[----:B-----5:R-:W-:Y:S01]  /*6b10*/  F2FP.BF16.PACK_AB R47, R177, R179 ;  /* 0x000000b3b12f723e */ /* 0x020fe200000010ff */
[----:B------:R-:W-:Y:S01]  /*6b20*/  MUFU.EX2 R141, R141 ;  /* 0x0000008d008d7308 */ /* 0x000fe20000000800 */
[----:B------:R-:W-:-:S02]  /*6b30*/  FADD.FTZ R185, R184, R185 ;  /* 0x000000b9b8b97221 */ /* 0x000fc40000010000 */
[----:B------:R-:W-:Y:S02]  /*6b40*/  FADD.FTZ R187, R187, R183 ;  /* 0x000000b7bbbb7221 */ /* 0x000fe40000010000 */
[----:B------:R-:W-:Y:S01]  /*6b50*/  FADD.FTZ R179, R179, R185 ;  /* 0x000000b9b3b37221 */ /* 0x000fe20000010000 */
[----:B--2---:R-:W-:Y:S01]  /*6b60*/  HMMA.16816.F32.BF16 R16, R44, R28, R16 ;  /* 0x0000001c2c10723c */ /* 0x004fe20000041810 */
[----:B------:R-:W-:Y:S01]  /*6b70*/  FADD.FTZ R186, R186, R187 ;  /* 0x000000bbbaba7221 */ /* 0x000fe20000010000 */
[----:B------:R-:W2:Y:S01]  /*6b80*/  MUFU.EX2 R140, R140 ;  /* 0x0000008c008c7308 */ /* 0x000ea20000000800 */
[----:B------:R-:W-:Y:S02]  /*6b90*/  FADD.FTZ R179, R177, R179 ;  /* 0x000000b3b1b37221 */ /* 0x000fe40000010000 */
[----:B------:R-:W-:-:S03]  /*6ba0*/  FADD.FTZ R186, R174, R186 ;  /* 0x000000baaeba7221 */ /* 0x000fc60000010000 */
[C---:B------:R-:W-:Y:S01]  /*6bb0*/  HMMA.16816.F32.BF16 R12, R44.reuse, R30, R12 ;  /* 0x0000001e2c0c723c */ /* 0x040fe2000004180c */
[----:B------:R-:W3:Y:S01]  /*6bc0*/  LDSM.16.MT88.4 R28, [R228+0xe000] ;  /* 0x00e00000e41c783b */ /* 0x000ee20000004200 */
[----:B------:R-:W5:Y:S06]  /*6bd0*/  MUFU.EX2 R139, R139 ;  /* 0x0000008b008b7308 */ /* 0x000f6c0000000800 */
[C---:B------:R-:W-:Y:S02]  /*6be0*/  HMMA.16816.F32.BF16 R24, R44.reuse, R32, R24 ;  /* 0x000000202c18723c */ /* 0x040fe40000041818 */
[----:B------:R-:W-:Y:S06]  /*6bf0*/  MUFU.EX2 R138, R138 ;  /* 0x0000008a008a7308 */ /* 0x000fec0000000800 */
[C---:B------:R-:W-:Y:S01]  /*6c00*/  HMMA.16816.F32.BF16 R20, R44.reuse, R34, R20 ;  /* 0x000000222c14723c */ /* 0x040fe20000041814 */
[----:B------:R-:W2:Y:S01]  /*6c10*/  LDSM.16.MT88.4 R32, [R229+0xe000] ;  /* 0x00e00000e520783b */ /* 0x000ea20000004200 */
[----:B------:R-:W2:Y:S06]  /*6c20*/  MUFU.EX2 R129, R129 ;  /* 0x0000008100817308 */ /* 0x000eac0000000800 */
[C---:B-1----:R-:W-:Y:S02]  /*6c30*/  HMMA.16816.F32.BF16 R8, R44.reuse, R52, R8 ;  /* 0x000000342c08723c */ /* 0x042fe40000041808 */
[----:B------:R-:W-:Y:S06]  /*6c40*/  MUFU.EX2 R58, R58 ;  /* 0x0000003a003a7308 */ /* 0x000fec0000000800 */
[C---:B------:R-:W-:Y:S01]  /*6c50*/  HMMA.16816.F32.BF16 R4, R44.reuse, R54, R4 ;  /* 0x000000362c04723c */ /* 0x040fe20000041804 */
[----:B------:R-:W1:Y:S01]  /*6c60*/  LDSM.16.MT88.4 R52, [R227+0xe000] ;  /* 0x00e00000e334783b */ /* 0x000e620000004200 */
[----:B------:R-:W-:Y:S06]  /*6c70*/  MUFU.EX2 R57, R57 ;  /* 0x0000003900397308 */ /* 0x000fec0000000800 */
[C---:B------:R-:W-:Y:S02]  /*6c80*/  HMMA.16816.F32.BF16 R40, R44.reuse, R48, R40 ;  /* 0x000000302c28723c */ /* 0x040fe40000041828 */
[----:B------:R-:W-:Y:S05]  /*6c90*/  MUFU.EX2 R62, R62 ;  /* 0x0000003e003e7308 */ /* 0x000fea0000000800 */
[----:B------:R-:W-:Y:S01]  /*6ca0*/  F2FP.BF16.PACK_AB R48, R173, R174 ;  /* 0x000000aead30723e */ /* 0x000fe200000010ff */
[----:B------:R-:W-:Y:S01]  /*6cb0*/  HMMA.16816.F32.BF16 R36, R44, R50, R36 ;  /* 0x000000322c24723c */ /* 0x000fe20000041824 */
[----:B----4-:R-:W-:Y:S01]  /*6cc0*/  F2FP.BF16.PACK_AB R49, R163, R164 ;  /* 0x000000a4a331723e */ /* 0x010fe200000010ff */
[----:B------:R-:W4:Y:S01]  /*6cd0*/  LDSM.16.MT88.4 R44, [R226+0xe000] ;  /* 0x00e00000e22c783b */ /* 0x000f220000004200 */
[----:B------:R-:W-:Y:S01]  /*6ce0*/  MUFU.EX2 R61, R61 ;  /* 0x0000003d003d7308 */ /* 0x000fe20000000800 */
[----:B------:R-:W-:-:S02]  /*6cf0*/  FADD.FTZ R164, R164, R179 ;  /* 0x000000b3a4a47221 */ /* 0x000fc40000010000 */
[----:B------:R-:W-:Y:S01]  /*6d00*/  FADD.FTZ R173, R173, R186 ;  /* 0x000000baadad7221 */ /* 0x000fe20000010000 */
[----:B------:R-:W-:Y:S01]  /*6d10*/  F2FP.BF16.PACK_AB R50, R165, R172 ;  /* 0x000000aca532723e */ /* 0x000fe200000010ff */
[----:B------:R-:W-:Y:S01]  /*6d20*/  FADD.FTZ R164, R163, R164 ;  /* 0x000000a4a3a47221 */ /* 0x000fe20000010000 */
[----:B------:R-:W-:Y:S01]  /*6d30*/  F2FP.BF16.PACK_AB R51, R161, R162 ;  /* 0x000000a2a133723e */ /* 0x000fe200000010ff */
[----:B------:R-:W-:Y:S01]  /*6d40*/  FADD.FTZ R173, R172, R173 ;  /* 0x000000adacad7221 */ /* 0x000fe20000010000 */
[----:B------:R-:W1:Y:S01]  /*6d50*/  MUFU.EX2 R56, R56 ;  /* 0x0000003800387308 */ /* 0x000e620000000800 */
[----:B------:R-:W-:Y:S02]  /*6d60*/  FADD.FTZ R162, R162, R164 ;  /* 0x000000a4a2a27221 */ /* 0x000fe40000010000 */
[----:B------:R-:W-:Y:S02]  /*6d70*/  FADD.FTZ R165, R165, R173 ;  /* 0x000000ada5a57221 */ /* 0x000fe40000010000 */
[----:B---3--:R-:W-:Y:S01]  /*6d80*/  HMMA.16816.F32.BF16 R16, R48, R28, R16 ;  /* 0x0000001c3010723c */ /* 0x008fe20000041810 */
[----:B------:R-:W-:-:S02]  /*6d90*/  FADD.FTZ R162, R161, R162 ;  /* 0x000000a2a1a27221 */ /* 0x000fc40000010000 */
[----:B------:R-:W3:Y:S01]  /*6da0*/  MUFU.EX2 R60, R60 ;  /* 0x0000003c003c7308 */ /* 0x000ee20000000800 */
[----:B------:R-:W-:Y:S02]  /*6db0*/  FADD.FTZ R165, R160, R165 ;  /* 0x000000a5a0a57221 */ /* 0x000fe40000010000 */
[----:B--2---:R-:W-:Y:S02]  /*6dc0*/  FADD.FTZ R162, R140, R162 ;  /* 0x000000a28ca27221 */ /* 0x004fe40000010000 */
[C---:B------:R-:W-:Y:S01]  /*6dd0*/  HMMA.16816.F32.BF16 R12, R48.reuse, R30, R12 ;  /* 0x0000001e300c723c */ /* 0x040fe2000004180c */
[----:B------:R-:W2:Y:S01]  /*6de0*/  LDSM.16.MT88.4 R28, [R228+0xe800] ;  /* 0x00e80000e41c783b */ /* 0x000ea20000004200 */
[C---:B------:R-:W-:Y:S01]  /*6df0*/  FADD.FTZ R165, R153.reuse, R165 ;  /* 0x000000a599a57221 */ /* 0x040fe20000010000 */
[----:B------:R-:W-:Y:S05]  /*6e00*/  MUFU.EX2 R59, R59 ;  /* 0x0000003b003b7308 */ /* 0x000fea0000000800 */
[C---:B------:R-:W-:Y:S03]  /*6e10*/  HMMA.16816.F32.BF16 R24, R48.reuse, R32, R24 ;  /* 0x000000203018723c */ /* 0x040fe60000041818 */
[----:B------:R-:W2:Y:S05]  /*6e20*/  MUFU.EX2 R64, R64 ;  /* 0x0000004000407308 */ /* 0x000eaa0000000800 */
[C---:B------:R-:W-:Y:S01]  /*6e30*/  HMMA.16816.F32.BF16 R20, R48.reuse, R34, R20 ;  /* 0x000000223014723c */ /* 0x040fe20000041814 */
[----:B------:R-:W2:Y:S02]  /*6e40*/  LDSM.16.MT88.4 R32, [R229+0xe800] ;  /* 0x00e80000e520783b */ /* 0x000ea40000004200 */
[----:B------:R-:W-:Y:S05]  /*6e50*/  MUFU.EX2 R66, R66 ;  /* 0x0000004200427308 */ /* 0x000fea0000000800 */
[C---:B-1----:R-:W-:Y:S03]  /*6e60*/  HMMA.16816.F32.BF16 R8, R48.reuse, R52, R8 ;  /* 0x000000343008723c */ /* 0x042fe60000041808 */
[----:B------:R-:W1:Y:S05]  /*6e70*/  MUFU.EX2 R65, R65 ;  /* 0x0000004100417308 */ /* 0x000e6a0000000800 */
[C---:B------:R-:W-:Y:S01]  /*6e80*/  HMMA.16816.F32.BF16 R4, R48.reuse, R54, R4 ;  /* 0x000000363004723c */ /* 0x040fe20000041804 */
[----:B------:R-:W-:Y:S02]  /*6e90*/  LDSM.16.MT88.4 R52, [R226+0xe800] ;  /* 0x00e80000e234783b */ /* 0x000fe40000004200 */
[----:B------:R-:W-:Y:S05]  /*6ea0*/  MUFU.EX2 R70, R70 ;  /* 0x0000004600467308 */ /* 0x000fea0000000800 */
[C---:B----4-:R-:W-:Y:S03]  /*6eb0*/  HMMA.16816.F32.BF16 R40, R48.reuse, R44, R40 ;  /* 0x0000002c3028723c */ /* 0x050fe60000041828 */
[----:B------:R-:W-:Y:S05]  /*6ec0*/  MUFU.EX2 R69, R69 ;  /* 0x0000004500457308 */ /* 0x000fea0000000800 */
[----:B------:R-:W-:Y:S01]  /*6ed0*/  HMMA.16816.F32.BF16 R36, R48, R46, R36 ;  /* 0x0000002e3024723c */ /* 0x000fe20000041824 */
[----:B------:R-:W4:Y:S02]  /*6ee0*/  LDSM.16.MT88.4 R44, [R227+0xe800] ;  /* 0x00e80000e32c783b */ /* 0x000f240000004200 */
[----:B------:R-:W-:Y:S04]  /*6ef0*/  MUFU.EX2 R63, R63 ;  /* 0x0000003f003f7308 */ /* 0x000fe80000000800 */
[----:B------:R-:W-:-:S02]  /*6f00*/  F2FP.BF16.PACK_AB R48, R153, R160 ;  /* 0x000000a09930723e */ /* 0x000fc400000010ff */
[C---:B-----5:R-:W-:Y:S01]  /*6f10*/  F2FP.BF16.PACK_AB R49, R139.reuse, R140 ;  /* 0x0000008c8b31723e */ /* 0x060fe200000010ff */
[----:B------:R-:W-:Y:S01]  /*6f20*/  FADD.FTZ R139, R139, R162 ;  /* 0x000000a28b8b7221 */ /* 0x000fe20000010000 */
[----:B------:R-:W-:Y:S01]  /*6f30*/  F2FP.BF16.PACK_AB R50, R141, R152 ;  /* 0x000000988d32723e */ /* 0x000fe200000010ff */
[----:B------:R-:W5:Y:S01]  /*6f40*/  MUFU.EX2 R68, R68 ;  /* 0x0000004400447308 */ /* 0x000f620000000800 */
[----:B------:R-:W-:Y:S01]  /*6f50*/  F2FP.BF16.PACK_AB R51, R129, R138 ;  /* 0x0000008a8133723e */ /* 0x000fe200000010ff */
[----:B------:R-:W-:Y:S02]  /*6f60*/  FADD.FTZ R152, R152, R165 ;  /* 0x000000a598987221 */ /* 0x000fe40000010000 */
[----:B------:R-:W-:Y:S02]  /*6f70*/  FADD.FTZ R139, R138, R139 ;  /* 0x0000008b8a8b7221 */ /* 0x000fe40000010000 */
[----:B------:R-:W-:Y:S02]  /*6f80*/  FADD.FTZ R152, R141, R152 ;  /* 0x000000988d987221 */ /* 0x000fe40000010000 */
[----:B--2---:R-:W-:Y:S01]  /*6f90*/  HMMA.16816.F32.BF16 R16, R48, R28, R16 ;  /* 0x0000001c3010723c */ /* 0x004fe20000041810 */
[----:B------:R-:W-:Y:S01]  /*6fa0*/  MUFU.EX2 R67, R67 ;  /* 0x0000004300437308 */ /* 0x000fe20000000800 */
[----:B------:R-:W-:-:S02]  /*6fb0*/  FADD.FTZ R129, R129, R139 ;  /* 0x0000008b81817221 */ /* 0x000fc40000010000 */
[----:B------:R-:W-:Y:S02]  /*6fc0*/  LDSM.16.MT88.4 R136, [R227+0x11800] ;  /* 0x01180000e388783b */ /* 0x000fe40000004200 */
[----:B------:R-:W-:Y:S02]  /*6fd0*/  FADD.FTZ R129, R56, R129 ;  /* 0x0000008138817221 */ /* 0x000fe40000010000 */
[C---:B------:R-:W-:Y:S01]  /*6fe0*/  HMMA.16816.F32.BF16 R12, R48.reuse, R30, R12 ;  /* 0x0000001e300c723c */ /* 0x040fe2000004180c */
[----:B------:R-:W2:Y:S01]  /*6ff0*/  LDSM.16.MT88.4 R28, [R228+0xf000] ;  /* 0x00f00000e41c783b */ /* 0x000ea20000004200 */
[----:B------:R-:W1:Y:S06]  /*7000*/  MUFU.EX2 R72, R72 ;  /* 0x0000004800487308 */ /* 0x000e6c0000000800 */
[C---:B------:R-:W-:Y:S02]  /*7010*/  HMMA.16816.F32.BF16 R24, R48.reuse, R32, R24 ;  /* 0x000000203018723c */ /* 0x040fe40000041818 */
[----:B------:R-:W-:Y:S06]  /*7020*/  MUFU.EX2 R74, R74 ;  /* 0x0000004a004a7308 */ /* 0x000fec0000000800 */
[C---:B------:R-:W-:Y:S01]  /*7030*/  HMMA.16816.F32.BF16 R20, R48.reuse, R34, R20 ;  /* 0x000000223014723c */ /* 0x040fe20000041814 */
[----:B------:R-:W1:Y:S01]  /*7040*/  LDSM.16.MT88.4 R32, [R229+0xf000] ;  /* 0x00f00000e520783b */ /* 0x000e620000004200 */
[----:B------:R-:W1:Y:S06]  /*7050*/  MUFU.EX2 R73, R73 ;  /* 0x0000004900497308 */ /* 0x000e6c0000000800 */
[C---:B----4-:R-:W-:Y:S02]  /*7060*/  HMMA.16816.F32.BF16 R8, R48.reuse, R44, R8 ;  /* 0x0000002c3008723c */ /* 0x050fe40000041808 */
[----:B------:R-:W-:Y:S06]  /*7070*/  MUFU.EX2 R78, R78 ;  /* 0x0000004e004e7308 */ /* 0x000fec0000000800 */
[C---:B------:R-:W-:Y:S01]  /*7080*/  HMMA.16816.F32.BF16 R4, R48.reuse, R46, R4 ;  /* 0x0000002e3004723c */ /* 0x040fe20000041804 */
[----:B------:R-:W4:Y:S01]  /*7090*/  LDSM.16.MT88.4 R44, [R227+0xf000] ;  /* 0x00f00000e32c783b */ /* 0x000f220000004200 */
[----:B------:R-:W-:Y:S06]  /*70a0*/  MUFU.EX2 R77, R77 ;  /* 0x0000004d004d7308 */ /* 0x000fec0000000800 */
[C---:B------:R-:W-:Y:S02]  /*70b0*/  HMMA.16816.F32.BF16 R40, R48.reuse, R52, R40 ;  /* 0x000000343028723c */ /* 0x040fe40000041828 */
[----:B------:R-:W-:Y:S06]  /*70c0*/  MUFU.EX2 R71, R71 ;  /* 0x0000004700477308 */ /* 0x000fec0000000800 */
[----:B------:R-:W-:Y:S01]  /*70d0*/  HMMA.16816.F32.BF16 R36, R48, R54, R36 ;  /* 0x000000363024723c */ /* 0x000fe20000041824 */
[----:B------:R-:W4:Y:S01]  /*70e0*/  LDSM.16.MT88.4 R52, [R226+0xf000] ;  /* 0x00f00000e234783b */ /* 0x000f220000004200 */
[----:B------:R-:W1:Y:S05]  /*70f0*/  MUFU.EX2 R76, R76 ;  /* 0x0000004c004c7308 */ /* 0x000e6a0000000800 */
[----:B------:R-:W-:Y:S01]  /*7100*/  F2FP.BF16.PACK_AB R48, R57, R58 ;  /* 0x0000003a3930723e */ /* 0x000fe200000010ff */
[----:B------:R-:W-:Y:S01]  /*7110*/  FADD.FTZ R58, R58, R152 ;  /* 0x000000983a3a7221 */ /* 0x000fe20000010000 */
[----:B---3--:R-:W-:Y:S01]  /*7120*/  F2FP.BF16.PACK_AB R49, R60, R56 ;  /* 0x000000383c31723e */ /* 0x008fe200000010ff */
[----:B------:R-:W-:Y:S01]  /*7130*/  MUFU.EX2 R75, R75 ;  /* 0x0000004b004b7308 */ /* 0x000fe20000000800 */
[----:B------:R-:W-:Y:S01]  /*7140*/  F2FP.BF16.PACK_AB R50, R61, R62 ;  /* 0x0000003e3d32723e */ /* 0x000fe200000010ff */
[----:B------:R-:W-:Y:S01]  /*7150*/  FADD.FTZ R58, R57, R58 ;  /* 0x0000003a393a7221 */ /* 0x000fe20000010000 */
[----:B------:R-:W-:Y:S01]  /*7160*/  F2FP.BF16.PACK_AB R51, R64, R59 ;  /* 0x0000003b4033723e */ /* 0x000fe200000010ff */
[----:B------:R-:W-:-:S02]  /*7170*/  FADD.FTZ R60, R60, R129 ;  /* 0x000000813c3c7221 */ /* 0x000fc40000010000 */
[----:B------:R-:W-:Y:S02]  /*7180*/  FADD.FTZ R62, R62, R58 ;  /* 0x0000003a3e3e7221 */ /* 0x000fe40000010000 */
[----:B------:R-:W3:Y:S01]  /*7190*/  MUFU.EX2 R80, R80 ;  /* 0x0000005000507308 */ /* 0x000ee20000000800 */
[----:B------:R-:W-:Y:S01]  /*71a0*/  FADD.FTZ R60, R59, R60 ;  /* 0x0000003c3b3c7221 */ /* 0x000fe20000010000 */
[----:B--2---:R-:W-:Y:S01]  /*71b0*/  HMMA.16816.F32.BF16 R16, R48, R28, R16 ;  /* 0x0000001c3010723c */ /* 0x004fe20000041810 */
[----:B------:R-:W-:Y:S02]  /*71c0*/  FADD.FTZ R62, R61, R62 ;  /* 0x0000003e3d3e7221 */ /* 0x000fe40000010000 */
[----:B------:R-:W-:-:S03]  /*71d0*/  FADD.FTZ R60, R64, R60 ;  /* 0x0000003c403c7221 */ /* 0x000fc60000010000 */
        /* <DEDUP_REMOVED lines=9> */
[C---:B----4-:R-:W-:Y:S06]  /*7270*/  HMMA.16816.F32.BF16 R8, R48.reuse, R44, R8 ;  /* 0x0000002c3008723c */ /* 0x050fec0000041808 */
[----:B------:R-:W-:Y:S02]  /*7280*/  MUFU.EX2 R92, R92 ;  /* 0x0000005c005c7308 */ /* 0x000fe40000000800 */
[C---:B------:R-:W-:Y:S01]  /*7290*/  HMMA.16816.F32.BF16 R4, R48.reuse, R46, R4 ;  /* 0x0000002e3004723c */ /* 0x040fe20000041804 */
[----:B------:R-:W4:Y:S05]  /*72a0*/  LDSM.16.MT88.4 R44, [R227+0xf800] ;  /* 0x00f80000e32c783b */ /* 0x000f2a0000004200 */
[----:B------:R-:W-:Y:S02]  /*72b0*/  MUFU.EX2 R252, R252 ;  /* 0x000000fc00fc7308 */ /* 0x000fe40000000800 */
[C---:B------:R-:W-:Y:S06]  /*72c0*/  HMMA.16816.F32.BF16 R40, R48.reuse, R52, R40 ;  /* 0x000000343028723c */ /* 0x040fec0000041828 */
[----:B------:R-:W-:Y:S02]  /*72d0*/  MUFU.EX2 R251, R251 ;  /* 0x000000fb00fb7308 */ /* 0x000fe40000000800 */
[----:B------:R-:W-:Y:S01]  /*72e0*/  HMMA.16816.F32.BF16 R36, R48, R54, R36 ;  /* 0x000000363024723c */ /* 0x000fe20000041824 */
[----:B------:R-:W3:Y:S06]  /*72f0*/  LDSM.16.MT88.4 R52, [R226+0xf800] ;  /* 0x00f80000e234783b */ /* 0x000eec0000004200 */
[----:B------:R-:W-:Y:S01]  /*7300*/  F2FP.BF16.PACK_AB R48, R65, R66 ;  /* 0x000000424130723e */ /* 0x000fe200000010ff */
[----:B------:R-:W-:Y:S01]  /*7310*/  FADD.FTZ R66, R66, R62 ;  /* 0x0000003e42427221 */ /* 0x000fe20000010000 */
[----:B-----5:R-:W-:Y:S01]  /*7320*/  F2FP.BF16.PACK_AB R49, R68, R63 ;  /* 0x0000003f4431723e */ /* 0x020fe200000010ff */
[----:B------:R-:W-:Y:S01]  /*7330*/  FADD.FTZ R63, R63, R60 ;  /* 0x0000003c3f3f7221 */ /* 0x000fe20000010000 */
[----:B------:R-:W-:Y:S01]  /*7340*/  F2FP.BF16.PACK_AB R50, R69, R70 ;  /* 0x000000464532723e */ /* 0x000fe200000010ff */
[----:B------:R-:W-:Y:S01]  /*7350*/  FADD.FTZ R66, R65, R66 ;  /* 0x0000004241427221 */ /* 0x000fe20000010000 */
[----:B------:R-:W-:Y:S01]  /*7360*/  F2FP.BF16.PACK_AB R51, R72, R67 ;  /* 0x000000434833723e */ /* 0x000fe200000010ff */
[----:B------:R-:W-:-:S02]  /*7370*/  FADD.FTZ R63, R68, R63 ;  /* 0x0000003f443f7221 */ /* 0x000fc40000010000 */
[----:B------:R-:W-:Y:S02]  /*7380*/  FADD.FTZ R70, R70, R66 ;  /* 0x0000004246467221 */ /* 0x000fe40000010000 */
[----:B------:R-:W-:Y:S02]  /*7390*/  FADD.FTZ R67, R67, R63 ;  /* 0x0000003f43437221 */ /* 0x000fe40000010000 */
[----:B--2---:R-:W-:Y:S01]  /*73a0*/  HMMA.16816.F32.BF16 R16, R48, R28, R16 ;  /* 0x0000001c3010723c */ /* 0x004fe20000041810 */
[----:B------:R-:W-:Y:S02]  /*73b0*/  FADD.FTZ R70, R69, R70 ;  /* 0x0000004645467221 */ /* 0x000fe40000010000 */
[----:B------:R-:W-:-:S05]  /*73c0*/  FADD.FTZ R67, R72, R67 ;  /* 0x0000004348437221 */ /* 0x000fca0000010000 */
[C---:B------:R-:W-:Y:S01]  /*73d0*/  HMMA.16816.F32.BF16 R12, R48.reuse, R30, R12 ;  /* 0x0000001e300c723c */ /* 0x040fe2000004180c */
[----:B------:R-:W2:Y:S07]  /*73e0*/  LDSM.16.MT88.4 R28, [R229+0x10000] ;  /* 0x01000000e51c783b */ /* 0x000eae0000004200 */
[C---:B-1----:R-:W-:Y:S08]  /*73f0*/  HMMA.16816.F32.BF16 R24, R48.reuse, R32, R24 ;  /* 0x000000203018723c */ /* 0x042ff00000041818 */
[C---:B------:R-:W-:Y:S01]  /*7400*/  HMMA.16816.F32.BF16 R20, R48.reuse, R34, R20 ;  /* 0x000000223014723c */ /* 0x040fe20000041814 */
[----:B------:R-:W1:Y:S07]  /*7410*/  LDSM.16.MT88.4 R32, [R228+0x10000] ;  /* 0x01000000e420783b */ /* 0x000e6e0000004200 */
[C---:B----4-:R-:W-:Y:S08]  /*7420*/  HMMA.16816.F32.BF16 R8, R48.reuse, R44, R8 ;  /* 0x0000002c3008723c */ /* 0x050ff00000041808 */
[C---:B------:R-:W-:Y:S01]  /*7430*/  HMMA.16816.F32.BF16 R4, R48.reuse, R46, R4 ;  /* 0x0000002e3004723c */ /* 0x040fe20000041804 */
[----:B------:R-:W4:Y:S07]  /*7440*/  LDSM.16.MT88.4 R44, [R227+0x10000] ;  /* 0x01000000e32c783b */ /* 0x000f2e0000004200 */
[C---:B---3--:R-:W-:Y:S07]  /*7450*/  HMMA.16816.F32.BF16 R40, R48.reuse, R52, R40 ;  /* 0x000000343028723c */ /* 0x048fee0000041828 */
[--C-:B------:R-:W-:Y:S01]  /*7460*/  FFMA.FTZ R53, R82, c[0x0][0x23c], -R109.reuse ;  /* 0x00008f0052357a23 */ /* 0x100fe2000001086d */
[----:B------:R-:W-:Y:S01]  /*7470*/  HMMA.16816.F32.BF16 R36, R48, R54, R36 ;  /* 0x000000363024723c */ /* 0x000fe20000041824 */
[----:B------:R-:W-:-:S02]  /*7480*/  FFMA.FTZ R52, R81, c[0x0][0x23c], -R109 ;  /* 0x00008f0051347a23 */ /* 0x000fc4000001086d */
[--C-:B------:R-:W-:Y:S02]  /*7490*/  FFMA.FTZ R82, R83, c[0x0][0x23c], -R104.reuse ;  /* 0x00008f0053527a23 */ /* 0x100fe40000010868 */
[--C-:B------:R-:W-:Y:S01]  /*74a0*/  FFMA.FTZ R81, R84, c[0x0][0x23c], -R104.reuse ;  /* 0x00008f0054517a23 */ /* 0x100fe20000010868 */
[----:B------:R-:W-:Y:S01]  /*74b0*/  MUFU.EX2 R53, R53 ;  /* 0x0000003500357308 */ /* 0x000fe20000000800 */
[----:B------:R-:W-:Y:S01]  /*74c0*/  F2FP.BF16.PACK_AB R48, R73, R74 ;  /* 0x0000004a4930723e */ /* 0x000fe200000010ff */
[--C-:B------:R-:W-:Y:S01]  /*74d0*/  FFMA.FTZ R54, R86, c[0x0][0x23c], -R109.reuse ;  /* 0x00008f0056367a23 */ /* 0x100fe2000001086d */
[----:B------:R-:W-:Y:S01]  /*74e0*/  F2FP.BF16.PACK_AB R49, R76, R71 ;  /* 0x000000474c31723e */ /* 0x000fe200000010ff */
[--C-:B------:R-:W-:Y:S01]  /*74f0*/  FFMA.FTZ R55, R85, c[0x0][0x23c], -R109.reuse ;  /* 0x00008f0055377a23 */ /* 0x100fe2000001086d */
[----:B------:R-:W-:Y:S01]  /*7500*/  F2FP.BF16.PACK_AB R50, R77, R78 ;  /* 0x0000004e4d32723e */ /* 0x000fe200000010ff */
[----:B------:R-:W-:Y:S01]  /*7510*/  FFMA.FTZ R83, R89, c[0x0][0x23c], -R104 ;  /* 0x00008f0059537a23 */ /* 0x000fe20000010868 */
[----:B------:R-:W-:Y:S01]  /*7520*/  F2FP.BF16.PACK_AB R51, R80, R75 ;  /* 0x0000004b5033723e */ /* 0x000fe200000010ff */
[----:B------:R-:W3:Y:S01]  /*7530*/  MUFU.EX2 R52, R52 ;  /* 0x0000003400347308 */ /* 0x000ee20000000800 */
[----:B------:R-:W-:-:S02]  /*7540*/  FFMA.FTZ R85, R90, c[0x0][0x23c], -R109 ;  /* 0x00008f005a557a23 */ /* 0x000fc4000001086d */
[--C-:B------:R-:W-:Y:S02]  /*7550*/  FFMA.FTZ R84, R91, c[0x0][0x23c], -R109.reuse ;  /* 0x00008f005b547a23 */ /* 0x100fe4000001086d */
[--C-:B------:R-:W-:Y:S01]  /*7560*/  FFMA.FTZ R86, R99, c[0x0][0x23c], -R109.reuse ;  /* 0x00008f0063567a23 */ /* 0x100fe2000001086d */
[C---:B--2---:R-:W-:Y:S01]  /*7570*/  HMMA.16816.F32.BF16 R24, R48.reuse, R28, R24 ;  /* 0x0000001c3018723c */ /* 0x044fe20000041818 */
[--C-:B------:R-:W-:Y:S01]  /*7580*/  FFMA.FTZ R89, R96, c[0x0][0x23c], -R104.reuse ;  /* 0x00008f0060597a23 */ /* 0x100fe20000010868 */
[----:B------:R-:W-:Y:S01]  /*7590*/  MUFU.EX2 R54, R54 ;  /* 0x0000003600367308 */ /* 0x000fe20000000800 */
[----:B------:R-:W-:Y:S02]  /*75a0*/  FFMA.FTZ R90, R95, c[0x0][0x23c], -R104 ;  /* 0x00008f005f5a7a23 */ /* 0x000fe40000010868 */
[--C-:B------:R-:W-:Y:S02]  /*75b0*/  FFMA.FTZ R91, R98, c[0x0][0x23c], -R109.reuse ;  /* 0x00008f00625b7a23 */ /* 0x100fe4000001086d */
[----:B------:R-:W-:Y:S01]  /*75c0*/  FFMA.FTZ R95, R103, c[0x0][0x23c], -R109 ;  /* 0x00008f00675f7a23 */ /* 0x000fe2000001086d */
[----:B------:R-:W-:Y:S01]  /*75d0*/  HMMA.16816.F32.BF16 R20, R48, R30, R20 ;  /* 0x0000001e3014723c */ /* 0x000fe20000041814 */
[----:B------:R-:W2:Y:S01]  /*75e0*/  LDSM.16.MT88.4 R28, [R226+0x10000] ;  /* 0x01000000e21c783b */ /* 0x000ea20000004200 */
[----:B------:R-:W-:Y:S01]  /*75f0*/  MUFU.EX2 R55, R55 ;  /* 0x0000003700377308 */ /* 0x000fe20000000800 */
        /* <DEDUP_REMOVED lines=8> */
[----:B------:R-:W-:Y:S01]  /*7680*/  FADD.FTZ R78, R77, R78 ;  /* 0x0000004e4d4e7221 */ /* 0x000fe20000010000 */
[----:B------:R-:W-:Y:S01]  /*7690*/  HMMA.16816.F32.BF16 R12, R48, R34, R12 ;  /* 0x00000022300c723c */ /* 0x000fe2000004180c */
[----:B------:R-:W5:Y:S01]  /*76a0*/  LDSM.16.MT88.4 R32, [R229+0x10800] ;  /* 0x01080000e520783b */ /* 0x000f620000004200 */
[----:B------:R-:W-:Y:S01]  /*76b0*/  MUFU.EX2 R82, R82 ;  /* 0x0000005200527308 */ /* 0x000fe20000000800 */
[----:B------:R-:W-:-:S05]  /*76c0*/  FADD.FTZ R75, R80, R75 ;  /* 0x0000004b504b7221 */ /* 0x000fca0000010000 */
[C---:B----4-:R-:W-:Y:S02]  /*76d0*/  HMMA.16816.F32.BF16 R8, R48.reuse, R44, R8 ;  /* 0x0000002c3008723c */ /* 0x050fe40000041808 */
[----:B------:R-:W4:Y:S06]  /*76e0*/  MUFU.EX2 R83, R83 ;  /* 0x0000005300537308 */ /* 0x000f2c0000000800 */
[C---:B------:R-:W-:Y:S01]  /*76f0*/  HMMA.16816.F32.BF16 R4, R48.reuse, R46, R4 ;  /* 0x0000002e3004723c */ /* 0x040fe20000041804 */
[----:B------:R-:W5:Y:S01]  /*7700*/  LDSM.16.MT88.4 R44, [R228+0x10800] ;  /* 0x01080000e42c783b */ /* 0x000f620000004200 */
[----:B------:R-:W-:Y:S06]  /*7710*/  MUFU.EX2 R84, R84 ;  /* 0x0000005400547308 */ /* 0x000fec0000000800 */
[C---:B--2---:R-:W-:Y:S02]  /*7720*/  HMMA.16816.F32.BF16 R40, R48.reuse, R28, R40 ;  /* 0x0000001c3028723c */ /* 0x044fe40000041828 */
[----:B------:R-:W-:Y:S06]  /*7730*/  MUFU.EX2 R85, R85 ;  /* 0x0000005500557308 */ /* 0x000fec0000000800 */
[----:B------:R-:W-:Y:S01]  /*7740*/  HMMA.16816.F32.BF16 R36, R48, R30, R36 ;  /* 0x0000001e3024723c */ /* 0x000fe20000041824 */
[----:B------:R-:W2:Y:S01]  /*7750*/  LDSM.16.MT88.4 R28, [R227+0x10800] ;  /* 0x01080000e31c783b */ /* 0x000ea20000004200 */
[----:B------:R-:W-:Y:S05]  /*7760*/  MUFU.EX2 R86, R86 ;  /* 0x0000005600567308 */ /* 0x000fea0000000800 */
[C---:B---3--:R-:W-:Y:S01]  /*7770*/  F2FP.BF16.PACK_AB R48, R52.reuse, R53 ;  /* 0x000000353430723e */ /* 0x048fe200000010ff */
[----:B------:R-:W-:Y:S01]  /*7780*/  FADD.FTZ R53, R53, R78 ;  /* 0x0000004e35357221 */ /* 0x000fe20000010000 */
[----:B-1----:R-:W-:Y:S01]  /*7790*/  F2FP.BF16.PACK_AB R49, R81, R79 ;  /* 0x0000004f5131723e */ /* 0x002fe200000010ff */
        /* <DEDUP_REMOVED lines=8> */
[C---:B-----5:R-:W-:Y:S01]  /*7820*/  HMMA.16816.F32.BF16 R24, R48.reuse, R32, R24 ;  /* 0x000000203018723c */ /* 0x060fe20000041818 */
[----:B------:R-:W-:Y:S02]  /*7830*/  FADD.FTZ R82, R82, R79 ;  /* 0x0000004f52527221 */ /* 0x000fe40000010000 */
[----:B------:R-:W-:Y:S02]  /*7840*/  FADD.FTZ R54, R55, R54 ;  /* 0x0000003637367221 */ /* 0x000fe40000010000 */
[----:B------:R-:W-:Y:S01]  /*7850*/  FADD.FTZ R82, R83, R82 ;  /* 0x0000005253527221 */ /* 0x000fe20000010000 */
[----:B------:R-:W1:Y:S02]  /*7860*/  MUFU.EX2 R91, R91 ;  /* 0x0000005b005b7308 */ /* 0x000e640000000800 */
[C---:B------:R-:W-:Y:S01]  /*7870*/  HMMA.16816.F32.BF16 R20, R48.reuse, R34, R20 ;  /* 0x000000223014723c */ /* 0x040fe20000041814 */
[----:B------:R-:W3:Y:S05]  /*7880*/  LDSM.16.MT88.4 R32, [R226+0x10800] ;  /* 0x01080000e220783b */ /* 0x000eea0000004200 */
[----:B------:R-:W4:Y:S02]  /*7890*/  MUFU.EX2 R95, R95 ;  /* 0x0000005f005f7308 */ /* 0x000f240000000800 */
[----:B------:R-:W-:Y:S01]  /*78a0*/  HMMA.16816.F32.BF16 R16, R48, R44, R16 ;  /* 0x0000002c3010723c */ /* 0x000fe20000041810 */
[----:B-1----:R-:W-:-:S07]  /*78b0*/  F2FP.BF16.PACK_AB R144, R92, R91 ;  /* 0x0000005b5c90723e */ /* 0x002fce00000010ff */
[----:B--2---:R-:W-:Y:S01]  /*78c0*/  HMMA.16816.F32.BF16 R8, R48, R28, R8 ;  /* 0x0000001c3008723c */ /* 0x004fe20000041808 */
[----:B----4-:R-:W-:-:S07]  /*78d0*/  F2FP.BF16.PACK_AB R146, R252, R95 ;  /* 0x0000005ffc92723e */ /* 0x010fce00000010ff */
[C---:B------:R-:W-:Y:S01]  /*78e0*/  HMMA.16816.F32.BF16 R4, R48.reuse, R30, R4 ;  /* 0x0000001e3004723c */ /* 0x040fe20000041804 */
[----:B------:R-:W1:Y:S07]  /*78f0*/  LDSM.16.MT88.4 R28, [R228+0x11000] ;  /* 0x01100000e41c783b */ /* 0x000e6e0000004200 */
[C---:B------:R-:W-:Y:S01]  /*7900*/  HMMA.16816.F32.BF16 R12, R48.reuse, R46, R12 ;  /* 0x0000002e300c723c */ /* 0x040fe2000004180c */
[----:B------:R-:W2:Y:S07]  /*7910*/  LDSM.16.MT88.4 R44, [R229+0x11000] ;  /* 0x01100000e52c783b */ /* 0x000eae0000004200 */
[C---:B---3--:R-:W-:Y:S08]  /*7920*/  HMMA.16816.F32.BF16 R40, R48.reuse, R32, R40 ;  /* 0x000000203028723c */ /* 0x048ff00000041828 */
[----:B------:R-:W-:Y:S01]  /*7930*/  HMMA.16816.F32.BF16 R36, R48, R34, R36 ;  /* 0x000000223024723c */ /* 0x000fe20000041824 */
[----:B------:R-:W3:Y:S06]  /*7940*/  LDSM.16.MT88.4 R32, [R227+0x11000] ;  /* 0x01100000e320783b */ /* 0x000eec0000004200 */
[----:B------:R-:W-:Y:S01]  /*7950*/  F2FP.BF16.PACK_AB R48, R84, R3 ;  /* 0x000000035430723e */ /* 0x000fe200000010ff */
[----:B------:R-:W-:Y:S01]  /*7960*/  FADD.FTZ R3, R3, R54 ;  /* 0x0000003603037221 */ /* 0x000fe20000010000 */
[C---:B------:R-:W-:Y:S01]  /*7970*/  F2FP.BF16.PACK_AB R49, R87.reuse, R88 ;  /* 0x000000585731723e */ /* 0x040fe200000010ff */
[----:B------:R-:W-:Y:S01]  /*7980*/  FADD.FTZ R88, R88, R82 ;  /* 0x0000005258587221 */ /* 0x000fe20000010000 */
[----:B------:R-:W-:Y:S01]  /*7990*/  F2FP.BF16.PACK_AB R50, R86, R85 ;  /* 0x000000555632723e */ /* 0x000fe200000010ff */
[----:B------:R-:W-:Y:S01]  /*79a0*/  FADD.FTZ R3, R84, R3 ;  /* 0x0000000354037221 */ /* 0x000fe20000010000 */
[----:B------:R-:W-:Y:S01]  /*79b0*/  F2FP.BF16.PACK_AB R51, R90, R89 ;  /* 0x000000595a33723e */ /* 0x000fe200000010ff */
[----:B------:R-:W-:-:S02]  /*79c0*/  FADD.FTZ R88, R87, R88 ;  /* 0x0000005857587221 */ /* 0x000fc40000010000 */
[----:B------:R-:W-:Y:S02]  /*79d0*/  FADD.FTZ R85, R85, R3 ;  /* 0x0000000355557221 */ /* 0x000fe40000010000 */
[----:B------:R-:W-:Y:S02]  /*79e0*/  FADD.FTZ R89, R89, R88 ;  /* 0x0000005859597221 */ /* 0x000fe40000010000 */
[C---:B-1----:R-:W-:Y:S01]  /*79f0*/  HMMA.16816.F32.BF16 R16, R48.reuse, R28, R16 ;  /* 0x0000001c3010723c */ /* 0x042fe20000041810 */
[----:B------:R-:W-:Y:S02]  /*7a00*/  FADD.FTZ R85, R86, R85 ;  /* 0x0000005556557221 */ /* 0x000fe40000010000 */
[----:B------:R-:W-:Y:S02]  /*7a10*/  FADD.FTZ R89, R90, R89 ;  /* 0x000000595a597221 */ /* 0x000fe40000010000 */
[----:B------:R-:W-:Y:S02]  /*7a20*/  FADD.FTZ R85, R91, R85 ;  /* 0x000000555b557221 */ /* 0x000fe40000010000 */
[--C-:B------:R-:W-:Y:S01]  /*7a30*/  FFMA.FTZ R28, R94, c[0x0][0x23c], -R104.reuse ;  /* 0x00008f005e1c7a23 */ /* 0x100fe20000010868 */
[----:B------:R-:W-:Y:S01]  /*7a40*/  HMMA.16816.F32.BF16 R12, R48, R30, R12 ;  /* 0x0000001e300c723c */ /* 0x000fe2000004180c */
[----:B------:R-:W-:-:S02]  /*7a50*/  FFMA.FTZ R29, R93, c[0x0][0x23c], -R104 ;  /* 0x00008f005d1d7a23 */ /* 0x000fc40000010868 */
        /* <DEDUP_REMOVED lines=29> */
[----:B------:R-:W-:Y:S07]  /*7c30*/  @!P0 BRA `(.L_x_2197) ;  /* 0x00004f7000008947 */ /* 0x000fee0003800000 */
[----:B------:R-:W-:Y:S01]  /*7c40*/  ULDC UR4, c[0x0][0x1a0] ;  /* 0x0000680000047ab9 */ /* 0x000fe20000000800 */
[----:B------:R-:W-:Y:S01]  /*7c50*/  IADD3 R250, R180, -0x2, RZ ;  /* 0xfffffffeb4fa7810 */ /* 0x000fe20007ffe0ff */
[----:B------:R-:W-:Y:S01]  /*7c60*/  ULEA UR4, -UR4, URZ, 0x8 ;  /* 0x0000003f04047291 */ /* 0x000fe2000f8e413f */
[----:B------:R-:W-:-:S02]  /*7c70*/  IMAD.MOV.U32 R3, RZ, RZ, R0 ;  /* 0x000000ffff037224 */ /* 0x000fc400078e0000 */
[----:B------:R-:W-:Y:S01]  /*7c80*/  IMAD.MOV.U32 R164, RZ, RZ, R2 ;  /* 0x000000ffffa47224 */ /* 0x000fe200078e0002 */
[----:B------:R-:W-:Y:S02]  /*7c90*/  USHF.R.S32.HI UR6, URZ, 0x1f, UR4 ;  /* 0x0000001f3f067899 */ /* 0x000fe40008011404 */
[----:B------:R-:W-:-:S04]  /*7ca0*/  MOV R249, UR4 ;  /* 0x0000000400f97c02 */ /* 0x000fc80008000f00 */
[----:B------:R-:W-:-:S04]  /*7cb0*/  MOV R248, UR6 ;  /* 0x0000000600f87c02 */ /* 0x000fc80008000f00 */
.L_x_2201:
[----:B------:R-:W-:Y:S01]  /*7cc0*/  MOV R6, R249 ;  /* 0x000000f900067202 */ /* 0x000fe20000000f00 */
[----:B------:R-:W-:Y:S04]  /*7cd0*/  DEPBAR.LE SB0, 0x0 ;  /* 0x000080000000791a */ /* 0x000fe80000000000 */
[----:B------:R-:W-:Y:S01]  /*7ce0*/  BAR.SYNC.DEFER_BLOCKING 0x0 ;  /* 0x0000000000007b1d */ /* 0x000fe20000010000 */
[----:B------:R-:W-:Y:S05]  /*7cf0*/  MOV R2, R248 ;  /* 0x000000f800027202 */ /* 0x000fea0000000f00 */
[----:B------:R-:W-:-:S05]  /*7d00*/  @P6 BRA `(.L_x_2198) ;  /* 0x000003b000006947 */ /* 0x000fca0003800000 */
[----:B------:R-:W-:Y:S01]  /*7d10*/  IMAD.SHL.U32 R2, R250, 0x100, RZ ;  /* 0x00000100fa027824 */ /* 0x000fe200078e00ff */
[----:B------:R-:W-:Y:S04]  /*7d20*/  IABS R0, c[0x0][0x2d0] ;  /* 0x0000b40000007a13 */ /* 0x000fe80000000000 */
[----:B------:R-:W1:Y:S01]  /*7d30*/  I2F.RP R8, R0 ;  /* 0x0000000000087306 */ /* 0x000e620000209400 */
[----:B------:R-:W-:Y:S02]  /*7d40*/  IABS R5, R2 ;  /* 0x0000000200057213 */ /* 0x000fe40000000000 */
[C---:B------:R-:W-:Y:S02]  /*7d50*/  IADD3 R10, R2.reuse, 0x100, RZ ;  /* 0x00000100020a7810 */ /* 0x040fe40007ffe0ff */
[----:B------:R-:W-:Y:S02]  /*7d60*/  LOP3.LUT R2, R2, c[0x0][0x2d0], RZ, 0x3c, !PT ;  /* 0x0000b40002027a12 */ /* 0x000fe400078e3cff */
[----:B------:R-:W-:Y:S02]  /*7d70*/  IABS R7, R10 ;  /* 0x0000000a00077213 */ /* 0x000fe40000000000 */
[----:B------:R-:W-:Y:S01]  /*7d80*/  ISETP.GE.AND P0, PT, R2, RZ, PT ;  /* 0x000000ff0200720c */ /* 0x000fe20003f06270 */
[----:B------:R-:W-:Y:S01]  /*7d90*/  IMAD.MOV.U32 R2, RZ, RZ, c[0x0][0x2d0] ;  /* 0x0000b400ff027624 */ /* 0x000fe200078e00ff */
[----:B------:R-:W-:Y:S04]  /*7da0*/  LOP3.LUT R10, R10, c[0x0][0x2d0], RZ, 0x3c, !PT ;  /* 0x0000b4000a0a7a12 */ /* 0x000fe800078e3cff */
        /* <DEDUP_REMOVED lines=35> */
[----:B------:R1:W2:Y:S02]  /*7fe0*/  LDG.E R4, [R4.64] ;  /* 0x0000000a04047981 */ /* 0x0002a4000c1e1900 */
[----:B------:R-:W-:Y:S05]  /*7ff0*/  IMAD R2, R0, R2, -0x100 ;  /* 0xffffff0000027424 */ /* 0x000fea00078e0202 */
[----:B------:R-:W-:Y:S05]  /*8000*/  SHF.R.S32.HI R0, RZ, 0x1f, R2 ;  /* 0x0000001fff007819 */ /* 0x000fea0000011402 */
[----:B------:R-:W-:Y:S04]  /*8010*/  IMAD R0, R0, c[0x0][0x1a0], RZ ;  /* 0x0000680000007a24 */ /* 0x000fe800078e02ff */
[C---:B------:R-:W-:Y:S01]  /*8020*/  IMAD R0, R2.reuse, c[0x0][0x1a4], R0 ;  /* 0x0000690002007a24 */ /* 0x040fe200078e0200 */
[----:B-1----:R1:W2:Y:S02]  /*8030*/  LDG.E R5, [R6.64] ;  /* 0x0000000a06057981 */ /* 0x0022a4000c1e1900 */
[----:B-1----:R-:W-:Y:S04]  /*8040*/  IMAD.WIDE.U32 R6, R2, c[0x0][0x1a0], RZ ;  /* 0x0000680002067a25 */ /* 0x002fe800078e00ff */
[----:B------:R-:W-:Y:S02]  /*8050*/  IMAD.IADD R7, R7, 0x1, R0 ;  /* 0x0000000107077824 */ /* 0x000fe400078e0200 */
[----:B--2---:R-:W-:Y:S04]  /*8060*/  IMAD.IADD R4, R4, 0x1, -R5 ;  /* 0x0000000104047824 */ /* 0x004fe800078e0a05 */
[----:B------:R-:W-:Y:S01]  /*8070*/  IMAD.WIDE.U32 R6, R4, c[0x0][0x188], R6 ;  /* 0x0000620004067a25 */ /* 0x000fe200078e0006 */
[----:B------:R-:W-:Y:S05]  /*8080*/  SHF.R.S32.HI R2, RZ, 0x1f, R4 ;  /* 0x0000001fff027819 */ /* 0x000fea0000011404 */
[----:B------:R-:W-:Y:S04]  /*8090*/  IMAD R2, R2, c[0x0][0x188], RZ ;  /* 0x0000620002027a24 */ /* 0x000fe800078e02ff */
[----:B------:R-:W-:Y:S04]  /*80a0*/  IMAD R2, R4, c[0x0][0x18c], R2 ;  /* 0x0000630004027a24 */ /* 0x000fe800078e0202 */
[----:B------:R-:W-:Y:S02]  /*80b0*/  IMAD.IADD R2, R7, 0x1, R2 ;  /* 0x0000000107027824 */ /* 0x000fe400078e0202 */
.L_x_2198:
        /* <DEDUP_REMOVED lines=40> */
[----:B---3--:R-:W-:Y:S03]  /*8340*/  IADD3 R10, P0, R14, UR12, RZ ;  /* 0x0000000c0e0a7c10 */ /* 0x008fe6000ff1e0ff */
[----:B------:R3:W-:Y:S01]  /*8350*/  LDGSTS.E.BYPASS.LTC128B.128 [R242+0xf800], [R14.64] ;  /* 0x0f8000000ef27fae */ /* 0x0007e2000b901d4a */
[----:B------:R-:W-:Y:S02]  /*8360*/  IADD3.X R11, R15, UR7, RZ, P0, !PT ;  /* 0x000000070f0b7c10 */ /* 0x000fe400087fe4ff */
[----:B-1----:R-:W-:Y:S03]  /*8370*/  IADD3 R8, P0, R10, UR12, RZ ;  /* 0x0000000c0a087c10 */ /* 0x002fe6000ff1e0ff */
[----:B------:R1:W-:Y:S01]  /*8380*/  LDGSTS.E.BYPASS.LTC128B.128 [R242+0x10000], [R10.64] ;  /* 0x100000000af27fae */ /* 0x0003e2000b901d4a */
[----:B------:R-:W-:Y:S05]  /*8390*/  IADD3.X R9, R11, UR7, RZ, P0, !PT ;  /* 0x000000070b097c10 */ /* 0x000fea00087fe4ff */
[----:B------:R1:W-:Y:S01]  /*83a0*/  LDGSTS.E.BYPASS.LTC128B.128 [R242+0x10800], [R8.64] ;  /* 0x1080000008f27fae */ /* 0x0003e2000b901d4a */
[----:B----4-:R-:W-:Y:S04]  /*83b0*/  IADD3 R4, P0, R8, UR12, RZ ;  /* 0x0000000c08047c10 */ /* 0x010fe8000ff1e0ff */
[----:B------:R-:W-:Y:S02]  /*83c0*/  IADD3.X R5, R9, UR7, RZ, P0, !PT ;  /* 0x0000000709057c10 */ /* 0x000fe400087fe4ff */
[----:B--2---:R-:W-:Y:S03]  /*83d0*/  IADD3 R6, P0, R4, UR12, RZ ;  /* 0x0000000c04067c10 */ /* 0x004fe6000ff1e0ff */
[----:B------:R2:W-:Y:S01]  /*83e0*/  LDGSTS.E.BYPASS.LTC128B.128 [R242+0x11000], [R4.64] ;  /* 0x1100000004f27fae */ /* 0x0005e2000b901d4a */
[----:B------:R-:W-:Y:S02]  /*83f0*/  IADD3.X R7, R5, UR7, RZ, P0, !PT ;  /* 0x0000000705077c10 */ /* 0x000fe400087fe4ff */
[----:B------:R-:W-:Y:S03]  /*8400*/  ISETP.GT.AND P0, PT, R250, R237, PT ;  /* 0x000000edfa00720c */ /* 0x000fe60003f04270 */
[----:B------:R2:W-:Y:S05]  /*8410*/  LDGSTS.E.BYPASS.LTC128B.128 [R242+0x11800], [R6.64] ;  /* 0x1180000006f27fae */ /* 0x0005ea000b901d4a */
[----:B------:R-:W-:Y:S05]  /*8420*/  LDSM.16.M88.4 R128, [R236] ;  /* 0x00000000ec80783b */ /* 0x000fea0000000200 */
[----:B-1----:R-:W2:Y:S05]  /*8430*/  LDSM.16.M88.4 R8, [R235] ;  /* 0x00000000eb08783b */ /* 0x002eaa0000000200 */
[----:B-----5:R-:W3:Y:S05]  /*8440*/  LDSM.16.M88.4 R16, [R235+0x800] ;  /* 0x00080000eb10783b */ /* 0x020eea0000000200 */
[----:B------:R-:W1:Y:S05]  /*8450*/  LDSM.16.M88.4 R24, [R235+0x1000] ;  /* 0x00100000eb18783b */ /* 0x000e6a0000000200 */
[----:B------:R-:W0:Y:S05]  /*8460*/  LDGDEPBAR ;  /* 0x00000000000079af */ /* 0x000e2a0000000000 */
[----:B------:R-:W4:Y:S05]  /*8470*/  LDSM.16.M88.4 R32, [R235+0x1800] ;  /* 0x00180000eb20783b */ /* 0x000f2a0000000200 */
[----:B------:R-:W5:Y:S05]  /*8480*/  LDSM.16.M88.4 R40, [R235+0x2000] ;  /* 0x00200000eb28783b */ /* 0x000f6a0000000200 */
[----:B------:R-:W1:Y:S05]  /*8490*/  LDSM.16.M88.4 R48, [R235+0x2800] ;  /* 0x00280000eb30783b */ /* 0x000e6a0000000200 */
[----:B------:R-:W4:Y:S01]  /*84a0*/  LDSM.16.M88.4 R56, [R235+0x3000] ;  /* 0x00300000eb38783b */ /* 0x000f220000000200 */
[C---:B--2---:R-:W-:Y:S04]  /*84b0*/  HMMA.16816.F32.BF16 R4, R128.reuse, R8, RZ ;  /* 0x000000088004723c */ /* 0x044fe800000418ff */
[----:B------:R-:W2:Y:S05]  /*84c0*/  LDSM.16.M88.4 R64, [R235+0x3800] ;  /* 0x00380000eb40783b */ /* 0x000eaa0000000200 */
[----:B------:R-:W2:Y:S01]  /*84d0*/  LDSM.16.M88.4 R72, [R235+0x4000] ;  /* 0x00400000eb48783b */ /* 0x000ea20000000200 */
[C---:B------:R-:W-:Y:S04]  /*84e0*/  HMMA.16816.F32.BF16 R8, R128.reuse, R10, RZ ;  /* 0x0000000a8008723c */ /* 0x040fe800000418ff */
[----:B------:R-:W2:Y:S04]  /*84f0*/  LDSM.16.M88.4 R80, [R235+0x4800] ;  /* 0x00480000eb50783b */ /* 0x000ea80000000200 */
[C---:B---3--:R-:W-:Y:S01]  /*8500*/  HMMA.16816.F32.BF16 R12, R128.reuse, R16, RZ ;  /* 0x00000010800c723c */ /* 0x048fe200000418ff */
[----:B------:R-:W3:Y:S05]  /*8510*/  LDSM.16.M88.4 R88, [R235+0x5000] ;  /* 0x00500000eb58783b */ /* 0x000eea0000000200 */
[----:B------:R-:W2:Y:S02]  /*8520*/  LDSM.16.M88.4 R96, [R235+0x5800] ;  /* 0x00580000eb60783b */ /* 0x000ea40000000200 */
[C---:B------:R-:W-:Y:S03]  /*8530*/  HMMA.16816.F32.BF16 R16, R128.reuse, R18, RZ ;  /* 0x000000128010723c */ /* 0x040fe600000418ff */
[----:B------:R-:W2:Y:S05]  /*8540*/  LDSM.16.M88.4 R104, [R235+0x6000] ;  /* 0x00600000eb68783b */ /* 0x000eaa0000000200 */
[C---:B-1----:R-:W-:Y:S01]  /*8550*/  HMMA.16816.F32.BF16 R20, R128.reuse, R24, RZ ;  /* 0x000000188014723c */ /* 0x042fe200000418ff */
[----:B------:R-:W1:Y:S05]  /*8560*/  LDSM.16.M88.4 R112, [R235+0x6800] ;  /* 0x00680000eb70783b */ /* 0x000e6a0000000200 */
[----:B------:R-:W1:Y:S02]  /*8570*/  LDSM.16.M88.4 R120, [R235+0x7000] ;  /* 0x00700000eb78783b */ /* 0x000e640000000200 */
[C---:B------:R-:W-:Y:S03]  /*8580*/  HMMA.16816.F32.BF16 R24, R128.reuse, R26, RZ ;  /* 0x0000001a8018723c */ /* 0x040fe600000418ff */
[----:B------:R-:W1:Y:S05]  /*8590*/  LDSM.16.M88.4 R168, [R235+0x7800] ;  /* 0x00780000eba8783b */ /* 0x000e6a0000000200 */
[C---:B----4-:R-:W-:Y:S01]  /*85a0*/  HMMA.16816.F32.BF16 R28, R128.reuse, R32, RZ ;  /* 0x00000020801c723c */ /* 0x050fe200000418ff */
[----:B------:R-:W-:Y:S05]  /*85b0*/  LDSM.16.M88.4 R172, [R234] ;  /* 0x00000000eaac783b */ /* 0x000fea0000000200 */
[----:B------:R-:W4:Y:S02]  /*85c0*/  LDSM.16.M88.4 R176, [R233] ;  /* 0x00000000e9b0783b */ /* 0x000f240000000200 */
[C---:B------:R-:W-:Y:S03]  /*85d0*/  HMMA.16816.F32.BF16 R32, R128.reuse, R34, RZ ;  /* 0x000000228020723c */ /* 0x040fe600000418ff */
[----:B------:R-:W1:Y:S05]  /*85e0*/  LDSM.16.M88.4 R180, [R233+0x800] ;  /* 0x00080000e9b4783b */ /* 0x000e6a0000000200 */
[C---:B-----5:R-:W-:Y:S01]  /*85f0*/  HMMA.16816.F32.BF16 R36, R128.reuse, R40, RZ ;  /* 0x000000288024723c */ /* 0x060fe200000418ff */
[----:B------:R-:W5:Y:S05]  /*8600*/  LDSM.16.M88.4 R184, [R233+0x1000] ;  /* 0x00100000e9b8783b */ /* 0x000f6a0000000200 */
[----:B------:R-:W1:Y:S02]  /*8610*/  LDSM.16.M88.4 R188, [R233+0x1800] ;  /* 0x00180000e9bc783b */ /* 0x000e640000000200 */
[C---:B------:R-:W-:Y:S03]  /*8620*/  HMMA.16816.F32.BF16 R40, R128.reuse, R42, RZ ;  /* 0x0000002a8028723c */ /* 0x040fe600000418ff */
[----:B------:R-:W1:Y:S05]  /*8630*/  LDSM.16.M88.4 R192, [R233+0x2000] ;  /* 0x00200000e9c0783b */ /* 0x000e6a0000000200 */
[C---:B------:R-:W-:Y:S01]  /*8640*/  HMMA.16816.F32.BF16 R44, R128.reuse, R48, RZ ;  /* 0x00000030802c723c */ /* 0x040fe200000418ff */
[----:B------:R-:W1:Y:S05]  /*8650*/  LDSM.16.M88.4 R196, [R233+0x2800] ;  /* 0x00280000e9c4783b */ /* 0x000e6a0000000200 */
[----:B------:R-:W-:Y:S02]  /*8660*/  LDSM.16.M88.4 R200, [R233+0x6000] ;  /* 0x00600000e9c8783b */ /* 0x000fe40000000200 */
[C---:B------:R-:W-:Y:S03]  /*8670*/  HMMA.16816.F32.BF16 R48, R128.reuse, R50, RZ ;  /* 0x000000328030723c */ /* 0x040fe600000418ff */
[----:B------:R-:W-:Y:S05]  /*8680*/  LDSM.16.M88.4 R204, [R233+0x7000] ;  /* 0x00700000e9cc783b */ /* 0x000fea0000000200 */
[C---:B------:R-:W-:Y:S01]  /*8690*/  HMMA.16816.F32.BF16 R52, R128.reuse, R56, RZ ;  /* 0x000000388034723c */ /* 0x040fe200000418ff */
[----:B------:R-:W-:Y:S07]  /*86a0*/  LDSM.16.M88.4 R208, [R231] ;  /* 0x00000000e7d0783b */ /* 0x000fee0000000200 */
[C---:B------:R-:W-:Y:S08]  /*86b0*/  HMMA.16816.F32.BF16 R56, R128.reuse, R58, RZ ;  /* 0x0000003a8038723c */ /* 0x040ff000000418ff */
[C---:B--2---:R-:W-:Y:S08]  /*86c0*/  HMMA.16816.F32.BF16 R60, R128.reuse, R64, RZ ;  /* 0x00000040803c723c */ /* 0x044ff000000418ff */
[C---:B------:R-:W-:Y:S08]  /*86d0*/  HMMA.16816.F32.BF16 R64, R128.reuse, R66, RZ ;  /* 0x000000428040723c */ /* 0x040ff000000418ff */
[C---:B------:R-:W-:Y:S08]  /*86e0*/  HMMA.16816.F32.BF16 R68, R128.reuse, R72, RZ ;  /* 0x000000488044723c */ /* 0x040ff000000418ff */
        /* <DEDUP_REMOVED lines=21> */
[----:B------:R-:W3:Y:S07]  /*8840*/  LDSM.16.M88.4 R180, [R233+0x4000] ;  /* 0x00400000e9b4783b */ /* 0x000eee0000000200 */
[C---:B-----5:R-:W-:Y:S08]  /*8850*/  HMMA.16816.F32.BF16 R20, R172.reuse, R184, R20 ;  /* 0x000000b8ac14723c */ /* 0x060ff00000041814 */
[C---:B------:R-:W-:Y:S01]  /*8860*/  HMMA.16816.F32.BF16 R24, R172.reuse, R186, R24 ;  /* 0x000000baac18723c */ /* 0x040fe20000041818 */
[----:B------:R-:W4:Y:S07]  /*8870*/  LDSM.16.M88.4 R184, [R233+0x4800] ;  /* 0x00480000e9b8783b */ /* 0x000f2e0000000200 */
[C---:B------:R-:W-:Y:S08]  /*8880*/  HMMA.16816.F32.BF16 R28, R172.reuse, R188, R28 ;  /* 0x000000bcac1c723c */ /* 0x040ff0000004181c */
[C---:B------:R-:W-:Y:S01]  /*8890*/  HMMA.16816.F32.BF16 R32, R172.reuse, R190, R32 ;  /* 0x000000beac20723c */ /* 0x040fe20000041820 */
[----:B------:R-:W5:Y:S07]  /*88a0*/  LDSM.16.M88.4 R188, [R233+0x5000] ;  /* 0x00500000e9bc783b */ /* 0x000f6e0000000200 */
[C---:B------:R-:W-:Y:S08]  /*88b0*/  HMMA.16816.F32.BF16 R36, R172.reuse, R192, R36 ;  /* 0x000000c0ac24723c */ /* 0x040ff00000041824 */
[C---:B------:R-:W-:Y:S01]  /*88c0*/  HMMA.16816.F32.BF16 R40, R172.reuse, R194, R40 ;  /* 0x000000c2ac28723c */ /* 0x040fe20000041828 */
[----:B------:R-:W3:Y:S07]  /*88d0*/  LDSM.16.M88.4 R192, [R233+0x5800] ;  /* 0x00580000e9c0783b */ /* 0x000eee0000000200 */
[C---:B------:R-:W-:Y:S08]  /*88e0*/  HMMA.16816.F32.BF16 R44, R172.reuse, R196, R44 ;  /* 0x000000c4ac2c723c */ /* 0x040ff0000004182c */
[C---:B------:R-:W-:Y:S01]  /*88f0*/  HMMA.16816.F32.BF16 R48, R172.reuse, R198, R48 ;  /* 0x000000c6ac30723c */ /* 0x040fe20000041830 */
[----:B------:R-:W4:Y:S07]  /*8900*/  LDSM.16.M88.4 R196, [R233+0x6800] ;  /* 0x00680000e9c4783b */ /* 0x000f2e0000000200 */
[C---:B-1----:R-:W-:Y:S08]  /*8910*/  HMMA.16816.F32.BF16 R52, R172.reuse, R168, R52 ;  /* 0x000000a8ac34723c */ /* 0x042ff00000041834 */
[C---:B------:R-:W-:Y:S01]  /*8920*/  HMMA.16816.F32.BF16 R56, R172.reuse, R170, R56 ;  /* 0x000000aaac38723c */ /* 0x040fe20000041838 */
[----:B------:R-:W1:Y:S07]  /*8930*/  LDSM.16.M88.4 R168, [R233+0x7800] ;  /* 0x00780000e9a8783b */ /* 0x000e6e0000000200 */
        /* <DEDUP_REMOVED lines=11> */
[----:B------:R-:W5:Y:S07]  /*89f0*/  LDSM.16.M88.4 R188, [R223] ;  /* 0x00000000dfbc783b */ /* 0x000f6e0000000200 */
[C---:B------:R-:W-:Y:S08]  /*8a00*/  HMMA.16816.F32.BF16 R92, R172.reuse, R192, R92 ;  /* 0x000000c0ac5c723c */ /* 0x040ff0000004185c */
[C---:B------:R-:W-:Y:S01]  /*8a10*/  HMMA.16816.F32.BF16 R96, R172.reuse, R194, R96 ;  /* 0x000000c2ac60723c */ /* 0x040fe20000041860 */
[----:B------:R-:W1:Y:S07]  /*8a20*/  LDSM.16.M88.4 R192, [R222] ;  /* 0x00000000dec0783b */ /* 0x000e6e0000000200 */
[C---:B------:R-:W-:Y:S08]  /*8a30*/  HMMA.16816.F32.BF16 R100, R172.reuse, R200, R100 ;  /* 0x000000c8ac64723c */ /* 0x040ff00000041864 */
[C---:B------:R-:W-:Y:S01]  /*8a40*/  HMMA.16816.F32.BF16 R104, R172.reuse, R202, R104 ;  /* 0x000000caac68723c */ /* 0x040fe20000041868 */
[----:B------:R-:W-:Y:S07]  /*8a50*/  LDSM.16.M88.4 R200, [R218] ;  /* 0x00000000dac8783b */ /* 0x000fee0000000200 */
[C---:B------:R-:W-:Y:S08]  /*8a60*/  HMMA.16816.F32.BF16 R108, R172.reuse, R196, R108 ;  /* 0x000000c4ac6c723c */ /* 0x040ff0000004186c */
[C---:B------:R-:W-:Y:S01]  /*8a70*/  HMMA.16816.F32.BF16 R112, R172.reuse, R198, R112 ;  /* 0x000000c6ac70723c */ /* 0x040fe20000041870 */
[----:B------:R-:W3:Y:S07]  /*8a80*/  LDSM.16.M88.4 R196, [R221] ;  /* 0x00000000ddc4783b */ /* 0x000eee0000000200 */
[C---:B------:R-:W-:Y:S08]  /*8a90*/  HMMA.16816.F32.BF16 R116, R172.reuse, R204, R116 ;  /* 0x000000ccac74723c */ /* 0x040ff00000041874 */
[C---:B------:R-:W-:Y:S01]  /*8aa0*/  HMMA.16816.F32.BF16 R120, R172.reuse, R206, R120 ;  /* 0x000000ceac78723c */ /* 0x040fe20000041878 */
[----:B------:R-:W-:Y:S07]  /*8ab0*/  LDSM.16.M88.4 R204, [R217] ;  /* 0x00000000d9cc783b */ /* 0x000fee0000000200 */
[C---:B-1----:R-:W-:Y:S08]  /*8ac0*/  HMMA.16816.F32.BF16 R124, R172.reuse, R168, R124 ;  /* 0x000000a8ac7c723c */ /* 0x042ff0000004187c */
[----:B------:R-:W-:Y:S01]  /*8ad0*/  HMMA.16816.F32.BF16 R128, R172, R170, R128 ;  /* 0x000000aaac80723c */ /* 0x000fe20000041880 */
[----:B------:R-:W1:Y:S05]  /*8ae0*/  LDSM.16.M88.4 R168, [R220] ;  /* 0x00000000dca8783b */ /* 0x000e6a0000000200 */
[----:B------:R-:W1:Y:S02]  /*8af0*/  LDSM.16.M88.4 R172, [R219] ;  /* 0x00000000dbac783b */ /* 0x000e640000000200 */
        /* <DEDUP_REMOVED lines=21> */
[C---:B------:R-:W-:Y:S08]  /*8c50*/  HMMA.16816.F32.BF16 R60, R176.reuse, R172, R60 ;  /* 0x000000acb03c723c */ /* 0x040ff0000004183c */
[C---:B------:R-:W-:Y:S01]  /*8c60*/  HMMA.16816.F32.BF16 R64, R176.reuse, R174, R64 ;  /* 0x000000aeb040723c */ /* 0x040fe20000041840 */
[----:B------:R-:W5:Y:S07]  /*8c70*/  LDSM.16.M88.4 R172, [R212] ;  /* 0x00000000d4ac783b */ /* 0x000f6e0000000200 */
[C---:B------:R-:W-:Y:S08]  /*8c80*/  HMMA.16816.F32.BF16 R68, R176.reuse, R200, R68 ;  /* 0x000000c8b044723c */ /* 0x040ff00000041844 */
[C---:B------:R-:W-:Y:S01]  /*8c90*/  HMMA.16816.F32.BF16 R72, R176.reuse, R202, R72 ;  /* 0x000000cab048723c */ /* 0x040fe20000041848 */
[----:B------:R-:W1:Y:S07]  /*8ca0*/  LDSM.16.M88.4 R200, [R166+0x800] ;  /* 0x00080000a6c8783b */ /* 0x000e6e0000000200 */
[C---:B------:R-:W-:Y:S08]  /*8cb0*/  HMMA.16816.F32.BF16 R76, R176.reuse, R204, R76 ;  /* 0x000000ccb04c723c */ /* 0x040ff0000004184c */
[C---:B------:R-:W-:Y:S01]  /*8cc0*/  HMMA.16816.F32.BF16 R80, R176.reuse, R206, R80 ;  /* 0x000000ceb050723c */ /* 0x040fe20000041850 */
[----:B------:R-:W1:Y:S07]  /*8cd0*/  LDSM.16.M88.4 R204, [R166+0x1000] ;  /* 0x00100000a6cc783b */ /* 0x000e6e0000000200 */
[C---:B--2---:R-:W-:Y:S08]  /*8ce0*/  HMMA.16816.F32.BF16 R84, R176.reuse, R208, R84 ;  /* 0x000000d0b054723c */ /* 0x044ff00000041854 */
[C---:B------:R-:W-:Y:S01]  /*8cf0*/  HMMA.16816.F32.BF16 R88, R176.reuse, R210, R88 ;  /* 0x000000d2b058723c */ /* 0x040fe20000041858 */
[----:B------:R-:W2:Y:S07]  /*8d00*/  LDSM.16.M88.4 R208, [R166+0x1800] ;  /* 0x00180000a6d0783b */ /* 0x000eae0000000200 */
[C---:B---3--:R-:W-:Y:S08]  /*8d10*/  HMMA.16816.F32.BF16 R92, R176.reuse, R180, R92 ;  /* 0x000000b4b05c723c */ /* 0x048ff0000004185c */
[C---:B------:R-:W-:Y:S01]  /*8d20*/  HMMA.16816.F32.BF16 R96, R176.reuse, R182, R96 ;  /* 0x000000b6b060723c */ /* 0x040fe20000041860 */
[----:B------:R-:W3:Y:S07]  /*8d30*/  LDSM.16.M88.4 R180, [R166+0x2000] ;  /* 0x00200000a6b4783b */ /* 0x000eee0000000200 */
[C---:B----4-:R-:W-:Y:S08]  /*8d40*/  HMMA.16816.F32.BF16 R100, R176.reuse, R184, R100 ;  /* 0x000000b8b064723c */ /* 0x050ff00000041864 */
[C---:B------:R-:W-:Y:S01]  /*8d50*/  HMMA.16816.F32.BF16 R104, R176.reuse, R186, R104 ;  /* 0x000000bab068723c */ /* 0x040fe20000041868 */
[----:B------:R-:W4:Y:S07]  /*8d60*/  LDSM.16.M88.4 R184, [R166+0x2800] ;  /* 0x00280000a6b8783b */ /* 0x000f2e0000000200 */
[C---:B-1----:R-:W-:Y:S08]  /*8d70*/  HMMA.16816.F32.BF16 R108, R176.reuse, R168, R108 ;  /* 0x000000a8b06c723c */ /* 0x042ff0000004186c */
[C---:B------:R-:W-:Y:S01]  /*8d80*/  HMMA.16816.F32.BF16 R112, R176.reuse, R170, R112 ;  /* 0x000000aab070723c */ /* 0x040fe20000041870 */
[----:B------:R-:W1:Y:S07]  /*8d90*/  LDSM.16.M88.4 R168, [R166+0x3000] ;  /* 0x00300000a6a8783b */ /* 0x000e6e0000000200 */
[C---:B-----5:R-:W-:Y:S08]  /*8da0*/  HMMA.16816.F32.BF16 R116, R176.reuse, R172, R116 ;  /* 0x000000acb074723c */ /* 0x060ff00000041874 */
[C---:B------:R-:W-:Y:S01]  /*8db0*/  HMMA.16816.F32.BF16 R120, R176.reuse, R174, R120 ;  /* 0x000000aeb078723c */ /* 0x040fe20000041878 */
[----:B------:R-:W5:Y:S07]  /*8dc0*/  LDSM.16.M88.4 R172, [R166+0x3800] ;  /* 0x00380000a6ac783b */ /* 0x000f6e0000000200 */
[C---:B------:R-:W-:Y:S08]  /*8dd0*/  HMMA.16816.F32.BF16 R124, R176.reuse, R188, R124 ;  /* 0x000000bcb07c723c */ /* 0x040ff0000004187c */
[----:B------:R-:W-:Y:S01]  /*8de0*/  HMMA.16816.F32.BF16 R128, R176, R190, R128 ;  /* 0x000000beb080723c */ /* 0x000fe20000041880 */
[----:B------:R-:W1:Y:S05]  /*8df0*/  LDSM.16.M88.4 R176, [R166+0x4000] ;  /* 0x00400000a6b0783b */ /* 0x000e6a0000000200 */
[----:B------:R-:W-:Y:S02]  /*8e00*/  LDSM.16.M88.4 R188, [R166+0x5000] ;  /* 0x00500000a6bc783b */ /* 0x000fe40000000200 */
[C---:B------:R-:W-:Y:S08]  /*8e10*/  HMMA.16816.F32.BF16 R4, R192.reuse, R196, R4 ;  /* 0x000000c4c004723c */ /* 0x040ff00000041804 */
[C---:B------:R-:W-:Y:S01]  /*8e20*/  HMMA.16816.F32.BF16 R8, R192.reuse, R198, R8 ;  /* 0x000000c6c008723c */ /* 0x040fe20000041808 */
[----:B------:R-:W-:Y:S07]  /*8e30*/  LDSM.16.M88.4 R196, [R166+0x5800] ;  /* 0x00580000a6c4783b */ /* 0x000fee0000000200 */
[C---:B------:R-:W-:Y:S08]  /*8e40*/  HMMA.16816.F32.BF16 R12, R192.reuse, R200, R12 ;  /* 0x000000c8c00c723c */ /* 0x040ff0000004180c */
[C---:B------:R-:W-:Y:S01]  /*8e50*/  HMMA.16816.F32.BF16 R16, R192.reuse, R202, R16 ;  /* 0x000000cac010723c */ /* 0x040fe20000041810 */
[----:B------:R-:W-:Y:S07]  /*8e60*/  LDSM.16.M88.4 R200, [R166+0x6000] ;  /* 0x00600000a6c8783b */ /* 0x000fee0000000200 */
[C---:B------:R-:W-:Y:S08]  /*8e70*/  HMMA.16816.F32.BF16 R20, R192.reuse, R204, R20 ;  /* 0x000000ccc014723c */ /* 0x040ff00000041814 */
[C---:B------:R-:W-:Y:S01]  /*8e80*/  HMMA.16816.F32.BF16 R24, R192.reuse, R206, R24 ;  /* 0x000000cec018723c */ /* 0x040fe20000041818 */
[----:B------:R-:W-:Y:S07]  /*8e90*/  LDSM.16.M88.4 R204, [R166+0x6800] ;  /* 0x00680000a6cc783b */ /* 0x000fee0000000200 */
[C---:B--2---:R-:W-:Y:S08]  /*8ea0*/  HMMA.16816.F32.BF16 R28, R192.reuse, R208, R28 ;  /* 0x000000d0c01c723c */ /* 0x044ff0000004181c */
[C---:B------:R-:W-:Y:S01]  /*8eb0*/  HMMA.16816.F32.BF16 R32, R192.reuse, R210, R32 ;  /* 0x000000d2c020723c */ /* 0x040fe20000041820 */
[----:B------:R-:W-:Y:S07]  /*8ec0*/  LDSM.16.M88.4 R208, [R166+0x7000] ;  /* 0x00700000a6d0783b */ /* 0x000fee0000000200 */
[C---:B---3--:R-:W-:Y:S08]  /*8ed0*/  HMMA.16816.F32.BF16 R36, R192.reuse, R180, R36 ;  /* 0x000000b4c024723c */ /* 0x048ff00000041824 */
[C---:B------:R-:W-:Y:S01]  /*8ee0*/  HMMA.16816.F32.BF16 R40, R192.reuse, R182, R40 ;  /* 0x000000b6c028723c */ /* 0x040fe20000041828 */
[----:B------:R-:W2:Y:S07]  /*8ef0*/  LDSM.16.M88.4 R180, [R166+0x4800] ;  /* 0x00480000a6b4783b */ /* 0x000eae0000000200 */
[C---:B----4-:R-:W-:Y:S08]  /*8f00*/  HMMA.16816.F32.BF16 R44, R192.reuse, R184, R44 ;  /* 0x000000b8c02c723c */ /* 0x050ff0000004182c */
[C---:B------:R-:W-:Y:S01]  /*8f10*/  HMMA.16816.F32.BF16 R48, R192.reuse, R186, R48 ;  /* 0x000000bac030723c */ /* 0x040fe20000041830 */
[----:B------:R-:W3:Y:S01]  /*8f20*/  LDSM.16.M88.4 R184, [R166+0x7800] ;  /* 0x00780000a6b8783b */ /* 0x000ee20000000200 */
[----:B------:R-:W-:Y:S04]  /*8f30*/  DEPBAR.LE SB0, 0x0 ;  /* 0x000080000000791a */ /* 0x000fe80000000000 */
[----:B------:R-:W-:Y:S02]  /*8f40*/  BAR.SYNC.DEFER_BLOCKING 0x0 ;  /* 0x0000000000007b1d */ /* 0x000fe40000010000 */
        /* <DEDUP_REMOVED lines=37> */
[----:B------:R-:W-:Y:S01]  /*91a0*/  IMAD.MOV.U32 R2, RZ, RZ, c[0x0][0x2d0] ;  /* 0x0000b400ff027624 */ /* 0x000fe200078e00ff */
        /* <DEDUP_REMOVED lines=29> */
[CC--:B------:R-:W-:Y:S02]  /*9380*/  LEA R172, P1, R171.reuse, R244.reuse, 0x2 ;  /* 0x000000f4abac7211 */ /* 0x0c0fe400078210ff */
[C---:B------:R-:W-:Y:S02]  /*9390*/  LEA R168, P0, R0.reuse, R244, 0x2 ;  /* 0x000000f400a87211 */ /* 0x040fe400078010ff */
[-C--:B------:R-:W-:Y:S02]  /*93a0*/  LEA.HI.X.SX32 R173, R171, R245.reuse, 0x2, P1 ;  /* 0x000000f5abad7211 */ /* 0x080fe400008f16ff */
[C---:B------:R-:W-:Y:S01]  /*93b0*/  LEA.HI.X.SX32 R169, R0.reuse, R245, 0x2, P0 ;  /* 0x000000f500a97211 */ /* 0x040fe200000f16ff */
[----:B------:R-:W-:Y:S02]  /*93c0*/  IMAD.IADD R0, R0, 0x1, -R171 ;  /* 0x0000000100007824 */ /* 0x000fe400078e0aab */
[----:B------:R-:W2:Y:S02]  /*93d0*/  LDG.E R165, [R172.64] ;  /* 0x0000000aaca57981 */ /* 0x000ea4000c1e1900 */
[----:B------:R-:W-:Y:S02]  /*93e0*/  IMAD R2, R0, R2, -0x100 ;  /* 0xffffff0000027424 */ /* 0x000fe400078e0202 */
[----:B------:R-:W2:Y:S02]  /*93f0*/  LDG.E R168, [R168.64] ;  /* 0x0000000aa8a87981 */ /* 0x000ea4000c1e1900 */
[----:B------:R-:W-:Y:S01]  /*9400*/  IMAD.WIDE.U32 R170, R2, c[0x0][0x198], RZ ;  /* 0x0000660002aa7a25 */ /* 0x000fe200078e00ff */
[----:B------:R-:W-:Y:S05]  /*9410*/  SHF.R.S32.HI R0, RZ, 0x1f, R2 ;  /* 0x0000001fff007819 */ /* 0x000fea0000011402 */
[----:B------:R-:W-:Y:S04]  /*9420*/  IMAD R0, R0, c[0x0][0x198], RZ ;  /* 0x0000660000007a24 */ /* 0x000fe800078e02ff */
        /* <DEDUP_REMOVED lines=8> */
.L_x_2200:
        /* <DEDUP_REMOVED lines=51> */
[----:B------:R-:W-:Y:S05]  /*97e0*/  IADD3.X R171, R169, UR5, RZ, P0, !PT ;  /* 0x00000005a9ab7c10 */ /* 0x000fea00087fe4ff */
[----:B------:R3:W-:Y:S04]  /*97f0*/  LDGSTS.E.BYPASS.LTC128B.128 [R242+0x9800], [R170.64] ;  /* 0x09800000aaf27fae */ /* 0x0007e8000b901d4a */
[----:B------:R-:W0:Y:S02]  /*9800*/  LDGDEPBAR ;  /* 0x00000000000079af */ /* 0x000e240000000000 */
.L_x_2199:
[----:B---3--:R-:W-:Y:S01]  /*9810*/  FMNMX.FTZ R168, R4, R164, !PT ;  /* 0x000000a404a87209 */ /* 0x008fe20007810000 */
        /* <DEDUP_REMOVED lines=150> */
[----:B------:R-:W-:Y:S01]  /*a180*/  ISETP.GT.AND P0, PT, R250, R237, PT ;  /* 0x000000edfa00720c */ /* 0x000fe20003f04270 */
        /* <DEDUP_REMOVED lines=10> */
[C---:B------:R-:W-:Y:S02]  /*a230*/  FMUL.FTZ R11, R3.reuse, R159 ;  /* 0x0000009f030b7220 */ /* 0x040fe40000410000 */
[C---:B------:R-:W-:Y:S01]  /*a240*/  FMUL.FTZ R14, R3.reuse, R154 ;  /* 0x0000009a030e7220 */ /* 0x040fe20000410000 */
[----:B------:R-:W2:Y:S01]  /*a250*/  MUFU.EX2 R180, R180 ;  /* 0x000000b400b47308 */ /* 0x000ea20000000800 */
[----:B------:R-:W-:Y:S02]  /*a260*/  FMUL.FTZ R15, R3, R155 ;  /* 0x0000009b030f7220 */ /* 0x000fe40000410000 */
[--C-:B------:R-:W-:Y:S02]  /*a270*/  FFMA.FTZ R18, R18, c[0x0][0x23c], -R165.reuse ;  /* 0x00008f0012127a23 */ /* 0x100fe400000108a5 */
[C---:B---3--:R-:W-:Y:S02]  /*a280*/  FMUL.FTZ R8, R164.reuse, R156 ;  /* 0x0000009ca4087220 */ /* 0x048fe40000410000 */
[C---:B------:R-:W-:Y:S02]  /*a290*/  FMUL.FTZ R9, R164.reuse, R157 ;  /* 0x0000009da4097220 */ /* 0x040fe40000410000 */
[----:B------:R-:W3:Y:S01]  /*a2a0*/  LDSM.16.MT88.4 R156, [R227+0xa000] ;  /* 0x00a00000e39c783b */ /* 0x000ee20000004200 */
[----:B------:R-:W-:Y:S01]  /*a2b0*/  MUFU.EX2 R190, R190 ;  /* 0x000000be00be7308 */ /* 0x000fe20000000800 */
[C---:B------:R-:W-:Y:S02]  /*a2c0*/  FMUL.FTZ R12, R164.reuse, R152 ;  /* 0x00000098a40c7220 */ /* 0x040fe40000410000 */
[----:B------:R-:W-:Y:S02]  /*a2d0*/  FMUL.FTZ R13, R164, R153 ;  /* 0x00000099a40d7220 */ /* 0x000fe40000410000 */
[--C-:B------:R-:W-:Y:S02]  /*a2e0*/  FFMA.FTZ R179, R16, c[0x0][0x23c], -R176.reuse ;  /* 0x00008f0010b37a23 */ /* 0x100fe400000108b0 */
[----:B------:R-:W4:Y:S01]  /*a2f0*/  LDSM.16.MT88.4 R152, [R226+0xa000] ;  /* 0x00a00000e298783b */ /* 0x000f220000004200 */
[C---:B------:R-:W-:Y:S02]  /*a300*/  FMUL.FTZ R16, R164.reuse, R148 ;  /* 0x00000094a4107220 */ /* 0x040fe40000410000 */
[----:B------:R-:W5:Y:S01]  /*a310*/  MUFU.EX2 R181, R181 ;  /* 0x000000b500b57308 */ /* 0x000f620000000800 */
[--C-:B------:R-:W-:Y:S02]  /*a320*/  FFMA.FTZ R182, R17, c[0x0][0x23c], -R176.reuse ;  /* 0x00008f0011b67a23 */ /* 0x100fe400000108b0 */
[C---:B------:R-:W-:Y:S02]  /*a330*/  FMUL.FTZ R17, R164.reuse, R149 ;  /* 0x00000095a4117220 */ /* 0x040fe40000410000 */
[C---:B------:R-:W-:Y:S02]  /*a340*/  FMUL.FTZ R136, R164.reuse, R136 ;  /* 0x00000088a4887220 */ /* 0x040fe40000410000 */
[C---:B------:R-:W-:Y:S02]  /*a350*/  FMUL.FTZ R137, R164.reuse, R137 ;  /* 0x00000089a4897220 */ /* 0x040fe40000410000 */
[C---:B------:R-:W-:Y:S01]  /*a360*/  FMUL.FTZ R138, R3.reuse, R138 ;  /* 0x0000008a038a7220 */ /* 0x040fe20000410000 */
[----:B------:R-:W-:Y:S01]  /*a370*/  MUFU.EX2 R183, R183 ;  /* 0x000000b700b77308 */ /* 0x000fe20000000800 */
[C---:B------:R-:W-:Y:S02]  /*a380*/  FMUL.FTZ R139, R3.reuse, R139 ;  /* 0x0000008b038b7220 */ /* 0x040fe40000410000 */
[C---:B------:R-:W-:Y:S02]  /*a390*/  FMUL.FTZ R140, R164.reuse, R140 ;  /* 0x0000008ca48c7220 */ /* 0x040fe40000410000 */
[----:B------:R-:W-:Y:S02]  /*a3a0*/  FMUL.FTZ R141, R164, R141 ;  /* 0x0000008da48d7220 */ /* 0x000fe40000410000 */
[C---:B------:R-:W-:Y:S02]  /*a3b0*/  FMUL.FTZ R142, R3.reuse, R142 ;  /* 0x0000008e038e7220 */ /* 0x040fe40000410000 */
[----:B------:R-:W-:Y:S01]  /*a3c0*/  FMUL.FTZ R143, R3, R143 ;  /* 0x0000008f038f7220 */ /* 0x000fe20000410000 */
[----:B------:R-:W-:Y:S01]  /*a3d0*/  MUFU.EX2 R177, R177 ;  /* 0x000000b100b17308 */ /* 0x000fe20000000800 */
[--C-:B------:R-:W-:Y:S02]  /*a3e0*/  FFMA.FTZ R193, R4, c[0x0][0x23c], -R176.reuse ;  /* 0x00008f0004c17a23 */ /* 0x100fe400000108b0 */
[C---:B------:R-:W-:Y:S02]  /*a3f0*/  FMUL.FTZ R4, R164.reuse, R160 ;  /* 0x000000a0a4047220 */ /* 0x040fe40000410000 */
[--C-:B------:R-:W-:Y:S02]  /*a400*/  FFMA.FTZ R187, R5, c[0x0][0x23c], -R176.reuse ;  /* 0x00008f0005bb7a23 */ /* 0x100fe400000108b0 */
[----:B------:R-:W-:Y:S02]  /*a410*/  FMUL.FTZ R5, R164, R161 ;  /* 0x000000a1a4057220 */ /* 0x000fe40000410000 */
[--C-:B------:R-:W-:Y:S01]  /*a420*/  FFMA.FTZ R194, R6, c[0x0][0x23c], -R165.reuse ;  /* 0x00008f0006c27a23 */ /* 0x100fe200000108a5 */
[----:B------:R-:W-:Y:S01]  /*a430*/  MUFU.EX2 R193, R193 ;  /* 0x000000c100c17308 */ /* 0x000fe20000000800 */
[----:B------:R-:W-:Y:S01]  /*a440*/  FMUL.FTZ R6, R3, R162 ;  /* 0x000000a203067220 */ /* 0x000fe20000410000 */
[----:B--2---:R-:W-:Y:S01]  /*a450*/  F2FP.BF16.PACK_AB R162, R180, R189 ;  /* 0x000000bdb4a2723e */ /* 0x004fe200000010ff */
[--C-:B------:R-:W-:Y:S02]  /*a460*/  FFMA.FTZ R188, R7, c[0x0][0x23c], -R165.reuse ;  /* 0x00008f0007bc7a23 */ /* 0x100fe400000108a5 */
[----:B------:R-:W-:Y:S01]  /*a470*/  FMUL.FTZ R7, R3, R163 ;  /* 0x000000a303077220 */ /* 0x000fe20000410000 */
[----:B-----5:R-:W-:Y:S01]  /*a480*/  F2FP.BF16.PACK_AB R163, R181, R190 ;  /* 0x000000beb5a3723e */ /* 0x020fe200000010ff */
[C---:B------:R-:W-:Y:S02]  /*a490*/  FMUL.FTZ R132, R164.reuse, R132 ;  /* 0x00000084a4847220 */ /* 0x040fe40000410000 */
[----:B------:R-:W-:Y:S01]  /*a4a0*/  FMUL.FTZ R133, R164, R133 ;  /* 0x00000085a4857220 */ /* 0x000fe20000410000 */
[----:B------:R-:W2:Y:S01]  /*a4b0*/  MUFU.EX2 R187, R187 ;  /* 0x000000bb00bb7308 */ /* 0x000ea20000000800 */
[C---:B------:R-:W-:Y:S02]  /*a4c0*/  FMUL.FTZ R134, R3.reuse, R134 ;  /* 0x0000008603867220 */ /* 0x040fe40000410000 */
[C---:B------:R-:W-:Y:S02]  /*a4d0*/  FMUL.FTZ R135, R3.reuse, R135 ;  /* 0x0000008703877220 */ /* 0x040fe40000410000 */
[--C-:B------:R-:W-:Y:S02]  /*a4e0*/  FFMA.FTZ R186, R22, c[0x0][0x23c], -R165.reuse ;  /* 0x00008f0016ba7a23 */ /* 0x100fe400000108a5 */
[----:B------:R-:W-:Y:S02]  /*a4f0*/  FMUL.FTZ R22, R3, R146 ;  /* 0x0000009203167220 */ /* 0x000fe40000410000 */
[--C-:B------:R-:W-:Y:S01]  /*a500*/  FFMA.FTZ R185, R23, c[0x0][0x23c], -R165.reuse ;  /* 0x00008f0017b97a23 */ /* 0x100fe200000108a5 */
[----:B------:R-:W-:Y:S01]  /*a510*/  MUFU.EX2 R194, R194 ;  /* 0x000000c200c27308 */ /* 0x000fe20000000800 */
[----:B------:R-:W-:Y:S02]  /*a520*/  FMUL.FTZ R23, R3, R147 ;  /* 0x0000009303177220 */ /* 0x000fe40000410000 */
[--C-:B------:R-:W-:Y:S02]  /*a530*/  FFMA.FTZ R191, R24, c[0x0][0x23c], -R176.reuse ;  /* 0x00008f0018bf7a23 */ /* 0x100fe400000108b0 */
[--C-:B------:R-:W-:Y:S02]  /*a540*/  FFMA.FTZ R118, R118, c[0x0][0x23c], -R165.reuse ;  /* 0x00008f0076767a23 */ /* 0x100fe400000108a5 */
[--C-:B------:R-:W-:Y:S02]  /*a550*/  FFMA.FTZ R122, R122, c[0x0][0x23c], -R165.reuse ;  /* 0x00008f007a7a7a23 */ /* 0x100fe400000108a5 */
[--C-:B------:R-:W-:Y:S01]  /*a560*/  FFMA.FTZ R44, R44, c[0x0][0x23c], -R176.reuse ;  /* 0x00008f002c2c7a23 */ /* 0x100fe200000108b0 */
[----:B------:R-:W5:Y:S01]  /*a570*/  MUFU.EX2 R188, R188 ;  /* 0x000000bc00bc7308 */ /* 0x000f620000000800 */
[--C-:B------:R-:W-:Y:S02]  /*a580*/  FFMA.FTZ R45, R45, c[0x0][0x23c], -R176.reuse ;  /* 0x00008f002d2d7a23 */ /* 0x100fe400000108b0 */
[--C-:B------:R-:W-:Y:S01]  /*a590*/  FFMA.FTZ R46, R46, c[0x0][0x23c], -R165.reuse ;  /* 0x00008f002e2e7a23 */ /* 0x100fe200000108a5 */
[----:B--2---:R-:W-:Y:S01]  /*a5a0*/  F2FP.BF16.PACK_AB R160, R187, R193 ;  /* 0x000000c1bba0723e */ /* 0x004fe200000010ff */
[--C-:B------:R-:W-:Y:S02]  /*a5b0*/  FFMA.FTZ R47, R47, c[0x0][0x23c], -R165.reuse ;  /* 0x00008f002f2f7a23 */ /* 0x100fe400000108a5 */
[--C-:B------:R-:W-:Y:S02]  /*a5c0*/  FFMA.FTZ R48, R48, c[0x0][0x23c], -R176.reuse ;  /* 0x00008f0030307a23 */ /* 0x100fe400000108b0 */
[--C-:B------:R-:W-:Y:S01]  /*a5d0*/  FFMA.FTZ R49, R49, c[0x0][0x23c], -R176.reuse ;  /* 0x00008f0031317a23 */ /* 0x100fe200000108b0 */
[----:B------:R-:W-:Y:S01]  /*a5e0*/  MUFU.EX2 R184, R184 ;  /* 0x000000b800b87308 */ /* 0x000fe20000000800 */
[--C-:B------:R-:W-:Y:S02]  /*a5f0*/  FFMA.FTZ R50, R50, c[0x0][0x23c], -R165.reuse ;  /* 0x00008f0032327a23 */ /* 0x100fe400000108a5 */
[--C-:B------:R-:W-:Y:S02]  /*a600*/  FFMA.FTZ R51, R51, c[0x0][0x23c], -R165.reuse ;  /* 0x00008f0033337a23 */ /* 0x100fe400000108a5 */
[--C-:B------:R-:W-:Y:S02]  /*a610*/  FFMA.FTZ R52, R52, c[0x0][0x23c], -R176.reuse ;  /* 0x00008f0034347a23 */ /* 0x100fe400000108b0 */
[----:B------:R-:W-:Y:S02]  /*a620*/  FFMA.FTZ R53, R53, c[0x0][0x23c], -R176 ;  /* 0x00008f0035357a23 */ /* 0x000fe400000108b0 */
[--C-:B------:R-:W-:Y:S01]  /*a630*/  FFMA.FTZ R54, R54, c[0x0][0x23c], -R165.reuse ;  /* 0x00008f0036367a23 */ /* 0x100fe200000108a5 */
[----:B------:R-:W-:Y:S01]  /*a640*/  MUFU.EX2 R178, R178 ;  /* 0x000000b200b27308 */ /* 0x000fe20000000800 */
[--C-:B------:R-:W-:Y:S02]  /*a650*/  FFMA.FTZ R55, R55, c[0x0][0x23c], -R165.reuse ;  /* 0x00008f0037377a23 */ /* 0x100fe400000108a5 */
[--C-:B------:R-:W-:Y:S01]  /*a660*/  FFMA.FTZ R63, R63, c[0x0][0x23c], -R165.reuse ;  /* 0x00008f003f3f7a23 */ /* 0x100fe200000108a5 */
[----:B-----5:R-:W-:Y:S01]  /*a670*/  F2FP.BF16.PACK_AB R161, R188, R194 ;  /* 0x000000c2bca1723e */ /* 0x020fe200000010ff */
[--C-:B------:R-:W-:Y:S02]  /*a680*/  FFMA.FTZ R79, R79, c[0x0][0x23c], -R165.reuse ;  /* 0x00008f004f4f7a23 */ /* 0x100fe400000108a5 */
[----:B------:R-:W-:Y:S02]  /*a690*/  FFMA.FTZ R95, R95, c[0x0][0x23c], -R165 ;  /* 0x00008f005f5f7a23 */ /* 0x000fe400000108a5 */
[----:B------:R-:W-:Y:S01]  /*a6a0*/  FFMA.FTZ R194, R3, R251, R194 ;  /* 0x000000fb03c27223 */ /* 0x000fe200000100c2 */
[----:B------:R-:W-:Y:S01]  /*a6b0*/  MUFU.EX2 R179, R179 ;  /* 0x000000b300b37308 */ /* 0x000fe20000000800 */
[C---:B-1----:R-:W-:Y:S05]  /*a6c0*/  HMMA.16816.F32.BF16 R4, R160.reuse, R168, R4 ;  /* 0x000000a8a004723c */ /* 0x042fea0000041804 */
[----:B------:R-:W-:Y:S02]  /*a6d0*/  FFMA.FTZ R92, R92, c[0x0][0x23c], -R176 ;  /* 0x00008f005c5c7a23 */ /* 0x000fe400000108b0 */
[----:B------:R-:W-:Y:S01]  /*a6e0*/  FADD.FTZ R194, R188, R194 ;  /* 0x000000c2bcc27221 */ /* 0x000fe20000010000 */
[C---:B------:R-:W-:Y:S01]  /*a6f0*/  HMMA.16816.F32.BF16 R8, R160.reuse, R170, R8 ;  /* 0x000000aaa008723c */ /* 0x040fe20000041808 */
[----:B------:R-:W1:Y:S01]  /*a700*/  MUFU.EX2 R182, R182 ;  /* 0x000000b600b67308 */ /* 0x000e620000000800 */
[----:B------:R-:W-:Y:S02]  /*a710*/  LDSM.16.MT88.4 R168, [R227+0xa800] ;  /* 0x00a80000e3a8783b */ /* 0x000fe40000004200 */
[----:B------:R-:W-:Y:S02]  /*a720*/  FADD.FTZ R190, R190, R194 ;  /* 0x000000c2bebe7221 */ /* 0x000fe40000010000 */
[----:B------:R-:W-:Y:S02]  /*a730*/  FFMA.FTZ R193, R164, R252, R193 ;  /* 0x000000fca4c17223 */ /* 0x000fe400000100c1 */
[C---:B------:R-:W-:Y:S03]  /*a740*/  HMMA.16816.F32.BF16 R12, R160.reuse, R172, R12 ;  /* 0x000000aca00c723c */ /* 0x040fe6000004180c */
[----:B------:R2:W-:Y:S01]  /*a750*/  MUFU.EX2 R172, R18 ;  /* 0x0000001200ac7308 */ /* 0x0005e20000000800 */
[----:B------:R-:W-:Y:S02]  /*a760*/  FADD.FTZ R190, R181, R190 ;  /* 0x000000beb5be7221 */ /* 0x000fe40000010000 */
[----:B------:R-:W-:Y:S02]  /*a770*/  FADD.FTZ R193, R187, R193 ;  /* 0x000000c1bbc17221 */ /* 0x000fe40000010000 */
[----:B------:R-:W-:Y:S01]  /*a780*/  FFMA.FTZ R173, R19, c[0x0][0x23c], -R165 ;  /* 0x00008f0013ad7a23 */ /* 0x000fe200000108a5 */
[C---:B------:R-:W-:Y:S03]  /*a790*/  HMMA.16816.F32.BF16 R132, R160.reuse, R174, R132 ;  /* 0x000000aea084723c */ /* 0x040fe60000041884 */
[----:B------:R-:W-:Y:S01]  /*a7a0*/  FMUL.FTZ R19, R3, R151 ;  /* 0x0000009703137220 */ /* 0x000fe20000410000 */
[----:B------:R-:W-:Y:S01]  /*a7b0*/  MUFU.EX2 R186, R186 ;  /* 0x000000ba00ba7308 */ /* 0x000fe20000000800 */
[----:B------:R-:W-:Y:S02]  /*a7c0*/  FADD.FTZ R189, R189, R193 ;  /* 0x000000c1bdbd7221 */ /* 0x000fe40000010000 */
[--C-:B------:R-:W-:Y:S01]  /*a7d0*/  FFMA.FTZ R174, R20, c[0x0][0x23c], -R176.reuse ;  /* 0x00008f0014ae7a23 */ /* 0x100fe200000108b0 */
[----:B-1----:R-:W-:Y:S01]  /*a7e0*/  F2FP.BF16.PACK_AB R146, R182, R179 ;  /* 0x000000b3b692723e */ /* 0x002fe200000010ff */
[C---:B------:R-:W-:Y:S03]  /*a7f0*/  FMUL.FTZ R20, R164.reuse, R144 ;  /* 0x00000090a4147220 */ /* 0x040fe60000410000 */
[----:B------:R-:W-:Y:S01]  /*a800*/  F2FP.BF16.PACK_AB R144, R177, R183 ;  /* 0x000000b7b190723e */ /* 0x000fe200000010ff */
[----:B------:R-:W-:Y:S01]  /*a810*/  FFMA.FTZ R175, R21, c[0x0][0x23c], -R176 ;  /* 0x00008f0015af7a23 */ /* 0x000fe200000108b0 */
[----:B------:R-:W1:Y:S01]  /*a820*/  MUFU.EX2 R173, R173 ;  /* 0x000000ad00ad7308 */ /* 0x000e620000000800 */
[----:B------:R-:W-:Y:S01]  /*a830*/  FMUL.FTZ R21, R164, R145 ;  /* 0x00000091a4157220 */ /* 0x000fe20000410000 */
[----:B------:R-:W-:Y:S01]  /*a840*/  F2FP.BF16.PACK_AB R145, R178, R184 ;  /* 0x000000b8b291723e */ /* 0x000fe200000010ff */
[----:B------:R-:W-:Y:S01]  /*a850*/  FADD.FTZ R184, R184, R190 ;  /* 0x000000beb8b87221 */ /* 0x000fe20000010000 */
[----:B------:R-:W-:Y:S01]  /*a860*/  MOV R164, R2 ;  /* 0x0000000200a47202 */ /* 0x000fe20000000f00 */
[----:B--2---:R-:W-:Y:S02]  /*a870*/  FMUL.FTZ R18, R3, R150 ;  /* 0x0000009603127220 */ /* 0x004fe40000410000 */
[----:B------:R-:W2:Y:S01]  /*a880*/  LDSM.16.MT88.4 R148, [R229+0xa800] ;  /* 0x00a80000e594783b */ /* 0x000ea20000004200 */
[----:B------:R-:W-:Y:S02]  /*a890*/  FADD.FTZ R184, R178, R184 ;  /* 0x000000b8b2b87221 */ /* 0x000fe40000010000 */
[----:B------:R-:W-:Y:S01]  /*a8a0*/  MUFU.EX2 R174, R174 ;  /* 0x000000ae00ae7308 */ /* 0x000fe20000000800 */
[----:B------:R-:W-:Y:S01]  /*a8b0*/  FADD.FTZ R189, R180, R189 ;  /* 0x000000bdb4bd7221 */ /* 0x000fe20000010000 */
[C---:B---3--:R-:W-:Y:S03]  /*a8c0*/  HMMA.16816.F32.BF16 R16, R160.reuse, R156, R16 ;  /* 0x0000009ca010723c */ /* 0x048fe60000041810 */
[----:B------:R-:W-:Y:S04]  /*a8d0*/  FADD.FTZ R183, R183, R189 ;  /* 0x000000bdb7b77221 */ /* 0x000fe80000010000 */
[----:B------:R-:W-:Y:S01]  /*a8e0*/  FADD.FTZ R183, R177, R183 ;  /* 0x000000b7b1b77221 */ /* 0x000fe20000010000 */
[----:B------:R-:W3:Y:S01]  /*a8f0*/  MUFU.EX2 R175, R175 ;  /* 0x000000af00af7308 */ /* 0x000ee20000000800 */
[C---:B------:R-:W-:Y:S01]  /*a900*/  HMMA.16816.F32.BF16 R136, R160.reuse, R158, R136 ;  /* 0x0000009ea088723c */ /* 0x040fe20000041888 */
[----:B------:R-:W5:Y:S02]  /*a910*/  LDSM.16.MT88.4 R156, [R228+0xa800] ;  /* 0x00a80000e49c783b */ /* 0x000f640000004200 */
[----:B-1----:R-:W-:Y:S01]  /*a920*/  F2FP.BF16.PACK_AB R147, R173, R172 ;  /* 0x000000acad93723e */ /* 0x002fe200000010ff */
[----:B------:R-:W-:Y:S02]  /*a930*/  FADD.FTZ R172, R172, R184 ;  /* 0x000000b8acac7221 */ /* 0x000fe40000010000 */
[----:B------:R-:W-:Y:S02]  /*a940*/  FADD.FTZ R179, R179, R183 ;  /* 0x000000b7b3b37221 */ /* 0x000fe40000010000 */
[C---:B----4-:R-:W-:Y:S01]  /*a950*/  HMMA.16816.F32.BF16 R140, R160.reuse, R152, R140 ;  /* 0x00000098a08c723c */ /* 0x050fe2000004188c */
[----:B------:R-:W1:Y:S03]  /*a960*/  MUFU.EX2 R185, R185 ;  /* 0x000000b900b97308 */ /* 0x000e660000000800 */
[----:B------:R-:W-:Y:S02]  /*a970*/  FADD.FTZ R172, R173, R172 ;  /* 0x000000acadac7221 */ /* 0x000fe40000010000 */
[----:B------:R-:W-:Y:S02]  /*a980*/  FADD.FTZ R179, R182, R179 ;  /* 0x000000b3b6b37221 */ /* 0x000fe40000010000 */
[----:B------:R-:W-:Y:S01]  /*a990*/  HMMA.16816.F32.BF16 R20, R160, R154, R20 ;  /* 0x0000009aa014723c */ /* 0x000fe20000041814 */
[----:B------:R-:W4:Y:S02]  /*a9a0*/  LDSM.16.MT88.4 R152, [R226+0xa800] ;  /* 0x00a80000e298783b */ /* 0x000f240000004200 */
[----:B------:R-:W-:Y:S04]  /*a9b0*/  MUFU.EX2 R191, R191 ;  /* 0x000000bf00bf7308 */ /* 0x000fe80000000800 */
[--C-:B------:R-:W-:Y:S01]  /*a9c0*/  FFMA.FTZ R163, R28, c[0x0][0x23c], -R176.reuse ;  /* 0x00008f001ca37a23 */ /* 0x100fe200000108b0 */
[----:B---3--:R-:W-:Y:S01]  /*a9d0*/  F2FP.BF16.PACK_AB R24, R175, R174 ;  /* 0x000000aeaf18723e */ /* 0x008fe200000010ff */
[----:B------:R-:W-:Y:S01]  /*a9e0*/  FFMA.FTZ R160, R25, c[0x0][0x23c], -R176 ;  /* 0x00008f0019a07a23 */ /* 0x000fe200000108b0 */
[C---:B--2---:R-:W-:Y:S03]  /*a9f0*/  HMMA.16816.F32.BF16 R4, R144.reuse, R148, R4 ;  /* 0x000000949004723c */ /* 0x044fe60000041804 */
[----:B------:R-:W-:Y:S02]  /*aa00*/  MUFU.EX2 R163, R163 ;  /* 0x000000a300a37308 */ /* 0x000fe40000000800 */
[--C-:B------:R-:W-:Y:S01]  /*aa10*/  FFMA.FTZ R161, R26, c[0x0][0x23c], -R165.reuse ;  /* 0x00008f001aa17a23 */ /* 0x100fe200000108a5 */
[----:B-1----:R-:W-:Y:S02]  /*aa20*/  F2FP.BF16.PACK_AB R25, R185, R186 ;  /* 0x000000bab919723e */ /* 0x002fe400000010ff */
[C---:B------:R-:W-:Y:S01]  /*aa30*/  HMMA.16816.F32.BF16 R8, R144.reuse, R150, R8 ;  /* 0x000000969008723c */ /* 0x040fe20000041808 */
[----:B------:R-:W1:Y:S03]  /*aa40*/  LDSM.16.MT88.4 R148, [R229+0xb000] ;  /* 0x00b00000e594783b */ /* 0x000e660000004200 */
[----:B------:R-:W-:Y:S01]  /*aa50*/  FFMA.FTZ R162, R27, c[0x0][0x23c], -R165 ;  /* 0x00008f001ba27a23 */ /* 0x000fe200000108a5 */
[----:B------:R-:W2:Y:S01]  /*aa60*/  MUFU.EX2 R160, R160 ;  /* 0x000000a000a07308 */ /* 0x000ea20000000800 */
[----:B------:R-:W-:Y:S02]  /*aa70*/  FADD.FTZ R186, R186, R172 ;  /* 0x000000acbaba7221 */ /* 0x000fe40000010000 */
[C---:B-----5:R-:W-:Y:S04]  /*aa80*/  HMMA.16816.F32.BF16 R12, R144.reuse, R156, R12 ;  /* 0x0000009c900c723c */ /* 0x060fe8000004180c */
[----:B------:R-:W-:Y:S02]  /*aa90*/  FADD.FTZ R186, R185, R186 ;  /* 0x000000bab9ba7221 */ /* 0x000fe40000010000 */
[----:B------:R-:W-:Y:S01]  /*aaa0*/  FADD.FTZ R174, R174, R179 ;  /* 0x000000b3aeae7221 */ /* 0x000fe20000010000 */
[----:B------:R-:W3:Y:S01]  /*aab0*/  MUFU.EX2 R161, R161 ;  /* 0x000000a100a17308 */ /* 0x000ee20000000800 */
[C---:B------:R-:W-:Y:S01]  /*aac0*/  HMMA.16816.F32.BF16 R132, R144.reuse, R158, R132 ;  /* 0x0000009e9084723c */ /* 0x040fe20000041884 */
[----:B------:R-:W5:Y:S03]  /*aad0*/  LDSM.16.MT88.4 R156, [R228+0xb000] ;  /* 0x00b00000e49c783b */ /* 0x000f660000004200 */
[----:B------:R-:W-:Y:S04]  /*aae0*/  FADD.FTZ R174, R175, R174 ;  /* 0x000000aeafae7221 */ /* 0x000fe80000010000 */
[C---:B------:R-:W-:Y:S01]  /*aaf0*/  HMMA.16816.F32.BF16 R16, R144.reuse, R168, R16 ;  /* 0x000000a89010723c */ /* 0x040fe20000041810 */
[----:B------:R-:W1:Y:S03]  /*ab00*/  MUFU.EX2 R162, R162 ;  /* 0x000000a200a27308 */ /* 0x000e660000000800 */
[----:B--2---:R-:W-:Y:S01]  /*ab10*/  F2FP.BF16.PACK_AB R26, R160, R191 ;  /* 0x000000bfa01a723e */ /* 0x004fe200000010ff */
[----:B------:R-:W-:Y:S03]  /*ab20*/  FADD.FTZ R191, R191, R174 ;  /* 0x000000aebfbf7221 */ /* 0x000fe60000010000 */
[C---:B------:R-:W-:Y:S03]  /*ab30*/  HMMA.16816.F32.BF16 R136, R144.reuse, R170, R136 ;  /* 0x000000aa9088723c */ /* 0x040fe60000041888 */
[----:B------:R-:W2:Y:S01]  /*ab40*/  MUFU.EX2 R192, R192 ;  /* 0x000000c000c07308 */ /* 0x000ea20000000800 */
[--C-:B------:R-:W-:Y:S02]  /*ab50*/  FFMA.FTZ R168, R30, c[0x0][0x23c], -R165.reuse ;  /* 0x00008f001ea87a23 */ /* 0x100fe400000108a5 */
[----:B------:R-:W-:Y:S02]  /*ab60*/  FFMA.FTZ R169, R34, c[0x0][0x23c], -R165 ;  /* 0x00008f0022a97a23 */ /* 0x000fe400000108a5 */
[C---:B----4-:R-:W-:Y:S04]  /*ab70*/  HMMA.16816.F32.BF16 R140, R144.reuse, R152, R140 ;  /* 0x00000098908c723c */ /* 0x050fe8000004188c */
[----:B------:R-:W-:Y:S01]  /*ab80*/  FADD.FTZ R191, R160, R191 ;  /* 0x000000bfa0bf7221 */ /* 0x000fe20000010000 */
[----:B------:R-:W-:Y:S01]  /*ab90*/  MUFU.EX2 R168, R168 ;  /* 0x000000a800a87308 */ /* 0x000fe20000000800 */
[----:B---3--:R-:W-:Y:S02]  /*aba0*/  FADD.FTZ R186, R161, R186 ;  /* 0x000000baa1ba7221 */ /* 0x008fe40000010000 */
[----:B------:R-:W-:Y:S01]  /*abb0*/  FFMA.FTZ R152, R31, c[0x0][0x23c], -R165 ;  /* 0x00008f001f987a23 */ /* 0x000fe200000108a5 */
[----:B------:R-:W-:Y:S01]  /*abc0*/  HMMA.16816.F32.BF16 R20, R144, R154, R20 ;  /* 0x0000009a9014723c */ /* 0x000fe20000041814 */
[----:B------:R-:W3:Y:S02]  /*abd0*/  LDSM.16.MT88.4 R28, [R227+0xb000] ;  /* 0x00b00000e31c783b */ /* 0x000ee40000004200 */
[--C-:B------:R-:W-:Y:S01]  /*abe0*/  FFMA.FTZ R153, R32, c[0x0][0x23c], -R176.reuse ;  /* 0x00008f0020997a23 */ /* 0x100fe200000108b0 */
[C---:B-1----:R-:W-:Y:S01]  /*abf0*/  F2FP.BF16.PACK_AB R27, R162.reuse, R161 ;  /* 0x000000a1a21b723e */ /* 0x042fe200000010ff */
[----:B------:R-:W-:Y:S01]  /*ac00*/  FADD.FTZ R191, R163, R191 ;  /* 0x000000bfa3bf7221 */ /* 0x000fe20000010000 */
[----:B------:R-:W1:Y:S01]  /*ac10*/  MUFU.EX2 R152, R152 ;  /* 0x0000009800987308 */ /* 0x000e620000000800 */
[----:B------:R-:W-:Y:S02]  /*ac20*/  FFMA.FTZ R154, R33, c[0x0][0x23c], -R176 ;  /* 0x00008f00219a7a23 */ /* 0x000fe400000108b0 */
[----:B------:R-:W4:Y:S02]  /*ac30*/  LDSM.16.MT88.4 R144, [R226+0xb000] ;  /* 0x00b00000e290783b */ /* 0x000f240000004200 */
[C---:B------:R-:W-:Y:S05]  /*ac40*/  HMMA.16816.F32.BF16 R4, R24.reuse, R148, R4 ;  /* 0x000000941804723c */ /* 0x040fea0000041804 */
[----:B------:R-:W-:Y:S01]  /*ac50*/  MUFU.EX2 R153, R153 ;  /* 0x0000009900997308 */ /* 0x000fe20000000800 */
[--C-:B------:R-:W-:Y:S02]  /*ac60*/  FFMA.FTZ R155, R35, c[0x0][0x23c], -R165.reuse ;  /* 0x00008f00239b7a23 */ /* 0x100fe400000108a5 */
[----:B------:R-:W1:Y:S01]  /*ac70*/  LDSM.16.MT88.4 R32, [R229+0xb800] ;  /* 0x00b80000e520783b */ /* 0x000e620000004200 */
[C---:B------:R-:W-:Y:S03]  /*ac80*/  HMMA.16816.F32.BF16 R8, R24.reuse, R150, R8 ;  /* 0x000000961808723c */ /* 0x040fe60000041808 */
[----:B------:R-:W-:Y:S03]  /*ac90*/  FADD.FTZ R162, R162, R186 ;  /* 0x000000baa2a27221 */ /* 0x000fe60000010000 */
[----:B------:R-:W1:Y:S01]  /*aca0*/  MUFU.EX2 R154, R154 ;  /* 0x0000009a009a7308 */ /* 0x000e620000000800 */
[----:B------:R-:W1:Y:S01]  /*acb0*/  LDSM.16.MT88.4 R148, [R228+0xb800] ;  /* 0x00b80000e494783b */ /* 0x000e620000004200 */
[C---:B-----5:R-:W-:Y:S07]  /*acc0*/  HMMA.16816.F32.BF16 R12, R24.reuse, R156, R12 ;  /* 0x0000009c180c723c */ /* 0x060fee000004180c */
[--C-:B------:R-:W-:Y:S01]  /*acd0*/  FFMA.FTZ R156, R36, c[0x0][0x23c], -R176.reuse ;  /* 0x00008f00249c7a23 */ /* 0x100fe200000108b0 */
[----:B------:R-:W-:Y:S01]  /*ace0*/  MUFU.EX2 R169, R169 ;  /* 0x000000a900a97308 */ /* 0x000fe20000000800 */
[--C-:B------:R-:W-:Y:S01]  /*acf0*/  FFMA.FTZ R157, R37, c[0x0][0x23c], -R176.reuse ;  /* 0x00008f00259d7a23 */ /* 0x100fe200000108b0 */
[C---:B------:R-:W-:Y:S07]  /*ad00*/  HMMA.16816.F32.BF16 R132, R24.reuse, R158, R132 ;  /* 0x0000009e1884723c */ /* 0x040fee0000041884 */
[--C-:B------:R-:W-:Y:S01]  /*ad10*/  FFMA.FTZ R158, R38, c[0x0][0x23c], -R165.reuse ;  /* 0x00008f00269e7a23 */ /* 0x100fe200000108a5 */
[----:B------:R-:W5:Y:S01]  /*ad20*/  MUFU.EX2 R155, R155 ;  /* 0x0000009b009b7308 */ /* 0x000f620000000800 */
[C---:B---3--:R-:W-:Y:S03]  /*ad30*/  HMMA.16816.F32.BF16 R16, R24.reuse, R28, R16 ;  /* 0x0000001c1810723c */ /* 0x048fe60000041810 */
[--C-:B------:R-:W-:Y:S02]  /*ad40*/  FFMA.FTZ R159, R39, c[0x0][0x23c], -R165.reuse ;  /* 0x00008f00279f7a23 */ /* 0x100fe400000108a5 */
[----:B------:R-:W-:Y:S03]  /*ad50*/  LDSM.16.MT88.4 R36, [R226+0xb800] ;  /* 0x00b80000e224783b */ /* 0x000fe60000004200 */
[C---:B------:R-:W-:Y:S01]  /*ad60*/  HMMA.16816.F32.BF16 R136, R24.reuse, R30, R136 ;  /* 0x0000001e1888723c */ /* 0x040fe20000041888 */
[----:B------:R-:W3:Y:S04]  /*ad70*/  MUFU.EX2 R156, R156 ;  /* 0x0000009c009c7308 */ /* 0x000ee80000000800 */
[----:B------:R-:W3:Y:S03]  /*ad80*/  LDSM.16.MT88.4 R28, [R227+0xb800] ;  /* 0x00b80000e31c783b */ /* 0x000ee60000004200 */
[C---:B----4-:R-:W-:Y:S03]  /*ad90*/  HMMA.16816.F32.BF16 R140, R24.reuse, R144, R140 ;  /* 0x00000090188c723c */ /* 0x050fe6000004188c */
[----:B------:R-:W4:Y:S04]  /*ada0*/  MUFU.EX2 R157, R157 ;  /* 0x0000009d009d7308 */ /* 0x000f280000000800 */
[--C-:B------:R-:W-:Y:S01]  /*adb0*/  FFMA.FTZ R145, R40, c[0x0][0x23c], -R176.reuse ;  /* 0x00008f0028917a23 */ /* 0x100fe200000108b0 */
[----:B------:R-:W-:Y:S04]  /*adc0*/  HMMA.16816.F32.BF16 R20, R24, R146, R20 ;  /* 0x000000921814723c */ /* 0x000fe80000041814 */
[----:B------:R-:W-:Y:S01]  /*add0*/  FFMA.FTZ R144, R41, c[0x0][0x23c], -R176 ;  /* 0x00008f0029907a23 */ /* 0x000fe200000108b0 */
[----:B------:R-:W-:Y:S02]  /*ade0*/  MUFU.EX2 R158, R158 ;  /* 0x0000009e009e7308 */ /* 0x000fe40000000800 */
[--C-:B------:R-:W-:Y:S01]  /*adf0*/  FFMA.FTZ R147, R42, c[0x0][0x23c], -R165.reuse ;  /* 0x00008f002a937a23 */ /* 0x100fe200000108a5 */
[----:B--2---:R-:W-:Y:S01]  /*ae00*/  F2FP.BF16.PACK_AB R24, R192, R163 ;  /* 0x000000a3c018723e */ /* 0x004fe200000010ff */
[----:B------:R-:W-:Y:S02]  /*ae10*/  FFMA.FTZ R146, R43, c[0x0][0x23c], -R165 ;  /* 0x00008f002b927a23 */ /* 0x000fe400000108a5 */
[----:B------:R-:W-:Y:S01]  /*ae20*/  LDSM.16.MT88.4 R40, [R228+0xc000] ;  /* 0x00c00000e428783b */ /* 0x000fe20000004200 */
[----:B-1----:R-:W-:Y:S01]  /*ae30*/  F2FP.BF16.PACK_AB R25, R152, R168 ;  /* 0x000000a89819723e */ /* 0x002fe200000010ff */
[----:B------:R-:W-:Y:S01]  /*ae40*/  FADD.FTZ R168, R168, R162 ;  /* 0x000000a2a8a87221 */ /* 0x000fe20000010000 */
[----:B------:R-:W-:Y:S01]  /*ae50*/  F2FP.BF16.PACK_AB R26, R154, R153 ;  /* 0x000000999a1a723e */ /* 0x000fe200000010ff */
[----:B------:R-:W1:Y:S01]  /*ae60*/  MUFU.EX2 R159, R159 ;  /* 0x0000009f009f7308 */ /* 0x000e620000000800 */
[----:B-----5:R-:W-:Y:S01]  /*ae70*/  F2FP.BF16.PACK_AB R27, R155, R169 ;  /* 0x000000a99b1b723e */ /* 0x020fe200000010ff */
[----:B------:R-:W-:Y:S02]  /*ae80*/  FADD.FTZ R192, R192, R191 ;  /* 0x000000bfc0c07221 */ /* 0x000fe40000010000 */
[----:B------:R-:W-:Y:S02]  /*ae90*/  FADD.FTZ R168, R152, R168 ;  /* 0x000000a898a87221 */ /* 0x000fe40000010000 */
[----:B------:R-:W-:Y:S02]  /*aea0*/  FADD.FTZ R192, R153, R192 ;  /* 0x000000c099c07221 */ /* 0x000fe40000010000 */
[C---:B------:R-:W-:Y:S02]  /*aeb0*/  HMMA.16816.F32.BF16 R4, R24.reuse, R32, R4 ;  /* 0x000000201804723c */ /* 0x040fe40000041804 */
[----:B------:R-:W-:Y:S01]  /*aec0*/  MUFU.EX2 R145, R145 ;  /* 0x0000009100917308 */ /* 0x000fe20000000800 */
[----:B------:R-:W-:Y:S02]  /*aed0*/  FADD.FTZ R154, R154, R192 ;  /* 0x000000c09a9a7221 */ /* 0x000fe40000010000 */
[----:B------:R-:W-:Y:S02]  /*aee0*/  FADD.FTZ R169, R169, R168 ;  /* 0x000000a8a9a97221 */ /* 0x000fe40000010000 */
[----:B---3--:R-:W-:Y:S01]  /*aef0*/  FADD.FTZ R154, R156, R154 ;  /* 0x0000009a9c9a7221 */ /* 0x008fe20000010000 */
[C---:B------:R-:W-:Y:S01]  /*af00*/  HMMA.16816.F32.BF16 R8, R24.reuse, R34, R8 ;  /* 0x000000221808723c */ /* 0x040fe20000041808 */
[----:B------:R-:W2:Y:S03]  /*af10*/  LDSM.16.MT88.4 R32, [R229+0xc000] ;  /* 0x00c00000e520783b */ /* 0x000ea60000004200 */
[----:B------:R-:W3:Y:S01]  /*af20*/  MUFU.EX2 R144, R144 ;  /* 0x0000009000907308 */ /* 0x000ee20000000800 */
[----:B----4-:R-:W-:Y:S02]  /*af30*/  FADD.FTZ R154, R157, R154 ;  /* 0x0000009a9d9a7221 */ /* 0x010fe40000010000 */
[----:B------:R-:W-:Y:S01]  /*af40*/  FADD.FTZ R169, R155, R169 ;  /* 0x000000a99ba97221 */ /* 0x000fe20000010000 */
[C---:B------:R-:W-:Y:S06]  /*af50*/  HMMA.16816.F32.BF16 R12, R24.reuse, R148, R12 ;  /* 0x00000094180c723c */ /* 0x040fec000004180c */
[----:B------:R-:W-:Y:S01]  /*af60*/  MUFU.EX2 R147, R147 ;  /* 0x0000009300937308 */ /* 0x000fe20000000800 */
[--C-:B------:R-:W-:Y:S01]  /*af70*/  FFMA.FTZ R148, R56, c[0x0][0x23c], -R176.reuse ;  /* 0x00008f0038947a23 */ /* 0x100fe200000108b0 */
[C---:B------:R-:W-:Y:S04]  /*af80*/  HMMA.16816.F32.BF16 R132, R24.reuse, R150, R132 ;  /* 0x000000961884723c */ /* 0x040fe80000041884 */
[--C-:B------:R-:W-:Y:S02]  /*af90*/  FFMA.FTZ R56, R57, c[0x0][0x23c], -R176.reuse ;  /* 0x00008f0039387a23 */ /* 0x100fe400000108b0 */
[--C-:B------:R-:W-:Y:S02]  /*afa0*/  FFMA.FTZ R57, R58, c[0x0][0x23c], -R165.reuse ;  /* 0x00008f003a397a23 */ /* 0x100fe400000108a5 */
[----:B------:R-:W4:Y:S01]  /*afb0*/  MUFU.EX2 R146, R146 ;  /* 0x0000009200927308 */ /* 0x000f220000000800 */
[C---:B------:R-:W-:Y:S03]  /*afc0*/  HMMA.16816.F32.BF16 R16, R24.reuse, R28, R16 ;  /* 0x0000001c1810723c */ /* 0x040fe60000041810 */
[--C-:B------:R-:W-:Y:S02]  /*afd0*/  FFMA.FTZ R58, R59, c[0x0][0x23c], -R165.reuse ;  /* 0x00008f003b3a7a23 */ /* 0x100fe400000108a5 */
[--C-:B------:R-:W-:Y:S02]  /*afe0*/  FFMA.FTZ R59, R60, c[0x0][0x23c], -R176.reuse ;  /* 0x00008f003c3b7a23 */ /* 0x100fe400000108b0 */
[--C-:B------:R-:W-:Y:S01]  /*aff0*/  FFMA.FTZ R60, R61, c[0x0][0x23c], -R176.reuse ;  /* 0x00008f003d3c7a23 */ /* 0x100fe200000108b0 */
[C---:B------:R-:W-:Y:S01]  /*b000*/  HMMA.16816.F32.BF16 R136, R24.reuse, R30, R136 ;  /* 0x0000001e1888723c */ /* 0x040fe20000041888 */
[----:B------:R-:W-:Y:S01]  /*b010*/  MUFU.EX2 R44, R44 ;  /* 0x0000002c002c7308 */ /* 0x000fe20000000800 */
[----:B------:R-:W5:Y:S02]  /*b020*/  LDSM.16.MT88.4 R28, [R227+0xc000] ;  /* 0x00c00000e31c783b */ /* 0x000f640000004200 */
[--C-:B------:R-:W-:Y:S02]  /*b030*/  FFMA.FTZ R61, R62, c[0x0][0x23c], -R165.reuse ;  /* 0x00008f003e3d7a23 */ /* 0x100fe400000108a5 */
[--C-:B------:R-:W-:Y:S02]  /*b040*/  FFMA.FTZ R62, R64, c[0x0][0x23c], -R176.reuse ;  /* 0x00008f00403e7a23 */ /* 0x100fe400000108b0 */
[C---:B------:R-:W-:Y:S03]  /*b050*/  HMMA.16816.F32.BF16 R140, R24.reuse, R36, R140 ;  /* 0x00000024188c723c */ /* 0x040fe6000004188c */
[----:B------:R-:W2:Y:S01]  /*b060*/  MUFU.EX2 R45, R45 ;  /* 0x0000002d002d7308 */ /* 0x000ea20000000800 */
[--C-:B------:R-:W-:Y:S02]  /*b070*/  FFMA.FTZ R64, R65, c[0x0][0x23c], -R176.reuse ;  /* 0x00008f0041407a23 */ /* 0x100fe400000108b0 */
[--C-:B------:R-:W-:Y:S02]  /*b080*/  FFMA.FTZ R65, R66, c[0x0][0x23c], -R165.reuse ;  /* 0x00008f0042417a23 */ /* 0x100fe400000108a5 */
[----:B------:R-:W-:Y:S01]  /*b090*/  HMMA.16816.F32.BF16 R20, R24, R38, R20 ;  /* 0x000000261814723c */ /* 0x000fe20000041814 */
[----:B------:R-:W5:Y:S03]  /*b0a0*/  LDSM.16.MT88.4 R36, [R226+0xc000] ;  /* 0x00c00000e224783b */ /* 0x000f660000004200 */
[----:B------:R-:W-:Y:S01]  /*b0b0*/  FFMA.FTZ R66, R67, c[0x0][0x23c], -R165 ;  /* 0x00008f0043427a23 */ /* 0x000fe200000108a5 */
[----:B------:R-:W-:Y:S01]  /*b0c0*/  MUFU.EX2 R46, R46 ;  /* 0x0000002e002e7308 */ /* 0x000fe20000000800 */
[--C-:B------:R-:W-:Y:S01]  /*b0d0*/  FFMA.FTZ R67, R68, c[0x0][0x23c], -R176.reuse ;  /* 0x00008f0044437a23 */ /* 0x100fe200000108b0 */
[----:B------:R-:W-:Y:S01]  /*b0e0*/  F2FP.BF16.PACK_AB R24, R157, R156 ;  /* 0x0000009c9d18723e */ /* 0x000fe200000010ff */
[----:B------:R-:W-:Y:S01]  /*b0f0*/  FFMA.FTZ R68, R69, c[0x0][0x23c], -R176 ;  /* 0x00008f0045447a23 */ /* 0x000fe200000108b0 */
[----:B-1----:R-:W-:Y:S03]  /*b100*/  F2FP.BF16.PACK_AB R25, R159, R158 ;  /* 0x0000009e9f19723e */ /* 0x002fe600000010ff */
[----:B---3--:R-:W-:Y:S01]  /*b110*/  F2FP.BF16.PACK_AB R26, R144, R145 ;  /* 0x00000091901a723e */ /* 0x008fe200000010ff */
[----:B------:R-:W-:Y:S01]  /*b120*/  FADD.FTZ R158, R158, R169 ;  /* 0x000000a99e9e7221 */ /* 0x000fe20000010000 */
[----:B----4-:R-:W-:Y:S01]  /*b130*/  F2FP.BF16.PACK_AB R27, R146, R147 ;  /* 0x00000093921b723e */ /* 0x010fe200000010ff */
[----:B------:R-:W1:Y:S01]  /*b140*/  MUFU.EX2 R47, R47 ;  /* 0x0000002f002f7308 */ /* 0x000e620000000800 */
[----:B------:R-:W-:Y:S02]  /*b150*/  FADD.FTZ R145, R145, R154 ;  /* 0x0000009a91917221 */ /* 0x000fe40000010000 */
[----:B------:R-:W-:Y:S02]  /*b160*/  FADD.FTZ R158, R159, R158 ;  /* 0x0000009e9f9e7221 */ /* 0x000fe40000010000 */
[--C-:B------:R-:W-:Y:S01]  /*b170*/  FFMA.FTZ R69, R70, c[0x0][0x23c], -R165.reuse ;  /* 0x00008f0046457a23 */ /* 0x100fe200000108a5 */
        /* <DEDUP_REMOVED lines=9> */
[--C-:B------:R-:W-:Y:S01]  /*b210*/  FFMA.FTZ R71, R72, c[0x0][0x23c], -R176.reuse ;  /* 0x00008f0048477a23 */ /* 0x100fe200000108b0 */
[C---:B------:R-:W-:Y:S04]  /*b220*/  HMMA.16816.F32.BF16 R12, R24.reuse, R40, R12 ;  /* 0x00000028180c723c */ /* 0x040fe8000004180c */
        /* <DEDUP_REMOVED lines=8> */
[C---:B-----5:R-:W-:Y:S01]  /*b2b0*/  HMMA.16816.F32.BF16 R16, R24.reuse, R28, R16 ;  /* 0x0000001c1810723c */ /* 0x060fe20000041810 */
[----:B------:R-:W4:Y:S03]  /*b2c0*/  MUFU.EX2 R51, R51 ;  /* 0x0000003300337308 */ /* 0x000f260000000800 */
[--C-:B------:R-:W-:Y:S02]  /*b2d0*/  FFMA.FTZ R77, R78, c[0x0][0x23c], -R165.reuse ;  /* 0x00008f004e4d7a23 */ /* 0x100fe400000108a5 */
[--C-:B------:R-:W-:Y:S02]  /*b2e0*/  FFMA.FTZ R78, R80, c[0x0][0x23c], -R176.reuse ;  /* 0x00008f00504e7a23 */ /* 0x100fe400000108b0 */
[C---:B------:R-:W-:Y:S01]  /*b2f0*/  HMMA.16816.F32.BF16 R136, R24.reuse, R30, R136 ;  /* 0x0000001e1888723c */ /* 0x040fe20000041888 */
[----:B------:R-:W5:Y:S02]  /*b300*/  LDSM.16.MT88.4 R28, [R228+0xc800] ;  /* 0x00c80000e41c783b */ /* 0x000f640000004200 */
        /* <DEDUP_REMOVED lines=8> */
[----:B------:R-:W5:Y:S03]  /*b390*/  LDSM.16.MT88.4 R36, [R227+0xc800] ;  /* 0x00c80000e324783b */ /* 0x000f660000004200 */
[--C-:B------:R-:W-:Y:S02]  /*b3a0*/  FFMA.FTZ R84, R85, c[0x0][0x23c], -R176.reuse ;  /* 0x00008f0055547a23 */ /* 0x100fe400000108b0 */
[--C-:B------:R-:W-:Y:S01]  /*b3b0*/  FFMA.FTZ R85, R86, c[0x0][0x23c], -R165.reuse ;  /* 0x00008f0056557a23 */ /* 0x100fe200000108a5 */
[----:B------:R-:W-:Y:S01]  /*b3c0*/  MUFU.EX2 R54, R54 ;  /* 0x0000003600367308 */ /* 0x000fe20000000800 */
[----:B------:R-:W-:Y:S01]  /*b3d0*/  F2FP.BF16.PACK_AB R24, R45, R44 ;  /* 0x0000002c2d18723e */ /* 0x000fe200000010ff */
[----:B------:R-:W-:Y:S03]  /*b3e0*/  FFMA.FTZ R86, R87, c[0x0][0x23c], -R165 ;  /* 0x00008f0057567a23 */ /* 0x000fe600000108a5 */
[----:B-1----:R-:W-:Y:S01]  /*b3f0*/  F2FP.BF16.PACK_AB R25, R47, R46 ;  /* 0x0000002e2f19723e */ /* 0x002fe200000010ff */
[----:B------:R-:W-:Y:S01]  /*b400*/  FADD.FTZ R46, R46, R147 ;  /* 0x000000932e2e7221 */ /* 0x000fe20000010000 */
[----:B---3--:R-:W-:Y:S01]  /*b410*/  F2FP.BF16.PACK_AB R26, R49, R48 ;  /* 0x00000030311a723e */ /* 0x008fe200000010ff */
[--C-:B------:R-:W-:Y:S01]  /*b420*/  FFMA.FTZ R87, R88, c[0x0][0x23c], -R176.reuse ;  /* 0x00008f0058577a23 */ /* 0x100fe200000108b0 */
[----:B----4-:R-:W-:Y:S01]  /*b430*/  F2FP.BF16.PACK_AB R27, R51, R50 ;  /* 0x00000032331b723e */ /* 0x010fe200000010ff */
[----:B------:R-:W1:Y:S01]  /*b440*/  MUFU.EX2 R55, R55 ;  /* 0x0000003700377308 */ /* 0x000e620000000800 */
[--C-:B------:R-:W-:Y:S02]  /*b450*/  FFMA.FTZ R88, R89, c[0x0][0x23c], -R176.reuse ;  /* 0x00008f0059587a23 */ /* 0x100fe400000108b0 */
[--C-:B------:R-:W-:Y:S02]  /*b460*/  FFMA.FTZ R89, R90, c[0x0][0x23c], -R165.reuse ;  /* 0x00008f005a597a23 */ /* 0x100fe400000108a5 */
[--C-:B------:R-:W-:Y:S01]  /*b470*/  FFMA.FTZ R90, R91, c[0x0][0x23c], -R165.reuse ;  /* 0x00008f005b5a7a23 */ /* 0x100fe200000108a5 */
[C---:B--2---:R-:W-:Y:S03]  /*b480*/  HMMA.16816.F32.BF16 R4, R24.reuse, R32, R4 ;  /* 0x000000201804723c */ /* 0x044fe60000041804 */
[--C-:B------:R-:W-:Y:S01]  /*b490*/  FFMA.FTZ R91, R93, c[0x0][0x23c], -R176.reuse ;  /* 0x00008f005d5b7a23 */ /* 0x100fe200000108b0 */
[----:B------:R-:W-:Y:S01]  /*b4a0*/  MUFU.EX2 R148, R148 ;  /* 0x0000009400947308 */ /* 0x000fe20000000800 */
[--C-:B------:R-:W-:Y:S02]  /*b4b0*/  FFMA.FTZ R93, R94, c[0x0][0x23c], -R165.reuse ;  /* 0x00008f005e5d7a23 */ /* 0x100fe400000108a5 */
[--C-:B------:R-:W-:Y:S01]  /*b4c0*/  FFMA.FTZ R94, R96, c[0x0][0x23c], -R176.reuse ;  /* 0x00008f00605e7a23 */ /* 0x100fe200000108b0 */
[C---:B------:R-:W-:Y:S01]  /*b4d0*/  HMMA.16816.F32.BF16 R8, R24.reuse, R34, R8 ;  /* 0x000000221808723c */ /* 0x040fe20000041808 */
[----:B------:R-:W-:Y:S03]  /*b4e0*/  LDSM.16.MT88.4 R32, [R228+0xd000] ;  /* 0x00d00000e420783b */ /* 0x000fe60000004200 */
[--C-:B------:R-:W-:Y:S02]  /*b4f0*/  FFMA.FTZ R96, R98, c[0x0][0x23c], -R165.reuse ;  /* 0x00008f0062607a23 */ /* 0x100fe400000108a5 */
[----:B------:R-:W2:Y:S01]  /*b500*/  MUFU.EX2 R56, R56 ;  /* 0x0000003800387308 */ /* 0x000ea20000000800 */
[--C-:B------:R-:W-:Y:S01]  /*b510*/  FFMA.FTZ R98, R101, c[0x0][0x23c], -R176.reuse ;  /* 0x00008f0065627a23 */ /* 0x100fe200000108b0 */
[C---:B-----5:R-:W-:Y:S04]  /*b520*/  HMMA.16816.F32.BF16 R12, R24.reuse, R28, R12 ;  /* 0x0000001c180c723c */ /* 0x060fe8000004180c */
[--C-:B------:R-:W-:Y:S02]  /*b530*/  FFMA.FTZ R101, R103, c[0x0][0x23c], -R165.reuse ;  /* 0x00008f0067657a23 */ /* 0x100fe400000108a5 */
[--C-:B------:R-:W-:Y:S02]  /*b540*/  FFMA.FTZ R103, R105, c[0x0][0x23c], -R176.reuse ;  /* 0x00008f0069677a23 */ /* 0x100fe400000108b0 */
[----:B------:R-:W-:Y:S01]  /*b550*/  MUFU.EX2 R57, R57 ;  /* 0x0000003900397308 */ /* 0x000fe20000000800 */
[C---:B------:R-:W-:Y:S01]  /*b560*/  HMMA.16816.F32.BF16 R132, R24.reuse, R30, R132 ;  /* 0x0000001e1884723c */ /* 0x040fe20000041884 */
[----:B------:R-:W3:Y:S02]  /*b570*/  LDSM.16.MT88.4 R28, [R229+0xd000] ;  /* 0x00d00000e51c783b */ /* 0x000ee40000004200 */
[--C-:B------:R-:W-:Y:S02]  /*b580*/  FFMA.FTZ R105, R107, c[0x0][0x23c], -R165.reuse ;  /* 0x00008f006b697a23 */ /* 0x100fe400000108a5 */
[--C-:B------:R-:W-:Y:S02]  /*b590*/  FFMA.FTZ R107, R109, c[0x0][0x23c], -R176.reuse ;  /* 0x00008f006d6b7a23 */ /* 0x100fe400000108b0 */
[--C-:B------:R-:W-:Y:S01]  /*b5a0*/  FFMA.FTZ R109, R111, c[0x0][0x23c], -R165.reuse ;  /* 0x00008f006f6d7a23 */ /* 0x100fe200000108a5 */
[C---:B------:R-:W-:Y:S01]  /*b5b0*/  HMMA.16816.F32.BF16 R16, R24.reuse, R36, R16 ;  /* 0x000000241810723c */ /* 0x040fe20000041810 */
[----:B------:R-:W4:Y:S03]  /*b5c0*/  MUFU.EX2 R58, R58 ;  /* 0x0000003a003a7308 */ /* 0x000f260000000800 */
[--C-:B------:R-:W-:Y:S02]  /*b5d0*/  FFMA.FTZ R111, R113, c[0x0][0x23c], -R176.reuse ;  /* 0x00008f00716f7a23 */ /* 0x100fe400000108b0 */
[----:B------:R-:W-:Y:S02]  /*b5e0*/  FFMA.FTZ R113, R115, c[0x0][0x23c], -R165 ;  /* 0x00008f0073717a23 */ /* 0x000fe400000108a5 */
[C---:B------:R-:W-:Y:S01]  /*b5f0*/  HMMA.16816.F32.BF16 R136, R24.reuse, R38, R136 ;  /* 0x000000261888723c */ /* 0x040fe20000041888 */
[----:B------:R-:W5:Y:S02]  /*b600*/  LDSM.16.MT88.4 R36, [R227+0xd000] ;  /* 0x00d00000e324783b */ /* 0x000f640000004200 */
[----:B------:R-:W-:Y:S01]  /*b610*/  MUFU.EX2 R59, R59 ;  /* 0x0000003b003b7308 */ /* 0x000fe20000000800 */
[----:B------:R-:W-:Y:S02]  /*b620*/  FFMA.FTZ R115, R117, c[0x0][0x23c], -R176 ;  /* 0x00008f0075737a23 */ /* 0x000fe400000108b0 */
[----:B------:R-:W-:Y:S02]  /*b630*/  FADD.FTZ R46, R47, R46 ;  /* 0x0000002e2f2e7221 */ /* 0x000fe40000010000 */
[C---:B------:R-:W-:Y:S04]  /*b640*/  HMMA.16816.F32.BF16 R140, R24.reuse, R40, R140 ;  /* 0x00000028188c723c */ /* 0x040fe8000004188c */
[----:B------:R-:W-:Y:S01]  /*b650*/  FFMA.FTZ R47, R125, c[0x0][0x23c], -R176 ;  /* 0x00008f007d2f7a23 */ /* 0x000fe200000108b0 */
[----:B------:R-:W-:Y:S01]  /*b660*/  MUFU.EX2 R60, R60 ;  /* 0x0000003c003c7308 */ /* 0x000fe20000000800 */
[----:B------:R-:W-:Y:S02]  /*b670*/  FADD.FTZ R46, R50, R46 ;  /* 0x0000002e322e7221 */ /* 0x000fe40000010000 */
[----:B------:R-:W-:Y:S01]  /*b680*/  HMMA.16816.F32.BF16 R20, R24, R42, R20 ;  /* 0x0000002a1814723c */ /* 0x000fe20000041814 */
[----:B------:R-:W5:Y:S03]  /*b690*/  LDSM.16.MT88.4 R40, [R226+0xd000] ;  /* 0x00d00000e228783b */ /* 0x000f660000004200 */
[----:B------:R-:W-:Y:S02]  /*b6a0*/  FFMA.FTZ R50, R128, c[0x0][0x23c], -R176 ;  /* 0x00008f0080327a23 */ /* 0x000fe400000108b0 */
[----:B------:R-:W-:Y:S01]  /*b6b0*/  FADD.FTZ R51, R51, R46 ;  /* 0x0000002e33337221 */ /* 0x000fe20000010000 */
[----:B------:R-:W5:Y:S01]  /*b6c0*/  MUFU.EX2 R61, R61 ;  /* 0x0000003d003d7308 */ /* 0x000f620000000800 */
[----:B------:R-:W-:Y:S01]  /*b6d0*/  F2FP.BF16.PACK_AB R24, R53, R52 ;  /* 0x000000343518723e */ /* 0x000fe200000010ff */
[----:B------:R-:W-:Y:S03]  /*b6e0*/  FFMA.FTZ R46, R124, c[0x0][0x23c], -R176 ;  /* 0x00008f007c2e7a23 */ /* 0x000fe600000108b0 */
[C---:B-1----:R-:W-:Y:S01]  /*b6f0*/  F2FP.BF16.PACK_AB R25, R55.reuse, R54 ;  /* 0x000000363719723e */ /* 0x042fe200000010ff */
[----:B------:R-:W-:Y:S01]  /*b700*/  FADD.FTZ R51, R54, R51 ;  /* 0x0000003336337221 */ /* 0x000fe20000010000 */
[----:B--2---:R-:W-:Y:S02]  /*b710*/  F2FP.BF16.PACK_AB R26, R56, R148 ;  /* 0x00000094381a723e */ /* 0x004fe400000010ff */
[C---:B----4-:R-:W-:Y:S01]  /*b720*/  F2FP.BF16.PACK_AB R27, R58.reuse, R57 ;  /* 0x000000393a1b723e */ /* 0x050fe200000010ff */
[----:B------:R-:W1:Y:S01]  /*b730*/  MUFU.EX2 R63, R63 ;  /* 0x0000003f003f7308 */ /* 0x000e620000000800 */
[----:B------:R-:W-:Y:S04]  /*b740*/  FADD.FTZ R55, R55, R51 ;  /* 0x0000003337377221 */ /* 0x000fe80000010000 */
[----:B------:R-:W-:Y:S01]  /*b750*/  FADD.FTZ R55, R57, R55 ;  /* 0x0000003739377221 */ /* 0x000fe20000010000 */
[C---:B---3--:R-:W-:Y:S03]  /*b760*/  HMMA.16816.F32.BF16 R4, R24.reuse, R28, R4 ;  /* 0x0000001c1804723c */ /* 0x048fe60000041804 */
[----:B------:R-:W-:Y:S01]  /*b770*/  FADD.FTZ R58, R58, R55 ;  /* 0x000000373a3a7221 */ /* 0x000fe20000010000 */
[----:B------:R-:W-:Y:S04]  /*b780*/  MUFU.EX2 R62, R62 ;  /* 0x0000003e003e7308 */ /* 0x000fe80000000800 */
[C---:B------:R-:W-:Y:S01]  /*b790*/  HMMA.16816.F32.BF16 R8, R24.reuse, R30, R8 ;  /* 0x0000001e1808723c */ /* 0x040fe20000041808 */
[----:B------:R-:W2:Y:S03]  /*b7a0*/  LDSM.16.MT88.4 R28, [R229+0xd800] ;  /* 0x00d80000e51c783b */ /* 0x000ea60000004200 */
[----:B-----5:R-:W-:Y:S02]  /*b7b0*/  FADD.FTZ R58, R61, R58 ;  /* 0x0000003a3d3a7221 */ /* 0x020fe40000010000 */
[----:B------:R-:W3:Y:S02]  /*b7c0*/  MUFU.EX2 R64, R64 ;  /* 0x0000004000407308 */ /* 0x000ee40000000800 */
[C---:B------:R-:W-:Y:S08]  /*b7d0*/  HMMA.16816.F32.BF16 R12, R24.reuse, R32, R12 ;  /* 0x00000020180c723c */ /* 0x040ff0000004180c */
[----:B------:R-:W-:Y:S01]  /*b7e0*/  MUFU.EX2 R65, R65 ;  /* 0x0000004100417308 */ /* 0x000fe20000000800 */
[C---:B------:R-:W-:Y:S01]  /*b7f0*/  HMMA.16816.F32.BF16 R132, R24.reuse, R34, R132 ;  /* 0x000000221884723c */ /* 0x040fe20000041884 */
[----:B------:R-:W4:Y:S07]  /*b800*/  LDSM.16.MT88.4 R32, [R228+0xd800] ;  /* 0x00d80000e420783b */ /* 0x000f2e0000004200 */
[C---:B------:R-:W-:Y:S01]  /*b810*/  HMMA.16816.F32.BF16 R16, R24.reuse, R36, R16 ;  /* 0x000000241810723c */ /* 0x040fe20000041810 */
[----:B------:R-:W5:Y:S07]  /*b820*/  MUFU.EX2 R66, R66 ;  /* 0x0000004200427308 */ /* 0x000f6e0000000800 */
[C---:B------:R-:W-:Y:S01]  /*b830*/  HMMA.16816.F32.BF16 R136, R24.reuse, R38, R136 ;  /* 0x000000261888723c */ /* 0x040fe20000041888 */
[----:B------:R-:W4:Y:S02]  /*b840*/  LDSM.16.MT88.4 R36, [R227+0xd800] ;  /* 0x00d80000e324783b */ /* 0x000f240000004200 */
[----:B------:R-:W-:Y:S05]  /*b850*/  MUFU.EX2 R67, R67 ;  /* 0x0000004300437308 */ /* 0x000fea0000000800 */
[C---:B------:R-:W-:Y:S05]  /*b860*/  HMMA.16816.F32.BF16 R140, R24.reuse, R40, R140 ;  /* 0x00000028188c723c */ /* 0x040fea000004188c */
[----:B------:R-:W2:Y:S03]  /*b870*/  MUFU.EX2 R68, R68 ;  /* 0x0000004400447308 */ /* 0x000ea60000000800 */
[----:B------:R-:W-:Y:S01]  /*b880*/  HMMA.16816.F32.BF16 R20, R24, R42, R20 ;  /* 0x0000002a1814723c */ /* 0x000fe20000041814 */
[----:B------:R-:W4:Y:S06]  /*b890*/  LDSM.16.MT88.4 R40, [R226+0xd800] ;  /* 0x00d80000e228783b */ /* 0x000f2c0000004200 */
[----:B------:R-:W-:Y:S01]  /*b8a0*/  MUFU.EX2 R69, R69 ;  /* 0x0000004500457308 */ /* 0x000fe20000000800 */
[----:B------:R-:W-:Y:S04]  /*b8b0*/  F2FP.BF16.PACK_AB R24, R60, R59 ;  /* 0x0000003b3c18723e */ /* 0x000fe800000010ff */
[C---:B-1----:R-:W-:Y:S01]  /*b8c0*/  F2FP.BF16.PACK_AB R25, R63.reuse, R61 ;  /* 0x0000003d3f19723e */ /* 0x042fe200000010ff */
[----:B------:R-:W-:Y:S01]  /*b8d0*/  FADD.FTZ R63, R63, R58 ;  /* 0x0000003a3f3f7221 */ /* 0x000fe20000010000 */
[----:B---3--:R-:W-:Y:S02]  /*b8e0*/  F2FP.BF16.PACK_AB R26, R64, R62 ;  /* 0x0000003e401a723e */ /* 0x008fe400000010ff */
[C---:B-----5:R-:W-:Y:S01]  /*b8f0*/  F2FP.BF16.PACK_AB R27, R66.reuse, R65 ;  /* 0x00000041421b723e */ /* 0x060fe200000010ff */
[----:B------:R-:W1:Y:S01]  /*b900*/  MUFU.EX2 R70, R70 ;  /* 0x0000004600467308 */ /* 0x000e620000000800 */
[----:B------:R-:W-:Y:S04]  /*b910*/  FADD.FTZ R63, R65, R63 ;  /* 0x0000003f413f7221 */ /* 0x000fe80000010000 */
[----:B------:R-:W-:Y:S01]  /*b920*/  FADD.FTZ R63, R66, R63 ;  /* 0x0000003f423f7221 */ /* 0x000fe20000010000 */
[C---:B--2---:R-:W-:Y:S04]  /*b930*/  HMMA.16816.F32.BF16 R4, R24.reuse, R28, R4 ;  /* 0x0000001c1804723c */ /* 0x044fe80000041804 */
[----:B------:R-:W-:Y:S04]  /*b940*/  MUFU.EX2 R71, R71 ;  /* 0x0000004700477308 */ /* 0x000fe80000000800 */
[C---:B------:R-:W-:Y:S01]  /*b950*/  HMMA.16816.F32.BF16 R8, R24.reuse, R30, R8 ;  /* 0x0000001e1808723c */ /* 0x040fe20000041808 */
[----:B------:R-:W2:Y:S05]  /*b960*/  LDSM.16.MT88.4 R28, [R229+0xe000] ;  /* 0x00e00000e51c783b */ /* 0x000eaa0000004200 */
[----:B------:R-:W3:Y:S02]  /*b970*/  MUFU.EX2 R72, R72 ;  /* 0x0000004800487308 */ /* 0x000ee40000000800 */
[C---:B----4-:R-:W-:Y:S08]  /*b980*/  HMMA.16816.F32.BF16 R12, R24.reuse, R32, R12 ;  /* 0x00000020180c723c */ /* 0x050ff0000004180c */
        /* <DEDUP_REMOVED lines=14> */
[----:B-1----:R-:W-:Y:S01]  /*ba70*/  F2FP.BF16.PACK_AB R25, R70, R69 ;  /* 0x000000454619723e */ /* 0x002fe200000010ff */
[----:B------:R-:W-:Y:S01]  /*ba80*/  FADD.FTZ R69, R69, R63 ;  /* 0x0000003f45457221 */ /* 0x000fe20000010000 */
[----:B---3--:R-:W-:Y:S02]  /*ba90*/  F2FP.BF16.PACK_AB R26, R72, R71 ;  /* 0x00000047481a723e */ /* 0x008fe400000010ff */
[----:B-----5:R-:W-:Y:S01]  /*baa0*/  F2FP.BF16.PACK_AB R27, R74, R73 ;  /* 0x000000494a1b723e */ /* 0x020fe200000010ff */
[----:B------:R-:W1:Y:S01]  /*bab0*/  MUFU.EX2 R79, R79 ;  /* 0x0000004f004f7308 */ /* 0x000e620000000800 */
[----:B------:R-:W-:Y:S04]  /*bac0*/  FADD.FTZ R69, R70, R69 ;  /* 0x0000004546457221 */ /* 0x000fe80000010000 */
[----:B------:R-:W-:Y:S01]  /*bad0*/  FADD.FTZ R73, R73, R69 ;  /* 0x0000004549497221 */ /* 0x000fe20000010000 */
[C---:B--2---:R-:W-:Y:S03]  /*bae0*/  HMMA.16816.F32.BF16 R4, R24.reuse, R28, R4 ;  /* 0x0000001c1804723c */ /* 0x044fe60000041804 */
[----:B------:R-:W-:Y:S01]  /*baf0*/  FADD.FTZ R73, R74, R73 ;  /* 0x000000494a497221 */ /* 0x000fe20000010000 */
        /* <DEDUP_REMOVED lines=22> */
[C---:B-----5:R-:W-:Y:S01]  /*bc60*/  F2FP.BF16.PACK_AB R27, R82.reuse, R81 ;  /* 0x00000051521b723e */ /* 0x060fe200000010ff */
        /* <DEDUP_REMOVED lines=8> */
[----:B------:R-:W-:Y:S02]  /*bcf0*/  MUFU.EX2 R115, R115 ;  /* 0x0000007300737308 */ /* 0x000fe40000000800 */
[C---:B----4-:R-:W-:Y:S08]  /*bd00*/  HMMA.16816.F32.BF16 R12, R24.reuse, R32, R12 ;  /* 0x00000020180c723c */ /* 0x050ff0000004180c */
[C---:B------:R-:W-:Y:S01]  /*bd10*/  HMMA.16816.F32.BF16 R132, R24.reuse, R34, R132 ;  /* 0x000000221884723c */ /* 0x040fe20000041884 */
[----:B------:R-:W3:Y:S01]  /*bd20*/  MUFU.EX2 R88, R88 ;  /* 0x0000005800587308 */ /* 0x000ee20000000800 */
[----:B------:R-:W4:Y:S06]  /*bd30*/  LDSM.16.MT88.4 R32, [R228+0xf000] ;  /* 0x00f00000e420783b */ /* 0x000f2c0000004200 */
[C---:B------:R-:W-:Y:S03]  /*bd40*/  HMMA.16816.F32.BF16 R16, R24.reuse, R36, R16 ;  /* 0x000000241810723c */ /* 0x040fe60000041810 */
[----:B------:R-:W-:Y:S05]  /*bd50*/  MUFU.EX2 R89, R89 ;  /* 0x0000005900597308 */ /* 0x000fea0000000800 */
[C---:B------:R-:W-:Y:S01]  /*bd60*/  HMMA.16816.F32.BF16 R136, R24.reuse, R38, R136 ;  /* 0x000000261888723c */ /* 0x040fe20000041888 */
[----:B------:R-:W5:Y:S04]  /*bd70*/  LDSM.16.MT88.4 R36, [R227+0xf000] ;  /* 0x00f00000e324783b */ /* 0x000f680000004200 */
[----:B------:R-:W2:Y:S03]  /*bd80*/  MUFU.EX2 R90, R90 ;  /* 0x0000005a005a7308 */ /* 0x000ea60000000800 */
[C---:B------:R-:W-:Y:S07]  /*bd90*/  HMMA.16816.F32.BF16 R140, R24.reuse, R40, R140 ;  /* 0x00000028188c723c */ /* 0x040fee000004188c */
[----:B------:R4:W-:Y:S01]  /*bda0*/  MUFU.EX2 R3, R95 ;  /* 0x0000005f00037308 */ /* 0x0009e20000000800 */
[----:B------:R-:W-:Y:S01]  /*bdb0*/  HMMA.16816.F32.BF16 R20, R24, R42, R20 ;  /* 0x0000002a1814723c */ /* 0x000fe20000041814 */
[----:B------:R-:W5:Y:S06]  /*bdc0*/  LDSM.16.MT88.4 R40, [R226+0xf000] ;  /* 0x00f00000e228783b */ /* 0x000f6c0000004200 */
[----:B------:R-:W-:Y:S02]  /*bdd0*/  F2FP.BF16.PACK_AB R24, R84, R83 ;  /* 0x000000535418723e */ /* 0x000fe400000010ff */
[----:B-1----:R-:W-:Y:S01]  /*bde0*/  F2FP.BF16.PACK_AB R25, R86, R85 ;  /* 0x000000555619723e */ /* 0x002fe200000010ff */
[----:B------:R-:W-:Y:S02]  /*bdf0*/  MUFU.EX2 R92, R92 ;  /* 0x0000005c005c7308 */ /* 0x000fe40000000800 */
[----:B---3--:R-:W-:Y:S01]  /*be00*/  F2FP.BF16.PACK_AB R26, R88, R87 ;  /* 0x00000057581a723e */ /* 0x008fe200000010ff */
[----:B------:R-:W-:Y:S01]  /*be10*/  FADD.FTZ R85, R85, R81 ;  /* 0x0000005155557221 */ /* 0x000fe20000010000 */
[----:B--2---:R-:W-:Y:S03]  /*be20*/  F2FP.BF16.PACK_AB R27, R90, R89 ;  /* 0x000000595a1b723e */ /* 0x004fe600000010ff */
[----:B------:R-:W-:Y:S03]  /*be30*/  FADD.FTZ R85, R86, R85 ;  /* 0x0000005556557221 */ /* 0x000fe60000010000 */
[----:B------:R-:W1:Y:S01]  /*be40*/  MUFU.EX2 R91, R91 ;  /* 0x0000005b005b7308 */ /* 0x000e620000000800 */
[C---:B------:R-:W-:Y:S03]  /*be50*/  HMMA.16816.F32.BF16 R4, R24.reuse, R28, R4 ;  /* 0x0000001c1804723c */ /* 0x040fe60000041804 */
[--C-:B----4-:R-:W-:Y:S02]  /*be60*/  FFMA.FTZ R95, R97, c[0x0][0x23c], -R176.reuse ;  /* 0x00008f00615f7a23 */ /* 0x110fe400000108b0 */
[--C-:B------:R-:W-:Y:S02]  /*be70*/  FFMA.FTZ R97, R99, c[0x0][0x23c], -R165.reuse ;  /* 0x00008f0063617a23 */ /* 0x100fe400000108a5 */
[--C-:B------:R-:W-:Y:S01]  /*be80*/  FFMA.FTZ R99, R100, c[0x0][0x23c], -R176.reuse ;  /* 0x00008f0064637a23 */ /* 0x100fe200000108b0 */
[C---:B------:R-:W-:Y:S01]  /*be90*/  HMMA.16816.F32.BF16 R8, R24.reuse, R30, R8 ;  /* 0x0000001e1808723c */ /* 0x040fe20000041808 */
[----:B------:R-:W2:Y:S01]  /*bea0*/  LDSM.16.MT88.4 R28, [R229+0xf800] ;  /* 0x00f80000e51c783b */ /* 0x000ea20000004200 */
[----:B------:R-:W3:Y:S02]  /*beb0*/  MUFU.EX2 R93, R93 ;  /* 0x0000005d005d7308 */ /* 0x000ee40000000800 */
[--C-:B------:R-:W-:Y:S02]  /*bec0*/  FFMA.FTZ R100, R102, c[0x0][0x23c], -R165.reuse ;  /* 0x00008f0066647a23 */ /* 0x100fe400000108a5 */
[--C-:B------:R-:W-:Y:S02]  /*bed0*/  FFMA.FTZ R102, R104, c[0x0][0x23c], -R176.reuse ;  /* 0x00008f0068667a23 */ /* 0x100fe400000108b0 */
[C---:B------:R-:W-:Y:S04]  /*bee0*/  HMMA.16816.F32.BF16 R12, R24.reuse, R32, R12 ;  /* 0x00000020180c723c */ /* 0x040fe8000004180c */
[----:B------:R-:W-:Y:S01]  /*bef0*/  MUFU.EX2 R94, R94 ;  /* 0x0000005e005e7308 */ /* 0x000fe20000000800 */
[--C-:B------:R-:W-:Y:S02]  /*bf00*/  FFMA.FTZ R104, R106, c[0x0][0x23c], -R165.reuse ;  /* 0x00008f006a687a23 */ /* 0x100fe400000108a5 */
[--C-:B------:R-:W-:Y:S01]  /*bf10*/  FFMA.FTZ R106, R108, c[0x0][0x23c], -R176.reuse ;  /* 0x00008f006c6a7a23 */ /* 0x100fe200000108b0 */
[C---:B------:R-:W-:Y:S01]  /*bf20*/  HMMA.16816.F32.BF16 R132, R24.reuse, R34, R132 ;  /* 0x000000221884723c */ /* 0x040fe20000041884 */
[----:B------:R-:W4:Y:S03]  /*bf30*/  LDSM.16.MT88.4 R32, [R228+0xf800] ;  /* 0x00f80000e420783b */ /* 0x000f260000004200 */
[--C-:B------:R-:W-:Y:S02]  /*bf40*/  FFMA.FTZ R108, R110, c[0x0][0x23c], -R165.reuse ;  /* 0x00008f006e6c7a23 */ /* 0x100fe400000108a5 */
[----:B------:R-:W1:Y:S01]  /*bf50*/  MUFU.EX2 R95, R95 ;  /* 0x0000005f005f7308 */ /* 0x000e620000000800 */
[--C-:B------:R-:W-:Y:S01]  /*bf60*/  FFMA.FTZ R110, R112, c[0x0][0x23c], -R176.reuse ;  /* 0x00008f00706e7a23 */ /* 0x100fe200000108b0 */
[C---:B-----5:R-:W-:Y:S04]  /*bf70*/  HMMA.16816.F32.BF16 R16, R24.reuse, R36, R16 ;  /* 0x000000241810723c */ /* 0x060fe80000041810 */
[----:B------:R-:W-:Y:S02]  /*bf80*/  FFMA.FTZ R112, R114, c[0x0][0x23c], -R165 ;  /* 0x00008f0072707a23 */ /* 0x000fe400000108a5 */
[----:B------:R-:W-:Y:S02]  /*bf90*/  FFMA.FTZ R114, R116, c[0x0][0x23c], -R176 ;  /* 0x00008f0074727a23 */ /* 0x000fe400000108b0 */
[C---:B------:R-:W-:Y:S01]  /*bfa0*/  HMMA.16816.F32.BF16 R136, R24.reuse, R38, R136 ;  /* 0x000000261888723c */ /* 0x040fe20000041888 */
[----:B------:R-:W-:Y:S01]  /*bfb0*/  MUFU.EX2 R96, R96 ;  /* 0x0000006000607308 */ /* 0x000fe20000000800 */
[----:B------:R-:W5:Y:S02]  /*bfc0*/  LDSM.16.MT88.4 R36, [R227+0xf800] ;  /* 0x00f80000e324783b */ /* 0x000f640000004200 */
[----:B------:R-:W-:Y:S02]  /*bfd0*/  FADD.FTZ R116, R144, R145 ;  /* 0x0000009190747221 */ /* 0x000fe40000010000 */
[----:B------:R-:W-:Y:S02]  /*bfe0*/  FADD.FTZ R89, R89, R85 ;  /* 0x0000005559597221 */ /* 0x000fe40000010000 */
[C---:B------:R-:W-:Y:S03]  /*bff0*/  HMMA.16816.F32.BF16 R140, R24.reuse, R40, R140 ;  /* 0x00000028188c723c */ /* 0x040fe6000004188c */
[----:B------:R-:W2:Y:S01]  /*c000*/  MUFU.EX2 R97, R97 ;  /* 0x0000006100617308 */ /* 0x000ea20000000800 */
[----:B------:R-:W-:Y:S02]  /*c010*/  FADD.FTZ R116, R44, R116 ;  /* 0x000000742c747221 */ /* 0x000fe40000010000 */
[----:B------:R-:W-:Y:S02]  /*c020*/  FADD.FTZ R89, R90, R89 ;  /* 0x000000595a597221 */ /* 0x000fe40000010000 */
[----:B------:R-:W-:Y:S01]  /*c030*/  HMMA.16816.F32.BF16 R20, R24, R42, R20 ;  /* 0x0000002a1814723c */ /* 0x000fe20000041814 */
[----:B------:R-:W4:Y:S03]  /*c040*/  LDSM.16.MT88.4 R40, [R226+0xf800] ;  /* 0x00f80000e228783b */ /* 0x000f260000004200 */
[----:B------:R-:W-:Y:S01]  /*c050*/  FADD.FTZ R116, R45, R116 ;  /* 0x000000742d747221 */ /* 0x000fe20000010000 */
[----:B------:R-:W-:Y:S01]  /*c060*/  MUFU.EX2 R114, R114 ;  /* 0x0000007200727308 */ /* 0x000fe20000000800 */
[--C-:B------:R-:W-:Y:S01]  /*c070*/  FFMA.FTZ R45, R123, c[0x0][0x23c], -R165.reuse ;  /* 0x00008f007b2d7a23 */ /* 0x100fe200000108a5 */
[----:B-1----:R-:W-:Y:S01]  /*c080*/  F2FP.BF16.PACK_AB R24, R91, R92 ;  /* 0x0000005c5b18723e */ /* 0x002fe200000010ff */
[----:B------:R-:W-:Y:S01]  /*c090*/  FADD.FTZ R48, R48, R116 ;  /* 0x0000007430307221 */ /* 0x000fe20000010000 */
[----:B---3--:R-:W-:Y:S03]  /*c0a0*/  F2FP.BF16.PACK_AB R25, R3, R93 ;  /* 0x0000005d0319723e */ /* 0x008fe600000010ff */
[----:B------:R-:W-:Y:S01]  /*c0b0*/  F2FP.BF16.PACK_AB R26, R95, R94 ;  /* 0x0000005e5f1a723e */ /* 0x000fe200000010ff */
[----:B------:R-:W-:Y:S02]  /*c0c0*/  FADD.FTZ R48, R49, R48 ;  /* 0x0000003031307221 */ /* 0x000fe40000010000 */
[----:B------:R-:W-:Y:S01]  /*c0d0*/  MUFU.EX2 R44, R122 ;  /* 0x0000007a002c7308 */ /* 0x000fe20000000800 */
[--C-:B------:R-:W-:Y:S02]  /*c0e0*/  FFMA.FTZ R49, R127, c[0x0][0x23c], -R165.reuse ;  /* 0x00008f007f317a23 */ /* 0x100fe400000108a5 */
[----:B------:R-:W-:Y:S01]  /*c0f0*/  FADD.FTZ R52, R52, R48 ;  /* 0x0000003034347221 */ /* 0x000fe20000010000 */
[----:B--2---:R-:W-:Y:S01]  /*c100*/  F2FP.BF16.PACK_AB R27, R97, R96 ;  /* 0x00000060611b723e */ /* 0x004fe200000010ff */
[----:B------:R-:W-:Y:S02]  /*c110*/  FFMA.FTZ R48, R126, c[0x0][0x23c], -R165 ;  /* 0x00008f007e307a23 */ /* 0x000fe400000108a5 */
[----:B------:R-:W-:Y:S02]  /*c120*/  FADD.FTZ R52, R53, R52 ;  /* 0x0000003435347221 */ /* 0x000fe40000010000 */
[----:B------:R-:W-:Y:S01]  /*c130*/  FADD.FTZ R93, R93, R89 ;  /* 0x000000595d5d7221 */ /* 0x000fe20000010000 */
[----:B------:R-:W-:Y:S01]  /*c140*/  MUFU.EX2 R45, R45 ;  /* 0x0000002d002d7308 */ /* 0x000fe20000000800 */
[C---:B------:R-:W-:Y:S03]  /*c150*/  HMMA.16816.F32.BF16 R4, R24.reuse, R28, R4 ;  /* 0x0000001c1804723c */ /* 0x040fe60000041804 */
[----:B------:R-:W-:Y:S02]  /*c160*/  FADD.FTZ R148, R148, R52 ;  /* 0x0000003494947221 */ /* 0x000fe40000010000 */
[----:B------:R-:W-:Y:S01]  /*c170*/  FADD.FTZ R93, R3, R93 ;  /* 0x0000005d035d7221 */ /* 0x000fe20000010000 */
[----:B------:R-:W-:Y:S01]  /*c180*/  IADD3 R3, R250, -0x1, RZ ;  /* 0xfffffffffa037810 */ /* 0x000fe20007ffe0ff */
[----:B------:R-:W-:Y:S01]  /*c190*/  FADD.FTZ R148, R56, R148 ;  /* 0x0000009438947221 */ /* 0x000fe20000010000 */
[C---:B------:R-:W-:Y:S01]  /*c1a0*/  HMMA.16816.F32.BF16 R8, R24.reuse, R30, R8 ;  /* 0x0000001e1808723c */ /* 0x040fe20000041808 */
[----:B------:R-:W1:Y:S01]  /*c1b0*/  LDSM.16.MT88.4 R28, [R229+0x10000] ;  /* 0x01000000e51c783b */ /* 0x000e620000004200 */
[----:B------:R-:W-:Y:S02]  /*c1c0*/  MUFU.EX2 R99, R99 ;  /* 0x0000006300637308 */ /* 0x000fe40000000800 */
[----:B------:R-:W-:Y:S01]  /*c1d0*/  FADD.FTZ R148, R59, R148 ;  /* 0x000000943b947221 */ /* 0x000fe20000010000 */
[----:B------:R-:W-:Y:S01]  /*c1e0*/  MOV R250, R3 ;  /* 0x0000000300fa7202 */ /* 0x000fe20000000f00 */
[----:B------:R-:W-:Y:S01]  /*c1f0*/  FADD.FTZ R93, R96, R93 ;  /* 0x0000005d605d7221 */ /* 0x000fe20000010000 */
[----:B------:R-:W-:Y:S01]  /*c200*/  MOV R3, R0 ;  /* 0x0000000000037202 */ /* 0x000fe20000000f00 */
[C---:B----4-:R-:W-:Y:S04]  /*c210*/  HMMA.16816.F32.BF16 R12, R24.reuse, R32, R12 ;  /* 0x00000020180c723c */ /* 0x050fe8000004180c */
[----:B------:R-:W-:Y:S01]  /*c220*/  MUFU.EX2 R98, R98 ;  /* 0x0000006200627308 */ /* 0x000fe20000000800 */
[----:B------:R-:W-:Y:S02]  /*c230*/  FADD.FTZ R60, R60, R148 ;  /* 0x000000943c3c7221 */ /* 0x000fe40000010000 */
[----:B------:R-:W-:Y:S01]  /*c240*/  FADD.FTZ R97, R97, R93 ;  /* 0x0000005d61617221 */ /* 0x000fe20000010000 */
[C---:B------:R-:W-:Y:S01]  /*c250*/  HMMA.16816.F32.BF16 R132, R24.reuse, R34, R132 ;  /* 0x000000221884723c */ /* 0x040fe20000041884 */
[----:B------:R-:W2:Y:S03]  /*c260*/  LDSM.16.MT88.4 R32, [R228+0x10000] ;  /* 0x01000000e420783b */ /* 0x000ea60000004200 */
[----:B------:R-:W-:Y:S02]  /*c270*/  FADD.FTZ R60, R62, R60 ;  /* 0x0000003c3e3c7221 */ /* 0x000fe40000010000 */
[----:B------:R-:W3:Y:S02]  /*c280*/  MUFU.EX2 R100, R100 ;  /* 0x0000006400647308 */ /* 0x000ee40000000800 */
[C---:B-----5:R-:W-:Y:S04]  /*c290*/  HMMA.16816.F32.BF16 R16, R24.reuse, R36, R16 ;  /* 0x000000241810723c */ /* 0x060fe80000041810 */
[----:B------:R-:W-:Y:S04]  /*c2a0*/  FADD.FTZ R64, R64, R60 ;  /* 0x0000003c40407221 */ /* 0x000fe80000010000 */
[C---:B------:R-:W-:Y:S01]  /*c2b0*/  HMMA.16816.F32.BF16 R136, R24.reuse, R38, R136 ;  /* 0x000000261888723c */ /* 0x040fe20000041888 */
[----:B------:R-:W4:Y:S01]  /*c2c0*/  MUFU.EX2 R101, R101 ;  /* 0x0000006500657308 */ /* 0x000f220000000800 */
[----:B------:R-:W5:Y:S02]  /*c2d0*/  LDSM.16.MT88.4 R36, [R227+0x10000] ;  /* 0x01000000e324783b */ /* 0x000f640000004200 */
[----:B------:R-:W-:Y:S04]  /*c2e0*/  FADD.FTZ R64, R67, R64 ;  /* 0x0000004043407221 */ /* 0x000fe80000010000 */
[C---:B------:R-:W-:Y:S03]  /*c2f0*/  HMMA.16816.F32.BF16 R140, R24.reuse, R40, R140 ;  /* 0x00000028188c723c */ /* 0x040fe6000004188c */
[----:B------:R-:W-:Y:S01]  /*c300*/  MUFU.EX2 R102, R102 ;  /* 0x0000006600667308 */ /* 0x000fe20000000800 */
[----:B------:R-:W-:Y:S02]  /*c310*/  FADD.FTZ R68, R68, R64 ;  /* 0x0000004044447221 */ /* 0x000fe40000010000 */
[----:B---3--:R-:W-:Y:S02]  /*c320*/  FADD.FTZ R97, R100, R97 ;  /* 0x0000006164617221 */ /* 0x008fe40000010000 */
[----:B------:R-:W-:Y:S01]  /*c330*/  HMMA.16816.F32.BF16 R20, R24, R42, R20 ;  /* 0x0000002a1814723c */ /* 0x000fe20000041814 */
[----:B------:R-:W3:Y:S03]  /*c340*/  LDSM.16.MT88.4 R40, [R226+0x10000] ;  /* 0x01000000e228783b */ /* 0x000ee60000004200 */
[----:B------:R-:W-:Y:S01]  /*c350*/  FADD.FTZ R68, R71, R68 ;  /* 0x0000004447447221 */ /* 0x000fe20000010000 */
[----:B------:R-:W1:Y:S02]  /*c360*/  MUFU.EX2 R103, R103 ;  /* 0x0000006700677308 */ /* 0x000e640000000800 */
[----:B------:R-:W-:Y:S01]  /*c370*/  F2FP.BF16.PACK_AB R24, R98, R99 ;  /* 0x000000636218723e */ /* 0x000fe200000010ff */
[----:B------:R-:W-:Y:S01]  /*c380*/  FADD.FTZ R72, R72, R68 ;  /* 0x0000004448487221 */ /* 0x000fe20000010000 */
[----:B----4-:R-:W-:Y:S03]  /*c390*/  F2FP.BF16.PACK_AB R25, R101, R100 ;  /* 0x000000646519723e */ /* 0x010fe600000010ff */
[----:B------:R-:W-:Y:S02]  /*c3a0*/  FADD.FTZ R72, R75, R72 ;  /* 0x000000484b487221 */ /* 0x000fe40000010000 */
[----:B------:R-:W-:Y:S01]  /*c3b0*/  FADD.FTZ R101, R101, R97 ;  /* 0x0000006165657221 */ /* 0x000fe20000010000 */
[----:B------:R-:W4:Y:S01]  /*c3c0*/  MUFU.EX2 R104, R104 ;  /* 0x0000006800687308 */ /* 0x000f220000000800 */
[----:B------:R-:W-:Y:S04]  /*c3d0*/  FADD.FTZ R76, R76, R72 ;  /* 0x000000484c4c7221 */ /* 0x000fe80000010000 */
[----:B------:R-:W-:Y:S04]  /*c3e0*/  FADD.FTZ R76, R78, R76 ;  /* 0x0000004c4e4c7221 */ /* 0x000fe80000010000 */
[----:B------:R-:W-:Y:S01]  /*c3f0*/  FADD.FTZ R76, R80, R76 ;  /* 0x0000004c504c7221 */ /* 0x000fe20000010000 */
[----:B------:R-:W2:Y:S03]  /*c400*/  MUFU.EX2 R105, R105 ;  /* 0x0000006900697308 */ /* 0x000ea60000000800 */
[----:B------:R-:W-:Y:S01]  /*c410*/  FADD.FTZ R83, R83, R76 ;  /* 0x0000004c53537221 */ /* 0x000fe20000010000 */
[----:B-1----:R-:W-:Y:S03]  /*c420*/  F2FP.BF16.PACK_AB R26, R103, R102 ;  /* 0x00000066671a723e */ /* 0x002fe600000010ff */
[----:B------:R-:W-:Y:S03]  /*c430*/  FADD.FTZ R83, R84, R83 ;  /* 0x0000005354537221 */ /* 0x000fe60000010000 */
[----:B------:R-:W-:Y:S01]  /*c440*/  MUFU.EX2 R106, R106 ;  /* 0x0000006a006a7308 */ /* 0x000fe20000000800 */
[----:B------:R-:W-:Y:S02]  /*c450*/  FADD.FTZ R87, R87, R83 ;  /* 0x0000005357577221 */ /* 0x000fe40000010000 */
[----:B----4-:R-:W-:Y:S02]  /*c460*/  FADD.FTZ R101, R104, R101 ;  /* 0x0000006568657221 */ /* 0x010fe40000010000 */
[----:B------:R-:W-:Y:S05]  /*c470*/  FADD.FTZ R87, R88, R87 ;  /* 0x0000005758577221 */ /* 0x000fea0000010000 */
[----:B------:R-:W-:Y:S01]  /*c480*/  MUFU.EX2 R107, R107 ;  /* 0x0000006b006b7308 */ /* 0x000fe20000000800 */
[----:B------:R-:W-:Y:S01]  /*c490*/  FADD.FTZ R92, R92, R87 ;  /* 0x000000575c5c7221 */ /* 0x000fe20000010000 */
[----:B--2---:R-:W-:Y:S03]  /*c4a0*/  F2FP.BF16.PACK_AB R27, R105, R104 ;  /* 0x00000068691b723e */ /* 0x004fe600000010ff */
[----:B------:R-:W-:Y:S02]  /*c4b0*/  FADD.FTZ R92, R91, R92 ;  /* 0x0000005c5b5c7221 */ /* 0x000fe40000010000 */
[----:B------:R-:W-:Y:S02]  /*c4c0*/  FADD.FTZ R105, R105, R101 ;  /* 0x0000006569697221 */ /* 0x000fe40000010000 */
[----:B------:R-:W-:Y:S01]  /*c4d0*/  FADD.FTZ R94, R94, R92 ;  /* 0x0000005c5e5e7221 */ /* 0x000fe20000010000 */
[----:B------:R-:W1:Y:S01]  /*c4e0*/  MUFU.EX2 R108, R108 ;  /* 0x0000006c006c7308 */ /* 0x000e620000000800 */
[C---:B------:R-:W-:Y:S03]  /*c4f0*/  HMMA.16816.F32.BF16 R4, R24.reuse, R28, R4 ;  /* 0x0000001c1804723c */ /* 0x040fe60000041804 */
[----:B------:R-:W-:Y:S04]  /*c500*/  FADD.FTZ R94, R95, R94 ;  /* 0x0000005e5f5e7221 */ /* 0x000fe80000010000 */
[----:B------:R-:W-:Y:S01]  /*c510*/  FADD.FTZ R99, R99, R94 ;  /* 0x0000005e63637221 */ /* 0x000fe20000010000 */
[C---:B------:R-:W-:Y:S01]  /*c520*/  HMMA.16816.F32.BF16 R8, R24.reuse, R30, R8 ;  /* 0x0000001e1808723c */ /* 0x040fe20000041808 */
[----:B------:R-:W2:Y:S01]  /*c530*/  LDSM.16.MT88.4 R28, [R229+0x10800] ;  /* 0x01080000e51c783b */ /* 0x000ea20000004200 */
[----:B------:R-:W4:Y:S02]  /*c540*/  MUFU.EX2 R109, R109 ;  /* 0x0000006d006d7308 */ /* 0x000f240000000800 */
[----:B------:R-:W-:Y:S04]  /*c550*/  FADD.FTZ R99, R98, R99 ;  /* 0x0000006362637221 */ /* 0x000fe80000010000 */
[C---:B------:R-:W-:Y:S04]  /*c560*/  HMMA.16816.F32.BF16 R12, R24.reuse, R32, R12 ;  /* 0x00000020180c723c */ /* 0x040fe8000004180c */
[----:B------:R-:W-:Y:S01]  /*c570*/  MUFU.EX2 R110, R110 ;  /* 0x0000006e006e7308 */ /* 0x000fe20000000800 */
[----:B------:R-:W-:Y:S02]  /*c580*/  FADD.FTZ R102, R102, R99 ;  /* 0x0000006366667221 */ /* 0x000fe40000010000 */
[----:B-1----:R-:W-:Y:S01]  /*c590*/  FADD.FTZ R105, R108, R105 ;  /* 0x000000696c697221 */ /* 0x002fe20000010000 */
[C---:B------:R-:W-:Y:S01]  /*c5a0*/  HMMA.16816.F32.BF16 R132, R24.reuse, R34, R132 ;  /* 0x000000221884723c */ /* 0x040fe20000041884 */
[----:B------:R-:W1:Y:S03]  /*c5b0*/  LDSM.16.MT88.4 R32, [R228+0x10800] ;  /* 0x01080000e420783b */ /* 0x000e660000004200 */
[----:B------:R-:W-:Y:S02]  /*c5c0*/  FADD.FTZ R102, R103, R102 ;  /* 0x0000006667667221 */ /* 0x000fe40000010000 */
[----:B------:R-:W1:Y:S02]  /*c5d0*/  MUFU.EX2 R111, R111 ;  /* 0x0000006f006f7308 */ /* 0x000e640000000800 */
[C---:B-----5:R-:W-:Y:S08]  /*c5e0*/  HMMA.16816.F32.BF16 R16, R24.reuse, R36, R16 ;  /* 0x000000241810723c */ /* 0x060ff00000041810 */
[C---:B------:R-:W-:Y:S01]  /*c5f0*/  HMMA.16816.F32.BF16 R136, R24.reuse, R38, R136 ;  /* 0x000000261888723c */ /* 0x040fe20000041888 */
[----:B------:R-:W-:Y:S01]  /*c600*/  MUFU.EX2 R112, R112 ;  /* 0x0000007000707308 */ /* 0x000fe20000000800 */
[----:B------:R-:W5:Y:S06]  /*c610*/  LDSM.16.MT88.4 R36, [R227+0x10800] ;  /* 0x01080000e324783b */ /* 0x000f6c0000004200 */
[C---:B---3--:R-:W-:Y:S03]  /*c620*/  HMMA.16816.F32.BF16 R140, R24.reuse, R40, R140 ;  /* 0x00000028188c723c */ /* 0x048fe6000004188c */
[----:B------:R-:W3:Y:S04]  /*c630*/  MUFU.EX2 R113, R113 ;  /* 0x0000007100717308 */ /* 0x000ee80000000800 */
[----:B------:R-:W-:Y:S01]  /*c640*/  FFMA.FTZ R41, R119, c[0x0][0x23c], -R165 ;  /* 0x00008f0077297a23 */ /* 0x000fe200000108a5 */
[----:B------:R-:W-:Y:S05]  /*c650*/  HMMA.16816.F32.BF16 R20, R24, R42, R20 ;  /* 0x0000002a1814723c */ /* 0x000fea0000041814 */
[----:B------:R-:W5:Y:S02]  /*c660*/  MUFU.EX2 R40, R118 ;  /* 0x0000007600287308 */ /* 0x000f640000000800 */
[----:B------:R-:W-:Y:S01]  /*c670*/  F2FP.BF16.PACK_AB R24, R107, R106 ;  /* 0x0000006a6b18723e */ /* 0x000fe200000010ff */
[--C-:B------:R-:W-:Y:S01]  /*c680*/  FFMA.FTZ R42, R120, c[0x0][0x23c], -R176.reuse ;  /* 0x00008f00782a7a23 */ /* 0x100fe200000108b0 */
[----:B----4-:R-:W-:Y:S03]  /*c690*/  F2FP.BF16.PACK_AB R25, R109, R108 ;  /* 0x0000006c6d19723e */ /* 0x010fe600000010ff */
[----:B-1----:R-:W-:Y:S01]  /*c6a0*/  F2FP.BF16.PACK_AB R26, R111, R110 ;  /* 0x0000006e6f1a723e */ /* 0x002fe200000010ff */
[--C-:B------:R-:W-:Y:S02]  /*c6b0*/  FFMA.FTZ R43, R121, c[0x0][0x23c], -R176.reuse ;  /* 0x00008f00792b7a23 */ /* 0x100fe400000108b0 */
[----:B------:R-:W-:Y:S01]  /*c6c0*/  MUFU.EX2 R41, R41 ;  /* 0x0000002900297308 */ /* 0x000fe20000000800 */
[----:B------:R-:W-:Y:S02]  /*c6d0*/  FFMA.FTZ R176, R129, c[0x0][0x23c], -R176 ;  /* 0x00008f0081b07a23 */ /* 0x000fe400000108b0 */
[----:B------:R-:W-:Y:S01]  /*c6e0*/  FADD.FTZ R106, R106, R102 ;  /* 0x000000666a6a7221 */ /* 0x000fe20000010000 */
[----:B---3--:R-:W-:Y:S01]  /*c6f0*/  F2FP.BF16.PACK_AB R27, R113, R112 ;  /* 0x00000070711b723e */ /* 0x008fe200000010ff */
        /* <DEDUP_REMOVED lines=10> */
[----:B------:R-:W-:Y:S02]  /*c7a0*/  MUFU.EX2 R43, R43 ;  /* 0x0000002b002b7308 */ /* 0x000fe40000000800 */
[----:B-----5:R-:W-:Y:S04]  /*c7b0*/  FADD.FTZ R113, R40, R113 ;  /* 0x0000007128717221 */ /* 0x020fe80000010000 */
[C---:B------:R-:W-:Y:S04]  /*c7c0*/  HMMA.16816.F32.BF16 R12, R24.reuse, R32, R12 ;  /* 0x00000020180c723c */ /* 0x040fe8000004180c */
[----:B------:R-:W-:Y:S04]  /*c7d0*/  MUFU.EX2 R46, R46 ;  /* 0x0000002e002e7308 */ /* 0x000fe80000000800 */
[C---:B------:R-:W-:Y:S01]  /*c7e0*/  HMMA.16816.F32.BF16 R132, R24.reuse, R34, R132 ;  /* 0x000000221884723c */ /* 0x040fe20000041884 */
[----:B------:R-:W2:Y:S05]  /*c7f0*/  LDSM.16.MT88.4 R32, [R229+0x11000] ;  /* 0x01100000e520783b */ /* 0x000eaa0000004200 */
[----:B------:R-:W3:Y:S02]  /*c800*/  MUFU.EX2 R47, R47 ;  /* 0x0000002f002f7308 */ /* 0x000ee40000000800 */
[C---:B------:R-:W-:Y:S08]  /*c810*/  HMMA.16816.F32.BF16 R16, R24.reuse, R36, R16 ;  /* 0x000000241810723c */ /* 0x040ff00000041810 */
[C---:B------:R-:W-:Y:S01]  /*c820*/  HMMA.16816.F32.BF16 R136, R24.reuse, R38, R136 ;  /* 0x000000261888723c */ /* 0x040fe20000041888 */
[----:B------:R-:W4:Y:S01]  /*c830*/  LDSM.16.MT88.4 R36, [R228+0x11000] ;  /* 0x01100000e424783b */ /* 0x000f220000004200 */
[----:B------:R-:W-:Y:S06]  /*c840*/  MUFU.EX2 R48, R48 ;  /* 0x0000003000307308 */ /* 0x000fec0000000800 */
[C---:B-1----:R-:W-:Y:S04]  /*c850*/  HMMA.16816.F32.BF16 R140, R24.reuse, R28, R140 ;  /* 0x0000001c188c723c */ /* 0x042fe8000004188c */
[----:B------:R-:W1:Y:S01]  /*c860*/  MUFU.EX2 R49, R49 ;  /* 0x0000003100317308 */ /* 0x000e620000000800 */
[----:B---3--:R-:W-:Y:S03]  /*c870*/  F2FP.BF16.PACK_AB R144, R47, R46 ;  /* 0x0000002e2f90723e */ /* 0x008fe600000010ff */
[----:B------:R-:W-:Y:S01]  /*c880*/  HMMA.16816.F32.BF16 R20, R24, R30, R20 ;  /* 0x0000001e1814723c */ /* 0x000fe20000041814 */
[----:B------:R-:W3:Y:S05]  /*c890*/  LDSM.16.MT88.4 R28, [R227+0x11000] ;  /* 0x01100000e31c783b */ /* 0x000eea0000004200 */
[----:B------:R-:W-:Y:S01]  /*c8a0*/  MUFU.EX2 R50, R50 ;  /* 0x0000003200327308 */ /* 0x000fe20000000800 */
[----:B------:R-:W-:Y:S01]  /*c8b0*/  F2FP.BF16.PACK_AB R24, R115, R114 ;  /* 0x000000727318723e */ /* 0x000fe200000010ff */
[----:B------:R-:W-:Y:S01]  /*c8c0*/  FADD.FTZ R114, R114, R110 ;  /* 0x0000006e72727221 */ /* 0x000fe20000010000 */
[----:B------:R-:W-:Y:S03]  /*c8d0*/  F2FP.BF16.PACK_AB R25, R41, R40 ;  /* 0x000000282919723e */ /* 0x000fe600000010ff */
[----:B------:R-:W-:Y:S01]  /*c8e0*/  F2FP.BF16.PACK_AB R26, R43, R42 ;  /* 0x0000002a2b1a723e */ /* 0x000fe200000010ff */
[----:B------:R-:W-:Y:S01]  /*c8f0*/  FADD.FTZ R114, R115, R114 ;  /* 0x0000007273727221 */ /* 0x000fe20000010000 */
[----:B------:R-:W-:Y:S02]  /*c900*/  F2FP.BF16.PACK_AB R27, R45, R44 ;  /* 0x0000002c2d1b723e */ /* 0x000fe400000010ff */
[----:B------:R-:W5:Y:S01]  /*c910*/  MUFU.EX2 R176, R176 ;  /* 0x000000b000b07308 */ /* 0x000f620000000800 */
[----:B------:R-:W-:Y:S02]  /*c920*/  FADD.FTZ R41, R41, R113 ;  /* 0x0000007129297221 */ /* 0x000fe40000010000 */
[----:B------:R-:W-:Y:S01]  /*c930*/  FADD.FTZ R42, R42, R114 ;  /* 0x000000722a2a7221 */ /* 0x000fe20000010000 */
[----:B-1----:R-:W-:Y:S01]  /*c940*/  F2FP.BF16.PACK_AB R145, R49, R48 ;  /* 0x000000303191723e */ /* 0x002fe200000010ff */
[----:B------:R-:W-:Y:S01]  /*c950*/  FADD.FTZ R41, R44, R41 ;  /* 0x000000292c297221 */ /* 0x000fe20000010000 */
[C---:B--2---:R-:W-:Y:S03]  /*c960*/  HMMA.16816.F32.BF16 R4, R24.reuse, R32, R4 ;  /* 0x000000201804723c */ /* 0x044fe60000041804 */
[----:B------:R-:W-:Y:S02]  /*c970*/  FADD.FTZ R42, R43, R42 ;  /* 0x0000002a2b2a7221 */ /* 0x000fe40000010000 */
[----:B------:R-:W-:Y:S02]  /*c980*/  FADD.FTZ R45, R45, R41 ;  /* 0x000000292d2d7221 */ /* 0x000fe40000010000 */
[----:B------:R-:W-:Y:S01]  /*c990*/  FADD.FTZ R46, R46, R42 ;  /* 0x0000002a2e2e7221 */ /* 0x000fe20000010000 */
[C---:B------:R-:W-:Y:S01]  /*c9a0*/  HMMA.16816.F32.BF16 R8, R24.reuse, R34, R8 ;  /* 0x000000221808723c */ /* 0x040fe20000041808 */
[----:B------:R-:W1:Y:S03]  /*c9b0*/  LDSM.16.MT88.4 R32, [R226+0x11000] ;  /* 0x01100000e220783b */ /* 0x000e660000004200 */
[----:B------:R-:W-:Y:S02]  /*c9c0*/  FADD.FTZ R45, R48, R45 ;  /* 0x0000002d302d7221 */ /* 0x000fe40000010000 */
[----:B------:R-:W-:Y:S02]  /*c9d0*/  FADD.FTZ R46, R47, R46 ;  /* 0x0000002e2f2e7221 */ /* 0x000fe40000010000 */
[C---:B----4-:R-:W-:Y:S04]  /*c9e0*/  HMMA.16816.F32.BF16 R12, R24.reuse, R36, R12 ;  /* 0x00000024180c723c */ /* 0x050fe8000004180c */
[----:B-----5:R-:W-:Y:S01]  /*c9f0*/  F2FP.BF16.PACK_AB R146, R176, R50 ;  /* 0x00000032b092723e */ /* 0x020fe200000010ff */
[----:B------:R-:W-:Y:S02]  /*ca00*/  FADD.FTZ R45, R49, R45 ;  /* 0x0000002d312d7221 */ /* 0x000fe40000010000 */
[--C-:B------:R-:W-:Y:S01]  /*ca10*/  FFMA.FTZ R36, R130, c[0x0][0x23c], -R165.reuse ;  /* 0x00008f0082247a23 */ /* 0x100fe200000108a5 */
[C---:B------:R-:W-:Y:S04]  /*ca20*/  HMMA.16816.F32.BF16 R132, R24.reuse, R38, R132 ;  /* 0x000000261884723c */ /* 0x040fe80000041884 */
[----:B------:R-:W-:Y:S01]  /*ca30*/  FFMA.FTZ R165, R131, c[0x0][0x23c], -R165 ;  /* 0x00008f0083a57a23 */ /* 0x000fe200000108a5 */
[----:B------:R-:W2:Y:S01]  /*ca40*/  MUFU.EX2 R36, R36 ;  /* 0x0000002400247308 */ /* 0x000ea20000000800 */
[----:B------:R-:W-:Y:S02]  /*ca50*/  FADD.FTZ R46, R50, R46 ;  /* 0x0000002e322e7221 */ /* 0x000fe40000010000 */
[C---:B---3--:R-:W-:Y:S04]  /*ca60*/  HMMA.16816.F32.BF16 R16, R24.reuse, R28, R16 ;  /* 0x0000001c1810723c */ /* 0x048fe80000041810 */
[----:B------:R-:W-:Y:S03]  /*ca70*/  FADD.FTZ R252, R176, R46 ;  /* 0x0000002eb0fc7221 */ /* 0x000fe60000010000 */
[----:B------:R-:W3:Y:S01]  /*ca80*/  MUFU.EX2 R165, R165 ;  /* 0x000000a500a57308 */ /* 0x000ee20000000800 */
[C---:B------:R-:W-:Y:S01]  /*ca90*/  HMMA.16816.F32.BF16 R136, R24.reuse, R30, R136 ;  /* 0x0000001e1888723c */ /* 0x040fe20000041888 */
[----:B------:R-:W4:Y:S07]  /*caa0*/  LDSM.16.MT88.4 R28, [R228+0x11800] ;  /* 0x01180000e41c783b */ /* 0x000f2e0000004200 */
[C---:B-1----:R-:W-:Y:S04]  /*cab0*/  HMMA.16816.F32.BF16 R140, R24.reuse, R32, R140 ;  /* 0x00000020188c723c */ /* 0x042fe8000004188c */
[----:B--2---:R-:W-:Y:S04]  /*cac0*/  FADD.FTZ R45, R36, R45 ;  /* 0x0000002d242d7221 */ /* 0x004fe80000010000 */
[----:B------:R-:W-:Y:S01]  /*cad0*/  HMMA.16816.F32.BF16 R20, R24, R34, R20 ;  /* 0x000000221814723c */ /* 0x000fe20000041814 */
[----:B------:R-:W1:Y:S03]  /*cae0*/  LDSM.16.MT88.4 R24, [R227+0x11800] ;  /* 0x01180000e318783b */ /* 0x000e660000004200 */
[C---:B---3--:R-:W-:Y:S01]  /*caf0*/  F2FP.BF16.PACK_AB R147, R165.reuse, R36 ;  /* 0x00000024a593723e */ /* 0x048fe200000010ff */
[----:B------:R-:W-:Y:S06]  /*cb00*/  FADD.FTZ R251, R165, R45 ;  /* 0x0000002da5fb7221 */ /* 0x000fec0000010000 */
[C---:B------:R-:W-:Y:S01]  /*cb10*/  HMMA.16816.F32.BF16 R160, R144.reuse, R156, R4 ;  /* 0x0000009c90a0723c */ /* 0x040fe20000041804 */
[----:B------:R-:W2:Y:S07]  /*cb20*/  LDSM.16.MT88.4 R4, [R226+0x11800] ;  /* 0x01180000e204783b */ /* 0x000eae0000004200 */
[C---:B------:R-:W-:Y:S08]  /*cb30*/  HMMA.16816.F32.BF16 R156, R144.reuse, R158, R8 ;  /* 0x0000009e909c723c */ /* 0x040ff00000041808 */
[C---:B----4-:R-:W-:Y:S08]  /*cb40*/  HMMA.16816.F32.BF16 R152, R144.reuse, R28, R12 ;  /* 0x0000001c9098723c */ /* 0x050ff0000004180c */
[C---:B------:R-:W-:Y:S08]  /*cb50*/  HMMA.16816.F32.BF16 R132, R144.reuse, R30, R132 ;  /* 0x0000001e9084723c */ /* 0x040ff00000041884 */
[C---:B-1----:R-:W-:Y:S08]  /*cb60*/  HMMA.16816.F32.BF16 R148, R144.reuse, R24, R16 ;  /* 0x000000189094723c */ /* 0x042ff00000041810 */
[C---:B------:R-:W-:Y:S08]  /*cb70*/  HMMA.16816.F32.BF16 R136, R144.reuse, R26, R136 ;  /* 0x0000001a9088723c */ /* 0x040ff00000041888 */
[C---:B--2---:R-:W-:Y:S08]  /*cb80*/  HMMA.16816.F32.BF16 R140, R144.reuse, R4, R140 ;  /* 0x00000004908c723c */ /* 0x044ff0000004188c */
[----:B------:R-:W-:Y:S01]  /*cb90*/  HMMA.16816.F32.BF16 R144, R144, R6, R20 ;  /* 0x000000069090723c */ /* 0x000fe20000041814 */
[----:B------:R-:W-:-:S07]  /*cba0*/  @P0 BRA `(.L_x_2201) ;  /* 0xffffb11000000947 */ /* 0x000fce000383ffff */
.L_x_2197:
[----:B------:R-:W1:Y:S01]  /*cbb0*/  SHFL.BFLY PT, R3, R252, 0x2, 0x1f ;  /* 0x0c401f00fc037f89 */ /* 0x000e6200000e0000 */
[----:B------:R-:W-:Y:S01]  /*cbc0*/  MOV R11, 0x3f800000 ;  /* 0x3f800000000b7802 */ /* 0x000fe20000000f00 */
[----:B------:R-:W-:Y:S01]  /*cbd0*/  BSSY B0, `(.L_x_2202) ;  /* 0x000009b000007945 */ /* 0x000fe20003800000 */
[----:B------:R-:W-:Y:S01]  /*cbe0*/  MOV R9, 0x3f800000 ;  /* 0x3f80000000097802 */ /* 0x000fe20000000f00 */
[----:B------:R-:W2:Y:S01]  /*cbf0*/  SHFL.BFLY PT, R4, R251, 0x2, 0x1f ;  /* 0x0c401f00fb047f89 */ /* 0x000ea200000e0000 */
[----:B------:R-:W-:-:S03]  /*cc00*/  LEA R247, R247, R246, 0x4 ;  /* 0x000000f6f7f77211 */ /* 0x000fc600078e20ff */
[----:B------:R-:W-:Y:S06]  /*cc10*/  BAR.SYNC.DEFER_BLOCKING 0x0 ;  /* 0x0000000000007b1d */ /* 0x000fec0000010000 */
[----:B------:R-:W3:Y:S01]  /*cc20*/  S2R R44, SR_CTAID.Z ;  /* 0x00000000002c7919 */ /* 0x000ee20000002700 */
[----:B-1----:R-:W-:-:S03]  /*cc30*/  FADD.FTZ R252, R3, R252 ;  /* 0x000000fc03fc7221 */ /* 0x002fc60000010000 */
[----:B------:R-:W1:Y:S01]  /*cc40*/  S2R R3, SR_TID.X ;  /* 0x0000000000037919 */ /* 0x000e620000002100 */
[----:B--2---:R-:W-:-:S03]  /*cc50*/  FADD.FTZ R251, R4, R251 ;  /* 0x000000fb04fb7221 */ /* 0x004fc60000010000 */
[----:B------:R-:W2:Y:S04]  /*cc60*/  SHFL.BFLY PT, R6, R252, 0x1, 0x1f ;  /* 0x0c201f00fc067f89 */ /* 0x000ea800000e0000 */
[----:B------:R-:W4:Y:S01]  /*cc70*/  SHFL.BFLY PT, R5, R251, 0x1, 0x1f ;  /* 0x0c201f00fb057f89 */ /* 0x000f2200000e0000 */
[----:B-1----:R-:W-:Y:S01]  /*cc80*/  SHF.R.S32.HI R10, RZ, 0x1f, R3 ;  /* 0x0000001fff0a7819 */ /* 0x002fe20000011403 */
[----:B--2---:R-:W-:-:S03]  /*cc90*/  FADD.FTZ R6, R252, R6 ;  /* 0x00000006fc067221 */ /* 0x004fc60000010000 */
[CC--:B------:R-:W-:Y:S02]  /*cca0*/  LEA.HI R13, R10.reuse, R3.reuse, RZ, 0x2 ;  /* 0x000000030a0d7211 */ /* 0x0c0fe400078f10ff */
[----:B------:R-:W-:Y:S01]  /*ccb0*/  LEA.HI R4, R10, R3, RZ, 0x5 ;  /* 0x000000030a047211 */ /* 0x000fe200078f28ff */
[----:B----4-:R-:W-:Y:S01]  /*ccc0*/  FADD.FTZ R5, R251, R5 ;  /* 0x00000005fb057221 */ /* 0x010fe20000010000 */
[----:B------:R-:W-:Y:S02]  /*ccd0*/  FSETP.NE.FTZ.AND P4, PT, R6, RZ, PT ;  /* 0x000000ff0600720b */ /* 0x000fe40003f95000 */
[--C-:B------:R-:W-:Y:S02]  /*cce0*/  SHF.R.S32.HI R12, RZ, 0x2, R13.reuse ;  /* 0x00000002ff0c7819 */ /* 0x100fe4000001140d */
[----:B------:R-:W-:Y:S02]  /*ccf0*/  FSETP.NE.FTZ.AND P3, PT, R5, RZ, PT ;  /* 0x000000ff0500720b */ /* 0x000fe40003f75000 */
[----:B------:R-:W-:-:S02]  /*cd00*/  SHF.R.S32.HI R8, RZ, 0x1f, R13 ;  /* 0x0000001fff087819 */ /* 0x000fc4000001140d */
[----:B------:R-:W-:Y:S02]  /*cd10*/  LEA.HI R10, R10, R3, RZ, 0x4 ;  /* 0x000000030a0a7211 */ /* 0x000fe400078f20ff */
[----:B------:R-:W-:Y:S02]  /*cd20*/  LEA.HI R8, R8, R12, RZ, 0x3 ;  /* 0x0000000c08087211 */ /* 0x000fe400078f18ff */
[----:B------:R-:W-:Y:S01]  /*cd30*/  LOP3.LUT R13, R13, 0x1ffffffc, RZ, 0xc0, !PT ;  /* 0x1ffffffc0d0d7812 */ /* 0x000fe200078ec0ff */
[----:B------:R-:W1:Y:S01]  /*cd40*/  @P4 MUFU.RCP R11, R6 ;  /* 0x00000006000b4308 */ /* 0x000e620000001000 */
[----:B------:R-:W-:Y:S02]  /*cd50*/  LOP3.LUT R8, R8, 0xfffffff8, RZ, 0xc0, !PT ;  /* 0xfffffff808087812 */ /* 0x000fe400078ec0ff */
[----:B------:R-:W-:Y:S02]  /*cd60*/  SHF.R.S32.HI R7, RZ, 0x5, R4 ;  /* 0x00000005ff077819 */ /* 0x000fe40000011404 */
[----:B------:R-:W-:-:S02]  /*cd70*/  IADD3 R8, R12, -R8, RZ ;  /* 0x800000080c087210 */ /* 0x000fc40007ffe0ff */
[----:B------:R-:W-:Y:S01]  /*cd80*/  LOP3.LUT R12, R10, 0xfffffff0, RZ, 0xc0, !PT ;  /* 0xfffffff00a0c7812 */ /* 0x000fe200078ec0ff */
[----:B------:R-:W2:Y:S01]  /*cd90*/  @P3 MUFU.RCP R9, R5 ;  /* 0x0000000500093308 */ /* 0x000ea20000001000 */
[----:B------:R-:W-:Y:S02]  /*cda0*/  IADD3 R13, -R13, R3, RZ ;  /* 0x000000030d0d7210 */ /* 0x000fe40007ffe1ff */
[C---:B------:R-:W-:Y:S02]  /*cdb0*/  SHF.L.U32 R14, R8.reuse, 0x6, RZ ;  /* 0x00000006080e7819 */ /* 0x040fe400000006ff */
[----:B------:R-:W-:Y:S01]  /*cdc0*/  R2P PR, R8, 0x6 ;  /* 0x0000000608007804 */ /* 0x000fe20000000000 */
[----:B------:R-:W-:Y:S01]  /*cdd0*/  IMAD R7, R7, 0x200, R13 ;  /* 0x0000020007077824 */ /* 0x000fe200078e020d */
[----:B------:R-:W-:Y:S01]  /*cde0*/  LOP3.LUT R14, R14, 0x1c0, RZ, 0xc0, !PT ;  /* 0x000001c00e0e7812 */ /* 0x000fe200078ec0ff */
[C---:B-1----:R-:W-:Y:S01]  /*cdf0*/  FMUL.FTZ R160, R11.reuse, R160 ;  /* 0x000000a00ba07220 */ /* 0x042fe20000410000 */
[----:B------:R-:W-:Y:S01]  /*ce00*/  LOP3.LUT R8, R8, 0x1, RZ, 0xc0, !PT ;  /* 0x0000000108087812 */ /* 0x000fe200078ec0ff */
[C---:B------:R-:W-:Y:S01]  /*ce10*/  FMUL.FTZ R161, R11.reuse, R161 ;  /* 0x000000a10ba17220 */ /* 0x040fe20000410000 */
[----:B------:R-:W-:Y:S01]  /*ce20*/  LEA.HI R14, R14, R14, RZ, 0x1d ;  /* 0x0000000e0e0e7211 */ /* 0x000fe200078fe8ff */
[C---:B------:R-:W-:Y:S01]  /*ce30*/  FMUL.FTZ R156, R11.reuse, R156 ;  /* 0x0000009c0b9c7220 */ /* 0x040fe20000410000 */
[----:B------:R-:W-:Y:S01]  /*ce40*/  ISETP.NE.U32.AND P0, PT, R8, 0x1, PT ;  /* 0x000000010800780c */ /* 0x000fe20003f05070 */
[----:B------:R-:W-:Y:S01]  /*ce50*/  FMUL.FTZ R157, R11, R157 ;  /* 0x0000009d0b9d7220 */ /* 0x000fe20000410000 */
[----:B------:R-:W-:Y:S01]  /*ce60*/  LEA R14, R7, R14, 0x1 ;  /* 0x0000000e070e7211 */ /* 0x000fe200078e08ff */
[C---:B------:R-:W-:Y:S01]  /*ce70*/  FMUL.FTZ R152, R11.reuse, R152 ;  /* 0x000000980b987220 */ /* 0x040fe20000410000 */
[----:B------:R-:W-:Y:S01]  /*ce80*/  LOP3.LUT R4, R4, 0xffffffe0, RZ, 0xc0, !PT ;  /* 0xffffffe004047812 */ /* 0x000fe200078ec0ff */
[C---:B------:R-:W-:Y:S01]  /*ce90*/  FMUL.FTZ R153, R11.reuse, R153 ;  /* 0x000000990b997220 */ /* 0x040fe20000410000 */
[----:B------:R-:W1:Y:S01]  /*cea0*/  @P3 MUFU.LG2 R5, R5 ;  /* 0x0000000500053308 */ /* 0x000e620000000c00 */
[C---:B------:R-:W-:Y:S01]  /*ceb0*/  FMUL.FTZ R132, R11.reuse, R132 ;  /* 0x000000840b847220 */ /* 0x040fe20000410000 */
[----:B------:R-:W-:Y:S01]  /*cec0*/  STS.64 [R14.X4], R160 ;  /* 0x000000a00e007388 */ /* 0x000fe20000004a00 */
[C---:B------:R-:W-:Y:S01]  /*ced0*/  FMUL.FTZ R133, R11.reuse, R133 ;  /* 0x000000850b857220 */ /* 0x040fe20000410000 */
[----:B------:R-:W-:Y:S01]  /*cee0*/  IADD3 R4, -R4, R3, RZ ;  /* 0x0000000304047210 */ /* 0x000fe20007ffe1ff */
        /* <DEDUP_REMOVED lines=8> */
[----:B------:R-:W-:Y:S01]  /*cf70*/  SHF.R.S32.HI R11, RZ, 0x4, R10 ;  /* 0x00000004ff0b7819 */ /* 0x000fe2000001140a */
[C---:B--2---:R-:W-:Y:S01]  /*cf80*/  FMUL.FTZ R163, R9.reuse, R163 ;  /* 0x000000a309a37220 */ /* 0x044fe20000410000 */
[----:B------:R-:W-:Y:S01]  /*cf90*/  IADD3 R10, -R12, R3, RZ ;  /* 0x000000030c0a7210 */ /* 0x000fe20007ffe1ff */
[----:B------:R-:W-:Y:S01]  /*cfa0*/  FMUL.FTZ R162, R9, R162 ;  /* 0x000000a209a27220 */ /* 0x000fe20000410000 */
[----:B------:R-:W-:Y:S01]  /*cfb0*/  MOV R3, 0xff800000 ;  /* 0xff80000000037802 */ /* 0x000fe20000000f00 */
[----:B------:R-:W-:Y:S01]  /*cfc0*/  IMAD.SHL.U32 R12, R11, 0x40, RZ ;  /* 0x000000400b0c7824 */ /* 0x000fe200078e00ff */
[----:B------:R-:W-:Y:S01]  /*cfd0*/  LEA.HI R13, R10, R10, RZ, 0x1 ;  /* 0x0000000a0a0d7211 */ /* 0x000fe200078f08ff */
[C---:B------:R-:W-:Y:S01]  /*cfe0*/  FMUL.FTZ R159, R9.reuse, R159 ;  /* 0x0000009f099f7220 */ /* 0x040fe20000410000 */
[----:B------:R2:W-:Y:S01]  /*cff0*/  STS.64 [R14.X4+0x800], R162 ;  /* 0x000800a20e007388 */ /* 0x0005e20000004a00 */
[C---:B------:R-:W-:Y:S01]  /*d000*/  FMUL.FTZ R158, R9.reuse, R158 ;  /* 0x0000009e099e7220 */ /* 0x040fe20000410000 */
[----:B------:R-:W-:Y:S01]  /*d010*/  LOP3.LUT R12, R12, 0x1c0, RZ, 0xc0, !PT ;  /* 0x000001c00c0c7812 */ /* 0x000fe200078ec0ff */
        /* <DEDUP_REMOVED lines=11> */
[----:B------:R-:W-:Y:S01]  /*d0d0*/  FMUL.FTZ R146, R9, R146 ;  /* 0x0000009209927220 */ /* 0x000fe20000410000 */
[C---:B------:R-:W-:Y:S01]  /*d0e0*/  SHF.L.U32 R9, R13.reuse, 0x2, RZ ;  /* 0x000000020d097819 */ /* 0x040fe200000006ff */
[----:B------:R-:W-:Y:S01]  /*d0f0*/  IMAD.MOV.U32 R8, RZ, RZ, -0x20 ;  /* 0xffffffe0ff087424 */ /* 0x000fe200078e00ff */
[----:B------:R-:W-:Y:S01]  /*d100*/  LOP3.LUT R13, R13, 0xffffffe, RZ, 0xc0, !PT ;  /* 0x0ffffffe0d0d7812 */ /* 0x000fe200078ec0ff */
[----:B-1----:R-:W-:Y:S01]  /*d110*/  @P3 FMUL.FTZ R5, R5, 0.69314718246459960938 ;  /* 0x3f31721805053820 */ /* 0x002fe20000410000 */
[----:B------:R-:W-:-:S02]  /*d120*/  LOP3.LUT R9, R12, 0x38, R9, 0xf8, !PT ;  /* 0x000000380c097812 */ /* 0x000fc400078ef809 */
[----:B------:R-:W-:Y:S02]  /*d130*/  SHF.R.U32.HI R12, RZ, 0x3, R12 ;  /* 0x00000003ff0c7819 */ /* 0x000fe4000001160c */
[----:B------:R-:W-:Y:S02]  /*d140*/  IADD3 R7, R10, -R13, RZ ;  /* 0x8000000d0a077210 */ /* 0x000fe40007ffe0ff */
[----:B------:R-:W-:Y:S01]  /*d150*/  LOP3.LUT R9, R9, R12, RZ, 0x3c, !PT ;  /* 0x0000000c09097212 */ /* 0x000fe200078e3cff */
[----:B------:R-:W-:Y:S01]  /*d160*/  IMAD.MOV.U32 R12, RZ, RZ, 0x40 ;  /* 0x00000040ff0c7424 */ /* 0x000fe200078e00ff */
[----:B------:R-:W-:Y:S02]  /*d170*/  SHF.L.U32 R13, R14, 0x2, RZ ;  /* 0x000000020e0d7819 */ /* 0x000fe400000006ff */
[----:B------:R-:W-:Y:S02]  /*d180*/  SEL R8, R8, 0x20, !P0 ;  /* 0x0000002008087807 */ /* 0x000fe40004000000 */
[----:B------:R-:W-:-:S02]  /*d190*/  SEL R12, R12, 0xffffffc0, !P1 ;  /* 0xffffffc00c0c7807 */ /* 0x000fc40004800000 */
[----:B--2---:R-:W-:Y:S02]  /*d1a0*/  IADD3 R14, R13, 0x80, RZ ;  /* 0x000000800d0e7810 */ /* 0x004fe40007ffe0ff */
[----:B------:R-:W-:Y:S01]  /*d1b0*/  LEA R7, R7, R9, 0x2 ;  /* 0x0000000907077211 */ /* 0x000fe200078e10ff */
[C---:B------:R-:W-:Y:S01]  /*d1c0*/  IMAD.IADD R15, R13.reuse, 0x1, R12 ;  /* 0x000000010d0f7824 */ /* 0x040fe200078e020c */
[C---:B------:R-:W-:Y:S02]  /*d1d0*/  @P2 IADD3 R14, R13.reuse, -0x80, RZ ;  /* 0xffffff800d0e2810 */ /* 0x040fe40007ffe0ff */
[----:B------:R-:W-:Y:S02]  /*d1e0*/  IADD3 R9, R13, R8, RZ ;  /* 0x000000080d097210 */ /* 0x000fe40007ffe0ff */
[----:B------:R-:W-:Y:S02]  /*d1f0*/  IADD3 R8, R8, R14, RZ ;  /* 0x0000000e08087210 */ /* 0x000fe40007ffe0ff */
[----:B------:R-:W-:Y:S01]  /*d200*/  IADD3 R16, R9, R12, RZ ;  /* 0x0000000c09107210 */ /* 0x000fe20007ffe0ff */
[----:B------:R-:W-:Y:S01]  /*d210*/  STS.64 [R9], R156 ;  /* 0x0000009c09007388 */ /* 0x000fe20000000a00 */
[----:B------:R-:W-:Y:S01]  /*d220*/  LOP3.LUT P0, RZ, R4, 0x3, RZ, 0xc0, !PT ;  /* 0x0000000304ff7812 */ /* 0x000fe2000780c0ff */
[----:B------:R-:W-:-:S02]  /*d230*/  IMAD.MOV.U32 R4, RZ, RZ, -0x800000 ;  /* 0xff800000ff047424 */ /* 0x000fc400078e00ff */
[----:B------:R1:W-:Y:S01]  /*d240*/  STS.64 [R9+0x800], R158 ;  /* 0x0008009e09007388 */ /* 0x0003e20000000a00 */
[----:B------:R-:W-:-:S03]  /*d250*/  @P3 FFMA.FTZ R4, R0, c[0x0][0x238], R5 ;  /* 0x00008e0000043a23 */ /* 0x000fc60000010005 */
[----:B------:R-:W-:Y:S04]  /*d260*/  STS.64 [R15], R152 ;  /* 0x000000980f007388 */ /* 0x000fe80000000a00 */
[----:B------:R-:W-:Y:S04]  /*d270*/  STS.64 [R15+0x800], R154 ;  /* 0x0008009a0f007388 */ /* 0x000fe80000000a00 */
[----:B------:R-:W-:Y:S04]  /*d280*/  STS.64 [R16], R132 ;  /* 0x0000008410007388 */ /* 0x000fe80000000a00 */
[----:B------:R-:W-:Y:S04]  /*d290*/  STS.64 [R16+0x800], R134 ;  /* 0x0008008610007388 */ /* 0x000fe80000000a00 */
[----:B------:R-:W-:Y:S04]  /*d2a0*/  STS.64 [R14], R148 ;  /* 0x000000940e007388 */ /* 0x000fe80000000a00 */
[----:B------:R-:W-:Y:S01]  /*d2b0*/  STS.64 [R14+0x800], R150 ;  /* 0x000800960e007388 */ /* 0x000fe20000000a00 */
[C---:B-1----:R-:W-:Y:S01]  /*d2c0*/  IADD3 R9, R12.reuse, R14, RZ ;  /* 0x0000000e0c097210 */ /* 0x042fe20007ffe0ff */
[----:B------:R-:W-:-:S02]  /*d2d0*/  IMAD.IADD R12, R12, 0x1, R8 ;  /* 0x000000010c0c7824 */ /* 0x000fc400078e0208 */
[----:B------:R-:W-:Y:S04]  /*d2e0*/  STS.64 [R8], R136 ;  /* 0x0000008808007388 */ /* 0x000fe80000000a00 */
[----:B------:R1:W-:Y:S04]  /*d2f0*/  STS.64 [R8+0x800], R138 ;  /* 0x0008008a08007388 */ /* 0x0003e80000000a00 */
[----:B------:R-:W-:Y:S04]  /*d300*/  STS.64 [R9], R140 ;  /* 0x0000008c09007388 */ /* 0x000fe80000000a00 */
[----:B------:R2:W-:Y:S04]  /*d310*/  STS.64 [R9+0x800], R142 ;  /* 0x0008008e09007388 */ /* 0x0005e80000000a00 */
[----:B------:R-:W-:Y:S04]  /*d320*/  STS.64 [R12], R144 ;  /* 0x000000900c007388 */ /* 0x000fe80000000a00 */
[----:B------:R-:W-:Y:S04]  /*d330*/  STS.64 [R12+0x800], R146 ;  /* 0x000800920c007388 */ /* 0x000fe80000000a00 */
[----:B------:R-:W-:Y:S06]  /*d340*/  BAR.SYNC.DEFER_BLOCKING 0x0 ;  /* 0x0000000000007b1d */ /* 0x000fec0000010000 */
[----:B-1----:R-:W1:Y:S04]  /*d350*/  S2R R8, SR_CTAID.Y ;  /* 0x0000000000087919 */ /* 0x002e680000002600 */
[----:B--2---:R-:W2:Y:S04]  /*d360*/  S2R R9, SR_CTAID.X ;  /* 0x0000000000097919 */ /* 0x004ea80000002500 */
[----:B------:R-:W4:Y:S04]  /*d370*/  LDS.128 R36, [R7.X4] ;  /* 0x0000000007247984 */ /* 0x000f280000004c00 */
[----:B------:R-:W2:Y:S01]  /*d380*/  LDS.128 R32, [R7.X4+0x800] ;  /* 0x0008000007207984 */ /* 0x000ea20000004c00 */
[----:B-1----:R-:W-:-:S03]  /*d390*/  IMAD R8, R8, c[0x0][0x210], R243 ;  /* 0x0000840008087a24 */ /* 0x002fc600078e02f3 */
[----:B------:R-:W1:Y:S04]  /*d3a0*/  LDS.128 R28, [R7.X4+0x1000] ;  /* 0x00100000071c7984 */ /* 0x000e680000004c00 */
[----:B------:R-:W1:Y:S04]  /*d3b0*/  LDS.128 R24, [R7.X4+0x1800] ;  /* 0x0018000007187984 */ /* 0x000e680000004c00 */
[----:B------:R-:W1:Y:S04]  /*d3c0*/  LDS.128 R20, [R7.X4+0x2000] ;  /* 0x0020000007147984 */ /* 0x000e680000004c00 */
[----:B------:R-:W1:Y:S04]  /*d3d0*/  LDS.128 R16, [R7.X4+0x2800] ;  /* 0x0028000007107984 */ /* 0x000e680000004c00 */
[----:B------:R-:W1:Y:S04]  /*d3e0*/  LDS.128 R12, [R7.X4+0x3000] ;  /* 0x00300000070c7984 */ /* 0x000e680000004c00 */
[----:B------:R5:W1:Y:S02]  /*d3f0*/  LDS.128 R40, [R7.X4+0x3800] ;  /* 0x0038000007287984 */ /* 0x000a640000004c00 */
[----:B-----5:R5:W1:Y:S02]  /*d400*/  @P4 MUFU.LG2 R7, R6 ;  /* 0x0000000600074308 */ /* 0x020a640000000c00 */
[----:B-----5:R-:W-:Y:S01]  /*d410*/  IADD3 R6, -R243, RZ, RZ ;  /* 0x000000fff3067210 */ /* 0x020fe20007ffe1ff */
[----:B-1----:R-:W-:-:S04]  /*d420*/  @P4 FMUL.FTZ R7, R7, 0.69314718246459960938 ;  /* 0x3f31721807074820 */ /* 0x002fc80000410000 */
[----:B---3--:R-:W-:Y:S01]  /*d430*/  IMAD R6, R6, c[0x0][0x1c0], R44 ;  /* 0x0000700006067a24 */ /* 0x008fe200078e022c */
[----:B------:R-:W-:Y:S01]  /*d440*/  SHF.L.U32 R44, R10, 0x2, RZ ;  /* 0x000000020a2c7819 */ /* 0x000fe200000006ff */
[----:B------:R-:W-:Y:S02]  /*d450*/  @P4 FFMA.FTZ R3, R2, c[0x0][0x238], R7 ;  /* 0x00008e0002034a23 */ /* 0x000fe40000010007 */
[----:B------:R-:W-:Y:S01]  /*d460*/  IMAD R6, R8, c[0x0][0x1c0], R6 ;  /* 0x0000700008067a24 */ /* 0x000fe200078e0206 */
[----:B--2---:R-:W-:Y:S02]  /*d470*/  SHF.L.U32 R8, R9, 0x6, RZ ;  /* 0x0000000609087819 */ /* 0x004fe400000006ff */
[----:B------:R-:W-:-:S03]  /*d480*/  SHF.R.S32.HI R45, RZ, 0x1f, R44 ;  /* 0x0000001fff2d7819 */ /* 0x000fc6000001142c */
[----:B------:R-:W-:Y:S02]  /*d490*/  IMAD R6, R6, c[0x0][0x214], R8 ;  /* 0x0000850006067a24 */ /* 0x000fe400078e0208 */
[----:B------:R-:W-:Y:S01]  /*d4a0*/  IMAD.WIDE R44, R11, 0x40, R44 ;  /* 0x000000400b2c7825 */ /* 0x000fe200078e022c */
[----:B------:R-:W-:Y:S05]  /*d4b0*/  @P0 BRA `(.L_x_2203) ;  /* 0x000000c000000947 */ /* 0x000fea0003800000 */
[----:B----4-:R-:W-:Y:S01]  /*d4c0*/  IMAD.MOV.U32 R0, RZ, RZ, -0x40 ;  /* 0xffffffc0ff007424 */ /* 0x010fe200078e00ff */
[----:B------:R-:W-:Y:S02]  /*d4d0*/  IADD3 R5, R247, 0x8, RZ ;  /* 0x00000008f7057810 */ /* 0x000fe40007ffe0ff */
[----:B------:R-:W-:Y:S01]  /*d4e0*/  SHF.R.S32.HI R2, RZ, 0x1f, R247 ;  /* 0x0000001fff027819 */ /* 0x000fe200000114f7 */
[----:B------:R-:W-:Y:S01]  /*d4f0*/  IMAD R9, R9, R0, c[0x0][0x214] ;  /* 0x0000850009097624 */ /* 0x000fe200078e0200 */
[----:B------:R-:W-:-:S04]  /*d500*/  IADD3 R0, P0, R6, R247, RZ ;  /* 0x000000f706007210 */ /* 0x000fc80007f1e0ff */
[-C--:B------:R-:W-:Y:S02]  /*d510*/  ISETP.GE.AND P2, PT, R247, R9.reuse, PT ;  /* 0x00000009f700720c */ /* 0x080fe40003f46270 */
[----:B------:R-:W-:Y:S02]  /*d520*/  ISETP.GE.AND P1, PT, R5, R9, PT ;  /* 0x000000090500720c */ /* 0x000fe40003f26270 */
[----:B------:R-:W-:Y:S02]  /*d530*/  LEA.HI.X.SX32 R2, R6, R2, 0x1, P0 ;  /* 0x0000000206027211 */ /* 0x000fe400000f0eff */
[----:B------:R-:W-:-:S04]  /*d540*/  LEA R8, P0, R0, c[0x0][0x208], 0x2 ;  /* 0x0000820000087a11 */ /* 0x000fc800078010ff */
[----:B------:R-:W-:-:S05]  /*d550*/  LEA.HI.X R9, R0, c[0x0][0x20c], R2, 0x2, P0 ;  /* 0x0000830000097a11 */ /* 0x000fca00000f1402 */
[----:B------:R1:W-:Y:S04]  /*d560*/  @!P2 STG.E [R8.64], R3 ;  /* 0x000000030800a986 */ /* 0x0003e8000c10190a */
[----:B------:R1:W-:Y:S02]  /*d570*/  @!P1 STG.E [R8.64+0x20], R4 ;  /* 0x0000200408009986 */ /* 0x0003e4000c10190a */
.L_x_2203:
[----:B----4-:R-:W-:Y:S05]  /*d580*/  BSYNC B0 ;  /* 0x0000000000007941 */ /* 0x010fea0003800000 */
.L_x_2202:
[----:B------:R-:W-:-:S05]  /*d590*/  IMAD R6, R6, c[0x0][0x22c], RZ ;  /* 0x00008b0006067a24 */ /* 0x000fca00078e02ff */
[----:B------:R-:W-:-:S04]  /*d5a0*/  IADD3 R0, P0, R6, R44, RZ ;  /* 0x0000002c06007210 */ /* 0x000fc80007f1e0ff */
[----:B------:R-:W-:Y:S02]  /*d5b0*/  LEA.HI.X.SX32 R6, R6, R45, 0x1, P0 ;  /* 0x0000002d06067211 */ /* 0x000fe400000f0eff */
[----:B------:R-:W-:-:S04]  /*d5c0*/  LEA R2, P0, R0, c[0x0][0x1d8], 0x2 ;  /* 0x0000760000027a11 */ /* 0x000fc800078010ff */
[----:B-1----:R-:W-:-:S05]  /*d5d0*/  LEA.HI.X R3, R0, c[0x0][0x1dc], R6, 0x2, P0 ;  /* 0x0000770000037a11 */ /* 0x002fca00000f1406 */
[----:B------:R-:W-:Y:S04]  /*d5e0*/  STG.E.128 [R2.64], R36 ;  /* 0x0000002402007986 */ /* 0x000fe8000c101d0a */
[----:B------:R-:W-:Y:S04]  /*d5f0*/  STG.E.128 [R2.64+0x800], R32 ;  /* 0x0008002002007986 */ /* 0x000fe8000c101d0a */
[----:B------:R-:W-:Y:S04]  /*d600*/  STG.E.128 [R2.64+0x1000], R28 ;  /* 0x0010001c02007986 */ /* 0x000fe8000c101d0a */
[----:B------:R-:W-:Y:S04]  /*d610*/  STG.E.128 [R2.64+0x1800], R24 ;  /* 0x0018001802007986 */ /* 0x000fe8000c101d0a */
[----:B------:R-:W-:Y:S04]  /*d620*/  STG.E.128 [R2.64+0x2000], R20 ;  /* 0x0020001402007986 */ /* 0x000fe8000c101d0a */
[----:B------:R-:W-:Y:S04]  /*d630*/  STG.E.128 [R2.64+0x2800], R16 ;  /* 0x0028001002007986 */ /* 0x000fe8000c101d0a */
[----:B------:R-:W-:Y:S04]  /*d640*/  STG.E.128 [R2.64+0x3000], R12 ;  /* 0x0030000c02007986 */ /* 0x000fe8000c101d0a */
[----:B------:R-:W-:Y:S01]  /*d650*/  STG.E.128 [R2.64+0x3800], R40 ;  /* 0x0038002802007986 */ /* 0x000fe2000c101d0a */
[----:B------:R-:W-:Y:S05]  /*d660*/  EXIT ;  /* 0x000000000000794d */ /* 0x000fea0003800000 */
.L_x_2204:
        /* <DEDUP_REMOVED lines=9> */
.L_x_7874:


//--------------------- .text._ZN5flash24flash_fwd_splitkv_kernelI23Flash_fwd_kernel_traitsILi64ELi64ELi256ELi4ELb0ELb0EN7cutlass10bfloat16_tE19Flash_kernel_traitsILi64ELi64ELi256ELi4ES3_EELb1ELb0ELb0ELb1ELb1ELb1ELb1ELb0EEEvNS_16Flash_fwd_paramsE --------------------------
	.section	.text._ZN5flash24flash_fwd_splitkv_kernelI23Flash_fwd_kernel_traitsILi64ELi64ELi256ELi4ELb0ELb0EN7cutlass10bfloat16_tE19Flash_kernel_traitsILi64ELi64ELi256ELi4ES3_EELb1ELb0ELb0ELb1ELb1ELb1ELb1ELb0EEEvNS_16Flash_fwd_paramsE,"ax",@progbits
	.sectioninfo	@"SHI_REGISTERS=255"
	.align	128
        .global         _ZN5flash24flash_fwd_splitkv_kernelI23Flash_fwd_kernel_traitsILi64ELi64ELi256ELi4ELb0ELb0EN7cutlass10bfloat16_tE19Flash_kernel_traitsILi64ELi64ELi256ELi4ES3_EELb1ELb0ELb0ELb1ELb1ELb1ELb1ELb0EEEvNS_16Flash_fwd_paramsE
        .type           _ZN5flash24flash_fwd_splitkv_kernelI23Flash_fwd_kernel_traitsILi64ELi64ELi256ELi4ELb0ELb0EN7cutlass10bfloat16_tE19Flash_kernel_traitsILi64ELi64ELi256ELi4ES3_EELb1ELb0ELb0ELb1ELb1ELb1ELb1ELb0EEEvNS_16Flash_fwd_paramsE,@function
        .size           _ZN5flash24flash_fwd_splitkv_kernelI23Flash_fwd_kernel_traitsILi64ELi64ELi256ELi4ELb0ELb0EN7cutlass10bfloat16_tE19Flash_kernel_traitsILi64ELi64ELi256ELi4ES3_EELb1ELb0ELb0ELb1ELb1ELb1ELb1ELb0EEEvNS_16Flash_fwd_paramsE,(.L_x_7875 - _ZN5flash24flash_fwd_splitkv_kernelI23Flash_fwd_kernel_traitsILi64ELi64ELi256ELi4ELb0ELb0EN7cutlass10bfloat16_tE19Flash_kernel_traitsILi64ELi64ELi256ELi4ES3_EELb1ELb0ELb0ELb1ELb1ELb1ELb1ELb0EEEvNS_16Flash_fwd_paramsE)
        .other          _ZN5flash24flash_fwd_splitkv_kernelI23Flash_fwd_kernel_traitsILi64ELi64ELi256ELi4ELb0ELb0EN7cutlass10bfloat16_tE19Flash_kernel_traitsILi64ELi64ELi256ELi4ES3_EELb1ELb0ELb0ELb1ELb1ELb1ELb1ELb0EEEvNS_16Flash_fwd_paramsE,@"STO_CUDA_ENTRY STV_DEFAULT"
_ZN5flash24flash_fwd_splitkv_kernelI23Flash_fwd_kernel_traitsILi64ELi64ELi256ELi4ELb0ELb0EN7cutlass10bfloat16_tE19Flash_kernel_traitsILi64ELi64ELi256ELi4ES3_EELb1ELb0ELb0ELb1ELb1ELb1ELb1ELb0EEEvNS_16Flash_fwd_paramsE:
.text._ZN5flash24flash_fwd_splitkv_kernelI23Flash_fwd_kernel_traitsILi64ELi64ELi256ELi4ELb0ELb0EN7cutlass10bfloat16_tE19Flash_kernel_traitsILi64ELi64ELi256ELi4ES3_EELb1ELb0ELb0ELb1ELb1ELb1ELb1ELb0EEEvNS_16Flash_fwd_paramsE:
[----:B------:R-:W-:Y:S02]  /*0000*/  MOV R1, c[0x0][0x28] ;  /* 0x00000a0000017a02 */ /* 0x000fe40000000f00 */
[----:B------:R-:W1:Y:S01]  /*0010*/  I2F.U32.RP R2, c[0x0][0x1c0] ;  /* 0x0000700000027b06 */ /* 0x000e620000209000 */
[----:B------:R-:W2:Y:S01]  /*0020*/  S2R R20, SR_CTAID.Z ;  /* 0x0000000000147919 */ /* 0x000ea20000002700 */
[----:B------:R-:W-:Y:S01]  /*0030*/  ISETP.NE.U32.AND P0, PT, RZ, c[0x0][0x258], PT ;  /* 0x00009600ff007a0c */ /* 0x000fe20003f05070 */
[----:B------:R-:W-:Y:S01]  /*0040*/  IMAD.MOV.U32 R12, RZ, RZ, RZ ;  /* 0x000000ffff0c7224 */ /* 0x000fe200078e00ff */
[----:B------:R-:W-:Y:S01]  /*0050*/  ISETP.NE.U32.AND P1, PT, RZ, c[0x0][0x250], PT ;  /* 0x00009400ff007a0c */ /* 0x000fe20003f25070 */
[----:B------:R-:W-:Y:S01]  /*0060*/  ULDC.64 UR10, c[0x0][0x118] ;  /* 0x00004600000a7ab9 */ /* 0x000fe20000000a00 */
[----:B------:R-:W-:Y:S02]  /*0070*/  ISETP.NE.U32.AND P2, PT, RZ, c[0x0][0x1c0], PT ;  /* 0x00007000ff007a0c */ /* 0x000fe40003f45070 */
[----:B------:R-:W-:Y:S02]  /*0080*/  ISETP.NE.AND.EX P0, PT, RZ, c[0x0][0x25c], PT, P0 ;  /* 0x00009700ff007a0c */ /* 0x000fe40003f05300 */
[----:B------:R-:W-:-:S02]  /*0090*/  ISETP.NE.AND.EX P1, PT, RZ, c[0x0][0x254], PT, P1 ;  /* 0x00009500ff007a0c */ /* 0x000fc40003f25310 */
[----:B------:R-:W-:Y:S01]  /*00a0*/  IADD3 R1, R1, -0x38, RZ ;  /* 0xffffffc801017810 */ /* 0x000fe20007ffe0ff */
        /* <DEDUP_REMOVED lines=8> */
[----:B------:R-:W-:Y:S02]  /*0130*/  IMAD.MOV R0, RZ, RZ, -R16 ;  /* 0x000000ffff007224 */ /* 0x000fe400078e0a10 */
[----:B------:R-:W-:Y:S02]  /*0140*/  @P0 IMAD.MOV.U32 R2, RZ, RZ, 0x4 ;  /* 0x00000004ff020424 */ /* 0x000fe400078e00ff */
        /* <DEDUP_REMOVED lines=8> */
[C---:B------:R-:W-:Y:S01]  /*01d0*/  @P0 IMAD.WIDE R2, R16.reuse, R2, c[0x0][0x258] ;  /* 0x0000960010020625 */ /* 0x040fe200078e0202 */
[----:B------:R-:W1:Y:S03]  /*01e0*/  S2R R18, SR_CTAID.X ;  /* 0x0000000000127919 */ /* 0x000e660000002500 */
[----:B------:R-:W-:Y:S01]  /*01f0*/  @P1 IMAD.WIDE R4, R16, R0, c[0x0][0x250] ;  /* 0x0000940010041625 */ /* 0x000fe200078e0200 */
[----:B------:R2:W-:Y:S04]  /*0200*/  STL [R1+0x2c], R16 ;  /* 0x00002c1001007387 */ /* 0x0005e80000100800 */
[----:B------:R-:W3:Y:S04]  /*0210*/  @P1 LDG.E R12, [R4.64] ;  /* 0x0000000a040c1981 */ /* 0x000ee8000c1e1900 */
[----:B------:R-:W3:Y:S01]  /*0220*/  @P0 LDG.E R3, [R2.64] ;  /* 0x0000000a02030981 */ /* 0x000ee2000c1e1900 */
[----:B------:R-:W-:Y:S01]  /*0230*/  @!P0 ISETP.NE.U32.AND P2, PT, RZ, c[0x0][0x268], PT ;  /* 0x00009a00ff008a0c */ /* 0x000fe20003f45070 */
[----:B------:R-:W-:-:S03]  /*0240*/  IMAD.MOV R0, RZ, RZ, -R16 ;  /* 0x000000ffff007224 */ /* 0x000fc600078e0a10 */
[----:B------:R-:W-:Y:S01]  /*0250*/  @!P0 ISETP.NE.AND.EX P2, PT, RZ, c[0x0][0x26c], PT, P2 ;  /* 0x00009b00ff008a0c */ /* 0x000fe20003f45320 */
[----:B------:R-:W-:Y:S02]  /*0260*/  IMAD R20, R0, c[0x0][0x1c0], R20 ;  /* 0x0000700000147a24 */ /* 0x000fe400078e0214 */
[----:B-1----:R-:W-:-:S05]  /*0270*/  IMAD.SHL.U32 R169, R18, 0x40, RZ ;  /* 0x0000004012a97824 */ /* 0x002fca00078e00ff */
[----:B------:R-:W-:Y:S02]  /*0280*/  ISETP.GE.AND P1, PT, R169, c[0x0][0x214], PT ;  /* 0x00008500a9007a0c */ /* 0x000fe40003f26270 */
[----:B------:R-:W-:Y:S01]  /*0290*/  @!P0 SEL R2, RZ, c[0x0][0x21c], !P2 ;  /* 0x00008700ff028a07 */ /* 0x000fe20005000000 */
[----:B---3--:R-:W-:-:S03]  /*02a0*/  @P0 IMAD.IADD R128, R3, 0x1, -R12 ;  /* 0x0000000103800824 */ /* 0x008fc600078e0a0c */
[----:B------:R-:W-:-:S07]  /*02b0*/  @!P0 IADD3 R128, R2, c[0x0][0x218], -R12 ;  /* 0x0000860002808a10 */ /* 0x000fce0007ffe80c */
[----:B------:R-:W-:Y:S05]  /*02c0*/  @P1 EXIT ;  /* 0x000000000000194d */ /* 0x000fea0003800000 */
[----:B--2---:R-:W-:Y:S01]  /*02d0*/  IABS R6, c[0x0][0x10] ;  /* 0x0000040000067a13 */ /* 0x004fe20000000000 */
[----:B------:R-:W-:Y:S01]  /*02e0*/  IMAD.MOV.U32 R0, RZ, RZ, c[0x0][0x218] ;  /* 0x00008600ff007624 */ /* 0x000fe200078e00ff */
[----:B------:R-:W1:Y:S02]  /*02f0*/  S2R R168, SR_TID.X ;  /* 0x0000000000a87919 */ /* 0x000e640000002100 */
[----:B------:R-:W2:Y:S02]  /*0300*/  I2F.RP R2, R6 ;  /* 0x0000000600027306 */ /* 0x000ea40000209400 */
[----:B------:R-:W-:-:S06]  /*0310*/  IADD3 R0, R0, 0xff, RZ ;  /* 0x000000ff00007810 */ /* 0x000fcc0007ffe0ff */
[----:B--2---:R-:W2:Y:S02]  /*0320*/  MUFU.RCP R2, R2 ;  /* 0x0000000200027308 */ /* 0x004ea40000001000 */
[----:B--2---:R-:W-:-:S06]  /*0330*/  IADD3 R2, R2, 0xffffffe, RZ ;  /* 0x0ffffffe02027810 */ /* 0x004fcc0007ffe0ff */
[----:B------:R2:W3:Y:S02]  /*0340*/  F2I.FTZ.U32.TRUNC.NTZ R3, R2 ;  /* 0x0000000200037305 */ /* 0x0004e4000021f000 */
[----:B--2---:R-:W-:-:S04]  /*0350*/  SHF.R.S32.HI R2, RZ, 0x1f, R0 ;  /* 0x0000001fff027819 */ /* 0x004fc80000011400 */
[----:B------:R-:W-:Y:S01]  /*0360*/  LEA.HI R0, R2, R0, RZ, 0x8 ;  /* 0x0000000002007211 */ /* 0x000fe200078f40ff */
[----:B---3--:R-:W-:-:S03]  /*0370*/  IMAD.MOV R2, RZ, RZ, -R3 ;  /* 0x000000ffff027224 */ /* 0x008fc600078e0a03 */
[----:B------:R-:W-:-:S04]  /*0380*/  LEA.HI.SX32 R0, R0, c[0x0][0x10], 0x18 ;  /* 0x0000040000007a11 */ /* 0x000fc800078fc2ff */
[----:B------:R-:W-:Y:S01]  /*0390*/  IADD3 R4, R0, -0x1, RZ ;  /* 0xffffffff00047810 */ /* 0x000fe20007ffe0ff */
[----:B------:R-:W-:Y:S02]  /*03a0*/  IMAD R0, R2, R6, RZ ;  /* 0x0000000602007224 */ /* 0x000fe400078e02ff */
[----:B------:R-:W-:Y:S01]  /*03b0*/  IMAD.MOV.U32 R2, RZ, RZ, RZ ;  /* 0x000000ffff027224 */ /* 0x000fe200078e00ff */
[----:B------:R-:W-:-:S03]  /*03c0*/  IABS R5, R4 ;  /* 0x0000000400057213 */ /* 0x000fc60000000000 */
[----:B------:R-:W-:-:S04]  /*03d0*/  IMAD.HI.U32 R0, R3, R0, R2 ;  /* 0x0000000003007227 */ /* 0x000fc800078e0002 */
[----:B------:R-:W-:-:S04]  /*03e0*/  IMAD.MOV.U32 R2, RZ, RZ, R5 ;  /* 0x000000ffff027224 */ /* 0x000fc800078e0005 */
[----:B------:R-:W-:-:S04]  /*03f0*/  IMAD.HI.U32 R0, R0, R2, RZ ;  /* 0x0000000200007227 */ /* 0x000fc800078e00ff */
[----:B------:R-:W-:-:S04]  /*0400*/  IMAD.MOV R3, RZ, RZ, -R0 ;  /* 0x000000ffff037224 */ /* 0x000fc800078e0a00 */
[----:B------:R-:W-:Y:S01]  /*0410*/  IMAD R2, R6, R3, R2 ;  /* 0x0000000306027224 */ /* 0x000fe200078e0202 */
[----:B------:R-:W-:-:S04]  /*0420*/  IADD3 R3, R169, 0x13f, RZ ;  /* 0x0000013fa9037810 */ /* 0x000fc80007ffe0ff */
[----:B------:R-:W-:Y:S02]  /*0430*/  ISETP.GT.U32.AND P1, PT, R6, R2, PT ;  /* 0x000000020600720c */ /* 0x000fe40003f24070 */
[----:B------:R-:W-:-:S04]  /*0440*/  IADD3 R3, R128, -c[0x0][0x214], R3 ;  /* 0x8000850080037a10 */ /* 0x000fc80007ffe003 */
[----:B------:R-:W-:-:S04]  /*0450*/  IADD3 R5, R3, c[0x0][0x2e8], RZ ;  /* 0x0000ba0003057a10 */ /* 0x000fc80007ffe0ff */
[----:B------:R-:W-:-:S03]  /*0460*/  SHF.R.S32.HI R3, RZ, 0x1f, R5 ;  /* 0x0000001fff037819 */ /* 0x000fc60000011405 */
[----:B------:R-:W-:Y:S01]  /*0470*/  @!P1 IMAD.IADD R2, R2, 0x1, -R6 ;  /* 0x0000000102029824 */ /* 0x000fe200078e0a06 */
[----:B------:R-:W-:Y:S02]  /*0480*/  @!P1 IADD3 R0, R0, 0x1, RZ ;  /* 0x0000000100009810 */ /* 0x000fe40007ffe0ff */
[----:B------:R-:W-:Y:S02]  /*0490*/  ISETP.NE.AND P1, PT, RZ, c[0x0][0x10], PT ;  /* 0x00000400ff007a0c */ /* 0x000fe40003f25270 */
[----:B------:R-:W-:Y:S02]  /*04a0*/  ISETP.GE.U32.AND P2, PT, R2, R6, PT ;  /* 0x000000060200720c */ /* 0x000fe40003f46070 */
[----:B------:R-:W2:Y:S01]  /*04b0*/  S2R R6, SR_CTAID.Y ;  /* 0x0000000000067919 */ /* 0x000ea20000002600 */
[----:B------:R-:W-:Y:S02]  /*04c0*/  LOP3.LUT R2, R4, c[0x0][0x10], RZ, 0x3c, !PT ;  /* 0x0000040004027a12 */ /* 0x000fe400078e3cff */
[----:B------:R-:W-:-:S02]  /*04d0*/  LEA.HI R3, R3, R5, RZ, 0x8 ;  /* 0x0000000503037211 */ /* 0x000fc400078f40ff */
[----:B------:R-:W-:Y:S02]  /*04e0*/  ISETP.GE.AND P0, PT, R2, RZ, PT ;  /* 0x000000ff0200720c */ /* 0x000fe40003f06270 */
[----:B------:R-:W-:Y:S02]  /*04f0*/  IADD3 R2, R128, 0xff, RZ ;  /* 0x000000ff80027810 */ /* 0x000fe40007ffe0ff */
[----:B------:R-:W-:Y:S02]  /*0500*/  SHF.R.S32.HI R3, RZ, 0x8, R3 ;  /* 0x00000008ff037819 */ /* 0x000fe40000011403 */
[----:B------:R-:W-:Y:S02]  /*0510*/  @P2 IADD3 R0, R0, 0x1, RZ ;  /* 0x0000000100002810 */ /* 0x000fe40007ffe0ff */
[----:B------:R-:W-:-:S04]  /*0520*/  SHF.R.S32.HI R4, RZ, 0x1f, R2 ;  /* 0x0000001fff047819 */ /* 0x000fc80000011402 */
[----:B------:R-:W-:Y:S01]  /*0530*/  LEA.HI R2, R4, R2, RZ, 0x8 ;  /* 0x0000000204027211 */ /* 0x000fe200078f40ff */
[----:B------:R-:W-:Y:S01]  /*0540*/  @!P0 IMAD.MOV R0, RZ, RZ, -R0 ;  /* 0x000000ffff008224 */ /* 0x000fe200078e0a00 */
[----:B------:R-:W-:Y:S02]  /*0550*/  @!P1 LOP3.LUT R0, RZ, c[0x0][0x10], RZ, 0x33, !PT ;  /* 0x00000400ff009a12 */ /* 0x000fe400078e33ff */
[----:B------:R-:W-:-:S03]  /*0560*/  SHF.R.S32.HI R2, RZ, 0x8, R2 ;  /* 0x00000008ff027819 */ /* 0x000fc60000011402 */
[----:B--2---:R-:W-:-:S04]  /*0570*/  IMAD R252, R0, R6, RZ ;  /* 0x0000000600fc7224 */ /* 0x004fc800078e02ff */
[----:B------:R-:W-:Y:S01]  /*0580*/  IMAD.IADD R0, R0, 0x1, R252 ;  /* 0x0000000100007824 */ /* 0x000fe200078e02fc */
[----:B------:R2:W-:Y:S04]  /*0590*/  STL [R1+0x28], R252 ;  /* 0x000028fc01007387 */ /* 0x0005e80000100800 */
[----:B------:R-:W-:-:S04]  /*05a0*/  IMNMX R0, R2, R0, PT ;  /* 0x0000000002007217 */ /* 0x000fc80003800200 */
[----:B------:R-:W-:-:S04]  /*05b0*/  IMNMX R207, R0, R3, PT ;  /* 0x0000000300cf7217 */ /* 0x000fc80003800200 */
[----:B------:R-:W-:-:S13]  /*05c0*/  ISETP.GE.AND P0, PT, R252, R207, PT ;  /* 0x000000cffc00720c */ /* 0x000fda0003f06270 */
[----:B------:R-:W-:Y:S05]  /*05d0*/  @!P0 BRA `(.L_x_2205) ;  /* 0x0000040000008947 */ /* 0x000fea0003800000 */
[----:B-12---:R-:W-:Y:S01]  /*05e0*/  SHF.R.S32.HI R4, RZ, 0x1f, R168 ;  /* 0x0000001fff047819 */ /* 0x006fe200000114a8 */
[----:B------:R-:W-:Y:S01]  /*05f0*/  IMAD R0, R6, c[0x0][0x210], R16 ;  /* 0x0000840006007a24 */ /* 0x000fe200078e0210 */
[----:B------:R-:W-:Y:S02]  /*0600*/  LOP3.LUT P6, RZ, R168, 0xf, RZ, 0xc0, !PT ;  /* 0x0000000fa8ff7812 */ /* 0x000fe400078cc0ff */
[----:B------:R-:W-:Y:S01]  /*0610*/  LEA.HI R4, R4, R168, RZ, 0x4 ;  /* 0x000000a804047211 */ /* 0x000fe200078f20ff */
[----:B------:R-:W-:Y:S01]  /*0620*/  IMAD R0, R0, c[0x0][0x1c0], R20 ;  /* 0x0000700000007a24 */ /* 0x000fe200078e0214 */
[----:B------:R-:W-:Y:S02]  /*0630*/  IADD3 R10, -R169, c[0x0][0x214], RZ ;  /* 0x00008500a90a7a10 */ /* 0x000fe40007ffe1ff */
[----:B------:R-:W-:Y:S01]  /*0640*/  LOP3.LUT R2, R4, 0x3ffffff0, RZ, 0xc0, !PT ;  /* 0x3ffffff004027812 */ /* 0x000fe200078ec0ff */
[----:B------:R-:W-:Y:S01]  /*0650*/  IMAD R7, R0, c[0x0][0x214], R169 ;  /* 0x0000850000077a24 */ /* 0x000fe200078e02a9 */
[----:B------:R-:W-:-:S03]  /*0660*/  SHF.R.S32.HI R0, RZ, 0x4, R4 ;  /* 0x00000004ff007819 */ /* 0x000fc60000011404 */
[----:B------:R-:W-:Y:S01]  /*0670*/  IMAD.IADD R2, R168, 0x1, -R2 ;  /* 0x00000001a8027824 */ /* 0x000fe200078e0a02 */
[C---:B------:R-:W-:Y:S01]  /*0680*/  IADD3 R6, R0.reuse, 0x8, RZ ;  /* 0x0000000800067810 */ /* 0x040fe20007ffe0ff */
[----:B------:R-:W-:Y:S01]  /*0690*/  IMAD R5, R7, c[0x0][0x22c], RZ ;  /* 0x00008b0007057a24 */ /* 0x000fe200078e02ff */
[----:B------:R-:W-:Y:S01]  /*06a0*/  IADD3 R4, R0, 0x10, RZ ;  /* 0x0000001000047810 */ /* 0x000fe20007ffe0ff */
[----:B------:R-:W-:Y:S01]  /*06b0*/  IMAD.SHL.U32 R2, R2, 0x4, RZ ;  /* 0x0000000402027824 */ /* 0x000fe200078e00ff */
[-C--:B------:R-:W-:Y:S02]  /*06c0*/  ISETP.GE.OR P5, PT, R0, R10.reuse, P6 ;  /* 0x0000000a0000720c */ /* 0x080fe400037a6670 */
[-C--:B------:R-:W-:Y:S02]  /*06d0*/  ISETP.GE.OR P4, PT, R6, R10.reuse, P6 ;  /* 0x0000000a0600720c */ /* 0x080fe40003786670 */
[----:B------:R-:W-:Y:S02]  /*06e0*/  SHF.R.S32.HI R3, RZ, 0x1f, R2 ;  /* 0x0000001fff037819 */ /* 0x000fe40000011402 */
[----:B------:R-:W-:-:S02]  /*06f0*/  ISETP.GE.OR P3, PT, R4, R10, P6 ;  /* 0x0000000a0400720c */ /* 0x000fc40003766670 */
[----:B------:R-:W-:Y:S01]  /*0700*/  SHF.R.S32.HI R6, RZ, 0x1f, R7 ;  /* 0x0000001fff067819 */ /* 0x000fe20000011407 */
[C---:B------:R-:W-:Y:S01]  /*0710*/  IMAD.WIDE R2, R0.reuse, 0x40, R2 ;  /* 0x0000004000027825 */ /* 0x040fe200078e0202 */
[C---:B------:R-:W-:Y:S02]  /*0720*/  IADD3 R9, R0.reuse, 0x18, RZ ;  /* 0x0000001800097810 */ /* 0x040fe40007ffe0ff */
[----:B------:R-:W-:Y:S02]  /*0730*/  IADD3 R8, R0, 0x20, RZ ;  /* 0x0000002000087810 */ /* 0x000fe40007ffe0ff */
[----:B------:R-:W-:Y:S02]  /*0740*/  IADD3 R2, P0, R5, R2, RZ ;  /* 0x0000000205027210 */ /* 0x000fe40007f1e0ff */
[----:B------:R-:W-:Y:S02]  /*0750*/  ISETP.GE.OR P2, PT, R9, R10, P6 ;  /* 0x0000000a0900720c */ /* 0x000fe40003746670 */
[----:B------:R-:W-:-:S02]  /*0760*/  LEA.HI.X.SX32 R5, R5, R3, 0x1, P0 ;  /* 0x0000000305057211 */ /* 0x000fc400000f0eff */
[C---:B------:R-:W-:Y:S02]  /*0770*/  LEA R4, P1, R2.reuse, c[0x0][0x1d8], 0x2 ;  /* 0x0000760002047a11 */ /* 0x040fe400078210ff */
[----:B------:R-:W-:Y:S02]  /*0780*/  IADD3 R3, P0, R7, R0, RZ ;  /* 0x0000000007037210 */ /* 0x000fe40007f1e0ff */
[----:B------:R-:W-:Y:S02]  /*0790*/  LEA.HI.X R5, R2, c[0x0][0x1dc], R5, 0x2, P1 ;  /* 0x0000770002057a11 */ /* 0x000fe400008f1405 */
[C---:B------:R-:W-:Y:S02]  /*07a0*/  LEA.HI.X.SX32 R6, R0.reuse, R6, 0x1, P0 ;  /* 0x0000000600067211 */ /* 0x040fe400000f0eff */
[----:B------:R-:W-:Y:S01]  /*07b0*/  LEA R2, P0, R3, c[0x0][0x208], 0x2 ;  /* 0x0000820003027a11 */ /* 0x000fe200078010ff */
[----:B------:R-:W-:Y:S01]  /*07c0*/  STG.E.128 [R4.64], RZ ;  /* 0x000000ff04007986 */ /* 0x000fe2000c101d0a */
[----:B------:R-:W-:-:S02]  /*07d0*/  IADD3 R7, R0, 0x28, RZ ;  /* 0x0000002800077810 */ /* 0x000fc40007ffe0ff */
[----:B------:R-:W-:Y:S01]  /*07e0*/  LEA.HI.X R3, R3, c[0x0][0x20c], R6, 0x2, P0 ;  /* 0x0000830003037a11 */ /* 0x000fe200000f1406 */
[----:B------:R-:W-:Y:S01]  /*07f0*/  @!P5 IMAD.MOV.U32 R6, RZ, RZ, -0x800000 ;  /* 0xff800000ff06d424 */ /* 0x000fe200078e00ff */
[-C--:B------:R-:W-:Y:S01]  /*0800*/  ISETP.GE.OR P0, PT, R7, R10.reuse, P6 ;  /* 0x0000000a0700720c */ /* 0x080fe20003706670 */
[----:B------:R-:W-:Y:S01]  /*0810*/  STG.E.128 [R4.64+0x800], RZ ;  /* 0x000800ff04007986 */ /* 0x000fe2000c101d0a */
[----:B------:R-:W-:Y:S02]  /*0820*/  IADD3 R7, R0, 0x30, RZ ;  /* 0x0000003000077810 */ /* 0x000fe40007ffe0ff */
[-C--:B------:R-:W-:Y:S01]  /*0830*/  ISETP.GE.OR P1, PT, R8, R10.reuse, P6 ;  /* 0x0000000a0800720c */ /* 0x080fe20003726670 */
[----:B------:R-:W-:Y:S01]  /*0840*/  STG.E.128 [R4.64+0x1000], RZ ;  /* 0x001000ff04007986 */ /* 0x000fe2000c101d0a */
[----:B------:R-:W-:Y:S01]  /*0850*/  IADD3 R0, R0, 0x38, RZ ;  /* 0x0000003800007810 */ /* 0x000fe20007ffe0ff */
[----:B------:R-:W-:Y:S02]  /*0860*/  @!P3 IMAD.MOV.U32 R8, RZ, RZ, -0x800000 ;  /* 0xff800000ff08b424 */ /* 0x000fe400078e00ff */
[----:B------:R-:W-:Y:S04]  /*0870*/  STG.E.128 [R4.64+0x1800], RZ ;  /* 0x001800ff04007986 */ /* 0x000fe8000c101d0a */
[----:B------:R-:W-:Y:S04]  /*0880*/  STG.E.128 [R4.64+0x2000], RZ ;  /* 0x002000ff04007986 */ /* 0x000fe8000c101d0a */
[----:B------:R-:W-:Y:S04]  /*0890*/  STG.E.128 [R4.64+0x2800], RZ ;  /* 0x002800ff04007986 */ /* 0x000fe8000c101d0a */
[----:B------:R-:W-:Y:S04]  /*08a0*/  STG.E.128 [R4.64+0x3000], RZ ;  /* 0x003000ff04007986 */ /* 0x000fe8000c101d0a */
[----:B------:R1:W-:Y:S04]  /*08b0*/  STG.E.128 [R4.64+0x3800], RZ ;  /* 0x003800ff04007986 */ /* 0x0003e8000c101d0a */
[----:B------:R2:W-:Y:S01]  /*08c0*/  @!P5 STG.E [R2.64], R6 ;  /* 0x000000060200d986 */ /* 0x0005e2000c10190a */
[-C--:B------:R-:W-:Y:S01]  /*08d0*/  ISETP.GE.OR P5, PT, R7, R10.reuse, P6 ;  /* 0x0000000a0700720c */ /* 0x080fe200037a6670 */
[----:B------:R-:W-:Y:S01]  /*08e0*/  @!P2 IMAD.MOV.U32 R7, RZ, RZ, -0x800000 ;  /* 0xff800000ff07a424 */ /* 0x000fe200078e00ff */
[----:B------:R-:W-:Y:S01]  /*08f0*/  ISETP.GE.OR P6, PT, R0, R10, P6 ;  /* 0x0000000a0000720c */ /* 0x000fe200037c6670 */
[----:B------:R-:W-:Y:S04]  /*0900*/  @!P3 STG.E [R2.64+0x40], R8 ;  /* 0x000040080200b986 */ /* 0x000fe8000c10190a */
[----:B------:R-:W-:Y:S01]  /*0910*/  @!P2 STG.E [R2.64+0x60], R7 ;  /* 0x000060070200a986 */ /* 0x000fe2000c10190a */
[----:B-1----:R-:W-:-:S02]  /*0920*/  @!P4 IMAD.MOV.U32 R4, RZ, RZ, -0x800000 ;  /* 0xff800000ff04c424 */ /* 0x002fc400078e00ff */
[----:B------:R-:W-:-:S03]  /*0930*/  @!P0 IMAD.MOV.U32 R5, RZ, RZ, -0x800000 ;  /* 0xff800000ff058424 */ /* 0x000fc600078e00ff */
[----:B------:R1:W-:Y:S01]  /*0940*/  @!P4 STG.E [R2.64+0x20], R4 ;  /* 0x000020040200c986 */ /* 0x0003e2000c10190a */
[----:B--2---:R-:W-:-:S03]  /*0950*/  @!P1 IMAD.MOV.U32 R6, RZ, RZ, -0x800000 ;  /* 0xff800000ff069424 */ /* 0x004fc600078e00ff */
[----:B------:R2:W-:Y:S04]  /*0960*/  @!P0 STG.E [R2.64+0xa0], R5 ;  /* 0x0000a00502008986 */ /* 0x0005e8000c10190a */
[----:B------:R2:W-:Y:S01]  /*0970*/  @!P1 STG.E [R2.64+0x80], R6 ;  /* 0x0000800602009986 */ /* 0x0005e2000c10190a */
[----:B-1----:R-:W-:-:S05]  /*0980*/  @!P5 IMAD.MOV.U32 R4, RZ, RZ, -0x800000 ;  /* 0xff800000ff04d424 */ /* 0x002fca00078e00ff */
[----:B------:R2:W-:Y:S01]  /*0990*/  @!P5 STG.E [R2.64+0xc0], R4 ;  /* 0x0000c0040200d986 */ /* 0x0005e2000c10190a */
[----:B------:R-:W-:Y:S05]  /*09a0*/  @P6 EXIT ;  /* 0x000000000000694d */ /* 0x000fea0003800000 */
[----:B------:R-:W-:-:S05]  /*09b0*/  MOV R0, 0xff800000 ;  /* 0xff80000000007802 */ /* 0x000fca0000000f00 */
[----:B------:R-:W-:Y:S01]  /*09c0*/  STG.E [R2.64+0xe0], R0 ;  /* 0x0000e00002007986 */ /* 0x000fe2000c10190a */
[----:B------:R-:W-:Y:S05]  /*09d0*/  EXIT ;  /* 0x000000000000794d */ /* 0x000fea0003800000 */
.L_x_2205:
        /* <DEDUP_REMOVED lines=8> */
[----:B------:R-:W-:Y:S01]  /*0a60*/  PLOP3.LUT P6, PT, PT, PT, PT, 0x80, 0x0 ;  /* 0x000000000000781c */ /* 0x000fe20003fcf070 */
[----:B------:R-:W-:Y:S01]  /*0a70*/  IMAD.MOV.U32 R0, RZ, RZ, RZ ;  /* 0x000000ffff007224 */ /* 0x000fe200078e00ff */
        /* <DEDUP_REMOVED lines=9> */
[----:B------:R-:W-:-:S04]  /*0b10*/  LEA.HI.X R0, R2, c[0x0][0x2c4], R0, 0x2, P0 ;  /* 0x0000b10002007a11 */ /* 0x000fc800000f1400 */
.L_x_2206:
[----:B------:R-:W-:Y:S01]  /*0b20*/  MOV R6, R4 ;  /* 0x0000000400067202 */ /* 0x000fe20000000f00 */
[----:B------:R-:W-:Y:S01]  /*0b30*/  IMAD.MOV.U32 R7, RZ, RZ, R0 ;  /* 0x000000ffff077224 */ /* 0x000fe200078e0000 */
[----:B-1----:R-:W-:-:S04]  /*0b40*/  IABS R2, c[0x0][0x2d0] ;  /* 0x0000b40000027a13 */ /* 0x002fc80000000000 */
        /* <DEDUP_REMOVED lines=29> */
[----:B-1----:R1:W2:Y:S01]  /*0d20*/  LDG.E R6, [R2.64] ;  /* 0x0000000a02067981 */ /* 0x0022a2000c1e1900 */
        /* <DEDUP_REMOVED lines=29> */
[--C-:B------:R-:W-:Y:S01]  /*0f00*/  SHF.R.S32.HI R13, RZ, 0x1f, R0.reuse ;  /* 0x0000001fff0d7819 */ /* 0x100fe20000011400 */
[----:B------:R-:W-:Y:S01]  /*0f10*/  IMAD.MOV.U32 R10, RZ, RZ, R0 ;  /* 0x000000ffff0a7224 */ /* 0x000fe200078e0000 */
[----:B--2---:R-:W-:Y:S01]  /*0f20*/  SHF.R.S32.HI R5, RZ, 0x1f, R6 ;  /* 0x0000001fff057819 */ /* 0x004fe20000011406 */
[----:B------:R-:W-:-:S04]  /*0f30*/  IMAD.WIDE.U32 R8, R6, c[0x0][0x180], RZ ;  /* 0x0000600006087a25 */ /* 0x000fc800078e00ff */
[C---:B------:R-:W-:Y:S02]  /*0f40*/  IMAD R2, R5.reuse, c[0x0][0x180], RZ ;  /* 0x0000600005027a24 */ /* 0x040fe400078e02ff */
[----:B------:R-:W-:Y:S02]  /*0f50*/  IMAD R5, R5, c[0x0][0x188], RZ ;  /* 0x0000620005057a24 */ /* 0x000fe400078e02ff */
[C---:B------:R-:W-:Y:S02]  /*0f60*/  IMAD R2, R6.reuse, c[0x0][0x184], R2 ;  /* 0x0000610006027a24 */ /* 0x040fe400078e0202 */
[C---:B------:R-:W-:Y:S02]  /*0f70*/  IMAD R5, R6.reuse, c[0x0][0x18c], R5 ;  /* 0x0000630006057a24 */ /* 0x040fe400078e0205 */
[----:B------:R-:W-:Y:S01]  /*0f80*/  IMAD.WIDE.U32 R6, R6, c[0x0][0x188], RZ ;  /* 0x0000620006067a25 */ /* 0x000fe200078e00ff */
[----:B------:R-:W-:-:S03]  /*0f90*/  IADD3 R3, R9, R2, RZ ;  /* 0x0000000209037210 */ /* 0x000fc60007ffe0ff */
[----:B------:R-:W-:Y:S01]  /*0fa0*/  IMAD.MOV.U32 R2, RZ, RZ, R8 ;  /* 0x000000ffff027224 */ /* 0x000fe200078e0008 */
[----:B-----5:R-:W-:Y:S01]  /*0fb0*/  IADD3 R11, R7, R5, RZ ;  /* 0x00000005070b7210 */ /* 0x020fe20007ffe0ff */
[----:B------:R-:W-:Y:S02]  /*0fc0*/  IMAD.MOV.U32 R8, RZ, RZ, R6 ;  /* 0x000000ffff087224 */ /* 0x000fe400078e0006 */
[----:B------:R-:W-:-:S05]  /*0fd0*/  IMAD.WIDE.U32 R2, R15, c[0x0][0x198], R2 ;  /* 0x000066000f027a25 */ /* 0x000fca00078e0002 */
[----:B------:R-:W-:Y:S01]  /*0fe0*/  IADD3 R3, R3, R4, RZ ;  /* 0x0000000403037210 */ /* 0x000fe20007ffe0ff */
[----:B------:R-:W-:-:S04]  /*0ff0*/  IMAD R4, R13, c[0x0][0x1b0], RZ ;  /* 0x00006c000d047a24 */ /* 0x000fc800078e02ff */
[----:B------:R-:W-:-:S04]  /*1000*/  IMAD.WIDE.U32 R2, R0, c[0x0][0x1b0], R2 ;  /* 0x00006c0000027a25 */ /* 0x000fc800078e0002 */
[----:B------:R-:W-:Y:S01]  /*1010*/  IMAD R4, R0, c[0x0][0x1b4], R4 ;  /* 0x00006d0000047a24 */ /* 0x000fe200078e0204 */
[----:B------:R-:W-:-:S03]  /*1020*/  MOV R12, R2 ;  /* 0x00000002000c7202 */ /* 0x000fc60000000f00 */
[----:B------:R-:W-:Y:S01]  /*1030*/  IMAD.IADD R9, R3, 0x1, R4 ;  /* 0x0000000103097824 */ /* 0x000fe200078e0204 */
[----:B------:R-:W-:Y:S05]  /*1040*/  BRA `(.L_x_2208) ;  /* 0x0000039000007947 */ /* 0x000fea0003800000 */
.L_x_2207:
[----:B------:R-:W-:Y:S02]  /*1050*/  IABS R5, c[0x0][0x1c8] ;  /* 0x0000720000057a13 */ /* 0x000fe40000000000 */
[----:B------:R-:W-:Y:S02]  /*1060*/  IABS R4, R20 ;  /* 0x0000001400047213 */ /* 0x000fe40000000000 */
[----:B------:R-:W2:Y:S01]  /*1070*/  I2F.RP R2, R5 ;  /* 0x0000000500027306 */ /* 0x000ea20000209400 */
[----:B------:R-:W-:Y:S02]  /*1080*/  LEA R15, R207, 0xffffff00, 0x8 ;  /* 0xffffff00cf0f7811 */ /* 0x000fe400078e40ff */
[----:B-----5:R-:W-:Y:S02]  /*1090*/  SHF.R.S32.HI R10, RZ, 0x1f, R11 ;  /* 0x0000001fff0a7819 */ /* 0x020fe4000001140b */
        /* <DEDUP_REMOVED lines=30> */
[----:B------:R-:W-:Y:S01]  /*1280*/  IADD3 R3, R9, R2, RZ ;  /* 0x0000000209037210 */ /* 0x000fe20007ffe0ff */
[C---:B------:R-:W-:Y:S01]  /*1290*/  IMAD R12, R11.reuse, c[0x0][0x184], R6 ;  /* 0x000061000b0c7a24 */ /* 0x040fe200078e0206 */
[----:B------:R-:W-:Y:S01]  /*12a0*/  MOV R2, R8 ;  /* 0x0000000800027202 */ /* 0x000fe20000000f00 */
[----:B------:R-:W-:Y:S02]  /*12b0*/  IMAD R6, R10, c[0x0][0x188], RZ ;  /* 0x000062000a067a24 */ /* 0x000fe400078e02ff */
[----:B------:R-:W-:Y:S01]  /*12c0*/  @!P1 IMAD.MOV R0, RZ, RZ, -R0 ;  /* 0x000000ffff009224 */ /* 0x000fe200078e0a00 */
[----:B------:R-:W-:Y:S01]  /*12d0*/  @!P0 LOP3.LUT R0, RZ, c[0x0][0x1c8], RZ, 0x33, !PT ;  /* 0x00007200ff008a12 */ /* 0x000fe200078e33ff */
[----:B------:R-:W-:-:S03]  /*12e0*/  IMAD.WIDE.U32 R8, R11, c[0x0][0x180], R2 ;  /* 0x000060000b087a25 */ /* 0x000fc600078e0002 */
[----:B------:R-:W-:Y:S01]  /*12f0*/  SHF.R.S32.HI R13, RZ, 0x1f, R0 ;  /* 0x0000001fff0d7819 */ /* 0x000fe20000011400 */
[----:B------:R-:W-:Y:S01]  /*1300*/  IMAD.IADD R3, R5, 0x1, R7 ;  /* 0x0000000105037824 */ /* 0x000fe200078e0207 */
[----:B------:R-:W-:Y:S01]  /*1310*/  IADD3 R5, R9, R12, RZ ;  /* 0x0000000c09057210 */ /* 0x000fe20007ffe0ff */
[----:B------:R-:W-:Y:S01]  /*1320*/  IMAD.MOV.U32 R2, RZ, RZ, R4 ;  /* 0x000000ffff027224 */ /* 0x000fe200078e0004 */
[----:B------:R-:W-:Y:S01]  /*1330*/  MOV R4, R8 ;  /* 0x0000000800047202 */ /* 0x000fe20000000f00 */
[----:B------:R-:W-:Y:S02]  /*1340*/  IMAD R9, R13, c[0x0][0x1b0], RZ ;  /* 0x00006c000d097a24 */ /* 0x000fe400078e02ff */
[C---:B------:R-:W-:Y:S02]  /*1350*/  IMAD R10, R11.reuse, c[0x0][0x18c], R6 ;  /* 0x000063000b0a7a24 */ /* 0x040fe400078e0206 */
[----:B------:R-:W-:-:S04]  /*1360*/  IMAD.WIDE.U32 R6, R11, c[0x0][0x188], R2 ;  /* 0x000062000b067a25 */ /* 0x000fc800078e0002 */
[----:B------:R-:W-:Y:S01]  /*1370*/  IMAD.WIDE.U32 R2, R0, c[0x0][0x1b0], R4 ;  /* 0x00006c0000027a25 */ /* 0x000fe200078e0004 */
[----:B------:R-:W-:-:S03]  /*1380*/  MOV R8, R6 ;  /* 0x0000000600087202 */ /* 0x000fc60000000f00 */
[----:B------:R-:W-:Y:S02]  /*1390*/  IMAD R4, R0, c[0x0][0x1b4], R9 ;  /* 0x00006d0000047a24 */ /* 0x000fe400078e0209 */
[----:B------:R-:W-:Y:S01]  /*13a0*/  IMAD.IADD R11, R7, 0x1, R10 ;  /* 0x00000001070b7824 */ /* 0x000fe200078e020a */
[----:B------:R-:W-:Y:S01]  /*13b0*/  MOV R10, R0 ;  /* 0x00000000000a7202 */ /* 0x000fe20000000f00 */
[----:B------:R-:W-:Y:S01]  /*13c0*/  IMAD.MOV.U32 R12, RZ, RZ, R2 ;  /* 0x000000ffff0c7224 */ /* 0x000fe200078e0002 */
[----:B------:R-:W-:Y:S02]  /*13d0*/  IADD3 R9, R3, R4, RZ ;  /* 0x0000000403097210 */ /* 0x000fe40007ffe0ff */
.L_x_2208:
[----:B------:R-:W-:Y:S01]  /*13e0*/  SHF.R.S32.HI R24, RZ, 0x1f, R168 ;  /* 0x0000001fff187819 */ /* 0x000fe200000114a8 */
[----:B------:R-:W-:Y:S01]  /*13f0*/  IMAD R14, R13, c[0x0][0x1b8], RZ ;  /* 0x00006e000d0e7a24 */ /* 0x000fe200078e02ff */
[----:B------:R-:W-:Y:S02]  /*1400*/  ULDC.64 UR4, c[0x0][0x198] ;  /* 0x0000660000047ab9 */ /* 0x000fe40000000a00 */
[CC--:B------:R-:W-:Y:S01]  /*1410*/  LEA.HI R23, R24.reuse, R168.reuse, RZ, 0x3 ;  /* 0x000000a818177211 */ /* 0x0c0fe200078f18ff */
[----:B------:R-:W-:Y:S01]  /*1420*/  USHF.L.U32 UR9, UR4, 0x5, URZ ;  /* 0x0000000504097899 */ /* 0x000fe2000800063f */
[CC--:B------:R-:W-:Y:S01]  /*1430*/  LEA.HI R22, R24.reuse, R168.reuse, RZ, 0x4 ;  /* 0x000000a818167211 */ /* 0x0c0fe200078f20ff */
[----:B------:R-:W-:Y:S01]  /*1440*/  UMOV UR8, 0x5 ;  /* 0x0000000500087882 */ /* 0x000fe20000000000 */
[----:B------:R-:W-:Y:S01]  /*1450*/  SHF.R.S32.HI R2, RZ, 0x3, R23 ;  /* 0x00000003ff027819 */ /* 0x000fe20000011417 */
[----:B------:R-:W-:Y:S01]  /*1460*/  USHF.L.U64.HI UR5, UR4, UR8, UR5 ;  /* 0x0000000804057299 */ /* 0x000fe20008010205 */
[----:B------:R-:W-:Y:S01]  /*1470*/  LOP3.LUT R3, R23, 0xfffffff8, RZ, 0xc0, !PT ;  /* 0xfffffff817037812 */ /* 0x000fe200078ec0ff */
[----:B------:R-:W-:Y:S01]  /*1480*/  ULDC.64 UR6, c[0x0][0x190] ;  /* 0x0000640000067ab9 */ /* 0x000fe20000000a00 */
[-C--:B------:R-:W-:Y:S01]  /*1490*/  LEA.HI R7, R24, R168.reuse, RZ, 0x6 ;  /* 0x000000a818077211 */ /* 0x080fe200078f30ff */
[----:B------:R-:W-:Y:S01]  /*14a0*/  IMAD.SHL.U32 R0, R2, 0x40, RZ ;  /* 0x0000004002007824 */ /* 0x000fe200078e00ff */
[----:B------:R-:W-:Y:S01]  /*14b0*/  USHF.L.U32 UR12, UR6, 0x5, URZ ;  /* 0x00000005060c7899 */ /* 0x000fe2000800063f */
[----:B------:R-:W-:Y:S01]  /*14c0*/  IMAD.IADD R44, R168, 0x1, -R3 ;  /* 0x00000001a82c7824 */ /* 0x000fe200078e0a03 */
[--C-:B------:R-:W-:Y:S01]  /*14d0*/  SHF.R.S32.HI R3, RZ, 0x1f, R2.reuse ;  /* 0x0000001fff037819 */ /* 0x100fe20000011402 */
[----:B------:R-:W-:Y:S01]  /*14e0*/  IMAD.SHL.U32 R7, R7, 0x8, RZ ;  /* 0x0000000807077824 */ /* 0x000fe200078e00ff */
[----:B------:R-:W-:Y:S01]  /*14f0*/  LOP3.LUT R0, R0, 0x1c0, RZ, 0xc0, !PT ;  /* 0x000001c000007812 */ /* 0x000fe200078ec0ff */
[----:B------:R-:W-:Y:S01]  /*1500*/  IMAD.SHL.U32 R4, R44, 0x8, RZ ;  /* 0x000000082c047824 */ /* 0x000fe200078e00ff */
[----:B------:R-:W-:Y:S01]  /*1510*/  USHF.L.U64.HI UR7, UR6, UR8, UR7 ;  /* 0x0000000806077299 */ /* 0x000fe20008010207 */
[----:B------:R-:W-:Y:S01]  /*1520*/  IMAD.WIDE R18, R18, 0x40, R2 ;  /* 0x0000004012127825 */ /* 0x000fe200078e0202 */
[----:B------:R-:W-:-:S02]  /*1530*/  LEA.HI R130, R24, R168, RZ, 0x5 ;  /* 0x000000a818827211 */ /* 0x000fc400078f28ff */
[----:B------:R-:W-:Y:S02]  /*1540*/  LOP3.LUT R5, R0, 0x38, R4, 0xf8, !PT ;  /* 0x0000003800057812 */ /* 0x000fe400078ef804 */
[----:B------:R-:W-:Y:S02]  /*1550*/  SHF.R.U32.HI R0, RZ, 0x3, R0 ;  /* 0x00000003ff007819 */ /* 0x000fe40000011600 */
[----:B------:R-:W-:Y:S02]  /*1560*/  IADD3 R12, P1, R4, R12, RZ ;  /* 0x0000000c040c7210 */ /* 0x000fe40007f3e0ff */
[----:B------:R-:W-:Y:S02]  /*1570*/  LOP3.LUT R6, R5, R0, RZ, 0x3c, !PT ;  /* 0x0000000005067212 */ /* 0x000fe400078e3cff */
[----:B------:R-:W-:Y:S02]  /*1580*/  LOP3.LUT R0, R22, 0xfffffff0, RZ, 0xc0, !PT ;  /* 0xfffffff016007812 */ /* 0x000fe400078ec0ff */
[----:B------:R-:W-:-:S02]  /*1590*/  SHF.R.S32.HI R5, RZ, 0x1f, R16 ;  /* 0x0000001fff057819 */ /* 0x000fc40000011410 */
[----:B------:R-:W-:Y:S01]  /*15a0*/  LOP3.LUT R237, R6, 0x7ffffe00, R7, 0xf8, !PT ;  /* 0x7ffffe0006ed7812 */ /* 0x000fe200078ef807 */
[----:B------:R-:W-:Y:S01]  /*15b0*/  IMAD.IADD R0, R168, 0x1, -R0 ;  /* 0x00000001a8007824 */ /* 0x000fe200078e0a00 */
[----:B------:R-:W-:Y:S01]  /*15c0*/  IADD3 R6, P0, R4, R8, RZ ;  /* 0x0000000804067210 */ /* 0x000fe20007f1e0ff */
[----:B------:R-:W-:Y:S01]  /*15d0*/  IMAD R7, R5, c[0x0][0x178], RZ ;  /* 0x00005e0005077a24 */ /* 0x000fe200078e02ff */
[----:B------:R-:W-:Y:S01]  /*15e0*/  SHF.R.S32.HI R5, RZ, 0x1f, R4 ;  /* 0x0000001fff057819 */ /* 0x000fe20000011404 */
[----:B------:R-:W-:Y:S01]  /*15f0*/  IMAD.SHL.U32 R237, R237, 0x2, RZ ;  /* 0x00000002eded7824 */ /* 0x000fe200078e00ff */
[----:B------:R-:W-:Y:S01]  /*1600*/  SHF.R.S32.HI R13, RZ, 0x1f, R0 ;  /* 0x0000001fff0d7819 */ /* 0x000fe20000011400 */
[C---:B------:R-:W-:Y:S01]  /*1610*/  IMAD R8, R16.reuse, c[0x0][0x17c], R7 ;  /* 0x00005f0010087a24 */ /* 0x040fe200078e0207 */
[----:B------:R-:W-:Y:S01]  /*1620*/  SHF.R.S32.HI R129, RZ, 0x5, R130 ;  /* 0x00000005ff817819 */ /* 0x000fe20000011482 */
[----:B------:R-:W-:Y:S01]  /*1630*/  IMAD.X R7, R5, 0x1, R11, P0 ;  /* 0x0000000105077824 */ /* 0x000fe200000e060b */
[----:B------:R-:W-:Y:S01]  /*1640*/  LEA.HI R21, R13, R0, RZ, 0x3 ;  /* 0x000000000d157211 */ /* 0x000fe200078f18ff */
[----:B------:R-:W-:Y:S01]  /*1650*/  IMAD.X R13, R5, 0x1, R9, P1 ;  /* 0x00000001050d7824 */ /* 0x000fe200008e0609 */
[----:B------:R-:W-:Y:S01]  /*1660*/  SHF.R.S32.HI R9, RZ, 0x1f, R20 ;  /* 0x0000001fff097819 */ /* 0x000fe20000011414 */
[----:B------:R-:W-:Y:S01]  /*1670*/  IMAD.WIDE.U32 R4, R16, c[0x0][0x178], R4 ;  /* 0x00005e0010047a25 */ /* 0x000fe200078e0004 */
[----:B------:R-:W-:-:S02]  /*1680*/  LOP3.LUT R11, R21, 0xfffffff8, RZ, 0xc0, !PT ;  /* 0xfffffff8150b7812 */ /* 0x000fc400078ec0ff */
[----:B------:R-:W-:Y:S01]  /*1690*/  IADD3 R15, P0, R2, R15, RZ ;  /* 0x0000000f020f7210 */ /* 0x000fe20007f1e0ff */
[----:B------:R-:W-:Y:S02]  /*16a0*/  IMAD R16, R10, c[0x0][0x1bc], R14 ;  /* 0x00006f000a107a24 */ /* 0x000fe400078e020e */
[----:B------:R-:W-:Y:S02]  /*16b0*/  IMAD.IADD R45, R0, 0x1, -R11 ;  /* 0x00000001002d7824 */ /* 0x000fe400078e0a0b */
[----:B------:R-:W-:Y:S02]  /*16c0*/  IMAD R0, R9, c[0x0][0x1a8], RZ ;  /* 0x00006a0009007a24 */ /* 0x000fe400078e02ff */
[----:B------:R-:W-:Y:S02]  /*16d0*/  IMAD.IADD R5, R5, 0x1, R8 ;  /* 0x0000000105057824 */ /* 0x000fe400078e0208 */
[----:B------:R-:W-:-:S04]  /*16e0*/  IMAD.WIDE.U32 R10, R10, c[0x0][0x1b8], R6 ;  /* 0x00006e000a0a7a25 */ /* 0x000fc800078e0006 */
[C---:B------:R-:W-:Y:S02]  /*16f0*/  IMAD.X R6, R3.reuse, 0x1, R17, P0 ;  /* 0x0000000103067824 */ /* 0x040fe400000e0611 */
[C---:B------:R-:W-:Y:S02]  /*1700*/  IMAD R14, R20.reuse, c[0x0][0x1ac], R0 ;  /* 0x00006b00140e7a24 */ /* 0x040fe400078e0200 */
[----:B------:R-:W-:Y:S02]  /*1710*/  IMAD R0, R3, c[0x0][0x198], RZ ;  /* 0x0000660003007a24 */ /* 0x000fe400078e02ff */
[----:B------:R-:W-:-:S04]  /*1720*/  IMAD.WIDE.U32 R8, R20, c[0x0][0x1a8], R4 ;  /* 0x00006a0014087a25 */ /* 0x000fc800078e0004 */
[----:B------:R-:W-:Y:S02]  /*1730*/  IMAD R17, R6, c[0x0][0x1a0], RZ ;  /* 0x0000680006117a24 */ /* 0x000fe400078e02ff */
[----:B------:R-:W-:Y:S02]  /*1740*/  IMAD.IADD R5, R11, 0x1, R16 ;  /* 0x000000010b057824 */ /* 0x000fe400078e0210 */
[C---:B------:R-:W-:Y:S02]  /*1750*/  IMAD R11, R2.reuse, c[0x0][0x19c], R0 ;  /* 0x00006700020b7a24 */ /* 0x040fe400078e0200 */
[----:B------:R-:W-:-:S04]  /*1760*/  IMAD.WIDE.U32 R6, R2, c[0x0][0x198], R12 ;  /* 0x0000660002067a25 */ /* 0x000fc800078e000c */
[----:B------:R-:W-:Y:S01]  /*1770*/  IMAD.IADD R7, R7, 0x1, R11 ;  /* 0x0000000107077824 */ /* 0x000fe200078e020b */
[C---:B------:R-:W-:Y:S01]  /*1780*/  LEA R25, P0, R6.reuse, c[0x0][0x168], 0x1 ;  /* 0x00005a0006197a11 */ /* 0x040fe200078008ff */
[----:B------:R-:W-:Y:S02]  /*1790*/  IMAD.MOV.U32 R4, RZ, RZ, R10 ;  /* 0x000000ffff047224 */ /* 0x000fe400078e000a */
[----:B------:R-:W-:Y:S01]  /*17a0*/  IMAD.IADD R3, R9, 0x1, R14 ;  /* 0x0000000109037824 */ /* 0x000fe200078e020e */
[----:B------:R-:W-:Y:S01]  /*17b0*/  LEA.HI.X R6, R6, c[0x0][0x16c], R7, 0x1, P0 ;  /* 0x00005b0006067a11 */ /* 0x000fe200000f0c07 */
[----:B------:R-:W-:Y:S01]  /*17c0*/  IMAD.MOV.U32 R250, RZ, RZ, R25 ;  /* 0x000000fffffa7224 */ /* 0x000fe200078e0019 */
[----:B------:R-:W-:Y:S01]  /*17d0*/  STL [R1+0x1c], R25 ;  /* 0x00001c1901007387 */ /* 0x000fe20000100800 */
[----:B------:R-:W-:Y:S02]  /*17e0*/  IMAD.MOV.U32 R2, RZ, RZ, R8 ;  /* 0x000000ffff027224 */ /* 0x000fe400078e0008 */
[----:B------:R-:W-:Y:S01]  /*17f0*/  IMAD R0, R19, c[0x0][0x190], RZ ;  /* 0x0000640013007a24 */ /* 0x000fe200078e02ff */
[----:B------:R-:W-:Y:S01]  /*1800*/  IADD3 R14, P0, R250, UR9, RZ ;  /* 0x00000009fa0e7c10 */ /* 0x000fe2000ff1e0ff */
[C---:B------:R-:W-:Y:S01]  /*1810*/  IMAD R9, R15.reuse, c[0x0][0x1a4], R17 ;  /* 0x000069000f097a24 */ /* 0x040fe200078e0211 */
[----:B------:R1:W-:Y:S01]  /*1820*/  STL [R1+0x18], R6 ;  /* 0x0000180601007387 */ /* 0x0003e20000100800 */
[----:B------:R-:W-:-:S04]  /*1830*/  IMAD.WIDE.U32 R4, R15, c[0x0][0x1a0], R4 ;  /* 0x000068000f047a25 */ /* 0x000fc800078e0004 */
[----:B------:R-:W-:Y:S02]  /*1840*/  IMAD.MOV.U32 R251, RZ, RZ, R6 ;  /* 0x000000fffffb7224 */ /* 0x000fe400078e0006 */
[C---:B------:R-:W-:Y:S02]  /*1850*/  IMAD R0, R18.reuse, c[0x0][0x194], R0 ;  /* 0x0000650012007a24 */ /* 0x040fe400078e0200 */
[----:B------:R-:W-:Y:S01]  /*1860*/  IMAD.WIDE.U32 R2, R18, c[0x0][0x190], R2 ;  /* 0x0000640012027a25 */ /* 0x000fe200078e0002 */
[----:B------:R-:W-:Y:S02]  /*1870*/  LEA R18, P1, R4, c[0x0][0x170], 0x1 ;  /* 0x00005c0004127a11 */ /* 0x000fe400078208ff */
[----:B------:R-:W-:Y:S01]  /*1880*/  IADD3.X R15, R251, UR5, RZ, P0, !PT ;  /* 0x00000005fb0f7c10 */ /* 0x000fe200087fe4ff */
[----:B------:R-:W-:Y:S01]  /*1890*/  IMAD.IADD R5, R5, 0x1, R9 ;  /* 0x0000000105057824 */ /* 0x000fe200078e0209 */
[----:B------:R-:W-:Y:S01]  /*18a0*/  IADD3 R12, P0, R14, UR9, RZ ;  /* 0x000000090e0c7c10 */ /* 0x000fe2000ff1e0ff */
[----:B------:R-:W-:Y:S01]  /*18b0*/  IMAD.IADD R0, R3, 0x1, R0 ;  /* 0x0000000103007824 */ /* 0x000fe200078e0200 */
[----:B------:R-:W-:Y:S02]  /*18c0*/  STL [R1+0x24], R18 ;  /* 0x0000241201007387 */ /* 0x000fe40000100800 */
[----:B------:R-:W-:-:S02]  /*18d0*/  LEA.HI.X R19, R4, c[0x0][0x174], R5, 0x1, P1 ;  /* 0x00005d0004137a11 */ /* 0x000fc400008f0c05 */
[----:B------:R-:W-:Y:S02]  /*18e0*/  IADD3.X R13, R15, UR5, RZ, P0, !PT ;  /* 0x000000050f0d7c10 */ /* 0x000fe400087fe4ff */
[----:B------:R-:W-:Y:S01]  /*18f0*/  IADD3 R10, P0, R12, UR9, RZ ;  /* 0x000000090c0a7c10 */ /* 0x000fe2000ff1e0ff */
[----:B------:R-:W-:Y:S01]  /*1900*/  STL [R1+0x20], R19 ;  /* 0x0000201301007387 */ /* 0x000fe20000100800 */
[C---:B-1----:R-:W-:Y:S02]  /*1910*/  LEA R6, P2, R2.reuse, c[0x0][0x160], 0x1 ;  /* 0x0000580002067a11 */ /* 0x042fe400078408ff */
[----:B------:R-:W-:Y:S02]  /*1920*/  IADD3.X R11, R13, UR5, RZ, P0, !PT ;  /* 0x000000050d0b7c10 */ /* 0x000fe400087fe4ff */
[----:B------:R-:W-:Y:S02]  /*1930*/  LEA.HI.X R7, R2, c[0x0][0x164], R0, 0x1, P2 ;  /* 0x0000590002077a11 */ /* 0x000fe400010f0c00 */
[----:B------:R-:W-:-:S02]  /*1940*/  IADD3 R4, P1, R6, UR12, RZ ;  /* 0x0000000c06047c10 */ /* 0x000fc4000ff3e0ff */
[----:B------:R-:W-:Y:S01]  /*1950*/  IADD3 R8, P0, R10, UR9, RZ ;  /* 0x000000090a087c10 */ /* 0x000fe2000ff1e0ff */
[----:B------:R-:W-:Y:S01]  /*1960*/  @!PT LDS RZ, [RZ] ;  /* 0x00000000fffff984 */ /* 0x000fe20000000800 */
[----:B------:R-:W-:Y:S01]  /*1970*/  @!PT LDS RZ, [RZ] ;  /* 0x00000000fffff984 */ /* 0x000fe20000000800 */
[----:B------:R-:W-:Y:S01]  /*1980*/  @!PT LDS RZ, [RZ] ;  /* 0x00000000fffff984 */ /* 0x000fe20000000800 */
[----:B------:R1:W-:Y:S01]  /*1990*/  LDGSTS.E.BYPASS.LTC128B.128 [R237], [R6.64] ;  /* 0x0000000006ed7fae */ /* 0x0003e2000b901d4a */
[----:B------:R-:W-:Y:S02]  /*19a0*/  IADD3.X R5, R7, UR7, RZ, P1, !PT ;  /* 0x0000000707057c10 */ /* 0x000fe40008ffe4ff */
        /* <DEDUP_REMOVED lines=44> */
[----:B------:R-:W-:Y:S01]  /*1c70*/  IADD3.X R3, R5, UR5, RZ, P0, !PT ;  /* 0x0000000505037c10 */ /* 0x000fe200087fe4ff */
[----:B--2---:R-:W-:Y:S02]  /*1c80*/  IMAD.MOV.U32 R14, RZ, RZ, R18 ;  /* 0x000000ffff0e7224 */ /* 0x004fe400078e0012 */
[----:B------:R-:W-:Y:S02]  /*1c90*/  IMAD.MOV.U32 R15, RZ, RZ, R19 ;  /* 0x000000ffff0f7224 */ /* 0x000fe400078e0013 */
        /* <DEDUP_REMOVED lines=15> */
[----:B------:R-:W-:Y:S01]  /*1d90*/  BAR.SYNC.DEFER_BLOCKING 0x0 ;  /* 0x0000000000007b1d */ /* 0x000fe20000010000 */
[----:B------:R-:W-:Y:S01]  /*1da0*/  IMAD.IADD R3, R4, 0x1, -R2 ;  /* 0x0000000104037824 */ /* 0x000fe200078e0a02 */
        /* <DEDUP_REMOVED lines=26> */
[----:B------:R-:W-:-:S02]  /*1f50*/  LEA R216, R3, 0x2000, 0x1 ;  /* 0x0000200003d87811 */ /* 0x000fc400078e08ff */
[----:B------:R-:W-:Y:S01]  /*1f60*/  LOP3.LUT R195, R0, 0xfffffe00, RZ, 0xc0, !PT ;  /* 0xfffffe0000c37812 */ /* 0x000fe200078ec0ff */
[----:B------:R4:W-:Y:S01]  /*1f70*/  LDGSTS.E.BYPASS.LTC128B.128 [R237+0xb800], [R8.64] ;  /* 0x0b80000008ed7fae */ /* 0x0009e2000b901d4a */
[----:B------:R-:W-:-:S03]  /*1f80*/  IADD3 R217, R216, 0x40, RZ ;  /* 0x00000040d8d97810 */ /* 0x000fc60007ffe0ff */
[----:B------:R5:W-:Y:S01]  /*1f90*/  LDGSTS.E.BYPASS.LTC128B.128 [R237+0xc000], [R12.64] ;  /* 0x0c0000000ced7fae */ /* 0x000be2000b901d4a */
[----:B------:R-:W-:-:S03]  /*1fa0*/  IMAD R0, R129, 0x400, R195 ;  /* 0x0000040081007824 */ /* 0x000fc600078e02c3 */
[----:B------:R5:W-:Y:S01]  /*1fb0*/  LDGSTS.E.BYPASS.LTC128B.128 [R237+0xc800], [R10.64] ;  /* 0x0c8000000aed7fae */ /* 0x000be2000b901d4a */
[----:B------:R-:W-:-:S04]  /*1fc0*/  IMAD.IADD R0, R0, 0x1, R199 ;  /* 0x0000000100007824 */ /* 0x000fc800078e02c7 */
[----:B------:R-:W-:Y:S01]  /*1fd0*/  IMAD.SHL.U32 R218, R0, 0x2, RZ ;  /* 0x0000000200da7824 */ /* 0x000fe200078e00ff */
[----:B-1----:R-:W-:Y:S01]  /*1fe0*/  IADD3 R14, P0, R10, UR12, RZ ;  /* 0x0000000c0a0e7c10 */ /* 0x002fe2000ff1e0ff */
[----:B------:R-:W-:-:S03]  /*1ff0*/  IMAD.MOV.U32 R0, RZ, RZ, 0x20 ;  /* 0x00000020ff007424 */ /* 0x000fc600078e00ff */
        /* <DEDUP_REMOVED lines=23> */
[----:B--2---:R-:W-:-:S04]  /*2170*/  IADD3 R6, P0, R8, UR12, RZ ;  /* 0x0000000c08067c10 */ /* 0x004fc8000ff1e0ff */
[----:B------:R-:W-:Y:S02]  /*2180*/  IADD3.X R7, R9, UR7, RZ, P0, !PT ;  /* 0x0000000709077c10 */ /* 0x000fe400087fe4ff */
[----:B-----5:R-:W-:Y:S01]  /*2190*/  IADD3 R10, P0, R6, UR12, RZ ;  /* 0x0000000c060a7c10 */ /* 0x020fe2000ff1e0ff */
[----:B---3--:R-:W-:Y:S02]  /*21a0*/  IMAD.SHL.U32 R5, R3, 0x2, RZ ;  /* 0x0000000203057824 */ /* 0x008fe400078e00ff */
[----:B------:R2:W-:Y:S01]  /*21b0*/  LDGSTS.E.BYPASS.LTC128B.128 [R237+0x11000], [R6.64] ;  /* 0x1100000006ed7fae */ /* 0x0005e2000b901d4a */
[----:B------:R-:W-:Y:S01]  /*21c0*/  IADD3.X R11, R7, UR7, RZ, P0, !PT ;  /* 0x00000007070b7c10 */ /* 0x000fe200087fe4ff */
[----:B------:R-:W-:Y:S01]  /*21d0*/  IMAD.MOV.U32 R4, RZ, RZ, 0x40 ;  /* 0x00000040ff047424 */ /* 0x000fe200078e00ff */
[----:B------:R-:W-:-:S03]  /*21e0*/  LOP3.LUT P0, RZ, R44, 0x2, RZ, 0xc0, !PT ;  /* 0x000000022cff7812 */ /* 0x000fc6000780c0ff */
[----:B------:R4:W-:Y:S01]  /*21f0*/  LDGSTS.E.BYPASS.LTC128B.128 [R237+0x11800], [R10.64] ;  /* 0x118000000aed7fae */ /* 0x0009e2000b901d4a */
[C---:B------:R-:W-:Y:S02]  /*2200*/  SEL R2, R0.reuse, 0xffffffe0, !P0 ;  /* 0xffffffe000027807 */ /* 0x040fe40004000000 */
[----:B------:R-:W-:Y:S01]  /*2210*/  SEL R0, R0, 0xffffffe0, !P1 ;  /* 0xffffffe000007807 */ /* 0x000fe20004800000 */
[----:B------:R-:W-:Y:S01]  /*2220*/  LDSM.16.M88.4 R20, [R218] ;  /* 0x00000000da14783b */ /* 0x000fe20000000200 */
[----:B------:R-:W-:Y:S01]  /*2230*/  LOP3.LUT P0, RZ, R44, 0x4, RZ, 0xc0, !PT ;  /* 0x000000042cff7812 */ /* 0x000fe2000780c0ff */
[----:B------:R-:W-:Y:S01]  /*2240*/  IMAD.IADD R215, R216, 0x1, R2 ;  /* 0x00000001d8d77824 */ /* 0x000fe200078e0202 */
[----:B------:R-:W-:Y:S01]  /*2250*/  LOP3.LUT P1, RZ, R45, 0x4, RZ, 0xc0, !PT ;  /* 0x000000042dff7812 */ /* 0x000fe2000782c0ff */
[----:B-1----:R-:W-:Y:S01]  /*2260*/  LDSM.16.M88.4 R12, [R5+0x2800] ;  /* 0x00280000050c783b */ /* 0x002fe20000000200 */
[----:B------:R-:W-:Y:S02]  /*2270*/  IMAD.IADD R221, R218, 0x1, R0 ;  /* 0x00000001dadd7824 */ /* 0x000fe400078e0200 */
[----:B------:R-:W-:Y:S01]  /*2280*/  SEL R4, R4, 0xffffffc0, !P1 ;  /* 0xffffffc004047807 */ /* 0x000fe20004800000 */
[----:B------:R-:W-:Y:S04]  /*2290*/  LDSM.16.M88.4 R36, [R215+0x800] ;  /* 0x00080000d724783b */ /* 0x000fe80000000200 */
[----:B------:R-:W-:Y:S01]  /*22a0*/  LDSM.16.M88.4 R16, [R221] ;  /* 0x00000000dd10783b */ /* 0x000fe20000000200 */
[----:B------:R-:W-:Y:S01]  /*22b0*/  IMAD.IADD R219, R218, 0x1, R4 ;  /* 0x00000001dadb7824 */ /* 0x000fe200078e0204 */
[----:B------:R-:W-:-:S02]  /*22c0*/  @P0 IADD3 R217, R216, -0x40, RZ ;  /* 0xffffffc0d8d90810 */ /* 0x000fc40007ffe0ff */
[----:B------:R-:W-:Y:S01]  /*22d0*/  LDSM.16.M88.4 R32, [R215] ;  /* 0x00000000d720783b */ /* 0x000fe20000000200 */
[----:B------:R-:W-:Y:S02]  /*22e0*/  IMAD.IADD R220, R0, 0x1, R219 ;  /* 0x0000000100dc7824 */ /* 0x000fe400078e02db */
[----:B------:R-:W-:Y:S01]  /*22f0*/  IMAD.IADD R214, R2, 0x1, R217 ;  /* 0x0000000102d67824 */ /* 0x000fe200078e02d9 */
[----:B------:R-:W-:Y:S01]  /*2300*/  LDSM.16.M88.4 R40, [R5+0x3000] ;  /* 0x003000000528783b */ /* 0x000fe20000000200 */
[----:B--2---:R-:W-:-:S03]  /*2310*/  IMAD R6, R129, 0x10, R169 ;  /* 0x0000001081067824 */ /* 0x004fc600078e02a9 */
[----:B----4-:R-:W1:Y:S04]  /*2320*/  LDSM.16.M88.4 R8, [R5+0x2000] ;  /* 0x002000000508783b */ /* 0x010e680000000200 */
[----:B------:R-:W2:Y:S04]  /*2330*/  LDSM.16.M88.4 R48, [R5+0x3800] ;  /* 0x003800000530783b */ /* 0x000ea80000000200 */
[----:B------:R-:W3:Y:S04]  /*2340*/  LDSM.16.M88.4 R60, [R5+0x4000] ;  /* 0x00400000053c783b */ /* 0x000ee80000000200 */
[----:B------:R-:W-:Y:S04]  /*2350*/  LDSM.16.M88.4 R68, [R217] ;  /* 0x00000000d944783b */ /* 0x000fe80000000200 */
[----:B------:R-:W-:Y:S04]  /*2360*/  LDSM.16.M88.4 R120, [R5+0x4800] ;  /* 0x004800000578783b */ /* 0x000fe80000000200 */
[----:B------:R-:W-:Y:S04]  /*2370*/  LDSM.16.M88.4 R44, [R215+0x1000] ;  /* 0x00100000d72c783b */ /* 0x000fe80000000200 */
[----:B------:R-:W-:Y:S04]  /*2380*/  LDSM.16.M88.4 R52, [R215+0x2000] ;  /* 0x00200000d734783b */ /* 0x000fe80000000200 */
[----:B------:R-:W-:Y:S04]  /*2390*/  LDSM.16.M88.4 R112, [R214] ;  /* 0x00000000d670783b */ /* 0x000fe80000000200 */
[----:B------:R-:W-:Y:S04]  /*23a0*/  LDSM.16.M88.4 R72, [R217+0x800] ;  /* 0x00080000d948783b */ /* 0x000fe80000000200 */
[----:B------:R-:W-:Y:S01]  /*23b0*/  LDSM.16.M88.4 R124, [R215+0x2800] ;  /* 0x00280000d77c783b */ /* 0x000fe20000000200 */
[C---:B-1----:R-:W-:Y:S03]  /*23c0*/  HMMA.16816.F32.BF16 R28, R20.reuse, R8, RZ ;  /* 0x00000008141c723c */ /* 0x042fe600000418ff */
[----:B------:R-:W-:Y:S04]  /*23d0*/  LDSM.16.M88.4 R116, [R217+0x2000] ;  /* 0x00200000d974783b */ /* 0x000fe80000000200 */
[----:B------:R-:W-:Y:S01]  /*23e0*/  LDSM.16.M88.4 R100, [R217+0x1000] ;  /* 0x00100000d964783b */ /* 0x000fe20000000200 */
[C---:B------:R-:W-:Y:S03]  /*23f0*/  HMMA.16816.F32.BF16 R24, R20.reuse, R10, RZ ;  /* 0x0000000a1418723c */ /* 0x040fe600000418ff */
[----:B------:R-:W-:Y:S04]  /*2400*/  LDSM.16.M88.4 R108, [R217+0x1800] ;  /* 0x00180000d96c783b */ /* 0x000fe80000000200 */
[----:B------:R-:W0:Y:S01]  /*2410*/  LDGDEPBAR ;  /* 0x00000000000079af */ /* 0x000e220000000000 */
[C---:B------:R-:W-:Y:S08]  /*2420*/  HMMA.16816.F32.BF16 R8, R20.reuse, R12, RZ ;  /* 0x0000000c1408723c */ /* 0x040ff000000418ff */
[----:B------:R-:W-:Y:S08]  /*2430*/  HMMA.16816.F32.BF16 R12, R20, R14, RZ ;  /* 0x0000000e140c723c */ /* 0x000ff000000418ff */
[C---:B------:R-:W-:Y:S08]  /*2440*/  HMMA.16816.F32.BF16 R80, R16.reuse, R32, R28 ;  /* 0x000000201050723c */ /* 0x040ff0000004181c */
[C---:B------:R-:W-:Y:S08]  /*2450*/  HMMA.16816.F32.BF16 R104, R16.reuse, R34, R24 ;  /* 0x000000221068723c */ /* 0x040ff00000041818 */
[C---:B------:R-:W-:Y:S01]  /*2460*/  HMMA.16816.F32.BF16 R92, R16.reuse, R38, R12 ;  /* 0x00000026105c723c */ /* 0x040fe2000004180c */
[----:B------:R-:W1:Y:S07]  /*2470*/  LDSM.16.M88.4 R12, [R219] ;  /* 0x00000000db0c783b */ /* 0x000e6e0000000200 */
[----:B------:R-:W-:Y:S01]  /*2480*/  HMMA.16816.F32.BF16 R96, R16, R36, R8 ;  /* 0x000000241060723c */ /* 0x000fe20000041808 */
[----:B------:R-:W-:Y:S07]  /*2490*/  LDSM.16.M88.4 R8, [R220] ;  /* 0x00000000dc08783b */ /* 0x000fee0000000200 */
[C---:B------:R-:W-:Y:S08]  /*24a0*/  HMMA.16816.F32.BF16 R36, R20.reuse, R40, RZ ;  /* 0x000000281424723c */ /* 0x040ff000000418ff */
[C---:B------:R-:W-:Y:S01]  /*24b0*/  HMMA.16816.F32.BF16 R32, R20.reuse, R42, RZ ;  /* 0x0000002a1420723c */ /* 0x040fe200000418ff */
[----:B------:R-:W4:Y:S07]  /*24c0*/  LDSM.16.M88.4 R40, [R215+0x1800] ;  /* 0x00180000d728783b */ /* 0x000f2e0000000200 */
[C---:B--2---:R-:W-:Y:S08]  /*24d0*/  HMMA.16816.F32.BF16 R28, R20.reuse, R48, RZ ;  /* 0x00000030141c723c */ /* 0x044ff000000418ff */
[C---:B------:R-:W-:Y:S08]  /*24e0*/  HMMA.16816.F32.BF16 R24, R20.reuse, R50, RZ ;  /* 0x000000321418723c */ /* 0x040ff000000418ff */
[----:B---3--:R-:W-:Y:S08]  /*24f0*/  HMMA.16816.F32.BF16 R48, R20, R60, RZ ;  /* 0x0000003c1430723c */ /* 0x008ff000000418ff */
[----:B-1----:R-:W-:Y:S08]  /*2500*/  HMMA.16816.F32.BF16 R80, R12, R68, R80 ;  /* 0x000000440c50723c */ /* 0x002ff00000041850 */
[----:B------:R-:W-:Y:S08]  /*2510*/  HMMA.16816.F32.BF16 R56, R20, R120, RZ ;  /* 0x000000781438723c */ /* 0x000ff000000418ff */
[C---:B------:R-:W-:Y:S08]  /*2520*/  HMMA.16816.F32.BF16 R88, R16.reuse, R46, R32 ;  /* 0x0000002e1058723c */ /* 0x040ff00000041820 */
[C---:B----4-:R-:W-:Y:S08]  /*2530*/  HMMA.16816.F32.BF16 R64, R16.reuse, R40, R28 ;  /* 0x000000281040723c */ /* 0x050ff0000004181c */
[C---:B------:R-:W-:Y:S08]  /*2540*/  HMMA.16816.F32.BF16 R32, R16.reuse, R42, R24 ;  /* 0x0000002a1020723c */ /* 0x040ff00000041818 */
[----:B------:R-:W-:Y:S08]  /*2550*/  HMMA.16816.F32.BF16 R28, R16, R52, R48 ;  /* 0x00000034101c723c */ /* 0x000ff00000041830 */
[----:B------:R-:W-:Y:S08]  /*2560*/  HMMA.16816.F32.BF16 R24, R12, R70, R104 ;  /* 0x000000460c18723c */ /* 0x000ff00000041868 */
[----:B------:R-:W-:Y:S01]  /*2570*/  HMMA.16816.F32.BF16 R76, R16, R44, R36 ;  /* 0x0000002c104c723c */ /* 0x000fe20000041824 */
[----:B------:R-:W1:Y:S07]  /*2580*/  LDSM.16.M88.4 R44, [R214+0x800] ;  /* 0x00080000d62c783b */ /* 0x000e6e0000000200 */
[----:B------:R-:W-:Y:S01]  /*2590*/  HMMA.16816.F32.BF16 R40, R8, R112, R80 ;  /* 0x000000700828723c */ /* 0x000fe20000041850 */
[----:B------:R-:W-:Y:S07]  /*25a0*/  LDSM.16.M88.4 R80, [R214+0x2000] ;  /* 0x00200000d650783b */ /* 0x000fee0000000200 */
[----:B------:R-:W-:Y:S08]  /*25b0*/  HMMA.16816.F32.BF16 R36, R12, R72, R96 ;  /* 0x000000480c24723c */ /* 0x000ff00000041860 */
[----:B------:R-:W-:Y:S08]  /*25c0*/  HMMA.16816.F32.BF16 R144, R16, R124, R56 ;  /* 0x0000007c1090723c */ /* 0x000ff00000041838 */
[----:B------:R-:W-:Y:S01]  /*25d0*/  HMMA.16816.F32.BF16 R56, R12, R116, R28 ;  /* 0x000000740c38723c */ /* 0x000fe2000004181c */
[----:B------:R-:W-:-:S04]  /*25e0*/  FMUL.FTZ R2, R40, c[0x0][0x2ec] ;  /* 0x0000bb0028027a20 */ /* 0x000fc80000410000 */
[----:B------:R2:W-:Y:S03]  /*25f0*/  MUFU.TANH R248, R2 ;  /* 0x0000000200f87308 */ /* 0x0005e60000002400 */
[----:B------:R-:W-:Y:S08]  /*2600*/  HMMA.16816.F32.BF16 R28, R8, R114, R24 ;  /* 0x00000072081c723c */ /* 0x000ff00000041818 */
[----:B------:R-:W-:Y:S01]  /*2610*/  HMMA.16816.F32.BF16 R48, R12, R74, R92 ;  /* 0x0000004a0c30723c */ /* 0x000fe2000004185c */
[----:B------:R-:W3:Y:S01]  /*2620*/  LDSM.16.M88.4 R72, [R214+0x1000] ;  /* 0x00100000d648783b */ /* 0x000ee20000000200 */
[----:B--2---:R-:W-:-:S06]  /*2630*/  FMUL.FTZ R2, R41, c[0x0][0x2ec] ;  /* 0x0000bb0029027a20 */ /* 0x004fcc0000410000 */
[----:B-1----:R-:W-:Y:S01]  /*2640*/  HMMA.16816.F32.BF16 R24, R8, R44, R36 ;  /* 0x0000002c0818723c */ /* 0x002fe20000041824 */
[----:B------:R1:W-:Y:S01]  /*2650*/  MUFU.TANH R247, R2 ;  /* 0x0000000200f77308 */ /* 0x0003e20000002400 */
[----:B------:R-:W2:Y:S06]  /*2660*/  LDSM.16.M88.4 R36, [R5+0x5800] ;  /* 0x005800000524783b */ /* 0x000eac0000000200 */
[----:B------:R-:W-:Y:S08]  /*2670*/  HMMA.16816.F32.BF16 R60, R20, R62, RZ ;  /* 0x0000003e143c723c */ /* 0x000ff000000418ff */
[----:B------:R-:W-:Y:S01]  /*2680*/  HMMA.16816.F32.BF16 R68, R12, R100, R76 ;  /* 0x000000640c44723c */ /* 0x000fe2000004184c */
[----:B-1----:R-:W-:-:S04]  /*2690*/  FMUL.FTZ R2, R42, c[0x0][0x2ec] ;  /* 0x0000bb002a027a20 */ /* 0x002fc80000410000 */
[----:B------:R1:W-:Y:S03]  /*26a0*/  MUFU.TANH R245, R2 ;  /* 0x0000000200f57308 */ /* 0x0003e60000002400 */
[----:B------:R-:W-:Y:S01]  /*26b0*/  HMMA.16816.F32.BF16 R48, R8, R46, R48 ;  /* 0x0000002e0830723c */ /* 0x000fe20000041830 */
[----:B------:R-:W-:Y:S07]  /*26c0*/  LDSM.16.M88.4 R44, [R5+0x6800] ;  /* 0x00680000052c783b */ /* 0x000fee0000000200 */
[----:B------:R-:W-:Y:S01]  /*26d0*/  HMMA.16816.F32.BF16 R76, R12, R102, R88 ;  /* 0x000000660c4c723c */ /* 0x000fe20000041858 */
[----:B-1----:R-:W-:-:S02]  /*26e0*/  FMUL.FTZ R2, R43, c[0x0][0x2ec] ;  /* 0x0000bb002b027a20 */ /* 0x002fc40000410000 */
[----:B------:R-:W-:Y:S05]  /*26f0*/  LDSM.16.M88.4 R40, [R5+0x8000] ;  /* 0x008000000528783b */ /* 0x000fea0000000200 */
[----:B------:R-:W-:Y:S01]  /*2700*/  HMMA.16816.F32.BF16 R84, R16, R54, R60 ;  /* 0x000000361054723c */ /* 0x000fe2000004183c */
[----:B------:R1:W4:Y:S01]  /*2710*/  MUFU.TANH R246, R2 ;  /* 0x0000000200f67308 */ /* 0x0003220000002400 */
[----:B------:R-:W5:Y:S06]  /*2720*/  LDSM.16.M88.4 R52, [R214+0x1800] ;  /* 0x00180000d634783b */ /* 0x000f6c0000000200 */
[----:B---3--:R-:W-:Y:S08]  /*2730*/  HMMA.16816.F32.BF16 R68, R8, R72, R68 ;  /* 0x000000480844723c */ /* 0x008ff00000041844 */
[C---:B------:R-:W-:Y:S01]  /*2740*/  HMMA.16816.F32.BF16 R60, R12.reuse, R110, R32 ;  /* 0x0000006e0c3c723c */ /* 0x040fe20000041820 */
[----:B-1----:R-:W-:Y:S01]  /*2750*/  FMUL.FTZ R2, R28, c[0x0][0x2ec] ;  /* 0x0000bb001c027a20 */ /* 0x002fe20000410000 */
[----:B------:R-:W1:Y:S03]  /*2760*/  LDSM.16.M88.4 R32, [R5+0x5000] ;  /* 0x005000000520783b */ /* 0x000e660000000200 */
[----:B------:R3:W-:Y:S03]  /*2770*/  MUFU.TANH R244, R2 ;  /* 0x0000000200f47308 */ /* 0x0007e60000002400 */
[----:B------:R-:W-:Y:S08]  /*2780*/  HMMA.16816.F32.BF16 R64, R12, R108, R64 ;  /* 0x0000006c0c40723c */ /* 0x000ff00000041840 */
[----:B------:R-:W-:Y:S01]  /*2790*/  HMMA.16816.F32.BF16 R76, R8, R74, R76 ;  /* 0x0000004a084c723c */ /* 0x000fe2000004184c */
[----:B---3--:R-:W-:-:S07]  /*27a0*/  FMUL.FTZ R2, R29, c[0x0][0x2ec] ;  /* 0x0000bb001d027a20 */ /* 0x008fce0000410000 */
[C---:B--2---:R-:W-:Y:S01]  /*27b0*/  HMMA.16816.F32.BF16 R88, R20.reuse, R36, RZ ;  /* 0x000000241458723c */ /* 0x044fe200000418ff */
[----:B------:R2:W-:Y:S07]  /*27c0*/  MUFU.TANH R243, R2 ;  /* 0x0000000200f37308 */ /* 0x0005ee0000002400 */
[----:B------:R-:W-:Y:S01]  /*27d0*/  HMMA.16816.F32.BF16 R92, R20, R38, RZ ;  /* 0x00000026145c723c */ /* 0x000fe200000418ff */
[----:B------:R-:W-:Y:S07]  /*27e0*/  LDSM.16.M88.4 R36, [R5+0x8800] ;  /* 0x008800000524783b */ /* 0x000fee0000000200 */
[----:B-----5:R-:W-:Y:S01]  /*27f0*/  HMMA.16816.F32.BF16 R64, R8, R52, R64 ;  /* 0x000000340840723c */ /* 0x020fe20000041840 */
[----:B--2---:R-:W-:-:S04]  /*2800*/  FMUL.FTZ R2, R30, c[0x0][0x2ec] ;  /* 0x0000bb001e027a20 */ /* 0x004fc80000410000 */
[----:B------:R2:W-:Y:S03]  /*2810*/  MUFU.TANH R236, R2 ;  /* 0x0000000200ec7308 */ /* 0x0005e60000002400 */
[----:B------:R-:W-:Y:S08]  /*2820*/  HMMA.16816.F32.BF16 R116, R12, R118, R84 ;  /* 0x000000760c74723c */ /* 0x000ff00000041854 */
[----:B------:R-:W-:Y:S01]  /*2830*/  HMMA.16816.F32.BF16 R60, R8, R54, R60 ;  /* 0x00000036083c723c */ /* 0x000fe2000004183c */
[----:B--2---:R-:W-:-:S02]  /*2840*/  FMUL.FTZ R2, R31, c[0x0][0x2ec] ;  /* 0x0000bb001f027a20 */ /* 0x004fc40000410000 */
[----:B------:R-:W2:Y:S05]  /*2850*/  LDSM.16.M88.4 R28, [R5+0x6000] ;  /* 0x00600000051c783b */ /* 0x000eaa0000000200 */
[----:B------:R-:W-:Y:S01]  /*2860*/  HMMA.16816.F32.BF16 R84, R8, R80, R56 ;  /* 0x000000500854723c */ /* 0x000fe20000041838 */
[----:B------:R3:W5:Y:S07]  /*2870*/  MUFU.TANH R240, R2 ;  /* 0x0000000200f07308 */ /* 0x00076e0000002400 */
[C---:B------:R-:W-:Y:S08]  /*2880*/  HMMA.16816.F32.BF16 R52, R20.reuse, R122, RZ ;  /* 0x0000007a1434723c */ /* 0x040ff000000418ff */
[----:B-1----:R-:W-:Y:S01]  /*2890*/  HMMA.16816.F32.BF16 R56, R20, R32, RZ ;  /* 0x000000201438723c */ /* 0x002fe200000418ff */
[----:B---3--:R-:W-:-:S04]  /*28a0*/  FMUL.FTZ R2, R24, c[0x0][0x2ec] ;  /* 0x0000bb0018027a20 */ /* 0x008fc80000410000 */
[----:B------:R1:W-:Y:S03]  /*28b0*/  MUFU.TANH R235, R2 ;  /* 0x0000000200eb7308 */ /* 0x0003e60000002400 */
[C---:B------:R-:W-:Y:S01]  /*28c0*/  HMMA.16816.F32.BF16 R72, R20.reuse, R34, RZ ;  /* 0x000000221448723c */ /* 0x040fe200000418ff */
[----:B------:R-:W3:Y:S07]  /*28d0*/  LDSM.16.M88.4 R32, [R5+0x7800] ;  /* 0x007800000520783b */ /* 0x000eee0000000200 */
[----:B------:R-:W-:Y:S01]  /*28e0*/  HMMA.16816.F32.BF16 R140, R20, R40, RZ ;  /* 0x00000028148c723c */ /* 0x000fe200000418ff */
[----:B-1----:R-:W-:-:S07]  /*28f0*/  FMUL.FTZ R2, R25, c[0x0][0x2ec] ;  /* 0x0000bb0019027a20 */ /* 0x002fce0000410000 */
[C---:B--2---:R-:W-:Y:S01]  /*2900*/  HMMA.16816.F32.BF16 R96, R20.reuse, R28, RZ ;  /* 0x0000001c1460723c */ /* 0x044fe200000418ff */
[----:B------:R1:W-:Y:S07]  /*2910*/  MUFU.TANH R231, R2 ;  /* 0x0000000200e77308 */ /* 0x0003ee0000002400 */
[C---:B------:R-:W-:Y:S01]  /*2920*/  HMMA.16816.F32.BF16 R100, R20.reuse, R30, RZ ;  /* 0x0000001e1464723c */ /* 0x040fe200000418ff */
[----:B------:R-:W2:Y:S07]  /*2930*/  LDSM.16.M88.4 R28, [R5+0x9000] ;  /* 0x00900000051c783b */ /* 0x000eae0000000200 */
[C---:B------:R-:W-:Y:S01]  /*2940*/  HMMA.16816.F32.BF16 R148, R20.reuse, R42, RZ ;  /* 0x0000002a1494723c */ /* 0x040fe200000418ff */
[----:B-1----:R-:W-:Y:S01]  /*2950*/  FMUL.FTZ R2, R26, c[0x0][0x2ec] ;  /* 0x0000bb001a027a20 */ /* 0x002fe20000410000 */
[----:B------:R-:W-:Y:S03]  /*2960*/  LDSM.16.M88.4 R40, [R217+0x2800] ;  /* 0x00280000d928783b */ /* 0x000fe60000000200 */
[----:B------:R1:W-:Y:S03]  /*2970*/  MUFU.TANH R125, R2 ;  /* 0x00000002007d7308 */ /* 0x0003e60000002400 */
[C---:B------:R-:W-:Y:S08]  /*2980*/  HMMA.16816.F32.BF16 R152, R20.reuse, R36, RZ ;  /* 0x000000241498723c */ /* 0x040ff000000418ff */
[----:B------:R-:W-:Y:S01]  /*2990*/  HMMA.16816.F32.BF16 R156, R20, R38, RZ ;  /* 0x00000026149c723c */ /* 0x000fe200000418ff */
[----:B------:R-:W-:Y:S01]  /*29a0*/  LDSM.16.M88.4 R36, [R214+0x2800] ;  /* 0x00280000d624783b */ /* 0x000fe20000000200 */
[----:B-1----:R-:W-:-:S03]  /*29b0*/  FMUL.FTZ R2, R27, c[0x0][0x2ec] ;  /* 0x0000bb001b027a20 */ /* 0x002fc60000410000 */
[----:B------:R-:W1:Y:S03]  /*29c0*/  LDSM.16.M88.4 R24, [R5+0x7000] ;  /* 0x007000000518783b */ /* 0x000e660000000200 */
[C---:B------:R-:W-:Y:S01]  /*29d0*/  HMMA.16816.F32.BF16 R104, R20.reuse, R44, RZ ;  /* 0x0000002c1468723c */ /* 0x040fe200000418ff */
[----:B------:R2:W1:Y:S07]  /*29e0*/  MUFU.TANH R234, R2 ;  /* 0x0000000200ea7308 */ /* 0x00046e0000002400 */
[C---:B------:R-:W-:Y:S01]  /*29f0*/  HMMA.16816.F32.BF16 R108, R20.reuse, R46, RZ ;  /* 0x0000002e146c723c */ /* 0x040fe200000418ff */
[----:B------:R-:W-:Y:S07]  /*2a00*/  LDSM.16.M88.4 R44, [R215+0x3800] ;  /* 0x00380000d72c783b */ /* 0x000fee0000000200 */
[----:B---3--:R-:W-:Y:S01]  /*2a10*/  HMMA.16816.F32.BF16 R132, R20, R32, RZ ;  /* 0x000000201484723c */ /* 0x008fe200000418ff */
[----:B--2---:R-:W-:-:S04]  /*2a20*/  FMUL.FTZ R2, R48, c[0x0][0x2ec] ;  /* 0x0000bb0030027a20 */ /* 0x004fc80000410000 */
[----:B------:R2:W-:Y:S03]  /*2a30*/  MUFU.TANH R226, R2 ;  /* 0x0000000200e27308 */ /* 0x0005e60000002400 */
[C---:B------:R-:W-:Y:S08]  /*2a40*/  HMMA.16816.F32.BF16 R136, R20.reuse, R34, RZ ;  /* 0x000000221488723c */ /* 0x040ff000000418ff */
[----:B------:R-:W-:Y:S01]  /*2a50*/  HMMA.16816.F32.BF16 R160, R20, R28, RZ ;  /* 0x0000001c14a0723c */ /* 0x000fe200000418ff */
[----:B--2---:R-:W-:-:S07]  /*2a60*/  FMUL.FTZ R2, R49, c[0x0][0x2ec] ;  /* 0x0000bb0031027a20 */ /* 0x004fce0000410000 */
[C---:B-1----:R-:W-:Y:S01]  /*2a70*/  HMMA.16816.F32.BF16 R112, R20.reuse, R24, RZ ;  /* 0x000000181470723c */ /* 0x042fe200000418ff */
[----:B------:R1:W-:Y:S07]  /*2a80*/  MUFU.TANH R225, R2 ;  /* 0x0000000200e17308 */ /* 0x0003ee0000002400 */
[C---:B------:R-:W-:Y:S01]  /*2a90*/  HMMA.16816.F32.BF16 R120, R20.reuse, R26, RZ ;  /* 0x0000001a1478723c */ /* 0x040fe200000418ff */
[----:B------:R-:W2:Y:S07]  /*2aa0*/  LDSM.16.M88.4 R24, [R5+0x9800] ;  /* 0x009800000518783b */ /* 0x000eae0000000200 */
[----:B------:R-:W-:Y:S01]  /*2ab0*/  HMMA.16816.F32.BF16 R164, R20, R30, RZ ;  /* 0x0000001e14a4723c */ /* 0x000fe200000418ff */
[----:B-1----:R-:W-:-:S04]  /*2ac0*/  FMUL.FTZ R2, R50, c[0x0][0x2ec] ;  /* 0x0000bb0032027a20 */ /* 0x002fc80000410000 */
[----:B------:R1:W-:Y:S03]  /*2ad0*/  MUFU.TANH R124, R2 ;  /* 0x00000002007c7308 */ /* 0x0003e60000002400 */
[----:B------:R-:W-:Y:S01]  /*2ae0*/  HMMA.16816.F32.BF16 R28, R12, R40, R144 ;  /* 0x000000280c1c723c */ /* 0x000fe20000041890 */
[----:B-1----:R-:W-:Y:S02]  /*2af0*/  FMUL.FTZ R2, R51, c[0x0][0x2ec] ;  /* 0x0000bb0033027a20 */ /* 0x002fe40000410000 */
[----:B------:R-:W1:Y:S02]  /*2b00*/  LDSM.16.M88.4 R48, [R215+0x3000] ;  /* 0x00300000d730783b */ /* 0x000e640000000200 */
[----:B------:R3:W1:Y:S03]  /*2b10*/  MUFU.TANH R239, R2 ;  /* 0x0000000200ef7308 */ /* 0x0006660000002400 */
[----:B--2---:R-:W-:Y:S01]  /*2b20*/  HMMA.16816.F32.BF16 R172, R20, R24, RZ ;  /* 0x0000001814ac723c */ /* 0x004fe200000418ff */
[----:B---3--:R-:W-:-:S07]  /*2b30*/  FMUL.FTZ R2, R68, c[0x0][0x2ec] ;  /* 0x0000bb0044027a20 */ /* 0x008fce0000410000 */
[----:B------:R-:W-:Y:S01]  /*2b40*/  HMMA.16816.F32.BF16 R188, R20, R26, RZ ;  /* 0x0000001a14bc723c */ /* 0x000fe200000418ff */
[----:B------:R2:W-:Y:S07]  /*2b50*/  MUFU.TANH R230, R2 ;  /* 0x0000000200e67308 */ /* 0x0005ee0000002400 */
[----:B------:R-:W-:Y:S01]  /*2b60*/  HMMA.16816.F32.BF16 R20, R16, R126, R52 ;  /* 0x0000007e1014723c */ /* 0x000fe20000041834 */
[----:B------:R-:W3:Y:S07]  /*2b70*/  LDSM.16.M88.4 R52, [R217+0x3000] ;  /* 0x00300000d934783b */ /* 0x000eee0000000200 */
[----:B------:R-:W-:Y:S01]  /*2b80*/  HMMA.16816.F32.BF16 R24, R8, R82, R116 ;  /* 0x000000520818723c */ /* 0x000fe20000041874 */
[----:B--2---:R-:W-:-:S04]  /*2b90*/  FMUL.FTZ R2, R69, c[0x0][0x2ec] ;  /* 0x0000bb0045027a20 */ /* 0x004fc80000410000 */
[----:B------:R2:W-:Y:S03]  /*2ba0*/  MUFU.TANH R229, R2 ;  /* 0x0000000200e57308 */ /* 0x0005e60000002400 */
[----:B-1----:R-:W-:Y:S01]  /*2bb0*/  HMMA.16816.F32.BF16 R32, R16, R48, R56 ;  /* 0x000000301020723c */ /* 0x002fe20000041838 */
[----:B------:R-:W1:Y:S07]  /*2bc0*/  LDSM.16.M88.4 R56, [R214+0x3000] ;  /* 0x00300000d638783b */ /* 0x000e6e0000000200 */
[----:B------:R-:W-:Y:S01]  /*2bd0*/  HMMA.16816.F32.BF16 R20, R12, R42, R20 ;  /* 0x0000002a0c14723c */ /* 0x000fe20000041814 */
[----:B--2---:R-:W-:-:S07]  /*2be0*/  FMUL.FTZ R2, R70, c[0x0][0x2ec] ;  /* 0x0000bb0046027a20 */ /* 0x004fce0000410000 */
[----:B------:R-:W-:Y:S01]  /*2bf0*/  HMMA.16816.F32.BF16 R40, R8, R36, R28 ;  /* 0x000000240828723c */ /* 0x000fe2000004181c */
[----:B------:R2:W-:Y:S07]  /*2c00*/  MUFU.TANH R131, R2 ;  /* 0x0000000200837308 */ /* 0x0005ee0000002400 */
[----:B---3--:R-:W-:Y:S01]  /*2c10*/  HMMA.16816.F32.BF16 R28, R12, R52, R32 ;  /* 0x000000340c1c723c */ /* 0x008fe20000041820 */
[----:B------:R-:W3:Y:S07]  /*2c20*/  LDSM.16.M88.4 R32, [R217+0x3800] ;  /* 0x00380000d920783b */ /* 0x000eee0000000200 */
[----:B------:R-:W-:Y:S01]  /*2c30*/  HMMA.16816.F32.BF16 R20, R8, R38, R20 ;  /* 0x000000260814723c */ /* 0x000fe20000041814 */
[----:B--2---:R-:W-:-:S04]  /*2c40*/  FMUL.FTZ R2, R71, c[0x0][0x2ec] ;  /* 0x0000bb0047027a20 */ /* 0x004fc80000410000 */
[----:B------:R2:W2:Y:S03]  /*2c50*/  MUFU.TANH R242, R2 ;  /* 0x0000000200f27308 */ /* 0x0004a60000002400 */
[----:B------:R-:W-:Y:S08]  /*2c60*/  HMMA.16816.F32.BF16 R68, R16, R44, R88 ;  /* 0x0000002c1044723c */ /* 0x000ff00000041858 */
[----:B-1----:R-:W-:Y:S01]  /*2c70*/  HMMA.16816.F32.BF16 R36, R8, R56, R28 ;  /* 0x000000380824723c */ /* 0x002fe2000004181c */
[----:B--2---:R-:W-:-:S04]  /*2c80*/  FMUL.FTZ R2, R76, c[0x0][0x2ec] ;  /* 0x0000bb004c027a20 */ /* 0x004fc80000410000 */
[----:B------:R1:W-:Y:S11]  /*2c90*/  MUFU.TANH R238, R2 ;  /* 0x0000000200ee7308 */ /* 0x0003f60000002400 */
[----:B---3--:R-:W-:Y:S01]  /*2ca0*/  HMMA.16816.F32.BF16 R28, R12, R32, R68 ;  /* 0x000000200c1c723c */ /* 0x008fe20000041844 */
[----:B-1----:R-:W-:-:S04]  /*2cb0*/  FMUL.FTZ R2, R77, c[0x0][0x2ec] ;  /* 0x0000bb004d027a20 */ /* 0x002fc80000410000 */
[----:B------:R1:W-:Y:S02]  /*2cc0*/  MUFU.TANH R228, R2 ;  /* 0x0000000200e47308 */ /* 0x0003e40000002400 */
[----:B-1----:R-:W-:-:S06]  /*2cd0*/  FMUL.FTZ R2, R78, c[0x0][0x2ec] ;  /* 0x0000bb004e027a20 */ /* 0x002fcc0000410000 */
[----:B------:R1:W-:Y:S02]  /*2ce0*/  MUFU.TANH R222, R2 ;  /* 0x0000000200de7308 */ /* 0x0003e40000002400 */
[----:B-1----:R-:W-:Y:S02]  /*2cf0*/  FMUL.FTZ R2, R79, c[0x0][0x2ec] ;  /* 0x0000bb004f027a20 */ /* 0x002fe40000410000 */
[----:B------:R-:W-:Y:S01]  /*2d00*/  HMMA.16816.F32.BF16 R76, R16, R46, R92 ;  /* 0x0000002e104c723c */ /* 0x000fe2000004185c */
[----:B------:R-:W1:Y:S03]  /*2d10*/  LDSM.16.M88.4 R44, [R215+0x5000] ;  /* 0x00500000d72c783b */ /* 0x000e660000000200 */
[----:B------:R2:W3:Y:S02]  /*2d20*/  MUFU.TANH R233, R2 ;  /* 0x0000000200e97308 */ /* 0x0004e40000002400 */
[----:B--2---:R-:W-:-:S06]  /*2d30*/  FMUL.FTZ R2, R64, c[0x0][0x2ec] ;  /* 0x0000bb0040027a20 */ /* 0x004fcc0000410000 */
[----:B------:R2:W-:Y:S11]  /*2d40*/  MUFU.TANH R227, R2 ;  /* 0x0000000200e37308 */ /* 0x0005f60000002400 */
[----:B------:R-:W-:Y:S01]  /*2d50*/  @!UPT UIADD3 URZ, URZ, URZ, URZ ;  /* 0x0000003f3f3ff290 */ /* 0x000fe2000fffe03f */
[----:B------:R-:W-:Y:S01]  /*2d60*/  HMMA.16816.F32.BF16 R32, R12, R34, R76 ;  /* 0x000000220c20723c */ /* 0x000fe2000004184c */
[----:B--2---:R-:W-:-:S07]  /*2d70*/  FMUL.FTZ R2, R65, c[0x0][0x2ec] ;  /* 0x0000bb0041027a20 */ /* 0x004fce0000410000 */
[----:B-1----:R-:W-:Y:S01]  /*2d80*/  HMMA.16816.F32.BF16 R68, R16, R44, R112 ;  /* 0x0000002c1044723c */ /* 0x002fe20000041870 */
[----:B------:R1:W2:Y:S02]  /*2d90*/  MUFU.TANH R224, R2 ;  /* 0x0000000200e07308 */ /* 0x0002a40000002400 */
[----:B-1----:R-:W-:-:S06]  /*2da0*/  FMUL.FTZ R2, R66, c[0x0][0x2ec] ;  /* 0x0000bb0042027a20 */ /* 0x002fcc0000410000 */
[----:B------:R1:W-:Y:S02]  /*2db0*/  MUFU.TANH R213, R2 ;  /* 0x0000000200d57308 */ /* 0x0003e40000002400 */
[----:B-1----:R-:W-:Y:S02]  /*2dc0*/  FMUL.FTZ R2, R67, c[0x0][0x2ec] ;  /* 0x0000bb0043027a20 */ /* 0x002fe40000410000 */
[----:B------:R-:W-:Y:S01]  /*2dd0*/  HMMA.16816.F32.BF16 R64, R16, R50, R72 ;  /* 0x000000321040723c */ /* 0x000fe20000041848 */
[----:B------:R-:W-:Y:S03]  /*2de0*/  LDSM.16.M88.4 R48, [R215+0x4800] ;  /* 0x00480000d730783b */ /* 0x000fe60000000200 */
[----:B------:R1:W1:Y:S02]  /*2df0*/  MUFU.TANH R241, R2 ;  /* 0x0000000200f17308 */ /* 0x0002640000002400 */
[----:B-1----:R-:W-:-:S06]  /*2e00*/  FMUL.FTZ R2, R60, c[0x0][0x2ec] ;  /* 0x0000bb003c027a20 */ /* 0x002fcc0000410000 */
[----:B------:R1:W1:Y:S02]  /*2e10*/  MUFU.TANH R232, R2 ;  /* 0x0000000200e87308 */ /* 0x0002640000002400 */
[----:B-1----:R-:W-:-:S06]  /*2e20*/  FMUL.FTZ R2, R61, c[0x0][0x2ec] ;  /* 0x0000bb003d027a20 */ /* 0x002fcc0000410000 */
[----:B------:R1:W-:Y:S02]  /*2e30*/  MUFU.TANH R223, R2 ;  /* 0x0000000200df7308 */ /* 0x0003e40000002400 */
        /* <DEDUP_REMOVED lines=8> */
[C---:B-1----:R-:W-:Y:S05]  /*2ec0*/  HMMA.16816.F32.BF16 R72, R16.reuse, R60, R96 ;  /* 0x0000003c1048723c */ /* 0x042fea0000041860 */
[----:B------:R1:W-:Y:S03]  /*2ed0*/  MUFU.TANH R209, R2 ;  /* 0x0000000200d17308 */ /* 0x0003e60000002400 */
[C---:B------:R-:W-:Y:S08]  /*2ee0*/  HMMA.16816.F32.BF16 R80, R16.reuse, R62, R100 ;  /* 0x0000003e1050723c */ /* 0x040ff00000041864 */
[----:B------:R-:W-:Y:S01]  /*2ef0*/  HMMA.16816.F32.BF16 R60, R16, R48, R104 ;  /* 0x00000030103c723c */ /* 0x000fe20000041868 */
[----:B-1----:R-:W-:-:S04]  /*2f00*/  FMUL.FTZ R2, R86, c[0x0][0x2ec] ;  /* 0x0000bb0056027a20 */ /* 0x002fc80000410000 */
[----:B------:R1:W2:Y:S02]  /*2f10*/  MUFU.TANH R145, R2 ;  /* 0x0000000200917308 */ /* 0x0002a40000002400 */
[----:B-1----:R-:W-:Y:S02]  /*2f20*/  FMUL.FTZ R2, R87, c[0x0][0x2ec] ;  /* 0x0000bb0057027a20 */ /* 0x002fe40000410000 */
[----:B------:R-:W-:Y:S01]  /*2f30*/  HMMA.16816.F32.BF16 R84, R16, R46, R120 ;  /* 0x0000002e1054723c */ /* 0x000fe20000041878 */
[----:B------:R-:W-:Y:S03]  /*2f40*/  LDSM.16.M88.4 R44, [R214+0x4000] ;  /* 0x00400000d62c783b */ /* 0x000fe60000000200 */
[----:B------:R1:W-:Y:S02]  /*2f50*/  MUFU.TANH R208, R2 ;  /* 0x0000000200d07308 */ /* 0x0003e40000002400 */
[----:B-1----:R-:W-:-:S06]  /*2f60*/  FMUL.FTZ R2, R24, c[0x0][0x2ec] ;  /* 0x0000bb0018027a20 */ /* 0x002fcc0000410000 */
[----:B------:R1:W1:Y:S02]  /*2f70*/  MUFU.TANH R144, R2 ;  /* 0x0000000200907308 */ /* 0x0002640000002400 */
[----:B-1----:R-:W-:-:S06]  /*2f80*/  FMUL.FTZ R2, R25, c[0x0][0x2ec] ;  /* 0x0000bb0019027a20 */ /* 0x002fcc0000410000 */
[----:B------:R1:W-:Y:S02]  /*2f90*/  MUFU.TANH R206, R2 ;  /* 0x0000000200ce7308 */ /* 0x0003e40000002400 */
[----:B-1----:R-:W-:-:S06]  /*2fa0*/  FMUL.FTZ R2, R26, c[0x0][0x2ec] ;  /* 0x0000bb001a027a20 */ /* 0x002fcc0000410000 */
[----:B------:R1:W1:Y:S02]  /*2fb0*/  MUFU.TANH R146, R2 ;  /* 0x0000000200927308 */ /* 0x0002640000002400 */
[----:B-1----:R-:W-:Y:S02]  /*2fc0*/  FMUL.FTZ R2, R27, c[0x0][0x2ec] ;  /* 0x0000bb001b027a20 */ /* 0x002fe40000410000 */
[----:B------:R-:W-:Y:S01]  /*2fd0*/  HMMA.16816.F32.BF16 R24, R12, R54, R64 ;  /* 0x000000360c18723c */ /* 0x000fe20000041840 */
[----:B------:R-:W1:Y:S03]  /*2fe0*/  LDSM.16.M88.4 R52, [R214+0x3800] ;  /* 0x00380000d634783b */ /* 0x000e660000000200 */
[----:B------:R2:W-:Y:S04]  /*2ff0*/  MUFU.TANH R147, R2 ;  /* 0x0000000200937308 */ /* 0x0005e80000002400 */
[----:B------:R-:W-:Y:S01]  /*3000*/  HMMA.16816.F32.BF16 R64, R16, R50, R108 ;  /* 0x000000321040723c */ /* 0x000fe2000004186c */
[----:B------:R-:W3:Y:S01]  /*3010*/  LDSM.16.M88.4 R48, [R215+0x6000] ;  /* 0x00600000d730783b */ /* 0x000ee20000000200 */
[----:B--2---:R-:W-:-:S04]  /*3020*/  FMUL.FTZ R2, R40, c[0x0][0x2ec] ;  /* 0x0000bb0028027a20 */ /* 0x004fc80000410000 */
[----:B------:R2:W-:Y:S02]  /*3030*/  MUFU.TANH R204, R2 ;  /* 0x0000000200cc7308 */ /* 0x0005e40000002400 */
[----:B--2---:R-:W-:Y:S01]  /*3040*/  FMUL.FTZ R2, R41, c[0x0][0x2ec] ;  /* 0x0000bb0029027a20 */ /* 0x004fe20000410000 */
[C---:B-1----:R-:W-:Y:S05]  /*3050*/  HMMA.16816.F32.BF16 R28, R8.reuse, R52, R28 ;  /* 0x00000034081c723c */ /* 0x042fea000004181c */
[----:B------:R1:W-:Y:S03]  /*3060*/  MUFU.TANH R205, R2 ;  /* 0x0000000200cd7308 */ /* 0x0003e60000002400 */
[----:B------:R-:W-:Y:S01]  /*3070*/  HMMA.16816.F32.BF16 R32, R8, R54, R32 ;  /* 0x000000360820723c */ /* 0x000fe20000041820 */
[----:B------:R-:W-:Y:S07]  /*3080*/  LDSM.16.M88.4 R52, [R215+0x7000] ;  /* 0x00700000d734783b */ /* 0x000fee0000000200 */
[----:B---3--:R-:W-:Y:S01]  /*3090*/  HMMA.16816.F32.BF16 R92, R16, R50, R148 ;  /* 0x00000032105c723c */ /* 0x008fe20000041894 */
[----:B-1----:R-:W-:-:S04]  /*30a0*/  FMUL.FTZ R2, R42, c[0x0][0x2ec] ;  /* 0x0000bb002a027a20 */ /* 0x002fc80000410000 */
[----:B------:R1:W2:Y:S02]  /*30b0*/  MUFU.TANH R203, R2 ;  /* 0x0000000200cb7308 */ /* 0x0002a40000002400 */
[----:B-1----:R-:W-:Y:S02]  /*30c0*/  FMUL.FTZ R2, R43, c[0x0][0x2ec] ;  /* 0x0000bb002b027a20 */ /* 0x002fe40000410000 */
[----:B------:R-:W1:Y:S04]  /*30d0*/  LDSM.16.M88.4 R40, [R215+0x5800] ;  /* 0x00580000d728783b */ /* 0x000e680000000200 */
[----:B------:R3:W1:Y:S02]  /*30e0*/  MUFU.TANH R202, R2 ;  /* 0x0000000200ca7308 */ /* 0x0006640000002400 */
[----:B---3--:R-:W-:-:S06]  /*30f0*/  FMUL.FTZ R2, R20, c[0x0][0x2ec] ;  /* 0x0000bb0014027a20 */ /* 0x008fcc0000410000 */
[----:B------:R3:W1:Y:S02]  /*3100*/  MUFU.TANH R200, R2 ;  /* 0x0000000200c87308 */ /* 0x0006640000002400 */
[----:B---3--:R-:W-:Y:S01]  /*3110*/  FMUL.FTZ R2, R21, c[0x0][0x2ec] ;  /* 0x0000bb0015027a20 */ /* 0x008fe20000410000 */
[C---:B-1----:R-:W-:Y:S05]  /*3120*/  HMMA.16816.F32.BF16 R76, R16.reuse, R40, R132 ;  /* 0x00000028104c723c */ /* 0x042fea0000041884 */
[----:B------:R1:W-:Y:S03]  /*3130*/  MUFU.TANH R201, R2 ;  /* 0x0000000200c97308 */ /* 0x0003e60000002400 */
[----:B------:R-:W-:Y:S01]  /*3140*/  HMMA.16816.F32.BF16 R88, R16, R42, R136 ;  /* 0x0000002a1058723c */ /* 0x000fe20000041888 */
[----:B------:R-:W-:Y:S01]  /*3150*/  LDSM.16.M88.4 R40, [R217+0x4800] ;  /* 0x00480000d928783b */ /* 0x000fe20000000200 */
[----:B-1----:R-:W-:-:S04]  /*3160*/  FMUL.FTZ R2, R22, c[0x0][0x2ec] ;  /* 0x0000bb0016027a20 */ /* 0x002fc80000410000 */
[----:B------:R1:W3:Y:S02]  /*3170*/  MUFU.TANH R198, R2 ;  /* 0x0000000200c67308 */ /* 0x0002e40000002400 */
        /* <DEDUP_REMOVED lines=8> */
[----:B------:R1:W-:Y:S03]  /*3200*/  MUFU.TANH R196, R2 ;  /* 0x0000000200c47308 */ /* 0x0003e60000002400 */
[----:B------:R-:W-:Y:S01]  /*3210*/  HMMA.16816.F32.BF16 R72, R16, R48, R140 ;  /* 0x000000301048723c */ /* 0x000fe2000004188c */
[----:B------:R-:W-:Y:S01]  /*3220*/  LDSM.16.M88.4 R48, [R214+0x4800] ;  /* 0x00480000d630783b */ /* 0x000fe20000000200 */
[----:B-1----:R-:W-:-:S04]  /*3230*/  FMUL.FTZ R2, R38, c[0x0][0x2ec] ;  /* 0x0000bb0026027a20 */ /* 0x002fc80000410000 */
[----:B------:R1:W2:Y:S10]  /*3240*/  MUFU.TANH R193, R2 ;  /* 0x0000000200c17308 */ /* 0x0002b40000002400 */
[----:B------:R-:W-:Y:S01]  /*3250*/  HMMA.16816.F32.BF16 R24, R8, R44, R24 ;  /* 0x0000002c0818723c */ /* 0x000fe20000041818 */
[----:B-1----:R-:W-:-:S02]  /*3260*/  FMUL.FTZ R2, R39, c[0x0][0x2ec] ;  /* 0x0000bb0027027a20 */ /* 0x002fc40000410000 */
[----:B------:R-:W1:Y:S02]  /*3270*/  LDSM.16.M88.4 R36, [R215+0x6800] ;  /* 0x00680000d724783b */ /* 0x000e640000000200 */
[----:B------:R2:W1:Y:S11]  /*3280*/  MUFU.TANH R192, R2 ;  /* 0x0000000200c07308 */ /* 0x0004760000002400 */
[----:B------:R-:W-:Y:S08]  /*3290*/  @!UPT UIADD3 URZ, URZ, URZ, URZ ;  /* 0x0000003f3f3ff290 */ /* 0x000ff0000fffe03f */
[----:B------:R-:W-:-:S04]  /*32a0*/  FMUL.FTZ R3, R24, c[0x0][0x2ec] ;  /* 0x0000bb0018037a20 */ /* 0x000fc80000410000 */
[----:B------:R3:W-:Y:S01]  /*32b0*/  MUFU.TANH R171, R3 ;  /* 0x0000000300ab7308 */ /* 0x0007e20000002400 */
[----:B--2---:R-:W-:-:S07]  /*32c0*/  FMUL.FTZ R2, R20, c[0x0][0x2ec] ;  /* 0x0000bb0014027a20 */ /* 0x004fce0000410000 */
[----:B------:R2:W1:Y:S01]  /*32d0*/  MUFU.TANH R186, R2 ;  /* 0x0000000200ba7308 */ /* 0x0004620000002400 */
[----:B---3--:R-:W-:-:S07]  /*32e0*/  FMUL.FTZ R3, R25, c[0x0][0x2ec] ;  /* 0x0000bb0019037a20 */ /* 0x008fce0000410000 */
[----:B------:R-:W-:Y:S01]  /*32f0*/  MUFU.TANH R170, R3 ;  /* 0x0000000300aa7308 */ /* 0x000fe20000002400 */
[----:B--2---:R-:W-:Y:S01]  /*3300*/  FMUL.FTZ R2, R21, c[0x0][0x2ec] ;  /* 0x0000bb0015027a20 */ /* 0x004fe20000410000 */
[----:B-1----:R-:W-:Y:S06]  /*3310*/  HMMA.16816.F32.BF16 R96, R16, R36, R152 ;  /* 0x000000241060723c */ /* 0x002fec0000041898 */
[----:B------:R1:W-:Y:S02]  /*3320*/  MUFU.TANH R187, R2 ;  /* 0x0000000200bb7308 */ /* 0x0003e40000002400 */
[----:B-1----:R-:W-:-:S06]  /*3330*/  FMUL.FTZ R2, R22, c[0x0][0x2ec] ;  /* 0x0000bb0016027a20 */ /* 0x002fcc0000410000 */
[----:B------:R1:W2:Y:S02]  /*3340*/  MUFU.TANH R184, R2 ;  /* 0x0000000200b87308 */ /* 0x0002a40000002400 */
[----:B-1----:R-:W-:Y:S02]  /*3350*/  FMUL.FTZ R2, R23, c[0x0][0x2ec] ;  /* 0x0000bb0017027a20 */ /* 0x002fe40000410000 */
[----:B------:R-:W-:Y:S01]  /*3360*/  HMMA.16816.F32.BF16 R20, R12, R58, R80 ;  /* 0x0000003a0c14723c */ /* 0x000fe20000041850 */
[----:B------:R-:W1:Y:S03]  /*3370*/  LDSM.16.M88.4 R56, [R215+0x7800] ;  /* 0x00780000d738783b */ /* 0x000e660000000200 */
[----:B------:R3:W-:Y:S04]  /*3380*/  MUFU.TANH R185, R2 ;  /* 0x0000000200b97308 */ /* 0x0007e80000002400 */
[----:B------:R-:W-:Y:S01]  /*3390*/  HMMA.16816.F32.BF16 R80, R16, R38, R156 ;  /* 0x000000261050723c */ /* 0x000fe2000004189c */
[----:B------:R-:W-:Y:S01]  /*33a0*/  LDSM.16.M88.4 R36, [R214+0x5000] ;  /* 0x00500000d624783b */ /* 0x000fe20000000200 */
[----:B---3--:R-:W-:-:S04]  /*33b0*/  FMUL.FTZ R2, R28, c[0x0][0x2ec] ;  /* 0x0000bb001c027a20 */ /* 0x008fc80000410000 */
[----:B------:R3:W1:Y:S02]  /*33c0*/  MUFU.TANH R183, R2 ;  /* 0x0000000200b77308 */ /* 0x0006640000002400 */
[----:B---3--:R-:W-:-:S06]  /*33d0*/  FMUL.FTZ R2, R29, c[0x0][0x2ec] ;  /* 0x0000bb001d027a20 */ /* 0x008fcc0000410000 */
[----:B------:R3:W-:Y:S02]  /*33e0*/  MUFU.TANH R182, R2 ;  /* 0x0000000200b67308 */ /* 0x0007e40000002400 */
[----:B---3--:R-:W-:-:S06]  /*33f0*/  FMUL.FTZ R2, R30, c[0x0][0x2ec] ;  /* 0x0000bb001e027a20 */ /* 0x008fcc0000410000 */
[----:B------:R3:W1:Y:S02]  /*3400*/  MUFU.TANH R180, R2 ;  /* 0x0000000200b47308 */ /* 0x0006640000002400 */
[----:B---3--:R-:W-:Y:S02]  /*3410*/  FMUL.FTZ R2, R31, c[0x0][0x2ec] ;  /* 0x0000bb001f027a20 */ /* 0x008fe40000410000 */
[----:B------:R-:W-:Y:S04]  /*3420*/  HMMA.16816.F32.BF16 R28, R8, R46, R20 ;  /* 0x0000002e081c723c */ /* 0x000fe80000041814 */
[----:B------:R3:W1:Y:S04]  /*3430*/  MUFU.TANH R181, R2 ;  /* 0x0000000200b57308 */ /* 0x0006680000002400 */
[----:B------:R-:W-:Y:S01]  /*3440*/  HMMA.16816.F32.BF16 R44, R12, R42, R64 ;  /* 0x0000002a0c2c723c */ /* 0x000fe20000041840 */
[----:B---3--:R-:W-:-:S04]  /*3450*/  FMUL.FTZ R2, R32, c[0x0][0x2ec] ;  /* 0x0000bb0020027a20 */ /* 0x008fc80000410000 */
[----:B------:R3:W-:Y:S11]  /*3460*/  MUFU.TANH R179, R2 ;  /* 0x0000000200b37308 */ /* 0x0007f60000002400 */
[----:B------:R-:W-:-:S02]  /*3470*/  FMUL.FTZ R22, R28, c[0x0][0x2ec] ;  /* 0x0000bb001c167a20 */ /* 0x000fc40000410000 */
[----:B------:R-:W-:Y:S02]  /*3480*/  FMUL.FTZ R31, R31, c[0x0][0x2ec] ;  /* 0x0000bb001f1f7a20 */ /* 0x000fe40000410000 */
[----:B------:R-:W-:Y:S02]  /*3490*/  FMUL.FTZ R24, R29, c[0x0][0x2ec] ;  /* 0x0000bb001d187a20 */ /* 0x000fe40000410000 */
[----:B------:R-:W-:Y:S01]  /*34a0*/  MUFU.TANH R156, R31 ;  /* 0x0000001f009c7308 */ /* 0x000fe20000002400 */
[----:B---3--:R-:W-:-:S07]  /*34b0*/  FMUL.FTZ R2, R33, c[0x0][0x2ec] ;  /* 0x0000bb0021027a20 */ /* 0x008fce0000410000 */
[----:B------:R-:W-:Y:S08]  /*34c0*/  MUFU.TANH R66, R24 ;  /* 0x0000001800427308 */ /* 0x000ff00000002400 */
[----:B------:R3:W1:Y:S02]  /*34d0*/  MUFU.TANH R178, R2 ;  /* 0x0000000200b27308 */ /* 0x0006640000002400 */
[----:B---3--:R-:W-:-:S06]  /*34e0*/  FMUL.FTZ R2, R34, c[0x0][0x2ec] ;  /* 0x0000bb0022027a20 */ /* 0x008fcc0000410000 */
[----:B------:R3:W-:Y:S02]  /*34f0*/  MUFU.TANH R176, R2 ;  /* 0x0000000200b07308 */ /* 0x0007e40000002400 */
[----:B---3--:R-:W-:Y:S02]  /*3500*/  FMUL.FTZ R2, R35, c[0x0][0x2ec] ;  /* 0x0000bb0023027a20 */ /* 0x008fe40000410000 */
[----:B------:R-:W-:Y:S01]  /*3510*/  HMMA.16816.F32.BF16 R32, R12, R40, R60 ;  /* 0x000000280c20723c */ /* 0x000fe2000004183c */
[----:B------:R-:W3:Y:S03]  /*3520*/  LDSM.16.M88.4 R40, [R217+0x5000] ;  /* 0x00500000d928783b */ /* 0x000ee60000000200 */
[----:B------:R2:W-:Y:S04]  /*3530*/  MUFU.TANH R177, R2 ;  /* 0x0000000200b17308 */ /* 0x0005e80000002400 */
[----:B-1----:R-:W-:Y:S01]  /*3540*/  HMMA.16816.F32.BF16 R60, R16, R56, R172 ;  /* 0x00000038103c723c */ /* 0x002fe200000418ac */
[----:B--2---:R-:W-:-:S05]  /*3550*/  LOP3.LUT R2, R130, 0xffffffe0, RZ, 0xc0, !PT ;  /* 0xffffffe082027812 */ /* 0x004fca00078ec0ff */
[C---:B------:R-:W-:Y:S02]  /*3560*/  IMAD.IADD R2, R168.reuse, 0x1, -R2 ;  /* 0x00000001a8027824 */ /* 0x040fe400078e0a02 */
[----:B------:R-:W-:-:S03]  /*3570*/  IMAD.SHL.U32 R168, R168, 0x2, RZ ;  /* 0x00000002a8a87824 */ /* 0x000fc600078e00ff */
[----:B------:R-:W-:-:S04]  /*3580*/  SHF.R.S32.HI R5, RZ, 0x1f, R2 ;  /* 0x0000001fff057819 */ /* 0x000fc80000011402 */
[----:B------:R-:W-:Y:S01]  /*3590*/  LEA.HI R2, R5, R2, RZ, 0x2 ;  /* 0x0000000205027211 */ /* 0x000fe200078f10ff */
[----:B------:R-:W-:-:S03]  /*35a0*/  FMUL.FTZ R5, R26, c[0x0][0x2ec] ;  /* 0x0000bb001a057a20 */ /* 0x000fc60000410000 */
[----:B------:R-:W-:Y:S01]  /*35b0*/  SHF.R.S32.HI R7, RZ, 0x2, R2 ;  /* 0x00000002ff077819 */ /* 0x000fe20000011402 */
[----:B------:R1:W-:Y:S01]  /*35c0*/  MUFU.TANH R67, R5 ;  /* 0x0000000500437308 */ /* 0x0003e20000002400 */
[----:B------:R-:W-:Y:S02]  /*35d0*/  IADD3 R2, R207, -0x1, RZ ;  /* 0xffffffffcf027810 */ /* 0x000fe40007ffe0ff */
[----:B------:R-:W-:Y:S01]  /*35e0*/  IADD3 R3, R6, 0x1, R7 ;  /* 0x0000000106037810 */ /* 0x000fe20007ffe007 */
[----:B------:R2:W-:Y:S01]  /*35f0*/  STL [R1+0x30], R7 ;  /* 0x0000300701007387 */ /* 0x0005e20000100800 */
[C---:B------:R-:W-:Y:S01]  /*3600*/  ISETP.GT.AND P0, PT, R2.reuse, R252, PT ;  /* 0x000000fc0200720c */ /* 0x040fe20003f04270 */
[----:B------:R-:W-:Y:S01]  /*3610*/  IMAD.SHL.U32 R64, R2, 0x100, RZ ;  /* 0x0000010002407824 */ /* 0x000fe200078e00ff */
[----:B------:R-:W-:Y:S01]  /*3620*/  IADD3 R3, R128, -c[0x0][0x214], R3 ;  /* 0x8000850080037a10 */ /* 0x000fe20007ffe003 */
[----:B------:R-:W-:Y:S02]  /*3630*/  FMUL.FTZ R6, R27, c[0x0][0x2ec] ;  /* 0x0000bb001b067a20 */ /* 0x000fe40000410000 */
[----:B---3--:R-:W-:Y:S01]  /*3640*/  HMMA.16816.F32.BF16 R24, R12, R40, R68 ;  /* 0x000000280c18723c */ /* 0x008fe20000041844 */
[----:B------:R-:W-:Y:S01]  /*3650*/  IADD3 R20, R3, c[0x0][0x2e8], RZ ;  /* 0x0000ba0003147a10 */ /* 0x000fe20007ffe0ff */
[----:B------:R3:W2:Y:S01]  /*3660*/  MUFU.TANH R169, R6 ;  /* 0x0000000600a97308 */ /* 0x0006a20000002400 */
[----:B------:R-:W-:-:S02]  /*3670*/  LOP3.LUT R2, R64, 0x6, R168, 0xf8, !PT ;  /* 0x0000000640027812 */ /* 0x000fc400078ef8a8 */
[C---:B------:R-:W-:Y:S02]  /*3680*/  IADD3 R21, R20.reuse, 0x8, RZ ;  /* 0x0000000814157810 */ /* 0x040fe40007ffe0ff */
[----:B-1----:R-:W-:Y:S01]  /*3690*/  SHF.R.S32.HI R5, RZ, 0x1f, R130 ;  /* 0x0000001fff057819 */ /* 0x002fe20000011482 */
[----:B------:R-:W-:Y:S02]  /*36a0*/  HMMA.16816.F32.BF16 R68, R16, R52, R160 ;  /* 0x000000341044723c */ /* 0x000fe400000418a0 */
[----:B------:R1:W1:Y:S01]  /*36b0*/  MUFU.TANH R168, R22 ;  /* 0x0000001600a87308 */ /* 0x0002620000002400 */
[----:B------:R-:W-:Y:S02]  /*36c0*/  LEA.HI R3, R5, R129, RZ, 0x2 ;  /* 0x0000008105037211 */ /* 0x000fe400078f10ff */
[----:B------:R-:W-:-:S03]  /*36d0*/  IMNMX R5, R20, R128, PT ;  /* 0x0000008014057217 */ /* 0x000fc60003800200 */
[----:B------:R-:W-:Y:S01]  /*36e0*/  HMMA.16816.F32.BF16 R52, R16, R54, R164 ;  /* 0x000000361034723c */ /* 0x000fe200000418a4 */
[----:B---3--:R-:W-:Y:S02]  /*36f0*/  LOP3.LUT R6, R2, 0x1, RZ, 0xfc, !PT ;  /* 0x0000000102067812 */ /* 0x008fe400078efcff */
[----:B--2---:R-:W-:Y:S02]  /*3700*/  LOP3.LUT R7, R3, 0xfffffffc, RZ, 0xc0, !PT ;  /* 0xfffffffc03077812 */ /* 0x004fe400078ec0ff */
[----:B------:R-:W-:Y:S02]  /*3710*/  IMNMX R3, R21, R128, PT ;  /* 0x0000008015037217 */ /* 0x000fe40003800200 */
[C---:B------:R-:W-:Y:S01]  /*3720*/  ISETP.GE.AND P5, PT, R6.reuse, R5, PT ;  /* 0x000000050600720c */ /* 0x040fe20003fa6270 */
[----:B------:R-:W-:Y:S01]  /*3730*/  IMAD.IADD R7, R129, 0x1, -R7 ;  /* 0x0000000181077824 */ /* 0x000fe200078e0a07 */
[----:B-1----:R-:W-:Y:S01]  /*3740*/  HMMA.16816.F32.BF16 R20, R8, R48, R32 ;  /* 0x000000300814723c */ /* 0x002fe20000041820 */
[----:B------:R-:W-:-:S02]  /*3750*/  ISETP.GE.AND P2, PT, R6, R3, PT ;  /* 0x000000030600720c */ /* 0x000fc40003f46270 */
[----:B------:R-:W-:Y:S01]  /*3760*/  LOP3.LUT R6, R2, 0x9, RZ, 0xfc, !PT ;  /* 0x0000000902067812 */ /* 0x000fe200078efcff */
[----:B------:R1:W-:Y:S01]  /*3770*/  STL [R1+0x34], R7 ;  /* 0x0000340701007387 */ /* 0x0003e20000100800 */
[----:B----4-:R-:W-:Y:S02]  /*3780*/  FSEL R104, R246, -INF , !P2 ;  /* 0xff800000f6687808 */ /* 0x010fe40005000000 */
[----:B------:R-:W-:Y:S01]  /*3790*/  FSEL R106, R247, -INF , !P5 ;  /* 0xff800000f76a7808 */ /* 0x000fe20006800000 */
[----:B------:R-:W-:Y:S01]  /*37a0*/  HMMA.16816.F32.BF16 R32, R12, R42, R84 ;  /* 0x0000002a0c20723c */ /* 0x000fe20000041854 */
[-C--:B------:R-:W-:Y:S01]  /*37b0*/  ISETP.GE.AND P1, PT, R2, R3.reuse, PT ;  /* 0x000000030200720c */ /* 0x080fe20003f26270 */
[----:B------:R-:W-:Y:S01]  /*37c0*/  LDSM.16.M88.4 R40, [R217+0x6000] ;  /* 0x00600000d928783b */ /* 0x000fe20000000200 */
[----:B------:R-:W-:Y:S02]  /*37d0*/  ISETP.GE.AND P5, PT, R6, R3, PT ;  /* 0x000000030600720c */ /* 0x000fe40003fa6270 */
[----:B------:R-:W-:-:S02]  /*37e0*/  FSEL R108, R245, -INF , !P1 ;  /* 0xff800000f56c7808 */ /* 0x000fc40004800000 */
[----:B-----5:R-:W-:Y:S01]  /*37f0*/  FSEL R111, R240, -INF , !P5 ;  /* 0xff800000f06f7808 */ /* 0x020fe20006800000 */
[----:B------:R-:W-:Y:S01]  /*3800*/  HMMA.16816.F32.BF16 R16, R16, R58, R188 ;  /* 0x0000003a1010723c */ /* 0x000fe200000418bc */
[----:B------:R-:W-:Y:S02]  /*3810*/  ISETP.GE.AND P1, PT, R6, R5, PT ;  /* 0x000000050600720c */ /* 0x000fe40003f26270 */
[----:B------:R-:W-:Y:S02]  /*3820*/  LOP3.LUT R6, R2, 0x11, RZ, 0xfc, !PT ;  /* 0x0000001102067812 */ /* 0x000fe400078efcff */
[----:B------:R-:W-:Y:S02]  /*3830*/  FSEL R109, R243, -INF , !P1 ;  /* 0xff800000f36d7808 */ /* 0x000fe40004800000 */
[----:B------:R-:W-:Y:S01]  /*3840*/  ISETP.GE.AND P1, PT, R6, R3, PT ;  /* 0x000000030600720c */ /* 0x000fe20003f26270 */
[----:B------:R-:W-:Y:S02]  /*3850*/  FMUL.FTZ R21, R21, c[0x0][0x2ec] ;  /* 0x0000bb0015157a20 */ /* 0x000fe40000410000 */
[----:B------:R-:W-:Y:S01]  /*3860*/  FMUL.FTZ R23, R23, c[0x0][0x2ec] ;  /* 0x0000bb0017177a20 */ /* 0x000fe20000410000 */
[----:B------:R-:W-:Y:S01]  /*3870*/  FSEL R117, R234, -INF , !P1 ;  /* 0xff800000ea757808 */ /* 0x000fe20004800000 */
[----:B------:R-:W-:Y:S01]  /*3880*/  MUFU.TANH R135, R21 ;  /* 0x0000001500877308 */ /* 0x000fe20000002400 */
[----:B-1----:R-:W-:-:S02]  /*3890*/  LOP3.LUT R7, R2, 0x8, RZ, 0xfc, !PT ;  /* 0x0000000802077812 */ /* 0x002fc400078efcff */
[----:B------:R-:W-:Y:S02]  /*38a0*/  IADD3 R234, R217, 0x1800, RZ ;  /* 0x00001800d9ea7810 */ /* 0x000fe40007ffe0ff */
[C---:B------:R-:W-:Y:S02]  /*38b0*/  ISETP.GE.AND P4, PT, R7.reuse, R5, PT ;  /* 0x000000050700720c */ /* 0x040fe40003f86270 */
[----:B------:R-:W-:Y:S01]  /*38c0*/  ISETP.GE.AND P3, PT, R7, R3, PT ;  /* 0x000000030700720c */ /* 0x000fe20003f66270 */
[----:B------:R-:W-:Y:S01]  /*38d0*/  FMUL.FTZ R7, R30, c[0x0][0x2ec] ;  /* 0x0000bb001e077a20 */ /* 0x000fe20000410000 */
[----:B------:R-:W-:Y:S01]  /*38e0*/  FSEL R110, R244, -INF , !P4 ;  /* 0xff800000f46e7808 */ /* 0x000fe20006000000 */
[----:B------:R-:W-:Y:S01]  /*38f0*/  HMMA.16816.F32.BF16 R28, R8, R50, R44 ;  /* 0x00000032081c723c */ /* 0x000fe2000004182c */
[----:B------:R-:W1:Y:S01]  /*3900*/  LDSM.16.M88.4 R48, [R217+0x5800] ;  /* 0x00580000d930783b */ /* 0x000e620000000200 */
[----:B------:R2:W3:Y:S01]  /*3910*/  MUFU.TANH R65, R7 ;  /* 0x0000000700417308 */ /* 0x0004e20000002400 */
[----:B------:R-:W-:-:S02]  /*3920*/  FSEL R113, R236, -INF , !P3 ;  /* 0xff800000ec717808 */ /* 0x000fc40005800000 */
[----:B------:R-:W4:Y:S01]  /*3930*/  LDSM.16.M88.4 R44, [R214+0x5800] ;  /* 0x00580000d62c783b */ /* 0x000f220000000200 */
[----:B------:R-:W-:Y:S02]  /*3940*/  ISETP.GE.AND P3, PT, R6, R5, PT ;  /* 0x000000050600720c */ /* 0x000fe40003f66270 */
[----:B------:R-:W-:Y:S02]  /*3950*/  LOP3.LUT R6, R2, 0x19, RZ, 0xfc, !PT ;  /* 0x0000001902067812 */ /* 0x000fe400078efcff */
[----:B------:R-:W-:Y:S01]  /*3960*/  FSEL R114, R231, -INF , !P3 ;  /* 0xff800000e7727808 */ /* 0x000fe20005800000 */
[----:B------:R-:W-:Y:S01]  /*3970*/  MUFU.TANH R134, R23 ;  /* 0x0000001700867308 */ /* 0x000fe20000002400 */
[----:B------:R-:W-:Y:S02]  /*3980*/  ISETP.GE.AND P3, PT, R6, R3, PT ;  /* 0x000000030600720c */ /* 0x000fe40003f66270 */
[----:B------:R-:W-:Y:S02]  /*3990*/  IADD3 R236, R217, 0x800, RZ ;  /* 0x00000800d9ec7810 */ /* 0x000fe40007ffe0ff */
[----:B------:R-:W-:-:S02]  /*39a0*/  FSEL R119, R239, -INF , !P3 ;  /* 0xff800000ef777808 */ /* 0x000fc40005800000 */
[----:B--2---:R-:W-:Y:S02]  /*39b0*/  LOP3.LUT R7, R2, 0x10, RZ, 0xfc, !PT ;  /* 0x0000001002077812 */ /* 0x004fe400078efcff */
[----:B------:R-:W-:Y:S02]  /*39c0*/  IADD3 R231, R217, 0x3000, RZ ;  /* 0x00003000d9e77810 */ /* 0x000fe40007ffe0ff */
[C---:B------:R-:W-:Y:S02]  /*39d0*/  ISETP.GE.AND P2, PT, R7.reuse, R5, PT ;  /* 0x000000050700720c */ /* 0x040fe40003f46270 */
[----:B------:R-:W-:Y:S01]  /*39e0*/  ISETP.GE.AND P4, PT, R7, R3, PT ;  /* 0x000000030700720c */ /* 0x000fe20003f86270 */
[----:B------:R-:W-:Y:S01]  /*39f0*/  FMUL.FTZ R7, R20, c[0x0][0x2ec] ;  /* 0x0000bb0014077a20 */ /* 0x000fe20000410000 */
[----:B------:R-:W-:Y:S01]  /*3a00*/  FSEL R112, R235, -INF , !P2 ;  /* 0xff800000eb707808 */ /* 0x000fe20005000000 */
[----:B------:R-:W-:Y:S01]  /*3a10*/  FMUL.FTZ R28, R28, c[0x0][0x2ec] ;  /* 0x0000bb001c1c7a20 */ /* 0x000fe20000410000 */
[----:B------:R-:W-:Y:S01]  /*3a20*/  FSEL R118, R125, -INF , !P4 ;  /* 0xff8000007d767808 */ /* 0x000fe20006000000 */
[----:B------:R2:W5:Y:S01]  /*3a30*/  MUFU.TANH R154, R7 ;  /* 0x00000007009a7308 */ /* 0x0005620000002400 */
[----:B------:R-:W-:Y:S01]  /*3a40*/  FMUL.FTZ R31, R31, c[0x0][0x2ec] ;  /* 0x0000bb001f1f7a20 */ /* 0x000fe20000410000 */
[----:B------:R-:W-:-:S02]  /*3a50*/  ISETP.GE.AND P4, PT, R6, R5, PT ;  /* 0x000000050600720c */ /* 0x000fc40003f86270 */
[----:B------:R-:W-:Y:S02]  /*3a60*/  LOP3.LUT R6, R2, 0x21, RZ, 0xfc, !PT ;  /* 0x0000002102067812 */ /* 0x000fe400078efcff */
[----:B------:R-:W-:Y:S02]  /*3a70*/  FSEL R116, R225, -INF , !P4 ;  /* 0xff800000e1747808 */ /* 0x000fe40006000000 */
[----:B------:R-:W-:Y:S01]  /*3a80*/  MUFU.TANH R127, R28 ;  /* 0x0000001c007f7308 */ /* 0x000fe20000002400 */
[----:B------:R-:W-:Y:S02]  /*3a90*/  ISETP.GE.AND P4, PT, R6, R3, PT ;  /* 0x000000030600720c */ /* 0x000fe40003f86270 */
[C---:B------:R-:W-:Y:S02]  /*3aa0*/  IADD3 R235, R217.reuse, 0x1000, RZ ;  /* 0x00001000d9eb7810 */ /* 0x040fe40007ffe0ff */
[----:B------:R-:W-:Y:S02]  /*3ab0*/  FSEL R130, R242, -INF , !P4 ;  /* 0xff800000f2827808 */ /* 0x000fe40006000000 */
[----:B------:R-:W-:Y:S01]  /*3ac0*/  IADD3 R225, R217, 0x6000, RZ ;  /* 0x00006000d9e17810 */ /* 0x000fe20007ffe0ff */
[----:B------:R-:W-:Y:S01]  /*3ad0*/  MUFU.TANH R121, R31 ;  /* 0x0000001f00797308 */ /* 0x000fe20000002400 */
[----:B--2---:R-:W-:-:S04]  /*3ae0*/  LOP3.LUT R7, R2, 0x18, RZ, 0xfc, !PT ;  /* 0x0000001802077812 */ /* 0x004fc800078efcff */
[C---:B------:R-:W-:Y:S02]  /*3af0*/  ISETP.GE.AND P5, PT, R7.reuse, R5, PT ;  /* 0x000000050700720c */ /* 0x040fe40003fa6270 */
[----:B------:R-:W-:Y:S01]  /*3b00*/  ISETP.GE.AND P2, PT, R7, R3, PT ;  /* 0x000000030700720c */ /* 0x000fe20003f46270 */
[----:B------:R-:W-:Y:S01]  /*3b10*/  FMUL.FTZ R7, R22, c[0x0][0x2ec] ;  /* 0x0000bb0016077a20 */ /* 0x000fe20000410000 */
[----:B------:R-:W-:Y:S01]  /*3b20*/  FSEL R115, R226, -INF , !P5 ;  /* 0xff800000e2737808 */ /* 0x000fe20006800000 */
[----:B------:R-:W-:Y:S01]  /*3b30*/  HMMA.16816.F32.BF16 R20, R8, R36, R24 ;  /* 0x000000240814723c */ /* 0x000fe20000041818 */
[----:B------:R-:W-:Y:S01]  /*3b40*/  FSEL R120, R124, -INF , !P2 ;  /* 0xff8000007c787808 */ /* 0x000fe20005000000 */
[----:B------:R2:W1:Y:S01]  /*3b50*/  MUFU.TANH R132, R7 ;  /* 0x0000000700847308 */ /* 0x0004620000002400 */
[----:B------:R-:W-:Y:S02]  /*3b60*/  ISETP.GE.AND P2, PT, R6, R5, PT ;  /* 0x000000050600720c */ /* 0x000fe40003f46270 */
[----:B------:R-:W-:-:S02]  /*3b70*/  LOP3.LUT R6, R2, 0x29, RZ, 0xfc, !PT ;  /* 0x0000002902067812 */ /* 0x000fc400078efcff */
[----:B------:R-:W-:Y:S01]  /*3b80*/  FMUL.FTZ R24, R29, c[0x0][0x2ec] ;  /* 0x0000bb001d187a20 */ /* 0x000fe20000410000 */
[----:B------:R-:W-:Y:S02]  /*3b90*/  FSEL R125, R229, -INF , !P2 ;  /* 0xff800000e57d7808 */ /* 0x000fe40005000000 */
[----:B------:R-:W-:Y:S01]  /*3ba0*/  ISETP.GE.AND P2, PT, R6, R3, PT ;  /* 0x000000030600720c */ /* 0x000fe20003f46270 */
[----:B------:R1:W-:Y:S01]  /*3bb0*/  MUFU.TANH R123, R24 ;  /* 0x00000018007b7308 */ /* 0x0003e20000002400 */
[----:B------:R-:W-:Y:S02]  /*3bc0*/  IADD3 R229, R217, 0x4000, RZ ;  /* 0x00004000d9e57810 */ /* 0x000fe40007ffe0ff */
[----:B------:R-:W-:Y:S02]  /*3bd0*/  FSEL R128, R233, -INF , !P2 ;  /* 0xff800000e9807808 */ /* 0x000fe40005000000 */
[----:B------:R-:W-:Y:S02]  /*3be0*/  IADD3 R233, R217, 0x2000, RZ ;  /* 0x00002000d9e97810 */ /* 0x000fe40007ffe0ff */
[----:B--2---:R-:W-:-:S02]  /*3bf0*/  LOP3.LUT R7, R2, 0x20, RZ, 0xfc, !PT ;  /* 0x0000002002077812 */ /* 0x004fc400078efcff */
[----:B------:R-:W-:Y:S02]  /*3c00*/  IADD3 R226, R217, 0x5800, RZ ;  /* 0x00005800d9e27810 */ /* 0x000fe40007ffe0ff */
[C---:B------:R-:W-:Y:S02]  /*3c10*/  ISETP.GE.AND P1, PT, R7.reuse, R5, PT ;  /* 0x000000050700720c */ /* 0x040fe40003f26270 */
[----:B------:R-:W-:Y:S01]  /*3c20*/  ISETP.GE.AND P5, PT, R7, R3, PT ;  /* 0x000000030700720c */ /* 0x000fe20003fa6270 */
[----:B------:R-:W-:Y:S01]  /*3c30*/  FMUL.FTZ R20, R20, c[0x0][0x2ec] ;  /* 0x0000bb0014147a20 */ /* 0x000fe20000410000 */
[----:B------:R-:W-:Y:S01]  /*3c40*/  LOP3.LUT R7, R2, 0x28, RZ, 0xfc, !PT ;  /* 0x0000002802077812 */ /* 0x000fe200078efcff */
[----:B-1----:R-:W-:Y:S01]  /*3c50*/  HMMA.16816.F32.BF16 R24, R12, R48, R76 ;  /* 0x000000300c18723c */ /* 0x002fe2000004184c */
[----:B------:R-:W-:Y:S01]  /*3c60*/  FSEL R122, R230, -INF , !P1 ;  /* 0xff800000e67a7808 */ /* 0x000fe20004800000 */
[----:B------:R-:W-:Y:S01]  /*3c70*/  MUFU.TANH R103, R20 ;  /* 0x0000001400677308 */ /* 0x000fe20000002400 */
[----:B------:R-:W-:Y:S01]  /*3c80*/  ISETP.GE.AND P3, PT, R7, R5, PT ;  /* 0x000000050700720c */ /* 0x000fe20003f66270 */
[----:B------:R-:W-:Y:S01]  /*3c90*/  FMUL.FTZ R21, R21, c[0x0][0x2ec] ;  /* 0x0000bb0015157a20 */ /* 0x000fe20000410000 */
[----:B------:R-:W-:Y:S01]  /*3ca0*/  ISETP.GE.AND P1, PT, R7, R3, PT ;  /* 0x000000030700720c */ /* 0x000fe20003f26270 */
[----:B------:R-:W-:Y:S01]  /*3cb0*/  FMUL.FTZ R7, R30, c[0x0][0x2ec] ;  /* 0x0000bb001e077a20 */ /* 0x000fe20000410000 */
[----:B------:R-:W-:Y:S01]  /*3cc0*/  FSEL R131, R131, -INF , !P5 ;  /* 0xff80000083837808 */ /* 0x000fe20006800000 */
[----:B------:R-:W-:Y:S01]  /*3cd0*/  HMMA.16816.F32.BF16 R28, R8, R38, R32 ;  /* 0x00000026081c723c */ /* 0x000fe20000041820 */
[----:B------:R-:W-:Y:S01]  /*3ce0*/  FSEL R124, R238, -INF , !P3 ;  /* 0xff800000ee7c7808 */ /* 0x000fe20005800000 */
[----:B------:R1:W2:Y:S01]  /*3cf0*/  MUFU.TANH R107, R7 ;  /* 0x00000007006b7308 */ /* 0x0002a20000002400 */
[----:B------:R-:W-:Y:S01]  /*3d00*/  ISETP.GE.AND P5, PT, R6, R5, PT ;  /* 0x000000050600720c */ /* 0x000fe20003fa6270 */
[----:B------:R-:W-:Y:S01]  /*3d10*/  FMUL.FTZ R23, R23, c[0x0][0x2ec] ;  /* 0x0000bb0017177a20 */ /* 0x000fe20000410000 */
[----:B------:R-:W-:Y:S01]  /*3d20*/  LOP3.LUT R6, R2, 0x31, RZ, 0xfc, !PT ;  /* 0x0000003102067812 */ /* 0x000fe200078efcff */
[----:B------:R-:W2:Y:S01]  /*3d30*/  LDSM.16.M88.4 R36, [R214+0x6000] ;  /* 0x00600000d624783b */ /* 0x000ea20000000200 */
[----:B------:R-:W-:-:S02]  /*3d40*/  FSEL R129, R222, -INF , !P1 ;  /* 0xff800000de817808 */ /* 0x000fc40004800000 */
[----:B------:R-:W-:Y:S01]  /*3d50*/  FSEL R126, R228, -INF , !P5 ;  /* 0xff800000e47e7808 */ /* 0x000fe20006800000 */
[----:B------:R-:W2:Y:S01]  /*3d60*/  MUFU.TANH R102, R21 ;  /* 0x0000001500667308 */ /* 0x000ea20000002400 */
[C---:B------:R-:W-:Y:S02]  /*3d70*/  ISETP.GE.AND P1, PT, R6.reuse, R5, PT ;  /* 0x000000050600720c */ /* 0x040fe40003f26270 */
[----:B------:R-:W-:Y:S02]  /*3d80*/  ISETP.GE.AND P5, PT, R6, R3, PT ;  /* 0x000000030600720c */ /* 0x000fe40003fa6270 */
[----:B------:R-:W-:Y:S01]  /*3d90*/  LOP3.LUT R6, R2, 0x39, RZ, 0xfc, !PT ;  /* 0x0000003902067812 */ /* 0x000fe200078efcff */
[----:B----4-:R-:W-:Y:S01]  /*3da0*/  HMMA.16816.F32.BF16 R32, R8, R44, R24 ;  /* 0x0000002c0820723c */ /* 0x010fe20000041818 */
[----:B------:R-:W-:Y:S01]  /*3db0*/  FSEL R137, R224, -INF , !P1 ;  /* 0xff800000e0897808 */ /* 0x000fe20004800000 */
[----:B------:R-:W-:Y:S01]  /*3dc0*/  MUFU.TANH R105, R23 ;  /* 0x0000001700697308 */ /* 0x000fe20000002400 */
[----:B-1----:R-:W-:-:S02]  /*3dd0*/  LOP3.LUT R7, R2, 0x30, RZ, 0xfc, !PT ;  /* 0x0000003002077812 */ /* 0x002fc400078efcff */
[----:B------:R-:W-:Y:S02]  /*3de0*/  FSEL R141, R241, -INF , !P5 ;  /* 0xff800000f18d7808 */ /* 0x000fe40006800000 */
[C---:B------:R-:W-:Y:S01]  /*3df0*/  ISETP.GE.AND P4, PT, R7.reuse, R5, PT ;  /* 0x000000050700720c */ /* 0x040fe20003f86270 */
[----:B------:R-:W-:Y:S01]  /*3e00*/  FMUL.FTZ R20, R28, c[0x0][0x2ec] ;  /* 0x0000bb001c147a20 */ /* 0x000fe20000410000 */
[----:B------:R-:W-:Y:S01]  /*3e10*/  ISETP.GE.AND P3, PT, R7, R3, PT ;  /* 0x000000030700720c */ /* 0x000fe20003f66270 */
[----:B------:R-:W-:Y:S01]  /*3e20*/  FMUL.FTZ R24, R30, c[0x0][0x2ec] ;  /* 0x0000bb001e187a20 */ /* 0x000fe20000410000 */
[----:B------:R-:W-:Y:S01]  /*3e30*/  LOP3.LUT R7, R2, 0x38, RZ, 0xfc, !PT ;  /* 0x0000003802077812 */ /* 0x000fe200078efcff */
[----:B------:R1:W-:Y:S01]  /*3e40*/  MUFU.TANH R101, R20 ;  /* 0x0000001400657308 */ /* 0x0003e20000002400 */
[----:B------:R-:W-:Y:S02]  /*3e50*/  FSEL R133, R227, -INF , !P4 ;  /* 0xff800000e3857808 */ /* 0x000fe40006000000 */
[----:B------:R-:W-:-:S02]  /*3e60*/  ISETP.GE.AND P2, PT, R7, R5, PT ;  /* 0x000000050700720c */ /* 0x000fc40003f46270 */
[----:B------:R-:W-:Y:S02]  /*3e70*/  ISETP.GE.AND P4, PT, R7, R3, PT ;  /* 0x000000030700720c */ /* 0x000fe40003f86270 */
[----:B------:R-:W-:Y:S02]  /*3e80*/  LOP3.LUT R7, R2, 0x40, RZ, 0xfc, !PT ;  /* 0x0000004002077812 */ /* 0x000fe400078efcff */
[----:B------:R-:W-:Y:S02]  /*3e90*/  FSEL R142, R213, -INF , !P3 ;  /* 0xff800000d58e7808 */ /* 0x000fe40005800000 */
[----:B------:R-:W-:Y:S01]  /*3ea0*/  FSEL R136, R232, -INF , !P2 ;  /* 0xff800000e8887808 */ /* 0x000fe20005000000 */
[----:B------:R-:W-:Y:S01]  /*3eb0*/  FMUL.FTZ R32, R32, c[0x0][0x2ec] ;  /* 0x0000bb0020207a20 */ /* 0x000fe20000410000 */
[C---:B------:R-:W-:Y:S02]  /*3ec0*/  ISETP.GE.AND P3, PT, R6.reuse, R5, PT ;  /* 0x000000050600720c */ /* 0x040fe40003f66270 */
[----:B------:R-:W-:Y:S01]  /*3ed0*/  ISETP.GE.AND P1, PT, R6, R3, PT ;  /* 0x000000030600720c */ /* 0x000fe20003f26270 */
[----:B------:R-:W-:Y:S01]  /*3ee0*/  FMUL.FTZ R6, R22, c[0x0][0x2ec] ;  /* 0x0000bb0016067a20 */ /* 0x000fe20000410000 */
[C---:B------:R-:W-:Y:S01]  /*3ef0*/  ISETP.GE.AND P5, PT, R7.reuse, R5, PT ;  /* 0x000000050700720c */ /* 0x040fe20003fa6270 */
[----:B-1----:R-:W-:Y:S01]  /*3f00*/  HMMA.16816.F32.BF16 R20, R12, R50, R88 ;  /* 0x000000320c14723c */ /* 0x002fe20000041858 */
[----:B------:R-:W-:Y:S01]  /*3f10*/  ISETP.GE.AND P2, PT, R7, R3, PT ;  /* 0x000000030700720c */ /* 0x000fe20003f46270 */
[----:B------:R1:W4:Y:S01]  /*3f20*/  MUFU.TANH R100, R6 ;  /* 0x0000000600647308 */ /* 0x0003220000002400 */
[----:B------:R-:W-:Y:S01]  /*3f30*/  LOP3.LUT R7, R2, 0x48, RZ, 0xfc, !PT ;  /* 0x0000004802077812 */ /* 0x000fe200078efcff */
[----:B------:R-:W-:Y:S01]  /*3f40*/  LDSM.16.M88.4 R48, [R217+0x7000] ;  /* 0x00700000d930783b */ /* 0x000fe20000000200 */
[----:B------:R-:W-:-:S02]  /*3f50*/  FSEL R139, R212, -INF , !P1 ;  /* 0xff800000d48b7808 */ /* 0x000fc40004800000 */
[----:B------:R-:W-:Y:S02]  /*3f60*/  FSEL R143, R210, -INF , !P5 ;  /* 0xff800000d28f7808 */ /* 0x000fe40006800000 */
[C---:B------:R-:W-:Y:S01]  /*3f70*/  ISETP.GE.AND P1, PT, R7.reuse, R5, PT ;  /* 0x000000050700720c */ /* 0x040fe20003f26270 */
[----:B------:R2:W-:Y:S01]  /*3f80*/  MUFU.TANH R90, R24 ;  /* 0x00000018005a7308 */ /* 0x0005e20000002400 */
[----:B------:R-:W-:Y:S01]  /*3f90*/  ISETP.GE.AND P5, PT, R7, R3, PT ;  /* 0x000000030700720c */ /* 0x000fe20003fa6270 */
[----:B------:R-:W-:Y:S01]  /*3fa0*/  FMUL.FTZ R7, R29, c[0x0][0x2ec] ;  /* 0x0000bb001d077a20 */ /* 0x000fe20000410000 */
[----:B------:R-:W-:Y:S02]  /*3fb0*/  FSEL R140, R211, -INF , !P4 ;  /* 0xff800000d38c7808 */ /* 0x000fe40006000000 */
[----:B------:R-:W-:Y:S02]  /*3fc0*/  FSEL R138, R223, -INF , !P3 ;  /* 0xff800000df8a7808 */ /* 0x000fe40005800000 */
[----:B------:R-:W-:Y:S01]  /*3fd0*/  FSEL R150, R145, -INF , !P2 ;  /* 0xff80000091967808 */ /* 0x000fe20005000000 */
[----:B------:R3:W-:Y:S01]  /*3fe0*/  MUFU.TANH R91, R7 ;  /* 0x00000007005b7308 */ /* 0x0007e20000002400 */
[----:B-1----:R-:W-:-:S02]  /*3ff0*/  LOP3.LUT R6, R2, 0x41, RZ, 0xfc, !PT ;  /* 0x0000004102067812 */ /* 0x002fc400078efcff */
[----:B------:R-:W-:Y:S02]  /*4000*/  FSEL R144, R144, -INF , !P1 ;  /* 0xff80000090907808 */ /* 0x000fe40004800000 */
[C---:B------:R-:W-:Y:S02]  /*4010*/  ISETP.GE.AND P4, PT, R6.reuse, R5, PT ;  /* 0x000000050600720c */ /* 0x040fe40003f86270 */
[----:B------:R-:W-:Y:S01]  /*4020*/  ISETP.GE.AND P3, PT, R6, R3, PT ;  /* 0x000000030600720c */ /* 0x000fe20003f66270 */
[----:B--2---:R-:W-:Y:S01]  /*4030*/  HMMA.16816.F32.BF16 R24, R8, R46, R20 ;  /* 0x0000002e0818723c */ /* 0x004fe20000041814 */
[----:B------:R-:W-:Y:S01]  /*4040*/  LOP3.LUT R6, R2, 0x49, RZ, 0xfc, !PT ;  /* 0x0000004902067812 */ /* 0x000fe200078efcff */
[----:B------:R-:W-:Y:S01]  /*4050*/  MUFU.TANH R88, R32 ;  /* 0x0000002000587308 */ /* 0x000fe20000002400 */
[----:B------:R-:W-:Y:S01]  /*4060*/  FSEL R145, R209, -INF , !P4 ;  /* 0xff800000d1917808 */ /* 0x000fe20006000000 */
[----:B------:R-:W-:Y:S01]  /*4070*/  LDSM.16.M88.4 R44, [R214+0x7000] ;  /* 0x00700000d62c783b */ /* 0x000fe20000000200 */
[----:B------:R-:W-:-:S02]  /*4080*/  FSEL R149, R208, -INF , !P3 ;  /* 0xff800000d0957808 */ /* 0x000fc40005800000 */
[----:B------:R-:W-:Y:S01]  /*4090*/  ISETP.GE.AND P2, PT, R6, R5, PT ;  /* 0x000000050600720c */ /* 0x000fe20003f46270 */
[----:B------:R-:W-:Y:S01]  /*40a0*/  FMUL.FTZ R20, R33, c[0x0][0x2ec] ;  /* 0x0000bb0021147a20 */ /* 0x000fe20000410000 */
[----:B---3--:R-:W-:Y:S02]  /*40b0*/  LOP3.LUT R7, R2, 0x50, RZ, 0xfc, !PT ;  /* 0x0000005002077812 */ /* 0x008fe400078efcff */
[----:B------:R-:W-:Y:S01]  /*40c0*/  ISETP.GE.AND P4, PT, R6, R3, PT ;  /* 0x000000030600720c */ /* 0x000fe20003f86270 */
[----:B------:R1:W-:Y:S01]  /*40d0*/  MUFU.TANH R87, R20 ;  /* 0x0000001400577308 */ /* 0x0003e20000002400 */
[C---:B------:R-:W-:Y:S02]  /*40e0*/  ISETP.GE.AND P3, PT, R7.reuse, R5, PT ;  /* 0x000000050700720c */ /* 0x040fe40003f66270 */
[----:B------:R-:W-:Y:S01]  /*40f0*/  ISETP.GE.AND P1, PT, R7, R3, PT ;  /* 0x000000030700720c */ /* 0x000fe20003f26270 */
[----:B------:R-:W-:Y:S01]  /*4100*/  FMUL.FTZ R7, R31, c[0x0][0x2ec] ;  /* 0x0000bb001f077a20 */ /* 0x000fe20000410000 */
[----:B------:R-:W-:Y:S01]  /*4110*/  LOP3.LUT R6, R2, 0x51, RZ, 0xfc, !PT ;  /* 0x0000005102067812 */ /* 0x000fe200078efcff */
[----:B------:R-:W-:Y:S01]  /*4120*/  HMMA.16816.F32.BF16 R28, R12, R40, R72 ;  /* 0x000000280c1c723c */ /* 0x000fe20000041848 */
[----:B------:R-:W-:Y:S01]  /*4130*/  FSEL R148, R146, -INF , !P5 ;  /* 0xff80000092947808 */ /* 0x000fe20006800000 */
[----:B------:R2:W3:Y:S01]  /*4140*/  MUFU.TANH R89, R7 ;  /* 0x0000000700597308 */ /* 0x0004e20000002400 */
[----:B------:R-:W-:-:S02]  /*4150*/  ISETP.GE.AND P5, PT, R6, R5, PT ;  /* 0x000000050600720c */ /* 0x000fc40003fa6270 */
[----:B------:R-:W-:Y:S01]  /*4160*/  FSEL R157, R203, -INF , !P1 ;  /* 0xff800000cb9d7808 */ /* 0x000fe20004800000 */
[----:B------:R-:W-:Y:S01]  /*4170*/  FMUL.FTZ R25, R25, c[0x0][0x2ec] ;  /* 0x0000bb0019197a20 */ /* 0x000fe20000410000 */
[----:B------:R-:W-:Y:S01]  /*4180*/  FSEL R152, R205, -INF , !P5 ;  /* 0xff800000cd987808 */ /* 0x000fe20006800000 */
[----:B------:R-:W-:Y:S01]  /*4190*/  FMUL.FTZ R27, R27, c[0x0][0x2ec] ;  /* 0x0000bb001b1b7a20 */ /* 0x000fe20000410000 */
[----:B------:R-:W-:Y:S01]  /*41a0*/  FSEL R146, R206, -INF , !P2 ;  /* 0xff800000ce927808 */ /* 0x000fe20005000000 */
[----:B-1----:R-:W-:Y:S01]  /*41b0*/  HMMA.16816.F32.BF16 R20, R12, R42, R92 ;  /* 0x0000002a0c14723c */ /* 0x002fe2000004185c */
[----:B------:R-:W-:Y:S01]  /*41c0*/  LDSM.16.M88.4 R40, [R214+0x6800] ;  /* 0x00680000d628783b */ /* 0x000fe20000000200 */
[----:B------:R-:W-:Y:S01]  /*41d0*/  ISETP.GE.AND P2, PT, R6, R3, PT ;  /* 0x000000030600720c */ /* 0x000fe20003f46270 */
[----:B------:R-:W-:Y:S01]  /*41e0*/  MUFU.TANH R79, R25 ;  /* 0x00000019004f7308 */ /* 0x000fe20000002400 */
[----:B------:R-:W-:Y:S02]  /*41f0*/  LOP3.LUT R6, R2, 0x58, RZ, 0xfc, !PT ;  /* 0x0000005802067812 */ /* 0x000fe400078efcff */
[----:B------:R-:W-:-:S02]  /*4200*/  FSEL R147, R147, -INF , !P4 ;  /* 0xff80000093937808 */ /* 0x000fc40006000000 */
[----:B--2---:R-:W-:Y:S02]  /*4210*/  LOP3.LUT R7, R2, 0x59, RZ, 0xfc, !PT ;  /* 0x0000005902077812 */ /* 0x004fe400078efcff */
[----:B------:R-:W-:Y:S01]  /*4220*/  FSEL R151, R204, -INF , !P3 ;  /* 0xff800000cc977808 */ /* 0x000fe20005800000 */
[----:B------:R-:W-:Y:S01]  /*4230*/  MUFU.TANH R77, R27 ;  /* 0x0000001b004d7308 */ /* 0x000fe20000002400 */
[C---:B------:R-:W-:Y:S02]  /*4240*/  ISETP.GE.AND P1, PT, R7.reuse, R5, PT ;  /* 0x000000050700720c */ /* 0x040fe40003f26270 */
[----:B------:R-:W-:Y:S01]  /*4250*/  ISETP.GE.AND P5, PT, R7, R3, PT ;  /* 0x000000030700720c */ /* 0x000fe20003fa6270 */
[----:B------:R-:W-:Y:S01]  /*4260*/  FMUL.FTZ R7, R34, c[0x0][0x2ec] ;  /* 0x0000bb0022077a20 */ /* 0x000fe20000410000 */
[----:B------:R-:W-:Y:S01]  /*4270*/  HMMA.16816.F32.BF16 R28, R8, R36, R28 ;  /* 0x00000024081c723c */ /* 0x000fe2000004181c */
[C---:B------:R-:W-:Y:S02]  /*4280*/  ISETP.GE.AND P4, PT, R6.reuse, R5, PT ;  /* 0x000000050600720c */ /* 0x040fe40003f86270 */
[----:B------:R1:W2:Y:S01]  /*4290*/  MUFU.TANH R85, R7 ;  /* 0x0000000700557308 */ /* 0x0002a20000002400 */
[----:B------:R-:W-:-:S02]  /*42a0*/  ISETP.GE.AND P3, PT, R6, R3, PT ;  /* 0x000000030600720c */ /* 0x000fc40003f66270 */
[----:B------:R-:W-:Y:S02]  /*42b0*/  LOP3.LUT R6, R2, 0x60, RZ, 0xfc, !PT ;  /* 0x0000006002067812 */ /* 0x000fe400078efcff */
[----:B------:R-:W-:Y:S01]  /*42c0*/  HMMA.16816.F32.BF16 R36, R8, R38, R20 ;  /* 0x000000260824723c */ /* 0x000fe20000041814 */
[----:B------:R-:W-:Y:S02]  /*42d0*/  FSEL R159, R202, -INF , !P2 ;  /* 0xff800000ca9f7808 */ /* 0x000fe40005000000 */
[----:B------:R-:W-:Y:S02]  /*42e0*/  FSEL R153, R200, -INF , !P4 ;  /* 0xff800000c8997808 */ /* 0x000fe40006000000 */
[C---:B------:R-:W-:Y:S02]  /*42f0*/  ISETP.GE.AND P2, PT, R6.reuse, R5, PT ;  /* 0x000000050600720c */ /* 0x040fe40003f46270 */
[----:B------:R-:W-:Y:S02]  /*4300*/  ISETP.GE.AND P4, PT, R6, R3, PT ;  /* 0x000000030600720c */ /* 0x000fe40003f86270 */
[----:B------:R-:W-:Y:S01]  /*4310*/  LOP3.LUT R6, R2, 0x61, RZ, 0xfc, !PT ;  /* 0x0000006102067812 */ /* 0x000fe200078efcff */
[----:B-1----:R-:W-:Y:S01]  /*4320*/  FMUL.FTZ R7, R35, c[0x0][0x2ec] ;  /* 0x0000bb0023077a20 */ /* 0x002fe20000410000 */
[----:B------:R-:W-:Y:S01]  /*4330*/  FSEL R158, R198, -INF , !P3 ;  /* 0xff800000c69e7808 */ /* 0x000fe20005800000 */
[----:B------:R-:W1:Y:S01]  /*4340*/  LDSM.16.M88.4 R32, [R217+0x6800] ;  /* 0x00680000d920783b */ /* 0x000e620000000200 */
[----:B------:R-:W-:Y:S01]  /*4350*/  FSEL R155, R201, -INF , !P1 ;  /* 0xff800000c99b7808 */ /* 0x000fe20004800000 */
[----:B------:R2:W1:Y:S02]  /*4360*/  MUFU.TANH R86, R7 ;  /* 0x0000000700567308 */ /* 0x0004640000002400 */
[----:B------:R-:W-:Y:S01]  /*4370*/  FMUL.FTZ R20, R28, c[0x0][0x2ec] ;  /* 0x0000bb001c147a20 */ /* 0x000fe20000410000 */
[C---:B------:R-:W-:Y:S01]  /*4380*/  ISETP.GE.AND P3, PT, R6.reuse, R5, PT ;  /* 0x000000050600720c */ /* 0x040fe20003f66270 */
[----:B------:R-:W-:Y:S01]  /*4390*/  FMUL.FTZ R31, R31, c[0x0][0x2ec] ;  /* 0x0000bb001f1f7a20 */ /* 0x000fe20000410000 */
[----:B------:R-:W-:-:S02]  /*43a0*/  ISETP.GE.AND P1, PT, R6, R3, PT ;  /* 0x000000030600720c */ /* 0x000fc40003f26270 */
[----:B------:R-:W-:Y:S01]  /*43b0*/  LOP3.LUT R6, R2, 0x68, RZ, 0xfc, !PT ;  /* 0x0000006802067812 */ /* 0x000fe200078efcff */
[----:B------:R-:W-:Y:S01]  /*43c0*/  MUFU.TANH R76, R20 ;  /* 0x00000014004c7308 */ /* 0x000fe20000002400 */
[----:B------:R-:W-:Y:S01]  /*43d0*/  FSEL R92, R197, -INF , !P5 ;  /* 0xff800000c55c7808 */ /* 0x000fe20006800000 */
[----:B------:R-:W-:Y:S01]  /*43e0*/  FMUL.FTZ R28, R36, c[0x0][0x2ec] ;  /* 0x0000bb00241c7a20 */ /* 0x000fe20000410000 */
[----:B------:R-:W-:Y:S02]  /*43f0*/  FSEL R93, R194, -INF , !P2 ;  /* 0xff800000c25d7808 */ /* 0x000fe40005000000 */
[----:B------:R-:W-:Y:S02]  /*4400*/  FSEL R161, R193, -INF , !P4 ;  /* 0xff800000c1a17808 */ /* 0x000fe40006000000 */
[----:B------:R-:W-:Y:S01]  /*4410*/  FSEL R94, R196, -INF , !P3 ;  /* 0xff800000c45e7808 */ /* 0x000fe20005800000 */
[----:B--2---:R-:W-:Y:S01]  /*4420*/  FMUL.FTZ R7, R24, c[0x0][0x2ec] ;  /* 0x0000bb0018077a20 */ /* 0x004fe20000410000 */
[C---:B------:R-:W-:Y:S01]  /*4430*/  ISETP.GE.AND P5, PT, R6.reuse, R5, PT ;  /* 0x000000050600720c */ /* 0x040fe20003fa6270 */
[----:B------:R-:W-:Y:S01]  /*4440*/  FMUL.FTZ R24, R29, c[0x0][0x2ec] ;  /* 0x0000bb001d187a20 */ /* 0x000fe20000410000 */
[----:B------:R-:W-:Y:S01]  /*4450*/  ISETP.GE.AND P2, PT, R6, R3, PT ;  /* 0x000000030600720c */ /* 0x000fe20003f46270 */
[----:B------:R2:W1:Y:S01]  /*4460*/  MUFU.TANH R84, R7 ;  /* 0x0000000700547308 */ /* 0x0004620000002400 */
[----:B------:R-:W-:-:S02]  /*4470*/  LOP3.LUT R6, R2, 0x70, RZ, 0xfc, !PT ;  /* 0x0000007002067812 */ /* 0x000fc400078efcff */
[----:B------:R-:W-:Y:S02]  /*4480*/  FSEL R164, R192, -INF , !P1 ;  /* 0xff800000c0a47808 */ /* 0x000fe40004800000 */
[----:B------:R-:W-:Y:S02]  /*4490*/  FSEL R95, R186, -INF , !P5 ;  /* 0xff800000ba5f7808 */ /* 0x000fe40006800000 */
[C---:B------:R-:W-:Y:S01]  /*44a0*/  ISETP.GE.AND P1, PT, R6.reuse, R5, PT ;  /* 0x000000050600720c */ /* 0x040fe20003f26270 */
[----:B------:R3:W-:Y:S01]  /*44b0*/  MUFU.TANH R75, R24 ;  /* 0x00000018004b7308 */ /* 0x0007e20000002400 */
[----:B------:R-:W-:Y:S02]  /*44c0*/  ISETP.GE.AND P5, PT, R6, R3, PT ;  /* 0x000000030600720c */ /* 0x000fe40003fa6270 */
[----:B------:R-:W-:Y:S02]  /*44d0*/  LOP3.LUT R6, R2, 0x71, RZ, 0xfc, !PT ;  /* 0x0000007102067812 */ /* 0x000fe400078efcff */
[----:B------:R-:W-:-:S02]  /*44e0*/  FSEL R163, R184, -INF , !P2 ;  /* 0xff800000b8a37808 */ /* 0x000fc40005000000 */
[----:B------:R-:W-:Y:S01]  /*44f0*/  FSEL R165, R183, -INF , !P1 ;  /* 0xff800000b7a57808 */ /* 0x000fe20004800000 */
[----:B------:R4:W-:Y:S01]  /*4500*/  MUFU.TANH R73, R28 ;  /* 0x0000001c00497308 */ /* 0x0009e20000002400 */
[----:B--2---:R-:W-:Y:S01]  /*4510*/  LOP3.LUT R7, R2, 0x69, RZ, 0xfc, !PT ;  /* 0x0000006902077812 */ /* 0x004fe200078efcff */
[----:B-1----:R-:W-:Y:S01]  /*4520*/  HMMA.16816.F32.BF16 R20, R12, R32, R96 ;  /* 0x000000200c14723c */ /* 0x002fe20000041860 */
[-C--:B------:R-:W-:Y:S02]  /*4530*/  ISETP.GE.AND P2, PT, R6, R5.reuse, PT ;  /* 0x000000050600720c */ /* 0x080fe40003f46270 */
[C---:B------:R-:W-:Y:S02]  /*4540*/  ISETP.GE.AND P4, PT, R7.reuse, R5, PT ;  /* 0x000000050700720c */ /* 0x040fe40003f86270 */
[-C--:B------:R-:W-:Y:S01]  /*4550*/  ISETP.GE.AND P3, PT, R7, R3.reuse, PT ;  /* 0x000000030700720c */ /* 0x080fe20003f66270 */
[----:B---3--:R-:W-:Y:S01]  /*4560*/  FMUL.FTZ R24, R30, c[0x0][0x2ec] ;  /* 0x0000bb001e187a20 */ /* 0x008fe20000410000 */
[----:B------:R-:W-:Y:S01]  /*4570*/  FSEL R160, R187, -INF , !P4 ;  /* 0xff800000bba07808 */ /* 0x000fe20006000000 */
[----:B------:R-:W-:Y:S01]  /*4580*/  FMUL.FTZ R7, R26, c[0x0][0x2ec] ;  /* 0x0000bb001a077a20 */ /* 0x000fe20000410000 */
[----:B------:R-:W-:Y:S01]  /*4590*/  FSEL R162, R185, -INF , !P3 ;  /* 0xff800000b9a27808 */ /* 0x000fe20005800000 */
[----:B------:R1:W-:Y:S01]  /*45a0*/  MUFU.TANH R72, R24 ;  /* 0x0000001800487308 */ /* 0x0003e20000002400 */
[----:B------:R-:W-:-:S02]  /*45b0*/  ISETP.GE.AND P4, PT, R6, R3, PT ;  /* 0x000000030600720c */ /* 0x000fc40003f86270 */
[----:B------:R-:W-:Y:S01]  /*45c0*/  LOP3.LUT R6, R2, 0x79, RZ, 0xfc, !PT ;  /* 0x0000007902067812 */ /* 0x000fe200078efcff */
[----:B----4-:R-:W-:Y:S01]  /*45d0*/  FMUL.FTZ R28, R37, c[0x0][0x2ec] ;  /* 0x0000bb00251c7a20 */ /* 0x010fe20000410000 */
[----:B------:R-:W-:Y:S02]  /*45e0*/  FSEL R167, R180, -INF , !P5 ;  /* 0xff800000b4a77808 */ /* 0x000fe40006800000 */
[----:B------:R-:W-:Y:S01]  /*45f0*/  FSEL R166, R182, -INF , !P2 ;  /* 0xff800000b6a67808 */ /* 0x000fe20005000000 */
[----:B------:R2:W3:Y:S01]  /*4600*/  MUFU.TANH R78, R7 ;  /* 0x00000007004e7308 */ /* 0x0004e20000002400 */
[----:B------:R-:W-:Y:S02]  /*4610*/  FSEL R99, R181, -INF , !P4 ;  /* 0xff800000b5637808 */ /* 0x000fe40006000000 */
[C---:B------:R-:W-:Y:S02]  /*4620*/  ISETP.GE.AND P5, PT, R6.reuse, R5, PT ;  /* 0x000000050600720c */ /* 0x040fe40003fa6270 */
[----:B------:R-:W-:Y:S01]  /*4630*/  ISETP.GE.AND P2, PT, R6, R3, PT ;  /* 0x000000030600720c */ /* 0x000fe20003f46270 */
[----:B------:R-:W-:Y:S01]  /*4640*/  HMMA.16816.F32.BF16 R20, R8, R40, R20 ;  /* 0x000000280814723c */ /* 0x000fe20000041814 */
[----:B------:R-:W-:Y:S01]  /*4650*/  LOP3.LUT R6, R2, 0x81, RZ, 0xfc, !PT ;  /* 0x0000008102067812 */ /* 0x000fe200078efcff */
[----:B------:R-:W4:Y:S01]  /*4660*/  MUFU.TANH R74, R31 ;  /* 0x0000001f004a7308 */ /* 0x000f220000002400 */
[----:B------:R-:W-:-:S02]  /*4670*/  FSEL R97, R178, -INF , !P5 ;  /* 0xff800000b2617808 */ /* 0x000fc40006800000 */
[----:B------:R-:W-:Y:S02]  /*4680*/  ISETP.GE.AND P5, PT, R6, R3, PT ;  /* 0x000000030600720c */ /* 0x000fe40003fa6270 */
[----:B------:R-:W-:Y:S01]  /*4690*/  IADD3 R232, R217, 0x2800, RZ ;  /* 0x00002800d9e87810 */ /* 0x000fe20007ffe0ff */
[C---:B-1----:R-:W-:Y:S01]  /*46a0*/  HMMA.16816.F32.BF16 R24, R12.reuse, R34, R80 ;  /* 0x000000220c18723c */ /* 0x042fe20000041850 */
[----:B------:R-:W-:Y:S02]  /*46b0*/  FSEL R169, R169, -INF , !P5 ;  /* 0xff800000a9a97808 */ /* 0x000fe40006800000 */
[----:B--2---:R-:W-:Y:S02]  /*46c0*/  LOP3.LUT R7, R2, 0x78, RZ, 0xfc, !PT ;  /* 0x0000007802077812 */ /* 0x004fe400078efcff */
[----:B------:R-:W-:Y:S02]  /*46d0*/  IADD3 R230, R217, 0x3800, RZ ;  /* 0x00003800d9e67810 */ /* 0x000fe40007ffe0ff */
[C---:B------:R-:W-:Y:S01]  /*46e0*/  ISETP.GE.AND P3, PT, R7.reuse, R5, PT ;  /* 0x000000050700720c */ /* 0x040fe20003f66270 */
[----:B------:R-:W-:Y:S01]  /*46f0*/  HMMA.16816.F32.BF16 R32, R12, R48, R68 ;  /* 0x000000300c20723c */ /* 0x000fe20000041844 */
[----:B------:R-:W-:-:S02]  /*4700*/  ISETP.GE.AND P1, PT, R7, R3, PT ;  /* 0x000000030700720c */ /* 0x000fc40003f26270 */
[C---:B------:R-:W-:Y:S02]  /*4710*/  LOP3.LUT R7, R2.reuse, 0x80, RZ, 0xfc, !PT ;  /* 0x0000008002077812 */ /* 0x040fe400078efcff */
[----:B------:R-:W-:Y:S02]  /*4720*/  FSEL R96, R179, -INF , !P3 ;  /* 0xff800000b3607808 */ /* 0x000fe40005800000 */
[----:B------:R-:W-:Y:S01]  /*4730*/  ISETP.GE.AND P4, PT, R7, R5, PT ;  /* 0x000000050700720c */ /* 0x000fe20003f86270 */
[----:B------:R-:W-:Y:S01]  /*4740*/  FMUL.FTZ R21, R21, c[0x0][0x2ec] ;  /* 0x0000bb0015157a20 */ /* 0x000fe20000410000 */
[----:B------:R-:W-:Y:S01]  /*4750*/  ISETP.GE.AND P3, PT, R7, R3, PT ;  /* 0x000000030700720c */ /* 0x000fe20003f66270 */
[----:B------:R-:W-:Y:S01]  /*4760*/  FMUL.FTZ R23, R23, c[0x0][0x2ec] ;  /* 0x0000bb0017177a20 */ /* 0x000fe20000410000 */
[----:B------:R-:W-:Y:S01]  /*4770*/  LOP3.LUT R7, R2, 0x88, RZ, 0xfc, !PT ;  /* 0x0000008802077812 */ /* 0x000fe200078efcff */
[----:B------:R-:W-:Y:S01]  /*4780*/  MUFU.TANH R56, R21 ;  /* 0x0000001500387308 */ /* 0x000fe20000002400 */
[----:B------:R-:W-:-:S02]  /*4790*/  FSEL R98, R176, -INF , !P1 ;  /* 0xff800000b0627808 */ /* 0x000fc40004800000 */
[----:B------:R-:W-:Y:S02]  /*47a0*/  FSEL R80, R177, -INF , !P2 ;  /* 0xff800000b1507808 */ /* 0x000fe40005000000 */
[----:B------:R-:W-:Y:S02]  /*47b0*/  FSEL R81, R171, -INF , !P4 ;  /* 0xff800000ab517808 */ /* 0x000fe40006000000 */
[-C--:B------:R-:W-:Y:S01]  /*47c0*/  ISETP.GE.AND P1, PT, R6, R5.reuse, PT ;  /* 0x000000050600720c */ /* 0x080fe20003f26270 */
[----:B------:R-:W-:Y:S01]  /*47d0*/  MUFU.TANH R49, R23 ;  /* 0x0000001700317308 */ /* 0x000fe20000002400 */
[C---:B------:R-:W-:Y:S02]  /*47e0*/  ISETP.GE.AND P2, PT, R7.reuse, R5, PT ;  /* 0x000000050700720c */ /* 0x040fe40003f46270 */
[----:B------:R-:W-:Y:S01]  /*47f0*/  ISETP.GE.AND P4, PT, R7, R3, PT ;  /* 0x000000030700720c */ /* 0x000fe20003f86270 */
[----:B------:R-:W-:Y:S01]  /*4800*/  HMMA.16816.F32.BF16 R32, R8, R44, R32 ;  /* 0x0000002c0820723c */ /* 0x000fe20000041820 */
[----:B------:R-:W-:-:S02]  /*4810*/  FSEL R171, R67, -INF , !P3 ;  /* 0xff80000043ab7808 */ /* 0x000fc40005800000 */
[C---:B------:R-:W-:Y:S01]  /*4820*/  LOP3.LUT R6, R2.reuse, 0x89, RZ, 0xfc, !PT ;  /* 0x0000008902067812 */ /* 0x040fe200078efcff */
[----:B------:R1:W-:Y:S01]  /*4830*/  MUFU.TANH R67, R28 ;  /* 0x0000001c00437308 */ /* 0x0003e20000002400 */
[----:B------:R-:W-:Y:S02]  /*4840*/  LOP3.LUT R7, R2, 0x90, RZ, 0xfc, !PT ;  /* 0x0000009002077812 */ /* 0x000fe400078efcff */
[----:B------:R-:W-:Y:S02]  /*4850*/  FSEL R82, R168, -INF , !P2 ;  /* 0xff800000a8527808 */ /* 0x000fe40005000000 */
[-C--:B------:R-:W-:Y:S02]  /*4860*/  ISETP.GE.AND P3, PT, R6, R5.reuse, PT ;  /* 0x000000050600720c */ /* 0x080fe40003f66270 */
[C---:B------:R-:W-:Y:S02]  /*4870*/  ISETP.GE.AND P5, PT, R7.reuse, R5, PT ;  /* 0x000000050700720c */ /* 0x040fe40003fa6270 */
[----:B------:R-:W-:Y:S01]  /*4880*/  ISETP.GE.AND P2, PT, R7, R3, PT ;  /* 0x000000030700720c */ /* 0x000fe20003f46270 */
[----:B------:R-:W-:Y:S01]  /*4890*/  FMUL.FTZ R7, R38, c[0x0][0x2ec] ;  /* 0x0000bb0026077a20 */ /* 0x000fe20000410000 */
[----:B------:R-:W-:-:S02]  /*48a0*/  FSEL R168, R65, -INF , !P4 ;  /* 0xff80000041a87808 */ /* 0x000fc40006000000 */
[----:B------:R-:W-:Y:S02]  /*48b0*/  FSEL R170, R170, -INF , !P1 ;  /* 0xff800000aaaa7808 */ /* 0x000fe40004800000 */
[----:B------:R-:W-:Y:S01]  /*48c0*/  FSEL R83, R66, -INF , !P3 ;  /* 0xff80000042537808 */ /* 0x000fe20005800000 */
[----:B-1----:R-:W-:Y:S01]  /*48d0*/  FMUL.FTZ R28, R39, c[0x0][0x2ec] ;  /* 0x0000bb00271c7a20 */ /* 0x002fe20000410000 */
[----:B------:R-:W-:Y:S01]  /*48e0*/  ISETP.GE.AND P1, PT, R6, R3, PT ;  /* 0x000000030600720c */ /* 0x000fe20003f26270 */
[----:B------:R1:W2:Y:S01]  /*48f0*/  MUFU.TANH R66, R7 ;  /* 0x0000000700427308 */ /* 0x0002a20000002400 */
[----:B------:R-:W-:Y:S01]  /*4900*/  LOP3.LUT R6, R2, 0x91, RZ, 0xfc, !PT ;  /* 0x0000009102067812 */ /* 0x000fe200078efcff */
[----:B------:R-:W2:Y:S01]  /*4910*/  LDSM.16.M88.4 R36, [R217+0x7800] ;  /* 0x00780000d924783b */ /* 0x000ea20000000200 */
[----:B------:R-:W-:Y:S01]  /*4920*/  FSEL R156, R156, -INF , !P1 ;  /* 0xff8000009c9c7808 */ /* 0x000fe20004800000 */
[----:B------:R-:W-:Y:S01]  /*4930*/  FMUL.FTZ R34, R34, c[0x0][0x2ec] ;  /* 0x0000bb0022227a20 */ /* 0x000fe20000410000 */
[----:B-----5:R-:W-:Y:S01]  /*4940*/  FSEL R154, R154, -INF , !P5 ;  /* 0xff8000009a9a7808 */ /* 0x020fe20006800000 */
[----:B------:R-:W-:Y:S01]  /*4950*/  FMUL.FTZ R35, R35, c[0x0][0x2ec] ;  /* 0x0000bb0023237a20 */ /* 0x000fe20000410000 */
[C---:B------:R-:W-:Y:S01]  /*4960*/  ISETP.GE.AND P4, PT, R6.reuse, R5, PT ;  /* 0x000000050600720c */ /* 0x040fe20003f86270 */
[----:B------:R5:W2:Y:S01]  /*4970*/  MUFU.TANH R65, R28 ;  /* 0x0000001c00417308 */ /* 0x000aa20000002400 */
[----:B------:R-:W-:-:S02]  /*4980*/  ISETP.GE.AND P3, PT, R6, R3, PT ;  /* 0x000000030600720c */ /* 0x000fc40003f66270 */
[----:B------:R-:W-:Y:S02]  /*4990*/  LOP3.LUT R6, R2, 0x99, RZ, 0xfc, !PT ;  /* 0x0000009902067812 */ /* 0x000fe400078efcff */
[----:B------:R-:W-:Y:S02]  /*49a0*/  FSEL R174, R132, -INF , !P2 ;  /* 0xff80000084ae7808 */ /* 0x000fe40005000000 */
[----:B------:R-:W-:Y:S01]  /*49b0*/  FSEL R132, R135, -INF , !P4 ;  /* 0xff80000087847808 */ /* 0x000fe20006000000 */
[----:B------:R-:W-:Y:S01]  /*49c0*/  MUFU.TANH R34, R34 ;  /* 0x0000002200227308 */ /* 0x000fe20000002400 */
[----:B-1----:R-:W-:Y:S02]  /*49d0*/  LOP3.LUT R7, R2, 0x98, RZ, 0xfc, !PT ;  /* 0x0000009802077812 */ /* 0x002fe400078efcff */
[-C--:B------:R-:W-:Y:S02]  /*49e0*/  ISETP.GE.AND P2, PT, R6, R5.reuse, PT ;  /* 0x000000050600720c */ /* 0x080fe40003f46270 */
[----:B------:R-:W-:-:S02]  /*49f0*/  ISETP.GE.AND P1, PT, R7, R5, PT ;  /* 0x000000050700720c */ /* 0x000fc40003f26270 */
[-C--:B------:R-:W-:Y:S01]  /*4a00*/  ISETP.GE.AND P5, PT, R7, R3.reuse, PT ;  /* 0x000000030700720c */ /* 0x080fe20003fa6270 */
[----:B-----5:R-:W-:Y:S01]  /*4a10*/  HMMA.16816.F32.BF16 R28, R8, R42, R24 ;  /* 0x0000002a081c723c */ /* 0x020fe20000041818 */
[----:B------:R-:W-:Y:S01]  /*4a20*/  FMUL.FTZ R7, R20, c[0x0][0x2ec] ;  /* 0x0000bb0014077a20 */ /* 0x000fe20000410000 */
[----:B------:R-:W-:Y:S01]  /*4a30*/  ISETP.GE.AND P4, PT, R6, R3, PT ;  /* 0x000000030600720c */ /* 0x000fe20003f86270 */
[----:B------:R-:W-:Y:S01]  /*4a40*/  MUFU.TANH R35, R35 ;  /* 0x0000002300237308 */ /* 0x000fe20000002400 */
[----:B------:R-:W-:Y:S02]  /*4a50*/  LOP3.LUT R6, R2, 0xa1, RZ, 0xfc, !PT ;  /* 0x000000a102067812 */ /* 0x000fe400078efcff */
[----:B------:R-:W-:Y:S02]  /*4a60*/  FSEL R172, R107, -INF , !P5 ;  /* 0xff8000006bac7808 */ /* 0x000fe40006800000 */
[----:B------:R-:W-:Y:S01]  /*4a70*/  FSEL R173, R134, -INF , !P3 ;  /* 0xff80000086ad7808 */ /* 0x000fe20005800000 */
[----:B------:R-:W-:Y:S01]  /*4a80*/  HMMA.16816.F32.BF16 R24, R12, R50, R52 ;  /* 0x000000320c18723c */ /* 0x000fe20000041834 */
[----:B------:R-:W-:Y:S01]  /*4a90*/  FSEL R127, R127, -INF , !P1 ;  /* 0xff8000007f7f7808 */ /* 0x000fe20004800000 */
[----:B------:R1:W5:Y:S01]  /*4aa0*/  MUFU.TANH R57, R7 ;  /* 0x0000000700397308 */ /* 0x0003620000002400 */
[----:B------:R-:W-:-:S02]  /*4ab0*/  FSEL R107, R123, -INF , !P2 ;  /* 0xff8000007b6b7808 */ /* 0x000fc40005000000 */
[C---:B------:R-:W-:Y:S02]  /*4ac0*/  ISETP.GE.AND P5, PT, R6.reuse, R5, PT ;  /* 0x000000050600720c */ /* 0x040fe40003fa6270 */
[----:B------:R-:W-:Y:S01]  /*4ad0*/  ISETP.GE.AND P2, PT, R6, R3, PT ;  /* 0x000000030600720c */ /* 0x000fe20003f46270 */
[----:B------:R-:W-:Y:S01]  /*4ae0*/  FMUL.FTZ R6, R22, c[0x0][0x2ec] ;  /* 0x0000bb0016067a20 */ /* 0x000fe20000410000 */
[----:B------:R-:W-:Y:S02]  /*4af0*/  FSEL R121, R121, -INF , !P4 ;  /* 0xff80000079797808 */ /* 0x000fe40006000000 */
[----:B------:R-:W-:Y:S01]  /*4b00*/  FSEL R102, R102, -INF , !P5 ;  /* 0xff80000066667808 */ /* 0x000fe20006800000 */
[----:B------:R2:W2:Y:S01]  /*4b10*/  MUFU.TANH R48, R6 ;  /* 0x0000000600307308 */ /* 0x0004a20000002400 */
[C---:B------:R-:W-:Y:S02]  /*4b20*/  IADD3 R228, R217.reuse, 0x4800, RZ ;  /* 0x00004800d9e47810 */ /* 0x040fe40007ffe0ff */
[----:B------:R-:W-:Y:S01]  /*4b30*/  FMUL.FTZ R20, R28, c[0x0][0x2ec] ;  /* 0x0000bb001c147a20 */ /* 0x000fe20000410000 */
[----:B------:R-:W-:-:S02]  /*4b40*/  IADD3 R227, R217, 0x5000, RZ ;  /* 0x00005000d9e37810 */ /* 0x000fc40007ffe0ff */
[C---:B-1----:R-:W-:Y:S02]  /*4b50*/  LOP3.LUT R7, R2.reuse, 0xa0, RZ, 0xfc, !PT ;  /* 0x000000a002077812 */ /* 0x042fe400078efcff */
[----:B------:R1:W-:Y:S01]  /*4b60*/  MUFU.TANH R44, R20 ;  /* 0x00000014002c7308 */ /* 0x0003e20000002400 */
[----:B------:R-:W-:Y:S02]  /*4b70*/  IADD3 R224, R217, 0x6800, RZ ;  /* 0x00006800d9e07810 */ /* 0x000fe40007ffe0ff */
[C---:B------:R-:W-:Y:S01]  /*4b80*/  ISETP.GE.AND P3, PT, R7.reuse, R5, PT ;  /* 0x000000050700720c */ /* 0x040fe20003f66270 */
[----:B------:R-:W-:Y:S01]  /*4b90*/  HMMA.16816.F32.BF16 R24, R8, R46, R24 ;  /* 0x0000002e0818723c */ /* 0x000fe20000041818 */
[----:B------:R-:W-:Y:S02]  /*4ba0*/  ISETP.GE.AND P1, PT, R7, R3, PT ;  /* 0x000000030700720c */ /* 0x000fe40003f26270 */
[----:B------:R-:W-:Y:S02]  /*4bb0*/  LOP3.LUT R7, R2, 0xa8, RZ, 0xfc, !PT ;  /* 0x000000a802077812 */ /* 0x000fe400078efcff */
[----:B------:R-:W-:-:S02]  /*4bc0*/  FSEL R103, R103, -INF , !P3 ;  /* 0xff80000067677808 */ /* 0x000fc40005800000 */
[C---:B------:R-:W-:Y:S02]  /*4bd0*/  ISETP.GE.AND P4, PT, R7.reuse, R5, PT ;  /* 0x000000050700720c */ /* 0x040fe40003f86270 */
[----:B------:R-:W-:Y:S02]  /*4be0*/  ISETP.GE.AND P3, PT, R7, R3, PT ;  /* 0x000000030700720c */ /* 0x000fe40003f66270 */
[C---:B--2---:R-:W-:Y:S01]  /*4bf0*/  LOP3.LUT R6, R2.reuse, 0xa9, RZ, 0xfc, !PT ;  /* 0x000000a902067812 */ /* 0x044fe200078efcff */
[----:B-1----:R-:W-:Y:S01]  /*4c00*/  FMUL.FTZ R20, R29, c[0x0][0x2ec] ;  /* 0x0000bb001d147a20 */ /* 0x002fe20000410000 */
[----:B------:R-:W-:Y:S02]  /*4c10*/  LOP3.LUT R7, R2, 0xb0, RZ, 0xfc, !PT ;  /* 0x000000b002077812 */ /* 0x000fe400078efcff */
[----:B------:R-:W-:Y:S01]  /*4c20*/  FSEL R123, R100, -INF , !P1 ;  /* 0xff800000647b7808 */ /* 0x000fe20004800000 */
[----:B------:R1:W-:Y:S01]  /*4c30*/  MUFU.TANH R43, R20 ;  /* 0x00000014002b7308 */ /* 0x0003e20000002400 */
[----:B------:R-:W-:-:S02]  /*4c40*/  FSEL R100, R105, -INF , !P2 ;  /* 0xff80000069647808 */ /* 0x000fc40005000000 */
[----:B------:R-:W-:Y:S02]  /*4c50*/  FSEL R101, R101, -INF , !P4 ;  /* 0xff80000065657808 */ /* 0x000fe40006000000 */
[----:B------:R-:W-:Y:S02]  /*4c60*/  ISETP.GE.AND P5, PT, R6, R3, PT ;  /* 0x000000030600720c */ /* 0x000fe40003fa6270 */
[C---:B------:R-:W-:Y:S01]  /*4c70*/  ISETP.GE.AND P2, PT, R7.reuse, R5, PT ;  /* 0x000000050700720c */ /* 0x040fe20003f46270 */
[----:B------:R-:W-:Y:S01]  /*4c80*/  FMUL.FTZ R24, R24, c[0x0][0x2ec] ;  /* 0x0000bb0018187a20 */ /* 0x000fe20000410000 */
[----:B------:R-:W-:Y:S01]  /*4c90*/  ISETP.GE.AND P4, PT, R7, R3, PT ;  /* 0x000000030700720c */ /* 0x000fe20003f86270 */
[----:B------:R-:W-:Y:S01]  /*4ca0*/  FMUL.FTZ R25, R25, c[0x0][0x2ec] ;  /* 0x0000bb0019197a20 */ /* 0x000fe20000410000 */
[----:B------:R-:W-:Y:S01]  /*4cb0*/  LOP3.LUT R7, R2, 0xb8, RZ, 0xfc, !PT ;  /* 0x000000b802077812 */ /* 0x000fe200078efcff */
[----:B------:R-:W-:Y:S01]  /*4cc0*/  FMUL.FTZ R26, R26, c[0x0][0x2ec] ;  /* 0x0000bb001a1a7a20 */ /* 0x000fe20000410000 */
[----:B------:R-:W-:Y:S01]  /*4cd0*/  FSEL R89, R89, -INF , !P5 ;  /* 0xff80000059597808 */ /* 0x000fe20006800000 */
[----:B------:R-:W-:Y:S01]  /*4ce0*/  MUFU.TANH R24, R24 ;  /* 0x0000001800187308 */ /* 0x000fe20000002400 */
[----:B------:R-:W-:Y:S01]  /*4cf0*/  FSEL R88, R88, -INF , !P2 ;  /* 0xff80000058587808 */ /* 0x000fe20005000000 */
[----:B-1----:R-:W-:Y:S01]  /*4d00*/  FMUL.FTZ R20, R30, c[0x0][0x2ec] ;  /* 0x0000bb001e147a20 */ /* 0x002fe20000410000 */
[----:B------:R-:W-:Y:S01]  /*4d10*/  ISETP.GE.AND P5, PT, R7, R5, PT ;  /* 0x000000050700720c */ /* 0x000fe20003fa6270 */
[----:B------:R-:W-:Y:S01]  /*4d20*/  FMUL.FTZ R27, R27, c[0x0][0x2ec] ;  /* 0x0000bb001b1b7a20 */ /* 0x000fe20000410000 */
[----:B------:R-:W-:Y:S01]  /*4d30*/  ISETP.GE.AND P2, PT, R7, R3, PT ;  /* 0x000000030700720c */ /* 0x000fe20003f46270 */
[----:B------:R-:W-:Y:S01]  /*4d40*/  FMUL.FTZ R7, R31, c[0x0][0x2ec] ;  /* 0x0000bb001f077a20 */ /* 0x000fe20000410000 */
[----:B------:R-:W-:Y:S01]  /*4d50*/  ISETP.GE.AND P1, PT, R6, R5, PT ;  /* 0x000000050600720c */ /* 0x000fe20003f26270 */
[----:B------:R-:W1:Y:S01]  /*4d60*/  LDSM.16.M88.4 R28, [R214+0x7800] ;  /* 0x00780000d61c783b */ /* 0x000e620000000200 */
[----:B------:R2:W1:Y:S01]  /*4d70*/  MUFU.TANH R41, R20 ;  /* 0x0000001400297308 */ /* 0x0004620000002400 */
[----:B------:R-:W-:Y:S01]  /*4d80*/  LOP3.LUT R6, R2, 0xb1, RZ, 0xfc, !PT ;  /* 0x000000b102067812 */ /* 0x000fe200078efcff */
[----:B------:R-:W-:-:S04]  /*4d90*/  DEPBAR.LE SB0, 0x0 ;  /* 0x000080000000791a */ /* 0x000fc80000000000 */
[----:B------:R-:W-:Y:S02]  /*4da0*/  FSEL R90, R90, -INF , !P3 ;  /* 0xff8000005a5a7808 */ /* 0x000fe40005800000 */
[----:B------:R-:W-:Y:S01]  /*4db0*/  FSEL R91, R91, -INF , !P1 ;  /* 0xff8000005b5b7808 */ /* 0x000fe20004800000 */
[----:B------:R3:W1:Y:S01]  /*4dc0*/  MUFU.TANH R42, R7 ;  /* 0x00000007002a7308 */ /* 0x0006620000002400 */
[C---:B------:R-:W-:Y:S02]  /*4dd0*/  ISETP.GE.AND P3, PT, R6.reuse, R5, PT ;  /* 0x000000050600720c */ /* 0x040fe40003f66270 */
[----:B------:R-:W-:Y:S02]  /*4de0*/  ISETP.GE.AND P1, PT, R6, R3, PT ;  /* 0x000000030600720c */ /* 0x000fe40003f26270 */
[----:B------:R-:W-:Y:S01]  /*4df0*/  LOP3.LUT R6, R2, 0xb9, RZ, 0xfc, !PT ;  /* 0x000000b902067812 */ /* 0x000fe200078efcff */
[----:B--2---:R-:W-:Y:S01]  /*4e00*/  FMUL.FTZ R20, R32, c[0x0][0x2ec] ;  /* 0x0000bb0020147a20 */ /* 0x004fe20000410000 */
[----:B------:R-:W-:Y:S01]  /*4e10*/  FSEL R175, R85, -INF , !P4 ;  /* 0xff80000055af7808 */ /* 0x000fe20006000000 */
[----:B------:R-:W-:Y:S01]  /*4e20*/  MUFU.TANH R25, R25 ;  /* 0x0000001900197308 */ /* 0x000fe20000002400 */
[----:B------:R-:W-:-:S02]  /*4e30*/  FSEL R87, R87, -INF , !P3 ;  /* 0xff80000057577808 */ /* 0x000fc40005800000 */
[----:B------:R-:W-:Y:S02]  /*4e40*/  FSEL R105, R86, -INF , !P1 ;  /* 0xff80000056697808 */ /* 0x000fe40004800000 */
[----:B------:R-:W-:Y:S02]  /*4e50*/  FSEL R84, R84, -INF , !P5 ;  /* 0xff80000054547808 */ /* 0x000fe40006800000 */
[----:B---3--:R-:W-:Y:S01]  /*4e60*/  LOP3.LUT R7, R2, 0xc0, RZ, 0xfc, !PT ;  /* 0x000000c002077812 */ /* 0x008fe200078efcff */
[----:B------:R2:W3:Y:S01]  /*4e70*/  MUFU.TANH R40, R20 ;  /* 0x0000001400287308 */ /* 0x0004e20000002400 */
[C---:B------:R-:W-:Y:S02]  /*4e80*/  ISETP.GE.AND P4, PT, R6.reuse, R5, PT ;  /* 0x000000050600720c */ /* 0x040fe40003f86270 */
[----:B------:R-:W-:Y:S02]  /*4e90*/  ISETP.GE.AND P3, PT, R6, R3, PT ;  /* 0x000000030600720c */ /* 0x000fe40003f66270 */
[----:B------:R-:W-:-:S02]  /*4ea0*/  ISETP.GE.AND P1, PT, R7, R5, PT ;  /* 0x000000050700720c */ /* 0x000fc40003f26270 */
[----:B------:R-:W-:Y:S01]  /*4eb0*/  ISETP.GE.AND P5, PT, R7, R3, PT ;  /* 0x000000030700720c */ /* 0x000fe20003fa6270 */
[----:B------:R-:W-:Y:S01]  /*4ec0*/  FMUL.FTZ R7, R33, c[0x0][0x2ec] ;  /* 0x0000bb0021077a20 */ /* 0x000fe20000410000 */
[----:B------:R-:W-:Y:S01]  /*4ed0*/  LOP3.LUT R6, R2, 0xc1, RZ, 0xfc, !PT ;  /* 0x000000c102067812 */ /* 0x000fe200078efcff */
[----:B------:R-:W-:Y:S01]  /*4ee0*/  MUFU.TANH R26, R26 ;  /* 0x0000001a001a7308 */ /* 0x000fe20000002400 */
[----:B------:R-:W-:Y:S02]  /*4ef0*/  FSEL R86, R78, -INF , !P2 ;  /* 0xff8000004e567808 */ /* 0x000fe40005000000 */
[----:B------:R-:W-:Y:S02]  /*4f00*/  FSEL R85, R79, -INF , !P4 ;  /* 0xff8000004f557808 */ /* 0x000fe40006000000 */
[C---:B------:R-:W-:Y:S01]  /*4f10*/  ISETP.GE.AND P2, PT, R6.reuse, R5, PT ;  /* 0x000000050600720c */ /* 0x040fe20003f46270 */
[----:B--2---:R-:W-:Y:S01]  /*4f20*/  HMMA.16816.F32.BF16 R20, R12, R36, R60 ;  /* 0x000000240c14723c */ /* 0x004fe2000004183c */
[----:B------:R-:W-:Y:S01]  /*4f30*/  ISETP.GE.AND P4, PT, R6, R3, PT ;  /* 0x000000030600720c */ /* 0x000fe20003f86270 */
[----:B------:R2:W1:Y:S01]  /*4f40*/  MUFU.TANH R32, R7 ;  /* 0x0000000700207308 */ /* 0x0004620000002400 */
[----:B------:R-:W-:-:S02]  /*4f50*/  LOP3.LUT R6, R2, 0xc9, RZ, 0xfc, !PT ;  /* 0x000000c902067812 */ /* 0x000fc400078efcff */
[----:B------:R-:W-:Y:S02]  /*4f60*/  FSEL R176, R76, -INF , !P1 ;  /* 0xff8000004cb07808 */ /* 0x000fe40004800000 */
[----:B------:R-:W-:Y:S01]  /*4f70*/  FSEL R37, R77, -INF , !P3 ;  /* 0xff8000004d257808 */ /* 0x000fe20005800000 */
[----:B------:R-:W-:Y:S01]  /*4f80*/  HMMA.16816.F32.BF16 R12, R12, R38, R16 ;  /* 0x000000260c0c723c */ /* 0x000fe20000041810 */
[----:B------:R-:W-:Y:S01]  /*4f90*/  FSEL R181, R72, -INF , !P5 ;  /* 0xff80000048b57808 */ /* 0x000fe20006800000 */
[----:B------:R-:W-:Y:S01]  /*4fa0*/  MUFU.TANH R27, R27 ;  /* 0x0000001b001b7308 */ /* 0x000fe20000002400 */
[----:B------:R-:W-:Y:S01]  /*4fb0*/  FSEL R177, R75, -INF , !P2 ;  /* 0xff8000004bb17808 */ /* 0x000fe20005000000 */
[----:B------:R-:W-:Y:S01]  /*4fc0*/  BAR.SYNC.DEFER_BLOCKING 0x0 ;  /* 0x0000000000007b1d */ /* 0x000fe20000010000 */
[C---:B------:R-:W-:Y:S02]  /*4fd0*/  ISETP.GE.AND P5, PT, R6.reuse, R5, PT ;  /* 0x000000050600720c */ /* 0x040fe40003fa6270 */
[----:B------:R-:W-:-:S02]  /*4fe0*/  ISETP.GE.AND P2, PT, R6, R3, PT ;  /* 0x000000030600720c */ /* 0x000fc40003f46270 */
[C---:B------:R-:W-:Y:S02]  /*4ff0*/  LOP3.LUT R6, R2.reuse, 0xd1, RZ, 0xfc, !PT ;  /* 0x000000d102067812 */ /* 0x040fe400078efcff */
[----:B--2---:R-:W-:Y:S02]  /*5000*/  LOP3.LUT R7, R2, 0xc8, RZ, 0xfc, !PT ;  /* 0x000000c802077812 */ /* 0x004fe400078efcff */
[----:B----4-:R-:W-:Y:S02]  /*5010*/  FSEL R179, R74, -INF , !P4 ;  /* 0xff8000004ab37808 */ /* 0x010fe40006000000 */
[C---:B------:R-:W-:Y:S01]  /*5020*/  ISETP.GE.AND P3, PT, R7.reuse, R5, PT ;  /* 0x000000050700720c */ /* 0x040fe20003f66270 */
[----:B-1----:R-:W-:Y:S01]  /*5030*/  HMMA.16816.F32.BF16 R16, R8, R28, R20 ;  /* 0x0000001c0810723c */ /* 0x002fe20000041814 */
[----:B------:R-:W-:Y:S02]  /*5040*/  ISETP.GE.AND P1, PT, R7, R3, PT ;  /* 0x000000030700720c */ /* 0x000fe40003f26270 */
[----:B------:R-:W-:-:S02]  /*5050*/  LOP3.LUT R7, R2, 0xd0, RZ, 0xfc, !PT ;  /* 0x000000d002077812 */ /* 0x000fc400078efcff */
        /* <DEDUP_REMOVED lines=8> */
[C---:B------:R-:W-:Y:S02]  /*50e0*/  LOP3.LUT R7, R2.reuse, 0xd8, RZ, 0xfc, !PT ;  /* 0x000000d802077812 */ /* 0x040fe400078efcff */
[----:B------:R-:W-:Y:S02]  /*50f0*/  LOP3.LUT R6, R2, 0xd9, RZ, 0xfc, !PT ;  /* 0x000000d902067812 */ /* 0x000fe400078efcff */
[----:B------:R-:W-:Y:S01]  /*5100*/  FSEL R178, R65, -INF , !P2 ;  /* 0xff80000041b27808 */ /* 0x000fe20005000000 */
[----:B------:R-:W-:Y:S01]  /*5110*/  FMUL.FTZ R18, R18, c[0x0][0x2ec] ;  /* 0x0000bb0012127a20 */ /* 0x000fe20000410000 */
[----:B-----5:R-:W-:Y:S01]  /*5120*/  FSEL R182, R57, -INF , !P4 ;  /* 0xff80000039b67808 */ /* 0x020fe20006000000 */
[----:B------:R-:W-:Y:S01]  /*5130*/  FMUL.FTZ R17, R17, c[0x0][0x2ec] ;  /* 0x0000bb0011117a20 */ /* 0x000fe20000410000 */
[----:B------:R-:W-:Y:S01]  /*5140*/  FSEL R186, R48, -INF , !P3 ;  /* 0xff80000030ba7808 */ /* 0x000fe20005800000 */
[----:B------:R-:W-:Y:S01]  /*5150*/  FMUL.FTZ R19, R19, c[0x0][0x2ec] ;  /* 0x0000bb0013137a20 */ /* 0x000fe20000410000 */
[----:B------:R-:W-:Y:S01]  /*5160*/  FSEL R183, R56, -INF , !P1 ;  /* 0xff80000038b77808 */ /* 0x000fe20004800000 */
[----:B------:R-:W1:Y:S01]  /*5170*/  MUFU.TANH R18, R18 ;  /* 0x0000001200127308 */ /* 0x000e620000002400 */
[C---:B------:R-:W-:Y:S01]  /*5180*/  ISETP.GE.AND P2, PT, R7.reuse, R5, PT ;  /* 0x000000050700720c */ /* 0x040fe20003f46270 */
[----:B------:R-:W-:Y:S01]  /*5190*/  FMUL.FTZ R16, R16, c[0x0][0x2ec] ;  /* 0x0000bb0010107a20 */ /* 0x000fe20000410000 */
[----:B------:R-:W-:Y:S01]  /*51a0*/  ISETP.GE.AND P4, PT, R7, R3, PT ;  /* 0x000000030700720c */ /* 0x000fe20003f86270 */
[----:B------:R-:W-:Y:S01]  /*51b0*/  FMUL.FTZ R8, R8, c[0x0][0x2ec] ;  /* 0x0000bb0008087a20 */ /* 0x000fe20000410000 */
[C---:B------:R-:W-:Y:S01]  /*51c0*/  ISETP.GE.AND P3, PT, R6.reuse, R5, PT ;  /* 0x000000050600720c */ /* 0x040fe20003f66270 */
[----:B------:R-:W-:Y:S01]  /*51d0*/  FMUL.FTZ R9, R9, c[0x0][0x2ec] ;  /* 0x0000bb0009097a20 */ /* 0x000fe20000410000 */
[----:B------:R-:W-:Y:S01]  /*51e0*/  ISETP.GE.AND P1, PT, R6, R3, PT ;  /* 0x000000030600720c */ /* 0x000fe20003f26270 */
[----:B------:R-:W-:Y:S01]  /*51f0*/  FMUL.FTZ R10, R10, c[0x0][0x2ec] ;  /* 0x0000bb000a0a7a20 */ /* 0x000fe20000410000 */
[C---:B------:R-:W-:Y:S01]  /*5200*/  LOP3.LUT R7, R2.reuse, 0xe0, RZ, 0xfc, !PT ;  /* 0x000000e002077812 */ /* 0x040fe200078efcff */
[----:B------:R-:W-:Y:S01]  /*5210*/  FMUL.FTZ R11, R11, c[0x0][0x2ec] ;  /* 0x0000bb000b0b7a20 */ /* 0x000fe20000410000 */
[----:B------:R-:W-:Y:S01]  /*5220*/  LOP3.LUT R6, R2, 0xe1, RZ, 0xfc, !PT ;  /* 0x000000e102067812 */ /* 0x000fe200078efcff */
[----:B------:R-:W2:Y:S01]  /*5230*/  MUFU.TANH R12, R16 ;  /* 0x00000010000c7308 */ /* 0x000ea20000002400 */
[----:B------:R-:W-:-:S02]  /*5240*/  FSEL R187, R49, -INF , !P5 ;  /* 0xff80000031bb7808 */ /* 0x000fc40006800000 */
[----:B------:R-:W-:Y:S02]  /*5250*/  FSEL R189, R41, -INF , !P4 ;  /* 0xff80000029bd7808 */ /* 0x000fe40006000000 */
[----:B------:R-:W-:Y:S02]  /*5260*/  FSEL R185, R43, -INF , !P3 ;  /* 0xff8000002bb97808 */ /* 0x000fe40005800000 */
[-C--:B------:R-:W-:Y:S01]  /*5270*/  ISETP.GE.AND P5, PT, R7, R5.reuse, PT ;  /* 0x000000050700720c */ /* 0x080fe20003fa6270 */
[----:B------:R-:W4:Y:S01]  /*5280*/  MUFU.TANH R17, R17 ;  /* 0x0000001100117308 */ /* 0x000f220000002400 */
[C---:B------:R-:W-:Y:S02]  /*5290*/  ISETP.GE.AND P4, PT, R6.reuse, R5, PT ;  /* 0x000000050600720c */ /* 0x040fe40003f86270 */
[----:B------:R-:W-:Y:S02]  /*52a0*/  ISETP.GE.AND P3, PT, R6, R3, PT ;  /* 0x000000030600720c */ /* 0x000fe40003f66270 */
[----:B------:R-:W-:-:S02]  /*52b0*/  LOP3.LUT R6, R2, 0xe8, RZ, 0xfc, !PT ;  /* 0x000000e802067812 */ /* 0x000fc400078efcff */
[----:B------:R-:W-:Y:S01]  /*52c0*/  FSEL R184, R44, -INF , !P2 ;  /* 0xff8000002cb87808 */ /* 0x000fe20005000000 */
[----:B------:R-:W5:Y:S01]  /*52d0*/  MUFU.TANH R19, R19 ;  /* 0x0000001300137308 */ /* 0x000f620000002400 */
[----:B------:R-:W-:Y:S02]  /*52e0*/  FSEL R188, R42, -INF , !P1 ;  /* 0xff8000002abc7808 */ /* 0x000fe40004800000 */
[----:B---3--:R-:W-:Y:S02]  /*52f0*/  FSEL R190, R40, -INF , !P5 ;  /* 0xff80000028be7808 */ /* 0x008fe40006800000 */
[----:B------:R-:W-:Y:S02]  /*5300*/  ISETP.GE.AND P2, PT, R7, R3, PT ;  /* 0x000000030700720c */ /* 0x000fe40003f46270 */
[C---:B------:R-:W-:Y:S01]  /*5310*/  ISETP.GE.AND P1, PT, R6.reuse, R5, PT ;  /* 0x000000050600720c */ /* 0x040fe20003f26270 */
[----:B------:R-:W3:Y:S01]  /*5320*/  MUFU.TANH R8, R8 ;  /* 0x0000000800087308 */ /* 0x000ee20000002400 */
[----:B------:R-:W-:-:S02]  /*5330*/  ISETP.GE.AND P5, PT, R6, R3, PT ;  /* 0x000000030600720c */ /* 0x000fc40003fa6270 */
[C---:B------:R-:W-:Y:S02]  /*5340*/  LOP3.LUT R7, R2.reuse, 0xe9, RZ, 0xfc, !PT ;  /* 0x000000e902077812 */ /* 0x040fe400078efcff */
[----:B------:R-:W-:Y:S02]  /*5350*/  LOP3.LUT R6, R2, 0xf0, RZ, 0xfc, !PT ;  /* 0x000000f002067812 */ /* 0x000fe400078efcff */
[----:B------:R-:W-:Y:S01]  /*5360*/  FSEL R194, R34, -INF , !P2 ;  /* 0xff80000022c27808 */ /* 0x000fe20005000000 */
[----:B------:R-:W-:Y:S01]  /*5370*/  MUFU.TANH R9, R9 ;  /* 0x0000000900097308 */ /* 0x000fe20000002400 */
[----:B------:R-:W-:Y:S02]  /*5380*/  FSEL R191, R32, -INF , !P4 ;  /* 0xff80000020bf7808 */ /* 0x000fe40006000000 */
[----:B------:R-:W-:Y:S02]  /*5390*/  FSEL R192, R24, -INF , !P1 ;  /* 0xff80000018c07808 */ /* 0x000fe40004800000 */
[----:B------:R-:W-:-:S02]  /*53a0*/  ISETP.GE.AND P2, PT, R7, R5, PT ;  /* 0x000000050700720c */ /* 0x000fc40003f46270 */
[-C--:B------:R-:W-:Y:S01]  /*53b0*/  ISETP.GE.AND P4, PT, R7, R3.reuse, PT ;  /* 0x000000030700720c */ /* 0x080fe20003f86270 */
[----:B------:R-:W2:Y:S01]  /*53c0*/  MUFU.TANH R10, R10 ;  /* 0x0000000a000a7308 */ /* 0x000ea20000002400 */
[----:B------:R-:W-:Y:S02]  /*53d0*/  ISETP.GE.AND P1, PT, R6, R3, PT ;  /* 0x000000030600720c */ /* 0x000fe40003f26270 */
[----:B------:R-:W-:Y:S02]  /*53e0*/  LOP3.LUT R7, R2, 0xf1, RZ, 0xfc, !PT ;  /* 0x000000f102077812 */ /* 0x000fe400078efcff */
[----:B------:R-:W-:Y:S02]  /*53f0*/  FSEL R196, R35, -INF , !P3 ;  /* 0xff80000023c47808 */ /* 0x000fe40005800000 */
[----:B------:R-:W-:Y:S01]  /*5400*/  ISETP.GE.AND P3, PT, R6, R5, PT ;  /* 0x000000050600720c */ /* 0x000fe20003f66270 */
[----:B------:R-:W2:Y:S01]  /*5410*/  MUFU.TANH R11, R11 ;  /* 0x0000000b000b7308 */ /* 0x000ea20000002400 */
[----:B------:R-:W-:-:S02]  /*5420*/  FSEL R197, R26, -INF , !P5 ;  /* 0xff8000001ac57808 */ /* 0x000fc40006800000 */
[----:B------:R-:W-:Y:S02]  /*5430*/  FSEL R193, R25, -INF , !P2 ;  /* 0xff80000019c17808 */ /* 0x000fe40005000000 */
[----:B-1----:R-:W-:Y:S02]  /*5440*/  FSEL R202, R18, -INF , !P1 ;  /* 0xff80000012ca7808 */ /* 0x002fe40004800000 */
[C---:B------:R-:W-:Y:S02]  /*5450*/  LOP3.LUT R6, R2.reuse, 0xf8, RZ, 0xfc, !PT ;  /* 0x000000f802067812 */ /* 0x040fe400078efcff */
[-C--:B------:R-:W-:Y:S02]  /*5460*/  ISETP.GE.AND P5, PT, R2, R5.reuse, PT ;  /* 0x000000050200720c */ /* 0x080fe40003fa6270 */
[C---:B------:R-:W-:Y:S02]  /*5470*/  ISETP.GE.AND P2, PT, R7.reuse, R5, PT ;  /* 0x000000050700720c */ /* 0x040fe40003f46270 */
[----:B------:R-:W-:-:S02]  /*5480*/  ISETP.GE.AND P1, PT, R7, R3, PT ;  /* 0x000000030700720c */ /* 0x000fc40003f26270 */
[----:B------:R-:W-:Y:S02]  /*5490*/  LOP3.LUT R2, R2, 0xf9, RZ, 0xfc, !PT ;  /* 0x000000f902027812 */ /* 0x000fe400078efcff */
[----:B------:R-:W-:Y:S02]  /*54a0*/  FSEL R198, R27, -INF , !P4 ;  /* 0xff8000001bc67808 */ /* 0x000fe40006000000 */
[----:B--2---:R-:W-:Y:S02]  /*54b0*/  FSEL R200, R12, -INF , !P3 ;  /* 0xff8000000cc87808 */ /* 0x004fe40005800000 */
[----:B----4-:R-:W-:Y:S02]  /*54c0*/  FSEL R201, R17, -INF , !P2 ;  /* 0xff80000011c97808 */ /* 0x010fe40005000000 */
[----:B-----5:R-:W-:Y:S02]  /*54d0*/  FSEL R204, R19, -INF , !P1 ;  /* 0xff80000013cc7808 */ /* 0x020fe40004800000 */
[----:B------:R-:W-:-:S02]  /*54e0*/  ISETP.GE.AND P4, PT, R6, R5, PT ;  /* 0x000000050600720c */ /* 0x000fc40003f86270 */
[----:B------:R-:W-:Y:S02]  /*54f0*/  ISETP.GE.AND P3, PT, R2, R5, PT ;  /* 0x000000050200720c */ /* 0x000fe40003f66270 */
[-C--:B------:R-:W-:Y:S02]  /*5500*/  ISETP.GE.AND P2, PT, R6, R3.reuse, PT ;  /* 0x000000030600720c */ /* 0x080fe40003f46270 */
[----:B------:R-:W-:Y:S02]  /*5510*/  ISETP.GE.AND P1, PT, R2, R3, PT ;  /* 0x000000030200720c */ /* 0x000fe40003f26270 */
[----:B------:R-:W-:Y:S02]  /*5520*/  LOP3.LUT R2, R199, R195, RZ, 0xfc, !PT ;  /* 0x000000c3c7027212 */ /* 0x000fe400078efcff */
[C---:B------:R-:W-:Y:S02]  /*5530*/  IADD3 R223, R217.reuse, 0x7000, RZ ;  /* 0x00007000d9df7810 */ /* 0x040fe40007ffe0ff */
[----:B------:R-:W-:-:S02]  /*5540*/  IADD3 R222, R217, 0x7800, RZ ;  /* 0x00007800d9de7810 */ /* 0x000fc40007ffe0ff */
[----:B---3--:R-:W-:Y:S02]  /*5550*/  FSEL R195, R8, -INF , !P4 ;  /* 0xff80000008c37808 */ /* 0x008fe40006000000 */
[----:B------:R-:W-:Y:S02]  /*5560*/  FSEL R203, R10, -INF , !P2 ;  /* 0xff8000000acb7808 */ /* 0x000fe40005000000 */
[----:B------:R-:W-:Y:S02]  /*5570*/  FSEL R26, R248, -INF , !P5 ;  /* 0xff800000f81a7808 */ /* 0x000fe40006800000 */
[----:B------:R-:W-:Y:S02]  /*5580*/  FSEL R199, R9, -INF , !P3 ;  /* 0xff80000009c77808 */ /* 0x000fe40005800000 */
[----:B------:R-:W-:Y:S01]  /*5590*/  FSEL R205, R11, -INF , !P1 ;  /* 0xff8000000bcd7808 */ /* 0x000fe20004800000 */
[----:B------:R-:W-:Y:S05]  /*55a0*/  @!P0 BRA `(.L_x_2209) ;  /* 0x0000079000008947 */ /* 0x000fea0003800000 */
[----:B------:R-:W-:Y:S05]  /*55b0*/  @P6 BRA `(.L_x_2210) ;  /* 0x000003c000006947 */ /* 0x000fea0003800000 */
[----:B------:R-:W2:Y:S01]  /*55c0*/  LDL.64 R246, [R1+0x8] ;  /* 0x0000080001f67983 */ /* 0x000ea20000100a00 */
[----:B------:R-:W1:Y:S01]  /*55d0*/  I2F.RP R6, R249 ;  /* 0x000000f900067306 */ /* 0x000e620000209400 */
[----:B------:R-:W-:-:S02]  /*55e0*/  IADD3 R8, R64, -0x100, RZ ;  /* 0xffffff0040087810 */ /* 0x000fc40007ffe0ff */
[----:B------:R-:W-:Y:S02]  /*55f0*/  IABS R5, R64 ;  /* 0x0000004000057213 */ /* 0x000fe40000000000 */
[----:B------:R-:W-:Y:S02]  /*5600*/  IABS R9, R8 ;  /* 0x0000000800097213 */ /* 0x000fe40000000000 */
[----:B------:R-:W-:Y:S01]  /*5610*/  LOP3.LUT R8, R8, c[0x0][0x2d0], RZ, 0x3c, !PT ;  /* 0x0000b40008087a12 */ /* 0x000fe200078e3cff */
        /* <DEDUP_REMOVED lines=8> */
[----:B------:R-:W-:Y:S02]  /*56a0*/  IMAD.MOV.U32 R6, RZ, RZ, R9 ;  /* 0x000000ffff067224 */ /* 0x000fe400078e0009 */
[----:B------:R-:W-:-:S04]  /*56b0*/  IMAD.HI.U32 R5, R3, R7, RZ ;  /* 0x0000000703057227 */ /* 0x000fc800078e00ff */
[----:B------:R-:W-:-:S04]  /*56c0*/  IMAD.HI.U32 R3, R3, R6, RZ ;  /* 0x0000000603037227 */ /* 0x000fc800078e00ff */
[----:B------:R-:W-:Y:S01]  /*56d0*/  IMAD.MOV R9, RZ, RZ, -R5 ;  /* 0x000000ffff097224 */ /* 0x000fe200078e0a05 */
[----:B------:R-:W-:-:S03]  /*56e0*/  IADD3 R10, -R3, RZ, RZ ;  /* 0x000000ff030a7210 */ /* 0x000fc60007ffe1ff */
[C---:B------:R-:W-:Y:S02]  /*56f0*/  IMAD R7, R249.reuse, R9, R7 ;  /* 0x00000009f9077224 */ /* 0x040fe400078e0207 */
[----:B------:R-:W-:-:S03]  /*5700*/  IMAD R6, R249, R10, R6 ;  /* 0x0000000af9067224 */ /* 0x000fc600078e0206 */
[C---:B------:R-:W-:Y:S02]  /*5710*/  ISETP.GT.U32.AND P1, PT, R249.reuse, R7, PT ;  /* 0x00000007f900720c */ /* 0x040fe40003f24070 */
[----:B------:R-:W-:-:S11]  /*5720*/  ISETP.GT.U32.AND P2, PT, R249, R6, PT ;  /* 0x00000006f900720c */ /* 0x000fd60003f44070 */
[--C-:B------:R-:W-:Y:S01]  /*5730*/  @!P1 IMAD.IADD R7, R7, 0x1, -R249.reuse ;  /* 0x0000000107079824 */ /* 0x100fe200078e0af9 */
[----:B------:R-:W-:Y:S01]  /*5740*/  @!P1 IADD3 R5, R5, 0x1, RZ ;  /* 0x0000000105059810 */ /* 0x000fe20007ffe0ff */
[----:B------:R-:W-:Y:S01]  /*5750*/  @!P2 IMAD.IADD R6, R6, 0x1, -R249 ;  /* 0x000000010606a824 */ /* 0x000fe200078e0af9 */
[----:B------:R-:W-:Y:S02]  /*5760*/  ISETP.GE.AND P1, PT, R8, RZ, PT ;  /* 0x000000ff0800720c */ /* 0x000fe40003f26270 */
        /* <DEDUP_REMOVED lines=8> */
[----:B------:R-:W-:-:S05]  /*57f0*/  @P4 IADD3 R3, R3, 0x1, RZ ;  /* 0x0000000103034810 */ /* 0x000fca0007ffe0ff */
[----:B------:R-:W-:Y:S01]  /*5800*/  @!P1 IMAD.MOV R3, RZ, RZ, -R3 ;  /* 0x000000ffff039224 */ /* 0x000fe200078e0a03 */
[----:B------:R-:W-:-:S04]  /*5810*/  @!P3 IADD3 R5, -R5, RZ, RZ ;  /* 0x000000ff0505b210 */ /* 0x000fc80007ffe1ff */
[C---:B------:R-:W-:Y:S02]  /*5820*/  SEL R5, R6.reuse, R5, !P2 ;  /* 0x0000000506057207 */ /* 0x040fe40005000000 */
[----:B------:R-:W-:-:S03]  /*5830*/  SEL R3, R6, R3, !P2 ;  /* 0x0000000306037207 */ /* 0x000fc60005000000 */
[----:B--2---:R-:W-:-:S04]  /*5840*/  IMAD.WIDE R6, R5, 0x4, R246 ;  /* 0x0000000405067825 */ /* 0x004fc800078e02f6 */
[----:B------:R-:W-:Y:S02]  /*5850*/  IMAD.WIDE R8, R3, 0x4, R246 ;  /* 0x0000000403087825 */ /* 0x000fe400078e02f6 */
[----:B------:R-:W2:Y:S04]  /*5860*/  LDG.E R6, [R6.64] ;  /* 0x0000000a06067981 */ /* 0x000ea8000c1e1900 */
[----:B------:R-:W2:Y:S01]  /*5870*/  LDG.E R8, [R8.64] ;  /* 0x0000000a08087981 */ /* 0x000ea2000c1e1900 */
[----:B------:R-:W-:Y:S01]  /*5880*/  MOV R10, c[0x0][0x2d0] ;  /* 0x0000b400000a7a02 */ /* 0x000fe20000000f00 */
[----:B------:R-:W-:-:S04]  /*5890*/  IMAD.IADD R3, R5, 0x1, -R3 ;  /* 0x0000000105037824 */ /* 0x000fc800078e0a03 */
[----:B------:R-:W-:-:S05]  /*58a0*/  IMAD R3, R3, R10, -0x100 ;  /* 0xffffff0003037424 */ /* 0x000fca00078e020a */
[----:B------:R-:W-:-:S05]  /*58b0*/  SHF.R.S32.HI R5, RZ, 0x1f, R3 ;  /* 0x0000001fff057819 */ /* 0x000fca0000011403 */
[----:B------:R-:W-:Y:S02]  /*58c0*/  IMAD R5, R5, c[0x0][0x198], RZ ;  /* 0x0000660005057a24 */ /* 0x000fe400078e02ff */
[----:B--2---:R-:W-:Y:S02]  /*58d0*/  IMAD.IADD R8, R8, 0x1, -R6 ;  /* 0x0000000108087824 */ /* 0x004fe400078e0a06 */
[----:B------:R-:W-:-:S03]  /*58e0*/  IMAD.WIDE.U32 R6, R3, c[0x0][0x198], RZ ;  /* 0x0000660003067a25 */ /* 0x000fc600078e00ff */
[----:B------:R-:W-:Y:S01]  /*58f0*/  SHF.R.S32.HI R9, RZ, 0x1f, R8 ;  /* 0x0000001fff097819 */ /* 0x000fe20000011408 */
[----:B------:R-:W-:-:S04]  /*5900*/  IMAD R3, R3, c[0x0][0x19c], R5 ;  /* 0x0000670003037a24 */ /* 0x000fc800078e0205 */
[----:B------:R-:W-:Y:S01]  /*5910*/  IMAD R5, R9, c[0x0][0x180], RZ ;  /* 0x0000600009057a24 */ /* 0x000fe200078e02ff */
[----:B------:R-:W-:-:S03]  /*5920*/  IADD3 R7, R7, R3, RZ ;  /* 0x0000000307077210 */ /* 0x000fc60007ffe0ff */
[C---:B------:R-:W-:Y:S02]  /*5930*/  IMAD R5, R8.reuse, c[0x0][0x184], R5 ;  /* 0x0000610008057a24 */ /* 0x040fe400078e0205 */
[----:B------:R-:W-:-:S04]  /*5940*/  IMAD.WIDE.U32 R6, R8, c[0x0][0x180], R6 ;  /* 0x0000600008067a25 */ /* 0x000fc800078e0006 */
[----:B------:R-:W-:Y:S01]  /*5950*/  IMAD.IADD R5, R7, 0x1, R5 ;  /* 0x0000000107057824 */ /* 0x000fe200078e0205 */
[----:B------:R-:W-:Y:S01]  /*5960*/  MOV R3, R6 ;  /* 0x0000000600037202 */ /* 0x000fe20000000f00 */
[----:B------:R-:W-:Y:S05]  /*5970*/  BRA `(.L_x_2211) ;  /* 0x0000004000007947 */ /* 0x000fea0003800000 */
.L_x_2210:
[----:B------:R-:W-:-:S04]  /*5980*/  ULEA UR4, -UR4, URZ, 0x8 ;  /* 0x0000003f04047291 */ /* 0x000fc8000f8e413f */
[----:B------:R-:W-:Y:S02]  /*5990*/  USHF.R.S32.HI UR6, URZ, 0x1f, UR4 ;  /* 0x0000001f3f067899 */ /* 0x000fe40008011404 */
[----:B------:R-:W-:-:S04]  /*59a0*/  MOV R3, UR4 ;  /* 0x0000000400037c02 */ /* 0x000fc80008000f00 */
[----:B------:R-:W-:Y:S02]  /*59b0*/  MOV R5, UR6 ;  /* 0x0000000600057c02 */ /* 0x000fe40008000f00 */
.L_x_2211:
        /* <DEDUP_REMOVED lines=56> */
.L_x_2209:
[----:B------:R-:W-:Y:S02]  /*5d40*/  FMNMX.FTZ R3, R26, R106, !PT ;  /* 0x0000006a1a037209 */ /* 0x000fe40007810000 */
[----:B------:R-:W-:Y:S02]  /*5d50*/  SHF.L.U32 R134, R2, 0x1, RZ ;  /* 0x0000000102867819 */ /* 0x000fe400000006ff */
[----:B------:R-:W-:Y:S02]  /*5d60*/  FMNMX.FTZ R3, R110, R3, !PT ;  /* 0x000000036e037209 */ /* 0x000fe40007810000 */
[----:B------:R-:W-:-:S02]  /*5d70*/  IADD3 R135, R4, R134, RZ ;  /* 0x0000008604877210 */ /* 0x000fc40007ffe0ff */
[----:B------:R-:W-:Y:S02]  /*5d80*/  FMNMX.FTZ R3, R109, R3, !PT ;  /* 0x000000036d037209 */ /* 0x000fe40007810000 */
        /* <DEDUP_REMOVED lines=142> */
[----:B------:R-:W-:Y:S01]  /*6670*/  FFMA.FTZ R7, R110, c[0x0][0x23c], -R6 ;  /* 0x00008f006e077a23 */ /* 0x000fe20000010806 */
[----:B------:R-:W2:Y:S01]  /*6680*/  LDSM.16.MT88.4 R24, [R134+0xa000] ;  /* 0x00a000008618783b */ /* 0x000ea20000004200 */
[----:B------:R-:W-:-:S05]  /*6690*/  FSETP.NEU.FTZ.AND P1, PT, R3, -INF , PT ;  /* 0xff8000000300780b */ /* 0x000fca0003f3d000 */
[----:B------:R3:W4:Y:S01]  /*66a0*/  MUFU.EX2 R10, R7 ;  /* 0x00000007000a7308 */ /* 0x0007220000000800 */
[----:B-1----:R-:W-:-:S07]  /*66b0*/  FFMA.FTZ R5, R106, c[0x0][0x23c], -R6 ;  /* 0x00008f006a057a23 */ /* 0x002fce0000010806 */
[----:B------:R1:W-:Y:S01]  /*66c0*/  MUFU.EX2 R206, R0 ;  /* 0x0000000000ce7308 */ /* 0x0003e20000000800 */
[----:B---3--:R-:W-:-:S07]  /*66d0*/  FFMA.FTZ R7, R109, c[0x0][0x23c], -R6 ;  /* 0x00008f006d077a23 */ /* 0x008fce0000010806 */
[----:B------:R3:W-:Y:S08]  /*66e0*/  MUFU.EX2 R106, R5 ;  /* 0x00000005006a7308 */ /* 0x0007f00000000800 */
[----:B------:R5:W2:Y:S01]  /*66f0*/  MUFU.EX2 R208, R7 ;  /* 0x0000000700d07308 */ /* 0x000aa20000000800 */
[----:B-1----:R-:W-:Y:S02]  /*6700*/  FFMA.FTZ R0, R116, c[0x0][0x23c], -R6 ;  /* 0x00008f0074007a23 */ /* 0x002fe40000010806 */
[----:B---3--:R-:W-:-:S05]  /*6710*/  FMUL.FTZ R5, R3, c[0x0][0x23c] ;  /* 0x00008f0003057a20 */ /* 0x008fca0000410000 */
[----:B------:R-:W-:-:S05]  /*6720*/  FSEL R5, R5, RZ, P1 ;  /* 0x000000ff05057208 */ /* 0x000fca0000800000 */
[--C-:B------:R-:W-:Y:S02]  /*6730*/  FFMA.FTZ R2, R104, c[0x0][0x23c], -R5.reuse ;  /* 0x00008f0068027a23 */ /* 0x100fe40000010805 */
[--C-:B-----5:R-:W-:Y:S02]  /*6740*/  FFMA.FTZ R7, R108, c[0x0][0x23c], -R5.reuse ;  /* 0x00008f006c077a23 */ /* 0x120fe40000010805 */
[----:B------:R1:W-:Y:S08]  /*6750*/  MUFU.EX2 R110, R2 ;  /* 0x00000002006e7308 */ /* 0x0003f00000000800 */
[----:B------:R-:W3:Y:S01]  /*6760*/  MUFU.EX2 R9, R7 ;  /* 0x0000000700097308 */ /* 0x000ee20000000800 */
[----:B-1----:R-:W-:Y:S01]  /*6770*/  FFMA.FTZ R2, R113, c[0x0][0x23c], -R5 ;  /* 0x00008f0071027a23 */ /* 0x002fe20000010805 */
[----:B----4-:R-:W-:-:S06]  /*6780*/  MOV R113, R10 ;  /* 0x0000000a00717202 */ /* 0x010fcc0000000f00 */
[----:B------:R1:W4:Y:S01]  /*6790*/  MUFU.EX2 R7, R2 ;  /* 0x0000000200077308 */ /* 0x0003220000000800 */
[----:B--2---:R-:W-:Y:S02]  /*67a0*/  F2FP.BF16.PACK_AB R10, R208, R113 ;  /* 0x00000071d00a723e */ /* 0x004fe400000010ff */
[----:B---3--:R-:W-:-:S04]  /*67b0*/  MOV R4, R9 ;  /* 0x0000000900047202 */ /* 0x008fc80000000f00 */
[----:B------:R-:W-:Y:S01]  /*67c0*/  F2FP.BF16.PACK_AB R9, R110, R4 ;  /* 0x000000046e09723e */ /* 0x000fe200000010ff */
[----:B-1----:R-:W-:-:S04]  /*67d0*/  FFMA.FTZ R2, R111, c[0x0][0x23c], -R5 ;  /* 0x00008f006f027a23 */ /* 0x002fc80000010805 */
[----:B------:R1:W2:Y:S02]  /*67e0*/  MUFU.EX2 R209, R2 ;  /* 0x0000000200d17308 */ /* 0x0002a40000000800 */
[----:B-1----:R-:W-:-:S06]  /*67f0*/  FFMA.FTZ R2, R112, c[0x0][0x23c], -R6 ;  /* 0x00008f0070027a23 */ /* 0x002fcc0000010806 */
[----:B------:R1:W3:Y:S02]  /*6800*/  MUFU.EX2 R40, R2 ;  /* 0x0000000200287308 */ /* 0x0002e40000000800 */
[----:B-1----:R-:W-:Y:S01]  /*6810*/  FFMA.FTZ R2, R114, c[0x0][0x23c], -R6 ;  /* 0x00008f0072027a23 */ /* 0x002fe20000010806 */
[----:B----4-:R-:W-:-:S05]  /*6820*/  MOV R114, R7 ;  /* 0x0000000700727202 */ /* 0x010fca0000000f00 */
[----:B------:R1:W-:Y:S01]  /*6830*/  MUFU.EX2 R7, R0 ;  /* 0x0000000000077308 */ /* 0x0003e20000000800 */
[----:B--2---:R-:W-:-:S07]  /*6840*/  F2FP.BF16.PACK_AB R11, R209, R114 ;  /* 0x00000072d10b723e */ /* 0x004fce00000010ff */
[----:B------:R2:W-:Y:S01]  /*6850*/  MUFU.EX2 R210, R2 ;  /* 0x0000000200d27308 */ /* 0x0005e20000000800 */
[----:B-1----:R-:W-:-:S07]  /*6860*/  FFMA.FTZ R0, R118, c[0x0][0x23c], -R5 ;  /* 0x00008f0076007a23 */ /* 0x002fce0000010805 */
[----:B------:R1:W4:Y:S01]  /*6870*/  MUFU.EX2 R52, R0 ;  /* 0x0000000000347308 */ /* 0x0003220000000800 */
[----:B--2---:R-:W-:-:S04]  /*6880*/  MOV R2, R8 ;  /* 0x0000000800027202 */ /* 0x004fc80000000f00 */
[----:B------:R-:W-:-:S07]  /*6890*/  F2FP.BF16.PACK_AB R8, R106, R2 ;  /* 0x000000026a08723e */ /* 0x000fce00000010ff */
[----:B------:R-:W-:Y:S01]  /*68a0*/  HMMA.16816.F32.BF16 R32, R8, R24, RZ ;  /* 0x000000180820723c */ /* 0x000fe200000418ff */
[----:B-1----:R-:W-:Y:S01]  /*68b0*/  FFMA.FTZ R0, R117, c[0x0][0x23c], -R5 ;  /* 0x00008f0075007a23 */ /* 0x002fe20000010805 */
[----:B---3--:R-:W-:-:S03]  /*68c0*/  MOV R117, R40 ;  /* 0x0000002800757202 */ /* 0x008fc60000000f00 */
[----:B------:R1:W2:Y:S03]  /*68d0*/  MUFU.EX2 R115, R0 ;  /* 0x0000000000737308 */ /* 0x0002a60000000800 */
[C---:B------:R-:W-:Y:S01]  /*68e0*/  HMMA.16816.F32.BF16 R48, R8.reuse, R26, RZ ;  /* 0x0000001a0830723c */ /* 0x040fe200000418ff */
[----:B------:R-:W3:Y:S07]  /*68f0*/  LDSM.16.MT88.4 R24, [R134+0xa800] ;  /* 0x00a800008618783b */ /* 0x000eee0000004200 */
[----:B------:R-:W-:Y:S01]  /*6900*/  HMMA.16816.F32.BF16 R28, R8, R20, RZ ;  /* 0x00000014081c723c */ /* 0x000fe200000418ff */
[----:B-1----:R-:W-:-:S07]  /*6910*/  FFMA.FTZ R0, R120, c[0x0][0x23c], -R5 ;  /* 0x00008f0078007a23 */ /* 0x002fce0000010805 */
[C---:B------:R-:W-:Y:S01]  /*6920*/  HMMA.16816.F32.BF16 R44, R8.reuse, R22, RZ ;  /* 0x00000016082c723c */ /* 0x040fe200000418ff */
[----:B------:R1:W-:Y:S01]  /*6930*/  MUFU.EX2 R116, R0 ;  /* 0x0000000000747308 */ /* 0x0003e20000000800 */
[----:B------:R-:W5:Y:S06]  /*6940*/  LDSM.16.MT88.4 R20, [R213+0xa800] ;  /* 0x00a80000d514783b */ /* 0x000f6c0000004200 */
[C---:B------:R-:W-:Y:S08]  /*6950*/  HMMA.16816.F32.BF16 R40, R8.reuse, R16, RZ ;  /* 0x000000100828723c */ /* 0x040ff000000418ff */
[C---:B------:R-:W-:Y:S01]  /*6960*/  HMMA.16816.F32.BF16 R60, R8.reuse, R18, RZ ;  /* 0x00000012083c723c */ /* 0x040fe200000418ff */
[----:B-1----:R-:W-:Y:S01]  /*6970*/  FFMA.FTZ R0, R119, c[0x0][0x23c], -R5 ;  /* 0x00008f0077007a23 */ /* 0x002fe20000010805 */
[----:B------:R-:W1:Y:S03]  /*6980*/  LDSM.16.MT88.4 R16, [R135+0xa800] ;  /* 0x00a800008710783b */ /* 0x000e660000004200 */
[----:B------:R2:W2:Y:S03]  /*6990*/  MUFU.EX2 R108, R0 ;  /* 0x00000000006c7308 */ /* 0x0004a60000000800 */
[----:B------:R-:W-:Y:S01]  /*69a0*/  HMMA.16816.F32.BF16 R56, R8, R12, RZ ;  /* 0x0000000c0838723c */ /* 0x000fe200000418ff */
[----:B--2---:R-:W-:Y:S01]  /*69b0*/  FFMA.FTZ R0, R122, c[0x0][0x23c], -R6 ;  /* 0x00008f007a007a23 */ /* 0x004fe20000010806 */
[----:B----4-:R-:W-:-:S06]  /*69c0*/  MOV R122, R52 ;  /* 0x00000034007a7202 */ /* 0x010fcc0000000f00 */
[----:B------:R-:W-:Y:S01]  /*69d0*/  HMMA.16816.F32.BF16 R52, R8, R14, RZ ;  /* 0x0000000e0834723c */ /* 0x000fe200000418ff */
[----:B------:R2:W-:Y:S01]  /*69e0*/  MUFU.EX2 R109, R0 ;  /* 0x00000000006d7308 */ /* 0x0005e20000000800 */
[----:B------:R-:W4:Y:S05]  /*69f0*/  LDSM.16.MT88.4 R12, [R212+0xa800] ;  /* 0x00a80000d40c783b */ /* 0x000f2a0000004200 */
[----:B------:R-:W-:Y:S02]  /*6a00*/  F2FP.BF16.PACK_AB R8, R210, R117 ;  /* 0x00000075d208723e */ /* 0x000fe400000010ff */
[----:B------:R-:W-:Y:S02]  /*6a10*/  F2FP.BF16.PACK_AB R9, R115, R122 ;  /* 0x0000007a7309723e */ /* 0x000fe400000010ff */
[----:B------:R-:W-:-:S02]  /*6a20*/  F2FP.BF16.PACK_AB R10, R7, R206 ;  /* 0x000000ce070a723e */ /* 0x000fc400000010ff */
[----:B------:R-:W-:Y:S01]  /*6a30*/  F2FP.BF16.PACK_AB R11, R108, R116 ;  /* 0x000000746c0b723e */ /* 0x000fe200000010ff */
[----:B--2---:R-:W-:-:S06]  /*6a40*/  FFMA.FTZ R0, R125, c[0x0][0x23c], -R6 ;  /* 0x00008f007d007a23 */ /* 0x004fcc0000010806 */
[C---:B---3--:R-:W-:Y:S01]  /*6a50*/  HMMA.16816.F32.BF16 R72, R8.reuse, R26, R48 ;  /* 0x0000001a0848723c */ /* 0x048fe20000041830 */
[----:B------:R2:W3:Y:S07]  /*6a60*/  MUFU.EX2 R111, R0 ;  /* 0x00000000006f7308 */ /* 0x0004ee0000000800 */
[C---:B-----5:R-:W-:Y:S01]  /*6a70*/  HMMA.16816.F32.BF16 R48, R8.reuse, R20, R28 ;  /* 0x000000140830723c */ /* 0x060fe2000004181c */
[----:B------:R-:W5:Y:S07]  /*6a80*/  LDSM.16.MT88.4 R28, [R134+0xb000] ;  /* 0x00b00000861c783b */ /* 0x000f6e0000004200 */
[----:B-1----:R-:W-:Y:S01]  /*6a90*/  HMMA.16816.F32.BF16 R40, R8, R16, R40 ;  /* 0x000000100828723c */ /* 0x002fe20000041828 */
[----:B--2---:R-:W-:Y:S01]  /*6aa0*/  FFMA.FTZ R0, R124, c[0x0][0x23c], -R6 ;  /* 0x00008f007c007a23 */ /* 0x004fe20000010806 */
[----:B------:R-:W-:-:S03]  /*6ab0*/  MOV R124, R210 ;  /* 0x000000d2007c7202 */ /* 0x000fc60000000f00 */
[----:B------:R1:W-:Y:S03]  /*6ac0*/  MUFU.EX2 R118, R0 ;  /* 0x0000000000767308 */ /* 0x0003e60000000800 */
[C---:B------:R-:W-:Y:S01]  /*6ad0*/  HMMA.16816.F32.BF16 R76, R8.reuse, R18, R60 ;  /* 0x00000012084c723c */ /* 0x040fe2000004183c */
[----:B------:R-:W2:Y:S07]  /*6ae0*/  LDSM.16.MT88.4 R16, [R135+0xb000] ;  /* 0x00b000008710783b */ /* 0x000eae0000004200 */
[----:B------:R-:W-:Y:S01]  /*6af0*/  HMMA.16816.F32.BF16 R64, R8, R24, R32 ;  /* 0x000000180840723c */ /* 0x000fe20000041820 */
[----:B------:R-:W2:Y:S01]  /*6b00*/  LDSM.16.MT88.4 R24, [R213+0xb000] ;  /* 0x00b00000d518783b */ /* 0x000ea20000004200 */
[----:B-1----:R-:W-:Y:S01]  /*6b10*/  FFMA.FTZ R0, R126, c[0x0][0x23c], -R6 ;  /* 0x00008f007e007a23 */ /* 0x002fe20000010806 */
[----:B------:R-:W-:-:S05]  /*6b20*/  MOV R126, R115 ;  /* 0x00000073007e7202 */ /* 0x000fca0000000f00 */
[----:B------:R-:W-:Y:S01]  /*6b30*/  HMMA.16816.F32.BF16 R68, R8, R22, R44 ;  /* 0x000000160844723c */ /* 0x000fe2000004182c */
[----:B------:R1:W1:Y:S01]  /*6b40*/  MUFU.EX2 R119, R0 ;  /* 0x0000000000777308 */ /* 0x0002620000000800 */
[----:B------:R-:W-:-:S06]  /*6b50*/  MOV R115, R208 ;  /* 0x000000d000737202 */ /* 0x000fcc0000000f00 */
[C---:B----4-:R-:W-:Y:S08]  /*6b60*/  HMMA.16816.F32.BF16 R32, R8.reuse, R12, R56 ;  /* 0x0000000c0820723c */ /* 0x050ff00000041838 */
[----:B------:R-:W-:Y:S01]  /*6b70*/  HMMA.16816.F32.BF16 R20, R8, R14, R52 ;  /* 0x0000000e0814723c */ /* 0x000fe20000041834 */
[----:B-1----:R-:W-:Y:S01]  /*6b80*/  FFMA.FTZ R0, R131, c[0x0][0x23c], -R5 ;  /* 0x00008f0083007a23 */ /* 0x002fe20000010805 */
[----:B------:R-:W-:Y:S01]  /*6b90*/  MOV R131, R206 ;  /* 0x000000ce00837202 */ /* 0x000fe20000000f00 */
[----:B------:R-:W1:Y:S02]  /*6ba0*/  LDSM.16.MT88.4 R12, [R212+0xb000] ;  /* 0x00b00000d40c783b */ /* 0x000e640000004200 */
[----:B------:R4:W-:Y:S02]  /*6bb0*/  MUFU.EX2 R104, R0 ;  /* 0x0000000000687308 */ /* 0x0009e40000000800 */
[----:B---3--:R-:W-:-:S02]  /*6bc0*/  F2FP.BF16.PACK_AB R8, R111, R109 ;  /* 0x0000006d6f08723e */ /* 0x008fc400000010ff */
[----:B------:R-:W-:Y:S01]  /*6bd0*/  F2FP.BF16.PACK_AB R10, R119, R118 ;  /* 0x00000076770a723e */ /* 0x000fe200000010ff */
[----:B----4-:R-:W-:-:S04]  /*6be0*/  FFMA.FTZ R0, R130, c[0x0][0x23c], -R5 ;  /* 0x00008f0082007a23 */ /* 0x010fc80000010805 */
[----:B------:R3:W4:Y:S02]  /*6bf0*/  MUFU.EX2 R112, R0 ;  /* 0x0000000000707308 */ /* 0x0007240000000800 */
[----:B---3--:R-:W-:Y:S01]  /*6c00*/  FFMA.FTZ R0, R129, c[0x0][0x23c], -R5 ;  /* 0x00008f0081007a23 */ /* 0x008fe20000010805 */
[----:B----4-:R-:W-:-:S05]  /*6c10*/  F2FP.BF16.PACK_AB R9, R112, R104 ;  /* 0x000000687009723e */ /* 0x010fca00000010ff */
[----:B------:R3:W-:Y:S02]  /*6c20*/  MUFU.EX2 R120, R0 ;  /* 0x0000000000787308 */ /* 0x0007e40000000800 */
[----:B---3--:R-:W-:-:S06]  /*6c30*/  FFMA.FTZ R0, R128, c[0x0][0x23c], -R5 ;  /* 0x00008f0080007a23 */ /* 0x008fcc0000010805 */
[----:B------:R3:W4:Y:S02]  /*6c40*/  MUFU.EX2 R125, R0 ;  /* 0x00000000007d7308 */ /* 0x0007240000000800 */
[----:B---3--:R-:W-:Y:S01]  /*6c50*/  FFMA.FTZ R0, R133, c[0x0][0x23c], -R6 ;  /* 0x00008f0085007a23 */ /* 0x008fe20000010806 */
[----:B----4-:R-:W-:-:S05]  /*6c60*/  F2FP.BF16.PACK_AB R11, R125, R120 ;  /* 0x000000787d0b723e */ /* 0x010fca00000010ff */
[----:B------:R3:W-:Y:S02]  /*6c70*/  MUFU.EX2 R250, R0 ;  /* 0x0000000000fa7308 */ /* 0x0007e40000000800 */
[C---:B-----5:R-:W-:Y:S08]  /*6c80*/  HMMA.16816.F32.BF16 R60, R8.reuse, R30, R72 ;  /* 0x0000001e083c723c */ /* 0x060ff00000041848 */
[----:B--2---:R-:W-:Y:S01]  /*6c90*/  HMMA.16816.F32.BF16 R72, R8, R18, R76 ;  /* 0x000000120848723c */ /* 0x004fe2000004184c */
[----:B---3--:R-:W-:-:S06]  /*6ca0*/  FFMA.FTZ R0, R137, c[0x0][0x23c], -R6 ;  /* 0x00008f0089007a23 */ /* 0x008fcc0000010806 */
[----:B------:R-:W-:Y:S01]  /*6cb0*/  MOV R76, R116 ;  /* 0x00000074004c7202 */ /* 0x000fe20000000f00 */
[----:B------:R2:W-:Y:S01]  /*6cc0*/  MUFU.EX2 R251, R0 ;  /* 0x0000000000fb7308 */ /* 0x0005e20000000800 */
[----:B------:R-:W-:Y:S01]  /*6cd0*/  MOV R116, R209 ;  /* 0x000000d100747202 */ /* 0x000fe20000000f00 */
[----:B------:R-:W-:Y:S01]  /*6ce0*/  HMMA.16816.F32.BF16 R44, R8, R28, R64 ;  /* 0x0000001c082c723c */ /* 0x000fe20000041840 */
[----:B------:R-:W-:Y:S01]  /*6cf0*/  LDSM.16.MT88.4 R28, [R134+0xb800] ;  /* 0x00b80000861c783b */ /* 0x000fe20000004200 */
[----:B------:R-:W-:Y:S02]  /*6d00*/  MOV R79, R108 ;  /* 0x0000006c004f7202 */ /* 0x000fe40000000f00 */
[----:B------:R-:W-:-:S04]  /*6d10*/  MOV R77, R7 ;  /* 0x00000007004d7202 */ /* 0x000fc80000000f00 */
[----:B------:R-:W-:Y:S01]  /*6d20*/  HMMA.16816.F32.BF16 R48, R8, R24, R48 ;  /* 0x000000180830723c */ /* 0x000fe20000041830 */
[----:B--2---:R-:W-:-:S07]  /*6d30*/  FFMA.FTZ R0, R136, c[0x0][0x23c], -R6 ;  /* 0x00008f0088007a23 */ /* 0x004fce0000010806 */
[C---:B------:R-:W-:Y:S01]  /*6d40*/  HMMA.16816.F32.BF16 R64, R8.reuse, R26, R68 ;  /* 0x0000001a0840723c */ /* 0x040fe20000041844 */
[----:B------:R-:W2:Y:S01]  /*6d50*/  LDSM.16.MT88.4 R24, [R213+0xb800] ;  /* 0x00b80000d518783b */ /* 0x000ea20000004200 */
[----:B------:R3:W4:Y:S06]  /*6d60*/  MUFU.EX2 R211, R0 ;  /* 0x0000000000d37308 */ /* 0x00072c0000000800 */
[C---:B------:R-:W-:Y:S01]  /*6d70*/  HMMA.16816.F32.BF16 R40, R8.reuse, R16, R40 ;  /* 0x000000100828723c */ /* 0x040fe20000041828 */
[----:B------:R-:W5:Y:S07]  /*6d80*/  LDSM.16.MT88.4 R16, [R135+0xb800] ;  /* 0x00b800008710783b */ /* 0x000f6e0000004200 */
[----:B-1----:R-:W-:Y:S01]  /*6d90*/  HMMA.16816.F32.BF16 R32, R8, R12, R32 ;  /* 0x0000000c0820723c */ /* 0x002fe20000041820 */
[----:B---3--:R-:W-:Y:S01]  /*6da0*/  FFMA.FTZ R0, R138, c[0x0][0x23c], -R6 ;  /* 0x00008f008a007a23 */ /* 0x008fe20000010806 */
[----:B----4-:R-:W-:-:S03]  /*6db0*/  MOV R78, R211 ;  /* 0x000000d3004e7202 */ /* 0x010fc60000000f00 */
[----:B------:R1:W3:Y:S03]  /*6dc0*/  MUFU.EX2 R252, R0 ;  /* 0x0000000000fc7308 */ /* 0x0002e60000000800 */
[----:B------:R-:W-:Y:S01]  /*6dd0*/  HMMA.16816.F32.BF16 R20, R8, R14, R20 ;  /* 0x0000000e0814723c */ /* 0x000fe20000041814 */
[----:B------:R-:W4:Y:S06]  /*6de0*/  LDSM.16.MT88.4 R12, [R212+0xb800] ;  /* 0x00b80000d40c783b */ /* 0x000f2c0000004200 */
[----:B------:R-:W-:Y:S01]  /*6df0*/  F2FP.BF16.PACK_AB R8, R251, R250 ;  /* 0x000000fafb08723e */ /* 0x000fe200000010ff */
[----:B-1----:R-:W-:Y:S01]  /*6e00*/  FFMA.FTZ R0, R142, c[0x0][0x23c], -R5 ;  /* 0x00008f008e007a23 */ /* 0x002fe20000010805 */
[----:B---3--:R-:W-:-:S03]  /*6e10*/  F2FP.BF16.PACK_AB R10, R252, R78 ;  /* 0x0000004efc0a723e */ /* 0x008fc600000010ff */
        /* <DEDUP_REMOVED lines=16> */
[C---:B-----5:R-:W-:Y:S08]  /*6f20*/  HMMA.16816.F32.BF16 R52, R8.reuse, R16, R40 ;  /* 0x000000100834723c */ /* 0x060ff00000041828 */
[----:B------:R-:W-:Y:S01]  /*6f30*/  HMMA.16816.F32.BF16 R72, R8, R18, R72 ;  /* 0x000000120848723c */ /* 0x000fe20000041848 */
[----:B------:R-:W5:Y:S01]  /*6f40*/  LDSM.16.MT88.4 R16, [R135+0xc000] ;  /* 0x00c000008710783b */ /* 0x000f620000004200 */
[----:B-1----:R-:W-:-:S06]  /*6f50*/  FFMA.FTZ R0, R144, c[0x0][0x23c], -R6 ;  /* 0x00008f0090007a23 */ /* 0x002fcc0000010806 */
[C---:B----4-:R-:W-:Y:S01]  /*6f60*/  HMMA.16816.F32.BF16 R32, R8.reuse, R12, R32 ;  /* 0x0000000c0820723c */ /* 0x050fe20000041820 */
[----:B------:R1:W-:Y:S07]  /*6f70*/  MUFU.EX2 R242, R0 ;  /* 0x0000000000f27308 */ /* 0x0003ee0000000800 */
[C---:B------:R-:W-:Y:S01]  /*6f80*/  HMMA.16816.F32.BF16 R20, R8.reuse, R14, R20 ;  /* 0x0000000e0814723c */ /* 0x040fe20000041814 */
[----:B------:R-:W4:Y:S07]  /*6f90*/  LDSM.16.MT88.4 R12, [R212+0xc000] ;  /* 0x00c00000d40c783b */ /* 0x000f2e0000004200 */
        /* <DEDUP_REMOVED lines=29> */
[----:B------:R-:W-:Y:S01]  /*7170*/  LDSM.16.MT88.4 R32, [R134+0xe000] ;  /* 0x00e000008620783b */ /* 0x000fe20000004200 */
[----:B------:R1:W-:Y:S06]  /*7180*/  MUFU.EX2 R208, R0 ;  /* 0x0000000000d07308 */ /* 0x0003ec0000000800 */
        /* <DEDUP_REMOVED lines=35> */
[----:B-1----:R-:W-:Y:S01]  /*73c0*/  FFMA.FTZ R0, R160, c[0x0][0x23c], -R6 ;  /* 0x00008f00a0007a23 */ /* 0x002fe20000010806 */
[----:B------:R-:W-:-:S03]  /*73d0*/  MOV R160, R131 ;  /* 0x0000008300a07202 */ /* 0x000fc60000000f00 */
[----:B------:R1:W1:Y:S03]  /*73e0*/  MUFU.EX2 R153, R0 ;  /* 0x0000000000997308 */ /* 0x0002660000000800 */
[----:B------:R-:W-:Y:S01]  /*73f0*/  HMMA.16816.F32.BF16 R60, R8, R30, R60 ;  /* 0x0000001e083c723c */ /* 0x000fe2000004183c */
[----:B------:R-:W2:Y:S06]  /*7400*/  LDSM.16.MT88.4 R28, [R134+0xd000] ;  /* 0x00d00000861c783b */ /* 0x000eac0000004200 */
[----:B---3--:R-:W-:Y:S01]  /*7410*/  F2FP.BF16.PACK_AB R8, R152, R151 ;  /* 0x000000979808723e */ /* 0x008fe200000010ff */
[----:B-1----:R-:W-:Y:S01]  /*7420*/  FFMA.FTZ R0, R161, c[0x0][0x23c], -R5 ;  /* 0x00008f00a1007a23 */ /* 0x002fe20000010805 */
[----:B------:R-:W-:-:S02]  /*7430*/  MOV R161, R125 ;  /* 0x0000007d00a17202 */ /* 0x000fc40000000f00 */
[----:B------:R-:W-:Y:S01]  /*7440*/  F2FP.BF16.PACK_AB R10, R153, R155 ;  /* 0x0000009b990a723e */ /* 0x000fe200000010ff */
[----:B------:R1:W-:Y:S02]  /*7450*/  MUFU.EX2 R149, R0 ;  /* 0x0000000000957308 */ /* 0x0003e40000000800 */
[----:B-1----:R-:W-:Y:S01]  /*7460*/  FFMA.FTZ R0, R164, c[0x0][0x23c], -R5 ;  /* 0x00008f00a4007a23 */ /* 0x002fe20000010805 */
[----:B------:R-:W-:-:S05]  /*7470*/  MOV R164, R119 ;  /* 0x0000007700a47202 */ /* 0x000fca0000000f00 */
[----:B------:R1:W3:Y:S02]  /*7480*/  MUFU.EX2 R147, R0 ;  /* 0x0000000000937308 */ /* 0x0002e40000000800 */
[----:B-1----:R-:W-:Y:S01]  /*7490*/  FFMA.FTZ R0, R163, c[0x0][0x23c], -R5 ;  /* 0x00008f00a3007a23 */ /* 0x002fe20000010805 */
[----:B------:R-:W-:Y:S02]  /*74a0*/  MOV R163, R120 ;  /* 0x0000007800a37202 */ /* 0x000fe40000000f00 */
[----:B---3--:R-:W-:-:S03]  /*74b0*/  F2FP.BF16.PACK_AB R9, R147, R149 ;  /* 0x000000959309723e */ /* 0x008fc600000010ff */
        /* <DEDUP_REMOVED lines=32> */
[----:B-1----:R-:W-:-:S06]  /*76c0*/  FFMA.FTZ R0, R99, c[0x0][0x23c], -R5 ;  /* 0x00008f0063007a23 */ /* 0x002fcc0000010805 */
[----:B------:R1:W3:Y:S02]  /*76d0*/  MUFU.EX2 R141, R0 ;  /* 0x00000000008d7308 */ /* 0x0002e40000000800 */
[----:B-1----:R-:W-:Y:S01]  /*76e0*/  FFMA.FTZ R0, R98, c[0x0][0x23c], -R5 ;  /* 0x00008f0062007a23 */ /* 0x002fe20000010805 */
[----:B---3--:R-:W-:-:S05]  /*76f0*/  F2FP.BF16.PACK_AB R9, R141, R142 ;  /* 0x0000008e8d09723e */ /* 0x008fca00000010ff */
[----:B------:R1:W-:Y:S02]  /*7700*/  MUFU.EX2 R139, R0 ;  /* 0x00000000008b7308 */ /* 0x0003e40000000800 */
[----:B-1----:R-:W-:Y:S01]  /*7710*/  FFMA.FTZ R0, R80, c[0x0][0x23c], -R5 ;  /* 0x00008f0050007a23 */ /* 0x002fe20000010805 */
[----:B------:R-:W-:-:S05]  /*7720*/  MOV R80, R116 ;  /* 0x0000007400507202 */ /* 0x000fca0000000f00 */
[----:B------:R1:W3:Y:S02]  /*7730*/  MUFU.EX2 R140, R0 ;  /* 0x00000000008c7308 */ /* 0x0002e40000000800 */
[----:B-1----:R-:W-:Y:S01]  /*7740*/  FFMA.FTZ R0, R81, c[0x0][0x23c], -R6 ;  /* 0x00008f0051007a23 */ /* 0x002fe20000010806 */
[----:B------:R-:W-:Y:S02]  /*7750*/  MOV R81, R115 ;  /* 0x0000007300517202 */ /* 0x000fe40000000f00 */
[----:B---3--:R-:W-:-:S03]  /*7760*/  F2FP.BF16.PACK_AB R11, R140, R139 ;  /* 0x0000008b8c0b723e */ /* 0x008fc600000010ff */
[----:B------:R1:W-:Y:S04]  /*7770*/  MUFU.EX2 R137, R0 ;  /* 0x0000000000897308 */ /* 0x0003e80000000800 */
[C---:B--2---:R-:W-:Y:S08]  /*7780*/  HMMA.16816.F32.BF16 R48, R8.reuse, R24, R48 ;  /* 0x000000180830723c */ /* 0x044ff00000041830 */
[----:B------:R-:W-:Y:S01]  /*7790*/  HMMA.16816.F32.BF16 R64, R8, R26, R64 ;  /* 0x0000001a0840723c */ /* 0x000fe20000041840 */
[----:B-1----:R-:W-:Y:S01]  /*77a0*/  FFMA.FTZ R0, R170, c[0x0][0x23c], -R6 ;  /* 0x00008f00aa007a23 */ /* 0x002fe20000010806 */
[----:B------:R-:W-:-:S03]  /*77b0*/  MOV R170, R109 ;  /* 0x0000006d00aa7202 */ /* 0x000fc60000000f00 */
[----:B------:R1:W2:Y:S03]  /*77c0*/  MUFU.EX2 R138, R0 ;  /* 0x00000000008a7308 */ /* 0x0002a60000000800 */
[C---:B-----5:R-:W-:Y:S08]  /*77d0*/  HMMA.16816.F32.BF16 R52, R8.reuse, R16, R52 ;  /* 0x000000100834723c */ /* 0x060ff00000041834 */
[----:B------:R-:W-:Y:S01]  /*77e0*/  HMMA.16816.F32.BF16 R72, R8, R18, R72 ;  /* 0x000000120848723c */ /* 0x000fe20000041848 */
[----:B------:R-:W3:Y:S01]  /*77f0*/  LDSM.16.MT88.4 R16, [R135+0xe000] ;  /* 0x00e000008710783b */ /* 0x000ee20000004200 */
[----:B-1----:R-:W-:Y:S01]  /*7800*/  FFMA.FTZ R0, R82, c[0x0][0x23c], -R6 ;  /* 0x00008f0052007a23 */ /* 0x002fe20000010806 */
[----:B------:R-:W-:-:S05]  /*7810*/  MOV R82, R114 ;  /* 0x0000007200527202 */ /* 0x000fca0000000f00 */
[C---:B----4-:R-:W-:Y:S01]  /*7820*/  HMMA.16816.F32.BF16 R24, R8.reuse, R12, R40 ;  /* 0x0000000c0818723c */ /* 0x050fe20000041828 */
        /* <DEDUP_REMOVED lines=28> */
[----:B------:R1:W-:Y:S01]  /*79f0*/  MUFU.EX2 R125, R0 ;  /* 0x00000000007d7308 */ /* 0x0003e20000000800 */
[----:B------:R-:W-:-:S03]  /*7a00*/  FADD.FTZ R4, R4, R154 ;  /* 0x0000009a04047221 */ /* 0x000fc60000010000 */
[----:B---3--:R-:W-:Y:S01]  /*7a10*/  HMMA.16816.F32.BF16 R56, R8, R16, R52 ;  /* 0x000000100838723c */ /* 0x008fe20000041834 */
[----:B------:R-:W-:-:S04]  /*7a20*/  FADD.FTZ R4, R82, R4 ;  /* 0x0000000452047221 */ /* 0x000fc80000010000 */
[----:B------:R-:W-:-:S03]  /*7a30*/  FADD.FTZ R4, R80, R4 ;  /* 0x0000000450047221 */ /* 0x000fc60000010000 */
[C---:B------:R-:W-:Y:S01]  /*7a40*/  HMMA.16816.F32.BF16 R72, R8.reuse, R18, R72 ;  /* 0x000000120848723c */ /* 0x040fe20000041848 */
[----:B------:R-:W2:Y:S01]  /*7a50*/  LDSM.16.MT88.4 R16, [R135+0xe800] ;  /* 0x00e800008710783b */ /* 0x000ea20000004200 */
[----:B-1----:R-:W-:Y:S01]  /*7a60*/  FFMA.FTZ R0, R132, c[0x0][0x23c], -R6 ;  /* 0x00008f0084007a23 */ /* 0x002fe20000010806 */
[----:B------:R-:W-:Y:S01]  /*7a70*/  MOV R132, R106 ;  /* 0x0000006a00847202 */ /* 0x000fe20000000f00 */
[----:B------:R-:W-:Y:S02]  /*7a80*/  FADD.FTZ R4, R168, R4 ;  /* 0x00000004a8047221 */ /* 0x000fe40000010000 */
[----:B------:R1:W3:Y:S02]  /*7a90*/  MUFU.EX2 R126, R0 ;  /* 0x00000000007e7308 */ /* 0x0002e40000000800 */
[----:B----4-:R-:W-:Y:S01]  /*7aa0*/  HMMA.16816.F32.BF16 R24, R8, R12, R24 ;  /* 0x0000000c0818723c */ /* 0x010fe20000041818 */
[----:B------:R-:W-:-:S04]  /*7ab0*/  FADD.FTZ R2, R2, R132 ;  /* 0x0000008402027221 */ /* 0x000fc80000010000 */
[----:B------:R-:W-:-:S03]  /*7ac0*/  FADD.FTZ R2, R83, R2 ;  /* 0x0000000253027221 */ /* 0x000fc60000010000 */
[----:B------:R-:W-:Y:S01]  /*7ad0*/  HMMA.16816.F32.BF16 R20, R8, R14, R20 ;  /* 0x0000000e0814723c */ /* 0x000fe20000041814 */
[----:B------:R-:W4:Y:S01]  /*7ae0*/  LDSM.16.MT88.4 R12, [R212+0xe800] ;  /* 0x00e80000d40c783b */ /* 0x000f220000004200 */
[----:B------:R-:W-:Y:S02]  /*7af0*/  FADD.FTZ R2, R81, R2 ;  /* 0x0000000251027221 */ /* 0x000fe40000010000 */
[----:B-1----:R-:W-:-:S04]  /*7b00*/  FFMA.FTZ R0, R127, c[0x0][0x23c], -R6 ;  /* 0x00008f007f007a23 */ /* 0x002fc80000010806 */
[----:B------:R-:W-:Y:S01]  /*7b10*/  HMMA.16816.F32.BF16 R44, R8, R32, R44 ;  /* 0x00000020082c723c */ /* 0x000fe2000004182c */
[----:B------:R-:W-:Y:S01]  /*7b20*/  FADD.FTZ R2, R156, R2 ;  /* 0x000000029c027221 */ /* 0x000fe20000010000 */
[----:B------:R1:W-:Y:S03]  /*7b30*/  MUFU.EX2 R124, R0 ;  /* 0x00000000007c7308 */ /* 0x0003e60000000800 */
[----:B------:R-:W-:-:S03]  /*7b40*/  FADD.FTZ R2, R169, R2 ;  /* 0x00000002a9027221 */ /* 0x000fc60000010000 */
[----:B------:R-:W-:Y:S01]  /*7b50*/  HMMA.16816.F32.BF16 R60, R8, R34, R60 ;  /* 0x00000022083c723c */ /* 0x000fe2000004183c */
[----:B------:R-:W-:Y:S01]  /*7b60*/  FADD.FTZ R2, R160, R2 ;  /* 0x00000002a0027221 */ /* 0x000fe20000010000 */
[----:B------:R-:W-:-:S03]  /*7b70*/  MOV R160, R78 ;  /* 0x0000004e00a07202 */ /* 0x000fc60000000f00 */
[----:B------:R-:W-:-:S03]  /*7b80*/  FADD.FTZ R2, R77, R2 ;  /* 0x000000024d027221 */ /* 0x000fc60000010000 */
        /* <DEDUP_REMOVED lines=181> */
[----:B------:R-:W1:Y:S01]  /*86e0*/  LDSM.16.MT88.4 R16, [R213+0x11000] ;  /* 0x01100000d510783b */ /* 0x000e620000004200 */
[----:B------:R-:W-:-:S02]  /*86f0*/  FADD.FTZ R0, R157, R0 ;  /* 0x000000009d007221 */ /* 0x000fc40000010000 */
[----:B------:R-:W-:Y:S02]  /*8700*/  FADD.FTZ R2, R242, R2 ;  /* 0x00000002f2027221 */ /* 0x000fe40000010000 */
[----:B------:R-:W-:Y:S01]  /*8710*/  FADD.FTZ R0, R158, R0 ;  /* 0x000000009e007221 */ /* 0x000fe20000010000 */
[C---:B----4-:R-:W-:Y:S01]  /*8720*/  HMMA.16816.F32.BF16 R76, R8.reuse, R12, R76 ;  /* 0x0000000c084c723c */ /* 0x050fe2000004184c */
[----:B------:R-:W-:Y:S01]  /*8730*/  FADD.FTZ R2, R244, R2 ;  /* 0x00000002f4027221 */ /* 0x000fe20000010000 */
[----:B------:R-:W-:Y:S01]  /*8740*/  LDSM.16.MT88.4 R156, [R135+0x11800] ;  /* 0x01180000879c783b */ /* 0x000fe20000004200 */
[----:B------:R-:W-:Y:S02]  /*8750*/  FADD.FTZ R0, R149, R0 ;  /* 0x0000000095007221 */ /* 0x000fe40000010000 */
[----:B------:R-:W-:Y:S02]  /*8760*/  FADD.FTZ R2, R209, R2 ;  /* 0x00000002d1027221 */ /* 0x000fe40000010000 */
[----:B------:R-:W-:Y:S01]  /*8770*/  FADD.FTZ R0, R147, R0 ;  /* 0x0000000093007221 */ /* 0x000fe20000010000 */
[----:B------:R-:W-:Y:S01]  /*8780*/  HMMA.16816.F32.BF16 R32, R8, R14, R32 ;  /* 0x0000000e0820723c */ /* 0x000fe20000041820 */
[----:B------:R-:W-:Y:S01]  /*8790*/  FADD.FTZ R2, R211, R2 ;  /* 0x00000002d3027221 */ /* 0x000fe20000010000 */
[----:B------:R-:W2:Y:S01]  /*87a0*/  LDSM.16.MT88.4 R12, [R135+0x11000] ;  /* 0x01100000870c783b */ /* 0x000ea20000004200 */
        /* <DEDUP_REMOVED lines=26> */
[----:B------:R-:W-:Y:S02]  /*8950*/  FFMA.FTZ R4, R191, c[0x0][0x23c], -R6 ;  /* 0x00008f00bf047a23 */ /* 0x000fe40000010806 */
[----:B------:R-:W-:-:S02]  /*8960*/  FADD.FTZ R2, R136, R2 ;  /* 0x0000000288027221 */ /* 0x000fc40000010000 */
[----:B------:R-:W-:Y:S01]  /*8970*/  FADD.FTZ R0, R118, R0 ;  /* 0x0000000076007221 */ /* 0x000fe20000010000 */
        /* <DEDUP_REMOVED lines=48> */
[----:B------:R-:W-:Y:S02]  /*8c80*/  FADD.FTZ R2, R89, R2 ;  /* 0x0000000259027221 */ /* 0x000fe40000010000 */
[----:B----4-:R-:W-:Y:S02]  /*8c90*/  FADD.FTZ R0, R59, R0 ;  /* 0x000000003b007221 */ /* 0x010fe40000010000 */
        /* <DEDUP_REMOVED lines=11> */
[C---:B---3--:R-:W-:Y:S01]  /*8d50*/  F2FP.BF16.PACK_AB R11, R57.reuse, R58 ;  /* 0x0000003a390b723e */ /* 0x048fe200000010ff */
        /* <DEDUP_REMOVED lines=50> */
[----:B--2---:R-:W-:Y:S01]  /*9080*/  ULDC UR4, c[0x0][0x1a0] ;  /* 0x0000680000047ab9 */ /* 0x004fe20000000800 */
[----:B------:R-:W-:Y:S01]  /*9090*/  IADD3 R0, R207, -0x2, RZ ;  /* 0xfffffffecf007810 */ /* 0x000fe20007ffe0ff */
[----:B------:R-:W-:Y:S01]  /*90a0*/  ULEA UR4, -UR4, URZ, 0x8 ;  /* 0x0000003f04047291 */ /* 0x000fe2000f8e413f */
[----:B------:R-:W-:-:S02]  /*90b0*/  IMAD.MOV.U32 R133, RZ, RZ, R3 ;  /* 0x000000ffff857224 */ /* 0x000fc400078e0003 */
[----:B------:R-:W-:Y:S01]  /*90c0*/  IMAD.MOV.U32 R132, RZ, RZ, R36 ;  /* 0x000000ffff847224 */ /* 0x000fe200078e0024 */
[----:B------:R-:W-:Y:S01]  /*90d0*/  USHF.R.S32.HI UR6, URZ, 0x1f, UR4 ;  /* 0x0000001f3f067899 */ /* 0x000fe20008011404 */
[----:B------:R1:W-:Y:S01]  /*90e0*/  STL [R1], R0 ;  /* 0x0000000001007387 */ /* 0x0003e20000100800 */
[----:B------:R-:W-:-:S04]  /*90f0*/  MOV R2, UR4 ;  /* 0x0000000400027c02 */ /* 0x000fc80008000f00 */
[----:B-1----:R-:W-:-:S04]  /*9100*/  MOV R0, UR6 ;  /* 0x0000000600007c02 */ /* 0x002fc80008000f00 */
.L_x_2216:
        /* <DEDUP_REMOVED lines=12> */
[----:B------:R-:W2:Y:S01]  /*91d0*/  LDL.64 R10, [R1+0x8] ;  /* 0x00000800010a7983 */ /* 0x000ea20000100a00 */
[----:B------:R-:W-:Y:S03]  /*91e0*/  IABS R9, c[0x0][0x2d0] ;  /* 0x0000b40000097a13 */ /* 0x000fe60000000000 */
[C---:B------:R-:W-:Y:S01]  /*91f0*/  IADD3 R7, R5.reuse, 0x100, RZ ;  /* 0x0000010005077810 */ /* 0x040fe20007ffe0ff */
[----:B------:R-:W3:Y:S01]  /*9200*/  I2F.RP R2, R9 ;  /* 0x0000000900027306 */ /* 0x000ee20000209400 */
[----:B------:R-:W-:Y:S02]  /*9210*/  IABS R6, R5 ;  /* 0x0000000500067213 */ /* 0x000fe40000000000 */
[----:B------:R-:W-:Y:S02]  /*9220*/  IABS R4, R7 ;  /* 0x0000000700047213 */ /* 0x000fe40000000000 */
[----:B------:R-:W-:Y:S02]  /*9230*/  LOP3.LUT R5, R5, c[0x0][0x2d0], RZ, 0x3c, !PT ;  /* 0x0000b40005057a12 */ /* 0x000fe400078e3cff */
[----:B------:R-:W-:Y:S02]  /*9240*/  LOP3.LUT R7, R7, c[0x0][0x2d0], RZ, 0x3c, !PT ;  /* 0x0000b40007077a12 */ /* 0x000fe400078e3cff */
[----:B------:R-:W-:Y:S02]  /*9250*/  ISETP.GE.AND P0, PT, R5, RZ, PT ;  /* 0x000000ff0500720c */ /* 0x000fe40003f06270 */
[----:B------:R-:W-:Y:S01]  /*9260*/  ISETP.GE.AND P2, PT, R7, RZ, PT ;  /* 0x000000ff0700720c */ /* 0x000fe20003f46270 */
[----:B---3--:R-:W3:Y:S02]  /*9270*/  MUFU.RCP R2, R2 ;  /* 0x0000000200027308 */ /* 0x008ee40000001000 */
[----:B---3--:R-:W-:Y:S08]  /*9280*/  IADD3 R2, R2, 0xffffffe, RZ ;  /* 0x0ffffffe02027810 */ /* 0x008ff00007ffe0ff */
[----:B------:R-:W3:Y:S02]  /*9290*/  F2I.FTZ.U32.TRUNC.NTZ R3, R2 ;  /* 0x0000000200037305 */ /* 0x000ee4000021f000 */
[--C-:B---3--:R-:W-:Y:S02]  /*92a0*/  IMAD.MOV R0, RZ, RZ, -R3.reuse ;  /* 0x000000ffff007224 */ /* 0x108fe400078e0a03 */
        /* <DEDUP_REMOVED lines=30> */
[----:B------:R2:W3:Y:S04]  /*9490*/  LDG.E R7, [R4.64] ;  /* 0x0000000a04077981 */ /* 0x0004e8000c1e1900 */
[----:B--2---:R2:W3:Y:S02]  /*94a0*/  LDG.E R5, [R2.64] ;  /* 0x0000000a02057981 */ /* 0x0044e4000c1e1900 */
[----:B--2---:R-:W-:Y:S04]  /*94b0*/  IMAD.MOV.U32 R2, RZ, RZ, c[0x0][0x2d0] ;  /* 0x0000b400ff027624 */ /* 0x004fe800078e00ff */
[----:B------:R-:W-:Y:S05]  /*94c0*/  IMAD R0, R0, R2, -0x100 ;  /* 0xffffff0000007424 */ /* 0x000fea00078e0202 */
[----:B------:R-:W-:Y:S05]  /*94d0*/  SHF.R.S32.HI R2, RZ, 0x1f, R0 ;  /* 0x0000001fff027819 */ /* 0x000fea0000011400 */
[----:B------:R-:W-:Y:S02]  /*94e0*/  IMAD R4, R2, c[0x0][0x1a0], RZ ;  /* 0x0000680002047a24 */ /* 0x000fe400078e02ff */
[C---:B------:R-:W-:Y:S04]  /*94f0*/  IMAD.WIDE.U32 R2, R0.reuse, c[0x0][0x1a0], RZ ;  /* 0x0000680000027a25 */ /* 0x040fe800078e00ff */
[----:B------:R-:W-:Y:S04]  /*9500*/  IMAD R0, R0, c[0x0][0x1a4], R4 ;  /* 0x0000690000007a24 */ /* 0x000fe800078e0204 */
[----:B------:R-:W-:Y:S02]  /*9510*/  IMAD.IADD R3, R3, 0x1, R0 ;  /* 0x0000000103037824 */ /* 0x000fe400078e0200 */
[----:B---3--:R-:W-:Y:S04]  /*9520*/  IMAD.IADD R5, R7, 0x1, -R5 ;  /* 0x0000000107057824 */ /* 0x008fe800078e0a05 */
[C---:B------:R-:W-:Y:S01]  /*9530*/  IMAD.WIDE.U32 R2, R5.reuse, c[0x0][0x188], R2 ;  /* 0x0000620005027a25 */ /* 0x040fe200078e0002 */
[----:B------:R-:W-:Y:S05]  /*9540*/  SHF.R.S32.HI R4, RZ, 0x1f, R5 ;  /* 0x0000001fff047819 */ /* 0x000fea0000011405 */
[----:B------:R-:W-:Y:S04]  /*9550*/  IMAD R0, R4, c[0x0][0x188], RZ ;  /* 0x0000620004007a24 */ /* 0x000fe800078e02ff */
[----:B------:R-:W-:Y:S04]  /*9560*/  IMAD R0, R5, c[0x0][0x18c], R0 ;  /* 0x0000630005007a24 */ /* 0x000fe800078e0200 */
[----:B------:R-:W-:Y:S02]  /*9570*/  IMAD.IADD R0, R3, 0x1, R0 ;  /* 0x0000000103007824 */ /* 0x000fe400078e0200 */
.L_x_2213:
        /* <DEDUP_REMOVED lines=33> */
[----:B--2---:R-:W-:Y:S05]  /*9790*/  IADD3 R10, P0, R16, UR12, RZ ;  /* 0x0000000c100a7c10 */ /* 0x004fea000ff1e0ff */
[----:B------:R2:W-:Y:S04]  /*97a0*/  STL [R1+0x20], R11 ;  /* 0x0000200b01007387 */ /* 0x0005e80000100800 */
[----:B------:R1:W-:Y:S08]  /*97b0*/  LDGSTS.E.BYPASS.LTC128B.128 [R237+0xd800], [R18.64] ;  /* 0x0d80000012ed7fae */ /* 0x0003f0000b901d4a */
[----:B------:R1:W-:Y:S08]  /*97c0*/  LDGSTS.E.BYPASS.LTC128B.128 [R237+0xe000], [R20.64] ;  /* 0x0e00000014ed7fae */ /* 0x0003f0000b901d4a */
[----:B------:R1:W-:Y:S01]  /*97d0*/  LDGSTS.E.BYPASS.LTC128B.128 [R237+0xe800], [R16.64] ;  /* 0x0e80000010ed7fae */ /* 0x0003e2000b901d4a */
[----:B--2---:R-:W-:Y:S02]  /*97e0*/  IADD3.X R11, R17, UR7, RZ, P0, !PT ;  /* 0x00000007110b7c10 */ /* 0x004fe400087fe4ff */
[----:B---3--:R-:W-:Y:S05]  /*97f0*/  IADD3 R8, P0, R10, UR12, RZ ;  /* 0x0000000c0a087c10 */ /* 0x008fea000ff1e0ff */
[----:B------:R2:W-:Y:S01]  /*9800*/  LDGSTS.E.BYPASS.LTC128B.128 [R237+0xf000], [R10.64] ;  /* 0x0f0000000aed7fae */ /* 0x0005e2000b901d4a */
[----:B------:R-:W-:Y:S02]  /*9810*/  IADD3.X R9, R11, UR7, RZ, P0, !PT ;  /* 0x000000070b097c10 */ /* 0x000fe400087fe4ff */
[----:B----4-:R-:W-:Y:S04]  /*9820*/  IADD3 R6, P0, R8, UR12, RZ ;  /* 0x0000000c08067c10 */ /* 0x010fe8000ff1e0ff */
[----:B------:R-:W-:Y:S01]  /*9830*/  IADD3.X R7, R9, UR7, RZ, P0, !PT ;  /* 0x0000000709077c10 */ /* 0x000fe200087fe4ff */
[----:B------:R3:W-:Y:S01]  /*9840*/  LDGSTS.E.BYPASS.LTC128B.128 [R237+0xf800], [R8.64] ;  /* 0x0f80000008ed7fae */ /* 0x0007e2000b901d4a */
[----:B-1----:R-:W-:Y:S04]  /*9850*/  IADD3 R4, P0, R6, UR12, RZ ;  /* 0x0000000c06047c10 */ /* 0x002fe8000ff1e0ff */
[----:B------:R-:W-:Y:S02]  /*9860*/  IADD3.X R5, R7, UR7, RZ, P0, !PT ;  /* 0x0000000707057c10 */ /* 0x000fe400087fe4ff */
[----:B------:R-:W-:Y:S01]  /*9870*/  IADD3 R2, P0, R4, UR12, RZ ;  /* 0x0000000c04027c10 */ /* 0x000fe2000ff1e0ff */
[----:B------:R1:W-:Y:S03]  /*9880*/  LDGSTS.E.BYPASS.LTC128B.128 [R237+0x10000], [R6.64] ;  /* 0x1000000006ed7fae */ /* 0x0003e6000b901d4a */
[----:B------:R-:W-:Y:S05]  /*9890*/  IADD3.X R3, R5, UR7, RZ, P0, !PT ;  /* 0x0000000705037c10 */ /* 0x000fea00087fe4ff */
[----:B------:R1:W-:Y:S01]  /*98a0*/  LDGSTS.E.BYPASS.LTC128B.128 [R237+0x10800], [R4.64] ;  /* 0x1080000004ed7fae */ /* 0x0003e2000b901d4a */
[----:B--2---:R-:W-:Y:S04]  /*98b0*/  IADD3 R10, P0, R2, UR12, RZ ;  /* 0x0000000c020a7c10 */ /* 0x004fe8000ff1e0ff */
[----:B------:R-:W-:Y:S03]  /*98c0*/  IADD3.X R11, R3, UR7, RZ, P0, !PT ;  /* 0x00000007030b7c10 */ /* 0x000fe600087fe4ff */
[----:B------:R2:W-:Y:S08]  /*98d0*/  LDGSTS.E.BYPASS.LTC128B.128 [R237+0x11000], [R2.64] ;  /* 0x1100000002ed7fae */ /* 0x0005f0000b901d4a */
[----:B------:R3:W-:Y:S08]  /*98e0*/  LDGSTS.E.BYPASS.LTC128B.128 [R237+0x11800], [R10.64] ;  /* 0x118000000aed7fae */ /* 0x0007f0000b901d4a */
[----:B------:R-:W-:Y:S08]  /*98f0*/  LDSM.16.M88.4 R128, [R218] ;  /* 0x00000000da80783b */ /* 0x000ff00000000200 */
[----:B------:R-:W0:Y:S01]  /*9900*/  LDGDEPBAR ;  /* 0x00000000000079af */ /* 0x000e220000000000 */
[----:B--2--5:R-:W-:Y:S07]  /*9910*/  MOV R3, R22 ;  /* 0x0000001600037202 */ /* 0x024fee0000000f00 */
[----:B------:R-:W-:Y:S08]  /*9920*/  LDSM.16.M88.4 R16, [R216+0x800] ;  /* 0x00080000d810783b */ /* 0x000ff00000000200 */
[----:B---3--:R-:W1:Y:S08]  /*9930*/  LDSM.16.M88.4 R8, [R216] ;  /* 0x00000000d808783b */ /* 0x008e700000000200 */
[----:B------:R-:W2:Y:S08]  /*9940*/  LDSM.16.M88.4 R24, [R216+0x1000] ;  /* 0x00100000d818783b */ /* 0x000eb00000000200 */
[----:B------:R-:W3:Y:S08]  /*9950*/  LDSM.16.M88.4 R32, [R216+0x1800] ;  /* 0x00180000d820783b */ /* 0x000ef00000000200 */
[----:B------:R-:W4:Y:S08]  /*9960*/  LDSM.16.M88.4 R40, [R216+0x2000] ;  /* 0x00200000d828783b */ /* 0x000f300000000200 */
[----:B------:R-:W2:Y:S08]  /*9970*/  LDSM.16.M88.4 R48, [R216+0x2800] ;  /* 0x00280000d830783b */ /* 0x000eb00000000200 */
        /* <DEDUP_REMOVED lines=17> */
[C---:B----4-:R-:W-:Y:S07]  /*9a90*/  HMMA.16816.F32.BF16 R36, R128.reuse, R40, RZ ;  /* 0x000000288024723c */ /* 0x050fee00000418ff */
[----:B------:R-:W4:Y:S01]  /*9aa0*/  LDSM.16.M88.4 R168, [R216+0x7800] ;  /* 0x00780000d8a8783b */ /* 0x000f220000000200 */
[C---:B------:R-:W-:Y:S07]  /*9ab0*/  HMMA.16816.F32.BF16 R40, R128.reuse, R42, RZ ;  /* 0x0000002a8028723c */ /* 0x040fee00000418ff */
[----:B------:R-:W-:Y:S01]  /*9ac0*/  LDSM.16.M88.4 R172, [R221] ;  /* 0x00000000ddac783b */ /* 0x000fe20000000200 */
[C---:B------:R-:W-:Y:S07]  /*9ad0*/  HMMA.16816.F32.BF16 R44, R128.reuse, R48, RZ ;  /* 0x00000030802c723c */ /* 0x040fee00000418ff */
[----:B------:R-:W2:Y:S01]  /*9ae0*/  LDSM.16.M88.4 R176, [R215] ;  /* 0x00000000d7b0783b */ /* 0x000ea20000000200 */
[C---:B------:R-:W-:Y:S07]  /*9af0*/  HMMA.16816.F32.BF16 R48, R128.reuse, R50, RZ ;  /* 0x000000328030723c */ /* 0x040fee00000418ff */
[----:B------:R-:W2:Y:S01]  /*9b00*/  LDSM.16.M88.4 R180, [R215+0x800] ;  /* 0x00080000d7b4783b */ /* 0x000ea20000000200 */
[C---:B------:R-:W-:Y:S07]  /*9b10*/  HMMA.16816.F32.BF16 R52, R128.reuse, R56, RZ ;  /* 0x000000388034723c */ /* 0x040fee00000418ff */
[----:B------:R-:W2:Y:S01]  /*9b20*/  LDSM.16.M88.4 R184, [R215+0x1000] ;  /* 0x00100000d7b8783b */ /* 0x000ea20000000200 */
[C---:B------:R-:W-:Y:S07]  /*9b30*/  HMMA.16816.F32.BF16 R56, R128.reuse, R58, RZ ;  /* 0x0000003a8038723c */ /* 0x040fee00000418ff */
[----:B------:R-:W2:Y:S01]  /*9b40*/  LDSM.16.M88.4 R188, [R215+0x1800] ;  /* 0x00180000d7bc783b */ /* 0x000ea20000000200 */
[C---:B-1----:R-:W-:Y:S07]  /*9b50*/  HMMA.16816.F32.BF16 R60, R128.reuse, R64, RZ ;  /* 0x00000040803c723c */ /* 0x042fee00000418ff */
        /* <DEDUP_REMOVED lines=8> */
[----:B------:R-:W-:Y:S01]  /*9be0*/  LDSM.16.M88.4 R208, [R215+0x6000] ;  /* 0x00600000d7d0783b */ /* 0x000fe20000000200 */
        /* <DEDUP_REMOVED lines=11> */
[C---:B----4-:R-:W-:Y:S08]  /*9ca0*/  HMMA.16816.F32.BF16 R124, R128.reuse, R168, RZ ;  /* 0x000000a8807c723c */ /* 0x050ff000000418ff */
        /* <DEDUP_REMOVED lines=19> */
[----:B------:R-:W2:Y:S07]  /*9de0*/  LDSM.16.M88.4 R176, [R215+0x7800] ;  /* 0x00780000d7b0783b */ /* 0x000eae0000000200 */
[C---:B---3--:R-:W-:Y:S08]  /*9df0*/  HMMA.16816.F32.BF16 R52, R172.reuse, R180, R52 ;  /* 0x000000b4ac34723c */ /* 0x048ff00000041834 */
[C---:B------:R-:W-:Y:S01]  /*9e00*/  HMMA.16816.F32.BF16 R56, R172.reuse, R182, R56 ;  /* 0x000000b6ac38723c */ /* 0x040fe20000041838 */
[----:B------:R-:W-:Y:S07]  /*9e10*/  LDSM.16.M88.4 R180, [R219] ;  /* 0x00000000dbb4783b */ /* 0x000fee0000000200 */
[C---:B----4-:R-:W-:Y:S08]  /*9e20*/  HMMA.16816.F32.BF16 R60, R172.reuse, R184, R60 ;  /* 0x000000b8ac3c723c */ /* 0x050ff0000004183c */
[C---:B------:R-:W-:Y:S01]  /*9e30*/  HMMA.16816.F32.BF16 R64, R172.reuse, R186, R64 ;  /* 0x000000baac40723c */ /* 0x040fe20000041840 */
[----:B------:R-:W3:Y:S07]  /*9e40*/  LDSM.16.M88.4 R184, [R217] ;  /* 0x00000000d9b8783b */ /* 0x000eee0000000200 */
[C---:B------:R-:W-:Y:S08]  /*9e50*/  HMMA.16816.F32.BF16 R68, R172.reuse, R192, R68 ;  /* 0x000000c0ac44723c */ /* 0x040ff00000041844 */
        /* <DEDUP_REMOVED lines=17> */
[C---:B-1----:R-:W-:Y:S08]  /*9f70*/  HMMA.16816.F32.BF16 R116, R172.reuse, R168, R116 ;  /* 0x000000a8ac74723c */ /* 0x042ff00000041874 */
[C---:B------:R-:W-:Y:S01]  /*9f80*/  HMMA.16816.F32.BF16 R120, R172.reuse, R170, R120 ;  /* 0x000000aaac78723c */ /* 0x040fe20000041878 */
[----:B------:R-:W1:Y:S07]  /*9f90*/  LDSM.16.M88.4 R168, [R230] ;  /* 0x00000000e6a8783b */ /* 0x000e6e0000000200 */
[C---:B--2---:R-:W-:Y:S08]  /*9fa0*/  HMMA.16816.F32.BF16 R124, R172.reuse, R176, R124 ;  /* 0x000000b0ac7c723c */ /* 0x044ff0000004187c */
[----:B------:R-:W-:Y:S01]  /*9fb0*/  HMMA.16816.F32.BF16 R128, R172, R178, R128 ;  /* 0x000000b2ac80723c */ /* 0x000fe20000041880 */
[----:B------:R-:W2:Y:S07]  /*9fc0*/  LDSM.16.M88.4 R172, [R229] ;  /* 0x00000000e5ac783b */ /* 0x000eae0000000200 */
[C---:B---3--:R-:W-:Y:S01]  /*9fd0*/  HMMA.16816.F32.BF16 R4, R180.reuse, R184, R4 ;  /* 0x000000b8b404723c */ /* 0x048fe20000041804 */
[----:B------:R-:W3:Y:S07]  /*9fe0*/  LDSM.16.M88.4 R176, [R228] ;  /* 0x00000000e4b0783b */ /* 0x000eee0000000200 */
[C---:B------:R-:W-:Y:S01]  /*9ff0*/  HMMA.16816.F32.BF16 R8, R180.reuse, R186, R8 ;  /* 0x000000bab408723c */ /* 0x040fe20000041808 */
[----:B------:R-:W1:Y:S07]  /*a000*/  LDSM.16.M88.4 R184, [R227] ;  /* 0x00000000e3b8783b */ /* 0x000e6e0000000200 */
[C---:B----4-:R-:W-:Y:S08]  /*a010*/  HMMA.16816.F32.BF16 R12, R180.reuse, R188, R12 ;  /* 0x000000bcb40c723c */ /* 0x050ff0000004180c */
[C---:B------:R-:W-:Y:S01]  /*a020*/  HMMA.16816.F32.BF16 R16, R180.reuse, R190, R16 ;  /* 0x000000beb410723c */ /* 0x040fe20000041810 */
[----:B------:R-:W4:Y:S07]  /*a030*/  LDSM.16.M88.4 R188, [R226] ;  /* 0x00000000e2bc783b */ /* 0x000f2e0000000200 */
[C---:B------:R-:W-:Y:S08]  /*a040*/  HMMA.16816.F32.BF16 R20, R180.reuse, R192, R20 ;  /* 0x000000c0b414723c */ /* 0x040ff00000041814 */
[C---:B------:R-:W-:Y:S01]  /*a050*/  HMMA.16816.F32.BF16 R24, R180.reuse, R194, R24 ;  /* 0x000000c2b418723c */ /* 0x040fe20000041818 */
[----:B------:R-:W1:Y:S07]  /*a060*/  LDSM.16.M88.4 R192, [R225] ;  /* 0x00000000e1c0783b */ /* 0x000e6e0000000200 */
        /* <DEDUP_REMOVED lines=31> */
[----:B------:R-:W1:Y:S07]  /*a260*/  LDSM.16.M88.4 R168, [R214+0x800] ;  /* 0x00080000d6a8783b */ /* 0x000e6e0000000200 */
[C---:B------:R-:W-:Y:S08]  /*a270*/  HMMA.16816.F32.BF16 R4, R204.reuse, R208, R4 ;  /* 0x000000d0cc04723c */ /* 0x040ff00000041804 */
[C---:B------:R-:W-:Y:S11]  /*a280*/  HMMA.16816.F32.BF16 R8, R204.reuse, R210, R8 ;  /* 0x000000d2cc08723c */ /* 0x040ff60000041808 */
[----:B------:R-:W-:Y:S05]  /*a290*/  @!UPT UIADD3 URZ, URZ, URZ, URZ ;  /* 0x0000003f3f3ff290 */ /* 0x000fea000fffe03f */
[----:B------:R-:W-:Y:S02]  /*a2a0*/  FMUL.FTZ R4, R4, c[0x0][0x2ec] ;  /* 0x0000bb0004047a20 */ /* 0x000fe40000410000 */
[----:B------:R-:W-:Y:S02]  /*a2b0*/  FMUL.FTZ R5, R5, c[0x0][0x2ec] ;  /* 0x0000bb0005057a20 */ /* 0x000fe40000410000 */
[----:B------:R-:W2:Y:S01]  /*a2c0*/  MUFU.TANH R181, R4 ;  /* 0x0000000400b57308 */ /* 0x000ea20000002400 */
[----:B------:R-:W-:Y:S02]  /*a2d0*/  FMUL.FTZ R6, R6, c[0x0][0x2ec] ;  /* 0x0000bb0006067a20 */ /* 0x000fe40000410000 */
[----:B------:R-:W-:Y:S02]  /*a2e0*/  FMUL.FTZ R7, R7, c[0x0][0x2ec] ;  /* 0x0000bb0007077a20 */ /* 0x000fe40000410000 */
[----:B------:R-:W-:Y:S01]  /*a2f0*/  FMUL.FTZ R8, R8, c[0x0][0x2ec] ;  /* 0x0000bb0008087a20 */ /* 0x000fe20000410000 */
[C---:B-1----:R-:W-:Y:S03]  /*a300*/  HMMA.16816.F32.BF16 R12, R204.reuse, R168, R12 ;  /* 0x000000a8cc0c723c */ /* 0x042fe6000004180c */
[----:B------:R-:W-:Y:S01]  /*a310*/  FMUL.FTZ R9, R9, c[0x0][0x2ec] ;  /* 0x0000bb0009097a20 */ /* 0x000fe20000410000 */
[----:B------:R-:W1:Y:S01]  /*a320*/  MUFU.TANH R188, R5 ;  /* 0x0000000500bc7308 */ /* 0x000e620000002400 */
[----:B------:R-:W-:Y:S02]  /*a330*/  FMUL.FTZ R10, R10, c[0x0][0x2ec] ;  /* 0x0000bb000a0a7a20 */ /* 0x000fe40000410000 */
[----:B------:R-:W-:Y:S01]  /*a340*/  FMUL.FTZ R11, R11, c[0x0][0x2ec] ;  /* 0x0000bb000b0b7a20 */ /* 0x000fe20000410000 */
[C---:B------:R-:W-:Y:S06]  /*a350*/  HMMA.16816.F32.BF16 R16, R204.reuse, R170, R16 ;  /* 0x000000aacc10723c */ /* 0x040fec0000041810 */
[----:B------:R-:W3:Y:S10]  /*a360*/  MUFU.TANH R180, R6 ;  /* 0x0000000600b47308 */ /* 0x000ef40000002400 */
[----:B------:R4:W1:Y:S01]  /*a370*/  MUFU.TANH R187, R7 ;  /* 0x0000000700bb7308 */ /* 0x0008620000002400 */
[----:B------:R-:W-:Y:S02]  /*a380*/  FMUL.FTZ R12, R12, c[0x0][0x2ec] ;  /* 0x0000bb000c0c7a20 */ /* 0x000fe40000410000 */
[----:B------:R-:W-:Y:S02]  /*a390*/  FMUL.FTZ R13, R13, c[0x0][0x2ec] ;  /* 0x0000bb000d0d7a20 */ /* 0x000fe40000410000 */
[----:B------:R-:W-:Y:S02]  /*a3a0*/  FMUL.FTZ R14, R14, c[0x0][0x2ec] ;  /* 0x0000bb000e0e7a20 */ /* 0x000fe40000410000 */
[----:B------:R-:W-:Y:S02]  /*a3b0*/  FMUL.FTZ R15, R15, c[0x0][0x2ec] ;  /* 0x0000bb000f0f7a20 */ /* 0x000fe40000410000 */
[----:B------:R-:W-:Y:S01]  /*a3c0*/  FMUL.FTZ R16, R16, c[0x0][0x2ec] ;  /* 0x0000bb0010107a20 */ /* 0x000fe20000410000 */
[----:B------:R-:W1:Y:S01]  /*a3d0*/  MUFU.TANH R186, R8 ;  /* 0x0000000800ba7308 */ /* 0x000e620000002400 */
[----:B------:R-:W-:Y:S02]  /*a3e0*/  FMUL.FTZ R17, R17, c[0x0][0x2ec] ;  /* 0x0000bb0011117a20 */ /* 0x000fe40000410000 */
[----:B------:R-:W-:Y:S02]  /*a3f0*/  FMUL.FTZ R18, R18, c[0x0][0x2ec] ;  /* 0x0000bb0012127a20 */ /* 0x000fe40000410000 */
[----:B------:R-:W-:Y:S05]  /*a400*/  FMUL.FTZ R19, R19, c[0x0][0x2ec] ;  /* 0x0000bb0013137a20 */ /* 0x000fea0000410000 */
        /* <DEDUP_REMOVED lines=21> */
[----:B------:R-:W-:Y:S01]  /*a560*/  FMUL.FTZ R27, R27, c[0x0][0x2ec] ;  /* 0x0000bb001b1b7a20 */ /* 0x000fe20000410000 */
[C---:B-1----:R-:W-:Y:S06]  /*a570*/  HMMA.16816.F32.BF16 R28, R204.reuse, R8, R28 ;  /* 0x00000008cc1c723c */ /* 0x042fec000004181c */
[----:B------:R-:W1:Y:S02]  /*a580*/  MUFU.TANH R173, R18 ;  /* 0x0000001200ad7308 */ /* 0x000e640000002400 */
[C---:B------:R-:W-:Y:S01]  /*a590*/  HMMA.16816.F32.BF16 R32, R204.reuse, R10, R32 ;  /* 0x0000000acc20723c */ /* 0x040fe20000041820 */
[----:B------:R-:W1:Y:S07]  /*a5a0*/  LDSM.16.M88.4 R8, [R214+0x2800] ;  /* 0x00280000d608783b */ /* 0x000e6e0000000200 */
[----:B------:R-:W1:Y:S01]  /*a5b0*/  MUFU.TANH R172, R19 ;  /* 0x0000001300ac7308 */ /* 0x000e620000002400 */
[C---:B--2---:R-:W-:Y:S07]  /*a5c0*/  HMMA.16816.F32.BF16 R36, R204.reuse, R4, R36 ;  /* 0x00000004cc24723c */ /* 0x044fee0000041824 */
[----:B------:R-:W-:Y:S01]  /*a5d0*/  FMUL.FTZ R28, R28, c[0x0][0x2ec] ;  /* 0x0000bb001c1c7a20 */ /* 0x000fe20000410000 */
[C---:B------:R-:W-:Y:S01]  /*a5e0*/  HMMA.16816.F32.BF16 R40, R204.reuse, R6, R40 ;  /* 0x00000006cc28723c */ /* 0x040fe20000041828 */
[----:B------:R-:W2:Y:S01]  /*a5f0*/  MUFU.TANH R169, R20 ;  /* 0x0000001400a97308 */ /* 0x000ea20000002400 */
[----:B------:R-:W2:Y:S02]  /*a600*/  LDSM.16.M88.4 R4, [R214+0x3000] ;  /* 0x00300000d604783b */ /* 0x000ea40000000200 */
        /* <DEDUP_REMOVED lines=21> */
[C---:B--2---:R-:W-:Y:S01]  /*a760*/  HMMA.16816.F32.BF16 R52, R204.reuse, R4, R52 ;  /* 0x00000004cc34723c */ /* 0x044fe20000041834 */
[----:B---3--:R-:W2:Y:S02]  /*a770*/  LDL R32, [R1+0x28] ;  /* 0x0000280001207983 */ /* 0x008ea40000100800 */
[----:B------:R-:W-:Y:S02]  /*a780*/  FMUL.FTZ R43, R43, c[0x0][0x2ec] ;  /* 0x0000bb002b2b7a20 */ /* 0x000fe40000410000 */
[----:B------:R-:W-:Y:S03]  /*a790*/  FMUL.FTZ R44, R44, c[0x0][0x2ec] ;  /* 0x0000bb002c2c7a20 */ /* 0x000fe60000410000 */
[C---:B------:R-:W-:Y:S01]  /*a7a0*/  HMMA.16816.F32.BF16 R56, R204.reuse, R6, R56 ;  /* 0x00000006cc38723c */ /* 0x040fe20000041838 */
[----:B------:R3:W2:Y:S01]  /*a7b0*/  MUFU.TANH R174, R23 ;  /* 0x0000001700ae7308 */ /* 0x0006a20000002400 */
[----:B------:R-:W3:Y:S02]  /*a7c0*/  LDSM.16.M88.4 R4, [R214+0x4000] ;  /* 0x00400000d604783b */ /* 0x000ee40000000200 */
        /* <DEDUP_REMOVED lines=9> */
[----:B------:R-:W2:Y:S01]  /*a860*/  MUFU.TANH R25, R25 ;  /* 0x0000001900197308 */ /* 0x000ea20000002400 */
[----:B------:R-:W-:Y:S01]  /*a870*/  FMUL.FTZ R53, R53, c[0x0][0x2ec] ;  /* 0x0000bb0035357a20 */ /* 0x000fe20000410000 */
[C---:B-1----:R-:W-:Y:S03]  /*a880*/  HMMA.16816.F32.BF16 R60, R204.reuse, R8, R60 ;  /* 0x00000008cc3c723c */ /* 0x042fe6000004183c */
[----:B------:R-:W-:Y:S02]  /*a890*/  FMUL.FTZ R54, R54, c[0x0][0x2ec] ;  /* 0x0000bb0036367a20 */ /* 0x000fe40000410000 */
[----:B------:R-:W-:Y:S02]  /*a8a0*/  FMUL.FTZ R55, R55, c[0x0][0x2ec] ;  /* 0x0000bb0037377a20 */ /* 0x000fe40000410000 */
[----:B------:R-:W-:Y:S01]  /*a8b0*/  FMUL.FTZ R56, R56, c[0x0][0x2ec] ;  /* 0x0000bb0038387a20 */ /* 0x000fe20000410000 */
[----:B------:R-:W1:Y:S01]  /*a8c0*/  MUFU.TANH R26, R26 ;  /* 0x0000001a001a7308 */ /* 0x000e620000002400 */
[C---:B------:R-:W-:Y:S01]  /*a8d0*/  HMMA.16816.F32.BF16 R64, R204.reuse, R10, R64 ;  /* 0x0000000acc40723c */ /* 0x040fe20000041840 */
[----:B------:R-:W1:Y:S02]  /*a8e0*/  LDSM.16.M88.4 R8, [R214+0x4800] ;  /* 0x00480000d608783b */ /* 0x000e640000000200 */
[----:B------:R-:W-:Y:S02]  /*a8f0*/  FMUL.FTZ R57, R57, c[0x0][0x2ec] ;  /* 0x0000bb0039397a20 */ /* 0x000fe40000410000 */
[----:B------:R-:W-:Y:S02]  /*a900*/  FMUL.FTZ R58, R58, c[0x0][0x2ec] ;  /* 0x0000bb003a3a7a20 */ /* 0x000fe40000410000 */
[----:B------:R-:W-:Y:S02]  /*a910*/  FMUL.FTZ R59, R59, c[0x0][0x2ec] ;  /* 0x0000bb003b3b7a20 */ /* 0x000fe40000410000 */
[----:B------:R-:W1:Y:S01]  /*a920*/  MUFU.TANH R27, R27 ;  /* 0x0000001b001b7308 */ /* 0x000e620000002400 */
[C---:B---3--:R-:W-:Y:S05]  /*a930*/  HMMA.16816.F32.BF16 R68, R204.reuse, R4, R68 ;  /* 0x00000004cc44723c */ /* 0x048fea0000041844 */
[----:B------:R-:W-:Y:S02]  /*a940*/  FMUL.FTZ R63, R63, c[0x0][0x2ec] ;  /* 0x0000bb003f3f7a20 */ /* 0x000fe40000410000 */
[----:B------:R-:W-:Y:S01]  /*a950*/  FMUL.FTZ R60, R60, c[0x0][0x2ec] ;  /* 0x0000bb003c3c7a20 */ /* 0x000fe20000410000 */
[C---:B------:R-:W-:Y:S01]  /*a960*/  HMMA.16816.F32.BF16 R72, R204.reuse, R6, R72 ;  /* 0x00000006cc48723c */ /* 0x040fe20000041848 */
[----:B------:R3:W2:Y:S01]  /*a970*/  MUFU.TANH R185, R28 ;  /* 0x0000001c00b97308 */ /* 0x0006a20000002400 */
[----:B------:R-:W3:Y:S02]  /*a980*/  LDSM.16.M88.4 R4, [R214+0x5000] ;  /* 0x00500000d604783b */ /* 0x000ee40000000200 */
        /* <DEDUP_REMOVED lines=77> */
[C---:B---3--:R-:W-:Y:S05]  /*ae60*/  HMMA.16816.F32.BF16 R116, R204.reuse, R4, R116 ;  /* 0x00000004cc74723c */ /* 0x048fea0000041874 */
        /* <DEDUP_REMOVED lines=33> */
[----:B------:R-:W-:Y:S01]  /*b080*/  FMUL.FTZ R0, R131, c[0x0][0x2ec] ;  /* 0x0000bb0083007a20 */ /* 0x000fe20000410000 */
[----:B------:R-:W-:Y:S08]  /*b090*/  MOV R131, R3 ;  /* 0x0000000300837202 */ /* 0x000ff00000000f00 */
[----:B------:R3:W1:Y:S10]  /*b0a0*/  MUFU.TANH R242, R52 ;  /* 0x0000003400f27308 */ /* 0x0006740000002400 */
[----:B------:R3:W1:Y:S10]  /*b0b0*/  MUFU.TANH R243, R53 ;  /* 0x0000003500f37308 */ /* 0x0006740000002400 */
[----:B------:R3:W1:Y:S01]  /*b0c0*/  MUFU.TANH R244, R54 ;  /* 0x0000003600f47308 */ /* 0x0006620000002400 */
[----:B--2---:R-:W-:Y:S09]  /*b0d0*/  ISETP.GT.AND P0, PT, R131, R32, PT ;  /* 0x000000208300720c */ /* 0x004ff20003f04270 */
[----:B------:R3:W2:Y:S10]  /*b0e0*/  MUFU.TANH R245, R55 ;  /* 0x0000003700f57308 */ /* 0x0006b40000002400 */
        /* <DEDUP_REMOVED lines=75> */
[----:B------:R3:W1:Y:S01]  /*b5a0*/  MUFU.TANH R38, R0 ;  /* 0x0000000000267308 */ /* 0x0006620000002400 */
[----:B------:R-:W-:-:S05]  /*b5b0*/  @!P0 BRA `(.L_x_2214) ;  /* 0x000007a000008947 */ /* 0x000fca0003800000 */
[----:B--2-4-:R-:W-:Y:S02]  /*b5c0*/  ULDC UR6, c[0x0][0x198] ;  /* 0x0000660000067ab9 */ /* 0x014fe40000000800 */
[----:B------:R-:W-:Y:S04]  /*b5d0*/  ULEA UR6, -UR6, URZ, 0x8 ;  /* 0x0000003f06067291 */ /* 0x000fe8000f8e413f */
[----:B------:R-:W-:Y:S02]  /*b5e0*/  USHF.R.S32.HI UR4, URZ, 0x1f, UR6 ;  /* 0x0000001f3f047899 */ /* 0x000fe40008011406 */
[----:B------:R-:W-:Y:S04]  /*b5f0*/  MOV R2, UR6 ;  /* 0x0000000600027c02 */ /* 0x000fe80008000f00 */
[----:B---3--:R-:W-:Y:S01]  /*b600*/  MOV R0, UR4 ;  /* 0x0000000400007c02 */ /* 0x008fe20008000f00 */
[----:B------:R-:W-:-:S05]  /*b610*/  @P6 BRA `(.L_x_2215) ;  /* 0x000003c000006947 */ /* 0x000fca0003800000 */
[----:B------:R-:W-:Y:S01]  /*b620*/  IMAD.SHL.U32 R6, R131, 0x100, RZ ;  /* 0x0000010083067824 */ /* 0x000fe200078e00ff */
[----:B------:R-:W2:Y:S01]  /*b630*/  LDL.64 R12, [R1+0x8] ;  /* 0x00000800010c7983 */ /* 0x000ea20000100a00 */
[----:B------:R-:W-:Y:S03]  /*b640*/  IABS R9, c[0x0][0x2d0] ;  /* 0x0000b40000097a13 */ /* 0x000fe60000000000 */
[C---:B------:R-:W-:Y:S01]  /*b650*/  IADD3 R7, R6.reuse, -0x100, RZ ;  /* 0xffffff0006077810 */ /* 0x040fe20007ffe0ff */
        /* <DEDUP_REMOVED lines=56> */
.L_x_2215:
        /* <DEDUP_REMOVED lines=36> */
[----:B--2---:R-:W-:Y:S03]  /*bc20*/  IADD3 R10, P0, R16, UR9, RZ ;  /* 0x00000009100a7c10 */ /* 0x004fe6000ff1e0ff */
[----:B------:R2:W-:Y:S01]  /*bc30*/  LDGSTS.E.BYPASS.LTC128B.128 [R237+0x6800], [R16.64] ;  /* 0x0680000010ed7fae */ /* 0x0005e2000b901d4a */
[----:B---3--:R-:W-:Y:S02]  /*bc40*/  IADD3.X R11, R17, UR5, RZ, P0, !PT ;  /* 0x00000005110b7c10 */ /* 0x008fe400087fe4ff */
[----:B----4-:R-:W-:Y:S03]  /*bc50*/  IADD3 R8, P0, R10, UR9, RZ ;  /* 0x000000090a087c10 */ /* 0x010fe6000ff1e0ff */
[----:B------:R3:W-:Y:S01]  /*bc60*/  LDGSTS.E.BYPASS.LTC128B.128 [R237+0x7000], [R10.64] ;  /* 0x070000000aed7fae */ /* 0x0007e2000b901d4a */
[----:B------:R-:W-:Y:S02]  /*bc70*/  IADD3.X R9, R11, UR5, RZ, P0, !PT ;  /* 0x000000050b097c10 */ /* 0x000fe400087fe4ff */
[----:B-----5:R-:W-:Y:S03]  /*bc80*/  IADD3 R6, P0, R8, UR9, RZ ;  /* 0x0000000908067c10 */ /* 0x020fe6000ff1e0ff */
[----:B------:R2:W-:Y:S01]  /*bc90*/  LDGSTS.E.BYPASS.LTC128B.128 [R237+0x7800], [R8.64] ;  /* 0x0780000008ed7fae */ /* 0x0005e2000b901d4a */
[----:B------:R-:W-:Y:S02]  /*bca0*/  IADD3.X R7, R9, UR5, RZ, P0, !PT ;  /* 0x0000000509077c10 */ /* 0x000fe400087fe4ff */
[----:B-1----:R-:W-:Y:S03]  /*bcb0*/  IADD3 R4, P0, R6, UR9, RZ ;  /* 0x0000000906047c10 */ /* 0x002fe6000ff1e0ff */
[----:B------:R2:W-:Y:S01]  /*bcc0*/  LDGSTS.E.BYPASS.LTC128B.128 [R237+0x8000], [R6.64] ;  /* 0x0800000006ed7fae */ /* 0x0005e2000b901d4a */
[----:B------:R-:W-:Y:S02]  /*bcd0*/  IADD3.X R5, R7, UR5, RZ, P0, !PT ;  /* 0x0000000507057c10 */ /* 0x000fe400087fe4ff */
[----:B------:R-:W-:Y:S03]  /*bce0*/  IADD3 R2, P0, R4, UR9, RZ ;  /* 0x0000000904027c10 */ /* 0x000fe6000ff1e0ff */
[----:B------:R2:W-:Y:S01]  /*bcf0*/  LDGSTS.E.BYPASS.LTC128B.128 [R237+0x8800], [R4.64] ;  /* 0x0880000004ed7fae */ /* 0x0005e2000b901d4a */
[----:B------:R-:W-:Y:S05]  /*bd00*/  IADD3.X R3, R5, UR5, RZ, P0, !PT ;  /* 0x0000000505037c10 */ /* 0x000fea00087fe4ff */
[----:B------:R2:W-:Y:S01]  /*bd10*/  LDGSTS.E.BYPASS.LTC128B.128 [R237+0x9000], [R2.64] ;  /* 0x0900000002ed7fae */ /* 0x0005e2000b901d4a */
[----:B---3--:R-:W-:Y:S04]  /*bd20*/  IADD3 R10, P0, R2, UR9, RZ ;  /* 0x00000009020a7c10 */ /* 0x008fe8000ff1e0ff */
[----:B------:R-:W-:Y:S05]  /*bd30*/  IADD3.X R11, R3, UR5, RZ, P0, !PT ;  /* 0x00000005030b7c10 */ /* 0x000fea00087fe4ff */
[----:B------:R2:W-:Y:S04]  /*bd40*/  LDGSTS.E.BYPASS.LTC128B.128 [R237+0x9800], [R10.64] ;  /* 0x098000000aed7fae */ /* 0x0005e8000b901d4a */
[----:B------:R-:W0:Y:S02]  /*bd50*/  LDGDEPBAR ;  /* 0x00000000000079af */ /* 0x000e240000000000 */
.L_x_2214:
[----:B--234-:R-:W-:Y:S01]  /*bd60*/  FMNMX.FTZ R0, R181, R132, !PT ;  /* 0x00000084b5007209 */ /* 0x01cfe20007810000 */
[----:B------:R-:W-:Y:S01]  /*bd70*/  LDSM.16.MT88.4 R12, [R134+0xa000] ;  /* 0x00a00000860c783b */ /* 0x000fe20000004200 */
[----:B-1----:R-:W-:Y:S02]  /*bd80*/  MOV R130, R22 ;  /* 0x0000001600827202 */ /* 0x002fe40000000f00 */
        /* <DEDUP_REMOVED lines=144> */
[----:B------:R-:W-:Y:S01]  /*c690*/  FADD.FTZ R2, -R36, R132 ;  /* 0x0000008424027221 */ /* 0x000fe20000010100 */
[----:B------:R-:W-:Y:S02]  /*c6a0*/  MOV R132, R32 ;  /* 0x0000002000847202 */ /* 0x000fe40000000f00 */
[----:B------:R-:W-:Y:S01]  /*c6b0*/  FSEL R39, R39, RZ, P0 ;  /* 0x000000ff27277208 */ /* 0x000fe20000000000 */
[----:B------:R-:W-:Y:S01]  /*c6c0*/  FMUL.FTZ R0, R2, c[0x0][0x23c] ;  /* 0x00008f0002007a20 */ /* 0x000fe20000410000 */
[----:B------:R-:W-:Y:S03]  /*c6d0*/  FSETP.NEU.FTZ.AND P0, PT, R3, -INF , PT ;  /* 0xff8000000300780b */ /* 0x000fe60003f1d000 */
[----:B------:R1:W2:Y:S01]  /*c6e0*/  MUFU.EX2 R2, R0 ;  /* 0x0000000000027308 */ /* 0x0002a20000000800 */
[--C-:B------:R-:W-:Y:S01]  /*c6f0*/  FFMA.FTZ R4, R181, c[0x0][0x23c], -R39.reuse ;  /* 0x00008f00b5047a23 */ /* 0x100fe20000010827 */
[----:B------:R-:W-:Y:S01]  /*c700*/  FSEL R60, R60, RZ, P0 ;  /* 0x000000ff3c3c7208 */ /* 0x000fe20000000000 */
[--C-:B------:R-:W-:Y:S02]  /*c710*/  FFMA.FTZ R7, R186, c[0x0][0x23c], -R39.reuse ;  /* 0x00008f00ba077a23 */ /* 0x100fe40000010827 */
[--C-:B------:R-:W-:Y:S02]  /*c720*/  FFMA.FTZ R6, R179, c[0x0][0x23c], -R39.reuse ;  /* 0x00008f00b3067a23 */ /* 0x100fe40000010827 */
[--C-:B------:R-:W-:Y:S02]  /*c730*/  FFMA.FTZ R32, R190, c[0x0][0x23c], -R60.reuse ;  /* 0x00008f00be207a23 */ /* 0x100fe4000001083c */
[----:B------:R-:W-:Y:S01]  /*c740*/  FFMA.FTZ R61, R193, c[0x0][0x23c], -R39 ;  /* 0x00008f00c13d7a23 */ /* 0x000fe20000010827 */
[----:B------:R3:W-:Y:S01]  /*c750*/  MUFU.EX2 R181, R4 ;  /* 0x0000000400b57308 */ /* 0x0007e20000000800 */
[----:B------:R-:W-:Y:S01]  /*c760*/  MOV R193, R131 ;  /* 0x0000008300c17202 */ /* 0x000fe20000000f00 */
[--C-:B------:R-:W-:Y:S08]  /*c770*/  FFMA.FTZ R37, R37, c[0x0][0x23c], -R60.reuse ;  /* 0x00008f0025257a23 */ /* 0x100ff0000001083c */
[----:B------:R4:W-:Y:S01]  /*c780*/  MUFU.EX2 R16, R6 ;  /* 0x0000000600107308 */ /* 0x0009e20000000800 */
[----:B-1----:R-:W-:Y:S01]  /*c790*/  FADD.FTZ R0, -R3, R133 ;  /* 0x0000008503007221 */ /* 0x002fe20000010100 */
[----:B------:R-:W-:Y:S01]  /*c7a0*/  MOV R133, R33 ;  /* 0x0000002100857202 */ /* 0x000fe20000000f00 */
[----:B--2---:R-:W-:Y:S02]  /*c7b0*/  FMUL.FTZ R33, R2, R165 ;  /* 0x000000a502217220 */ /* 0x004fe40000410000 */
[----:B------:R-:W-:Y:S05]  /*c7c0*/  FMUL.FTZ R0, R0, c[0x0][0x23c] ;  /* 0x00008f0000007a20 */ /* 0x000fea0000410000 */
[----:B------:R1:W-:Y:S01]  /*c7d0*/  MUFU.EX2 R207, R32 ;  /* 0x0000002000cf7308 */ /* 0x0003e20000000800 */
[--C-:B---3--:R-:W-:Y:S09]  /*c7e0*/  FFMA.FTZ R4, R188, c[0x0][0x23c], -R39.reuse ;  /* 0x00008f00bc047a23 */ /* 0x108ff20000010827 */
[----:B------:R2:W3:Y:S01]  /*c7f0*/  MUFU.EX2 R188, R4 ;  /* 0x0000000400bc7308 */ /* 0x0004e20000000800 */
[--C-:B----4-:R-:W-:Y:S09]  /*c800*/  FFMA.FTZ R6, R173, c[0x0][0x23c], -R60.reuse ;  /* 0x00008f00ad067a23 */ /* 0x110ff2000001083c */
[----:B------:R-:W4:Y:S01]  /*c810*/  MUFU.EX2 R0, R0 ;  /* 0x0000000000007308 */ /* 0x000f220000000800 */
[----:B-1----:R-:W-:Y:S09]  /*c820*/  FMUL.FTZ R32, R2, R164 ;  /* 0x000000a402207220 */ /* 0x002ff20000410000 */
[----:B------:R1:W-:Y:S01]  /*c830*/  MUFU.EX2 R10, R6 ;  /* 0x00000006000a7308 */ /* 0x0003e20000000800 */
[--C-:B--2---:R-:W-:Y:S01]  /*c840*/  FFMA.FTZ R4, R180, c[0x0][0x23c], -R60.reuse ;  /* 0x00008f00b4047a23 */ /* 0x104fe2000001083c */
[----:B---3--:R-:W-:Y:S08]  /*c850*/  F2FP.BF16.PACK_AB R40, R188, R181 ;  /* 0x000000b5bc28723e */ /* 0x008ff000000010ff */
[----:B------:R2:W-:Y:S01]  /*c860*/  MUFU.EX2 R62, R4 ;  /* 0x00000004003e7308 */ /* 0x0005e20000000800 */
[C---:B----4-:R-:W-:Y:S02]  /*c870*/  FMUL.FTZ R18, R0.reuse, R150 ;  /* 0x0000009600127220 */ /* 0x050fe40000410000 */
[C---:B------:R-:W-:Y:S02]  /*c880*/  FMUL.FTZ R19, R0.reuse, R151 ;  /* 0x0000009700137220 */ /* 0x040fe40000410000 */
[C---:B------:R-:W-:Y:S05]  /*c890*/  FMUL.FTZ R35, R0.reuse, R167 ;  /* 0x000000a700237220 */ /* 0x040fea0000410000 */
[----:B------:R-:W-:Y:S01]  /*c8a0*/  MUFU.EX2 R180, R7 ;  /* 0x0000000700b47308 */ /* 0x000fe20000000800 */
[----:B-1----:R-:W-:Y:S02]  /*c8b0*/  FMUL.FTZ R6, R0, R138 ;  /* 0x0000008a00067220 */ /* 0x002fe40000410000 */
[--C-:B--2---:R-:W-:Y:S07]  /*c8c0*/  FFMA.FTZ R4, R187, c[0x0][0x23c], -R60.reuse ;  /* 0x00008f00bb047a23 */ /* 0x104fee000001083c */
[----:B------:R1:W2:Y:S02]  /*c8d0*/  MUFU.EX2 R187, R4 ;  /* 0x0000000400bb7308 */ /* 0x0002a40000000800 */
[--C-:B-1----:R-:W-:Y:S01]  /*c8e0*/  FFMA.FTZ R4, R184, c[0x0][0x23c], -R39.reuse ;  /* 0x00008f00b8047a23 */ /* 0x102fe20000010827 */
[----:B--2---:R-:W-:Y:S07]  /*c8f0*/  F2FP.BF16.PACK_AB R41, R187, R62 ;  /* 0x0000003ebb29723e */ /* 0x004fee00000010ff */
[----:B------:R1:W2:Y:S02]  /*c900*/  MUFU.EX2 R5, R4 ;  /* 0x0000000400057308 */ /* 0x0002a40000000800 */
[--C-:B-1----:R-:W-:Y:S01]  /*c910*/  FFMA.FTZ R4, R183, c[0x0][0x23c], -R60.reuse ;  /* 0x00008f00b7047a23 */ /* 0x102fe2000001083c */
[----:B--2---:R-:W-:Y:S01]  /*c920*/  MOV R179, R5 ;  /* 0x0000000500b37202 */ /* 0x004fe20000000f00 */
[--C-:B------:R-:W-:Y:S06]  /*c930*/  FFMA.FTZ R5, R178, c[0x0][0x23c], -R39.reuse ;  /* 0x00008f00b2057a23 */ /* 0x100fec0000010827 */
[----:B------:R1:W-:Y:S01]  /*c940*/  MUFU.EX2 R183, R4 ;  /* 0x0000000400b77308 */ /* 0x0003e20000000800 */
[----:B------:R-:W-:Y:S09]  /*c950*/  F2FP.BF16.PACK_AB R42, R179, R180 ;  /* 0x000000b4b32a723e */ /* 0x000ff200000010ff */
[----:B------:R2:W-:Y:S01]  /*c960*/  MUFU.EX2 R11, R5 ;  /* 0x00000005000b7308 */ /* 0x0005e20000000800 */
[--C-:B-1----:R-:W-:Y:S09]  /*c970*/  FFMA.FTZ R4, R182, c[0x0][0x23c], -R60.reuse ;  /* 0x00008f00b6047a23 */ /* 0x102ff2000001083c */
[----:B------:R1:W3:Y:S01]  /*c980*/  MUFU.EX2 R8, R4 ;  /* 0x0000000400087308 */ /* 0x0002e20000000800 */
[----:B--2---:R-:W-:Y:S02]  /*c990*/  FMUL.FTZ R5, R2, R137 ;  /* 0x0000008902057220 */ /* 0x004fe40000410000 */
[--C-:B-1----:R-:W-:Y:S01]  /*c9a0*/  FFMA.FTZ R4, R177, c[0x0][0x23c], -R60.reuse ;  /* 0x00008f00b1047a23 */ /* 0x102fe2000001083c */
[----:B---3--:R-:W-:Y:S01]  /*c9b0*/  MOV R178, R8 ;  /* 0x0000000800b27202 */ /* 0x008fe20000000f00 */
[--C-:B------:R-:W-:Y:S01]  /*c9c0*/  FFMA.FTZ R8, R169, c[0x0][0x23c], -R39.reuse ;  /* 0x00008f00a9087a23 */ /* 0x100fe20000010827 */
[----:B------:R-:W-:Y:S04]  /*c9d0*/  MOV R177, R34 ;  /* 0x0000002200b17202 */ /* 0x000fe80000000f00 */
[----:B------:R1:W-:Y:S01]  /*c9e0*/  MUFU.EX2 R17, R4 ;  /* 0x0000000400117308 */ /* 0x0003e20000000800 */
[----:B------:R-:W-:Y:S01]  /*c9f0*/  F2FP.BF16.PACK_AB R43, R178, R183 ;  /* 0x000000b7b22b723e */ /* 0x000fe200000010ff */
[--C-:B------:R-:W-:Y:S08]  /*ca00*/  FFMA.FTZ R34, R191, c[0x0][0x23c], -R60.reuse ;  /* 0x00008f00bf227a23 */ /* 0x100ff0000001083c */
[----:B------:R2:W-:Y:S10]  /*ca10*/  MUFU.EX2 R121, R8 ;  /* 0x0000000800797308 */ /* 0x0005f40000000800 */
[----:B------:R3:W-:Y:S01]  /*ca20*/  MUFU.EX2 R191, R34 ;  /* 0x0000002200bf7308 */ /* 0x0007e20000000800 */
[--C-:B-1----:R-:W-:Y:S09]  /*ca30*/  FFMA.FTZ R4, R176, c[0x0][0x23c], -R60.reuse ;  /* 0x00008f00b0047a23 */ /* 0x102ff2000001083c */
[----:B------:R1:W4:Y:S01]  /*ca40*/  MUFU.EX2 R9, R4 ;  /* 0x0000000400097308 */ /* 0x0003220000000800 */
[--C-:B--2---:R-:W-:Y:S09]  /*ca50*/  FFMA.FTZ R8, R170, c[0x0][0x23c], -R60.reuse ;  /* 0x00008f00aa087a23 */ /* 0x104ff2000001083c */
[----:B------:R2:W-:Y:S01]  /*ca60*/  MUFU.EX2 R118, R8 ;  /* 0x0000000800767308 */ /* 0x0005e20000000800 */
[----:B---3--:R-:W-:Y:S02]  /*ca70*/  FMUL.FTZ R34, R0, R166 ;  /* 0x000000a600227220 */ /* 0x008fe40000410000 */
[--C-:B-1----:R-:W-:Y:S07]  /*ca80*/  FFMA.FTZ R4, R175, c[0x0][0x23c], -R39.reuse ;  /* 0x00008f00af047a23 */ /* 0x102fee0000010827 */
[----:B------:R1:W3:Y:S01]  /*ca90*/  MUFU.EX2 R7, R4 ;  /* 0x0000000400077308 */ /* 0x0002e20000000800 */
[C---:B--2---:R-:W-:Y:S01]  /*caa0*/  FMUL.FTZ R8, R2.reuse, R140 ;  /* 0x0000008c02087220 */ /* 0x044fe20000410000 */
[----:B----4-:R-:W-:Y:S01]  /*cab0*/  MOV R140, R9 ;  /* 0x00000009008c7202 */ /* 0x010fe20000000f00 */
[----:B------:R-:W-:Y:S01]  /*cac0*/  FMUL.FTZ R9, R2, R141 ;  /* 0x0000008d02097220 */ /* 0x000fe20000410000 */
[----:B------:R-:W-:Y:S01]  /*cad0*/  MOV R141, R11 ;  /* 0x0000000b008d7202 */ /* 0x000fe20000000f00 */
[C---:B------:R-:W-:Y:S02]  /*cae0*/  FMUL.FTZ R11, R0.reuse, R143 ;  /* 0x0000008f000b7220 */ /* 0x040fe40000410000 */
[--C-:B-1----:R-:W-:Y:S01]  /*caf0*/  FFMA.FTZ R4, R171, c[0x0][0x23c], -R39.reuse ;  /* 0x00008f00ab047a23 */ /* 0x102fe20000010827 */
[----:B---3--:R-:W-:Y:S01]  /*cb00*/  MOV R137, R7 ;  /* 0x0000000700897202 */ /* 0x008fe20000000f00 */
[----:B------:R-:W-:Y:S02]  /*cb10*/  FMUL.FTZ R7, R0, R139 ;  /* 0x0000008b00077220 */ /* 0x000fe40000410000 */
[----:B------:R1:W2:Y:S02]  /*cb20*/  MUFU.EX2 R129, R4 ;  /* 0x0000000400817308 */ /* 0x0002a40000000800 */
[--C-:B-1----:R-:W-:Y:S08]  /*cb30*/  FFMA.FTZ R4, R172, c[0x0][0x23c], -R60.reuse ;  /* 0x00008f00ac047a23 */ /* 0x102ff0000001083c */
[----:B------:R1:W3:Y:S02]  /*cb40*/  MUFU.EX2 R122, R4 ;  /* 0x00000004007a7308 */ /* 0x0002e40000000800 */
[--C-:B-1----:R-:W-:Y:S08]  /*cb50*/  FFMA.FTZ R4, R168, c[0x0][0x23c], -R39.reuse ;  /* 0x00008f00a8047a23 */ /* 0x102ff00000010827 */
[----:B------:R1:W-:Y:S02]  /*cb60*/  MUFU.EX2 R127, R4 ;  /* 0x00000004007f7308 */ /* 0x0003e40000000800 */
[----:B-1----:R-:W-:Y:S01]  /*cb70*/  FMUL.FTZ R4, R2, R136 ;  /* 0x0000008802047220 */ /* 0x002fe20000410000 */
[----:B------:R-:W-:Y:S01]  /*cb80*/  MOV R136, R10 ;  /* 0x0000000a00887202 */ /* 0x000fe20000000f00 */
[--C-:B------:R-:W-:Y:S06]  /*cb90*/  FFMA.FTZ R10, R174, c[0x0][0x23c], -R60.reuse ;  /* 0x00008f00ae0a7a23 */ /* 0x100fec000001083c */
[----:B------:R1:W-:Y:S01]  /*cba0*/  MUFU.EX2 R128, R10 ;  /* 0x0000000a00807308 */ /* 0x0003e20000000800 */
[C---:B------:R-:W-:Y:S07]  /*cbb0*/  HMMA.16816.F32.BF16 R4, R40.reuse, R12, R4 ;  /* 0x0000000c2804723c */ /* 0x040fee0000041804 */
[--C-:B------:R-:W-:Y:S02]  /*cbc0*/  FFMA.FTZ R12, R24, c[0x0][0x23c], -R39.reuse ;  /* 0x00008f00180c7a23 */ /* 0x100fe40000010827 */
[C---:B------:R-:W-:Y:S02]  /*cbd0*/  FMUL.FTZ R13, R2.reuse, R145 ;  /* 0x00000091020d7220 */ /* 0x040fe40000410000 */
[----:B------:R4:W-:Y:S01]  /*cbe0*/  MUFU.EX2 R138, R12 ;  /* 0x0000000c008a7308 */ /* 0x0009e20000000800 */
[--C-:B------:R-:W-:Y:S01]  /*cbf0*/  FFMA.FTZ R24, R27, c[0x0][0x23c], -R60.reuse ;  /* 0x00008f001b187a23 */ /* 0x100fe2000001083c */
[----:B------:R-:W-:Y:S01]  /*cc00*/  MOV R145, R17 ;  /* 0x0000001100917202 */ /* 0x000fe20000000f00 */
[----:B------:R-:W-:Y:S02]  /*cc10*/  FMUL.FTZ R17, R2, R149 ;  /* 0x0000009502117220 */ /* 0x000fe40000410000 */
[C---:B------:R-:W-:Y:S05]  /*cc20*/  FMUL.FTZ R27, R0.reuse, R159 ;  /* 0x0000009f001b7220 */ /* 0x040fea0000410000 */
[----:B------:R5:W2:Y:S01]  /*cc30*/  MUFU.EX2 R143, R24 ;  /* 0x00000018008f7308 */ /* 0x000aa20000000800 */
[----:B-1----:R-:W-:Y:S07]  /*cc40*/  FMUL.FTZ R10, R0, R142 ;  /* 0x0000008e000a7220 */ /* 0x002fee0000410000 */
[C---:B------:R-:W-:Y:S03]  /*cc50*/  HMMA.16816.F32.BF16 R8, R40.reuse, R14, R8 ;  /* 0x0000000e2808723c */ /* 0x040fe60000041808 */
[----:B----4-:R-:W-:Y:S04]  /*cc60*/  FMUL.FTZ R12, R2, R144 ;  /* 0x00000090020c7220 */ /* 0x010fe80000410000 */
[C---:B------:R-:W-:Y:S01]  /*cc70*/  FMUL.FTZ R14, R0.reuse, R146 ;  /* 0x00000092000e7220 */ /* 0x040fe20000410000 */
[----:B------:R-:W-:Y:S01]  /*cc80*/  MOV R146, R16 ;  /* 0x0000001000927202 */ /* 0x000fe20000000f00 */
[----:B------:R-:W-:Y:S03]  /*cc90*/  FMUL.FTZ R15, R0, R147 ;  /* 0x00000093000f7220 */ /* 0x000fe60000410000 */
[--C-:B------:R-:W-:Y:S01]  /*cca0*/  FFMA.FTZ R16, R25, c[0x0][0x23c], -R39.reuse ;  /* 0x00008f0019107a23 */ /* 0x100fe20000010827 */
[----:B------:R-:W-:Y:S01]  /*ccb0*/  MOV R147, R178 ;  /* 0x000000b200937202 */ /* 0x000fe20000000f00 */
[----:B------:R-:W-:Y:S02]  /*ccc0*/  FMUL.FTZ R25, R2, R157 ;  /* 0x0000009d02197220 */ /* 0x000fe40000410000 */
[----:B------:R1:W-:Y:S01]  /*ccd0*/  MUFU.EX2 R142, R16 ;  /* 0x00000010008e7308 */ /* 0x0003e20000000800 */
[C---:B------:R-:W-:Y:S03]  /*cce0*/  HMMA.16816.F32.BF16 R12, R40.reuse, R20, R12 ;  /* 0x00000014280c723c */ /* 0x040fe6000004180c */
[--C-:B-----5:R-:W-:Y:S04]  /*ccf0*/  FFMA.FTZ R24, R185, c[0x0][0x23c], -R39.reuse ;  /* 0x00008f00b9187a23 */ /* 0x120fe80000010827 */
[--C-:B------:R-:W-:Y:S02]  /*cd00*/  FFMA.FTZ R20, R26, c[0x0][0x23c], -R60.reuse ;  /* 0x00008f001a147a23 */ /* 0x100fe4000001083c */
[----:B------:R4:W-:Y:S03]  /*cd10*/  MUFU.EX2 R144, R24 ;  /* 0x0000001800907308 */ /* 0x0009e60000000800 */
[----:B------:R-:W-:Y:S02]  /*cd20*/  FMUL.FTZ R21, R2, R153 ;  /* 0x0000009902157220 */ /* 0x000fe40000410000 */
[----:B------:R-:W-:Y:S05]  /*cd30*/  FMUL.FTZ R26, R0, R158 ;  /* 0x0000009e001a7220 */ /* 0x000fea0000410000 */
[----:B------:R5:W-:Y:S01]  /*cd40*/  MUFU.EX2 R139, R20 ;  /* 0x00000014008b7308 */ /* 0x000be20000000800 */
[C---:B-1----:R-:W-:Y:S01]  /*cd50*/  FMUL.FTZ R16, R2.reuse, R148 ;  /* 0x0000009402107220 */ /* 0x042fe20000410000 */
[----:B------:R-:W-:Y:S06]  /*cd60*/  MOV R148, R179 ;  /* 0x000000b300947202 */ /* 0x000fec0000000f00 */
[C---:B------:R-:W-:Y:S03]  /*cd70*/  HMMA.16816.F32.BF16 R16, R40.reuse, R22, R16 ;  /* 0x000000162810723c */ /* 0x040fe60000041810 */
[----:B----4-:R-:W-:Y:S04]  /*cd80*/  FMUL.FTZ R24, R2, R156 ;  /* 0x0000009c02187220 */ /* 0x010fe80000410000 */
[C---:B------:R-:W-:Y:S02]  /*cd90*/  FMUL.FTZ R22, R0.reuse, R154 ;  /* 0x0000009a00167220 */ /* 0x040fe40000410000 */
[----:B------:R-:W-:Y:S03]  /*cda0*/  FMUL.FTZ R23, R0, R155 ;  /* 0x0000009b00177220 */ /* 0x000fe60000410000 */
[C---:B-----5:R-:W-:Y:S07]  /*cdb0*/  FMUL.FTZ R20, R2.reuse, R152 ;  /* 0x0000009802147220 */ /* 0x060fee0000410000 */
        /* <DEDUP_REMOVED lines=8> */
[C---:B------:R-:W-:Y:S07]  /*ce40*/  HMMA.16816.F32.BF16 R28, R40.reuse, R44, R28 ;  /* 0x0000002c281c723c */ /* 0x040fee000004181c */
[--C-:B------:R-:W-:Y:S01]  /*ce50*/  FFMA.FTZ R44, R192, c[0x0][0x23c], -R39.reuse ;  /* 0x00008f00c02c7a23 */ /* 0x100fe20000010827 */
[----:B------:R-:W-:Y:S01]  /*ce60*/  HMMA.16816.F32.BF16 R32, R40, R46, R32 ;  /* 0x0000002e2820723c */ /* 0x000fe20000041820 */
[----:B------:R1:W-:Y:S06]  /*ce70*/  MUFU.EX2 R192, R61 ;  /* 0x0000003d00c07308 */ /* 0x0003ec0000000800 */
[----:B------:R-:W-:Y:S02]  /*ce80*/  F2FP.BF16.PACK_AB R40, R141, R146 ;  /* 0x000000928d28723e */ /* 0x000fe400000010ff */
[----:B------:R-:W-:Y:S02]  /*ce90*/  F2FP.BF16.PACK_AB R41, R140, R145 ;  /* 0x000000918c29723e */ /* 0x000fe400000010ff */
[----:B------:R5:W4:Y:S01]  /*cea0*/  MUFU.EX2 R190, R44 ;  /* 0x0000002c00be7308 */ /* 0x000b220000000800 */
[----:B--2---:R-:W-:Y:S02]  /*ceb0*/  F2FP.BF16.PACK_AB R42, R129, R137 ;  /* 0x00000089812a723e */ /* 0x004fe400000010ff */
[----:B---3--:R-:W-:Y:S07]  /*cec0*/  F2FP.BF16.PACK_AB R43, R122, R136 ;  /* 0x000000887a2b723e */ /* 0x008fee00000010ff */
[C---:B------:R-:W-:Y:S03]  /*ced0*/  HMMA.16816.F32.BF16 R4, R40.reuse, R48, R4 ;  /* 0x000000302804723c */ /* 0x040fe60000041804 */
[--C-:B-1----:R-:W-:Y:S01]  /*cee0*/  FFMA.FTZ R61, R202, c[0x0][0x23c], -R39.reuse ;  /* 0x00008f00ca3d7a23 */ /* 0x102fe20000010827 */
[----:B------:R-:W-:Y:S03]  /*cef0*/  MOV R202, R143 ;  /* 0x0000008f00ca7202 */ /* 0x000fe60000000f00 */
[--C-:B------:R-:W-:Y:S01]  /*cf00*/  FFMA.FTZ R48, R194, c[0x0][0x23c], -R60.reuse ;  /* 0x00008f00c2307a23 */ /* 0x100fe2000001083c */
[C---:B------:R-:W-:Y:S03]  /*cf10*/  HMMA.16816.F32.BF16 R8, R40.reuse, R50, R8 ;  /* 0x000000322808723c */ /* 0x040fe60000041808 */
[----:B------:R1:W-:Y:S01]  /*cf20*/  MUFU.EX2 R185, R48 ;  /* 0x0000003000b97308 */ /* 0x0003e20000000800 */
[----:B------:R-:W-:Y:S01]  /*cf30*/  MOV R194, R132 ;  /* 0x0000008400c27202 */ /* 0x000fe20000000f00 */
[----:B-----5:R-:W2:Y:S03]  /*cf40*/  LDSM.16.MT88.4 R44, [R212+0xa800] ;  /* 0x00a80000d42c783b */ /* 0x020ea60000004200 */
[C---:B------:R-:W-:Y:S03]  /*cf50*/  HMMA.16816.F32.BF16 R12, R40.reuse, R52, R12 ;  /* 0x00000034280c723c */ /* 0x040fe6000004180c */
[----:B------:R-:W-:Y:S04]  /*cf60*/  ISETP.GT.AND P0, PT, R193, R194, PT ;  /* 0x000000c2c100720c */ /* 0x000fe80003f04270 */
[--C-:B------:R-:W-:Y:S01]  /*cf70*/  FFMA.FTZ R52, R196, c[0x0][0x23c], -R39.reuse ;  /* 0x00008f00c4347a23 */ /* 0x100fe20000010827 */
[C---:B------:R-:W-:Y:S03]  /*cf80*/  HMMA.16816.F32.BF16 R16, R40.reuse, R54, R16 ;  /* 0x000000362810723c */ /* 0x040fe60000041810 */
[----:B------:R3:W-:Y:S05]  /*cf90*/  MUFU.EX2 R186, R52 ;  /* 0x0000003400ba7308 */ /* 0x0007ea0000000800 */
[C---:B------:R-:W-:Y:S04]  /*cfa0*/  HMMA.16816.F32.BF16 R20, R40.reuse, R56, R20 ;  /* 0x000000382814723c */ /* 0x040fe80000041814 */
[--C-:B-1----:R-:W-:Y:S01]  /*cfb0*/  FFMA.FTZ R48, R195, c[0x0][0x23c], -R60.reuse ;  /* 0x00008f00c3307a23 */ /* 0x102fe2000001083c */
[----:B------:R-:W-:Y:S02]  /*cfc0*/  MOV R195, R130 ;  /* 0x0000008200c37202 */ /* 0x000fe40000000f00 */
[--C-:B------:R-:W-:Y:S01]  /*cfd0*/  FFMA.FTZ R56, R198, c[0x0][0x23c], -R60.reuse ;  /* 0x00008f00c6387a23 */ /* 0x100fe2000001083c */
[----:B------:R1:W5:Y:S01]  /*cfe0*/  MUFU.EX2 R189, R48 ;  /* 0x0000003000bd7308 */ /* 0x0003620000000800 */
[C---:B------:R-:W-:Y:S03]  /*cff0*/  HMMA.16816.F32.BF16 R24, R40.reuse, R58, R24 ;  /* 0x0000003a2818723c */ /* 0x040fe60000041818 */
[----:B----4-:R-:W-:Y:S06]  /*d000*/  MOV R198, R168 ;  /* 0x000000a800c67202 */ /* 0x010fec0000000f00 */
[----:B------:R4:W-:Y:S03]  /*d010*/  MUFU.EX2 R182, R56 ;  /* 0x0000003800b67308 */ /* 0x0009e60000000800 */
[--C-:B---3--:R-:W-:Y:S01]  /*d020*/  FFMA.FTZ R52, R197, c[0x0][0x23c], -R39.reuse ;  /* 0x00008f00c5347a23 */ /* 0x108fe20000010827 */
[C---:B--2---:R-:W-:Y:S03]  /*d030*/  HMMA.16816.F32.BF16 R28, R40.reuse, R44, R28 ;  /* 0x0000002c281c723c */ /* 0x044fe6000004181c */
[----:B------:R-:W-:Y:S03]  /*d040*/  MOV R197, R133 ;  /* 0x0000008500c57202 */ /* 0x000fe60000000f00 */
[----:B------:R2:W3:Y:S01]  /*d050*/  MUFU.EX2 R184, R52 ;  /* 0x0000003400b87308 */ /* 0x0004e20000000800 */
[--C-:B------:R-:W-:Y:S01]  /*d060*/  FFMA.FTZ R44, R199, c[0x0][0x23c], -R60.reuse ;  /* 0x00008f00c72c7a23 */ /* 0x100fe2000001083c */
[----:B------:R-:W-:Y:S01]  /*d070*/  HMMA.16816.F32.BF16 R32, R40, R46, R32 ;  /* 0x0000002e2820723c */ /* 0x000fe20000041820 */
[----:B-1----:R-:W1:Y:S03]  /*d080*/  LDSM.16.MT88.4 R48, [R134+0xb000] ;  /* 0x00b000008630783b */ /* 0x002e660000004200 */
[----:B------:R-:W-:Y:S02]  /*d090*/  MOV R199, R144 ;  /* 0x0000009000c77202 */ /* 0x000fe40000000f00 */
[----:B------:R-:W-:Y:S02]  /*d0a0*/  MOV R144, R177 ;  /* 0x000000b100907202 */ /* 0x000fe40000000f00 */
[----:B------:R3:W1:Y:S01]  /*d0b0*/  MUFU.EX2 R178, R44 ;  /* 0x0000002c00b27308 */ /* 0x0006620000000800 */
[----:B------:R-:W-:Y:S03]  /*d0c0*/  F2FP.BF16.PACK_AB R40, R127, R121 ;  /* 0x000000797f28723e */ /* 0x000fe600000010ff */
[----:B------:R-:W-:Y:S01]  /*d0d0*/  F2FP.BF16.PACK_AB R41, R128, R118 ;  /* 0x000000768029723e */ /* 0x000fe200000010ff */
[----:B----4-:R-:W-:Y:S01]  /*d0e0*/  LDSM.16.MT88.4 R56, [R135+0xb000] ;  /* 0x00b000008738783b */ /* 0x010fe20000004200 */
[----:B------:R-:W-:Y:S02]  /*d0f0*/  F2FP.BF16.PACK_AB R42, R142, R138 ;  /* 0x0000008a8e2a723e */ /* 0x000fe400000010ff */
[----:B------:R-:W-:Y:S02]  /*d100*/  F2FP.BF16.PACK_AB R43, R143, R139 ;  /* 0x0000008b8f2b723e */ /* 0x000fe400000010ff */
[----:B------:R4:W-:Y:S01]  /*d110*/  MUFU.EX2 R177, R61 ;  /* 0x0000003d00b17308 */ /* 0x0009e20000000800 */
[----:B------:R-:W-:Y:S02]  /*d120*/  MOV R196, R144 ;  /* 0x0000009000c47202 */ /* 0x000fe40000000f00 */
[----:B--2---:R-:W2:Y:S08]  /*d130*/  LDSM.16.MT88.4 R52, [R213+0xb000] ;  /* 0x00b00000d534783b */ /* 0x004eb00000004200 */
[----:B---3--:R-:W3:Y:S01]  /*d140*/  LDSM.16.MT88.4 R44, [R212+0xb000] ;  /* 0x00b00000d42c783b */ /* 0x008ee20000004200 */
[C---:B-1----:R-:W-:Y:S03]  /*d150*/  HMMA.16816.F32.BF16 R4, R40.reuse, R48, R4 ;  /* 0x000000302804723c */ /* 0x042fe60000041804 */
[--C-:B----4-:R-:W-:Y:S01]  /*d160*/  FFMA.FTZ R61, R238, c[0x0][0x23c], -R60.reuse ;  /* 0x00008f00ee3d7a23 */ /* 0x110fe2000001083c */
[----:B------:R-:W-:Y:S03]  /*d170*/  MOV R238, R121 ;  /* 0x0000007900ee7202 */ /* 0x000fe60000000f00 */
[----:B------:R1:W-:Y:S01]  /*d180*/  MUFU.EX2 R172, R61 ;  /* 0x0000003d00ac7308 */ /* 0x0003e20000000800 */
[--C-:B------:R-:W-:Y:S01]  /*d190*/  FFMA.FTZ R48, R200, c[0x0][0x23c], -R39.reuse ;  /* 0x00008f00c8307a23 */ /* 0x100fe20000010827 */
[C---:B------:R-:W-:Y:S03]  /*d1a0*/  HMMA.16816.F32.BF16 R8, R40.reuse, R50, R8 ;  /* 0x000000322808723c */ /* 0x040fe60000041808 */
[----:B------:R-:W-:Y:S05]  /*d1b0*/  MOV R200, R142 ;  /* 0x0000008e00c87202 */ /* 0x000fea0000000f00 */
[----:B------:R4:W3:Y:S01]  /*d1c0*/  MUFU.EX2 R179, R48 ;  /* 0x0000003000b37308 */ /* 0x0008e20000000800 */
[C---:B--2---:R-:W-:Y:S07]  /*d1d0*/  HMMA.16816.F32.BF16 R12, R40.reuse, R52, R12 ;  /* 0x00000034280c723c */ /* 0x044fee000004180c */
[--C-:B------:R-:W-:Y:S01]  /*d1e0*/  FFMA.FTZ R52, R208, c[0x0][0x23c], -R60.reuse ;  /* 0x00008f00d0347a23 */ /* 0x100fe2000001083c */
[C---:B------:R-:W-:Y:S03]  /*d1f0*/  HMMA.16816.F32.BF16 R16, R40.reuse, R54, R16 ;  /* 0x000000362810723c */ /* 0x040fe60000041810 */
[----:B------:R2:W-:Y:S01]  /*d200*/  MUFU.EX2 R175, R52 ;  /* 0x0000003400af7308 */ /* 0x0005e20000000800 */
[--C-:B-1----:R-:W-:Y:S01]  /*d210*/  FFMA.FTZ R61, R244, c[0x0][0x23c], -R60.reuse ;  /* 0x00008f00f43d7a23 */ /* 0x102fe2000001083c */
[----:B------:R-:W-:Y:S02]  /*d220*/  MOV R244, R145 ;  /* 0x0000009100f47202 */ /* 0x000fe40000000f00 */
[----:B------:R-:W-:Y:S01]  /*d230*/  MOV R208, R138 ;  /* 0x0000008a00d07202 */ /* 0x000fe20000000f00 */
[C---:B------:R-:W-:Y:S05]  /*d240*/  HMMA.16816.F32.BF16 R20, R40.reuse, R56, R20 ;  /* 0x000000382814723c */ /* 0x040fea0000041814 */
[----:B------:R1:W-:Y:S01]  /*d250*/  MUFU.EX2 R164, R61 ;  /* 0x0000003d00a47308 */ /* 0x0003e20000000800 */
[--C-:B----4-:R-:W-:Y:S01]  /*d260*/  FFMA.FTZ R48, R201, c[0x0][0x23c], -R60.reuse ;  /* 0x00008f00c9307a23 */ /* 0x110fe2000001083c */
[----:B------:R-:W-:Y:S01]  /*d270*/  MOV R201, R139 ;  /* 0x0000008b00c97202 */ /* 0x000fe20000000f00 */
[C---:B------:R-:W-:Y:S04]  /*d280*/  HMMA.16816.F32.BF16 R24, R40.reuse, R58, R24 ;  /* 0x0000003a2818723c */ /* 0x040fe80000041818 */
[--C-:B------:R-:W-:Y:S01]  /*d290*/  FFMA.FTZ R56, R209, c[0x0][0x23c], -R39.reuse ;  /* 0x00008f00d1387a23 */ /* 0x100fe20000010827 */
[----:B------:R-:W-:Y:S02]  /*d2a0*/  MOV R209, R127 ;  /* 0x0000007f00d17202 */ /* 0x000fe40000000f00 */
[----:B------:R4:W4:Y:S01]  /*d2b0*/  MUFU.EX2 R176, R48 ;  /* 0x0000003000b07308 */ /* 0x0009220000000800 */
[C---:B---3--:R-:W-:Y:S04]  /*d2c0*/  HMMA.16816.F32.BF16 R28, R40.reuse, R44, R28 ;  /* 0x0000002c281c723c */ /* 0x048fe8000004181c */
[--C-:B--2---:R-:W-:Y:S01]  /*d2d0*/  FFMA.FTZ R52, R203, c[0x0][0x23c], -R39.reuse ;  /* 0x00008f00cb347a23 */ /* 0x104fe20000010827 */
[----:B------:R-:W-:Y:S02]  /*d2e0*/  MOV R203, R128 ;  /* 0x0000008000cb7202 */ /* 0x000fe40000000f00 */
[--C-:B------:R-:W-:Y:S01]  /*d2f0*/  FFMA.FTZ R44, R210, c[0x0][0x23c], -R60.reuse ;  /* 0x00008f00d22c7a23 */ /* 0x100fe2000001083c */
[----:B------:R-:W-:Y:S01]  /*d300*/  HMMA.16816.F32.BF16 R32, R40, R46, R32 ;  /* 0x0000002e2820723c */ /* 0x000fe20000041820 */
[----:B------:R2:W-:Y:S03]  /*d310*/  MUFU.EX2 R174, R52 ;  /* 0x0000003400ae7308 */ /* 0x0005e60000000800 */
[----:B------:R-:W-:Y:S01]  /*d320*/  MOV R210, R118 ;  /* 0x0000007600d27202 */ /* 0x000fe20000000f00 */
[--C-:B-1----:R-:W-:Y:S02]  /*d330*/  FFMA.FTZ R61, R251, c[0x0][0x23c], -R39.reuse ;  /* 0x00008f00fb3d7a23 */ /* 0x102fe40000010827 */
[----:B------:R-:W-:Y:S02]  /*d340*/  F2FP.BF16.PACK_AB R40, R198, R199 ;  /* 0x000000c7c628723e */ /* 0x000fe400000010ff */
[----:B------:R-:W-:Y:S02]  /*d350*/  F2FP.BF16.PACK_AB R41, R191, R207 ;  /* 0x000000cfbf29723e */ /* 0x000fe400000010ff */
[----:B------:R1:W3:Y:S01]  /*d360*/  MUFU.EX2 R173, R56 ;  /* 0x0000003800ad7308 */ /* 0x0002e20000000800 */
[----:B------:R-:W-:Y:S02]  /*d370*/  F2FP.BF16.PACK_AB R42, R192, R190 ;  /* 0x000000bec02a723e */ /* 0x000fe400000010ff */
[----:B-----5:R-:W-:Y:S01]  /*d380*/  F2FP.BF16.PACK_AB R43, R189, R185 ;  /* 0x000000b9bd2b723e */ /* 0x020fe200000010ff */
[----:B----4-:R-:W4:Y:S06]  /*d390*/  LDSM.16.MT88.4 R48, [R134+0xb800] ;  /* 0x00b800008630783b */ /* 0x010f2c0000004200 */
[----:B------:R5:W3:Y:S02]  /*d3a0*/  MUFU.EX2 R171, R44 ;  /* 0x0000002c00ab7308 */ /* 0x000ae40000000800 */
[----:B--2---:R-:W2:Y:S08]  /*d3b0*/  LDSM.16.MT88.4 R52, [R213+0xb800] ;  /* 0x00b80000d534783b */ /* 0x004eb00000004200 */
[----:B------:R3:W-:Y:S01]  /*d3c0*/  MUFU.EX2 R158, R61 ;  /* 0x0000003d009e7308 */ /* 0x0007e20000000800 */
[----:B-1----:R-:W1:Y:S08]  /*d3d0*/  LDSM.16.MT88.4 R56, [R135+0xb800] ;  /* 0x00b800008738783b */ /* 0x002e700000004200 */
[----:B-----5:R-:W5:Y:S01]  /*d3e0*/  LDSM.16.MT88.4 R44, [R212+0xb800] ;  /* 0x00b80000d42c783b */ /* 0x020f620000004200 */
[C---:B----4-:R-:W-:Y:S03]  /*d3f0*/  HMMA.16816.F32.BF16 R4, R40.reuse, R48, R4 ;  /* 0x000000302804723c */ /* 0x050fe60000041804 */
[--C-:B---3--:R-:W-:Y:S04]  /*d400*/  FFMA.FTZ R61, R68, c[0x0][0x23c], -R39.reuse ;  /* 0x00008f00443d7a23 */ /* 0x108fe80000010827 */
[--C-:B------:R-:W-:Y:S01]  /*d410*/  FFMA.FTZ R48, R239, c[0x0][0x23c], -R39.reuse ;  /* 0x00008f00ef307a23 */ /* 0x100fe20000010827 */
[C---:B------:R-:W-:Y:S01]  /*d420*/  HMMA.16816.F32.BF16 R8, R40.reuse, R50, R8 ;  /* 0x000000322808723c */ /* 0x040fe20000041808 */
[----:B------:R3:W-:Y:S03]  /*d430*/  MUFU.EX2 R150, R61 ;  /* 0x0000003d00967308 */ /* 0x0007e60000000800 */
[----:B------:R-:W-:Y:S04]  /*d440*/  MOV R239, R122 ;  /* 0x0000007a00ef7202 */ /* 0x000fe80000000f00 */
[C---:B--2---:R-:W-:Y:S03]  /*d450*/  HMMA.16816.F32.BF16 R12, R40.reuse, R52, R12 ;  /* 0x00000034280c723c */ /* 0x044fe6000004180c */
[----:B------:R2:W-:Y:S04]  /*d460*/  MUFU.EX2 R170, R48 ;  /* 0x0000003000aa7308 */ /* 0x0005e80000000800 */
[--C-:B------:R-:W-:Y:S01]  /*d470*/  FFMA.FTZ R52, R240, c[0x0][0x23c], -R60.reuse ;  /* 0x00008f00f0347a23 */ /* 0x100fe2000001083c */
[C---:B------:R-:W-:Y:S04]  /*d480*/  HMMA.16816.F32.BF16 R16, R40.reuse, R54, R16 ;  /* 0x000000362810723c */ /* 0x040fe80000041810 */
[----:B------:R-:W-:Y:S01]  /*d490*/  MOV R240, R136 ;  /* 0x0000008800f07202 */ /* 0x000fe20000000f00 */
[----:B------:R4:W-:Y:S03]  /*d4a0*/  MUFU.EX2 R168, R52 ;  /* 0x0000003400a87308 */ /* 0x0009e60000000800 */
[C---:B-1----:R-:W-:Y:S04]  /*d4b0*/  HMMA.16816.F32.BF16 R20, R40.reuse, R56, R20 ;  /* 0x000000382814723c */ /* 0x042fe80000041814 */
[--C-:B---3--:R-:W-:Y:S03]  /*d4c0*/  FFMA.FTZ R61, R75, c[0x0][0x23c], -R60.reuse ;  /* 0x00008f004b3d7a23 */ /* 0x108fe6000001083c */
[--C-:B------:R-:W-:Y:S01]  /*d4d0*/  FFMA.FTZ R56, R242, c[0x0][0x23c], -R39.reuse ;  /* 0x00008f00f2387a23 */ /* 0x100fe20000010827 */
[C---:B------:R-:W-:Y:S01]  /*d4e0*/  HMMA.16816.F32.BF16 R24, R40.reuse, R58, R24 ;  /* 0x0000003a2818723c */ /* 0x040fe20000041818 */
[----:B------:R1:W-:Y:S03]  /*d4f0*/  MUFU.EX2 R144, R61 ;  /* 0x0000003d00907308 */ /* 0x0003e60000000800 */
[--C-:B--2---:R-:W-:Y:S01]  /*d500*/  FFMA.FTZ R48, R211, c[0x0][0x23c], -R39.reuse ;  /* 0x00008f00d3307a23 */ /* 0x104fe20000010827 */
[----:B------:R-:W-:Y:S02]  /*d510*/  MOV R242, R140 ;  /* 0x0000008c00f27202 */ /* 0x000fe40000000f00 */
[----:B------:R-:W-:Y:S01]  /*d520*/  MOV R211, R129 ;  /* 0x0000008100d37202 */ /* 0x000fe20000000f00 */
[C---:B-----5:R-:W-:Y:S03]  /*d530*/  HMMA.16816.F32.BF16 R28, R40.reuse, R44, R28 ;  /* 0x0000002c281c723c */ /* 0x060fe6000004181c */
[----:B------:R2:W3:Y:S01]  /*d540*/  MUFU.EX2 R169, R48 ;  /* 0x0000003000a97308 */ /* 0x0004e20000000800 */
[--C-:B----4-:R-:W-:Y:S01]  /*d550*/  FFMA.FTZ R52, R241, c[0x0][0x23c], -R60.reuse ;  /* 0x00008f00f1347a23 */ /* 0x110fe2000001083c */
[----:B------:R-:W-:Y:S02]  /*d560*/  MOV R241, R137 ;  /* 0x0000008900f17202 */ /* 0x000fe40000000f00 */
[--C-:B------:R-:W-:Y:S01]  /*d570*/  FFMA.FTZ R44, R243, c[0x0][0x23c], -R39.reuse ;  /* 0x00008f00f32c7a23 */ /* 0x100fe20000010827 */
[----:B------:R-:W-:Y:S04]  /*d580*/  HMMA.16816.F32.BF16 R32, R40, R46, R32 ;  /* 0x0000002e2820723c */ /* 0x000fe80000041820 */
[----:B------:R-:W-:Y:S01]  /*d590*/  MOV R243, R141 ;  /* 0x0000008d00f37202 */ /* 0x000fe20000000f00 */
[----:B------:R4:W5:Y:S02]  /*d5a0*/  MUFU.EX2 R167, R52 ;  /* 0x0000003400a77308 */ /* 0x0009640000000800 */
[----:B------:R-:W-:Y:S02]  /*d5b0*/  F2FP.BF16.PACK_AB R40, R184, R186 ;  /* 0x000000bab828723e */ /* 0x000fe400000010ff */
[----:B------:R-:W-:Y:S03]  /*d5c0*/  F2FP.BF16.PACK_AB R41, R178, R182 ;  /* 0x000000b6b229723e */ /* 0x000fe600000010ff */
[----:B------:R-:W-:Y:S01]  /*d5d0*/  F2FP.BF16.PACK_AB R42, R179, R177 ;  /* 0x000000b1b32a723e */ /* 0x000fe200000010ff */
[--C-:B-1----:R-:W-:Y:S01]  /*d5e0*/  FFMA.FTZ R61, R82, c[0x0][0x23c], -R60.reuse ;  /* 0x00008f00523d7a23 */ /* 0x102fe2000001083c */
[----:B------:R-:W-:Y:S01]  /*d5f0*/  F2FP.BF16.PACK_AB R43, R175, R176 ;  /* 0x000000b0af2b723e */ /* 0x000fe200000010ff */
[----:B------:R1:W-:Y:S01]  /*d600*/  MUFU.EX2 R166, R56 ;  /* 0x0000003800a67308 */ /* 0x0003e20000000800 */
[----:B--2---:R-:W2:Y:S09]  /*d610*/  LDSM.16.MT88.4 R48, [R134+0xc000] ;  /* 0x00c000008630783b */ /* 0x004eb20000004200 */
[----:B------:R3:W-:Y:S01]  /*d620*/  MUFU.EX2 R165, R44 ;  /* 0x0000002c00a57308 */ /* 0x0007e20000000800 */
[----:B----4-:R-:W4:Y:S09]  /*d630*/  LDSM.16.MT88.4 R52, [R213+0xc000] ;  /* 0x00c00000d534783b */ /* 0x010f320000004200 */
[----:B------:R-:W-:Y:S01]  /*d640*/  MUFU.EX2 R136, R61 ;  /* 0x0000003d00887308 */ /* 0x000fe20000000800 */
[----:B-1----:R-:W1:Y:S08]  /*d650*/  LDSM.16.MT88.4 R56, [R135+0xc000] ;  /* 0x00c000008738783b */ /* 0x002e700000004200 */
[----:B---3--:R-:W3:Y:S01]  /*d660*/  LDSM.16.MT88.4 R44, [R212+0xc000] ;  /* 0x00c00000d42c783b */ /* 0x008ee20000004200 */
[C---:B--2---:R-:W-:Y:S07]  /*d670*/  HMMA.16816.F32.BF16 R4, R40.reuse, R48, R4 ;  /* 0x000000302804723c */ /* 0x044fee0000041804 */
[--C-:B------:R-:W-:Y:S01]  /*d680*/  FFMA.FTZ R48, R245, c[0x0][0x23c], -R60.reuse ;  /* 0x00008f00f5307a23 */ /* 0x100fe2000001083c */
[C---:B------:R-:W-:Y:S03]  /*d690*/  HMMA.16816.F32.BF16 R8, R40.reuse, R50, R8 ;  /* 0x000000322808723c */ /* 0x040fe60000041808 */
[----:B------:R2:W-:Y:S01]  /*d6a0*/  MUFU.EX2 R163, R48 ;  /* 0x0000003000a37308 */ /* 0x0005e20000000800 */
[----:B------:R-:W-:Y:S04]  /*d6b0*/  MOV R245, R146 ;  /* 0x0000009200f57202 */ /* 0x000fe80000000f00 */
[C---:B----4-:R-:W-:Y:S07]  /*d6c0*/  HMMA.16816.F32.BF16 R12, R40.reuse, R52, R12 ;  /* 0x00000034280c723c */ /* 0x050fee000004180c */
        /* <DEDUP_REMOVED lines=8> */
[C---:B------:R-:W-:Y:S01]  /*d750*/  HMMA.16816.F32.BF16 R24, R40.reuse, R58, R24 ;  /* 0x0000003a2818723c */ /* 0x040fe20000041818 */
[----:B------:R1:W-:Y:S07]  /*d760*/  MUFU.EX2 R162, R48 ;  /* 0x0000003000a27308 */ /* 0x0003ee0000000800 */
[C---:B---3--:R-:W-:Y:S03]  /*d770*/  HMMA.16816.F32.BF16 R28, R40.reuse, R44, R28 ;  /* 0x0000002c281c723c */ /* 0x048fe6000004181c */
[----:B------:R2:W-:Y:S01]  /*d780*/  MUFU.EX2 R159, R56 ;  /* 0x00000038009f7308 */ /* 0x0005e20000000800 */
[--C-:B----4-:R-:W-:Y:S02]  /*d790*/  FFMA.FTZ R52, R248, c[0x0][0x23c], -R60.reuse ;  /* 0x00008f00f8347a23 */ /* 0x110fe4000001083c */
[----:B------:R-:W3:Y:S01]  /*d7a0*/  LDL.LU R248, [R1+0x14] ;  /* 0x0000140001f87983 */ /* 0x000ee20000300800 */
[--C-:B------:R-:W-:Y:S01]  /*d7b0*/  FFMA.FTZ R44, R250, c[0x0][0x23c], -R39.reuse ;  /* 0x00008f00fa2c7a23 */ /* 0x100fe20000010827 */
[----:B------:R-:W-:Y:S02]  /*d7c0*/  HMMA.16816.F32.BF16 R32, R40, R46, R32 ;  /* 0x0000002e2820723c */ /* 0x000fe40000041820 */
[----:B------:R-:W4:Y:S03]  /*d7d0*/  LDL.LU R249, [R1+0x10] ;  /* 0x0000100001f97983 */ /* 0x000f260000300800 */
[----:B------:R2:W2:Y:S02]  /*d7e0*/  MUFU.EX2 R160, R52 ;  /* 0x0000003400a07308 */ /* 0x0004a40000000800 */
[----:B------:R-:W-:Y:S01]  /*d7f0*/  F2FP.BF16.PACK_AB R40, R173, R174 ;  /* 0x000000aead28723e */ /* 0x000fe200000010ff */
[----:B-1----:R-:W1:Y:S01]  /*d800*/  LDSM.16.MT88.4 R48, [R134+0xc800] ;  /* 0x00c800008630783b */ /* 0x002e620000004200 */
[----:B------:R-:W-:Y:S03]  /*d810*/  F2FP.BF16.PACK_AB R41, R172, R171 ;  /* 0x000000abac29723e */ /* 0x000fe600000010ff */
[----:B------:R-:W-:Y:S03]  /*d820*/  F2FP.BF16.PACK_AB R42, R169, R170 ;  /* 0x000000aaa92a723e */ /* 0x000fe600000010ff */
[----:B------:R1:W1:Y:S01]  /*d830*/  MUFU.EX2 R157, R44 ;  /* 0x0000002c009d7308 */ /* 0x0002620000000800 */
[----:B-----5:R-:W-:Y:S01]  /*d840*/  F2FP.BF16.PACK_AB R43, R167, R168 ;  /* 0x000000a8a72b723e */ /* 0x020fe200000010ff */
[----:B--2---:R-:W-:Y:S08]  /*d850*/  LDSM.16.MT88.4 R56, [R135+0xc800] ;  /* 0x00c800008738783b */ /* 0x004ff00000004200 */
[----:B------:R-:W2:Y:S08]  /*d860*/  LDSM.16.MT88.4 R52, [R213+0xc800] ;  /* 0x00c80000d534783b */ /* 0x000eb00000004200 */
[----:B-1----:R-:W1:Y:S01]  /*d870*/  LDSM.16.MT88.4 R44, [R212+0xc800] ;  /* 0x00c80000d42c783b */ /* 0x002e620000004200 */
[C---:B------:R-:W-:Y:S07]  /*d880*/  HMMA.16816.F32.BF16 R4, R40.reuse, R48, R4 ;  /* 0x000000302804723c */ /* 0x040fee0000041804 */
[--C-:B------:R-:W-:Y:S01]  /*d890*/  FFMA.FTZ R48, R252, c[0x0][0x23c], -R60.reuse ;  /* 0x00008f00fc307a23 */ /* 0x100fe2000001083c */
[C---:B------:R-:W-:Y:S03]  /*d8a0*/  HMMA.16816.F32.BF16 R8, R40.reuse, R50, R8 ;  /* 0x000000322808723c */ /* 0x040fe60000041808 */
[----:B------:R5:W-:Y:S05]  /*d8b0*/  MUFU.EX2 R155, R48 ;  /* 0x00000030009b7308 */ /* 0x000bea0000000800 */
[C---:B--2---:R-:W-:Y:S07]  /*d8c0*/  HMMA.16816.F32.BF16 R12, R40.reuse, R52, R12 ;  /* 0x00000034280c723c */ /* 0x044fee000004180c */
[--C-:B------:R-:W-:Y:S01]  /*d8d0*/  FFMA.FTZ R52, R64, c[0x0][0x23c], -R39.reuse ;  /* 0x00008f0040347a23 */ /* 0x100fe20000010827 */
[C---:B------:R-:W-:Y:S03]  /*d8e0*/  HMMA.16816.F32.BF16 R16, R40.reuse, R54, R16 ;  /* 0x000000362810723c */ /* 0x040fe60000041810 */
[----:B------:R2:W-:Y:S01]  /*d8f0*/  MUFU.EX2 R156, R52 ;  /* 0x00000034009c7308 */ /* 0x0005e20000000800 */
[--C-:B-----5:R-:W-:Y:S04]  /*d900*/  FFMA.FTZ R48, R63, c[0x0][0x23c], -R60.reuse ;  /* 0x00008f003f307a23 */ /* 0x120fe8000001083c */
[C---:B------:R-:W-:Y:S05]  /*d910*/  HMMA.16816.F32.BF16 R20, R40.reuse, R56, R20 ;  /* 0x000000382814723c */ /* 0x040fea0000041814 */
[----:B------:R5:W-:Y:S02]  /*d920*/  MUFU.EX2 R154, R48 ;  /* 0x00000030009a7308 */ /* 0x000be40000000800 */
[--C-:B------:R-:W-:Y:S01]  /*d930*/  FFMA.FTZ R56, R66, c[0x0][0x23c], -R60.reuse ;  /* 0x00008f0042387a23 */ /* 0x100fe2000001083c */
[C---:B------:R-:W-:Y:S07]  /*d940*/  HMMA.16816.F32.BF16 R24, R40.reuse, R58, R24 ;  /* 0x0000003a2818723c */ /* 0x040fee0000041818 */
[----:B------:R5:W-:Y:S01]  /*d950*/  MUFU.EX2 R152, R56 ;  /* 0x0000003800987308 */ /* 0x000be20000000800 */
[C---:B-1----:R-:W-:Y:S04]  /*d960*/  HMMA.16816.F32.BF16 R28, R40.reuse, R44, R28 ;  /* 0x0000002c281c723c */ /* 0x042fe8000004181c */
[--C-:B--2---:R-:W-:Y:S03]  /*d970*/  FFMA.FTZ R52, R65, c[0x0][0x23c], -R39.reuse ;  /* 0x00008f0041347a23 */ /* 0x104fe60000010827 */
[--C-:B------:R-:W-:Y:S01]  /*d980*/  FFMA.FTZ R44, R67, c[0x0][0x23c], -R60.reuse ;  /* 0x00008f00432c7a23 */ /* 0x100fe2000001083c */
[----:B------:R-:W-:Y:S01]  /*d990*/  HMMA.16816.F32.BF16 R32, R40, R46, R32 ;  /* 0x0000002e2820723c */ /* 0x000fe20000041820 */
[----:B------:R1:W2:Y:S01]  /*d9a0*/  MUFU.EX2 R153, R52 ;  /* 0x0000003400997308 */ /* 0x0002a20000000800 */
[----:B-----5:R-:W5:Y:S05]  /*d9b0*/  LDSM.16.MT88.4 R48, [R134+0xd000] ;  /* 0x00d000008630783b */ /* 0x020f6a0000004200 */
[----:B------:R-:W-:Y:S02]  /*d9c0*/  F2FP.BF16.PACK_AB R43, R159, R160 ;  /* 0x000000a09f2b723e */ /* 0x000fe400000010ff */
[----:B------:R-:W-:Y:S02]  /*d9d0*/  F2FP.BF16.PACK_AB R40, R165, R166 ;  /* 0x000000a6a528723e */ /* 0x000fe400000010ff */
[----:B------:R2:W2:Y:S01]  /*d9e0*/  MUFU.EX2 R151, R44 ;  /* 0x0000002c00977308 */ /* 0x0004a20000000800 */
[----:B------:R-:W-:Y:S02]  /*d9f0*/  F2FP.BF16.PACK_AB R41, R163, R164 ;  /* 0x000000a4a329723e */ /* 0x000fe400000010ff */
[----:B------:R-:W-:Y:S01]  /*da00*/  F2FP.BF16.PACK_AB R42, R161, R162 ;  /* 0x000000a2a12a723e */ /* 0x000fe200000010ff */
[----:B------:R-:W-:Y:S08]  /*da10*/  LDSM.16.MT88.4 R56, [R135+0xd000] ;  /* 0x00d000008738783b */ /* 0x000ff00000004200 */
[----:B-1----:R-:W1:Y:S08]  /*da20*/  LDSM.16.MT88.4 R52, [R213+0xd000] ;  /* 0x00d00000d534783b */ /* 0x002e700000004200 */
[----:B--2---:R-:W2:Y:S01]  /*da30*/  LDSM.16.MT88.4 R44, [R212+0xd000] ;  /* 0x00d00000d42c783b */ /* 0x004ea20000004200 */
[C---:B-----5:R-:W-:Y:S07]  /*da40*/  HMMA.16816.F32.BF16 R4, R40.reuse, R48, R4 ;  /* 0x000000302804723c */ /* 0x060fee0000041804 */
[--C-:B------:R-:W-:Y:S01]  /*da50*/  FFMA.FTZ R48, R69, c[0x0][0x23c], -R39.reuse ;  /* 0x00008f0045307a23 */ /* 0x100fe20000010827 */
[C---:B------:R-:W-:Y:S03]  /*da60*/  HMMA.16816.F32.BF16 R8, R40.reuse, R50, R8 ;  /* 0x000000322808723c */ /* 0x040fe60000041808 */
[----:B------:R5:W2:Y:S05]  /*da70*/  MUFU.EX2 R149, R48 ;  /* 0x0000003000957308 */ /* 0x000aaa0000000800 */
[C---:B-1----:R-:W-:Y:S07]  /*da80*/  HMMA.16816.F32.BF16 R12, R40.reuse, R52, R12 ;  /* 0x00000034280c723c */ /* 0x042fee000004180c */
[--C-:B------:R-:W-:Y:S01]  /*da90*/  FFMA.FTZ R52, R71, c[0x0][0x23c], -R60.reuse ;  /* 0x00008f0047347a23 */ /* 0x100fe2000001083c */
[C---:B------:R-:W-:Y:S03]  /*daa0*/  HMMA.16816.F32.BF16 R16, R40.reuse, R54, R16 ;  /* 0x000000362810723c */ /* 0x040fe60000041810 */
[----:B------:R1:W-:Y:S01]  /*dab0*/  MUFU.EX2 R148, R52 ;  /* 0x0000003400947308 */ /* 0x0003e20000000800 */
[--C-:B-----5:R-:W-:Y:S04]  /*dac0*/  FFMA.FTZ R48, R70, c[0x0][0x23c], -R60.reuse ;  /* 0x00008f0046307a23 */ /* 0x120fe8000001083c */
[C---:B------:R-:W-:Y:S05]  /*dad0*/  HMMA.16816.F32.BF16 R20, R40.reuse, R56, R20 ;  /* 0x000000382814723c */ /* 0x040fea0000041814 */
[----:B------:R5:W3:Y:S02]  /*dae0*/  MUFU.EX2 R147, R48 ;  /* 0x0000003000937308 */ /* 0x000ae40000000800 */
[--C-:B------:R-:W-:Y:S01]  /*daf0*/  FFMA.FTZ R56, R73, c[0x0][0x23c], -R39.reuse ;  /* 0x00008f0049387a23 */ /* 0x100fe20000010827 */
[C---:B------:R-:W-:Y:S07]  /*db00*/  HMMA.16816.F32.BF16 R24, R40.reuse, R58, R24 ;  /* 0x0000003a2818723c */ /* 0x040fee0000041818 */
[----:B------:R5:W-:Y:S01]  /*db10*/  MUFU.EX2 R145, R56 ;  /* 0x0000003800917308 */ /* 0x000be20000000800 */
[C---:B--2---:R-:W-:Y:S04]  /*db20*/  HMMA.16816.F32.BF16 R28, R40.reuse, R44, R28 ;  /* 0x0000002c281c723c */ /* 0x044fe8000004181c */
[--C-:B-1----:R-:W-:Y:S03]  /*db30*/  FFMA.FTZ R52, R72, c[0x0][0x23c], -R39.reuse ;  /* 0x00008f0048347a23 */ /* 0x102fe60000010827 */
[--C-:B------:R-:W-:Y:S01]  /*db40*/  FFMA.FTZ R44, R74, c[0x0][0x23c], -R60.reuse ;  /* 0x00008f004a2c7a23 */ /* 0x100fe2000001083c */
[----:B------:R-:W-:Y:S01]  /*db50*/  HMMA.16816.F32.BF16 R32, R40, R46, R32 ;  /* 0x0000002e2820723c */ /* 0x000fe20000041820 */
[----:B------:R1:W-:Y:S01]  /*db60*/  MUFU.EX2 R146, R52 ;  /* 0x0000003400927308 */ /* 0x0003e20000000800 */
[----:B-----5:R-:W2:Y:S05]  /*db70*/  LDSM.16.MT88.4 R48, [R134+0xd800] ;  /* 0x00d800008630783b */ /* 0x020eaa0000004200 */
[----:B------:R-:W-:Y:S02]  /*db80*/  F2FP.BF16.PACK_AB R40, R158, R157 ;  /* 0x0000009d9e28723e */ /* 0x000fe400000010ff */
[----:B------:R-:W-:Y:S02]  /*db90*/  F2FP.BF16.PACK_AB R42, R153, R156 ;  /* 0x0000009c992a723e */ /* 0x000fe400000010ff */
[----:B------:R5:W2:Y:S01]  /*dba0*/  MUFU.EX2 R143, R44 ;  /* 0x0000002c008f7308 */ /* 0x000aa20000000800 */
[----:B------:R-:W-:Y:S02]  /*dbb0*/  F2FP.BF16.PACK_AB R43, R151, R152 ;  /* 0x00000098972b723e */ /* 0x000fe400000010ff */
[----:B------:R-:W-:Y:S01]  /*dbc0*/  F2FP.BF16.PACK_AB R41, R154, R155 ;  /* 0x0000009b9a29723e */ /* 0x000fe200000010ff */
[----:B------:R-:W-:Y:S08]  /*dbd0*/  LDSM.16.MT88.4 R56, [R135+0xd800] ;  /* 0x00d800008738783b */ /* 0x000ff00000004200 */
[----:B-1----:R-:W1:Y:S08]  /*dbe0*/  LDSM.16.MT88.4 R52, [R213+0xd800] ;  /* 0x00d80000d534783b */ /* 0x002e700000004200 */
[----:B-----5:R-:W5:Y:S01]  /*dbf0*/  LDSM.16.MT88.4 R44, [R212+0xd800] ;  /* 0x00d80000d42c783b */ /* 0x020f620000004200 */
[C---:B--2---:R-:W-:Y:S07]  /*dc00*/  HMMA.16816.F32.BF16 R4, R40.reuse, R48, R4 ;  /* 0x000000302804723c */ /* 0x044fee0000041804 */
[--C-:B------:R-:W-:Y:S01]  /*dc10*/  FFMA.FTZ R48, R76, c[0x0][0x23c], -R39.reuse ;  /* 0x00008f004c307a23 */ /* 0x100fe20000010827 */
[C---:B------:R-:W-:Y:S03]  /*dc20*/  HMMA.16816.F32.BF16 R8, R40.reuse, R50, R8 ;  /* 0x000000322808723c */ /* 0x040fe60000041808 */
[----:B------:R2:W-:Y:S05]  /*dc30*/  MUFU.EX2 R142, R48 ;  /* 0x00000030008e7308 */ /* 0x0005ea0000000800 */
[C---:B-1----:R-:W-:Y:S07]  /*dc40*/  HMMA.16816.F32.BF16 R12, R40.reuse, R52, R12 ;  /* 0x00000034280c723c */ /* 0x042fee000004180c */
[----:B------:R-:W-:Y:S01]  /*dc50*/  FFMA.FTZ R52, R78, c[0x0][0x23c], -R60 ;  /* 0x00008f004e347a23 */ /* 0x000fe2000001083c */
[C---:B------:R-:W-:Y:S03]  /*dc60*/  HMMA.16816.F32.BF16 R16, R40.reuse, R54, R16 ;  /* 0x000000362810723c */ /* 0x040fe60000041810 */
[----:B------:R1:W-:Y:S01]  /*dc70*/  MUFU.EX2 R140, R52 ;  /* 0x00000034008c7308 */ /* 0x0003e20000000800 */
[--C-:B--2---:R-:W-:Y:S04]  /*dc80*/  FFMA.FTZ R48, R77, c[0x0][0x23c], -R39.reuse ;  /* 0x00008f004d307a23 */ /* 0x104fe80000010827 */
[C---:B------:R-:W-:Y:S04]  /*dc90*/  HMMA.16816.F32.BF16 R20, R40.reuse, R56, R20 ;  /* 0x000000382814723c */ /* 0x040fe80000041814 */
[----:B---3--:R-:W-:Y:S01]  /*dca0*/  FFMA.FTZ R62, R0, R248, R62 ;  /* 0x000000f8003e7223 */ /* 0x008fe2000001003e */
[----:B------:R2:W3:Y:S01]  /*dcb0*/  MUFU.EX2 R141, R48 ;  /* 0x00000030008d7308 */ /* 0x0004e20000000800 */
[--C-:B------:R-:W-:Y:S02]  /*dcc0*/  FFMA.FTZ R0, R96, c[0x0][0x23c], -R39.reuse ;  /* 0x00008f0060007a23 */ /* 0x100fe40000010827 */
[C---:B------:R-:W-:Y:S04]  /*dcd0*/  HMMA.16816.F32.BF16 R24, R40.reuse, R58, R24 ;  /* 0x0000003a2818723c */ /* 0x040fe80000041818 */
[----:B------:R-:W-:Y:S02]  /*dce0*/  FFMA.FTZ R56, R80, c[0x0][0x23c], -R39 ;  /* 0x00008f0050387a23 */ /* 0x000fe40000010827 */
[----:B----4-:R-:W-:Y:S02]  /*dcf0*/  FFMA.FTZ R61, R2, R249, R181 ;  /* 0x000000f9023d7223 */ /* 0x010fe400000100b5 */
[C---:B-----5:R-:W-:Y:S01]  /*dd00*/  HMMA.16816.F32.BF16 R28, R40.reuse, R44, R28 ;  /* 0x0000002c281c723c */ /* 0x060fe2000004181c */
[----:B------:R4:W-:Y:S03]  /*dd10*/  MUFU.EX2 R138, R56 ;  /* 0x00000038008a7308 */ /* 0x0009e60000000800 */
[--C-:B-1----:R-:W-:Y:S02]  /*dd20*/  FFMA.FTZ R52, R79, c[0x0][0x23c], -R60.reuse ;  /* 0x00008f004f347a23 */ /* 0x102fe4000001083c */
[--C-:B------:R-:W-:Y:S02]  /*dd30*/  FFMA.FTZ R2, R95, c[0x0][0x23c], -R60.reuse ;  /* 0x00008f005f027a23 */ /* 0x100fe4000001083c */
[----:B------:R-:W-:Y:S03]  /*dd40*/  HMMA.16816.F32.BF16 R32, R40, R46, R32 ;  /* 0x0000002e2820723c */ /* 0x000fe60000041820 */
[----:B------:R1:W5:Y:S01]  /*dd50*/  MUFU.EX2 R139, R52 ;  /* 0x00000034008b7308 */ /* 0x0003620000000800 */
[--C-:B------:R-:W-:Y:S01]  /*dd60*/  FFMA.FTZ R44, R81, c[0x0][0x23c], -R39.reuse ;  /* 0x00008f00512c7a23 */ /* 0x100fe20000010827 */
[----:B--2---:R-:W2:Y:S02]  /*dd70*/  LDSM.16.MT88.4 R48, [R134+0xe000] ;  /* 0x00e000008630783b */ /* 0x004ea40000004200 */
[----:B------:R-:W-:Y:S02]  /*dd80*/  F2FP.BF16.PACK_AB R40, R149, R150 ;  /* 0x000000969528723e */ /* 0x000fe400000010ff */
[----:B------:R-:W-:Y:S03]  /*dd90*/  F2FP.BF16.PACK_AB R41, R148, R147 ;  /* 0x000000939429723e */ /* 0x000fe600000010ff */
[----:B------:R-:W-:Y:S01]  /*dda0*/  F2FP.BF16.PACK_AB R43, R144, R143 ;  /* 0x0000008f902b723e */ /* 0x000fe200000010ff */
[----:B------:R3:W2:Y:S01]  /*ddb0*/  MUFU.EX2 R137, R44 ;  /* 0x0000002c00897308 */ /* 0x0006a20000000800 */
[----:B------:R-:W-:Y:S01]  /*ddc0*/  F2FP.BF16.PACK_AB R42, R145, R146 ;  /* 0x00000092912a723e */ /* 0x000fe200000010ff */
[----:B----4-:R-:W-:Y:S08]  /*ddd0*/  LDSM.16.MT88.4 R56, [R135+0xe000] ;  /* 0x00e000008738783b */ /* 0x010ff00000004200 */
[----:B-1----:R-:W1:Y:S08]  /*dde0*/  LDSM.16.MT88.4 R52, [R213+0xe000] ;  /* 0x00e00000d534783b */ /* 0x002e700000004200 */
[----:B---3--:R-:W3:Y:S01]  /*ddf0*/  LDSM.16.MT88.4 R44, [R212+0xe000] ;  /* 0x00e00000d42c783b */ /* 0x008ee20000004200 */
[C---:B--2---:R-:W-:Y:S07]  /*de00*/  HMMA.16816.F32.BF16 R4, R40.reuse, R48, R4 ;  /* 0x000000302804723c */ /* 0x044fee0000041804 */
[--C-:B------:R-:W-:Y:S01]  /*de10*/  FFMA.FTZ R48, R83, c[0x0][0x23c], -R60.reuse ;  /* 0x00008f0053307a23 */ /* 0x100fe2000001083c */
[C---:B------:R-:W-:Y:S03]  /*de20*/  HMMA.16816.F32.BF16 R8, R40.reuse, R50, R8 ;  /* 0x000000322808723c */ /* 0x040fe60000041808 */
[----:B------:R2:W4:Y:S05]  /*de30*/  MUFU.EX2 R133, R48 ;  /* 0x0000003000857308 */ /* 0x00052a0000000800 */
[C---:B-1----:R-:W-:Y:S07]  /*de40*/  HMMA.16816.F32.BF16 R12, R40.reuse, R52, R12 ;  /* 0x00000034280c723c */ /* 0x042fee000004180c */
[--C-:B------:R-:W-:Y:S01]  /*de50*/  FFMA.FTZ R52, R85, c[0x0][0x23c], -R39.reuse ;  /* 0x00008f0055347a23 */ /* 0x100fe20000010827 */
[C---:B------:R-:W-:Y:S03]  /*de60*/  HMMA.16816.F32.BF16 R16, R40.reuse, R54, R16 ;  /* 0x000000362810723c */ /* 0x040fe60000041810 */
[----:B------:R1:W-:Y:S01]  /*de70*/  MUFU.EX2 R131, R52 ;  /* 0x0000003400837308 */ /* 0x0003e20000000800 */
[--C-:B--2---:R-:W-:Y:S04]  /*de80*/  FFMA.FTZ R48, R84, c[0x0][0x23c], -R39.reuse ;  /* 0x00008f0054307a23 */ /* 0x104fe80000010827 */
[C---:B------:R-:W-:Y:S05]  /*de90*/  HMMA.16816.F32.BF16 R20, R40.reuse, R56, R20 ;  /* 0x000000382814723c */ /* 0x040fea0000041814 */
[----:B------:R2:W2:Y:S02]  /*dea0*/  MUFU.EX2 R132, R48 ;  /* 0x0000003000847308 */ /* 0x0004a40000000800 */
[--C-:B------:R-:W-:Y:S01]  /*deb0*/  FFMA.FTZ R56, R87, c[0x0][0x23c], -R60.reuse ;  /* 0x00008f0057387a23 */ /* 0x100fe2000001083c */
[C---:B------:R-:W-:Y:S07]  /*dec0*/  HMMA.16816.F32.BF16 R24, R40.reuse, R58, R24 ;  /* 0x0000003a2818723c */ /* 0x040fee0000041818 */
[----:B------:R4:W-:Y:S01]  /*ded0*/  MUFU.EX2 R129, R56 ;  /* 0x0000003800817308 */ /* 0x0009e20000000800 */
[C---:B---3--:R-:W-:Y:S04]  /*dee0*/  HMMA.16816.F32.BF16 R28, R40.reuse, R44, R28 ;  /* 0x0000002c281c723c */ /* 0x048fe8000004181c */
[--C-:B-1----:R-:W-:Y:S03]  /*def0*/  FFMA.FTZ R52, R86, c[0x0][0x23c], -R60.reuse ;  /* 0x00008f0056347a23 */ /* 0x102fe6000001083c */
[--C-:B------:R-:W-:Y:S01]  /*df00*/  FFMA.FTZ R44, R88, c[0x0][0x23c], -R39.reuse ;  /* 0x00008f00582c7a23 */ /* 0x100fe20000010827 */
[----:B------:R-:W-:Y:S01]  /*df10*/  HMMA.16816.F32.BF16 R32, R40, R46, R32 ;  /* 0x0000002e2820723c */ /* 0x000fe20000041820 */
[----:B------:R1:W3:Y:S01]  /*df20*/  MUFU.EX2 R130, R52 ;  /* 0x0000003400827308 */ /* 0x0002e20000000800 */
[----:B--2---:R-:W2:Y:S05]  /*df30*/  LDSM.16.MT88.4 R48, [R134+0xe800] ;  /* 0x00e800008630783b */ /* 0x004eaa0000004200 */
[----:B------:R-:W-:Y:S02]  /*df40*/  F2FP.BF16.PACK_AB R40, R141, R142 ;  /* 0x0000008e8d28723e */ /* 0x000fe400000010ff */
[----:B-----5:R-:W-:Y:S02]  /*df50*/  F2FP.BF16.PACK_AB R41, R139, R140 ;  /* 0x0000008c8b29723e */ /* 0x020fe400000010ff */
[----:B------:R5:W-:Y:S01]  /*df60*/  MUFU.EX2 R128, R44 ;  /* 0x0000002c00807308 */ /* 0x000be20000000800 */
[----:B------:R-:W-:Y:S02]  /*df70*/  F2FP.BF16.PACK_AB R42, R137, R138 ;  /* 0x0000008a892a723e */ /* 0x000fe400000010ff */
[----:B----4-:R-:W-:Y:S01]  /*df80*/  F2FP.BF16.PACK_AB R43, R133, R136 ;  /* 0x00000088852b723e */ /* 0x010fe200000010ff */
[----:B------:R-:W-:Y:S08]  /*df90*/  LDSM.16.MT88.4 R56, [R135+0xe800] ;  /* 0x00e800008738783b */ /* 0x000ff00000004200 */
[----:B-1----:R-:W1:Y:S01]  /*dfa0*/  LDSM.16.MT88.4 R52, [R213+0xe800] ;  /* 0x00e80000d534783b */ /* 0x002e620000004200 */
[--C-:B-----5:R-:W-:Y:S02]  /*dfb0*/  FFMA.FTZ R44, R89, c[0x0][0x23c], -R39.reuse ;  /* 0x00008f00592c7a23 */ /* 0x120fe40000010827 */
[----:B------:R4:W-:Y:S01]  /*dfc0*/  MUFU.EX2 R89, R0 ;  /* 0x0000000000597308 */ /* 0x0009e20000000800 */
[C---:B--2---:R-:W-:Y:S09]  /*dfd0*/  HMMA.16816.F32.BF16 R4, R40.reuse, R48, R4 ;  /* 0x000000302804723c */ /* 0x044ff20000041804 */
[----:B------:R2:W5:Y:S03]  /*dfe0*/  MUFU.EX2 R127, R44 ;  /* 0x0000002c007f7308 */ /* 0x0005660000000800 */
[--C-:B------:R-:W-:Y:S01]  /*dff0*/  FFMA.FTZ R48, R90, c[0x0][0x23c], -R60.reuse ;  /* 0x00008f005a307a23 */ /* 0x100fe2000001083c */
[C---:B------:R-:W-:Y:S06]  /*e000*/  HMMA.16816.F32.BF16 R8, R40.reuse, R50, R8 ;  /* 0x000000322808723c */ /* 0x040fec0000041808 */
[----:B------:R3:W-:Y:S01]  /*e010*/  MUFU.EX2 R122, R48 ;  /* 0x00000030007a7308 */ /* 0x0007e20000000800 */
[--C-:B----4-:R-:W-:Y:S01]  /*e020*/  FFMA.FTZ R0, R97, c[0x0][0x23c], -R39.reuse ;  /* 0x00008f0061007a23 */ /* 0x110fe20000010827 */
[C---:B-1----:R-:W-:Y:S08]  /*e030*/  HMMA.16816.F32.BF16 R12, R40.reuse, R52, R12 ;  /* 0x00000034280c723c */ /* 0x042ff0000004180c */
[----:B------:R1:W-:Y:S01]  /*e040*/  MUFU.EX2 R88, R0 ;  /* 0x0000000000587308 */ /* 0x0003e20000000800 */
[----:B--2---:R-:W2:Y:S03]  /*e050*/  LDSM.16.MT88.4 R44, [R212+0xe800] ;  /* 0x00e80000d42c783b */ /* 0x004ea60000004200 */
[--C-:B------:R-:W-:Y:S01]  /*e060*/  FFMA.FTZ R52, R92, c[0x0][0x23c], -R39.reuse ;  /* 0x00008f005c347a23 */ /* 0x100fe20000010827 */
[C---:B------:R-:W-:Y:S05]  /*e070*/  HMMA.16816.F32.BF16 R16, R40.reuse, R54, R16 ;  /* 0x000000362810723c */ /* 0x040fea0000041810 */
[----:B------:R4:W-:Y:S03]  /*e080*/  MUFU.EX2 R118, R52 ;  /* 0x0000003400767308 */ /* 0x0009e60000000800 */
[C---:B------:R-:W-:Y:S04]  /*e090*/  HMMA.16816.F32.BF16 R20, R40.reuse, R56, R20 ;  /* 0x000000382814723c */ /* 0x040fe80000041814 */
[--C-:B---3--:R-:W-:Y:S03]  /*e0a0*/  FFMA.FTZ R48, R91, c[0x0][0x23c], -R60.reuse ;  /* 0x00008f005b307a23 */ /* 0x108fe6000001083c */
[----:B------:R3:W-:Y:S01]  /*e0b0*/  MUFU.EX2 R90, R2 ;  /* 0x00000002005a7308 */ /* 0x0007e20000000800 */
[--C-:B------:R-:W-:Y:S01]  /*e0c0*/  FFMA.FTZ R56, R94, c[0x0][0x23c], -R60.reuse ;  /* 0x00008f005e387a23 */ /* 0x100fe2000001083c */
[C---:B------:R-:W-:Y:S03]  /*e0d0*/  HMMA.16816.F32.BF16 R24, R40.reuse, R58, R24 ;  /* 0x0000003a2818723c */ /* 0x040fe60000041818 */
[--C-:B-1----:R-:W-:Y:S05]  /*e0e0*/  FFMA.FTZ R0, R98, c[0x0][0x23c], -R60.reuse ;  /* 0x00008f0062007a23 */ /* 0x102fea000001083c */
[----:B------:R1:W-:Y:S01]  /*e0f0*/  MUFU.EX2 R87, R0 ;  /* 0x0000000000577308 */ /* 0x0003e20000000800 */
[--C-:B----4-:R-:W-:Y:S09]  /*e100*/  FFMA.FTZ R52, R93, c[0x0][0x23c], -R39.reuse ;  /* 0x00008f005d347a23 */ /* 0x110ff20000010827 */
[----:B------:R4:W4:Y:S01]  /*e110*/  MUFU.EX2 R121, R48 ;  /* 0x0000003000797308 */ /* 0x0009220000000800 */
[C---:B--2---:R-:W-:Y:S03]  /*e120*/  HMMA.16816.F32.BF16 R28, R40.reuse, R44, R28 ;  /* 0x0000002c281c723c */ /* 0x044fe6000004181c */
[--C-:B---3--:R-:W-:Y:S06]  /*e130*/  FFMA.FTZ R2, R103, c[0x0][0x23c], -R60.reuse ;  /* 0x00008f0067027a23 */ /* 0x108fec000001083c */
[----:B------:R2:W3:Y:S01]  /*e140*/  MUFU.EX2 R92, R52 ;  /* 0x00000034005c7308 */ /* 0x0004e20000000800 */
[----:B------:R-:W-:Y:S01]  /*e150*/  HMMA.16816.F32.BF16 R32, R40, R46, R32 ;  /* 0x0000002e2820723c */ /* 0x000fe20000041820 */
[----:B------:R-:W-:Y:S02]  /*e160*/  LDSM.16.MT88.4 R44, [R212+0xf000] ;  /* 0x00f00000d42c783b */ /* 0x000fe40000004200 */
[--C-:B-1----:R-:W-:Y:S04]  /*e170*/  FFMA.FTZ R0, R99, c[0x0][0x23c], -R60.reuse ;  /* 0x00008f0063007a23 */ /* 0x102fe8000001083c */
[----:B------:R-:W-:Y:S02]  /*e180*/  F2FP.BF16.PACK_AB R40, R131, R132 ;  /* 0x000000848328723e */ /* 0x000fe400000010ff */
[----:B------:R1:W-:Y:S03]  /*e190*/  MUFU.EX2 R86, R0 ;  /* 0x0000000000567308 */ /* 0x0003e60000000800 */
[----:B------:R-:W-:Y:S01]  /*e1a0*/  F2FP.BF16.PACK_AB R41, R129, R130 ;  /* 0x000000828129723e */ /* 0x000fe200000010ff */
[----:B----4-:R-:W4:Y:S01]  /*e1b0*/  LDSM.16.MT88.4 R48, [R134+0xf000] ;  /* 0x00f000008630783b */ /* 0x010f220000004200 */
[----:B-----5:R-:W-:Y:S02]  /*e1c0*/  F2FP.BF16.PACK_AB R42, R127, R128 ;  /* 0x000000807f2a723e */ /* 0x020fe400000010ff */
[----:B------:R-:W-:Y:S03]  /*e1d0*/  F2FP.BF16.PACK_AB R43, R121, R122 ;  /* 0x0000007a792b723e */ /* 0x000fe600000010ff */
[----:B------:R5:W3:Y:S02]  /*e1e0*/  MUFU.EX2 R91, R56 ;  /* 0x00000038005b7308 */ /* 0x000ae40000000800 */
[----:B--2---:R-:W2:Y:S08]  /*e1f0*/  LDSM.16.MT88.4 R52, [R213+0xf000] ;  /* 0x00f00000d534783b */ /* 0x004eb00000004200 */
[----:B------:R-:W-:Y:S01]  /*e200*/  MUFU.EX2 R82, R2 ;  /* 0x0000000200527308 */ /* 0x000fe20000000800 */
[--C-:B-1----:R-:W-:Y:S09]  /*e210*/  FFMA.FTZ R0, R100, c[0x0][0x23c], -R39.reuse ;  /* 0x00008f0064007a23 */ /* 0x102ff20000010827 */
[----:B------:R1:W-:Y:S01]  /*e220*/  MUFU.EX2 R84, R0 ;  /* 0x0000000000547308 */ /* 0x0003e20000000800 */
[----:B-----5:R-:W5:Y:S01]  /*e230*/  LDSM.16.MT88.4 R56, [R135+0xf000] ;  /* 0x00f000008738783b */ /* 0x020f620000004200 */
[C---:B----4-:R-:W-:Y:S08]  /*e240*/  HMMA.16816.F32.BF16 R4, R40.reuse, R48, R4 ;  /* 0x000000302804723c */ /* 0x050ff00000041804 */
[C---:B------:R-:W-:Y:S01]  /*e250*/  HMMA.16816.F32.BF16 R8, R40.reuse, R50, R8 ;  /* 0x000000322808723c */ /* 0x040fe20000041808 */
[----:B------:R-:W4:Y:S03]  /*e260*/  LDSM.16.MT88.4 R48, [R134+0xf800] ;  /* 0x00f800008630783b */ /* 0x000f260000004200 */
[----:B-1----:R-:W-:Y:S04]  /*e270*/  FFMA.FTZ R0, R101, c[0x0][0x23c], -R39 ;  /* 0x00008f0065007a23 */ /* 0x002fe80000010827 */
[C---:B--2---:R-:W-:Y:S01]  /*e280*/  HMMA.16816.F32.BF16 R12, R40.reuse, R52, R12 ;  /* 0x00000034280c723c */ /* 0x044fe2000004180c */
[----:B------:R1:W2:Y:S07]  /*e290*/  MUFU.EX2 R85, R0 ;  /* 0x0000000000557308 */ /* 0x0002ae0000000800 */
[C---:B------:R-:W-:Y:S01]  /*e2a0*/  HMMA.16816.F32.BF16 R16, R40.reuse, R54, R16 ;  /* 0x000000362810723c */ /* 0x040fe20000041810 */
[----:B------:R-:W2:Y:S07]  /*e2b0*/  LDSM.16.MT88.4 R52, [R213+0xf800] ;  /* 0x00f80000d534783b */ /* 0x000eae0000004200 */
[C---:B-----5:R-:W-:Y:S07]  /*e2c0*/  HMMA.16816.F32.BF16 R20, R40.reuse, R56, R20 ;  /* 0x000000382814723c */ /* 0x060fee0000041814 */
[----:B------:R-:W-:Y:S01]  /*e2d0*/  FADD.FTZ R56, R188, R61 ;  /* 0x0000003dbc387221 */ /* 0x000fe20000010000 */
[C---:B------:R-:W-:Y:S04]  /*e2e0*/  HMMA.16816.F32.BF16 R24, R40.reuse, R58, R24 ;  /* 0x0000003a2818723c */ /* 0x040fe80000041818 */
[----:B-1----:R-:W-:Y:S04]  /*e2f0*/  FFMA.FTZ R0, R102, c[0x0][0x23c], -R60 ;  /* 0x00008f0066007a23 */ /* 0x002fe8000001083c */
[C---:B------:R-:W-:Y:S01]  /*e300*/  HMMA.16816.F32.BF16 R28, R40.reuse, R44, R28 ;  /* 0x0000002c281c723c */ /* 0x040fe2000004181c */
[----:B------:R1:W5:Y:S07]  /*e310*/  MUFU.EX2 R83, R0 ;  /* 0x0000000000537308 */ /* 0x00036e0000000800 */
[----:B------:R-:W-:Y:S01]  /*e320*/  HMMA.16816.F32.BF16 R32, R40, R46, R32 ;  /* 0x0000002e2820723c */ /* 0x000fe20000041820 */
[----:B------:R-:W-:Y:S06]  /*e330*/  LDSM.16.MT88.4 R44, [R212+0xf800] ;  /* 0x00f80000d42c783b */ /* 0x000fec0000004200 */
[----:B---3--:R-:W-:Y:S02]  /*e340*/  F2FP.BF16.PACK_AB R40, R92, R118 ;  /* 0x000000765c28723e */ /* 0x008fe400000010ff */
[----:B------:R-:W-:Y:S03]  /*e350*/  F2FP.BF16.PACK_AB R41, R90, R91 ;  /* 0x0000005b5a29723e */ /* 0x000fe600000010ff */
[----:B------:R-:W-:Y:S02]  /*e360*/  F2FP.BF16.PACK_AB R42, R88, R89 ;  /* 0x00000059582a723e */ /* 0x000fe400000010ff */
[----:B------:R-:W-:Y:S01]  /*e370*/  F2FP.BF16.PACK_AB R43, R86, R87 ;  /* 0x00000057562b723e */ /* 0x000fe200000010ff */
[----:B-1----:R-:W-:Y:S02]  /*e380*/  FADD.FTZ R0, R187, R62 ;  /* 0x0000003ebb007221 */ /* 0x002fe40000010000 */
[----:B------:R-:W-:Y:S04]  /*e390*/  FADD.FTZ R62, R180, R56 ;  /* 0x00000038b43e7221 */ /* 0x000fe80000010000 */
[C---:B----4-:R-:W-:Y:S01]  /*e3a0*/  HMMA.16816.F32.BF16 R4, R40.reuse, R48, R4 ;  /* 0x000000302804723c */ /* 0x050fe20000041804 */
[----:B------:R-:W1:Y:S02]  /*e3b0*/  LDSM.16.MT88.4 R56, [R135+0xf800] ;  /* 0x00f800008738783b */ /* 0x000e640000004200 */
[----:B------:R-:W-:Y:S02]  /*e3c0*/  FADD.FTZ R61, R183, R0 ;  /* 0x00000000b73d7221 */ /* 0x000fe40000010000 */
[--C-:B------:R-:W-:Y:S02]  /*e3d0*/  FFMA.FTZ R0, R104, c[0x0][0x23c], -R39.reuse ;  /* 0x00008f0068007a23 */ /* 0x100fe40000010827 */
[----:B------:R-:W-:Y:S01]  /*e3e0*/  FADD.FTZ R2, R247, R62 ;  /* 0x0000003ef7027221 */ /* 0x000fe20000010000 */
[C---:B------:R-:W-:Y:S01]  /*e3f0*/  HMMA.16816.F32.BF16 R8, R40.reuse, R50, R8 ;  /* 0x000000322808723c */ /* 0x040fe20000041808 */
[----:B------:R3:W-:Y:S01]  /*e400*/  MUFU.EX2 R81, R0 ;  /* 0x0000000000517308 */ /* 0x0007e20000000800 */
[----:B------:R-:W4:Y:S06]  /*e410*/  LDSM.16.MT88.4 R48, [R134+0x10000] ;  /* 0x010000008630783b */ /* 0x000f2c0000004200 */
[C---:B--2---:R-:W-:Y:S08]  /*e420*/  HMMA.16816.F32.BF16 R12, R40.reuse, R52, R12 ;  /* 0x00000034280c723c */ /* 0x044ff0000004180c */
[C---:B------:R-:W-:Y:S01]  /*e430*/  HMMA.16816.F32.BF16 R16, R40.reuse, R54, R16 ;  /* 0x000000362810723c */ /* 0x040fe20000041810 */
[----:B------:R-:W2:Y:S03]  /*e440*/  LDSM.16.MT88.4 R52, [R213+0x10000] ;  /* 0x01000000d534783b */ /* 0x000ea60000004200 */
[--C-:B---3--:R-:W-:Y:S04]  /*e450*/  FFMA.FTZ R0, R105, c[0x0][0x23c], -R39.reuse ;  /* 0x00008f0069007a23 */ /* 0x108fe80000010827 */
[----:B------:R3:W2:Y:S01]  /*e460*/  MUFU.EX2 R80, R0 ;  /* 0x0000000000507308 */ /* 0x0006a20000000800 */
[C---:B-1----:R-:W-:Y:S07]  /*e470*/  HMMA.16816.F32.BF16 R20, R40.reuse, R56, R20 ;  /* 0x000000382814723c */ /* 0x042fee0000041814 */
[----:B------:R-:W-:Y:S01]  /*e480*/  FADD.FTZ R57, R245, R2 ;  /* 0x00000002f5397221 */ /* 0x000fe20000010000 */
[C---:B------:R-:W-:Y:S04]  /*e490*/  HMMA.16816.F32.BF16 R24, R40.reuse, R58, R24 ;  /* 0x0000003a2818723c */ /* 0x040fe80000041818 */
[--C-:B------:R-:W-:Y:S04]  /*e4a0*/  FFMA.FTZ R2, R111, c[0x0][0x23c], -R60.reuse ;  /* 0x00008f006f027a23 */ /* 0x100fe8000001083c */
[C---:B------:R-:W-:Y:S01]  /*e4b0*/  HMMA.16816.F32.BF16 R28, R40.reuse, R44, R28 ;  /* 0x0000002c281c723c */ /* 0x040fe2000004181c */
[----:B------:R1:W-:Y:S03]  /*e4c0*/  MUFU.EX2 R73, R2 ;  /* 0x0000000200497308 */ /* 0x0003e60000000800 */
[--C-:B---3--:R-:W-:Y:S04]  /*e4d0*/  FFMA.FTZ R0, R106, c[0x0][0x23c], -R60.reuse ;  /* 0x00008f006a007a23 */ /* 0x108fe8000001083c */
[----:B------:R-:W-:Y:S01]  /*e4e0*/  HMMA.16816.F32.BF16 R32, R40, R46, R32 ;  /* 0x0000002e2820723c */ /* 0x000fe20000041820 */
[----:B------:R-:W3:Y:S02]  /*e4f0*/  LDSM.16.MT88.4 R44, [R135+0x10000] ;  /* 0x01000000872c783b */ /* 0x000ee40000004200 */
[----:B------:R4:W-:Y:S04]  /*e500*/  MUFU.EX2 R79, R0 ;  /* 0x00000000004f7308 */ /* 0x0009e80000000800 */
[----:B------:R-:W-:Y:S02]  /*e510*/  F2FP.BF16.PACK_AB R40, R85, R84 ;  /* 0x000000545528723e */ /* 0x000fe400000010ff */
[----:B-----5:R-:W-:Y:S03]  /*e520*/  F2FP.BF16.PACK_AB R41, R82, R83 ;  /* 0x000000535229723e */ /* 0x020fe600000010ff */
[----:B--2---:R-:W-:Y:S01]  /*e530*/  F2FP.BF16.PACK_AB R42, R80, R81 ;  /* 0x00000051502a723e */ /* 0x004fe200000010ff */
[--C-:B-1----:R-:W-:Y:S04]  /*e540*/  FFMA.FTZ R2, R114, c[0x0][0x23c], -R60.reuse ;  /* 0x00008f0072027a23 */ /* 0x102fe8000001083c */
[----:B------:R-:W-:Y:S01]  /*e550*/  MUFU.EX2 R71, R2 ;  /* 0x0000000200477308 */ /* 0x000fe20000000800 */
[--C-:B----4-:R-:W-:Y:S09]  /*e560*/  FFMA.FTZ R0, R107, c[0x0][0x23c], -R60.reuse ;  /* 0x00008f006b007a23 */ /* 0x110ff2000001083c */
[----:B------:R1:W2:Y:S02]  /*e570*/  MUFU.EX2 R78, R0 ;  /* 0x00000000004e7308 */ /* 0x0002a40000000800 */
[--C-:B-1----:R-:W-:Y:S01]  /*e580*/  FFMA.FTZ R0, R108, c[0x0][0x23c], -R39.reuse ;  /* 0x00008f006c007a23 */ /* 0x102fe20000010827 */
[----:B--2---:R-:W-:Y:S07]  /*e590*/  F2FP.BF16.PACK_AB R43, R78, R79 ;  /* 0x0000004f4e2b723e */ /* 0x004fee00000010ff */
[----:B------:R1:W-:Y:S01]  /*e5a0*/  MUFU.EX2 R77, R0 ;  /* 0x00000000004d7308 */ /* 0x0003e20000000800 */
[C---:B------:R-:W-:Y:S08]  /*e5b0*/  HMMA.16816.F32.BF16 R4, R40.reuse, R48, R4 ;  /* 0x000000302804723c */ /* 0x040ff00000041804 */
[C---:B------:R-:W-:Y:S01]  /*e5c0*/  HMMA.16816.F32.BF16 R8, R40.reuse, R50, R8 ;  /* 0x000000322808723c */ /* 0x040fe20000041808 */
[----:B------:R-:W2:Y:S07]  /*e5d0*/  LDSM.16.MT88.4 R48, [R212+0x10000] ;  /* 0x01000000d430783b */ /* 0x000eae0000004200 */
[C---:B------:R-:W-:Y:S04]  /*e5e0*/  HMMA.16816.F32.BF16 R12, R40.reuse, R52, R12 ;  /* 0x00000034280c723c */ /* 0x040fe8000004180c */
[--C-:B-1----:R-:W-:Y:S03]  /*e5f0*/  FFMA.FTZ R0, R109, c[0x0][0x23c], -R39.reuse ;  /* 0x00008f006d007a23 */ /* 0x102fe60000010827 */
[--C-:B------:R-:W-:Y:S01]  /*e600*/  FFMA.FTZ R53, R115, c[0x0][0x23c], -R60.reuse ;  /* 0x00008f0073357a23 */ /* 0x100fe2000001083c */
[----:B------:R1:W4:Y:S01]  /*e610*/  MUFU.EX2 R76, R0 ;  /* 0x00000000004c7308 */ /* 0x0003220000000800 */
[C---:B------:R-:W-:Y:S08]  /*e620*/  HMMA.16816.F32.BF16 R16, R40.reuse, R54, R16 ;  /* 0x000000362810723c */ /* 0x040ff00000041810 */
[C---:B---3--:R-:W-:Y:S01]  /*e630*/  HMMA.16816.F32.BF16 R20, R40.reuse, R44, R20 ;  /* 0x0000002c2814723c */ /* 0x048fe20000041814 */
[----:B------:R-:W3:Y:S06]  /*e640*/  MUFU.EX2 R70, R53 ;  /* 0x0000003500467308 */ /* 0x000eec0000000800 */
[----:B------:R-:W-:Y:S01]  /*e650*/  FFMA.FTZ R44, R116, c[0x0][0x23c], -R39 ;  /* 0x00008f00742c7a23 */ /* 0x000fe20000010827 */
[C---:B------:R-:W-:Y:S03]  /*e660*/  HMMA.16816.F32.BF16 R24, R40.reuse, R46, R24 ;  /* 0x0000002e2818723c */ /* 0x040fe60000041818 */
[----:B------:R-:W-:Y:S01]  /*e670*/  MUFU.EX2 R69, R44 ;  /* 0x0000002c00457308 */ /* 0x000fe20000000800 */
[--C-:B-1----:R-:W-:Y:S04]  /*e680*/  FFMA.FTZ R0, R110, c[0x0][0x23c], -R60.reuse ;  /* 0x00008f006e007a23 */ /* 0x102fe8000001083c */
[C---:B--2---:R-:W-:Y:S05]  /*e690*/  HMMA.16816.F32.BF16 R28, R40.reuse, R48, R28 ;  /* 0x00000030281c723c */ /* 0x044fea000004181c */
[----:B------:R1:W2:Y:S02]  /*e6a0*/  MUFU.EX2 R75, R0 ;  /* 0x00000000004b7308 */ /* 0x0002a40000000800 */
[----:B------:R-:W-:Y:S01]  /*e6b0*/  FFMA.FTZ R48, R197, c[0x0][0x23c], -R60 ;  /* 0x00008f00c5307a23 */ /* 0x000fe2000001083c */
[----:B------:R-:W-:Y:S07]  /*e6c0*/  HMMA.16816.F32.BF16 R32, R40, R50, R32 ;  /* 0x000000322820723c */ /* 0x000fee0000041820 */
[----:B------:R5:W-:Y:S01]  /*e6d0*/  MUFU.EX2 R67, R48 ;  /* 0x0000003000437308 */ /* 0x000be20000000800 */
[----:B----4-:R-:W-:Y:S04]  /*e6e0*/  F2FP.BF16.PACK_AB R40, R76, R77 ;  /* 0x0000004d4c28723e */ /* 0x010fe800000010ff */
[----:B---3--:R-:W-:Y:S01]  /*e6f0*/  F2FP.BF16.PACK_AB R43, R70, R71 ;  /* 0x00000047462b723e */ /* 0x008fe200000010ff */
[----:B-1----:R-:W-:Y:S01]  /*e700*/  FADD.FTZ R0, R246, R61 ;  /* 0x0000003df6007221 */ /* 0x002fe20000010000 */
[----:B--2---:R-:W-:Y:S03]  /*e710*/  F2FP.BF16.PACK_AB R41, R73, R75 ;  /* 0x0000004b4929723e */ /* 0x004fe600000010ff */
[----:B------:R-:W-:Y:S02]  /*e720*/  FADD.FTZ R56, R244, R0 ;  /* 0x00000000f4387221 */ /* 0x000fe40000010000 */
[--C-:B------:R-:W-:Y:S02]  /*e730*/  FFMA.FTZ R0, R112, c[0x0][0x23c], -R39.reuse ;  /* 0x00008f0070007a23 */ /* 0x100fe40000010827 */
[----:B------:R-:W-:Y:S02]  /*e740*/  FADD.FTZ R56, R242, R56 ;  /* 0x00000038f2387221 */ /* 0x000fe40000010000 */
[----:B------:R1:W-:Y:S01]  /*e750*/  MUFU.EX2 R74, R0 ;  /* 0x00000000004a7308 */ /* 0x0003e20000000800 */
[----:B-----5:R-:W-:Y:S01]  /*e760*/  LDSM.16.MT88.4 R48, [R135+0x10800] ;  /* 0x010800008730783b */ /* 0x020fe20000004200 */
[----:B------:R-:W-:Y:S02]  /*e770*/  FADD.FTZ R2, R240, R56 ;  /* 0x00000038f0027221 */ /* 0x000fe40000010000 */
[----:B-1----:R-:W-:Y:S06]  /*e780*/  FFMA.FTZ R0, R113, c[0x0][0x23c], -R39 ;  /* 0x00008f0071007a23 */ /* 0x002fec0000010827 */
[----:B------:R1:W2:Y:S02]  /*e790*/  MUFU.EX2 R72, R0 ;  /* 0x0000000000487308 */ /* 0x0002a40000000800 */
[----:B-1----:R-:W-:Y:S01]  /*e7a0*/  FADD.FTZ R0, R243, R57 ;  /* 0x00000039f3007221 */ /* 0x002fe20000010000 */
[----:B--2---:R-:W-:Y:S03]  /*e7b0*/  F2FP.BF16.PACK_AB R42, R72, R74 ;  /* 0x0000004a482a723e */ /* 0x004fe600000010ff */
[----:B------:R-:W-:Y:S04]  /*e7c0*/  FADD.FTZ R0, R241, R0 ;  /* 0x00000000f1007221 */ /* 0x000fe80000010000 */
[----:B------:R-:W-:Y:S02]  /*e7d0*/  FADD.FTZ R52, R211, R0 ;  /* 0x00000000d3347221 */ /* 0x000fe40000010000 */
[----:B------:R-:W-:Y:S02]  /*e7e0*/  FADD.FTZ R0, R239, R2 ;  /* 0x00000002ef007221 */ /* 0x000fe40000010000 */
[----:B------:R-:W-:Y:S02]  /*e7f0*/  FADD.FTZ R2, R238, R52 ;  /* 0x00000034ee027221 */ /* 0x000fe40000010000 */
[----:B------:R-:W-:Y:S01]  /*e800*/  FADD.FTZ R0, R210, R0 ;  /* 0x00000000d2007221 */ /* 0x000fe20000010000 */
[----:B------:R-:W1:Y:S01]  /*e810*/  LDSM.16.MT88.4 R52, [R134+0x10800] ;  /* 0x010800008634783b */ /* 0x000e620000004200 */
[----:B------:R-:W-:Y:S02]  /*e820*/  FADD.FTZ R2, R209, R2 ;  /* 0x00000002d1027221 */ /* 0x000fe40000010000 */
[----:B------:R-:W-:Y:S02]  /*e830*/  FADD.FTZ R0, R203, R0 ;  /* 0x00000000cb007221 */ /* 0x000fe40000010000 */
[----:B------:R-:W-:Y:S02]  /*e840*/  FADD.FTZ R2, R208, R2 ;  /* 0x00000002d0027221 */ /* 0x000fe40000010000 */
[----:B------:R-:W-:Y:S02]  /*e850*/  FADD.FTZ R0, R201, R0 ;  /* 0x00000000c9007221 */ /* 0x000fe40000010000 */
[----:B------:R-:W-:Y:S02]  /*e860*/  FADD.FTZ R44, R200, R2 ;  /* 0x00000002c82c7221 */ /* 0x000fe40000010000 */
[----:B------:R-:W-:Y:S02]  /*e870*/  FFMA.FTZ R2, R117, c[0x0][0x23c], -R39 ;  /* 0x00008f0075027a23 */ /* 0x000fe40000010827 */
[----:B------:R-:W-:Y:S02]  /*e880*/  FADD.FTZ R56, R199, R44 ;  /* 0x0000002cc7387221 */ /* 0x000fe40000010000 */
[----:B------:R-:W-:Y:S01]  /*e890*/  FADD.FTZ R0, R202, R0 ;  /* 0x00000000ca007221 */ /* 0x000fe20000010000 */
[----:B------:R2:W3:Y:S01]  /*e8a0*/  MUFU.EX2 R68, R2 ;  /* 0x0000000200447308 */ /* 0x0004e20000000800 */
[----:B------:R-:W4:Y:S02]  /*e8b0*/  LDSM.16.MT88.4 R44, [R213+0x10800] ;  /* 0x01080000d52c783b */ /* 0x000f240000004200 */
[----:B------:R-:W-:Y:S04]  /*e8c0*/  FADD.FTZ R0, R207, R0 ;  /* 0x00000000cf007221 */ /* 0x000fe80000010000 */
[----:B------:R-:W-:Y:S02]  /*e8d0*/  FADD.FTZ R0, R191, R0 ;  /* 0x00000000bf007221 */ /* 0x000fe40000010000 */
[----:B--2---:R-:W-:Y:S01]  /*e8e0*/  FADD.FTZ R2, R198, R56 ;  /* 0x00000038c6027221 */ /* 0x004fe20000010000 */
[C---:B-1----:R-:W-:Y:S03]  /*e8f0*/  HMMA.16816.F32.BF16 R4, R40.reuse, R52, R4 ;  /* 0x000000342804723c */ /* 0x042fe60000041804 */
[----:B------:R-:W-:Y:S02]  /*e900*/  FADD.FTZ R57, R190, R2 ;  /* 0x00000002be397221 */ /* 0x000fe40000010000 */
[----:B------:R-:W-:Y:S02]  /*e910*/  FFMA.FTZ R2, R119, c[0x0][0x23c], -R60 ;  /* 0x00008f0077027a23 */ /* 0x000fe4000001083c */
[----:B------:R-:W-:Y:S01]  /*e920*/  FADD.FTZ R56, R185, R0 ;  /* 0x00000000b9387221 */ /* 0x000fe20000010000 */
[C---:B------:R-:W-:Y:S01]  /*e930*/  HMMA.16816.F32.BF16 R8, R40.reuse, R54, R8 ;  /* 0x000000362808723c */ /* 0x040fe20000041808 */
[----:B------:R1:W2:Y:S03]  /*e940*/  MUFU.EX2 R66, R2 ;  /* 0x0000000200427308 */ /* 0x0002a60000000800 */
[----:B------:R-:W-:Y:S02]  /*e950*/  FADD.FTZ R0, R192, R57 ;  /* 0x00000039c0007221 */ /* 0x000fe40000010000 */
[--C-:B------:R-:W-:Y:S02]  /*e960*/  FFMA.FTZ R52, R120, c[0x0][0x23c], -R39.reuse ;  /* 0x00008f0078347a23 */ /* 0x100fe40000010827 */
[C---:B----4-:R-:W-:Y:S03]  /*e970*/  HMMA.16816.F32.BF16 R12, R40.reuse, R44, R12 ;  /* 0x0000002c280c723c */ /* 0x050fe6000004180c */
[----:B------:R4:W-:Y:S04]  /*e980*/  MUFU.EX2 R65, R52 ;  /* 0x0000003400417308 */ /* 0x0009e80000000800 */
[----:B------:R-:W-:Y:S01]  /*e990*/  FFMA.FTZ R44, R195, c[0x0][0x23c], -R60 ;  /* 0x00008f00c32c7a23 */ /* 0x000fe2000001083c */
[C---:B------:R-:W-:Y:S05]  /*e9a0*/  HMMA.16816.F32.BF16 R16, R40.reuse, R46, R16 ;  /* 0x0000002e2810723c */ /* 0x040fea0000041810 */
[----:B------:R5:W-:Y:S03]  /*e9b0*/  MUFU.EX2 R63, R44 ;  /* 0x0000002c003f7308 */ /* 0x000be60000000800 */
[C---:B------:R-:W-:Y:S04]  /*e9c0*/  HMMA.16816.F32.BF16 R20, R40.reuse, R48, R20 ;  /* 0x000000302814723c */ /* 0x040fe80000041814 */
[----:B-1----:R-:W-:Y:S02]  /*e9d0*/  FADD.FTZ R2, R189, R56 ;  /* 0x00000038bd027221 */ /* 0x002fe40000010000 */
[----:B------:R-:W-:Y:S02]  /*e9e0*/  FADD.FTZ R56, R186, R0 ;  /* 0x00000000ba387221 */ /* 0x000fe40000010000 */
[----:B------:R-:W-:Y:S01]  /*e9f0*/  FADD.FTZ R0, R182, R2 ;  /* 0x00000002b6007221 */ /* 0x000fe20000010000 */
[C---:B------:R-:W-:Y:S01]  /*ea00*/  HMMA.16816.F32.BF16 R24, R40.reuse, R50, R24 ;  /* 0x000000322818723c */ /* 0x040fe20000041818 */
[----:B----4-:R-:W1:Y:S02]  /*ea10*/  LDSM.16.MT88.4 R52, [R212+0x10800] ;  /* 0x01080000d434783b */ /* 0x010e640000004200 */
[----:B------:R-:W-:Y:S02]  /*ea20*/  FADD.FTZ R0, R178, R0 ;  /* 0x00000000b2007221 */ /* 0x000fe40000010000 */
[----:B------:R-:W-:Y:S02]  /*ea30*/  FADD.FTZ R2, R184, R56 ;  /* 0x00000038b8027221 */ /* 0x000fe40000010000 */
[----:B------:R-:W-:Y:S02]  /*ea40*/  FADD.FTZ R0, R176, R0 ;  /* 0x00000000b0007221 */ /* 0x000fe40000010000 */
[--C-:B------:R-:W-:Y:S03]  /*ea50*/  FFMA.FTZ R56, R196, c[0x0][0x23c], -R39.reuse ;  /* 0x00008f00c4387a23 */ /* 0x100fe60000010827 */
[----:B------:R-:W-:Y:S01]  /*ea60*/  FADD.FTZ R0, R175, R0 ;  /* 0x00000000af007221 */ /* 0x000fe20000010000 */
[----:B------:R4:W1:Y:S01]  /*ea70*/  MUFU.EX2 R64, R56 ;  /* 0x0000003800407308 */ /* 0x0008620000000800 */
[----:B------:R-:W-:Y:S02]  /*ea80*/  FADD.FTZ R2, R177, R2 ;  /* 0x00000002b1027221 */ /* 0x000fe40000010000 */
[----:B------:R-:W-:Y:S02]  /*ea90*/  FADD.FTZ R0, R171, R0 ;  /* 0x00000000ab007221 */ /* 0x000fe40000010000 */
[----:B------:R-:W-:Y:S02]  /*eaa0*/  FADD.FTZ R2, R179, R2 ;  /* 0x00000002b3027221 */ /* 0x000fe40000010000 */
[----:B-----5:R-:W-:Y:S02]  /*eab0*/  FADD.FTZ R44, R172, R0 ;  /* 0x00000000ac2c7221 */ /* 0x020fe40000010000 */
[----:B------:R-:W-:Y:S02]  /*eac0*/  FFMA.FTZ R0, R123, c[0x0][0x23c], -R60 ;  /* 0x00008f007b007a23 */ /* 0x000fe4000001083c */
[--C-:B------:R-:W-:Y:S02]  /*ead0*/  FFMA.FTZ R48, R124, c[0x0][0x23c], -R39.reuse ;  /* 0x00008f007c307a23 */ /* 0x100fe40000010827 */
[----:B------:R-:W-:Y:S01]  /*eae0*/  FADD.FTZ R2, R174, R2 ;  /* 0x00000002ae027221 */ /* 0x000fe20000010000 */
[----:B------:R5:W2:Y:S03]  /*eaf0*/  MUFU.EX2 R62, R0 ;  /* 0x00000000003e7308 */ /* 0x000aa60000000800 */
[----:B------:R-:W-:Y:S04]  /*eb00*/  FADD.FTZ R2, R173, R2 ;  /* 0x00000002ad027221 */ /* 0x000fe80000010000 */
[----:B----4-:R-:W-:Y:S03]  /*eb10*/  FADD.FTZ R56, R170, R2 ;  /* 0x00000002aa387221 */ /* 0x010fe60000010000 */
[----:B------:R4:W-:Y:S01]  /*eb20*/  MUFU.EX2 R61, R48 ;  /* 0x00000030003d7308 */ /* 0x0009e20000000800 */
[----:B------:R-:W-:Y:S02]  /*eb30*/  FADD.FTZ R2, R168, R44 ;  /* 0x0000002ca8027221 */ /* 0x000fe40000010000 */
[----:B------:R-:W-:Y:S01]  /*eb40*/  FADD.FTZ R56, R169, R56 ;  /* 0x00000038a9387221 */ /* 0x000fe20000010000 */
[----:B------:R-:W4:Y:S01]  /*eb50*/  LDSM.16.MT88.4 R44, [R134+0x11000] ;  /* 0x01100000862c783b */ /* 0x000f220000004200 */
[C---:B-1----:R-:W-:Y:S07]  /*eb60*/  HMMA.16816.F32.BF16 R28, R40.reuse, R52, R28 ;  /* 0x00000034281c723c */ /* 0x042fee000004181c */
[----:B------:R-:W-:Y:S01]  /*eb70*/  FFMA.FTZ R52, R126, c[0x0][0x23c], -R60 ;  /* 0x00008f007e347a23 */ /* 0x000fe2000001083c */
[----:B------:R-:W-:Y:S03]  /*eb80*/  HMMA.16816.F32.BF16 R32, R40, R54, R32 ;  /* 0x000000362820723c */ /* 0x000fe60000041820 */
[----:B------:R1:W-:Y:S01]  /*eb90*/  MUFU.EX2 R58, R52 ;  /* 0x00000034003a7308 */ /* 0x0003e20000000800 */
[----:B-----5:R-:W-:Y:S02]  /*eba0*/  FADD.FTZ R0, R167, R2 ;  /* 0x00000002a7007221 */ /* 0x020fe40000010000 */
[----:B------:R-:W-:Y:S01]  /*ebb0*/  FADD.FTZ R2, R166, R56 ;  /* 0x00000038a6027221 */ /* 0x000fe20000010000 */
[----:B---3--:R-:W-:Y:S01]  /*ebc0*/  F2FP.BF16.PACK_AB R40, R68, R69 ;  /* 0x000000454428723e */ /* 0x008fe200000010ff */
[----:B------:R-:W-:Y:S01]  /*ebd0*/  FADD.FTZ R0, R164, R0 ;  /* 0x00000000a4007221 */ /* 0x000fe20000010000 */
[----:B--2---:R-:W-:Y:S03]  /*ebe0*/  F2FP.BF16.PACK_AB R41, R66, R67 ;  /* 0x000000434229723e */ /* 0x004fe600000010ff */
[----:B------:R-:W-:Y:S01]  /*ebf0*/  FADD.FTZ R2, R165, R2 ;  /* 0x00000002a5027221 */ /* 0x000fe20000010000 */
[----:B------:R-:W-:Y:S01]  /*ec00*/  F2FP.BF16.PACK_AB R42, R64, R65 ;  /* 0x00000041402a723e */ /* 0x000fe200000010ff */
[----:B------:R-:W-:Y:S01]  /*ec10*/  FADD.FTZ R0, R163, R0 ;  /* 0x00000000a3007221 */ /* 0x000fe20000010000 */
[----:B------:R-:W-:Y:S01]  /*ec20*/  F2FP.BF16.PACK_AB R43, R62, R63 ;  /* 0x0000003f3e2b723e */ /* 0x000fe200000010ff */
[----:B----4-:R-:W-:Y:S02]  /*ec30*/  FADD.FTZ R48, R162, R2 ;  /* 0x00000002a2307221 */ /* 0x010fe40000010000 */
[--C-:B------:R-:W-:Y:S02]  /*ec40*/  FFMA.FTZ R2, R125, c[0x0][0x23c], -R39.reuse ;  /* 0x00008f007d027a23 */ /* 0x100fe40000010827 */
[----:B------:R-:W-:Y:S02]  /*ec50*/  FADD.FTZ R0, R160, R0 ;  /* 0x00000000a0007221 */ /* 0x000fe40000010000 */
[----:B------:R-:W-:Y:S01]  /*ec60*/  FADD.FTZ R56, R161, R48 ;  /* 0x00000030a1387221 */ /* 0x000fe20000010000 */
[----:B------:R2:W3:Y:S01]  /*ec70*/  MUFU.EX2 R59, R2 ;  /* 0x00000002003b7308 */ /* 0x0004e20000000800 */
[----:B------:R-:W-:Y:S01]  /*ec80*/  FADD.FTZ R0, R159, R0 ;  /* 0x000000009f007221 */ /* 0x000fe20000010000 */
[----:B------:R-:W4:Y:S03]  /*ec90*/  LDSM.16.MT88.4 R48, [R213+0x11000] ;  /* 0x01100000d530783b */ /* 0x000f260000004200 */
[----:B------:R-:W-:Y:S01]  /*eca0*/  FADD.FTZ R0, R155, R0 ;  /* 0x000000009b007221 */ /* 0x000fe20000010000 */
[C---:B------:R-:W-:Y:S04]  /*ecb0*/  HMMA.16816.F32.BF16 R4, R40.reuse, R44, R4 ;  /* 0x0000002c2804723c */ /* 0x040fe80000041804 */
[----:B-1----:R-:W1:Y:S03]  /*ecc0*/  LDSM.16.MT88.4 R52, [R135+0x11000] ;  /* 0x011000008734783b */ /* 0x002e660000004200 */
[--C-:B------:R-:W-:Y:S01]  /*ecd0*/  FFMA.FTZ R44, R205, c[0x0][0x23c], -R39.reuse ;  /* 0x00008f00cd2c7a23 */ /* 0x100fe20000010827 */
[C---:B------:R-:W-:Y:S04]  /*ece0*/  HMMA.16816.F32.BF16 R8, R40.reuse, R46, R8 ;  /* 0x0000002e2808723c */ /* 0x040fe80000041808 */
[----:B------:R-:W-:Y:S02]  /*ecf0*/  FFMA.FTZ R39, R206, c[0x0][0x23c], -R39 ;  /* 0x00008f00ce277a23 */ /* 0x000fe40000010827 */
[----:B--2---:R-:W-:Y:S01]  /*ed00*/  FADD.FTZ R2, R157, R56 ;  /* 0x000000389d027221 */ /* 0x004fe20000010000 */
[----:B---3--:R-:W-:Y:S05]  /*ed10*/  F2FP.BF16.PACK_AB R164, R59, R61 ;  /* 0x0000003d3ba4723e */ /* 0x008fea00000010ff */
[----:B------:R-:W-:Y:S02]  /*ed20*/  FADD.FTZ R57, R158, R2 ;  /* 0x000000029e397221 */ /* 0x000fe40000010000 */
[----:B------:R-:W-:Y:S02]  /*ed30*/  FFMA.FTZ R2, R204, c[0x0][0x23c], -R60 ;  /* 0x00008f00cc027a23 */ /* 0x000fe4000001083c */
[----:B------:R-:W-:Y:S02]  /*ed40*/  FADD.FTZ R56, R154, R0 ;  /* 0x000000009a387221 */ /* 0x000fe40000010000 */
[----:B------:R-:W-:Y:S02]  /*ed50*/  FADD.FTZ R0, R156, R57 ;  /* 0x000000399c007221 */ /* 0x000fe40000010000 */
[----:B------:R-:W-:Y:S01]  /*ed60*/  FADD.FTZ R56, R152, R56 ;  /* 0x0000003898387221 */ /* 0x000fe20000010000 */
[----:B------:R2:W3:Y:S01]  /*ed70*/  MUFU.EX2 R57, R2 ;  /* 0x0000000200397308 */ /* 0x0004e20000000800 */
[----:B------:R-:W-:Y:S01]  /*ed80*/  FFMA.FTZ R60, R38, c[0x0][0x23c], -R60 ;  /* 0x00008f00263c7a23 */ /* 0x000fe2000001083c */
[----:B------:R-:W-:Y:S01]  /*ed90*/  LDSM.16.MT88.4 R156, [R135+0x11800] ;  /* 0x01180000879c783b */ /* 0x000fe20000004200 */
[C---:B----4-:R-:W-:Y:S07]  /*eda0*/  HMMA.16816.F32.BF16 R12, R40.reuse, R48, R12 ;  /* 0x00000030280c723c */ /* 0x050fee000004180c */
        /* <DEDUP_REMOVED lines=12> */
[----:B------:R-:W-:Y:S02]  /*ee70*/  FADD.FTZ R0, R148, R0 ;  /* 0x0000000094007221 */ /* 0x000fe40000010000 */
[----:B------:R-:W-:Y:S01]  /*ee80*/  FADD.FTZ R2, R146, R2 ;  /* 0x0000000292027221 */ /* 0x000fe20000010000 */
[----:B------:R-:W-:Y:S01]  /*ee90*/  LDSM.16.MT88.4 R148, [R213+0x11800] ;  /* 0x01180000d594783b */ /* 0x000fe20000004200 */
[----:B------:R-:W3:Y:S01]  /*eea0*/  MUFU.EX2 R39, R37 ;  /* 0x0000002500277308 */ /* 0x000ee20000000800 */
        /* <DEDUP_REMOVED lines=10> */
[----:B------:R-:W-:Y:S02]  /*ef50*/  FADD.FTZ R0, R136, R0 ;  /* 0x0000000088007221 */ /* 0x000fe40000010000 */
[----:B------:R-:W-:Y:S01]  /*ef60*/  FADD.FTZ R2, R137, R2 ;  /* 0x0000000289027221 */ /* 0x000fe20000010000 */
[----:B------:R-:W2:Y:S01]  /*ef70*/  LDSM.16.MT88.4 R140, [R134+0x11800] ;  /* 0x01180000868c783b */ /* 0x000ea20000004200 */
[----:B------:R-:W-:Y:S01]  /*ef80*/  FADD.FTZ R0, R133, R0 ;  /* 0x0000000085007221 */ /* 0x000fe20000010000 */
[----:B------:R-:W-:Y:S01]  /*ef90*/  MOV R133, R3 ;  /* 0x0000000300857202 */ /* 0x000fe20000000f00 */
[----:B------:R-:W-:Y:S01]  /*efa0*/  FADD.FTZ R2, R132, R2 ;  /* 0x0000000284027221 */ /* 0x000fe20000010000 */
[----:B---3--:R-:W-:Y:S01]  /*efb0*/  F2FP.BF16.PACK_AB R167, R60, R39 ;  /* 0x000000273ca7723e */ /* 0x008fe200000010ff */
[----:B------:R-:W-:Y:S01]  /*efc0*/  FADD.FTZ R0, R130, R0 ;  /* 0x0000000082007221 */ /* 0x000fe20000010000 */
[----:B------:R-:W-:Y:S01]  /*efd0*/  MOV R132, R36 ;  /* 0x0000002400847202 */ /* 0x000fe20000000f00 */
        /* <DEDUP_REMOVED lines=62> */
.L_x_2212:
[----:B--2---:R-:W2:Y:S04]  /*f3c0*/  LDL.LU R5, [R1+0x10] ;  /* 0x0000100001057983 */ /* 0x004ea80000300800 */
[----:B-1----:R-:W3:Y:S04]  /*f3d0*/  LDL.LU R4, [R1+0x14] ;  /* 0x0000140001047983 */ /* 0x002ee80000300800 */
[----:B------:R-:W4:Y:S04]  /*f3e0*/  LDL.LU R50, [R1+0x2c] ;  /* 0x00002c0001327983 */ /* 0x000f280000300800 */
[----:B------:R-:W5:Y:S04]  /*f3f0*/  LDL.LU R49, [R1+0x30] ;  /* 0x0000300001317983 */ /* 0x000f680000300800 */
[----:B------:R-:W5:Y:S04]  /*f400*/  LDL.LU R48, [R1+0x34] ;  /* 0x0000340001307983 */ /* 0x000f680000300800 */
[----:B------:R-:W1:Y:S02]  /*f410*/  S2R R46, SR_TID.X ;  /* 0x00000000002e7919 */ /* 0x000e640000002100 */
[----:B-1----:R-:W-:-:S04]  /*f420*/  SHF.R.S32.HI R6, RZ, 0x1f, R46 ;  /* 0x0000001fff067819 */ /* 0x002fc8000001142e */
[----:B------:R-:W-:-:S04]  /*f430*/  LEA.HI R45, R6, R46, RZ, 0x5 ;  /* 0x0000002e062d7211 */ /* 0x000fc800078f28ff */
[----:B------:R-:W-:Y:S01]  /*f440*/  SHF.R.S32.HI R8, RZ, 0x5, R45 ;  /* 0x00000005ff087819 */ /* 0x000fe2000001142d */
[----:B------:R-:W-:Y:S01]  /*f450*/  IMAD.MOV.U32 R9, RZ, RZ, -0x20 ;  /* 0xffffffe0ff097424 */ /* 0x000fe200078e00ff */
[----:B------:R-:W1:Y:S01]  /*f460*/  S2R R47, SR_CTAID.X ;  /* 0x00000000002f7919 */ /* 0x000e620000002500 */
[----:B------:R-:W-:Y:S03]  /*f470*/  BSSY B0, `(.L_x_2217) ;  /* 0x0000097000007945 */ /* 0x000fe60003800000 */
[----:B------:R-:W-:Y:S06]  /*f480*/  BAR.SYNC.DEFER_BLOCKING 0x0 ;  /* 0x0000000000007b1d */ /* 0x000fec0000010000 */
[----:B--2---:R-:W2:Y:S04]  /*f490*/  SHFL.BFLY PT, R0, R5, 0x2, 0x1f ;  /* 0x0c401f0005007f89 */ /* 0x004ea800000e0000 */
[----:B---3--:R-:W3:Y:S01]  /*f4a0*/  SHFL.BFLY PT, R2, R4, 0x2, 0x1f ;  /* 0x0c401f0004027f89 */ /* 0x008ee200000e0000 */
[----:B--2---:R-:W-:-:S02]  /*f4b0*/  FADD.FTZ R0, R0, R5 ;  /* 0x0000000500007221 */ /* 0x004fc40000010000 */
[----:B---3--:R-:W-:-:S03]  /*f4c0*/  FADD.FTZ R2, R2, R4 ;  /* 0x0000000402027221 */ /* 0x008fc60000010000 */
[----:B------:R-:W2:Y:S04]  /*f4d0*/  SHFL.BFLY PT, R5, R0, 0x1, 0x1f ;  /* 0x0c201f0000057f89 */ /* 0x000ea800000e0000 */
[----:B------:R-:W3:Y:S01]  /*f4e0*/  SHFL.BFLY PT, R4, R2, 0x1, 0x1f ;  /* 0x0c201f0002047f89 */ /* 0x000ee200000e0000 */
[----:B--2---:R-:W-:-:S05]  /*f4f0*/  FADD.FTZ R37, R0, R5 ;  /* 0x0000000500257221 */ /* 0x004fca0000010000 */
[----:B------:R-:W-:Y:S01]  /*f500*/  FSETP.NE.FTZ.AND P4, PT, R37, RZ, PT ;  /* 0x000000ff2500720b */ /* 0x000fe20003f95000 */
[----:B---3--:R-:W-:Y:S01]  /*f510*/  FADD.FTZ R39, R2, R4 ;  /* 0x0000000402277221 */ /* 0x008fe20000010000 */
[----:B------:R-:W-:Y:S02]  /*f520*/  LEA.HI R5, R6, R46, RZ, 0x2 ;  /* 0x0000002e06057211 */ /* 0x000fe400078f10ff */
[----:B------:R-:W-:Y:S02]  /*f530*/  MOV R0, 0x3f800000 ;  /* 0x3f80000000007802 */ /* 0x000fe40000000f00 */
[--C-:B------:R-:W-:Y:S02]  /*f540*/  SHF.R.S32.HI R7, RZ, 0x2, R5.reuse ;  /* 0x00000002ff077819 */ /* 0x100fe40000011405 */
[----:B------:R-:W-:Y:S02]  /*f550*/  SHF.R.S32.HI R2, RZ, 0x1f, R5 ;  /* 0x0000001fff027819 */ /* 0x000fe40000011405 */
[----:B------:R-:W-:-:S02]  /*f560*/  FSETP.NE.FTZ.AND P3, PT, R39, RZ, PT ;  /* 0x000000ff2700720b */ /* 0x000fc40003f75000 */
[----:B------:R-:W-:Y:S01]  /*f570*/  LOP3.LUT R4, R5, 0x1ffffffc, RZ, 0xc0, !PT ;  /* 0x1ffffffc05047812 */ /* 0x000fe200078ec0ff */
[----:B------:R-:W2:Y:S01]  /*f580*/  @P4 MUFU.RCP R0, R37 ;  /* 0x0000002500004308 */ /* 0x000ea20000001000 */
[----:B------:R-:W-:Y:S02]  /*f590*/  LEA.HI R2, R2, R7, RZ, 0x3 ;  /* 0x0000000702027211 */ /* 0x000fe400078f18ff */
[----:B------:R-:W-:Y:S02]  /*f5a0*/  IADD3 R5, -R4, R46, RZ ;  /* 0x0000002e04057210 */ /* 0x000fe40007ffe1ff */
[----:B------:R-:W-:Y:S02]  /*f5b0*/  LOP3.LUT R4, R2, 0xfffffff8, RZ, 0xc0, !PT ;  /* 0xfffffff802047812 */ /* 0x000fe400078ec0ff */
[----:B------:R-:W-:Y:S02]  /*f5c0*/  MOV R2, 0x3f800000 ;  /* 0x3f80000000027802 */ /* 0x000fe40000000f00 */
[----:B------:R-:W-:-:S02]  /*f5d0*/  IADD3 R7, R7, -R4, RZ ;  /* 0x8000000407077210 */ /* 0x000fc40007ffe0ff */
[----:B------:R-:W-:Y:S02]  /*f5e0*/  LEA.HI R4, R6, R46, RZ, 0x4 ;  /* 0x0000002e06047211 */ /* 0x000fe400078f20ff */
[----:B------:R-:W3:Y:S01]  /*f5f0*/  @P3 MUFU.RCP R2, R39 ;  /* 0x0000002700023308 */ /* 0x000ee20000001000 */
[C---:B--2---:R-:W-:Y:S02]  /*f600*/  FMUL.FTZ R136, R0.reuse, R136 ;  /* 0x0000008800887220 */ /* 0x044fe40000410000 */
        /* <DEDUP_REMOVED lines=15> */
[----:B------:R-:W-:Y:S02]  /*f700*/  LOP3.LUT R0, R4, 0xfffffff0, RZ, 0xc0, !PT ;  /* 0xfffffff004007812 */ /* 0x000fe400078ec0ff */
[----:B------:R-:W-:-:S02]  /*f710*/  SHF.R.S32.HI R44, RZ, 0x4, R4 ;  /* 0x00000004ff2c7819 */ /* 0x000fc40000011404 */
[----:B------:R-:W-:Y:S01]  /*f720*/  IADD3 R38, -R0, R46, RZ ;  /* 0x0000002e00267210 */ /* 0x000fe20007ffe1ff */
[----:B------:R-:W-:Y:S02]  /*f730*/  IMAD R8, R8, 0x200, R5 ;  /* 0x0000020008087824 */ /* 0x000fe400078e0205 */
[----:B------:R-:W-:Y:S01]  /*f740*/  IMAD.SHL.U32 R0, R44, 0x40, RZ ;  /* 0x000000402c007824 */ /* 0x000fe200078e00ff */
[----:B------:R-:W-:Y:S02]  /*f750*/  LEA.HI R5, R38, R38, RZ, 0x1 ;  /* 0x0000002626057211 */ /* 0x000fe400078f08ff */
[----:B------:R-:W-:Y:S01]  /*f760*/  SHF.L.U32 R4, R7, 0x6, RZ ;  /* 0x0000000607047819 */ /* 0x000fe200000006ff */
[----:B---3--:R-:W-:Y:S01]  /*f770*/  FMUL.FTZ R139, R2, R139 ;  /* 0x0000008b028b7220 */ /* 0x008fe20000410000 */
[----:B------:R-:W-:Y:S01]  /*f780*/  LOP3.LUT R0, R0, 0x1c0, RZ, 0xc0, !PT ;  /* 0x000001c000007812 */ /* 0x000fe200078ec0ff */
        /* <DEDUP_REMOVED lines=15> */
[----:B------:R-:W-:Y:S02]  /*f880*/  SHF.L.U32 R2, R5, 0x2, RZ ;  /* 0x0000000205027819 */ /* 0x000fe400000006ff */
[----:B------:R-:W-:Y:S02]  /*f890*/  LOP3.LUT R4, R4, 0x1c0, RZ, 0xc0, !PT ;  /* 0x000001c004047812 */ /* 0x000fe400078ec0ff */
[----:B------:R-:W-:Y:S02]  /*f8a0*/  LOP3.LUT R6, R0, 0x38, R2, 0xf8, !PT ;  /* 0x0000003800067812 */ /* 0x000fe400078ef802 */
[----:B------:R-:W-:Y:S02]  /*f8b0*/  R2P PR, R7, 0x6 ;  /* 0x0000000607007804 */ /* 0x000fe40000000000 */
[----:B------:R-:W-:Y:S02]  /*f8c0*/  SHF.R.U32.HI R0, RZ, 0x3, R0 ;  /* 0x00000003ff007819 */ /* 0x000fe40000011600 */
[----:B------:R-:W-:-:S02]  /*f8d0*/  LEA.HI R2, R4, R4, RZ, 0x1d ;  /* 0x0000000404027211 */ /* 0x000fc400078fe8ff */
[----:B------:R-:W-:Y:S02]  /*f8e0*/  LOP3.LUT R4, R5, 0xffffffe, RZ, 0xc0, !PT ;  /* 0x0ffffffe05047812 */ /* 0x000fe400078ec0ff */
[----:B------:R-:W-:Y:S02]  /*f8f0*/  LOP3.LUT R7, R7, 0x1, RZ, 0xc0, !PT ;  /* 0x0000000107077812 */ /* 0x000fe400078ec0ff */
[----:B------:R-:W-:Y:S02]  /*f900*/  LOP3.LUT R6, R6, R0, RZ, 0x3c, !PT ;  /* 0x0000000006067212 */ /* 0x000fe400078e3cff */
[----:B------:R-:W-:Y:S02]  /*f910*/  LEA R2, R8, R2, 0x1 ;  /* 0x0000000208027211 */ /* 0x000fe400078e08ff */
[----:B------:R-:W-:Y:S01]  /*f920*/  IADD3 R0, R38, -R4, RZ ;  /* 0x8000000426007210 */ /* 0x000fe20007ffe0ff */
[----:B------:R-:W-:Y:S01]  /*f930*/  IMAD.MOV.U32 R4, RZ, RZ, 0x40 ;  /* 0x00000040ff047424 */ /* 0x000fe200078e00ff */
[----:B------:R-:W-:-:S02]  /*f940*/  ISETP.NE.U32.AND P0, PT, R7, 0x1, PT ;  /* 0x000000010700780c */ /* 0x000fc40003f05070 */
[----:B------:R-:W-:Y:S01]  /*f950*/  SHF.L.U32 R5, R2, 0x2, RZ ;  /* 0x0000000202057819 */ /* 0x000fe200000006ff */
[----:B------:R-:W-:Y:S01]  /*f960*/  STS.64 [R2.X4], R136 ;  /* 0x0000008802007388 */ /* 0x000fe20000004a00 */
[----:B------:R-:W-:Y:S02]  /*f970*/  SEL R9, R9, 0x20, !P0 ;  /* 0x0000002009097807 */ /* 0x000fe40004000000 */
[----:B------:R-:W-:Y:S01]  /*f980*/  SEL R4, R4, 0xffffffc0, !P1 ;  /* 0xffffffc004047807 */ /* 0x000fe20004800000 */
[----:B------:R2:W-:Y:S01]  /*f990*/  STS.64 [R2.X4+0x800], R138 ;  /* 0x0008008a02007388 */ /* 0x0005e20000004a00 */
[----:B------:R-:W-:Y:S02]  /*f9a0*/  LEA R0, R0, R6, 0x2 ;  /* 0x0000000600007211 */ /* 0x000fe400078e10ff */
[C---:B------:R-:W-:Y:S01]  /*f9b0*/  IADD3 R6, R5.reuse, R9, RZ ;  /* 0x0000000905067210 */ /* 0x040fe20007ffe0ff */
[----:B------:R-:W-:-:S03]  /*f9c0*/  IMAD.IADD R8, R5, 0x1, R4 ;  /* 0x0000000105087824 */ /* 0x000fc600078e0204 */
[----:B------:R-:W-:Y:S01]  /*f9d0*/  IADD3 R7, R6, R4, RZ ;  /* 0x0000000406077210 */ /* 0x000fe20007ffe0ff */
[----:B------:R-:W-:Y:S04]  /*f9e0*/  STS.64 [R6], R140 ;  /* 0x0000008c06007388 */ /* 0x000fe80000000a00 */
[----:B------:R3:W-:Y:S04]  /*f9f0*/  STS.64 [R6+0x800], R142 ;  /* 0x0008008e06007388 */ /* 0x0007e80000000a00 */
[----:B------:R-:W-:Y:S01]  /*fa00*/  STS.64 [R8], R144 ;  /* 0x0000009008007388 */ /* 0x000fe20000000a00 */
[----:B--2---:R-:W-:-:S02]  /*fa10*/  IADD3 R2, R5, 0x80, RZ ;  /* 0x0000008005027810 */ /* 0x004fc40007ffe0ff */
[----:B------:R-:W-:-:S04]  /*fa20*/  @P2 IADD3 R2, R5, -0x80, RZ ;  /* 0xffffff8005022810 */ /* 0x000fc80007ffe0ff */
[-C--:B------:R-:W-:Y:S01]  /*fa30*/  IADD3 R5, R9, R2.reuse, RZ ;  /* 0x0000000209057210 */ /* 0x080fe20007ffe0ff */
[----:B------:R-:W-:Y:S01]  /*fa40*/  STS.64 [R8+0x800], R146 ;  /* 0x0008009208007388 */ /* 0x000fe20000000a00 */
[----:B---3--:R-:W-:-:S03]  /*fa50*/  IADD3 R6, R4, R2, RZ ;  /* 0x0000000204067210 */ /* 0x008fc60007ffe0ff */
[----:B------:R-:W-:Y:S01]  /*fa60*/  IMAD.IADD R4, R4, 0x1, R5 ;  /* 0x0000000104047824 */ /* 0x000fe200078e0205 */
[----:B------:R-:W-:Y:S04]  /*fa70*/  STS.64 [R7], R148 ;  /* 0x0000009407007388 */ /* 0x000fe80000000a00 */
[----:B------:R-:W-:Y:S04]  /*fa80*/  STS.64 [R7+0x800], R150 ;  /* 0x0008009607007388 */ /* 0x000fe80000000a00 */
[----:B------:R-:W-:Y:S04]  /*fa90*/  STS.64 [R2], R152 ;  /* 0x0000009802007388 */ /* 0x000fe80000000a00 */
[----:B------:R2:W-:Y:S04]  /*faa0*/  STS.64 [R2+0x800], R154 ;  /* 0x0008009a02007388 */ /* 0x0005e80000000a00 */
[----:B------:R-:W-:Y:S04]  /*fab0*/  STS.64 [R5], R156 ;  /* 0x0000009c05007388 */ /* 0x000fe80000000a00 */
[----:B------:R-:W-:Y:S04]  /*fac0*/  STS.64 [R5+0x800], R158 ;  /* 0x0008009e05007388 */ /* 0x000fe80000000a00 */
[----:B------:R-:W-:Y:S04]  /*fad0*/  STS.64 [R6], R160 ;  /* 0x000000a006007388 */ /* 0x000fe80000000a00 */
[----:B------:R3:W-:Y:S04]  /*fae0*/  STS.64 [R6+0x800], R162 ;  /* 0x000800a206007388 */ /* 0x0007e80000000a00 */
[----:B------:R-:W-:Y:S04]  /*faf0*/  STS.64 [R4], R164 ;  /* 0x000000a404007388 */ /* 0x000fe80000000a00 */
[----:B------:R1:W-:Y:S04]  /*fb00*/  STS.64 [R4+0x800], R166 ;  /* 0x000800a604007388 */ /* 0x0003e80000000a00 */
[----:B------:R-:W-:Y:S06]  /*fb10*/  BAR.SYNC.DEFER_BLOCKING 0x0 ;  /* 0x0000000000007b1d */ /* 0x000fec0000010000 */
[----:B--2---:R-:W2:Y:S04]  /*fb20*/  S2R R2, SR_CTAID.Z ;  /* 0x0000000000027919 */ /* 0x004ea80000002700 */
[----:B---3--:R-:W3:Y:S01]  /*fb30*/  S2R R6, SR_CTAID.Y ;  /* 0x0000000000067919 */ /* 0x008ee20000002600 */
[----:B------:R-:W2:Y:S01]  /*fb40*/  @P4 MUFU.LG2 R5, R37 ;  /* 0x0000002500054308 */ /* 0x000ea20000000c00 */
[----:B-1----:R-:W-:-:S07]  /*fb50*/  LOP3.LUT R4, R45, 0xffffffe0, RZ, 0xc0, !PT ;  /* 0xffffffe02d047812 */ /* 0x002fce00078ec0ff */
[----:B------:R-:W1:Y:S01]  /*fb60*/  @P3 MUFU.LG2 R39, R39 ;  /* 0x0000002700273308 */ /* 0x000e620000000c00 */
[----:B------:R-:W1:Y:S01]  /*fb70*/  LDS.128 R40, [R0.X4] ;  /* 0x0000000000287984 */ /* 0x000e620000004c00 */
[----:B------:R-:W-:-:S03]  /*fb80*/  IADD3 R4, -R4, R46, RZ ;  /* 0x0000002e04047210 */ /* 0x000fc60007ffe1ff */
[----:B------:R-:W1:Y:S01]  /*fb90*/  LDS.128 R32, [R0.X4+0x800] ;  /* 0x0008000000207984 */ /* 0x000e620000004c00 */
[----:B------:R-:W-:-:S03]  /*fba0*/  LOP3.LUT P0, RZ, R4, 0x3, RZ, 0xc0, !PT ;  /* 0x0000000304ff7812 */ /* 0x000fc6000780c0ff */
[----:B------:R-:W1:Y:S04]  /*fbb0*/  LDS.128 R28, [R0.X4+0x1000] ;  /* 0x00100000001c7984 */ /* 0x000e680000004c00 */
[----:B------:R-:W1:Y:S04]  /*fbc0*/  LDS.128 R24, [R0.X4+0x1800] ;  /* 0x0018000000187984 */ /* 0x000e680000004c00 */
[----:B------:R-:W1:Y:S04]  /*fbd0*/  LDS.128 R20, [R0.X4+0x2000] ;  /* 0x0020000000147984 */ /* 0x000e680000004c00 */
[----:B------:R-:W1:Y:S04]  /*fbe0*/  LDS.128 R16, [R0.X4+0x2800] ;  /* 0x0028000000107984 */ /* 0x000e680000004c00 */
[----:B------:R-:W1:Y:S04]  /*fbf0*/  LDS.128 R12, [R0.X4+0x3000] ;  /* 0x00300000000c7984 */ /* 0x000e680000004c00 */
[----:B------:R4:W5:Y:S01]  /*fc00*/  LDS.128 R8, [R0.X4+0x3800] ;  /* 0x0038000000087984 */ /* 0x0009620000004c00 */
[----:B------:R-:W-:Y:S01]  /*fc10*/  SHF.L.U32 R4, R38, 0x2, RZ ;  /* 0x0000000226047819 */ /* 0x000fe200000006ff */
[----:B--2---:R-:W-:Y:S01]  /*fc20*/  @P4 FMUL.FTZ R38, R5, 0.69314718246459960938 ;  /* 0x3f31721805264820 */ /* 0x004fe20000410000 */
[----:B------:R-:W-:-:S02]  /*fc30*/  SHF.L.U32 R45, R47, 0x6, RZ ;  /* 0x000000062f2d7819 */ /* 0x000fc400000006ff */
[----:B------:R-:W-:Y:S01]  /*fc40*/  SHF.R.S32.HI R5, RZ, 0x1f, R4 ;  /* 0x0000001fff057819 */ /* 0x000fe20000011404 */
[----:B------:R-:W-:Y:S01]  /*fc50*/  IMAD.MOV.U32 R37, RZ, RZ, -0x800000 ;  /* 0xff800000ff257424 */ /* 0x000fe200078e00ff */
[----:B------:R-:W-:Y:S01]  /*fc60*/  MOV R7, 0xff800000 ;  /* 0xff80000000077802 */ /* 0x000fe20000000f00 */
[----:B------:R-:W-:Y:S01]  /*fc70*/  @P4 FFMA.FTZ R7, R36, c[0x0][0x238], R38 ;  /* 0x00008e0024074a23 */ /* 0x000fe20000010026 */
[----:B----4-:R-:W-:-:S05]  /*fc80*/  IADD3 R0, -R50, RZ, RZ ;  /* 0x000000ff32007210 */ /* 0x010fca0007ffe1ff */
[----:B------:R-:W-:Y:S02]  /*fc90*/  IMAD R2, R0, c[0x0][0x1c0], R2 ;  /* 0x0000700000027a24 */ /* 0x000fe400078e0202 */
[----:B---3--:R-:W-:-:S04]  /*fca0*/  IMAD R0, R6, c[0x0][0x210], R50 ;  /* 0x0000840006007a24 */ /* 0x008fc800078e0232 */
[----:B------:R-:W-:Y:S02]  /*fcb0*/  IMAD R6, R0, c[0x0][0x1c0], R2 ;  /* 0x0000700000067a24 */ /* 0x000fe400078e0202 */
[----:B-1----:R-:W-:Y:S01]  /*fcc0*/  @P3 FMUL.FTZ R2, R39, 0.69314718246459960938 ;  /* 0x3f31721827023820 */ /* 0x002fe20000410000 */
[----:B-----5:R-:W-:Y:S01]  /*fcd0*/  LEA R0, R48, R49, 0x4 ;  /* 0x0000003130007211 */ /* 0x020fe200078e20ff */
[----:B------:R-:W-:Y:S02]  /*fce0*/  IMAD R6, R6, c[0x0][0x214], R45 ;  /* 0x0000850006067a24 */ /* 0x000fe400078e022d */
[----:B------:R-:W-:Y:S02]  /*fcf0*/  @P3 FFMA.FTZ R37, R3, c[0x0][0x238], R2 ;  /* 0x00008e0003253a23 */ /* 0x000fe40000010002 */
[----:B------:R-:W-:Y:S01]  /*fd00*/  IMAD.WIDE R4, R44, 0x40, R4 ;  /* 0x000000402c047825 */ /* 0x000fe200078e0204 */
[----:B------:R-:W-:Y:S05]  /*fd10*/  @P0 BRA `(.L_x_2218) ;  /* 0x000000c000000947 */ /* 0x000fea0003800000 */
[----:B------:R-:W-:Y:S01]  /*fd20*/  IMAD.MOV.U32 R38, RZ, RZ, -0x40 ;  /* 0xffffffc0ff267424 */ /* 0x000fe200078e00ff */
[----:B------:R-:W-:-:S02]  /*fd30*/  IADD3 R36, R0, 0x8, RZ ;  /* 0x0000000800247810 */ /* 0x000fc40007ffe0ff */
        /* <DEDUP_REMOVED lines=10> */
.L_x_2218:
[----:B------:R-:W-:Y:S05]  /*fde0*/  BSYNC B0 ;  /* 0x0000000000007941 */ /* 0x000fea0003800000 */
.L_x_2217:
[----:B------:R-:W-:-:S05]  /*fdf0*/  IMAD R0, R6, c[0x0][0x22c], RZ ;  /* 0x00008b0006007a24 */ /* 0x000fca00078e02ff */
[----:B-1----:R-:W-:-:S04]  /*fe00*/  IADD3 R3, P0, R0, R4, RZ ;  /* 0x0000000400037210 */ /* 0x002fc80007f1e0ff */
[----:B------:R-:W-:Y:S02]  /*fe10*/  LEA.HI.X.SX32 R0, R0, R5, 0x1, P0 ;  /* 0x0000000500007211 */ /* 0x000fe400000f0eff */
[----:B------:R-:W-:-:S04]  /*fe20*/  LEA R2, P0, R3, c[0x0][0x1d8], 0x2 ;  /* 0x0000760003027a11 */ /* 0x000fc800078010ff */
[----:B------:R-:W-:-:S05]  /*fe30*/  LEA.HI.X R3, R3, c[0x0][0x1dc], R0, 0x2, P0 ;  /* 0x0000770003037a11 */ /* 0x000fca00000f1400 */
        /* <DEDUP_REMOVED lines=9> */
.L_x_2219:
        /* <DEDUP_REMOVED lines=11> */
.L_x_7875:


//--------------------- .text._ZN5flash24flash_fwd_splitkv_kernelI23Flash_fwd_kernel_traitsILi64ELi64ELi256ELi4ELb0ELb0EN7cutlass10bfloat16_tE19Flash_kernel_traitsILi64ELi64ELi256ELi4ES3_EELb1ELb0ELb0ELb0ELb1ELb0ELb0ELb0EEEvNS_16Flash_fwd_paramsE --------------------------
	.section	.text._ZN5flash24flash_fwd_splitkv_kernelI23Flash_fwd_kernel_traitsILi64ELi64ELi256ELi4ELb0ELb0EN7cutlass10bfloat16_tE19Flash_kernel_traitsILi64ELi64ELi256ELi4ES3_EELb1ELb0ELb0ELb0ELb1ELb0ELb0ELb0EEEvNS_16Flash_fwd_paramsE,"ax",@progbits
	.sectioninfo	@"SHI_REGISTERS=255"
	.align	128
        .global         _ZN5flash24flash_fwd_splitkv_kernelI23Flash_fwd_kernel_traitsILi64ELi64ELi256ELi4ELb0ELb0EN7cutlass10bfloat16_tE19Flash_kernel_traitsILi64ELi64ELi256ELi4ES3_EELb1ELb0ELb0ELb0ELb1ELb0ELb0ELb0EEEvNS_16Flash_fwd_paramsE
        .type           _ZN5flash24flash_fwd_splitkv_kernelI23Flash_fwd_kernel_traitsILi64ELi64ELi256ELi4ELb0ELb0EN7cutlass10bfloat16_tE19Flash_kernel_traitsILi64ELi64ELi256ELi4ES3_EELb1ELb0ELb0ELb0ELb1ELb0ELb0ELb0EEEvNS_16Flash_fwd_paramsE,@function
        .size           _ZN5flash24flash_fwd_splitkv_kernelI23Flash_fwd_kernel_traitsILi64ELi64ELi256ELi4ELb0ELb0EN7cutlass10bfloat16_tE19Flash_kernel_traitsILi64ELi64ELi256ELi4ES3_EELb1ELb0ELb0ELb0ELb1ELb0ELb0ELb0EEEvNS_16Flash_fwd_paramsE,(.L_x_7876 - _ZN5flash24flash_fwd_splitkv_kernelI23Flash_fwd_kernel_traitsILi64ELi64ELi256ELi4ELb0ELb0EN7cutlass10bfloat16_tE19Flash_kernel_traitsILi64ELi64ELi256ELi4ES3_EELb1ELb0ELb0ELb0ELb1ELb0ELb0ELb0EEEvNS_16Flash_fwd_paramsE)
        .other          _ZN5flash24flash_fwd_splitkv_kernelI23Flash_fwd_kernel_traitsILi64ELi64ELi256ELi4ELb0ELb0EN7cutlass10bfloat16_tE19Flash_kernel_traitsILi64ELi64ELi256ELi4ES3_EELb1ELb0ELb0ELb0ELb1ELb0ELb0ELb0EEEvNS_16Flash_fwd_paramsE,@"STO_CUDA_ENTRY STV_DEFAULT"
_ZN5flash24flash_fwd_splitkv_kernelI23Flash_fwd_kernel_traitsILi64ELi64ELi256ELi4ELb0ELb0EN7cutlass10bfloat16_tE19Flash_kernel_traitsILi64ELi64ELi256ELi4ES3_EELb1ELb0ELb0ELb0ELb1ELb0ELb0ELb0EEEvNS_16Flash_fwd_paramsE:
.text._ZN5flash24flash_fwd_splitkv_kernelI23Flash_fwd_kernel_traitsILi64ELi64ELi256ELi4ELb0ELb0EN7cutlass10bfloat16_tE19Flash_kernel_traitsILi64ELi64ELi256ELi4ES3_EELb1ELb0ELb0ELb0ELb1ELb0ELb0ELb0EEEvNS_16Flash_fwd_paramsE:
[----:B------:R-:W-:Y:S02]  /*0000*/  MOV R1, c[0x0][0x28] ;  /* 0x00000a0000017a02 */ /* 0x000fe40000000f00 */
[----:B------:R-:W1:Y:S01]  /*0010*/  LDC.U8 R0, c[0x0][0x312] ;  /* 0x0000c480ff007b82 */ /* 0x000e620000000000 */
[----:B------:R-:W2:Y:S01]  /*0020*/  S2R R5, SR_CTAID.Y ;  /* 0x0000000000057919 */ /* 0x000ea20000002600 */
[----:B------:R-:W-:Y:S01]  /*0030*/  ISETP.NE.U32.AND P2, PT, RZ, c[0x0][0x240], PT ;  /* 0x00009000ff007a0c */ /* 0x000fe20003f45070 */
[----:B------:R-:W-:Y:S01]  /*0040*/  IMAD.MOV.U32 R2, RZ, RZ, 0x4 ;  /* 0x00000004ff027424 */ /* 0x000fe200078e00ff */
[----:B------:R-:W-:Y:S01]  /*0050*/  ISETP.EQ.U32.AND P1, PT, RZ, c[0x0][0x248], PT ;  /* 0x00009200ff007a0c */ /* 0x000fe20003f22070 */
[----:B------:R-:W-:Y:S01]  /*0060*/  IMAD.MOV.U32 R244, RZ, RZ, -0x1 ;  /* 0xfffffffffff47424 */ /* 0x000fe200078e00ff */
[----:B------:R-:W-:Y:S01]  /*0070*/  ISETP.NE.AND.EX P2, PT, RZ, c[0x0][0x244], PT, P2 ;  /* 0x00009100ff007a0c */ /* 0x000fe20003f45320 */
[----:B------:R-:W-:Y:S01]  /*0080*/  ULDC.64 UR12, c[0x0][0x118] ;  /* 0x00004600000c7ab9 */ /* 0x000fe20000000a00 */
[----:B------:R-:W-:Y:S01]  /*0090*/  IMAD.MOV.U32 R3, RZ, RZ, -0x1 ;  /* 0xffffffffff037424 */ /* 0x000fe200078e00ff */
[----:B------:R-:W-:Y:S02]  /*00a0*/  ISETP.NE.U32.AND P0, PT, RZ, c[0x0][0x250], PT ;  /* 0x00009400ff007a0c */ /* 0x000fe40003f05070 */
[----:B------:R-:W-:-:S02]  /*00b0*/  IADD3 R1, R1, -0x38, RZ ;  /* 0xffffffc801017810 */ /* 0x000fc40007ffe0ff */
[----:B------:R-:W-:Y:S02]  /*00c0*/  ISETP.NE.AND.EX P0, PT, RZ, c[0x0][0x254], PT, P0 ;  /* 0x00009500ff007a0c */ /* 0x000fe40003f05300 */
[----:B-1----:R-:W-:Y:S01]  /*00d0*/  ISETP.NE.AND P3, PT, R0, RZ, PT ;  /* 0x000000ff0000720c */ /* 0x002fe20003f65270 */
[----:B--2---:R-:W-:-:S03]  /*00e0*/  IMAD.WIDE R6, R5, R2, c[0x0][0x240] ;  /* 0x0000900005067625 */ /* 0x004fc600078e0202 */
[----:B------:R-:W-:Y:S01]  /*00f0*/  ISETP.EQ.OR.EX P1, PT, RZ, c[0x0][0x24c], !P3, P1 ;  /* 0x00009300ff007a0c */ /* 0x000fe20005f22710 */
[----:B------:R-:W-:Y:S01]  /*0100*/  IMAD.WIDE R8, R5, R2, c[0x0][0x248] ;  /* 0x0000920005087625 */ /* 0x000fe200078e0202 */
[----:B------:R1:W2:Y:S04]  /*0110*/  @P2 LDG.E R244, [R6.64] ;  /* 0x0000000c06f42981 */ /* 0x0002a8000c1e1900 */
[----:B------:R1:W2:Y:S01]  /*0120*/  @P2 LDG.E R197, [R6.64+0x4] ;  /* 0x0000040c06c52981 */ /* 0x0002a2000c1e1900 */
[----:B------:R-:W-:-:S06]  /*0130*/  IMAD.MOV.U32 R4, RZ, RZ, RZ ;  /* 0x000000ffff047224 */ /* 0x000fcc00078e00ff */
[----:B------:R3:W5:Y:S04]  /*0140*/  @!P1 LDG.E R3, [R8.64] ;  /* 0x0000000c08039981 */ /* 0x000768000c1e1900 */
[----:B------:R-:W4:Y:S01]  /*0150*/  S2R R34, SR_CTAID.X ;  /* 0x0000000000227919 */ /* 0x000f220000002500 */
[----:B-1----:R-:W-:-:S05]  /*0160*/  @P0 IMAD.WIDE R6, R5, R2, c[0x0][0x250] ;  /* 0x0000940005060625 */ /* 0x002fca00078e0202 */
[----:B------:R1:W5:Y:S01]  /*0170*/  @P0 LDG.E R4, [R6.64] ;  /* 0x0000000c06040981 */ /* 0x000362000c1e1900 */
[----:B------:R-:W-:-:S04]  /*0180*/  ISETP.NE.U32.AND P0, PT, RZ, c[0x0][0x248], PT ;  /* 0x00009200ff007a0c */ /* 0x000fc80003f05070 */
[----:B------:R-:W-:Y:S01]  /*0190*/  ISETP.NE.AND.EX P0, PT, RZ, c[0x0][0x24c], PT, P0 ;  /* 0x00009300ff007a0c */ /* 0x000fe20003f05300 */
[----:B-1----:R-:W1:Y:S01]  /*01a0*/  S2R R6, SR_CTAID.Z ;  /* 0x0000000000067919 */ /* 0x002e620000002700 */
[----:B--2---:R-:W-:Y:S02]  /*01b0*/  @P2 IMAD.IADD R197, R197, 0x1, -R244 ;  /* 0x00000001c5c52824 */ /* 0x004fe400078e0af4 */
[----:B------:R-:W-:-:S09]  /*01c0*/  @!P2 IMAD.MOV.U32 R197, RZ, RZ, c[0x0][0x214] ;  /* 0x00008500ffc5a624 */ /* 0x000fd200078e00ff */
[----:B------:R-:W-:Y:S05]  /*01d0*/  @!P0 BRA `(.L_x_2220) ;  /* 0x0000004000008947 */ /* 0x000fea0003800000 */
[----:B-1-34-:R-:W2:Y:S02]  /*01e0*/  @P3 LDG.E R7, [R8.64+0x4] ;  /* 0x0000040c08073981 */ /* 0x01aea4000c1e1900 */
[----:B--2--5:R-:W-:-:S06]  /*01f0*/  @P3 IADD3 R7, R7, -R3, RZ ;  /* 0x8000000307073210 */ /* 0x024fcc0007ffe0ff */
[----:B------:R1:W5:Y:S01]  /*0200*/  @!P3 LDG.E R7, [R8.64] ;  /* 0x0000000c0807b981 */ /* 0x000362000c1e1900 */
[----:B------:R-:W-:Y:S05]  /*0210*/  BRA `(.L_x_2221) ;  /* 0x0000001000007947 */ /* 0x000fea0003800000 */
.L_x_2220:
[----:B-1-34-:R-:W-:Y:S02]  /*0220*/  MOV R7, c[0x0][0x218] ;  /* 0x0000860000077a02 */ /* 0x01afe40000000f00 */
.L_x_2221:
[----:B------:R-:W-:-:S04]  /*0230*/  ISETP.NE.U32.AND P2, PT, RZ, c[0x0][0x258], PT ;  /* 0x00009600ff007a0c */ /* 0x000fc80003f45070 */
[----:B------:R-:W-:-:S13]  /*0240*/  ISETP.NE.AND.EX P2, PT, RZ, c[0x0][0x25c], PT, P2 ;  /* 0x00009700ff007a0c */ /* 0x000fda0003f45320 */
[----:B-1----:R-:W-:-:S05]  /*0250*/  @P2 IMAD.WIDE R8, R5, R2, c[0x0][0x258] ;  /* 0x0000960005082625 */ /* 0x002fca00078e0202 */
[----:B------:R-:W2:Y:S01]  /*0260*/  @P2 LDG.E R196, [R8.64] ;  /* 0x0000000c08c42981 */ /* 0x000ea2000c1e1900 */
[----:B------:R-:W-:Y:S01]  /*0270*/  IMAD.SHL.U32 R199, R34, 0x40, RZ ;  /* 0x0000004022c77824 */ /* 0x000fe200078e00ff */
[----:B------:R-:W-:-:S04]  /*0280*/  @!P2 ISETP.NE.U32.AND P1, PT, RZ, c[0x0][0x268], PT ;  /* 0x00009a00ff00aa0c */ /* 0x000fc80003f25070 */
[----:B------:R-:W-:Y:S02]  /*0290*/  ISETP.GT.AND P0, PT, R197, R199, PT ;  /* 0x000000c7c500720c */ /* 0x000fe40003f04270 */
[----:B------:R-:W-:-:S04]  /*02a0*/  @!P2 ISETP.NE.AND.EX P1, PT, RZ, c[0x0][0x26c], PT, P1 ;  /* 0x00009b00ff00aa0c */ /* 0x000fc80003f25310 */
[----:B------:R-:W-:Y:S01]  /*02b0*/  @!P2 SEL R0, RZ, c[0x0][0x21c], !P1 ;  /* 0x00008700ff00aa07 */ /* 0x000fe20004800000 */
[----:B--2--5:R-:W-:-:S03]  /*02c0*/  @P2 IMAD.IADD R196, R196, 0x1, -R4 ;  /* 0x00000001c4c42824 */ /* 0x024fc600078e0a04 */
[----:B------:R-:W-:-:S03]  /*02d0*/  @!P2 IADD3 R196, R0, R7, -R4 ;  /* 0x0000000700c4a210 */ /* 0x000fc60007ffe804 */
[----:B------:R-:W-:Y:S05]  /*02e0*/  @!P0 EXIT ;  /* 0x000000000000894d */ /* 0x000fea0003800000 */
[----:B------:R-:W-:Y:S01]  /*02f0*/  ULDC UR5, c[0x0][0x218] ;  /* 0x0000860000057ab9 */ /* 0x000fe20000000800 */
[----:B------:R-:W-:Y:S01]  /*0300*/  IADD3 R7, -R197, 0x13f, R199 ;  /* 0x0000013fc5077810 */ /* 0x000fe20007ffe1c7 */
[----:B------:R-:W-:Y:S01]  /*0310*/  UIADD3 UR5, UR5, 0xff, URZ ;  /* 0x000000ff05057890 */ /* 0x000fe2000fffe03f */
[----:B------:R-:W-:Y:S01]  /*0320*/  IADD3 R9, R196, 0xff, RZ ;  /* 0x000000ffc4097810 */ /* 0x000fe20007ffe0ff */
[----:B------:R-:W1:Y:S01]  /*0330*/  S2R R167, SR_TID.X ;  /* 0x0000000000a77919 */ /* 0x000e620000002100 */
[----:B------:R-:W-:Y:S01]  /*0340*/  IADD3 R7, R7, c[0x0][0x2e8], R196 ;  /* 0x0000ba0007077a10 */ /* 0x000fe20007ffe0c4 */
[----:B------:R-:W-:Y:S01]  /*0350*/  USHF.R.S32.HI UR4, URZ, 0x1f, UR5 ;  /* 0x0000001f3f047899 */ /* 0x000fe20008011405 */
[----:B------:R-:W-:Y:S02]  /*0360*/  SHF.R.S32.HI R8, RZ, 0x1f, R9 ;  /* 0x0000001fff087819 */ /* 0x000fe40000011409 */
[----:B------:R-:W-:Y:S01]  /*0370*/  SHF.R.S32.HI R0, RZ, 0x1f, R7 ;  /* 0x0000001fff007819 */ /* 0x000fe20000011407 */
[----:B------:R-:W-:Y:S01]  /*0380*/  ULEA.HI UR4, UR4, UR5, URZ, 0x8 ;  /* 0x0000000504047291 */ /* 0x000fe2000f8f403f */
[----:B------:R-:W-:-:S02]  /*0390*/  LEA.HI R8, R8, R9, RZ, 0x8 ;  /* 0x0000000908087211 */ /* 0x000fc400078f40ff */
[----:B------:R-:W-:Y:S01]  /*03a0*/  LEA.HI R0, R0, R7, RZ, 0x8 ;  /* 0x0000000700007211 */ /* 0x000fe200078f40ff */
[----:B------:R-:W-:Y:S01]  /*03b0*/  USHF.R.S32.HI UR4, URZ, 0x8, UR4 ;  /* 0x000000083f047899 */ /* 0x000fe20008011404 */
[----:B------:R-:W-:Y:S02]  /*03c0*/  SHF.R.S32.HI R8, RZ, 0x8, R8 ;  /* 0x00000008ff087819 */ /* 0x000fe40000011408 */
[----:B------:R-:W-:-:S03]  /*03d0*/  SHF.R.S32.HI R0, RZ, 0x8, R0 ;  /* 0x00000008ff007819 */ /* 0x000fc60000011400 */
[----:B------:R-:W-:-:S04]  /*03e0*/  IMNMX R8, R8, UR4, PT ;  /* 0x0000000408087c17 */ /* 0x000fc8000b800200 */
[----:B------:R-:W-:-:S04]  /*03f0*/  IMNMX R207, R8, R0, PT ;  /* 0x0000000008cf7217 */ /* 0x000fc80003800200 */
[----:B------:R-:W-:-:S13]  /*0400*/  ISETP.GT.AND P0, PT, R207, RZ, PT ;  /* 0x000000ffcf00720c */ /* 0x000fda0003f04270 */
[----:B------:R-:W-:Y:S05]  /*0410*/  @P0 BRA `(.L_x_2222) ;  /* 0x000006e000000947 */ /* 0x000fea0003800000 */
[----:B-1----:R-:W-:Y:S01]  /*0420*/  SHF.R.S32.HI R2, RZ, 0x1f, R167 ;  /* 0x0000001fff027819 */ /* 0x002fe200000114a7 */
[----:B------:R-:W-:Y:S01]  /*0430*/  BSSY B0, `(.L_x_2223) ;  /* 0x000002a000007945 */ /* 0x000fe20003800000 */
[----:B------:R-:W-:Y:S02]  /*0440*/  ISETP.NE.AND P0, PT, R244, -0x1, PT ;  /* 0xfffffffff400780c */ /* 0x000fe40003f05270 */
[----:B------:R-:W-:Y:S02]  /*0450*/  LEA.HI R2, R2, R167, RZ, 0x3 ;  /* 0x000000a702027211 */ /* 0x000fe400078f18ff */
[----:B------:R-:W-:Y:S02]  /*0460*/  SHF.R.S32.HI R0, RZ, 0x1f, R199 ;  /* 0x0000001fff007819 */ /* 0x000fe400000114c7 */
[----:B------:R-:W-:Y:S02]  /*0470*/  LOP3.LUT R8, R2, 0x1ffffff8, RZ, 0xc0, !PT ;  /* 0x1ffffff802087812 */ /* 0x000fe400078ec0ff */
[----:B------:R-:W-:Y:S01]  /*0480*/  IADD3 R197, -R199, R197, RZ ;  /* 0x000000c5c7c57210 */ /* 0x000fe20007ffe1ff */
[----:B------:R-:W-:Y:S01]  /*0490*/  IMAD R0, R0, c[0x0][0x1e8], RZ ;  /* 0x00007a0000007a24 */ /* 0x000fe200078e02ff */
[----:B------:R-:W-:-:S02]  /*04a0*/  IADD3 R8, -R8, R167, RZ ;  /* 0x000000a708087210 */ /* 0x000fc40007ffe1ff */
[----:B------:R-:W-:Y:S01]  /*04b0*/  SHF.R.S32.HI R2, RZ, 0x3, R2 ;  /* 0x00000003ff027819 */ /* 0x000fe20000011402 */
[----:B------:R-:W-:Y:S01]  /*04c0*/  @P0 IMAD.WIDE.U32 R10, R244, c[0x0][0x1e8], RZ ;  /* 0x00007a00f40a0a25 */ /* 0x000fe200078e00ff */
[----:B------:R-:W-:Y:S02]  /*04d0*/  @!P0 SHF.R.S32.HI R3, RZ, 0x1f, R5 ;  /* 0x0000001fff038819 */ /* 0x000fe40000011405 */
[----:B------:R-:W-:Y:S01]  /*04e0*/  SHF.L.U32 R8, R8, 0x3, RZ ;  /* 0x0000000308087819 */ /* 0x000fe200000006ff */
[----:B------:R-:W-:Y:S02]  /*04f0*/  @P0 IMAD R244, R244, c[0x0][0x1ec], R11 ;  /* 0x00007b00f4f40a24 */ /* 0x000fe400078e020b */
[----:B------:R-:W-:Y:S01]  /*0500*/  @P0 IMAD.MOV.U32 R4, RZ, RZ, R10 ;  /* 0x000000ffff040224 */ /* 0x000fe200078e000a */
[----:B------:R-:W-:Y:S01]  /*0510*/  SHF.R.S32.HI R9, RZ, 0x1f, R8 ;  /* 0x0000001fff097819 */ /* 0x000fe20000011408 */
[----:B------:R-:W-:Y:S02]  /*0520*/  @!P0 IMAD R3, R3, c[0x0][0x1e0], RZ ;  /* 0x0000780003038a24 */ /* 0x000fe400078e02ff */
[----:B------:R-:W-:-:S04]  /*0530*/  @!P0 IMAD.WIDE.U32 R10, R5, c[0x0][0x1e0], RZ ;  /* 0x00007800050a8a25 */ /* 0x000fc800078e00ff */
[----:B------:R-:W-:Y:S01]  /*0540*/  @!P0 IMAD R3, R5, c[0x0][0x1e4], R3 ;  /* 0x0000790005038a24 */ /* 0x000fe200078e0203 */
[----:B------:R-:W-:Y:S01]  /*0550*/  @!P0 MOV R4, R10 ;  /* 0x0000000a00048202 */ /* 0x000fe20000000f00 */
[----:B------:R-:W-:-:S04]  /*0560*/  IMAD.WIDE.U32 R8, R199, c[0x0][0x1e8], R8 ;  /* 0x00007a00c7087a25 */ /* 0x000fc800078e0008 */
[----:B------:R-:W-:Y:S01]  /*0570*/  @!P0 IMAD.IADD R244, R11, 0x1, R3 ;  /* 0x000000010bf48824 */ /* 0x000fe200078e0203 */
[----:B------:R-:W-:Y:S01]  /*0580*/  IADD3 R8, P0, R4, R8, RZ ;  /* 0x0000000804087210 */ /* 0x000fe20007f1e0ff */
[----:B------:R-:W-:Y:S01]  /*0590*/  IMAD R0, R199, c[0x0][0x1ec], R0 ;  /* 0x00007b00c7007a24 */ /* 0x000fe200078e0200 */
[--C-:B------:R-:W-:Y:S01]  /*05a0*/  SHF.R.S32.HI R3, RZ, 0x1f, R6.reuse ;  /* 0x0000001fff037819 */ /* 0x100fe20000011406 */
[----:B------:R-:W-:Y:S01]  /*05b0*/  IMAD R5, R5, c[0x0][0x1c0], R6 ;  /* 0x0000700005057a24 */ /* 0x000fe200078e0206 */
[----:B------:R-:W-:Y:S02]  /*05c0*/  SHF.R.S32.HI R4, RZ, 0x1f, R2 ;  /* 0x0000001fff047819 */ /* 0x000fe40000011402 */
[----:B------:R-:W-:Y:S01]  /*05d0*/  IADD3.X R9, R244, R9, R0, P0, !PT ;  /* 0x00000009f4097210 */ /* 0x000fe200007fe400 */
[----:B------:R-:W-:Y:S01]  /*05e0*/  IMAD R3, R3, c[0x0][0x1f0], RZ ;  /* 0x00007c0003037a24 */ /* 0x000fe200078e02ff */
[----:B------:R-:W-:Y:S01]  /*05f0*/  ISETP.GE.AND P0, PT, R2, R197, PT ;  /* 0x000000c50200720c */ /* 0x000fe20003f06270 */
[----:B------:R-:W-:-:S02]  /*0600*/  IMAD R199, R5, c[0x0][0x214], R199 ;  /* 0x0000850005c77a24 */ /* 0x000fc400078e02c7 */
[C---:B------:R-:W-:Y:S02]  /*0610*/  IMAD R3, R6.reuse, c[0x0][0x1f4], R3 ;  /* 0x00007d0006037a24 */ /* 0x040fe400078e0203 */
[----:B------:R-:W-:-:S04]  /*0620*/  IMAD.WIDE.U32 R6, R6, c[0x0][0x1f0], R8 ;  /* 0x00007c0006067a25 */ /* 0x000fc800078e0008 */
[----:B------:R-:W-:-:S04]  /*0630*/  IMAD.IADD R13, R7, 0x1, R3 ;  /* 0x00000001070d7824 */ /* 0x000fc800078e0203 */
        /* <DEDUP_REMOVED lines=9> */
.L_x_2224:
[----:B------:R-:W-:Y:S05]  /*06d0*/  BSYNC B0 ;  /* 0x0000000000007941 */ /* 0x000fea0003800000 */
.L_x_2223:
[----:B------:R-:W-:Y:S01]  /*06e0*/  IADD3 R8, R2, 0x10, RZ ;  /* 0x0000001002087810 */ /* 0x000fe20007ffe0ff */
[----:B------:R-:W-:Y:S03]  /*06f0*/  BSSY B0, `(.L_x_2225) ;  /* 0x000000e000007945 */ /* 0x000fe60003800000 */
[----:B------:R-:W-:-:S13]  /*0700*/  ISETP.GE.AND P0, PT, R8, R197, PT ;  /* 0x000000c50800720c */ /* 0x000fda0003f06270 */
[----:B------:R-:W-:Y:S05]  /*0710*/  @P0 BRA `(.L_x_2226) ;  /* 0x000000b000000947 */ /* 0x000fea0003800000 */
[----:B------:R-:W-:Y:S01]  /*0720*/  IADD3 R3, P0, R2, 0x10, RZ ;  /* 0x0000001002037810 */ /* 0x000fe20007f1e0ff */
[----:B-1----:R-:W-:Y:S01]  /*0730*/  IMAD.MOV.U32 R10, RZ, RZ, R6 ;  /* 0x000000ffff0a7224 */ /* 0x002fe200078e0006 */
        /* <DEDUP_REMOVED lines=8> */
[----:B------:R1:W-:Y:S02]  /*07c0*/  STG.E.128 [R14.64], RZ ;  /* 0x000000ff0e007986 */ /* 0x0003e4000c101d0c */
.L_x_2226:
[----:B------:R-:W-:Y:S05]  /*07d0*/  BSYNC B0 ;  /* 0x0000000000007941 */ /* 0x000fea0003800000 */
.L_x_2225:
        /* <DEDUP_REMOVED lines=15> */
.L_x_2228:
[----:B------:R-:W-:Y:S05]  /*08d0*/  BSYNC B0 ;  /* 0x0000000000007941 */ /* 0x000fea0003800000 */
.L_x_2227:
[----:B------:R-:W-:Y:S01]  /*08e0*/  IADD3 R9, R2, 0x30, RZ ;  /* 0x0000003002097810 */ /* 0x000fe20007ffe0ff */
[----:B------:R-:W-:Y:S03]  /*08f0*/  BSSY B0, `(.L_x_2229) ;  /* 0x000000d000007945 */ /* 0x000fe60003800000 */
[----:B------:R-:W-:-:S13]  /*0900*/  ISETP.GE.AND P0, PT, R9, R197, PT ;  /* 0x000000c50900720c */ /* 0x000fda0003f06270 */
[----:B------:R-:W-:Y:S05]  /*0910*/  @P0 BRA `(.L_x_2230) ;  /* 0x000000a000000947 */ /* 0x000fea0003800000 */
[----:B------:R-:W-:Y:S02]  /*0920*/  IADD3 R3, P0, R2, 0x30, RZ ;  /* 0x0000003002037810 */ /* 0x000fe40007f1e0ff */
[----:B------:R-:W-:Y:S02]  /*0930*/  MOV R7, R13 ;  /* 0x0000000d00077202 */ /* 0x000fe40000000f00 */
[----:B------:R-:W-:-:S03]  /*0940*/  IADD3.X R0, RZ, R4, RZ, P0, !PT ;  /* 0x00000004ff007210 */ /* 0x000fc600007fe4ff */
[----:B------:R-:W-:-:S04]  /*0950*/  IMAD.WIDE.U32 R6, R3, c[0x0][0x1e8], R6 ;  /* 0x00007a0003067a25 */ /* 0x000fc800078e0006 */
[----:B------:R-:W-:Y:S01]  /*0960*/  IMAD R0, R0, c[0x0][0x1e8], RZ ;  /* 0x00007a0000007a24 */ /* 0x000fe200078e02ff */
[----:B-1----:R-:W-:-:S03]  /*0970*/  LEA R10, P0, R6, c[0x0][0x1d0], 0x1 ;  /* 0x00007400060a7a11 */ /* 0x002fc600078008ff */
[----:B------:R-:W-:-:S05]  /*0980*/  IMAD R0, R3, c[0x0][0x1ec], R0 ;  /* 0x00007b0003007a24 */ /* 0x000fca00078e0200 */
[----:B------:R-:W-:-:S04]  /*0990*/  IADD3 R0, R7, R0, RZ ;  /* 0x0000000007007210 */ /* 0x000fc80007ffe0ff */
[----:B------:R-:W-:-:S05]  /*09a0*/  LEA.HI.X R11, R6, c[0x0][0x1d4], R0, 0x1, P0 ;  /* 0x00007500060b7a11 */ /* 0x000fca00000f0c00 */
[----:B------:R1:W-:Y:S02]  /*09b0*/  STG.E.128 [R10.64], RZ ;  /* 0x000000ff0a007986 */ /* 0x0003e4000c101d0c */
.L_x_2230:
[----:B------:R-:W-:Y:S05]  /*09c0*/  BSYNC B0 ;  /* 0x0000000000007941 */ /* 0x000fea0003800000 */
.L_x_2229:
[----:B------:R-:W-:-:S04]  /*09d0*/  LOP3.LUT P4, RZ, R167, 0x7, RZ, 0xc0, !PT ;  /* 0x00000007a7ff7812 */ /* 0x000fc8000788c0ff */
[-C--:B------:R-:W-:Y:S02]  /*09e0*/  ISETP.GE.OR P3, PT, R2, R197.reuse, P4 ;  /* 0x000000c50200720c */ /* 0x080fe40002766670 */
[-C--:B------:R-:W-:Y:S02]  /*09f0*/  ISETP.GE.OR P2, PT, R8, R197.reuse, P4 ;  /* 0x000000c50800720c */ /* 0x080fe40002746670 */
[-C--:B------:R-:W-:Y:S02]  /*0a00*/  ISETP.GE.OR P1, PT, R5, R197.reuse, P4 ;  /* 0x000000c50500720c */ /* 0x080fe40002726670 */
[----:B------:R-:W-:Y:S02]  /*0a10*/  IADD3 R2, P0, R199, R2, RZ ;  /* 0x00000002c7027210 */ /* 0x000fe40007f1e0ff */
[----:B------:R-:W-:Y:S02]  /*0a20*/  ISETP.GE.OR P4, PT, R9, R197, P4 ;  /* 0x000000c50900720c */ /* 0x000fe40002786670 */
[----:B------:R-:W-:-:S02]  /*0a30*/  LEA.HI.X.SX32 R199, R199, R4, 0x1, P0 ;  /* 0x00000004c7c77211 */ /* 0x000fc400000f0eff */
[----:B------:R-:W-:Y:S01]  /*0a40*/  LEA R4, P0, R2, c[0x0][0x200], 0x2 ;  /* 0x0000800002047a11 */ /* 0x000fe200078010ff */
[----:B------:R-:W-:-:S03]  /*0a50*/  @!P3 IMAD.MOV.U32 R3, RZ, RZ, 0x7f800000 ;  /* 0x7f800000ff03b424 */ /* 0x000fc600078e00ff */
[----:B------:R-:W-:Y:S01]  /*0a60*/  LEA.HI.X R5, R2, c[0x0][0x204], R199, 0x2, P0 ;  /* 0x0000810002057a11 */ /* 0x000fe200000f14c7 */
[----:B------:R-:W-:Y:S02]  /*0a70*/  @!P2 IMAD.MOV.U32 R2, RZ, RZ, 0x7f800000 ;  /* 0x7f800000ff02a424 */ /* 0x000fe400078e00ff */
[----:B------:R-:W-:Y:S02]  /*0a80*/  @!P1 IMAD.MOV.U32 R0, RZ, RZ, 0x7f800000 ;  /* 0x7f800000ff009424 */ /* 0x000fe400078e00ff */
[----:B------:R2:W-:Y:S04]  /*0a90*/  @!P3 STG.E [R4.64], R3 ;  /* 0x000000030400b986 */ /* 0x0005e8000c10190c */
[----:B------:R2:W-:Y:S04]  /*0aa0*/  @!P2 STG.E [R4.64+0x40], R2 ;  /* 0x000040020400a986 */ /* 0x0005e8000c10190c */
[----:B------:R2:W-:Y:S01]  /*0ab0*/  @!P1 STG.E [R4.64+0x80], R0 ;  /* 0x0000800004009986 */ /* 0x0005e2000c10190c */
[----:B------:R-:W-:Y:S05]  /*0ac0*/  @P4 EXIT ;  /* 0x000000000000494d */ /* 0x000fea0003800000 */
[----:B--2---:R-:W-:-:S05]  /*0ad0*/  MOV R0, 0x7f800000 ;  /* 0x7f80000000007802 */ /* 0x004fca0000000f00 */
[----:B------:R-:W-:Y:S01]  /*0ae0*/  STG.E [R4.64+0xc0], R0 ;  /* 0x0000c00004007986 */ /* 0x000fe2000c10190c */
[----:B------:R-:W-:Y:S05]  /*0af0*/  EXIT ;  /* 0x000000000000794d */ /* 0x000fea0003800000 */
.L_x_2222:
[----:B-1----:R-:W-:Y:S01]  /*0b00*/  ISETP.NE.U32.AND P0, PT, RZ, c[0x0][0x2b8], PT ;  /* 0x0000ae00ff007a0c */ /* 0x002fe20003f05070 */
[----:B------:R-:W-:Y:S01]  /*0b10*/  IMAD.MOV.U32 R0, RZ, RZ, R5 ;  /* 0x000000ffff007224 */ /* 0x000fe200078e0005 */
[----:B------:R-:W-:Y:S02]  /*0b20*/  ISETP.NE.U32.AND P2, PT, RZ, c[0x0][0x2c0], PT ;  /* 0x0000b000ff007a0c */ /* 0x000fe40003f45070 */
[----:B------:R-:W-:Y:S02]  /*0b30*/  ISETP.NE.AND.EX P0, PT, RZ, c[0x0][0x2bc], PT, P0 ;  /* 0x0000af00ff007a0c */ /* 0x000fe40003f05300 */
[----:B------:R-:W-:-:S11]  /*0b40*/  ISETP.NE.AND.EX P2, PT, RZ, c[0x0][0x2c4], PT, P2 ;  /* 0x0000b100ff007a0c */ /* 0x000fd60003f45320 */
[----:B------:R-:W-:Y:S02]  /*0b50*/  @P0 IMAD.WIDE R8, R5, R2, c[0x0][0x2b8] ;  /* 0x0000ae0005080625 */ /* 0x000fe400078e0202 */
[----:B------:R-:W-:-:S03]  /*0b60*/  @P2 SHF.R.S32.HI R2, RZ, 0x1f, R5 ;  /* 0x0000001fff022819 */ /* 0x000fc60000011405 */
[----:B------:R1:W5:Y:S01]  /*0b70*/  @P0 LDG.E R0, [R8.64] ;  /* 0x0000000c08000981 */ /* 0x000362000c1e1900 */
[----:B------:R-:W-:Y:S01]  /*0b80*/  CS2R R248, SRZ ;  /* 0x0000000000f87805 */ /* 0x000fe2000001ff00 */
[----:B------:R-:W-:Y:S01]  /*0b90*/  @P2 IMAD R2, R2, c[0x0][0x2c8], RZ ;  /* 0x0000b20002022a24 */ /* 0x000fe200078e02ff */
[----:B------:R-:W-:Y:S02]  /*0ba0*/  PLOP3.LUT P0, PT, PT, PT, PT, 0x8, 0x0 ;  /* 0x000000000000781c */ /* 0x000fe40003f0e170 */
[----:B------:R-:W-:Y:S01]  /*0bb0*/  IABS R192, c[0x0][0x2d0] ;  /* 0x0000b40000c07a13 */ /* 0x000fe20000000000 */
[C---:B------:R-:W-:Y:S02]  /*0bc0*/  @P2 IMAD R2, R5.reuse, c[0x0][0x2cc], R2 ;  /* 0x0000b30005022a24 */ /* 0x040fe400078e0202 */
[----:B-1----:R-:W-:-:S04]  /*0bd0*/  @P2 IMAD.WIDE.U32 R8, R5, c[0x0][0x2c8], RZ ;  /* 0x0000b20005082a25 */ /* 0x002fc800078e00ff */
[----:B------:R-:W-:Y:S01]  /*0be0*/  @P2 IMAD.IADD R2, R9, 0x1, R2 ;  /* 0x0000000109022824 */ /* 0x000fe200078e0202 */
[----:B------:R-:W-:-:S04]  /*0bf0*/  @P2 LEA R248, P1, R8, c[0x0][0x2c0], 0x2 ;  /* 0x0000b00008f82a11 */ /* 0x000fc800078210ff */
[----:B------:R-:W-:-:S04]  /*0c00*/  @P2 SHF.L.U64.HI R2, R8, 0x2, R2 ;  /* 0x0000000208022819 */ /* 0x000fc80000010202 */
[----:B------:R-:W-:Y:S02]  /*0c10*/  @P2 IADD3.X R249, R2, c[0x0][0x2c4], RZ, P1, !PT ;  /* 0x0000b10002f92a10 */ /* 0x000fe40000ffe4ff */
[----:B------:R-:W-:-:S04]  /*0c20*/  @P2 ISETP.NE.U32.AND P1, PT, R248, RZ, PT ;  /* 0x000000fff800220c */ /* 0x000fc80003f25070 */
[----:B------:R-:W-:-:S13]  /*0c30*/  @P2 ISETP.NE.AND.EX P0, PT, R249, RZ, PT, P1 ;  /* 0x000000fff900220c */ /* 0x000fda0003f05310 */
[----:B------:R-:W-:Y:S05]  /*0c40*/  @!P0 BRA `(.L_x_2231) ;  /* 0x000004a000008947 */ /* 0x000fea0003800000 */
[----:B------:R-:W1:Y:S01]  /*0c50*/  I2F.RP R8, R192 ;  /* 0x000000c000087306 */ /* 0x000e620000209400 */
[----:B------:R-:W-:-:S04]  /*0c60*/  LEA R23, R207, 0xffffff00, 0x8 ;  /* 0xffffff00cf177811 */ /* 0x000fc800078e40ff */
[----:B-----5:R-:W-:-:S03]  /*0c70*/  IABS R0, R23 ;  /* 0x0000001700007213 */ /* 0x020fc60000000000 */
        /* <DEDUP_REMOVED lines=22> */
[----:B------:R-:W-:-:S06]  /*0de0*/  IMAD.WIDE R8, R2, 0x4, R248 ;  /* 0x0000000402087825 */ /* 0x000fcc00078e02f8 */
[----:B------:R-:W2:Y:S01]  /*0df0*/  LDG.E R8, [R8.64] ;  /* 0x0000000c08087981 */ /* 0x000ea2000c1e1900 */
[----:B------:R-:W-:Y:S02]  /*0e00*/  IABS R0, c[0x0][0x1c8] ;  /* 0x0000720000007a13 */ /* 0x000fe40000000000 */
[----:B------:R-:W-:Y:S02]  /*0e10*/  IADD3 R2, -R2, RZ, RZ ;  /* 0x000000ff02027210 */ /* 0x000fe40007ffe1ff */
[----:B------:R-:W1:Y:S03]  /*0e20*/  I2F.RP R10, R0 ;  /* 0x00000000000a7306 */ /* 0x000e660000209400 */
[----:B------:R-:W-:-:S05]  /*0e30*/  IMAD R23, R2, c[0x0][0x2d0], R23 ;  /* 0x0000b40002177a24 */ /* 0x000fca00078e0217 */
[----:B------:R-:W-:Y:S01]  /*0e40*/  SHF.R.S32.HI R22, RZ, 0x1f, R23 ;  /* 0x0000001fff167819 */ /* 0x000fe20000011417 */
[----:B-1----:R-:W1:Y:S02]  /*0e50*/  MUFU.RCP R10, R10 ;  /* 0x0000000a000a7308 */ /* 0x002e640000001000 */
[----:B-1----:R-:W-:-:S06]  /*0e60*/  IADD3 R10, R10, 0xffffffe, RZ ;  /* 0x0ffffffe0a0a7810 */ /* 0x002fcc0007ffe0ff */
[----:B------:R-:W1:Y:S02]  /*0e70*/  F2I.FTZ.U32.TRUNC.NTZ R11, R10 ;  /* 0x0000000a000b7305 */ /* 0x000e64000021f000 */
[----:B-1----:R-:W-:Y:S01]  /*0e80*/  IMAD.MOV R3, RZ, RZ, -R11 ;  /* 0x000000ffff037224 */ /* 0x002fe200078e0a0b */
[----:B------:R-:W-:-:S03]  /*0e90*/  MOV R10, RZ ;  /* 0x000000ff000a7202 */ /* 0x000fc60000000f00 */
        /* <DEDUP_REMOVED lines=9> */
[----:B------:R-:W-:-:S04]  /*0f30*/  @!P1 IADD3 R21, R21, 0x1, RZ ;  /* 0x0000000115159810 */ /* 0x000fc80007ffe0ff */
[----:B------:R-:W-:Y:S02]  /*0f40*/  ISETP.GE.U32.AND P2, PT, R3, R0, PT ;  /* 0x000000000300720c */ /* 0x000fe40003f46070 */
[----:B------:R-:W-:-:S04]  /*0f50*/  LOP3.LUT R0, R6, c[0x0][0x1c8], RZ, 0x3c, !PT ;  /* 0x0000720006007a12 */ /* 0x000fc800078e3cff */
[----:B------:R-:W-:Y:S01]  /*0f60*/  ISETP.GE.AND P1, PT, R0, RZ, PT ;  /* 0x000000ff0000720c */ /* 0x000fe20003f26270 */
[----:B------:R-:W-:-:S04]  /*0f70*/  IMAD R0, R22, c[0x0][0x198], RZ ;  /* 0x0000660016007a24 */ /* 0x000fc800078e02ff */
[----:B------:R-:W-:Y:S02]  /*0f80*/  IMAD R0, R23, c[0x0][0x19c], R0 ;  /* 0x0000670017007a24 */ /* 0x000fe400078e0200 */
[----:B------:R-:W-:Y:S02]  /*0f90*/  @P2 IADD3 R21, R21, 0x1, RZ ;  /* 0x0000000115152810 */ /* 0x000fe40007ffe0ff */
[----:B------:R-:W-:-:S04]  /*0fa0*/  ISETP.NE.AND P2, PT, RZ, c[0x0][0x1c8], PT ;  /* 0x00007200ff007a0c */ /* 0x000fc80003f45270 */
[----:B------:R-:W-:-:S09]  /*0fb0*/  @!P1 IMAD.MOV R21, RZ, RZ, -R21 ;  /* 0x000000ffff159224 */ /* 0x000fd200078e0a15 */
[----:B------:R-:W-:-:S04]  /*0fc0*/  @!P2 LOP3.LUT R21, RZ, c[0x0][0x1c8], RZ, 0x33, !PT ;  /* 0x00007200ff15aa12 */ /* 0x000fc800078e33ff */
[----:B------:R-:W-:Y:S02]  /*0fd0*/  SHF.R.S32.HI R20, RZ, 0x1f, R21 ;  /* 0x0000001fff147819 */ /* 0x000fe40000011415 */
        /* <DEDUP_REMOVED lines=8> */
[----:B------:R-:W-:Y:S01]  /*1060*/  IMAD R2, R20, c[0x0][0x1b0], RZ ;  /* 0x00006c0014027a24 */ /* 0x000fe200078e02ff */
[----:B------:R-:W-:Y:S01]  /*1070*/  MOV R28, R8 ;  /* 0x00000008001c7202 */ /* 0x000fe20000000f00 */
[----:B------:R-:W-:-:S04]  /*1080*/  IMAD.WIDE.U32 R12, R23, c[0x0][0x198], R10 ;  /* 0x00006600170c7a25 */ /* 0x000fc800078e000a */
[----:B------:R-:W-:Y:S02]  /*1090*/  IMAD.IADD R13, R13, 0x1, R0 ;  /* 0x000000010d0d7824 */ /* 0x000fe400078e0200 */
[C---:B------:R-:W-:Y:S02]  /*10a0*/  IMAD R2, R21.reuse, c[0x0][0x1b4], R2 ;  /* 0x00006d0015027a24 */ /* 0x040fe400078e0202 */
[----:B------:R-:W-:-:S04]  /*10b0*/  IMAD.WIDE.U32 R12, R21, c[0x0][0x1b0], R12 ;  /* 0x00006c00150c7a25 */ /* 0x000fc800078e000c */
[----:B------:R-:W-:Y:S01]  /*10c0*/  IMAD.IADD R3, R9, 0x1, R3 ;  /* 0x0000000109037824 */ /* 0x000fe200078e0203 */
[----:B------:R-:W-:Y:S01]  /*10d0*/  IADD3 R2, R13, R2, RZ ;  /* 0x000000020d027210 */ /* 0x000fe20007ffe0ff */
[----:B------:R-:W-:Y:S05]  /*10e0*/  BRA `(.L_x_2232) ;  /* 0x0000043000007947 */ /* 0x000fea0003800000 */
.L_x_2231:
[----:B------:R-:W-:-:S13]  /*10f0*/  ISETP.NE.AND P4, PT, R3, -0x1, PT ;  /* 0xffffffff0300780c */ /* 0x000fda0003f85270 */
[----:B------:R-:W-:-:S05]  /*1100*/  @P4 IADD3 R7, R4, R3, RZ ;  /* 0x0000000304074210 */ /* 0x000fca0007ffe0ff */
[----:B------:R-:W-:-:S04]  /*1110*/  @P4 IMAD.WIDE.U32 R8, R7, c[0x0][0x198], RZ ;  /* 0x0000660007084a25 */ /* 0x000fc800078e00ff */
[----:B------:R-:W-:Y:S01]  /*1120*/  @P4 IMAD R7, R7, c[0x0][0x19c], R9 ;  /* 0x0000670007074a24 */ /* 0x000fe200078e0209 */
[----:B------:R-:W-:Y:S05]  /*1130*/  @P4 BRA `(.L_x_2233) ;  /* 0x000000a000004947 */ /* 0x000fea0003800000 */
[----:B------:R-:W-:Y:S01]  /*1140*/  SHF.R.S32.HI R7, RZ, 0x1f, R4 ;  /* 0x0000001fff077819 */ /* 0x000fe20000011404 */
[----:B------:R-:W-:Y:S01]  /*1150*/  IMAD.WIDE.U32 R8, R4, c[0x0][0x198], RZ ;  /* 0x0000660004087a25 */ /* 0x000fe200078e00ff */
[----:B-----5:R-:W-:-:S03]  /*1160*/  SHF.R.S32.HI R2, RZ, 0x1f, R0 ;  /* 0x0000001fff027819 */ /* 0x020fc60000011400 */
[----:B------:R-:W-:Y:S02]  /*1170*/  IMAD R7, R7, c[0x0][0x198], RZ ;  /* 0x0000660007077a24 */ /* 0x000fe400078e02ff */
[----:B------:R-:W-:Y:S02]  /*1180*/  IMAD R2, R2, c[0x0][0x180], RZ ;  /* 0x0000600002027a24 */ /* 0x000fe400078e02ff */
[----:B------:R-:W-:Y:S02]  /*1190*/  IMAD R7, R4, c[0x0][0x19c], R7 ;  /* 0x0000670004077a24 */ /* 0x000fe400078e0207 */
[----:B------:R-:W-:-:S03]  /*11a0*/  IMAD R2, R0, c[0x0][0x184], R2 ;  /* 0x0000610000027a24 */ /* 0x000fc600078e0202 */
[----:B------:R-:W-:-:S05]  /*11b0*/  IADD3 R9, R9, R7, RZ ;  /* 0x0000000709097210 */ /* 0x000fca0007ffe0ff */
[----:B------:R-:W-:-:S05]  /*11c0*/  IMAD.WIDE.U32 R8, R0, c[0x0][0x180], R8 ;  /* 0x0000600000087a25 */ /* 0x000fca00078e0008 */
[----:B------:R-:W-:Y:S02]  /*11d0*/  IADD3 R7, R9, R2, RZ ;  /* 0x0000000209077210 */ /* 0x000fe40007ffe0ff */
.L_x_2233:
[----:B------:R-:W-:Y:S02]  /*11e0*/  IABS R10, c[0x0][0x1c8] ;  /* 0x00007200000a7a13 */ /* 0x000fe40000000000 */
[----:B------:R-:W-:Y:S02]  /*11f0*/  LEA R23, R207, 0xffffff00, 0x8 ;  /* 0xffffff00cf177811 */ /* 0x000fe400078e40ff */
[----:B------:R-:W1:Y:S01]  /*1200*/  I2F.RP R12, R10 ;  /* 0x0000000a000c7306 */ /* 0x000e620000209400 */
[----:B------:R-:W-:Y:S02]  /*1210*/  @P4 IADD3 R3, R4, R3, RZ ;  /* 0x0000000304034210 */ /* 0x000fe40007ffe0ff */
[----:B------:R-:W-:-:S03]  /*1220*/  SHF.R.S32.HI R22, RZ, 0x1f, R23 ;  /* 0x0000001fff167819 */ /* 0x000fc60000011417 */
[----:B------:R-:W-:-:S04]  /*1230*/  @P4 IMAD.WIDE.U32 R28, R3, c[0x0][0x1a0], RZ ;  /* 0x00006800031c4a25 */ /* 0x000fc800078e00ff */
[----:B------:R-:W-:Y:S01]  /*1240*/  @P4 IMAD R3, R3, c[0x0][0x1a4], R29 ;  /* 0x0000690003034a24 */ /* 0x000fe200078e021d */
        /* <DEDUP_REMOVED lines=11> */
[----:B------:R-:W-:Y:S02]  /*1300*/  IMAD R2, R10, R2, R9 ;  /* 0x000000020a027224 */ /* 0x000fe400078e0209 */
[----:B------:R-:W-:-:S03]  /*1310*/  IMAD.MOV.U32 R9, RZ, RZ, R7 ;  /* 0x000000ffff097224 */ /* 0x000fc600078e0007 */
[----:B------:R-:W-:Y:S01]  /*1320*/  ISETP.GT.U32.AND P1, PT, R10, R2, PT ;  /* 0x000000020a00720c */ /* 0x000fe20003f24070 */
[----:B------:R-:W-:-:S12]  /*1330*/  IMAD.WIDE.U32 R8, R23, c[0x0][0x198], R8 ;  /* 0x0000660017087a25 */ /* 0x000fd800078e0008 */
[----:B------:R-:W-:Y:S01]  /*1340*/  @!P1 IMAD.IADD R2, R2, 0x1, -R10 ;  /* 0x0000000102029824 */ /* 0x000fe200078e0a0a */
[----:B------:R-:W-:Y:S02]  /*1350*/  @!P1 IADD3 R21, R21, 0x1, RZ ;  /* 0x0000000115159810 */ /* 0x000fe40007ffe0ff */
[----:B------:R-:W-:Y:S02]  /*1360*/  ISETP.NE.AND P1, PT, RZ, c[0x0][0x1c8], PT ;  /* 0x00007200ff007a0c */ /* 0x000fe40003f25270 */
[----:B------:R-:W-:Y:S02]  /*1370*/  ISETP.GE.U32.AND P3, PT, R2, R10, PT ;  /* 0x0000000a0200720c */ /* 0x000fe40003f66070 */
[----:B------:R-:W-:-:S04]  /*1380*/  LOP3.LUT R2, R6, c[0x0][0x1c8], RZ, 0x3c, !PT ;  /* 0x0000720006027a12 */ /* 0x000fc800078e3cff */
[----:B------:R-:W-:Y:S01]  /*1390*/  ISETP.GE.AND P2, PT, R2, RZ, PT ;  /* 0x000000ff0200720c */ /* 0x000fe20003f46270 */
[----:B------:R-:W-:-:S04]  /*13a0*/  IMAD R2, R22, c[0x0][0x198], RZ ;  /* 0x0000660016027a24 */ /* 0x000fc800078e02ff */
[----:B------:R-:W-:Y:S02]  /*13b0*/  IMAD R2, R23, c[0x0][0x19c], R2 ;  /* 0x0000670017027a24 */ /* 0x000fe400078e0202 */
[----:B------:R-:W-:Y:S02]  /*13c0*/  @P3 IADD3 R21, R21, 0x1, RZ ;  /* 0x0000000115153810 */ /* 0x000fe40007ffe0ff */
[----:B------:R-:W-:-:S04]  /*13d0*/  IMAD.IADD R9, R9, 0x1, R2 ;  /* 0x0000000109097824 */ /* 0x000fc800078e0202 */
[----:B------:R-:W-:Y:S02]  /*13e0*/  @!P2 IADD3 R21, -R21, RZ, RZ ;  /* 0x000000ff1515a210 */ /* 0x000fe40007ffe1ff */
[----:B------:R-:W-:-:S04]  /*13f0*/  @!P1 LOP3.LUT R21, RZ, c[0x0][0x1c8], RZ, 0x33, !PT ;  /* 0x00007200ff159a12 */ /* 0x000fc800078e33ff */
[----:B------:R-:W-:Y:S01]  /*1400*/  SHF.R.S32.HI R20, RZ, 0x1f, R21 ;  /* 0x0000001fff147819 */ /* 0x000fe20000011415 */
[----:B------:R-:W-:-:S04]  /*1410*/  IMAD.WIDE.U32 R8, R21, c[0x0][0x1b0], R8 ;  /* 0x00006c0015087a25 */ /* 0x000fc800078e0008 */
[----:B------:R-:W-:Y:S01]  /*1420*/  IMAD R2, R20, c[0x0][0x1b0], RZ ;  /* 0x00006c0014027a24 */ /* 0x000fe200078e02ff */
[----:B------:R-:W-:-:S03]  /*1430*/  MOV R12, R8 ;  /* 0x00000008000c7202 */ /* 0x000fc60000000f00 */
[----:B------:R-:W-:-:S04]  /*1440*/  IMAD R2, R21, c[0x0][0x1b4], R2 ;  /* 0x00006d0015027a24 */ /* 0x000fc800078e0202 */
[----:B------:R-:W-:Y:S01]  /*1450*/  IMAD.IADD R2, R9, 0x1, R2 ;  /* 0x0000000109027824 */ /* 0x000fe200078e0202 */
        /* <DEDUP_REMOVED lines=11> */
[----:B------:R-:W-:Y:S02]  /*1510*/  MOV R28, R8 ;  /* 0x00000008001c7202 */ /* 0x000fe40000000f00 */
.L_x_2232:
[----:B------:R-:W-:Y:S01]  /*1520*/  ISETP.NE.AND P1, PT, R244, -0x1, PT ;  /* 0xfffffffff400780c */ /* 0x000fe20003f25270 */
[----:B------:R-:W-:Y:S01]  /*1530*/  IMAD.IADD R241, R197, 0x1, -R199 ;  /* 0x00000001c5f17824 */ /* 0x000fe200078e0ac7 */
[----:B------:R-:W-:Y:S01]  /*1540*/  SHF.R.S32.HI R200, RZ, 0x1f, R167 ;  /* 0x0000001fffc87819 */ /* 0x000fe200000114a7 */
[----:B------:R-:W-:Y:S01]  /*1550*/  IMAD.MOV.U32 R193, RZ, RZ, c[0x0][0x198] ;  /* 0x00006600ffc17624 */ /* 0x000fe200078e00ff */
[----:B------:R-:W-:Y:S01]  /*1560*/  IADD3 R245, R207, -0x1, RZ ;  /* 0xffffffffcff57810 */ /* 0x000fe20007ffe0ff */
[----:B------:R-:W-:Y:S01]  /*1570*/  IMAD R20, R20, c[0x0][0x1b8], RZ ;  /* 0x00006e0014147a24 */ /* 0x000fe200078e02ff */
[----:B------:R-:W-:Y:S01]  /*1580*/  LEA.HI R176, R200, R167, RZ, 0x3 ;  /* 0x000000a7c8b07211 */ /* 0x000fe200078f18ff */
[----:B------:R-:W-:Y:S02]  /*1590*/  IMAD.MOV.U32 R166, RZ, RZ, 0x20 ;  /* 0x00000020ffa67424 */ /* 0x000fe400078e00ff */
[----:B------:R-:W-:Y:S01]  /*15a0*/  IMAD R20, R21, c[0x0][0x1bc], R20 ;  /* 0x00006f0015147a24 */ /* 0x000fe200078e0214 */
[----:B------:R-:W-:Y:S01]  /*15b0*/  SHF.R.S32.HI R14, RZ, 0x3, R176 ;  /* 0x00000003ff0e7819 */ /* 0x000fe200000114b0 */
[----:B------:R-:W-:Y:S01]  /*15c0*/  IMAD.SHL.U32 R206, R167, 0x2, RZ ;  /* 0x00000002a7ce7824 */ /* 0x000fe200078e00ff */
[----:B------:R-:W-:Y:S01]  /*15d0*/  LOP3.LUT R176, R176, 0xfffffff8, RZ, 0xc0, !PT ;  /* 0xfffffff8b0b07812 */ /* 0x000fe200078ec0ff */
[----:B------:R-:W-:Y:S01]  /*15e0*/  @P1 IMAD.WIDE.U32 R10, R244, c[0x0][0x190], RZ ;  /* 0x00006400f40a1a25 */ /* 0x000fe200078e00ff */
[----:B-----5:R-:W-:-:S02]  /*15f0*/  @!P1 SHF.R.S32.HI R0, RZ, 0x1f, R5 ;  /* 0x0000001fff009819 */ /* 0x020fc40000011405 */
[C---:B------:R-:W-:Y:S01]  /*1600*/  IADD3 R17, R14.reuse, 0x20, RZ ;  /* 0x000000200e117810 */ /* 0x040fe20007ffe0ff */
[----:B------:R-:W-:Y:S01]  /*1610*/  @!P1 IMAD.WIDE.U32 R8, R5, c[0x0][0x178], RZ ;  /* 0x00005e0005089a25 */ /* 0x000fe200078e00ff */
[----:B------:R-:W-:Y:S02]  /*1620*/  IADD3 R18, R14, 0x10, RZ ;  /* 0x000000100e127810 */ /* 0x000fe40007ffe0ff */
[-C--:B------:R-:W-:Y:S01]  /*1630*/  ISETP.GE.AND P3, PT, R17, R241.reuse, PT ;  /* 0x000000f11100720c */ /* 0x080fe20003f66270 */
[----:B------:R-:W-:Y:S01]  /*1640*/  @!P1 IMAD R0, R0, c[0x0][0x178], RZ ;  /* 0x00005e0000009a24 */ /* 0x000fe200078e02ff */
[----:B------:R-:W-:Y:S01]  /*1650*/  SHF.R.S32.HI R15, RZ, 0x1f, R14 ;  /* 0x0000001fff0f7819 */ /* 0x000fe2000001140e */
[----:B------:R-:W-:Y:S01]  /*1660*/  IMAD.IADD R176, R167, 0x1, -R176 ;  /* 0x00000001a7b07824 */ /* 0x000fe200078e0ab0 */
[C---:B------:R-:W-:Y:S01]  /*1670*/  IADD3 R16, R14.reuse, 0x30, RZ ;  /* 0x000000300e107810 */ /* 0x040fe20007ffe0ff */
[----:B------:R-:W-:Y:S01]  /*1680*/  @!P1 IMAD R0, R5, c[0x0][0x17c], R0 ;  /* 0x00005f0005009a24 */ /* 0x000fe200078e0200 */
[-C--:B------:R-:W-:Y:S01]  /*1690*/  ISETP.GE.AND P2, PT, R14, R241.reuse, PT ;  /* 0x000000f10e00720c */ /* 0x080fe20003f46270 */
[----:B------:R-:W-:Y:S01]  /*16a0*/  @P1 IMAD R4, R244, c[0x0][0x194], R11 ;  /* 0x00006500f4041a24 */ /* 0x000fe200078e020b */
[----:B------:R-:W-:Y:S01]  /*16b0*/  LOP3.LUT R206, R206, 0x6, RZ, 0xc0, !PT ;  /* 0x00000006cece7812 */ /* 0x000fe200078ec0ff */
[----:B------:R-:W-:Y:S01]  /*16c0*/  @!P1 IMAD.IADD R4, R9, 0x1, R0 ;  /* 0x0000000109049824 */ /* 0x000fe200078e0200 */
[----:B------:R-:W-:Y:S01]  /*16d0*/  SHF.R.S32.HI R0, RZ, 0x1f, R6 ;  /* 0x0000001fff007819 */ /* 0x000fe20000011406 */
[----:B------:R-:W-:Y:S01]  /*16e0*/  @!P1 IMAD.MOV.U32 R10, RZ, RZ, R8 ;  /* 0x000000ffff0a9224 */ /* 0x000fe200078e0008 */
[----:B------:R-:W-:Y:S01]  /*16f0*/  ISETP.GE.AND P1, PT, R18, R241, PT ;  /* 0x000000f11200720c */ /* 0x000fe20003f26270 */
[----:B------:R-:W-:Y:S01]  /*1700*/  IMAD.SHL.U32 R7, R14, 0x40, RZ ;  /* 0x000000400e077824 */ /* 0x000fe200078e00ff */
[----:B------:R-:W-:Y:S01]  /*1710*/  LEA.HI R8, R200, R167, RZ, 0x6 ;  /* 0x000000a7c8087211 */ /* 0x000fe200078f30ff */
[----:B------:R-:W-:-:S02]  /*1720*/  IMAD.SHL.U32 R9, R176, 0x8, RZ ;  /* 0x00000008b0097824 */ /* 0x000fc400078e00ff */
[----:B------:R-:W-:Y:S01]  /*1730*/  IMAD.WIDE R34, R34, 0x40, R14 ;  /* 0x0000004022227825 */ /* 0x000fe200078e020e */
[----:B------:R-:W-:Y:S02]  /*1740*/  LOP3.LUT R7, R7, 0x1c0, RZ, 0xc0, !PT ;  /* 0x000001c007077812 */ /* 0x000fe400078ec0ff */
[C---:B------:R-:W-:Y:S01]  /*1750*/  IADD3 R10, P5, R9.reuse, R10, RZ ;  /* 0x0000000a090a7210 */ /* 0x040fe20007fbe0ff */
[----:B------:R-:W-:Y:S01]  /*1760*/  IMAD R0, R0, c[0x0][0x1a8], RZ ;  /* 0x00006a0000007a24 */ /* 0x000fe200078e02ff */
[--C-:B------:R-:W-:Y:S01]  /*1770*/  SHF.R.S32.HI R5, RZ, 0x1f, R9.reuse ;  /* 0x0000001fff057819 */ /* 0x100fe20000011409 */
[----:B------:R-:W-:Y:S01]  /*1780*/  IMAD.SHL.U32 R8, R8, 0x8, RZ ;  /* 0x0000000808087824 */ /* 0x000fe200078e00ff */
[C---:B------:R-:W-:Y:S01]  /*1790*/  IADD3 R28, P4, R9.reuse, R28, RZ ;  /* 0x0000001c091c7210 */ /* 0x040fe20007f9e0ff */
[----:B------:R-:W-:Y:S01]  /*17a0*/  IMAD R0, R6, c[0x0][0x1ac], R0 ;  /* 0x00006b0006007a24 */ /* 0x000fe200078e0200 */
[----:B------:R-:W-:Y:S01]  /*17b0*/  IADD3 R12, P6, R9, R12, RZ ;  /* 0x0000000c090c7210 */ /* 0x000fe20007fde0ff */
[----:B------:R-:W-:Y:S01]  /*17c0*/  IMAD R164, R15, c[0x0][0x198], RZ ;  /* 0x000066000fa47a24 */ /* 0x000fe200078e02ff */
[----:B------:R-:W-:Y:S01]  /*17d0*/  LOP3.LUT R9, R7, 0x38, R9, 0xf8, !PT ;  /* 0x0000003807097812 */ /* 0x000fe200078ef809 */
[C---:B------:R-:W-:Y:S01]  /*17e0*/  IMAD.X R29, R5.reuse, 0x1, R3, P4 ;  /* 0x00000001051d7824 */ /* 0x040fe200020e0603 */
[C---:B------:R-:W-:Y:S01]  /*17f0*/  IADD3.X R11, R5.reuse, R4, RZ, P5, !PT ;  /* 0x00000004050b7210 */ /* 0x040fe20002ffe4ff */
[----:B------:R-:W-:Y:S01]  /*1800*/  IMAD.X R13, R5, 0x1, R2, P6 ;  /* 0x00000001050d7824 */ /* 0x000fe200030e0602 */
[----:B------:R-:W-:Y:S01]  /*1810*/  SHF.R.U32.HI R7, RZ, 0x3, R7 ;  /* 0x00000003ff077819 */ /* 0x000fe20000011607 */
[----:B------:R-:W-:Y:S01]  /*1820*/  @!P2 IMAD R2, R35, c[0x0][0x190], RZ ;  /* 0x000064002302aa24 */ /* 0x000fe200078e02ff */
[----:B------:R-:W-:Y:S01]  /*1830*/  ISETP.GE.AND P5, PT, R16, R241, PT ;  /* 0x000000f11000720c */ /* 0x000fe20003fa6270 */
[----:B------:R-:W-:Y:S01]  /*1840*/  IMAD.WIDE.U32 R10, R6, c[0x0][0x1a8], R10 ;  /* 0x00006a00060a7a25 */ /* 0x000fe200078e000a */
[----:B------:R-:W-:-:S02]  /*1850*/  LOP3.LUT R7, R9, R7, RZ, 0x3c, !PT ;  /* 0x0000000709077212 */ /* 0x000fc400078e3cff */
[C---:B------:R-:W-:Y:S01]  /*1860*/  @!P3 IADD3 R24, P6, R34.reuse, 0x20, RZ ;  /* 0x000000202218b810 */ /* 0x040fe20007fde0ff */
[C---:B------:R-:W-:Y:S01]  /*1870*/  @!P2 IMAD R2, R34.reuse, c[0x0][0x194], R2 ;  /* 0x000065002202aa24 */ /* 0x040fe200078e0202 */
[----:B------:R-:W-:Y:S01]  /*1880*/  @!P1 IADD3 R26, P4, R34, 0x10, RZ ;  /* 0x00000010221a9810 */ /* 0x000fe20007f9e0ff */
[----:B------:R-:W-:Y:S01]  /*1890*/  @!P1 IMAD.MOV.U32 R32, RZ, RZ, R10 ;  /* 0x000000ffff209224 */ /* 0x000fe200078e000a */
[----:B------:R-:W-:Y:S01]  /*18a0*/  LOP3.LUT R246, R7, 0xfffffe00, R8, 0xf8, !PT ;  /* 0xfffffe0007f67812 */ /* 0x000fe200078ef808 */
[----:B------:R-:W-:Y:S01]  /*18b0*/  IMAD.IADD R7, R11, 0x1, R0 ;  /* 0x000000010b077824 */ /* 0x000fe200078e0200 */
[----:B------:R-:W-:Y:S01]  /*18c0*/  @!P2 MOV R6, R10 ;  /* 0x0000000a0006a202 */ /* 0x000fe20000000f00 */
[--C-:B------:R-:W-:Y:S01]  /*18d0*/  @!P3 IMAD.X R5, RZ, RZ, R35.reuse, P6 ;  /* 0x000000ffff05b224 */ /* 0x100fe200030e0623 */
[----:B------:R-:W-:Y:S01]  /*18e0*/  IADD3 R23, P6, R14, R23, RZ ;  /* 0x000000170e177210 */ /* 0x000fe20007fde0ff */
[----:B------:R-:W-:Y:S01]  /*18f0*/  @!P1 IMAD.X R3, RZ, RZ, R35, P4 ;  /* 0x000000ffff039224 */ /* 0x000fe200020e0623 */
[----:B------:R-:W-:Y:S01]  /*1900*/  @!P5 IADD3 R8, P4, R34, 0x30, RZ ;  /* 0x000000302208d810 */ /* 0x000fe20007f9e0ff */
[--C-:B------:R-:W-:Y:S01]  /*1910*/  @!P1 IMAD.MOV.U32 R33, RZ, RZ, R7.reuse ;  /* 0x000000ffff219224 */ /* 0x100fe200078e0007 */
[----:B------:R-:W-:Y:S01]  /*1920*/  SHF.L.U32 R246, R246, 0x1, RZ ;  /* 0x00000001f6f67819 */ /* 0x000fe200000006ff */
[----:B------:R-:W-:-:S02]  /*1930*/  @!P3 IMAD.MOV.U32 R11, RZ, RZ, R7 ;  /* 0x000000ffff0bb224 */ /* 0x000fc400078e0007 */
[--C-:B------:R-:W-:Y:S02]  /*1940*/  @!P5 IMAD.MOV.U32 R31, RZ, RZ, R7.reuse ;  /* 0x000000ffff1fd224 */ /* 0x100fe400078e0007 */
[----:B------:R-:W-:Y:S02]  /*1950*/  @!P3 IMAD R5, R5, c[0x0][0x190], RZ ;  /* 0x000064000505ba24 */ /* 0x000fe400078e02ff */
[----:B------:R-:W-:Y:S02]  /*1960*/  @!P1 IMAD R3, R3, c[0x0][0x190], RZ ;  /* 0x0000640003039a24 */ /* 0x000fe400078e02ff */
[----:B------:R-:W-:-:S04]  /*1970*/  @!P2 IMAD.WIDE.U32 R6, R34, c[0x0][0x190], R6 ;  /* 0x000064002206aa25 */ /* 0x000fc800078e0006 */
[----:B------:R-:W-:Y:S01]  /*1980*/  @!P3 IMAD R5, R24, c[0x0][0x194], R5 ;  /* 0x000065001805ba24 */ /* 0x000fe200078e0205 */
[----:B------:R-:W-:Y:S01]  /*1990*/  @!P2 IADD3 R2, R7, R2, RZ ;  /* 0x000000020702a210 */ /* 0x000fe20007ffe0ff */
[--C-:B------:R-:W-:Y:S02]  /*19a0*/  @!P5 IMAD.MOV.U32 R30, RZ, RZ, R10.reuse ;  /* 0x000000ffff1ed224 */ /* 0x100fe400078e000a */
[----:B------:R-:W-:Y:S02]  /*19b0*/  @!P5 IMAD.X R0, RZ, RZ, R35, P4 ;  /* 0x000000ffff00d224 */ /* 0x000fe400020e0623 */
[----:B------:R-:W-:Y:S02]  /*19c0*/  @!P1 IMAD R3, R26, c[0x0][0x194], R3 ;  /* 0x000065001a039a24 */ /* 0x000fe400078e0203 */
[----:B------:R-:W-:Y:S01]  /*19d0*/  @!P3 IMAD.WIDE.U32 R24, R24, c[0x0][0x190], R10 ;  /* 0x000064001818ba25 */ /* 0x000fe200078e000a */
[----:B------:R-:W-:-:S03]  /*19e0*/  @!P2 LEA R10, P4, R6, c[0x0][0x160], 0x1 ;  /* 0x00005800060aaa11 */ /* 0x000fc600078808ff */
[----:B------:R-:W-:Y:S01]  /*19f0*/  @!P1 IMAD.WIDE.U32 R26, R26, c[0x0][0x190], R32 ;  /* 0x000064001a1a9a25 */ /* 0x000fe200078e0020 */
[----:B------:R-:W-:Y:S02]  /*1a00*/  @!P2 LEA.HI.X R11, R6, c[0x0][0x164], R2, 0x1, P4 ;  /* 0x00005900060baa11 */ /* 0x000fe400020f0c02 */
[----:B------:R-:W-:Y:S01]  /*1a10*/  @!P3 LEA R4, P4, R24, c[0x0][0x160], 0x1 ;  /* 0x000058001804ba11 */ /* 0x000fe200078808ff */
[----:B------:R-:W-:Y:S01]  /*1a20*/  IMAD.X R22, R15, 0x1, R22, P6 ;  /* 0x000000010f167824 */ /* 0x000fe200030e0616 */
[C---:B------:R-:W-:Y:S01]  /*1a30*/  @!P1 LEA R6, P6, R26.reuse, c[0x0][0x160], 0x1 ;  /* 0x000058001a069a11 */ /* 0x040fe200078c08ff */
[----:B------:R-:W-:Y:S01]  /*1a40*/  @!P1 IMAD.IADD R3, R27, 0x1, R3 ;  /* 0x000000011b039824 */ /* 0x000fe200078e0203 */
[----:B------:R-:W-:Y:S01]  /*1a50*/  @!PT LDS RZ, [RZ] ;  /* 0x00000000fffff984 */ /* 0x000fe20000000800 */
[----:B------:R-:W-:Y:S01]  /*1a60*/  @!PT LDS RZ, [RZ] ;  /* 0x00000000fffff984 */ /* 0x000fe20000000800 */
[----:B------:R-:W-:Y:S01]  /*1a70*/  @!PT LDS RZ, [RZ] ;  /* 0x00000000fffff984 */ /* 0x000fe20000000800 */
[----:B------:R1:W-:Y:S01]  /*1a80*/  @!P2 LDGSTS.E.BYPASS.LTC128B.128 [R246], [R10.64] ;  /* 0x000000000af6afae */ /* 0x0003e2000b901d4c */
[----:B------:R-:W-:Y:S02]  /*1a90*/  IMAD.SHL.U32 R2, R245, 0x100, RZ ;  /* 0x00000100f5027824 */ /* 0x000fe400078e00ff */
[----:B------:R-:W-:Y:S01]  /*1aa0*/  @!P3 IMAD.IADD R5, R25, 0x1, R5 ;  /* 0x000000011905b824 */ /* 0x000fe200078e0205 */
[----:B------:R-:W-:Y:S01]  /*1ab0*/  @!P1 LEA.HI.X R7, R26, c[0x0][0x164], R3, 0x1, P6 ;  /* 0x000059001a079a11 */ /* 0x000fe200030f0c03 */
[----:B------:R-:W-:-:S02]  /*1ac0*/  IMAD.IADD R3, R196, 0x1, -R2 ;  /* 0x00000001c4037824 */ /* 0x000fc400078e0a02 */
[----:B------:R-:W-:Y:S01]  /*1ad0*/  @!P5 IMAD R0, R0, c[0x0][0x190], RZ ;  /* 0x000064000000da24 */ /* 0x000fe200078e02ff */
[----:B------:R-:W-:Y:S01]  /*1ae0*/  @!P3 LEA.HI.X R5, R24, c[0x0][0x164], R5, 0x1, P4 ;  /* 0x000059001805ba11 */ /* 0x000fe200020f0c05 */
[----:B------:R-:W-:Y:S01]  /*1af0*/  IMAD.WIDE.U32 R24, R14, c[0x0][0x198], R12 ;  /* 0x000066000e187a25 */ /* 0x000fe200078e000c */
[-C--:B------:R-:W-:Y:S01]  /*1b00*/  ISETP.GE.AND P4, PT, R18, R3.reuse, PT ;  /* 0x000000031200720c */ /* 0x080fe20003f86270 */
[----:B------:R2:W-:Y:S01]  /*1b10*/  @!P1 LDGSTS.E.BYPASS.LTC128B.128 [R246+0x800], [R6.64] ;  /* 0x0080000006f69fae */ /* 0x0005e2000b901d4c */
[-C--:B------:R-:W-:Y:S01]  /*1b20*/  ISETP.GE.AND P2, PT, R17, R3.reuse, PT ;  /* 0x000000031100720c */ /* 0x080fe20003f46270 */
[C---:B------:R-:W-:Y:S02]  /*1b30*/  @!P5 IMAD R0, R8.reuse, c[0x0][0x194], R0 ;  /* 0x000065000800da24 */ /* 0x040fe400078e0200 */
[----:B------:R-:W-:Y:S01]  /*1b40*/  @!P5 IMAD.WIDE.U32 R8, R8, c[0x0][0x190], R30 ;  /* 0x000064000808da25 */ /* 0x000fe200078e001e */
[----:B------:R3:W-:Y:S01]  /*1b50*/  @!P3 LDGSTS.E.BYPASS.LTC128B.128 [R246+0x1000], [R4.64] ;  /* 0x0100000004f6bfae */ /* 0x0007e2000b901d4c */
[----:B------:R-:W-:-:S02]  /*1b60*/  ISETP.GE.AND P3, PT, R14, R3, PT ;  /* 0x000000030e00720c */ /* 0x000fc40003f66270 */
[----:B------:R-:W-:Y:S01]  /*1b70*/  @!P5 IMAD.IADD R0, R9, 0x1, R0 ;  /* 0x000000010900d824 */ /* 0x000fe200078e0200 */
[----:B------:R-:W-:Y:S01]  /*1b80*/  @!P5 LEA R12, P6, R8, c[0x0][0x160], 0x1 ;  /* 0x00005800080cda11 */ /* 0x000fe200078c08ff */
[----:B------:R-:W-:Y:S02]  /*1b90*/  IMAD R164, R14, c[0x0][0x19c], R164 ;  /* 0x000067000ea47a24 */ /* 0x000fe400078e02a4 */
[----:B------:R-:W-:Y:S01]  /*1ba0*/  IMAD.MOV.U32 R165, RZ, RZ, R24 ;  /* 0x000000ffffa57224 */ /* 0x000fe200078e0018 */
[----:B------:R-:W-:Y:S01]  /*1bb0*/  @!P5 LEA.HI.X R13, R8, c[0x0][0x164], R0, 0x1, P6 ;  /* 0x00005900080dda11 */ /* 0x000fe200030f0c00 */
[----:B------:R-:W-:Y:S02]  /*1bc0*/  IMAD.IADD R164, R25, 0x1, R164 ;  /* 0x0000000119a47824 */ /* 0x000fe400078e02a4 */
[----:B------:R-:W-:Y:S01]  /*1bd0*/  IMAD.MOV.U32 R15, RZ, RZ, c[0x0][0x19c] ;  /* 0x00006700ff0f7624 */ /* 0x000fe200078e00ff */
[----:B------:R-:W-:Y:S01]  /*1be0*/  @!P4 LEA R0, P1, R193, R165, 0x4 ;  /* 0x000000a5c100c211 */ /* 0x000fe200078220ff */
[----:B------:R4:W-:Y:S01]  /*1bf0*/  @!P5 LDGSTS.E.BYPASS.LTC128B.128 [R246+0x1800], [R12.64] ;  /* 0x018000000cf6dfae */ /* 0x0009e2000b901d4c */
[----:B------:R-:W-:Y:S01]  /*1c00*/  @!P3 LEA R24, P5, R165, c[0x0][0x168], 0x1 ;  /* 0x00005a00a518ba11 */ /* 0x000fe200078a08ff */
[----:B------:R-:W-:Y:S01]  /*1c10*/  IMAD.WIDE.U32 R28, R21, c[0x0][0x1b8], R28 ;  /* 0x00006e00151c7a25 */ /* 0x000fe200078e001c */
[----:B------:R-:W-:-:S02]  /*1c20*/  @!P4 LEA R8, P6, R0, c[0x0][0x168], 0x1 ;  /* 0x00005a000008ca11 */ /* 0x000fc400078c08ff */
[----:B------:R-:W-:Y:S01]  /*1c30*/  @!P3 LEA.HI.X R25, R165, c[0x0][0x16c], R164, 0x1, P5 ;  /* 0x00005b00a519ba11 */ /* 0x000fe200028f0ca4 */
[----:B------:R-:W-:Y:S02]  /*1c40*/  IMAD.IADD R29, R29, 0x1, R20 ;  /* 0x000000011d1d7824 */ /* 0x000fe400078e0214 */
[----:B------:R-:W-:Y:S02]  /*1c50*/  IMAD R22, R22, c[0x0][0x1a0], RZ ;  /* 0x0000680016167a24 */ /* 0x000fe400078e02ff */
[C---:B--2---:R-:W-:Y:S01]  /*1c60*/  IMAD.WIDE.U32 R6, R193.reuse, 0x20, RZ ;  /* 0x00000020c1067825 */ /* 0x044fe200078e00ff */
[----:B------:R2:W-:Y:S01]  /*1c70*/  @!P3 LDGSTS.E.BYPASS.LTC128B.128 [R246+0x2000], [R24.64] ;  /* 0x0200000018f6bfae */ /* 0x0005e2000b901d4c */
[----:B---3--:R-:W-:Y:S02]  /*1c80*/  @!P4 LEA.HI.X R5, R193, R164, R15, 0x4, P1 ;  /* 0x000000a4c105c211 */ /* 0x008fe400008f240f */
[----:B------:R-:W-:Y:S01]  /*1c90*/  IMAD.SHL.U32 R4, R15, 0x20, RZ ;  /* 0x000000200f047824 */ /* 0x000fe200078e00ff */
[----:B------:R-:W-:Y:S01]  /*1ca0*/  @!P2 IADD3 R6, P1, R165, R6, RZ ;  /* 0x00000006a506a210 */ /* 0x000fe20007f3e0ff */
[C---:B------:R-:W-:Y:S01]  /*1cb0*/  IMAD R22, R23.reuse, c[0x0][0x1a4], R22 ;  /* 0x0000690017167a24 */ /* 0x040fe200078e0216 */
[----:B------:R-:W-:Y:S01]  /*1cc0*/  @!P4 LEA.HI.X R9, R0, c[0x0][0x16c], R5, 0x1, P6 ;  /* 0x00005b000009ca11 */ /* 0x000fe200030f0c05 */
[----:B------:R-:W-:Y:S01]  /*1cd0*/  IMAD.WIDE.U32 R28, R23, c[0x0][0x1a0], R28 ;  /* 0x00006800171c7a25 */ /* 0x000fe200078e001c */
[----:B------:R-:W-:-:S02]  /*1ce0*/  ISETP.GE.AND P6, PT, R16, R3, PT ;  /* 0x000000031000720c */ /* 0x000fc40003fc6270 */
[----:B------:R-:W-:Y:S01]  /*1cf0*/  @!P2 IADD3.X R4, R164, R7, R4, P1, !PT ;  /* 0x00000007a404a210 */ /* 0x000fe20000ffe404 */
[----:B------:R3:W-:Y:S01]  /*1d00*/  @!P4 LDGSTS.E.BYPASS.LTC128B.128 [R246+0x2800], [R8.64] ;  /* 0x0280000008f6cfae */ /* 0x0007e2000b901d4c */
[----:B-1----:R-:W-:Y:S01]  /*1d10*/  @!P2 LEA R10, P1, R6, c[0x0][0x168], 0x1 ;  /* 0x00005a00060aaa11 */ /* 0x002fe200078208ff */
[----:B------:R-:W-:Y:S01]  /*1d20*/  IMAD.IADD R22, R29, 0x1, R22 ;  /* 0x000000011d167824 */ /* 0x000fe200078e0216 */
[C---:B----4-:R-:W-:Y:S02]  /*1d30*/  IADD3 R12, R14.reuse, 0x50, RZ ;  /* 0x000000500e0c7810 */ /* 0x050fe40007ffe0ff */
[----:B------:R-:W-:Y:S02]  /*1d40*/  IADD3 R13, R14, 0x40, RZ ;  /* 0x000000400e0d7810 */ /* 0x000fe40007ffe0ff */
[----:B------:R-:W-:-:S03]  /*1d50*/  @!P2 LEA.HI.X R11, R6, c[0x0][0x16c], R4, 0x1, P1 ;  /* 0x00005b00060baa11 */ /* 0x000fc600008f0c04 */
[----:B------:R-:W-:Y:S01]  /*1d60*/  @!P6 MOV R5, R164 ;  /* 0x000000a40005e202 */ /* 0x000fe20000000f00 */
[----:B------:R-:W-:Y:S01]  /*1d70*/  @!P6 IMAD.MOV.U32 R4, RZ, RZ, R165 ;  /* 0x000000ffff04e224 */ /* 0x000fe200078e00a5 */
[-C--:B------:R-:W-:Y:S01]  /*1d80*/  ISETP.GE.AND P3, PT, R12, R3.reuse, PT ;  /* 0x000000030c00720c */ /* 0x080fe20003f66270 */
[----:B------:R-:W-:Y:S01]  /*1d90*/  @!P6 IMAD R0, R15, 0x30, RZ ;  /* 0x000000300f00e824 */ /* 0x000fe200078e02ff */
[----:B------:R-:W-:Y:S01]  /*1da0*/  ISETP.GE.AND P5, PT, R13, R3, PT ;  /* 0x000000030d00720c */ /* 0x000fe20003fa6270 */
[----:B------:R-:W-:Y:S01]  /*1db0*/  @!P6 IMAD.WIDE.U32 R4, R193, 0x30, R4 ;  /* 0x00000030c104e825 */ /* 0x000fe200078e0004 */
[----:B------:R1:W-:Y:S03]  /*1dc0*/  @!P2 LDGSTS.E.BYPASS.LTC128B.128 [R246+0x3000], [R10.64] ;  /* 0x030000000af6afae */ /* 0x0003e6000b901d4c */
[----:B------:R-:W-:Y:S01]  /*1dd0*/  @!P6 IMAD.IADD R0, R5, 0x1, R0 ;  /* 0x000000010500e824 */ /* 0x000fe200078e0200 */
[----:B--2---:R-:W-:-:S04]  /*1de0*/  @!P6 LEA R24, P1, R4, c[0x0][0x168], 0x1 ;  /* 0x00005a000418ea11 */ /* 0x004fc800078208ff */
[----:B------:R-:W-:Y:S01]  /*1df0*/  @!P6 LEA.HI.X R25, R4, c[0x0][0x16c], R0, 0x1, P1 ;  /* 0x00005b000419ea11 */ /* 0x000fe200008f0c00 */
[----:B------:R-:W-:Y:S02]  /*1e00*/  @!P3 IMAD.MOV.U32 R6, RZ, RZ, R165 ;  /* 0x000000ffff06b224 */ /* 0x000fe400078e00a5 */
[----:B------:R-:W-:Y:S01]  /*1e10*/  @!P3 IMAD.MOV.U32 R7, RZ, RZ, R164 ;  /* 0x000000ffff07b224 */ /* 0x000fe200078e00a4 */
[----:B------:R-:W-:Y:S01]  /*1e20*/  @!P5 LEA R4, P1, R193, R165, 0x6 ;  /* 0x000000a5c104d211 */ /* 0x000fe200078230ff */
[----:B------:R-:W-:Y:S01]  /*1e30*/  @!P3 IMAD R5, R15, 0x50, RZ ;  /* 0x000000500f05b824 */ /* 0x000fe200078e02ff */
[----:B------:R2:W-:Y:S01]  /*1e40*/  @!P6 LDGSTS.E.BYPASS.LTC128B.128 [R246+0x3800], [R24.64] ;  /* 0x0380000018f6efae */ /* 0x0005e2000b901d4c */
[C---:B---3--:R-:W-:Y:S01]  /*1e50*/  @!P3 IMAD.WIDE.U32 R8, R193.reuse, 0x50, R6 ;  /* 0x00000050c108b825 */ /* 0x048fe200078e0006 */
[----:B------:R-:W-:Y:S02]  /*1e60*/  @!P5 LEA.HI.X R0, R193, R164, R15, 0x6, P1 ;  /* 0x000000a4c100d211 */ /* 0x000fe400008f340f */
[----:B------:R-:W-:Y:S01]  /*1e70*/  @!P5 LEA R6, P2, R4, c[0x0][0x168], 0x1 ;  /* 0x00005a000406da11 */ /* 0x000fe200078408ff */
[----:B------:R-:W-:Y:S01]  /*1e80*/  @!P3 IMAD.IADD R5, R9, 0x1, R5 ;  /* 0x000000010905b824 */ /* 0x000fe200078e0205 */
[----:B------:R-:W-:-:S02]  /*1e90*/  @!P3 LEA R26, P1, R8, c[0x0][0x168], 0x1 ;  /* 0x00005a00081aba11 */ /* 0x000fc400078208ff */
[----:B------:R-:W-:Y:S02]  /*1ea0*/  @!P5 LEA.HI.X R7, R4, c[0x0][0x16c], R0, 0x1, P2 ;  /* 0x00005b000407da11 */ /* 0x000fe400010f0c00 */
[----:B------:R-:W-:Y:S02]  /*1eb0*/  @!P3 LEA.HI.X R27, R8, c[0x0][0x16c], R5, 0x1, P1 ;  /* 0x00005b00081bba11 */ /* 0x000fe400008f0c05 */
[C---:B------:R-:W-:Y:S01]  /*1ec0*/  IADD3 R9, R14.reuse, 0x80, RZ ;  /* 0x000000800e097810 */ /* 0x040fe20007ffe0ff */
[----:B------:R3:W-:Y:S01]  /*1ed0*/  @!P5 LDGSTS.E.BYPASS.LTC128B.128 [R246+0x4000], [R6.64] ;  /* 0x0400000006f6dfae */ /* 0x0007e2000b901d4c */
[C---:B-1----:R-:W-:Y:S02]  /*1ee0*/  IADD3 R11, R14.reuse, 0x60, RZ ;  /* 0x000000600e0b7810 */ /* 0x042fe40007ffe0ff */
[----:B------:R-:W-:Y:S01]  /*1ef0*/  IADD3 R10, R14, 0x70, RZ ;  /* 0x000000700e0a7810 */ /* 0x000fe20007ffe0ff */
[----:B------:R1:W-:Y:S01]  /*1f00*/  @!P3 LDGSTS.E.BYPASS.LTC128B.128 [R246+0x4800], [R26.64] ;  /* 0x048000001af6bfae */ /* 0x0003e2000b901d4c */
[----:B------:R-:W-:-:S02]  /*1f10*/  ISETP.GE.AND P4, PT, R11, R3, PT ;  /* 0x000000030b00720c */ /* 0x000fc40003f86270 */
[-C--:B------:R-:W-:Y:S02]  /*1f20*/  ISETP.GE.AND P2, PT, R10, R3.reuse, PT ;  /* 0x000000030a00720c */ /* 0x080fe40003f46270 */
[----:B------:R-:W-:Y:S02]  /*1f30*/  IADD3 R8, R14, 0x90, RZ ;  /* 0x000000900e087810 */ /* 0x000fe40007ffe0ff */
[-C--:B------:R-:W-:Y:S02]  /*1f40*/  ISETP.GE.AND P6, PT, R9, R3.reuse, PT ;  /* 0x000000030900720c */ /* 0x080fe40003fc6270 */
[----:B------:R-:W-:-:S05]  /*1f50*/  ISETP.GE.AND P5, PT, R8, R3, PT ;  /* 0x000000030800720c */ /* 0x000fca0003fa6270 */
[C---:B------:R-:W-:Y:S02]  /*1f60*/  @!P4 IMAD R4, R15.reuse, 0x60, RZ ;  /* 0x000000600f04c824 */ /* 0x040fe400078e02ff */
[----:B------:R-:W-:Y:S01]  /*1f70*/  @!P2 IMAD R0, R15, 0x70, RZ ;  /* 0x000000700f00a824 */ /* 0x000fe200078e02ff */
[----:B---3--:R-:W-:Y:S01]  /*1f80*/  @!P4 MOV R7, R164 ;  /* 0x000000a40007c202 */ /* 0x008fe20000000f00 */
[----:B------:R-:W-:-:S04]  /*1f90*/  @!P4 IMAD.MOV.U32 R6, RZ, RZ, R165 ;  /* 0x000000ffff06c224 */ /* 0x000fc800078e00a5 */
[----:B--2---:R-:W-:-:S04]  /*1fa0*/  @!P4 IMAD.WIDE.U32 R24, R193, 0x60, R6 ;  /* 0x00000060c118c825 */ /* 0x004fc800078e0006 */
[----:B------:R-:W-:Y:S01]  /*1fb0*/  @!P2 IMAD.MOV.U32 R6, RZ, RZ, R165 ;  /* 0x000000ffff06a224 */ /* 0x000fe200078e00a5 */
[----:B------:R-:W-:Y:S01]  /*1fc0*/  @!P4 LEA R30, P1, R24, c[0x0][0x168], 0x1 ;  /* 0x00005a00181eca11 */ /* 0x000fe200078208ff */
[----:B------:R-:W-:Y:S02]  /*1fd0*/  @!P2 IMAD.MOV.U32 R7, RZ, RZ, R164 ;  /* 0x000000ffff07a224 */ /* 0x000fe400078e00a4 */
[----:B------:R-:W-:Y:S01]  /*1fe0*/  @!P4 IMAD.IADD R4, R25, 0x1, R4 ;  /* 0x000000011904c824 */ /* 0x000fe200078e0204 */
[----:B------:R-:W-:Y:S01]  /*1ff0*/  @!P5 MOV R25, R164 ;  /* 0x000000a40019d202 */ /* 0x000fe20000000f00 */
[----:B------:R-:W-:-:S03]  /*2000*/  @!P2 IMAD.WIDE.U32 R6, R193, 0x70, R6 ;  /* 0x00000070c106a825 */ /* 0x000fc600078e0006 */
[----:B------:R-:W-:Y:S01]  /*2010*/  @!P4 LEA.HI.X R31, R24, c[0x0][0x16c], R4, 0x1, P1 ;  /* 0x00005b00181fca11 */ /* 0x000fe200008f0c04 */
[----:B------:R-:W-:Y:S01]  /*2020*/  @!P2 IMAD.IADD R0, R7, 0x1, R0 ;  /* 0x000000010700a824 */ /* 0x000fe200078e0200 */
[----:B-1----:R-:W-:Y:S01]  /*2030*/  @!P2 LEA R26, P3, R6, c[0x0][0x168], 0x1 ;  /* 0x00005a00061aaa11 */ /* 0x002fe200078608ff */
[----:B------:R-:W-:Y:S01]  /*2040*/  @!P5 IMAD.MOV.U32 R24, RZ, RZ, R165 ;  /* 0x000000ffff18d224 */ /* 0x000fe200078e00a5 */
[----:B------:R-:W-:Y:S01]  /*2050*/  IADD3 R7, R14, 0xa0, RZ ;  /* 0x000000a00e077810 */ /* 0x000fe20007ffe0ff */
[----:B------:R1:W-:Y:S01]  /*2060*/  @!P4 LDGSTS.E.BYPASS.LTC128B.128 [R246+0x5000], [R30.64] ;  /* 0x050000001ef6cfae */ /* 0x0003e2000b901d4c */
[C---:B------:R-:W-:Y:S01]  /*2070*/  @!P6 LEA R5, P1, R193.reuse, R165, 0x7 ;  /* 0x000000a5c105e211 */ /* 0x040fe200078238ff */
[----:B------:R-:W-:Y:S01]  /*2080*/  @!P5 IMAD.WIDE.U32 R24, R193, 0x90, R24 ;  /* 0x00000090c118d825 */ /* 0x000fe200078e0018 */
[----:B------:R-:W-:Y:S02]  /*2090*/  @!P2 LEA.HI.X R27, R6, c[0x0][0x16c], R0, 0x1, P3 ;  /* 0x00005b00061baa11 */ /* 0x000fe400018f0c00 */
[----:B------:R-:W-:Y:S01]  /*20a0*/  IADD3 R6, R14, 0xb0, RZ ;  /* 0x000000b00e067810 */ /* 0x000fe20007ffe0ff */
[----:B------:R-:W-:Y:S01]  /*20b0*/  @!P5 IMAD R0, R15, 0x90, RZ ;  /* 0x000000900f00d824 */ /* 0x000fe200078e02ff */
[----:B------:R-:W-:Y:S01]  /*20c0*/  ISETP.GE.AND P3, PT, R7, R3, PT ;  /* 0x000000030700720c */ /* 0x000fe20003f66270 */
[----:B------:R2:W-:Y:S01]  /*20d0*/  @!P2 LDGSTS.E.BYPASS.LTC128B.128 [R246+0x5800], [R26.64] ;  /* 0x058000001af6afae */ /* 0x0005e2000b901d4c */
[----:B------:R-:W-:Y:S01]  /*20e0*/  @!P6 LEA.HI.X R4, R193, R164, R15, 0x7, P1 ;  /* 0x000000a4c104e211 */ /* 0x000fe200008f3c0f */
[----:B------:R-:W-:Y:S01]  /*20f0*/  @!P5 IMAD.IADD R0, R25, 0x1, R0 ;  /* 0x000000011900d824 */ /* 0x000fe200078e0200 */
[----:B------:R-:W-:-:S02]  /*2100*/  @!P6 LEA R34, P1, R5, c[0x0][0x168], 0x1 ;  /* 0x00005a000522ea11 */ /* 0x000fc400078208ff */
[----:B------:R-:W-:Y:S02]  /*2110*/  ISETP.GE.AND P4, PT, R6, R3, PT ;  /* 0x000000030600720c */ /* 0x000fe40003f86270 */
[----:B------:R-:W-:Y:S02]  /*2120*/  @!P6 LEA.HI.X R35, R5, c[0x0][0x16c], R4, 0x1, P1 ;  /* 0x00005b000523ea11 */ /* 0x000fe400008f0c04 */
[----:B------:R-:W-:-:S03]  /*2130*/  IADD3 R5, R14, 0xc0, RZ ;  /* 0x000000c00e057810 */ /* 0x000fc60007ffe0ff */
[----:B------:R-:W-:Y:S01]  /*2140*/  @!P3 IMAD.MOV.U32 R25, RZ, RZ, R164 ;  /* 0x000000ffff19b224 */ /* 0x000fe200078e00a4 */
[----:B------:R-:W-:Y:S01]  /*2150*/  ISETP.GE.AND P2, PT, R5, R3, PT ;  /* 0x000000030500720c */ /* 0x000fe20003f46270 */
[----:B------:R-:W-:Y:S01]  /*2160*/  @!P3 IMAD R4, R15, 0xa0, RZ ;  /* 0x000000a00f04b824 */ /* 0x000fe200078e02ff */
[----:B------:R3:W-:Y:S01]  /*2170*/  @!P6 LDGSTS.E.BYPASS.LTC128B.128 [R246+0x6000], [R34.64] ;  /* 0x0600000022f6efae */ /* 0x0007e2000b901d4c */
[----:B-1----:R-:W-:-:S04]  /*2180*/  @!P5 LEA R30, P1, R24, c[0x0][0x168], 0x1 ;  /* 0x00005a00181eda11 */ /* 0x002fc800078208ff */
[----:B------:R-:W-:Y:S01]  /*2190*/  @!P5 LEA.HI.X R31, R24, c[0x0][0x16c], R0, 0x1, P1 ;  /* 0x00005b00181fda11 */ /* 0x000fe200008f0c00 */
[----:B------:R-:W-:Y:S02]  /*21a0*/  @!P3 IMAD.MOV.U32 R24, RZ, RZ, R165 ;  /* 0x000000ffff18b224 */ /* 0x000fe400078e00a5 */
[----:B------:R-:W-:Y:S02]  /*21b0*/  @!P4 IMAD R0, R15, 0xb0, RZ ;  /* 0x000000b00f00c824 */ /* 0x000fe400078e02ff */
[----:B------:R-:W-:Y:S01]  /*21c0*/  @!P3 IMAD.WIDE.U32 R24, R193, 0xa0, R24 ;  /* 0x000000a0c118b825 */ /* 0x000fe200078e0018 */
[----:B------:R1:W-:Y:S03]  /*21d0*/  @!P5 LDGSTS.E.BYPASS.LTC128B.128 [R246+0x6800], [R30.64] ;  /* 0x068000001ef6dfae */ /* 0x0003e6000b901d4c */
[----:B--2---:R-:W-:Y:S01]  /*21e0*/  @!P4 IMAD.MOV.U32 R26, RZ, RZ, R165 ;  /* 0x000000ffff1ac224 */ /* 0x004fe200078e00a5 */
[----:B------:R-:W-:Y:S01]  /*21f0*/  @!P3 IADD3 R4, R25, R4, RZ ;  /* 0x000000041904b210 */ /* 0x000fe20007ffe0ff */
[----:B------:R-:W-:-:S02]  /*2200*/  @!P4 IMAD.MOV.U32 R27, RZ, RZ, R164 ;  /* 0x000000ffff1bc224 */ /* 0x000fc400078e00a4 */
[----:B------:R-:W-:Y:S02]  /*2210*/  @!P2 IMAD R19, R15, 0xc0, RZ ;  /* 0x000000c00f13a824 */ /* 0x000fe400078e02ff */
[----:B------:R-:W-:Y:S01]  /*2220*/  @!P4 IMAD.WIDE.U32 R32, R193, 0xb0, R26 ;  /* 0x000000b0c120c825 */ /* 0x000fe200078e001a */
[----:B------:R-:W-:-:S03]  /*2230*/  @!P3 LEA R26, P1, R24, c[0x0][0x168], 0x1 ;  /* 0x00005a00181aba11 */ /* 0x000fc600078208ff */
[----:B------:R-:W-:Y:S01]  /*2240*/  @!P4 IMAD.IADD R0, R33, 0x1, R0 ;  /* 0x000000012100c824 */ /* 0x000fe200078e0200 */
[----:B------:R-:W-:Y:S01]  /*2250*/  @!P3 LEA.HI.X R27, R24, c[0x0][0x16c], R4, 0x1, P1 ;  /* 0x00005b00181bba11 */ /* 0x000fe200008f0c04 */
[----:B------:R-:W-:Y:S01]  /*2260*/  @!P2 IMAD.MOV.U32 R33, RZ, RZ, R164 ;  /* 0x000000ffff21a224 */ /* 0x000fe200078e00a4 */
[----:B------:R-:W-:Y:S02]  /*2270*/  @!P4 LEA R24, P1, R32, c[0x0][0x168], 0x1 ;  /* 0x00005a002018ca11 */ /* 0x000fe400078208ff */
[----:B------:R-:W-:Y:S01]  /*2280*/  IADD3 R4, R14, 0xe0, RZ ;  /* 0x000000e00e047810 */ /* 0x000fe20007ffe0ff */
[----:B------:R2:W-:Y:S01]  /*2290*/  @!P3 LDGSTS.E.BYPASS.LTC128B.128 [R246+0x7000], [R26.64] ;  /* 0x070000001af6bfae */ /* 0x0005e2000b901d4c */
[----:B------:R-:W-:Y:S01]  /*22a0*/  @!P4 LEA.HI.X R25, R32, c[0x0][0x16c], R0, 0x1, P1 ;  /* 0x00005b002019ca11 */ /* 0x000fe200008f0c00 */
[----:B------:R-:W-:Y:S01]  /*22b0*/  @!P2 IMAD.MOV.U32 R32, RZ, RZ, R165 ;  /* 0x000000ffff20a224 */ /* 0x000fe200078e00a5 */
[----:B------:R-:W-:Y:S02]  /*22c0*/  IADD3 R0, R14, 0xd0, RZ ;  /* 0x000000d00e007810 */ /* 0x000fe40007ffe0ff */
[-C--:B------:R-:W-:Y:S01]  /*22d0*/  ISETP.GE.AND P3, PT, R18, R3.reuse, PT ;  /* 0x000000031200720c */ /* 0x080fe20003f66270 */
[----:B------:R-:W-:Y:S01]  /*22e0*/  @!P2 IMAD.WIDE.U32 R32, R193, 0xc0, R32 ;  /* 0x000000c0c120a825 */ /* 0x000fe200078e0020 */
[-C--:B------:R-:W-:Y:S01]  /*22f0*/  ISETP.GE.AND P6, PT, R0, R3.reuse, PT ;  /* 0x000000030000720c */ /* 0x080fe20003fc6270 */
[----:B------:R4:W-:Y:S01]  /*2300*/  @!P4 LDGSTS.E.BYPASS.LTC128B.128 [R246+0x7800], [R24.64] ;  /* 0x0780000018f6cfae */ /* 0x0009e2000b901d4c */
[----:B------:R-:W-:Y:S01]  /*2310*/  ISETP.GE.AND P5, PT, R4, R3, PT ;  /* 0x000000030400720c */ /* 0x000fe20003fa6270 */
[----:B------:R-:W-:Y:S01]  /*2320*/  @!P2 IMAD.IADD R19, R33, 0x1, R19 ;  /* 0x000000012113a824 */ /* 0x000fe200078e0213 */
[----:B------:R-:W-:-:S02]  /*2330*/  IADD3 R18, R14, 0xf0, RZ ;  /* 0x000000f00e127810 */ /* 0x000fc40007ffe0ff */
[----:B-1----:R-:W-:Y:S02]  /*2340*/  @!P2 LEA R30, P1, R32, c[0x0][0x168], 0x1 ;  /* 0x00005a00201eaa11 */ /* 0x002fe400078208ff */
[-C--:B------:R-:W-:Y:S02]  /*2350*/  ISETP.GE.AND P4, PT, R18, R3.reuse, PT ;  /* 0x000000031200720c */ /* 0x080fe40003f86270 */
[----:B------:R-:W-:Y:S02]  /*2360*/  @!P2 LEA.HI.X R31, R32, c[0x0][0x16c], R19, 0x1, P1 ;  /* 0x00005b00201faa11 */ /* 0x000fe400008f0c13 */
[----:B------:R-:W-:Y:S01]  /*2370*/  ISETP.GE.AND P1, PT, R17, R3, PT ;  /* 0x000000031100720c */ /* 0x000fe20003f26270 */
[C---:B------:R-:W-:Y:S02]  /*2380*/  @!P6 IMAD R17, R15.reuse, 0xd0, RZ ;  /* 0x000000d00f11e824 */ /* 0x040fe400078e02ff */
[----:B------:R1:W-:Y:S01]  /*2390*/  @!P2 LDGSTS.E.BYPASS.LTC128B.128 [R246+0x8000], [R30.64] ;  /* 0x080000001ef6afae */ /* 0x0003e2000b901d4c */
[----:B------:R-:W-:-:S02]  /*23a0*/  @!P5 IMAD R19, R15, 0xe0, RZ ;  /* 0x000000e00f13d824 */ /* 0x000fc400078e02ff */
[----:B--2---:R-:W-:-:S03]  /*23b0*/  @!P5 IMAD.MOV.U32 R26, RZ, RZ, R165 ;  /* 0x000000ffff1ad224 */ /* 0x004fc600078e00a5 */
[-C--:B------:R-:W-:Y:S01]  /*23c0*/  @!P4 MOV R33, R164.reuse ;  /* 0x000000a40021c202 */ /* 0x080fe20000000f00 */
[----:B------:R-:W-:Y:S02]  /*23d0*/  @!P5 IMAD.MOV.U32 R27, RZ, RZ, R164 ;  /* 0x000000ffff1bd224 */ /* 0x000fe400078e00a4 */
[----:B------:R-:W-:Y:S02]  /*23e0*/  @!P4 IMAD.MOV.U32 R32, RZ, RZ, R165 ;  /* 0x000000ffff20c224 */ /* 0x000fe400078e00a5 */
[----:B------:R-:W-:Y:S01]  /*23f0*/  @!P5 IMAD.WIDE.U32 R26, R193, 0xe0, R26 ;  /* 0x000000e0c11ad825 */ /* 0x000fe200078e001a */
[----:B----4-:R-:W-:-:S03]  /*2400*/  @!P6 MOV R25, R164 ;  /* 0x000000a40019e202 */ /* 0x010fc60000000f00 */
[----:B------:R-:W-:Y:S02]  /*2410*/  @!P6 IMAD.MOV.U32 R24, RZ, RZ, R165 ;  /* 0x000000ffff18e224 */ /* 0x000fe400078e00a5 */
[----:B------:R-:W-:Y:S02]  /*2420*/  @!P5 IMAD.IADD R19, R27, 0x1, R19 ;  /* 0x000000011b13d824 */ /* 0x000fe400078e0213 */
[----:B------:R-:W-:-:S04]  /*2430*/  @!P6 IMAD.WIDE.U32 R24, R193, 0xd0, R24 ;  /* 0x000000d0c118e825 */ /* 0x000fc800078e0018 */
[----:B------:R-:W-:Y:S02]  /*2440*/  @!P6 IMAD.IADD R17, R25, 0x1, R17 ;  /* 0x000000011911e824 */ /* 0x000fe400078e0211 */
[----:B------:R-:W-:Y:S01]  /*2450*/  @!P4 IMAD R15, R15, 0xf0, RZ ;  /* 0x000000f00f0fc824 */ /* 0x000fe200078e02ff */
[----:B-1----:R-:W-:Y:S01]  /*2460*/  @!P6 LEA R30, P2, R24, c[0x0][0x168], 0x1 ;  /* 0x00005a00181eea11 */ /* 0x002fe200078408ff */
[----:B------:R-:W-:-:S03]  /*2470*/  @!P4 IMAD.WIDE.U32 R32, R193, 0xf0, R32 ;  /* 0x000000f0c120c825 */ /* 0x000fc600078e0020 */
[----:B------:R-:W-:Y:S01]  /*2480*/  @!P6 LEA.HI.X R31, R24, c[0x0][0x16c], R17, 0x1, P2 ;  /* 0x00005b00181fea11 */ /* 0x000fe200010f0c11 */
[----:B------:R-:W-:Y:S01]  /*2490*/  @!P4 IMAD.IADD R15, R33, 0x1, R15 ;  /* 0x00000001210fc824 */ /* 0x000fe200078e020f */
[----:B------:R-:W-:-:S03]  /*24a0*/  @!P5 LEA R24, P2, R26, c[0x0][0x168], 0x1 ;  /* 0x00005a001a18da11 */ /* 0x000fc600078408ff */
[----:B------:R1:W-:Y:S01]  /*24b0*/  @!P6 LDGSTS.E.BYPASS.LTC128B.128 [R246+0x8800], [R30.64] ;  /* 0x088000001ef6efae */ /* 0x0003e2000b901d4c */
[----:B------:R-:W-:Y:S02]  /*24c0*/  @!P5 LEA.HI.X R25, R26, c[0x0][0x16c], R19, 0x1, P2 ;  /* 0x00005b001a19da11 */ /* 0x000fe400010f0c13 */
[----:B------:R-:W-:Y:S02]  /*24d0*/  @!P4 LEA R20, P2, R32, c[0x0][0x168], 0x1 ;  /* 0x00005a002014ca11 */ /* 0x000fe400078408ff */
[-C--:B------:R-:W-:Y:S01]  /*24e0*/  ISETP.GE.AND P6, PT, R16, R3.reuse, PT ;  /* 0x000000031000720c */ /* 0x080fe20003fc6270 */
[----:B------:R2:W-:Y:S01]  /*24f0*/  @!P5 LDGSTS.E.BYPASS.LTC128B.128 [R246+0x9000], [R24.64] ;  /* 0x0900000018f6dfae */ /* 0x0005e2000b901d4c */
[----:B------:R-:W-:Y:S01]  /*2500*/  @!P4 LEA.HI.X R21, R32, c[0x0][0x16c], R15, 0x1, P2 ;  /* 0x00005b002015ca11 */ /* 0x000fe200010f0c0f */
[----:B------:R-:W-:Y:S01]  /*2510*/  IMAD R16, R166, c[0x0][0x1a4], RZ ;  /* 0x00006900a6107a24 */ /* 0x000fe200078e02ff */
[----:B------:R-:W-:Y:S02]  /*2520*/  LEA R243, P2, R28, c[0x0][0x170], 0x1 ;  /* 0x00005c001cf37a11 */ /* 0x000fe400078408ff */
[-C--:B------:R-:W-:Y:S01]  /*2530*/  ISETP.GE.AND P5, PT, R13, R3.reuse, PT ;  /* 0x000000030d00720c */ /* 0x080fe20003fa6270 */
[----:B------:R4:W-:Y:S01]  /*2540*/  @!P4 LDGSTS.E.BYPASS.LTC128B.128 [R246+0x9800], [R20.64] ;  /* 0x0980000014f6cfae */ /* 0x0009e2000b901d4c */
[C---:B------:R-:W-:Y:S01]  /*2550*/  ISETP.GE.AND P4, PT, R14.reuse, R3, PT ;  /* 0x000000030e00720c */ /* 0x040fe20003f86270 */
[----:B------:R-:W-:Y:S01]  /*2560*/  IMAD.SHL.U32 R14, R14, 0x8, RZ ;  /* 0x000000080e0e7824 */ /* 0x000fe200078e00ff */
[----:B------:R-:W-:Y:S01]  /*2570*/  LEA.HI.X R242, R28, c[0x0][0x174], R22, 0x1, P2 ;  /* 0x00005d001cf27a11 */ /* 0x000fe200010f0c16 */
[----:B------:R-:W0:Y:S02]  /*2580*/  LDGDEPBAR ;  /* 0x00000000000079af */ /* 0x000e240000000000 */
[----:B------:R-:W-:Y:S01]  /*2590*/  @!P6 IMAD.MOV.U32 R15, RZ, RZ, c[0x0][0x1a0] ;  /* 0x00006800ff0fe624 */ /* 0x000fe200078e00ff */
[----:B------:R-:W-:Y:S01]  /*25a0*/  @!P6 MOV R13, c[0x0][0x1a4] ;  /* 0x00006900000dea02 */ /* 0x000fe20000000f00 */
[----:B------:R-:W-:-:S02]  /*25b0*/  @!P6 IMAD.MOV.U32 R22, RZ, RZ, R243 ;  /* 0x000000ffff16e224 */ /* 0x000fc400078e00f3 */
[----:B------:R-:W-:Y:S02]  /*25c0*/  @!P6 IMAD.MOV.U32 R23, RZ, RZ, R242 ;  /* 0x000000ffff17e224 */ /* 0x000fe400078e00f2 */
[----:B------:R-:W-:Y:S02]  /*25d0*/  @!P6 IMAD R13, R13, 0x60, RZ ;  /* 0x000000600d0de824 */ /* 0x000fe400078e02ff */
[----:B------:R-:W-:Y:S01]  /*25e0*/  @!P6 IMAD.WIDE.U32 R22, R15, 0x60, R22 ;  /* 0x000000600f16e825 */ /* 0x000fe200078e0016 */
[----:B------:R-:W-:-:S03]  /*25f0*/  @!P4 MOV R27, R242 ;  /* 0x000000f2001bc202 */ /* 0x000fc60000000f00 */
[----:B------:R-:W-:Y:S02]  /*2600*/  @!P4 IMAD.MOV.U32 R26, RZ, RZ, R243 ;  /* 0x000000ffff1ac224 */ /* 0x000fe400078e00f3 */
[----:B------:R-:W-:Y:S02]  /*2610*/  @!P1 IMAD.MOV.U32 R15, RZ, RZ, c[0x0][0x1a4] ;  /* 0x00006900ff0f9624 */ /* 0x000fe400078e00ff */
[----:B------:R-:W-:Y:S02]  /*2620*/  @!P6 IMAD.IADD R23, R23, 0x1, R13 ;  /* 0x000000011717e824 */ /* 0x000fe400078e020d */
[----:B----4-:R-:W-:Y:S01]  /*2630*/  IMAD.WIDE.U32 R20, R166, c[0x0][0x1a0], RZ ;  /* 0x00006800a6147a25 */ /* 0x010fe200078e00ff */
[----:B------:R-:W-:-:S04]  /*2640*/  DEPBAR.LE SB0, 0x0 ;  /* 0x000080000000791a */ /* 0x000fc80000000000 */
[----:B------:R-:W-:Y:S01]  /*2650*/  BAR.SYNC.DEFER_BLOCKING 0x0 ;  /* 0x0000000000007b1d */ /* 0x000fe20000010000 */
[----:B------:R-:W-:-:S04]  /*2660*/  @!P3 IADD3 R20, P2, R243, R20, RZ ;  /* 0x00000014f314b210 */ /* 0x000fc80007f5e0ff */
[----:B------:R-:W-:Y:S01]  /*2670*/  @!P3 IADD3.X R21, R242, R21, R16, P2, !PT ;  /* 0x00000015f215b210 */ /* 0x000fe200017fe410 */
[----:B------:R-:W-:-:S05]  /*2680*/  @!P1 IMAD.MOV.U32 R16, RZ, RZ, c[0x0][0x1a0] ;  /* 0x00006800ff109624 */ /* 0x000fca00078e00ff */
[----:B--2---:R-:W-:-:S04]  /*2690*/  @!P1 LEA R24, P2, R16, R243, 0x6 ;  /* 0x000000f310189211 */ /* 0x004fc800078430ff */
[----:B------:R-:W-:Y:S02]  /*26a0*/  @!P1 LEA.HI.X R25, R16, R242, R15, 0x6, P2 ;  /* 0x000000f210199211 */ /* 0x000fe400010f340f */
[-C--:B------:R-:W-:Y:S01]  /*26b0*/  ISETP.GE.AND P2, PT, R10, R3.reuse, PT ;  /* 0x000000030a00720c */ /* 0x080fe20003f46270 */
[----:B------:R-:W-:Y:S01]  /*26c0*/  @!P5 IMAD.MOV.U32 R10, RZ, RZ, c[0x0][0x1a0] ;  /* 0x00006800ff0ad624 */ /* 0x000fe200078e00ff */
[----:B------:R-:W-:Y:S04]  /*26d0*/  @P4 STS.128 [R246+0xa000], RZ ;  /* 0x00a000fff6004388 */ /* 0x000fe80000000c00 */
[----:B------:R-:W-:Y:S01]  /*26e0*/  @!PT LDS RZ, [RZ] ;  /* 0x00000000fffff984 */ /* 0x000fe20000000800 */
[----:B------:R-:W-:Y:S01]  /*26f0*/  @!PT LDS RZ, [RZ] ;  /* 0x00000000fffff984 */ /* 0x000fe20000000800 */
[----:B------:R-:W-:Y:S01]  /*2700*/  @!PT LDS RZ, [RZ] ;  /* 0x00000000fffff984 */ /* 0x000fe20000000800 */
[----:B------:R2:W-:Y:S01]  /*2710*/  @!P4 LDGSTS.E.BYPASS.LTC128B.128 [R246+0xa000], [R26.64] ;  /* 0x0a0000001af6cfae */ /* 0x0005e2000b901d4c */
[----:B------:R-:W-:-:S03]  /*2720*/  ISETP.GE.AND P4, PT, R12, R3, PT ;  /* 0x000000030c00720c */ /* 0x000fc60003f86270 */
[----:B------:R-:W-:Y:S04]  /*2730*/  @P3 STS.128 [R246+0xa800], RZ ;  /* 0x00a800fff6003388 */ /* 0x000fe80000000c00 */
[----:B------:R-:W-:Y:S01]  /*2740*/  @!PT LDS RZ, [RZ] ;  /* 0x00000000fffff984 */ /* 0x000fe20000000800 */
[----:B------:R-:W-:Y:S01]  /*2750*/  @!PT LDS RZ, [RZ] ;  /* 0x00000000fffff984 */ /* 0x000fe20000000800 */
[----:B------:R-:W-:Y:S01]  /*2760*/  @!PT LDS RZ, [RZ] ;  /* 0x00000000fffff984 */ /* 0x000fe20000000800 */
[----:B------:R4:W-:Y:S01]  /*2770*/  @!P3 LDGSTS.E.BYPASS.LTC128B.128 [R246+0xa800], [R20.64] ;  /* 0x0a80000014f6bfae */ /* 0x0009e2000b901d4c */
[----:B------:R-:W-:Y:S01]  /*2780*/  ISETP.GE.AND P3, PT, R11, R3, PT ;  /* 0x000000030b00720c */ /* 0x000fe20003f66270 */
[----:B------:R-:W-:Y:S02]  /*2790*/  @!P5 IMAD.MOV.U32 R11, RZ, RZ, c[0x0][0x1a4] ;  /* 0x00006900ff0bd624 */ /* 0x000fe400078e00ff */
[----:B------:R-:W-:Y:S04]  /*27a0*/  @P1 STS.128 [R246+0xb000], RZ ;  /* 0x00b000fff6001388 */ /* 0x000fe80000000c00 */
[----:B------:R-:W-:Y:S01]  /*27b0*/  @!PT LDS RZ, [RZ] ;  /* 0x00000000fffff984 */ /* 0x000fe20000000800 */
[----:B------:R-:W-:Y:S01]  /*27c0*/  @!PT LDS RZ, [RZ] ;  /* 0x00000000fffff984 */ /* 0x000fe20000000800 */
[----:B------:R-:W-:Y:S01]  /*27d0*/  @!PT LDS RZ, [RZ] ;  /* 0x00000000fffff984 */ /* 0x000fe20000000800 */
[----:B------:R1:W-:Y:S01]  /*27e0*/  @!P1 LDGSTS.E.BYPASS.LTC128B.128 [R246+0xb000], [R24.64] ;  /* 0x0b00000018f69fae */ /* 0x0003e2000b901d4c */
[----:B------:R-:W-:-:S03]  /*27f0*/  @!P5 LEA R12, P1, R10, R243, 0x7 ;  /* 0x000000f30a0cd211 */ /* 0x000fc600078238ff */
[----:B------:R-:W-:Y:S01]  /*2800*/  @P6 STS.128 [R246+0xb800], RZ ;  /* 0x00b800fff6006388 */ /* 0x000fe20000000c00 */
[----:B------:R-:W-:Y:S01]  /*2810*/  @!P5 LEA.HI.X R13, R10, R242, R11, 0x7, P1 ;  /* 0x000000f20a0dd211 */ /* 0x000fe200008f3c0b */
[----:B------:R-:W-:Y:S01]  /*2820*/  @!P3 IMAD.MOV.U32 R16, RZ, RZ, c[0x0][0x1a0] ;  /* 0x00006800ff10b624 */ /* 0x000fe200078e00ff */
[-C--:B------:R-:W-:Y:S01]  /*2830*/  ISETP.GE.AND P1, PT, R8, R3.reuse, PT ;  /* 0x000000030800720c */ /* 0x080fe20003f26270 */
[----:B------:R-:W-:Y:S01]  /*2840*/  @!PT LDS RZ, [RZ] ;  /* 0x00000000fffff984 */ /* 0x000fe20000000800 */
[----:B------:R-:W-:Y:S01]  /*2850*/  @!PT LDS RZ, [RZ] ;  /* 0x00000000fffff984 */ /* 0x000fe20000000800 */
[----:B------:R-:W-:Y:S01]  /*2860*/  @!PT LDS RZ, [RZ] ;  /* 0x00000000fffff984 */ /* 0x000fe20000000800 */
[----:B------:R1:W-:Y:S01]  /*2870*/  @!P6 LDGSTS.E.BYPASS.LTC128B.128 [R246+0xb800], [R22.64] ;  /* 0x0b80000016f6efae */ /* 0x0003e2000b901d4c */
[----:B------:R-:W-:Y:S01]  /*2880*/  ISETP.GE.AND P6, PT, R9, R3, PT ;  /* 0x000000030900720c */ /* 0x000fe20003fc6270 */
[----:B------:R-:W-:Y:S01]  /*2890*/  @!P4 IMAD.MOV.U32 R9, RZ, RZ, R242 ;  /* 0x000000ffff09c224 */ /* 0x000fe200078e00f2 */
[----:B------:R-:W-:Y:S01]  /*28a0*/  @!P4 MOV R8, R243 ;  /* 0x000000f30008c202 */ /* 0x000fe20000000f00 */
[----:B------:R-:W-:Y:S01]  /*28b0*/  @P5 STS.128 [R246+0xc000], RZ ;  /* 0x00c000fff6005388 */ /* 0x000fe20000000c00 */
[----:B------:R-:W-:Y:S01]  /*28c0*/  @!P3 MOV R10, c[0x0][0x1a4] ;  /* 0x00006900000aba02 */ /* 0x000fe20000000f00 */
[----:B------:R-:W-:-:S02]  /*28d0*/  @!P4 IMAD.MOV.U32 R11, RZ, RZ, c[0x0][0x1a4] ;  /* 0x00006900ff0bc624 */ /* 0x000fc400078e00ff */
[----:B------:R-:W-:Y:S01]  /*28e0*/  @!PT LDS RZ, [RZ] ;  /* 0x00000000fffff984 */ /* 0x000fe20000000800 */
[----:B------:R-:W-:Y:S01]  /*28f0*/  @!PT LDS RZ, [RZ] ;  /* 0x00000000fffff984 */ /* 0x000fe20000000800 */
[----:B------:R-:W-:Y:S01]  /*2900*/  @!PT LDS RZ, [RZ] ;  /* 0x00000000fffff984 */ /* 0x000fe20000000800 */
[----:B------:R1:W-:Y:S01]  /*2910*/  @!P5 LDGSTS.E.BYPASS.LTC128B.128 [R246+0xc000], [R12.64] ;  /* 0x0c0000000cf6dfae */ /* 0x0003e2000b901d4c */
[----:B------:R-:W-:Y:S01]  /*2920*/  ISETP.GE.AND P5, PT, R7, R3, PT ;  /* 0x000000030700720c */ /* 0x000fe20003fa6270 */
[----:B------:R-:W-:Y:S01]  /*2930*/  @!P3 IMAD R10, R10, 0xc0, RZ ;  /* 0x000000c00a0ab824 */ /* 0x000fe200078e02ff */
[CC--:B------:R-:W-:Y:S01]  /*2940*/  LEA.HI R7, R200.reuse, R167.reuse, RZ, 0x4 ;  /* 0x000000a7c8077211 */ /* 0x0c0fe200078f20ff */
[----:B----4-:R-:W-:Y:S01]  /*2950*/  @!P4 IMAD.MOV.U32 R20, RZ, RZ, c[0x0][0x1a0] ;  /* 0x00006800ff14c624 */ /* 0x010fe200078e00ff */
[----:B------:R-:W-:Y:S01]  /*2960*/  @P4 STS.128 [R246+0xc800], RZ ;  /* 0x00c800fff6004388 */ /* 0x000fe20000000c00 */
[----:B------:R-:W-:Y:S01]  /*2970*/  @!P4 IMAD R11, R11, 0xa0, RZ ;  /* 0x000000a00b0bc824 */ /* 0x000fe200078e02ff */
[----:B------:R-:W-:Y:S01]  /*2980*/  LEA.HI R200, R200, R167, RZ, 0x5 ;  /* 0x000000a7c8c87211 */ /* 0x000fe200078f28ff */
[----:B------:R-:W-:-:S03]  /*2990*/  @!P4 IMAD.WIDE.U32 R20, R20, 0xa0, R8 ;  /* 0x000000a01414c825 */ /* 0x000fc600078e0008 */
[----:B------:R-:W-:Y:S01]  /*29a0*/  SHF.R.S32.HI R198, RZ, 0x5, R200 ;  /* 0x00000005ffc67819 */ /* 0x000fe200000114c8 */
[----:B------:R-:W-:Y:S02]  /*29b0*/  @!P3 IMAD.MOV.U32 R8, RZ, RZ, R243 ;  /* 0x000000ffff08b224 */ /* 0x000fe400078e00f3 */
[----:B------:R-:W-:Y:S02]  /*29c0*/  @!P3 IMAD.MOV.U32 R9, RZ, RZ, R242 ;  /* 0x000000ffff09b224 */ /* 0x000fe400078e00f2 */
[----:B------:R-:W-:Y:S02]  /*29d0*/  @!P4 IMAD.IADD R21, R21, 0x1, R11 ;  /* 0x000000011515c824 */ /* 0x000fe400078e020b */
[----:B------:R-:W-:-:S03]  /*29e0*/  @!P3 IMAD.WIDE.U32 R16, R16, 0xc0, R8 ;  /* 0x000000c01010b825 */ /* 0x000fc600078e0008 */
[----:B------:R-:W-:Y:S01]  /*29f0*/  @!PT LDS RZ, [RZ] ;  /* 0x00000000fffff984 */ /* 0x000fe20000000800 */
[----:B------:R-:W-:Y:S01]  /*2a00*/  @!PT LDS RZ, [RZ] ;  /* 0x00000000fffff984 */ /* 0x000fe20000000800 */
[----:B------:R-:W-:Y:S01]  /*2a10*/  @!PT LDS RZ, [RZ] ;  /* 0x00000000fffff984 */ /* 0x000fe20000000800 */
[----:B------:R4:W-:Y:S01]  /*2a20*/  @!P4 LDGSTS.E.BYPASS.LTC128B.128 [R246+0xc800], [R20.64] ;  /* 0x0c80000014f6cfae */ /* 0x0009e2000b901d4c */
[----:B------:R-:W-:Y:S01]  /*2a30*/  @!P3 IMAD.IADD R17, R17, 0x1, R10 ;  /* 0x000000011111b824 */ /* 0x000fe200078e020a */
[----:B------:R-:W-:Y:S01]  /*2a40*/  LOP3.LUT R10, R7, 0xfffffff0, RZ, 0xc0, !PT ;  /* 0xfffffff0070a7812 */ /* 0x000fe200078ec0ff */
[----:B------:R-:W-:Y:S01]  /*2a50*/  @!P2 IMAD.MOV.U32 R9, RZ, RZ, c[0x0][0x1a0] ;  /* 0x00006800ff09a624 */ /* 0x000fe200078e00ff */
[-C--:B------:R-:W-:Y:S01]  /*2a60*/  ISETP.GE.AND P4, PT, R6, R3.reuse, PT ;  /* 0x000000030600720c */ /* 0x080fe20003f86270 */
[----:B------:R-:W-:Y:S01]  /*2a70*/  @!P2 IMAD.MOV.U32 R8, RZ, RZ, c[0x0][0x1a4] ;  /* 0x00006900ff08a624 */ /* 0x000fe200078e00ff */
[----:B------:R-:W-:Y:S01]  /*2a80*/  @P3 STS.128 [R246+0xd000], RZ ;  /* 0x00d000fff6003388 */ /* 0x000fe20000000c00 */
[----:B-1----:R-:W-:Y:S02]  /*2a90*/  @!P2 IMAD.MOV.U32 R22, RZ, RZ, R243 ;  /* 0x000000ffff16a224 */ /* 0x002fe400078e00f3 */
[----:B------:R-:W-:Y:S01]  /*2aa0*/  @!P2 IMAD.MOV.U32 R23, RZ, RZ, R242 ;  /* 0x000000ffff17a224 */ /* 0x000fe200078e00f2 */
[----:B------:R-:W-:Y:S01]  /*2ab0*/  @!PT LDS RZ, [RZ] ;  /* 0x00000000fffff984 */ /* 0x000fe20000000800 */
[----:B------:R-:W-:Y:S01]  /*2ac0*/  @!PT LDS RZ, [RZ] ;  /* 0x00000000fffff984 */ /* 0x000fe20000000800 */
[----:B------:R-:W-:Y:S01]  /*2ad0*/  @!PT LDS RZ, [RZ] ;  /* 0x00000000fffff984 */ /* 0x000fe20000000800 */
[----:B------:R1:W-:Y:S01]  /*2ae0*/  @!P3 LDGSTS.E.BYPASS.LTC128B.128 [R246+0xd000], [R16.64] ;  /* 0x0d00000010f6bfae */ /* 0x0003e2000b901d4c */
[----:B------:R-:W-:Y:S01]  /*2af0*/  @!P2 IMAD R8, R8, 0xe0, RZ ;  /* 0x000000e00808a824 */ /* 0x000fe200078e02ff */
[----:B------:R-:W-:Y:S01]  /*2b00*/  ISETP.GE.AND P3, PT, R5, R3, PT ;  /* 0x000000030500720c */ /* 0x000fe20003f66270 */
[----:B------:R-:W-:Y:S01]  /*2b10*/  @!P2 IMAD.WIDE.U32 R22, R9, 0xe0, R22 ;  /* 0x000000e00916a825 */ /* 0x000fe200078e0016 */
[----:B------:R-:W-:Y:S01]  /*2b20*/  SHF.R.S32.HI R9, RZ, 0x4, R7 ;  /* 0x00000004ff097819 */ /* 0x000fe20000011407 */
[----:B------:R-:W-:Y:S02]  /*2b30*/  @P2 STS.128 [R246+0xd800], RZ ;  /* 0x00d800fff6002388 */ /* 0x000fe40000000c00 */
[----:B------:R-:W-:Y:S01]  /*2b40*/  IMAD.IADD R10, R167, 0x1, -R10 ;  /* 0x00000001a70a7824 */ /* 0x000fe200078e0a0a */
[----:B------:R-:W-:Y:S01]  /*2b50*/  @!P2 IADD3 R23, R23, R8, RZ ;  /* 0x000000081717a210 */ /* 0x000fe20007ffe0ff */
[----:B------:R-:W-:Y:S01]  /*2b60*/  @!P6 IMAD.MOV.U32 R8, RZ, RZ, c[0x0][0x1a0] ;  /* 0x00006800ff08e624 */ /* 0x000fe200078e00ff */
[----:B------:R-:W-:Y:S01]  /*2b70*/  LEA.HI R11, R7, R9, RZ, 0x1 ;  /* 0x00000009070b7211 */ /* 0x000fe200078f08ff */
[----:B------:R-:W-:Y:S01]  /*2b80*/  @!P6 IMAD.MOV.U32 R7, RZ, RZ, c[0x0][0x1a4] ;  /* 0x00006900ff07e624 */ /* 0x000fe200078e00ff */
[----:B------:R-:W-:Y:S01]  /*2b90*/  SHF.R.S32.HI R6, RZ, 0x1f, R10 ;  /* 0x0000001fff067819 */ /* 0x000fe2000001140a */
[----:B------:R-:W-:Y:S01]  /*2ba0*/  @!PT LDS RZ, [RZ] ;  /* 0x00000000fffff984 */ /* 0x000fe20000000800 */
[----:B------:R-:W-:Y:S01]  /*2bb0*/  @!PT LDS RZ, [RZ] ;  /* 0x00000000fffff984 */ /* 0x000fe20000000800 */
[----:B------:R-:W-:Y:S01]  /*2bc0*/  @!PT LDS RZ, [RZ] ;  /* 0x00000000fffff984 */ /* 0x000fe20000000800 */
[----:B------:R2:W-:Y:S01]  /*2bd0*/  @!P2 LDGSTS.E.BYPASS.LTC128B.128 [R246+0xd800], [R22.64] ;  /* 0x0d80000016f6afae */ /* 0x0005e2000b901d4c */
[----:B------:R-:W-:-:S02]  /*2be0*/  @!P6 LEA R12, P2, R8, R243, 0x8 ;  /* 0x000000f3080ce211 */ /* 0x000fc400078440ff */
[----:B------:R-:W-:Y:S01]  /*2bf0*/  LEA.HI R6, R6, R10, RZ, 0x3 ;  /* 0x0000000a06067211 */ /* 0x000fe200078f18ff */
[----:B------:R-:W-:Y:S01]  /*2c00*/  @P6 STS.128 [R246+0xe000], RZ ;  /* 0x00e000fff6006388 */ /* 0x000fe20000000c00 */
[----:B------:R-:W-:Y:S01]  /*2c10*/  LOP3.LUT R11, R11, 0xfffffffe, RZ, 0xc0, !PT ;  /* 0xfffffffe0b0b7812 */ /* 0x000fe200078ec0ff */
[----:B----4-:R-:W-:Y:S01]  /*2c20*/  @!P3 IMAD.MOV.U32 R20, RZ, RZ, c[0x0][0x1a0] ;  /* 0x00006800ff14b624 */ /* 0x010fe200078e00ff */
[----:B------:R-:W-:Y:S02]  /*2c30*/  LOP3.LUT R5, R6, 0xfffffff8, RZ, 0xc0, !PT ;  /* 0xfffffff806057812 */ /* 0x000fe400078ec0ff */
[----:B------:R-:W-:Y:S01]  /*2c40*/  @!P6 LEA.HI.X R13, R8, R242, R7, 0x8, P2 ;  /* 0x000000f2080de211 */ /* 0x000fe200010f4407 */
[----:B------:R-:W-:Y:S01]  /*2c50*/  @!P1 IMAD.MOV.U32 R7, RZ, RZ, c[0x0][0x1a0] ;  /* 0x00006800ff079624 */ /* 0x000fe200078e00ff */
[----:B------:R-:W-:Y:S01]  /*2c60*/  ISETP.GE.AND P2, PT, R0, R3, PT ;  /* 0x000000030000720c */ /* 0x000fe20003f46270 */
[----:B------:R-:W-:Y:S01]  /*2c70*/  IMAD.SHL.U32 R8, R176, 0x40, RZ ;  /* 0x00000040b0087824 */ /* 0x000fe200078e00ff */
[----:B------:R-:W-:Y:S01]  /*2c80*/  IADD3 R0, R10, -R5, RZ ;  /* 0x800000050a007210 */ /* 0x000fe20007ffe0ff */
[----:B-1----:R-:W-:Y:S01]  /*2c90*/  @!P1 IMAD.MOV.U32 R16, RZ, RZ, R243 ;  /* 0x000000ffff109224 */ /* 0x002fe200078e00f3 */
[----:B------:R-:W-:Y:S01]  /*2ca0*/  @!PT LDS RZ, [RZ] ;  /* 0x00000000fffff984 */ /* 0x000fe20000000800 */
[----:B------:R-:W-:Y:S01]  /*2cb0*/  @!PT LDS RZ, [RZ] ;  /* 0x00000000fffff984 */ /* 0x000fe20000000800 */
[----:B------:R-:W-:Y:S01]  /*2cc0*/  @!PT LDS RZ, [RZ] ;  /* 0x00000000fffff984 */ /* 0x000fe20000000800 */
[----:B------:R1:W-:Y:S01]  /*2cd0*/  @!P6 LDGSTS.E.BYPASS.LTC128B.128 [R246+0xe000], [R12.64] ;  /* 0x0e0000000cf6efae */ /* 0x0003e2000b901d4c */
[----:B------:R-:W-:Y:S01]  /*2ce0*/  @!P1 IMAD.MOV.U32 R17, RZ, RZ, R242 ;  /* 0x000000ffff119224 */ /* 0x000fe200078e00f2 */
[----:B------:R-:W-:Y:S01]  /*2cf0*/  ISETP.GE.AND P6, PT, R4, R3, PT ;  /* 0x000000030400720c */ /* 0x000fe20003fc6270 */
[----:B------:R-:W-:Y:S01]  /*2d00*/  IMAD.IADD R11, R9, 0x1, -R11 ;  /* 0x00000001090b7824 */ /* 0x000fe200078e0a0b */
[----:B------:R-:W-:Y:S01]  /*2d10*/  LOP3.LUT R8, R8, 0x1c0, RZ, 0xc0, !PT ;  /* 0x000001c008087812 */ /* 0x000fe200078ec0ff */
[----:B------:R-:W-:Y:S01]  /*2d20*/  @!P1 IMAD.WIDE.U32 R16, R7, 0x120, R16 ;  /* 0x0000012007109825 */ /* 0x000fe200078e0010 */
[----:B------:R-:W-:Y:S01]  /*2d30*/  SHF.L.U32 R7, R0, 0x6, RZ ;  /* 0x0000000600077819 */ /* 0x000fe200000006ff */
[----:B------:R-:W-:Y:S01]  /*2d40*/  @P1 STS.128 [R246+0xe800], RZ ;  /* 0x00e800fff6001388 */ /* 0x000fe20000000c00 */
[----:B------:R-:W-:Y:S01]  /*2d50*/  LOP3.LUT R14, R8, 0x8, R14, 0xf8, !PT ;  /* 0x00000008080e7812 */ /* 0x000fe200078ef80e */
[----:B------:R-:W-:Y:S01]  /*2d60*/  IMAD.SHL.U32 R4, R11, 0x8, RZ ;  /* 0x000000080b047824 */ /* 0x000fe200078e00ff */
[----:B------:R-:W-:Y:S01]  /*2d70*/  LOP3.LUT R7, R7, 0x1c0, RZ, 0xc0, !PT ;  /* 0x000001c007077812 */ /* 0x000fe200078ec0ff */
[----:B------:R-:W-:Y:S01]  /*2d80*/  @!P1 IMAD.MOV.U32 R5, RZ, RZ, c[0x0][0x1a4] ;  /* 0x00006900ff059624 */ /* 0x000fe200078e00ff */
[----:B------:R-:W-:Y:S01]  /*2d90*/  SHF.R.U32.HI R8, RZ, 0x3, R8 ;  /* 0x00000003ff087819 */ /* 0x000fe20000011608 */
[----:B------:R-:W-:Y:S01]  /*2da0*/  @!P5 IMAD.MOV.U32 R9, RZ, RZ, c[0x0][0x1a0] ;  /* 0x00006800ff09d624 */ /* 0x000fe200078e00ff */
[----:B------:R-:W-:Y:S01]  /*2db0*/  LOP3.LUT R4, R7, 0x8, R4, 0xf8, !PT ;  /* 0x0000000807047812 */ /* 0x000fe200078ef804 */
[----:B------:R-:W-:Y:S01]  /*2dc0*/  @!P1 IMAD R5, R5, 0x120, RZ ;  /* 0x0000012005059824 */ /* 0x000fe200078e02ff */
[----:B------:R-:W-:Y:S01]  /*2dd0*/  SHF.R.U32.HI R194, RZ, 0x3, R7 ;  /* 0x00000003ffc27819 */ /* 0x000fe20000011607 */
[----:B--2---:R-:W-:Y:S01]  /*2de0*/  @!P4 IMAD.MOV.U32 R22, RZ, RZ, c[0x0][0x1a0] ;  /* 0x00006800ff16c624 */ /* 0x004fe200078e00ff */
[----:B------:R-:W-:Y:S01]  /*2df0*/  LOP3.LUT R8, R14, R8, RZ, 0x3c, !PT ;  /* 0x000000080e087212 */ /* 0x000fe200078e3cff */
[----:B------:R-:W-:Y:S01]  /*2e00*/  @!P1 IMAD.IADD R17, R17, 0x1, R5 ;  /* 0x0000000111119824 */ /* 0x000fe200078e0205 */
[----:B------:R-:W-:Y:S01]  /*2e10*/  LOP3.LUT R194, R4, R194, RZ, 0x3c, !PT ;  /* 0x000000c204c27212 */ /* 0x000fe200078e3cff */
[----:B------:R-:W-:Y:S01]  /*2e20*/  @!P5 IMAD.MOV.U32 R5, RZ, RZ, R242 ;  /* 0x000000ffff05d224 */ /* 0x000fe200078e00f2 */
[----:B------:R-:W-:Y:S01]  /*2e30*/  @!P5 MOV R4, R243 ;  /* 0x000000f30004d202 */ /* 0x000fe20000000f00 */
[----:B------:R-:W-:Y:S01]  /*2e40*/  IMAD R239, R11, 0x200, R8 ;  /* 0x000002000bef7824 */ /* 0x000fe200078e0208 */
[----:B------:R-:W-:Y:S01]  /*2e50*/  @!PT LDS RZ, [RZ] ;  /* 0x00000000fffff984 */ /* 0x000fe20000000800 */
[----:B------:R-:W-:Y:S01]  /*2e60*/  @!PT LDS RZ, [RZ] ;  /* 0x00000000fffff984 */ /* 0x000fe20000000800 */
[----:B------:R-:W-:Y:S01]  /*2e70*/  @!PT LDS RZ, [RZ] ;  /* 0x00000000fffff984 */ /* 0x000fe20000000800 */
[----:B------:R2:W-:Y:S01]  /*2e80*/  @!P1 LDGSTS.E.BYPASS.LTC128B.128 [R246+0xe800], [R16.64] ;  /* 0x0e80000010f69fae */ /* 0x0005e2000b901d4c */
[----:B------:R-:W-:Y:S01]  /*2e90*/  @!P5 IMAD.MOV.U32 R14, RZ, RZ, c[0x0][0x1a4] ;  /* 0x00006900ff0ed624 */ /* 0x000fe200078e00ff */
[----:B------:R-:W-:Y:S01]  /*2ea0*/  ISETP.GE.AND P1, PT, R18, R3, PT ;  /* 0x000000031200720c */ /* 0x000fe20003f26270 */
[----:B------:R-:W-:Y:S01]  /*2eb0*/  @!P5 IMAD.WIDE.U32 R8, R9, 0x140, R4 ;  /* 0x000001400908d825 */ /* 0x000fe200078e0004 */
[----:B------:R-:W-:Y:S01]  /*2ec0*/  @!P2 MOV R18, c[0x0][0x1a0] ;  /* 0x000068000012aa02 */ /* 0x000fe20000000f00 */
[----:B------:R-:W-:Y:S01]  /*2ed0*/  @P5 STS.128 [R246+0xf000], RZ ;  /* 0x00f000fff6005388 */ /* 0x000fe20000000c00 */
[----:B------:R-:W-:Y:S01]  /*2ee0*/  SHF.L.U32 R195, R6, 0x6, RZ ;  /* 0x0000000606c37819 */ /* 0x000fe200000006ff */
[----:B------:R-:W-:-:S02]  /*2ef0*/  @!P4 IMAD.MOV.U32 R4, RZ, RZ, R243 ;  /* 0x000000ffff04c224 */ /* 0x000fc400078e00f3 */
[----:B------:R-:W-:Y:S01]  /*2f00*/  @!P4 IMAD.MOV.U32 R5, RZ, RZ, R242 ;  /* 0x000000ffff05c224 */ /* 0x000fe200078e00f2 */
[----:B------:R-:W-:Y:S01]  /*2f10*/  LOP3.LUT R195, R195, 0xfffffe00, RZ, 0xc0, !PT ;  /* 0xfffffe00c3c37812 */ /* 0x000fe200078ec0ff */
[----:B------:R-:W-:Y:S02]  /*2f20*/  @!P5 IMAD R14, R14, 0x140, RZ ;  /* 0x000001400e0ed824 */ /* 0x000fe400078e02ff */
[----:B------:R-:W-:Y:S02]  /*2f30*/  @!P4 IMAD.WIDE.U32 R22, R22, 0x160, R4 ;  /* 0x000001601616c825 */ /* 0x000fe400078e0004 */
[----:B------:R-:W-:Y:S02]  /*2f40*/  @!P1 MOV R24, R243 ;  /* 0x000000f300189202 */ /* 0x000fe40000000f00 */
[----:B------:R-:W-:Y:S02]  /*2f50*/  @!P3 IMAD.MOV.U32 R4, RZ, RZ, R243 ;  /* 0x000000ffff04b224 */ /* 0x000fe400078e00f3 */
[----:B------:R-:W-:-:S02]  /*2f60*/  @!P3 IMAD.MOV.U32 R5, RZ, RZ, R242 ;  /* 0x000000ffff05b224 */ /* 0x000fc400078e00f2 */
[----:B-1----:R-:W-:Y:S02]  /*2f70*/  @!P4 IMAD.MOV.U32 R12, RZ, RZ, c[0x0][0x1a4] ;  /* 0x00006900ff0cc624 */ /* 0x002fe400078e00ff */
[----:B------:R-:W-:-:S04]  /*2f80*/  @!P3 IMAD.WIDE.U32 R20, R20, 0x180, R4 ;  /* 0x000001801414b825 */ /* 0x000fc800078e0004 */
[----:B------:R-:W-:Y:S02]  /*2f90*/  @!P2 IMAD.MOV.U32 R4, RZ, RZ, R243 ;  /* 0x000000ffff04a224 */ /* 0x000fe400078e00f3 */
[----:B------:R-:W-:Y:S02]  /*2fa0*/  @!P2 IMAD.MOV.U32 R5, RZ, RZ, R242 ;  /* 0x000000ffff05a224 */ /* 0x000fe400078e00f2 */
[----:B------:R-:W-:Y:S02]  /*2fb0*/  @!P3 IMAD.MOV.U32 R10, RZ, RZ, c[0x0][0x1a4] ;  /* 0x00006900ff0ab624 */ /* 0x000fe400078e00ff */
[----:B------:R-:W-:Y:S01]  /*2fc0*/  @!P2 IMAD.WIDE.U32 R18, R18, 0x1a0, R4 ;  /* 0x000001a01212a825 */ /* 0x000fe200078e0004 */
[----:B------:R-:W-:-:S03]  /*2fd0*/  @!P6 MOV R4, R243 ;  /* 0x000000f30004e202 */ /* 0x000fc60000000f00 */
[----:B------:R-:W-:Y:S02]  /*2fe0*/  @!P5 IMAD.IADD R15, R9, 0x1, R14 ;  /* 0x00000001090fd824 */ /* 0x000fe400078e020e */
[----:B------:R-:W-:Y:S02]  /*2ff0*/  @!P5 IMAD.MOV.U32 R14, RZ, RZ, R8 ;  /* 0x000000ffff0ed224 */ /* 0x000fe400078e0008 */
[----:B--2---:R-:W-:Y:S02]  /*3000*/  @!P6 IMAD.MOV.U32 R16, RZ, RZ, c[0x0][0x1a0] ;  /* 0x00006800ff10e624 */ /* 0x004fe400078e00ff */
[----:B------:R-:W-:Y:S01]  /*3010*/  @!P6 IMAD.MOV.U32 R5, RZ, RZ, R242 ;  /* 0x000000ffff05e224 */ /* 0x000fe200078e00f2 */
[----:B------:R-:W-:Y:S01]  /*3020*/  @!PT LDS RZ, [RZ] ;  /* 0x00000000fffff984 */ /* 0x000fe20000000800 */
[----:B------:R-:W-:Y:S01]  /*3030*/  @!PT LDS RZ, [RZ] ;  /* 0x00000000fffff984 */ /* 0x000fe20000000800 */
[----:B------:R-:W-:Y:S01]  /*3040*/  @!PT LDS RZ, [RZ] ;  /* 0x00000000fffff984 */ /* 0x000fe20000000800 */
[----:B------:R1:W-:Y:S01]  /*3050*/  @!P5 LDGSTS.E.BYPASS.LTC128B.128 [R246+0xf000], [R14.64] ;  /* 0x0f0000000ef6dfae */ /* 0x0003e2000b901d4c */
[----:B------:R-:W-:Y:S02]  /*3060*/  @!P4 IMAD R12, R12, 0x160, RZ ;  /* 0x000001600c0cc824 */ /* 0x000fe400078e02ff */
[----:B------:R-:W-:Y:S01]  /*3070*/  @!P2 IMAD.MOV.U32 R8, RZ, RZ, c[0x0][0x1a4] ;  /* 0x00006900ff08a624 */ /* 0x000fe200078e00ff */
[----:B------:R-:W-:Y:S01]  /*3080*/  @P4 STS.128 [R246+0xf800], RZ ;  /* 0x00f800fff6004388 */ /* 0x000fe20000000c00 */
[----:B------:R-:W-:-:S02]  /*3090*/  @!P3 IMAD R10, R10, 0x180, RZ ;  /* 0x000001800a0ab824 */ /* 0x000fc400078e02ff */
[----:B------:R-:W-:Y:S02]  /*30a0*/  @!P6 IMAD.MOV.U32 R7, RZ, RZ, c[0x0][0x1a4] ;  /* 0x00006900ff07e624 */ /* 0x000fe400078e00ff */
[----:B------:R-:W-:Y:S01]  /*30b0*/  @!P6 IMAD.WIDE.U32 R16, R16, 0x1c0, R4 ;  /* 0x000001c01010e825 */ /* 0x000fe200078e0004 */
[----:B------:R-:W-:-:S03]  /*30c0*/  @!P3 IADD3 R11, R21, R10, RZ ;  /* 0x0000000a150bb210 */ /* 0x000fc60007ffe0ff */
[----:B------:R-:W-:Y:S02]  /*30d0*/  @!P4 IMAD.IADD R13, R23, 0x1, R12 ;  /* 0x00000001170dc824 */ /* 0x000fe400078e020c */
[----:B------:R-:W-:Y:S02]  /*30e0*/  @!P2 IMAD R8, R8, 0x1a0, RZ ;  /* 0x000001a00808a824 */ /* 0x000fe400078e02ff */
[----:B------:R-:W-:Y:S02]  /*30f0*/  @!P1 IMAD.MOV.U32 R4, RZ, RZ, c[0x0][0x1a0] ;  /* 0x00006800ff049624 */ /* 0x000fe400078e00ff */
[----:B------:R-:W-:Y:S02]  /*3100*/  @!P1 IMAD.MOV.U32 R25, RZ, RZ, R242 ;  /* 0x000000ffff199224 */ /* 0x000fe400078e00f2 */
[----:B------:R-:W-:Y:S02]  /*3110*/  @!P1 IMAD.MOV.U32 R3, RZ, RZ, c[0x0][0x1a4] ;  /* 0x00006900ff039624 */ /* 0x000fe400078e00ff */
[----:B------:R-:W-:-:S02]  /*3120*/  @!P4 IMAD.MOV.U32 R12, RZ, RZ, R22 ;  /* 0x000000ffff0cc224 */ /* 0x000fc400078e0016 */
[----:B------:R-:W-:Y:S02]  /*3130*/  IMAD R240, R198, 0x400, R195 ;  /* 0x00000400c6f07824 */ /* 0x000fe400078e02c3 */
[----:B------:R-:W-:Y:S01]  /*3140*/  @!P6 IMAD R7, R7, 0x1c0, RZ ;  /* 0x000001c00707e824 */ /* 0x000fe200078e02ff */
[----:B------:R-:W-:Y:S01]  /*3150*/  @!PT LDS RZ, [RZ] ;  /* 0x00000000fffff984 */ /* 0x000fe20000000800 */
[----:B------:R-:W-:Y:S01]  /*3160*/  @!PT LDS RZ, [RZ] ;  /* 0x00000000fffff984 */ /* 0x000fe20000000800 */
[----:B------:R-:W-:Y:S01]  /*3170*/  @!PT LDS RZ, [RZ] ;  /* 0x00000000fffff984 */ /* 0x000fe20000000800 */
[----:B------:R1:W-:Y:S01]  /*3180*/  @!P4 LDGSTS.E.BYPASS.LTC128B.128 [R246+0xf800], [R12.64] ;  /* 0x0f8000000cf6cfae */ /* 0x0003e2000b901d4c */
[----:B------:R-:W-:Y:S02]  /*3190*/  @!P3 IMAD.MOV.U32 R10, RZ, RZ, R20 ;  /* 0x000000ffff0ab224 */ /* 0x000fe400078e0014 */
[----:B------:R-:W-:Y:S01]  /*31a0*/  @!P2 IMAD.IADD R9, R19, 0x1, R8 ;  /* 0x000000011309a824 */ /* 0x000fe200078e0208 */
[----:B------:R-:W-:Y:S01]  /*31b0*/  @P3 STS.128 [R246+0x10000], RZ ;  /* 0x010000fff6003388 */ /* 0x000fe20000000c00 */
[----:B------:R-:W-:-:S03]  /*31c0*/  @!P1 IMAD.WIDE.U32 R4, R4, 0x1e0, R24 ;  /* 0x000001e004049825 */ /* 0x000fc600078e0018 */
[----:B------:R-:W-:Y:S01]  /*31d0*/  @!PT LDS RZ, [RZ] ;  /* 0x00000000fffff984 */ /* 0x000fe20000000800 */
[----:B------:R-:W-:Y:S01]  /*31e0*/  @!PT LDS RZ, [RZ] ;  /* 0x00000000fffff984 */ /* 0x000fe20000000800 */
[----:B------:R-:W-:Y:S01]  /*31f0*/  @!PT LDS RZ, [RZ] ;  /* 0x00000000fffff984 */ /* 0x000fe20000000800 */
[----:B------:R2:W-:Y:S01]  /*3200*/  @!P3 LDGSTS.E.BYPASS.LTC128B.128 [R246+0x10000], [R10.64] ;  /* 0x100000000af6bfae */ /* 0x0005e2000b901d4c */
[----:B------:R-:W-:Y:S02]  /*3210*/  @!P1 IMAD R3, R3, 0x1e0, RZ ;  /* 0x000001e003039824 */ /* 0x000fe400078e02ff */
[----:B------:R-:W-:Y:S01]  /*3220*/  @!P2 IMAD.MOV.U32 R8, RZ, RZ, R18 ;  /* 0x000000ffff08a224 */ /* 0x000fe200078e0012 */
[----:B------:R-:W-:Y:S01]  /*3230*/  @P2 STS.128 [R246+0x10800], RZ ;  /* 0x010800fff6002388 */ /* 0x000fe20000000c00 */
[----:B------:R-:W-:Y:S02]  /*3240*/  IMAD.IADD R240, R194, 0x1, R240 ;  /* 0x00000001c2f07824 */ /* 0x000fe400078e02f0 */
[----:B------:R-:W-:Y:S01]  /*3250*/  @!P6 IMAD.IADD R17, R17, 0x1, R7 ;  /* 0x000000011111e824 */ /* 0x000fe200078e0207 */
[----:B------:R-:W-:Y:S01]  /*3260*/  @!PT LDS RZ, [RZ] ;  /* 0x00000000fffff984 */ /* 0x000fe20000000800 */
[----:B------:R-:W-:Y:S01]  /*3270*/  @!PT LDS RZ, [RZ] ;  /* 0x00000000fffff984 */ /* 0x000fe20000000800 */
[----:B------:R-:W-:Y:S01]  /*3280*/  @!PT LDS RZ, [RZ] ;  /* 0x00000000fffff984 */ /* 0x000fe20000000800 */
[----:B------:R2:W-:Y:S01]  /*3290*/  @!P2 LDGSTS.E.BYPASS.LTC128B.128 [R246+0x10800], [R8.64] ;  /* 0x1080000008f6afae */ /* 0x0005e2000b901d4c */
[----:B------:R-:W-:Y:S01]  /*32a0*/  @!P1 IMAD.IADD R5, R5, 0x1, R3 ;  /* 0x0000000105059824 */ /* 0x000fe200078e0203 */
[----:B------:R-:W-:Y:S01]  /*32b0*/  SHF.L.U32 R240, R240, 0x1, RZ ;  /* 0x00000001f0f07819 */ /* 0x000fe200000006ff */
[----:B------:R-:W-:Y:S01]  /*32c0*/  IMAD.SHL.U32 R239, R239, 0x2, RZ ;  /* 0x00000002efef7824 */ /* 0x000fe200078e00ff */
[----:B------:R-:W-:Y:S01]  /*32d0*/  @P6 STS.128 [R246+0x11000], RZ ;  /* 0x011000fff6006388 */ /* 0x000fe20000000c00 */
[----:B------:R-:W-:-:S03]  /*32e0*/  IMAD R198, R198, 0x10, R199 ;  /* 0x00000010c6c67824 */ /* 0x000fc600078e02c7 */
        /* <DEDUP_REMOVED lines=9> */
[----:B------:R2:W-:Y:S01]  /*3380*/  @!P1 LDGSTS.E.BYPASS.LTC128B.128 [R246+0x11800], [R4.64] ;  /* 0x1180000004f69fae */ /* 0x0005e2000b901d4c */
[----:B------:R-:W-:Y:S01]  /*3390*/  R2P PR, R0, 0x6 ;  /* 0x0000000600007804 */ /* 0x000fe20000000000 */
[----:B------:R-:W-:Y:S01]  /*33a0*/  IMAD.MOV.U32 R0, RZ, RZ, 0x10 ;  /* 0x00000010ff007424 */ /* 0x000fe200078e00ff */
[----:B------:R-:W-:Y:S01]  /*33b0*/  LOP3.LUT P3, RZ, R176, 0x2, RZ, 0xc0, !PT ;  /* 0x00000002b0ff7812 */ /* 0x000fe2000786c0ff */
[----:B------:R-:W-:Y:S03]  /*33c0*/  LDSM.16.M88.4 R76, [R240] ;  /* 0x00000000f04c783b */ /* 0x000fe60000000200 */
[C---:B------:R-:W-:Y:S01]  /*33d0*/  SEL R3, R0.reuse, 0xfffffff0, !P1 ;  /* 0xfffffff000037807 */ /* 0x040fe20004800000 */
[----:B------:R-:W3:Y:S01]  /*33e0*/  LDSM.16.M88.4 R60, [R239+0x2800] ;  /* 0x00280000ef3c783b */ /* 0x000ee20000000200 */
[----:B------:R-:W-:-:S02]  /*33f0*/  SEL R0, R0, 0xfffffff0, !P3 ;  /* 0xfffffff000007807 */ /* 0x000fc40005800000 */
[----:B------:R-:W-:Y:S01]  /*3400*/  LOP3.LUT P1, RZ, R176, 0x4, RZ, 0xc0, !PT ;  /* 0x00000004b0ff7812 */ /* 0x000fe2000782c0ff */
[----:B-1----:R-:W4:Y:S01]  /*3410*/  LDSM.16.M88.4 R12, [R239+0x5800] ;  /* 0x00580000ef0c783b */ /* 0x002f220000000200 */
[----:B------:R-:W-:Y:S02]  /*3420*/  IMAD R238, R3, 0x2, R240 ;  /* 0x0000000203ee7824 */ /* 0x000fe400078e02f0 */
[----:B------:R-:W-:Y:S01]  /*3430*/  IMAD R233, R0, 0x2, R239 ;  /* 0x0000000200e97824 */ /* 0x000fe200078e02ef */
[----:B------:R-:W-:Y:S04]  /*3440*/  LDSM.16.M88.4 R68, [R239+0x2000] ;  /* 0x00200000ef44783b */ /* 0x000fe80000000200 */
[----:B------:R-:W-:Y:S04]  /*3450*/  LDSM.16.M88.4 R140, [R238] ;  /* 0x00000000ee8c783b */ /* 0x000fe80000000200 */
[----:B------:R-:W-:Y:S04]  /*3460*/  LDSM.16.M88.4 R52, [R239+0x3000] ;  /* 0x00300000ef34783b */ /* 0x000fe80000000200 */
[----:B--2---:R-:W1:Y:S04]  /*3470*/  LDSM.16.M88.4 R4, [R233+0x2800] ;  /* 0x00280000e904783b */ /* 0x004e680000000200 */
[----:B------:R-:W2:Y:S04]  /*3480*/  LDSM.16.M88.4 R44, [R239+0x3800] ;  /* 0x00380000ef2c783b */ /* 0x000ea80000000200 */
[----:B------:R-:W1:Y:S04]  /*3490*/  LDSM.16.M88.4 R36, [R239+0x4000] ;  /* 0x00400000ef24783b */ /* 0x000e680000000200 */
[----:B------:R-:W1:Y:S04]  /*34a0*/  LDSM.16.M88.4 R28, [R239+0x4800] ;  /* 0x00480000ef1c783b */ /* 0x000e680000000200 */
[----:B------:R-:W2:Y:S04]  /*34b0*/  LDSM.16.M88.4 R20, [R239+0x5000] ;  /* 0x00500000ef14783b */ /* 0x000ea80000000200 */
[----:B------:R-:W2:Y:S01]  /*34c0*/  LDSM.16.M88.4 R96, [R239+0x6000] ;  /* 0x00600000ef60783b */ /* 0x000ea20000000200 */
[C---:B---3--:R-:W-:Y:S03]  /*34d0*/  HMMA.16816.F32.BF16 R64, R76.reuse, R60, RZ ;  /* 0x0000003c4c40723c */ /* 0x048fe600000418ff */
[----:B------:R-:W3:Y:S04]  /*34e0*/  LDSM.16.M88.4 R88, [R239+0x6800] ;  /* 0x00680000ef58783b */ /* 0x000ee80000000200 */
[----:B------:R-:W2:Y:S01]  /*34f0*/  LDSM.16.M88.4 R136, [R239+0x7000] ;  /* 0x00700000ef88783b */ /* 0x000ea20000000200 */
[C---:B------:R-:W-:Y:S03]  /*3500*/  HMMA.16816.F32.BF16 R60, R76.reuse, R62, RZ ;  /* 0x0000003e4c3c723c */ /* 0x040fe600000418ff */
[----:B------:R-:W2:Y:S04]  /*3510*/  LDSM.16.M88.4 R128, [R239+0x7800] ;  /* 0x00780000ef80783b */ /* 0x000ea80000000200 */
[----:B------:R-:W2:Y:S01]  /*3520*/  LDSM.16.M88.4 R120, [R239+0x8000] ;  /* 0x00800000ef78783b */ /* 0x000ea20000000200 */
[C---:B----4-:R-:W-:Y:S03]  /*3530*/  HMMA.16816.F32.BF16 R16, R76.reuse, R12, RZ ;  /* 0x0000000c4c10723c */ /* 0x050fe600000418ff */
[----:B------:R-:W4:Y:S04]  /*3540*/  LDSM.16.M88.4 R112, [R239+0x8800] ;  /* 0x00880000ef70783b */ /* 0x000f280000000200 */
[----:B------:R-:W2:Y:S01]  /*3550*/  LDSM.16.M88.4 R104, [R239+0x9000] ;  /* 0x00900000ef68783b */ /* 0x000ea20000000200 */
[----:B------:R-:W-:Y:S03]  /*3560*/  HMMA.16816.F32.BF16 R12, R76, R14, RZ ;  /* 0x0000000e4c0c723c */ /* 0x000fe600000418ff */
[----:B------:R-:W3:Y:S04]  /*3570*/  LDSM.16.M88.4 R80, [R239+0x9800] ;  /* 0x00980000ef50783b */ /* 0x000ee80000000200 */
[----:B------:R-:W3:Y:S01]  /*3580*/  LDSM.16.M88.4 R144, [R233+0x5800] ;  /* 0x00580000e990783b */ /* 0x000ee20000000200 */
[C---:B-1----:R-:W-:Y:S03]  /*3590*/  HMMA.16816.F32.BF16 R64, R140.reuse, R4, R64 ;  /* 0x000000048c40723c */ /* 0x042fe60000041840 */
[----:B------:R-:W-:Y:S04]  /*35a0*/  LDSM.16.M88.4 R160, [R233+0x3800] ;  /* 0x00380000e9a0783b */ /* 0x000fe80000000200 */
[----:B------:R-:W-:Y:S01]  /*35b0*/  LDSM.16.M88.4 R156, [R233+0x4000] ;  /* 0x00400000e99c783b */ /* 0x000fe20000000200 */
[----:B------:R-:W-:Y:S03]  /*35c0*/  HMMA.16816.F32.BF16 R60, R140, R6, R60 ;  /* 0x000000068c3c723c */ /* 0x000fe6000004183c */
[----:B------:R-:W1:Y:S04]  /*35d0*/  LDSM.16.M88.4 R4, [R233+0x6800] ;  /* 0x00680000e904783b */ /* 0x000e680000000200 */
[----:B------:R-:W1:Y:S01]  /*35e0*/  LDSM.16.M88.4 R152, [R233+0x4800] ;  /* 0x00480000e998783b */ /* 0x000e620000000200 */
[C---:B------:R-:W-:Y:S03]  /*35f0*/  HMMA.16816.F32.BF16 R72, R76.reuse, R68, RZ ;  /* 0x000000444c48723c */ /* 0x040fe600000418ff */
[----:B------:R-:W-:Y:S04]  /*3600*/  LDSM.16.M88.4 R172, [R233+0x2000] ;  /* 0x00200000e9ac783b */ /* 0x000fe80000000200 */
[----:B------:R-:W-:Y:S01]  /*3610*/  LDSM.16.M88.4 R168, [R233+0x3000] ;  /* 0x00300000e9a8783b */ /* 0x000fe20000000200 */
[C---:B------:R-:W-:Y:S03]  /*3620*/  HMMA.16816.F32.BF16 R56, R76.reuse, R52, RZ ;  /* 0x000000344c38723c */ /* 0x040fe600000418ff */
[----:B------:R-:W-:Y:S04]  /*3630*/  LDSM.16.M88.4 R148, [R233+0x5000] ;  /* 0x00500000e994783b */ /* 0x000fe80000000200 */
[----:B------:R-:W-:Y:S01]  /*3640*/  LDSM.16.M88.4 R188, [R233+0x7000] ;  /* 0x00700000e9bc783b */ /* 0x000fe20000000200 */
[C---:B--2---:R-:W-:Y:S03]  /*3650*/  HMMA.16816.F32.BF16 R48, R76.reuse, R44, RZ ;  /* 0x0000002c4c30723c */ /* 0x044fe600000418ff */
[----:B------:R-:W-:Y:S04]  /*3660*/  LDSM.16.M88.4 R184, [R233+0x7800] ;  /* 0x00780000e9b8783b */ /* 0x000fe80000000200 */
[----:B------:R-:W-:Y:S01]  /*3670*/  LDSM.16.M88.4 R180, [R233+0x9800] ;  /* 0x00980000e9b4783b */ /* 0x000fe20000000200 */
[C---:B------:R-:W-:Y:S03]  /*3680*/  HMMA.16816.F32.BF16 R40, R76.reuse, R36, RZ ;  /* 0x000000244c28723c */ /* 0x040fe600000418ff */
[----:B------:R-:W0:Y:S05]  /*3690*/  LDGDEPBAR ;  /* 0x00000000000079af */ /* 0x000e2a0000000000 */
        /* <DEDUP_REMOVED lines=24> */
[----:B------:R-:W2:Y:S07]  /*3820*/  LDSM.16.M88.4 R80, [R233+0x6000] ;  /* 0x00600000e950783b */ /* 0x000eae0000000200 */
[C---:B------:R-:W-:Y:S08]  /*3830*/  HMMA.16816.F32.BF16 R16, R140.reuse, R144, R16 ;  /* 0x000000908c10723c */ /* 0x040ff00000041810 */
[C---:B------:R-:W-:Y:S01]  /*3840*/  HMMA.16816.F32.BF16 R12, R140.reuse, R146, R12 ;  /* 0x000000928c0c723c */ /* 0x040fe2000004180c */
[----:B------:R-:W3:Y:S07]  /*3850*/  LDSM.16.M88.4 R144, [R233+0x9000] ;  /* 0x00900000e990783b */ /* 0x000eee0000000200 */
[C---:B-1----:R-:W-:Y:S07]  /*3860*/  HMMA.16816.F32.BF16 R92, R140.reuse, R4, R92 ;  /* 0x000000048c5c723c */ /* 0x042fee000004185c */
[----:B------:R-:W-:Y:S01]  /*3870*/  SEL R4, R166, 0xffffffe0, !P2 ;  /* 0xffffffe0a6047807 */ /* 0x000fe20005000000 */
[----:B------:R-:W-:Y:S01]  /*3880*/  HMMA.16816.F32.BF16 R48, R140, R160, R48 ;  /* 0x000000a08c30723c */ /* 0x000fe20000041830 */
[----:B------:R-:W-:-:S02]  /*3890*/  IADD3 R5, R239, 0x2000, RZ ;  /* 0x00002000ef057810 */ /* 0x000fc40007ffe0ff */
[----:B------:R-:W-:Y:S01]  /*38a0*/  ISETP.GT.AND P2, PT, R207, 0x1, PT ;  /* 0x00000001cf00780c */ /* 0x000fe20003f44270 */
[----:B------:R-:W-:Y:S01]  /*38b0*/  IMAD R237, R4, 0x2, R240 ;  /* 0x0000000204ed7824 */ /* 0x000fe200078e02f0 */
[----:B------:R-:W-:-:S03]  /*38c0*/  @P1 IADD3 R236, R5, -0x40, RZ ;  /* 0xffffffc005ec1810 */ /* 0x000fc60007ffe0ff */
[C---:B------:R-:W-:Y:S01]  /*38d0*/  HMMA.16816.F32.BF16 R44, R140.reuse, R162, R44 ;  /* 0x000000a28c2c723c */ /* 0x040fe2000004182c */
[----:B------:R-:W1:Y:S01]  /*38e0*/  LDSM.16.M88.4 R160, [R233+0x8000] ;  /* 0x00800000e9a0783b */ /* 0x000e620000000200 */
[----:B------:R-:W-:Y:S01]  /*38f0*/  IMAD R235, R3, 0x2, R237 ;  /* 0x0000000203eb7824 */ /* 0x000fe200078e02ed */
[----:B------:R-:W-:Y:S02]  /*3900*/  LEA R166, R0, R236, 0x1 ;  /* 0x000000ec00a67211 */ /* 0x000fe400078e08ff */
[----:B------:R-:W-:Y:S01]  /*3910*/  LDSM.16.M88.4 R176, [R236] ;  /* 0x00000000ecb0783b */ /* 0x000fe20000000200 */
[----:B------:R-:W-:Y:S02]  /*3920*/  LOP3.LUT R0, R200, 0xffffffe0, RZ, 0xc0, !PT ;  /* 0xffffffe0c8007812 */ /* 0x000fe400078ec0ff */
[----:B------:R-:W-:Y:S01]  /*3930*/  HMMA.16816.F32.BF16 R40, R140, R156, R40 ;  /* 0x0000009c8c28723c */ /* 0x000fe20000041828 */
[----:B------:R-:W-:Y:S02]  /*3940*/  @!P2 LEA R250, P1, R165, c[0x0][0x168], 0x1 ;  /* 0x00005a00a5faaa11 */ /* 0x000fe400078208ff */
[----:B------:R-:W-:Y:S01]  /*3950*/  IMAD.IADD R0, R167, 0x1, -R0 ;  /* 0x00000001a7007824 */ /* 0x000fe200078e0a00 */
[----:B------:R-:W-:-:S02]  /*3960*/  IADD3 R229, R236, 0x800, RZ ;  /* 0x00000800ece57810 */ /* 0x000fc40007ffe0ff */
[----:B------:R-:W-:Y:S02]  /*3970*/  @!P2 LEA.HI.X R247, R165, c[0x0][0x16c], R164, 0x1, P1 ;  /* 0x00005b00a5f7aa11 */ /* 0x000fe400008f0ca4 */
[C---:B------:R-:W-:Y:S01]  /*3980*/  HMMA.16816.F32.BF16 R36, R140.reuse, R158, R36 ;  /* 0x0000009e8c24723c */ /* 0x040fe20000041824 */
[----:B------:R-:W-:Y:S01]  /*3990*/  LDSM.16.M88.4 R156, [R237] ;  /* 0x00000000ed9c783b */ /* 0x000fe20000000200 */
[----:B------:R-:W-:Y:S02]  /*39a0*/  SHF.R.S32.HI R5, RZ, 0x1f, R0 ;  /* 0x0000001fff057819 */ /* 0x000fe40000011400 */
[C---:B------:R-:W-:Y:S02]  /*39b0*/  IADD3 R228, R236.reuse, 0x1000, RZ ;  /* 0x00001000ece47810 */ /* 0x040fe40007ffe0ff */
[----:B------:R-:W-:Y:S01]  /*39c0*/  LEA.HI R0, R5, R0, RZ, 0x2 ;  /* 0x0000000005007211 */ /* 0x000fe200078f10ff */
[----:B------:R-:W-:Y:S01]  /*39d0*/  IMAD.IADD R5, R195, 0x1, R194 ;  /* 0x00000001c3057824 */ /* 0x000fe200078e02c2 */
[----:B------:R-:W-:Y:S01]  /*39e0*/  HMMA.16816.F32.BF16 R32, R140, R152, R32 ;  /* 0x000000988c20723c */ /* 0x000fe20000041820 */
[----:B------:R-:W-:-:S02]  /*39f0*/  IADD3 R227, R236, 0x1800, RZ ;  /* 0x00001800ece37810 */ /* 0x000fc40007ffe0ff */
[----:B------:R-:W-:Y:S02]  /*3a00*/  SHF.R.S32.HI R0, RZ, 0x2, R0 ;  /* 0x00000002ff007819 */ /* 0x000fe40000011400 */
[----:B------:R-:W-:Y:S02]  /*3a10*/  IADD3 R226, R236, 0x2000, RZ ;  /* 0x00002000ece27810 */ /* 0x000fe40007ffe0ff */
[----:B------:R-:W-:Y:S01]  /*3a20*/  IADD3 R198, R198, 0x1, R0 ;  /* 0x00000001c6c67810 */ /* 0x000fe20007ffe000 */
[----:B------:R-:W-:Y:S01]  /*3a30*/  HMMA.16816.F32.BF16 R28, R140, R154, R28 ;  /* 0x0000009a8c1c723c */ /* 0x000fe2000004181c */
[----:B------:R-:W4:Y:S01]  /*3a40*/  LDSM.16.M88.4 R152, [R233+0x8800] ;  /* 0x00880000e998783b */ /* 0x000f220000000200 */
[----:B------:R-:W-:Y:S02]  /*3a50*/  IADD3 R225, R236, 0x2800, RZ ;  /* 0x00002800ece17810 */ /* 0x000fe40007ffe0ff */
[----:B------:R-:W-:Y:S02]  /*3a60*/  IADD3 R198, R196, R198, -R197 ;  /* 0x000000c6c4c67210 */ /* 0x000fe40007ffe8c5 */
[----:B------:R-:W-:-:S02]  /*3a70*/  IADD3 R224, R236, 0x3000, RZ ;  /* 0x00003000ece07810 */ /* 0x000fc40007ffe0ff */
[C---:B--2---:R-:W-:Y:S01]  /*3a80*/  HMMA.16816.F32.BF16 R8, R140.reuse, R80, R8 ;  /* 0x000000508c08723c */ /* 0x044fe20000041808 */
[----:B------:R-:W-:Y:S02]  /*3a90*/  IADD3 R205, R198, c[0x0][0x2e8], RZ ;  /* 0x0000ba00c6cd7a10 */ /* 0x000fe40007ffe0ff */
[----:B------:R-:W-:Y:S02]  /*3aa0*/  IADD3 R223, R236, 0x3800, RZ ;  /* 0x00003800ecdf7810 */ /* 0x000fe40007ffe0ff */
[C---:B------:R-:W-:Y:S02]  /*3ab0*/  IADD3 R204, R205.reuse, 0x8, RZ ;  /* 0x00000008cdcc7810 */ /* 0x040fe40007ffe0ff */
[-C--:B------:R-:W-:Y:S01]  /*3ac0*/  IMNMX R205, R205, R196.reuse, PT ;  /* 0x000000c4cdcd7217 */ /* 0x080fe20003800200 */
[----:B------:R-:W-:Y:S01]  /*3ad0*/  HMMA.16816.F32.BF16 R96, R140, R82, R96 ;  /* 0x000000528c60723c */ /* 0x000fe20000041860 */
[----:B------:R-:W2:Y:S01]  /*3ae0*/  LDSM.16.M88.4 R80, [R236+0x2000] ;  /* 0x00200000ec50783b */ /* 0x000ea20000000200 */
[----:B------:R-:W-:-:S02]  /*3af0*/  IMNMX R204, R204, R196, PT ;  /* 0x000000c4cccc7217 */ /* 0x000fc40003800200 */
[C---:B------:R-:W-:Y:S02]  /*3b00*/  IADD3 R222, R236.reuse, 0x4000, RZ ;  /* 0x00004000ecde7810 */ /* 0x040fe40007ffe0ff */
[C---:B------:R-:W-:Y:S02]  /*3b10*/  IADD3 R221, R236.reuse, 0x4800, RZ ;  /* 0x00004800ecdd7810 */ /* 0x040fe40007ffe0ff */
[C---:B---3--:R-:W-:Y:S01]  /*3b20*/  HMMA.16816.F32.BF16 R108, R140.reuse, R144, R108 ;  /* 0x000000908c6c723c */ /* 0x048fe2000004186c */
[C---:B------:R-:W-:Y:S02]  /*3b30*/  IADD3 R220, R236.reuse, 0x5000, RZ ;  /* 0x00005000ecdc7810 */ /* 0x040fe40007ffe0ff */
[C---:B------:R-:W-:Y:S02]  /*3b40*/  IADD3 R219, R236.reuse, 0x5800, RZ ;  /* 0x00005800ecdb7810 */ /* 0x040fe40007ffe0ff */
[C---:B------:R-:W-:Y:S02]  /*3b50*/  IADD3 R218, R236.reuse, 0x6000, RZ ;  /* 0x00006000ecda7810 */ /* 0x040fe40007ffe0ff */
[C---:B------:R-:W-:Y:S01]  /*3b60*/  IADD3 R217, R236.reuse, 0x6800, RZ ;  /* 0x00006800ecd97810 */ /* 0x040fe20007ffe0ff */
[----:B------:R-:W-:Y:S01]  /*3b70*/  HMMA.16816.F32.BF16 R104, R140, R146, R104 ;  /* 0x000000928c68723c */ /* 0x000fe20000041868 */
[----:B------:R-:W3:Y:S01]  /*3b80*/  LDSM.16.M88.4 R144, [R236+0x3800] ;  /* 0x00380000ec90783b */ /* 0x000ee20000000200 */
[----:B------:R-:W-:-:S02]  /*3b90*/  IADD3 R216, R236, 0x7000, RZ ;  /* 0x00007000ecd87810 */ /* 0x000fc40007ffe0ff */
[----:B------:R-:W-:-:S04]  /*3ba0*/  IADD3 R167, R236, 0x7800, RZ ;  /* 0x00007800eca77810 */ /* 0x000fc80007ffe0ff */
[C---:B------:R-:W-:Y:S08]  /*3bb0*/  HMMA.16816.F32.BF16 R72, R140.reuse, R172, R72 ;  /* 0x000000ac8c48723c */ /* 0x040ff00000041848 */
[C---:B------:R-:W-:Y:S01]  /*3bc0*/  HMMA.16816.F32.BF16 R68, R140.reuse, R174, R68 ;  /* 0x000000ae8c44723c */ /* 0x040fe20000041844 */
[----:B------:R-:W-:Y:S07]  /*3bd0*/  LDSM.16.M88.4 R172, [R236+0x800] ;  /* 0x00080000ecac783b */ /* 0x000fee0000000200 */
[C---:B------:R-:W-:Y:S08]  /*3be0*/  HMMA.16816.F32.BF16 R56, R140.reuse, R168, R56 ;  /* 0x000000a88c38723c */ /* 0x040ff00000041838 */
[C---:B------:R-:W-:Y:S01]  /*3bf0*/  HMMA.16816.F32.BF16 R52, R140.reuse, R170, R52 ;  /* 0x000000aa8c34723c */ /* 0x040fe20000041834 */
[----:B------:R-:W1:Y:S07]  /*3c00*/  LDSM.16.M88.4 R168, [R236+0x1000] ;  /* 0x00100000eca8783b */ /* 0x000e6e0000000200 */
[C---:B------:R-:W-:Y:S08]  /*3c10*/  HMMA.16816.F32.BF16 R24, R140.reuse, R148, R24 ;  /* 0x000000948c18723c */ /* 0x040ff00000041818 */
[C---:B------:R-:W-:Y:S01]  /*3c20*/  HMMA.16816.F32.BF16 R20, R140.reuse, R150, R20 ;  /* 0x000000968c14723c */ /* 0x040fe20000041814 */
[----:B------:R-:W1:Y:S07]  /*3c30*/  LDSM.16.M88.4 R148, [R236+0x1800] ;  /* 0x00180000ec94783b */ /* 0x000e6e0000000200 */
[C---:B------:R-:W-:Y:S08]  /*3c40*/  HMMA.16816.F32.BF16 R88, R140.reuse, R6, R88 ;  /* 0x000000068c58723c */ /* 0x040ff00000041858 */
[C---:B------:R-:W-:Y:S08]  /*3c50*/  HMMA.16816.F32.BF16 R84, R140.reuse, R188, R84 ;  /* 0x000000bc8c54723c */ /* 0x040ff00000041854 */
[C---:B------:R-:W-:Y:S08]  /*3c60*/  HMMA.16816.F32.BF16 R136, R140.reuse, R190, R136 ;  /* 0x000000be8c88723c */ /* 0x040ff00000041888 */
[C---:B------:R-:W-:Y:S08]  /*3c70*/  HMMA.16816.F32.BF16 R132, R140.reuse, R184, R132 ;  /* 0x000000b88c84723c */ /* 0x040ff00000041884 */
[C---:B------:R-:W-:Y:S08]  /*3c80*/  HMMA.16816.F32.BF16 R128, R140.reuse, R186, R128 ;  /* 0x000000ba8c80723c */ /* 0x040ff00000041880 */
[C---:B-1----:R-:W-:Y:S08]  /*3c90*/  HMMA.16816.F32.BF16 R124, R140.reuse, R160, R124 ;  /* 0x000000a08c7c723c */ /* 0x042ff0000004187c */
[C---:B------:R-:W-:Y:S01]  /*3ca0*/  HMMA.16816.F32.BF16 R120, R140.reuse, R162, R120 ;  /* 0x000000a28c78723c */ /* 0x040fe20000041878 */
[----:B------:R-:W-:Y:S07]  /*3cb0*/  LDSM.16.M88.4 R160, [R236+0x2800] ;  /* 0x00280000eca0783b */ /* 0x000fee0000000200 */
[C---:B----4-:R-:W-:Y:S08]  /*3cc0*/  HMMA.16816.F32.BF16 R116, R140.reuse, R152, R116 ;  /* 0x000000988c74723c */ /* 0x050ff00000041874 */
[C---:B------:R-:W-:Y:S01]  /*3cd0*/  HMMA.16816.F32.BF16 R112, R140.reuse, R154, R112 ;  /* 0x0000009a8c70723c */ /* 0x040fe20000041870 */
[----:B------:R-:W-:Y:S07]  /*3ce0*/  LDSM.16.M88.4 R152, [R236+0x3000] ;  /* 0x00300000ec98783b */ /* 0x000fee0000000200 */
[C---:B------:R-:W-:Y:S08]  /*3cf0*/  HMMA.16816.F32.BF16 R100, R140.reuse, R180, R100 ;  /* 0x000000b48c64723c */ /* 0x040ff00000041864 */
[----:B------:R-:W-:Y:S01]  /*3d00*/  HMMA.16816.F32.BF16 R76, R140, R182, R76 ;  /* 0x000000b68c4c723c */ /* 0x000fe2000004184c */
[----:B------:R-:W1:Y:S04]  /*3d10*/  LDSM.16.M88.4 R140, [R236+0x4000] ;  /* 0x00400000ec8c783b */ /* 0x000e680000000200 */
[----:B------:R-:W-:Y:S03]  /*3d20*/  LDSM.16.M88.4 R180, [R166+0x2000] ;  /* 0x00200000a6b4783b */ /* 0x000fe60000000200 */
        /* <DEDUP_REMOVED lines=17> */
[----:B------:R-:W-:Y:S07]  /*3e40*/  LDSM.16.M88.4 R80, [R235] ;  /* 0x00000000eb50783b */ /* 0x000fee0000000200 */
[C---:B---3--:R-:W-:Y:S08]  /*3e50*/  HMMA.16816.F32.BF16 R132, R156.reuse, R144, R132 ;  /* 0x000000909c84723c */ /* 0x048ff00000041884 */
[C---:B------:R-:W-:Y:S01]  /*3e60*/  HMMA.16816.F32.BF16 R128, R156.reuse, R146, R128 ;  /* 0x000000929c80723c */ /* 0x040fe20000041880 */
[----:B------:R-:W2:Y:S07]  /*3e70*/  LDSM.16.M88.4 R144, [R166+0x1000] ;  /* 0x00100000a690783b */ /* 0x000eae0000000200 */
[C---:B------:R-:W-:Y:S08]  /*3e80*/  HMMA.16816.F32.BF16 R64, R156.reuse, R172, R64 ;  /* 0x000000ac9c40723c */ /* 0x040ff00000041840 */
[C---:B------:R-:W-:Y:S01]  /*3e90*/  HMMA.16816.F32.BF16 R60, R156.reuse, R174, R60 ;  /* 0x000000ae9c3c723c */ /* 0x040fe2000004183c */
[----:B------:R-:W3:Y:S07]  /*3ea0*/  LDSM.16.M88.4 R172, [R236+0x6800] ;  /* 0x00680000ecac783b */ /* 0x000eee0000000200 */
[C---:B------:R-:W-:Y:S08]  /*3eb0*/  HMMA.16816.F32.BF16 R32, R156.reuse, R160, R32 ;  /* 0x000000a09c20723c */ /* 0x040ff00000041820 */
[C---:B------:R-:W-:Y:S01]  /*3ec0*/  HMMA.16816.F32.BF16 R28, R156.reuse, R162, R28 ;  /* 0x000000a29c1c723c */ /* 0x040fe2000004181c */
[----:B------:R-:W2:Y:S07]  /*3ed0*/  LDSM.16.M88.4 R160, [R236+0x7800] ;  /* 0x00780000eca0783b */ /* 0x000eae0000000200 */
[C---:B------:R-:W-:Y:S08]  /*3ee0*/  HMMA.16816.F32.BF16 R24, R156.reuse, R152, R24 ;  /* 0x000000989c18723c */ /* 0x040ff00000041818 */
[C---:B------:R-:W-:Y:S01]  /*3ef0*/  HMMA.16816.F32.BF16 R20, R156.reuse, R154, R20 ;  /* 0x0000009a9c14723c */ /* 0x040fe20000041814 */
[----:B------:R-:W2:Y:S07]  /*3f00*/  LDSM.16.M88.4 R152, [R166] ;  /* 0x00000000a698783b */ /* 0x000eae0000000200 */
[C---:B----4-:R-:W-:Y:S08]  /*3f10*/  HMMA.16816.F32.BF16 R92, R156.reuse, R148, R92 ;  /* 0x000000949c5c723c */ /* 0x050ff0000004185c */
[C---:B------:R-:W-:Y:S01]  /*3f20*/  HMMA.16816.F32.BF16 R88, R156.reuse, R150, R88 ;  /* 0x000000969c58723c */ /* 0x040fe20000041858 */
[----:B------:R-:W4:Y:S07]  /*3f30*/  LDSM.16.M88.4 R148, [R166+0x800] ;  /* 0x00080000a694783b */ /* 0x000f2e0000000200 */
[C---:B-1----:R-:W-:Y:S08]  /*3f40*/  HMMA.16816.F32.BF16 R124, R156.reuse, R140, R124 ;  /* 0x0000008c9c7c723c */ /* 0x042ff0000004187c */
[C---:B------:R-:W-:Y:S01]  /*3f50*/  HMMA.16816.F32.BF16 R120, R156.reuse, R142, R120 ;  /* 0x0000008e9c78723c */ /* 0x040fe20000041878 */
[----:B------:R-:W1:Y:S07]  /*3f60*/  LDSM.16.M88.4 R140, [R166+0x1800] ;  /* 0x00180000a68c783b */ /* 0x000e6e0000000200 */
[C---:B------:R-:W-:Y:S08]  /*3f70*/  HMMA.16816.F32.BF16 R108, R156.reuse, R168, R108 ;  /* 0x000000a89c6c723c */ /* 0x040ff0000004186c */
[----:B------:R-:W-:Y:S01]  /*3f80*/  HMMA.16816.F32.BF16 R104, R156, R170, R104 ;  /* 0x000000aa9c68723c */ /* 0x000fe20000041868 */
[----:B------:R-:W1:Y:S07]  /*3f90*/  LDSM.16.M88.4 R168, [R166+0x3800] ;  /* 0x00380000a6a8783b */ /* 0x000e6e0000000200 */
[C---:B--2---:R-:W-:Y:S08]  /*3fa0*/  HMMA.16816.F32.BF16 R56, R80.reuse, R144, R56 ;  /* 0x000000905038723c */ /* 0x044ff00000041838 */
[----:B------:R-:W-:Y:S01]  /*3fb0*/  HMMA.16816.F32.BF16 R52, R80, R146, R52 ;  /* 0x000000925034723c */ /* 0x000fe20000041834 */
[----:B------:R-:W2:Y:S07]  /*3fc0*/  LDSM.16.M88.4 R144, [R166+0x6000] ;  /* 0x00600000a690783b */ /* 0x000eae0000000200 */
[C---:B------:R-:W-:Y:S08]  /*3fd0*/  HMMA.16816.F32.BF16 R72, R156.reuse, R176, R72 ;  /* 0x000000b09c48723c */ /* 0x040ff00000041848 */
[C---:B------:R-:W-:Y:S01]  /*3fe0*/  HMMA.16816.F32.BF16 R68, R156.reuse, R178, R68 ;  /* 0x000000b29c44723c */ /* 0x040fe20000041844 */
[----:B------:R-:W1:Y:S07]  /*3ff0*/  LDSM.16.M88.4 R176, [R166+0x2800] ;  /* 0x00280000a6b0783b */ /* 0x000e6e0000000200 */
[C---:B---3--:R-:W-:Y:S08]  /*4000*/  HMMA.16816.F32.BF16 R116, R156.reuse, R172, R116 ;  /* 0x000000ac9c74723c */ /* 0x048ff00000041874 */
[C---:B------:R-:W-:Y:S01]  /*4010*/  HMMA.16816.F32.BF16 R112, R156.reuse, R174, R112 ;  /* 0x000000ae9c70723c */ /* 0x040fe20000041870 */
[----:B------:R-:W3:Y:S07]  /*4020*/  LDSM.16.M88.4 R172, [R166+0x3000] ;  /* 0x00300000a6ac783b */ /* 0x000eee0000000200 */
[C---:B------:R-:W-:Y:S08]  /*4030*/  HMMA.16816.F32.BF16 R100, R156.reuse, R160, R100 ;  /* 0x000000a09c64723c */ /* 0x040ff00000041864 */
[----:B------:R-:W-:Y:S01]  /*4040*/  HMMA.16816.F32.BF16 R76, R156, R162, R76 ;  /* 0x000000a29c4c723c */ /* 0x000fe2000004184c */
[----:B------:R-:W2:Y:S04]  /*4050*/  LDSM.16.M88.4 R160, [R166+0x4000] ;  /* 0x00400000a6a0783b */ /* 0x000ea80000000200 */
[----:B------:R-:W2:Y:S03]  /*4060*/  LDSM.16.M88.4 R156, [R166+0x4800] ;  /* 0x00480000a69c783b */ /* 0x000ea60000000200 */
[C---:B------:R-:W-:Y:S08]  /*4070*/  HMMA.16816.F32.BF16 R72, R80.reuse, R152, R72 ;  /* 0x000000985048723c */ /* 0x040ff00000041848 */
[C---:B------:R-:W-:Y:S01]  /*4080*/  HMMA.16816.F32.BF16 R68, R80.reuse, R154, R68 ;  /* 0x0000009a5044723c */ /* 0x040fe20000041844 */
[----:B------:R-:W2:Y:S07]  /*4090*/  LDSM.16.M88.4 R152, [R166+0x5000] ;  /* 0x00500000a698783b */ /* 0x000eae0000000200 */
[C---:B----4-:R-:W-:Y:S08]  /*40a0*/  HMMA.16816.F32.BF16 R64, R80.reuse, R148, R64 ;  /* 0x000000945040723c */ /* 0x050ff00000041840 */
[C---:B------:R-:W-:Y:S01]  /*40b0*/  HMMA.16816.F32.BF16 R60, R80.reuse, R150, R60 ;  /* 0x00000096503c723c */ /* 0x040fe2000004183c */
[----:B------:R-:W4:Y:S07]  /*40c0*/  LDSM.16.M88.4 R148, [R166+0x5800] ;  /* 0x00580000a694783b */ /* 0x000f2e0000000200 */
[C---:B-1----:R-:W-:Y:S08]  /*40d0*/  HMMA.16816.F32.BF16 R48, R80.reuse, R140, R48 ;  /* 0x0000008c5030723c */ /* 0x042ff00000041830 */
[C---:B------:R-:W-:Y:S01]  /*40e0*/  HMMA.16816.F32.BF16 R44, R80.reuse, R142, R44 ;  /* 0x0000008e502c723c */ /* 0x040fe2000004182c */
[----:B------:R-:W1:Y:S07]  /*40f0*/  LDSM.16.M88.4 R140, [R166+0x6800] ;  /* 0x00680000a68c783b */ /* 0x000e6e0000000200 */
[C---:B------:R-:W-:Y:S08]  /*4100*/  HMMA.16816.F32.BF16 R16, R80.reuse, R168, R16 ;  /* 0x000000a85010723c */ /* 0x040ff00000041810 */
[C---:B------:R-:W-:Y:S01]  /*4110*/  HMMA.16816.F32.BF16 R12, R80.reuse, R170, R12 ;  /* 0x000000aa500c723c */ /* 0x040fe2000004180c */
[----:B------:R-:W1:Y:S07]  /*4120*/  LDSM.16.M88.4 R168, [R166+0x7000] ;  /* 0x00700000a6a8783b */ /* 0x000e6e0000000200 */
[C---:B--2---:R-:W-:Y:S08]  /*4130*/  HMMA.16816.F32.BF16 R124, R80.reuse, R144, R124 ;  /* 0x00000090507c723c */ /* 0x044ff0000004187c */
[----:B------:R-:W-:Y:S01]  /*4140*/  HMMA.16816.F32.BF16 R120, R80, R146, R120 ;  /* 0x000000925078723c */ /* 0x000fe20000041878 */
[----:B------:R-:W2:Y:S01]  /*4150*/  LDSM.16.M88.4 R144, [R166+0x7800] ;  /* 0x00780000a690783b */ /* 0x000ea20000000200 */
[----:B------:R-:W-:-:S06]  /*4160*/  DEPBAR.LE SB0, 0x0 ;  /* 0x000080000000791a */ /* 0x000fcc0000000000 */
        /* <DEDUP_REMOVED lines=12> */
[C---:B----4-:R-:W-:Y:S08]  /*4230*/  HMMA.16816.F32.BF16 R132, R80.reuse, R148, R132 ;  /* 0x000000945084723c */ /* 0x050ff00000041884 */
[C---:B------:R-:W-:Y:S08]  /*4240*/  HMMA.16816.F32.BF16 R128, R80.reuse, R150, R128 ;  /* 0x000000965080723c */ /* 0x040ff00000041880 */
[C---:B-1----:R-:W-:Y:S08]  /*4250*/  HMMA.16816.F32.BF16 R116, R80.reuse, R140, R116 ;  /* 0x0000008c5074723c */ /* 0x042ff00000041874 */
[C---:B------:R-:W-:Y:S08]  /*4260*/  HMMA.16816.F32.BF16 R112, R80.reuse, R142, R112 ;  /* 0x0000008e5070723c */ /* 0x040ff00000041870 */
[C---:B------:R-:W-:Y:S08]  /*4270*/  HMMA.16816.F32.BF16 R108, R80.reuse, R168, R108 ;  /* 0x000000a8506c723c */ /* 0x040ff0000004186c */
[C---:B------:R-:W-:Y:S08]  /*4280*/  HMMA.16816.F32.BF16 R104, R80.reuse, R170, R104 ;  /* 0x000000aa5068723c */ /* 0x040ff00000041868 */
[C---:B--2---:R-:W-:Y:S08]  /*4290*/  HMMA.16816.F32.BF16 R100, R80.reuse, R144, R100 ;  /* 0x000000905064723c */ /* 0x044ff00000041864 */
[----:B------:R-:W-:Y:S01]  /*42a0*/  HMMA.16816.F32.BF16 R76, R80, R146, R76 ;  /* 0x00000092504c723c */ /* 0x000fe2000004184c */
[----:B------:R-:W-:Y:S06]  /*42b0*/  BAR.SYNC.DEFER_BLOCKING 0x0 ;  /* 0x0000000000007b1d */ /* 0x000fec0000010000 */
[----:B------:R-:W-:Y:S01]  /*42c0*/  @!UPT UIADD3 URZ, URZ, URZ, URZ ;  /* 0x0000003f3f3ff290 */ /* 0x000fe2000fffe03f */
[----:B------:R-:W-:Y:S11]  /*42d0*/  @!P2 BRA `(.L_x_2234) ;  /* 0x000007700000a947 */ /* 0x000ff60003800000 */
[----:B------:R-:W-:Y:S05]  /*42e0*/  @!P0 BRA `(.L_x_2235) ;  /* 0x0000039000008947 */ /* 0x000fea0003800000 */
[----:B------:R-:W1:Y:S01]  /*42f0*/  I2F.RP R140, R192 ;  /* 0x000000c0008c7306 */ /* 0x000e620000209400 */
[----:B------:R-:W-:-:S02]  /*4300*/  IABS R80, R2 ;  /* 0x0000000200507213 */ /* 0x000fc40000000000 */
[----:B------:R-:W-:-:S04]  /*4310*/  IADD3 R82, R2, -0x100, RZ ;  /* 0xffffff0002527810 */ /* 0x000fc80007ffe0ff */
        /* <DEDUP_REMOVED lines=37> */
[----:B------:R1:W2:Y:S05]  /*4570*/  LDG.E R6, [R82.64] ;  /* 0x0000000c52067981 */ /* 0x0002aa000c1e1900 */
[----:B------:R-:W2:Y:S01]  /*4580*/  LDG.E R80, [R80.64] ;  /* 0x0000000c50507981 */ /* 0x000ea2000c1e1900 */
[----:B------:R-:W-:Y:S02]  /*4590*/  IMAD.IADD R0, R0, 0x1, -R7 ;  /* 0x0000000100007824 */ /* 0x000fe400078e0a07 */
[----:B------:R-:W-:-:S04]  /*45a0*/  IMAD.MOV.U32 R7, RZ, RZ, c[0x0][0x2d0] ;  /* 0x0000b400ff077624 */ /* 0x000fc800078e00ff */
[----:B------:R-:W-:-:S05]  /*45b0*/  IMAD R7, R0, R7, -0x100 ;  /* 0xffffff0000077424 */ /* 0x000fca00078e0207 */
[----:B------:R-:W-:-:S05]  /*45c0*/  SHF.R.S32.HI R0, RZ, 0x1f, R7 ;  /* 0x0000001fff007819 */ /* 0x000fca0000011407 */
[----:B------:R-:W-:Y:S02]  /*45d0*/  IMAD R0, R0, c[0x0][0x198], RZ ;  /* 0x0000660000007a24 */ /* 0x000fe400078e02ff */
[----:B-1----:R-:W-:-:S04]  /*45e0*/  IMAD.WIDE.U32 R82, R7, c[0x0][0x198], RZ ;  /* 0x0000660007527a25 */ /* 0x002fc800078e00ff */
[----:B------:R-:W-:-:S04]  /*45f0*/  IMAD R0, R7, c[0x0][0x19c], R0 ;  /* 0x0000670007007a24 */ /* 0x000fc800078e0200 */
[----:B------:R-:W-:Y:S01]  /*4600*/  IMAD.IADD R83, R83, 0x1, R0 ;  /* 0x0000000153537824 */ /* 0x000fe200078e0200 */
[----:B--2---:R-:W-:-:S04]  /*4610*/  IADD3 R80, -R6, R80, RZ ;  /* 0x0000005006507210 */ /* 0x004fc80007ffe1ff */
[----:B------:R-:W-:-:S05]  /*4620*/  SHF.R.S32.HI R6, RZ, 0x1f, R80 ;  /* 0x0000001fff067819 */ /* 0x000fca0000011450 */
[----:B------:R-:W-:-:S04]  /*4630*/  IMAD R6, R6, c[0x0][0x180], RZ ;  /* 0x0000600006067a24 */ /* 0x000fc800078e02ff */
[C---:B------:R-:W-:Y:S02]  /*4640*/  IMAD R6, R80.reuse, c[0x0][0x184], R6 ;  /* 0x0000610050067a24 */ /* 0x040fe400078e0206 */
[----:B------:R-:W-:-:S05]  /*4650*/  IMAD.WIDE.U32 R80, R80, c[0x0][0x180], R82 ;  /* 0x0000600050507a25 */ /* 0x000fca00078e0052 */
[----:B------:R-:W-:Y:S01]  /*4660*/  IADD3 R7, R81, R6, RZ ;  /* 0x0000000651077210 */ /* 0x000fe20007ffe0ff */
[----:B------:R-:W-:Y:S05]  /*4670*/  BRA `(.L_x_2236) ;  /* 0x0000002000007947 */ /* 0x000fea0003800000 */
.L_x_2235:
[----:B------:R-:W-:-:S04]  /*4680*/  LEA R80, -R193, RZ, 0x8 ;  /* 0x000000ffc1507211 */ /* 0x000fc800078e41ff */
[----:B------:R-:W-:Y:S02]  /*4690*/  SHF.R.S32.HI R7, RZ, 0x1f, R80 ;  /* 0x0000001fff077819 */ /* 0x000fe40000011450 */
.L_x_2236:
[----:B------:R-:W-:Y:S01]  /*46a0*/  IADD3 R165, P1, R80, R165, RZ ;  /* 0x000000a550a57210 */ /* 0x000fe20007f3e0ff */
[----:B------:R-:W-:Y:S02]  /*46b0*/  IMAD.MOV.U32 R6, RZ, RZ, 0x5 ;  /* 0x00000005ff067424 */ /* 0x000fe400078e00ff */
[----:B------:R-:W-:Y:S01]  /*46c0*/  IMAD.SHL.U32 R0, R193, 0x20, RZ ;  /* 0x00000020c1007824 */ /* 0x000fe200078e00ff */
[----:B------:R-:W-:Y:S01]  /*46d0*/  LEA R250, P2, R165, c[0x0][0x168], 0x1 ;  /* 0x00005a00a5fa7a11 */ /* 0x000fe200078408ff */
[----:B------:R-:W-:Y:S01]  /*46e0*/  IMAD.X R164, R7, 0x1, R164, P1 ;  /* 0x0000000107a47824 */ /* 0x000fe200008e06a4 */
[----:B------:R-:W-:Y:S02]  /*46f0*/  SHF.L.U64.HI R193, R193, R6, c[0x0][0x19c] ;  /* 0x00006700c1c17619 */ /* 0x000fe40000010206 */
[----:B------:R-:W-:Y:S01]  /*4700*/  IADD3 R140, P1, R0, R250, RZ ;  /* 0x000000fa008c7210 */ /* 0x000fe20007f3e0ff */
[----:B------:R-:W-:Y:S01]  /*4710*/  IMAD.MOV.U32 R142, RZ, RZ, R250 ;  /* 0x000000ffff8e7224 */ /* 0x000fe200078e00fa */
[----:B------:R-:W-:-:S02]  /*4720*/  LEA.HI.X R247, R165, c[0x0][0x16c], R164, 0x1, P2 ;  /* 0x00005b00a5f77a11 */ /* 0x000fc400010f0ca4 */
[----:B------:R-:W-:-:S03]  /*4730*/  IADD3 R82, P2, R140, R0, RZ ;  /* 0x000000008c527210 */ /* 0x000fc60007f5e0ff */
[--C-:B------:R-:W-:Y:S01]  /*4740*/  IMAD.X R141, R193, 0x1, R247.reuse, P1 ;  /* 0x00000001c18d7824 */ /* 0x100fe200008e06f7 */
[-C--:B------:R-:W-:Y:S01]  /*4750*/  IADD3 R80, P1, R82, R0.reuse, RZ ;  /* 0x0000000052507210 */ /* 0x080fe20007f3e0ff */
[----:B------:R-:W-:Y:S02]  /*4760*/  IMAD.MOV.U32 R143, RZ, RZ, R247 ;  /* 0x000000ffff8f7224 */ /* 0x000fe400078e00f7 */
[--C-:B------:R-:W-:Y:S01]  /*4770*/  IMAD.X R83, R141, 0x1, R193.reuse, P2 ;  /* 0x000000018d537824 */ /* 0x100fe200010e06c1 */
[----:B------:R-:W-:Y:S02]  /*4780*/  IADD3 R6, P2, R80, R0, RZ ;  /* 0x0000000050067210 */ /* 0x000fe40007f5e0ff */
[----:B------:R-:W-:Y:S01]  /*4790*/  @!PT LDS RZ, [RZ] ;  /* 0x00000000fffff984 */ /* 0x000fe20000000800 */
[----:B------:R-:W-:Y:S01]  /*47a0*/  @!PT LDS RZ, [RZ] ;  /* 0x00000000fffff984 */ /* 0x000fe20000000800 */
[----:B------:R-:W-:Y:S01]  /*47b0*/  @!PT LDS RZ, [RZ] ;  /* 0x00000000fffff984 */ /* 0x000fe20000000800 */
[----:B------:R1:W-:Y:S01]  /*47c0*/  LDGSTS.E.BYPASS.LTC128B.128 [R246+0x2000], [R142.64] ;  /* 0x020000008ef67fae */ /* 0x0003e2000b901d4c */
[----:B------:R-:W-:-:S03]  /*47d0*/  IMAD.X R81, R83, 0x1, R193, P1 ;  /* 0x0000000153517824 */ /* 0x000fc600008e06c1 */
[----:B------:R2:W-:Y:S01]  /*47e0*/  LDGSTS.E.BYPASS.LTC128B.128 [R246+0x2800], [R140.64] ;  /* 0x028000008cf67fae */ /* 0x0005e2000b901d4c */
[----:B------:R-:W-:-:S03]  /*47f0*/  IMAD.X R7, R81, 0x1, R193, P2 ;  /* 0x0000000151077824 */ /* 0x000fc600010e06c1 */
[----:B------:R3:W-:Y:S04]  /*4800*/  LDGSTS.E.BYPASS.LTC128B.128 [R246+0x3000], [R82.64] ;  /* 0x0300000052f67fae */ /* 0x0007e8000b901d4c */
[----:B------:R4:W-:Y:S04]  /*4810*/  LDGSTS.E.BYPASS.LTC128B.128 [R246+0x3800], [R80.64] ;  /* 0x0380000050f67fae */ /* 0x0009e8000b901d4c */
[----:B------:R5:W-:Y:S01]  /*4820*/  LDGSTS.E.BYPASS.LTC128B.128 [R246+0x4000], [R6.64] ;  /* 0x0400000006f67fae */ /* 0x000be2000b901d4c */
[----:B-1----:R-:W-:-:S04]  /*4830*/  IADD3 R142, P1, R6, R0, RZ ;  /* 0x00000000068e7210 */ /* 0x002fc80007f3e0ff */
[----:B--2---:R-:W-:Y:S01]  /*4840*/  IADD3 R140, P2, R142, R0, RZ ;  /* 0x000000008e8c7210 */ /* 0x004fe20007f5e0ff */
[----:B------:R-:W-:-:S03]  /*4850*/  IMAD.X R143, R7, 0x1, R193, P1 ;  /* 0x00000001078f7824 */ /* 0x000fc600008e06c1 */
[-C--:B---3--:R-:W-:Y:S02]  /*4860*/  IADD3 R82, P1, R140, R0.reuse, RZ ;  /* 0x000000008c527210 */ /* 0x088fe40007f3e0ff */
[----:B------:R-:W-:Y:S01]  /*4870*/  IADD3.X R141, R143, R193, RZ, P2, !PT ;  /* 0x000000c18f8d7210 */ /* 0x000fe200017fe4ff */
[----:B------:R1:W-:Y:S01]  /*4880*/  LDGSTS.E.BYPASS.LTC128B.128 [R246+0x4800], [R142.64] ;  /* 0x048000008ef67fae */ /* 0x0003e2000b901d4c */
[----:B----4-:R-:W-:-:S03]  /*4890*/  IADD3 R80, P2, R82, R0, RZ ;  /* 0x0000000052507210 */ /* 0x010fc60007f5e0ff */
[--C-:B------:R-:W-:Y:S01]  /*48a0*/  IMAD.X R83, R141, 0x1, R193.reuse, P1 ;  /* 0x000000018d537824 */ /* 0x100fe200008e06c1 */
[-C--:B-----5:R-:W-:Y:S01]  /*48b0*/  IADD3 R6, P1, R80, R0.reuse, RZ ;  /* 0x0000000050067210 */ /* 0x0a0fe20007f3e0ff */
[----:B------:R2:W-:Y:S02]  /*48c0*/  LDGSTS.E.BYPASS.LTC128B.128 [R246+0x5000], [R140.64] ;  /* 0x050000008cf67fae */ /* 0x0005e4000b901d4c */
[--C-:B------:R-:W-:Y:S02]  /*48d0*/  IMAD.X R81, R83, 0x1, R193.reuse, P2 ;  /* 0x0000000153517824 */ /* 0x100fe400010e06c1 */
[----:B------:R3:W-:Y:S02]  /*48e0*/  LDGSTS.E.BYPASS.LTC128B.128 [R246+0x5800], [R82.64] ;  /* 0x0580000052f67fae */ /* 0x0007e4000b901d4c */
[----:B------:R-:W-:Y:S02]  /*48f0*/  IMAD.X R7, R81, 0x1, R193, P1 ;  /* 0x0000000151077824 */ /* 0x000fe400008e06c1 */
[----:B------:R4:W-:Y:S04]  /*4900*/  LDGSTS.E.BYPASS.LTC128B.128 [R246+0x6000], [R80.64] ;  /* 0x0600000050f67fae */ /* 0x0009e8000b901d4c */
[----:B------:R5:W-:Y:S01]  /*4910*/  LDGSTS.E.BYPASS.LTC128B.128 [R246+0x6800], [R6.64] ;  /* 0x0680000006f67fae */ /* 0x000be2000b901d4c */
[----:B-1----:R-:W-:-:S05]  /*4920*/  IADD3 R142, P2, R6, R0, RZ ;  /* 0x00000000068e7210 */ /* 0x002fca0007f5e0ff */
[----:B------:R-:W-:Y:S01]  /*4930*/  IMAD.X R143, R7, 0x1, R193, P2 ;  /* 0x00000001078f7824 */ /* 0x000fe200010e06c1 */
[----:B--2---:R-:W-:-:S04]  /*4940*/  IADD3 R140, P1, R142, R0, RZ ;  /* 0x000000008e8c7210 */ /* 0x004fc80007f3e0ff */
[-C--:B---3--:R-:W-:Y:S01]  /*4950*/  IADD3 R82, P2, R140, R0.reuse, RZ ;  /* 0x000000008c527210 */ /* 0x088fe20007f5e0ff */
[----:B------:R-:W-:Y:S01]  /*4960*/  IMAD.X R141, R143, 0x1, R193, P1 ;  /* 0x000000018f8d7824 */ /* 0x000fe200008e06c1 */
[----:B------:R1:W-:Y:S02]  /*4970*/  LDGSTS.E.BYPASS.LTC128B.128 [R246+0x7000], [R142.64] ;  /* 0x070000008ef67fae */ /* 0x0003e4000b901d4c */
[-C--:B----4-:R-:W-:Y:S02]  /*4980*/  IADD3 R80, P1, R82, R0.reuse, RZ ;  /* 0x0000000052507210 */ /* 0x090fe40007f3e0ff */
[----:B------:R-:W-:Y:S01]  /*4990*/  IADD3.X R83, R141, R193, RZ, P2, !PT ;  /* 0x000000c18d537210 */ /* 0x000fe200017fe4ff */
[----:B------:R2:W-:Y:S01]  /*49a0*/  LDGSTS.E.BYPASS.LTC128B.128 [R246+0x7800], [R140.64] ;  /* 0x078000008cf67fae */ /* 0x0005e2000b901d4c */
[----:B-----5:R-:W-:-:S03]  /*49b0*/  IADD3 R6, P2, R80, R0, RZ ;  /* 0x0000000050067210 */ /* 0x020fc60007f5e0ff */
[--C-:B------:R-:W-:Y:S01]  /*49c0*/  IMAD.X R81, R83, 0x1, R193.reuse, P1 ;  /* 0x0000000153517824 */ /* 0x100fe200008e06c1 */
[----:B------:R2:W-:Y:S03]  /*49d0*/  LDGSTS.E.BYPASS.LTC128B.128 [R246+0x8000], [R82.64] ;  /* 0x0800000052f67fae */ /* 0x0005e6000b901d4c */
[----:B------:R-:W-:Y:S01]  /*49e0*/  IMAD.X R7, R81, 0x1, R193, P2 ;  /* 0x0000000151077824 */ /* 0x000fe200010e06c1 */
[----:B------:R2:W-:Y:S04]  /*49f0*/  LDGSTS.E.BYPASS.LTC128B.128 [R246+0x8800], [R80.64] ;  /* 0x0880000050f67fae */ /* 0x0005e8000b901d4c */
[----:B------:R2:W-:Y:S01]  /*4a00*/  LDGSTS.E.BYPASS.LTC128B.128 [R246+0x9000], [R6.64] ;  /* 0x0900000006f67fae */ /* 0x0005e2000b901d4c */
[----:B-1----:R-:W-:-:S05]  /*4a10*/  IADD3 R142, P1, R6, R0, RZ ;  /* 0x00000000068e7210 */ /* 0x002fca0007f3e0ff */
[----:B------:R-:W-:-:S05]  /*4a20*/  IMAD.X R143, R7, 0x1, R193, P1 ;  /* 0x00000001078f7824 */ /* 0x000fca00008e06c1 */
[----:B------:R2:W-:Y:S04]  /*4a30*/  LDGSTS.E.BYPASS.LTC128B.128 [R246+0x9800], [R142.64] ;  /* 0x098000008ef67fae */ /* 0x0005e8000b901d4c */
[----:B------:R-:W0:Y:S02]  /*4a40*/  LDGDEPBAR ;  /* 0x00000000000079af */ /* 0x000e240000000000 */
.L_x_2234:
[----:B------:R-:W-:-:S05]  /*4a50*/  IMAD.IADD R0, R2, 0x1, R206 ;  /* 0x0000000102007824 */ /* 0x000fca00078e02ce */
[C---:B--2---:R-:W-:Y:S02]  /*4a60*/  IADD3 R6, R0.reuse, 0x1, RZ ;  /* 0x0000000100067810 */ /* 0x044fe40007ffe0ff */
[C---:B------:R-:W-:Y:S02]  /*4a70*/  IADD3 R2, R0.reuse, 0x8, RZ ;  /* 0x0000000800027810 */ /* 0x040fe40007ffe0ff */
[CC--:B------:R-:W-:Y:S02]  /*4a80*/  ISETP.GE.AND P1, PT, R0.reuse, R204.reuse, PT ;  /* 0x000000cc0000720c */ /* 0x0c0fe40003f26270 */
[----:B------:R-:W-:Y:S02]  /*4a90*/  IADD3 R7, R0, 0x9, RZ ;  /* 0x0000000900077810 */ /* 0x000fe40007ffe0ff */
[C---:B------:R-:W-:Y:S02]  /*4aa0*/  ISETP.GE.AND P4, PT, R6.reuse, R205, PT ;  /* 0x000000cd0600720c */ /* 0x040fe40003f86270 */
[----:B------:R-:W-:-:S02]  /*4ab0*/  ISETP.GE.AND P6, PT, R6, R204, PT ;  /* 0x000000cc0600720c */ /* 0x000fc40003fc6270 */
[CC--:B------:R-:W-:Y:S02]  /*4ac0*/  ISETP.GE.AND P3, PT, R2.reuse, R205.reuse, PT ;  /* 0x000000cd0200720c */ /* 0x0c0fe40003f66270 */
[-C--:B------:R-:W-:Y:S02]  /*4ad0*/  ISETP.GE.AND P2, PT, R2, R204.reuse, PT ;  /* 0x000000cc0200720c */ /* 0x080fe40003f46270 */
[----:B------:R-:W-:Y:S02]  /*4ae0*/  IADD3 R6, R0, 0x10, RZ ;  /* 0x0000001000067810 */ /* 0x000fe40007ffe0ff */
[----:B------:R-:W-:Y:S02]  /*4af0*/  FSEL R2, R74, -INF , !P1 ;  /* 0xff8000004a027808 */ /* 0x000fe40004800000 */
[C---:B------:R-:W-:Y:S02]  /*4b00*/  ISETP.GE.AND P1, PT, R7.reuse, R205, PT ;  /* 0x000000cd0700720c */ /* 0x040fe40003f26270 */
[----:B------:R-:W-:-:S02]  /*4b10*/  ISETP.GE.AND P5, PT, R7, R204, PT ;  /* 0x000000cc0700720c */ /* 0x000fc40003fa6270 */
[----:B------:R-:W-:Y:S02]  /*4b20*/  IADD3 R7, R0, 0x11, RZ ;  /* 0x0000001100077810 */ /* 0x000fe40007ffe0ff */
[----:B------:R-:W-:Y:S02]  /*4b30*/  FSEL R232, R75, -INF , !P6 ;  /* 0xff8000004be87808 */ /* 0x000fe40007000000 */
[----:B------:R-:W-:Y:S02]  /*4b40*/  FSEL R231, R68, -INF , !P3 ;  /* 0xff80000044e77808 */ /* 0x000fe40005800000 */
[C---:B------:R-:W-:Y:S02]  /*4b50*/  ISETP.GE.AND P6, PT, R6.reuse, R205, PT ;  /* 0x000000cd0600720c */ /* 0x040fe40003fc6270 */
[----:B------:R-:W-:Y:S02]  /*4b60*/  ISETP.GE.AND P3, PT, R6, R204, PT ;  /* 0x000000cc0600720c */ /* 0x000fe40003f66270 */
[----:B------:R-:W-:-:S02]  /*4b70*/  IADD3 R6, R0, 0x18, RZ ;  /* 0x0000001800067810 */ /* 0x000fc40007ffe0ff */
[----:B------:R-:W-:Y:S02]  /*4b80*/  FSEL R70, R70, -INF , !P2 ;  /* 0xff80000046467808 */ /* 0x000fe40005000000 */
[----:B------:R-:W-:Y:S02]  /*4b90*/  FSEL R230, R69, -INF , !P1 ;  /* 0xff80000045e67808 */ /* 0x000fe40004800000 */
[C---:B------:R-:W-:Y:S02]  /*4ba0*/  ISETP.GE.AND P2, PT, R7.reuse, R205, PT ;  /* 0x000000cd0700720c */ /* 0x040fe40003f46270 */
[----:B------:R-:W-:Y:S02]  /*4bb0*/  ISETP.GE.AND P1, PT, R7, R204, PT ;  /* 0x000000cc0700720c */ /* 0x000fe40003f26270 */
[----:B------:R-:W-:Y:S02]  /*4bc0*/  FSEL R234, R71, -INF , !P5 ;  /* 0xff80000047ea7808 */ /* 0x000fe40006800000 */
[----:B------:R-:W-:-:S02]  /*4bd0*/  IADD3 R7, R0, 0x19, RZ ;  /* 0x0000001900077810 */ /* 0x000fc40007ffe0ff */
[----:B------:R-:W-:Y:S02]  /*4be0*/  FSEL R252, R64, -INF , !P6 ;  /* 0xff80000040fc7808 */ /* 0x000fe40007000000 */
        /* <DEDUP_REMOVED lines=8> */
[----:B------:R-:W-:Y:S02]  /*4c70*/  IADD3 R65, R0, 0x21, RZ ;  /* 0x0000002100417810 */ /* 0x000fe40007ffe0ff */
[----:B------:R-:W-:Y:S02]  /*4c80*/  ISETP.GE.AND P1, PT, R6, R205, PT ;  /* 0x000000cd0600720c */ /* 0x000fe40003f26270 */
[----:B------:R-:W-:-:S02]  /*4c90*/  IADD3 R64, R0, 0x28, RZ ;  /* 0x0000002800407810 */ /* 0x000fc40007ffe0ff */
[----:B------:R-:W-:Y:S02]  /*4ca0*/  FSEL R215, R60, -INF , !P5 ;  /* 0xff8000003cd77808 */ /* 0x000fe40006800000 */
[----:B------:R-:W-:Y:S02]  /*4cb0*/  ISETP.GE.AND P5, PT, R6, R204, PT ;  /* 0x000000cc0600720c */ /* 0x000fe40003fa6270 */
[----:B------:R-:W-:Y:S02]  /*4cc0*/  FSEL R6, R62, -INF , !P6 ;  /* 0xff8000003e067808 */ /* 0x000fe40007000000 */
[----:B------:R-:W-:Y:S02]  /*4cd0*/  FSEL R214, R61, -INF , !P3 ;  /* 0xff8000003dd67808 */ /* 0x000fe40005800000 */
[----:B------:R-:W-:Y:S02]  /*4ce0*/  FSEL R63, R63, -INF , !P2 ;  /* 0xff8000003f3f7808 */ /* 0x000fe40005000000 */
        /* <DEDUP_REMOVED lines=13> */
[CC--:B------:R-:W-:Y:S02]  /*4dc0*/  ISETP.GE.AND P3, PT, R56.reuse, R205.reuse, PT ;  /* 0x000000cd3800720c */ /* 0x0c0fe40003f66270 */
[----:B------:R-:W-:Y:S02]  /*4dd0*/  ISETP.GE.AND P2, PT, R56, R204, PT ;  /* 0x000000cc3800720c */ /* 0x000fe40003f46270 */
[C---:B------:R-:W-:Y:S02]  /*4de0*/  IADD3 R57, R0.reuse, 0x31, RZ ;  /* 0x0000003100397810 */ /* 0x040fe40007ffe0ff */
[----:B------:R-:W-:Y:S02]  /*4df0*/  IADD3 R56, R0, 0x38, RZ ;  /* 0x0000003800387810 */ /* 0x000fe40007ffe0ff */
[----:B------:R-:W-:Y:S01]  /*4e00*/  FSEL R211, R54, -INF , !P1 ;  /* 0xff80000036d37808 */ /* 0x000fe20004800000 */
[----:B------:R-:W-:Y:S01]  /*4e10*/  IMAD.MOV.U32 R54, RZ, RZ, R63 ;  /* 0x000000ffff367224 */ /* 0x000fe200078e003f */
[----:B------:R-:W-:Y:S01]  /*4e20*/  FSEL R202, R53, -INF , !P5 ;  /* 0xff80000035ca7808 */ /* 0x000fe20006800000 */
[----:B------:R-:W-:Y:S01]  /*4e30*/  IMAD.MOV.U32 R53, RZ, RZ, R66 ;  /* 0x000000ffff357224 */ /* 0x000fe200078e0042 */
[----:B------:R-:W-:Y:S01]  /*4e40*/  FSEL R210, R55, -INF , !P6 ;  /* 0xff80000037d27808 */ /* 0x000fe20007000000 */
[----:B------:R-:W-:Y:S01]  /*4e50*/  IMAD.MOV.U32 R55, RZ, RZ, R70 ;  /* 0x000000ffff377224 */ /* 0x000fe200078e0046 */
        /* <DEDUP_REMOVED lines=20> */
[CC--:B------:R-:W-:Y:S02]  /*4fa0*/  ISETP.GE.AND P3, PT, R49.reuse, R205.reuse, PT ;  /* 0x000000cd3100720c */ /* 0x0c0fe40003f66270 */
[----:B------:R-:W-:Y:S02]  /*4fb0*/  ISETP.GE.AND P2, PT, R49, R204, PT ;  /* 0x000000cc3100720c */ /* 0x000fe40003f46270 */
        /* <DEDUP_REMOVED lines=8> */
[----:B------:R-:W-:-:S02]  /*5040*/  FSEL R147, R36, -INF , !P1 ;  /* 0xff80000024937808 */ /* 0x000fc40004800000 */
[CC--:B------:R-:W-:Y:S02]  /*5050*/  ISETP.GE.AND P6, PT, R44.reuse, R205.reuse, PT ;  /* 0x000000cd2c00720c */ /* 0x0c0fe40003fc6270 */
[-C--:B------:R-:W-:Y:S02]  /*5060*/  ISETP.GE.AND P3, PT, R44, R204.reuse, PT ;  /* 0x000000cc2c00720c */ /* 0x080fe40003f66270 */
[----:B------:R-:W-:Y:S02]  /*5070*/  IADD3 R41, R0, 0x51, RZ ;  /* 0x0000005100297810 */ /* 0x000fe40007ffe0ff */
        /* <DEDUP_REMOVED lines=14> */
[----:B------:R-:W-:-:S02]  /*5160*/  FSEL R151, R34, -INF , !P1 ;  /* 0xff80000022977808 */ /* 0x000fc40004800000 */
[----:B------:R-:W-:Y:S02]  /*5170*/  FSEL R150, R35, -INF , !P6 ;  /* 0xff80000023967808 */ /* 0x000fe40007000000 */
[----:B------:R-:W-:Y:S02]  /*5180*/  IADD3 R33, R0, 0x61, RZ ;  /* 0x0000006100217810 */ /* 0x000fe40007ffe0ff */
[----:B------:R-:W-:Y:S02]  /*5190*/  FSEL R162, R28, -INF , !P3 ;  /* 0xff8000001ca27808 */ /* 0x000fe40005800000 */
[CC--:B------:R-:W-:Y:S02]  /*51a0*/  ISETP.GE.AND P1, PT, R36.reuse, R205.reuse, PT ;  /* 0x000000cd2400720c */ /* 0x0c0fe40003f26270 */
[----:B------:R-:W-:Y:S02]  /*51b0*/  ISETP.GE.AND P5, PT, R36, R204, PT ;  /* 0x000000cc2400720c */ /* 0x000fe40003fa6270 */
[----:B------:R-:W-:-:S02]  /*51c0*/  ISETP.GE.AND P6, PT, R32, R205, PT ;  /* 0x000000cd2000720c */ /* 0x000fc40003fc6270 */
[----:B------:R-:W-:Y:S02]  /*51d0*/  ISETP.GE.AND P3, PT, R32, R204, PT ;  /* 0x000000cc2000720c */ /* 0x000fe40003f66270 */
[----:B------:R-:W-:Y:S02]  /*51e0*/  IADD3 R32, R0, 0x68, RZ ;  /* 0x0000006800207810 */ /* 0x000fe40007ffe0ff */
[----:B------:R-:W-:Y:S02]  /*51f0*/  FSEL R154, R30, -INF , !P2 ;  /* 0xff8000001e9a7808 */ /* 0x000fe40005000000 */
[----:B------:R-:W-:Y:S02]  /*5200*/  ISETP.GE.AND P2, PT, R33, R205, PT ;  /* 0x000000cd2100720c */ /* 0x000fe40003f46270 */
[----:B------:R-:W-:Y:S02]  /*5210*/  FSEL R168, R29, -INF , !P1 ;  /* 0xff8000001da87808 */ /* 0x000fe40004800000 */
[----:B------:R-:W-:-:S02]  /*5220*/  FSEL R156, R31, -INF , !P5 ;  /* 0xff8000001f9c7808 */ /* 0x000fc40006800000 */
[-C--:B------:R-:W-:Y:S02]  /*5230*/  ISETP.GE.AND P1, PT, R33, R204.reuse, PT ;  /* 0x000000cc2100720c */ /* 0x080fe40003f26270 */
[----:B------:R-:W-:Y:S02]  /*5240*/  ISETP.GE.AND P5, PT, R32, R205, PT ;  /* 0x000000cd2000720c */ /* 0x000fe40003fa6270 */
[----:B------:R-:W-:Y:S02]  /*5250*/  FSEL R177, R24, -INF , !P6 ;  /* 0xff80000018b17808 */ /* 0x000fe40007000000 */
[C---:B------:R-:W-:Y:S02]  /*5260*/  IADD3 R28, R0.reuse, 0x69, RZ ;  /* 0x00000069001c7810 */ /* 0x040fe40007ffe0ff */
[----:B------:R-:W-:Y:S02]  /*5270*/  IADD3 R24, R0, 0x70, RZ ;  /* 0x0000007000187810 */ /* 0x000fe40007ffe0ff */
[----:B------:R-:W-:-:S02]  /*5280*/  ISETP.GE.AND P6, PT, R32, R204, PT ;  /* 0x000000cc2000720c */ /* 0x000fc40003fc6270 */
[----:B------:R-:W-:Y:S02]  /*5290*/  FSEL R180, R25, -INF , !P2 ;  /* 0xff80000019b47808 */ /* 0x000fe40005000000 */
[----:B------:R-:W-:Y:S02]  /*52a0*/  IADD3 R25, R0, 0x71, RZ ;  /* 0x0000007100197810 */ /* 0x000fe40007ffe0ff */
[----:B------:R-:W-:Y:S02]  /*52b0*/  FSEL R173, R26, -INF , !P3 ;  /* 0xff8000001aad7808 */ /* 0x000fe40005800000 */
[----:B------:R-:W-:Y:S02]  /*52c0*/  FSEL R172, R27, -INF , !P1 ;  /* 0xff8000001bac7808 */ /* 0x000fe40004800000 */
[----:B------:R-:W-:Y:S02]  /*52d0*/  FSEL R182, R20, -INF , !P5 ;  /* 0xff80000014b67808 */ /* 0x000fe40006800000 */
[----:B------:R-:W-:-:S02]  /*52e0*/  ISETP.GE.AND P3, PT, R28, R205, PT ;  /* 0x000000cd1c00720c */ /* 0x000fc40003f66270 */
[-C--:B------:R-:W-:Y:S02]  /*52f0*/  ISETP.GE.AND P2, PT, R28, R204.reuse, PT ;  /* 0x000000cc1c00720c */ /* 0x080fe40003f46270 */
[CC--:B------:R-:W-:Y:S02]  /*5300*/  ISETP.GE.AND P1, PT, R24.reuse, R205.reuse, PT ;  /* 0x000000cd1800720c */ /* 0x0c0fe40003f26270 */
[----:B------:R-:W-:Y:S02]  /*5310*/  ISETP.GE.AND P5, PT, R24, R204, PT ;  /* 0x000000cc1800720c */ /* 0x000fe40003fa6270 */
[----:B------:R-:W-:Y:S02]  /*5320*/  IADD3 R24, R0, 0x78, RZ ;  /* 0x0000007800187810 */ /* 0x000fe40007ffe0ff */
[----:B------:R-:W-:Y:S02]  /*5330*/  FSEL R174, R22, -INF , !P6 ;  /* 0xff80000016ae7808 */ /* 0x000fe40007000000 */
[----:B------:R-:W-:-:S02]  /*5340*/  ISETP.GE.AND P6, PT, R25, R205, PT ;  /* 0x000000cd1900720c */ /* 0x000fc40003fc6270 */
[----:B------:R-:W-:Y:S02]  /*5350*/  FSEL R184, R21, -INF , !P3 ;  /* 0xff80000015b87808 */ /* 0x000fe40005800000 */
[----:B------:R-:W-:Y:S02]  /*5360*/  FSEL R175, R23, -INF , !P2 ;  /* 0xff80000017af7808 */ /* 0x000fe40005000000 */
[-C--:B------:R-:W-:Y:S02]  /*5370*/  ISETP.GE.AND P3, PT, R25, R204.reuse, PT ;  /* 0x000000cc1900720c */ /* 0x080fe40003f66270 */
[----:B------:R-:W-:Y:S02]  /*5380*/  ISETP.GE.AND P2, PT, R24, R205, PT ;  /* 0x000000cd1800720c */ /* 0x000fe40003f46270 */
[----:B------:R-:W-:Y:S02]  /*5390*/  FSEL R183, R16, -INF , !P1 ;  /* 0xff80000010b77808 */ /* 0x000fe40004800000 */
[----:B------:R-:W-:-:S02]  /*53a0*/  ISETP.GE.AND P1, PT, R24, R204, PT ;  /* 0x000000cc1800720c */ /* 0x000fc40003f26270 */
[C---:B------:R-:W-:Y:S02]  /*53b0*/  IADD3 R16, R0.reuse, 0x80, RZ ;  /* 0x0000008000107810 */ /* 0x040fe40007ffe0ff */
[----:B------:R-:W-:Y:S02]  /*53c0*/  FSEL R179, R17, -INF , !P6 ;  /* 0xff80000011b37808 */ /* 0x000fe40007000000 */
[C---:B------:R-:W-:Y:S02]  /*53d0*/  IADD3 R17, R0.reuse, 0x81, RZ ;  /* 0x0000008100117810 */ /* 0x040fe40007ffe0ff */
[----:B------:R-:W-:Y:S02]  /*53e0*/  IADD3 R20, R0, 0x79, RZ ;  /* 0x0000007900147810 */ /* 0x000fe40007ffe0ff */
[----:B------:R-:W-:Y:S02]  /*53f0*/  FSEL R185, R19, -INF , !P3 ;  /* 0xff80000013b97808 */ /* 0x000fe40005800000 */
[----:B------:R-:W-:-:S02]  /*5400*/  FSEL R181, R12, -INF , !P2 ;  /* 0xff8000000cb57808 */ /* 0x000fc40005000000 */
[CC--:B------:R-:W-:Y:S02]  /*5410*/  ISETP.GE.AND P3, PT, R16.reuse, R205.reuse, PT ;  /* 0x000000cd1000720c */ /* 0x0c0fe40003f66270 */
[----:B------:R-:W-:Y:S02]  /*5420*/  ISETP.GE.AND P2, PT, R16, R204, PT ;  /* 0x000000cc1000720c */ /* 0x000fe40003f46270 */
[----:B------:R-:W-:Y:S02]  /*5430*/  FSEL R188, R14, -INF , !P1 ;  /* 0xff8000000ebc7808 */ /* 0x000fe40004800000 */
[----:B------:R-:W-:Y:S02]  /*5440*/  FSEL R186, R18, -INF , !P5 ;  /* 0xff80000012ba7808 */ /* 0x000fe40006800000 */
[----:B------:R-:W-:Y:S02]  /*5450*/  IADD3 R16, R0, 0x88, RZ ;  /* 0x0000008800107810 */ /* 0x000fe40007ffe0ff */
[----:B------:R-:W-:-:S02]  /*5460*/  ISETP.GE.AND P1, PT, R17, R205, PT ;  /* 0x000000cd1100720c */ /* 0x000fc40003f26270 */
[----:B------:R-:W-:Y:S02]  /*5470*/  IADD3 R12, R0, 0x89, RZ ;  /* 0x00000089000c7810 */ /* 0x000fe40007ffe0ff */
[C---:B------:R-:W-:Y:S02]  /*5480*/  ISETP.GE.AND P5, PT, R20.reuse, R205, PT ;  /* 0x000000cd1400720c */ /* 0x040fe40003fa6270 */
[-C--:B------:R-:W-:Y:S02]  /*5490*/  ISETP.GE.AND P6, PT, R20, R204.reuse, PT ;  /* 0x000000cc1400720c */ /* 0x080fe40003fc6270 */
[----:B------:R-:W-:Y:S02]  /*54a0*/  FSEL R163, R8, -INF , !P3 ;  /* 0xff80000008a37808 */ /* 0x000fe40005800000 */
[----:B------:R-:W-:Y:S02]  /*54b0*/  FSEL R176, R10, -INF , !P2 ;  /* 0xff8000000ab07808 */ /* 0x000fe40005000000 */
[----:B------:R-:W-:-:S02]  /*54c0*/  ISETP.GE.AND P3, PT, R16, R204, PT ;  /* 0x000000cc1000720c */ /* 0x000fc40003f66270 */
[----:B------:R-:W-:Y:S02]  /*54d0*/  ISETP.GE.AND P2, PT, R12, R205, PT ;  /* 0x000000cd0c00720c */ /* 0x000fe40003f46270 */
[----:B------:R-:W-:Y:S02]  /*54e0*/  FSEL R160, R9, -INF , !P1 ;  /* 0xff80000009a07808 */ /* 0x000fe40004800000 */
[----:B------:R-:W-:Y:S02]  /*54f0*/  FSEL R178, R13, -INF , !P5 ;  /* 0xff8000000db27808 */ /* 0x000fe40006800000 */
[----:B------:R-:W-:Y:S02]  /*5500*/  IADD3 R9, R0, 0x91, RZ ;  /* 0x0000009100097810 */ /* 0x000fe40007ffe0ff */
[----:B------:R-:W-:Y:S02]  /*5510*/  ISETP.GE.AND P5, PT, R17, R204, PT ;  /* 0x000000cc1100720c */ /* 0x000fe40003fa6270 */
[----:B------:R-:W-:-:S02]  /*5520*/  FSEL R187, R15, -INF , !P6 ;  /* 0xff8000000fbb7808 */ /* 0x000fc40007000000 */
[----:B------:R-:W-:Y:S02]  /*5530*/  ISETP.GE.AND P6, PT, R16, R205, PT ;  /* 0x000000cd1000720c */ /* 0x000fe40003fc6270 */
[----:B------:R-:W-:Y:S02]  /*5540*/  IADD3 R8, R0, 0x90, RZ ;  /* 0x0000009000087810 */ /* 0x000fe40007ffe0ff */
[----:B------:R-:W-:Y:S02]  /*5550*/  FSEL R170, R98, -INF , !P3 ;  /* 0xff80000062aa7808 */ /* 0x000fe40005800000 */
[----:B------:R-:W-:Y:S02]  /*5560*/  FSEL R157, R97, -INF , !P2 ;  /* 0xff800000619d7808 */ /* 0x000fe40005000000 */
[----:B------:R-:W-:Y:S02]  /*5570*/  FMNMX.FTZ R10, R2, R232, !PT ;  /* 0x000000e8020a7209 */ /* 0x000fe40007810000 */
[----:B------:R-:W-:-:S02]  /*5580*/  ISETP.GE.AND P1, PT, R12, R204, PT ;  /* 0x000000cc0c00720c */ /* 0x000fc40003f26270 */
[CC--:B------:R-:W-:Y:S02]  /*5590*/  ISETP.GE.AND P3, PT, R9.reuse, R205.reuse, PT ;  /* 0x000000cd0900720c */ /* 0x0c0fe40003f66270 */
[----:B------:R-:W-:Y:S02]  /*55a0*/  ISETP.GE.AND P2, PT, R9, R204, PT ;  /* 0x000000cc0900720c */ /* 0x000fe40003f46270 */
[----:B------:R-:W-:Y:S02]  /*55b0*/  FSEL R171, R11, -INF , !P5 ;  /* 0xff8000000bab7808 */ /* 0x000fe40006800000 */
[----:B------:R-:W-:Y:S02]  /*55c0*/  IADD3 R9, R0, 0x98, RZ ;  /* 0x0000009800097810 */ /* 0x000fe40007ffe0ff */
[----:B------:R-:W-:Y:S02]  /*55d0*/  ISETP.GE.AND P5, PT, R8, R205, PT ;  /* 0x000000cd0800720c */ /* 0x000fe40003fa6270 */
[----:B------:R-:W-:-:S02]  /*55e0*/  FSEL R161, R96, -INF , !P6 ;  /* 0xff80000060a17808 */ /* 0x000fc40007000000 */
[----:B------:R-:W-:Y:S02]  /*55f0*/  ISETP.GE.AND P6, PT, R8, R204, PT ;  /* 0x000000cc0800720c */ /* 0x000fe40003fc6270 */
        /* <DEDUP_REMOVED lines=274> */
[----:B------:R-:W-:Y:S02]  /*6720*/  IMAD.SHL.U32 R234, R5, 0x2, RZ ;  /* 0x0000000205ea7824 */ /* 0x000fe400078e00ff */
[----:B------:R-:W-:Y:S01]  /*6730*/  FFMA.FTZ R104, R232, c[0x0][0x23c], -R106 ;  /* 0x00008f00e8687a23 */ /* 0x000fe2000001086a */
[----:B------:R-:W-:Y:S01]  /*6740*/  MUFU.EX2 R105, R105 ;  /* 0x0000006900697308 */ /* 0x000fe20000000800 */
[----:B------:R-:W-:Y:S01]  /*6750*/  IMAD R232, R3, 0x2, R234 ;  /* 0x0000000203e87824 */ /* 0x000fe200078e02ea */
[----:B------:R-:W-:Y:S01]  /*6760*/  LDSM.16.MT88.4 R32, [R234+0xa000] ;  /* 0x00a00000ea20783b */ /* 0x000fe20000004200 */
[----:B-1----:R-:W-:Y:S01]  /*6770*/  FMNMX.FTZ R2, R11, R10, !PT ;  /* 0x0000000a0b027209 */ /* 0x002fe20007810000 */
[----:B------:R-:W-:-:S02]  /*6780*/  FFMA.FTZ R103, R55, c[0x0][0x23c], -R106 ;  /* 0x00008f0037677a23 */ /* 0x000fc4000001086a */
[----:B------:R-:W1:Y:S01]  /*6790*/  LDSM.16.MT88.4 R24, [R232+0xa000] ;  /* 0x00a00000e818783b */ /* 0x000e620000004200 */
[C---:B------:R-:W-:Y:S01]  /*67a0*/  FSETP.NEU.FTZ.AND P1, PT, R2.reuse, -INF , PT ;  /* 0xff8000000200780b */ /* 0x040fe20003f3d000 */
[----:B------:R-:W-:Y:S01]  /*67b0*/  FMUL.FTZ R107, R2, c[0x0][0x23c] ;  /* 0x00008f00026b7a20 */ /* 0x000fe20000410000 */
[----:B------:R-:W2:Y:S01]  /*67c0*/  MUFU.EX2 R104, R104 ;  /* 0x0000006800687308 */ /* 0x000ea20000000800 */
[----:B------:R-:W-:Y:S01]  /*67d0*/  LDSM.16.MT88.4 R44, [R232+0xa800] ;  /* 0x00a80000e82c783b */ /* 0x000fe20000004200 */
[--C-:B------:R-:W-:Y:S02]  /*67e0*/  FFMA.FTZ R113, R53, c[0x0][0x23c], -R106.reuse ;  /* 0x00008f0035717a23 */ /* 0x100fe4000001086a */
[----:B------:R-:W-:Y:S01]  /*67f0*/  FSEL R107, R107, RZ, P1 ;  /* 0x000000ff6b6b7208 */ /* 0x000fe20000800000 */
[--C-:B------:R-:W-:Y:S01]  /*6800*/  FFMA.FTZ R117, R7, c[0x0][0x23c], -R106.reuse ;  /* 0x00008f0007757a23 */ /* 0x100fe2000001086a */
[----:B------:R-:W-:Y:S01]  /*6810*/  ISETP.GE.AND P1, PT, R207, 0x2, PT ;  /* 0x00000002cf00780c */ /* 0x000fe20003f26270 */
[----:B------:R-:W-:Y:S01]  /*6820*/  FFMA.FTZ R116, R6, c[0x0][0x23c], -R106 ;  /* 0x00008f0006747a23 */ /* 0x000fe2000001086a */
[----:B------:R-:W-:Y:S01]  /*6830*/  MUFU.EX2 R103, R103 ;  /* 0x0000006700677308 */ /* 0x000fe20000000800 */
[----:B------:R-:W-:-:S02]  /*6840*/  FFMA.FTZ R110, R231, c[0x0][0x23c], -R107 ;  /* 0x00008f00e76e7a23 */ /* 0x000fc4000001086b */
[----:B------:R-:W-:Y:S02]  /*6850*/  IMAD R231, R4, 0x2, R234 ;  /* 0x0000000204e77824 */ /* 0x000fe400078e02ea */
[--C-:B------:R-:W-:Y:S02]  /*6860*/  FFMA.FTZ R109, R230, c[0x0][0x23c], -R107.reuse ;  /* 0x00008f00e66d7a23 */ /* 0x100fe4000001086b */
[--C-:B------:R-:W-:Y:S01]  /*6870*/  FFMA.FTZ R112, R9, c[0x0][0x23c], -R107.reuse ;  /* 0x00008f0009707a23 */ /* 0x100fe2000001086b */
[----:B------:R-:W3:Y:S01]  /*6880*/  LDSM.16.MT88.4 R16, [R231+0xa000] ;  /* 0x00a00000e710783b */ /* 0x000ee20000004200 */
[----:B------:R-:W-:Y:S01]  /*6890*/  FFMA.FTZ R111, R8, c[0x0][0x23c], -R107 ;  /* 0x00008f00086f7a23 */ /* 0x000fe2000001086b */
[----:B------:R-:W4:Y:S01]  /*68a0*/  MUFU.EX2 R77, R77 ;  /* 0x0000004d004d7308 */ /* 0x000f220000000800 */
[----:B------:R-:W-:Y:S01]  /*68b0*/  IMAD R230, R3, 0x2, R231 ;  /* 0x0000000203e67824 */ /* 0x000fe200078e02e7 */
[----:B--2---:R-:W-:Y:S01]  /*68c0*/  F2FP.BF16.PACK_AB R9, R104, R105 ;  /* 0x000000696809723e */ /* 0x004fe200000010ff */
[----:B------:R-:W-:Y:S01]  /*68d0*/  FFMA.FTZ R115, R54, c[0x0][0x23c], -R106 ;  /* 0x00008f0036737a23 */ /* 0x000fe2000001086a */
[----:B------:R-:W-:Y:S01]  /*68e0*/  LDSM.16.MT88.4 R48, [R231+0xa800] ;  /* 0x00a80000e730783b */ /* 0x000fe20000004200 */
[----:B------:R-:W-:-:S02]  /*68f0*/  FFMA.FTZ R121, R252, c[0x0][0x23c], -R107 ;  /* 0x00008f00fc797a23 */ /* 0x000fc4000001086b */
[--C-:B------:R-:W-:Y:S01]  /*6900*/  FFMA.FTZ R120, R251, c[0x0][0x23c], -R107.reuse ;  /* 0x00008f00fb787a23 */ /* 0x100fe2000001086b */
[----:B------:R-:W2:Y:S01]  /*6910*/  LDSM.16.MT88.4 R36, [R230+0xa000] ;  /* 0x00a00000e624783b */ /* 0x000ea20000004200 */
[----:B------:R-:W-:Y:S01]  /*6920*/  MUFU.EX2 R112, R112 ;  /* 0x0000007000707308 */ /* 0x000fe20000000800 */
[--C-:B------:R-:W-:Y:S02]  /*6930*/  FFMA.FTZ R119, R215, c[0x0][0x23c], -R107.reuse ;  /* 0x00008f00d7777a23 */ /* 0x100fe4000001086b */
[----:B------:R-:W-:Y:S01]  /*6940*/  FFMA.FTZ R118, R214, c[0x0][0x23c], -R107 ;  /* 0x00008f00d6767a23 */ /* 0x000fe2000001086b */
[----:B------:R-:W5:Y:S01]  /*6950*/  LDSM.16.MT88.4 R52, [R234+0xa800] ;  /* 0x00a80000ea34783b */ /* 0x000f620000004200 */
[--C-:B------:R-:W-:Y:S01]  /*6960*/  FFMA.FTZ R114, R213, c[0x0][0x23c], -R106.reuse ;  /* 0x00008f00d5727a23 */ /* 0x100fe2000001086a */
[----:B----4-:R-:W-:Y:S02]  /*6970*/  F2FP.BF16.PACK_AB R11, R77, R103 ;  /* 0x000000674d0b723e */ /* 0x010fe400000010ff */
[----:B------:R-:W4:Y:S01]  /*6980*/  MUFU.EX2 R111, R111 ;  /* 0x0000006f006f7308 */ /* 0x000f220000000800 */
[----:B------:R-:W2:Y:S01]  /*6990*/  LDSM.16.MT88.4 R40, [R230+0xa800] ;  /* 0x00a80000e628783b */ /* 0x000ea20000004200 */
        /* <DEDUP_REMOVED lines=8> */
[----:B------:R-:W1:Y:S01]  /*6a20*/  MUFU.EX2 R109, R109 ;  /* 0x0000006d006d7308 */ /* 0x000e620000000800 */
[----:B----4-:R-:W-:Y:S01]  /*6a30*/  F2FP.BF16.PACK_AB R8, R111, R112 ;  /* 0x000000706f08723e */ /* 0x010fe200000010ff */
        /* <DEDUP_REMOVED lines=8> */
[----:B-1----:R-:W-:Y:S01]  /*6ac0*/  F2FP.BF16.PACK_AB R10, R109, R110 ;  /* 0x0000006e6d0a723e */ /* 0x002fe200000010ff */
        /* <DEDUP_REMOVED lines=40> */
[C---:B--2---:R-:W-:Y:S01]  /*6d50*/  HMMA.16816.F32.BF16 R12, R8.reuse, R36, RZ ;  /* 0x00000024080c723c */ /* 0x044fe200000418ff */
[--C-:B------:R-:W-:Y:S01]  /*6d60*/  FFMA.FTZ R188, R188, c[0x0][0x23c], -R106.reuse ;  /* 0x00008f00bcbc7a23 */ /* 0x100fe2000001086a */
[----:B------:R-:W-:Y:S01]  /*6d70*/  MUFU.EX2 R114, R114 ;  /* 0x0000007200727308 */ /* 0x000fe20000000800 */
[----:B------:R-:W-:Y:S02]  /*6d80*/  FFMA.FTZ R187, R187, c[0x0][0x23c], -R106 ;  /* 0x00008f00bbbb7a23 */ /* 0x000fe4000001086a */
[--C-:B------:R-:W-:Y:S02]  /*6d90*/  FFMA.FTZ R183, R183, c[0x0][0x23c], -R107.reuse ;  /* 0x00008f00b7b77a23 */ /* 0x100fe4000001086b */
[----:B-1----:R-:W-:Y:S01]  /*6da0*/  F2FP.BF16.PACK_AB R37, R117, R113 ;  /* 0x000000717525723e */ /* 0x002fe200000010ff */
[----:B------:R-:W-:Y:S01]  /*6db0*/  HMMA.16816.F32.BF16 R8, R8, R38, RZ ;  /* 0x000000260808723c */ /* 0x000fe200000418ff */
[----:B---3--:R-:W-:Y:S01]  /*6dc0*/  F2FP.BF16.PACK_AB R36, R120, R121 ;  /* 0x000000797824723e */ /* 0x008fe200000010ff */
[----:B------:R-:W1:Y:S01]  /*6dd0*/  MUFU.EX2 R3, R3 ;  /* 0x0000000300037308 */ /* 0x000e620000000800 */
[----:B------:R-:W-:-:S02]  /*6de0*/  FFMA.FTZ R179, R179, c[0x0][0x23c], -R107 ;  /* 0x00008f00b3b37a23 */ /* 0x000fc4000001086b */
[--C-:B------:R-:W-:Y:S02]  /*6df0*/  FFMA.FTZ R181, R181, c[0x0][0x23c], -R107.reuse ;  /* 0x00008f00b5b57a23 */ /* 0x100fe4000001086b */
[----:B------:R-:W-:Y:S01]  /*6e00*/  F2FP.BF16.PACK_AB R39, R115, R116 ;  /* 0x000000747327723e */ /* 0x000fe200000010ff */
[--C-:B------:R-:W-:Y:S01]  /*6e10*/  FFMA.FTZ R178, R178, c[0x0][0x23c], -R107.reuse ;  /* 0x00008f00b2b27a23 */ /* 0x100fe2000001086b */
[----:B----4-:R-:W-:Y:S01]  /*6e20*/  F2FP.BF16.PACK_AB R38, R118, R119 ;  /* 0x000000777626723e */ /* 0x010fe200000010ff */
        /* <DEDUP_REMOVED lines=16> */
[----:B-----5:R-:W-:Y:S01]  /*6f30*/  HMMA.16816.F32.BF16 R4, R36, R52, R4 ;  /* 0x000000342404723c */ /* 0x020fe20000041804 */
        /* <DEDUP_REMOVED lines=38> */
[----:B----4-:R-:W-:Y:S01]  /*71a0*/  F2FP.BF16.PACK_AB R36, R125, R124 ;  /* 0x0000007c7d24723e */ /* 0x010fe200000010ff */
[----:B------:R-:W-:Y:S01]  /*71b0*/  FFMA.FTZ R69, R69, c[0x0][0x23c], -R107 ;  /* 0x00008f0045457a23 */ /* 0x000fe2000001086b */
[----:B------:R-:W-:Y:S01]  /*71c0*/  F2FP.BF16.PACK_AB R38, R127, R126 ;  /* 0x0000007e7f26723e */ /* 0x000fe200000010ff */
[----:B------:R-:W-:-:S02]  /*71d0*/  FADD.FTZ R111, R112, R111 ;  /* 0x0000006f706f7221 */ /* 0x000fc40000010000 */
[----:B------:R-:W-:Y:S02]  /*71e0*/  FADD.FTZ R104, R105, R104 ;  /* 0x0000006869687221 */ /* 0x000fe40000010000 */
[----:B------:R-:W-:Y:S01]  /*71f0*/  MUFU.EX2 R132, R132 ;  /* 0x0000008400847308 */ /* 0x000fe20000000800 */
[----:B------:R-:W-:Y:S01]  /*7200*/  FADD.FTZ R111, R110, R111 ;  /* 0x0000006f6e6f7221 */ /* 0x000fe20000010000 */
[C---:B---3--:R-:W-:Y:S01]  /*7210*/  HMMA.16816.F32.BF16 R28, R36.reuse, R44, R28 ;  /* 0x0000002c241c723c */ /* 0x048fe2000004181c */
[----:B------:R-:W-:Y:S02]  /*7220*/  FADD.FTZ R104, R103, R104 ;  /* 0x0000006867687221 */ /* 0x000fe40000010000 */
[----:B------:R-:W-:Y:S02]  /*7230*/  FADD.FTZ R109, R109, R111 ;  /* 0x0000006f6d6d7221 */ /* 0x000fe40000010000 */
[----:B------:R-:W-:Y:S01]  /*7240*/  FADD.FTZ R77, R77, R104 ;  /* 0x000000684d4d7221 */ /* 0x000fe20000010000 */
[----:B------:R-:W2:Y:S01]  /*7250*/  MUFU.EX2 R133, R133 ;  /* 0x0000008500857308 */ /* 0x000ea20000000800 */
[----:B------:R-:W-:Y:S01]  /*7260*/  FADD.FTZ R109, R121, R109 ;  /* 0x0000006d796d7221 */ /* 0x000fe20000010000 */
[----:B------:R-:W-:Y:S01]  /*7270*/  HMMA.16816.F32.BF16 R24, R36, R46, R24 ;  /* 0x0000002e2418723c */ /* 0x000fe20000041818 */
[----:B------:R-:W3:Y:S01]  /*7280*/  LDSM.16.MT88.4 R44, [R232+0xb800] ;  /* 0x00b80000e82c783b */ /* 0x000ee20000004200 */
[----:B------:R-:W-:-:S02]  /*7290*/  FADD.FTZ R77, R113, R77 ;  /* 0x0000004d714d7221 */ /* 0x000fc40000010000 */
[--C-:B------:R-:W-:Y:S02]  /*72a0*/  FFMA.FTZ R70, R74, c[0x0][0x23c], -R106.reuse ;  /* 0x00008f004a467a23 */ /* 0x100fe4000001086a */
[----:B------:R-:W-:Y:S01]  /*72b0*/  MUFU.EX2 R134, R134 ;  /* 0x0000008600867308 */ /* 0x000fe20000000800 */
[--C-:B------:R-:W-:Y:S01]  /*72c0*/  FFMA.FTZ R74, R80, c[0x0][0x23c], -R106.reuse ;  /* 0x00008f00504a7a23 */ /* 0x100fe2000001086a */
[C---:B-----5:R-:W-:Y:S01]  /*72d0*/  HMMA.16816.F32.BF16 R4, R36.reuse, R52, R4 ;  /* 0x000000342404723c */ /* 0x060fe20000041804 */
[----:B------:R-:W-:Y:S02]  /*72e0*/  FADD.FTZ R120, R120, R109 ;  /* 0x0000006d78787221 */ /* 0x000fe40000010000 */
[--C-:B------:R-:W-:Y:S02]  /*72f0*/  FFMA.FTZ R72, R72, c[0x0][0x23c], -R106.reuse ;  /* 0x00008f0048487a23 */ /* 0x100fe4000001086a */
[----:B------:R-:W-:Y:S01]  /*7300*/  FFMA.FTZ R80, R82, c[0x0][0x23c], -R106 ;  /* 0x00008f0052507a23 */ /* 0x000fe2000001086a */
[----:B------:R-:W4:Y:S01]  /*7310*/  MUFU.EX2 R135, R135 ;  /* 0x0000008700877308 */ /* 0x000f220000000800 */
[--C-:B------:R-:W-:Y:S01]  /*7320*/  FFMA.FTZ R71, R71, c[0x0][0x23c], -R107.reuse ;  /* 0x00008f0047477a23 */ /* 0x100fe2000001086b */
[----:B------:R-:W-:Y:S01]  /*7330*/  HMMA.16816.F32.BF16 R32, R36, R54, R32 ;  /* 0x000000362420723c */ /* 0x000fe20000041820 */
[----:B------:R-:W5:Y:S01]  /*7340*/  LDSM.16.MT88.4 R52, [R234+0xb800] ;  /* 0x00b80000ea34783b */ /* 0x000f620000004200 */
[----:B------:R-:W-:-:S02]  /*7350*/  FFMA.FTZ R73, R73, c[0x0][0x23c], -R107 ;  /* 0x00008f0049497a23 */ /* 0x000fc4000001086b */
[--C-:B------:R-:W-:Y:S02]  /*7360*/  FFMA.FTZ R75, R75, c[0x0][0x23c], -R107.reuse ;  /* 0x00008f004b4b7a23 */ /* 0x100fe4000001086b */
[----:B------:R-:W-:Y:S01]  /*7370*/  MUFU.EX2 R137, R137 ;  /* 0x0000008900897308 */ /* 0x000fe20000000800 */
[----:B------:R-:W-:Y:S01]  /*7380*/  FFMA.FTZ R81, R81, c[0x0][0x23c], -R107 ;  /* 0x00008f0051517a23 */ /* 0x000fe2000001086b */
[C---:B------:R-:W-:Y:S01]  /*7390*/  HMMA.16816.F32.BF16 R20, R36.reuse, R48, R20 ;  /* 0x000000302414723c */ /* 0x040fe20000041814 */
[----:B------:R-:W-:Y:S02]  /*73a0*/  FADD.FTZ R117, R117, R77 ;  /* 0x0000004d75757221 */ /* 0x000fe40000010000 */
[----:B------:R-:W-:Y:S02]  /*73b0*/  FADD.FTZ R120, R119, R120 ;  /* 0x0000007877787221 */ /* 0x000fe40000010000 */
[----:B------:R-:W-:Y:S01]  /*73c0*/  FADD.FTZ R117, R116, R117 ;  /* 0x0000007574757221 */ /* 0x000fe20000010000 */
[----:B------:R-:W1:Y:S01]  /*73d0*/  MUFU.EX2 R136, R136 ;  /* 0x0000008800887308 */ /* 0x000e620000000800 */
        /* <DEDUP_REMOVED lines=21> */
[----:B------:R-:W-:Y:S01]  /*7530*/  FFMA.FTZ R82, R86, c[0x0][0x23c], -R106 ;  /* 0x00008f0056527a23 */ /* 0x000fe2000001086a */
        /* <DEDUP_REMOVED lines=12> */
[--C-:B------:R-:W-:Y:S01]  /*7600*/  FFMA.FTZ R86, R88, c[0x0][0x23c], -R106.reuse ;  /* 0x00008f0058567a23 */ /* 0x100fe2000001086a */
[----:B------:R-:W-:Y:S01]  /*7610*/  HMMA.16816.F32.BF16 R24, R36, R46, R24 ;  /* 0x0000002e2418723c */ /* 0x000fe20000041818 */
[----:B------:R-:W2:Y:S01]  /*7620*/  LDSM.16.MT88.4 R44, [R232+0xc000] ;  /* 0x00c00000e82c783b */ /* 0x000ea20000004200 */
[----:B------:R-:W3:Y:S01]  /*7630*/  MUFU.EX2 R148, R148 ;  /* 0x0000009400947308 */ /* 0x000ee20000000800 */
[----:B------:R-:W-:-:S02]  /*7640*/  FFMA.FTZ R84, R84, c[0x0][0x23c], -R106 ;  /* 0x00008f0054547a23 */ /* 0x000fc4000001086a */
[--C-:B------:R-:W-:Y:S02]  /*7650*/  FFMA.FTZ R88, R90, c[0x0][0x23c], -R106.reuse ;  /* 0x00008f005a587a23 */ /* 0x100fe4000001086a */
[--C-:B------:R-:W-:Y:S01]  /*7660*/  FFMA.FTZ R77, R94, c[0x0][0x23c], -R106.reuse ;  /* 0x00008f005e4d7a23 */ /* 0x100fe2000001086a */
[----:B-----5:R-:W-:Y:S01]  /*7670*/  HMMA.16816.F32.BF16 R4, R36, R52, R4 ;  /* 0x000000342404723c */ /* 0x020fe20000041804 */
[----:B------:R-:W-:Y:S01]  /*7680*/  FFMA.FTZ R90, R99, c[0x0][0x23c], -R107 ;  /* 0x00008f00635a7a23 */ /* 0x000fe2000001086b */
[----:B------:R-:W-:Y:S01]  /*7690*/  MUFU.EX2 R151, R151 ;  /* 0x0000009700977308 */ /* 0x000fe20000000800 */
[--C-:B------:R-:W-:Y:S02]  /*76a0*/  FFMA.FTZ R92, R92, c[0x0][0x23c], -R106.reuse ;  /* 0x00008f005c5c7a23 */ /* 0x100fe4000001086a */
[----:B------:R-:W-:-:S03]  /*76b0*/  FFMA.FTZ R78, R78, c[0x0][0x23c], -R106 ;  /* 0x00008f004e4e7a23 */ /* 0x000fc6000001086a */
[C---:B------:R-:W-:Y:S01]  /*76c0*/  HMMA.16816.F32.BF16 R32, R36.reuse, R54, R32 ;  /* 0x000000362420723c */ /* 0x040fe20000041820 */
[----:B------:R-:W4:Y:S01]  /*76d0*/  LDSM.16.MT88.4 R52, [R234+0xc000] ;  /* 0x00c00000ea34783b */ /* 0x000f220000004200 */
[----:B------:R-:W5:Y:S06]  /*76e0*/  MUFU.EX2 R150, R150 ;  /* 0x0000009600967308 */ /* 0x000f6c0000000800 */
[C---:B------:R-:W-:Y:S02]  /*76f0*/  HMMA.16816.F32.BF16 R20, R36.reuse, R48, R20 ;  /* 0x000000302414723c */ /* 0x040fe40000041814 */
        /* <DEDUP_REMOVED lines=9> */
[----:B------:R-:W-:Y:S01]  /*7790*/  F2FP.BF16.PACK_AB R37, R136, R137 ;  /* 0x000000898825723e */ /* 0x000fe200000010ff */
[----:B------:R-:W-:Y:S01]  /*77a0*/  FADD.FTZ R137, R137, R128 ;  /* 0x0000008089897221 */ /* 0x000fe20000010000 */
[----:B------:R-:W-:Y:S01]  /*77b0*/  F2FP.BF16.PACK_AB R39, R139, R138 ;  /* 0x0000008a8b27723e */ /* 0x000fe200000010ff */
[----:B------:R-:W-:Y:S01]  /*77c0*/  MUFU.EX2 R162, R162 ;  /* 0x000000a200a27308 */ /* 0x000fe20000000800 */
[----:B-1----:R-:W-:Y:S01]  /*77d0*/  F2FP.BF16.PACK_AB R36, R146, R145 ;  /* 0x000000919224723e */ /* 0x002fe200000010ff */
[----:B------:R-:W-:Y:S01]  /*77e0*/  FADD.FTZ R145, R145, R134 ;  /* 0x0000008691917221 */ /* 0x000fe20000010000 */
[----:B---3--:R-:W-:Y:S01]  /*77f0*/  F2FP.BF16.PACK_AB R38, R148, R147 ;  /* 0x000000939426723e */ /* 0x008fe200000010ff */
[----:B------:R-:W-:Y:S01]  /*7800*/  FADD.FTZ R137, R136, R137 ;  /* 0x0000008988897221 */ /* 0x000fe20000010000 */
[----:B------:R-:W-:Y:S01]  /*7810*/  LDSM.16.MT88.4 R132, [R232+0x11800] ;  /* 0x01180000e884783b */ /* 0x000fe20000004200 */
[----:B------:R-:W-:-:S02]  /*7820*/  FADD.FTZ R145, R146, R145 ;  /* 0x0000009192917221 */ /* 0x000fc40000010000 */
        /* <DEDUP_REMOVED lines=28> */
[----:B------:R-:W-:Y:S01]  /*79f0*/  LDSM.16.MT88.4 R136, [R231+0x11800] ;  /* 0x01180000e788783b */ /* 0x000fe20000004200 */
        /* <DEDUP_REMOVED lines=10> */
[----:B------:R-:W-:Y:S02]  /*7aa0*/  FADD.FTZ R154, R156, R154 ;  /* 0x0000009a9c9a7221 */ /* 0x000fe40000010000 */
        /* <DEDUP_REMOVED lines=34> */
[----:B------:R-:W2:Y:S02]  /*7cd0*/  MUFU.EX2 R169, R169 ;  /* 0x000000a900a97308 */ /* 0x000ea40000000800 */
        /* <DEDUP_REMOVED lines=12> */
[----:B------:R-:W1:Y:S02]  /*7da0*/  MUFU.EX2 R155, R155 ;  /* 0x0000009b009b7308 */ /* 0x000e640000000800 */
[C---:B---3--:R-:W-:Y:S06]  /*7db0*/  HMMA.16816.F32.BF16 R12, R36.reuse, R40, R12 ;  /* 0x00000028240c723c */ /* 0x048fec000004180c */
[----:B------:R-:W3:Y:S02]  /*7dc0*/  MUFU.EX2 R153, R153 ;  /* 0x0000009900997308 */ /* 0x000ee40000000800 */
[----:B------:R-:W-:Y:S01]  /*7dd0*/  HMMA.16816.F32.BF16 R8, R36, R42, R8 ;  /* 0x0000002a2408723c */ /* 0x000fe20000041808 */
[----:B------:R-:W3:Y:S05]  /*7de0*/  LDSM.16.MT88.4 R40, [R230+0xd800] ;  /* 0x00d80000e628783b */ /* 0x000eea0000004200 */
[----:B------:R-:W-:Y:S01]  /*7df0*/  MUFU.EX2 R152, R152 ;  /* 0x0000009800987308 */ /* 0x000fe20000000800 */
[----:B------:R-:W-:Y:S01]  /*7e00*/  F2FP.BF16.PACK_AB R37, R185, R186 ;  /* 0x000000bab925723e */ /* 0x000fe200000010ff */
[----:B------:R-:W-:Y:S01]  /*7e10*/  FADD.FTZ R186, R186, R174 ;  /* 0x000000aebaba7221 */ /* 0x000fe20000010000 */
[----:B----4-:R-:W-:-:S02]  /*7e20*/  F2FP.BF16.PACK_AB R39, R187, R188 ;  /* 0x000000bcbb27723e */ /* 0x010fc400000010ff */
[----:B------:R-:W-:Y:S01]  /*7e30*/  F2FP.BF16.PACK_AB R36, R179, R183 ;  /* 0x000000b7b324723e */ /* 0x000fe200000010ff */
[----:B------:R-:W-:Y:S01]  /*7e40*/  FADD.FTZ R183, R183, R182 ;  /* 0x000000b6b7b77221 */ /* 0x000fe20000010000 */
[----:B-----5:R-:W-:Y:S01]  /*7e50*/  F2FP.BF16.PACK_AB R38, R178, R181 ;  /* 0x000000b5b226723e */ /* 0x020fe200000010ff */
[----:B------:R-:W-:Y:S01]  /*7e60*/  MUFU.EX2 R149, R149 ;  /* 0x0000009500957308 */ /* 0x000fe20000000800 */
[----:B------:R-:W-:Y:S02]  /*7e70*/  FADD.FTZ R186, R185, R186 ;  /* 0x000000bab9ba7221 */ /* 0x000fe40000010000 */
[----:B------:R-:W-:Y:S02]  /*7e80*/  FADD.FTZ R183, R179, R183 ;  /* 0x000000b7b3b77221 */ /* 0x000fe40000010000 */
[----:B------:R-:W-:Y:S01]  /*7e90*/  FADD.FTZ R188, R188, R186 ;  /* 0x000000babcbc7221 */ /* 0x000fe20000010000 */
[----:B--2---:R-:W-:Y:S01]  /*7ea0*/  HMMA.16816.F32.BF16 R28, R36, R44, R28 ;  /* 0x0000002c241c723c */ /* 0x004fe2000004181c */
[----:B------:R-:W-:Y:S01]  /*7eb0*/  FADD.FTZ R181, R181, R183 ;  /* 0x000000b7b5b57221 */ /* 0x000fe20000010000 */
[----:B------:R-:W2:Y:S01]  /*7ec0*/  MUFU.EX2 R144, R144 ;  /* 0x0000009000907308 */ /* 0x000ea20000000800 */
[----:B------:R-:W-:-:S02]  /*7ed0*/  FADD.FTZ R187, R187, R188 ;  /* 0x000000bcbbbb7221 */ /* 0x000fc40000010000 */
[----:B------:R-:W-:Y:S02]  /*7ee0*/  FADD.FTZ R181, R178, R181 ;  /* 0x000000b5b2b57221 */ /* 0x000fe40000010000 */
[----:B------:R-:W-:Y:S01]  /*7ef0*/  FADD.FTZ R187, R176, R187 ;  /* 0x000000bbb0bb7221 */ /* 0x000fe20000010000 */
[C---:B------:R-:W-:Y:S01]  /*7f00*/  HMMA.16816.F32.BF16 R24, R36.reuse, R46, R24 ;  /* 0x0000002e2418723c */ /* 0x040fe20000041818 */
[----:B------:R-:W4:Y:S01]  /*7f10*/  LDSM.16.MT88.4 R44, [R232+0xe000] ;  /* 0x00e00000e82c783b */ /* 0x000f220000004200 */
        /* <DEDUP_REMOVED lines=10> */
[----:B------:R-:W-:Y:S06]  /*7fc0*/  MUFU.EX2 R66, R66 ;  /* 0x0000004200427308 */ /* 0x000fec0000000800 */
[C---:B---3--:R-:W-:Y:S02]  /*7fd0*/  HMMA.16816.F32.BF16 R12, R36.reuse, R40, R12 ;  /* 0x00000028240c723c */ /* 0x048fe4000004180c */
[----:B------:R-:W-:Y:S06]  /*7fe0*/  MUFU.EX2 R63, R63 ;  /* 0x0000003f003f7308 */ /* 0x000fec0000000800 */
[----:B------:R-:W-:Y:S01]  /*7ff0*/  HMMA.16816.F32.BF16 R8, R36, R42, R8 ;  /* 0x0000002a2408723c */ /* 0x000fe20000041808 */
[----:B------:R-:W3:Y:S01]  /*8000*/  LDSM.16.MT88.4 R40, [R230+0xe000] ;  /* 0x00e00000e628783b */ /* 0x000ee20000004200 */
[----:B------:R-:W-:Y:S05]  /*8010*/  MUFU.EX2 R60, R60 ;  /* 0x0000003c003c7308 */ /* 0x000fea0000000800 */
[C---:B------:R-:W-:Y:S01]  /*8020*/  F2FP.BF16.PACK_AB R37, R171.reuse, R176 ;  /* 0x000000b0ab25723e */ /* 0x040fe200000010ff */
        /* <DEDUP_REMOVED lines=8> */
[----:B------:R-:W1:Y:S01]  /*80b0*/  MUFU.EX2 R57, R57 ;  /* 0x0000003900397308 */ /* 0x000e620000000800 */
[----:B------:R-:W-:Y:S01]  /*80c0*/  FADD.FTZ R169, R169, R171 ;  /* 0x000000aba9a97221 */ /* 0x000fe20000010000 */
[C---:B----4-:R-:W-:Y:S01]  /*80d0*/  HMMA.16816.F32.BF16 R28, R36.reuse, R44, R28 ;  /* 0x0000002c241c723c */ /* 0x050fe2000004181c */
[----:B------:R-:W-:Y:S02]  /*80e0*/  FADD.FTZ R161, R161, R163 ;  /* 0x000000a3a1a17221 */ /* 0x000fe40000010000 */
[----:B------:R-:W-:Y:S02]  /*80f0*/  FADD.FTZ R169, R155, R169 ;  /* 0x000000a99ba97221 */ /* 0x000fe40000010000 */
[----:B------:R-:W-:Y:S01]  /*8100*/  FADD.FTZ R161, R157, R161 ;  /* 0x000000a19da17221 */ /* 0x000fe20000010000 */
[----:B------:R-:W-:Y:S01]  /*8110*/  MUFU.EX2 R58, R58 ;  /* 0x0000003a003a7308 */ /* 0x000fe20000000800 */
[----:B------:R-:W-:Y:S01]  /*8120*/  FADD.FTZ R169, R153, R169 ;  /* 0x000000a999a97221 */ /* 0x000fe20000010000 */
[----:B------:R-:W-:Y:S01]  /*8130*/  HMMA.16816.F32.BF16 R24, R36, R46, R24 ;  /* 0x0000002e2418723c */ /* 0x000fe20000041818 */
[----:B------:R-:W4:Y:S01]  /*8140*/  LDSM.16.MT88.4 R44, [R232+0xe800] ;  /* 0x00e80000e82c783b */ /* 0x000f220000004200 */
[----:B--2---:R-:W-:-:S03]  /*8150*/  FADD.FTZ R161, R144, R161 ;  /* 0x000000a190a17221 */ /* 0x004fc60000010000 */
[----:B------:R-:W-:Y:S01]  /*8160*/  LDSM.16.MT88.4 R156, [R234+0x11800] ;  /* 0x01180000ea9c783b */ /* 0x000fe20000004200 */
[----:B------:R-:W2:Y:S02]  /*8170*/  MUFU.EX2 R59, R59 ;  /* 0x0000003b003b7308 */ /* 0x000ea40000000800 */
[C---:B-1----:R-:W-:Y:S06]  /*8180*/  HMMA.16816.F32.BF16 R4, R36.reuse, R52, R4 ;  /* 0x000000342404723c */ /* 0x042fec0000041804 */
[----:B------:R-:W-:Y:S02]  /*8190*/  MUFU.EX2 R189, R189 ;  /* 0x000000bd00bd7308 */ /* 0x000fe40000000800 */
[C---:B------:R-:W-:Y:S01]  /*81a0*/  HMMA.16816.F32.BF16 R32, R36.reuse, R54, R32 ;  /* 0x000000362420723c */ /* 0x040fe20000041820 */
[----:B------:R-:W1:Y:S05]  /*81b0*/  LDSM.16.MT88.4 R52, [R234+0xe800] ;  /* 0x00e80000ea34783b */ /* 0x000e6a0000004200 */
[----:B------:R-:W1:Y:S02]  /*81c0*/  MUFU.EX2 R62, R62 ;  /* 0x0000003e003e7308 */ /* 0x000e640000000800 */
[C---:B------:R-:W-:Y:S06]  /*81d0*/  HMMA.16816.F32.BF16 R20, R36.reuse, R48, R20 ;  /* 0x000000302414723c */ /* 0x040fec0000041814 */
[----:B------:R-:W-:Y:S01]  /*81e0*/  MUFU.EX2 R65, R65 ;  /* 0x0000004100417308 */ /* 0x000fe20000000800 */
[----:B------:R-:W-:Y:S01]  /*81f0*/  F2FP.BF16.PACK_AB R49, R153, R155 ;  /* 0x0000009b9931723e */ /* 0x000fe200000010ff */
[----:B------:R-:W-:Y:S01]  /*8200*/  HMMA.16816.F32.BF16 R16, R36, R50, R16 ;  /* 0x000000322410723c */ /* 0x000fe20000041810 */
[C---:B-----5:R-:W-:Y:S01]  /*8210*/  F2FP.BF16.PACK_AB R48, R142.reuse, R144 ;  /* 0x000000908e30723e */ /* 0x060fe200000010ff */
[----:B------:R-:W-:-:S04]  /*8220*/  FADD.FTZ R142, R142, R161 ;  /* 0x000000a18e8e7221 */ /* 0x000fc80000010000 */
[----:B------:R-:W5:Y:S01]  /*8230*/  MUFU.EX2 R68, R68 ;  /* 0x0000004400447308 */ /* 0x000f620000000800 */
[----:B------:R-:W-:Y:S01]  /*8240*/  F2FP.BF16.PACK_AB R51, R149, R152 ;  /* 0x000000989533723e */ /* 0x000fe200000010ff */
[C---:B---3--:R-:W-:Y:S01]  /*8250*/  HMMA.16816.F32.BF16 R12, R36.reuse, R40, R12 ;  /* 0x00000028240c723c */ /* 0x048fe2000004180c */
[----:B------:R-:W-:Y:S01]  /*8260*/  F2FP.BF16.PACK_AB R50, R141, R143 ;  /* 0x0000008f8d32723e */ /* 0x000fe200000010ff */
[----:B------:R-:W-:Y:S02]  /*8270*/  FADD.FTZ R142, R143, R142 ;  /* 0x0000008e8f8e7221 */ /* 0x000fe40000010000 */
[----:B------:R-:W-:Y:S02]  /*8280*/  FADD.FTZ R152, R152, R169 ;  /* 0x000000a998987221 */ /* 0x000fe40000010000 */
[----:B------:R-:W-:Y:S01]  /*8290*/  MUFU.EX2 R61, R61 ;  /* 0x0000003d003d7308 */ /* 0x000fe20000000800 */
[----:B------:R-:W-:Y:S01]  /*82a0*/  FADD.FTZ R141, R141, R142 ;  /* 0x0000008e8d8d7221 */ /* 0x000fe20000010000 */
[----:B------:R-:W-:Y:S01]  /*82b0*/  HMMA.16816.F32.BF16 R8, R36, R42, R8 ;  /* 0x0000002a2408723c */ /* 0x000fe20000041808 */
[----:B------:R-:W3:Y:S01]  /*82c0*/  LDSM.16.MT88.4 R40, [R231+0xe800] ;  /* 0x00e80000e728783b */ /* 0x000ee20000004200 */
[----:B------:R-:W-:-:S02]  /*82d0*/  FADD.FTZ R152, R149, R152 ;  /* 0x0000009895987221 */ /* 0x000fc40000010000 */
[----:B------:R-:W-:Y:S01]  /*82e0*/  FADD.FTZ R141, R56, R141 ;  /* 0x0000008d388d7221 */ /* 0x000fe20000010000 */
[----:B------:R-:W2:Y:S01]  /*82f0*/  LDSM.16.MT88.4 R36, [R230+0xe800] ;  /* 0x00e80000e624783b */ /* 0x000ea20000004200 */
[----:B------:R-:W1:Y:S02]  /*8300*/  MUFU.EX2 R64, R64 ;  /* 0x0000004000407308 */ /* 0x000e640000000800 */
[C---:B----4-:R-:W-:Y:S06]  /*8310*/  HMMA.16816.F32.BF16 R28, R48.reuse, R44, R28 ;  /* 0x0000002c301c723c */ /* 0x050fec000004181c */
[----:B------:R-:W-:Y:S02]  /*8320*/  MUFU.EX2 R67, R67 ;  /* 0x0000004300437308 */ /* 0x000fe40000000800 */
[C---:B------:R-:W-:Y:S01]  /*8330*/  HMMA.16816.F32.BF16 R24, R48.reuse, R46, R24 ;  /* 0x0000002e3018723c */ /* 0x040fe20000041818 */
[----:B------:R-:W4:Y:S05]  /*8340*/  LDSM.16.MT88.4 R44, [R232+0xf000] ;  /* 0x00f00000e82c783b */ /* 0x000f2a0000004200 */
[----:B------:R-:W2:Y:S02]  /*8350*/  MUFU.EX2 R69, R69 ;  /* 0x0000004500457308 */ /* 0x000ea40000000800 */
[C---:B-1----:R-:W-:Y:S06]  /*8360*/  HMMA.16816.F32.BF16 R4, R48.reuse, R52, R4 ;  /* 0x000000343004723c */ /* 0x042fec0000041804 */
[----:B------:R-:W-:Y:S02]  /*8370*/  MUFU.EX2 R72, R72 ;  /* 0x0000004800487308 */ /* 0x000fe40000000800 */
[C---:B------:R-:W-:Y:S01]  /*8380*/  HMMA.16816.F32.BF16 R32, R48.reuse, R54, R32 ;  /* 0x000000363020723c */ /* 0x040fe20000041820 */
[----:B------:R-:W1:Y:S05]  /*8390*/  LDSM.16.MT88.4 R52, [R234+0xf000] ;  /* 0x00f00000ea34783b */ /* 0x000e6a0000004200 */
[----:B------:R-:W1:Y:S02]  /*83a0*/  MUFU.EX2 R70, R70 ;  /* 0x0000004600467308 */ /* 0x000e640000000800 */
[C---:B---3--:R-:W-:Y:S06]  /*83b0*/  HMMA.16816.F32.BF16 R20, R48.reuse, R40, R20 ;  /* 0x000000283014723c */ /* 0x048fec0000041814 */
[----:B------:R-:W-:Y:S01]  /*83c0*/  MUFU.EX2 R74, R74 ;  /* 0x0000004a004a7308 */ /* 0x000fe20000000800 */
[----:B------:R-:W-:Y:S01]  /*83d0*/  F2FP.BF16.PACK_AB R41, R66, R140 ;  /* 0x0000008c4229723e */ /* 0x000fe200000010ff */
[----:B------:R-:W-:Y:S01]  /*83e0*/  HMMA.16816.F32.BF16 R16, R48, R42, R16 ;  /* 0x0000002a3010723c */ /* 0x000fe20000041810 */
[----:B------:R-:W-:Y:S01]  /*83f0*/  F2FP.BF16.PACK_AB R40, R57, R56 ;  /* 0x000000383928723e */ /* 0x000fe200000010ff */
[----:B------:R-:W-:-:S02]  /*8400*/  FADD.FTZ R140, R140, R152 ;  /* 0x000000988c8c7221 */ /* 0x000fc40000010000 */
[----:B------:R-:W-:Y:S02]  /*8410*/  FADD.FTZ R57, R57, R141 ;  /* 0x0000008d39397221 */ /* 0x000fe40000010000 */
[----:B------:R-:W3:Y:S01]  /*8420*/  MUFU.EX2 R80, R80 ;  /* 0x0000005000507308 */ /* 0x000ee20000000800 */
[----:B------:R-:W-:Y:S01]  /*8430*/  FADD.FTZ R140, R66, R140 ;  /* 0x0000008c428c7221 */ /* 0x000fe20000010000 */
[----:B------:R-:W-:Y:S01]  /*8440*/  F2FP.BF16.PACK_AB R43, R60, R63 ;  /* 0x0000003f3c2b723e */ /* 0x000fe200000010ff */
[----:B--2---:R-:W-:Y:S01]  /*8450*/  HMMA.16816.F32.BF16 R12, R48, R36, R12 ;  /* 0x00000024300c723c */ /* 0x004fe2000004180c */
[----:B------:R-:W-:Y:S01]  /*8460*/  F2FP.BF16.PACK_AB R42, R59, R58 ;  /* 0x0000003a3b2a723e */ /* 0x000fe200000010ff */
[----:B------:R-:W-:Y:S02]  /*8470*/  FADD.FTZ R57, R58, R57 ;  /* 0x000000393a397221 */ /* 0x000fe40000010000 */
[----:B------:R-:W-:Y:S01]  /*8480*/  FADD.FTZ R63, R63, R140 ;  /* 0x0000008c3f3f7221 */ /* 0x000fe20000010000 */
[----:B------:R-:W-:Y:S01]  /*8490*/  MUFU.EX2 R71, R71 ;  /* 0x0000004700477308 */ /* 0x000fe20000000800 */
[----:B------:R-:W-:-:S02]  /*84a0*/  FADD.FTZ R57, R59, R57 ;  /* 0x000000393b397221 */ /* 0x000fc40000010000 */
[----:B------:R-:W-:Y:S01]  /*84b0*/  HMMA.16816.F32.BF16 R8, R48, R38, R8 ;  /* 0x000000263008723c */ /* 0x000fe20000041808 */
[----:B------:R-:W2:Y:S01]  /*84c0*/  LDSM.16.MT88.4 R36, [R231+0xf000] ;  /* 0x00f00000e724783b */ /* 0x000ea20000004200 */
[----:B------:R-:W-:-:S03]  /*84d0*/  FADD.FTZ R63, R60, R63 ;  /* 0x0000003f3c3f7221 */ /* 0x000fc60000010000 */
[----:B------:R-:W3:Y:S01]  /*84e0*/  LDSM.16.MT88.4 R48, [R230+0xf000] ;  /* 0x00f00000e630783b */ /* 0x000ee20000004200 */
        /* <DEDUP_REMOVED lines=11> */
[C---:B--2---:R-:W-:Y:S06]  /*85a0*/  HMMA.16816.F32.BF16 R20, R40.reuse, R36, R20 ;  /* 0x000000242814723c */ /* 0x044fec0000041814 */
[----:B------:R-:W-:Y:S02]  /*85b0*/  MUFU.EX2 R86, R86 ;  /* 0x0000005600567308 */ /* 0x000fe40000000800 */
[C---:B------:R-:W-:Y:S01]  /*85c0*/  HMMA.16816.F32.BF16 R16, R40.reuse, R38, R16 ;  /* 0x000000262810723c */ /* 0x040fe20000041810 */
[----:B------:R-:W2:Y:S05]  /*85d0*/  LDSM.16.MT88.4 R36, [R231+0xf800] ;  /* 0x00f80000e724783b */ /* 0x000eaa0000004200 */
[----:B------:R-:W-:Y:S02]  /*85e0*/  MUFU.EX2 R88, R88 ;  /* 0x0000005800587308 */ /* 0x000fe40000000800 */
[C---:B---3--:R-:W-:Y:S06]  /*85f0*/  HMMA.16816.F32.BF16 R12, R40.reuse, R48, R12 ;  /* 0x00000030280c723c */ /* 0x048fec000004180c */
[----:B------:R3:W-:Y:S02]  /*8600*/  MUFU.EX2 R3, R92 ;  /* 0x0000005c00037308 */ /* 0x0007e40000000800 */
[----:B------:R-:W-:Y:S01]  /*8610*/  HMMA.16816.F32.BF16 R8, R40, R50, R8 ;  /* 0x000000322808723c */ /* 0x000fe20000041808 */
[----:B------:R-:W2:Y:S05]  /*8620*/  LDSM.16.MT88.4 R48, [R230+0xf800] ;  /* 0x00f80000e630783b */ /* 0x000eaa0000004200 */
[----:B------:R-:W-:Y:S01]  /*8630*/  MUFU.EX2 R77, R77 ;  /* 0x0000004d004d7308 */ /* 0x000fe20000000800 */
[----:B------:R-:W-:Y:S01]  /*8640*/  F2FP.BF16.PACK_AB R41, R62, R189 ;  /* 0x000000bd3e29723e */ /* 0x000fe200000010ff */
[----:B------:R-:W-:Y:S01]  /*8650*/  FADD.FTZ R189, R189, R63 ;  /* 0x0000003fbdbd7221 */ /* 0x000fe20000010000 */
[----:B-----5:R-:W-:-:S02]  /*8660*/  F2FP.BF16.PACK_AB R43, R68, R65 ;  /* 0x00000041442b723e */ /* 0x020fc400000010ff */
[----:B------:R-:W-:Y:S01]  /*8670*/  F2FP.BF16.PACK_AB R40, R64, R61 ;  /* 0x0000003d4028723e */ /* 0x000fe200000010ff */
[----:B------:R-:W-:Y:S01]  /*8680*/  FADD.FTZ R61, R61, R57 ;  /* 0x000000393d3d7221 */ /* 0x000fe20000010000 */
[----:B------:R-:W-:Y:S01]  /*8690*/  F2FP.BF16.PACK_AB R42, R69, R67 ;  /* 0x00000043452a723e */ /* 0x000fe200000010ff */
[----:B------:R-:W-:Y:S01]  /*86a0*/  MUFU.EX2 R90, R90 ;  /* 0x0000005a005a7308 */ /* 0x000fe20000000800 */
[----:B------:R-:W-:Y:S02]  /*86b0*/  FADD.FTZ R189, R62, R189 ;  /* 0x000000bd3ebd7221 */ /* 0x000fe40000010000 */
[----:B------:R-:W-:Y:S02]  /*86c0*/  FADD.FTZ R61, R64, R61 ;  /* 0x0000003d403d7221 */ /* 0x000fe40000010000 */
[----:B---3--:R-:W-:Y:S01]  /*86d0*/  FFMA.FTZ R92, R97, c[0x0][0x23c], -R106 ;  /* 0x00008f00615c7a23 */ /* 0x008fe2000001086a */
[----:B----4-:R-:W-:Y:S01]  /*86e0*/  HMMA.16816.F32.BF16 R28, R40, R44, R28 ;  /* 0x0000002c281c723c */ /* 0x010fe2000004181c */
[----:B------:R-:W-:Y:S01]  /*86f0*/  FADD.FTZ R67, R67, R61 ;  /* 0x0000003d43437221 */ /* 0x000fe20000010000 */
[----:B------:R-:W-:Y:S01]  /*8700*/  MUFU.EX2 R78, R78 ;  /* 0x0000004e004e7308 */ /* 0x000fe20000000800 */
[----:B------:R-:W-:-:S02]  /*8710*/  FADD.FTZ R65, R65, R189 ;  /* 0x000000bd41417221 */ /* 0x000fc40000010000 */
[----:B------:R-:W-:Y:S02]  /*8720*/  FADD.FTZ R67, R69, R67 ;  /* 0x0000004345437221 */ /* 0x000fe40000010000 */
[----:B------:R-:W-:Y:S01]  /*8730*/  FADD.FTZ R65, R68, R65 ;  /* 0x0000004144417221 */ /* 0x000fe20000010000 */
[C---:B------:R-:W-:Y:S01]  /*8740*/  HMMA.16816.F32.BF16 R24, R40.reuse, R46, R24 ;  /* 0x0000002e2818723c */ /* 0x040fe20000041818 */
[----:B------:R-:W3:Y:S01]  /*8750*/  LDSM.16.MT88.4 R44, [R234+0x10000] ;  /* 0x01000000ea2c783b */ /* 0x000ee20000004200 */
[----:B------:R-:W-:Y:S06]  /*8760*/  MUFU.EX2 R92, R92 ;  /* 0x0000005c005c7308 */ /* 0x000fec0000000800 */
[C---:B-1----:R-:W-:Y:S08]  /*8770*/  HMMA.16816.F32.BF16 R4, R40.reuse, R52, R4 ;  /* 0x000000342804723c */ /* 0x042ff00000041804 */
[C---:B------:R-:W-:Y:S01]  /*8780*/  HMMA.16816.F32.BF16 R32, R40.reuse, R54, R32 ;  /* 0x000000362820723c */ /* 0x040fe20000041820 */
[----:B------:R-:W1:Y:S07]  /*8790*/  LDSM.16.MT88.4 R52, [R232+0x10000] ;  /* 0x01000000e834783b */ /* 0x000e6e0000004200 */
[C---:B--2---:R-:W-:Y:S08]  /*87a0*/  HMMA.16816.F32.BF16 R20, R40.reuse, R36, R20 ;  /* 0x000000242814723c */ /* 0x044ff00000041814 */
[C---:B------:R-:W-:Y:S01]  /*87b0*/  HMMA.16816.F32.BF16 R16, R40.reuse, R38, R16 ;  /* 0x000000262810723c */ /* 0x040fe20000041810 */
[----:B------:R-:W2:Y:S07]  /*87c0*/  LDSM.16.MT88.4 R36, [R231+0x10000] ;  /* 0x01000000e724783b */ /* 0x000eae0000004200 */
[C---:B------:R-:W-:Y:S08]  /*87d0*/  HMMA.16816.F32.BF16 R12, R40.reuse, R48, R12 ;  /* 0x00000030280c723c */ /* 0x040ff0000004180c */
[----:B------:R-:W-:Y:S01]  /*87e0*/  HMMA.16816.F32.BF16 R8, R40, R50, R8 ;  /* 0x000000322808723c */ /* 0x000fe20000041808 */
[----:B------:R-:W-:Y:S06]  /*87f0*/  LDSM.16.MT88.4 R48, [R234+0x10800] ;  /* 0x01080000ea30783b */ /* 0x000fec0000004200 */
[----:B------:R-:W-:Y:S01]  /*8800*/  F2FP.BF16.PACK_AB R41, R70, R72 ;  /* 0x000000484629723e */ /* 0x000fe200000010ff */
[----:B------:R-:W-:Y:S01]  /*8810*/  FADD.FTZ R72, R72, R65 ;  /* 0x0000004148487221 */ /* 0x000fe20000010000 */
[----:B------:R-:W-:-:S02]  /*8820*/  F2FP.BF16.PACK_AB R43, R80, R74 ;  /* 0x0000004a502b723e */ /* 0x000fc400000010ff */
[----:B------:R-:W-:Y:S01]  /*8830*/  F2FP.BF16.PACK_AB R40, R73, R71 ;  /* 0x000000474928723e */ /* 0x000fe200000010ff */
[----:B------:R-:W-:Y:S01]  /*8840*/  FADD.FTZ R71, R71, R67 ;  /* 0x0000004347477221 */ /* 0x000fe20000010000 */
[----:B------:R-:W-:Y:S01]  /*8850*/  F2FP.BF16.PACK_AB R42, R81, R75 ;  /* 0x0000004b512a723e */ /* 0x000fe200000010ff */
[----:B------:R-:W-:Y:S02]  /*8860*/  FADD.FTZ R72, R70, R72 ;  /* 0x0000004846487221 */ /* 0x000fe40000010000 */
[----:B------:R-:W-:Y:S02]  /*8870*/  FADD.FTZ R71, R73, R71 ;  /* 0x0000004749477221 */ /* 0x000fe40000010000 */
[----:B------:R-:W-:Y:S02]  /*8880*/  FADD.FTZ R74, R74, R72 ;  /* 0x000000484a4a7221 */ /* 0x000fe40000010000 */
[----:B---3--:R-:W-:Y:S01]  /*8890*/  HMMA.16816.F32.BF16 R4, R40, R44, R4 ;  /* 0x0000002c2804723c */ /* 0x008fe20000041804 */
[----:B------:R-:W-:-:S02]  /*88a0*/  FADD.FTZ R75, R75, R71 ;  /* 0x000000474b4b7221 */ /* 0x000fc40000010000 */
[----:B------:R-:W-:Y:S02]  /*88b0*/  FADD.FTZ R74, R80, R74 ;  /* 0x0000004a504a7221 */ /* 0x000fe40000010000 */
[----:B------:R-:W-:-:S03]  /*88c0*/  FADD.FTZ R75, R81, R75 ;  /* 0x0000004b514b7221 */ /* 0x000fc60000010000 */
[C---:B------:R-:W-:Y:S01]  /*88d0*/  HMMA.16816.F32.BF16 R32, R40.reuse, R46, R32 ;  /* 0x0000002e2820723c */ /* 0x040fe20000041820 */
[----:B------:R-:W3:Y:S07]  /*88e0*/  LDSM.16.MT88.4 R44, [R230+0x10000] ;  /* 0x01000000e62c783b */ /* 0x000eee0000004200 */
[C---:B-1----:R-:W-:Y:S07]  /*88f0*/  HMMA.16816.F32.BF16 R28, R40.reuse, R52, R28 ;  /* 0x00000034281c723c */ /* 0x042fee000004181c */
[--C-:B------:R-:W-:Y:S01]  /*8900*/  FFMA.FTZ R52, R83, c[0x0][0x23c], -R107.reuse ;  /* 0x00008f0053347a23 */ /* 0x100fe2000001086b */
[----:B------:R-:W-:Y:S01]  /*8910*/  HMMA.16816.F32.BF16 R24, R40, R54, R24 ;  /* 0x000000362818723c */ /* 0x000fe20000041818 */
[----:B------:R-:W-:-:S02]  /*8920*/  FFMA.FTZ R53, R85, c[0x0][0x23c], -R107 ;  /* 0x00008f0055357a23 */ /* 0x000fc4000001086b */
[--C-:B------:R-:W-:Y:S02]  /*8930*/  FFMA.FTZ R83, R95, c[0x0][0x23c], -R106.reuse ;  /* 0x00008f005f537a23 */ /* 0x100fe4000001086a */
[----:B------:R-:W-:Y:S01]  /*8940*/  MUFU.EX2 R52, R52 ;  /* 0x0000003400347308 */ /* 0x000fe20000000800 */
[----:B------:R-:W-:Y:S02]  /*8950*/  FFMA.FTZ R85, R96, c[0x0][0x23c], -R106 ;  /* 0x00008f0060557a23 */ /* 0x000fe4000001086a */
[--C-:B------:R-:W-:Y:S01]  /*8960*/  FFMA.FTZ R54, R87, c[0x0][0x23c], -R107.reuse ;  /* 0x00008f0057367a23 */ /* 0x100fe2000001086b */
[----:B--2---:R-:W-:Y:S01]  /*8970*/  HMMA.16816.F32.BF16 R20, R40, R36, R20 ;  /* 0x000000242814723c */ /* 0x004fe20000041814 */
[--C-:B------:R-:W-:Y:S02]  /*8980*/  FFMA.FTZ R55, R89, c[0x0][0x23c], -R107.reuse ;  /* 0x00008f0059377a23 */ /* 0x100fe4000001086b */
[--C-:B------:R-:W-:Y:S01]  /*8990*/  FFMA.FTZ R87, R91, c[0x0][0x23c], -R107.reuse ;  /* 0x00008f005b577a23 */ /* 0x100fe2000001086b */
[----:B------:R-:W1:Y:S01]  /*89a0*/  MUFU.EX2 R53, R53 ;  /* 0x0000003500357308 */ /* 0x000e620000000800 */
[----:B------:R-:W-:-:S02]  /*89b0*/  FFMA.FTZ R89, R93, c[0x0][0x23c], -R107 ;  /* 0x00008f005d597a23 */ /* 0x000fc4000001086b */
[----:B------:R-:W-:Y:S01]  /*89c0*/  FFMA.FTZ R91, R102, c[0x0][0x23c], -R107 ;  /* 0x00008f00665b7a23 */ /* 0x000fe2000001086b */
[C---:B------:R-:W-:Y:S01]  /*89d0*/  HMMA.16816.F32.BF16 R16, R40.reuse, R38, R16 ;  /* 0x000000262810723c */ /* 0x040fe20000041810 */
[----:B------:R-:W2:Y:S01]  /*89e0*/  LDSM.16.MT88.4 R36, [R232+0x10800] ;  /* 0x01080000e824783b */ /* 0x000ea20000004200 */
[----:B------:R-:W-:Y:S02]  /*89f0*/  FFMA.FTZ R93, R98, c[0x0][0x23c], -R106 ;  /* 0x00008f00625d7a23 */ /* 0x000fe4000001086a */
[----:B------:R-:W-:Y:S04]  /*8a00*/  MUFU.EX2 R54, R54 ;  /* 0x0000003600367308 */ /* 0x000fe80000000800 */
[C---:B---3--:R-:W-:Y:S04]  /*8a10*/  HMMA.16816.F32.BF16 R12, R40.reuse, R44, R12 ;  /* 0x0000002c280c723c */ /* 0x048fe8000004180c */
[----:B------:R-:W3:Y:S03]  /*8a20*/  MUFU.EX2 R55, R55 ;  /* 0x0000003700377308 */ /* 0x000ee60000000800 */
[----:B------:R-:W-:Y:S01]  /*8a30*/  F2FP.BF16.PACK_AB R45, R82, R84 ;  /* 0x00000054522d723e */ /* 0x000fe200000010ff */
[----:B------:R-:W-:Y:S01]  /*8a40*/  HMMA.16816.F32.BF16 R8, R40, R46, R8 ;  /* 0x0000002e2808723c */ /* 0x000fe20000041808 */
[----:B-1----:R-:W-:Y:S01]  /*8a50*/  F2FP.BF16.PACK_AB R44, R53, R52 ;  /* 0x00000034352c723e */ /* 0x002fe200000010ff */
[----:B------:R-:W1:Y:S01]  /*8a60*/  LDSM.16.MT88.4 R40, [R231+0x10800] ;  /* 0x01080000e728783b */ /* 0x000e620000004200 */
[----:B------:R-:W-:Y:S01]  /*8a70*/  FADD.FTZ R52, R52, R75 ;  /* 0x0000004b34347221 */ /* 0x000fe20000010000 */
[----:B------:R-:W-:Y:S01]  /*8a80*/  MUFU.EX2 R83, R83 ;  /* 0x0000005300537308 */ /* 0x000fe20000000800 */
[----:B------:R-:W-:-:S02]  /*8a90*/  FADD.FTZ R84, R84, R74 ;  /* 0x0000004a54547221 */ /* 0x000fc40000010000 */
[----:B------:R-:W-:Y:S01]  /*8aa0*/  F2FP.BF16.PACK_AB R47, R88, R86 ;  /* 0x00000056582f723e */ /* 0x000fe200000010ff */
[----:B------:R-:W-:Y:S02]  /*8ab0*/  FADD.FTZ R52, R53, R52 ;  /* 0x0000003435347221 */ /* 0x000fe40000010000 */
[----:B------:R-:W-:Y:S01]  /*8ac0*/  FADD.FTZ R84, R82, R84 ;  /* 0x0000005452547221 */ /* 0x000fe20000010000 */
[C---:B---3--:R-:W-:Y:S01]  /*8ad0*/  F2FP.BF16.PACK_AB R46, R55.reuse, R54 ;  /* 0x00000036372e723e */ /* 0x048fe200000010ff */
[----:B------:R-:W-:Y:S01]  /*8ae0*/  MUFU.EX2 R85, R85 ;  /* 0x0000005500557308 */ /* 0x000fe20000000800 */
[----:B------:R-:W-:Y:S02]  /*8af0*/  FADD.FTZ R54, R54, R52 ;  /* 0x0000003436367221 */ /* 0x000fe40000010000 */
[----:B------:R-:W-:Y:S02]  /*8b00*/  FADD.FTZ R86, R86, R84 ;  /* 0x0000005456567221 */ /* 0x000fe40000010000 */
[----:B------:R-:W-:Y:S01]  /*8b10*/  FADD.FTZ R54, R55, R54 ;  /* 0x0000003637367221 */ /* 0x000fe20000010000 */
[C---:B------:R-:W-:Y:S01]  /*8b20*/  HMMA.16816.F32.BF16 R4, R44.reuse, R48, R4 ;  /* 0x000000302c04723c */ /* 0x040fe20000041804 */
[----:B------:R-:W-:Y:S01]  /*8b30*/  FADD.FTZ R86, R88, R86 ;  /* 0x0000005658567221 */ /* 0x000fe20000010000 */
[----:B------:R-:W-:Y:S06]  /*8b40*/  MUFU.EX2 R87, R87 ;  /* 0x0000005700577308 */ /* 0x000fec0000000800 */
[C---:B------:R-:W-:Y:S01]  /*8b50*/  HMMA.16816.F32.BF16 R32, R44.reuse, R50, R32 ;  /* 0x000000322c20723c */ /* 0x040fe20000041820 */
[----:B------:R-:W3:Y:S01]  /*8b60*/  LDSM.16.MT88.4 R48, [R230+0x10800] ;  /* 0x01080000e630783b */ /* 0x000ee20000004200 */
[----:B------:R-:W-:Y:S06]  /*8b70*/  MUFU.EX2 R89, R89 ;  /* 0x0000005900597308 */ /* 0x000fec0000000800 */
[C---:B--2---:R-:W-:Y:S02]  /*8b80*/  HMMA.16816.F32.BF16 R28, R44.reuse, R36, R28 ;  /* 0x000000242c1c723c */ /* 0x044fe4000004181c */
[----:B------:R-:W-:Y:S06]  /*8b90*/  MUFU.EX2 R91, R91 ;  /* 0x0000005b005b7308 */ /* 0x000fec0000000800 */
[C---:B------:R-:W-:Y:S01]  /*8ba0*/  HMMA.16816.F32.BF16 R24, R44.reuse, R38, R24 ;  /* 0x000000262c18723c */ /* 0x040fe20000041818 */
[----:B------:R-:W2:Y:S01]  /*8bb0*/  LDSM.16.MT88.4 R36, [R234+0x11000] ;  /* 0x01100000ea24783b */ /* 0x000ea20000004200 */
[----:B------:R-:W4:Y:S06]  /*8bc0*/  MUFU.EX2 R93, R93 ;  /* 0x0000005d005d7308 */ /* 0x000f2c0000000800 */
[C---:B-1----:R-:W-:Y:S08]  /*8bd0*/  HMMA.16816.F32.BF16 R20, R44.reuse, R40, R20 ;  /* 0x000000282c14723c */ /* 0x042ff00000041814 */
[----:B------:R-:W-:Y:S01]  /*8be0*/  HMMA.16816.F32.BF16 R16, R44, R42, R16 ;  /* 0x0000002a2c10723c */ /* 0x000fe20000041810 */
[----:B------:R-:W1:Y:S01]  /*8bf0*/  LDSM.16.MT88.4 R40, [R232+0x11000] ;  /* 0x01100000e828783b */ /* 0x000e620000004200 */
[----:B----4-:R-:W-:-:S06]  /*8c00*/  F2FP.BF16.PACK_AB R145, R93, R92 ;  /* 0x0000005c5d91723e */ /* 0x010fcc00000010ff */
[C---:B---3--:R-:W-:Y:S07]  /*8c10*/  HMMA.16816.F32.BF16 R12, R44.reuse, R48, R12 ;  /* 0x000000302c0c723c */ /* 0x048fee000004180c */
[----:B------:R-:W-:Y:S01]  /*8c20*/  F2FP.BF16.PACK_AB R49, R77, R3 ;  /* 0x000000034d31723e */ /* 0x000fe200000010ff */
[----:B------:R-:W-:Y:S01]  /*8c30*/  HMMA.16816.F32.BF16 R8, R44, R50, R8 ;  /* 0x000000322c08723c */ /* 0x000fe20000041808 */
[----:B------:R-:W3:Y:S01]  /*8c40*/  LDSM.16.MT88.4 R44, [R231+0x11000] ;  /* 0x01100000e72c783b */ /* 0x000ee20000004200 */
[----:B------:R-:W-:Y:S01]  /*8c50*/  F2FP.BF16.PACK_AB R48, R89, R87 ;  /* 0x000000575930723e */ /* 0x000fe200000010ff */
        /* <DEDUP_REMOVED lines=9> */
[----:B------:R-:W-:-:S02]  /*8cf0*/  FADD.FTZ R90, R91, R90 ;  /* 0x0000005a5b5a7221 */ /* 0x000fc40000010000 */
[----:B------:R-:W-:-:S04]  /*8d00*/  FADD.FTZ R83, R85, R83 ;  /* 0x0000005355537221 */ /* 0x000fc80000010000 */
[----:B------:R-:W-:Y:S01]  /*8d10*/  FADD.FTZ R83, R92, R83 ;  /* 0x000000535c537221 */ /* 0x000fe20000010000 */
[----:B-1----:R-:W-:Y:S03]  /*8d20*/  HMMA.16816.F32.BF16 R28, R48, R40, R28 ;  /* 0x00000028301c723c */ /* 0x002fe6000004181c */
[----:B------:R-:W-:-:S04]  /*8d30*/  FADD.FTZ R83, R93, R83 ;  /* 0x000000535d537221 */ /* 0x000fc80000010000 */
[----:B------:R-:W-:Y:S01]  /*8d40*/  FFMA.FTZ R40, R79, c[0x0][0x23c], -R106 ;  /* 0x00008f004f287a23 */ /* 0x000fe2000001086a */
[C---:B------:R-:W-:Y:S01]  /*8d50*/  HMMA.16816.F32.BF16 R24, R48.reuse, R42, R24 ;  /* 0x0000002a3018723c */ /* 0x040fe20000041818 */
[----:B------:R-:W-:Y:S02]  /*8d60*/  FFMA.FTZ R41, R100, c[0x0][0x23c], -R107 ;  /* 0x00008f0064297a23 */ /* 0x000fe4000001086b */
[----:B------:R-:W-:Y:S02]  /*8d70*/  FADD.FTZ R83, R78, R83 ;  /* 0x000000534e537221 */ /* 0x000fe40000010000 */
[----:B------:R-:W1:Y:S02]  /*8d80*/  MUFU.EX2 R40, R40 ;  /* 0x0000002800287308 */ /* 0x000e640000000800 */
[--C-:B------:R-:W-:Y:S01]  /*8d90*/  FFMA.FTZ R42, R101, c[0x0][0x23c], -R107.reuse ;  /* 0x00008f00652a7a23 */ /* 0x100fe2000001086b */
[C---:B------:R-:W-:Y:S01]  /*8da0*/  HMMA.16816.F32.BF16 R32, R48.reuse, R38, R32 ;  /* 0x000000263020723c */ /* 0x040fe20000041820 */
[--C-:B------:R-:W-:Y:S01]  /*8db0*/  FFMA.FTZ R43, R76, c[0x0][0x23c], -R107.reuse ;  /* 0x00008f004c2b7a23 */ /* 0x100fe2000001086b */
[----:B------:R-:W2:Y:S03]  /*8dc0*/  LDSM.16.MT88.4 R36, [R230+0x11000] ;  /* 0x01100000e624783b */ /* 0x000ea60000004200 */
[----:B------:R-:W4:Y:S03]  /*8dd0*/  MUFU.EX2 R41, R41 ;  /* 0x0000002900297308 */ /* 0x000f260000000800 */
[C---:B---3--:R-:W-:Y:S05]  /*8de0*/  HMMA.16816.F32.BF16 R20, R48.reuse, R44, R20 ;  /* 0x0000002c3014723c */ /* 0x048fea0000041814 */
[----:B------:R-:W3:Y:S01]  /*8df0*/  MUFU.EX2 R42, R42 ;  /* 0x0000002a002a7308 */ /* 0x000ee20000000800 */
[----:B-1----:R-:W-:Y:S01]  /*8e00*/  F2FP.BF16.PACK_AB R147, R40, R78 ;  /* 0x0000004e2893723e */ /* 0x002fe200000010ff */
[----:B------:R-:W-:Y:S01]  /*8e10*/  FFMA.FTZ R44, R108, c[0x0][0x23c], -R107 ;  /* 0x00008f006c2c7a23 */ /* 0x000fe2000001086b */
[----:B------:R-:W-:Y:S05]  /*8e20*/  HMMA.16816.F32.BF16 R16, R48, R46, R16 ;  /* 0x0000002e3010723c */ /* 0x000fea0000041810 */
[----:B------:R-:W1:Y:S01]  /*8e30*/  MUFU.EX2 R43, R43 ;  /* 0x0000002b002b7308 */ /* 0x000e620000000800 */
[----:B----4-:R-:W-:-:S07]  /*8e40*/  FADD.FTZ R90, R41, R90 ;  /* 0x0000005a295a7221 */ /* 0x010fce0000010000 */
[----:B------:R-:W4:Y:S01]  /*8e50*/  MUFU.EX2 R44, R44 ;  /* 0x0000002c002c7308 */ /* 0x000f220000000800 */
[C---:B---3--:R-:W-:Y:S01]  /*8e60*/  F2FP.BF16.PACK_AB R144, R42.reuse, R41 ;  /* 0x000000292a90723e */ /* 0x048fe200000010ff */
[----:B------:R-:W-:-:S04]  /*8e70*/  FADD.FTZ R90, R42, R90 ;  /* 0x0000005a2a5a7221 */ /* 0x000fc80000010000 */
[----:B-1----:R-:W-:Y:S01]  /*8e80*/  FADD.FTZ R90, R43, R90 ;  /* 0x0000005a2b5a7221 */ /* 0x002fe20000010000 */
[----:B--2---:R-:W-:Y:S01]  /*8e90*/  HMMA.16816.F32.BF16 R12, R48, R36, R12 ;  /* 0x00000024300c723c */ /* 0x004fe2000004180c */
[C---:B----4-:R-:W-:Y:S02]  /*8ea0*/  F2FP.BF16.PACK_AB R146, R44.reuse, R43 ;  /* 0x0000002b2c92723e */ /* 0x050fe400000010ff */
[----:B------:R-:W-:-:S05]  /*8eb0*/  FADD.FTZ R3, R44, R90 ;  /* 0x0000005a2c037221 */ /* 0x000fca0000010000 */
[----:B------:R-:W-:Y:S01]  /*8ec0*/  HMMA.16816.F32.BF16 R8, R48, R38, R8 ;  /* 0x000000263008723c */ /* 0x000fe20000041808 */
[----:B------:R-:W-:Y:S07]  /*8ed0*/  STL [R1+0x4], R3 ;  /* 0x0000040301007387 */ /* 0x000fee0000100800 */
[C---:B------:R-:W-:Y:S01]  /*8ee0*/  HMMA.16816.F32.BF16 R160, R144.reuse, R156, R4 ;  /* 0x0000009c90a0723c */ /* 0x040fe20000041804 */
[----:B------:R-:W1:Y:S07]  /*8ef0*/  LDSM.16.MT88.4 R4, [R230+0x11800] ;  /* 0x01180000e604783b */ /* 0x000e6e0000004200 */
[C---:B------:R-:W-:Y:S08]  /*8f00*/  HMMA.16816.F32.BF16 R152, R144.reuse, R132, R28 ;  /* 0x000000849098723c */ /* 0x040ff0000004181c */
[C---:B------:R-:W-:Y:S08]  /*8f10*/  HMMA.16816.F32.BF16 R148, R144.reuse, R136, R20 ;  /* 0x000000889094723c */ /* 0x040ff00000041814 */
[C---:B------:R-:W-:Y:S08]  /*8f20*/  HMMA.16816.F32.BF16 R156, R144.reuse, R158, R32 ;  /* 0x0000009e909c723c */ /* 0x040ff00000041820 */
[C---:B------:R-:W-:Y:S08]  /*8f30*/  HMMA.16816.F32.BF16 R132, R144.reuse, R134, R24 ;  /* 0x000000869084723c */ /* 0x040ff00000041818 */
[C---:B------:R-:W-:Y:S08]  /*8f40*/  HMMA.16816.F32.BF16 R136, R144.reuse, R138, R16 ;  /* 0x0000008a9088723c */ /* 0x040ff00000041810 */
[C---:B-1----:R-:W-:Y:S07]  /*8f50*/  HMMA.16816.F32.BF16 R140, R144.reuse, R4, R12 ;  /* 0x00000004908c723c */ /* 0x042fee000004180c */
[----:B------:R-:W-:Y:S01]  /*8f60*/  FADD.FTZ R4, R40, R83 ;  /* 0x0000005328047221 */ /* 0x000fe20000010000 */
[----:B------:R-:W-:Y:S04]  /*8f70*/  HMMA.16816.F32.BF16 R144, R144, R6, R8 ;  /* 0x000000069090723c */ /* 0x000fe80000041808 */
[----:B------:R1:W-:Y:S01]  /*8f80*/  STL [R1], R4 ;  /* 0x0000000401007387 */ /* 0x0003e20000100800 */
[----:B------:R-:W-:Y:S05]  /*8f90*/  @!P1 BRA `(.L_x_2237) ;  /* 0x000065e000009947 */ /* 0x000fea0003800000 */
[----:B------:R-:W-:-:S04]  /*8fa0*/  DEPBAR.LE SB0, 0x0 ;  /* 0x000080000000791a */ /* 0x000fc80000000000 */
[----:B------:R-:W-:Y:S01]  /*8fb0*/  IADD3 R245, R207, -0x2, RZ ;  /* 0xfffffffecff57810 */ /* 0x000fe20007ffe0ff */
[----:B------:R-:W-:Y:S06]  /*8fc0*/  BAR.SYNC.DEFER_BLOCKING 0x0 ;  /* 0x0000000000007b1d */ /* 0x000fec0000010000 */
[----:B------:R-:W-:Y:S05]  /*8fd0*/  @!P0 BRA `(.L_x_2238) ;  /* 0x000003a000008947 */ /* 0x000fea0003800000 */
[----:B------:R-:W2:Y:S01]  /*8fe0*/  I2F.RP R12, R192 ;  /* 0x000000c0000c7306 */ /* 0x000ea20000209400 */
[----:B------:R-:W-:-:S05]  /*8ff0*/  IMAD.SHL.U32 R3, R245, 0x100, RZ ;  /* 0x00000100f5037824 */ /* 0x000fca00078e00ff */
[C---:B------:R-:W-:Y:S02]  /*9000*/  IADD3 R10, R3.reuse, 0x100, RZ ;  /* 0x00000100030a7810 */ /* 0x040fe40007ffe0ff */
[----:B------:R-:W-:Y:S02]  /*9010*/  IABS R5, R3 ;  /* 0x0000000300057213 */ /* 0x000fe40000000000 */
[----:B------:R-:W-:Y:S02]  /*9020*/  IABS R7, R10 ;  /* 0x0000000a00077213 */ /* 0x000fe40000000000 */
[----:B------:R-:W-:Y:S02]  /*9030*/  LOP3.LUT R10, R10, c[0x0][0x2d0], RZ, 0x3c, !PT ;  /* 0x0000b4000a0a7a12 */ /* 0x000fe400078e3cff */
[----:B------:R-:W-:Y:S01]  /*9040*/  LOP3.LUT R3, R3, c[0x0][0x2d0], RZ, 0x3c, !PT ;  /* 0x0000b40003037a12 */ /* 0x000fe200078e3cff */
[----:B--2---:R-:W2:Y:S01]  /*9050*/  MUFU.RCP R12, R12 ;  /* 0x0000000c000c7308 */ /* 0x004ea20000001000 */
[----:B------:R-:W-:-:S02]  /*9060*/  ISETP.GE.AND P3, PT, R10, RZ, PT ;  /* 0x000000ff0a00720c */ /* 0x000fc40003f66270 */
[----:B------:R-:W-:Y:S02]  /*9070*/  ISETP.GE.AND P1, PT, R3, RZ, PT ;  /* 0x000000ff0300720c */ /* 0x000fe40003f26270 */
[----:B--2---:R-:W-:-:S04]  /*9080*/  IADD3 R12, R12, 0xffffffe, RZ ;  /* 0x0ffffffe0c0c7810 */ /* 0x004fc80007ffe0ff */
[----:B------:R-:W2:Y:S02]  /*9090*/  F2I.FTZ.U32.TRUNC.NTZ R13, R12 ;  /* 0x0000000c000d7305 */ /* 0x000ea4000021f000 */
[----:B--2---:R-:W-:Y:S02]  /*90a0*/  IMAD.MOV R8, RZ, RZ, -R13 ;  /* 0x000000ffff087224 */ /* 0x004fe400078e0a0d */
[----:B------:R-:W-:Y:S02]  /*90b0*/  IMAD.MOV.U32 R12, RZ, RZ, RZ ;  /* 0x000000ffff0c7224 */ /* 0x000fe400078e00ff */
[----:B------:R-:W-:-:S04]  /*90c0*/  IMAD R8, R8, R192, RZ ;  /* 0x000000c008087224 */ /* 0x000fc800078e02ff */
[----:B------:R-:W-:-:S06]  /*90d0*/  IMAD.HI.U32 R8, R13, R8, R12 ;  /* 0x000000080d087227 */ /* 0x000fcc00078e000c */
[----:B------:R-:W-:-:S04]  /*90e0*/  IMAD.HI.U32 R9, R8, R7, RZ ;  /* 0x0000000708097227 */ /* 0x000fc800078e00ff */
[----:B------:R-:W-:Y:S01]  /*90f0*/  IMAD.HI.U32 R8, R8, R5, RZ ;  /* 0x0000000508087227 */ /* 0x000fe200078e00ff */
[----:B------:R-:W-:-:S03]  /*9100*/  IADD3 R6, -R9, RZ, RZ ;  /* 0x000000ff09067210 */ /* 0x000fc60007ffe1ff */
[----:B-1----:R-:W-:Y:S02]  /*9110*/  IMAD.MOV R4, RZ, RZ, -R8 ;  /* 0x000000ffff047224 */ /* 0x002fe400078e0a08 */
        /* <DEDUP_REMOVED lines=10> */
[----:B------:R-:W-:Y:S02]  /*91c0*/  @!P2 IADD3 R8, R8, 0x1, RZ ;  /* 0x000000010808a810 */ /* 0x000fe40007ffe0ff */
[----:B------:R-:W-:-:S07]  /*91d0*/  ISETP.NE.AND P2, PT, RZ, c[0x0][0x2d0], PT ;  /* 0x0000b400ff007a0c */ /* 0x000fce0003f45270 */
        /* <DEDUP_REMOVED lines=26> */
.L_x_2238:
[----:B------:R-:W-:-:S05]  /*9380*/  IMAD.MOV.U32 R6, RZ, RZ, c[0x0][0x1a0] ;  /* 0x00006800ff067624 */ /* 0x000fca00078e00ff */
[----:B------:R-:W-:-:S04]  /*9390*/  LEA R6, -R6, RZ, 0x8 ;  /* 0x000000ff06067211 */ /* 0x000fc800078e41ff */
[----:B-1----:R-:W-:Y:S02]  /*93a0*/  SHF.R.S32.HI R4, RZ, 0x1f, R6 ;  /* 0x0000001fff047819 */ /* 0x002fe40000011406 */
.L_x_2239:
[----:B------:R-:W-:Y:S01]  /*93b0*/  ULDC.64 UR4, c[0x0][0x1a0] ;  /* 0x0000680000047ab9 */ /* 0x000fe20000000a00 */
[C---:B------:R-:W-:Y:S01]  /*93c0*/  LEA R243, P1, R6.reuse, R243, 0x1 ;  /* 0x000000f306f37211 */ /* 0x040fe200078208ff */
[----:B------:R-:W-:Y:S01]  /*93d0*/  USHF.L.U32 UR7, UR4, 0x5, URZ ;  /* 0x0000000504077899 */ /* 0x000fe2000800063f */
[----:B------:R-:W-:Y:S01]  /*93e0*/  IMAD.SHL.U32 R208, R245, 0x100, RZ ;  /* 0x00000100f5d07824 */ /* 0x000fe200078e00ff */
[----:B------:R-:W-:Y:S01]  /*93f0*/  UMOV UR6, 0x5 ;  /* 0x0000000500067882 */ /* 0x000fe20000000000 */
[----:B------:R-:W-:Y:S01]  /*9400*/  LEA.HI.X R242, R6, R242, R4, 0x1, P1 ;  /* 0x000000f206f27211 */ /* 0x000fe200008f0c04 */
[----:B------:R-:W-:Y:S01]  /*9410*/  USHF.L.U64.HI UR5, UR4, UR6, UR5 ;  /* 0x0000000604057299 */ /* 0x000fe20008010205 */
[----:B------:R-:W-:Y:S01]  /*9420*/  IMAD.MOV.U32 R6, RZ, RZ, R243 ;  /* 0x000000ffff067224 */ /* 0x000fe200078e00f3 */
[----:B------:R-:W-:Y:S02]  /*9430*/  IADD3 R4, P1, R243, UR7, RZ ;  /* 0x00000007f3047c10 */ /* 0x000fe4000ff3e0ff */
[----:B------:R-:W-:Y:S01]  /*9440*/  IMAD.MOV.U32 R7, RZ, RZ, R242 ;  /* 0x000000ffff077224 */ /* 0x000fe200078e00f2 */
[----:B------:R-:W-:-:S02]  /*9450*/  LOP3.LUT R3, R208, 0x10, R206, 0xfe, !PT ;  /* 0x00000010d0037812 */ /* 0x000fc400078efece */
[----:B------:R-:W-:Y:S02]  /*9460*/  IADD3.X R5, R242, UR5, RZ, P1, !PT ;  /* 0x00000005f2057c10 */ /* 0x000fe40008ffe4ff */
[----:B------:R-:W-:Y:S01]  /*9470*/  IADD3 R18, P1, R4, UR7, RZ ;  /* 0x0000000704127c10 */ /* 0x000fe2000ff3e0ff */
[----:B------:R-:W-:Y:S01]  /*9480*/  @!PT LDS RZ, [RZ] ;  /* 0x00000000fffff984 */ /* 0x000fe20000000800 */
[----:B------:R-:W-:Y:S01]  /*9490*/  @!PT LDS RZ, [RZ] ;  /* 0x00000000fffff984 */ /* 0x000fe20000000800 */
[----:B------:R-:W-:Y:S01]  /*94a0*/  @!PT LDS RZ, [RZ] ;  /* 0x00000000fffff984 */ /* 0x000fe20000000800 */
[----:B------:R1:W-:Y:S01]  /*94b0*/  LDGSTS.E.BYPASS.LTC128B.128 [R246+0xa000], [R6.64] ;  /* 0x0a00000006f67fae */ /* 0x0003e2000b901d4c */
[----:B------:R-:W-:Y:S02]  /*94c0*/  ISETP.GE.AND P4, PT, R3, R205, PT ;  /* 0x000000cd0300720c */ /* 0x000fe40003f86270 */
[----:B------:R-:W-:Y:S01]  /*94d0*/  IADD3.X R19, R5, UR5, RZ, P1, !PT ;  /* 0x0000000505137c10 */ /* 0x000fe20008ffe4ff */
[----:B------:R2:W-:Y:S01]  /*94e0*/  LDGSTS.E.BYPASS.LTC128B.128 [R246+0xa800], [R4.64] ;  /* 0x0a80000004f67fae */ /* 0x0005e2000b901d4c */
[----:B------:R-:W-:Y:S02]  /*94f0*/  IADD3 R16, P1, R18, UR7, RZ ;  /* 0x0000000712107c10 */ /* 0x000fe4000ff3e0ff */
[----:B------:R-:W-:Y:S01]  /*9500*/  ISETP.GE.AND P5, PT, R3, R204, PT ;  /* 0x000000cc0300720c */ /* 0x000fe20003fa6270 */
[----:B------:R3:W-:Y:S01]  /*9510*/  LDGSTS.E.BYPASS.LTC128B.128 [R246+0xb000], [R18.64] ;  /* 0x0b00000012f67fae */ /* 0x0007e2000b901d4c */
[----:B------:R-:W-:-:S02]  /*9520*/  IADD3.X R17, R19, UR5, RZ, P1, !PT ;  /* 0x0000000513117c10 */ /* 0x000fc40008ffe4ff */
[----:B------:R-:W-:Y:S02]  /*9530*/  IADD3 R14, P1, R16, UR7, RZ ;  /* 0x00000007100e7c10 */ /* 0x000fe4000ff3e0ff */
[----:B------:R-:W-:Y:S01]  /*9540*/  LOP3.LUT R3, R208, 0x20, R206, 0xfe, !PT ;  /* 0x00000020d0037812 */ /* 0x000fe200078efece */
        /* <DEDUP_REMOVED lines=34> */
[----:B------:R-:W-:Y:S02]  /*9770*/  IADD3.X R7, R5, UR5, RZ, P1, !PT ;  /* 0x0000000505077c10 */ /* 0x000fe40008ffe4ff */
[----:B------:R-:W-:-:S03]  /*9780*/  ISETP.GE.AND P1, PT, R207, 0x3, PT ;  /* 0x00000003cf00780c */ /* 0x000fc60003f26270 */
[----:B------:R2:W-:Y:S04]  /*9790*/  LDGSTS.E.BYPASS.LTC128B.128 [R246+0x11800], [R6.64] ;  /* 0x1180000006f67fae */ /* 0x0005e8000b901d4c */
[----:B------:R-:W-:Y:S04]  /*97a0*/  LDSM.16.M88.4 R196, [R240] ;  /* 0x00000000f0c4783b */ /* 0x000fe80000000200 */
[----:B------:R-:W4:Y:S04]  /*97b0*/  LDSM.16.M88.4 R68, [R239+0x2800] ;  /* 0x00280000ef44783b */ /* 0x000f280000000200 */
[----:B------:R-:W1:Y:S04]  /*97c0*/  LDSM.16.M88.4 R52, [R239+0x3800] ;  /* 0x00380000ef34783b */ /* 0x000e680000000200 */
[----:B------:R-:W1:Y:S04]  /*97d0*/  LDSM.16.M88.4 R76, [R239+0x2000] ;  /* 0x00200000ef4c783b */ /* 0x000e680000000200 */
[----:B------:R-:W-:Y:S04]  /*97e0*/  LDSM.16.M88.4 R192, [R238] ;  /* 0x00000000eec0783b */ /* 0x000fe80000000200 */
[----:B------:R-:W1:Y:S04]  /*97f0*/  LDSM.16.M88.4 R24, [R233+0x2800] ;  /* 0x00280000e918783b */ /* 0x000e680000000200 */
[----:B-----5:R-:W5:Y:S04]  /*9800*/  LDSM.16.M88.4 R16, [R233+0x3800] ;  /* 0x00380000e910783b */ /* 0x020f680000000200 */
[----:B------:R-:W5:Y:S04]  /*9810*/  LDSM.16.M88.4 R28, [R239+0x5000] ;  /* 0x00500000ef1c783b */ /* 0x000f680000000200 */
[----:B------:R-:W5:Y:S04]  /*9820*/  LDSM.16.M88.4 R20, [R239+0x5800] ;  /* 0x00580000ef14783b */ /* 0x000f680000000200 */
[----:B---3--:R-:W3:Y:S04]  /*9830*/  LDSM.16.M88.4 R12, [R239+0x6000] ;  /* 0x00600000ef0c783b */ /* 0x008ee80000000200 */
[----:B--2---:R-:W2:Y:S01]  /*9840*/  LDSM.16.M88.4 R4, [R233+0x2000] ;  /* 0x00200000e904783b */ /* 0x004ea20000000200 */
[C---:B----4-:R-:W-:Y:S03]  /*9850*/  HMMA.16816.F32.BF16 R72, R196.reuse, R68, RZ ;  /* 0x00000044c448723c */ /* 0x050fe600000418ff */
[----:B------:R-:W4:Y:S04]  /*9860*/  LDSM.16.M88.4 R60, [R239+0x3000] ;  /* 0x00300000ef3c783b */ /* 0x000f280000000200 */
[----:B------:R-:W2:Y:S01]  /*9870*/  LDSM.16.M88.4 R96, [R233+0x5000] ;  /* 0x00500000e960783b */ /* 0x000ea20000000200 */
[C---:B-1----:R-:W-:Y:S03]  /*9880*/  HMMA.16816.F32.BF16 R56, R196.reuse, R52, RZ ;  /* 0x00000034c438723c */ /* 0x042fe600000418ff */
        /* <DEDUP_REMOVED lines=8> */
[C---:B------:R-:W-:Y:S03]  /*9910*/  HMMA.16816.F32.BF16 R80, R196.reuse, R76, RZ ;  /* 0x0000004cc450723c */ /* 0x040fe600000418ff */
[----:B------:R-:W-:Y:S04]  /*9920*/  LDSM.16.M88.4 R100, [R233+0x4800] ;  /* 0x00480000e964783b */ /* 0x000fe80000000200 */
[----:B------:R-:W-:Y:S01]  /*9930*/  LDSM.16.M88.4 R176, [R233+0x8800] ;  /* 0x00880000e9b0783b */ /* 0x000fe20000000200 */
[----:B------:R-:W-:Y:S03]  /*9940*/  HMMA.16816.F32.BF16 R76, R196, R78, RZ ;  /* 0x0000004ec44c723c */ /* 0x000fe600000418ff */
[----:B------:R-:W-:Y:S04]  /*9950*/  LDSM.16.M88.4 R128, [R239+0x7000] ;  /* 0x00700000ef80783b */ /* 0x000fe80000000200 */
[----:B------:R-:W-:Y:S01]  /*9960*/  LDSM.16.M88.4 R84, [R233+0x6800] ;  /* 0x00680000e954783b */ /* 0x000fe20000000200 */
[C---:B------:R-:W-:Y:S03]  /*9970*/  HMMA.16816.F32.BF16 R72, R192.reuse, R24, R72 ;  /* 0x00000018c048723c */ /* 0x040fe60000041848 */
[----:B------:R-:W-:Y:S04]  /*9980*/  LDSM.16.M88.4 R188, [R233+0x7000] ;  /* 0x00700000e9bc783b */ /* 0x000fe80000000200 */
[----:B------:R-:W-:Y:S01]  /*9990*/  LDSM.16.M88.4 R112, [R239+0x8000] ;  /* 0x00800000ef70783b */ /* 0x000fe20000000200 */
[C---:B------:R-:W-:Y:S03]  /*99a0*/  HMMA.16816.F32.BF16 R68, R192.reuse, R26, R68 ;  /* 0x0000001ac044723c */ /* 0x040fe60000041844 */
[----:B------:R-:W-:Y:S04]  /*99b0*/  LDSM.16.M88.4 R120, [R239+0x7800] ;  /* 0x00780000ef78783b */ /* 0x000fe80000000200 */
[----:B------:R-:W-:Y:S01]  /*99c0*/  LDSM.16.M88.4 R180, [R233+0x8000] ;  /* 0x00800000e9b4783b */ /* 0x000fe20000000200 */
[C---:B-----5:R-:W-:Y:S03]  /*99d0*/  HMMA.16816.F32.BF16 R56, R192.reuse, R16, R56 ;  /* 0x00000010c038723c */ /* 0x060fe60000041838 */
[----:B------:R-:W-:Y:S04]  /*99e0*/  LDSM.16.M88.4 R184, [R233+0x7800] ;  /* 0x00780000e9b8783b */ /* 0x000fe80000000200 */
[----:B------:R-:W-:Y:S01]  /*99f0*/  LDSM.16.M88.4 R200, [R239+0x9000] ;  /* 0x00900000efc8783b */ /* 0x000fe20000000200 */
[----:B------:R-:W-:Y:S03]  /*9a00*/  HMMA.16816.F32.BF16 R52, R192, R18, R52 ;  /* 0x00000012c034723c */ /* 0x000fe60000041834 */
[----:B------:R-:W-:Y:S04]  /*9a10*/  LDSM.16.M88.4 R172, [R233+0x9000] ;  /* 0x00900000e9ac783b */ /* 0x000fe80000000200 */
[----:B------:R-:W0:Y:S01]  /*9a20*/  LDGDEPBAR ;  /* 0x00000000000079af */ /* 0x000e220000000000 */
[C---:B------:R-:W-:Y:S08]  /*9a30*/  HMMA.16816.F32.BF16 R32, R196.reuse, R28, RZ ;  /* 0x0000001cc420723c */ /* 0x040ff000000418ff */
[C---:B------:R-:W-:Y:S08]  /*9a40*/  HMMA.16816.F32.BF16 R24, R196.reuse, R20, RZ ;  /* 0x00000014c418723c */ /* 0x040ff000000418ff */
[C---:B---3--:R-:W-:Y:S08]  /*9a50*/  HMMA.16816.F32.BF16 R16, R196.reuse, R12, RZ ;  /* 0x0000000cc410723c */ /* 0x048ff000000418ff */
[C---:B------:R-:W-:Y:S08]  /*9a60*/  HMMA.16816.F32.BF16 R28, R196.reuse, R30, RZ ;  /* 0x0000001ec41c723c */ /* 0x040ff000000418ff */
[C---:B------:R-:W-:Y:S08]  /*9a70*/  HMMA.16816.F32.BF16 R20, R196.reuse, R22, RZ ;  /* 0x00000016c414723c */ /* 0x040ff000000418ff */
[----:B------:R-:W-:Y:S08]  /*9a80*/  HMMA.16816.F32.BF16 R12, R196, R14, RZ ;  /* 0x0000000ec40c723c */ /* 0x000ff000000418ff */
[C---:B--2---:R-:W-:Y:S08]  /*9a90*/  HMMA.16816.F32.BF16 R80, R192.reuse, R4, R80 ;  /* 0x00000004c050723c */ /* 0x044ff00000041850 */
[----:B------:R-:W-:Y:S01]  /*9aa0*/  HMMA.16816.F32.BF16 R76, R192, R6, R76 ;  /* 0x00000006c04c723c */ /* 0x000fe2000004184c */
[----:B------:R-:W2:Y:S07]  /*9ab0*/  LDSM.16.M88.4 R4, [R233+0x3000] ;  /* 0x00300000e904783b */ /* 0x000eae0000000200 */
[C---:B----4-:R-:W-:Y:S08]  /*9ac0*/  HMMA.16816.F32.BF16 R64, R196.reuse, R60, RZ ;  /* 0x0000003cc440723c */ /* 0x050ff000000418ff */
[----:B------:R-:W-:Y:S08]  /*9ad0*/  HMMA.16816.F32.BF16 R60, R196, R62, RZ ;  /* 0x0000003ec43c723c */ /* 0x000ff000000418ff */
        /* <DEDUP_REMOVED lines=8> */
[----:B------:R-:W3:Y:S07]  /*9b60*/  LDSM.16.M88.4 R88, [R229] ;  /* 0x00000000e558783b */ /* 0x000eee0000000200 */
[C---:B--2---:R-:W-:Y:S08]  /*9b70*/  HMMA.16816.F32.BF16 R64, R192.reuse, R4, R64 ;  /* 0x00000004c040723c */ /* 0x044ff00000041840 */
[----:B------:R-:W-:Y:S01]  /*9b80*/  HMMA.16816.F32.BF16 R60, R192, R6, R60 ;  /* 0x00000006c03c723c */ /* 0x000fe2000004183c */
[----:B------:R-:W2:Y:S07]  /*9b90*/  LDSM.16.M88.4 R4, [R239+0x6800] ;  /* 0x00680000ef04783b */ /* 0x000eae0000000200 */
[C---:B------:R-:W-:Y:S08]  /*9ba0*/  HMMA.16816.F32.BF16 R48, R196.reuse, R44, RZ ;  /* 0x0000002cc430723c */ /* 0x040ff000000418ff */
[C---:B------:R-:W-:Y:S08]  /*9bb0*/  HMMA.16816.F32.BF16 R40, R196.reuse, R36, RZ ;  /* 0x00000024c428723c */ /* 0x040ff000000418ff */
[C---:B------:R-:W-:Y:S08]  /*9bc0*/  HMMA.16816.F32.BF16 R44, R196.reuse, R46, RZ ;  /* 0x0000002ec42c723c */ /* 0x040ff000000418ff */
[----:B------:R-:W-:Y:S08]  /*9bd0*/  HMMA.16816.F32.BF16 R36, R196, R38, RZ ;  /* 0x00000026c424723c */ /* 0x000ff000000418ff */
[C---:B-1----:R-:W-:Y:S08]  /*9be0*/  HMMA.16816.F32.BF16 R80, R96.reuse, R92, R80 ;  /* 0x0000005c6050723c */ /* 0x042ff00000041850 */
[C---:B------:R-:W-:Y:S01]  /*9bf0*/  HMMA.16816.F32.BF16 R76, R96.reuse, R94, R76 ;  /* 0x0000005e604c723c */ /* 0x040fe2000004184c */
[----:B------:R-:W1:Y:S07]  /*9c00*/  LDSM.16.M88.4 R92, [R226] ;  /* 0x00000000e25c783b */ /* 0x000e6e0000000200 */
[C---:B---3--:R-:W-:Y:S08]  /*9c10*/  HMMA.16816.F32.BF16 R72, R96.reuse, R88, R72 ;  /* 0x000000586048723c */ /* 0x048ff00000041848 */
[----:B------:R-:W-:Y:S01]  /*9c20*/  HMMA.16816.F32.BF16 R68, R96, R90, R68 ;  /* 0x0000005a6044723c */ /* 0x000fe20000041844 */
[----:B------:R-:W3:Y:S07]  /*9c30*/  LDSM.16.M88.4 R88, [R225] ;  /* 0x00000000e158783b */ /* 0x000eee0000000200 */
[C---:B------:R-:W-:Y:S08]  /*9c40*/  HMMA.16816.F32.BF16 R108, R196.reuse, R104, RZ ;  /* 0x00000068c46c723c */ /* 0x040ff000000418ff */
[----:B------:R-:W-:Y:S08]  /*9c50*/  HMMA.16816.F32.BF16 R104, R196, R106, RZ ;  /* 0x0000006ac468723c */ /* 0x000ff000000418ff */
[C---:B------:R-:W-:Y:S08]  /*9c60*/  HMMA.16816.F32.BF16 R48, R192.reuse, R8, R48 ;  /* 0x00000008c030723c */ /* 0x040ff00000041830 */
[C---:B------:R-:W-:Y:S08]  /*9c70*/  HMMA.16816.F32.BF16 R44, R192.reuse, R10, R44 ;  /* 0x0000000ac02c723c */ /* 0x040ff0000004182c */
[C---:B------:R-:W-:Y:S08]  /*9c80*/  HMMA.16816.F32.BF16 R40, R192.reuse, R100, R40 ;  /* 0x00000064c028723c */ /* 0x040ff00000041828 */
[----:B------:R-:W-:Y:S08]  /*9c90*/  HMMA.16816.F32.BF16 R36, R192, R102, R36 ;  /* 0x00000066c024723c */ /* 0x000ff00000041824 */
[C---:B--2---:R-:W-:Y:S08]  /*9ca0*/  HMMA.16816.F32.BF16 R8, R196.reuse, R4, RZ ;  /* 0x00000004c408723c */ /* 0x044ff000000418ff */
[----:B------:R-:W-:Y:S08]  /*9cb0*/  HMMA.16816.F32.BF16 R4, R196, R6, RZ ;  /* 0x00000006c404723c */ /* 0x000ff000000418ff */
[C---:B------:R-:W-:Y:S08]  /*9cc0*/  HMMA.16816.F32.BF16 R108, R192.reuse, R176, R108 ;  /* 0x000000b0c06c723c */ /* 0x040ff0000004186c */
[----:B------:R-:W-:Y:S01]  /*9cd0*/  HMMA.16816.F32.BF16 R104, R192, R178, R104 ;  /* 0x000000b2c068723c */ /* 0x000fe20000041868 */
[----:B------:R-:W2:Y:S07]  /*9ce0*/  LDSM.16.M88.4 R176, [R227] ;  /* 0x00000000e3b0783b */ /* 0x000eae0000000200 */
        /* <DEDUP_REMOVED lines=8> */
[C---:B------:R-:W-:Y:S08]  /*9d70*/  HMMA.16816.F32.BF16 R8, R192.reuse, R84, R8 ;  /* 0x00000054c008723c */ /* 0x040ff00000041808 */
[C---:B------:R-:W-:Y:S01]  /*9d80*/  HMMA.16816.F32.BF16 R4, R192.reuse, R86, R4 ;  /* 0x00000056c004723c */ /* 0x040fe20000041804 */
[----:B------:R-:W4:Y:S07]  /*9d90*/  LDSM.16.M88.4 R84, [R228] ;  /* 0x00000000e454783b */ /* 0x000f2e0000000200 */
[C---:B------:R-:W-:Y:S08]  /*9da0*/  HMMA.16816.F32.BF16 R168, R192.reuse, R188, R168 ;  /* 0x000000bcc0a8723c */ /* 0x040ff000000418a8 */
[----:B------:R-:W-:Y:S08]  /*9db0*/  HMMA.16816.F32.BF16 R128, R192, R190, R128 ;  /* 0x000000bec080723c */ /* 0x000ff00000041880 */
[C---:B------:R-:W-:Y:S08]  /*9dc0*/  HMMA.16816.F32.BF16 R116, R196.reuse, R112, RZ ;  /* 0x00000070c474723c */ /* 0x040ff000000418ff */
[----:B------:R-:W-:Y:S08]  /*9dd0*/  HMMA.16816.F32.BF16 R112, R196, R114, RZ ;  /* 0x00000072c470723c */ /* 0x000ff000000418ff */
[C---:B--2---:R-:W-:Y:S08]  /*9de0*/  HMMA.16816.F32.BF16 R56, R96.reuse, R176, R56 ;  /* 0x000000b06038723c */ /* 0x044ff00000041838 */
[----:B------:R-:W-:Y:S01]  /*9df0*/  HMMA.16816.F32.BF16 R52, R96, R178, R52 ;  /* 0x000000b26034723c */ /* 0x000fe20000041834 */
[----:B------:R-:W2:Y:S07]  /*9e00*/  LDSM.16.M88.4 R176, [R218] ;  /* 0x00000000dab0783b */ /* 0x000eae0000000200 */
[C---:B------:R-:W-:Y:S08]  /*9e10*/  HMMA.16816.F32.BF16 R124, R196.reuse, R120, RZ ;  /* 0x00000078c47c723c */ /* 0x040ff000000418ff */
[----:B------:R-:W-:Y:S08]  /*9e20*/  HMMA.16816.F32.BF16 R120, R196, R122, RZ ;  /* 0x0000007ac478723c */ /* 0x000ff000000418ff */
[C---:B-1----:R-:W-:Y:S08]  /*9e30*/  HMMA.16816.F32.BF16 R8, R96.reuse, R92, R8 ;  /* 0x0000005c6008723c */ /* 0x042ff00000041808 */
[C---:B------:R-:W-:Y:S01]  /*9e40*/  HMMA.16816.F32.BF16 R4, R96.reuse, R94, R4 ;  /* 0x0000005e6004723c */ /* 0x040fe20000041804 */
[----:B------:R-:W-:Y:S07]  /*9e50*/  LDSM.16.M88.4 R92, [R235] ;  /* 0x00000000eb5c783b */ /* 0x000fee0000000200 */
[C---:B---3--:R-:W-:Y:S08]  /*9e60*/  HMMA.16816.F32.BF16 R168, R96.reuse, R88, R168 ;  /* 0x0000005860a8723c */ /* 0x048ff000000418a8 */
[C---:B------:R-:W-:Y:S01]  /*9e70*/  HMMA.16816.F32.BF16 R128, R96.reuse, R90, R128 ;  /* 0x0000005a6080723c */ /* 0x040fe20000041880 */
[----:B------:R-:W1:Y:S07]  /*9e80*/  LDSM.16.M88.4 R88, [R166+0x800] ;  /* 0x00080000a658783b */ /* 0x000e6e0000000200 */
[C---:B----4-:R-:W-:Y:S08]  /*9e90*/  HMMA.16816.F32.BF16 R64, R96.reuse, R84, R64 ;  /* 0x000000546040723c */ /* 0x050ff00000041840 */
[----:B------:R-:W-:Y:S01]  /*9ea0*/  HMMA.16816.F32.BF16 R60, R96, R86, R60 ;  /* 0x00000056603c723c */ /* 0x000fe2000004183c */
[----:B------:R-:W3:Y:S07]  /*9eb0*/  LDSM.16.M88.4 R84, [R222] ;  /* 0x00000000de54783b */ /* 0x000eee0000000200 */
[C---:B------:R-:W-:Y:S08]  /*9ec0*/  HMMA.16816.F32.BF16 R116, R192.reuse, R180, R116 ;  /* 0x000000b4c074723c */ /* 0x040ff00000041874 */
[C---:B------:R-:W-:Y:S01]  /*9ed0*/  HMMA.16816.F32.BF16 R112, R192.reuse, R182, R112 ;  /* 0x000000b6c070723c */ /* 0x040fe20000041870 */
[----:B------:R-:W4:Y:S07]  /*9ee0*/  LDSM.16.M88.4 R180, [R224] ;  /* 0x00000000e0b4783b */ /* 0x000f2e0000000200 */
[C---:B------:R-:W-:Y:S08]  /*9ef0*/  HMMA.16816.F32.BF16 R124, R192.reuse, R184, R124 ;  /* 0x000000b8c07c723c */ /* 0x040ff0000004187c */
[----:B------:R-:W-:Y:S01]  /*9f00*/  HMMA.16816.F32.BF16 R120, R192, R186, R120 ;  /* 0x000000bac078723c */ /* 0x000fe20000041878 */
[----:B------:R-:W5:Y:S07]  /*9f10*/  LDSM.16.M88.4 R184, [R223] ;  /* 0x00000000dfb8783b */ /* 0x000f6e0000000200 */
[C---:B------:R-:W-:Y:S08]  /*9f20*/  HMMA.16816.F32.BF16 R100, R196.reuse, R200, RZ ;  /* 0x000000c8c464723c */ /* 0x040ff000000418ff */
[----:B------:R-:W-:Y:S08]  /*9f30*/  HMMA.16816.F32.BF16 R200, R196, R202, RZ ;  /* 0x000000cac4c8723c */ /* 0x000ff000000418ff */
[C---:B--2---:R-:W-:Y:S08]  /*9f40*/  HMMA.16816.F32.BF16 R116, R96.reuse, R176, R116 ;  /* 0x000000b06074723c */ /* 0x044ff00000041874 */
[----:B------:R-:W-:Y:S01]  /*9f50*/  HMMA.16816.F32.BF16 R112, R96, R178, R112 ;  /* 0x000000b26070723c */ /* 0x000fe20000041870 */
[----:B------:R-:W2:Y:S07]  /*9f60*/  LDSM.16.M88.4 R176, [R166+0x1800] ;  /* 0x00180000a6b0783b */ /* 0x000eae0000000200 */
[C---:B-1----:R-:W-:Y:S08]  /*9f70*/  HMMA.16816.F32.BF16 R72, R92.reuse, R88, R72 ;  /* 0x000000585c48723c */ /* 0x042ff00000041848 */
[----:B------:R-:W-:Y:S01]  /*9f80*/  HMMA.16816.F32.BF16 R68, R92, R90, R68 ;  /* 0x0000005a5c44723c */ /* 0x000fe20000041844 */
[----:B------:R-:W1:Y:S07]  /*9f90*/  LDSM.16.M88.4 R88, [R166+0x4000] ;  /* 0x00400000a658783b */ /* 0x000e6e0000000200 */
[C---:B---3--:R-:W-:Y:S08]  /*9fa0*/  HMMA.16816.F32.BF16 R16, R96.reuse, R84, R16 ;  /* 0x000000546010723c */ /* 0x048ff00000041810 */
[----:B------:R-:W-:Y:S01]  /*9fb0*/  HMMA.16816.F32.BF16 R12, R96, R86, R12 ;  /* 0x00000056600c723c */ /* 0x000fe2000004180c */
[----:B------:R-:W3:Y:S01]  /*9fc0*/  LDSM.16.M88.4 R84, [R216] ;  /* 0x00000000d854783b */ /* 0x000ee20000000200 */
[----:B------:R-:W-:-:S02]  /*9fd0*/  FSEL R72, R72, -INF , !P4 ;  /* 0xff80000048487808 */ /* 0x000fc40006000000 */
[----:B------:R-:W-:Y:S02]  /*9fe0*/  ISETP.GE.AND P4, PT, R3, R204, PT ;  /* 0x000000cc0300720c */ /* 0x000fe40003f86270 */
[----:B------:R-:W-:Y:S02]  /*9ff0*/  FSEL R74, R74, -INF , !P5 ;  /* 0xff8000004a4a7808 */ /* 0x000fe40006800000 */
[C---:B----4-:R-:W-:Y:S08]  /*a000*/  HMMA.16816.F32.BF16 R32, R96.reuse, R180, R32 ;  /* 0x000000b46020723c */ /* 0x050ff00000041820 */
[----:B------:R-:W-:Y:S01]  /*a010*/  HMMA.16816.F32.BF16 R28, R96, R182, R28 ;  /* 0x000000b6601c723c */ /* 0x000fe2000004181c */
[----:B------:R-:W4:Y:S07]  /*a020*/  LDSM.16.M88.4 R180, [R217] ;  /* 0x00000000d9b4783b */ /* 0x000f2e0000000200 */
[C---:B------:R-:W-:Y:S08]  /*a030*/  HMMA.16816.F32.BF16 R100, R192.reuse, R172, R100 ;  /* 0x000000acc064723c */ /* 0x040ff00000041864 */
[----:B------:R-:W-:Y:S01]  /*a040*/  HMMA.16816.F32.BF16 R200, R192, R174, R200 ;  /* 0x000000aec0c8723c */ /* 0x000fe200000418c8 */
[----:B------:R-:W3:Y:S07]  /*a050*/  LDSM.16.M88.4 R172, [R219] ;  /* 0x00000000dbac783b */ /* 0x000eee0000000200 */
[C---:B-----5:R-:W-:Y:S08]  /*a060*/  HMMA.16816.F32.BF16 R24, R96.reuse, R184, R24 ;  /* 0x000000b86018723c */ /* 0x060ff00000041818 */
[----:B------:R-:W-:Y:S01]  /*a070*/  HMMA.16816.F32.BF16 R20, R96, R186, R20 ;  /* 0x000000ba6014723c */ /* 0x000fe20000041814 */
[----:B------:R-:W5:Y:S07]  /*a080*/  LDSM.16.M88.4 R184, [R166+0x2800] ;  /* 0x00280000a6b8783b */ /* 0x000f6e0000000200 */
[C---:B--2---:R-:W-:Y:S08]  /*a090*/  HMMA.16816.F32.BF16 R56, R92.reuse, R176, R56 ;  /* 0x000000b05c38723c */ /* 0x044ff00000041838 */
[C---:B------:R-:W-:Y:S01]  /*a0a0*/  HMMA.16816.F32.BF16 R52, R92.reuse, R178, R52 ;  /* 0x000000b25c34723c */ /* 0x040fe20000041834 */
[----:B------:R-:W2:Y:S07]  /*a0b0*/  LDSM.16.M88.4 R176, [R166+0x5000] ;  /* 0x00500000a6b0783b */ /* 0x000eae0000000200 */
[C---:B-1----:R-:W-:Y:S08]  /*a0c0*/  HMMA.16816.F32.BF16 R16, R92.reuse, R88, R16 ;  /* 0x000000585c10723c */ /* 0x042ff00000041810 */
[----:B------:R-:W-:Y:S01]  /*a0d0*/  HMMA.16816.F32.BF16 R12, R92, R90, R12 ;  /* 0x0000005a5c0c723c */ /* 0x000fe2000004180c */
[----:B------:R-:W1:Y:S07]  /*a0e0*/  LDSM.16.M88.4 R88, [R166+0x6000] ;  /* 0x00600000a658783b */ /* 0x000e6e0000000200 */
[C---:B---3--:R-:W-:Y:S08]  /*a0f0*/  HMMA.16816.F32.BF16 R100, R96.reuse, R84, R100 ;  /* 0x000000546064723c */ /* 0x048ff00000041864 */
[C---:B------:R-:W-:Y:S01]  /*a100*/  HMMA.16816.F32.BF16 R200, R96.reuse, R86, R200 ;  /* 0x0000005660c8723c */ /* 0x040fe200000418c8 */
[----:B------:R-:W3:Y:S07]  /*a110*/  LDSM.16.M88.4 R84, [R166+0x3000] ;  /* 0x00300000a654783b */ /* 0x000eee0000000200 */
[C---:B----4-:R-:W-:Y:S08]  /*a120*/  HMMA.16816.F32.BF16 R108, R96.reuse, R180, R108 ;  /* 0x000000b4606c723c */ /* 0x050ff0000004186c */
[C---:B------:R-:W-:Y:S01]  /*a130*/  HMMA.16816.F32.BF16 R104, R96.reuse, R182, R104 ;  /* 0x000000b66068723c */ /* 0x040fe20000041868 */
[----:B------:R-:W4:Y:S07]  /*a140*/  LDSM.16.M88.4 R180, [R166+0x1000] ;  /* 0x00100000a6b4783b */ /* 0x000f2e0000000200 */
[C---:B------:R-:W-:Y:S08]  /*a150*/  HMMA.16816.F32.BF16 R124, R96.reuse, R172, R124 ;  /* 0x000000ac607c723c */ /* 0x040ff0000004187c */
[----:B------:R-:W-:Y:S01]  /*a160*/  HMMA.16816.F32.BF16 R120, R96, R174, R120 ;  /* 0x000000ae6078723c */ /* 0x000fe20000041878 */
[----:B------:R-:W3:Y:S07]  /*a170*/  LDSM.16.M88.4 R172, [R166+0x2000] ;  /* 0x00200000a6ac783b */ /* 0x000eee0000000200 */
[C---:B-----5:R-:W-:Y:S08]  /*a180*/  HMMA.16816.F32.BF16 R40, R92.reuse, R184, R40 ;  /* 0x000000b85c28723c */ /* 0x060ff00000041828 */
[C---:B------:R-:W-:Y:S01]  /*a190*/  HMMA.16816.F32.BF16 R36, R92.reuse, R186, R36 ;  /* 0x000000ba5c24723c */ /* 0x040fe20000041824 */
[----:B------:R-:W5:Y:S07]  /*a1a0*/  LDSM.16.M88.4 R184, [R239+0x9800] ;  /* 0x00980000efb8783b */ /* 0x000f6e0000000200 */
[C---:B--2---:R-:W-:Y:S08]  /*a1b0*/  HMMA.16816.F32.BF16 R168, R92.reuse, R176, R168 ;  /* 0x000000b05ca8723c */ /* 0x044ff000000418a8 */
[C---:B------:R-:W-:Y:S01]  /*a1c0*/  HMMA.16816.F32.BF16 R128, R92.reuse, R178, R128 ;  /* 0x000000b25c80723c */ /* 0x040fe20000041880 */
[----:B------:R-:W2:Y:S07]  /*a1d0*/  LDSM.16.M88.4 R176, [R166] ;  /* 0x00000000a6b0783b */ /* 0x000eae0000000200 */
[C---:B-1----:R-:W-:Y:S08]  /*a1e0*/  HMMA.16816.F32.BF16 R116, R92.reuse, R88, R116 ;  /* 0x000000585c74723c */ /* 0x042ff00000041874 */
        /* <DEDUP_REMOVED lines=10> */
[----:B------:R-:W4:Y:S07]  /*a290*/  LDSM.16.M88.4 R172, [R166+0x3800] ;  /* 0x00380000a6ac783b */ /* 0x000f2e0000000200 */
[----:B-----5:R-:W-:Y:S08]  /*a2a0*/  HMMA.16816.F32.BF16 R188, R196, R184, RZ ;  /* 0x000000b8c4bc723c */ /* 0x020ff000000418ff */
[C---:B--2---:R-:W-:Y:S08]  /*a2b0*/  HMMA.16816.F32.BF16 R76, R92.reuse, R178, R76 ;  /* 0x000000b25c4c723c */ /* 0x044ff0000004184c */
[C---:B-1----:R-:W-:Y:S08]  /*a2c0*/  HMMA.16816.F32.BF16 R108, R92.reuse, R88, R108 ;  /* 0x000000585c6c723c */ /* 0x042ff0000004186c */
[----:B------:R-:W-:Y:S01]  /*a2d0*/  HMMA.16816.F32.BF16 R104, R92, R90, R104 ;  /* 0x0000005a5c68723c */ /* 0x000fe20000041868 */
[----:B------:R-:W1:Y:S07]  /*a2e0*/  LDSM.16.M88.4 R88, [R166+0x7000] ;  /* 0x00700000a658783b */ /* 0x000e6e0000000200 */
[----:B---3--:R-:W-:Y:S07]  /*a2f0*/  HMMA.16816.F32.BF16 R188, R192, R84, R188 ;  /* 0x00000054c0bc723c */ /* 0x008fee00000418bc */
[----:B------:R-:W-:Y:S01]  /*a300*/  LOP3.LUT R84, R208, 0x8, R206, 0xfe, !PT ;  /* 0x00000008d0547812 */ /* 0x000fe200078efece */
[----:B----4-:R-:W-:Y:S03]  /*a310*/  HMMA.16816.F32.BF16 R8, R92, R180, R8 ;  /* 0x000000b45c08723c */ /* 0x010fe60000041808 */
[----:B------:R-:W-:-:S02]  /*a320*/  ISETP.GE.AND P6, PT, R84, R205, PT ;  /* 0x000000cd5400720c */ /* 0x000fc40003fc6270 */
[-C--:B------:R-:W-:Y:S02]  /*a330*/  ISETP.GE.AND P3, PT, R84, R204.reuse, PT ;  /* 0x000000cc5400720c */ /* 0x080fe40003f66270 */
[----:B------:R-:W-:Y:S01]  /*a340*/  LOP3.LUT R84, R208, 0x18, R206, 0xfe, !PT ;  /* 0x00000018d0547812 */ /* 0x000fe200078efece */
[C---:B------:R-:W-:Y:S01]  /*a350*/  HMMA.16816.F32.BF16 R4, R92.reuse, R182, R4 ;  /* 0x000000b65c04723c */ /* 0x040fe20000041804 */
[----:B------:R-:W2:Y:S01]  /*a360*/  LDSM.16.M88.4 R180, [R167] ;  /* 0x00000000a7b4783b */ /* 0x000ea20000000200 */
[----:B------:R-:W-:Y:S02]  /*a370*/  FSEL R85, R76, -INF , !P6 ;  /* 0xff8000004c557808 */ /* 0x000fe40007000000 */
[----:B------:R-:W-:Y:S02]  /*a380*/  FSEL R78, R78, -INF , !P3 ;  /* 0xff8000004e4e7808 */ /* 0x000fe40005800000 */
[C---:B------:R-:W-:Y:S01]  /*a390*/  ISETP.GE.AND P2, PT, R84.reuse, R205, PT ;  /* 0x000000cd5400720c */ /* 0x040fe20003f46270 */
[----:B------:R-:W-:Y:S01]  /*a3a0*/  STL [R1+0x30], R85 ;  /* 0x0000305501007387 */ /* 0x000fe20000100800 */
[----:B------:R-:W-:Y:S01]  /*a3b0*/  HMMA.16816.F32.BF16 R24, R92, R172, R24 ;  /* 0x000000ac5c18723c */ /* 0x000fe20000041818 */
[----:B------:R-:W-:-:S02]  /*a3c0*/  ISETP.GE.AND P6, PT, R84, R204, PT ;  /* 0x000000cc5400720c */ /* 0x000fc40003fc6270 */
[----:B------:R-:W-:Y:S01]  /*a3d0*/  STL [R1+0x2c], R78 ;  /* 0x00002c4e01007387 */ /* 0x000fe20000100800 */
[-C--:B------:R-:W-:Y:S02]  /*a3e0*/  ISETP.GE.AND P3, PT, R3, R205.reuse, PT ;  /* 0x000000cd0300720c */ /* 0x080fe40003f66270 */
[C-C-:B------:R-:W-:Y:S01]  /*a3f0*/  LOP3.LUT R76, R208.reuse, 0x28, R206.reuse, 0xfe, !PT ;  /* 0x00000028d04c7812 */ /* 0x140fe200078efece */
[----:B------:R3:W-:Y:S01]  /*a400*/  STL [R1+0x28], R72 ;  /* 0x0000284801007387 */ /* 0x0007e20000100800 */
[C---:B------:R-:W-:Y:S01]  /*a410*/  HMMA.16816.F32.BF16 R20, R92.reuse, R174, R20 ;  /* 0x000000ae5c14723c */ /* 0x040fe20000041814 */
[----:B------:R-:W-:Y:S02]  /*a420*/  LOP3.LUT R3, R208, 0x30, R206, 0xfe, !PT ;  /* 0x00000030d0037812 */ /* 0x000fe400078efece */
[----:B------:R-:W4:Y:S01]  /*a430*/  LDSM.16.M88.4 R172, [R166+0x5800] ;  /* 0x00580000a6ac783b */ /* 0x000f220000000200 */
[----:B------:R-:W-:Y:S02]  /*a440*/  FSEL R64, R64, -INF , !P3 ;  /* 0xff80000040407808 */ /* 0x000fe40005800000 */
[----:B------:R-:W-:Y:S01]  /*a450*/  ISETP.GE.AND P5, PT, R76, R205, PT ;  /* 0x000000cd4c00720c */ /* 0x000fe20003fa6270 */
[----:B------:R-:W-:Y:S01]  /*a460*/  STL [R1+0x20], R74 ;  /* 0x0000204a01007387 */ /* 0x000fe20000100800 */
[----:B------:R-:W-:Y:S01]  /*a470*/  ISETP.GE.AND P3, PT, R3, R204, PT ;  /* 0x000000cc0300720c */ /* 0x000fe20003f66270 */
[----:B-1----:R-:W-:Y:S03]  /*a480*/  HMMA.16816.F32.BF16 R100, R92, R88, R100 ;  /* 0x000000585c64723c */ /* 0x002fe60000041864 */
[----:B------:R-:W-:-:S05]  /*a490*/  FSEL R215, R58, -INF , !P3 ;  /* 0xff8000003ad77808 */ /* 0x000fca0005800000 */
[----:B------:R-:W-:Y:S01]  /*a4a0*/  HMMA.16816.F32.BF16 R200, R92, R90, R200 ;  /* 0x0000005a5cc8723c */ /* 0x000fe200000418c8 */
[----:B------:R-:W1:Y:S01]  /*a4b0*/  LDSM.16.M88.4 R88, [R166+0x7800] ;  /* 0x00780000a658783b */ /* 0x000e620000000200 */
[----:B------:R-:W-:-:S04]  /*a4c0*/  DEPBAR.LE SB0, 0x0 ;  /* 0x000080000000791a */ /* 0x000fc80000000000 */
[----:B---3--:R-:W-:Y:S02]  /*a4d0*/  FSEL R72, R68, -INF , !P2 ;  /* 0xff80000044487808 */ /* 0x008fe40005000000 */
[----:B--2---:R-:W-:Y:S01]  /*a4e0*/  HMMA.16816.F32.BF16 R188, R96, R180, R188 ;  /* 0x000000b460bc723c */ /* 0x004fe200000418bc */
[----:B------:R-:W-:Y:S02]  /*a4f0*/  FSEL R68, R70, -INF , !P6 ;  /* 0xff80000046447808 */ /* 0x000fe40007000000 */
[----:B------:R-:W-:Y:S01]  /*a500*/  ISETP.GE.AND P6, PT, R3, R205, PT ;  /* 0x000000cd0300720c */ /* 0x000fe20003fc6270 */
[----:B------:R-:W-:Y:S01]  /*a510*/  STL [R1+0x24], R72 ;  /* 0x0000244801007387 */ /* 0x000fe20000100800 */
[----:B------:R-:W-:Y:S02]  /*a520*/  ISETP.GE.AND P2, PT, R76, R204, PT ;  /* 0x000000cc4c00720c */ /* 0x000fe40003f46270 */
[----:B------:R-:W-:Y:S01]  /*a530*/  LOP3.LUT R3, R208, 0x38, R206, 0xfe, !PT ;  /* 0x00000038d0037812 */ /* 0x000fe200078efece */
[----:B------:R2:W-:Y:S01]  /*a540*/  STL [R1+0x1c], R68 ;  /* 0x00001c4401007387 */ /* 0x0005e20000100800 */
[----:B------:R-:W-:Y:S03]  /*a550*/  HMMA.16816.F32.BF16 R80, R92, R176, R80 ;  /* 0x000000b05c50723c */ /* 0x000fe60000041850 */
[----:B------:R3:W-:Y:S05]  /*a560*/  STL [R1+0x18], R64 ;  /* 0x0000184001007387 */ /* 0x0007ea0000100800 */
[----:B------:R-:W-:Y:S08]  /*a570*/  HMMA.16816.F32.BF16 R184, R196, R186, RZ ;  /* 0x000000bac4b8723c */ /* 0x000ff000000418ff */
[----:B----4-:R-:W-:Y:S01]  /*a580*/  HMMA.16816.F32.BF16 R124, R92, R172, R124 ;  /* 0x000000ac5c7c723c */ /* 0x010fe2000004187c */
[----:B--2---:R-:W-:-:S07]  /*a590*/  FSEL R68, R66, -INF , !P4 ;  /* 0xff80000042447808 */ /* 0x004fce0006000000 */
[C---:B------:R-:W-:Y:S01]  /*a5a0*/  HMMA.16816.F32.BF16 R120, R92.reuse, R174, R120 ;  /* 0x000000ae5c78723c */ /* 0x040fe20000041878 */
[----:B------:R-:W-:Y:S01]  /*a5b0*/  FSEL R66, R60, -INF , !P5 ;  /* 0xff8000003c427808 */ /* 0x000fe20006800000 */
[----:B------:R-:W-:Y:S01]  /*a5c0*/  BAR.SYNC.DEFER_BLOCKING 0x0 ;  /* 0x0000000000007b1d */ /* 0x000fe20000010000 */
[C---:B------:R-:W-:Y:S02]  /*a5d0*/  ISETP.GE.AND P4, PT, R3.reuse, R205, PT ;  /* 0x000000cd0300720c */ /* 0x040fe40003f86270 */
[----:B------:R-:W-:Y:S02]  /*a5e0*/  ISETP.GE.AND P5, PT, R3, R204, PT ;  /* 0x000000cc0300720c */ /* 0x000fe40003fa6270 */
[----:B------:R-:W-:Y:S01]  /*a5f0*/  FSEL R60, R62, -INF , !P2 ;  /* 0xff8000003e3c7808 */ /* 0x000fe20005000000 */
[----:B------:R-:W-:Y:S01]  /*a600*/  STL [R1+0x10], R68 ;  /* 0x0000104401007387 */ /* 0x000fe20000100800 */
[----:B------:R-:W-:Y:S01]  /*a610*/  FSEL R3, R56, -INF , !P6 ;  /* 0xff80000038037808 */ /* 0x000fe20007000000 */
[----:B-1----:R-:W-:Y:S01]  /*a620*/  HMMA.16816.F32.BF16 R188, R92, R88, R188 ;  /* 0x000000585cbc723c */ /* 0x002fe200000418bc */
[C-C-:B---3--:R-:W-:Y:S01]  /*a630*/  LOP3.LUT R64, R208.reuse, 0x40, R206.reuse, 0xfe, !PT ;  /* 0x00000040d0407812 */ /* 0x148fe200078efece */
[----:B------:R-:W-:Y:S01]  /*a640*/  STL [R1+0x14], R66 ;  /* 0x0000144201007387 */ /* 0x000fe20000100800 */
[----:B------:R-:W-:-:S02]  /*a650*/  LOP3.LUT R56, R208, 0x48, R206, 0xfe, !PT ;  /* 0x00000048d0387812 */ /* 0x000fc400078efece */
[-C--:B------:R-:W-:Y:S01]  /*a660*/  ISETP.GE.AND P2, PT, R64, R205.reuse, PT ;  /* 0x000000cd4000720c */ /* 0x080fe20003f46270 */
[----:B------:R-:W-:Y:S01]  /*a670*/  STL [R1+0xc], R60 ;  /* 0x00000c3c01007387 */ /* 0x000fe20000100800 */
[----:B------:R-:W-:Y:S01]  /*a680*/  FSEL R213, R54, -INF , !P5 ;  /* 0xff80000036d57808 */ /* 0x000fe20006800000 */
[----:B------:R-:W-:Y:S01]  /*a690*/  HMMA.16816.F32.BF16 R184, R192, R86, R184 ;  /* 0x00000056c0b8723c */ /* 0x000fe200000418b8 */
[----:B------:R-:W-:Y:S01]  /*a6a0*/  ISETP.GE.AND P3, PT, R56, R205, PT ;  /* 0x000000cd3800720c */ /* 0x000fe20003f66270 */
[----:B------:R1:W-:Y:S01]  /*a6b0*/  STL [R1+0x8], R3 ;  /* 0x0000080301007387 */ /* 0x0003e20000100800 */
[----:B------:R-:W-:Y:S02]  /*a6c0*/  FSEL R252, R52, -INF , !P4 ;  /* 0xff80000034fc7808 */ /* 0x000fe40006000000 */
[----:B------:R-:W-:Y:S02]  /*a6d0*/  FSEL R211, R48, -INF , !P2 ;  /* 0xff80000030d37808 */ /* 0x000fe40005000000 */
[----:B------:R-:W-:-:S02]  /*a6e0*/  ISETP.GE.AND P6, PT, R64, R204, PT ;  /* 0x000000cc4000720c */ /* 0x000fc40003fc6270 */
[----:B------:R-:W-:Y:S02]  /*a6f0*/  ISETP.GE.AND P4, PT, R56, R204, PT ;  /* 0x000000cc3800720c */ /* 0x000fe40003f86270 */
[--C-:B------:R-:W-:Y:S02]  /*a700*/  LOP3.LUT R52, R208, 0x58, R206.reuse, 0xfe, !PT ;  /* 0x00000058d0347812 */ /* 0x100fe400078efece */
[----:B------:R-:W-:Y:S02]  /*a710*/  FSEL R210, R44, -INF , !P3 ;  /* 0xff8000002cd27808 */ /* 0x000fe40005800000 */
[----:B------:R-:W-:Y:S02]  /*a720*/  LOP3.LUT R44, R208, 0x68, R206, 0xfe, !PT ;  /* 0x00000068d02c7812 */ /* 0x000fe400078efece */
[----:B------:R-:W-:Y:S02]  /*a730*/  FSEL R209, R50, -INF , !P6 ;  /* 0xff80000032d17808 */ /* 0x000fe40007000000 */
[----:B------:R-:W-:-:S02]  /*a740*/  ISETP.GE.AND P6, PT, R52, R205, PT ;  /* 0x000000cd3400720c */ /* 0x000fc40003fc6270 */
[-C--:B------:R-:W-:Y:S02]  /*a750*/  ISETP.GE.AND P3, PT, R52, R204.reuse, PT ;  /* 0x000000cc3400720c */ /* 0x080fe40003f66270 */
[----:B------:R-:W-:Y:S01]  /*a760*/  FSEL R181, R36, -INF , !P6 ;  /* 0xff80000024b57808 */ /* 0x000fe20007000000 */
[----:B------:R-:W-:Y:S01]  /*a770*/  HMMA.16816.F32.BF16 R184, R96, R182, R184 ;  /* 0x000000b660b8723c */ /* 0x000fe200000418b8 */
[----:B------:R-:W-:Y:S02]  /*a780*/  FSEL R178, R38, -INF , !P3 ;  /* 0xff80000026b27808 */ /* 0x000fe40005800000 */
[----:B-1----:R-:W-:Y:S02]  /*a790*/  LOP3.LUT R3, R208, 0x50, R206, 0xfe, !PT ;  /* 0x00000050d0037812 */ /* 0x002fe400078efece */
[----:B------:R-:W-:Y:S02]  /*a7a0*/  ISETP.GE.AND P6, PT, R44, R204, PT ;  /* 0x000000cc2c00720c */ /* 0x000fe40003fc6270 */
[----:B------:R-:W-:-:S02]  /*a7b0*/  ISETP.GE.AND P5, PT, R3, R205, PT ;  /* 0x000000cd0300720c */ /* 0x000fc40003fa6270 */
[-C--:B------:R-:W-:Y:S02]  /*a7c0*/  ISETP.GE.AND P2, PT, R3, R204.reuse, PT ;  /* 0x000000cc0300720c */ /* 0x080fe40003f46270 */
[----:B------:R-:W-:Y:S01]  /*a7d0*/  FSEL R207, R40, -INF , !P5 ;  /* 0xff80000028cf7808 */ /* 0x000fe20006800000 */
[----:B------:R-:W-:Y:S01]  /*a7e0*/  IMAD.SHL.U32 R40, R245, 0x100, RZ ;  /* 0x00000100f5287824 */ /* 0x000fe200078e00ff */
[----:B------:R-:W-:Y:S02]  /*a7f0*/  LOP3.LUT R3, R208, 0x60, R206, 0xfe, !PT ;  /* 0x00000060d0037812 */ /* 0x000fe400078efece */
[----:B------:R-:W-:Y:S02]  /*a800*/  FSEL R208, R46, -INF , !P4 ;  /* 0xff8000002ed07808 */ /* 0x000fe40006000000 */
[C---:B------:R-:W-:Y:S02]  /*a810*/  ISETP.GE.AND P4, PT, R3.reuse, R205, PT ;  /* 0x000000cd0300720c */ /* 0x040fe40003f86270 */
[----:B------:R-:W-:-:S02]  /*a820*/  ISETP.GE.AND P5, PT, R3, R204, PT ;  /* 0x000000cc0300720c */ /* 0x000fc40003fa6270 */
[--C-:B------:R-:W-:Y:S02]  /*a830*/  LOP3.LUT R3, R40, 0x70, R206.reuse, 0xfe, !PT ;  /* 0x0000007028037812 */ /* 0x100fe400078efece */
[----:B------:R-:W-:Y:S01]  /*a840*/  FSEL R174, R32, -INF , !P4 ;  /* 0xff80000020ae7808 */ /* 0x000fe20006000000 */
[----:B------:R-:W-:Y:S01]  /*a850*/  HMMA.16816.F32.BF16 R184, R92, R90, R184 ;  /* 0x0000005a5cb8723c */ /* 0x000fe200000418b8 */
[C---:B------:R-:W-:Y:S02]  /*a860*/  ISETP.GE.AND P3, PT, R3.reuse, R205, PT ;  /* 0x000000cd0300720c */ /* 0x040fe40003f66270 */
[----:B------:R-:W-:Y:S02]  /*a870*/  LOP3.LUT R32, R40, 0x80, R206, 0xfe, !PT ;  /* 0x0000008028207812 */ /* 0x000fe400078efece */
[----:B------:R-:W-:Y:S02]  /*a880*/  FSEL R179, R42, -INF , !P2 ;  /* 0xff8000002ab37808 */ /* 0x000fe40005000000 */
[----:B------:R-:W-:-:S02]  /*a890*/  ISETP.GE.AND P4, PT, R3, R204, PT ;  /* 0x000000cc0300720c */ /* 0x000fc40003f86270 */
[----:B------:R-:W-:Y:S02]  /*a8a0*/  FSEL R58, R30, -INF , !P6 ;  /* 0xff8000001e3a7808 */ /* 0x000fe40007000000 */
[----:B------:R-:W-:Y:S02]  /*a8b0*/  FSEL R60, R24, -INF , !P3 ;  /* 0xff800000183c7808 */ /* 0x000fe40005800000 */
[-C--:B------:R-:W-:Y:S02]  /*a8c0*/  ISETP.GE.AND P2, PT, R44, R205.reuse, PT ;  /* 0x000000cd2c00720c */ /* 0x080fe40003f46270 */
[--C-:B------:R-:W-:Y:S02]  /*a8d0*/  LOP3.LUT R36, R40, 0x78, R206.reuse, 0xfe, !PT ;  /* 0x0000007828247812 */ /* 0x100fe400078efece */
[----:B------:R-:W-:Y:S02]  /*a8e0*/  ISETP.GE.AND P6, PT, R32, R205, PT ;  /* 0x000000cd2000720c */ /* 0x000fe40003fc6270 */
[----:B------:R-:W-:-:S02]  /*a8f0*/  LOP3.LUT R24, R40, 0x88, R206, 0xfe, !PT ;  /* 0x0000008828187812 */ /* 0x000fc400078efece */
[----:B------:R-:W-:Y:S02]  /*a900*/  FSEL R3, R34, -INF , !P5 ;  /* 0xff80000022037808 */ /* 0x000fe40006800000 */
[----:B------:R-:W-:Y:S02]  /*a910*/  FSEL R62, R26, -INF , !P4 ;  /* 0xff8000001a3e7808 */ /* 0x000fe40006000000 */
[-C--:B------:R-:W-:Y:S02]  /*a920*/  ISETP.GE.AND P5, PT, R36, R205.reuse, PT ;  /* 0x000000cd2400720c */ /* 0x080fe40003fa6270 */
[----:B------:R-:W-:Y:S02]  /*a930*/  FSEL R56, R28, -INF , !P2 ;  /* 0xff8000001c387808 */ /* 0x000fe40005000000 */
[----:B------:R-:W-:Y:S02]  /*a940*/  ISETP.GE.AND P3, PT, R32, R204, PT ;  /* 0x000000cc2000720c */ /* 0x000fe40003f66270 */
[----:B------:R-:W-:-:S02]  /*a950*/  ISETP.GE.AND P4, PT, R24, R205, PT ;  /* 0x000000cd1800720c */ /* 0x000fc40003f86270 */
[----:B------:R-:W-:Y:S02]  /*a960*/  FSEL R68, R16, -INF , !P6 ;  /* 0xff80000010447808 */ /* 0x000fe40007000000 */
[----:B------:R-:W-:Y:S02]  /*a970*/  ISETP.GE.AND P2, PT, R36, R204, PT ;  /* 0x000000cc2400720c */ /* 0x000fe40003f46270 */
[C-C-:B------:R-:W-:Y:S02]  /*a980*/  LOP3.LUT R28, R40.reuse, 0x90, R206.reuse, 0xfe, !PT ;  /* 0x00000090281c7812 */ /* 0x140fe400078efece */
[----:B------:R-:W-:Y:S02]  /*a990*/  LOP3.LUT R16, R40, 0x98, R206, 0xfe, !PT ;  /* 0x0000009828107812 */ /* 0x000fe400078efece */
[----:B------:R-:W-:Y:S02]  /*a9a0*/  FSEL R64, R20, -INF , !P5 ;  /* 0xff80000014407808 */ /* 0x000fe40006800000 */
[----:B------:R-:W-:-:S02]  /*a9b0*/  FSEL R70, R18, -INF , !P3 ;  /* 0xff80000012467808 */ /* 0x000fc40005800000 */
[----:B------:R-:W-:Y:S02]  /*a9c0*/  FSEL R72, R12, -INF , !P4 ;  /* 0xff8000000c487808 */ /* 0x000fe40006000000 */
[-C--:B------:R-:W-:Y:S02]  /*a9d0*/  ISETP.GE.AND P5, PT, R24, R204.reuse, PT ;  /* 0x000000cc1800720c */ /* 0x080fe40003fa6270 */
[----:B------:R-:W-:Y:S02]  /*a9e0*/  FSEL R66, R22, -INF , !P2 ;  /* 0xff80000016427808 */ /* 0x000fe40005000000 */
[-C--:B------:R-:W-:Y:S02]  /*a9f0*/  ISETP.GE.AND P6, PT, R28, R204.reuse, PT ;  /* 0x000000cc1c00720c */ /* 0x080fe40003fc6270 */
[C---:B------:R-:W-:Y:S02]  /*aa00*/  ISETP.GE.AND P3, PT, R16.reuse, R205, PT ;  /* 0x000000cd1000720c */ /* 0x040fe40003f66270 */
[----:B------:R-:W-:-:S02]  /*aa10*/  ISETP.GE.AND P4, PT, R16, R204, PT ;  /* 0x000000cc1000720c */ /* 0x000fc40003f86270 */
[----:B------:R-:W-:Y:S02]  /*aa20*/  ISETP.GE.AND P2, PT, R28, R205, PT ;  /* 0x000000cd1c00720c */ /* 0x000fe40003f46270 */
[C-C-:B------:R-:W-:Y:S02]  /*aa30*/  LOP3.LUT R20, R40.reuse, 0xa0, R206.reuse, 0xfe, !PT ;  /* 0x000000a028147812 */ /* 0x140fe400078efece */
[C-C-:B------:R-:W-:Y:S02]  /*aa40*/  LOP3.LUT R16, R40.reuse, 0xa8, R206.reuse, 0xfe, !PT ;  /* 0x000000a828107812 */ /* 0x140fe400078efece */
[----:B------:R-:W-:Y:S02]  /*aa50*/  LOP3.LUT R12, R40, 0xb0, R206, 0xfe, !PT ;  /* 0x000000b0280c7812 */ /* 0x000fe400078efece */
[----:B------:R-:W-:Y:S02]  /*aa60*/  FSEL R74, R14, -INF , !P5 ;  /* 0xff8000000e4a7808 */ /* 0x000fe40006800000 */
[----:B------:R-:W-:-:S02]  /*aa70*/  FSEL R78, R10, -INF , !P6 ;  /* 0xff8000000a4e7808 */ /* 0x000fc40007000000 */
[----:B------:R-:W-:Y:S02]  /*aa80*/  FSEL R84, R4, -INF , !P3 ;  /* 0xff80000004547808 */ /* 0x000fe40005800000 */
[----:B------:R-:W-:Y:S02]  /*aa90*/  FSEL R85, R6, -INF , !P4 ;  /* 0xff80000006557808 */ /* 0x000fe40006000000 */
[-C--:B------:R-:W-:Y:S02]  /*aaa0*/  ISETP.GE.AND P5, PT, R20, R205.reuse, PT ;  /* 0x000000cd1400720c */ /* 0x080fe40003fa6270 */
[----:B------:R-:W-:Y:S02]  /*aab0*/  FSEL R76, R8, -INF , !P2 ;  /* 0xff800000084c7808 */ /* 0x000fe40005000000 */
[C---:B------:R-:W-:Y:S02]  /*aac0*/  ISETP.GE.AND P6, PT, R16.reuse, R205, PT ;  /* 0x000000cd1000720c */ /* 0x040fe40003fc6270 */
        /* <DEDUP_REMOVED lines=8> */
[-C--:B------:R-:W-:Y:S02]  /*ab50*/  ISETP.GE.AND P2, PT, R20, R204.reuse, PT ;  /* 0x000000cc1400720c */ /* 0x080fe40003f46270 */
[-C--:B------:R-:W-:Y:S02]  /*ab60*/  ISETP.GE.AND P5, PT, R12, R204.reuse, PT ;  /* 0x000000cc0c00720c */ /* 0x080fe40003fa6270 */
[-C--:B------:R-:W-:Y:S02]  /*ab70*/  ISETP.GE.AND P6, PT, R8, R204.reuse, PT ;  /* 0x000000cc0800720c */ /* 0x080fe40003fc6270 */
[C---:B------:R-:W-:Y:S02]  /*ab80*/  ISETP.GE.AND P3, PT, R4.reuse, R205, PT ;  /* 0x000000cd0400720c */ /* 0x040fe40003f66270 */
[----:B------:R-:W-:-:S02]  /*ab90*/  ISETP.GE.AND P4, PT, R4, R204, PT ;  /* 0x000000cc0400720c */ /* 0x000fc40003f86270 */
[C-C-:B------:R-:W-:Y:S02]  /*aba0*/  LOP3.LUT R6, R40.reuse, 0xc8, R206.reuse, 0xfe, !PT ;  /* 0x000000c828067812 */ /* 0x140fe400078efece */
[----:B------:R-:W-:Y:S02]  /*abb0*/  LOP3.LUT R4, R40, 0xd0, R206, 0xfe, !PT ;  /* 0x000000d028047812 */ /* 0x000fe400078efece */
[----:B------:R-:W-:Y:S02]  /*abc0*/  FSEL R170, R170, -INF , !P2 ;  /* 0xff800000aaaa7808 */ /* 0x000fe40005000000 */
[----:B------:R-:W-:Y:S02]  /*abd0*/  FSEL R126, R126, -INF , !P5 ;  /* 0xff8000007e7e7808 */ /* 0x000fe40006800000 */
[----:B------:R-:W-:Y:S02]  /*abe0*/  FSEL R122, R122, -INF , !P6 ;  /* 0xff8000007a7a7808 */ /* 0x000fe40007000000 */
[----:B------:R-:W-:-:S02]  /*abf0*/  FSEL R116, R116, -INF , !P3 ;  /* 0xff80000074747808 */ /* 0x000fc40005800000 */
[-C--:B------:R-:W-:Y:S02]  /*ac00*/  ISETP.GE.AND P2, PT, R8, R205.reuse, PT ;  /* 0x000000cd0800720c */ /* 0x080fe40003f46270 */
[-C--:B------:R-:W-:Y:S02]  /*ac10*/  ISETP.GE.AND P5, PT, R6, R205.reuse, PT ;  /* 0x000000cd0600720c */ /* 0x080fe40003fa6270 */
[C---:B------:R-:W-:Y:S02]  /*ac20*/  ISETP.GE.AND P6, PT, R4.reuse, R205, PT ;  /* 0x000000cd0400720c */ /* 0x040fe40003fc6270 */
[----:B------:R-:W-:Y:S02]  /*ac30*/  ISETP.GE.AND P3, PT, R4, R204, PT ;  /* 0x000000cc0400720c */ /* 0x000fe40003f66270 */
        /* <DEDUP_REMOVED lines=8> */
[----:B------:R-:W-:Y:S02]  /*acc0*/  LOP3.LUT R4, R40, 0xe8, R206, 0xfe, !PT ;  /* 0x000000e828047812 */ /* 0x000fe400078efece */
[----:B------:R-:W-:Y:S02]  /*acd0*/  FSEL R114, R114, -INF , !P2 ;  /* 0xff80000072727808 */ /* 0x000fe40005000000 */
[----:B------:R-:W-:Y:S02]  /*ace0*/  FSEL R110, R110, -INF , !P3 ;  /* 0xff8000006e6e7808 */ /* 0x000fe40005800000 */
[----:B------:R-:W-:Y:S02]  /*acf0*/  FSEL R104, R104, -INF , !P4 ;  /* 0xff80000068687808 */ /* 0x000fe40006000000 */
[-C--:B------:R-:W-:Y:S02]  /*ad00*/  ISETP.GE.AND P2, PT, R6, R205.reuse, PT ;  /* 0x000000cd0600720c */ /* 0x080fe40003f46270 */
[----:B------:R-:W-:-:S02]  /*ad10*/  ISETP.GE.AND P3, PT, R4, R205, PT ;  /* 0x000000cd0400720c */ /* 0x000fc40003f66270 */
[----:B------:R-:W-:Y:S02]  /*ad20*/  ISETP.GE.AND P4, PT, R4, R204, PT ;  /* 0x000000cc0400720c */ /* 0x000fe40003f86270 */
[C---:B------:R-:W-:Y:S02]  /*ad30*/  LOP3.LUT R4, R40.reuse, 0xf0, R206, 0xfe, !PT ;  /* 0x000000f028047812 */ /* 0x040fe400078efece */
[----:B------:R-:W-:Y:S02]  /*ad40*/  LOP3.LUT R12, R40, R206, RZ, 0xfc, !PT ;  /* 0x000000ce280c7212 */ /* 0x000fe400078efcff */
[----:B------:R-:W-:Y:S02]  /*ad50*/  FSEL R106, R106, -INF , !P5 ;  /* 0xff8000006a6a7808 */ /* 0x000fe40006800000 */
[----:B------:R-:W-:Y:S02]  /*ad60*/  FSEL R100, R100, -INF , !P2 ;  /* 0xff80000064647808 */ /* 0x000fe40005000000 */
[----:B------:R-:W-:-:S02]  /*ad70*/  ISETP.GE.AND P5, PT, R4, R205, PT ;  /* 0x000000cd0400720c */ /* 0x000fc40003fa6270 */
[-C--:B------:R-:W-:Y:S02]  /*ad80*/  ISETP.GE.AND P2, PT, R4, R204.reuse, PT ;  /* 0x000000cc0400720c */ /* 0x080fe40003f46270 */
[----:B------:R-:W-:Y:S02]  /*ad90*/  IADD3 R4, R12, 0x1, RZ ;  /* 0x000000010c047810 */ /* 0x000fe40007ffe0ff */
[----:B------:R-:W-:Y:S02]  /*ada0*/  FSEL R108, R108, -INF , !P6 ;  /* 0xff8000006c6c7808 */ /* 0x000fe40007000000 */
[----:B------:R-:W-:Y:S02]  /*adb0*/  ISETP.GE.AND P6, PT, R6, R204, PT ;  /* 0x000000cc0600720c */ /* 0x000fe40003fc6270 */
[----:B------:R-:W-:Y:S02]  /*adc0*/  IADD3 R6, R12, 0x9, RZ ;  /* 0x000000090c067810 */ /* 0x000fe40007ffe0ff */
[----:B------:R-:W-:-:S02]  /*add0*/  FSEL R118, R202, -INF , !P4 ;  /* 0xff800000ca767808 */ /* 0x000fc40006000000 */
[-C--:B------:R-:W-:Y:S02]  /*ade0*/  ISETP.GE.AND P4, PT, R4, R205.reuse, PT ;  /* 0x000000cd0400720c */ /* 0x080fe40003f86270 */
[----:B------:R-:W-:Y:S02]  /*adf0*/  FSEL R172, R188, -INF , !P5 ;  /* 0xff800000bcac7808 */ /* 0x000fe40006800000 */
[----:B------:R-:W-:Y:S02]  /*ae00*/  FSEL R173, R190, -INF , !P2 ;  /* 0xff800000bead7808 */ /* 0x000fe40005000000 */
[----:B------:R-:W-:Y:S02]  /*ae10*/  ISETP.GE.AND P5, PT, R4, R204, PT ;  /* 0x000000cc0400720c */ /* 0x000fe40003fa6270 */
[----:B------:R-:W-:Y:S02]  /*ae20*/  ISETP.GE.AND P2, PT, R6, R205, PT ;  /* 0x000000cd0600720c */ /* 0x000fe40003f46270 */
[----:B------:R-:W-:-:S02]  /*ae30*/  IADD3 R4, R12, 0x11, RZ ;  /* 0x000000110c047810 */ /* 0x000fc40007ffe0ff */
[----:B------:R-:W-:Y:S02]  /*ae40*/  FSEL R10, R81, -INF , !P4 ;  /* 0xff800000510a7808 */ /* 0x000fe40006000000 */
[----:B------:R-:W-:Y:S02]  /*ae50*/  ISETP.GE.AND P4, PT, R6, R204, PT ;  /* 0x000000cc0600720c */ /* 0x000fe40003f86270 */
[----:B------:R-:W-:Y:S02]  /*ae60*/  IADD3 R14, R12, 0x19, RZ ;  /* 0x000000190c0e7810 */ /* 0x000fe40007ffe0ff */
[----:B------:R-:W-:Y:S02]  /*ae70*/  FSEL R6, R83, -INF , !P5 ;  /* 0xff80000053067808 */ /* 0x000fe40006800000 */
[----:B------:R-:W-:Y:S02]  /*ae80*/  FSEL R8, R77, -INF , !P2 ;  /* 0xff8000004d087808 */ /* 0x000fe40005000000 */
[----:B------:R-:W-:-:S02]  /*ae90*/  ISETP.GE.AND P5, PT, R4, R205, PT ;  /* 0x000000cd0400720c */ /* 0x000fc40003fa6270 */
[----:B------:R-:W-:Y:S02]  /*aea0*/  ISETP.GE.AND P2, PT, R4, R204, PT ;  /* 0x000000cc0400720c */ /* 0x000fe40003f46270 */
[----:B------:R-:W-:Y:S02]  /*aeb0*/  FSEL R4, R79, -INF , !P4 ;  /* 0xff8000004f047808 */ /* 0x000fe40006000000 */
[----:B------:R-:W-:Y:S02]  /*aec0*/  ISETP.GE.AND P4, PT, R14, R205, PT ;  /* 0x000000cd0e00720c */ /* 0x000fe40003f86270 */
[----:B------:R-:W-:Y:S02]  /*aed0*/  IADD3 R16, R12, 0x21, RZ ;  /* 0x000000210c107810 */ /* 0x000fe40007ffe0ff */
[----:B------:R-:W-:Y:S02]  /*aee0*/  FSEL R20, R73, -INF , !P5 ;  /* 0xff80000049147808 */ /* 0x000fe40006800000 */
[----:B------:R-:W-:-:S02]  /*aef0*/  FSEL R36, R75, -INF , !P2 ;  /* 0xff8000004b247808 */ /* 0x000fc40005000000 */
[----:B------:R-:W-:Y:S02]  /*af00*/  FSEL R28, R69, -INF , !P4 ;  /* 0xff800000451c7808 */ /* 0x000fe40006000000 */
        /* <DEDUP_REMOVED lines=8> */
[CC--:B------:R-:W-:Y:S02]  /*af90*/  ISETP.GE.AND P5, PT, R14.reuse, R205.reuse, PT ;  /* 0x000000cd0e00720c */ /* 0x0c0fe40003fa6270 */
[----:B------:R-:W-:Y:S02]  /*afa0*/  ISETP.GE.AND P2, PT, R14, R204, PT ;  /* 0x000000cc0e00720c */ /* 0x000fe40003f46270 */
        /* <DEDUP_REMOVED lines=13> */
[CC--:B------:R-:W-:Y:S02]  /*b080*/  ISETP.GE.AND P5, PT, R16.reuse, R205.reuse, PT ;  /* 0x000000cd1000720c */ /* 0x0c0fe40003fa6270 */
[----:B------:R-:W-:Y:S02]  /*b090*/  ISETP.GE.AND P2, PT, R16, R204, PT ;  /* 0x000000cc1000720c */ /* 0x000fe40003f46270 */
[----:B------:R-:W-:Y:S02]  /*b0a0*/  ISETP.GE.AND P4, PT, R14, R205, PT ;  /* 0x000000cd0e00720c */ /* 0x000fe40003f86270 */
[----:B------:R-:W-:Y:S02]  /*b0b0*/  IADD3 R16, R12, 0x51, RZ ;  /* 0x000000510c107810 */ /* 0x000fe40007ffe0ff */
[----:B------:R-:W-:Y:S02]  /*b0c0*/  LOP3.LUT R206, R40, 0xf8, R206, 0xfe, !PT ;  /* 0x000000f828ce7812 */ /* 0x000fe400078efece */
[----:B------:R-:W-:-:S02]  /*b0d0*/  FSEL R50, R49, -INF , !P5 ;  /* 0xff80000031327808 */ /* 0x000fc40006800000 */
[----:B------:R-:W-:Y:S02]  /*b0e0*/  FSEL R51, R51, -INF , !P2 ;  /* 0xff80000033337808 */ /* 0x000fe40005000000 */
[----:B------:R-:W-:Y:S02]  /*b0f0*/  FSEL R45, R45, -INF , !P4 ;  /* 0xff8000002d2d7808 */ /* 0x000fe40006000000 */
[-C--:B------:R-:W-:Y:S02]  /*b100*/  ISETP.GE.AND P5, PT, R14, R204.reuse, PT ;  /* 0x000000cc0e00720c */ /* 0x080fe40003fa6270 */
[C---:B------:R-:W-:Y:S02]  /*b110*/  ISETP.GE.AND P2, PT, R16.reuse, R205, PT ;  /* 0x000000cd1000720c */ /* 0x040fe40003f46270 */
[----:B------:R-:W-:Y:S02]  /*b120*/  ISETP.GE.AND P4, PT, R16, R204, PT ;  /* 0x000000cc1000720c */ /* 0x000fe40003f86270 */
[----:B------:R-:W-:-:S02]  /*b130*/  IADD3 R14, R12, 0x59, RZ ;  /* 0x000000590c0e7810 */ /* 0x000fc40007ffe0ff */
[----:B------:R-:W-:Y:S02]  /*b140*/  IADD3 R16, R12, 0x61, RZ ;  /* 0x000000610c107810 */ /* 0x000fe40007ffe0ff */
[----:B------:R-:W-:Y:S02]  /*b150*/  FSEL R102, R102, -INF , !P6 ;  /* 0xff80000066667808 */ /* 0x000fe40007000000 */
[----:B------:R-:W-:Y:S02]  /*b160*/  FSEL R112, R200, -INF , !P3 ;  /* 0xff800000c8707808 */ /* 0x000fe40005800000 */
[C---:B------:R-:W-:Y:S02]  /*b170*/  ISETP.GE.AND P6, PT, R206.reuse, R205, PT ;  /* 0x000000cdce00720c */ /* 0x040fe40003fc6270 */
[----:B------:R-:W-:Y:S02]  /*b180*/  ISETP.GE.AND P3, PT, R206, R204, PT ;  /* 0x000000ccce00720c */ /* 0x000fe40003f66270 */
[----:B------:R-:W-:-:S02]  /*b190*/  FSEL R251, R47, -INF , !P5 ;  /* 0xff8000002ffb7808 */ /* 0x000fc40006800000 */
[----:B------:R-:W-:Y:S02]  /*b1a0*/  FSEL R214, R41, -INF , !P2 ;  /* 0xff80000029d67808 */ /* 0x000fe40005000000 */
[----:B------:R-:W-:Y:S02]  /*b1b0*/  FSEL R206, R43, -INF , !P4 ;  /* 0xff8000002bce7808 */ /* 0x000fe40006000000 */
[CC--:B------:R-:W-:Y:S02]  /*b1c0*/  ISETP.GE.AND P5, PT, R14.reuse, R205.reuse, PT ;  /* 0x000000cd0e00720c */ /* 0x0c0fe40003fa6270 */
[----:B------:R-:W-:Y:S02]  /*b1d0*/  ISETP.GE.AND P2, PT, R14, R204, PT ;  /* 0x000000cc0e00720c */ /* 0x000fe40003f46270 */
[----:B------:R-:W-:Y:S02]  /*b1e0*/  ISETP.GE.AND P4, PT, R16, R205, PT ;  /* 0x000000cd1000720c */ /* 0x000fe40003f86270 */
[----:B------:R-:W-:-:S02]  /*b1f0*/  IADD3 R14, R12, 0x69, RZ ;  /* 0x000000690c0e7810 */ /* 0x000fc40007ffe0ff */
[----:B------:R-:W-:Y:S02]  /*b200*/  FSEL R212, R37, -INF , !P5 ;  /* 0xff80000025d47808 */ /* 0x000fe40006800000 */
[----:B------:R-:W-:Y:S02]  /*b210*/  FSEL R202, R39, -INF , !P2 ;  /* 0xff80000027ca7808 */ /* 0x000fe40005000000 */
[----:B------:R-:W-:Y:S02]  /*b220*/  FSEL R200, R33, -INF , !P4 ;  /* 0xff80000021c87808 */ /* 0x000fe40006000000 */
[-C--:B------:R-:W-:Y:S02]  /*b230*/  ISETP.GE.AND P5, PT, R16, R204.reuse, PT ;  /* 0x000000cc1000720c */ /* 0x080fe40003fa6270 */
[C---:B------:R-:W-:Y:S02]  /*b240*/  ISETP.GE.AND P2, PT, R14.reuse, R205, PT ;  /* 0x000000cd0e00720c */ /* 0x040fe40003f46270 */
[----:B------:R-:W-:-:S02]  /*b250*/  ISETP.GE.AND P4, PT, R14, R204, PT ;  /* 0x000000cc0e00720c */ /* 0x000fc40003f86270 */
[C---:B------:R-:W-:Y:S02]  /*b260*/  IADD3 R14, R12.reuse, 0x71, RZ ;  /* 0x000000710c0e7810 */ /* 0x040fe40007ffe0ff */
[----:B------:R-:W-:Y:S02]  /*b270*/  FSEL R190, R35, -INF , !P5 ;  /* 0xff80000023be7808 */ /* 0x000fe40006800000 */
[----:B------:R-:W-:Y:S02]  /*b280*/  IADD3 R16, R12, 0x79, RZ ;  /* 0x000000790c107810 */ /* 0x000fe40007ffe0ff */
[----:B------:R-:W-:Y:S02]  /*b290*/  ISETP.GE.AND P5, PT, R14, R205, PT ;  /* 0x000000cd0e00720c */ /* 0x000fe40003fa6270 */
[----:B------:R-:W-:Y:S02]  /*b2a0*/  FSEL R196, R29, -INF , !P2 ;  /* 0xff8000001dc47808 */ /* 0x000fe40005000000 */
[----:B------:R-:W-:-:S02]  /*b2b0*/  FSEL R188, R31, -INF , !P4 ;  /* 0xff8000001fbc7808 */ /* 0x000fc40006000000 */
[-C--:B------:R-:W-:Y:S02]  /*b2c0*/  ISETP.GE.AND P2, PT, R14, R204.reuse, PT ;  /* 0x000000cc0e00720c */ /* 0x080fe40003f46270 */
[----:B------:R-:W-:Y:S02]  /*b2d0*/  ISETP.GE.AND P4, PT, R16, R205, PT ;  /* 0x000000cd1000720c */ /* 0x000fe40003f86270 */
[----:B------:R-:W-:Y:S02]  /*b2e0*/  FSEL R180, R25, -INF , !P5 ;  /* 0xff80000019b47808 */ /* 0x000fe40006800000 */
[----:B------:R-:W-:Y:S02]  /*b2f0*/  IADD3 R14, R12, 0x81, RZ ;  /* 0x000000810c0e7810 */ /* 0x000fe40007ffe0ff */
        /* <DEDUP_REMOVED lines=8> */
[CC--:B------:R-:W-:Y:S02]  /*b380*/  ISETP.GE.AND P5, PT, R16.reuse, R205.reuse, PT ;  /* 0x000000cd1000720c */ /* 0x0c0fe40003fa6270 */
[----:B------:R-:W-:Y:S02]  /*b390*/  FSEL R57, R17, -INF , !P2 ;  /* 0xff80000011397808 */ /* 0x000fe40005000000 */
[----:B------:R-:W-:Y:S02]  /*b3a0*/  FSEL R59, R19, -INF , !P4 ;  /* 0xff800000133b7808 */ /* 0x000fe40006000000 */
[----:B------:R-:W-:Y:S02]  /*b3b0*/  ISETP.GE.AND P2, PT, R16, R204, PT ;  /* 0x000000cc1000720c */ /* 0x000fe40003f46270 */
[----:B------:R-:W-:Y:S02]  /*b3c0*/  ISETP.GE.AND P4, PT, R14, R205, PT ;  /* 0x000000cd0e00720c */ /* 0x000fe40003f86270 */
[----:B------:R-:W-:-:S02]  /*b3d0*/  FSEL R61, R13, -INF , !P5 ;  /* 0xff8000000d3d7808 */ /* 0x000fc40006800000 */
[----:B------:R-:W-:Y:S02]  /*b3e0*/  IADD3 R13, R12, 0x99, RZ ;  /* 0x000000990c0d7810 */ /* 0x000fe40007ffe0ff */
[----:B------:R-:W-:Y:S02]  /*b3f0*/  FSEL R63, R15, -INF , !P2 ;  /* 0xff8000000f3f7808 */ /* 0x000fe40005000000 */
[----:B------:R-:W-:Y:S02]  /*b400*/  FSEL R65, R9, -INF , !P4 ;  /* 0xff80000009417808 */ /* 0x000fe40006000000 */
        /* <DEDUP_REMOVED lines=48> */
[----:B------:R-:W-:Y:S02]  /*b710*/  IADD3 R5, R12, 0xe9, RZ ;  /* 0x000000e90c057810 */ /* 0x000fe40007ffe0ff */
[----:B------:R-:W-:Y:S02]  /*b720*/  FSEL R90, R107, -INF , !P5 ;  /* 0xff8000006b5a7808 */ /* 0x000fe40006800000 */
[----:B------:R-:W-:-:S02]  /*b730*/  FSEL R91, R101, -INF , !P2 ;  /* 0xff800000655b7808 */ /* 0x000fc40005000000 */
[----:B------:R-:W-:Y:S02]  /*b740*/  IADD3 R7, R12, 0xf1, RZ ;  /* 0x000000f10c077810 */ /* 0x000fe40007ffe0ff */
[CC--:B------:R-:W-:Y:S02]  /*b750*/  ISETP.GE.AND P5, PT, R5.reuse, R205.reuse, PT ;  /* 0x000000cd0500720c */ /* 0x0c0fe40003fa6270 */
[----:B------:R-:W-:Y:S02]  /*b760*/  ISETP.GE.AND P2, PT, R5, R204, PT ;  /* 0x000000cc0500720c */ /* 0x000fe40003f46270 */
[----:B------:R-:W-:Y:S02]  /*b770*/  FSEL R92, R103, -INF , !P4 ;  /* 0xff800000675c7808 */ /* 0x000fe40006000000 */
[----:B------:R-:W-:Y:S02]  /*b780*/  ISETP.GE.AND P4, PT, R7, R205, PT ;  /* 0x000000cd0700720c */ /* 0x000fe40003f86270 */
[----:B------:R-:W-:-:S02]  /*b790*/  FSEL R93, R201, -INF , !P5 ;  /* 0xff800000c95d7808 */ /* 0x000fc40006800000 */
[----:B------:R-:W-:Y:S02]  /*b7a0*/  FSEL R94, R203, -INF , !P2 ;  /* 0xff800000cb5e7808 */ /* 0x000fe40005000000 */
[-C--:B------:R-:W-:Y:S02]  /*b7b0*/  ISETP.GE.AND P5, PT, R7, R204.reuse, PT ;  /* 0x000000cc0700720c */ /* 0x080fe40003fa6270 */
[C---:B------:R-:W-:Y:S02]  /*b7c0*/  ISETP.GE.AND P2, PT, R12.reuse, R205, PT ;  /* 0x000000cd0c00720c */ /* 0x040fe40003f46270 */
[C---:B------:R-:W-:Y:S02]  /*b7d0*/  IADD3 R5, R12.reuse, 0xf9, RZ ;  /* 0x000000f90c057810 */ /* 0x040fe40007ffe0ff */
[----:B------:R-:W-:Y:S02]  /*b7e0*/  FSEL R95, R189, -INF , !P4 ;  /* 0xff800000bd5f7808 */ /* 0x000fe40006000000 */
        /* <DEDUP_REMOVED lines=9> */
[----:B------:R-:W-:Y:S01]  /*b880*/  FSEL R107, R187, -INF , !P2 ;  /* 0xff800000bb6b7808 */ /* 0x000fe20005000000 */
[----:B------:R-:W-:Y:S05]  /*b890*/  @!P1 BRA `(.L_x_2240) ;  /* 0x000007c000009947 */ /* 0x000fea0003800000 */
[----:B------:R-:W-:Y:S01]  /*b8a0*/  ULDC UR6, c[0x0][0x198] ;  /* 0x0000660000067ab9 */ /* 0x000fe20000000800 */
[----:B------:R-:W-:Y:S05]  /*b8b0*/  @!P0 BRA `(.L_x_2241) ;  /* 0x000003a000008947 */ /* 0x000fea0003800000 */
[----:B------:R-:W-:Y:S02]  /*b8c0*/  IABS R9, c[0x0][0x2d0] ;  /* 0x0000b40000097a13 */ /* 0x000fe40000000000 */
[----:B------:R-:W-:Y:S02]  /*b8d0*/  IADD3 R16, R40, -0x100, RZ ;  /* 0xffffff0028107810 */ /* 0x000fe40007ffe0ff */
[----:B------:R-:W1:Y:S01]  /*b8e0*/  I2F.RP R18, R9 ;  /* 0x0000000900127306 */ /* 0x000e620000209400 */
[----:B------:R-:W-:-:S02]  /*b8f0*/  IABS R14, R40 ;  /* 0x00000028000e7213 */ /* 0x000fc40000000000 */
        /* <DEDUP_REMOVED lines=11> */
[----:B------:R-:W-:-:S04]  /*b9b0*/  IMAD.HI.U32 R15, R15, R12, RZ ;  /* 0x0000000c0f0f7227 */ /* 0x000fc800078e00ff */
[----:B------:R-:W-:Y:S01]  /*b9c0*/  IMAD.MOV R13, RZ, RZ, -R17 ;  /* 0x000000ffff0d7224 */ /* 0x000fe200078e0a11 */
[----:B------:R-:W-:-:S03]  /*b9d0*/  IADD3 R11, -R15, RZ, RZ ;  /* 0x000000ff0f0b7210 */ /* 0x000fc60007ffe1ff */
[C---:B------:R-:W-:Y:S02]  /*b9e0*/  IMAD R13, R9.reuse, R13, R14 ;  /* 0x0000000d090d7224 */ /* 0x040fe400078e020e */
[C---:B------:R-:W-:Y:S01]  /*b9f0*/  IMAD R11, R9.reuse, R11, R12 ;  /* 0x0000000b090b7224 */ /* 0x040fe200078e020c */
[----:B------:R-:W-:Y:S02]  /*ba00*/  LOP3.LUT R12, RZ, c[0x0][0x2d0], RZ, 0x33, !PT ;  /* 0x0000b400ff0c7a12 */ /* 0x000fe400078e33ff */
        /* <DEDUP_REMOVED lines=8> */
[----:B------:R-:W-:Y:S02]  /*ba90*/  LOP3.LUT R9, R40, c[0x0][0x2d0], RZ, 0x3c, !PT ;  /* 0x0000b40028097a12 */ /* 0x000fe400078e3cff */
[----:B------:R-:W-:-:S02]  /*baa0*/  ISETP.NE.AND P2, PT, RZ, c[0x0][0x2d0], PT ;  /* 0x0000b400ff007a0c */ /* 0x000fc40003f45270 */
[----:B------:R-:W-:-:S05]  /*bab0*/  ISETP.GE.AND P3, PT, R9, RZ, PT ;  /* 0x000000ff0900720c */ /* 0x000fca0003f66270 */
[----:B------:R-:W-:Y:S02]  /*bac0*/  @P6 IADD3 R17, R17, 0x1, RZ ;  /* 0x0000000111116810 */ /* 0x000fe40007ffe0ff */
[----:B------:R-:W-:Y:S02]  /*bad0*/  @P5 IADD3 R15, R15, 0x1, RZ ;  /* 0x000000010f0f5810 */ /* 0x000fe40007ffe0ff */
[----:B------:R-:W-:-:S03]  /*bae0*/  MOV R9, R17 ;  /* 0x0000001100097202 */ /* 0x000fc60000000f00 */
[----:B------:R-:W-:Y:S02]  /*baf0*/  @!P1 IMAD.MOV R15, RZ, RZ, -R15 ;  /* 0x000000ffff0f9224 */ /* 0x000fe400078e0a0f */
[----:B------:R-:W-:-:S05]  /*bb00*/  @!P3 IMAD.MOV R9, RZ, RZ, -R9 ;  /* 0x000000ffff09b224 */ /* 0x000fca00078e0a09 */
[C---:B------:R-:W-:Y:S02]  /*bb10*/  SEL R9, R12.reuse, R9, !P2 ;  /* 0x000000090c097207 */ /* 0x040fe40005000000 */
[----:B------:R-:W-:-:S03]  /*bb20*/  SEL R12, R12, R15, !P2 ;  /* 0x0000000f0c0c7207 */ /* 0x000fc60005000000 */
[----:B------:R-:W-:-:S04]  /*bb30*/  IMAD.WIDE R16, R9, 0x4, R248 ;  /* 0x0000000409107825 */ /* 0x000fc800078e02f8 */
[----:B------:R-:W-:Y:S01]  /*bb40*/  IMAD.WIDE R14, R12, 0x4, R248 ;  /* 0x000000040c0e7825 */ /* 0x000fe200078e02f8 */
[----:B------:R-:W2:Y:S04]  /*bb50*/  LDG.E R11, [R16.64] ;  /* 0x0000000c100b7981 */ /* 0x000ea8000c1e1900 */
[----:B------:R1:W2:Y:S01]  /*bb60*/  LDG.E R13, [R14.64] ;  /* 0x0000000c0e0d7981 */ /* 0x0002a2000c1e1900 */
[----:B------:R-:W-:Y:S01]  /*bb70*/  IADD3 R9, R9, -R12, RZ ;  /* 0x8000000c09097210 */ /* 0x000fe20007ffe0ff */
[----:B------:R-:W-:-:S04]  /*bb80*/  IMAD.MOV.U32 R12, RZ, RZ, c[0x0][0x2d0] ;  /* 0x0000b400ff0c7624 */ /* 0x000fc800078e00ff */
[----:B------:R-:W-:-:S05]  /*bb90*/  IMAD R12, R9, R12, -0x100 ;  /* 0xffffff00090c7424 */ /* 0x000fca00078e020c */
[----:B------:R-:W-:-:S05]  /*bba0*/  SHF.R.S32.HI R9, RZ, 0x1f, R12 ;  /* 0x0000001fff097819 */ /* 0x000fca000001140c */
[----:B------:R-:W-:-:S04]  /*bbb0*/  IMAD R9, R9, c[0x0][0x198], RZ ;  /* 0x0000660009097a24 */ /* 0x000fc800078e02ff */
[C---:B------:R-:W-:Y:S02]  /*bbc0*/  IMAD R9, R12.reuse, c[0x0][0x19c], R9 ;  /* 0x000067000c097a24 */ /* 0x040fe400078e0209 */
[----:B-1----:R-:W-:-:S05]  /*bbd0*/  IMAD.WIDE.U32 R14, R12, c[0x0][0x198], RZ ;  /* 0x000066000c0e7a25 */ /* 0x002fca00078e00ff */
[----:B------:R-:W-:Y:S01]  /*bbe0*/  IADD3 R15, R15, R9, RZ ;  /* 0x000000090f0f7210 */ /* 0x000fe20007ffe0ff */
[----:B--2---:R-:W-:-:S04]  /*bbf0*/  IMAD.IADD R13, R13, 0x1, -R11 ;  /* 0x000000010d0d7824 */ /* 0x004fc800078e0a0b */
[----:B------:R-:W-:Y:S01]  /*bc00*/  IMAD.WIDE.U32 R14, R13, c[0x0][0x180], R14 ;  /* 0x000060000d0e7a25 */ /* 0x000fe200078e000e */
[----:B------:R-:W-:-:S05]  /*bc10*/  SHF.R.S32.HI R11, RZ, 0x1f, R13 ;  /* 0x0000001fff0b7819 */ /* 0x000fca000001140d */
[----:B------:R-:W-:-:S04]  /*bc20*/  IMAD R11, R11, c[0x0][0x180], RZ ;  /* 0x000060000b0b7a24 */ /* 0x000fc800078e02ff */
[----:B------:R-:W-:-:S04]  /*bc30*/  IMAD R11, R13, c[0x0][0x184], R11 ;  /* 0x000061000d0b7a24 */ /* 0x000fc800078e020b */
[----:B------:R-:W-:Y:S01]  /*bc40*/  IMAD.IADD R11, R15, 0x1, R11 ;  /* 0x000000010f0b7824 */ /* 0x000fe200078e020b */
[----:B------:R-:W-:Y:S05]  /*bc50*/  BRA `(.L_x_2242) ;  /* 0x0000004000007947 */ /* 0x000fea0003800000 */
.L_x_2241:
[----:B------:R-:W-:-:S04]  /*bc60*/  ULEA UR5, -UR6, URZ, 0x8 ;  /* 0x0000003f06057291 */ /* 0x000fc8000f8e413f */
[----:B------:R-:W-:Y:S02]  /*bc70*/  USHF.R.S32.HI UR4, URZ, 0x1f, UR5 ;  /* 0x0000001f3f047899 */ /* 0x000fe40008011405 */
[----:B------:R-:W-:-:S04]  /*bc80*/  MOV R14, UR5 ;  /* 0x00000005000e7c02 */ /* 0x000fc80008000f00 */
[----:B------:R-:W-:Y:S02]  /*bc90*/  MOV R11, UR4 ;  /* 0x00000004000b7c02 */ /* 0x000fe40008000f00 */
.L_x_2242:
[----:B------:R-:W-:Y:S01]  /*bca0*/  IADD3 R14, P1, R165, R14, RZ ;  /* 0x0000000ea50e7210 */ /* 0x000fe20007f3e0ff */
[----:B------:R-:W-:Y:S02]  /*bcb0*/  USHF.L.U32 UR7, UR6, 0x5, URZ ;  /* 0x0000000506077899 */ /* 0x000fe4000800063f */
[----:B------:R-:W-:Y:S02]  /*bcc0*/  ULDC UR4, c[0x0][0x19c] ;  /* 0x0000670000047ab9 */ /* 0x000fe40000000800 */
[----:B------:R-:W-:Y:S01]  /*bcd0*/  IMAD.X R11, R164, 0x1, R11, P1 ;  /* 0x00000001a40b7824 */ /* 0x000fe200008e060b */
[C---:B------:R-:W-:Y:S01]  /*bce0*/  LEA R250, P1, R14.reuse, c[0x0][0x168], 0x1 ;  /* 0x00005a000efa7a11 */ /* 0x040fe200078208ff */
[----:B------:R-:W-:Y:S02]  /*bcf0*/  UMOV UR5, 0x5 ;  /* 0x0000000500057882 */ /* 0x000fe40000000000 */
[----:B------:R-:W-:Y:S01]  /*bd00*/  USHF.L.U64.HI UR4, UR6, UR5, UR4 ;  /* 0x0000000506047299 */ /* 0x000fe20008010204 */
[----:B------:R-:W-:Y:S01]  /*bd10*/  LEA.HI.X R247, R14, c[0x0][0x16c], R11, 0x1, P1 ;  /* 0x00005b000ef77a11 */ /* 0x000fe200008f0c0b */
        /* <DEDUP_REMOVED lines=52> */
.L_x_2240:
[----:B------:R-:W2:Y:S04]  /*c060*/  LDL.LU R9, [R1+0x8] ;  /* 0x0000080001097983 */ /* 0x000ea80000300800 */
[----:B---3--:R-:W3:Y:S04]  /*c070*/  LDL.LU R16, [R1+0x30] ;  /* 0x0000300001107983 */ /* 0x008ee80000300800 */
[----:B------:R-:W4:Y:S04]  /*c080*/  LDL.LU R15, [R1+0x2c] ;  /* 0x00002c00010f7983 */ /* 0x000f280000300800 */
[----:B------:R-:W5:Y:S04]  /*c090*/  LDL.LU R14, [R1+0x28] ;  /* 0x00002800010e7983 */ /* 0x000f680000300800 */
[----:B------:R-:W5:Y:S04]  /*c0a0*/  LDL.LU R24, [R1+0x24] ;  /* 0x0000240001187983 */ /* 0x000f680000300800 */
[----:B------:R-:W5:Y:S04]  /*c0b0*/  LDL.LU R32, [R1+0x20] ;  /* 0x0000200001207983 */ /* 0x000f680000300800 */
[----:B------:R-:W5:Y:S04]  /*c0c0*/  LDL.LU R40, [R1+0x1c] ;  /* 0x00001c0001287983 */ /* 0x000f680000300800 */
[----:B------:R-:W5:Y:S04]  /*c0d0*/  LDL.LU R49, [R1+0x18] ;  /* 0x0000180001317983 */ /* 0x000f680000300800 */
[----:B------:R-:W5:Y:S01]  /*c0e0*/  LDL.LU R53, [R1+0x14] ;  /* 0x0000140001357983 */ /* 0x000f620000300800 */
[----:B------:R-:W-:-:S02]  /*c0f0*/  MOV R195, R34 ;  /* 0x0000002200c37202 */ /* 0x000fc40000000f00 */
[----:B------:R-:W-:Y:S01]  /*c100*/  MOV R187, R38 ;  /* 0x0000002600bb7202 */ /* 0x000fe20000000f00 */
[----:B------:R-:W5:Y:S04]  /*c110*/  LDL.LU R194, [R1+0x10] ;  /* 0x0000100001c27983 */ /* 0x000f680000300800 */
[----:B------:R-:W5:Y:S01]  /*c120*/  LDL.LU R192, [R1+0xc] ;  /* 0x00000c0001c07983 */ /* 0x000f620000300800 */
[----:B------:R-:W-:-:S04]  /*c130*/  FMNMX.FTZ R12, R0, R5, !PT ;  /* 0x00000005000c7209 */ /* 0x000fc80007810000 */
[----:B------:R-:W-:Y:S02]  /*c140*/  FMNMX.FTZ R12, R6, R12, !PT ;  /* 0x0000000c060c7209 */ /* 0x000fe40007810000 */
[----:B------:R-:W-:-:S04]  /*c150*/  FMNMX.FTZ R13, R2, R7, !PT ;  /* 0x00000007020d7209 */ /* 0x000fc80007810000 */
[----:B------:R-:W-:Y:S02]  /*c160*/  FMNMX.FTZ R13, R10, R13, !PT ;  /* 0x0000000d0a0d7209 */ /* 0x000fe40007810000 */
[----:B------:R-:W-:Y:S02]  /*c170*/  MOV R193, R44 ;  /* 0x0000002c00c17202 */ /* 0x000fe40000000f00 */
[----:B------:R-:W-:Y:S02]  /*c180*/  MOV R191, R46 ;  /* 0x0000002e00bf7202 */ /* 0x000fe40000000f00 */
[----:B------:R-:W-:Y:S02]  /*c190*/  MOV R185, R54 ;  /* 0x0000003600b97202 */ /* 0x000fe40000000f00 */
[----:B------:R-:W-:Y:S02]  /*c1a0*/  MOV R184, R55 ;  /* 0x0000003700b87202 */ /* 0x000fe40000000f00 */
[----:B------:R-:W-:-:S02]  /*c1b0*/  MOV R171, R51 ;  /* 0x0000003300ab7202 */ /* 0x000fc40000000f00 */
[----:B------:R-:W-:Y:S02]  /*c1c0*/  MOV R186, R42 ;  /* 0x0000002a00ba7202 */ /* 0x000fe40000000f00 */
[----:B------:R-:W-:Y:S02]  /*c1d0*/  MOV R183, R50 ;  /* 0x0000003200b77202 */ /* 0x000fe40000000f00 */
[----:B------:R-:W-:Y:S02]  /*c1e0*/  MOV R182, R45 ;  /* 0x0000002d00b67202 */ /* 0x000fe40000000f00 */
[----:B--2---:R-:W-:Y:S02]  /*c1f0*/  MOV R189, R9 ;  /* 0x0000000900bd7202 */ /* 0x004fe40000000f00 */
[----:B----4-:R-:W-:-:S04]  /*c200*/  FMNMX.FTZ R12, R15, R12, !PT ;  /* 0x0000000c0f0c7209 */ /* 0x010fc80007810000 */
[----:B------:R-:W-:Y:S02]  /*c210*/  FMNMX.FTZ R12, R4, R12, !PT ;  /* 0x0000000c040c7209 */ /* 0x000fe40007810000 */
[----:B---3--:R-:W-:Y:S02]  /*c220*/  FMNMX.FTZ R13, R16, R13, !PT ;  /* 0x0000000d100d7209 */ /* 0x008fe40007810000 */
[----:B-----5:R-:W-:Y:S02]  /*c230*/  FMNMX.FTZ R12, R32, R12, !PT ;  /* 0x0000000c200c7209 */ /* 0x020fe40007810000 */
        /* <DEDUP_REMOVED lines=129> */
[----:B--2---:R-:W-:-:S04]  /*ca50*/  FMNMX.FTZ R164, R11, R164, !PT ;  /* 0x000000a40ba47209 */ /* 0x004fc80007810000 */
[----:B------:R-:W-:Y:S02]  /*ca60*/  FSEL R119, R119, RZ, P1 ;  /* 0x000000ff77777208 */ /* 0x000fe40000800000 */
[C---:B------:R-:W-:Y:S01]  /*ca70*/  FSETP.NEU.FTZ.AND P2, PT, R164.reuse, -INF , PT ;  /* 0xff800000a400780b */ /* 0x040fe20003f5d000 */
[C---:B------:R-:W-:Y:S02]  /*ca80*/  FMUL.FTZ R129, R164.reuse, c[0x0][0x23c] ;  /* 0x00008f00a4817a20 */ /* 0x040fe40000410000 */
[----:B------:R-:W-:Y:S01]  /*ca90*/  FFMA.FTZ R117, R5, c[0x0][0x23c], -R119 ;  /* 0x00008f0005757a23 */ /* 0x000fe20000010877 */
[----:B------:R-:W-:Y:S02]  /*caa0*/  FSEL R5, R164, RZ, P2 ;  /* 0x000000ffa4057208 */ /* 0x000fe40001000000 */
[----:B------:R-:W-:-:S03]  /*cab0*/  FSEL R129, R129, RZ, P2 ;  /* 0x000000ff81817208 */ /* 0x000fc60001000000 */
[----:B------:R-:W-:Y:S02]  /*cac0*/  FADD.FTZ R5, R2, -R5 ;  /* 0x8000000502057221 */ /* 0x000fe40000010000 */
[----:B------:R-:W-:Y:S01]  /*cad0*/  FFMA.FTZ R2, R4, c[0x0][0x23c], -R119 ;  /* 0x00008f0004027a23 */ /* 0x000fe20000010877 */
[----:B------:R-:W-:Y:S01]  /*cae0*/  FSEL R4, R131, RZ, P1 ;  /* 0x000000ff83047208 */ /* 0x000fe20000800000 */
[----:B------:R-:W-:Y:S02]  /*caf0*/  FFMA.FTZ R123, R16, c[0x0][0x23c], -R129 ;  /* 0x00008f00107b7a23 */ /* 0x000fe40000010881 */
[----:B------:R-:W1:Y:S02]  /*cb00*/  LDSM.16.MT88.4 R16, [R234+0xa000] ;  /* 0x00a00000ea10783b */ /* 0x000e640000004200 */
[----:B------:R-:W-:Y:S02]  /*cb10*/  FADD.FTZ R4, R0, -R4 ;  /* 0x8000000400047221 */ /* 0x000fe40000010000 */
[----:B------:R-:W-:-:S02]  /*cb20*/  FMUL.FTZ R5, R5, c[0x0][0x23c] ;  /* 0x00008f0005057a20 */ /* 0x000fc40000410000 */
[----:B------:R-:W-:Y:S02]  /*cb30*/  FMUL.FTZ R4, R4, c[0x0][0x23c] ;  /* 0x00008f0004047a20 */ /* 0x000fe40000410000 */
[----:B------:R-:W-:Y:S01]  /*cb40*/  FFMA.FTZ R127, R7, c[0x0][0x23c], -R129 ;  /* 0x00008f00077f7a23 */ /* 0x000fe20000010881 */
[----:B------:R-:W-:Y:S01]  /*cb50*/  MUFU.EX2 R169, R5 ;  /* 0x0000000500a97308 */ /* 0x000fe20000000800 */
[----:B------:R-:W-:Y:S02]  /*cb60*/  FFMA.FTZ R115, R6, c[0x0][0x23c], -R119 ;  /* 0x00008f0006737a23 */ /* 0x000fe40000010877 */
[--C-:B------:R-:W-:Y:S02]  /*cb70*/  FFMA.FTZ R125, R10, c[0x0][0x23c], -R129.reuse ;  /* 0x00008f000a7d7a23 */ /* 0x100fe40000010881 */
[----:B------:R-:W-:Y:S02]  /*cb80*/  FFMA.FTZ R121, R8, c[0x0][0x23c], -R129 ;  /* 0x00008f0008797a23 */ /* 0x000fe40000010881 */
[----:B------:R-:W-:Y:S01]  /*cb90*/  FFMA.FTZ R113, R15, c[0x0][0x23c], -R119 ;  /* 0x00008f000f717a23 */ /* 0x000fe20000010877 */
[----:B------:R2:W-:Y:S08]  /*cba0*/  MUFU.EX2 R165, R4 ;  /* 0x0000000400a57308 */ /* 0x0005f00000000800 */
[----:B------:R-:W-:Y:S01]  /*cbb0*/  MUFU.EX2 R127, R127 ;  /* 0x0000007f007f7308 */ /* 0x000fe20000000800 */
[----:B--2---:R-:W2:Y:S07]  /*cbc0*/  LDSM.16.MT88.4 R4, [R232+0xa000] ;  /* 0x00a00000e804783b */ /* 0x004eae0000004200 */
[----:B------:R-:W3:Y:S08]  /*cbd0*/  MUFU.EX2 R125, R125 ;  /* 0x0000007d007d7308 */ /* 0x000ef00000000800 */
[----:B------:R-:W-:Y:S08]  /*cbe0*/  MUFU.EX2 R123, R123 ;  /* 0x0000007b007b7308 */ /* 0x000ff00000000800 */
[----:B------:R-:W-:Y:S08]  /*cbf0*/  MUFU.EX2 R121, R121 ;  /* 0x0000007900797308 */ /* 0x000ff00000000800 */
[----:B------:R-:W-:Y:S08]  /*cc00*/  MUFU.EX2 R117, R117 ;  /* 0x0000007500757308 */ /* 0x000ff00000000800 */
[----:B------:R-:W4:Y:S08]  /*cc10*/  MUFU.EX2 R115, R115 ;  /* 0x0000007300737308 */ /* 0x000f300000000800 */
[----:B------:R-:W-:Y:S08]  /*cc20*/  MUFU.EX2 R113, R113 ;  /* 0x0000007100717308 */ /* 0x000ff00000000800 */
[----:B------:R-:W5:Y:S01]  /*cc30*/  MUFU.EX2 R2, R2 ;  /* 0x0000000200027308 */ /* 0x000f620000000800 */
[----:B------:R-:W-:Y:S01]  /*cc40*/  FFMA.FTZ R0, R14, c[0x0][0x23c], -R129 ;  /* 0x00008f000e007a23 */ /* 0x000fe20000010881 */
[----:B---3--:R-:W-:Y:S01]  /*cc50*/  F2FP.BF16.PACK_AB R8, R125, R127 ;  /* 0x0000007f7d08723e */ /* 0x008fe200000010ff */
[----:B------:R-:W-:Y:S01]  /*cc60*/  FMUL.FTZ R12, R160, R169 ;  /* 0x000000a9a00c7220 */ /* 0x000fe20000410000 */
[----:B----4-:R-:W-:Y:S01]  /*cc70*/  F2FP.BF16.PACK_AB R9, R115, R117 ;  /* 0x000000757309723e */ /* 0x010fe200000010ff */
[----:B------:R-:W-:Y:S01]  /*cc80*/  FMUL.FTZ R13, R161, R169 ;  /* 0x000000a9a10d7220 */ /* 0x000fe20000410000 */
[----:B------:R-:W-:Y:S01]  /*cc90*/  F2FP.BF16.PACK_AB R10, R121, R123 ;  /* 0x0000007b790a723e */ /* 0x000fe200000010ff */
[----:B------:R-:W-:-:S02]  /*cca0*/  FMUL.FTZ R14, R162, R165 ;  /* 0x000000a5a20e7220 */ /* 0x000fc40000410000 */
[----:B------:R-:W-:Y:S02]  /*ccb0*/  FMUL.FTZ R15, R163, R165 ;  /* 0x000000a5a30f7220 */ /* 0x000fe40000410000 */
[-C--:B------:R-:W-:Y:S02]  /*ccc0*/  FMUL.FTZ R156, R156, R169.reuse ;  /* 0x000000a99c9c7220 */ /* 0x080fe40000410000 */
[----:B------:R-:W-:Y:S02]  /*ccd0*/  FMUL.FTZ R157, R157, R169 ;  /* 0x000000a99d9d7220 */ /* 0x000fe40000410000 */
[----:B------:R-:W-:Y:S01]  /*cce0*/  FMUL.FTZ R158, R158, R165 ;  /* 0x000000a59e9e7220 */ /* 0x000fe20000410000 */
[----:B-----5:R-:W-:Y:S01]  /*ccf0*/  F2FP.BF16.PACK_AB R11, R2, R113 ;  /* 0x00000071020b723e */ /* 0x020fe200000010ff */
[----:B------:R-:W-:Y:S02]  /*cd00*/  FMUL.FTZ R159, R159, R165 ;  /* 0x000000a59f9f7220 */ /* 0x000fe40000410000 */
[----:B------:R-:W-:-:S04]  /*cd10*/  FFMA.FTZ R24, R24, c[0x0][0x23c], -R129 ;  /* 0x00008f0018187a23 */ /* 0x000fc80000010881 */
[----:B-1----:R-:W-:Y:S01]  /*cd20*/  HMMA.16816.F32.BF16 R12, R8, R16, R12 ;  /* 0x00000010080c723c */ /* 0x002fe2000004180c */
[----:B------:R-:W-:Y:S02]  /*cd30*/  FFMA.FTZ R160, R20, c[0x0][0x23c], -R129 ;  /* 0x00008f0014a07a23 */ /* 0x000fe40000010881 */
[----:B------:R-:W1:Y:S01]  /*cd40*/  LDSM.16.MT88.4 R20, [R231+0xa000] ;  /* 0x00a00000e714783b */ /* 0x000e620000004200 */
[----:B------:R-:W-:-:S04]  /*cd50*/  FMUL.FTZ R25, R153, R169 ;  /* 0x000000a999197220 */ /* 0x000fc80000410000 */
[----:B------:R-:W-:Y:S01]  /*cd60*/  HMMA.16816.F32.BF16 R16, R8, R18, R156 ;  /* 0x000000120810723c */ /* 0x000fe2000004189c */
[----:B------:R3:W-:Y:S01]  /*cd70*/  MUFU.EX2 R156, R24 ;  /* 0x00000018009c7308 */ /* 0x0007e20000000800 */
[-C--:B------:R-:W-:Y:S02]  /*cd80*/  FMUL.FTZ R26, R154, R165.reuse ;  /* 0x000000a59a1a7220 */ /* 0x080fe40000410000 */
[----:B------:R-:W-:Y:S02]  /*cd90*/  FMUL.FTZ R27, R155, R165 ;  /* 0x000000a59b1b7220 */ /* 0x000fe40000410000 */
[-C--:B------:R-:W-:Y:S02]  /*cda0*/  FMUL.FTZ R132, R132, R169.reuse ;  /* 0x000000a984847220 */ /* 0x080fe40000410000 */
[----:B------:R-:W-:Y:S02]  /*cdb0*/  FMUL.FTZ R133, R133, R169 ;  /* 0x000000a985857220 */ /* 0x000fe40000410000 */
[----:B------:R-:W-:-:S02]  /*cdc0*/  FMUL.FTZ R134, R134, R165 ;  /* 0x000000a586867220 */ /* 0x000fc40000410000 */
[----:B------:R-:W-:Y:S02]  /*cdd0*/  FMUL.FTZ R135, R135, R165 ;  /* 0x000000a587877220 */ /* 0x000fe40000410000 */
[----:B---3--:R-:W-:Y:S02]  /*cde0*/  FMUL.FTZ R24, R152, R169 ;  /* 0x000000a998187220 */ /* 0x008fe40000410000 */
[----:B------:R-:W-:Y:S02]  /*cdf0*/  FFMA.FTZ R152, R28, c[0x0][0x23c], -R129 ;  /* 0x00008f001c987a23 */ /* 0x000fe40000010881 */
[----:B------:R-:W3:Y:S03]  /*ce00*/  LDSM.16.MT88.4 R28, [R230+0xa000] ;  /* 0x00a00000e61c783b */ /* 0x000ee60000004200 */
[C---:B--2---:R-:W-:Y:S08]  /*ce10*/  HMMA.16816.F32.BF16 R24, R8.reuse, R4, R24 ;  /* 0x000000040818723c */ /* 0x044ff00000041818 */
[----:B------:R-:W-:Y:S07]  /*ce20*/  HMMA.16816.F32.BF16 R4, R8, R6, R132 ;  /* 0x000000060804723c */ /* 0x000fee0000041884 */
[----:B------:R-:W-:-:S02]  /*ce30*/  FFMA.FTZ R133, R36, c[0x0][0x23c], -R119 ;  /* 0x00008f0024857a23 */ /* 0x000fc40000010877 */
[----:B------:R-:W2:Y:S01]  /*ce40*/  LDSM.16.MT88.4 R36, [R234+0xa800] ;  /* 0x00a80000ea24783b */ /* 0x000ea20000004200 */
[--C-:B------:R-:W-:Y:S02]  /*ce50*/  FFMA.FTZ R134, R40, c[0x0][0x23c], -R119.reuse ;  /* 0x00008f0028867a23 */ /* 0x100fe40000010877 */
[--C-:B------:R-:W-:Y:S02]  /*ce60*/  FFMA.FTZ R135, R48, c[0x0][0x23c], -R119.reuse ;  /* 0x00008f0030877a23 */ /* 0x100fe40000010877 */
[----:B------:R-:W-:Y:S01]  /*ce70*/  FFMA.FTZ R32, R32, c[0x0][0x23c], -R119 ;  /* 0x00008f0020207a23 */ /* 0x000fe20000010877 */
[----:B------:R-:W-:Y:S01]  /*ce80*/  MUFU.EX2 R0, R0 ;  /* 0x0000000000007308 */ /* 0x000fe20000000800 */
[----:B------:R-:W-:Y:S01]  /*ce90*/  FMUL.FTZ R33, R149, R169 ;  /* 0x000000a995217220 */ /* 0x000fe20000410000 */
[----:B------:R-:W4:Y:S06]  /*cea0*/  LDSM.16.MT88.4 R40, [R232+0xa800] ;  /* 0x00a80000e828783b */ /* 0x000f2c0000004200 */
[----:B------:R-:W5:Y:S01]  /*ceb0*/  MUFU.EX2 R160, R160 ;  /* 0x000000a000a07308 */ /* 0x000f620000000800 */
[----:B------:R-:W-:-:S07]  /*cec0*/  FMUL.FTZ R34, R150, R165 ;  /* 0x000000a596227220 */ /* 0x000fce0000410000 */
[----:B------:R-:W1:Y:S01]  /*ced0*/  MUFU.EX2 R152, R152 ;  /* 0x0000009800987308 */ /* 0x000e620000000800 */
[----:B------:R-:W-:-:S07]  /*cee0*/  FMUL.FTZ R35, R151, R165 ;  /* 0x000000a597237220 */ /* 0x000fce0000410000 */
[----:B------:R1:W-:Y:S01]  /*cef0*/  MUFU.EX2 R132, R32 ;  /* 0x0000002000847308 */ /* 0x0003e20000000800 */
[----:B------:R-:W-:-:S07]  /*cf00*/  FMUL.FTZ R136, R136, R169 ;  /* 0x000000a988887220 */ /* 0x000fce0000410000 */
[----:B------:R-:W-:Y:S01]  /*cf10*/  MUFU.EX2 R133, R133 ;  /* 0x0000008500857308 */ /* 0x000fe20000000800 */
[----:B------:R-:W-:-:S07]  /*cf20*/  FMUL.FTZ R137, R137, R169 ;  /* 0x000000a989897220 */ /* 0x000fce0000410000 */
[----:B------:R-:W-:Y:S01]  /*cf30*/  MUFU.EX2 R134, R134 ;  /* 0x0000008600867308 */ /* 0x000fe20000000800 */
[----:B-1----:R-:W-:-:S07]  /*cf40*/  FMUL.FTZ R32, R148, R169 ;  /* 0x000000a994207220 */ /* 0x002fce0000410000 */
[----:B------:R-:W1:Y:S01]  /*cf50*/  MUFU.EX2 R135, R135 ;  /* 0x0000008700877308 */ /* 0x000e620000000800 */
[-C--:B------:R-:W-:Y:S02]  /*cf60*/  FMUL.FTZ R138, R138, R165.reuse ;  /* 0x000000a58a8a7220 */ /* 0x080fe40000410000 */
[----:B------:R-:W-:Y:S02]  /*cf70*/  FMUL.FTZ R139, R139, R165 ;  /* 0x000000a58b8b7220 */ /* 0x000fe40000410000 */
[-C--:B------:R-:W-:Y:S02]  /*cf80*/  FMUL.FTZ R44, R140, R169.reuse ;  /* 0x000000a98c2c7220 */ /* 0x080fe40000410000 */
[----:B------:R-:W-:Y:S02]  /*cf90*/  FMUL.FTZ R45, R141, R169 ;  /* 0x000000a98d2d7220 */ /* 0x000fe40000410000 */
[-C--:B------:R-:W-:Y:S02]  /*cfa0*/  FMUL.FTZ R46, R142, R165.reuse ;  /* 0x000000a58e2e7220 */ /* 0x080fe40000410000 */
[----:B------:R-:W-:-:S02]  /*cfb0*/  FMUL.FTZ R47, R143, R165 ;  /* 0x000000a58f2f7220 */ /* 0x000fc40000410000 */
[-C--:B------:R-:W-:Y:S02]  /*cfc0*/  FMUL.FTZ R144, R144, R169.reuse ;  /* 0x000000a990907220 */ /* 0x080fe40000410000 */
[----:B------:R-:W-:Y:S02]  /*cfd0*/  FMUL.FTZ R145, R145, R169 ;  /* 0x000000a991917220 */ /* 0x000fe40000410000 */
[-C--:B------:R-:W-:Y:S02]  /*cfe0*/  FMUL.FTZ R146, R146, R165.reuse ;  /* 0x000000a592927220 */ /* 0x080fe40000410000 */
[----:B------:R-:W-:Y:S01]  /*cff0*/  FMUL.FTZ R147, R147, R165 ;  /* 0x000000a593937220 */ /* 0x000fe20000410000 */
[----:B------:R-:W-:Y:S01]  /*d000*/  HMMA.16816.F32.BF16 R32, R8, R20, R32 ;  /* 0x000000140820723c */ /* 0x000fe20000041820 */
[----:B-----5:R-:W-:Y:S02]  /*d010*/  F2FP.BF16.PACK_AB R48, R160, R0 ;  /* 0x00000000a030723e */ /* 0x020fe400000010ff */
[----:B------:R-:W-:-:S02]  /*d020*/  F2FP.BF16.PACK_AB R50, R152, R156 ;  /* 0x0000009c9832723e */ /* 0x000fc400000010ff */
[----:B-1----:R-:W-:-:S03]  /*d030*/  F2FP.BF16.PACK_AB R51, R135, R134 ;  /* 0x000000868733723e */ /* 0x002fc600000010ff */
[C---:B------:R-:W-:Y:S07]  /*d040*/  HMMA.16816.F32.BF16 R20, R8.reuse, R22, R136 ;  /* 0x000000160814723c */ /* 0x040fee0000041888 */
[--C-:B------:R-:W-:Y:S01]  /*d050*/  FFMA.FTZ R137, R49, c[0x0][0x23c], -R129.reuse ;  /* 0x00008f0031897a23 */ /* 0x100fe20000010881 */
[----:B---3--:R-:W-:Y:S01]  /*d060*/  HMMA.16816.F32.BF16 R44, R8, R28, R44 ;  /* 0x0000001c082c723c */ /* 0x008fe2000004182c */
[--C-:B------:R-:W-:Y:S01]  /*d070*/  FFMA.FTZ R136, R52, c[0x0][0x23c], -R129.reuse ;  /* 0x00008f0034887a23 */ /* 0x100fe20000010881 */
[----:B------:R-:W-:Y:S01]  /*d080*/  F2FP.BF16.PACK_AB R49, R133, R132 ;  /* 0x000000848531723e */ /* 0x000fe200000010ff */
[----:B------:R-:W-:-:S02]  /*d090*/  FFMA.FTZ R138, R53, c[0x0][0x23c], -R129 ;  /* 0x00008f00358a7a23 */ /* 0x000fc40000010881 */
[----:B------:R-:W1:Y:S03]  /*d0a0*/  LDSM.16.MT88.4 R52, [R230+0xa800] ;  /* 0x00a80000e634783b */ /* 0x000e660000004200 */
[----:B------:R-:W-:Y:S01]  /*d0b0*/  HMMA.16816.F32.BF16 R8, R8, R30, R144 ;  /* 0x0000001e0808723c */ /* 0x000fe20000041890 */
[----:B------:R-:W3:Y:S07]  /*d0c0*/  LDSM.16.MT88.4 R28, [R231+0xa800] ;  /* 0x00a80000e71c783b */ /* 0x000eee0000004200 */
[C---:B--2---:R-:W-:Y:S08]  /*d0d0*/  HMMA.16816.F32.BF16 R12, R48.reuse, R36, R12 ;  /* 0x00000024300c723c */ /* 0x044ff0000004180c */
[----:B------:R-:W-:Y:S01]  /*d0e0*/  HMMA.16816.F32.BF16 R16, R48, R38, R16 ;  /* 0x000000263010723c */ /* 0x000fe20000041810 */
[----:B------:R-:W2:Y:S01]  /*d0f0*/  LDSM.16.MT88.4 R36, [R234+0xb000] ;  /* 0x00b00000ea24783b */ /* 0x000ea20000004200 */
[----:B------:R-:W-:-:S02]  /*d100*/  FFMA.FTZ R139, R195, c[0x0][0x23c], -R129 ;  /* 0x00008f00c38b7a23 */ /* 0x000fc40000010881 */
[--C-:B------:R-:W-:Y:S02]  /*d110*/  FFMA.FTZ R140, R194, c[0x0][0x23c], -R119.reuse ;  /* 0x00008f00c28c7a23 */ /* 0x100fe40000010877 */
[--C-:B------:R-:W-:Y:S02]  /*d120*/  FFMA.FTZ R141, R193, c[0x0][0x23c], -R119.reuse ;  /* 0x00008f00c18d7a23 */ /* 0x100fe40000010877 */
[--C-:B------:R-:W-:Y:S02]  /*d130*/  FFMA.FTZ R142, R192, c[0x0][0x23c], -R119.reuse ;  /* 0x00008f00c08e7a23 */ /* 0x100fe40000010877 */
[----:B------:R-:W-:Y:S01]  /*d140*/  FFMA.FTZ R143, R191, c[0x0][0x23c], -R119 ;  /* 0x00008f00bf8f7a23 */ /* 0x000fe20000010877 */
[----:B------:R-:W-:Y:S08]  /*d150*/  MUFU.EX2 R137, R137 ;  /* 0x0000008900897308 */ /* 0x000ff00000000800 */
[----:B------:R-:W5:Y:S08]  /*d160*/  MUFU.EX2 R136, R136 ;  /* 0x0000008800887308 */ /* 0x000f700000000800 */
[----:B------:R-:W-:Y:S01]  /*d170*/  MUFU.EX2 R138, R138 ;  /* 0x0000008a008a7308 */ /* 0x000fe20000000800 */
[C---:B----4-:R-:W-:Y:S08]  /*d180*/  HMMA.16816.F32.BF16 R24, R48.reuse, R40, R24 ;  /* 0x000000283018723c */ /* 0x050ff00000041818 */
[C---:B------:R-:W-:Y:S01]  /*d190*/  HMMA.16816.F32.BF16 R4, R48.reuse, R42, R4 ;  /* 0x0000002a3004723c */ /* 0x040fe20000041804 */
[----:B------:R-:W-:Y:S01]  /*d1a0*/  MUFU.EX2 R139, R139 ;  /* 0x0000008b008b7308 */ /* 0x000fe20000000800 */
[----:B------:R-:W2:Y:S06]  /*d1b0*/  LDSM.16.MT88.4 R40, [R232+0xb000] ;  /* 0x00b00000e828783b */ /* 0x000eac0000004200 */
[----:B-1----:R-:W-:Y:S01]  /*d1c0*/  HMMA.16816.F32.BF16 R44, R48, R52, R44 ;  /* 0x00000034302c723c */ /* 0x002fe2000004182c */
[----:B------:R-:W-:Y:S01]  /*d1d0*/  MUFU.EX2 R140, R140 ;  /* 0x0000008c008c7308 */ /* 0x000fe20000000800 */
[--C-:B------:R-:W-:Y:S01]  /*d1e0*/  FFMA.FTZ R145, R189, c[0x0][0x23c], -R129.reuse ;  /* 0x00008f00bd917a23 */ /* 0x100fe20000010881 */
[----:B------:R-:W4:Y:S01]  /*d1f0*/  LDL.LU R191, [R1+0x4] ;  /* 0x0000040001bf7983 */ /* 0x000f220000300800 */
[----:B------:R-:W-:-:S02]  /*d200*/  FFMA.FTZ R144, R187, c[0x0][0x23c], -R129 ;  /* 0x00008f00bb907a23 */ /* 0x000fc40000010881 */
[----:B------:R-:W-:Y:S01]  /*d210*/  FFMA.FTZ R146, R252, c[0x0][0x23c], -R129 ;  /* 0x00008f00fc927a23 */ /* 0x000fe20000010881 */
[----:B------:R-:W4:Y:S02]  /*d220*/  LDL.LU R189, [R1] ;  /* 0x0000000001bd7983 */ /* 0x000f240000300800 */
[----:B------:R-:W1:Y:S08]  /*d230*/  MUFU.EX2 R141, R141 ;  /* 0x0000008d008d7308 */ /* 0x000e700000000800 */
[----:B------:R-:W-:Y:S08]  /*d240*/  MUFU.EX2 R142, R142 ;  /* 0x0000008e008e7308 */ /* 0x000ff00000000800 */
[----:B------:R-:W1:Y:S01]  /*d250*/  MUFU.EX2 R143, R143 ;  /* 0x0000008f008f7308 */ /* 0x000e620000000800 */
[C---:B---3--:R-:W-:Y:S08]  /*d260*/  HMMA.16816.F32.BF16 R32, R48.reuse, R28, R32 ;  /* 0x0000001c3020723c */ /* 0x048ff00000041820 */
[C---:B------:R-:W-:Y:S01]  /*d270*/  HMMA.16816.F32.BF16 R20, R48.reuse, R30, R20 ;  /* 0x0000001e3014723c */ /* 0x040fe20000041814 */
[----:B------:R-:W3:Y:S07]  /*d280*/  LDSM.16.MT88.4 R28, [R231+0xb000] ;  /* 0x00b00000e71c783b */ /* 0x000eee0000004200 */
[----:B------:R-:W-:Y:S01]  /*d290*/  HMMA.16816.F32.BF16 R8, R48, R54, R8 ;  /* 0x000000363008723c */ /* 0x000fe20000041808 */
[----:B------:R-:W3:Y:S06]  /*d2a0*/  LDSM.16.MT88.4 R52, [R230+0xb000] ;  /* 0x00b00000e634783b */ /* 0x000eec0000004200 */
[----:B-----5:R-:W-:-:S02]  /*d2b0*/  F2FP.BF16.PACK_AB R48, R136, R137 ;  /* 0x000000898830723e */ /* 0x020fc400000010ff */
[----:B-1----:R-:W-:Y:S02]  /*d2c0*/  F2FP.BF16.PACK_AB R49, R141, R140 ;  /* 0x0000008c8d31723e */ /* 0x002fe400000010ff */
[----:B------:R-:W-:Y:S02]  /*d2d0*/  F2FP.BF16.PACK_AB R50, R139, R138 ;  /* 0x0000008a8b32723e */ /* 0x000fe400000010ff */
[----:B------:R-:W-:-:S07]  /*d2e0*/  F2FP.BF16.PACK_AB R51, R143, R142 ;  /* 0x0000008e8f33723e */ /* 0x000fce00000010ff */
[C---:B--2---:R-:W-:Y:S08]  /*d2f0*/  HMMA.16816.F32.BF16 R12, R48.reuse, R36, R12 ;  /* 0x00000024300c723c */ /* 0x044ff0000004180c */
[----:B------:R-:W-:Y:S01]  /*d300*/  HMMA.16816.F32.BF16 R16, R48, R38, R16 ;  /* 0x000000263010723c */ /* 0x000fe20000041810 */
[----:B------:R-:W1:Y:S01]  /*d310*/  LDSM.16.MT88.4 R36, [R234+0xb800] ;  /* 0x00b80000ea24783b */ /* 0x000e620000004200 */
[----:B------:R-:W-:-:S02]  /*d320*/  FFMA.FTZ R147, R186, c[0x0][0x23c], -R129 ;  /* 0x00008f00ba937a23 */ /* 0x000fc40000010881 */
[--C-:B------:R-:W-:Y:S02]  /*d330*/  FFMA.FTZ R148, R215, c[0x0][0x23c], -R119.reuse ;  /* 0x00008f00d7947a23 */ /* 0x100fe40000010877 */
[--C-:B------:R-:W-:Y:S02]  /*d340*/  FFMA.FTZ R149, R185, c[0x0][0x23c], -R119.reuse ;  /* 0x00008f00b9957a23 */ /* 0x100fe40000010877 */
[--C-:B------:R-:W-:Y:S02]  /*d350*/  FFMA.FTZ R150, R213, c[0x0][0x23c], -R119.reuse ;  /* 0x00008f00d5967a23 */ /* 0x100fe40000010877 */
[----:B------:R-:W-:Y:S01]  /*d360*/  FFMA.FTZ R151, R184, c[0x0][0x23c], -R119 ;  /* 0x00008f00b8977a23 */ /* 0x000fe20000010877 */
[----:B------:R-:W-:Y:S08]  /*d370*/  MUFU.EX2 R145, R145 ;  /* 0x0000009100917308 */ /* 0x000ff00000000800 */
[----:B------:R-:W2:Y:S08]  /*d380*/  MUFU.EX2 R144, R144 ;  /* 0x0000009000907308 */ /* 0x000eb00000000800 */
[----:B------:R-:W-:Y:S08]  /*d390*/  MUFU.EX2 R146, R146 ;  /* 0x0000009200927308 */ /* 0x000ff00000000800 */
[----:B------:R-:W-:Y:S08]  /*d3a0*/  MUFU.EX2 R147, R147 ;  /* 0x0000009300937308 */ /* 0x000ff00000000800 */
[----:B------:R-:W-:Y:S08]  /*d3b0*/  MUFU.EX2 R148, R148 ;  /* 0x0000009400947308 */ /* 0x000ff00000000800 */
[----:B------:R-:W5:Y:S08]  /*d3c0*/  MUFU.EX2 R149, R149 ;  /* 0x0000009500957308 */ /* 0x000f700000000800 */
[----:B------:R-:W-:Y:S08]  /*d3d0*/  MUFU.EX2 R150, R150 ;  /* 0x0000009600967308 */ /* 0x000ff00000000800 */
[----:B------:R-:W1:Y:S01]  /*d3e0*/  MUFU.EX2 R151, R151 ;  /* 0x0000009700977308 */ /* 0x000e620000000800 */
[C---:B------:R-:W-:Y:S08]  /*d3f0*/  HMMA.16816.F32.BF16 R24, R48.reuse, R40, R24 ;  /* 0x000000283018723c */ /* 0x040ff00000041818 */
[C---:B------:R-:W-:Y:S01]  /*d400*/  HMMA.16816.F32.BF16 R4, R48.reuse, R42, R4 ;  /* 0x0000002a3004723c */ /* 0x040fe20000041804 */
[----:B------:R-:W1:Y:S07]  /*d410*/  LDSM.16.MT88.4 R40, [R232+0xb800] ;  /* 0x00b80000e828783b */ /* 0x000e6e0000004200 */
[C---:B---3--:R-:W-:Y:S08]  /*d420*/  HMMA.16816.F32.BF16 R32, R48.reuse, R28, R32 ;  /* 0x0000001c3020723c */ /* 0x048ff00000041820 */
[C---:B------:R-:W-:Y:S01]  /*d430*/  HMMA.16816.F32.BF16 R20, R48.reuse, R30, R20 ;  /* 0x0000001e3014723c */ /* 0x040fe20000041814 */
[----:B------:R-:W3:Y:S07]  /*d440*/  LDSM.16.MT88.4 R28, [R231+0xb800] ;  /* 0x00b80000e71c783b */ /* 0x000eee0000004200 */
[C---:B------:R-:W-:Y:S08]  /*d450*/  HMMA.16816.F32.BF16 R44, R48.reuse, R52, R44 ;  /* 0x00000034302c723c */ /* 0x040ff0000004182c */
[----:B------:R-:W-:Y:S01]  /*d460*/  HMMA.16816.F32.BF16 R8, R48, R54, R8 ;  /* 0x000000363008723c */ /* 0x000fe20000041808 */
[----:B------:R-:W3:Y:S06]  /*d470*/  LDSM.16.MT88.4 R52, [R230+0xb800] ;  /* 0x00b80000e634783b */ /* 0x000eec0000004200 */
[----:B--2---:R-:W-:-:S02]  /*d480*/  F2FP.BF16.PACK_AB R48, R144, R145 ;  /* 0x000000919030723e */ /* 0x004fc400000010ff */
[----:B-----5:R-:W-:Y:S02]  /*d490*/  F2FP.BF16.PACK_AB R49, R149, R148 ;  /* 0x000000949531723e */ /* 0x020fe400000010ff */
[----:B------:R-:W-:Y:S02]  /*d4a0*/  F2FP.BF16.PACK_AB R50, R147, R146 ;  /* 0x000000929332723e */ /* 0x000fe400000010ff */
[----:B-1----:R-:W-:-:S07]  /*d4b0*/  F2FP.BF16.PACK_AB R51, R151, R150 ;  /* 0x000000969733723e */ /* 0x002fce00000010ff */
[C---:B------:R-:W-:Y:S08]  /*d4c0*/  HMMA.16816.F32.BF16 R12, R48.reuse, R36, R12 ;  /* 0x00000024300c723c */ /* 0x040ff0000004180c */
[----:B------:R-:W-:Y:S01]  /*d4d0*/  HMMA.16816.F32.BF16 R16, R48, R38, R16 ;  /* 0x000000263010723c */ /* 0x000fe20000041810 */
[----:B------:R-:W1:Y:S01]  /*d4e0*/  LDSM.16.MT88.4 R36, [R234+0xc000] ;  /* 0x00c00000ea24783b */ /* 0x000e620000004200 */
[----:B------:R-:W-:-:S02]  /*d4f0*/  FFMA.FTZ R154, R211, c[0x0][0x23c], -R129 ;  /* 0x00008f00d39a7a23 */ /* 0x000fc40000010881 */
[--C-:B------:R-:W-:Y:S02]  /*d500*/  FFMA.FTZ R153, R183, c[0x0][0x23c], -R129.reuse ;  /* 0x00008f00b7997a23 */ /* 0x100fe40000010881 */
[--C-:B------:R-:W-:Y:S02]  /*d510*/  FFMA.FTZ R155, R210, c[0x0][0x23c], -R129.reuse ;  /* 0x00008f00d29b7a23 */ /* 0x100fe40000010881 */
[----:B------:R-:W-:Y:S02]  /*d520*/  FFMA.FTZ R157, R182, c[0x0][0x23c], -R129 ;  /* 0x00008f00b69d7a23 */ /* 0x000fe40000010881 */
[--C-:B------:R-:W-:Y:S02]  /*d530*/  FFMA.FTZ R158, R209, c[0x0][0x23c], -R119.reuse ;  /* 0x00008f00d19e7a23 */ /* 0x100fe40000010877 */
[--C-:B------:R-:W-:Y:S02]  /*d540*/  FFMA.FTZ R159, R171, c[0x0][0x23c], -R119.reuse ;  /* 0x00008f00ab9f7a23 */ /* 0x100fe40000010877 */
[----:B------:R-:W-:-:S02]  /*d550*/  FFMA.FTZ R161, R208, c[0x0][0x23c], -R119 ;  /* 0x00008f00d0a17a23 */ /* 0x000fc40000010877 */
        /* <DEDUP_REMOVED lines=225> */
[----:B------:R-:W-:Y:S01]  /*e370*/  MUFU.EX2 R124, R124 ;  /* 0x0000007c007c7308 */ /* 0x000fe20000000800 */
[----:B----4-:R-:W-:Y:S02]  /*e380*/  FFMA.FTZ R127, R191, R169, R127 ;  /* 0x000000a9bf7f7223 */ /* 0x010fe4000001007f */
[----:B------:R-:W-:Y:S02]  /*e390*/  FFMA.FTZ R117, R189, R165, R117 ;  /* 0x000000a5bd757223 */ /* 0x000fe40000010075 */
[----:B------:R-:W-:-:S03]  /*e3a0*/  FADD.FTZ R127, R125, R127 ;  /* 0x0000007f7d7f7221 */ /* 0x000fc60000010000 */
[----:B------:R-:W2:Y:S01]  /*e3b0*/  MUFU.EX2 R81, R81 ;  /* 0x0000005100517308 */ /* 0x000ea20000000800 */
[----:B------:R-:W-:-:S07]  /*e3c0*/  FADD.FTZ R117, R115, R117 ;  /* 0x0000007573757221 */ /* 0x000fce0000010000 */
[----:B------:R-:W-:Y:S01]  /*e3d0*/  MUFU.EX2 R120, R120 ;  /* 0x0000007800787308 */ /* 0x000fe20000000800 */
[----:B------:R-:W-:-:S07]  /*e3e0*/  FADD.FTZ R123, R123, R127 ;  /* 0x0000007f7b7b7221 */ /* 0x000fce0000010000 */
[----:B------:R-:W-:Y:S08]  /*e3f0*/  MUFU.EX2 R86, R86 ;  /* 0x0000005600567308 */ /* 0x000ff00000000800 */
[----:B------:R-:W-:Y:S08]  /*e400*/  MUFU.EX2 R126, R126 ;  /* 0x0000007e007e7308 */ /* 0x000ff00000000800 */
[----:B------:R-:W4:Y:S08]  /*e410*/  MUFU.EX2 R83, R83 ;  /* 0x0000005300537308 */ /* 0x000f300000000800 */
[----:B------:R-:W-:Y:S08]  /*e420*/  MUFU.EX2 R122, R122 ;  /* 0x0000007a007a7308 */ /* 0x000ff00000000800 */
[----:B------:R-:W5:Y:S01]  /*e430*/  MUFU.EX2 R87, R87 ;  /* 0x0000005700577308 */ /* 0x000f620000000800 */
[----:B------:R-:W-:-:S02]  /*e440*/  FADD.FTZ R113, R113, R117 ;  /* 0x0000007571717221 */ /* 0x000fc40000010000 */
[----:B------:R-:W-:Y:S02]  /*e450*/  FADD.FTZ R123, R121, R123 ;  /* 0x0000007b797b7221 */ /* 0x000fe40000010000 */
[----:B------:R-:W-:Y:S01]  /*e460*/  FADD.FTZ R113, R2, R113 ;  /* 0x0000007102717221 */ /* 0x000fe20000010000 */
[----:B------:R-:W-:Y:S01]  /*e470*/  HMMA.16816.F32.BF16 R24, R48, R40, R24 ;  /* 0x000000283018723c */ /* 0x000fe20000041818 */
[----:B------:R-:W-:Y:S02]  /*e480*/  FADD.FTZ R0, R0, R123 ;  /* 0x0000007b00007221 */ /* 0x000fe40000010000 */
[----:B------:R-:W-:-:S05]  /*e490*/  FADD.FTZ R132, R132, R113 ;  /* 0x0000007184847221 */ /* 0x000fca0000010000 */
[----:B------:R-:W-:Y:S01]  /*e4a0*/  HMMA.16816.F32.BF16 R4, R48, R42, R4 ;  /* 0x0000002a3004723c */ /* 0x000fe20000041804 */
[----:B------:R-:W1:Y:S01]  /*e4b0*/  LDSM.16.MT88.4 R40, [R232+0xf800] ;  /* 0x00f80000e828783b */ /* 0x000e620000004200 */
[----:B------:R-:W-:-:S06]  /*e4c0*/  FADD.FTZ R160, R160, R0 ;  /* 0x00000000a0a07221 */ /* 0x000fcc0000010000 */
[----:B---3--:R-:W-:Y:S01]  /*e4d0*/  HMMA.16816.F32.BF16 R32, R48, R28, R32 ;  /* 0x0000001c3020723c */ /* 0x008fe20000041820 */
[----:B------:R-:W-:-:S07]  /*e4e0*/  FADD.FTZ R132, R133, R132 ;  /* 0x0000008485847221 */ /* 0x000fce0000010000 */
[C---:B------:R-:W-:Y:S01]  /*e4f0*/  HMMA.16816.F32.BF16 R20, R48.reuse, R30, R20 ;  /* 0x0000001e3014723c */ /* 0x040fe20000041814 */
[----:B------:R-:W3:Y:S07]  /*e500*/  LDSM.16.MT88.4 R28, [R231+0xf800] ;  /* 0x00f80000e71c783b */ /* 0x000eee0000004200 */
[C---:B------:R-:W-:Y:S08]  /*e510*/  HMMA.16816.F32.BF16 R44, R48.reuse, R52, R44 ;  /* 0x00000034302c723c */ /* 0x040ff0000004182c */
[----:B------:R-:W-:Y:S01]  /*e520*/  HMMA.16816.F32.BF16 R8, R48, R54, R8 ;  /* 0x000000363008723c */ /* 0x000fe20000041808 */
[----:B------:R-:W3:Y:S06]  /*e530*/  LDSM.16.MT88.4 R52, [R230+0xf800] ;  /* 0x00f80000e634783b */ /* 0x000eec0000004200 */
[----:B--2---:R-:W-:-:S02]  /*e540*/  F2FP.BF16.PACK_AB R48, R81, R124 ;  /* 0x0000007c5130723e */ /* 0x004fc400000010ff */
[----:B----4-:R-:W-:Y:S02]  /*e550*/  F2FP.BF16.PACK_AB R49, R83, R126 ;  /* 0x0000007e5331723e */ /* 0x010fe400000010ff */
[----:B------:R-:W-:Y:S02]  /*e560*/  F2FP.BF16.PACK_AB R50, R86, R120 ;  /* 0x000000785632723e */ /* 0x000fe400000010ff */
[----:B-----5:R-:W-:Y:S01]  /*e570*/  F2FP.BF16.PACK_AB R51, R87, R122 ;  /* 0x0000007a5733723e */ /* 0x020fe200000010ff */
[----:B------:R-:W-:Y:S02]  /*e580*/  FADD.FTZ R156, R156, R160 ;  /* 0x000000a09c9c7221 */ /* 0x000fe40000010000 */
[----:B------:R-:W-:-:S04]  /*e590*/  FADD.FTZ R134, R134, R132 ;  /* 0x0000008486867221 */ /* 0x000fc80000010000 */
[----:B-1----:R-:W-:Y:S01]  /*e5a0*/  HMMA.16816.F32.BF16 R12, R48, R36, R12 ;  /* 0x00000024300c723c */ /* 0x002fe2000004180c */
[----:B------:R-:W-:Y:S02]  /*e5b0*/  FADD.FTZ R156, R152, R156 ;  /* 0x0000009c989c7221 */ /* 0x000fe40000010000 */
[----:B------:R-:W-:-:S05]  /*e5c0*/  FADD.FTZ R134, R135, R134 ;  /* 0x0000008687867221 */ /* 0x000fca0000010000 */
[----:B------:R-:W-:Y:S01]  /*e5d0*/  HMMA.16816.F32.BF16 R16, R48, R38, R16 ;  /* 0x000000263010723c */ /* 0x000fe20000041810 */
[----:B------:R-:W1:Y:S01]  /*e5e0*/  LDSM.16.MT88.4 R36, [R234+0x10000] ;  /* 0x01000000ea24783b */ /* 0x000e620000004200 */
[----:B------:R-:W-:Y:S02]  /*e5f0*/  FADD.FTZ R137, R137, R156 ;  /* 0x0000009c89897221 */ /* 0x000fe40000010000 */
[----:B------:R-:W-:Y:S02]  /*e600*/  FADD.FTZ R140, R140, R134 ;  /* 0x000000868c8c7221 */ /* 0x000fe40000010000 */
[--C-:B------:R-:W-:Y:S01]  /*e610*/  FFMA.FTZ R116, R116, c[0x0][0x23c], -R129.reuse ;  /* 0x00008f0074747a23 */ /* 0x100fe20000010881 */
[----:B------:R-:W-:Y:S01]  /*e620*/  LDSM.16.MT88.4 R132, [R232+0x11800] ;  /* 0x01180000e884783b */ /* 0x000fe20000004200 */
[--C-:B------:R-:W-:Y:S02]  /*e630*/  FFMA.FTZ R96, R96, c[0x0][0x23c], -R129.reuse ;  /* 0x00008f0060607a23 */ /* 0x100fe40000010881 */
[----:B------:R-:W-:-:S02]  /*e640*/  FFMA.FTZ R89, R89, c[0x0][0x23c], -R129 ;  /* 0x00008f0059597a23 */ /* 0x000fc40000010881 */
[----:B------:R-:W-:Y:S02]  /*e650*/  FFMA.FTZ R98, R98, c[0x0][0x23c], -R129 ;  /* 0x00008f0062627a23 */ /* 0x000fe40000010881 */
[--C-:B------:R-:W-:Y:S02]  /*e660*/  FFMA.FTZ R88, R88, c[0x0][0x23c], -R119.reuse ;  /* 0x00008f0058587a23 */ /* 0x100fe40000010877 */
[--C-:B------:R-:W-:Y:S02]  /*e670*/  FFMA.FTZ R97, R97, c[0x0][0x23c], -R119.reuse ;  /* 0x00008f0061617a23 */ /* 0x100fe40000010877 */
[--C-:B------:R-:W-:Y:S02]  /*e680*/  FFMA.FTZ R114, R114, c[0x0][0x23c], -R119.reuse ;  /* 0x00008f0072727a23 */ /* 0x100fe40000010877 */
[----:B------:R-:W-:Y:S02]  /*e690*/  FFMA.FTZ R99, R99, c[0x0][0x23c], -R119 ;  /* 0x00008f0063637a23 */ /* 0x000fe40000010877 */
[----:B------:R-:W-:-:S02]  /*e6a0*/  FADD.FTZ R137, R136, R137 ;  /* 0x0000008988897221 */ /* 0x000fc40000010000 */
[----:B------:R-:W-:Y:S02]  /*e6b0*/  FADD.FTZ R140, R141, R140 ;  /* 0x0000008c8d8c7221 */ /* 0x000fe40000010000 */
[----:B------:R-:W-:Y:S01]  /*e6c0*/  FADD.FTZ R138, R138, R137 ;  /* 0x000000898a8a7221 */ /* 0x000fe20000010000 */
[----:B------:R-:W-:Y:S01]  /*e6d0*/  MUFU.EX2 R116, R116 ;  /* 0x0000007400747308 */ /* 0x000fe20000000800 */
[----:B------:R-:W-:Y:S02]  /*e6e0*/  FADD.FTZ R142, R142, R140 ;  /* 0x0000008c8e8e7221 */ /* 0x000fe40000010000 */
[----:B------:R-:W-:Y:S02]  /*e6f0*/  FADD.FTZ R138, R139, R138 ;  /* 0x0000008a8b8a7221 */ /* 0x000fe40000010000 */
        /* <DEDUP_REMOVED lines=11> */
[----:B------:R-:W-:Y:S01]  /*e7b0*/  FADD.FTZ R149, R149, R142 ;  /* 0x0000008e95957221 */ /* 0x000fe20000010000 */
[----:B------:R-:W-:Y:S01]  /*e7c0*/  HMMA.16816.F32.BF16 R24, R48, R40, R24 ;  /* 0x000000283018723c */ /* 0x000fe20000041818 */
[----:B------:R-:W-:Y:S01]  /*e7d0*/  FADD.FTZ R144, R146, R144 ;  /* 0x0000009092907221 */ /* 0x000fe20000010000 */
[----:B------:R-:W-:Y:S01]  /*e7e0*/  LDSM.16.MT88.4 R136, [R231+0x11800] ;  /* 0x01180000e788783b */ /* 0x000fe20000004200 */
[----:B------:R-:W-:Y:S02]  /*e7f0*/  FADD.FTZ R149, R150, R149 ;  /* 0x0000009596957221 */ /* 0x000fe40000010000 */
[----:B------:R-:W-:-:S03]  /*e800*/  FADD.FTZ R147, R147, R144 ;  /* 0x0000009093937221 */ /* 0x000fc60000010000 */
        /* <DEDUP_REMOVED lines=17> */
[----:B------:R-:W-:-:S07]  /*e920*/  FADD.FTZ R159, R159, R151 ;  /* 0x000000979f9f7221 */ /* 0x000fce0000010000 */
[----:B------:R-:W-:Y:S01]  /*e930*/  HMMA.16816.F32.BF16 R16, R48, R38, R16 ;  /* 0x000000263010723c */ /* 0x000fe20000041810 */
[----:B------:R-:W1:Y:S01]  /*e940*/  LDSM.16.MT88.4 R36, [R234+0x10800] ;  /* 0x01080000ea24783b */ /* 0x000e620000004200 */
[----:B------:R-:W-:Y:S02]  /*e950*/  FADD.FTZ R153, R155, R153 ;  /* 0x000000999b997221 */ /* 0x000fe40000010000 */
[----:B------:R-:W-:Y:S02]  /*e960*/  FADD.FTZ R159, R161, R159 ;  /* 0x0000009fa19f7221 */ /* 0x000fe40000010000 */
[----:B------:R-:W-:Y:S02]  /*e970*/  FADD.FTZ R157, R157, R153 ;  /* 0x000000999d9d7221 */ /* 0x000fe40000010000 */
[--C-:B------:R-:W-:Y:S02]  /*e980*/  FFMA.FTZ R108, R108, c[0x0][0x23c], -R129.reuse ;  /* 0x00008f006c6c7a23 */ /* 0x100fe40000010881 */
[----:B------:R-:W-:-:S02]  /*e990*/  FFMA.FTZ R109, R109, c[0x0][0x23c], -R129 ;  /* 0x00008f006d6d7a23 */ /* 0x000fc40000010881 */
[--C-:B------:R-:W-:Y:S02]  /*e9a0*/  FFMA.FTZ R104, R104, c[0x0][0x23c], -R129.reuse ;  /* 0x00008f0068687a23 */ /* 0x100fe40000010881 */
[----:B------:R-:W-:Y:S02]  /*e9b0*/  FFMA.FTZ R105, R105, c[0x0][0x23c], -R129 ;  /* 0x00008f0069697a23 */ /* 0x000fe40000010881 */
[--C-:B------:R-:W-:Y:S02]  /*e9c0*/  FFMA.FTZ R110, R110, c[0x0][0x23c], -R119.reuse ;  /* 0x00008f006e6e7a23 */ /* 0x100fe40000010877 */
[----:B------:R-:W-:Y:S02]  /*e9d0*/  FFMA.FTZ R90, R90, c[0x0][0x23c], -R119 ;  /* 0x00008f005a5a7a23 */ /* 0x000fe40000010877 */
[----:B------:R-:W-:Y:S02]  /*e9e0*/  FADD.FTZ R162, R162, R159 ;  /* 0x0000009fa2a27221 */ /* 0x000fe40000010000 */
[----:B------:R-:W-:-:S02]  /*e9f0*/  FFMA.FTZ R111, R111, c[0x0][0x23c], -R119 ;  /* 0x00008f006f6f7a23 */ /* 0x000fc40000010877 */
[----:B------:R-:W-:Y:S02]  /*ea00*/  FFMA.FTZ R106, R106, c[0x0][0x23c], -R119 ;  /* 0x00008f006a6a7a23 */ /* 0x000fe40000010877 */
[----:B------:R-:W-:Y:S02]  /*ea10*/  FADD.FTZ R157, R171, R157 ;  /* 0x0000009dab9d7221 */ /* 0x000fe40000010000 */
[----:B------:R-:W-:Y:S01]  /*ea20*/  FADD.FTZ R162, R179, R162 ;  /* 0x000000a2b3a27221 */ /* 0x000fe20000010000 */
[----:B------:R-:W-:Y:S01]  /*ea30*/  MUFU.EX2 R108, R108 ;  /* 0x0000006c006c7308 */ /* 0x000fe20000000800 */
[----:B------:R-:W-:Y:S02]  /*ea40*/  FADD.FTZ R163, R163, R157 ;  /* 0x0000009da3a37221 */ /* 0x000fe40000010000 */
[----:B------:R-:W-:Y:S01]  /*ea50*/  FADD.FTZ R183, R183, R162 ;  /* 0x000000a2b7b77221 */ /* 0x000fe20000010000 */
[----:B------:R-:W-:Y:S04]  /*ea60*/  HMMA.16816.F32.BF16 R24, R48, R40, R24 ;  /* 0x000000283018723c */ /* 0x000fe80000041818 */
[----:B------:R-:W2:Y:S01]  /*ea70*/  MUFU.EX2 R109, R109 ;  /* 0x0000006d006d7308 */ /* 0x000ea20000000800 */
[----:B------:R-:W-:Y:S01]  /*ea80*/  FADD.FTZ R163, R181, R163 ;  /* 0x000000a3b5a37221 */ /* 0x000fe20000010000 */
[----:B------:R-:W-:Y:S06]  /*ea90*/  LDSM.16.MT88.4 R156, [R234+0x11800] ;  /* 0x01180000ea9c783b */ /* 0x000fec0000004200 */
        /* <DEDUP_REMOVED lines=11> */
[----:B------:R-:W-:Y:S01]  /*eb50*/  FADD.FTZ R184, R3, R184 ;  /* 0x000000b803b87221 */ /* 0x000fe20000010000 */
[----:B------:R-:W1:Y:S01]  /*eb60*/  LDSM.16.MT88.4 R40, [R231+0x10800] ;  /* 0x01080000e728783b */ /* 0x000e620000004200 */
[----:B------:R-:W-:Y:S02]  /*eb70*/  FADD.FTZ R185, R185, R182 ;  /* 0x000000b6b9b97221 */ /* 0x000fe40000010000 */
[----:B------:R-:W-:-:S03]  /*eb80*/  FADD.FTZ R187, R187, R184 ;  /* 0x000000b8bbbb7221 */ /* 0x000fc60000010000 */
[----:B---3--:R-:W-:Y:S01]  /*eb90*/  HMMA.16816.F32.BF16 R32, R48, R28, R32 ;  /* 0x0000001c3020723c */ /* 0x008fe20000041820 */
[----:B------:R-:W-:-:S07]  /*eba0*/  FADD.FTZ R185, R56, R185 ;  /* 0x000000b938b97221 */ /* 0x000fce0000010000 */
[C---:B------:R-:W-:Y:S01]  /*ebb0*/  HMMA.16816.F32.BF16 R20, R48.reuse, R30, R20 ;  /* 0x0000001e3014723c */ /* 0x040fe20000041814 */
[----:B------:R-:W-:Y:S01]  /*ebc0*/  FADD.FTZ R187, R58, R187 ;  /* 0x000000bb3abb7221 */ /* 0x000fe20000010000 */
[----:B------:R-:W-:Y:S06]  /*ebd0*/  LDSM.16.MT88.4 R28, [R232+0x10800] ;  /* 0x01080000e81c783b */ /* 0x000fec0000004200 */
[C---:B------:R-:W-:Y:S08]  /*ebe0*/  HMMA.16816.F32.BF16 R44, R48.reuse, R52, R44 ;  /* 0x00000034302c723c */ /* 0x040ff0000004182c */
[----:B------:R-:W-:Y:S07]  /*ebf0*/  HMMA.16816.F32.BF16 R8, R48, R54, R8 ;  /* 0x000000363008723c */ /* 0x000fee0000041808 */
        /* <DEDUP_REMOVED lines=32> */
[----:B------:R-:W-:-:S06]  /*ee00*/  FADD.FTZ R76, R84, R76 ;  /* 0x0000004c544c7221 */ /* 0x000fcc0000010000 */
[----:B-1----:R-:W-:Y:S01]  /*ee10*/  HMMA.16816.F32.BF16 R44, R48, R36, R44 ;  /* 0x00000024302c723c */ /* 0x002fe2000004182c */
[----:B------:R-:W-:-:S07]  /*ee20*/  FADD.FTZ R85, R85, R63 ;  /* 0x0000003f55557221 */ /* 0x000fce0000010000 */
[----:B------:R-:W-:Y:S01]  /*ee30*/  HMMA.16816.F32.BF16 R8, R48, R38, R8 ;  /* 0x000000263008723c */ /* 0x000fe20000041808 */
[----:B------:R-:W1:Y:S01]  /*ee40*/  LDSM.16.MT88.4 R36, [R231+0x11000] ;  /* 0x01100000e724783b */ /* 0x000e620000004200 */
[----:B------:R-:W-:Y:S02]  /*ee50*/  FADD.FTZ R69, R69, R76 ;  /* 0x0000004c45457221 */ /* 0x000fe40000010000 */
[----:B------:R-:W-:-:S04]  /*ee60*/  FADD.FTZ R85, R71, R85 ;  /* 0x0000005547557221 */ /* 0x000fc80000010000 */
[----:B------:R-:W-:Y:S01]  /*ee70*/  HMMA.16816.F32.BF16 R24, R48, R28, R24 ;  /* 0x0000001c3018723c */ /* 0x000fe20000041818 */
[--C-:B------:R-:W-:Y:S02]  /*ee80*/  FFMA.FTZ R53, R91, c[0x0][0x23c], -R129.reuse ;  /* 0x00008f005b357a23 */ /* 0x100fe40000010881 */
[----:B------:R-:W-:-:S05]  /*ee90*/  FFMA.FTZ R55, R93, c[0x0][0x23c], -R129 ;  /* 0x00008f005d377a23 */ /* 0x000fca0000010881 */
[----:B------:R-:W-:Y:S01]  /*eea0*/  HMMA.16816.F32.BF16 R4, R48, R30, R4 ;  /* 0x0000001e3004723c */ /* 0x000fe20000041804 */
[----:B------:R-:W3:Y:S01]  /*eeb0*/  LDSM.16.MT88.4 R28, [R234+0x11000] ;  /* 0x01100000ea1c783b */ /* 0x000ee20000004200 */
[--C-:B------:R-:W-:Y:S02]  /*eec0*/  FFMA.FTZ R52, R100, c[0x0][0x23c], -R129.reuse ;  /* 0x00008f0064347a23 */ /* 0x100fe40000010881 */
[----:B------:R-:W-:Y:S02]  /*eed0*/  FFMA.FTZ R54, R112, c[0x0][0x23c], -R129 ;  /* 0x00008f0070367a23 */ /* 0x000fe40000010881 */
[--C-:B------:R-:W-:Y:S02]  /*eee0*/  FFMA.FTZ R91, R102, c[0x0][0x23c], -R119.reuse ;  /* 0x00008f00665b7a23 */ /* 0x100fe40000010877 */
[--C-:B------:R-:W-:Y:S02]  /*eef0*/  FFMA.FTZ R92, R92, c[0x0][0x23c], -R119.reuse ;  /* 0x00008f005c5c7a23 */ /* 0x100fe40000010877 */
[----:B------:R-:W-:-:S02]  /*ef00*/  FFMA.FTZ R93, R118, c[0x0][0x23c], -R119 ;  /* 0x00008f00765d7a23 */ /* 0x000fc40000010877 */
[----:B------:R-:W-:Y:S02]  /*ef10*/  FFMA.FTZ R94, R94, c[0x0][0x23c], -R119 ;  /* 0x00008f005e5e7a23 */ /* 0x000fe40000010877 */
[----:B------:R-:W-:Y:S02]  /*ef20*/  FADD.FTZ R69, R168, R69 ;  /* 0x00000045a8457221 */ /* 0x000fe40000010000 */
[----:B------:R-:W-:Y:S01]  /*ef30*/  FADD.FTZ R170, R170, R85 ;  /* 0x00000055aaaa7221 */ /* 0x000fe20000010000 */
[----:B------:R-:W-:Y:S01]  /*ef40*/  MUFU.EX2 R52, R52 ;  /* 0x0000003400347308 */ /* 0x000fe20000000800 */
[----:B------:R-:W-:Y:S02]  /*ef50*/  FADD.FTZ R73, R73, R69 ;  /* 0x0000004549497221 */ /* 0x000fe40000010000 */
[----:B------:R-:W-:Y:S02]  /*ef60*/  FADD.FTZ R170, R75, R170 ;  /* 0x000000aa4baa7221 */ /* 0x000fe40000010000 */
[----:B------:R-:W-:-:S03]  /*ef70*/  FADD.FTZ R73, R128, R73 ;  /* 0x0000004980497221 */ /* 0x000fc60000010000 */
[----:B------:R-:W4:Y:S01]  /*ef80*/  MUFU.EX2 R53, R53 ;  /* 0x0000003500357308 */ /* 0x000f220000000800 */
[----:B------:R-:W-:-:S07]  /*ef90*/  FADD.FTZ R130, R130, R170 ;  /* 0x000000aa82827221 */ /* 0x000fce0000010000 */
[----:B------:R-:W-:Y:S01]  /*efa0*/  MUFU.EX2 R54, R54 ;  /* 0x0000003600367308 */ /* 0x000fe20000000800 */
[----:B------:R-:W-:-:S07]  /*efb0*/  FADD.FTZ R77, R77, R73 ;  /* 0x000000494d4d7221 */ /* 0x000fce0000010000 */
[----:B------:R-:W-:Y:S08]  /*efc0*/  MUFU.EX2 R55, R55 ;  /* 0x0000003700377308 */ /* 0x000ff00000000800 */
[----:B------:R-:W-:Y:S08]  /*efd0*/  MUFU.EX2 R91, R91 ;  /* 0x0000005b005b7308 */ /* 0x000ff00000000800 */
[----:B------:R-:W5:Y:S08]  /*efe0*/  MUFU.EX2 R92, R92 ;  /* 0x0000005c005c7308 */ /* 0x000f700000000800 */
[----:B------:R-:W-:Y:S08]  /*eff0*/  MUFU.EX2 R93, R93 ;  /* 0x0000005d005d7308 */ /* 0x000ff00000000800 */
[----:B------:R-:W1:Y:S01]  /*f000*/  MUFU.EX2 R94, R94 ;  /* 0x0000005e005e7308 */ /* 0x000e620000000800 */
[----:B------:R-:W-:-:S02]  /*f010*/  FADD.FTZ R130, R79, R130 ;  /* 0x000000824f827221 */ /* 0x000fc40000010000 */
[----:B------:R-:W-:Y:S02]  /*f020*/  FADD.FTZ R77, R124, R77 ;  /* 0x0000004d7c4d7221 */ /* 0x000fe40000010000 */
[----:B------:R-:W-:Y:S01]  /*f030*/  FADD.FTZ R130, R126, R130 ;  /* 0x000000827e827221 */ /* 0x000fe20000010000 */
[----:B----4-:R-:W-:Y:S01]  /*f040*/  F2FP.BF16.PACK_AB R48, R53, R52 ;  /* 0x000000343530723e */ /* 0x010fe200000010ff */
[----:B------:R-:W-:Y:S01]  /*f050*/  FADD.FTZ R81, R81, R77 ;  /* 0x0000004d51517221 */ /* 0x000fe20000010000 */
[----:B-----5:R-:W-:Y:S01]  /*f060*/  F2FP.BF16.PACK_AB R49, R92, R91 ;  /* 0x0000005b5c31723e */ /* 0x020fe200000010ff */
[----:B------:R-:W-:Y:S01]  /*f070*/  FADD.FTZ R83, R83, R130 ;  /* 0x0000008253537221 */ /* 0x000fe20000010000 */
[----:B------:R-:W-:Y:S01]  /*f080*/  F2FP.BF16.PACK_AB R50, R55, R54 ;  /* 0x000000363732723e */ /* 0x000fe200000010ff */
[----:B------:R-:W-:Y:S01]  /*f090*/  FADD.FTZ R81, R120, R81 ;  /* 0x0000005178517221 */ /* 0x000fe20000010000 */
[----:B-1----:R-:W-:Y:S01]  /*f0a0*/  F2FP.BF16.PACK_AB R51, R94, R93 ;  /* 0x0000005d5e33723e */ /* 0x002fe200000010ff */
[----:B------:R-:W-:-:S02]  /*f0b0*/  FADD.FTZ R83, R122, R83 ;  /* 0x000000537a537221 */ /* 0x000fc40000010000 */
[----:B------:R-:W-:Y:S02]  /*f0c0*/  FADD.FTZ R86, R86, R81 ;  /* 0x0000005156567221 */ /* 0x000fe40000010000 */
[--C-:B------:R-:W-:Y:S02]  /*f0d0*/  FFMA.FTZ R3, R172, c[0x0][0x23c], -R129.reuse ;  /* 0x00008f00ac037a23 */ /* 0x100fe40000010881 */
[C---:B--2---:R-:W-:Y:S01]  /*f0e0*/  HMMA.16816.F32.BF16 R24, R48.reuse, R40, R24 ;  /* 0x000000283018723c */ /* 0x044fe20000041818 */
[--C-:B------:R-:W-:Y:S02]  /*f0f0*/  FFMA.FTZ R56, R95, c[0x0][0x23c], -R129.reuse ;  /* 0x00008f005f387a23 */ /* 0x100fe40000010881 */
[----:B------:R-:W-:Y:S02]  /*f100*/  FFMA.FTZ R58, R80, c[0x0][0x23c], -R129 ;  /* 0x00008f00503a7a23 */ /* 0x000fe40000010881 */
[----:B------:R-:W-:Y:S02]  /*f110*/  FADD.FTZ R87, R87, R83 ;  /* 0x0000005357577221 */ /* 0x000fe40000010000 */
[----:B------:R-:W-:Y:S01]  /*f120*/  FFMA.FTZ R40, R103, c[0x0][0x23c], -R129 ;  /* 0x00008f0067287a23 */ /* 0x000fe20000010881 */
[----:B------:R-:W-:Y:S01]  /*f130*/  HMMA.16816.F32.BF16 R32, R48, R36, R32 ;  /* 0x000000243020723c */ /* 0x000fe20000041820 */
[----:B------:R-:W-:-:S02]  /*f140*/  FFMA.FTZ R41, R173, c[0x0][0x23c], -R119 ;  /* 0x00008f00ad297a23 */ /* 0x000fc40000010877 */
[----:B------:R-:W-:-:S04]  /*f150*/  FADD.FTZ R86, R116, R86 ;  /* 0x0000005674567221 */ /* 0x000fc80000010000 */
[--C-:B------:R-:W-:Y:S01]  /*f160*/  FFMA.FTZ R36, R101, c[0x0][0x23c], -R119.reuse ;  /* 0x00008f0065247a23 */ /* 0x100fe20000010877 */
[----:B------:R-:W-:Y:S01]  /*f170*/  HMMA.16816.F32.BF16 R20, R48, R38, R20 ;  /* 0x000000263014723c */ /* 0x000fe20000041814 */
[----:B------:R-:W-:Y:S02]  /*f180*/  FFMA.FTZ R37, R82, c[0x0][0x23c], -R119 ;  /* 0x00008f0052257a23 */ /* 0x000fe40000010877 */
[----:B------:R-:W-:-:S04]  /*f190*/  FADD.FTZ R87, R88, R87 ;  /* 0x0000005758577221 */ /* 0x000fc80000010000 */
[----:B------:R-:W-:Y:S01]  /*f1a0*/  FFMA.FTZ R38, R107, c[0x0][0x23c], -R119 ;  /* 0x00008f006b267a23 */ /* 0x000fe20000010877 */
[----:B---3--:R-:W-:Y:S01]  /*f1b0*/  HMMA.16816.F32.BF16 R12, R48, R28, R12 ;  /* 0x0000001c300c723c */ /* 0x008fe2000004180c */
[----:B------:R-:W-:Y:S01]  /*f1c0*/  MUFU.EX2 R3, R3 ;  /* 0x0000000300037308 */ /* 0x000fe20000000800 */
[----:B------:R-:W-:Y:S02]  /*f1d0*/  FADD.FTZ R96, R96, R86 ;  /* 0x0000005660607221 */ /* 0x000fe40000010000 */
[----:B------:R-:W-:-:S04]  /*f1e0*/  FADD.FTZ R97, R97, R87 ;  /* 0x0000005761617221 */ /* 0x000fc80000010000 */
[----:B------:R-:W-:Y:S01]  /*f1f0*/  HMMA.16816.F32.BF16 R16, R48, R30, R16 ;  /* 0x0000001e3010723c */ /* 0x000fe20000041810 */
[----:B------:R-:W1:Y:S01]  /*f200*/  MUFU.EX2 R56, R56 ;  /* 0x0000003800387308 */ /* 0x000e620000000800 */
[----:B------:R-:W2:Y:S01]  /*f210*/  LDSM.16.MT88.4 R28, [R230+0x11000] ;  /* 0x01100000e61c783b */ /* 0x000ea20000004200 */
[----:B------:R-:W-:-:S06]  /*f220*/  FADD.FTZ R96, R89, R96 ;  /* 0x0000006059607221 */ /* 0x000fcc0000010000 */
[----:B------:R-:W-:Y:S01]  /*f230*/  MUFU.EX2 R58, R58 ;  /* 0x0000003a003a7308 */ /* 0x000fe20000000800 */
[----:B------:R-:W-:-:S07]  /*f240*/  FADD.FTZ R97, R114, R97 ;  /* 0x0000006172617221 */ /* 0x000fce0000010000 */
[----:B------:R-:W-:Y:S08]  /*f250*/  MUFU.EX2 R40, R40 ;  /* 0x0000002800287308 */ /* 0x000ff00000000800 */
[----:B------:R-:W-:Y:S08]  /*f260*/  MUFU.EX2 R41, R41 ;  /* 0x0000002900297308 */ /* 0x000ff00000000800 */
[----:B------:R-:W3:Y:S08]  /*f270*/  MUFU.EX2 R36, R36 ;  /* 0x0000002400247308 */ /* 0x000ef00000000800 */
[----:B------:R-:W-:Y:S08]  /*f280*/  MUFU.EX2 R37, R37 ;  /* 0x0000002500257308 */ /* 0x000ff00000000800 */
[----:B------:R-:W4:Y:S01]  /*f290*/  MUFU.EX2 R38, R38 ;  /* 0x0000002600267308 */ /* 0x000f220000000800 */
[----:B------:R-:W-:-:S02]  /*f2a0*/  FADD.FTZ R98, R98, R96 ;  /* 0x0000006062627221 */ /* 0x000fc40000010000 */
[----:B------:R-:W-:Y:S02]  /*f2b0*/  FADD.FTZ R99, R99, R97 ;  /* 0x0000006163637221 */ /* 0x000fe40000010000 */
[----:B------:R-:W-:Y:S02]  /*f2c0*/  FADD.FTZ R98, R108, R98 ;  /* 0x000000626c627221 */ /* 0x000fe40000010000 */
[----:B------:R-:W-:Y:S01]  /*f2d0*/  FADD.FTZ R99, R110, R99 ;  /* 0x000000636e637221 */ /* 0x000fe20000010000 */
[----:B-1----:R-:W-:Y:S01]  /*f2e0*/  F2FP.BF16.PACK_AB R144, R56, R3 ;  /* 0x000000033890723e */ /* 0x002fe200000010ff */
[----:B------:R-:W-:Y:S01]  /*f2f0*/  FADD.FTZ R109, R109, R98 ;  /* 0x000000626d6d7221 */ /* 0x000fe20000010000 */
[----:B---3--:R-:W-:Y:S02]  /*f300*/  F2FP.BF16.PACK_AB R145, R36, R41 ;  /* 0x000000292491723e */ /* 0x008fe400000010ff */
[----:B------:R-:W-:Y:S01]  /*f310*/  F2FP.BF16.PACK_AB R146, R40, R58 ;  /* 0x0000003a2892723e */ /* 0x000fe200000010ff */
[----:B------:R-:W-:Y:S01]  /*f320*/  FADD.FTZ R2, R2, R99 ;  /* 0x0000006302027221 */ /* 0x000fe20000010000 */
[----:B----4-:R-:W-:Y:S01]  /*f330*/  F2FP.BF16.PACK_AB R147, R38, R37 ;  /* 0x000000252693723e */ /* 0x010fe200000010ff */
[----:B------:R-:W-:-:S02]  /*f340*/  FADD.FTZ R109, R104, R109 ;  /* 0x0000006d686d7221 */ /* 0x000fc40000010000 */
[----:B------:R-:W-:Y:S02]  /*f350*/  FADD.FTZ R2, R0, R2 ;  /* 0x0000000200027221 */ /* 0x000fe40000010000 */
[----:B------:R-:W-:Y:S02]  /*f360*/  FADD.FTZ R105, R105, R109 ;  /* 0x0000006d69697221 */ /* 0x000fe40000010000 */
[----:B------:R-:W-:Y:S01]  /*f370*/  HMMA.16816.F32.BF16 R160, R144, R156, R12 ;  /* 0x0000009c90a0723c */ /* 0x000fe2000004180c */
[----:B------:R-:W1:Y:S01]  /*f380*/  LDSM.16.MT88.4 R12, [R230+0x11800] ;  /* 0x01180000e60c783b */ /* 0x000e620000004200 */
        /* <DEDUP_REMOVED lines=10> */
[----:B--2---:R-:W-:Y:S01]  /*f430*/  HMMA.16816.F32.BF16 R44, R48, R28, R44 ;  /* 0x0000001c302c723c */ /* 0x004fe2000004182c */
[----:B------:R-:W-:Y:S02]  /*f440*/  FADD.FTZ R55, R3, R55 ;  /* 0x0000003703377221 */ /* 0x000fe40000010000 */
[----:B------:R-:W-:-:S05]  /*f450*/  FADD.FTZ R94, R41, R94 ;  /* 0x0000005e295e7221 */ /* 0x000fca0000010000 */
[----:B------:R-:W-:Y:S01]  /*f460*/  HMMA.16816.F32.BF16 R8, R48, R30, R8 ;  /* 0x0000001e3008723c */ /* 0x000fe20000041808 */
[----:B------:R-:W-:Y:S02]  /*f470*/  FADD.FTZ R55, R56, R55 ;  /* 0x0000003738377221 */ /* 0x000fe40000010000 */
[----:B------:R-:W-:Y:S02]  /*f480*/  FADD.FTZ R94, R36, R94 ;  /* 0x0000005e245e7221 */ /* 0x000fe40000010000 */
[----:B------:R-:W-:Y:S02]  /*f490*/  FADD.FTZ R55, R58, R55 ;  /* 0x000000373a377221 */ /* 0x000fe40000010000 */
[----:B------:R-:W-:Y:S02]  /*f4a0*/  FADD.FTZ R94, R37, R94 ;  /* 0x0000005e255e7221 */ /* 0x000fe40000010000 */
[----:B------:R-:W-:Y:S02]  /*f4b0*/  FADD.FTZ R2, R40, R55 ;  /* 0x0000003728027221 */ /* 0x000fe40000010000 */
[----:B------:R-:W-:Y:S01]  /*f4c0*/  FADD.FTZ R3, R38, R94 ;  /* 0x0000005e26037221 */ /* 0x000fe20000010000 */
[C---:B------:R-:W-:Y:S02]  /*f4d0*/  HMMA.16816.F32.BF16 R152, R144.reuse, R132, R24 ;  /* 0x000000849098723c */ /* 0x040fe40000041818 */
[----:B------:R2:W-:Y:S04]  /*f4e0*/  STL [R1+0x4], R2 ;  /* 0x0000040201007387 */ /* 0x0005e80000100800 */
[----:B------:R3:W-:Y:S02]  /*f4f0*/  STL [R1], R3 ;  /* 0x0000000301007387 */ /* 0x0007e40000100800 */
[C---:B------:R-:W-:Y:S08]  /*f500*/  HMMA.16816.F32.BF16 R148, R144.reuse, R136, R32 ;  /* 0x000000889094723c */ /* 0x040ff00000041820 */
[C---:B------:R-:W-:Y:S08]  /*f510*/  HMMA.16816.F32.BF16 R156, R144.reuse, R158, R16 ;  /* 0x0000009e909c723c */ /* 0x040ff00000041810 */
[C---:B------:R-:W-:Y:S08]  /*f520*/  HMMA.16816.F32.BF16 R132, R144.reuse, R134, R4 ;  /* 0x000000869084723c */ /* 0x040ff00000041804 */
[C---:B------:R-:W-:Y:S08]  /*f530*/  HMMA.16816.F32.BF16 R136, R144.reuse, R138, R20 ;  /* 0x0000008a9088723c */ /* 0x040ff00000041814 */
[C---:B-1----:R-:W-:Y:S08]  /*f540*/  HMMA.16816.F32.BF16 R140, R144.reuse, R12, R44 ;  /* 0x0000000c908c723c */ /* 0x042ff0000004182c */
[----:B------:R-:W-:Y:S01]  /*f550*/  HMMA.16816.F32.BF16 R144, R144, R14, R8 ;  /* 0x0000000e9090723c */ /* 0x000fe20000041808 */
[----:B------:R-:W-:-:S02]  /*f560*/  MOV R0, R131 ;  /* 0x0000008300007202 */ /* 0x000fc40000000f00 */
[----:B--2---:R-:W-:-:S05]  /*f570*/  MOV R2, R164 ;  /* 0x000000a400027202 */ /* 0x004fca0000000f00 */
.L_x_2237:
[----:B---3--:R-:W-:-:S13]  /*f580*/  ISETP.GE.AND P1, PT, R245, 0x1, PT ;  /* 0x00000001f500780c */ /* 0x008fda0003f26270 */
[----:B------:R-:W-:Y:S05]  /*f590*/  @!P1 BRA `(.L_x_2243) ;  /* 0x0000504000009947 */ /* 0x000fea0003800000 */
[----:B------:R-:W-:Y:S01]  /*f5a0*/  ULDC UR8, c[0x0][0x1a0] ;  /* 0x0000680000087ab9 */ /* 0x000fe20000000800 */
[----:B------:R-:W-:Y:S01]  /*f5b0*/  IMAD.MOV.U32 R3, RZ, RZ, R0 ;  /* 0x000000ffff037224 */ /* 0x000fe200078e0000 */
[----:B------:R-:W-:Y:S01]  /*f5c0*/  ULEA UR5, -UR8, URZ, 0x8 ;  /* 0x0000003f08057291 */ /* 0x000fe2000f8e413f */
[----:B------:R-:W-:Y:S01]  /*f5d0*/  IMAD.MOV.U32 R164, RZ, RZ, R2 ;  /* 0x000000ffffa47224 */ /* 0x000fe200078e0002 */
[----:B------:R-:W-:Y:S02]  /*f5e0*/  UMOV UR10, 0x5 ;  /* 0x00000005000a7882 */ /* 0x000fe40000000000 */
[----:B------:R-:W-:Y:S02]  /*f5f0*/  USHF.R.S32.HI UR4, URZ, 0x1f, UR5 ;  /* 0x0000001f3f047899 */ /* 0x000fe40008011405 */
[----:B------:R-:W-:Y:S01]  /*f600*/  ULDC UR9, c[0x0][0x1a4] ;  /* 0x0000690000097ab9 */ /* 0x000fe20000000800 */
[----:B------:R-:W-:Y:S01]  /*f610*/  MOV R0, UR5 ;  /* 0x0000000500007c02 */ /* 0x000fe20008000f00 */
[----:B------:R-:W-:-:S02]  /*f620*/  USHF.L.U64.HI UR9, UR8, UR10, UR9 ;  /* 0x0000000a08097299 */ /* 0x000fc40008010209 */
[----:B------:R-:W-:Y:S01]  /*f630*/  MOV R252, UR4 ;  /* 0x0000000400fc7c02 */ /* 0x000fe20008000f00 */
[----:B------:R-:W-:Y:S02]  /*f640*/  USHF.L.U32 UR8, UR8, 0x5, URZ ;  /* 0x0000000508087899 */ /* 0x000fe4000800063f */
[----:B------:R-:W-:Y:S02]  /*f650*/  ULDC UR4, c[0x0][0x19c] ;  /* 0x0000670000047ab9 */ /* 0x000fe40000000800 */
.L_x_2247:
[----:B------:R-:W-:Y:S04]  /*f660*/  DEPBAR.LE SB0, 0x0 ;  /* 0x000080000000791a */ /* 0x000fe80000000000 */
[----:B------:R-:W-:Y:S01]  /*f670*/  BAR.SYNC.DEFER_BLOCKING 0x0 ;  /* 0x0000000000007b1d */ /* 0x000fe20000010000 */
[----:B------:R-:W-:Y:S05]  /*f680*/  MOV R2, R252 ;  /* 0x000000fc00027202 */ /* 0x000fea0000000f00 */
[----:B------:R-:W-:Y:S02]  /*f690*/  ULDC UR6, c[0x0][0x1a0] ;  /* 0x0000680000067ab9 */ /* 0x000fe40000000800 */
[----:B------:R-:W-:Y:S06]  /*f6a0*/  ULEA UR5, -UR6, URZ, 0x8 ;  /* 0x0000003f06057291 */ /* 0x000fec000f8e413f */
[----:B------:R-:W-:Y:S04]  /*f6b0*/  MOV R0, UR5 ;  /* 0x0000000500007c02 */ /* 0x000fe80008000f00 */
[----:B------:R-:W-:Y:S01]  /*f6c0*/  MOV R6, R0 ;  /* 0x0000000000067202 */ /* 0x000fe20000000f00 */
[----:B-1----:R-:W-:-:S05]  /*f6d0*/  @!P0 BRA `(.L_x_2244) ;  /* 0x000003b000008947 */ /* 0x002fca0003800000 */
[----:B------:R-:W-:Y:S01]  /*f6e0*/  IMAD.SHL.U32 R10, R245, 0x100, RZ ;  /* 0x00000100f50a7824 */ /* 0x000fe200078e00ff */
[----:B------:R-:W-:Y:S04]  /*f6f0*/  IABS R0, c[0x0][0x2d0] ;  /* 0x0000b40000007a13 */ /* 0x000fe80000000000 */
[----:B------:R-:W2:Y:S01]  /*f700*/  I2F.RP R8, R0 ;  /* 0x0000000000087306 */ /* 0x000ea20000209400 */
[----:B------:R-:W-:Y:S02]  /*f710*/  IADD3 R2, R10, -0x100, RZ ;  /* 0xffffff000a027810 */ /* 0x000fe40007ffe0ff */
[----:B------:R-:W-:Y:S02]  /*f720*/  IABS R7, R10 ;  /* 0x0000000a00077213 */ /* 0x000fe40000000000 */
[----:B------:R-:W-:Y:S02]  /*f730*/  IABS R5, R2 ;  /* 0x0000000200057213 */ /* 0x000fe40000000000 */
[----:B------:R-:W-:Y:S02]  /*f740*/  LOP3.LUT R2, R2, c[0x0][0x2d0], RZ, 0x3c, !PT ;  /* 0x0000b40002027a12 */ /* 0x000fe400078e3cff */
[----:B------:R-:W-:Y:S02]  /*f750*/  LOP3.LUT R10, R10, c[0x0][0x2d0], RZ, 0x3c, !PT ;  /* 0x0000b4000a0a7a12 */ /* 0x000fe400078e3cff */
[----:B------:R-:W-:Y:S01]  /*f760*/  ISETP.GE.AND P1, PT, R2, RZ, PT ;  /* 0x000000ff0200720c */ /* 0x000fe20003f26270 */
[----:B------:R-:W-:Y:S01]  /*f770*/  IMAD.MOV.U32 R2, RZ, RZ, c[0x0][0x2d0] ;  /* 0x0000b400ff027624 */ /* 0x000fe200078e00ff */
[----:B------:R-:W-:Y:S01]  /*f780*/  ISETP.GE.AND P3, PT, R10, RZ, PT ;  /* 0x000000ff0a00720c */ /* 0x000fe20003f66270 */
[----:B--2---:R-:W2:Y:S02]  /*f790*/  MUFU.RCP R8, R8 ;  /* 0x0000000800087308 */ /* 0x004ea40000001000 */
[----:B--2---:R-:W-:Y:S08]  /*f7a0*/  IADD3 R8, R8, 0xffffffe, RZ ;  /* 0x0ffffffe08087810 */ /* 0x004ff00007ffe0ff */
[----:B------:R-:W2:Y:S02]  /*f7b0*/  F2I.FTZ.U32.TRUNC.NTZ R9, R8 ;  /* 0x0000000800097305 */ /* 0x000ea4000021f000 */
[--C-:B-12---:R-:W-:Y:S02]  /*f7c0*/  IMAD.MOV R4, RZ, RZ, -R9.reuse ;  /* 0x000000ffff047224 */ /* 0x106fe400078e0a09 */
        /* <DEDUP_REMOVED lines=44> */
.L_x_2244:
[C---:B------:R-:W-:Y:S04]  /*fa90*/  LEA R243, P1, R6.reuse, R243, 0x1 ;  /* 0x000000f306f37211 */ /* 0x040fe800078208ff */
[----:B------:R-:W-:Y:S01]  /*faa0*/  LEA.HI.X R242, R6, R242, R2, 0x1, P1 ;  /* 0x000000f206f27211 */ /* 0x000fe200008f0c02 */
[----:B------:R-:W-:Y:S01]  /*fab0*/  IMAD.MOV.U32 R6, RZ, RZ, R243 ;  /* 0x000000ffff067224 */ /* 0x000fe200078e00f3 */
[----:B-1----:R-:W-:Y:S03]  /*fac0*/  IADD3 R4, P1, R243, UR8, RZ ;  /* 0x00000008f3047c10 */ /* 0x002fe6000ff3e0ff */
        /* <DEDUP_REMOVED lines=48> */
[----:B------:R-:W-:Y:S03]  /*fdd0*/  ISETP.GE.AND P1, PT, R245, 0x2, PT ;  /* 0x00000002f500780c */ /* 0x000fe60003f26270 */
[----:B------:R2:W-:Y:S05]  /*fde0*/  LDGSTS.E.BYPASS.LTC128B.128 [R246+0x11800], [R6.64] ;  /* 0x1180000006f67fae */ /* 0x0005ea000b901d4c */
[----:B------:R-:W-:Y:S05]  /*fdf0*/  LDSM.16.M88.4 R128, [R240] ;  /* 0x00000000f080783b */ /* 0x000fea0000000200 */
[----:B-1----:R-:W2:Y:S05]  /*fe00*/  LDSM.16.M88.4 R8, [R239+0x2000] ;  /* 0x00200000ef08783b */ /* 0x002eaa0000000200 */
        /* <DEDUP_REMOVED lines=33> */
[----:B------:R-:W-:Y:S05]  /*10020*/  LDSM.16.M88.4 R196, [R233+0x5800] ;  /* 0x00580000e9c4783b */ /* 0x000fea0000000200 */
[----:B------:R-:W-:Y:S02]  /*10030*/  LDSM.16.M88.4 R200, [R237] ;  /* 0x00000000edc8783b */ /* 0x000fe40000000200 */
[C---:B------:R-:W-:Y:S03]  /*10040*/  HMMA.16816.F32.BF16 R48, R128.reuse, R50, RZ ;  /* 0x000000328030723c */ /* 0x040fe600000418ff */
[----:B------:R-:W-:Y:S05]  /*10050*/  LDSM.16.M88.4 R204, [R236] ;  /* 0x00000000eccc783b */ /* 0x000fea0000000200 */
[C---:B------:R-:W-:Y:S01]  /*10060*/  HMMA.16816.F32.BF16 R52, R128.reuse, R56, RZ ;  /* 0x000000388034723c */ /* 0x040fe200000418ff */
[----:B------:R-:W-:Y:S05]  /*10070*/  LDSM.16.M88.4 R208, [R166+0x7000] ;  /* 0x00700000a6d0783b */ /* 0x000fea0000000200 */
[----:B------:R-:W-:Y:S02]  /*10080*/  LDSM.16.M88.4 R212, [R166+0x7800] ;  /* 0x00780000a6d4783b */ /* 0x000fe40000000200 */
        /* <DEDUP_REMOVED lines=163> */
[----:B------:R-:W-:-:S05]  /*10ac0*/  @!P0 BRA `(.L_x_2246) ;  /* 0x000003c000008947 */ /* 0x000fca0003800000 */
[----:B------:R-:W-:Y:S01]  /*10ad0*/  IMAD.SHL.U32 R173, R245, 0x100, RZ ;  /* 0x00000100f5ad7824 */ /* 0x000fe200078e00ff */
[----:B------:R-:W-:Y:S04]  /*10ae0*/  IABS R0, c[0x0][0x2d0] ;  /* 0x0000b40000007a13 */ /* 0x000fe80000000000 */
[----:B------:R-:W1:Y:S01]  /*10af0*/  I2F.RP R174, R0 ;  /* 0x0000000000ae7306 */ /* 0x000e620000209400 */
[C---:B------:R-:W-:Y:S02]  /*10b00*/  IADD3 R171, R173.reuse, -0x200, RZ ;  /* 0xfffffe00adab7810 */ /* 0x040fe40007ffe0ff */
        /* <DEDUP_REMOVED lines=19> */
[C---:B------:R-:W-:Y:S02]  /*10c40*/  IMAD R169, R0.reuse, R168, R169 ;  /* 0x000000a800a97224 */ /* 0x040fe400078e02a9 */
[----:B------:R-:W-:Y:S01]  /*10c50*/  IMAD.MOV.U32 R2, RZ, RZ, c[0x0][0x2d0] ;  /* 0x0000b400ff027624 */ /* 0x000fe200078e00ff */
        /* <DEDUP_REMOVED lines=35> */
.L_x_2246:
[C---:B------:R-:W-:Y:S01]  /*10e90*/  LEA R250, P1, R170.reuse, R250, 0x1 ;  /* 0x000000faaafa7211 */ /* 0x040fe200078208ff */
[----:B------:R-:W-:Y:S02]  /*10ea0*/  USHF.L.U32 UR5, UR7, 0x5, URZ ;  /* 0x0000000507057899 */ /* 0x000fe4000800063f */
[----:B------:R-:W-:Y:S01]  /*10eb0*/  USHF.L.U64.HI UR7, UR7, UR10, UR4 ;  /* 0x0000000a07077299 */ /* 0x000fe20008010204 */
[----:B------:R-:W-:Y:S03]  /*10ec0*/  LEA.HI.X R247, R170, R247, R2, 0x1, P1 ;  /* 0x000000f7aaf77211 */ /* 0x000fe600008f0c02 */
[----:B------:R-:W-:Y:S02]  /*10ed0*/  IADD3 R168, P1, R250, UR5, RZ ;  /* 0x00000005faa87c10 */ /* 0x000fe4000ff3e0ff */
[----:B------:R-:W-:Y:S02]  /*10ee0*/  IMAD.MOV.U32 R251, RZ, RZ, R247 ;  /* 0x000000fffffb7224 */ /* 0x000fe400078e00f7 */
[----:B------:R-:W-:Y:S02]  /*10ef0*/  IADD3.X R169, R247, UR7, RZ, P1, !PT ;  /* 0x00000007f7a97c10 */ /* 0x000fe40008ffe4ff */
[----:B------:R-:W-:Y:S01]  /*10f00*/  IADD3 R182, P1, R168, UR5, RZ ;  /* 0x00000005a8b67c10 */ /* 0x000fe2000ff3e0ff */
[----:B------:R-:W-:Y:S01]  /*10f10*/  @!PT LDS RZ, [RZ] ;  /* 0x00000000fffff984 */ /* 0x000fe20000000800 */
[----:B------:R-:W-:Y:S01]  /*10f20*/  @!PT LDS RZ, [RZ] ;  /* 0x00000000fffff984 */ /* 0x000fe20000000800 */
[----:B------:R-:W-:Y:S01]  /*10f30*/  @!PT LDS RZ, [RZ] ;  /* 0x00000000fffff984 */ /* 0x000fe20000000800 */
[----:B------:R1:W-:Y:S03]  /*10f40*/  LDGSTS.E.BYPASS.LTC128B.128 [R246+0x2000], [R250.64] ;  /* 0x02000000faf67fae */ /* 0x0003e6000b901d4c */
        /* <DEDUP_REMOVED lines=34> */
[----:B------:R-:W-:Y:S05]  /*11170*/  IADD3.X R173, R175, UR7, RZ, P1, !PT ;  /* 0x00000007afad7c10 */ /* 0x000fea0008ffe4ff */
[----:B------:R4:W-:Y:S01]  /*11180*/  LDGSTS.E.BYPASS.LTC128B.128 [R246+0x8800], [R172.64] ;  /* 0x08800000acf67fae */ /* 0x0009e2000b901d4c */
[----:B---3--:R-:W-:Y:S04]  /*11190*/  IADD3 R168, P1, R172, UR5, RZ ;  /* 0x00000005aca87c10 */ /* 0x008fe8000ff3e0ff */
[----:B------:R-:W-:Y:S02]  /*111a0*/  IADD3.X R169, R173, UR7, RZ, P1, !PT ;  /* 0x00000007ada97c10 */ /* 0x000fe40008ffe4ff */
[----:B--2---:R-:W-:Y:S03]  /*111b0*/  IADD3 R170, P1, R168, UR5, RZ ;  /* 0x00000005a8aa7c10 */ /* 0x004fe6000ff3e0ff */
[----:B------:R4:W-:Y:S01]  /*111c0*/  LDGSTS.E.BYPASS.LTC128B.128 [R246+0x9000], [R168.64] ;  /* 0x09000000a8f67fae */ /* 0x0009e2000b901d4c */
[----:B------:R-:W-:Y:S05]  /*111d0*/  IADD3.X R171, R169, UR7, RZ, P1, !PT ;  /* 0x00000007a9ab7c10 */ /* 0x000fea0008ffe4ff */
[----:B------:R4:W-:Y:S04]  /*111e0*/  LDGSTS.E.BYPASS.LTC128B.128 [R246+0x9800], [R170.64] ;  /* 0x09800000aaf67fae */ /* 0x0009e8000b901d4c */
[----:B------:R-:W0:Y:S02]  /*111f0*/  LDGDEPBAR ;  /* 0x00000000000079af */ /* 0x000e240000000000 */
.L_x_2245:
[----:B----4-:R-:W-:Y:S01]  /*11200*/  FMNMX.FTZ R168, R4, R164, !PT ;  /* 0x000000a404a87209 */ /* 0x010fe20007810000 */
[----:B------:R-:W-:Y:S01]  /*11210*/  LDSM.16.MT88.4 R172, [R232+0xa000] ;  /* 0x00a00000e8ac783b */ /* 0x000fe20000004200 */
[----:B------:R-:W-:Y:S02]  /*11220*/  FMNMX.FTZ R0, R6, R3, !PT ;  /* 0x0000000306007209 */ /* 0x000fe40007810000 */
[----:B------:R-:W-:Y:S02]  /*11230*/  FMNMX.FTZ R168, R5, R168, !PT ;  /* 0x000000a805a87209 */ /* 0x000fe40007810000 */
[----:B------:R-:W-:Y:S02]  /*11240*/  FMNMX.FTZ R0, R7, R0, !PT ;  /* 0x0000000007007209 */ /* 0x000fe40007810000 */
[----:B------:R-:W-:Y:S01]  /*11250*/  FMNMX.FTZ R168, R8, R168, !PT ;  /* 0x000000a808a87209 */ /* 0x000fe20007810000 */
[----:B------:R-:W2:Y:S01]  /*11260*/  LDL.LU R195, [R1+0x4] ;  /* 0x0000040001c37983 */ /* 0x000ea20000300800 */
        /* <DEDUP_REMOVED lines=123> */
[----:B------:R-:W1:Y:S08]  /*11a20*/  SHFL.BFLY PT, R2, R168, 0x2, 0x1f ;  /* 0x0c401f00a8027f89 */ /* 0x000e7000000e0000 */
[----:B------:R-:W3:Y:S01]  /*11a30*/  SHFL.BFLY PT, R165, R0, 0x2, 0x1f ;  /* 0x0c401f0000a57f89 */ /* 0x000ee200000e0000 */
[----:B-1----:R-:W-:Y:S07]  /*11a40*/  FMNMX.FTZ R168, R168, R2, !PT ;  /* 0x00000002a8a87209 */ /* 0x002fee0007810000 */
[----:B------:R-:W1:Y:S01]  /*11a50*/  SHFL.BFLY PT, R2, R168, 0x1, 0x1f ;  /* 0x0c201f00a8027f89 */ /* 0x000e6200000e0000 */
[----:B---3--:R-:W-:Y:S07]  /*11a60*/  FMNMX.FTZ R165, R0, R165, !PT ;  /* 0x000000a500a57209 */ /* 0x008fee0007810000 */
[----:B------:R-:W3:Y:S01]  /*11a70*/  SHFL.BFLY PT, R0, R165, 0x1, 0x1f ;  /* 0x0c201f00a5007f89 */ /* 0x000ee200000e0000 */
[----:B-1----:R-:W-:Y:S07]  /*11a80*/  FMNMX.FTZ R2, R168, R2, !PT ;  /* 0x00000002a8027209 */ /* 0x002fee0007810000 */
[----:B------:R-:W1:Y:S01]  /*11a90*/  LDSM.16.MT88.4 R168, [R234+0xa000] ;  /* 0x00a00000eaa8783b */ /* 0x000e620000004200 */
[C---:B------:R-:W-:Y:S01]  /*11aa0*/  FSETP.NEU.FTZ.AND P1, PT, R2.reuse, -INF , PT ;  /* 0xff8000000200780b */ /* 0x040fe20003f3d000 */
[C---:B------:R-:W-:Y:S02]  /*11ab0*/  FMUL.FTZ R176, R2.reuse, c[0x0][0x23c] ;  /* 0x00008f0002b07a20 */ /* 0x040fe40000410000 */
[----:B------:R-:W-:Y:S01]  /*11ac0*/  FADD.FTZ R164, -R2, R164 ;  /* 0x000000a402a47221 */ /* 0x000fe20000010100 */
[----:B---3--:R-:W-:Y:S02]  /*11ad0*/  FMNMX.FTZ R0, R165, R0, !PT ;  /* 0x00000000a5007209 */ /* 0x008fe40007810000 */
[----:B------:R-:W-:Y:S01]  /*11ae0*/  FSEL R176, R176, RZ, P1 ;  /* 0x000000ffb0b07208 */ /* 0x000fe20000800000 */
[----:B------:R-:W-:Y:S01]  /*11af0*/  FMUL.FTZ R164, R164, c[0x0][0x23c] ;  /* 0x00008f00a4a47a20 */ /* 0x000fe20000410000 */
[C---:B------:R-:W-:Y:S01]  /*11b00*/  FSETP.NEU.FTZ.AND P1, PT, R0.reuse, -INF , PT ;  /* 0xff8000000000780b */ /* 0x040fe20003f3d000 */
[----:B------:R-:W-:Y:S02]  /*11b10*/  FMUL.FTZ R165, R0, c[0x0][0x23c] ;  /* 0x00008f0000a57a20 */ /* 0x000fe40000410000 */
[--C-:B------:R-:W-:Y:S02]  /*11b20*/  FFMA.FTZ R192, R28, c[0x0][0x23c], -R176.reuse ;  /* 0x00008f001cc07a23 */ /* 0x100fe400000108b0 */
[----:B------:R-:W3:Y:S01]  /*11b30*/  MUFU.EX2 R164, R164 ;  /* 0x000000a400a47308 */ /* 0x000ee20000000800 */
[--C-:B------:R-:W-:Y:S01]  /*11b40*/  FFMA.FTZ R193, R29, c[0x0][0x23c], -R176.reuse ;  /* 0x00008f001dc17a23 */ /* 0x100fe200000108b0 */
[----:B------:R-:W-:Y:S01]  /*11b50*/  FSEL R165, R165, RZ, P1 ;  /* 0x000000ffa5a57208 */ /* 0x000fe20000800000 */
[--C-:B------:R-:W-:Y:S01]  /*11b60*/  FFMA.FTZ R180, R8, c[0x0][0x23c], -R176.reuse ;  /* 0x00008f0008b47a23 */ /* 0x100fe200000108b0 */
[----:B------:R-:W-:Y:S01]  /*11b70*/  ISETP.GT.AND P1, PT, R245, 0x1, PT ;  /* 0x00000001f500780c */ /* 0x000fe20003f24270 */
[--C-:B------:R-:W-:Y:S02]  /*11b80*/  FFMA.FTZ R181, R9, c[0x0][0x23c], -R176.reuse ;  /* 0x00008f0009b57a23 */ /* 0x100fe400000108b0 */
[--C-:B------:R-:W-:Y:S02]  /*11b90*/  FFMA.FTZ R182, R10, c[0x0][0x23c], -R165.reuse ;  /* 0x00008f000ab67a23 */ /* 0x100fe400000108a5 */
[--C-:B------:R-:W-:Y:S01]  /*11ba0*/  FFMA.FTZ R183, R11, c[0x0][0x23c], -R165.reuse ;  /* 0x00008f000bb77a23 */ /* 0x100fe200000108a5 */
[----:B------:R-:W-:Y:S01]  /*11bb0*/  MUFU.EX2 R180, R180 ;  /* 0x000000b400b47308 */ /* 0x000fe20000000800 */
        /* <DEDUP_REMOVED lines=8> */
[C---:B---3--:R-:W-:Y:S02]  /*11c40*/  FMUL.FTZ R8, R164.reuse, R156 ;  /* 0x0000009ca4087220 */ /* 0x048fe40000410000 */
[C---:B------:R-:W-:Y:S02]  /*11c50*/  FMUL.FTZ R9, R164.reuse, R157 ;  /* 0x0000009da4097220 */ /* 0x040fe40000410000 */
[C---:B------:R-:W-:Y:S01]  /*11c60*/  FMUL.FTZ R12, R164.reuse, R152 ;  /* 0x00000098a40c7220 */ /* 0x040fe20000410000 */
[----:B------:R-:W-:Y:S01]  /*11c70*/  MUFU.EX2 R194, R194 ;  /* 0x000000c200c27308 */ /* 0x000fe20000000800 */
[C---:B------:R-:W-:Y:S02]  /*11c80*/  FMUL.FTZ R13, R164.reuse, R153 ;  /* 0x00000099a40d7220 */ /* 0x040fe40000410000 */
[C---:B------:R-:W-:Y:S02]  /*11c90*/  FMUL.FTZ R4, R164.reuse, R160 ;  /* 0x000000a0a4047220 */ /* 0x040fe40000410000 */
[C---:B------:R-:W-:Y:S02]  /*11ca0*/  FMUL.FTZ R5, R164.reuse, R161 ;  /* 0x000000a1a4057220 */ /* 0x040fe40000410000 */
[C---:B------:R-:W-:Y:S02]  /*11cb0*/  FMUL.FTZ R132, R164.reuse, R132 ;  /* 0x00000084a4847220 */ /* 0x040fe40000410000 */
[C---:B------:R-:W-:Y:S01]  /*11cc0*/  FMUL.FTZ R133, R164.reuse, R133 ;  /* 0x00000085a4857220 */ /* 0x040fe20000410000 */
[----:B------:R-:W3:Y:S01]  /*11cd0*/  MUFU.EX2 R184, R184 ;  /* 0x000000b800b87308 */ /* 0x000ee20000000800 */
[C---:B------:R-:W-:Y:S02]  /*11ce0*/  FMUL.FTZ R136, R164.reuse, R136 ;  /* 0x00000088a4887220 */ /* 0x040fe40000410000 */
[C---:B------:R-:W-:Y:S02]  /*11cf0*/  FMUL.FTZ R137, R164.reuse, R137 ;  /* 0x00000089a4897220 */ /* 0x040fe40000410000 */
[C---:B------:R-:W-:Y:S02]  /*11d00*/  FMUL.FTZ R140, R164.reuse, R140 ;  /* 0x0000008ca48c7220 */ /* 0x040fe40000410000 */
[----:B------:R-:W-:Y:S02]  /*11d10*/  FMUL.FTZ R141, R164, R141 ;  /* 0x0000008da48d7220 */ /* 0x000fe40000410000 */
[--C-:B------:R-:W-:Y:S01]  /*11d20*/  FFMA.FTZ R186, R7, c[0x0][0x23c], -R165.reuse ;  /* 0x00008f0007ba7a23 */ /* 0x100fe200000108a5 */
[----:B------:R-:W-:Y:S01]  /*11d30*/  MUFU.EX2 R185, R185 ;  /* 0x000000b900b97308 */ /* 0x000fe20000000800 */
[--C-:B------:R-:W-:Y:S02]  /*11d40*/  FFMA.FTZ R187, R23, c[0x0][0x23c], -R165.reuse ;  /* 0x00008f0017bb7a23 */ /* 0x100fe400000108a5 */
[--C-:B------:R-:W-:Y:S02]  /*11d50*/  FFMA.FTZ R189, R24, c[0x0][0x23c], -R176.reuse ;  /* 0x00008f0018bd7a23 */ /* 0x100fe400000108b0 */
[--C-:B------:R-:W-:Y:S02]  /*11d60*/  FFMA.FTZ R188, R25, c[0x0][0x23c], -R176.reuse ;  /* 0x00008f0019bc7a23 */ /* 0x100fe400000108b0 */
[--C-:B------:R-:W-:Y:S02]  /*11d70*/  FFMA.FTZ R190, R26, c[0x0][0x23c], -R165.reuse ;  /* 0x00008f001abe7a23 */ /* 0x100fe400000108a5 */
[--C-:B------:R-:W-:Y:S01]  /*11d80*/  FFMA.FTZ R191, R27, c[0x0][0x23c], -R165.reuse ;  /* 0x00008f001bbf7a23 */ /* 0x100fe200000108a5 */
[----:B------:R-:W4:Y:S01]  /*11d90*/  MUFU.EX2 R186, R186 ;  /* 0x000000ba00ba7308 */ /* 0x000f220000000800 */
[--C-:B------:R-:W-:Y:S02]  /*11da0*/  FFMA.FTZ R118, R118, c[0x0][0x23c], -R165.reuse ;  /* 0x00008f0076767a23 */ /* 0x100fe400000108a5 */
[----:B------:R-:W-:Y:S01]  /*11db0*/  FFMA.FTZ R122, R122, c[0x0][0x23c], -R165 ;  /* 0x00008f007a7a7a23 */ /* 0x000fe200000108a5 */
[----:B---3--:R-:W-:Y:S01]  /*11dc0*/  F2FP.BF16.PACK_AB R160, R184, R194 ;  /* 0x000000c2b8a0723e */ /* 0x008fe200000010ff */
[----:B------:R-:W-:Y:S02]  /*11dd0*/  FADD.FTZ R3, -R0, R3 ;  /* 0x0000000300037221 */ /* 0x000fe40000010100 */
[--C-:B------:R-:W-:Y:S02]  /*11de0*/  FFMA.FTZ R44, R44, c[0x0][0x23c], -R176.reuse ;  /* 0x00008f002c2c7a23 */ /* 0x100fe400000108b0 */
[----:B------:R-:W-:Y:S01]  /*11df0*/  FMUL.FTZ R3, R3, c[0x0][0x23c] ;  /* 0x00008f0003037a20 */ /* 0x000fe20000410000 */
[----:B------:R-:W-:Y:S01]  /*11e00*/  MUFU.EX2 R182, R182 ;  /* 0x000000b600b67308 */ /* 0x000fe20000000800 */
[--C-:B------:R-:W-:Y:S02]  /*11e10*/  FFMA.FTZ R45, R45, c[0x0][0x23c], -R176.reuse ;  /* 0x00008f002d2d7a23 */ /* 0x100fe400000108b0 */
[--C-:B------:R-:W-:Y:S02]  /*11e20*/  FFMA.FTZ R46, R46, c[0x0][0x23c], -R165.reuse ;  /* 0x00008f002e2e7a23 */ /* 0x100fe400000108a5 */
[--C-:B------:R-:W-:Y:S02]  /*11e30*/  FFMA.FTZ R47, R47, c[0x0][0x23c], -R165.reuse ;  /* 0x00008f002f2f7a23 */ /* 0x100fe400000108a5 */
[--C-:B------:R-:W-:Y:S02]  /*11e40*/  FFMA.FTZ R56, R56, c[0x0][0x23c], -R176.reuse ;  /* 0x00008f0038387a23 */ /* 0x100fe400000108b0 */
[--C-:B------:R-:W-:Y:S01]  /*11e50*/  FFMA.FTZ R63, R63, c[0x0][0x23c], -R165.reuse ;  /* 0x00008f003f3f7a23 */ /* 0x100fe200000108a5 */
[----:B------:R-:W3:Y:S01]  /*11e60*/  MUFU.EX2 R3, R3 ;  /* 0x0000000300037308 */ /* 0x000ee20000000800 */
[--C-:B------:R-:W-:Y:S02]  /*11e70*/  FFMA.FTZ R70, R70, c[0x0][0x23c], -R165.reuse ;  /* 0x00008f0046467a23 */ /* 0x100fe400000108a5 */
[--C-:B------:R-:W-:Y:S01]  /*11e80*/  FFMA.FTZ R80, R80, c[0x0][0x23c], -R176.reuse ;  /* 0x00008f0050507a23 */ /* 0x100fe200000108b0 */
[----:B----4-:R-:W-:Y:S01]  /*11e90*/  F2FP.BF16.PACK_AB R161, R186, R185 ;  /* 0x000000b9baa1723e */ /* 0x010fe200000010ff */
[--C-:B------:R-:W-:Y:S02]  /*11ea0*/  FFMA.FTZ R92, R92, c[0x0][0x23c], -R176.reuse ;  /* 0x00008f005c5c7a23 */ /* 0x100fe400000108b0 */
[--C-:B------:R-:W-:Y:S02]  /*11eb0*/  FFMA.FTZ R94, R94, c[0x0][0x23c], -R165.reuse ;  /* 0x00008f005e5e7a23 */ /* 0x100fe400000108a5 */
[--C-:B------:R-:W-:Y:S01]  /*11ec0*/  FFMA.FTZ R96, R96, c[0x0][0x23c], -R176.reuse ;  /* 0x00008f0060607a23 */ /* 0x100fe200000108b0 */
[----:B------:R-:W4:Y:S01]  /*11ed0*/  MUFU.EX2 R183, R183 ;  /* 0x000000b700b77308 */ /* 0x000f220000000800 */
[----:B------:R-:W-:Y:S02]  /*11ee0*/  FFMA.FTZ R100, R100, c[0x0][0x23c], -R176 ;  /* 0x00008f0064647a23 */ /* 0x000fe400000108b0 */
[----:B--2---:R-:W-:Y:S04]  /*11ef0*/  FFMA.FTZ R194, R164, R195, R194 ;  /* 0x000000c3a4c27223 */ /* 0x004fe800000100c2 */
[----:B------:R-:W-:Y:S03]  /*11f00*/  FADD.FTZ R194, R184, R194 ;  /* 0x000000c2b8c27221 */ /* 0x000fe60000010000 */
[----:B------:R-:W2:Y:S01]  /*11f10*/  MUFU.EX2 R178, R178 ;  /* 0x000000b200b27308 */ /* 0x000ea20000000800 */
[----:B------:R-:W-:Y:S02]  /*11f20*/  FADD.FTZ R194, R180, R194 ;  /* 0x000000c2b4c27221 */ /* 0x000fe40000010000 */
[C---:B---3--:R-:W-:Y:S02]  /*11f30*/  FMUL.FTZ R10, R3.reuse, R158 ;  /* 0x0000009e030a7220 */ /* 0x048fe40000410000 */
[C---:B------:R-:W-:Y:S02]  /*11f40*/  FMUL.FTZ R11, R3.reuse, R159 ;  /* 0x0000009f030b7220 */ /* 0x040fe40000410000 */
[----:B------:R-:W3:Y:S01]  /*11f50*/  LDSM.16.MT88.4 R156, [R231+0xa000] ;  /* 0x00a00000e79c783b */ /* 0x000ee20000004200 */
[C---:B------:R-:W-:Y:S02]  /*11f60*/  FMUL.FTZ R14, R3.reuse, R154 ;  /* 0x0000009a030e7220 */ /* 0x040fe40000410000 */
[----:B------:R-:W5:Y:S01]  /*11f70*/  MUFU.EX2 R177, R177 ;  /* 0x000000b100b17308 */ /* 0x000f620000000800 */
[----:B------:R-:W-:Y:S01]  /*11f80*/  FMUL.FTZ R6, R3, R162 ;  /* 0x000000a203067220 */ /* 0x000fe20000410000 */
[----:B------:R-:W-:Y:S01]  /*11f90*/  F2FP.BF16.PACK_AB R162, R181, R180 ;  /* 0x000000b4b5a2723e */ /* 0x000fe200000010ff */
[----:B------:R-:W-:Y:S01]  /*11fa0*/  FMUL.FTZ R7, R3, R163 ;  /* 0x000000a303077220 */ /* 0x000fe20000410000 */
[----:B----4-:R-:W-:Y:S01]  /*11fb0*/  F2FP.BF16.PACK_AB R163, R183, R182 ;  /* 0x000000b6b7a3723e */ /* 0x010fe200000010ff */
[C---:B------:R-:W-:Y:S02]  /*11fc0*/  FMUL.FTZ R134, R3.reuse, R134 ;  /* 0x0000008603867220 */ /* 0x040fe40000410000 */
[C---:B------:R-:W-:Y:S02]  /*11fd0*/  FMUL.FTZ R135, R3.reuse, R135 ;  /* 0x0000008703877220 */ /* 0x040fe40000410000 */
[C---:B------:R-:W-:Y:S01]  /*11fe0*/  FMUL.FTZ R138, R3.reuse, R138 ;  /* 0x0000008a038a7220 */ /* 0x040fe20000410000 */
[----:B------:R-:W-:Y:S01]  /*11ff0*/  MUFU.EX2 R179, R179 ;  /* 0x000000b300b37308 */ /* 0x000fe20000000800 */
[C---:B-1----:R-:W-:Y:S05]  /*12000*/  HMMA.16816.F32.BF16 R4, R160.reuse, R168, R4 ;  /* 0x000000a8a004723c */ /* 0x042fea0000041804 */
[C---:B------:R-:W-:Y:S02]  /*12010*/  FMUL.FTZ R139, R3.reuse, R139 ;  /* 0x0000008b038b7220 */ /* 0x040fe40000410000 */
[--C-:B------:R-:W-:Y:S01]  /*12020*/  FFMA.FTZ R169, R16, c[0x0][0x23c], -R176.reuse ;  /* 0x00008f0010a97a23 */ /* 0x100fe200000108b0 */
[C---:B------:R-:W-:Y:S01]  /*12030*/  HMMA.16816.F32.BF16 R8, R160.reuse, R170, R8 ;  /* 0x000000aaa008723c */ /* 0x040fe20000041808 */
[----:B------:R1:W4:Y:S03]  /*12040*/  MUFU.EX2 R168, R15 ;  /* 0x0000000f00a87308 */ /* 0x0003260000000800 */
[C---:B------:R-:W-:Y:S02]  /*12050*/  FMUL.FTZ R16, R164.reuse, R148 ;  /* 0x00000094a4107220 */ /* 0x040fe40000410000 */
[----:B------:R-:W-:Y:S02]  /*12060*/  FMUL.FTZ R142, R3, R142 ;  /* 0x0000008e038e7220 */ /* 0x000fe40000410000 */
[----:B------:R-:W-:Y:S03]  /*12070*/  FFMA.FTZ R170, R17, c[0x0][0x23c], -R176 ;  /* 0x00008f0011aa7a23 */ /* 0x000fe600000108b0 */
[----:B------:R-:W-:Y:S01]  /*12080*/  MUFU.EX2 R169, R169 ;  /* 0x000000a900a97308 */ /* 0x000fe20000000800 */
[----:B------:R-:W-:Y:S02]  /*12090*/  FMUL.FTZ R17, R164, R149 ;  /* 0x00000095a4117220 */ /* 0x000fe40000410000 */
[----:B------:R-:W-:Y:S02]  /*120a0*/  FFMA.FTZ R171, R18, c[0x0][0x23c], -R165 ;  /* 0x00008f0012ab7a23 */ /* 0x000fe400000108a5 */
[C---:B------:R-:W-:Y:S02]  /*120b0*/  FMUL.FTZ R18, R3.reuse, R150 ;  /* 0x0000009603127220 */ /* 0x040fe40000410000 */
[C---:B------:R-:W-:Y:S02]  /*120c0*/  FMUL.FTZ R143, R3.reuse, R143 ;  /* 0x0000008f038f7220 */ /* 0x040fe40000410000 */
[----:B------:R-:W-:Y:S01]  /*120d0*/  FMUL.FTZ R23, R3, R147 ;  /* 0x0000009303177220 */ /* 0x000fe20000410000 */
[----:B------:R-:W3:Y:S01]  /*120e0*/  MUFU.EX2 R170, R170 ;  /* 0x000000aa00aa7308 */ /* 0x000ee20000000800 */
[----:B------:R-:W-:Y:S02]  /*120f0*/  FADD.FTZ R181, R181, R194 ;  /* 0x000000c2b5b57221 */ /* 0x000fe40000010000 */
[----:B-1----:R-:W-:Y:S02]  /*12100*/  FMUL.FTZ R15, R3, R155 ;  /* 0x0000009b030f7220 */ /* 0x002fe40000410000 */
[----:B------:R-:W1:Y:S01]  /*12110*/  LDSM.16.MT88.4 R152, [R230+0xa000] ;  /* 0x00a00000e698783b */ /* 0x000e620000004200 */
[----:B--2---:R-:W-:Y:S04]  /*12120*/  FADD.FTZ R181, R178, R181 ;  /* 0x000000b5b2b57221 */ /* 0x004fe80000010000 */
[----:B------:R-:W-:Y:S01]  /*12130*/  MUFU.EX2 R171, R171 ;  /* 0x000000ab00ab7308 */ /* 0x000fe20000000800 */
[C---:B------:R-:W-:Y:S03]  /*12140*/  HMMA.16816.F32.BF16 R12, R160.reuse, R172, R12 ;  /* 0x000000aca00c723c */ /* 0x040fe6000004180c */
[----:B-----5:R-:W-:Y:S04]  /*12150*/  FADD.FTZ R181, R177, R181 ;  /* 0x000000b5b1b57221 */ /* 0x020fe80000010000 */
[--C-:B------:R-:W-:Y:S01]  /*12160*/  FFMA.FTZ R172, R19, c[0x0][0x23c], -R165.reuse ;  /* 0x00008f0013ac7a23 */ /* 0x100fe200000108a5 */
[C---:B------:R-:W-:Y:S01]  /*12170*/  HMMA.16816.F32.BF16 R132, R160.reuse, R174, R132 ;  /* 0x000000aea084723c */ /* 0x040fe20000041884 */
[----:B------:R-:W-:Y:S03]  /*12180*/  MUFU.EX2 R187, R187 ;  /* 0x000000bb00bb7308 */ /* 0x000fe60000000800 */
[----:B------:R-:W-:Y:S02]  /*12190*/  FMUL.FTZ R19, R3, R151 ;  /* 0x0000009703137220 */ /* 0x000fe40000410000 */
[----:B------:R-:W2:Y:S01]  /*121a0*/  LDSM.16.MT88.4 R148, [R234+0xa800] ;  /* 0x00a80000ea94783b */ /* 0x000ea20000004200 */
[--C-:B------:R-:W-:Y:S02]  /*121b0*/  FFMA.FTZ R173, R20, c[0x0][0x23c], -R176.reuse ;  /* 0x00008f0014ad7a23 */ /* 0x100fe400000108b0 */
[C---:B------:R-:W-:Y:S02]  /*121c0*/  FMUL.FTZ R20, R164.reuse, R144 ;  /* 0x00000090a4147220 */ /* 0x040fe40000410000 */
[----:B------:R-:W5:Y:S01]  /*121d0*/  MUFU.EX2 R172, R172 ;  /* 0x000000ac00ac7308 */ /* 0x000f620000000800 */
[C---:B---3--:R-:W-:Y:S03]  /*121e0*/  HMMA.16816.F32.BF16 R16, R160.reuse, R156, R16 ;  /* 0x0000009ca010723c */ /* 0x048fe60000041810 */
[----:B------:R-:W-:Y:S01]  /*121f0*/  F2FP.BF16.PACK_AB R144, R177, R178 ;  /* 0x000000b2b190723e */ /* 0x000fe200000010ff */
[--C-:B------:R-:W-:Y:S02]  /*12200*/  FFMA.FTZ R174, R21, c[0x0][0x23c], -R176.reuse ;  /* 0x00008f0015ae7a23 */ /* 0x100fe400000108b0 */
[----:B------:R-:W-:Y:S01]  /*12210*/  FMUL.FTZ R21, R164, R145 ;  /* 0x00000091a4157220 */ /* 0x000fe20000410000 */
[----:B----4-:R-:W-:Y:S01]  /*12220*/  F2FP.BF16.PACK_AB R145, R168, R179 ;  /* 0x000000b3a891723e */ /* 0x010fe200000010ff */
[C---:B------:R-:W-:Y:S01]  /*12230*/  HMMA.16816.F32.BF16 R136, R160.reuse, R158, R136 ;  /* 0x0000009ea088723c */ /* 0x040fe20000041888 */
[----:B------:R-:W-:Y:S01]  /*12240*/  MUFU.EX2 R173, R173 ;  /* 0x000000ad00ad7308 */ /* 0x000fe20000000800 */
[----:B------:R-:W3:Y:S02]  /*12250*/  LDSM.16.MT88.4 R156, [R232+0xa800] ;  /* 0x00a80000e89c783b */ /* 0x000ee40000004200 */
[----:B------:R-:W-:Y:S01]  /*12260*/  FFMA.FTZ R175, R22, c[0x0][0x23c], -R165 ;  /* 0x00008f0016af7a23 */ /* 0x000fe200000108a5 */
[----:B------:R-:W-:Y:S01]  /*12270*/  MOV R164, R2 ;  /* 0x0000000200a47202 */ /* 0x000fe20000000f00 */
[----:B------:R-:W-:Y:S01]  /*12280*/  FMUL.FTZ R22, R3, R146 ;  /* 0x0000009203167220 */ /* 0x000fe20000410000 */
[----:B------:R-:W-:Y:S01]  /*12290*/  F2FP.BF16.PACK_AB R146, R170, R169 ;  /* 0x000000a9aa92723e */ /* 0x000fe200000010ff */
[C---:B-1----:R-:W-:Y:S03]  /*122a0*/  HMMA.16816.F32.BF16 R140, R160.reuse, R152, R140 ;  /* 0x00000098a08c723c */ /* 0x042fe6000004188c */
[----:B------:R-:W1:Y:S01]  /*122b0*/  MUFU.EX2 R174, R174 ;  /* 0x000000ae00ae7308 */ /* 0x000e620000000800 */
[----:B------:R-:W-:Y:S01]  /*122c0*/  FADD.FTZ R169, R169, R181 ;  /* 0x000000b5a9a97221 */ /* 0x000fe20000010000 */
[----:B-----5:R-:W-:Y:S03]  /*122d0*/  F2FP.BF16.PACK_AB R147, R172, R171 ;  /* 0x000000abac93723e */ /* 0x020fe600000010ff */
[----:B------:R-:W-:Y:S01]  /*122e0*/  HMMA.16816.F32.BF16 R20, R160, R154, R20 ;  /* 0x0000009aa014723c */ /* 0x000fe20000041814 */
[----:B------:R-:W4:Y:S03]  /*122f0*/  LDSM.16.MT88.4 R152, [R231+0xa800] ;  /* 0x00a80000e798783b */ /* 0x000f260000004200 */
[----:B------:R-:W-:Y:S01]  /*12300*/  FADD.FTZ R169, R170, R169 ;  /* 0x000000a9aaa97221 */ /* 0x000fe20000010000 */
[----:B------:R-:W5:Y:S04]  /*12310*/  MUFU.EX2 R175, R175 ;  /* 0x000000af00af7308 */ /* 0x000f680000000800 */
[----:B------:R-:W4:Y:S01]  /*12320*/  LDSM.16.MT88.4 R160, [R230+0xa800] ;  /* 0x00a80000e6a0783b */ /* 0x000f220000004200 */
[C---:B--2---:R-:W-:Y:S05]  /*12330*/  HMMA.16816.F32.BF16 R4, R144.reuse, R148, R4 ;  /* 0x000000949004723c */ /* 0x044fea0000041804 */
[----:B------:R-:W-:Y:S03]  /*12340*/  MUFU.EX2 R189, R189 ;  /* 0x000000bd00bd7308 */ /* 0x000fe60000000800 */
[C---:B------:R-:W-:Y:S01]  /*12350*/  HMMA.16816.F32.BF16 R8, R144.reuse, R150, R8 ;  /* 0x000000969008723c */ /* 0x040fe20000041808 */
[----:B------:R-:W2:Y:S03]  /*12360*/  LDSM.16.MT88.4 R148, [R234+0xb000] ;  /* 0x00b00000ea94783b */ /* 0x000ea60000004200 */
[C---:B-1----:R-:W-:Y:S01]  /*12370*/  F2FP.BF16.PACK_AB R24, R174.reuse, R173 ;  /* 0x000000adae18723e */ /* 0x042fe200000010ff */
[----:B------:R-:W-:Y:S02]  /*12380*/  FADD.FTZ R173, R173, R169 ;  /* 0x000000a9adad7221 */ /* 0x000fe40000010000 */
[----:B------:R-:W1:Y:S01]  /*12390*/  MUFU.EX2 R188, R188 ;  /* 0x000000bc00bc7308 */ /* 0x000e620000000800 */
[C---:B---3--:R-:W-:Y:S04]  /*123a0*/  HMMA.16816.F32.BF16 R12, R144.reuse, R156, R12 ;  /* 0x0000009c900c723c */ /* 0x048fe8000004180c */
[----:B-----5:R-:W-:Y:S01]  /*123b0*/  F2FP.BF16.PACK_AB R25, R187, R175 ;  /* 0x000000afbb19723e */ /* 0x020fe200000010ff */
[----:B------:R-:W-:Y:S03]  /*123c0*/  FADD.FTZ R173, R174, R173 ;  /* 0x000000adaead7221 */ /* 0x000fe60000010000 */
[C---:B------:R-:W-:Y:S01]  /*123d0*/  HMMA.16816.F32.BF16 R132, R144.reuse, R158, R132 ;  /* 0x0000009e9084723c */ /* 0x040fe20000041884 */
[----:B------:R-:W-:Y:S01]  /*123e0*/  MUFU.EX2 R190, R190 ;  /* 0x000000be00be7308 */ /* 0x000fe20000000800 */
[----:B------:R-:W3:Y:S06]  /*123f0*/  LDSM.16.MT88.4 R156, [R232+0xb000] ;  /* 0x00b00000e89c783b */ /* 0x000eec0000004200 */
[C---:B----4-:R-:W-:Y:S03]  /*12400*/  HMMA.16816.F32.BF16 R16, R144.reuse, R152, R16 ;  /* 0x000000989010723c */ /* 0x050fe60000041810 */
[----:B------:R-:W4:Y:S04]  /*12410*/  MUFU.EX2 R191, R191 ;  /* 0x000000bf00bf7308 */ /* 0x000f280000000800 */
[--C-:B------:R-:W-:Y:S01]  /*12420*/  FFMA.FTZ R153, R30, c[0x0][0x23c], -R165.reuse ;  /* 0x00008f001e997a23 */ /* 0x100fe200000108a5 */
[C---:B------:R-:W-:Y:S04]  /*12430*/  HMMA.16816.F32.BF16 R136, R144.reuse, R154, R136 ;  /* 0x0000009a9088723c */ /* 0x040fe80000041888 */
[----:B------:R-:W-:Y:S01]  /*12440*/  FFMA.FTZ R152, R31, c[0x0][0x23c], -R165 ;  /* 0x00008f001f987a23 */ /* 0x000fe200000108a5 */
[----:B------:R-:W5:Y:S01]  /*12450*/  MUFU.EX2 R192, R192 ;  /* 0x000000c000c07308 */ /* 0x000f620000000800 */
[----:B------:R-:W3:Y:S01]  /*12460*/  LDSM.16.MT88.4 R28, [R231+0xb000] ;  /* 0x00b00000e71c783b */ /* 0x000ee20000004200 */
[--C-:B------:R-:W-:Y:S01]  /*12470*/  FFMA.FTZ R154, R32, c[0x0][0x23c], -R176.reuse ;  /* 0x00008f00209a7a23 */ /* 0x100fe200000108b0 */
[C---:B------:R-:W-:Y:S04]  /*12480*/  HMMA.16816.F32.BF16 R140, R144.reuse, R160, R140 ;  /* 0x000000a0908c723c */ /* 0x040fe8000004188c */
[--C-:B------:R-:W-:Y:S01]  /*12490*/  FFMA.FTZ R155, R33, c[0x0][0x23c], -R176.reuse ;  /* 0x00008f00219b7a23 */ /* 0x100fe200000108b0 */
[----:B-1----:R-:W-:Y:S01]  /*124a0*/  F2FP.BF16.PACK_AB R26, R188, R189 ;  /* 0x000000bdbc1a723e */ /* 0x002fe200000010ff */
[----:B------:R-:W-:Y:S01]  /*124b0*/  FADD.FTZ R189, R189, R173 ;  /* 0x000000adbdbd7221 */ /* 0x000fe20000010000 */
[----:B------:R-:W1:Y:S01]  /*124c0*/  MUFU.EX2 R193, R193 ;  /* 0x000000c100c17308 */ /* 0x000e620000000800 */
[----:B------:R-:W-:Y:S01]  /*124d0*/  HMMA.16816.F32.BF16 R20, R144, R162, R20 ;  /* 0x000000a29014723c */ /* 0x000fe20000041814 */
[----:B------:R-:W1:Y:S03]  /*124e0*/  LDSM.16.MT88.4 R144, [R230+0xb000] ;  /* 0x00b00000e690783b */ /* 0x000e660000004200 */
[--C-:B------:R-:W-:Y:S01]  /*124f0*/  FFMA.FTZ R161, R34, c[0x0][0x23c], -R165.reuse ;  /* 0x00008f0022a17a23 */ /* 0x100fe200000108a5 */
[----:B----4-:R-:W-:Y:S01]  /*12500*/  F2FP.BF16.PACK_AB R27, R191, R190 ;  /* 0x000000bebf1b723e */ /* 0x010fe200000010ff */
[----:B------:R-:W-:Y:S02]  /*12510*/  FFMA.FTZ R160, R35, c[0x0][0x23c], -R165 ;  /* 0x00008f0023a07a23 */ /* 0x000fe400000108a5 */
[----:B------:R-:W-:Y:S01]  /*12520*/  FADD.FTZ R189, R188, R189 ;  /* 0x000000bdbcbd7221 */ /* 0x000fe20000010000 */
[----:B------:R-:W-:Y:S01]  /*12530*/  MUFU.EX2 R153, R153 ;  /* 0x0000009900997308 */ /* 0x000fe20000000800 */
[----:B------:R-:W4:Y:S02]  /*12540*/  LDSM.16.MT88.4 R32, [R234+0xb800] ;  /* 0x00b80000ea20783b */ /* 0x000f240000004200 */
[C---:B--2---:R-:W-:Y:S05]  /*12550*/  HMMA.16816.F32.BF16 R4, R24.reuse, R148, R4 ;  /* 0x000000941804723c */ /* 0x044fea0000041804 */
[----:B-----5:R-:W-:Y:S02]  /*12560*/  FADD.FTZ R189, R192, R189 ;  /* 0x000000bdc0bd7221 */ /* 0x020fe40000010000 */
[----:B------:R-:W2:Y:S01]  /*12570*/  MUFU.EX2 R152, R152 ;  /* 0x0000009800987308 */ /* 0x000ea20000000800 */
[C---:B------:R-:W-:Y:S01]  /*12580*/  HMMA.16816.F32.BF16 R8, R24.reuse, R150, R8 ;  /* 0x000000961808723c */ /* 0x040fe20000041808 */
[----:B------:R-:W5:Y:S07]  /*12590*/  LDSM.16.MT88.4 R148, [R232+0xb800] ;  /* 0x00b80000e894783b */ /* 0x000f6e0000004200 */
[C---:B---3--:R-:W-:Y:S01]  /*125a0*/  HMMA.16816.F32.BF16 R12, R24.reuse, R156, R12 ;  /* 0x0000009c180c723c */ /* 0x048fe2000004180c */
[----:B------:R-:W-:Y:S06]  /*125b0*/  MUFU.EX2 R154, R154 ;  /* 0x0000009a009a7308 */ /* 0x000fec0000000800 */
[--C-:B------:R-:W-:Y:S01]  /*125c0*/  FFMA.FTZ R156, R36, c[0x0][0x23c], -R176.reuse ;  /* 0x00008f00249c7a23 */ /* 0x100fe200000108b0 */
[C---:B------:R-:W-:Y:S03]  /*125d0*/  HMMA.16816.F32.BF16 R132, R24.reuse, R158, R132 ;  /* 0x0000009e1884723c */ /* 0x040fe60000041884 */
[----:B------:R-:W3:Y:S01]  /*125e0*/  MUFU.EX2 R155, R155 ;  /* 0x0000009b009b7308 */ /* 0x000ee20000000800 */
[--C-:B------:R-:W-:Y:S03]  /*125f0*/  FFMA.FTZ R157, R37, c[0x0][0x23c], -R176.reuse ;  /* 0x00008f00259d7a23 */ /* 0x100fe600000108b0 */
[--C-:B------:R-:W-:Y:S01]  /*12600*/  FFMA.FTZ R158, R38, c[0x0][0x23c], -R165.reuse ;  /* 0x00008f00269e7a23 */ /* 0x100fe200000108a5 */
[C---:B------:R-:W-:Y:S04]  /*12610*/  HMMA.16816.F32.BF16 R16, R24.reuse, R28, R16 ;  /* 0x0000001c1810723c */ /* 0x040fe80000041810 */
[--C-:B------:R-:W-:Y:S01]  /*12620*/  FFMA.FTZ R159, R39, c[0x0][0x23c], -R165.reuse ;  /* 0x00008f00279f7a23 */ /* 0x100fe200000108a5 */
[----:B------:R-:W-:Y:S01]  /*12630*/  MUFU.EX2 R161, R161 ;  /* 0x000000a100a17308 */ /* 0x000fe20000000800 */
[----:B------:R-:W-:Y:S02]  /*12640*/  LDSM.16.MT88.4 R36, [R230+0xb800] ;  /* 0x00b80000e624783b */ /* 0x000fe40000004200 */
[C---:B------:R-:W-:Y:S06]  /*12650*/  HMMA.16816.F32.BF16 R136, R24.reuse, R30, R136 ;  /* 0x0000001e1888723c */ /* 0x040fec0000041888 */
[----:B------:R-:W5:Y:S01]  /*12660*/  LDSM.16.MT88.4 R28, [R231+0xb800] ;  /* 0x00b80000e71c783b */ /* 0x000f620000004200 */
[----:B------:R-:W3:Y:S01]  /*12670*/  MUFU.EX2 R160, R160 ;  /* 0x000000a000a07308 */ /* 0x000ee20000000800 */
[C---:B-1----:R-:W-:Y:S07]  /*12680*/  HMMA.16816.F32.BF16 R140, R24.reuse, R144, R140 ;  /* 0x00000090188c723c */ /* 0x042fee000004188c */
[--C-:B------:R-:W-:Y:S01]  /*12690*/  FFMA.FTZ R144, R40, c[0x0][0x23c], -R176.reuse ;  /* 0x00008f0028907a23 */ /* 0x100fe200000108b0 */
[----:B------:R-:W-:Y:S01]  /*126a0*/  HMMA.16816.F32.BF16 R20, R24, R146, R20 ;  /* 0x000000921814723c */ /* 0x000fe20000041814 */
[----:B------:R-:W1:Y:S03]  /*126b0*/  MUFU.EX2 R156, R156 ;  /* 0x0000009c009c7308 */ /* 0x000e660000000800 */
[--C-:B------:R-:W-:Y:S03]  /*126c0*/  FFMA.FTZ R145, R41, c[0x0][0x23c], -R176.reuse ;  /* 0x00008f0029917a23 */ /* 0x100fe600000108b0 */
[--C-:B------:R-:W-:Y:S01]  /*126d0*/  FFMA.FTZ R147, R42, c[0x0][0x23c], -R165.reuse ;  /* 0x00008f002a937a23 */ /* 0x100fe200000108a5 */
[----:B------:R-:W-:Y:S01]  /*126e0*/  F2FP.BF16.PACK_AB R24, R193, R192 ;  /* 0x000000c0c118723e */ /* 0x000fe200000010ff */
[----:B------:R-:W-:Y:S02]  /*126f0*/  FFMA.FTZ R146, R43, c[0x0][0x23c], -R165 ;  /* 0x00008f002b927a23 */ /* 0x000fe400000108a5 */
[----:B------:R-:W5:Y:S01]  /*12700*/  MUFU.EX2 R157, R157 ;  /* 0x0000009d009d7308 */ /* 0x000f620000000800 */
[----:B------:R-:W-:Y:S01]  /*12710*/  LDSM.16.MT88.4 R40, [R230+0xc000] ;  /* 0x00c00000e628783b */ /* 0x000fe20000004200 */
[----:B--2---:R-:W-:Y:S01]  /*12720*/  F2FP.BF16.PACK_AB R25, R152, R153 ;  /* 0x000000999819723e */ /* 0x004fe200000010ff */
[----:B------:R-:W-:Y:S01]  /*12730*/  FADD.FTZ R193, R193, R189 ;  /* 0x000000bdc1c17221 */ /* 0x000fe20000010000 */
[C---:B---3--:R-:W-:Y:S02]  /*12740*/  F2FP.BF16.PACK_AB R26, R155.reuse, R154 ;  /* 0x0000009a9b1a723e */ /* 0x048fe400000010ff */
[----:B------:R-:W-:Y:S01]  /*12750*/  F2FP.BF16.PACK_AB R27, R160, R161 ;  /* 0x000000a1a01b723e */ /* 0x000fe200000010ff */
[----:B------:R-:W-:Y:S03]  /*12760*/  FADD.FTZ R193, R154, R193 ;  /* 0x000000c19ac17221 */ /* 0x000fe60000010000 */
[----:B------:R-:W-:Y:S01]  /*12770*/  MUFU.EX2 R158, R158 ;  /* 0x0000009e009e7308 */ /* 0x000fe20000000800 */
[----:B------:R-:W-:Y:S02]  /*12780*/  FADD.FTZ R155, R155, R193 ;  /* 0x000000c19b9b7221 */ /* 0x000fe40000010000 */
[C---:B----4-:R-:W-:Y:S03]  /*12790*/  HMMA.16816.F32.BF16 R4, R24.reuse, R32, R4 ;  /* 0x000000201804723c */ /* 0x050fe60000041804 */
[----:B-1----:R-:W-:Y:S04]  /*127a0*/  FADD.FTZ R155, R156, R155 ;  /* 0x0000009b9c9b7221 */ /* 0x002fe80000010000 */
[----:B------:R-:W1:Y:S01]  /*127b0*/  MUFU.EX2 R159, R159 ;  /* 0x0000009f009f7308 */ /* 0x000e620000000800 */
[C---:B------:R-:W-:Y:S01]  /*127c0*/  HMMA.16816.F32.BF16 R8, R24.reuse, R34, R8 ;  /* 0x000000221808723c */ /* 0x040fe20000041808 */
[----:B------:R-:W2:Y:S03]  /*127d0*/  LDSM.16.MT88.4 R32, [R234+0xc000] ;  /* 0x00c00000ea20783b */ /* 0x000ea60000004200 */
[----:B-----5:R-:W-:Y:S04]  /*127e0*/  FADD.FTZ R155, R157, R155 ;  /* 0x0000009b9d9b7221 */ /* 0x020fe80000010000 */
[C---:B------:R-:W-:Y:S01]  /*127f0*/  HMMA.16816.F32.BF16 R12, R24.reuse, R148, R12 ;  /* 0x00000094180c723c */ /* 0x040fe2000004180c */
[----:B------:R-:W-:Y:S01]  /*12800*/  MUFU.EX2 R144, R144 ;  /* 0x0000009000907308 */ /* 0x000fe20000000800 */
[----:B------:R-:W3:Y:S05]  /*12810*/  LDL.LU R149, [R1] ;  /* 0x0000000001957983 */ /* 0x000eea0000300800 */
[--C-:B------:R-:W-:Y:S01]  /*12820*/  FFMA.FTZ R148, R48, c[0x0][0x23c], -R176.reuse ;  /* 0x00008f0030947a23 */ /* 0x100fe200000108b0 */
[C---:B------:R-:W-:Y:S03]  /*12830*/  HMMA.16816.F32.BF16 R132, R24.reuse, R150, R132 ;  /* 0x000000961884723c */ /* 0x040fe60000041884 */
[----:B------:R-:W4:Y:S01]  /*12840*/  MUFU.EX2 R145, R145 ;  /* 0x0000009100917308 */ /* 0x000f220000000800 */
[--C-:B------:R-:W-:Y:S02]  /*12850*/  FFMA.FTZ R48, R49, c[0x0][0x23c], -R176.reuse ;  /* 0x00008f0031307a23 */ /* 0x100fe400000108b0 */
[--C-:B------:R-:W-:Y:S02]  /*12860*/  FFMA.FTZ R49, R50, c[0x0][0x23c], -R165.reuse ;  /* 0x00008f0032317a23 */ /* 0x100fe400000108a5 */
[C---:B------:R-:W-:Y:S04]  /*12870*/  HMMA.16816.F32.BF16 R16, R24.reuse, R28, R16 ;  /* 0x0000001c1810723c */ /* 0x040fe80000041810 */
[--C-:B------:R-:W-:Y:S01]  /*12880*/  FFMA.FTZ R50, R51, c[0x0][0x23c], -R165.reuse ;  /* 0x00008f0033327a23 */ /* 0x100fe200000108a5 */
[----:B------:R-:W-:Y:S01]  /*12890*/  MUFU.EX2 R147, R147 ;  /* 0x0000009300937308 */ /* 0x000fe20000000800 */
[--C-:B------:R-:W-:Y:S02]  /*128a0*/  FFMA.FTZ R51, R52, c[0x0][0x23c], -R176.reuse ;  /* 0x00008f0034337a23 */ /* 0x100fe400000108b0 */
[C---:B------:R-:W-:Y:S01]  /*128b0*/  HMMA.16816.F32.BF16 R136, R24.reuse, R30, R136 ;  /* 0x0000001e1888723c */ /* 0x040fe20000041888 */
[----:B------:R-:W5:Y:S03]  /*128c0*/  LDSM.16.MT88.4 R28, [R232+0xc000] ;  /* 0x00c00000e81c783b */ /* 0x000f660000004200 */
[--C-:B------:R-:W-:Y:S02]  /*128d0*/  FFMA.FTZ R52, R53, c[0x0][0x23c], -R176.reuse ;  /* 0x00008f0035347a23 */ /* 0x100fe400000108b0 */
[--C-:B------:R-:W-:Y:S01]  /*128e0*/  FFMA.FTZ R53, R54, c[0x0][0x23c], -R165.reuse ;  /* 0x00008f0036357a23 */ /* 0x100fe200000108a5 */
[----:B------:R-:W2:Y:S01]  /*128f0*/  MUFU.EX2 R146, R146 ;  /* 0x0000009200927308 */ /* 0x000ea20000000800 */
[C---:B------:R-:W-:Y:S04]  /*12900*/  HMMA.16816.F32.BF16 R140, R24.reuse, R36, R140 ;  /* 0x00000024188c723c */ /* 0x040fe8000004188c */
[--C-:B------:R-:W-:Y:S02]  /*12910*/  FFMA.FTZ R54, R55, c[0x0][0x23c], -R165.reuse ;  /* 0x00008f0037367a23 */ /* 0x100fe400000108a5 */
[--C-:B------:R-:W-:Y:S02]  /*12920*/  FFMA.FTZ R55, R57, c[0x0][0x23c], -R176.reuse ;  /* 0x00008f0039377a23 */ /* 0x100fe400000108b0 */
[----:B------:R-:W-:Y:S01]  /*12930*/  HMMA.16816.F32.BF16 R20, R24, R38, R20 ;  /* 0x000000261814723c */ /* 0x000fe20000041814 */
[----:B------:R-:W-:Y:S01]  /*12940*/  MUFU.EX2 R44, R44 ;  /* 0x0000002c002c7308 */ /* 0x000fe20000000800 */
[----:B------:R-:W5:Y:S02]  /*12950*/  LDSM.16.MT88.4 R36, [R231+0xc000] ;  /* 0x00c00000e724783b */ /* 0x000f640000004200 */
[--C-:B------:R-:W-:Y:S02]  /*12960*/  FFMA.FTZ R57, R58, c[0x0][0x23c], -R165.reuse ;  /* 0x00008f003a397a23 */ /* 0x100fe400000108a5 */
[----:B------:R-:W-:Y:S01]  /*12970*/  FFMA.FTZ R58, R59, c[0x0][0x23c], -R165 ;  /* 0x00008f003b3a7a23 */ /* 0x000fe200000108a5 */
[----:B------:R-:W-:Y:S01]  /*12980*/  F2FP.BF16.PACK_AB R24, R157, R156 ;  /* 0x0000009c9d18723e */ /* 0x000fe200000010ff */
[--C-:B------:R-:W-:Y:S01]  /*12990*/  FFMA.FTZ R59, R60, c[0x0][0x23c], -R176.reuse ;  /* 0x00008f003c3b7a23 */ /* 0x100fe200000108b0 */
[----:B-1----:R-:W-:Y:S02]  /*129a0*/  F2FP.BF16.PACK_AB R25, R159, R158 ;  /* 0x0000009e9f19723e */ /* 0x002fe400000010ff */
[----:B------:R-:W1:Y:S01]  /*129b0*/  MUFU.EX2 R45, R45 ;  /* 0x0000002d002d7308 */ /* 0x000e620000000800 */
[----:B----4-:R-:W-:Y:S01]  /*129c0*/  F2FP.BF16.PACK_AB R26, R145, R144 ;  /* 0x00000090911a723e */ /* 0x010fe200000010ff */
[----:B------:R-:W-:Y:S01]  /*129d0*/  FADD.FTZ R144, R144, R155 ;  /* 0x0000009b90907221 */ /* 0x000fe20000010000 */
[----:B--2---:R-:W-:Y:S01]  /*129e0*/  F2FP.BF16.PACK_AB R27, R146, R147 ;  /* 0x00000093921b723e */ /* 0x004fe200000010ff */
[--C-:B------:R-:W-:Y:S02]  /*129f0*/  FFMA.FTZ R60, R61, c[0x0][0x23c], -R176.reuse ;  /* 0x00008f003d3c7a23 */ /* 0x100fe400000108b0 */
[--C-:B------:R-:W-:Y:S02]  /*12a00*/  FFMA.FTZ R61, R62, c[0x0][0x23c], -R165.reuse ;  /* 0x00008f003e3d7a23 */ /* 0x100fe400000108a5 */
[--C-:B------:R-:W-:Y:S02]  /*12a10*/  FFMA.FTZ R62, R64, c[0x0][0x23c], -R176.reuse ;  /* 0x00008f00403e7a23 */ /* 0x100fe400000108b0 */
[----:B------:R-:W-:Y:S01]  /*12a20*/  MUFU.EX2 R46, R46 ;  /* 0x0000002e002e7308 */ /* 0x000fe20000000800 */
[C---:B------:R-:W-:Y:S03]  /*12a30*/  HMMA.16816.F32.BF16 R4, R24.reuse, R32, R4 ;  /* 0x000000201804723c */ /* 0x040fe60000041804 */
[--C-:B------:R-:W-:Y:S02]  /*12a40*/  FFMA.FTZ R64, R65, c[0x0][0x23c], -R176.reuse ;  /* 0x00008f0041407a23 */ /* 0x100fe400000108b0 */
[--C-:B------:R-:W-:Y:S02]  /*12a50*/  FFMA.FTZ R65, R66, c[0x0][0x23c], -R165.reuse ;  /* 0x00008f0042417a23 */ /* 0x100fe400000108a5 */
[--C-:B------:R-:W-:Y:S01]  /*12a60*/  FFMA.FTZ R66, R67, c[0x0][0x23c], -R165.reuse ;  /* 0x00008f0043427a23 */ /* 0x100fe200000108a5 */
[C---:B------:R-:W-:Y:S01]  /*12a70*/  HMMA.16816.F32.BF16 R8, R24.reuse, R34, R8 ;  /* 0x000000221808723c */ /* 0x040fe20000041808 */
[----:B------:R-:W2:Y:S01]  /*12a80*/  MUFU.EX2 R47, R47 ;  /* 0x0000002f002f7308 */ /* 0x000ea20000000800 */
[----:B------:R-:W4:Y:S02]  /*12a90*/  LDSM.16.MT88.4 R32, [R234+0xc800] ;  /* 0x00c80000ea20783b */ /* 0x000f240000004200 */
[--C-:B------:R-:W-:Y:S02]  /*12aa0*/  FFMA.FTZ R67, R68, c[0x0][0x23c], -R176.reuse ;  /* 0x00008f0044437a23 */ /* 0x100fe400000108b0 */
[--C-:B------:R-:W-:Y:S02]  /*12ab0*/  FFMA.FTZ R68, R69, c[0x0][0x23c], -R176.reuse ;  /* 0x00008f0045447a23 */ /* 0x100fe400000108b0 */
[C---:B-----5:R-:W-:Y:S03]  /*12ac0*/  HMMA.16816.F32.BF16 R12, R24.reuse, R28, R12 ;  /* 0x0000001c180c723c */ /* 0x060fe6000004180c */
[----:B------:R-:W-:Y:S01]  /*12ad0*/  MUFU.EX2 R148, R148 ;  /* 0x0000009400947308 */ /* 0x000fe20000000800 */
[--C-:B------:R-:W-:Y:S02]  /*12ae0*/  FFMA.FTZ R69, R71, c[0x0][0x23c], -R165.reuse ;  /* 0x00008f0047457a23 */ /* 0x100fe400000108a5 */
[--C-:B------:R-:W-:Y:S02]  /*12af0*/  FFMA.FTZ R71, R72, c[0x0][0x23c], -R176.reuse ;  /* 0x00008f0048477a23 */ /* 0x100fe400000108b0 */
[C---:B------:R-:W-:Y:S01]  /*12b00*/  HMMA.16816.F32.BF16 R132, R24.reuse, R30, R132 ;  /* 0x0000001e1884723c */ /* 0x040fe20000041884 */
[----:B------:R-:W5:Y:S03]  /*12b10*/  LDSM.16.MT88.4 R28, [R232+0xc800] ;  /* 0x00c80000e81c783b */ /* 0x000f660000004200 */
[--C-:B------:R-:W-:Y:S01]  /*12b20*/  FFMA.FTZ R72, R73, c[0x0][0x23c], -R176.reuse ;  /* 0x00008f0049487a23 */ /* 0x100fe200000108b0 */
[----:B------:R-:W1:Y:S01]  /*12b30*/  MUFU.EX2 R48, R48 ;  /* 0x0000003000307308 */ /* 0x000e620000000800 */
[--C-:B------:R-:W-:Y:S02]  /*12b40*/  FFMA.FTZ R73, R74, c[0x0][0x23c], -R165.reuse ;  /* 0x00008f004a497a23 */ /* 0x100fe400000108a5 */
[C---:B------:R-:W-:Y:S04]  /*12b50*/  HMMA.16816.F32.BF16 R16, R24.reuse, R36, R16 ;  /* 0x000000241810723c */ /* 0x040fe80000041810 */
[--C-:B------:R-:W-:Y:S02]  /*12b60*/  FFMA.FTZ R74, R75, c[0x0][0x23c], -R165.reuse ;  /* 0x00008f004b4a7a23 */ /* 0x100fe400000108a5 */
[--C-:B------:R-:W-:Y:S01]  /*12b70*/  FFMA.FTZ R75, R76, c[0x0][0x23c], -R176.reuse ;  /* 0x00008f004c4b7a23 */ /* 0x100fe200000108b0 */
[----:B------:R-:W-:Y:S01]  /*12b80*/  MUFU.EX2 R49, R49 ;  /* 0x0000003100317308 */ /* 0x000fe20000000800 */
[C---:B------:R-:W-:Y:S01]  /*12b90*/  HMMA.16816.F32.BF16 R136, R24.reuse, R38, R136 ;  /* 0x000000261888723c */ /* 0x040fe20000041888 */
[----:B------:R-:W5:Y:S03]  /*12ba0*/  LDSM.16.MT88.4 R36, [R231+0xc800] ;  /* 0x00c80000e724783b */ /* 0x000f660000004200 */
[--C-:B------:R-:W-:Y:S02]  /*12bb0*/  FFMA.FTZ R76, R77, c[0x0][0x23c], -R176.reuse ;  /* 0x00008f004d4c7a23 */ /* 0x100fe400000108b0 */
[--C-:B------:R-:W-:Y:S02]  /*12bc0*/  FFMA.FTZ R77, R78, c[0x0][0x23c], -R165.reuse ;  /* 0x00008f004e4d7a23 */ /* 0x100fe400000108a5 */
[C---:B------:R-:W-:Y:S01]  /*12bd0*/  HMMA.16816.F32.BF16 R140, R24.reuse, R40, R140 ;  /* 0x00000028188c723c */ /* 0x040fe2000004188c */
[----:B------:R-:W4:Y:S03]  /*12be0*/  MUFU.EX2 R50, R50 ;  /* 0x0000003200327308 */ /* 0x000f260000000800 */
[--C-:B------:R-:W-:Y:S02]  /*12bf0*/  FFMA.FTZ R78, R79, c[0x0][0x23c], -R165.reuse ;  /* 0x00008f004f4e7a23 */ /* 0x100fe400000108a5 */
[--C-:B------:R-:W-:Y:S02]  /*12c00*/  FFMA.FTZ R79, R81, c[0x0][0x23c], -R176.reuse ;  /* 0x00008f00514f7a23 */ /* 0x100fe400000108b0 */
[----:B------:R-:W-:Y:S01]  /*12c10*/  HMMA.16816.F32.BF16 R20, R24, R42, R20 ;  /* 0x0000002a1814723c */ /* 0x000fe20000041814 */
[----:B------:R-:W5:Y:S02]  /*12c20*/  LDSM.16.MT88.4 R40, [R230+0xc800] ;  /* 0x00c80000e628783b */ /* 0x000f640000004200 */
[----:B------:R-:W-:Y:S01]  /*12c30*/  MUFU.EX2 R51, R51 ;  /* 0x0000003300337308 */ /* 0x000fe20000000800 */
[--C-:B------:R-:W-:Y:S02]  /*12c40*/  FFMA.FTZ R81, R82, c[0x0][0x23c], -R165.reuse ;  /* 0x00008f0052517a23 */ /* 0x100fe400000108a5 */
[--C-:B------:R-:W-:Y:S01]  /*12c50*/  FFMA.FTZ R82, R83, c[0x0][0x23c], -R165.reuse ;  /* 0x00008f0053527a23 */ /* 0x100fe200000108a5 */
[----:B-1----:R-:W-:Y:S01]  /*12c60*/  F2FP.BF16.PACK_AB R24, R45, R44 ;  /* 0x0000002c2d18723e */ /* 0x002fe200000010ff */
[--C-:B------:R-:W-:Y:S01]  /*12c70*/  FFMA.FTZ R83, R84, c[0x0][0x23c], -R176.reuse ;  /* 0x00008f0054537a23 */ /* 0x100fe200000108b0 */
[----:B--2---:R-:W-:Y:S03]  /*12c80*/  F2FP.BF16.PACK_AB R25, R47, R46 ;  /* 0x0000002e2f19723e */ /* 0x004fe600000010ff */
[----:B------:R-:W-:Y:S01]  /*12c90*/  F2FP.BF16.PACK_AB R26, R48, R148 ;  /* 0x00000094301a723e */ /* 0x000fe200000010ff */
[----:B------:R-:W1:Y:S01]  /*12ca0*/  MUFU.EX2 R52, R52 ;  /* 0x0000003400347308 */ /* 0x000e620000000800 */
[--C-:B------:R-:W-:Y:S02]  /*12cb0*/  FFMA.FTZ R84, R85, c[0x0][0x23c], -R176.reuse ;  /* 0x00008f0055547a23 */ /* 0x100fe400000108b0 */
[--C-:B------:R-:W-:Y:S01]  /*12cc0*/  FFMA.FTZ R85, R86, c[0x0][0x23c], -R165.reuse ;  /* 0x00008f0056557a23 */ /* 0x100fe200000108a5 */
[----:B----4-:R-:W-:Y:S01]  /*12cd0*/  F2FP.BF16.PACK_AB R27, R50, R49 ;  /* 0x00000031321b723e */ /* 0x010fe200000010ff */
[--C-:B------:R-:W-:Y:S02]  /*12ce0*/  FFMA.FTZ R86, R87, c[0x0][0x23c], -R165.reuse ;  /* 0x00008f0057567a23 */ /* 0x100fe400000108a5 */
[--C-:B------:R-:W-:Y:S02]  /*12cf0*/  FFMA.FTZ R87, R88, c[0x0][0x23c], -R176.reuse ;  /* 0x00008f0058577a23 */ /* 0x100fe400000108b0 */
[--C-:B------:R-:W-:Y:S01]  /*12d00*/  FFMA.FTZ R88, R89, c[0x0][0x23c], -R176.reuse ;  /* 0x00008f0059587a23 */ /* 0x100fe200000108b0 */
[----:B------:R-:W-:Y:S01]  /*12d10*/  MUFU.EX2 R53, R53 ;  /* 0x0000003500357308 */ /* 0x000fe20000000800 */
[C---:B------:R-:W-:Y:S03]  /*12d20*/  HMMA.16816.F32.BF16 R4, R24.reuse, R32, R4 ;  /* 0x000000201804723c */ /* 0x040fe60000041804 */
[--C-:B------:R-:W-:Y:S02]  /*12d30*/  FFMA.FTZ R89, R90, c[0x0][0x23c], -R165.reuse ;  /* 0x00008f005a597a23 */ /* 0x100fe400000108a5 */
[--C-:B------:R-:W-:Y:S02]  /*12d40*/  FFMA.FTZ R90, R91, c[0x0][0x23c], -R165.reuse ;  /* 0x00008f005b5a7a23 */ /* 0x100fe400000108a5 */
[--C-:B------:R-:W-:Y:S01]  /*12d50*/  FFMA.FTZ R91, R93, c[0x0][0x23c], -R176.reuse ;  /* 0x00008f005d5b7a23 */ /* 0x100fe200000108b0 */
[C---:B------:R-:W-:Y:S01]  /*12d60*/  HMMA.16816.F32.BF16 R8, R24.reuse, R34, R8 ;  /* 0x000000221808723c */ /* 0x040fe20000041808 */
[----:B------:R-:W2:Y:S01]  /*12d70*/  MUFU.EX2 R54, R54 ;  /* 0x0000003600367308 */ /* 0x000ea20000000800 */
[----:B------:R-:W-:Y:S02]  /*12d80*/  LDSM.16.MT88.4 R32, [R232+0xd000] ;  /* 0x00d00000e820783b */ /* 0x000fe40000004200 */
[--C-:B------:R-:W-:Y:S02]  /*12d90*/  FFMA.FTZ R93, R95, c[0x0][0x23c], -R165.reuse ;  /* 0x00008f005f5d7a23 */ /* 0x100fe400000108a5 */
[--C-:B------:R-:W-:Y:S02]  /*12da0*/  FFMA.FTZ R95, R97, c[0x0][0x23c], -R176.reuse ;  /* 0x00008f00615f7a23 */ /* 0x100fe400000108b0 */
[C---:B-----5:R-:W-:Y:S03]  /*12db0*/  HMMA.16816.F32.BF16 R12, R24.reuse, R28, R12 ;  /* 0x0000001c180c723c */ /* 0x060fe6000004180c */
[----:B------:R-:W-:Y:S01]  /*12dc0*/  MUFU.EX2 R56, R56 ;  /* 0x0000003800387308 */ /* 0x000fe20000000800 */
[--C-:B------:R-:W-:Y:S02]  /*12dd0*/  FFMA.FTZ R97, R98, c[0x0][0x23c], -R165.reuse ;  /* 0x00008f0062617a23 */ /* 0x100fe400000108a5 */
[--C-:B------:R-:W-:Y:S02]  /*12de0*/  FFMA.FTZ R98, R99, c[0x0][0x23c], -R165.reuse ;  /* 0x00008f0063627a23 */ /* 0x100fe400000108a5 */
[C---:B------:R-:W-:Y:S01]  /*12df0*/  HMMA.16816.F32.BF16 R132, R24.reuse, R30, R132 ;  /* 0x0000001e1884723c */ /* 0x040fe20000041884 */
[----:B------:R-:W4:Y:S03]  /*12e00*/  LDSM.16.MT88.4 R28, [R234+0xd000] ;  /* 0x00d00000ea1c783b */ /* 0x000f260000004200 */
[--C-:B------:R-:W-:Y:S01]  /*12e10*/  FFMA.FTZ R99, R101, c[0x0][0x23c], -R176.reuse ;  /* 0x00008f0065637a23 */ /* 0x100fe200000108b0 */
[----:B------:R-:W5:Y:S01]  /*12e20*/  MUFU.EX2 R55, R55 ;  /* 0x0000003700377308 */ /* 0x000f620000000800 */
[--C-:B------:R-:W-:Y:S02]  /*12e30*/  FFMA.FTZ R101, R102, c[0x0][0x23c], -R165.reuse ;  /* 0x00008f0066657a23 */ /* 0x100fe400000108a5 */
[C---:B------:R-:W-:Y:S04]  /*12e40*/  HMMA.16816.F32.BF16 R16, R24.reuse, R36, R16 ;  /* 0x000000241810723c */ /* 0x040fe80000041810 */
[--C-:B------:R-:W-:Y:S02]  /*12e50*/  FFMA.FTZ R102, R103, c[0x0][0x23c], -R165.reuse ;  /* 0x00008f0067667a23 */ /* 0x100fe400000108a5 */
[--C-:B------:R-:W-:Y:S01]  /*12e60*/  FFMA.FTZ R103, R104, c[0x0][0x23c], -R176.reuse ;  /* 0x00008f0068677a23 */ /* 0x100fe200000108b0 */
[----:B------:R-:W-:Y:S01]  /*12e70*/  MUFU.EX2 R57, R57 ;  /* 0x0000003900397308 */ /* 0x000fe20000000800 */
[C---:B------:R-:W-:Y:S01]  /*12e80*/  HMMA.16816.F32.BF16 R136, R24.reuse, R38, R136 ;  /* 0x000000261888723c */ /* 0x040fe20000041888 */
[----:B------:R-:W4:Y:S03]  /*12e90*/  LDSM.16.MT88.4 R36, [R231+0xd000] ;  /* 0x00d00000e724783b */ /* 0x000f260000004200 */
[--C-:B------:R-:W-:Y:S02]  /*12ea0*/  FFMA.FTZ R104, R106, c[0x0][0x23c], -R165.reuse ;  /* 0x00008f006a687a23 */ /* 0x100fe400000108a5 */
[--C-:B------:R-:W-:Y:S02]  /*12eb0*/  FFMA.FTZ R106, R108, c[0x0][0x23c], -R176.reuse ;  /* 0x00008f006c6a7a23 */ /* 0x100fe400000108b0 */
[C---:B------:R-:W-:Y:S01]  /*12ec0*/  HMMA.16816.F32.BF16 R140, R24.reuse, R40, R140 ;  /* 0x00000028188c723c */ /* 0x040fe2000004188c */
[----:B------:R-:W5:Y:S03]  /*12ed0*/  MUFU.EX2 R58, R58 ;  /* 0x0000003a003a7308 */ /* 0x000f660000000800 */
[--C-:B------:R-:W-:Y:S02]  /*12ee0*/  FFMA.FTZ R108, R110, c[0x0][0x23c], -R165.reuse ;  /* 0x00008f006e6c7a23 */ /* 0x100fe400000108a5 */
[--C-:B------:R-:W-:Y:S02]  /*12ef0*/  FFMA.FTZ R110, R112, c[0x0][0x23c], -R176.reuse ;  /* 0x00008f00706e7a23 */ /* 0x100fe400000108b0 */
[----:B------:R-:W-:Y:S01]  /*12f00*/  HMMA.16816.F32.BF16 R20, R24, R42, R20 ;  /* 0x0000002a1814723c */ /* 0x000fe20000041814 */
[----:B------:R-:W4:Y:S02]  /*12f10*/  LDSM.16.MT88.4 R40, [R230+0xd000] ;  /* 0x00d00000e628783b */ /* 0x000f240000004200 */
[----:B------:R-:W4:Y:S01]  /*12f20*/  MUFU.EX2 R59, R59 ;  /* 0x0000003b003b7308 */ /* 0x000f220000000800 */
[--C-:B------:R-:W-:Y:S02]  /*12f30*/  FFMA.FTZ R112, R114, c[0x0][0x23c], -R165.reuse ;  /* 0x00008f0072707a23 */ /* 0x100fe400000108a5 */
[----:B------:R-:W-:Y:S01]  /*12f40*/  FFMA.FTZ R114, R116, c[0x0][0x23c], -R176 ;  /* 0x00008f0074727a23 */ /* 0x000fe200000108b0 */
[----:B-1----:R-:W-:Y:S01]  /*12f50*/  F2FP.BF16.PACK_AB R24, R52, R51 ;  /* 0x000000333418723e */ /* 0x002fe200000010ff */
[----:B------:R-:W-:Y:S01]  /*12f60*/  FADD.FTZ R116, R145, R144 ;  /* 0x0000009091747221 */ /* 0x000fe20000010000 */
[----:B--2---:R-:W-:Y:S03]  /*12f70*/  F2FP.BF16.PACK_AB R25, R54, R53 ;  /* 0x000000353619723e */ /* 0x004fe600000010ff */
[----:B-----5:R-:W-:Y:S01]  /*12f80*/  F2FP.BF16.PACK_AB R26, R55, R56 ;  /* 0x00000038371a723e */ /* 0x020fe200000010ff */
[----:B------:R-:W1:Y:S01]  /*12f90*/  MUFU.EX2 R60, R60 ;  /* 0x0000003c003c7308 */ /* 0x000e620000000800 */
[----:B------:R-:W-:Y:S01]  /*12fa0*/  FADD.FTZ R116, R44, R116 ;  /* 0x000000742c747221 */ /* 0x000fe20000010000 */
[----:B------:R-:W-:Y:S03]  /*12fb0*/  F2FP.BF16.PACK_AB R27, R58, R57 ;  /* 0x000000393a1b723e */ /* 0x000fe600000010ff */
[----:B------:R-:W-:Y:S02]  /*12fc0*/  FADD.FTZ R116, R45, R116 ;  /* 0x000000742d747221 */ /* 0x000fe40000010000 */
[--C-:B------:R-:W-:Y:S02]  /*12fd0*/  FFMA.FTZ R45, R123, c[0x0][0x23c], -R165.reuse ;  /* 0x00008f007b2d7a23 */ /* 0x100fe400000108a5 */
[----:B------:R-:W-:Y:S01]  /*12fe0*/  FADD.FTZ R148, R148, R116 ;  /* 0x0000007494947221 */ /* 0x000fe20000010000 */
[----:B------:R-:W-:Y:S01]  /*12ff0*/  MUFU.EX2 R61, R61 ;  /* 0x0000003d003d7308 */ /* 0x000fe20000000800 */
[C---:B----4-:R-:W-:Y:S03]  /*13000*/  HMMA.16816.F32.BF16 R4, R24.reuse, R28, R4 ;  /* 0x0000001c1804723c */ /* 0x050fe60000041804 */
[----:B------:R-:W-:Y:S02]  /*13010*/  FADD.FTZ R148, R48, R148 ;  /* 0x0000009430947221 */ /* 0x000fe40000010000 */
[----:B------:R-:W-:Y:S02]  /*13020*/  FFMA.FTZ R48, R126, c[0x0][0x23c], -R165 ;  /* 0x00008f007e307a23 */ /* 0x000fe400000108a5 */
[----:B------:R-:W-:Y:S01]  /*13030*/  FADD.FTZ R51, R51, R148 ;  /* 0x0000009433337221 */ /* 0x000fe20000010000 */
[C---:B------:R-:W-:Y:S01]  /*13040*/  HMMA.16816.F32.BF16 R8, R24.reuse, R30, R8 ;  /* 0x0000001e1808723c */ /* 0x040fe20000041808 */
[----:B------:R-:W2:Y:S01]  /*13050*/  MUFU.EX2 R63, R63 ;  /* 0x0000003f003f7308 */ /* 0x000ea20000000800 */
[----:B------:R-:W4:Y:S02]  /*13060*/  LDSM.16.MT88.4 R28, [R234+0xd800] ;  /* 0x00d80000ea1c783b */ /* 0x000f240000004200 */
[----:B------:R-:W-:Y:S04]  /*13070*/  FADD.FTZ R51, R52, R51 ;  /* 0x0000003334337221 */ /* 0x000fe80000010000 */
[C---:B------:R-:W-:Y:S03]  /*13080*/  HMMA.16816.F32.BF16 R12, R24.reuse, R32, R12 ;  /* 0x00000020180c723c */ /* 0x040fe6000004180c */
[----:B------:R-:W-:Y:S01]  /*13090*/  MUFU.EX2 R62, R62 ;  /* 0x0000003e003e7308 */ /* 0x000fe20000000800 */
[----:B------:R-:W-:Y:S04]  /*130a0*/  FADD.FTZ R56, R56, R51 ;  /* 0x0000003338387221 */ /* 0x000fe80000010000 */
[C---:B------:R-:W-:Y:S01]  /*130b0*/  HMMA.16816.F32.BF16 R132, R24.reuse, R34, R132 ;  /* 0x000000221884723c */ /* 0x040fe20000041884 */
[----:B------:R-:W5:Y:S03]  /*130c0*/  LDSM.16.MT88.4 R32, [R232+0xd800] ;  /* 0x00d80000e820783b */ /* 0x000f660000004200 */
[----:B------:R-:W-:Y:S01]  /*130d0*/  FADD.FTZ R56, R55, R56 ;  /* 0x0000003837387221 */ /* 0x000fe20000010000 */
[----:B------:R-:W1:Y:S03]  /*130e0*/  MUFU.EX2 R64, R64 ;  /* 0x0000004000407308 */ /* 0x000e660000000800 */
[C---:B------:R-:W-:Y:S04]  /*130f0*/  HMMA.16816.F32.BF16 R16, R24.reuse, R36, R16 ;  /* 0x000000241810723c */ /* 0x040fe80000041810 */
[----:B------:R-:W-:Y:S03]  /*13100*/  FADD.FTZ R56, R59, R56 ;  /* 0x000000383b387221 */ /* 0x000fe60000010000 */
[----:B------:R-:W-:Y:S01]  /*13110*/  MUFU.EX2 R65, R65 ;  /* 0x0000004100417308 */ /* 0x000fe20000000800 */
[C---:B------:R-:W-:Y:S01]  /*13120*/  HMMA.16816.F32.BF16 R136, R24.reuse, R38, R136 ;  /* 0x000000261888723c */ /* 0x040fe20000041888 */
[----:B------:R-:W3:Y:S07]  /*13130*/  LDSM.16.MT88.4 R36, [R231+0xd800] ;  /* 0x00d80000e724783b */ /* 0x000eee0000004200 */
[C---:B------:R-:W-:Y:S01]  /*13140*/  HMMA.16816.F32.BF16 R140, R24.reuse, R40, R140 ;  /* 0x00000028188c723c */ /* 0x040fe2000004188c */
[----:B------:R-:W4:Y:S07]  /*13150*/  MUFU.EX2 R66, R66 ;  /* 0x0000004200427308 */ /* 0x000f2e0000000800 */
[----:B------:R-:W-:Y:S01]  /*13160*/  HMMA.16816.F32.BF16 R20, R24, R42, R20 ;  /* 0x0000002a1814723c */ /* 0x000fe20000041814 */
[----:B------:R-:W5:Y:S02]  /*13170*/  LDSM.16.MT88.4 R40, [R230+0xd800] ;  /* 0x00d80000e628783b */ /* 0x000f640000004200 */
[----:B------:R-:W3:Y:S04]  /*13180*/  MUFU.EX2 R67, R67 ;  /* 0x0000004300437308 */ /* 0x000ee80000000800 */
[C---:B-1----:R-:W-:Y:S01]  /*13190*/  F2FP.BF16.PACK_AB R24, R60.reuse, R59 ;  /* 0x0000003b3c18723e */ /* 0x042fe200000010ff */
[----:B------:R-:W-:Y:S01]  /*131a0*/  FADD.FTZ R60, R60, R56 ;  /* 0x000000383c3c7221 */ /* 0x000fe20000010000 */
[----:B--2---:R-:W-:Y:S03]  /*131b0*/  F2FP.BF16.PACK_AB R25, R63, R61 ;  /* 0x0000003d3f19723e */ /* 0x004fe600000010ff */
[----:B------:R-:W-:Y:S01]  /*131c0*/  F2FP.BF16.PACK_AB R26, R64, R62 ;  /* 0x0000003e401a723e */ /* 0x000fe200000010ff */
[----:B------:R-:W1:Y:S01]  /*131d0*/  MUFU.EX2 R68, R68 ;  /* 0x0000004400447308 */ /* 0x000e620000000800 */
[----:B------:R-:W-:Y:S01]  /*131e0*/  FADD.FTZ R60, R62, R60 ;  /* 0x0000003c3e3c7221 */ /* 0x000fe20000010000 */
[----:B----4-:R-:W-:Y:S03]  /*131f0*/  F2FP.BF16.PACK_AB R27, R66, R65 ;  /* 0x00000041421b723e */ /* 0x010fe600000010ff */
[----:B------:R-:W-:Y:S05]  /*13200*/  FADD.FTZ R64, R64, R60 ;  /* 0x0000003c40407221 */ /* 0x000fea0000010000 */
[----:B------:R-:W-:Y:S01]  /*13210*/  MUFU.EX2 R70, R70 ;  /* 0x0000004600467308 */ /* 0x000fe20000000800 */
[C---:B------:R-:W-:Y:S03]  /*13220*/  HMMA.16816.F32.BF16 R4, R24.reuse, R28, R4 ;  /* 0x0000001c1804723c */ /* 0x040fe60000041804 */
[----:B---3--:R-:W-:Y:S02]  /*13230*/  FFMA.FTZ R185, R3, R149, R185 ;  /* 0x0000009503b97223 */ /* 0x008fe400000100b9 */
[--C-:B------:R-:W-:Y:S02]  /*13240*/  FFMA.FTZ R3, R105, c[0x0][0x23c], -R176.reuse ;  /* 0x00008f0069037a23 */ /* 0x100fe400000108b0 */
[--C-:B------:R-:W-:Y:S01]  /*13250*/  FFMA.FTZ R105, R107, c[0x0][0x23c], -R165.reuse ;  /* 0x00008f006b697a23 */ /* 0x100fe200000108a5 */
[C---:B------:R-:W-:Y:S01]  /*13260*/  HMMA.16816.F32.BF16 R8, R24.reuse, R30, R8 ;  /* 0x0000001e1808723c */ /* 0x040fe20000041808 */
[----:B------:R-:W2:Y:S01]  /*13270*/  MUFU.EX2 R69, R69 ;  /* 0x0000004500457308 */ /* 0x000ea20000000800 */
[----:B------:R-:W3:Y:S02]  /*13280*/  LDSM.16.MT88.4 R28, [R234+0xe000] ;  /* 0x00e00000ea1c783b */ /* 0x000ee40000004200 */
[--C-:B------:R-:W-:Y:S02]  /*13290*/  FFMA.FTZ R107, R109, c[0x0][0x23c], -R176.reuse ;  /* 0x00008f006d6b7a23 */ /* 0x100fe400000108b0 */
[--C-:B------:R-:W-:Y:S02]  /*132a0*/  FFMA.FTZ R109, R111, c[0x0][0x23c], -R165.reuse ;  /* 0x00008f006f6d7a23 */ /* 0x100fe400000108a5 */
[C---:B-----5:R-:W-:Y:S03]  /*132b0*/  HMMA.16816.F32.BF16 R12, R24.reuse, R32, R12 ;  /* 0x00000020180c723c */ /* 0x060fe6000004180c */
[----:B------:R-:W-:Y:S01]  /*132c0*/  MUFU.EX2 R71, R71 ;  /* 0x0000004700477308 */ /* 0x000fe20000000800 */
[--C-:B------:R-:W-:Y:S02]  /*132d0*/  FFMA.FTZ R111, R113, c[0x0][0x23c], -R176.reuse ;  /* 0x00008f00716f7a23 */ /* 0x100fe400000108b0 */
[----:B------:R-:W-:Y:S02]  /*132e0*/  FFMA.FTZ R113, R115, c[0x0][0x23c], -R165 ;  /* 0x00008f0073717a23 */ /* 0x000fe400000108a5 */
[C---:B------:R-:W-:Y:S01]  /*132f0*/  HMMA.16816.F32.BF16 R132, R24.reuse, R34, R132 ;  /* 0x000000221884723c */ /* 0x040fe20000041884 */
[----:B------:R-:W4:Y:S03]  /*13300*/  LDSM.16.MT88.4 R32, [R232+0xe000] ;  /* 0x00e00000e820783b */ /* 0x000f260000004200 */
[----:B------:R-:W-:Y:S01]  /*13310*/  FFMA.FTZ R115, R117, c[0x0][0x23c], -R176 ;  /* 0x00008f0075737a23 */ /* 0x000fe200000108b0 */
[----:B------:R-:W5:Y:S01]  /*13320*/  MUFU.EX2 R72, R72 ;  /* 0x0000004800487308 */ /* 0x000f620000000800 */
[----:B------:R-:W-:Y:S02]  /*13330*/  FADD.FTZ R185, R186, R185 ;  /* 0x000000b9bab97221 */ /* 0x000fe40000010000 */
[C---:B------:R-:W-:Y:S04]  /*13340*/  HMMA.16816.F32.BF16 R16, R24.reuse, R36, R16 ;  /* 0x000000241810723c */ /* 0x040fe80000041810 */
[----:B------:R-:W-:Y:S02]  /*13350*/  FADD.FTZ R185, R182, R185 ;  /* 0x000000b9b6b97221 */ /* 0x000fe40000010000 */
[----:B------:R-:W-:Y:S01]  /*13360*/  FADD.FTZ R64, R67, R64 ;  /* 0x0000004043407221 */ /* 0x000fe20000010000 */
[----:B------:R-:W-:Y:S01]  /*13370*/  MUFU.EX2 R73, R73 ;  /* 0x0000004900497308 */ /* 0x000fe20000000800 */
[C---:B------:R-:W-:Y:S01]  /*13380*/  HMMA.16816.F32.BF16 R136, R24.reuse, R38, R136 ;  /* 0x000000261888723c */ /* 0x040fe20000041888 */
[----:B------:R-:W4:Y:S03]  /*13390*/  LDSM.16.MT88.4 R36, [R231+0xe000] ;  /* 0x00e00000e724783b */ /* 0x000f260000004200 */
[----:B------:R-:W-:Y:S04]  /*133a0*/  FADD.FTZ R183, R183, R185 ;  /* 0x000000b9b7b77221 */ /* 0x000fe80000010000 */
[C---:B------:R-:W-:Y:S01]  /*133b0*/  HMMA.16816.F32.BF16 R140, R24.reuse, R40, R140 ;  /* 0x00000028188c723c */ /* 0x040fe2000004188c */
[----:B------:R-:W3:Y:S03]  /*133c0*/  MUFU.EX2 R74, R74 ;  /* 0x0000004a004a7308 */ /* 0x000ee60000000800 */
[----:B------:R-:W-:Y:S04]  /*133d0*/  FADD.FTZ R183, R179, R183 ;  /* 0x000000b7b3b77221 */ /* 0x000fe80000010000 */
[----:B------:R-:W-:Y:S01]  /*133e0*/  HMMA.16816.F32.BF16 R20, R24, R42, R20 ;  /* 0x0000002a1814723c */ /* 0x000fe20000041814 */
[----:B------:R-:W4:Y:S02]  /*133f0*/  LDSM.16.MT88.4 R40, [R230+0xe000] ;  /* 0x00e00000e628783b */ /* 0x000f240000004200 */
[----:B------:R-:W4:Y:S01]  /*13400*/  MUFU.EX2 R75, R75 ;  /* 0x0000004b004b7308 */ /* 0x000f220000000800 */
[----:B------:R-:W-:Y:S03]  /*13410*/  FADD.FTZ R183, R168, R183 ;  /* 0x000000b7a8b77221 */ /* 0x000fe60000010000 */
[----:B-1----:R-:W-:Y:S01]  /*13420*/  F2FP.BF16.PACK_AB R24, R68, R67 ;  /* 0x000000434418723e */ /* 0x002fe200000010ff */
[----:B------:R-:W-:Y:S01]  /*13430*/  FADD.FTZ R171, R171, R183 ;  /* 0x000000b7abab7221 */ /* 0x000fe20000010000 */
[----:B--2---:R-:W-:Y:S03]  /*13440*/  F2FP.BF16.PACK_AB R25, R69, R70 ;  /* 0x000000464519723e */ /* 0x004fe600000010ff */
[----:B-----5:R-:W-:Y:S01]  /*13450*/  F2FP.BF16.PACK_AB R26, R72, R71 ;  /* 0x00000047481a723e */ /* 0x020fe200000010ff */
[----:B------:R-:W1:Y:S01]  /*13460*/  MUFU.EX2 R76, R76 ;  /* 0x0000004c004c7308 */ /* 0x000e620000000800 */
[----:B------:R-:W-:Y:S02]  /*13470*/  FADD.FTZ R171, R172, R171 ;  /* 0x000000abacab7221 */ /* 0x000fe40000010000 */
[----:B------:R-:W-:Y:S01]  /*13480*/  FADD.FTZ R68, R68, R64 ;  /* 0x0000004044447221 */ /* 0x000fe20000010000 */
[----:B---3--:R-:W-:Y:S01]  /*13490*/  F2FP.BF16.PACK_AB R27, R74, R73 ;  /* 0x000000494a1b723e */ /* 0x008fe200000010ff */
[----:B------:R-:W-:Y:S02]  /*134a0*/  FADD.FTZ R175, R175, R171 ;  /* 0x000000abafaf7221 */ /* 0x000fe40000010000 */
[----:B------:R-:W-:Y:S02]  /*134b0*/  FADD.FTZ R68, R71, R68 ;  /* 0x0000004447447221 */ /* 0x000fe40000010000 */
[----:B------:R-:W-:Y:S01]  /*134c0*/  FADD.FTZ R175, R187, R175 ;  /* 0x000000afbbaf7221 */ /* 0x000fe20000010000 */
[----:B------:R-:W-:Y:S01]  /*134d0*/  MUFU.EX2 R77, R77 ;  /* 0x0000004d004d7308 */ /* 0x000fe20000000800 */
[C---:B------:R-:W-:Y:S03]  /*134e0*/  HMMA.16816.F32.BF16 R4, R24.reuse, R28, R4 ;  /* 0x0000001c1804723c */ /* 0x040fe60000041804 */
[----:B------:R-:W-:Y:S02]  /*134f0*/  FADD.FTZ R175, R190, R175 ;  /* 0x000000afbeaf7221 */ /* 0x000fe40000010000 */
[----:B------:R-:W-:Y:S02]  /*13500*/  FADD.FTZ R72, R72, R68 ;  /* 0x0000004448487221 */ /* 0x000fe40000010000 */
[----:B------:R-:W-:Y:S01]  /*13510*/  FADD.FTZ R191, R191, R175 ;  /* 0x000000afbfbf7221 */ /* 0x000fe20000010000 */
[C---:B------:R-:W-:Y:S01]  /*13520*/  HMMA.16816.F32.BF16 R8, R24.reuse, R30, R8 ;  /* 0x0000001e1808723c */ /* 0x040fe20000041808 */
[----:B------:R-:W2:Y:S01]  /*13530*/  MUFU.EX2 R78, R78 ;  /* 0x0000004e004e7308 */ /* 0x000ea20000000800 */
[----:B------:R-:W3:Y:S02]  /*13540*/  LDSM.16.MT88.4 R28, [R234+0xe800] ;  /* 0x00e80000ea1c783b */ /* 0x000ee40000004200 */
[----:B------:R-:W-:Y:S02]  /*13550*/  FADD.FTZ R153, R153, R191 ;  /* 0x000000bf99997221 */ /* 0x000fe40000010000 */
[----:B----4-:R-:W-:Y:S02]  /*13560*/  FADD.FTZ R72, R75, R72 ;  /* 0x000000484b487221 */ /* 0x010fe40000010000 */
[C---:B------:R-:W-:Y:S03]  /*13570*/  HMMA.16816.F32.BF16 R12, R24.reuse, R32, R12 ;  /* 0x00000020180c723c */ /* 0x040fe6000004180c */
[----:B------:R-:W-:Y:S01]  /*13580*/  MUFU.EX2 R80, R80 ;  /* 0x0000005000507308 */ /* 0x000fe20000000800 */
[----:B------:R-:W-:Y:S04]  /*13590*/  FADD.FTZ R153, R152, R153 ;  /* 0x0000009998997221 */ /* 0x000fe80000010000 */
[C---:B------:R-:W-:Y:S01]  /*135a0*/  HMMA.16816.F32.BF16 R132, R24.reuse, R34, R132 ;  /* 0x000000221884723c */ /* 0x040fe20000041884 */
[----:B------:R-:W4:Y:S03]  /*135b0*/  LDSM.16.MT88.4 R32, [R232+0xe800] ;  /* 0x00e80000e820783b */ /* 0x000f260000004200 */
[----:B------:R-:W-:Y:S01]  /*135c0*/  FADD.FTZ R161, R161, R153 ;  /* 0x00000099a1a17221 */ /* 0x000fe20000010000 */
[----:B------:R-:W5:Y:S03]  /*135d0*/  MUFU.EX2 R79, R79 ;  /* 0x0000004f004f7308 */ /* 0x000f660000000800 */
[C---:B------:R-:W-:Y:S04]  /*135e0*/  HMMA.16816.F32.BF16 R16, R24.reuse, R36, R16 ;  /* 0x000000241810723c */ /* 0x040fe80000041810 */
[----:B------:R-:W-:Y:S03]  /*135f0*/  FADD.FTZ R161, R160, R161 ;  /* 0x000000a1a0a17221 */ /* 0x000fe60000010000 */
        /* <DEDUP_REMOVED lines=9> */
[----:B------:R-:W-:Y:S01]  /*13690*/  MUFU.EX2 R83, R83 ;  /* 0x0000005300537308 */ /* 0x000fe20000000800 */
[----:B------:R-:W-:Y:S03]  /*136a0*/  FADD.FTZ R147, R147, R158 ;  /* 0x0000009e93937221 */ /* 0x000fe60000010000 */
[----:B-1----:R-:W-:Y:S01]  /*136b0*/  F2FP.BF16.PACK_AB R24, R76, R75 ;  /* 0x0000004b4c18723e */ /* 0x002fe200000010ff */
[----:B------:R-:W-:Y:S01]  /*136c0*/  FADD.FTZ R147, R146, R147 ;  /* 0x0000009392937221 */ /* 0x000fe20000010000 */
[----:B--2---:R-:W-:Y:S01]  /*136d0*/  F2FP.BF16.PACK_AB R25, R78, R77 ;  /* 0x0000004d4e19723e */ /* 0x004fe200000010ff */
[----:B------:R-:W-:Y:S02]  /*136e0*/  LDSM.16.MT88.4 R156, [R234+0x11800] ;  /* 0x01180000ea9c783b */ /* 0x000fe40000004200 */
[----:B-----5:R-:W-:Y:S01]  /*136f0*/  F2FP.BF16.PACK_AB R26, R79, R80 ;  /* 0x000000504f1a723e */ /* 0x020fe200000010ff */
[----:B------:R-:W1:Y:S01]  /*13700*/  MUFU.EX2 R84, R84 ;  /* 0x0000005400547308 */ /* 0x000e620000000800 */
[----:B------:R-:W-:Y:S02]  /*13710*/  FADD.FTZ R46, R46, R147 ;  /* 0x000000932e2e7221 */ /* 0x000fe40000010000 */
[----:B------:R-:W-:Y:S01]  /*13720*/  FADD.FTZ R76, R76, R72 ;  /* 0x000000484c4c7221 */ /* 0x000fe20000010000 */
[----:B---3--:R-:W-:Y:S01]  /*13730*/  F2FP.BF16.PACK_AB R27, R82, R81 ;  /* 0x00000051521b723e */ /* 0x008fe200000010ff */
[----:B------:R-:W-:Y:S02]  /*13740*/  FADD.FTZ R46, R47, R46 ;  /* 0x0000002e2f2e7221 */ /* 0x000fe40000010000 */
[----:B------:R-:W-:Y:S02]  /*13750*/  FFMA.FTZ R47, R125, c[0x0][0x23c], -R176 ;  /* 0x00008f007d2f7a23 */ /* 0x000fe400000108b0 */
[----:B------:R-:W-:Y:S01]  /*13760*/  FADD.FTZ R46, R49, R46 ;  /* 0x0000002e312e7221 */ /* 0x000fe20000010000 */
[----:B------:R-:W-:Y:S01]  /*13770*/  MUFU.EX2 R85, R85 ;  /* 0x0000005500557308 */ /* 0x000fe20000000800 */
[C---:B------:R-:W-:Y:S03]  /*13780*/  HMMA.16816.F32.BF16 R4, R24.reuse, R28, R4 ;  /* 0x0000001c1804723c */ /* 0x040fe60000041804 */
[----:B------:R-:W-:Y:S02]  /*13790*/  FFMA.FTZ R49, R127, c[0x0][0x23c], -R165 ;  /* 0x00008f007f317a23 */ /* 0x000fe400000108a5 */
[----:B------:R-:W-:Y:S02]  /*137a0*/  FADD.FTZ R50, R50, R46 ;  /* 0x0000002e32327221 */ /* 0x000fe40000010000 */
[----:B------:R-:W-:Y:S01]  /*137b0*/  FFMA.FTZ R46, R124, c[0x0][0x23c], -R176 ;  /* 0x00008f007c2e7a23 */ /* 0x000fe200000108b0 */
[C---:B------:R-:W-:Y:S01]  /*137c0*/  HMMA.16816.F32.BF16 R8, R24.reuse, R30, R8 ;  /* 0x0000001e1808723c */ /* 0x040fe20000041808 */
[----:B------:R-:W2:Y:S01]  /*137d0*/  MUFU.EX2 R86, R86 ;  /* 0x0000005600567308 */ /* 0x000ea20000000800 */
[----:B------:R-:W3:Y:S02]  /*137e0*/  LDSM.16.MT88.4 R28, [R234+0xf000] ;  /* 0x00f00000ea1c783b */ /* 0x000ee40000004200 */
[----:B------:R-:W-:Y:S02]  /*137f0*/  FADD.FTZ R50, R53, R50 ;  /* 0x0000003235327221 */ /* 0x000fe40000010000 */
[----:B------:R-:W-:Y:S02]  /*13800*/  FADD.FTZ R76, R80, R76 ;  /* 0x0000004c504c7221 */ /* 0x000fe40000010000 */
[C---:B----4-:R-:W-:Y:S03]  /*13810*/  HMMA.16816.F32.BF16 R12, R24.reuse, R32, R12 ;  /* 0x00000020180c723c */ /* 0x050fe6000004180c */
[----:B------:R-:W-:Y:S01]  /*13820*/  MUFU.EX2 R87, R87 ;  /* 0x0000005700577308 */ /* 0x000fe20000000800 */
[----:B------:R-:W-:Y:S02]  /*13830*/  FADD.FTZ R54, R54, R50 ;  /* 0x0000003236367221 */ /* 0x000fe40000010000 */
[----:B------:R-:W-:Y:S02]  /*13840*/  FFMA.FTZ R50, R128, c[0x0][0x23c], -R176 ;  /* 0x00008f0080327a23 */ /* 0x000fe400000108b0 */
[C---:B------:R-:W-:Y:S01]  /*13850*/  HMMA.16816.F32.BF16 R132, R24.reuse, R34, R132 ;  /* 0x000000221884723c */ /* 0x040fe20000041884 */
[----:B------:R-:W4:Y:S03]  /*13860*/  LDSM.16.MT88.4 R32, [R232+0xf000] ;  /* 0x00f00000e820783b */ /* 0x000f260000004200 */
[----:B------:R-:W-:Y:S01]  /*13870*/  FADD.FTZ R76, R79, R76 ;  /* 0x0000004c4f4c7221 */ /* 0x000fe20000010000 */
[----:B------:R-:W5:Y:S01]  /*13880*/  MUFU.EX2 R88, R88 ;  /* 0x0000005800587308 */ /* 0x000f620000000800 */
[----:B------:R-:W-:Y:S02]  /*13890*/  FADD.FTZ R54, R57, R54 ;  /* 0x0000003639367221 */ /* 0x000fe40000010000 */
        /* <DEDUP_REMOVED lines=26> */
[----:B------:R-:W-:Y:S04]  /*13a40*/  FADD.FTZ R70, R69, R70 ;  /* 0x0000004645467221 */ /* 0x000fe80000010000 */
[----:B------:R-:W-:Y:S01]  /*13a50*/  FADD.FTZ R73, R73, R70 ;  /* 0x0000004649497221 */ /* 0x000fe20000010000 */
[C---:B------:R-:W-:Y:S01]  /*13a60*/  HMMA.16816.F32.BF16 R8, R24.reuse, R30, R8 ;  /* 0x0000001e1808723c */ /* 0x040fe20000041808 */
[----:B------:R-:W-:Y:S01]  /*13a70*/  MUFU.EX2 R94, R94 ;  /* 0x0000005e005e7308 */ /* 0x000fe20000000800 */
[----:B------:R-:W2:Y:S02]  /*13a80*/  LDSM.16.MT88.4 R28, [R234+0xf800] ;  /* 0x00f80000ea1c783b */ /* 0x000ea40000004200 */
[----:B------:R-:W-:Y:S04]  /*13a90*/  FADD.FTZ R73, R74, R73 ;  /* 0x000000494a497221 */ /* 0x000fe80000010000 */
[C---:B----4-:R-:W-:Y:S03]  /*13aa0*/  HMMA.16816.F32.BF16 R12, R24.reuse, R32, R12 ;  /* 0x00000020180c723c */ /* 0x050fe6000004180c */
[----:B------:R-:W3:Y:S01]  /*13ab0*/  MUFU.EX2 R93, R93 ;  /* 0x0000005d005d7308 */ /* 0x000ee20000000800 */
[----:B------:R-:W-:Y:S04]  /*13ac0*/  FADD.FTZ R77, R77, R73 ;  /* 0x000000494d4d7221 */ /* 0x000fe80000010000 */
[C---:B------:R-:W-:Y:S01]  /*13ad0*/  HMMA.16816.F32.BF16 R132, R24.reuse, R34, R132 ;  /* 0x000000221884723c */ /* 0x040fe20000041884 */
[----:B------:R-:W4:Y:S03]  /*13ae0*/  LDSM.16.MT88.4 R32, [R232+0xf800] ;  /* 0x00f80000e820783b */ /* 0x000f260000004200 */
[----:B------:R-:W-:Y:S01]  /*13af0*/  FADD.FTZ R77, R78, R77 ;  /* 0x0000004d4e4d7221 */ /* 0x000fe20000010000 */
[----:B------:R-:W-:Y:S03]  /*13b00*/  MUFU.EX2 R115, R115 ;  /* 0x0000007300737308 */ /* 0x000fe60000000800 */
[C---:B------:R-:W-:Y:S04]  /*13b10*/  HMMA.16816.F32.BF16 R16, R24.reuse, R36, R16 ;  /* 0x000000241810723c */ /* 0x040fe80000041810 */
[----:B------:R-:W-:Y:S03]  /*13b20*/  FADD.FTZ R81, R81, R77 ;  /* 0x0000004d51517221 */ /* 0x000fe60000010000 */
[----:B------:R-:W-:Y:S01]  /*13b30*/  MUFU.EX2 R96, R96 ;  /* 0x0000006000607308 */ /* 0x000fe20000000800 */
[C---:B------:R-:W-:Y:S01]  /*13b40*/  HMMA.16816.F32.BF16 R136, R24.reuse, R38, R136 ;  /* 0x000000261888723c */ /* 0x040fe20000041888 */
[----:B------:R-:W5:Y:S03]  /*13b50*/  LDSM.16.MT88.4 R36, [R231+0xf800] ;  /* 0x00f80000e724783b */ /* 0x000f660000004200 */
[----:B------:R-:W-:Y:S04]  /*13b60*/  FADD.FTZ R81, R82, R81 ;  /* 0x0000005152517221 */ /* 0x000fe80000010000 */
[C---:B------:R-:W-:Y:S01]  /*13b70*/  HMMA.16816.F32.BF16 R140, R24.reuse, R40, R140 ;  /* 0x00000028188c723c */ /* 0x040fe2000004188c */
[----:B------:R-:W2:Y:S03]  /*13b80*/  MUFU.EX2 R95, R95 ;  /* 0x0000005f005f7308 */ /* 0x000ea60000000800 */
[----:B------:R-:W-:Y:S04]  /*13b90*/  FADD.FTZ R85, R85, R81 ;  /* 0x0000005155557221 */ /* 0x000fe80000010000 */
[----:B------:R-:W-:Y:S01]  /*13ba0*/  HMMA.16816.F32.BF16 R20, R24, R42, R20 ;  /* 0x0000002a1814723c */ /* 0x000fe20000041814 */
[----:B------:R-:W4:Y:S02]  /*13bb0*/  LDSM.16.MT88.4 R40, [R230+0xf800] ;  /* 0x00f80000e628783b */ /* 0x000f240000004200 */
[----:B------:R-:W5:Y:S01]  /*13bc0*/  MUFU.EX2 R97, R97 ;  /* 0x0000006100617308 */ /* 0x000f620000000800 */
[----:B------:R-:W-:Y:S03]  /*13bd0*/  FADD.FTZ R85, R86, R85 ;  /* 0x0000005556557221 */ /* 0x000fe60000010000 */
[----:B-1----:R-:W-:Y:S01]  /*13be0*/  F2FP.BF16.PACK_AB R24, R91, R92 ;  /* 0x0000005c5b18723e */ /* 0x002fe200000010ff */
[----:B------:R-:W-:Y:S01]  /*13bf0*/  FADD.FTZ R92, R92, R87 ;  /* 0x000000575c5c7221 */ /* 0x000fe20000010000 */
[----:B---3--:R-:W-:Y:S03]  /*13c00*/  F2FP.BF16.PACK_AB R25, R93, R94 ;  /* 0x0000005e5d19723e */ /* 0x008fe600000010ff */
[----:B------:R-:W-:Y:S01]  /*13c10*/  FADD.FTZ R92, R91, R92 ;  /* 0x0000005c5b5c7221 */ /* 0x000fe20000010000 */
[----:B------:R-:W1:Y:S01]  /*13c20*/  MUFU.EX2 R98, R98 ;  /* 0x0000006200627308 */ /* 0x000e620000000800 */
[----:B------:R-:W-:Y:S01]  /*13c30*/  FADD.FTZ R89, R89, R85 ;  /* 0x0000005559597221 */ /* 0x000fe20000010000 */
[C---:B--2---:R-:W-:Y:S01]  /*13c40*/  F2FP.BF16.PACK_AB R26, R95.reuse, R96 ;  /* 0x000000605f1a723e */ /* 0x044fe200000010ff */
[----:B------:R-:W-:Y:S02]  /*13c50*/  FADD.FTZ R96, R96, R92 ;  /* 0x0000005c60607221 */ /* 0x000fe40000010000 */
[----:B------:R-:W-:Y:S02]  /*13c60*/  FADD.FTZ R89, R90, R89 ;  /* 0x000000595a597221 */ /* 0x000fe40000010000 */
[----:B------:R-:W-:Y:S03]  /*13c70*/  FADD.FTZ R96, R95, R96 ;  /* 0x000000605f607221 */ /* 0x000fe60000010000 */
[----:B------:R-:W-:Y:S01]  /*13c80*/  MUFU.EX2 R100, R100 ;  /* 0x0000006400647308 */ /* 0x000fe20000000800 */
[----:B------:R-:W-:Y:S04]  /*13c90*/  FADD.FTZ R94, R94, R89 ;  /* 0x000000595e5e7221 */ /* 0x000fe80000010000 */
[----:B------:R-:W-:Y:S04]  /*13ca0*/  FADD.FTZ R94, R93, R94 ;  /* 0x0000005e5d5e7221 */ /* 0x000fe80000010000 */
[----:B-----5:R-:W-:Y:S01]  /*13cb0*/  FADD.FTZ R94, R97, R94 ;  /* 0x0000005e615e7221 */ /* 0x020fe20000010000 */
[----:B------:R-:W-:Y:S01]  /*13cc0*/  MUFU.EX2 R99, R99 ;  /* 0x0000006300637308 */ /* 0x000fe20000000800 */
[C---:B-1----:R-:W-:Y:S02]  /*13cd0*/  F2FP.BF16.PACK_AB R27, R98.reuse, R97 ;  /* 0x00000061621b723e */ /* 0x042fe400000010ff */
[----:B------:R-:W-:Y:S07]  /*13ce0*/  FADD.FTZ R98, R98, R94 ;  /* 0x0000005e62627221 */ /* 0x000fee0000010000 */
[----:B------:R-:W-:Y:S01]  /*13cf0*/  MUFU.EX2 R44, R122 ;  /* 0x0000007a002c7308 */ /* 0x000fe20000000800 */
[C---:B------:R-:W-:Y:S08]  /*13d00*/  HMMA.16816.F32.BF16 R4, R24.reuse, R28, R4 ;  /* 0x0000001c1804723c */ /* 0x040ff00000041804 */
[C---:B------:R-:W-:Y:S01]  /*13d10*/  HMMA.16816.F32.BF16 R8, R24.reuse, R30, R8 ;  /* 0x0000001e1808723c */ /* 0x040fe20000041808 */
[----:B------:R-:W1:Y:S01]  /*13d20*/  LDSM.16.MT88.4 R28, [R234+0x10000] ;  /* 0x01000000ea1c783b */ /* 0x000e620000004200 */
[----:B------:R-:W-:Y:S06]  /*13d30*/  MUFU.EX2 R45, R45 ;  /* 0x0000002d002d7308 */ /* 0x000fec0000000800 */
[C---:B----4-:R-:W-:Y:S04]  /*13d40*/  HMMA.16816.F32.BF16 R12, R24.reuse, R32, R12 ;  /* 0x00000020180c723c */ /* 0x050fe8000004180c */
[----:B------:R-:W2:Y:S04]  /*13d50*/  MUFU.EX2 R101, R101 ;  /* 0x0000006500657308 */ /* 0x000ea80000000800 */
[C---:B------:R-:W-:Y:S01]  /*13d60*/  HMMA.16816.F32.BF16 R132, R24.reuse, R34, R132 ;  /* 0x000000221884723c */ /* 0x040fe20000041884 */
[----:B------:R-:W3:Y:S05]  /*13d70*/  LDSM.16.MT88.4 R32, [R232+0x10000] ;  /* 0x01000000e820783b */ /* 0x000eea0000004200 */
[----:B------:R-:W4:Y:S02]  /*13d80*/  MUFU.EX2 R102, R102 ;  /* 0x0000006600667308 */ /* 0x000f240000000800 */
[C---:B------:R-:W-:Y:S08]  /*13d90*/  HMMA.16816.F32.BF16 R16, R24.reuse, R36, R16 ;  /* 0x000000241810723c */ /* 0x040ff00000041810 */
[C---:B------:R-:W-:Y:S01]  /*13da0*/  HMMA.16816.F32.BF16 R136, R24.reuse, R38, R136 ;  /* 0x000000261888723c */ /* 0x040fe20000041888 */
[----:B------:R-:W-:Y:S01]  /*13db0*/  MUFU.EX2 R103, R103 ;  /* 0x0000006700677308 */ /* 0x000fe20000000800 */
[----:B------:R-:W5:Y:S02]  /*13dc0*/  LDSM.16.MT88.4 R36, [R231+0x10000] ;  /* 0x01000000e724783b */ /* 0x000f640000004200 */
[----:B--2---:R-:W-:Y:S04]  /*13dd0*/  FADD.FTZ R98, R101, R98 ;  /* 0x0000006265627221 */ /* 0x004fe80000010000 */
[C---:B------:R-:W-:Y:S03]  /*13de0*/  HMMA.16816.F32.BF16 R140, R24.reuse, R40, R140 ;  /* 0x00000028188c723c */ /* 0x040fe6000004188c */
[----:B------:R-:W2:Y:S05]  /*13df0*/  MUFU.EX2 R3, R3 ;  /* 0x0000000300037308 */ /* 0x000eaa0000000800 */
[----:B------:R-:W-:Y:S01]  /*13e00*/  HMMA.16816.F32.BF16 R20, R24, R42, R20 ;  /* 0x0000002a1814723c */ /* 0x000fe20000041814 */
[----:B------:R-:W1:Y:S04]  /*13e10*/  LDSM.16.MT88.4 R40, [R230+0x10000] ;  /* 0x01000000e628783b */ /* 0x000e680000004200 */
[----:B------:R-:W3:Y:S02]  /*13e20*/  MUFU.EX2 R104, R104 ;  /* 0x0000006800687308 */ /* 0x000ee40000000800 */
[C---:B------:R-:W-:Y:S01]  /*13e30*/  F2FP.BF16.PACK_AB R24, R99.reuse, R100 ;  /* 0x000000646318723e */ /* 0x040fe200000010ff */
[----:B------:R-:W-:Y:S01]  /*13e40*/  FADD.FTZ R100, R100, R96 ;  /* 0x0000006064647221 */ /* 0x000fe20000010000 */
[C---:B----4-:R-:W-:Y:S03]  /*13e50*/  F2FP.BF16.PACK_AB R25, R102.reuse, R101 ;  /* 0x000000656619723e */ /* 0x050fe600000010ff */
[----:B------:R-:W-:Y:S02]  /*13e60*/  FADD.FTZ R100, R99, R100 ;  /* 0x0000006463647221 */ /* 0x000fe40000010000 */
[----:B------:R-:W-:Y:S01]  /*13e70*/  FADD.FTZ R102, R102, R98 ;  /* 0x0000006266667221 */ /* 0x000fe20000010000 */
[----:B------:R-:W4:Y:S01]  /*13e80*/  MUFU.EX2 R105, R105 ;  /* 0x0000006900697308 */ /* 0x000f220000000800 */
[----:B--2---:R-:W-:Y:S01]  /*13e90*/  F2FP.BF16.PACK_AB R26, R3, R103 ;  /* 0x00000067031a723e */ /* 0x004fe200000010ff */
[----:B------:R-:W-:Y:S04]  /*13ea0*/  FADD.FTZ R103, R103, R100 ;  /* 0x0000006467677221 */ /* 0x000fe80000010000 */
[----:B------:R-:W-:Y:S04]  /*13eb0*/  FADD.FTZ R103, R3, R103 ;  /* 0x0000006703677221 */ /* 0x000fe80000010000 */
[----:B------:R-:W-:Y:S01]  /*13ec0*/  MUFU.EX2 R106, R106 ;  /* 0x0000006a006a7308 */ /* 0x000fe20000000800 */
[----:B------:R-:W-:Y:S01]  /*13ed0*/  IADD3 R3, R245, -0x1, RZ ;  /* 0xfffffffff5037810 */ /* 0x000fe20007ffe0ff */
[----:B---3--:R-:W-:Y:S03]  /*13ee0*/  FADD.FTZ R102, R104, R102 ;  /* 0x0000006668667221 */ /* 0x008fe60000010000 */
[----:B------:R-:W-:Y:S02]  /*13ef0*/  MOV R245, R3 ;  /* 0x0000000300f57202 */ /* 0x000fe40000000f00 */
[----:B------:R-:W-:Y:S03]  /*13f00*/  MOV R3, R0 ;  /* 0x0000000000037202 */ /* 0x000fe60000000f00 */
[----:B------:R-:W-:Y:S01]  /*13f10*/  MUFU.EX2 R107, R107 ;  /* 0x0000006b006b7308 */ /* 0x000fe20000000800 */
[C---:B----4-:R-:W-:Y:S01]  /*13f20*/  F2FP.BF16.PACK_AB R27, R105.reuse, R104 ;  /* 0x00000068691b723e */ /* 0x050fe200000010ff */
[----:B------:R-:W-:Y:S08]  /*13f30*/  FADD.FTZ R105, R105, R102 ;  /* 0x0000006669697221 */ /* 0x000ff00000010000 */
[----:B------:R-:W2:Y:S01]  /*13f40*/  MUFU.EX2 R108, R108 ;  /* 0x0000006c006c7308 */ /* 0x000ea20000000800 */
[C---:B-1----:R-:W-:Y:S08]  /*13f50*/  HMMA.16816.F32.BF16 R4, R24.reuse, R28, R4 ;  /* 0x0000001c1804723c */ /* 0x042ff00000041804 */
[C---:B------:R-:W-:Y:S01]  /*13f60*/  HMMA.16816.F32.BF16 R8, R24.reuse, R30, R8 ;  /* 0x0000001e1808723c */ /* 0x040fe20000041808 */
[----:B------:R-:W1:Y:S01]  /*13f70*/  LDSM.16.MT88.4 R28, [R234+0x10800] ;  /* 0x01080000ea1c783b */ /* 0x000e620000004200 */
[----:B------:R-:W3:Y:S06]  /*13f80*/  MUFU.EX2 R109, R109 ;  /* 0x0000006d006d7308 */ /* 0x000eec0000000800 */
[C---:B------:R-:W-:Y:S04]  /*13f90*/  HMMA.16816.F32.BF16 R12, R24.reuse, R32, R12 ;  /* 0x00000020180c723c */ /* 0x040fe8000004180c */
[----:B------:R-:W-:Y:S01]  /*13fa0*/  MUFU.EX2 R110, R110 ;  /* 0x0000006e006e7308 */ /* 0x000fe20000000800 */
[----:B--2---:R-:W-:Y:S03]  /*13fb0*/  FADD.FTZ R105, R108, R105 ;  /* 0x000000696c697221 */ /* 0x004fe60000010000 */
[C---:B------:R-:W-:Y:S01]  /*13fc0*/  HMMA.16816.F32.BF16 R132, R24.reuse, R34, R132 ;  /* 0x000000221884723c */ /* 0x040fe20000041884 */
[----:B------:R-:W2:Y:S05]  /*13fd0*/  LDSM.16.MT88.4 R32, [R232+0x10800] ;  /* 0x01080000e820783b */ /* 0x000eaa0000004200 */
[----:B------:R-:W4:Y:S02]  /*13fe0*/  MUFU.EX2 R111, R111 ;  /* 0x0000006f006f7308 */ /* 0x000f240000000800 */
[C---:B-----5:R-:W-:Y:S08]  /*13ff0*/  HMMA.16816.F32.BF16 R16, R24.reuse, R36, R16 ;  /* 0x000000241810723c */ /* 0x060ff00000041810 */
[C---:B------:R-:W-:Y:S01]  /*14000*/  HMMA.16816.F32.BF16 R136, R24.reuse, R38, R136 ;  /* 0x000000261888723c */ /* 0x040fe20000041888 */
[----:B------:R-:W-:Y:S01]  /*14010*/  MUFU.EX2 R112, R112 ;  /* 0x0000007000707308 */ /* 0x000fe20000000800 */
[----:B------:R-:W5:Y:S06]  /*14020*/  LDSM.16.MT88.4 R36, [R231+0x10800] ;  /* 0x01080000e724783b */ /* 0x000f6c0000004200 */
[C---:B------:R-:W-:Y:S03]  /*14030*/  HMMA.16816.F32.BF16 R140, R24.reuse, R40, R140 ;  /* 0x00000028188c723c */ /* 0x040fe6000004188c */
[----:B------:R-:W1:Y:S04]  /*14040*/  MUFU.EX2 R113, R113 ;  /* 0x0000007100717308 */ /* 0x000e680000000800 */
[----:B------:R-:W-:Y:S01]  /*14050*/  FFMA.FTZ R41, R119, c[0x0][0x23c], -R165 ;  /* 0x00008f0077297a23 */ /* 0x000fe200000108a5 */
[----:B------:R-:W-:Y:S05]  /*14060*/  HMMA.16816.F32.BF16 R20, R24, R42, R20 ;  /* 0x0000002a1814723c */ /* 0x000fea0000041814 */
[----:B------:R-:W2:Y:S02]  /*14070*/  MUFU.EX2 R40, R118 ;  /* 0x0000007600287308 */ /* 0x000ea40000000800 */
[----:B------:R-:W-:Y:S01]  /*14080*/  F2FP.BF16.PACK_AB R24, R107, R106 ;  /* 0x0000006a6b18723e */ /* 0x000fe200000010ff */
[--C-:B------:R-:W-:Y:S01]  /*14090*/  FFMA.FTZ R42, R120, c[0x0][0x23c], -R176.reuse ;  /* 0x00008f00782a7a23 */ /* 0x100fe200000108b0 */
[----:B---3--:R-:W-:Y:S03]  /*140a0*/  F2FP.BF16.PACK_AB R25, R109, R108 ;  /* 0x0000006c6d19723e */ /* 0x008fe600000010ff */
[----:B----4-:R-:W-:Y:S01]  /*140b0*/  F2FP.BF16.PACK_AB R26, R111, R110 ;  /* 0x0000006e6f1a723e */ /* 0x010fe200000010ff */
[--C-:B------:R-:W-:Y:S02]  /*140c0*/  FFMA.FTZ R43, R121, c[0x0][0x23c], -R176.reuse ;  /* 0x00008f00792b7a23 */ /* 0x100fe400000108b0 */
[----:B------:R-:W3:Y:S01]  /*140d0*/  MUFU.EX2 R41, R41 ;  /* 0x0000002900297308 */ /* 0x000ee20000000800 */
[----:B------:R-:W-:Y:S02]  /*140e0*/  FFMA.FTZ R176, R129, c[0x0][0x23c], -R176 ;  /* 0x00008f0081b07a23 */ /* 0x000fe400000108b0 */
[----:B------:R-:W-:Y:S01]  /*140f0*/  FADD.FTZ R109, R109, R105 ;  /* 0x000000696d6d7221 */ /* 0x000fe20000010000 */
[----:B-1----:R-:W-:Y:S01]  /*14100*/  F2FP.BF16.PACK_AB R27, R113, R112 ;  /* 0x00000070711b723e */ /* 0x002fe200000010ff */
[----:B------:R-:W-:Y:S02]  /*14110*/  FADD.FTZ R106, R106, R103 ;  /* 0x000000676a6a7221 */ /* 0x000fe40000010000 */
[----:B------:R-:W-:Y:S02]  /*14120*/  FADD.FTZ R109, R112, R109 ;  /* 0x0000006d706d7221 */ /* 0x000fe40000010000 */
[----:B------:R-:W-:Y:S01]  /*14130*/  FADD.FTZ R106, R107, R106 ;  /* 0x0000006a6b6a7221 */ /* 0x000fe20000010000 */
[----:B------:R-:W-:Y:S01]  /*14140*/  MUFU.EX2 R42, R42 ;  /* 0x0000002a002a7308 */ /* 0x000fe20000000800 */
[C---:B------:R-:W-:Y:S03]  /*14150*/  HMMA.16816.F32.BF16 R4, R24.reuse, R28, R4 ;  /* 0x0000001c1804723c */ /* 0x040fe60000041804 */
[----:B------:R-:W-:Y:S02]  /*14160*/  FADD.FTZ R113, R113, R109 ;  /* 0x0000006d71717221 */ /* 0x000fe40000010000 */
[----:B------:R-:W-:Y:S02]  /*14170*/  FADD.FTZ R110, R110, R106 ;  /* 0x0000006a6e6e7221 */ /* 0x000fe40000010000 */
[----:B--2---:R-:W-:Y:S01]  /*14180*/  FADD.FTZ R113, R40, R113 ;  /* 0x0000007128717221 */ /* 0x004fe20000010000 */
[C---:B------:R-:W-:Y:S01]  /*14190*/  HMMA.16816.F32.BF16 R8, R24.reuse, R30, R8 ;  /* 0x0000001e1808723c */ /* 0x040fe20000041808 */
[----:B------:R-:W1:Y:S01]  /*141a0*/  LDSM.16.MT88.4 R28, [R230+0x10800] ;  /* 0x01080000e61c783b */ /* 0x000e620000004200 */
[----:B------:R-:W2:Y:S02]  /*141b0*/  MUFU.EX2 R43, R43 ;  /* 0x0000002b002b7308 */ /* 0x000ea40000000800 */
[----:B------:R-:W-:Y:S04]  /*141c0*/  FADD.FTZ R110, R111, R110 ;  /* 0x0000006e6f6e7221 */ /* 0x000fe80000010000 */
[C---:B------:R-:W-:Y:S04]  /*141d0*/  HMMA.16816.F32.BF16 R12, R24.reuse, R32, R12 ;  /* 0x00000020180c723c */ /* 0x040fe8000004180c */
[----:B------:R-:W-:Y:S04]  /*141e0*/  MUFU.EX2 R176, R176 ;  /* 0x000000b000b07308 */ /* 0x000fe80000000800 */
[C---:B------:R-:W-:Y:S01]  /*141f0*/  HMMA.16816.F32.BF16 R132, R24.reuse, R34, R132 ;  /* 0x000000221884723c */ /* 0x040fe20000041884 */
[----:B------:R-:W4:Y:S05]  /*14200*/  LDSM.16.MT88.4 R32, [R234+0x11000] ;  /* 0x01100000ea20783b */ /* 0x000f2a0000004200 */
[----:B------:R-:W-:Y:S02]  /*14210*/  MUFU.EX2 R46, R46 ;  /* 0x0000002e002e7308 */ /* 0x000fe40000000800 */
[C---:B-----5:R-:W-:Y:S08]  /*14220*/  HMMA.16816.F32.BF16 R16, R24.reuse, R36, R16 ;  /* 0x000000241810723c */ /* 0x060ff00000041810 */
[C---:B------:R-:W-:Y:S01]  /*14230*/  HMMA.16816.F32.BF16 R136, R24.reuse, R38, R136 ;  /* 0x000000261888723c */ /* 0x040fe20000041888 */
[----:B------:R-:W5:Y:S01]  /*14240*/  LDSM.16.MT88.4 R36, [R232+0x11000] ;  /* 0x01100000e824783b */ /* 0x000f620000004200 */
[----:B------:R-:W2:Y:S06]  /*14250*/  MUFU.EX2 R47, R47 ;  /* 0x0000002f002f7308 */ /* 0x000eac0000000800 */
[C---:B-1----:R-:W-:Y:S04]  /*14260*/  HMMA.16816.F32.BF16 R140, R24.reuse, R28, R140 ;  /* 0x0000001c188c723c */ /* 0x042fe8000004188c */
[----:B------:R-:W-:Y:S04]  /*14270*/  MUFU.EX2 R48, R48 ;  /* 0x0000003000307308 */ /* 0x000fe80000000800 */
[----:B------:R-:W-:Y:S01]  /*14280*/  HMMA.16816.F32.BF16 R20, R24, R30, R20 ;  /* 0x0000001e1814723c */ /* 0x000fe20000041814 */
[----:B------:R-:W1:Y:S05]  /*14290*/  LDSM.16.MT88.4 R28, [R231+0x11000] ;  /* 0x01100000e71c783b */ /* 0x000e6a0000004200 */
[----:B------:R-:W5:Y:S01]  /*142a0*/  MUFU.EX2 R49, R49 ;  /* 0x0000003100317308 */ /* 0x000f620000000800 */
[----:B------:R-:W-:Y:S01]  /*142b0*/  F2FP.BF16.PACK_AB R24, R115, R114 ;  /* 0x000000727318723e */ /* 0x000fe200000010ff */
[----:B------:R-:W-:Y:S01]  /*142c0*/  FADD.FTZ R114, R114, R110 ;  /* 0x0000006e72727221 */ /* 0x000fe20000010000 */
[----:B---3--:R-:W-:Y:S03]  /*142d0*/  F2FP.BF16.PACK_AB R25, R41, R40 ;  /* 0x000000282919723e */ /* 0x008fe600000010ff */
[----:B--2---:R-:W-:Y:S01]  /*142e0*/  F2FP.BF16.PACK_AB R26, R43, R42 ;  /* 0x0000002a2b1a723e */ /* 0x004fe200000010ff */
[----:B------:R-:W-:Y:S01]  /*142f0*/  FADD.FTZ R114, R115, R114 ;  /* 0x0000007273727221 */ /* 0x000fe20000010000 */
[----:B------:R-:W-:Y:S02]  /*14300*/  F2FP.BF16.PACK_AB R27, R45, R44 ;  /* 0x0000002c2d1b723e */ /* 0x000fe400000010ff */
[----:B------:R-:W2:Y:S01]  /*14310*/  MUFU.EX2 R50, R50 ;  /* 0x0000003200327308 */ /* 0x000ea20000000800 */
[----:B------:R-:W-:Y:S01]  /*14320*/  F2FP.BF16.PACK_AB R144, R47, R46 ;  /* 0x0000002e2f90723e */ /* 0x000fe200000010ff */
[----:B------:R-:W-:Y:S02]  /*14330*/  FADD.FTZ R42, R42, R114 ;  /* 0x000000722a2a7221 */ /* 0x000fe40000010000 */
[----:B------:R-:W-:Y:S01]  /*14340*/  FADD.FTZ R41, R41, R113 ;  /* 0x0000007129297221 */ /* 0x000fe20000010000 */
[C---:B----4-:R-:W-:Y:S03]  /*14350*/  HMMA.16816.F32.BF16 R4, R24.reuse, R32, R4 ;  /* 0x000000201804723c */ /* 0x050fe60000041804 */
[----:B------:R-:W-:Y:S02]  /*14360*/  FADD.FTZ R42, R43, R42 ;  /* 0x0000002a2b2a7221 */ /* 0x000fe40000010000 */
[----:B------:R-:W-:Y:S02]  /*14370*/  FADD.FTZ R41, R44, R41 ;  /* 0x000000292c297221 */ /* 0x000fe40000010000 */
[----:B------:R-:W-:Y:S01]  /*14380*/  FADD.FTZ R46, R46, R42 ;  /* 0x0000002a2e2e7221 */ /* 0x000fe20000010000 */
[C---:B------:R-:W-:Y:S01]  /*14390*/  HMMA.16816.F32.BF16 R8, R24.reuse, R34, R8 ;  /* 0x000000221808723c */ /* 0x040fe20000041808 */
[----:B------:R-:W3:Y:S03]  /*143a0*/  LDSM.16.MT88.4 R32, [R230+0x11000] ;  /* 0x01100000e620783b */ /* 0x000ee60000004200 */
[----:B-----5:R-:W-:Y:S01]  /*143b0*/  F2FP.BF16.PACK_AB R145, R49, R48 ;  /* 0x000000303191723e */ /* 0x020fe200000010ff */
[----:B------:R-:W-:Y:S02]  /*143c0*/  FADD.FTZ R46, R47, R46 ;  /* 0x0000002e2f2e7221 */ /* 0x000fe40000010000 */
[----:B------:R-:W-:Y:S01]  /*143d0*/  FADD.FTZ R45, R45, R41 ;  /* 0x000000292d2d7221 */ /* 0x000fe20000010000 */
[C---:B------:R-:W-:Y:S04]  /*143e0*/  HMMA.16816.F32.BF16 R12, R24.reuse, R36, R12 ;  /* 0x00000024180c723c */ /* 0x040fe8000004180c */
[----:B--2---:R-:W-:Y:S01]  /*143f0*/  F2FP.BF16.PACK_AB R146, R176, R50 ;  /* 0x00000032b092723e */ /* 0x004fe200000010ff */
[----:B------:R-:W-:Y:S02]  /*14400*/  FADD.FTZ R46, R50, R46 ;  /* 0x0000002e322e7221 */ /* 0x000fe40000010000 */
[--C-:B------:R-:W-:Y:S01]  /*14410*/  FFMA.FTZ R36, R130, c[0x0][0x23c], -R165.reuse ;  /* 0x00008f0082247a23 */ /* 0x100fe200000108a5 */
[C---:B------:R-:W-:Y:S04]  /*14420*/  HMMA.16816.F32.BF16 R132, R24.reuse, R38, R132 ;  /* 0x000000261884723c */ /* 0x040fe80000041884 */
[----:B------:R-:W-:Y:S01]  /*14430*/  FFMA.FTZ R165, R131, c[0x0][0x23c], -R165 ;  /* 0x00008f0083a57a23 */ /* 0x000fe200000108a5 */
[----:B------:R-:W2:Y:S01]  /*14440*/  MUFU.EX2 R36, R36 ;  /* 0x0000002400247308 */ /* 0x000ea20000000800 */
[----:B------:R-:W-:Y:S02]  /*14450*/  FADD.FTZ R45, R48, R45 ;  /* 0x0000002d302d7221 */ /* 0x000fe40000010000 */
[C---:B-1----:R-:W-:Y:S04]  /*14460*/  HMMA.16816.F32.BF16 R16, R24.reuse, R28, R16 ;  /* 0x0000001c1810723c */ /* 0x042fe80000041810 */
[----:B------:R-:W-:Y:S03]  /*14470*/  FADD.FTZ R45, R49, R45 ;  /* 0x0000002d312d7221 */ /* 0x000fe60000010000 */
[----:B------:R-:W1:Y:S01]  /*14480*/  MUFU.EX2 R165, R165 ;  /* 0x000000a500a57308 */ /* 0x000e620000000800 */
[C---:B------:R-:W-:Y:S01]  /*14490*/  HMMA.16816.F32.BF16 R136, R24.reuse, R30, R136 ;  /* 0x0000001e1888723c */ /* 0x040fe20000041888 */
[----:B------:R-:W4:Y:S07]  /*144a0*/  LDSM.16.MT88.4 R28, [R232+0x11800] ;  /* 0x01180000e81c783b */ /* 0x000f2e0000004200 */
[C---:B---3--:R-:W-:Y:S04]  /*144b0*/  HMMA.16816.F32.BF16 R140, R24.reuse, R32, R140 ;  /* 0x00000020188c723c */ /* 0x048fe8000004188c */
[----:B--2---:R-:W-:Y:S04]  /*144c0*/  FADD.FTZ R45, R36, R45 ;  /* 0x0000002d242d7221 */ /* 0x004fe80000010000 */
[----:B------:R-:W-:Y:S01]  /*144d0*/  HMMA.16816.F32.BF16 R20, R24, R34, R20 ;  /* 0x000000221814723c */ /* 0x000fe20000041814 */
[----:B------:R-:W2:Y:S03]  /*144e0*/  LDSM.16.MT88.4 R24, [R231+0x11800] ;  /* 0x01180000e718783b */ /* 0x000ea60000004200 */
[C---:B-1----:R-:W-:Y:S07]  /*144f0*/  F2FP.BF16.PACK_AB R147, R165.reuse, R36 ;  /* 0x00000024a593723e */ /* 0x042fee00000010ff */
[C---:B------:R-:W-:Y:S01]  /*14500*/  HMMA.16816.F32.BF16 R160, R144.reuse, R156, R4 ;  /* 0x0000009c90a0723c */ /* 0x040fe20000041804 */
[----:B------:R-:W1:Y:S07]  /*14510*/  LDSM.16.MT88.4 R4, [R230+0x11800] ;  /* 0x01180000e604783b */ /* 0x000e6e0000004200 */
[C---:B------:R-:W-:Y:S08]  /*14520*/  HMMA.16816.F32.BF16 R156, R144.reuse, R158, R8 ;  /* 0x0000009e909c723c */ /* 0x040ff00000041808 */
[C---:B----4-:R-:W-:Y:S08]  /*14530*/  HMMA.16816.F32.BF16 R152, R144.reuse, R28, R12 ;  /* 0x0000001c9098723c */ /* 0x050ff0000004180c */
[C---:B------:R-:W-:Y:S08]  /*14540*/  HMMA.16816.F32.BF16 R132, R144.reuse, R30, R132 ;  /* 0x0000001e9084723c */ /* 0x040ff00000041884 */
[C---:B--2---:R-:W-:Y:S08]  /*14550*/  HMMA.16816.F32.BF16 R148, R144.reuse, R24, R16 ;  /* 0x000000189094723c */ /* 0x044ff00000041810 */
[C---:B------:R-:W-:Y:S08]  /*14560*/  HMMA.16816.F32.BF16 R136, R144.reuse, R26, R136 ;  /* 0x0000001a9088723c */ /* 0x040ff00000041888 */
[C---:B-1----:R-:W-:Y:S07]  /*14570*/  HMMA.16816.F32.BF16 R140, R144.reuse, R4, R140 ;  /* 0x00000004908c723c */ /* 0x042fee000004188c */
[----:B------:R-:W-:Y:S01]  /*14580*/  FADD.FTZ R5, R176, R46 ;  /* 0x0000002eb0057221 */ /* 0x000fe20000010000 */
[----:B------:R-:W-:Y:S04]  /*14590*/  HMMA.16816.F32.BF16 R144, R144, R6, R20 ;  /* 0x000000069090723c */ /* 0x000fe80000041814 */
[----:B------:R1:W-:Y:S01]  /*145a0*/  STL [R1+0x4], R5 ;  /* 0x0000040501007387 */ /* 0x0003e20000100800 */
[----:B------:R-:W-:Y:S05]  /*145b0*/  FADD.FTZ R4, R165, R45 ;  /* 0x0000002da5047221 */ /* 0x000fea0000010000 */
[----:B------:R1:W-:Y:S01]  /*145c0*/  STL [R1], R4 ;  /* 0x0000000401007387 */ /* 0x0003e20000100800 */
[----:B------:R-:W-:-:S05]  /*145d0*/  @P1 BRA `(.L_x_2247) ;  /* 0xffffb08000001947 */ /* 0x000fca000383ffff */
.L_x_2243:
[----:B------:R-:W2:Y:S04]  /*145e0*/  LDL.LU R6, [R1+0x4] ;  /* 0x0000040001067983 */ /* 0x000ea80000300800 */
[----:B-1----:R-:W3:Y:S01]  /*145f0*/  LDL.LU R5, [R1] ;  /* 0x0000000001057983 */ /* 0x002ee20000300800 */
[C---:B------:R-:W-:Y:S01]  /*14600*/  ISETP.NE.AND P0, PT, R244.reuse, -0x1, PT ;  /* 0xfffffffff400780c */ /* 0x040fe20003f05270 */
[----:B------:R-:W-:Y:S01]  /*14610*/  IMAD.MOV.U32 R9, RZ, RZ, 0x3f800000 ;  /* 0x3f800000ff097424 */ /* 0x000fe200078e00ff */
[----:B------:R-:W-:Y:S01]  /*14620*/  MOV R10, 0x3f800000 ;  /* 0x3f800000000a7802 */ /* 0x000fe20000000f00 */
[----:B------:R-:W-:Y:S01]  /*14630*/  IMAD.MOV.U32 R17, RZ, RZ, 0x20 ;  /* 0x00000020ff117424 */ /* 0x000fe200078e00ff */
[----:B------:R-:W-:Y:S09]  /*14640*/  BSSY B0, `(.L_x_2248) ;  /* 0x00000a9000007945 */ /* 0x000ff20003800000 */
[----:B------:R-:W-:-:S04]  /*14650*/  @P0 IMAD.WIDE.U32 R12, R244, c[0x0][0x1e8], RZ ;  /* 0x00007a00f40c0a25 */ /* 0x000fc800078e00ff */
[----:B------:R-:W-:Y:S02]  /*14660*/  @P0 IMAD R7, R244, c[0x0][0x1ec], R13 ;  /* 0x00007b00f4070a24 */ /* 0x000fe400078e020d */
[----:B------:R-:W-:Y:S01]  /*14670*/  @P0 IMAD.MOV.U32 R8, RZ, RZ, R12 ;  /* 0x000000ffff080224 */ /* 0x000fe200078e000c */
[----:B--2---:R-:W1:Y:S04]  /*14680*/  SHFL.BFLY PT, R4, R6, 0x2, 0x1f ;  /* 0x0c401f0006047f89 */ /* 0x004e6800000e0000 */
[----:B---3--:R-:W2:Y:S01]  /*14690*/  SHFL.BFLY PT, R3, R5, 0x2, 0x1f ;  /* 0x0c401f0005037f89 */ /* 0x008ea200000e0000 */
[----:B-1----:R-:W-:Y:S02]  /*146a0*/  FADD.FTZ R4, R4, R6 ;  /* 0x0000000604047221 */ /* 0x002fe40000010000 */
[----:B--2---:R-:W-:-:S03]  /*146b0*/  FADD.FTZ R3, R3, R5 ;  /* 0x0000000503037221 */ /* 0x004fc60000010000 */
[----:B------:R-:W1:Y:S04]  /*146c0*/  SHFL.BFLY PT, R6, R4, 0x1, 0x1f ;  /* 0x0c201f0004067f89 */ /* 0x000e6800000e0000 */
[----:B------:R-:W2:Y:S01]  /*146d0*/  SHFL.BFLY PT, R5, R3, 0x1, 0x1f ;  /* 0x0c201f0003057f89 */ /* 0x000ea200000e0000 */
[----:B-1----:R-:W-:-:S03]  /*146e0*/  FADD.FTZ R6, R4, R6 ;  /* 0x0000000604067221 */ /* 0x002fc60000010000 */
[----:B------:R-:W1:Y:S01]  /*146f0*/  S2R R4, SR_TID.X ;  /* 0x0000000000047919 */ /* 0x000e620000002100 */
[----:B--2---:R-:W-:Y:S01]  /*14700*/  FADD.FTZ R5, R3, R5 ;  /* 0x0000000503057221 */ /* 0x004fe20000010000 */
[----:B------:R-:W-:-:S04]  /*14710*/  FSETP.NE.FTZ.AND P5, PT, R6, RZ, PT ;  /* 0x000000ff0600720b */ /* 0x000fc80003fb5000 */
[----:B------:R-:W-:-:S09]  /*14720*/  FSETP.NE.FTZ.AND P4, PT, R5, RZ, PT ;  /* 0x000000ff0500720b */ /* 0x000fd20003f95000 */
[----:B------:R-:W2:Y:S01]  /*14730*/  @P5 MUFU.RCP R9, R6 ;  /* 0x0000000600095308 */ /* 0x000ea20000001000 */
[----:B-1----:R-:W-:-:S07]  /*14740*/  SHF.R.S32.HI R3, RZ, 0x1f, R4 ;  /* 0x0000001fff037819 */ /* 0x002fce0000011404 */
[----:B------:R-:W1:Y:S01]  /*14750*/  @P4 MUFU.RCP R10, R5 ;  /* 0x00000005000a4308 */ /* 0x000e620000001000 */
[CC--:B------:R-:W-:Y:S02]  /*14760*/  LEA.HI R11, R3.reuse, R4.reuse, RZ, 0x2 ;  /* 0x00000004030b7211 */ /* 0x0c0fe400078f10ff */
[----:B------:R-:W-:Y:S02]  /*14770*/  LEA.HI R3, R3, R4, RZ, 0x5 ;  /* 0x0000000403037211 */ /* 0x000fe400078f28ff */
[--C-:B------:R-:W-:Y:S01]  /*14780*/  SHF.R.S32.HI R13, RZ, 0x2, R11.reuse ;  /* 0x00000002ff0d7819 */ /* 0x100fe2000001140b */
[C---:B--2---:R-:W-:Y:S01]  /*14790*/  FMUL.FTZ R160, R9.reuse, R160 ;  /* 0x000000a009a07220 */ /* 0x044fe20000410000 */
[----:B------:R-:W-:Y:S01]  /*147a0*/  SHF.R.S32.HI R12, RZ, 0x1f, R11 ;  /* 0x0000001fff0c7819 */ /* 0x000fe2000001140b */
[----:B------:R-:W-:Y:S01]  /*147b0*/  FMUL.FTZ R161, R9, R161 ;  /* 0x000000a109a17220 */ /* 0x000fe20000410000 */
[----:B------:R-:W-:Y:S01]  /*147c0*/  LOP3.LUT R11, R11, 0x3ffffffc, RZ, 0xc0, !PT ;  /* 0x3ffffffc0b0b7812 */ /* 0x000fe200078ec0ff */
[C---:B------:R-:W-:Y:S01]  /*147d0*/  FMUL.FTZ R156, R9.reuse, R156 ;  /* 0x0000009c099c7220 */ /* 0x040fe20000410000 */
[----:B------:R-:W-:Y:S01]  /*147e0*/  LEA.HI R12, R12, R13, RZ, 0x3 ;  /* 0x0000000d0c0c7211 */ /* 0x000fe200078f18ff */
[C---:B------:R-:W-:Y:S01]  /*147f0*/  FMUL.FTZ R157, R9.reuse, R157 ;  /* 0x0000009d099d7220 */ /* 0x040fe20000410000 */
[----:B------:R-:W-:Y:S01]  /*14800*/  SHF.R.S32.HI R14, RZ, 0x5, R3 ;  /* 0x00000005ff0e7819 */ /* 0x000fe20000011403 */
[C---:B------:R-:W-:Y:S01]  /*14810*/  FMUL.FTZ R152, R9.reuse, R152 ;  /* 0x0000009809987220 */ /* 0x040fe20000410000 */
[----:B------:R-:W-:Y:S01]  /*14820*/  LOP3.LUT R12, R12, 0xfffffff8, RZ, 0xc0, !PT ;  /* 0xfffffff80c0c7812 */ /* 0x000fe200078ec0ff */
[----:B------:R-:W-:Y:S01]  /*14830*/  FMUL.FTZ R153, R9, R153 ;  /* 0x0000009909997220 */ /* 0x000fe20000410000 */
[----:B------:R-:W-:Y:S01]  /*14840*/  IADD3 R11, -R11, R4, RZ ;  /* 0x000000040b0b7210 */ /* 0x000fe20007ffe1ff */
[----:B------:R-:W-:Y:S01]  /*14850*/  FMUL.FTZ R132, R9, R132 ;  /* 0x0000008409847220 */ /* 0x000fe20000410000 */
[----:B------:R-:W-:Y:S01]  /*14860*/  IADD3 R12, R13, -R12, RZ ;  /* 0x8000000c0d0c7210 */ /* 0x000fe20007ffe0ff */
[----:B------:R-:W-:Y:S01]  /*14870*/  FMUL.FTZ R133, R9, R133 ;  /* 0x0000008509857220 */ /* 0x000fe20000410000 */
[----:B------:R-:W-:Y:S01]  /*14880*/  F2FP.BF16.PACK_AB R160, R161, R160 ;  /* 0x000000a0a1a0723e */ /* 0x000fe200000010ff */
[----:B------:R-:W-:Y:S01]  /*14890*/  IMAD R11, R14, 0x200, R11 ;  /* 0x000002000e0b7824 */ /* 0x000fe200078e020b */
[----:B------:R-:W-:Y:S01]  /*148a0*/  F2FP.BF16.PACK_AB R156, R157, R156 ;  /* 0x0000009c9d9c723e */ /* 0x000fe200000010ff */
[C---:B------:R-:W-:Y:S01]  /*148b0*/  IMAD.SHL.U32 R13, R12.reuse, 0x40, RZ ;  /* 0x000000400c0d7824 */ /* 0x040fe200078e00ff */
[----:B------:R-:W-:Y:S01]  /*148c0*/  F2FP.BF16.PACK_AB R152, R153, R152 ;  /* 0x000000989998723e */ /* 0x000fe200000010ff */
[----:B------:R-:W-:Y:S01]  /*148d0*/  FMUL.FTZ R148, R9, R148 ;  /* 0x0000009409947220 */ /* 0x000fe20000410000 */
[----:B------:R-:W-:Y:S01]  /*148e0*/  F2FP.BF16.PACK_AB R132, R133, R132 ;  /* 0x000000848584723e */ /* 0x000fe200000010ff */
[----:B------:R-:W-:Y:S01]  /*148f0*/  FMUL.FTZ R149, R9, R149 ;  /* 0x0000009509957220 */ /* 0x000fe20000410000 */
[----:B------:R-:W-:Y:S01]  /*14900*/  LOP3.LUT R13, R13, 0x1c0, RZ, 0xc0, !PT ;  /* 0x000001c00d0d7812 */ /* 0x000fe200078ec0ff */
[----:B------:R-:W-:Y:S01]  /*14910*/  FMUL.FTZ R136, R9, R136 ;  /* 0x0000008809887220 */ /* 0x000fe20000410000 */
[----:B------:R-:W-:Y:S01]  /*14920*/  LOP3.LUT R3, R3, 0xffffffe0, RZ, 0xc0, !PT ;  /* 0xffffffe003037812 */ /* 0x000fe200078ec0ff */
[----:B------:R-:W-:Y:S01]  /*14930*/  FMUL.FTZ R137, R9, R137 ;  /* 0x0000008909897220 */ /* 0x000fe20000410000 */
[----:B------:R-:W-:Y:S01]  /*14940*/  LEA.HI R13, R13, R13, RZ, 0x1d ;  /* 0x0000000d0d0d7211 */ /* 0x000fe200078fe8ff */
[----:B------:R-:W-:Y:S01]  /*14950*/  FMUL.FTZ R140, R9, R140 ;  /* 0x0000008c098c7220 */ /* 0x000fe20000410000 */
[----:B------:R-:W-:Y:S01]  /*14960*/  F2FP.BF16.PACK_AB R148, R149, R148 ;  /* 0x000000949594723e */ /* 0x000fe200000010ff */
[----:B------:R-:W-:Y:S01]  /*14970*/  FMUL.FTZ R141, R9, R141 ;  /* 0x0000008d098d7220 */ /* 0x000fe20000410000 */
[----:B------:R-:W-:Y:S01]  /*14980*/  LEA R11, R11, R13, 0x1 ;  /* 0x0000000d0b0b7211 */ /* 0x000fe200078e08ff */
[C---:B------:R-:W-:Y:S01]  /*14990*/  FMUL.FTZ R144, R9.reuse, R144 ;  /* 0x0000009009907220 */ /* 0x040fe20000410000 */
[----:B------:R-:W-:Y:S01]  /*149a0*/  LOP3.LUT R13, R12, 0x1, RZ, 0xc0, !PT ;  /* 0x000000010c0d7812 */ /* 0x000fe200078ec0ff */
[----:B------:R-:W-:Y:S01]  /*149b0*/  FMUL.FTZ R9, R9, R145 ;  /* 0x0000009109097220 */ /* 0x000fe20000410000 */
[----:B------:R-:W-:Y:S01]  /*149c0*/  F2FP.BF16.PACK_AB R136, R137, R136 ;  /* 0x000000888988723e */ /* 0x000fe200000010ff */
[----:B------:R-:W-:Y:S01]  /*149d0*/  IMAD.SHL.U32 R11, R11, 0x2, RZ ;  /* 0x000000020b0b7824 */ /* 0x000fe200078e00ff */
[----:B------:R-:W-:Y:S01]  /*149e0*/  ISETP.NE.U32.AND P3, PT, R13, 0x1, PT ;  /* 0x000000010d00780c */ /* 0x000fe20003f65070 */
[C---:B-1----:R-:W-:Y:S01]  /*149f0*/  FMUL.FTZ R163, R10.reuse, R163 ;  /* 0x000000a30aa37220 */ /* 0x042fe20000410000 */
[----:B------:R-:W-:Y:S01]  /*14a00*/  F2FP.BF16.PACK_AB R144, R9, R144 ;  /* 0x000000900990723e */ /* 0x000fe200000010ff */
[----:B------:R-:W-:Y:S01]  /*14a10*/  FMUL.FTZ R162, R10, R162 ;  /* 0x000000a20aa27220 */ /* 0x000fe20000410000 */
[----:B------:R-:W-:Y:S01]  /*14a20*/  R2P PR, R12, 0x6 ;  /* 0x000000060c007804 */ /* 0x000fe20000000000 */
[C---:B------:R-:W-:Y:S01]  /*14a30*/  FMUL.FTZ R159, R10.reuse, R159 ;  /* 0x0000009f0a9f7220 */ /* 0x040fe20000410000 */
[----:B------:R-:W-:Y:S01]  /*14a40*/  MOV R9, 0xfffffff0 ;  /* 0xfffffff000097802 */ /* 0x000fe20000000f00 */
[C---:B------:R-:W-:Y:S01]  /*14a50*/  FMUL.FTZ R158, R10.reuse, R158 ;  /* 0x0000009e0a9e7220 */ /* 0x040fe20000410000 */
[----:B------:R-:W-:Y:S01]  /*14a60*/  IADD3 R15, R11, 0x40, RZ ;  /* 0x000000400b0f7810 */ /* 0x000fe20007ffe0ff */
[C---:B------:R-:W-:Y:S01]  /*14a70*/  FMUL.FTZ R155, R10.reuse, R155 ;  /* 0x0000009b0a9b7220 */ /* 0x040fe20000410000 */
[----:B------:R-:W-:Y:S01]  /*14a80*/  SEL R12, R9, 0x10, !P3 ;  /* 0x00000010090c7807 */ /* 0x000fe20005800000 */
[C---:B------:R-:W-:Y:S01]  /*14a90*/  FMUL.FTZ R154, R10.reuse, R154 ;  /* 0x0000009a0a9a7220 */ /* 0x040fe20000410000 */
[----:B------:R-:W-:Y:S01]  /*14aa0*/  SEL R17, R17, 0xffffffe0, !P1 ;  /* 0xffffffe011117807 */ /* 0x000fe20004800000 */
[C---:B------:R-:W-:Y:S01]  /*14ab0*/  FMUL.FTZ R135, R10.reuse, R135 ;  /* 0x000000870a877220 */ /* 0x040fe20000410000 */
[----:B------:R-:W-:Y:S01]  /*14ac0*/  IADD3 R18, R11, R12, RZ ;  /* 0x0000000c0b127210 */ /* 0x000fe20007ffe0ff */
[C---:B------:R-:W-:Y:S01]  /*14ad0*/  FMUL.FTZ R134, R10.reuse, R134 ;  /* 0x000000860a867220 */ /* 0x040fe20000410000 */
[----:B------:R-:W-:Y:S01]  /*14ae0*/  F2FP.BF16.PACK_AB R162, R163, R162 ;  /* 0x000000a2a3a2723e */ /* 0x000fe200000010ff */
[C---:B------:R-:W-:Y:S01]  /*14af0*/  FMUL.FTZ R151, R10.reuse, R151 ;  /* 0x000000970a977220 */ /* 0x040fe20000410000 */
[----:B------:R-:W-:Y:S01]  /*14b00*/  @P2 IADD3 R15, R11, -0x40, RZ ;  /* 0xffffffc00b0f2810 */ /* 0x000fe20007ffe0ff */
[C---:B------:R-:W-:Y:S01]  /*14b10*/  FMUL.FTZ R150, R10.reuse, R150 ;  /* 0x000000960a967220 */ /* 0x040fe20000410000 */
[----:B------:R-:W-:Y:S01]  /*14b20*/  F2FP.BF16.PACK_AB R158, R159, R158 ;  /* 0x0000009e9f9e723e */ /* 0x000fe200000010ff */
[C---:B------:R-:W-:Y:S01]  /*14b30*/  FMUL.FTZ R139, R10.reuse, R139 ;  /* 0x0000008b0a8b7220 */ /* 0x040fe20000410000 */
[----:B------:R-:W-:Y:S01]  /*14b40*/  F2FP.BF16.PACK_AB R154, R155, R154 ;  /* 0x0000009a9b9a723e */ /* 0x000fe200000010ff */
[C---:B------:R-:W-:Y:S01]  /*14b50*/  FMUL.FTZ R138, R10.reuse, R138 ;  /* 0x0000008a0a8a7220 */ /* 0x040fe20000410000 */
[----:B------:R-:W-:Y:S01]  /*14b60*/  F2FP.BF16.PACK_AB R134, R135, R134 ;  /* 0x000000868786723e */ /* 0x000fe200000010ff */
[----:B------:R-:W-:Y:S01]  /*14b70*/  FMUL.FTZ R143, R10, R143 ;  /* 0x0000008f0a8f7220 */ /* 0x000fe20000410000 */
[----:B------:R-:W-:Y:S01]  /*14b80*/  IADD3 R19, R18, R17, RZ ;  /* 0x0000001112137210 */ /* 0x000fe20007ffe0ff */
[C---:B------:R-:W-:Y:S01]  /*14b90*/  FMUL.FTZ R142, R10.reuse, R142 ;  /* 0x0000008e0a8e7220 */ /* 0x040fe20000410000 */
[----:B------:R-:W-:Y:S01]  /*14ba0*/  F2FP.BF16.PACK_AB R150, R151, R150 ;  /* 0x000000969796723e */ /* 0x000fe200000010ff */
[C---:B------:R-:W-:Y:S01]  /*14bb0*/  FMUL.FTZ R147, R10.reuse, R147 ;  /* 0x000000930a937220 */ /* 0x040fe20000410000 */
[----:B------:R-:W-:Y:S01]  /*14bc0*/  F2FP.BF16.PACK_AB R138, R139, R138 ;  /* 0x0000008a8b8a723e */ /* 0x000fe200000010ff */
[----:B------:R-:W-:Y:S01]  /*14bd0*/  FMUL.FTZ R10, R10, R146 ;  /* 0x000000920a0a7220 */ /* 0x000fe20000410000 */
[----:B------:R-:W-:Y:S01]  /*14be0*/  STS [R11], R160 ;  /* 0x000000a00b007388 */ /* 0x000fe20000000800 */
[----:B------:R-:W-:Y:S01]  /*14bf0*/  IMAD.IADD R16, R11, 0x1, R17 ;  /* 0x000000010b107824 */ /* 0x000fe200078e0211 */
[----:B------:R-:W-:Y:S01]  /*14c00*/  F2FP.BF16.PACK_AB R140, R141, R140 ;  /* 0x0000008c8d8c723e */ /* 0x000fe200000010ff */
[----:B------:R-:W-:Y:S01]  /*14c10*/  IMAD.IADD R12, R12, 0x1, R15 ;  /* 0x000000010c0c7824 */ /* 0x000fe200078e020f */
[----:B------:R1:W-:Y:S01]  /*14c20*/  STS [R11+0x400], R162 ;  /* 0x000400a20b007388 */ /* 0x0003e20000000800 */
[----:B------:R-:W-:Y:S01]  /*14c30*/  F2FP.BF16.PACK_AB R142, R143, R142 ;  /* 0x0000008e8f8e723e */ /* 0x000fe200000010ff */
[----:B------:R-:W2:Y:S01]  /*14c40*/  LDC.U8 R13, c[0x0][0x328] ;  /* 0x0000ca00ff0d7b82 */ /* 0x000ea20000000000 */
[----:B------:R-:W-:Y:S01]  /*14c50*/  F2FP.BF16.PACK_AB R147, R147, R10 ;  /* 0x0000000a9393723e */ /* 0x000fe200000010ff */
[----:B------:R-:W-:Y:S01]  /*14c60*/  STS [R18], R156 ;  /* 0x0000009c12007388 */ /* 0x000fe20000000800 */
[----:B------:R-:W3:Y:S01]  /*14c70*/  @P4 MUFU.LG2 R5, R5 ;  /* 0x0000000500054308 */ /* 0x000ee20000000c00 */
[----:B------:R-:W-:-:S02]  /*14c80*/  IMAD.IADD R4, R4, 0x1, -R3 ;  /* 0x0000000104047824 */ /* 0x000fc400078e0a03 */
[----:B------:R-:W-:Y:S04]  /*14c90*/  STS [R18+0x400], R158 ;  /* 0x0004009e12007388 */ /* 0x000fe80000000800 */
[----:B------:R-:W-:Y:S04]  /*14ca0*/  STS [R16], R152 ;  /* 0x0000009810007388 */ /* 0x000fe80000000800 */
[----:B------:R-:W-:Y:S04]  /*14cb0*/  STS [R16+0x400], R154 ;  /* 0x0004009a10007388 */ /* 0x000fe80000000800 */
[----:B------:R-:W-:Y:S01]  /*14cc0*/  STS [R19], R132 ;  /* 0x0000008413007388 */ /* 0x000fe20000000800 */
[----:B---3--:R-:W-:-:S03]  /*14cd0*/  @P4 FMUL.FTZ R5, R5, 0.69314718246459960938 ;  /* 0x3f31721805054820 */ /* 0x008fc60000410000 */
[----:B------:R-:W-:Y:S01]  /*14ce0*/  STS [R19+0x400], R134 ;  /* 0x0004008613007388 */ /* 0x000fe20000000800 */
[C---:B-1----:R-:W-:Y:S01]  /*14cf0*/  IADD3 R11, R17.reuse, R15, RZ ;  /* 0x0000000f110b7210 */ /* 0x042fe20007ffe0ff */
[----:B------:R-:W-:Y:S01]  /*14d00*/  IMAD.IADD R17, R17, 0x1, R12 ;  /* 0x0000000111117824 */ /* 0x000fe200078e020c */
[----:B--2---:R-:W-:Y:S01]  /*14d10*/  ISETP.NE.AND P2, PT, R13, RZ, PT ;  /* 0x000000ff0d00720c */ /* 0x004fe20003f45270 */
[----:B------:R-:W-:Y:S03]  /*14d20*/  STS [R15], R148 ;  /* 0x000000940f007388 */ /* 0x000fe60000000800 */
[----:B------:R-:W-:Y:S01]  /*14d30*/  ISETP.NE.OR P1, PT, R244, -0x1, !P2 ;  /* 0xfffffffff400780c */ /* 0x000fe20005725670 */
[----:B------:R-:W-:Y:S04]  /*14d40*/  STS [R15+0x400], R150 ;  /* 0x000400960f007388 */ /* 0x000fe80000000800 */
[----:B------:R-:W-:Y:S04]  /*14d50*/  STS [R12], R136 ;  /* 0x000000880c007388 */ /* 0x000fe80000000800 */
[----:B------:R-:W-:Y:S04]  /*14d60*/  STS [R12+0x400], R138 ;  /* 0x0004008a0c007388 */ /* 0x000fe80000000800 */
[----:B------:R-:W-:Y:S04]  /*14d70*/  STS [R11], R140 ;  /* 0x0000008c0b007388 */ /* 0x000fe80000000800 */
[----:B------:R1:W-:Y:S04]  /*14d80*/  STS [R11+0x400], R142 ;  /* 0x0004008e0b007388 */ /* 0x0003e80000000800 */
[----:B------:R2:W-:Y:S04]  /*14d90*/  STS [R17], R144 ;  /* 0x0000009011007388 */ /* 0x0005e80000000800 */
[----:B------:R2:W-:Y:S04]  /*14da0*/  STS [R17+0x400], R147 ;  /* 0x0004009311007388 */ /* 0x0005e80000000800 */
[----:B------:R-:W-:Y:S06]  /*14db0*/  BAR.SYNC.DEFER_BLOCKING 0x0 ;  /* 0x0000000000007b1d */ /* 0x000fec0000010000 */
[----:B------:R-:W3:Y:S04]  /*14dc0*/  S2R R10, SR_CTAID.Y ;  /* 0x00000000000a7919 */ /* 0x000ee80000002600 */
[----:B------:R-:W4:Y:S04]  /*14dd0*/  S2R R9, SR_TID.X ;  /* 0x0000000000097919 */ /* 0x000f280000002100 */
[----:B-1----:R-:W1:Y:S04]  /*14de0*/  S2R R11, SR_CTAID.Z ;  /* 0x00000000000b7919 */ /* 0x002e680000002700 */
[----:B------:R2:W2:Y:S04]  /*14df0*/  LDS.128 R24, [R246] ;  /* 0x00000000f6187984 */ /* 0x0004a80000000c00 */
[----:B------:R2:W2:Y:S01]  /*14e00*/  LDS.128 R20, [R246+0x800] ;  /* 0x00080000f6147984 */ /* 0x0004a20000000c00 */
[----:B---3--:R-:W-:Y:S01]  /*14e10*/  @!P0 SHF.R.S32.HI R15, RZ, 0x1f, R10 ;  /* 0x0000001fff0f8819 */ /* 0x008fe2000001140a */
[----:B------:R-:W-:-:S02]  /*14e20*/  @!P0 IMAD.WIDE.U32 R32, R10, c[0x0][0x1e0], RZ ;  /* 0x000078000a208a25 */ /* 0x000fc400078e00ff */
[----:B------:R3:W2:Y:S01]  /*14e30*/  LDS.128 R16, [R246+0x1000] ;  /* 0x00100000f6107984 */ /* 0x0006a20000000c00 */
[----:B----4-:R-:W-:Y:S01]  /*14e40*/  SHF.R.S32.HI R12, RZ, 0x1f, R9 ;  /* 0x0000001fff0c7819 */ /* 0x010fe20000011409 */
[----:B------:R-:W-:Y:S02]  /*14e50*/  @!P0 IMAD R13, R15, c[0x0][0x1e0], RZ ;  /* 0x000078000f0d8a24 */ /* 0x000fe400078e02ff */
[----:B------:R3:W4:Y:S01]  /*14e60*/  LDS.128 R28, [R246+0x1800] ;  /* 0x00180000f61c7984 */ /* 0x0007220000000c00 */
[----:B------:R-:W5:Y:S01]  /*14e70*/  @P5 MUFU.LG2 R15, R6 ;  /* 0x00000006000f5308 */ /* 0x000f620000000c00 */
[----:B------:R-:W-:Y:S01]  /*14e80*/  @!P0 MOV R8, R32 ;  /* 0x0000002000088202 */ /* 0x000fe20000000f00 */
[C---:B------:R-:W-:Y:S02]  /*14e90*/  @!P0 IMAD R13, R10.reuse, c[0x0][0x1e4], R13 ;  /* 0x000079000a0d8a24 */ /* 0x040fe400078e020d */
[C---:B------:R-:W-:Y:S02]  /*14ea0*/  @!P1 IMAD R244, R10.reuse, c[0x0][0x214], RZ ;  /* 0x000085000af49a24 */ /* 0x040fe400078e02ff */
[----:B------:R-:W-:Y:S01]  /*14eb0*/  @!P0 IMAD.IADD R7, R33, 0x1, R13 ;  /* 0x0000000121078824 */ /* 0x000fe200078e020d */
[----:B------:R-:W-:Y:S01]  /*14ec0*/  SHF.R.S32.HI R13, RZ, 0x1f, R14 ;  /* 0x0000001fff0d7819 */ /* 0x000fe2000001140e */
[----:B-1----:R-:W-:Y:S01]  /*14ed0*/  @!P2 IMAD R10, R10, c[0x0][0x1c0], R11 ;  /* 0x000070000a0aaa24 */ /* 0x002fe200078e020b */
[----:B------:R-:W-:Y:S01]  /*14ee0*/  LOP3.LUT P0, RZ, R4, 0x3, RZ, 0xc0, !PT ;  /* 0x0000000304ff7812 */ /* 0x000fe2000780c0ff */
[----:B------:R-:W-:Y:S01]  /*14ef0*/  @P2 IMAD R244, R11, c[0x0][0x234], R244 ;  /* 0x00008d000bf42a24 */ /* 0x000fe200078e02f4 */
[----:B------:R-:W-:Y:S01]  /*14f00*/  LEA.HI R13, R13, R14, RZ, 0x2 ;  /* 0x0000000e0d0d7211 */ /* 0x000fe200078f10ff */
[----:B------:R-:W-:-:S02]  /*14f10*/  IMAD.MOV.U32 R4, RZ, RZ, 0x7f800000 ;  /* 0x7f800000ff047424 */ /* 0x000fc400078e00ff */
[----:B------:R-:W-:Y:S01]  /*14f20*/  @!P2 IMAD R244, R10, c[0x0][0x214], RZ ;  /* 0x000085000af4aa24 */ /* 0x000fe200078e02ff */
[----:B------:R-:W-:Y:S01]  /*14f30*/  LOP3.LUT R13, R13, 0xffffffc, RZ, 0xc0, !PT ;  /* 0x0ffffffc0d0d7812 */ /* 0x000fe200078ec0ff */
[----:B-----5:R-:W-:Y:S01]  /*14f40*/  @P5 FMUL.FTZ R15, R15, 0.69314718246459960938 ;  /* 0x3f3172180f0f5820 */ /* 0x020fe20000410000 */
[----:B------:R-:W-:Y:S02]  /*14f50*/  LEA.HI R6, R12, R9, RZ, 0x5 ;  /* 0x000000090c067211 */ /* 0x000fe400078f28ff */
[----:B------:R-:W-:Y:S01]  /*14f60*/  IADD3 R13, R14, -R13, RZ ;  /* 0x8000000d0e0d7210 */ /* 0x000fe20007ffe0ff */
[----:B------:R-:W-:Y:S01]  /*14f70*/  @P5 FFMA.FTZ R4, R2, c[0x0][0x238], R15 ;  /* 0x00008e0002045a23 */ /* 0x000fe2000001000f */
[----:B------:R-:W-:-:S04]  /*14f80*/  LOP3.LUT R6, R6, 0xffffffe0, RZ, 0xc0, !PT ;  /* 0xffffffe006067812 */ /* 0x000fc800078ec0ff */
[----:B------:R-:W-:-:S04]  /*14f90*/  IADD3 R6, -R6, R9, RZ ;  /* 0x0000000906067210 */ /* 0x000fc80007ffe1ff */
[----:B------:R-:W-:-:S04]  /*14fa0*/  SHF.R.S32.HI R3, RZ, 0x1f, R6 ;  /* 0x0000001fff037819 */ /* 0x000fc80000011406 */
[----:B------:R-:W-:Y:S02]  /*14fb0*/  LEA.HI R3, R3, R6, RZ, 0x2 ;  /* 0x0000000603037211 */ /* 0x000fe400078f10ff */
[----:B------:R-:W-:Y:S01]  /*14fc0*/  MOV R6, 0x7f800000 ;  /* 0x7f80000000067802 */ /* 0x000fe20000000f00 */
[----:B------:R-:W-:Y:S01]  /*14fd0*/  @P4 FFMA.FTZ R6, R0, c[0x0][0x238], R5 ;  /* 0x00008e0000064a23 */ /* 0x000fe20000010005 */
[----:B------:R-:W-:-:S05]  /*14fe0*/  SHF.R.S32.HI R3, RZ, 0x2, R3 ;  /* 0x00000002ff037819 */ /* 0x000fca0000011403 */
[----:B------:R-:W-:Y:S01]  /*14ff0*/  IMAD R3, R13, 0x10, R3 ;  /* 0x000000100d037824 */ /* 0x000fe200078e0203 */
[----:B------:R-:W-:Y:S05]  /*15000*/  @P0 BRA `(.L_x_2249) ;  /* 0x000000c000000947 */ /* 0x000fea0003800000 */
[----:B--234-:R-:W1:Y:S01]  /*15010*/  S2R R0, SR_CTAID.X ;  /* 0x0000000000007919 */ /* 0x01ce620000002500 */
[C---:B------:R-:W-:Y:S02]  /*15020*/  IADD3 R5, R3.reuse, 0x8, RZ ;  /* 0x0000000803057810 */ /* 0x040fe40007ffe0ff */
[-C--:B------:R-:W-:Y:S02]  /*15030*/  ISETP.GE.AND P2, PT, R3, R241.reuse, PT ;  /* 0x000000f10300720c */ /* 0x080fe40003f46270 */
[----:B------:R-:W-:Y:S01]  /*15040*/  ISETP.GE.AND P1, PT, R5, R241, PT ;  /* 0x000000f10500720c */ /* 0x000fe20003f26270 */
[----:B-1----:R-:W-:-:S05]  /*15050*/  IMAD R244, R0, 0x40, R244 ;  /* 0x0000004000f47824 */ /* 0x002fca00078e02f4 */
[----:B------:R-:W-:Y:S02]  /*15060*/  SHF.R.S32.HI R2, RZ, 0x1f, R244 ;  /* 0x0000001fff027819 */ /* 0x000fe400000114f4 */
[----:B------:R-:W-:-:S04]  /*15070*/  IADD3 R0, P0, R3, R244, RZ ;  /* 0x000000f403007210 */ /* 0x000fc80007f1e0ff */
[----:B------:R-:W-:Y:S02]  /*15080*/  LEA.HI.X.SX32 R2, R3, R2, 0x1, P0 ;  /* 0x0000000203027211 */ /* 0x000fe400000f0eff */
[----:B------:R-:W-:-:S04]  /*15090*/  LEA R14, P0, R0, c[0x0][0x200], 0x2 ;  /* 0x00008000000e7a11 */ /* 0x000fc800078010ff */
[----:B------:R-:W-:-:S05]  /*150a0*/  LEA.HI.X R15, R0, c[0x0][0x204], R2, 0x2, P0 ;  /* 0x00008100000f7a11 */ /* 0x000fca00000f1402 */
[----:B------:R1:W-:Y:S04]  /*150b0*/  @!P2 STG.E [R14.64], R4 ;  /* 0x000000040e00a986 */ /* 0x0003e8000c10190c */
[----:B------:R1:W-:Y:S02]  /*150c0*/  @!P1 STG.E [R14.64+0x20], R6 ;  /* 0x000020060e009986 */ /* 0x0003e4000c10190c */
.L_x_2249:
[----:B--234-:R-:W-:Y:S05]  /*150d0*/  BSYNC B0 ;  /* 0x0000000000007941 */ /* 0x01cfea0003800000 */
.L_x_2248:
[----:B------:R-:W2:Y:S01]  /*150e0*/  S2R R0, SR_CTAID.X ;  /* 0x0000000000007919 */ /* 0x000ea20000002500 */
[----:B------:R-:W-:Y:S01]  /*150f0*/  LEA.HI R12, R12, R9, RZ, 0x3 ;  /* 0x000000090c0c7211 */ /* 0x000fe200078f18ff */
[----:B------:R-:W-:Y:S01]  /*15100*/  BSSY B0, `(.L_x_2250) ;  /* 0x000001d000007945 */ /* 0x000fe20003800000 */
[----:B------:R-:W-:Y:S02]  /*15110*/  SHF.R.S32.HI R3, RZ, 0x1f, R11 ;  /* 0x0000001fff037819 */ /* 0x000fe4000001140b */
[----:B------:R-:W-:Y:S02]  /*15120*/  LOP3.LUT R2, R12, 0xfffffff8, RZ, 0xc0, !PT ;  /* 0xfffffff80c027812 */ /* 0x000fe400078ec0ff */
[----:B------:R-:W-:Y:S01]  /*15130*/  SHF.R.S32.HI R12, RZ, 0x3, R12 ;  /* 0x00000003ff0c7819 */ /* 0x000fe2000001140c */
[----:B------:R-:W-:-:S02]  /*15140*/  IMAD R3, R3, c[0x0][0x1f0], RZ ;  /* 0x00007c0003037a24 */ /* 0x000fc400078e02ff */
[----:B------:R-:W-:Y:S02]  /*15150*/  IMAD.IADD R2, R9, 0x1, -R2 ;  /* 0x0000000109027824 */ /* 0x000fe400078e0a02 */
[----:B------:R-:W-:Y:S02]  /*15160*/  IMAD R3, R11, c[0x0][0x1f4], R3 ;  /* 0x00007d000b037a24 */ /* 0x000fe400078e0203 */
[----:B-1----:R-:W-:-:S05]  /*15170*/  IMAD.SHL.U32 R4, R2, 0x8, RZ ;  /* 0x0000000802047824 */ /* 0x002fca00078e00ff */
[----:B------:R-:W-:Y:S01]  /*15180*/  SHF.R.S32.HI R5, RZ, 0x1f, R4 ;  /* 0x0000001fff057819 */ /* 0x000fe20000011404 */
[----:B--2---:R-:W-:-:S04]  /*15190*/  IMAD.SHL.U32 R0, R0, 0x40, RZ ;  /* 0x0000004000007824 */ /* 0x004fc800078e00ff */
[----:B------:R-:W-:Y:S01]  /*151a0*/  IMAD.WIDE.U32 R4, R0, c[0x0][0x1e8], R4 ;  /* 0x00007a0000047a25 */ /* 0x000fe200078e0004 */
[----:B------:R-:W-:-:S04]  /*151b0*/  SHF.R.S32.HI R2, RZ, 0x1f, R0 ;  /* 0x0000001fff027819 */ /* 0x000fc80000011400 */
[----:B------:R-:W-:Y:S01]  /*151c0*/  IADD3 R4, P0, R8, R4, RZ ;  /* 0x0000000408047210 */ /* 0x000fe20007f1e0ff */
[----:B------:R-:W-:-:S04]  /*151d0*/  IMAD R2, R2, c[0x0][0x1e8], RZ ;  /* 0x00007a0002027a24 */ /* 0x000fc800078e02ff */
[----:B------:R-:W-:Y:S01]  /*151e0*/  IMAD R2, R0, c[0x0][0x1ec], R2 ;  /* 0x00007b0000027a24 */ /* 0x000fe200078e0202 */
[----:B------:R-:W-:-:S04]  /*151f0*/  SHF.R.S32.HI R0, RZ, 0x1f, R12 ;  /* 0x0000001fff007819 */ /* 0x000fc8000001140c */
[----:B------:R-:W-:Y:S02]  /*15200*/  IADD3.X R5, R7, R2, R5, P0, !PT ;  /* 0x0000000207057210 */ /* 0x000fe400007fe405 */
[----:B------:R-:W-:-:S03]  /*15210*/  ISETP.GE.AND P0, PT, R12, R241, PT ;  /* 0x000000f10c00720c */ /* 0x000fc60003f06270 */
[----:B------:R-:W-:-:S04]  /*15220*/  IMAD.WIDE.U32 R4, R11, c[0x0][0x1f0], R4 ;  /* 0x00007c000b047a25 */ /* 0x000fc800078e0004 */
[----:B------:R-:W-:-:S06]  /*15230*/  IMAD.IADD R7, R3, 0x1, R5 ;  /* 0x0000000103077824 */ /* 0x000fcc00078e0205 */
        /* <DEDUP_REMOVED lines=8> */
[----:B------:R1:W-:Y:S02]  /*152c0*/  STG.E.128 [R10.64], R24 ;  /* 0x000000180a007986 */ /* 0x0003e4000c101d0c */
.L_x_2251:
[----:B------:R-:W-:Y:S05]  /*152d0*/  BSYNC B0 ;  /* 0x0000000000007941 */ /* 0x000fea0003800000 */
.L_x_2250:
[----:B------:R-:W-:Y:S01]  /*152e0*/  IADD3 R2, R12, 0x10, RZ ;  /* 0x000000100c027810 */ /* 0x000fe20007ffe0ff */
[----:B------:R-:W-:Y:S03]  /*152f0*/  BSSY B0, `(.L_x_2252) ;  /* 0x000000e000007945 */ /* 0x000fe60003800000 */
[----:B------:R-:W-:-:S13]  /*15300*/  ISETP.GE.AND P0, PT, R2, R241, PT ;  /* 0x000000f10200720c */ /* 0x000fda0003f06270 */
        /* <DEDUP_REMOVED lines=11> */
[----:B------:R1:W-:Y:S02]  /*153c0*/  STG.E.128 [R10.64], R20 ;  /* 0x000000140a007986 */ /* 0x0003e4000c101d0c */
.L_x_2253:
[----:B------:R-:W-:Y:S05]  /*153d0*/  BSYNC B0 ;  /* 0x0000000000007941 */ /* 0x000fea0003800000 */
.L_x_2252:
        /* <DEDUP_REMOVED lines=15> */
.L_x_2255:
[----:B------:R-:W-:Y:S05]  /*154d0*/  BSYNC B0 ;  /* 0x0000000000007941 */ /* 0x000fea0003800000 */
.L_x_2254:
[----:B------:R-:W-:-:S04]  /*154e0*/  IADD3 R2, R12, 0x30, RZ ;  /* 0x000000300c027810 */ /* 0x000fc80007ffe0ff */
[----:B------:R-:W-:-:S13]  /*154f0*/  ISETP.GE.AND P0, PT, R2, R241, PT ;  /* 0x000000f10200720c */ /* 0x000fda0003f06270 */
[----:B------:R-:W-:Y:S05]  /*15500*/  @P0 EXIT ;  /* 0x000000000000094d */ /* 0x000fea0003800000 */
[----:B------:R-:W-:Y:S01]  /*15510*/  IADD3 R12, P0, R12, 0x30, RZ ;  /* 0x000000300c0c7810 */ /* 0x000fe20007f1e0ff */
        /* <DEDUP_REMOVED lines=9> */
[----:B------:R-:W-:Y:S01]  /*155b0*/  STG.E.128 [R4.64], R28 ;  /* 0x0000001c04007986 */ /* 0x000fe2000c101d0c */
[----:B------:R-:W-:Y:S05]  /*155c0*/  EXIT ;  /* 0x000000000000794d */ /* 0x000fea0003800000 */
.L_x_2256:
        /* <DEDUP_REMOVED lines=11> */
.L_x_7876:


//--------------------- .text._ZN5flash24flash_fwd_splitkv_kernelI23Flash_fwd_kernel_traitsILi64ELi64ELi256ELi4ELb0ELb0EN7cutlass10bfloat16_tE19Flash_kernel_traitsILi64ELi64ELi256ELi4ES3_EELb1ELb0ELb0ELb0ELb1ELb1ELb0ELb0EEEvNS_16Flash_fwd_paramsE --------------------------
	.section	.text._ZN5flash24flash_fwd_splitkv_kernelI23Flash_fwd_kernel_traitsILi64ELi64ELi256ELi4ELb0ELb0EN7cutlass10bfloat16_tE19Flash_kernel_traitsILi64ELi64ELi256ELi4ES3_EELb1ELb0ELb0ELb0ELb1ELb1ELb0ELb0EEEvNS_16Flash_fwd_paramsE,"ax",@progbits
	.sectioninfo	@"SHI_REGISTERS=255"
	.align	128
        .global         _ZN5flash24flash_fwd_splitkv_kernelI23Flash_fwd_kernel_traitsILi64ELi64ELi256ELi4ELb0ELb0EN7cutlass10bfloat16_tE19Flash_kernel_traitsILi64ELi64ELi256ELi4ES3_EELb1ELb0ELb0ELb0ELb1ELb1ELb0ELb0EEEvNS_16Flash_fwd_paramsE
        .type           _ZN5flash24flash_fwd_splitkv_kernelI23Flash_fwd_kernel_traitsILi64ELi64ELi256ELi4ELb0ELb0EN7cutlass10bfloat16_tE19Flash_kernel_traitsILi64ELi64ELi256ELi4ES3_EELb1ELb0ELb0ELb0ELb1ELb1ELb0ELb0EEEvNS_16Flash_fwd_paramsE,@function
        .size           _ZN5flash24flash_fwd_splitkv_kernelI23Flash_fwd_kernel_traitsILi64ELi64ELi256ELi4ELb0ELb0EN7cutlass10bfloat16_tE19Flash_kernel_traitsILi64ELi64ELi256ELi4ES3_EELb1ELb0ELb0ELb0ELb1ELb1ELb0ELb0EEEvNS_16Flash_fwd_paramsE,(.L_x_7877 - _ZN5flash24flash_fwd_splitkv_kernelI23Flash_fwd_kernel_traitsILi64ELi64ELi256ELi4ELb0ELb0EN7cutlass10bfloat16_tE19Flash_kernel_traitsILi64ELi64ELi256ELi4ES3_EELb1ELb0ELb0ELb0ELb1ELb1ELb0ELb0EEEvNS_16Flash_fwd_paramsE)
        .other          _ZN5flash24flash_fwd_splitkv_kernelI23Flash_fwd_kernel_traitsILi64ELi64ELi256ELi4ELb0ELb0EN7cutlass10bfloat16_tE19Flash_kernel_traitsILi64ELi64ELi256ELi4ES3_EELb1ELb0ELb0ELb0ELb1ELb1ELb0ELb0EEEvNS_16Flash_fwd_paramsE,@"STO_CUDA_ENTRY STV_DEFAULT"
_ZN5flash24flash_fwd_splitkv_kernelI23Flash_fwd_kernel_traitsILi64ELi64ELi256ELi4ELb0ELb0EN7cutlass10bfloat16_tE19Flash_kernel_traitsILi64ELi64ELi256ELi4ES3_EELb1ELb0ELb0ELb0ELb1ELb1ELb0ELb0EEEvNS_16Flash_fwd_paramsE:
.text._ZN5flash24flash_fwd_splitkv_kernelI23Flash_fwd_kernel_traitsILi64ELi64ELi256ELi4ELb0ELb0EN7cutlass10bfloat16_tE19Flash_kernel_traitsILi64ELi64ELi256ELi4ES3_EELb1ELb0ELb0ELb0ELb1ELb1ELb0ELb0EEEvNS_16Flash_fwd_paramsE:
[----:B------:R-:W-:Y:S02]  /*0000*/  MOV R1, c[0x0][0x28] ;  /* 0x00000a0000017a02 */ /* 0x000fe40000000f00 */
[----:B------:R-:W1:Y:S01]  /*0010*/  S2R R11, SR_CTAID.Y ;  /* 0x00000000000b7919 */ /* 0x000e620000002600 */
[----:B------:R-:W2:Y:S01]  /*0020*/  LDC.U8 R0, c[0x0][0x312] ;  /* 0x0000c480ff007b82 */ /* 0x000ea20000000000 */
[----:B------:R-:W-:Y:S01]  /*0030*/  ISETP.NE.U32.AND P2, PT, RZ, c[0x0][0x240], PT ;  /* 0x00009000ff007a0c */ /* 0x000fe20003f45070 */
[----:B------:R-:W-:Y:S01]  /*0040*/  IMAD.MOV.U32 R6, RZ, RZ, 0x4 ;  /* 0x00000004ff067424 */ /* 0x000fe200078e00ff */
[----:B------:R-:W-:Y:S01]  /*0050*/  ULDC.64 UR12, c[0x0][0x118] ;  /* 0x00004600000c7ab9 */ /* 0x000fe20000000a00 */
[----:B------:R-:W-:Y:S01]  /*0060*/  IMAD.MOV.U32 R15, RZ, RZ, -0x1 ;  /* 0xffffffffff0f7424 */ /* 0x000fe200078e00ff */
[----:B------:R-:W-:Y:S02]  /*0070*/  ISETP.NE.AND.EX P2, PT, RZ, c[0x0][0x244], PT, P2 ;  /* 0x00009100ff007a0c */ /* 0x000fe40003f45320 */
[----:B------:R-:W-:Y:S02]  /*0080*/  ISETP.EQ.U32.AND P1, PT, RZ, c[0x0][0x248], PT ;  /* 0x00009200ff007a0c */ /* 0x000fe40003f22070 */
[----:B------:R-:W-:Y:S01]  /*0090*/  ISETP.NE.U32.AND P0, PT, RZ, c[0x0][0x250], PT ;  /* 0x00009400ff007a0c */ /* 0x000fe20003f05070 */
[----:B------:R-:W-:Y:S01]  /*00a0*/  IMAD.MOV.U32 R7, RZ, RZ, -0x1 ;  /* 0xffffffffff077424 */ /* 0x000fe200078e00ff */
[----:B------:R-:W-:-:S02]  /*00b0*/  IADD3 R1, R1, -0x30, RZ ;  /* 0xffffffd001017810 */ /* 0x000fc40007ffe0ff */
[----:B------:R-:W-:Y:S01]  /*00c0*/  ISETP.NE.AND.EX P0, PT, RZ, c[0x0][0x254], PT, P0 ;  /* 0x00009500ff007a0c */ /* 0x000fe20003f05300 */
[----:B-1----:R-:W-:Y:S01]  /*00d0*/  IMAD.WIDE R2, R11, R6, c[0x0][0x240] ;  /* 0x000090000b027625 */ /* 0x002fe200078e0206 */
[----:B--2---:R-:W-:-:S04]  /*00e0*/  ISETP.NE.AND P3, PT, R0, RZ, PT ;  /* 0x000000ff0000720c */ /* 0x004fc80003f65270 */
[----:B------:R1:W2:Y:S01]  /*00f0*/  @P2 LDG.E R15, [R2.64] ;  /* 0x0000000c020f2981 */ /* 0x0002a2000c1e1900 */
[----:B------:R-:W-:Y:S01]  /*0100*/  ISETP.EQ.OR.EX P1, PT, RZ, c[0x0][0x24c], !P3, P1 ;  /* 0x00009300ff007a0c */ /* 0x000fe20005f22710 */
[----:B------:R-:W-:Y:S02]  /*0110*/  IMAD.WIDE R4, R11, R6, c[0x0][0x248] ;  /* 0x000092000b047625 */ /* 0x000fe400078e0206 */
[----:B------:R1:W3:Y:S10]  /*0120*/  @P2 LDG.E R0, [R2.64+0x4] ;  /* 0x0000040c02002981 */ /* 0x0002f4000c1e1900 */
[----:B------:R4:W5:Y:S01]  /*0130*/  @!P1 LDG.E R7, [R4.64] ;  /* 0x0000000c04079981 */ /* 0x000962000c1e1900 */
[----:B------:R-:W-:-:S03]  /*0140*/  IMAD.MOV.U32 R8, RZ, RZ, RZ ;  /* 0x000000ffff087224 */ /* 0x000fc600078e00ff */
[----:B------:R-:W2:Y:S04]  /*0150*/  S2R R16, SR_CTAID.X ;  /* 0x0000000000107919 */ /* 0x000ea80000002500 */
[----:B------:R-:W2:Y:S01]  /*0160*/  S2R R14, SR_CTAID.Z ;  /* 0x00000000000e7919 */ /* 0x000ea20000002700 */
[----:B-1----:R-:W-:-:S05]  /*0170*/  @P0 IMAD.WIDE R2, R11, R6, c[0x0][0x250] ;  /* 0x000094000b020625 */ /* 0x002fca00078e0206 */
[----:B------:R4:W5:Y:S01]  /*0180*/  @P0 LDG.E R8, [R2.64] ;  /* 0x0000000c02080981 */ /* 0x000962000c1e1900 */
[----:B------:R-:W-:-:S04]  /*0190*/  ISETP.NE.U32.AND P0, PT, RZ, c[0x0][0x248], PT ;  /* 0x00009200ff007a0c */ /* 0x000fc80003f05070 */
[----:B------:R-:W-:Y:S01]  /*01a0*/  ISETP.NE.AND.EX P0, PT, RZ, c[0x0][0x24c], PT, P0 ;  /* 0x00009300ff007a0c */ /* 0x000fe20003f05300 */
[----:B--2---:R4:W-:Y:S01]  /*01b0*/  STL [R1+0x24], R15 ;  /* 0x0000240f01007387 */ /* 0x0049e20000100800 */
[----:B---3--:R-:W-:Y:S02]  /*01c0*/  @P2 IMAD.IADD R90, R0, 0x1, -R15 ;  /* 0x00000001005a2824 */ /* 0x008fe400078e0a0f */
[----:B------:R-:W-:-:S09]  /*01d0*/  @!P2 IMAD.MOV.U32 R90, RZ, RZ, c[0x0][0x214] ;  /* 0x00008500ff5aa624 */ /* 0x000fd200078e00ff */
[----:B------:R-:W-:Y:S05]  /*01e0*/  @!P0 BRA `(.L_x_2257) ;  /* 0x0000004000008947 */ /* 0x000fea0003800000 */
[----:B------:R-:W2:Y:S02]  /*01f0*/  @P3 LDG.E R0, [R4.64+0x4] ;  /* 0x0000040c04003981 */ /* 0x000ea4000c1e1900 */
[----:B--2--5:R-:W-:-:S06]  /*0200*/  @P3 IADD3 R0, R0, -R7, RZ ;  /* 0x8000000700003210 */ /* 0x024fcc0007ffe0ff */
[----:B------:R1:W5:Y:S01]  /*0210*/  @!P3 LDG.E R0, [R4.64] ;  /* 0x0000000c0400b981 */ /* 0x000362000c1e1900 */
[----:B------:R-:W-:Y:S05]  /*0220*/  BRA `(.L_x_2258) ;  /* 0x0000001000007947 */ /* 0x000fea0003800000 */
.L_x_2257:
[----:B------:R-:W-:Y:S02]  /*0230*/  MOV R0, c[0x0][0x218] ;  /* 0x0000860000007a02 */ /* 0x000fe40000000f00 */
.L_x_2258:
[----:B------:R-:W-:-:S04]  /*0240*/  ISETP.NE.U32.AND P2, PT, RZ, c[0x0][0x258], PT ;  /* 0x00009600ff007a0c */ /* 0x000fc80003f45070 */
[----:B------:R-:W-:-:S13]  /*0250*/  ISETP.NE.AND.EX P2, PT, RZ, c[0x0][0x25c], PT, P2 ;  /* 0x00009700ff007a0c */ /* 0x000fda0003f45320 */
[----:B----4-:R-:W-:-:S06]  /*0260*/  @P2 IMAD.WIDE R2, R11, R6, c[0x0][0x258] ;  /* 0x000096000b022625 */ /* 0x010fcc00078e0206 */
        /* <DEDUP_REMOVED lines=13> */
[----:B------:R-:W2:Y:S01]  /*0340*/  S2R R200, SR_TID.X ;  /* 0x0000000000c87919 */ /* 0x000ea20000002100 */
[----:B------:R-:W-:Y:S01]  /*0350*/  IADD3 R0, R0, c[0x0][0x2e8], R88 ;  /* 0x0000ba0000007a10 */ /* 0x000fe20007ffe058 */
[----:B------:R-:W-:Y:S01]  /*0360*/  USHF.R.S32.HI UR4, URZ, 0x1f, UR5 ;  /* 0x0000001f3f047899 */ /* 0x000fe20008011405 */
[----:B------:R-:W-:Y:S02]  /*0370*/  SHF.R.S32.HI R3, RZ, 0x1f, R2 ;  /* 0x0000001fff037819 */ /* 0x000fe40000011402 */
[----:B-1----:R-:W-:Y:S01]  /*0380*/  SHF.R.S32.HI R4, RZ, 0x1f, R0 ;  /* 0x0000001fff047819 */ /* 0x002fe20000011400 */
        /* <DEDUP_REMOVED lines=10> */
[----:B--2---:R-:W-:Y:S01]  /*0430*/  SHF.R.S32.HI R0, RZ, 0x1f, R200 ;  /* 0x0000001fff007819 */ /* 0x004fe200000114c8 */
[----:B------:R-:W-:Y:S01]  /*0440*/  BSSY B0, `(.L_x_2260) ;  /* 0x0000029000007945 */ /* 0x000fe20003800000 */
[----:B------:R-:W-:Y:S02]  /*0450*/  ISETP.NE.AND P0, PT, R15, -0x1, PT ;  /* 0xffffffff0f00780c */ /* 0x000fe40003f05270 */
[----:B------:R-:W-:Y:S02]  /*0460*/  LEA.HI R9, R0, R200, RZ, 0x3 ;  /* 0x000000c800097211 */ /* 0x000fe400078f18ff */
[----:B------:R-:W-:Y:S02]  /*0470*/  IADD3 R10, -R201, R90, RZ ;  /* 0x0000005ac90a7210 */ /* 0x000fe40007ffe1ff */
[----:B------:R-:W-:-:S05]  /*0480*/  LOP3.LUT R0, R9, 0x1ffffff8, RZ, 0xc0, !PT ;  /* 0x1ffffff809007812 */ /* 0x000fca00078ec0ff */
[----:B------:R-:W-:Y:S02]  /*0490*/  IMAD.IADD R0, R200, 0x1, -R0 ;  /* 0x00000001c8007824 */ /* 0x000fe400078e0a00 */
[----:B------:R-:W-:Y:S01]  /*04a0*/  @!P0 SHF.R.S32.HI R3, RZ, 0x1f, R11 ;  /* 0x0000001fff038819 */ /* 0x000fe2000001140b */
[----:B------:R-:W-:-:S04]  /*04b0*/  @!P0 IMAD.WIDE.U32 R6, R11, c[0x0][0x1e0], RZ ;  /* 0x000078000b068a25 */ /* 0x000fc800078e00ff */
[----:B------:R-:W-:Y:S01]  /*04c0*/  IMAD.SHL.U32 R2, R0, 0x8, RZ ;  /* 0x0000000800027824 */ /* 0x000fe200078e00ff */
[----:B------:R-:W-:Y:S01]  /*04d0*/  SHF.R.S32.HI R0, RZ, 0x1f, R201 ;  /* 0x0000001fff007819 */ /* 0x000fe200000114c9 */
[----:B------:R-:W-:Y:S02]  /*04e0*/  @!P0 IMAD R8, R3, c[0x0][0x1e0], RZ ;  /* 0x0000780003088a24 */ /* 0x000fe400078e02ff */
[----:B------:R-:W-:Y:S01]  /*04f0*/  @P0 IMAD.WIDE.U32 R4, R15, c[0x0][0x1e8], RZ ;  /* 0x00007a000f040a25 */ /* 0x000fe200078e00ff */
[----:B------:R-:W-:Y:S02]  /*0500*/  SHF.R.S32.HI R3, RZ, 0x1f, R2 ;  /* 0x0000001fff037819 */ /* 0x000fe40000011402 */
[----:B------:R-:W-:Y:S01]  /*0510*/  @!P0 MOV R4, R6 ;  /* 0x0000000600048202 */ /* 0x000fe20000000f00 */
[----:B------:R-:W-:Y:S01]  /*0520*/  @!P0 IMAD R8, R11, c[0x0][0x1e4], R8 ;  /* 0x000079000b088a24 */ /* 0x000fe200078e0208 */
[----:B------:R-:W-:Y:S01]  /*0530*/  SHF.R.S32.HI R6, RZ, 0x1f, R14 ;  /* 0x0000001fff067819 */ /* 0x000fe2000001140e */
[----:B------:R-:W-:-:S02]  /*0540*/  IMAD R0, R0, c[0x0][0x1e8], RZ ;  /* 0x00007a0000007a24 */ /* 0x000fc400078e02ff */
[----:B------:R-:W-:-:S04]  /*0550*/  IMAD.WIDE.U32 R2, R201, c[0x0][0x1e8], R2 ;  /* 0x00007a00c9027a25 */ /* 0x000fc800078e0002 */
[----:B------:R-:W-:Y:S02]  /*0560*/  @P0 IMAD R5, R15, c[0x0][0x1ec], R5 ;  /* 0x00007b000f050a24 */ /* 0x000fe400078e0205 */
[----:B------:R-:W-:Y:S01]  /*0570*/  @!P0 IMAD.IADD R5, R7, 0x1, R8 ;  /* 0x0000000107058824 */ /* 0x000fe200078e0208 */
[----:B------:R-:W-:Y:S01]  /*0580*/  IADD3 R2, P0, R4, R2, RZ ;  /* 0x0000000204027210 */ /* 0x000fe20007f1e0ff */
[----:B------:R-:W-:Y:S02]  /*0590*/  IMAD R0, R201, c[0x0][0x1ec], R0 ;  /* 0x00007b00c9007a24 */ /* 0x000fe400078e0200 */
[----:B------:R-:W-:Y:S02]  /*05a0*/  IMAD R6, R6, c[0x0][0x1f0], RZ ;  /* 0x00007c0006067a24 */ /* 0x000fe400078e02ff */
[----:B------:R-:W-:Y:S01]  /*05b0*/  IMAD R7, R11, c[0x0][0x1c0], R14 ;  /* 0x000070000b077a24 */ /* 0x000fe200078e020e */
[----:B------:R-:W-:Y:S01]  /*05c0*/  IADD3.X R3, R5, R3, R0, P0, !PT ;  /* 0x0000000305037210 */ /* 0x000fe200007fe400 */
[----:B------:R-:W-:Y:S01]  /*05d0*/  IMAD R6, R14, c[0x0][0x1f4], R6 ;  /* 0x00007d000e067a24 */ /* 0x000fe200078e0206 */
[----:B------:R-:W-:Y:S01]  /*05e0*/  SHF.R.S32.HI R0, RZ, 0x3, R9 ;  /* 0x00000003ff007819 */ /* 0x000fe20000011409 */
[----:B------:R-:W-:-:S02]  /*05f0*/  IMAD R11, R7, c[0x0][0x214], R201 ;  /* 0x00008500070b7a24 */ /* 0x000fc400078e02c9 */
[----:B------:R-:W-:Y:S01]  /*0600*/  IMAD.WIDE.U32 R4, R14, c[0x0][0x1f0], R2 ;  /* 0x00007c000e047a25 */ /* 0x000fe200078e0002 */
[----:B------:R-:W-:Y:S02]  /*0610*/  ISETP.GE.AND P0, PT, R0, R10, PT ;  /* 0x0000000a0000720c */ /* 0x000fe40003f06270 */
[----:B------:R-:W-:Y:S02]  /*0620*/  SHF.R.S32.HI R13, RZ, 0x1f, R0 ;  /* 0x0000001fff0d7819 */ /* 0x000fe40000011400 */
[----:B------:R-:W-:-:S09]  /*0630*/  IADD3 R3, R5, R6, RZ ;  /* 0x0000000605037210 */ /* 0x000fd20007ffe0ff */
        /* <DEDUP_REMOVED lines=9> */
.L_x_2261:
[----:B------:R-:W-:Y:S05]  /*06d0*/  BSYNC B0 ;  /* 0x0000000000007941 */ /* 0x000fea0003800000 */
.L_x_2260:
[----:B------:R-:W-:Y:S01]  /*06e0*/  IADD3 R14, R0, 0x10, RZ ;  /* 0x00000010000e7810 */ /* 0x000fe20007ffe0ff */
[----:B------:R-:W-:Y:S03]  /*06f0*/  BSSY B0, `(.L_x_2262) ;  /* 0x000000e000007945 */ /* 0x000fe60003800000 */
[----:B------:R-:W-:-:S13]  /*0700*/  ISETP.GE.AND P0, PT, R14, R10, PT ;  /* 0x0000000a0e00720c */ /* 0x000fda0003f06270 */
        /* <DEDUP_REMOVED lines=12> */
.L_x_2263:
[----:B------:R-:W-:Y:S05]  /*07d0*/  BSYNC B0 ;  /* 0x0000000000007941 */ /* 0x000fea0003800000 */
.L_x_2262:
        /* <DEDUP_REMOVED lines=15> */
.L_x_2265:
[----:B------:R-:W-:Y:S05]  /*08d0*/  BSYNC B0 ;  /* 0x0000000000007941 */ /* 0x000fea0003800000 */
.L_x_2264:
[----:B-1----:R-:W-:Y:S01]  /*08e0*/  IADD3 R9, R0, 0x30, RZ ;  /* 0x0000003000097810 */ /* 0x002fe20007ffe0ff */
[----:B------:R-:W-:Y:S03]  /*08f0*/  BSSY B0, `(.L_x_2266) ;  /* 0x000000d000007945 */ /* 0x000fe60003800000 */
[----:B------:R-:W-:-:S13]  /*0900*/  ISETP.GE.AND P0, PT, R9, R10, PT ;  /* 0x0000000a0900720c */ /* 0x000fda0003f06270 */
[----:B------:R-:W-:Y:S05]  /*0910*/  @P0 BRA `(.L_x_2267) ;  /* 0x000000a000000947 */ /* 0x000fea0003800000 */
[----:B------:R-:W-:-:S04]  /*0920*/  IADD3 R5, P0, R0, 0x30, RZ ;  /* 0x0000003000057810 */ /* 0x000fc80007f1e0ff */
[----:B------:R-:W-:-:S05]  /*0930*/  IADD3.X R2, RZ, R13, RZ, P0, !PT ;  /* 0x0000000dff027210 */ /* 0x000fca00007fe4ff */
[----:B------:R-:W-:Y:S01]  /*0940*/  IMAD R8, R2, c[0x0][0x1e8], RZ ;  /* 0x00007a0002087a24 */ /* 0x000fe200078e02ff */
[----:B------:R-:W-:-:S05]  /*0950*/  MOV R2, R4 ;  /* 0x0000000400027202 */ /* 0x000fca0000000f00 */
[----:B------:R-:W-:-:S04]  /*0960*/  IMAD.WIDE.U32 R6, R5, c[0x0][0x1e8], R2 ;  /* 0x00007a0005067a25 */ /* 0x000fc800078e0002 */
[----:B------:R-:W-:Y:S01]  /*0970*/  IMAD R3, R5, c[0x0][0x1ec], R8 ;  /* 0x00007b0005037a24 */ /* 0x000fe200078e0208 */
[----:B------:R-:W-:-:S04]  /*0980*/  LEA R2, P0, R6, c[0x0][0x1d0], 0x1 ;  /* 0x0000740006027a11 */ /* 0x000fc800078008ff */
[----:B------:R-:W-:-:S04]  /*0990*/  IADD3 R3, R7, R3, RZ ;  /* 0x0000000307037210 */ /* 0x000fc80007ffe0ff */
[----:B------:R-:W-:-:S05]  /*09a0*/  LEA.HI.X R3, R6, c[0x0][0x1d4], R3, 0x1, P0 ;  /* 0x0000750006037a11 */ /* 0x000fca00000f0c03 */
[----:B------:R1:W-:Y:S02]  /*09b0*/  STG.E.128 [R2.64], RZ ;  /* 0x000000ff02007986 */ /* 0x0003e4000c101d0c */
.L_x_2267:
[----:B------:R-:W-:Y:S05]  /*09c0*/  BSYNC B0 ;  /* 0x0000000000007941 */ /* 0x000fea0003800000 */
.L_x_2266:
[----:B------:R-:W-:-:S04]  /*09d0*/  LOP3.LUT P4, RZ, R200, 0x7, RZ, 0xc0, !PT ;  /* 0x00000007c8ff7812 */ /* 0x000fc8000788c0ff */
[-C--:B------:R-:W-:Y:S02]  /*09e0*/  ISETP.GE.OR P3, PT, R0, R10.reuse, P4 ;  /* 0x0000000a0000720c */ /* 0x080fe40002766670 */
[-C--:B------:R-:W-:Y:S02]  /*09f0*/  ISETP.GE.OR P2, PT, R14, R10.reuse, P4 ;  /* 0x0000000a0e00720c */ /* 0x080fe40002746670 */
[----:B------:R-:W-:Y:S02]  /*0a00*/  ISETP.GE.OR P1, PT, R12, R10, P4 ;  /* 0x0000000a0c00720c */ /* 0x000fe40002726670 */
[----:B------:R-:W-:Y:S02]  /*0a10*/  IADD3 R0, P0, R11, R0, RZ ;  /* 0x000000000b007210 */ /* 0x000fe40007f1e0ff */
[----:B------:R-:W-:Y:S02]  /*0a20*/  ISETP.GE.OR P4, PT, R9, R10, P4 ;  /* 0x0000000a0900720c */ /* 0x000fe40002786670 */
[----:B-1----:R-:W-:-:S02]  /*0a30*/  LEA.HI.X.SX32 R3, R11, R13, 0x1, P0 ;  /* 0x0000000d0b037211 */ /* 0x002fc400000f0eff */
[C---:B------:R-:W-:Y:S01]  /*0a40*/  LEA R2, P0, R0.reuse, c[0x0][0x200], 0x2 ;  /* 0x0000800000027a11 */ /* 0x040fe200078010ff */
[----:B------:R-:W-:Y:S02]  /*0a50*/  @!P3 IMAD.MOV.U32 R5, RZ, RZ, 0x7f800000 ;  /* 0x7f800000ff05b424 */ /* 0x000fe400078e00ff */
[----:B------:R-:W-:Y:S01]  /*0a60*/  @!P2 IMAD.MOV.U32 R4, RZ, RZ, 0x7f800000 ;  /* 0x7f800000ff04a424 */ /* 0x000fe200078e00ff */
[----:B------:R-:W-:Y:S01]  /*0a70*/  LEA.HI.X R3, R0, c[0x0][0x204], R3, 0x2, P0 ;  /* 0x0000810000037a11 */ /* 0x000fe200000f1403 */
[----:B------:R-:W-:-:S04]  /*0a80*/  @!P1 IMAD.MOV.U32 R0, RZ, RZ, 0x7f800000 ;  /* 0x7f800000ff009424 */ /* 0x000fc800078e00ff */
[----:B------:R1:W-:Y:S04]  /*0a90*/  @!P3 STG.E [R2.64], R5 ;  /* 0x000000050200b986 */ /* 0x0003e8000c10190c */
[----:B------:R1:W-:Y:S04]  /*0aa0*/  @!P2 STG.E [R2.64+0x40], R4 ;  /* 0x000040040200a986 */ /* 0x0003e8000c10190c */
[----:B------:R1:W-:Y:S01]  /*0ab0*/  @!P1 STG.E [R2.64+0x80], R0 ;  /* 0x0000800002009986 */ /* 0x0003e2000c10190c */
[----:B------:R-:W-:Y:S05]  /*0ac0*/  @P4 EXIT ;  /* 0x000000000000494d */ /* 0x000fea0003800000 */
[----:B-1----:R-:W-:-:S05]  /*0ad0*/  MOV R0, 0x7f800000 ;  /* 0x7f80000000007802 */ /* 0x002fca0000000f00 */
[----:B------:R-:W-:Y:S01]  /*0ae0*/  STG.E [R2.64+0xc0], R0 ;  /* 0x0000c00002007986 */ /* 0x000fe2000c10190c */
[----:B------:R-:W-:Y:S05]  /*0af0*/  EXIT ;  /* 0x000000000000794d */ /* 0x000fea0003800000 */
.L_x_2259:
[----:B--2---:R-:W-:Y:S01]  /*0b00*/  ISETP.NE.U32.AND P2, PT, RZ, c[0x0][0x2c0], PT ;  /* 0x0000b000ff007a0c */ /* 0x004fe20003f45070 */
[----:B------:R-:W-:Y:S01]  /*0b10*/  IMAD.MOV.U32 R9, RZ, RZ, R11 ;  /* 0x000000ffff097224 */ /* 0x000fe200078e000b */
[----:B------:R-:W-:Y:S02]  /*0b20*/  ISETP.NE.U32.AND P0, PT, RZ, c[0x0][0x2b8], PT ;  /* 0x0000ae00ff007a0c */ /* 0x000fe40003f05070 */
[----:B------:R-:W-:Y:S02]  /*0b30*/  ISETP.NE.AND.EX P2, PT, RZ, c[0x0][0x2c4], PT, P2 ;  /* 0x0000b100ff007a0c */ /* 0x000fe40003f45320 */
[----:B------:R-:W-:-:S11]  /*0b40*/  ISETP.NE.AND.EX P0, PT, RZ, c[0x0][0x2bc], PT, P0 ;  /* 0x0000af00ff007a0c */ /* 0x000fd60003f05300 */
[----:B------:R-:W-:Y:S02]  /*0b50*/  @P2 SHF.R.S32.HI R0, RZ, 0x1f, R11 ;  /* 0x0000001fff002819 */ /* 0x000fe4000001140b */
[----:B------:R-:W-:-:S04]  /*0b60*/  @P0 IMAD.WIDE R2, R11, R6, c[0x0][0x2b8] ;  /* 0x0000ae000b020625 */ /* 0x000fc800078e0206 */
[----:B------:R-:W-:Y:S01]  /*0b70*/  @P2 IMAD R0, R0, c[0x0][0x2c8], RZ ;  /* 0x0000b20000002a24 */ /* 0x000fe200078e02ff */
[----:B------:R1:W5:Y:S01]  /*0b80*/  @P0 LDG.E R9, [R2.64] ;  /* 0x0000000c02090981 */ /* 0x000362000c1e1900 */
[----:B------:R-:W-:Y:S01]  /*0b90*/  @P2 IMAD.WIDE.U32 R4, R11, c[0x0][0x2c8], RZ ;  /* 0x0000b2000b042a25 */ /* 0x000fe200078e00ff */
[----:B------:R-:W-:-:S03]  /*0ba0*/  PLOP3.LUT P0, PT, PT, PT, PT, 0x8, 0x0 ;  /* 0x000000000000781c */ /* 0x000fc60003f0e170 */
[----:B-1----:R-:W-:Y:S02]  /*0bb0*/  @P2 IMAD R2, R11, c[0x0][0x2cc], R0 ;  /* 0x0000b3000b022a24 */ /* 0x002fe400078e0200 */
[----:B------:R-:W-:Y:S01]  /*0bc0*/  IMAD.MOV.U32 R0, RZ, RZ, RZ ;  /* 0x000000ffff007224 */ /* 0x000fe200078e00ff */
[----:B------:R-:W-:Y:S01]  /*0bd0*/  @P2 LEA R0, P1, R4, c[0x0][0x2c0], 0x2 ;  /* 0x0000b00004002a11 */ /* 0x000fe200078210ff */
[----:B------:R-:W-:-:S04]  /*0be0*/  @P2 IMAD.IADD R2, R5, 0x1, R2 ;  /* 0x0000000105022824 */ /* 0x000fc800078e0202 */
[----:B------:R-:W-:Y:S01]  /*0bf0*/  IMAD.MOV.U32 R204, RZ, RZ, R0 ;  /* 0x000000ffffcc7224 */ /* 0x000fe200078e0000 */
[----:B------:R-:W-:Y:S01]  /*0c00*/  @P2 SHF.L.U64.HI R3, R4, 0x2, R2 ;  /* 0x0000000204032819 */ /* 0x000fe20000010202 */
[----:B------:R-:W-:-:S03]  /*0c10*/  IMAD.MOV.U32 R2, RZ, RZ, RZ ;  /* 0x000000ffff027224 */ /* 0x000fc600078e00ff */
[----:B------:R-:W-:Y:S02]  /*0c20*/  @P2 IADD3.X R2, R3, c[0x0][0x2c4], RZ, P1, !PT ;  /* 0x0000b10003022a10 */ /* 0x000fe40000ffe4ff */
[----:B------:R-:W-:Y:S02]  /*0c30*/  @P2 ISETP.NE.U32.AND P1, PT, R0, RZ, PT ;  /* 0x000000ff0000220c */ /* 0x000fe40003f25070 */
[----:B------:R-:W-:Y:S01]  /*0c40*/  IABS R3, c[0x0][0x2d0] ;  /* 0x0000b40000037a13 */ /* 0x000fe20000000000 */
[----:B------:R-:W-:Y:S01]  /*0c50*/  IMAD.MOV.U32 R205, RZ, RZ, R2 ;  /* 0x000000ffffcd7224 */ /* 0x000fe200078e0002 */
[----:B------:R-:W-:-:S03]  /*0c60*/  @P2 ISETP.NE.AND.EX P0, PT, R2, RZ, PT, P1 ;  /* 0x000000ff0200220c */ /* 0x000fc60003f05310 */
[----:B------:R-:W-:Y:S01]  /*0c70*/  IMAD.MOV.U32 R206, RZ, RZ, R3 ;  /* 0x000000ffffce7224 */ /* 0x000fe200078e0003 */
[----:B------:R1:W-:Y:S09]  /*0c80*/  STL.64 [R1], R204 ;  /* 0x000000cc01007387 */ /* 0x0003f20000100a00 */
[----:B------:R-:W-:Y:S05]  /*0c90*/  @!P0 BRA `(.L_x_2268) ;  /* 0x000004d000008947 */ /* 0x000fea0003800000 */
        /* <DEDUP_REMOVED lines=27> */
[----:B------:R-:W-:Y:S02]  /*0e50*/  IABS R7, c[0x0][0x1c8] ;  /* 0x0000720000077a13 */ /* 0x000fe40000000000 */
[----:B------:R-:W-:Y:S02]  /*0e60*/  IABS R8, R14 ;  /* 0x0000000e00087213 */ /* 0x000fe40000000000 */
[----:B--2---:R-:W2:Y:S08]  /*0e70*/  I2F.RP R2, R7 ;  /* 0x0000000700027306 */ /* 0x004eb00000209400 */
[----:B--2---:R-:W2:Y:S02]  /*0e80*/  MUFU.RCP R2, R2 ;  /* 0x0000000200027308 */ /* 0x004ea40000001000 */
[----:B--2---:R-:W-:-:S06]  /*0e90*/  IADD3 R2, R2, 0xffffffe, RZ ;  /* 0x0ffffffe02027810 */ /* 0x004fcc0007ffe0ff */
[----:B------:R-:W2:Y:S02]  /*0ea0*/  F2I.FTZ.U32.TRUNC.NTZ R3, R2 ;  /* 0x0000000200037305 */ /* 0x000ea4000021f000 */
[----:B--2---:R-:W-:Y:S01]  /*0eb0*/  IMAD.MOV R0, RZ, RZ, -R3 ;  /* 0x000000ffff007224 */ /* 0x004fe200078e0a03 */
        /* <DEDUP_REMOVED lines=36> */
[----:B------:R-:W-:Y:S01]  /*1100*/  IMAD.WIDE.U32 R2, R0, c[0x0][0x1b0], R2 ;  /* 0x00006c0000027a25 */ /* 0x000fe200078e0002 */
[----:B------:R-:W-:-:S03]  /*1110*/  IADD3 R7, R7, R8, RZ ;  /* 0x0000000807077210 */ /* 0x000fc60007ffe0ff */
[----:B------:R-:W-:Y:S01]  /*1120*/  IMAD R4, R0, c[0x0][0x1b4], R4 ;  /* 0x00006d0000047a24 */ /* 0x000fe200078e0204 */
[----:B------:R-:W-:Y:S01]  /*1130*/  MOV R12, R2 ;  /* 0x00000002000c7202 */ /* 0x000fe20000000f00 */
[----:B------:R-:W-:Y:S02]  /*1140*/  IMAD.MOV.U32 R5, RZ, RZ, R6 ;  /* 0x000000ffff057224 */ /* 0x000fe400078e0006 */
[----:B------:R-:W-:Y:S01]  /*1150*/  IMAD.IADD R13, R3, 0x1, R4 ;  /* 0x00000001030d7824 */ /* 0x000fe200078e0204 */
[----:B------:R-:W-:Y:S05]  /*1160*/  BRA `(.L_x_2269) ;  /* 0x0000048000007947 */ /* 0x000fea0003800000 */
.L_x_2268:
[----:B------:R-:W-:-:S13]  /*1170*/  ISETP.NE.AND P4, PT, R7, -0x1, PT ;  /* 0xffffffff0700780c */ /* 0x000fda0003f85270 */
[----:B------:R-:W-:-:S05]  /*1180*/  @P4 IADD3 R0, R8, R7, RZ ;  /* 0x0000000708004210 */ /* 0x000fca0007ffe0ff */
[----:B------:R-:W-:-:S04]  /*1190*/  @P4 IMAD.WIDE.U32 R2, R0, c[0x0][0x198], RZ ;  /* 0x0000660000024a25 */ /* 0x000fc800078e00ff */
[----:B------:R-:W-:Y:S01]  /*11a0*/  @P4 IMAD R6, R0, c[0x0][0x19c], R3 ;  /* 0x0000670000064a24 */ /* 0x000fe200078e0203 */
[----:B------:R-:W-:Y:S01]  /*11b0*/  @P4 MOV R5, R2 ;  /* 0x0000000200054202 */ /* 0x000fe20000000f00 */
        /* <DEDUP_REMOVED lines=12> */
.L_x_2270:
[----:B------:R-:W-:Y:S02]  /*1280*/  IABS R4, c[0x0][0x1c8] ;  /* 0x0000720000047a13 */ /* 0x000fe40000000000 */
[----:B------:R-:W-:Y:S02]  /*1290*/  IABS R10, R14 ;  /* 0x0000000e000a7213 */ /* 0x000fe40000000000 */
[----:B------:R-:W2:Y:S01]  /*12a0*/  I2F.RP R2, R4 ;  /* 0x0000000400027306 */ /* 0x000ea20000209400 */
[----:B------:R-:W-:Y:S02]  /*12b0*/  LEA R19, R202, 0xffffff00, 0x8 ;  /* 0xffffff00ca137811 */ /* 0x000fe400078e40ff */
[----:B------:R-:W-:Y:S02]  /*12c0*/  @P4 IADD3 R7, R8, R7, RZ ;  /* 0x0000000708074210 */ /* 0x000fe40007ffe0ff */
[----:B------:R-:W-:-:S03]  /*12d0*/  SHF.R.S32.HI R25, RZ, 0x1f, R19 ;  /* 0x0000001fff197819 */ /* 0x000fc60000011413 */
        /* <DEDUP_REMOVED lines=10> */
[----:B------:R-:W-:Y:S02]  /*1380*/  IMAD R2, R4, R2, R3 ;  /* 0x0000000204027224 */ /* 0x000fe400078e0203 */
[----:B------:R-:W-:-:S03]  /*1390*/  IMAD.MOV.U32 R3, RZ, RZ, R6 ;  /* 0x000000ffff037224 */ /* 0x000fc600078e0006 */
[----:B------:R-:W-:-:S13]  /*13a0*/  ISETP.GT.U32.AND P1, PT, R4, R2, PT ;  /* 0x000000020400720c */ /* 0x000fda0003f24070 */
[-C--:B------:R-:W-:Y:S02]  /*13b0*/  @!P1 IADD3 R2, R2, -R4.reuse, RZ ;  /* 0x8000000402029210 */ /* 0x080fe40007ffe0ff */
[----:B------:R-:W-:Y:S02]  /*13c0*/  @!P1 IADD3 R0, R0, 0x1, RZ ;  /* 0x0000000100009810 */ /* 0x000fe40007ffe0ff */
[----:B------:R-:W-:Y:S01]  /*13d0*/  ISETP.GE.U32.AND P3, PT, R2, R4, PT ;  /* 0x000000040200720c */ /* 0x000fe20003f66070 */
[----:B------:R-:W-:Y:S01]  /*13e0*/  IMAD R4, R25, c[0x0][0x198], RZ ;  /* 0x0000660019047a24 */ /* 0x000fe200078e02ff */
[----:B------:R-:W-:Y:S02]  /*13f0*/  LOP3.LUT R2, R14, c[0x0][0x1c8], RZ, 0x3c, !PT ;  /* 0x000072000e027a12 */ /* 0x000fe400078e3cff */
[----:B------:R-:W-:Y:S01]  /*1400*/  ISETP.NE.AND P1, PT, RZ, c[0x0][0x1c8], PT ;  /* 0x00007200ff007a0c */ /* 0x000fe20003f25270 */
[----:B------:R-:W-:Y:S01]  /*1410*/  IMAD R4, R19, c[0x0][0x19c], R4 ;  /* 0x0000670013047a24 */ /* 0x000fe200078e0204 */
[----:B------:R-:W-:-:S02]  /*1420*/  ISETP.GE.AND P2, PT, R2, RZ, PT ;  /* 0x000000ff0200720c */ /* 0x000fc40003f46270 */
[----:B------:R-:W-:-:S05]  /*1430*/  MOV R2, R5 ;  /* 0x0000000500027202 */ /* 0x000fca0000000f00 */
[----:B------:R-:W-:Y:S01]  /*1440*/  @P3 IADD3 R0, R0, 0x1, RZ ;  /* 0x0000000100003810 */ /* 0x000fe20007ffe0ff */
[----:B------:R-:W-:-:S04]  /*1450*/  IMAD.WIDE.U32 R2, R19, c[0x0][0x198], R2 ;  /* 0x0000660013027a25 */ /* 0x000fc800078e0002 */
[----:B------:R-:W-:Y:S02]  /*1460*/  IMAD.IADD R3, R3, 0x1, R4 ;  /* 0x0000000103037824 */ /* 0x000fe400078e0204 */
[----:B------:R-:W-:Y:S01]  /*1470*/  @!P2 IMAD.MOV R0, RZ, RZ, -R0 ;  /* 0x000000ffff00a224 */ /* 0x000fe200078e0a00 */
[----:B------:R-:W-:Y:S01]  /*1480*/  @!P1 LOP3.LUT R0, RZ, c[0x0][0x1c8], RZ, 0x33, !PT ;  /* 0x00007200ff009a12 */ /* 0x000fe200078e33ff */
[----:B------:R-:W-:-:S03]  /*1490*/  @P4 IMAD.WIDE.U32 R4, R7, c[0x0][0x1a0], RZ ;  /* 0x0000680007044a25 */ /* 0x000fc600078e00ff */
[----:B------:R-:W-:Y:S01]  /*14a0*/  SHF.R.S32.HI R28, RZ, 0x1f, R0 ;  /* 0x0000001fff1c7819 */ /* 0x000fe20000011400 */
[----:B------:R-:W-:-:S04]  /*14b0*/  IMAD.WIDE.U32 R2, R0, c[0x0][0x1b0], R2 ;  /* 0x00006c0000027a25 */ /* 0x000fc800078e0002 */
[----:B------:R-:W-:Y:S02]  /*14c0*/  IMAD R6, R28, c[0x0][0x1b0], RZ ;  /* 0x00006c001c067a24 */ /* 0x000fe400078e02ff */
[----:B------:R-:W-:Y:S01]  /*14d0*/  @P4 IMAD R7, R7, c[0x0][0x1a4], R5 ;  /* 0x0000690007074a24 */ /* 0x000fe200078e0205 */
[----:B------:R-:W-:Y:S01]  /*14e0*/  @P4 MOV R5, R4 ;  /* 0x0000000400054202 */ /* 0x000fe20000000f00 */
[----:B------:R-:W-:Y:S02]  /*14f0*/  IMAD R6, R0, c[0x0][0x1b4], R6 ;  /* 0x00006d0000067a24 */ /* 0x000fe400078e0206 */
[----:B------:R-:W-:Y:S02]  /*1500*/  IMAD.MOV.U32 R12, RZ, RZ, R2 ;  /* 0x000000ffff0c7224 */ /* 0x000fe400078e0002 */
[----:B------:R-:W-:Y:S01]  /*1510*/  IMAD.MOV.U32 R31, RZ, RZ, R0 ;  /* 0x000000ffff1f7224 */ /* 0x000fe200078e0000 */
[----:B------:R-:W-:Y:S01]  /*1520*/  IADD3 R13, R3, R6, RZ ;  /* 0x00000006030d7210 */ /* 0x000fe20007ffe0ff */
        /* <DEDUP_REMOVED lines=12> */
.L_x_2269:
[----:B------:R-:W-:Y:S01]  /*15f0*/  ISETP.NE.AND P1, PT, R15, -0x1, PT ;  /* 0xffffffff0f00780c */ /* 0x000fe20003f25270 */
[----:B------:R-:W-:Y:S01]  /*1600*/  IMAD.MOV.U32 R198, RZ, RZ, c[0x0][0x198] ;  /* 0x00006600ffc67624 */ /* 0x000fe200078e00ff */
[----:B------:R-:W-:Y:S02]  /*1610*/  SHF.R.S32.HI R39, RZ, 0x1f, R200 ;  /* 0x0000001fff277819 */ /* 0x000fe400000114c8 */
[----:B------:R-:W-:Y:S02]  /*1620*/  IADD3 R29, R202, -0x1, RZ ;  /* 0xffffffffca1d7810 */ /* 0x000fe40007ffe0ff */
[----:B------:R-:W-:Y:S02]  /*1630*/  LEA.HI R8, R39, R200, RZ, 0x3 ;  /* 0x000000c827087211 */ /* 0x000fe400078f18ff */
[----:B------:R-:W-:Y:S01]  /*1640*/  MOV R38, c[0x0][0x19c] ;  /* 0x0000670000267a02 */ /* 0x000fe20000000f00 */
[----:B------:R-:W-:Y:S01]  /*1650*/  IMAD.SHL.U32 R89, R29, 0x100, RZ ;  /* 0x000001001d597824 */ /* 0x000fe200078e00ff */
[----:B------:R-:W-:-:S02]  /*1660*/  SHF.R.S32.HI R10, RZ, 0x3, R8 ;  /* 0x00000003ff0a7819 */ /* 0x000fc40000011408 */
[----:B------:R-:W-:Y:S01]  /*1670*/  LEA.HI R199, R39, R200, RZ, 0x5 ;  /* 0x000000c827c77211 */ /* 0x000fe200078f28ff */
[C---:B------:R-:W-:Y:S01]  /*1680*/  @P1 IMAD.WIDE.U32 R2, R15.reuse, c[0x0][0x190], RZ ;  /* 0x000064000f021a25 */ /* 0x040fe200078e00ff */
[----:B------:R-:W-:Y:S02]  /*1690*/  @!P1 SHF.R.S32.HI R0, RZ, 0x1f, R11 ;  /* 0x0000001fff009819 */ /* 0x000fe4000001140b */
[----:B------:R-:W-:Y:S01]  /*16a0*/  IADD3 R33, R10, 0x10, RZ ;  /* 0x000000100a217810 */ /* 0x000fe20007ffe0ff */
[----:B------:R-:W-:Y:S01]  /*16b0*/  @P1 IMAD R6, R15, c[0x0][0x194], R3 ;  /* 0x000065000f061a24 */ /* 0x000fe200078e0203 */
[----:B------:R-:W-:Y:S01]  /*16c0*/  @P1 MOV R4, R2 ;  /* 0x0000000200041202 */ /* 0x000fe20000000f00 */
[----:B------:R-:W-:Y:S01]  /*16d0*/  @!P1 IMAD R0, R0, c[0x0][0x178], RZ ;  /* 0x00005e0000009a24 */ /* 0x000fe200078e02ff */
[C---:B------:R-:W-:Y:S01]  /*16e0*/  IADD3 R34, R10.reuse, 0x20, RZ ;  /* 0x000000200a227810 */ /* 0x040fe20007ffe0ff */
[----:B------:R-:W-:Y:S01]  /*16f0*/  @!P1 IMAD.WIDE.U32 R2, R11, c[0x0][0x178], RZ ;  /* 0x00005e000b029a25 */ /* 0x000fe200078e00ff */
[----:B------:R-:W-:-:S02]  /*1700*/  IADD3 R35, R10, 0x30, RZ ;  /* 0x000000300a237810 */ /* 0x000fc40007ffe0ff */
[----:B------:R-:W-:Y:S01]  /*1710*/  IADD3 R30, R10, 0x50, RZ ;  /* 0x000000500a1e7810 */ /* 0x000fe20007ffe0ff */
[----:B------:R-:W-:Y:S01]  /*1720*/  @!P1 IMAD R0, R11, c[0x0][0x17c], R0 ;  /* 0x00005f000b009a24 */ /* 0x000fe200078e0200 */
[----:B------:R-:W-:Y:S01]  /*1730*/  SHF.R.S32.HI R11, RZ, 0x1f, R10 ;  /* 0x0000001fff0b7819 */ /* 0x000fe2000001140a */
[----:B------:R-:W-:Y:S01]  /*1740*/  @!P1 IMAD.MOV.U32 R4, RZ, RZ, R2 ;  /* 0x000000ffff049224 */ /* 0x000fe200078e0002 */
[----:B------:R-:W-:Y:S01]  /*1750*/  SHF.R.S32.HI R2, RZ, 0x1f, R14 ;  /* 0x0000001fff027819 */ /* 0x000fe2000001140e */
[----:B------:R-:W-:Y:S01]  /*1760*/  IMAD.IADD R15, R90, 0x1, -R201 ;  /* 0x000000015a0f7824 */ /* 0x000fe200078e0ac9 */
[----:B------:R-:W-:Y:S01]  /*1770*/  @!P1 IADD3 R6, R3, R0, RZ ;  /* 0x0000000003069210 */ /* 0x000fe20007ffe0ff */
[----:B------:R-:W-:Y:S01]  /*1780*/  IMAD.WIDE R16, R16, 0x40, R10 ;  /* 0x0000004010107825 */ /* 0x000fe200078e020a */
[----:B------:R-:W-:Y:S02]  /*1790*/  LOP3.LUT R0, R8, 0xfffffff8, RZ, 0xc0, !PT ;  /* 0xfffffff808007812 */ /* 0x000fe400078ec0ff */
[-C--:B------:R-:W-:Y:S01]  /*17a0*/  ISETP.GE.AND P1, PT, R33, R15.reuse, PT ;  /* 0x0000000f2100720c */ /* 0x080fe20003f26270 */
[----:B-----5:R-:W-:Y:S01]  /*17b0*/  IMAD R9, R2, c[0x0][0x1a8], RZ ;  /* 0x00006a0002097a24 */ /* 0x020fe200078e02ff */
[----:B------:R-:W-:Y:S01]  /*17c0*/  IADD3 R36, -R0, R200, RZ ;  /* 0x000000c800247210 */ /* 0x000fe20007ffe1ff */
[----:B------:R-:W-:Y:S01]  /*17d0*/  IMAD.SHL.U32 R0, R10, 0x40, RZ ;  /* 0x000000400a007824 */ /* 0x000fe200078e00ff */
[----:B------:R-:W-:Y:S01]  /*17e0*/  ISETP.GE.AND P3, PT, R34, R15, PT ;  /* 0x0000000f2200720c */ /* 0x000fe20003f66270 */
[----:B------:R2:W-:Y:S01]  /*17f0*/  STL [R1+0x28], R15 ;  /* 0x0000280f01007387 */ /* 0x0005e20000100800 */
[----:B------:R-:W-:-:S02]  /*1800*/  SHF.L.U32 R3, R36, 0x3, RZ ;  /* 0x0000000324037819 */ /* 0x000fc400000006ff */
[----:B------:R-:W-:Y:S01]  /*1810*/  LOP3.LUT R0, R0, 0x1c0, RZ, 0xc0, !PT ;  /* 0x000001c000007812 */ /* 0x000fe200078ec0ff */
[----:B------:R3:W-:Y:S01]  /*1820*/  STL [R1+0x8], R29 ;  /* 0x0000081d01007387 */ /* 0x0007e20000100800 */
[C---:B------:R-:W-:Y:S02]  /*1830*/  IADD3 R2, P5, R3.reuse, R4, RZ ;  /* 0x0000000403027210 */ /* 0x040fe40007fbe0ff */
[--C-:B------:R-:W-:Y:S02]  /*1840*/  SHF.R.S32.HI R4, RZ, 0x1f, R3.reuse ;  /* 0x0000001fff047819 */ /* 0x100fe40000011403 */
[C---:B------:R-:W-:Y:S02]  /*1850*/  IADD3 R26, P4, R3.reuse, R5, RZ ;  /* 0x00000005031a7210 */ /* 0x040fe40007f9e0ff */
[----:B------:R-:W-:Y:S02]  /*1860*/  LOP3.LUT R5, R0, 0x38, R3, 0xf8, !PT ;  /* 0x0000003800057812 */ /* 0x000fe400078ef803 */
[----:B------:R-:W-:Y:S01]  /*1870*/  IADD3 R20, P6, R3, R12, RZ ;  /* 0x0000000c03147210 */ /* 0x000fe20007fde0ff */
[C---:B------:R-:W-:Y:S01]  /*1880*/  IMAD.X R3, R4.reuse, 0x1, R6, P5 ;  /* 0x0000000104037824 */ /* 0x040fe200028e0606 */
[----:B------:R-:W-:Y:S01]  /*1890*/  SHF.R.U32.HI R0, RZ, 0x3, R0 ;  /* 0x00000003ff007819 */ /* 0x000fe20000011600 */
[----:B------:R-:W-:Y:S01]  /*18a0*/  IMAD.X R27, R4, 0x1, R7, P4 ;  /* 0x00000001041b7824 */ /* 0x000fe200020e0607 */
[----:B------:R-:W-:Y:S01]  /*18b0*/  LEA.HI R8, R39, R200, RZ, 0x6 ;  /* 0x000000c827087211 */ /* 0x000fe200078f30ff */
[C---:B------:R-:W-:Y:S01]  /*18c0*/  IMAD R6, R14.reuse, c[0x0][0x1ac], R9 ;  /* 0x00006b000e067a24 */ /* 0x040fe200078e0209 */
[-C--:B------:R-:W-:Y:S01]  /*18d0*/  ISETP.GE.AND P5, PT, R35, R15.reuse, PT ;  /* 0x0000000f2300720c */ /* 0x080fe20003fa6270 */
[----:B------:R-:W-:Y:S01]  /*18e0*/  IMAD.WIDE.U32 R2, R14, c[0x0][0x1a8], R2 ;  /* 0x00006a000e027a25 */ /* 0x000fe200078e0002 */
[----:B------:R-:W-:-:S02]  /*18f0*/  ISETP.GE.AND P2, PT, R10, R15, PT ;  /* 0x0000000f0a00720c */ /* 0x000fc40003f46270 */
[----:B------:R-:W-:Y:S01]  /*1900*/  LOP3.LUT R0, R5, R0, RZ, 0x3c, !PT ;  /* 0x0000000005007212 */ /* 0x000fe200078e3cff */
[----:B------:R-:W-:Y:S01]  /*1910*/  IMAD.IADD R3, R3, 0x1, R6 ;  /* 0x0000000103037824 */ /* 0x000fe200078e0206 */
[----:B------:R-:W-:Y:S02]  /*1920*/  SHF.L.U32 R5, R8, 0x3, RZ ;  /* 0x0000000308057819 */ /* 0x000fe400000006ff */
[----:B------:R-:W-:Y:S01]  /*1930*/  IADD3.X R21, R4, R13, RZ, P6, !PT ;  /* 0x0000000d04157210 */ /* 0x000fe200037fe4ff */
[----:B------:R-:W-:Y:S01]  /*1940*/  @!P3 IMAD.MOV.U32 R9, RZ, RZ, R3 ;  /* 0x000000ffff09b224 */ /* 0x000fe200078e0003 */
[----:B------:R-:W-:Y:S01]  /*1950*/  LOP3.LUT R241, R0, 0xfffffe00, R5, 0xf8, !PT ;  /* 0xfffffe0000f17812 */ /* 0x000fe200078ef805 */
[--C-:B------:R-:W-:Y:S01]  /*1960*/  @!P1 IMAD.MOV.U32 R5, RZ, RZ, R3.reuse ;  /* 0x000000ffff059224 */ /* 0x100fe200078e0003 */
[C---:B------:R-:W-:Y:S01]  /*1970*/  @!P1 IADD3 R0, P4, R16.reuse, 0x10, RZ ;  /* 0x0000001010009810 */ /* 0x040fe20007f9e0ff */
[----:B------:R-:W-:Y:S01]  /*1980*/  @!P5 IMAD.MOV.U32 R13, RZ, RZ, R3 ;  /* 0x000000ffff0dd224 */ /* 0x000fe200078e0003 */
[----:B------:R-:W-:Y:S01]  /*1990*/  @!P3 IADD3 R14, P6, R16, 0x20, RZ ;  /* 0x00000020100eb810 */ /* 0x000fe20007fde0ff */
[----:B------:R-:W-:Y:S01]  /*19a0*/  @!P2 IMAD R7, R17, c[0x0][0x190], RZ ;  /* 0x000064001107aa24 */ /* 0x000fe200078e02ff */
[----:B--2---:R-:W-:-:S02]  /*19b0*/  @!P1 IADD3.X R15, RZ, R17, RZ, P4, !PT ;  /* 0x00000011ff0f9210 */ /* 0x004fc400027fe4ff */
[C---:B------:R-:W-:Y:S01]  /*19c0*/  @!P5 IADD3 R18, P4, R16.reuse, 0x30, RZ ;  /* 0x000000301012d810 */ /* 0x040fe20007f9e0ff */
[----:B------:R-:W-:Y:S01]  /*19d0*/  @!P3 IMAD.X R6, RZ, RZ, R17, P6 ;  /* 0x000000ffff06b224 */ /* 0x000fe200030e0611 */
[-C--:B------:R-:W-:Y:S01]  /*19e0*/  @!P3 MOV R8, R2.reuse ;  /* 0x000000020008b202 */ /* 0x080fe20000000f00 */
[----:B------:R-:W-:Y:S01]  /*19f0*/  @!P2 IMAD R24, R16, c[0x0][0x194], R7 ;  /* 0x000065001018aa24 */ /* 0x000fe200078e0207 */
[----:B------:R-:W-:Y:S01]  /*1a00*/  @!P5 IADD3.X R22, RZ, R17, RZ, P4, !PT ;  /* 0x00000011ff16d210 */ /* 0x000fe200027fe4ff */
[----:B------:R-:W-:Y:S01]  /*1a10*/  @!P3 IMAD R17, R6, c[0x0][0x190], RZ ;  /* 0x000064000611ba24 */ /* 0x000fe200078e02ff */
[-C--:B------:R-:W-:Y:S01]  /*1a20*/  @!P1 MOV R4, R2.reuse ;  /* 0x0000000200049202 */ /* 0x080fe20000000f00 */
[----:B------:R-:W-:Y:S01]  /*1a30*/  @!P2 IMAD.WIDE.U32 R6, R16, c[0x0][0x190], R2 ;  /* 0x000064001006aa25 */ /* 0x000fe200078e0002 */
[----:B------:R-:W-:Y:S02]  /*1a40*/  @!P5 MOV R12, R2 ;  /* 0x00000002000cd202 */ /* 0x000fe40000000f00 */
[----:B------:R-:W-:Y:S01]  /*1a50*/  IADD3 R32, P6, R10, R19, RZ ;  /* 0x000000130a207210 */ /* 0x000fe20007fde0ff */
[----:B------:R-:W-:Y:S01]  /*1a60*/  @!P1 IMAD R15, R15, c[0x0][0x190], RZ ;  /* 0x000064000f0f9a24 */ /* 0x000fe200078e02ff */
[----:B------:R-:W-:Y:S01]  /*1a70*/  SHF.L.U32 R241, R241, 0x1, RZ ;  /* 0x00000001f1f17819 */ /* 0x000fe200000006ff */
[C---:B------:R-:W-:Y:S01]  /*1a80*/  @!P3 IMAD R17, R14.reuse, c[0x0][0x194], R17 ;  /* 0x000065000e11ba24 */ /* 0x040fe200078e0211 */
[----:B------:R-:W-:Y:S01]  /*1a90*/  IADD3.X R37, R11, R25, RZ, P6, !PT ;  /* 0x000000190b257210 */ /* 0x000fe200037fe4ff */
[----:B------:R-:W-:Y:S01]  /*1aa0*/  @!P3 IMAD.WIDE.U32 R2, R14, c[0x0][0x190], R8 ;  /* 0x000064000e02ba25 */ /* 0x000fe200078e0008 */
[----:B------:R-:W-:-:S02]  /*1ab0*/  @!P2 LEA R14, P4, R6, c[0x0][0x160], 0x1 ;  /* 0x00005800060eaa11 */ /* 0x000fc400078808ff */
[----:B------:R-:W-:Y:S01]  /*1ac0*/  IADD3 R19, R10, 0x40, RZ ;  /* 0x000000400a137810 */ /* 0x000fe20007ffe0ff */
[----:B------:R-:W-:Y:S01]  /*1ad0*/  @!P2 IMAD.IADD R7, R7, 0x1, R24 ;  /* 0x000000010707a824 */ /* 0x000fe200078e0218 */
[----:B------:R-:W-:Y:S01]  /*1ae0*/  @!P3 IADD3 R3, R3, R17, RZ ;  /* 0x000000110303b210 */ /* 0x000fe20007ffe0ff */
[C---:B------:R-:W-:Y:S01]  /*1af0*/  @!P1 IMAD R23, R0.reuse, c[0x0][0x194], R15 ;  /* 0x0000650000179a24 */ /* 0x040fe200078e020f */
[----:B------:R-:W-:Y:S01]  /*1b00*/  IADD3 R17, -R89, R88, RZ ;  /* 0x0000005859117210 */ /* 0x000fe20007ffe1ff */
[----:B------:R-:W-:Y:S01]  /*1b10*/  @!P1 IMAD.WIDE.U32 R4, R0, c[0x0][0x190], R4 ;  /* 0x0000640000049a25 */ /* 0x000fe200078e0004 */
[----:B------:R-:W-:Y:S02]  /*1b20*/  @!P2 LEA.HI.X R15, R6, c[0x0][0x164], R7, 0x1, P4 ;  /* 0x00005900060faa11 */ /* 0x000fe400020f0c07 */
[----:B------:R-:W-:Y:S01]  /*1b30*/  @!P3 LEA R6, P4, R2, c[0x0][0x160], 0x1 ;  /* 0x000058000206ba11 */ /* 0x000fe200078808ff */
[----:B------:R-:W-:Y:S01]  /*1b40*/  @!P5 IMAD.WIDE.U32 R8, R18, c[0x0][0x190], R12 ;  /* 0x000064001208da25 */ /* 0x000fe200078e000c */
[----:B------:R-:W-:Y:S01]  /*1b50*/  @!P1 LEA R12, P6, R4, c[0x0][0x160], 0x1 ;  /* 0x00005800040c9a11 */ /* 0x000fe200078c08ff */
[----:B------:R-:W-:Y:S01]  /*1b60*/  @!PT LDS RZ, [RZ] ;  /* 0x00000000fffff984 */ /* 0x000fe20000000800 */
[----:B------:R-:W-:Y:S01]  /*1b70*/  @!PT LDS RZ, [RZ] ;  /* 0x00000000fffff984 */ /* 0x000fe20000000800 */
[----:B------:R-:W-:Y:S01]  /*1b80*/  @!PT LDS RZ, [RZ] ;  /* 0x00000000fffff984 */ /* 0x000fe20000000800 */
[----:B------:R2:W-:Y:S01]  /*1b90*/  @!P2 LDGSTS.E.BYPASS.LTC128B.128 [R241], [R14.64] ;  /* 0x000000000ef1afae */ /* 0x0005e2000b901d4c */
[----:B------:R-:W-:Y:S01]  /*1ba0*/  @!P3 LEA.HI.X R7, R2, c[0x0][0x164], R3, 0x1, P4 ;  /* 0x000059000207ba11 */ /* 0x000fe200020f0c03 */
[----:B------:R-:W-:Y:S01]  /*1bb0*/  @!P1 IMAD.IADD R5, R5, 0x1, R23 ;  /* 0x0000000105059824 */ /* 0x000fe200078e0217 */
[-C--:B------:R-:W-:Y:S01]  /*1bc0*/  ISETP.GE.AND P4, PT, R33, R17.reuse, PT ;  /* 0x000000112100720c */ /* 0x080fe20003f86270 */
[----:B------:R-:W-:Y:S01]  /*1bd0*/  @!P5 IMAD R0, R22, c[0x0][0x190], RZ ;  /* 0x000064001600da24 */ /* 0x000fe200078e02ff */
[----:B------:R-:W-:-:S02]  /*1be0*/  ISETP.GE.AND P2, PT, R34, R17, PT ;  /* 0x000000112200720c */ /* 0x000fc40003f46270 */
[----:B------:R-:W-:Y:S01]  /*1bf0*/  @!P1 LEA.HI.X R13, R4, c[0x0][0x164], R5, 0x1, P6 ;  /* 0x00005900040d9a11 */ /* 0x000fe200030f0c05 */
[----:B------:R-:W-:Y:S01]  /*1c00*/  @!P5 IMAD R16, R18, c[0x0][0x194], R0 ;  /* 0x000065001210da24 */ /* 0x000fe200078e0200 */
[----:B------:R-:W-:Y:S01]  /*1c10*/  @!P5 LEA R2, P6, R8, c[0x0][0x160], 0x1 ;  /* 0x000058000802da11 */ /* 0x000fe200078c08ff */
[----:B------:R-:W-:Y:S01]  /*1c20*/  IMAD R0, R11, c[0x0][0x198], RZ ;  /* 0x000066000b007a24 */ /* 0x000fe200078e02ff */
[C---:B------:R-:W-:Y:S01]  /*1c30*/  IADD3 R18, R10.reuse, 0x80, RZ ;  /* 0x000000800a127810 */ /* 0x040fe20007ffe0ff */
[C---:B------:R-:W-:Y:S01]  /*1c40*/  IMAD.WIDE.U32 R4, R10.reuse, c[0x0][0x198], R20 ;  /* 0x000066000a047a25 */ /* 0x040fe200078e0014 */
[----:B------:R4:W-:Y:S01]  /*1c50*/  @!P1 LDGSTS.E.BYPASS.LTC128B.128 [R241+0x800], [R12.64] ;  /* 0x008000000cf19fae */ /* 0x0009e2000b901d4c */
[C---:B------:R-:W-:Y:S02]  /*1c60*/  IADD3 R21, R10.reuse, 0x60, RZ ;  /* 0x000000600a157810 */ /* 0x040fe40007ffe0ff */
[----:B------:R-:W-:Y:S01]  /*1c70*/  IMAD R0, R10, c[0x0][0x19c], R0 ;  /* 0x000067000a007a24 */ /* 0x000fe200078e0200 */
[----:B------:R-:W-:Y:S01]  /*1c80*/  MOV R132, R4 ;  /* 0x0000000400847202 */ /* 0x000fe20000000f00 */
[----:B------:R-:W-:Y:S01]  /*1c90*/  @!P5 IMAD.IADD R3, R9, 0x1, R16 ;  /* 0x000000010903d824 */ /* 0x000fe200078e0210 */
[----:B------:R1:W-:Y:S01]  /*1ca0*/  @!P3 LDGSTS.E.BYPASS.LTC128B.128 [R241+0x1000], [R6.64] ;  /* 0x0100000006f1bfae */ /* 0x0003e2000b901d4c */
[----:B------:R-:W-:Y:S01]  /*1cb0*/  IMAD.IADD R133, R5, 0x1, R0 ;  /* 0x0000000105857824 */ /* 0x000fe200078e0200 */
[----:B------:R-:W-:Y:S01]  /*1cc0*/  @!P4 LEA R0, P1, R198, R132, 0x4 ;  /* 0x00000084c600c211 */ /* 0x000fe200078220ff */
[----:B------:R-:W-:Y:S01]  /*1cd0*/  IMAD.SHL.U32 R11, R38, 0x20, RZ ;  /* 0x00000020260b7824 */ /* 0x000fe200078e00ff */
[----:B------:R-:W-:-:S02]  /*1ce0*/  ISETP.GE.AND P3, PT, R10, R17, PT ;  /* 0x000000110a00720c */ /* 0x000fc40003f66270 */
[----:B------:R-:W-:Y:S02]  /*1cf0*/  @!P5 LEA.HI.X R3, R8, c[0x0][0x164], R3, 0x1, P6 ;  /* 0x000059000803da11 */ /* 0x000fe400030f0c03 */
[----:B------:R-:W-:Y:S02]  /*1d00*/  @!P4 LEA.HI.X R4, R198, R133, R38, 0x4, P1 ;  /* 0x00000085c604c211 */ /* 0x000fe400008f2426 */
[----:B------:R-:W-:Y:S01]  /*1d10*/  @!P4 LEA R8, P6, R0, c[0x0][0x168], 0x1 ;  /* 0x00005a000008ca11 */ /* 0x000fe200078c08ff */
[----:B------:R2:W-:Y:S01]  /*1d20*/  @!P5 LDGSTS.E.BYPASS.LTC128B.128 [R241+0x1800], [R2.64] ;  /* 0x0180000002f1dfae */ /* 0x0005e2000b901d4c */
[----:B------:R-:W-:Y:S02]  /*1d30*/  IADD3 R20, R10, 0x70, RZ ;  /* 0x000000700a147810 */ /* 0x000fe40007ffe0ff */
[----:B------:R-:W-:Y:S02]  /*1d40*/  @!P4 LEA.HI.X R9, R0, c[0x0][0x16c], R4, 0x1, P6 ;  /* 0x00005b000009ca11 */ /* 0x000fe400030f0c04 */
[----:B------:R-:W-:-:S02]  /*1d50*/  ISETP.GE.AND P6, PT, R35, R17, PT ;  /* 0x000000112300720c */ /* 0x000fc40003fc6270 */
[C---:B------:R-:W-:Y:S02]  /*1d60*/  IADD3 R16, R10.reuse, 0x90, RZ ;  /* 0x000000900a107810 */ /* 0x040fe40007ffe0ff */
[C---:B------:R-:W-:Y:S02]  /*1d70*/  IADD3 R24, R10.reuse, 0xa0, RZ ;  /* 0x000000a00a187810 */ /* 0x040fe40007ffe0ff */
[C---:B---3--:R-:W-:Y:S02]  /*1d80*/  IADD3 R29, R10.reuse, 0xb0, RZ ;  /* 0x000000b00a1d7810 */ /* 0x048fe40007ffe0ff */
[C---:B------:R-:W-:Y:S02]  /*1d90*/  IADD3 R23, R10.reuse, 0xc0, RZ ;  /* 0x000000c00a177810 */ /* 0x040fe40007ffe0ff */
[----:B------:R-:W-:Y:S01]  /*1da0*/  IADD3 R25, R10, 0xe0, RZ ;  /* 0x000000e00a197810 */ /* 0x000fe20007ffe0ff */
[----:B-1----:R-:W-:Y:S01]  /*1db0*/  IMAD.WIDE.U32 R6, R198, 0x20, RZ ;  /* 0x00000020c6067825 */ /* 0x002fe200078e00ff */
[----:B------:R-:W-:-:S02]  /*1dc0*/  IADD3 R22, R10, 0xf0, RZ ;  /* 0x000000f00a167810 */ /* 0x000fc40007ffe0ff */
[----:B------:R-:W-:Y:S02]  /*1dd0*/  SHF.R.S32.HI R187, RZ, 0x5, R199 ;  /* 0x00000005ffbb7819 */ /* 0x000fe400000114c7 */
[C---:B------:R-:W-:Y:S02]  /*1de0*/  @!P2 IADD3 R5, P1, R132.reuse, R6, RZ ;  /* 0x000000068405a210 */ /* 0x040fe40007f3e0ff */
[C---:B------:R-:W-:Y:S02]  /*1df0*/  @!P3 LEA R6, P5, R132.reuse, c[0x0][0x168], 0x1 ;  /* 0x00005a008406ba11 */ /* 0x040fe400078a08ff */
[----:B------:R-:W-:Y:S02]  /*1e00*/  @!P2 IADD3.X R0, R133, R7, R11, P1, !PT ;  /* 0x000000078500a210 */ /* 0x000fe40000ffe40b */
[--C-:B------:R-:W-:Y:S01]  /*1e10*/  @!P3 LEA.HI.X R7, R132, c[0x0][0x16c], R133.reuse, 0x1, P5 ;  /* 0x00005b008407ba11 */ /* 0x100fe200028f0c85 */
[----:B--2---:R-:W-:Y:S01]  /*1e20*/  @!P6 IMAD.MOV.U32 R3, RZ, RZ, R133 ;  /* 0x000000ffff03e224 */ /* 0x004fe200078e0085 */
[----:B------:R-:W-:-:S02]  /*1e30*/  @!P2 LEA R4, P1, R5, c[0x0][0x168], 0x1 ;  /* 0x00005a000504aa11 */ /* 0x000fc400078208ff */
[----:B------:R-:W-:Y:S01]  /*1e40*/  @!P6 MOV R2, R132 ;  /* 0x000000840002e202 */ /* 0x000fe20000000f00 */
[----:B------:R1:W-:Y:S01]  /*1e50*/  @!P3 LDGSTS.E.BYPASS.LTC128B.128 [R241+0x2000], [R6.64] ;  /* 0x0200000006f1bfae */ /* 0x0003e2000b901d4c */
[-C--:B------:R-:W-:Y:S02]  /*1e60*/  ISETP.GE.AND P3, PT, R30, R17.reuse, PT ;  /* 0x000000111e00720c */ /* 0x080fe40003f66270 */
[-C--:B------:R-:W-:Y:S01]  /*1e70*/  ISETP.GE.AND P5, PT, R19, R17.reuse, PT ;  /* 0x000000111300720c */ /* 0x080fe20003fa6270 */
[----:B------:R-:W-:Y:S01]  /*1e80*/  @!P6 IMAD.WIDE.U32 R2, R198, 0x30, R2 ;  /* 0x00000030c602e825 */ /* 0x000fe200078e0002 */
[----:B------:R-:W-:Y:S01]  /*1e90*/  @!P2 LEA.HI.X R5, R5, c[0x0][0x16c], R0, 0x1, P1 ;  /* 0x00005b000505aa11 */ /* 0x000fe200008f0c00 */
[----:B------:R2:W-:Y:S01]  /*1ea0*/  @!P4 LDGSTS.E.BYPASS.LTC128B.128 [R241+0x2800], [R8.64] ;  /* 0x0280000008f1cfae */ /* 0x0005e2000b901d4c */
[----:B------:R-:W-:Y:S01]  /*1eb0*/  ISETP.GE.AND P4, PT, R21, R17, PT ;  /* 0x000000111500720c */ /* 0x000fe20003f86270 */
[----:B------:R-:W-:Y:S02]  /*1ec0*/  @!P6 IMAD R0, R38, 0x30, RZ ;  /* 0x000000302600e824 */ /* 0x000fe400078e02ff */
[----:B------:R3:W-:Y:S03]  /*1ed0*/  @!P2 LDGSTS.E.BYPASS.LTC128B.128 [R241+0x3000], [R4.64] ;  /* 0x0300000004f1afae */ /* 0x0007e6000b901d4c */
[----:B------:R-:W-:-:S02]  /*1ee0*/  @!P6 IADD3 R0, R3, R0, RZ ;  /* 0x000000000300e210 */ /* 0x000fc40007ffe0ff */
[----:B------:R-:W-:Y:S02]  /*1ef0*/  @!P3 MOV R3, R133 ;  /* 0x000000850003b202 */ /* 0x000fe40000000f00 */
[----:B-1----:R-:W-:-:S04]  /*1f00*/  @!P6 LEA R6, P1, R2, c[0x0][0x168], 0x1 ;  /* 0x00005a000206ea11 */ /* 0x002fc800078208ff */
[----:B------:R-:W-:Y:S01]  /*1f10*/  @!P6 LEA.HI.X R7, R2, c[0x0][0x16c], R0, 0x1, P1 ;  /* 0x00005b000207ea11 */ /* 0x000fe200008f0c00 */
[----:B------:R-:W-:Y:S01]  /*1f20*/  @!P3 IMAD.MOV.U32 R2, RZ, RZ, R132 ;  /* 0x000000ffff02b224 */ /* 0x000fe200078e0084 */
[----:B------:R-:W-:-:S03]  /*1f30*/  @!P5 LEA R0, P1, R198, R132, 0x6 ;  /* 0x00000084c600d211 */ /* 0x000fc600078230ff */
[C---:B------:R-:W-:Y:S01]  /*1f40*/  @!P3 IMAD.WIDE.U32 R2, R198.reuse, 0x50, R2 ;  /* 0x00000050c602b825 */ /* 0x040fe200078e0002 */
[----:B--2---:R-:W-:Y:S01]  /*1f50*/  @!P5 LEA.HI.X R8, R198, R133, R38, 0x6, P1 ;  /* 0x00000085c608d211 */ /* 0x004fe200008f3426 */
[----:B------:R1:W-:Y:S01]  /*1f60*/  @!P6 LDGSTS.E.BYPASS.LTC128B.128 [R241+0x3800], [R6.64] ;  /* 0x0380000006f1efae */ /* 0x0003e2000b901d4c */
[----:B---3--:R-:W-:Y:S01]  /*1f70*/  @!P5 LEA R4, P2, R0, c[0x0][0x168], 0x1 ;  /* 0x00005a000004da11 */ /* 0x008fe200078408ff */
[----:B------:R-:W-:Y:S01]  /*1f80*/  @!P3 IMAD R5, R38, 0x50, RZ ;  /* 0x000000502605b824 */ /* 0x000fe200078e02ff */
[----:B----4-:R-:W-:Y:S02]  /*1f90*/  @!P3 LEA R12, P1, R2, c[0x0][0x168], 0x1 ;  /* 0x00005a00020cba11 */ /* 0x010fe400078208ff */
[-C--:B------:R-:W-:Y:S01]  /*1fa0*/  ISETP.GE.AND P6, PT, R18, R17.reuse, PT ;  /* 0x000000111200720c */ /* 0x080fe20003fc6270 */
[----:B------:R-:W-:Y:S01]  /*1fb0*/  @!P3 IMAD.IADD R3, R3, 0x1, R5 ;  /* 0x000000010303b824 */ /* 0x000fe200078e0205 */
[----:B------:R-:W-:Y:S02]  /*1fc0*/  @!P5 LEA.HI.X R5, R0, c[0x0][0x16c], R8, 0x1, P2 ;  /* 0x00005b000005da11 */ /* 0x000fe400010f0c08 */
[----:B------:R-:W-:-:S02]  /*1fd0*/  ISETP.GE.AND P2, PT, R20, R17, PT ;  /* 0x000000111400720c */ /* 0x000fc40003f46270 */
[----:B------:R-:W-:Y:S01]  /*1fe0*/  @!P3 LEA.HI.X R13, R2, c[0x0][0x16c], R3, 0x1, P1 ;  /* 0x00005b00020dba11 */ /* 0x000fe200008f0c03 */
[----:B------:R-:W-:Y:S01]  /*1ff0*/  @!P4 IMAD.MOV.U32 R3, RZ, RZ, R133 ;  /* 0x000000ffff03c224 */ /* 0x000fe200078e0085 */
[----:B------:R-:W-:Y:S01]  /*2000*/  @!P4 MOV R2, R132 ;  /* 0x000000840002c202 */ /* 0x000fe20000000f00 */
[----:B------:R2:W-:Y:S01]  /*2010*/  @!P5 LDGSTS.E.BYPASS.LTC128B.128 [R241+0x4000], [R4.64] ;  /* 0x0400000004f1dfae */ /* 0x0005e2000b901d4c */
[----:B------:R-:W-:-:S03]  /*2020*/  ISETP.GE.AND P5, PT, R16, R17, PT ;  /* 0x000000111000720c */ /* 0x000fc60003fa6270 */
[----:B------:R3:W-:Y:S04]  /*2030*/  @!P3 LDGSTS.E.BYPASS.LTC128B.128 [R241+0x4800], [R12.64] ;  /* 0x048000000cf1bfae */ /* 0x0007e8000b901d4c */
[C---:B------:R-:W-:Y:S02]  /*2040*/  @!P2 IMAD R0, R38.reuse, 0x70, RZ ;  /* 0x000000702600a824 */ /* 0x040fe400078e02ff */
[----:B-1----:R-:W-:Y:S02]  /*2050*/  @!P4 IMAD R6, R38, 0x60, RZ ;  /* 0x000000602606c824 */ /* 0x002fe400078e02ff */
[----:B--2---:R-:W-:Y:S01]  /*2060*/  @!P4 IMAD.WIDE.U32 R4, R198, 0x60, R2 ;  /* 0x00000060c604c825 */ /* 0x004fe200078e0002 */
[----:B------:R-:W-:-:S03]  /*2070*/  @!P2 MOV R2, R132 ;  /* 0x000000840002a202 */ /* 0x000fc60000000f00 */
[----:B------:R-:W-:Y:S01]  /*2080*/  @!P2 IMAD.MOV.U32 R3, RZ, RZ, R133 ;  /* 0x000000ffff03a224 */ /* 0x000fe200078e0085 */
[----:B------:R-:W-:Y:S02]  /*2090*/  @!P4 IADD3 R5, R5, R6, RZ ;  /* 0x000000060505c210 */ /* 0x000fe40007ffe0ff */
[----:B------:R-:W-:Y:S01]  /*20a0*/  @!P4 LEA R8, P1, R4, c[0x0][0x168], 0x1 ;  /* 0x00005a000408ca11 */ /* 0x000fe200078208ff */
[----:B------:R-:W-:-:S03]  /*20b0*/  @!P2 IMAD.WIDE.U32 R2, R198, 0x70, R2 ;  /* 0x00000070c602a825 */ /* 0x000fc600078e0002 */
[----:B------:R-:W-:Y:S01]  /*20c0*/  @!P4 LEA.HI.X R9, R4, c[0x0][0x16c], R5, 0x1, P1 ;  /* 0x00005b000409ca11 */ /* 0x000fe200008f0c05 */
[----:B------:R-:W-:Y:S01]  /*20d0*/  @!P2 IMAD.IADD R3, R3, 0x1, R0 ;  /* 0x000000010303a824 */ /* 0x000fe200078e0200 */
[----:B------:R-:W-:Y:S01]  /*20e0*/  @!P2 LEA R6, P3, R2, c[0x0][0x168], 0x1 ;  /* 0x00005a000206aa11 */ /* 0x000fe200078608ff */
[----:B------:R-:W-:Y:S01]  /*20f0*/  @!P5 IMAD R4, R38, 0x90, RZ ;  /* 0x000000902604d824 */ /* 0x000fe200078e02ff */
[-C--:B------:R-:W-:Y:S01]  /*2100*/  @!P6 LEA R0, P1, R198, R132.reuse, 0x7 ;  /* 0x00000084c600e211 */ /* 0x080fe200078238ff */
[----:B------:R1:W-:Y:S01]  /*2110*/  @!P4 LDGSTS.E.BYPASS.LTC128B.128 [R241+0x5000], [R8.64] ;  /* 0x0500000008f1cfae */ /* 0x0003e2000b901d4c */
[----:B------:R-:W-:Y:S01]  /*2120*/  @!P2 LEA.HI.X R7, R2, c[0x0][0x16c], R3, 0x1, P3 ;  /* 0x00005b000207aa11 */ /* 0x000fe200018f0c03 */
[----:B------:R-:W-:Y:S01]  /*2130*/  @!P5 IMAD.MOV.U32 R3, RZ, RZ, R133 ;  /* 0x000000ffff03d224 */ /* 0x000fe200078e0085 */
[----:B------:R-:W-:Y:S02]  /*2140*/  @!P5 MOV R2, R132 ;  /* 0x000000840002d202 */ /* 0x000fe40000000f00 */
[----:B------:R-:W-:Y:S01]  /*2150*/  ISETP.GE.AND P3, PT, R24, R17, PT ;  /* 0x000000111800720c */ /* 0x000fe20003f66270 */
[----:B------:R2:W-:Y:S01]  /*2160*/  @!P2 LDGSTS.E.BYPASS.LTC128B.128 [R241+0x5800], [R6.64] ;  /* 0x0580000006f1afae */ /* 0x0005e2000b901d4c */
[C---:B------:R-:W-:Y:S01]  /*2170*/  @!P6 LEA.HI.X R5, R198.reuse, R133, R38, 0x7, P1 ;  /* 0x00000085c605e211 */ /* 0x040fe200008f3c26 */
[----:B------:R-:W-:Y:S01]  /*2180*/  @!P5 IMAD.WIDE.U32 R2, R198, 0x90, R2 ;  /* 0x00000090c602d825 */ /* 0x000fe200078e0002 */
[----:B------:R-:W-:-:S02]  /*2190*/  @!P6 LEA R14, P1, R0, c[0x0][0x168], 0x1 ;  /* 0x00005a00000eea11 */ /* 0x000fc400078208ff */
[----:B------:R-:W-:Y:S02]  /*21a0*/  ISETP.GE.AND P4, PT, R29, R17, PT ;  /* 0x000000111d00720c */ /* 0x000fe40003f86270 */
[----:B------:R-:W-:Y:S02]  /*21b0*/  @!P6 LEA.HI.X R15, R0, c[0x0][0x16c], R5, 0x1, P1 ;  /* 0x00005b00000fea11 */ /* 0x000fe400008f0c05 */
[----:B------:R-:W-:Y:S02]  /*21c0*/  @!P5 IADD3 R0, R3, R4, RZ ;  /* 0x000000040300d210 */ /* 0x000fe40007ffe0ff */
[C---:B---3--:R-:W-:Y:S01]  /*21d0*/  @!P5 LEA R12, P1, R2.reuse, c[0x0][0x168], 0x1 ;  /* 0x00005a00020cda11 */ /* 0x048fe200078208ff */
[----:B------:R3:W-:Y:S01]  /*21e0*/  @!P6 LDGSTS.E.BYPASS.LTC128B.128 [R241+0x6000], [R14.64] ;  /* 0x060000000ef1efae */ /* 0x0007e2000b901d4c */
[----:B------:R-:W-:Y:S02]  /*21f0*/  @!P3 MOV R3, R133 ;  /* 0x000000850003b202 */ /* 0x000fe40000000f00 */
[----:B------:R-:W-:Y:S01]  /*2200*/  @!P5 LEA.HI.X R13, R2, c[0x0][0x16c], R0, 0x1, P1 ;  /* 0x00005b00020dda11 */ /* 0x000fe200008f0c00 */
[----:B------:R-:W-:Y:S01]  /*2210*/  @!P3 IMAD.MOV.U32 R2, RZ, RZ, R132 ;  /* 0x000000ffff02b224 */ /* 0x000fe200078e0084 */
[----:B------:R-:W-:Y:S01]  /*2220*/  ISETP.GE.AND P2, PT, R23, R17, PT ;  /* 0x000000111700720c */ /* 0x000fe20003f46270 */
[----:B------:R-:W-:-:S02]  /*2230*/  @!P3 IMAD R0, R38, 0xa0, RZ ;  /* 0x000000a02600b824 */ /* 0x000fc400078e02ff */
[----:B------:R-:W-:Y:S01]  /*2240*/  @!P3 IMAD.WIDE.U32 R4, R198, 0xa0, R2 ;  /* 0x000000a0c604b825 */ /* 0x000fe200078e0002 */
[----:B------:R-:W-:Y:S01]  /*2250*/  @!P4 MOV R3, R133 ;  /* 0x000000850003c202 */ /* 0x000fe20000000f00 */
[----:B------:R4:W-:Y:S01]  /*2260*/  @!P5 LDGSTS.E.BYPASS.LTC128B.128 [R241+0x6800], [R12.64] ;  /* 0x068000000cf1dfae */ /* 0x0009e2000b901d4c */
[----:B------:R-:W-:Y:S01]  /*2270*/  ISETP.GE.AND P5, PT, R25, R17, PT ;  /* 0x000000111900720c */ /* 0x000fe20003fa6270 */
[----:B------:R-:W-:Y:S01]  /*2280*/  @!P4 IMAD.MOV.U32 R2, RZ, RZ, R132 ;  /* 0x000000ffff02c224 */ /* 0x000fe200078e0084 */
[----:B-1----:R-:W-:Y:S01]  /*2290*/  @!P3 LEA R8, P1, R4, c[0x0][0x168], 0x1 ;  /* 0x00005a000408ba11 */ /* 0x002fe200078208ff */
[----:B------:R-:W-:Y:S02]  /*22a0*/  @!P3 IMAD.IADD R0, R5, 0x1, R0 ;  /* 0x000000010500b824 */ /* 0x000fe400078e0200 */
[----:B--2---:R-:W-:Y:S02]  /*22b0*/  @!P4 IMAD R6, R38, 0xb0, RZ ;  /* 0x000000b02606c824 */ /* 0x004fe400078e02ff */
[----:B------:R-:W-:Y:S01]  /*22c0*/  @!P4 IMAD.WIDE.U32 R2, R198, 0xb0, R2 ;  /* 0x000000b0c602c825 */ /* 0x000fe200078e0002 */
[----:B------:R-:W-:-:S04]  /*22d0*/  @!P3 LEA.HI.X R9, R4, c[0x0][0x16c], R0, 0x1, P1 ;  /* 0x00005b000409ba11 */ /* 0x000fc800008f0c00 */
[----:B------:R-:W-:Y:S01]  /*22e0*/  @!P4 IADD3 R0, R3, R6, RZ ;  /* 0x000000060300c210 */ /* 0x000fe20007ffe0ff */
[----:B------:R1:W-:Y:S01]  /*22f0*/  @!P3 LDGSTS.E.BYPASS.LTC128B.128 [R241+0x7000], [R8.64] ;  /* 0x0700000008f1bfae */ /* 0x0003e2000b901d4c */
[----:B------:R-:W-:Y:S01]  /*2300*/  @!P4 LEA R6, P1, R2, c[0x0][0x168], 0x1 ;  /* 0x00005a000206ca11 */ /* 0x000fe200078208ff */
[----:B------:R-:W-:Y:S01]  /*2310*/  @!P5 IMAD R11, R38, 0xe0, RZ ;  /* 0x000000e0260bd824 */ /* 0x000fe200078e02ff */
[----:B---3--:R-:W-:Y:S02]  /*2320*/  IADD3 R15, R10, 0xd0, RZ ;  /* 0x000000d00a0f7810 */ /* 0x008fe40007ffe0ff */
[----:B------:R-:W-:Y:S01]  /*2330*/  @!P4 LEA.HI.X R7, R2, c[0x0][0x16c], R0, 0x1, P1 ;  /* 0x00005b000207ca11 */ /* 0x000fe200008f0c00 */
[----:B------:R-:W-:Y:S01]  /*2340*/  @!P2 IMAD.MOV.U32 R2, RZ, RZ, R132 ;  /* 0x000000ffff02a224 */ /* 0x000fe200078e0084 */
[----:B------:R-:W-:Y:S01]  /*2350*/  @!P2 MOV R3, R133 ;  /* 0x000000850003a202 */ /* 0x000fe20000000f00 */
[----:B------:R-:W-:Y:S01]  /*2360*/  @!P2 IMAD R0, R38, 0xc0, RZ ;  /* 0x000000c02600a824 */ /* 0x000fe200078e02ff */
[-C--:B------:R-:W-:Y:S01]  /*2370*/  ISETP.GE.AND P6, PT, R15, R17.reuse, PT ;  /* 0x000000110f00720c */ /* 0x080fe20003fc6270 */
[----:B------:R2:W-:Y:S01]  /*2380*/  @!P4 LDGSTS.E.BYPASS.LTC128B.128 [R241+0x7800], [R6.64] ;  /* 0x0780000006f1cfae */ /* 0x0005e2000b901d4c */
[-C--:B------:R-:W-:Y:S01]  /*2390*/  ISETP.GE.AND P4, PT, R22, R17.reuse, PT ;  /* 0x000000111600720c */ /* 0x080fe20003f86270 */
[----:B------:R-:W-:Y:S01]  /*23a0*/  @!P2 IMAD.WIDE.U32 R2, R198, 0xc0, R2 ;  /* 0x000000c0c602a825 */ /* 0x000fe200078e0002 */
[----:B------:R-:W-:-:S03]  /*23b0*/  ISETP.GE.AND P3, PT, R33, R17, PT ;  /* 0x000000112100720c */ /* 0x000fc60003f66270 */
[----:B------:R-:W-:Y:S01]  /*23c0*/  @!P2 IMAD.IADD R0, R3, 0x1, R0 ;  /* 0x000000010300a824 */ /* 0x000fe200078e0200 */
[----:B------:R-:W-:-:S04]  /*23d0*/  @!P2 LEA R4, P1, R2, c[0x0][0x168], 0x1 ;  /* 0x00005a000204aa11 */ /* 0x000fc800078208ff */
[----:B------:R-:W-:Y:S01]  /*23e0*/  @!P2 LEA.HI.X R5, R2, c[0x0][0x16c], R0, 0x1, P1 ;  /* 0x00005b000205aa11 */ /* 0x000fe200008f0c00 */
[----:B------:R-:W-:Y:S01]  /*23f0*/  @!P6 IMAD.MOV.U32 R3, RZ, RZ, R133 ;  /* 0x000000ffff03e224 */ /* 0x000fe200078e0085 */
[----:B------:R-:W-:Y:S01]  /*2400*/  @!P6 MOV R2, R132 ;  /* 0x000000840002e202 */ /* 0x000fe20000000f00 */
[----:B------:R-:W-:Y:S01]  /*2410*/  @!P6 IMAD R0, R38, 0xd0, RZ ;  /* 0x000000d02600e824 */ /* 0x000fe200078e02ff */
[----:B------:R-:W-:Y:S01]  /*2420*/  ISETP.GE.AND P1, PT, R34, R17, PT ;  /* 0x000000112200720c */ /* 0x000fe20003f26270 */
[----:B------:R3:W-:Y:S01]  /*2430*/  @!P2 LDGSTS.E.BYPASS.LTC128B.128 [R241+0x8000], [R4.64] ;  /* 0x0800000004f1afae */ /* 0x0007e2000b901d4c */
[----:B-1----:R-:W-:-:S04]  /*2440*/  IMAD.WIDE.U32 R8, R31, c[0x0][0x1b8], R26 ;  /* 0x00006e001f087a25 */ /* 0x002fc800078e001a */
[----:B------:R-:W-:-:S04]  /*2450*/  @!P6 IMAD.WIDE.U32 R2, R198, 0xd0, R2 ;  /* 0x000000d0c602e825 */ /* 0x000fc800078e0002 */
[----:B------:R-:W-:Y:S01]  /*2460*/  IMAD.MOV.U32 R26, RZ, RZ, 0x20 ;  /* 0x00000020ff1a7424 */ /* 0x000fe200078e00ff */
[----:B------:R-:W-:Y:S01]  /*2470*/  @!P6 IADD3 R0, R3, R0, RZ ;  /* 0x000000000300e210 */ /* 0x000fe20007ffe0ff */
[----:B--2---:R-:W-:Y:S01]  /*2480*/  IMAD R7, R28, c[0x0][0x1b8], RZ ;  /* 0x00006e001c077a24 */ /* 0x004fe200078e02ff */
[C---:B------:R-:W-:Y:S01]  /*2490*/  @!P6 LEA R6, P2, R2.reuse, c[0x0][0x168], 0x1 ;  /* 0x00005a000206ea11 */ /* 0x040fe200078408ff */
[----:B------:R-:W-:Y:S02]  /*24a0*/  @!P4 IMAD.MOV.U32 R3, RZ, RZ, R133 ;  /* 0x000000ffff03c224 */ /* 0x000fe400078e0085 */
[----:B------:R-:W-:Y:S01]  /*24b0*/  IMAD R14, R31, c[0x0][0x1bc], R7 ;  /* 0x00006f001f0e7a24 */ /* 0x000fe200078e0207 */
[----:B------:R-:W-:Y:S02]  /*24c0*/  @!P6 LEA.HI.X R7, R2, c[0x0][0x16c], R0, 0x1, P2 ;  /* 0x00005b000207ea11 */ /* 0x000fe400010f0c00 */
[----:B------:R-:W-:-:S03]  /*24d0*/  @!P4 MOV R2, R132 ;  /* 0x000000840002c202 */ /* 0x000fc60000000f00 */
[----:B------:R1:W-:Y:S01]  /*24e0*/  @!P6 LDGSTS.E.BYPASS.LTC128B.128 [R241+0x8800], [R6.64] ;  /* 0x0880000006f1efae */ /* 0x0003e2000b901d4c */
[----:B------:R-:W-:Y:S01]  /*24f0*/  ISETP.GE.AND P6, PT, R35, R17, PT ;  /* 0x000000112300720c */ /* 0x000fe20003fc6270 */
[----:B------:R-:W-:Y:S01]  /*2500*/  @!P4 IMAD.WIDE.U32 R2, R198, 0xf0, R2 ;  /* 0x000000f0c602c825 */ /* 0x000fe200078e0002 */
[----:B---3--:R-:W-:-:S03]  /*2510*/  @!P5 MOV R4, R132 ;  /* 0x000000840004d202 */ /* 0x008fc60000000f00 */
[----:B------:R-:W-:-:S04]  /*2520*/  @!P5 IMAD.MOV.U32 R5, RZ, RZ, R133 ;  /* 0x000000ffff05d224 */ /* 0x000fc800078e0085 */
[----:B------:R-:W-:-:S04]  /*2530*/  @!P5 IMAD.WIDE.U32 R4, R198, 0xe0, R4 ;  /* 0x000000e0c604d825 */ /* 0x000fc800078e0004 */
[----:B------:R-:W-:Y:S01]  /*2540*/  @!P5 IMAD.IADD R0, R5, 0x1, R11 ;  /* 0x000000010500d824 */ /* 0x000fe200078e020b */
[----:B----4-:R-:W-:Y:S01]  /*2550*/  @!P5 LEA R12, P2, R4, c[0x0][0x168], 0x1 ;  /* 0x00005a00040cda11 */ /* 0x010fe200078408ff */
[----:B------:R-:W-:Y:S01]  /*2560*/  @!P4 IMAD R11, R38, 0xf0, RZ ;  /* 0x000000f0260bc824 */ /* 0x000fe200078e02ff */
[----:B------:R-:W-:Y:S02]  /*2570*/  IADD3 R5, R9, R14, RZ ;  /* 0x0000000e09057210 */ /* 0x000fe40007ffe0ff */
[----:B------:R-:W-:Y:S01]  /*2580*/  @!P5 LEA.HI.X R13, R4, c[0x0][0x16c], R0, 0x1, P2 ;  /* 0x00005b00040dda11 */ /* 0x000fe200010f0c00 */
[----:B------:R-:W-:Y:S01]  /*2590*/  @!P4 IMAD.IADD R0, R3, 0x1, R11 ;  /* 0x000000010300c824 */ /* 0x000fe200078e020b */
[----:B------:R-:W-:Y:S01]  /*25a0*/  MOV R4, R8 ;  /* 0x0000000800047202 */ /* 0x000fe20000000f00 */
[----:B------:R-:W-:Y:S01]  /*25b0*/  IMAD R3, R37, c[0x0][0x1a0], RZ ;  /* 0x0000680025037a24 */ /* 0x000fe200078e02ff */
[----:B------:R-:W-:Y:S01]  /*25c0*/  @!P1 MOV R11, c[0x0][0x1a4] ;  /* 0x00006900000b9a02 */ /* 0x000fe20000000f00 */
[----:B------:R2:W-:Y:S01]  /*25d0*/  @!P5 LDGSTS.E.BYPASS.LTC128B.128 [R241+0x9000], [R12.64] ;  /* 0x090000000cf1dfae */ /* 0x0005e2000b901d4c */
[----:B------:R-:W-:-:S02]  /*25e0*/  ISETP.GE.AND P5, PT, R19, R17, PT ;  /* 0x000000111300720c */ /* 0x000fc40003fa6270 */
[----:B-1----:R-:W-:-:S04]  /*25f0*/  @!P4 LEA R6, P2, R2, c[0x0][0x168], 0x1 ;  /* 0x00005a000206ca11 */ /* 0x002fc800078408ff */
[----:B------:R-:W-:Y:S01]  /*2600*/  @!P4 LEA.HI.X R7, R2, c[0x0][0x16c], R0, 0x1, P2 ;  /* 0x00005b000207ca11 */ /* 0x000fe200010f0c00 */
[C---:B------:R-:W-:Y:S02]  /*2610*/  IMAD R0, R32.reuse, c[0x0][0x1a4], R3 ;  /* 0x0000690020007a24 */ /* 0x040fe400078e0203 */
[----:B------:R-:W-:Y:S02]  /*2620*/  IMAD.WIDE.U32 R2, R32, c[0x0][0x1a0], R4 ;  /* 0x0000680020027a25 */ /* 0x000fe400078e0004 */
[----:B------:R1:W-:Y:S01]  /*2630*/  @!P4 LDGSTS.E.BYPASS.LTC128B.128 [R241+0x9800], [R6.64] ;  /* 0x0980000006f1cfae */ /* 0x0003e2000b901d4c */
[----:B------:R-:W-:Y:S01]  /*2640*/  ISETP.GE.AND P4, PT, R10, R17, PT ;  /* 0x000000110a00720c */ /* 0x000fe20003f86270 */
[----:B------:R-:W-:Y:S01]  /*2650*/  IMAD.WIDE.U32 R4, R26, c[0x0][0x1a0], RZ ;  /* 0x000068001a047a25 */ /* 0x000fe200078e00ff */
[----:B------:R-:W-:Y:S01]  /*2660*/  IADD3 R0, R3, R0, RZ ;  /* 0x0000000003007210 */ /* 0x000fe20007ffe0ff */
[----:B------:R-:W0:Y:S01]  /*2670*/  LDGDEPBAR ;  /* 0x00000000000079af */ /* 0x000e220000000000 */
[----:B------:R-:W-:Y:S01]  /*2680*/  LEA R40, P2, R2, c[0x0][0x170], 0x1 ;  /* 0x00005c0002287a11 */ /* 0x000fe200078408ff */
[----:B------:R-:W-:-:S03]  /*2690*/  IMAD.SHL.U32 R10, R10, 0x8, RZ ;  /* 0x000000080a0a7824 */ /* 0x000fc600078e00ff */
[----:B------:R-:W-:Y:S01]  /*26a0*/  LEA.HI.X R41, R2, c[0x0][0x174], R0, 0x1, P2 ;  /* 0x00005d0002297a11 */ /* 0x000fe200010f0c00 */
[----:B------:R-:W-:Y:S01]  /*26b0*/  IMAD R2, R26, c[0x0][0x1a4], RZ ;  /* 0x000069001a027a24 */ /* 0x000fe200078e02ff */
[----:B------:R-:W-:Y:S01]  /*26c0*/  STL [R1+0x10], R40 ;  /* 0x0000102801007387 */ /* 0x000fe20000100800 */
[----:B------:R-:W-:Y:S02]  /*26d0*/  @!P6 IMAD.MOV.U32 R0, RZ, RZ, c[0x0][0x1a0] ;  /* 0x00006800ff00e624 */ /* 0x000fe400078e00ff */
[----:B------:R-:W-:Y:S01]  /*26e0*/  @!P4 IMAD.MOV.U32 R8, RZ, RZ, R40 ;  /* 0x000000ffff08c224 */ /* 0x000fe200078e0028 */
[----:B------:R-:W-:Y:S01]  /*26f0*/  @!P4 MOV R9, R41 ;  /* 0x000000290009c202 */ /* 0x000fe20000000f00 */
[----:B------:R-:W-:Y:S01]  /*2700*/  @!P6 IMAD.MOV.U32 R3, RZ, RZ, R41 ;  /* 0x000000ffff03e224 */ /* 0x000fe200078e0029 */
[----:B------:R-:W-:Y:S01]  /*2710*/  STL [R1+0xc], R41 ;  /* 0x00000c2901007387 */ /* 0x000fe20000100800 */
[----:B-1----:R-:W-:Y:S01]  /*2720*/  @!P3 IADD3 R6, P2, R40, R4, RZ ;  /* 0x000000042806b210 */ /* 0x002fe20007f5e0ff */
[----:B------:R-:W-:-:S04]  /*2730*/  DEPBAR.LE SB0, 0x0 ;  /* 0x000080000000791a */ /* 0x000fc80000000000 */
[----:B------:R-:W-:Y:S01]  /*2740*/  BAR.SYNC.DEFER_BLOCKING 0x0 ;  /* 0x0000000000007b1d */ /* 0x000fe20000010000 */
[----:B------:R-:W-:Y:S01]  /*2750*/  @!P3 IADD3.X R7, R41, R5, R2, P2, !PT ;  /* 0x000000052907b210 */ /* 0x000fe200017fe402 */
[----:B------:R-:W-:Y:S01]  /*2760*/  @!P1 IMAD.MOV.U32 R5, RZ, RZ, c[0x0][0x1a0] ;  /* 0x00006800ff059624 */ /* 0x000fe200078e00ff */
[----:B------:R-:W-:Y:S02]  /*2770*/  @!P6 MOV R2, R40 ;  /* 0x000000280002e202 */ /* 0x000fe40000000f00 */
[----:B------:R-:W-:-:S03]  /*2780*/  @!P6 MOV R4, c[0x0][0x1a4] ;  /* 0x000069000004ea02 */ /* 0x000fc60000000f00 */
[----:B------:R-:W-:-:S04]  /*2790*/  @!P6 IMAD.WIDE.U32 R2, R0, 0x60, R2 ;  /* 0x000000600002e825 */ /* 0x000fc800078e0002 */
[----:B------:R-:W-:Y:S01]  /*27a0*/  @!P6 IMAD R0, R4, 0x60, RZ ;  /* 0x000000600400e824 */ /* 0x000fe200078e02ff */
[----:B------:R-:W-:-:S03]  /*27b0*/  @!P1 LEA R4, P2, R5, R40, 0x6 ;  /* 0x0000002805049211 */ /* 0x000fc600078430ff */
[----:B------:R-:W-:Y:S01]  /*27c0*/  @!P6 IMAD.IADD R3, R3, 0x1, R0 ;  /* 0x000000010303e824 */ /* 0x000fe200078e0200 */
[----:B------:R-:W-:Y:S02]  /*27d0*/  @!P1 LEA.HI.X R5, R5, R41, R11, 0x6, P2 ;  /* 0x0000002905059211 */ /* 0x000fe400010f340b */
[----:B------:R-:W-:Y:S02]  /*27e0*/  @!P5 MOV R0, c[0x0][0x1a0] ;  /* 0x000068000000da02 */ /* 0x000fe40000000f00 */
[-C--:B------:R-:W-:Y:S01]  /*27f0*/  ISETP.GE.AND P2, PT, R20, R17.reuse, PT ;  /* 0x000000111400720c */ /* 0x080fe20003f46270 */
[----:B------:R-:W-:Y:S04]  /*2800*/  @P4 STS.128 [R241+0xa000], RZ ;  /* 0x00a000fff1004388 */ /* 0x000fe80000000c00 */
[----:B------:R-:W-:Y:S01]  /*2810*/  @!PT LDS RZ, [RZ] ;  /* 0x00000000fffff984 */ /* 0x000fe20000000800 */
[----:B------:R-:W-:Y:S01]  /*2820*/  @!PT LDS RZ, [RZ] ;  /* 0x00000000fffff984 */ /* 0x000fe20000000800 */
[----:B------:R-:W-:Y:S01]  /*2830*/  @!PT LDS RZ, [RZ] ;  /* 0x00000000fffff984 */ /* 0x000fe20000000800 */
[----:B------:R1:W-:Y:S01]  /*2840*/  @!P4 LDGSTS.E.BYPASS.LTC128B.128 [R241+0xa000], [R8.64] ;  /* 0x0a00000008f1cfae */ /* 0x0003e2000b901d4c */
[----:B------:R-:W-:-:S03]  /*2850*/  ISETP.GE.AND P4, PT, R30, R17, PT ;  /* 0x000000111e00720c */ /* 0x000fc60003f86270 */
[----:B------:R-:W-:Y:S04]  /*2860*/  @P3 STS.128 [R241+0xa800], RZ ;  /* 0x00a800fff1003388 */ /* 0x000fe80000000c00 */
[----:B--2---:R-:W-:Y:S01]  /*2870*/  @!P2 IMAD.MOV.U32 R13, RZ, RZ, c[0x0][0x1a4] ;  /* 0x00006900ff0da624 */ /* 0x004fe200078e00ff */
[----:B------:R-:W-:Y:S01]  /*2880*/  @!PT LDS RZ, [RZ] ;  /* 0x00000000fffff984 */ /* 0x000fe20000000800 */
[----:B------:R-:W-:Y:S01]  /*2890*/  @!PT LDS RZ, [RZ] ;  /* 0x00000000fffff984 */ /* 0x000fe20000000800 */
[----:B------:R-:W-:Y:S01]  /*28a0*/  @!PT LDS RZ, [RZ] ;  /* 0x00000000fffff984 */ /* 0x000fe20000000800 */
[----:B------:R2:W-:Y:S01]  /*28b0*/  @!P3 LDGSTS.E.BYPASS.LTC128B.128 [R241+0xa800], [R6.64] ;  /* 0x0a80000006f1bfae */ /* 0x0005e2000b901d4c */
[----:B------:R-:W-:-:S03]  /*28c0*/  ISETP.GE.AND P3, PT, R21, R17, PT ;  /* 0x000000111500720c */ /* 0x000fc60003f66270 */
[----:B------:R-:W-:Y:S01]  /*28d0*/  @P1 STS.128 [R241+0xb000], RZ ;  /* 0x00b000fff1001388 */ /* 0x000fe20000000c00 */
[----:B------:R-:W-:-:S03]  /*28e0*/  @!P4 MOV R11, c[0x0][0x1a4] ;  /* 0x00006900000bca02 */ /* 0x000fc60000000f00 */
[----:B------:R-:W-:Y:S01]  /*28f0*/  @!PT LDS RZ, [RZ] ;  /* 0x00000000fffff984 */ /* 0x000fe20000000800 */
[----:B------:R-:W-:Y:S01]  /*2900*/  @!PT LDS RZ, [RZ] ;  /* 0x00000000fffff984 */ /* 0x000fe20000000800 */
[----:B------:R-:W-:Y:S01]  /*2910*/  @!PT LDS RZ, [RZ] ;  /* 0x00000000fffff984 */ /* 0x000fe20000000800 */
[----:B------:R3:W-:Y:S02]  /*2920*/  @!P1 LDGSTS.E.BYPASS.LTC128B.128 [R241+0xb000], [R4.64] ;  /* 0x0b00000004f19fae */ /* 0x0007e4000b901d4c */
[----:B------:R-:W-:Y:S02]  /*2930*/  @!P4 IMAD R14, R11, 0xa0, RZ ;  /* 0x000000a00b0ec824 */ /* 0x000fe400078e02ff */
[----:B------:R-:W-:Y:S01]  /*2940*/  @P6 STS.128 [R241+0xb800], RZ ;  /* 0x00b800fff1006388 */ /* 0x000fe20000000c00 */
[----:B------:R-:W-:Y:S01]  /*2950*/  @!P2 IMAD R11, R13, 0xe0, RZ ;  /* 0x000000e00d0ba824 */ /* 0x000fe200078e02ff */
[----:B------:R-:W-:Y:S02]  /*2960*/  @!P3 MOV R12, c[0x0][0x1a4] ;  /* 0x00006900000cba02 */ /* 0x000fe40000000f00 */
[----:B------:R-:W-:Y:S01]  /*2970*/  @!PT LDS RZ, [RZ] ;  /* 0x00000000fffff984 */ /* 0x000fe20000000800 */
[----:B------:R-:W-:Y:S01]  /*2980*/  @!PT LDS RZ, [RZ] ;  /* 0x00000000fffff984 */ /* 0x000fe20000000800 */
[----:B------:R-:W-:Y:S01]  /*2990*/  @!PT LDS RZ, [RZ] ;  /* 0x00000000fffff984 */ /* 0x000fe20000000800 */
[----:B------:R4:W-:Y:S01]  /*29a0*/  @!P6 LDGSTS.E.BYPASS.LTC128B.128 [R241+0xb800], [R2.64] ;  /* 0x0b80000002f1efae */ /* 0x0009e2000b901d4c */
[----:B------:R-:W-:Y:S02]  /*29b0*/  ISETP.GE.AND P6, PT, R18, R17, PT ;  /* 0x000000111200720c */ /* 0x000fe40003fc6270 */
[----:B-1----:R-:W-:Y:S01]  /*29c0*/  @!P5 LEA R8, P1, R0, R40, 0x7 ;  /* 0x000000280008d211 */ /* 0x002fe200078238ff */
[----:B------:R-:W-:Y:S01]  /*29d0*/  @P5 STS.128 [R241+0xc000], RZ ;  /* 0x00c000fff1005388 */ /* 0x000fe20000000c00 */
[----:B--2---:R-:W-:Y:S01]  /*29e0*/  @!P4 MOV R6, c[0x0][0x1a0] ;  /* 0x000068000006ca02 */ /* 0x004fe20000000f00 */
[----:B---3--:R-:W-:-:S05]  /*29f0*/  @!P5 IMAD.MOV.U32 R4, RZ, RZ, c[0x0][0x1a4] ;  /* 0x00006900ff04d624 */ /* 0x008fca00078e00ff */
[----:B------:R-:W-:Y:S01]  /*2a00*/  @!P5 LEA.HI.X R9, R0, R41, R4, 0x7, P1 ;  /* 0x000000290009d211 */ /* 0x000fe200008f3c04 */
[----:B------:R-:W-:Y:S01]  /*2a10*/  @!P3 IMAD.MOV.U32 R4, RZ, RZ, c[0x0][0x1a0] ;  /* 0x00006800ff04b624 */ /* 0x000fe200078e00ff */
[-C--:B------:R-:W-:Y:S01]  /*2a20*/  ISETP.GE.AND P1, PT, R16, R17.reuse, PT ;  /* 0x000000111000720c */ /* 0x080fe20003f26270 */
[----:B----4-:R-:W-:Y:S01]  /*2a30*/  @!P4 IMAD.MOV.U32 R3, RZ, RZ, R41 ;  /* 0x000000ffff03c224 */ /* 0x010fe200078e0029 */
[----:B------:R-:W-:Y:S01]  /*2a40*/  @!P4 MOV R2, R40 ;  /* 0x000000280002c202 */ /* 0x000fe20000000f00 */
[----:B------:R-:W-:Y:S01]  /*2a50*/  @!P2 IMAD.MOV.U32 R0, RZ, RZ, c[0x0][0x1a0] ;  /* 0x00006800ff00a624 */ /* 0x000fe200078e00ff */
[----:B------:R-:W-:Y:S01]  /*2a60*/  @!PT LDS RZ, [RZ] ;  /* 0x00000000fffff984 */ /* 0x000fe20000000800 */
[----:B------:R-:W-:Y:S01]  /*2a70*/  @!PT LDS RZ, [RZ] ;  /* 0x00000000fffff984 */ /* 0x000fe20000000800 */
[----:B------:R-:W-:Y:S01]  /*2a80*/  @!PT LDS RZ, [RZ] ;  /* 0x00000000fffff984 */ /* 0x000fe20000000800 */
[----:B------:R1:W-:Y:S01]  /*2a90*/  @!P5 LDGSTS.E.BYPASS.LTC128B.128 [R241+0xc000], [R8.64] ;  /* 0x0c00000008f1dfae */ /* 0x0003e2000b901d4c */
[----:B------:R-:W-:Y:S02]  /*2aa0*/  ISETP.GE.AND P5, PT, R24, R17, PT ;  /* 0x000000111800720c */ /* 0x000fe40003fa6270 */
[----:B------:R-:W-:Y:S01]  /*2ab0*/  @!P4 IMAD.WIDE.U32 R6, R6, 0xa0, R2 ;  /* 0x000000a00606c825 */ /* 0x000fe200078e0002 */
[----:B------:R-:W-:Y:S01]  /*2ac0*/  @!P3 MOV R3, R41 ;  /* 0x000000290003b202 */ /* 0x000fe20000000f00 */
[----:B------:R-:W-:Y:S02]  /*2ad0*/  @P4 STS.128 [R241+0xc800], RZ ;  /* 0x00c800fff1004388 */ /* 0x000fe40000000c00 */
[----:B------:R-:W-:Y:S01]  /*2ae0*/  @!P3 IMAD.MOV.U32 R2, RZ, RZ, R40 ;  /* 0x000000ffff02b224 */ /* 0x000fe200078e0028 */
[----:B------:R-:W-:-:S03]  /*2af0*/  @!P4 IADD3 R7, R7, R14, RZ ;  /* 0x0000000e0707c210 */ /* 0x000fc60007ffe0ff */
[----:B------:R-:W-:Y:S01]  /*2b00*/  @!P3 IMAD.WIDE.U32 R4, R4, 0xc0, R2 ;  /* 0x000000c00404b825 */ /* 0x000fe200078e0002 */
[----:B------:R-:W-:Y:S01]  /*2b10*/  @!P2 MOV R2, R40 ;  /* 0x000000280002a202 */ /* 0x000fe20000000f00 */
[----:B------:R-:W-:Y:S01]  /*2b20*/  @!PT LDS RZ, [RZ] ;  /* 0x00000000fffff984 */ /* 0x000fe20000000800 */
[----:B------:R-:W-:Y:S01]  /*2b30*/  @!PT LDS RZ, [RZ] ;  /* 0x00000000fffff984 */ /* 0x000fe20000000800 */
[----:B------:R-:W-:Y:S01]  /*2b40*/  @!PT LDS RZ, [RZ] ;  /* 0x00000000fffff984 */ /* 0x000fe20000000800 */
[----:B------:R2:W-:Y:S01]  /*2b50*/  @!P4 LDGSTS.E.BYPASS.LTC128B.128 [R241+0xc800], [R6.64] ;  /* 0x0c80000006f1cfae */ /* 0x0005e2000b901d4c */
[----:B------:R-:W-:Y:S01]  /*2b60*/  ISETP.GE.AND P4, PT, R29, R17, PT ;  /* 0x000000111d00720c */ /* 0x000fe20003f86270 */
[----:B------:R-:W-:Y:S01]  /*2b70*/  @!P2 IMAD.MOV.U32 R3, RZ, RZ, R41 ;  /* 0x000000ffff03a224 */ /* 0x000fe200078e0029 */
[----:B------:R-:W-:Y:S01]  /*2b80*/  @!P5 MOV R14, c[0x0][0x1a4] ;  /* 0x00006900000eda02 */ /* 0x000fe20000000f00 */
[----:B------:R-:W-:Y:S02]  /*2b90*/  @P3 STS.128 [R241+0xd000], RZ ;  /* 0x00d000fff1003388 */ /* 0x000fe40000000c00 */
[----:B------:R-:W-:-:S04]  /*2ba0*/  @!P2 IMAD.WIDE.U32 R2, R0, 0xe0, R2 ;  /* 0x000000e00002a825 */ /* 0x000fc800078e0002 */
[----:B------:R-:W-:Y:S01]  /*2bb0*/  @!P3 IMAD R0, R12, 0xc0, RZ ;  /* 0x000000c00c00b824 */ /* 0x000fe200078e02ff */
[----:B------:R-:W-:Y:S01]  /*2bc0*/  @!P2 IADD3 R3, R3, R11, RZ ;  /* 0x0000000b0303a210 */ /* 0x000fe20007ffe0ff */
[----:B------:R-:W-:Y:S02]  /*2bd0*/  @!P5 IMAD R14, R14, 0x140, RZ ;  /* 0x000001400e0ed824 */ /* 0x000fe400078e02ff */
[----:B------:R-:W-:Y:S01]  /*2be0*/  @!P3 IMAD.IADD R5, R5, 0x1, R0 ;  /* 0x000000010505b824 */ /* 0x000fe200078e0200 */
[----:B------:R-:W-:-:S04]  /*2bf0*/  @!P4 MOV R16, c[0x0][0x1a4] ;  /* 0x000069000010ca02 */ /* 0x000fc80000000f00 */
[----:B------:R-:W-:Y:S01]  /*2c00*/  @!PT LDS RZ, [RZ] ;  /* 0x00000000fffff984 */ /* 0x000fe20000000800 */
[----:B------:R-:W-:Y:S01]  /*2c10*/  @!PT LDS RZ, [RZ] ;  /* 0x00000000fffff984 */ /* 0x000fe20000000800 */
[----:B------:R-:W-:Y:S01]  /*2c20*/  @!PT LDS RZ, [RZ] ;  /* 0x00000000fffff984 */ /* 0x000fe20000000800 */
[----:B------:R3:W-:Y:S01]  /*2c30*/  @!P3 LDGSTS.E.BYPASS.LTC128B.128 [R241+0xd000], [R4.64] ;  /* 0x0d00000004f1bfae */ /* 0x0007e2000b901d4c */
[----:B------:R-:W-:-:S03]  /*2c40*/  ISETP.GE.AND P3, PT, R23, R17, PT ;  /* 0x000000111700720c */ /* 0x000fc60003f66270 */
[----:B------:R-:W-:Y:S01]  /*2c50*/  @P2 STS.128 [R241+0xd800], RZ ;  /* 0x00d800fff1002388 */ /* 0x000fe20000000c00 */
[----:B--2---:R-:W-:-:S03]  /*2c60*/  LEA.HI R6, R39, R200, RZ, 0x4 ;  /* 0x000000c827067211 */ /* 0x004fc600078f20ff */
[----:B------:R-:W-:Y:S01]  /*2c70*/  @!PT LDS RZ, [RZ] ;  /* 0x00000000fffff984 */ /* 0x000fe20000000800 */
[----:B------:R-:W-:Y:S01]  /*2c80*/  @!PT LDS RZ, [RZ] ;  /* 0x00000000fffff984 */ /* 0x000fe20000000800 */
[----:B------:R-:W-:Y:S01]  /*2c90*/  @!PT LDS RZ, [RZ] ;  /* 0x00000000fffff984 */ /* 0x000fe20000000800 */
[----:B------:R2:W-:Y:S01]  /*2ca0*/  @!P2 LDGSTS.E.BYPASS.LTC128B.128 [R241+0xd800], [R2.64] ;  /* 0x0d80000002f1afae */ /* 0x0005e2000b901d4c */
[----:B------:R-:W-:-:S03]  /*2cb0*/  LOP3.LUT R0, R6, 0xfffffff0, RZ, 0xc0, !PT ;  /* 0xfffffff006007812 */ /* 0x000fc600078ec0ff */
[----:B------:R-:W-:Y:S02]  /*2cc0*/  @P6 STS.128 [R241+0xe000], RZ ;  /* 0x00e000fff1006388 */ /* 0x000fe40000000c00 */
[----:B------:R-:W-:Y:S01]  /*2cd0*/  @!P3 MOV R12, c[0x0][0x1a0] ;  /* 0x00006800000cba02 */ /* 0x000fe20000000f00 */
[----:B---3--:R-:W-:Y:S01]  /*2ce0*/  IMAD.IADD R4, R200, 0x1, -R0 ;  /* 0x00000001c8047824 */ /* 0x008fe200078e0a00 */
[----:B------:R-:W-:Y:S02]  /*2cf0*/  SHF.R.S32.HI R5, RZ, 0x4, R6 ;  /* 0x00000004ff057819 */ /* 0x000fe40000011406 */
[----:B------:R-:W-:Y:S02]  /*2d00*/  @!P6 MOV R0, c[0x0][0x1a0] ;  /* 0x000068000000ea02 */ /* 0x000fe40000000f00 */
[----:B------:R-:W-:Y:S02]  /*2d10*/  SHF.R.S32.HI R7, RZ, 0x1f, R4 ;  /* 0x0000001fff077819 */ /* 0x000fe40000011404 */
[----:B--2---:R-:W-:Y:S01]  /*2d20*/  LEA.HI R3, R6, R5, RZ, 0x1 ;  /* 0x0000000506037211 */ /* 0x004fe200078f08ff */
[----:B------:R-:W-:Y:S01]  /*2d30*/  @!P6 IMAD.MOV.U32 R2, RZ, RZ, c[0x0][0x1a4] ;  /* 0x00006900ff02e624 */ /* 0x000fe200078e00ff */
[----:B------:R-:W-:-:S02]  /*2d40*/  @!P6 LEA R6, P2, R0, R40, 0x8 ;  /* 0x000000280006e211 */ /* 0x000fc400078440ff */
[----:B------:R-:W-:Y:S02]  /*2d50*/  LEA.HI R18, R7, R4, RZ, 0x3 ;  /* 0x0000000407127211 */ /* 0x000fe400078f18ff */
[----:B------:R-:W-:Y:S01]  /*2d60*/  @!P6 LEA.HI.X R7, R0, R41, R2, 0x8, P2 ;  /* 0x000000290007e211 */ /* 0x000fe200010f4402 */
[----:B------:R-:W-:Y:S01]  /*2d70*/  @!P1 IMAD.MOV.U32 R2, RZ, RZ, R40 ;  /* 0x000000ffff029224 */ /* 0x000fe200078e0028 */
[----:B------:R-:W-:Y:S02]  /*2d80*/  LOP3.LUT R0, R18, 0xfffffff8, RZ, 0xc0, !PT ;  /* 0xfffffff812007812 */ /* 0x000fe400078ec0ff */
[----:B------:R-:W-:Y:S01]  /*2d90*/  LOP3.LUT R3, R3, 0xfffffffe, RZ, 0xc0, !PT ;  /* 0xfffffffe03037812 */ /* 0x000fe200078ec0ff */
[----:B------:R-:W-:Y:S01]  /*2da0*/  @!PT LDS RZ, [RZ] ;  /* 0x00000000fffff984 */ /* 0x000fe20000000800 */
[----:B------:R-:W-:Y:S01]  /*2db0*/  @!PT LDS RZ, [RZ] ;  /* 0x00000000fffff984 */ /* 0x000fe20000000800 */
[----:B------:R-:W-:Y:S01]  /*2dc0*/  @!PT LDS RZ, [RZ] ;  /* 0x00000000fffff984 */ /* 0x000fe20000000800 */
[----:B------:R2:W-:Y:S01]  /*2dd0*/  @!P6 LDGSTS.E.BYPASS.LTC128B.128 [R241+0xe000], [R6.64] ;  /* 0x0e00000006f1efae */ /* 0x0005e2000b901d4c */
[----:B------:R-:W-:Y:S01]  /*2de0*/  IADD3 R19, R4, -R0, RZ ;  /* 0x8000000004137210 */ /* 0x000fe20007ffe0ff */
[----:B------:R-:W-:Y:S01]  /*2df0*/  IMAD.SHL.U32 R0, R36, 0x40, RZ ;  /* 0x0000004024007824 */ /* 0x000fe200078e00ff */
[----:B-1----:R-:W-:Y:S01]  /*2e00*/  IADD3 R8, R5, -R3, RZ ;  /* 0x8000000305087210 */ /* 0x002fe20007ffe0ff */
[----:B------:R-:W-:Y:S01]  /*2e10*/  @!P1 IMAD.MOV.U32 R5, RZ, RZ, c[0x0][0x1a0] ;  /* 0x00006800ff059624 */ /* 0x000fe200078e00ff */
[----:B------:R-:W-:Y:S01]  /*2e20*/  @!P1 MOV R4, c[0x0][0x1a4] ;  /* 0x0000690000049a02 */ /* 0x000fe20000000f00 */
[----:B------:R-:W-:Y:S01]  /*2e30*/  @P1 STS.128 [R241+0xe800], RZ ;  /* 0x00e800fff1001388 */ /* 0x000fe20000000c00 */
[----:B------:R-:W-:-:S02]  /*2e40*/  @!P1 MOV R3, R41 ;  /* 0x0000002900039202 */ /* 0x000fc40000000f00 */
[----:B------:R-:W-:Y:S01]  /*2e50*/  LOP3.LUT R0, R0, 0x1c0, RZ, 0xc0, !PT ;  /* 0x000001c000007812 */ /* 0x000fe200078ec0ff */
[----:B------:R-:W-:Y:S01]  /*2e60*/  @!P1 IMAD R4, R4, 0x120, RZ ;  /* 0x0000012004049824 */ /* 0x000fe200078e02ff */
[----:B------:R-:W-:Y:S01]  /*2e70*/  ISETP.GE.AND P2, PT, R15, R17, PT ;  /* 0x000000110f00720c */ /* 0x000fe20003f46270 */
[----:B------:R-:W-:Y:S01]  /*2e80*/  @!P1 IMAD.WIDE.U32 R2, R5, 0x120, R2 ;  /* 0x0000012005029825 */ /* 0x000fe200078e0002 */
[----:B------:R-:W-:Y:S02]  /*2e90*/  LOP3.LUT R10, R0, 0x8, R10, 0xf8, !PT ;  /* 0x00000008000a7812 */ /* 0x000fe400078ef80a */
[----:B------:R-:W-:Y:S01]  /*2ea0*/  SHF.R.U32.HI R0, RZ, 0x3, R0 ;  /* 0x00000003ff007819 */ /* 0x000fe20000011600 */
[----:B------:R-:W-:Y:S01]  /*2eb0*/  @!P1 IMAD.IADD R3, R3, 0x1, R4 ;  /* 0x0000000103039824 */ /* 0x000fe200078e0204 */
[----:B------:R-:W-:Y:S02]  /*2ec0*/  SHF.L.U32 R5, R19, 0x6, RZ ;  /* 0x0000000613057819 */ /* 0x000fe400000006ff */
[----:B------:R-:W-:-:S02]  /*2ed0*/  LOP3.LUT R10, R10, R0, RZ, 0x3c, !PT ;  /* 0x000000000a0a7212 */ /* 0x000fc400078e3cff */
[----:B------:R-:W-:Y:S01]  /*2ee0*/  SHF.L.U32 R4, R8, 0x3, RZ ;  /* 0x0000000308047819 */ /* 0x000fe200000006ff */
[----:B------:R-:W-:Y:S01]  /*2ef0*/  @!PT LDS RZ, [RZ] ;  /* 0x00000000fffff984 */ /* 0x000fe20000000800 */
[----:B------:R-:W-:Y:S01]  /*2f00*/  @!PT LDS RZ, [RZ] ;  /* 0x00000000fffff984 */ /* 0x000fe20000000800 */
[----:B------:R-:W-:Y:S01]  /*2f10*/  @!PT LDS RZ, [RZ] ;  /* 0x00000000fffff984 */ /* 0x000fe20000000800 */
[----:B------:R1:W-:Y:S01]  /*2f20*/  @!P1 LDGSTS.E.BYPASS.LTC128B.128 [R241+0xe800], [R2.64] ;  /* 0x0e80000002f19fae */ /* 0x0003e2000b901d4c */
[----:B------:R-:W-:Y:S01]  /*2f30*/  LOP3.LUT R0, R5, 0x1c0, RZ, 0xc0, !PT ;  /* 0x000001c005007812 */ /* 0x000fe200078ec0ff */
[----:B------:R-:W-:Y:S01]  /*2f40*/  @!P4 IMAD.MOV.U32 R5, RZ, RZ, c[0x0][0x1a0] ;  /* 0x00006800ff05c624 */ /* 0x000fe200078e00ff */
[-C--:B------:R-:W-:Y:S01]  /*2f50*/  ISETP.GE.AND P6, PT, R25, R17.reuse, PT ;  /* 0x000000111900720c */ /* 0x080fe20003fc6270 */
[----:B------:R-:W-:Y:S01]  /*2f60*/  @P5 STS.128 [R241+0xf000], RZ ;  /* 0x00f000fff1005388 */ /* 0x000fe20000000c00 */
[----:B------:R-:W-:Y:S01]  /*2f70*/  ISETP.GE.AND P1, PT, R22, R17, PT ;  /* 0x000000111600720c */ /* 0x000fe20003f26270 */
[----:B------:R-:W-:-:S12]  /*2f80*/  @!P3 IMAD.MOV.U32 R17, RZ, RZ, c[0x0][0x1a4] ;  /* 0x00006900ff11b624 */ /* 0x000fd800078e00ff */
[----:B------:R-:W-:Y:S02]  /*2f90*/  @!P1 MOV R15, c[0x0][0x1a0] ;  /* 0x00006800000f9a02 */ /* 0x000fe40000000f00 */
[----:B-1----:R-:W-:Y:S01]  /*2fa0*/  LOP3.LUT R3, R0, 0x8, R4, 0xf8, !PT ;  /* 0x0000000800037812 */ /* 0x002fe200078ef804 */
[----:B------:R-:W-:Y:S01]  /*2fb0*/  @!P5 IMAD.MOV.U32 R4, RZ, RZ, c[0x0][0x1a0] ;  /* 0x00006800ff04d624 */ /* 0x000fe200078e00ff */
[----:B------:R-:W-:Y:S02]  /*2fc0*/  SHF.R.U32.HI R2, RZ, 0x3, R0 ;  /* 0x00000003ff027819 */ /* 0x000fe40000011600 */
[----:B------:R-:W-:Y:S02]  /*2fd0*/  LEA R0, R8, R10, 0x9 ;  /* 0x0000000a08007211 */ /* 0x000fe400078e48ff */
[----:B------:R-:W-:Y:S01]  /*2fe0*/  LOP3.LUT R92, R3, R2, RZ, 0x3c, !PT ;  /* 0x00000002035c7212 */ /* 0x000fe200078e3cff */
[----:B------:R-:W-:Y:S01]  /*2ff0*/  @!P5 IMAD.MOV.U32 R3, RZ, RZ, R41 ;  /* 0x000000ffff03d224 */ /* 0x000fe200078e0029 */
[----:B------:R-:W-:Y:S01]  /*3000*/  @!P5 MOV R2, R40 ;  /* 0x000000280002d202 */ /* 0x000fe20000000f00 */
[----:B------:R-:W-:Y:S01]  /*3010*/  IMAD.SHL.U32 R134, R0, 0x2, RZ ;  /* 0x0000000200867824 */ /* 0x000fe200078e00ff */
[----:B------:R-:W-:-:S02]  /*3020*/  @!P2 MOV R8, c[0x0][0x1a0] ;  /* 0x000068000008aa02 */ /* 0x000fc40000000f00 */
[----:B------:R-:W-:Y:S01]  /*3030*/  @!P6 MOV R10, c[0x0][0x1a0] ;  /* 0x00006800000aea02 */ /* 0x000fe20000000f00 */
[----:B--2---:R-:W-:Y:S01]  /*3040*/  @!P5 IMAD.WIDE.U32 R6, R4, 0x140, R2 ;  /* 0x000001400406d825 */ /* 0x004fe200078e0002 */
[----:B------:R-:W-:Y:S02]  /*3050*/  @!P4 MOV R2, R40 ;  /* 0x000000280002c202 */ /* 0x000fe40000000f00 */
[----:B------:R-:W-:Y:S01]  /*3060*/  IADD3 R221, R134, 0x2040, RZ ;  /* 0x0000204086dd7810 */ /* 0x000fe20007ffe0ff */
[----:B------:R-:W-:Y:S01]  /*3070*/  @!P4 IMAD.MOV.U32 R3, RZ, RZ, R41 ;  /* 0x000000ffff03c224 */ /* 0x000fe200078e0029 */
[----:B------:R-:W-:-:S03]  /*3080*/  @!P5 IADD3 R7, R7, R14, RZ ;  /* 0x0000000e0707d210 */ /* 0x000fc60007ffe0ff */
[----:B------:R-:W-:Y:S01]  /*3090*/  @!P4 IMAD.WIDE.U32 R4, R5, 0x160, R2 ;  /* 0x000001600504c825 */ /* 0x000fe200078e0002 */
[-C--:B------:R-:W-:Y:S01]  /*30a0*/  @!P3 MOV R3, R41.reuse ;  /* 0x000000290003b202 */ /* 0x080fe20000000f00 */
[----:B------:R-:W-:Y:S01]  /*30b0*/  @!PT LDS RZ, [RZ] ;  /* 0x00000000fffff984 */ /* 0x000fe20000000800 */
[----:B------:R-:W-:Y:S01]  /*30c0*/  @!PT LDS RZ, [RZ] ;  /* 0x00000000fffff984 */ /* 0x000fe20000000800 */
[----:B------:R-:W-:Y:S01]  /*30d0*/  @!PT LDS RZ, [RZ] ;  /* 0x00000000fffff984 */ /* 0x000fe20000000800 */
[----:B------:R1:W-:Y:S02]  /*30e0*/  @!P5 LDGSTS.E.BYPASS.LTC128B.128 [R241+0xf000], [R6.64] ;  /* 0x0f00000006f1dfae */ /* 0x0003e4000b901d4c */
[----:B------:R-:W-:Y:S02]  /*30f0*/  @!P3 IMAD.MOV.U32 R2, RZ, RZ, R40 ;  /* 0x000000ffff02b224 */ /* 0x000fe400078e0028 */
[----:B------:R-:W-:Y:S02]  /*3100*/  @P4 STS.128 [R241+0xf800], RZ ;  /* 0x00f800fff1004388 */ /* 0x000fe40000000c00 */
[----:B------:R-:W-:Y:S01]  /*3110*/  @!P3 IMAD.WIDE.U32 R12, R12, 0x180, R2 ;  /* 0x000001800c0cb825 */ /* 0x000fe200078e0002 */
[----:B------:R-:W-:-:S03]  /*3120*/  @!P2 MOV R3, R41 ;  /* 0x000000290003a202 */ /* 0x000fc60000000f00 */
[----:B------:R-:W-:-:S04]  /*3130*/  @!P2 IMAD.MOV.U32 R2, RZ, RZ, R40 ;  /* 0x000000ffff02a224 */ /* 0x000fc800078e0028 */
[----:B------:R-:W-:Y:S01]  /*3140*/  @!P2 IMAD.WIDE.U32 R8, R8, 0x1a0, R2 ;  /* 0x000001a00808a825 */ /* 0x000fe200078e0002 */
[----:B------:R-:W-:-:S03]  /*3150*/  @!P6 MOV R2, R40 ;  /* 0x000000280002e202 */ /* 0x000fc60000000f00 */
[----:B------:R-:W-:-:S04]  /*3160*/  @!P6 IMAD.MOV.U32 R3, RZ, RZ, R41 ;  /* 0x000000ffff03e224 */ /* 0x000fc800078e0029 */
[----:B------:R-:W-:Y:S01]  /*3170*/  @!P6 IMAD.WIDE.U32 R10, R10, 0x1c0, R2 ;  /* 0x000001c00a0ae825 */ /* 0x000fe200078e0002 */
[----:B------:R-:W-:-:S03]  /*3180*/  @!P1 MOV R2, R40 ;  /* 0x0000002800029202 */ /* 0x000fc60000000f00 */
[----:B------:R-:W-:-:S04]  /*3190*/  @!P1 IMAD.MOV.U32 R3, RZ, RZ, R41 ;  /* 0x000000ffff039224 */ /* 0x000fc800078e0029 */
[----:B------:R-:W-:-:S04]  /*31a0*/  @!P1 IMAD.WIDE.U32 R14, R15, 0x1e0, R2 ;  /* 0x000001e00f0e9825 */ /* 0x000fc800078e0002 */
[----:B------:R-:W-:Y:S01]  /*31b0*/  @!P4 IMAD R2, R16, 0x160, RZ ;  /* 0x000001601002c824 */ /* 0x000fe200078e02ff */
[----:B------:R-:W-:Y:S01]  /*31c0*/  @!P2 MOV R16, c[0x0][0x1a4] ;  /* 0x000069000010aa02 */ /* 0x000fe20000000f00 */
[----:B------:R-:W-:Y:S01]  /*31d0*/  @!P3 IMAD R3, R17, 0x180, RZ ;  /* 0x000001801103b824 */ /* 0x000fe200078e02ff */
[----:B------:R-:W-:Y:S01]  /*31e0*/  @!P6 MOV R17, c[0x0][0x1a4] ;  /* 0x000069000011ea02 */ /* 0x000fe20000000f00 */
[----:B------:R-:W-:Y:S02]  /*31f0*/  @!P4 IMAD.IADD R5, R5, 0x1, R2 ;  /* 0x000000010505c824 */ /* 0x000fe400078e0202 */
[----:B------:R-:W-:Y:S01]  /*3200*/  @!P2 IMAD R16, R16, 0x1a0, RZ ;  /* 0x000001a01010a824 */ /* 0x000fe200078e02ff */
[----:B------:R-:W-:Y:S01]  /*3210*/  @!P3 IADD3 R3, R13, R3, RZ ;  /* 0x000000030d03b210 */ /* 0x000fe20007ffe0ff */
[----:B------:R-:W-:Y:S01]  /*3220*/  @!P6 IMAD R17, R17, 0x1c0, RZ ;  /* 0x000001c01111e824 */ /* 0x000fe200078e02ff */
[----:B------:R-:W-:Y:S01]  /*3230*/  @!P1 MOV R13, c[0x0][0x1a4] ;  /* 0x00006900000d9a02 */ /* 0x000fe20000000f00 */
[----:B------:R-:W-:Y:S01]  /*3240*/  @!P3 IMAD.MOV.U32 R2, RZ, RZ, R12 ;  /* 0x000000ffff02b224 */ /* 0x000fe200078e000c */
[----:B------:R-:W-:Y:S01]  /*3250*/  @!P2 IADD3 R9, R9, R16, RZ ;  /* 0x000000100909a210 */ /* 0x000fe20007ffe0ff */
[----:B------:R-:W-:Y:S01]  /*3260*/  IMAD.SHL.U32 R16, R18, 0x40, RZ ;  /* 0x0000004012107824 */ /* 0x000fe200078e00ff */
[----:B------:R-:W-:Y:S01]  /*3270*/  @!PT LDS RZ, [RZ] ;  /* 0x00000000fffff984 */ /* 0x000fe20000000800 */
[----:B------:R-:W-:Y:S01]  /*3280*/  @!PT LDS RZ, [RZ] ;  /* 0x00000000fffff984 */ /* 0x000fe20000000800 */
[----:B------:R-:W-:Y:S01]  /*3290*/  @!PT LDS RZ, [RZ] ;  /* 0x00000000fffff984 */ /* 0x000fe20000000800 */
[----:B------:R2:W-:Y:S01]  /*32a0*/  @!P4 LDGSTS.E.BYPASS.LTC128B.128 [R241+0xf800], [R4.64] ;  /* 0x0f80000004f1cfae */ /* 0x0005e2000b901d4c */
[----:B------:R-:W-:Y:S01]  /*32b0*/  @!P1 IMAD R12, R13, 0x1e0, RZ ;  /* 0x000001e00d0c9824 */ /* 0x000fe200078e02ff */
[----:B------:R-:W-:-:S02]  /*32c0*/  @!P6 IADD3 R13, R11, R17, RZ ;  /* 0x000000110b0de210 */ /* 0x000fc40007ffe0ff */
[----:B------:R-:W-:Y:S01]  /*32d0*/  LOP3.LUT R91, R16, 0xfffffe00, RZ, 0xc0, !PT ;  /* 0xfffffe00105b7812 */ /* 0x000fe200078ec0ff */
[----:B------:R-:W-:Y:S01]  /*32e0*/  @P3 STS.128 [R241+0x10000], RZ ;  /* 0x010000fff1003388 */ /* 0x000fe20000000c00 */
[----:B------:R-:W-:Y:S02]  /*32f0*/  @!P1 IADD3 R11, R15, R12, RZ ;  /* 0x0000000c0f0b9210 */ /* 0x000fe40007ffe0ff */
[----:B-1----:R-:W-:Y:S01]  /*3300*/  LEA R6, R187, R91, 0xa ;  /* 0x0000005bbb067211 */ /* 0x002fe200078e50ff */
[----:B------:R-:W-:Y:S01]  /*3310*/  @!PT LDS RZ, [RZ] ;  /* 0x00000000fffff984 */ /* 0x000fe20000000800 */
[----:B------:R-:W-:Y:S01]  /*3320*/  @!PT LDS RZ, [RZ] ;  /* 0x00000000fffff984 */ /* 0x000fe20000000800 */
[----:B------:R-:W-:Y:S01]  /*3330*/  @!PT LDS RZ, [RZ] ;  /* 0x00000000fffff984 */ /* 0x000fe20000000800 */
[----:B------:R1:W-:Y:S01]  /*3340*/  @!P3 LDGSTS.E.BYPASS.LTC128B.128 [R241+0x10000], [R2.64] ;  /* 0x1000000002f1bfae */ /* 0x0003e2000b901d4c */
[----:B------:R-:W-:Y:S01]  /*3350*/  @!P6 MOV R12, R10 ;  /* 0x0000000a000ce202 */ /* 0x000fe20000000f00 */
[----:B------:R-:W-:Y:S02]  /*3360*/  @!P1 IMAD.MOV.U32 R10, RZ, RZ, R14 ;  /* 0x000000ffff0a9224 */ /* 0x000fe400078e000e */
        /* <DEDUP_REMOVED lines=15> */
[----:B------:R-:W-:-:S02]  /*3460*/  R2P PR, R19, 0x6 ;  /* 0x0000000613007804 */ /* 0x000fc40000000000 */
[----:B-1----:R-:W-:Y:S01]  /*3470*/  IADD3 R2, R92, R6, RZ ;  /* 0x000000065c027210 */ /* 0x002fe20007ffe0ff */
[----:B------:R-:W-:Y:S01]  /*3480*/  LDSM.16.M88.4 R40, [R134+0x2800] ;  /* 0x002800008628783b */ /* 0x000fe20000000200 */
[----:B------:R-:W-:Y:S02]  /*3490*/  LOP3.LUT P3, RZ, R36, 0x2, RZ, 0xc0, !PT ;  /* 0x0000000224ff7812 */ /* 0x000fe4000786c0ff */
[----:B------:R-:W-:Y:S01]  /*34a0*/  SHF.L.U32 R222, R2, 0x1, RZ ;  /* 0x0000000102de7819 */ /* 0x000fe200000006ff */
[----:B------:R-:W-:Y:S01]  /*34b0*/  LDSM.16.M88.4 R72, [R134+0x3000] ;  /* 0x003000008648783b */ /* 0x000fe20000000200 */
[----:B------:R-:W-:Y:S02]  /*34c0*/  MOV R2, 0x10 ;  /* 0x0000001000027802 */ /* 0x000fe40000000f00 */
[----:B--2---:R-:W-:Y:S01]  /*34d0*/  SEL R4, R26, 0xffffffe0, !P2 ;  /* 0xffffffe01a047807 */ /* 0x004fe20005000000 */
[----:B------:R-:W1:Y:S01]  /*34e0*/  LDSM.16.M88.4 R20, [R222] ;  /* 0x00000000de14783b */ /* 0x000e620000000200 */
[----:B------:R-:W-:-:S02]  /*34f0*/  SEL R0, R2, 0xfffffff0, !P1 ;  /* 0xfffffff002007807 */ /* 0x000fc40004800000 */
[----:B------:R-:W-:Y:S01]  /*3500*/  SEL R2, R2, 0xfffffff0, !P3 ;  /* 0xfffffff002027807 */ /* 0x000fe20005800000 */
[----:B------:R-:W-:Y:S01]  /*3510*/  LDSM.16.M88.4 R68, [R134+0x3800] ;  /* 0x003800008644783b */ /* 0x000fe20000000200 */
[----:B------:R-:W-:Y:S01]  /*3520*/  LOP3.LUT P1, RZ, R36, 0x4, RZ, 0xc0, !PT ;  /* 0x0000000424ff7812 */ /* 0x000fe2000782c0ff */
[----:B------:R-:W-:Y:S01]  /*3530*/  IMAD R225, R0, 0x2, R222 ;  /* 0x0000000200e17824 */ /* 0x000fe200078e02de */
[----:B------:R-:W-:Y:S01]  /*3540*/  LEA R220, R2, R134, 0x1 ;  /* 0x0000008602dc7211 */ /* 0x000fe200078e08ff */
[----:B------:R-:W-:Y:S01]  /*3550*/  LDSM.16.M88.4 R84, [R134+0x4000] ;  /* 0x004000008654783b */ /* 0x000fe20000000200 */
[----:B------:R-:W-:Y:S02]  /*3560*/  IADD3 R3, R134, 0x2000, RZ ;  /* 0x0000200086037810 */ /* 0x000fe40007ffe0ff */
[----:B------:R-:W-:Y:S01]  /*3570*/  LEA R223, R4, R222, 0x1 ;  /* 0x000000de04df7211 */ /* 0x000fe200078e08ff */
[----:B------:R-:W-:Y:S01]  /*3580*/  LDSM.16.M88.4 R16, [R225] ;  /* 0x00000000e110783b */ /* 0x000fe20000000200 */
[----:B------:R-:W-:-:S03]  /*3590*/  ISETP.GT.AND P2, PT, R202, 0x1, PT ;  /* 0x00000001ca00780c */ /* 0x000fc60003f44270 */
[----:B---3--:R-:W2:Y:S01]  /*35a0*/  LDSM.16.M88.4 R8, [R134+0x2000] ;  /* 0x002000008608783b */ /* 0x008ea20000000200 */
[----:B------:R-:W-:Y:S01]  /*35b0*/  IMAD R224, R0, 0x2, R223 ;  /* 0x0000000200e07824 */ /* 0x000fe200078e02df */
[----:B------:R-:W-:Y:S02]  /*35c0*/  @P1 IADD3 R221, R3, -0x40, RZ ;  /* 0xffffffc003dd1810 */ /* 0x000fe40007ffe0ff */
[----:B------:R-:W-:Y:S02]  /*35d0*/  LDSM.16.M88.4 R32, [R220+0x2000] ;  /* 0x00200000dc20783b */ /* 0x000fe40000000200 */
[----:B------:R-:W-:Y:S02]  /*35e0*/  LEA R219, R2, R221, 0x1 ;  /* 0x000000dd02db7211 */ /* 0x000fe400078e08ff */
[----:B----4-:R-:W-:Y:S01]  /*35f0*/  LDSM.16.M88.4 R12, [R223] ;  /* 0x00000000df0c783b */ /* 0x010fe20000000200 */
[C---:B------:R-:W-:Y:S02]  /*3600*/  IADD3 R240, R221.reuse, 0x800, RZ ;  /* 0x00000800ddf07810 */ /* 0x040fe40007ffe0ff */
[C---:B------:R-:W-:Y:S01]  /*3610*/  IADD3 R239, R221.reuse, 0x1000, RZ ;  /* 0x00001000ddef7810 */ /* 0x040fe20007ffe0ff */
[----:B------:R-:W-:Y:S01]  /*3620*/  LDSM.16.M88.4 R48, [R221] ;  /* 0x00000000dd30783b */ /* 0x000fe20000000200 */
[----:B------:R-:W-:-:S02]  /*3630*/  IADD3 R238, R221, 0x1800, RZ ;  /* 0x00001800ddee7810 */ /* 0x000fc40007ffe0ff */
[C---:B------:R-:W-:Y:S01]  /*3640*/  IADD3 R237, R221.reuse, 0x2000, RZ ;  /* 0x00002000dded7810 */ /* 0x040fe20007ffe0ff */
[----:B------:R-:W3:Y:S01]  /*3650*/  LDSM.16.M88.4 R52, [R220+0x2800] ;  /* 0x00280000dc34783b */ /* 0x000ee20000000200 */
[C---:B------:R-:W-:Y:S02]  /*3660*/  IADD3 R236, R221.reuse, 0x2800, RZ ;  /* 0x00002800ddec7810 */ /* 0x040fe40007ffe0ff */
[C---:B------:R-:W-:Y:S01]  /*3670*/  IADD3 R235, R221.reuse, 0x3000, RZ ;  /* 0x00003000ddeb7810 */ /* 0x040fe20007ffe0ff */
[----:B------:R-:W-:Y:S01]  /*3680*/  LDSM.16.M88.4 R56, [R219] ;  /* 0x00000000db38783b */ /* 0x000fe20000000200 */
[C---:B------:R-:W-:Y:S02]  /*3690*/  IADD3 R234, R221.reuse, 0x3800, RZ ;  /* 0x00003800ddea7810 */ /* 0x040fe40007ffe0ff */
[C---:B------:R-:W-:Y:S01]  /*36a0*/  IADD3 R233, R221.reuse, 0x4000, RZ ;  /* 0x00004000dde97810 */ /* 0x040fe20007ffe0ff */
[----:B-1----:R-:W-:Y:S01]  /*36b0*/  HMMA.16816.F32.BF16 R36, R20, R40, RZ ;  /* 0x000000281424723c */ /* 0x002fe200000418ff */
[----:B------:R-:W-:Y:S01]  /*36c0*/  LDSM.16.M88.4 R64, [R221+0x800] ;  /* 0x00080000dd40783b */ /* 0x000fe20000000200 */
[----:B------:R-:W-:-:S02]  /*36d0*/  IADD3 R232, R221, 0x4800, RZ ;  /* 0x00004800dde87810 */ /* 0x000fc40007ffe0ff */
[C---:B------:R-:W-:Y:S01]  /*36e0*/  IADD3 R231, R221.reuse, 0x5000, RZ ;  /* 0x00005000dde77810 */ /* 0x040fe20007ffe0ff */
[----:B------:R-:W-:Y:S01]  /*36f0*/  LDSM.16.M88.4 R76, [R220+0x3000] ;  /* 0x00300000dc4c783b */ /* 0x000fe20000000200 */
[C---:B------:R-:W-:Y:S02]  /*3700*/  IADD3 R230, R221.reuse, 0x5800, RZ ;  /* 0x00005800dde67810 */ /* 0x040fe40007ffe0ff */
[C---:B------:R-:W-:Y:S01]  /*3710*/  IADD3 R229, R221.reuse, 0x6000, RZ ;  /* 0x00006000dde57810 */ /* 0x040fe20007ffe0ff */
[----:B------:R-:W-:Y:S01]  /*3720*/  LDSM.16.M88.4 R80, [R219+0x800] ;  /* 0x00080000db50783b */ /* 0x000fe20000000200 */
[C---:B------:R-:W-:Y:S02]  /*3730*/  IADD3 R228, R221.reuse, 0x6800, RZ ;  /* 0x00006800dde47810 */ /* 0x040fe40007ffe0ff */
[C---:B------:R-:W-:Y:S01]  /*3740*/  IADD3 R227, R221.reuse, 0x7000, RZ ;  /* 0x00007000dde37810 */ /* 0x040fe20007ffe0ff */
[----:B------:R-:W-:Y:S01]  /*3750*/  LDSM.16.M88.4 R60, [R221+0x1000] ;  /* 0x00100000dd3c783b */ /* 0x000fe20000000200 */
[----:B------:R-:W-:Y:S01]  /*3760*/  IADD3 R226, R221, 0x7800, RZ ;  /* 0x00007800dde27810 */ /* 0x000fe20007ffe0ff */
[C---:B--2---:R-:W-:Y:S02]  /*3770*/  HMMA.16816.F32.BF16 R24, R20.reuse, R8, RZ ;  /* 0x000000081418723c */ /* 0x044fe400000418ff */
[----:B------:R-:W0:Y:S06]  /*3780*/  LDGDEPBAR ;  /* 0x00000000000079af */ /* 0x000e2c0000000000 */
[----:B------:R-:W-:Y:S01]  /*3790*/  HMMA.16816.F32.BF16 R28, R20, R10, RZ ;  /* 0x0000000a141c723c */ /* 0x000fe200000418ff */
[----:B------:R-:W1:Y:S07]  /*37a0*/  LDSM.16.M88.4 R8, [R224] ;  /* 0x00000000e008783b */ /* 0x000e6e0000000200 */
[C---:B---3--:R-:W-:Y:S08]  /*37b0*/  HMMA.16816.F32.BF16 R44, R16.reuse, R52, R36 ;  /* 0x00000034102c723c */ /* 0x048ff00000041824 */
[C---:B------:R-:W-:Y:S08]  /*37c0*/  HMMA.16816.F32.BF16 R24, R16.reuse, R32, R24 ;  /* 0x000000201018723c */ /* 0x040ff00000041818 */
[----:B------:R-:W-:Y:S08]  /*37d0*/  HMMA.16816.F32.BF16 R32, R16, R34, R28 ;  /* 0x000000221020723c */ /* 0x000ff0000004181c */
[----:B------:R-:W-:Y:S08]  /*37e0*/  HMMA.16816.F32.BF16 R28, R20, R42, RZ ;  /* 0x0000002a141c723c */ /* 0x000ff000000418ff */
[C---:B------:R-:W-:Y:S08]  /*37f0*/  HMMA.16816.F32.BF16 R24, R12.reuse, R48, R24 ;  /* 0x000000300c18723c */ /* 0x040ff00000041818 */
[----:B------:R-:W-:Y:S08]  /*3800*/  HMMA.16816.F32.BF16 R40, R12, R50, R32 ;  /* 0x000000320c28723c */ /* 0x000ff00000041820 */
[----:B------:R-:W-:Y:S08]  /*3810*/  HMMA.16816.F32.BF16 R28, R16, R54, R28 ;  /* 0x00000036101c723c */ /* 0x000ff0000004181c */
[----:B------:R-:W-:Y:S08]  /*3820*/  HMMA.16816.F32.BF16 R32, R20, R72, RZ ;  /* 0x000000481420723c */ /* 0x000ff000000418ff */
[C---:B-1----:R-:W-:Y:S08]  /*3830*/  HMMA.16816.F32.BF16 R52, R8.reuse, R58, R40 ;  /* 0x0000003a0834723c */ /* 0x042ff00000041828 */
[----:B------:R-:W-:Y:S01]  /*3840*/  HMMA.16816.F32.BF16 R36, R8, R56, R24 ;  /* 0x000000380824723c */ /* 0x000fe20000041818 */
[----:B------:R-:W1:Y:S07]  /*3850*/  LDSM.16.M88.4 R56, [R220+0x3800] ;  /* 0x00380000dc38783b */ /* 0x000e6e0000000200 */
[----:B------:R-:W-:Y:S01]  /*3860*/  HMMA.16816.F32.BF16 R40, R20, R74, RZ ;  /* 0x0000004a1428723c */ /* 0x000fe200000418ff */
[----:B------:R-:W-:Y:S07]  /*3870*/  LDSM.16.M88.4 R72, [R220+0x4000] ;  /* 0x00400000dc48783b */ /* 0x000fee0000000200 */
[----:B------:R-:W-:Y:S01]  /*3880*/  HMMA.16816.F32.BF16 R24, R12, R64, R44 ;  /* 0x000000400c18723c */ /* 0x000fe2000004182c */
[----:B------:R-:W-:-:S02]  /*3890*/  FMUL.FTZ R2, R53, c[0x0][0x2ec] ;  /* 0x0000bb0035027a20 */ /* 0x000fc40000410000 */
[----:B------:R-:W-:Y:S02]  /*38a0*/  FMUL.FTZ R52, R52, c[0x0][0x2ec] ;  /* 0x0000bb0034347a20 */ /* 0x000fe40000410000 */
[----:B------:R2:W3:Y:S03]  /*38b0*/  MUFU.TANH R192, R2 ;  /* 0x0000000200c07308 */ /* 0x0004e60000002400 */
[----:B------:R-:W-:Y:S01]  /*38c0*/  HMMA.16816.F32.BF16 R44, R12, R66, R28 ;  /* 0x000000420c2c723c */ /* 0x000fe2000004181c */
[----:B------:R-:W-:Y:S01]  /*38d0*/  FMUL.FTZ R36, R36, c[0x0][0x2ec] ;  /* 0x0000bb0024247a20 */ /* 0x000fe20000410000 */
[----:B------:R-:W4:Y:S01]  /*38e0*/  LDSM.16.M88.4 R64, [R219+0x1000] ;  /* 0x00100000db40783b */ /* 0x000f220000000200 */
[----:B------:R-:W-:Y:S02]  /*38f0*/  FMUL.FTZ R37, R37, c[0x0][0x2ec] ;  /* 0x0000bb0025257a20 */ /* 0x000fe40000410000 */
[----:B------:R-:W-:Y:S01]  /*3900*/  FMUL.FTZ R38, R38, c[0x0][0x2ec] ;  /* 0x0000bb0026267a20 */ /* 0x000fe20000410000 */
[----:B------:R-:W1:Y:S01]  /*3910*/  MUFU.TANH R197, R36 ;  /* 0x0000002400c57308 */ /* 0x000e620000002400 */
[----:B------:R-:W-:Y:S01]  /*3920*/  FMUL.FTZ R39, R39, c[0x0][0x2ec] ;  /* 0x0000bb0027277a20 */ /* 0x000fe20000410000 */
[----:B------:R-:W-:Y:S01]  /*3930*/  HMMA.16816.F32.BF16 R48, R16, R76, R32 ;  /* 0x0000004c1030723c */ /* 0x000fe20000041820 */
[----:B--2---:R-:W-:-:S05]  /*3940*/  FMUL.FTZ R2, R54, c[0x0][0x2ec] ;  /* 0x0000bb0036027a20 */ /* 0x004fca0000410000 */
[----:B------:R-:W2:Y:S02]  /*3950*/  MUFU.TANH R196, R37 ;  /* 0x0000002500c47308 */ /* 0x000ea40000002400 */
[----:B------:R-:W-:Y:S01]  /*3960*/  HMMA.16816.F32.BF16 R32, R16, R78, R40 ;  /* 0x0000004e1020723c */ /* 0x000fe20000041828 */
[----:B------:R-:W1:Y:S05]  /*3970*/  LDSM.16.M88.4 R76, [R221+0x1800] ;  /* 0x00180000dd4c783b */ /* 0x000e6a0000000200 */
[----:B------:R-:W1:Y:S02]  /*3980*/  MUFU.TANH R195, R38 ;  /* 0x0000002600c37308 */ /* 0x000e640000002400 */
[----:B------:R-:W-:Y:S06]  /*3990*/  HMMA.16816.F32.BF16 R24, R8, R80, R24 ;  /* 0x000000500818723c */ /* 0x000fec0000041818 */
[----:B------:R2:W1:Y:S02]  /*39a0*/  MUFU.TANH R194, R39 ;  /* 0x0000002700c27308 */ /* 0x0004640000002400 */
[----:B------:R-:W-:Y:S06]  /*39b0*/  HMMA.16816.F32.BF16 R40, R20, R70, RZ ;  /* 0x000000461428723c */ /* 0x000fec00000418ff */
[----:B------:R3:W1:Y:S02]  /*39c0*/  MUFU.TANH R191, R2 ;  /* 0x0000000200bf7308 */ /* 0x0006640000002400 */
[----:B------:R-:W-:Y:S06]  /*39d0*/  HMMA.16816.F32.BF16 R28, R12, R60, R48 ;  /* 0x0000003c0c1c723c */ /* 0x000fec0000041830 */
[----:B------:R1:W1:Y:S02]  /*39e0*/  MUFU.TANH R193, R52 ;  /* 0x0000003400c17308 */ /* 0x0002640000002400 */
[----:B--2---:R-:W-:Y:S01]  /*39f0*/  HMMA.16816.F32.BF16 R36, R20, R68, RZ ;  /* 0x000000441424723c */ /* 0x004fe200000418ff */
[----:B------:R-:W-:Y:S01]  /*3a00*/  FMUL.FTZ R24, R24, c[0x0][0x2ec] ;  /* 0x0000bb0018187a20 */ /* 0x000fe20000410000 */
[----:B------:R-:W-:Y:S01]  /*3a10*/  LDSM.16.M88.4 R68, [R220+0x4800] ;  /* 0x00480000dc44783b */ /* 0x000fe20000000200 */
[----:B------:R-:W-:-:S02]  /*3a20*/  FMUL.FTZ R25, R25, c[0x0][0x2ec] ;  /* 0x0000bb0019197a20 */ /* 0x000fc40000410000 */
[----:B---3--:R-:W-:Y:S01]  /*3a30*/  FMUL.FTZ R2, R55, c[0x0][0x2ec] ;  /* 0x0000bb0037027a20 */ /* 0x008fe20000410000 */
[----:B------:R-:W2:Y:S02]  /*3a40*/  MUFU.TANH R189, R24 ;  /* 0x0000001800bd7308 */ /* 0x000ea40000002400 */
[----:B-1----:R-:W-:Y:S06]  /*3a50*/  HMMA.16816.F32.BF16 R52, R8, R82, R44 ;  /* 0x000000520834723c */ /* 0x002fec000004182c */
[----:B------:R1:W3:Y:S01]  /*3a60*/  MUFU.TANH R190, R2 ;  /* 0x0000000200be7308 */ /* 0x0002e20000002400 */
[----:B------:R-:W-:Y:S01]  /*3a70*/  LDSM.16.M88.4 R80, [R134+0x5000] ;  /* 0x005000008650783b */ /* 0x000fe20000000200 */
[----:B------:R-:W-:Y:S03]  /*3a80*/  HMMA.16816.F32.BF16 R44, R12, R62, R32 ;  /* 0x0000003e0c2c723c */ /* 0x000fe60000041820 */
[----:B------:R-:W2:Y:S03]  /*3a90*/  LDSM.16.M88.4 R60, [R134+0x4800] ;  /* 0x00480000863c783b */ /* 0x000ea60000000200 */
[----:B------:R-:W2:Y:S02]  /*3aa0*/  MUFU.TANH R188, R25 ;  /* 0x0000001900bc7308 */ /* 0x000ea40000002400 */
[----:B------:R-:W-:Y:S01]  /*3ab0*/  HMMA.16816.F32.BF16 R48, R16, R56, R36 ;  /* 0x000000381030723c */ /* 0x000fe20000041824 */
[----:B-1----:R-:W-:-:S05]  /*3ac0*/  FMUL.FTZ R2, R26, c[0x0][0x2ec] ;  /* 0x0000bb001a027a20 */ /* 0x002fca0000410000 */
[----:B------:R1:W1:Y:S02]  /*3ad0*/  MUFU.TANH R186, R2 ;  /* 0x0000000200ba7308 */ /* 0x0002640000002400 */
[----:B------:R-:W-:Y:S01]  /*3ae0*/  HMMA.16816.F32.BF16 R32, R16, R58, R40 ;  /* 0x0000003a1020723c */ /* 0x000fe20000041828 */
[----:B------:R-:W2:Y:S01]  /*3af0*/  LDSM.16.M88.4 R56, [R219+0x1800] ;  /* 0x00180000db38783b */ /* 0x000ea20000000200 */
[----:B------:R-:W-:Y:S02]  /*3b00*/  FMUL.FTZ R54, R54, c[0x0][0x2ec] ;  /* 0x0000bb0036367a20 */ /* 0x000fe40000410000 */
[----:B------:R-:W-:Y:S02]  /*3b10*/  FMUL.FTZ R55, R55, c[0x0][0x2ec] ;  /* 0x0000bb0037377a20 */ /* 0x000fe40000410000 */
[----:B------:R-:W2:Y:S02]  /*3b20*/  MUFU.TANH R182, R54 ;  /* 0x0000003600b67308 */ /* 0x000ea40000002400 */
[----:B------:R-:W-:Y:S01]  /*3b30*/  HMMA.16816.F32.BF16 R36, R20, R84, RZ ;  /* 0x000000541424723c */ /* 0x000fe200000418ff */
[----:B-1----:R-:W-:-:S05]  /*3b40*/  FMUL.FTZ R2, R27, c[0x0][0x2ec] ;  /* 0x0000bb001b027a20 */ /* 0x002fca0000410000 */
[----:B------:R-:W1:Y:S02]  /*3b50*/  MUFU.TANH R177, R55 ;  /* 0x0000003700b17308 */ /* 0x000e640000002400 */
[----:B------:R-:W-:Y:S01]  /*3b60*/  HMMA.16816.F32.BF16 R40, R20, R86, RZ ;  /* 0x000000561428723c */ /* 0x000fe200000418ff */
[----:B------:R-:W-:Y:S05]  /*3b70*/  LDSM.16.M88.4 R84, [R219+0x2000] ;  /* 0x00200000db54783b */ /* 0x000fea0000000200 */
[----:B------:R1:W1:Y:S02]  /*3b80*/  MUFU.TANH R185, R2 ;  /* 0x0000000200b97308 */ /* 0x0002640000002400 */
[----:B----4-:R-:W-:Y:S08]  /*3b90*/  HMMA.16816.F32.BF16 R24, R8, R64, R28 ;  /* 0x000000400818723c */ /* 0x010ff0000004181c */
[----:B------:R-:W-:Y:S01]  /*3ba0*/  HMMA.16816.F32.BF16 R28, R12, R76, R48 ;  /* 0x0000004c0c1c723c */ /* 0x000fe20000041830 */
[----:B-1----:R-:W-:-:S07]  /*3bb0*/  FMUL.FTZ R2, R52, c[0x0][0x2ec] ;  /* 0x0000bb0034027a20 */ /* 0x002fce0000410000 */
[----:B------:R-:W-:Y:S01]  /*3bc0*/  HMMA.16816.F32.BF16 R48, R16, R72, R36 ;  /* 0x000000481030723c */ /* 0x000fe20000041824 */
[----:B------:R1:W4:Y:S07]  /*3bd0*/  MUFU.TANH R184, R2 ;  /* 0x0000000200b87308 */ /* 0x00032e0000002400 */
[----:B--2---:R-:W-:Y:S01]  /*3be0*/  HMMA.16816.F32.BF16 R36, R20, R60, RZ ;  /* 0x0000003c1424723c */ /* 0x004fe200000418ff */
[----:B------:R-:W-:Y:S02]  /*3bf0*/  FMUL.FTZ R24, R24, c[0x0][0x2ec] ;  /* 0x0000bb0018187a20 */ /* 0x000fe40000410000 */
[----:B------:R-:W-:-:S02]  /*3c00*/  FMUL.FTZ R25, R25, c[0x0][0x2ec] ;  /* 0x0000bb0019197a20 */ /* 0x000fc40000410000 */
[----:B------:R-:W-:Y:S01]  /*3c10*/  FMUL.FTZ R26, R26, c[0x0][0x2ec] ;  /* 0x0000bb001a1a7a20 */ /* 0x000fe20000410000 */
[----:B------:R-:W2:Y:S01]  /*3c20*/  MUFU.TANH R176, R24 ;  /* 0x0000001800b07308 */ /* 0x000ea20000002400 */
[----:B------:R-:W-:Y:S02]  /*3c30*/  FMUL.FTZ R27, R27, c[0x0][0x2ec] ;  /* 0x0000bb001b1b7a20 */ /* 0x000fe40000410000 */
[----:B-1----:R-:W-:Y:S02]  /*3c40*/  FMUL.FTZ R2, R53, c[0x0][0x2ec] ;  /* 0x0000bb0035027a20 */ /* 0x002fe40000410000 */
[----:B------:R-:W-:Y:S01]  /*3c50*/  HMMA.16816.F32.BF16 R52, R8, R66, R44 ;  /* 0x000000420834723c */ /* 0x000fe2000004182c */
[----:B------:R-:W1:Y:S02]  /*3c60*/  LDSM.16.M88.4 R64, [R221+0x2000] ;  /* 0x00200000dd40783b */ /* 0x000e640000000200 */
[----:B------:R2:W1:Y:S05]  /*3c70*/  MUFU.TANH R183, R2 ;  /* 0x0000000200b77308 */ /* 0x00046a0000002400 */
[----:B------:R-:W-:Y:S01]  /*3c80*/  HMMA.16816.F32.BF16 R44, R12, R78, R32 ;  /* 0x0000004e0c2c723c */ /* 0x000fe20000041820 */
[----:B------:R-:W1:Y:S02]  /*3c90*/  LDSM.16.M88.4 R76, [R221+0x2800] ;  /* 0x00280000dd4c783b */ /* 0x000e640000000200 */
[----:B------:R-:W1:Y:S05]  /*3ca0*/  MUFU.TANH R175, R25 ;  /* 0x0000001900af7308 */ /* 0x000e6a0000002400 */
[----:B------:R-:W-:Y:S01]  /*3cb0*/  HMMA.16816.F32.BF16 R32, R16, R74, R40 ;  /* 0x0000004a1020723c */ /* 0x000fe20000041828 */
[----:B------:R-:W3:Y:S02]  /*3cc0*/  LDSM.16.M88.4 R72, [R220+0x5000] ;  /* 0x00500000dc48783b */ /* 0x000ee40000000200 */
[----:B------:R-:W1:Y:S05]  /*3cd0*/  MUFU.TANH R174, R26 ;  /* 0x0000001a00ae7308 */ /* 0x000e6a0000002400 */
[----:B--2---:R-:W-:Y:S01]  /*3ce0*/  FMUL.FTZ R2, R53, c[0x0][0x2ec] ;  /* 0x0000bb0035027a20 */ /* 0x004fe20000410000 */
[----:B------:R-:W-:Y:S02]  /*3cf0*/  HMMA.16816.F32.BF16 R40, R20, R62, RZ ;  /* 0x0000003e1428723c */ /* 0x000fe400000418ff */
[----:B------:R2:W1:Y:S01]  /*3d00*/  MUFU.TANH R173, R27 ;  /* 0x0000001b00ad7308 */ /* 0x0004620000002400 */
[----:B------:R-:W-:Y:S01]  /*3d10*/  FMUL.FTZ R52, R52, c[0x0][0x2ec] ;  /* 0x0000bb0034347a20 */ /* 0x000fe20000410000 */
[----:B------:R-:W3:Y:S06]  /*3d20*/  LDSM.16.M88.4 R60, [R134+0x5800] ;  /* 0x00580000863c783b */ /* 0x000eec0000000200 */
[----:B------:R1:W1:Y:S01]  /*3d30*/  MUFU.TANH R170, R2 ;  /* 0x0000000200aa7308 */ /* 0x0002620000002400 */
[----:B--2---:R-:W-:Y:S07]  /*3d40*/  HMMA.16816.F32.BF16 R24, R8, R56, R28 ;  /* 0x000000380818723c */ /* 0x004fee000004181c */
[----:B------:R-:W2:Y:S01]  /*3d50*/  MUFU.TANH R172, R52 ;  /* 0x0000003400ac7308 */ /* 0x000ea20000002400 */
[----:B-1----:R-:W-:Y:S01]  /*3d60*/  FMUL.FTZ R2, R54, c[0x0][0x2ec] ;  /* 0x0000bb0036027a20 */ /* 0x002fe20000410000 */
[----:B------:R-:W-:Y:S06]  /*3d70*/  HMMA.16816.F32.BF16 R28, R12, R64, R48 ;  /* 0x000000400c1c723c */ /* 0x000fec0000041830 */
[----:B------:R1:W1:Y:S02]  /*3d80*/  MUFU.TANH R169, R2 ;  /* 0x0000000200a97308 */ /* 0x0002640000002400 */
[----:B------:R-:W-:Y:S07]  /*3d90*/  HMMA.16816.F32.BF16 R48, R16, R68, R36 ;  /* 0x000000441030723c */ /* 0x000fee0000041824 */
[----:B------:R-:W-:Y:S01]  /*3da0*/  FMUL.FTZ R24, R24, c[0x0][0x2ec] ;  /* 0x0000bb0018187a20 */ /* 0x000fe20000410000 */
[----:B------:R-:W-:Y:S01]  /*3db0*/  HMMA.16816.F32.BF16 R36, R20, R80, RZ ;  /* 0x000000501424723c */ /* 0x000fe200000418ff */
[----:B------:R-:W-:-:S02]  /*3dc0*/  FMUL.FTZ R25, R25, c[0x0][0x2ec] ;  /* 0x0000bb0019197a20 */ /* 0x000fc40000410000 */
[----:B-1----:R-:W-:Y:S01]  /*3dd0*/  FMUL.FTZ R2, R55, c[0x0][0x2ec] ;  /* 0x0000bb0037027a20 */ /* 0x002fe20000410000 */
[----:B------:R-:W1:Y:S04]  /*3de0*/  MUFU.TANH R163, R24 ;  /* 0x0000001800a37308 */ /* 0x000e680000002400 */
[----:B------:R-:W-:Y:S01]  /*3df0*/  HMMA.16816.F32.BF16 R52, R8, R58, R44 ;  /* 0x0000003a0834723c */ /* 0x000fe2000004182c */
[----:B------:R-:W1:Y:S03]  /*3e00*/  LDSM.16.M88.4 R56, [R219+0x2800] ;  /* 0x00280000db38783b */ /* 0x000e660000000200 */
[----:B------:R2:W1:Y:S04]  /*3e10*/  MUFU.TANH R164, R2 ;  /* 0x0000000200a47308 */ /* 0x0004680000002400 */
[----:B------:R-:W-:Y:S01]  /*3e20*/  HMMA.16816.F32.BF16 R44, R12, R66, R32 ;  /* 0x000000420c2c723c */ /* 0x000fe20000041820 */
[----:B------:R-:W1:Y:S03]  /*3e30*/  LDSM.16.M88.4 R64, [R221+0x3000] ;  /* 0x00300000dd40783b */ /* 0x000e660000000200 */
[----:B------:R-:W1:Y:S04]  /*3e40*/  MUFU.TANH R162, R25 ;  /* 0x0000001900a27308 */ /* 0x000e680000002400 */
[----:B------:R-:W-:Y:S01]  /*3e50*/  HMMA.16816.F32.BF16 R32, R16, R70, R40 ;  /* 0x000000461020723c */ /* 0x000fe20000041828 */
[----:B------:R-:W1:Y:S01]  /*3e60*/  LDSM.16.M88.4 R68, [R220+0x5800] ;  /* 0x00580000dc44783b */ /* 0x000e620000000200 */
[----:B--2---:R-:W-:-:S04]  /*3e70*/  FMUL.FTZ R2, R26, c[0x0][0x2ec] ;  /* 0x0000bb001a027a20 */ /* 0x004fc80000410000 */
[----:B------:R2:W1:Y:S02]  /*3e80*/  MUFU.TANH R159, R2 ;  /* 0x00000002009f7308 */ /* 0x0004640000002400 */
[----:B------:R-:W-:Y:S01]  /*3e90*/  HMMA.16816.F32.BF16 R40, R20, R82, RZ ;  /* 0x000000521428723c */ /* 0x000fe200000418ff */
[----:B------:R-:W-:Y:S01]  /*3ea0*/  FMUL.FTZ R54, R54, c[0x0][0x2ec] ;  /* 0x0000bb0036367a20 */ /* 0x000fe20000410000 */
[----:B------:R-:W1:Y:S01]  /*3eb0*/  LDSM.16.M88.4 R80, [R134+0x6000] ;  /* 0x006000008650783b */ /* 0x000e620000000200 */
[----:B------:R-:W-:-:S03]  /*3ec0*/  FMUL.FTZ R55, R55, c[0x0][0x2ec] ;  /* 0x0000bb0037377a20 */ /* 0x000fc60000410000 */
[----:B------:R-:W1:Y:S01]  /*3ed0*/  MUFU.TANH R152, R54 ;  /* 0x0000003600987308 */ /* 0x000e620000002400 */
[----:B--2---:R-:W-:-:S07]  /*3ee0*/  FMUL.FTZ R2, R27, c[0x0][0x2ec] ;  /* 0x0000bb001b027a20 */ /* 0x004fce0000410000 */
[----:B------:R-:W2:Y:S01]  /*3ef0*/  MUFU.TANH R151, R55 ;  /* 0x0000003700977308 */ /* 0x000ea20000002400 */
[----:B------:R-:W-:Y:S07]  /*3f00*/  HMMA.16816.F32.BF16 R24, R8, R84, R28 ;  /* 0x000000540818723c */ /* 0x000fee000004181c */
[----:B------:R2:W1:Y:S01]  /*3f10*/  MUFU.TANH R158, R2 ;  /* 0x00000002009e7308 */ /* 0x0004620000002400 */
[----:B------:R-:W-:Y:S08]  /*3f20*/  HMMA.16816.F32.BF16 R28, R12, R76, R48 ;  /* 0x0000004c0c1c723c */ /* 0x000ff00000041830 */
[----:B---3--:R-:W-:Y:S01]  /*3f30*/  HMMA.16816.F32.BF16 R48, R16, R72, R36 ;  /* 0x000000481030723c */ /* 0x008fe20000041824 */
[----:B--2---:R-:W-:-:S07]  /*3f40*/  FMUL.FTZ R2, R52, c[0x0][0x2ec] ;  /* 0x0000bb0034027a20 */ /* 0x004fce0000410000 */
[----:B------:R-:W-:Y:S01]  /*3f50*/  HMMA.16816.F32.BF16 R36, R20, R60, RZ ;  /* 0x0000003c1424723c */ /* 0x000fe200000418ff */
[----:B------:R-:W-:Y:S01]  /*3f60*/  FMUL.FTZ R24, R24, c[0x0][0x2ec] ;  /* 0x0000bb0018187a20 */ /* 0x000fe20000410000 */
[----:B------:R2:W3:Y:S01]  /*3f70*/  MUFU.TANH R157, R2 ;  /* 0x00000002009d7308 */ /* 0x0004e20000002400 */
[----:B------:R-:W-:Y:S02]  /*3f80*/  FMUL.FTZ R25, R25, c[0x0][0x2ec] ;  /* 0x0000bb0019197a20 */ /* 0x000fe40000410000 */
[----:B------:R-:W-:Y:S02]  /*3f90*/  FMUL.FTZ R26, R26, c[0x0][0x2ec] ;  /* 0x0000bb001a1a7a20 */ /* 0x000fe40000410000 */
[----:B------:R-:W-:-:S03]  /*3fa0*/  FMUL.FTZ R27, R27, c[0x0][0x2ec] ;  /* 0x0000bb001b1b7a20 */ /* 0x000fc60000410000 */
[----:B------:R-:W1:Y:S01]  /*3fb0*/  MUFU.TANH R96, R24 ;  /* 0x0000001800607308 */ /* 0x000e620000002400 */
[----:B--2---:R-:W-:-:S07]  /*3fc0*/  FMUL.FTZ R2, R53, c[0x0][0x2ec] ;  /* 0x0000bb0035027a20 */ /* 0x004fce0000410000 */
[----:B------:R-:W2:Y:S01]  /*3fd0*/  MUFU.TANH R150, R25 ;  /* 0x0000001900967308 */ /* 0x000ea20000002400 */
[----:B------:R-:W-:Y:S01]  /*3fe0*/  HMMA.16816.F32.BF16 R52, R8, R86, R44 ;  /* 0x000000560834723c */ /* 0x000fe2000004182c */
[----:B------:R-:W2:Y:S06]  /*3ff0*/  LDSM.16.M88.4 R84, [R219+0x3000] ;  /* 0x00300000db54783b */ /* 0x000eac0000000200 */
[----:B------:R1:W1:Y:S01]  /*4000*/  MUFU.TANH R156, R2 ;  /* 0x00000002009c7308 */ /* 0x0002620000002400 */
[----:B------:R-:W-:Y:S01]  /*4010*/  HMMA.16816.F32.BF16 R44, R12, R78, R32 ;  /* 0x0000004e0c2c723c */ /* 0x000fe20000041820 */
[----:B------:R-:W2:Y:S06]  /*4020*/  LDSM.16.M88.4 R76, [R221+0x3800] ;  /* 0x00380000dd4c783b */ /* 0x000eac0000000200 */
[----:B------:R-:W2:Y:S01]  /*4030*/  MUFU.TANH R98, R26 ;  /* 0x0000001a00627308 */ /* 0x000ea20000002400 */
[----:B------:R-:W-:Y:S01]  /*4040*/  HMMA.16816.F32.BF16 R32, R16, R74, R40 ;  /* 0x0000004a1020723c */ /* 0x000fe20000041828 */
[----:B------:R-:W2:Y:S06]  /*4050*/  LDSM.16.M88.4 R72, [R220+0x6000] ;  /* 0x00600000dc48783b */ /* 0x000eac0000000200 */
[----:B------:R3:W2:Y:S01]  /*4060*/  MUFU.TANH R93, R27 ;  /* 0x0000001b005d7308 */ /* 0x0006a20000002400 */
[----:B-1----:R-:W-:Y:S01]  /*4070*/  FMUL.FTZ R2, R53, c[0x0][0x2ec] ;  /* 0x0000bb0035027a20 */ /* 0x002fe20000410000 */
[----:B------:R-:W-:Y:S01]  /*4080*/  HMMA.16816.F32.BF16 R40, R20, R62, RZ ;  /* 0x0000003e1428723c */ /* 0x000fe200000418ff */
[----:B------:R-:W-:Y:S01]  /*4090*/  FMUL.FTZ R52, R52, c[0x0][0x2ec] ;  /* 0x0000bb0034347a20 */ /* 0x000fe20000410000 */
[----:B------:R-:W1:Y:S04]  /*40a0*/  LDSM.16.M88.4 R60, [R134+0x6800] ;  /* 0x00680000863c783b */ /* 0x000e680000000200 */
[----:B------:R4:W1:Y:S02]  /*40b0*/  MUFU.TANH R99, R2 ;  /* 0x0000000200637308 */ /* 0x0008640000002400 */
[----:B---3--:R-:W-:Y:S06]  /*40c0*/  HMMA.16816.F32.BF16 R24, R8, R56, R28 ;  /* 0x000000380818723c */ /* 0x008fec000004181c */
[----:B------:R-:W3:Y:S01]  /*40d0*/  MUFU.TANH R97, R52 ;  /* 0x0000003400617308 */ /* 0x000ee20000002400 */
[----:B----4-:R-:W-:Y:S01]  /*40e0*/  FMUL.FTZ R2, R54, c[0x0][0x2ec] ;  /* 0x0000bb0036027a20 */ /* 0x010fe20000410000 */
[----:B------:R-:W-:Y:S06]  /*40f0*/  HMMA.16816.F32.BF16 R28, R12, R64, R48 ;  /* 0x000000400c1c723c */ /* 0x000fec0000041830 */
[----:B------:R4:W1:Y:S02]  /*4100*/  MUFU.TANH R94, R2 ;  /* 0x00000002005e7308 */ /* 0x0008640000002400 */
[----:B------:R-:W-:Y:S08]  /*4110*/  HMMA.16816.F32.BF16 R48, R16, R68, R36 ;  /* 0x000000441030723c */ /* 0x000ff00000041824 */
[----:B------:R-:W-:Y:S01]  /*4120*/  FMUL.FTZ R24, R24, c[0x0][0x2ec] ;  /* 0x0000bb0018187a20 */ /* 0x000fe20000410000 */
[----:B------:R-:W-:Y:S01]  /*4130*/  HMMA.16816.F32.BF16 R36, R20, R80, RZ ;  /* 0x000000501424723c */ /* 0x000fe200000418ff */
[----:B------:R-:W-:-:S02]  /*4140*/  FMUL.FTZ R25, R25, c[0x0][0x2ec] ;  /* 0x0000bb0019197a20 */ /* 0x000fc40000410000 */
[----:B----4-:R-:W-:Y:S01]  /*4150*/  FMUL.FTZ R2, R55, c[0x0][0x2ec] ;  /* 0x0000bb0037027a20 */ /* 0x010fe20000410000 */
[----:B------:R-:W4:Y:S04]  /*4160*/  MUFU.TANH R104, R24 ;  /* 0x0000001800687308 */ /* 0x000f280000002400 */
        /* <DEDUP_REMOVED lines=12> */
[----:B------:R-:W3:Y:S01]  /*4230*/  LDSM.16.M88.4 R80, [R134+0x7000] ;  /* 0x007000008650783b */ /* 0x000ee20000000200 */
[----:B------:R-:W-:-:S03]  /*4240*/  FMUL.FTZ R55, R55, c[0x0][0x2ec] ;  /* 0x0000bb0037377a20 */ /* 0x000fc60000410000 */
[----:B------:R-:W1:Y:S01]  /*4250*/  MUFU.TANH R102, R54 ;  /* 0x0000003600667308 */ /* 0x000e620000002400 */
[----:B--2---:R-:W-:-:S07]  /*4260*/  FMUL.FTZ R2, R27, c[0x0][0x2ec] ;  /* 0x0000bb001b027a20 */ /* 0x004fce0000410000 */
[----:B------:R-:W2:Y:S01]  /*4270*/  MUFU.TANH R103, R55 ;  /* 0x0000003700677308 */ /* 0x000ea20000002400 */
[----:B------:R-:W-:Y:S07]  /*4280*/  HMMA.16816.F32.BF16 R24, R8, R84, R28 ;  /* 0x000000540818723c */ /* 0x000fee000004181c */
[----:B------:R1:W1:Y:S01]  /*4290*/  MUFU.TANH R101, R2 ;  /* 0x0000000200657308 */ /* 0x0002620000002400 */
[----:B------:R-:W-:Y:S08]  /*42a0*/  HMMA.16816.F32.BF16 R28, R12, R76, R48 ;  /* 0x0000004c0c1c723c */ /* 0x000ff00000041830 */
[----:B------:R-:W-:Y:S01]  /*42b0*/  HMMA.16816.F32.BF16 R48, R16, R72, R36 ;  /* 0x000000481030723c */ /* 0x000fe20000041824 */
[----:B-1----:R-:W-:-:S07]  /*42c0*/  FMUL.FTZ R2, R52, c[0x0][0x2ec] ;  /* 0x0000bb0034027a20 */ /* 0x002fce0000410000 */
[----:B------:R-:W-:Y:S01]  /*42d0*/  HMMA.16816.F32.BF16 R36, R20, R60, RZ ;  /* 0x0000003c1424723c */ /* 0x000fe200000418ff */
[----:B------:R-:W-:Y:S01]  /*42e0*/  FMUL.FTZ R24, R24, c[0x0][0x2ec] ;  /* 0x0000bb0018187a20 */ /* 0x000fe20000410000 */
[----:B------:R1:W1:Y:S01]  /*42f0*/  MUFU.TANH R105, R2 ;  /* 0x0000000200697308 */ /* 0x0002620000002400 */
[----:B------:R-:W-:Y:S02]  /*4300*/  FMUL.FTZ R25, R25, c[0x0][0x2ec] ;  /* 0x0000bb0019197a20 */ /* 0x000fe40000410000 */
[----:B------:R-:W-:Y:S02]  /*4310*/  FMUL.FTZ R26, R26, c[0x0][0x2ec] ;  /* 0x0000bb001a1a7a20 */ /* 0x000fe40000410000 */
[----:B------:R-:W-:-:S03]  /*4320*/  FMUL.FTZ R27, R27, c[0x0][0x2ec] ;  /* 0x0000bb001b1b7a20 */ /* 0x000fc60000410000 */
[----:B------:R-:W2:Y:S01]  /*4330*/  MUFU.TANH R112, R24 ;  /* 0x0000001800707308 */ /* 0x000ea20000002400 */
[----:B-1----:R-:W-:-:S07]  /*4340*/  FMUL.FTZ R2, R53, c[0x0][0x2ec] ;  /* 0x0000bb0035027a20 */ /* 0x002fce0000410000 */
[----:B------:R-:W1:Y:S01]  /*4350*/  MUFU.TANH R114, R25 ;  /* 0x0000001900727308 */ /* 0x000e620000002400 */
[----:B------:R-:W-:Y:S01]  /*4360*/  HMMA.16816.F32.BF16 R52, R8, R86, R44 ;  /* 0x000000560834723c */ /* 0x000fe2000004182c */
[----:B------:R-:W1:Y:S06]  /*4370*/  LDSM.16.M88.4 R84, [R219+0x4000] ;  /* 0x00400000db54783b */ /* 0x000e6c0000000200 */
[----:B------:R2:W1:Y:S01]  /*4380*/  MUFU.TANH R107, R2 ;  /* 0x00000002006b7308 */ /* 0x0004620000002400 */
[----:B------:R-:W-:Y:S01]  /*4390*/  HMMA.16816.F32.BF16 R44, R12, R78, R32 ;  /* 0x0000004e0c2c723c */ /* 0x000fe20000041820 */
[----:B------:R-:W1:Y:S06]  /*43a0*/  LDSM.16.M88.4 R76, [R221+0x4800] ;  /* 0x00480000dd4c783b */ /* 0x000e6c0000000200 */
[----:B------:R-:W1:Y:S01]  /*43b0*/  MUFU.TANH R108, R26 ;  /* 0x0000001a006c7308 */ /* 0x000e620000002400 */
[----:B------:R-:W-:Y:S01]  /*43c0*/  HMMA.16816.F32.BF16 R32, R16, R74, R40 ;  /* 0x0000004a1020723c */ /* 0x000fe20000041828 */
[----:B------:R-:W1:Y:S06]  /*43d0*/  LDSM.16.M88.4 R72, [R220+0x7000] ;  /* 0x00700000dc48783b */ /* 0x000e6c0000000200 */
[----:B------:R3:W1:Y:S01]  /*43e0*/  MUFU.TANH R109, R27 ;  /* 0x0000001b006d7308 */ /* 0x0006620000002400 */
[----:B--2---:R-:W-:Y:S01]  /*43f0*/  FMUL.FTZ R2, R53, c[0x0][0x2ec] ;  /* 0x0000bb0035027a20 */ /* 0x004fe20000410000 */
[----:B------:R-:W-:Y:S01]  /*4400*/  HMMA.16816.F32.BF16 R40, R20, R62, RZ ;  /* 0x0000003e1428723c */ /* 0x000fe200000418ff */
[----:B------:R-:W-:Y:S01]  /*4410*/  FMUL.FTZ R52, R52, c[0x0][0x2ec] ;  /* 0x0000bb0034347a20 */ /* 0x000fe20000410000 */
[----:B------:R-:W2:Y:S04]  /*4420*/  LDSM.16.M88.4 R60, [R134+0x7800] ;  /* 0x00780000863c783b */ /* 0x000ea80000000200 */
        /* <DEDUP_REMOVED lines=16> */
[----:B------:R-:W3:Y:S03]  /*4530*/  LDSM.16.M88.4 R64, [R221+0x5000] ;  /* 0x00500000dd40783b */ /* 0x000ee60000000200 */
[----:B------:R-:W1:Y:S04]  /*4540*/  MUFU.TANH R121, R25 ;  /* 0x0000001900797308 */ /* 0x000e680000002400 */
[----:B------:R-:W-:Y:S01]  /*4550*/  HMMA.16816.F32.BF16 R32, R16, R70, R40 ;  /* 0x000000461020723c */ /* 0x000fe20000041828 */
[----:B------:R-:W3:Y:S01]  /*4560*/  LDSM.16.M88.4 R68, [R220+0x7800] ;  /* 0x00780000dc44783b */ /* 0x000ee20000000200 */
[----:B--2---:R-:W-:-:S04]  /*4570*/  FMUL.FTZ R2, R26, c[0x0][0x2ec] ;  /* 0x0000bb001a027a20 */ /* 0x004fc80000410000 */
[----:B------:R2:W1:Y:S02]  /*4580*/  MUFU.TANH R116, R2 ;  /* 0x0000000200747308 */ /* 0x0004640000002400 */
[----:B------:R-:W-:Y:S01]  /*4590*/  HMMA.16816.F32.BF16 R40, R20, R82, RZ ;  /* 0x000000521428723c */ /* 0x000fe200000418ff */
[----:B------:R-:W-:Y:S01]  /*45a0*/  FMUL.FTZ R54, R54, c[0x0][0x2ec] ;  /* 0x0000bb0036367a20 */ /* 0x000fe20000410000 */
[----:B------:R-:W3:Y:S01]  /*45b0*/  LDSM.16.M88.4 R80, [R134+0x8000] ;  /* 0x008000008650783b */ /* 0x000ee20000000200 */
[----:B------:R-:W-:-:S03]  /*45c0*/  FMUL.FTZ R55, R55, c[0x0][0x2ec] ;  /* 0x0000bb0037377a20 */ /* 0x000fc60000410000 */
[----:B------:R-:W3:Y:S01]  /*45d0*/  MUFU.TANH R118, R54 ;  /* 0x0000003600767308 */ /* 0x000ee20000002400 */
[----:B--2---:R-:W-:-:S07]  /*45e0*/  FMUL.FTZ R2, R27, c[0x0][0x2ec] ;  /* 0x0000bb001b027a20 */ /* 0x004fce0000410000 */
[----:B------:R-:W2:Y:S01]  /*45f0*/  MUFU.TANH R119, R55 ;  /* 0x0000003700777308 */ /* 0x000ea20000002400 */
[----:B-1----:R-:W-:Y:S07]  /*4600*/  HMMA.16816.F32.BF16 R24, R8, R84, R28 ;  /* 0x000000540818723c */ /* 0x002fee000004181c */
        /* <DEDUP_REMOVED lines=22> */
[----:B------:R-:W-:Y:S01]  /*4770*/  HMMA.16816.F32.BF16 R40, R20, R62, RZ ;  /* 0x0000003e1428723c */ /* 0x000fe200000418ff */
[----:B--2---:R-:W-:Y:S01]  /*4780*/  FMUL.FTZ R2, R53, c[0x0][0x2ec] ;  /* 0x0000bb0035027a20 */ /* 0x004fe20000410000 */
[----:B------:R-:W2:Y:S01]  /*4790*/  LDSM.16.M88.4 R60, [R134+0x8800] ;  /* 0x00880000863c783b */ /* 0x000ea20000000200 */
[----:B------:R-:W-:-:S04]  /*47a0*/  FMUL.FTZ R52, R52, c[0x0][0x2ec] ;  /* 0x0000bb0034347a20 */ /* 0x000fc80000410000 */
[----:B------:R4:W1:Y:S01]  /*47b0*/  MUFU.TANH R165, R2 ;  /* 0x0000000200a57308 */ /* 0x0008620000002400 */
[----:B---3--:R-:W-:Y:S07]  /*47c0*/  HMMA.16816.F32.BF16 R24, R8, R56, R28 ;  /* 0x000000380818723c */ /* 0x008fee000004181c */
[----:B------:R-:W3:Y:S01]  /*47d0*/  MUFU.TANH R161, R52 ;  /* 0x0000003400a17308 */ /* 0x000ee20000002400 */
[----:B----4-:R-:W-:Y:S01]  /*47e0*/  FMUL.FTZ R2, R54, c[0x0][0x2ec] ;  /* 0x0000bb0036027a20 */ /* 0x010fe20000410000 */
[----:B------:R-:W-:Y:S06]  /*47f0*/  HMMA.16816.F32.BF16 R28, R12, R64, R48 ;  /* 0x000000400c1c723c */ /* 0x000fec0000041830 */
[----:B------:R4:W1:Y:S02]  /*4800*/  MUFU.TANH R153, R2 ;  /* 0x0000000200997308 */ /* 0x0008640000002400 */
[----:B------:R-:W-:Y:S07]  /*4810*/  HMMA.16816.F32.BF16 R48, R16, R68, R36 ;  /* 0x000000441030723c */ /* 0x000fee0000041824 */
        /* <DEDUP_REMOVED lines=12> */
[----:B------:R-:W-:Y:S01]  /*48e0*/  LDSM.16.M88.4 R68, [R221+0x6800] ;  /* 0x00680000dd44783b */ /* 0x000fe20000000200 */
[----:B--2---:R-:W-:-:S06]  /*48f0*/  FMUL.FTZ R2, R26, c[0x0][0x2ec] ;  /* 0x0000bb001a027a20 */ /* 0x004fcc0000410000 */
[----:B------:R-:W-:Y:S01]  /*4900*/  HMMA.16816.F32.BF16 R40, R20, R82, RZ ;  /* 0x000000521428723c */ /* 0x000fe200000418ff */
[----:B------:R2:W1:Y:S01]  /*4910*/  MUFU.TANH R166, R2 ;  /* 0x0000000200a67308 */ /* 0x0004620000002400 */
[----:B------:R-:W-:Y:S01]  /*4920*/  FMUL.FTZ R54, R54, c[0x0][0x2ec] ;  /* 0x0000bb0036367a20 */ /* 0x000fe20000410000 */
[----:B------:R-:W-:Y:S01]  /*4930*/  LDSM.16.M88.4 R80, [R134+0x9000] ;  /* 0x009000008650783b */ /* 0x000fe20000000200 */
[----:B------:R-:W-:-:S05]  /*4940*/  FMUL.FTZ R55, R55, c[0x0][0x2ec] ;  /* 0x0000bb0037377a20 */ /* 0x000fca0000410000 */
        /* <DEDUP_REMOVED lines=17> */
[----:B------:R-:W-:Y:S07]  /*4a60*/  HMMA.16816.F32.BF16 R52, R8, R86, R44 ;  /* 0x000000560834723c */ /* 0x000fee000004182c */
[----:B------:R-:W1:Y:S01]  /*4a70*/  MUFU.TANH R147, R26 ;  /* 0x0000001a00937308 */ /* 0x000e620000002400 */
[----:B------:R-:W-:Y:S01]  /*4a80*/  HMMA.16816.F32.BF16 R44, R12, R78, R32 ;  /* 0x0000004e0c2c723c */ /* 0x000fe20000041820 */
[----:B------:R-:W1:Y:S06]  /*4a90*/  LDSM.16.M88.4 R76, [R220+0x8800] ;  /* 0x00880000dc4c783b */ /* 0x000e6c0000000200 */
[----:B------:R2:W1:Y:S01]  /*4aa0*/  MUFU.TANH R146, R27 ;  /* 0x0000001b00927308 */ /* 0x0004620000002400 */
[----:B------:R-:W-:Y:S01]  /*4ab0*/  HMMA.16816.F32.BF16 R32, R16, R74, R40 ;  /* 0x0000004a1020723c */ /* 0x000fe20000041828 */
[----:B------:R-:W4:Y:S06]  /*4ac0*/  LDSM.16.M88.4 R72, [R219+0x6000] ;  /* 0x00600000db48783b */ /* 0x000f2c0000000200 */
[----:B------:R-:W1:Y:S01]  /*4ad0*/  MUFU.TANH R180, R2 ;  /* 0x0000000200b47308 */ /* 0x000e620000002400 */
[----:B------:R-:W-:Y:S01]  /*4ae0*/  HMMA.16816.F32.BF16 R40, R20, R62, RZ ;  /* 0x0000003e1428723c */ /* 0x000fe200000418ff */
[----:B------:R-:W-:Y:S01]  /*4af0*/  FMUL.FTZ R52, R52, c[0x0][0x2ec] ;  /* 0x0000bb0034347a20 */ /* 0x000fe20000410000 */
[----:B------:R-:W-:Y:S01]  /*4b00*/  LDSM.16.M88.4 R60, [R219+0x6800] ;  /* 0x00680000db3c783b */ /* 0x000fe20000000200 */
[----:B------:R-:W-:-:S02]  /*4b10*/  FMUL.FTZ R53, R53, c[0x0][0x2ec] ;  /* 0x0000bb0035357a20 */ /* 0x000fc40000410000 */
[----:B------:R-:W-:Y:S02]  /*4b20*/  FMUL.FTZ R54, R54, c[0x0][0x2ec] ;  /* 0x0000bb0036367a20 */ /* 0x000fe40000410000 */
[----:B------:R-:W-:Y:S01]  /*4b30*/  FMUL.FTZ R55, R55, c[0x0][0x2ec] ;  /* 0x0000bb0037377a20 */ /* 0x000fe20000410000 */
[----:B--2---:R-:W-:Y:S01]  /*4b40*/  HMMA.16816.F32.BF16 R24, R8, R56, R28 ;  /* 0x000000380818723c */ /* 0x004fe2000004181c */
[----:B------:R-:W2:Y:S07]  /*4b50*/  MUFU.TANH R145, R52 ;  /* 0x0000003400917308 */ /* 0x000eae0000002400 */
[----:B---3--:R-:W-:Y:S01]  /*4b60*/  HMMA.16816.F32.BF16 R28, R12, R64, R48 ;  /* 0x000000400c1c723c */ /* 0x008fe20000041830 */
[----:B------:R-:W3:Y:S08]  /*4b70*/  MUFU.TANH R144, R53 ;  /* 0x0000003500907308 */ /* 0x000ef00000002400 */
[----:B------:R-:W2:Y:S01]  /*4b80*/  MUFU.TANH R143, R54 ;  /* 0x00000036008f7308 */ /* 0x000ea20000002400 */
[----:B-1----:R-:W-:Y:S06]  /*4b90*/  HMMA.16816.F32.BF16 R48, R16, R76, R36 ;  /* 0x0000004c1030723c */ /* 0x002fec0000041824 */
[----:B------:R-:W-:Y:S01]  /*4ba0*/  FMUL.FTZ R24, R24, c[0x0][0x2ec] ;  /* 0x0000bb0018187a20 */ /* 0x000fe20000410000 */
[----:B------:R1:W1:Y:S01]  /*4bb0*/  MUFU.TANH R142, R55 ;  /* 0x00000037008e7308 */ /* 0x0002620000002400 */
[----:B------:R-:W-:Y:S01]  /*4bc0*/  FMUL.FTZ R25, R25, c[0x0][0x2ec] ;  /* 0x0000bb0019197a20 */ /* 0x000fe20000410000 */
[----:B------:R-:W-:Y:S01]  /*4bd0*/  HMMA.16816.F32.BF16 R36, R20, R80, RZ ;  /* 0x000000501424723c */ /* 0x000fe200000418ff */
[----:B------:R-:W-:-:S02]  /*4be0*/  FMUL.FTZ R26, R26, c[0x0][0x2ec] ;  /* 0x0000bb001a1a7a20 */ /* 0x000fc40000410000 */
[----:B------:R-:W-:-:S03]  /*4bf0*/  FMUL.FTZ R27, R27, c[0x0][0x2ec] ;  /* 0x0000bb001b1b7a20 */ /* 0x000fc60000410000 */
[----:B------:R-:W2:Y:S02]  /*4c00*/  MUFU.TANH R140, R24 ;  /* 0x00000018008c7308 */ /* 0x000ea40000002400 */
[----:B-1----:R-:W-:Y:S01]  /*4c10*/  HMMA.16816.F32.BF16 R52, R8, R58, R44 ;  /* 0x0000003a0834723c */ /* 0x002fe2000004182c */
[----:B------:R-:W1:Y:S05]  /*4c20*/  LDSM.16.M88.4 R56, [R220+0x9000] ;  /* 0x00900000dc38783b */ /* 0x000e6a0000000200 */
[----:B------:R-:W1:Y:S02]  /*4c30*/  MUFU.TANH R141, R25 ;  /* 0x00000019008d7308 */ /* 0x000e640000002400 */
[----:B------:R-:W-:Y:S01]  /*4c40*/  HMMA.16816.F32.BF16 R44, R12, R66, R32 ;  /* 0x000000420c2c723c */ /* 0x000fe20000041820 */
[----:B------:R-:W-:Y:S05]  /*4c50*/  LDSM.16.M88.4 R64, [R221+0x7000] ;  /* 0x00700000dd40783b */ /* 0x000fea0000000200 */
[----:B------:R-:W1:Y:S02]  /*4c60*/  MUFU.TANH R139, R26 ;  /* 0x0000001a008b7308 */ /* 0x000e640000002400 */
[----:B------:R-:W-:Y:S01]  /*4c70*/  HMMA.16816.F32.BF16 R32, R16, R78, R40 ;  /* 0x0000004e1020723c */ /* 0x000fe20000041828 */
[----:B------:R-:W1:Y:S05]  /*4c80*/  LDSM.16.M88.4 R76, [R134+0x9800] ;  /* 0x00980000864c783b */ /* 0x000e6a0000000200 */
[----:B------:R4:W1:Y:S02]  /*4c90*/  MUFU.TANH R138, R27 ;  /* 0x0000001b008a7308 */ /* 0x0008640000002400 */
[----:B------:R-:W-:Y:S01]  /*4ca0*/  FMUL.FTZ R2, R55, c[0x0][0x2ec] ;  /* 0x0000bb0037027a20 */ /* 0x000fe20000410000 */
[----:B------:R-:W-:Y:S01]  /*4cb0*/  HMMA.16816.F32.BF16 R40, R20, R82, RZ ;  /* 0x000000521428723c */ /* 0x000fe200000418ff */
[----:B------:R-:W-:-:S04]  /*4cc0*/  FMUL.FTZ R52, R52, c[0x0][0x2ec] ;  /* 0x0000bb0034347a20 */ /* 0x000fc80000410000 */
[----:B------:R1:W1:Y:S01]  /*4cd0*/  MUFU.TANH R131, R2 ;  /* 0x0000000200837308 */ /* 0x0002620000002400 */
[----:B------:R-:W-:Y:S02]  /*4ce0*/  FMUL.FTZ R53, R53, c[0x0][0x2ec] ;  /* 0x0000bb0035357a20 */ /* 0x000fe40000410000 */
[----:B------:R-:W-:Y:S01]  /*4cf0*/  FMUL.FTZ R54, R54, c[0x0][0x2ec] ;  /* 0x0000bb0036367a20 */ /* 0x000fe20000410000 */
[----:B----4-:R-:W-:Y:S04]  /*4d00*/  HMMA.16816.F32.BF16 R24, R8, R72, R28 ;  /* 0x000000480818723c */ /* 0x010fe8000004181c */
[----:B------:R-:W4:Y:S04]  /*4d10*/  MUFU.TANH R137, R52 ;  /* 0x0000003400897308 */ /* 0x000f280000002400 */
[----:B------:R-:W-:Y:S04]  /*4d20*/  HMMA.16816.F32.BF16 R28, R12, R68, R48 ;  /* 0x000000440c1c723c */ /* 0x000fe80000041830 */
[----:B------:R-:W2:Y:S04]  /*4d30*/  MUFU.TANH R136, R53 ;  /* 0x0000003500887308 */ /* 0x000ea80000002400 */
[----:B------:R-:W-:Y:S04]  /*4d40*/  HMMA.16816.F32.BF16 R48, R8, R74, R44 ;  /* 0x0000004a0830723c */ /* 0x000fe8000004182c */
[----:B------:R2:W2:Y:S04]  /*4d50*/  MUFU.TANH R135, R54 ;  /* 0x0000003600877308 */ /* 0x0004a80000002400 */
[----:B-1----:R-:W-:Y:S01]  /*4d60*/  FMUL.FTZ R2, R24, c[0x0][0x2ec] ;  /* 0x0000bb0018027a20 */ /* 0x002fe20000410000 */
[----:B------:R-:W-:Y:S03]  /*4d70*/  HMMA.16816.F32.BF16 R36, R16, R56, R36 ;  /* 0x000000381024723c */ /* 0x000fe60000041824 */
[----:B------:R1:W1:Y:S05]  /*4d80*/  MUFU.TANH R128, R2 ;  /* 0x0000000200807308 */ /* 0x00026a0000002400 */
[----:B------:R-:W-:Y:S01]  /*4d90*/  HMMA.16816.F32.BF16 R44, R12, R70, R32 ;  /* 0x000000460c2c723c */ /* 0x000fe20000041820 */
[----:B------:R-:W3:Y:S04]  /*4da0*/  LDSM.16.M88.4 R68, [R220+0x9800] ;  /* 0x00980000dc44783b */ /* 0x000ee80000000200 */
[----:B--2---:R-:W2:Y:S03]  /*4db0*/  LDSM.16.M88.4 R52, [R219+0x7000] ;  /* 0x00700000db34783b */ /* 0x004ea60000000200 */
[----:B------:R-:W-:Y:S01]  /*4dc0*/  HMMA.16816.F32.BF16 R32, R20, R76, RZ ;  /* 0x0000004c1420723c */ /* 0x000fe200000418ff */
[----:B-1----:R-:W-:-:S04]  /*4dd0*/  FMUL.FTZ R2, R25, c[0x0][0x2ec] ;  /* 0x0000bb0019027a20 */ /* 0x002fc80000410000 */
[----:B------:R1:W1:Y:S03]  /*4de0*/  MUFU.TANH R130, R2 ;  /* 0x0000000200827308 */ /* 0x0002660000002400 */
[----:B------:R-:W-:Y:S08]  /*4df0*/  HMMA.16816.F32.BF16 R36, R12, R64, R36 ;  /* 0x000000400c24723c */ /* 0x000ff00000041824 */
[----:B------:R-:W-:Y:S01]  /*4e00*/  HMMA.16816.F32.BF16 R20, R20, R78, RZ ;  /* 0x0000004e1414723c */ /* 0x000fe200000418ff */
[----:B-1----:R-:W-:-:S07]  /*4e10*/  FMUL.FTZ R2, R26, c[0x0][0x2ec] ;  /* 0x0000bb001a027a20 */ /* 0x002fce0000410000 */
[----:B------:R-:W-:Y:S01]  /*4e20*/  HMMA.16816.F32.BF16 R44, R8, R62, R44 ;  /* 0x0000003e082c723c */ /* 0x000fe2000004182c */
[----:B------:R1:W1:Y:S07]  /*4e30*/  MUFU.TANH R127, R2 ;  /* 0x00000002007f7308 */ /* 0x00026e0000002400 */
[----:B---3--:R-:W-:Y:S08]  /*4e40*/  HMMA.16816.F32.BF16 R32, R16, R68, R32 ;  /* 0x000000441020723c */ /* 0x008ff00000041820 */
[----:B--2---:R-:W-:Y:S01]  /*4e50*/  HMMA.16816.F32.BF16 R36, R8, R52, R36 ;  /* 0x000000340824723c */ /* 0x004fe20000041824 */
[----:B-1----:R-:W-:-:S04]  /*4e60*/  FMUL.FTZ R2, R27, c[0x0][0x2ec] ;  /* 0x0000bb001b027a20 */ /* 0x002fc80000410000 */
[----:B------:R1:W2:Y:S03]  /*4e70*/  MUFU.TANH R125, R2 ;  /* 0x00000002007d7308 */ /* 0x0002a60000002400 */
[----:B------:R-:W-:Y:S01]  /*4e80*/  FMUL.FTZ R44, R44, c[0x0][0x2ec] ;  /* 0x0000bb002c2c7a20 */ /* 0x000fe20000410000 */
[----:B------:R-:W-:Y:S01]  /*4e90*/  HMMA.16816.F32.BF16 R24, R8, R60, R28 ;  /* 0x0000003c0818723c */ /* 0x000fe2000004181c */
[----:B------:R-:W-:Y:S02]  /*4ea0*/  FMUL.FTZ R45, R45, c[0x0][0x2ec] ;  /* 0x0000bb002d2d7a20 */ /* 0x000fe40000410000 */
[----:B------:R-:W-:Y:S02]  /*4eb0*/  FMUL.FTZ R46, R46, c[0x0][0x2ec] ;  /* 0x0000bb002e2e7a20 */ /* 0x000fe40000410000 */
[----:B------:R-:W-:Y:S01]  /*4ec0*/  FMUL.FTZ R47, R47, c[0x0][0x2ec] ;  /* 0x0000bb002f2f7a20 */ /* 0x000fe20000410000 */
[----:B------:R-:W3:Y:S02]  /*4ed0*/  MUFU.TANH R57, R44 ;  /* 0x0000002c00397308 */ /* 0x000ee40000002400 */
[----:B------:R-:W-:Y:S01]  /*4ee0*/  HMMA.16816.F32.BF16 R28, R16, R58, R40 ;  /* 0x0000003a101c723c */ /* 0x000fe20000041828 */
[----:B------:R-:W-:Y:S01]  /*4ef0*/  LDSM.16.M88.4 R40, [R219+0x7800] ;  /* 0x00780000db28783b */ /* 0x000fe20000000200 */
[----:B-1----:R-:W-:-:S04]  /*4f00*/  FMUL.FTZ R2, R48, c[0x0][0x2ec] ;  /* 0x0000bb0030027a20 */ /* 0x002fc80000410000 */
[----:B------:R-:W1:Y:S02]  /*4f10*/  MUFU.TANH R53, R45 ;  /* 0x0000002d00357308 */ /* 0x000e640000002400 */
[----:B------:R-:W-:Y:S01]  /*4f20*/  HMMA.16816.F32.BF16 R16, R16, R70, R20 ;  /* 0x000000461010723c */ /* 0x000fe20000041814 */
[----:B------:R-:W-:-:S05]  /*4f30*/  FMUL.FTZ R36, R36, c[0x0][0x2ec] ;  /* 0x0000bb0024247a20 */ /* 0x000fca0000410000 */
[----:B------:R1:W1:Y:S02]  /*4f40*/  MUFU.TANH R124, R2 ;  /* 0x00000002007c7308 */ /* 0x0002640000002400 */
[----:B------:R-:W-:Y:S02]  /*4f50*/  FMUL.FTZ R26, R26, c[0x0][0x2ec] ;  /* 0x0000bb001a1a7a20 */ /* 0x000fe40000410000 */
[----:B------:R-:W-:-:S04]  /*4f60*/  FMUL.FTZ R27, R27, c[0x0][0x2ec] ;  /* 0x0000bb001b1b7a20 */ /* 0x000fc80000410000 */
[----:B------:R-:W2:Y:S02]  /*4f70*/  MUFU.TANH R59, R26 ;  /* 0x0000001a003b7308 */ /* 0x000ea40000002400 */
[----:B------:R-:W-:Y:S01]  /*4f80*/  HMMA.16816.F32.BF16 R28, R12, R66, R28 ;  /* 0x000000420c1c723c */ /* 0x000fe2000004181c */
[----:B-1----:R-:W-:-:S05]  /*4f90*/  FMUL.FTZ R2, R49, c[0x0][0x2ec] ;  /* 0x0000bb0031027a20 */ /* 0x002fca0000410000 */
[----:B------:R-:W1:Y:S08]  /*4fa0*/  MUFU.TANH R58, R27 ;  /* 0x0000001b003a7308 */ /* 0x000e700000002400 */
[----:B------:R1:W1:Y:S10]  /*4fb0*/  MUFU.TANH R83, R2 ;  /* 0x0000000200537308 */ /* 0x0002740000002400 */
[----:B------:R-:W-:Y:S01]  /*4fc0*/  HMMA.16816.F32.BF16 R28, R8, R54, R28 ;  /* 0x00000036081c723c */ /* 0x000fe2000004181c */
[----:B------:R-:W2:Y:S01]  /*4fd0*/  MUFU.TANH R52, R46 ;  /* 0x0000002e00347308 */ /* 0x000ea20000002400 */
[----:B-1----:R-:W-:-:S07]  /*4fe0*/  FMUL.FTZ R2, R50, c[0x0][0x2ec] ;  /* 0x0000bb0032027a20 */ /* 0x002fce0000410000 */
[----:B------:R1:W1:Y:S11]  /*4ff0*/  MUFU.TANH R75, R2 ;  /* 0x00000002004b7308 */ /* 0x0002760000002400 */
[----:B------:R-:W-:Y:S04]  /*5000*/  @!UPT UIADD3 URZ, URZ, URZ, URZ ;  /* 0x0000003f3f3ff290 */ /* 0x000fe8000fffe03f */
[----:B------:R-:W-:Y:S02]  /*5010*/  FMUL.FTZ R28, R28, c[0x0][0x2ec] ;  /* 0x0000bb001c1c7a20 */ /* 0x000fe40000410000 */
[----:B-1----:R-:W-:Y:S02]  /*5020*/  FMUL.FTZ R2, R51, c[0x0][0x2ec] ;  /* 0x0000bb0033027a20 */ /* 0x002fe40000410000 */
[----:B------:R-:W1:Y:S01]  /*5030*/  MUFU.TANH R46, R28 ;  /* 0x0000001c002e7308 */ /* 0x000e620000002400 */
[----:B------:R-:W1:Y:S01]  /*5040*/  LDSM.16.M88.4 R48, [R221+0x7800] ;  /* 0x00780000dd30783b */ /* 0x000e620000000200 */
[----:B------:R-:W-:-:S06]  /*5050*/  DEPBAR.LE SB0, 0x0 ;  /* 0x000080000000791a */ /* 0x000fcc0000000000 */
[----:B------:R2:W1:Y:S02]  /*5060*/  MUFU.TANH R64, R2 ;  /* 0x0000000200407308 */ /* 0x0004640000002400 */
[----:B--2---:R-:W-:-:S06]  /*5070*/  FMUL.FTZ R2, R24, c[0x0][0x2ec] ;  /* 0x0000bb0018027a20 */ /* 0x004fcc0000410000 */
[----:B------:R2:W1:Y:S02]  /*5080*/  MUFU.TANH R60, R2 ;  /* 0x00000002003c7308 */ /* 0x0004640000002400 */
[----:B--2---:R-:W-:Y:S02]  /*5090*/  FMUL.FTZ R2, R25, c[0x0][0x2ec] ;  /* 0x0000bb0019027a20 */ /* 0x004fe40000410000 */
[C---:B-1----:R-:W-:Y:S04]  /*50a0*/  HMMA.16816.F32.BF16 R24, R12.reuse, R48, R32 ;  /* 0x000000300c18723c */ /* 0x042fe80000041820 */
[----:B------:R-:W1:Y:S04]  /*50b0*/  MUFU.TANH R48, R47 ;  /* 0x0000002f00307308 */ /* 0x000e680000002400 */
[----:B------:R-:W-:Y:S04]  /*50c0*/  HMMA.16816.F32.BF16 R12, R12, R50, R16 ;  /* 0x000000320c0c723c */ /* 0x000fe80000041810 */
[----:B------:R2:W1:Y:S08]  /*50d0*/  MUFU.TANH R61, R2 ;  /* 0x00000002003d7308 */ /* 0x0004700000002400 */
[----:B------:R-:W1:Y:S04]  /*50e0*/  MUFU.TANH R47, R36 ;  /* 0x00000024002f7308 */ /* 0x000e680000002400 */
[----:B------:R-:W-:Y:S01]  /*50f0*/  HMMA.16816.F32.BF16 R24, R8, R40, R24 ;  /* 0x000000280818723c */ /* 0x000fe20000041818 */
[----:B--2---:R-:W-:-:S04]  /*5100*/  FMUL.FTZ R2, R37, c[0x0][0x2ec] ;  /* 0x0000bb0025027a20 */ /* 0x004fc80000410000 */
[----:B------:R2:W1:Y:S03]  /*5110*/  MUFU.TANH R49, R2 ;  /* 0x0000000200317308 */ /* 0x0004660000002400 */
[----:B------:R-:W-:Y:S01]  /*5120*/  HMMA.16816.F32.BF16 R12, R8, R42, R12 ;  /* 0x0000002a080c723c */ /* 0x000fe2000004180c */
[----:B--2---:R-:W-:Y:S11]  /*5130*/  FMUL.FTZ R2, R38, c[0x0][0x2ec] ;  /* 0x0000bb0026027a20 */ /* 0x004ff60000410000 */
[----:B------:R-:W-:Y:S04]  /*5140*/  @!UPT UIADD3 URZ, URZ, URZ, URZ ;  /* 0x0000003f3f3ff290 */ /* 0x000fe8000fffe03f */
[----:B------:R-:W-:Y:S01]  /*5150*/  FMUL.FTZ R5, R25, c[0x0][0x2ec] ;  /* 0x0000bb0019057a20 */ /* 0x000fe20000410000 */
[----:B------:R2:W1:Y:S01]  /*5160*/  MUFU.TANH R44, R2 ;  /* 0x00000002002c7308 */ /* 0x0004620000002400 */
[----:B------:R-:W-:-:S06]  /*5170*/  FMUL.FTZ R24, R24, c[0x0][0x2ec] ;  /* 0x0000bb0018187a20 */ /* 0x000fcc0000410000 */
[----:B------:R-:W-:Y:S01]  /*5180*/  FMUL.FTZ R12, R12, c[0x0][0x2ec] ;  /* 0x0000bb000c0c7a20 */ /* 0x000fe20000410000 */
[----:B------:R1:W1:Y:S01]  /*5190*/  MUFU.TANH R28, R5 ;  /* 0x00000005001c7308 */ /* 0x0002620000002400 */
[----:B------:R-:W-:Y:S02]  /*51a0*/  FMUL.FTZ R13, R13, c[0x0][0x2ec] ;  /* 0x0000bb000d0d7a20 */ /* 0x000fe40000410000 */
[----:B------:R-:W-:Y:S02]  /*51b0*/  FMUL.FTZ R14, R14, c[0x0][0x2ec] ;  /* 0x0000bb000e0e7a20 */ /* 0x000fe40000410000 */
[----:B------:R-:W-:Y:S02]  /*51c0*/  FMUL.FTZ R15, R15, c[0x0][0x2ec] ;  /* 0x0000bb000f0f7a20 */ /* 0x000fe40000410000 */
[----:B--2---:R-:W-:Y:S01]  /*51d0*/  FMUL.FTZ R2, R39, c[0x0][0x2ec] ;  /* 0x0000bb0027027a20 */ /* 0x004fe20000410000 */
[----:B------:R-:W2:Y:S01]  /*51e0*/  MUFU.TANH R25, R13 ;  /* 0x0000000d00197308 */ /* 0x000ea20000002400 */
[----:B-1----:R-:W-:-:S07]  /*51f0*/  FMUL.FTZ R5, R26, c[0x0][0x2ec] ;  /* 0x0000bb001a057a20 */ /* 0x002fce0000410000 */
[----:B------:R1:W1:Y:S08]  /*5200*/  MUFU.TANH R45, R2 ;  /* 0x00000002002d7308 */ /* 0x0002700000002400 */
[----:B------:R-:W2:Y:S01]  /*5210*/  MUFU.TANH R26, R12 ;  /* 0x0000000c001a7308 */ /* 0x000ea20000002400 */
[----:B-1----:R-:W-:-:S07]  /*5220*/  FMUL.FTZ R2, R29, c[0x0][0x2ec] ;  /* 0x0000bb001d027a20 */ /* 0x002fce0000410000 */
[----:B------:R-:W1:Y:S08]  /*5230*/  MUFU.TANH R21, R14 ;  /* 0x0000000e00157308 */ /* 0x000e700000002400 */
[----:B------:R1:W1:Y:S08]  /*5240*/  MUFU.TANH R41, R2 ;  /* 0x0000000200297308 */ /* 0x0002700000002400 */
[----:B------:R-:W2:Y:S01]  /*5250*/  MUFU.TANH R22, R15 ;  /* 0x0000000f00167308 */ /* 0x000ea20000002400 */
[----:B-1----:R-:W-:-:S07]  /*5260*/  FMUL.FTZ R2, R30, c[0x0][0x2ec] ;  /* 0x0000bb001e027a20 */ /* 0x002fce0000410000 */
[----:B------:R-:W1:Y:S08]  /*5270*/  MUFU.TANH R29, R24 ;  /* 0x00000018001d7308 */ /* 0x000e700000002400 */
[----:B------:R1:W1:Y:S08]  /*5280*/  MUFU.TANH R40, R2 ;  /* 0x0000000200287308 */ /* 0x0002700000002400 */
[----:B------:R-:W2:Y:S01]  /*5290*/  MUFU.TANH R24, R5 ;  /* 0x0000000500187308 */ /* 0x000ea20000002400 */
[----:B-1----:R-:W-:-:S07]  /*52a0*/  FMUL.FTZ R2, R31, c[0x0][0x2ec] ;  /* 0x0000bb001f027a20 */ /* 0x002fce0000410000 */
[----:B------:R1:W1:Y:S02]  /*52b0*/  MUFU.TANH R30, R2 ;  /* 0x00000002001e7308 */ /* 0x0002640000002400 */
[----:B-1----:R-:W-:-:S04]  /*52c0*/  LOP3.LUT R2, R199, 0xffffffe0, RZ, 0xc0, !PT ;  /* 0xffffffe0c7027812 */ /* 0x002fc800078ec0ff */
[----:B------:R-:W-:Y:S02]  /*52d0*/  IADD3 R2, -R2, R200, RZ ;  /* 0x000000c802027210 */ /* 0x000fe40007ffe1ff */
[----:B------:R-:W-:Y:S02]  /*52e0*/  SHF.L.U32 R200, R200, 0x1, RZ ;  /* 0x00000001c8c87819 */ /* 0x000fe400000006ff */
[----:B------:R-:W-:Y:S02]  /*52f0*/  SHF.R.S32.HI R3, RZ, 0x1f, R2 ;  /* 0x0000001fff037819 */ /* 0x000fe40000011402 */
[----:B------:R-:W-:Y:S02]  /*5300*/  LOP3.LUT R203, R200, 0x6, RZ, 0xc0, !PT ;  /* 0x00000006c8cb7812 */ /* 0x000fe400078ec0ff */
[----:B------:R-:W-:Y:S01]  /*5310*/  LEA.HI R2, R3, R2, RZ, 0x2 ;  /* 0x0000000203027211 */ /* 0x000fe200078f10ff */
[----:B------:R-:W-:-:S03]  /*5320*/  IMAD R3, R187, 0x10, R201 ;  /* 0x00000010bb037824 */ /* 0x000fc600078e02c9 */
[----:B------:R-:W-:-:S04]  /*5330*/  SHF.R.S32.HI R2, RZ, 0x2, R2 ;  /* 0x00000002ff027819 */ /* 0x000fc80000011402 */
[----:B------:R-:W-:Y:S01]  /*5340*/  IADD3 R2, R3, 0x1, R2 ;  /* 0x0000000103027810 */ /* 0x000fe20007ffe002 */
[----:B------:R-:W-:-:S03]  /*5350*/  FMUL.FTZ R3, R27, c[0x0][0x2ec] ;  /* 0x0000bb001b037a20 */ /* 0x000fc60000410000 */
[----:B------:R-:W-:Y:S01]  /*5360*/  IADD3 R2, R88, R2, -R90 ;  /* 0x0000000258027210 */ /* 0x000fe20007ffe85a */
[----:B------:R1:W1:Y:S03]  /*5370*/  MUFU.TANH R23, R3 ;  /* 0x0000000300177308 */ /* 0x0002660000002400 */
[----:B------:R-:W-:-:S04]  /*5380*/  IADD3 R2, R2, c[0x0][0x2e8], RZ ;  /* 0x0000ba0002027a10 */ /* 0x000fc80007ffe0ff */
[C---:B------:R-:W-:Y:S02]  /*5390*/  IADD3 R5, R2.reuse, 0x8, RZ ;  /* 0x0000000802057810 */ /* 0x040fe40007ffe0ff */
[-C--:B------:R-:W-:Y:S02]  /*53a0*/  IMNMX R6, R2, R88.reuse, PT ;  /* 0x0000005802067217 */ /* 0x080fe40003800200 */
[----:B------:R-:W-:Y:S02]  /*53b0*/  IMNMX R5, R5, R88, PT ;  /* 0x0000005805057217 */ /* 0x000fe40003800200 */
[----:B------:R-:W-:Y:S01]  /*53c0*/  IADD3 R2, R91, R92, RZ ;  /* 0x0000005c5b027210 */ /* 0x000fe20007ffe0ff */
[----:B------:R-:W-:Y:S01]  /*53d0*/  BAR.SYNC.DEFER_BLOCKING 0x0 ;  /* 0x0000000000007b1d */ /* 0x000fe20000010000 */
[----:B-1----:R-:W-:-:S05]  /*53e0*/  @!P2 LEA R3, P1, R132, c[0x0][0x168], 0x1 ;  /* 0x00005a008403aa11 */ /* 0x002fca00078208ff */
[----:B------:R1:W-:Y:S02]  /*53f0*/  @!P2 STL [R1+0x18], R3 ;  /* 0x000018030100a387 */ /* 0x0003e40000100800 */
[----:B-1----:R-:W-:-:S05]  /*5400*/  @!P2 LEA.HI.X R3, R132, c[0x0][0x16c], R133, 0x1, P1 ;  /* 0x00005b008403aa11 */ /* 0x002fca00008f0c85 */
[----:B------:R1:W-:Y:S01]  /*5410*/  @!P2 STL [R1+0x14], R3 ;  /* 0x000014030100a387 */ /* 0x0003e20000100800 */
[----:B------:R-:W-:Y:S05]  /*5420*/  @!P2 BRA `(.L_x_2271) ;  /* 0x000007900000a947 */ /* 0x000fea0003800000 */
[----:B--234-:R-:W-:Y:S05]  /*5430*/  @!P0 BRA `(.L_x_2272) ;  /* 0x000003b000008947 */ /* 0x01cfea0003800000 */
[----:B------:R-:W2:Y:S01]  /*5440*/  I2F.RP R8, R206 ;  /* 0x000000ce00087306 */ /* 0x000ea20000209400 */
[----:B------:R-:W-:Y:S02]  /*5450*/  IADD3 R10, R89, -0x100, RZ ;  /* 0xffffff00590a7810 */ /* 0x000fe40007ffe0ff */
[----:B------:R-:W-:Y:S02]  /*5460*/  IABS R7, R89 ;  /* 0x0000005900077213 */ /* 0x000fe40000000000 */
[----:B------:R-:W-:Y:S02]  /*5470*/  IABS R11, R10 ;  /* 0x0000000a000b7213 */ /* 0x000fe40000000000 */
[----:B------:R-:W-:-:S04]  /*5480*/  LOP3.LUT R10, R10, c[0x0][0x2d0], RZ, 0x3c, !PT ;  /* 0x0000b4000a0a7a12 */ /* 0x000fc800078e3cff */
[----:B------:R-:W-:Y:S01]  /*5490*/  ISETP.GE.AND P1, PT, R10, RZ, PT ;  /* 0x000000ff0a00720c */ /* 0x000fe20003f26270 */
[----:B--2---:R-:W2:Y:S02]  /*54a0*/  MUFU.RCP R8, R8 ;  /* 0x0000000800087308 */ /* 0x004ea40000001000 */
[----:B--2---:R-:W-:-:S06]  /*54b0*/  IADD3 R8, R8, 0xffffffe, RZ ;  /* 0x0ffffffe08087810 */ /* 0x004fcc0007ffe0ff */
[----:B------:R-:W2:Y:S02]  /*54c0*/  F2I.FTZ.U32.TRUNC.NTZ R9, R8 ;  /* 0x0000000800097305 */ /* 0x000ea4000021f000 */
[----:B-12---:R-:W-:Y:S02]  /*54d0*/  IMAD.MOV R3, RZ, RZ, -R9 ;  /* 0x000000ffff037224 */ /* 0x006fe400078e0a09 */
        /* <DEDUP_REMOVED lines=21> */
[----:B------:R-:W-:Y:S02]  /*5630*/  ISETP.GE.AND P3, PT, R8, RZ, PT ;  /* 0x000000ff0800720c */ /* 0x000fe40003f66270 */
[----:B------:R-:W-:-:S03]  /*5640*/  LOP3.LUT R8, RZ, c[0x0][0x2d0], RZ, 0x33, !PT ;  /* 0x0000b400ff087a12 */ /* 0x000fc600078e33ff */
[----:B------:R-:W-:Y:S02]  /*5650*/  @P6 IADD3 R7, R7, 0x1, RZ ;  /* 0x0000000107076810 */ /* 0x000fe40007ffe0ff */
[----:B------:R-:W-:-:S05]  /*5660*/  @P5 IADD3 R3, R3, 0x1, RZ ;  /* 0x0000000103035810 */ /* 0x000fca0007ffe0ff */
[----:B------:R-:W-:Y:S01]  /*5670*/  @!P1 IMAD.MOV R3, RZ, RZ, -R3 ;  /* 0x000000ffff039224 */ /* 0x000fe200078e0a03 */
[----:B------:R-:W-:-:S04]  /*5680*/  @!P3 IADD3 R7, -R7, RZ, RZ ;  /* 0x000000ff0707b210 */ /* 0x000fc80007ffe1ff */
[C---:B------:R-:W-:Y:S02]  /*5690*/  SEL R7, R8.reuse, R7, !P2 ;  /* 0x0000000708077207 */ /* 0x040fe40005000000 */
[----:B------:R-:W-:-:S03]  /*56a0*/  SEL R3, R8, R3, !P2 ;  /* 0x0000000308037207 */ /* 0x000fc60005000000 */
[----:B------:R-:W-:-:S04]  /*56b0*/  IMAD.WIDE R8, R7, 0x4, R204 ;  /* 0x0000000407087825 */ /* 0x000fc800078e02cc */
[----:B------:R-:W-:Y:S02]  /*56c0*/  IMAD.WIDE R10, R3, 0x4, R204 ;  /* 0x00000004030a7825 */ /* 0x000fe400078e02cc */
[----:B------:R-:W2:Y:S04]  /*56d0*/  LDG.E R8, [R8.64] ;  /* 0x0000000c08087981 */ /* 0x000ea8000c1e1900 */
[----:B------:R-:W2:Y:S01]  /*56e0*/  LDG.E R10, [R10.64] ;  /* 0x0000000c0a0a7981 */ /* 0x000ea2000c1e1900 */
[----:B------:R-:W-:Y:S01]  /*56f0*/  IMAD.IADD R3, R7, 0x1, -R3 ;  /* 0x0000000107037824 */ /* 0x000fe200078e0a03 */
[----:B------:R-:W-:-:S05]  /*5700*/  MOV R7, c[0x0][0x2d0] ;  /* 0x0000b40000077a02 */ /* 0x000fca0000000f00 */
        /* <DEDUP_REMOVED lines=14> */
.L_x_2272:
[----:B-1----:R-:W-:-:S04]  /*57f0*/  LEA R3, -R198, RZ, 0x8 ;  /* 0x000000ffc6037211 */ /* 0x002fc800078e41ff */
[----:B------:R-:W-:Y:S02]  /*5800*/  SHF.R.S32.HI R7, RZ, 0x1f, R3 ;  /* 0x0000001fff077819 */ /* 0x000fe40000011403 */
.L_x_2273:
[----:B------:R-:W-:Y:S01]  /*5810*/  IADD3 R132, P1, R3, R132, RZ ;  /* 0x0000008403847210 */ /* 0x000fe20007f3e0ff */
[----:B------:R-:W-:Y:S02]  /*5820*/  IMAD.MOV.U32 R3, RZ, RZ, 0x5 ;  /* 0x00000005ff037424 */ /* 0x000fe400078e00ff */
[----:B------:R-:W-:Y:S01]  /*5830*/  IMAD.SHL.U32 R20, R198, 0x20, RZ ;  /* 0x00000020c6147824 */ /* 0x000fe200078e00ff */
[----:B------:R-:W-:Y:S01]  /*5840*/  LEA R12, P2, R132, c[0x0][0x168], 0x1 ;  /* 0x00005a00840c7a11 */ /* 0x000fe200078408ff */
[----:B------:R-:W-:Y:S01]  /*5850*/  IMAD.X R133, R7, 0x1, R133, P1 ;  /* 0x0000000107857824 */ /* 0x000fe200008e0685 */
[----:B------:R-:W-:Y:S02]  /*5860*/  SHF.L.U64.HI R3, R198, R3, c[0x0][0x19c] ;  /* 0x00006700c6037619 */ /* 0x000fe40000010203 */
[----:B------:R-:W-:Y:S01]  /*5870*/  IADD3 R10, P1, R20, R12, RZ ;  /* 0x0000000c140a7210 */ /* 0x000fe20007f3e0ff */
[----:B------:R1:W-:Y:S01]  /*5880*/  STL [R1+0x18], R12 ;  /* 0x0000180c01007387 */ /* 0x0003e20000100800 */
[----:B------:R-:W-:-:S02]  /*5890*/  LEA.HI.X R13, R132, c[0x0][0x16c], R133, 0x1, P2 ;  /* 0x00005b00840d7a11 */ /* 0x000fc400010f0c85 */
[----:B------:R-:W-:-:S03]  /*58a0*/  IADD3 R8, P2, R10, R20, RZ ;  /* 0x000000140a087210 */ /* 0x000fc60007f5e0ff */
[----:B------:R-:W-:Y:S01]  /*58b0*/  IMAD.X R11, R3, 0x1, R13, P1 ;  /* 0x00000001030b7824 */ /* 0x000fe200008e060d */
[-C--:B------:R-:W-:Y:S01]  /*58c0*/  IADD3 R14, P1, R8, R20.reuse, RZ ;  /* 0x00000014080e7210 */ /* 0x080fe20007f3e0ff */
[----:B------:R-:W-:Y:S01]  /*58d0*/  @!PT LDS RZ, [RZ] ;  /* 0x00000000fffff984 */ /* 0x000fe20000000800 */
[----:B------:R-:W-:Y:S01]  /*58e0*/  @!PT LDS RZ, [RZ] ;  /* 0x00000000fffff984 */ /* 0x000fe20000000800 */
[----:B------:R-:W-:Y:S01]  /*58f0*/  @!PT LDS RZ, [RZ] ;  /* 0x00000000fffff984 */ /* 0x000fe20000000800 */
[----:B------:R1:W-:Y:S02]  /*5900*/  LDGSTS.E.BYPASS.LTC128B.128 [R241+0x2000], [R12.64] ;  /* 0x020000000cf17fae */ /* 0x0003e4000b901d4c */
[--C-:B------:R-:W-:Y:S01]  /*5910*/  IMAD.X R9, R11, 0x1, R3.reuse, P2 ;  /* 0x000000010b097824 */ /* 0x100fe200010e0603 */
[-C--:B------:R-:W-:Y:S01]  /*5920*/  IADD3 R16, P2, R14, R20.reuse, RZ ;  /* 0x000000140e107210 */ /* 0x080fe20007f5e0ff */
[----:B------:R2:W-:Y:S02]  /*5930*/  LDGSTS.E.BYPASS.LTC128B.128 [R241+0x2800], [R10.64] ;  /* 0x028000000af17fae */ /* 0x0005e4000b901d4c */
[--C-:B------:R-:W-:Y:S01]  /*5940*/  IMAD.X R15, R9, 0x1, R3.reuse, P1 ;  /* 0x00000001090f7824 */ /* 0x100fe200008e0603 */
[----:B------:R-:W-:Y:S01]  /*5950*/  IADD3 R18, P1, R16, R20, RZ ;  /* 0x0000001410127210 */ /* 0x000fe20007f3e0ff */
[----:B------:R3:W-:Y:S02]  /*5960*/  STL [R1+0x14], R13 ;  /* 0x0000140d01007387 */ /* 0x0007e40000100800 */
[----:B------:R-:W-:-:S02]  /*5970*/  IMAD.X R17, R15, 0x1, R3, P2 ;  /* 0x000000010f117824 */ /* 0x000fc400010e0603 */
[----:B------:R4:W-:Y:S02]  /*5980*/  LDGSTS.E.BYPASS.LTC128B.128 [R241+0x3000], [R8.64] ;  /* 0x0300000008f17fae */ /* 0x0009e4000b901d4c */
[----:B------:R-:W-:Y:S02]  /*5990*/  IMAD.X R19, R17, 0x1, R3, P1 ;  /* 0x0000000111137824 */ /* 0x000fe400008e0603 */
[----:B------:R5:W-:Y:S04]  /*59a0*/  LDGSTS.E.BYPASS.LTC128B.128 [R241+0x3800], [R14.64] ;  /* 0x038000000ef17fae */ /* 0x000be8000b901d4c */
[----:B------:R5:W-:Y:S04]  /*59b0*/  LDGSTS.E.BYPASS.LTC128B.128 [R241+0x4000], [R16.64] ;  /* 0x0400000010f17fae */ /* 0x000be8000b901d4c */
[----:B------:R5:W-:Y:S01]  /*59c0*/  LDGSTS.E.BYPASS.LTC128B.128 [R241+0x4800], [R18.64] ;  /* 0x0480000012f17fae */ /* 0x000be2000b901d4c */
[----:B-1----:R-:W-:-:S04]  /*59d0*/  IADD3 R12, P2, R18, R20, RZ ;  /* 0x00000014120c7210 */ /* 0x002fc80007f5e0ff */
[----:B--2---:R-:W-:Y:S01]  /*59e0*/  IADD3 R10, P1, R12, R20, RZ ;  /* 0x000000140c0a7210 */ /* 0x004fe20007f3e0ff */
[----:B---3--:R-:W-:-:S04]  /*59f0*/  IMAD.X R13, R19, 0x1, R3, P2 ;  /* 0x00000001130d7824 */ /* 0x008fc800010e0603 */
[----:B------:R-:W-:Y:S01]  /*5a00*/  IMAD.X R11, R13, 0x1, R3, P1 ;  /* 0x000000010d0b7824 */ /* 0x000fe200008e0603 */
[----:B------:R1:W-:Y:S01]  /*5a10*/  LDGSTS.E.BYPASS.LTC128B.128 [R241+0x5000], [R12.64] ;  /* 0x050000000cf17fae */ /* 0x0003e2000b901d4c */
[----:B----4-:R-:W-:-:S03]  /*5a20*/  IADD3 R8, P2, R10, R20, RZ ;  /* 0x000000140a087210 */ /* 0x010fc60007f5e0ff */
[----:B------:R2:W-:Y:S02]  /*5a30*/  LDGSTS.E.BYPASS.LTC128B.128 [R241+0x5800], [R10.64] ;  /* 0x058000000af17fae */ /* 0x0005e4000b901d4c */
[----:B------:R-:W-:Y:S01]  /*5a40*/  IMAD.X R9, R11, 0x1, R3, P2 ;  /* 0x000000010b097824 */ /* 0x000fe200010e0603 */
[----:B-----5:R-:W-:-:S04]  /*5a50*/  IADD3 R16, P1, R8, R20, RZ ;  /* 0x0000001408107210 */ /* 0x020fc80007f3e0ff */
[----:B------:R3:W-:Y:S01]  /*5a60*/  LDGSTS.E.BYPASS.LTC128B.128 [R241+0x6000], [R8.64] ;  /* 0x0600000008f17fae */ /* 0x0007e2000b901d4c */
[----:B------:R-:W-:Y:S01]  /*5a70*/  IADD3 R18, P2, R16, R20, RZ ;  /* 0x0000001410127210 */ /* 0x000fe20007f5e0ff */
[----:B------:R-:W-:-:S03]  /*5a80*/  IMAD.X R17, R9, 0x1, R3, P1 ;  /* 0x0000000109117824 */ /* 0x000fc600008e0603 */
[-C--:B------:R-:W-:Y:S01]  /*5a90*/  IADD3 R14, P1, R18, R20.reuse, RZ ;  /* 0x00000014120e7210 */ /* 0x080fe20007f3e0ff */
[--C-:B------:R-:W-:Y:S01]  /*5aa0*/  IMAD.X R19, R17, 0x1, R3.reuse, P2 ;  /* 0x0000000111137824 */ /* 0x100fe200010e0603 */
[----:B------:R4:W-:Y:S03]  /*5ab0*/  LDGSTS.E.BYPASS.LTC128B.128 [R241+0x6800], [R16.64] ;  /* 0x0680000010f17fae */ /* 0x0009e6000b901d4c */
[----:B------:R-:W-:Y:S01]  /*5ac0*/  IMAD.X R15, R19, 0x1, R3, P1 ;  /* 0x00000001130f7824 */ /* 0x000fe200008e0603 */
[----:B------:R4:W-:Y:S01]  /*5ad0*/  LDGSTS.E.BYPASS.LTC128B.128 [R241+0x7000], [R18.64] ;  /* 0x0700000012f17fae */ /* 0x0009e2000b901d4c */
[----:B-1----:R-:W-:-:S03]  /*5ae0*/  IADD3 R12, P2, R14, R20, RZ ;  /* 0x000000140e0c7210 */ /* 0x002fc60007f5e0ff */
[----:B------:R1:W-:Y:S01]  /*5af0*/  LDGSTS.E.BYPASS.LTC128B.128 [R241+0x7800], [R14.64] ;  /* 0x078000000ef17fae */ /* 0x0003e2000b901d4c */
[----:B--2---:R-:W-:Y:S01]  /*5b00*/  IADD3 R10, P1, R12, R20, RZ ;  /* 0x000000140c0a7210 */ /* 0x004fe20007f3e0ff */
[----:B------:R-:W-:-:S04]  /*5b10*/  IMAD.X R13, R15, 0x1, R3, P2 ;  /* 0x000000010f0d7824 */ /* 0x000fc800010e0603 */
[----:B------:R-:W-:Y:S01]  /*5b20*/  IMAD.X R11, R13, 0x1, R3, P1 ;  /* 0x000000010d0b7824 */ /* 0x000fe200008e0603 */
[----:B------:R1:W-:Y:S01]  /*5b30*/  LDGSTS.E.BYPASS.LTC128B.128 [R241+0x8000], [R12.64] ;  /* 0x080000000cf17fae */ /* 0x0003e2000b901d4c */
[----:B---3--:R-:W-:-:S03]  /*5b40*/  IADD3 R8, P2, R10, R20, RZ ;  /* 0x000000140a087210 */ /* 0x008fc60007f5e0ff */
[----:B------:R1:W-:Y:S02]  /*5b50*/  LDGSTS.E.BYPASS.LTC128B.128 [R241+0x8800], [R10.64] ;  /* 0x088000000af17fae */ /* 0x0003e4000b901d4c */
[----:B------:R-:W-:Y:S01]  /*5b60*/  IMAD.X R9, R11, 0x1, R3, P2 ;  /* 0x000000010b097824 */ /* 0x000fe200010e0603 */
[----:B----4-:R-:W-:-:S04]  /*5b70*/  IADD3 R16, P1, R8, R20, RZ ;  /* 0x0000001408107210 */ /* 0x010fc80007f3e0ff */
[----:B------:R1:W-:Y:S01]  /*5b80*/  LDGSTS.E.BYPASS.LTC128B.128 [R241+0x9000], [R8.64] ;  /* 0x0900000008f17fae */ /* 0x0003e2000b901d4c */
[----:B------:R-:W-:-:S05]  /*5b90*/  IMAD.X R17, R9, 0x1, R3, P1 ;  /* 0x0000000109117824 */ /* 0x000fca00008e0603 */
[----:B------:R1:W-:Y:S04]  /*5ba0*/  LDGSTS.E.BYPASS.LTC128B.128 [R241+0x9800], [R16.64] ;  /* 0x0980000010f17fae */ /* 0x0003e8000b901d4c */
[----:B------:R-:W0:Y:S02]  /*5bb0*/  LDGDEPBAR ;  /* 0x00000000000079af */ /* 0x000e240000000000 */
.L_x_2271:
[----:B-1234-:R-:W-:-:S05]  /*5bc0*/  IMAD.IADD R3, R89, 0x1, R203 ;  /* 0x0000000159037824 */ /* 0x01efca00078e02cb */
[C---:B------:R-:W-:Y:S02]  /*5bd0*/  IADD3 R7, R3.reuse, 0x1, RZ ;  /* 0x0000000103077810 */ /* 0x040fe40007ffe0ff */
[-C--:B------:R-:W-:Y:S02]  /*5be0*/  ISETP.GE.AND P5, PT, R3, R5.reuse, PT ;  /* 0x000000050300720c */ /* 0x080fe40003fa6270 */
        /* <DEDUP_REMOVED lines=62> */
[----:B------:R-:W-:Y:S01]  /*5fd0*/  FSEL R73, R164, -INF , !P2 ;  /* 0xff800000a4497808 */ /* 0x000fe20005000000 */
[----:B------:R-:W-:Y:S01]  /*5fe0*/  IMAD.MOV.U32 R164, RZ, RZ, R202 ;  /* 0x000000ffffa47224 */ /* 0x000fe200078e00ca */
        /* <DEDUP_REMOVED lines=254> */
[----:B------:R-:W-:Y:S01]  /*6fd0*/  FSEL R197, R135, -INF , !P3 ;  /* 0xff80000087c57808 */ /* 0x000fe20005800000 */
[----:B------:R-:W-:Y:S01]  /*6fe0*/  IMAD.SHL.U32 R135, R2, 0x2, RZ ;  /* 0x0000000202877824 */ /* 0x000fe200078e00ff */
[C---:B------:R-:W-:Y:S02]  /*6ff0*/  ISETP.GE.AND P5, PT, R8.reuse, R6, PT ;  /* 0x000000060800720c */ /* 0x040fe40003fa6270 */
[----:B------:R-:W-:Y:S01]  /*7000*/  ISETP.GE.AND P3, PT, R8, R5, PT ;  /* 0x000000050800720c */ /* 0x000fe20003f66270 */
[--C-:B------:R-:W-:Y:S01]  /*7010*/  IMAD R216, R4, 0x2, R135.reuse ;  /* 0x0000000204d87824 */ /* 0x100fe200078e0287 */
[----:B------:R-:W-:Y:S01]  /*7020*/  FMNMX.FTZ R36, R179, R36, !PT ;  /* 0x00000024b3247209 */ /* 0x000fe20007810000 */
[----:B------:R-:W-:Y:S01]  /*7030*/  IMAD R218, R0, 0x2, R135 ;  /* 0x0000000200da7824 */ /* 0x000fe200078e0287 */
[----:B------:R-:W-:Y:S01]  /*7040*/  FMNMX.FTZ R7, R186, R7, !PT ;  /* 0x00000007ba077209 */ /* 0x000fe20007810000 */
[----:B------:R-:W-:Y:S01]  /*7050*/  IMAD R217, R0, 0x2, R216 ;  /* 0x0000000200d97824 */ /* 0x000fe200078e02d8 */
[----:B------:R-:W-:-:S02]  /*7060*/  IADD3 R8, R3, 0xc8, RZ ;  /* 0x000000c803087810 */ /* 0x000fc40007ffe0ff */
[----:B------:R-:W-:Y:S02]  /*7070*/  FSEL R249, R136, -INF , !P4 ;  /* 0xff80000088f97808 */ /* 0x000fe40006000000 */
[----:B------:R-:W-:Y:S02]  /*7080*/  FSEL R199, R131, -INF , !P2 ;  /* 0xff80000083c77808 */ /* 0x000fe40005000000 */
[----:B------:R-:W-:Y:S02]  /*7090*/  FMNMX.FTZ R36, R180, R36, !PT ;  /* 0x00000024b4247209 */ /* 0x000fe40007810000 */
[----:B------:R-:W-:Y:S02]  /*70a0*/  FMNMX.FTZ R7, R194, R7, !PT ;  /* 0x00000007c2077209 */ /* 0x000fe40007810000 */
        /* <DEDUP_REMOVED lines=19> */
[----:B------:R-:W-:Y:S01]  /*71e0*/  FSEL R158, R124, -INF , !P4 ;  /* 0xff8000007c9e7808 */ /* 0x000fe20006000000 */
[----:B------:R-:W-:Y:S01]  /*71f0*/  IMAD.MOV.U32 R124, RZ, RZ, R9 ;  /* 0x000000ffff7c7224 */ /* 0x000fe200078e0009 */
        /* <DEDUP_REMOVED lines=24> */
[C---:B------:R-:W-:Y:S01]  /*7380*/  ISETP.GE.AND P4, PT, R8.reuse, R6, PT ;  /* 0x000000060800720c */ /* 0x040fe20003f86270 */
[----:B------:R-:W-:Y:S01]  /*7390*/  IMAD.MOV.U32 R4, RZ, RZ, R139 ;  /* 0x000000ffff047224 */ /* 0x000fe200078e008b */
        /* <DEDUP_REMOVED lines=10> */
[----:B------:R-:W-:Y:S02]  /*7440*/  IADD3 R8, R3, 0xe8, RZ ;  /* 0x000000e803087810 */ /* 0x000fe40007ffe0ff */
[----:B------:R-:W-:Y:S02]  /*7450*/  FSEL R137, R53, -INF , !P5 ;  /* 0xff80000035897808 */ /* 0x000fe40006800000 */
[----:B------:R-:W-:-:S02]  /*7460*/  FSEL R146, R48, -INF , !P3 ;  /* 0xff80000030927808 */ /* 0x000fc40005800000 */
[----:B------:R-:W-:Y:S02]  /*7470*/  FMNMX.FTZ R36, R159, R36, !PT ;  /* 0x000000249f247209 */ /* 0x000fe40007810000 */
[----:B------:R-:W-:Y:S02]  /*7480*/  FMNMX.FTZ R7, R140, R7, !PT ;  /* 0x000000078c077209 */ /* 0x000fe40007810000 */
[C---:B------:R-:W-:Y:S02]  /*7490*/  ISETP.GE.AND P5, PT, R8.reuse, R6, PT ;  /* 0x000000060800720c */ /* 0x040fe40003fa6270 */
[----:B------:R-:W-:Y:S02]  /*74a0*/  ISETP.GE.AND P3, PT, R8, R5, PT ;  /* 0x000000050800720c */ /* 0x000fe40003f66270 */
[----:B------:R-:W-:Y:S02]  /*74b0*/  IADD3 R8, R3, 0xe9, RZ ;  /* 0x000000e903087810 */ /* 0x000fe40007ffe0ff */
[----:B------:R-:W-:-:S02]  /*74c0*/  FSEL R145, R44, -INF , !P2 ;  /* 0xff8000002c917808 */ /* 0x000fc40005000000 */
[----:B------:R-:W-:Y:S02]  /*74d0*/  FMNMX.FTZ R36, R158, R36, !PT ;  /* 0x000000249e247209 */ /* 0x000fe40007810000 */
[----:B------:R-:W-:Y:S02]  /*74e0*/  FMNMX.FTZ R7, R146, R7, !PT ;  /* 0x0000000792077209 */ /* 0x000fe40007810000 */
[----:B------:R-:W-:Y:S02]  /*74f0*/  FSEL R162, R47, -INF , !P4 ;  /* 0xff8000002fa27808 */ /* 0x000fe40006000000 */
[C---:B------:R-:W-:Y:S02]  /*7500*/  ISETP.GE.AND P4, PT, R8.reuse, R6, PT ;  /* 0x000000060800720c */ /* 0x040fe40003f86270 */
[----:B------:R-:W-:Y:S02]  /*7510*/  ISETP.GE.AND P2, PT, R8, R5, PT ;  /* 0x000000050800720c */ /* 0x000fe40003f46270 */
[----:B------:R-:W-:-:S02]  /*7520*/  IADD3 R10, R3, 0xf0, RZ ;  /* 0x000000f0030a7810 */ /* 0x000fc40007ffe0ff */
[C---:B------:R-:W-:Y:S02]  /*7530*/  IADD3 R9, R3.reuse, 0xf1, RZ ;  /* 0x000000f103097810 */ /* 0x040fe40007ffe0ff */
[C---:B------:R-:W-:Y:S02]  /*7540*/  IADD3 R11, R3.reuse, 0xf8, RZ ;  /* 0x000000f8030b7810 */ /* 0x040fe40007ffe0ff */
[----:B------:R-:W-:Y:S02]  /*7550*/  IADD3 R8, R3, 0xf9, RZ ;  /* 0x000000f903087810 */ /* 0x000fe40007ffe0ff */
[----:B------:R-:W-:Y:S02]  /*7560*/  FSEL R152, R45, -INF , !P1 ;  /* 0xff8000002d987808 */ /* 0x000fe40004800000 */
[----:B------:R-:W-:Y:S02]  /*7570*/  FMNMX.FTZ R36, R136, R36, !PT ;  /* 0x0000002488247209 */ /* 0x000fe40007810000 */
[----:B------:R-:W-:-:S02]  /*7580*/  FMNMX.FTZ R3, R145, R7, !PT ;  /* 0x0000000791037209 */ /* 0x000fc40007810000 */
[----:B------:R-:W-:Y:S02]  /*7590*/  FSEL R163, R40, -INF , !P3 ;  /* 0xff80000028a37808 */ /* 0x000fe40005800000 */
[----:B------:R-:W-:Y:S02]  /*75a0*/  FMNMX.FTZ R36, R125, R36, !PT ;  /* 0x000000247d247209 */ /* 0x000fe40007810000 */
[----:B------:R-:W-:Y:S02]  /*75b0*/  FMNMX.FTZ R3, R152, R3, !PT ;  /* 0x0000000398037209 */ /* 0x000fe40007810000 */
[----:B------:R-:W-:Y:S02]  /*75c0*/  ISETP.GE.AND P1, PT, R10, R5, PT ;  /* 0x000000050a00720c */ /* 0x000fe40003f26270 */
        /* <DEDUP_REMOVED lines=8> */
[----:B------:R-:W-:Y:S02]  /*7650*/  FSEL R150, R23, -INF , !P3 ;  /* 0xff80000017967808 */ /* 0x000fe40005800000 */
[----:B------:R-:W-:Y:S02]  /*7660*/  FMNMX.FTZ R36, R137, R36, !PT ;  /* 0x0000002489247209 */ /* 0x000fe40007810000 */
[----:B------:R-:W-:Y:S02]  /*7670*/  FMNMX.FTZ R3, R147, R3, !PT ;  /* 0x0000000393037209 */ /* 0x000fe40007810000 */
[----:B------:R-:W-:Y:S02]  /*7680*/  ISETP.GE.AND P1, PT, R8, R5, PT ;  /* 0x000000050800720c */ /* 0x000fe40003f26270 */
[----:B------:R-:W-:Y:S02]  /*7690*/  FSEL R141, R49, -INF , !P6 ;  /* 0xff800000318d7808 */ /* 0x000fe40007000000 */
[----:B------:R-:W-:-:S02]  /*76a0*/  FSEL R156, R21, -INF , !P2 ;  /* 0xff800000159c7808 */ /* 0x000fc40005000000 */
[----:B------:R-:W-:Y:S02]  /*76b0*/  FMNMX.FTZ R36, R162, R36, !PT ;  /* 0x00000024a2247209 */ /* 0x000fe40007810000 */
[----:B------:R-:W-:Y:S02]  /*76c0*/  FMNMX.FTZ R3, R150, R3, !PT ;  /* 0x0000000396037209 */ /* 0x000fe40007810000 */
[----:B------:R-:W-:Y:S02]  /*76d0*/  FSEL R142, R46, -INF , !P5 ;  /* 0xff8000002e8e7808 */ /* 0x000fe40006800000 */
        /* <DEDUP_REMOVED lines=8> */
[----:B------:R-:W-:Y:S01]  /*7760*/  FSEL R10, R29, -INF , !P1 ;  /* 0xff8000001d0a7808 */ /* 0x000fe20004800000 */
[----:B------:R-:W1:Y:S01]  /*7770*/  SHFL.BFLY PT, R7, R3, 0x2, 0x1f ;  /* 0x0c401f0003077f89 */ /* 0x000e6200000e0000 */
[----:B------:R-:W-:-:S02]  /*7780*/  FMNMX.FTZ R36, R138, R36, !PT ;  /* 0x000000248a247209 */ /* 0x000fc40007810000 */
[----:B------:R-:W-:Y:S01]  /*7790*/  ISETP.GE.AND P1, PT, R11, R6, PT ;  /* 0x000000060b00720c */ /* 0x000fe20003f26270 */
[----:B------:R-:W-:Y:S01]  /*77a0*/  IMAD.MOV.U32 R11, RZ, RZ, R148 ;  /* 0x000000ffff0b7224 */ /* 0x000fe200078e0094 */
[----:B------:R-:W-:Y:S02]  /*77b0*/  FSEL R149, R28, -INF , !P2 ;  /* 0xff8000001c957808 */ /* 0x000fe40005000000 */
[----:B------:R-:W-:Y:S01]  /*77c0*/  FMNMX.FTZ R36, R10, R36, !PT ;  /* 0x000000240a247209 */ /* 0x000fe20007810000 */
[----:B------:R-:W-:Y:S01]  /*77d0*/  LDSM.16.MT88.4 R28, [R135+0xa000] ;  /* 0x00a00000871c783b */ /* 0x000fe20000004200 */
[----:B------:R-:W-:Y:S02]  /*77e0*/  ISETP.GE.AND P2, PT, R8, R6, PT ;  /* 0x000000060800720c */ /* 0x000fe40003f46270 */
[----:B------:R-:W-:Y:S02]  /*77f0*/  FSEL R128, R26, -INF , !P1 ;  /* 0xff8000001a807808 */ /* 0x000fe40004800000 */
[----:B------:R-:W-:-:S02]  /*7800*/  FMNMX.FTZ R36, R149, R36, !PT ;  /* 0x0000002495247209 */ /* 0x000fc40007810000 */
[----:B------:R-:W-:Y:S02]  /*7810*/  FSEL R131, R25, -INF , !P2 ;  /* 0xff80000019837808 */ /* 0x000fe40005000000 */
[----:B------:R-:W-:Y:S01]  /*7820*/  FMNMX.FTZ R36, R128, R36, !PT ;  /* 0x0000002480247209 */ /* 0x000fe20007810000 */
[----:B------:R-:W-:Y:S03]  /*7830*/  LDSM.16.MT88.4 R24, [R218+0xa000] ;  /* 0x00a00000da18783b */ /* 0x000fe60000004200 */
        /* <DEDUP_REMOVED lines=20> */
[----:B------:R-:W-:Y:S01]  /*7980*/  MUFU.EX2 R246, R0 ;  /* 0x0000000000f67308 */ /* 0x000fe20000000800 */
[----:B--2---:R-:W-:Y:S01]  /*7990*/  FFMA.FTZ R8, R15, c[0x0][0x23c], -R7 ;  /* 0x00008f000f087a23 */ /* 0x004fe20000010807 */
[----:B---3--:R-:W-:-:S06]  /*79a0*/  F2FP.BF16.PACK_AB R13, R212, R242 ;  /* 0x000000f2d40d723e */ /* 0x008fcc00000010ff */
[----:B------:R1:W-:Y:S02]  /*79b0*/  MUFU.EX2 R243, R8 ;  /* 0x0000000800f37308 */ /* 0x0003e40000000800 */
[----:B-1----:R-:W-:Y:S01]  /*79c0*/  FSEL R8, R9, RZ, P1 ;  /* 0x000000ff09087208 */ /* 0x002fe20000800000 */
[----:B------:R-:W-:-:S04]  /*79d0*/  FFMA.FTZ R9, R16, c[0x0][0x23c], -R7 ;  /* 0x00008f0010097a23 */ /* 0x000fc80000010807 */
[--C-:B------:R-:W-:Y:S01]  /*79e0*/  FFMA.FTZ R0, R35, c[0x0][0x23c], -R8.reuse ;  /* 0x00008f0023007a23 */ /* 0x100fe20000010808 */
[----:B------:R1:W2:Y:S01]  /*79f0*/  MUFU.EX2 R245, R9 ;  /* 0x0000000900f57308 */ /* 0x0002a20000000800 */
[--C-:B------:R-:W-:Y:S02]  /*7a00*/  FFMA.FTZ R2, R17, c[0x0][0x23c], -R8.reuse ;  /* 0x00008f0011027a23 */ /* 0x100fe40000010808 */
[----:B------:R-:W-:-:S05]  /*7a10*/  FFMA.FTZ R4, R4, c[0x0][0x23c], -R8 ;  /* 0x00008f0004047a23 */ /* 0x000fca0000010808 */
[----:B------:R3:W-:Y:S08]  /*7a20*/  MUFU.EX2 R203, R0 ;  /* 0x0000000000cb7308 */ /* 0x0007f00000000800 */
[----:B------:R4:W-:Y:S01]  /*7a30*/  MUFU.EX2 R205, R2 ;  /* 0x0000000200cd7308 */ /* 0x0009e20000000800 */
[--C-:B-1----:R-:W-:Y:S01]  /*7a40*/  FFMA.FTZ R9, R12, c[0x0][0x23c], -R8.reuse ;  /* 0x00008f000c097a23 */ /* 0x102fe20000010808 */
[----:B--2---:R-:W-:Y:S01]  /*7a50*/  F2FP.BF16.PACK_AB R15, R245, R243 ;  /* 0x000000f3f50f723e */ /* 0x004fe200000010ff */
[----:B---3--:R-:W-:-:S05]  /*7a60*/  FFMA.FTZ R0, R37, c[0x0][0x23c], -R8 ;  /* 0x00008f0025007a23 */ /* 0x008fca0000010808 */
[----:B------:R-:W1:Y:S01]  /*7a70*/  MUFU.EX2 R208, R9 ;  /* 0x0000000900d07308 */ /* 0x000e620000000800 */
[----:B----4-:R-:W-:-:S07]  /*7a80*/  FFMA.FTZ R2, R18, c[0x0][0x23c], -R8 ;  /* 0x00008f0012027a23 */ /* 0x010fce0000010808 */
[----:B------:R2:W-:Y:S08]  /*7a90*/  MUFU.EX2 R201, R0 ;  /* 0x0000000000c97308 */ /* 0x0005f00000000800 */
[----:B------:R3:W-:Y:S01]  /*7aa0*/  MUFU.EX2 R210, R2 ;  /* 0x0000000200d27308 */ /* 0x0007e20000000800 */
[----:B-1----:R-:W-:Y:S01]  /*7ab0*/  F2FP.BF16.PACK_AB R12, R205, R208 ;  /* 0x000000d0cd0c723e */ /* 0x002fe200000010ff */
[----:B--2---:R-:W-:-:S06]  /*7ac0*/  FFMA.FTZ R0, R38, c[0x0][0x23c], -R8 ;  /* 0x00008f0026007a23 */ /* 0x004fcc0000010808 */
[----:B------:R1:W-:Y:S01]  /*7ad0*/  MUFU.EX2 R206, R0 ;  /* 0x0000000000ce7308 */ /* 0x0003e20000000800 */
[--C-:B---3--:R-:W-:Y:S02]  /*7ae0*/  FFMA.FTZ R2, R19, c[0x0][0x23c], -R8.reuse ;  /* 0x00008f0013027a23 */ /* 0x108fe40000010808 */
[----:B------:R-:W2:Y:S05]  /*7af0*/  LDSM.16.MT88.4 R16, [R217+0xa000] ;  /* 0x00a00000d910783b */ /* 0x000eaa0000004200 */
[----:B------:R3:W4:Y:S01]  /*7b00*/  MUFU.EX2 R213, R2 ;  /* 0x0000000200d57308 */ /* 0x0007220000000800 */
[----:B-1----:R-:W-:-:S07]  /*7b10*/  FFMA.FTZ R0, R39, c[0x0][0x23c], -R8 ;  /* 0x00008f0027007a23 */ /* 0x002fce0000010808 */
[----:B------:R1:W-:Y:S01]  /*7b20*/  MUFU.EX2 R209, R0 ;  /* 0x0000000000d17308 */ /* 0x0003e20000000800 */
[--C-:B---3--:R-:W-:Y:S01]  /*7b30*/  FFMA.FTZ R2, R20, c[0x0][0x23c], -R7.reuse ;  /* 0x00008f0014027a23 */ /* 0x108fe20000010807 */
[----:B----4-:R-:W-:Y:S01]  /*7b40*/  F2FP.BF16.PACK_AB R14, R213, R210 ;  /* 0x000000d2d50e723e */ /* 0x010fe200000010ff */
[----:B------:R-:W3:Y:S05]  /*7b50*/  LDSM.16.MT88.4 R20, [R216+0xa000] ;  /* 0x00a00000d814783b */ /* 0x000eea0000004200 */
[----:B------:R4:W-:Y:S01]  /*7b60*/  MUFU.EX2 R215, R2 ;  /* 0x0000000200d77308 */ /* 0x0009e20000000800 */
[----:B------:R-:W-:Y:S01]  /*7b70*/  HMMA.16816.F32.BF16 R40, R12, R28, RZ ;  /* 0x0000001c0c28723c */ /* 0x000fe200000418ff */
[----:B-1----:R-:W-:-:S06]  /*7b80*/  FFMA.FTZ R0, R56, c[0x0][0x23c], -R7 ;  /* 0x00008f0038007a23 */ /* 0x002fcc0000010807 */
[----:B------:R1:W-:Y:S01]  /*7b90*/  MUFU.EX2 R202, R0 ;  /* 0x0000000000ca7308 */ /* 0x0003e20000000800 */
[----:B------:R-:W-:Y:S01]  /*7ba0*/  HMMA.16816.F32.BF16 R52, R12, R30, RZ ;  /* 0x0000001e0c34723c */ /* 0x000fe200000418ff */
[----:B------:R-:W5:Y:S01]  /*7bb0*/  LDSM.16.MT88.4 R28, [R135+0xa800] ;  /* 0x00a80000871c783b */ /* 0x000f620000004200 */
[----:B----4-:R-:W-:-:S05]  /*7bc0*/  FFMA.FTZ R2, R32, c[0x0][0x23c], -R7 ;  /* 0x00008f0020027a23 */ /* 0x010fca0000010807 */
[----:B------:R4:W2:Y:S01]  /*7bd0*/  MUFU.EX2 R214, R2 ;  /* 0x0000000200d67308 */ /* 0x0008a20000000800 */
[----:B------:R-:W-:Y:S01]  /*7be0*/  HMMA.16816.F32.BF16 R32, R12, R24, RZ ;  /* 0x000000180c20723c */ /* 0x000fe200000418ff */
[----:B-1----:R-:W-:-:S07]  /*7bf0*/  FFMA.FTZ R0, R68, c[0x0][0x23c], -R7 ;  /* 0x00008f0044007a23 */ /* 0x002fce0000010807 */
[----:B------:R-:W-:Y:S01]  /*7c00*/  HMMA.16816.F32.BF16 R48, R12, R26, RZ ;  /* 0x0000001a0c30723c */ /* 0x000fe200000418ff */
[----:B------:R-:W1:Y:S01]  /*7c10*/  LDSM.16.MT88.4 R24, [R218+0xa800] ;  /* 0x00a80000da18783b */ /* 0x000e620000004200 */
[----:B------:R3:W1:Y:S01]  /*7c20*/  MUFU.EX2 R204, R0 ;  /* 0x0000000000cc7308 */ /* 0x0006620000000800 */
[----:B----4-:R-:W-:-:S05]  /*7c30*/  IMAD.MOV.U32 R2, RZ, RZ, R142 ;  /* 0x000000ffff027224 */ /* 0x010fca00078e008e */
[C---:B--2---:R-:W-:Y:S08]  /*7c40*/  HMMA.16816.F32.BF16 R60, R12.reuse, R16, RZ ;  /* 0x000000100c3c723c */ /* 0x044ff000000418ff */
[----:B---3--:R-:W-:Y:S01]  /*7c50*/  HMMA.16816.F32.BF16 R44, R12, R20, RZ ;  /* 0x000000140c2c723c */ /* 0x008fe200000418ff */
[----:B------:R-:W-:-:S04]  /*7c60*/  FFMA.FTZ R0, R72, c[0x0][0x23c], -R7 ;  /* 0x00008f0048007a23 */ /* 0x000fc80000010807 */
[----:B------:R2:W-:Y:S03]  /*7c70*/  MUFU.EX2 R211, R0 ;  /* 0x0000000000d37308 */ /* 0x0005e60000000800 */
[C---:B------:R-:W-:Y:S01]  /*7c80*/  HMMA.16816.F32.BF16 R64, R12.reuse, R22, RZ ;  /* 0x000000160c40723c */ /* 0x040fe200000418ff */
[----:B------:R-:W3:Y:S07]  /*7c90*/  LDSM.16.MT88.4 R20, [R216+0xa800] ;  /* 0x00a80000d814783b */ /* 0x000eee0000004200 */
[----:B------:R-:W-:Y:S01]  /*7ca0*/  HMMA.16816.F32.BF16 R56, R12, R18, RZ ;  /* 0x000000120c38723c */ /* 0x000fe200000418ff */
[----:B------:R-:W4:Y:S01]  /*7cb0*/  LDSM.16.MT88.4 R16, [R217+0xa800] ;  /* 0x00a80000d910783b */ /* 0x000f220000004200 */
[----:B--2---:R-:W-:-:S05]  /*7cc0*/  FFMA.FTZ R0, R73, c[0x0][0x23c], -R7 ;  /* 0x00008f0049007a23 */ /* 0x004fca0000010807 */
[----:B------:R-:W-:Y:S02]  /*7cd0*/  F2FP.BF16.PACK_AB R13, R214, R215 ;  /* 0x000000d7d60d723e */ /* 0x000fe400000010ff */
[----:B------:R-:W-:Y:S01]  /*7ce0*/  F2FP.BF16.PACK_AB R15, R246, R244 ;  /* 0x000000f4f60f723e */ /* 0x000fe200000010ff */
[----:B------:R2:W1:Y:S01]  /*7cf0*/  MUFU.EX2 R207, R0 ;  /* 0x0000000000cf7308 */ /* 0x0004620000000800 */
[----:B------:R-:W-:Y:S02]  /*7d00*/  F2FP.BF16.PACK_AB R12, R201, R203 ;  /* 0x000000cbc90c723e */ /* 0x000fe400000010ff */
[----:B------:R-:W-:-:S07]  /*7d10*/  F2FP.BF16.PACK_AB R14, R209, R206 ;  /* 0x000000ced10e723e */ /* 0x000fce00000010ff */
[----:B-----5:R-:W-:Y:S01]  /*7d20*/  HMMA.16816.F32.BF16 R76, R12, R30, R52 ;  /* 0x0000001e0c4c723c */ /* 0x020fe20000041834 */
[----:B--2---:R-:W-:-:S07]  /*7d30*/  FFMA.FTZ R0, R74, c[0x0][0x23c], -R8 ;  /* 0x00008f004a007a23 */ /* 0x004fce0000010808 */
[C---:B-1----:R-:W-:Y:S01]  /*7d40*/  HMMA.16816.F32.BF16 R52, R12.reuse, R24, R32 ;  /* 0x000000180c34723c */ /* 0x042fe20000041820 */
[----:B------:R-:W1:Y:S01]  /*7d50*/  LDSM.16.MT88.4 R32, [R135+0xb000] ;  /* 0x00b000008720783b */ /* 0x000e620000004200 */
[----:B------:R2:W-:Y:S06]  /*7d60*/  MUFU.EX2 R190, R0 ;  /* 0x0000000000be7308 */ /* 0x0005ec0000000800 */
[C---:B------:R-:W-:Y:S01]  /*7d70*/  HMMA.16816.F32.BF16 R68, R12.reuse, R28, R40 ;  /* 0x0000001c0c44723c */ /* 0x040fe20000041828 */
[----:B------:R-:W5:Y:S07]  /*7d80*/  LDSM.16.MT88.4 R28, [R218+0xb000] ;  /* 0x00b00000da1c783b */ /* 0x000f6e0000004200 */
[----:B---3--:R-:W-:Y:S01]  /*7d90*/  HMMA.16816.F32.BF16 R44, R12, R20, R44 ;  /* 0x000000140c2c723c */ /* 0x008fe2000004182c */
[----:B--2---:R-:W-:-:S04]  /*7da0*/  FFMA.FTZ R0, R81, c[0x0][0x23c], -R8 ;  /* 0x00008f0051007a23 */ /* 0x004fc80000010808 */
[----:B------:R2:W3:Y:S03]  /*7db0*/  MUFU.EX2 R9, R0 ;  /* 0x0000000000097308 */ /* 0x0004e60000000800 */
[C---:B------:R-:W-:Y:S08]  /*7dc0*/  HMMA.16816.F32.BF16 R72, R12.reuse, R26, R48 ;  /* 0x0000001a0c48723c */ /* 0x040ff00000041830 */
[----:B----4-:R-:W-:Y:S01]  /*7dd0*/  HMMA.16816.F32.BF16 R40, R12, R16, R60 ;  /* 0x000000100c28723c */ /* 0x010fe2000004183c */
[----:B--2---:R-:W-:-:S07]  /*7de0*/  FFMA.FTZ R0, R80, c[0x0][0x23c], -R8 ;  /* 0x00008f0050007a23 */ /* 0x004fce0000010808 */
[----:B------:R-:W-:Y:S01]  /*7df0*/  HMMA.16816.F32.BF16 R24, R12, R18, R56 ;  /* 0x000000120c18723c */ /* 0x000fe20000041838 */
[----:B------:R-:W-:Y:S01]  /*7e00*/  LDSM.16.MT88.4 R16, [R217+0xb000] ;  /* 0x00b00000d910783b */ /* 0x000fe20000004200 */
[----:B------:R2:W-:Y:S01]  /*7e10*/  MUFU.EX2 R192, R0 ;  /* 0x0000000000c07308 */ /* 0x0005e20000000800 */
[----:B------:R-:W-:Y:S02]  /*7e20*/  IMAD.MOV.U32 R63, RZ, RZ, R147 ;  /* 0x000000ffff3f7224 */ /* 0x000fe400078e0093 */
[----:B------:R-:W-:Y:S02]  /*7e30*/  IMAD.MOV.U32 R61, RZ, RZ, R145 ;  /* 0x000000ffff3d7224 */ /* 0x000fe400078e0091 */
[----:B------:R-:W-:Y:S02]  /*7e40*/  IMAD.MOV.U32 R62, RZ, RZ, R146 ;  /* 0x000000ffff3e7224 */ /* 0x000fe400078e0092 */
[----:B------:R-:W-:Y:S02]  /*7e50*/  IMAD.MOV.U32 R60, RZ, RZ, R144 ;  /* 0x000000ffff3c7224 */ /* 0x000fe400078e0090 */
[----:B--2---:R-:W-:-:S02]  /*7e60*/  FFMA.FTZ R0, R82, c[0x0][0x23c], -R8 ;  /* 0x00008f0052007a23 */ /* 0x004fc40000010808 */
[----:B------:R-:W-:Y:S01]  /*7e70*/  HMMA.16816.F32.BF16 R80, R12, R22, R64 ;  /* 0x000000160c50723c */ /* 0x000fe20000041840 */
[----:B------:R-:W2:Y:S01]  /*7e80*/  LDSM.16.MT88.4 R20, [R216+0xb000] ;  /* 0x00b00000d814783b */ /* 0x000ea20000004200 */
[----:B------:R4:W1:Y:S05]  /*7e90*/  MUFU.EX2 R191, R0 ;  /* 0x0000000000bf7308 */ /* 0x00086a0000000800 */
[----:B------:R-:W-:Y:S02]  /*7ea0*/  F2FP.BF16.PACK_AB R13, R204, R202 ;  /* 0x000000cacc0d723e */ /* 0x000fe400000010ff */
[----:B------:R-:W-:Y:S02]  /*7eb0*/  F2FP.BF16.PACK_AB R15, R207, R211 ;  /* 0x000000d3cf0f723e */ /* 0x000fe400000010ff */
[----:B---3--:R-:W-:Y:S01]  /*7ec0*/  F2FP.BF16.PACK_AB R12, R9, R190 ;  /* 0x000000be090c723e */ /* 0x008fe200000010ff */
[----:B----4-:R-:W-:Y:S01]  /*7ed0*/  FFMA.FTZ R0, R84, c[0x0][0x23c], -R7 ;  /* 0x00008f0054007a23 */ /* 0x010fe20000010807 */
[----:B-1----:R-:W-:Y:S01]  /*7ee0*/  F2FP.BF16.PACK_AB R14, R191, R192 ;  /* 0x000000c0bf0e723e */ /* 0x002fe200000010ff */
[----:B------:R-:W-:-:S02]  /*7ef0*/  IMAD.MOV.U32 R84, RZ, RZ, R143 ;  /* 0x000000ffff547224 */ /* 0x000fc400078e008f */
[----:B------:R1:W-:Y:S04]  /*7f00*/  MUFU.EX2 R183, R0 ;  /* 0x0000000000b77308 */ /* 0x0003e80000000800 */
[C---:B------:R-:W-:Y:S08]  /*7f10*/  HMMA.16816.F32.BF16 R48, R12.reuse, R32, R68 ;  /* 0x000000200c30723c */ /* 0x040ff00000041844 */
[----:B-----5:R-:W-:Y:S01]  /*7f20*/  HMMA.16816.F32.BF16 R68, R12, R30, R72 ;  /* 0x0000001e0c44723c */ /* 0x020fe20000041848 */
[----:B-1----:R-:W-:-:S02]  /*7f30*/  FFMA.FTZ R0, R85, c[0x0][0x23c], -R7 ;  /* 0x00008f0055007a23 */ /* 0x002fc40000010807 */
[----:B------:R-:W-:Y:S02]  /*7f40*/  IMAD.MOV.U32 R85, RZ, RZ, R138 ;  /* 0x000000ffff557224 */ /* 0x000fe400078e008a */
[----:B------:R1:W3:Y:S02]  /*7f50*/  MUFU.EX2 R185, R0 ;  /* 0x0000000000b97308 */ /* 0x0002e40000000800 */
[----:B------:R-:W-:Y:S01]  /*7f60*/  IMAD.MOV.U32 R75, RZ, RZ, R157 ;  /* 0x000000ffff4b7224 */ /* 0x000fe200078e009d */
[----:B------:R-:W-:Y:S01]  /*7f70*/  HMMA.16816.F32.BF16 R64, R12, R34, R76 ;  /* 0x000000220c40723c */ /* 0x000fe2000004184c */
[----:B------:R-:W-:Y:S01]  /*7f80*/  IMAD.MOV.U32 R74, RZ, RZ, R159 ;  /* 0x000000ffff4a7224 */ /* 0x000fe200078e009f */
[----:B------:R-:W-:Y:S01]  /*7f90*/  LDSM.16.MT88.4 R32, [R135+0xb800] ;  /* 0x00b800008720783b */ /* 0x000fe20000004200 */
[----:B------:R-:W-:Y:S02]  /*7fa0*/  IMAD.MOV.U32 R72, RZ, RZ, R158 ;  /* 0x000000ffff487224 */ /* 0x000fe400078e009e */
[----:B------:R-:W-:-:S03]  /*7fb0*/  IMAD.MOV.U32 R73, RZ, RZ, R136 ;  /* 0x000000ffff497224 */ /* 0x000fc600078e0088 */
[----:B--2---:R-:W-:Y:S01]  /*7fc0*/  HMMA.16816.F32.BF16 R76, R12, R22, R80 ;  /* 0x000000160c4c723c */ /* 0x004fe20000041850 */
[----:B-1----:R-:W-:-:S06]  /*7fd0*/  FFMA.FTZ R0, R86, c[0x0][0x23c], -R7 ;  /* 0x00008f0056007a23 */ /* 0x002fcc0000010807 */
[----:B------:R-:W-:Y:S01]  /*7fe0*/  IMAD.MOV.U32 R83, RZ, RZ, R156 ;  /* 0x000000ffff537224 */ /* 0x000fe200078e009c */
[C---:B------:R-:W-:Y:S01]  /*7ff0*/  HMMA.16816.F32.BF16 R52, R12.reuse, R28, R52 ;  /* 0x0000001c0c34723c */ /* 0x040fe20000041834 */
[----:B------:R1:W-:Y:S01]  /*8000*/  MUFU.EX2 R189, R0 ;  /* 0x0000000000bd7308 */ /* 0x0003e20000000800 */
[----:B------:R-:W-:Y:S01]  /*8010*/  IMAD.MOV.U32 R82, RZ, RZ, R152 ;  /* 0x000000ffff527224 */ /* 0x000fe200078e0098 */
[----:B------:R-:W2:Y:S01]  /*8020*/  LDSM.16.MT88.4 R28, [R218+0xb800] ;  /* 0x00b80000da1c783b */ /* 0x000ea20000004200 */
[----:B------:R-:W-:Y:S02]  /*8030*/  IMAD.MOV.U32 R81, RZ, RZ, R151 ;  /* 0x000000ffff517224 */ /* 0x000fe400078e0097 */
[----:B------:R-:W-:Y:S02]  /*8040*/  IMAD.MOV.U32 R80, RZ, RZ, R150 ;  /* 0x000000ffff507224 */ /* 0x000fe400078e0096 */
[----:B------:R-:W-:Y:S01]  /*8050*/  HMMA.16816.F32.BF16 R44, R12, R20, R44 ;  /* 0x000000140c2c723c */ /* 0x000fe2000004182c */
[----:B------:R-:W4:Y:S01]  /*8060*/  LDSM.16.MT88.4 R20, [R216+0xb800] ;  /* 0x00b80000d814783b */ /* 0x000f220000004200 */
[----:B------:R-:W-:-:S06]  /*8070*/  IMAD.MOV.U32 R86, RZ, RZ, R141 ;  /* 0x000000ffff567224 */ /* 0x000fcc00078e008d */
[C---:B------:R-:W-:Y:S01]  /*8080*/  HMMA.16816.F32.BF16 R40, R12.reuse, R16, R40 ;  /* 0x000000100c28723c */ /* 0x040fe20000041828 */
[----:B-1----:R-:W-:Y:S02]  /*8090*/  FFMA.FTZ R0, R87, c[0x0][0x23c], -R7 ;  /* 0x00008f0057007a23 */ /* 0x002fe40000010807 */
[----:B------:R-:W-:Y:S02]  /*80a0*/  IMAD.MOV.U32 R87, RZ, RZ, R162 ;  /* 0x000000ffff577224 */ /* 0x000fe400078e00a2 */
[----:B------:R1:W5:Y:S03]  /*80b0*/  MUFU.EX2 R188, R0 ;  /* 0x0000000000bc7308 */ /* 0x0003660000000800 */
[----:B------:R-:W-:Y:S01]  /*80c0*/  HMMA.16816.F32.BF16 R24, R12, R18, R24 ;  /* 0x000000120c18723c */ /* 0x000fe20000041818 */
[----:B------:R-:W2:Y:S06]  /*80d0*/  LDSM.16.MT88.4 R16, [R217+0xb800] ;  /* 0x00b80000d910783b */ /* 0x000eac0000004200 */
[----:B---3--:R-:W-:Y:S01]  /*80e0*/  F2FP.BF16.PACK_AB R13, R185, R183 ;  /* 0x000000b7b90d723e */ /* 0x008fe200000010ff */
[----:B-1----:R-:W-:Y:S01]  /*80f0*/  FFMA.FTZ R0, R88, c[0x0][0x23c], -R8 ;  /* 0x00008f0058007a23 */ /* 0x002fe20000010808 */
[----:B-----5:R-:W-:Y:S01]  /*8100*/  F2FP.BF16.PACK_AB R15, R188, R189 ;  /* 0x000000bdbc0f723e */ /* 0x020fe200000010ff */
        /* <DEDUP_REMOVED lines=16> */
[C---:B--2---:R-:W-:Y:S08]  /*8210*/  HMMA.16816.F32.BF16 R52, R12.reuse, R28, R52 ;  /* 0x0000001c0c34723c */ /* 0x044ff00000041834 */
[----:B------:R-:W-:Y:S01]  /*8220*/  HMMA.16816.F32.BF16 R68, R12, R30, R68 ;  /* 0x0000001e0c44723c */ /* 0x000fe20000041844 */
[----:B------:R-:W2:Y:S01]  /*8230*/  LDSM.16.MT88.4 R28, [R218+0xc000] ;  /* 0x00c00000da1c783b */ /* 0x000ea20000004200 */
[----:B-1----:R-:W-:-:S02]  /*8240*/  FFMA.FTZ R0, R93, c[0x0][0x23c], -R7 ;  /* 0x00008f005d007a23 */ /* 0x002fc40000010807 */
[----:B------:R-:W-:Y:S02]  /*8250*/  IMAD.MOV.U32 R93, RZ, RZ, R128 ;  /* 0x000000ffff5d7224 */ /* 0x000fe400078e0080 */
[----:B------:R1:W3:Y:S02]  /*8260*/  MUFU.EX2 R173, R0 ;  /* 0x0000000000ad7308 */ /* 0x0002e40000000800 */
[C---:B----4-:R-:W-:Y:S08]  /*8270*/  HMMA.16816.F32.BF16 R56, R12.reuse, R20, R44 ;  /* 0x000000140c38723c */ /* 0x050ff0000004182c */
[----:B------:R-:W-:Y:S01]  /*8280*/  HMMA.16816.F32.BF16 R76, R12, R22, R76 ;  /* 0x000000160c4c723c */ /* 0x000fe2000004184c */
[----:B------:R-:W4:Y:S01]  /*8290*/  LDSM.16.MT88.4 R20, [R216+0xc000] ;  /* 0x00c00000d814783b */ /* 0x000f220000004200 */
[----:B-1----:R-:W-:-:S06]  /*82a0*/  FFMA.FTZ R0, R94, c[0x0][0x23c], -R7 ;  /* 0x00008f005e007a23 */ /* 0x002fcc0000010807 */
[C---:B------:R-:W-:Y:S01]  /*82b0*/  HMMA.16816.F32.BF16 R40, R12.reuse, R16, R40 ;  /* 0x000000100c28723c */ /* 0x040fe20000041828 */
[----:B------:R1:W-:Y:S07]  /*82c0*/  MUFU.EX2 R169, R0 ;  /* 0x0000000000a97308 */ /* 0x0003ee0000000800 */
        /* <DEDUP_REMOVED lines=8> */
[----:B---3--:R-:W-:Y:S01]  /*8350*/  F2FP.BF16.PACK_AB R13, R173, R170 ;  /* 0x000000aaad0d723e */ /* 0x008fe200000010ff */
[----:B-1----:R-:W-:Y:S01]  /*8360*/  FFMA.FTZ R0, R96, c[0x0][0x23c], -R8 ;  /* 0x00008f0060007a23 */ /* 0x002fe20000010808 */
[----:B------:R-:W-:-:S03]  /*8370*/  F2FP.BF16.PACK_AB R15, R172, R169 ;  /* 0x000000a9ac0f723e */ /* 0x000fc600000010ff */
[----:B------:R1:W-:Y:S02]  /*8380*/  MUFU.EX2 R39, R0 ;  /* 0x0000000000277308 */ /* 0x0003e40000000800 */
[----:B-1----:R-:W-:Y:S02]  /*8390*/  FFMA.FTZ R0, R98, c[0x0][0x23c], -R8 ;  /* 0x00008f0062007a23 */ /* 0x002fe40000010808 */
[----:B------:R-:W-:-:S04]  /*83a0*/  IMAD.MOV.U32 R98, RZ, RZ, R10 ;  /* 0x000000ffff627224 */ /* 0x000fc800078e000a */
[----:B------:R1:W3:Y:S01]  /*83b0*/  MUFU.EX2 R164, R0 ;  /* 0x0000000000a47308 */ /* 0x0002e20000000800 */
[----:B------:R-:W-:Y:S02]  /*83c0*/  IMAD.MOV.U32 R10, RZ, RZ, R130 ;  /* 0x000000ffff0a7224 */ /* 0x000fe400078e0082 */
[----:B-1----:R-:W-:Y:S01]  /*83d0*/  FFMA.FTZ R0, R97, c[0x0][0x23c], -R8 ;  /* 0x00008f0061007a23 */ /* 0x002fe20000010808 */
[----:B---3--:R-:W-:-:S04]  /*83e0*/  F2FP.BF16.PACK_AB R12, R164, R39 ;  /* 0x00000027a40c723e */ /* 0x008fc800000010ff */
[----:B------:R1:W-:Y:S02]  /*83f0*/  MUFU.EX2 R162, R0 ;  /* 0x0000000000a27308 */ /* 0x0003e40000000800 */
[----:B-1----:R-:W-:-:S06]  /*8400*/  FFMA.FTZ R0, R99, c[0x0][0x23c], -R8 ;  /* 0x00008f0063007a23 */ /* 0x002fcc0000010808 */
        /* <DEDUP_REMOVED lines=110> */
[----:B-----5:R-:W-:Y:S01]  /*8af0*/  HMMA.16816.F32.BF16 R28, R12, R16, R44 ;  /* 0x000000100c1c723c */ /* 0x020fe2000004182c */
[----:B------:R-:W-:Y:S01]  /*8b00*/  IMAD.MOV.U32 R153, RZ, RZ, R93 ;  /* 0x000000ffff997224 */ /* 0x000fe200078e005d */
[----:B------:R1:W-:Y:S01]  /*8b10*/  MUFU.EX2 R129, R0 ;  /* 0x0000000000817308 */ /* 0x0003e20000000800 */
[----:B------:R-:W-:-:S05]  /*8b20*/  IMAD.MOV.U32 R93, RZ, RZ, R73 ;  /* 0x000000ffff5d7224 */ /* 0x000fca00078e0049 */
[C---:B------:R-:W-:Y:S01]  /*8b30*/  HMMA.16816.F32.BF16 R24, R12.reuse, R18, R24 ;  /* 0x000000120c18723c */ /* 0x040fe20000041818 */
[----:B------:R-:W4:Y:S07]  /*8b40*/  LDSM.16.MT88.4 R16, [R217+0xe000] ;  /* 0x00e00000d910783b */ /* 0x000f2e0000004200 */
[----:B------:R-:W-:Y:S01]  /*8b50*/  HMMA.16816.F32.BF16 R48, R12, R32, R48 ;  /* 0x000000200c30723c */ /* 0x000fe20000041830 */
[----:B-1----:R-:W-:Y:S02]  /*8b60*/  FFMA.FTZ R0, R154, c[0x0][0x23c], -R7 ;  /* 0x00008f009a007a23 */ /* 0x002fe40000010807 */
[----:B------:R-:W-:-:S02]  /*8b70*/  IMAD.MOV.U32 R154, RZ, RZ, R89 ;  /* 0x000000ffff9a7224 */ /* 0x000fc400078e0059 */
[----:B------:R-:W-:-:S03]  /*8b80*/  IMAD.MOV.U32 R89, RZ, RZ, R72 ;  /* 0x000000ffff597224 */ /* 0x000fc600078e0048 */
[----:B------:R-:W-:Y:S01]  /*8b90*/  HMMA.16816.F32.BF16 R64, R12, R34, R64 ;  /* 0x000000220c40723c */ /* 0x000fe20000041840 */
[----:B------:R-:W-:Y:S01]  /*8ba0*/  IMAD.MOV.U32 R72, RZ, RZ, R127 ;  /* 0x000000ffff487224 */ /* 0x000fe200078e007f */
[----:B------:R-:W1:Y:S01]  /*8bb0*/  LDSM.16.MT88.4 R32, [R218+0xe000] ;  /* 0x00e00000da20783b */ /* 0x000e620000004200 */
[----:B------:R5:W3:Y:S04]  /*8bc0*/  MUFU.EX2 R127, R0 ;  /* 0x00000000007f7308 */ /* 0x000ae80000000800 */
[----:B--2---:R-:W-:Y:S01]  /*8bd0*/  F2FP.BF16.PACK_AB R13, R130, R128 ;  /* 0x00000080820d723e */ /* 0x004fe200000010ff */
[----:B-----5:R-:W-:Y:S01]  /*8be0*/  FFMA.FTZ R0, R155, c[0x0][0x23c], -R8 ;  /* 0x00008f009b007a23 */ /* 0x020fe20000010808 */
[----:B---3--:R-:W-:Y:S01]  /*8bf0*/  F2FP.BF16.PACK_AB R15, R127, R129 ;  /* 0x000000817f0f723e */ /* 0x008fe200000010ff */
[----:B------:R-:W-:-:S02]  /*8c00*/  IMAD.MOV.U32 R155, RZ, RZ, R92 ;  /* 0x000000ffff9b7224 */ /* 0x000fc400078e005c */
[----:B------:R-:W-:Y:S01]  /*8c10*/  IMAD.MOV.U32 R92, RZ, RZ, R84 ;  /* 0x000000ffff5c7224 */ /* 0x000fe200078e0054 */
[----:B------:R2:W-:Y:S01]  /*8c20*/  MUFU.EX2 R126, R0 ;  /* 0x00000000007e7308 */ /* 0x0005e20000000800 */
        /* <DEDUP_REMOVED lines=8> */
[----:B--2---:R-:W-:Y:S02]  /*8cb0*/  FFMA.FTZ R0, R160, c[0x0][0x23c], -R8 ;  /* 0x00008f00a0007a23 */ /* 0x004fe40000010808 */
[----:B------:R-:W-:Y:S02]  /*8cc0*/  IMAD.MOV.U32 R160, RZ, RZ, R91 ;  /* 0x000000ffffa07224 */ /* 0x000fe400078e005b */
[----:B------:R2:W3:Y:S01]  /*8cd0*/  MUFU.EX2 R125, R0 ;  /* 0x00000000007d7308 */ /* 0x0004e20000000800 */
[----:B------:R-:W-:-:S02]  /*8ce0*/  IMAD.MOV.U32 R96, RZ, RZ, R62 ;  /* 0x000000ffff607224 */ /* 0x000fc400078e003e */
[----:B------:R-:W-:Y:S02]  /*8cf0*/  IMAD.MOV.U32 R91, RZ, RZ, R72 ;  /* 0x000000ffff5b7224 */ /* 0x000fe400078e0048 */
[----:B--2---:R-:W-:Y:S01]  /*8d00*/  FFMA.FTZ R0, R161, c[0x0][0x23c], -R8 ;  /* 0x00008f00a1007a23 */ /* 0x004fe20000010808 */
[----:B---3--:R-:W-:Y:S01]  /*8d10*/  F2FP.BF16.PACK_AB R12, R125, R126 ;  /* 0x0000007e7d0c723e */ /* 0x008fe200000010ff */
[----:B------:R-:W-:Y:S02]  /*8d20*/  IMAD.MOV.U32 R161, RZ, RZ, R10 ;  /* 0x000000ffffa17224 */ /* 0x000fe400078e000a */
[----:B------:R-:W-:Y:S02]  /*8d30*/  IMAD.MOV.U32 R10, RZ, RZ, R124 ;  /* 0x000000ffff0a7224 */ /* 0x000fe400078e007c */
[----:B------:R2:W-:Y:S02]  /*8d40*/  MUFU.EX2 R124, R0 ;  /* 0x00000000007c7308 */ /* 0x0005e40000000800 */
[----:B--2---:R-:W-:-:S02]  /*8d50*/  FFMA.FTZ R0, R165, c[0x0][0x23c], -R8 ;  /* 0x00008f00a5007a23 */ /* 0x004fc40000010808 */
[----:B------:R-:W-:-:S04]  /*8d60*/  IMAD.MOV.U32 R165, RZ, RZ, R89 ;  /* 0x000000ffffa57224 */ /* 0x000fc800078e0059 */
[----:B------:R2:W3:Y:S01]  /*8d70*/  MUFU.EX2 R123, R0 ;  /* 0x00000000007b7308 */ /* 0x0004e20000000800 */
[----:B------:R-:W-:Y:S02]  /*8d80*/  IMAD.MOV.U32 R89, RZ, RZ, R61 ;  /* 0x000000ffff597224 */ /* 0x000fe400078e003d */
[----:B--2---:R-:W-:Y:S01]  /*8d90*/  FFMA.FTZ R0, R166, c[0x0][0x23c], -R7 ;  /* 0x00008f00a6007a23 */ /* 0x004fe20000010807 */
[----:B---3--:R-:W-:Y:S01]  /*8da0*/  F2FP.BF16.PACK_AB R14, R123, R124 ;  /* 0x0000007c7b0e723e */ /* 0x008fe200000010ff */
[----:B------:R-:W-:-:S03]  /*8db0*/  IMAD.MOV.U32 R166, RZ, RZ, R75 ;  /* 0x000000ffffa67224 */ /* 0x000fc600078e004b */
[----:B------:R2:W-:Y:S03]  /*8dc0*/  MUFU.EX2 R119, R0 ;  /* 0x0000000000777308 */ /* 0x0005e60000000800 */
[C---:B------:R-:W-:Y:S01]  /*8dd0*/  HMMA.16816.F32.BF16 R44, R12.reuse, R40, R48 ;  /* 0x000000280c2c723c */ /* 0x040fe20000041830 */
[----:B------:R-:W-:Y:S07]  /*8de0*/  LDSM.16.MT88.4 R48, [R218+0xe800] ;  /* 0x00e80000da30783b */ /* 0x000fee0000004200 */
[----:B------:R-:W-:Y:S01]  /*8df0*/  HMMA.16816.F32.BF16 R64, R12, R42, R64 ;  /* 0x0000002a0c40723c */ /* 0x000fe20000041840 */
[----:B------:R-:W3:Y:S01]  /*8e00*/  LDSM.16.MT88.4 R40, [R135+0xe800] ;  /* 0x00e800008728783b */ /* 0x000ee20000004200 */
[----:B--2---:R-:W-:-:S02]  /*8e10*/  FFMA.FTZ R0, R167, c[0x0][0x23c], -R7 ;  /* 0x00008f00a7007a23 */ /* 0x004fc40000010807 */
[----:B------:R-:W-:Y:S02]  /*8e20*/  IMAD.MOV.U32 R167, RZ, RZ, R84 ;  /* 0x000000ffffa77224 */ /* 0x000fe400078e0054 */
[----:B------:R2:W5:Y:S01]  /*8e30*/  MUFU.EX2 R122, R0 ;  /* 0x00000000007a7308 */ /* 0x0005620000000800 */
[----:B------:R-:W-:Y:S01]  /*8e40*/  IMAD.MOV.U32 R84, RZ, RZ, R63 ;  /* 0x000000ffff547224 */ /* 0x000fe200078e003f */
[C---:B------:R-:W-:Y:S08]  /*8e50*/  HMMA.16816.F32.BF16 R76, R12.reuse, R22, R76 ;  /* 0x000000160c4c723c */ /* 0x040ff0000004184c */
[----:B------:R-:W-:Y:S01]  /*8e60*/  HMMA.16816.F32.BF16 R60, R12, R20, R56 ;  /* 0x000000140c3c723c */ /* 0x000fe20000041838 */
[----:B------:R-:W3:Y:S01]  /*8e70*/  LDSM.16.MT88.4 R20, [R216+0xe800] ;  /* 0x00e80000d814783b */ /* 0x000ee20000004200 */
[----:B--2---:R-:W-:-:S02]  /*8e80*/  FFMA.FTZ R0, R168, c[0x0][0x23c], -R7 ;  /* 0x00008f00a8007a23 */ /* 0x004fc40000010807 */
[----:B------:R-:W-:-:S04]  /*8e90*/  IMAD.MOV.U32 R168, RZ, RZ, R10 ;  /* 0x000000ffffa87224 */ /* 0x000fc800078e000a */
[C---:B----4-:R-:W-:Y:S01]  /*8ea0*/  HMMA.16816.F32.BF16 R28, R12.reuse, R16, R28 ;  /* 0x000000100c1c723c */ /* 0x050fe2000004181c */
[----:B------:R2:W-:Y:S07]  /*8eb0*/  MUFU.EX2 R121, R0 ;  /* 0x0000000000797308 */ /* 0x0005ee0000000800 */
[C---:B------:R-:W-:Y:S01]  /*8ec0*/  HMMA.16816.F32.BF16 R24, R12.reuse, R18, R24 ;  /* 0x000000120c18723c */ /* 0x040fe20000041818 */
[----:B------:R-:W4:Y:S07]  /*8ed0*/  LDSM.16.MT88.4 R16, [R217+0xe800] ;  /* 0x00e80000d910783b */ /* 0x000f2e0000004200 */
[----:B-1----:R-:W-:Y:S01]  /*8ee0*/  HMMA.16816.F32.BF16 R52, R12, R32, R52 ;  /* 0x000000200c34723c */ /* 0x002fe20000041834 */
[----:B--2---:R-:W-:-:S02]  /*8ef0*/  FFMA.FTZ R0, R171, c[0x0][0x23c], -R7 ;  /* 0x00008f00ab007a23 */ /* 0x004fc40000010807 */
[----:B------:R-:W-:Y:S02]  /*8f00*/  IMAD.MOV.U32 R171, RZ, RZ, R167 ;  /* 0x000000ffffab7224 */ /* 0x000fe400078e00a7 */
[----:B------:R1:W2:Y:S01]  /*8f10*/  MUFU.EX2 R120, R0 ;  /* 0x0000000000787308 */ /* 0x0002a20000000800 */
[----:B------:R-:W-:Y:S02]  /*8f20*/  IMAD.MOV.U32 R167, RZ, RZ, R165 ;  /* 0x000000ffffa77224 */ /* 0x000fe400078e00a5 */
[----:B------:R-:W-:Y:S01]  /*8f30*/  IMAD.MOV.U32 R165, RZ, RZ, R98 ;  /* 0x000000ffffa57224 */ /* 0x000fe200078e0062 */
[----:B------:R-:W-:Y:S07]  /*8f40*/  HMMA.16816.F32.BF16 R68, R12, R34, R68 ;  /* 0x000000220c44723c */ /* 0x000fee0000041844 */
[----:B-----5:R-:W-:Y:S01]  /*8f50*/  F2FP.BF16.PACK_AB R13, R122, R119 ;  /* 0x000000777a0d723e */ /* 0x020fe200000010ff */
[----:B-1----:R-:W-:Y:S01]  /*8f60*/  FFMA.FTZ R0, R178, c[0x0][0x23c], -R8 ;  /* 0x00008f00b2007a23 */ /* 0x002fe20000010808 */
[----:B--2---:R-:W-:Y:S01]  /*8f70*/  F2FP.BF16.PACK_AB R15, R120, R121 ;  /* 0x00000079780f723e */ /* 0x004fe200000010ff */
[----:B------:R-:W-:-:S02]  /*8f80*/  IMAD.MOV.U32 R178, RZ, RZ, R86 ;  /* 0x000000ffffb27224 */ /* 0x000fc400078e0056 */
[----:B------:R1:W-:Y:S01]  /*8f90*/  MUFU.EX2 R118, R0 ;  /* 0x0000000000767308 */ /* 0x0003e20000000800 */
[----:B------:R-:W-:Y:S02]  /*8fa0*/  IMAD.MOV.U32 R86, RZ, RZ, R2 ;  /* 0x000000ffff567224 */ /* 0x000fe400078e0002 */
[----:B------:R-:W-:-:S04]  /*8fb0*/  FADD.FTZ R2, R208, R205 ;  /* 0x000000cdd0027221 */ /* 0x000fc80000010000 */
[----:B------:R-:W-:-:S04]  /*8fc0*/  FADD.FTZ R2, R210, R2 ;  /* 0x00000002d2027221 */ /* 0x000fc80000010000 */
[----:B------:R-:W-:-:S04]  /*8fd0*/  FADD.FTZ R2, R213, R2 ;  /* 0x00000002d5027221 */ /* 0x000fc80000010000 */
[----:B------:R-:W-:Y:S02]  /*8fe0*/  FADD.FTZ R2, R203, R2 ;  /* 0x00000002cb027221 */ /* 0x000fe40000010000 */
[----:B-1----:R-:W-:Y:S02]  /*8ff0*/  FFMA.FTZ R0, R181, c[0x0][0x23c], -R8 ;  /* 0x00008f00b5007a23 */ /* 0x002fe40000010808 */
[----:B------:R-:W-:Y:S02]  /*9000*/  IMAD.MOV.U32 R181, RZ, RZ, R88 ;  /* 0x000000ffffb57224 */ /* 0x000fe400078e0058 */
[----:B------:R1:W2:Y:S01]  /*9010*/  MUFU.EX2 R117, R0 ;  /* 0x0000000000757308 */ /* 0x0002a20000000800 */
[----:B------:R-:W-:-:S04]  /*9020*/  FADD.FTZ R2, R201, R2 ;  /* 0x00000002c9027221 */ /* 0x000fc80000010000 */
[----:B------:R-:W-:-:S04]  /*9030*/  FADD.FTZ R2, R206, R2 ;  /* 0x00000002ce027221 */ /* 0x000fc80000010000 */
[----:B------:R-:W-:Y:S02]  /*9040*/  FADD.FTZ R2, R209, R2 ;  /* 0x00000002d1027221 */ /* 0x000fe40000010000 */
        /* <DEDUP_REMOVED lines=8> */
[C---:B---3--:R-:W-:Y:S01]  /*90d0*/  HMMA.16816.F32.BF16 R32, R12.reuse, R40, R44 ;  /* 0x000000280c20723c */ /* 0x048fe2000004182c */
[----:B------:R-:W-:Y:S07]  /*90e0*/  LDSM.16.MT88.4 R44, [R135+0xf000] ;  /* 0x00f00000872c783b */ /* 0x000fee0000004200 */
[----:B------:R-:W-:Y:S01]  /*90f0*/  HMMA.16816.F32.BF16 R56, R12, R42, R64 ;  /* 0x0000002a0c38723c */ /* 0x000fe20000041840 */
[----:B------:R-:W2:Y:S01]  /*9100*/  LDSM.16.MT88.4 R40, [R218+0xf000] ;  /* 0x00f00000da28783b */ /* 0x000ea20000004200 */
[----:B-1----:R-:W-:-:S04]  /*9110*/  FFMA.FTZ R0, R187, c[0x0][0x23c], -R7 ;  /* 0x00008f00bb007a23 */ /* 0x002fc80000010807 */
[----:B------:R1:W3:Y:S02]  /*9120*/  MUFU.EX2 R114, R0 ;  /* 0x0000000000727308 */ /* 0x0002e40000000800 */
[C---:B------:R-:W-:Y:S08]  /*9130*/  HMMA.16816.F32.BF16 R64, R12.reuse, R20, R60 ;  /* 0x000000140c40723c */ /* 0x040ff0000004183c */
[----:B----4-:R-:W-:Y:S01]  /*9140*/  HMMA.16816.F32.BF16 R60, R12, R16, R28 ;  /* 0x000000100c3c723c */ /* 0x010fe2000004181c */
[----:B------:R-:W-:Y:S01]  /*9150*/  LDSM.16.MT88.4 R28, [R135+0xf800] ;  /* 0x00f80000871c783b */ /* 0x000fe20000004200 */
[----:B-1----:R-:W-:-:S06]  /*9160*/  FFMA.FTZ R0, R184, c[0x0][0x23c], -R7 ;  /* 0x00008f00b8007a23 */ /* 0x002fcc0000010807 */
[C---:B------:R-:W-:Y:S01]  /*9170*/  HMMA.16816.F32.BF16 R24, R12.reuse, R18, R24 ;  /* 0x000000120c18723c */ /* 0x040fe20000041818 */
[----:B------:R-:W1:Y:S01]  /*9180*/  LDSM.16.MT88.4 R16, [R217+0xf000] ;  /* 0x00f00000d910783b */ /* 0x000e620000004200 */
[----:B------:R4:W-:Y:S06]  /*9190*/  MUFU.EX2 R113, R0 ;  /* 0x0000000000717308 */ /* 0x0009ec0000000800 */
[C---:B------:R-:W-:Y:S08]  /*91a0*/  HMMA.16816.F32.BF16 R52, R12.reuse, R48, R52 ;  /* 0x000000300c34723c */ /* 0x040ff00000041834 */
[----:B------:R-:W-:Y:S01]  /*91b0*/  HMMA.16816.F32.BF16 R68, R12, R50, R68 ;  /* 0x000000320c44723c */ /* 0x000fe20000041844 */
[----:B----4-:R-:W-:-:S04]  /*91c0*/  FFMA.FTZ R0, R186, c[0x0][0x23c], -R7 ;  /* 0x00008f00ba007a23 */ /* 0x010fc80000010807 */
[----:B------:R4:W5:Y:S03]  /*91d0*/  MUFU.EX2 R112, R0 ;  /* 0x0000000000707308 */ /* 0x0009660000000800 */
[----:B------:R-:W-:Y:S01]  /*91e0*/  HMMA.16816.F32.BF16 R76, R12, R22, R76 ;  /* 0x000000160c4c723c */ /* 0x000fe2000004184c */
[----:B------:R-:W1:Y:S06]  /*91f0*/  LDSM.16.MT88.4 R20, [R216+0xf000] ;  /* 0x00f00000d814783b */ /* 0x000e6c0000004200 */
[----:B---3--:R-:W-:Y:S01]  /*9200*/  F2FP.BF16.PACK_AB R13, R114, R111 ;  /* 0x0000006f720d723e */ /* 0x008fe200000010ff */
[----:B----4-:R-:W-:Y:S01]  /*9210*/  FFMA.FTZ R0, R196, c[0x0][0x23c], -R8 ;  /* 0x00008f00c4007a23 */ /* 0x010fe20000010808 */
[----:B-----5:R-:W-:-:S03]  /*9220*/  F2FP.BF16.PACK_AB R15, R112, R113 ;  /* 0x00000071700f723e */ /* 0x020fc600000010ff */
[----:B------:R3:W-:Y:S02]  /*9230*/  MUFU.EX2 R110, R0 ;  /* 0x00000000006e7308 */ /* 0x0007e40000000800 */
[----:B---3--:R-:W-:-:S06]  /*9240*/  FFMA.FTZ R0, R198, c[0x0][0x23c], -R8 ;  /* 0x00008f00c6007a23 */ /* 0x008fcc0000010808 */
        /* <DEDUP_REMOVED lines=9> */
[C---:B--2---:R-:W-:Y:S08]  /*92e0*/  HMMA.16816.F32.BF16 R48, R12.reuse, R40, R52 ;  /* 0x000000280c30723c */ /* 0x044ff00000041834 */
[----:B------:R-:W-:Y:S01]  /*92f0*/  HMMA.16816.F32.BF16 R52, R12, R42, R68 ;  /* 0x0000002a0c34723c */ /* 0x000fe20000041844 */
[----:B------:R-:W2:Y:S01]  /*9300*/  LDSM.16.MT88.4 R40, [R218+0xf800] ;  /* 0x00f80000da28783b */ /* 0x000ea20000004200 */
[----:B---3--:R-:W-:-:S04]  /*9310*/  FFMA.FTZ R0, R200, c[0x0][0x23c], -R7 ;  /* 0x00008f00c8007a23 */ /* 0x008fc80000010807 */
[----:B------:R3:W4:Y:S02]  /*9320*/  MUFU.EX2 R106, R0 ;  /* 0x00000000006a7308 */ /* 0x0007240000000800 */
[C---:B------:R-:W-:Y:S08]  /*9330*/  HMMA.16816.F32.BF16 R32, R12.reuse, R44, R32 ;  /* 0x0000002c0c20723c */ /* 0x040ff00000041820 */
[----:B------:R-:W-:Y:S01]  /*9340*/  HMMA.16816.F32.BF16 R44, R12, R46, R56 ;  /* 0x0000002e0c2c723c */ /* 0x000fe20000041838 */
[----:B---3--:R-:W-:-:S07]  /*9350*/  FFMA.FTZ R0, R197, c[0x0][0x23c], -R7 ;  /* 0x00008f00c5007a23 */ /* 0x008fce0000010807 */
[C---:B-1----:R-:W-:Y:S01]  /*9360*/  HMMA.16816.F32.BF16 R72, R12.reuse, R16, R60 ;  /* 0x000000100c48723c */ /* 0x042fe2000004183c */
[----:B------:R-:W1:Y:S01]  /*9370*/  LDSM.16.MT88.4 R60, [R216+0xf800] ;  /* 0x00f80000d83c783b */ /* 0x000e620000004200 */
[----:B------:R3:W-:Y:S06]  /*9380*/  MUFU.EX2 R103, R0 ;  /* 0x0000000000677308 */ /* 0x0007ec0000000800 */
[C---:B------:R-:W-:Y:S01]  /*9390*/  HMMA.16816.F32.BF16 R56, R12.reuse, R18, R24 ;  /* 0x000000120c38723c */ /* 0x040fe20000041818 */
[----:B------:R-:W5:Y:S07]  /*93a0*/  LDSM.16.MT88.4 R16, [R217+0xf800] ;  /* 0x00f80000d910783b */ /* 0x000f6e0000004200 */
[----:B------:R-:W-:Y:S01]  /*93b0*/  HMMA.16816.F32.BF16 R64, R12, R20, R64 ;  /* 0x000000140c40723c */ /* 0x000fe20000041840 */
[----:B---3--:R-:W-:-:S04]  /*93c0*/  FFMA.FTZ R0, R199, c[0x0][0x23c], -R7 ;  /* 0x00008f00c7007a23 */ /* 0x008fc80000010807 */
[----:B------:R3:W2:Y:S03]  /*93d0*/  MUFU.EX2 R105, R0 ;  /* 0x0000000000697308 */ /* 0x0006a60000000800 */
[----:B------:R-:W-:Y:S01]  /*93e0*/  HMMA.16816.F32.BF16 R76, R12, R22, R76 ;  /* 0x000000160c4c723c */ /* 0x000fe2000004184c */
[----:B------:R-:W-:Y:S06]  /*93f0*/  LDSM.16.MT88.4 R20, [R135+0x10000] ;  /* 0x010000008714783b */ /* 0x000fec0000004200 */
[----:B----4-:R-:W-:Y:S01]  /*9400*/  F2FP.BF16.PACK_AB R13, R106, R104 ;  /* 0x000000686a0d723e */ /* 0x010fe200000010ff */
[----:B---3--:R-:W-:Y:S01]  /*9410*/  FFMA.FTZ R0, R250, c[0x0][0x23c], -R8 ;  /* 0x00008f00fa007a23 */ /* 0x008fe20000010808 */
        /* <DEDUP_REMOVED lines=12> */
[C---:B------:R-:W-:Y:S01]  /*94e0*/  HMMA.16816.F32.BF16 R68, R12.reuse, R28, R32 ;  /* 0x0000001c0c44723c */ /* 0x040fe20000041820 */
[----:B------:R-:W3:Y:S07]  /*94f0*/  LDSM.16.MT88.4 R32, [R218+0x10000] ;  /* 0x01000000da20783b */ /* 0x000eee0000004200 */
[----:B------:R-:W-:Y:S01]  /*9500*/  HMMA.16816.F32.BF16 R24, R12, R30, R44 ;  /* 0x0000001e0c18723c */ /* 0x000fe2000004182c */
[----:B------:R-:W4:Y:S01]  /*9510*/  LDSM.16.MT88.4 R28, [R216+0x10000] ;  /* 0x01000000d81c783b */ /* 0x000f220000004200 */
[----:B--2---:R-:W-:-:S02]  /*9520*/  FFMA.FTZ R0, R168, c[0x0][0x23c], -R7 ;  /* 0x00008f00a8007a23 */ /* 0x004fc40000010807 */
[----:B------:R-:W-:Y:S02]  /*9530*/  IMAD.MOV.U32 R168, RZ, RZ, R166 ;  /* 0x000000ffffa87224 */ /* 0x000fe400078e00a6 */
[----:B------:R-:W-:Y:S02]  /*9540*/  IMAD.MOV.U32 R166, RZ, RZ, R161 ;  /* 0x000000ffffa67224 */ /* 0x000fe400078e00a1 */
[C---:B------:R-:W-:Y:S01]  /*9550*/  HMMA.16816.F32.BF16 R44, R12.reuse, R40, R48 ;  /* 0x000000280c2c723c */ /* 0x040fe20000041830 */
[----:B------:R-:W-:Y:S02]  /*9560*/  IMAD.MOV.U32 R161, RZ, RZ, R160 ;  /* 0x000000ffffa17224 */ /* 0x000fe400078e00a0 */
[----:B------:R-:W-:Y:S02]  /*9570*/  IMAD.MOV.U32 R160, RZ, RZ, R155 ;  /* 0x000000ffffa07224 */ /* 0x000fe400078e009b */
[----:B------:R-:W-:Y:S02]  /*9580*/  IMAD.MOV.U32 R155, RZ, RZ, R153 ;  /* 0x000000ffff9b7224 */ /* 0x000fe400078e0099 */
[----:B------:R-:W-:Y:S01]  /*9590*/  IMAD.MOV.U32 R153, RZ, RZ, R100 ;  /* 0x000000ffff997224 */ /* 0x000fe200078e0064 */
[C---:B------:R-:W-:Y:S01]  /*95a0*/  HMMA.16816.F32.BF16 R40, R12.reuse, R42, R52 ;  /* 0x0000002a0c28723c */ /* 0x040fe20000041834 */
[----:B------:R2:W2:Y:S07]  /*95b0*/  MUFU.EX2 R100, R0 ;  /* 0x0000000000647308 */ /* 0x0004ae0000000800 */
[C---:B-1----:R-:W-:Y:S08]  /*95c0*/  HMMA.16816.F32.BF16 R48, R12.reuse, R60, R64 ;  /* 0x0000003c0c30723c */ /* 0x042ff00000041840 */
[----:B------:R-:W-:Y:S01]  /*95d0*/  HMMA.16816.F32.BF16 R52, R12, R62, R76 ;  /* 0x0000003e0c34723c */ /* 0x000fe2000004184c */
[----:B--2---:R-:W-:-:S04]  /*95e0*/  FFMA.FTZ R0, R251, c[0x0][0x23c], -R7 ;  /* 0x00008f00fb007a23 */ /* 0x004fc80000010807 */
[----:B------:R1:W-:Y:S03]  /*95f0*/  MUFU.EX2 R98, R0 ;  /* 0x0000000000627308 */ /* 0x0003e60000000800 */
[C---:B-----5:R-:W-:Y:S08]  /*9600*/  HMMA.16816.F32.BF16 R60, R12.reuse, R16, R72 ;  /* 0x000000100c3c723c */ /* 0x060ff00000041848 */
[----:B------:R-:W-:Y:S01]  /*9610*/  HMMA.16816.F32.BF16 R56, R12, R18, R56 ;  /* 0x000000120c38723c */ /* 0x000fe20000041838 */
[----:B------:R-:W2:Y:S01]  /*9620*/  LDSM.16.MT88.4 R16, [R217+0x10000] ;  /* 0x01000000d910783b */ /* 0x000ea20000004200 */
[----:B-1----:R-:W-:-:S02]  /*9630*/  FFMA.FTZ R0, R171, c[0x0][0x23c], -R7 ;  /* 0x00008f00ab007a23 */ /* 0x002fc40000010807 */
[----:B------:R-:W-:-:S03]  /*9640*/  IMAD.MOV.U32 R171, RZ, RZ, R168 ;  /* 0x000000ffffab7224 */ /* 0x000fc600078e00a8 */
[----:B------:R-:W-:Y:S01]  /*9650*/  F2FP.BF16.PACK_AB R13, R100, R99 ;  /* 0x00000063640d723e */ /* 0x000fe200000010ff */
[----:B------:R-:W-:Y:S02]  /*9660*/  IMAD.MOV.U32 R168, RZ, RZ, R167 ;  /* 0x000000ffffa87224 */ /* 0x000fe400078e00a7 */
[----:B------:R-:W-:Y:S02]  /*9670*/  IMAD.MOV.U32 R167, RZ, RZ, R166 ;  /* 0x000000ffffa77224 */ /* 0x000fe400078e00a6 */
[----:B------:R-:W-:Y:S02]  /*9680*/  IMAD.MOV.U32 R166, RZ, RZ, R97 ;  /* 0x000000ffffa67224 */ /* 0x000fe400078e0061 */
[----:B------:R1:W5:Y:S02]  /*9690*/  MUFU.EX2 R97, R0 ;  /* 0x0000000000617308 */ /* 0x0003640000000800 */
[----:B------:R-:W-:Y:S02]  /*96a0*/  IMAD.MOV.U32 R180, RZ, RZ, R166 ;  /* 0x000000ffffb47224 */ /* 0x000fe400078e00a6 */
[----:B------:R-:W-:-:S02]  /*96b0*/  IMAD.MOV.U32 R166, RZ, RZ, R165 ;  /* 0x000000ffffa67224 */ /* 0x000fc400078e00a5 */
[----:B-1----:R-:W-:Y:S01]  /*96c0*/  FFMA.FTZ R0, R171, c[0x0][0x23c], -R8 ;  /* 0x00008f00ab007a23 */ /* 0x002fe20000010808 */
[----:B-----5:R-:W-:Y:S01]  /*96d0*/  F2FP.BF16.PACK_AB R15, R97, R98 ;  /* 0x00000062610f723e */ /* 0x020fe200000010ff */
[----:B------:R-:W-:Y:S02]  /*96e0*/  IMAD.MOV.U32 R171, RZ, RZ, R168 ;  /* 0x000000ffffab7224 */ /* 0x000fe400078e00a8 */
[----:B------:R-:W-:Y:S02]  /*96f0*/  IMAD.MOV.U32 R168, RZ, RZ, R167 ;  /* 0x000000ffffa87224 */ /* 0x000fe400078e00a7 */
[----:B------:R-:W-:Y:S02]  /*9700*/  IMAD.MOV.U32 R167, RZ, RZ, R96 ;  /* 0x000000ffffa77224 */ /* 0x000fe400078e0060 */
[----:B------:R1:W-:Y:S02]  /*9710*/  MUFU.EX2 R96, R0 ;  /* 0x0000000000607308 */ /* 0x0003e40000000800 */
[----:B-1----:R-:W-:-:S06]  /*9720*/  FFMA.FTZ R0, R95, c[0x0][0x23c], -R8 ;  /* 0x00008f005f007a23 */ /* 0x002fcc0000010808 */
[----:B------:R1:W5:Y:S02]  /*9730*/  MUFU.EX2 R95, R0 ;  /* 0x00000000005f7308 */ /* 0x0003640000000800 */
[----:B-1----:R-:W-:Y:S01]  /*9740*/  FFMA.FTZ R0, R171, c[0x0][0x23c], -R8 ;  /* 0x00008f00ab007a23 */ /* 0x002fe20000010808 */
[----:B-----5:R-:W-:Y:S01]  /*9750*/  F2FP.BF16.PACK_AB R12, R95, R96 ;  /* 0x000000605f0c723e */ /* 0x020fe200000010ff */
        /* <DEDUP_REMOVED lines=10> */
[----:B------:R-:W-:Y:S01]  /*9800*/  IMAD.MOV.U32 R182, RZ, RZ, R168 ;  /* 0x000000ffffb67224 */ /* 0x000fe200078e00a8 */
[----:B---3--:R-:W-:Y:S01]  /*9810*/  HMMA.16816.F32.BF16 R72, R12, R32, R44 ;  /* 0x000000200c48723c */ /* 0x008fe2000004182c */
[----:B------:R-:W-:-:S04]  /*9820*/  IMAD.MOV.U32 R168, RZ, RZ, R87 ;  /* 0x000000ffffa87224 */ /* 0x000fc800078e0057 */
[----:B------:R3:W-:Y:S03]  /*9830*/  MUFU.EX2 R87, R4 ;  /* 0x0000000400577308 */ /* 0x0007e60000000800 */
[----:B------:R-:W-:Y:S01]  /*9840*/  HMMA.16816.F32.BF16 R40, R12, R34, R40 ;  /* 0x000000220c28723c */ /* 0x000fe20000041828 */
[----:B------:R-:W5:Y:S01]  /*9850*/  LDSM.16.MT88.4 R32, [R135+0x10800] ;  /* 0x010800008720783b */ /* 0x000f620000004200 */
[----:B-1----:R-:W-:-:S06]  /*9860*/  FFMA.FTZ R0, R92, c[0x0][0x23c], -R7 ;  /* 0x00008f005c007a23 */ /* 0x002fcc0000010807 */
[----:B------:R-:W-:Y:S01]  /*9870*/  HMMA.16816.F32.BF16 R68, R12, R20, R68 ;  /* 0x000000140c44723c */ /* 0x000fe20000041844 */
[----:B------:R1:W1:Y:S01]  /*9880*/  MUFU.EX2 R92, R0 ;  /* 0x00000000005c7308 */ /* 0x0002620000000800 */
[----:B---3--:R-:W-:Y:S02]  /*9890*/  FFMA.FTZ R4, R182, c[0x0][0x23c], -R8 ;  /* 0x00008f00b6047a23 */ /* 0x008fe40000010808 */
[----:B------:R-:W-:-:S04]  /*98a0*/  IMAD.MOV.U32 R182, RZ, RZ, R180 ;  /* 0x000000ffffb67224 */ /* 0x000fc800078e00b4 */
[C---:B------:R-:W-:Y:S01]  /*98b0*/  HMMA.16816.F32.BF16 R64, R12.reuse, R22, R24 ;  /* 0x000000160c40723c */ /* 0x040fe20000041818 */
[----:B------:R-:W-:Y:S01]  /*98c0*/  IMAD.MOV.U32 R180, RZ, RZ, R181 ;  /* 0x000000ffffb47224 */ /* 0x000fe200078e00b5 */
[----:B------:R-:W3:Y:S01]  /*98d0*/  LDSM.16.MT88.4 R24, [R218+0x10800] ;  /* 0x01080000da18783b */ /* 0x000ee20000004200 */
[----:B------:R-:W-:Y:S02]  /*98e0*/  IMAD.MOV.U32 R181, RZ, RZ, R178 ;  /* 0x000000ffffb57224 */ /* 0x000fe400078e00b2 */
[----:B------:R-:W-:Y:S01]  /*98f0*/  IMAD.MOV.U32 R178, RZ, RZ, R86 ;  /* 0x000000ffffb27224 */ /* 0x000fe200078e0056 */
[----:B------:R-:W3:Y:S01]  /*9900*/  LDSM.16.MT88.4 R20, [R216+0x10800] ;  /* 0x01080000d814783b */ /* 0x000ee20000004200 */
[----:B------:R5:W-:Y:S01]  /*9910*/  MUFU.EX2 R86, R4 ;  /* 0x0000000400567308 */ /* 0x000be20000000800 */
[----:B----4-:R-:W-:Y:S01]  /*9920*/  HMMA.16816.F32.BF16 R76, R12, R30, R52 ;  /* 0x0000001e0c4c723c */ /* 0x010fe20000041834 */
[----:B-1----:R-:W-:Y:S02]  /*9930*/  FFMA.FTZ R0, R161, c[0x0][0x23c], -R7 ;  /* 0x00008f00a1007a23 */ /* 0x002fe40000010807 */
        /* <DEDUP_REMOVED lines=8> */
[----:B------:R1:W-:Y:S01]  /*99c0*/  MUFU.EX2 R90, R0 ;  /* 0x00000000005a7308 */ /* 0x0003e20000000800 */
[----:B------:R-:W-:Y:S02]  /*99d0*/  IMAD.MOV.U32 R187, RZ, RZ, R161 ;  /* 0x000000ffffbb7224 */ /* 0x000fe400078e00a1 */
[----:B------:R-:W-:Y:S02]  /*99e0*/  IMAD.MOV.U32 R179, RZ, RZ, R81 ;  /* 0x000000ffffb37224 */ /* 0x000fe400078e0051 */
[----:B-----5:R-:W-:Y:S02]  /*99f0*/  FFMA.FTZ R4, R187, c[0x0][0x23c], -R8 ;  /* 0x00008f00bb047a23 */ /* 0x020fe40000010808 */
[----:B------:R-:W-:Y:S02]  /*9a00*/  IMAD.MOV.U32 R187, RZ, RZ, R179 ;  /* 0x000000ffffbb7224 */ /* 0x000fe400078e00b3 */
[----:B------:R-:W-:Y:S02]  /*9a10*/  IMAD.MOV.U32 R179, RZ, RZ, R168 ;  /* 0x000000ffffb37224 */ /* 0x000fe400078e00a8 */
[----:B------:R-:W-:-:S02]  /*9a20*/  IMAD.MOV.U32 R168, RZ, RZ, R85 ;  /* 0x000000ffffa87224 */ /* 0x000fc400078e0055 */
[----:B------:R-:W-:Y:S01]  /*9a30*/  MUFU.EX2 R85, R4 ;  /* 0x0000000400557308 */ /* 0x000fe20000000800 */
[----:B------:R-:W-:Y:S02]  /*9a40*/  IMAD.MOV.U32 R161, RZ, RZ, R160 ;  /* 0x000000ffffa17224 */ /* 0x000fe400078e00a0 */
[----:B-1----:R-:W-:Y:S02]  /*9a50*/  FFMA.FTZ R0, R89, c[0x0][0x23c], -R7 ;  /* 0x00008f0059007a23 */ /* 0x002fe40000010807 */
[----:B------:R-:W-:Y:S02]  /*9a60*/  IMAD.MOV.U32 R165, RZ, RZ, R153 ;  /* 0x000000ffffa57224 */ /* 0x000fe400078e0099 */
[----:B------:R-:W-:Y:S01]  /*9a70*/  IMAD.MOV.U32 R160, RZ, RZ, R82 ;  /* 0x000000ffffa07224 */ /* 0x000fe200078e0052 */
[----:B------:R1:W2:Y:S01]  /*9a80*/  MUFU.EX2 R89, R0 ;  /* 0x0000000000597308 */ /* 0x0002a20000000800 */
[----:B------:R-:W-:Y:S02]  /*9a90*/  IMAD.MOV.U32 R153, RZ, RZ, R83 ;  /* 0x000000ffff997224 */ /* 0x000fe400078e0053 */
[----:B-1----:R-:W-:-:S02]  /*9aa0*/  FFMA.FTZ R0, R171, c[0x0][0x23c], -R8 ;  /* 0x00008f00ab007a23 */ /* 0x002fc40000010808 */
[----:B------:R-:W-:-:S03]  /*9ab0*/  IMAD.MOV.U32 R171, RZ, RZ, R167 ;  /* 0x000000ffffab7224 */ /* 0x000fc600078e00a7 */
[----:B------:R1:W4:Y:S01]  /*9ac0*/  MUFU.EX2 R88, R0 ;  /* 0x0000000000587308 */ /* 0x0003220000000800 */
[----:B------:R-:W-:Y:S02]  /*9ad0*/  IMAD.MOV.U32 R167, RZ, RZ, R80 ;  /* 0x000000ffffa77224 */ /* 0x000fe400078e0050 */
[C---:B------:R-:W-:Y:S08]  /*9ae0*/  HMMA.16816.F32.BF16 R80, R12.reuse, R28, R48 ;  /* 0x0000001c0c50723c */ /* 0x040ff00000041830 */
[----:B------:R-:W-:Y:S01]  /*9af0*/  HMMA.16816.F32.BF16 R28, R12, R18, R56 ;  /* 0x000000120c1c723c */ /* 0x000fe20000041838 */
[----:B------:R-:W5:Y:S01]  /*9b00*/  LDSM.16.MT88.4 R16, [R217+0x10800] ;  /* 0x01080000d910783b */ /* 0x000f620000004200 */
[----:B-1----:R-:W-:-:S05]  /*9b10*/  FADD.FTZ R0, R242, R212 ;  /* 0x000000d4f2007221 */ /* 0x002fca0000010000 */
[----:B------:R-:W-:Y:S01]  /*9b20*/  F2FP.BF16.PACK_AB R13, R92, R91 ;  /* 0x0000005b5c0d723e */ /* 0x000fe200000010ff */
[----:B------:R-:W-:Y:S01]  /*9b30*/  IMAD.MOV.U32 R242, RZ, RZ, R153 ;  /* 0x000000fffff27224 */ /* 0x000fe200078e0099 */
[----:B--2---:R-:W-:Y:S01]  /*9b40*/  F2FP.BF16.PACK_AB R15, R89, R90 ;  /* 0x0000005a590f723e */ /* 0x004fe200000010ff */
[----:B------:R-:W-:Y:S01]  /*9b50*/  FADD.FTZ R0, R243, R0 ;  /* 0x00000000f3007221 */ /* 0x000fe20000010000 */
[----:B----4-:R-:W-:Y:S02]  /*9b60*/  F2FP.BF16.PACK_AB R12, R87, R88 ;  /* 0x00000058570c723e */ /* 0x010fe400000010ff */
[----:B------:R-:W-:Y:S01]  /*9b70*/  F2FP.BF16.PACK_AB R14, R85, R86 ;  /* 0x00000056550e723e */ /* 0x000fe200000010ff */
[----:B------:R-:W-:Y:S01]  /*9b80*/  FADD.FTZ R0, R245, R0 ;  /* 0x00000000f5007221 */ /* 0x000fe20000010000 */
[----:B------:R-:W-:-:S03]  /*9b90*/  ISETP.GE.AND P1, PT, R242, 0x2, PT ;  /* 0x00000002f200780c */ /* 0x000fc60003f26270 */
[----:B------:R-:W-:Y:S02]  /*9ba0*/  FADD.FTZ R0, R215, R0 ;  /* 0x00000000d7007221 */ /* 0x000fe40000010000 */
[----:B------:R-:W-:Y:S02]  /*9bb0*/  HMMA.16816.F32.BF16 R44, R12, R32, R68 ;  /* 0x000000200c2c723c */ /* 0x000fe40000041844 */
[----:B------:R-:W-:-:S04]  /*9bc0*/  FADD.FTZ R0, R214, R0 ;  /* 0x00000000d6007221 */ /* 0x000fc80000010000 */
[----:B------:R-:W-:Y:S02]  /*9bd0*/  FADD.FTZ R0, R244, R0 ;  /* 0x00000000f4007221 */ /* 0x000fe40000010000 */
[----:B------:R-:W-:Y:S02]  /*9be0*/  HMMA.16816.F32.BF16 R32, R12, R34, R64 ;  /* 0x000000220c20723c */ /* 0x000fe40000041840 */
[----:B------:R-:W-:-:S04]  /*9bf0*/  FADD.FTZ R0, R246, R0 ;  /* 0x00000000f6007221 */ /* 0x000fc80000010000 */
[----:B------:R-:W-:Y:S02]  /*9c00*/  FADD.FTZ R4, R202, R0 ;  /* 0x00000000ca047221 */ /* 0x000fe40000010000 */
[----:B------:R-:W-:Y:S01]  /*9c10*/  FADD.FTZ R0, R190, R2 ;  /* 0x00000002be007221 */ /* 0x000fe20000010000 */
[C---:B---3--:R-:W-:Y:S01]  /*9c20*/  HMMA.16816.F32.BF16 R52, R12.reuse, R24, R72 ;  /* 0x000000180c34723c */ /* 0x048fe20000041848 */
[----:B------:R-:W-:Y:S02]  /*9c30*/  FFMA.FTZ R2, R182, c[0x0][0x23c], -R7 ;  /* 0x00008f00b6027a23 */ /* 0x000fe40000010807 */
[----:B------:R-:W-:Y:S02]  /*9c40*/  FADD.FTZ R4, R204, R4 ;  /* 0x00000004cc047221 */ /* 0x000fe40000010000 */
[----:B------:R-:W-:Y:S02]  /*9c50*/  FADD.FTZ R9, R9, R0 ;  /* 0x0000000009097221 */ /* 0x000fe40000010000 */
[----:B------:R-:W-:Y:S01]  /*9c60*/  IMAD.MOV.U32 R182, RZ, RZ, R180 ;  /* 0x000000ffffb67224 */ /* 0x000fe200078e00b4 */
[----:B------:R-:W-:Y:S01]  /*9c70*/  HMMA.16816.F32.BF16 R48, R12, R26, R40 ;  /* 0x0000001a0c30723c */ /* 0x000fe20000041828 */
[----:B------:R-:W-:Y:S01]  /*9c80*/  IMAD.MOV.U32 R180, RZ, RZ, R84 ;  /* 0x000000ffffb47224 */ /* 0x000fe200078e0054 */
[----:B------:R-:W1:Y:S01]  /*9c90*/  LDSM.16.MT88.4 R24, [R135+0x11000] ;  /* 0x011000008718783b */ /* 0x000e620000004200 */
[----:B------:R2:W3:Y:S01]  /*9ca0*/  MUFU.EX2 R84, R2 ;  /* 0x0000000200547308 */ /* 0x0004e20000000800 */
[----:B------:R-:W-:-:S02]  /*9cb0*/  FADD.FTZ R0, R211, R4 ;  /* 0x00000004d3007221 */ /* 0x000fc40000010000 */
[----:B------:R-:W-:Y:S02]  /*9cc0*/  FFMA.FTZ R4, R187, c[0x0][0x23c], -R7 ;  /* 0x00008f00bb047a23 */ /* 0x000fe40000010807 */
[----:B------:R-:W-:Y:S01]  /*9cd0*/  FADD.FTZ R0, R207, R0 ;  /* 0x00000000cf007221 */ /* 0x000fe20000010000 */
[----:B------:R-:W-:Y:S02]  /*9ce0*/  HMMA.16816.F32.BF16 R40, R12, R20, R80 ;  /* 0x000000140c28723c */ /* 0x000fe40000041850 */
[----:B------:R4:W-:Y:S01]  /*9cf0*/  MUFU.EX2 R68, R4 ;  /* 0x0000000400447308 */ /* 0x0009e20000000800 */
[----:B------:R-:W-:-:S04]  /*9d00*/  FADD.FTZ R0, R183, R0 ;  /* 0x00000000b7007221 */ /* 0x000fc80000010000 */
[----:B------:R-:W-:Y:S01]  /*9d10*/  FADD.FTZ R0, R185, R0 ;  /* 0x00000000b9007221 */ /* 0x000fe20000010000 */
[----:B------:R-:W-:Y:S01]  /*9d20*/  HMMA.16816.F32.BF16 R56, R12, R22, R76 ;  /* 0x000000160c38723c */ /* 0x000fe2000004184c */
[----:B------:R-:W1:Y:S01]  /*9d30*/  LDSM.16.MT88.4 R20, [R218+0x11000] ;  /* 0x01100000da14783b */ /* 0x000e620000004200 */
[----:B--2---:R-:W-:Y:S02]  /*9d40*/  FADD.FTZ R2, R192, R9 ;  /* 0x00000009c0027221 */ /* 0x004fe40000010000 */
        /* <DEDUP_REMOVED lines=45> */
[----:B------:R-:W-:Y:S01]  /*a020*/  LDSM.16.MT88.4 R140, [R135+0x11800] ;  /* 0x01180000878c783b */ /* 0x000fe20000004200 */
[----:B------:R-:W-:Y:S02]  /*a030*/  FADD.FTZ R2, R126, R2 ;  /* 0x000000027e027221 */ /* 0x000fe40000010000 */
[----:B------:R-:W-:Y:S02]  /*a040*/  FADD.FTZ R0, R119, R0 ;  /* 0x0000000077007221 */ /* 0x000fe40000010000 */
[----:B------:R-:W-:Y:S02]  /*a050*/  FADD.FTZ R2, R125, R2 ;  /* 0x000000027d027221 */ /* 0x000fe40000010000 */
[----:B------:R-:W-:-:S02]  /*a060*/  FADD.FTZ R0, R122, R0 ;  /* 0x000000007a007221 */ /* 0x000fc40000010000 */
[----:B------:R-:W-:Y:S02]  /*a070*/  FADD.FTZ R2, R124, R2 ;  /* 0x000000027c027221 */ /* 0x000fe40000010000 */
[----:B------:R-:W-:Y:S02]  /*a080*/  FADD.FTZ R0, R121, R0 ;  /* 0x0000000079007221 */ /* 0x000fe40000010000 */
[----:B------:R-:W-:Y:S02]  /*a090*/  FADD.FTZ R2, R123, R2 ;  /* 0x000000027b027221 */ /* 0x000fe40000010000 */
[----:B----4-:R-:W-:Y:S02]  /*a0a0*/  FFMA.FTZ R4, R182, c[0x0][0x23c], -R7 ;  /* 0x00008f00b6047a23 */ /* 0x010fe40000010807 */
[----:B------:R-:W-:Y:S02]  /*a0b0*/  FADD.FTZ R2, R118, R2 ;  /* 0x0000000276027221 */ /* 0x000fe40000010000 */
[----:B------:R-:W-:Y:S01]  /*a0c0*/  FADD.FTZ R0, R120, R0 ;  /* 0x0000000078007221 */ /* 0x000fe20000010000 */
        /* <DEDUP_REMOVED lines=9> */
[----:B--2---:R-:W-:Y:S02]  /*a160*/  FFMA.FTZ R4, R180, c[0x0][0x23c], -R7 ;  /* 0x00008f00b4047a23 */ /* 0x004fe40000010807 */
        /* <DEDUP_REMOVED lines=10> */
[----:B--2---:R-:W-:-:S02]  /*a210*/  FFMA.FTZ R4, R179, c[0x0][0x23c], -R8 ;  /* 0x00008f00b3047a23 */ /* 0x004fc40000010808 */
        /* <DEDUP_REMOVED lines=10> */
[----:B--2---:R-:W-:Y:S02]  /*a2c0*/  FFMA.FTZ R4, R181, c[0x0][0x23c], -R8 ;  /* 0x00008f00b5047a23 */ /* 0x004fe40000010808 */
[----:B------:R-:W-:Y:S02]  /*a2d0*/  FADD.FTZ R2, R93, R2 ;  /* 0x000000025d027221 */ /* 0x000fe40000010000 */
[----:B------:R2:W1:Y:S01]  /*a2e0*/  MUFU.EX2 R64, R4 ;  /* 0x0000000400407308 */ /* 0x0004620000000800 */
        /* <DEDUP_REMOVED lines=9> */
[----:B------:R-:W-:Y:S02]  /*a380*/  IMAD.MOV.U32 R178, RZ, RZ, R171 ;  /* 0x000000ffffb27224 */ /* 0x000fe400078e00ab */
[----:B------:R2:W2:Y:S01]  /*a390*/  MUFU.EX2 R38, R4 ;  /* 0x0000000400267308 */ /* 0x0004a20000000800 */
[----:B------:R-:W-:Y:S02]  /*a3a0*/  IMAD.MOV.U32 R171, RZ, RZ, R165 ;  /* 0x000000ffffab7224 */ /* 0x000fe400078e00a5 */
[----:B------:R-:W-:Y:S02]  /*a3b0*/  IMAD.MOV.U32 R165, RZ, RZ, R161 ;  /* 0x000000ffffa57224 */ /* 0x000fe400078e00a1 */
[----:B---3--:R-:W-:-:S02]  /*a3c0*/  FADD.FTZ R0, R84, R0 ;  /* 0x0000000054007221 */ /* 0x008fc40000010000 */
[----:B----4-:R-:W-:Y:S02]  /*a3d0*/  FADD.FTZ R2, R39, R2 ;  /* 0x0000000227027221 */ /* 0x010fe40000010000 */
[----:B------:R-:W-:Y:S02]  /*a3e0*/  FADD.FTZ R0, R68, R0 ;  /* 0x0000000044007221 */ /* 0x000fe40000010000 */
[----:B-1----:R-:W-:Y:S02]  /*a3f0*/  FADD.FTZ R2, R64, R2 ;  /* 0x0000000240027221 */ /* 0x002fe40000010000 */
[----:B------:R-:W-:Y:S02]  /*a400*/  FADD.FTZ R0, R66, R0 ;  /* 0x0000000042007221 */ /* 0x000fe40000010000 */
[----:B--2---:R-:W-:Y:S02]  /*a410*/  FFMA.FTZ R4, R168, c[0x0][0x23c], -R8 ;  /* 0x00008f00a8047a23 */ /* 0x004fe40000010808 */
[----:B------:R-:W-:-:S02]  /*a420*/  IMAD.MOV.U32 R168, RZ, RZ, R160 ;  /* 0x000000ffffa87224 */ /* 0x000fc400078e00a0 */
[----:B-----5:R-:W-:Y:S01]  /*a430*/  HMMA.16816.F32.BF16 R160, R12, R16, R60 ;  /* 0x000000100ca0723c */ /* 0x020fe2000004183c */
[----:B------:R1:W2:Y:S01]  /*a440*/  MUFU.EX2 R37, R4 ;  /* 0x0000000400257308 */ /* 0x0002a20000000800 */
[----:B------:R-:W-:Y:S02]  /*a450*/  FADD.FTZ R2, R38, R2 ;  /* 0x0000000226027221 */ /* 0x000fe40000010000 */
[----:B------:R-:W-:-:S04]  /*a460*/  FADD.FTZ R0, R65, R0 ;  /* 0x0000000041007221 */ /* 0x000fc80000010000 */
[----:B------:R-:W-:Y:S01]  /*a470*/  HMMA.16816.F32.BF16 R60, R12, R18, R28 ;  /* 0x000000120c3c723c */ /* 0x000fe2000004181c */
[----:B------:R-:W3:Y:S06]  /*a480*/  LDSM.16.MT88.4 R16, [R216+0x11000] ;  /* 0x01100000d810783b */ /* 0x000eec0000004200 */
[----:B------:R-:W-:Y:S01]  /*a490*/  F2FP.BF16.PACK_AB R13, R68, R84 ;  /* 0x00000054440d723e */ /* 0x000fe200000010ff */
[----:B-1----:R-:W-:Y:S01]  /*a4a0*/  FFMA.FTZ R4, R178, c[0x0][0x23c], -R7 ;  /* 0x00008f00b2047a23 */ /* 0x002fe20000010807 */
[----:B------:R-:W-:Y:S01]  /*a4b0*/  F2FP.BF16.PACK_AB R15, R65, R66 ;  /* 0x00000042410f723e */ /* 0x000fe200000010ff */
[C---:B--2---:R-:W-:Y:S01]  /*a4c0*/  FADD.FTZ R2, R37.reuse, R2 ;  /* 0x0000000225027221 */ /* 0x044fe20000010000 */
[----:B------:R-:W-:Y:S01]  /*a4d0*/  F2FP.BF16.PACK_AB R12, R64, R39 ;  /* 0x00000027400c723e */ /* 0x000fe200000010ff */
[----:B------:R1:W2:Y:S01]  /*a4e0*/  MUFU.EX2 R30, R4 ;  /* 0x00000004001e7308 */ /* 0x0002a20000000800 */
[----:B------:R-:W-:-:S07]  /*a4f0*/  F2FP.BF16.PACK_AB R14, R37, R38 ;  /* 0x00000026250e723e */ /* 0x000fce00000010ff */
[----:B------:R-:W-:Y:S01]  /*a500*/  HMMA.16816.F32.BF16 R136, R12, R24, R44 ;  /* 0x000000180c88723c */ /* 0x000fe2000004182c */
[----:B-1----:R-:W-:-:S07]  /*a510*/  FFMA.FTZ R4, R171, c[0x0][0x23c], -R7 ;  /* 0x00008f00ab047a23 */ /* 0x002fce0000010807 */
[C---:B------:R-:W-:Y:S01]  /*a520*/  HMMA.16816.F32.BF16 R44, R12.reuse, R26, R32 ;  /* 0x0000001a0c2c723c */ /* 0x040fe20000041820 */
[----:B------:R-:W1:Y:S01]  /*a530*/  LDSM.16.MT88.4 R24, [R217+0x11000] ;  /* 0x01100000d918783b */ /* 0x000e620000004200 */
[----:B--2---:R-:W-:Y:S01]  /*a540*/  FADD.FTZ R0, R30, R0 ;  /* 0x000000001e007221 */ /* 0x004fe20000010000 */
[----:B------:R2:W4:Y:S05]  /*a550*/  MUFU.EX2 R29, R4 ;  /* 0x00000004001d7308 */ /* 0x00052a0000000800 */
[C---:B------:R-:W-:Y:S08]  /*a560*/  HMMA.16816.F32.BF16 R52, R12.reuse, R20, R52 ;  /* 0x000000140c34723c */ /* 0x040ff00000041834 */
[----:B---3--:R-:W-:Y:S01]  /*a570*/  HMMA.16816.F32.BF16 R40, R12, R16, R40 ;  /* 0x000000100c28723c */ /* 0x008fe20000041828 */
[----:B--2---:R-:W-:-:S02]  /*a580*/  FFMA.FTZ R4, R168, c[0x0][0x23c], -R7 ;  /* 0x00008f00a8047a23 */ /* 0x004fc40000010807 */
[----:B------:R-:W-:Y:S02]  /*a590*/  FFMA.FTZ R7, R167, c[0x0][0x23c], -R7 ;  /* 0x00008f00a7077a23 */ /* 0x000fe40000010807 */
[----:B------:R2:W3:Y:S01]  /*a5a0*/  MUFU.EX2 R28, R4 ;  /* 0x00000004001c7308 */ /* 0x0004e20000000800 */
[----:B----4-:R-:W-:Y:S02]  /*a5b0*/  FADD.FTZ R0, R29, R0 ;  /* 0x000000001d007221 */ /* 0x010fe40000010000 */
[C---:B------:R-:W-:Y:S05]  /*a5c0*/  HMMA.16816.F32.BF16 R48, R12.reuse, R22, R48 ;  /* 0x000000160c30723c */ /* 0x040fea0000041830 */
[----:B------:R-:W4:Y:S03]  /*a5d0*/  MUFU.EX2 R21, R7 ;  /* 0x0000000700157308 */ /* 0x000f260000000800 */
[----:B------:R-:W-:Y:S01]  /*a5e0*/  HMMA.16816.F32.BF16 R32, R12, R18, R56 ;  /* 0x000000120c20723c */ /* 0x000fe20000041838 */
[----:B--2---:R-:W-:-:S02]  /*a5f0*/  FFMA.FTZ R4, R166, c[0x0][0x23c], -R8 ;  /* 0x00008f00a6047a23 */ /* 0x004fc40000010808 */
[----:B---3--:R-:W-:-:S05]  /*a600*/  FADD.FTZ R0, R28, R0 ;  /* 0x000000001c007221 */ /* 0x008fca0000010000 */
[----:B-1----:R-:W-:Y:S01]  /*a610*/  HMMA.16816.F32.BF16 R160, R12, R24, R160 ;  /* 0x000000180ca0723c */ /* 0x002fe200000418a0 */
[----:B------:R1:W2:Y:S01]  /*a620*/  MUFU.EX2 R20, R4 ;  /* 0x0000000400147308 */ /* 0x0002a20000000800 */
[----:B----4-:R-:W-:-:S06]  /*a630*/  F2FP.BF16.PACK_AB R167, R21, R28 ;  /* 0x0000001c15a7723e */ /* 0x010fcc00000010ff */
[----:B------:R-:W-:Y:S01]  /*a640*/  HMMA.16816.F32.BF16 R12, R12, R26, R60 ;  /* 0x0000001a0c0c723c */ /* 0x000fe2000004183c */
[----:B-1----:R-:W-:Y:S01]  /*a650*/  FFMA.FTZ R4, R165, c[0x0][0x23c], -R8 ;  /* 0x00008f00a5047a23 */ /* 0x002fe20000010808 */
[----:B------:R-:W-:Y:S01]  /*a660*/  F2FP.BF16.PACK_AB R165, R29, R30 ;  /* 0x0000001e1da5723e */ /* 0x000fe200000010ff */
[----:B--2---:R-:W-:Y:S02]  /*a670*/  FADD.FTZ R2, R20, R2 ;  /* 0x0000000214027221 */ /* 0x004fe40000010000 */
[----:B------:R1:W2:Y:S02]  /*a680*/  MUFU.EX2 R16, R4 ;  /* 0x0000000400107308 */ /* 0x0002a40000000800 */
[----:B-1----:R-:W-:Y:S01]  /*a690*/  FFMA.FTZ R4, R155, c[0x0][0x23c], -R8 ;  /* 0x00008f009b047a23 */ /* 0x002fe20000010808 */
[C---:B--2---:R-:W-:Y:S01]  /*a6a0*/  F2FP.BF16.PACK_AB R164, R16.reuse, R20 ;  /* 0x0000001410a4723e */ /* 0x044fe200000010ff */
[----:B------:R-:W-:-:S04]  /*a6b0*/  FADD.FTZ R2, R16, R2 ;  /* 0x0000000210027221 */ /* 0x000fc80000010000 */
[----:B------:R1:W2:Y:S02]  /*a6c0*/  MUFU.EX2 R7, R4 ;  /* 0x0000000400077308 */ /* 0x0002a40000000800 */
[----:B-1----:R-:W-:Y:S02]  /*a6d0*/  FFMA.FTZ R4, R154, c[0x0][0x23c], -R8 ;  /* 0x00008f009a047a23 */ /* 0x002fe40000010808 */
[----:B------:R-:W1:Y:S01]  /*a6e0*/  LDSM.16.MT88.4 R8, [R217+0x11800] ;  /* 0x01180000d908783b */ /* 0x000e620000004200 */
[----:B--2---:R-:W-:-:S03]  /*a6f0*/  FADD.FTZ R2, R7, R2 ;  /* 0x0000000207027221 */ /* 0x004fc60000010000 */
[----:B------:R-:W2:Y:S02]  /*a700*/  MUFU.EX2 R4, R4 ;  /* 0x0000000400047308 */ /* 0x000ea40000000800 */
[C---:B--2---:R-:W-:Y:S01]  /*a710*/  F2FP.BF16.PACK_AB R166, R4.reuse, R7 ;  /* 0x0000000704a6723e */ /* 0x044fe200000010ff */
[----:B------:R-:W-:Y:S02]  /*a720*/  FADD.FTZ R7, R21, R0 ;  /* 0x0000000015077221 */ /* 0x000fe40000010000 */
[----:B------:R-:W-:-:S04]  /*a730*/  FADD.FTZ R0, R4, R2 ;  /* 0x0000000204007221 */ /* 0x000fc80000010000 */
[C---:B------:R-:W-:Y:S01]  /*a740*/  HMMA.16816.F32.BF16 R136, R164.reuse, R140, R136 ;  /* 0x0000008ca488723c */ /* 0x040fe20000041888 */
[----:B------:R2:W-:Y:S04]  /*a750*/  STL [R1+0x1c], R0 ;  /* 0x00001c0001007387 */ /* 0x0005e80000100800 */
[----:B------:R2:W-:Y:S03]  /*a760*/  STL [R1+0x20], R7 ;  /* 0x0000200701007387 */ /* 0x0005e60000100800 */
        /* <DEDUP_REMOVED lines=9> */
[----:B------:R-:W-:-:S04]  /*a800*/  DEPBAR.LE SB0, 0x0 ;  /* 0x000080000000791a */ /* 0x000fc80000000000 */
[----:B------:R1:W-:Y:S04]  /*a810*/  STL [R1+0x8], R243 ;  /* 0x000008f301007387 */ /* 0x0003e80000100800 */
[----:B------:R-:W-:Y:S06]  /*a820*/  BAR.SYNC.DEFER_BLOCKING 0x0 ;  /* 0x0000000000007b1d */ /* 0x000fec0000010000 */
[----:B------:R-:W-:Y:S05]  /*a830*/  @!P0 BRA `(.L_x_2275) ;  /* 0x000003c000008947 */ /* 0x000fea0003800000 */
[----:B------:R-:W2:Y:S01]  /*a840*/  LDL.64 R178, [R1] ;  /* 0x0000000001b27983 */ /* 0x000ea20000100a00 */
[----:B------:R-:W-:Y:S01]  /*a850*/  IABS R168, c[0x0][0x2d0] ;  /* 0x0000b40000a87a13 */ /* 0x000fe20000000000 */
[----:B------:R-:W-:-:S03]  /*a860*/  IMAD.SHL.U32 R10, R243, 0x100, RZ ;  /* 0x00000100f30a7824 */ /* 0x000fc600078e00ff */
[----:B------:R-:W3:Y:S02]  /*a870*/  I2F.RP R8, R168 ;  /* 0x000000a800087306 */ /* 0x000ee40000209400 */
[C---:B------:R-:W-:Y:S02]  /*a880*/  IADD3 R11, R10.reuse, 0x100, RZ ;  /* 0x000001000a0b7810 */ /* 0x040fe40007ffe0ff */
[----:B------:R-:W-:Y:S02]  /*a890*/  IABS R4, R10 ;  /* 0x0000000a00047213 */ /* 0x000fe40000000000 */
[----:B------:R-:W-:Y:S02]  /*a8a0*/  IABS R7, R11 ;  /* 0x0000000b00077213 */ /* 0x000fe40000000000 */
[----:B------:R-:W-:Y:S02]  /*a8b0*/  LOP3.LUT R10, R10, c[0x0][0x2d0], RZ, 0x3c, !PT ;  /* 0x0000b4000a0a7a12 */ /* 0x000fe400078e3cff */
[----:B------:R-:W-:-:S02]  /*a8c0*/  LOP3.LUT R11, R11, c[0x0][0x2d0], RZ, 0x3c, !PT ;  /* 0x0000b4000b0b7a12 */ /* 0x000fc400078e3cff */
[----:B------:R-:W-:Y:S02]  /*a8d0*/  ISETP.GE.AND P1, PT, R10, RZ, PT ;  /* 0x000000ff0a00720c */ /* 0x000fe40003f26270 */
[----:B------:R-:W-:Y:S01]  /*a8e0*/  ISETP.GE.AND P3, PT, R11, RZ, PT ;  /* 0x000000ff0b00720c */ /* 0x000fe20003f66270 */
[----:B---3--:R-:W3:Y:S02]  /*a8f0*/  MUFU.RCP R8, R8 ;  /* 0x0000000800087308 */ /* 0x008ee40000001000 */
[----:B---3--:R-:W-:-:S06]  /*a900*/  IADD3 R8, R8, 0xffffffe, RZ ;  /* 0x0ffffffe08087810 */ /* 0x008fcc0007ffe0ff */
[----:B------:R-:W3:Y:S02]  /*a910*/  F2I.FTZ.U32.TRUNC.NTZ R9, R8 ;  /* 0x0000000800097305 */ /* 0x000ee4000021f000 */
[----:B---3--:R-:W-:Y:S02]  /*a920*/  IMAD.MOV R0, RZ, RZ, -R9 ;  /* 0x000000ffff007224 */ /* 0x008fe400078e0a09 */
        /* <DEDUP_REMOVED lines=17> */
[----:B------:R-:W-:-:S02]  /*aa40*/  ISETP.NE.AND P2, PT, RZ, c[0x0][0x2d0], PT ;  /* 0x0000b400ff007a0c */ /* 0x000fc40003f45270 */
[----:B------:R-:W-:-:S05]  /*aa50*/  LOP3.LUT R4, RZ, c[0x0][0x2d0], RZ, 0x33, !PT ;  /* 0x0000b400ff047a12 */ /* 0x000fca00078e33ff */
[----:B------:R-:W-:Y:S02]  /*aa60*/  @P6 IADD3 R2, R2, 0x1, RZ ;  /* 0x0000000102026810 */ /* 0x000fe40007ffe0ff */
[----:B------:R-:W-:-:S03]  /*aa70*/  @P5 IADD3 R0, R0, 0x1, RZ ;  /* 0x0000000100005810 */ /* 0x000fc60007ffe0ff */
[----:B------:R-:W-:Y:S02]  /*aa80*/  @!P3 IMAD.MOV R2, RZ, RZ, -R2 ;  /* 0x000000ffff02b224 */ /* 0x000fe400078e0a02 */
[----:B------:R-:W-:-:S03]  /*aa90*/  @!P1 IMAD.MOV R0, RZ, RZ, -R0 ;  /* 0x000000ffff009224 */ /* 0x000fc600078e0a00 */
[C---:B------:R-:W-:Y:S02]  /*aaa0*/  SEL R2, R4.reuse, R2, !P2 ;  /* 0x0000000204027207 */ /* 0x040fe40005000000 */
[----:B------:R-:W-:-:S03]  /*aab0*/  SEL R0, R4, R0, !P2 ;  /* 0x0000000004007207 */ /* 0x000fc60005000000 */
[----:B--2---:R-:W-:-:S04]  /*aac0*/  IMAD.WIDE R8, R2, 0x4, R178 ;  /* 0x0000000402087825 */ /* 0x004fc800078e02b2 */
[----:B------:R-:W-:Y:S02]  /*aad0*/  IMAD.WIDE R10, R0, 0x4, R178 ;  /* 0x00000004000a7825 */ /* 0x000fe400078e02b2 */
[----:B------:R-:W2:Y:S04]  /*aae0*/  LDG.E R8, [R8.64] ;  /* 0x0000000c08087981 */ /* 0x000ea8000c1e1900 */
[----:B------:R-:W2:Y:S01]  /*aaf0*/  LDG.E R10, [R10.64] ;  /* 0x0000000c0a0a7981 */ /* 0x000ea2000c1e1900 */
[----:B------:R-:W-:Y:S01]  /*ab00*/  IADD3 R0, R2, -R0, RZ ;  /* 0x8000000002007210 */ /* 0x000fe20007ffe0ff */
[----:B------:R-:W-:-:S04]  /*ab10*/  IMAD.MOV.U32 R2, RZ, RZ, c[0x0][0x2d0] ;  /* 0x0000b400ff027624 */ /* 0x000fc800078e00ff */
        /* <DEDUP_REMOVED lines=14> */
.L_x_2275:
[----:B------:R-:W-:-:S05]  /*ac00*/  IMAD.MOV.U32 R0, RZ, RZ, c[0x0][0x1a0] ;  /* 0x00006800ff007624 */ /* 0x000fca00078e00ff */
[----:B------:R-:W-:-:S04]  /*ac10*/  LEA R0, -R0, RZ, 0x8 ;  /* 0x000000ff00007211 */ /* 0x000fc800078e41ff */
[----:B------:R-:W-:Y:S02]  /*ac20*/  SHF.R.S32.HI R2, RZ, 0x1f, R0 ;  /* 0x0000001fff027819 */ /* 0x000fe40000011400 */
.L_x_2276:
[----:B------:R-:W2:Y:S01]  /*ac30*/  LDL.LU R7, [R1+0xc] ;  /* 0x00000c0001077983 */ /* 0x000ea20000300800 */
[----:B------:R-:W-:-:S03]  /*ac40*/  ULDC.64 UR4, c[0x0][0x1a0] ;  /* 0x0000680000047ab9 */ /* 0x000fc60000000a00 */
[----:B------:R-:W3:Y:S01]  /*ac50*/  LDL.LU R4, [R1+0x10] ;  /* 0x0000100001047983 */ /* 0x000ee20000300800 */
[----:B------:R-:W-:Y:S02]  /*ac60*/  USHF.L.U32 UR7, UR4, 0x5, URZ ;  /* 0x0000000504077899 */ /* 0x000fe4000800063f */
[----:B------:R-:W-:Y:S02]  /*ac70*/  UMOV UR6, 0x5 ;  /* 0x0000000500067882 */ /* 0x000fe40000000000 */
[----:B------:R-:W-:Y:S01]  /*ac80*/  USHF.L.U64.HI UR5, UR4, UR6, UR5 ;  /* 0x0000000604057299 */ /* 0x000fe20008010205 */
[----:B---3--:R-:W-:-:S04]  /*ac90*/  LEA R4, P1, R0, R4, 0x1 ;  /* 0x0000000400047211 */ /* 0x008fc800078208ff */
[----:B--2---:R-:W-:Y:S01]  /*aca0*/  LEA.HI.X R7, R0, R7, R2, 0x1, P1 ;  /* 0x0000000700077211 */ /* 0x004fe200008f0c02 */
[----:B------:R-:W-:Y:S01]  /*acb0*/  IMAD.MOV.U32 R16, RZ, RZ, R4 ;  /* 0x000000ffff107224 */ /* 0x000fe200078e0004 */
[----:B------:R-:W-:Y:S01]  /*acc0*/  IADD3 R14, P1, R4, UR7, RZ ;  /* 0x00000007040e7c10 */ /* 0x000fe2000ff3e0ff */
[----:B------:R-:W-:Y:S02]  /*acd0*/  STL [R1+0x10], R4 ;  /* 0x0000100401007387 */ /* 0x000fe40000100800 */
[----:B------:R-:W-:Y:S01]  /*ace0*/  IMAD.MOV.U32 R17, RZ, RZ, R7 ;  /* 0x000000ffff117224 */ /* 0x000fe200078e0007 */
[----:B------:R-:W-:Y:S01]  /*acf0*/  IADD3.X R15, R7, UR5, RZ, P1, !PT ;  /* 0x00000005070f7c10 */ /* 0x000fe20008ffe4ff */
[----:B------:R-:W-:Y:S01]  /*ad00*/  STL [R1+0xc], R7 ;  /* 0x00000c0701007387 */ /* 0x000fe20000100800 */
        /* <DEDUP_REMOVED lines=47> */
[----:B--2---:R-:W-:Y:S04]  /*b000*/  LDSM.16.M88.4 R20, [R134+0x2800] ;  /* 0x002800008614783b */ /* 0x004fe80000000200 */
[----:B------:R-:W-:Y:S04]  /*b010*/  LDSM.16.M88.4 R24, [R134+0x2000] ;  /* 0x002000008618783b */ /* 0x000fe80000000200 */
[----:B----4-:R-:W-:Y:S04]  /*b020*/  LDSM.16.M88.4 R12, [R134+0x3800] ;  /* 0x00380000860c783b */ /* 0x010fe80000000200 */
[----:B-1----:R-:W1:Y:S04]  /*b030*/  LDSM.16.M88.4 R8, [R222] ;  /* 0x00000000de08783b */ /* 0x002e680000000200 */
[----:B------:R-:W-:Y:S04]  /*b040*/  LDSM.16.M88.4 R60, [R134+0x4000] ;  /* 0x00400000863c783b */ /* 0x000fe80000000200 */
[----:B------:R-:W-:Y:S04]  /*b050*/  LDSM.16.M88.4 R56, [R134+0x4800] ;  /* 0x004800008638783b */ /* 0x000fe80000000200 */
[----:B---3--:R-:W2:Y:S04]  /*b060*/  LDSM.16.M88.4 R16, [R134+0x3000] ;  /* 0x003000008610783b */ /* 0x008ea80000000200 */
[----:B------:R-:W-:Y:S04]  /*b070*/  LDSM.16.M88.4 R52, [R134+0x5000] ;  /* 0x005000008634783b */ /* 0x000fe80000000200 */
[----:B------:R-:W-:Y:S04]  /*b080*/  LDSM.16.M88.4 R48, [R134+0x5800] ;  /* 0x005800008630783b */ /* 0x000fe80000000200 */
[----:B------:R-:W-:Y:S04]  /*b090*/  LDSM.16.M88.4 R44, [R134+0x6000] ;  /* 0x00600000862c783b */ /* 0x000fe80000000200 */
[----:B------:R-:W-:Y:S04]  /*b0a0*/  LDSM.16.M88.4 R68, [R134+0x6800] ;  /* 0x006800008644783b */ /* 0x000fe80000000200 */
[----:B------:R-:W-:Y:S04]  /*b0b0*/  LDSM.16.M88.4 R40, [R134+0x7000] ;  /* 0x007000008628783b */ /* 0x000fe80000000200 */
[----:B------:R-:W-:Y:S01]  /*b0c0*/  LDSM.16.M88.4 R32, [R134+0x7800] ;  /* 0x007800008620783b */ /* 0x000fe20000000200 */
[C---:B-1----:R-:W-:Y:S03]  /*b0d0*/  HMMA.16816.F32.BF16 R88, R8.reuse, R20, RZ ;  /* 0x000000140858723c */ /* 0x042fe600000418ff */
[----:B------:R-:W-:Y:S04]  /*b0e0*/  LDSM.16.M88.4 R28, [R134+0x8000] ;  /* 0x00800000861c783b */ /* 0x000fe80000000200 */
[----:B------:R-:W-:Y:S01]  /*b0f0*/  LDSM.16.M88.4 R64, [R220+0x2000] ;  /* 0x00200000dc40783b */ /* 0x000fe20000000200 */
[C---:B------:R-:W-:Y:S03]  /*b100*/  HMMA.16816.F32.BF16 R92, R8.reuse, R22, RZ ;  /* 0x00000016085c723c */ /* 0x040fe600000418ff */
[----:B------:R-:W1:Y:S04]  /*b110*/  LDSM.16.M88.4 R20, [R134+0x9000] ;  /* 0x009000008614783b */ /* 0x000e680000000200 */
[----:B------:R-:W0:Y:S01]  /*b120*/  LDGDEPBAR ;  /* 0x00000000000079af */ /* 0x000e220000000000 */
[C---:B------:R-:W-:Y:S08]  /*b130*/  HMMA.16816.F32.BF16 R72, R8.reuse, R24, RZ ;  /* 0x000000180848723c */ /* 0x040ff000000418ff */
[C---:B------:R-:W-:Y:S01]  /*b140*/  HMMA.16816.F32.BF16 R76, R8.reuse, R26, RZ ;  /* 0x0000001a084c723c */ /* 0x040fe200000418ff */
[----:B------:R-:W3:Y:S07]  /*b150*/  LDSM.16.M88.4 R24, [R134+0x8800] ;  /* 0x008800008618783b */ /* 0x000eee0000000200 */
[C---:B------:R-:W-:Y:S08]  /*b160*/  HMMA.16816.F32.BF16 R84, R8.reuse, R12, RZ ;  /* 0x0000000c0854723c */ /* 0x040ff000000418ff */
[C---:B------:R-:W-:Y:S01]  /*b170*/  HMMA.16816.F32.BF16 R120, R8.reuse, R14, RZ ;  /* 0x0000000e0878723c */ /* 0x040fe200000418ff */
[----:B------:R-:W4:Y:S07]  /*b180*/  LDSM.16.M88.4 R12, [R134+0x9800] ;  /* 0x00980000860c783b */ /* 0x000f2e0000000200 */
[C---:B--2---:R-:W-:Y:S08]  /*b190*/  HMMA.16816.F32.BF16 R96, R8.reuse, R16, RZ ;  /* 0x000000100860723c */ /* 0x044ff000000418ff */
[C---:B------:R-:W-:Y:S01]  /*b1a0*/  HMMA.16816.F32.BF16 R104, R8.reuse, R18, RZ ;  /* 0x000000120868723c */ /* 0x040fe200000418ff */
[----:B------:R-:W2:Y:S07]  /*b1b0*/  LDSM.16.M88.4 R16, [R225] ;  /* 0x00000000e110783b */ /* 0x000eae0000000200 */
[C---:B------:R-:W-:Y:S08]  /*b1c0*/  HMMA.16816.F32.BF16 R124, R8.reuse, R60, RZ ;  /* 0x0000003c087c723c */ /* 0x040ff000000418ff */
[C---:B------:R-:W-:Y:S08]  /*b1d0*/  HMMA.16816.F32.BF16 R116, R8.reuse, R62, RZ ;  /* 0x0000003e0874723c */ /* 0x040ff000000418ff */
[C---:B-1----:R-:W-:Y:S08]  /*b1e0*/  HMMA.16816.F32.BF16 R248, R8.reuse, R20, RZ ;  /* 0x0000001408f8723c */ /* 0x042ff000000418ff */
[C---:B------:R-:W-:Y:S08]  /*b1f0*/  HMMA.16816.F32.BF16 R60, R8.reuse, R22, RZ ;  /* 0x00000016083c723c */ /* 0x040ff000000418ff */
        /* <DEDUP_REMOVED lines=8> */
[C---:B------:R-:W-:Y:S08]  /*b280*/  HMMA.16816.F32.BF16 R112, R8.reuse, R54, RZ ;  /* 0x000000360870723c */ /* 0x040ff000000418ff */
[C---:B------:R-:W-:Y:S08]  /*b290*/  HMMA.16816.F32.BF16 R128, R8.reuse, R48, RZ ;  /* 0x000000300880723c */ /* 0x040ff000000418ff */
[C---:B------:R-:W-:Y:S01]  /*b2a0*/  HMMA.16816.F32.BF16 R168, R8.reuse, R50, RZ ;  /* 0x0000003208a8723c */ /* 0x040fe200000418ff */
[----:B------:R-:W-:Y:S07]  /*b2b0*/  LDSM.16.M88.4 R48, [R220+0x2800] ;  /* 0x00280000dc30783b */ /* 0x000fee0000000200 */
[C---:B------:R-:W-:Y:S08]  /*b2c0*/  HMMA.16816.F32.BF16 R172, R8.reuse, R44, RZ ;  /* 0x0000002c08ac723c */ /* 0x040ff000000418ff */
[C---:B------:R-:W-:Y:S01]  /*b2d0*/  HMMA.16816.F32.BF16 R176, R8.reuse, R46, RZ ;  /* 0x0000002e08b0723c */ /* 0x040fe200000418ff */
[----:B------:R-:W1:Y:S07]  /*b2e0*/  LDSM.16.M88.4 R44, [R220+0x3000] ;  /* 0x00300000dc2c783b */ /* 0x000e6e0000000200 */
[C---:B------:R-:W-:Y:S08]  /*b2f0*/  HMMA.16816.F32.BF16 R180, R8.reuse, R68, RZ ;  /* 0x0000004408b4723c */ /* 0x040ff000000418ff */
[C---:B------:R-:W-:Y:S08]  /*b300*/  HMMA.16816.F32.BF16 R184, R8.reuse, R70, RZ ;  /* 0x0000004608b8723c */ /* 0x040ff000000418ff */
[C---:B------:R-:W-:Y:S08]  /*b310*/  HMMA.16816.F32.BF16 R188, R8.reuse, R40, RZ ;  /* 0x0000002808bc723c */ /* 0x040ff000000418ff */
[C---:B------:R-:W-:Y:S01]  /*b320*/  HMMA.16816.F32.BF16 R192, R8.reuse, R42, RZ ;  /* 0x0000002a08c0723c */ /* 0x040fe200000418ff */
[----:B------:R-:W5:Y:S07]  /*b330*/  LDSM.16.M88.4 R40, [R220+0x5800] ;  /* 0x00580000dc28783b */ /* 0x000f6e0000000200 */
[C---:B------:R-:W-:Y:S08]  /*b340*/  HMMA.16816.F32.BF16 R196, R8.reuse, R32, RZ ;  /* 0x0000002008c4723c */ /* 0x040ff000000418ff */
[C---:B------:R-:W-:Y:S01]  /*b350*/  HMMA.16816.F32.BF16 R200, R8.reuse, R34, RZ ;  /* 0x0000002208c8723c */ /* 0x040fe200000418ff */
[----:B------:R-:W-:Y:S07]  /*b360*/  LDSM.16.M88.4 R32, [R221] ;  /* 0x00000000dd20783b */ /* 0x000fee0000000200 */
[C---:B------:R-:W-:Y:S08]  /*b370*/  HMMA.16816.F32.BF16 R204, R8.reuse, R28, RZ ;  /* 0x0000001c08cc723c */ /* 0x040ff000000418ff */
[C---:B------:R-:W-:Y:S08]  /*b380*/  HMMA.16816.F32.BF16 R208, R8.reuse, R30, RZ ;  /* 0x0000001e08d0723c */ /* 0x040ff000000418ff */
[C---:B---3--:R-:W-:Y:S08]  /*b390*/  HMMA.16816.F32.BF16 R212, R8.reuse, R24, RZ ;  /* 0x0000001808d4723c */ /* 0x048ff000000418ff */
[C---:B------:R-:W-:Y:S08]  /*b3a0*/  HMMA.16816.F32.BF16 R244, R8.reuse, R26, RZ ;  /* 0x0000001a08f4723c */ /* 0x040ff000000418ff */
[C---:B----4-:R-:W-:Y:S08]  /*b3b0*/  HMMA.16816.F32.BF16 R20, R8.reuse, R12, RZ ;  /* 0x0000000c0814723c */ /* 0x050ff000000418ff */
[----:B------:R-:W-:Y:S08]  /*b3c0*/  HMMA.16816.F32.BF16 R8, R8, R14, RZ ;  /* 0x0000000e0808723c */ /* 0x000ff000000418ff */
[C---:B--2---:R-:W-:Y:S08]  /*b3d0*/  HMMA.16816.F32.BF16 R52, R16.reuse, R66, R76 ;  /* 0x000000421034723c */ /* 0x044ff0000004184c */
[----:B------:R-:W-:Y:S01]  /*b3e0*/  IMAD.MOV.U32 R24, RZ, RZ, R21 ;  /* 0x000000ffff187224 */ /* 0x000fe200078e0015 */
[----:B------:R-:W-:Y:S01]  /*b3f0*/  HMMA.16816.F32.BF16 R28, R16, R64, R72 ;  /* 0x00000040101c723c */ /* 0x000fe20000041848 */
[----:B------:R-:W-:-:S02]  /*b400*/  IMAD.MOV.U32 R13, RZ, RZ, R22 ;  /* 0x000000ffff0d7224 */ /* 0x000fc400078e0016 */
[----:B------:R-:W-:Y:S02]  /*b410*/  IMAD.MOV.U32 R12, RZ, RZ, R20 ;  /* 0x000000ffff0c7224 */ /* 0x000fe400078e0014 */
[----:B------:R-:W-:Y:S02]  /*b420*/  IMAD.MOV.U32 R7, RZ, RZ, R23 ;  /* 0x000000ffff077224 */ /* 0x000fe400078e0017 */
[----:B------:R-:W-:Y:S01]  /*b430*/  IMAD.MOV.U32 R14, RZ, RZ, R8 ;  /* 0x000000ffff0e7224 */ /* 0x000fe200078e0008 */
[----:B------:R-:W2:Y:S01]  /*b440*/  LDSM.16.M88.4 R20, [R220+0x4000] ;  /* 0x00400000dc14783b */ /* 0x000ea20000000200 */
[----:B------:R-:W-:Y:S01]  /*b450*/  IMAD.MOV.U32 R2, RZ, RZ, R9 ;  /* 0x000000ffff027224 */ /* 0x000fe200078e0009 */
[----:B-1----:R-:W-:Y:S01]  /*b460*/  HMMA.16816.F32.BF16 R68, R16, R44, R96 ;  /* 0x0000002c1044723c */ /* 0x002fe20000041860 */
[----:B------:R-:W-:Y:S02]  /*b470*/  IMAD.MOV.U32 R39, RZ, RZ, R10 ;  /* 0x000000ffff277224 */ /* 0x000fe400078e000a */
[----:B------:R-:W-:-:S02]  /*b480*/  IMAD.MOV.U32 R38, RZ, RZ, R11 ;  /* 0x000000ffff267224 */ /* 0x000fc400078e000b */
[----:B------:R-:W1:Y:S01]  /*b490*/  LDSM.16.M88.4 R8, [R220+0x4800] ;  /* 0x00480000dc08783b */ /* 0x000e620000000200 */
[----:B------:R-:W-:Y:S02]  /*b4a0*/  IMAD.MOV.U32 R77, RZ, RZ, R24 ;  /* 0x000000ffff4d7224 */ /* 0x000fe400078e0018 */
[----:B------:R-:W-:Y:S01]  /*b4b0*/  IMAD.MOV.U32 R76, RZ, RZ, R14 ;  /* 0x000000ffff4c7224 */ /* 0x000fe200078e000e */
[----:B------:R-:W3:Y:S01]  /*b4c0*/  LDSM.16.M88.4 R24, [R220+0x5000] ;  /* 0x00500000dc18783b */ /* 0x000ee20000000200 */
[----:B------:R-:W-:Y:S01]  /*b4d0*/  IMAD.MOV.U32 R78, RZ, RZ, R13 ;  /* 0x000000ffff4e7224 */ /* 0x000fe200078e000d */
[C---:B------:R-:W-:Y:S01]  /*b4e0*/  HMMA.16816.F32.BF16 R104, R16.reuse, R46, R104 ;  /* 0x0000002e1068723c */ /* 0x040fe20000041868 */
[----:B------:R-:W-:Y:S01]  /*b4f0*/  IMAD.MOV.U32 R79, RZ, RZ, R12 ;  /* 0x000000ffff4f7224 */ /* 0x000fe200078e000c */
[----:B------:R-:W-:Y:S04]  /*b500*/  LDSM.16.M88.4 R44, [R219] ;  /* 0x00000000db2c783b */ /* 0x000fe80000000200 */
[----:B------:R-:W4:Y:S02]  /*b510*/  LDSM.16.M88.4 R12, [R223] ;  /* 0x00000000df0c783b */ /* 0x000f240000000200 */
[C---:B------:R-:W-:Y:S07]  /*b520*/  HMMA.16816.F32.BF16 R60, R16.reuse, R48, R88 ;  /* 0x00000030103c723c */ /* 0x040fee0000041858 */
[----:B------:R-:W-:Y:S01]  /*b530*/  IMAD.MOV.U32 R91, RZ, RZ, R0 ;  /* 0x000000ffff5b7224 */ /* 0x000fe200078e0000 */
[----:B-----5:R-:W-:Y:S01]  /*b540*/  HMMA.16816.F32.BF16 R128, R16, R40, R128 ;  /* 0x000000281080723c */ /* 0x020fe20000041880 */
[----:B------:R-:W-:-:S07]  /*b550*/  IMAD.MOV.U32 R90, RZ, RZ, R242 ;  /* 0x000000ffff5a7224 */ /* 0x000fce00078e00f2 */
[C---:B------:R-:W-:Y:S01]  /*b560*/  HMMA.16816.F32.BF16 R168, R16.reuse, R42, R168 ;  /* 0x0000002a10a8723c */ /* 0x040fe200000418a8 */
[----:B------:R-:W-:Y:S07]  /*b570*/  LDSM.16.M88.4 R40, [R219+0x800] ;  /* 0x00080000db28783b */ /* 0x000fee0000000200 */
[C---:B--2---:R-:W-:Y:S08]  /*b580*/  HMMA.16816.F32.BF16 R124, R16.reuse, R20, R124 ;  /* 0x00000014107c723c */ /* 0x044ff0000004187c */
[C---:B-1----:R-:W-:Y:S08]  /*b590*/  HMMA.16816.F32.BF16 R108, R16.reuse, R8, R108 ;  /* 0x00000008106c723c */ /* 0x042ff0000004186c */
[C---:B------:R-:W-:Y:S01]  /*b5a0*/  HMMA.16816.F32.BF16 R72, R16.reuse, R10, R100 ;  /* 0x0000000a1048723c */ /* 0x040fe20000041864 */
[----:B------:R-:W1:Y:S06]  /*b5b0*/  LDSM.16.M88.4 R8, [R224] ;  /* 0x00000000e008783b */ /* 0x000e6c0000000200 */
[----:B------:R-:W-:Y:S01]  /*b5c0*/  IMAD.MOV.U32 R100, RZ, RZ, R2 ;  /* 0x000000ffff647224 */ /* 0x000fe200078e0002 */
[C---:B------:R-:W-:Y:S08]  /*b5d0*/  HMMA.16816.F32.BF16 R116, R16.reuse, R22, R116 ;  /* 0x000000161074723c */ /* 0x040ff00000041874 */
[C---:B---3--:R-:W-:Y:S08]  /*b5e0*/  HMMA.16816.F32.BF16 R80, R16.reuse, R24, R80 ;  /* 0x000000181050723c */ /* 0x048ff00000041850 */
[----:B------:R-:W-:Y:S01]  /*b5f0*/  HMMA.16816.F32.BF16 R96, R16, R26, R112 ;  /* 0x0000001a1060723c */ /* 0x000fe20000041870 */
[----:B------:R-:W2:Y:S07]  /*b600*/  LDSM.16.M88.4 R24, [R220+0x6000] ;  /* 0x00600000dc18783b */ /* 0x000eae0000000200 */
[C---:B----4-:R-:W-:Y:S01]  /*b610*/  HMMA.16816.F32.BF16 R20, R12.reuse, R32, R28 ;  /* 0x000000200c14723c */ /* 0x050fe2000004181c */
[----:B------:R-:W3:Y:S07]  /*b620*/  LDSM.16.M88.4 R28, [R240] ;  /* 0x00000000f01c783b */ /* 0x000eee0000000200 */
[----:B------:R-:W-:Y:S01]  /*b630*/  HMMA.16816.F32.BF16 R32, R12, R34, R52 ;  /* 0x000000220c20723c */ /* 0x000fe20000041834 */
[----:B------:R-:W-:Y:S07]  /*b640*/  LDSM.16.M88.4 R52, [R219+0x1000] ;  /* 0x00100000db34783b */ /* 0x000fee0000000200 */
[----:B------:R-:W-:Y:S01]  /*b650*/  HMMA.16816.F32.BF16 R64, R16, R50, R92 ;  /* 0x000000321040723c */ /* 0x000fe2000004185c */
[----:B------:R-:W4:Y:S06]  /*b660*/  LDSM.16.M88.4 R48, [R220+0x6800] ;  /* 0x00680000dc30783b */ /* 0x000f2c0000000200 */
[----:B------:R-:W-:Y:S01]  /*b670*/  IMAD.MOV.U32 R95, RZ, RZ, R252 ;  /* 0x000000ffff5f7224 */ /* 0x000fe200078e00fc */
[----:B-1----:R-:W-:Y:S01]  /*b680*/  HMMA.16816.F32.BF16 R20, R8, R44, R20 ;  /* 0x0000002c0814723c */ /* 0x002fe20000041814 */
[----:B------:R-:W-:-:S02]  /*b690*/  IMAD.MOV.U32 R94, RZ, RZ, R91 ;  /* 0x000000ffff5e7224 */ /* 0x000fc400078e005b */
[----:B------:R-:W-:Y:S02]  /*b6a0*/  IMAD.MOV.U32 R91, RZ, RZ, R7 ;  /* 0x000000ffff5b7224 */ /* 0x000fe400078e0007 */
[----:B------:R-:W-:-:S03]  /*b6b0*/  IMAD.MOV.U32 R7, RZ, RZ, R243 ;  /* 0x000000ffff077224 */ /* 0x000fc600078e00f3 */
[----:B------:R-:W-:Y:S01]  /*b6c0*/  HMMA.16816.F32.BF16 R32, R8, R46, R32 ;  /* 0x0000002e0820723c */ /* 0x000fe20000041820 */
[----:B------:R-:W1:Y:S01]  /*b6d0*/  LDSM.16.M88.4 R44, [R239] ;  /* 0x00000000ef2c783b */ /* 0x000e620000000200 */
[----:B------:R-:W-:-:S06]  /*b6e0*/  IMAD.SHL.U32 R7, R7, 0x100, RZ ;  /* 0x0000010007077824 */ /* 0x000fcc00078e00ff */
[C---:B--2---:R-:W-:Y:S08]  /*b6f0*/  HMMA.16816.F32.BF16 R172, R16.reuse, R24, R172 ;  /* 0x0000001810ac723c */ /* 0x044ff000000418ac */
[----:B------:R-:W-:Y:S01]  /*b700*/  HMMA.16816.F32.BF16 R176, R16, R26, R176 ;  /* 0x0000001a10b0723c */ /* 0x000fe200000418b0 */
[----:B------:R-:W-:-:S04]  /*b710*/  FMUL.FTZ R0, R20, c[0x0][0x2ec] ;  /* 0x0000bb0014007a20 */ /* 0x000fc80000410000 */
[----:B------:R2:W-:Y:S03]  /*b720*/  MUFU.TANH R102, R0 ;  /* 0x0000000000667308 */ /* 0x0005e60000002400 */
[----:B---3--:R-:W-:Y:S01]  /*b730*/  HMMA.16816.F32.BF16 R24, R12, R28, R60 ;  /* 0x0000001c0c18723c */ /* 0x008fe2000004183c */
[----:B------:R-:W3:Y:S07]  /*b740*/  LDSM.16.M88.4 R60, [R220+0x7000] ;  /* 0x00700000dc3c783b */ /* 0x000eee0000000200 */
[----:B------:R-:W-:Y:S01]  /*b750*/  HMMA.16816.F32.BF16 R84, R16, R56, R84 ;  /* 0x000000381054723c */ /* 0x000fe20000041854 */
[----:B--2---:R-:W-:-:S07]  /*b760*/  FMUL.FTZ R0, R21, c[0x0][0x2ec] ;  /* 0x0000bb0015007a20 */ /* 0x004fce0000410000 */
[----:B------:R-:W-:Y:S01]  /*b770*/  HMMA.16816.F32.BF16 R28, R12, R30, R64 ;  /* 0x0000001e0c1c723c */ /* 0x000fe20000041840 */
[----:B------:R2:W5:Y:S07]  /*b780*/  MUFU.TANH R57, R0 ;  /* 0x0000000000397308 */ /* 0x00056e0000002400 */
[C---:B----4-:R-:W-:Y:S07]  /*b790*/  HMMA.16816.F32.BF16 R64, R16.reuse, R50, R184 ;  /* 0x000000321040723c */ /* 0x050fee00000418b8 */
[----:B------:R-:W-:Y:S01]  /*b7a0*/  IMAD.MOV.U32 R187, RZ, RZ, R90 ;  /* 0x000000ffffbb7224 */ /* 0x000fe200078e005a */
[----:B------:R-:W-:Y:S01]  /*b7b0*/  HMMA.16816.F32.BF16 R180, R16, R48, R180 ;  /* 0x0000003010b4723c */ /* 0x000fe200000418b4 */
[----:B--2---:R-:W-:Y:S01]  /*b7c0*/  FMUL.FTZ R0, R22, c[0x0][0x2ec] ;  /* 0x0000bb0016007a20 */ /* 0x004fe20000410000 */
[----:B------:R-:W-:Y:S01]  /*b7d0*/  LDSM.16.M88.4 R48, [R219+0x1800] ;  /* 0x00180000db30783b */ /* 0x000fe20000000200 */
[----:B-----5:R-:W-:-:S02]  /*b7e0*/  IMAD.MOV.U32 R185, RZ, RZ, R57 ;  /* 0x000000ffffb97224 */ /* 0x020fc400078e0039 */
[----:B------:R2:W-:Y:S03]  /*b7f0*/  MUFU.TANH R2, R0 ;  /* 0x0000000000027308 */ /* 0x0005e60000002400 */
[----:B------:R-:W-:Y:S08]  /*b800*/  HMMA.16816.F32.BF16 R28, R8, R42, R28 ;  /* 0x0000002a081c723c */ /* 0x000ff0000004181c */
[----:B------:R-:W-:Y:S01]  /*b810*/  HMMA.16816.F32.BF16 R120, R16, R58, R120 ;  /* 0x0000003a1078723c */ /* 0x000fe20000041878 */
[----:B--2---:R-:W-:-:S07]  /*b820*/  FMUL.FTZ R0, R23, c[0x0][0x2ec] ;  /* 0x0000bb0017007a20 */ /* 0x004fce0000410000 */
[----:B------:R-:W-:Y:S01]  /*b830*/  HMMA.16816.F32.BF16 R20, R8, R40, R24 ;  /* 0x000000280814723c */ /* 0x000fe20000041818 */
[----:B------:R2:W-:Y:S01]  /*b840*/  MUFU.TANH R242, R0 ;  /* 0x0000000000f27308 */ /* 0x0005e20000002400 */
[----:B------:R-:W-:Y:S06]  /*b850*/  LDSM.16.M88.4 R40, [R238] ;  /* 0x00000000ee28783b */ /* 0x000fec0000000200 */
[----:B-1----:R-:W-:Y:S08]  /*b860*/  HMMA.16816.F32.BF16 R24, R12, R44, R68 ;  /* 0x0000002c0c18723c */ /* 0x002ff00000041844 */
[----:B---3--:R-:W-:Y:S01]  /*b870*/  HMMA.16816.F32.BF16 R68, R16, R60, R188 ;  /* 0x0000003c1044723c */ /* 0x008fe200000418bc */
[----:B--2---:R-:W-:-:S04]  /*b880*/  FMUL.FTZ R0, R32, c[0x0][0x2ec] ;  /* 0x0000bb0020007a20 */ /* 0x004fc80000410000 */
[----:B------:R1:W2:Y:S03]  /*b890*/  MUFU.TANH R56, R0 ;  /* 0x0000000000387308 */ /* 0x0002a60000002400 */
[----:B------:R-:W-:Y:S01]  /*b8a0*/  HMMA.16816.F32.BF16 R192, R16, R62, R192 ;  /* 0x0000003e10c0723c */ /* 0x000fe200000418c0 */
[----:B------:R-:W-:Y:S01]  /*b8b0*/  LDSM.16.M88.4 R60, [R220+0x8000] ;  /* 0x00800000dc3c783b */ /* 0x000fe20000000200 */
[----:B-1----:R-:W-:Y:S02]  /*b8c0*/  FMUL.FTZ R0, R33, c[0x0][0x2ec] ;  /* 0x0000bb0021007a20 */ /* 0x002fe40000410000 */
[----:B--2---:R-:W-:Y:S02]  /*b8d0*/  IMAD.MOV.U32 R191, RZ, RZ, R56 ;  /* 0x000000ffffbf7224 */ /* 0x004fe400078e0038 */
[----:B------:R1:W-:Y:S01]  /*b8e0*/  MUFU.TANH R103, R0 ;  /* 0x0000000000677308 */ /* 0x0003e20000002400 */
[----:B------:R-:W2:Y:S01]  /*b8f0*/  LDSM.16.M88.4 R56, [R220+0x7800] ;  /* 0x00780000dc38783b */ /* 0x000ea20000000200 */
[----:B-1----:R-:W-:-:S06]  /*b900*/  FMUL.FTZ R0, R34, c[0x0][0x2ec] ;  /* 0x0000bb0022007a20 */ /* 0x002fcc0000410000 */
[----:B------:R1:W-:Y:S02]  /*b910*/  MUFU.TANH R101, R0 ;  /* 0x0000000000657308 */ /* 0x0003e40000002400 */
[----:B-1----:R-:W-:Y:S02]  /*b920*/  FMUL.FTZ R0, R35, c[0x0][0x2ec] ;  /* 0x0000bb0023007a20 */ /* 0x002fe40000410000 */
[----:B------:R-:W-:Y:S01]  /*b930*/  HMMA.16816.F32.BF16 R32, R12, R46, R104 ;  /* 0x0000002e0c20723c */ /* 0x000fe20000041868 */
[----:B------:R-:W1:Y:S03]  /*b940*/  LDSM.16.M88.4 R44, [R237] ;  /* 0x00000000ed2c783b */ /* 0x000e660000000200 */
[----:B------:R3:W4:Y:S04]  /*b950*/  MUFU.TANH R186, R0 ;  /* 0x0000000000ba7308 */ /* 0x0007280000002400 */
[C---:B--2---:R-:W-:Y:S08]  /*b960*/  HMMA.16816.F32.BF16 R104, R16.reuse, R58, R200 ;  /* 0x0000003a1068723c */ /* 0x044ff000000418c8 */
[----:B------:R-:W-:Y:S01]  /*b970*/  HMMA.16816.F32.BF16 R112, R16, R56, R196 ;  /* 0x000000381070723c */ /* 0x000fe200000418c4 */
[----:B------:R-:W-:Y:S01]  /*b980*/  LDSM.16.M88.4 R56, [R220+0x8800] ;  /* 0x00880000dc38783b */ /* 0x000fe20000000200 */
[----:B---3--:R-:W-:-:S02]  /*b990*/  FMUL.FTZ R0, R20, c[0x0][0x2ec] ;  /* 0x0000bb0014007a20 */ /* 0x008fc40000410000 */
[----:B----4-:R-:W-:Y:S02]  /*b9a0*/  IMAD.MOV.U32 R203, RZ, RZ, R186 ;  /* 0x000000ffffcb7224 */ /* 0x010fe400078e00ba */
[----:B------:R2:W-:Y:S01]  /*b9b0*/  MUFU.TANH R88, R0 ;  /* 0x0000000000587308 */ /* 0x0005e20000002400 */
[----:B------:R-:W-:Y:S02]  /*b9c0*/  IMAD.MOV.U32 R196, RZ, RZ, R76 ;  /* 0x000000ffffc47224 */ /* 0x000fe400078e004c */
[----:B------:R-:W-:Y:S02]  /*b9d0*/  IMAD.MOV.U32 R198, RZ, RZ, R103 ;  /* 0x000000ffffc67224 */ /* 0x000fe400078e0067 */
[----:B--2---:R-:W-:-:S04]  /*b9e0*/  FMUL.FTZ R0, R21, c[0x0][0x2ec] ;  /* 0x0000bb0015007a20 */ /* 0x004fc80000410000 */
[----:B------:R2:W3:Y:S02]  /*b9f0*/  MUFU.TANH R89, R0 ;  /* 0x0000000000597308 */ /* 0x0004e40000002400 */
[----:B--2---:R-:W-:Y:S02]  /*ba00*/  FMUL.FTZ R0, R22, c[0x0][0x2ec] ;  /* 0x0000bb0016007a20 */ /* 0x004fe40000410000 */
[----:B---3--:R-:W-:-:S04]  /*ba10*/  IMAD.MOV.U32 R202, RZ, RZ, R89 ;  /* 0x000000ffffca7224 */ /* 0x008fc800078e0059 */
[----:B------:R2:W-:Y:S02]  /*ba20*/  MUFU.TANH R90, R0 ;  /* 0x00000000005a7308 */ /* 0x0005e40000002400 */
[----:B--2---:R-:W-:Y:S02]  /*ba30*/  FMUL.FTZ R0, R23, c[0x0][0x2ec] ;  /* 0x0000bb0017007a20 */ /* 0x004fe40000410000 */
[----:B------:R-:W-:Y:S04]  /*ba40*/  HMMA.16816.F32.BF16 R20, R8, R52, R24 ;  /* 0x000000340814723c */ /* 0x000fe80000041818 */
[----:B------:R2:W-:Y:S04]  /*ba50*/  MUFU.TANH R92, R0 ;  /* 0x00000000005c7308 */ /* 0x0005e80000002400 */
[----:B------:R-:W-:Y:S07]  /*ba60*/  HMMA.16816.F32.BF16 R24, R12, R40, R84 ;  /* 0x000000280c18723c */ /* 0x000fee0000041854 */
[----:B------:R-:W-:-:S02]  /*ba70*/  IMAD.MOV.U32 R87, RZ, RZ, R242 ;  /* 0x000000ffff577224 */ /* 0x000fc400078e00f2 */
[----:B------:R-:W-:Y:S02]  /*ba80*/  IMAD.MOV.U32 R84, RZ, RZ, R77 ;  /* 0x000000ffff547224 */ /* 0x000fe400078e004d */
[----:B--2---:R-:W-:Y:S02]  /*ba90*/  FMUL.FTZ R0, R28, c[0x0][0x2ec] ;  /* 0x0000bb001c007a20 */ /* 0x004fe40000410000 */
[----:B------:R-:W-:Y:S02]  /*baa0*/  IMAD.MOV.U32 R85, RZ, RZ, R78 ;  /* 0x000000ffff557224 */ /* 0x000fe400078e004e */
[----:B------:R2:W-:Y:S01]  /*bab0*/  MUFU.TANH R252, R0 ;  /* 0x0000000000fc7308 */ /* 0x0005e20000002400 */
[----:B------:R-:W-:Y:S02]  /*bac0*/  IMAD.MOV.U32 R86, RZ, RZ, R79 ;  /* 0x000000ffff567224 */ /* 0x000fe400078e004f */
[----:B------:R-:W-:Y:S07]  /*bad0*/  HMMA.16816.F32.BF16 R76, R16, R60, R204 ;  /* 0x0000003c104c723c */ /* 0x000fee00000418cc */
[----:B------:R-:W-:-:S02]  /*bae0*/  IMAD.MOV.U32 R204, RZ, RZ, R39 ;  /* 0x000000ffffcc7224 */ /* 0x000fc400078e0027 */
[----:B------:R-:W-:Y:S02]  /*baf0*/  IMAD.MOV.U32 R205, RZ, RZ, R38 ;  /* 0x000000ffffcd7224 */ /* 0x000fe400078e0026 */
[----:B------:R-:W-:Y:S02]  /*bb00*/  IMAD.MOV.U32 R207, RZ, RZ, R101 ;  /* 0x000000ffffcf7224 */ /* 0x000fe400078e0065 */
[----:B--2---:R-:W-:Y:S02]  /*bb10*/  FMUL.FTZ R0, R29, c[0x0][0x2ec] ;  /* 0x0000bb001d007a20 */ /* 0x004fe40000410000 */
[----:B------:R-:W-:Y:S02]  /*bb20*/  IMAD.MOV.U32 R206, RZ, RZ, R102 ;  /* 0x000000ffffce7224 */ /* 0x000fe400078e0066 */
[----:B------:R2:W3:Y:S02]  /*bb30*/  MUFU.TANH R93, R0 ;  /* 0x00000000005d7308 */ /* 0x0004e40000002400 */
[----:B--2---:R-:W-:-:S06]  /*bb40*/  FMUL.FTZ R0, R30, c[0x0][0x2ec] ;  /* 0x0000bb001e007a20 */ /* 0x004fcc0000410000 */
[----:B------:R2:W-:Y:S02]  /*bb50*/  MUFU.TANH R243, R0 ;  /* 0x0000000000f37308 */ /* 0x0005e40000002400 */
[----:B--2---:R-:W-:Y:S02]  /*bb60*/  FMUL.FTZ R0, R31, c[0x0][0x2ec] ;  /* 0x0000bb001f007a20 */ /* 0x004fe40000410000 */
[----:B------:R-:W-:Y:S01]  /*bb70*/  HMMA.16816.F32.BF16 R28, R8, R54, R32 ;  /* 0x00000036081c723c */ /* 0x000fe20000041820 */
[----:B------:R-:W2:Y:S03]  /*bb80*/  LDSM.16.M88.4 R52, [R219+0x2000] ;  /* 0x00200000db34783b */ /* 0x000ea60000000200 */
[----:B------:R4:W-:Y:S04]  /*bb90*/  MUFU.TANH R184, R0 ;  /* 0x0000000000b87308 */ /* 0x0009e80000002400 */
[----:B------:R-:W-:Y:S01]  /*bba0*/  HMMA.16816.F32.BF16 R32, R12, R42, R120 ;  /* 0x0000002a0c20723c */ /* 0x000fe20000041878 */
[----:B------:R-:W5:Y:S06]  /*bbb0*/  LDSM.16.M88.4 R40, [R236] ;  /* 0x00000000ec28783b */ /* 0x000f6c0000000200 */
[----:B------:R-:W-:-:S02]  /*bbc0*/  IMAD.MOV.U32 R122, RZ, RZ, R100 ;  /* 0x000000ffff7a7224 */ /* 0x000fc400078e0064 */
[----:B------:R-:W-:Y:S01]  /*bbd0*/  HMMA.16816.F32.BF16 R100, R16, R62, R208 ;  /* 0x0000003e1064723c */ /* 0x000fe200000418d0 */
[----:B----4-:R-:W-:Y:S01]  /*bbe0*/  FMUL.FTZ R0, R20, c[0x0][0x2ec] ;  /* 0x0000bb0014007a20 */ /* 0x010fe20000410000 */
[----:B------:R-:W4:Y:S03]  /*bbf0*/  LDSM.16.M88.4 R60, [R220+0x9000] ;  /* 0x00900000dc3c783b */ /* 0x000f260000000200 */
[----:B------:R1:W-:Y:S02]  /*bc00*/  MUFU.TANH R242, R0 ;  /* 0x0000000000f27308 */ /* 0x0003e40000002400 */
[----:B------:R-:W-:Y:S02]  /*bc10*/  IMAD.MOV.U32 R209, RZ, RZ, R196 ;  /* 0x000000ffffd17224 */ /* 0x000fe400078e00c4 */
[----:B------:R-:W-:Y:S02]  /*bc20*/  IMAD.MOV.U32 R196, RZ, RZ, R84 ;  /* 0x000000ffffc47224 */ /* 0x000fe400078e0054 */
[----:B------:R-:W-:-:S02]  /*bc30*/  IMAD.MOV.U32 R84, RZ, RZ, R85 ;  /* 0x000000ffff547224 */ /* 0x000fc400078e0055 */
[----:B------:R-:W-:Y:S02]  /*bc40*/  IMAD.MOV.U32 R85, RZ, RZ, R86 ;  /* 0x000000ffff557224 */ /* 0x000fe400078e0056 */
[----:B------:R-:W-:Y:S02]  /*bc50*/  IMAD.MOV.U32 R210, RZ, RZ, R122 ;  /* 0x000000ffffd27224 */ /* 0x000fe400078e007a */
[----:B-1----:R-:W-:-:S04]  /*bc60*/  FMUL.FTZ R0, R21, c[0x0][0x2ec] ;  /* 0x0000bb0015007a20 */ /* 0x002fc80000410000 */
[----:B------:R1:W-:Y:S02]  /*bc70*/  MUFU.TANH R189, R0 ;  /* 0x0000000000bd7308 */ /* 0x0003e40000002400 */
[----:B-1----:R-:W-:-:S06]  /*bc80*/  FMUL.FTZ R0, R22, c[0x0][0x2ec] ;  /* 0x0000bb0016007a20 */ /* 0x002fcc0000410000 */
[----:B------:R1:W-:Y:S02]  /*bc90*/  MUFU.TANH R190, R0 ;  /* 0x0000000000be7308 */ /* 0x0003e40000002400 */
[----:B-1----:R-:W-:Y:S02]  /*bca0*/  FMUL.FTZ R0, R23, c[0x0][0x2ec] ;  /* 0x0000bb0017007a20 */ /* 0x002fe40000410000 */
[----:B------:R-:W-:Y:S04]  /*bcb0*/  HMMA.16816.F32.BF16 R20, R8, R48, R24 ;  /* 0x000000300814723c */ /* 0x000fe80000041818 */
[----:B------:R1:W-:Y:S04]  /*bcc0*/  MUFU.TANH R123, R0 ;  /* 0x00000000007b7308 */ /* 0x0003e80000002400 */
[----:B------:R-:W-:Y:S07]  /*bcd0*/  HMMA.16816.F32.BF16 R24, R12, R44, R124 ;  /* 0x0000002c0c18723c */ /* 0x000fee000004187c */
[----:B------:R-:W-:-:S02]  /*bce0*/  IMAD.MOV.U32 R126, RZ, RZ, R87 ;  /* 0x000000ffff7e7224 */ /* 0x000fc400078e0057 */
[----:B------:R-:W-:Y:S02]  /*bcf0*/  IMAD.MOV.U32 R87, RZ, RZ, R191 ;  /* 0x000000ffff577224 */ /* 0x000fe400078e00bf */
[----:B-1----:R-:W-:Y:S02]  /*bd00*/  FMUL.FTZ R0, R28, c[0x0][0x2ec] ;  /* 0x0000bb001c007a20 */ /* 0x002fe40000410000 */
[----:B------:R-:W-:Y:S02]  /*bd10*/  IMAD.MOV.U32 R191, RZ, RZ, R185 ;  /* 0x000000ffffbf7224 */ /* 0x000fe400078e00b9 */
[----:B------:R1:W-:Y:S01]  /*bd20*/  MUFU.TANH R188, R0 ;  /* 0x0000000000bc7308 */ /* 0x0003e20000002400 */
[----:B------:R-:W-:Y:S02]  /*bd30*/  IMAD.MOV.U32 R86, RZ, RZ, R87 ;  /* 0x000000ffff567224 */ /* 0x000fe400078e0057 */
[----:B---3--:R-:W-:Y:S02]  /*bd40*/  IMAD.MOV.U32 R87, RZ, RZ, R93 ;  /* 0x000000ffff577224 */ /* 0x008fe400078e005d */
[----:B------:R-:W-:-:S02]  /*bd50*/  IMAD.MOV.U32 R93, RZ, RZ, R37 ;  /* 0x000000ffff5d7224 */ /* 0x000fc400078e0025 */
[----:B------:R-:W-:Y:S02]  /*bd60*/  IMAD.MOV.U32 R200, RZ, RZ, R86 ;  /* 0x000000ffffc87224 */ /* 0x000fe400078e0056 */
[----:B------:R-:W-:Y:S02]  /*bd70*/  IMAD.MOV.U32 R121, RZ, RZ, R87 ;  /* 0x000000ffff797224 */ /* 0x000fe400078e0057 */
[----:B-1----:R-:W-:-:S04]  /*bd80*/  FMUL.FTZ R0, R29, c[0x0][0x2ec] ;  /* 0x0000bb001d007a20 */ /* 0x002fc80000410000 */
[----:B------:R1:W3:Y:S02]  /*bd90*/  MUFU.TANH R28, R0 ;  /* 0x00000000001c7308 */ /* 0x0002e40000002400 */
[----:B-1----:R-:W-:Y:S02]  /*bda0*/  FMUL.FTZ R0, R30, c[0x0][0x2ec] ;  /* 0x0000bb001e007a20 */ /* 0x002fe40000410000 */
[----:B---3--:R-:W-:-:S04]  /*bdb0*/  IMAD.MOV.U32 R127, RZ, RZ, R28 ;  /* 0x000000ffff7f7224 */ /* 0x008fc800078e001c */
[----:B------:R1:W-:Y:S02]  /*bdc0*/  MUFU.TANH R186, R0 ;  /* 0x0000000000ba7308 */ /* 0x0003e40000002400 */
[----:B-1----:R-:W-:Y:S02]  /*bdd0*/  FMUL.FTZ R0, R31, c[0x0][0x2ec] ;  /* 0x0000bb001f007a20 */ /* 0x002fe40000410000 */
[----:B------:R-:W-:Y:S01]  /*bde0*/  HMMA.16816.F32.BF16 R28, R8, R50, R32 ;  /* 0x00000032081c723c */ /* 0x000fe20000041820 */
[----:B------:R-:W1:Y:S03]  /*bdf0*/  LDSM.16.M88.4 R48, [R235] ;  /* 0x00000000eb30783b */ /* 0x000e660000000200 */
[----:B------:R3:W-:Y:S04]  /*be00*/  MUFU.TANH R199, R0 ;  /* 0x0000000000c77308 */ /* 0x0007e80000002400 */
[----:B------:R-:W-:Y:S01]  /*be10*/  HMMA.16816.F32.BF16 R32, R12, R46, R116 ;  /* 0x0000002e0c20723c */ /* 0x000fe20000041874 */
[----:B------:R-:W1:Y:S06]  /*be20*/  LDSM.16.M88.4 R44, [R219+0x2800] ;  /* 0x00280000db2c783b */ /* 0x000e6c0000000200 */
[----:B------:R-:W-:-:S02]  /*be30*/  IMAD.MOV.U32 R116, RZ, RZ, R88 ;  /* 0x000000ffff747224 */ /* 0x000fc400078e0058 */
[----:B---3--:R-:W-:-:S04]  /*be40*/  FMUL.FTZ R0, R20, c[0x0][0x2ec] ;  /* 0x0000bb0014007a20 */ /* 0x008fc80000410000 */
[----:B------:R3:W-:Y:S02]  /*be50*/  MUFU.TANH R185, R0 ;  /* 0x0000000000b97308 */ /* 0x0007e40000002400 */
[----:B---3--:R-:W-:-:S06]  /*be60*/  FMUL.FTZ R0, R21, c[0x0][0x2ec] ;  /* 0x0000bb0015007a20 */ /* 0x008fcc0000410000 */
[----:B------:R3:W-:Y:S02]  /*be70*/  MUFU.TANH R197, R0 ;  /* 0x0000000000c57308 */ /* 0x0007e40000002400 */
[----:B---3--:R-:W-:-:S06]  /*be80*/  FMUL.FTZ R0, R22, c[0x0][0x2ec] ;  /* 0x0000bb0016007a20 */ /* 0x008fcc0000410000 */
[----:B------:R3:W-:Y:S02]  /*be90*/  MUFU.TANH R39, R0 ;  /* 0x0000000000277308 */ /* 0x0007e40000002400 */
[----:B---3--:R-:W-:Y:S02]  /*bea0*/  FMUL.FTZ R0, R23, c[0x0][0x2ec] ;  /* 0x0000bb0017007a20 */ /* 0x008fe40000410000 */
[----:B--2---:R-:W-:Y:S04]  /*beb0*/  HMMA.16816.F32.BF16 R20, R8, R52, R24 ;  /* 0x000000340814723c */ /* 0x004fe80000041818 */
[----:B------:R2:W-:Y:S04]  /*bec0*/  MUFU.TANH R201, R0 ;  /* 0x0000000000c97308 */ /* 0x0005e80000002400 */
[----:B-----5:R-:W-:Y:S07]  /*bed0*/  HMMA.16816.F32.BF16 R24, R12, R40, R108 ;  /* 0x000000280c18723c */ /* 0x020fee000004186c */
[----:B------:R-:W-:-:S02]  /*bee0*/  IMAD.MOV.U32 R109, RZ, RZ, R189 ;  /* 0x000000ffff6d7224 */ /* 0x000fc400078e00bd */
[----:B------:R-:W-:Y:S02]  /*bef0*/  IMAD.MOV.U32 R110, RZ, RZ, R198 ;  /* 0x000000ffff6e7224 */ /* 0x000fe400078e00c6 */
[----:B--2---:R-:W-:Y:S02]  /*bf00*/  FMUL.FTZ R0, R28, c[0x0][0x2ec] ;  /* 0x0000bb001c007a20 */ /* 0x004fe40000410000 */
[----:B------:R-:W-:Y:S02]  /*bf10*/  IMAD.MOV.U32 R198, RZ, RZ, R90 ;  /* 0x000000ffffc67224 */ /* 0x000fe400078e005a */
[----:B------:R2:W-:Y:S01]  /*bf20*/  MUFU.TANH R38, R0 ;  /* 0x0000000000267308 */ /* 0x0005e20000002400 */
[----:B------:R-:W-:Y:S02]  /*bf30*/  IMAD.MOV.U32 R108, RZ, RZ, R91 ;  /* 0x000000ffff6c7224 */ /* 0x000fe400078e005b */
[----:B------:R-:W-:Y:S01]  /*bf40*/  HMMA.16816.F32.BF16 R88, R16, R56, R212 ;  /* 0x000000381058723c */ /* 0x000fe200000418d4 */
[----:B------:R-:W-:-:S06]  /*bf50*/  IMAD.MOV.U32 R111, RZ, RZ, R123 ;  /* 0x000000ffff6f7224 */ /* 0x000fcc00078e007b */
[----:B------:R-:W-:Y:S02]  /*bf60*/  IMAD.MOV.U32 R214, RZ, RZ, R196 ;  /* 0x000000ffffd67224 */ /* 0x000fe400078e00c4 */
[----:B------:R-:W-:Y:S02]  /*bf70*/  IMAD.MOV.U32 R196, RZ, RZ, R92 ;  /* 0x000000ffffc47224 */ /* 0x000fe400078e005c */
[----:B------:R-:W-:Y:S02]  /*bf80*/  IMAD.MOV.U32 R215, RZ, RZ, R84 ;  /* 0x000000ffffd77224 */ /* 0x000fe400078e0054 */
[----:B--2---:R-:W-:Y:S02]  /*bf90*/  FMUL.FTZ R0, R29, c[0x0][0x2ec] ;  /* 0x0000bb001d007a20 */ /* 0x004fe40000410000 */
[----:B------:R-:W-:Y:S02]  /*bfa0*/  IMAD.MOV.U32 R213, RZ, RZ, R85 ;  /* 0x000000ffffd57224 */ /* 0x000fe400078e0055 */
[----:B------:R2:W-:Y:S01]  /*bfb0*/  MUFU.TANH R124, R0 ;  /* 0x00000000007c7308 */ /* 0x0005e20000002400 */
[----:B----4-:R-:W-:Y:S01]  /*bfc0*/  HMMA.16816.F32.BF16 R84, R16, R60, R248 ;  /* 0x0000003c1054723c */ /* 0x010fe200000418f8 */
[----:B------:R-:W-:-:S06]  /*bfd0*/  IMAD.MOV.U32 R212, RZ, RZ, R207 ;  /* 0x000000ffffd47224 */ /* 0x000fcc00078e00cf */
[----:B------:R-:W-:Y:S02]  /*bfe0*/  IMAD.MOV.U32 R250, RZ, RZ, R116 ;  /* 0x000000fffffa7224 */ /* 0x000fe400078e0074 */
[----:B------:R-:W-:Y:S02]  /*bff0*/  IMAD.MOV.U32 R116, RZ, RZ, R121 ;  /* 0x000000ffff747224 */ /* 0x000fe400078e0079 */
[----:B------:R-:W-:Y:S02]  /*c000*/  IMAD.MOV.U32 R121, RZ, RZ, R196 ;  /* 0x000000ffff797224 */ /* 0x000fe400078e00c4 */
[----:B------:R-:W-:Y:S02]  /*c010*/  IMAD.MOV.U32 R248, RZ, RZ, R191 ;  /* 0x000000fffff87224 */ /* 0x000fe400078e00bf */
[----:B--2---:R-:W-:-:S04]  /*c020*/  FMUL.FTZ R0, R30, c[0x0][0x2ec] ;  /* 0x0000bb001e007a20 */ /* 0x004fc80000410000 */
[----:B------:R2:W-:Y:S02]  /*c030*/  MUFU.TANH R37, R0 ;  /* 0x0000000000257308 */ /* 0x0005e40000002400 */
[----:B--2---:R-:W-:Y:S02]  /*c040*/  FMUL.FTZ R0, R31, c[0x0][0x2ec] ;  /* 0x0000bb001f007a20 */ /* 0x004fe40000410000 */
[----:B------:R-:W-:Y:S01]  /*c050*/  HMMA.16816.F32.BF16 R28, R8, R54, R32 ;  /* 0x00000036081c723c */ /* 0x000fe20000041820 */
[----:B------:R-:W-:Y:S03]  /*c060*/  LDSM.16.M88.4 R52, [R220+0x9800] ;  /* 0x00980000dc34783b */ /* 0x000fe60000000200 */
[----:B------:R2:W3:Y:S04]  /*c070*/  MUFU.TANH R189, R0 ;  /* 0x0000000000bd7308 */ /* 0x0004e80000002400 */
[C---:B------:R-:W-:Y:S07]  /*c080*/  HMMA.16816.F32.BF16 R32, R12.reuse, R42, R72 ;  /* 0x0000002a0c20723c */ /* 0x040fee0000041848 */
[----:B------:R-:W-:Y:S01]  /*c090*/  IMAD.MOV.U32 R72, RZ, RZ, R93 ;  /* 0x000000ffff487224 */ /* 0x000fe200078e005d */
[----:B-1----:R-:W-:Y:S01]  /*c0a0*/  HMMA.16816.F32.BF16 R40, R12, R50, R96 ;  /* 0x000000320c28723c */ /* 0x002fe20000041860 */
[----:B------:R-:W-:-:S02]  /*c0b0*/  IMAD.MOV.U32 R73, RZ, RZ, R94 ;  /* 0x000000ffff497224 */ /* 0x000fc400078e005e */
[----:B--2---:R-:W-:Y:S02]  /*c0c0*/  FMUL.FTZ R0, R20, c[0x0][0x2ec] ;  /* 0x0000bb0014007a20 */ /* 0x004fe40000410000 */
[----:B------:R-:W-:Y:S02]  /*c0d0*/  IMAD.MOV.U32 R74, RZ, RZ, R95 ;  /* 0x000000ffff4a7224 */ /* 0x000fe400078e005f */
[----:B------:R1:W-:Y:S01]  /*c0e0*/  MUFU.TANH R117, R0 ;  /* 0x0000000000757308 */ /* 0x0003e20000002400 */
[----:B------:R-:W-:Y:S01]  /*c0f0*/  HMMA.16816.F32.BF16 R92, R16, R58, R244 ;  /* 0x0000003a105c723c */ /* 0x000fe200000418f4 */
[----:B------:R-:W2:Y:S01]  /*c100*/  LDSM.16.M88.4 R56, [R219+0x3000] ;  /* 0x00300000db38783b */ /* 0x000ea20000000200 */
[----:B------:R-:W-:Y:S02]  /*c110*/  IMAD.MOV.U32 R75, RZ, RZ, R4 ;  /* 0x000000ffff4b7224 */ /* 0x000fe400078e0004 */
[----:B---3--:R-:W-:-:S04]  /*c120*/  IMAD.MOV.U32 R249, RZ, RZ, R189 ;  /* 0x000000fffff97224 */ /* 0x008fc800078e00bd */
[----:B------:R-:W-:Y:S01]  /*c130*/  HMMA.16816.F32.BF16 R32, R8, R46, R32 ;  /* 0x0000002e0820723c */ /* 0x000fe20000041820 */
[----:B-1----:R-:W-:-:S07]  /*c140*/  FMUL.FTZ R0, R21, c[0x0][0x2ec] ;  /* 0x0000bb0015007a20 */ /* 0x002fce0000410000 */
[----:B------:R-:W-:Y:S01]  /*c150*/  HMMA.16816.F32.BF16 R96, R16, R62, R72 ;  /* 0x0000003e1060723c */ /* 0x000fe20000041848 */
[----:B------:R-:W-:Y:S01]  /*c160*/  LDSM.16.M88.4 R60, [R219+0x3800] ;  /* 0x00380000db3c783b */ /* 0x000fe20000000200 */
[----:B------:R1:W-:Y:S05]  /*c170*/  MUFU.TANH R208, R0 ;  /* 0x0000000000d07308 */ /* 0x0003ea0000002400 */
[----:B------:R-:W-:Y:S02]  /*c180*/  IMAD.MOV.U32 R75, RZ, RZ, R206 ;  /* 0x000000ffff4b7224 */ /* 0x000fe400078e00ce */
[----:B------:R-:W-:Y:S02]  /*c190*/  IMAD.MOV.U32 R206, RZ, RZ, R127 ;  /* 0x000000ffffce7224 */ /* 0x000fe400078e007f */
[----:B------:R-:W-:-:S02]  /*c1a0*/  IMAD.MOV.U32 R247, RZ, RZ, R75 ;  /* 0x000000fffff77224 */ /* 0x000fc400078e004b */
[----:B-1----:R-:W-:-:S04]  /*c1b0*/  FMUL.FTZ R0, R22, c[0x0][0x2ec] ;  /* 0x0000bb0016007a20 */ /* 0x002fc80000410000 */
[----:B------:R1:W-:Y:S02]  /*c1c0*/  MUFU.TANH R119, R0 ;  /* 0x0000000000777308 */ /* 0x0003e40000002400 */
[----:B-1----:R-:W-:Y:S02]  /*c1d0*/  FMUL.FTZ R0, R23, c[0x0][0x2ec] ;  /* 0x0000bb0017007a20 */ /* 0x002fe40000410000 */
[----:B------:R-:W-:Y:S01]  /*c1e0*/  HMMA.16816.F32.BF16 R20, R8, R44, R24 ;  /* 0x0000002c0814723c */ /* 0x000fe20000041818 */
[----:B------:R-:W1:Y:S03]  /*c1f0*/  LDSM.16.M88.4 R44, [R234] ;  /* 0x00000000ea2c783b */ /* 0x000e660000000200 */
[----:B------:R3:W4:Y:S04]  /*c200*/  MUFU.TANH R4, R0 ;  /* 0x0000000000047308 */ /* 0x0007280000002400 */
[----:B------:R-:W-:Y:S01]  /*c210*/  HMMA.16816.F32.BF16 R24, R12, R48, R80 ;  /* 0x000000300c18723c */ /* 0x000fe20000041850 */
[----:B------:R-:W5:Y:S06]  /*c220*/  LDSM.16.M88.4 R48, [R233] ;  /* 0x00000000e930783b */ /* 0x000f6c0000000200 */
[----:B------:R-:W-:-:S02]  /*c230*/  IMAD.MOV.U32 R83, RZ, RZ, R108 ;  /* 0x000000ffff537224 */ /* 0x000fc400078e006c */
[----:B------:R-:W-:Y:S02]  /*c240*/  IMAD.MOV.U32 R108, RZ, RZ, R209 ;  /* 0x000000ffff6c7224 */ /* 0x000fe400078e00d1 */
[----:B---3--:R-:W-:Y:S02]  /*c250*/  FMUL.FTZ R0, R28, c[0x0][0x2ec] ;  /* 0x0000bb001c007a20 */ /* 0x008fe40000410000 */
[----:B------:R-:W-:Y:S02]  /*c260*/  IMAD.MOV.U32 R82, RZ, RZ, R215 ;  /* 0x000000ffff527224 */ /* 0x000fe400078e00d7 */
[----:B------:R3:W-:Y:S01]  /*c270*/  MUFU.TANH R118, R0 ;  /* 0x0000000000767308 */ /* 0x0007e20000002400 */
[----:B------:R-:W-:Y:S02]  /*c280*/  IMAD.MOV.U32 R215, RZ, RZ, R109 ;  /* 0x000000ffffd77224 */ /* 0x000fe400078e006d */
[----:B------:R-:W-:Y:S02]  /*c290*/  IMAD.MOV.U32 R109, RZ, RZ, R210 ;  /* 0x000000ffff6d7224 */ /* 0x000fe400078e00d2 */
[----:B------:R-:W-:-:S02]  /*c2a0*/  IMAD.MOV.U32 R210, RZ, RZ, R126 ;  /* 0x000000ffffd27224 */ /* 0x000fc400078e007e */
[----:B------:R-:W-:Y:S02]  /*c2b0*/  IMAD.MOV.U32 R80, RZ, RZ, R213 ;  /* 0x000000ffff507224 */ /* 0x000fe400078e00d5 */
[----:B--2---:R-:W-:Y:S01]  /*c2c0*/  HMMA.16816.F32.BF16 R24, R8, R56, R24 ;  /* 0x000000380818723c */ /* 0x004fe20000041818 */
[----:B------:R-:W-:Y:S02]  /*c2d0*/  IMAD.MOV.U32 R81, RZ, RZ, R214 ;  /* 0x000000ffff517224 */ /* 0x000fe400078e00d6 */
[----:B------:R-:W-:Y:S02]  /*c2e0*/  IMAD.MOV.U32 R214, RZ, RZ, R110 ;  /* 0x000000ffffd67224 */ /* 0x000fe400078e006e */
[----:B------:R-:W-:Y:S02]  /*c2f0*/  IMAD.MOV.U32 R213, RZ, RZ, R111 ;  /* 0x000000ffffd57224 */ /* 0x000fe400078e006f */
[----:B---3--:R-:W-:Y:S01]  /*c300*/  FMUL.FTZ R0, R29, c[0x0][0x2ec] ;  /* 0x0000bb001d007a20 */ /* 0x008fe20000410000 */
[----:B------:R-:W-:Y:S01]  /*c310*/  HMMA.16816.F32.BF16 R80, R16, R52, R80 ;  /* 0x000000341050723c */ /* 0x000fe20000041850 */
[----:B------:R-:W-:-:S02]  /*c320*/  IMAD.MOV.U32 R110, RZ, RZ, R204 ;  /* 0x000000ffff6e7224 */ /* 0x000fc400078e00cc */
[----:B------:R2:W-:Y:S01]  /*c330*/  MUFU.TANH R246, R0 ;  /* 0x0000000000f67308 */ /* 0x0005e20000002400 */
[----:B------:R-:W-:Y:S02]  /*c340*/  IMAD.MOV.U32 R111, RZ, RZ, R205 ;  /* 0x000000ffff6f7224 */ /* 0x000fe400078e00cd */
[----:B------:R-:W-:Y:S02]  /*c350*/  IMAD.MOV.U32 R204, RZ, RZ, R203 ;  /* 0x000000ffffcc7224 */ /* 0x000fe400078e00cb */
[----:B------:R-:W-:Y:S02]  /*c360*/  IMAD.MOV.U32 R251, RZ, RZ, R215 ;  /* 0x000000fffffb7224 */ /* 0x000fe400078e00d7 */
[----:B------:R-:W-:Y:S01]  /*c370*/  IMAD.MOV.U32 R215, RZ, RZ, R200 ;  /* 0x000000ffffd77224 */ /* 0x000fe200078e00c8 */
[----:B------:R-:W-:Y:S01]  /*c380*/  HMMA.16816.F32.BF16 R108, R16, R54, R108 ;  /* 0x00000036106c723c */ /* 0x000fe2000004186c */
[----:B------:R-:W3:Y:S01]  /*c390*/  LDSM.16.M88.4 R52, [R219+0x4000] ;  /* 0x00400000db34783b */ /* 0x000ee20000000200 */
[----:B--2---:R-:W-:-:S04]  /*c3a0*/  FMUL.FTZ R0, R30, c[0x0][0x2ec] ;  /* 0x0000bb001e007a20 */ /* 0x004fc80000410000 */
[----:B------:R2:W-:Y:S02]  /*c3b0*/  MUFU.TANH R120, R0 ;  /* 0x0000000000787308 */ /* 0x0005e40000002400 */
[----:B--2---:R-:W-:Y:S02]  /*c3c0*/  FMUL.FTZ R0, R31, c[0x0][0x2ec] ;  /* 0x0000bb001f007a20 */ /* 0x004fe40000410000 */
[----:B-1----:R-:W-:Y:S04]  /*c3d0*/  HMMA.16816.F32.BF16 R28, R12, R44, R128 ;  /* 0x0000002c0c1c723c */ /* 0x002fe80000041880 */
[----:B------:R1:W-:Y:S02]  /*c3e0*/  MUFU.TANH R245, R0 ;  /* 0x0000000000f57308 */ /* 0x0003e40000002400 */
[----:B-1----:R-:W-:-:S06]  /*c3f0*/  FMUL.FTZ R0, R20, c[0x0][0x2ec] ;  /* 0x0000bb0014007a20 */ /* 0x002fcc0000410000 */
[----:B------:R1:W2:Y:S02]  /*c400*/  MUFU.TANH R122, R0 ;  /* 0x00000000007a7308 */ /* 0x0002a40000002400 */
[----:B-1----:R-:W-:-:S06]  /*c410*/  FMUL.FTZ R0, R21, c[0x0][0x2ec] ;  /* 0x0000bb0015007a20 */ /* 0x002fcc0000410000 */
[----:B------:R1:W-:Y:S02]  /*c420*/  MUFU.TANH R244, R0 ;  /* 0x0000000000f47308 */ /* 0x0003e40000002400 */
[----:B-1----:R-:W-:-:S06]  /*c430*/  FMUL.FTZ R0, R22, c[0x0][0x2ec] ;  /* 0x0000bb0016007a20 */ /* 0x002fcc0000410000 */
[----:B------:R1:W1:Y:S02]  /*c440*/  MUFU.TANH R125, R0 ;  /* 0x00000000007d7308 */ /* 0x0002640000002400 */
[----:B-1----:R-:W-:Y:S02]  /*c450*/  FMUL.FTZ R0, R23, c[0x0][0x2ec] ;  /* 0x0000bb0017007a20 */ /* 0x002fe40000410000 */
[C---:B------:R-:W-:Y:S01]  /*c460*/  HMMA.16816.F32.BF16 R20, R8.reuse, R58, R40 ;  /* 0x0000003a0814723c */ /* 0x040fe20000041828 */
[----:B------:R-:W1:Y:S03]  /*c470*/  LDSM.16.M88.4 R56, [R232] ;  /* 0x00000000e838783b */ /* 0x000e660000000200 */
[----:B------:R2:W-:Y:S04]  /*c480*/  MUFU.TANH R211, R0 ;  /* 0x0000000000d37308 */ /* 0x0005e80000002400 */
[----:B------:R-:W-:Y:S08]  /*c490*/  HMMA.16816.F32.BF16 R40, R8, R60, R28 ;  /* 0x0000003c0828723c */ /* 0x000ff0000004181c */
[----:B-----5:R-:W-:Y:S01]  /*c4a0*/  HMMA.16816.F32.BF16 R28, R12, R48, R172 ;  /* 0x000000300c1c723c */ /* 0x020fe200000418ac */
[----:B--2---:R-:W-:-:S04]  /*c4b0*/  FMUL.FTZ R0, R32, c[0x0][0x2ec] ;  /* 0x0000bb0020007a20 */ /* 0x004fc80000410000 */
[----:B------:R2:W5:Y:S02]  /*c4c0*/  MUFU.TANH R123, R0 ;  /* 0x00000000007b7308 */ /* 0x0005640000002400 */
[----:B------:R-:W-:Y:S02]  /*c4d0*/  IMAD.MOV.U32 R173, RZ, RZ, R198 ;  /* 0x000000ffffad7224 */ /* 0x000fe400078e00c6 */
[----:B------:R-:W-:Y:S02]  /*c4e0*/  IMAD.MOV.U32 R172, RZ, RZ, R214 ;  /* 0x000000ffffac7224 */ /* 0x000fe400078e00d6 */
[----:B------:R-:W-:Y:S02]  /*c4f0*/  IMAD.MOV.U32 R214, RZ, RZ, R124 ;  /* 0x000000ffffd67224 */ /* 0x000fe400078e007c */
[----:B------:R-:W-:Y:S02]  /*c500*/  IMAD.MOV.U32 R175, RZ, RZ, R213 ;  /* 0x000000ffffaf7224 */ /* 0x000fe400078e00d5 */
[----:B------:R-:W-:-:S02]  /*c510*/  IMAD.MOV.U32 R213, RZ, RZ, R201 ;  /* 0x000000ffffd57224 */ /* 0x000fc400078e00c9 */
[----:B------:R-:W4:Y:S01]  /*c520*/  S2R R201, SR_TID.X ;  /* 0x0000000000c97919 */ /* 0x000f220000002100 */
[----:B--2---:R-:W-:-:S06]  /*c530*/  FMUL.FTZ R0, R33, c[0x0][0x2ec] ;  /* 0x0000bb0021007a20 */ /* 0x004fcc0000410000 */
[----:B---3--:R-:W-:Y:S01]  /*c540*/  HMMA.16816.F32.BF16 R28, R8, R52, R28 ;  /* 0x00000034081c723c */ /* 0x008fe2000004181c */
[----:B------:R2:W-:Y:S07]  /*c550*/  MUFU.TANH R209, R0 ;  /* 0x0000000000d17308 */ /* 0x0005ee0000002400 */
[C---:B-1----:R-:W-:Y:S07]  /*c560*/  HMMA.16816.F32.BF16 R72, R12.reuse, R56, R180 ;  /* 0x000000380c48723c */ /* 0x042fee00000418b4 */
[----:B------:R-:W-:Y:S01]  /*c570*/  IMAD.MOV.U32 R182, RZ, RZ, R187 ;  /* 0x000000ffffb67224 */ /* 0x000fe200078e00bb */
[----:B------:R-:W-:Y:S01]  /*c580*/  HMMA.16816.F32.BF16 R64, R12, R58, R64 ;  /* 0x0000003a0c40723c */ /* 0x000fe20000041840 */
[----:B------:R-:W1:Y:S01]  /*c590*/  LDSM.16.M88.4 R56, [R219+0x4800] ;  /* 0x00480000db38783b */ /* 0x000e620000000200 */
[----:B--2---:R-:W-:-:S02]  /*c5a0*/  FMUL.FTZ R0, R34, c[0x0][0x2ec] ;  /* 0x0000bb0022007a20 */ /* 0x004fc40000410000 */
[----:B------:R-:W-:Y:S01]  /*c5b0*/  IMAD.MOV.U32 R183, RZ, RZ, R215 ;  /* 0x000000ffffb77224 */ /* 0x000fe200078e00d7 */
[----:B------:R-:W-:Y:S01]  /*c5c0*/  ISETP.GE.AND P1, PT, R182, 0x3, PT ;  /* 0x00000003b600780c */ /* 0x000fe20003f26270 */
[----:B------:R2:W-:Y:S01]  /*c5d0*/  MUFU.TANH R126, R0 ;  /* 0x00000000007e7308 */ /* 0x0005e20000002400 */
[----:B------:R-:W-:Y:S02]  /*c5e0*/  IMAD.MOV.U32 R215, RZ, RZ, R116 ;  /* 0x000000ffffd77224 */ /* 0x000fe400078e0074 */
[----:B------:R-:W-:Y:S02]  /*c5f0*/  IMAD.MOV.U32 R180, RZ, RZ, R183 ;  /* 0x000000ffffb47224 */ /* 0x000fe400078e00b7 */
[----:B------:R-:W-:Y:S02]  /*c600*/  IMAD.MOV.U32 R183, RZ, RZ, R250 ;  /* 0x000000ffffb77224 */ /* 0x000fe400078e00fa */
[----:B----4-:R-:W-:Y:S02]  /*c610*/  IMAD.SHL.U32 R201, R201, 0x2, RZ ;  /* 0x00000002c9c97824 */ /* 0x010fe400078e00ff */
[----:B------:R-:W-:-:S03]  /*c620*/  IMAD.MOV.U32 R250, RZ, RZ, R4 ;  /* 0x000000fffffa7224 */ /* 0x000fc600078e0004 */
[----:B------:R-:W-:Y:S01]  /*c630*/  LOP3.LUT R201, R201, 0x6, RZ, 0xc0, !PT ;  /* 0x00000006c9c97812 */ /* 0x000fe200078ec0ff */
[----:B--2---:R-:W-:Y:S02]  /*c640*/  FMUL.FTZ R0, R35, c[0x0][0x2ec] ;  /* 0x0000bb0023007a20 */ /* 0x004fe40000410000 */
[----:B------:R-:W-:Y:S01]  /*c650*/  HMMA.16816.F32.BF16 R32, R12, R46, R168 ;  /* 0x0000002e0c20723c */ /* 0x000fe200000418a8 */
[----:B------:R-:W-:Y:S01]  /*c660*/  LDSM.16.M88.4 R44, [R230] ;  /* 0x00000000e62c783b */ /* 0x000fe20000000200 */
[----:B------:R2:W-:Y:S06]  /*c670*/  MUFU.TANH R207, R0 ;  /* 0x0000000000cf7308 */ /* 0x0005ec0000002400 */
[----:B-1----:R-:W-:Y:S01]  /*c680*/  HMMA.16816.F32.BF16 R64, R8, R58, R64 ;  /* 0x0000003a0840723c */ /* 0x002fe20000041840 */
[----:B--2---:R-:W-:-:S04]  /*c690*/  FMUL.FTZ R0, R24, c[0x0][0x2ec] ;  /* 0x0000bb0018007a20 */ /* 0x004fc80000410000 */
[----:B------:R1:W-:Y:S11]  /*c6a0*/  MUFU.TANH R127, R0 ;  /* 0x00000000007f7308 */ /* 0x0003f60000002400 */
[----:B------:R-:W-:Y:S01]  /*c6b0*/  HMMA.16816.F32.BF16 R16, R8, R62, R32 ;  /* 0x0000003e0810723c */ /* 0x000fe20000041820 */
[----:B------:R-:W2:Y:S01]  /*c6c0*/  LDSM.16.M88.4 R32, [R228] ;  /* 0x00000000e420783b */ /* 0x000ea20000000200 */
[----:B-1----:R-:W-:-:S06]  /*c6d0*/  FMUL.FTZ R0, R25, c[0x0][0x2ec] ;  /* 0x0000bb0019007a20 */ /* 0x002fcc0000410000 */
[----:B------:R-:W-:Y:S01]  /*c6e0*/  FMUL.FTZ R4, R64, c[0x0][0x2ec] ;  /* 0x0000bb0040047a20 */ /* 0x000fe20000410000 */
[----:B------:R1:W-:Y:S02]  /*c6f0*/  MUFU.TANH R205, R0 ;  /* 0x0000000000cd7308 */ /* 0x0003e40000002400 */
[----:B-1----:R-:W-:-:S06]  /*c700*/  FMUL.FTZ R0, R26, c[0x0][0x2ec] ;  /* 0x0000bb001a007a20 */ /* 0x002fcc0000410000 */
[----:B------:R1:W3:Y:S01]  /*c710*/  MUFU.TANH R130, R0 ;  /* 0x0000000000827308 */ /* 0x0002e20000002400 */
[C---:B--2---:R-:W-:Y:S08]  /*c720*/  HMMA.16816.F32.BF16 R88, R12.reuse, R32, R88 ;  /* 0x000000200c58723c */ /* 0x044ff00000041858 */
[----:B------:R-:W-:Y:S01]  /*c730*/  HMMA.16816.F32.BF16 R92, R12, R34, R92 ;  /* 0x000000220c5c723c */ /* 0x000fe2000004185c */
[----:B------:R-:W-:Y:S01]  /*c740*/  LDSM.16.M88.4 R32, [R219+0x5800] ;  /* 0x00580000db20783b */ /* 0x000fe20000000200 */
[----:B-1----:R-:W-:-:S03]  /*c750*/  FMUL.FTZ R0, R27, c[0x0][0x2ec] ;  /* 0x0000bb001b007a20 */ /* 0x002fc60000410000 */
[----:B------:R-:W1:Y:S01]  /*c760*/  LDSM.16.M88.4 R24, [R231] ;  /* 0x00000000e718783b */ /* 0x000e620000000200 */
[----:B------:R2:W-:Y:S02]  /*c770*/  MUFU.TANH R203, R0 ;  /* 0x0000000000cb7308 */ /* 0x0005e40000002400 */
[----:B--2---:R-:W-:-:S06]  /*c780*/  FMUL.FTZ R0, R20, c[0x0][0x2ec] ;  /* 0x0000bb0014007a20 */ /* 0x004fcc0000410000 */
[----:B------:R2:W4:Y:S02]  /*c790*/  MUFU.TANH R129, R0 ;  /* 0x0000000000817308 */ /* 0x0005240000002400 */
[----:B--2---:R-:W-:Y:S01]  /*c7a0*/  FMUL.FTZ R0, R21, c[0x0][0x2ec] ;  /* 0x0000bb0015007a20 */ /* 0x004fe20000410000 */
[C---:B-1----:R-:W-:Y:S05]  /*c7b0*/  HMMA.16816.F32.BF16 R68, R12.reuse, R24, R68 ;  /* 0x000000180c44723c */ /* 0x042fea0000041844 */
[----:B------:R1:W-:Y:S03]  /*c7c0*/  MUFU.TANH R200, R0 ;  /* 0x0000000000c87308 */ /* 0x0003e60000002400 */
[----:B------:R-:W-:Y:S01]  /*c7d0*/  HMMA.16816.F32.BF16 R60, R12, R26, R192 ;  /* 0x0000001a0c3c723c */ /* 0x000fe200000418c0 */
[----:B------:R-:W2:Y:S01]  /*c7e0*/  LDSM.16.M88.4 R24, [R227] ;  /* 0x00000000e318783b */ /* 0x000ea20000000200 */
[----:B-1----:R-:W-:-:S04]  /*c7f0*/  FMUL.FTZ R0, R22, c[0x0][0x2ec] ;  /* 0x0000bb0016007a20 */ /* 0x002fc80000410000 */
[----:B------:R1:W-:Y:S02]  /*c800*/  MUFU.TANH R131, R0 ;  /* 0x0000000000837308 */ /* 0x0003e40000002400 */
[----:B-1----:R-:W-:Y:S02]  /*c810*/  FMUL.FTZ R0, R23, c[0x0][0x2ec] ;  /* 0x0000bb0017007a20 */ /* 0x002fe40000410000 */
[C---:B------:R-:W-:Y:S04]  /*c820*/  HMMA.16816.F32.BF16 R20, R12.reuse, R50, R176 ;  /* 0x000000320c14723c */ /* 0x040fe800000418b0 */
[----:B------:R1:W-:Y:S03]  /*c830*/  MUFU.TANH R198, R0 ;  /* 0x0000000000c67308 */ /* 0x0003e60000002400 */
        /* <DEDUP_REMOVED lines=8> */
[----:B-1----:R-:W-:Y:S02]  /*c8c0*/  FMUL.FTZ R0, R40, c[0x0][0x2ec] ;  /* 0x0000bb0028007a20 */ /* 0x002fe40000410000 */
[----:B------:R-:W-:-:S02]  /*c8d0*/  IMAD.MOV.U32 R251, RZ, RZ, R247 ;  /* 0x000000fffffb7224 */ /* 0x000fc400078e00f7 */
[----:B------:R1:W-:Y:S01]  /*c8e0*/  MUFU.TANH R169, R0 ;  /* 0x0000000000a97308 */ /* 0x0003e20000002400 */
[----:B------:R-:W-:Y:S01]  /*c8f0*/  HMMA.16816.F32.BF16 R20, R8, R54, R20 ;  /* 0x000000360814723c */ /* 0x000fe20000041814 */
[----:B------:R-:W-:Y:S01]  /*c900*/  IMAD.MOV.U32 R247, RZ, RZ, R2 ;  /* 0x000000fffff77224 */ /* 0x000fe200078e0002 */
[----:B------:R-:W-:Y:S01]  /*c910*/  LOP3.LUT R2, R7, 0x8, R201, 0xfe, !PT ;  /* 0x0000000807027812 */ /* 0x000fe200078efec9 */
[----:B------:R-:W-:-:S03]  /*c920*/  IMAD.MOV.U32 R193, RZ, RZ, R178 ;  /* 0x000000ffffc17224 */ /* 0x000fc600078e00b2 */
[C---:B------:R-:W-:Y:S02]  /*c930*/  ISETP.GE.AND P3, PT, R2.reuse, R6, PT ;  /* 0x000000060200720c */ /* 0x040fe40003f66270 */
[----:B------:R-:W-:Y:S01]  /*c940*/  HMMA.16816.F32.BF16 R48, R8, R32, R48 ;  /* 0x000000200830723c */ /* 0x000fe20000041830 */
[----:B------:R-:W-:Y:S02]  /*c950*/  ISETP.GE.AND P5, PT, R2, R5, PT ;  /* 0x000000050200720c */ /* 0x000fe40003fa6270 */
[----:B------:R-:W-:Y:S01]  /*c960*/  LOP3.LUT R2, R7, 0x18, R201, 0xfe, !PT ;  /* 0x0000001807027812 */ /* 0x000fe200078efec9 */
[----:B-1----:R-:W-:-:S04]  /*c970*/  FMUL.FTZ R0, R41, c[0x0][0x2ec] ;  /* 0x0000bb0029007a20 */ /* 0x002fc80000410000 */
[C---:B--2---:R-:W-:Y:S01]  /*c980*/  HMMA.16816.F32.BF16 R84, R12.reuse, R24, R84 ;  /* 0x000000180c54723c */ /* 0x044fe20000041854 */
[----:B------:R-:W-:Y:S01]  /*c990*/  ISETP.GE.AND P2, PT, R2, R6, PT ;  /* 0x000000060200720c */ /* 0x000fe20003f46270 */
[----:B------:R1:W-:Y:S06]  /*c9a0*/  MUFU.TANH R196, R0 ;  /* 0x0000000000c47308 */ /* 0x0003ec0000002400 */
[----:B------:R-:W-:Y:S02]  /*c9b0*/  HMMA.16816.F32.BF16 R24, R12, R26, R96 ;  /* 0x0000001a0c18723c */ /* 0x000fe40000041860 */
[----:B------:R2:W-:Y:S05]  /*c9c0*/  MUFU.TANH R98, R4 ;  /* 0x0000000400627308 */ /* 0x0005ea0000002400 */
[----:B------:R-:W-:Y:S01]  /*c9d0*/  FSEL R97, R252, -INF , !P2 ;  /* 0xff800000fc617808 */ /* 0x000fe20005000000 */
[----:B------:R-:W-:-:S02]  /*c9e0*/  IMAD.MOV.U32 R252, RZ, RZ, R172 ;  /* 0x000000fffffc7224 */ /* 0x000fc400078e00ac */
[----:B------:R-:W-:Y:S02]  /*c9f0*/  FMUL.FTZ R49, R49, c[0x0][0x2ec] ;  /* 0x0000bb0031317a20 */ /* 0x000fe40000410000 */
[----:B-1----:R-:W-:Y:S02]  /*ca00*/  FMUL.FTZ R0, R42, c[0x0][0x2ec] ;  /* 0x0000bb002a007a20 */ /* 0x002fe40000410000 */
[----:B------:R-:W-:Y:S02]  /*ca10*/  FMUL.FTZ R51, R51, c[0x0][0x2ec] ;  /* 0x0000bb0033337a20 */ /* 0x000fe40000410000 */
[----:B------:R1:W1:Y:S01]  /*ca20*/  MUFU.TANH R170, R0 ;  /* 0x0000000000aa7308 */ /* 0x0002620000002400 */
[----:B--2---:R-:W-:Y:S01]  /*ca30*/  FMUL.FTZ R4, R66, c[0x0][0x2ec] ;  /* 0x0000bb0042047a20 */ /* 0x004fe20000410000 */
[----:B------:R-:W-:Y:S02]  /*ca40*/  FSEL R66, R180, -INF , !P3 ;  /* 0xff800000b4427808 */ /* 0x000fe40005800000 */
[----:B------:R-:W-:-:S04]  /*ca50*/  ISETP.GE.AND P3, PT, R2, R5, PT ;  /* 0x000000050200720c */ /* 0x000fc80003f66270 */
[----:B------:R-:W-:Y:S01]  /*ca60*/  MUFU.TANH R96, R4 ;  /* 0x0000000400607308 */ /* 0x000fe20000002400 */
[----:B------:R-:W-:-:S04]  /*ca70*/  LOP3.LUT R2, R7, 0x28, R201, 0xfe, !PT ;  /* 0x0000002807027812 */ /* 0x000fc800078efec9 */
[----:B------:R-:W-:Y:S01]  /*ca80*/  ISETP.GE.AND P2, PT, R2, R5, PT ;  /* 0x000000050200720c */ /* 0x000fe20003f46270 */
[----:B-1----:R-:W-:-:S03]  /*ca90*/  FMUL.FTZ R0, R43, c[0x0][0x2ec] ;  /* 0x0000bb002b007a20 */ /* 0x002fc60000410000 */
[----:B------:R-:W-:Y:S01]  /*caa0*/  FSEL R106, R186, -INF , !P2 ;  /* 0xff800000ba6a7808 */ /* 0x000fe20005000000 */
[----:B------:R-:W1:Y:S01]  /*cab0*/  LDSM.16.M88.4 R40, [R229] ;  /* 0x00000000e528783b */ /* 0x000e620000000200 */
[----:B------:R-:W-:Y:S08]  /*cac0*/  MUFU.TANH R49, R49 ;  /* 0x0000003100317308 */ /* 0x000ff00000002400 */
[----:B------:R2:W-:Y:S08]  /*cad0*/  MUFU.TANH R191, R0 ;  /* 0x0000000000bf7308 */ /* 0x0005f00000002400 */
[----:B------:R-:W-:Y:S01]  /*cae0*/  MUFU.TANH R51, R51 ;  /* 0x0000003300337308 */ /* 0x000fe20000002400 */
[----:B--2---:R-:W-:-:S07]  /*caf0*/  FMUL.FTZ R0, R16, c[0x0][0x2ec] ;  /* 0x0000bb0010007a20 */ /* 0x004fce0000410000 */
[----:B------:R2:W2:Y:S01]  /*cb00*/  MUFU.TANH R168, R0 ;  /* 0x0000000000a87308 */ /* 0x0004a20000002400 */
[----:B-1----:R-:W-:Y:S01]  /*cb10*/  HMMA.16816.F32.BF16 R76, R12, R40, R76 ;  /* 0x000000280c4c723c */ /* 0x002fe2000004184c */
[----:B--2---:R-:W-:-:S07]  /*cb20*/  FMUL.FTZ R0, R17, c[0x0][0x2ec] ;  /* 0x0000bb0011007a20 */ /* 0x004fce0000410000 */
[----:B------:R-:W-:Y:S01]  /*cb30*/  HMMA.16816.F32.BF16 R52, R12, R42, R100 ;  /* 0x0000002a0c34723c */ /* 0x000fe20000041864 */
[----:B------:R1:W-:Y:S06]  /*cb40*/  MUFU.TANH R189, R0 ;  /* 0x0000000000bd7308 */ /* 0x0003ec0000002400 */
[----:B------:R-:W-:Y:S01]  /*cb50*/  FSEL R100, R243, -INF , !P3 ;  /* 0xff800000f3647808 */ /* 0x000fe20005800000 */
[----:B------:R-:W-:Y:S01]  /*cb60*/  HMMA.16816.F32.BF16 R40, R8, R34, R44 ;  /* 0x000000220828723c */ /* 0x000fe2000004182c */
[----:B------:R-:W-:Y:S02]  /*cb70*/  IMAD.MOV.U32 R243, RZ, RZ, R197 ;  /* 0x000000fffff37224 */ /* 0x000fe400078e00c5 */
[----:B-1----:R-:W-:-:S04]  /*cb80*/  FMUL.FTZ R0, R18, c[0x0][0x2ec] ;  /* 0x0000bb0012007a20 */ /* 0x002fc80000410000 */
[----:B------:R1:W2:Y:S11]  /*cb90*/  MUFU.TANH R128, R0 ;  /* 0x0000000000807308 */ /* 0x0002b60000002400 */
[----:B------:R-:W-:Y:S06]  /*cba0*/  @!UPT UIADD3 URZ, URZ, URZ, URZ ;  /* 0x0000003f3f3ff290 */ /* 0x000fec000fffe03f */
[----:B------:R-:W-:Y:S02]  /*cbb0*/  FMUL.FTZ R41, R41, c[0x0][0x2ec] ;  /* 0x0000bb0029297a20 */ /* 0x000fe40000410000 */
[----:B------:R-:W-:Y:S02]  /*cbc0*/  FMUL.FTZ R43, R43, c[0x0][0x2ec] ;  /* 0x0000bb002b2b7a20 */ /* 0x000fe40000410000 */
[----:B-1----:R-:W-:Y:S02]  /*cbd0*/  FMUL.FTZ R0, R19, c[0x0][0x2ec] ;  /* 0x0000bb0013007a20 */ /* 0x002fe40000410000 */
[----:B------:R-:W-:Y:S01]  /*cbe0*/  MUFU.TANH R41, R41 ;  /* 0x0000002900297308 */ /* 0x000fe20000002400 */
[----:B------:R-:W-:Y:S01]  /*cbf0*/  HMMA.16816.F32.BF16 R16, R8, R56, R72 ;  /* 0x000000380810723c */ /* 0x000fe20000041848 */
[----:B------:R-:W1:Y:S06]  /*cc00*/  LDSM.16.M88.4 R72, [R226] ;  /* 0x00000000e248783b */ /* 0x000e6c0000000200 */
[----:B------:R2:W-:Y:S08]  /*cc10*/  MUFU.TANH R187, R0 ;  /* 0x0000000000bb7308 */ /* 0x0005f00000002400 */
[----:B------:R-:W-:Y:S01]  /*cc20*/  MUFU.TANH R43, R43 ;  /* 0x0000002b002b7308 */ /* 0x000fe20000002400 */
[----:B--2---:R-:W-:-:S07]  /*cc30*/  FMUL.FTZ R0, R28, c[0x0][0x2ec] ;  /* 0x0000bb001c007a20 */ /* 0x004fce0000410000 */
[----:B------:R2:W2:Y:S01]  /*cc40*/  MUFU.TANH R124, R0 ;  /* 0x00000000007c7308 */ /* 0x0004a20000002400 */
[----:B-1----:R-:W-:Y:S01]  /*cc50*/  HMMA.16816.F32.BF16 R80, R12, R72, R80 ;  /* 0x000000480c50723c */ /* 0x002fe20000041850 */
[----:B--2---:R-:W-:-:S06]  /*cc60*/  FMUL.FTZ R0, R29, c[0x0][0x2ec] ;  /* 0x0000bb001d007a20 */ /* 0x004fcc0000410000 */
[----:B------:R1:W-:Y:S01]  /*cc70*/  MUFU.TANH R184, R0 ;  /* 0x0000000000b87308 */ /* 0x0003e20000002400 */
[----:B------:R-:W-:Y:S01]  /*cc80*/  HMMA.16816.F32.BF16 R12, R12, R74, R108 ;  /* 0x0000004a0c0c723c */ /* 0x000fe2000004186c */
[----:B-1----:R-:W-:-:S06]  /*cc90*/  FMUL.FTZ R0, R30, c[0x0][0x2ec] ;  /* 0x0000bb001e007a20 */ /* 0x002fcc0000410000 */
[----:B------:R1:W2:Y:S02]  /*cca0*/  MUFU.TANH R121, R0 ;  /* 0x0000000000797308 */ /* 0x0002a40000002400 */
[----:B-1----:R-:W-:Y:S02]  /*ccb0*/  FMUL.FTZ R0, R31, c[0x0][0x2ec] ;  /* 0x0000bb001f007a20 */ /* 0x002fe40000410000 */
[----:B------:R-:W1:Y:S04]  /*ccc0*/  LDSM.16.M88.4 R28, [R219+0x5000] ;  /* 0x00500000db1c783b */ /* 0x000e680000000200 */
[----:B------:R2:W-:Y:S02]  /*ccd0*/  MUFU.TANH R181, R0 ;  /* 0x0000000000b57308 */ /* 0x0005e40000002400 */
[----:B--2---:R-:W-:-:S06]  /*cce0*/  FMUL.FTZ R0, R20, c[0x0][0x2ec] ;  /* 0x0000bb0014007a20 */ /* 0x004fcc0000410000 */
[----:B------:R2:W1:Y:S02]  /*ccf0*/  MUFU.TANH R116, R0 ;  /* 0x0000000000747308 */ /* 0x0004640000002400 */
[----:B--2---:R-:W-:Y:S01]  /*cd00*/  FMUL.FTZ R0, R21, c[0x0][0x2ec] ;  /* 0x0000bb0015007a20 */ /* 0x004fe20000410000 */
[C---:B-1----:R-:W-:Y:S05]  /*cd10*/  HMMA.16816.F32.BF16 R68, R8.reuse, R28, R68 ;  /* 0x0000001c0844723c */ /* 0x042fea0000041844 */
[----:B------:R1:W-:Y:S03]  /*cd20*/  MUFU.TANH R179, R0 ;  /* 0x0000000000b37308 */ /* 0x0003e60000002400 */
[----:B------:R-:W-:Y:S01]  /*cd30*/  HMMA.16816.F32.BF16 R60, R8, R30, R60 ;  /* 0x0000001e083c723c */ /* 0x000fe2000004183c */
[----:B-1----:R-:W-:-:S04]  /*cd40*/  FMUL.FTZ R0, R22, c[0x0][0x2ec] ;  /* 0x0000bb0016007a20 */ /* 0x002fc80000410000 */
[----:B------:R1:W2:Y:S11]  /*cd50*/  MUFU.TANH R112, R0 ;  /* 0x0000000000707308 */ /* 0x0002b60000002400 */
[----:B------:R-:W-:Y:S01]  /*cd60*/  FMUL.FTZ R4, R68, c[0x0][0x2ec] ;  /* 0x0000bb0044047a20 */ /* 0x000fe20000410000 */
[----:B------:R-:W-:Y:S01]  /*cd70*/  FSEL R68, R182, -INF , !P5 ;  /* 0xff800000b6447808 */ /* 0x000fe20006800000 */
[----:B------:R-:W-:-:S02]  /*cd80*/  FMUL.FTZ R69, R69, c[0x0][0x2ec] ;  /* 0x0000bb0045457a20 */ /* 0x000fc40000410000 */
[----:B------:R-:W-:Y:S01]  /*cd90*/  FMUL.FTZ R71, R71, c[0x0][0x2ec] ;  /* 0x0000bb0047477a20 */ /* 0x000fe20000410000 */
[----:B------:R2:W-:Y:S03]  /*cda0*/  MUFU.TANH R72, R4 ;  /* 0x0000000400487308 */ /* 0x0005e60000002400 */
[----:B------:R-:W-:Y:S02]  /*cdb0*/  FMUL.FTZ R61, R61, c[0x0][0x2ec] ;  /* 0x0000bb003d3d7a20 */ /* 0x000fe40000410000 */
[----:B------:R-:W-:Y:S02]  /*cdc0*/  FMUL.FTZ R63, R63, c[0x0][0x2ec] ;  /* 0x0000bb003f3f7a20 */ /* 0x000fe40000410000 */
[----:B-1----:R-:W-:Y:S01]  /*cdd0*/  FMUL.FTZ R0, R23, c[0x0][0x2ec] ;  /* 0x0000bb0017007a20 */ /* 0x002fe20000410000 */
[----:B------:R-:W-:Y:S01]  /*cde0*/  MUFU.TANH R69, R69 ;  /* 0x0000004500457308 */ /* 0x000fe20000002400 */
[----:B------:R-:W1:Y:S01]  /*cdf0*/  LDSM.16.M88.4 R20, [R219+0x6000] ;  /* 0x00600000db14783b */ /* 0x000e620000000200 */
[----:B--2---:R-:W-:-:S06]  /*ce00*/  FMUL.FTZ R4, R70, c[0x0][0x2ec] ;  /* 0x0000bb0046047a20 */ /* 0x004fcc0000410000 */
[----:B------:R2:W-:Y:S08]  /*ce10*/  MUFU.TANH R177, R0 ;  /* 0x0000000000b17308 */ /* 0x0005f00000002400 */
[----:B------:R3:W-:Y:S01]  /*ce20*/  MUFU.TANH R70, R4 ;  /* 0x0000000400467308 */ /* 0x0007e20000002400 */
[----:B--2---:R-:W-:-:S07]  /*ce30*/  FMUL.FTZ R0, R16, c[0x0][0x2ec] ;  /* 0x0000bb0010007a20 */ /* 0x004fce0000410000 */
[----:B------:R-:W-:Y:S01]  /*ce40*/  MUFU.TANH R71, R71 ;  /* 0x0000004700477308 */ /* 0x000fe20000002400 */
[----:B---3--:R-:W-:-:S07]  /*ce50*/  FMUL.FTZ R4, R62, c[0x0][0x2ec] ;  /* 0x0000bb003e047a20 */ /* 0x008fce0000410000 */
[----:B------:R2:W3:Y:S01]  /*ce60*/  MUFU.TANH R104, R0 ;  /* 0x0000000000687308 */ /* 0x0004e20000002400 */
[C---:B-1----:R-:W-:Y:S07]  /*ce70*/  HMMA.16816.F32.BF16 R56, R8.reuse, R20, R76 ;  /* 0x000000140838723c */ /* 0x042fee000004184c */
[----:B------:R1:W-:Y:S01]  /*ce80*/  MUFU.TANH R62, R4 ;  /* 0x00000004003e7308 */ /* 0x0003e20000002400 */
[----:B------:R-:W-:Y:S01]  /*ce90*/  IMAD.MOV.U32 R77, RZ, RZ, R175 ;  /* 0x000000ffff4d7224 */ /* 0x000fe200078e00af */
[----:B------:R-:W-:Y:S01]  /*cea0*/  HMMA.16816.F32.BF16 R32, R8, R22, R52 ;  /* 0x000000160820723c */ /* 0x000fe20000041834 */
[----:B--2---:R-:W-:Y:S01]  /*ceb0*/  FMUL.FTZ R0, R17, c[0x0][0x2ec] ;  /* 0x0000bb0011007a20 */ /* 0x004fe20000410000 */
[----:B------:R-:W2:Y:S01]  /*cec0*/  LDSM.16.M88.4 R20, [R219+0x7000] ;  /* 0x00700000db14783b */ /* 0x000ea20000000200 */
[----:B------:R-:W-:-:S03]  /*ced0*/  IMAD.MOV.U32 R79, RZ, RZ, R199 ;  /* 0x000000ffff4f7224 */ /* 0x000fc600078e00c7 */
[----:B------:R-:W-:Y:S01]  /*cee0*/  MUFU.TANH R61, R61 ;  /* 0x0000003d003d7308 */ /* 0x000fe20000002400 */
[----:B------:R-:W-:Y:S02]  /*cef0*/  IMAD.MOV.U32 R76, RZ, RZ, R204 ;  /* 0x000000ffff4c7224 */ /* 0x000fe400078e00cc */
[----:B------:R-:W-:Y:S02]  /*cf00*/  IMAD.MOV.U32 R78, RZ, RZ, R206 ;  /* 0x000000ffff4e7224 */ /* 0x000fe400078e00ce */
[----:B-1----:R-:W-:-:S03]  /*cf10*/  FMUL.FTZ R4, R50, c[0x0][0x2ec] ;  /* 0x0000bb0032047a20 */ /* 0x002fc60000410000 */
[----:B------:R1:W-:Y:S01]  /*cf20*/  MUFU.TANH R174, R0 ;  /* 0x0000000000ae7308 */ /* 0x0003e20000002400 */
[----:B------:R-:W-:Y:S02]  /*cf30*/  FMUL.FTZ R57, R57, c[0x0][0x2ec] ;  /* 0x0000bb0039397a20 */ /* 0x000fe40000410000 */
[----:B------:R-:W-:-:S05]  /*cf40*/  FMUL.FTZ R59, R59, c[0x0][0x2ec] ;  /* 0x0000bb003b3b7a20 */ /* 0x000fca0000410000 */
[----:B------:R3:W-:Y:S02]  /*cf50*/  MUFU.TANH R50, R4 ;  /* 0x0000000400327308 */ /* 0x0007e40000002400 */
[----:B------:R-:W-:Y:S02]  /*cf60*/  FMUL.FTZ R35, R35, c[0x0][0x2ec] ;  /* 0x0000bb0023237a20 */ /* 0x000fe40000410000 */
[----:B------:R-:W-:Y:S02]  /*cf70*/  FMUL.FTZ R33, R33, c[0x0][0x2ec] ;  /* 0x0000bb0021217a20 */ /* 0x000fe40000410000 */
[----:B-1----:R-:W-:Y:S02]  /*cf80*/  FMUL.FTZ R0, R18, c[0x0][0x2ec] ;  /* 0x0000bb0012007a20 */ /* 0x002fe40000410000 */
[----:B------:R-:W-:Y:S01]  /*cf90*/  MUFU.TANH R63, R63 ;  /* 0x0000003f003f7308 */ /* 0x000fe20000002400 */
[----:B---3--:R-:W-:-:S07]  /*cfa0*/  FMUL.FTZ R4, R40, c[0x0][0x2ec] ;  /* 0x0000bb0028047a20 */ /* 0x008fce0000410000 */
[----:B------:R1:W3:Y:S01]  /*cfb0*/  MUFU.TANH R101, R0 ;  /* 0x0000000000657308 */ /* 0x0002e20000002400 */
[C---:B--2---:R-:W-:Y:S07]  /*cfc0*/  HMMA.16816.F32.BF16 R44, R8.reuse, R20, R84 ;  /* 0x00000014082c723c */ /* 0x044fee0000041854 */
[----:B------:R-:W-:Y:S01]  /*cfd0*/  MUFU.TANH R57, R57 ;  /* 0x0000003900397308 */ /* 0x000fe20000002400 */
[----:B------:R-:W-:Y:S01]  /*cfe0*/  HMMA.16816.F32.BF16 R24, R8, R22, R24 ;  /* 0x000000160818723c */ /* 0x000fe20000041818 */
[----:B-1----:R-:W-:-:S06]  /*cff0*/  FMUL.FTZ R0, R19, c[0x0][0x2ec] ;  /* 0x0000bb0013007a20 */ /* 0x002fcc0000410000 */
[----:B------:R-:W-:Y:S01]  /*d000*/  MUFU.TANH R35, R35 ;  /* 0x0000002300237308 */ /* 0x000fe20000002400 */
[----:B------:R-:W1:Y:S07]  /*d010*/  LDSM.16.M88.4 R16, [R219+0x6800] ;  /* 0x00680000db10783b */ /* 0x000e6e0000000200 */
[----:B------:R2:W-:Y:S01]  /*d020*/  MUFU.TANH R171, R0 ;  /* 0x0000000000ab7308 */ /* 0x0005e20000002400 */
[----:B------:R-:W-:Y:S02]  /*d030*/  FMUL.FTZ R44, R44, c[0x0][0x2ec] ;  /* 0x0000bb002c2c7a20 */ /* 0x000fe40000410000 */
[----:B------:R-:W-:-:S05]  /*d040*/  FMUL.FTZ R46, R46, c[0x0][0x2ec] ;  /* 0x0000bb002e2e7a20 */ /* 0x000fca0000410000 */
[----:B------:R-:W-:Y:S01]  /*d050*/  MUFU.TANH R59, R59 ;  /* 0x0000003b003b7308 */ /* 0x000fe20000002400 */
[----:B------:R-:W-:Y:S02]  /*d060*/  FMUL.FTZ R45, R45, c[0x0][0x2ec] ;  /* 0x0000bb002d2d7a20 */ /* 0x000fe40000410000 */
[----:B------:R-:W-:Y:S02]  /*d070*/  FMUL.FTZ R47, R47, c[0x0][0x2ec] ;  /* 0x0000bb002f2f7a20 */ /* 0x000fe40000410000 */
[----:B------:R-:W-:Y:S02]  /*d080*/  FMUL.FTZ R24, R24, c[0x0][0x2ec] ;  /* 0x0000bb0018187a20 */ /* 0x000fe40000410000 */
[----:B------:R-:W-:Y:S01]  /*d090*/  FMUL.FTZ R26, R26, c[0x0][0x2ec] ;  /* 0x0000bb001a1a7a20 */ /* 0x000fe20000410000 */
[----:B--2---:R-:W-:Y:S01]  /*d0a0*/  LOP3.LUT R0, R7, 0x10, R201, 0xfe, !PT ;  /* 0x0000001007007812 */ /* 0x004fe200078efec9 */
[----:B------:R-:W-:Y:S01]  /*d0b0*/  MUFU.TANH R44, R44 ;  /* 0x0000002c002c7308 */ /* 0x000fe20000002400 */
[----:B------:R-:W-:-:S02]  /*d0c0*/  FMUL.FTZ R25, R25, c[0x0][0x2ec] ;  /* 0x0000bb0019197a20 */ /* 0x000fc40000410000 */
[C---:B------:R-:W-:Y:S01]  /*d0d0*/  ISETP.GE.AND P4, PT, R0.reuse, R5, PT ;  /* 0x000000050000720c */ /* 0x040fe20003f86270 */
[----:B------:R-:W-:Y:S01]  /*d0e0*/  FMUL.FTZ R27, R27, c[0x0][0x2ec] ;  /* 0x0000bb001b1b7a20 */ /* 0x000fe20000410000 */
[-C--:B------:R-:W-:Y:S02]  /*d0f0*/  ISETP.GE.AND P6, PT, R0, R6.reuse, PT ;  /* 0x000000060000720c */ /* 0x080fe40003fc6270 */
[----:B------:R-:W-:Y:S01]  /*d100*/  FSEL R99, R176, -INF , !P4 ;  /* 0xff800000b0637808 */ /* 0x000fe20006000000 */
[----:B------:R-:W-:Y:S01]  /*d110*/  MUFU.TANH R46, R46 ;  /* 0x0000002e002e7308 */ /* 0x000fe20000002400 */
[----:B------:R-:W-:Y:S01]  /*d120*/  ISETP.GE.AND P4, PT, R2, R6, PT ;  /* 0x000000060200720c */ /* 0x000fe20003f86270 */
[----:B------:R-:W-:Y:S01]  /*d130*/  FMUL.FTZ R2, R60, c[0x0][0x2ec] ;  /* 0x0000bb003c027a20 */ /* 0x000fe20000410000 */
[----:B------:R-:W-:Y:S02]  /*d140*/  LOP3.LUT R0, R7, 0x20, R201, 0xfe, !PT ;  /* 0x0000002007007812 */ /* 0x000fe400078efec9 */
[----:B------:R-:W-:-:S02]  /*d150*/  FSEL R73, R183, -INF , !P6 ;  /* 0xff800000b7497808 */ /* 0x000fc40007000000 */
[-C--:B------:R-:W-:Y:S01]  /*d160*/  ISETP.GE.AND P6, PT, R0, R5.reuse, PT ;  /* 0x000000050000720c */ /* 0x080fe20003fc6270 */
[----:B------:R2:W2:Y:S01]  /*d170*/  MUFU.TANH R64, R2 ;  /* 0x0000000200407308 */ /* 0x0004a20000002400 */
[----:B------:R-:W-:Y:S01]  /*d180*/  FSEL R103, R188, -INF , !P4 ;  /* 0xff800000bc677808 */ /* 0x000fe20006000000 */
[C---:B-1----:R-:W-:Y:S01]  /*d190*/  HMMA.16816.F32.BF16 R28, R8.reuse, R16, R88 ;  /* 0x00000010081c723c */ /* 0x042fe20000041858 */
[----:B------:R-:W-:Y:S02]  /*d1a0*/  FSEL R105, R190, -INF , !P6 ;  /* 0xff800000be697808 */ /* 0x000fe40007000000 */
[-C--:B------:R-:W-:Y:S02]  /*d1b0*/  ISETP.GE.AND P5, PT, R0, R6.reuse, PT ;  /* 0x000000060000720c */ /* 0x080fe40003fa6270 */
[C---:B------:R-:W-:Y:S01]  /*d1c0*/  LOP3.LUT R0, R7.reuse, 0x30, R201, 0xfe, !PT ;  /* 0x0000003007007812 */ /* 0x040fe200078efec9 */
[----:B------:R-:W-:Y:S01]  /*d1d0*/  MUFU.TANH R24, R24 ;  /* 0x0000001800187308 */ /* 0x000fe20000002400 */
[----:B------:R-:W-:Y:S01]  /*d1e0*/  FSEL R102, R242, -INF , !P5 ;  /* 0xff800000f2667808 */ /* 0x000fe20006800000 */
[C---:B------:R-:W-:Y:S01]  /*d1f0*/  HMMA.16816.F32.BF16 R52, R8.reuse, R18, R92 ;  /* 0x000000120834723c */ /* 0x040fe2000004185c */
[----:B------:R-:W1:Y:S01]  /*d200*/  LDSM.16.M88.4 R16, [R219+0x7800] ;  /* 0x00780000db10783b */ /* 0x000e620000000200 */
[CC--:B------:R-:W-:Y:S01]  /*d210*/  ISETP.GE.AND P3, PT, R0.reuse, R6.reuse, PT ;  /* 0x000000060000720c */ /* 0x0c0fe20003f66270 */
[----:B------:R-:W-:Y:S01]  /*d220*/  IMAD.MOV.U32 R242, RZ, RZ, R173 ;  /* 0x000000fffff27224 */ /* 0x000fe200078e00ad */
[-C--:B------:R-:W-:Y:S01]  /*d230*/  ISETP.GE.AND P5, PT, R0, R5.reuse, PT ;  /* 0x000000050000720c */ /* 0x080fe20003fa6270 */
[----:B------:R-:W-:Y:S01]  /*d240*/  IMAD.MOV.U32 R88, RZ, RZ, R252 ;  /* 0x000000ffff587224 */ /* 0x000fe200078e00fc */
[C-C-:B--2---:R-:W-:Y:S01]  /*d250*/  LOP3.LUT R2, R7.reuse, 0x38, R201.reuse, 0xfe, !PT ;  /* 0x0000003807027812 */ /* 0x144fe200078efec9 */
[----:B------:R-:W-:Y:S01]  /*d260*/  MUFU.TANH R26, R26 ;  /* 0x0000001a001a7308 */ /* 0x000fe20000002400 */
[----:B------:R-:W-:Y:S01]  /*d270*/  LOP3.LUT R0, R7, 0x40, R201, 0xfe, !PT ;  /* 0x0000004007007812 */ /* 0x000fe200078efec9 */
[----:B------:R-:W-:Y:S01]  /*d280*/  IMAD.MOV.U32 R95, RZ, RZ, R248 ;  /* 0x000000ffff5f7224 */ /* 0x000fe200078e00f8 */
[CC--:B------:R-:W-:Y:S01]  /*d290*/  ISETP.GE.AND P6, PT, R2.reuse, R6.reuse, PT ;  /* 0x000000060200720c */ /* 0x0c0fe20003fc6270 */
[----:B------:R-:W-:Y:S01]  /*d2a0*/  IMAD.MOV.U32 R248, RZ, RZ, R249 ;  /* 0x000000fffff87224 */ /* 0x000fe200078e00f9 */
[-C--:B------:R-:W-:Y:S01]  /*d2b0*/  ISETP.GE.AND P4, PT, R2, R5.reuse, PT ;  /* 0x000000050200720c */ /* 0x080fe20003f86270 */
[----:B------:R-:W-:Y:S01]  /*d2c0*/  FMUL.FTZ R2, R48, c[0x0][0x2ec] ;  /* 0x0000bb0030027a20 */ /* 0x000fe20000410000 */
[----:B------:R-:W-:Y:S01]  /*d2d0*/  FSEL R107, R185, -INF , !P3 ;  /* 0xff800000b96b7808 */ /* 0x000fe20005800000 */
[----:B------:R2:W-:Y:S01]  /*d2e0*/  MUFU.TANH R48, R4 ;  /* 0x0000000400307308 */ /* 0x0005e20000002400 */
[----:B------:R-:W-:Y:S01]  /*d2f0*/  FSEL R114, R39, -INF , !P5 ;  /* 0xff80000027727808 */ /* 0x000fe20006800000 */
[----:B------:R-:W-:Y:S01]  /*d300*/  IMAD.MOV.U32 R249, RZ, RZ, R208 ;  /* 0x000000fffff97224 */ /* 0x000fe200078e00d0 */
[----:B------:R-:W-:Y:S01]  /*d310*/  FSEL R113, R38, -INF , !P6 ;  /* 0xff80000026717808 */ /* 0x000fe20007000000 */
[----:B------:R-:W-:Y:S01]  /*d320*/  IMAD.MOV.U32 R252, RZ, RZ, R213 ;  /* 0x000000fffffc7224 */ /* 0x000fe200078e00d5 */
[CC--:B------:R-:W-:Y:S01]  /*d330*/  ISETP.GE.AND P2, PT, R0.reuse, R6.reuse, PT ;  /* 0x000000060000720c */ /* 0x0c0fe20003f46270 */
[----:B------:R-:W-:Y:S01]  /*d340*/  IMAD.MOV.U32 R89, RZ, RZ, R76 ;  /* 0x000000ffff597224 */ /* 0x000fe200078e004c */
[-C--:B------:R-:W-:Y:S01]  /*d350*/  ISETP.GE.AND P3, PT, R0, R5.reuse, PT ;  /* 0x000000050000720c */ /* 0x080fe20003f66270 */
[----:B------:R3:W1:Y:S01]  /*d360*/  MUFU.TANH R60, R2 ;  /* 0x00000002003c7308 */ /* 0x0006620000002400 */
[----:B------:R-:W-:Y:S01]  /*d370*/  LOP3.LUT R0, R7, 0x50, R201, 0xfe, !PT ;  /* 0x0000005007007812 */ /* 0x000fe200078efec9 */
[----:B------:R-:W-:Y:S01]  /*d380*/  FMUL.FTZ R54, R54, c[0x0][0x2ec] ;  /* 0x0000bb0036367a20 */ /* 0x000fe20000410000 */
[----:B------:R-:W-:Y:S01]  /*d390*/  FSEL R115, R37, -INF , !P4 ;  /* 0xff80000025737808 */ /* 0x000fe20006000000 */
[----:B------:R-:W-:Y:S01]  /*d3a0*/  IMAD.MOV.U32 R76, RZ, RZ, R242 ;  /* 0x000000ffff4c7224 */ /* 0x000fe200078e00f2 */
[----:B------:R-:W-:Y:S01]  /*d3b0*/  FSEL R117, R117, -INF , !P2 ;  /* 0xff80000075757808 */ /* 0x000fe20005000000 */
[----:B------:R-:W-:Y:S01]  /*d3c0*/  IMAD.MOV.U32 R91, RZ, RZ, R215 ;  /* 0x000000ffff5b7224 */ /* 0x000fe200078e00d7 */
[----:B------:R-:W-:Y:S01]  /*d3d0*/  FSEL R119, R119, -INF , !P3 ;  /* 0xff80000077777808 */ /* 0x000fe20005800000 */
[----:B--2---:R-:W-:Y:S01]  /*d3e0*/  FMUL.FTZ R4, R42, c[0x0][0x2ec] ;  /* 0x0000bb002a047a20 */ /* 0x004fe20000410000 */
[CC--:B------:R-:W-:Y:S01]  /*d3f0*/  ISETP.GE.AND P4, PT, R0.reuse, R6.reuse, PT ;  /* 0x000000060000720c */ /* 0x0c0fe20003f86270 */
[----:B------:R-:W-:Y:S01]  /*d400*/  MUFU.TANH R54, R54 ;  /* 0x0000003600367308 */ /* 0x000fe20000002400 */
[-C--:B------:R-:W-:Y:S01]  /*d410*/  ISETP.GE.AND P2, PT, R0, R5.reuse, PT ;  /* 0x000000050000720c */ /* 0x080fe20003f46270 */
[----:B------:R-:W-:Y:S01]  /*d420*/  IMAD.MOV.U32 R42, RZ, RZ, R202 ;  /* 0x000000ffff2a7224 */ /* 0x000fe200078e00ca */
[--C-:B------:R-:W-:Y:S01]  /*d430*/  LOP3.LUT R0, R7, 0x60, R201.reuse, 0xfe, !PT ;  /* 0x0000006007007812 */ /* 0x100fe200078efec9 */
[----:B------:R-:W-:Y:S01]  /*d440*/  FMUL.FTZ R29, R29, c[0x0][0x2ec] ;  /* 0x0000bb001d1d7a20 */ /* 0x000fe20000410000 */
[----:B------:R-:W-:Y:S01]  /*d450*/  FSEL R122, R122, -INF , !P4 ;  /* 0xff8000007a7a7808 */ /* 0x000fe20006000000 */
[----:B------:R-:W-:Y:S01]  /*d460*/  IMAD.MOV.U32 R90, RZ, RZ, R42 ;  /* 0x000000ffff5a7224 */ /* 0x000fe200078e002a */
[--C-:B---3--:R-:W-:Y:S01]  /*d470*/  LOP3.LUT R2, R7, 0x48, R201.reuse, 0xfe, !PT ;  /* 0x0000004807027812 */ /* 0x108fe200078efec9 */
[----:B------:R2:W3:Y:S01]  /*d480*/  MUFU.TANH R40, R4 ;  /* 0x0000000400287308 */ /* 0x0004e20000002400 */
[----:B------:R-:W-:Y:S01]  /*d490*/  FSEL R125, R125, -INF , !P2 ;  /* 0xff8000007d7d7808 */ /* 0x000fe20005000000 */
[C---:B-1----:R-:W-:Y:S01]  /*d4a0*/  HMMA.16816.F32.BF16 R20, R8.reuse, R16, R80 ;  /* 0x000000100814723c */ /* 0x042fe20000041850 */
[CC--:B------:R-:W-:Y:S01]  /*d4b0*/  ISETP.GE.AND P5, PT, R2.reuse, R6.reuse, PT ;  /* 0x000000060200720c */ /* 0x0c0fe20003fa6270 */
[----:B------:R-:W-:Y:S01]  /*d4c0*/  IMAD.MOV.U32 R42, RZ, RZ, R212 ;  /* 0x000000ffff2a7224 */ /* 0x000fe200078e00d4 */
[-C--:B------:R-:W-:Y:S01]  /*d4d0*/  ISETP.GE.AND P6, PT, R2, R5.reuse, PT ;  /* 0x000000050200720c */ /* 0x080fe20003fc6270 */
[----:B------:R-:W-:Y:S01]  /*d4e0*/  FMUL.FTZ R31, R31, c[0x0][0x2ec] ;  /* 0x0000bb001f1f7a20 */ /* 0x000fe20000410000 */
[----:B------:R-:W-:Y:S01]  /*d4f0*/  LOP3.LUT R2, R7, 0x58, R201, 0xfe, !PT ;  /* 0x0000005807027812 */ /* 0x000fe200078efec9 */
[----:B------:R-:W-:Y:S01]  /*d500*/  MUFU.TANH R29, R29 ;  /* 0x0000001d001d7308 */ /* 0x000fe20000002400 */
[----:B------:R-:W-:Y:S01]  /*d510*/  FSEL R118, R118, -INF , !P5 ;  /* 0xff80000076767808 */ /* 0x000fe20006800000 */
[----:B------:R-:W-:Y:S01]  /*d520*/  HMMA.16816.F32.BF16 R12, R8, R18, R12 ;  /* 0x00000012080c723c */ /* 0x000fe2000004180c */
[CC--:B------:R-:W-:Y:S01]  /*d530*/  ISETP.GE.AND P3, PT, R2.reuse, R6.reuse, PT ;  /* 0x000000060200720c */ /* 0x0c0fe20003f66270 */
[----:B------:R-:W-:Y:S01]  /*d540*/  FMUL.FTZ R53, R53, c[0x0][0x2ec] ;  /* 0x0000bb0035357a20 */ /* 0x000fe20000410000 */
[-C--:B------:R-:W-:Y:S01]  /*d550*/  ISETP.GE.AND P5, PT, R2, R5.reuse, PT ;  /* 0x000000050200720c */ /* 0x080fe20003fa6270 */
[----:B------:R-:W-:Y:S01]  /*d560*/  FMUL.FTZ R55, R55, c[0x0][0x2ec] ;  /* 0x0000bb0037377a20 */ /* 0x000fe20000410000 */
[----:B-----5:R-:W-:Y:S01]  /*d570*/  FSEL R123, R123, -INF , !P3 ;  /* 0xff8000007b7b7808 */ /* 0x020fe20005800000 */
[----:B--2---:R-:W-:Y:S01]  /*d580*/  FMUL.FTZ R4, R56, c[0x0][0x2ec] ;  /* 0x0000bb0038047a20 */ /* 0x004fe20000410000 */
[----:B------:R-:W-:Y:S01]  /*d590*/  ISETP.GE.AND P4, PT, R0, R5, PT ;  /* 0x000000050000720c */ /* 0x000fe20003f86270 */
[----:B------:R-:W1:Y:S01]  /*d5a0*/  S2R R56, SR_TID.X ;  /* 0x0000000000387919 */ /* 0x000e620000002100 */
[----:B------:R-:W-:Y:S01]  /*d5b0*/  FSEL R120, R120, -INF , !P6 ;  /* 0xff80000078787808 */ /* 0x000fe20007000000 */
[----:B------:R2:W5:Y:S01]  /*d5c0*/  MUFU.TANH R39, R4 ;  /* 0x0000000400277308 */ /* 0x0005620000002400 */
[----:B------:R-:W-:Y:S01]  /*d5d0*/  FSEL R130, R130, -INF , !P4 ;  /* 0xff80000082827808 */ /* 0x000fe20006000000 */
[----:B------:R-:W-:Y:S01]  /*d5e0*/  FMUL.FTZ R9, R67, c[0x0][0x2ec] ;  /* 0x0000bb0043097a20 */ /* 0x000fe20000410000 */
[----:B------:R-:W-:Y:S01]  /*d5f0*/  ISETP.GE.AND P6, PT, R0, R6, PT ;  /* 0x000000060000720c */ /* 0x000fe20003fc6270 */
[----:B------:R-:W-:-:S04]  /*d600*/  DEPBAR.LE SB0, 0x0 ;  /* 0x000080000000791a */ /* 0x000fc80000000000 */
[----:B------:R-:W-:Y:S01]  /*d610*/  FSEL R127, R127, -INF , !P6 ;  /* 0xff8000007f7f7808 */ /* 0x000fe20007000000 */
[----:B------:R-:W-:Y:S01]  /*d620*/  FMUL.FTZ R20, R20, c[0x0][0x2ec] ;  /* 0x0000bb0014147a20 */ /* 0x000fe20000410000 */
[----:B------:R-:W-:Y:S01]  /*d630*/  FSEL R126, R126, -INF , !P5 ;  /* 0xff8000007e7e7808 */ /* 0x000fe20006800000 */
[----:B------:R-:W-:Y:S01]  /*d640*/  FMUL.FTZ R22, R22, c[0x0][0x2ec] ;  /* 0x0000bb0016167a20 */ /* 0x000fe20000410000 */
[----:B------:R-:W-:Y:S01]  /*d650*/  MUFU.TANH R9, R9 ;  /* 0x0000000900097308 */ /* 0x000fe20000002400 */
[----:B------:R-:W-:Y:S02]  /*d660*/  FMUL.FTZ R21, R21, c[0x0][0x2ec] ;  /* 0x0000bb0015157a20 */ /* 0x000fe40000410000 */
[----:B------:R-:W-:Y:S02]  /*d670*/  FMUL.FTZ R12, R12, c[0x0][0x2ec] ;  /* 0x0000bb000c0c7a20 */ /* 0x000fe40000410000 */
[----:B--2---:R-:W-:Y:S02]  /*d680*/  FMUL.FTZ R4, R58, c[0x0][0x2ec] ;  /* 0x0000bb003a047a20 */ /* 0x004fe40000410000 */
[----:B------:R-:W-:Y:S01]  /*d690*/  FMUL.FTZ R8, R14, c[0x0][0x2ec] ;  /* 0x0000bb000e087a20 */ /* 0x000fe20000410000 */
[----:B------:R-:W-:Y:S01]  /*d6a0*/  MUFU.TANH R20, R20 ;  /* 0x0000001400147308 */ /* 0x000fe20000002400 */
[----:B------:R-:W-:-:S02]  /*d6b0*/  IMAD.MOV.U32 R58, RZ, RZ, R210 ;  /* 0x000000ffff3a7224 */ /* 0x000fc400078e00d2 */
[----:B-1----:R-:W-:Y:S02]  /*d6c0*/  IMAD.SHL.U32 R56, R56, 0x2, RZ ;  /* 0x0000000238387824 */ /* 0x002fe400078e00ff */
[----:B------:R-:W-:-:S03]  /*d6d0*/  FMUL.FTZ R23, R23, c[0x0][0x2ec] ;  /* 0x0000bb0017177a20 */ /* 0x000fc60000410000 */
[----:B------:R-:W-:Y:S01]  /*d6e0*/  LOP3.LUT R56, R56, 0x6, RZ, 0xc0, !PT ;  /* 0x0000000638387812 */ /* 0x000fe200078ec0ff */
[----:B------:R1:W2:Y:S03]  /*d6f0*/  MUFU.TANH R38, R4 ;  /* 0x0000000400267308 */ /* 0x0002a60000002400 */
[C-C-:B------:R-:W-:Y:S02]  /*d700*/  LOP3.LUT R2, R7.reuse, 0x68, R56.reuse, 0xfe, !PT ;  /* 0x0000006807027812 */ /* 0x140fe400078efe38 */
[----:B------:R-:W-:Y:S02]  /*d710*/  LOP3.LUT R0, R7, 0x70, R56, 0xfe, !PT ;  /* 0x0000007007007812 */ /* 0x000fe400078efe38 */
[C---:B------:R-:W-:Y:S01]  /*d720*/  ISETP.GE.AND P2, PT, R2.reuse, R6, PT ;  /* 0x000000060200720c */ /* 0x040fe20003f46270 */
[----:B------:R-:W-:Y:S01]  /*d730*/  MUFU.TANH R22, R22 ;  /* 0x0000001600167308 */ /* 0x000fe20000002400 */
[----:B------:R-:W-:-:S02]  /*d740*/  ISETP.GE.AND P3, PT, R2, R5, PT ;  /* 0x000000050200720c */ /* 0x000fc40003f66270 */
[----:B------:R-:W-:Y:S02]  /*d750*/  LOP3.LUT R2, R7, 0x78, R56, 0xfe, !PT ;  /* 0x0000007807027812 */ /* 0x000fe400078efe38 */
[----:B----4-:R-:W-:Y:S02]  /*d760*/  FSEL R129, R129, -INF , !P2 ;  /* 0xff80000081817808 */ /* 0x010fe40005000000 */
[-C--:B------:R-:W-:Y:S01]  /*d770*/  ISETP.GE.AND P4, PT, R2, R6.reuse, PT ;  /* 0x000000060200720c */ /* 0x080fe20003f86270 */
[----:B-1----:R-:W-:Y:S01]  /*d780*/  FMUL.FTZ R4, R32, c[0x0][0x2ec] ;  /* 0x0000bb0020047a20 */ /* 0x002fe20000410000 */
[-C--:B------:R-:W-:Y:S01]  /*d790*/  ISETP.GE.AND P2, PT, R2, R5.reuse, PT ;  /* 0x000000050200720c */ /* 0x080fe20003f46270 */
[----:B------:R-:W-:Y:S01]  /*d7a0*/  FMUL.FTZ R2, R34, c[0x0][0x2ec] ;  /* 0x0000bb0022027a20 */ /* 0x000fe20000410000 */
[C---:B------:R-:W-:Y:S01]  /*d7b0*/  ISETP.GE.AND P6, PT, R0.reuse, R5, PT ;  /* 0x000000050000720c */ /* 0x040fe20003fc6270 */
[----:B------:R1:W4:Y:S01]  /*d7c0*/  MUFU.TANH R37, R4 ;  /* 0x0000000400257308 */ /* 0x0003220000002400 */
[----:B------:R-:W-:-:S02]  /*d7d0*/  ISETP.GE.AND P5, PT, R0, R6, PT ;  /* 0x000000060000720c */ /* 0x000fc40003fa6270 */
[----:B------:R-:W-:Y:S02]  /*d7e0*/  LOP3.LUT R0, R7, 0x80, R56, 0xfe, !PT ;  /* 0x0000008007007812 */ /* 0x000fe400078efe38 */
[----:B------:R-:W-:Y:S02]  /*d7f0*/  FSEL R170, R170, -INF , !P6 ;  /* 0xff800000aaaa7808 */ /* 0x000fe40007000000 */
[----:B------:R-:W-:Y:S01]  /*d800*/  FSEL R168, R168, -INF , !P4 ;  /* 0xff800000a8a87808 */ /* 0x000fe20006000000 */
[----:B------:R2:W2:Y:S01]  /*d810*/  MUFU.TANH R34, R2 ;  /* 0x0000000200227308 */ /* 0x0004a20000002400 */
[----:B------:R-:W-:Y:S02]  /*d820*/  FSEL R131, R131, -INF , !P3 ;  /* 0xff80000083837808 */ /* 0x000fe40005800000 */
[----:B------:R-:W-:Y:S02]  /*d830*/  FSEL R169, R169, -INF , !P5 ;  /* 0xff800000a9a97808 */ /* 0x000fe40006800000 */
[----:B------:R-:W-:-:S02]  /*d840*/  ISETP.GE.AND P3, PT, R0, R6, PT ;  /* 0x000000060000720c */ /* 0x000fc40003f66270 */
[-C--:B------:R-:W-:Y:S01]  /*d850*/  ISETP.GE.AND P5, PT, R0, R5.reuse, PT ;  /* 0x000000050000720c */ /* 0x080fe20003fa6270 */
[----:B-1----:R-:W-:Y:S01]  /*d860*/  FMUL.FTZ R4, R28, c[0x0][0x2ec] ;  /* 0x0000bb001c047a20 */ /* 0x002fe20000410000 */
[C-C-:B------:R-:W-:Y:S01]  /*d870*/  LOP3.LUT R0, R7.reuse, 0x90, R56.reuse, 0xfe, !PT ;  /* 0x0000009007007812 */ /* 0x140fe200078efe38 */
[----:B------:R-:W-:Y:S01]  /*d880*/  MUFU.TANH R12, R12 ;  /* 0x0000000c000c7308 */ /* 0x000fe20000002400 */
[----:B------:R-:W-:Y:S02]  /*d890*/  FSEL R128, R128, -INF , !P2 ;  /* 0xff80000080807808 */ /* 0x000fe40005000000 */
[----:B------:R-:W-:Y:S02]  /*d8a0*/  FSEL R124, R124, -INF , !P3 ;  /* 0xff8000007c7c7808 */ /* 0x000fe40005800000 */
[C---:B------:R-:W-:Y:S02]  /*d8b0*/  ISETP.GE.AND P2, PT, R0.reuse, R6, PT ;  /* 0x000000060000720c */ /* 0x040fe40003f46270 */
[----:B--2---:R-:W-:Y:S01]  /*d8c0*/  LOP3.LUT R2, R7, 0x88, R56, 0xfe, !PT ;  /* 0x0000008807027812 */ /* 0x004fe200078efe38 */
[----:B------:R1:W2:Y:S01]  /*d8d0*/  MUFU.TANH R32, R4 ;  /* 0x0000000400207308 */ /* 0x0002a20000002400 */
[----:B------:R-:W-:-:S02]  /*d8e0*/  ISETP.GE.AND P3, PT, R0, R5, PT ;  /* 0x000000050000720c */ /* 0x000fc40003f66270 */
[C---:B------:R-:W-:Y:S02]  /*d8f0*/  ISETP.GE.AND P6, PT, R2.reuse, R6, PT ;  /* 0x000000060200720c */ /* 0x040fe40003fc6270 */
[----:B------:R-:W-:Y:S01]  /*d900*/  ISETP.GE.AND P4, PT, R2, R5, PT ;  /* 0x000000050200720c */ /* 0x000fe20003f86270 */
[----:B------:R-:W-:Y:S01]  /*d910*/  FMUL.FTZ R2, R30, c[0x0][0x2ec] ;  /* 0x0000bb001e027a20 */ /* 0x000fe20000410000 */
[----:B------:R-:W-:Y:S01]  /*d920*/  LOP3.LUT R0, R7, 0xa0, R56, 0xfe, !PT ;  /* 0x000000a007007812 */ /* 0x000fe200078efe38 */
[----:B------:R-:W-:Y:S01]  /*d930*/  MUFU.TANH R8, R8 ;  /* 0x0000000800087308 */ /* 0x000fe20000002400 */
[----:B------:R-:W-:Y:S02]  /*d940*/  FSEL R121, R121, -INF , !P5 ;  /* 0xff80000079797808 */ /* 0x000fe40006800000 */
[----:B------:R-:W-:Y:S02]  /*d950*/  FSEL R116, R116, -INF , !P6 ;  /* 0xff80000074747808 */ /* 0x000fe40007000000 */
[----:B------:R-:W-:-:S02]  /*d960*/  FSEL R112, R112, -INF , !P4 ;  /* 0xff80000070707808 */ /* 0x000fc40006000000 */
[----:B------:R-:W-:Y:S01]  /*d970*/  FSEL R172, R104, -INF , !P2 ;  /* 0xff80000068ac7808 */ /* 0x000fe20005000000 */
[----:B------:R2:W2:Y:S01]  /*d980*/  MUFU.TANH R28, R2 ;  /* 0x00000002001c7308 */ /* 0x0004a20000002400 */
[----:B------:R-:W-:Y:S01]  /*d990*/  ISETP.GE.AND P4, PT, R0, R6, PT ;  /* 0x000000060000720c */ /* 0x000fe20003f86270 */
[----:B-1----:R-:W-:Y:S01]  /*d9a0*/  FMUL.FTZ R4, R52, c[0x0][0x2ec] ;  /* 0x0000bb0034047a20 */ /* 0x002fe20000410000 */
[----:B------:R-:W-:Y:S02]  /*d9b0*/  ISETP.GE.AND P2, PT, R0, R5, PT ;  /* 0x000000050000720c */ /* 0x000fe40003f46270 */
[----:B------:R-:W-:Y:S02]  /*d9c0*/  LOP3.LUT R0, R7, 0xb0, R56, 0xfe, !PT ;  /* 0x000000b007007812 */ /* 0x000fe400078efe38 */
[----:B------:R-:W-:Y:S01]  /*d9d0*/  FSEL R175, R101, -INF , !P3 ;  /* 0xff80000065af7808 */ /* 0x000fe20005800000 */
[----:B------:R-:W1:Y:S01]  /*d9e0*/  MUFU.TANH R4, R4 ;  /* 0x0000000400047308 */ /* 0x000e620000002400 */
[----:B------:R-:W-:-:S02]  /*d9f0*/  FSEL R178, R72, -INF , !P4 ;  /* 0xff80000048b27808 */ /* 0x000fc40006000000 */
[----:B------:R-:W-:Y:S02]  /*da00*/  ISETP.GE.AND P4, PT, R0, R5, PT ;  /* 0x000000050000720c */ /* 0x000fe40003f86270 */
[----:B------:R-:W-:Y:S02]  /*da10*/  FSEL R182, R70, -INF , !P2 ;  /* 0xff80000046b67808 */ /* 0x000fe40005000000 */
[----:B------:R-:W-:Y:S01]  /*da20*/  FSEL R188, R50, -INF , !P4 ;  /* 0xff80000032bc7808 */ /* 0x000fe20006000000 */
[----:B------:R-:W-:Y:S01]  /*da30*/  MUFU.TANH R33, R33 ;  /* 0x0000002100217308 */ /* 0x000fe20000002400 */
[----:B--2---:R-:W-:-:S04]  /*da40*/  LOP3.LUT R2, R7, 0x98, R56, 0xfe, !PT ;  /* 0x0000009807027812 */ /* 0x004fc800078efe38 */
[CC--:B------:R-:W-:Y:S02]  /*da50*/  ISETP.GE.AND P5, PT, R2.reuse, R6.reuse, PT ;  /* 0x000000060200720c */ /* 0x0c0fe40003fa6270 */
[-C--:B------:R-:W-:Y:S01]  /*da60*/  ISETP.GE.AND P6, PT, R2, R5.reuse, PT ;  /* 0x000000050200720c */ /* 0x080fe20003fc6270 */
[----:B------:R-:W-:Y:S01]  /*da70*/  MUFU.TANH R31, R31 ;  /* 0x0000001f001f7308 */ /* 0x000fe20000002400 */
[----:B------:R-:W-:Y:S02]  /*da80*/  LOP3.LUT R2, R7, 0xa8, R56, 0xfe, !PT ;  /* 0x000000a807027812 */ /* 0x000fe400078efe38 */
[----:B------:R-:W-:Y:S02]  /*da90*/  FSEL R173, R98, -INF , !P5 ;  /* 0xff80000062ad7808 */ /* 0x000fe40006800000 */
[C---:B------:R-:W-:Y:S02]  /*daa0*/  ISETP.GE.AND P3, PT, R2.reuse, R6, PT ;  /* 0x000000060200720c */ /* 0x040fe40003f66270 */
[----:B------:R-:W-:Y:S01]  /*dab0*/  ISETP.GE.AND P5, PT, R2, R5, PT ;  /* 0x000000050200720c */ /* 0x000fe20003fa6270 */
[----:B------:R-:W-:Y:S01]  /*dac0*/  MUFU.TANH R53, R53 ;  /* 0x0000003500357308 */ /* 0x000fe20000002400 */
[----:B------:R-:W-:-:S02]  /*dad0*/  FSEL R176, R96, -INF , !P6 ;  /* 0xff80000060b07808 */ /* 0x000fc40007000000 */
[-C--:B------:R-:W-:Y:S02]  /*dae0*/  ISETP.GE.AND P6, PT, R0, R6.reuse, PT ;  /* 0x000000060000720c */ /* 0x080fe40003fc6270 */
[C-C-:B------:R-:W-:Y:S02]  /*daf0*/  LOP3.LUT R2, R7.reuse, 0xb8, R56.reuse, 0xfe, !PT ;  /* 0x000000b807027812 */ /* 0x140fe400078efe38 */
[----:B------:R-:W-:Y:S01]  /*db00*/  LOP3.LUT R0, R7, 0xc0, R56, 0xfe, !PT ;  /* 0x000000c007007812 */ /* 0x000fe200078efe38 */
[----:B------:R-:W-:Y:S01]  /*db10*/  MUFU.TANH R55, R55 ;  /* 0x0000003700377308 */ /* 0x000fe20000002400 */
[----:B------:R-:W-:Y:S02]  /*db20*/  FSEL R180, R64, -INF , !P3 ;  /* 0xff80000040b47808 */ /* 0x000fe40005800000 */
[C---:B------:R-:W-:Y:S02]  /*db30*/  ISETP.GE.AND P2, PT, R2.reuse, R6, PT ;  /* 0x000000060200720c */ /* 0x040fe40003f46270 */
[----:B------:R-:W-:-:S02]  /*db40*/  ISETP.GE.AND P3, PT, R2, R5, PT ;  /* 0x000000050200720c */ /* 0x000fc40003f66270 */
[----:B------:R-:W-:Y:S01]  /*db50*/  FSEL R183, R62, -INF , !P5 ;  /* 0xff8000003eb77808 */ /* 0x000fe20006800000 */
[----:B------:R-:W-:Y:S01]  /*db60*/  MUFU.TANH R45, R45 ;  /* 0x0000002d002d7308 */ /* 0x000fe20000002400 */
[----:B------:R-:W-:Y:S02]  /*db70*/  FSEL R185, R60, -INF , !P6 ;  /* 0xff8000003cb97808 */ /* 0x000fe40007000000 */
[C---:B------:R-:W-:Y:S02]  /*db80*/  ISETP.GE.AND P5, PT, R0.reuse, R6, PT ;  /* 0x000000060000720c */ /* 0x040fe40003fa6270 */
[----:B------:R-:W-:Y:S02]  /*db90*/  ISETP.GE.AND P6, PT, R0, R5, PT ;  /* 0x000000050000720c */ /* 0x000fe40003fc6270 */
[C-C-:B------:R-:W-:Y:S01]  /*dba0*/  LOP3.LUT R2, R7.reuse, 0xc8, R56.reuse, 0xfe, !PT ;  /* 0x000000c807027812 */ /* 0x140fe200078efe38 */
[----:B------:R-:W-:Y:S01]  /*dbb0*/  MUFU.TANH R47, R47 ;  /* 0x0000002f002f7308 */ /* 0x000fe20000002400 */
[----:B------:R-:W-:-:S02]  /*dbc0*/  LOP3.LUT R0, R7, 0xd0, R56, 0xfe, !PT ;  /* 0x000000d007007812 */ /* 0x000fc400078efe38 */
[----:B------:R-:W-:Y:S02]  /*dbd0*/  FSEL R186, R48, -INF , !P2 ;  /* 0xff80000030ba7808 */ /* 0x000fe40005000000 */
[CC--:B------:R-:W-:Y:S02]  /*dbe0*/  ISETP.GE.AND P4, PT, R2.reuse, R6.reuse, PT ;  /* 0x000000060200720c */ /* 0x0c0fe40003f86270 */
[----:B------:R-:W-:Y:S01]  /*dbf0*/  ISETP.GE.AND P2, PT, R2, R5, PT ;  /* 0x000000050200720c */ /* 0x000fe20003f46270 */
[----:B------:R-:W-:Y:S01]  /*dc00*/  MUFU.TANH R25, R25 ;  /* 0x0000001900197308 */ /* 0x000fe20000002400 */
[----:B---3--:R-:W-:Y:S02]  /*dc10*/  FSEL R190, R40, -INF , !P3 ;  /* 0xff80000028be7808 */ /* 0x008fe40005800000 */
[----:B-----5:R-:W-:Y:S02]  /*dc20*/  FSEL R192, R39, -INF , !P5 ;  /* 0xff80000027c07808 */ /* 0x020fe40006800000 */
[----:B------:R-:W-:-:S02]  /*dc30*/  ISETP.GE.AND P3, PT, R0, R6, PT ;  /* 0x000000060000720c */ /* 0x000fc40003f66270 */
[----:B------:R-:W-:Y:S01]  /*dc40*/  ISETP.GE.AND P5, PT, R0, R5, PT ;  /* 0x000000050000720c */ /* 0x000fe20003fa6270 */
[----:B------:R-:W-:Y:S01]  /*dc50*/  MUFU.TANH R27, R27 ;  /* 0x0000001b001b7308 */ /* 0x000fe20000002400 */
[C-C-:B------:R-:W-:Y:S02]  /*dc60*/  LOP3.LUT R2, R7.reuse, 0xd8, R56.reuse, 0xfe, !PT ;  /* 0x000000d807027812 */ /* 0x140fe400078efe38 */
[----:B------:R-:W-:Y:S02]  /*dc70*/  LOP3.LUT R0, R7, 0xe0, R56, 0xfe, !PT ;  /* 0x000000e007007812 */ /* 0x000fe400078efe38 */
[----:B------:R-:W-:Y:S02]  /*dc80*/  FSEL R195, R38, -INF , !P6 ;  /* 0xff80000026c37808 */ /* 0x000fe40007000000 */
[----:B----4-:R-:W-:Y:S01]  /*dc90*/  FSEL R194, R37, -INF , !P4 ;  /* 0xff80000025c27808 */ /* 0x010fe20006000000 */
[----:B------:R-:W-:Y:S01]  /*dca0*/  MUFU.TANH R21, R21 ;  /* 0x0000001500157308 */ /* 0x000fe20000002400 */
[----:B------:R-:W-:Y:S01]  /*dcb0*/  BAR.SYNC.DEFER_BLOCKING 0x0 ;  /* 0x0000000000007b1d */ /* 0x000fe20000010000 */
[----:B------:R-:W-:-:S02]  /*dcc0*/  ISETP.GE.AND P6, PT, R2, R6, PT ;  /* 0x000000060200720c */ /* 0x000fc40003fc6270 */
[-C--:B------:R-:W-:Y:S02]  /*dcd0*/  ISETP.GE.AND P4, PT, R2, R5.reuse, PT ;  /* 0x000000050200720c */ /* 0x080fe40003f86270 */
[----:B------:R-:W-:Y:S02]  /*dce0*/  FSEL R197, R34, -INF , !P2 ;  /* 0xff80000022c57808 */ /* 0x000fe40005000000 */
[----:B------:R-:W-:Y:S01]  /*dcf0*/  FSEL R199, R32, -INF , !P3 ;  /* 0xff80000020c77808 */ /* 0x000fe20005800000 */
[----:B------:R-:W-:Y:S01]  /*dd00*/  MUFU.TANH R23, R23 ;  /* 0x0000001700177308 */ /* 0x000fe20000002400 */
[C---:B------:R-:W-:Y:S02]  /*dd10*/  ISETP.GE.AND P2, PT, R0.reuse, R6, PT ;  /* 0x000000060000720c */ /* 0x040fe40003f46270 */
[----:B------:R-:W-:Y:S02]  /*dd20*/  ISETP.GE.AND P3, PT, R0, R5, PT ;  /* 0x000000050000720c */ /* 0x000fe40003f66270 */
[----:B------:R-:W-:-:S02]  /*dd30*/  LOP3.LUT R2, R7, 0xe8, R56, 0xfe, !PT ;  /* 0x000000e807027812 */ /* 0x000fc400078efe38 */
[----:B------:R-:W-:Y:S02]  /*dd40*/  LOP3.LUT R0, R7, 0xf0, R56, 0xfe, !PT ;  /* 0x000000f007007812 */ /* 0x000fe400078efe38 */
[----:B------:R-:W-:Y:S02]  /*dd50*/  FSEL R202, R28, -INF , !P5 ;  /* 0xff8000001cca7808 */ /* 0x000fe40006800000 */
[----:B-1----:R-:W-:Y:S01]  /*dd60*/  FSEL R201, R4, -INF , !P6 ;  /* 0xff80000004c97808 */ /* 0x002fe20007000000 */
[----:B------:R-:W-:Y:S01]  /*dd70*/  FMUL.FTZ R4, R65, c[0x0][0x2ec] ;  /* 0x0000bb0041047a20 */ /* 0x000fe20000410000 */
[C---:B------:R-:W-:Y:S02]  /*dd80*/  ISETP.GE.AND P5, PT, R2.reuse, R6, PT ;  /* 0x000000060200720c */ /* 0x040fe40003fa6270 */
[----:B------:R-:W-:Y:S01]  /*dd90*/  ISETP.GE.AND P6, PT, R2, R5, PT ;  /* 0x000000050200720c */ /* 0x000fe20003fc6270 */
[----:B------:R1:W2:Y:S01]  /*dda0*/  MUFU.TANH R10, R4 ;  /* 0x00000004000a7308 */ /* 0x0002a20000002400 */
[----:B------:R-:W-:-:S02]  /*ddb0*/  FSEL R204, R54, -INF , !P4 ;  /* 0xff80000036cc7808 */ /* 0x000fc40006000000 */
[----:B------:R-:W-:Y:S02]  /*ddc0*/  FSEL R206, R44, -INF , !P2 ;  /* 0xff8000002cce7808 */ /* 0x000fe40005000000 */
[C---:B------:R-:W-:Y:S02]  /*ddd0*/  ISETP.GE.AND P4, PT, R0.reuse, R6, PT ;  /* 0x000000060000720c */ /* 0x040fe40003f86270 */
[----:B------:R-:W-:Y:S02]  /*dde0*/  ISETP.GE.AND P2, PT, R0, R5, PT ;  /* 0x000000050000720c */ /* 0x000fe40003f46270 */
[C---:B------:R-:W-:Y:S02]  /*ddf0*/  LOP3.LUT R2, R7.reuse, 0xf8, R56, 0xfe, !PT ;  /* 0x000000f807027812 */ /* 0x040fe400078efe38 */
[----:B------:R-:W-:Y:S01]  /*de00*/  LOP3.LUT R0, R7, R56, RZ, 0xfc, !PT ;  /* 0x0000003807007212 */ /* 0x000fe200078efcff */
[----:B------:R-:W-:Y:S01]  /*de10*/  IMAD.MOV.U32 R56, RZ, RZ, R193 ;  /* 0x000000ffff387224 */ /* 0x000fe200078e00c1 */
[----:B------:R-:W-:Y:S01]  /*de20*/  FSEL R210, R46, -INF , !P3 ;  /* 0xff8000002ed27808 */ /* 0x000fe20005800000 */
[----:B------:R-:W-:Y:S01]  /*de30*/  IMAD.MOV.U32 R193, RZ, RZ, R214 ;  /* 0x000000ffffc17224 */ /* 0x000fe200078e00d6 */
[----:B------:R-:W-:-:S02]  /*de40*/  FSEL R208, R24, -INF , !P5 ;  /* 0xff80000018d07808 */ /* 0x000fc40006800000 */
[CC--:B------:R-:W-:Y:S02]  /*de50*/  ISETP.GE.AND P3, PT, R2.reuse, R6.reuse, PT ;  /* 0x000000060200720c */ /* 0x0c0fe40003f66270 */
[----:B------:R-:W-:Y:S02]  /*de60*/  ISETP.GE.AND P5, PT, R2, R5, PT ;  /* 0x000000050200720c */ /* 0x000fe40003fa6270 */
[----:B------:R-:W-:Y:S02]  /*de70*/  IADD3 R2, R0, 0x1, RZ ;  /* 0x0000000100027810 */ /* 0x000fe40007ffe0ff */
[----:B------:R-:W-:Y:S02]  /*de80*/  FSEL R212, R26, -INF , !P6 ;  /* 0xff8000001ad47808 */ /* 0x000fe40007000000 */
[----:B------:R-:W-:Y:S02]  /*de90*/  FSEL R213, R20, -INF , !P4 ;  /* 0xff80000014d57808 */ /* 0x000fe40006000000 */
[----:B------:R-:W-:-:S02]  /*dea0*/  ISETP.GE.AND P6, PT, R2, R6, PT ;  /* 0x000000060200720c */ /* 0x000fc40003fc6270 */
[----:B------:R-:W-:Y:S02]  /*deb0*/  ISETP.GE.AND P4, PT, R2, R5, PT ;  /* 0x000000050200720c */ /* 0x000fe40003f86270 */
[C---:B-1----:R-:W-:Y:S02]  /*dec0*/  IADD3 R4, R0.reuse, 0x9, RZ ;  /* 0x0000000900047810 */ /* 0x042fe40007ffe0ff */
[----:B------:R-:W-:Y:S02]  /*ded0*/  IADD3 R2, R0, 0x11, RZ ;  /* 0x0000001100027810 */ /* 0x000fe40007ffe0ff */
[----:B------:R-:W-:Y:S02]  /*dee0*/  FSEL R215, R22, -INF , !P2 ;  /* 0xff80000016d77808 */ /* 0x000fe40005000000 */
[----:B------:R-:W-:Y:S02]  /*def0*/  FSEL R214, R12, -INF , !P3 ;  /* 0xff8000000cd67808 */ /* 0x000fe40005800000 */
[----:B------:R-:W-:Y:S01]  /*df00*/  FSEL R242, R8, -INF , !P5 ;  /* 0xff80000008f27808 */ /* 0x000fe20006800000 */
[----:B------:R-:W-:Y:S01]  /*df10*/  FMUL.FTZ R8, R13, c[0x0][0x2ec] ;  /* 0x0000bb000d087a20 */ /* 0x000fe20000410000 */
[----:B------:R-:W-:-:S02]  /*df20*/  FSEL R26, R95, -INF , !P6 ;  /* 0xff8000005f1a7808 */ /* 0x000fc40007000000 */
[CC--:B------:R-:W-:Y:S02]  /*df30*/  ISETP.GE.AND P2, PT, R4.reuse, R6.reuse, PT ;  /* 0x000000060400720c */ /* 0x0c0fe40003f46270 */
[-C--:B------:R-:W-:Y:S01]  /*df40*/  ISETP.GE.AND P3, PT, R4, R5.reuse, PT ;  /* 0x000000050400720c */ /* 0x080fe20003f66270 */
[----:B------:R-:W1:Y:S01]  /*df50*/  MUFU.TANH R8, R8 ;  /* 0x0000000800087308 */ /* 0x000e620000002400 */
[C---:B------:R-:W-:Y:S02]  /*df60*/  ISETP.GE.AND P5, PT, R2.reuse, R6, PT ;  /* 0x000000060200720c */ /* 0x040fe40003fa6270 */
[----:B------:R-:W-:Y:S02]  /*df70*/  ISETP.GE.AND P6, PT, R2, R5, PT ;  /* 0x000000050200720c */ /* 0x000fe40003fc6270 */
[C---:B------:R-:W-:Y:S02]  /*df80*/  IADD3 R4, R0.reuse, 0x19, RZ ;  /* 0x0000001900047810 */ /* 0x040fe40007ffe0ff */
[----:B------:R-:W-:-:S02]  /*df90*/  IADD3 R2, R0, 0x21, RZ ;  /* 0x0000002100027810 */ /* 0x000fc40007ffe0ff */
[----:B------:R-:W-:Y:S02]  /*dfa0*/  FSEL R30, R58, -INF , !P4 ;  /* 0xff8000003a1e7808 */ /* 0x000fe40006000000 */
[----:B------:R-:W-:Y:S02]  /*dfb0*/  FSEL R32, R89, -INF , !P3 ;  /* 0xff80000059207808 */ /* 0x000fe40005800000 */
[----:B------:R-:W-:Y:S02]  /*dfc0*/  FSEL R34, R90, -INF , !P5 ;  /* 0xff8000005a227808 */ /* 0x000fe40006800000 */
[-C--:B------:R-:W-:Y:S02]  /*dfd0*/  ISETP.GE.AND P4, PT, R4, R6.reuse, PT ;  /* 0x000000060400720c */ /* 0x080fe40003f86270 */
[C---:B------:R-:W-:Y:S02]  /*dfe0*/  ISETP.GE.AND P3, PT, R2.reuse, R6, PT ;  /* 0x000000060200720c */ /* 0x040fe40003f66270 */
        /* <DEDUP_REMOVED lines=23> */
[-C--:B------:R-:W-:Y:S02]  /*e160*/  ISETP.GE.AND P4, PT, R4, R6.reuse, PT ;  /* 0x000000060400720c */ /* 0x080fe40003f86270 */
[----:B------:R-:W-:-:S02]  /*e170*/  ISETP.GE.AND P3, PT, R2, R6, PT ;  /* 0x000000060200720c */ /* 0x000fc40003f66270 */
[-C--:B------:R-:W-:Y:S02]  /*e180*/  ISETP.GE.AND P5, PT, R2, R5.reuse, PT ;  /* 0x000000050200720c */ /* 0x080fe40003fa6270 */
[----:B------:R-:W-:Y:S02]  /*e190*/  IADD3 R2, R0, 0x51, RZ ;  /* 0x0000005100027810 */ /* 0x000fe40007ffe0ff */
[----:B------:R-:W-:Y:S02]  /*e1a0*/  FSEL R62, R243, -INF , !P2 ;  /* 0xff800000f33e7808 */ /* 0x000fe40005000000 */
[----:B------:R-:W-:Y:S02]  /*e1b0*/  FSEL R74, R248, -INF , !P6 ;  /* 0xff800000f84a7808 */ /* 0x000fe40007000000 */
[----:B------:R-:W-:Y:S02]  /*e1c0*/  FSEL R75, R249, -INF , !P4 ;  /* 0xff800000f94b7808 */ /* 0x000fe40006000000 */
        /* <DEDUP_REMOVED lines=56> */
[----:B--2---:R-:W-:Y:S02]  /*e550*/  FSEL R101, R10, -INF , !P3 ;  /* 0xff8000000a657808 */ /* 0x004fe40005800000 */
        /* <DEDUP_REMOVED lines=22> */
[CC--:B------:R-:W-:Y:S02]  /*e6c0*/  ISETP.GE.AND P2, PT, R4.reuse, R6.reuse, PT ;  /* 0x000000060400720c */ /* 0x0c0fe40003f46270 */
[----:B------:R-:W-:Y:S02]  /*e6d0*/  ISETP.GE.AND P3, PT, R4, R5, PT ;  /* 0x000000050400720c */ /* 0x000fe40003f66270 */
[----:B------:R-:W-:Y:S02]  /*e6e0*/  IADD3 R4, R0, 0xe1, RZ ;  /* 0x000000e100047810 */ /* 0x000fe40007ffe0ff */
[----:B------:R-:W-:Y:S02]  /*e6f0*/  FSEL R171, R51, -INF , !P6 ;  /* 0xff80000033ab7808 */ /* 0x000fe40007000000 */
[----:B------:R-:W-:Y:S02]  /*e700*/  ISETP.GE.AND P6, PT, R2, R6, PT ;  /* 0x000000060200720c */ /* 0x000fe40003fc6270 */
[----:B------:R-:W-:-:S02]  /*e710*/  FSEL R184, R35, -INF , !P4 ;  /* 0xff80000023b87808 */ /* 0x000fc40006000000 */
[----:B------:R-:W-:Y:S02]  /*e720*/  FSEL R187, R29, -INF , !P2 ;  /* 0xff8000001dbb7808 */ /* 0x000fe40005000000 */
[----:B------:R-:W-:Y:S02]  /*e730*/  IADD3 R2, R0, 0xd9, RZ ;  /* 0x000000d900027810 */ /* 0x000fe40007ffe0ff */
[C---:B------:R-:W-:Y:S02]  /*e740*/  ISETP.GE.AND P4, PT, R4.reuse, R6, PT ;  /* 0x000000060400720c */ /* 0x040fe40003f86270 */
[----:B------:R-:W-:Y:S01]  /*e750*/  ISETP.GE.AND P2, PT, R4, R5, PT ;  /* 0x000000050400720c */ /* 0x000fe20003f46270 */
[----:B------:R-:W-:Y:S01]  /*e760*/  FMUL.FTZ R4, R15, c[0x0][0x2ec] ;  /* 0x0000bb000f047a20 */ /* 0x000fe20000410000 */
[----:B------:R-:W-:Y:S02]  /*e770*/  FSEL R181, R59, -INF , !P5 ;  /* 0xff8000003bb57808 */ /* 0x000fe40006800000 */
[----:B------:R-:W-:-:S02]  /*e780*/  FSEL R179, R33, -INF , !P6 ;  /* 0xff80000021b37808 */ /* 0x000fc40007000000 */
[CC--:B------:R-:W-:Y:S01]  /*e790*/  ISETP.GE.AND P5, PT, R2.reuse, R6.reuse, PT ;  /* 0x000000060200720c */ /* 0x0c0fe20003fa6270 */
[----:B------:R-:W2:Y:S01]  /*e7a0*/  MUFU.TANH R4, R4 ;  /* 0x0000000400047308 */ /* 0x000ea20000002400 */
[----:B------:R-:W-:Y:S02]  /*e7b0*/  ISETP.GE.AND P6, PT, R2, R5, PT ;  /* 0x000000050200720c */ /* 0x000fe40003fc6270 */
[----:B------:R-:W-:Y:S02]  /*e7c0*/  IADD3 R2, R0, 0xe9, RZ ;  /* 0x000000e900027810 */ /* 0x000fe40007ffe0ff */
[----:B------:R-:W-:Y:S02]  /*e7d0*/  FSEL R191, R31, -INF , !P3 ;  /* 0xff8000001fbf7808 */ /* 0x000fe40005800000 */
[----:B------:R-:W-:Y:S02]  /*e7e0*/  FSEL R189, R53, -INF , !P5 ;  /* 0xff80000035bd7808 */ /* 0x000fe40006800000 */
[----:B------:R-:W-:-:S02]  /*e7f0*/  ISETP.GE.AND P3, PT, R2, R6, PT ;  /* 0x000000060200720c */ /* 0x000fc40003f66270 */
[----:B------:R-:W-:Y:S02]  /*e800*/  ISETP.GE.AND P5, PT, R2, R5, PT ;  /* 0x000000050200720c */ /* 0x000fe40003fa6270 */
[C---:B------:R-:W-:Y:S02]  /*e810*/  IADD3 R2, R0.reuse, 0xf1, RZ ;  /* 0x000000f100027810 */ /* 0x040fe40007ffe0ff */
        /* <DEDUP_REMOVED lines=13> */
[----:B------:R-:W-:Y:S02]  /*e8f0*/  FSEL R209, R23, -INF , !P3 ;  /* 0xff80000017d17808 */ /* 0x000fe40005800000 */
[----:B------:R-:W-:Y:S02]  /*e900*/  FSEL R24, R251, -INF , !P6 ;  /* 0xff800000fb187808 */ /* 0x000fe40007000000 */
[----:B-1----:R-:W-:-:S02]  /*e910*/  FSEL R207, R8, -INF , !P5 ;  /* 0xff80000008cf7808 */ /* 0x002fc40006800000 */
[----:B------:R-:W-:Y:S02]  /*e920*/  FSEL R25, R247, -INF , !P4 ;  /* 0xff800000f7197808 */ /* 0x000fe40006000000 */
[----:B--2---:R-:W-:Y:S01]  /*e930*/  FSEL R211, R4, -INF , !P2 ;  /* 0xff80000004d37808 */ /* 0x004fe20005000000 */
[----:B------:R-:W-:Y:S05]  /*e940*/  @!P1 BRA `(.L_x_2277) ;  /* 0x000007e000009947 */ /* 0x000fea0003800000 */
[----:B------:R-:W-:Y:S01]  /*e950*/  ULDC UR6, c[0x0][0x198] ;  /* 0x0000660000067ab9 */ /* 0x000fe20000000800 */
[----:B------:R-:W-:Y:S05]  /*e960*/  @!P0 BRA `(.L_x_2278) ;  /* 0x000003a000008947 */ /* 0x000fea0003800000 */
[----:B------:R-:W2:Y:S01]  /*e970*/  LDL.64 R250, [R1] ;  /* 0x0000000001fa7983 */ /* 0x000ea20000100a00 */
        /* <DEDUP_REMOVED lines=33> */
[----:B------:R-:W-:Y:S02]  /*eb90*/  @P5 IADD3 R0, R0, 0x1, RZ ;  /* 0x0000000100005810 */ /* 0x000fe40007ffe0ff */
[----:B------:R-:W-:-:S04]  /*eba0*/  @!P3 IADD3 R2, -R2, RZ, RZ ;  /* 0x000000ff0202b210 */ /* 0x000fc80007ffe1ff */
[----:B------:R-:W-:Y:S01]  /*ebb0*/  @!P1 IMAD.MOV R0, RZ, RZ, -R0 ;  /* 0x000000ffff009224 */ /* 0x000fe200078e0a00 */
[----:B------:R-:W-:-:S04]  /*ebc0*/  SEL R2, R4, R2, !P2 ;  /* 0x0000000204027207 */ /* 0x000fc80005000000 */
[----:B------:R-:W-:Y:S01]  /*ebd0*/  SEL R0, R4, R0, !P2 ;  /* 0x0000000004007207 */ /* 0x000fe20005000000 */
        /* <DEDUP_REMOVED lines=13> */
[----:B------:R-:W-:Y:S02]  /*ecb0*/  IMAD R2, R7, c[0x0][0x180], RZ ;  /* 0x0000600007027a24 */ /* 0x000fe400078e02ff */
[----:B------:R-:W-:Y:S02]  /*ecc0*/  IMAD.IADD R5, R5, 0x1, R0 ;  /* 0x0000000105057824 */ /* 0x000fe400078e0200 */
[C---:B------:R-:W-:Y:S02]  /*ecd0*/  IMAD R0, R6.reuse, c[0x0][0x184], R2 ;  /* 0x0000610006007a24 */ /* 0x040fe400078e0202 */
[----:B------:R-:W-:-:S05]  /*ece0*/  IMAD.WIDE.U32 R4, R6, c[0x0][0x180], R4 ;  /* 0x0000600006047a25 */ /* 0x000fca00078e0004 */
[----:B------:R-:W-:Y:S01]  /*ecf0*/  IADD3 R0, R5, R0, RZ ;  /* 0x0000000005007210 */ /* 0x000fe20007ffe0ff */
[----:B------:R-:W-:Y:S05]  /*ed00*/  BRA `(.L_x_2279) ;  /* 0x0000004000007947 */ /* 0x000fea0003800000 */
.L_x_2278:
[----:B------:R-:W-:-:S04]  /*ed10*/  ULEA UR5, -UR6, URZ, 0x8 ;  /* 0x0000003f06057291 */ /* 0x000fc8000f8e413f */
[----:B------:R-:W-:Y:S02]  /*ed20*/  USHF.R.S32.HI UR4, URZ, 0x1f, UR5 ;  /* 0x0000001f3f047899 */ /* 0x000fe40008011405 */
[----:B------:R-:W-:-:S04]  /*ed30*/  MOV R4, UR5 ;  /* 0x0000000500047c02 */ /* 0x000fc80008000f00 */
[----:B------:R-:W-:Y:S02]  /*ed40*/  MOV R0, UR4 ;  /* 0x0000000400007c02 */ /* 0x000fe40008000f00 */
.L_x_2279:
        /* <DEDUP_REMOVED lines=8> */
[----:B------:R-:W-:Y:S01]  /*edd0*/  STL [R1+0x18], R2 ;  /* 0x0000180201007387 */ /* 0x000fe20000100800 */
[----:B------:R-:W-:-:S03]  /*ede0*/  IADD3 R10, P1, R2, UR7, RZ ;  /* 0x00000007020a7c10 */ /* 0x000fc6000ff3e0ff */
[----:B------:R1:W-:Y:S01]  /*edf0*/  STL [R1+0x14], R12 ;  /* 0x0000140c01007387 */ /* 0x0003e20000100800 */
[----:B------:R-:W-:Y:S01]  /*ee00*/  IADD3.X R11, R12, UR4, RZ, P1, !PT ;  /* 0x000000040c0b7c10 */ /* 0x000fe20008ffe4ff */
[----:B------:R-:W-:Y:S01]  /*ee10*/  IMAD.MOV.U32 R13, RZ, RZ, R12 ;  /* 0x000000ffff0d7224 */ /* 0x000fe200078e000c */
[----:B------:R-:W-:-:S04]  /*ee20*/  IADD3 R8, P1, R10, UR7, RZ ;  /* 0x000000070a087c10 */ /* 0x000fc8000ff3e0ff */
[----:B------:R-:W-:Y:S02]  /*ee30*/  IADD3.X R9, R11, UR4, RZ, P1, !PT ;  /* 0x000000040b097c10 */ /* 0x000fe40008ffe4ff */
[----:B------:R-:W-:-:S04]  /*ee40*/  IADD3 R6, P1, R8, UR7, RZ ;  /* 0x0000000708067c10 */ /* 0x000fc8000ff3e0ff */
[----:B------:R-:W-:Y:S02]  /*ee50*/  IADD3.X R7, R9, UR4, RZ, P1, !PT ;  /* 0x0000000409077c10 */ /* 0x000fe40008ffe4ff */
[----:B------:R-:W-:-:S04]  /*ee60*/  IADD3 R4, P1, R6, UR7, RZ ;  /* 0x0000000706047c10 */ /* 0x000fc8000ff3e0ff */
[----:B------:R-:W-:Y:S02]  /*ee70*/  IADD3.X R5, R7, UR4, RZ, P1, !PT ;  /* 0x0000000407057c10 */ /* 0x000fe40008ffe4ff */
[----:B------:R-:W-:-:S04]  /*ee80*/  IADD3 R16, P1, R4, UR7, RZ ;  /* 0x0000000704107c10 */ /* 0x000fc8000ff3e0ff */
[----:B------:R-:W-:Y:S01]  /*ee90*/  IADD3.X R17, R5, UR4, RZ, P1, !PT ;  /* 0x0000000405117c10 */ /* 0x000fe20008ffe4ff */
[----:B-1----:R-:W-:Y:S01]  /*eea0*/  IMAD.MOV.U32 R12, RZ, RZ, R2 ;  /* 0x000000ffff0c7224 */ /* 0x002fe200078e0002 */
[----:B------:R-:W-:-:S04]  /*eeb0*/  IADD3 R14, P1, R16, UR7, RZ ;  /* 0x00000007100e7c10 */ /* 0x000fc8000ff3e0ff */
[----:B------:R-:W-:Y:S01]  /*eec0*/  IADD3.X R15, R17, UR4, RZ, P1, !PT ;  /* 0x00000004110f7c10 */ /* 0x000fe20008ffe4ff */
[----:B------:R-:W-:Y:S01]  /*eed0*/  @!PT LDS RZ, [RZ] ;  /* 0x00000000fffff984 */ /* 0x000fe20000000800 */
[----:B------:R-:W-:Y:S01]  /*eee0*/  @!PT LDS RZ, [RZ] ;  /* 0x00000000fffff984 */ /* 0x000fe20000000800 */
[----:B------:R-:W-:Y:S01]  /*eef0*/  @!PT LDS RZ, [RZ] ;  /* 0x00000000fffff984 */ /* 0x000fe20000000800 */
[----:B------:R1:W-:Y:S01]  /*ef00*/  LDGSTS.E.BYPASS.LTC128B.128 [R241+0x2000], [R12.64] ;  /* 0x020000000cf17fae */ /* 0x0003e2000b901d4c */
[----:B------:R-:W-:-:S03]  /*ef10*/  IADD3 R20, P1, R14, UR7, RZ ;  /* 0x000000070e147c10 */ /* 0x000fc6000ff3e0ff */
        /* <DEDUP_REMOVED lines=8> */
[----:B------:R-:W-:-:S03]  /*efa0*/  IADD3.X R19, R23, UR4, RZ, P1, !PT ;  /* 0x0000000417137c10 */ /* 0x000fc60008ffe4ff */
[----:B------:R5:W-:Y:S04]  /*efb0*/  LDGSTS.E.BYPASS.LTC128B.128 [R241+0x4800], [R16.64] ;  /* 0x0480000010f17fae */ /* 0x000be8000b901d4c */
[----:B------:R5:W-:Y:S01]  /*efc0*/  LDGSTS.E.BYPASS.LTC128B.128 [R241+0x5000], [R14.64] ;  /* 0x050000000ef17fae */ /* 0x000be2000b901d4c */
[----:B-1----:R-:W-:-:S03]  /*efd0*/  IADD3 R12, P1, R18, UR7, RZ ;  /* 0x00000007120c7c10 */ /* 0x002fc6000ff3e0ff */
[----:B------:R1:W-:Y:S01]  /*efe0*/  LDGSTS.E.BYPASS.LTC128B.128 [R241+0x5800], [R20.64] ;  /* 0x0580000014f17fae */ /* 0x0003e2000b901d4c */
[----:B------:R-:W-:-:S03]  /*eff0*/  IADD3.X R13, R19, UR4, RZ, P1, !PT ;  /* 0x00000004130d7c10 */ /* 0x000fc60008ffe4ff */
[----:B------:R1:W-:Y:S01]  /*f000*/  LDGSTS.E.BYPASS.LTC128B.128 [R241+0x6000], [R22.64] ;  /* 0x0600000016f17fae */ /* 0x0003e2000b901d4c */
[----:B--2---:R-:W-:-:S03]  /*f010*/  IADD3 R10, P1, R12, UR7, RZ ;  /* 0x000000070c0a7c10 */ /* 0x004fc6000ff3e0ff */
[----:B------:R1:W-:Y:S01]  /*f020*/  LDGSTS.E.BYPASS.LTC128B.128 [R241+0x6800], [R18.64] ;  /* 0x0680000012f17fae */ /* 0x0003e2000b901d4c */
[----:B------:R-:W-:Y:S02]  /*f030*/  IADD3.X R11, R13, UR4, RZ, P1, !PT ;  /* 0x000000040d0b7c10 */ /* 0x000fe40008ffe4ff */
[----:B---3--:R-:W-:Y:S01]  /*f040*/  IADD3 R8, P1, R10, UR7, RZ ;  /* 0x000000070a087c10 */ /* 0x008fe2000ff3e0ff */
[----:B------:R2:W-:Y:S03]  /*f050*/  LDGSTS.E.BYPASS.LTC128B.128 [R241+0x7000], [R12.64] ;  /* 0x070000000cf17fae */ /* 0x0005e6000b901d4c */
[----:B------:R-:W-:Y:S01]  /*f060*/  IADD3.X R9, R11, UR4, RZ, P1, !PT ;  /* 0x000000040b097c10 */ /* 0x000fe20008ffe4ff */
[----:B------:R1:W-:Y:S01]  /*f070*/  LDGSTS.E.BYPASS.LTC128B.128 [R241+0x7800], [R10.64] ;  /* 0x078000000af17fae */ /* 0x0003e2000b901d4c */
        /* <DEDUP_REMOVED lines=11> */
.L_x_2277:
        /* <DEDUP_REMOVED lines=161> */
[----:B------:R-:W4:Y:S01]  /*fb40*/  MUFU.EX2 R59, R4 ;  /* 0x00000004003b7308 */ /* 0x000f220000000800 */
[-C--:B-1----:R-:W-:Y:S02]  /*fb50*/  FMUL.FTZ R136, R136, R69.reuse ;  /* 0x0000004588887220 */ /* 0x082fe40000410000 */
[----:B------:R-:W-:-:S02]  /*fb60*/  FMUL.FTZ R137, R137, R69 ;  /* 0x0000004589897220 */ /* 0x000fc40000410000 */
[-C--:B------:R-:W-:Y:S02]  /*fb70*/  FMUL.FTZ R140, R140, R69.reuse ;  /* 0x000000458c8c7220 */ /* 0x080fe40000410000 */
[-C--:B------:R-:W-:Y:S02]  /*fb80*/  FMUL.FTZ R141, R141, R69.reuse ;  /* 0x000000458d8d7220 */ /* 0x080fe40000410000 */
[----:B--2---:R-:W-:Y:S02]  /*fb90*/  FMUL.FTZ R0, R81, c[0x0][0x23c] ;  /* 0x00008f0051007a20 */ /* 0x004fe40000410000 */
[-C--:B------:R-:W-:Y:S02]  /*fba0*/  FMUL.FTZ R144, R144, R69.reuse ;  /* 0x0000004590907220 */ /* 0x080fe40000410000 */
[-C--:B------:R-:W-:Y:S01]  /*fbb0*/  FMUL.FTZ R145, R145, R69.reuse ;  /* 0x0000004591917220 */ /* 0x080fe20000410000 */
[----:B------:R-:W-:Y:S01]  /*fbc0*/  FSEL R0, R0, RZ, P1 ;  /* 0x000000ff00007208 */ /* 0x000fe20000800000 */
[----:B------:R-:W-:Y:S01]  /*fbd0*/  FMUL.FTZ R148, R148, R69 ;  /* 0x0000004594947220 */ /* 0x000fe20000410000 */
[----:B----4-:R-:W-:Y:S01]  /*fbe0*/  F2FP.BF16.PACK_AB R6, R59, R51 ;  /* 0x000000333b06723e */ /* 0x010fe200000010ff */
[----:B------:R-:W-:-:S02]  /*fbf0*/  FMUL.FTZ R149, R149, R69 ;  /* 0x0000004595957220 */ /* 0x000fc40000410000 */
[----:B------:R-:W-:Y:S02]  /*fc00*/  FFMA.FTZ R4, R25, c[0x0][0x23c], -R0 ;  /* 0x00008f0019047a23 */ /* 0x000fe40000010800 */
[-C--:B------:R-:W-:Y:S02]  /*fc10*/  FMUL.FTZ R152, R152, R69.reuse ;  /* 0x0000004598987220 */ /* 0x080fe40000410000 */
[----:B------:R1:W-:Y:S01]  /*fc20*/  MUFU.EX2 R249, R4 ;  /* 0x0000000400f97308 */ /* 0x0003e20000000800 */
[-C--:B------:R-:W-:Y:S02]  /*fc30*/  FMUL.FTZ R153, R153, R69.reuse ;  /* 0x0000004599997220 */ /* 0x080fe40000410000 */
[-C--:B------:R-:W-:Y:S02]  /*fc40*/  FMUL.FTZ R156, R156, R69.reuse ;  /* 0x000000459c9c7220 */ /* 0x080fe40000410000 */
[-C--:B------:R-:W-:Y:S02]  /*fc50*/  FMUL.FTZ R157, R157, R69.reuse ;  /* 0x000000459d9d7220 */ /* 0x080fe40000410000 */
[----:B------:R-:W-:-:S02]  /*fc60*/  FMUL.FTZ R160, R160, R69 ;  /* 0x00000045a0a07220 */ /* 0x000fc40000410000 */
[-C--:B------:R-:W-:Y:S02]  /*fc70*/  FMUL.FTZ R161, R161, R69.reuse ;  /* 0x00000045a1a17220 */ /* 0x080fe40000410000 */
[-C--:B------:R-:W-:Y:S02]  /*fc80*/  FMUL.FTZ R164, R164, R69.reuse ;  /* 0x00000045a4a47220 */ /* 0x080fe40000410000 */
[----:B------:R-:W-:Y:S02]  /*fc90*/  FMUL.FTZ R165, R165, R69 ;  /* 0x00000045a5a57220 */ /* 0x000fe40000410000 */
[----:B-1----:R-:W-:-:S04]  /*fca0*/  FFMA.FTZ R4, R30, c[0x0][0x23c], -R0 ;  /* 0x00008f001e047a23 */ /* 0x002fc80000010800 */
[----:B------:R1:W2:Y:S02]  /*fcb0*/  MUFU.EX2 R49, R4 ;  /* 0x0000000400317308 */ /* 0x0002a40000000800 */
[----:B-1----:R-:W-:Y:S01]  /*fcc0*/  FFMA.FTZ R4, R68, c[0x0][0x23c], -R0 ;  /* 0x00008f0044047a23 */ /* 0x002fe20000010800 */
[----:B--2---:R-:W-:-:S05]  /*fcd0*/  F2FP.BF16.PACK_AB R5, R49, R249 ;  /* 0x000000f93105723e */ /* 0x004fca00000010ff */
[----:B------:R1:W2:Y:S08]  /*fce0*/  MUFU.EX2 R68, R3 ;  /* 0x0000000300447308 */ /* 0x0002b00000000800 */
[----:B------:R4:W-:Y:S01]  /*fcf0*/  MUFU.EX2 R57, R4 ;  /* 0x0000000400397308 */ /* 0x0009e20000000800 */
[----:B-1----:R-:W-:Y:S02]  /*fd00*/  FFMA.FTZ R3, R73, c[0x0][0x23c], -R2 ;  /* 0x00008f0049037a23 */ /* 0x002fe40000010802 */
[----:B--2---:R-:W-:-:S02]  /*fd10*/  FMUL.FTZ R138, R138, R68 ;  /* 0x000000448a8a7220 */ /* 0x004fc40000410000 */
[----:B------:R-:W-:-:S03]  /*fd20*/  FMUL.FTZ R139, R139, R68 ;  /* 0x000000448b8b7220 */ /* 0x000fc60000410000 */
[----:B------:R1:W-:Y:S01]  /*fd30*/  MUFU.EX2 R29, R3 ;  /* 0x00000003001d7308 */ /* 0x0003e20000000800 */
[-C--:B------:R-:W-:Y:S02]  /*fd40*/  FMUL.FTZ R142, R142, R68.reuse ;  /* 0x000000448e8e7220 */ /* 0x080fe40000410000 */
[----:B----4-:R-:W-:Y:S02]  /*fd50*/  FFMA.FTZ R4, R32, c[0x0][0x23c], -R0 ;  /* 0x00008f0020047a23 */ /* 0x010fe40000010800 */
[-C--:B------:R-:W-:Y:S02]  /*fd60*/  FMUL.FTZ R143, R143, R68.reuse ;  /* 0x000000448f8f7220 */ /* 0x080fe40000410000 */
[-C--:B------:R-:W-:Y:S01]  /*fd70*/  FMUL.FTZ R146, R146, R68.reuse ;  /* 0x0000004492927220 */ /* 0x080fe20000410000 */
[----:B------:R2:W4:Y:S01]  /*fd80*/  MUFU.EX2 R64, R4 ;  /* 0x0000000400407308 */ /* 0x0005220000000800 */
[-C--:B------:R-:W-:Y:S02]  /*fd90*/  FMUL.FTZ R147, R147, R68.reuse ;  /* 0x0000004493937220 */ /* 0x080fe40000410000 */
[----:B------:R-:W-:-:S02]  /*fda0*/  FMUL.FTZ R150, R150, R68 ;  /* 0x0000004496967220 */ /* 0x000fc40000410000 */
[-C--:B------:R-:W-:Y:S02]  /*fdb0*/  FMUL.FTZ R151, R151, R68.reuse ;  /* 0x0000004497977220 */ /* 0x080fe40000410000 */
[-C--:B------:R-:W-:Y:S02]  /*fdc0*/  FMUL.FTZ R154, R154, R68.reuse ;  /* 0x000000449a9a7220 */ /* 0x080fe40000410000 */
[----:B-1----:R-:W-:Y:S02]  /*fdd0*/  FFMA.FTZ R3, R34, c[0x0][0x23c], -R2 ;  /* 0x00008f0022037a23 */ /* 0x002fe40000010802 */
[-C--:B------:R-:W-:Y:S02]  /*fde0*/  FMUL.FTZ R155, R155, R68.reuse ;  /* 0x000000449b9b7220 */ /* 0x080fe40000410000 */
[-C--:B------:R-:W-:Y:S02]  /*fdf0*/  FMUL.FTZ R158, R158, R68.reuse ;  /* 0x000000449e9e7220 */ /* 0x080fe40000410000 */
[----:B------:R-:W-:Y:S01]  /*fe00*/  FMUL.FTZ R159, R159, R68 ;  /* 0x000000449f9f7220 */ /* 0x000fe20000410000 */
[----:B--2---:R-:W-:Y:S01]  /*fe10*/  F2FP.BF16.PACK_AB R4, R41, R132 ;  /* 0x000000842904723e */ /* 0x004fe200000010ff */
[-C--:B------:R-:W-:Y:S01]  /*fe20*/  FMUL.FTZ R162, R162, R68.reuse ;  /* 0x00000044a2a27220 */ /* 0x080fe20000410000 */
[----:B----4-:R-:W-:Y:S01]  /*fe30*/  F2FP.BF16.PACK_AB R7, R64, R57 ;  /* 0x000000394007723e */ /* 0x010fe200000010ff */
[----:B------:R-:W-:-:S02]  /*fe40*/  FMUL.FTZ R163, R163, R68 ;  /* 0x00000044a3a37220 */ /* 0x000fc40000410000 */
[-C--:B------:R-:W-:Y:S02]  /*fe50*/  FMUL.FTZ R166, R166, R68.reuse ;  /* 0x00000044a6a67220 */ /* 0x080fe40000410000 */
[----:B------:R-:W-:Y:S02]  /*fe60*/  FMUL.FTZ R167, R167, R68 ;  /* 0x00000044a7a77220 */ /* 0x000fe40000410000 */
[C---:B------:R-:W-:Y:S01]  /*fe70*/  HMMA.16816.F32.BF16 R24, R4.reuse, R8, R136 ;  /* 0x000000080418723c */ /* 0x040fe20000041888 */
[----:B------:R1:W2:Y:S06]  /*fe80*/  MUFU.EX2 R137, R3 ;  /* 0x0000000300897308 */ /* 0x0002ac0000000800 */
[----:B---3--:R-:W-:Y:S01]  /*fe90*/  MOV R138, R13 ;  /* 0x0000000d008a7202 */ /* 0x008fe20000000f00 */
[----:B------:R-:W-:Y:S01]  /*fea0*/  HMMA.16816.F32.BF16 R36, R4, R10, R140 ;  /* 0x0000000a0424723c */ /* 0x000fe2000004188c */
[----:B------:R-:W3:Y:S01]  /*feb0*/  LDSM.16.MT88.4 R12, [R216+0xa000] ;  /* 0x00a00000d80c783b */ /* 0x000ee20000004200 */
[----:B------:R-:W-:-:S06]  /*fec0*/  MOV R139, R41 ;  /* 0x00000029008b7202 */ /* 0x000fcc0000000f00 */
[----:B------:R-:W-:Y:S01]  /*fed0*/  HMMA.16816.F32.BF16 R32, R4, R20, R144 ;  /* 0x000000140420723c */ /* 0x000fe20000041890 */
[----:B-1----:R-:W-:-:S04]  /*fee0*/  FFMA.FTZ R3, R97, c[0x0][0x23c], -R2 ;  /* 0x00008f0061037a23 */ /* 0x002fc80000010802 */
[----:B------:R1:W-:Y:S03]  /*fef0*/  MUFU.EX2 R97, R3 ;  /* 0x0000000300617308 */ /* 0x0003e60000000800 */
[C---:B------:R-:W-:Y:S01]  /*ff00*/  HMMA.16816.F32.BF16 R44, R4.reuse, R22, R148 ;  /* 0x00000016042c723c */ /* 0x040fe20000041894 */
[----:B------:R-:W4:Y:S07]  /*ff10*/  LDSM.16.MT88.4 R20, [R135+0xa800] ;  /* 0x00a800008714783b */ /* 0x000f2e0000004200 */
[----:B------:R-:W-:Y:S01]  /*ff20*/  HMMA.16816.F32.BF16 R160, R4, R16, R160 ;  /* 0x0000001004a0723c */ /* 0x000fe200000418a0 */
[----:B-1----:R-:W-:-:S07]  /*ff30*/  FFMA.FTZ R3, R40, c[0x0][0x23c], -R2 ;  /* 0x00008f0028037a23 */ /* 0x002fce0000010802 */
[C---:B------:R-:W-:Y:S01]  /*ff40*/  HMMA.16816.F32.BF16 R16, R4.reuse, R18, R164 ;  /* 0x000000120410723c */ /* 0x040fe200000418a4 */
[----:B------:R1:W-:Y:S07]  /*ff50*/  MUFU.EX2 R9, R3 ;  /* 0x0000000300097308 */ /* 0x0003ee0000000800 */
[----:B---3--:R-:W-:Y:S01]  /*ff60*/  HMMA.16816.F32.BF16 R52, R4, R12, R152 ;  /* 0x0000000c0434723c */ /* 0x008fe20000041898 */
[----:B-1----:R-:W-:-:S07]  /*ff70*/  FFMA.FTZ R3, R99, c[0x0][0x23c], -R0 ;  /* 0x00008f0063037a23 */ /* 0x002fce0000010800 */
[----:B------:R-:W-:Y:S01]  /*ff80*/  HMMA.16816.F32.BF16 R156, R4, R14, R156 ;  /* 0x0000000e049c723c */ /* 0x000fe2000004189c */
[----:B------:R-:W-:Y:S01]  /*ff90*/  LDSM.16.MT88.4 R12, [R216+0xa800] ;  /* 0x00a80000d80c783b */ /* 0x000fe20000004200 */
[----:B------:R1:W-:Y:S02]  /*ffa0*/  MUFU.EX2 R99, R3 ;  /* 0x0000000300637308 */ /* 0x0003e40000000800 */
[----:B-1----:R-:W-:-:S06]  /*ffb0*/  FFMA.FTZ R3, R42, c[0x0][0x23c], -R0 ;  /* 0x00008f002a037a23 */ /* 0x002fcc0000010800 */
[----:B------:R1:W3:Y:S02]  /*ffc0*/  MUFU.EX2 R136, R3 ;  /* 0x0000000300887308 */ /* 0x0002e40000000800 */
[--C-:B-1----:R-:W-:Y:S01]  /*ffd0*/  FFMA.FTZ R3, R100, c[0x0][0x23c], -R0.reuse ;  /* 0x00008f0064037a23 */ /* 0x102fe20000010800 */
[----:B------:R-:W-:Y:S02]  /*ffe0*/  MOV R100, R29 ;  /* 0x0000001d00647202 */ /* 0x000fe40000000f00 */
[----:B------:R-:W1:Y:S03]  /*fff0*/  LDSM.16.MT88.4 R28, [R218+0xa800] ;  /* 0x00a80000da1c783b */ /* 0x000e660000004200 */
[----:B------:R5:W-:Y:S01]  /*10000*/  MUFU.EX2 R141, R3 ;  /* 0x00000003008d7308 */ /* 0x000be20000000800 */
[----:B--2---:R-:W-:Y:S02]  /*10010*/  F2FP.BF16.PACK_AB R4, R137, R100 ;  /* 0x000000648904723e */ /* 0x004fe400000010ff */
[----:B---3--:R-:W-:Y:S01]  /*10020*/  F2FP.BF16.PACK_AB R5, R136, R99 ;  /* 0x000000638805723e */ /* 0x008fe200000010ff */
[----:B-----5:R-:W-:-:S04]  /*10030*/  FFMA.FTZ R3, R48, c[0x0][0x23c], -R0 ;  /* 0x00008f0030037a23 */ /* 0x020fc80000010800 */
[----:B------:R2:W3:Y:S02]  /*10040*/  MUFU.EX2 R8, R3 ;  /* 0x0000000300087308 */ /* 0x0004e40000000800 */
[----:B--2---:R-:W-:Y:S01]  /*10050*/  FFMA.FTZ R3, R102, c[0x0][0x23c], -R2 ;  /* 0x00008f0066037a23 */ /* 0x004fe20000010802 */
[----:B------:R-:W-:Y:S02]  /*10060*/  MOV R102, R9 ;  /* 0x0000000900667202 */ /* 0x000fe40000000f00 */
[----:B---3--:R-:W-:-:S03]  /*10070*/  F2FP.BF16.PACK_AB R7, R8, R141 ;  /* 0x0000008d0807723e */ /* 0x008fc600000010ff */
[----:B------:R2:W-:Y:S01]  /*10080*/  MUFU.EX2 R48, R3 ;  /* 0x0000000300307308 */ /* 0x0005e20000000800 */
[----:B------:R-:W-:-:S07]  /*10090*/  F2FP.BF16.PACK_AB R6, R102, R97 ;  /* 0x000000616606723e */ /* 0x000fce00000010ff */
[----:B----4-:R-:W-:Y:S01]  /*100a0*/  HMMA.16816.F32.BF16 R24, R4, R20, R24 ;  /* 0x000000140418723c */ /* 0x010fe20000041818 */
[----:B--2---:R-:W-:-:S07]  /*100b0*/  FFMA.FTZ R3, R50, c[0x0][0x23c], -R2 ;  /* 0x00008f0032037a23 */ /* 0x004fce0000010802 */
[C---:B------:R-:W-:Y:S01]  /*100c0*/  HMMA.16816.F32.BF16 R36, R4.reuse, R22, R36 ;  /* 0x000000160424723c */ /* 0x040fe20000041824 */
[----:B------:R2:W-:Y:S07]  /*100d0*/  MUFU.EX2 R42, R3 ;  /* 0x00000003002a7308 */ /* 0x0005ee0000000800 */
[C---:B-1----:R-:W-:Y:S08]  /*100e0*/  HMMA.16816.F32.BF16 R32, R4.reuse, R28, R32 ;  /* 0x0000001c0420723c */ /* 0x042ff00000041820 */
[----:B------:R-:W-:Y:S01]  /*100f0*/  HMMA.16816.F32.BF16 R44, R4, R30, R44 ;  /* 0x0000001e042c723c */ /* 0x000fe2000004182c */
[----:B------:R-:W-:Y:S01]  /*10100*/  LDSM.16.MT88.4 R28, [R218+0xb000] ;  /* 0x00b00000da1c783b */ /* 0x000fe20000004200 */
[----:B--2---:R-:W-:Y:S01]  /*10110*/  FFMA.FTZ R3, R103, c[0x0][0x23c], -R2 ;  /* 0x00008f0067037a23 */ /* 0x004fe20000010802 */
[----:B------:R-:W-:-:S02]  /*10120*/  MOV R103, R8 ;  /* 0x0000000800677202 */ /* 0x000fc40000000f00 */
[----:B------:R-:W1:Y:S01]  /*10130*/  LDSM.16.MT88.4 R8, [R217+0xa800] ;  /* 0x00a80000d908783b */ /* 0x000e620000004200 */
[----:B------:R2:W-:Y:S02]  /*10140*/  MUFU.EX2 R40, R3 ;  /* 0x0000000300287308 */ /* 0x0005e40000000800 */
[----:B------:R-:W-:Y:S01]  /*10150*/  HMMA.16816.F32.BF16 R52, R4, R12, R52 ;  /* 0x0000000c0434723c */ /* 0x000fe20000041834 */
[----:B--2---:R-:W-:-:S05]  /*10160*/  FFMA.FTZ R3, R56, c[0x0][0x23c], -R2 ;  /* 0x00008f0038037a23 */ /* 0x004fca0000010802 */
[----:B------:R2:W3:Y:S02]  /*10170*/  MUFU.EX2 R20, R3 ;  /* 0x0000000300147308 */ /* 0x0004e40000000800 */
[--C-:B--2---:R-:W-:Y:S01]  /*10180*/  FFMA.FTZ R3, R105, c[0x0][0x23c], -R0.reuse ;  /* 0x00008f0069037a23 */ /* 0x104fe20000010800 */
[----:B---3--:R-:W-:Y:S02]  /*10190*/  MOV R105, R20 ;  /* 0x0000001400697202 */ /* 0x008fe40000000f00 */
[----:B------:R-:W2:Y:S03]  /*101a0*/  LDSM.16.MT88.4 R20, [R135+0xb000] ;  /* 0x00b000008714783b */ /* 0x000ea60000004200 */
[----:B------:R3:W-:Y:S01]  /*101b0*/  MUFU.EX2 R251, R3 ;  /* 0x0000000300fb7308 */ /* 0x0007e20000000800 */
[C---:B-1----:R-:W-:Y:S08]  /*101c0*/  HMMA.16816.F32.BF16 R160, R4.reuse, R8, R160 ;  /* 0x0000000804a0723c */ /* 0x042ff000000418a0 */
[----:B------:R-:W-:Y:S01]  /*101d0*/  HMMA.16816.F32.BF16 R16, R4, R10, R16 ;  /* 0x0000000a0410723c */ /* 0x000fe20000041810 */
[----:B------:R-:W-:Y:S01]  /*101e0*/  LDSM.16.MT88.4 R8, [R217+0xb000] ;  /* 0x00b00000d908783b */ /* 0x000fe20000004200 */
[----:B---3--:R-:W-:-:S04]  /*101f0*/  FFMA.FTZ R3, R58, c[0x0][0x23c], -R0 ;  /* 0x00008f003a037a23 */ /* 0x008fc80000010800 */
[----:B------:R1:W3:Y:S02]  /*10200*/  MUFU.EX2 R250, R3 ;  /* 0x0000000300fa7308 */ /* 0x0002e40000000800 */
[----:B-1----:R-:W-:Y:S01]  /*10210*/  FFMA.FTZ R3, R106, c[0x0][0x23c], -R0 ;  /* 0x00008f006a037a23 */ /* 0x002fe20000010800 */
[----:B------:R-:W-:Y:S02]  /*10220*/  MOV R106, R64 ;  /* 0x00000040006a7202 */ /* 0x000fe40000000f00 */
[----:B------:R-:W-:Y:S01]  /*10230*/  HMMA.16816.F32.BF16 R64, R4, R14, R156 ;  /* 0x0000000e0440723c */ /* 0x000fe2000004189c */
[----:B------:R-:W1:Y:S02]  /*10240*/  LDSM.16.MT88.4 R12, [R216+0xb000] ;  /* 0x00b00000d80c783b */ /* 0x000e640000004200 */
[----:B------:R4:W-:Y:S04]  /*10250*/  MUFU.EX2 R248, R3 ;  /* 0x0000000300f87308 */ /* 0x0009e80000000800 */
[----:B---3--:R-:W-:-:S02]  /*10260*/  F2FP.BF16.PACK_AB R5, R250, R251 ;  /* 0x000000fbfa05723e */ /* 0x008fc400000010ff */
[----:B------:R-:W-:Y:S01]  /*10270*/  F2FP.BF16.PACK_AB R6, R105, R40 ;  /* 0x000000286906723e */ /* 0x000fe200000010ff */
[----:B----4-:R-:W-:Y:S01]  /*10280*/  FFMA.FTZ R3, R60, c[0x0][0x23c], -R0 ;  /* 0x00008f003c037a23 */ /* 0x010fe20000010800 */
[----:B------:R-:W-:-:S03]  /*10290*/  MOV R60, R59 ;  /* 0x0000003b003c7202 */ /* 0x000fc60000000f00 */
[----:B------:R3:W4:Y:S02]  /*102a0*/  MUFU.EX2 R252, R3 ;  /* 0x0000000300fc7308 */ /* 0x0007240000000800 */
[----:B---3--:R-:W-:Y:S01]  /*102b0*/  FFMA.FTZ R3, R107, c[0x0][0x23c], -R2 ;  /* 0x00008f006b037a23 */ /* 0x008fe20000010802 */
[----:B------:R-:W-:Y:S02]  /*102c0*/  MOV R107, R48 ;  /* 0x00000030006b7202 */ /* 0x000fe40000000f00 */
[----:B----4-:R-:W-:-:S03]  /*102d0*/  F2FP.BF16.PACK_AB R7, R252, R248 ;  /* 0x000000f8fc07723e */ /* 0x010fc600000010ff */
[----:B------:R3:W-:Y:S01]  /*102e0*/  MUFU.EX2 R246, R3 ;  /* 0x0000000300f67308 */ /* 0x0007e20000000800 */
[----:B------:R-:W-:-:S07]  /*102f0*/  F2FP.BF16.PACK_AB R4, R42, R107 ;  /* 0x0000006b2a04723e */ /* 0x000fce00000010ff */
[----:B--2---:R-:W-:Y:S01]  /*10300*/  HMMA.16816.F32.BF16 R24, R4, R20, R24 ;  /* 0x000000140418723c */ /* 0x004fe20000041818 */
[----:B---3--:R-:W-:-:S07]  /*10310*/  FFMA.FTZ R3, R62, c[0x0][0x23c], -R2 ;  /* 0x00008f003e037a23 */ /* 0x008fce0000010802 */
[C---:B------:R-:W-:Y:S01]  /*10320*/  HMMA.16816.F32.BF16 R36, R4.reuse, R22, R36 ;  /* 0x000000160424723c */ /* 0x040fe20000041824 */
[----:B------:R-:W2:Y:S01]  /*10330*/  LDSM.16.MT88.4 R20, [R135+0xb800] ;  /* 0x00b800008714783b */ /* 0x000ea20000004200 */
[----:B------:R-:W-:Y:S01]  /*10340*/  MOV R62, R42 ;  /* 0x0000002a003e7202 */ /* 0x000fe20000000f00 */
[----:B------:R3:W4:Y:S05]  /*10350*/  MUFU.EX2 R247, R3 ;  /* 0x0000000300f77308 */ /* 0x00072a0000000800 */
[C---:B------:R-:W-:Y:S08]  /*10360*/  HMMA.16816.F32.BF16 R32, R4.reuse, R28, R32 ;  /* 0x0000001c0420723c */ /* 0x040ff00000041820 */
[----:B------:R-:W-:Y:S01]  /*10370*/  HMMA.16816.F32.BF16 R44, R4, R30, R44 ;  /* 0x0000001e042c723c */ /* 0x000fe2000004182c */
[----:B------:R-:W5:Y:S01]  /*10380*/  LDSM.16.MT88.4 R28, [R218+0xb800] ;  /* 0x00b80000da1c783b */ /* 0x000f620000004200 */
[----:B---3--:R-:W-:Y:S01]  /*10390*/  FFMA.FTZ R3, R113, c[0x0][0x23c], -R2 ;  /* 0x00008f0071037a23 */ /* 0x008fe20000010802 */
[----:B------:R-:W-:-:S03]  /*103a0*/  MOV R113, R40 ;  /* 0x0000002800717202 */ /* 0x000fc60000000f00 */
[----:B------:R3:W-:Y:S02]  /*103b0*/  MUFU.EX2 R245, R3 ;  /* 0x0000000300f57308 */ /* 0x0007e40000000800 */
[C---:B-1----:R-:W-:Y:S08]  /*103c0*/  HMMA.16816.F32.BF16 R52, R4.reuse, R12, R52 ;  /* 0x0000000c0434723c */ /* 0x042ff00000041834 */
[----:B------:R-:W-:Y:S01]  /*103d0*/  HMMA.16816.F32.BF16 R64, R4, R14, R64 ;  /* 0x0000000e0440723c */ /* 0x000fe20000041840 */
[----:B------:R-:W1:Y:S01]  /*103e0*/  LDSM.16.MT88.4 R12, [R216+0xb800] ;  /* 0x00b80000d80c783b */ /* 0x000e620000004200 */
[----:B---3--:R-:W-:-:S06]  /*103f0*/  FFMA.FTZ R3, R70, c[0x0][0x23c], -R2 ;  /* 0x00008f0046037a23 */ /* 0x008fcc0000010802 */
[C---:B------:R-:W-:Y:S01]  /*10400*/  HMMA.16816.F32.BF16 R160, R4.reuse, R8, R160 ;  /* 0x0000000804a0723c */ /* 0x040fe200000418a0 */
[----:B------:R-:W-:Y:S01]  /*10410*/  MOV R70, R57 ;  /* 0x0000003900467202 */ /* 0x000fe20000000f00 */
[----:B------:R3:W2:Y:S06]  /*10420*/  MUFU.EX2 R244, R3 ;  /* 0x0000000300f47308 */ /* 0x0006ac0000000800 */
[----:B------:R-:W-:Y:S01]  /*10430*/  HMMA.16816.F32.BF16 R16, R4, R10, R16 ;  /* 0x0000000a0410723c */ /* 0x000fe20000041810 */
[----:B------:R-:W1:Y:S06]  /*10440*/  LDSM.16.MT88.4 R8, [R217+0xb800] ;  /* 0x00b80000d908783b */ /* 0x000e6c0000004200 */
[----:B----4-:R-:W-:Y:S01]  /*10450*/  F2FP.BF16.PACK_AB R4, R247, R246 ;  /* 0x000000f6f704723e */ /* 0x010fe200000010ff */
[----:B---3--:R-:W-:Y:S01]  /*10460*/  FFMA.FTZ R3, R114, c[0x0][0x23c], -R0 ;  /* 0x00008f0072037a23 */ /* 0x008fe20000010800 */
[----:B--2---:R-:W-:-:S02]  /*10470*/  F2FP.BF16.PACK_AB R6, R244, R245 ;  /* 0x000000f5f406723e */ /* 0x004fc400000010ff */
        /* <DEDUP_REMOVED lines=12> */
[----:B---3--:R-:W-:-:S05]  /*10540*/  F2FP.BF16.PACK_AB R7, R73, R166 ;  /* 0x000000a64907723e */ /* 0x008fca00000010ff */
[----:B------:R2:W-:Y:S02]  /*10550*/  MUFU.EX2 R164, R3 ;  /* 0x0000000300a47308 */ /* 0x0005e40000000800 */
[C---:B------:R-:W-:Y:S01]  /*10560*/  HMMA.16816.F32.BF16 R48, R4.reuse, R20, R24 ;  /* 0x000000140430723c */ /* 0x040fe20000041818 */
[----:B------:R-:W3:Y:S07]  /*10570*/  LDSM.16.MT88.4 R24, [R135+0xc000] ;  /* 0x00c000008718783b */ /* 0x000eee0000004200 */
[----:B-----5:R-:W-:Y:S01]  /*10580*/  HMMA.16816.F32.BF16 R40, R4, R28, R32 ;  /* 0x0000001c0428723c */ /* 0x020fe20000041820 */
[----:B--2---:R-:W-:Y:S01]  /*10590*/  FFMA.FTZ R3, R75, c[0x0][0x23c], -R2 ;  /* 0x00008f004b037a23 */ /* 0x004fe20000010802 */
[----:B------:R-:W-:-:S03]  /*105a0*/  MOV R75, R113 ;  /* 0x00000071004b7202 */ /* 0x000fc60000000f00 */
[----:B------:R2:W4:Y:S03]  /*105b0*/  MUFU.EX2 R165, R3 ;  /* 0x0000000300a57308 */ /* 0x0005260000000800 */
[C---:B------:R-:W-:Y:S01]  /*105c0*/  HMMA.16816.F32.BF16 R56, R4.reuse, R22, R36 ;  /* 0x000000160438723c */ /* 0x040fe20000041824 */
[----:B------:R-:W-:Y:S07]  /*105d0*/  LDSM.16.MT88.4 R20, [R218+0xc000] ;  /* 0x00c00000da14783b */ /* 0x000fee0000004200 */
[----:B-1----:R-:W-:Y:S01]  /*105e0*/  HMMA.16816.F32.BF16 R32, R4, R12, R52 ;  /* 0x0000000c0420723c */ /* 0x002fe20000041834 */
[----:B--2---:R-:W-:-:S07]  /*105f0*/  FFMA.FTZ R3, R118, c[0x0][0x23c], -R2 ;  /* 0x00008f0076037a23 */ /* 0x004fce0000010802 */
[C---:B------:R-:W-:Y:S01]  /*10600*/  HMMA.16816.F32.BF16 R64, R4.reuse, R14, R64 ;  /* 0x0000000e0440723c */ /* 0x040fe20000041840 */
[----:B------:R-:W1:Y:S01]  /*10610*/  LDSM.16.MT88.4 R12, [R216+0xc000] ;  /* 0x00c00000d80c783b */ /* 0x000e620000004200 */
[----:B------:R2:W-:Y:S06]  /*10620*/  MUFU.EX2 R159, R3 ;  /* 0x00000003009f7308 */ /* 0x0005ec0000000800 */
[C---:B------:R-:W-:Y:S08]  /*10630*/  HMMA.16816.F32.BF16 R36, R4.reuse, R30, R44 ;  /* 0x0000001e0424723c */ /* 0x040ff0000004182c */
[----:B------:R-:W-:Y:S01]  /*10640*/  HMMA.16816.F32.BF16 R28, R4, R8, R160 ;  /* 0x00000008041c723c */ /* 0x000fe200000418a0 */
[----:B--2---:R-:W-:Y:S01]  /*10650*/  FFMA.FTZ R3, R76, c[0x0][0x23c], -R2 ;  /* 0x00008f004c037a23 */ /* 0x004fe20000010802 */
[----:B------:R-:W-:-:S03]  /*10660*/  MOV R76, R62 ;  /* 0x0000003e004c7202 */ /* 0x000fc60000000f00 */
[----:B------:R2:W5:Y:S03]  /*10670*/  MUFU.EX2 R158, R3 ;  /* 0x00000003009e7308 */ /* 0x0005660000000800 */
[----:B------:R-:W-:Y:S01]  /*10680*/  HMMA.16816.F32.BF16 R16, R4, R10, R16 ;  /* 0x0000000a0410723c */ /* 0x000fe20000041810 */
[----:B------:R-:W1:Y:S01]  /*10690*/  LDSM.16.MT88.4 R8, [R217+0xc000] ;  /* 0x00c00000d908783b */ /* 0x000e620000004200 */
[----:B------:R-:W-:Y:S02]  /*106a0*/  MOV R161, R141 ;  /* 0x0000008d00a17202 */ /* 0x000fe40000000f00 */
[----:B------:R-:W-:Y:S02]  /*106b0*/  MOV R163, R107 ;  /* 0x0000006b00a37202 */ /* 0x000fe40000000f00 */
[----:B------:R-:W-:Y:S02]  /*106c0*/  MOV R162, R102 ;  /* 0x0000006600a27202 */ /* 0x000fe40000000f00 */
[----:B----4-:R-:W-:-:S02]  /*106d0*/  F2FP.BF16.PACK_AB R4, R165, R164 ;  /* 0x000000a4a504723e */ /* 0x010fc400000010ff */
[----:B------:R-:W-:Y:S01]  /*106e0*/  MOV R160, R97 ;  /* 0x0000006100a07202 */ /* 0x000fe20000000f00 */
[----:B--2---:R-:W-:Y:S01]  /*106f0*/  FFMA.FTZ R3, R119, c[0x0][0x23c], -R0 ;  /* 0x00008f0077037a23 */ /* 0x004fe20000010800 */
[----:B-----5:R-:W-:-:S03]  /*10700*/  F2FP.BF16.PACK_AB R6, R158, R159 ;  /* 0x0000009f9e06723e */ /* 0x020fc600000010ff */
[----:B------:R2:W-:Y:S02]  /*10710*/  MUFU.EX2 R157, R3 ;  /* 0x00000003009d7308 */ /* 0x0005e40000000800 */
[----:B--2---:R-:W-:Y:S01]  /*10720*/  FFMA.FTZ R3, R77, c[0x0][0x23c], -R0 ;  /* 0x00008f004d037a23 */ /* 0x004fe20000010800 */
[----:B------:R-:W-:-:S05]  /*10730*/  MOV R77, R103 ;  /* 0x00000067004d7202 */ /* 0x000fca0000000f00 */
[----:B------:R2:W4:Y:S02]  /*10740*/  MUFU.EX2 R72, R3 ;  /* 0x0000000300487308 */ /* 0x0005240000000800 */
[----:B--2---:R-:W-:Y:S01]  /*10750*/  FFMA.FTZ R3, R120, c[0x0][0x23c], -R0 ;  /* 0x00008f0078037a23 */ /* 0x004fe20000010800 */
[----:B----4-:R-:W-:-:S05]  /*10760*/  F2FP.BF16.PACK_AB R5, R72, R157 ;  /* 0x0000009d4805723e */ /* 0x010fca00000010ff */
[----:B------:R2:W-:Y:S02]  /*10770*/  MUFU.EX2 R156, R3 ;  /* 0x00000003009c7308 */ /* 0x0005e40000000800 */
[----:B--2---:R-:W-:Y:S01]  /*10780*/  FFMA.FTZ R3, R78, c[0x0][0x23c], -R0 ;  /* 0x00008f004e037a23 */ /* 0x004fe20000010800 */
[----:B------:R-:W-:-:S05]  /*10790*/  MOV R78, R136 ;  /* 0x00000088004e7202 */ /* 0x000fca0000000f00 */
[----:B------:R2:W4:Y:S02]  /*107a0*/  MUFU.EX2 R155, R3 ;  /* 0x00000003009b7308 */ /* 0x0005240000000800 */
[----:B--2---:R-:W-:Y:S01]  /*107b0*/  FFMA.FTZ R3, R122, c[0x0][0x23c], -R2 ;  /* 0x00008f007a037a23 */ /* 0x004fe20000010802 */
[----:B----4-:R-:W-:-:S05]  /*107c0*/  F2FP.BF16.PACK_AB R7, R155, R156 ;  /* 0x0000009c9b07723e */ /* 0x010fca00000010ff */
[----:B------:R2:W-:Y:S02]  /*107d0*/  MUFU.EX2 R153, R3 ;  /* 0x0000000300997308 */ /* 0x0005e40000000800 */
[C---:B---3--:R-:W-:Y:S08]  /*107e0*/  HMMA.16816.F32.BF16 R44, R4.reuse, R24, R48 ;  /* 0x00000018042c723c */ /* 0x048ff00000041830 */
        /* <DEDUP_REMOVED lines=9> */
[C---:B------:R-:W-:Y:S01]  /*10880*/  HMMA.16816.F32.BF16 R28, R4.reuse, R8, R28 ;  /* 0x00000008041c723c */ /* 0x040fe2000004181c */
        /* <DEDUP_REMOVED lines=28> */
[----:B-1----:R-:W-:Y:S01]  /*10a50*/  FFMA.FTZ R3, R85, c[0x0][0x23c], -R2 ;  /* 0x00008f0055037a23 */ /* 0x002fe20000010802 */
[----:B------:R-:W-:-:S02]  /*10a60*/  MOV R85, R70 ;  /* 0x0000004600557202 */ /* 0x000fc40000000f00 */
[----:B------:R-:W-:Y:S01]  /*10a70*/  MOV R70, R99 ;  /* 0x0000006300467202 */ /* 0x000fe20000000f00 */
[----:B------:R1:W3:Y:S02]  /*10a80*/  MUFU.EX2 R144, R3 ;  /* 0x0000000300907308 */ /* 0x0002e40000000800 */
[C---:B------:R-:W-:Y:S08]  /*10a90*/  HMMA.16816.F32.BF16 R44, R4.reuse, R12, R32 ;  /* 0x0000000c042c723c */ /* 0x040ff00000041820 */
        /* <DEDUP_REMOVED lines=15> */
[----:B------:R-:W-:-:S03]  /*10b90*/  F2FP.BF16.PACK_AB R6, R146, R143 ;  /* 0x0000008f9206723e */ /* 0x000fc600000010ff */
[----:B------:R1:W-:Y:S02]  /*10ba0*/  MUFU.EX2 R142, R3 ;  /* 0x00000003008e7308 */ /* 0x0003e40000000800 */
[----:B-1----:R-:W-:Y:S01]  /*10bb0*/  FFMA.FTZ R3, R87, c[0x0][0x23c], -R0 ;  /* 0x00008f0057037a23 */ /* 0x002fe20000010800 */
[----:B------:R-:W-:-:S05]  /*10bc0*/  MOV R87, R139 ;  /* 0x0000008b00577202 */ /* 0x000fca0000000f00 */
        /* <DEDUP_REMOVED lines=12> */
[----:B----4-:R-:W-:Y:S01]  /*10c90*/  HMMA.16816.F32.BF16 R36, R4, R12, R44 ;  /* 0x0000000c0424723c */ /* 0x010fe2000004182c */
[----:B-1----:R-:W-:Y:S01]  /*10ca0*/  FFMA.FTZ R3, R89, c[0x0][0x23c], -R2 ;  /* 0x00008f0059037a23 */ /* 0x002fe20000010802 */
[----:B------:R-:W-:-:S03]  /*10cb0*/  MOV R89, R133 ;  /* 0x0000008500597202 */ /* 0x000fc60000000f00 */
[----:B------:R1:W2:Y:S03]  /*10cc0*/  MUFU.EX2 R138, R3 ;  /* 0x00000003008a7308 */ /* 0x0002a60000000800 */
[C---:B------:R-:W-:Y:S01]  /*10cd0*/  HMMA.16816.F32.BF16 R64, R4.reuse, R14, R64 ;  /* 0x0000000e0440723c */ /* 0x040fe20000041840 */
[----:B------:R-:W3:Y:S07]  /*10ce0*/  LDSM.16.MT88.4 R12, [R216+0xd800] ;  /* 0x00d80000d80c783b */ /* 0x000eee0000004200 */
[----:B-----5:R-:W-:Y:S01]  /*10cf0*/  HMMA.16816.F32.BF16 R28, R4, R8, R28 ;  /* 0x00000008041c723c */ /* 0x020fe2000004181c */
[----:B-1----:R-:W-:Y:S01]  /*10d00*/  FFMA.FTZ R3, R168, c[0x0][0x23c], -R2 ;  /* 0x00008f00a8037a23 */ /* 0x002fe20000010802 */
[----:B------:R-:W-:-:S06]  /*10d10*/  MOV R168, R132 ;  /* 0x0000008400a87202 */ /* 0x000fcc0000000f00 */
[C---:B------:R-:W-:Y:S01]  /*10d20*/  HMMA.16816.F32.BF16 R16, R4.reuse, R10, R16 ;  /* 0x0000000a0410723c */ /* 0x040fe20000041810 */
[----:B------:R-:W1:Y:S01]  /*10d30*/  LDSM.16.MT88.4 R8, [R217+0xd800] ;  /* 0x00d80000d908783b */ /* 0x000e620000004200 */
[----:B------:R4:W-:Y:S06]  /*10d40*/  MUFU.EX2 R136, R3 ;  /* 0x0000000300887308 */ /* 0x0009ec0000000800 */
[C---:B------:R-:W-:Y:S01]  /*10d50*/  HMMA.16816.F32.BF16 R56, R4.reuse, R26, R56 ;  /* 0x0000001a0438723c */ /* 0x040fe20000041838 */
[----:B------:R-:W5:Y:S07]  /*10d60*/  LDSM.16.MT88.4 R24, [R135+0xd800] ;  /* 0x00d800008718783b */ /* 0x000f6e0000004200 */
[----:B------:R-:W-:Y:S01]  /*10d70*/  HMMA.16816.F32.BF16 R40, R4, R20, R40 ;  /* 0x000000140428723c */ /* 0x000fe20000041828 */
[----:B----4-:R-:W-:-:S04]  /*10d80*/  FFMA.FTZ R3, R90, c[0x0][0x23c], -R2 ;  /* 0x00008f005a037a23 */ /* 0x010fc80000010802 */
[----:B------:R4:W3:Y:S03]  /*10d90*/  MUFU.EX2 R133, R3 ;  /* 0x0000000300857308 */ /* 0x0008e60000000800 */
[----:B------:R-:W-:Y:S01]  /*10da0*/  HMMA.16816.F32.BF16 R52, R4, R22, R52 ;  /* 0x000000160434723c */ /* 0x000fe20000041834 */
[----:B------:R-:W1:Y:S06]  /*10db0*/  LDSM.16.MT88.4 R20, [R218+0xd800] ;  /* 0x00d80000da14783b */ /* 0x000e6c0000004200 */
[----:B--2---:R-:W-:Y:S01]  /*10dc0*/  F2FP.BF16.PACK_AB R4, R138, R137 ;  /* 0x000000898a04723e */ /* 0x004fe200000010ff */
[----:B----4-:R-:W-:Y:S01]  /*10dd0*/  FFMA.FTZ R3, R170, c[0x0][0x23c], -R0 ;  /* 0x00008f00aa037a23 */ /* 0x010fe20000010800 */
[----:B---3--:R-:W-:-:S02]  /*10de0*/  F2FP.BF16.PACK_AB R6, R133, R136 ;  /* 0x000000888506723e */ /* 0x008fc400000010ff */
[----:B------:R-:W-:Y:S01]  /*10df0*/  MOV R170, R84 ;  /* 0x0000005400aa7202 */ /* 0x000fe20000000f00 */
        /* <DEDUP_REMOVED lines=25> */
[----:B--2---:R-:W-:-:S04]  /*10f90*/  FFMA.FTZ R3, R94, c[0x0][0x23c], -R2 ;  /* 0x00008f005e037a23 */ /* 0x004fc80000010802 */
[----:B------:R2:W1:Y:S03]  /*10fa0*/  MUFU.EX2 R125, R3 ;  /* 0x00000003007d7308 */ /* 0x0004660000000800 */
        /* <DEDUP_REMOVED lines=21> */
[C---:B------:R-:W-:Y:S01]  /*11100*/  HMMA.16816.F32.BF16 R44, R4.reuse, R8, R28 ;  /* 0x00000008042c723c */ /* 0x040fe2000004181c */
[----:B------:R-:W-:Y:S07]  /*11110*/  LDSM.16.MT88.4 R28, [R135+0xf000] ;  /* 0x00f00000871c783b */ /* 0x000fee0000004200 */
        /* <DEDUP_REMOVED lines=26> */
[C---:B--2---:R-:W-:Y:S01]  /*112c0*/  HMMA.16816.F32.BF16 R48, R4.reuse, R12, R36 ;  /* 0x0000000c0430723c */ /* 0x044fe20000041824 */
[----:B------:R-:W2:Y:S07]  /*112d0*/  LDSM.16.MT88.4 R36, [R218+0xf000] ;  /* 0x00f00000da24783b */ /* 0x000eae0000004200 */
[----:B------:R-:W-:Y:S01]  /*112e0*/  HMMA.16816.F32.BF16 R64, R4, R14, R64 ;  /* 0x0000000e0440723c */ /* 0x000fe20000041840 */
[----:B------:R-:W3:Y:S01]  /*112f0*/  LDSM.16.MT88.4 R12, [R216+0xf000] ;  /* 0x00f00000d80c783b */ /* 0x000ee20000004200 */
[----:B-1----:R-:W-:-:S04]  /*11300*/  FFMA.FTZ R3, R109, c[0x0][0x23c], -R2 ;  /* 0x00008f006d037a23 */ /* 0x002fc80000010802 */
[----:B------:R1:W1:Y:S02]  /*11310*/  MUFU.EX2 R109, R3 ;  /* 0x00000003006d7308 */ /* 0x0002640000000800 */
[C---:B----4-:R-:W-:Y:S08]  /*11320*/  HMMA.16816.F32.BF16 R44, R4.reuse, R8, R44 ;  /* 0x00000008042c723c */ /* 0x050ff0000004182c */
[----:B------:R-:W-:Y:S01]  /*11330*/  HMMA.16816.F32.BF16 R16, R4, R10, R16 ;  /* 0x0000000a0410723c */ /* 0x000fe20000041810 */
[----:B------:R-:W4:Y:S01]  /*11340*/  LDSM.16.MT88.4 R8, [R217+0xf000] ;  /* 0x00f00000d908783b */ /* 0x000f220000004200 */
[----:B-1----:R-:W-:-:S06]  /*11350*/  FFMA.FTZ R3, R180, c[0x0][0x23c], -R2 ;  /* 0x00008f00b4037a23 */ /* 0x002fcc0000010802 */
[C---:B-----5:R-:W-:Y:S01]  /*11360*/  HMMA.16816.F32.BF16 R32, R4.reuse, R24, R32 ;  /* 0x000000180420723c */ /* 0x060fe20000041820 */
[----:B------:R1:W-:Y:S07]  /*11370*/  MUFU.EX2 R112, R3 ;  /* 0x0000000300707308 */ /* 0x0003ee0000000800 */
[C---:B------:R-:W-:Y:S08]  /*11380*/  HMMA.16816.F32.BF16 R56, R4.reuse, R26, R56 ;  /* 0x0000001a0438723c */ /* 0x040ff00000041838 */
[----:B------:R-:W-:Y:S01]  /*11390*/  HMMA.16816.F32.BF16 R40, R4, R20, R40 ;  /* 0x000000140428723c */ /* 0x000fe20000041828 */
[----:B-1----:R-:W-:-:S04]  /*113a0*/  FFMA.FTZ R3, R61, c[0x0][0x23c], -R2 ;  /* 0x00008f003d037a23 */ /* 0x002fc80000010802 */
[----:B------:R1:W5:Y:S03]  /*113b0*/  MUFU.EX2 R107, R3 ;  /* 0x00000003006b7308 */ /* 0x0003660000000800 */
[----:B------:R-:W-:Y:S01]  /*113c0*/  HMMA.16816.F32.BF16 R52, R4, R22, R52 ;  /* 0x000000160434723c */ /* 0x000fe20000041834 */
[----:B------:R-:W2:Y:S06]  /*113d0*/  LDSM.16.MT88.4 R20, [R135+0xf800] ;  /* 0x00f800008714783b */ /* 0x000eac0000004200 */
[----:B------:R-:W-:Y:S01]  /*113e0*/  F2FP.BF16.PACK_AB R4, R109, R108 ;  /* 0x0000006c6d04723e */ /* 0x000fe200000010ff */
[----:B-1----:R-:W-:Y:S01]  /*113f0*/  FFMA.FTZ R3, R182, c[0x0][0x23c], -R0 ;  /* 0x00008f00b6037a23 */ /* 0x002fe20000010800 */
[----:B-----5:R-:W-:-:S03]  /*11400*/  F2FP.BF16.PACK_AB R6, R107, R112 ;  /* 0x000000706b06723e */ /* 0x020fc600000010ff */
[----:B------:R1:W-:Y:S02]  /*11410*/  MUFU.EX2 R105, R3 ;  /* 0x0000000300697308 */ /* 0x0003e40000000800 */
[----:B-1----:R-:W-:-:S06]  /*11420*/  FFMA.FTZ R3, R71, c[0x0][0x23c], -R0 ;  /* 0x00008f0047037a23 */ /* 0x002fcc0000010800 */
[----:B------:R1:W5:Y:S02]  /*11430*/  MUFU.EX2 R106, R3 ;  /* 0x00000003006a7308 */ /* 0x0003640000000800 */
[----:B-1----:R-:W-:Y:S01]  /*11440*/  FFMA.FTZ R3, R183, c[0x0][0x23c], -R0 ;  /* 0x00008f00b7037a23 */ /* 0x002fe20000010800 */
[----:B-----5:R-:W-:-:S05]  /*11450*/  F2FP.BF16.PACK_AB R5, R106, R105 ;  /* 0x000000696a05723e */ /* 0x020fca00000010ff */
[----:B------:R1:W-:Y:S02]  /*11460*/  MUFU.EX2 R104, R3 ;  /* 0x0000000300687308 */ /* 0x0003e40000000800 */
[----:B-1----:R-:W-:-:S06]  /*11470*/  FFMA.FTZ R3, R63, c[0x0][0x23c], -R0 ;  /* 0x00008f003f037a23 */ /* 0x002fcc0000010800 */
[----:B------:R1:W5:Y:S02]  /*11480*/  MUFU.EX2 R103, R3 ;  /* 0x0000000300677308 */ /* 0x0003640000000800 */
[----:B-1----:R-:W-:Y:S01]  /*11490*/  FFMA.FTZ R3, R185, c[0x0][0x23c], -R2 ;  /* 0x00008f00b9037a23 */ /* 0x002fe20000010802 */
[----:B-----5:R-:W-:-:S05]  /*114a0*/  F2FP.BF16.PACK_AB R7, R103, R104 ;  /* 0x000000686707723e */ /* 0x020fca00000010ff */
[----:B------:R1:W-:Y:S02]  /*114b0*/  MUFU.EX2 R100, R3 ;  /* 0x0000000300647308 */ /* 0x0003e40000000800 */
[C---:B------:R-:W-:Y:S01]  /*114c0*/  HMMA.16816.F32.BF16 R24, R4.reuse, R28, R32 ;  /* 0x0000001c0418723c */ /* 0x040fe20000041820 */
[----:B------:R-:W5:Y:S07]  /*114d0*/  LDSM.16.MT88.4 R32, [R218+0xf800] ;  /* 0x00f80000da20783b */ /* 0x000f6e0000004200 */
[----:B------:R-:W-:Y:S01]  /*114e0*/  HMMA.16816.F32.BF16 R60, R4, R30, R56 ;  /* 0x0000001e043c723c */ /* 0x000fe20000041838 */
[----:B-1----:R-:W-:-:S06]  /*114f0*/  FFMA.FTZ R3, R110, c[0x0][0x23c], -R2 ;  /* 0x00008f006e037a23 */ /* 0x002fcc0000010802 */
[----:B------:R-:W-:Y:S01]  /*11500*/  FFMA.FTZ R56, R89, R69, R168 ;  /* 0x0000004559387223 */ /* 0x000fe200000100a8 */
[----:B------:R1:W1:Y:S01]  /*11510*/  MUFU.EX2 R102, R3 ;  /* 0x0000000300667308 */ /* 0x0002620000000800 */
[----:B--2---:R-:W-:Y:S01]  /*11520*/  HMMA.16816.F32.BF16 R28, R4, R36, R40 ;  /* 0x00000024041c723c */ /* 0x004fe20000041828 */
[----:B------:R-:W-:Y:S01]  /*11530*/  FFMA.FTZ R57, R169, R68, R249 ;  /* 0x00000044a9397223 */ /* 0x000fe200000100f9 */
[----:B------:R-:W-:Y:S02]  /*11540*/  MOV R169, R88 ;  /* 0x0000005800a97202 */ /* 0x000fe40000000f00 */
[----:B------:R-:W-:-:S04]  /*11550*/  MOV R168, R87 ;  /* 0x0000005700a87202 */ /* 0x000fc80000000f00 */
[----:B---3--:R-:W-:Y:S01]  /*11560*/  HMMA.16816.F32.BF16 R40, R4, R12, R48 ;  /* 0x0000000c0428723c */ /* 0x008fe20000041830 */
[----:B-1----:R-:W-:-:S07]  /*11570*/  FFMA.FTZ R3, R186, c[0x0][0x23c], -R2 ;  /* 0x00008f00ba037a23 */ /* 0x002fce0000010802 */
[C---:B------:R-:W-:Y:S01]  /*11580*/  HMMA.16816.F32.BF16 R64, R4.reuse, R14, R64 ;  /* 0x0000000e0440723c */ /* 0x040fe20000041840 */
[----:B------:R-:W1:Y:S01]  /*11590*/  LDSM.16.MT88.4 R12, [R216+0xf800] ;  /* 0x00f80000d80c783b */ /* 0x000e620000004200 */
[----:B------:R2:W-:Y:S06]  /*115a0*/  MUFU.EX2 R101, R3 ;  /* 0x0000000300657308 */ /* 0x0005ec0000000800 */
[C---:B----4-:R-:W-:Y:S08]  /*115b0*/  HMMA.16816.F32.BF16 R48, R4.reuse, R8, R44 ;  /* 0x000000080430723c */ /* 0x050ff0000004182c */
[----:B------:R-:W-:Y:S01]  /*115c0*/  HMMA.16816.F32.BF16 R44, R4, R10, R16 ;  /* 0x0000000a042c723c */ /* 0x000fe20000041810 */
[----:B------:R-:W3:Y:S01]  /*115d0*/  LDSM.16.MT88.4 R8, [R217+0xf800] ;  /* 0x00f80000d908783b */ /* 0x000ee20000004200 */
[----:B--2---:R-:W-:-:S03]  /*115e0*/  FFMA.FTZ R3, R111, c[0x0][0x23c], -R2 ;  /* 0x00008f006f037a23 */ /* 0x004fc60000010802 */
[----:B------:R-:W-:Y:S01]  /*115f0*/  LDSM.16.MT88.4 R16, [R218+0x10000] ;  /* 0x01000000da10783b */ /* 0x000fe20000004200 */
[----:B------:R2:W4:Y:S02]  /*11600*/  MUFU.EX2 R99, R3 ;  /* 0x0000000300637308 */ /* 0x0005240000000800 */
[----:B------:R-:W-:Y:S07]  /*11610*/  HMMA.16816.F32.BF16 R36, R4, R38, R52 ;  /* 0x000000260424723c */ /* 0x000fee0000041834 */
[----:B------:R-:W-:Y:S01]  /*11620*/  F2FP.BF16.PACK_AB R4, R102, R100 ;  /* 0x000000646604723e */ /* 0x000fe200000010ff */
[----:B--2---:R-:W-:Y:S01]  /*11630*/  FFMA.FTZ R3, R188, c[0x0][0x23c], -R0 ;  /* 0x00008f00bc037a23 */ /* 0x004fe20000010800 */
[----:B----4-:R-:W-:-:S03]  /*11640*/  F2FP.BF16.PACK_AB R6, R99, R101 ;  /* 0x000000656306723e */ /* 0x010fc600000010ff */
        /* <DEDUP_REMOVED lines=12> */
[----:B-----5:R-:W-:Y:S01]  /*11710*/  HMMA.16816.F32.BF16 R28, R4, R32, R28 ;  /* 0x00000020041c723c */ /* 0x020fe2000004181c */
[----:B--2---:R-:W-:-:S04]  /*11720*/  FFMA.FTZ R3, R177, c[0x0][0x23c], -R2 ;  /* 0x00008f00b1037a23 */ /* 0x004fc80000010802 */
[----:B------:R2:W4:Y:S03]  /*11730*/  MUFU.EX2 R94, R3 ;  /* 0x00000003005e7308 */ /* 0x0005260000000800 */
[C---:B------:R-:W-:Y:S01]  /*11740*/  HMMA.16816.F32.BF16 R24, R4.reuse, R34, R36 ;  /* 0x000000220418723c */ /* 0x040fe20000041824 */
[----:B------:R-:W-:Y:S07]  /*11750*/  LDSM.16.MT88.4 R36, [R217+0x10000] ;  /* 0x01000000d924783b */ /* 0x000fee0000004200 */
[----:B-1----:R-:W-:Y:S01]  /*11760*/  HMMA.16816.F32.BF16 R32, R4, R12, R40 ;  /* 0x0000000c0420723c */ /* 0x002fe20000041828 */
[----:B--2---:R-:W-:-:S07]  /*11770*/  FFMA.FTZ R3, R194, c[0x0][0x23c], -R2 ;  /* 0x00008f00c2037a23 */ /* 0x004fce0000010802 */
[C---:B------:R-:W-:Y:S01]  /*11780*/  HMMA.16816.F32.BF16 R40, R4.reuse, R14, R64 ;  /* 0x0000000e0428723c */ /* 0x040fe20000041840 */
[----:B------:R-:W-:Y:S01]  /*11790*/  LDSM.16.MT88.4 R12, [R216+0x10000] ;  /* 0x01000000d80c783b */ /* 0x000fe20000004200 */
[----:B------:R1:W-:Y:S06]  /*117a0*/  MUFU.EX2 R92, R3 ;  /* 0x00000003005c7308 */ /* 0x0003ec0000000800 */
[C---:B---3--:R-:W-:Y:S07]  /*117b0*/  HMMA.16816.F32.BF16 R48, R4.reuse, R8, R48 ;  /* 0x000000080430723c */ /* 0x048fee0000041830 */
[----:B------:R-:W-:Y:S01]  /*117c0*/  FADD.FTZ R8, R169, R57 ;  /* 0x00000039a9087221 */ /* 0x000fe20000010000 */
[----:B------:R-:W-:Y:S01]  /*117d0*/  HMMA.16816.F32.BF16 R60, R4, R22, R60 ;  /* 0x00000016043c723c */ /* 0x000fe2000004183c */
[----:B------:R-:W2:Y:S01]  /*117e0*/  LDSM.16.MT88.4 R20, [R135+0x10000] ;  /* 0x010000008714783b */ /* 0x000ea20000004200 */
[----:B------:R-:W-:Y:S01]  /*117f0*/  MOV R169, R80 ;  /* 0x0000005000a97202 */ /* 0x000fe20000000f00 */
[----:B-1----:R-:W-:-:S02]  /*11800*/  FFMA.FTZ R3, R179, c[0x0][0x23c], -R2 ;  /* 0x00008f00b3037a23 */ /* 0x002fc40000010802 */
[----:B------:R-:W-:Y:S02]  /*11810*/  FADD.FTZ R9, R85, R8 ;  /* 0x0000000855097221 */ /* 0x000fe40000010000 */
[----:B------:R1:W3:Y:S01]  /*11820*/  MUFU.EX2 R91, R3 ;  /* 0x00000003005b7308 */ /* 0x0002e20000000800 */
[----:B------:R-:W-:Y:S01]  /*11830*/  HMMA.16816.F32.BF16 R44, R4, R10, R44 ;  /* 0x0000000a042c723c */ /* 0x000fe2000004182c */
[----:B------:R-:W-:-:S04]  /*11840*/  FADD.FTZ R9, R79, R9 ;  /* 0x000000094f097221 */ /* 0x000fc80000010000 */
[----:B------:R-:W-:Y:S02]  /*11850*/  FADD.FTZ R9, R70, R9 ;  /* 0x0000000946097221 */ /* 0x000fe40000010000 */
[----:B----4-:R-:W-:Y:S02]  /*11860*/  F2FP.BF16.PACK_AB R4, R94, R93 ;  /* 0x0000005d5e04723e */ /* 0x010fe400000010ff */
[----:B------:R-:W-:Y:S02]  /*11870*/  FADD.FTZ R9, R78, R9 ;  /* 0x000000094e097221 */ /* 0x000fe40000010000 */
        /* <DEDUP_REMOVED lines=10> */
[----:B-1----:R-:W-:Y:S01]  /*11920*/  FADD.FTZ R3, R168, R56 ;  /* 0x00000038a8037221 */ /* 0x002fe20000010000 */
[----:B------:R-:W-:Y:S02]  /*11930*/  MOV R168, R83 ;  /* 0x0000005300a87202 */ /* 0x000fe40000000f00 */
[----:B---3--:R-:W-:Y:S01]  /*11940*/  F2FP.BF16.PACK_AB R7, R87, R88 ;  /* 0x000000585707723e */ /* 0x008fe200000010ff */
[----:B------:R-:W-:Y:S02]  /*11950*/  FADD.FTZ R64, R86, R3 ;  /* 0x0000000356407221 */ /* 0x000fe40000010000 */
[----:B------:R-:W-:Y:S02]  /*11960*/  FFMA.FTZ R3, R199, c[0x0][0x23c], -R2 ;  /* 0x00008f00c7037a23 */ /* 0x000fe40000010802 */
[----:B------:R-:W-:-:S02]  /*11970*/  FADD.FTZ R8, R170, R64 ;  /* 0x00000040aa087221 */ /* 0x000fc40000010000 */
[----:B------:R1:W-:Y:S01]  /*11980*/  MUFU.EX2 R85, R3 ;  /* 0x0000000300557308 */ /* 0x0003e20000000800 */
[C---:B--2---:R-:W-:Y:S08]  /*11990*/  HMMA.16816.F32.BF16 R52, R4.reuse, R20, R52 ;  /* 0x000000140434723c */ /* 0x044ff00000041834 */
[----:B------:R-:W-:Y:S01]  /*119a0*/  HMMA.16816.F32.BF16 R56, R4, R22, R60 ;  /* 0x000000160438723c */ /* 0x000fe2000004183c */
[----:B------:R-:W2:Y:S01]  /*119b0*/  LDSM.16.MT88.4 R20, [R135+0x10800] ;  /* 0x010800008714783b */ /* 0x000ea20000004200 */
[----:B-1----:R-:W-:-:S06]  /*119c0*/  FFMA.FTZ R3, R187, c[0x0][0x23c], -R2 ;  /* 0x00008f00bb037a23 */ /* 0x002fcc0000010802 */
[C---:B------:R-:W-:Y:S01]  /*119d0*/  HMMA.16816.F32.BF16 R28, R4.reuse, R16, R28 ;  /* 0x00000010041c723c */ /* 0x040fe2000004181c */
[----:B------:R1:W3:Y:S07]  /*119e0*/  MUFU.EX2 R86, R3 ;  /* 0x0000000300567308 */ /* 0x0002ee0000000800 */
[C---:B------:R-:W-:Y:S01]  /*119f0*/  HMMA.16816.F32.BF16 R24, R4.reuse, R18, R24 ;  /* 0x000000120418723c */ /* 0x040fe20000041818 */
[----:B------:R-:W4:Y:S07]  /*11a00*/  LDSM.16.MT88.4 R16, [R218+0x10800] ;  /* 0x01080000da10783b */ /* 0x000f2e0000004200 */
[----:B------:R-:W-:Y:S01]  /*11a10*/  HMMA.16816.F32.BF16 R64, R4, R36, R48 ;  /* 0x000000240440723c */ /* 0x000fe20000041830 */
[----:B-1----:R-:W-:-:S04]  /*11a20*/  FFMA.FTZ R3, R201, c[0x0][0x23c], -R2 ;  /* 0x00008f00c9037a23 */ /* 0x002fc80000010802 */
[----:B------:R1:W-:Y:S03]  /*11a30*/  MUFU.EX2 R84, R3 ;  /* 0x0000000300547308 */ /* 0x0003e60000000800 */
[C---:B------:R-:W-:Y:S08]  /*11a40*/  HMMA.16816.F32.BF16 R68, R4.reuse, R12, R32 ;  /* 0x0000000c0444723c */ /* 0x040ff00000041820 */
[----:B------:R-:W-:Y:S01]  /*11a50*/  HMMA.16816.F32.BF16 R60, R4, R14, R40 ;  /* 0x0000000e043c723c */ /* 0x000fe20000041828 */
[----:B------:R-:W5:Y:S01]  /*11a60*/  LDSM.16.MT88.4 R12, [R216+0x10800] ;  /* 0x01080000d80c783b */ /* 0x000f620000004200 */
[----:B-1----:R-:W-:-:S06]  /*11a70*/  FFMA.FTZ R3, R189, c[0x0][0x23c], -R2 ;  /* 0x00008f00bd037a23 */ /* 0x002fcc0000010802 */
[----:B------:R-:W-:Y:S01]  /*11a80*/  HMMA.16816.F32.BF16 R36, R4, R38, R44 ;  /* 0x000000260424723c */ /* 0x000fe2000004182c */
[----:B------:R1:W1:Y:S06]  /*11a90*/  MUFU.EX2 R83, R3 ;  /* 0x0000000300537308 */ /* 0x00026c0000000800 */
[----:B---3--:R-:W-:Y:S01]  /*11aa0*/  F2FP.BF16.PACK_AB R4, R86, R85 ;  /* 0x000000555604723e */ /* 0x008fe200000010ff */
[----:B-1----:R-:W-:Y:S01]  /*11ab0*/  FFMA.FTZ R3, R202, c[0x0][0x23c], -R0 ;  /* 0x00008f00ca037a23 */ /* 0x002fe20000010800 */
[----:B------:R-:W-:-:S03]  /*11ac0*/  F2FP.BF16.PACK_AB R6, R83, R84 ;  /* 0x000000545306723e */ /* 0x000fc600000010ff */
[----:B------:R1:W-:Y:S02]  /*11ad0*/  MUFU.EX2 R80, R3 ;  /* 0x0000000300507308 */ /* 0x0003e40000000800 */
[----:B-1----:R-:W-:-:S06]  /*11ae0*/  FFMA.FTZ R3, R191, c[0x0][0x23c], -R0 ;  /* 0x00008f00bf037a23 */ /* 0x002fcc0000010800 */
[----:B------:R1:W3:Y:S02]  /*11af0*/  MUFU.EX2 R79, R3 ;  /* 0x00000003004f7308 */ /* 0x0002e40000000800 */
[----:B-1----:R-:W-:Y:S01]  /*11b00*/  FADD.FTZ R3, R168, R8 ;  /* 0x00000008a8037221 */ /* 0x002fe20000010000 */
[----:B---3--:R-:W-:Y:S01]  /*11b10*/  F2FP.BF16.PACK_AB R5, R79, R80 ;  /* 0x000000504f05723e */ /* 0x008fe200000010ff */
        /* <DEDUP_REMOVED lines=22> */
[----:B-1----:R-:W-:Y:S02]  /*11c80*/  FADD.FTZ R3, R252, R10 ;  /* 0x0000000afc037221 */ /* 0x002fe40000010000 */
[----:B------:R-:W-:Y:S02]  /*11c90*/  FADD.FTZ R8, R164, R8 ;  /* 0x00000008a4087221 */ /* 0x000fe40000010000 */
[----:B------:R-:W-:Y:S02]  /*11ca0*/  FADD.FTZ R3, R243, R3 ;  /* 0x00000003f3037221 */ /* 0x000fe40000010000 */
[----:B------:R-:W-:Y:S01]  /*11cb0*/  FADD.FTZ R8, R165, R8 ;  /* 0x00000008a5087221 */ /* 0x000fe20000010000 */
[----:B---3--:R-:W-:Y:S01]  /*11cc0*/  F2FP.BF16.PACK_AB R7, R77, R78 ;  /* 0x0000004e4d07723e */ /* 0x008fe200000010ff */
[----:B------:R-:W-:-:S02]  /*11cd0*/  FADD.FTZ R3, R167, R3 ;  /* 0x00000003a7037221 */ /* 0x000fc40000010000 */
[----:B------:R-:W-:Y:S02]  /*11ce0*/  FFMA.FTZ R9, R196, c[0x0][0x23c], -R2 ;  /* 0x00008f00c4097a23 */ /* 0x000fe40000010802 */
[----:B------:R-:W-:Y:S02]  /*11cf0*/  FADD.FTZ R3, R166, R3 ;  /* 0x00000003a6037221 */ /* 0x000fe40000010000 */
[----:B------:R1:W3:Y:S01]  /*11d00*/  MUFU.EX2 R75, R9 ;  /* 0x00000009004b7308 */ /* 0x0002e20000000800 */
[----:B--2---:R-:W-:Y:S01]  /*11d10*/  HMMA.16816.F32.BF16 R52, R4, R20, R52 ;  /* 0x000000140434723c */ /* 0x004fe20000041834 */
[----:B------:R-:W-:Y:S02]  /*11d20*/  FADD.FTZ R3, R73, R3 ;  /* 0x0000000349037221 */ /* 0x000fe40000010000 */
[----:B------:R-:W-:Y:S02]  /*11d30*/  FADD.FTZ R8, R159, R8 ;  /* 0x000000089f087221 */ /* 0x000fe40000010000 */
[----:B------:R-:W-:-:S02]  /*11d40*/  FADD.FTZ R3, R157, R3 ;  /* 0x000000039d037221 */ /* 0x000fc40000010000 */
[----:B------:R-:W-:Y:S01]  /*11d50*/  FADD.FTZ R8, R158, R8 ;  /* 0x000000089e087221 */ /* 0x000fe20000010000 */
[C---:B------:R-:W-:Y:S01]  /*11d60*/  HMMA.16816.F32.BF16 R32, R4.reuse, R22, R56 ;  /* 0x000000160420723c */ /* 0x040fe20000041838 */
[----:B------:R-:W-:Y:S01]  /*11d70*/  FADD.FTZ R3, R72, R3 ;  /* 0x0000000348037221 */ /* 0x000fe20000010000 */
[----:B------:R-:W2:Y:S01]  /*11d80*/  LDSM.16.MT88.4 R20, [R217+0x10800] ;  /* 0x01080000d914783b */ /* 0x000ea20000004200 */
[----:B------:R-:W-:Y:S02]  /*11d90*/  FADD.FTZ R8, R153, R8 ;  /* 0x0000000899087221 */ /* 0x000fe40000010000 */
[----:B------:R-:W-:Y:S02]  /*11da0*/  FADD.FTZ R3, R156, R3 ;  /* 0x000000039c037221 */ /* 0x000fe40000010000 */
[----:B-1----:R-:W-:Y:S01]  /*11db0*/  FFMA.FTZ R9, R208, c[0x0][0x23c], -R2 ;  /* 0x00008f00d0097a23 */ /* 0x002fe20000010802 */
[----:B----4-:R-:W-:Y:S01]  /*11dc0*/  HMMA.16816.F32.BF16 R40, R4, R18, R24 ;  /* 0x000000120428723c */ /* 0x010fe20000041818 */
[----:B------:R-:W-:Y:S01]  /*11dd0*/  FADD.FTZ R3, R155, R3 ;  /* 0x000000039b037221 */ /* 0x000fe20000010000 */
[----:B------:R-:W1:Y:S01]  /*11de0*/  LDSM.16.MT88.4 R24, [R135+0x11000] ;  /* 0x011000008718783b */ /* 0x000e620000004200 */
[----:B------:R4:W-:Y:S01]  /*11df0*/  MUFU.EX2 R74, R9 ;  /* 0x00000009004a7308 */ /* 0x0009e20000000800 */
[----:B------:R-:W-:-:S02]  /*11e00*/  FADD.FTZ R8, R154, R8 ;  /* 0x000000089a087221 */ /* 0x000fc40000010000 */
[----:B------:R-:W-:Y:S01]  /*11e10*/  FADD.FTZ R3, R150, R3 ;  /* 0x0000000396037221 */ /* 0x000fe20000010000 */
[----:B------:R-:W-:Y:S01]  /*11e20*/  LDSM.16.MT88.4 R156, [R216+0x11800] ;  /* 0x01180000d89c783b */ /* 0x000fe20000004200 */
[----:B------:R-:W-:Y:S01]  /*11e30*/  FADD.FTZ R8, R152, R8 ;  /* 0x0000000898087221 */ /* 0x000fe20000010000 */
[C---:B------:R-:W-:Y:S01]  /*11e40*/  HMMA.16816.F32.BF16 R44, R4.reuse, R16, R28 ;  /* 0x00000010042c723c */ /* 0x040fe2000004181c */
[----:B------:R-:W-:Y:S01]  /*11e50*/  FADD.FTZ R3, R149, R3 ;  /* 0x0000000395037221 */ /* 0x000fe20000010000 */
[----:B------:R-:W-:Y:S01]  /*11e60*/  LDSM.16.MT88.4 R16, [R216+0x11000] ;  /* 0x01100000d810783b */ /* 0x000fe20000004200 */
[----:B------:R-:W-:Y:S02]  /*11e70*/  FADD.FTZ R8, R151, R8 ;  /* 0x0000000897087221 */ /* 0x000fe40000010000 */
[----:B------:R-:W-:Y:S02]  /*11e80*/  FADD.FTZ R3, R148, R3 ;  /* 0x0000000394037221 */ /* 0x000fe40000010000 */
[----:B------:R-:W-:Y:S01]  /*11e90*/  FADD.FTZ R8, R145, R8 ;  /* 0x0000000891087221 */ /* 0x000fe20000010000 */
[----:B-----5:R-:W-:Y:S01]  /*11ea0*/  HMMA.16816.F32.BF16 R28, R4, R12, R68 ;  /* 0x0000000c041c723c */ /* 0x020fe20000041844 */
[----:B------:R-:W-:Y:S01]  /*11eb0*/  FADD.FTZ R3, R147, R3 ;  /* 0x0000000393037221 */ /* 0x000fe20000010000 */
[----:B------:R-:W-:Y:S01]  /*11ec0*/  LDSM.16.MT88.4 R148, [R218+0x11800] ;  /* 0x01180000da94783b */ /* 0x000fe20000004200 */
[----:B----4-:R-:W-:-:S02]  /*11ed0*/  FFMA.FTZ R9, R198, c[0x0][0x23c], -R2 ;  /* 0x00008f00c6097a23 */ /* 0x010fc40000010802 */
[----:B------:R-:W-:Y:S02]  /*11ee0*/  FADD.FTZ R3, R142, R3 ;  /* 0x000000038e037221 */ /* 0x000fe40000010000 */
[----:B------:R4:W5:Y:S01]  /*11ef0*/  MUFU.EX2 R73, R9 ;  /* 0x0000000900497308 */ /* 0x0009620000000800 */
[----:B------:R-:W-:Y:S01]  /*11f00*/  FADD.FTZ R8, R144, R8 ;  /* 0x0000000890087221 */ /* 0x000fe20000010000 */
[C---:B------:R-:W-:Y:S01]  /*11f10*/  HMMA.16816.F32.BF16 R48, R4.reuse, R14, R60 ;  /* 0x0000000e0430723c */ /* 0x040fe2000004183c */
[----:B------:R-:W-:Y:S01]  /*11f20*/  FADD.FTZ R3, R140, R3 ;  /* 0x000000038c037221 */ /* 0x000fe20000010000 */
[----:B------:R-:W1:Y:S01]  /*11f30*/  LDSM.16.MT88.4 R12, [R218+0x11000] ;  /* 0x01100000da0c783b */ /* 0x000e620000004200 */
[----:B------:R-:W-:Y:S02]  /*11f40*/  FADD.FTZ R8, R143, R8 ;  /* 0x000000088f087221 */ /* 0x000fe40000010000 */
[----:B------:R-:W-:Y:S02]  /*11f50*/  FADD.FTZ R3, R139, R3 ;  /* 0x000000038b037221 */ /* 0x000fe40000010000 */
[----:B------:R-:W-:Y:S01]  /*11f60*/  FADD.FTZ R8, R146, R8 ;  /* 0x0000000892087221 */ /* 0x000fe20000010000 */
[----:B--2---:R-:W-:Y:S01]  /*11f70*/  HMMA.16816.F32.BF16 R64, R4, R20, R64 ;  /* 0x000000140440723c */ /* 0x004fe20000041840 */
[----:B------:R-:W-:-:S02]  /*11f80*/  FADD.FTZ R3, R141, R3 ;  /* 0x000000038d037221 */ /* 0x000fc40000010000 */
[----:B------:R-:W-:Y:S01]  /*11f90*/  FADD.FTZ R8, R137, R8 ;  /* 0x0000000889087221 */ /* 0x000fe20000010000 */
[----:B------:R-:W-:Y:S01]  /*11fa0*/  LDSM.16.MT88.4 R140, [R135+0x11800] ;  /* 0x01180000878c783b */ /* 0x000fe20000004200 */
[----:B------:R-:W-:Y:S02]  /*11fb0*/  FADD.FTZ R3, R132, R3 ;  /* 0x0000000384037221 */ /* 0x000fe40000010000 */
[----:B----4-:R-:W-:Y:S01]  /*11fc0*/  FFMA.FTZ R9, R210, c[0x0][0x23c], -R0 ;  /* 0x00008f00d2097a23 */ /* 0x010fe20000010800 */
[----:B------:R-:W-:Y:S01]  /*11fd0*/  HMMA.16816.F32.BF16 R36, R4, R22, R36 ;  /* 0x000000160424723c */ /* 0x000fe20000041824 */
[----:B------:R-:W-:Y:S01]  /*11fe0*/  FADD.FTZ R8, R138, R8 ;  /* 0x000000088a087221 */ /* 0x000fe20000010000 */
[----:B------:R-:W2:Y:S01]  /*11ff0*/  LDSM.16.MT88.4 R20, [R217+0x11000] ;  /* 0x01100000d914783b */ /* 0x000ea20000004200 */
[----:B------:R4:W-:Y:S01]  /*12000*/  MUFU.EX2 R72, R9 ;  /* 0x0000000900487308 */ /* 0x0009e20000000800 */
[----:B------:R-:W-:Y:S02]  /*12010*/  FADD.FTZ R3, R131, R3 ;  /* 0x0000000383037221 */ /* 0x000fe40000010000 */
[----:B------:R-:W-:Y:S01]  /*12020*/  FADD.FTZ R8, R136, R8 ;  /* 0x0000000888087221 */ /* 0x000fe20000010000 */
[----:B---3--:R-:W-:Y:S01]  /*12030*/  F2FP.BF16.PACK_AB R4, R75, R76 ;  /* 0x0000004c4b04723e */ /* 0x008fe200000010ff */
[----:B------:R-:W-:Y:S01]  /*12040*/  FADD.FTZ R3, R130, R3 ;  /* 0x0000000382037221 */ /* 0x000fe20000010000 */
[----:B-----5:R-:W-:Y:S01]  /*12050*/  F2FP.BF16.PACK_AB R6, R73, R74 ;  /* 0x0000004a4906723e */ /* 0x020fe200000010ff */
[----:B------:R-:W-:-:S02]  /*12060*/  FADD.FTZ R8, R133, R8 ;  /* 0x0000000885087221 */ /* 0x000fc40000010000 */
[----:B------:R-:W-:Y:S02]  /*12070*/  FADD.FTZ R3, R129, R3 ;  /* 0x0000000381037221 */ /* 0x000fe40000010000 */
[----:B------:R-:W-:Y:S02]  /*12080*/  FADD.FTZ R8, R127, R8 ;  /* 0x000000087f087221 */ /* 0x000fe40000010000 */
        /* <DEDUP_REMOVED lines=10> */
[C---:B-1----:R-:W-:Y:S08]  /*12130*/  HMMA.16816.F32.BF16 R52, R4.reuse, R24, R52 ;  /* 0x000000180434723c */ /* 0x042ff00000041834 */
[----:B------:R-:W-:Y:S01]  /*12140*/  HMMA.16816.F32.BF16 R44, R4, R12, R44 ;  /* 0x0000000c042c723c */ /* 0x000fe2000004182c */
[----:B---3--:R-:W-:-:S04]  /*12150*/  FFMA.FTZ R9, R205, c[0x0][0x23c], -R2 ;  /* 0x00008f00cd097a23 */ /* 0x008fc80000010802 */
[----:B------:R1:W3:Y:S03]  /*12160*/  MUFU.EX2 R25, R9 ;  /* 0x0000000900197308 */ /* 0x0002e60000000800 */
[C---:B------:R-:W-:Y:S08]  /*12170*/  HMMA.16816.F32.BF16 R28, R4.reuse, R16, R28 ;  /* 0x00000010041c723c */ /* 0x040ff0000004181c */
[----:B--2---:R-:W-:Y:S01]  /*12180*/  HMMA.16816.F32.BF16 R160, R4, R20, R64 ;  /* 0x0000001404a0723c */ /* 0x004fe20000041840 */
[----:B-1----:R-:W-:-:S07]  /*12190*/  FFMA.FTZ R9, R214, c[0x0][0x23c], -R2 ;  /* 0x00008f00d6097a23 */ /* 0x002fce0000010802 */
[C---:B------:R-:W-:Y:S01]  /*121a0*/  HMMA.16816.F32.BF16 R32, R4.reuse, R26, R32 ;  /* 0x0000001a0420723c */ /* 0x040fe20000041820 */
[----:B---3--:R-:W-:Y:S01]  /*121b0*/  F2FP.BF16.PACK_AB R164, R25, R56 ;  /* 0x0000003819a4723e */ /* 0x008fe200000010ff */
[----:B------:R1:W-:Y:S06]  /*121c0*/  MUFU.EX2 R24, R9 ;  /* 0x0000000900187308 */ /* 0x0003ec0000000800 */
[C---:B------:R-:W-:Y:S08]  /*121d0*/  HMMA.16816.F32.BF16 R40, R4.reuse, R14, R40 ;  /* 0x0000000e0428723c */ /* 0x040ff00000041828 */
[----:B------:R-:W-:Y:S01]  /*121e0*/  HMMA.16816.F32.BF16 R16, R4, R18, R48 ;  /* 0x000000120410723c */ /* 0x000fe20000041830 */
[----:B-1----:R-:W-:-:S02]  /*121f0*/  FFMA.FTZ R9, R207, c[0x0][0x23c], -R2 ;  /* 0x00008f00cf097a23 */ /* 0x002fc40000010802 */
[----:B------:R-:W-:Y:S02]  /*12200*/  FADD.FTZ R2, R124, R3 ;  /* 0x000000037c027221 */ /* 0x000fe40000010000 */
[----:B------:R-:W-:Y:S01]  /*12210*/  FADD.FTZ R3, R128, R8 ;  /* 0x0000000880037221 */ /* 0x000fe20000010000 */
[----:B------:R-:W1:Y:S01]  /*12220*/  MUFU.EX2 R12, R9 ;  /* 0x00000009000c7308 */ /* 0x000e620000000800 */
[----:B------:R-:W-:Y:S01]  /*12230*/  FADD.FTZ R2, R123, R2 ;  /* 0x000000027b027221 */ /* 0x000fe20000010000 */
[----:B------:R-:W-:Y:S01]  /*12240*/  HMMA.16816.F32.BF16 R20, R4, R22, R36 ;  /* 0x000000160414723c */ /* 0x000fe20000041824 */
[----:B------:R-:W-:Y:S01]  /*12250*/  FADD.FTZ R3, R126, R3 ;  /* 0x000000037e037221 */ /* 0x000fe20000010000 */
[----:B------:R-:W2:Y:S01]  /*12260*/  LDSM.16.MT88.4 R4, [R217+0x11800] ;  /* 0x01180000d904783b */ /* 0x000ea20000004200 */
[----:B------:R-:W-:Y:S02]  /*12270*/  FADD.FTZ R2, R122, R2 ;  /* 0x000000027a027221 */ /* 0x000fe40000010000 */
[----:B------:R-:W-:-:S02]  /*12280*/  FADD.FTZ R3, R125, R3 ;  /* 0x000000037d037221 */ /* 0x000fc40000010000 */
[----:B------:R-:W-:Y:S01]  /*12290*/  FADD.FTZ R2, R121, R2 ;  /* 0x0000000279027221 */ /* 0x000fe20000010000 */
[----:B------:R-:W-:Y:S01]  /*122a0*/  MOV R36, R82 ;  /* 0x0000005200247202 */ /* 0x000fe20000000f00 */
[----:B------:R-:W-:Y:S02]  /*122b0*/  FADD.FTZ R3, R118, R3 ;  /* 0x0000000376037221 */ /* 0x000fe40000010000 */
[----:B------:R-:W-:Y:S02]  /*122c0*/  FFMA.FTZ R8, R215, c[0x0][0x23c], -R0 ;  /* 0x00008f00d7087a23 */ /* 0x000fe40000010800 */
[----:B------:R-:W-:Y:S01]  /*122d0*/  FADD.FTZ R2, R116, R2 ;  /* 0x0000000274027221 */ /* 0x000fe20000010000 */
[----:B-1----:R-:W-:Y:S01]  /*122e0*/  F2FP.BF16.PACK_AB R166, R12, R24 ;  /* 0x000000180ca6723e */ /* 0x002fe200000010ff */
        /* <DEDUP_REMOVED lines=74> */
.L_x_2274:
[----:B-12---:R-:W2:Y:S02]  /*12790*/  LDL R0, [R1+0x8] ;  /* 0x0000080001007983 */ /* 0x006ea40000100800 */
[----:B--2---:R-:W-:-:S13]  /*127a0*/  ISETP.GE.AND P1, PT, R0, 0x1, PT ;  /* 0x000000010000780c */ /* 0x004fda0003f26270 */
        /* <DEDUP_REMOVED lines=13> */
.L_x_2284:
[----:B------:R-:W-:Y:S01]  /*12880*/  ULDC UR7, c[0x0][0x1a0] ;  /* 0x0000680000077ab9 */ /* 0x000fe20000000800 */
[----:B-1----:R1:W5:Y:S01]  /*12890*/  LDL R242, [R1+0x8] ;  /* 0x0000080001f27983 */ /* 0x0023620000100800 */
        /* <DEDUP_REMOVED lines=8> */
[----:B------:R-:W-:-:S05]  /*12920*/  @!P0 BRA `(.L_x_2281) ;  /* 0x000003c000008947 */ /* 0x000fca0003800000 */
[----:B-----5:R-:W-:Y:S01]  /*12930*/  IMAD.SHL.U32 R6, R242, 0x100, RZ ;  /* 0x00000100f2067824 */ /* 0x020fe200078e00ff */
[----:B------:R-:W2:Y:S01]  /*12940*/  LDL.64 R10, [R1] ;  /* 0x00000000010a7983 */ /* 0x000ea20000100a00 */
        /* <DEDUP_REMOVED lines=58> */
.L_x_2281:
        /* <DEDUP_REMOVED lines=56> */
[----:B------:R-:W0:Y:S08]  /*13070*/  LDGDEPBAR ;  /* 0x00000000000079af */ /* 0x000e300000000000 */
[----:B------:R-:W-:Y:S08]  /*13080*/  LDSM.16.M88.4 R16, [R134+0x2800] ;  /* 0x002800008610783b */ /* 0x000ff00000000200 */
[----:B---3--:R-:W1:Y:S08]  /*13090*/  LDSM.16.M88.4 R8, [R134+0x2000] ;  /* 0x002000008608783b */ /* 0x008e700000000200 */
[----:B------:R-:W3:Y:S08]  /*130a0*/  LDSM.16.M88.4 R24, [R134+0x3000] ;  /* 0x003000008618783b */ /* 0x000ef00000000200 */
[----:B------:R-:W4:Y:S08]  /*130b0*/  LDSM.16.M88.4 R32, [R134+0x3800] ;  /* 0x003800008620783b */ /* 0x000f300000000200 */
[----:B------:R-:W2:Y:S08]  /*130c0*/  LDSM.16.M88.4 R40, [R134+0x4000] ;  /* 0x004000008628783b */ /* 0x000eb00000000200 */
[----:B------:R-:W2:Y:S08]  /*130d0*/  LDSM.16.M88.4 R48, [R134+0x4800] ;  /* 0x004800008630783b */ /* 0x000eb00000000200 */
[----:B------:R-:W2:Y:S01]  /*130e0*/  LDSM.16.M88.4 R56, [R134+0x5000] ;  /* 0x005000008638783b */ /* 0x000ea20000000200 */
        /* <DEDUP_REMOVED lines=15> */
[----:B------:R-:W1:Y:S01]  /*131e0*/  LDSM.16.M88.4 R120, [R134+0x9000] ;  /* 0x009000008678783b */ /* 0x000e620000000200 */
[C---:B--2---:R-:W-:Y:S07]  /*131f0*/  HMMA.16816.F32.BF16 R36, R128.reuse, R40, RZ ;  /* 0x000000288024723c */ /* 0x044fee00000418ff */
[----:B------:R-:W2:Y:S01]  /*13200*/  LDSM.16.M88.4 R168, [R134+0x9800] ;  /* 0x0098000086a8783b */ /* 0x000ea20000000200 */
[C---:B------:R-:W-:Y:S07]  /*13210*/  HMMA.16816.F32.BF16 R40, R128.reuse, R42, RZ ;  /* 0x0000002a8028723c */ /* 0x040fee00000418ff */
[----:B------:R-:W-:Y:S01]  /*13220*/  LDSM.16.M88.4 R172, [R225] ;  /* 0x00000000e1ac783b */ /* 0x000fe20000000200 */
[C---:B------:R-:W-:Y:S07]  /*13230*/  HMMA.16816.F32.BF16 R44, R128.reuse, R48, RZ ;  /* 0x00000030802c723c */ /* 0x040fee00000418ff */
        /* <DEDUP_REMOVED lines=29> */
[C---:B--2---:R-:W-:Y:S08]  /*13410*/  HMMA.16816.F32.BF16 R124, R128.reuse, R168, RZ ;  /* 0x000000a8807c723c */ /* 0x044ff000000418ff */
        /* <DEDUP_REMOVED lines=29> */
[C---:B------:R-:W-:Y:S08]  /*135f0*/  HMMA.16816.F32.BF16 R76, R172.reuse, R200, R76 ;  /* 0x000000c8ac4c723c */ /* 0x040ff0000004184c */
[C---:B------:R-:W-:Y:S01]  /*13600*/  HMMA.16816.F32.BF16 R80, R172.reuse, R202, R80 ;  /* 0x000000caac50723c */ /* 0x040fe20000041850 */
[----:B------:R-:W-:Y:S07]  /*13610*/  LDSM.16.M88.4 R200, [R238] ;  /* 0x00000000eec8783b */ /* 0x000fee0000000200 */
[C---:B----4-:R-:W-:Y:S08]  /*13620*/  HMMA.16816.F32.BF16 R84, R172.reuse, R184, R84 ;  /* 0x000000b8ac54723c */ /* 0x050ff00000041854 */
[C---:B------:R-:W-:Y:S01]  /*13630*/  HMMA.16816.F32.BF16 R88, R172.reuse, R186, R88 ;  /* 0x000000baac58723c */ /* 0x040fe20000041858 */
[----:B------:R-:W4:Y:S07]  /*13640*/  LDSM.16.M88.4 R184, [R223] ;  /* 0x00000000dfb8783b */ /* 0x000f2e0000000200 */
        /* <DEDUP_REMOVED lines=10> */
[C---:B------:R-:W-:Y:S01]  /*136f0*/  HMMA.16816.F32.BF16 R120, R172.reuse, R178, R120 ;  /* 0x000000b2ac78723c */ /* 0x040fe20000041878 */
[----:B------:R-:W-:Y:S07]  /*13700*/  LDSM.16.M88.4 R176, [R232] ;  /* 0x00000000e8b0783b */ /* 0x000fee0000000200 */
[C---:B---3--:R-:W-:Y:S08]  /*13710*/  HMMA.16816.F32.BF16 R124, R172.reuse, R180, R124 ;  /* 0x000000b4ac7c723c */ /* 0x048ff0000004187c */
[----:B------:R-:W-:Y:S01]  /*13720*/  HMMA.16816.F32.BF16 R128, R172, R182, R128 ;  /* 0x000000b6ac80723c */ /* 0x000fe20000041880 */
[----:B------:R-:W2:Y:S07]  /*13730*/  LDSM.16.M88.4 R172, [R233] ;  /* 0x00000000e9ac783b */ /* 0x000eae0000000200 */
[C---:B----4-:R-:W-:Y:S01]  /*13740*/  HMMA.16816.F32.BF16 R4, R184.reuse, R192, R4 ;  /* 0x000000c0b804723c */ /* 0x050fe20000041804 */
        /* <DEDUP_REMOVED lines=88> */
[----:B------:R1:W1:Y:S02]  /*13cd0*/  MUFU.TANH R189, R25 ;  /* 0x0000001900bd7308 */ /* 0x0002640000002400 */
[C---:B------:R-:W-:Y:S01]  /*13ce0*/  HMMA.16816.F32.BF16 R32, R208.reuse, R10, R32 ;  /* 0x0000000ad020723c */ /* 0x040fe20000041820 */
[----:B------:R-:W3:Y:S07]  /*13cf0*/  LDSM.16.M88.4 R8, [R219+0x2800] ;  /* 0x00280000db08783b */ /* 0x000eee0000000200 */
[----:B------:R-:W3:Y:S01]  /*13d00*/  MUFU.TANH R182, R18 ;  /* 0x0000001200b67308 */ /* 0x000ee20000002400 */
[C---:B--2---:R-:W-:Y:S07]  /*13d10*/  HMMA.16816.F32.BF16 R36, R208.reuse, R4, R36 ;  /* 0x00000004d024723c */ /* 0x044fee0000041824 */
[----:B------:R-:W-:Y:S01]  /*13d20*/  FMUL.FTZ R28, R28, c[0x0][0x2ec] ;  /* 0x0000bb001c1c7a20 */ /* 0x000fe20000410000 */
[C---:B------:R-:W-:Y:S01]  /*13d30*/  HMMA.16816.F32.BF16 R40, R208.reuse, R6, R40 ;  /* 0x00000006d028723c */ /* 0x040fe20000041828 */
[----:B------:R-:W2:Y:S01]  /*13d40*/  MUFU.TANH R183, R19 ;  /* 0x0000001300b77308 */ /* 0x000ea20000002400 */
[----:B------:R-:W2:Y:S02]  /*13d50*/  LDSM.16.M88.4 R4, [R219+0x3000] ;  /* 0x00300000db04783b */ /* 0x000ea40000000200 */
[----:B------:R-:W-:Y:S01]  /*13d60*/  FMUL.FTZ R29, R29, c[0x0][0x2ec] ;  /* 0x0000bb001d1d7a20 */ /* 0x000fe20000410000 */
[----:B-1---5:R-:W-:Y:S01]  /*13d70*/  MOV R25, R242 ;  /* 0x000000f200197202 */ /* 0x022fe20000000f00 */
[----:B------:R-:W-:Y:S02]  /*13d80*/  FMUL.FTZ R30, R30, c[0x0][0x2ec] ;  /* 0x0000bb001e1e7a20 */ /* 0x000fe40000410000 */
[----:B------:R-:W-:Y:S01]  /*13d90*/  FMUL.FTZ R31, R31, c[0x0][0x2ec] ;  /* 0x0000bb001f1f7a20 */ /* 0x000fe20000410000 */
[----:B------:R-:W-:Y:S02]  /*13da0*/  ISETP.GE.AND P1, PT, R25, 0x2, PT ;  /* 0x000000021900780c */ /* 0x000fe40003f26270 */
[----:B------:R-:W1:Y:S01]  /*13db0*/  MUFU.TANH R184, R20 ;  /* 0x0000001400b87308 */ /* 0x000e620000002400 */
[----:B------:R-:W-:Y:S02]  /*13dc0*/  FMUL.FTZ R32, R32, c[0x0][0x2ec] ;  /* 0x0000bb0020207a20 */ /* 0x000fe40000410000 */
[----:B------:R-:W-:Y:S02]  /*13dd0*/  FMUL.FTZ R33, R33, c[0x0][0x2ec] ;  /* 0x0000bb0021217a20 */ /* 0x000fe40000410000 */
[----:B------:R-:W-:Y:S02]  /*13de0*/  FMUL.FTZ R37, R37, c[0x0][0x2ec] ;  /* 0x0000bb0025257a20 */ /* 0x000fe40000410000 */
[----:B------:R-:W-:Y:S02]  /*13df0*/  FMUL.FTZ R38, R38, c[0x0][0x2ec] ;  /* 0x0000bb0026267a20 */ /* 0x000fe40000410000 */
[----:B------:R-:W-:Y:S01]  /*13e00*/  FMUL.FTZ R34, R34, c[0x0][0x2ec] ;  /* 0x0000bb0022227a20 */ /* 0x000fe20000410000 */
[----:B------:R1:W1:Y:S01]  /*13e10*/  MUFU.TANH R201, R37 ;  /* 0x0000002500c97308 */ /* 0x0002620000002400 */
[----:B------:R-:W-:Y:S01]  /*13e20*/  FMUL.FTZ R35, R35, c[0x0][0x2ec] ;  /* 0x0000bb0023237a20 */ /* 0x000fe20000410000 */
[C---:B---3--:R-:W-:Y:S03]  /*13e30*/  HMMA.16816.F32.BF16 R44, R208.reuse, R8, R44 ;  /* 0x00000008d02c723c */ /* 0x048fe6000004182c */
        /* <DEDUP_REMOVED lines=9> */
[C---:B--2---:R-:W-:Y:S03]  /*13ed0*/  HMMA.16816.F32.BF16 R52, R208.reuse, R4, R52 ;  /* 0x00000004d034723c */ /* 0x044fe60000041834 */
        /* <DEDUP_REMOVED lines=222> */
[----:B------:R1:W1:Y:S10]  /*14cc0*/  MUFU.TANH R210, R129 ;  /* 0x0000008100d27308 */ /* 0x0002740000002400 */
        /* <DEDUP_REMOVED lines=8> */
[----:B------:R-:W-:-:S05]  /*14d50*/  @!P0 BRA `(.L_x_2283) ;  /* 0x000003d000008947 */ /* 0x000fca0003800000 */
[----:B------:R-:W-:Y:S01]  /*14d60*/  IMAD.SHL.U32 R0, R25, 0x100, RZ ;  /* 0x0000010019007824 */ /* 0x000fe200078e00ff */
[----:B------:R-:W2:Y:S01]  /*14d70*/  LDL.64 R12, [R1] ;  /* 0x00000000010c7983 */ /* 0x000ea20000100a00 */
[----:B------:R-:W-:Y:S03]  /*14d80*/  IABS R9, c[0x0][0x2d0] ;  /* 0x0000b40000097a13 */ /* 0x000fe60000000000 */
[C---:B------:R-:W-:Y:S01]  /*14d90*/  IADD3 R7, R0.reuse, -0x200, RZ ;  /* 0xfffffe0000077810 */ /* 0x040fe20007ffe0ff */
        /* <DEDUP_REMOVED lines=11> */
[--C-:B-1----:R-:W-:Y:S04]  /*14e50*/  IMAD.MOV R2, RZ, RZ, -R3.reuse ;  /* 0x000000ffff027224 */ /* 0x102fe800078e0a03 */
[----:B------:R-:W-:Y:S02]  /*14e60*/  IMAD R0, R2, R9, RZ ;  /* 0x0000000902007224 */ /* 0x000fe400078e02ff */
[----:B------:R-:W-:Y:S04]  /*14e70*/  IMAD.MOV.U32 R2, RZ, RZ, RZ ;  /* 0x000000ffff027224 */ /* 0x000fe800078e00ff */
        /* <DEDUP_REMOVED lines=43> */
.L_x_2283:
[----:B------:R-:W2:Y:S01]  /*15130*/  LDL.LU R11, [R1+0x14] ;  /* 0x00001400010b7983 */ /* 0x000ea20000300800 */
[----:B------:R-:W-:Y:S02]  /*15140*/  USHF.L.U32 UR5, UR7, 0x5, URZ ;  /* 0x0000000507057899 */ /* 0x000fe4000800063f */
[----:B------:R-:W-:Y:S01]  /*15150*/  USHF.L.U64.HI UR7, UR7, UR10, UR4 ;  /* 0x0000000a07077299 */ /* 0x000fe20008010204 */
        /* <DEDUP_REMOVED lines=55> */
.L_x_2282:
[----:B-1234-:R-:W-:Y:S01]  /*154d0*/  FMNMX.FTZ R0, R173, R132, !PT ;  /* 0x00000084ad007209 */ /* 0x01efe20007810000 */
[----:B------:R-:W-:Y:S03]  /*154e0*/  LDSM.16.MT88.4 R12, [R135+0xa000] ;  /* 0x00a00000870c783b */ /* 0x000fe60000004200 */
        /* <DEDUP_REMOVED lines=152> */
[----:B------:R-:W-:Y:S01]  /*15e70*/  LDSM.16.MT88.4 R28, [R216+0xa000] ;  /* 0x00a00000d81c783b */ /* 0x000fe20000004200 */
[----:B------:R-:W-:Y:S01]  /*15e80*/  FSEL R60, R60, RZ, P1 ;  /* 0x000000ff3c3c7208 */ /* 0x000fe20000800000 */
[----:B------:R-:W-:Y:S02]  /*15e90*/  FFMA.FTZ R32, R185, c[0x0][0x23c], -R39 ;  /* 0x00008f00b9207a23 */ /* 0x000fe40000010827 */
[----:B------:R3:W-:Y:S02]  /*15ea0*/  MUFU.EX2 R61, R4 ;  /* 0x00000004003d7308 */ /* 0x0007e40000000800 */
[--C-:B------:R-:W-:Y:S01]  /*15eb0*/  FFMA.FTZ R8, R176, c[0x0][0x23c], -R60.reuse ;  /* 0x00008f00b0087a23 */ /* 0x100fe2000001083c */
[----:B------:R-:W-:Y:S01]  /*15ec0*/  MOV R176, R23 ;  /* 0x0000001700b07202 */ /* 0x000fe20000000f00 */
[--C-:B------:R-:W-:Y:S02]  /*15ed0*/  FFMA.FTZ R10, R170, c[0x0][0x23c], -R60.reuse ;  /* 0x00008f00aa0a7a23 */ /* 0x100fe4000001083c */
[--C-:B------:R-:W-:Y:S02]  /*15ee0*/  FFMA.FTZ R34, R186, c[0x0][0x23c], -R60.reuse ;  /* 0x00008f00ba227a23 */ /* 0x100fe4000001083c */
[--C-:B------:R-:W-:Y:S02]  /*15ef0*/  FFMA.FTZ R37, R37, c[0x0][0x23c], -R60.reuse ;  /* 0x00008f0025257a23 */ /* 0x100fe4000001083c */
[----:B------:R-:W4:Y:S01]  /*15f00*/  MUFU.EX2 R5, R5 ;  /* 0x0000000500057308 */ /* 0x000f220000000800 */
[----:B-1----:R-:W-:Y:S02]  /*15f10*/  FADD.FTZ R0, -R3, R133 ;  /* 0x0000008503007221 */ /* 0x002fe40000010100 */
[----:B--2---:R-:W-:Y:S02]  /*15f20*/  FMUL.FTZ R33, R2, R165 ;  /* 0x000000a502217220 */ /* 0x004fe40000410000 */
[----:B------:R-:W-:Y:S05]  /*15f30*/  FMUL.FTZ R0, R0, c[0x0][0x23c] ;  /* 0x00008f0000007a20 */ /* 0x000fea0000410000 */
[----:B------:R1:W-:Y:S01]  /*15f40*/  MUFU.EX2 R124, R8 ;  /* 0x00000008007c7308 */ /* 0x0003e20000000800 */
[C---:B------:R-:W-:Y:S02]  /*15f50*/  FMUL.FTZ R9, R2.reuse, R141 ;  /* 0x0000008d02097220 */ /* 0x040fe40000410000 */
[----:B------:R-:W-:Y:S02]  /*15f60*/  FMUL.FTZ R17, R2, R149 ;  /* 0x0000009502117220 */ /* 0x000fe40000410000 */
[--C-:B---3--:R-:W-:Y:S01]  /*15f70*/  FFMA.FTZ R4, R172, c[0x0][0x23c], -R60.reuse ;  /* 0x00008f00ac047a23 */ /* 0x108fe2000001083c */
[----:B------:R-:W-:Y:S04]  /*15f80*/  MOV R172, R27 ;  /* 0x0000001b00ac7202 */ /* 0x000fe80000000f00 */
[----:B------:R2:W-:Y:S01]  /*15f90*/  MUFU.EX2 R211, R4 ;  /* 0x0000000400d37308 */ /* 0x0005e20000000800 */
[----:B------:R-:W-:Y:S09]  /*15fa0*/  MOV R149, R172 ;  /* 0x000000ac00957202 */ /* 0x000ff20000000f00 */
[----:B------:R-:W3:Y:S01]  /*15fb0*/  MUFU.EX2 R0, R0 ;  /* 0x0000000000007308 */ /* 0x000ee20000000800 */
[--C-:B-1----:R-:W-:Y:S01]  /*15fc0*/  FFMA.FTZ R8, R169, c[0x0][0x23c], -R39.reuse ;  /* 0x00008f00a9087a23 */ /* 0x102fe20000010827 */
[----:B------:R-:W-:Y:S01]  /*15fd0*/  MOV R169, R24 ;  /* 0x0000001800a97202 */ /* 0x000fe20000000f00 */
[--C-:B------:R-:W-:Y:S07]  /*15fe0*/  FFMA.FTZ R24, R182, c[0x0][0x23c], -R60.reuse ;  /* 0x00008f00b6187a23 */ /* 0x100fee000001083c */
        /* <DEDUP_REMOVED lines=10> */
[----:B------:R-:W-:Y:S02]  /*16090*/  FMUL.FTZ R35, R0, R167 ;  /* 0x000000a700237220 */ /* 0x000fe40000410000 */
[----:B-1----:R-:W-:Y:S02]  /*160a0*/  FMUL.FTZ R8, R2, R140 ;  /* 0x0000008c02087220 */ /* 0x002fe40000410000 */
[C---:B------:R-:W-:Y:S01]  /*160b0*/  FMUL.FTZ R18, R0.reuse, R150 ;  /* 0x0000009600127220 */ /* 0x040fe20000410000 */
[----:B------:R-:W-:Y:S01]  /*160c0*/  MOV R150, R179 ;  /* 0x000000b300967202 */ /* 0x000fe20000000f00 */
[----:B------:R-:W-:Y:S01]  /*160d0*/  FMUL.FTZ R19, R0, R151 ;  /* 0x0000009700137220 */ /* 0x000fe20000410000 */
[----:B------:R1:W-:Y:S01]  /*160e0*/  MUFU.EX2 R138, R24 ;  /* 0x00000018008a7308 */ /* 0x0003e20000000800 */
[----:B------:R-:W-:Y:S01]  /*160f0*/  MOV R151, R173 ;  /* 0x000000ad00977202 */ /* 0x000fe20000000f00 */
[--C-:B--2---:R-:W-:Y:S01]  /*16100*/  FFMA.FTZ R4, R177, c[0x0][0x23c], -R39.reuse ;  /* 0x00008f00b1047a23 */ /* 0x104fe20000010827 */
[----:B----4-:R-:W-:Y:S01]  /*16110*/  MOV R177, R5 ;  /* 0x0000000500b17202 */ /* 0x010fe20000000f00 */
[----:B------:R-:W-:Y:S03]  /*16120*/  FMUL.FTZ R5, R2, R137 ;  /* 0x0000008902057220 */ /* 0x000fe60000410000 */
[----:B------:R-:W-:Y:S03]  /*16130*/  F2FP.BF16.PACK_AB R41, R177, R211 ;  /* 0x000000d3b129723e */ /* 0x000fe600000010ff */
[----:B------:R2:W-:Y:S01]  /*16140*/  MUFU.EX2 R119, R4 ;  /* 0x0000000400777308 */ /* 0x0005e20000000800 */
[C---:B---3--:R-:W-:Y:S09]  /*16150*/  FMUL.FTZ R10, R0.reuse, R142 ;  /* 0x0000008e000a7220 */ /* 0x048ff20000410000 */
[----:B------:R3:W-:Y:S01]  /*16160*/  MUFU.EX2 R137, R16 ;  /* 0x0000001000897308 */ /* 0x0007e20000000800 */
[--C-:B-1----:R-:W-:Y:S09]  /*16170*/  FFMA.FTZ R24, R183, c[0x0][0x23c], -R60.reuse ;  /* 0x00008f00b7187a23 */ /* 0x102ff2000001083c */
[----:B------:R1:W-:Y:S01]  /*16180*/  MUFU.EX2 R143, R24 ;  /* 0x00000018008f7308 */ /* 0x0003e20000000800 */
[--C-:B--2---:R-:W-:Y:S01]  /*16190*/  FFMA.FTZ R4, R175, c[0x0][0x23c], -R39.reuse ;  /* 0x00008f00af047a23 */ /* 0x104fe20000010827 */
[----:B------:R-:W-:Y:S01]  /*161a0*/  MOV R175, R26 ;  /* 0x0000001a00af7202 */ /* 0x000fe20000000f00 */
[----:B------:R-:W-:Y:S07]  /*161b0*/  FMUL.FTZ R26, R0, R158 ;  /* 0x0000009e001a7220 */ /* 0x000fee0000410000 */
[----:B------:R2:W4:Y:S01]  /*161c0*/  MUFU.EX2 R123, R4 ;  /* 0x00000004007b7308 */ /* 0x0005220000000800 */
[C---:B---3--:R-:W-:Y:S01]  /*161d0*/  FMUL.FTZ R16, R2.reuse, R148 ;  /* 0x0000009402107220 */ /* 0x048fe20000410000 */
[----:B------:R-:W-:Y:S08]  /*161e0*/  MOV R148, R178 ;  /* 0x000000b200947202 */ /* 0x000ff00000000f00 */
[----:B------:R3:W-:Y:S01]  /*161f0*/  MUFU.EX2 R133, R32 ;  /* 0x0000002000857308 */ /* 0x0007e20000000800 */
[----:B-1----:R-:W-:Y:S02]  /*16200*/  FMUL.FTZ R24, R2, R156 ;  /* 0x0000009c02187220 */ /* 0x002fe40000410000 */
[--C-:B--2---:R-:W-:Y:S01]  /*16210*/  FFMA.FTZ R4, R174, c[0x0][0x23c], -R60.reuse ;  /* 0x00008f00ae047a23 */ /* 0x104fe2000001083c */
[----:B----4-:R-:W-:Y:S02]  /*16220*/  F2FP.BF16.PACK_AB R42, R123, R119 ;  /* 0x000000777b2a723e */ /* 0x010fe400000010ff */
[----:B------:R-:W-:Y:S04]  /*16230*/  MOV R174, R25 ;  /* 0x0000001900ae7202 */ /* 0x000fe80000000f00 */
[----:B------:R1:W2:Y:S01]  /*16240*/  MUFU.EX2 R118, R4 ;  /* 0x0000000400767308 */ /* 0x0002a20000000800 */
[C---:B------:R-:W-:Y:S02]  /*16250*/  FMUL.FTZ R25, R2.reuse, R157 ;  /* 0x0000009d02197220 */ /* 0x040fe40000410000 */
[----:B---3--:R-:W-:Y:S02]  /*16260*/  FMUL.FTZ R32, R2, R164 ;  /* 0x000000a402207220 */ /* 0x008fe40000410000 */
[--C-:B-1----:R-:W-:Y:S01]  /*16270*/  FFMA.FTZ R4, R168, c[0x0][0x23c], -R39.reuse ;  /* 0x00008f00a8047a23 */ /* 0x102fe20000010827 */
[----:B------:R-:W-:Y:S02]  /*16280*/  MOV R168, R22 ;  /* 0x0000001600a87202 */ /* 0x000fe40000000f00 */
[----:B------:R-:W1:Y:S02]  /*16290*/  LDSM.16.MT88.4 R20, [R218+0xa000] ;  /* 0x00a00000da14783b */ /* 0x000e640000004200 */
[----:B------:R3:W4:Y:S01]  /*162a0*/  MUFU.EX2 R126, R4 ;  /* 0x00000004007e7308 */ /* 0x0007220000000800 */
[----:B--2---:R-:W-:Y:S02]  /*162b0*/  F2FP.BF16.PACK_AB R43, R124, R118 ;  /* 0x000000767c2b723e */ /* 0x004fe400000010ff */
[----:B------:R-:W-:Y:S01]  /*162c0*/  MOV R142, R168 ;  /* 0x000000a8008e7202 */ /* 0x000fe20000000f00 */
[C---:B---3--:R-:W-:Y:S06]  /*162d0*/  FMUL.FTZ R4, R2.reuse, R136 ;  /* 0x0000008802047220 */ /* 0x048fec0000410000 */
[----:B------:R2:W-:Y:S01]  /*162e0*/  MUFU.EX2 R136, R34 ;  /* 0x0000002200887308 */ /* 0x0005e20000000800 */
[C---:B------:R-:W-:Y:S07]  /*162f0*/  HMMA.16816.F32.BF16 R4, R40.reuse, R12, R4 ;  /* 0x0000000c2804723c */ /* 0x040fee0000041804 */
[--C-:B------:R-:W-:Y:S01]  /*16300*/  FFMA.FTZ R12, R171, c[0x0][0x23c], -R60.reuse ;  /* 0x00008f00ab0c7a23 */ /* 0x100fe2000001083c */
[C---:B------:R-:W-:Y:S03]  /*16310*/  HMMA.16816.F32.BF16 R8, R40.reuse, R14, R8 ;  /* 0x0000000e2808723c */ /* 0x040fe60000041808 */
[----:B------:R3:W5:Y:S01]  /*16320*/  MUFU.EX2 R132, R12 ;  /* 0x0000000c00847308 */ /* 0x0007620000000800 */
[----:B------:R-:W-:Y:S01]  /*16330*/  FMUL.FTZ R13, R2, R145 ;  /* 0x00000091020d7220 */ /* 0x000fe20000410000 */
[----:B------:R-:W-:Y:S02]  /*16340*/  MOV R145, R174 ;  /* 0x000000ae00917202 */ /* 0x000fe40000000f00 */
[C---:B------:R-:W-:Y:S01]  /*16350*/  FMUL.FTZ R14, R0.reuse, R146 ;  /* 0x00000092000e7220 */ /* 0x040fe20000410000 */
[----:B------:R-:W-:Y:S01]  /*16360*/  MOV R146, R175 ;  /* 0x000000af00927202 */ /* 0x000fe20000000f00 */
[C---:B------:R-:W-:Y:S03]  /*16370*/  FMUL.FTZ R15, R0.reuse, R147 ;  /* 0x00000093000f7220 */ /* 0x040fe60000410000 */
[----:B--2---:R-:W-:Y:S01]  /*16380*/  FMUL.FTZ R34, R0, R166 ;  /* 0x000000a600227220 */ /* 0x004fe20000410000 */
[----:B------:R-:W-:Y:S01]  /*16390*/  MOV R147, R177 ;  /* 0x000000b100937202 */ /* 0x000fe20000000f00 */
[----:B---3--:R-:W-:Y:S01]  /*163a0*/  FMUL.FTZ R12, R2, R144 ;  /* 0x00000090020c7220 */ /* 0x008fe20000410000 */
[----:B------:R-:W-:Y:S06]  /*163b0*/  MOV R144, R176 ;  /* 0x000000b000907202 */ /* 0x000fec0000000f00 */
[C---:B-1----:R-:W-:Y:S07]  /*163c0*/  HMMA.16816.F32.BF16 R12, R40.reuse, R20, R12 ;  /* 0x00000014280c723c */ /* 0x042fee000004180c */
[--C-:B------:R-:W-:Y:S01]  /*163d0*/  FFMA.FTZ R20, R180, c[0x0][0x23c], -R39.reuse ;  /* 0x00008f00b4147a23 */ /* 0x100fe20000010827 */
[C---:B------:R-:W-:Y:S03]  /*163e0*/  HMMA.16816.F32.BF16 R16, R40.reuse, R22, R16 ;  /* 0x000000162810723c */ /* 0x040fe60000041810 */
[----:B------:R1:W2:Y:S01]  /*163f0*/  MUFU.EX2 R140, R20 ;  /* 0x00000014008c7308 */ /* 0x0002a20000000800 */
[----:B------:R-:W-:Y:S03]  /*16400*/  FMUL.FTZ R21, R2, R153 ;  /* 0x0000009902157220 */ /* 0x000fe60000410000 */
[C---:B------:R-:W-:Y:S02]  /*16410*/  FMUL.FTZ R22, R0.reuse, R154 ;  /* 0x0000009a00167220 */ /* 0x040fe40000410000 */
[----:B------:R-:W-:Y:S03]  /*16420*/  FMUL.FTZ R23, R0, R155 ;  /* 0x0000009b00177220 */ /* 0x000fe60000410000 */
[----:B-1----:R-:W-:Y:S07]  /*16430*/  FMUL.FTZ R20, R2, R152 ;  /* 0x0000009802147220 */ /* 0x002fee0000410000 */
[C---:B------:R-:W-:Y:S07]  /*16440*/  HMMA.16816.F32.BF16 R20, R40.reuse, R28, R20 ;  /* 0x0000001c2814723c */ /* 0x040fee0000041814 */
[--C-:B------:R-:W-:Y:S01]  /*16450*/  FFMA.FTZ R28, R184, c[0x0][0x23c], -R39.reuse ;  /* 0x00008f00b81c7a23 */ /* 0x100fe20000010827 */
[C---:B------:R-:W-:Y:S03]  /*16460*/  HMMA.16816.F32.BF16 R24, R40.reuse, R30, R24 ;  /* 0x0000001e2818723c */ /* 0x040fe60000041818 */
[----:B------:R1:W3:Y:S01]  /*16470*/  MUFU.EX2 R141, R28 ;  /* 0x0000001c008d7308 */ /* 0x0002e20000000800 */
[----:B------:R-:W-:Y:S03]  /*16480*/  FMUL.FTZ R29, R2, R161 ;  /* 0x000000a1021d7220 */ /* 0x000fe60000410000 */
[C---:B------:R-:W-:Y:S02]  /*16490*/  FMUL.FTZ R30, R0.reuse, R162 ;  /* 0x000000a2001e7220 */ /* 0x040fe40000410000 */
[----:B------:R-:W-:Y:S03]  /*164a0*/  FMUL.FTZ R31, R0, R163 ;  /* 0x000000a3001f7220 */ /* 0x000fe60000410000 */
[----:B-1----:R-:W-:Y:S07]  /*164b0*/  FMUL.FTZ R28, R2, R160 ;  /* 0x000000a0021c7220 */ /* 0x002fee0000410000 */
[C---:B------:R-:W-:Y:S07]  /*164c0*/  HMMA.16816.F32.BF16 R28, R40.reuse, R44, R28 ;  /* 0x0000002c281c723c */ /* 0x040fee000004181c */
[--C-:B------:R-:W-:Y:S01]  /*164d0*/  FFMA.FTZ R44, R187, c[0x0][0x23c], -R60.reuse ;  /* 0x00008f00bb2c7a23 */ /* 0x100fe2000001083c */
[----:B------:R-:W-:Y:S03]  /*164e0*/  HMMA.16816.F32.BF16 R32, R40, R46, R32 ;  /* 0x0000002e2820723c */ /* 0x000fe60000041820 */
[----:B------:R1:W1:Y:S04]  /*164f0*/  MUFU.EX2 R130, R44 ;  /* 0x0000002c00827308 */ /* 0x0002680000000800 */
[----:B----4-:R-:W-:Y:S02]  /*16500*/  F2FP.BF16.PACK_AB R40, R131, R126 ;  /* 0x0000007e8328723e */ /* 0x010fe400000010ff */
[----:B-----5:R-:W-:Y:S03]  /*16510*/  F2FP.BF16.PACK_AB R41, R132, R129 ;  /* 0x000000818429723e */ /* 0x020fe600000010ff */
        /* <DEDUP_REMOVED lines=8> */
[----:B------:R2:W-:Y:S04]  /*165a0*/  MUFU.EX2 R139, R48 ;  /* 0x00000030008b7308 */ /* 0x0005e80000000800 */
        /* <DEDUP_REMOVED lines=11> */
[----:B------:R2:W-:Y:S01]  /*16660*/  MUFU.EX2 R190, R48 ;  /* 0x0000003000be7308 */ /* 0x0005e20000000800 */
        /* <DEDUP_REMOVED lines=10> */
[----:B------:R-:W-:Y:S01]  /*16710*/  ISETP.GT.AND P1, PT, R191, 0x1, PT ;  /* 0x00000001bf00780c */ /* 0x000fe20003f24270 */
[----:B----4-:R-:W-:Y:S03]  /*16720*/  LDSM.16.MT88.4 R52, [R218+0xb000] ;  /* 0x00b00000da34783b */ /* 0x010fe60000004200 */
[----:B---3--:R-:W-:Y:S02]  /*16730*/  F2FP.BF16.PACK_AB R40, R133, R141 ;  /* 0x0000008d8528723e */ /* 0x008fe400000010ff */
[----:B------:R3:W4:Y:S03]  /*16740*/  MUFU.EX2 R185, R44 ;  /* 0x0000002c00b97308 */ /* 0x0007260000000800 */
[----:B------:R-:W-:Y:S01]  /*16750*/  F2FP.BF16.PACK_AB R41, R130, R136 ;  /* 0x000000888229723e */ /* 0x000fe200000010ff */
[----:B-1----:R-:W1:Y:S01]  /*16760*/  LDSM.16.MT88.4 R48, [R135+0xb000] ;  /* 0x00b000008730783b */ /* 0x002e620000004200 */
[----:B--2---:R-:W-:Y:S01]  /*16770*/  F2FP.BF16.PACK_AB R43, R189, R190 ;  /* 0x000000bebd2b723e */ /* 0x004fe200000010ff */
[--C-:B---3--:R-:W-:Y:S01]  /*16780*/  FFMA.FTZ R44, R196, c[0x0][0x23c], -R39.reuse ;  /* 0x00008f00c42c7a23 */ /* 0x108fe20000010827 */
[----:B------:R-:W-:Y:S02]  /*16790*/  MOV R196, R139 ;  /* 0x0000008b00c47202 */ /* 0x000fe40000000f00 */
[----:B------:R-:W-:Y:S01]  /*167a0*/  MOV R139, R169 ;  /* 0x000000a9008b7202 */ /* 0x000fe20000000f00 */
[----:B------:R2:W-:Y:S01]  /*167b0*/  MUFU.EX2 R183, R44 ;  /* 0x0000002c00b77308 */ /* 0x0005e20000000800 */
[----:B------:R-:W-:Y:S02]  /*167c0*/  F2FP.BF16.PACK_AB R42, R196, R125 ;  /* 0x0000007dc42a723e */ /* 0x000fe400000010ff */
[----:B------:R-:W-:Y:S01]  /*167d0*/  MOV R195, R139 ;  /* 0x0000008b00c37202 */ /* 0x000fe20000000f00 */
[----:B--2---:R-:W2:Y:S04]  /*167e0*/  LDSM.16.MT88.4 R44, [R217+0xb000] ;  /* 0x00b00000d92c783b */ /* 0x004ea80000004200 */
        /* <DEDUP_REMOVED lines=114> */
[----:B------:R2:W-:Y:S01]  /*16f10*/  MUFU.EX2 R161, R44 ;  /* 0x0000002c00a17308 */ /* 0x0005e20000000800 */
[C---:B-1----:R-:W-:Y:S07]  /*16f20*/  HMMA.16816.F32.BF16 R4, R40.reuse, R48, R4 ;  /* 0x000000302804723c */ /* 0x042fee0000041804 */
[--C-:B------:R-:W-:Y:S01]  /*16f30*/  FFMA.FTZ R48, R251, c[0x0][0x23c], -R39.reuse ;  /* 0x00008f00fb307a23 */ /* 0x100fe20000010827 */
[----:B--2---:R-:W1:Y:S01]  /*16f40*/  LDSM.16.MT88.4 R44, [R216+0xc800] ;  /* 0x00c80000d82c783b */ /* 0x004e620000004200 */
[C---:B------:R-:W-:Y:S02]  /*16f50*/  HMMA.16816.F32.BF16 R8, R40.reuse, R50, R8 ;  /* 0x000000322808723c */ /* 0x040fe40000041808 */
[----:B------:R2:W4:Y:S06]  /*16f60*/  MUFU.EX2 R159, R48 ;  /* 0x00000030009f7308 */ /* 0x00052c0000000800 */
[C---:B------:R-:W-:Y:S07]  /*16f70*/  HMMA.16816.F32.BF16 R12, R40.reuse, R52, R12 ;  /* 0x00000034280c723c */ /* 0x040fee000004180c */
[--C-:B------:R-:W-:Y:S01]  /*16f80*/  FFMA.FTZ R52, R150, c[0x0][0x23c], -R39.reuse ;  /* 0x00008f0096347a23 */ /* 0x100fe20000010827 */
[C---:B------:R-:W-:Y:S03]  /*16f90*/  HMMA.16816.F32.BF16 R16, R40.reuse, R54, R16 ;  /* 0x000000362810723c */ /* 0x040fe60000041810 */
[----:B------:R5:W-:Y:S01]  /*16fa0*/  MUFU.EX2 R156, R52 ;  /* 0x00000034009c7308 */ /* 0x000be20000000800 */
[--C-:B--2---:R-:W-:Y:S09]  /*16fb0*/  FFMA.FTZ R48, R252, c[0x0][0x23c], -R60.reuse ;  /* 0x00008f00fc307a23 */ /* 0x104ff2000001083c */
[----:B------:R2:W-:Y:S01]  /*16fc0*/  MUFU.EX2 R158, R48 ;  /* 0x00000030009e7308 */ /* 0x0005e20000000800 */
[C---:B-1----:R-:W-:Y:S03]  /*16fd0*/  HMMA.16816.F32.BF16 R20, R40.reuse, R44, R20 ;  /* 0x0000002c2814723c */ /* 0x042fe60000041814 */
[--C-:B-----5:R-:W-:Y:S02]  /*16fe0*/  FFMA.FTZ R52, R62, c[0x0][0x23c], -R60.reuse ;  /* 0x00008f003e347a23 */ /* 0x120fe4000001083c */
[----:B------:R-:W5:Y:S02]  /*16ff0*/  LDL.LU R62, [R1+0x20] ;  /* 0x00002000013e7983 */ /* 0x000f640000300800 */
        /* <DEDUP_REMOVED lines=10> */
[----:B----4-:R-:W-:Y:S02]  /*170a0*/  F2FP.BF16.PACK_AB R42, R159, R160 ;  /* 0x000000a09f2a723e */ /* 0x010fe400000010ff */
[----:B------:R-:W-:Y:S02]  /*170b0*/  F2FP.BF16.PACK_AB R40, R163, R164 ;  /* 0x000000a4a328723e */ /* 0x000fe400000010ff */
[----:B------:R1:W4:Y:S01]  /*170c0*/  MUFU.EX2 R151, R56 ;  /* 0x0000003800977308 */ /* 0x0003220000000800 */
[----:B------:R-:W-:Y:S01]  /*170d0*/  F2FP.BF16.PACK_AB R41, R161, R162 ;  /* 0x000000a2a129723e */ /* 0x000fe200000010ff */
        /* <DEDUP_REMOVED lines=22> */
[--C-:B------:R-:W-:Y:S01]  /*17240*/  FFMA.FTZ R56, R71, c[0x0][0x23c], -R60.reuse ;  /* 0x00008f0047387a23 */ /* 0x100fe2000001083c */
[----:B------:R-:W-:Y:S03]  /*17250*/  HMMA.16816.F32.BF16 R32, R40, R58, R32 ;  /* 0x0000003a2820723c */ /* 0x000fe60000041820 */
[----:B------:R4:W4:Y:S01]  /*17260*/  MUFU.EX2 R148, R44 ;  /* 0x0000002c00947308 */ /* 0x0009220000000800 */
        /* <DEDUP_REMOVED lines=10> */
[----:B----4-:R-:W4:Y:S01]  /*17310*/  LDSM.16.MT88.4 R44, [R218+0xd800] ;  /* 0x00d80000da2c783b */ /* 0x010f220000004200 */
[--C-:B---3--:R-:W-:Y:S08]  /*17320*/  FFMA.FTZ R56, R72, c[0x0][0x23c], -R39.reuse ;  /* 0x00008f0048387a23 */ /* 0x108ff00000010827 */
[----:B------:R3:W-:Y:S01]  /*17330*/  MUFU.EX2 R144, R56 ;  /* 0x0000003800907308 */ /* 0x0007e20000000800 */
[C---:B--2---:R-:W-:Y:S01]  /*17340*/  HMMA.16816.F32.BF16 R4, R40.reuse, R48, R4 ;  /* 0x000000302804723c */ /* 0x044fe20000041804 */
[----:B-1----:R-:W1:Y:S06]  /*17350*/  LDSM.16.MT88.4 R52, [R216+0xd800] ;  /* 0x00d80000d834783b */ /* 0x002e6c0000004200 */
[--C-:B------:R-:W-:Y:S01]  /*17360*/  FFMA.FTZ R48, R73, c[0x0][0x23c], -R39.reuse ;  /* 0x00008f0049307a23 */ /* 0x100fe20000010827 */
[C---:B------:R-:W-:Y:S03]  /*17370*/  HMMA.16816.F32.BF16 R8, R40.reuse, R50, R8 ;  /* 0x000000322808723c */ /* 0x040fe60000041808 */
[----:B------:R2:W1:Y:S01]  /*17380*/  MUFU.EX2 R143, R48 ;  /* 0x00000030008f7308 */ /* 0x0004620000000800 */
[----:B---3--:R-:W3:Y:S04]  /*17390*/  LDSM.16.MT88.4 R56, [R217+0xd800] ;  /* 0x00d80000d938783b */ /* 0x008ee80000004200 */
[C---:B----4-:R-:W-:Y:S07]  /*173a0*/  HMMA.16816.F32.BF16 R12, R40.reuse, R44, R12 ;  /* 0x0000002c280c723c */ /* 0x050fee000004180c */
        /* <DEDUP_REMOVED lines=9> */
[----:B----4-:R-:W4:Y:S04]  /*17440*/  LDSM.16.MT88.4 R44, [R135+0xe000] ;  /* 0x00e00000872c783b */ /* 0x010f280000004200 */
        /* <DEDUP_REMOVED lines=13> */
[C---:B----4-:R-:W-:Y:S08]  /*17520*/  HMMA.16816.F32.BF16 R4, R40.reuse, R44, R4 ;  /* 0x0000002c2804723c */ /* 0x050ff00000041804 */
[----:B------:R2:W4:Y:S01]  /*17530*/  MUFU.EX2 R139, R48 ;  /* 0x00000030008b7308 */ /* 0x0005220000000800 */
[----:B------:R-:W-:Y:S01]  /*17540*/  FFMA.FTZ R44, R81, c[0x0][0x23c], -R39 ;  /* 0x00008f00512c7a23 */ /* 0x000fe20000010827 */
[----:B---3--:R-:W-:Y:S01]  /*17550*/  LDSM.16.MT88.4 R56, [R217+0xe000] ;  /* 0x00e00000d938783b */ /* 0x008fe20000004200 */
[C---:B------:R-:W-:Y:S07]  /*17560*/  HMMA.16816.F32.BF16 R8, R40.reuse, R46, R8 ;  /* 0x0000002e2808723c */ /* 0x040fee0000041808 */
[----:B------:R3:W3:Y:S01]  /*17570*/  MUFU.EX2 R133, R44 ;  /* 0x0000002c00857308 */ /* 0x0006e20000000800 */
[----:B-----5:R-:W-:Y:S04]  /*17580*/  FFMA.FTZ R0, R0, R62, R211 ;  /* 0x0000003e00007223 */ /* 0x020fe800000100d3 */
        /* <DEDUP_REMOVED lines=24> */
[--C-:B-----5:R-:W-:Y:S03]  /*17710*/  FFMA.FTZ R48, R85, c[0x0][0x23c], -R39.reuse ;  /* 0x00008f0055307a23 */ /* 0x120fe60000010827 */
[--C-:B------:R-:W-:Y:S01]  /*17720*/  FFMA.FTZ R56, R87, c[0x0][0x23c], -R60.reuse ;  /* 0x00008f0057387a23 */ /* 0x100fe2000001083c */
[----:B------:R-:W-:Y:S03]  /*17730*/  HMMA.16816.F32.BF16 R32, R40, R58, R32 ;  /* 0x0000003a2820723c */ /* 0x000fe60000041820 */
[----:B------:R5:W5:Y:S01]  /*17740*/  MUFU.EX2 R129, R48 ;  /* 0x0000003000817308 */ /* 0x000b620000000800 */
[--C-:B-1----:R-:W-:Y:S03]  /*17750*/  FFMA.FTZ R0, R107, c[0x0][0x23c], -R60.reuse ;  /* 0x00008f006b007a23 */ /* 0x102fe6000001083c */
[----:B----4-:R-:W-:Y:S02]  /*17760*/  F2FP.BF16.PACK_AB R40, R139, R140 ;  /* 0x0000008c8b28723e */ /* 0x010fe400000010ff */
[----:B------:R-:W-:Y:S03]  /*17770*/  F2FP.BF16.PACK_AB R41, R137, R138 ;  /* 0x0000008a8929723e */ /* 0x000fe600000010ff */
[----:B------:R-:W-:Y:S01]  /*17780*/  F2FP.BF16.PACK_AB R42, R133, R136 ;  /* 0x00000088852a723e */ /* 0x000fe200000010ff */
[----:B------:R1:W4:Y:S01]  /*17790*/  MUFU.EX2 R123, R56 ;  /* 0x00000038007b7308 */ /* 0x0003220000000800 */
[----:B---3--:R-:W-:Y:S01]  /*177a0*/  F2FP.BF16.PACK_AB R43, R131, R132 ;  /* 0x00000084832b723e */ /* 0x008fe200000010ff */
[----:B------:R-:W-:Y:S08]  /*177b0*/  LDSM.16.MT88.4 R52, [R216+0xe800] ;  /* 0x00e80000d834783b */ /* 0x000ff00000004200 */
[----:B------:R3:W-:Y:S01]  /*177c0*/  MUFU.EX2 R78, R0 ;  /* 0x00000000004e7308 */ /* 0x0007e20000000800 */
[C---:B--2---:R-:W-:Y:S01]  /*177d0*/  HMMA.16816.F32.BF16 R4, R40.reuse, R44, R4 ;  /* 0x0000002c2804723c */ /* 0x044fe20000041804 */
[----:B-----5:R-:W2:Y:S06]  /*177e0*/  LDSM.16.MT88.4 R48, [R218+0xe800] ;  /* 0x00e80000da30783b */ /* 0x020eac0000004200 */
[--C-:B------:R-:W-:Y:S01]  /*177f0*/  FFMA.FTZ R44, R89, c[0x0][0x23c], -R39.reuse ;  /* 0x00008f00592c7a23 */ /* 0x100fe20000010827 */
[C---:B------:R-:W-:Y:S01]  /*17800*/  HMMA.16816.F32.BF16 R8, R40.reuse, R46, R8 ;  /* 0x0000002e2808723c */ /* 0x040fe20000041808 */
[----:B------:R5:W-:Y:S03]  /*17810*/  MUFU.EX2 R89, R2 ;  /* 0x0000000200597308 */ /* 0x000be60000000800 */
[--C-:B-1----:R-:W-:Y:S07]  /*17820*/  FFMA.FTZ R56, R88, c[0x0][0x23c], -R39.reuse ;  /* 0x00008f0058387a23 */ /* 0x102fee0000010827 */
[----:B------:R1:W-:Y:S01]  /*17830*/  MUFU.EX2 R124, R44 ;  /* 0x0000002c007c7308 */ /* 0x0003e20000000800 */
[--C-:B---3--:R-:W-:Y:S09]  /*17840*/  FFMA.FTZ R0, R108, c[0x0][0x23c], -R39.reuse ;  /* 0x00008f006c007a23 */ /* 0x108ff20000010827 */
[----:B------:R3:W3:Y:S01]  /*17850*/  MUFU.EX2 R125, R56 ;  /* 0x00000038007d7308 */ /* 0x0006e20000000800 */
[--C-:B-----5:R-:W-:Y:S09]  /*17860*/  FFMA.FTZ R2, R97, c[0x0][0x23c], -R39.reuse ;  /* 0x00008f0061027a23 */ /* 0x120ff20000010827 */
        /* <DEDUP_REMOVED lines=9> */
[--C-:B-----5:R-:W-:Y:S04]  /*17900*/  FFMA.FTZ R2, R98, c[0x0][0x23c], -R60.reuse ;  /* 0x00008f0062027a23 */ /* 0x120fe8000001083c */
        /* <DEDUP_REMOVED lines=8> */
[--C-:B-----5:R-:W-:Y:S04]  /*17990*/  FFMA.FTZ R2, R99, c[0x0][0x23c], -R60.reuse ;  /* 0x00008f0063027a23 */ /* 0x120fe8000001083c */
[--C-:B------:R-:W-:Y:S01]  /*179a0*/  FFMA.FTZ R56, R95, c[0x0][0x23c], -R60.reuse ;  /* 0x00008f005f387a23 */ /* 0x100fe2000001083c */
[----:B------:R-:W-:Y:S01]  /*179b0*/  HMMA.16816.F32.BF16 R32, R40, R58, R32 ;  /* 0x0000003a2820723c */ /* 0x000fe20000041820 */
[----:B------:R2:W-:Y:S03]  /*179c0*/  MUFU.EX2 R86, R2 ;  /* 0x0000000200567308 */ /* 0x0005e60000000800 */
[--C-:B----4-:R-:W-:Y:S03]  /*179d0*/  FFMA.FTZ R52, R94, c[0x0][0x23c], -R60.reuse ;  /* 0x00008f005e347a23 */ /* 0x110fe6000001083c */
        /* <DEDUP_REMOVED lines=176> */
[----:B------:R-:W-:Y:S01]  /*184e0*/  FADD.FTZ R56, R151, R0 ;  /* 0x0000000097387221 */ /* 0x000fe20000010000 */
[----:B------:R-:W-:Y:S01]  /*184f0*/  LDSM.16.MT88.4 R156, [R216+0x11800] ;  /* 0x01180000d89c783b */ /* 0x000fe20000004200 */
[----:B------:R-:W-:Y:S03]  /*18500*/  FADD.FTZ R57, R155, R2 ;  /* 0x000000029b397221 */ /* 0x000fe60000010000 */
[----:B------:R-:W-:Y:S02]  /*18510*/  FFMA.FTZ R2, R127, c[0x0][0x23c], -R60 ;  /* 0x00008f007f027a23 */ /* 0x000fe4000001083c */
        /* <DEDUP_REMOVED lines=13> */
[----:B------:R-:W1:Y:S01]  /*185f0*/  MUFU.EX2 R56, R52 ;  /* 0x0000003400387308 */ /* 0x000e620000000800 */
[----:B------:R-:W-:Y:S01]  /*18600*/  LDSM.16.MT88.4 R148, [R218+0x11800] ;  /* 0x01180000da94783b */ /* 0x000fe20000004200 */
[C---:B------:R-:W-:Y:S03]  /*18610*/  HMMA.16816.F32.BF16 R24, R40.reuse, R50, R24 ;  /* 0x000000322818723c */ /* 0x040fe60000041818 */
[----:B------:R-:W-:Y:S02]  /*18620*/  FADD.FTZ R0, R146, R0 ;  /* 0x0000000092007221 */ /* 0x000fe40000010000 */
[----:B------:R-:W-:Y:S02]  /*18630*/  FADD.FTZ R2, R147, R2 ;  /* 0x0000000293027221 */ /* 0x000fe40000010000 */
[----:B------:R-:W-:Y:S01]  /*18640*/  FADD.FTZ R0, R145, R0 ;  /* 0x0000000091007221 */ /* 0x000fe20000010000 */
[----:B------:R-:W2:Y:S01]  /*18650*/  MUFU.EX2 R39, R37 ;  /* 0x0000002500277308 */ /* 0x000ea20000000800 */
[----:B------:R-:W-:Y:S03]  /*18660*/  FADD.FTZ R2, R144, R2 ;  /* 0x0000000290027221 */ /* 0x000fe60000010000 */
[----:B------:R-:W-:Y:S02]  /*18670*/  FADD.FTZ R0, R142, R0 ;  /* 0x000000008e007221 */ /* 0x000fe40000010000 */
[----:B------:R-:W-:Y:S02]  /*18680*/  FADD.FTZ R2, R143, R2 ;  /* 0x000000028f027221 */ /* 0x000fe40000010000 */
[----:B------:R-:W-:Y:S02]  /*18690*/  FADD.FTZ R0, R141, R0 ;  /* 0x000000008d007221 */ /* 0x000fe40000010000 */
[----:B------:R-:W-:Y:S02]  /*186a0*/  FADD.FTZ R2, R140, R2 ;  /* 0x000000028c027221 */ /* 0x000fe40000010000 */
[----:B------:R-:W-:Y:S01]  /*186b0*/  FADD.FTZ R0, R138, R0 ;  /* 0x000000008a007221 */ /* 0x000fe20000010000 */
[----:B------:R-:W-:Y:S01]  /*186c0*/  LDSM.16.MT88.4 R140, [R135+0x11800] ;  /* 0x01180000878c783b */ /* 0x000fe20000004200 */
[----:B------:R-:W-:Y:S01]  /*186d0*/  FADD.FTZ R2, R139, R2 ;  /* 0x000000028b027221 */ /* 0x000fe20000010000 */
[----:B-1----:R-:W-:Y:S01]  /*186e0*/  F2FP.BF16.PACK_AB R166, R44, R56 ;  /* 0x000000382ca6723e */ /* 0x002fe200000010ff */
[----:B------:R-:W-:Y:S02]  /*186f0*/  FADD.FTZ R0, R137, R0 ;  /* 0x0000000089007221 */ /* 0x000fe40000010000 */
[----:B------:R-:W-:Y:S02]  /*18700*/  FADD.FTZ R2, R136, R2 ;  /* 0x0000000288027221 */ /* 0x000fe40000010000 */
[----:B------:R-:W-:Y:S01]  /*18710*/  FADD.FTZ R0, R132, R0 ;  /* 0x0000000084007221 */ /* 0x000fe20000010000 */
[----:B------:R-:W1:Y:S01]  /*18720*/  LDSM.16.MT88.4 R52, [R217+0x11000] ;  /* 0x01100000d934783b */ /* 0x000e620000004200 */
[----:B------:R-:W-:Y:S01]  /*18730*/  FADD.FTZ R2, R133, R2 ;  /* 0x0000000285027221 */ /* 0x000fe20000010000 */
[----:B------:R-:W-:Y:S01]  /*18740*/  MOV R133, R3 ;  /* 0x0000000300857202 */ /* 0x000fe20000000f00 */
[----:B------:R-:W-:Y:S01]  /*18750*/  FADD.FTZ R0, R131, R0 ;  /* 0x0000000083007221 */ /* 0x000fe20000010000 */
[----:B--2---:R-:W-:Y:S01]  /*18760*/  F2FP.BF16.PACK_AB R167, R60, R39 ;  /* 0x000000273ca7723e */ /* 0x004fe200000010ff */
        /* <DEDUP_REMOVED lines=59> */
[----:B------:R-:W-:Y:S01]  /*18b20*/  FADD.FTZ R2, R39, R0 ;  /* 0x0000000027027221 */ /* 0x000fe20000010000 */
[----:B------:R-:W-:Y:S03]  /*18b30*/  IADD3 R0, R191, -0x1, RZ ;  /* 0xffffffffbf007810 */ /* 0x000fe60007ffe0ff */
[----:B------:R-:W-:Y:S02]  /*18b40*/  FADD.FTZ R2, R60, R2 ;  /* 0x000000023c027221 */ /* 0x000fe40000010000 */
[----:B------:R1:W-:Y:S04]  /*18b50*/  STL [R1+0x8], R0 ;  /* 0x0000080001007387 */ /* 0x0003e80000100800 */
[----:B------:R1:W-:Y:S01]  /*18b60*/  STL [R1+0x20], R2 ;  /* 0x0000200201007387 */ /* 0x0003e20000100800 */
[----:B------:R-:W-:-:S05]  /*18b70*/  @P1 BRA `(.L_x_2284) ;  /* 0xffff9d0000001947 */ /* 0x000fca000383ffff */
.L_x_2280:
[----:B------:R-:W2:Y:S04]  /*18b80*/  LDL.LU R5, [R1+0x1c] ;  /* 0x00001c0001057983 */ /* 0x000ea80000300800 */
[----:B-1----:R-:W3:Y:S04]  /*18b90*/  LDL.LU R4, [R1+0x20] ;  /* 0x0000200001047983 */ /* 0x002ee80000300800 */
[----:B------:R-:W4:Y:S04]  /*18ba0*/  LDL.LU R40, [R1+0x24] ;  /* 0x0000240001287983 */ /* 0x000f280000300800 */
[----:B------:R-:W1:Y:S01]  /*18bb0*/  S2R R37, SR_TID.X ;  /* 0x0000000000257919 */ /* 0x000e620000002100 */
[----:B------:R-:W-:Y:S01]  /*18bc0*/  IMAD.MOV.U32 R8, RZ, RZ, 0x20 ;  /* 0x00000020ff087424 */ /* 0x000fe200078e00ff */
[----:B------:R-:W2:Y:S02]  /*18bd0*/  LDC.U8 R24, c[0x0][0x328] ;  /* 0x0000ca00ff187b82 */ /* 0x000ea40000000000 */
[----:B------:R-:W2:Y:S04]  /*18be0*/  S2R R38, SR_CTAID.Y ;  /* 0x0000000000267919 */ /* 0x000ea80000002600 */
[----:B------:R-:W2:Y:S04]  /*18bf0*/  S2R R35, SR_TID.X ;  /* 0x0000000000237919 */ /* 0x000ea80000002100 */
[----:B------:R2:W5:Y:S01]  /*18c00*/  LDL R39, [R1+0x28] ;  /* 0x0000280001277983 */ /* 0x0005620000100800 */
[----:B-1----:R-:W-:Y:S01]  /*18c10*/  SHF.R.S32.HI R32, RZ, 0x1f, R37 ;  /* 0x0000001fff207819 */ /* 0x002fe20000011425 */
[----:B------:R-:W-:Y:S02]  /*18c20*/  BSSY B0, `(.L_x_2285) ;  /* 0x00000a8000007945 */ /* 0x000fe40003800000 */
[----:B--2---:R-:W1:Y:S04]  /*18c30*/  SHFL.BFLY PT, R0, R5, 0x2, 0x1f ;  /* 0x0c401f0005007f89 */ /* 0x004e6800000e0000 */
[----:B---3--:R-:W2:Y:S01]  /*18c40*/  SHFL.BFLY PT, R2, R4, 0x2, 0x1f ;  /* 0x0c401f0004027f89 */ /* 0x008ea200000e0000 */
[----:B-1----:R-:W-:-:S02]  /*18c50*/  FADD.FTZ R0, R0, R5 ;  /* 0x0000000500007221 */ /* 0x002fc40000010000 */
[----:B--2---:R-:W-:-:S03]  /*18c60*/  FADD.FTZ R2, R2, R4 ;  /* 0x0000000402027221 */ /* 0x004fc60000010000 */
[----:B------:R-:W1:Y:S04]  /*18c70*/  SHFL.BFLY PT, R5, R0, 0x1, 0x1f ;  /* 0x0c201f0000057f89 */ /* 0x000e6800000e0000 */
[----:B------:R-:W2:Y:S01]  /*18c80*/  SHFL.BFLY PT, R4, R2, 0x1, 0x1f ;  /* 0x0c201f0002047f89 */ /* 0x000ea200000e0000 */
[----:B----4-:R-:W-:Y:S01]  /*18c90*/  ISETP.NE.AND P0, PT, R40, -0x1, PT ;  /* 0xffffffff2800780c */ /* 0x010fe20003f05270 */
[----:B-1----:R-:W-:-:S05]  /*18ca0*/  FADD.FTZ R22, R0, R5 ;  /* 0x0000000500167221 */ /* 0x002fca0000010000 */
[----:B------:R-:W-:Y:S01]  /*18cb0*/  FSETP.NE.FTZ.AND P5, PT, R22, RZ, PT ;  /* 0x000000ff1600720b */ /* 0x000fe20003fb5000 */
[----:B------:R-:W-:Y:S02]  /*18cc0*/  IMAD.MOV.U32 R0, RZ, RZ, 0x3f800000 ;  /* 0x3f800000ff007424 */ /* 0x000fe400078e00ff */
[----:B--2---:R-:W-:-:S10]  /*18cd0*/  FADD.FTZ R23, R2, R4 ;  /* 0x0000000402177221 */ /* 0x004fd40000010000 */
[----:B------:R-:W1:Y:S01]  /*18ce0*/  @P5 MUFU.RCP R0, R22 ;  /* 0x0000001600005308 */ /* 0x000e620000001000 */
[----:B------:R-:W-:Y:S01]  /*18cf0*/  FSETP.NE.FTZ.AND P4, PT, R23, RZ, PT ;  /* 0x000000ff1700720b */ /* 0x000fe20003f95000 */
[----:B------:R-:W-:Y:S01]  /*18d00*/  @P0 IMAD.WIDE.U32 R4, R40, c[0x0][0x1e8], RZ ;  /* 0x00007a0028040a25 */ /* 0x000fe200078e00ff */
[----:B------:R-:W-:-:S03]  /*18d10*/  MOV R2, 0x3f800000 ;  /* 0x3f80000000027802 */ /* 0x000fc60000000f00 */
[----:B------:R-:W-:Y:S02]  /*18d20*/  @P0 IMAD R34, R40, c[0x0][0x1ec], R5 ;  /* 0x00007b0028220a24 */ /* 0x000fe400078e0205 */
[----:B------:R-:W-:Y:S02]  /*18d30*/  @P0 IMAD.MOV.U32 R33, RZ, RZ, R4 ;  /* 0x000000ffff210224 */ /* 0x000fe400078e0004 */
[C---:B-1----:R-:W-:Y:S02]  /*18d40*/  FMUL.FTZ R136, R0.reuse, R136 ;  /* 0x0000008800887220 */ /* 0x042fe40000410000 */
        /* <DEDUP_REMOVED lines=15> */
[----:B------:R-:W-:Y:S01]  /*18e40*/  LEA.HI R0, R32, R37, RZ, 0x2 ;  /* 0x0000002520007211 */ /* 0x000fe200078f10ff */
[----:B------:R-:W1:Y:S03]  /*18e50*/  @P4 MUFU.RCP R2, R23 ;  /* 0x0000001700024308 */ /* 0x000e660000001000 */
[----:B------:R-:W-:-:S02]  /*18e60*/  SHF.R.S32.HI R7, RZ, 0x2, R0 ;  /* 0x00000002ff077819 */ /* 0x000fc40000011400 */
[----:B------:R-:W-:-:S04]  /*18e70*/  SHF.R.S32.HI R4, RZ, 0x1f, R0 ;  /* 0x0000001fff047819 */ /* 0x000fc80000011400 */
[----:B------:R-:W-:-:S04]  /*18e80*/  LEA.HI R4, R4, R7, RZ, 0x3 ;  /* 0x0000000704047211 */ /* 0x000fc800078f18ff */
[----:B------:R-:W-:-:S04]  /*18e90*/  LOP3.LUT R4, R4, 0xfffffff8, RZ, 0xc0, !PT ;  /* 0xfffffff804047812 */ /* 0x000fc800078ec0ff */
[----:B------:R-:W-:Y:S01]  /*18ea0*/  IADD3 R4, R7, -R4, RZ ;  /* 0x8000000407047210 */ /* 0x000fe20007ffe0ff */
[----:B-1----:R-:W-:Y:S01]  /*18eb0*/  FMUL.FTZ R139, R2, R139 ;  /* 0x0000008b028b7220 */ /* 0x002fe20000410000 */
        /* <DEDUP_REMOVED lines=16> */
[----:B------:R-:W-:Y:S02]  /*18fc0*/  FMUL.FTZ R9, R2, R166 ;  /* 0x000000a602097220 */ /* 0x000fe40000410000 */
[----:B------:R-:W-:Y:S01]  /*18fd0*/  IMAD.SHL.U32 R2, R4, 0x40, RZ ;  /* 0x0000004004027824 */ /* 0x000fe200078e00ff */
[----:B------:R-:W-:Y:S02]  /*18fe0*/  SHF.R.S32.HI R21, RZ, 0x5, R32 ;  /* 0x00000005ff157819 */ /* 0x000fe40000011420 */
[----:B------:R-:W-:-:S02]  /*18ff0*/  IADD3 R0, -R0, R37, RZ ;  /* 0x0000002500007210 */ /* 0x000fc40007ffe1ff */
[----:B------:R-:W-:-:S03]  /*19000*/  LOP3.LUT R2, R2, 0x1c0, RZ, 0xc0, !PT ;  /* 0x000001c002027812 */ /* 0x000fc600078ec0ff */
[----:B------:R-:W-:Y:S01]  /*19010*/  IMAD R0, R21, 0x200, R0 ;  /* 0x0000020015007824 */ /* 0x000fe200078e0200 */
[----:B------:R-:W-:-:S04]  /*19020*/  LEA.HI R2, R2, R2, RZ, 0x1d ;  /* 0x0000000202027211 */ /* 0x000fc800078fe8ff */
[----:B------:R-:W-:Y:S02]  /*19030*/  LEA R0, R0, R2, 0x1 ;  /* 0x0000000200007211 */ /* 0x000fe400078e08ff */
[----:B------:R-:W-:-:S04]  /*19040*/  LOP3.LUT R2, R4, 0x1, RZ, 0xc0, !PT ;  /* 0x0000000104027812 */ /* 0x000fc800078ec0ff */
[----:B------:R-:W-:-:S04]  /*19050*/  ISETP.NE.U32.AND P3, PT, R2, 0x1, PT ;  /* 0x000000010200780c */ /* 0x000fc80003f65070 */
[----:B------:R-:W-:Y:S02]  /*19060*/  R2P PR, R4, 0x6 ;  /* 0x0000000604007804 */ /* 0x000fe40000000000 */
[----:B------:R-:W-:Y:S01]  /*19070*/  MOV R7, 0xfffffff0 ;  /* 0xfffffff000077802 */ /* 0x000fe20000000f00 */
[----:B------:R-:W-:Y:S01]  /*19080*/  IMAD.SHL.U32 R0, R0, 0x2, RZ ;  /* 0x0000000200007824 */ /* 0x000fe200078e00ff */
[----:B------:R-:W-:Y:S02]  /*19090*/  F2FP.BF16.PACK_AB R6, R139, R6 ;  /* 0x000000068b06723e */ /* 0x000fe400000010ff */
[----:B------:R-:W-:Y:S02]  /*190a0*/  SEL R7, R7, 0x10, !P3 ;  /* 0x0000001007077807 */ /* 0x000fe40005800000 */
[----:B------:R-:W-:Y:S02]  /*190b0*/  F2FP.BF16.PACK_AB R5, R5, R136 ;  /* 0x000000880505723e */ /* 0x000fe400000010ff */
[----:B------:R-:W-:-:S02]  /*190c0*/  SEL R8, R8, 0xffffffe0, !P1 ;  /* 0xffffffe008087807 */ /* 0x000fc40004800000 */
[----:B------:R-:W-:Y:S01]  /*190d0*/  IADD3 R4, R0, R7, RZ ;  /* 0x0000000700047210 */ /* 0x000fe20007ffe0ff */
[----:B------:R1:W-:Y:S01]  /*190e0*/  STS [R0+0x400], R6 ;  /* 0x0004000600007388 */ /* 0x0003e20000000800 */
[----:B------:R-:W-:Y:S02]  /*190f0*/  F2FP.BF16.PACK_AB R20, R20, R140 ;  /* 0x0000008c1414723e */ /* 0x000fe400000010ff */
[----:B------:R-:W-:Y:S02]  /*19100*/  F2FP.BF16.PACK_AB R142, R143, R142 ;  /* 0x0000008e8f8e723e */ /* 0x000fe400000010ff */
[C---:B------:R-:W-:Y:S01]  /*19110*/  IADD3 R2, R0.reuse, 0x40, RZ ;  /* 0x0000004000027810 */ /* 0x040fe20007ffe0ff */
[----:B------:R2:W-:Y:S01]  /*19120*/  STS [R0], R5 ;  /* 0x0000000500007388 */ /* 0x0005e20000000800 */
[----:B------:R-:W-:Y:S02]  /*19130*/  @P2 IADD3 R2, R0, -0x40, RZ ;  /* 0xffffffc000022810 */ /* 0x000fe40007ffe0ff */
[----:B------:R-:W-:-:S02]  /*19140*/  F2FP.BF16.PACK_AB R19, R19, R144 ;  /* 0x000000901313723e */ /* 0x000fc400000010ff */
[----:B------:R-:W-:Y:S02]  /*19150*/  F2FP.BF16.PACK_AB R146, R147, R146 ;  /* 0x000000929392723e */ /* 0x000fe400000010ff */
[----:B------:R-:W-:Y:S02]  /*19160*/  F2FP.BF16.PACK_AB R18, R18, R148 ;  /* 0x000000941212723e */ /* 0x000fe400000010ff */
[----:B------:R-:W-:Y:S01]  /*19170*/  F2FP.BF16.PACK_AB R17, R151, R17 ;  /* 0x000000119711723e */ /* 0x000fe200000010ff */
[----:B------:R-:W-:Y:S01]  /*19180*/  STS [R4], R20 ;  /* 0x0000001404007388 */ /* 0x000fe20000000800 */
[----:B------:R-:W-:-:S03]  /*19190*/  F2FP.BF16.PACK_AB R15, R15, R152 ;  /* 0x000000980f0f723e */ /* 0x000fc600000010ff */
[----:B------:R3:W-:Y:S01]  /*191a0*/  STS [R4+0x400], R142 ;  /* 0x0004008e04007388 */ /* 0x0007e20000000800 */
[----:B-1----:R-:W-:Y:S01]  /*191b0*/  IMAD.IADD R6, R0, 0x1, R8 ;  /* 0x0000000100067824 */ /* 0x002fe200078e0208 */
[----:B------:R-:W-:Y:S02]  /*191c0*/  F2FP.BF16.PACK_AB R16, R155, R16 ;  /* 0x000000109b10723e */ /* 0x000fe400000010ff */
[----:B--2---:R-:W-:Y:S02]  /*191d0*/  IADD3 R5, R4, R8, RZ ;  /* 0x0000000804057210 */ /* 0x004fe40007ffe0ff */
[----:B------:R-:W-:Y:S01]  /*191e0*/  STS [R6], R19 ;  /* 0x0000001306007388 */ /* 0x000fe20000000800 */
[----:B------:R-:W-:Y:S02]  /*191f0*/  F2FP.BF16.PACK_AB R14, R14, R156 ;  /* 0x0000009c0e0e723e */ /* 0x000fe400000010ff */
[----:B------:R-:W-:Y:S01]  /*19200*/  F2FP.BF16.PACK_AB R13, R159, R13 ;  /* 0x0000000d9f0d723e */ /* 0x000fe200000010ff */
[----:B------:R-:W-:Y:S01]  /*19210*/  STS [R6+0x400], R146 ;  /* 0x0004009206007388 */ /* 0x000fe20000000800 */
[----:B------:R-:W-:-:S02]  /*19220*/  F2FP.BF16.PACK_AB R12, R12, R160 ;  /* 0x000000a00c0c723e */ /* 0x000fc400000010ff */
[----:B------:R-:W-:Y:S01]  /*19230*/  F2FP.BF16.PACK_AB R11, R163, R11 ;  /* 0x0000000ba30b723e */ /* 0x000fe200000010ff */
[----:B------:R-:W-:Y:S01]  /*19240*/  STS [R5], R18 ;  /* 0x0000001205007388 */ /* 0x000fe20000000800 */
[----:B------:R-:W-:Y:S01]  /*19250*/  F2FP.BF16.PACK_AB R10, R10, R164 ;  /* 0x000000a40a0a723e */ /* 0x000fe200000010ff */
[----:B---3--:R-:W-:Y:S02]  /*19260*/  IMAD.IADD R4, R7, 0x1, R2 ;  /* 0x0000000107047824 */ /* 0x008fe400078e0202 */
[----:B------:R1:W-:Y:S01]  /*19270*/  STS [R5+0x400], R17 ;  /* 0x0004001105007388 */ /* 0x0003e20000000800 */
[----:B------:R-:W-:Y:S01]  /*19280*/  F2FP.BF16.PACK_AB R9, R167, R9 ;  /* 0x00000009a709723e */ /* 0x000fe200000010ff */
[C---:B------:R-:W-:Y:S02]  /*19290*/  IMAD.IADD R0, R8.reuse, 0x1, R4 ;  /* 0x0000000108007824 */ /* 0x040fe400078e0204 */
[----:B------:R-:W-:Y:S04]  /*192a0*/  STS [R2], R15 ;  /* 0x0000000f02007388 */ /* 0x000fe80000000800 */
[----:B------:R2:W-:Y:S04]  /*192b0*/  STS [R2+0x400], R16 ;  /* 0x0004001002007388 */ /* 0x0005e80000000800 */
[----:B------:R-:W-:Y:S04]  /*192c0*/  STS [R4], R14 ;  /* 0x0000000e04007388 */ /* 0x000fe80000000800 */
[----:B------:R-:W-:Y:S01]  /*192d0*/  STS [R4+0x400], R13 ;  /* 0x0004000d04007388 */ /* 0x000fe20000000800 */
[----:B-1----:R-:W-:-:S05]  /*192e0*/  IADD3 R5, R8, R2, RZ ;  /* 0x0000000208057210 */ /* 0x002fca0007ffe0ff */
[----:B------:R-:W-:Y:S04]  /*192f0*/  STS [R5], R12 ;  /* 0x0000000c05007388 */ /* 0x000fe80000000800 */
[----:B------:R1:W-:Y:S04]  /*19300*/  STS [R5+0x400], R11 ;  /* 0x0004000b05007388 */ /* 0x0003e80000000800 */
[----:B------:R-:W-:Y:S04]  /*19310*/  STS [R0], R10 ;  /* 0x0000000a00007388 */ /* 0x000fe80000000800 */
[----:B------:R3:W-:Y:S04]  /*19320*/  STS [R0+0x400], R9 ;  /* 0x0004000900007388 */ /* 0x0007e80000000800 */
[----:B------:R-:W-:Y:S01]  /*19330*/  BAR.SYNC.DEFER_BLOCKING 0x0 ;  /* 0x0000000000007b1d */ /* 0x000fe20000010000 */
[----:B------:R-:W-:-:S02]  /*19340*/  ISETP.NE.AND P2, PT, R24, RZ, PT ;  /* 0x000000ff1800720c */ /* 0x000fc40003f45270 */
[----:B--2---:R-:W-:Y:S02]  /*19350*/  @!P0 SHF.R.S32.HI R2, RZ, 0x1f, R38 ;  /* 0x0000001fff028819 */ /* 0x004fe40000011426 */
[----:B------:R-:W-:Y:S01]  /*19360*/  ISETP.NE.OR P1, PT, R40, -0x1, !P2 ;  /* 0xffffffff2800780c */ /* 0x000fe20005725670 */
[----:B------:R-:W2:Y:S01]  /*19370*/  S2R R8, SR_CTAID.Z ;  /* 0x0000000000087919 */ /* 0x000ea20000002700 */
[----:B-1----:R-:W-:Y:S01]  /*19380*/  SHF.R.S32.HI R11, RZ, 0x1f, R35 ;  /* 0x0000001fff0b7819 */ /* 0x002fe20000011423 */
[----:B------:R-:W-:-:S04]  /*19390*/  @!P0 IMAD.WIDE.U32 R4, R38, c[0x0][0x1e0], RZ ;  /* 0x0000780026048a25 */ /* 0x000fc800078e00ff */
[----:B---3--:R-:W-:Y:S01]  /*193a0*/  @!P0 IMAD R0, R2, c[0x0][0x1e0], RZ ;  /* 0x0000780002008a24 */ /* 0x008fe200078e02ff */
[----:B------:R1:W3:Y:S04]  /*193b0*/  LDS.128 R12, [R241] ;  /* 0x00000000f10c7984 */ /* 0x0002e80000000c00 */
[----:B------:R1:W4:Y:S04]  /*193c0*/  LDS.128 R16, [R241+0x800] ;  /* 0x00080000f1107984 */ /* 0x0003280000000c00 */
[----:B------:R1:W1:Y:S04]  /*193d0*/  LDS.128 R24, [R241+0x1000] ;  /* 0x00100000f1187984 */ /* 0x0002680000000c00 */
[----:B------:R1:W1:Y:S01]  /*193e0*/  LDS.128 R28, [R241+0x1800] ;  /* 0x00180000f11c7984 */ /* 0x0002620000000c00 */
[C---:B------:R-:W-:Y:S01]  /*193f0*/  @!P0 IMAD R0, R38.reuse, c[0x0][0x1e4], R0 ;  /* 0x0000790026008a24 */ /* 0x040fe200078e0200 */
[----:B------:R-:W-:Y:S01]  /*19400*/  LEA.HI R2, R11, R35, RZ, 0x5 ;  /* 0x000000230b027211 */ /* 0x000fe200078f28ff */
[----:B------:R-:W-:-:S02]  /*19410*/  @!P1 IMAD R40, R38, c[0x0][0x214], RZ ;  /* 0x0000850026289a24 */ /* 0x000fc400078e02ff */
[----:B------:R-:W-:Y:S01]  /*19420*/  @!P0 IMAD.IADD R34, R5, 0x1, R0 ;  /* 0x0000000105228824 */ /* 0x000fe200078e0200 */
[----:B------:R-:W-:Y:S02]  /*19430*/  LOP3.LUT R0, R2, 0xffffffe0, RZ, 0xc0, !PT ;  /* 0xffffffe002007812 */ /* 0x000fe400078ec0ff */
[----:B------:R-:W-:Y:S01]  /*19440*/  LOP3.LUT R2, R32, 0xffffffe0, RZ, 0xc0, !PT ;  /* 0xffffffe020027812 */ /* 0x000fe200078ec0ff */
[----:B------:R-:W2:Y:S01]  /*19450*/  @P5 MUFU.LG2 R7, R22 ;  /* 0x0000001600075308 */ /* 0x000ea20000000c00 */
[----:B------:R1:W-:Y:S01]  /*19460*/  @!P1 STL [R1+0x24], R40 ;  /* 0x0000242801009387 */ /* 0x0003e20000100800 */
[----:B------:R-:W-:Y:S02]  /*19470*/  @!P0 MOV R33, R4 ;  /* 0x0000000400218202 */ /* 0x000fe40000000f00 */
[----:B------:R-:W-:Y:S01]  /*19480*/  IMAD.IADD R2, R37, 0x1, -R2 ;  /* 0x0000000125027824 */ /* 0x000fe200078e0a02 */
[----:B------:R-:W-:-:S03]  /*19490*/  SHF.R.S32.HI R4, RZ, 0x1f, R21 ;  /* 0x0000001fff047819 */ /* 0x000fc60000011415 */
[----:B------:R-:W3:Y:S01]  /*194a0*/  @P4 MUFU.LG2 R6, R23 ;  /* 0x0000001700064308 */ /* 0x000ee20000000c00 */
[----:B------:R-:W-:Y:S02]  /*194b0*/  IADD3 R0, -R0, R35, RZ ;  /* 0x0000002300007210 */ /* 0x000fe40007ffe1ff */
[----:B------:R-:W-:Y:S02]  /*194c0*/  LOP3.LUT P0, RZ, R2, 0x3, RZ, 0xc0, !PT ;  /* 0x0000000302ff7812 */ /* 0x000fe4000780c0ff */
[----:B------:R-:W-:Y:S02]  /*194d0*/  LEA.HI R4, R4, R21, RZ, 0x2 ;  /* 0x0000001504047211 */ /* 0x000fe400078f10ff */
[----:B------:R-:W-:Y:S02]  /*194e0*/  SHF.R.S32.HI R5, RZ, 0x1f, R0 ;  /* 0x0000001fff057819 */ /* 0x000fe40000011400 */
[----:B------:R-:W-:Y:S02]  /*194f0*/  LOP3.LUT R4, R4, 0xffffffc, RZ, 0xc0, !PT ;  /* 0x0ffffffc04047812 */ /* 0x000fe400078ec0ff */
[----:B------:R-:W-:Y:S01]  /*19500*/  LEA.HI R0, R5, R0, RZ, 0x2 ;  /* 0x0000000005007211 */ /* 0x000fe200078f10ff */
[----:B--2---:R-:W-:Y:S01]  /*19510*/  @P5 FMUL.FTZ R7, R7, 0.69314718246459960938 ;  /* 0x3f31721807075820 */ /* 0x004fe20000410000 */
[----:B------:R-:W-:Y:S01]  /*19520*/  IADD3 R5, R21, -R4, RZ ;  /* 0x8000000415057210 */ /* 0x000fe20007ffe0ff */
[----:B------:R-:W-:Y:S01]  /*19530*/  @!P2 IMAD R4, R38, c[0x0][0x1c0], R8 ;  /* 0x000070002604aa24 */ /* 0x000fe200078e0208 */
[----:B------:R-:W-:Y:S01]  /*19540*/  SHF.R.S32.HI R0, RZ, 0x2, R0 ;  /* 0x00000002ff007819 */ /* 0x000fe20000011400 */
[----:B---3--:R-:W-:Y:S01]  /*19550*/  @P4 FMUL.FTZ R6, R6, 0.69314718246459960938 ;  /* 0x3f31721806064820 */ /* 0x008fe20000410000 */
[----:B------:R-:W-:Y:S01]  /*19560*/  MOV R10, 0x7f800000 ;  /* 0x7f800000000a7802 */ /* 0x000fe20000000f00 */
[----:B------:R-:W-:-:S02]  /*19570*/  @P2 IMAD R2, R8, c[0x0][0x234], R40 ;  /* 0x00008d0008022a24 */ /* 0x000fc400078e0228 */
[----:B------:R-:W-:Y:S02]  /*19580*/  IMAD.MOV.U32 R9, RZ, RZ, 0x7f800000 ;  /* 0x7f800000ff097424 */ /* 0x000fe400078e00ff */
[----:B------:R-:W-:Y:S02]  /*19590*/  @P5 FFMA.FTZ R9, R36, c[0x0][0x238], R7 ;  /* 0x00008e0024095a23 */ /* 0x000fe40000010007 */
[----:B------:R-:W-:Y:S02]  /*195a0*/  @P4 FFMA.FTZ R10, R3, c[0x0][0x238], R6 ;  /* 0x00008e00030a4a23 */ /* 0x000fe40000010006 */
[----:B------:R-:W-:Y:S02]  /*195b0*/  IMAD R0, R5, 0x10, R0 ;  /* 0x0000001005007824 */ /* 0x000fe400078e0200 */
[----:B------:R-:W-:Y:S01]  /*195c0*/  @!P2 IMAD R2, R4, c[0x0][0x214], RZ ;  /* 0x000085000402aa24 */ /* 0x000fe200078e02ff */
[----:B------:R-:W-:Y:S05]  /*195d0*/  @P0 BRA `(.L_x_2286) ;  /* 0x000000c000000947 */ /* 0x000fea0003800000 */
[----:B-1--4-:R-:W1:Y:S01]  /*195e0*/  S2R R3, SR_CTAID.X ;  /* 0x0000000000037919 */ /* 0x012e620000002500 */
[----:B------:R-:W-:-:S02]  /*195f0*/  IADD3 R4, R0, 0x8, RZ ;  /* 0x0000000800047810 */ /* 0x000fc40007ffe0ff */
[-C--:B-----5:R-:W-:Y:S02]  /*19600*/  ISETP.GE.AND P2, PT, R0, R39.reuse, PT ;  /* 0x000000270000720c */ /* 0x0a0fe40003f46270 */
        /* <DEDUP_REMOVED lines=9> */
.L_x_2286:
[----:B-1--4-:R-:W-:Y:S05]  /*196a0*/  BSYNC B0 ;  /* 0x0000000000007941 */ /* 0x012fea0003800000 */
.L_x_2285:
[----:B------:R-:W1:Y:S01]  /*196b0*/  S2R R4, SR_CTAID.X ;  /* 0x0000000000047919 */ /* 0x000e620000002500 */
[----:B------:R-:W-:Y:S01]  /*196c0*/  LEA.HI R5, R11, R35, RZ, 0x3 ;  /* 0x000000230b057211 */ /* 0x000fe200078f18ff */
[----:B------:R-:W-:Y:S01]  /*196d0*/  BSSY B0, `(.L_x_2287) ;  /* 0x000001d000007945 */ /* 0x000fe20003800000 */
[----:B------:R-:W-:Y:S02]  /*196e0*/  SHF.R.S32.HI R6, RZ, 0x1f, R8 ;  /* 0x0000001fff067819 */ /* 0x000fe40000011408 */
[----:B------:R-:W-:-:S03]  /*196f0*/  LOP3.LUT R2, R5, 0xfffffff8, RZ, 0xc0, !PT ;  /* 0xfffffff805027812 */ /* 0x000fc600078ec0ff */
[----:B------:R-:W-:Y:S02]  /*19700*/  IMAD R6, R6, c[0x0][0x1f0], RZ ;  /* 0x00007c0006067a24 */ /* 0x000fe400078e02ff */
[----:B------:R-:W-:Y:S02]  /*19710*/  IMAD.IADD R2, R35, 0x1, -R2 ;  /* 0x0000000123027824 */ /* 0x000fe400078e0a02 */
[----:B------:R-:W-:Y:S02]  /*19720*/  IMAD R6, R8, c[0x0][0x1f4], R6 ;  /* 0x00007d0008067a24 */ /* 0x000fe400078e0206 */
[----:B------:R-:W-:-:S05]  /*19730*/  IMAD.SHL.U32 R2, R2, 0x8, RZ ;  /* 0x0000000802027824 */ /* 0x000fca00078e00ff */
[----:B------:R-:W-:Y:S01]  /*19740*/  SHF.R.S32.HI R3, RZ, 0x1f, R2 ;  /* 0x0000001fff037819 */ /* 0x000fe20000011402 */
[----:B-1----:R-:W-:-:S04]  /*19750*/  IMAD.SHL.U32 R4, R4, 0x40, RZ ;  /* 0x0000004004047824 */ /* 0x002fc800078e00ff */
[----:B------:R-:W-:Y:S01]  /*19760*/  IMAD.WIDE.U32 R2, R4, c[0x0][0x1e8], R2 ;  /* 0x00007a0004027a25 */ /* 0x000fe200078e0002 */
[----:B------:R-:W-:-:S04]  /*19770*/  SHF.R.S32.HI R0, RZ, 0x1f, R4 ;  /* 0x0000001fff007819 */ /* 0x000fc80000011404 */
[----:B------:R-:W-:Y:S01]  /*19780*/  IADD3 R2, P0, R33, R2, RZ ;  /* 0x0000000221027210 */ /* 0x000fe20007f1e0ff */
[----:B------:R-:W-:-:S04]  /*19790*/  IMAD R0, R0, c[0x0][0x1e8], RZ ;  /* 0x00007a0000007a24 */ /* 0x000fc800078e02ff */
[----:B------:R-:W-:Y:S01]  /*197a0*/  IMAD R4, R4, c[0x0][0x1ec], R0 ;  /* 0x00007b0004047a24 */ /* 0x000fe200078e0200 */
[----:B------:R-:W-:-:S04]  /*197b0*/  SHF.R.S32.HI R0, RZ, 0x3, R5 ;  /* 0x00000003ff007819 */ /* 0x000fc80000011405 */
[----:B------:R-:W-:Y:S02]  /*197c0*/  IADD3.X R3, R34, R4, R3, P0, !PT ;  /* 0x0000000422037210 */ /* 0x000fe400007fe403 */
[----:B-----5:R-:W-:Y:S02]  /*197d0*/  ISETP.GE.AND P0, PT, R0, R39, PT ;  /* 0x000000270000720c */ /* 0x020fe40003f06270 */
[----:B------:R-:W-:Y:S01]  /*197e0*/  SHF.R.S32.HI R10, RZ, 0x1f, R0 ;  /* 0x0000001fff0a7819 */ /* 0x000fe20000011400 */
[----:B------:R-:W-:-:S04]  /*197f0*/  IMAD.WIDE.U32 R8, R8, c[0x0][0x1f0], R2 ;  /* 0x00007c0008087a25 */ /* 0x000fc800078e0002 */
[----:B------:R-:W-:-:S06]  /*19800*/  IMAD.IADD R7, R6, 0x1, R9 ;  /* 0x0000000106077824 */ /* 0x000fcc00078e0209 */
        /* <DEDUP_REMOVED lines=8> */
[----:B------:R1:W-:Y:S04]  /*19890*/  STG.E.128 [R4.64], R12 ;  /* 0x0000000c04007986 */ /* 0x0003e8000c101d0c */
.L_x_2288:
[----:B------:R-:W-:Y:S05]  /*198a0*/  BSYNC B0 ;  /* 0x0000000000007941 */ /* 0x000fea0003800000 */
.L_x_2287:
        /* <DEDUP_REMOVED lines=14> */
[----:B------:R1:W-:Y:S02]  /*19990*/  STG.E.128 [R4.64], R16 ;  /* 0x0000001004007986 */ /* 0x0003e4000c101d0c */
.L_x_2290:
[----:B------:R-:W-:Y:S05]  /*199a0*/  BSYNC B0 ;  /* 0x0000000000007941 */ /* 0x000fea0003800000 */
.L_x_2289:
        /* <DEDUP_REMOVED lines=15> */
.L_x_2292:
[----:B------:R-:W-:Y:S05]  /*19aa0*/  BSYNC B0 ;  /* 0x0000000000007941 */ /* 0x000fea0003800000 */
.L_x_2291:
[----:B------:R-:W-:-:S04]  /*19ab0*/  IADD3 R2, R0, 0x30, RZ ;  /* 0x0000003000027810 */ /* 0x000fc80007ffe0ff */
[----:B------:R-:W-:-:S13]  /*19ac0*/  ISETP.GE.AND P0, PT, R2, R39, PT ;  /* 0x000000270200720c */ /* 0x000fda0003f06270 */
[----:B------:R-:W-:Y:S05]  /*19ad0*/  @P0 EXIT ;  /* 0x000000000000094d */ /* 0x000fea0003800000 */
[----:B------:R-:W-:Y:S01]  /*19ae0*/  IADD3 R6, P0, R0, 0x30, RZ ;  /* 0x0000003000067810 */ /* 0x000fe20007f1e0ff */
[----:B------:R-:W-:Y:S01]  /*19af0*/  IMAD.MOV.U32 R2, RZ, RZ, R8 ;  /* 0x000000ffff027224 */ /* 0x000fe200078e0008 */
[----:B------:R-:W-:-:S03]  /*19b00*/  MOV R3, R7 ;  /* 0x0000000700037202 */ /* 0x000fc60000000f00 */
[----:B------:R-:W-:Y:S02]  /*19b10*/  IMAD.X R0, RZ, RZ, R10, P0 ;  /* 0x000000ffff007224 */ /* 0x000fe400000e060a */
[----:B-1----:R-:W-:-:S04]  /*19b20*/  IMAD.WIDE.U32 R4, R6, c[0x0][0x1e8], R2 ;  /* 0x00007a0006047a25 */ /* 0x002fc800078e0002 */
[----:B------:R-:W-:Y:S01]  /*19b30*/  IMAD R0, R0, c[0x0][0x1e8], RZ ;  /* 0x00007a0000007a24 */ /* 0x000fe200078e02ff */
[----:B------:R-:W-:-:S03]  /*19b40*/  LEA R2, P0, R4, c[0x0][0x1d0], 0x1 ;  /* 0x0000740004027a11 */ /* 0x000fc600078008ff */
[----:B------:R-:W-:-:S05]  /*19b50*/  IMAD R0, R6, c[0x0][0x1ec], R0 ;  /* 0x00007b0006007a24 */ /* 0x000fca00078e0200 */
[----:B------:R-:W-:-:S04]  /*19b60*/  IADD3 R0, R0, R5, RZ ;  /* 0x0000000500007210 */ /* 0x000fc80007ffe0ff */
[----:B------:R-:W-:-:S05]  /*19b70*/  LEA.HI.X R3, R4, c[0x0][0x1d4], R0, 0x1, P0 ;  /* 0x0000750004037a11 */ /* 0x000fca00000f0c00 */
[----:B------:R-:W-:Y:S01]  /*19b80*/  STG.E.128 [R2.64], R28 ;  /* 0x0000001c02007986 */ /* 0x000fe2000c101d0c */
[----:B------:R-:W-:Y:S05]  /*19b90*/  EXIT ;  /* 0x000000000000794d */ /* 0x000fea0003800000 */
.L_x_2293:
        /* <DEDUP_REMOVED lines=14> */
.L_x_7877:


//--------------------- .text._ZN5flash24flash_fwd_splitkv_kernelI23Flash_fwd_kernel_traitsILi64ELi64ELi256ELi4ELb0ELb0EN7cutlass10bfloat16_tE19Flash_kernel_traitsILi64ELi64ELi256ELi4ES3_EELb1ELb0ELb1ELb0ELb0ELb0ELb0ELb0EEEvNS_16Flash_fwd_paramsE --------------------------
	.section	.text._ZN5flash24flash_fwd_splitkv_kernelI23Flash_fwd_kernel_traitsILi64ELi64ELi256ELi4ELb0ELb0EN7cutlass10bfloat16_tE19Flash_kernel_traitsILi64ELi64ELi256ELi4ES3_EELb1ELb0ELb1ELb0ELb0ELb0ELb0ELb0EEEvNS_16Flash_fwd_paramsE,"ax",@progbits
	.sectioninfo	@"SHI_REGISTERS=255"
	.align	128
        .global         _ZN5flash24flash_fwd_splitkv_kernelI23Flash_fwd_kernel_traitsILi64ELi64ELi256ELi4ELb0ELb0EN7cutlass10bfloat16_tE19Flash_kernel_traitsILi64ELi64ELi256ELi4ES3_EELb1ELb0ELb1ELb0ELb0ELb0ELb0ELb0EEEvNS_16Flash_fwd_paramsE
        .type           _ZN5flash24flash_fwd_splitkv_kernelI23Flash_fwd_kernel_traitsILi64ELi64ELi256ELi4ELb0ELb0EN7cutlass10bfloat16_tE19Flash_kernel_traitsILi64ELi64ELi256ELi4ES3_EELb1ELb0ELb1ELb0ELb0ELb0ELb0ELb0EEEvNS_16Flash_fwd_paramsE,@function
        .size           _ZN5flash24flash_fwd_splitkv_kernelI23Flash_fwd_kernel_traitsILi64ELi64ELi256ELi4ELb0ELb0EN7cutlass10bfloat16_tE19Flash_kernel_traitsILi64ELi64ELi256ELi4ES3_EELb1ELb0ELb1ELb0ELb0ELb0ELb0ELb0EEEvNS_16Flash_fwd_paramsE,(.L_x_7878 - _ZN5flash24flash_fwd_splitkv_kernelI23Flash_fwd_kernel_traitsILi64ELi64ELi256ELi4ELb0ELb0EN7cutlass10bfloat16_tE19Flash_kernel_traitsILi64ELi64ELi256ELi4ES3_EELb1ELb0ELb1ELb0ELb0ELb0ELb0ELb0EEEvNS_16Flash_fwd_paramsE)
        .other          _ZN5flash24flash_fwd_splitkv_kernelI23Flash_fwd_kernel_traitsILi64ELi64ELi256ELi4ELb0ELb0EN7cutlass10bfloat16_tE19Flash_kernel_traitsILi64ELi64ELi256ELi4ES3_EELb1ELb0ELb1ELb0ELb0ELb0ELb0ELb0EEEvNS_16Flash_fwd_paramsE,@"STO_CUDA_ENTRY STV_DEFAULT"
_ZN5flash24flash_fwd_splitkv_kernelI23Flash_fwd_kernel_traitsILi64ELi64ELi256ELi4ELb0ELb0EN7cutlass10bfloat16_tE19Flash_kernel_traitsILi64ELi64ELi256ELi4ES3_EELb1ELb0ELb1ELb0ELb0ELb0ELb0ELb0EEEvNS_16Flash_fwd_paramsE:
.text._ZN5flash24flash_fwd_splitkv_kernelI23Flash_fwd_kernel_traitsILi64ELi64ELi256ELi4ELb0ELb0EN7cutlass10bfloat16_tE19Flash_kernel_traitsILi64ELi64ELi256ELi4ES3_EELb1ELb0ELb1ELb0ELb0ELb0ELb0ELb0EEEvNS_16Flash_fwd_paramsE:
        /* <DEDUP_REMOVED lines=27> */
[----:B------:R-:W-:Y:S01]  /*01b0*/  PLOP3.LUT P1, PT, PT, PT, UP1, 0x80, 0x0 ;  /* 0x000000000000781c */ /* 0x000fe20003f2f018 */
[----:B------:R-:W-:Y:S01]  /*01c0*/  UIMAD.WIDE UR6, UR9, UR23, UR6 ;  /* 0x00000017090672a5 */ /* 0x000fe2000f8e0206 */
[----:B-1----:R-:W-:Y:S02]  /*01d0*/  IMAD.U32 R2, RZ, RZ, UR4 ;  /* 0x00000004ff027e24 */ /* 0x002fe4000f8e00ff */
[----:B------:R-:W-:-:S05]  /*01e0*/  IMAD.U32 R3, RZ, RZ, UR5 ;  /* 0x00000005ff037e24 */ /* 0x000fca000f8e00ff */
[----:B------:R1:W4:Y:S01]  /*01f0*/  @P0 LDG.E R2, [R2.64] ;  /* 0x0000001402020981 */ /* 0x000322000c1e1900 */
[----:B------:R-:W-:Y:S02]  /*0200*/  IMAD.U32 R6, RZ, RZ, UR6 ;  /* 0x00000006ff067e24 */ /* 0x000fe4000f8e00ff */
[----:B------:R-:W-:-:S05]  /*0210*/  IMAD.U32 R7, RZ, RZ, UR7 ;  /* 0x00000007ff077e24 */ /* 0x000fca000f8e00ff */
[----:B-1----:R-:W5:Y:S01]  /*0220*/  @!P1 LDG.E R3, [R6.64] ;  /* 0x0000001406039981 */ /* 0x002f62000c1e1900 */
        /* <DEDUP_REMOVED lines=21> */
.L_x_2294:
[----:B------:R-:W-:Y:S02]  /*0380*/  ULDC UR6, c[0x0][0x218] ;  /* 0x0000860000067ab9 */ /* 0x000fe40000000800 */
.L_x_2295:
        /* <DEDUP_REMOVED lines=49> */
[----:B------:R-:W-:Y:S01]  /*06a0*/  BSSY B0, `(.L_x_2297) ;  /* 0x000002e000007945 */ /* 0x000fe20003800000 */
[----:B------:R-:W-:Y:S01]  /*06b0*/  ULDC.64 UR4, c[0x0][0x1e8] ;  /* 0x00007a0000047ab9 */ /* 0x000fe20000000a00 */
[----:B------:R-:W-:Y:S01]  /*06c0*/  LOP3.LUT R0, R4, 0xfffffff8, RZ, 0xc0, !PT ;  /* 0xfffffff804007812 */ /* 0x000fe200078ec0ff */
[----:B------:R-:W-:Y:S01]  /*06d0*/  UIMAD UR4, UR12, UR4, URZ ;  /* 0x000000040c0472a4 */ /* 0x000fe2000f8e023f */
[----:B------:R-:W-:Y:S01]  /*06e0*/  SHF.R.S32.HI R4, RZ, 0x3, R4 ;  /* 0x00000003ff047819 */ /* 0x000fe20000011404 */
[----:B------:R-:W-:-:S02]  /*06f0*/  UIADD3 UR13, -UR8, UR13, URZ ;  /* 0x0000000d080d7290 */ /* 0x000fc4000fffe13f */
[----:B------:R-:W-:Y:S01]  /*0700*/  @UP0 UIMAD.WIDE.U32 UR10, UR14, UR6, URZ ;  /* 0x000000060e0a02a5 */ /* 0x000fe2000f8e003f */
[----:B------:R-:W-:Y:S01]  /*0710*/  IMAD.IADD R6, R6, 0x1, -R0 ;  /* 0x0000000106067824 */ /* 0x000fe200078e0a00 */
[----:B------:R-:W-:Y:S01]  /*0720*/  UIMAD UR6, UR8, UR5, UR4 ;  /* 0x00000005080672a4 */ /* 0x000fe2000f8e0204 */
[----:B------:R-:W-:Y:S01]  /*0730*/  IMAD.U32 R0, RZ, RZ, UR8 ;  /* 0x00000008ff007e24 */ /* 0x000fe2000f8e00ff */
[----:B------:R-:W-:Y:S01]  /*0740*/  @UP0 UIMAD UR7, UR14, UR7, UR11 ;  /* 0x000000070e0702a4 */ /* 0x000fe2000f8e020b */
[----:B------:R-:W-:Y:S01]  /*0750*/  IMAD.SHL.U32 R10, R6, 0x8, RZ ;  /* 0x00000008060a7824 */ /* 0x000fe200078e00ff */
[----:B------:R-:W-:Y:S02]  /*0760*/  @!UP0 USHF.R.S32.HI UR11, URZ, 0x1f, UR9 ;  /* 0x0000001f3f0b8899 */ /* 0x000fe40008011409 */
[----:B------:R-:W-:Y:S02]  /*0770*/  ULDC.64 UR4, c[0x0][0x1e0] ;  /* 0x0000780000047ab9 */ /* 0x000fe40000000a00 */
[----:B------:R-:W-:Y:S01]  /*0780*/  @!UP0 UIMAD UR11, UR11, UR4, URZ ;  /* 0x000000040b0b82a4 */ /* 0x000fe2000f8e023f */
[----:B------:R-:W-:Y:S01]  /*0790*/  SHF.R.S32.HI R11, RZ, 0x1f, R10 ;  /* 0x0000001fff0b7819 */ /* 0x000fe2000001140a */
[----:B------:R-:W-:Y:S01]  /*07a0*/  @!UP0 UIMAD.WIDE.U32 UR14, UR9, UR4, URZ ;  /* 0x00000004090e82a5 */ /* 0x000fe2000f8e003f */
[----:B------:R-:W-:Y:S01]  /*07b0*/  ISETP.GE.AND P1, PT, R10, c[0x0][0x220], PT ;  /* 0x000088000a007a0c */ /* 0x000fe20003f26270 */
[----:B------:R-:W-:-:S02]  /*07c0*/  @!UP0 UIMAD UR11, UR9, UR5, UR11 ;  /* 0x00000005090b82a4 */ /* 0x000fc4000f8e020b */
[----:B------:R-:W-:Y:S01]  /*07d0*/  IMAD.WIDE.U32 R2, R0, c[0x0][0x1e8], R10 ;  /* 0x00007a0000027a25 */ /* 0x000fe200078e000a */
[----:B------:R-:W-:Y:S02]  /*07e0*/  USHF.R.S32.HI UR12, URZ, 0x1f, UR26 ;  /* 0x0000001f3f0c7899 */ /* 0x000fe4000801141a */
[----:B------:R-:W-:Y:S01]  /*07f0*/  @!UP0 UMOV UR10, UR14 ;  /* 0x0000000e000a8c82 */ /* 0x000fe20008000000 */
[----:B------:R-:W-:Y:S01]  /*0800*/  IMAD.U32 R0, RZ, RZ, UR6 ;  /* 0x00000006ff007e24 */ /* 0x000fe2000f8e00ff */
        /* <DEDUP_REMOVED lines=23> */
.L_x_2298:
[----:B------:R-:W-:Y:S05]  /*0980*/  BSYNC B0 ;  /* 0x0000000000007941 */ /* 0x000fea0003800000 */
.L_x_2297:
        /* <DEDUP_REMOVED lines=16> */
.L_x_2300:
[----:B------:R-:W-:Y:S05]  /*0a90*/  BSYNC B0 ;  /* 0x0000000000007941 */ /* 0x000fea0003800000 */
.L_x_2299:
        /* <DEDUP_REMOVED lines=16> */
.L_x_2302:
[----:B------:R-:W-:Y:S05]  /*0ba0*/  BSYNC B0 ;  /* 0x0000000000007941 */ /* 0x000fea0003800000 */
.L_x_2301:
        /* <DEDUP_REMOVED lines=15> */
.L_x_2304:
[----:B------:R-:W-:Y:S05]  /*0ca0*/  BSYNC B0 ;  /* 0x0000000000007941 */ /* 0x000fea0003800000 */
.L_x_2303:
[C---:B------:R-:W-:Y:S01]  /*0cb0*/  ISETP.NE.AND P4, PT, R6.reuse, RZ, PT ;  /* 0x000000ff0600720c */ /* 0x040fe20003f85270 */
[----:B------:R-:W-:Y:S01]  /*0cc0*/  IMAD.U32 R2, RZ, RZ, UR4 ;  /* 0x00000004ff027e24 */ /* 0x000fe2000f8e00ff */
        /* <DEDUP_REMOVED lines=18> */
.L_x_2296:
        /* <DEDUP_REMOVED lines=14> */
[----:B------:R-:W-:-:S02]  /*0ed0*/  UMOV UR16, URZ ;  /* 0x0000003f00107c82 */ /* 0x000fc40008000000 */
[----:B------:R-:W-:Y:S01]  /*0ee0*/  UMOV UR17, URZ ;  /* 0x0000003f00117c82 */ /* 0x000fe20008000000 */
[----:B------:R1:W3:Y:S01]  /*0ef0*/  R2UR UR22, R0 ;  /* 0x00000000001673c2 */ /* 0x0002e200000e0000 */
[----:B------:R-:W-:-:S05]  /*0f00*/  UPLOP3.LUT UP5, UPT, UPT, UPT, UPT, 0x40, 0x0 ;  /* 0x000000000000789c */ /* 0x000fca0003fae870 */
[----:B------:R-:W-:Y:S02]  /*0f10*/  @UP1 USHF.R.S32.HI UR10, URZ, 0x1f, UR9 ;  /* 0x0000001f3f0a1899 */ /* 0x000fe40008011409 */
[----:B------:R-:W-:Y:S02]  /*0f20*/  @UP1 UIMAD.WIDE.U32 UR28, UR9, UR4, URZ ;  /* 0x00000004091c12a5 */ /* 0x000fe4000f8e003f */
[----:B------:R-:W-:Y:S02]  /*0f30*/  @UP1 UIMAD UR10, UR10, UR4, URZ ;  /* 0x000000040a0a12a4 */ /* 0x000fe4000f8e023f */
[----:B------:R-:W-:Y:S02]  /*0f40*/  @UP1 ULEA UR16, UP0, UR28, UR6, 0x2 ;  /* 0x000000061c101291 */ /* 0x000fe4000f80103f */
[----:B------:R-:W-:-:S03]  /*0f50*/  @UP1 UIMAD UR4, UR9, UR5, UR10 ;  /* 0x00000005090412a4 */ /* 0x000fc6000f8e020a */
[----:B------:R-:W-:Y:S02]  /*0f60*/  UMOV UR10, UR9 ;  /* 0x00000009000a7c82 */ /* 0x000fe40008000000 */
[----:B------:R-:W-:-:S04]  /*0f70*/  @UP1 UIADD3 UR4, UR29, UR4, URZ ;  /* 0x000000041d041290 */ /* 0x000fc8000fffe03f */
[----:B------:R-:W-:-:S04]  /*0f80*/  @UP1 USHF.L.U64.HI UR4, UR28, 0x2, UR4 ;  /* 0x000000021c041899 */ /* 0x000fc80008010204 */
        /* <DEDUP_REMOVED lines=21> */
[----:B------:R-:W-:-:S04]  /*10e0*/  ULDC UR7, c[0x0][0x2d0] ;  /* 0x0000b40000077ab9 */ /* 0x000fc80000000800 */
        /* <DEDUP_REMOVED lines=21> */
[----:B------:R-:W4:Y:S01]  /*1240*/  I2F.RP R8, R4 ;  /* 0x0000000400087306 */ /* 0x000f220000209400 */
[----:B------:R-:W-:-:S02]  /*1250*/  ULOP3.LUT UR18, UR26, UR18, URZ, 0x3c, !UPT ;  /* 0x000000121a127292 */ /* 0x000fc4000f8e3c3f */
[----:B------:R-:W-:Y:S02]  /*1260*/  ULDC.64 UR4, c[0x0][0x180] ;  /* 0x0000600000047ab9 */ /* 0x000fe40000000a00 */
[----:B------:R-:W-:Y:S02]  /*1270*/  UIMAD UR7, UR15, UR7, UR6 ;  /* 0x000000070f0772a4 */ /* 0x000fe4000f8e0206 */
[----:B------:R-:W-:Y:S02]  /*1280*/  ISETP.LE.AND P0, PT, RZ, UR18, PT ;  /* 0x00000012ff007c0c */ /* 0x000fe4000bf03270 */
[----:B------:R-:W-:Y:S01]  /*1290*/  USHF.R.S32.HI UR6, URZ, 0x1f, UR7 ;  /* 0x0000001f3f067899 */ /* 0x000fe20008011407 */
[----:B----4-:R-:W4:Y:S01]  /*12a0*/  MUFU.RCP R8, R8 ;  /* 0x0000000800087308 */ /* 0x010f220000001000 */
[----:B-1----:R-:W-:Y:S02]  /*12b0*/  IABS R0, R0 ;  /* 0x0000000000007213 */ /* 0x002fe40000000000 */
[----:B----4-:R-:W-:-:S05]  /*12c0*/  IADD3 R8, R8, 0xffffffe, RZ ;  /* 0x0ffffffe08087810 */ /* 0x010fca0007ffe0ff */
        /* <DEDUP_REMOVED lines=41> */
[----:B------:R-:W-:Y:S02]  /*1560*/  UIADD3 UR12, UR29, UR5, URZ ;  /* 0x000000051d0c7290 */ /* 0x000fe4000fffe03f */
[----:B------:R-:W-:Y:S01]  /*1570*/  UMOV UR18, UR28 ;  /* 0x0000001c00127c82 */ /* 0x000fe20008000000 */
[----:B------:R-:W-:Y:S05]  /*1580*/  BRA `(.L_x_2306) ;  /* 0x0000055000007947 */ /* 0x000fea0003800000 */
.L_x_2305:
        /* <DEDUP_REMOVED lines=14> */
[----:B------:R-:W-:Y:S02]  /*1670*/  UIADD3 UR29, UR29, UR6, URZ ;  /* 0x000000061d1d7290 */ /* 0x000fe4000fffe03f */
[----:B------:R-:W-:Y:S02]  /*1680*/  ULDC.64 UR4, c[0x0][0x180] ;  /* 0x0000600000047ab9 */ /* 0x000fe40000000a00 */
[----:B------:R-:W-:Y:S02]  /*1690*/  UIMAD UR7, UR7, UR4, URZ ;  /* 0x00000004070772a4 */ /* 0x000fe4000f8e023f */
[----:B------:R-:W-:Y:S02]  /*16a0*/  UIMAD.WIDE.U32 UR28, UR10, UR4, UR28 ;  /* 0x000000040a1c72a5 */ /* 0x000fe4000f8e001c */
[----:B------:R-:W-:-:S04]  /*16b0*/  UIMAD UR5, UR10, UR5, UR7 ;  /* 0x000000050a0572a4 */ /* 0x000fc8000f8e0207 */
[----:B------:R-:W-:Y:S02]  /*16c0*/  UIADD3 UR25, UR29, UR5, URZ ;  /* 0x000000051d197290 */ /* 0x000fe4000fffe03f */
[----:B------:R-:W-:Y:S02]  /*16d0*/  UMOV UR18, UR28 ;  /* 0x0000001c00127c82 */ /* 0x000fe40008000000 */
.L_x_2307:
[----:B------:R-:W-:Y:S01]  /*16e0*/  IABS R3, c[0x0][0x1c8] ;  /* 0x0000720000037a13 */ /* 0x000fe20000000000 */
[----:B------:R-:W1:Y:S01]  /*16f0*/  S2R R0, SR_CTAID.Z ;  /* 0x0000000000007919 */ /* 0x000e620000002700 */
[----:B------:R-:W-:Y:S02]  /*1700*/  ULDC UR4, c[0x0][0x1c8] ;  /* 0x0000720000047ab9 */ /* 0x000fe40000000800 */
[----:B------:R-:W2:Y:S01]  /*1710*/  I2F.RP R4, R3 ;  /* 0x0000000300047306 */ /* 0x000ea20000209400 */
[----:B------:R-:W-:Y:S02]  /*1720*/  ULOP3.LUT UR4, UR26, UR4, URZ, 0x3c, !UPT ;  /* 0x000000041a047292 */ /* 0x000fe4000f8e3c3f */
[----:B------:R-:W-:Y:S02]  /*1730*/  ULEA UR7, UR19, 0xffffff00, 0x8 ;  /* 0xffffff0013077891 */ /* 0x000fe4000f8e403f */
[----:B------:R-:W-:-:S02]  /*1740*/  UMOV UR28, UR18 ;  /* 0x00000012001c7c82 */ /* 0x000fc40008000000 */
[----:B------:R-:W-:Y:S01]  /*1750*/  ISETP.LE.AND P2, PT, RZ, UR4, PT ;  /* 0x00000004ff007c0c */ /* 0x000fe2000bf43270 */
[----:B------:R-:W-:Y:S02]  /*1760*/  USHF.R.S32.HI UR6, URZ, 0x1f, UR7 ;  /* 0x0000001f3f067899 */ /* 0x000fe40008011407 */
[----:B------:R-:W-:Y:S02]  /*1770*/  ULDC.64 UR4, c[0x0][0x198] ;  /* 0x0000660000047ab9 */ /* 0x000fe40000000a00 */
[----:B------:R-:W-:Y:S02]  /*1780*/  UIMAD UR15, UR6, UR4, URZ ;  /* 0x00000004060f72a4 */ /* 0x000fe4000f8e023f */
[----:B------:R-:W-:Y:S01]  /*1790*/  UMOV UR29, UR25 ;  /* 0x00000019001d7c82 */ /* 0x000fe20008000000 */
[----:B--2---:R-:W2:Y:S01]  /*17a0*/  MUFU.RCP R4, R4 ;  /* 0x0000000400047308 */ /* 0x004ea20000001000 */
[----:B------:R-:W-:Y:S02]  /*17b0*/  UIMAD.WIDE.U32 UR28, UR7, UR4, UR28 ;  /* 0x00000004071c72a5 */ /* 0x000fe4000f8e001c */
[----:B------:R-:W-:Y:S01]  /*17c0*/  UIMAD UR4, UR7, UR5, UR15 ;  /* 0x00000005070472a4 */ /* 0x000fe2000f8e020f */
[----:B-1----:R-:W-:Y:S01]  /*17d0*/  IABS R0, R0 ;  /* 0x0000000000007213 */ /* 0x002fe20000000000 */
[----:B------:R-:W-:-:S02]  /*17e0*/  @UP0 UIADD3 UR12, UR11, UR12, URZ ;  /* 0x0000000c0b0c0290 */ /* 0x000fc4000fffe03f */
[----:B------:R-:W-:Y:S01]  /*17f0*/  UIADD3 UR4, UR29, UR4, URZ ;  /* 0x000000041d047290 */ /* 0x000fe2000fffe03f */
[----:B--2---:R-:W-:-:S04]  /*1800*/  IADD3 R4, R4, 0xffffffe, RZ ;  /* 0x0ffffffe04047810 */ /* 0x004fc80007ffe0ff */
[----:B------:R-:W1:Y:S02]  /*1810*/  F2I.FTZ.U32.TRUNC.NTZ R5, R4 ;  /* 0x0000000400057305 */ /* 0x000e64000021f000 */
[----:B-1----:R-:W-:Y:S02]  /*1820*/  IMAD.MOV R2, RZ, RZ, -R5 ;  /* 0x000000ffff027224 */ /* 0x002fe400078e0a05 */
[----:B------:R-:W-:Y:S02]  /*1830*/  IMAD.MOV.U32 R4, RZ, RZ, RZ ;  /* 0x000000ffff047224 */ /* 0x000fe400078e00ff */
[----:B------:R-:W-:-:S04]  /*1840*/  IMAD R2, R2, R3, RZ ;  /* 0x0000000302027224 */ /* 0x000fc800078e02ff */
[----:B------:R-:W-:Y:S01]  /*1850*/  IMAD.HI.U32 R4, R5, R2, R4 ;  /* 0x0000000205047227 */ /* 0x000fe200078e0004 */
[----:B------:R-:W-:-:S03]  /*1860*/  MOV R2, R0 ;  /* 0x0000000000027202 */ /* 0x000fc60000000f00 */
[----:B------:R-:W-:Y:S01]  /*1870*/  IMAD.U32 R5, RZ, RZ, UR4 ;  /* 0x00000004ff057e24 */ /* 0x000fe2000f8e00ff */
[----:B------:R-:W-:Y:S01]  /*1880*/  ULDC.64 UR4, c[0x0][0x1a0] ;  /* 0x0000680000047ab9 */ /* 0x000fe20000000a00 */
[----:B------:R-:W-:-:S04]  /*1890*/  IMAD.HI.U32 R8, R4, R2, RZ ;  /* 0x0000000204087227 */ /* 0x000fc800078e00ff */
[----:B------:R-:W-:-:S04]  /*18a0*/  IMAD.MOV R0, RZ, RZ, -R8 ;  /* 0x000000ffff007224 */ /* 0x000fc800078e0a08 */
[----:B------:R-:W-:Y:S02]  /*18b0*/  IMAD R0, R3, R0, R2 ;  /* 0x0000000003007224 */ /* 0x000fe400078e0202 */
[----:B------:R-:W-:-:S03]  /*18c0*/  IMAD.U32 R2, RZ, RZ, UR28 ;  /* 0x0000001cff027e24 */ /* 0x000fc6000f8e00ff */
[----:B------:R-:W-:Y:S02]  /*18d0*/  ISETP.GT.U32.AND P1, PT, R3, R0, PT ;  /* 0x000000000300720c */ /* 0x000fe40003f24070 */
[----:B------:R-:W-:-:S11]  /*18e0*/  MOV R4, R2 ;  /* 0x0000000200047202 */ /* 0x000fd60000000f00 */
[----:B------:R-:W-:Y:S01]  /*18f0*/  @!P1 IMAD.IADD R0, R0, 0x1, -R3 ;  /* 0x0000000100009824 */ /* 0x000fe200078e0a03 */
[----:B------:R-:W-:Y:S02]  /*1900*/  @!P1 IADD3 R8, R8, 0x1, RZ ;  /* 0x0000000108089810 */ /* 0x000fe40007ffe0ff */
[----:B------:R-:W-:Y:S02]  /*1910*/  ISETP.NE.AND P1, PT, RZ, c[0x0][0x1c8], PT ;  /* 0x00007200ff007a0c */ /* 0x000fe40003f25270 */
[----:B------:R-:W-:Y:S02]  /*1920*/  ISETP.GE.U32.AND P3, PT, R0, R3, PT ;  /* 0x000000030000720c */ /* 0x000fe40003f66070 */
[----:B------:R-:W-:Y:S01]  /*1930*/  MOV R3, UR29 ;  /* 0x0000001d00037c02 */ /* 0x000fe20008000f00 */
[----:B------:R-:W-:-:S04]  /*1940*/  @UP0 UIMAD.WIDE.U32 UR28, UR12, UR4, URZ ;  /* 0x000000040c1c02a5 */ /* 0x000fc8000f8e003f */
[----:B------:R-:W-:-:S03]  /*1950*/  @UP0 UIMAD UR12, UR12, UR5, UR29 ;  /* 0x000000050c0c02a4 */ /* 0x000fc6000f8e021d */
[----:B------:R-:W-:-:S03]  /*1960*/  @UP0 UMOV UR18, UR28 ;  /* 0x0000001c00120c82 */ /* 0x000fc60008000000 */
[----:B------:R-:W-:-:S04]  /*1970*/  @P3 IADD3 R8, R8, 0x1, RZ ;  /* 0x0000000108083810 */ /* 0x000fc80007ffe0ff */
[----:B------:R-:W-:Y:S02]  /*1980*/  @!P2 IADD3 R8, -R8, RZ, RZ ;  /* 0x000000ff0808a210 */ /* 0x000fe40007ffe1ff */
        /* <DEDUP_REMOVED lines=21> */
.L_x_2306:
[----:B------:R-:W-:Y:S01]  /*1ae0*/  SHF.R.S32.HI R27, RZ, 0x1f, R6 ;  /* 0x0000001fff1b7819 */ /* 0x000fe20000011406 */
[----:B------:R-:W-:Y:S01]  /*1af0*/  UISETP.NE.AND UP0, UPT, UR14, -0x1, UPT ;  /* 0xffffffff0e00788c */ /* 0x000fe2000bf05270 */
[----:B------:R-:W1:Y:S01]  /*1b00*/  S2R R10, SR_CTAID.Z ;  /* 0x00000000000a7919 */ /* 0x000e620000002700 */
[----:B------:R-:W-:Y:S01]  /*1b10*/  ULDC.64 UR4, c[0x0][0x190] ;  /* 0x0000640000047ab9 */ /* 0x000fe20000000a00 */
[----:B------:R-:W-:Y:S01]  /*1b20*/  LEA.HI R165, R27, R6, RZ, 0x3 ;  /* 0x000000061ba57211 */ /* 0x000fe200078f18ff */
[----:B------:R-:W-:Y:S01]  /*1b30*/  IMAD R0, R0, c[0x0][0x1b8], RZ ;  /* 0x00006e0000007a24 */ /* 0x000fe200078e02ff */
[----:B------:R-:W2:Y:S01]  /*1b40*/  S2R R14, SR_CTAID.X ;  /* 0x00000000000e7919 */ /* 0x000ea20000002500 */
[----:B------:R-:W-:Y:S01]  /*1b50*/  USHF.R.S32.HI UR25, URZ, 0x1f, UR26 ;  /* 0x0000001f3f197899 */ /* 0x000fe2000801141a */
[----:B------:R-:W-:Y:S01]  /*1b60*/  SHF.R.S32.HI R30, RZ, 0x3, R165 ;  /* 0x00000003ff1e7819 */ /* 0x000fe200000114a5 */
[----:B------:R-:W-:Y:S01]  /*1b70*/  IMAD R0, R8, c[0x0][0x1bc], R0 ;  /* 0x00006f0008007a24 */ /* 0x000fe200078e0200 */
[----:B------:R-:W-:Y:S01]  /*1b80*/  LOP3.LUT R165, R165, 0xfffffff8, RZ, 0xc0, !PT ;  /* 0xfffffff8a5a57812 */ /* 0x000fe200078ec0ff */
[----:B------:R-:W-:Y:S01]  /*1b90*/  BSSY B0, `(.L_x_2308) ;  /* 0x0000043000007945 */ /* 0x000fe20003800000 */
[----:B------:R-:W-:Y:S01]  /*1ba0*/  @UP0 UIMAD.WIDE.U32 UR28, UR14, UR4, URZ ;  /* 0x000000040e1c02a5 */ /* 0x000fe2000f8e003f */
[----:B------:R-:W-:Y:S01]  /*1bb0*/  IMAD.SHL.U32 R241, R30, 0x40, RZ ;  /* 0x000000401ef17824 */ /* 0x000fe200078e00ff */
[----:B------:R-:W-:Y:S01]  /*1bc0*/  @!UP0 USHF.R.S32.HI UR10, URZ, 0x1f, UR9 ;  /* 0x0000001f3f0a8899 */ /* 0x000fe20008011409 */
[----:B------:R-:W-:Y:S01]  /*1bd0*/  IMAD.IADD R165, R6, 0x1, -R165 ;  /* 0x0000000106a57824 */ /* 0x000fe200078e0aa5 */
[----:B------:R-:W-:Y:S01]  /*1be0*/  @UP0 UIMAD UR11, UR14, UR5, UR29 ;  /* 0x000000050e0b02a4 */ /* 0x000fe2000f8e021d */
[----:B------:R-:W-:-:S02]  /*1bf0*/  SHF.R.S32.HI R31, RZ, 0x1f, R30 ;  /* 0x0000001fff1f7819 */ /* 0x000fc4000001141e */
[----:B------:R-:W-:Y:S01]  /*1c00*/  IMAD.SHL.U32 R242, R165, 0x8, RZ ;  /* 0x00000008a5f27824 */ /* 0x000fe200078e00ff */
[----:B------:R-:W-:Y:S01]  /*1c10*/  ULDC.64 UR4, c[0x0][0x178] ;  /* 0x00005e0000047ab9 */ /* 0x000fe20000000a00 */
[----:B------:R-:W-:Y:S01]  /*1c20*/  LOP3.LUT R241, R241, 0x1c0, RZ, 0xc0, !PT ;  /* 0x000001c0f1f17812 */ /* 0x000fe200078ec0ff */
[----:B------:R-:W-:Y:S01]  /*1c30*/  @!UP0 UIMAD UR10, UR10, UR4, URZ ;  /* 0x000000040a0a82a4 */ /* 0x000fe2000f8e023f */
[----:B------:R-:W-:Y:S01]  /*1c40*/  IADD3 R208, P1, R30, UR7, RZ ;  /* 0x000000071ed07c10 */ /* 0x000fe2000ff3e0ff */
[----:B------:R-:W-:Y:S01]  /*1c50*/  @!UP0 UIMAD.WIDE.U32 UR30, UR9, UR4, URZ ;  /* 0x00000004091e82a5 */ /* 0x000fe2000f8e003f */
[--C-:B------:R-:W-:Y:S01]  /*1c60*/  SHF.R.S32.HI R4, RZ, 0x1f, R242.reuse ;  /* 0x0000001fff047819 */ /* 0x100fe200000114f2 */
[----:B------:R-:W-:Y:S01]  /*1c70*/  @!UP0 UIMAD UR5, UR9, UR5, UR10 ;  /* 0x00000005090582a4 */ /* 0x000fe2000f8e020a */
[----:B------:R-:W-:Y:S01]  /*1c80*/  IADD3 R12, P0, R242, UR18, RZ ;  /* 0x00000012f20c7c10 */ /* 0x000fe2000ff1e0ff */
[----:B------:R-:W-:Y:S01]  /*1c90*/  IMAD R164, R31, c[0x0][0x198], RZ ;  /* 0x000066001fa47a24 */ /* 0x000fe200078e02ff */
[----:B------:R-:W-:Y:S01]  /*1ca0*/  LOP3.LUT R5, R241, 0x38, R242, 0xf8, !PT ;  /* 0x00000038f1057812 */ /* 0x000fe200078ef8f2 */
[----:B------:R-:W-:Y:S01]  /*1cb0*/  @!UP0 UIADD3 UR11, UR31, UR5, URZ ;  /* 0x000000051f0b8290 */ /* 0x000fe2000fffe03f */
[----:B------:R-:W-:Y:S01]  /*1cc0*/  IADD3.X R13, R4, UR12, RZ, P0, !PT ;  /* 0x0000000c040d7c10 */ /* 0x000fe200087fe4ff */
[----:B------:R-:W-:Y:S01]  /*1cd0*/  @!UP0 UMOV UR28, UR30 ;  /* 0x0000001e001c8c82 */ /* 0x000fe20008000000 */
[----:B------:R-:W-:Y:S01]  /*1ce0*/  SHF.R.U32.HI R241, RZ, 0x3, R241 ;  /* 0x00000003fff17819 */ /* 0x000fe200000116f1 */
[----:B------:R-:W-:Y:S01]  /*1cf0*/  UIADD3 UR5, -UR8, UR13, URZ ;  /* 0x0000000d08057290 */ /* 0x000fe2000fffe13f */
[----:B------:R-:W-:Y:S01]  /*1d00*/  IADD3.X R210, R31, UR6, RZ, P1, !PT ;  /* 0x000000061fd27c10 */ /* 0x000fe20008ffe4ff */
[----:B------:R-:W-:Y:S01]  /*1d10*/  IMAD.WIDE.U32 R8, R8, c[0x0][0x1b8], R12 ;  /* 0x00006e0008087a25 */ /* 0x000fe200078e000c */
[----:B------:R-:W-:Y:S01]  /*1d20*/  IADD3 R12, P0, R242, UR28, RZ ;  /* 0x0000001cf20c7c10 */ /* 0x000fe2000ff1e0ff */
[----:B------:R-:W-:Y:S01]  /*1d30*/  ULDC.64 UR6, c[0x0][0x1a8] ;  /* 0x00006a0000067ab9 */ /* 0x000fe20000000a00 */
[----:B------:R-:W-:Y:S01]  /*1d40*/  LOP3.LUT R241, R5, R241, RZ, 0x3c, !PT ;  /* 0x000000f105f17212 */ /* 0x000fe200078e3cff */
[----:B------:R-:W-:Y:S01]  /*1d50*/  UIMAD UR6, UR25, UR6, URZ ;  /* 0x00000006190672a4 */ /* 0x000fe2000f8e023f */
[----:B------:R-:W-:Y:S01]  /*1d60*/  IADD3.X R13, R4, UR11, RZ, P0, !PT ;  /* 0x0000000b040d7c10 */ /* 0x000fe200087fe4ff */
[----:B------:R-:W-:Y:S01]  /*1d70*/  IMAD R210, R210, c[0x0][0x1a0], RZ ;  /* 0x00006800d2d27a24 */ /* 0x000fe200078e02ff */
[----:B------:R-:W-:Y:S01]  /*1d80*/  LEA.HI R5, R27, R6, RZ, 0x6 ;  /* 0x000000061b057211 */ /* 0x000fe200078f30ff */
[----:B------:R-:W-:Y:S01]  /*1d90*/  UIMAD UR6, UR26, UR7, UR6 ;  /* 0x000000071a0672a4 */ /* 0x000fe2000f8e0206 */
[----:B------:R-:W-:Y:S01]  /*1da0*/  ISETP.GE.AND P0, PT, R30, UR5, PT ;  /* 0x000000051e007c0c */ /* 0x000fe2000bf06270 */
[----:B------:R-:W-:Y:S01]  /*1db0*/  IMAD.IADD R9, R9, 0x1, R0 ;  /* 0x0000000109097824 */ /* 0x000fe200078e0200 */
[----:B------:R-:W-:Y:S01]  /*1dc0*/  IADD3 R2, P2, R242, R2, RZ ;  /* 0x00000002f2027210 */ /* 0x000fe20007f5e0ff */
[----:B------:R-:W-:Y:S01]  /*1dd0*/  IMAD.SHL.U32 R5, R5, 0x8, RZ ;  /* 0x0000000805057824 */ /* 0x000fe200078e00ff */
[----:B------:R-:W-:Y:S01]  /*1de0*/  LEA.HI R0, R27, R6, RZ, 0x5 ;  /* 0x000000061b007211 */ /* 0x000fe200078f28ff */
[----:B-1----:R-:W-:-:S03]  /*1df0*/  IMAD.WIDE.U32 R10, R10, c[0x0][0x1a8], R12 ;  /* 0x00006a000a0a7a25 */ /* 0x002fc600078e000c */
[----:B------:R-:W-:Y:S01]  /*1e00*/  LOP3.LUT R241, R241, 0xfffffe00, R5, 0xf8, !PT ;  /* 0xfffffe00f1f17812 */ /* 0x000fe200078ef805 */
[----:B------:R-:W-:Y:S01]  /*1e10*/  IMAD.X R3, R4, 0x1, R3, P2 ;  /* 0x0000000104037824 */ /* 0x000fe200010e0603 */
[----:B------:R-:W-:Y:S01]  /*1e20*/  IADD3 R13, R11, UR6, RZ ;  /* 0x000000060b0d7c10 */ /* 0x000fe2000fffe0ff */
[----:B------:R-:W-:Y:S01]  /*1e30*/  IMAD R210, R208, c[0x0][0x1a4], R210 ;  /* 0x00006900d0d27a24 */ /* 0x000fe200078e02d2 */
[----:B------:R-:W-:Y:S01]  /*1e40*/  SHF.R.S32.HI R7, RZ, 0x5, R0 ;  /* 0x00000005ff077819 */ /* 0x000fe20000011400 */
        /* <DEDUP_REMOVED lines=23> */
.L_x_2309:
[----:B------:R-:W-:Y:S05]  /*1fc0*/  BSYNC B0 ;  /* 0x0000000000007941 */ /* 0x000fea0003800000 */
.L_x_2308:
[----:B--2---:R-:W-:Y:S01]  /*1fd0*/  IADD3 R9, R30, 0x10, RZ ;  /* 0x000000101e097810 */ /* 0x004fe20007ffe0ff */
        /* <DEDUP_REMOVED lines=20> */
.L_x_2311:
[----:B------:R-:W-:Y:S05]  /*2120*/  BSYNC B0 ;  /* 0x0000000000007941 */ /* 0x000fea0003800000 */
.L_x_2310:
        /* <DEDUP_REMOVED lines=13> */
[----:B---3--:R-:W-:-:S03]  /*2200*/  LEA R16, P0, R4, c[0x0][0x160], 0x1 ;  /* 0x0000580004107a11 */ /* 0x008fc600078008ff */
[----:B------:R-:W-:-:S05]  /*2210*/  IMAD R2, R3, c[0x0][0x194], R2 ;  /* 0x0000650003027a24 */ /* 0x000fca00078e0202 */
[----:B------:R-:W-:-:S04]  /*2220*/  IADD3 R2, R5, R2, RZ ;  /* 0x0000000205027210 */ /* 0x000fc80007ffe0ff */
[----:B------:R-:W-:-:S05]  /*2230*/  LEA.HI.X R17, R4, c[0x0][0x164], R2, 0x1, P0 ;  /* 0x0000590004117a11 */ /* 0x000fca00000f0c02 */
[----:B------:R-:W-:Y:S01]  /*2240*/  @!PT LDS RZ, [RZ] ;  /* 0x00000000fffff984 */ /* 0x000fe20000000800 */
[----:B------:R-:W-:Y:S01]  /*2250*/  @!PT LDS RZ, [RZ] ;  /* 0x00000000fffff984 */ /* 0x000fe20000000800 */
[----:B------:R-:W-:Y:S01]  /*2260*/  @!PT LDS RZ, [RZ] ;  /* 0x00000000fffff984 */ /* 0x000fe20000000800 */
[----:B------:R3:W-:Y:S02]  /*2270*/  LDGSTS.E.BYPASS.LTC128B.128 [R241+0x1000], [R16.64] ;  /* 0x0100000010f17fae */ /* 0x0007e4000b901d54 */
.L_x_2313:
[----:B------:R-:W-:Y:S05]  /*2280*/  BSYNC B0 ;  /* 0x0000000000007941 */ /* 0x000fea0003800000 */
.L_x_2312:
        /* <DEDUP_REMOVED lines=20> */
.L_x_2315:
[----:B------:R-:W-:Y:S05]  /*23d0*/  BSYNC B0 ;  /* 0x0000000000007941 */ /* 0x000fea0003800000 */
.L_x_2314:
[----:B------:R-:W-:Y:S01]  /*23e0*/  LEA.HI R27, R27, R6, RZ, 0x4 ;  /* 0x000000061b1b7211 */ /* 0x000fe200078f20ff */
[----:B------:R-:W-:Y:S01]  /*23f0*/  UIADD3 UR12, UR19, -0x1, URZ ;  /* 0xffffffff130c7890 */ /* 0x000fe2000fffe03f */
[----:B------:R-:W-:Y:S01]  /*2400*/  LOP3.LUT R22, R0, 0xffffffe0, RZ, 0xc0, !PT ;  /* 0xffffffe000167812 */ /* 0x000fe200078ec0ff */
[----:B------:R-:W-:Y:S01]  /*2410*/  IMAD.MOV.U32 R3, RZ, RZ, 0x20 ;  /* 0x00000020ff037424 */ /* 0x000fe200078e00ff */
[----:B------:R-:W-:Y:S01]  /*2420*/  LOP3.LUT R2, R27, 0xfffffff0, RZ, 0xc0, !PT ;  /* 0xfffffff01b027812 */ /* 0x000fe200078ec0ff */
[----:B------:R-:W-:Y:S01]  /*2430*/  USHF.L.U32 UR28, UR12, 0x8, URZ ;  /* 0x000000080c1c7899 */ /* 0x000fe2000800063f */
[----:B------:R-:W-:Y:S01]  /*2440*/  IMAD.MOV.U32 R0, RZ, RZ, 0x10 ;  /* 0x00000010ff007424 */ /* 0x000fe200078e00ff */
[----:B------:R-:W-:Y:S01]  /*2450*/  BSSY B0, `(.L_x_2316) ;  /* 0x0000018000007945 */ /* 0x000fe20003800000 */
[C---:B------:R-:W-:Y:S01]  /*2460*/  IMAD.IADD R22, R6.reuse, 0x1, -R22 ;  /* 0x0000000106167824 */ /* 0x040fe200078e0a16 */
[----:B------:R-:W-:Y:S01]  /*2470*/  UIADD3 UR27, -UR28, UR24, URZ ;  /* 0x000000181c1b7290 */ /* 0x000fe2000fffe13f */
[----:B------:R-:W-:-:S05]  /*2480*/  IMAD.IADD R2, R6, 0x1, -R2 ;  /* 0x0000000106027824 */ /* 0x000fca00078e0a02 */
[----:B------:R-:W-:Y:S02]  /*2490*/  SHF.R.S32.HI R4, RZ, 0x1f, R2 ;  /* 0x0000001fff047819 */ /* 0x000fe40000011402 */
[----:B------:R-:W-:Y:S02]  /*24a0*/  ISETP.GE.AND P0, PT, R30, UR27, PT ;  /* 0x0000001b1e007c0c */ /* 0x000fe4000bf06270 */
[----:B------:R-:W-:-:S04]  /*24b0*/  LEA.HI R4, R4, R2, RZ, 0x3 ;  /* 0x0000000204047211 */ /* 0x000fc800078f18ff */
        /* <DEDUP_REMOVED lines=17> */
.L_x_2317:
[----:B------:R-:W-:Y:S05]  /*25d0*/  BSYNC B0 ;  /* 0x0000000000007941 */ /* 0x000fea0003800000 */
.L_x_2316:
        /* <DEDUP_REMOVED lines=17> */
.L_x_2319:
[----:B------:R-:W-:Y:S05]  /*26f0*/  BSYNC B0 ;  /* 0x0000000000007941 */ /* 0x000fea0003800000 */
.L_x_2318:
[----:B------:R-:W-:Y:S01]  /*2700*/  ISETP.GE.AND P0, PT, R8, UR27, PT ;  /* 0x0000001b08007c0c */ /* 0x000fe2000bf06270 */
[----:B------:R-:W-:-:S12]  /*2710*/  BSSY B0, `(.L_x_2320) ;  /* 0x0000010000007945 */ /* 0x000fd80003800000 */
[----:B------:R-:W-:Y:S05]  /*2720*/  @P0 BRA `(.L_x_2321) ;  /* 0x000000e000000947 */ /* 0x000fea0003800000 */
[----:B------:R-:W-:-:S13]  /*2730*/  ISETP.GE.AND P0, PT, R242, c[0x0][0x220], PT ;  /* 0x00008800f2007a0c */ /* 0x000fda0003f06270 */
[----:B------:R1:W-:Y:S01]  /*2740*/  @P0 STS.128 [R241+0x3000], RZ ;  /* 0x003000fff1000388 */ /* 0x0003e20000000c00 */
[----:B------:R-:W-:Y:S05]  /*2750*/  @P0 BRA `(.L_x_2321) ;  /* 0x000000b000000947 */ /* 0x000fea0003800000 */
[----:B-1----:R-:W-:Y:S02]  /*2760*/  IMAD.U32 R10, RZ, RZ, UR10 ;  /* 0x0000000aff0a7e24 */ /* 0x002fe4000f8e00ff */
[----:B------:R-:W-:Y:S02]  /*2770*/  IMAD.MOV.U32 R11, RZ, RZ, c[0x0][0x19c] ;  /* 0x00006700ff0b7624 */ /* 0x000fe400078e00ff */
        /* <DEDUP_REMOVED lines=9> */
.L_x_2321:
[----:B------:R-:W-:Y:S05]  /*2810*/  BSYNC B0 ;  /* 0x0000000000007941 */ /* 0x000fea0003800000 */
.L_x_2320:
        /* <DEDUP_REMOVED lines=19> */
.L_x_2323:
[----:B------:R-:W-:Y:S05]  /*2950*/  BSYNC B0 ;  /* 0x0000000000007941 */ /* 0x000fea0003800000 */
.L_x_2322:
[----:B------:R-:W-:Y:S01]  /*2960*/  IADD3 R21, R30, 0x40, RZ ;  /* 0x000000401e157810 */ /* 0x000fe20007ffe0ff */
[----:B------:R-:W-:Y:S03]  /*2970*/  BSSY B0, `(.L_x_2324) ;  /* 0x0000011000007945 */ /* 0x000fe60003800000 */
[----:B------:R-:W-:-:S13]  /*2980*/  ISETP.GE.AND P0, PT, R21, UR27, PT ;  /* 0x0000001b15007c0c */ /* 0x000fda000bf06270 */
        /* <DEDUP_REMOVED lines=15> */
.L_x_2325:
[----:B------:R-:W-:Y:S05]  /*2a80*/  BSYNC B0 ;  /* 0x0000000000007941 */ /* 0x000fea0003800000 */
.L_x_2324:
        /* <DEDUP_REMOVED lines=20> */
.L_x_2327:
[----:B------:R-:W-:Y:S05]  /*2bd0*/  BSYNC B0 ;  /* 0x0000000000007941 */ /* 0x000fea0003800000 */
.L_x_2326:
        /* <DEDUP_REMOVED lines=20> */
.L_x_2329:
[----:B------:R-:W-:Y:S05]  /*2d20*/  BSYNC B0 ;  /* 0x0000000000007941 */ /* 0x000fea0003800000 */
.L_x_2328:
        /* <DEDUP_REMOVED lines=20> */
.L_x_2331:
[----:B------:R-:W-:Y:S05]  /*2e70*/  BSYNC B0 ;  /* 0x0000000000007941 */ /* 0x000fea0003800000 */
.L_x_2330:
[----:B---3--:R-:W-:Y:S01]  /*2e80*/  IADD3 R17, R30, 0x80, RZ ;  /* 0x000000801e117810 */ /* 0x008fe20007ffe0ff */
        /* <DEDUP_REMOVED lines=17> */
.L_x_2333:
[----:B------:R-:W-:Y:S05]  /*2fa0*/  BSYNC B0 ;  /* 0x0000000000007941 */ /* 0x000fea0003800000 */
.L_x_2332:
        /* <DEDUP_REMOVED lines=20> */
.L_x_2335:
[----:B------:R-:W-:Y:S05]  /*30f0*/  BSYNC B0 ;  /* 0x0000000000007941 */ /* 0x000fea0003800000 */
.L_x_2334:
        /* <DEDUP_REMOVED lines=20> */
.L_x_2337:
[----:B------:R-:W-:Y:S05]  /*3240*/  BSYNC B0 ;  /* 0x0000000000007941 */ /* 0x000fea0003800000 */
.L_x_2336:
        /* <DEDUP_REMOVED lines=20> */
.L_x_2339:
[----:B------:R-:W-:Y:S05]  /*3390*/  BSYNC B0 ;  /* 0x0000000000007941 */ /* 0x000fea0003800000 */
.L_x_2338:
        /* <DEDUP_REMOVED lines=20> */
.L_x_2341:
[----:B------:R-:W-:Y:S05]  /*34e0*/  BSYNC B0 ;  /* 0x0000000000007941 */ /* 0x000fea0003800000 */
.L_x_2340:
        /* <DEDUP_REMOVED lines=20> */
.L_x_2343:
[----:B------:R-:W-:Y:S05]  /*3630*/  BSYNC B0 ;  /* 0x0000000000007941 */ /* 0x000fea0003800000 */
.L_x_2342:
        /* <DEDUP_REMOVED lines=20> */
.L_x_2345:
[----:B------:R-:W-:Y:S05]  /*3780*/  BSYNC B0 ;  /* 0x0000000000007941 */ /* 0x000fea0003800000 */
.L_x_2344:
        /* <DEDUP_REMOVED lines=20> */
.L_x_2347:
[----:B------:R-:W-:Y:S05]  /*38d0*/  BSYNC B0 ;  /* 0x0000000000007941 */ /* 0x000fea0003800000 */
.L_x_2346:
[----:B------:R-:W-:Y:S01]  /*38e0*/  USHF.R.S32.HI UR4, URZ, 0x1f, UR9 ;  /* 0x0000001f3f047899 */ /* 0x000fe20008011409 */
[----:B------:R-:W0:Y:S01]  /*38f0*/  LDGDEPBAR ;  /* 0x00000000000079af */ /* 0x000e220000000000 */
[----:B------:R-:W-:Y:S02]  /*3900*/  ULDC.64 UR6, c[0x0][0x320] ;  /* 0x0000c80000067ab9 */ /* 0x000fe40000000a00 */
[----:B------:R-:W-:Y:S02]  /*3910*/  UIMAD UR4, UR4, UR6, URZ ;  /* 0x00000006040472a4 */ /* 0x000fe4000f8e023f */
[----:B------:R-:W-:Y:S02]  /*3920*/  UMOV UR30, UR26 ;  /* 0x0000001a001e7c82 */ /* 0x000fe40008000000 */
[----:B------:R-:W-:Y:S02]  /*3930*/  UMOV UR31, UR25 ;  /* 0x00000019001f7c82 */ /* 0x000fe40008000000 */
[----:B------:R-:W-:-:S02]  /*3940*/  UIMAD.WIDE.U32 UR30, UR9, UR6, UR30 ;  /* 0x00000006091e72a5 */ /* 0x000fc4000f8e001e */
[----:B------:R-:W-:-:S03]  /*3950*/  UIMAD UR4, UR9, UR7, UR4 ;  /* 0x00000007090472a4 */ /* 0x000fc6000f8e0204 */
[----:B------:R-:W-:Y:S02]  /*3960*/  ULDC.64 UR6, c[0x0][0x318] ;  /* 0x0000c60000067ab9 */ /* 0x000fe40000000a00 */
[----:B------:R-:W-:Y:S02]  /*3970*/  ULEA UR6, UP0, UR30, UR6, 0x2 ;  /* 0x000000061e067291 */ /* 0x000fe4000f80103f */
[----:B------:R-:W-:-:S04]  /*3980*/  UIADD3 UR4, UR31, UR4, URZ ;  /* 0x000000041f047290 */ /* 0x000fc8000fffe03f */
[----:B------:R-:W-:Y:S01]  /*3990*/  ULEA.HI.X UR4, UR30, UR7, UR4, 0x2, UP0 ;  /* 0x000000071e047291 */ /* 0x000fe200080f1404 */
[----:B-1----:R-:W-:Y:S01]  /*39a0*/  IMAD.U32 R24, RZ, RZ, UR6 ;  /* 0x00000006ff187e24 */ /* 0x002fe2000f8e00ff */
[----:B------:R-:W-:-:S04]  /*39b0*/  DEPBAR.LE SB0, 0x0 ;  /* 0x000080000000791a */ /* 0x000fc80000000000 */
[----:B------:R-:W-:-:S06]  /*39c0*/  IMAD.U32 R25, RZ, RZ, UR4 ;  /* 0x00000004ff197e24 */ /* 0x000fcc000f8e00ff */
[----:B------:R1:W5:Y:S01]  /*39d0*/  LDG.E R25, [R24.64] ;  /* 0x0000001418197981 */ /* 0x000362000c1e1900 */
[----:B------:R-:W5:Y:S01]  /*39e0*/  MUFU.RCP R2, c[0x0][0x238] ;  /* 0x00008e0000027b08 */ /* 0x000f620000001000 */
[----:B------:R-:W-:Y:S01]  /*39f0*/  SHF.R.S32.HI R28, RZ, 0x4, R27 ;  /* 0x00000004ff1c7819 */ /* 0x000fe2000001141b */
[----:B------:R-:W-:Y:S01]  /*3a00*/  IMAD.SHL.U32 R29, R29, 0x40, RZ ;  /* 0x000000401d1d7824 */ /* 0x000fe200078e00ff */
[----:B------:R-:W-:Y:S01]  /*3a10*/  ISETP.GE.AND P1, PT, R30, UR27, PT ;  /* 0x0000001b1e007c0c */ /* 0x000fe2000bf26270 */
[----:B------:R-:W-:Y:S01]  /*3a20*/  BAR.SYNC.DEFER_BLOCKING 0x0 ;  /* 0x0000000000007b1d */ /* 0x000fe20000010000 */
[----:B------:R-:W-:Y:S01]  /*3a30*/  LEA.HI R27, R27, R28, RZ, 0x1 ;  /* 0x0000001c1b1b7211 */ /* 0x000fe200078f08ff */
[----:B------:R-:W-:Y:S01]  /*3a40*/  IMAD.SHL.U32 R26, R165, 0x40, RZ ;  /* 0x00000040a51a7824 */ /* 0x000fe200078e00ff */
[----:B------:R-:W-:Y:S01]  /*3a50*/  SHF.R.S32.HI R23, RZ, 0x1f, R22 ;  /* 0x0000001fff177819 */ /* 0x000fe20000011416 */
[----:B------:R-:W-:Y:S01]  /*3a60*/  IMAD R239, R7, 0x400, R4 ;  /* 0x0000040007ef7824 */ /* 0x000fe200078e0204 */
[----:B------:R-:W-:Y:S01]  /*3a70*/  LOP3.LUT R27, R27, 0xfffffffe, RZ, 0xc0, !PT ;  /* 0xfffffffe1b1b7812 */ /* 0x000fe200078ec0ff */
[----:B------:R-:W-:Y:S01]  /*3a80*/  IMAD.SHL.U32 R244, R6, 0x2, RZ ;  /* 0x0000000206f47824 */ /* 0x000fe200078e00ff */
[----:B------:R-:W-:Y:S01]  /*3a90*/  LEA.HI R23, R23, R22, RZ, 0x2 ;  /* 0x0000001617177211 */ /* 0x000fe200078f10ff */
[----:B------:R-:W-:Y:S01]  /*3aa0*/  IMAD.SHL.U32 R22, R30, 0x8, RZ ;  /* 0x000000081e167824 */ /* 0x000fe200078e00ff */
[----:B------:R-:W-:Y:S01]  /*3ab0*/  LOP3.LUT R29, R29, 0x1c0, RZ, 0xc0, !PT ;  /* 0x000001c01d1d7812 */ /* 0x000fe200078ec0ff */
[----:B------:R-:W-:Y:S01]  /*3ac0*/  IMAD.IADD R27, R28, 0x1, -R27 ;  /* 0x000000011c1b7824 */ /* 0x000fe200078e0a1b */
[----:B------:R-:W-:Y:S01]  /*3ad0*/  LOP3.LUT R26, R26, 0x1c0, RZ, 0xc0, !PT ;  /* 0x000001c01a1a7812 */ /* 0x000fe200078ec0ff */
[----:B------:R-:W-:Y:S01]  /*3ae0*/  BSSY B0, `(.L_x_2348) ;  /* 0x0000026000007945 */ /* 0x000fe20003800000 */
[----:B------:R-:W-:-:S02]  /*3af0*/  LOP3.LUT P2, RZ, R165, 0x2, RZ, 0xc0, !PT ;  /* 0x00000002a5ff7812 */ /* 0x000fc4000784c0ff */
[----:B------:R-:W-:Y:S02]  /*3b00*/  LOP3.LUT R22, R26, 0x8, R22, 0xf8, !PT ;  /* 0x000000081a167812 */ /* 0x000fe400078ef816 */
[----:B------:R-:W-:Y:S02]  /*3b10*/  SHF.R.U32.HI R26, RZ, 0x3, R26 ;  /* 0x00000003ff1a7819 */ /* 0x000fe4000001161a */
[----:B------:R-:W-:Y:S02]  /*3b20*/  SEL R0, R0, 0xfffffff0, !P2 ;  /* 0xfffffff000007807 */ /* 0x000fe40005000000 */
[----:B-1----:R-:W-:Y:S02]  /*3b30*/  LEA R24, R7, UR8, 0x4 ;  /* 0x0000000807187c11 */ /* 0x002fe4000f8e20ff */
[----:B------:R-:W-:Y:S01]  /*3b40*/  LEA R7, P0, R208, c[0x0][0x170], 0x1 ;  /* 0x00005c00d0077a11 */ /* 0x000fe200078008ff */
[----:B------:R1:W-:Y:S01]  /*3b50*/  @P1 STS.128 [R241+0xa000], RZ ;  /* 0x00a000fff1001388 */ /* 0x0003e20000000c00 */
[----:B------:R-:W-:Y:S01]  /*3b60*/  LEA.HI.SX32 R23, R23, R24, 0x1e ;  /* 0x0000001817177211 */ /* 0x000fe200078ff2ff */
[----:B------:R-:W-:Y:S01]  /*3b70*/  IMAD.U32 R24, RZ, RZ, UR13 ;  /* 0x0000000dff187e24 */ /* 0x000fe2000f8e00ff */
[----:B------:R-:W-:Y:S01]  /*3b80*/  LOP3.LUT R22, R22, R26, RZ, 0x3c, !PT ;  /* 0x0000001a16167212 */ /* 0x000fe200078e3cff */
[----:B------:R-:W-:Y:S01]  /*3b90*/  IMAD.MOV.U32 R177, RZ, RZ, R7 ;  /* 0x000000ffffb17224 */ /* 0x000fe200078e0007 */
[----:B------:R-:W-:-:S02]  /*3ba0*/  LEA.HI.X R6, R208, c[0x0][0x174], R211, 0x1, P0 ;  /* 0x00005d00d0067a11 */ /* 0x000fc400000f0cd3 */
[----:B------:R-:W-:Y:S01]  /*3bb0*/  IADD3 R23, -R24, 0x1, R23 ;  /* 0x0000000118177810 */ /* 0x000fe20007ffe117 */
[----:B------:R-:W-:Y:S01]  /*3bc0*/  IMAD R238, R27, 0x200, R22 ;  /* 0x000002001bee7824 */ /* 0x000fe200078e0216 */
[----:B------:R-:W-:Y:S01]  /*3bd0*/  SHF.R.U32.HI R24, RZ, 0x3, R29 ;  /* 0x00000003ff187819 */ /* 0x000fe2000001161d */
[----:B------:R-:W-:Y:S01]  /*3be0*/  IMAD.MOV.U32 R176, RZ, RZ, R6 ;  /* 0x000000ffffb07224 */ /* 0x000fe200078e0006 */
[----:B------:R-:W-:Y:S01]  /*3bf0*/  LOP3.LUT R244, R244, 0x6, RZ, 0xc0, !PT ;  /* 0x00000006f4f47812 */ /* 0x000fe200078ec0ff */
[----:B-----5:R-:W-:Y:S02]  /*3c00*/  FMUL.FTZ R2, R25, R2 ;  /* 0x0000000219027220 */ /* 0x020fe40000410000 */
[----:B------:R-:W-:Y:S02]  /*3c10*/  IMAD.SHL.U32 R25, R27, 0x8, RZ ;  /* 0x000000081b197824 */ /* 0x000fe400078e00ff */
[----:B------:R5:W2:Y:S03]  /*3c20*/  R2UR UR4, R2 ;  /* 0x00000000020473c2 */ /* 0x000aa600000e0000 */
[----:B------:R-:W-:-:S04]  /*3c30*/  LOP3.LUT R25, R29, 0x8, R25, 0xf8, !PT ;  /* 0x000000081d197812 */ /* 0x000fc800078ef819 */
[----:B------:R-:W-:-:S05]  /*3c40*/  LOP3.LUT R24, R25, R24, RZ, 0x3c, !PT ;  /* 0x0000001819187212 */ /* 0x000fca00078e3cff */
[----:B------:R-:W-:Y:S02]  /*3c50*/  IMAD.IADD R239, R24, 0x1, R239 ;  /* 0x0000000118ef7824 */ /* 0x000fe400078e02ef */
[----:B------:R-:W-:Y:S02]  /*3c60*/  IMAD.IADD R4, R4, 0x1, R24 ;  /* 0x0000000104047824 */ /* 0x000fe400078e0218 */
[----:B------:R-:W-:Y:S02]  /*3c70*/  IMAD.SHL.U32 R239, R239, 0x2, RZ ;  /* 0x00000002efef7824 */ /* 0x000fe400078e00ff */
[----:B-----5:R-:W-:-:S05]  /*3c80*/  IMAD.U32 R2, RZ, RZ, UR24 ;  /* 0x00000018ff027e24 */ /* 0x020fca000f8e00ff */
[----:B------:R-:W-:Y:S01]  /*3c90*/  IADD3 R2, R23, c[0x0][0x2e8], R2 ;  /* 0x0000ba0017027a10 */ /* 0x000fe20007ffe002 */
[----:B------:R-:W-:Y:S05]  /*3ca0*/  @P1 BRA `(.L_x_2349) ;  /* 0x0000009000001947 */ /* 0x000fea0003800000 */
[----:B-12---:R-:W-:-:S13]  /*3cb0*/  ISETP.GE.AND P0, PT, R242, c[0x0][0x220], PT ;  /* 0x00008800f2007a0c */ /* 0x006fda0003f06270 */
        /* <DEDUP_REMOVED lines=8> */
.L_x_2349:
[----:B-12---:R-:W-:Y:S05]  /*3d40*/  BSYNC B0 ;  /* 0x0000000000007941 */ /* 0x006fea0003800000 */
.L_x_2348:
        /* <DEDUP_REMOVED lines=10> */
[----:B------:R-:W-:Y:S01]  /*3df0*/  IMAD.U32 R23, RZ, RZ, UR25 ;  /* 0x00000019ff177e24 */ /* 0x000fe2000f8e00ff */
        /* <DEDUP_REMOVED lines=8> */
.L_x_2351:
[----:B------:R-:W-:Y:S05]  /*3e80*/  BSYNC B0 ;  /* 0x0000000000007941 */ /* 0x000fea0003800000 */
.L_x_2350:
        /* <DEDUP_REMOVED lines=16> */
.L_x_2353:
[----:B------:R-:W-:Y:S05]  /*3f90*/  BSYNC B0 ;  /* 0x0000000000007941 */ /* 0x000fea0003800000 */
.L_x_2352:
        /* <DEDUP_REMOVED lines=18> */
.L_x_2355:
[----:B------:R-:W-:Y:S05]  /*40c0*/  BSYNC B0 ;  /* 0x0000000000007941 */ /* 0x000fea0003800000 */
.L_x_2354:
        /* <DEDUP_REMOVED lines=16> */
.L_x_2357:
[----:B------:R-:W-:Y:S05]  /*41d0*/  BSYNC B0 ;  /* 0x0000000000007941 */ /* 0x000fea0003800000 */
.L_x_2356:
        /* <DEDUP_REMOVED lines=18> */
.L_x_2359:
[----:B------:R-:W-:Y:S05]  /*4300*/  BSYNC B0 ;  /* 0x0000000000007941 */ /* 0x000fea0003800000 */
.L_x_2358:
        /* <DEDUP_REMOVED lines=18> */
.L_x_2361:
[----:B------:R-:W-:Y:S05]  /*4430*/  BSYNC B0 ;  /* 0x0000000000007941 */ /* 0x000fea0003800000 */
.L_x_2360:
        /* <DEDUP_REMOVED lines=18> */
.L_x_2363:
[----:B------:R-:W-:Y:S05]  /*4560*/  BSYNC B0 ;  /* 0x0000000000007941 */ /* 0x000fea0003800000 */
.L_x_2362:
        /* <DEDUP_REMOVED lines=16> */
.L_x_2365:
[----:B------:R-:W-:Y:S05]  /*4670*/  BSYNC B0 ;  /* 0x0000000000007941 */ /* 0x000fea0003800000 */
.L_x_2364:
        /* <DEDUP_REMOVED lines=18> */
.L_x_2367:
[----:B------:R-:W-:Y:S05]  /*47a0*/  BSYNC B0 ;  /* 0x0000000000007941 */ /* 0x000fea0003800000 */
.L_x_2366:
        /* <DEDUP_REMOVED lines=18> */
.L_x_2369:
[----:B------:R-:W-:Y:S05]  /*48d0*/  BSYNC B0 ;  /* 0x0000000000007941 */ /* 0x000fea0003800000 */
.L_x_2368:
        /* <DEDUP_REMOVED lines=18> */
.L_x_2371:
[----:B------:R-:W-:Y:S05]  /*4a00*/  BSYNC B0 ;  /* 0x0000000000007941 */ /* 0x000fea0003800000 */
.L_x_2370:
        /* <DEDUP_REMOVED lines=18> */
.L_x_2373:
[----:B------:R-:W-:Y:S05]  /*4b30*/  BSYNC B0 ;  /* 0x0000000000007941 */ /* 0x000fea0003800000 */
.L_x_2372:
        /* <DEDUP_REMOVED lines=18> */
.L_x_2375:
[----:B------:R-:W-:Y:S05]  /*4c60*/  BSYNC B0 ;  /* 0x0000000000007941 */ /* 0x000fea0003800000 */
.L_x_2374:
        /* <DEDUP_REMOVED lines=18> */
.L_x_2377:
[----:B------:R-:W-:Y:S05]  /*4d90*/  BSYNC B0 ;  /* 0x0000000000007941 */ /* 0x000fea0003800000 */
.L_x_2376:
        /* <DEDUP_REMOVED lines=18> */
.L_x_2379:
[----:B------:R-:W-:Y:S05]  /*4ec0*/  BSYNC B0 ;  /* 0x0000000000007941 */ /* 0x000fea0003800000 */
.L_x_2378:
        /* <DEDUP_REMOVED lines=8> */
[----:B------:R-:W-:Y:S01]  /*4f50*/  IADD3 R166, R244, UR28, RZ ;  /* 0x0000001cf4a67c10 */ /* 0x000fe2000fffe0ff */
[----:B------:R-:W1:Y:S01]  /*4f60*/  LDSM.16.M88.4 R168, [R238+0x4800] ;  /* 0x00480000eea8783b */ /* 0x000e620000000200 */
[----:B------:R-:W-:Y:S01]  /*4f70*/  IADD3 R179, R2, 0x8, RZ ;  /* 0x0000000802b37810 */ /* 0x000fe20007ffe0ff */
[----:B------:R-:W-:Y:S01]  /*4f80*/  IMAD R235, R240, 0x2, R237 ;  /* 0x00000002f0eb7824 */ /* 0x000fe200078e02ed */
[----:B------:R-:W-:Y:S01]  /*4f90*/  IMNMX R212, R2, UR24, PT ;  /* 0x0000001802d47c17 */ /* 0x000fe2000b800200 */
[----:B------:R-:W2:Y:S01]  /*4fa0*/  LDSM.16.M88.4 R44, [R238+0x2000] ;  /* 0x00200000ee2c783b */ /* 0x000ea20000000200 */
[----:B------:R-:W-:Y:S01]  /*4fb0*/  IADD3 R2, R166, 0x8, RZ ;  /* 0x00000008a6027810 */ /* 0x000fe20007ffe0ff */
[----:B------:R-:W-:Y:S01]  /*4fc0*/  UISETP.GE.AND UP0, UPT, UR19, 0x2, UPT ;  /* 0x000000021300788c */ /* 0x000fe2000bf06270 */
[----:B------:R-:W-:Y:S01]  /*4fd0*/  IMNMX R179, R179, UR24, PT ;  /* 0x00000018b3b37c17 */ /* 0x000fe2000b800200 */
[----:B------:R-:W3:Y:S01]  /*4fe0*/  LDSM.16.M88.4 R36, [R238+0x2800] ;  /* 0x00280000ee24783b */ /* 0x000ee20000000200 */
[----:B------:R-:W-:-:S02]  /*4ff0*/  ISETP.GE.AND P3, PT, R2, R212, PT ;  /* 0x000000d40200720c */ /* 0x000fc40003f66270 */
[-C--:B------:R-:W-:Y:S01]  /*5000*/  ISETP.GE.AND P6, PT, R2, R179.reuse, PT ;  /* 0x000000b30200720c */ /* 0x080fe20003fc6270 */
[----:B------:R-:W4:Y:S01]  /*5010*/  LDSM.16.M88.4 R28, [R238+0x3000] ;  /* 0x00300000ee1c783b */ /* 0x000f220000000200 */
[----:B------:R-:W-:-:S03]  /*5020*/  ISETP.GE.AND P4, PT, R166, R179, PT ;  /* 0x000000b3a600720c */ /* 0x000fc60003f86270 */
[----:B------:R-:W2:Y:S04]  /*5030*/  LDSM.16.M88.4 R12, [R238+0x4000] ;  /* 0x00400000ee0c783b */ /* 0x000ea80000000200 */
[----:B------:R-:W2:Y:S04]  /*5040*/  LDSM.16.M88.4 R124, [R238+0x5000] ;  /* 0x00500000ee7c783b */ /* 0x000ea80000000200 */
[----:B------:R-:W2:Y:S04]  /*5050*/  LDSM.16.M88.4 R116, [R238+0x5800] ;  /* 0x00580000ee74783b */ /* 0x000ea80000000200 */
[----:B------:R-:W2:Y:S04]  /*5060*/  LDSM.16.M88.4 R108, [R238+0x6000] ;  /* 0x00600000ee6c783b */ /* 0x000ea80000000200 */
[----:B------:R-:W3:Y:S04]  /*5070*/  LDSM.16.M88.4 R100, [R238+0x6800] ;  /* 0x00680000ee64783b */ /* 0x000ee80000000200 */
[----:B------:R-:W3:Y:S01]  /*5080*/  LDSM.16.M88.4 R92, [R238+0x7000] ;  /* 0x00700000ee5c783b */ /* 0x000ee20000000200 */
[C---:B-1---5:R-:W-:Y:S03]  /*5090*/  HMMA.16816.F32.BF16 R24, R52.reuse, R20, RZ ;  /* 0x000000143418723c */ /* 0x062fe600000418ff */
[----:B------:R-:W1:Y:S04]  /*50a0*/  LDSM.16.M88.4 R84, [R238+0x7800] ;  /* 0x00780000ee54783b */ /* 0x000e680000000200 */
[----:B------:R-:W5:Y:S01]  /*50b0*/  LDSM.16.M88.4 R76, [R238+0x8000] ;  /* 0x00800000ee4c783b */ /* 0x000f620000000200 */
        /* <DEDUP_REMOVED lines=9> */
[C---:B--2---:R-:W-:Y:S03]  /*5150*/  HMMA.16816.F32.BF16 R48, R52.reuse, R44, RZ ;  /* 0x0000002c3430723c */ /* 0x044fe600000418ff */
[----:B------:R-:W2:Y:S04]  /*5160*/  LDSM.16.M88.4 R140, [R233+0x6000] ;  /* 0x00600000e98c783b */ /* 0x000ea80000000200 */
[----:B------:R-:W-:Y:S01]  /*5170*/  LDSM.16.M88.4 R156, [R233+0x3000] ;  /* 0x00300000e99c783b */ /* 0x000fe20000000200 */
[C---:B---3--:R-:W-:Y:S03]  /*5180*/  HMMA.16816.F32.BF16 R40, R52.reuse, R36, RZ ;  /* 0x000000243428723c */ /* 0x048fe600000418ff */
[----:B------:R-:W-:Y:S04]  /*5190*/  LDSM.16.M88.4 R144, [R233+0x5000] ;  /* 0x00500000e990783b */ /* 0x000fe80000000200 */
[----:B------:R-:W-:Y:S01]  /*51a0*/  LDSM.16.M88.4 R172, [R233+0x2800] ;  /* 0x00280000e9ac783b */ /* 0x000fe20000000200 */
[C---:B----4-:R-:W-:Y:S03]  /*51b0*/  HMMA.16816.F32.BF16 R32, R52.reuse, R28, RZ ;  /* 0x0000001c3420723c */ /* 0x050fe600000418ff */
[----:B------:R-:W-:Y:S04]  /*51c0*/  LDSM.16.M88.4 R180, [R233+0x2000] ;  /* 0x00200000e9b4783b */ /* 0x000fe80000000200 */
[----:B------:R-:W-:Y:S01]  /*51d0*/  LDSM.16.M88.4 R152, [R233+0x4000] ;  /* 0x00400000e998783b */ /* 0x000fe20000000200 */
[C---:B------:R-:W-:Y:S03]  /*51e0*/  HMMA.16816.F32.BF16 R16, R52.reuse, R12, RZ ;  /* 0x0000000c3410723c */ /* 0x040fe600000418ff */
[----:B------:R-:W-:Y:S04]  /*51f0*/  LDSM.16.M88.4 R184, [R233+0x8000] ;  /* 0x00800000e9b8783b */ /* 0x000fe80000000200 */
[----:B------:R-:W-:Y:S01]  /*5200*/  LDSM.16.M88.4 R192, [R235] ;  /* 0x00000000ebc0783b */ /* 0x000fe20000000200 */
[C---:B------:R-:W-:Y:S03]  /*5210*/  HMMA.16816.F32.BF16 R160, R52.reuse, R124, RZ ;  /* 0x0000007c34a0723c */ /* 0x040fe600000418ff */
[----:B------:R-:W0:Y:S05]  /*5220*/  LDGDEPBAR ;  /* 0x00000000000079af */ /* 0x000e2a0000000000 */
[C---:B------:R-:W-:Y:S08]  /*5230*/  HMMA.16816.F32.BF16 R120, R52.reuse, R116, RZ ;  /* 0x000000743478723c */ /* 0x040ff000000418ff */
[C---:B------:R-:W-:Y:S08]  /*5240*/  HMMA.16816.F32.BF16 R112, R52.reuse, R108, RZ ;  /* 0x0000006c3470723c */ /* 0x040ff000000418ff */
[C---:B------:R-:W-:Y:S08]  /*5250*/  HMMA.16816.F32.BF16 R104, R52.reuse, R100, RZ ;  /* 0x000000643468723c */ /* 0x040ff000000418ff */
[C---:B------:R-:W-:Y:S08]  /*5260*/  HMMA.16816.F32.BF16 R96, R52.reuse, R92, RZ ;  /* 0x0000005c3460723c */ /* 0x040ff000000418ff */
[C---:B-1----:R-:W-:Y:S08]  /*5270*/  HMMA.16816.F32.BF16 R88, R52.reuse, R84, RZ ;  /* 0x000000543458723c */ /* 0x042ff000000418ff */
        /* <DEDUP_REMOVED lines=21> */
[----:B------:R-:W3:Y:S07]  /*53d0*/  LDSM.16.M88.4 R136, [R233+0x6800] ;  /* 0x00680000e988783b */ /* 0x000eee0000000200 */
[C---:B------:R-:W-:Y:S08]  /*53e0*/  HMMA.16816.F32.BF16 R8, R148.reuse, R132, R8 ;  /* 0x000000849408723c */ /* 0x040ff00000041808 */
[C---:B------:R-:W-:Y:S01]  /*53f0*/  HMMA.16816.F32.BF16 R168, R148.reuse, R134, R168 ;  /* 0x0000008694a8723c */ /* 0x040fe200000418a8 */
[----:B------:R-:W4:Y:S07]  /*5400*/  LDSM.16.M88.4 R132, [R233+0x7000] ;  /* 0x00700000e984783b */ /* 0x000f2e0000000200 */
[C---:B--2---:R-:W-:Y:S07]  /*5410*/  HMMA.16816.F32.BF16 R112, R148.reuse, R140, R112 ;  /* 0x0000008c9470723c */ /* 0x044fee0000041870 */
[----:B------:R-:W-:Y:S01]  /*5420*/  IADD3 R140, R238, 0x2000, RZ ;  /* 0x00002000ee8c7810 */ /* 0x000fe20007ffe0ff */
[----:B-1----:R-:W-:Y:S03]  /*5430*/  HMMA.16816.F32.BF16 R120, R148, R128, R120 ;  /* 0x000000809478723c */ /* 0x002fe60000041878 */
[----:B------:R-:W-:-:S04]  /*5440*/  @P0 IADD3 R236, R140, -0x40, RZ ;  /* 0xffffffc08cec0810 */ /* 0x000fc80007ffe0ff */
[----:B------:R-:W-:Y:S01]  /*5450*/  IADD3 R229, R236, 0x4000, RZ ;  /* 0x00004000ece57810 */ /* 0x000fe20007ffe0ff */
[C---:B------:R-:W-:Y:S01]  /*5460*/  HMMA.16816.F32.BF16 R116, R148.reuse, R130, R116 ;  /* 0x000000829474723c */ /* 0x040fe20000041874 */
[----:B------:R-:W1:Y:S01]  /*5470*/  LDSM.16.M88.4 R128, [R233+0x7800] ;  /* 0x00780000e980783b */ /* 0x000e620000000200 */
[----:B------:R-:W-:Y:S01]  /*5480*/  IMAD R165, R0, 0x2, R236 ;  /* 0x0000000200a57824 */ /* 0x000fe200078e02ec */
[C---:B------:R-:W-:Y:S01]  /*5490*/  IADD3 R228, R236.reuse, 0x4800, RZ ;  /* 0x00004800ece47810 */ /* 0x040fe20007ffe0ff */
[----:B------:R-:W2:Y:S01]  /*54a0*/  I2F R0, R166 ;  /* 0x000000a600007306 */ /* 0x000ea20000201400 */
[----:B------:R-:W-:Y:S01]  /*54b0*/  LDSM.16.M88.4 R204, [R236+0x3000] ;  /* 0x00300000eccc783b */ /* 0x000fe20000000200 */
[C---:B------:R-:W-:Y:S02]  /*54c0*/  IADD3 R227, R236.reuse, 0x5000, RZ ;  /* 0x00005000ece37810 */ /* 0x040fe40007ffe0ff */
[----:B------:R-:W-:Y:S01]  /*54d0*/  HMMA.16816.F32.BF16 R32, R148, R156, R32 ;  /* 0x0000009c9420723c */ /* 0x000fe20000041820 */
[----:B------:R-:W-:Y:S01]  /*54e0*/  LDSM.16.M88.4 R188, [R165] ;  /* 0x00000000a5bc783b */ /* 0x000fe20000000200 */
[----:B------:R-:W-:-:S02]  /*54f0*/  IADD3 R226, R236, 0x5800, RZ ;  /* 0x00005800ece27810 */ /* 0x000fc40007ffe0ff */
[C---:B------:R-:W-:Y:S01]  /*5500*/  IADD3 R225, R236.reuse, 0x6000, RZ ;  /* 0x00006000ece17810 */ /* 0x040fe20007ffe0ff */
[----:B------:R-:W-:Y:S01]  /*5510*/  LDSM.16.M88.4 R200, [R236+0x7000] ;  /* 0x00700000ecc8783b */ /* 0x000fe20000000200 */
[C---:B------:R-:W-:Y:S02]  /*5520*/  IADD3 R224, R236.reuse, 0x6800, RZ ;  /* 0x00006800ece07810 */ /* 0x040fe40007ffe0ff */
[----:B------:R-:W-:Y:S01]  /*5530*/  HMMA.16816.F32.BF16 R28, R148, R158, R28 ;  /* 0x0000009e941c723c */ /* 0x000fe2000004181c */
[----:B------:R-:W-:Y:S01]  /*5540*/  LDSM.16.M88.4 R156, [R237] ;  /* 0x00000000ed9c783b */ /* 0x000fe20000000200 */
[----:B------:R-:W-:-:S03]  /*5550*/  IADD3 R167, R236, 0x7000, RZ ;  /* 0x00007000eca77810 */ /* 0x000fc60007ffe0ff */
[----:B------:R-:W-:Y:S03]  /*5560*/  LDSM.16.M88.4 R196, [R236+0x7800] ;  /* 0x00780000ecc4783b */ /* 0x000fe60000000200 */
[C---:B---3--:R-:W-:Y:S08]  /*5570*/  HMMA.16816.F32.BF16 R104, R148.reuse, R136, R104 ;  /* 0x000000889468723c */ /* 0x048ff00000041868 */
[C---:B------:R-:W-:Y:S01]  /*5580*/  HMMA.16816.F32.BF16 R100, R148.reuse, R138, R100 ;  /* 0x0000008a9464723c */ /* 0x040fe20000041864 */
[----:B------:R-:W3:Y:S07]  /*5590*/  LDSM.16.M88.4 R136, [R236+0x1000] ;  /* 0x00100000ec88783b */ /* 0x000eee0000000200 */
[C---:B----4-:R-:W-:Y:S08]  /*55a0*/  HMMA.16816.F32.BF16 R96, R148.reuse, R132, R96 ;  /* 0x000000849460723c */ /* 0x050ff00000041860 */
[C---:B------:R-:W-:Y:S01]  /*55b0*/  HMMA.16816.F32.BF16 R92, R148.reuse, R134, R92 ;  /* 0x00000086945c723c */ /* 0x040fe2000004185c */
[----:B------:R-:W4:Y:S07]  /*55c0*/  LDSM.16.M88.4 R132, [R236+0x1800] ;  /* 0x00180000ec84783b */ /* 0x000f2e0000000200 */
[C---:B------:R-:W-:Y:S08]  /*55d0*/  HMMA.16816.F32.BF16 R160, R148.reuse, R144, R160 ;  /* 0x0000009094a0723c */ /* 0x040ff000000418a0 */
[C---:B------:R-:W-:Y:S01]  /*55e0*/  HMMA.16816.F32.BF16 R124, R148.reuse, R146, R124 ;  /* 0x00000092947c723c */ /* 0x040fe2000004187c */
[----:B------:R-:W5:Y:S07]  /*55f0*/  LDSM.16.M88.4 R144, [R236] ;  /* 0x00000000ec90783b */ /* 0x000f6e0000000200 */
[C---:B------:R-:W-:Y:S08]  /*5600*/  HMMA.16816.F32.BF16 R40, R148.reuse, R172, R40 ;  /* 0x000000ac9428723c */ /* 0x040ff00000041828 */
        /* <DEDUP_REMOVED lines=8> */
[----:B------:R-:W-:Y:S01]  /*5690*/  HMMA.16816.F32.BF16 R108, R148, R142, R108 ;  /* 0x0000008e946c723c */ /* 0x000fe2000004186c */
[----:B------:R-:W1:Y:S07]  /*56a0*/  LDSM.16.M88.4 R140, [R236+0x800] ;  /* 0x00080000ec8c783b */ /* 0x000e6e0000000200 */
[C---:B---3--:R-:W-:Y:S08]  /*56b0*/  HMMA.16816.F32.BF16 R32, R156.reuse, R136, R32 ;  /* 0x000000889c20723c */ /* 0x048ff00000041820 */
[----:B------:R-:W-:Y:S01]  /*56c0*/  HMMA.16816.F32.BF16 R28, R156, R138, R28 ;  /* 0x0000008a9c1c723c */ /* 0x000fe2000004181c */
[----:B------:R-:W3:Y:S07]  /*56d0*/  LDSM.16.M88.4 R136, [R236+0x5800] ;  /* 0x00580000ec88783b */ /* 0x000eee0000000200 */
[C---:B------:R-:W-:Y:S08]  /*56e0*/  HMMA.16816.F32.BF16 R16, R148.reuse, R152, R16 ;  /* 0x000000989410723c */ /* 0x040ff00000041810 */
[----:B------:R-:W-:Y:S01]  /*56f0*/  HMMA.16816.F32.BF16 R12, R148, R154, R12 ;  /* 0x0000009a940c723c */ /* 0x000fe2000004180c */
[----:B------:R-:W-:Y:S07]  /*5700*/  LDSM.16.M88.4 R152, [R233+0x9800] ;  /* 0x00980000e998783b */ /* 0x000fee0000000200 */
[C---:B----4-:R-:W-:Y:S08]  /*5710*/  HMMA.16816.F32.BF16 R24, R156.reuse, R132, R24 ;  /* 0x000000849c18723c */ /* 0x050ff00000041818 */
[C---:B------:R-:W-:Y:S01]  /*5720*/  HMMA.16816.F32.BF16 R20, R156.reuse, R134, R20 ;  /* 0x000000869c14723c */ /* 0x040fe20000041814 */
[----:B------:R-:W4:Y:S07]  /*5730*/  LDSM.16.M88.4 R132, [R236+0x6000] ;  /* 0x00600000ec84783b */ /* 0x000f2e0000000200 */
[C---:B-----5:R-:W-:Y:S08]  /*5740*/  HMMA.16816.F32.BF16 R48, R156.reuse, R144, R48 ;  /* 0x000000909c30723c */ /* 0x060ff00000041830 */
[----:B------:R-:W-:Y:S01]  /*5750*/  HMMA.16816.F32.BF16 R44, R156, R146, R44 ;  /* 0x000000929c2c723c */ /* 0x000fe2000004182c */
[----:B------:R-:W-:Y:S07]  /*5760*/  LDSM.16.M88.4 R144, [R236+0x4800] ;  /* 0x00480000ec90783b */ /* 0x000fee0000000200 */
[C---:B------:R-:W-:Y:S08]  /*5770*/  HMMA.16816.F32.BF16 R80, R148.reuse, R184, R80 ;  /* 0x000000b89450723c */ /* 0x040ff00000041850 */
[C---:B------:R-:W-:Y:S01]  /*5780*/  HMMA.16816.F32.BF16 R76, R148.reuse, R186, R76 ;  /* 0x000000ba944c723c */ /* 0x040fe2000004184c */
[----:B------:R-:W5:Y:S07]  /*5790*/  LDSM.16.M88.4 R184, [R165+0x800] ;  /* 0x00080000a5b8783b */ /* 0x000f6e0000000200 */
[C---:B--2---:R-:W-:Y:S08]  /*57a0*/  HMMA.16816.F32.BF16 R64, R148.reuse, R172, R64 ;  /* 0x000000ac9440723c */ /* 0x044ff00000041840 */
[----:B------:R-:W-:Y:S01]  /*57b0*/  HMMA.16816.F32.BF16 R60, R148, R174, R60 ;  /* 0x000000ae943c723c */ /* 0x000fe2000004183c */
[----:B------:R-:W2:Y:S07]  /*57c0*/  LDSM.16.M88.4 R172, [R236+0x2800] ;  /* 0x00280000ecac783b */ /* 0x000eae0000000200 */
[C---:B-1----:R-:W-:Y:S08]  /*57d0*/  HMMA.16816.F32.BF16 R16, R156.reuse, R128, R16 ;  /* 0x000000809c10723c */ /* 0x042ff00000041810 */
[C---:B------:R-:W-:Y:S01]  /*57e0*/  HMMA.16816.F32.BF16 R12, R156.reuse, R130, R12 ;  /* 0x000000829c0c723c */ /* 0x040fe2000004180c */
[----:B------:R-:W1:Y:S07]  /*57f0*/  LDSM.16.M88.4 R128, [R236+0x6800] ;  /* 0x00680000ec80783b */ /* 0x000e6e0000000200 */
[----:B------:R-:W-:Y:S08]  /*5800*/  HMMA.16816.F32.BF16 R40, R156, R140, R40 ;  /* 0x0000008c9c28723c */ /* 0x000ff00000041828 */
[----:B------:R-:W-:Y:S08]  /*5810*/  HMMA.16816.F32.BF16 R48, R192, R188, R48 ;  /* 0x000000bcc030723c */ /* 0x000ff00000041830 */
[C---:B------:R-:W-:Y:S08]  /*5820*/  HMMA.16816.F32.BF16 R72, R148.reuse, R180, R72 ;  /* 0x000000b49448723c */ /* 0x040ff00000041848 */
[----:B------:R-:W-:Y:S01]  /*5830*/  HMMA.16816.F32.BF16 R68, R148, R182, R68 ;  /* 0x000000b69444723c */ /* 0x000fe20000041844 */
[----:B------:R-:W1:Y:S07]  /*5840*/  LDSM.16.M88.4 R180, [R165+0x1000] ;  /* 0x00100000a5b4783b */ /* 0x000e6e0000000200 */
[----:B------:R-:W-:Y:S01]  /*5850*/  HMMA.16816.F32.BF16 R44, R192, R190, R44 ;  /* 0x000000bec02c723c */ /* 0x000fe2000004182c */
[----:B------:R-:W-:Y:S01]  /*5860*/  FFMA.FTZ R216, R0, UR4, R50 ;  /* 0x0000000400d87c23 */ /* 0x000fe20008010032 */
[----:B------:R-:W-:Y:S01]  /*5870*/  IADD3 R50, R166, 0x11, RZ ;  /* 0x00000011a6327810 */ /* 0x000fe20007ffe0ff */
[----:B------:R-:W-:-:S03]  /*5880*/  FFMA.FTZ R0, R0, UR4, R48 ;  /* 0x0000000400007c23 */ /* 0x000fc60008010030 */
[----:B------:R-:W-:Y:S02]  /*5890*/  FSEL R216, R216, -INF , !P4 ;  /* 0xff800000d8d87808 */ /* 0x000fe40006000000 */
[C---:B---3--:R-:W-:Y:S01]  /*58a0*/  HMMA.16816.F32.BF16 R88, R156.reuse, R136, R88 ;  /* 0x000000889c58723c */ /* 0x048fe20000041858 */
[----:B------:R3:W2:Y:S06]  /*58b0*/  I2F R137, R2 ;  /* 0x0000000200897306 */ /* 0x0006ac0000201400 */
[----:B------:R-:W-:Y:S01]  /*58c0*/  IADD3 R136, R166, 0x1, RZ ;  /* 0x00000001a6887810 */ /* 0x000fe20007ffe0ff */
[----:B------:R-:W-:Y:S01]  /*58d0*/  HMMA.16816.F32.BF16 R36, R156, R142, R36 ;  /* 0x0000008e9c24723c */ /* 0x000fe20000041824 */
[----:B------:R-:W-:Y:S02]  /*58e0*/  LDSM.16.M88.4 R140, [R236+0x5000] ;  /* 0x00500000ec8c783b */ /* 0x000fe40000000200 */
[----:B------:R-:W-:-:S02]  /*58f0*/  ISETP.GE.AND P1, PT, R136, R212, PT ;  /* 0x000000d48800720c */ /* 0x000fc40003f26270 */
[----:B------:R-:W-:-:S03]  /*5900*/  ISETP.GE.AND P0, PT, R136, R179, PT ;  /* 0x000000b38800720c */ /* 0x000fc60003f06270 */
[C---:B------:R-:W-:Y:S01]  /*5910*/  HMMA.16816.F32.BF16 R84, R156.reuse, R138, R84 ;  /* 0x0000008a9c54723c */ /* 0x040fe20000041854 */
[----:B------:R1:W1:Y:S01]  /*5920*/  I2F R138, R136 ;  /* 0x00000088008a7306 */ /* 0x0002620000201400 */
[----:B---3--:R-:W-:Y:S01]  /*5930*/  IADD3 R2, R166, 0x10, RZ ;  /* 0x00000010a6027810 */ /* 0x008fe20007ffe0ff */
[C---:B--2---:R-:W-:Y:S02]  /*5940*/  FFMA.FTZ R44, R137.reuse, UR4, R44 ;  /* 0x00000004892c7c23 */ /* 0x044fe4000801002c */
[----:B------:R-:W-:Y:S01]  /*5950*/  FFMA.FTZ R46, R137, UR4, R46 ;  /* 0x00000004892e7c23 */ /* 0x000fe2000801002e */
[----:B------:R-:W-:Y:S02]  /*5960*/  ISETP.GE.AND P4, PT, R2, R212, PT ;  /* 0x000000d40200720c */ /* 0x000fe40003f86270 */
[----:B----4-:R-:W-:Y:S01]  /*5970*/  HMMA.16816.F32.BF16 R80, R156, R132, R80 ;  /* 0x000000849c50723c */ /* 0x010fe20000041850 */
[----:B------:R-:W-:Y:S02]  /*5980*/  FSEL R218, R44, -INF , !P3 ;  /* 0xff8000002cda7808 */ /* 0x000fe40005800000 */
[----:B------:R-:W-:-:S02]  /*5990*/  ISETP.GE.AND P3, PT, R50, R179, PT ;  /* 0x000000b33200720c */ /* 0x000fc40003f66270 */
[----:B------:R-:W-:Y:S02]  /*59a0*/  FSEL R217, R46, -INF , !P6 ;  /* 0xff8000002ed97808 */ /* 0x000fe40007000000 */
[C---:B------:R-:W-:Y:S01]  /*59b0*/  IADD3 R46, R166.reuse, 0x19, RZ ;  /* 0x00000019a62e7810 */ /* 0x040fe20007ffe0ff */
[----:B------:R-:W-:Y:S01]  /*59c0*/  HMMA.16816.F32.BF16 R76, R156, R134, R76 ;  /* 0x000000869c4c723c */ /* 0x000fe2000004184c */
[----:B------:R-:W2:Y:S01]  /*59d0*/  LDSM.16.M88.4 R132, [R165+0x2000] ;  /* 0x00200000a584783b */ /* 0x000ea20000000200 */
[----:B-1----:R-:W-:Y:S01]  /*59e0*/  IADD3 R136, R166, 0x9, RZ ;  /* 0x00000009a6887810 */ /* 0x002fe20007ffe0ff */
[C---:B------:R-:W-:Y:S02]  /*59f0*/  FFMA.FTZ R219, R138.reuse, UR4, R49 ;  /* 0x000000048adb7c23 */ /* 0x040fe40008010031 */
[----:B------:R-:W-:Y:S01]  /*5a00*/  FFMA.FTZ R51, R138, UR4, R51 ;  /* 0x000000048a337c23 */ /* 0x000fe20008010033 */
[C---:B------:R-:W-:Y:S01]  /*5a10*/  ISETP.GE.AND P5, PT, R136.reuse, R212, PT ;  /* 0x000000d48800720c */ /* 0x040fe20003fa6270 */
[----:B------:R-:W-:Y:S01]  /*5a20*/  I2F R49, R2 ;  /* 0x0000000200317306 */ /* 0x000fe20000201400 */
[----:B-----5:R-:W-:Y:S01]  /*5a30*/  HMMA.16816.F32.BF16 R40, R192, R184, R40 ;  /* 0x000000b8c028723c */ /* 0x020fe20000041828 */
[----:B------:R-:W-:-:S02]  /*5a40*/  ISETP.GE.AND P2, PT, R136, R179, PT ;  /* 0x000000b38800720c */ /* 0x000fc40003f46270 */
[----:B------:R-:W-:Y:S02]  /*5a50*/  FSEL R219, R219, -INF , !P1 ;  /* 0xff800000dbdb7808 */ /* 0x000fe40004800000 */
[----:B------:R-:W-:Y:S02]  /*5a60*/  ISETP.GE.AND P1, PT, R2, R179, PT ;  /* 0x000000b30200720c */ /* 0x000fe40003f26270 */
[----:B------:R-:W1:Y:S01]  /*5a70*/  I2F R136, R136 ;  /* 0x0000008800887306 */ /* 0x000e620000201400 */
[----:B------:R-:W-:Y:S01]  /*5a80*/  HMMA.16816.F32.BF16 R8, R156, R172, R8 ;  /* 0x000000ac9c08723c */ /* 0x000fe20000041808 */
[----:B------:R-:W-:Y:S02]  /*5a90*/  FSEL R214, R51, -INF , !P0 ;  /* 0xff80000033d67808 */ /* 0x000fe40004000000 */
[----:B------:R-:W-:Y:S02]  /*5aa0*/  ISETP.GE.AND P0, PT, R50, R212, PT ;  /* 0x000000d43200720c */ /* 0x000fe40003f06270 */
[----:B------:R-:W-:-:S02]  /*5ab0*/  IADD3 R138, R166, 0x38, RZ ;  /* 0x00000038a68a7810 */ /* 0x000fc40007ffe0ff */
[----:B------:R3:W4:Y:S01]  /*5ac0*/  I2F R2, R50 ;  /* 0x0000003200027306 */ /* 0x0007220000201400 */
[----:B------:R-:W-:Y:S01]  /*5ad0*/  HMMA.16816.F32.BF16 R168, R156, R174, R168 ;  /* 0x000000ae9ca8723c */ /* 0x000fe200000418a8 */
[----:B------:R-:W5:Y:S01]  /*5ae0*/  LDSM.16.M88.4 R172, [R165+0x1800] ;  /* 0x00180000a5ac783b */ /* 0x000f620000000200 */
[----:B-1----:R-:W-:-:S06]  /*5af0*/  FFMA.FTZ R45, R136, UR4, R45 ;  /* 0x00000004882d7c23 */ /* 0x002fcc000801002d */
[----:B------:R-:W-:Y:S01]  /*5b00*/  HMMA.16816.F32.BF16 R36, R192, R186, R36 ;  /* 0x000000bac024723c */ /* 0x000fe20000041824 */
[----:B------:R-:W-:Y:S01]  /*5b10*/  FFMA.FTZ R136, R136, UR4, R47 ;  /* 0x0000000488887c23 */ /* 0x000fe2000801002f */
[C---:B------:R-:W-:Y:S01]  /*5b20*/  IADD3 R47, R166.reuse, 0x20, RZ ;  /* 0x00000020a62f7810 */ /* 0x040fe20007ffe0ff */
[----:B------:R-:W-:Y:S01]  /*5b30*/  FFMA.FTZ R40, R49, UR4, R40 ;  /* 0x0000000431287c23 */ /* 0x000fe20008010028 */
[----:B------:R-:W-:Y:S02]  /*5b40*/  FSEL R220, R45, -INF , !P5 ;  /* 0xff8000002ddc7808 */ /* 0x000fe40006800000 */
[----:B------:R-:W1:Y:S01]  /*5b50*/  I2F R45, R46 ;  /* 0x0000002e002d7306 */ /* 0x000e620000201400 */
[----:B---3--:R-:W-:Y:S01]  /*5b60*/  IADD3 R50, R166, 0x18, RZ ;  /* 0x00000018a6327810 */ /* 0x008fe20007ffe0ff */
[----:B------:R-:W-:Y:S01]  /*5b70*/  HMMA.16816.F32.BF16 R72, R156, R128, R72 ;  /* 0x000000809c48723c */ /* 0x000fe20000041848 */
[----:B----4-:R-:W-:Y:S02]  /*5b80*/  FFMA.FTZ R43, R2, UR4, R43 ;  /* 0x00000004022b7c23 */ /* 0x010fe4000801002b */
[----:B------:R-:W-:-:S02]  /*5b90*/  ISETP.GE.AND P6, PT, R50, R212, PT ;  /* 0x000000d43200720c */ /* 0x000fc40003fc6270 */
[----:B------:R-:W-:Y:S01]  /*5ba0*/  ISETP.GE.AND P5, PT, R50, R179, PT ;  /* 0x000000b33200720c */ /* 0x000fe20003fa6270 */
[----:B------:R3:W4:Y:S02]  /*5bb0*/  I2F R44, R50 ;  /* 0x00000032002c7306 */ /* 0x0007240000201400 */
[----:B------:R-:W-:Y:S01]  /*5bc0*/  HMMA.16816.F32.BF16 R68, R156, R130, R68 ;  /* 0x000000829c44723c */ /* 0x000fe20000041844 */
[----:B------:R-:W5:Y:S07]  /*5bd0*/  LDSM.16.M88.4 R128, [R165+0x2800] ;  /* 0x00280000a580783b */ /* 0x000f6e0000000200 */
[----:B------:R-:W-:Y:S01]  /*5be0*/  HMMA.16816.F32.BF16 R32, R192, R180, R32 ;  /* 0x000000b4c020723c */ /* 0x000fe20000041820 */
[----:B-1----:R-:W-:-:S02]  /*5bf0*/  FFMA.FTZ R37, R45, UR4, R37 ;  /* 0x000000042d257c23 */ /* 0x002fc40008010025 */
[----:B------:R-:W-:Y:S02]  /*5c00*/  FFMA.FTZ R39, R45, UR4, R39 ;  /* 0x000000042d277c23 */ /* 0x000fe40008010027 */
[----:B---3--:R-:W-:Y:S01]  /*5c10*/  FFMA.FTZ R50, R49, UR4, R42 ;  /* 0x0000000431327c23 */ /* 0x008fe2000801002a */
[----:B------:R-:W-:Y:S01]  /*5c20*/  FSEL R42, R136, -INF , !P2 ;  /* 0xff800000882a7808 */ /* 0x000fe20005000000 */
[----:B------:R-:W-:Y:S01]  /*5c30*/  FFMA.FTZ R49, R2, UR4, R41 ;  /* 0x0000000402317c23 */ /* 0x000fe20008010029 */
[----:B------:R-:W-:Y:S01]  /*5c40*/  FSEL R41, R40, -INF , !P4 ;  /* 0xff80000028297808 */ /* 0x000fe20006000000 */
[----:B--2---:R-:W-:Y:S01]  /*5c50*/  HMMA.16816.F32.BF16 R16, R192, R132, R16 ;  /* 0x00000084c010723c */ /* 0x004fe20000041810 */
[----:B------:R-:W-:Y:S01]  /*5c60*/  ISETP.GE.AND P2, PT, R46, R212, PT ;  /* 0x000000d42e00720c */ /* 0x000fe20003f46270 */
[----:B----4-:R-:W-:Y:S01]  /*5c70*/  FFMA.FTZ R215, R44, UR4, R36 ;  /* 0x000000042cd77c23 */ /* 0x010fe20008010024 */
[----:B------:R-:W-:Y:S02]  /*5c80*/  ISETP.GE.AND P4, PT, R46, R179, PT ;  /* 0x000000b32e00720c */ /* 0x000fe40003f86270 */
[----:B------:R1:W2:Y:S01]  /*5c90*/  I2F R46, R47 ;  /* 0x0000002f002e7306 */ /* 0x0002a20000201400 */
[----:B------:R-:W-:-:S02]  /*5ca0*/  FSEL R50, R50, -INF , !P1 ;  /* 0xff80000032327808 */ /* 0x000fc40004800000 */
[C---:B------:R-:W-:Y:S01]  /*5cb0*/  HMMA.16816.F32.BF16 R12, R192.reuse, R134, R12 ;  /* 0x00000086c00c723c */ /* 0x040fe2000004180c */
[----:B------:R-:W3:Y:S01]  /*5cc0*/  LDSM.16.M88.4 R132, [R165+0x3000] ;  /* 0x00300000a584783b */ /* 0x000ee20000000200 */
[----:B------:R-:W-:Y:S02]  /*5cd0*/  FSEL R40, R49, -INF , !P0 ;  /* 0xff80000031287808 */ /* 0x000fe40004000000 */
[CC--:B------:R-:W-:Y:S02]  /*5ce0*/  ISETP.GE.AND P1, PT, R47.reuse, R212.reuse, PT ;  /* 0x000000d42f00720c */ /* 0x0c0fe40003f26270 */
[-C--:B------:R-:W-:Y:S02]  /*5cf0*/  ISETP.GE.AND P0, PT, R47, R179.reuse, PT ;  /* 0x000000b32f00720c */ /* 0x080fe40003f06270 */
[----:B------:R-:W-:Y:S01]  /*5d00*/  HMMA.16816.F32.BF16 R28, R192, R182, R28 ;  /* 0x000000b6c01c723c */ /* 0x000fe2000004181c */
[----:B------:R-:W-:Y:S02]  /*5d10*/  IADD3 R2, R166, 0x21, RZ ;  /* 0x00000021a6027810 */ /* 0x000fe40007ffe0ff */
[----:B------:R-:W-:Y:S01]  /*5d20*/  FSEL R49, R43, -INF , !P3 ;  /* 0xff8000002b317808 */ /* 0x000fe20005800000 */
[----:B-1----:R-:W-:Y:S01]  /*5d30*/  FFMA.FTZ R47, R44, UR4, R38 ;  /* 0x000000042c2f7c23 */ /* 0x002fe20008010026 */
[----:B------:R-:W-:Y:S01]  /*5d40*/  IADD3 R38, R166, 0x28, RZ ;  /* 0x00000028a6267810 */ /* 0x000fe20007ffe0ff */
[----:B------:R-:W1:Y:S01]  /*5d50*/  I2F R36, R2 ;  /* 0x0000000200247306 */ /* 0x000e620000201400 */
[----:B------:R-:W-:Y:S01]  /*5d60*/  FSEL R215, R215, -INF , !P6 ;  /* 0xff800000d7d77808 */ /* 0x000fe20007000000 */
[----:B--2---:R-:W-:Y:S01]  /*5d70*/  FFMA.FTZ R32, R46, UR4, R32 ;  /* 0x000000042e207c23 */ /* 0x004fe20008010020 */
[C---:B------:R-:W-:Y:S01]  /*5d80*/  ISETP.GE.AND P3, PT, R2.reuse, R212, PT ;  /* 0x000000d40200720c */ /* 0x040fe20003f66270 */
[----:B------:R-:W-:Y:S01]  /*5d90*/  HMMA.16816.F32.BF16 R160, R156, R204, R160 ;  /* 0x000000cc9ca0723c */ /* 0x000fe200000418a0 */
[----:B------:R-:W-:Y:S01]  /*5da0*/  ISETP.GE.AND P6, PT, R2, R179, PT ;  /* 0x000000b30200720c */ /* 0x000fe20003fc6270 */
[----:B------:R-:W-:Y:S01]  /*5db0*/  FFMA.FTZ R34, R46, UR4, R34 ;  /* 0x000000042e227c23 */ /* 0x000fe20008010022 */
[----:B------:R-:W-:Y:S01]  /*5dc0*/  FSEL R51, R37, -INF , !P2 ;  /* 0xff80000025337808 */ /* 0x000fe20005000000 */
[----:B------:R-:W2:Y:S01]  /*5dd0*/  I2F R2, R38 ;  /* 0x0000002600027306 */ /* 0x000ea20000201400 */
[----:B------:R-:W-:-:S02]  /*5de0*/  IADD3 R37, R166, 0x29, RZ ;  /* 0x00000029a6257810 */ /* 0x000fc40007ffe0ff */
[----:B------:R-:W-:Y:S01]  /*5df0*/  FSEL R46, R32, -INF , !P1 ;  /* 0xff800000202e7808 */ /* 0x000fe20004800000 */
[C---:B-----5:R-:W-:Y:S01]  /*5e00*/  HMMA.16816.F32.BF16 R24, R192.reuse, R172, R24 ;  /* 0x000000acc018723c */ /* 0x060fe20000041818 */
[----:B------:R-:W-:Y:S02]  /*5e10*/  IADD3 R32, R166, 0x30, RZ ;  /* 0x00000030a6207810 */ /* 0x000fe40007ffe0ff */
[----:B------:R-:W-:Y:S01]  /*5e20*/  FSEL R47, R47, -INF , !P5 ;  /* 0xff8000002f2f7808 */ /* 0x000fe20006800000 */
[----:B-1----:R-:W-:Y:S01]  /*5e30*/  FFMA.FTZ R33, R36, UR4, R33 ;  /* 0x0000000424217c23 */ /* 0x002fe20008010021 */
[C---:B------:R-:W-:Y:S02]  /*5e40*/  ISETP.GE.AND P5, PT, R38.reuse, R212, PT ;  /* 0x000000d42600720c */ /* 0x040fe40003fa6270 */
[----:B------:R-:W-:Y:S01]  /*5e50*/  FSEL R213, R39, -INF , !P4 ;  /* 0xff80000027d57808 */ /* 0x000fe20006000000 */
[----:B------:R-:W-:Y:S01]  /*5e60*/  HMMA.16816.F32.BF16 R8, R192, R128, R8 ;  /* 0x00000080c008723c */ /* 0x000fe20000041808 */
[----:B------:R-:W-:-:S02]  /*5e70*/  ISETP.GE.AND P2, PT, R38, R179, PT ;  /* 0x000000b32600720c */ /* 0x000fc40003f46270 */
[C---:B------:R-:W-:Y:S01]  /*5e80*/  ISETP.GE.AND P4, PT, R37.reuse, R212, PT ;  /* 0x000000d42500720c */ /* 0x040fe20003f86270 */
[----:B--2---:R-:W-:Y:S01]  /*5e90*/  FFMA.FTZ R28, R2, UR4, R28 ;  /* 0x00000004021c7c23 */ /* 0x004fe2000801001c */
[----:B------:R-:W-:Y:S02]  /*5ea0*/  ISETP.GE.AND P1, PT, R37, R179, PT ;  /* 0x000000b32500720c */ /* 0x000fe40003f26270 */
[----:B------:R-:W-:Y:S01]  /*5eb0*/  FFMA.FTZ R128, R36, UR4, R35 ;  /* 0x0000000424807c23 */ /* 0x000fe20008010023 */
[----:B------:R-:W-:Y:S01]  /*5ec0*/  HMMA.16816.F32.BF16 R124, R156, R206, R124 ;  /* 0x000000ce9c7c723c */ /* 0x000fe2000004187c */
[----:B------:R-:W1:Y:S01]  /*5ed0*/  I2F R36, R37 ;  /* 0x0000002500247306 */ /* 0x000e620000201400 */
[----:B------:R-:W-:Y:S01]  /*5ee0*/  FFMA.FTZ R129, R2, UR4, R30 ;  /* 0x0000000402817c23 */ /* 0x000fe2000801001e */
[----:B------:R-:W-:Y:S02]  /*5ef0*/  IADD3 R2, R166, 0x31, RZ ;  /* 0x00000031a6027810 */ /* 0x000fe40007ffe0ff */
[----:B------:R-:W-:-:S02]  /*5f00*/  FSEL R44, R28, -INF , !P5 ;  /* 0xff8000001c2c7808 */ /* 0x000fc40006800000 */
[----:B------:R-:W-:Y:S01]  /*5f10*/  FSEL R128, R128, -INF , !P6 ;  /* 0xff80000080807808 */ /* 0x000fe20007000000 */
[C---:B------:R-:W-:Y:S01]  /*5f20*/  HMMA.16816.F32.BF16 R20, R192.reuse, R174, R20 ;  /* 0x000000aec014723c */ /* 0x040fe20000041814 */
[----:B------:R-:W2:Y:S01]  /*5f30*/  I2F R30, R32 ;  /* 0x00000020001e7306 */ /* 0x000ea20000201400 */
[----:B------:R-:W-:Y:S02]  /*5f40*/  FSEL R206, R34, -INF , !P0 ;  /* 0xff80000022ce7808 */ /* 0x000fe40004000000 */
[CC--:B------:R-:W-:Y:S02]  /*5f50*/  ISETP.GE.AND P6, PT, R2.reuse, R212.reuse, PT ;  /* 0x000000d40200720c */ /* 0x0c0fe40003fc6270 */
[----:B------:R-:W-:Y:S02]  /*5f60*/  ISETP.GE.AND P5, PT, R2, R179, PT ;  /* 0x000000b30200720c */ /* 0x000fe40003fa6270 */
[----:B---3--:R-:W-:Y:S01]  /*5f70*/  HMMA.16816.F32.BF16 R160, R192, R132, R160 ;  /* 0x00000084c0a0723c */ /* 0x008fe200000418a0 */
[----:B------:R3:W4:Y:S01]  /*5f80*/  I2F R28, R2 ;  /* 0x00000002001c7306 */ /* 0x0007220000201400 */
[----:B-1----:R-:W-:Y:S01]  /*5f90*/  FFMA.FTZ R29, R36, UR4, R29 ;  /* 0x00000004241d7c23 */ /* 0x002fe2000801001d */
[----:B------:R-:W-:Y:S01]  /*5fa0*/  ISETP.GE.AND P0, PT, R32, R212, PT ;  /* 0x000000d42000720c */ /* 0x000fe20003f06270 */
[----:B------:R-:W-:Y:S01]  /*5fb0*/  FFMA.FTZ R31, R36, UR4, R31 ;  /* 0x00000004241f7c23 */ /* 0x000fe2000801001f */
[----:B------:R-:W-:-:S02]  /*5fc0*/  FSEL R129, R129, -INF , !P2 ;  /* 0xff80000081817808 */ /* 0x000fc40005000000 */
[----:B------:R-:W-:Y:S01]  /*5fd0*/  FSEL R207, R29, -INF , !P4 ;  /* 0xff8000001dcf7808 */ /* 0x000fe20006000000 */
[C---:B------:R-:W-:Y:S01]  /*5fe0*/  HMMA.16816.F32.BF16 R56, R148.reuse, R152, R56 ;  /* 0x000000989438723c */ /* 0x040fe20000041838 */
[----:B--2---:R-:W-:Y:S01]  /*5ff0*/  FFMA.FTZ R133, R30, UR4, R24 ;  /* 0x000000041e857c23 */ /* 0x004fe20008010018 */
[----:B------:R-:W-:Y:S01]  /*6000*/  ISETP.GE.AND P2, PT, R138, R212, PT ;  /* 0x000000d48a00720c */ /* 0x000fe20003f46270 */
[----:B------:R-:W-:Y:S01]  /*6010*/  FFMA.FTZ R26, R30, UR4, R26 ;  /* 0x000000041e1a7c23 */ /* 0x000fe2000801001a */
[-C--:B------:R-:W-:Y:S02]  /*6020*/  ISETP.GE.AND P4, PT, R138, R179.reuse, PT ;  /* 0x000000b38a00720c */ /* 0x080fe40003f86270 */
[----:B------:R-:W-:Y:S01]  /*6030*/  FSEL R133, R133, -INF , !P0 ;  /* 0xff80000085857808 */ /* 0x000fe20004000000 */
[----:B------:R-:W1:Y:S01]  /*6040*/  I2F R138, R138 ;  /* 0x0000008a008a7306 */ /* 0x000e620000201400 */
[----:B------:R-:W-:Y:S01]  /*6050*/  HMMA.16816.F32.BF16 R52, R148, R154, R52 ;  /* 0x0000009a9434723c */ /* 0x000fe20000041834 */
[----:B------:R-:W2:Y:S01]  /*6060*/  LDSM.16.M88.4 R148, [R236+0x4000] ;  /* 0x00400000ec94783b */ /* 0x000ea20000000200 */
[----:B---3--:R-:W-:Y:S01]  /*6070*/  IADD3 R2, R166, 0x39, RZ ;  /* 0x00000039a6027810 */ /* 0x008fe20007ffe0ff */
[----:B----4-:R-:W-:Y:S01]  /*6080*/  FFMA.FTZ R25, R28, UR4, R25 ;  /* 0x000000041c197c23 */ /* 0x010fe20008010019 */
[----:B------:R-:W-:Y:S01]  /*6090*/  IADD3 R24, R166, 0x40, RZ ;  /* 0x00000040a6187810 */ /* 0x000fe20007ffe0ff */
[----:B------:R-:W3:Y:S01]  /*60a0*/  LDSM.16.M88.4 R152, [R236+0x3800] ;  /* 0x00380000ec98783b */ /* 0x000ee20000000200 */
[----:B------:R-:W-:Y:S01]  /*60b0*/  ISETP.GE.AND P0, PT, R2, R179, PT ;  /* 0x000000b30200720c */ /* 0x000fe20003f06270 */
[----:B------:R-:W-:Y:S01]  /*60c0*/  FFMA.FTZ R137, R28, UR4, R27 ;  /* 0x000000041c897c23 */ /* 0x000fe2000801001b */
[----:B------:R-:W-:Y:S01]  /*60d0*/  HMMA.16816.F32.BF16 R168, R192, R130, R168 ;  /* 0x00000082c0a8723c */ /* 0x000fe200000418a8 */
[----:B------:R-:W4:Y:S01]  /*60e0*/  I2F R28, R24 ;  /* 0x00000018001c7306 */ /* 0x000f220000201400 */
[----:B------:R-:W-:-:S02]  /*60f0*/  IADD3 R29, R166, 0x41, RZ ;  /* 0x00000041a61d7810 */ /* 0x000fc40007ffe0ff */
[----:B------:R-:W-:Y:S02]  /*6100*/  FSEL R45, R33, -INF , !P3 ;  /* 0xff800000212d7808 */ /* 0x000fe40005800000 */
[----:B------:R-:W-:Y:S02]  /*6110*/  ISETP.GE.AND P3, PT, R32, R179, PT ;  /* 0x000000b32000720c */ /* 0x000fe40003f66270 */
[----:B------:R-:W-:Y:S01]  /*6120*/  FSEL R131, R31, -INF , !P1 ;  /* 0xff8000001f837808 */ /* 0x000fe20004800000 */
[----:B------:R-:W-:Y:S01]  /*6130*/  HMMA.16816.F32.BF16 R124, R192, R134, R124 ;  /* 0x00000086c07c723c */ /* 0x000fe2000004187c */
[-C--:B------:R-:W-:Y:S01]  /*6140*/  ISETP.GE.AND P1, PT, R2, R212.reuse, PT ;  /* 0x000000d40200720c */ /* 0x080fe20003f26270 */
[----:B------:R-:W5:Y:S01]  /*6150*/  LDSM.16.M88.4 R32, [R165+0x3800] ;  /* 0x00380000a520783b */ /* 0x000f620000000200 */
[----:B------:R-:W2:Y:S01]  /*6160*/  I2F R2, R2 ;  /* 0x0000000200027306 */ /* 0x000ea20000201400 */
[----:B------:R-:W-:Y:S02]  /*6170*/  FSEL R136, R26, -INF , !P3 ;  /* 0xff8000001a887808 */ /* 0x000fe40005800000 */
[----:B------:R-:W-:Y:S01]  /*6180*/  ISETP.GE.AND P3, PT, R24, R212, PT ;  /* 0x000000d41800720c */ /* 0x000fe20003f66270 */
[----:B-1----:R-:W-:Y:S01]  /*6190*/  FFMA.FTZ R134, R138, UR4, R20 ;  /* 0x000000048a867c23 */ /* 0x002fe20008010014 */
[----:B------:R-:W-:Y:S01]  /*61a0*/  IADD3 R20, R166, 0x48, RZ ;  /* 0x00000048a6147810 */ /* 0x000fe20007ffe0ff */
[----:B------:R-:W-:Y:S01]  /*61b0*/  FFMA.FTZ R138, R138, UR4, R22 ;  /* 0x000000048a8a7c23 */ /* 0x000fe20008010016 */
[----:B------:R-:W-:Y:S01]  /*61c0*/  HMMA.16816.F32.BF16 R92, R156, R142, R92 ;  /* 0x0000008e9c5c723c */ /* 0x000fe2000004185c */
[----:B------:R-:W1:Y:S01]  /*61d0*/  I2F R22, R29 ;  /* 0x0000001d00167306 */ /* 0x000e620000201400 */
[----:B------:R-:W-:Y:S01]  /*61e0*/  FSEL R137, R137, -INF , !P5 ;  /* 0xff80000089897808 */ /* 0x000fe20006800000 */
[----:B----4-:R-:W-:Y:S01]  /*61f0*/  FFMA.FTZ R18, R28, UR4, R18 ;  /* 0x000000041c127c23 */ /* 0x010fe20008010012 */
[----:B------:R-:W-:-:S02]  /*6200*/  FSEL R138, R138, -INF , !P4 ;  /* 0xff8000008a8a7808 */ /* 0x000fc40006000000 */
[-C--:B------:R-:W-:Y:S01]  /*6210*/  ISETP.GE.AND P4, PT, R20, R212.reuse, PT ;  /* 0x000000d41400720c */ /* 0x080fe20003f86270 */
[----:B------:R-:W-:Y:S01]  /*6220*/  FFMA.FTZ R142, R28, UR4, R16 ;  /* 0x000000041c8e7c23 */ /* 0x000fe20008010010 */
[----:B------:R-:W-:Y:S01]  /*6230*/  IADD3 R16, R166, 0x50, RZ ;  /* 0x00000050a6107810 */ /* 0x000fe20007ffe0ff */
[C---:B--2---:R-:W-:Y:S01]  /*6240*/  FFMA.FTZ R21, R2.reuse, UR4, R21 ;  /* 0x0000000402157c23 */ /* 0x044fe20008010015 */
[C---:B------:R-:W-:Y:S01]  /*6250*/  HMMA.16816.F32.BF16 R104, R156.reuse, R144, R104 ;  /* 0x000000909c68723c */ /* 0x040fe20000041868 */
[----:B------:R-:W-:Y:S01]  /*6260*/  FFMA.FTZ R23, R2, UR4, R23 ;  /* 0x0000000402177c23 */ /* 0x000fe20008010017 */
[----:B------:R-:W-:Y:S02]  /*6270*/  IADD3 R2, R166, 0x49, RZ ;  /* 0x00000049a6027810 */ /* 0x000fe40007ffe0ff */
[----:B------:R-:W-:Y:S02]  /*6280*/  FSEL R135, R21, -INF , !P1 ;  /* 0xff80000015877808 */ /* 0x000fe40004800000 */
[----:B------:R-:W-:Y:S01]  /*6290*/  ISETP.GE.AND P1, PT, R20, R179, PT ;  /* 0x000000b31400720c */ /* 0x000fe20003f26270 */
[----:B------:R-:W2:Y:S01]  /*62a0*/  I2F R21, R2 ;  /* 0x0000000200157306 */ /* 0x000ea20000201400 */
[----:B------:R-:W-:Y:S01]  /*62b0*/  FSEL R139, R23, -INF , !P0 ;  /* 0xff800000178b7808 */ /* 0x000fe20004000000 */
[----:B------:R-:W-:Y:S01]  /*62c0*/  HMMA.16816.F32.BF16 R112, R156, R148, R112 ;  /* 0x000000949c70723c */ /* 0x000fe20000041870 */
[----:B------:R-:W-:Y:S01]  /*62d0*/  FSEL R142, R142, -INF , !P3 ;  /* 0xff8000008e8e7808 */ /* 0x000fe20005800000 */
[----:B-1----:R-:W-:Y:S01]  /*62e0*/  FFMA.FTZ R17, R22, UR4, R17 ;  /* 0x0000000416117c23 */ /* 0x002fe20008010011 */
[----:B------:R-:W-:-:S02]  /*62f0*/  ISETP.GE.AND P0, PT, R2, R212, PT ;  /* 0x000000d40200720c */ /* 0x000fc40003f06270 */
[-C--:B------:R-:W-:Y:S01]  /*6300*/  ISETP.GE.AND P3, PT, R2, R179.reuse, PT ;  /* 0x000000b30200720c */ /* 0x080fe20003f66270 */
[----:B------:R-:W1:Y:S01]  /*6310*/  I2F R20, R20 ;  /* 0x0000001400147306 */ /* 0x000e620000201400 */
[----:B------:R-:W-:Y:S01]  /*6320*/  FFMA.FTZ R148, R22, UR4, R19 ;  /* 0x0000000416947c23 */ /* 0x000fe20008010013 */
[----:B------:R-:W-:Y:S01]  /*6330*/  IADD3 R22, R166, 0x51, RZ ;  /* 0x00000051a6167810 */ /* 0x000fe20007ffe0ff */
[C---:B---3--:R-:W-:Y:S01]  /*6340*/  HMMA.16816.F32.BF16 R120, R156.reuse, R152, R120 ;  /* 0x000000989c78723c */ /* 0x048fe20000041878 */
[----:B------:R-:W-:Y:S02]  /*6350*/  FSEL R134, R134, -INF , !P2 ;  /* 0xff80000086867808 */ /* 0x000fe40005000000 */
[----:B------:R-:W-:Y:S02]  /*6360*/  ISETP.GE.AND P5, PT, R29, R212, PT ;  /* 0x000000d41d00720c */ /* 0x000fe40003fa6270 */
[----:B------:R-:W3:Y:S01]  /*6370*/  I2F R2, R16 ;  /* 0x0000001000027306 */ /* 0x000ee20000201400 */
[----:B--2---:R-:W-:Y:S01]  /*6380*/  FFMA.FTZ R144, R21, UR4, R13 ;  /* 0x0000000415907c23 */ /* 0x004fe2000801000d */
[----:B------:R-:W-:Y:S01]  /*6390*/  ISETP.GE.AND P2, PT, R29, R179, PT ;  /* 0x000000b31d00720c */ /* 0x000fe20003f46270 */
[----:B------:R-:W-:Y:S01]  /*63a0*/  HMMA.16816.F32.BF16 R60, R156, R202, R60 ;  /* 0x000000ca9c3c723c */ /* 0x000fe2000004183c */
[----:B------:R-:W-:Y:S01]  /*63b0*/  FFMA.FTZ R15, R21, UR4, R15 ;  /* 0x00000004150f7c23 */ /* 0x000fe2000801000f */
[----:B------:R-:W-:-:S02]  /*63c0*/  FSEL R132, R25, -INF , !P6 ;  /* 0xff80000019847808 */ /* 0x000fc40007000000 */
[----:B------:R-:W-:Y:S01]  /*63d0*/  FSEL R148, R148, -INF , !P2 ;  /* 0xff80000094947808 */ /* 0x000fe20005000000 */
[----:B-1----:R-:W-:Y:S01]  /*63e0*/  FFMA.FTZ R143, R20, UR4, R12 ;  /* 0x00000004148f7c23 */ /* 0x002fe2000801000c */
[----:B------:R-:W-:Y:S01]  /*63f0*/  FSEL R144, R144, -INF , !P0 ;  /* 0xff80000090907808 */ /* 0x000fe20004000000 */
[----:B------:R-:W1:Y:S01]  /*6400*/  I2F R12, R22 ;  /* 0x00000016000c7306 */ /* 0x000e620000201400 */
[----:B------:R-:W-:Y:S01]  /*6410*/  FFMA.FTZ R149, R20, UR4, R14 ;  /* 0x0000000414957c23 */ /* 0x000fe2000801000e */
[C---:B------:R-:W-:Y:S01]  /*6420*/  IADD3 R20, R166.reuse, 0x58, RZ ;  /* 0x00000058a6147810 */ /* 0x040fe20007ffe0ff */
[C---:B------:R-:W-:Y:S01]  /*6430*/  HMMA.16816.F32.BF16 R108, R156.reuse, R150, R108 ;  /* 0x000000969c6c723c */ /* 0x040fe2000004186c */
[----:B------:R-:W-:Y:S01]  /*6440*/  IADD3 R14, R166, 0x59, RZ ;  /* 0x00000059a60e7810 */ /* 0x000fe20007ffe0ff */
[----:B---3--:R-:W-:Y:S01]  /*6450*/  FFMA.FTZ R153, R2, UR4, R8 ;  /* 0x0000000402997c23 */ /* 0x008fe20008010008 */
[----:B------:R-:W-:Y:S02]  /*6460*/  ISETP.GE.AND P6, PT, R24, R179, PT ;  /* 0x000000b31800720c */ /* 0x000fe40003fc6270 */
[----:B------:R-:W2:Y:S01]  /*6470*/  I2F R13, R20 ;  /* 0x00000014000d7306 */ /* 0x000ea20000201400 */
[----:B------:R-:W-:Y:S01]  /*6480*/  FFMA.FTZ R203, R2, UR4, R10 ;  /* 0x0000000402cb7c23 */ /* 0x000fe2000801000a */
[----:B------:R-:W-:Y:S01]  /*6490*/  IADD3 R2, R166, 0x60, RZ ;  /* 0x00000060a6027810 */ /* 0x000fe20007ffe0ff */
[----:B------:R-:W-:Y:S01]  /*64a0*/  HMMA.16816.F32.BF16 R96, R156, R140, R96 ;  /* 0x0000008c9c60723c */ /* 0x000fe20000041860 */
[----:B------:R-:W-:Y:S01]  /*64b0*/  FSEL R150, R15, -INF , !P3 ;  /* 0xff8000000f967808 */ /* 0x000fe20005800000 */
[----:B------:R-:W3:Y:S01]  /*64c0*/  LDSM.16.M88.4 R24, [R165+0x4000] ;  /* 0x00400000a518783b */ /* 0x000ee20000000200 */
[----:B------:R-:W-:-:S02]  /*64d0*/  ISETP.GE.AND P2, PT, R22, R212, PT ;  /* 0x000000d41600720c */ /* 0x000fc40003f46270 */
[----:B------:R-:W4:Y:S01]  /*64e0*/  I2F R8, R14 ;  /* 0x0000000e00087306 */ /* 0x000f220000201400 */
[----:B-1----:R-:W-:Y:S01]  /*64f0*/  FFMA.FTZ R152, R12, UR4, R9 ;  /* 0x000000040c987c23 */ /* 0x002fe20008010009 */
[----:B------:R-:W-:Y:S01]  /*6500*/  FSEL R141, R17, -INF , !P5 ;  /* 0xff800000118d7808 */ /* 0x000fe20006800000 */
[----:B------:R-:W-:Y:S01]  /*6510*/  HMMA.16816.F32.BF16 R116, R156, R154, R116 ;  /* 0x0000009a9c74723c */ /* 0x000fe20000041874 */
[-C--:B------:R-:W-:Y:S01]  /*6520*/  ISETP.GE.AND P5, PT, R16, R179.reuse, PT ;  /* 0x000000b31000720c */ /* 0x080fe20003fa6270 */
[----:B------:R-:W-:Y:S01]  /*6530*/  FFMA.FTZ R11, R12, UR4, R11 ;  /* 0x000000040c0b7c23 */ /* 0x000fe2000801000b */
[----:B------:R-:W-:Y:S02]  /*6540*/  ISETP.GE.AND P0, PT, R20, R179, PT ;  /* 0x000000b31400720c */ /* 0x000fe40003f06270 */
[----:B------:R-:W1:Y:S01]  /*6550*/  I2F R9, R2 ;  /* 0x0000000200097306 */ /* 0x000e620000201400 */
[C---:B--2---:R-:W-:Y:S01]  /*6560*/  FFMA.FTZ R204, R13.reuse, UR4, R170 ;  /* 0x000000040dcc7c23 */ /* 0x044fe200080100aa */
[----:B------:R-:W-:Y:S01]  /*6570*/  ISETP.GE.AND P3, PT, R14, R212, PT ;  /* 0x000000d40e00720c */ /* 0x000fe20003f66270 */
[----:B------:R-:W-:Y:S01]  /*6580*/  FFMA.FTZ R155, R13, UR4, R168 ;  /* 0x000000040d9b7c23 */ /* 0x000fe200080100a8 */
[C---:B------:R-:W-:Y:S01]  /*6590*/  IADD3 R15, R166.reuse, 0x68, RZ ;  /* 0x00000068a60f7810 */ /* 0x040fe20007ffe0ff */
[----:B-----5:R-:W-:Y:S01]  /*65a0*/  HMMA.16816.F32.BF16 R120, R192, R32, R120 ;  /* 0x00000020c078723c */ /* 0x020fe20000041878 */
[----:B------:R-:W-:Y:S01]  /*65b0*/  IADD3 R10, R166, 0x61, RZ ;  /* 0x00000061a60a7810 */ /* 0x000fe20007ffe0ff */
[----:B----4-:R-:W-:Y:S01]  /*65c0*/  FFMA.FTZ R169, R8, UR4, R169 ;  /* 0x0000000408a97c23 */ /* 0x010fe200080100a9 */
[----:B------:R-:W-:Y:S01]  /*65d0*/  FSEL R145, R18, -INF , !P6 ;  /* 0xff80000012917808 */ /* 0x000fe20007000000 */
[----:B------:R-:W-:Y:S01]  /*65e0*/  FFMA.FTZ R170, R8, UR4, R171 ;  /* 0x0000000408aa7c23 */ /* 0x000fe200080100ab */
[----:B------:R-:W-:-:S02]  /*65f0*/  FSEL R203, R203, -INF , !P5 ;  /* 0xff800000cbcb7808 */ /* 0x000fc40006800000 */
[----:B------:R-:W-:Y:S01]  /*6600*/  FSEL R152, R152, -INF , !P2 ;  /* 0xff80000098987808 */ /* 0x000fe20005000000 */
[----:B------:R-:W-:Y:S01]  /*6610*/  HMMA.16816.F32.BF16 R100, R156, R146, R100 ;  /* 0x000000929c64723c */ /* 0x000fe20000041864 */
[----:B------:R-:W-:Y:S01]  /*6620*/  FSEL R204, R204, -INF , !P0 ;  /* 0xff800000cccc7808 */ /* 0x000fe20004000000 */
[----:B-1----:R-:W-:Y:S01]  /*6630*/  FFMA.FTZ R160, R9, UR4, R160 ;  /* 0x0000000409a07c23 */ /* 0x002fe200080100a0 */
[----:B------:R-:W-:Y:S01]  /*6640*/  FSEL R205, R169, -INF , !P3 ;  /* 0xff800000a9cd7808 */ /* 0x000fe20005800000 */
[----:B------:R-:W-:Y:S01]  /*6650*/  FFMA.FTZ R162, R9, UR4, R162 ;  /* 0x0000000409a27c23 */ /* 0x000fe200080100a2 */
[-C--:B------:R-:W-:Y:S02]  /*6660*/  ISETP.GE.AND P6, PT, R16, R212.reuse, PT ;  /* 0x000000d41000720c */ /* 0x080fe40003fc6270 */
[CC--:B------:R-:W-:Y:S01]  /*6670*/  ISETP.GE.AND P5, PT, R2.reuse, R212.reuse, PT ;  /* 0x000000d40200720c */ /* 0x0c0fe20003fa6270 */
[----:B------:R-:W1:Y:S01]  /*6680*/  LDSM.16.M88.4 R16, [R165+0x4800] ;  /* 0x00480000a510783b */ /* 0x000e620000000200 */
[-C--:B------:R-:W-:Y:S01]  /*6690*/  ISETP.GE.AND P2, PT, R2, R179.reuse, PT ;  /* 0x000000b30200720c */ /* 0x080fe20003f46270 */
[----:B------:R-:W-:Y:S01]  /*66a0*/  HMMA.16816.F32.BF16 R116, R192, R34, R116 ;  /* 0x00000022c074723c */ /* 0x000fe20000041874 */
[C---:B------:R-:W-:Y:S01]  /*66b0*/  ISETP.GE.AND P0, PT, R15.reuse, R212, PT ;  /* 0x000000d40f00720c */ /* 0x040fe20003f06270 */
[----:B------:R-:W2:Y:S01]  /*66c0*/  I2F R2, R10 ;  /* 0x0000000a00027306 */ /* 0x000ea20000201400 */
[----:B------:R-:W-:-:S02]  /*66d0*/  ISETP.GE.AND P3, PT, R15, R179, PT ;  /* 0x000000b30f00720c */ /* 0x000fc40003f66270 */
[----:B------:R-:W-:Y:S02]  /*66e0*/  FSEL R153, R153, -INF , !P6 ;  /* 0xff80000099997808 */ /* 0x000fe40007000000 */
[-C--:B------:R-:W-:Y:S01]  /*66f0*/  ISETP.GE.AND P6, PT, R14, R179.reuse, PT ;  /* 0x000000b30e00720c */ /* 0x080fe20003fc6270 */
[----:B---3--:R-:W-:Y:S01]  /*6700*/  HMMA.16816.F32.BF16 R112, R192, R24, R112 ;  /* 0x00000018c070723c */ /* 0x008fe20000041870 */
[----:B------:R-:W-:Y:S01]  /*6710*/  IADD3 R14, R166, 0x69, RZ ;  /* 0x00000069a60e7810 */ /* 0x000fe20007ffe0ff */
[----:B------:R-:W3:Y:S01]  /*6720*/  I2F R15, R15 ;  /* 0x0000000f000f7306 */ /* 0x000ee20000201400 */
[----:B------:R-:W-:Y:S02]  /*6730*/  FSEL R170, R170, -INF , !P6 ;  /* 0xff800000aaaa7808 */ /* 0x000fe40007000000 */
[----:B------:R-:W-:Y:S02]  /*6740*/  FSEL R173, R160, -INF , !P5 ;  /* 0xff800000a0ad7808 */ /* 0x000fe40006800000 */
[CC--:B------:R-:W-:Y:S01]  /*6750*/  ISETP.GE.AND P6, PT, R14.reuse, R212.reuse, PT ;  /* 0x000000d40e00720c */ /* 0x0c0fe20003fc6270 */
[C---:B------:R-:W-:Y:S01]  /*6760*/  HMMA.16816.F32.BF16 R64, R156.reuse, R200, R64 ;  /* 0x000000c89c40723c */ /* 0x040fe20000041840 */
[-C--:B------:R-:W-:Y:S01]  /*6770*/  ISETP.GE.AND P5, PT, R14, R179.reuse, PT ;  /* 0x000000b30e00720c */ /* 0x080fe20003fa6270 */
[C---:B--2---:R-:W-:Y:S01]  /*6780*/  FFMA.FTZ R161, R2.reuse, UR4, R161 ;  /* 0x0000000402a17c23 */ /* 0x044fe200080100a1 */
[----:B------:R-:W-:Y:S01]  /*6790*/  FSEL R143, R143, -INF , !P4 ;  /* 0xff8000008f8f7808 */ /* 0x000fe20006000000 */
[----:B------:R-:W2:Y:S01]  /*67a0*/  I2F R14, R14 ;  /* 0x0000000e000e7306 */ /* 0x000ea20000201400 */
[----:B------:R-:W-:Y:S01]  /*67b0*/  FSEL R149, R149, -INF , !P1 ;  /* 0xff80000095957808 */ /* 0x000fe20004800000 */
[----:B------:R-:W-:Y:S01]  /*67c0*/  FFMA.FTZ R163, R2, UR4, R163 ;  /* 0x0000000402a37c23 */ /* 0x000fe200080100a3 */
[----:B------:R-:W-:Y:S01]  /*67d0*/  ISETP.GE.AND P4, PT, R22, R179, PT ;  /* 0x000000b31600720c */ /* 0x000fe20003f86270 */
[----:B------:R-:W-:Y:S01]  /*67e0*/  HMMA.16816.F32.BF16 R56, R156, R196, R56 ;  /* 0x000000c49c38723c */ /* 0x000fe20000041838 */
[----:B------:R-:W-:Y:S01]  /*67f0*/  ISETP.GE.AND P1, PT, R20, R212, PT ;  /* 0x000000d41400720c */ /* 0x000fe20003f26270 */
[----:B---3--:R-:W-:Y:S01]  /*6800*/  FFMA.FTZ R124, R15, UR4, R124 ;  /* 0x000000040f7c7c23 */ /* 0x008fe2000801007c */
[----:B------:R-:W-:Y:S01]  /*6810*/  FSEL R202, R11, -INF , !P4 ;  /* 0xff8000000bca7808 */ /* 0x000fe20006000000 */
[----:B------:R-:W-:Y:S01]  /*6820*/  FFMA.FTZ R126, R15, UR4, R126 ;  /* 0x000000040f7e7c23 */ /* 0x000fe2000801007e */
[----:B------:R-:W-:-:S02]  /*6830*/  FSEL R155, R155, -INF , !P1 ;  /* 0xff8000009b9b7808 */ /* 0x000fc40004800000 */
[C---:B------:R-:W-:Y:S01]  /*6840*/  ISETP.GE.AND P4, PT, R10.reuse, R212, PT ;  /* 0x000000d40a00720c */ /* 0x040fe20003f86270 */
[C---:B------:R-:W-:Y:S01]  /*6850*/  HMMA.16816.F32.BF16 R108, R192.reuse, R26, R108 ;  /* 0x0000001ac06c723c */ /* 0x040fe2000004186c */
[----:B------:R-:W-:Y:S02]  /*6860*/  ISETP.GE.AND P1, PT, R10, R179, PT ;  /* 0x000000b30a00720c */ /* 0x000fe40003f26270 */
[----:B------:R-:W-:Y:S01]  /*6870*/  IADD3 R13, R166, 0x70, RZ ;  /* 0x00000070a60d7810 */ /* 0x000fe20007ffe0ff */
[----:B--2---:R-:W-:Y:S01]  /*6880*/  FFMA.FTZ R125, R14, UR4, R125 ;  /* 0x000000040e7d7c23 */ /* 0x004fe2000801007d */
[----:B------:R-:W-:Y:S01]  /*6890*/  IADD3 R12, R166, 0x71, RZ ;  /* 0x00000071a60c7810 */ /* 0x000fe20007ffe0ff */
[----:B------:R-:W2:Y:S01]  /*68a0*/  LDSM.16.M88.4 R8, [R165+0x5000] ;  /* 0x00500000a508783b */ /* 0x000ea20000000200 */
[----:B------:R-:W-:Y:S01]  /*68b0*/  FSEL R183, R162, -INF , !P2 ;  /* 0xff800000a2b77808 */ /* 0x000fe20005000000 */
[----:B------:R-:W-:Y:S01]  /*68c0*/  FFMA.FTZ R127, R14, UR4, R127 ;  /* 0x000000040e7f7c23 */ /* 0x000fe2000801007f */
[----:B------:R-:W-:Y:S01]  /*68d0*/  FSEL R172, R161, -INF , !P4 ;  /* 0xff800000a1ac7808 */ /* 0x000fe20006000000 */
[----:B-1----:R-:W-:Y:S01]  /*68e0*/  HMMA.16816.F32.BF16 R104, R192, R16, R104 ;  /* 0x00000010c068723c */ /* 0x002fe20000041868 */
[----:B------:R-:W-:-:S02]  /*68f0*/  FSEL R185, R163, -INF , !P1 ;  /* 0xff800000a3b97808 */ /* 0x000fc40004800000 */
[----:B------:R-:W-:Y:S02]  /*6900*/  FSEL R175, R124, -INF , !P0 ;  /* 0xff8000007caf7808 */ /* 0x000fe40004000000 */
[CC--:B------:R-:W-:Y:S02]  /*6910*/  ISETP.GE.AND P2, PT, R13.reuse, R212.reuse, PT ;  /* 0x000000d40d00720c */ /* 0x0c0fe40003f46270 */
[-C--:B------:R-:W-:Y:S01]  /*6920*/  ISETP.GE.AND P4, PT, R13, R179.reuse, PT ;  /* 0x000000b30d00720c */ /* 0x080fe20003f86270 */
[----:B------:R-:W-:Y:S01]  /*6930*/  HMMA.16816.F32.BF16 R100, R192, R18, R100 ;  /* 0x00000012c064723c */ /* 0x000fe20000041864 */
[C---:B------:R-:W-:Y:S01]  /*6940*/  ISETP.GE.AND P1, PT, R12.reuse, R212, PT ;  /* 0x000000d40c00720c */ /* 0x040fe20003f26270 */
[----:B------:R-:W1:Y:S01]  /*6950*/  I2F R13, R13 ;  /* 0x0000000d000d7306 */ /* 0x000e620000201400 */
[----:B------:R-:W-:Y:S02]  /*6960*/  ISETP.GE.AND P0, PT, R12, R179, PT ;  /* 0x000000b30c00720c */ /* 0x000fe40003f06270 */
[----:B------:R-:W-:-:S02]  /*6970*/  IADD3 R2, R166, 0x78, RZ ;  /* 0x00000078a6027810 */ /* 0x000fc40007ffe0ff */
[----:B------:R-:W-:Y:S01]  /*6980*/  FSEL R186, R126, -INF , !P3 ;  /* 0xff8000007eba7808 */ /* 0x000fe20005800000 */
[----:B------:R-:W-:Y:S01]  /*6990*/  HMMA.16816.F32.BF16 R52, R156, R198, R52 ;  /* 0x000000c69c34723c */ /* 0x000fe20000041834 */
[----:B------:R-:W-:Y:S01]  /*69a0*/  FSEL R180, R125, -INF , !P6 ;  /* 0xff8000007db47808 */ /* 0x000fe20007000000 */
[----:B------:R-:W3:Y:S01]  /*69b0*/  I2F R12, R12 ;  /* 0x0000000c000c7306 */ /* 0x000ee20000201400 */
[CC--:B------:R-:W-:Y:S02]  /*69c0*/  ISETP.GE.AND P3, PT, R2.reuse, R212.reuse, PT ;  /* 0x000000d40200720c */ /* 0x0c0fe40003f66270 */
[----:B------:R-:W-:Y:S02]  /*69d0*/  ISETP.GE.AND P6, PT, R2, R179, PT ;  /* 0x000000b30200720c */ /* 0x000fe40003fc6270 */
[C---:B------:R-:W-:Y:S02]  /*69e0*/  IADD3 R17, R166.reuse, 0x79, RZ ;  /* 0x00000079a6117810 */ /* 0x040fe40007ffe0ff */
[----:B------:R-:W-:Y:S01]  /*69f0*/  IADD3 R18, R166, 0x80, RZ ;  /* 0x00000080a6127810 */ /* 0x000fe20007ffe0ff */
[----:B------:R-:W4:Y:S01]  /*6a00*/  I2F R2, R2 ;  /* 0x0000000200027306 */ /* 0x000f220000201400 */
[----:B-1----:R-:W-:Y:S01]  /*6a10*/  FFMA.FTZ R120, R13, UR4, R120 ;  /* 0x000000040d787c23 */ /* 0x002fe20008010078 */
[----:B------:R-:W-:Y:S01]  /*6a20*/  FSEL R188, R127, -INF , !P5 ;  /* 0xff8000007fbc7808 */ /* 0x000fe20006800000 */
[----:B------:R-:W-:Y:S01]  /*6a30*/  FFMA.FTZ R122, R13, UR4, R122 ;  /* 0x000000040d7a7c23 */ /* 0x000fe2000801007a */
[----:B------:R-:W-:-:S02]  /*6a40*/  ISETP.GE.AND P5, PT, R17, R212, PT ;  /* 0x000000d41100720c */ /* 0x000fc40003fa6270 */
[----:B------:R-:W-:Y:S01]  /*6a50*/  FSEL R201, R120, -INF , !P2 ;  /* 0xff80000078c97808 */ /* 0x000fe20005000000 */
[C---:B---3--:R-:W-:Y:S01]  /*6a60*/  FFMA.FTZ R121, R12.reuse, UR4, R121 ;  /* 0x000000040c797c23 */ /* 0x048fe20008010079 */
[----:B------:R-:W-:Y:S01]  /*6a70*/  ISETP.GE.AND P2, PT, R17, R179, PT ;  /* 0x000000b31100720c */ /* 0x000fe20003f46270 */
[----:B------:R-:W-:Y:S01]  /*6a80*/  FFMA.FTZ R123, R12, UR4, R123 ;  /* 0x000000040c7b7c23 */ /* 0x000fe2000801007b */
[----:B------:R-:W1:Y:S01]  /*6a90*/  I2F R17, R17 ;  /* 0x0000001100117306 */ /* 0x000e620000201400 */
[----:B------:R-:W3:Y:S01]  /*6aa0*/  LDSM.16.M88.4 R12, [R165+0x5800] ;  /* 0x00580000a50c783b */ /* 0x000ee20000000200 */
[----:B------:R-:W-:Y:S01]  /*6ab0*/  IADD3 R20, R166, 0x81, RZ ;  /* 0x00000081a6147810 */ /* 0x000fe20007ffe0ff */
[----:B--2---:R-:W-:Y:S01]  /*6ac0*/  HMMA.16816.F32.BF16 R96, R192, R8, R96 ;  /* 0x00000008c060723c */ /* 0x004fe20000041860 */
[----:B------:R-:W-:Y:S01]  /*6ad0*/  FSEL R190, R123, -INF , !P0 ;  /* 0xff8000007bbe7808 */ /* 0x000fe20004000000 */
[----:B----4-:R-:W-:Y:S01]  /*6ae0*/  FFMA.FTZ R116, R2, UR4, R116 ;  /* 0x0000000402747c23 */ /* 0x010fe20008010074 */
[----:B------:R-:W-:Y:S01]  /*6af0*/  ISETP.GE.AND P0, PT, R20, R212, PT ;  /* 0x000000d41400720c */ /* 0x000fe20003f06270 */
[----:B------:R-:W-:Y:S01]  /*6b00*/  FFMA.FTZ R118, R2, UR4, R118 ;  /* 0x0000000402767c23 */ /* 0x000fe20008010076 */
[----:B------:R-:W2:Y:S01]  /*6b10*/  I2F R16, R18 ;  /* 0x0000001200107306 */ /* 0x000ea20000201400 */
[----:B------:R-:W-:-:S02]  /*6b20*/  FSEL R191, R122, -INF , !P4 ;  /* 0xff8000007abf7808 */ /* 0x000fc40006000000 */
[----:B------:R-:W-:Y:S01]  /*6b30*/  FSEL R197, R116, -INF , !P3 ;  /* 0xff80000074c57808 */ /* 0x000fe20005800000 */
[----:B------:R-:W-:Y:S01]  /*6b40*/  HMMA.16816.F32.BF16 R92, R192, R10, R92 ;  /* 0x0000000ac05c723c */ /* 0x000fe2000004185c */
[-C--:B------:R-:W-:Y:S02]  /*6b50*/  ISETP.GE.AND P3, PT, R20, R179.reuse, PT ;  /* 0x000000b31400720c */ /* 0x080fe40003f66270 */
[----:B------:R-:W-:Y:S01]  /*6b60*/  FSEL R200, R121, -INF , !P1 ;  /* 0xff80000079c87808 */ /* 0x000fe20004800000 */
[----:B------:R-:W4:Y:S01]  /*6b70*/  I2F R20, R20 ;  /* 0x0000001400147306 */ /* 0x000f220000201400 */
[C---:B------:R-:W-:Y:S01]  /*6b80*/  ISETP.GE.AND P4, PT, R18.reuse, R212, PT ;  /* 0x000000d41200720c */ /* 0x040fe20003f86270 */
[C---:B-1----:R-:W-:Y:S01]  /*6b90*/  FFMA.FTZ R117, R17.reuse, UR4, R117 ;  /* 0x0000000411757c23 */ /* 0x042fe20008010075 */
[----:B------:R-:W-:Y:S01]  /*6ba0*/  ISETP.GE.AND P1, PT, R18, R179, PT ;  /* 0x000000b31200720c */ /* 0x000fe20003f26270 */
[----:B------:R-:W-:Y:S01]  /*6bb0*/  FFMA.FTZ R119, R17, UR4, R119 ;  /* 0x0000000411777c23 */ /* 0x000fe20008010077 */
[----:B------:R-:W-:-:S02]  /*6bc0*/  IADD3 R2, R166, 0x88, RZ ;  /* 0x00000088a6027810 */ /* 0x000fc40007ffe0ff */
[----:B------:R-:W-:Y:S01]  /*6bd0*/  IADD3 R8, R166, 0x89, RZ ;  /* 0x00000089a6087810 */ /* 0x000fe20007ffe0ff */
[----:B--2---:R-:W-:Y:S01]  /*6be0*/  FFMA.FTZ R112, R16, UR4, R112 ;  /* 0x0000000410707c23 */ /* 0x004fe20008010070 */
[----:B------:R-:W-:Y:S01]  /*6bf0*/  FSEL R189, R118, -INF , !P6 ;  /* 0xff80000076bd7808 */ /* 0x000fe20007000000 */
[----:B------:R-:W-:Y:S01]  /*6c00*/  FFMA.FTZ R114, R16, UR4, R114 ;  /* 0x0000000410727c23 */ /* 0x000fe20008010072 */
[----:B------:R-:W-:Y:S01]  /*6c10*/  FSEL R196, R117, -INF , !P5 ;  /* 0xff80000075c47808 */ /* 0x000fe20006800000 */
[----:B------:R-:W1:Y:S01]  /*6c20*/  LDSM.16.M88.4 R16, [R165+0x6000] ;  /* 0x00600000a510783b */ /* 0x000e620000000200 */
[C---:B------:R-:W-:Y:S01]  /*6c30*/  ISETP.GE.AND P6, PT, R2.reuse, R212, PT ;  /* 0x000000d40200720c */ /* 0x040fe20003fc6270 */
[----:B------:R-:W2:Y:S01]  /*6c40*/  I2F R21, R2 ;  /* 0x0000000200157306 */ /* 0x000ea20000201400 */
[----:B------:R-:W-:Y:S01]  /*6c50*/  ISETP.GE.AND P5, PT, R2, R179, PT ;  /* 0x000000b30200720c */ /* 0x000fe20003fa6270 */
[C---:B----4-:R-:W-:Y:S01]  /*6c60*/  FFMA.FTZ R113, R20.reuse, UR4, R113 ;  /* 0x0000000414717c23 */ /* 0x050fe20008010071 */
[----:B------:R-:W-:Y:S01]  /*6c70*/  FSEL R187, R119, -INF , !P2 ;  /* 0xff80000077bb7808 */ /* 0x000fe20005000000 */
[----:B------:R-:W-:Y:S01]  /*6c80*/  FFMA.FTZ R115, R20, UR4, R115 ;  /* 0x0000000414737c23 */ /* 0x000fe20008010073 */
[----:B------:R-:W-:-:S02]  /*6c90*/  FSEL R184, R112, -INF , !P4 ;  /* 0xff80000070b87808 */ /* 0x000fc40006000000 */
[C---:B------:R-:W-:Y:S01]  /*6ca0*/  ISETP.GE.AND P2, PT, R8.reuse, R212, PT ;  /* 0x000000d40800720c */ /* 0x040fe20003f46270 */
[----:B------:R4:W5:Y:S01]  /*6cb0*/  I2F R2, R8 ;  /* 0x0000000800027306 */ /* 0x0009620000201400 */
[----:B------:R-:W-:Y:S02]  /*6cc0*/  ISETP.GE.AND P4, PT, R8, R179, PT ;  /* 0x000000b30800720c */ /* 0x000fe40003f86270 */
[----:B------:R-:W-:Y:S02]  /*6cd0*/  FSEL R171, R114, -INF , !P1 ;  /* 0xff80000072ab7808 */ /* 0x000fe40004800000 */
[----:B------:R-:W-:Y:S02]  /*6ce0*/  FSEL R182, R113, -INF , !P0 ;  /* 0xff80000071b67808 */ /* 0x000fe40004000000 */
[----:B------:R-:W-:Y:S01]  /*6cf0*/  FSEL R169, R115, -INF , !P3 ;  /* 0xff80000073a97808 */ /* 0x000fe20005800000 */
[C---:B--2---:R-:W-:Y:S01]  /*6d00*/  FFMA.FTZ R108, R21.reuse, UR4, R108 ;  /* 0x00000004156c7c23 */ /* 0x044fe2000801006c */
[C---:B------:R-:W-:Y:S01]  /*6d10*/  IADD3 R20, R166.reuse, 0xa0, RZ ;  /* 0x000000a0a6147810 */ /* 0x040fe20007ffe0ff */
[----:B------:R-:W-:Y:S01]  /*6d20*/  FFMA.FTZ R110, R21, UR4, R110 ;  /* 0x00000004156e7c23 */ /* 0x000fe2000801006e */
[----:B------:R-:W-:-:S02]  /*6d30*/  IADD3 R21, R166, 0x99, RZ ;  /* 0x00000099a6157810 */ /* 0x000fc40007ffe0ff */
[----:B------:R-:W2:Y:S01]  /*6d40*/  I2F R26, R20 ;  /* 0x00000014001a7306 */ /* 0x000ea20000201400 */
[----:B------:R-:W-:Y:S02]  /*6d50*/  FSEL R181, R108, -INF , !P6 ;  /* 0xff8000006cb57808 */ /* 0x000fe40007000000 */
[----:B----4-:R-:W-:Y:S01]  /*6d60*/  IADD3 R8, R166, 0x90, RZ ;  /* 0x00000090a6087810 */ /* 0x010fe20007ffe0ff */
[----:B-----5:R-:W-:Y:S01]  /*6d70*/  FFMA.FTZ R109, R2, UR4, R109 ;  /* 0x00000004026d7c23 */ /* 0x020fe2000801006d */
[----:B------:R-:W-:Y:S01]  /*6d80*/  FSEL R168, R110, -INF , !P5 ;  /* 0xff8000006ea87808 */ /* 0x000fe20006800000 */
[----:B------:R-:W-:Y:S01]  /*6d90*/  FFMA.FTZ R111, R2, UR4, R111 ;  /* 0x00000004026f7c23 */ /* 0x000fe2000801006f */
[C---:B------:R-:W-:Y:S01]  /*6da0*/  ISETP.GE.AND P1, PT, R8.reuse, R212, PT ;  /* 0x000000d40800720c */ /* 0x040fe20003f26270 */
[----:B------:R3:W4:Y:S01]  /*6db0*/  I2F R22, R8 ;  /* 0x0000000800167306 */ /* 0x0007220000201400 */
[----:B------:R-:W-:Y:S02]  /*6dc0*/  ISETP.GE.AND P0, PT, R8, R179, PT ;  /* 0x000000b30800720c */ /* 0x000fe40003f06270 */
[----:B------:R-:W-:-:S02]  /*6dd0*/  FSEL R163, R111, -INF , !P4 ;  /* 0xff8000006fa37808 */ /* 0x000fc40006000000 */
[----:B------:R-:W-:Y:S02]  /*6de0*/  ISETP.GE.AND P4, PT, R21, R212, PT ;  /* 0x000000d41500720c */ /* 0x000fe40003f86270 */
[----:B------:R-:W-:Y:S01]  /*6df0*/  FSEL R174, R109, -INF , !P2 ;  /* 0xff8000006dae7808 */ /* 0x000fe20005000000 */
[----:B------:R-:W5:Y:S01]  /*6e00*/  I2F R2, R21 ;  /* 0x0000001500027306 */ /* 0x000f620000201400 */
[----:B--2---:R-:W-:Y:S01]  /*6e10*/  FFMA.FTZ R96, R26, UR4, R96 ;  /* 0x000000041a607c23 */ /* 0x004fe20008010060 */
[C---:B------:R-:W-:Y:S02]  /*6e20*/  IADD3 R28, R166.reuse, 0xb0, RZ ;  /* 0x000000b0a61c7810 */ /* 0x040fe40007ffe0ff */
[C---:B------:R-:W-:Y:S02]  /*6e30*/  IADD3 R30, R166.reuse, 0xb8, RZ ;  /* 0x000000b8a61e7810 */ /* 0x040fe40007ffe0ff */
[----:B------:R-:W-:Y:S01]  /*6e40*/  IADD3 R29, R166, 0xb9, RZ ;  /* 0x000000b9a61d7810 */ /* 0x000fe20007ffe0ff */
[----:B---3--:R-:W-:Y:S01]  /*6e50*/  HMMA.16816.F32.BF16 R8, R192, R12, R88 ;  /* 0x0000000cc008723c */ /* 0x008fe20000041858 */
[----:B----4-:R-:W-:-:S02]  /*6e60*/  FFMA.FTZ R104, R22, UR4, R104 ;  /* 0x0000000416687c23 */ /* 0x010fc40008010068 */
[----:B------:R-:W-:-:S03]  /*6e70*/  FFMA.FTZ R106, R22, UR4, R106 ;  /* 0x00000004166a7c23 */ /* 0x000fc6000801006a */
[----:B------:R-:W-:Y:S02]  /*6e80*/  FSEL R162, R104, -INF , !P1 ;  /* 0xff80000068a27808 */ /* 0x000fe40004800000 */
[----:B------:R-:W-:Y:S01]  /*6e90*/  IADD3 R13, R166, 0x91, RZ ;  /* 0x00000091a60d7810 */ /* 0x000fe20007ffe0ff */
[----:B-----5:R-:W-:Y:S01]  /*6ea0*/  FFMA.FTZ R101, R2, UR4, R101 ;  /* 0x0000000402657c23 */ /* 0x020fe20008010065 */
[----:B------:R-:W-:Y:S01]  /*6eb0*/  IADD3 R12, R166, 0x98, RZ ;  /* 0x00000098a60c7810 */ /* 0x000fe20007ffe0ff */
[----:B------:R-:W-:Y:S01]  /*6ec0*/  FFMA.FTZ R103, R2, UR4, R103 ;  /* 0x0000000402677c23 */ /* 0x000fe20008010067 */
[----:B------:R-:W2:Y:S01]  /*6ed0*/  I2F R24, R13 ;  /* 0x0000000d00187306 */ /* 0x000ea20000201400 */
[----:B------:R-:W-:Y:S02]  /*6ee0*/  ISETP.GE.AND P3, PT, R13, R212, PT ;  /* 0x000000d40d00720c */ /* 0x000fe40003f66270 */
[----:B------:R-:W-:Y:S02]  /*6ef0*/  FSEL R151, R106, -INF , !P0 ;  /* 0xff8000006a977808 */ /* 0x000fe40004000000 */
[----:B------:R-:W-:-:S02]  /*6f00*/  ISETP.GE.AND P1, PT, R21, R179, PT ;  /* 0x000000b31500720c */ /* 0x000fc40003f26270 */
[-C--:B------:R-:W-:Y:S01]  /*6f10*/  ISETP.GE.AND P0, PT, R20, R212.reuse, PT ;  /* 0x000000d41400720c */ /* 0x080fe20003f06270 */
[----:B------:R-:W3:Y:S01]  /*6f20*/  I2F R25, R12 ;  /* 0x0000000c00197306 */ /* 0x000ee20000201400 */
[-C--:B------:R-:W-:Y:S02]  /*6f30*/  ISETP.GE.AND P6, PT, R13, R179.reuse, PT ;  /* 0x000000b30d00720c */ /* 0x080fe40003fc6270 */
[C---:B------:R-:W-:Y:S02]  /*6f40*/  ISETP.GE.AND P5, PT, R12.reuse, R212, PT ;  /* 0x000000d40c00720c */ /* 0x040fe40003fa6270 */
[----:B------:R-:W-:Y:S02]  /*6f50*/  ISETP.GE.AND P2, PT, R12, R179, PT ;  /* 0x000000b30c00720c */ /* 0x000fe40003f46270 */
[----:B------:R-:W-:Y:S01]  /*6f60*/  FSEL R154, R101, -INF , !P4 ;  /* 0xff800000659a7808 */ /* 0x000fe20006000000 */
[C---:B--2---:R-:W-:Y:S01]  /*6f70*/  FFMA.FTZ R105, R24.reuse, UR4, R105 ;  /* 0x0000000418697c23 */ /* 0x044fe20008010069 */
[----:B------:R-:W-:Y:S01]  /*6f80*/  FSEL R140, R103, -INF , !P1 ;  /* 0xff800000678c7808 */ /* 0x000fe20004800000 */
[----:B------:R-:W-:Y:S01]  /*6f90*/  FFMA.FTZ R107, R24, UR4, R107 ;  /* 0x00000004186b7c23 */ /* 0x000fe2000801006b */
[----:B------:R-:W-:-:S02]  /*6fa0*/  FSEL R130, R96, -INF , !P0 ;  /* 0xff80000060827808 */ /* 0x000fc40004000000 */
[----:B------:R-:W-:Y:S02]  /*6fb0*/  FSEL R161, R105, -INF , !P3 ;  /* 0xff80000069a17808 */ /* 0x000fe40005800000 */
[----:B------:R-:W-:Y:S01]  /*6fc0*/  ISETP.GE.AND P3, PT, R20, R179, PT ;  /* 0x000000b31400720c */ /* 0x000fe20003f66270 */
[C---:B---3--:R-:W-:Y:S01]  /*6fd0*/  FFMA.FTZ R100, R25.reuse, UR4, R100 ;  /* 0x0000000419647c23 */ /* 0x048fe20008010064 */
[C---:B-1----:R-:W-:Y:S01]  /*6fe0*/  HMMA.16816.F32.BF16 R20, R192.reuse, R16, R80 ;  /* 0x00000010c014723c */ /* 0x042fe20000041850 */
[----:B------:R-:W-:Y:S01]  /*6ff0*/  FFMA.FTZ R102, R25, UR4, R102 ;  /* 0x0000000419667c23 */ /* 0x000fe20008010066 */
[----:B------:R-:W-:Y:S02]  /*7000*/  FSEL R147, R107, -INF , !P6 ;  /* 0xff8000006b937808 */ /* 0x000fe40007000000 */
[----:B------:R-:W-:Y:S02]  /*7010*/  FSEL R160, R100, -INF , !P5 ;  /* 0xff80000064a07808 */ /* 0x000fe40006800000 */
[----:B------:R-:W-:Y:S01]  /*7020*/  FSEL R146, R102, -INF , !P2 ;  /* 0xff80000066927808 */ /* 0x000fe20005000000 */
[----:B------:R-:W-:Y:S01]  /*7030*/  FFMA.FTZ R81, R26, UR4, R98 ;  /* 0x000000041a517c23 */ /* 0x000fe20008010062 */
[C---:B------:R-:W-:Y:S01]  /*7040*/  IADD3 R17, R166.reuse, 0xa1, RZ ;  /* 0x000000a1a6117810 */ /* 0x040fe20007ffe0ff */
[----:B------:R-:W-:Y:S01]  /*7050*/  HMMA.16816.F32.BF16 R12, R192, R14, R84 ;  /* 0x0000000ec00c723c */ /* 0x000fe20000041854 */
[----:B------:R-:W-:-:S02]  /*7060*/  IADD3 R16, R166, 0xa8, RZ ;  /* 0x000000a8a6107810 */ /* 0x000fc40007ffe0ff */
[----:B------:R-:W1:Y:S01]  /*7070*/  I2F R25, R17 ;  /* 0x0000001100197306 */ /* 0x000e620000201400 */
[CC--:B------:R-:W-:Y:S02]  /*7080*/  ISETP.GE.AND P6, PT, R17.reuse, R212.reuse, PT ;  /* 0x000000d41100720c */ /* 0x0c0fe40003fc6270 */
[-C--:B------:R-:W-:Y:S02]  /*7090*/  ISETP.GE.AND P5, PT, R17, R179.reuse, PT ;  /* 0x000000b31100720c */ /* 0x080fe40003fa6270 */
[CC--:B------:R-:W-:Y:S02]  /*70a0*/  ISETP.GE.AND P2, PT, R16.reuse, R212.reuse, PT ;  /* 0x000000d41000720c */ /* 0x0c0fe40003f46270 */
[----:B------:R-:W-:Y:S01]  /*70b0*/  ISETP.GE.AND P4, PT, R16, R179, PT ;  /* 0x000000b31000720c */ /* 0x000fe20003f86270 */
[----:B------:R2:W3:Y:S01]  /*70c0*/  I2F R24, R16 ;  /* 0x0000001000187306 */ /* 0x0004e20000201400 */
[----:B------:R-:W-:Y:S02]  /*70d0*/  FSEL R81, R81, -INF , !P3 ;  /* 0xff80000051517808 */ /* 0x000fe40005800000 */
[----:B------:R-:W-:-:S02]  /*70e0*/  ISETP.GE.AND P3, PT, R28, R212, PT ;  /* 0x000000d41c00720c */ /* 0x000fc40003f66270 */
[----:B------:R-:W-:Y:S01]  /*70f0*/  IADD3 R2, R166, 0xb1, RZ ;  /* 0x000000b1a6027810 */ /* 0x000fe20007ffe0ff */
[C---:B-1----:R-:W-:Y:S02]  /*7100*/  FFMA.FTZ R89, R25.reuse, UR4, R97 ;  /* 0x0000000419597c23 */ /* 0x042fe40008010061 */
[----:B------:R-:W-:-:S03]  /*7110*/  FFMA.FTZ R80, R25, UR4, R99 ;  /* 0x0000000419507c23 */ /* 0x000fc60008010063 */
[----:B------:R-:W-:Y:S02]  /*7120*/  FSEL R89, R89, -INF , !P6 ;  /* 0xff80000059597808 */ /* 0x000fe40007000000 */
[----:B------:R-:W-:Y:S01]  /*7130*/  ISETP.GE.AND P6, PT, R28, R179, PT ;  /* 0x000000b31c00720c */ /* 0x000fe20003fc6270 */
[----:B--2---:R-:W-:Y:S01]  /*7140*/  HMMA.16816.F32.BF16 R16, R192, R18, R76 ;  /* 0x00000012c010723c */ /* 0x004fe2000004184c */
[----:B------:R-:W1:Y:S01]  /*7150*/  I2F R28, R28 ;  /* 0x0000001c001c7306 */ /* 0x000e620000201400 */
[----:B---3--:R-:W-:Y:S01]  /*7160*/  FFMA.FTZ R86, R24, UR4, R92 ;  /* 0x0000000418567c23 */ /* 0x008fe2000801005c */
[----:B------:R-:W-:Y:S02]  /*7170*/  FSEL R80, R80, -INF , !P5 ;  /* 0xff80000050507808 */ /* 0x000fe40006800000 */
[-C--:B------:R-:W-:Y:S02]  /*7180*/  ISETP.GE.AND P5, PT, R2, R212.reuse, PT ;  /* 0x000000d40200720c */ /* 0x080fe40003fa6270 */
[----:B------:R-:W-:Y:S01]  /*7190*/  IADD3 R78, R166, 0xa9, RZ ;  /* 0x000000a9a64e7810 */ /* 0x000fe20007ffe0ff */
[----:B------:R-:W-:Y:S01]  /*71a0*/  FFMA.FTZ R79, R24, UR4, R94 ;  /* 0x00000004184f7c23 */ /* 0x000fe2000801005e */
[----:B------:R-:W-:Y:S01]  /*71b0*/  FSEL R86, R86, -INF , !P2 ;  /* 0xff80000056567808 */ /* 0x000fe20005000000 */
[----:B------:R-:W2:Y:S01]  /*71c0*/  LDSM.16.M88.4 R24, [R165+0x6800] ;  /* 0x00680000a518783b */ /* 0x000ea20000000200 */
[----:B------:R-:W-:-:S02]  /*71d0*/  ISETP.GE.AND P1, PT, R78, R212, PT ;  /* 0x000000d44e00720c */ /* 0x000fc40003f26270 */
[-C--:B------:R-:W-:Y:S02]  /*71e0*/  ISETP.GE.AND P0, PT, R78, R179.reuse, PT ;  /* 0x000000b34e00720c */ /* 0x080fe40003f06270 */
[----:B------:R-:W3:Y:S01]  /*71f0*/  I2F R78, R78 ;  /* 0x0000004e004e7306 */ /* 0x000ee20000201400 */
[-C--:B------:R-:W-:Y:S01]  /*7200*/  ISETP.GE.AND P2, PT, R2, R179.reuse, PT ;  /* 0x000000b30200720c */ /* 0x080fe20003f46270 */
[C---:B-1----:R-:W-:Y:S01]  /*7210*/  FFMA.FTZ R8, R28.reuse, UR4, R8 ;  /* 0x000000041c087c23 */ /* 0x042fe20008010008 */
[----:B------:R-:W-:Y:S01]  /*7220*/  FSEL R79, R79, -INF , !P4 ;  /* 0xff8000004f4f7808 */ /* 0x000fe20006000000 */
[----:B------:R-:W-:Y:S01]  /*7230*/  FFMA.FTZ R10, R28, UR4, R10 ;  /* 0x000000041c0a7c23 */ /* 0x000fe2000801000a */
[----:B------:R-:W-:Y:S02]  /*7240*/  ISETP.GE.AND P4, PT, R30, R212, PT ;  /* 0x000000d41e00720c */ /* 0x000fe40003f86270 */
[----:B------:R-:W-:Y:S01]  /*7250*/  FSEL R84, R8, -INF , !P3 ;  /* 0xff80000008547808 */ /* 0x000fe20005800000 */
[----:B------:R-:W1:Y:S01]  /*7260*/  I2F R2, R2 ;  /* 0x0000000200027306 */ /* 0x000e620000201400 */
[----:B------:R-:W-:-:S02]  /*7270*/  ISETP.GE.AND P3, PT, R29, R179, PT ;  /* 0x000000b31d00720c */ /* 0x000fc40003f66270 */
[----:B------:R-:W-:Y:S02]  /*7280*/  IADD3 R28, R166, 0xc0, RZ ;  /* 0x000000c0a61c7810 */ /* 0x000fe40007ffe0ff */
[----:B------:R-:W-:Y:S02]  /*7290*/  FSEL R77, R10, -INF , !P6 ;  /* 0xff8000000a4d7808 */ /* 0x000fe40007000000 */
[----:B------:R-:W-:Y:S01]  /*72a0*/  ISETP.GE.AND P6, PT, R28, R212, PT ;  /* 0x000000d41c00720c */ /* 0x000fe20003fc6270 */
[C---:B---3--:R-:W-:Y:S02]  /*72b0*/  FFMA.FTZ R85, R78.reuse, UR4, R93 ;  /* 0x000000044e557c23 */ /* 0x048fe4000801005d */
[----:B------:R-:W-:-:S03]  /*72c0*/  FFMA.FTZ R78, R78, UR4, R95 ;  /* 0x000000044e4e7c23 */ /* 0x000fc6000801005f */
[----:B------:R-:W-:Y:S02]  /*72d0*/  FSEL R85, R85, -INF , !P1 ;  /* 0xff80000055557808 */ /* 0x000fe40004800000 */
[-C--:B------:R-:W-:Y:S01]  /*72e0*/  ISETP.GE.AND P1, PT, R30, R179.reuse, PT ;  /* 0x000000b31e00720c */ /* 0x080fe20003f26270 */
[----:B-1----:R-:W-:Y:S01]  /*72f0*/  FFMA.FTZ R9, R2, UR4, R9 ;  /* 0x0000000402097c23 */ /* 0x002fe20008010009 */
[----:B------:R-:W1:Y:S01]  /*7300*/  I2F R30, R30 ;  /* 0x0000001e001e7306 */ /* 0x000e620000201400 */
[----:B------:R-:W-:Y:S01]  /*7310*/  FSEL R78, R78, -INF , !P0 ;  /* 0xff8000004e4e7808 */ /* 0x000fe20004000000 */
[----:B------:R-:W-:Y:S01]  /*7320*/  FFMA.FTZ R11, R2, UR4, R11 ;  /* 0x00000004020b7c23 */ /* 0x000fe2000801000b */
[----:B------:R-:W-:Y:S02]  /*7330*/  ISETP.GE.AND P0, PT, R29, R212, PT ;  /* 0x000000d41d00720c */ /* 0x000fe40003f06270 */
[----:B------:R-:W-:Y:S02]  /*7340*/  FSEL R83, R9, -INF , !P5 ;  /* 0xff80000009537808 */ /* 0x000fe40006800000 */
[----:B------:R-:W-:Y:S01]  /*7350*/  ISETP.GE.AND P5, PT, R28, R179, PT ;  /* 0x000000b31c00720c */ /* 0x000fe20003fa6270 */
[----:B------:R-:W3:Y:S01]  /*7360*/  I2F R29, R29 ;  /* 0x0000001d001d7306 */ /* 0x000ee20000201400 */
[----:B------:R-:W-:-:S02]  /*7370*/  IADD3 R2, R166, 0xc1, RZ ;  /* 0x000000c1a6027810 */ /* 0x000fc40007ffe0ff */
[----:B------:R-:W-:Y:S02]  /*7380*/  FSEL R76, R11, -INF , !P2 ;  /* 0xff8000000b4c7808 */ /* 0x000fe40005000000 */
[----:B------:R-:W-:Y:S01]  /*7390*/  ISETP.GE.AND P2, PT, R2, R212, PT ;  /* 0x000000d40200720c */ /* 0x000fe20003f46270 */
[----:B--2---:R-:W-:Y:S02]  /*73a0*/  HMMA.16816.F32.BF16 R8, R192, R24, R72 ;  /* 0x00000018c008723c */ /* 0x004fe40000041848 */
[----:B------:R-:W2:Y:S01]  /*73b0*/  I2F R28, R28 ;  /* 0x0000001c001c7306 */ /* 0x000ea20000201400 */
[----:B-1----:R-:W-:Y:S01]  /*73c0*/  FFMA.FTZ R82, R30, UR4, R12 ;  /* 0x000000041e527c23 */ /* 0x002fe2000801000c */
[----:B------:R-:W-:Y:S01]  /*73d0*/  IADD3 R12, R166, 0xc8, RZ ;  /* 0x000000c8a60c7810 */ /* 0x000fe20007ffe0ff */
[----:B------:R-:W-:Y:S02]  /*73e0*/  FFMA.FTZ R14, R30, UR4, R14 ;  /* 0x000000041e0e7c23 */ /* 0x000fe4000801000e */
[----:B------:R-:W-:-:S02]  /*73f0*/  IADD3 R24, R166, 0xc9, RZ ;  /* 0x000000c9a6187810 */ /* 0x000fc40007ffe0ff */
[----:B------:R-:W-:Y:S01]  /*7400*/  FSEL R82, R82, -INF , !P4 ;  /* 0xff80000052527808 */ /* 0x000fe20006000000 */
[C---:B---3--:R-:W-:Y:S01]  /*7410*/  FFMA.FTZ R13, R29.reuse, UR4, R13 ;  /* 0x000000041d0d7c23 */ /* 0x048fe2000801000d */
[-C--:B------:R-:W-:Y:S01]  /*7420*/  ISETP.GE.AND P4, PT, R2, R179.reuse, PT ;  /* 0x000000b30200720c */ /* 0x080fe20003f86270 */
[----:B------:R-:W-:Y:S01]  /*7430*/  FFMA.FTZ R72, R29, UR4, R15 ;  /* 0x000000041d487c23 */ /* 0x000fe2000801000f */
[----:B------:R-:W1:Y:S01]  /*7440*/  I2F R2, R2 ;  /* 0x0000000200027306 */ /* 0x000e620000201400 */
[----:B------:R-:W-:Y:S02]  /*7450*/  FSEL R73, R14, -INF , !P1 ;  /* 0xff8000000e497808 */ /* 0x000fe40004800000 */
[----:B------:R-:W-:Y:S02]  /*7460*/  FSEL R75, R13, -INF , !P0 ;  /* 0xff8000000d4b7808 */ /* 0x000fe40004000000 */
[----:B------:R-:W-:Y:S01]  /*7470*/  ISETP.GE.AND P1, PT, R12, R212, PT ;  /* 0x000000d40c00720c */ /* 0x000fe20003f26270 */
[----:B--2---:R-:W-:Y:S01]  /*7480*/  FFMA.FTZ R74, R28, UR4, R20 ;  /* 0x000000041c4a7c23 */ /* 0x004fe20008010014 */
[----:B------:R-:W-:Y:S01]  /*7490*/  ISETP.GE.AND P0, PT, R12, R179, PT ;  /* 0x000000b30c00720c */ /* 0x000fe20003f06270 */
[----:B------:R2:W3:Y:S01]  /*74a0*/  I2F R29, R12 ;  /* 0x0000000c001d7306 */ /* 0x0004e20000201400 */
[----:B------:R-:W-:Y:S01]  /*74b0*/  FFMA.FTZ R22, R28, UR4, R22 ;  /* 0x000000041c167c23 */ /* 0x000fe20008010016 */
[----:B------:R-:W-:-:S02]  /*74c0*/  IADD3 R28, R166, 0xd0, RZ ;  /* 0x000000d0a61c7810 */ /* 0x000fc40007ffe0ff */
[----:B------:R-:W-:Y:S02]  /*74d0*/  FSEL R72, R72, -INF , !P3 ;  /* 0xff80000048487808 */ /* 0x000fe40005800000 */
[----:B------:R-:W-:Y:S02]  /*74e0*/  FSEL R74, R74, -INF , !P6 ;  /* 0xff8000004a4a7808 */ /* 0x000fe40007000000 */
[----:B------:R4:W5:Y:S01]  /*74f0*/  I2F R20, R24 ;  /* 0x0000001800147306 */ /* 0x0009620000201400 */
[----:B-1----:R-:W-:Y:S01]  /*7500*/  FFMA.FTZ R21, R2, UR4, R21 ;  /* 0x0000000402157c23 */ /* 0x002fe20008010015 */
[----:B------:R-:W-:Y:S01]  /*7510*/  ISETP.GE.AND P3, PT, R24, R212, PT ;  /* 0x000000d41800720c */ /* 0x000fe20003f66270 */
[----:B------:R-:W-:Y:S01]  /*7520*/  FFMA.FTZ R23, R2, UR4, R23 ;  /* 0x0000000402177c23 */ /* 0x000fe20008010017 */
[-C--:B------:R-:W-:Y:S02]  /*7530*/  ISETP.GE.AND P6, PT, R24, R179.reuse, PT ;  /* 0x000000b31800720c */ /* 0x080fe40003fc6270 */
[----:B------:R-:W-:Y:S01]  /*7540*/  FSEL R88, R21, -INF , !P2 ;  /* 0xff80000015587808 */ /* 0x000fe20005000000 */
[----:B--2---:R-:W1:Y:S01]  /*7550*/  LDSM.16.M88.4 R12, [R165+0x7000] ;  /* 0x00700000a50c783b */ /* 0x004e620000000200 */
[----:B------:R-:W-:Y:S01]  /*7560*/  ISETP.GE.AND P2, PT, R28, R179, PT ;  /* 0x000000b31c00720c */ /* 0x000fe20003f46270 */
[C---:B---3--:R-:W-:Y:S01]  /*7570*/  FFMA.FTZ R87, R29.reuse, UR4, R16 ;  /* 0x000000041d577c23 */ /* 0x048fe20008010010 */
[C---:B------:R-:W-:Y:S01]  /*7580*/  IADD3 R2, R166.reuse, 0xd1, RZ ;  /* 0x000000d1a6027810 */ /* 0x040fe20007ffe0ff */
[----:B------:R-:W-:Y:S01]  /*7590*/  FFMA.FTZ R18, R29, UR4, R18 ;  /* 0x000000041d127c23 */ /* 0x000fe20008010012 */
[----:B------:R-:W-:-:S02]  /*75a0*/  IADD3 R16, R166, 0xd8, RZ ;  /* 0x000000d8a6107810 */ /* 0x000fc40007ffe0ff */
[----:B------:R-:W-:Y:S01]  /*75b0*/  FSEL R87, R87, -INF , !P1 ;  /* 0xff80000057577808 */ /* 0x000fe20004800000 */
[----:B----4-:R-:W-:Y:S01]  /*75c0*/  HMMA.16816.F32.BF16 R24, R192, R26, R68 ;  /* 0x0000001ac018723c */ /* 0x010fe20000041844 */
[----:B-----5:R-:W-:Y:S01]  /*75d0*/  FFMA.FTZ R17, R20, UR4, R17 ;  /* 0x0000000414117c23 */ /* 0x020fe20008010011 */
[----:B------:R-:W-:Y:S01]  /*75e0*/  I2F R29, R2 ;  /* 0x00000002001d7306 */ /* 0x000fe20000201400 */
[----:B------:R-:W-:Y:S01]  /*75f0*/  ISETP.GE.AND P1, PT, R2, R179, PT ;  /* 0x000000b30200720c */ /* 0x000fe20003f26270 */
[----:B------:R-:W-:Y:S01]  /*7600*/  FFMA.FTZ R90, R20, UR4, R19 ;  /* 0x00000004145a7c23 */ /* 0x000fe20008010013 */
[----:B------:R-:W-:Y:S02]  /*7610*/  IADD3 R20, R166, 0xd9, RZ ;  /* 0x000000d9a6147810 */ /* 0x000fe40007ffe0ff */
[----:B------:R-:W-:Y:S02]  /*7620*/  FSEL R70, R22, -INF , !P5 ;  /* 0xff80000016467808 */ /* 0x000fe40006800000 */
[----:B------:R-:W-:-:S02]  /*7630*/  ISETP.GE.AND P5, PT, R28, R212, PT ;  /* 0x000000d41c00720c */ /* 0x000fc40003fa6270 */
[----:B------:R-:W2:Y:S01]  /*7640*/  I2F R28, R28 ;  /* 0x0000001c001c7306 */ /* 0x000ea20000201400 */
[----:B------:R-:W-:Y:S02]  /*7650*/  FSEL R69, R23, -INF , !P4 ;  /* 0xff80000017457808 */ /* 0x000fe40006000000 */
[-C--:B------:R-:W-:Y:S02]  /*7660*/  ISETP.GE.AND P4, PT, R2, R212.reuse, PT ;  /* 0x000000d40200720c */ /* 0x080fe40003f86270 */
[----:B------:R-:W-:Y:S02]  /*7670*/  FSEL R68, R18, -INF , !P0 ;  /* 0xff80000012447808 */ /* 0x000fe40004000000 */
[----:B------:R-:W-:Y:S01]  /*7680*/  FSEL R71, R17, -INF , !P3 ;  /* 0xff80000011477808 */ /* 0x000fe20005800000 */
[----:B------:R3:W4:Y:S01]  /*7690*/  I2F R2, R16 ;  /* 0x0000001000027306 */ /* 0x0007220000201400 */
[C---:B------:R-:W-:Y:S02]  /*76a0*/  ISETP.GE.AND P0, PT, R16.reuse, R212, PT ;  /* 0x000000d41000720c */ /* 0x040fe40003f06270 */
[----:B------:R-:W-:-:S02]  /*76b0*/  ISETP.GE.AND P3, PT, R16, R179, PT ;  /* 0x000000b31000720c */ /* 0x000fc40003f66270 */
[----:B------:R-:W-:Y:S02]  /*76c0*/  FSEL R90, R90, -INF , !P6 ;  /* 0xff8000005a5a7808 */ /* 0x000fe40007000000 */
[----:B------:R-:W-:Y:S01]  /*76d0*/  ISETP.GE.AND P6, PT, R20, R212, PT ;  /* 0x000000d41400720c */ /* 0x000fe20003fc6270 */
[----:B--2---:R-:W-:Y:S02]  /*76e0*/  FFMA.FTZ R91, R28, UR4, R8 ;  /* 0x000000041c5b7c23 */ /* 0x004fe40008010008 */
[----:B------:R1:W2:Y:S03]  /*76f0*/  I2F R8, R20 ;  /* 0x0000001400087306 */ /* 0x0002a60000201400 */
[----:B------:R-:W-:Y:S02]  /*7700*/  FSEL R91, R91, -INF , !P5 ;  /* 0xff8000005b5b7808 */ /* 0x000fe40006800000 */
[----:B------:R-:W-:Y:S01]  /*7710*/  ISETP.GE.AND P5, PT, R20, R179, PT ;  /* 0x000000b31400720c */ /* 0x000fe20003fa6270 */
[----:B---3--:R-:W3:Y:S01]  /*7720*/  LDSM.16.M88.4 R16, [R165+0x7800] ;  /* 0x00780000a510783b */ /* 0x008ee20000000200 */
[----:B----4-:R-:W-:Y:S01]  /*7730*/  FFMA.FTZ R24, R2, UR4, R24 ;  /* 0x0000000402187c23 */ /* 0x010fe20008010018 */
[----:B------:R-:W-:-:S04]  /*7740*/  DEPBAR.LE SB0, 0x0 ;  /* 0x000080000000791a */ /* 0x000fc80000000000 */
[----:B------:R-:W-:Y:S01]  /*7750*/  FFMA.FTZ R26, R2, UR4, R26 ;  /* 0x00000004021a7c23 */ /* 0x000fe2000801001a */
[----:B-1----:R-:W-:Y:S01]  /*7760*/  HMMA.16816.F32.BF16 R20, R192, R12, R64 ;  /* 0x0000000cc014723c */ /* 0x002fe20000041840 */
[C---:B--2---:R-:W-:Y:S02]  /*7770*/  FFMA.FTZ R27, R8.reuse, UR4, R27 ;  /* 0x00000004081b7c23 */ /* 0x044fe4000801001b */
[----:B------:R-:W-:-:S04]  /*7780*/  FFMA.FTZ R25, R8, UR4, R25 ;  /* 0x0000000408197c23 */ /* 0x000fc80008010019 */
[----:B------:R-:W-:Y:S01]  /*7790*/  FFMA.FTZ R65, R28, UR4, R10 ;  /* 0x000000041c417c23 */ /* 0x000fe2000801000a */
[C---:B------:R-:W-:Y:S01]  /*77a0*/  IADD3 R10, R166.reuse, 0xe0, RZ ;  /* 0x000000e0a60a7810 */ /* 0x040fe20007ffe0ff */
[C---:B------:R-:W-:Y:S01]  /*77b0*/  FFMA.FTZ R67, R29.reuse, UR4, R9 ;  /* 0x000000041d437c23 */ /* 0x040fe20008010009 */
[----:B------:R-:W-:Y:S01]  /*77c0*/  HMMA.16816.F32.BF16 R12, R192, R14, R60 ;  /* 0x0000000ec00c723c */ /* 0x000fe2000004183c */
[----:B------:R-:W-:Y:S01]  /*77d0*/  FFMA.FTZ R64, R29, UR4, R11 ;  /* 0x000000041d407c23 */ /* 0x000fe2000801000b */
[----:B------:R-:W-:Y:S01]  /*77e0*/  IADD3 R11, R166, 0xe1, RZ ;  /* 0x000000e1a60b7810 */ /* 0x000fe20007ffe0ff */
[----:B------:R-:W1:Y:S01]  /*77f0*/  I2F R9, R10 ;  /* 0x0000000a00097306 */ /* 0x000e620000201400 */
[----:B------:R-:W-:Y:S02]  /*7800*/  FSEL R65, R65, -INF , !P2 ;  /* 0xff80000041417808 */ /* 0x000fe40005000000 */
[----:B------:R-:W-:Y:S02]  /*7810*/  FSEL R67, R67, -INF , !P4 ;  /* 0xff80000043437808 */ /* 0x000fe40006000000 */
[----:B------:R-:W-:-:S02]  /*7820*/  ISETP.GE.AND P2, PT, R10, R212, PT ;  /* 0x000000d40a00720c */ /* 0x000fc40003f46270 */
[-C--:B------:R-:W-:Y:S02]  /*7830*/  ISETP.GE.AND P4, PT, R10, R179.reuse, PT ;  /* 0x000000b30a00720c */ /* 0x080fe40003f86270 */
[----:B------:R-:W2:Y:S01]  /*7840*/  I2F R10, R11 ;  /* 0x0000000b000a7306 */ /* 0x000ea20000201400 */
[----:B------:R-:W-:Y:S02]  /*7850*/  FSEL R66, R24, -INF , !P0 ;  /* 0xff80000018427808 */ /* 0x000fe40004000000 */
[----:B------:R-:W-:Y:S02]  /*7860*/  IADD3 R24, R166, 0xe8, RZ ;  /* 0x000000e8a6187810 */ /* 0x000fe40007ffe0ff */
[----:B------:R-:W-:Y:S01]  /*7870*/  FSEL R64, R64, -INF , !P1 ;  /* 0xff80000040407808 */ /* 0x000fe20004800000 */
[----:B-1----:R-:W-:Y:S02]  /*7880*/  FFMA.FTZ R20, R9, UR4, R20 ;  /* 0x0000000409147c23 */ /* 0x002fe40008010014 */
[----:B------:R-:W1:Y:S01]  /*7890*/  I2F R2, R24 ;  /* 0x0000001800027306 */ /* 0x000e620000201400 */
[C---:B------:R-:W-:Y:S01]  /*78a0*/  ISETP.GE.AND P1, PT, R11.reuse, R212, PT ;  /* 0x000000d40b00720c */ /* 0x040fe20003f26270 */
[----:B---3--:R-:W-:Y:S01]  /*78b0*/  HMMA.16816.F32.BF16 R56, R192, R16, R56 ;  /* 0x00000010c038723c */ /* 0x008fe20000041838 */
[----:B------:R-:W-:Y:S01]  /*78c0*/  ISETP.GE.AND P0, PT, R11, R179, PT ;  /* 0x000000b30b00720c */ /* 0x000fe20003f06270 */
[----:B------:R-:W-:Y:S01]  /*78d0*/  FFMA.FTZ R22, R9, UR4, R22 ;  /* 0x0000000409167c23 */ /* 0x000fe20008010016 */
[----:B------:R-:W-:-:S02]  /*78e0*/  FSEL R60, R27, -INF , !P5 ;  /* 0xff8000001b3c7808 */ /* 0x000fc40006800000 */
[----:B------:R-:W-:Y:S01]  /*78f0*/  FSEL R62, R20, -INF , !P2 ;  /* 0xff800000143e7808 */ /* 0x000fe20005000000 */
[----:B--2---:R-:W-:Y:S01]  /*7900*/  FFMA.FTZ R21, R10, UR4, R21 ;  /* 0x000000040a157c23 */ /* 0x004fe20008010015 */
[----:B------:R-:W-:Y:S01]  /*7910*/  IADD3 R11, R166, 0xe9, RZ ;  /* 0x000000e9a60b7810 */ /* 0x000fe20007ffe0ff */
[----:B------:R-:W-:Y:S01]  /*7920*/  FFMA.FTZ R23, R10, UR4, R23 ;  /* 0x000000040a177c23 */ /* 0x000fe20008010017 */
[----:B------:R-:W-:Y:S01]  /*7930*/  IADD3 R9, R166, 0xf0, RZ ;  /* 0x000000f0a6097810 */ /* 0x000fe20007ffe0ff */
[----:B------:R-:W-:Y:S01]  /*7940*/  HMMA.16816.F32.BF16 R52, R192, R18, R52 ;  /* 0x00000012c034723c */ /* 0x000fe20000041834 */
[C---:B------:R-:W-:Y:S01]  /*7950*/  ISETP.GE.AND P5, PT, R11.reuse, R212, PT ;  /* 0x000000d40b00720c */ /* 0x040fe20003fa6270 */
[----:B------:R-:W2:Y:S01]  /*7960*/  I2F R8, R11 ;  /* 0x0000000b00087306 */ /* 0x000ea20000201400 */
[----:B------:R-:W-:Y:S01]  /*7970*/  ISETP.GE.AND P2, PT, R11, R179, PT ;  /* 0x000000b30b00720c */ /* 0x000fe20003f46270 */
[----:B-1----:R-:W-:Y:S01]  /*7980*/  FFMA.FTZ R12, R2, UR4, R12 ;  /* 0x00000004020c7c23 */ /* 0x002fe2000801000c */
[----:B------:R-:W-:Y:S01]  /*7990*/  FSEL R93, R22, -INF , !P4 ;  /* 0xff800000165d7808 */ /* 0x000fe20006000000 */
[----:B------:R-:W-:Y:S01]  /*79a0*/  FFMA.FTZ R14, R2, UR4, R14 ;  /* 0x00000004020e7c23 */ /* 0x000fe2000801000e */
[----:B------:R-:W-:-:S02]  /*79b0*/  FSEL R95, R21, -INF , !P1 ;  /* 0xff800000155f7808 */ /* 0x000fc40004800000 */
[CC--:B------:R-:W-:Y:S01]  /*79c0*/  ISETP.GE.AND P4, PT, R9.reuse, R212.reuse, PT ;  /* 0x000000d40900720c */ /* 0x0c0fe20003f86270 */
[----:B------:R-:W1:Y:S01]  /*79d0*/  I2F R10, R9 ;  /* 0x00000009000a7306 */ /* 0x000e620000201400 */
[-C--:B------:R-:W-:Y:S02]  /*79e0*/  ISETP.GE.AND P1, PT, R9, R179.reuse, PT ;  /* 0x000000b30900720c */ /* 0x080fe40003f26270 */
[----:B------:R-:W-:Y:S02]  /*79f0*/  FSEL R61, R26, -INF , !P3 ;  /* 0xff8000001a3d7808 */ /* 0x000fe40005800000 */
[----:B------:R-:W-:Y:S02]  /*7a00*/  ISETP.GE.AND P3, PT, R24, R212, PT ;  /* 0x000000d41800720c */ /* 0x000fe40003f66270 */
[----:B------:R-:W-:Y:S01]  /*7a10*/  FSEL R63, R25, -INF , !P6 ;  /* 0xff800000193f7808 */ /* 0x000fe20007000000 */
[----:B--2---:R-:W-:Y:S01]  /*7a20*/  FFMA.FTZ R13, R8, UR4, R13 ;  /* 0x00000004080d7c23 */ /* 0x004fe2000801000d */
[----:B------:R-:W-:Y:S01]  /*7a30*/  IADD3 R11, R166, 0xf1, RZ ;  /* 0x000000f1a60b7810 */ /* 0x000fe20007ffe0ff */
[----:B------:R-:W-:Y:S01]  /*7a40*/  FFMA.FTZ R15, R8, UR4, R15 ;  /* 0x00000004080f7c23 */ /* 0x000fe2000801000f */
[----:B------:R-:W-:-:S02]  /*7a50*/  ISETP.GE.AND P6, PT, R24, R179, PT ;  /* 0x000000b31800720c */ /* 0x000fc40003fc6270 */
[----:B------:R-:W2:Y:S01]  /*7a60*/  I2F R9, R11 ;  /* 0x0000000b00097306 */ /* 0x000ea20000201400 */
[----:B------:R-:W-:Y:S02]  /*7a70*/  FSEL R92, R23, -INF , !P0 ;  /* 0xff800000175c7808 */ /* 0x000fe40004000000 */
[----:B------:R-:W-:Y:S01]  /*7a80*/  FSEL R94, R12, -INF , !P3 ;  /* 0xff8000000c5e7808 */ /* 0x000fe20005800000 */
[C---:B-1----:R-:W-:Y:S01]  /*7a90*/  FFMA.FTZ R56, R10.reuse, UR4, R56 ;  /* 0x000000040a387c23 */ /* 0x042fe20008010038 */
[CC--:B------:R-:W-:Y:S01]  /*7aa0*/  ISETP.GE.AND P0, PT, R11.reuse, R212.reuse, PT ;  /* 0x000000d40b00720c */ /* 0x0c0fe20003f06270 */
[----:B------:R-:W-:Y:S01]  /*7ab0*/  FFMA.FTZ R58, R10, UR4, R58 ;  /* 0x000000040a3a7c23 */ /* 0x000fe2000801003a */
[----:B------:R-:W-:Y:S02]  /*7ac0*/  ISETP.GE.AND P3, PT, R11, R179, PT ;  /* 0x000000b30b00720c */ /* 0x000fe40003f66270 */
[----:B------:R-:W-:Y:S02]  /*7ad0*/  FSEL R98, R14, -INF , !P6 ;  /* 0xff8000000e627808 */ /* 0x000fe40007000000 */
[----:B------:R-:W-:-:S02]  /*7ae0*/  ISETP.GE.AND P6, PT, R166, R212, PT ;  /* 0x000000d4a600720c */ /* 0x000fc40003fc6270 */
[----:B------:R-:W-:Y:S02]  /*7af0*/  FSEL R100, R13, -INF , !P5 ;  /* 0xff8000000d647808 */ /* 0x000fe40006800000 */
[----:B------:R-:W-:Y:S01]  /*7b00*/  FSEL R97, R15, -INF , !P2 ;  /* 0xff8000000f617808 */ /* 0x000fe20005000000 */
[C---:B--2---:R-:W-:Y:S01]  /*7b10*/  FFMA.FTZ R57, R9.reuse, UR4, R57 ;  /* 0x0000000409397c23 */ /* 0x044fe20008010039 */
[C---:B------:R-:W-:Y:S01]  /*7b20*/  IADD3 R11, R166.reuse, 0xf8, RZ ;  /* 0x000000f8a60b7810 */ /* 0x040fe20007ffe0ff */
[----:B------:R-:W-:Y:S01]  /*7b30*/  FFMA.FTZ R59, R9, UR4, R59 ;  /* 0x00000004093b7c23 */ /* 0x000fe2000801003b */
[----:B------:R-:W-:Y:S02]  /*7b40*/  IADD3 R166, R166, 0xf9, RZ ;  /* 0x000000f9a6a67810 */ /* 0x000fe40007ffe0ff */
[----:B------:R-:W1:Y:S01]  /*7b50*/  I2F R2, R11 ;  /* 0x0000000b00027306 */ /* 0x000e620000201400 */
[----:B------:R-:W-:Y:S02]  /*7b60*/  FSEL R106, R57, -INF , !P0 ;  /* 0xff800000396a7808 */ /* 0x000fe40004000000 */
[----:B------:R-:W-:-:S02]  /*7b70*/  PLOP3.LUT P0, PT, PT, PT, UP0, 0x80, 0x0 ;  /* 0x000000000000781c */ /* 0x000fc40003f0f008 */
[----:B------:R-:W-:Y:S02]  /*7b80*/  FSEL R99, R56, -INF , !P4 ;  /* 0xff80000038637808 */ /* 0x000fe40006000000 */
[----:B------:R-:W-:Y:S01]  /*7b90*/  FSEL R96, R58, -INF , !P1 ;  /* 0xff8000003a607808 */ /* 0x000fe20004800000 */
[----:B------:R-:W2:Y:S01]  /*7ba0*/  I2F R8, R166 ;  /* 0x000000a600087306 */ /* 0x000ea20000201400 */
[CC--:B------:R-:W-:Y:S02]  /*7bb0*/  ISETP.GE.AND P5, PT, R11.reuse, R212.reuse, PT ;  /* 0x000000d40b00720c */ /* 0x0c0fe40003fa6270 */
[-C--:B------:R-:W-:Y:S02]  /*7bc0*/  ISETP.GE.AND P2, PT, R11, R179.reuse, PT ;  /* 0x000000b30b00720c */ /* 0x080fe40003f46270 */
[C---:B------:R-:W-:Y:S01]  /*7bd0*/  ISETP.GE.AND P4, PT, R166.reuse, R212, PT ;  /* 0x000000d4a600720c */ /* 0x040fe20003f86270 */
[----:B------:R-:W-:Y:S01]  /*7be0*/  BAR.SYNC.DEFER_BLOCKING 0x0 ;  /* 0x0000000000007b1d */ /* 0x000fe20000010000 */
[----:B------:R-:W-:Y:S01]  /*7bf0*/  ISETP.GE.AND P1, PT, R166, R179, PT ;  /* 0x000000b3a600720c */ /* 0x000fe20003f26270 */
[C---:B-1----:R-:W-:Y:S01]  /*7c00*/  FFMA.FTZ R52, R2.reuse, UR4, R52 ;  /* 0x0000000402347c23 */ /* 0x042fe20008010034 */
[----:B------:R-:W-:Y:S01]  /*7c10*/  FSEL R103, R59, -INF , !P3 ;  /* 0xff8000003b677808 */ /* 0x000fe20005800000 */
[----:B------:R-:W-:Y:S01]  /*7c20*/  FFMA.FTZ R54, R2, UR4, R54 ;  /* 0x0000000402367c23 */ /* 0x000fe20008010036 */
[----:B------:R-:W-:-:S02]  /*7c30*/  FSEL R0, R0, -INF , !P6 ;  /* 0xff80000000007808 */ /* 0x000fc40007000000 */
[----:B------:R-:W-:Y:S02]  /*7c40*/  FSEL R105, R52, -INF , !P5 ;  /* 0xff80000034697808 */ /* 0x000fe40006800000 */
[----:B------:R-:W-:Y:S01]  /*7c50*/  FSEL R102, R54, -INF , !P2 ;  /* 0xff80000036667808 */ /* 0x000fe20005000000 */
[----:B--2---:R-:W-:Y:S01]  /*7c60*/  FFMA.FTZ R53, R8, UR4, R53 ;  /* 0x0000000408357c23 */ /* 0x004fe20008010035 */
[----:B------:R-:W-:Y:S01]  /*7c70*/  IADD3 R166, R236, 0x7800, RZ ;  /* 0x00007800eca67810 */ /* 0x000fe20007ffe0ff */
[----:B------:R-:W-:-:S03]  /*7c80*/  FFMA.FTZ R55, R8, UR4, R55 ;  /* 0x0000000408377c23 */ /* 0x000fc60008010037 */
[----:B------:R-:W-:Y:S02]  /*7c90*/  FSEL R104, R53, -INF , !P4 ;  /* 0xff80000035687808 */ /* 0x000fe40006000000 */
[----:B------:R-:W-:Y:S01]  /*7ca0*/  FSEL R101, R55, -INF , !P1 ;  /* 0xff80000037657808 */ /* 0x000fe20004800000 */
        /* <DEDUP_REMOVED lines=23> */
[----:B-1----:R-:W-:-:S04]  /*7e20*/  UIMAD.WIDE.U32 UR26, UR27, UR7, URZ ;  /* 0x000000071b1a72a5 */ /* 0x002fc8000f8e003f */
[----:B------:R-:W-:-:S04]  /*7e30*/  UIADD3 UR6, -UR27, URZ, URZ ;  /* 0x0000003f1b067290 */ /* 0x000fc8000fffe13f */
[----:B------:R-:W-:Y:S02]  /*7e40*/  UIMAD UR7, UR22, UR6, UR7 ;  /* 0x00000006160772a4 */ /* 0x000fe4000f8e0207 */
[----:B------:R-:W-:Y:S02]  /*7e50*/  @!UP2 UIADD3 UR9, UR9, -UR22, URZ ;  /* 0x800000160909a290 */ /* 0x000fe4000fffe03f */
[----:B------:R-:W-:Y:S02]  /*7e60*/  UISETP.GT.U32.AND UP0, UPT, UR22, UR7, UPT ;  /* 0x000000071600728c */ /* 0x000fe4000bf04070 */
[----:B------:R-:W-:Y:S02]  /*7e70*/  ULDC UR6, c[0x0][0x2d0] ;  /* 0x0000b40000067ab9 */ /* 0x000fe40000000800 */
[----:B------:R-:W-:Y:S02]  /*7e80*/  UISETP.GE.U32.AND UP4, UPT, UR9, UR22, UPT ;  /* 0x000000160900728c */ /* 0x000fe4000bf86070 */
[----:B------:R-:W-:-:S02]  /*7e90*/  ULOP3.LUT UR28, UR28, UR6, URZ, 0x3c, !UPT ;  /* 0x000000061c1c7292 */ /* 0x000fc4000f8e3c3f */
[----:B------:R-:W-:Y:S02]  /*7ea0*/  ULOP3.LUT UR24, UR24, UR6, URZ, 0x3c, !UPT ;  /* 0x0000000618187292 */ /* 0x000fe4000f8e3c3f */
[----:B------:R-:W-:Y:S02]  /*7eb0*/  UISETP.GE.AND UP1, UPT, UR28, URZ, UPT ;  /* 0x0000003f1c00728c */ /* 0x000fe4000bf26270 */
[----:B------:R-:W-:Y:S02]  /*7ec0*/  @!UP0 UIADD3 UR7, UR7, -UR22, URZ ;  /* 0x8000001607078290 */ /* 0x000fe4000fffe03f */
[----:B------:R-:W-:Y:S02]  /*7ed0*/  @!UP0 UIADD3 UR27, UR27, 0x1, URZ ;  /* 0x000000011b1b8890 */ /* 0x000fe4000fffe03f */
[----:B------:R-:W-:Y:S02]  /*7ee0*/  UISETP.GE.U32.AND UP3, UPT, UR7, UR22, UPT ;  /* 0x000000160700728c */ /* 0x000fe4000bf66070 */
[----:B------:R-:W-:-:S02]  /*7ef0*/  UISETP.GE.AND UP0, UPT, UR24, URZ, UPT ;  /* 0x0000003f1800728c */ /* 0x000fc4000bf06270 */
[----:B------:R-:W-:Y:S02]  /*7f00*/  @!UP2 UIADD3 UR29, UR29, 0x1, URZ ;  /* 0x000000011d1da890 */ /* 0x000fe4000fffe03f */
[----:B------:R-:W-:Y:S02]  /*7f10*/  UISETP.NE.AND UP2, UPT, URZ, UR6, UPT ;  /* 0x000000063f00728c */ /* 0x000fe4000bf45270 */
[----:B------:R-:W-:Y:S02]  /*7f20*/  @UP4 UIADD3 UR29, UR29, 0x1, URZ ;  /* 0x000000011d1d4890 */ /* 0x000fe4000fffe03f */
[----:B------:R-:W-:Y:S02]  /*7f30*/  ULOP3.LUT UR7, URZ, UR6, URZ, 0x33, !UPT ;  /* 0x000000063f077292 */ /* 0x000fe4000f8e333f */
[----:B------:R-:W-:Y:S02]  /*7f40*/  @UP3 UIADD3 UR27, UR27, 0x1, URZ ;  /* 0x000000011b1b3890 */ /* 0x000fe4000fffe03f */
[----:B------:R-:W-:-:S02]  /*7f50*/  @!UP1 UIADD3 UR29, -UR29, URZ, URZ ;  /* 0x0000003f1d1d9290 */ /* 0x000fc4000fffe13f */
        /* <DEDUP_REMOVED lines=18> */
[----:B-1----:R-:W-:-:S03]  /*8080*/  MOV R9, UR27 ;  /* 0x0000001b00097c02 */ /* 0x002fc60008000f00 */
[----:B------:R-:W-:-:S06]  /*8090*/  UIADD3 UR7, UR27, UR7, URZ ;  /* 0x000000071b077290 */ /* 0x000fcc000fffe03f */
        /* <DEDUP_REMOVED lines=10> */
.L_x_2381:
[----:B------:R-:W-:-:S04]  /*8140*/  ULEA UR6, -UR10, URZ, 0x8 ;  /* 0x0000003f0a067291 */ /* 0x000fc8000f8e413f */
[----:B------:R-:W-:Y:S02]  /*8150*/  USHF.R.S32.HI UR7, URZ, 0x1f, UR6 ;  /* 0x0000001f3f077899 */ /* 0x000fe40008011406 */
[----:B------:R-:W-:-:S04]  /*8160*/  MOV R17, UR6 ;  /* 0x0000000600117c02 */ /* 0x000fc80008000f00 */
[----:B------:R-:W-:Y:S02]  /*8170*/  MOV R16, UR7 ;  /* 0x0000000700107c02 */ /* 0x000fe40008000f00 */
.L_x_2382:
        /* <DEDUP_REMOVED lines=9> */
[----:B------:R-:W-:Y:S01]  /*8210*/  @!P1 LEA R15, P2, R15, R178, 0x5 ;  /* 0x000000b20f0f9211 */ /* 0x000fe200078428ff */
[----:B------:R-:W-:Y:S01]  /*8220*/  @!P1 IMAD.MOV.U32 R8, RZ, RZ, R178 ;  /* 0x000000ffff089224 */ /* 0x000fe200078e00b2 */
[----:B------:R1:W-:Y:S01]  /*8230*/  @P1 STS.128 [R241+0x2000], RZ ;  /* 0x002000fff1001388 */ /* 0x0003e20000000c00 */
[----:B------:R-:W-:Y:S01]  /*8240*/  @!P1 IMAD.MOV.U32 R9, RZ, RZ, R164 ;  /* 0x000000ffff099224 */ /* 0x000fe200078e00a4 */
[----:B------:R-:W-:Y:S01]  /*8250*/  @!P1 LEA.HI.X R14, R14, R164, R2, 0x5, P2 ;  /* 0x000000a40e0e9211 */ /* 0x000fe200010f2c02 */
        /* <DEDUP_REMOVED lines=11> */
[----:B------:R-:W-:Y:S01]  /*8310*/  @!P1 IMAD.MOV.U32 R18, RZ, RZ, R178 ;  /* 0x000000ffff129224 */ /* 0x000fe200078e00b2 */
        /* <DEDUP_REMOVED lines=186> */
.L_x_2384:
[----:B------:R-:W-:Y:S05]  /*8ec0*/  BSYNC B0 ;  /* 0x0000000000007941 */ /* 0x000fea0003800000 */
.L_x_2383:
[----:B------:R-:W0:Y:S01]  /*8ed0*/  LDGDEPBAR ;  /* 0x00000000000079af */ /* 0x000e220000000000 */
[----:B------:R-:W-:-:S04]  /*8ee0*/  IADD3 R178, P1, R17, R178, RZ ;  /* 0x000000b211b27210 */ /* 0x000fc80007f3e0ff */
[----:B------:R-:W-:Y:S02]  /*8ef0*/  IADD3.X R164, R16, R164, RZ, P1, !PT ;  /* 0x000000a410a47210 */ /* 0x000fe40000ffe4ff */
.L_x_2380:
        /* <DEDUP_REMOVED lines=126> */
[----:B------:R-:W-:Y:S01]  /*96e0*/  SHF.L.U32 R234, R4, 0x1, RZ ;  /* 0x0000000104ea7819 */ /* 0x000fe200000006ff */
[----:B-1----:R-:W1:Y:S03]  /*96f0*/  SHFL.BFLY PT, R10, R2, 0x2, 0x1f ;  /* 0x0c401f00020a7f89 */ /* 0x002e6600000e0000 */
[-C--:B------:R-:W-:Y:S01]  /*9700*/  LEA R232, R240, R234.reuse, 0x1 ;  /* 0x000000eaf0e87211 */ /* 0x080fe200078e08ff */
[----:B------:R-:W2:Y:S01]  /*9710*/  SHFL.BFLY PT, R9, R8, 0x2, 0x1f ;  /* 0x0c401f0008097f89 */ /* 0x000ea200000e0000 */
[----:B------:R-:W-:-:S03]  /*9720*/  LEA R231, R3, R234, 0x1 ;  /* 0x000000ea03e77211 */ /* 0x000fc600078e08ff */
[----:B------:R-:W-:Y:S01]  /*9730*/  LDSM.16.MT88.4 R28, [R232+0xa000] ;  /* 0x00a00000e81c783b */ /* 0x000fe20000004200 */
[----:B------:R-:W-:-:S03]  /*9740*/  LEA R230, R240, R231, 0x1 ;  /* 0x000000e7f0e67211 */ /* 0x000fc600078e08ff */
[----:B------:R-:W-:Y:S04]  /*9750*/  LDSM.16.MT88.4 R36, [R234+0xa000] ;  /* 0x00a00000ea24783b */ /* 0x000fe80000004200 */
[----:B------:R-:W-:Y:S04]  /*9760*/  LDSM.16.MT88.4 R20, [R231+0xa000] ;  /* 0x00a00000e714783b */ /* 0x000fe80000004200 */
[----:B------:R-:W-:Y:S01]  /*9770*/  LDSM.16.MT88.4 R56, [R234+0xa800] ;  /* 0x00a80000ea38783b */ /* 0x000fe20000004200 */
[----:B-1----:R-:W-:-:S03]  /*9780*/  FMNMX.FTZ R10, R2, R10, !PT ;  /* 0x0000000a020a7209 */ /* 0x002fc60007810000 */
[----:B------:R-:W-:Y:S01]  /*9790*/  LDSM.16.MT88.4 R52, [R231+0xa800] ;  /* 0x00a80000e734783b */ /* 0x000fe20000004200 */
[----:B--2---:R-:W-:-:S03]  /*97a0*/  FMNMX.FTZ R9, R8, R9, !PT ;  /* 0x0000000908097209 */ /* 0x004fc60007810000 */
[----:B------:R-:W1:Y:S04]  /*97b0*/  SHFL.BFLY PT, R2, R10, 0x1, 0x1f ;  /* 0x0c201f000a027f89 */ /* 0x000e6800000e0000 */
[----:B------:R-:W2:Y:S01]  /*97c0*/  SHFL.BFLY PT, R8, R9, 0x1, 0x1f ;  /* 0x0c201f0009087f89 */ /* 0x000ea200000e0000 */
[----:B-1----:R-:W-:-:S04]  /*97d0*/  FMNMX.FTZ R2, R10, R2, !PT ;  /* 0x000000020a027209 */ /* 0x002fc80007810000 */
[C---:B------:R-:W-:Y:S01]  /*97e0*/  FSETP.NEU.FTZ.AND P1, PT, R2.reuse, -INF , PT ;  /* 0xff8000000200780b */ /* 0x040fe20003f3d000 */
[----:B------:R-:W-:-:S05]  /*97f0*/  FMUL.FTZ R112, R2, c[0x0][0x23c] ;  /* 0x00008f0002707a20 */ /* 0x000fca0000410000 */
[----:B------:R-:W-:-:S05]  /*9800*/  FSEL R112, R112, RZ, P1 ;  /* 0x000000ff70707208 */ /* 0x000fca0000800000 */
[--C-:B------:R-:W-:Y:S01]  /*9810*/  FFMA.FTZ R111, R0, c[0x0][0x23c], -R112.reuse ;  /* 0x00008f00006f7a23 */ /* 0x100fe20000010870 */
[----:B--2---:R-:W-:Y:S01]  /*9820*/  FMNMX.FTZ R0, R9, R8, !PT ;  /* 0x0000000809007209 */ /* 0x004fe20007810000 */
[--C-:B------:R-:W-:Y:S02]  /*9830*/  FFMA.FTZ R110, R219, c[0x0][0x23c], -R112.reuse ;  /* 0x00008f00db6e7a23 */ /* 0x100fe40000010870 */
[--C-:B------:R-:W-:Y:S01]  /*9840*/  FFMA.FTZ R109, R218, c[0x0][0x23c], -R112.reuse ;  /* 0x00008f00da6d7a23 */ /* 0x100fe20000010870 */
[C---:B------:R-:W-:Y:S01]  /*9850*/  FSETP.NEU.FTZ.AND P1, PT, R0.reuse, -INF , PT ;  /* 0xff8000000000780b */ /* 0x040fe20003f3d000 */
[----:B------:R-:W-:Y:S01]  /*9860*/  FMUL.FTZ R107, R0, c[0x0][0x23c] ;  /* 0x00008f00006b7a20 */ /* 0x000fe20000410000 */
[----:B------:R-:W-:Y:S01]  /*9870*/  MUFU.EX2 R111, R111 ;  /* 0x0000006f006f7308 */ /* 0x000fe20000000800 */
[--C-:B------:R-:W-:Y:S02]  /*9880*/  FFMA.FTZ R108, R220, c[0x0][0x23c], -R112.reuse ;  /* 0x00008f00dc6c7a23 */ /* 0x100fe40000010870 */
[--C-:B------:R-:W-:Y:S01]  /*9890*/  FFMA.FTZ R124, R41, c[0x0][0x23c], -R112.reuse ;  /* 0x00008f00297c7a23 */ /* 0x100fe20000010870 */
[----:B------:R-:W-:Y:S01]  /*98a0*/  FSEL R107, R107, RZ, P1 ;  /* 0x000000ff6b6b7208 */ /* 0x000fe20000800000 */
[----:B------:R-:W-:-:S02]  /*98b0*/  FFMA.FTZ R123, R40, c[0x0][0x23c], -R112 ;  /* 0x00008f00287b7a23 */ /* 0x000fc40000010870 */
[----:B------:R-:W-:Y:S01]  /*98c0*/  FFMA.FTZ R121, R51, c[0x0][0x23c], -R112 ;  /* 0x00008f0033797a23 */ /* 0x000fe20000010870 */
[----:B------:R-:W1:Y:S01]  /*98d0*/  MUFU.EX2 R110, R110 ;  /* 0x0000006e006e7308 */ /* 0x000e620000000800 */
[--C-:B------:R-:W-:Y:S02]  /*98e0*/  FFMA.FTZ R115, R216, c[0x0][0x23c], -R107.reuse ;  /* 0x00008f00d8737a23 */ /* 0x100fe4000001086b */
[--C-:B------:R-:W-:Y:S02]  /*98f0*/  FFMA.FTZ R114, R214, c[0x0][0x23c], -R107.reuse ;  /* 0x00008f00d6727a23 */ /* 0x100fe4000001086b */
[--C-:B------:R-:W-:Y:S02]  /*9900*/  FFMA.FTZ R113, R217, c[0x0][0x23c], -R107.reuse ;  /* 0x00008f00d9717a23 */ /* 0x100fe4000001086b */
[--C-:B------:R-:W-:Y:S01]  /*9910*/  FFMA.FTZ R4, R42, c[0x0][0x23c], -R107.reuse ;  /* 0x00008f002a047a23 */ /* 0x100fe2000001086b */
[----:B------:R-:W-:Y:S01]  /*9920*/  MUFU.EX2 R109, R109 ;  /* 0x0000006d006d7308 */ /* 0x000fe20000000800 */
[----:B------:R-:W2:Y:S01]  /*9930*/  LDSM.16.MT88.4 R40, [R230+0xa000] ;  /* 0x00a00000e628783b */ /* 0x000ea20000004200 */
[----:B------:R-:W-:-:S02]  /*9940*/  FFMA.FTZ R118, R50, c[0x0][0x23c], -R107 ;  /* 0x00008f0032767a23 */ /* 0x000fc4000001086b */
[--C-:B------:R-:W-:Y:S02]  /*9950*/  FFMA.FTZ R117, R49, c[0x0][0x23c], -R107.reuse ;  /* 0x00008f0031757a23 */ /* 0x100fe4000001086b */
[----:B------:R-:W3:Y:S01]  /*9960*/  LDSM.16.MT88.4 R48, [R232+0xa800] ;  /* 0x00a80000e830783b */ /* 0x000ee20000004200 */
[--C-:B------:R-:W-:Y:S01]  /*9970*/  FFMA.FTZ R122, R215, c[0x0][0x23c], -R112.reuse ;  /* 0x00008f00d77a7a23 */ /* 0x100fe20000010870 */
[----:B------:R-:W4:Y:S01]  /*9980*/  MUFU.EX2 R108, R108 ;  /* 0x0000006c006c7308 */ /* 0x000f220000000800 */
[----:B-1----:R-:W-:Y:S01]  /*9990*/  F2FP.BF16.PACK_AB R12, R110, R111 ;  /* 0x0000006f6e0c723e */ /* 0x002fe200000010ff */
[--C-:B------:R-:W-:Y:S02]  /*99a0*/  FFMA.FTZ R116, R47, c[0x0][0x23c], -R107.reuse ;  /* 0x00008f002f747a23 */ /* 0x100fe4000001086b */
[----:B------:R-:W-:Y:S01]  /*99b0*/  FFMA.FTZ R3, R213, c[0x0][0x23c], -R107 ;  /* 0x00008f00d5037a23 */ /* 0x000fe2000001086b */
[----:B------:R-:W-:Y:S01]  /*99c0*/  LEA R213, P1, R178, c[0x0][0x168], 0x1 ;  /* 0x00005a00b2d57a11 */ /* 0x000fe200078208ff */
[----:B------:R-:W-:-:S02]  /*99d0*/  FFMA.FTZ R120, R46, c[0x0][0x23c], -R112 ;  /* 0x00008f002e787a23 */ /* 0x000fc40000010870 */
[----:B------:R-:W-:Y:S01]  /*99e0*/  MUFU.EX2 R115, R115 ;  /* 0x0000007300737308 */ /* 0x000fe20000000800 */
[--C-:B------:R-:W-:Y:S01]  /*99f0*/  FFMA.FTZ R119, R45, c[0x0][0x23c], -R112.reuse ;  /* 0x00008f002d777a23 */ /* 0x100fe20000010870 */
[----:B------:R-:W-:Y:S01]  /*9a00*/  MOV R250, R213 ;  /* 0x000000d500fa7202 */ /* 0x000fe20000000f00 */
[--C-:B------:R-:W-:Y:S02]  /*9a10*/  FFMA.FTZ R125, R44, c[0x0][0x23c], -R112.reuse ;  /* 0x00008f002c7d7a23 */ /* 0x100fe40000010870 */
[----:B------:R-:W1:Y:S01]  /*9a20*/  LDSM.16.MT88.4 R44, [R230+0xa800] ;  /* 0x00a80000e62c783b */ /* 0x000e620000004200 */
[----:B------:R-:W-:Y:S02]  /*9a30*/  FFMA.FTZ R126, R207, c[0x0][0x23c], -R112 ;  /* 0x00008f00cf7e7a23 */ /* 0x000fe40000010870 */
[----:B------:R-:W5:Y:S01]  /*9a40*/  MUFU.EX2 R114, R114 ;  /* 0x0000007200727308 */ /* 0x000f620000000800 */
        /* <DEDUP_REMOVED lines=9> */
[----:B------:R-:W4:Y:S01]  /*9ae0*/  MUFU.EX2 R4, R4 ;  /* 0x0000000400047308 */ /* 0x000f220000000800 */
[----:B-----5:R-:W-:Y:S01]  /*9af0*/  F2FP.BF16.PACK_AB R13, R114, R115 ;  /* 0x00000073720d723e */ /* 0x020fe200000010ff */
[----:B------:R-:W-:-:S02]  /*9b00*/  FFMA.FTZ R135, R135, c[0x0][0x23c], -R112 ;  /* 0x00008f0087877a23 */ /* 0x000fc40000010870 */
[--C-:B------:R-:W-:Y:S02]  /*9b10*/  FFMA.FTZ R136, R136, c[0x0][0x23c], -R107.reuse ;  /* 0x00008f0088887a23 */ /* 0x100fe4000001086b */
[--C-:B------:R-:W-:Y:S02]  /*9b20*/  FFMA.FTZ R137, R137, c[0x0][0x23c], -R107.reuse ;  /* 0x00008f0089897a23 */ /* 0x100fe4000001086b */
[----:B------:R-:W-:Y:S01]  /*9b30*/  MUFU.EX2 R124, R124 ;  /* 0x0000007c007c7308 */ /* 0x000fe20000000800 */
[--C-:B------:R-:W-:Y:S02]  /*9b40*/  FFMA.FTZ R138, R138, c[0x0][0x23c], -R107.reuse ;  /* 0x00008f008a8a7a23 */ /* 0x100fe4000001086b */
[----:B------:R-:W-:Y:S02]  /*9b50*/  FFMA.FTZ R139, R139, c[0x0][0x23c], -R107 ;  /* 0x00008f008b8b7a23 */ /* 0x000fe4000001086b */
[--C-:B------:R-:W-:Y:S02]  /*9b60*/  FFMA.FTZ R142, R142, c[0x0][0x23c], -R112.reuse ;  /* 0x00008f008e8e7a23 */ /* 0x100fe40000010870 */
[--C-:B------:R-:W-:Y:S01]  /*9b70*/  FFMA.FTZ R141, R141, c[0x0][0x23c], -R112.reuse ;  /* 0x00008f008d8d7a23 */ /* 0x100fe20000010870 */
[----:B----4-:R-:W-:Y:S01]  /*9b80*/  F2FP.BF16.PACK_AB R15, R4, R113 ;  /* 0x00000071040f723e */ /* 0x010fe200000010ff */
[----:B------:R-:W4:Y:S01]  /*9b90*/  MUFU.EX2 R123, R123 ;  /* 0x0000007b007b7308 */ /* 0x000f220000000800 */
[----:B------:R-:W-:-:S02]  /*9ba0*/  FFMA.FTZ R143, R143, c[0x0][0x23c], -R112 ;  /* 0x00008f008f8f7a23 */ /* 0x000fc40000010870 */
[--C-:B------:R-:W-:Y:S02]  /*9bb0*/  FFMA.FTZ R144, R144, c[0x0][0x23c], -R112.reuse ;  /* 0x00008f0090907a23 */ /* 0x100fe40000010870 */
[--C-:B------:R-:W-:Y:S01]  /*9bc0*/  FFMA.FTZ R145, R145, c[0x0][0x23c], -R107.reuse ;  /* 0x00008f0091917a23 */ /* 0x100fe2000001086b */
[C---:B------:R-:W-:Y:S01]  /*9bd0*/  HMMA.16816.F32.BF16 R32, R12.reuse, R28, RZ ;  /* 0x0000001c0c20723c */ /* 0x040fe200000418ff */
[--C-:B------:R-:W-:Y:S01]  /*9be0*/  FFMA.FTZ R148, R148, c[0x0][0x23c], -R107.reuse ;  /* 0x00008f0094947a23 */ /* 0x100fe2000001086b */
[----:B------:R-:W-:Y:S01]  /*9bf0*/  MUFU.EX2 R122, R122 ;  /* 0x0000007a007a7308 */ /* 0x000fe20000000800 */
[--C-:B------:R-:W-:Y:S02]  /*9c00*/  FFMA.FTZ R149, R149, c[0x0][0x23c], -R107.reuse ;  /* 0x00008f0095957a23 */ /* 0x100fe4000001086b */
[----:B------:R-:W-:Y:S02]  /*9c10*/  FFMA.FTZ R150, R150, c[0x0][0x23c], -R107 ;  /* 0x00008f0096967a23 */ /* 0x000fe4000001086b */
        /* <DEDUP_REMOVED lines=15> */
[----:B------:R-:W5:Y:S01]  /*9d10*/  MUFU.EX2 R117, R117 ;  /* 0x0000007500757308 */ /* 0x000f620000000800 */
        /* <DEDUP_REMOVED lines=11> */
[----:B------:R-:W1:Y:S01]  /*9dd0*/  MUFU.EX2 R3, R3 ;  /* 0x0000000300037308 */ /* 0x000e620000000800 */
[----:B------:R-:W-:-:S02]  /*9de0*/  FFMA.FTZ R194, R197, c[0x0][0x23c], -R112 ;  /* 0x00008f00c5c27a23 */ /* 0x000fc40000010870 */
[--C-:B------:R-:W-:Y:S02]  /*9df0*/  FFMA.FTZ R195, R196, c[0x0][0x23c], -R112.reuse ;  /* 0x00008f00c4c37a23 */ /* 0x100fe40000010870 */
[--C-:B------:R-:W-:Y:S01]  /*9e00*/  FFMA.FTZ R191, R191, c[0x0][0x23c], -R107.reuse ;  /* 0x00008f00bfbf7a23 */ /* 0x100fe2000001086b */
[C---:B--2---:R-:W-:Y:S01]  /*9e10*/  HMMA.16816.F32.BF16 R16, R12.reuse, R40, RZ ;  /* 0x000000280c10723c */ /* 0x044fe200000418ff */
[--C-:B------:R-:W-:Y:S01]  /*9e20*/  FFMA.FTZ R190, R190, c[0x0][0x23c], -R107.reuse ;  /* 0x00008f00bebe7a23 */ /* 0x100fe2000001086b */
[----:B------:R-:W-:Y:S01]  /*9e30*/  MUFU.EX2 R120, R120 ;  /* 0x0000007800787308 */ /* 0x000fe20000000800 */
[--C-:B------:R-:W-:Y:S02]  /*9e40*/  FFMA.FTZ R189, R189, c[0x0][0x23c], -R107.reuse ;  /* 0x00008f00bdbd7a23 */ /* 0x100fe4000001086b */
[----:B------:R-:W-:Y:S02]  /*9e50*/  FFMA.FTZ R187, R187, c[0x0][0x23c], -R107 ;  /* 0x00008f00bbbb7a23 */ /* 0x000fe4000001086b */
[----:B----4-:R-:W-:Y:S01]  /*9e60*/  F2FP.BF16.PACK_AB R40, R123, R124 ;  /* 0x0000007c7b28723e */ /* 0x010fe200000010ff */
[----:B------:R-:W-:Y:S01]  /*9e70*/  HMMA.16816.F32.BF16 R12, R12, R42, RZ ;  /* 0x0000002a0c0c723c */ /* 0x000fe200000418ff */
[----:B-----5:R-:W-:Y:S01]  /*9e80*/  F2FP.BF16.PACK_AB R41, R117, R118 ;  /* 0x000000767529723e */ /* 0x020fe200000010ff */
[----:B------:R-:W2:Y:S01]  /*9e90*/  MUFU.EX2 R119, R119 ;  /* 0x0000007700777308 */ /* 0x000ea20000000800 */
[----:B------:R-:W-:-:S02]  /*9ea0*/  FFMA.FTZ R184, R184, c[0x0][0x23c], -R112 ;  /* 0x00008f00b8b87a23 */ /* 0x000fc40000010870 */
[--C-:B------:R-:W-:Y:S02]  /*9eb0*/  FFMA.FTZ R182, R182, c[0x0][0x23c], -R112.reuse ;  /* 0x00008f00b6b67a23 */ /* 0x100fe40000010870 */
[----:B------:R-:W-:Y:S01]  /*9ec0*/  F2FP.BF16.PACK_AB R42, R121, R122 ;  /* 0x0000007a792a723e */ /* 0x000fe200000010ff */
[--C-:B------:R-:W-:Y:S01]  /*9ed0*/  FFMA.FTZ R181, R181, c[0x0][0x23c], -R112.reuse ;  /* 0x00008f00b5b57a23 */ /* 0x100fe20000010870 */
[----:B-1----:R-:W-:Y:S01]  /*9ee0*/  F2FP.BF16.PACK_AB R43, R3, R116 ;  /* 0x00000074032b723e */ /* 0x002fe200000010ff */
[----:B------:R-:W-:Y:S01]  /*9ef0*/  MUFU.EX2 R125, R125 ;  /* 0x0000007d007d7308 */ /* 0x000fe20000000800 */
[----:B------:R-:W-:Y:S02]  /*9f00*/  FFMA.FTZ R174, R174, c[0x0][0x23c], -R112 ;  /* 0x00008f00aeae7a23 */ /* 0x000fe40000010870 */
[--C-:B------:R-:W-:Y:S02]  /*9f10*/  FFMA.FTZ R171, R171, c[0x0][0x23c], -R107.reuse ;  /* 0x00008f00abab7a23 */ /* 0x100fe4000001086b */
[--C-:B------:R-:W-:Y:S01]  /*9f20*/  FFMA.FTZ R169, R169, c[0x0][0x23c], -R107.reuse ;  /* 0x00008f00a9a97a23 */ /* 0x100fe2000001086b */
[----:B---3--:R-:W-:Y:S01]  /*9f30*/  HMMA.16816.F32.BF16 R32, R40, R48, R32 ;  /* 0x000000302820723c */ /* 0x008fe20000041820 */
[--C-:B------:R-:W-:Y:S01]  /*9f40*/  FFMA.FTZ R168, R168, c[0x0][0x23c], -R107.reuse ;  /* 0x00008f00a8a87a23 */ /* 0x100fe2000001086b */
[----:B------:R-:W-:Y:S01]  /*9f50*/  MUFU.EX2 R126, R126 ;  /* 0x0000007e007e7308 */ /* 0x000fe20000000800 */
[----:B------:R-:W-:-:S02]  /*9f60*/  FFMA.FTZ R163, R163, c[0x0][0x23c], -R107 ;  /* 0x00008f00a3a37a23 */ /* 0x000fc4000001086b */
[--C-:B------:R-:W-:Y:S02]  /*9f70*/  FFMA.FTZ R162, R162, c[0x0][0x23c], -R112.reuse ;  /* 0x00008f00a2a27a23 */ /* 0x100fe40000010870 */
[--C-:B------:R-:W-:Y:S01]  /*9f80*/  FFMA.FTZ R161, R161, c[0x0][0x23c], -R112.reuse ;  /* 0x00008f00a1a17a23 */ /* 0x100fe20000010870 */
[C---:B------:R-:W-:Y:S01]  /*9f90*/  HMMA.16816.F32.BF16 R28, R40.reuse, R50, R28 ;  /* 0x00000032281c723c */ /* 0x040fe2000004181c */
[----:B------:R-:W1:Y:S01]  /*9fa0*/  LDSM.16.MT88.4 R48, [R232+0xb000] ;  /* 0x00b00000e830783b */ /* 0x000e620000004200 */
[----:B------:R-:W-:Y:S01]  /*9fb0*/  MUFU.EX2 R127, R127 ;  /* 0x0000007f007f7308 */ /* 0x000fe20000000800 */
[--C-:B------:R-:W-:Y:S02]  /*9fc0*/  FFMA.FTZ R160, R160, c[0x0][0x23c], -R112.reuse ;  /* 0x00008f00a0a07a23 */ /* 0x100fe40000010870 */
[----:B------:R-:W-:Y:S02]  /*9fd0*/  FFMA.FTZ R154, R154, c[0x0][0x23c], -R112 ;  /* 0x00008f009a9a7a23 */ /* 0x000fe40000010870 */
[--C-:B------:R-:W-:Y:S01]  /*9fe0*/  FFMA.FTZ R151, R151, c[0x0][0x23c], -R107.reuse ;  /* 0x00008f0097977a23 */ /* 0x100fe2000001086b */
[----:B------:R-:W-:Y:S01]  /*9ff0*/  HMMA.16816.F32.BF16 R8, R40, R56, R8 ;  /* 0x000000382808723c */ /* 0x000fe20000041808 */
[--C-:B------:R-:W-:Y:S01]  /*a000*/  FFMA.FTZ R147, R147, c[0x0][0x23c], -R107.reuse ;  /* 0x00008f0093937a23 */ /* 0x100fe2000001086b */
[----:B------:R-:W3:Y:S01]  /*a010*/  MUFU.EX2 R128, R128 ;  /* 0x0000008000807308 */ /* 0x000ee20000000800 */
        /* <DEDUP_REMOVED lines=20> */
[--C-:B------:R-:W-:Y:S01]  /*a160*/  FFMA.FTZ R82, R82, c[0x0][0x23c], -R112.reuse ;  /* 0x00008f0052527a23 */ /* 0x100fe20000010870 */
[----:B------:R-:W-:Y:S01]  /*a170*/  HMMA.16816.F32.BF16 R16, R40, R44, R16 ;  /* 0x0000002c2810723c */ /* 0x000fe20000041810 */
[----:B------:R-:W-:Y:S01]  /*a180*/  FFMA.FTZ R75, R75, c[0x0][0x23c], -R112 ;  /* 0x00008f004b4b7a23 */ /* 0x000fe20000010870 */
[----:B------:R-:W-:Y:S01]  /*a190*/  MUFU.EX2 R132, R132 ;  /* 0x0000008400847308 */ /* 0x000fe20000000800 */
[----:B------:R-:W-:-:S02]  /*a1a0*/  FFMA.FTZ R77, R77, c[0x0][0x23c], -R107 ;  /* 0x00008f004d4d7a23 */ /* 0x000fc4000001086b */
[--C-:B------:R-:W-:Y:S02]  /*a1b0*/  FFMA.FTZ R76, R76, c[0x0][0x23c], -R107.reuse ;  /* 0x00008f004c4c7a23 */ /* 0x100fe4000001086b */
[--C-:B------:R-:W-:Y:S01]  /*a1c0*/  FFMA.FTZ R73, R73, c[0x0][0x23c], -R107.reuse ;  /* 0x00008f0049497a23 */ /* 0x100fe2000001086b */
[----:B------:R-:W-:Y:S01]  /*a1d0*/  HMMA.16816.F32.BF16 R12, R40, R46, R12 ;  /* 0x0000002e280c723c */ /* 0x000fe2000004180c */
[----:B------:R-:W4:Y:S01]  /*a1e0*/  LDSM.16.MT88.4 R44, [R230+0xb000] ;  /* 0x00b00000e62c783b */ /* 0x000f220000004200 */
[----:B------:R-:W-:Y:S01]  /*a1f0*/  MUFU.EX2 R134, R134 ;  /* 0x0000008600867308 */ /* 0x000fe20000000800 */
[----:B------:R-:W-:Y:S02]  /*a200*/  FFMA.FTZ R72, R72, c[0x0][0x23c], -R107 ;  /* 0x00008f0048487a23 */ /* 0x000fe4000001086b */
[----:B------:R-:W-:Y:S02]  /*a210*/  FADD.FTZ R110, R111, R110 ;  /* 0x0000006e6f6e7221 */ /* 0x000fe40000010000 */
[----:B--2---:R-:W-:Y:S01]  /*a220*/  F2FP.BF16.PACK_AB R40, R119, R120 ;  /* 0x000000787728723e */ /* 0x004fe200000010ff */
[----:B------:R-:W-:Y:S01]  /*a230*/  FADD.FTZ R114, R115, R114 ;  /* 0x0000007273727221 */ /* 0x000fe20000010000 */
[----:B---3--:R-:W-:Y:S01]  /*a240*/  F2FP.BF16.PACK_AB R41, R128, R127 ;  /* 0x0000007f8029723e */ /* 0x008fe200000010ff */
[----:B------:R-:W-:Y:S01]  /*a250*/  MUFU.EX2 R135, R135 ;  /* 0x0000008700877308 */ /* 0x000fe20000000800 */
[----:B------:R-:W-:Y:S01]  /*a260*/  F2FP.BF16.PACK_AB R42, R126, R125 ;  /* 0x0000007d7e2a723e */ /* 0x000fe200000010ff */
[----:B------:R-:W-:Y:S01]  /*a270*/  FADD.FTZ R109, R109, R110 ;  /* 0x0000006e6d6d7221 */ /* 0x000fe20000010000 */
[----:B-----5:R-:W-:Y:S01]  /*a280*/  F2FP.BF16.PACK_AB R43, R131, R129 ;  /* 0x00000081832b723e */ /* 0x020fe200000010ff */
[----:B------:R-:W-:-:S02]  /*a290*/  FADD.FTZ R113, R113, R114 ;  /* 0x0000007271717221 */ /* 0x000fc40000010000 */
[----:B------:R-:W-:Y:S02]  /*a2a0*/  FADD.FTZ R109, R108, R109 ;  /* 0x0000006d6c6d7221 */ /* 0x000fe40000010000 */
[----:B------:R-:W2:Y:S01]  /*a2b0*/  MUFU.EX2 R136, R136 ;  /* 0x0000008800887308 */ /* 0x000ea20000000800 */
[----:B------:R-:W-:Y:S01]  /*a2c0*/  FADD.FTZ R113, R4, R113 ;  /* 0x0000007104717221 */ /* 0x000fe20000010000 */
[C---:B-1----:R-:W-:Y:S01]  /*a2d0*/  HMMA.16816.F32.BF16 R32, R40.reuse, R48, R32 ;  /* 0x000000302820723c */ /* 0x042fe20000041820 */
        /* <DEDUP_REMOVED lines=10> */
[--C-:B------:R-:W-:Y:S01]  /*a380*/  FFMA.FTZ R74, R74, c[0x0][0x23c], -R112.reuse ;  /* 0x00008f004a4a7a23 */ /* 0x100fe20000010870 */
[C---:B----4-:R-:W-:Y:S01]  /*a390*/  HMMA.16816.F32.BF16 R8, R40.reuse, R56, R8 ;  /* 0x000000382808723c */ /* 0x050fe20000041808 */
[--C-:B------:R-:W-:Y:S02]  /*a3a0*/  FFMA.FTZ R88, R88, c[0x0][0x23c], -R112.reuse ;  /* 0x00008f0058587a23 */ /* 0x100fe40000010870 */
        /* <DEDUP_REMOVED lines=29> */
[----:B------:R-:W5:Y:S01]  /*a580*/  LDSM.16.MT88.4 R44, [R230+0xb800] ;  /* 0x00b80000e62c783b */ /* 0x000f620000004200 */
[----:B--2---:R-:W-:-:S02]  /*a590*/  FADD.FTZ R129, R136, R129 ;  /* 0x0000008188817221 */ /* 0x004fc40000010000 */
[----:B------:R-:W-:Y:S02]  /*a5a0*/  FFMA.FTZ R67, R67, c[0x0][0x23c], -R112 ;  /* 0x00008f0043437a23 */ /* 0x000fe40000010870 */
[----:B------:R-:W2:Y:S01]  /*a5b0*/  MUFU.EX2 R145, R145 ;  /* 0x0000009100917308 */ /* 0x000ea20000000800 */
[C---:B------:R-:W-:Y:S01]  /*a5c0*/  F2FP.BF16.PACK_AB R40, R132.reuse, R133 ;  /* 0x000000858428723e */ /* 0x040fe200000010ff */
[----:B------:R-:W-:Y:S01]  /*a5d0*/  FADD.FTZ R133, R133, R125 ;  /* 0x0000007d85857221 */ /* 0x000fe20000010000 */
[C---:B-1----:R-:W-:Y:S01]  /*a5e0*/  F2FP.BF16.PACK_AB R41, R137.reuse, R136 ;  /* 0x000000888929723e */ /* 0x042fe200000010ff */
[----:B------:R-:W-:Y:S01]  /*a5f0*/  FADD.FTZ R137, R137, R129 ;  /* 0x0000008189897221 */ /* 0x000fe20000010000 */
[----:B------:R-:W-:Y:S01]  /*a600*/  F2FP.BF16.PACK_AB R42, R135, R134 ;  /* 0x00000086872a723e */ /* 0x000fe200000010ff */
        /* <DEDUP_REMOVED lines=9> */
[----:B--2---:R-:W-:Y:S02]  /*a6a0*/  FADD.FTZ R139, R145, R139 ;  /* 0x0000008b918b7221 */ /* 0x004fe40000010000 */
        /* <DEDUP_REMOVED lines=10> */
[----:B------:R-:W4:Y:S01]  /*a750*/  MUFU.EX2 R153, R153 ;  /* 0x0000009900997308 */ /* 0x000f220000000800 */
[----:B------:R-:W-:-:S05]  /*a760*/  FFMA.FTZ R251, R101, c[0x0][0x23c], -R107 ;  /* 0x00008f0065fb7a23 */ /* 0x000fca000001086b */
[C---:B------:R-:W-:Y:S01]  /*a770*/  HMMA.16816.F32.BF16 R36, R40.reuse, R58, R36 ;  /* 0x0000003a2824723c */ /* 0x040fe20000041824 */
[----:B------:R-:W5:Y:S01]  /*a780*/  LDSM.16.MT88.4 R56, [R234+0xc000] ;  /* 0x00c00000ea38783b */ /* 0x000f620000004200 */
[----:B------:R-:W-:Y:S06]  /*a790*/  MUFU.EX2 R152, R152 ;  /* 0x0000009800987308 */ /* 0x000fec0000000800 */
[C---:B------:R-:W-:Y:S02]  /*a7a0*/  HMMA.16816.F32.BF16 R24, R40.reuse, R52, R24 ;  /* 0x000000342818723c */ /* 0x040fe40000041818 */
[----:B------:R-:W-:Y:S06]  /*a7b0*/  MUFU.EX2 R155, R155 ;  /* 0x0000009b009b7308 */ /* 0x000fec0000000800 */
[C---:B------:R-:W-:Y:S01]  /*a7c0*/  HMMA.16816.F32.BF16 R20, R40.reuse, R54, R20 ;  /* 0x000000362814723c */ /* 0x040fe20000041814 */
[----:B------:R-:W5:Y:S01]  /*a7d0*/  LDSM.16.MT88.4 R52, [R231+0xc000] ;  /* 0x00c00000e734783b */ /* 0x000f620000004200 */
[----:B------:R-:W-:Y:S06]  /*a7e0*/  MUFU.EX2 R156, R156 ;  /* 0x0000009c009c7308 */ /* 0x000fec0000000800 */
[C---:B------:R-:W-:Y:S02]  /*a7f0*/  HMMA.16816.F32.BF16 R16, R40.reuse, R44, R16 ;  /* 0x0000002c2810723c */ /* 0x040fe40000041810 */
[----:B------:R-:W2:Y:S06]  /*a800*/  MUFU.EX2 R157, R157 ;  /* 0x0000009d009d7308 */ /* 0x000eac0000000800 */
[----:B------:R-:W-:Y:S01]  /*a810*/  HMMA.16816.F32.BF16 R12, R40, R46, R12 ;  /* 0x0000002e280c723c */ /* 0x000fe2000004180c */
[----:B------:R-:W5:Y:S01]  /*a820*/  LDSM.16.MT88.4 R44, [R230+0xc000] ;  /* 0x00c00000e62c783b */ /* 0x000f620000004200 */
[----:B------:R-:W2:Y:S05]  /*a830*/  MUFU.EX2 R158, R158 ;  /* 0x0000009e009e7308 */ /* 0x000eaa0000000800 */
[C---:B------:R-:W-:Y:S01]  /*a840*/  F2FP.BF16.PACK_AB R40, R141.reuse, R142 ;  /* 0x0000008e8d28723e */ /* 0x040fe200000010ff */
        /* <DEDUP_REMOVED lines=12> */
[----:B----4-:R-:W-:Y:S02]  /*a910*/  FADD.FTZ R144, R153, R144 ;  /* 0x0000009099907221 */ /* 0x010fe40000010000 */
[----:B------:R-:W-:Y:S01]  /*a920*/  FADD.FTZ R150, R157, R150 ;  /* 0x000000969d967221 */ /* 0x000fe20000010000 */
[----:B------:R-:W2:Y:S02]  /*a930*/  MUFU.EX2 R173, R173 ;  /* 0x000000ad00ad7308 */ /* 0x000ea40000000800 */
[C---:B------:R-:W-:Y:S01]  /*a940*/  HMMA.16816.F32.BF16 R28, R40.reuse, R50, R28 ;  /* 0x00000032281c723c */ /* 0x040fe2000004181c */
[----:B------:R-:W3:Y:S05]  /*a950*/  LDSM.16.MT88.4 R48, [R232+0xc800] ;  /* 0x00c80000e830783b */ /* 0x000eea0000004200 */
[----:B------:R-:W-:Y:S02]  /*a960*/  MUFU.EX2 R172, R172 ;  /* 0x000000ac00ac7308 */ /* 0x000fe40000000800 */
[C---:B-----5:R-:W-:Y:S06]  /*a970*/  HMMA.16816.F32.BF16 R8, R40.reuse, R56, R8 ;  /* 0x000000382808723c */ /* 0x060fec0000041808 */
        /* <DEDUP_REMOVED lines=13> */
[----:B------:R-:W4:Y:S01]  /*aa50*/  MUFU.EX2 R188, R188 ;  /* 0x000000bc00bc7308 */ /* 0x000f220000000800 */
[C---:B------:R-:W-:Y:S01]  /*aa60*/  F2FP.BF16.PACK_AB R40, R152.reuse, R153 ;  /* 0x000000999828723e */ /* 0x040fe200000010ff */
[----:B------:R-:W-:Y:S01]  /*aa70*/  FADD.FTZ R152, R152, R144 ;  /* 0x0000009098987221 */ /* 0x000fe20000010000 */
[C---:B------:R-:W-:Y:S01]  /*aa80*/  F2FP.BF16.PACK_AB R41, R158.reuse, R157 ;  /* 0x0000009d9e29723e */ /* 0x040fe200000010ff */
[----:B------:R-:W-:Y:S01]  /*aa90*/  FADD.FTZ R158, R158, R150 ;  /* 0x000000969e9e7221 */ /* 0x000fe20000010000 */
[----:B------:R-:W-:Y:S01]  /*aaa0*/  F2FP.BF16.PACK_AB R42, R156, R155 ;  /* 0x0000009b9c2a723e */ /* 0x000fe200000010ff */
[----:B------:R-:W-:Y:S01]  /*aab0*/  FADD.FTZ R152, R155, R152 ;  /* 0x000000989b987221 */ /* 0x000fe20000010000 */
[----:B-1----:R-:W-:Y:S01]  /*aac0*/  F2FP.BF16.PACK_AB R43, R170, R159 ;  /* 0x0000009faa2b723e */ /* 0x002fe200000010ff */
[----:B------:R-:W1:Y:S01]  /*aad0*/  MUFU.EX2 R193, R193 ;  /* 0x000000c100c17308 */ /* 0x000e620000000800 */
[----:B------:R-:W-:-:S02]  /*aae0*/  FADD.FTZ R158, R159, R158 ;  /* 0x0000009e9f9e7221 */ /* 0x000fc40000010000 */
[----:B------:R-:W-:Y:S02]  /*aaf0*/  FADD.FTZ R156, R156, R152 ;  /* 0x000000989c9c7221 */ /* 0x000fe40000010000 */
[----:B------:R-:W-:Y:S01]  /*ab00*/  FADD.FTZ R170, R170, R158 ;  /* 0x0000009eaaaa7221 */ /* 0x000fe20000010000 */
[----:B---3--:R-:W-:Y:S01]  /*ab10*/  HMMA.16816.F32.BF16 R32, R40, R48, R32 ;  /* 0x000000302820723c */ /* 0x008fe20000041820 */
[----:B--2---:R-:W-:Y:S01]  /*ab20*/  FADD.FTZ R156, R173, R156 ;  /* 0x0000009cad9c7221 */ /* 0x004fe20000010000 */
[----:B------:R-:W-:Y:S01]  /*ab30*/  MUFU.EX2 R192, R192 ;  /* 0x000000c000c07308 */ /* 0x000fe20000000800 */
[----:B-----5:R-:W-:-:S05]  /*ab40*/  FADD.FTZ R170, R183, R170 ;  /* 0x000000aab7aa7221 */ /* 0x020fca0000010000 */
[C---:B------:R-:W-:Y:S01]  /*ab50*/  HMMA.16816.F32.BF16 R28, R40.reuse, R50, R28 ;  /* 0x00000032281c723c */ /* 0x040fe2000004181c */
[----:B------:R-:W2:Y:S01]  /*ab60*/  LDSM.16.MT88.4 R48, [R232+0xd000] ;  /* 0x00d00000e830783b */ /* 0x000ea20000004200 */
        /* <DEDUP_REMOVED lines=18> */
[C---:B------:R-:W-:Y:S01]  /*ac90*/  F2FP.BF16.PACK_AB R41, R185.reuse, R183 ;  /* 0x000000b7b929723e */ /* 0x040fe200000010ff */
[----:B------:R-:W-:Y:S01]  /*aca0*/  MUFU.EX2 R182, R182 ;  /* 0x000000b600b67308 */ /* 0x000fe20000000800 */
        /* <DEDUP_REMOVED lines=10> */
[----:B-1----:R-:W-:Y:S02]  /*ad50*/  FADD.FTZ R180, R193, R180 ;  /* 0x000000b4c1b47221 */ /* 0x002fe40000010000 */
        /* <DEDUP_REMOVED lines=13> */
[----:B------:R-:W3:Y:S05]  /*ae30*/  LDSM.16.MT88.4 R52, [R231+0xd800] ;  /* 0x00d80000e734783b */ /* 0x000eea0000004200 */
        /* <DEDUP_REMOVED lines=8> */
[C---:B------:R-:W-:Y:S01]  /*aec0*/  F2FP.BF16.PACK_AB R41, R190.reuse, R191 ;  /* 0x000000bfbe29723e */ /* 0x040fe200000010ff */
[----:B------:R-:W-:Y:S01]  /*aed0*/  FADD.FTZ R190, R190, R188 ;  /* 0x000000bcbebe7221 */ /* 0x000fe20000010000 */
[----:B------:R-:W-:Y:S01]  /*aee0*/  F2FP.BF16.PACK_AB R42, R195, R194 ;  /* 0x000000c2c32a723e */ /* 0x000fe200000010ff */
[----:B------:R-:W-:Y:S01]  /*aef0*/  FADD.FTZ R192, R194, R192 ;  /* 0x000000c0c2c07221 */ /* 0x000fe20000010000 */
[----:B------:R-:W-:Y:S01]  /*af00*/  F2FP.BF16.PACK_AB R43, R187, R189 ;  /* 0x000000bdbb2b723e */ /* 0x000fe200000010ff */
[----:B------:R-:W-:Y:S01]  /*af10*/  MUFU.EX2 R154, R154 ;  /* 0x0000009a009a7308 */ /* 0x000fe20000000800 */
[----:B------:R-:W-:-:S02]  /*af20*/  FADD.FTZ R190, R189, R190 ;  /* 0x000000bebdbe7221 */ /* 0x000fc40000010000 */
[----:B------:R-:W-:Y:S02]  /*af30*/  FADD.FTZ R195, R195, R192 ;  /* 0x000000c0c3c37221 */ /* 0x000fe40000010000 */
[----:B------:R-:W-:Y:S01]  /*af40*/  FADD.FTZ R187, R187, R190 ;  /* 0x000000bebbbb7221 */ /* 0x000fe20000010000 */
[----:B-1----:R-:W-:Y:S02]  /*af50*/  HMMA.16816.F32.BF16 R32, R40, R48, R32 ;  /* 0x000000302820723c */ /* 0x002fe40000041820 */
[----:B------:R-:W1:Y:S01]  /*af60*/  MUFU.EX2 R151, R151 ;  /* 0x0000009700977308 */ /* 0x000e620000000800 */
[----:B--2---:R-:W-:-:S05]  /*af70*/  FADD.FTZ R187, R171, R187 ;  /* 0x000000bbabbb7221 */ /* 0x004fca0000010000 */
        /* <DEDUP_REMOVED lines=8> */
[C---:B---3--:R-:W-:Y:S02]  /*b000*/  HMMA.16816.F32.BF16 R24, R40.reuse, R52, R24 ;  /* 0x000000342818723c */ /* 0x048fe40000041818 */
[----:B------:R-:W3:Y:S06]  /*b010*/  MUFU.EX2 R130, R130 ;  /* 0x0000008200827308 */ /* 0x000eec0000000800 */
[C---:B------:R-:W-:Y:S01]  /*b020*/  HMMA.16816.F32.BF16 R20, R40.reuse, R54, R20 ;  /* 0x000000362814723c */ /* 0x040fe20000041814 */
[----:B------:R-:W1:Y:S01]  /*b030*/  LDSM.16.MT88.4 R52, [R231+0xe000] ;  /* 0x00e00000e734783b */ /* 0x000e620000004200 */
[----:B------:R-:W1:Y:S06]  /*b040*/  MUFU.EX2 R89, R89 ;  /* 0x0000005900597308 */ /* 0x000e6c0000000800 */
[C---:B-----5:R-:W-:Y:S02]  /*b050*/  HMMA.16816.F32.BF16 R16, R40.reuse, R44, R16 ;  /* 0x0000002c2810723c */ /* 0x060fe40000041810 */
[----:B------:R-:W-:Y:S06]  /*b060*/  MUFU.EX2 R86, R86 ;  /* 0x0000005600567308 */ /* 0x000fec0000000800 */
[----:B------:R-:W-:Y:S01]  /*b070*/  HMMA.16816.F32.BF16 R12, R40, R46, R12 ;  /* 0x0000002e280c723c */ /* 0x000fe2000004180c */
[----:B------:R-:W5:Y:S01]  /*b080*/  LDSM.16.MT88.4 R44, [R230+0xe000] ;  /* 0x00e00000e62c783b */ /* 0x000f620000004200 */
[----:B------:R-:W-:Y:S05]  /*b090*/  MUFU.EX2 R85, R85 ;  /* 0x0000005500557308 */ /* 0x000fea0000000800 */
[----:B------:R-:W-:Y:S01]  /*b0a0*/  F2FP.BF16.PACK_AB R40, R182, R184 ;  /* 0x000000b8b628723e */ /* 0x000fe200000010ff */
[----:B------:R-:W-:Y:S01]  /*b0b0*/  FADD.FTZ R184, R184, R195 ;  /* 0x000000c3b8b87221 */ /* 0x000fe20000010000 */
[----:B------:R-:W-:Y:S01]  /*b0c0*/  F2FP.BF16.PACK_AB R41, R169, R171 ;  /* 0x000000aba929723e */ /* 0x000fe200000010ff */
        /* <DEDUP_REMOVED lines=11> */
[----:B------:R-:W-:Y:S01]  /*b180*/  MUFU.EX2 R79, R79 ;  /* 0x0000004f004f7308 */ /* 0x000fe20000000800 */
[----:B-1----:R-:W-:Y:S01]  /*b190*/  FADD.FTZ R163, R151, R163 ;  /* 0x000000a397a37221 */ /* 0x002fe20000010000 */
[----:B------:R-:W-:Y:S01]  /*b1a0*/  HMMA.16816.F32.BF16 R28, R40, R50, R28 ;  /* 0x00000032281c723c */ /* 0x000fe2000004181c */
[----:B------:R-:W1:Y:S02]  /*b1b0*/  LDSM.16.MT88.4 R48, [R232+0xe800] ;  /* 0x00e80000e830783b */ /* 0x000e640000004200 */
[----:B------:R-:W-:-:S03]  /*b1c0*/  FADD.FTZ R163, R147, R163 ;  /* 0x000000a393a37221 */ /* 0x000fc60000010000 */
[----:B------:R-:W2:Y:S02]  /*b1d0*/  MUFU.EX2 R78, R78 ;  /* 0x0000004e004e7308 */ /* 0x000ea40000000800 */
[C---:B----4-:R-:W-:Y:S06]  /*b1e0*/  HMMA.16816.F32.BF16 R8, R40.reuse, R56, R8 ;  /* 0x000000382808723c */ /* 0x050fec0000041808 */
[----:B------:R-:W4:Y:S02]  /*b1f0*/  MUFU.EX2 R84, R84 ;  /* 0x0000005400547308 */ /* 0x000f240000000800 */
[C---:B------:R-:W-:Y:S01]  /*b200*/  HMMA.16816.F32.BF16 R36, R40.reuse, R58, R36 ;  /* 0x0000003a2824723c */ /* 0x040fe20000041824 */
[----:B------:R-:W2:Y:S05]  /*b210*/  LDSM.16.MT88.4 R56, [R234+0xe800] ;  /* 0x00e80000ea38783b */ /* 0x000eaa0000004200 */
[----:B------:R-:W-:Y:S02]  /*b220*/  MUFU.EX2 R83, R83 ;  /* 0x0000005300537308 */ /* 0x000fe40000000800 */
[C---:B------:R-:W-:Y:S06]  /*b230*/  HMMA.16816.F32.BF16 R24, R40.reuse, R52, R24 ;  /* 0x000000342818723c */ /* 0x040fec0000041818 */
[----:B------:R-:W-:Y:S01]  /*b240*/  MUFU.EX2 R82, R82 ;  /* 0x0000005200527308 */ /* 0x000fe20000000800 */
[----:B------:R-:W-:Y:S01]  /*b250*/  F2FP.BF16.PACK_AB R52, R161, R162 ;  /* 0x000000a2a134723e */ /* 0x000fe200000010ff */
[C---:B------:R-:W-:Y:S01]  /*b260*/  HMMA.16816.F32.BF16 R20, R40.reuse, R54, R20 ;  /* 0x000000362814723c */ /* 0x040fe20000041814 */
[----:B------:R-:W-:Y:S01]  /*b270*/  F2FP.BF16.PACK_AB R53, R147, R151 ;  /* 0x000000979335723e */ /* 0x000fe200000010ff */
[----:B------:R-:W-:Y:S01]  /*b280*/  FADD.FTZ R162, R162, R181 ;  /* 0x000000b5a2a27221 */ /* 0x000fe20000010000 */
[----:B------:R-:W-:Y:S03]  /*b290*/  LDSM.16.MT88.4 R148, [R231+0x11800] ;  /* 0x01180000e794783b */ /* 0x000fe60000004200 */
[----:B------:R-:W-:Y:S01]  /*b2a0*/  MUFU.EX2 R75, R75 ;  /* 0x0000004b004b7308 */ /* 0x000fe20000000800 */
[----:B------:R-:W-:Y:S01]  /*b2b0*/  F2FP.BF16.PACK_AB R54, R154, R160 ;  /* 0x000000a09a36723e */ /* 0x000fe200000010ff */
[----:B-----5:R-:W-:Y:S01]  /*b2c0*/  HMMA.16816.F32.BF16 R16, R40, R44, R16 ;  /* 0x0000002c2810723c */ /* 0x020fe20000041810 */
[----:B------:R-:W-:Y:S01]  /*b2d0*/  F2FP.BF16.PACK_AB R55, R140, R146 ;  /* 0x000000928c37723e */ /* 0x000fe200000010ff */
[----:B------:R-:W-:-:S02]  /*b2e0*/  FADD.FTZ R162, R161, R162 ;  /* 0x000000a2a1a27221 */ /* 0x000fc40000010000 */
[----:B------:R-:W-:Y:S02]  /*b2f0*/  FADD.FTZ R146, R146, R163 ;  /* 0x000000a392927221 */ /* 0x000fe40000010000 */
[----:B------:R-:W5:Y:S01]  /*b300*/  MUFU.EX2 R77, R77 ;  /* 0x0000004d004d7308 */ /* 0x000f620000000800 */
[----:B------:R-:W-:Y:S01]  /*b310*/  FADD.FTZ R162, R160, R162 ;  /* 0x000000a2a0a27221 */ /* 0x000fe20000010000 */
[----:B------:R-:W-:Y:S01]  /*b320*/  HMMA.16816.F32.BF16 R12, R40, R46, R12 ;  /* 0x0000002e280c723c */ /* 0x000fe2000004180c */
[----:B------:R-:W4:Y:S01]  /*b330*/  LDSM.16.MT88.4 R44, [R231+0xe800] ;  /* 0x00e80000e72c783b */ /* 0x000f220000004200 */
[----:B------:R-:W-:Y:S02]  /*b340*/  FADD.FTZ R146, R140, R146 ;  /* 0x000000928c927221 */ /* 0x000fe40000010000 */
[----:B------:R-:W-:Y:S01]  /*b350*/  FADD.FTZ R154, R154, R162 ;  /* 0x000000a29a9a7221 */ /* 0x000fe20000010000 */
[----:B------:R-:W5:Y:S01]  /*b360*/  LDSM.16.MT88.4 R40, [R230+0xe800] ;  /* 0x00e80000e628783b */ /* 0x000f620000004200 */
[----:B------:R-:W2:Y:S02]  /*b370*/  MUFU.EX2 R76, R76 ;  /* 0x0000004c004c7308 */ /* 0x000ea40000000800 */
[----:B-1----:R-:W-:Y:S01]  /*b380*/  HMMA.16816.F32.BF16 R32, R52, R48, R32 ;  /* 0x000000303420723c */ /* 0x002fe20000041820 */
[----:B---3--:R-:W-:-:S05]  /*b390*/  FADD.FTZ R154, R130, R154 ;  /* 0x0000009a829a7221 */ /* 0x008fca0000010000 */
[----:B------:R-:W-:Y:S02]  /*b3a0*/  MUFU.EX2 R73, R73 ;  /* 0x0000004900497308 */ /* 0x000fe40000000800 */
[C---:B------:R-:W-:Y:S01]  /*b3b0*/  HMMA.16816.F32.BF16 R28, R52.reuse, R50, R28 ;  /* 0x00000032341c723c */ /* 0x040fe2000004181c */
[----:B------:R-:W1:Y:S05]  /*b3c0*/  LDSM.16.MT88.4 R48, [R232+0xf000] ;  /* 0x00f00000e830783b */ /* 0x000e6a0000004200 */
[----:B------:R-:W3:Y:S02]  /*b3d0*/  MUFU.EX2 R72, R72 ;  /* 0x0000004800487308 */ /* 0x000ee40000000800 */
[C---:B--2---:R-:W-:Y:S06]  /*b3e0*/  HMMA.16816.F32.BF16 R8, R52.reuse, R56, R8 ;  /* 0x000000383408723c */ /* 0x044fec0000041808 */
[----:B------:R-:W2:Y:S02]  /*b3f0*/  MUFU.EX2 R74, R74 ;  /* 0x0000004a004a7308 */ /* 0x000ea40000000800 */
[C---:B------:R-:W-:Y:S01]  /*b400*/  HMMA.16816.F32.BF16 R36, R52.reuse, R58, R36 ;  /* 0x0000003a3424723c */ /* 0x040fe20000041824 */
[----:B------:R-:W1:Y:S05]  /*b410*/  LDSM.16.MT88.4 R56, [R234+0xf000] ;  /* 0x00f00000ea38783b */ /* 0x000e6a0000004200 */
[----:B------:R-:W-:Y:S02]  /*b420*/  MUFU.EX2 R88, R88 ;  /* 0x0000005800587308 */ /* 0x000fe40000000800 */
[C---:B----4-:R-:W-:Y:S06]  /*b430*/  HMMA.16816.F32.BF16 R24, R52.reuse, R44, R24 ;  /* 0x0000002c3418723c */ /* 0x050fec0000041818 */
[----:B------:R-:W-:Y:S01]  /*b440*/  MUFU.EX2 R87, R87 ;  /* 0x0000005700577308 */ /* 0x000fe20000000800 */
[----:B------:R-:W-:Y:S01]  /*b450*/  F2FP.BF16.PACK_AB R44, R89, R130 ;  /* 0x00000082592c723e */ /* 0x000fe200000010ff */
[----:B------:R-:W-:Y:S01]  /*b460*/  HMMA.16816.F32.BF16 R20, R52, R46, R20 ;  /* 0x0000002e3414723c */ /* 0x000fe20000041814 */
[----:B------:R-:W-:Y:S01]  /*b470*/  F2FP.BF16.PACK_AB R45, R80, R81 ;  /* 0x00000051502d723e */ /* 0x000fe200000010ff */
[----:B------:R-:W-:-:S02]  /*b480*/  FADD.FTZ R81, R81, R146 ;  /* 0x0000009251517221 */ /* 0x000fc40000010000 */
[----:B------:R-:W-:Y:S02]  /*b490*/  FADD.FTZ R89, R89, R154 ;  /* 0x0000009a59597221 */ /* 0x000fe40000010000 */
[----:B------:R-:W-:Y:S01]  /*b4a0*/  MUFU.EX2 R71, R71 ;  /* 0x0000004700477308 */ /* 0x000fe20000000800 */
[----:B------:R-:W-:Y:S01]  /*b4b0*/  FADD.FTZ R81, R80, R81 ;  /* 0x0000005150517221 */ /* 0x000fe20000010000 */
[----:B------:R-:W-:Y:S01]  /*b4c0*/  F2FP.BF16.PACK_AB R46, R85, R86 ;  /* 0x00000056552e723e */ /* 0x000fe200000010ff */
[----:B-----5:R-:W-:Y:S01]  /*b4d0*/  HMMA.16816.F32.BF16 R16, R52, R40, R16 ;  /* 0x000000283410723c */ /* 0x020fe20000041810 */
[----:B------:R-:W-:Y:S01]  /*b4e0*/  F2FP.BF16.PACK_AB R47, R78, R79 ;  /* 0x0000004f4e2f723e */ /* 0x000fe200000010ff */
[----:B------:R-:W-:Y:S01]  /*b4f0*/  FADD.FTZ R89, R86, R89 ;  /* 0x0000005956597221 */ /* 0x000fe20000010000 */
[----:B------:R-:W-:Y:S01]  /*b500*/  LDSM.16.MT88.4 R152, [R232+0x11800] ;  /* 0x01180000e898783b */ /* 0x000fe20000004200 */
[----:B------:R-:W-:Y:S01]  /*b510*/  FADD.FTZ R79, R79, R81 ;  /* 0x000000514f4f7221 */ /* 0x000fe20000010000 */
[----:B------:R-:W4:Y:S01]  /*b520*/  MUFU.EX2 R70, R70 ;  /* 0x0000004600467308 */ /* 0x000f220000000800 */
[----:B------:R-:W-:-:S02]  /*b530*/  FADD.FTZ R85, R85, R89 ;  /* 0x0000005955557221 */ /* 0x000fc40000010000 */
[----:B------:R-:W-:Y:S01]  /*b540*/  HMMA.16816.F32.BF16 R12, R52, R42, R12 ;  /* 0x0000002a340c723c */ /* 0x000fe2000004180c */
[----:B------:R-:W5:Y:S01]  /*b550*/  LDSM.16.MT88.4 R40, [R231+0xf000] ;  /* 0x00f00000e728783b */ /* 0x000f620000004200 */
[----:B------:R-:W-:Y:S02]  /*b560*/  FADD.FTZ R79, R78, R79 ;  /* 0x0000004f4e4f7221 */ /* 0x000fe40000010000 */
[----:B------:R-:W-:Y:S01]  /*b570*/  FADD.FTZ R85, R84, R85 ;  /* 0x0000005554557221 */ /* 0x000fe20000010000 */
[----:B------:R-:W2:Y:S01]  /*b580*/  LDSM.16.MT88.4 R52, [R230+0xf000] ;  /* 0x00f00000e634783b */ /* 0x000ea20000004200 */
[----:B------:R-:W2:Y:S01]  /*b590*/  MUFU.EX2 R69, R69 ;  /* 0x0000004500457308 */ /* 0x000ea20000000800 */
[----:B------:R-:W-:Y:S01]  /*b5a0*/  FADD.FTZ R79, R77, R79 ;  /* 0x0000004f4d4f7221 */ /* 0x000fe20000010000 */
[C---:B-1----:R-:W-:Y:S06]  /*b5b0*/  HMMA.16816.F32.BF16 R32, R44.reuse, R48, R32 ;  /* 0x000000302c20723c */ /* 0x042fec0000041820 */
[----:B------:R-:W-:Y:S02]  /*b5c0*/  MUFU.EX2 R68, R68 ;  /* 0x0000004400447308 */ /* 0x000fe40000000800 */
[C---:B------:R-:W-:Y:S01]  /*b5d0*/  HMMA.16816.F32.BF16 R28, R44.reuse, R50, R28 ;  /* 0x000000322c1c723c */ /* 0x040fe2000004181c */
[----:B------:R-:W1:Y:S05]  /*b5e0*/  LDSM.16.MT88.4 R48, [R232+0xf800] ;  /* 0x00f80000e830783b */ /* 0x000e6a0000004200 */
[----:B------:R-:W1:Y:S02]  /*b5f0*/  MUFU.EX2 R90, R90 ;  /* 0x0000005a005a7308 */ /* 0x000e640000000800 */
[C---:B------:R-:W-:Y:S06]  /*b600*/  HMMA.16816.F32.BF16 R8, R44.reuse, R56, R8 ;  /* 0x000000382c08723c */ /* 0x040fec0000041808 */
[----:B------:R-:W1:Y:S02]  /*b610*/  MUFU.EX2 R91, R91 ;  /* 0x0000005b005b7308 */ /* 0x000e640000000800 */
[C---:B------:R-:W-:Y:S01]  /*b620*/  HMMA.16816.F32.BF16 R36, R44.reuse, R58, R36 ;  /* 0x0000003a2c24723c */ /* 0x040fe20000041824 */
[----:B------:R-:W1:Y:S05]  /*b630*/  LDSM.16.MT88.4 R56, [R234+0xf800] ;  /* 0x00f80000ea38783b */ /* 0x000e6a0000004200 */
[----:B------:R-:W-:Y:S02]  /*b640*/  MUFU.EX2 R67, R67 ;  /* 0x0000004300437308 */ /* 0x000fe40000000800 */
[C---:B-----5:R-:W-:Y:S06]  /*b650*/  HMMA.16816.F32.BF16 R24, R44.reuse, R40, R24 ;  /* 0x000000282c18723c */ /* 0x060fec0000041818 */
[----:B------:R-:W-:Y:S02]  /*b660*/  MUFU.EX2 R66, R66 ;  /* 0x0000004200427308 */ /* 0x000fe40000000800 */
[C---:B------:R-:W-:Y:S01]  /*b670*/  HMMA.16816.F32.BF16 R20, R44.reuse, R42, R20 ;  /* 0x0000002a2c14723c */ /* 0x040fe20000041814 */
[----:B------:R-:W5:Y:S05]  /*b680*/  LDSM.16.MT88.4 R40, [R231+0xf800] ;  /* 0x00f80000e728783b */ /* 0x000f6a0000004200 */
[----:B------:R-:W-:Y:S02]  /*b690*/  MUFU.EX2 R63, R63 ;  /* 0x0000003f003f7308 */ /* 0x000fe40000000800 */
[C---:B--2---:R-:W-:Y:S06]  /*b6a0*/  HMMA.16816.F32.BF16 R16, R44.reuse, R52, R16 ;  /* 0x000000342c10723c */ /* 0x044fec0000041810 */
[----:B------:R2:W-:Y:S02]  /*b6b0*/  MUFU.EX2 R4, R64 ;  /* 0x0000004000047308 */ /* 0x0005e40000000800 */
[----:B------:R-:W-:Y:S01]  /*b6c0*/  HMMA.16816.F32.BF16 R12, R44, R54, R12 ;  /* 0x000000362c0c723c */ /* 0x000fe2000004180c */
[----:B------:R-:W5:Y:S05]  /*b6d0*/  LDSM.16.MT88.4 R52, [R230+0xf800] ;  /* 0x00f80000e634783b */ /* 0x000f6a0000004200 */
[----:B------:R4:W-:Y:S01]  /*b6e0*/  MUFU.EX2 R3, R60 ;  /* 0x0000003c00037308 */ /* 0x0009e20000000800 */
[C---:B------:R-:W-:Y:S01]  /*b6f0*/  F2FP.BF16.PACK_AB R44, R83.reuse, R84 ;  /* 0x00000054532c723e */ /* 0x040fe200000010ff */
[----:B------:R-:W-:Y:S01]  /*b700*/  FADD.FTZ R83, R83, R85 ;  /* 0x0000005553537221 */ /* 0x000fe20000010000 */
[C---:B------:R-:W-:Y:S01]  /*b710*/  F2FP.BF16.PACK_AB R45, R76.reuse, R77 ;  /* 0x0000004d4c2d723e */ /* 0x040fe200000010ff */
[----:B------:R-:W-:Y:S01]  /*b720*/  FADD.FTZ R76, R76, R79 ;  /* 0x0000004f4c4c7221 */ /* 0x000fe20000010000 */
[----:B------:R-:W-:Y:S01]  /*b730*/  F2FP.BF16.PACK_AB R46, R75, R82 ;  /* 0x000000524b2e723e */ /* 0x000fe200000010ff */
[----:B------:R-:W-:Y:S01]  /*b740*/  FADD.FTZ R83, R82, R83 ;  /* 0x0000005352537221 */ /* 0x000fe20000010000 */
[----:B---3--:R-:W-:Y:S01]  /*b750*/  F2FP.BF16.PACK_AB R47, R72, R73 ;  /* 0x00000049482f723e */ /* 0x008fe200000010ff */
[--C-:B--2---:R-:W-:Y:S01]  /*b760*/  FFMA.FTZ R64, R92, c[0x0][0x23c], -R107.reuse ;  /* 0x00008f005c407a23 */ /* 0x104fe2000001086b */
[----:B------:R-:W-:Y:S01]  /*b770*/  MUFU.EX2 R252, R252 ;  /* 0x000000fc00fc7308 */ /* 0x000fe20000000800 */
[----:B------:R-:W-:-:S02]  /*b780*/  FFMA.FTZ R92, R97, c[0x0][0x23c], -R107 ;  /* 0x00008f00615c7a23 */ /* 0x000fc4000001086b */
[----:B------:R-:W-:Y:S02]  /*b790*/  FADD.FTZ R76, R73, R76 ;  /* 0x0000004c494c7221 */ /* 0x000fe40000010000 */
[C---:B-1----:R-:W-:Y:S01]  /*b7a0*/  HMMA.16816.F32.BF16 R32, R44.reuse, R48, R32 ;  /* 0x000000302c20723c */ /* 0x042fe20000041820 */
[--C-:B----4-:R-:W-:Y:S02]  /*b7b0*/  FFMA.FTZ R60, R94, c[0x0][0x23c], -R112.reuse ;  /* 0x00008f005e3c7a23 */ /* 0x110fe40000010870 */
[----:B------:R-:W-:Y:S01]  /*b7c0*/  MUFU.EX2 R64, R64 ;  /* 0x0000004000407308 */ /* 0x000fe20000000800 */
[----:B------:R-:W-:Y:S02]  /*b7d0*/  FFMA.FTZ R94, R106, c[0x0][0x23c], -R112 ;  /* 0x00008f006a5e7a23 */ /* 0x000fe40000010870 */
[----:B------:R-:W-:Y:S02]  /*b7e0*/  FADD.FTZ R75, R75, R83 ;  /* 0x000000534b4b7221 */ /* 0x000fe40000010000 */
[----:B------:R-:W-:Y:S01]  /*b7f0*/  HMMA.16816.F32.BF16 R28, R44, R50, R28 ;  /* 0x000000322c1c723c */ /* 0x000fe2000004181c */
[----:B------:R-:W1:Y:S01]  /*b800*/  LDSM.16.MT88.4 R48, [R234+0x10000] ;  /* 0x01000000ea30783b */ /* 0x000e620000004200 */
[----:B------:R-:W-:Y:S01]  /*b810*/  FADD.FTZ R72, R72, R76 ;  /* 0x0000004c48487221 */ /* 0x000fe20000010000 */
[----:B------:R-:W-:Y:S01]  /*b820*/  MUFU.EX2 R60, R60 ;  /* 0x0000003c003c7308 */ /* 0x000fe20000000800 */
[----:B------:R-:W-:-:S02]  /*b830*/  FADD.FTZ R75, R74, R75 ;  /* 0x0000004b4a4b7221 */ /* 0x000fc40000010000 */
[----:B------:R-:W-:Y:S02]  /*b840*/  FADD.FTZ R72, R70, R72 ;  /* 0x0000004846487221 */ /* 0x000fe40000010000 */
[C---:B------:R-:W-:Y:S03]  /*b850*/  HMMA.16816.F32.BF16 R8, R44.reuse, R56, R8 ;  /* 0x000000382c08723c */ /* 0x040fe60000041808 */
[----:B------:R-:W-:Y:S05]  /*b860*/  MUFU.EX2 R92, R92 ;  /* 0x0000005c005c7308 */ /* 0x000fea0000000800 */
[C---:B------:R-:W-:Y:S01]  /*b870*/  HMMA.16816.F32.BF16 R36, R44.reuse, R58, R36 ;  /* 0x0000003a2c24723c */ /* 0x040fe20000041824 */
[----:B------:R-:W2:Y:S02]  /*b880*/  LDSM.16.MT88.4 R56, [R232+0x10000] ;  /* 0x01000000e838783b */ /* 0x000ea40000004200 */
[----:B------:R-:W-:Y:S05]  /*b890*/  MUFU.EX2 R94, R94 ;  /* 0x0000005e005e7308 */ /* 0x000fea0000000800 */
[C---:B-----5:R-:W-:Y:S03]  /*b8a0*/  HMMA.16816.F32.BF16 R24, R44.reuse, R40, R24 ;  /* 0x000000282c18723c */ /* 0x060fe60000041818 */
[----:B------:R-:W-:Y:S05]  /*b8b0*/  MUFU.EX2 R251, R251 ;  /* 0x000000fb00fb7308 */ /* 0x000fea0000000800 */
[C---:B------:R-:W-:Y:S01]  /*b8c0*/  HMMA.16816.F32.BF16 R20, R44.reuse, R42, R20 ;  /* 0x0000002a2c14723c */ /* 0x040fe20000041814 */
[----:B------:R-:W3:Y:S07]  /*b8d0*/  LDSM.16.MT88.4 R40, [R231+0x10000] ;  /* 0x01000000e728783b */ /* 0x000eee0000004200 */
[C---:B------:R-:W-:Y:S08]  /*b8e0*/  HMMA.16816.F32.BF16 R16, R44.reuse, R52, R16 ;  /* 0x000000342c10723c */ /* 0x040ff00000041810 */
[----:B------:R-:W-:Y:S01]  /*b8f0*/  HMMA.16816.F32.BF16 R12, R44, R54, R12 ;  /* 0x000000362c0c723c */ /* 0x000fe2000004180c */
[----:B------:R-:W-:Y:S06]  /*b900*/  LDSM.16.MT88.4 R52, [R234+0x10800] ;  /* 0x01080000ea34783b */ /* 0x000fec0000004200 */
[C---:B------:R-:W-:Y:S01]  /*b910*/  F2FP.BF16.PACK_AB R44, R88.reuse, R74 ;  /* 0x0000004a582c723e */ /* 0x040fe200000010ff */
        /* <DEDUP_REMOVED lines=9> */
[----:B-1----:R-:W-:Y:S01]  /*b9b0*/  HMMA.16816.F32.BF16 R8, R44, R48, R8 ;  /* 0x000000302c08723c */ /* 0x002fe20000041808 */
[----:B------:R-:W-:-:S07]  /*b9c0*/  FADD.FTZ R71, R91, R71 ;  /* 0x000000475b477221 */ /* 0x000fce0000010000 */
[C---:B------:R-:W-:Y:S01]  /*b9d0*/  HMMA.16816.F32.BF16 R36, R44.reuse, R50, R36 ;  /* 0x000000322c24723c */ /* 0x040fe20000041824 */
[----:B------:R-:W1:Y:S07]  /*b9e0*/  LDSM.16.MT88.4 R48, [R230+0x10000] ;  /* 0x01000000e630783b */ /* 0x000e6e0000004200 */
[C---:B--2---:R-:W-:Y:S07]  /*b9f0*/  HMMA.16816.F32.BF16 R32, R44.reuse, R56, R32 ;  /* 0x000000382c20723c */ /* 0x044fee0000041820 */
[--C-:B------:R-:W-:Y:S01]  /*ba00*/  FFMA.FTZ R56, R65, c[0x0][0x23c], -R107.reuse ;  /* 0x00008f0041387a23 */ /* 0x100fe2000001086b */
[----:B------:R-:W-:Y:S01]  /*ba10*/  HMMA.16816.F32.BF16 R28, R44, R58, R28 ;  /* 0x0000003a2c1c723c */ /* 0x000fe2000004181c */
[----:B------:R-:W-:-:S02]  /*ba20*/  FFMA.FTZ R57, R61, c[0x0][0x23c], -R107 ;  /* 0x00008f003d397a23 */ /* 0x000fc4000001086b */
[--C-:B------:R-:W-:Y:S02]  /*ba30*/  FFMA.FTZ R61, R100, c[0x0][0x23c], -R112.reuse ;  /* 0x00008f00643d7a23 */ /* 0x100fe40000010870 */
[----:B------:R-:W2:Y:S01]  /*ba40*/  MUFU.EX2 R56, R56 ;  /* 0x0000003800387308 */ /* 0x000ea20000000800 */
[--C-:B------:R-:W-:Y:S02]  /*ba50*/  FFMA.FTZ R65, R98, c[0x0][0x23c], -R107.reuse ;  /* 0x00008f0062417a23 */ /* 0x100fe4000001086b */
[----:B---3--:R-:W-:Y:S01]  /*ba60*/  HMMA.16816.F32.BF16 R24, R44, R40, R24 ;  /* 0x000000282c18723c */ /* 0x008fe20000041818 */
[--C-:B------:R-:W-:Y:S02]  /*ba70*/  FFMA.FTZ R58, R62, c[0x0][0x23c], -R112.reuse ;  /* 0x00008f003e3a7a23 */ /* 0x100fe40000010870 */
[----:B------:R-:W-:Y:S02]  /*ba80*/  FFMA.FTZ R59, R95, c[0x0][0x23c], -R112 ;  /* 0x00008f005f3b7a23 */ /* 0x000fe40000010870 */
[----:B------:R-:W3:Y:S01]  /*ba90*/  MUFU.EX2 R57, R57 ;  /* 0x0000003900397308 */ /* 0x000ee20000000800 */
[----:B------:R-:W-:-:S02]  /*baa0*/  FFMA.FTZ R62, R93, c[0x0][0x23c], -R107 ;  /* 0x00008f005d3e7a23 */ /* 0x000fc4000001086b */
[C---:B------:R-:W-:Y:S01]  /*bab0*/  HMMA.16816.F32.BF16 R20, R44.reuse, R42, R20 ;  /* 0x0000002a2c14723c */ /* 0x040fe20000041814 */
[----:B------:R-:W4:Y:S01]  /*bac0*/  LDSM.16.MT88.4 R40, [R232+0x10800] ;  /* 0x01080000e828783b */ /* 0x000f220000004200 */
[--C-:B------:R-:W-:Y:S02]  /*bad0*/  FFMA.FTZ R93, R99, c[0x0][0x23c], -R112.reuse ;  /* 0x00008f00635d7a23 */ /* 0x100fe40000010870 */
[----:B------:R-:W-:Y:S01]  /*bae0*/  FFMA.FTZ R95, R105, c[0x0][0x23c], -R112 ;  /* 0x00008f00695f7a23 */ /* 0x000fe20000010870 */
[----:B------:R-:W5:Y:S01]  /*baf0*/  MUFU.EX2 R58, R58 ;  /* 0x0000003a003a7308 */ /* 0x000f620000000800 */
[----:B--2---:R-:W-:Y:S02]  /*bb00*/  FADD.FTZ R90, R56, R90 ;  /* 0x0000005a385a7221 */ /* 0x004fe40000010000 */
[C---:B-1----:R-:W-:Y:S05]  /*bb10*/  HMMA.16816.F32.BF16 R16, R44.reuse, R48, R16 ;  /* 0x000000302c10723c */ /* 0x042fea0000041810 */
[----:B------:R-:W-:Y:S02]  /*bb20*/  MUFU.EX2 R59, R59 ;  /* 0x0000003b003b7308 */ /* 0x000fe40000000800 */
[C---:B------:R-:W-:Y:S01]  /*bb30*/  F2FP.BF16.PACK_AB R48, R67.reuse, R91 ;  /* 0x0000005b4330723e */ /* 0x040fe200000010ff */
[----:B------:R-:W-:Y:S01]  /*bb40*/  HMMA.16816.F32.BF16 R12, R44, R50, R12 ;  /* 0x000000322c0c723c */ /* 0x000fe2000004180c */
[----:B------:R-:W1:Y:S01]  /*bb50*/  LDSM.16.MT88.4 R44, [R231+0x10800] ;  /* 0x01080000e72c783b */ /* 0x000e620000004200 */
[----:B------:R-:W-:Y:S01]  /*bb60*/  F2FP.BF16.PACK_AB R49, R4, R56 ;  /* 0x000000380431723e */ /* 0x000fe200000010ff */
[----:B------:R-:W-:-:S02]  /*bb70*/  FADD.FTZ R67, R67, R71 ;  /* 0x0000004743437221 */ /* 0x000fc40000010000 */
[----:B------:R-:W-:Y:S01]  /*bb80*/  MUFU.EX2 R61, R61 ;  /* 0x0000003d003d7308 */ /* 0x000fe20000000800 */
[----:B------:R-:W-:Y:S01]  /*bb90*/  FADD.FTZ R4, R4, R90 ;  /* 0x0000005a04047221 */ /* 0x000fe20000010000 */
[----:B------:R-:W-:Y:S01]  /*bba0*/  F2FP.BF16.PACK_AB R50, R63, R66 ;  /* 0x000000423f32723e */ /* 0x000fe200000010ff */
[----:B------:R-:W-:Y:S01]  /*bbb0*/  FADD.FTZ R67, R66, R67 ;  /* 0x0000004342437221 */ /* 0x000fe20000010000 */
[----:B---3--:R-:W-:Y:S01]  /*bbc0*/  F2FP.BF16.PACK_AB R51, R3, R57 ;  /* 0x000000390333723e */ /* 0x008fe200000010ff */
[----:B------:R-:W-:-:S03]  /*bbd0*/  FADD.FTZ R4, R57, R4 ;  /* 0x0000000439047221 */ /* 0x000fc60000010000 */
[----:B------:R-:W2:Y:S01]  /*bbe0*/  MUFU.EX2 R62, R62 ;  /* 0x0000003e003e7308 */ /* 0x000ea20000000800 */
[----:B------:R-:W-:Y:S02]  /*bbf0*/  FADD.FTZ R63, R63, R67 ;  /* 0x000000433f3f7221 */ /* 0x000fe40000010000 */
[----:B------:R-:W-:Y:S01]  /*bc00*/  FADD.FTZ R3, R3, R4 ;  /* 0x0000000403037221 */ /* 0x000fe20000010000 */
[----:B------:R-:W-:Y:S01]  /*bc10*/  HMMA.16816.F32.BF16 R8, R48, R52, R8 ;  /* 0x000000343008723c */ /* 0x000fe20000041808 */
[----:B-----5:R-:W-:-:S03]  /*bc20*/  FADD.FTZ R63, R58, R63 ;  /* 0x0000003f3a3f7221 */ /* 0x020fc60000010000 */
[----:B------:R-:W-:Y:S04]  /*bc30*/  MUFU.EX2 R65, R65 ;  /* 0x0000004100417308 */ /* 0x000fe80000000800 */
[----:B------:R-:W-:Y:S01]  /*bc40*/  HMMA.16816.F32.BF16 R36, R48, R54, R36 ;  /* 0x000000363024723c */ /* 0x000fe20000041824 */
[----:B------:R-:W3:Y:S03]  /*bc50*/  LDSM.16.MT88.4 R52, [R230+0x10800] ;  /* 0x01080000e634783b */ /* 0x000ee60000004200 */
[----:B------:R-:W5:Y:S01]  /*bc60*/  MUFU.EX2 R93, R93 ;  /* 0x0000005d005d7308 */ /* 0x000f620000000800 */
[----:B--2---:R-:W-:-:S03]  /*bc70*/  FADD.FTZ R3, R62, R3 ;  /* 0x000000033e037221 */ /* 0x004fc60000010000 */
[C---:B----4-:R-:W-:Y:S04]  /*bc80*/  HMMA.16816.F32.BF16 R32, R48.reuse, R40, R32 ;  /* 0x000000283020723c */ /* 0x050fe80000041820 */
[----:B------:R-:W2:Y:S04]  /*bc90*/  MUFU.EX2 R95, R95 ;  /* 0x0000005f005f7308 */ /* 0x000ea80000000800 */
[----:B------:R-:W-:Y:S01]  /*bca0*/  HMMA.16816.F32.BF16 R28, R48, R42, R28 ;  /* 0x0000002a301c723c */ /* 0x000fe2000004181c */
[----:B------:R-:W4:Y:S01]  /*bcb0*/  LDSM.16.MT88.4 R40, [R234+0x11000] ;  /* 0x01100000ea28783b */ /* 0x000f220000004200 */
[----:B-----5:R-:W-:-:S06]  /*bcc0*/  F2FP.BF16.PACK_AB R144, R94, R93 ;  /* 0x0000005d5e90723e */ /* 0x020fcc00000010ff */
[----:B-1----:R-:W-:Y:S01]  /*bcd0*/  HMMA.16816.F32.BF16 R24, R48, R44, R24 ;  /* 0x0000002c3018723c */ /* 0x002fe20000041818 */
[----:B--2---:R-:W-:-:S07]  /*bce0*/  F2FP.BF16.PACK_AB R146, R252, R95 ;  /* 0x0000005ffc92723e */ /* 0x004fce00000010ff */
[C---:B------:R-:W-:Y:S01]  /*bcf0*/  HMMA.16816.F32.BF16 R20, R48.reuse, R46, R20 ;  /* 0x0000002e3014723c */ /* 0x040fe20000041814 */
[----:B------:R-:W1:Y:S07]  /*bd00*/  LDSM.16.MT88.4 R44, [R232+0x11000] ;  /* 0x01100000e82c783b */ /* 0x000e6e0000004200 */
[C---:B---3--:R-:W-:Y:S07]  /*bd10*/  HMMA.16816.F32.BF16 R16, R48.reuse, R52, R16 ;  /* 0x000000343010723c */ /* 0x048fee0000041810 */
[C---:B------:R-:W-:Y:S01]  /*bd20*/  F2FP.BF16.PACK_AB R52, R59.reuse, R58 ;  /* 0x0000003a3b34723e */ /* 0x040fe200000010ff */
[----:B------:R-:W-:Y:S01]  /*bd30*/  HMMA.16816.F32.BF16 R12, R48, R54, R12 ;  /* 0x00000036300c723c */ /* 0x000fe2000004180c */
[----:B------:R-:W-:Y:S01]  /*bd40*/  F2FP.BF16.PACK_AB R53, R64, R62 ;  /* 0x0000003e4035723e */ /* 0x000fe200000010ff */
[----:B------:R-:W2:Y:S01]  /*bd50*/  LDSM.16.MT88.4 R48, [R231+0x11000] ;  /* 0x01100000e730783b */ /* 0x000ea20000004200 */
[----:B------:R-:W-:-:S02]  /*bd60*/  FADD.FTZ R59, R59, R63 ;  /* 0x0000003f3b3b7221 */ /* 0x000fc40000010000 */
[----:B------:R-:W-:Y:S01]  /*bd70*/  FADD.FTZ R64, R64, R3 ;  /* 0x0000000340407221 */ /* 0x000fe20000010000 */
[----:B------:R-:W-:Y:S01]  /*bd80*/  LEA.HI.X R3, R178, c[0x0][0x16c], R164, 0x1, P1 ;  /* 0x00005b00b2037a11 */ /* 0x000fe200008f0ca4 */
[----:B------:R-:W-:Y:S01]  /*bd90*/  FADD.FTZ R59, R60, R59 ;  /* 0x0000003b3c3b7221 */ /* 0x000fe20000010000 */
[----:B------:R-:W-:Y:S01]  /*bda0*/  F2FP.BF16.PACK_AB R54, R61, R60 ;  /* 0x0000003c3d36723e */ /* 0x000fe200000010ff */
[----:B------:R-:W-:Y:S01]  /*bdb0*/  FADD.FTZ R64, R65, R64 ;  /* 0x0000004041407221 */ /* 0x000fe20000010000 */
[C---:B------:R-:W-:Y:S01]  /*bdc0*/  F2FP.BF16.PACK_AB R55, R92.reuse, R65 ;  /* 0x000000415c37723e */ /* 0x040fe200000010ff */
[----:B------:R-:W-:Y:S01]  /*bdd0*/  FADD.FTZ R61, R61, R59 ;  /* 0x0000003b3d3d7221 */ /* 0x000fe20000010000 */
[----:B------:R-:W-:Y:S01]  /*bde0*/  MOV R249, R3 ;  /* 0x0000000300f97202 */ /* 0x000fe20000000f00 */
[----:B------:R-:W-:Y:S02]  /*bdf0*/  FADD.FTZ R92, R92, R64 ;  /* 0x000000405c5c7221 */ /* 0x000fe40000010000 */
[----:B------:R-:W-:-:S02]  /*be00*/  FADD.FTZ R61, R93, R61 ;  /* 0x0000003d5d3d7221 */ /* 0x000fc40000010000 */
[----:B----4-:R-:W-:Y:S02]  /*be10*/  HMMA.16816.F32.BF16 R8, R52, R40, R8 ;  /* 0x000000283408723c */ /* 0x010fe40000041808 */
[----:B------:R-:W-:-:S04]  /*be20*/  FADD.FTZ R61, R94, R61 ;  /* 0x0000003d5e3d7221 */ /* 0x000fc80000010000 */
[----:B------:R-:W-:Y:S02]  /*be30*/  FADD.FTZ R61, R95, R61 ;  /* 0x0000003d5f3d7221 */ /* 0x000fe40000010000 */
[----:B-1----:R-:W-:Y:S02]  /*be40*/  HMMA.16816.F32.BF16 R32, R52, R44, R32 ;  /* 0x0000002c3420723c */ /* 0x002fe40000041820 */
[----:B------:R-:W-:-:S05]  /*be50*/  FADD.FTZ R252, R252, R61 ;  /* 0x0000003dfcfc7221 */ /* 0x000fca0000010000 */
[--C-:B------:R-:W-:Y:S01]  /*be60*/  FFMA.FTZ R44, R96, c[0x0][0x23c], -R107.reuse ;  /* 0x00008f00602c7a23 */ /* 0x100fe2000001086b */
[----:B------:R-:W-:Y:S01]  /*be70*/  HMMA.16816.F32.BF16 R28, R52, R46, R28 ;  /* 0x0000002e341c723c */ /* 0x000fe2000004181c */
[----:B------:R-:W-:-:S04]  /*be80*/  FFMA.FTZ R45, R103, c[0x0][0x23c], -R107 ;  /* 0x00008f00672d7a23 */ /* 0x000fc8000001086b */
[----:B------:R-:W1:Y:S02]  /*be90*/  MUFU.EX2 R44, R44 ;  /* 0x0000002c002c7308 */ /* 0x000e640000000800 */
[----:B------:R-:W-:Y:S01]  /*bea0*/  FFMA.FTZ R46, R102, c[0x0][0x23c], -R107 ;  /* 0x00008f00662e7a23 */ /* 0x000fe2000001086b */
[C---:B------:R-:W-:Y:S01]  /*beb0*/  HMMA.16816.F32.BF16 R36, R52.reuse, R42, R36 ;  /* 0x0000002a3424723c */ /* 0x040fe20000041824 */
[----:B------:R-:W3:Y:S04]  /*bec0*/  LDSM.16.MT88.4 R40, [R230+0x11000] ;  /* 0x01100000e628783b */ /* 0x000ee80000004200 */
[----:B------:R-:W4:Y:S03]  /*bed0*/  MUFU.EX2 R45, R45 ;  /* 0x0000002d002d7308 */ /* 0x000f260000000800 */
[----:B--2---:R-:W-:Y:S05]  /*bee0*/  HMMA.16816.F32.BF16 R24, R52, R48, R24 ;  /* 0x000000303418723c */ /* 0x004fea0000041818 */
[----:B------:R-:W2:Y:S01]  /*bef0*/  MUFU.EX2 R46, R46 ;  /* 0x0000002e002e7308 */ /* 0x000ea20000000800 */
[----:B-1----:R-:W-:-:S02]  /*bf00*/  FADD.FTZ R92, R44, R92 ;  /* 0x0000005c2c5c7221 */ /* 0x002fc40000010000 */
[----:B------:R-:W-:Y:S01]  /*bf10*/  HMMA.16816.F32.BF16 R20, R52, R50, R20 ;  /* 0x000000323414723c */ /* 0x000fe20000041814 */
[C---:B----4-:R-:W-:Y:S01]  /*bf20*/  F2FP.BF16.PACK_AB R145, R45.reuse, R44 ;  /* 0x0000002c2d91723e */ /* 0x050fe200000010ff */
[----:B------:R-:W-:Y:S01]  /*bf30*/  FADD.FTZ R92, R45, R92 ;  /* 0x0000005c2d5c7221 */ /* 0x000fe20000010000 */
[----:B--2---:R-:W-:-:S03]  /*bf40*/  F2FP.BF16.PACK_AB R147, R251, R46 ;  /* 0x0000002efb93723e */ /* 0x004fc600000010ff */
        /* <DEDUP_REMOVED lines=40> */
[----:B-1----:R-:W-:-:S04]  /*c1d0*/  UIMAD.WIDE.U32 UR26, UR27, UR9, URZ ;  /* 0x000000091b1a72a5 */ /* 0x002fc8000f8e003f */
[----:B------:R-:W-:-:S05]  /*c1e0*/  UIADD3 UR7, -UR27, URZ, URZ ;  /* 0x0000003f1b077290 */ /* 0x000fca000fffe13f */
[----:B------:R-:W-:Y:S02]  /*c1f0*/  @!UP2 UIADD3 UR10, UR10, -UR22, URZ ;  /* 0x800000160a0aa290 */ /* 0x000fe4000fffe03f */
[----:B------:R-:W-:Y:S02]  /*c200*/  UIMAD UR9, UR22, UR7, UR9 ;  /* 0x00000007160972a4 */ /* 0x000fe4000f8e0209 */
[----:B------:R-:W-:Y:S02]  /*c210*/  UISETP.GE.U32.AND UP4, UPT, UR10, UR22, UPT ;  /* 0x000000160a00728c */ /* 0x000fe4000bf86070 */
[----:B------:R-:W-:Y:S02]  /*c220*/  UISETP.GT.U32.AND UP1, UPT, UR22, UR9, UPT ;  /* 0x000000091600728c */ /* 0x000fe4000bf24070 */
[----:B------:R-:W-:Y:S02]  /*c230*/  ULDC UR7, c[0x0][0x2d0] ;  /* 0x0000b40000077ab9 */ /* 0x000fe40000000800 */
[----:B------:R-:W-:-:S02]  /*c240*/  ULOP3.LUT UR24, UR24, UR7, URZ, 0x3c, !UPT ;  /* 0x0000000718187292 */ /* 0x000fc4000f8e3c3f */
[----:B------:R-:W-:Y:S02]  /*c250*/  ULOP3.LUT UR6, UR6, UR7, URZ, 0x3c, !UPT ;  /* 0x0000000706067292 */ /* 0x000fe4000f8e3c3f */
[----:B------:R-:W-:Y:S02]  /*c260*/  @!UP2 UIADD3 UR29, UR29, 0x1, URZ ;  /* 0x000000011d1da890 */ /* 0x000fe4000fffe03f */
[----:B------:R-:W-:Y:S02]  /*c270*/  UISETP.GE.AND UP0, UPT, UR6, URZ, UPT ;  /* 0x0000003f0600728c */ /* 0x000fe4000bf06270 */
[----:B------:R-:W-:Y:S02]  /*c280*/  @!UP1 UIADD3 UR9, UR9, -UR22, URZ ;  /* 0x8000001609099290 */ /* 0x000fe4000fffe03f */
[----:B------:R-:W-:Y:S02]  /*c290*/  @!UP1 UIADD3 UR27, UR27, 0x1, URZ ;  /* 0x000000011b1b9890 */ /* 0x000fe4000fffe03f */
[----:B------:R-:W-:-:S02]  /*c2a0*/  UISETP.GE.U32.AND UP3, UPT, UR9, UR22, UPT ;  /* 0x000000160900728c */ /* 0x000fc4000bf66070 */
        /* <DEDUP_REMOVED lines=35> */
.L_x_2386:
[----:B------:R-:W-:-:S04]  /*c4e0*/  ULEA UR6, -UR8, URZ, 0x8 ;  /* 0x0000003f08067291 */ /* 0x000fc8000f8e413f */
[----:B------:R-:W-:Y:S02]  /*c4f0*/  USHF.R.S32.HI UR7, URZ, 0x1f, UR6 ;  /* 0x0000001f3f077899 */ /* 0x000fe40008011406 */
[----:B------:R-:W-:-:S04]  /*c500*/  MOV R8, UR6 ;  /* 0x0000000600087c02 */ /* 0x000fc80008000f00 */
[----:B------:R-:W-:Y:S02]  /*c510*/  MOV R4, UR7 ;  /* 0x0000000700047c02 */ /* 0x000fe40008000f00 */
.L_x_2387:
        /* <DEDUP_REMOVED lines=8> */
[----:B------:R-:W-:Y:S01]  /*c5a0*/  UISETP.GE.AND UP0, UPT, UR19, 0x3, UPT ;  /* 0x000000031300788c */ /* 0x000fe2000bf06270 */
[----:B------:R-:W-:Y:S02]  /*c5b0*/  IMAD.U32 R46, RZ, RZ, UR8 ;  /* 0x00000008ff2e7e24 */ /* 0x000fe4000f8e00ff */
[----:B------:R-:W-:-:S02]  /*c5c0*/  IMAD.U32 R44, RZ, RZ, UR8 ;  /* 0x00000008ff2c7e24 */ /* 0x000fc4000f8e00ff */
[----:B------:R-:W-:Y:S01]  /*c5d0*/  @!P1 IMAD.MOV.U32 R11, RZ, RZ, c[0x0][0x1a4] ;  /* 0x00006900ff0b9624 */ /* 0x000fe200078e00ff */
[-C--:B------:R-:W-:Y:S01]  /*c5e0*/  @!P1 LEA R10, P0, R10, R208.reuse, 0x5 ;  /* 0x000000d00a0a9211 */ /* 0x080fe200078028ff */
[----:B------:R-:W-:Y:S01]  /*c5f0*/  @!P1 IMAD.MOV.U32 R14, RZ, RZ, R208 ;  /* 0x000000ffff0e9224 */ /* 0x000fe200078e00d0 */
[----:B------:R-:W-:Y:S01]  /*c600*/  @P1 STS.128 [R241+0xa000], RZ ;  /* 0x00a000fff1001388 */ /* 0x000fe20000000c00 */
[----:B------:R-:W-:Y:S01]  /*c610*/  @!P1 IMAD.MOV.U32 R15, RZ, RZ, R211 ;  /* 0x000000ffff0f9224 */ /* 0x000fe200078e00d3 */
[----:B------:R-:W-:Y:S01]  /*c620*/  @!P1 LEA.HI.X R9, R9, R211, R11, 0x5, P0 ;  /* 0x000000d309099211 */ /* 0x000fe200000f2c0b */
[----:B------:R-:W-:Y:S01]  /*c630*/  IMAD.U32 R11, RZ, RZ, UR8 ;  /* 0x00000008ff0b7e24 */ /* 0x000fe2000f8e00ff */
[----:B------:R-:W-:Y:S01]  /*c640*/  @!P1 LEA R12, P0, R12, R208, 0x6 ;  /* 0x000000d00c0c9211 */ /* 0x000fe200078030ff */
[----:B------:R-:W-:Y:S02]  /*c650*/  @!P1 IMAD.MOV.U32 R13, RZ, RZ, c[0x0][0x1a4] ;  /* 0x00006900ff0d9624 */ /* 0x000fe400078e00ff */
[----:B------:R-:W-:-:S03]  /*c660*/  @!P1 IMAD.WIDE.U32 R26, R26, 0x50, R14 ;  /* 0x000000501a1a9825 */ /* 0x000fc600078e000e */
[-C--:B------:R-:W-:Y:S01]  /*c670*/  @!P1 LEA.HI.X R11, R11, R211.reuse, R13, 0x6, P0 ;  /* 0x000000d30b0b9211 */ /* 0x080fe200000f340d */
[----:B------:R-:W-:Y:S02]  /*c680*/  IMAD.U32 R14, RZ, RZ, UR8 ;  /* 0x00000008ff0e7e24 */ /* 0x000fe4000f8e00ff */
[----:B------:R-:W-:Y:S02]  /*c690*/  IMAD.U32 R13, RZ, RZ, UR8 ;  /* 0x00000008ff0d7e24 */ /* 0x000fe4000f8e00ff */
[----:B------:R-:W-:Y:S01]  /*c6a0*/  @!P1 IMAD.MOV.U32 R15, RZ, RZ, c[0x0][0x1a4] ;  /* 0x00006900ff0f9624 */ /* 0x000fe200078e00ff */
[----:B------:R-:W-:Y:S01]  /*c6b0*/  @!P1 LEA R14, P0, R14, R208, 0x7 ;  /* 0x000000d00e0e9211 */ /* 0x000fe200078038ff */
[--C-:B------:R-:W-:Y:S02]  /*c6c0*/  @!P1 IMAD.MOV.U32 R16, RZ, RZ, R208.reuse ;  /* 0x000000ffff109224 */ /* 0x100fe400078e00d0 */
[----:B------:R-:W-:Y:S01]  /*c6d0*/  @!P1 IMAD.MOV.U32 R17, RZ, RZ, R211 ;  /* 0x000000ffff119224 */ /* 0x000fe200078e00d3 */
[----:B------:R-:W-:Y:S01]  /*c6e0*/  @!P1 LEA.HI.X R13, R13, R211, R15, 0x7, P0 ;  /* 0x000000d30d0d9211 */ /* 0x000fe200000f3c0f */
[----:B------:R-:W-:Y:S01]  /*c6f0*/  IMAD.U32 R34, RZ, RZ, UR8 ;  /* 0x00000008ff227e24 */ /* 0x000fe2000f8e00ff */
[----:B------:R-:W-:Y:S01]  /*c700*/  @!P1 IADD3 R7, P2, P0, R8, UR25, R208 ;  /* 0x0000001908079c10 */ /* 0x000fe2000f85e0d0 */
[----:B------:R-:W-:-:S02]  /*c710*/  IMAD.U32 R42, RZ, RZ, UR8 ;  /* 0x00000008ff2a7e24 */ /* 0x000fc4000f8e00ff */
[----:B------:R-:W-:Y:S02]  /*c720*/  IMAD.U32 R40, RZ, RZ, UR8 ;  /* 0x00000008ff287e24 */ /* 0x000fe4000f8e00ff */
[----:B------:R-:W-:Y:S02]  /*c730*/  IMAD.U32 R20, RZ, RZ, UR8 ;  /* 0x00000008ff147e24 */ /* 0x000fe4000f8e00ff */
[----:B------:R-:W-:Y:S02]  /*c740*/  IMAD.U32 R28, RZ, RZ, UR8 ;  /* 0x00000008ff1c7e24 */ /* 0x000fe4000f8e00ff */
[----:B------:R-:W-:Y:S02]  /*c750*/  @!P1 IMAD.MOV.U32 R210, RZ, RZ, R208 ;  /* 0x000000ffffd29224 */ /* 0x000fe400078e00d0 */
[----:B------:R-:W-:-:S04]  /*c760*/  @!P1 IMAD.WIDE.U32 R46, R46, 0x60, R16 ;  /* 0x000000602e2e9825 */ /* 0x000fc800078e0010 */
[----:B------:R-:W-:-:S04]  /*c770*/  @!P1 IMAD.WIDE.U32 R44, R44, 0x70, R16 ;  /* 0x000000702c2c9825 */ /* 0x000fc800078e0010 */
[----:B------:R-:W-:-:S04]  /*c780*/  @!P1 IMAD.WIDE.U32 R34, R34, 0x90, R16 ;  /* 0x0000009022229825 */ /* 0x000fc800078e0010 */
[----:B------:R-:W-:-:S04]  /*c790*/  @!P1 IMAD.WIDE.U32 R42, R42, 0xa0, R16 ;  /* 0x000000a02a2a9825 */ /* 0x000fc800078e0010 */
[----:B------:R-:W-:-:S04]  /*c7a0*/  @!P1 IMAD.WIDE.U32 R40, R40, 0xb0, R16 ;  /* 0x000000b028289825 */ /* 0x000fc800078e0010 */
[----:B------:R-:W-:-:S04]  /*c7b0*/  @!P1 IMAD.WIDE.U32 R20, R20, 0xc0, R16 ;  /* 0x000000c014149825 */ /* 0x000fc800078e0010 */
[----:B------:R-:W-:Y:S01]  /*c7c0*/  @!P1 IMAD.WIDE.U32 R28, R28, 0x30, R210 ;  /* 0x000000301c1c9825 */ /* 0x000fe200078e00d2 */
[--C-:B------:R-:W-:Y:S02]  /*c7d0*/  @!P1 IADD3.X R210, R4, UR23, R211.reuse, P2, P0 ;  /* 0x0000001704d29c10 */ /* 0x100fe400097e04d3 */
[C---:B------:R-:W-:Y:S01]  /*c7e0*/  @!P1 LEA R38, P2, R7.reuse, c[0x0][0x170], 0x1 ;  /* 0x00005c0007269a11 */ /* 0x040fe200078408ff */
[----:B------:R-:W-:Y:S02]  /*c7f0*/  IMAD.U32 R18, RZ, RZ, UR8 ;  /* 0x00000008ff127e24 */ /* 0x000fe4000f8e00ff */
[----:B------:R-:W-:Y:S01]  /*c800*/  IMAD.U32 R16, RZ, RZ, UR8 ;  /* 0x00000008ff107e24 */ /* 0x000fe2000f8e00ff */
[----:B------:R-:W-:Y:S01]  /*c810*/  @!P1 LEA.HI.X R39, R7, c[0x0][0x174], R210, 0x1, P2 ;  /* 0x00005d0007279a11 */ /* 0x000fe200010f0cd2 */
[----:B------:R-:W-:Y:S02]  /*c820*/  @!P1 IMAD.MOV.U32 R22, RZ, RZ, R208 ;  /* 0x000000ffff169224 */ /* 0x000fe400078e00d0 */
[----:B------:R-:W-:-:S02]  /*c830*/  @!P1 IMAD.MOV.U32 R23, RZ, RZ, R211 ;  /* 0x000000ffff179224 */ /* 0x000fc400078e00d3 */
[----:B------:R-:W-:Y:S02]  /*c840*/  @!P1 IMAD R15, R15, 0x30, RZ ;  /* 0x000000300f0f9824 */ /* 0x000fe400078e02ff */
[----:B------:R-:W-:-:S04]  /*c850*/  @!P1 IMAD.WIDE.U32 R18, R18, 0xd0, R22 ;  /* 0x000000d012129825 */ /* 0x000fc800078e0016 */
[----:B------:R-:W-:Y:S01]  /*c860*/  @!P1 IMAD.WIDE.U32 R16, R16, 0xe0, R22 ;  /* 0x000000e010109825 */ /* 0x000fe200078e0016 */
[----:B------:R-:W-:-:S03]  /*c870*/  @!P1 IADD3 R23, P0, R8, R28, RZ ;  /* 0x0000001c08179210 */ /* 0x000fc60007f1e0ff */
[----:B------:R-:W-:Y:S01]  /*c880*/  @!P1 IMAD.MOV.U32 R24, RZ, RZ, c[0x0][0x1a4] ;  /* 0x00006900ff189624 */ /* 0x000fe200078e00ff */
[----:B------:R-:W-:Y:S01]  /*c890*/  @!P1 IADD3.X R22, R4, R29, R15, P0, !PT ;  /* 0x0000001d04169210 */ /* 0x000fe200007fe40f */
[----:B------:R-:W-:Y:S01]  /*c8a0*/  @!P1 IMAD.MOV.U32 R30, RZ, RZ, R177 ;  /* 0x000000ffff1e9224 */ /* 0x000fe200078e00b1 */
[C---:B------:R-:W-:Y:S01]  /*c8b0*/  @!P1 IADD3 R25, P0, R8.reuse, R26, RZ ;  /* 0x0000001a08199210 */ /* 0x040fe20007f1e0ff */
[----:B------:R-:W-:Y:S01]  /*c8c0*/  @!P1 IMAD.MOV.U32 R31, RZ, RZ, R176 ;  /* 0x000000ffff1f9224 */ /* 0x000fe200078e00b0 */
[----:B------:R-:W-:Y:S01]  /*c8d0*/  @!P1 IADD3 R29, P2, R8, R44, RZ ;  /* 0x0000002c081d9210 */ /* 0x000fe20007f5e0ff */
[----:B------:R-:W-:Y:S02]  /*c8e0*/  @!P1 IMAD.MOV.U32 R28, RZ, RZ, c[0x0][0x1a4] ;  /* 0x00006900ff1c9624 */ /* 0x000fe400078e00ff */
[----:B------:R-:W-:Y:S01]  /*c8f0*/  @!P1 IMAD R24, R24, 0x50, RZ ;  /* 0x0000005018189824 */ /* 0x000fe200078e02ff */
[----:B------:R-:W-:Y:S01]  /*c900*/  @!PT LDS RZ, [RZ] ;  /* 0x00000000fffff984 */ /* 0x000fe20000000800 */
[----:B------:R-:W-:Y:S01]  /*c910*/  @!PT LDS RZ, [RZ] ;  /* 0x00000000fffff984 */ /* 0x000fe20000000800 */
[----:B------:R-:W-:Y:S01]  /*c920*/  @!PT LDS RZ, [RZ] ;  /* 0x00000000fffff984 */ /* 0x000fe20000000800 */
[----:B------:R1:W-:Y:S01]  /*c930*/  @!P1 LDGSTS.E.BYPASS.LTC128B.128 [R241+0xa000], [R30.64] ;  /* 0x0a0000001ef19fae */ /* 0x0003e2000b901d54 */
[----:B------:R-:W-:-:S02]  /*c940*/  @!P1 IMAD R28, R28, 0x70, RZ ;  /* 0x000000701c1c9824 */ /* 0x000fc400078e02ff */
        /* <DEDUP_REMOVED lines=17> */
[----:B------:R-:W-:Y:S01]  /*ca60*/  @P1 STS.128 [R241+0xa800], RZ ;  /* 0x00a800fff1001388 */ /* 0x000fe20000000c00 */
[----:B------:R-:W-:Y:S01]  /*ca70*/  @!P1 IMAD R6, R6, 0xe0, RZ ;  /* 0x000000e006069824 */ /* 0x000fe200078e02ff */
[C---:B------:R-:W-:Y:S01]  /*ca80*/  @!P1 IADD3.X R7, R4.reuse, R7, R21, P3, !PT ;  /* 0x0000000704079210 */ /* 0x040fe20001ffe415 */
[----:B------:R-:W-:Y:S01]  /*ca90*/  IMAD.U32 R36, RZ, RZ, UR8 ;  /* 0x00000008ff247e24 */ /* 0x000fe2000f8e00ff */
[----:B------:R-:W-:Y:S01]  /*caa0*/  @!P1 IADD3.X R19, R4, R19, R15, P2, !PT ;  /* 0x0000001304139210 */ /* 0x000fe200017fe40f */
[----:B------:R-:W-:Y:S01]  /*cab0*/  @!P1 IMAD.MOV.U32 R209, RZ, RZ, R211 ;  /* 0x000000ffffd19224 */ /* 0x000fe200078e00d3 */
[C---:B------:R-:W-:Y:S01]  /*cac0*/  @!P1 IADD3 R10, P3, R8.reuse, R10, RZ ;  /* 0x0000000a080a9210 */ /* 0x040fe20007f7e0ff */
[----:B-1----:R-:W-:Y:S01]  /*cad0*/  @!P1 IMAD.MOV.U32 R30, RZ, RZ, c[0x0][0x1a4] ;  /* 0x00006900ff1e9624 */ /* 0x002fe200078e00ff */
[C---:B------:R-:W-:Y:S01]  /*cae0*/  @!P1 IADD3 R31, P0, R8.reuse, R34, RZ ;  /* 0x00000022081f9210 */ /* 0x040fe20007f1e0ff */
[----:B------:R-:W-:Y:S01]  /*caf0*/  @!P1 IMAD.MOV.U32 R34, RZ, RZ, c[0x0][0x1a4] ;  /* 0x00006900ff229624 */ /* 0x000fe200078e00ff */
[----:B------:R-:W-:Y:S01]  /*cb00*/  @!P1 IADD3 R12, P2, R8, R12, RZ ;  /* 0x0000000c080c9210 */ /* 0x000fe20007f5e0ff */
[----:B------:R-:W-:Y:S01]  /*cb10*/  @!P1 IMAD R30, R30, 0x90, RZ ;  /* 0x000000901e1e9824 */ /* 0x000fe200078e02ff */
[----:B------:R-:W-:Y:S01]  /*cb20*/  @!P1 LEA R42, P4, R10, c[0x0][0x170], 0x1 ;  /* 0x00005c000a2a9a11 */ /* 0x000fe200078808ff */
[----:B------:R-:W-:Y:S01]  /*cb30*/  @!P1 IMAD R34, R34, 0xb0, RZ ;  /* 0x000000b022229824 */ /* 0x000fe200078e02ff */
[----:B------:R-:W-:Y:S01]  /*cb40*/  @!PT LDS RZ, [RZ] ;  /* 0x00000000fffff984 */ /* 0x000fe20000000800 */
[----:B------:R-:W-:Y:S01]  /*cb50*/  @!PT LDS RZ, [RZ] ;  /* 0x00000000fffff984 */ /* 0x000fe20000000800 */
[----:B------:R-:W-:Y:S01]  /*cb60*/  @!PT LDS RZ, [RZ] ;  /* 0x00000000fffff984 */ /* 0x000fe20000000800 */
[----:B------:R1:W-:Y:S01]  /*cb70*/  @!P1 LDGSTS.E.BYPASS.LTC128B.128 [R241+0xa800], [R38.64] ;  /* 0x0a80000026f19fae */ /* 0x0003e2000b901d54 */
[----:B------:R-:W-:Y:S01]  /*cb80*/  @!P1 IMAD.WIDE.U32 R36, R36, 0xf0, R208 ;  /* 0x000000f024249825 */ /* 0x000fe200078e00d0 */
[----:B------:R-:W-:-:S02]  /*cb90*/  @!P1 IADD3.X R30, R4, R35, R30, P0, !PT ;  /* 0x00000023041e9210 */ /* 0x000fc400007fe41e */
[----:B------:R-:W-:Y:S01]  /*cba0*/  @!P1 IADD3 R35, P0, R8, R40, RZ ;  /* 0x0000002808239210 */ /* 0x000fe20007f1e0ff */
[----:B------:R-:W-:Y:S01]  /*cbb0*/  @!P1 IMAD.MOV.U32 R15, RZ, RZ, c[0x0][0x1a4] ;  /* 0x00006900ff0f9624 */ /* 0x000fe200078e00ff */
[----:B------:R-:W-:Y:S01]  /*cbc0*/  @P1 STS.128 [R241+0xb000], RZ ;  /* 0x00b000fff1001388 */ /* 0x000fe20000000c00 */
[C---:B------:R-:W-:Y:S01]  /*cbd0*/  @!P1 IMAD.X R9, R4.reuse, 0x1, R9, P3 ;  /* 0x0000000104099824 */ /* 0x040fe200018e0609 */
[C---:B------:R-:W-:Y:S01]  /*cbe0*/  @!P1 IADD3.X R34, R4.reuse, R41, R34, P0, !PT ;  /* 0x0000002904229210 */ /* 0x040fe200007fe422 */
[----:B------:R-:W-:Y:S01]  /*cbf0*/  @!P1 IMAD.X R11, R4, 0x1, R11, P2 ;  /* 0x00000001040b9824 */ /* 0x000fe200010e060b */
[----:B------:R-:W-:Y:S01]  /*cc00*/  @!P1 IADD3 R16, P0, R8, R16, RZ ;  /* 0x0000001008109210 */ /* 0x000fe20007f1e0ff */
[----:B------:R-:W-:Y:S01]  /*cc10*/  @!P1 IMAD R15, R15, 0xf0, RZ ;  /* 0x000000f00f0f9824 */ /* 0x000fe200078e02ff */
[----:B------:R-:W-:Y:S01]  /*cc20*/  @!P1 LEA R40, P3, R12, c[0x0][0x170], 0x1 ;  /* 0x00005c000c289a11 */ /* 0x000fe200078608ff */
[----:B------:R-:W-:Y:S01]  /*cc30*/  IMAD.MOV.U32 R249, RZ, RZ, R3 ;  /* 0x000000fffff97224 */ /* 0x000fe200078e0003 */
[----:B------:R-:W-:Y:S01]  /*cc40*/  @!P1 IADD3.X R6, R4, R6, R17, P0, !PT ;  /* 0x0000000604069210 */ /* 0x000fe200007fe411 */
[----:B------:R-:W-:Y:S01]  /*cc50*/  IMAD.MOV.U32 R250, RZ, RZ, R213 ;  /* 0x000000fffffa7224 */ /* 0x000fe200078e00d5 */
[----:B------:R-:W-:-:S02]  /*cc60*/  @!P1 IADD3 R14, P0, R8, R14, RZ ;  /* 0x0000000e080e9210 */ /* 0x000fc40007f1e0ff */
[----:B------:R-:W-:Y:S02]  /*cc70*/  @!P1 LEA.HI.X R41, R12, c[0x0][0x174], R11, 0x1, P3 ;  /* 0x00005d000c299a11 */ /* 0x000fe400018f0c0b */
[----:B------:R-:W-:Y:S01]  /*cc80*/  @!P1 LEA R44, P3, R23, c[0x0][0x170], 0x1 ;  /* 0x00005c00172c9a11 */ /* 0x000fe200078608ff */
[----:B------:R-:W-:Y:S01]  /*cc90*/  @!P1 IMAD.X R13, R4, 0x1, R13, P0 ;  /* 0x00000001040d9824 */ /* 0x000fe200000e060d */
[----:B------:R-:W-:Y:S02]  /*cca0*/  @!P1 IADD3 R8, P0, R8, R36, RZ ;  /* 0x0000002408089210 */ /* 0x000fe40007f1e0ff */
[----:B------:R-:W-:Y:S02]  /*ccb0*/  @!P1 LEA R36, P2, R14, c[0x0][0x170], 0x1 ;  /* 0x00005c000e249a11 */ /* 0x000fe400078408ff */
[----:B------:R-:W-:Y:S02]  /*ccc0*/  @!P1 IADD3.X R15, R4, R37, R15, P0, !PT ;  /* 0x00000025040f9210 */ /* 0x000fe400007fe40f */
[----:B------:R-:W-:-:S02]  /*ccd0*/  @!P1 LEA.HI.X R43, R10, c[0x0][0x174], R9, 0x1, P4 ;  /* 0x00005d000a2b9a11 */ /* 0x000fc400020f0c09 */
        /* <DEDUP_REMOVED lines=10> */
[----:B-1----:R-:W-:Y:S01]  /*cd80*/  @!P1 LEA R38, P4, R29, c[0x0][0x170], 0x1 ;  /* 0x00005c001d269a11 */ /* 0x002fe200078808ff */
[----:B------:R-:W-:Y:S01]  /*cd90*/  @!PT LDS RZ, [RZ] ;  /* 0x00000000fffff984 */ /* 0x000fe20000000800 */
[----:B------:R-:W-:Y:S01]  /*cda0*/  @!PT LDS RZ, [RZ] ;  /* 0x00000000fffff984 */ /* 0x000fe20000000800 */
[----:B------:R-:W-:Y:S01]  /*cdb0*/  @!PT LDS RZ, [RZ] ;  /* 0x00000000fffff984 */ /* 0x000fe20000000800 */
[----:B------:R1:W-:Y:S01]  /*cdc0*/  @!P1 LDGSTS.E.BYPASS.LTC128B.128 [R241+0xb800], [R44.64] ;  /* 0x0b8000002cf19fae */ /* 0x0003e2000b901d54 */
[----:B------:R-:W-:-:S02]  /*cdd0*/  @!P1 LEA.HI.X R11, R27, c[0x0][0x174], R26, 0x1, P0 ;  /* 0x00005d001b0b9a11 */ /* 0x000fc400000f0c1a */
        /* <DEDUP_REMOVED lines=76> */
[----:B------:R-:W1:Y:S04]  /*d2a0*/  LDSM.16.M88.4 R64, [R238+0x5800] ;  /* 0x00580000ee40783b */ /* 0x000e680000000200 */
[----:B------:R-:W2:Y:S04]  /*d2b0*/  LDSM.16.M88.4 R120, [R238+0x2000] ;  /* 0x00200000ee78783b */ /* 0x000ea80000000200 */
[----:B------:R-:W-:Y:S04]  /*d2c0*/  LDSM.16.M88.4 R200, [R5] ;  /* 0x0000000005c8783b */ /* 0x000fe80000000200 */
[----:B------:R-:W2:Y:S04]  /*d2d0*/  LDSM.16.M88.4 R128, [R233+0x5800] ;  /* 0x00580000e980783b */ /* 0x000ea80000000200 */
[----:B------:R-:W2:Y:S04]  /*d2e0*/  LDSM.16.M88.4 R196, [R233+0x2000] ;  /* 0x00200000e9c4783b */ /* 0x000ea80000000200 */
[----:B------:R-:W3:Y:S04]  /*d2f0*/  LDSM.16.M88.4 R72, [R238+0x5000] ;  /* 0x00500000ee48783b */ /* 0x000ee80000000200 */
[----:B------:R-:W3:Y:S04]  /*d300*/  LDSM.16.M88.4 R80, [R238+0x4800] ;  /* 0x00480000ee50783b */ /* 0x000ee80000000200 */
[----:B------:R-:W3:Y:S04]  /*d310*/  LDSM.16.M88.4 R16, [R238+0x8800] ;  /* 0x00880000ee10783b */ /* 0x000ee80000000200 */
[----:B------:R-:W3:Y:S04]  /*d320*/  LDSM.16.M88.4 R56, [R238+0x6000] ;  /* 0x00600000ee38783b */ /* 0x000ee80000000200 */
[----:B------:R-:W3:Y:S01]  /*d330*/  LDSM.16.M88.4 R168, [R233+0x5000] ;  /* 0x00500000e9a8783b */ /* 0x000ee20000000200 */
[C---:B-1----:R-:W-:Y:S03]  /*d340*/  HMMA.16816.F32.BF16 R68, R204.reuse, R64, RZ ;  /* 0x00000040cc44723c */ /* 0x042fe600000418ff */
[----:B------:R-:W1:Y:S04]  /*d350*/  LDSM.16.M88.4 R88, [R238+0x4000] ;  /* 0x00400000ee58783b */ /* 0x000e680000000200 */
[----:B------:R-:W1:Y:S01]  /*d360*/  LDSM.16.M88.4 R172, [R233+0x4800] ;  /* 0x00480000e9ac783b */ /* 0x000e620000000200 */
[C---:B------:R-:W-:Y:S03]  /*d370*/  HMMA.16816.F32.BF16 R64, R204.reuse, R66, RZ ;  /* 0x00000042cc40723c */ /* 0x040fe600000418ff */
[----:B------:R-:W1:Y:S04]  /*d380*/  LDSM.16.M88.4 R112, [R238+0x2800] ;  /* 0x00280000ee70783b */ /* 0x000e680000000200 */
[----:B------:R-:W-:Y:S01]  /*d390*/  LDSM.16.M88.4 R32, [R238+0x7800] ;  /* 0x00780000ee20783b */ /* 0x000fe20000000200 */
[C---:B--2---:R-:W-:Y:S03]  /*d3a0*/  HMMA.16816.F32.BF16 R124, R204.reuse, R120, RZ ;  /* 0x00000078cc7c723c */ /* 0x044fe600000418ff */
        /* <DEDUP_REMOVED lines=9> */
[----:B------:R-:W2:Y:S04]  /*d440*/  LDSM.16.M88.4 R128, [R233+0x8800] ;  /* 0x00880000e980783b */ /* 0x000ea80000000200 */
[----:B------:R-:W-:Y:S01]  /*d450*/  LDSM.16.M88.4 R188, [R233+0x3000] ;  /* 0x00300000e9bc783b */ /* 0x000fe20000000200 */
[C---:B------:R-:W-:Y:S03]  /*d460*/  HMMA.16816.F32.BF16 R124, R200.reuse, R196, R124 ;  /* 0x000000c4c87c723c */ /* 0x040fe6000004187c */
[----:B------:R-:W-:Y:S04]  /*d470*/  LDSM.16.M88.4 R184, [R233+0x3800] ;  /* 0x00380000e9b8783b */ /* 0x000fe80000000200 */
[----:B------:R-:W-:Y:S01]  /*d480*/  LDSM.16.M88.4 R48, [R238+0x6800] ;  /* 0x00680000ee30783b */ /* 0x000fe20000000200 */
[----:B------:R-:W-:Y:S03]  /*d490*/  HMMA.16816.F32.BF16 R120, R200, R198, R120 ;  /* 0x000000c6c878723c */ /* 0x000fe60000041878 */
[----:B------:R-:W1:Y:S04]  /*d4a0*/  LDSM.16.M88.4 R196, [R233+0x6000] ;  /* 0x00600000e9c4783b */ /* 0x000e680000000200 */
[----:B----4-:R-:W-:Y:S01]  /*d4b0*/  LDSM.16.M88.4 R8, [R238+0x9000] ;  /* 0x00900000ee08783b */ /* 0x010fe20000000200 */
[C---:B---3--:R-:W-:Y:S03]  /*d4c0*/  HMMA.16816.F32.BF16 R76, R204.reuse, R72, RZ ;  /* 0x00000048cc4c723c */ /* 0x048fe600000418ff */
[----:B------:R-:W-:Y:S04]  /*d4d0*/  LDSM.16.M88.4 R208, [R238+0x9800] ;  /* 0x00980000eed0783b */ /* 0x000fe80000000200 */
        /* <DEDUP_REMOVED lines=10> */
[----:B------:R-:W3:Y:S07]  /*d580*/  LDSM.16.M88.4 R168, [R233+0x7800] ;  /* 0x00780000e9a8783b */ /* 0x000eee0000000200 */
[C---:B-1----:R-:W-:Y:S08]  /*d590*/  HMMA.16816.F32.BF16 R92, R204.reuse, R88, RZ ;  /* 0x00000058cc5c723c */ /* 0x042ff000000418ff */
[----:B------:R-:W-:Y:S08]  /*d5a0*/  HMMA.16816.F32.BF16 R88, R204, R90, RZ ;  /* 0x0000005acc58723c */ /* 0x000ff000000418ff */
[C---:B------:R-:W-:Y:S08]  /*d5b0*/  HMMA.16816.F32.BF16 R84, R200.reuse, R172, R84 ;  /* 0x000000acc854723c */ /* 0x040ff00000041854 */
[----:B------:R-:W-:Y:S01]  /*d5c0*/  HMMA.16816.F32.BF16 R80, R200, R174, R80 ;  /* 0x000000aec850723c */ /* 0x000fe20000041850 */
[----:B------:R-:W1:Y:S07]  /*d5d0*/  LDSM.16.M88.4 R172, [R233+0x7000] ;  /* 0x00700000e9ac783b */ /* 0x000e6e0000000200 */
[C---:B------:R-:W-:Y:S08]  /*d5e0*/  HMMA.16816.F32.BF16 R116, R204.reuse, R112, RZ ;  /* 0x00000070cc74723c */ /* 0x040ff000000418ff */
[----:B------:R-:W-:Y:S08]  /*d5f0*/  HMMA.16816.F32.BF16 R112, R204, R114, RZ ;  /* 0x00000072cc70723c */ /* 0x000ff000000418ff */
[C---:B--2---:R-:W-:Y:S07]  /*d600*/  HMMA.16816.F32.BF16 R20, R200.reuse, R128, R20 ;  /* 0x00000080c814723c */ /* 0x044fee0000041814 */
[C---:B------:R-:W-:Y:S01]  /*d610*/  IADD3 R128, R236.reuse, 0x800, RZ ;  /* 0x00000800ec807810 */ /* 0x040fe20007ffe0ff */
[C---:B------:R-:W-:Y:S08]  /*d620*/  HMMA.16816.F32.BF16 R60, R200.reuse, R196, R60 ;  /* 0x000000c4c83c723c */ /* 0x040ff0000004183c */
[C---:B------:R-:W-:Y:S01]  /*d630*/  HMMA.16816.F32.BF16 R56, R200.reuse, R198, R56 ;  /* 0x000000c6c838723c */ /* 0x040fe20000041838 */
[----:B------:R-:W-:Y:S07]  /*d640*/  LDSM.16.M88.4 R196, [R237] ;  /* 0x00000000edc4783b */ /* 0x000fee0000000200 */
[----:B------:R-:W-:Y:S01]  /*d650*/  HMMA.16816.F32.BF16 R16, R200, R130, R16 ;  /* 0x00000082c810723c */ /* 0x000fe20000041810 */
[----:B------:R-:W2:Y:S07]  /*d660*/  LDSM.16.M88.4 R128, [R128] ;  /* 0x000000008080783b */ /* 0x000eae0000000200 */
[C---:B-----5:R-:W-:Y:S08]  /*d670*/  HMMA.16816.F32.BF16 R36, R204.reuse, R32, RZ ;  /* 0x00000020cc24723c */ /* 0x060ff000000418ff */
        /* <DEDUP_REMOVED lines=9> */
[----:B------:R-:W-:Y:S08]  /*d710*/  HMMA.16816.F32.BF16 R40, R204, R42, RZ ;  /* 0x0000002acc28723c */ /* 0x000ff000000418ff */
[C---:B------:R-:W-:Y:S08]  /*d720*/  HMMA.16816.F32.BF16 R116, R200.reuse, R192, R116 ;  /* 0x000000c0c874723c */ /* 0x040ff00000041874 */
[C---:B------:R-:W-:Y:S01]  /*d730*/  HMMA.16816.F32.BF16 R112, R200.reuse, R194, R112 ;  /* 0x000000c2c870723c */ /* 0x040fe20000041870 */
[----:B------:R-:W5:Y:S07]  /*d740*/  LDSM.16.M88.4 R192, [R233+0x6800] ;  /* 0x00680000e9c0783b */ /* 0x000f6e0000000200 */
[----:B---3--:R-:W-:Y:S07]  /*d750*/  HMMA.16816.F32.BF16 R36, R200, R168, R36 ;  /* 0x000000a8c824723c */ /* 0x008fee0000041824 */
[C---:B------:R-:W-:Y:S01]  /*d760*/  IADD3 R168, R236.reuse, 0x1000, RZ ;  /* 0x00001000eca87810 */ /* 0x040fe20007ffe0ff */
[----:B------:R-:W-:Y:S08]  /*d770*/  HMMA.16816.F32.BF16 R28, R204, R24, RZ ;  /* 0x00000018cc1c723c */ /* 0x000ff000000418ff */
[C---:B------:R-:W-:Y:S08]  /*d780*/  HMMA.16816.F32.BF16 R108, R200.reuse, R188, R108 ;  /* 0x000000bcc86c723c */ /* 0x040ff0000004186c */
[C---:B------:R-:W-:Y:S01]  /*d790*/  HMMA.16816.F32.BF16 R104, R200.reuse, R190, R104 ;  /* 0x000000bec868723c */ /* 0x040fe20000041868 */
[----:B------:R-:W3:Y:S07]  /*d7a0*/  LDSM.16.M88.4 R188, [R233+0x9800] ;  /* 0x00980000e9bc783b */ /* 0x000eee0000000200 */
[C---:B------:R-:W-:Y:S08]  /*d7b0*/  HMMA.16816.F32.BF16 R100, R200.reuse, R184, R100 ;  /* 0x000000b8c864723c */ /* 0x040ff00000041864 */
[C---:B------:R-:W-:Y:S01]  /*d7c0*/  HMMA.16816.F32.BF16 R96, R200.reuse, R186, R96 ;  /* 0x000000bac860723c */ /* 0x040fe20000041860 */
[----:B------:R-:W2:Y:S07]  /*d7d0*/  LDSM.16.M88.4 R184, [R233+0x9000] ;  /* 0x00900000e9b8783b */ /* 0x000eae0000000200 */
[C---:B-1----:R-:W-:Y:S07]  /*d7e0*/  HMMA.16816.F32.BF16 R44, R200.reuse, R172, R44 ;  /* 0x000000acc82c723c */ /* 0x042fee000004182c */
[----:B------:R-:W-:Y:S01]  /*d7f0*/  IADD3 R172, R236, 0x1800, RZ ;  /* 0x00001800ecac7810 */ /* 0x000fe20007ffe0ff */
[----:B------:R-:W-:Y:S01]  /*d800*/  HMMA.16816.F32.BF16 R32, R200, R170, R32 ;  /* 0x000000aac820723c */ /* 0x000fe20000041820 */
[----:B------:R-:W1:Y:S07]  /*d810*/  LDSM.16.M88.4 R168, [R168] ;  /* 0x00000000a8a8783b */ /* 0x000e6e0000000200 */
[C---:B------:R-:W-:Y:S08]  /*d820*/  HMMA.16816.F32.BF16 R52, R204.reuse, R48, RZ ;  /* 0x00000030cc34723c */ /* 0x040ff000000418ff */
[C---:B------:R-:W-:Y:S08]  /*d830*/  HMMA.16816.F32.BF16 R48, R204.reuse, R50, RZ ;  /* 0x00000032cc30723c */ /* 0x040ff000000418ff */
[----:B------:R-:W-:Y:S08]  /*d840*/  HMMA.16816.F32.BF16 R24, R204, R26, RZ ;  /* 0x0000001acc18723c */ /* 0x000ff000000418ff */
[----:B------:R-:W-:Y:S01]  /*d850*/  HMMA.16816.F32.BF16 R40, R200, R174, R40 ;  /* 0x000000aec828723c */ /* 0x000fe20000041828 */
[----:B------:R-:W1:Y:S07]  /*d860*/  LDSM.16.M88.4 R172, [R172] ;  /* 0x00000000acac783b */ /* 0x000e6e0000000200 */
[C---:B--2---:R-:W-:Y:S08]  /*d870*/  HMMA.16816.F32.BF16 R116, R196.reuse, R128, R116 ;  /* 0x00000080c474723c */ /* 0x044ff00000041874 */
[----:B------:R-:W-:Y:S01]  /*d880*/  HMMA.16816.F32.BF16 R112, R196, R130, R112 ;  /* 0x00000082c470723c */ /* 0x000fe20000041870 */
[----:B------:R-:W2:Y:S07]  /*d890*/  LDSM.16.M88.4 R128, [R228] ;  /* 0x00000000e480783b */ /* 0x000eae0000000200 */
[C---:B------:R-:W-:Y:S08]  /*d8a0*/  HMMA.16816.F32.BF16 R12, R204.reuse, R8, RZ ;  /* 0x00000008cc0c723c */ /* 0x040ff000000418ff */
[C---:B------:R-:W-:Y:S08]  /*d8b0*/  HMMA.16816.F32.BF16 R8, R204.reuse, R10, RZ ;  /* 0x0000000acc08723c */ /* 0x040ff000000418ff */
[C---:B------:R-:W-:Y:S07]  /*d8c0*/  HMMA.16816.F32.BF16 R4, R204.reuse, R208, RZ ;  /* 0x000000d0cc04723c */ /* 0x040fee00000418ff */
[----:B------:R-:W-:Y:S01]  /*d8d0*/  LOP3.LUT R208, R244, UR6, RZ, 0xfc, !PT ;  /* 0x00000006f4d07c12 */ /* 0x000fe2000f8efcff */
[----:B------:R-:W-:Y:S03]  /*d8e0*/  HMMA.16816.F32.BF16 R204, R204, R210, RZ ;  /* 0x000000d2cccc723c */ /* 0x000fe600000418ff */
[----:B------:R-:W-:Y:S05]  /*d8f0*/  I2F R210, R208 ;  /* 0x000000d000d27306 */ /* 0x000fea0000201400 */
[C---:B----4-:R-:W-:Y:S07]  /*d900*/  HMMA.16816.F32.BF16 R28, R200.reuse, R180, R28 ;  /* 0x000000b4c81c723c */ /* 0x050fee000004181c */
[C---:B------:R-:W-:Y:S01]  /*d910*/  IADD3 R180, R236.reuse, 0x3800, RZ ;  /* 0x00003800ecb47810 */ /* 0x040fe20007ffe0ff */
[C---:B-----5:R-:W-:Y:S08]  /*d920*/  HMMA.16816.F32.BF16 R52, R200.reuse, R192, R52 ;  /* 0x000000c0c834723c */ /* 0x060ff00000041834 */
[C---:B------:R-:W-:Y:S01]  /*d930*/  HMMA.16816.F32.BF16 R48, R200.reuse, R194, R48 ;  /* 0x000000c2c830723c */ /* 0x040fe20000041830 */
[----:B------:R-:W-:Y:S07]  /*d940*/  LDSM.16.M88.4 R192, [R236] ;  /* 0x00000000ecc0783b */ /* 0x000fee0000000200 */
[C---:B------:R-:W-:Y:S01]  /*d950*/  HMMA.16816.F32.BF16 R24, R200.reuse, R182, R24 ;  /* 0x000000b6c818723c */ /* 0x040fe20000041818 */
[----:B------:R-:W4:Y:S07]  /*d960*/  LDSM.16.M88.4 R180, [R180] ;  /* 0x00000000b4b4783b */ /* 0x000f2e0000000200 */
[C---:B---3--:R-:W-:Y:S07]  /*d970*/  HMMA.16816.F32.BF16 R4, R200.reuse, R188, R4 ;  /* 0x000000bcc804723c */ /* 0x048fee0000041804 */
[C---:B------:R-:W-:Y:S01]  /*d980*/  IADD3 R188, R236.reuse, 0x2800, RZ ;  /* 0x00002800ecbc7810 */ /* 0x040fe20007ffe0ff */
[C---:B------:R-:W-:Y:S07]  /*d990*/  HMMA.16816.F32.BF16 R12, R200.reuse, R184, R12 ;  /* 0x000000b8c80c723c */ /* 0x040fee000004180c */
[----:B------:R-:W-:Y:S01]  /*d9a0*/  IADD3 R184, R236, 0x3000, RZ ;  /* 0x00003000ecb87810 */ /* 0x000fe20007ffe0ff */
[C---:B------:R-:W-:Y:S05]  /*d9b0*/  HMMA.16816.F32.BF16 R8, R200.reuse, R186, R8 ;  /* 0x000000bac808723c */ /* 0x040fea0000041808 */
[----:B------:R-:W-:Y:S03]  /*d9c0*/  LDSM.16.M88.4 R184, [R184] ;  /* 0x00000000b8b8783b */ /* 0x000fe60000000200 */
[----:B------:R-:W-:Y:S01]  /*d9d0*/  HMMA.16816.F32.BF16 R204, R200, R190, R204 ;  /* 0x000000bec8cc723c */ /* 0x000fe200000418cc */
[----:B------:R-:W3:Y:S04]  /*d9e0*/  LDSM.16.M88.4 R200, [R229] ;  /* 0x00000000e5c8783b */ /* 0x000ee80000000200 */
[----:B------:R-:W-:Y:S03]  /*d9f0*/  LDSM.16.M88.4 R188, [R188] ;  /* 0x00000000bcbc783b */ /* 0x000fe60000000200 */
[C---:B-1----:R-:W-:Y:S08]  /*da00*/  HMMA.16816.F32.BF16 R108, R196.reuse, R168, R108 ;  /* 0x000000a8c46c723c */ /* 0x042ff0000004186c */
[C---:B------:R-:W-:Y:S01]  /*da10*/  HMMA.16816.F32.BF16 R104, R196.reuse, R170, R104 ;  /* 0x000000aac468723c */ /* 0x040fe20000041868 */
[----:B------:R-:W1:Y:S07]  /*da20*/  LDSM.16.M88.4 R168, [R227] ;  /* 0x00000000e3a8783b */ /* 0x000e6e0000000200 */
[C---:B------:R-:W-:Y:S08]  /*da30*/  HMMA.16816.F32.BF16 R100, R196.reuse, R172, R100 ;  /* 0x000000acc464723c */ /* 0x040ff00000041864 */
[C---:B------:R-:W-:Y:S01]  /*da40*/  HMMA.16816.F32.BF16 R96, R196.reuse, R174, R96 ;  /* 0x000000aec460723c */ /* 0x040fe20000041860 */
[----:B------:R-:W5:Y:S07]  /*da50*/  LDSM.16.M88.4 R172, [R225] ;  /* 0x00000000e1ac783b */ /* 0x000f6e0000000200 */
[C---:B--2---:R-:W-:Y:S08]  /*da60*/  HMMA.16816.F32.BF16 R52, R196.reuse, R128, R52 ;  /* 0x00000080c434723c */ /* 0x044ff00000041834 */
[C---:B------:R-:W-:Y:S01]  /*da70*/  HMMA.16816.F32.BF16 R48, R196.reuse, R130, R48 ;  /* 0x00000082c430723c */ /* 0x040fe20000041830 */
[----:B------:R-:W2:Y:S07]  /*da80*/  LDSM.16.M88.4 R128, [R166] ;  /* 0x00000000a680783b */ /* 0x000eae0000000200 */
[C---:B----4-:R-:W-:Y:S08]  /*da90*/  HMMA.16816.F32.BF16 R68, R196.reuse, R180, R68 ;  /* 0x000000b4c444723c */ /* 0x050ff00000041844 */
[C---:B------:R-:W-:Y:S01]  /*daa0*/  HMMA.16816.F32.BF16 R64, R196.reuse, R182, R64 ;  /* 0x000000b6c440723c */ /* 0x040fe20000041840 */
[----:B------:R-:W4:Y:S07]  /*dab0*/  LDSM.16.M88.4 R180, [R226] ;  /* 0x00000000e2b4783b */ /* 0x000f2e0000000200 */
[C---:B---3--:R-:W-:Y:S08]  /*dac0*/  HMMA.16816.F32.BF16 R60, R196.reuse, R200, R60 ;  /* 0x000000c8c43c723c */ /* 0x048ff0000004183c */
[C---:B------:R-:W-:Y:S01]  /*dad0*/  HMMA.16816.F32.BF16 R56, R196.reuse, R202, R56 ;  /* 0x000000cac438723c */ /* 0x040fe20000041838 */
[----:B------:R-:W-:Y:S07]  /*dae0*/  LDSM.16.M88.4 R200, [R235] ;  /* 0x00000000ebc8783b */ /* 0x000fee0000000200 */
[C---:B-1----:R-:W-:Y:S08]  /*daf0*/  HMMA.16816.F32.BF16 R44, R196.reuse, R168, R44 ;  /* 0x000000a8c42c723c */ /* 0x042ff0000004182c */
[C---:B------:R-:W-:Y:S01]  /*db00*/  HMMA.16816.F32.BF16 R40, R196.reuse, R170, R40 ;  /* 0x000000aac428723c */ /* 0x040fe20000041828 */
[----:B------:R-:W1:Y:S07]  /*db10*/  LDSM.16.M88.4 R168, [R165+0x800] ;  /* 0x00080000a5a8783b */ /* 0x000e6e0000000200 */
[C---:B------:R-:W-:Y:S08]  /*db20*/  HMMA.16816.F32.BF16 R84, R196.reuse, R188, R84 ;  /* 0x000000bcc454723c */ /* 0x040ff00000041854 */
[C---:B------:R-:W-:Y:S01]  /*db30*/  HMMA.16816.F32.BF16 R80, R196.reuse, R190, R80 ;  /* 0x000000bec450723c */ /* 0x040fe20000041850 */
[----:B------:R-:W3:Y:S07]  /*db40*/  LDSM.16.M88.4 R188, [R167] ;  /* 0x00000000a7bc783b */ /* 0x000eee0000000200 */
[C---:B-----5:R-:W-:Y:S08]  /*db50*/  HMMA.16816.F32.BF16 R28, R196.reuse, R172, R28 ;  /* 0x000000acc41c723c */ /* 0x060ff0000004181c */
[C---:B------:R-:W-:Y:S01]  /*db60*/  HMMA.16816.F32.BF16 R24, R196.reuse, R174, R24 ;  /* 0x000000aec418723c */ /* 0x040fe20000041818 */
[----:B------:R-:W5:Y:S07]  /*db70*/  LDSM.16.M88.4 R172, [R165+0x3800] ;  /* 0x00380000a5ac783b */ /* 0x000f6e0000000200 */
[C---:B------:R-:W-:Y:S08]  /*db80*/  HMMA.16816.F32.BF16 R76, R196.reuse, R184, R76 ;  /* 0x000000b8c44c723c */ /* 0x040ff0000004184c */
[C---:B------:R-:W-:Y:S01]  /*db90*/  HMMA.16816.F32.BF16 R72, R196.reuse, R186, R72 ;  /* 0x000000bac448723c */ /* 0x040fe20000041848 */
[----:B------:R-:W3:Y:S07]  /*dba0*/  LDSM.16.M88.4 R184, [R224] ;  /* 0x00000000e0b8783b */ /* 0x000eee0000000200 */
[C---:B--2---:R-:W-:Y:S08]  /*dbb0*/  HMMA.16816.F32.BF16 R4, R196.reuse, R128, R4 ;  /* 0x00000080c404723c */ /* 0x044ff00000041804 */
[C---:B------:R-:W-:Y:S01]  /*dbc0*/  HMMA.16816.F32.BF16 R204, R196.reuse, R130, R204 ;  /* 0x00000082c4cc723c */ /* 0x040fe200000418cc */
[----:B------:R-:W2:Y:S07]  /*dbd0*/  LDSM.16.M88.4 R128, [R165+0x4000] ;  /* 0x00400000a580783b */ /* 0x000eae0000000200 */
[C---:B----4-:R-:W-:Y:S08]  /*dbe0*/  HMMA.16816.F32.BF16 R36, R196.reuse, R180, R36 ;  /* 0x000000b4c424723c */ /* 0x050ff00000041824 */
[----:B------:R-:W-:Y:S01]  /*dbf0*/  HMMA.16816.F32.BF16 R32, R196, R182, R32 ;  /* 0x000000b6c420723c */ /* 0x000fe20000041820 */
[----:B------:R-:W4:Y:S07]  /*dc00*/  LDSM.16.M88.4 R180, [R165+0x4800] ;  /* 0x00480000a5b4783b */ /* 0x000f2e0000000200 */
[C---:B-1----:R-:W-:Y:S08]  /*dc10*/  HMMA.16816.F32.BF16 R116, R200.reuse, R168, R116 ;  /* 0x000000a8c874723c */ /* 0x042ff00000041874 */
[----:B------:R-:W-:Y:S01]  /*dc20*/  HMMA.16816.F32.BF16 R112, R200, R170, R112 ;  /* 0x000000aac870723c */ /* 0x000fe20000041870 */
[----:B------:R-:W1:Y:S07]  /*dc30*/  LDSM.16.M88.4 R168, [R165+0x5000] ;  /* 0x00500000a5a8783b */ /* 0x000e6e0000000200 */
[----:B---3--:R-:W-:Y:S07]  /*dc40*/  HMMA.16816.F32.BF16 R12, R196, R188, R12 ;  /* 0x000000bcc40c723c */ /* 0x008fee000004180c */
[----:B------:R-:W-:Y:S01]  /*dc50*/  LOP3.LUT R188, R244, UR6, RZ, 0xfc, !PT ;  /* 0x00000006f4bc7c12 */ /* 0x000fe2000f8efcff */
[----:B-----5:R-:W-:Y:S03]  /*dc60*/  HMMA.16816.F32.BF16 R68, R200, R172, R68 ;  /* 0x000000acc844723c */ /* 0x020fe60000041844 */
[----:B------:R-:W-:-:S04]  /*dc70*/  IADD3 R189, R188, 0x79, RZ ;  /* 0x00000079bcbd7810 */ /* 0x000fc80007ffe0ff */
[----:B------:R3:W5:Y:S01]  /*dc80*/  I2F R172, R189 ;  /* 0x000000bd00ac7306 */ /* 0x0007620000201400 */
[----:B------:R-:W-:Y:S01]  /*dc90*/  HMMA.16816.F32.BF16 R64, R200, R174, R64 ;  /* 0x000000aec840723c */ /* 0x000fe20000041840 */
[C---:B------:R-:W-:Y:S02]  /*dca0*/  IADD3 R173, R188.reuse, 0x91, RZ ;  /* 0x00000091bcad7810 */ /* 0x040fe40007ffe0ff */
[C---:B------:R-:W-:Y:S02]  /*dcb0*/  ISETP.GE.AND P5, PT, R189.reuse, R212, PT ;  /* 0x000000d4bd00720c */ /* 0x040fe40003fa6270 */
[----:B------:R-:W-:Y:S02]  /*dcc0*/  ISETP.GE.AND P4, PT, R189, R179, PT ;  /* 0x000000b3bd00720c */ /* 0x000fe40003f86270 */
[C---:B------:R-:W-:Y:S01]  /*dcd0*/  IADD3 R175, R188.reuse, 0x81, RZ ;  /* 0x00000081bcaf7810 */ /* 0x040fe20007ffe0ff */
[----:B------:R-:W-:Y:S01]  /*dce0*/  HMMA.16816.F32.BF16 R16, R196, R186, R16 ;  /* 0x000000bac410723c */ /* 0x000fe20000041810 */
[----:B------:R-:W-:-:S02]  /*dcf0*/  IADD3 R174, R188, 0x89, RZ ;  /* 0x00000089bcae7810 */ /* 0x000fc40007ffe0ff */
[CC--:B------:R-:W-:Y:S02]  /*dd00*/  ISETP.GE.AND P3, PT, R175.reuse, R212.reuse, PT ;  /* 0x000000d4af00720c */ /* 0x0c0fe40003f66270 */
[-C--:B------:R-:W-:Y:S02]  /*dd10*/  ISETP.GE.AND P6, PT, R175, R179.reuse, PT ;  /* 0x000000b3af00720c */ /* 0x080fe40003fc6270 */
[C---:B------:R-:W-:Y:S01]  /*dd20*/  IADD3 R187, R188.reuse, 0x71, RZ ;  /* 0x00000071bcbb7810 */ /* 0x040fe20007ffe0ff */
[----:B--2---:R-:W-:Y:S01]  /*dd30*/  HMMA.16816.F32.BF16 R60, R200, R128, R60 ;  /* 0x00000080c83c723c */ /* 0x004fe2000004183c */
[----:B---3--:R-:W-:Y:S02]  /*dd40*/  IADD3 R189, R188, 0xa1, RZ ;  /* 0x000000a1bcbd7810 */ /* 0x008fe40007ffe0ff */
[----:B------:R-:W2:Y:S01]  /*dd50*/  I2F R186, R187 ;  /* 0x000000bb00ba7306 */ /* 0x000ea20000201400 */
[C---:B------:R-:W-:Y:S02]  /*dd60*/  ISETP.GE.AND P0, PT, R187.reuse, R212, PT ;  /* 0x000000d4bb00720c */ /* 0x040fe40003f06270 */
[----:B------:R-:W-:-:S02]  /*dd70*/  ISETP.GE.AND P2, PT, R187, R179, PT ;  /* 0x000000b3bb00720c */ /* 0x000fc40003f46270 */
[----:B------:R-:W-:Y:S01]  /*dd80*/  HMMA.16816.F32.BF16 R56, R200, R130, R56 ;  /* 0x00000082c838723c */ /* 0x000fe20000041838 */
[----:B------:R-:W3:Y:S01]  /*dd90*/  LDSM.16.M88.4 R128, [R165+0x5800] ;  /* 0x00580000a580783b */ /* 0x000ee20000000200 */
[----:B-----5:R-:W-:Y:S01]  /*dda0*/  FFMA.FTZ R67, R172, UR4, R67 ;  /* 0x00000004ac437c23 */ /* 0x020fe20008010043 */
[----:B------:R-:W-:Y:S04]  /*ddb0*/  I2F R187, R173 ;  /* 0x000000ad00bb7306 */ /* 0x000fe80000201400 */
[----:B------:R-:W-:Y:S01]  /*ddc0*/  FSEL R67, R67, -INF , !P4 ;  /* 0xff80000043437808 */ /* 0x000fe20006000000 */
[----:B------:R-:W-:Y:S01]  /*ddd0*/  HMMA.16816.F32.BF16 R124, R196, R192, R124 ;  /* 0x000000c0c47c723c */ /* 0x000fe2000004187c */
[----:B------:R-:W-:Y:S01]  /*dde0*/  ISETP.GE.AND P4, PT, R173, R179, PT ;  /* 0x000000b3ad00720c */ /* 0x000fe20003f86270 */
[----:B--2---:R-:W-:-:S05]  /*ddf0*/  FFMA.FTZ R69, R186, UR4, R69 ;  /* 0x00000004ba457c23 */ /* 0x004fca0008010045 */
[----:B------:R-:W-:Y:S01]  /*de00*/  IADD3 R192, R236, 0x2000, RZ ;  /* 0x00002000ecc07810 */ /* 0x000fe20007ffe0ff */
[C---:B------:R-:W-:Y:S01]  /*de10*/  HMMA.16816.F32.BF16 R120, R196.reuse, R194, R120 ;  /* 0x000000c2c478723c */ /* 0x040fe20000041878 */
[----:B------:R-:W-:Y:S02]  /*de20*/  FSEL R69, R69, -INF , !P0 ;  /* 0xff80000045457808 */ /* 0x000fe40004000000 */
[----:B------:R-:W-:Y:S02]  /*de30*/  ISETP.GE.AND P0, PT, R174, R212, PT ;  /* 0x000000d4ae00720c */ /* 0x000fe40003f06270 */
[----:B------:R-:W2:Y:S03]  /*de40*/  LDSM.16.M88.4 R192, [R192] ;  /* 0x00000000c0c0783b */ /* 0x000ea60000000200 */
[----:B------:R-:W-:Y:S01]  /*de50*/  HMMA.16816.F32.BF16 R20, R196, R184, R20 ;  /* 0x000000b8c414723c */ /* 0x000fe20000041814 */
[----:B------:R5:W1:Y:S07]  /*de60*/  I2F R184, R175 ;  /* 0x000000af00b87306 */ /* 0x000a6e0000201400 */
[----:B----4-:R-:W-:Y:S01]  /*de70*/  HMMA.16816.F32.BF16 R48, R200, R182, R48 ;  /* 0x000000b6c830723c */ /* 0x010fe20000041830 */
[----:B------:R-:W4:Y:S06]  /*de80*/  I2F R185, R174 ;  /* 0x000000ae00b97306 */ /* 0x000f2c0000201400 */
[----:B------:R-:W-:Y:S01]  /*de90*/  IADD3 R182, R188, 0xb1, RZ ;  /* 0x000000b1bcb67810 */ /* 0x000fe20007ffe0ff */
[----:B------:R-:W-:Y:S01]  /*dea0*/  HMMA.16816.F32.BF16 R8, R196, R190, R8 ;  /* 0x000000bec408723c */ /* 0x000fe20000041808 */
[----:B-----5:R-:W-:-:S02]  /*deb0*/  FFMA.FTZ R175, R186, UR4, R71 ;  /* 0x00000004baaf7c23 */ /* 0x020fc40008010047 */
[----:B------:R-:W-:Y:S02]  /*dec0*/  FFMA.FTZ R71, R172, UR4, R65 ;  /* 0x00000004ac477c23 */ /* 0x000fe40008010041 */
[----:B-1----:R-:W-:Y:S01]  /*ded0*/  FFMA.FTZ R61, R184, UR4, R61 ;  /* 0x00000004b83d7c23 */ /* 0x002fe2000801003d */
[----:B------:R-:W-:Y:S02]  /*dee0*/  FSEL R65, R175, -INF , !P2 ;  /* 0xff800000af417808 */ /* 0x000fe40005000000 */
[----:B------:R-:W-:Y:S01]  /*def0*/  IADD3 R190, R188, 0x99, RZ ;  /* 0x00000099bcbe7810 */ /* 0x000fe20007ffe0ff */
[----:B------:R-:W-:Y:S01]  /*df00*/  HMMA.16816.F32.BF16 R44, R200, R168, R44 ;  /* 0x000000a8c82c723c */ /* 0x000fe2000004182c */
[----:B------:R-:W-:Y:S01]  /*df10*/  FSEL R71, R71, -INF , !P5 ;  /* 0xff80000047477808 */ /* 0x000fe20006800000 */
[----:B----4-:R-:W-:Y:S01]  /*df20*/  FFMA.FTZ R59, R185, UR4, R59 ;  /* 0x00000004b93b7c23 */ /* 0x010fe2000801003b */
[----:B------:R-:W1:Y:S01]  /*df30*/  I2F R186, R190 ;  /* 0x000000be00ba7306 */ /* 0x000e620000201400 */
[----:B------:R-:W-:-:S02]  /*df40*/  ISETP.GE.AND P2, PT, R174, R179, PT ;  /* 0x000000b3ae00720c */ /* 0x000fc40003f46270 */
[-C--:B------:R-:W-:Y:S01]  /*df50*/  ISETP.GE.AND P5, PT, R173, R212.reuse, PT ;  /* 0x000000d4ad00720c */ /* 0x080fe20003fa6270 */
[----:B------:R-:W-:Y:S01]  /*df60*/  FFMA.FTZ R168, R184, UR4, R63 ;  /* 0x00000004b8a87c23 */ /* 0x000fe2000801003f */
[----:B------:R-:W4:Y:S01]  /*df70*/  LDSM.16.M88.4 R172, [R165+0x6000] ;  /* 0x00600000a5ac783b */ /* 0x000f220000000200 */
[----:B------:R-:W-:Y:S01]  /*df80*/  FFMA.FTZ R63, R185, UR4, R57 ;  /* 0x00000004b93f7c23 */ /* 0x000fe20008010039 */
[----:B------:R-:W-:Y:S01]  /*df90*/  HMMA.16816.F32.BF16 R40, R200, R170, R40 ;  /* 0x000000aac828723c */ /* 0x000fe20000041828 */
[----:B------:R-:W-:Y:S01]  /*dfa0*/  FSEL R61, R61, -INF , !P3 ;  /* 0xff8000003d3d7808 */ /* 0x000fe20005800000 */
[----:B------:R-:W-:Y:S01]  /*dfb0*/  I2F R185, R182 ;  /* 0x000000b600b97306 */ /* 0x000fe20000201400 */
[----:B------:R-:W-:Y:S02]  /*dfc0*/  FSEL R57, R168, -INF , !P6 ;  /* 0xff800000a8397808 */ /* 0x000fe40007000000 */
[----:B------:R-:W5:Y:S01]  /*dfd0*/  LDSM.16.M88.4 R168, [R165+0x6800] ;  /* 0x00680000a5a8783b */ /* 0x000f620000000200 */
[----:B------:R-:W-:-:S02]  /*dfe0*/  ISETP.GE.AND P3, PT, R190, R212, PT ;  /* 0x000000d4be00720c */ /* 0x000fc40003f66270 */
[C---:B---3--:R-:W-:Y:S01]  /*dff0*/  HMMA.16816.F32.BF16 R36, R200.reuse, R128, R36 ;  /* 0x00000080c824723c */ /* 0x048fe20000041824 */
[----:B-1----:R-:W-:Y:S01]  /*e000*/  FFMA.FTZ R49, R186, UR4, R49 ;  /* 0x00000004ba317c23 */ /* 0x002fe20008010031 */
[----:B------:R-:W-:Y:S02]  /*e010*/  ISETP.GE.AND P6, PT, R190, R179, PT ;  /* 0x000000b3be00720c */ /* 0x000fe40003fc6270 */
[----:B------:R-:W-:Y:S02]  /*e020*/  FSEL R63, R63, -INF , !P0 ;  /* 0xff8000003f3f7808 */ /* 0x000fe40004000000 */
[----:B------:R-:W-:Y:S01]  /*e030*/  FSEL R59, R59, -INF , !P2 ;  /* 0xff8000003b3b7808 */ /* 0x000fe20005000000 */
[----:B------:R-:W-:Y:S01]  /*e040*/  FFMA.FTZ R128, R186, UR4, R51 ;  /* 0x00000004ba807c23 */ /* 0x000fe20008010033 */
[----:B------:R-:W-:Y:S01]  /*e050*/  HMMA.16816.F32.BF16 R52, R200, R180, R52 ;  /* 0x000000b4c834723c */ /* 0x000fe20000041834 */
[----:B------:R-:W-:Y:S01]  /*e060*/  FSEL R51, R49, -INF , !P3 ;  /* 0xff80000031337808 */ /* 0x000fe20005800000 */
[----:B------:R-:W1:Y:S01]  /*e070*/  I2F R181, R189 ;  /* 0x000000bd00b57306 */ /* 0x000e620000201400 */
[----:B------:R-:W-:-:S02]  /*e080*/  ISETP.GE.AND P0, PT, R189, R212, PT ;  /* 0x000000d4bd00720c */ /* 0x000fc40003f06270 */
[----:B------:R-:W-:Y:S02]  /*e090*/  FSEL R49, R128, -INF , !P6 ;  /* 0xff80000080317808 */ /* 0x000fe40007000000 */
[C---:B------:R-:W-:Y:S01]  /*e0a0*/  IADD3 R180, R188.reuse, 0xa9, RZ ;  /* 0x000000a9bcb47810 */ /* 0x040fe20007ffe0ff */
[----:B------:R-:W-:Y:S01]  /*e0b0*/  HMMA.16816.F32.BF16 R32, R200, R130, R32 ;  /* 0x00000082c820723c */ /* 0x000fe20000041820 */
[----:B------:R-:W3:Y:S01]  /*e0c0*/  LDSM.16.M88.4 R128, [R165+0x7000] ;  /* 0x00700000a580783b */ /* 0x000ee20000000200 */
[-C--:B------:R-:W-:Y:S01]  /*e0d0*/  ISETP.GE.AND P2, PT, R189, R179.reuse, PT ;  /* 0x000000b3bd00720c */ /* 0x080fe20003f46270 */
[----:B------:R-:W4:Y:S01]  /*e0e0*/  I2F R184, R180 ;  /* 0x000000b400b87306 */ /* 0x000f220000201400 */
[C---:B------:R-:W-:Y:S02]  /*e0f0*/  IADD3 R190, R188.reuse, 0xb9, RZ ;  /* 0x000000b9bcbe7810 */ /* 0x040fe40007ffe0ff */
[----:B------:R-:W-:Y:S02]  /*e100*/  IADD3 R186, R188, 0xc9, RZ ;  /* 0x000000c9bcba7810 */ /* 0x000fe40007ffe0ff */
[----:B--2---:R-:W-:Y:S01]  /*e110*/  HMMA.16816.F32.BF16 R92, R196, R192, R92 ;  /* 0x000000c0c45c723c */ /* 0x004fe2000004185c */
[C---:B------:R-:W-:Y:S01]  /*e120*/  ISETP.GE.AND P3, PT, R182.reuse, R212, PT ;  /* 0x000000d4b600720c */ /* 0x040fe20003f66270 */
[C---:B-1----:R-:W-:Y:S01]  /*e130*/  FFMA.FTZ R45, R181.reuse, UR4, R45 ;  /* 0x00000004b52d7c23 */ /* 0x042fe2000801002d */
[----:B------:R-:W1:Y:S01]  /*e140*/  I2F R183, R190 ;  /* 0x000000be00b77306 */ /* 0x000e620000201400 */
[----:B------:R-:W-:Y:S01]  /*e150*/  ISETP.GE.AND P6, PT, R182, R179, PT ;  /* 0x000000b3b600720c */ /* 0x000fe20003fc6270 */
[----:B------:R-:W-:-:S02]  /*e160*/  FFMA.FTZ R181, R181, UR4, R47 ;  /* 0x00000004b5b57c23 */ /* 0x000fc4000801002f */
[----:B------:R-:W-:Y:S01]  /*e170*/  FFMA.FTZ R37, R185, UR4, R37 ;  /* 0x00000004b9257c23 */ /* 0x000fe20008010025 */
[----:B------:R-:W-:Y:S01]  /*e180*/  HMMA.16816.F32.BF16 R88, R196, R194, R88 ;  /* 0x000000c2c458723c */ /* 0x000fe20000041858 */
[----:B------:R-:W2:Y:S01]  /*e190*/  LDSM.16.M88.4 R192, [R165] ;  /* 0x00000000a5c0783b */ /* 0x000ea20000000200 */
[C---:B------:R-:W-:Y:S01]  /*e1a0*/  FFMA.FTZ R53, R187.reuse, UR4, R53 ;  /* 0x00000004bb357c23 */ /* 0x040fe20008010035 */
[----:B------:R-:W-:Y:S01]  /*e1b0*/  I2F R182, R186 ;  /* 0x000000ba00b67306 */ /* 0x000fe20000201400 */
[----:B------:R-:W-:Y:S01]  /*e1c0*/  FFMA.FTZ R189, R187, UR4, R55 ;  /* 0x00000004bbbd7c23 */ /* 0x000fe20008010037 */
[----:B------:R-:W-:Y:S01]  /*e1d0*/  IADD3 R187, R188, 0xc1, RZ ;  /* 0x000000c1bcbb7810 */ /* 0x000fe20007ffe0ff */
[C---:B----4-:R-:W-:Y:S01]  /*e1e0*/  FFMA.FTZ R47, R184.reuse, UR4, R41 ;  /* 0x00000004b82f7c23 */ /* 0x050fe20008010029 */
[----:B------:R-:W-:Y:S01]  /*e1f0*/  FSEL R55, R53, -INF , !P5 ;  /* 0xff80000035377808 */ /* 0x000fe20006800000 */
[C---:B------:R-:W-:Y:S01]  /*e200*/  HMMA.16816.F32.BF16 R28, R200.reuse, R172, R28 ;  /* 0x000000acc81c723c */ /* 0x040fe2000004181c */
[----:B------:R-:W-:Y:S01]  /*e210*/  FSEL R53, R189, -INF , !P4 ;  /* 0xff800000bd357808 */ /* 0x000fe20006000000 */
[----:B------:R-:W-:Y:S01]  /*e220*/  FFMA.FTZ R184, R184, UR4, R43 ;  /* 0x00000004b8b87c23 */ /* 0x000fe2000801002b */
[C---:B------:R-:W-:Y:S01]  /*e230*/  ISETP.GE.AND P5, PT, R180.reuse, R212, PT ;  /* 0x000000d4b400720c */ /* 0x040fe20003fa6270 */
[----:B------:R-:W-:Y:S01]  /*e240*/  FFMA.FTZ R39, R185, UR4, R39 ;  /* 0x00000004b9277c23 */ /* 0x000fe20008010027 */
[----:B------:R-:W-:Y:S01]  /*e250*/  ISETP.GE.AND P4, PT, R180, R179, PT ;  /* 0x000000b3b400720c */ /* 0x000fe20003f86270 */
[----:B-1----:R-:W-:Y:S01]  /*e260*/  FFMA.FTZ R35, R183, UR4, R35 ;  /* 0x00000004b7237c23 */ /* 0x002fe20008010023 */
[----:B------:R-:W1:Y:S01]  /*e270*/  I2F R180, R187 ;  /* 0x000000bb00b47306 */ /* 0x000e620000201400 */
[----:B------:R-:W-:Y:S01]  /*e280*/  HMMA.16816.F32.BF16 R24, R200, R174, R24 ;  /* 0x000000aec818723c */ /* 0x000fe20000041818 */
[----:B------:R-:W4:Y:S01]  /*e290*/  LDSM.16.M88.4 R172, [R165+0x7800] ;  /* 0x00780000a5ac783b */ /* 0x000f220000000200 */
[----:B------:R-:W-:-:S02]  /*e2a0*/  IADD3 R189, R188, 0xd1, RZ ;  /* 0x000000d1bcbd7810 */ /* 0x000fc40007ffe0ff */
[----:B------:R-:W-:Y:S02]  /*e2b0*/  FSEL R43, R47, -INF , !P5 ;  /* 0xff8000002f2b7808 */ /* 0x000fe40006800000 */
[----:B------:R-:W-:Y:S01]  /*e2c0*/  FSEL R45, R45, -INF , !P0 ;  /* 0xff8000002d2d7808 */ /* 0x000fe20004000000 */
[----:B------:R-:W2:Y:S01]  /*e2d0*/  I2F R191, R189 ;  /* 0x000000bd00bf7306 */ /* 0x000ea20000201400 */
[C---:B-----5:R-:W-:Y:S01]  /*e2e0*/  HMMA.16816.F32.BF16 R20, R200.reuse, R168, R20 ;  /* 0x000000a8c814723c */ /* 0x060fe20000041814 */
[----:B------:R-:W-:Y:S02]  /*e2f0*/  FSEL R41, R181, -INF , !P2 ;  /* 0xff800000b5297808 */ /* 0x000fe40005000000 */
[----:B------:R-:W-:Y:S02]  /*e300*/  FSEL R47, R184, -INF , !P4 ;  /* 0xff800000b82f7808 */ /* 0x000fe40006000000 */
[CC--:B------:R-:W-:Y:S02]  /*e310*/  ISETP.GE.AND P0, PT, R190.reuse, R212.reuse, PT ;  /* 0x000000d4be00720c */ /* 0x0c0fe40003f06270 */
[-C--:B------:R-:W-:Y:S01]  /*e320*/  ISETP.GE.AND P2, PT, R190, R179.reuse, PT ;  /* 0x000000b3be00720c */ /* 0x080fe20003f46270 */
[C---:B------:R-:W-:Y:S01]  /*e330*/  HMMA.16816.F32.BF16 R16, R200.reuse, R170, R16 ;  /* 0x000000aac810723c */ /* 0x040fe20000041810 */
[----:B------:R-:W5:Y:S01]  /*e340*/  LDSM.16.M88.4 R168, [R165+0x1000] ;  /* 0x00100000a5a8783b */ /* 0x000f620000000200 */
[CC--:B------:R-:W-:Y:S01]  /*e350*/  ISETP.GE.AND P5, PT, R187.reuse, R212.reuse, PT ;  /* 0x000000d4bb00720c */ /* 0x0c0fe20003fa6270 */
[C---:B-1----:R-:W-:Y:S01]  /*e360*/  FFMA.FTZ R190, R180.reuse, UR4, R29 ;  /* 0x00000004b4be7c23 */ /* 0x042fe2000801001d */
[-C--:B------:R-:W-:Y:S01]  /*e370*/  ISETP.GE.AND P4, PT, R187, R179.reuse, PT ;  /* 0x000000b3bb00720c */ /* 0x080fe20003f86270 */
[----:B------:R-:W-:Y:S01]  /*e380*/  FFMA.FTZ R187, R183, UR4, R33 ;  /* 0x00000004b7bb7c23 */ /* 0x000fe20008010021 */
[----:B------:R-:W-:Y:S01]  /*e390*/  FSEL R185, R37, -INF , !P3 ;  /* 0xff80000025b97808 */ /* 0x000fe20005800000 */
[----:B------:R-:W-:Y:S01]  /*e3a0*/  FFMA.FTZ R180, R180, UR4, R31 ;  /* 0x00000004b4b47c23 */ /* 0x000fe2000801001f */
[----:B---3--:R-:W-:Y:S01]  /*e3b0*/  HMMA.16816.F32.BF16 R12, R200, R128, R12 ;  /* 0x00000080c80c723c */ /* 0x008fe2000004180c */
[----:B------:R-:W-:Y:S01]  /*e3c0*/  FFMA.FTZ R25, R182, UR4, R25 ;  /* 0x00000004b6197c23 */ /* 0x000fe20008010019 */
[----:B------:R-:W-:Y:S01]  /*e3d0*/  ISETP.GE.AND P3, PT, R186, R212, PT ;  /* 0x000000d4ba00720c */ /* 0x000fe20003f66270 */
[----:B------:R1:W-:Y:S01]  /*e3e0*/  I2F R199, R188 ;  /* 0x000000bc00c77306 */ /* 0x0003e20000201400 */
[----:B------:R-:W-:Y:S01]  /*e3f0*/  FSEL R184, R39, -INF , !P6 ;  /* 0xff80000027b87808 */ /* 0x000fe20007000000 */
[----:B------:R-:W-:Y:S01]  /*e400*/  FFMA.FTZ R182, R182, UR4, R27 ;  /* 0x00000004b6b67c23 */ /* 0x000fe2000801001b */
[----:B------:R-:W-:-:S02]  /*e410*/  ISETP.GE.AND P6, PT, R186, R179, PT ;  /* 0x000000b3ba00720c */ /* 0x000fc40003fc6270 */
[C---:B------:R-:W-:Y:S01]  /*e420*/  HMMA.16816.F32.BF16 R8, R200.reuse, R130, R8 ;  /* 0x00000082c808723c */ /* 0x040fe20000041808 */
[----:B------:R-:W3:Y:S01]  /*e430*/  LDSM.16.M88.4 R128, [R165+0x1800] ;  /* 0x00180000a580783b */ /* 0x000ee20000000200 */
[----:B------:R-:W-:Y:S01]  /*e440*/  FSEL R187, R187, -INF , !P0 ;  /* 0xff800000bbbb7808 */ /* 0x000fe20004000000 */
[----:B--2---:R-:W-:Y:S01]  /*e450*/  FFMA.FTZ R23, R191, UR4, R23 ;  /* 0x00000004bf177c23 */ /* 0x004fe20008010017 */
[----:B------:R-:W-:Y:S02]  /*e460*/  FSEL R186, R35, -INF , !P2 ;  /* 0xff80000023ba7808 */ /* 0x000fe40005000000 */
[----:B------:R-:W-:Y:S02]  /*e470*/  FSEL R190, R190, -INF , !P5 ;  /* 0xff800000bebe7808 */ /* 0x000fe40006800000 */
[----:B------:R-:W-:Y:S01]  /*e480*/  HMMA.16816.F32.BF16 R124, R200, R192, R124 ;  /* 0x000000c0c87c723c */ /* 0x000fe2000004187c */
[----:B------:R-:W-:Y:S02]  /*e490*/  IADD3 R39, R188, 0xe9, RZ ;  /* 0x000000e9bc277810 */ /* 0x000fe40007ffe0ff */
[----:B------:R-:W-:-:S02]  /*e4a0*/  ISETP.GE.AND P0, PT, R189, R212, PT ;  /* 0x000000d4bd00720c */ /* 0x000fc40003f06270 */
[-C--:B------:R-:W-:Y:S01]  /*e4b0*/  ISETP.GE.AND P2, PT, R189, R179.reuse, PT ;  /* 0x000000b3bd00720c */ /* 0x080fe20003f46270 */
[----:B------:R-:W2:Y:S01]  /*e4c0*/  I2F R33, R39 ;  /* 0x0000002700217306 */ /* 0x000ea20000201400 */
[C---:B------:R-:W-:Y:S01]  /*e4d0*/  IADD3 R192, R188.reuse, 0xd9, RZ ;  /* 0x000000d9bcc07810 */ /* 0x040fe20007ffe0ff */
[C---:B----4-:R-:W-:Y:S01]  /*e4e0*/  HMMA.16816.F32.BF16 R4, R200.reuse, R172, R4 ;  /* 0x000000acc804723c */ /* 0x050fe20000041804 */
[C---:B------:R-:W-:Y:S02]  /*e4f0*/  IADD3 R193, R188.reuse, 0xe1, RZ ;  /* 0x000000e1bcc17810 */ /* 0x040fe40007ffe0ff */
[C---:B------:R-:W-:Y:S02]  /*e500*/  IADD3 R35, R188.reuse, 0xf1, RZ ;  /* 0x000000f1bc237810 */ /* 0x040fe40007ffe0ff */
[C---:B------:R-:W-:Y:S01]  /*e510*/  ISETP.GE.AND P5, PT, R188.reuse, R179, PT ;  /* 0x000000b3bc00720c */ /* 0x040fe20003fa6270 */
[----:B------:R4:W4:Y:S01]  /*e520*/  I2F R181, R192 ;  /* 0x000000c000b57306 */ /* 0x0009220000201400 */
[----:B------:R-:W-:Y:S01]  /*e530*/  IADD3 R31, R188, 0xf9, RZ ;  /* 0x000000f9bc1f7810 */ /* 0x000fe20007ffe0ff */
[----:B------:R-:W-:Y:S01]  /*e540*/  HMMA.16816.F32.BF16 R204, R200, R174, R204 ;  /* 0x000000aec8cc723c */ /* 0x000fe200000418cc */
[----:B-1----:R-:W-:-:S02]  /*e550*/  FSEL R188, R180, -INF , !P4 ;  /* 0xff800000b4bc7808 */ /* 0x002fc40006000000 */
[----:B------:R-:W-:Y:S02]  /*e560*/  FSEL R189, R25, -INF , !P3 ;  /* 0xff80000019bd7808 */ /* 0x000fe40005800000 */
[CC--:B------:R-:W-:Y:S01]  /*e570*/  ISETP.GE.AND P4, PT, R192.reuse, R212.reuse, PT ;  /* 0x000000d4c000720c */ /* 0x0c0fe20003f86270 */
[----:B------:R1:W1:Y:S01]  /*e580*/  I2F R37, R193 ;  /* 0x000000c100257306 */ /* 0x0002620000201400 */
[-C--:B------:R-:W-:Y:S01]  /*e590*/  ISETP.GE.AND P3, PT, R192, R179.reuse, PT ;  /* 0x000000b3c000720c */ /* 0x080fe20003f66270 */
[C---:B-----5:R-:W-:Y:S01]  /*e5a0*/  HMMA.16816.F32.BF16 R108, R200.reuse, R168, R108 ;  /* 0x000000a8c86c723c */ /* 0x060fe2000004186c */
[----:B------:R-:W-:Y:S01]  /*e5b0*/  IADD3 R27, R208, 0x1, RZ ;  /* 0x00000001d01b7810 */ /* 0x000fe20007ffe0ff */
[----:B--2---:R-:W-:Y:S01]  /*e5c0*/  FFMA.FTZ R9, R33, UR4, R9 ;  /* 0x0000000421097c23 */ /* 0x004fe20008010009 */
[----:B------:R-:W-:Y:S01]  /*e5d0*/  FSEL R172, R23, -INF , !P2 ;  /* 0xff80000017ac7808 */ /* 0x000fe20005000000 */
[----:B------:R-:W-:Y:S01]  /*e5e0*/  FFMA.FTZ R11, R33, UR4, R11 ;  /* 0x00000004210b7c23 */ /* 0x000fe2000801000b */
[-C--:B------:R-:W-:Y:S01]  /*e5f0*/  ISETP.GE.AND P2, PT, R39, R212.reuse, PT ;  /* 0x000000d42700720c */ /* 0x080fe20003f46270 */
[----:B----4-:R-:W-:Y:S01]  /*e600*/  FFMA.FTZ R192, R191, UR4, R21 ;  /* 0x00000004bfc07c23 */ /* 0x010fe20008010015 */
[----:B------:R-:W-:Y:S01]  /*e610*/  FSEL R191, R182, -INF , !P6 ;  /* 0xff800000b6bf7808 */ /* 0x000fe20007000000 */
[----:B------:R-:W-:Y:S01]  /*e620*/  FFMA.FTZ R17, R181, UR4, R17 ;  /* 0x00000004b5117c23 */ /* 0x000fe20008010011 */
[C---:B------:R-:W-:Y:S01]  /*e630*/  ISETP.GE.AND P6, PT, R193.reuse, R212, PT ;  /* 0x000000d4c100720c */ /* 0x040fe20003fc6270 */
[----:B------:R-:W2:Y:S01]  /*e640*/  I2F R29, R35 ;  /* 0x00000023001d7306 */ /* 0x000ea20000201400 */
[----:B------:R-:W-:Y:S01]  /*e650*/  FSEL R192, R192, -INF , !P0 ;  /* 0xff800000c0c07808 */ /* 0x000fe20004000000 */
[C---:B------:R-:W-:Y:S01]  /*e660*/  HMMA.16816.F32.BF16 R104, R200.reuse, R170, R104 ;  /* 0x000000aac868723c */ /* 0x040fe20000041868 */
[----:B------:R-:W-:Y:S01]  /*e670*/  ISETP.GE.AND P0, PT, R193, R179, PT ;  /* 0x000000b3c100720c */ /* 0x000fe20003f06270 */
[----:B-1----:R-:W-:Y:S01]  /*e680*/  FFMA.FTZ R193, R181, UR4, R19 ;  /* 0x00000004b5c17c23 */ /* 0x002fe20008010013 */
[----:B------:R-:W1:Y:S01]  /*e690*/  LDSM.16.M88.4 R168, [R165+0x2800] ;  /* 0x00280000a5a8783b */ /* 0x000e620000000200 */
[C---:B------:R-:W-:Y:S01]  /*e6a0*/  FFMA.FTZ R13, R37.reuse, UR4, R13 ;  /* 0x00000004250d7c23 */ /* 0x040fe2000801000d */
[----:B------:R-:W-:Y:S01]  /*e6b0*/  IADD3 R19, R208, 0x11, RZ ;  /* 0x00000011d0137810 */ /* 0x000fe20007ffe0ff */
[----:B------:R-:W4:Y:S01]  /*e6c0*/  I2F R25, R31 ;  /* 0x0000001f00197306 */ /* 0x000f220000201400 */
[----:B------:R-:W5:Y:S01]  /*e6d0*/  LDSM.16.M88.4 R180, [R165+0x2000] ;  /* 0x00200000a5b4783b */ /* 0x000f620000000200 */
[----:B------:R-:W-:Y:S01]  /*e6e0*/  FFMA.FTZ R15, R37, UR4, R15 ;  /* 0x00000004250f7c23 */ /* 0x000fe2000801000f */
[----:B---3--:R-:W-:Y:S01]  /*e6f0*/  HMMA.16816.F32.BF16 R100, R200, R128, R100 ;  /* 0x00000080c864723c */ /* 0x008fe20000041864 */
[----:B------:R-:W-:-:S02]  /*e700*/  FSEL R173, R17, -INF , !P4 ;  /* 0xff80000011ad7808 */ /* 0x000fc40006000000 */
[----:B------:R-:W-:Y:S02]  /*e710*/  FSEL R196, R13, -INF , !P6 ;  /* 0xff8000000dc47808 */ /* 0x000fe40007000000 */
[----:B------:R-:W-:Y:S01]  /*e720*/  FSEL R174, R15, -INF , !P0 ;  /* 0xff8000000fae7808 */ /* 0x000fe20004000000 */
[----:B------:R-:W-:Y:S01]  /*e730*/  I2F R21, R27 ;  /* 0x0000001b00157306 */ /* 0x000fe20000201400 */
[----:B------:R-:W-:Y:S01]  /*e740*/  FSEL R193, R193, -INF , !P3 ;  /* 0xff800000c1c17808 */ /* 0x000fe20005800000 */
[C---:B------:R-:W-:Y:S01]  /*e750*/  HMMA.16816.F32.BF16 R96, R200.reuse, R130, R96 ;  /* 0x00000082c860723c */ /* 0x040fe20000041860 */
[----:B------:R-:W3:Y:S01]  /*e760*/  LDSM.16.M88.4 R128, [R165+0x3000] ;  /* 0x00300000a580783b */ /* 0x000ee20000000200 */
[----:B--2---:R-:W-:Y:S01]  /*e770*/  FFMA.FTZ R5, R29, UR4, R5 ;  /* 0x000000041d057c23 */ /* 0x004fe20008010005 */
[-C--:B------:R-:W-:Y:S01]  /*e780*/  ISETP.GE.AND P4, PT, R39, R179.reuse, PT ;  /* 0x000000b32700720c */ /* 0x080fe20003f86270 */
[----:B------:R-:W-:Y:S01]  /*e790*/  FFMA.FTZ R7, R29, UR4, R7 ;  /* 0x000000041d077c23 */ /* 0x000fe20008010007 */
[-C--:B------:R-:W-:Y:S01]  /*e7a0*/  ISETP.GE.AND P3, PT, R35, R212.reuse, PT ;  /* 0x000000d42300720c */ /* 0x080fe20003f66270 */
[----:B------:R-:W2:Y:S01]  /*e7b0*/  I2F R17, R27 ;  /* 0x0000001b00117306 */ /* 0x000ea20000201400 */
[----:B------:R-:W-:Y:S01]  /*e7c0*/  FSEL R175, R9, -INF , !P2 ;  /* 0xff80000009af7808 */ /* 0x000fe20005000000 */
[----:B----4-:R-:W-:Y:S01]  /*e7d0*/  FFMA.FTZ R205, R25, UR4, R205 ;  /* 0x0000000419cd7c23 */ /* 0x010fe200080100cd */
[C---:B------:R-:W-:Y:S01]  /*e7e0*/  IADD3 R9, R208.reuse, 0x19, RZ ;  /* 0x00000019d0097810 */ /* 0x040fe20007ffe0ff */
[----:B------:R-:W-:Y:S01]  /*e7f0*/  HMMA.16816.F32.BF16 R120, R200, R194, R120 ;  /* 0x000000c2c878723c */ /* 0x000fe20000041878 */
[C---:B------:R-:W-:Y:S01]  /*e800*/  ISETP.GE.AND P0, PT, R31.reuse, R212, PT ;  /* 0x000000d41f00720c */ /* 0x040fe20003f06270 */
[----:B------:R-:W-:Y:S01]  /*e810*/  IMAD.U32 R39, RZ, RZ, UR6 ;  /* 0x00000006ff277e24 */ /* 0x000fe2000f8e00ff */
[----:B------:R-:W-:Y:S01]  /*e820*/  ISETP.GE.AND P2, PT, R31, R179, PT ;  /* 0x000000b31f00720c */ /* 0x000fe20003f46270 */
[----:B------:R-:W4:Y:S01]  /*e830*/  I2F R13, R19 ;  /* 0x00000013000d7306 */ /* 0x000f220000201400 */
[----:B------:R-:W-:Y:S01]  /*e840*/  IADD3 R31, R208, 0x21, RZ ;  /* 0x00000021d01f7810 */ /* 0x000fe20007ffe0ff */
[----:B------:R-:W-:-:S04]  /*e850*/  DEPBAR.LE SB0, 0x0 ;  /* 0x000080000000791a */ /* 0x000fc80000000000 */
[----:B------:R-:W-:Y:S02]  /*e860*/  FSEL R197, R11, -INF , !P4 ;  /* 0xff8000000bc57808 */ /* 0x000fe40006000000 */
[----:B------:R-:W3:Y:S01]  /*e870*/  I2F R15, R19 ;  /* 0x00000013000f7306 */ /* 0x000ee20000201400 */
[----:B------:R-:W-:Y:S01]  /*e880*/  FSEL R198, R5, -INF , !P3 ;  /* 0xff80000005c67808 */ /* 0x000fe20005800000 */
[----:B------:R-:W-:Y:S01]  /*e890*/  FFMA.FTZ R5, R199, UR4, R126 ;  /* 0x00000004c7057c23 */ /* 0x000fe2000801007e */
[-C--:B------:R-:W-:Y:S01]  /*e8a0*/  ISETP.GE.AND P6, PT, R35, R179.reuse, PT ;  /* 0x000000b32300720c */ /* 0x080fe20003fc6270 */
[----:B------:R-:W-:Y:S01]  /*e8b0*/  FFMA.FTZ R199, R25, UR4, R207 ;  /* 0x0000000419c77c23 */ /* 0x000fe200080100cf */
[----:B------:R-:W-:Y:S01]  /*e8c0*/  FSEL R205, R205, -INF , !P0 ;  /* 0xff800000cdcd7808 */ /* 0x000fe20004000000 */
[C---:B-1----:R-:W-:Y:S01]  /*e8d0*/  HMMA.16816.F32.BF16 R84, R200.reuse, R168, R84 ;  /* 0x000000a8c854723c */ /* 0x042fe20000041854 */
[----:B------:R-:W-:Y:S01]  /*e8e0*/  FSEL R126, R7, -INF , !P6 ;  /* 0xff800000077e7808 */ /* 0x000fe20007000000 */
[----:B------:R1:W1:Y:S01]  /*e8f0*/  I2F R11, R9 ;  /* 0x00000009000b7306 */ /* 0x0002620000201400 */
[----:B------:R-:W-:Y:S01]  /*e900*/  FSEL R199, R199, -INF , !P2 ;  /* 0xff800000c7c77808 */ /* 0x000fe20005000000 */
[----:B--2---:R-:W-:Y:S01]  /*e910*/  FFMA.FTZ R7, R17, UR4, R127 ;  /* 0x0000000411077c23 */ /* 0x004fe2000801007f */
[-C--:B------:R-:W-:Y:S01]  /*e920*/  ISETP.GE.AND P0, PT, R9, R212.reuse, PT ;  /* 0x000000d40900720c */ /* 0x080fe20003f06270 */
[----:B----4-:R-:W-:Y:S01]  /*e930*/  FFMA.FTZ R13, R13, UR4, R117 ;  /* 0x000000040d0d7c23 */ /* 0x010fe20008010075 */
[----:B------:R-:W-:Y:S01]  /*e940*/  ISETP.GE.AND P2, PT, R9, R179, PT ;  /* 0x000000b30900720c */ /* 0x000fe20003f46270 */
[----:B-----5:R-:W-:Y:S01]  /*e950*/  HMMA.16816.F32.BF16 R92, R200, R180, R92 ;  /* 0x000000b4c85c723c */ /* 0x020fe2000004185c */
[----:B------:R-:W-:Y:S01]  /*e960*/  FSEL R5, R5, -INF , !P5 ;  /* 0xff80000005057808 */ /* 0x000fe20006800000 */
[----:B------:R-:W2:Y:S01]  /*e970*/  I2F R23, R31 ;  /* 0x0000001f00177306 */ /* 0x000ea20000201400 */
[----:B------:R-:W-:Y:S01]  /*e980*/  IADD3 R33, R208, 0x31, RZ ;  /* 0x00000031d0217810 */ /* 0x000fe20007ffe0ff */
[----:B---3--:R-:W-:Y:S01]  /*e990*/  FFMA.FTZ R15, R15, UR4, R119 ;  /* 0x000000040f0f7c23 */ /* 0x008fe20008010077 */
[----:B------:R-:W-:-:S02]  /*e9a0*/  ISETP.GE.AND P4, PT, R27, R212, PT ;  /* 0x000000d41b00720c */ /* 0x000fc40003f86270 */
[-C--:B------:R-:W-:Y:S01]  /*e9b0*/  ISETP.GE.AND P3, PT, R27, R179.reuse, PT ;  /* 0x000000b31b00720c */ /* 0x080fe20003f66270 */
[C---:B------:R-:W-:Y:S01]  /*e9c0*/  HMMA.16816.F32.BF16 R88, R200.reuse, R182, R88 ;  /* 0x000000b6c858723c */ /* 0x040fe20000041858 */
[-C--:B------:R-:W-:Y:S01]  /*e9d0*/  ISETP.GE.AND P6, PT, R19, R212.reuse, PT ;  /* 0x000000d41300720c */ /* 0x080fe20003fc6270 */
[----:B-1----:R-:W-:Y:S01]  /*e9e0*/  FFMA.FTZ R9, R21, UR4, R125 ;  /* 0x0000000415097c23 */ /* 0x002fe2000801007d */
[-C--:B------:R-:W-:Y:S01]  /*e9f0*/  ISETP.GE.AND P5, PT, R19, R179.reuse, PT ;  /* 0x000000b31300720c */ /* 0x080fe20003fa6270 */
[----:B------:R-:W1:Y:S01]  /*ea00*/  I2F R25, R33 ;  /* 0x0000002100197306 */ /* 0x000e620000201400 */
[----:B------:R-:W-:Y:S01]  /*ea10*/  IADD3 R27, R208, 0x29, RZ ;  /* 0x00000029d01b7810 */ /* 0x000fe20007ffe0ff */
[----:B------:R-:W-:Y:S01]  /*ea20*/  FFMA.FTZ R29, R11, UR4, R113 ;  /* 0x000000040b1d7c23 */ /* 0x000fe20008010071 */
[----:B------:R-:W-:Y:S01]  /*ea30*/  FSEL R9, R9, -INF , !P4 ;  /* 0xff80000009097808 */ /* 0x000fe20006000000 */
[----:B------:R-:W-:Y:S01]  /*ea40*/  FFMA.FTZ R115, R11, UR4, R115 ;  /* 0x000000040b737c23 */ /* 0x000fe20008010073 */
[----:B------:R-:W-:Y:S01]  /*ea50*/  FSEL R7, R7, -INF , !P3 ;  /* 0xff80000007077808 */ /* 0x000fe20005800000 */
[----:B--2---:R-:W-:Y:S01]  /*ea60*/  FFMA.FTZ R109, R23, UR4, R109 ;  /* 0x00000004176d7c23 */ /* 0x004fe2000801006d */
[----:B------:R-:W-:Y:S01]  /*ea70*/  FSEL R21, R13, -INF , !P6 ;  /* 0xff8000000d157808 */ /* 0x000fe20007000000 */
[----:B------:R2:W3:Y:S01]  /*ea80*/  I2F R19, R27 ;  /* 0x0000001b00137306 */ /* 0x0004e20000201400 */
[----:B------:R-:W-:Y:S01]  /*ea90*/  FSEL R37, R15, -INF , !P5 ;  /* 0xff8000000f257808 */ /* 0x000fe20006800000 */
[----:B------:R-:W-:Y:S01]  /*eaa0*/  FFMA.FTZ R111, R23, UR4, R111 ;  /* 0x00000004176f7c23 */ /* 0x000fe2000801006f */
[C---:B------:R-:W-:Y:S01]  /*eab0*/  ISETP.GE.AND P4, PT, R31.reuse, R212, PT ;  /* 0x000000d41f00720c */ /* 0x040fe20003f86270 */
[----:B------:R-:W-:Y:S01]  /*eac0*/  HMMA.16816.F32.BF16 R80, R200, R170, R80 ;  /* 0x000000aac850723c */ /* 0x000fe20000041850 */
[----:B------:R-:W-:-:S02]  /*ead0*/  ISETP.GE.AND P3, PT, R31, R179, PT ;  /* 0x000000b31f00720c */ /* 0x000fc40003f66270 */
[-C--:B------:R-:W-:Y:S01]  /*eae0*/  ISETP.GE.AND P6, PT, R27, R212.reuse, PT ;  /* 0x000000d41b00720c */ /* 0x080fe20003fc6270 */
[----:B-1----:R-:W-:Y:S01]  /*eaf0*/  FFMA.FTZ R101, R25, UR4, R101 ;  /* 0x0000000419657c23 */ /* 0x002fe20008010065 */
[-C--:B------:R-:W-:Y:S01]  /*eb00*/  ISETP.GE.AND P5, PT, R27, R179.reuse, PT ;  /* 0x000000b31b00720c */ /* 0x080fe20003fa6270 */
[----:B------:R-:W-:Y:S01]  /*eb10*/  FFMA.FTZ R103, R25, UR4, R103 ;  /* 0x0000000419677c23 */ /* 0x000fe20008010067 */
[C---:B------:R-:W-:Y:S01]  /*eb20*/  IADD3 R31, R208.reuse, 0x41, RZ ;  /* 0x00000041d01f7810 */ /* 0x040fe20007ffe0ff */
[C---:B------:R-:W-:Y:S01]  /*eb30*/  HMMA.16816.F32.BF16 R76, R200.reuse, R128, R76 ;  /* 0x00000080c84c723c */ /* 0x040fe2000004184c */
[C---:B------:R-:W-:Y:S02]  /*eb40*/  IADD3 R35, R208.reuse, 0x39, RZ ;  /* 0x00000039d0237810 */ /* 0x040fe40007ffe0ff */
[----:B------:R-:W1:Y:S01]  /*eb50*/  I2F R13, R31 ;  /* 0x0000001f000d7306 */ /* 0x000e620000201400 */
[----:B--2---:R-:W-:Y:S01]  /*eb60*/  IADD3 R27, R208, 0x49, RZ ;  /* 0x00000049d01b7810 */ /* 0x004fe20007ffe0ff */
[----:B---3--:R-:W-:Y:S01]  /*eb70*/  FFMA.FTZ R107, R19, UR4, R107 ;  /* 0x00000004136b7c23 */ /* 0x008fe2000801006b */
[----:B------:R-:W-:Y:S01]  /*eb80*/  FSEL R29, R29, -INF , !P0 ;  /* 0xff8000001d1d7808 */ /* 0x000fe20004000000 */
[----:B------:R-:W-:Y:S01]  /*eb90*/  FFMA.FTZ R105, R19, UR4, R105 ;  /* 0x0000000413697c23 */ /* 0x000fe20008010069 */
[----:B------:R-:W-:Y:S01]  /*eba0*/  FSEL R15, R115, -INF , !P2 ;  /* 0xff800000730f7808 */ /* 0x000fe20005000000 */
[----:B------:R-:W-:Y:S01]  /*ebb0*/  HMMA.16816.F32.BF16 R72, R200, R130, R72 ;  /* 0x00000082c848723c */ /* 0x000fe20000041848 */
[C---:B------:R-:W-:Y:S01]  /*ebc0*/  ISETP.GE.AND P0, PT, R33.reuse, R212, PT ;  /* 0x000000d42100720c */ /* 0x040fe20003f06270 */
[----:B------:R-:W2:Y:S01]  /*ebd0*/  I2F R11, R27 ;  /* 0x0000001b000b7306 */ /* 0x000ea20000201400 */
[----:B------:R-:W-:Y:S01]  /*ebe0*/  ISETP.GE.AND P2, PT, R33, R179, PT ;  /* 0x000000b32100720c */ /* 0x000fe20003f46270 */
[----:B------:R3:W-:Y:S01]  /*ebf0*/  STL [R1+0x4], R15 ;  /* 0x0000040f01007387 */ /* 0x0007e20000100800 */
[----:B------:R-:W-:-:S02]  /*ec00*/  FSEL R125, R109, -INF , !P4 ;  /* 0xff8000006d7d7808 */ /* 0x000fc40006000000 */
[----:B------:R-:W-:Y:S02]  /*ec10*/  FSEL R33, R111, -INF , !P3 ;  /* 0xff8000006f217808 */ /* 0x000fe40005800000 */
[CC--:B------:R-:W-:Y:S01]  /*ec20*/  ISETP.GE.AND P4, PT, R35.reuse, R212.reuse, PT ;  /* 0x000000d42300720c */ /* 0x0c0fe20003f86270 */
[----:B------:R-:W4:Y:S01]  /*ec30*/  I2F R17, R35 ;  /* 0x0000002300117306 */ /* 0x000f220000201400 */
[-C--:B------:R-:W-:Y:S01]  /*ec40*/  ISETP.GE.AND P3, PT, R35, R179.reuse, PT ;  /* 0x000000b32300720c */ /* 0x080fe20003f66270 */
[----:B------:R5:W-:Y:S01]  /*ec50*/  STL [R1], R33 ;  /* 0x0000002101007387 */ /* 0x000be20000100800 */
[----:B------:R-:W-:Y:S01]  /*ec60*/  IADD3 R23, R208, 0x51, RZ ;  /* 0x00000051d0177810 */ /* 0x000fe20007ffe0ff */
[----:B-1----:R-:W-:Y:S01]  /*ec70*/  FFMA.FTZ R95, R13, UR4, R95 ;  /* 0x000000040d5f7c23 */ /* 0x002fe2000801005f */
[----:B------:R-:W-:Y:S01]  /*ec80*/  FSEL R115, R107, -INF , !P5 ;  /* 0xff8000006b737808 */ /* 0x000fe20006800000 */
[----:B------:R-:W-:Y:S01]  /*ec90*/  FFMA.FTZ R93, R13, UR4, R93 ;  /* 0x000000040d5d7c23 */ /* 0x000fe2000801005d */
[----:B------:R-:W-:Y:S01]  /*eca0*/  FSEL R246, R101, -INF , !P0 ;  /* 0xff80000065f67808 */ /* 0x000fe20004000000 */
[----:B--2---:R-:W-:Y:S01]  /*ecb0*/  FFMA.FTZ R89, R11, UR4, R89 ;  /* 0x000000040b597c23 */ /* 0x004fe20008010059 */
[----:B------:R-:W-:Y:S01]  /*ecc0*/  ISETP.GE.AND P5, PT, R31, R179, PT ;  /* 0x000000b31f00720c */ /* 0x000fe20003fa6270 */
[----:B------:R-:W-:Y:S01]  /*ecd0*/  FFMA.FTZ R91, R11, UR4, R91 ;  /* 0x000000040b5b7c23 */ /* 0x000fe2000801005b */
[----:B------:R-:W-:-:S02]  /*ece0*/  ISETP.GE.AND P0, PT, R27, R212, PT ;  /* 0x000000d41b00720c */ /* 0x000fc40003f06270 */
[----:B------:R-:W-:Y:S02]  /*ecf0*/  FSEL R221, R103, -INF , !P2 ;  /* 0xff80000067dd7808 */ /* 0x000fe40005000000 */
[----:B------:R-:W-:Y:S01]  /*ed00*/  ISETP.GE.AND P2, PT, R27, R179, PT ;  /* 0x000000b31b00720c */ /* 0x000fe20003f46270 */
[C---:B----4-:R-:W-:Y:S01]  /*ed10*/  FFMA.FTZ R97, R17.reuse, UR4, R97 ;  /* 0x0000000411617c23 */ /* 0x050fe20008010061 */
[C---:B------:R-:W-:Y:S01]  /*ed20*/  IADD3 R35, R208.reuse, 0x59, RZ ;  /* 0x00000059d0237810 */ /* 0x040fe20007ffe0ff */
[----:B------:R-:W-:Y:S01]  /*ed30*/  FFMA.FTZ R99, R17, UR4, R99 ;  /* 0x0000000411637c23 */ /* 0x000fe20008010063 */
[----:B---3--:R-:W1:Y:S01]  /*ed40*/  I2F R15, R23 ;  /* 0x00000017000f7306 */ /* 0x008e620000201400 */
[----:B------:R-:W-:Y:S02]  /*ed50*/  IADD3 R27, R208, 0x69, RZ ;  /* 0x00000069d01b7810 */ /* 0x000fe40007ffe0ff */
[----:B------:R-:W-:Y:S02]  /*ed60*/  FSEL R127, R105, -INF , !P6 ;  /* 0xff800000697f7808 */ /* 0x000fe40007000000 */
[----:B------:R-:W-:-:S02]  /*ed70*/  FSEL R214, R95, -INF , !P5 ;  /* 0xff8000005fd67808 */ /* 0x000fc40006800000 */
[----:B------:R-:W-:Y:S01]  /*ed80*/  FSEL R216, R89, -INF , !P0 ;  /* 0xff80000059d87808 */ /* 0x000fe20004000000 */
[----:B------:R2:W3:Y:S01]  /*ed90*/  I2F R25, R35 ;  /* 0x0000002300197306 */ /* 0x0004e20000201400 */
[C---:B-----5:R-:W-:Y:S02]  /*eda0*/  IADD3 R33, R208.reuse, 0x61, RZ ;  /* 0x00000061d0217810 */ /* 0x060fe40007ffe0ff */
[-C--:B------:R-:W-:Y:S02]  /*edb0*/  ISETP.GE.AND P6, PT, R31, R212.reuse, PT ;  /* 0x000000d41f00720c */ /* 0x080fe40003fc6270 */
[CC--:B------:R-:W-:Y:S02]  /*edc0*/  ISETP.GE.AND P5, PT, R35.reuse, R212.reuse, PT ;  /* 0x000000d42300720c */ /* 0x0c0fe40003fa6270 */
[-C--:B------:R-:W-:Y:S01]  /*edd0*/  ISETP.GE.AND P0, PT, R35, R179.reuse, PT ;  /* 0x000000b32300720c */ /* 0x080fe20003f06270 */
[----:B------:R-:W4:Y:S01]  /*ede0*/  I2F R19, R33 ;  /* 0x0000002100137306 */ /* 0x000f220000201400 */
[C---:B------:R-:W-:Y:S01]  /*edf0*/  IADD3 R31, R208.reuse, 0x9, RZ ;  /* 0x00000009d01f7810 */ /* 0x040fe20007ffe0ff */
[----:B-1----:R-:W-:Y:S01]  /*ee00*/  FFMA.FTZ R87, R15, UR4, R87 ;  /* 0x000000040f577c23 */ /* 0x002fe20008010057 */
[----:B------:R-:W-:Y:S01]  /*ee10*/  FSEL R218, R93, -INF , !P6 ;  /* 0xff8000005dda7808 */ /* 0x000fe20007000000 */
[----:B------:R-:W-:Y:S01]  /*ee20*/  FFMA.FTZ R85, R15, UR4, R85 ;  /* 0x000000040f557c23 */ /* 0x000fe20008010055 */
[----:B------:R-:W-:Y:S01]  /*ee30*/  ISETP.GE.AND P6, PT, R23, R179, PT ;  /* 0x000000b31700720c */ /* 0x000fe20003fc6270 */
[----:B------:R-:W-:Y:S01]  /*ee40*/  IMAD.U32 R15, RZ, RZ, UR6 ;  /* 0x00000006ff0f7e24 */ /* 0x000fe2000f8e00ff */
[----:B------:R-:W-:Y:S01]  /*ee50*/  FSEL R245, R97, -INF , !P4 ;  /* 0xff80000061f57808 */ /* 0x000fe20006000000 */
[----:B------:R-:W1:Y:S01]  /*ee60*/  I2F R17, R27 ;  /* 0x0000001b00117306 */ /* 0x000e620000201400 */
[----:B--2---:R-:W-:Y:S01]  /*ee70*/  IMAD.U32 R35, RZ, RZ, UR6 ;  /* 0x00000006ff237e24 */ /* 0x004fe2000f8e00ff */
[----:B------:R-:W-:Y:S01]  /*ee80*/  ISETP.GE.AND P4, PT, R208, R212, PT ;  /* 0x000000d4d000720c */ /* 0x000fe20003f86270 */
[----:B---3--:R-:W-:Y:S01]  /*ee90*/  FFMA.FTZ R81, R25, UR4, R81 ;  /* 0x0000000419517c23 */ /* 0x008fe20008010051 */
[----:B------:R-:W-:Y:S01]  /*eea0*/  FSEL R220, R99, -INF , !P3 ;  /* 0xff80000063dc7808 */ /* 0x000fe20005800000 */
[----:B------:R-:W-:Y:S01]  /*eeb0*/  FFMA.FTZ R83, R25, UR4, R83 ;  /* 0x0000000419537c23 */ /* 0x000fe20008010053 */
[----:B------:R-:W-:-:S02]  /*eec0*/  LOP3.LUT R35, R35, 0x18, R244, 0xfe, !PT ;  /* 0x0000001823237812 */ /* 0x000fc400078efef4 */
[----:B------:R-:W2:Y:S01]  /*eed0*/  I2F R13, R31 ;  /* 0x0000001f000d7306 */ /* 0x000ea20000201400 */
[-C--:B------:R-:W-:Y:S01]  /*eee0*/  ISETP.GE.AND P3, PT, R23, R212.reuse, PT ;  /* 0x000000d41700720c */ /* 0x080fe20003f66270 */
[----:B----4-:R-:W-:Y:S01]  /*eef0*/  FFMA.FTZ R77, R19, UR4, R77 ;  /* 0x00000004134d7c23 */ /* 0x010fe2000801004d */
[----:B------:R-:W-:Y:S01]  /*ef00*/  FSEL R207, R87, -INF , !P6 ;  /* 0xff80000057cf7808 */ /* 0x000fe20007000000 */
[----:B------:R-:W-:Y:S01]  /*ef10*/  FFMA.FTZ R79, R19, UR4, R79 ;  /* 0x00000004134f7c23 */ /* 0x000fe2000801004f */
[----:B------:R-:W-:Y:S02]  /*ef20*/  FSEL R208, R81, -INF , !P5 ;  /* 0xff80000051d07808 */ /* 0x000fe40006800000 */
[CC--:B------:R-:W-:Y:S01]  /*ef30*/  ISETP.GE.AND P6, PT, R27.reuse, R212.reuse, PT ;  /* 0x000000d41b00720c */ /* 0x0c0fe20003fc6270 */
[----:B------:R-:W3:Y:S01]  /*ef40*/  I2F R11, R31 ;  /* 0x0000001f000b7306 */ /* 0x000ee20000201400 */
[-C--:B------:R-:W-:Y:S01]  /*ef50*/  ISETP.GE.AND P5, PT, R27, R179.reuse, PT ;  /* 0x000000b31b00720c */ /* 0x080fe20003fa6270 */
[----:B-1----:R-:W-:Y:S01]  /*ef60*/  FFMA.FTZ R75, R17, UR4, R75 ;  /* 0x00000004114b7c23 */ /* 0x002fe2000801004b */
[----:B------:R-:W-:Y:S01]  /*ef70*/  LOP3.LUT R27, R15, 0x20, R244, 0xfe, !PT ;  /* 0x000000200f1b7812 */ /* 0x000fe200078efef4 */
[----:B------:R-:W-:Y:S01]  /*ef80*/  FFMA.FTZ R73, R17, UR4, R73 ;  /* 0x0000000411497c23 */ /* 0x000fe20008010049 */
[----:B------:R-:W-:Y:S01]  /*ef90*/  FSEL R211, R91, -INF , !P2 ;  /* 0xff8000005bd37808 */ /* 0x000fe20005000000 */
[----:B------:R-:W-:Y:S01]  /*efa0*/  FFMA.FTZ R15, R210, UR4, R124 ;  /* 0x00000004d20f7c23 */ /* 0x000fe2000801007c */
[----:B------:R-:W-:Y:S01]  /*efb0*/  ISETP.GE.AND P2, PT, R33, R212, PT ;  /* 0x000000d42100720c */ /* 0x000fe20003f46270 */
[----:B------:R-:W1:Y:S01]  /*efc0*/  I2F R23, R35 ;  /* 0x0000002300177306 */ /* 0x000e620000201400 */
[----:B------:R-:W-:Y:S01]  /*efd0*/  FSEL R209, R85, -INF , !P3 ;  /* 0xff80000055d17808 */ /* 0x000fe20005800000 */
[----:B--2---:R-:W-:Y:S01]  /*efe0*/  FFMA.FTZ R13, R13, UR4, R121 ;  /* 0x000000040d0d7c23 */ /* 0x004fe20008010079 */
[----:B------:R-:W-:Y:S01]  /*eff0*/  ISETP.GE.AND P3, PT, R33, R179, PT ;  /* 0x000000b32100720c */ /* 0x000fe20003f66270 */
[----:B------:R-:W-:Y:S01]  /*f000*/  IMAD.U32 R33, RZ, RZ, UR6 ;  /* 0x00000006ff217e24 */ /* 0x000fe2000f8e00ff */
[----:B------:R-:W-:-:S02]  /*f010*/  LOP3.LUT R39, R39, 0x28, R244, 0xfe, !PT ;  /* 0x0000002827277812 */ /* 0x000fc400078efef4 */
[----:B------:R-:W-:Y:S01]  /*f020*/  FSEL R200, R83, -INF , !P0 ;  /* 0xff80000053c87808 */ /* 0x000fe20004000000 */
[----:B------:R-:W2:Y:S01]  /*f030*/  I2F R25, R35 ;  /* 0x0000002300197306 */ /* 0x000ea20000201400 */
[----:B------:R-:W-:Y:S01]  /*f040*/  FSEL R183, R77, -INF , !P2 ;  /* 0xff8000004db77808 */ /* 0x000fe20005000000 */
[----:B---3--:R-:W-:Y:S01]  /*f050*/  FFMA.FTZ R11, R11, UR4, R123 ;  /* 0x000000040b0b7c23 */ /* 0x008fe2000801007b */
[C---:B------:R-:W-:Y:S02]  /*f060*/  ISETP.GE.AND P0, PT, R31.reuse, R212, PT ;  /* 0x000000d41f00720c */ /* 0x040fe40003f06270 */
[----:B------:R-:W-:Y:S02]  /*f070*/  ISETP.GE.AND P2, PT, R31, R179, PT ;  /* 0x000000b31f00720c */ /* 0x000fe40003f46270 */
[----:B------:R-:W-:Y:S01]  /*f080*/  LOP3.LUT R33, R33, 0x30, R244, 0xfe, !PT ;  /* 0x0000003021217812 */ /* 0x000fe200078efef4 */
[----:B------:R-:W3:Y:S01]  /*f090*/  I2F R19, R27 ;  /* 0x0000001b00137306 */ /* 0x000ee20000201400 */
[----:B------:R-:W-:Y:S01]  /*f0a0*/  FSEL R170, R75, -INF , !P5 ;  /* 0xff8000004baa7808 */ /* 0x000fe20006800000 */
[----:B------:R-:W-:Y:S01]  /*f0b0*/  IMAD.U32 R75, RZ, RZ, UR6 ;  /* 0x00000006ff4b7e24 */ /* 0x000fe2000f8e00ff */
[----:B------:R-:W-:Y:S01]  /*f0c0*/  FSEL R182, R73, -INF , !P6 ;  /* 0xff80000049b67808 */ /* 0x000fe20007000000 */
[----:B-1----:R-:W-:Y:S01]  /*f0d0*/  FFMA.FTZ R23, R23, UR4, R112 ;  /* 0x0000000417177c23 */ /* 0x002fe20008010070 */
[----:B------:R-:W-:-:S02]  /*f0e0*/  FSEL R180, R79, -INF , !P3 ;  /* 0xff8000004fb47808 */ /* 0x000fc40005800000 */
[----:B------:R-:W-:Y:S01]  /*f0f0*/  FSEL R15, R15, -INF , !P4 ;  /* 0xff8000000f0f7808 */ /* 0x000fe20006000000 */
[----:B------:R1:W4:Y:S01]  /*f100*/  I2F R31, R39 ;  /* 0x00000027001f7306 */ /* 0x0003220000201400 */
[----:B------:R-:W-:Y:S01]  /*f110*/  FSEL R13, R13, -INF , !P0 ;  /* 0xff8000000d0d7808 */ /* 0x000fe20004000000 */
[----:B--2---:R-:W-:Y:S01]  /*f120*/  FFMA.FTZ R73, R25, UR4, R114 ;  /* 0x0000000419497c23 */ /* 0x004fe20008010072 */
[----:B------:R-:W-:Y:S02]  /*f130*/  FSEL R11, R11, -INF , !P2 ;  /* 0xff8000000b0b7808 */ /* 0x000fe40005000000 */
[CC--:B------:R-:W-:Y:S02]  /*f140*/  ISETP.GE.AND P3, PT, R35.reuse, R212.reuse, PT ;  /* 0x000000d42300720c */ /* 0x0c0fe40003f66270 */
[-C--:B------:R-:W-:Y:S01]  /*f150*/  ISETP.GE.AND P4, PT, R35, R179.reuse, PT ;  /* 0x000000b32300720c */ /* 0x080fe20003f86270 */
[----:B------:R-:W2:Y:S01]  /*f160*/  I2F R17, R33 ;  /* 0x0000002100117306 */ /* 0x000ea20000201400 */
[CC--:B------:R-:W-:Y:S01]  /*f170*/  ISETP.GE.AND P0, PT, R39.reuse, R212.reuse, PT ;  /* 0x000000d42700720c */ /* 0x0c0fe20003f06270 */
[----:B------:R-:W-:Y:S01]  /*f180*/  IMAD.U32 R35, RZ, RZ, UR6 ;  /* 0x00000006ff237e24 */ /* 0x000fe2000f8e00ff */
[-C--:B------:R-:W-:Y:S01]  /*f190*/  ISETP.GE.AND P2, PT, R39, R179.reuse, PT ;  /* 0x000000b32700720c */ /* 0x080fe20003f46270 */
[----:B---3--:R-:W-:Y:S01]  /*f1a0*/  FFMA.FTZ R81, R19, UR4, R108 ;  /* 0x0000000413517c23 */ /* 0x008fe2000801006c */
[----:B------:R-:W-:Y:S01]  /*f1b0*/  LOP3.LUT R75, R75, 0x38, R244, 0xfe, !PT ;  /* 0x000000384b4b7812 */ /* 0x000fe200078efef4 */
[----:B------:R-:W-:Y:S01]  /*f1c0*/  FFMA.FTZ R110, R19, UR4, R110 ;  /* 0x00000004136e7c23 */ /* 0x000fe2000801006e */
[CC--:B------:R-:W-:Y:S01]  /*f1d0*/  ISETP.GE.AND P6, PT, R27.reuse, R212.reuse, PT ;  /* 0x000000d41b00720c */ /* 0x0c0fe20003fc6270 */
[----:B-1----:R-:W-:Y:S01]  /*f1e0*/  IMAD.U32 R39, RZ, RZ, UR6 ;  /* 0x00000006ff277e24 */ /* 0x002fe2000f8e00ff */
[-C--:B------:R-:W-:Y:S01]  /*f1f0*/  ISETP.GE.AND P5, PT, R27, R179.reuse, PT ;  /* 0x000000b31b00720c */ /* 0x080fe20003fa6270 */
[----:B----4-:R-:W-:Y:S01]  /*f200*/  FFMA.FTZ R85, R31, UR4, R104 ;  /* 0x000000041f557c23 */ /* 0x010fe20008010068 */
[----:B------:R-:W-:Y:S01]  /*f210*/  FSEL R25, R23, -INF , !P3 ;  /* 0xff80000017197808 */ /* 0x000fe20005800000 */
[----:B------:R-:W1:Y:S01]  /*f220*/  I2F R27, R75 ;  /* 0x0000004b001b7306 */ /* 0x000e620000201400 */
[----:B------:R-:W-:Y:S01]  /*f230*/  FSEL R73, R73, -INF , !P4 ;  /* 0xff80000049497808 */ /* 0x000fe20006000000 */
[----:B------:R-:W-:Y:S01]  /*f240*/  FFMA.FTZ R106, R31, UR4, R106 ;  /* 0x000000041f6a7c23 */ /* 0x000fe2000801006a */
[----:B------:R-:W-:Y:S01]  /*f250*/  ISETP.GE.AND P3, PT, R33, R212, PT ;  /* 0x000000d42100720c */ /* 0x000fe20003f66270 */
[----:B--2---:R-:W-:Y:S01]  /*f260*/  FFMA.FTZ R100, R17, UR4, R100 ;  /* 0x0000000411647c23 */ /* 0x004fe20008010064 */
[----:B------:R-:W-:Y:S01]  /*f270*/  ISETP.GE.AND P4, PT, R33, R179, PT ;  /* 0x000000b32100720c */ /* 0x000fe20003f86270 */
[----:B------:R-:W-:Y:S01]  /*f280*/  FFMA.FTZ R102, R17, UR4, R102 ;  /* 0x0000000411667c23 */ /* 0x000fe20008010066 */
[----:B------:R-:W-:-:S02]  /*f290*/  LOP3.LUT R33, R39, 0x48, R244, 0xfe, !PT ;  /* 0x0000004827217812 */ /* 0x000fc400078efef4 */
[----:B------:R-:W-:Y:S02]  /*f2a0*/  LOP3.LUT R35, R35, 0x40, R244, 0xfe, !PT ;  /* 0x0000004023237812 */ /* 0x000fe400078efef4 */
[----:B------:R-:W-:Y:S01]  /*f2b0*/  FSEL R81, R81, -INF , !P6 ;  /* 0xff80000051517808 */ /* 0x000fe20007000000 */
[----:B------:R-:W2:Y:S01]  /*f2c0*/  I2F R19, R33 ;  /* 0x0000002100137306 */ /* 0x000ea20000201400 */
[----:B------:R-:W-:Y:S02]  /*f2d0*/  FSEL R128, R110, -INF , !P5 ;  /* 0xff8000006e807808 */ /* 0x000fe40006800000 */
[----:B------:R-:W-:Y:S01]  /*f2e0*/  ISETP.GE.AND P6, PT, R75, R212, PT ;  /* 0x000000d44b00720c */ /* 0x000fe20003fc6270 */
[----:B-1----:R-:W-:Y:S01]  /*f2f0*/  FFMA.FTZ R96, R27, UR4, R96 ;  /* 0x000000041b607c23 */ /* 0x002fe20008010060 */
[----:B------:R-:W-:Y:S01]  /*f300*/  ISETP.GE.AND P5, PT, R75, R179, PT ;  /* 0x000000b34b00720c */ /* 0x000fe20003fa6270 */
[----:B------:R-:W-:Y:S01]  /*f310*/  IMAD.U32 R75, RZ, RZ, UR6 ;  /* 0x00000006ff4b7e24 */ /* 0x000fe2000f8e00ff */
[----:B------:R-:W-:Y:S01]  /*f320*/  LOP3.LUT R39, R39, 0x50, R244, 0xfe, !PT ;  /* 0x0000005027277812 */ /* 0x000fe200078efef4 */
[----:B------:R-:W1:Y:S01]  /*f330*/  I2F R23, R35 ;  /* 0x0000002300177306 */ /* 0x000e620000201400 */
[----:B------:R-:W-:Y:S01]  /*f340*/  FSEL R85, R85, -INF , !P0 ;  /* 0xff80000055557808 */ /* 0x000fe20004000000 */
[----:B------:R-:W-:Y:S01]  /*f350*/  FFMA.FTZ R98, R27, UR4, R98 ;  /* 0x000000041b627c23 */ /* 0x000fe20008010062 */
[----:B------:R-:W-:-:S02]  /*f360*/  FSEL R130, R106, -INF , !P2 ;  /* 0xff8000006a827808 */ /* 0x000fc40005000000 */
[CC--:B------:R-:W-:Y:S02]  /*f370*/  ISETP.GE.AND P0, PT, R35.reuse, R212.reuse, PT ;  /* 0x000000d42300720c */ /* 0x0c0fe40003f06270 */
[-C--:B------:R-:W-:Y:S01]  /*f380*/  ISETP.GE.AND P2, PT, R35, R179.reuse, PT ;  /* 0x000000b32300720c */ /* 0x080fe20003f46270 */
[----:B------:R-:W3:Y:S01]  /*f390*/  I2F R31, R39 ;  /* 0x00000027001f7306 */ /* 0x000ee20000201400 */
[----:B------:R-:W-:Y:S01]  /*f3a0*/  FSEL R113, R100, -INF , !P3 ;  /* 0xff80000064717808 */ /* 0x000fe20005800000 */
[C---:B--2---:R-:W-:Y:S01]  /*f3b0*/  FFMA.FTZ R88, R19.reuse, UR4, R88 ;  /* 0x0000000413587c23 */ /* 0x044fe20008010058 */
[----:B------:R-:W-:Y:S01]  /*f3c0*/  FSEL R117, R102, -INF , !P4 ;  /* 0xff80000066757808 */ /* 0x000fe20006000000 */
[----:B------:R-:W-:Y:S01]  /*f3d0*/  FFMA.FTZ R90, R19, UR4, R90 ;  /* 0x00000004135a7c23 */ /* 0x000fe2000801005a */
[C---:B------:R-:W-:Y:S02]  /*f3e0*/  ISETP.GE.AND P3, PT, R33.reuse, R212, PT ;  /* 0x000000d42100720c */ /* 0x040fe40003f66270 */
[----:B------:R-:W-:Y:S01]  /*f3f0*/  ISETP.GE.AND P4, PT, R33, R179, PT ;  /* 0x000000b32100720c */ /* 0x000fe20003f86270 */
[----:B-1----:R-:W-:Y:S01]  /*f400*/  FFMA.FTZ R92, R23, UR4, R92 ;  /* 0x00000004175c7c23 */ /* 0x002fe2000801005c */
[----:B------:R-:W-:Y:S01]  /*f410*/  LOP3.LUT R35, R75, 0x58, R244, 0xfe, !PT ;  /* 0x000000584b237812 */ /* 0x000fe200078efef4 */
[----:B------:R-:W-:Y:S01]  /*f420*/  FFMA.FTZ R94, R23, UR4, R94 ;  /* 0x00000004175e7c23 */ /* 0x000fe2000801005e */
[----:B------:R-:W-:-:S02]  /*f430*/  LOP3.LUT R33, R75, 0x60, R244, 0xfe, !PT ;  /* 0x000000604b217812 */ /* 0x000fc400078efef4 */
[----:B------:R-:W1:Y:S01]  /*f440*/  I2F R17, R35 ;  /* 0x0000002300117306 */ /* 0x000e620000201400 */
[----:B------:R-:W-:Y:S02]  /*f450*/  FSEL R119, R96, -INF , !P6 ;  /* 0xff80000060777808 */ /* 0x000fe40007000000 */
[----:B------:R-:W-:Y:S01]  /*f460*/  FSEL R248, R98, -INF , !P5 ;  /* 0xff80000062f87808 */ /* 0x000fe20006800000 */
[----:B---3--:R-:W-:Y:S01]  /*f470*/  FFMA.FTZ R84, R31, UR4, R84 ;  /* 0x000000041f547c23 */ /* 0x008fe20008010054 */
[----:B------:R-:W-:Y:S01]  /*f480*/  ISETP.GE.AND P6, PT, R39, R212, PT ;  /* 0x000000d42700720c */ /* 0x000fe20003fc6270 */
[----:B------:R-:W-:Y:S01]  /*f490*/  FFMA.FTZ R86, R31, UR4, R86 ;  /* 0x000000041f567c23 */ /* 0x000fe20008010056 */
[----:B------:R-:W-:Y:S01]  /*f4a0*/  ISETP.GE.AND P5, PT, R39, R179, PT ;  /* 0x000000b32700720c */ /* 0x000fe20003fa6270 */
[----:B------:R-:W2:Y:S01]  /*f4b0*/  I2F R27, R33 ;  /* 0x00000021001b7306 */ /* 0x000ea20000201400 */
[----:B------:R-:W-:Y:S02]  /*f4c0*/  LOP3.LUT R39, R75, 0x68, R244, 0xfe, !PT ;  /* 0x000000684b277812 */ /* 0x000fe400078efef4 */
[----:B------:R-:W-:-:S02]  /*f4d0*/  FSEL R223, R88, -INF , !P3 ;  /* 0xff80000058df7808 */ /* 0x000fc40005800000 */
[----:B------:R-:W-:Y:S02]  /*f4e0*/  FSEL R219, R90, -INF , !P4 ;  /* 0xff8000005adb7808 */ /* 0x000fe40006000000 */
[----:B------:R-:W-:Y:S01]  /*f4f0*/  FSEL R247, R92, -INF , !P0 ;  /* 0xff8000005cf77808 */ /* 0x000fe20004000000 */
[----:B------:R-:W3:Y:S01]  /*f500*/  I2F R23, R39 ;  /* 0x0000002700177306 */ /* 0x000ee20000201400 */
[----:B------:R-:W-:Y:S01]  /*f510*/  FSEL R222, R94, -INF , !P2 ;  /* 0xff8000005ede7808 */ /* 0x000fe20005000000 */
[----:B-1----:R-:W-:Y:S01]  /*f520*/  FFMA.FTZ R80, R17, UR4, R80 ;  /* 0x0000000411507c23 */ /* 0x002fe20008010050 */
[-C--:B------:R-:W-:Y:S01]  /*f530*/  ISETP.GE.AND P3, PT, R33, R212.reuse, PT ;  /* 0x000000d42100720c */ /* 0x080fe20003f66270 */
[----:B------:R-:W-:Y:S01]  /*f540*/  FFMA.FTZ R82, R17, UR4, R82 ;  /* 0x0000000411527c23 */ /* 0x000fe20008010052 */
[-C--:B------:R-:W-:Y:S02]  /*f550*/  ISETP.GE.AND P4, PT, R33, R179.reuse, PT ;  /* 0x000000b32100720c */ /* 0x080fe40003f86270 */
[----:B------:R-:W-:Y:S01]  /*f560*/  ISETP.GE.AND P0, PT, R35, R212, PT ;  /* 0x000000d42300720c */ /* 0x000fe20003f06270 */
[----:B--2---:R-:W-:Y:S01]  /*f570*/  FFMA.FTZ R76, R27, UR4, R76 ;  /* 0x000000041b4c7c23 */ /* 0x004fe2000801004c */
[----:B------:R-:W-:Y:S01]  /*f580*/  ISETP.GE.AND P2, PT, R35, R179, PT ;  /* 0x000000b32300720c */ /* 0x000fe20003f46270 */
[----:B------:R-:W-:Y:S01]  /*f590*/  FFMA.FTZ R78, R27, UR4, R78 ;  /* 0x000000041b4e7c23 */ /* 0x000fe2000801004e */
[----:B------:R-:W-:-:S02]  /*f5a0*/  LOP3.LUT R33, R75, 0x78, R244, 0xfe, !PT ;  /* 0x000000784b217812 */ /* 0x000fc400078efef4 */
[----:B------:R-:W-:Y:S02]  /*f5b0*/  LOP3.LUT R35, R75, 0x70, R244, 0xfe, !PT ;  /* 0x000000704b237812 */ /* 0x000fe400078efef4 */
[----:B------:R-:W-:Y:S01]  /*f5c0*/  FSEL R217, R84, -INF , !P6 ;  /* 0xff80000054d97808 */ /* 0x000fe20007000000 */
[----:B------:R-:W1:Y:S01]  /*f5d0*/  I2F R31, R33 ;  /* 0x00000021001f7306 */ /* 0x000e620000201400 */
[----:B------:R-:W-:Y:S01]  /*f5e0*/  FSEL R210, R86, -INF , !P5 ;  /* 0xff80000056d27808 */ /* 0x000fe20006800000 */
[----:B---3--:R-:W-:Y:S01]  /*f5f0*/  FFMA.FTZ R72, R23, UR4, R72 ;  /* 0x0000000417487c23 */ /* 0x008fe20008010048 */
[----:B------:R-:W-:Y:S01]  /*f600*/  ISETP.GE.AND P6, PT, R39, R212, PT ;  /* 0x000000d42700720c */ /* 0x000fe20003fc6270 */
[----:B------:R-:W-:Y:S01]  /*f610*/  FFMA.FTZ R194, R23, UR4, R74 ;  /* 0x0000000417c27c23 */ /* 0x000fe2000801004a */
[----:B------:R-:W-:Y:S01]  /*f620*/  ISETP.GE.AND P5, PT, R39, R179, PT ;  /* 0x000000b32700720c */ /* 0x000fe20003fa6270 */
[----:B------:R-:W-:Y:S01]  /*f630*/  IMAD.U32 R74, RZ, RZ, UR6 ;  /* 0x00000006ff4a7e24 */ /* 0x000fe2000f8e00ff */
[----:B------:R-:W-:Y:S01]  /*f640*/  LOP3.LUT R39, R75, 0x80, R244, 0xfe, !PT ;  /* 0x000000804b277812 */ /* 0x000fe200078efef4 */
[----:B------:R-:W2:Y:S01]  /*f650*/  I2F R19, R35 ;  /* 0x0000002300137306 */ /* 0x000ea20000201400 */
[----:B------:R-:W-:-:S02]  /*f660*/  FSEL R215, R80, -INF , !P0 ;  /* 0xff80000050d77808 */ /* 0x000fc40004000000 */
[----:B------:R-:W-:Y:S02]  /*f670*/  FSEL R203, R82, -INF , !P2 ;  /* 0xff80000052cb7808 */ /* 0x000fe40005000000 */
[CC--:B------:R-:W-:Y:S02]  /*f680*/  ISETP.GE.AND P0, PT, R35.reuse, R212.reuse, PT ;  /* 0x000000d42300720c */ /* 0x0c0fe40003f06270 */
[-C--:B------:R-:W-:Y:S01]  /*f690*/  ISETP.GE.AND P2, PT, R35, R179.reuse, PT ;  /* 0x000000b32300720c */ /* 0x080fe20003f46270 */
[----:B------:R-:W3:Y:S01]  /*f6a0*/  I2F R17, R39 ;  /* 0x0000002700117306 */ /* 0x000ee20000201400 */
[----:B------:R-:W-:Y:S01]  /*f6b0*/  FSEL R202, R76, -INF , !P3 ;  /* 0xff8000004cca7808 */ /* 0x000fe20005800000 */
[C---:B-1----:R-:W-:Y:S01]  /*f6c0*/  FFMA.FTZ R64, R31.reuse, UR4, R64 ;  /* 0x000000041f407c23 */ /* 0x042fe20008010040 */
[----:B------:R-:W-:Y:S01]  /*f6d0*/  FSEL R195, R78, -INF , !P4 ;  /* 0xff8000004ec37808 */ /* 0x000fe20006000000 */
[----:B------:R-:W-:Y:S01]  /*f6e0*/  FFMA.FTZ R168, R31, UR4, R66 ;  /* 0x000000041fa87c23 */ /* 0x000fe20008010042 */
[C---:B------:R-:W-:Y:S01]  /*f6f0*/  ISETP.GE.AND P3, PT, R33.reuse, R212, PT ;  /* 0x000000d42100720c */ /* 0x040fe20003f66270 */
[----:B------:R-:W-:Y:S01]  /*f700*/  IMAD.U32 R66, RZ, RZ, UR6 ;  /* 0x00000006ff427e24 */ /* 0x000fe2000f8e00ff */
[----:B------:R-:W-:Y:S01]  /*f710*/  ISETP.GE.AND P4, PT, R33, R179, PT ;  /* 0x000000b32100720c */ /* 0x000fe20003f86270 */
[----:B--2---:R-:W-:Y:S01]  /*f720*/  FFMA.FTZ R68, R19, UR4, R68 ;  /* 0x0000000413447c23 */ /* 0x004fe20008010044 */
[----:B------:R-:W-:Y:S01]  /*f730*/  LOP3.LUT R35, R75, 0x88, R244, 0xfe, !PT ;  /* 0x000000884b237812 */ /* 0x000fe200078efef4 */
[----:B------:R-:W-:Y:S01]  /*f740*/  FFMA.FTZ R169, R19, UR4, R70 ;  /* 0x0000000413a97c23 */ /* 0x000fe20008010046 */
[----:B------:R-:W-:Y:S01]  /*f750*/  LOP3.LUT R33, R75, 0x90, R244, 0xfe, !PT ;  /* 0x000000904b217812 */ /* 0x000fe200078efef4 */
[----:B------:R-:W-:Y:S01]  /*f760*/  IMAD.U32 R70, RZ, RZ, UR6 ;  /* 0x00000006ff467e24 */ /* 0x000fe2000f8e00ff */
[----:B------:R1:W2:Y:S01]  /*f770*/  I2F R27, R35 ;  /* 0x00000023001b7306 */ /* 0x0002a20000201400 */
[----:B------:R-:W-:-:S02]  /*f780*/  FSEL R201, R72, -INF , !P6 ;  /* 0xff80000048c97808 */ /* 0x000fc40007000000 */
[----:B------:R-:W-:Y:S01]  /*f790*/  FSEL R194, R194, -INF , !P5 ;  /* 0xff800000c2c27808 */ /* 0x000fe20006800000 */
[----:B---3--:R-:W-:Y:S01]  /*f7a0*/  FFMA.FTZ R60, R17, UR4, R60 ;  /* 0x00000004113c7c23 */ /* 0x008fe2000801003c */
[----:B------:R-:W-:Y:S01]  /*f7b0*/  BAR.SYNC.DEFER_BLOCKING 0x0 ;  /* 0x0000000000007b1d */ /* 0x000fe20000010000 */
[C---:B------:R-:W-:Y:S02]  /*f7c0*/  ISETP.GE.AND P6, PT, R39.reuse, R212, PT ;  /* 0x000000d42700720c */ /* 0x040fe40003fc6270 */
[----:B------:R-:W-:Y:S02]  /*f7d0*/  ISETP.GE.AND P5, PT, R39, R179, PT ;  /* 0x000000b32700720c */ /* 0x000fe40003fa6270 */
[----:B------:R-:W-:Y:S01]  /*f7e0*/  LOP3.LUT R39, R74, 0x98, R244, 0xfe, !PT ;  /* 0x000000984a277812 */ /* 0x000fe200078efef4 */
[----:B------:R3:W4:Y:S01]  /*f7f0*/  I2F R23, R33 ;  /* 0x0000002100177306 */ /* 0x0007220000201400 */
[----:B------:R-:W-:Y:S01]  /*f800*/  FSEL R171, R64, -INF , !P3 ;  /* 0xff80000040ab7808 */ /* 0x000fe20005800000 */
[----:B------:R-:W-:Y:S01]  /*f810*/  FFMA.FTZ R64, R17, UR4, R62 ;  /* 0x0000000411407c23 */ /* 0x000fe2000801003e */
[----:B------:R-:W-:Y:S01]  /*f820*/  FSEL R181, R68, -INF , !P0 ;  /* 0xff80000044b57808 */ /* 0x000fe20004000000 */
[----:B------:R-:W-:Y:S01]  /*f830*/  IMAD.U32 R62, RZ, RZ, UR6 ;  /* 0x00000006ff3e7e24 */ /* 0x000fe2000f8e00ff */
[----:B------:R-:W-:-:S02]  /*f840*/  FSEL R169, R169, -INF , !P2 ;  /* 0xff800000a9a97808 */ /* 0x000fc40005000000 */
[CC--:B------:R-:W-:Y:S01]  /*f850*/  ISETP.GE.AND P0, PT, R35.reuse, R212.reuse, PT ;  /* 0x000000d42300720c */ /* 0x0c0fe20003f06270 */
[----:B------:R-:W5:Y:S01]  /*f860*/  I2F R19, R39 ;  /* 0x0000002700137306 */ /* 0x000f620000201400 */
[----:B------:R-:W-:Y:S02]  /*f870*/  ISETP.GE.AND P2, PT, R35, R179, PT ;  /* 0x000000b32300720c */ /* 0x000fe40003f46270 */
[----:B-1----:R-:W-:Y:S02]  /*f880*/  LOP3.LUT R35, R70, 0xa0, R244, 0xfe, !PT ;  /* 0x000000a046237812 */ /* 0x002fe400078efef4 */
[----:B------:R-:W-:Y:S01]  /*f890*/  FSEL R121, R60, -INF , !P6 ;  /* 0xff8000003c797808 */ /* 0x000fe20007000000 */
[C---:B--2---:R-:W-:Y:S01]  /*f8a0*/  FFMA.FTZ R60, R27.reuse, UR4, R56 ;  /* 0x000000041b3c7c23 */ /* 0x044fe20008010038 */
[----:B------:R-:W-:Y:S01]  /*f8b0*/  FSEL R56, R64, -INF , !P5 ;  /* 0xff80000040387808 */ /* 0x000fe20006800000 */
[----:B------:R1:W2:Y:S01]  /*f8c0*/  I2F R31, R35 ;  /* 0x00000023001f7306 */ /* 0x0002a20000201400 */
[----:B------:R-:W-:Y:S01]  /*f8d0*/  FSEL R168, R168, -INF , !P4 ;  /* 0xff800000a8a87808 */ /* 0x000fe20006000000 */
[----:B------:R-:W-:Y:S01]  /*f8e0*/  FFMA.FTZ R64, R27, UR4, R58 ;  /* 0x000000041b407c23 */ /* 0x000fe2000801003a */
[----:B------:R-:W-:-:S02]  /*f8f0*/  ISETP.GE.AND P3, PT, R33, R212, PT ;  /* 0x000000d42100720c */ /* 0x000fc40003f66270 */
[-C--:B------:R-:W-:Y:S02]  /*f900*/  ISETP.GE.AND P4, PT, R33, R179.reuse, PT ;  /* 0x000000b32100720c */ /* 0x080fe40003f86270 */
[----:B---3--:R-:W-:Y:S02]  /*f910*/  LOP3.LUT R33, R66, 0xa8, R244, 0xfe, !PT ;  /* 0x000000a842217812 */ /* 0x008fe400078efef4 */
[----:B------:R-:W-:Y:S01]  /*f920*/  FSEL R58, R60, -INF , !P0 ;  /* 0xff8000003c3a7808 */ /* 0x000fe20004000000 */
[C---:B----4-:R-:W-:Y:S01]  /*f930*/  FFMA.FTZ R60, R23.reuse, UR4, R52 ;  /* 0x00000004173c7c23 */ /* 0x050fe20008010034 */
[----:B------:R-:W-:Y:S01]  /*f940*/  FSEL R52, R64, -INF , !P2 ;  /* 0xff80000040347808 */ /* 0x000fe20005000000 */
[----:B------:R-:W3:Y:S01]  /*f950*/  I2F R17, R33 ;  /* 0x0000002100117306 */ /* 0x000ee20000201400 */
[----:B------:R-:W-:Y:S01]  /*f960*/  FFMA.FTZ R64, R23, UR4, R54 ;  /* 0x0000000417407c23 */ /* 0x000fe20008010036 */
[C---:B------:R-:W-:Y:S02]  /*f970*/  ISETP.GE.AND P6, PT, R39.reuse, R212, PT ;  /* 0x000000d42700720c */ /* 0x040fe40003fc6270 */
[----:B------:R-:W-:-:S02]  /*f980*/  ISETP.GE.AND P5, PT, R39, R179, PT ;  /* 0x000000b32700720c */ /* 0x000fc40003fa6270 */
[----:B------:R-:W-:Y:S01]  /*f990*/  FSEL R54, R60, -INF , !P3 ;  /* 0xff8000003c367808 */ /* 0x000fe20005800000 */
[C---:B-----5:R-:W-:Y:S01]  /*f9a0*/  FFMA.FTZ R60, R19.reuse, UR4, R48 ;  /* 0x00000004133c7c23 */ /* 0x060fe20008010030 */
[----:B------:R-:W-:Y:S02]  /*f9b0*/  LOP3.LUT R39, R62, 0xb0, R244, 0xfe, !PT ;  /* 0x000000b03e277812 */ /* 0x000fe400078efef4 */
[----:B------:R-:W-:Y:S01]  /*f9c0*/  FSEL R48, R64, -INF , !P4 ;  /* 0xff80000040307808 */ /* 0x000fe20006000000 */
[----:B------:R-:W-:Y:S01]  /*f9d0*/  FFMA.FTZ R64, R19, UR4, R50 ;  /* 0x0000000413407c23 */ /* 0x000fe20008010032 */
[C---:B------:R-:W-:Y:S01]  /*f9e0*/  ISETP.GE.AND P0, PT, R35.reuse, R212, PT ;  /* 0x000000d42300720c */ /* 0x040fe20003f06270 */
[----:B------:R-:W4:Y:S01]  /*f9f0*/  I2F R27, R39 ;  /* 0x00000027001b7306 */ /* 0x000f220000201400 */
[----:B------:R-:W-:Y:S02]  /*fa00*/  ISETP.GE.AND P2, PT, R35, R179, PT ;  /* 0x000000b32300720c */ /* 0x000fe40003f46270 */
[----:B-1----:R-:W-:-:S02]  /*fa10*/  LOP3.LUT R35, R62, 0xb8, R244, 0xfe, !PT ;  /* 0x000000b83e237812 */ /* 0x002fc400078efef4 */
[----:B------:R-:W-:Y:S01]  /*fa20*/  FSEL R50, R60, -INF , !P6 ;  /* 0xff8000003c327808 */ /* 0x000fe20007000000 */
[C---:B--2---:R-:W-:Y:S01]  /*fa30*/  FFMA.FTZ R60, R31.reuse, UR4, R44 ;  /* 0x000000041f3c7c23 */ /* 0x044fe2000801002c */
[----:B------:R-:W-:Y:S01]  /*fa40*/  FSEL R44, R64, -INF , !P5 ;  /* 0xff800000402c7808 */ /* 0x000fe20006800000 */
[----:B------:R-:W-:Y:S01]  /*fa50*/  FFMA.FTZ R64, R31, UR4, R46 ;  /* 0x000000041f407c23 */ /* 0x000fe2000801002e */
[----:B------:R-:W1:Y:S01]  /*fa60*/  I2F R23, R35 ;  /* 0x0000002300177306 */ /* 0x000e620000201400 */
[----:B------:R-:W-:Y:S02]  /*fa70*/  ISETP.GE.AND P3, PT, R33, R212, PT ;  /* 0x000000d42100720c */ /* 0x000fe40003f66270 */
[----:B------:R-:W-:Y:S01]  /*fa80*/  FSEL R46, R60, -INF , !P0 ;  /* 0xff8000003c2e7808 */ /* 0x000fe20004000000 */
[C---:B---3--:R-:W-:Y:S01]  /*fa90*/  FFMA.FTZ R60, R17.reuse, UR4, R40 ;  /* 0x00000004113c7c23 */ /* 0x048fe20008010028 */
[----:B------:R-:W-:Y:S01]  /*faa0*/  FSEL R40, R64, -INF , !P2 ;  /* 0xff80000040287808 */ /* 0x000fe20005000000 */
[----:B------:R-:W-:Y:S01]  /*fab0*/  FFMA.FTZ R64, R17, UR4, R42 ;  /* 0x0000000411407c23 */ /* 0x000fe2000801002a */
[----:B------:R-:W-:Y:S01]  /*fac0*/  ISETP.GE.AND P4, PT, R33, R179, PT ;  /* 0x000000b32100720c */ /* 0x000fe20003f86270 */
[----:B----4-:R-:W-:Y:S01]  /*fad0*/  FFMA.FTZ R36, R27, UR4, R36 ;  /* 0x000000041b247c23 */ /* 0x010fe20008010024 */
[----:B------:R-:W-:-:S02]  /*fae0*/  LOP3.LUT R33, R62, 0xc0, R244, 0xfe, !PT ;  /* 0x000000c03e217812 */ /* 0x000fc400078efef4 */
[CC--:B------:R-:W-:Y:S02]  /*faf0*/  ISETP.GE.AND P6, PT, R39.reuse, R212.reuse, PT ;  /* 0x000000d42700720c */ /* 0x0c0fe40003fc6270 */
[-C--:B------:R-:W-:Y:S01]  /*fb00*/  ISETP.GE.AND P5, PT, R39, R179.reuse, PT ;  /* 0x000000b32700720c */ /* 0x080fe20003fa6270 */
[----:B------:R2:W3:Y:S01]  /*fb10*/  I2F R19, R33 ;  /* 0x0000002100137306 */ /* 0x0004e20000201400 */
[----:B------:R-:W-:Y:S01]  /*fb20*/  LOP3.LUT R39, R62, 0xc8, R244, 0xfe, !PT ;  /* 0x000000c83e277812 */ /* 0x000fe200078efef4 */
[C---:B-1----:R-:W-:Y:S01]  /*fb30*/  FFMA.FTZ R66, R23.reuse, UR4, R32 ;  /* 0x0000000417427c23 */ /* 0x042fe20008010020 */
[----:B------:R-:W-:Y:S01]  /*fb40*/  FSEL R42, R60, -INF , !P3 ;  /* 0xff8000003c2a7808 */ /* 0x000fe20005800000 */
[----:B------:R-:W-:Y:S01]  /*fb50*/  FFMA.FTZ R68, R23, UR4, R34 ;  /* 0x0000000417447c23 */ /* 0x000fe20008010022 */
[----:B------:R-:W-:Y:S01]  /*fb60*/  FSEL R60, R64, -INF , !P4 ;  /* 0xff800000403c7808 */ /* 0x000fe20006000000 */
[----:B------:R-:W-:Y:S01]  /*fb70*/  FFMA.FTZ R64, R27, UR4, R38 ;  /* 0x000000041b407c23 */ /* 0x000fe20008010026 */
[CC--:B------:R-:W-:Y:S01]  /*fb80*/  ISETP.GE.AND P0, PT, R35.reuse, R212.reuse, PT ;  /* 0x000000d42300720c */ /* 0x0c0fe20003f06270 */
[----:B------:R-:W1:Y:S01]  /*fb90*/  I2F R31, R39 ;  /* 0x00000027001f7306 */ /* 0x000e620000201400 */
[----:B------:R-:W-:Y:S01]  /*fba0*/  ISETP.GE.AND P2, PT, R35, R179, PT ;  /* 0x000000b32300720c */ /* 0x000fe20003f46270 */
[----:B------:R-:W-:Y:S01]  /*fbb0*/  IMAD.U32 R38, RZ, RZ, UR6 ;  /* 0x00000006ff267e24 */ /* 0x000fe2000f8e00ff */
[----:B------:R-:W-:Y:S01]  /*fbc0*/  LOP3.LUT R35, R62, 0xd0, R244, 0xfe, !PT ;  /* 0x000000d03e237812 */ /* 0x000fe200078efef4 */
[----:B------:R-:W-:Y:S01]  /*fbd0*/  IMAD.U32 R34, RZ, RZ, UR6 ;  /* 0x00000006ff227e24 */ /* 0x000fe2000f8e00ff */
[----:B------:R-:W-:-:S02]  /*fbe0*/  ISETP.GE.AND P3, PT, R33, R212, PT ;  /* 0x000000d42100720c */ /* 0x000fc40003f66270 */
[-C--:B------:R-:W-:Y:S01]  /*fbf0*/  ISETP.GE.AND P4, PT, R33, R179.reuse, PT ;  /* 0x000000b32100720c */ /* 0x080fe20003f86270 */
[----:B------:R-:W4:Y:S01]  /*fc00*/  I2F R17, R35 ;  /* 0x0000002300117306 */ /* 0x000f220000201400 */
[----:B--2---:R-:W-:Y:S01]  /*fc10*/  LOP3.LUT R33, R62, 0xd8, R244, 0xfe, !PT ;  /* 0x000000d83e217812 */ /* 0x004fe200078efef4 */
[C---:B---3--:R-:W-:Y:S01]  /*fc20*/  FFMA.FTZ R28, R19.reuse, UR4, R28 ;  /* 0x00000004131c7c23 */ /* 0x048fe2000801001c */
[----:B------:R-:W-:Y:S01]  /*fc30*/  LOP3.LUT R32, R38, 0xe0, R244, 0xfe, !PT ;  /* 0x000000e026207812 */ /* 0x000fe200078efef4 */
[----:B------:R-:W-:Y:S01]  /*fc40*/  FFMA.FTZ R88, R19, UR4, R30 ;  /* 0x0000000413587c23 */ /* 0x000fe2000801001e */
[----:B------:R-:W-:Y:S01]  /*fc50*/  LOP3.LUT R30, R34, 0xe8, R244, 0xfe, !PT ;  /* 0x000000e8221e7812 */ /* 0x000fe200078efef4 */
[----:B------:R-:W-:Y:S01]  /*fc60*/  IMAD.U32 R19, RZ, RZ, UR6 ;  /* 0x00000006ff137e24 */ /* 0x000fe2000f8e00ff */
[----:B------:R-:W-:Y:S01]  /*fc70*/  FSEL R70, R28, -INF , !P3 ;  /* 0xff8000001c467808 */ /* 0x000fe20005800000 */
[----:B------:R-:W2:Y:S01]  /*fc80*/  I2F R27, R33 ;  /* 0x00000021001b7306 */ /* 0x000ea20000201400 */
[----:B-1----:R-:W-:Y:S01]  /*fc90*/  FFMA.FTZ R90, R31, UR4, R26 ;  /* 0x000000041f5a7c23 */ /* 0x002fe2000801001a */
[----:B------:R-:W-:Y:S01]  /*fca0*/  FSEL R64, R64, -INF , !P5 ;  /* 0xff80000040407808 */ /* 0x000fe20006800000 */
[----:B------:R-:W-:Y:S01]  /*fcb0*/  IMAD.U32 R26, RZ, RZ, UR6 ;  /* 0x00000006ff1a7e24 */ /* 0x000fe2000f8e00ff */
[----:B------:R-:W-:Y:S01]  /*fcc0*/  ISETP.GE.AND P5, PT, R39, R179, PT ;  /* 0x000000b32700720c */ /* 0x000fe20003fa6270 */
[----:B------:R-:W-:Y:S01]  /*fcd0*/  FFMA.FTZ R89, R31, UR4, R24 ;  /* 0x000000041f597c23 */ /* 0x000fe20008010018 */
[----:B------:R-:W-:-:S02]  /*fce0*/  FSEL R66, R66, -INF , !P0 ;  /* 0xff80000042427808 */ /* 0x000fc40004000000 */
[----:B------:R-:W1:Y:S01]  /*fcf0*/  I2F R23, R32 ;  /* 0x0000002000177306 */ /* 0x000e620000201400 */
[C---:B----4-:R-:W-:Y:S01]  /*fd00*/  FFMA.FTZ R91, R17.reuse, UR4, R20 ;  /* 0x00000004115b7c23 */ /* 0x050fe20008010014 */
[----:B------:R-:W-:Y:S01]  /*fd10*/  LOP3.LUT R20, R26, 0xf8, R244, 0xfe, !PT ;  /* 0x000000f81a147812 */ /* 0x000fe200078efef4 */
[----:B------:R-:W-:Y:S01]  /*fd20*/  FFMA.FTZ R92, R17, UR4, R22 ;  /* 0x00000004115c7c23 */ /* 0x000fe20008010016 */
[----:B------:R-:W-:Y:S01]  /*fd30*/  FSEL R90, R90, -INF , !P5 ;  /* 0xff8000005a5a7808 */ /* 0x000fe20006800000 */
[----:B------:R-:W-:Y:S01]  /*fd40*/  IMAD.U32 R22, RZ, RZ, UR6 ;  /* 0x00000006ff167e24 */ /* 0x000fe2000f8e00ff */
[----:B------:R-:W-:Y:S02]  /*fd50*/  ISETP.GE.AND P5, PT, R32, R179, PT ;  /* 0x000000b32000720c */ /* 0x000fe40003fa6270 */
[----:B------:R-:W3:Y:S01]  /*fd60*/  I2F R28, R30 ;  /* 0x0000001e001c7306 */ /* 0x000ee20000201400 */
[----:B--2---:R-:W-:Y:S01]  /*fd70*/  FFMA.FTZ R93, R27, UR4, R18 ;  /* 0x000000041b5d7c23 */ /* 0x004fe20008010012 */
[----:B------:R-:W-:Y:S01]  /*fd80*/  LOP3.LUT R24, R19, 0xf0, R244, 0xfe, !PT ;  /* 0x000000f013187812 */ /* 0x000fe200078efef4 */
[----:B------:R-:W-:Y:S01]  /*fd90*/  IMAD.U32 R18, RZ, RZ, UR6 ;  /* 0x00000006ff127e24 */ /* 0x000fe2000f8e00ff */
[-C--:B------:R-:W-:Y:S01]  /*fda0*/  ISETP.GE.AND P0, PT, R35, R212.reuse, PT ;  /* 0x000000d42300720c */ /* 0x080fe20003f06270 */
[----:B------:R-:W-:Y:S01]  /*fdb0*/  FFMA.FTZ R16, R27, UR4, R16 ;  /* 0x000000041b107c23 */ /* 0x000fe20008010010 */
[----:B------:R-:W-:-:S02]  /*fdc0*/  ISETP.GE.AND P3, PT, R33, R212, PT ;  /* 0x000000d42100720c */ /* 0x000fc40003f66270 */
[----:B------:R-:W2:Y:S01]  /*fdd0*/  I2F R17, R20 ;  /* 0x0000001400117306 */ /* 0x000ea20000201400 */
[C---:B-1----:R-:W-:Y:S01]  /*fde0*/  FFMA.FTZ R95, R23.reuse, UR4, R14 ;  /* 0x00000004175f7c23 */ /* 0x042fe2000801000e */
[----:B------:R-:W-:Y:S01]  /*fdf0*/  LOP3.LUT R18, R18, 0x10, R244, 0xfe, !PT ;  /* 0x0000001012127812 */ /* 0x000fe200078efef4 */
[----:B------:R-:W-:Y:S01]  /*fe00*/  FFMA.FTZ R96, R23, UR4, R12 ;  /* 0x0000000417607c23 */ /* 0x000fe2000801000c */
[----:B------:R-:W-:Y:S01]  /*fe10*/  FSEL R91, R91, -INF , !P0 ;  /* 0xff8000005b5b7808 */ /* 0x000fe20004000000 */
[----:B------:R-:W-:Y:S01]  /*fe20*/  IMAD.U32 R14, RZ, RZ, UR6 ;  /* 0x00000006ff0e7e24 */ /* 0x000fe2000f8e00ff */
[----:B------:R-:W-:Y:S02]  /*fe30*/  FSEL R95, R95, -INF , !P5 ;  /* 0xff8000005f5f7808 */ /* 0x000fe40006800000 */
[----:B------:R1:W-:Y:S01]  /*fe40*/  I2F R12, R18 ;  /* 0x00000012000c7306 */ /* 0x0003e20000201400 */
[-C--:B------:R-:W-:Y:S01]  /*fe50*/  ISETP.GE.AND P5, PT, R18, R212.reuse, PT ;  /* 0x000000d41200720c */ /* 0x080fe20003fa6270 */
[----:B---3--:R-:W-:Y:S01]  /*fe60*/  FFMA.FTZ R97, R28, UR4, R8 ;  /* 0x000000041c617c23 */ /* 0x008fe20008010008 */
[----:B------:R-:W-:Y:S01]  /*fe70*/  ISETP.GE.AND P0, PT, R30, R212, PT ;  /* 0x000000d41e00720c */ /* 0x000fe20003f06270 */
[----:B------:R-:W-:Y:S01]  /*fe80*/  FFMA.FTZ R98, R28, UR4, R10 ;  /* 0x000000041c627c23 */ /* 0x000fe2000801000a */
[----:B------:R-:W-:-:S02]  /*fe90*/  LOP3.LUT R22, R22, 0x8, R244, 0xfe, !PT ;  /* 0x0000000816167812 */ /* 0x000fc400078efef4 */
[----:B------:R-:W-:Y:S01]  /*fea0*/  LOP3.LUT R14, R14, 0x10, R244, 0xfe, !PT ;  /* 0x000000100e0e7812 */ /* 0x000fe200078efef4 */
[----:B------:R-:W3:Y:S01]  /*feb0*/  I2F R19, R24 ;  /* 0x0000001800137306 */ /* 0x000ee20000201400 */
[----:B------:R-:W-:Y:S01]  /*fec0*/  FSEL R94, R16, -INF , !P3 ;  /* 0xff800000105e7808 */ /* 0x000fe20005800000 */
[----:B--2---:R-:W-:Y:S01]  /*fed0*/  FFMA.FTZ R101, R17, UR4, R204 ;  /* 0x0000000411657c23 */ /* 0x004fe200080100cc */
[----:B------:R-:W-:Y:S01]  /*fee0*/  FSEL R97, R97, -INF , !P0 ;  /* 0xff80000061617808 */ /* 0x000fe20004000000 */
[----:B------:R-:W-:Y:S01]  /*fef0*/  FFMA.FTZ R206, R17, UR4, R206 ;  /* 0x0000000411ce7c23 */ /* 0x000fe200080100ce */
[----:B------:R-:W-:Y:S02]  /*ff00*/  ISETP.GE.AND P0, PT, R20, R212, PT ;  /* 0x000000d41400720c */ /* 0x000fe40003f06270 */
[----:B------:R-:W-:Y:S01]  /*ff10*/  FSEL R88, R88, -INF , !P4 ;  /* 0xff80000058587808 */ /* 0x000fe20006000000 */
[----:B-1----:R-:W-:Y:S01]  /*ff20*/  IMAD.U32 R18, RZ, RZ, UR6 ;  /* 0x00000006ff127e24 */ /* 0x002fe2000f8e00ff */
[----:B------:R-:W1:Y:S01]  /*ff30*/  I2F R16, R22 ;  /* 0x0000001600107306 */ /* 0x000e620000201400 */
[----:B------:R-:W-:-:S02]  /*ff40*/  FSEL R101, R101, -INF , !P0 ;  /* 0xff80000065657808 */ /* 0x000fc40004000000 */
[----:B------:R-:W-:Y:S02]  /*ff50*/  FSEL R62, R36, -INF , !P6 ;  /* 0xff800000243e7808 */ /* 0x000fe40007000000 */
[----:B------:R-:W-:Y:S02]  /*ff60*/  LOP3.LUT R10, R18, 0x8, R244, 0xfe, !PT ;  /* 0x00000008120a7812 */ /* 0x000fe400078efef4 */
[----:B------:R-:W-:Y:S01]  /*ff70*/  FSEL R68, R68, -INF , !P2 ;  /* 0xff80000044447808 */ /* 0x000fe20005000000 */
[----:B------:R-:W2:Y:S01]  /*ff80*/  I2F R8, R14 ;  /* 0x0000000e00087306 */ /* 0x000ea20000201400 */
[----:B------:R-:W-:Y:S01]  /*ff90*/  ISETP.GE.AND P4, PT, R33, R179, PT ;  /* 0x000000b32100720c */ /* 0x000fe20003f86270 */
[C---:B---3--:R-:W-:Y:S01]  /*ffa0*/  FFMA.FTZ R4, R19.reuse, UR4, R4 ;  /* 0x0000000413047c23 */ /* 0x048fe20008010004 */
[----:B------:R-:W-:Y:S01]  /*ffb0*/  PLOP3.LUT P0, PT, PT, PT, UP0, 0x80, 0x0 ;  /* 0x000000000000781c */ /* 0x000fe20003f0f008 */
[----:B------:R-:W-:Y:S01]  /*ffc0*/  FFMA.FTZ R6, R19, UR4, R6 ;  /* 0x0000000413067c23 */ /* 0x000fe20008010006 */
[----:B------:R-:W-:-:S02]  /*ffd0*/  ISETP.GE.AND P6, PT, R39, R212, PT ;  /* 0x000000d42700720c */ /* 0x000fc40003fc6270 */
[-C--:B------:R-:W-:Y:S01]  /*ffe0*/  ISETP.GE.AND P2, PT, R35, R179.reuse, PT ;  /* 0x000000b32300720c */ /* 0x080fe20003f46270 */
[----:B------:R-:W3:Y:S01]  /*fff0*/  I2F R18, R10 ;  /* 0x0000000a00127306 */ /* 0x000ee20000201400 */
[----:B------:R-:W-:Y:S01]  /*10000*/  FSEL R93, R93, -INF , !P4 ;  /* 0xff8000005d5d7808 */ /* 0x000fe20006000000 */
[----:B-1----:R-:W-:Y:S01]  /*10010*/  FFMA.FTZ R16, R16, UR4, R120 ;  /* 0x0000000410107c23 */ /* 0x002fe20008010078 */
[----:B------:R-:W-:Y:S02]  /*10020*/  FSEL R89, R89, -INF , !P6 ;  /* 0xff80000059597808 */ /* 0x000fe40007000000 */
[----:B------:R-:W-:Y:S02]  /*10030*/  FSEL R92, R92, -INF , !P2 ;  /* 0xff8000005c5c7808 */ /* 0x000fe40005000000 */
[C---:B------:R-:W-:Y:S02]  /*10040*/  ISETP.GE.AND P3, PT, R24.reuse, R212, PT ;  /* 0x000000d41800720c */ /* 0x040fe40003f66270 */
[----:B------:R-:W-:-:S02]  /*10050*/  ISETP.GE.AND P4, PT, R24, R179, PT ;  /* 0x000000b31800720c */ /* 0x000fc40003f86270 */
[----:B------:R-:W-:Y:S01]  /*10060*/  ISETP.GE.AND P6, PT, R32, R212, PT ;  /* 0x000000d42000720c */ /* 0x000fe20003fc6270 */
[----:B--2---:R-:W-:Y:S01]  /*10070*/  FFMA.FTZ R32, R8, UR4, R118 ;  /* 0x0000000408207c23 */ /* 0x004fe20008010076 */
[----:B------:R-:W-:Y:S02]  /*10080*/  ISETP.GE.AND P2, PT, R30, R179, PT ;  /* 0x000000b31e00720c */ /* 0x000fe40003f46270 */
[----:B------:R-:W-:Y:S01]  /*10090*/  FSEL R99, R4, -INF , !P3 ;  /* 0xff80000004637808 */ /* 0x000fe20005800000 */
[----:B------:R-:W-:Y:S01]  /*100a0*/  FFMA.FTZ R4, R12, UR4, R116 ;  /* 0x000000040c047c23 */ /* 0x000fe20008010074 */
[----:B------:R-:W-:Y:S01]  /*100b0*/  FSEL R100, R6, -INF , !P4 ;  /* 0xff80000006647808 */ /* 0x000fe20006000000 */
[----:B---3--:R-:W-:Y:S01]  /*100c0*/  FFMA.FTZ R6, R18, UR4, R122 ;  /* 0x0000000412067c23 */ /* 0x008fe2000801007a */
[----:B------:R-:W-:Y:S02]  /*100d0*/  FSEL R96, R96, -INF , !P6 ;  /* 0xff80000060607808 */ /* 0x000fe40007000000 */
[----:B------:R-:W-:-:S02]  /*100e0*/  FSEL R98, R98, -INF , !P2 ;  /* 0xff80000062627808 */ /* 0x000fc40005000000 */
[----:B------:R-:W-:Y:S02]  /*100f0*/  ISETP.GE.AND P6, PT, R22, R212, PT ;  /* 0x000000d41600720c */ /* 0x000fe40003fc6270 */
[-C--:B------:R-:W-:Y:S02]  /*10100*/  ISETP.GE.AND P2, PT, R20, R179.reuse, PT ;  /* 0x000000b31400720c */ /* 0x080fe40003f46270 */
[-C--:B------:R-:W-:Y:S02]  /*10110*/  ISETP.GE.AND P3, PT, R14, R179.reuse, PT ;  /* 0x000000b30e00720c */ /* 0x080fe40003f66270 */
[----:B------:R-:W-:Y:S02]  /*10120*/  ISETP.GE.AND P4, PT, R10, R179, PT ;  /* 0x000000b30a00720c */ /* 0x000fe40003f86270 */
[----:B------:R-:W-:Y:S02]  /*10130*/  FSEL R3, R206, -INF , !P2 ;  /* 0xff800000ce037808 */ /* 0x000fe40005000000 */
[----:B------:R-:W-:-:S02]  /*10140*/  FSEL R8, R16, -INF , !P6 ;  /* 0xff80000010087808 */ /* 0x000fc40007000000 */
        /* <DEDUP_REMOVED lines=79> */
.L_x_2389:
[----:B------:R-:W-:-:S04]  /*10640*/  LEA R12, -R14, RZ, 0x8 ;  /* 0x000000ff0e0c7211 */ /* 0x000fc800078e41ff */
[----:B------:R-:W-:Y:S02]  /*10650*/  SHF.R.S32.HI R10, RZ, 0x1f, R12 ;  /* 0x0000001fff0a7819 */ /* 0x000fe4000001140c */
.L_x_2390:
[--C-:B------:R-:W-:Y:S01]  /*10660*/  @!P1 IADD3 R17, P2, P0, R12, UR18, R178.reuse ;  /* 0x000000120c119c10 */ /* 0x100fe2000f85e0b2 */
[----:B------:R-:W-:Y:S01]  /*10670*/  @!P1 IMAD.MOV.U32 R30, RZ, RZ, R178 ;  /* 0x000000ffff1e9224 */ /* 0x000fe200078e00b2 */
[----:B------:R1:W-:Y:S01]  /*10680*/  @P1 STS.128 [R241+0x2000], RZ ;  /* 0x002000fff1001388 */ /* 0x0003e20000000c00 */
[--C-:B------:R-:W-:Y:S01]  /*10690*/  @!P1 IMAD.MOV.U32 R31, RZ, RZ, R164.reuse ;  /* 0x000000ffff1f9224 */ /* 0x100fe200078e00a4 */
[----:B------:R-:W-:Y:S01]  /*106a0*/  @!P1 IADD3.X R16, R10, UR15, R164, P2, P0 ;  /* 0x0000000f0a109c10 */ /* 0x000fe200097e04a4 */
[----:B------:R-:W-:Y:S01]  /*106b0*/  @!P1 IMAD.MOV.U32 R26, RZ, RZ, R178 ;  /* 0x000000ffff1a9224 */ /* 0x000fe200078e00b2 */
[C---:B------:R-:W-:Y:S01]  /*106c0*/  @!P1 LEA R102, P3, R17.reuse, c[0x0][0x168], 0x1 ;  /* 0x00005a0011669a11 */ /* 0x040fe200078608ff */
[----:B------:R-:W-:Y:S01]  /*106d0*/  @!P1 IMAD.MOV.U32 R27, RZ, RZ, R164 ;  /* 0x000000ffff1b9224 */ /* 0x000fe200078e00a4 */
[----:B------:R-:W-:Y:S01]  /*106e0*/  BSSY B0, `(.L_x_2391) ;  /* 0x00000c9000007945 */ /* 0x000fe20003800000 */
[----:B------:R-:W-:Y:S01]  /*106f0*/  @!P1 IMAD.MOV.U32 R18, RZ, RZ, c[0x0][0x19c] ;  /* 0x00006700ff129624 */ /* 0x000fe200078e00ff */
[----:B------:R-:W-:Y:S01]  /*10700*/  @!P1 LEA.HI.X R103, R17, c[0x0][0x16c], R16, 0x1, P3 ;  /* 0x00005b0011679a11 */ /* 0x000fe200018f0c10 */
[----:B------:R-:W-:-:S04]  /*10710*/  @!P1 IMAD.WIDE.U32 R30, R14, 0x30, R30 ;  /* 0x000000300e1e9825 */ /* 0x000fc800078e001e */
[----:B------:R-:W-:Y:S01]  /*10720*/  @!P1 IMAD.MOV.U32 R23, RZ, RZ, c[0x0][0x19c] ;  /* 0x00006700ff179624 */ /* 0x000fe200078e00ff */
[----:B------:R-:W-:Y:S01]  /*10730*/  @!P1 IADD3 R19, P2, R12, R30, RZ ;  /* 0x0000001e0c139210 */ /* 0x000fe20007f5e0ff */
[----:B------:R-:W-:-:S04]  /*10740*/  @!P1 IMAD.WIDE.U32 R26, R14, 0x50, R26 ;  /* 0x000000500e1a9825 */ /* 0x000fc800078e001a */
[----:B------:R-:W-:Y:S01]  /*10750*/  @!P1 IMAD.MOV.U32 R38, RZ, RZ, R178 ;  /* 0x000000ffff269224 */ /* 0x000fe200078e00b2 */
[----:B------:R-:W-:Y:S01]  /*10760*/  @!P1 IADD3 R24, P0, R12, R26, RZ ;  /* 0x0000001a0c189210 */ /* 0x000fe20007f1e0ff */
[----:B------:R-:W-:Y:S02]  /*10770*/  @!P1 IMAD.MOV.U32 R39, RZ, RZ, R164 ;  /* 0x000000ffff279224 */ /* 0x000fe400078e00a4 */
        /* <DEDUP_REMOVED lines=9> */
[----:B------:R-:W-:-:S04]  /*10810*/  @!P1 IMAD.WIDE.U32 R16, R14, 0xa0, R16 ;  /* 0x000000a00e109825 */ /* 0x000fc800078e0010 */
[----:B------:R-:W-:Y:S01]  /*10820*/  @!P1 IMAD.MOV.U32 R34, RZ, RZ, c[0x0][0x19c] ;  /* 0x00006700ff229624 */ /* 0x000fe200078e00ff */
[----:B------:R-:W-:Y:S01]  /*10830*/  @!P1 IADD3 R38, P0, R12, R16, RZ ;  /* 0x000000100c269210 */ /* 0x000fe20007f1e0ff */
[----:B------:R-:W-:Y:S02]  /*10840*/  @!P1 IMAD R36, R36, 0xa0, RZ ;  /* 0x000000a024249824 */ /* 0x000fe400078e02ff */
[----:B------:R-:W-:Y:S02]  /*10850*/  @!P1 IMAD.MOV.U32 R74, RZ, RZ, R178 ;  /* 0x000000ffff4a9224 */ /* 0x000fe400078e00b2 */
[----:B------:R-:W-:Y:S01]  /*10860*/  @!P1 IMAD.MOV.U32 R75, RZ, RZ, R164 ;  /* 0x000000ffff4b9224 */ /* 0x000fe200078e00a4 */
[----:B------:R-:W-:Y:S01]  /*10870*/  @!P1 IADD3.X R36, R10, R36, R17, P0, !PT ;  /* 0x000000240a249210 */ /* 0x000fe200007fe411 */
[----:B------:R-:W-:Y:S02]  /*10880*/  @!P1 IMAD.MOV.U32 R30, RZ, RZ, R178 ;  /* 0x000000ffff1e9224 */ /* 0x000fe400078e00b2 */
[----:B------:R-:W-:-:S02]  /*10890*/  @!P1 IMAD.MOV.U32 R31, RZ, RZ, R164 ;  /* 0x000000ffff1f9224 */ /* 0x000fc400078e00a4 */
[----:B------:R-:W-:Y:S02]  /*108a0*/  @!P1 IMAD.MOV.U32 R82, RZ, RZ, R178 ;  /* 0x000000ffff529224 */ /* 0x000fe400078e00b2 */
[----:B------:R-:W-:Y:S02]  /*108b0*/  @!P1 IMAD.MOV.U32 R83, RZ, RZ, R164 ;  /* 0x000000ffff539224 */ /* 0x000fe400078e00a4 */
[----:B------:R-:W-:Y:S02]  /*108c0*/  @!P1 IMAD R34, R34, 0x90, RZ ;  /* 0x0000009022229824 */ /* 0x000fe400078e02ff */
[----:B------:R-:W-:Y:S02]  /*108d0*/  @!P1 IMAD.MOV.U32 R26, RZ, RZ, c[0x0][0x19c] ;  /* 0x00006700ff1a9624 */ /* 0x000fe400078e00ff */
[----:B------:R-:W-:Y:S01]  /*108e0*/  @!P1 IMAD.WIDE.U32 R74, R14, 0x60, R74 ;  /* 0x000000600e4a9825 */ /* 0x000fe200078e004a */
[----:B------:R-:W-:-:S03]  /*108f0*/  @!P1 IADD3.X R34, R10, R34, R39, P2, !PT ;  /* 0x000000220a229210 */ /* 0x000fc600017fe427 */
        /* <DEDUP_REMOVED lines=8> */
[----:B------:R-:W-:Y:S02]  /*10980*/  @!P1 IMAD.MOV.U32 R76, RZ, RZ, c[0x0][0x19c] ;  /* 0x00006700ff4c9624 */ /* 0x000fe400078e00ff */
[----:B------:R-:W-:-:S04]  /*10990*/  @!P1 IMAD.WIDE.U32 R82, R14, 0xd0, R82 ;  /* 0x000000d00e529825 */ /* 0x000fc800078e0052 */
[----:B------:R-:W-:Y:S01]  /*109a0*/  @!P1 IMAD R26, R26, 0x60, RZ ;  /* 0x000000601a1a9824 */ /* 0x000fe200078e02ff */
[----:B------:R-:W-:Y:S01]  /*109b0*/  @!P1 IADD3 R77, P2, R12, R82, RZ ;  /* 0x000000520c4d9210 */ /* 0x000fe20007f5e0ff */
[----:B------:R-:W-:Y:S02]  /*109c0*/  @!P1 IMAD R28, R28, 0x70, RZ ;  /* 0x000000701c1c9824 */ /* 0x000fe400078e02ff */
[----:B------:R-:W-:Y:S01]  /*109d0*/  @!P1 IMAD.MOV.U32 R39, RZ, RZ, c[0x0][0x19c] ;  /* 0x00006700ff279624 */ /* 0x000fe200078e00ff */
[C---:B------:R-:W-:Y:S01]  /*109e0*/  @!P1 IADD3.X R26, R10.reuse, R26, R75, P4, !PT ;  /* 0x0000001a0a1a9210 */ /* 0x040fe200027fe44b */
[----:B------:R-:W-:Y:S01]  /*109f0*/  @!P1 IMAD.MOV.U32 R78, RZ, RZ, c[0x0][0x19c] ;  /* 0x00006700ff4e9624 */ /* 0x000fe200078e00ff */
[----:B------:R-:W-:Y:S01]  /*10a00*/  @!P1 IADD3.X R28, R10, R28, R31, P3, !PT ;  /* 0x0000001c0a1c9210 */ /* 0x000fe20001ffe41f */
[----:B------:R-:W-:Y:S02]  /*10a10*/  @!P1 IMAD.MOV.U32 R86, RZ, RZ, R178 ;  /* 0x000000ffff569224 */ /* 0x000fe400078e00b2 */
[----:B------:R-:W-:-:S02]  /*10a20*/  @!P1 IMAD.MOV.U32 R87, RZ, RZ, R164 ;  /* 0x000000ffff579224 */ /* 0x000fc400078e00a4 */
[----:B------:R-:W-:-:S04]  /*10a30*/  @!P1 IMAD.WIDE.U32 R104, R14, 0xb0, R104 ;  /* 0x000000b00e689825 */ /* 0x000fc800078e0068 */
[----:B------:R-:W-:Y:S01]  /*10a40*/  @!P1 IMAD.WIDE.U32 R16, R14, 0xe0, R16 ;  /* 0x000000e00e109825 */ /* 0x000fe200078e0010 */
[----:B------:R-:W-:-:S03]  /*10a50*/  @!P1 IADD3 R72, P4, R12, R104, RZ ;  /* 0x000000680c489210 */ /* 0x000fc60007f9e0ff */
[----:B------:R-:W-:Y:S01]  /*10a60*/  @!P1 IMAD R76, R76, 0xd0, RZ ;  /* 0x000000d04c4c9824 */ /* 0x000fe200078e02ff */
[----:B------:R-:W-:Y:S01]  /*10a70*/  @!P1 IADD3 R79, P0, R12, R16, RZ ;  /* 0x000000100c4f9210 */ /* 0x000fe20007f1e0ff */
[----:B------:R-:W-:Y:S02]  /*10a80*/  @!P1 IMAD.MOV.U32 R74, RZ, RZ, c[0x0][0x19c] ;  /* 0x00006700ff4a9624 */ /* 0x000fe400078e00ff */
[----:B------:R-:W-:Y:S01]  /*10a90*/  @!P1 IMAD R39, R39, 0xb0, RZ ;  /* 0x000000b027279824 */ /* 0x000fe200078e02ff */
[----:B------:R-:W-:Y:S01]  /*10aa0*/  @!P1 IADD3.X R76, R10, R76, R83, P2, !PT ;  /* 0x0000004c0a4c9210 */ /* 0x000fe200017fe453 */
[C---:B------:R-:W-:Y:S01]  /*10ab0*/  @!P1 IMAD.WIDE.U32 R86, R14.reuse, 0xc0, R86 ;  /* 0x000000c00e569825 */ /* 0x040fe200078e0056 */
[----:B------:R-:W-:Y:S02]  /*10ac0*/  @!P1 LEA R33, P2, R14, R178, 0x7 ;  /* 0x000000b20e219211 */ /* 0x000fe400078438ff */
[----:B------:R-:W-:Y:S01]  /*10ad0*/  @!P1 IADD3.X R39, R10, R39, R105, P4, !PT ;  /* 0x000000270a279210 */ /* 0x000fe200027fe469 */
[----:B------:R-:W-:Y:S01]  /*10ae0*/  @!P1 IMAD R78, R78, 0xe0, RZ ;  /* 0x000000e04e4e9824 */ /* 0x000fe200078e02ff */
[----:B------:R-:W-:Y:S01]  /*10af0*/  @!P1 IADD3 R75, P3, R12, R86, RZ ;  /* 0x000000560c4b9210 */ /* 0x000fe20007f7e0ff */
[----:B------:R-:W-:-:S02]  /*10b00*/  @!P1 IMAD.MOV.U32 R31, RZ, RZ, c[0x0][0x19c] ;  /* 0x00006700ff1f9624 */ /* 0x000fc400078e00ff */
[----:B------:R-:W-:Y:S01]  /*10b10*/  @!P1 IMAD R74, R74, 0xc0, RZ ;  /* 0x000000c04a4a9824 */ /* 0x000fe200078e02ff */
[----:B------:R-:W-:Y:S01]  /*10b20*/  @!P1 IADD3.X R78, R10, R78, R17, P0, !PT ;  /* 0x0000004e0a4e9210 */ /* 0x000fe200007fe411 */
[----:B------:R-:W-:Y:S01]  /*10b30*/  @!P1 IMAD.MOV.U32 R16, RZ, RZ, c[0x0][0x19c] ;  /* 0x00006700ff109624 */ /* 0x000fe200078e00ff */
[C---:B------:R-:W-:Y:S01]  /*10b40*/  @!P1 LEA R17, P4, R14.reuse, R178, 0x5 ;  /* 0x000000b20e119211 */ /* 0x040fe200078828ff */
[----:B------:R-:W-:Y:S01]  /*10b50*/  @!P1 IMAD.MOV.U32 R20, RZ, RZ, c[0x0][0x19c] ;  /* 0x00006700ff149624 */ /* 0x000fe200078e00ff */
[----:B------:R-:W-:Y:S02]  /*10b60*/  @!P1 LEA.HI.X R31, R14, R164, R31, 0x7, P2 ;  /* 0x000000a40e1f9211 */ /* 0x000fe400010f3c1f */
[----:B------:R-:W-:Y:S02]  /*10b70*/  LEA R250, P0, R178, c[0x0][0x168], 0x1 ;  /* 0x00005a00b2fa7a11 */ /* 0x000fe400078008ff */
[----:B------:R-:W-:Y:S02]  /*10b80*/  @!P1 IADD3 R33, P2, R12, R33, RZ ;  /* 0x000000210c219210 */ /* 0x000fe40007f5e0ff */
[----:B------:R-:W-:-:S02]  /*10b90*/  @!P1 IADD3.X R74, R10, R74, R87, P3, !PT ;  /* 0x0000004a0a4a9210 */ /* 0x000fc40001ffe457 */
[----:B------:R-:W-:Y:S01]  /*10ba0*/  @!P1 LEA R22, P3, R14, R178, 0x6 ;  /* 0x000000b20e169211 */ /* 0x000fe200078630ff */
[----:B------:R-:W-:Y:S01]  /*10bb0*/  @!P1 IMAD.X R31, R10, 0x1, R31, P2 ;  /* 0x000000010a1f9824 */ /* 0x000fe200010e061f */
[----:B------:R-:W-:Y:S02]  /*10bc0*/  @!P1 LEA.HI.X R16, R14, R164, R16, 0x5, P4 ;  /* 0x000000a40e109211 */ /* 0x000fe400020f2c10 */
[----:B------:R-:W-:Y:S02]  /*10bd0*/  @!P1 IADD3 R17, P4, R12, R17, RZ ;  /* 0x000000110c119210 */ /* 0x000fe40007f9e0ff */
[----:B------:R-:W-:Y:S02]  /*10be0*/  LEA.HI.X R249, R178, c[0x0][0x16c], R164, 0x1, P0 ;  /* 0x00005b00b2f97a11 */ /* 0x000fe400000f0ca4 */
[----:B------:R-:W-:Y:S01]  /*10bf0*/  @!P1 LEA R104, P0, R12, R250, 0x1 ;  /* 0x000000fa0c689211 */ /* 0x000fe200078008ff */
[----:B------:R-:W-:Y:S01]  /*10c00*/  @!P1 IMAD.X R16, R10, 0x1, R16, P4 ;  /* 0x000000010a109824 */ /* 0x000fe200020e0610 */
[----:B------:R-:W-:-:S02]  /*10c10*/  @!P1 LEA.HI.X R20, R14, R164, R20, 0x6, P3 ;  /* 0x000000a40e149211 */ /* 0x000fc400018f3414 */
[----:B------:R-:W-:Y:S02]  /*10c20*/  @!P1 LEA R106, P2, R33, c[0x0][0x168], 0x1 ;  /* 0x00005a00216a9a11 */ /* 0x000fe400078408ff */
[C---:B------:R-:W-:Y:S02]  /*10c30*/  @!P1 IADD3 R22, P3, R12.reuse, R22, RZ ;  /* 0x000000160c169210 */ /* 0x040fe40007f7e0ff */
[----:B------:R-:W-:Y:S02]  /*10c40*/  @!P1 LEA R86, P4, R17, c[0x0][0x168], 0x1 ;  /* 0x00005a0011569a11 */ /* 0x000fe400078808ff */
        /* <DEDUP_REMOVED lines=26> */
[C---:B------:R-:W-:Y:S02]  /*10df0*/  @!P1 LEA R18, P0, R38.reuse, c[0x0][0x168], 0x1 ;  /* 0x00005a0026129a11 */ /* 0x040fe400078008ff */
[C---:B------:R-:W-:Y:S01]  /*10e00*/  @!P1 LEA R22, P2, R35.reuse, c[0x0][0x168], 0x1 ;  /* 0x00005a0023169a11 */ /* 0x040fe200078408ff */
[----:B------:R1:W-:Y:S01]  /*10e10*/  @P1 STS.128 [R241+0x3800], RZ ;  /* 0x003800fff1001388 */ /* 0x0003e20000000c00 */
[----:B------:R-:W-:Y:S02]  /*10e20*/  @!P1 LEA.HI.X R19, R38, c[0x0][0x16c], R36, 0x1, P0 ;  /* 0x00005b0026139a11 */ /* 0x000fe400000f0c24 */
[----:B------:R-:W-:Y:S01]  /*10e30*/  @!P1 LEA.HI.X R23, R35, c[0x0][0x16c], R34, 0x1, P2 ;  /* 0x00005b0023179a11 */ /* 0x000fe200010f0c22 */
[----:B------:R-:W-:Y:S01]  /*10e40*/  @!PT LDS RZ, [RZ] ;  /* 0x00000000fffff984 */ /* 0x000fe20000000800 */
[----:B------:R-:W-:Y:S01]  /*10e50*/  @!PT LDS RZ, [RZ] ;  /* 0x00000000fffff984 */ /* 0x000fe20000000800 */
[----:B------:R-:W-:Y:S01]  /*10e60*/  @!PT LDS RZ, [RZ] ;  /* 0x00000000fffff984 */ /* 0x000fe20000000800 */
[----:B------:R1:W-:Y:S01]  /*10e70*/  @!P1 LDGSTS.E.BYPASS.LTC128B.128 [R241+0x3800], [R108.64] ;  /* 0x038000006cf19fae */ /* 0x0003e2000b901d54 */
[----:B------:R-:W-:-:S02]  /*10e80*/  @!P1 LEA R38, P4, R72, c[0x0][0x168], 0x1 ;  /* 0x00005a0048269a11 */ /* 0x000fc400078808ff */
        /* <DEDUP_REMOVED lines=66> */
[----:B------:R-:W-:Y:S01]  /*112b0*/  IMAD.MOV.U32 R179, RZ, RZ, R164 ;  /* 0x000000ffffb37224 */ /* 0x000fe200078e00a4 */
[----:B------:R-:W-:-:S02]  /*112c0*/  ULDC UR6, c[0x0][0x19c] ;  /* 0x0000670000067ab9 */ /* 0x000fc40000000800 */
[----:B------:R-:W-:Y:S01]  /*112d0*/  UIMAD UR6, UR6, 0xf0, URZ ;  /* 0x000000f0060678a4 */ /* 0x000fe2000f8e023f */
        /* <DEDUP_REMOVED lines=9> */
.L_x_2392:
[----:B------:R-:W-:Y:S05]  /*11370*/  BSYNC B0 ;  /* 0x0000000000007941 */ /* 0x000fea0003800000 */
.L_x_2391:
[----:B------:R-:W0:Y:S01]  /*11380*/  LDGDEPBAR ;  /* 0x00000000000079af */ /* 0x000e220000000000 */
[----:B------:R-:W-:-:S04]  /*11390*/  LEA R250, P0, R12, R250, 0x1 ;  /* 0x000000fa0cfa7211 */ /* 0x000fc800078008ff */
[----:B------:R-:W-:Y:S02]  /*113a0*/  LEA.HI.X R249, R12, R249, R10, 0x1, P0 ;  /* 0x000000f90cf97211 */ /* 0x000fe400000f0c0a */
.L_x_2388:
[----:B------:R-:W2:Y:S04]  /*113b0*/  LDL.LU R80, [R1+0x4] ;  /* 0x0000040001507983 */ /* 0x000ea80000300800 */
[----:B------:R-:W3:Y:S01]  /*113c0*/  LDL.LU R129, [R1] ;  /* 0x0000000001817983 */ /* 0x000ee20000300800 */
[----:B------:R-:W-:Y:S02]  /*113d0*/  FMNMX.FTZ R14, R0, R5, !PT ;  /* 0x00000005000e7209 */ /* 0x000fe40007810000 */
[----:B-1----:R-:W-:Y:S02]  /*113e0*/  FMNMX.FTZ R16, R2, R15, !PT ;  /* 0x0000000f02107209 */ /* 0x002fe40007810000 */
        /* <DEDUP_REMOVED lines=12> */
[----:B------:R-:W-:Y:S02]  /*114b0*/  MOV R131, R115 ;  /* 0x0000007300837202 */ /* 0x000fe40000000f00 */
[----:B------:R-:W-:-:S02]  /*114c0*/  FMNMX.FTZ R16, R29, R16, !PT ;  /* 0x000000101d107209 */ /* 0x000fc40007810000 */
[----:B------:R-:W-:Y:S02]  /*114d0*/  MOV R164, R117 ;  /* 0x0000007500a47202 */ /* 0x000fe40000000f00 */
[----:B------:R-:W-:Y:S02]  /*114e0*/  FMNMX.FTZ R16, R81, R16, !PT ;  /* 0x0000001051107209 */ /* 0x000fe40007810000 */
[----:B------:R-:W-:Y:S02]  /*114f0*/  MOV R179, R113 ;  /* 0x0000007100b37202 */ /* 0x000fe40000000f00 */
[----:B------:R-:W-:Y:S02]  /*11500*/  FMNMX.FTZ R16, R125, R16, !PT ;  /* 0x000000107d107209 */ /* 0x000fe40007810000 */
[----:B------:R-:W-:Y:S02]  /*11510*/  MOV R178, R119 ;  /* 0x0000007700b27202 */ /* 0x000fe40000000f00 */
[----:B------:R-:W-:-:S04]  /*11520*/  FMNMX.FTZ R16, R85, R16, !PT ;  /* 0x0000001055107209 */ /* 0x000fc80007810000 */
        /* <DEDUP_REMOVED lines=52> */
[----:B------:R-:W-:-:S05]  /*11870*/  FMNMX.FTZ R16, R205, R16, !PT ;  /* 0x00000010cd107209 */ /* 0x000fca0007810000 */
[----:B------:R-:W1:Y:S02]  /*11880*/  SHFL.BFLY PT, R12, R16, 0x2, 0x1f ;  /* 0x0c401f00100c7f89 */ /* 0x000e6400000e0000 */
[----:B-1----:R-:W-:Y:S02]  /*11890*/  FMNMX.FTZ R12, R16, R12, !PT ;  /* 0x0000000c100c7209 */ /* 0x002fe40007810000 */
[----:B------:R-:W-:Y:S04]  /*118a0*/  LDSM.16.MT88.4 R16, [R234+0xa000] ;  /* 0x00a00000ea10783b */ /* 0x000fe80000004200 */
[----:B------:R-:W1:Y:S01]  /*118b0*/  SHFL.BFLY PT, R112, R12, 0x1, 0x1f ;  /* 0x0c201f000c707f89 */ /* 0x000e6200000e0000 */
[----:B--2---:R-:W-:-:S04]  /*118c0*/  FMNMX.FTZ R14, R80, R14, !PT ;  /* 0x0000000e500e7209 */ /* 0x004fc80007810000 */
[----:B------:R-:W-:-:S04]  /*118d0*/  FMNMX.FTZ R14, R128, R14, !PT ;  /* 0x0000000e800e7209 */ /* 0x000fc80007810000 */
[----:B---3--:R-:W-:-:S04]  /*118e0*/  FMNMX.FTZ R14, R129, R14, !PT ;  /* 0x0000000e810e7209 */ /* 0x008fc80007810000 */
[----:B------:R-:W-:-:S04]  /*118f0*/  FMNMX.FTZ R14, R130, R14, !PT ;  /* 0x0000000e820e7209 */ /* 0x000fc80007810000 */
[----:B------:R-:W-:Y:S02]  /*11900*/  FMNMX.FTZ R14, R131, R14, !PT ;  /* 0x0000000e830e7209 */ /* 0x000fe40007810000 */
[----:B-1----:R-:W-:Y:S02]  /*11910*/  FMNMX.FTZ R112, R12, R112, !PT ;  /* 0x000000700c707209 */ /* 0x002fe40007810000 */
[----:B------:R-:W-:Y:S02]  /*11920*/  FMNMX.FTZ R14, R164, R14, !PT ;  /* 0x0000000ea40e7209 */ /* 0x000fe40007810000 */
[C---:B------:R-:W-:Y:S01]  /*11930*/  FSETP.NEU.FTZ.AND P1, PT, R112.reuse, -INF , PT ;  /* 0xff8000007000780b */ /* 0x040fe20003f3d000 */
[----:B------:R-:W-:Y:S01]  /*11940*/  FMUL.FTZ R110, R112, c[0x0][0x23c] ;  /* 0x00008f00706e7a20 */ /* 0x000fe20000410000 */
[----:B------:R-:W-:-:S04]  /*11950*/  FMNMX.FTZ R14, R221, R14, !PT ;  /* 0x0000000edd0e7209 */ /* 0x000fc80007810000 */
[----:B------:R-:W-:Y:S02]  /*11960*/  FMNMX.FTZ R14, R248, R14, !PT ;  /* 0x0000000ef80e7209 */ /* 0x000fe40007810000 */
[----:B------:R-:W-:Y:S02]  /*11970*/  FSEL R110, R110, RZ, P1 ;  /* 0x000000ff6e6e7208 */ /* 0x000fe40000800000 */
[----:B------:R-:W-:-:S03]  /*11980*/  FMNMX.FTZ R14, R220, R14, !PT ;  /* 0x0000000edc0e7209 */ /* 0x000fc60007810000 */
[--C-:B------:R-:W-:Y:S01]  /*11990*/  FFMA.FTZ R115, R21, c[0x0][0x23c], -R110.reuse ;  /* 0x00008f0015737a23 */ /* 0x100fe2000001086e */
[----:B------:R-:W-:Y:S01]  /*119a0*/  FMNMX.FTZ R14, R222, R14, !PT ;  /* 0x0000000ede0e7209 */ /* 0x000fe20007810000 */
[----:B------:R-:W-:Y:S01]  /*119b0*/  LDSM.16.MT88.4 R20, [R231+0xa000] ;  /* 0x00a00000e714783b */ /* 0x000fe20000004200 */
[--C-:B------:R-:W-:Y:S02]  /*119c0*/  FFMA.FTZ R117, R29, c[0x0][0x23c], -R110.reuse ;  /* 0x00008f001d757a23 */ /* 0x100fe4000001086e */
[----:B------:R-:W-:Y:S01]  /*119d0*/  FMNMX.FTZ R14, R214, R14, !PT ;  /* 0x0000000ed60e7209 */ /* 0x000fe20007810000 */
[----:B------:R-:W-:Y:S01]  /*119e0*/  LDSM.16.MT88.4 R28, [R230+0xa000] ;  /* 0x00a00000e61c783b */ /* 0x000fe20000004200 */
[--C-:B------:R-:W-:Y:S01]  /*119f0*/  FFMA.FTZ R109, R15, c[0x0][0x23c], -R110.reuse ;  /* 0x00008f000f6d7a23 */ /* 0x100fe2000001086e */
[----:B------:R-:W-:Y:S01]  /*11a00*/  MUFU.EX2 R115, R115 ;  /* 0x0000007300737308 */ /* 0x000fe20000000800 */
[----:B------:R-:W-:Y:S01]  /*11a10*/  FMNMX.FTZ R14, R219, R14, !PT ;  /* 0x0000000edb0e7209 */ /* 0x000fe20007810000 */
[----:B------:R-:W-:-:S02]  /*11a20*/  FFMA.FTZ R108, R9, c[0x0][0x23c], -R110 ;  /* 0x00008f00096c7a23 */ /* 0x000fc4000001086e */
[--C-:B------:R-:W-:Y:S01]  /*11a30*/  FFMA.FTZ R107, R8, c[0x0][0x23c], -R110.reuse ;  /* 0x00008f00086b7a23 */ /* 0x100fe2000001086e */
[----:B------:R-:W-:Y:S01]  /*11a40*/  FMNMX.FTZ R14, R211, R14, !PT ;  /* 0x0000000ed30e7209 */ /* 0x000fe20007810000 */
[--C-:B------:R-:W-:Y:S02]  /*11a50*/  FFMA.FTZ R106, R13, c[0x0][0x23c], -R110.reuse ;  /* 0x00008f000d6a7a23 */ /* 0x100fe4000001086e */
[----:B------:R-:W-:Y:S01]  /*11a60*/  MUFU.EX2 R109, R109 ;  /* 0x0000006d006d7308 */ /* 0x000fe20000000800 */
[----:B------:R-:W-:Y:S01]  /*11a70*/  FMNMX.FTZ R14, R210, R14, !PT ;  /* 0x0000000ed20e7209 */ /* 0x000fe20007810000 */
[--C-:B------:R-:W-:Y:S02]  /*11a80*/  FFMA.FTZ R116, R25, c[0x0][0x23c], -R110.reuse ;  /* 0x00008f0019747a23 */ /* 0x100fe4000001086e */
[--C-:B------:R-:W-:Y:S01]  /*11a90*/  FFMA.FTZ R123, R125, c[0x0][0x23c], -R110.reuse ;  /* 0x00008f007d7b7a23 */ /* 0x100fe2000001086e */
[----:B------:R-:W-:Y:S01]  /*11aa0*/  FMNMX.FTZ R14, R207, R14, !PT ;  /* 0x0000000ecf0e7209 */ /* 0x000fe20007810000 */
[----:B------:R-:W-:-:S02]  /*11ab0*/  FFMA.FTZ R124, R81, c[0x0][0x23c], -R110 ;  /* 0x00008f00517c7a23 */ /* 0x000fc4000001086e */
[----:B------:R-:W1:Y:S01]  /*11ac0*/  MUFU.EX2 R108, R108 ;  /* 0x0000006c006c7308 */ /* 0x000e620000000800 */
[----:B------:R-:W-:Y:S01]  /*11ad0*/  FMNMX.FTZ R14, R203, R14, !PT ;  /* 0x0000000ecb0e7209 */ /* 0x000fe20007810000 */
[--C-:B------:R-:W-:Y:S02]  /*11ae0*/  FFMA.FTZ R125, R85, c[0x0][0x23c], -R110.reuse ;  /* 0x00008f00557d7a23 */ /* 0x100fe4000001086e */
[----:B------:R-:W-:Y:S01]  /*11af0*/  LDSM.16.MT88.4 R84, [R230+0xa800] ;  /* 0x00a80000e654783b */ /* 0x000fe20000004200 */
[----:B------:R-:W-:Y:S01]  /*11b00*/  FMNMX.FTZ R14, R200, R14, !PT ;  /* 0x0000000ec80e7209 */ /* 0x000fe20007810000 */
[--C-:B------:R-:W-:Y:S02]  /*11b10*/  FFMA.FTZ R127, R127, c[0x0][0x23c], -R110.reuse ;  /* 0x00008f007f7f7a23 */ /* 0x100fe4000001086e */
        /* <DEDUP_REMOVED lines=8> */
[--C-:B------:R-:W-:Y:S01]  /*11ba0*/  FFMA.FTZ R61, R61, c[0x0][0x23c], -R110.reuse ;  /* 0x00008f003d3d7a23 */ /* 0x100fe2000001086e */
[----:B-1----:R-:W-:Y:S01]  /*11bb0*/  F2FP.BF16.PACK_AB R8, R108, R109 ;  /* 0x0000006d6c08723e */ /* 0x002fe200000010ff */
[--C-:B------:R-:W-:Y:S01]  /*11bc0*/  FFMA.FTZ R63, R63, c[0x0][0x23c], -R110.reuse ;  /* 0x00008f003f3f7a23 */ /* 0x100fe2000001086e */
[----:B------:R-:W-:Y:S01]  /*11bd0*/  FMNMX.FTZ R14, R170, R14, !PT ;  /* 0x0000000eaa0e7209 */ /* 0x000fe20007810000 */
[----:B------:R-:W-:-:S02]  /*11be0*/  FFMA.FTZ R89, R89, c[0x0][0x23c], -R110 ;  /* 0x00008f0059597a23 */ /* 0x000fc4000001086e */
[----:B------:R-:W-:Y:S01]  /*11bf0*/  MUFU.EX2 R116, R116 ;  /* 0x0000007400747308 */ /* 0x000fe20000000800 */
[----:B------:R-:W-:Y:S01]  /*11c00*/  FMNMX.FTZ R14, R169, R14, !PT ;  /* 0x0000000ea90e7209 */ /* 0x000fe20007810000 */
[--C-:B------:R-:W-:Y:S02]  /*11c10*/  FFMA.FTZ R99, R99, c[0x0][0x23c], -R110.reuse ;  /* 0x00008f0063637a23 */ /* 0x100fe4000001086e */
[--C-:B------:R-:W-:Y:S01]  /*11c20*/  FFMA.FTZ R198, R198, c[0x0][0x23c], -R110.reuse ;  /* 0x00008f00c6c67a23 */ /* 0x100fe2000001086e */
[----:B------:R-:W-:Y:S01]  /*11c30*/  FMNMX.FTZ R14, R65, R14, !PT ;  /* 0x0000000e410e7209 */ /* 0x000fe20007810000 */
[----:B------:R-:W-:Y:S02]  /*11c40*/  FFMA.FTZ R101, R101, c[0x0][0x23c], -R110 ;  /* 0x00008f0065657a23 */ /* 0x000fe4000001086e */
[----:B------:R-:W1:Y:S01]  /*11c50*/  MUFU.EX2 R117, R117 ;  /* 0x0000007500757308 */ /* 0x000e620000000800 */
[----:B------:R-:W-:-:S04]  /*11c60*/  FMNMX.FTZ R14, R168, R14, !PT ;  /* 0x0000000ea80e7209 */ /* 0x000fc80007810000 */
[----:B------:R-:W-:-:S03]  /*11c70*/  FMNMX.FTZ R14, R67, R14, !PT ;  /* 0x0000000e430e7209 */ /* 0x000fc60007810000 */
[----:B------:R-:W-:Y:S01]  /*11c80*/  MUFU.EX2 R124, R124 ;  /* 0x0000007c007c7308 */ /* 0x000fe20000000800 */
[----:B------:R-:W-:-:S04]  /*11c90*/  FMNMX.FTZ R14, R56, R14, !PT ;  /* 0x0000000e380e7209 */ /* 0x000fc80007810000 */
[----:B------:R-:W-:Y:S02]  /*11ca0*/  FMNMX.FTZ R14, R57, R14, !PT ;  /* 0x0000000e390e7209 */ /* 0x000fe40007810000 */
[----:B-1----:R-:W-:Y:S01]  /*11cb0*/  F2FP.BF16.PACK_AB R82, R117, R116 ;  /* 0x000000747552723e */ /* 0x002fe200000010ff */
[----:B------:R-:W-:Y:S01]  /*11cc0*/  MUFU.EX2 R123, R123 ;  /* 0x0000007b007b7308 */ /* 0x000fe20000000800 */
[----:B------:R-:W-:-:S04]  /*11cd0*/  FMNMX.FTZ R14, R52, R14, !PT ;  /* 0x0000000e340e7209 */ /* 0x000fc80007810000 */
[----:B------:R-:W-:-:S03]  /*11ce0*/  FMNMX.FTZ R14, R59, R14, !PT ;  /* 0x0000000e3b0e7209 */ /* 0x000fc60007810000 */
        /* <DEDUP_REMOVED lines=38> */
[----:B-1----:R-:W-:-:S05]  /*11f50*/  FMNMX.FTZ R10, R14, R10, !PT ;  /* 0x0000000a0e0a7209 */ /* 0x002fca0007810000 */
[----:B------:R-:W1:Y:S02]  /*11f60*/  SHFL.BFLY PT, R111, R10, 0x1, 0x1f ;  /* 0x0c201f000a6f7f89 */ /* 0x000e6400000e0000 */
[----:B-1----:R-:W-:Y:S02]  /*11f70*/  FMNMX.FTZ R111, R10, R111, !PT ;  /* 0x0000006f0a6f7209 */ /* 0x002fe40007810000 */
[----:B------:R-:W-:Y:S02]  /*11f80*/  F2FP.BF16.PACK_AB R10, R106, R107 ;  /* 0x0000006b6a0a723e */ /* 0x000fe400000010ff */
[C---:B------:R-:W-:Y:S01]  /*11f90*/  FSETP.NEU.FTZ.AND P0, PT, R111.reuse, -INF , PT ;  /* 0xff8000006f00780b */ /* 0x040fe20003f1d000 */
[----:B------:R-:W-:-:S05]  /*11fa0*/  FMUL.FTZ R105, R111, c[0x0][0x23c] ;  /* 0x00008f006f697a20 */ /* 0x000fca0000410000 */
[----:B------:R-:W-:-:S05]  /*11fb0*/  FSEL R105, R105, RZ, P0 ;  /* 0x000000ff69697208 */ /* 0x000fca0000000000 */
[--C-:B------:R-:W-:Y:S01]  /*11fc0*/  FFMA.FTZ R104, R5, c[0x0][0x23c], -R105.reuse ;  /* 0x00008f0005687a23 */ /* 0x100fe20000010869 */
[----:B------:R-:W-:Y:S01]  /*11fd0*/  FSEL R5, R112, RZ, P1 ;  /* 0x000000ff70057208 */ /* 0x000fe20000800000 */
[--C-:B------:R-:W-:Y:S01]  /*11fe0*/  FFMA.FTZ R102, R6, c[0x0][0x23c], -R105.reuse ;  /* 0x00008f0006667a23 */ /* 0x100fe20000010869 */
[----:B------:R-:W-:Y:S01]  /*11ff0*/  FSEL R6, R111, RZ, P0 ;  /* 0x000000ff6f067208 */ /* 0x000fe20000000000 */
[----:B------:R-:W-:Y:S02]  /*12000*/  FFMA.FTZ R103, R7, c[0x0][0x23c], -R105 ;  /* 0x00008f0007677a23 */ /* 0x000fe40000010869 */
[----:B------:R-:W-:Y:S01]  /*12010*/  FADD.FTZ R5, R2, -R5 ;  /* 0x8000000502057221 */ /* 0x000fe20000010000 */
[----:B------:R-:W-:Y:S01]  /*12020*/  MUFU.EX2 R104, R104 ;  /* 0x0000006800687308 */ /* 0x000fe20000000800 */
[----:B------:R-:W-:Y:S02]  /*12030*/  FADD.FTZ R6, R0, -R6 ;  /* 0x8000000600067221 */ /* 0x000fe40000010000 */
[----:B------:R-:W-:-:S02]  /*12040*/  FMUL.FTZ R5, R5, c[0x0][0x23c] ;  /* 0x00008f0005057a20 */ /* 0x000fc40000410000 */
[----:B------:R-:W-:Y:S02]  /*12050*/  FMUL.FTZ R6, R6, c[0x0][0x23c] ;  /* 0x00008f0006067a20 */ /* 0x000fe40000410000 */
[----:B------:R-:W-:Y:S01]  /*12060*/  FFMA.FTZ R0, R4, c[0x0][0x23c], -R110 ;  /* 0x00008f0004007a23 */ /* 0x000fe2000001086e */
[----:B------:R-:W1:Y:S01]  /*12070*/  MUFU.EX2 R114, R5 ;  /* 0x0000000500727308 */ /* 0x000e620000000800 */
[--C-:B------:R-:W-:Y:S02]  /*12080*/  FFMA.FTZ R2, R11, c[0x0][0x23c], -R105.reuse ;  /* 0x00008f000b027a23 */ /* 0x100fe40000010869 */
[--C-:B------:R-:W-:Y:S02]  /*12090*/  FFMA.FTZ R119, R37, c[0x0][0x23c], -R105.reuse ;  /* 0x00008f0025777a23 */ /* 0x100fe40000010869 */
[----:B------:R-:W-:Y:S01]  /*120a0*/  LDSM.16.MT88.4 R36, [R234+0xa800] ;  /* 0x00a80000ea24783b */ /* 0x000fe20000004200 */
[--C-:B------:R-:W-:Y:S02]  /*120b0*/  FFMA.FTZ R118, R32, c[0x0][0x23c], -R105.reuse ;  /* 0x00008f0020767a23 */ /* 0x100fe40000010869 */
[----:B------:R2:W3:Y:S01]  /*120c0*/  MUFU.EX2 R113, R6 ;  /* 0x0000000600717308 */ /* 0x0004e20000000800 */
[----:B------:R-:W-:-:S02]  /*120d0*/  FFMA.FTZ R120, R73, c[0x0][0x23c], -R105 ;  /* 0x00008f0049787a23 */ /* 0x000fc40000010869 */
[----:B------:R-:W-:Y:S01]  /*120e0*/  LDSM.16.MT88.4 R72, [R232+0xa800] ;  /* 0x00a80000e848783b */ /* 0x000fe20000004200 */
[--C-:B------:R-:W-:Y:S02]  /*120f0*/  FFMA.FTZ R122, R80, c[0x0][0x23c], -R105.reuse ;  /* 0x00008f00507a7a23 */ /* 0x100fe40000010869 */
[----:B------:R-:W-:Y:S02]  /*12100*/  FFMA.FTZ R128, R128, c[0x0][0x23c], -R105 ;  /* 0x00008f0080807a23 */ /* 0x000fe40000010869 */
[----:B------:R-:W4:Y:S01]  /*12110*/  MUFU.EX2 R103, R103 ;  /* 0x0000006700677308 */ /* 0x000f220000000800 */
[-C--:B-1----:R-:W-:Y:S02]  /*12120*/  FMUL.FTZ R12, R160, R114.reuse ;  /* 0x00000072a00c7220 */ /* 0x082fe40000410000 */
[-C--:B------:R-:W-:Y:S02]  /*12130*/  FMUL.FTZ R13, R161, R114.reuse ;  /* 0x00000072a10d7220 */ /* 0x080fe40000410000 */
[----:B------:R-:W-:-:S02]  /*12140*/  FMUL.FTZ R24, R132, R114 ;  /* 0x0000007284187220 */ /* 0x000fc40000410000 */
[----:B------:R-:W-:Y:S01]  /*12150*/  FMUL.FTZ R25, R133, R114 ;  /* 0x0000007285197220 */ /* 0x000fe20000410000 */
[----:B--2---:R-:W1:Y:S01]  /*12160*/  LDSM.16.MT88.4 R4, [R232+0xa000] ;  /* 0x00a00000e804783b */ /* 0x004e620000004200 */
[----:B------:R-:W-:Y:S01]  /*12170*/  MUFU.EX2 R102, R102 ;  /* 0x0000006600667308 */ /* 0x000fe20000000800 */
[-C--:B---3--:R-:W-:Y:S02]  /*12180*/  FMUL.FTZ R14, R162, R113.reuse ;  /* 0x00000071a20e7220 */ /* 0x088fe40000410000 */
[-C--:B------:R-:W-:Y:S02]  /*12190*/  FMUL.FTZ R15, R163, R113.reuse ;  /* 0x00000071a30f7220 */ /* 0x080fe40000410000 */
[-C--:B------:R-:W-:Y:S01]  /*121a0*/  FMUL.FTZ R26, R134, R113.reuse ;  /* 0x00000071861a7220 */ /* 0x080fe20000410000 */
[----:B----4-:R-:W-:Y:S02]  /*121b0*/  F2FP.BF16.PACK_AB R9, R103, R104 ;  /* 0x000000686709723e */ /* 0x010fe400000010ff */
[----:B------:R-:W2:Y:S01]  /*121c0*/  MUFU.EX2 R2, R2 ;  /* 0x0000000200027308 */ /* 0x000ea20000000800 */
[----:B------:R-:W-:-:S02]  /*121d0*/  FMUL.FTZ R27, R135, R113 ;  /* 0x00000071871b7220 */ /* 0x000fc40000410000 */
[-C--:B------:R-:W-:Y:S02]  /*121e0*/  FMUL.FTZ R32, R136, R114.reuse ;  /* 0x0000007288207220 */ /* 0x080fe40000410000 */
[-C--:B------:R-:W-:Y:S02]  /*121f0*/  FMUL.FTZ R33, R137, R114.reuse ;  /* 0x0000007289217220 */ /* 0x080fe40000410000 */
[-C--:B------:R-:W-:Y:S01]  /*12200*/  FMUL.FTZ R34, R138, R113.reuse ;  /* 0x000000718a227220 */ /* 0x080fe20000410000 */
[----:B------:R-:W3:Y:S01]  /*12210*/  MUFU.EX2 R0, R0 ;  /* 0x0000000000007308 */ /* 0x000ee20000000800 */
[----:B------:R-:W-:Y:S02]  /*12220*/  FMUL.FTZ R35, R139, R113 ;  /* 0x000000718b237220 */ /* 0x000fe40000410000 */
[-C--:B------:R-:W-:Y:S02]  /*12230*/  FMUL.FTZ R156, R156, R114.reuse ;  /* 0x000000729c9c7220 */ /* 0x080fe40000410000 */
[----:B------:R-:W-:-:S02]  /*12240*/  FMUL.FTZ R157, R157, R114 ;  /* 0x000000729d9d7220 */ /* 0x000fc40000410000 */
[-C--:B------:R-:W-:Y:S01]  /*12250*/  FMUL.FTZ R158, R158, R113.reuse ;  /* 0x000000719e9e7220 */ /* 0x080fe20000410000 */
[----:B--2---:R-:W-:Y:S01]  /*12260*/  F2FP.BF16.PACK_AB R11, R2, R102 ;  /* 0x00000066020b723e */ /* 0x004fe200000010ff */
[-C--:B------:R-:W-:Y:S01]  /*12270*/  FMUL.FTZ R159, R159, R113.reuse ;  /* 0x000000719f9f7220 */ /* 0x080fe20000410000 */
[----:B------:R-:W-:Y:S01]  /*12280*/  MUFU.EX2 R118, R118 ;  /* 0x0000007600767308 */ /* 0x000fe20000000800 */
[-C--:B------:R-:W-:Y:S02]  /*12290*/  FMUL.FTZ R152, R152, R114.reuse ;  /* 0x0000007298987220 */ /* 0x080fe40000410000 */
[-C--:B------:R-:W-:Y:S02]  /*122a0*/  FMUL.FTZ R153, R153, R114.reuse ;  /* 0x0000007299997220 */ /* 0x080fe40000410000 */
[-C--:B------:R-:W-:Y:S01]  /*122b0*/  FMUL.FTZ R154, R154, R113.reuse ;  /* 0x000000719a9a7220 */ /* 0x080fe20000410000 */
[----:B------:R-:W-:Y:S01]  /*122c0*/  HMMA.16816.F32.BF16 R12, R8, R16, R12 ;  /* 0x00000010080c723c */ /* 0x000fe2000004180c */
[----:B------:R-:W-:Y:S01]  /*122d0*/  FMUL.FTZ R155, R155, R113 ;  /* 0x000000719b9b7220 */ /* 0x000fe20000410000 */
[----:B------:R-:W2:Y:S01]  /*122e0*/  MUFU.EX2 R119, R119 ;  /* 0x0000007700777308 */ /* 0x000ea20000000800 */
[----:B------:R-:W-:Y:S01]  /*122f0*/  FMUL.FTZ R148, R148, R114 ;  /* 0x0000007294947220 */ /* 0x000fe20000410000 */
[----:B---3--:R-:W-:Y:S01]  /*12300*/  F2FP.BF16.PACK_AB R80, R115, R0 ;  /* 0x000000007350723e */ /* 0x008fe200000010ff */
[----:B------:R-:W-:-:S02]  /*12310*/  FMUL.FTZ R149, R149, R114 ;  /* 0x0000007295957220 */ /* 0x000fc40000410000 */
[-C--:B------:R-:W-:Y:S01]  /*12320*/  FMUL.FTZ R150, R150, R113.reuse ;  /* 0x0000007196967220 */ /* 0x080fe20000410000 */
[C---:B-1----:R-:W-:Y:S01]  /*12330*/  HMMA.16816.F32.BF16 R24, R8.reuse, R4, R24 ;  /* 0x000000040818723c */ /* 0x042fe20000041818 */
[-C--:B------:R-:W-:Y:S01]  /*12340*/  FMUL.FTZ R151, R151, R113.reuse ;  /* 0x0000007197977220 */ /* 0x080fe20000410000 */
[----:B------:R-:W-:Y:S01]  /*12350*/  MUFU.EX2 R120, R120 ;  /* 0x0000007800787308 */ /* 0x000fe20000000800 */
[-C--:B------:R-:W-:Y:S02]  /*12360*/  FMUL.FTZ R76, R140, R114.reuse ;  /* 0x000000728c4c7220 */ /* 0x080fe40000410000 */
[-C--:B------:R-:W-:Y:S02]  /*12370*/  FMUL.FTZ R77, R141, R114.reuse ;  /* 0x000000728d4d7220 */ /* 0x080fe40000410000 */
[-C--:B------:R-:W-:Y:S01]  /*12380*/  FMUL.FTZ R78, R142, R113.reuse ;  /* 0x000000718e4e7220 */ /* 0x080fe20000410000 */
[----:B------:R-:W-:Y:S01]  /*12390*/  HMMA.16816.F32.BF16 R32, R8, R20, R32 ;  /* 0x000000140820723c */ /* 0x000fe20000041820 */
[----:B------:R-:W-:Y:S01]  /*123a0*/  FMUL.FTZ R79, R143, R113 ;  /* 0x000000718f4f7220 */ /* 0x000fe20000410000 */
[----:B------:R-:W1:Y:S01]  /*123b0*/  MUFU.EX2 R122, R122 ;  /* 0x0000007a007a7308 */ /* 0x000e620000000800 */
[----:B------:R-:W-:Y:S01]  /*123c0*/  FMUL.FTZ R144, R144, R114 ;  /* 0x0000007290907220 */ /* 0x000fe20000410000 */
[----:B--2---:R-:W-:Y:S01]  /*123d0*/  F2FP.BF16.PACK_AB R81, R119, R118 ;  /* 0x000000767751723e */ /* 0x004fe200000010ff */
[----:B------:R-:W-:-:S02]  /*123e0*/  FMUL.FTZ R145, R145, R114 ;  /* 0x0000007291917220 */ /* 0x000fc40000410000 */
[-C--:B------:R-:W-:Y:S01]  /*123f0*/  FMUL.FTZ R146, R146, R113.reuse ;  /* 0x0000007192927220 */ /* 0x080fe20000410000 */
[C---:B------:R-:W-:Y:S01]  /*12400*/  HMMA.16816.F32.BF16 R16, R8.reuse, R18, R156 ;  /* 0x000000120810723c */ /* 0x040fe2000004189c */
[----:B------:R-:W-:Y:S01]  /*12410*/  FMUL.FTZ R147, R147, R113 ;  /* 0x0000007193937220 */ /* 0x000fe20000410000 */
[----:B------:R-:W-:Y:S01]  /*12420*/  MUFU.EX2 R128, R128 ;  /* 0x0000008000807308 */ /* 0x000fe20000000800 */
[--C-:B------:R-:W-:Y:S02]  /*12430*/  FFMA.FTZ R129, R129, c[0x0][0x23c], -R105.reuse ;  /* 0x00008f0081817a23 */ /* 0x100fe40000010869 */
[--C-:B------:R-:W-:Y:S02]  /*12440*/  FFMA.FTZ R130, R130, c[0x0][0x23c], -R105.reuse ;  /* 0x00008f0082827a23 */ /* 0x100fe40000010869 */
[----:B------:R-:W-:Y:S01]  /*12450*/  FFMA.FTZ R131, R131, c[0x0][0x23c], -R105 ;  /* 0x00008f0083837a23 */ /* 0x000fe20000010869 */
[----:B------:R-:W-:Y:S01]  /*12460*/  HMMA.16816.F32.BF16 R4, R8, R6, R152 ;  /* 0x000000060804723c */ /* 0x000fe20000041898 */
[--C-:B------:R-:W-:Y:S01]  /*12470*/  FFMA.FTZ R133, R179, c[0x0][0x23c], -R110.reuse ;  /* 0x00008f00b3857a23 */ /* 0x100fe2000001086e */
[----:B-1----:R-:W-:Y:S01]  /*12480*/  F2FP.BF16.PACK_AB R83, R122, R120 ;  /* 0x000000787a53723e */ /* 0x002fe200000010ff */
[----:B------:R-:W1:Y:S01]  /*12490*/  MUFU.EX2 R129, R129 ;  /* 0x0000008100817308 */ /* 0x000e620000000800 */
[----:B------:R-:W-:-:S02]  /*124a0*/  FFMA.FTZ R132, R246, c[0x0][0x23c], -R110 ;  /* 0x00008f00f6847a23 */ /* 0x000fc4000001086e */
[--C-:B------:R-:W-:Y:S02]  /*124b0*/  FFMA.FTZ R134, R178, c[0x0][0x23c], -R110.reuse ;  /* 0x00008f00b2867a23 */ /* 0x100fe4000001086e */
[C---:B------:R-:W-:Y:S01]  /*124c0*/  HMMA.16816.F32.BF16 R20, R8.reuse, R22, R148 ;  /* 0x000000160814723c */ /* 0x040fe20000041894 */
[----:B------:R-:W-:Y:S02]  /*124d0*/  FFMA.FTZ R135, R245, c[0x0][0x23c], -R110 ;  /* 0x00008f00f5877a23 */ /* 0x000fe4000001086e */
[----:B------:R-:W-:Y:S01]  /*124e0*/  MUFU.EX2 R130, R130 ;  /* 0x0000008200827308 */ /* 0x000fe20000000800 */
[--C-:B------:R-:W-:Y:S02]  /*124f0*/  FFMA.FTZ R136, R164, c[0x0][0x23c], -R105.reuse ;  /* 0x00008f00a4887a23 */ /* 0x100fe40000010869 */
[--C-:B------:R-:W-:Y:S02]  /*12500*/  FFMA.FTZ R137, R221, c[0x0][0x23c], -R105.reuse ;  /* 0x00008f00dd897a23 */ /* 0x100fe40000010869 */
[----:B------:R-:W-:Y:S01]  /*12510*/  HMMA.16816.F32.BF16 R76, R8, R28, R76 ;  /* 0x0000001c084c723c */ /* 0x000fe2000004184c */
[----:B------:R-:W-:-:S02]  /*12520*/  FFMA.FTZ R138, R248, c[0x0][0x23c], -R105 ;  /* 0x00008f00f88a7a23 */ /* 0x000fc40000010869 */
[----:B------:R-:W2:Y:S01]  /*12530*/  MUFU.EX2 R131, R131 ;  /* 0x0000008300837308 */ /* 0x000ea20000000800 */
[----:B------:R-:W-:Y:S02]  /*12540*/  FFMA.FTZ R139, R220, c[0x0][0x23c], -R105 ;  /* 0x00008f00dc8b7a23 */ /* 0x000fe40000010869 */
[--C-:B------:R-:W-:Y:S02]  /*12550*/  FFMA.FTZ R141, R247, c[0x0][0x23c], -R110.reuse ;  /* 0x00008f00f78d7a23 */ /* 0x100fe4000001086e */
[----:B------:R-:W-:Y:S01]  /*12560*/  HMMA.16816.F32.BF16 R8, R8, R30, R144 ;  /* 0x0000001e0808723c */ /* 0x000fe20000041890 */
[----:B------:R-:W3:Y:S01]  /*12570*/  LDSM.16.MT88.4 R28, [R231+0xa800] ;  /* 0x00a80000e71c783b */ /* 0x000ee20000004200 */
[--C-:B------:R-:W-:Y:S01]  /*12580*/  FFMA.FTZ R140, R218, c[0x0][0x23c], -R110.reuse ;  /* 0x00008f00da8c7a23 */ /* 0x100fe2000001086e */
[----:B------:R-:W-:Y:S01]  /*12590*/  MUFU.EX2 R133, R133 ;  /* 0x0000008500857308 */ /* 0x000fe20000000800 */
[--C-:B------:R-:W-:Y:S02]  /*125a0*/  FFMA.FTZ R142, R223, c[0x0][0x23c], -R110.reuse ;  /* 0x00008f00df8e7a23 */ /* 0x100fe4000001086e */
[----:B------:R-:W-:-:S02]  /*125b0*/  FFMA.FTZ R143, R216, c[0x0][0x23c], -R110 ;  /* 0x00008f00d88f7a23 */ /* 0x000fc4000001086e */
[C---:B------:R-:W-:Y:S01]  /*125c0*/  HMMA.16816.F32.BF16 R12, R80.reuse, R36, R12 ;  /* 0x00000024500c723c */ /* 0x040fe2000004180c */
[--C-:B------:R-:W-:Y:S02]  /*125d0*/  FFMA.FTZ R144, R222, c[0x0][0x23c], -R105.reuse ;  /* 0x00008f00de907a23 */ /* 0x100fe40000010869 */
[----:B------:R-:W4:Y:S01]  /*125e0*/  MUFU.EX2 R132, R132 ;  /* 0x0000008400847308 */ /* 0x000f220000000800 */
[--C-:B------:R-:W-:Y:S02]  /*125f0*/  FFMA.FTZ R145, R214, c[0x0][0x23c], -R105.reuse ;  /* 0x00008f00d6917a23 */ /* 0x100fe40000010869 */
[--C-:B------:R-:W-:Y:S02]  /*12600*/  FFMA.FTZ R146, R219, c[0x0][0x23c], -R105.reuse ;  /* 0x00008f00db927a23 */ /* 0x100fe40000010869 */
[----:B------:R-:W-:Y:S01]  /*12610*/  HMMA.16816.F32.BF16 R16, R80, R38, R16 ;  /* 0x000000265010723c */ /* 0x000fe20000041810 */
[----:B------:R-:W5:Y:S01]  /*12620*/  LDSM.16.MT88.4 R36, [R234+0xb000] ;  /* 0x00b00000ea24783b */ /* 0x000f620000004200 */
[----:B------:R-:W-:Y:S01]  /*12630*/  FFMA.FTZ R147, R211, c[0x0][0x23c], -R105 ;  /* 0x00008f00d3937a23 */ /* 0x000fe20000010869 */
[----:B------:R-:W-:Y:S01]  /*12640*/  MUFU.EX2 R134, R134 ;  /* 0x0000008600867308 */ /* 0x000fe20000000800 */
[----:B------:R-:W-:-:S02]  /*12650*/  FFMA.FTZ R149, R217, c[0x0][0x23c], -R110 ;  /* 0x00008f00d9957a23 */ /* 0x000fc4000001086e */
[--C-:B------:R-:W-:Y:S02]  /*12660*/  FFMA.FTZ R148, R209, c[0x0][0x23c], -R110.reuse ;  /* 0x00008f00d1947a23 */ /* 0x100fe4000001086e */
[C---:B------:R-:W-:Y:S01]  /*12670*/  HMMA.16816.F32.BF16 R24, R80.reuse, R72, R24 ;  /* 0x000000485018723c */ /* 0x040fe20000041818 */
[--C-:B------:R-:W-:Y:S02]  /*12680*/  FFMA.FTZ R150, R215, c[0x0][0x23c], -R110.reuse ;  /* 0x00008f00d7967a23 */ /* 0x100fe4000001086e */
[----:B------:R-:W-:Y:S01]  /*12690*/  MUFU.EX2 R135, R135 ;  /* 0x0000008700877308 */ /* 0x000fe20000000800 */
[----:B------:R-:W-:Y:S02]  /*126a0*/  FFMA.FTZ R151, R208, c[0x0][0x23c], -R110 ;  /* 0x00008f00d0977a23 */ /* 0x000fe4000001086e */
[--C-:B------:R-:W-:Y:S02]  /*126b0*/  FFMA.FTZ R152, R210, c[0x0][0x23c], -R105.reuse ;  /* 0x00008f00d2987a23 */ /* 0x100fe40000010869 */
[----:B------:R-:W-:Y:S01]  /*126c0*/  HMMA.16816.F32.BF16 R4, R80, R74, R4 ;  /* 0x0000004a5004723c */ /* 0x000fe20000041804 */
[----:B------:R-:W1:Y:S01]  /*126d0*/  LDSM.16.MT88.4 R72, [R232+0xb000] ;  /* 0x00b00000e848783b */ /* 0x000e620000004200 */
[--C-:B------:R-:W-:Y:S01]  /*126e0*/  FFMA.FTZ R153, R207, c[0x0][0x23c], -R105.reuse ;  /* 0x00008f00cf997a23 */ /* 0x100fe20000010869 */
[----:B------:R-:W-:Y:S01]  /*126f0*/  MUFU.EX2 R136, R136 ;  /* 0x0000008800887308 */ /* 0x000fe20000000800 */
[----:B------:R-:W-:-:S02]  /*12700*/  FFMA.FTZ R154, R203, c[0x0][0x23c], -R105 ;  /* 0x00008f00cb9a7a23 */ /* 0x000fc40000010869 */
[----:B------:R-:W-:Y:S02]  /*12710*/  FFMA.FTZ R155, R200, c[0x0][0x23c], -R105 ;  /* 0x00008f00c89b7a23 */ /* 0x000fe40000010869 */
[C---:B------:R-:W-:Y:S01]  /*12720*/  HMMA.16816.F32.BF16 R76, R80.reuse, R84, R76 ;  /* 0x00000054504c723c */ /* 0x040fe2000004184c */
[--C-:B------:R-:W-:Y:S02]  /*12730*/  FFMA.FTZ R157, R202, c[0x0][0x23c], -R110.reuse ;  /* 0x00008f00ca9d7a23 */ /* 0x100fe4000001086e */
[----:B------:R-:W1:Y:S01]  /*12740*/  MUFU.EX2 R137, R137 ;  /* 0x0000008900897308 */ /* 0x000e620000000800 */
[--C-:B------:R-:W-:Y:S02]  /*12750*/  FFMA.FTZ R156, R183, c[0x0][0x23c], -R110.reuse ;  /* 0x00008f00b79c7a23 */ /* 0x100fe4000001086e */
[--C-:B------:R-:W-:Y:S02]  /*12760*/  FFMA.FTZ R158, R201, c[0x0][0x23c], -R110.reuse ;  /* 0x00008f00c99e7a23 */ /* 0x100fe4000001086e */
[----:B---3--:R-:W-:Y:S01]  /*12770*/  HMMA.16816.F32.BF16 R32, R80, R28, R32 ;  /* 0x0000001c5020723c */ /* 0x008fe20000041820 */
[----:B------:R-:W-:-:S02]  /*12780*/  FFMA.FTZ R159, R182, c[0x0][0x23c], -R110 ;  /* 0x00008f00b69f7a23 */ /* 0x000fc4000001086e */
[----:B------:R-:W-:Y:S01]  /*12790*/  MUFU.EX2 R138, R138 ;  /* 0x0000008a008a7308 */ /* 0x000fe20000000800 */
[--C-:B------:R-:W-:Y:S02]  /*127a0*/  FFMA.FTZ R160, R195, c[0x0][0x23c], -R105.reuse ;  /* 0x00008f00c3a07a23 */ /* 0x100fe40000010869 */
[--C-:B------:R-:W-:Y:S02]  /*127b0*/  FFMA.FTZ R161, R180, c[0x0][0x23c], -R105.reuse ;  /* 0x00008f00b4a17a23 */ /* 0x100fe40000010869 */
[----:B------:R-:W-:Y:S01]  /*127c0*/  HMMA.16816.F32.BF16 R20, R80, R30, R20 ;  /* 0x0000001e5014723c */ /* 0x000fe20000041814 */
[----:B------:R-:W3:Y:S01]  /*127d0*/  LDSM.16.MT88.4 R28, [R231+0xb000] ;  /* 0x00b00000e71c783b */ /* 0x000ee20000004200 */
[--C-:B------:R-:W-:Y:S01]  /*127e0*/  FFMA.FTZ R162, R194, c[0x0][0x23c], -R105.reuse ;  /* 0x00008f00c2a27a23 */ /* 0x100fe20000010869 */
[----:B------:R-:W2:Y:S01]  /*127f0*/  MUFU.EX2 R139, R139 ;  /* 0x0000008b008b7308 */ /* 0x000ea20000000800 */
[----:B------:R-:W-:Y:S02]  /*12800*/  FFMA.FTZ R163, R170, c[0x0][0x23c], -R105 ;  /* 0x00008f00aaa37a23 */ /* 0x000fe40000010869 */
[----:B------:R-:W-:-:S02]  /*12810*/  FFMA.FTZ R164, R181, c[0x0][0x23c], -R110 ;  /* 0x00008f00b5a47a23 */ /* 0x000fc4000001086e */
[----:B------:R-:W-:Y:S01]  /*12820*/  HMMA.16816.F32.BF16 R8, R80, R86, R8 ;  /* 0x000000565008723c */ /* 0x000fe20000041808 */
[----:B------:R-:W3:Y:S01]  /*12830*/  LDSM.16.MT88.4 R84, [R230+0xb000] ;  /* 0x00b00000e654783b */ /* 0x000ee20000004200 */
[--C-:B------:R-:W-:Y:S01]  /*12840*/  FFMA.FTZ R170, R171, c[0x0][0x23c], -R110.reuse ;  /* 0x00008f00abaa7a23 */ /* 0x100fe2000001086e */
[----:B------:R-:W3:Y:S01]  /*12850*/  MUFU.EX2 R141, R141 ;  /* 0x0000008d008d7308 */ /* 0x000ee20000000800 */
[--C-:B------:R-:W-:Y:S02]  /*12860*/  FFMA.FTZ R169, R169, c[0x0][0x23c], -R105.reuse ;  /* 0x00008f00a9a97a23 */ /* 0x100fe40000010869 */
[--C-:B------:R-:W-:Y:S01]  /*12870*/  FFMA.FTZ R65, R65, c[0x0][0x23c], -R105.reuse ;  /* 0x00008f0041417a23 */ /* 0x100fe20000010869 */
[----:B------:R-:W-:Y:S01]  /*12880*/  F2FP.BF16.PACK_AB R80, R123, R124 ;  /* 0x0000007c7b50723e */ /* 0x000fe200000010ff */
[--C-:B------:R-:W-:Y:S01]  /*12890*/  FFMA.FTZ R168, R168, c[0x0][0x23c], -R105.reuse ;  /* 0x00008f00a8a87a23 */ /* 0x100fe20000010869 */
[----:B-1----:R-:W-:Y:S01]  /*128a0*/  F2FP.BF16.PACK_AB R81, R129, R128 ;  /* 0x000000808151723e */ /* 0x002fe200000010ff */
[----:B------:R-:W-:Y:S01]  /*128b0*/  FFMA.FTZ R67, R67, c[0x0][0x23c], -R105 ;  /* 0x00008f0043437a23 */ /* 0x000fe20000010869 */
[----:B------:R-:W-:Y:S01]  /*128c0*/  F2FP.BF16.PACK_AB R82, R127, R125 ;  /* 0x0000007d7f52723e */ /* 0x000fe200000010ff */
[----:B------:R-:W-:Y:S01]  /*128d0*/  MUFU.EX2 R140, R140 ;  /* 0x0000008c008c7308 */ /* 0x000fe20000000800 */
[----:B--2---:R-:W-:Y:S01]  /*128e0*/  F2FP.BF16.PACK_AB R83, R131, R130 ;  /* 0x000000828353723e */ /* 0x004fe200000010ff */
[----:B------:R-:W-:-:S02]  /*128f0*/  FFMA.FTZ R171, R58, c[0x0][0x23c], -R110 ;  /* 0x00008f003aab7a23 */ /* 0x000fc4000001086e */
[--C-:B------:R-:W-:Y:S01]  /*12900*/  FFMA.FTZ R178, R56, c[0x0][0x23c], -R105.reuse ;  /* 0x00008f0038b27a23 */ /* 0x100fe20000010869 */
[----:B------:R-:W-:Y:S01]  /*12910*/  F2FP.BF16.PACK_AB R56, R61, R121 ;  /* 0x000000793d38723e */ /* 0x000fe200000010ff */
[--C-:B------:R-:W-:Y:S02]  /*12920*/  FFMA.FTZ R179, R57, c[0x0][0x23c], -R105.reuse ;  /* 0x00008f0039b37a23 */ /* 0x100fe40000010869 */
[----:B-----5:R-:W-:Y:S01]  /*12930*/  HMMA.16816.F32.BF16 R12, R80, R36, R12 ;  /* 0x00000024500c723c */ /* 0x020fe2000004180c */
[----:B------:R-:W-:Y:S01]  /*12940*/  MUFU.EX2 R142, R142 ;  /* 0x0000008e008e7308 */ /* 0x000fe20000000800 */
[--C-:B------:R-:W-:Y:S02]  /*12950*/  FFMA.FTZ R180, R52, c[0x0][0x23c], -R105.reuse ;  /* 0x00008f0034b47a23 */ /* 0x100fe40000010869 */
[----:B------:R-:W-:Y:S02]  /*12960*/  FFMA.FTZ R181, R59, c[0x0][0x23c], -R105 ;  /* 0x00008f003bb57a23 */ /* 0x000fe40000010869 */
[----:B------:R-:W-:-:S02]  /*12970*/  FFMA.FTZ R182, R189, c[0x0][0x23c], -R110 ;  /* 0x00008f00bdb67a23 */ /* 0x000fc4000001086e */
[C---:B------:R-:W-:Y:S01]  /*12980*/  HMMA.16816.F32.BF16 R16, R80.reuse, R38, R16 ;  /* 0x000000265010723c */ /* 0x040fe20000041810 */
[----:B------:R-:W1:Y:S01]  /*12990*/  LDSM.16.MT88.4 R36, [R234+0xb800] ;  /* 0x00b80000ea24783b */ /* 0x000e620000004200 */
[----:B------:R-:W-:Y:S01]  /*129a0*/  MUFU.EX2 R143, R143 ;  /* 0x0000008f008f7308 */ /* 0x000fe20000000800 */
[--C-:B------:R-:W-:Y:S02]  /*129b0*/  FFMA.FTZ R88, R88, c[0x0][0x23c], -R105.reuse ;  /* 0x00008f0058587a23 */ /* 0x100fe40000010869 */
[--C-:B------:R-:W-:Y:S02]  /*129c0*/  FFMA.FTZ R183, R188, c[0x0][0x23c], -R105.reuse ;  /* 0x00008f00bcb77a23 */ /* 0x100fe40000010869 */
[----:B------:R-:W-:Y:S01]  /*129d0*/  FFMA.FTZ R90, R90, c[0x0][0x23c], -R105 ;  /* 0x00008f005a5a7a23 */ /* 0x000fe20000010869 */
[----:B------:R-:W-:Y:S01]  /*129e0*/  HMMA.16816.F32.BF16 R24, R80, R72, R24 ;  /* 0x000000485018723c */ /* 0x000fe20000041818 */
[----:B------:R-:W-:Y:S01]  /*129f0*/  FFMA.FTZ R109, R252, R114, R109 ;  /* 0x00000072fc6d7223 */ /* 0x000fe2000001006d */
[----:B------:R-:W2:Y:S01]  /*12a00*/  MUFU.EX2 R144, R144 ;  /* 0x0000009000907308 */ /* 0x000ea20000000800 */
[----:B------:R-:W-:-:S02]  /*12a10*/  FFMA.FTZ R104, R251, R113, R104 ;  /* 0x00000071fb687223 */ /* 0x000fc40000010068 */
[----:B------:R-:W-:Y:S02]  /*12a20*/  FADD.FTZ R109, R108, R109 ;  /* 0x0000006d6c6d7221 */ /* 0x000fe40000010000 */
[----:B------:R-:W-:Y:S01]  /*12a30*/  FADD.FTZ R104, R103, R104 ;  /* 0x0000006867687221 */ /* 0x000fe20000010000 */
[C---:B------:R-:W-:Y:S01]  /*12a40*/  HMMA.16816.F32.BF16 R4, R80.reuse, R74, R4 ;  /* 0x0000004a5004723c */ /* 0x040fe20000041804 */
[----:B------:R-:W5:Y:S01]  /*12a50*/  LDSM.16.MT88.4 R72, [R232+0xb800] ;  /* 0x00b80000e848783b */ /* 0x000f620000004200 */
[----:B------:R-:W1:Y:S01]  /*12a60*/  MUFU.EX2 R145, R145 ;  /* 0x0000009100917308 */ /* 0x000e620000000800 */
[----:B------:R-:W-:Y:S02]  /*12a70*/  FADD.FTZ R107, R107, R109 ;  /* 0x0000006d6b6b7221 */ /* 0x000fe40000010000 */
[----:B------:R-:W-:Y:S02]  /*12a80*/  FADD.FTZ R102, R102, R104 ;  /* 0x0000006866667221 */ /* 0x000fe40000010000 */
[----:B------:R-:W-:Y:S01]  /*12a90*/  FADD.FTZ R107, R106, R107 ;  /* 0x0000006b6a6b7221 */ /* 0x000fe20000010000 */
[----:B---3--:R-:W-:Y:S01]  /*12aa0*/  HMMA.16816.F32.BF16 R32, R80, R28, R32 ;  /* 0x0000001c5020723c */ /* 0x008fe20000041820 */
[----:B------:R-:W-:Y:S01]  /*12ab0*/  FADD.FTZ R102, R2, R102 ;  /* 0x0000006602667221 */ /* 0x000fe20000010000 */
[----:B------:R-:W-:Y:S01]  /*12ac0*/  MUFU.EX2 R146, R146 ;  /* 0x0000009200927308 */ /* 0x000fe20000000800 */
[----:B------:R-:W-:-:S02]  /*12ad0*/  FADD.FTZ R0, R0, R107 ;  /* 0x0000006b00007221 */ /* 0x000fc40000010000 */
[----:B------:R-:W-:Y:S02]  /*12ae0*/  FADD.FTZ R118, R118, R102 ;  /* 0x0000006676767221 */ /* 0x000fe40000010000 */
[----:B------:R-:W-:Y:S01]  /*12af0*/  FADD.FTZ R115, R115, R0 ;  /* 0x0000000073737221 */ /* 0x000fe20000010000 */
[C---:B------:R-:W-:Y:S01]  /*12b00*/  HMMA.16816.F32.BF16 R20, R80.reuse, R30, R20 ;  /* 0x0000001e5014723c */ /* 0x040fe20000041814 */
[----:B------:R-:W3:Y:S01]  /*12b10*/  LDSM.16.MT88.4 R28, [R231+0xb800] ;  /* 0x00b80000e71c783b */ /* 0x000ee20000004200 */
[----:B------:R-:W1:Y:S01]  /*12b20*/  MUFU.EX2 R147, R147 ;  /* 0x0000009300937308 */ /* 0x000e620000000800 */
[----:B------:R-:W-:Y:S02]  /*12b30*/  FADD.FTZ R118, R119, R118 ;  /* 0x0000007677767221 */ /* 0x000fe40000010000 */
[----:B------:R-:W-:Y:S02]  /*12b40*/  FADD.FTZ R116, R116, R115 ;  /* 0x0000007374747221 */ /* 0x000fe40000010000 */
[----:B------:R-:W-:Y:S01]  /*12b50*/  FADD.FTZ R120, R120, R118 ;  /* 0x0000007678787221 */ /* 0x000fe20000010000 */
[----:B------:R-:W-:Y:S01]  /*12b60*/  HMMA.16816.F32.BF16 R76, R80, R84, R76 ;  /* 0x00000054504c723c */ /* 0x000fe2000004184c */
[----:B------:R-:W-:Y:S01]  /*12b70*/  FADD.FTZ R116, R117, R116 ;  /* 0x0000007475747221 */ /* 0x000fe20000010000 */
[----:B------:R-:W1:Y:S01]  /*12b80*/  MUFU.EX2 R149, R149 ;  /* 0x0000009500957308 */ /* 0x000e620000000800 */
[----:B------:R-:W-:-:S02]  /*12b90*/  FADD.FTZ R120, R122, R120 ;  /* 0x000000787a787221 */ /* 0x000fc40000010000 */
[----:B------:R-:W-:Y:S02]  /*12ba0*/  FADD.FTZ R124, R124, R116 ;  /* 0x000000747c7c7221 */ /* 0x000fe40000010000 */
[----:B------:R-:W-:Y:S01]  /*12bb0*/  FADD.FTZ R128, R128, R120 ;  /* 0x0000007880807221 */ /* 0x000fe20000010000 */
[----:B------:R-:W-:Y:S01]  /*12bc0*/  HMMA.16816.F32.BF16 R8, R80, R86, R8 ;  /* 0x000000565008723c */ /* 0x000fe20000041808 */
[----:B------:R-:W2:Y:S01]  /*12bd0*/  LDSM.16.MT88.4 R84, [R230+0xb800] ;  /* 0x00b80000e654783b */ /* 0x000ea20000004200 */
[----:B------:R-:W-:Y:S01]  /*12be0*/  MUFU.EX2 R148, R148 ;  /* 0x0000009400947308 */ /* 0x000fe20000000800 */
[--C-:B------:R-:W-:Y:S02]  /*12bf0*/  FFMA.FTZ R172, R172, c[0x0][0x23c], -R105.reuse ;  /* 0x00008f00acac7a23 */ /* 0x100fe40000010869 */
[----:B------:R-:W-:Y:S02]  /*12c00*/  FFMA.FTZ R93, R93, c[0x0][0x23c], -R105 ;  /* 0x00008f005d5d7a23 */ /* 0x000fe40000010869 */
[----:B----4-:R-:W-:Y:S01]  /*12c10*/  F2FP.BF16.PACK_AB R80, R132, R133 ;  /* 0x000000858450723e */ /* 0x010fe200000010ff */
        /* <DEDUP_REMOVED lines=17> */
[----:B------:R-:W4:Y:S01]  /*12d30*/  LDSM.16.MT88.4 R36, [R234+0xc000] ;  /* 0x00c00000ea24783b */ /* 0x000f220000004200 */
[----:B------:R-:W-:-:S02]  /*12d40*/  FADD.FTZ R137, R137, R130 ;  /* 0x0000008289897221 */ /* 0x000fc40000010000 */
[----:B------:R-:W-:Y:S02]  /*12d50*/  FADD.FTZ R132, R134, R132 ;  /* 0x0000008486847221 */ /* 0x000fe40000010000 */
[----:B------:R-:W1:Y:S01]  /*12d60*/  MUFU.EX2 R153, R153 ;  /* 0x0000009900997308 */ /* 0x000e620000000800 */
[----:B------:R-:W-:Y:S01]  /*12d70*/  FADD.FTZ R137, R138, R137 ;  /* 0x000000898a897221 */ /* 0x000fe20000010000 */
[C---:B-----5:R-:W-:Y:S01]  /*12d80*/  HMMA.16816.F32.BF16 R24, R80.reuse, R72, R24 ;  /* 0x000000485018723c */ /* 0x060fe20000041818 */
[----:B------:R-:W-:Y:S02]  /*12d90*/  FADD.FTZ R135, R135, R132 ;  /* 0x0000008487877221 */ /* 0x000fe40000010000 */
[----:B------:R-:W-:Y:S02]  /*12da0*/  FADD.FTZ R139, R139, R137 ;  /* 0x000000898b8b7221 */ /* 0x000fe40000010000 */
[----:B------:R-:W-:Y:S01]  /*12db0*/  FADD.FTZ R135, R141, R135 ;  /* 0x000000878d877221 */ /* 0x000fe20000010000 */
[----:B------:R-:W-:Y:S01]  /*12dc0*/  MUFU.EX2 R154, R154 ;  /* 0x0000009a009a7308 */ /* 0x000fe20000000800 */
[----:B--2---:R-:W-:Y:S01]  /*12dd0*/  FADD.FTZ R139, R144, R139 ;  /* 0x0000008b908b7221 */ /* 0x004fe20000010000 */
[----:B------:R-:W-:Y:S01]  /*12de0*/  HMMA.16816.F32.BF16 R4, R80, R74, R4 ;  /* 0x0000004a5004723c */ /* 0x000fe20000041804 */
[----:B------:R-:W2:Y:S01]  /*12df0*/  LDSM.16.MT88.4 R72, [R232+0xc000] ;  /* 0x00c00000e848783b */ /* 0x000ea20000004200 */
[----:B------:R-:W-:-:S02]  /*12e00*/  FFMA.FTZ R95, R95, c[0x0][0x23c], -R105 ;  /* 0x00008f005f5f7a23 */ /* 0x000fc40000010869 */
[--C-:B------:R-:W-:Y:S02]  /*12e10*/  FFMA.FTZ R102, R174, c[0x0][0x23c], -R105.reuse ;  /* 0x00008f00ae667a23 */ /* 0x100fe40000010869 */
[----:B------:R-:W5:Y:S01]  /*12e20*/  MUFU.EX2 R155, R155 ;  /* 0x0000009b009b7308 */ /* 0x000f620000000800 */
[--C-:B------:R-:W-:Y:S01]  /*12e30*/  FFMA.FTZ R98, R98, c[0x0][0x23c], -R105.reuse ;  /* 0x00008f0062627a23 */ /* 0x100fe20000010869 */
[C---:B---3--:R-:W-:Y:S01]  /*12e40*/  HMMA.16816.F32.BF16 R32, R80.reuse, R28, R32 ;  /* 0x0000001c5020723c */ /* 0x048fe20000041820 */
[--C-:B------:R-:W-:Y:S02]  /*12e50*/  FFMA.FTZ R103, R197, c[0x0][0x23c], -R105.reuse ;  /* 0x00008f00c5677a23 */ /* 0x100fe40000010869 */
[----:B------:R-:W-:Y:S02]  /*12e60*/  FFMA.FTZ R252, R205, c[0x0][0x23c], -R110 ;  /* 0x00008f00cdfc7a23 */ /* 0x000fe4000001086e */
[--C-:B------:R-:W-:Y:S01]  /*12e70*/  FFMA.FTZ R3, R3, c[0x0][0x23c], -R105.reuse ;  /* 0x00008f0003037a23 */ /* 0x100fe20000010869 */
[----:B------:R-:W3:Y:S01]  /*12e80*/  MUFU.EX2 R157, R157 ;  /* 0x0000009d009d7308 */ /* 0x000ee20000000800 */
[----:B------:R-:W-:Y:S01]  /*12e90*/  FFMA.FTZ R251, R199, c[0x0][0x23c], -R105 ;  /* 0x00008f00c7fb7a23 */ /* 0x000fe20000010869 */
[C---:B------:R-:W-:Y:S01]  /*12ea0*/  HMMA.16816.F32.BF16 R20, R80.reuse, R30, R20 ;  /* 0x0000001e5014723c */ /* 0x040fe20000041814 */
[----:B------:R-:W2:Y:S05]  /*12eb0*/  LDSM.16.MT88.4 R28, [R231+0xc000] ;  /* 0x00c00000e71c783b */ /* 0x000eaa0000004200 */
[----:B------:R-:W-:Y:S02]  /*12ec0*/  MUFU.EX2 R156, R156 ;  /* 0x0000009c009c7308 */ /* 0x000fe40000000800 */
[C---:B------:R-:W-:Y:S06]  /*12ed0*/  HMMA.16816.F32.BF16 R76, R80.reuse, R84, R76 ;  /* 0x00000054504c723c */ /* 0x040fec000004184c */
[----:B------:R-:W-:Y:S02]  /*12ee0*/  MUFU.EX2 R158, R158 ;  /* 0x0000009e009e7308 */ /* 0x000fe40000000800 */
[----:B------:R-:W-:Y:S01]  /*12ef0*/  HMMA.16816.F32.BF16 R8, R80, R86, R8 ;  /* 0x000000565008723c */ /* 0x000fe20000041808 */
[----:B------:R-:W3:Y:S05]  /*12f00*/  LDSM.16.MT88.4 R84, [R230+0xc000] ;  /* 0x00c00000e654783b */ /* 0x000eea0000004200 */
        /* <DEDUP_REMOVED lines=8> */
[----:B------:R-:W2:Y:S01]  /*12f90*/  MUFU.EX2 R160, R160 ;  /* 0x000000a000a07308 */ /* 0x000ea20000000800 */
[----:B------:R-:W-:-:S02]  /*12fa0*/  FADD.FTZ R145, R146, R145 ;  /* 0x0000009192917221 */ /* 0x000fc40000010000 */
[----:B------:R-:W-:Y:S02]  /*12fb0*/  FADD.FTZ R143, R143, R140 ;  /* 0x0000008c8f8f7221 */ /* 0x000fe40000010000 */
[----:B------:R-:W-:Y:S01]  /*12fc0*/  FADD.FTZ R147, R147, R145 ;  /* 0x0000009193937221 */ /* 0x000fe20000010000 */
[----:B----4-:R-:W-:Y:S01]  /*12fd0*/  HMMA.16816.F32.BF16 R12, R80, R36, R12 ;  /* 0x00000024500c723c */ /* 0x010fe2000004180c */
[----:B------:R-:W-:Y:S01]  /*12fe0*/  FADD.FTZ R143, R149, R143 ;  /* 0x0000008f958f7221 */ /* 0x000fe20000010000 */
[----:B------:R-:W-:Y:S01]  /*12ff0*/  MUFU.EX2 R161, R161 ;  /* 0x000000a100a17308 */ /* 0x000fe20000000800 */
[----:B-1----:R-:W-:-:S05]  /*13000*/  FADD.FTZ R147, R152, R147 ;  /* 0x0000009398937221 */ /* 0x002fca0000010000 */
[C---:B------:R-:W-:Y:S01]  /*13010*/  HMMA.16816.F32.BF16 R16, R80.reuse, R38, R16 ;  /* 0x000000265010723c */ /* 0x040fe20000041810 */
[----:B------:R-:W1:Y:S01]  /*13020*/  LDSM.16.MT88.4 R36, [R234+0xc800] ;  /* 0x00c80000ea24783b */ /* 0x000e620000004200 */
[----:B------:R-:W-:Y:S06]  /*13030*/  MUFU.EX2 R162, R162 ;  /* 0x000000a200a27308 */ /* 0x000fec0000000800 */
[C---:B--2---:R-:W-:Y:S02]  /*13040*/  HMMA.16816.F32.BF16 R24, R80.reuse, R72, R24 ;  /* 0x000000485018723c */ /* 0x044fe40000041818 */
[----:B------:R-:W-:Y:S06]  /*13050*/  MUFU.EX2 R163, R163 ;  /* 0x000000a300a37308 */ /* 0x000fec0000000800 */
[C---:B------:R-:W-:Y:S01]  /*13060*/  HMMA.16816.F32.BF16 R4, R80.reuse, R74, R4 ;  /* 0x0000004a5004723c */ /* 0x040fe20000041804 */
[----:B------:R-:W2:Y:S01]  /*13070*/  LDSM.16.MT88.4 R72, [R232+0xc800] ;  /* 0x00c80000e848783b */ /* 0x000ea20000004200 */
[----:B------:R-:W-:Y:S06]  /*13080*/  MUFU.EX2 R164, R164 ;  /* 0x000000a400a47308 */ /* 0x000fec0000000800 */
[C---:B------:R-:W-:Y:S02]  /*13090*/  HMMA.16816.F32.BF16 R32, R80.reuse, R28, R32 ;  /* 0x0000001c5020723c */ /* 0x040fe40000041820 */
[----:B------:R-:W-:Y:S06]  /*130a0*/  MUFU.EX2 R170, R170 ;  /* 0x000000aa00aa7308 */ /* 0x000fec0000000800 */
[C---:B------:R-:W-:Y:S01]  /*130b0*/  HMMA.16816.F32.BF16 R20, R80.reuse, R30, R20 ;  /* 0x0000001e5014723c */ /* 0x040fe20000041814 */
[----:B------:R-:W4:Y:S01]  /*130c0*/  LDSM.16.MT88.4 R28, [R231+0xc800] ;  /* 0x00c80000e71c783b */ /* 0x000f220000004200 */
        /* <DEDUP_REMOVED lines=9> */
[----:B------:R-:W-:Y:S01]  /*13160*/  MUFU.EX2 R67, R67 ;  /* 0x0000004300437308 */ /* 0x000fe20000000800 */
[----:B------:R-:W-:Y:S01]  /*13170*/  F2FP.BF16.PACK_AB R82, R151, R150 ;  /* 0x000000969752723e */ /* 0x000fe200000010ff */
[----:B------:R-:W-:Y:S01]  /*13180*/  FADD.FTZ R153, R153, R147 ;  /* 0x0000009399997221 */ /* 0x000fe20000010000 */
[----:B-----5:R-:W-:Y:S01]  /*13190*/  F2FP.BF16.PACK_AB R83, R155, R154 ;  /* 0x0000009a9b53723e */ /* 0x020fe200000010ff */
[----:B------:R-:W-:-:S02]  /*131a0*/  FADD.FTZ R148, R150, R148 ;  /* 0x0000009496947221 */ /* 0x000fc40000010000 */
[----:B------:R-:W-:Y:S02]  /*131b0*/  FADD.FTZ R153, R154, R153 ;  /* 0x000000999a997221 */ /* 0x000fe40000010000 */
[----:B------:R-:W5:Y:S01]  /*131c0*/  MUFU.EX2 R171, R171 ;  /* 0x000000ab00ab7308 */ /* 0x000f620000000800 */
[----:B------:R-:W-:Y:S01]  /*131d0*/  FADD.FTZ R151, R151, R148 ;  /* 0x0000009497977221 */ /* 0x000fe20000010000 */
[C---:B-1----:R-:W-:Y:S01]  /*131e0*/  HMMA.16816.F32.BF16 R12, R80.reuse, R36, R12 ;  /* 0x00000024500c723c */ /* 0x042fe2000004180c */
[----:B------:R-:W-:Y:S02]  /*131f0*/  FADD.FTZ R155, R155, R153 ;  /* 0x000000999b9b7221 */ /* 0x000fe40000010000 */
[----:B------:R-:W-:Y:S02]  /*13200*/  FADD.FTZ R151, R157, R151 ;  /* 0x000000979d977221 */ /* 0x000fe40000010000 */
[----:B------:R-:W-:Y:S01]  /*13210*/  FADD.FTZ R155, R160, R155 ;  /* 0x0000009ba09b7221 */ /* 0x000fe20000010000 */
[----:B------:R-:W-:Y:S02]  /*13220*/  MUFU.EX2 R178, R178 ;  /* 0x000000b200b27308 */ /* 0x000fe40000000800 */
[C---:B------:R-:W-:Y:S01]  /*13230*/  HMMA.16816.F32.BF16 R16, R80.reuse, R38, R16 ;  /* 0x000000265010723c */ /* 0x040fe20000041810 */
[----:B------:R-:W1:Y:S05]  /*13240*/  LDSM.16.MT88.4 R36, [R234+0xd000] ;  /* 0x00d00000ea24783b */ /* 0x000e6a0000004200 */
[----:B------:R-:W3:Y:S01]  /*13250*/  MUFU.EX2 R179, R179 ;  /* 0x000000b300b37308 */ /* 0x000ee20000000800 */
[----:B-----5:R-:W-:Y:S01]  /*13260*/  F2FP.BF16.PACK_AB R58, R63, R171 ;  /* 0x000000ab3f3a723e */ /* 0x020fe200000010ff */
[C---:B--2---:R-:W-:Y:S06]  /*13270*/  HMMA.16816.F32.BF16 R24, R80.reuse, R72, R24 ;  /* 0x000000485018723c */ /* 0x044fec0000041818 */
[----:B------:R-:W-:Y:S02]  /*13280*/  MUFU.EX2 R180, R180 ;  /* 0x000000b400b47308 */ /* 0x000fe40000000800 */
[C---:B------:R-:W-:Y:S01]  /*13290*/  HMMA.16816.F32.BF16 R4, R80.reuse, R74, R4 ;  /* 0x0000004a5004723c */ /* 0x040fe20000041804 */
[----:B------:R-:W2:Y:S05]  /*132a0*/  LDSM.16.MT88.4 R72, [R232+0xd000] ;  /* 0x00d00000e848783b */ /* 0x000eaa0000004200 */
[----:B------:R-:W5:Y:S01]  /*132b0*/  MUFU.EX2 R181, R181 ;  /* 0x000000b500b57308 */ /* 0x000f620000000800 */
[----:B---3--:R-:W-:Y:S01]  /*132c0*/  F2FP.BF16.PACK_AB R57, R179, R178 ;  /* 0x000000b2b339723e */ /* 0x008fe200000010ff */
[C---:B----4-:R-:W-:Y:S06]  /*132d0*/  HMMA.16816.F32.BF16 R32, R80.reuse, R28, R32 ;  /* 0x0000001c5020723c */ /* 0x050fec0000041820 */
[----:B------:R-:W-:Y:S02]  /*132e0*/  MUFU.EX2 R182, R182 ;  /* 0x000000b600b67308 */ /* 0x000fe40000000800 */
[----:B------:R-:W-:Y:S01]  /*132f0*/  HMMA.16816.F32.BF16 R20, R80, R30, R20 ;  /* 0x0000001e5014723c */ /* 0x000fe20000041814 */
[----:B------:R-:W3:Y:S01]  /*13300*/  LDSM.16.MT88.4 R28, [R231+0xd000] ;  /* 0x00d00000e71c783b */ /* 0x000ee20000004200 */
[----:B-----5:R-:W-:-:S04]  /*13310*/  F2FP.BF16.PACK_AB R59, R181, R180 ;  /* 0x000000b4b53b723e */ /* 0x020fc800000010ff */
[----:B------:R-:W-:Y:S02]  /*13320*/  MUFU.EX2 R88, R88 ;  /* 0x0000005800587308 */ /* 0x000fe40000000800 */
[C---:B------:R-:W-:Y:S06]  /*13330*/  HMMA.16816.F32.BF16 R76, R80.reuse, R84, R76 ;  /* 0x00000054504c723c */ /* 0x040fec000004184c */
[----:B------:R-:W-:Y:S02]  /*13340*/  MUFU.EX2 R183, R183 ;  /* 0x000000b700b77308 */ /* 0x000fe40000000800 */
[----:B------:R-:W-:Y:S01]  /*13350*/  HMMA.16816.F32.BF16 R8, R80, R86, R8 ;  /* 0x000000565008723c */ /* 0x000fe20000041808 */
[----:B------:R-:W4:Y:S06]  /*13360*/  LDSM.16.MT88.4 R84, [R230+0xd000] ;  /* 0x00d00000e654783b */ /* 0x000f2c0000004200 */
[C---:B------:R-:W-:Y:S01]  /*13370*/  F2FP.BF16.PACK_AB R80, R156.reuse, R157 ;  /* 0x0000009d9c50723e */ /* 0x040fe200000010ff */
[----:B------:R-:W-:Y:S01]  /*13380*/  MUFU.EX2 R90, R90 ;  /* 0x0000005a005a7308 */ /* 0x000fe20000000800 */
[----:B------:R-:W-:Y:S01]  /*13390*/  F2FP.BF16.PACK_AB R81, R161, R160 ;  /* 0x000000a0a151723e */ /* 0x000fe200000010ff */
[----:B------:R-:W-:Y:S01]  /*133a0*/  FADD.FTZ R156, R156, R151 ;  /* 0x000000979c9c7221 */ /* 0x000fe20000010000 */
[----:B------:R-:W-:Y:S01]  /*133b0*/  F2FP.BF16.PACK_AB R82, R159, R158 ;  /* 0x0000009e9f52723e */ /* 0x000fe200000010ff */
[----:B------:R-:W-:Y:S01]  /*133c0*/  FADD.FTZ R161, R161, R155 ;  /* 0x0000009ba1a17221 */ /* 0x000fe20000010000 */
[----:B------:R-:W-:Y:S01]  /*133d0*/  F2FP.BF16.PACK_AB R83, R163, R162 ;  /* 0x000000a2a353723e */ /* 0x000fe200000010ff */
[----:B------:R-:W-:Y:S01]  /*133e0*/  FADD.FTZ R156, R158, R156 ;  /* 0x0000009c9e9c7221 */ /* 0x000fe20000010000 */
[----:B------:R-:W-:Y:S01]  /*133f0*/  LDSM.16.MT88.4 R152, [R232+0x11800] ;  /* 0x01180000e898783b */ /* 0x000fe20000004200 */
[----:B------:R-:W-:Y:S01]  /*13400*/  MUFU.EX2 R2, R172 ;  /* 0x000000ac00027308 */ /* 0x000fe20000000800 */
[----:B------:R-:W-:-:S02]  /*13410*/  FADD.FTZ R161, R162, R161 ;  /* 0x000000a1a2a17221 */ /* 0x000fc40000010000 */
[----:B------:R-:W-:Y:S01]  /*13420*/  FADD.FTZ R159, R159, R156 ;  /* 0x0000009c9f9f7221 */ /* 0x000fe20000010000 */
[C---:B-1----:R-:W-:Y:S01]  /*13430*/  HMMA.16816.F32.BF16 R12, R80.reuse, R36, R12 ;  /* 0x00000024500c723c */ /* 0x042fe2000004180c */
[----:B------:R-:W-:Y:S01]  /*13440*/  FADD.FTZ R163, R163, R161 ;  /* 0x000000a1a3a37221 */ /* 0x000fe20000010000 */
[----:B------:R-:W-:Y:S01]  /*13450*/  LDSM.16.MT88.4 R148, [R231+0x11800] ;  /* 0x01180000e794783b */ /* 0x000fe20000004200 */
[----:B------:R-:W-:Y:S01]  /*13460*/  FADD.FTZ R159, R164, R159 ;  /* 0x0000009fa49f7221 */ /* 0x000fe20000010000 */
[----:B------:R1:W-:Y:S04]  /*13470*/  MUFU.EX2 R0, R93 ;  /* 0x0000005d00007308 */ /* 0x0003e80000000800 */
[C---:B------:R-:W-:Y:S01]  /*13480*/  HMMA.16816.F32.BF16 R16, R80.reuse, R38, R16 ;  /* 0x000000265010723c */ /* 0x040fe20000041810 */
[----:B------:R-:W5:Y:S03]  /*13490*/  LDSM.16.MT88.4 R36, [R234+0xd800] ;  /* 0x00d80000ea24783b */ /* 0x000f660000004200 */
[----:B------:R-:W-:Y:S04]  /*134a0*/  MUFU.EX2 R95, R95 ;  /* 0x0000005f005f7308 */ /* 0x000fe80000000800 */
[----:B--2---:R-:W-:Y:S01]  /*134b0*/  HMMA.16816.F32.BF16 R24, R80, R72, R24 ;  /* 0x000000485018723c */ /* 0x004fe20000041818 */
[----:B-1----:R-:W-:-:S03]  /*134c0*/  FFMA.FTZ R93, R96, c[0x0][0x23c], -R110 ;  /* 0x00008f00605d7a23 */ /* 0x002fc6000001086e */
[----:B------:R-:W-:Y:S01]  /*134d0*/  MUFU.EX2 R102, R102 ;  /* 0x0000006600667308 */ /* 0x000fe20000000800 */
[----:B------:R-:W-:-:S03]  /*134e0*/  FFMA.FTZ R96, R97, c[0x0][0x23c], -R110 ;  /* 0x00008f0061607a23 */ /* 0x000fc6000001086e */
[C---:B------:R-:W-:Y:S01]  /*134f0*/  HMMA.16816.F32.BF16 R4, R80.reuse, R74, R4 ;  /* 0x0000004a5004723c */ /* 0x040fe20000041804 */
[----:B------:R-:W1:Y:S01]  /*13500*/  LDSM.16.MT88.4 R72, [R232+0xd800] ;  /* 0x00d80000e848783b */ /* 0x000e620000004200 */
[----:B------:R-:W-:Y:S02]  /*13510*/  FFMA.FTZ R97, R175, c[0x0][0x23c], -R110 ;  /* 0x00008f00af617a23 */ /* 0x000fe4000001086e */
[----:B------:R-:W-:Y:S04]  /*13520*/  MUFU.EX2 R93, R93 ;  /* 0x0000005d005d7308 */ /* 0x000fe80000000800 */
[C---:B---3--:R-:W-:Y:S04]  /*13530*/  HMMA.16816.F32.BF16 R32, R80.reuse, R28, R32 ;  /* 0x0000001c5020723c */ /* 0x048fe80000041820 */
[----:B------:R-:W-:Y:S04]  /*13540*/  MUFU.EX2 R96, R96 ;  /* 0x0000006000607308 */ /* 0x000fe80000000800 */
[C---:B------:R-:W-:Y:S01]  /*13550*/  HMMA.16816.F32.BF16 R20, R80.reuse, R30, R20 ;  /* 0x0000001e5014723c */ /* 0x040fe20000041814 */
[----:B------:R-:W2:Y:S03]  /*13560*/  LDSM.16.MT88.4 R28, [R231+0xd800] ;  /* 0x00d80000e71c783b */ /* 0x000ea60000004200 */
[----:B------:R-:W-:Y:S04]  /*13570*/  MUFU.EX2 R97, R97 ;  /* 0x0000006100617308 */ /* 0x000fe80000000800 */
[C---:B----4-:R-:W-:Y:S04]  /*13580*/  HMMA.16816.F32.BF16 R76, R80.reuse, R84, R76 ;  /* 0x00000054504c723c */ /* 0x050fe8000004184c */
[----:B------:R-:W-:Y:S04]  /*13590*/  MUFU.EX2 R98, R98 ;  /* 0x0000006200627308 */ /* 0x000fe80000000800 */
[----:B------:R-:W-:Y:S01]  /*135a0*/  HMMA.16816.F32.BF16 R8, R80, R86, R8 ;  /* 0x000000565008723c */ /* 0x000fe20000041808 */
[----:B------:R-:W3:Y:S03]  /*135b0*/  LDSM.16.MT88.4 R84, [R230+0xd800] ;  /* 0x00d80000e654783b */ /* 0x000ee60000004200 */
[----:B------:R-:W-:Y:S03]  /*135c0*/  MUFU.EX2 R103, R103 ;  /* 0x0000006700677308 */ /* 0x000fe60000000800 */
[C---:B------:R-:W-:Y:S01]  /*135d0*/  F2FP.BF16.PACK_AB R80, R69.reuse, R164 ;  /* 0x000000a44550723e */ /* 0x040fe200000010ff */
[----:B------:R-:W-:Y:S01]  /*135e0*/  FADD.FTZ R69, R69, R159 ;  /* 0x0000009f45457221 */ /* 0x000fe20000010000 */
[----:B------:R-:W-:Y:S01]  /*135f0*/  F2FP.BF16.PACK_AB R81, R65, R169 ;  /* 0x000000a94151723e */ /* 0x000fe200000010ff */
[----:B------:R-:W-:Y:S01]  /*13600*/  LDSM.16.MT88.4 R156, [R234+0x11800] ;  /* 0x01180000ea9c783b */ /* 0x000fe20000004200 */
[----:B------:R-:W-:Y:S01]  /*13610*/  F2FP.BF16.PACK_AB R82, R71, R170 ;  /* 0x000000aa4752723e */ /* 0x000fe200000010ff */
[----:B------:R-:W-:Y:S01]  /*13620*/  FADD.FTZ R69, R170, R69 ;  /* 0x00000045aa457221 */ /* 0x000fe20000010000 */
[----:B------:R-:W-:Y:S01]  /*13630*/  F2FP.BF16.PACK_AB R83, R67, R168 ;  /* 0x000000a84353723e */ /* 0x000fe200000010ff */
[----:B------:R-:W-:Y:S02]  /*13640*/  MUFU.EX2 R252, R252 ;  /* 0x000000fc00fc7308 */ /* 0x000fe40000000800 */
[----:B------:R-:W-:-:S04]  /*13650*/  FADD.FTZ R71, R71, R69 ;  /* 0x0000004547477221 */ /* 0x000fc80000010000 */
[----:B-----5:R-:W-:Y:S01]  /*13660*/  HMMA.16816.F32.BF16 R12, R80, R36, R12 ;  /* 0x00000024500c723c */ /* 0x020fe2000004180c */
[----:B------:R-:W-:Y:S01]  /*13670*/  FADD.FTZ R121, R121, R71 ;  /* 0x0000004779797221 */ /* 0x000fe20000010000 */
[----:B------:R-:W-:Y:S03]  /*13680*/  MUFU.EX2 R3, R3 ;  /* 0x0000000300037308 */ /* 0x000fe60000000800 */
[----:B------:R-:W-:-:S03]  /*13690*/  FADD.FTZ R121, R61, R121 ;  /* 0x000000793d797221 */ /* 0x000fc60000010000 */
[C---:B------:R-:W-:Y:S01]  /*136a0*/  HMMA.16816.F32.BF16 R16, R80.reuse, R38, R16 ;  /* 0x000000265010723c */ /* 0x040fe20000041810 */
[----:B------:R-:W4:Y:S01]  /*136b0*/  LDSM.16.MT88.4 R36, [R234+0xe000] ;  /* 0x00e00000ea24783b */ /* 0x000f220000004200 */
[----:B------:R-:W-:Y:S01]  /*136c0*/  FADD.FTZ R171, R171, R121 ;  /* 0x00000079abab7221 */ /* 0x000fe20000010000 */
[----:B------:R-:W5:Y:S03]  /*136d0*/  MUFU.EX2 R251, R251 ;  /* 0x000000fb00fb7308 */ /* 0x000f660000000800 */
[----:B------:R-:W-:Y:S02]  /*136e0*/  FADD.FTZ R171, R63, R171 ;  /* 0x000000ab3fab7221 */ /* 0x000fe40000010000 */
[C---:B-1----:R-:W-:Y:S08]  /*136f0*/  HMMA.16816.F32.BF16 R24, R80.reuse, R72, R24 ;  /* 0x000000485018723c */ /* 0x042ff00000041818 */
[----:B------:R-:W-:Y:S01]  /*13700*/  HMMA.16816.F32.BF16 R4, R80, R74, R4 ;  /* 0x0000004a5004723c */ /* 0x000fe20000041804 */
[----:B------:R-:W1:Y:S01]  /*13710*/  LDSM.16.MT88.4 R72, [R232+0xe000] ;  /* 0x00e00000e848783b */ /* 0x000e620000004200 */
[----:B-----5:R-:W-:-:S06]  /*13720*/  F2FP.BF16.PACK_AB R147, R251, R3 ;  /* 0x00000003fb93723e */ /* 0x020fcc00000010ff */
[C---:B--2---:R-:W-:Y:S08]  /*13730*/  HMMA.16816.F32.BF16 R32, R80.reuse, R28, R32 ;  /* 0x0000001c5020723c */ /* 0x044ff00000041820 */
[C---:B------:R-:W-:Y:S01]  /*13740*/  HMMA.16816.F32.BF16 R20, R80.reuse, R30, R20 ;  /* 0x0000001e5014723c */ /* 0x040fe20000041814 */
[----:B------:R-:W2:Y:S07]  /*13750*/  LDSM.16.MT88.4 R28, [R231+0xe000] ;  /* 0x00e00000e71c783b */ /* 0x000eae0000004200 */
[C---:B---3--:R-:W-:Y:S07]  /*13760*/  HMMA.16816.F32.BF16 R76, R80.reuse, R84, R76 ;  /* 0x00000054504c723c */ /* 0x048fee000004184c */
[--C-:B------:R-:W-:Y:S01]  /*13770*/  FFMA.FTZ R84, R54, c[0x0][0x23c], -R110.reuse ;  /* 0x00008f0036547a23 */ /* 0x100fe2000001086e */
[----:B------:R-:W-:Y:S01]  /*13780*/  HMMA.16816.F32.BF16 R8, R80, R86, R8 ;  /* 0x000000565008723c */ /* 0x000fe20000041808 */
[----:B------:R-:W3:Y:S01]  /*13790*/  LDSM.16.MT88.4 R80, [R230+0xe000] ;  /* 0x00e00000e650783b */ /* 0x000ee20000004200 */
[----:B------:R-:W-:-:S03]  /*137a0*/  FFMA.FTZ R85, R55, c[0x0][0x23c], -R110 ;  /* 0x00008f0037557a23 */ /* 0x000fc6000001086e */
[----:B------:R-:W-:Y:S02]  /*137b0*/  MUFU.EX2 R84, R84 ;  /* 0x0000005400547308 */ /* 0x000fe40000000800 */
[--C-:B------:R-:W-:Y:S01]  /*137c0*/  FFMA.FTZ R86, R50, c[0x0][0x23c], -R110.reuse ;  /* 0x00008f0032567a23 */ /* 0x100fe2000001086e */
[----:B----4-:R-:W-:Y:S01]  /*137d0*/  HMMA.16816.F32.BF16 R12, R56, R36, R12 ;  /* 0x00000024380c723c */ /* 0x010fe2000004180c */
[----:B------:R-:W-:-:S04]  /*137e0*/  FFMA.FTZ R87, R51, c[0x0][0x23c], -R110 ;  /* 0x00008f0033577a23 */ /* 0x000fc8000001086e */
[----:B------:R-:W4:Y:S03]  /*137f0*/  MUFU.EX2 R85, R85 ;  /* 0x0000005500557308 */ /* 0x000f260000000800 */
[C---:B------:R-:W-:Y:S01]  /*13800*/  HMMA.16816.F32.BF16 R16, R56.reuse, R38, R16 ;  /* 0x000000263810723c */ /* 0x040fe20000041810 */
[----:B------:R-:W5:Y:S04]  /*13810*/  LDSM.16.MT88.4 R36, [R234+0xe800] ;  /* 0x00e80000ea24783b */ /* 0x000f680000004200 */
[----:B------:R-:W-:Y:S03]  /*13820*/  MUFU.EX2 R86, R86 ;  /* 0x0000005600567308 */ /* 0x000fe60000000800 */
[C---:B-1----:R-:W-:Y:S05]  /*13830*/  HMMA.16816.F32.BF16 R24, R56.reuse, R72, R24 ;  /* 0x000000483818723c */ /* 0x042fea0000041818 */
[----:B------:R-:W1:Y:S02]  /*13840*/  MUFU.EX2 R87, R87 ;  /* 0x0000005700577308 */ /* 0x000e640000000800 */
[--C-:B------:R-:W-:Y:S01]  /*13850*/  FFMA.FTZ R73, R53, c[0x0][0x23c], -R105.reuse ;  /* 0x00008f0035497a23 */ /* 0x100fe20000010869 */
[C---:B------:R-:W-:Y:S01]  /*13860*/  HMMA.16816.F32.BF16 R4, R56.reuse, R74, R4 ;  /* 0x0000004a3804723c */ /* 0x040fe20000041804 */
[----:B------:R-:W5:Y:S01]  /*13870*/  LDSM.16.MT88.4 R52, [R232+0xe800] ;  /* 0x00e80000e834783b */ /* 0x000f620000004200 */
[----:B------:R-:W-:Y:S01]  /*13880*/  FFMA.FTZ R72, R48, c[0x0][0x23c], -R105 ;  /* 0x00008f0030487a23 */ /* 0x000fe20000010869 */
[----:B----4-:R-:W-:Y:S01]  /*13890*/  F2FP.BF16.PACK_AB R48, R85, R84 ;  /* 0x000000545530723e */ /* 0x010fe200000010ff */
[----:B------:R-:W-:Y:S01]  /*138a0*/  FADD.FTZ R84, R84, R171 ;  /* 0x000000ab54547221 */ /* 0x000fe20000010000 */
[----:B------:R-:W-:Y:S02]  /*138b0*/  MUFU.EX2 R73, R73 ;  /* 0x0000004900497308 */ /* 0x000fe40000000800 */
[--C-:B------:R-:W-:Y:S01]  /*138c0*/  FFMA.FTZ R74, R44, c[0x0][0x23c], -R105.reuse ;  /* 0x00008f002c4a7a23 */ /* 0x100fe20000010869 */
[----:B--2---:R-:W-:Y:S01]  /*138d0*/  HMMA.16816.F32.BF16 R32, R56, R28, R32 ;  /* 0x0000001c3820723c */ /* 0x004fe20000041820 */
[----:B------:R-:W-:-:S02]  /*138e0*/  FFMA.FTZ R75, R49, c[0x0][0x23c], -R105 ;  /* 0x00008f00314b7a23 */ /* 0x000fc40000010869 */
[----:B------:R-:W-:Y:S02]  /*138f0*/  FADD.FTZ R84, R85, R84 ;  /* 0x0000005455547221 */ /* 0x000fe40000010000 */
[----:B------:R-:W2:Y:S01]  /*13900*/  MUFU.EX2 R72, R72 ;  /* 0x0000004800487308 */ /* 0x000ea20000000800 */
[C---:B-1----:R-:W-:Y:S01]  /*13910*/  F2FP.BF16.PACK_AB R50, R87.reuse, R86 ;  /* 0x000000565732723e */ /* 0x042fe200000010ff */
[----:B------:R-:W-:Y:S01]  /*13920*/  FADD.FTZ R84, R86, R84 ;  /* 0x0000005456547221 */ /* 0x000fe20000010000 */
[C---:B------:R-:W-:Y:S01]  /*13930*/  HMMA.16816.F32.BF16 R20, R56.reuse, R30, R20 ;  /* 0x0000001e3814723c */ /* 0x040fe20000041814 */
[----:B------:R-:W1:Y:S02]  /*13940*/  LDSM.16.MT88.4 R28, [R231+0xe800] ;  /* 0x00e80000e71c783b */ /* 0x000e640000004200 */
[----:B------:R-:W-:Y:S02]  /*13950*/  FADD.FTZ R87, R87, R84 ;  /* 0x0000005457577221 */ /* 0x000fe40000010000 */
[----:B------:R-:W-:Y:S03]  /*13960*/  MUFU.EX2 R74, R74 ;  /* 0x0000004a004a7308 */ /* 0x000fe60000000800 */
[C---:B---3--:R-:W-:Y:S05]  /*13970*/  HMMA.16816.F32.BF16 R76, R56.reuse, R80, R76 ;  /* 0x00000050384c723c */ /* 0x048fea000004184c */
[----:B------:R-:W3:Y:S01]  /*13980*/  MUFU.EX2 R75, R75 ;  /* 0x0000004b004b7308 */ /* 0x000ee20000000800 */
[----:B--2---:R-:W-:Y:S01]  /*13990*/  F2FP.BF16.PACK_AB R49, R73, R72 ;  /* 0x000000484931723e */ /* 0x004fe200000010ff */
[--C-:B------:R-:W-:Y:S01]  /*139a0*/  FFMA.FTZ R80, R46, c[0x0][0x23c], -R110.reuse ;  /* 0x00008f002e507a23 */ /* 0x100fe2000001086e */
[----:B------:R-:W-:Y:S01]  /*139b0*/  HMMA.16816.F32.BF16 R8, R56, R82, R8 ;  /* 0x000000523808723c */ /* 0x000fe20000041808 */
[----:B------:R-:W2:Y:S01]  /*139c0*/  LDSM.16.MT88.4 R56, [R230+0xe800] ;  /* 0x00e80000e638783b */ /* 0x000ea20000004200 */
[----:B------:R-:W-:-:S03]  /*139d0*/  FFMA.FTZ R81, R45, c[0x0][0x23c], -R110 ;  /* 0x00008f002d517a23 */ /* 0x000fc6000001086e */
[----:B------:R-:W4:Y:S02]  /*139e0*/  MUFU.EX2 R80, R80 ;  /* 0x0000005000507308 */ /* 0x000f240000000800 */
[--C-:B------:R-:W-:Y:S02]  /*139f0*/  FFMA.FTZ R82, R42, c[0x0][0x23c], -R110.reuse ;  /* 0x00008f002a527a23 */ /* 0x100fe4000001086e */
[----:B------:R-:W-:Y:S01]  /*13a00*/  FFMA.FTZ R83, R43, c[0x0][0x23c], -R110 ;  /* 0x00008f002b537a23 */ /* 0x000fe2000001086e */
[----:B---3--:R-:W-:-:S03]  /*13a10*/  F2FP.BF16.PACK_AB R51, R75, R74 ;  /* 0x0000004a4b33723e */ /* 0x008fc600000010ff */
[----:B------:R-:W3:Y:S04]  /*13a20*/  MUFU.EX2 R81, R81 ;  /* 0x0000005100517308 */ /* 0x000ee80000000800 */
[----:B-----5:R-:W-:Y:S01]  /*13a30*/  HMMA.16816.F32.BF16 R12, R48, R36, R12 ;  /* 0x00000024300c723c */ /* 0x020fe2000004180c */
[----:B----4-:R-:W-:-:S03]  /*13a40*/  FADD.FTZ R87, R80, R87 ;  /* 0x0000005750577221 */ /* 0x010fc60000010000 */
[----:B------:R-:W4:Y:S04]  /*13a50*/  MUFU.EX2 R82, R82 ;  /* 0x0000005200527308 */ /* 0x000f280000000800 */
[----:B------:R-:W-:Y:S01]  /*13a60*/  HMMA.16816.F32.BF16 R16, R48, R38, R16 ;  /* 0x000000263010723c */ /* 0x000fe20000041810 */
[----:B------:R-:W5:Y:S03]  /*13a70*/  LDSM.16.MT88.4 R36, [R234+0xf000] ;  /* 0x00f00000ea24783b */ /* 0x000f660000004200 */
[----:B------:R-:W1:Y:S01]  /*13a80*/  MUFU.EX2 R83, R83 ;  /* 0x0000005300537308 */ /* 0x000e620000000800 */
[C---:B---3--:R-:W-:Y:S01]  /*13a90*/  F2FP.BF16.PACK_AB R44, R81.reuse, R80 ;  /* 0x00000050512c723e */ /* 0x048fe200000010ff */
[----:B------:R-:W-:-:S02]  /*13aa0*/  FADD.FTZ R81, R81, R87 ;  /* 0x0000005751517221 */ /* 0x000fc40000010000 */
[----:B------:R-:W-:Y:S02]  /*13ab0*/  HMMA.16816.F32.BF16 R24, R48, R52, R24 ;  /* 0x000000343018723c */ /* 0x000fe40000041818 */
[----:B----4-:R-:W-:-:S05]  /*13ac0*/  FADD.FTZ R81, R82, R81 ;  /* 0x0000005152517221 */ /* 0x010fca0000010000 */
[--C-:B------:R-:W-:Y:S01]  /*13ad0*/  FFMA.FTZ R52, R40, c[0x0][0x23c], -R105.reuse ;  /* 0x00008f0028347a23 */ /* 0x100fe20000010869 */
[C---:B------:R-:W-:Y:S01]  /*13ae0*/  HMMA.16816.F32.BF16 R4, R48.reuse, R54, R4 ;  /* 0x000000363004723c */ /* 0x040fe20000041804 */
[----:B------:R-:W-:Y:S01]  /*13af0*/  FFMA.FTZ R53, R41, c[0x0][0x23c], -R105 ;  /* 0x00008f0029357a23 */ /* 0x000fe20000010869 */
[C---:B-1----:R-:W-:Y:S01]  /*13b00*/  F2FP.BF16.PACK_AB R46, R83.reuse, R82 ;  /* 0x00000052532e723e */ /* 0x042fe200000010ff */
[----:B------:R-:W1:Y:S01]  /*13b10*/  LDSM.16.MT88.4 R40, [R232+0xf000] ;  /* 0x00f00000e828783b */ /* 0x000e620000004200 */
[----:B------:R-:W-:Y:S01]  /*13b20*/  FADD.FTZ R83, R83, R81 ;  /* 0x0000005153537221 */ /* 0x000fe20000010000 */
[----:B------:R-:W-:Y:S02]  /*13b30*/  MUFU.EX2 R52, R52 ;  /* 0x0000003400347308 */ /* 0x000fe40000000800 */
[--C-:B------:R-:W-:Y:S01]  /*13b40*/  FFMA.FTZ R54, R60, c[0x0][0x23c], -R105.reuse ;  /* 0x00008f003c367a23 */ /* 0x100fe20000010869 */
[----:B------:R-:W-:Y:S01]  /*13b50*/  HMMA.16816.F32.BF16 R32, R48, R28, R32 ;  /* 0x0000001c3020723c */ /* 0x000fe20000041820 */
[----:B------:R-:W-:-:S02]  /*13b60*/  FFMA.FTZ R55, R47, c[0x0][0x23c], -R105 ;  /* 0x00008f002f377a23 */ /* 0x000fc40000010869 */
[--C-:B------:R-:W-:Y:S02]  /*13b70*/  FFMA.FTZ R60, R64, c[0x0][0x23c], -R105.reuse ;  /* 0x00008f00403c7a23 */ /* 0x100fe40000010869 */
[----:B------:R-:W3:Y:S01]  /*13b80*/  MUFU.EX2 R53, R53 ;  /* 0x0000003500357308 */ /* 0x000ee20000000800 */
[----:B------:R-:W-:Y:S02]  /*13b90*/  FFMA.FTZ R64, R68, c[0x0][0x23c], -R105 ;  /* 0x00008f0044407a23 */ /* 0x000fe40000010869 */
[C---:B------:R-:W-:Y:S01]  /*13ba0*/  HMMA.16816.F32.BF16 R20, R48.reuse, R30, R20 ;  /* 0x0000001e3014723c */ /* 0x040fe20000041814 */
[----:B------:R-:W4:Y:S01]  /*13bb0*/  LDSM.16.MT88.4 R28, [R231+0xf000] ;  /* 0x00f00000e71c783b */ /* 0x000f220000004200 */
[--C-:B------:R-:W-:Y:S02]  /*13bc0*/  FFMA.FTZ R68, R70, c[0x0][0x23c], -R110.reuse ;  /* 0x00008f0046447a23 */ /* 0x100fe4000001086e */
[--C-:B------:R-:W-:Y:S01]  /*13bd0*/  FFMA.FTZ R70, R190, c[0x0][0x23c], -R110.reuse ;  /* 0x00008f00be467a23 */ /* 0x100fe2000001086e */
[----:B------:R-:W-:Y:S03]  /*13be0*/  MUFU.EX2 R54, R54 ;  /* 0x0000003600367308 */ /* 0x000fe60000000800 */
[C---:B--2---:R-:W-:Y:S05]  /*13bf0*/  HMMA.16816.F32.BF16 R76, R48.reuse, R56, R76 ;  /* 0x00000038304c723c */ /* 0x044fea000004184c */
[----:B------:R-:W2:Y:S01]  /*13c00*/  MUFU.EX2 R55, R55 ;  /* 0x0000003700377308 */ /* 0x000ea20000000800 */
[----:B---3--:R-:W-:Y:S01]  /*13c10*/  F2FP.BF16.PACK_AB R45, R53, R52 ;  /* 0x00000034352d723e */ /* 0x008fe200000010ff */
[--C-:B------:R-:W-:Y:S01]  /*13c20*/  FFMA.FTZ R56, R62, c[0x0][0x23c], -R110.reuse ;  /* 0x00008f003e387a23 */ /* 0x100fe2000001086e */
[----:B------:R-:W-:Y:S01]  /*13c30*/  HMMA.16816.F32.BF16 R8, R48, R58, R8 ;  /* 0x0000003a3008723c */ /* 0x000fe20000041808 */
[----:B------:R-:W3:Y:S01]  /*13c40*/  LDSM.16.MT88.4 R48, [R230+0xf000] ;  /* 0x00f00000e630783b */ /* 0x000ee20000004200 */
[----:B------:R-:W-:-:S02]  /*13c50*/  FFMA.FTZ R57, R185, c[0x0][0x23c], -R110 ;  /* 0x00008f00b9397a23 */ /* 0x000fc4000001086e */
[--C-:B------:R-:W-:Y:S01]  /*13c60*/  FFMA.FTZ R62, R184, c[0x0][0x23c], -R105.reuse ;  /* 0x00008f00b83e7a23 */ /* 0x100fe20000010869 */
[----:B------:R-:W1:Y:S01]  /*13c70*/  MUFU.EX2 R56, R56 ;  /* 0x0000003800387308 */ /* 0x000e620000000800 */
[--C-:B------:R-:W-:Y:S02]  /*13c80*/  FFMA.FTZ R184, R191, c[0x0][0x23c], -R105.reuse ;  /* 0x00008f00bfb87a23 */ /* 0x100fe40000010869 */
[--C-:B------:R-:W-:Y:S02]  /*13c90*/  FFMA.FTZ R58, R66, c[0x0][0x23c], -R110.reuse ;  /* 0x00008f00423a7a23 */ /* 0x100fe4000001086e */
[----:B------:R-:W-:Y:S02]  /*13ca0*/  FFMA.FTZ R59, R187, c[0x0][0x23c], -R110 ;  /* 0x00008f00bb3b7a23 */ /* 0x000fe4000001086e */
[----:B------:R-:W-:Y:S01]  /*13cb0*/  FFMA.FTZ R66, R186, c[0x0][0x23c], -R105 ;  /* 0x00008f00ba427a23 */ /* 0x000fe20000010869 */
[----:B--2---:R-:W-:Y:S01]  /*13cc0*/  F2FP.BF16.PACK_AB R47, R55, R54 ;  /* 0x00000036372f723e */ /* 0x004fe200000010ff */
[----:B------:R-:W2:Y:S06]  /*13cd0*/  MUFU.EX2 R57, R57 ;  /* 0x0000003900397308 */ /* 0x000eac0000000800 */
[C---:B-----5:R-:W-:Y:S01]  /*13ce0*/  HMMA.16816.F32.BF16 R12, R44.reuse, R36, R12 ;  /* 0x000000242c0c723c */ /* 0x060fe2000004180c */
[----:B-1----:R-:W-:Y:S01]  /*13cf0*/  FADD.FTZ R83, R56, R83 ;  /* 0x0000005338537221 */ /* 0x002fe20000010000 */
[----:B------:R-:W-:Y:S06]  /*13d00*/  MUFU.EX2 R58, R58 ;  /* 0x0000003a003a7308 */ /* 0x000fec0000000800 */
[C---:B------:R-:W-:Y:S01]  /*13d10*/  HMMA.16816.F32.BF16 R16, R44.reuse, R38, R16 ;  /* 0x000000262c10723c */ /* 0x040fe20000041810 */
[----:B------:R-:W1:Y:S01]  /*13d20*/  LDSM.16.MT88.4 R36, [R234+0xf800] ;  /* 0x00f80000ea24783b */ /* 0x000e620000004200 */
[----:B------:R-:W-:Y:S06]  /*13d30*/  MUFU.EX2 R59, R59 ;  /* 0x0000003b003b7308 */ /* 0x000fec0000000800 */
[C---:B------:R-:W-:Y:S02]  /*13d40*/  HMMA.16816.F32.BF16 R24, R44.reuse, R40, R24 ;  /* 0x000000282c18723c */ /* 0x040fe40000041818 */
[----:B------:R-:W-:Y:S06]  /*13d50*/  MUFU.EX2 R60, R60 ;  /* 0x0000003c003c7308 */ /* 0x000fec0000000800 */
[C---:B------:R-:W-:Y:S01]  /*13d60*/  HMMA.16816.F32.BF16 R4, R44.reuse, R42, R4 ;  /* 0x0000002a2c04723c */ /* 0x040fe20000041804 */
[----:B------:R-:W5:Y:S01]  /*13d70*/  LDSM.16.MT88.4 R40, [R232+0xf800] ;  /* 0x00f80000e828783b */ /* 0x000f620000004200 */
        /* <DEDUP_REMOVED lines=8> */
[----:B------:R-:W-:Y:S01]  /*13e00*/  HMMA.16816.F32.BF16 R8, R44, R50, R8 ;  /* 0x000000322c08723c */ /* 0x000fe20000041808 */
[----:B------:R-:W4:Y:S01]  /*13e10*/  LDSM.16.MT88.4 R48, [R230+0xf800] ;  /* 0x00f80000e630783b */ /* 0x000f220000004200 */
[----:B------:R-:W3:Y:S05]  /*13e20*/  MUFU.EX2 R70, R70 ;  /* 0x0000004600467308 */ /* 0x000eea0000000800 */
[C---:B--2---:R-:W-:Y:S01]  /*13e30*/  F2FP.BF16.PACK_AB R44, R57.reuse, R56 ;  /* 0x00000038392c723e */ /* 0x044fe200000010ff */
[----:B------:R-:W-:Y:S01]  /*13e40*/  FADD.FTZ R57, R57, R83 ;  /* 0x0000005339397221 */ /* 0x000fe20000010000 */
[----:B-1----:R-:W-:Y:S01]  /*13e50*/  F2FP.BF16.PACK_AB R45, R62, R60 ;  /* 0x0000003c3e2d723e */ /* 0x002fe200000010ff */
[----:B------:R-:W1:Y:S01]  /*13e60*/  MUFU.EX2 R184, R184 ;  /* 0x000000b800b87308 */ /* 0x000e620000000800 */
[----:B------:R-:W-:Y:S01]  /*13e70*/  F2FP.BF16.PACK_AB R46, R59, R58 ;  /* 0x0000003a3b2e723e */ /* 0x000fe200000010ff */
[----:B------:R-:W-:Y:S01]  /*13e80*/  FADD.FTZ R57, R58, R57 ;  /* 0x000000393a397221 */ /* 0x000fe20000010000 */
[----:B------:R-:W-:-:S03]  /*13e90*/  F2FP.BF16.PACK_AB R47, R66, R64 ;  /* 0x00000040422f723e */ /* 0x000fc600000010ff */
[----:B------:R-:W-:-:S04]  /*13ea0*/  FADD.FTZ R59, R59, R57 ;  /* 0x000000393b3b7221 */ /* 0x000fc80000010000 */
[----:B------:R-:W-:Y:S01]  /*13eb0*/  HMMA.16816.F32.BF16 R12, R44, R36, R12 ;  /* 0x000000242c0c723c */ /* 0x000fe2000004180c */
[----:B---3--:R-:W-:-:S07]  /*13ec0*/  FADD.FTZ R59, R68, R59 ;  /* 0x0000003b443b7221 */ /* 0x008fce0000010000 */
[C---:B------:R-:W-:Y:S01]  /*13ed0*/  HMMA.16816.F32.BF16 R16, R44.reuse, R38, R16 ;  /* 0x000000262c10723c */ /* 0x040fe20000041810 */
[----:B------:R-:W2:Y:S07]  /*13ee0*/  LDSM.16.MT88.4 R36, [R234+0x10000] ;  /* 0x01000000ea24783b */ /* 0x000eae0000004200 */
[C---:B-----5:R-:W-:Y:S08]  /*13ef0*/  HMMA.16816.F32.BF16 R24, R44.reuse, R40, R24 ;  /* 0x000000282c18723c */ /* 0x060ff00000041818 */
[C---:B------:R-:W-:Y:S01]  /*13f00*/  HMMA.16816.F32.BF16 R4, R44.reuse, R42, R4 ;  /* 0x0000002a2c04723c */ /* 0x040fe20000041804 */
[----:B------:R-:W3:Y:S07]  /*13f10*/  LDSM.16.MT88.4 R40, [R232+0x10000] ;  /* 0x01000000e828783b */ /* 0x000eee0000004200 */
[C---:B----4-:R-:W-:Y:S08]  /*13f20*/  HMMA.16816.F32.BF16 R32, R44.reuse, R28, R32 ;  /* 0x0000001c2c20723c */ /* 0x050ff00000041820 */
[C---:B------:R-:W-:Y:S01]  /*13f30*/  HMMA.16816.F32.BF16 R20, R44.reuse, R30, R20 ;  /* 0x0000001e2c14723c */ /* 0x040fe20000041814 */
[----:B------:R-:W4:Y:S07]  /*13f40*/  LDSM.16.MT88.4 R28, [R231+0x10000] ;  /* 0x01000000e71c783b */ /* 0x000f2e0000004200 */
[C---:B------:R-:W-:Y:S07]  /*13f50*/  HMMA.16816.F32.BF16 R76, R44.reuse, R48, R76 ;  /* 0x000000302c4c723c */ /* 0x040fee000004184c */
[----:B------:R-:W-:Y:S01]  /*13f60*/  FFMA.FTZ R48, R91, c[0x0][0x23c], -R110 ;  /* 0x00008f005b307a23 */ /* 0x000fe2000001086e */
[----:B------:R-:W-:Y:S01]  /*13f70*/  HMMA.16816.F32.BF16 R8, R44, R50, R8 ;  /* 0x000000322c08723c */ /* 0x000fe20000041808 */
[----:B------:R-:W-:-:S02]  /*13f80*/  FFMA.FTZ R91, R92, c[0x0][0x23c], -R105 ;  /* 0x00008f005c5b7a23 */ /* 0x000fc40000010869 */
[--C-:B------:R-:W-:Y:S02]  /*13f90*/  FFMA.FTZ R49, R192, c[0x0][0x23c], -R110.reuse ;  /* 0x00008f00c0317a23 */ /* 0x100fe4000001086e */
[----:B------:R-:W-:Y:S01]  /*13fa0*/  FFMA.FTZ R92, R193, c[0x0][0x23c], -R105 ;  /* 0x00008f00c15c7a23 */ /* 0x000fe20000010869 */
[----:B------:R-:W5:Y:S01]  /*13fb0*/  MUFU.EX2 R48, R48 ;  /* 0x0000003000307308 */ /* 0x000f620000000800 */
[----:B------:R-:W-:Y:S01]  /*13fc0*/  F2FP.BF16.PACK_AB R44, R70, R68 ;  /* 0x00000044462c723e */ /* 0x000fe200000010ff */
[--C-:B------:R-:W-:Y:S01]  /*13fd0*/  FFMA.FTZ R50, R94, c[0x0][0x23c], -R110.reuse ;  /* 0x00008f005e327a23 */ /* 0x100fe2000001086e */
[----:B------:R-:W-:Y:S01]  /*13fe0*/  F2FP.BF16.PACK_AB R45, R183, R88 ;  /* 0x00000058b72d723e */ /* 0x000fe200000010ff */
[--C-:B------:R-:W-:Y:S01]  /*13ff0*/  FFMA.FTZ R51, R173, c[0x0][0x23c], -R110.reuse ;  /* 0x00008f00ad337a23 */ /* 0x100fe2000001086e */
[----:B------:R-:W-:Y:S01]  /*14000*/  F2FP.BF16.PACK_AB R46, R182, R89 ;  /* 0x00000059b62e723e */ /* 0x000fe200000010ff */
[----:B------:R-:W-:Y:S01]  /*14010*/  FFMA.FTZ R94, R196, c[0x0][0x23c], -R110 ;  /* 0x00008f00c45e7a23 */ /* 0x000fe2000001086e */
[----:B-1----:R-:W-:Y:S01]  /*14020*/  F2FP.BF16.PACK_AB R47, R184, R90 ;  /* 0x0000005ab82f723e */ /* 0x002fe200000010ff */
[----:B------:R-:W1:Y:S01]  /*14030*/  MUFU.EX2 R49, R49 ;  /* 0x0000003100317308 */ /* 0x000e620000000800 */
[----:B------:R-:W-:-:S04]  /*14040*/  FADD.FTZ R70, R70, R59 ;  /* 0x0000003b46467221 */ /* 0x000fc80000010000 */
[----:B------:R-:W-:Y:S01]  /*14050*/  FADD.FTZ R70, R89, R70 ;  /* 0x0000004659467221 */ /* 0x000fe20000010000 */
[----:B--2---:R-:W-:Y:S02]  /*14060*/  HMMA.16816.F32.BF16 R12, R44, R36, R12 ;  /* 0x000000242c0c723c */ /* 0x004fe4000004180c */
[----:B------:R-:W-:Y:S01]  /*14070*/  MUFU.EX2 R50, R50 ;  /* 0x0000003200327308 */ /* 0x000fe20000000800 */
[----:B------:R-:W-:-:S04]  /*14080*/  FADD.FTZ R182, R182, R70 ;  /* 0x00000046b6b67221 */ /* 0x000fc80000010000 */
[----:B-----5:R-:W-:Y:S01]  /*14090*/  FADD.FTZ R182, R48, R182 ;  /* 0x000000b630b67221 */ /* 0x020fe20000010000 */
[C---:B------:R-:W-:Y:S01]  /*140a0*/  HMMA.16816.F32.BF16 R16, R44.reuse, R38, R16 ;  /* 0x000000262c10723c */ /* 0x040fe20000041810 */
[----:B------:R-:W2:Y:S01]  /*140b0*/  LDSM.16.MT88.4 R36, [R230+0x10000] ;  /* 0x01000000e624783b */ /* 0x000ea20000004200 */
[----:B------:R-:W-:Y:S06]  /*140c0*/  MUFU.EX2 R51, R51 ;  /* 0x0000003300337308 */ /* 0x000fec0000000800 */
[C---:B---3--:R-:W-:Y:S02]  /*140d0*/  HMMA.16816.F32.BF16 R24, R44.reuse, R40, R24 ;  /* 0x000000282c18723c */ /* 0x048fe40000041818 */
[----:B------:R-:W3:Y:S06]  /*140e0*/  MUFU.EX2 R91, R91 ;  /* 0x0000005b005b7308 */ /* 0x000eec0000000800 */
[C---:B------:R-:W-:Y:S01]  /*140f0*/  HMMA.16816.F32.BF16 R4, R44.reuse, R42, R4 ;  /* 0x0000002a2c04723c */ /* 0x040fe20000041804 */
[----:B------:R-:W5:Y:S01]  /*14100*/  LDSM.16.MT88.4 R40, [R234+0x10800] ;  /* 0x01080000ea28783b */ /* 0x000f620000004200 */
[----:B------:R-:W1:Y:S06]  /*14110*/  MUFU.EX2 R92, R92 ;  /* 0x0000005c005c7308 */ /* 0x000e6c0000000800 */
[C---:B----4-:R-:W-:Y:S02]  /*14120*/  HMMA.16816.F32.BF16 R32, R44.reuse, R28, R32 ;  /* 0x0000001c2c20723c */ /* 0x050fe40000041820 */
[----:B------:R-:W4:Y:S06]  /*14130*/  MUFU.EX2 R94, R94 ;  /* 0x0000005e005e7308 */ /* 0x000f2c0000000800 */
[C---:B------:R-:W-:Y:S01]  /*14140*/  HMMA.16816.F32.BF16 R20, R44.reuse, R30, R20 ;  /* 0x0000001e2c14723c */ /* 0x040fe20000041814 */
[----:B------:R-:W4:Y:S07]  /*14150*/  LDSM.16.MT88.4 R28, [R232+0x10800] ;  /* 0x01080000e81c783b */ /* 0x000f2e0000004200 */
[C---:B--2---:R-:W-:Y:S08]  /*14160*/  HMMA.16816.F32.BF16 R76, R44.reuse, R36, R76 ;  /* 0x000000242c4c723c */ /* 0x044ff0000004184c */
[----:B------:R-:W-:Y:S01]  /*14170*/  HMMA.16816.F32.BF16 R8, R44, R38, R8 ;  /* 0x000000262c08723c */ /* 0x000fe20000041808 */
[----:B------:R-:W2:Y:S06]  /*14180*/  LDSM.16.MT88.4 R36, [R231+0x10800] ;  /* 0x01080000e724783b */ /* 0x000eac0000004200 */
[C---:B-1----:R-:W-:Y:S01]  /*14190*/  F2FP.BF16.PACK_AB R44, R49.reuse, R48 ;  /* 0x00000030312c723e */ /* 0x042fe200000010ff */
[----:B------:R-:W-:Y:S01]  /*141a0*/  FADD.FTZ R49, R49, R182 ;  /* 0x000000b631317221 */ /* 0x000fe20000010000 */
[----:B---3--:R-:W-:-:S02]  /*141b0*/  F2FP.BF16.PACK_AB R45, R2, R91 ;  /* 0x0000005b022d723e */ /* 0x008fc400000010ff */
[----:B------:R-:W-:Y:S01]  /*141c0*/  F2FP.BF16.PACK_AB R46, R51, R50 ;  /* 0x00000032332e723e */ /* 0x000fe200000010ff */
[----:B------:R-:W-:Y:S01]  /*141d0*/  FADD.FTZ R49, R50, R49 ;  /* 0x0000003132317221 */ /* 0x000fe20000010000 */
[----:B------:R-:W-:-:S03]  /*141e0*/  F2FP.BF16.PACK_AB R47, R92, R0 ;  /* 0x000000005c2f723e */ /* 0x000fc600000010ff */
[----:B------:R-:W-:-:S04]  /*141f0*/  FADD.FTZ R51, R51, R49 ;  /* 0x0000003133337221 */ /* 0x000fc80000010000 */
[----:B-----5:R-:W-:Y:S01]  /*14200*/  HMMA.16816.F32.BF16 R12, R44, R40, R12 ;  /* 0x000000282c0c723c */ /* 0x020fe2000004180c */
[----:B------:R-:W-:-:S07]  /*14210*/  FADD.FTZ R51, R93, R51 ;  /* 0x000000335d337221 */ /* 0x000fce0000010000 */
[C---:B------:R-:W-:Y:S01]  /*14220*/  HMMA.16816.F32.BF16 R16, R44.reuse, R42, R16 ;  /* 0x0000002a2c10723c */ /* 0x040fe20000041810 */
[----:B------:R-:W1:Y:S07]  /*14230*/  LDSM.16.MT88.4 R40, [R230+0x10800] ;  /* 0x01080000e628783b */ /* 0x000e6e0000004200 */
[C---:B----4-:R-:W-:Y:S08]  /*14240*/  HMMA.16816.F32.BF16 R24, R44.reuse, R28, R24 ;  /* 0x0000001c2c18723c */ /* 0x050ff00000041818 */
[C---:B------:R-:W-:Y:S01]  /*14250*/  HMMA.16816.F32.BF16 R4, R44.reuse, R30, R4 ;  /* 0x0000001e2c04723c */ /* 0x040fe20000041804 */
[----:B------:R-:W3:Y:S07]  /*14260*/  LDSM.16.MT88.4 R28, [R234+0x11000] ;  /* 0x01100000ea1c783b */ /* 0x000eee0000004200 */
[C---:B--2---:R-:W-:Y:S08]  /*14270*/  HMMA.16816.F32.BF16 R32, R44.reuse, R36, R32 ;  /* 0x000000242c20723c */ /* 0x044ff00000041820 */
        /* <DEDUP_REMOVED lines=8> */
[----:B------:R-:W-:Y:S01]  /*14300*/  F2FP.BF16.PACK_AB R46, R97, R96 ;  /* 0x00000060612e723e */ /* 0x000fe200000010ff */
[----:B------:R-:W-:Y:S01]  /*14310*/  FADD.FTZ R94, R96, R94 ;  /* 0x0000005e605e7221 */ /* 0x000fe20000010000 */
[----:B------:R-:W-:-:S03]  /*14320*/  F2FP.BF16.PACK_AB R47, R103, R98 ;  /* 0x00000062672f723e */ /* 0x000fc600000010ff */
[----:B------:R-:W-:-:S04]  /*14330*/  FADD.FTZ R97, R97, R94 ;  /* 0x0000005e61617221 */ /* 0x000fc80000010000 */
[----:B---3--:R-:W-:Y:S01]  /*14340*/  HMMA.16816.F32.BF16 R12, R44, R28, R12 ;  /* 0x0000001c2c0c723c */ /* 0x008fe2000004180c */
[----:B------:R-:W-:-:S06]  /*14350*/  FADD.FTZ R97, R99, R97 ;  /* 0x0000006163617221 */ /* 0x000fcc0000010000 */
[----:B------:R-:W-:Y:S01]  /*14360*/  FADD.FTZ R28, R169, R163 ;  /* 0x000000a3a91c7221 */ /* 0x000fe20000010000 */
[C---:B--2---:R-:W-:Y:S03]  /*14370*/  HMMA.16816.F32.BF16 R24, R44.reuse, R36, R24 ;  /* 0x000000242c18723c */ /* 0x044fe60000041818 */
[----:B------:R-:W-:Y:S02]  /*14380*/  FADD.FTZ R28, R65, R28 ;  /* 0x0000001c411c7221 */ /* 0x000fe40000010000 */
[----:B------:R-:W2:Y:S02]  /*14390*/  MUFU.EX2 R65, R198 ;  /* 0x000000c600417308 */ /* 0x000ea40000000800 */
[----:B------:R-:W-:Y:S01]  /*143a0*/  FADD.FTZ R28, R168, R28 ;  /* 0x0000001ca81c7221 */ /* 0x000fe20000010000 */
[----:B------:R-:W-:Y:S01]  /*143b0*/  HMMA.16816.F32.BF16 R16, R44, R30, R16 ;  /* 0x0000001e2c10723c */ /* 0x000fe20000041810 */
[----:B------:R-:W-:-:S02]  /*143c0*/  FFMA.FTZ R36, R100, c[0x0][0x23c], -R105 ;  /* 0x00008f0064247a23 */ /* 0x000fc40000010869 */
[----:B------:R-:W-:Y:S02]  /*143d0*/  FADD.FTZ R69, R67, R28 ;  /* 0x0000001c43457221 */ /* 0x000fe40000010000 */
[----:B------:R-:W-:Y:S01]  /*143e0*/  FFMA.FTZ R37, R126, c[0x0][0x23c], -R105 ;  /* 0x00008f007e257a23 */ /* 0x000fe20000010869 */
[----:B------:R-:W3:Y:S01]  /*143f0*/  MUFU.EX2 R67, R101 ;  /* 0x0000006500437308 */ /* 0x000ee20000000800 */
[----:B------:R-:W-:Y:S01]  /*14400*/  FADD.FTZ R69, R178, R69 ;  /* 0x00000045b2457221 */ /* 0x000fe20000010000 */
[----:B------:R-:W4:Y:S01]  /*14410*/  LDSM.16.MT88.4 R28, [R230+0x11000] ;  /* 0x01100000e61c783b */ /* 0x000f220000004200 */
[----:B-1----:R-:W-:Y:S02]  /*14420*/  HMMA.16816.F32.BF16 R32, R44, R40, R32 ;  /* 0x000000282c20723c */ /* 0x002fe40000041820 */
[----:B------:R-:W-:Y:S01]  /*14430*/  FADD.FTZ R179, R179, R69 ;  /* 0x00000045b3b37221 */ /* 0x000fe20000010000 */
[----:B--2---:R-:W-:Y:S02]  /*14440*/  F2FP.BF16.PACK_AB R144, R65, R99 ;  /* 0x000000634190723e */ /* 0x004fe400000010ff */
[----:B------:R-:W-:Y:S01]  /*14450*/  MUFU.EX2 R36, R36 ;  /* 0x0000002400247308 */ /* 0x000fe20000000800 */
[----:B------:R-:W-:-:S02]  /*14460*/  FADD.FTZ R179, R180, R179 ;  /* 0x000000b3b4b37221 */ /* 0x000fc40000010000 */
[C---:B------:R-:W-:Y:S01]  /*14470*/  HMMA.16816.F32.BF16 R4, R44.reuse, R38, R4 ;  /* 0x000000262c04723c */ /* 0x040fe20000041804 */
[----:B------:R-:W-:Y:S02]  /*14480*/  FADD.FTZ R97, R65, R97 ;  /* 0x0000006141617221 */ /* 0x000fe40000010000 */
[----:B------:R-:W-:Y:S02]  /*14490*/  FADD.FTZ R181, R181, R179 ;  /* 0x000000b3b5b57221 */ /* 0x000fe40000010000 */
[----:B------:R-:W1:Y:S01]  /*144a0*/  MUFU.EX2 R37, R37 ;  /* 0x0000002500257308 */ /* 0x000e620000000800 */
[----:B---3--:R-:W-:Y:S01]  /*144b0*/  F2FP.BF16.PACK_AB R146, R252, R67 ;  /* 0x00000043fc92723e */ /* 0x008fe200000010ff */
[----:B------:R-:W-:Y:S01]  /*144c0*/  FADD.FTZ R181, R72, R181 ;  /* 0x000000b548b57221 */ /* 0x000fe20000010000 */
[----:B------:R-:W-:Y:S01]  /*144d0*/  HMMA.16816.F32.BF16 R20, R44, R42, R20 ;  /* 0x0000002a2c14723c */ /* 0x000fe20000041814 */
[----:B------:R-:W-:Y:S02]  /*144e0*/  FADD.FTZ R97, R67, R97 ;  /* 0x0000006143617221 */ /* 0x000fe40000010000 */
[----:B------:R-:W-:-:S02]  /*144f0*/  FADD.FTZ R181, R73, R181 ;  /* 0x000000b549b57221 */ /* 0x000fc40000010000 */
[----:B------:R-:W-:Y:S02]  /*14500*/  FADD.FTZ R252, R252, R97 ;  /* 0x00000061fcfc7221 */ /* 0x000fe40000010000 */
[----:B------:R-:W-:-:S04]  /*14510*/  FADD.FTZ R74, R74, R181 ;  /* 0x000000b54a4a7221 */ /* 0x000fc80000010000 */
[----:B------:R-:W-:Y:S01]  /*14520*/  FADD.FTZ R74, R75, R74 ;  /* 0x0000004a4b4a7221 */ /* 0x000fe20000010000 */
[----:B-1----:R-:W-:-:S03]  /*14530*/  F2FP.BF16.PACK_AB R145, R37, R36 ;  /* 0x000000242591723e */ /* 0x002fc600000010ff */
[----:B------:R-:W-:-:S04]  /*14540*/  FADD.FTZ R52, R52, R74 ;  /* 0x0000004a34347221 */ /* 0x000fc80000010000 */
[----:B------:R-:W-:Y:S01]  /*14550*/  FADD.FTZ R52, R53, R52 ;  /* 0x0000003435347221 */ /* 0x000fe20000010000 */
[----:B------:R-:W-:Y:S01]  /*14560*/  HMMA.16816.F32.BF16 R160, R144, R156, R12 ;  /* 0x0000009c90a0723c */ /* 0x000fe2000004180c */
[----:B------:R-:W1:Y:S02]  /*14570*/  LDSM.16.MT88.4 R12, [R230+0x11800] ;  /* 0x01180000e60c783b */ /* 0x000e640000004200 */
[----:B------:R-:W-:-:S04]  /*14580*/  FADD.FTZ R54, R54, R52 ;  /* 0x0000003436367221 */ /* 0x000fc80000010000 */
[----:B------:R-:W-:Y:S01]  /*14590*/  FADD.FTZ R54, R55, R54 ;  /* 0x0000003637367221 */ /* 0x000fe20000010000 */
[----:B----4-:R-:W-:Y:S03]  /*145a0*/  HMMA.16816.F32.BF16 R76, R44, R28, R76 ;  /* 0x0000001c2c4c723c */ /* 0x010fe6000004184c */
        /* <DEDUP_REMOVED lines=15> */
[----:B------:R-:W-:Y:S01]  /*146a0*/  FADD.FTZ R2, R0, R2 ;  /* 0x0000000200027221 */ /* 0x000fe20000010000 */
[----:B------:R-:W-:-:S03]  /*146b0*/  MOV R0, R111 ;  /* 0x0000006f00007202 */ /* 0x000fc60000000f00 */
[----:B------:R-:W-:Y:S01]  /*146c0*/  FADD.FTZ R92, R92, R2 ;  /* 0x000000025c5c7221 */ /* 0x000fe20000010000 */
[----:B------:R-:W-:Y:S01]  /*146d0*/  HMMA.16816.F32.BF16 R148, R144, R150, R20 ;  /* 0x000000969094723c */ /* 0x000fe20000041814 */
[----:B------:R-:W-:Y:S02]  /*146e0*/  MOV R2, R112 ;  /* 0x0000007000027202 */ /* 0x000fe40000000f00 */
[----:B------:R-:W-:-:S04]  /*146f0*/  FADD.FTZ R92, R95, R92 ;  /* 0x0000005c5f5c7221 */ /* 0x000fc80000010000 */
[----:B------:R-:W-:Y:S01]  /*14700*/  FADD.FTZ R102, R102, R92 ;  /* 0x0000005c66667221 */ /* 0x000fe20000010000 */
[----:B-1----:R-:W-:Y:S03]  /*14710*/  HMMA.16816.F32.BF16 R140, R144, R12, R76 ;  /* 0x0000000c908c723c */ /* 0x002fe6000004184c */
[----:B------:R-:W-:-:S04]  /*14720*/  FADD.FTZ R102, R98, R102 ;  /* 0x0000006662667221 */ /* 0x000fc80000010000 */
[----:B------:R-:W-:Y:S01]  /*14730*/  FADD.FTZ R103, R103, R102 ;  /* 0x0000006667677221 */ /* 0x000fe20000010000 */
[----:B------:R-:W-:Y:S03]  /*14740*/  HMMA.16816.F32.BF16 R144, R144, R14, R8 ;  /* 0x0000000e9090723c */ /* 0x000fe60000041808 */
[----:B------:R-:W-:-:S04]  /*14750*/  FADD.FTZ R103, R36, R103 ;  /* 0x0000006724677221 */ /* 0x000fc80000010000 */
[----:B------:R-:W-:-:S04]  /*14760*/  FADD.FTZ R103, R37, R103 ;  /* 0x0000006725677221 */ /* 0x000fc80000010000 */
[----:B------:R-:W-:-:S04]  /*14770*/  FADD.FTZ R103, R3, R103 ;  /* 0x0000006703677221 */ /* 0x000fc80000010000 */
[----:B------:R-:W-:Y:S02]  /*14780*/  FADD.FTZ R251, R251, R103 ;  /* 0x00000067fbfb7221 */ /* 0x000fe40000010000 */
.L_x_2385:
[----:B------:R-:W-:-:S06]  /*14790*/  UISETP.GE.AND UP0, UPT, UR12, 0x1, UPT ;  /* 0x000000010c00788c */ /* 0x000fcc000bf06270 */
[----:B------:R-:W-:-:S13]  /*147a0*/  PLOP3.LUT P0, PT, PT, PT, UP0, 0x80, 0x0 ;  /* 0x000000000000781c */ /* 0x000fda0003f0f008 */
[----:B------:R-:W-:Y:S05]  /*147b0*/  @!P0 BRA `(.L_x_2393) ;  /* 0x000073d000008947 */ /* 0x000fea0003800000 */
[----:B------:R-:W-:Y:S01]  /*147c0*/  IMAD.MOV.U32 R248, RZ, RZ, c[0x0][0x1a0] ;  /* 0x00006800fff87624 */ /* 0x000fe200078e00ff */
[----:B------:R-:W-:Y:S01]  /*147d0*/  MOV R3, R0 ;  /* 0x0000000000037202 */ /* 0x000fe20000000f00 */
[----:B------:R-:W-:Y:S01]  /*147e0*/  IMAD.MOV.U32 R164, RZ, RZ, R2 ;  /* 0x000000ffffa47224 */ /* 0x000fe200078e0002 */
[----:B------:R-:W-:Y:S01]  /*147f0*/  ULDC.64 UR8, c[0x0][0x198] ;  /* 0x0000660000087ab9 */ /* 0x000fe20000000a00 */
[----:B------:R-:W-:Y:S01]  /*14800*/  IMAD.MOV.U32 R245, RZ, RZ, c[0x0][0x1a4] ;  /* 0x00006900fff57624 */ /* 0x000fe200078e00ff */
[----:B------:R-:W-:Y:S01]  /*14810*/  LEA R247, -R248, RZ, 0x8 ;  /* 0x000000fff8f77211 */ /* 0x000fe200078e41ff */
[----:B------:R-:W-:Y:S02]  /*14820*/  ULDC.64 UR10, c[0x0][0x1a0] ;  /* 0x00006800000a7ab9 */ /* 0x000fe40000000a00 */
[----:B------:R-:W-:Y:S01]  /*14830*/  ULDC.64 UR6, c[0x0][0x1a0] ;  /* 0x0000680000067ab9 */ /* 0x000fe20000000a00 */
[----:B------:R-:W-:Y:S02]  /*14840*/  SHF.R.S32.HI R246, RZ, 0x1f, R247 ;  /* 0x0000001ffff67819 */ /* 0x000fe400000114f7 */
.L_x_2397:
        /* <DEDUP_REMOVED lines=30> */
[----:B------:R-:W-:Y:S04]  /*14a30*/  UIMAD UR28, UR19, UR27, UR28 ;  /* 0x0000001b131c72a4 */ /* 0x000fe8000f8e021c */
[----:B------:R-:W-:Y:S02]  /*14a40*/  UISETP.GT.U32.AND UP2, UPT, UR19, UR28, UPT ;  /* 0x0000001c1300728c */ /* 0x000fe4000bf44070 */
[----:B-1----:R-:W-:Y:S07]  /*14a50*/  UIMAD.WIDE.U32 UR32, UR33, UR26, URZ ;  /* 0x0000001a212072a5 */ /* 0x002fee000f8e003f */
[----:B------:R-:W-:Y:S02]  /*14a60*/  UMOV UR29, UR33 ;  /* 0x00000021001d7c82 */ /* 0x000fe40008000000 */
[----:B------:R-:W-:Y:S02]  /*14a70*/  UIADD3 UR24, -UR29, URZ, URZ ;  /* 0x0000003f1d187290 */ /* 0x000fe4000fffe13f */
[----:B------:R-:W-:Y:S02]  /*14a80*/  @!UP2 UIADD3 UR28, UR28, -UR19, URZ ;  /* 0x800000131c1ca290 */ /* 0x000fe4000fffe03f */
[----:B------:R-:W-:Y:S02]  /*14a90*/  UIMAD UR26, UR19, UR24, UR26 ;  /* 0x00000018131a72a4 */ /* 0x000fe4000f8e021a */
[----:B------:R-:W-:Y:S02]  /*14aa0*/  UISETP.GE.U32.AND UP4, UPT, UR28, UR19, UPT ;  /* 0x000000131c00728c */ /* 0x000fe4000bf86070 */
[----:B------:R-:W-:Y:S02]  /*14ab0*/  UISETP.GT.U32.AND UP0, UPT, UR19, UR26, UPT ;  /* 0x0000001a1300728c */ /* 0x000fe4000bf04070 */
[----:B------:R-:W-:Y:S02]  /*14ac0*/  ULDC UR24, c[0x0][0x2d0] ;  /* 0x0000b40000187ab9 */ /* 0x000fe40000000800 */
[----:B------:R-:W-:Y:S02]  /*14ad0*/  ULOP3.LUT UR30, UR30, UR24, URZ, 0x3c, !UPT ;  /* 0x000000181e1e7292 */ /* 0x000fe4000f8e3c3f */
[----:B------:R-:W-:Y:S02]  /*14ae0*/  ULOP3.LUT UR22, UR22, UR24, URZ, 0x3c, !UPT ;  /* 0x0000001816167292 */ /* 0x000fe4000f8e3c3f */
[----:B------:R-:W-:Y:S02]  /*14af0*/  UISETP.GE.AND UP1, UPT, UR30, URZ, UPT ;  /* 0x0000003f1e00728c */ /* 0x000fe4000bf26270 */
[----:B------:R-:W-:Y:S02]  /*14b00*/  @!UP2 UIADD3 UR31, UR31, 0x1, URZ ;  /* 0x000000011f1fa890 */ /* 0x000fe4000fffe03f */
[----:B------:R-:W-:Y:S02]  /*14b10*/  @!UP0 UIADD3 UR26, UR26, -UR19, URZ ;  /* 0x800000131a1a8290 */ /* 0x000fe4000fffe03f */
[----:B------:R-:W-:Y:S02]  /*14b20*/  @!UP0 UIADD3 UR29, UR29, 0x1, URZ ;  /* 0x000000011d1d8890 */ /* 0x000fe4000fffe03f */
[----:B------:R-:W-:Y:S02]  /*14b30*/  UISETP.GE.U32.AND UP3, UPT, UR26, UR19, UPT ;  /* 0x000000131a00728c */ /* 0x000fe4000bf66070 */
[----:B------:R-:W-:Y:S02]  /*14b40*/  UISETP.GE.AND UP0, UPT, UR22, URZ, UPT ;  /* 0x0000003f1600728c */ /* 0x000fe4000bf06270 */
[----:B------:R-:W-:Y:S02]  /*14b50*/  @UP4 UIADD3 UR31, UR31, 0x1, URZ ;  /* 0x000000011f1f4890 */ /* 0x000fe4000fffe03f */
[----:B------:R-:W-:Y:S02]  /*14b60*/  UISETP.NE.AND UP2, UPT, URZ, UR24, UPT ;  /* 0x000000183f00728c */ /* 0x000fe4000bf45270 */
[----:B------:R-:W-:Y:S02]  /*14b70*/  ULOP3.LUT UR19, URZ, UR24, URZ, 0x33, !UPT ;  /* 0x000000183f137292 */ /* 0x000fe4000f8e333f */
[----:B------:R-:W-:Y:S02]  /*14b80*/  @!UP1 UIADD3 UR31, -UR31, URZ, URZ ;  /* 0x0000003f1f1f9290 */ /* 0x000fe4000fffe13f */
[----:B------:R-:W-:Y:S02]  /*14b90*/  @UP3 UIADD3 UR29, UR29, 0x1, URZ ;  /* 0x000000011d1d3890 */ /* 0x000fe4000fffe03f */
[----:B------:R-:W-:Y:S02]  /*14ba0*/  USEL UR31, UR19, UR31, !UP2 ;  /* 0x0000001f131f7287 */ /* 0x000fe4000d000000 */
[----:B------:R-:W-:Y:S04]  /*14bb0*/  @!UP0 UIADD3 UR29, -UR29, URZ, URZ ;  /* 0x0000003f1d1d8290 */ /* 0x000fe8000fffe13f */
[----:B------:R-:W-:Y:S01]  /*14bc0*/  USEL UR19, UR19, UR29, !UP2 ;  /* 0x0000001d13137287 */ /* 0x000fe2000d000000 */
[----:B------:R-:W-:Y:S01]  /*14bd0*/  MOV R2, UR31 ;  /* 0x0000001f00027c02 */ /* 0x000fe20008000f00 */
[----:B------:R-:W-:Y:S03]  /*14be0*/  IMAD.U32 R0, RZ, RZ, UR31 ;  /* 0x0000001fff007e24 */ /* 0x000fe6000f8e00ff */
[----:B------:R-:W-:Y:S01]  /*14bf0*/  LEA R6, P0, R2, UR16, 0x2 ;  /* 0x0000001002067c11 */ /* 0x000fe2000f8010ff */
[----:B------:R-:W-:Y:S01]  /*14c00*/  IMAD.U32 R5, RZ, RZ, UR19 ;  /* 0x00000013ff057e24 */ /* 0x000fe2000f8e00ff */
[----:B------:R-:W-:Y:S01]  /*14c10*/  MOV R4, UR19 ;  /* 0x0000001300047c02 */ /* 0x000fe20008000f00 */
[----:B------:R-:W-:Y:S01]  /*14c20*/  UIADD3 UR19, UR31, -UR19, URZ ;  /* 0x800000131f137290 */ /* 0x000fe2000fffe03f */
[----:B------:R-:W1:Y:S01]  /*14c30*/  R2UR UR26, R6 ;  /* 0x00000000061a73c2 */ /* 0x000e6200000e0000 */
[----:B------:R-:W-:Y:S02]  /*14c40*/  LEA.HI.X.SX32 R7, R0, UR17, 0x2, P0 ;  /* 0x0000001100077c11 */ /* 0x000fe400080f16ff */
[----:B------:R-:W-:Y:S01]  /*14c50*/  LEA R8, P1, R5, UR16, 0x2 ;  /* 0x0000001005087c11 */ /* 0x000fe2000f8210ff */
[----:B------:R-:W-:Y:S03]  /*14c60*/  UIMAD UR24, UR19, UR24, -0x100 ;  /* 0xffffff00131874a4 */ /* 0x000fe6000f8e0218 */
[----:B------:R-:W-:Y:S01]  /*14c70*/  LEA.HI.X.SX32 R9, R4, UR17, 0x2, P1 ;  /* 0x0000001104097c11 */ /* 0x000fe200088f16ff */
[----:B------:R-:W2:Y:S01]  /*14c80*/  R2UR UR27, R7 ;  /* 0x00000000071b73c2 */ /* 0x000ea200000e0000 */
[----:B------:R-:W-:Y:S02]  /*14c90*/  USHF.R.S32.HI UR22, URZ, 0x1f, UR24 ;  /* 0x0000001f3f167899 */ /* 0x000fe40008011418 */
[----:B------:R-:W-:Y:S04]  /*14ca0*/  UIMAD UR19, UR11, UR24, URZ ;  /* 0x000000180b1372a4 */ /* 0x000fe8000f8e023f */
[----:B------:R-:W-:Y:S01]  /*14cb0*/  UIMAD UR19, UR22, UR10, UR19 ;  /* 0x0000000a161372a4 */ /* 0x000fe2000f8e0213 */
[----:B------:R-:W3:Y:S02]  /*14cc0*/  R2UR UR28, R8 ;  /* 0x00000000081c73c2 */ /* 0x000ee400000e0000 */
[----:B------:R-:W-:Y:S01]  /*14cd0*/  UMOV UR22, UR10 ;  /* 0x0000000a00167c82 */ /* 0x000fe20008000000 */
[----:B-1----:R-:W-:Y:S05]  /*14ce0*/  IMAD.U32 R6, RZ, RZ, UR26 ;  /* 0x0000001aff067e24 */ /* 0x002fea000f8e00ff */
[----:B------:R-:W1:Y:S01]  /*14cf0*/  R2UR UR29, R9 ;  /* 0x00000000091d73c2 */ /* 0x000e6200000e0000 */
[----:B--2---:R-:W-:Y:S01]  /*14d00*/  IMAD.U32 R7, RZ, RZ, UR27 ;  /* 0x0000001bff077e24 */ /* 0x004fe2000f8e00ff */
[----:B------:R-:W-:Y:S04]  /*14d10*/  UIMAD.WIDE.U32 UR26, UR10, UR24, URZ ;  /* 0x000000180a1a72a5 */ /* 0x000fe8000f8e003f */
[----:B------:R-:W2:Y:S01]  /*14d20*/  LDG.E R0, [R6.64] ;  /* 0x0000001406007981 */ /* 0x000ea2000c1e1900 */
[----:B------:R-:W-:Y:S01]  /*14d30*/  UIADD3 UR19, UR27, UR19, URZ ;  /* 0x000000131b137290 */ /* 0x000fe2000fffe03f */
[----:B---3--:R-:W-:Y:S01]  /*14d40*/  MOV R4, UR28 ;  /* 0x0000001c00047c02 */ /* 0x008fe20008000f00 */
[----:B-1----:R-:W-:Y:S05]  /*14d50*/  IMAD.U32 R5, RZ, RZ, UR29 ;  /* 0x0000001dff057e24 */ /* 0x002fea000f8e00ff */
[----:B------:R1:W2:Y:S02]  /*14d60*/  LDG.E R2, [R4.64] ;  /* 0x0000001404027981 */ /* 0x0002a4000c1e1900 */
[----:B-1----:R-:W-:Y:S01]  /*14d70*/  IMAD.U32 R5, RZ, RZ, UR27 ;  /* 0x0000001bff057e24 */ /* 0x002fe2000f8e00ff */
[----:B------:R-:W-:Y:S02]  /*14d80*/  MOV R4, UR26 ;  /* 0x0000001a00047c02 */ /* 0x000fe40008000f00 */
[----:B------:R-:W-:Y:S01]  /*14d90*/  MOV R5, UR19 ;  /* 0x0000001300057c02 */ /* 0x000fe20008000f00 */
[----:B------:R-:W-:Y:S01]  /*14da0*/  UMOV UR19, UR11 ;  /* 0x0000000b00137c82 */ /* 0x000fe20008000000 */
[----:B--2---:R-:W-:Y:S04]  /*14db0*/  IMAD.IADD R2, R2, 0x1, -R0 ;  /* 0x0000000102027824 */ /* 0x004fe800078e0a00 */
[----:B------:R-:W-:Y:S01]  /*14dc0*/  IMAD.WIDE.U32 R4, R2, c[0x0][0x188], R4 ;  /* 0x0000620002047a25 */ /* 0x000fe200078e0004 */
[----:B------:R-:W-:Y:S05]  /*14dd0*/  SHF.R.S32.HI R0, RZ, 0x1f, R2 ;  /* 0x0000001fff007819 */ /* 0x000fea0000011402 */
[----:B------:R-:W-:Y:S04]  /*14de0*/  IMAD R0, R0, c[0x0][0x188], RZ ;  /* 0x0000620000007a24 */ /* 0x000fe800078e02ff */
[----:B------:R-:W-:Y:S02]  /*14df0*/  IMAD R0, R2, c[0x0][0x18c], R0 ;  /* 0x0000630002007a24 */ /* 0x000fe400078e0200 */
[----:B------:R-:W-:Y:S03]  /*14e00*/  IMAD.MOV.U32 R2, RZ, RZ, R4 ;  /* 0x000000ffff027224 */ /* 0x000fe600078e0004 */
[----:B------:R-:W-:Y:S02]  /*14e10*/  IADD3 R0, R5, R0, RZ ;  /* 0x0000000005007210 */ /* 0x000fe40007ffe0ff */
.L_x_2394:
[----:B------:R-:W-:Y:S01]  /*14e20*/  ISETP.GE.AND P0, PT, R242, c[0x0][0x220], PT ;  /* 0x00008800f2007a0c */ /* 0x000fe20003f06270 */
[----:B------:R-:W-:Y:S01]  /*14e30*/  UISETP.GE.AND UP0, UPT, UR12, 0x2, UPT ;  /* 0x000000020c00788c */ /* 0x000fe2000bf06270 */
[----:B------:R-:W-:Y:S02]  /*14e40*/  LEA R220, P2, R2, R177, 0x1 ;  /* 0x000000b102dc7211 */ /* 0x000fe400078408ff */
        /* <DEDUP_REMOVED lines=401> */
[----:B------:R-:W-:Y:S04]  /*16760*/  UIADD3 UR28, UR28, -0x200, URZ ;  /* 0xfffffe001c1c7890 */ /* 0x000fe8000fffe03f */
        /* <DEDUP_REMOVED lines=25> */
[----:B------:R-:W-:Y:S02]  /*16900*/  ULDC UR11, c[0x0][0x2d0] ;  /* 0x0000b400000b7ab9 */ /* 0x000fe40000000800 */
[----:B------:R-:W-:Y:S02]  /*16910*/  UISETP.GT.U32.AND UP0, UPT, UR10, UR24, UPT ;  /* 0x000000180a00728c */ /* 0x000fe4000bf04070 */
[----:B------:R-:W-:Y:S02]  /*16920*/  ULOP3.LUT UR30, UR30, UR11, URZ, 0x3c, !UPT ;  /* 0x0000000b1e1e7292 */ /* 0x000fe4000f8e3c3f */
[----:B------:R-:W-:Y:S02]  /*16930*/  @!UP2 UIADD3 UR31, UR31, 0x1, URZ ;  /* 0x000000011f1fa890 */ /* 0x000fe4000fffe03f */
[----:B------:R-:W-:Y:S02]  /*16940*/  UISETP.GE.AND UP1, UPT, UR30, URZ, UPT ;  /* 0x0000003f1e00728c */ /* 0x000fe4000bf26270 */
[----:B------:R-:W-:Y:S02]  /*16950*/  @UP4 UIADD3 UR31, UR31, 0x1, URZ ;  /* 0x000000011f1f4890 */ /* 0x000fe4000fffe03f */
[----:B------:R-:W-:Y:S02]  /*16960*/  UISETP.NE.AND UP2, UPT, URZ, UR11, UPT ;  /* 0x0000000b3f00728c */ /* 0x000fe4000bf45270 */
[----:B------:R-:W-:Y:S02]  /*16970*/  @!UP0 UIADD3 UR24, UR24, -UR10, URZ ;  /* 0x8000000a18188290 */ /* 0x000fe4000fffe03f */
[----:B------:R-:W-:Y:S02]  /*16980*/  ULOP3.LUT UR28, UR28, UR11, URZ, 0x3c, !UPT ;  /* 0x0000000b1c1c7292 */ /* 0x000fe4000f8e3c3f */
[----:B------:R-:W-:Y:S02]  /*16990*/  UISETP.GE.U32.AND UP3, UPT, UR24, UR10, UPT ;  /* 0x0000000a1800728c */ /* 0x000fe4000bf66070 */
[----:B------:R-:W-:Y:S02]  /*169a0*/  ULOP3.LUT UR10, URZ, UR11, URZ, 0x33, !UPT ;  /* 0x0000000b3f0a7292 */ /* 0x000fe4000f8e333f */
[----:B------:R-:W-:Y:S02]  /*169b0*/  @!UP1 UIADD3 UR31, -UR31, URZ, URZ ;  /* 0x0000003f1f1f9290 */ /* 0x000fe4000fffe13f */
[----:B------:R-:W-:Y:S02]  /*169c0*/  @!UP0 UIADD3 UR29, UR29, 0x1, URZ ;  /* 0x000000011d1d8890 */ /* 0x000fe4000fffe03f */
[----:B------:R-:W-:Y:S02]  /*169d0*/  USEL UR31, UR10, UR31, !UP2 ;  /* 0x0000001f0a1f7287 */ /* 0x000fe4000d000000 */
[----:B------:R-:W-:Y:S02]  /*169e0*/  UISETP.GE.AND UP0, UPT, UR28, URZ, UPT ;  /* 0x0000003f1c00728c */ /* 0x000fe4000bf06270 */
[----:B------:R-:W-:Y:S02]  /*169f0*/  @UP3 UIADD3 UR29, UR29, 0x1, URZ ;  /* 0x000000011d1d3890 */ /* 0x000fe4000fffe03f */
[----:B------:R-:W-:Y:S01]  /*16a00*/  MOV R169, UR31 ;  /* 0x0000001f00a97c02 */ /* 0x000fe20008000f00 */
[----:B------:R-:W-:Y:S03]  /*16a10*/  IMAD.U32 R168, RZ, RZ, UR31 ;  /* 0x0000001fffa87e24 */ /* 0x000fe6000f8e00ff */
[----:B------:R-:W-:Y:S03]  /*16a20*/  LEA R172, P1, R169, UR16, 0x2 ;  /* 0x00000010a9ac7c11 */ /* 0x000fe6000f8210ff */
[----:B------:R-:W-:Y:S01]  /*16a30*/  @!UP0 UIADD3 UR29, -UR29, URZ, URZ ;  /* 0x0000003f1d1d8290 */ /* 0x000fe2000fffe13f */
[----:B------:R-:W1:Y:S01]  /*16a40*/  R2UR UR26, R172 ;  /* 0x00000000ac1a73c2 */ /* 0x000e6200000e0000 */
[----:B------:R-:W-:Y:S02]  /*16a50*/  LEA.HI.X.SX32 R173, R168, UR17, 0x2, P1 ;  /* 0x00000011a8ad7c11 */ /* 0x000fe400088f16ff */
[----:B------:R-:W-:Y:S05]  /*16a60*/  USEL UR10, UR10, UR29, !UP2 ;  /* 0x0000001d0a0a7287 */ /* 0x000fea000d000000 */
[----:B------:R-:W2:Y:S01]  /*16a70*/  R2UR UR27, R173 ;  /* 0x00000000ad1b73c2 */ /* 0x000ea200000e0000 */
[----:B------:R-:W-:Y:S01]  /*16a80*/  IMAD.U32 R171, RZ, RZ, UR10 ;  /* 0x0000000affab7e24 */ /* 0x000fe2000f8e00ff */
[----:B------:R-:W-:Y:S04]  /*16a90*/  MOV R170, UR10 ;  /* 0x0000000a00aa7c02 */ /* 0x000fe80008000f00 */
[----:B------:R-:W-:Y:S04]  /*16aa0*/  LEA R174, P2, R171, UR16, 0x2 ;  /* 0x00000010abae7c11 */ /* 0x000fe8000f8410ff */
[----:B------:R-:W-:Y:S01]  /*16ab0*/  LEA.HI.X.SX32 R175, R170, UR17, 0x2, P2 ;  /* 0x00000011aaaf7c11 */ /* 0x000fe200090f16ff */
[----:B------:R-:W3:Y:S01]  /*16ac0*/  R2UR UR28, R174 ;  /* 0x00000000ae1c73c2 */ /* 0x000ee200000e0000 */
[----:B-1----:R-:W-:Y:S01]  /*16ad0*/  IMAD.U32 R168, RZ, RZ, UR26 ;  /* 0x0000001affa87e24 */ /* 0x002fe2000f8e00ff */
[----:B------:R-:W-:Y:S06]  /*16ae0*/  UIADD3 UR26, UR31, -UR10, URZ ;  /* 0x8000000a1f1a7290 */ /* 0x000fec000fffe03f */
[----:B------:R-:W1:Y:S01]  /*16af0*/  R2UR UR29, R175 ;  /* 0x00000000af1d73c2 */ /* 0x000e6200000e0000 */
[----:B------:R-:W-:Y:S01]  /*16b00*/  UIMAD UR26, UR26, UR11, -0x100 ;  /* 0xffffff001a1a74a4 */ /* 0x000fe2000f8e020b */
[----:B--2---:R-:W-:Y:S03]  /*16b10*/  IMAD.U32 R169, RZ, RZ, UR27 ;  /* 0x0000001bffa97e24 */ /* 0x004fe6000f8e00ff */
[----:B------:R-:W-:Y:S02]  /*16b20*/  USHF.R.S32.HI UR11, URZ, 0x1f, UR26 ;  /* 0x0000001f3f0b7899 */ /* 0x000fe4000801141a */
[----:B------:R-:W-:Y:S01]  /*16b30*/  UIMAD UR10, UR9, UR26, URZ ;  /* 0x0000001a090a72a4 */ /* 0x000fe2000f8e023f */
[----:B------:R2:W4:Y:S01]  /*16b40*/  LDG.E R168, [R168.64] ;  /* 0x00000014a8a87981 */ /* 0x000522000c1e1900 */
[----:B------:R-:W-:Y:S02]  /*16b50*/  UIMAD.WIDE.U32 UR26, UR8, UR26, URZ ;  /* 0x0000001a081a72a5 */ /* 0x000fe4000f8e003f */
[----:B------:R-:W-:Y:S01]  /*16b60*/  UIMAD UR10, UR11, UR8, UR10 ;  /* 0x000000080b0a72a4 */ /* 0x000fe2000f8e020a */
[----:B---3--:R-:W-:Y:S03]  /*16b70*/  MOV R170, UR28 ;  /* 0x0000001c00aa7c02 */ /* 0x008fe60008000f00 */
[----:B------:R-:W-:Y:S02]  /*16b80*/  UIADD3 UR10, UR27, UR10, URZ ;  /* 0x0000000a1b0a7290 */ /* 0x000fe4000fffe03f */
[----:B------:R-:W-:Y:S01]  /*16b90*/  UMOV UR11, UR9 ;  /* 0x00000009000b7c82 */ /* 0x000fe20008000000 */
[----:B-1----:R-:W-:Y:S05]  /*16ba0*/  IMAD.U32 R171, RZ, RZ, UR29 ;  /* 0x0000001dffab7e24 */ /* 0x002fea000f8e00ff */
[----:B--2---:R1:W4:Y:S02]  /*16bb0*/  LDG.E R169, [R170.64] ;  /* 0x00000014aaa97981 */ /* 0x004324000c1e1900 */
[----:B-1----:R-:W-:Y:S01]  /*16bc0*/  IMAD.U32 R171, RZ, RZ, UR27 ;  /* 0x0000001bffab7e24 */ /* 0x002fe2000f8e00ff */
[----:B------:R-:W-:Y:S02]  /*16bd0*/  MOV R170, UR26 ;  /* 0x0000001a00aa7c02 */ /* 0x000fe40008000f00 */
[----:B------:R-:W-:Y:S01]  /*16be0*/  MOV R171, UR10 ;  /* 0x0000000a00ab7c02 */ /* 0x000fe20008000f00 */
[----:B------:R-:W-:Y:S01]  /*16bf0*/  UMOV UR10, UR8 ;  /* 0x00000008000a7c82 */ /* 0x000fe20008000000 */
[----:B----4-:R-:W-:Y:S04]  /*16c00*/  IMAD.IADD R169, R169, 0x1, -R168 ;  /* 0x00000001a9a97824 */ /* 0x010fe800078e0aa8 */
[C---:B------:R-:W-:Y:S01]  /*16c10*/  IMAD.WIDE.U32 R170, R169.reuse, c[0x0][0x180], R170 ;  /* 0x00006000a9aa7a25 */ /* 0x040fe200078e00aa */
[----:B------:R-:W-:Y:S05]  /*16c20*/  SHF.R.S32.HI R168, RZ, 0x1f, R169 ;  /* 0x0000001fffa87819 */ /* 0x000fea00000114a9 */
[----:B------:R-:W-:Y:S04]  /*16c30*/  IMAD R168, R168, c[0x0][0x180], RZ ;  /* 0x00006000a8a87a24 */ /* 0x000fe800078e02ff */
[----:B------:R-:W-:Y:S02]  /*16c40*/  IMAD R168, R169, c[0x0][0x184], R168 ;  /* 0x00006100a9a87a24 */ /* 0x000fe400078e02a8 */
[----:B------:R-:W-:Y:S03]  /*16c50*/  IMAD.MOV.U32 R169, RZ, RZ, R170 ;  /* 0x000000ffffa97224 */ /* 0x000fe600078e00aa */
[----:B------:R-:W-:Y:S02]  /*16c60*/  IADD3 R168, R171, R168, RZ ;  /* 0x000000a8aba87210 */ /* 0x000fe40007ffe0ff */
.L_x_2396:
[----:B------:R1:W-:Y:S01]  /*16c70*/  @P0 STS.128 [R241+0x2000], RZ ;  /* 0x002000fff1000388 */ /* 0x0003e20000000c00 */
[C---:B------:R-:W-:Y:S01]  /*16c80*/  LEA R198, P5, R169.reuse, R250, 0x1 ;  /* 0x000000faa9c67211 */ /* 0x040fe200078a08ff */
[--C-:B------:R-:W-:Y:S01]  /*16c90*/  @!P0 IMAD.MOV.U32 R206, RZ, RZ, R169.reuse ;  /* 0x000000ffffce8224 */ /* 0x100fe200078e00a9 */
[C---:B------:R-:W-:Y:S01]  /*16ca0*/  @!P0 LEA R172, P3, R2.reuse, R169, 0x5 ;  /* 0x000000a902ac8211 */ /* 0x040fe200078628ff */
[--C-:B------:R-:W-:Y:S01]  /*16cb0*/  @!P0 IMAD.MOV.U32 R196, RZ, RZ, R169.reuse ;  /* 0x000000ffffc48224 */ /* 0x100fe200078e00a9 */
[C---:B------:R-:W-:Y:S01]  /*16cc0*/  LEA.HI.X R199, R169.reuse, R249, R168, 0x1, P5 ;  /* 0x000000f9a9c77211 */ /* 0x040fe200028f0ca8 */
[--C-:B------:R-:W-:Y:S01]  /*16cd0*/  @!P0 IMAD.MOV.U32 R194, RZ, RZ, R169.reuse ;  /* 0x000000ffffc28224 */ /* 0x100fe200078e00a9 */
[----:B------:R-:W-:Y:S01]  /*16ce0*/  @!P0 IADD3 R170, P4, R169, UR18, RZ ;  /* 0x00000012a9aa8c10 */ /* 0x000fe2000ff9e0ff */
[--C-:B------:R-:W-:Y:S01]  /*16cf0*/  @!P0 IMAD.MOV.U32 R192, RZ, RZ, R169.reuse ;  /* 0x000000ffffc08224 */ /* 0x100fe200078e00a9 */
[CC--:B------:R-:W-:Y:S01]  /*16d00*/  @!P0 LEA R174, P2, R2.reuse, R169.reuse, 0x6 ;  /* 0x000000a902ae8211 */ /* 0x0c0fe200078430ff */
[----:B------:R-:W-:Y:S01]  /*16d10*/  @!PT LDS RZ, [RZ] ;  /* 0x00000000fffff984 */ /* 0x000fe20000000800 */
[----:B------:R-:W-:Y:S01]  /*16d20*/  @!PT LDS RZ, [RZ] ;  /* 0x00000000fffff984 */ /* 0x000fe20000000800 */
[----:B------:R-:W-:Y:S01]  /*16d30*/  @!PT LDS RZ, [RZ] ;  /* 0x00000000fffff984 */ /* 0x000fe20000000800 */
[----:B------:R1:W-:Y:S01]  /*16d40*/  @!P0 LDGSTS.E.BYPASS.LTC128B.128 [R241+0x2000], [R198.64] ;  /* 0x02000000c6f18fae */ /* 0x0003e2000b901d54 */
[CC--:B------:R-:W-:Y:S01]  /*16d50*/  @!P0 LEA R175, P1, R2.reuse, R169.reuse, 0x7 ;  /* 0x000000a902af8211 */ /* 0x0c0fe200078238ff */
[--C-:B------:R-:W-:Y:S01]  /*16d60*/  @!P0 IMAD.MOV.U32 R190, RZ, RZ, R169.reuse ;  /* 0x000000ffffbe8224 */ /* 0x100fe200078e00a9 */
[----:B------:R-:W-:Y:S01]  /*16d70*/  @!P0 LEA.HI.X R171, R2, R168, R0, 0x5, P3 ;  /* 0x000000a802ab8211 */ /* 0x000fe200018f2c00 */
[----:B------:R1:W-:Y:S01]  /*16d80*/  @P0 STS.128 [R241+0x2800], RZ ;  /* 0x002800fff1000388 */ /* 0x0003e20000000c00 */
[----:B------:R-:W-:Y:S01]  /*16d90*/  @!P0 LEA R204, P3, R170, R250, 0x1 ;  /* 0x000000faaacc8211 */ /* 0x000fe200078608ff */
[--C-:B------:R-:W-:Y:S01]  /*16da0*/  @!P0 IMAD.MOV.U32 R188, RZ, RZ, R169.reuse ;  /* 0x000000ffffbc8224 */ /* 0x100fe200078e00a9 */
[----:B------:R-:W-:Y:S01]  /*16db0*/  @!P0 MOV R180, R169 ;  /* 0x000000a900b48202 */ /* 0x000fe20000000f00 */
[--C-:B------:R-:W-:Y:S01]  /*16dc0*/  @!P0 IMAD.MOV.U32 R186, RZ, RZ, R169.reuse ;  /* 0x000000ffffba8224 */ /* 0x100fe200078e00a9 */
[-C--:B------:R-:W-:Y:S01]  /*16dd0*/  @!P0 MOV R197, R168.reuse ;  /* 0x000000a800c58202 */ /* 0x080fe20000000f00 */
[--C-:B------:R-:W-:Y:S01]  /*16de0*/  @!P0 IMAD.MOV.U32 R184, RZ, RZ, R169.reuse ;  /* 0x000000ffffb88224 */ /* 0x100fe200078e00a9 */
[-C--:B------:R-:W-:Y:S01]  /*16df0*/  @!P0 MOV R193, R168.reuse ;  /* 0x000000a800c18202 */ /* 0x080fe20000000f00 */
[--C-:B------:R-:W-:Y:S01]  /*16e00*/  @!P0 IMAD.MOV.U32 R182, RZ, RZ, R169.reuse ;  /* 0x000000ffffb68224 */ /* 0x100fe200078e00a9 */
[-C--:B------:R-:W-:Y:S01]  /*16e10*/  @!P0 MOV R189, R168.reuse ;  /* 0x000000a800bd8202 */ /* 0x080fe20000000f00 */
[----:B------:R-:W-:Y:S01]  /*16e20*/  @!P0 IMAD.MOV.U32 R178, RZ, RZ, R169 ;  /* 0x000000ffffb28224 */ /* 0x000fe200078e00a9 */
[----:B------:R-:W-:Y:S01]  /*16e30*/  @!P0 IADD3.X R169, R168, UR15, RZ, P4, !PT ;  /* 0x0000000fa8a98c10 */ /* 0x000fe2000a7fe4ff */
[--C-:B------:R-:W-:Y:S01]  /*16e40*/  @!P0 IMAD.MOV.U32 R207, RZ, RZ, R168.reuse ;  /* 0x000000ffffcf8224 */ /* 0x100fe200078e00a8 */
[-C--:B------:R-:W-:Y:S01]  /*16e50*/  @!P0 MOV R185, R168.reuse ;  /* 0x000000a800b98202 */ /* 0x080fe20000000f00 */
[--C-:B------:R-:W-:Y:S01]  /*16e60*/  @!P0 IMAD.MOV.U32 R195, RZ, RZ, R168.reuse ;  /* 0x000000ffffc38224 */ /* 0x100fe200078e00a8 */
[-C--:B------:R-:W-:Y:S01]  /*16e70*/  @!P0 LEA.HI.X R205, R170, R249.reuse, R169, 0x1, P3 ;  /* 0x000000f9aacd8211 */ /* 0x080fe200018f0ca9 */
[--C-:B------:R-:W-:Y:S01]  /*16e80*/  @!P0 IMAD.MOV.U32 R191, RZ, RZ, R168.reuse ;  /* 0x000000ffffbf8224 */ /* 0x100fe200078e00a8 */
[-C--:B------:R-:W-:Y:S01]  /*16e90*/  @!P0 MOV R179, R168.reuse ;  /* 0x000000a800b38202 */ /* 0x080fe20000000f00 */
[----:B------:R-:W-:Y:S01]  /*16ea0*/  @!P0 IMAD.MOV.U32 R187, RZ, RZ, R168 ;  /* 0x000000ffffbb8224 */ /* 0x000fe200078e00a8 */
[----:B------:R-:W-:Y:S01]  /*16eb0*/  @!P0 LEA.HI.X R173, R2, R168, R0, 0x6, P2 ;  /* 0x000000a802ad8211 */ /* 0x000fe200010f3400 */
[----:B------:R-:W-:Y:S01]  /*16ec0*/  @!PT LDS RZ, [RZ] ;  /* 0x00000000fffff984 */ /* 0x000fe20000000800 */
[----:B------:R-:W-:Y:S01]  /*16ed0*/  @!PT LDS RZ, [RZ] ;  /* 0x00000000fffff984 */ /* 0x000fe20000000800 */
[----:B------:R-:W-:Y:S01]  /*16ee0*/  @!PT LDS RZ, [RZ] ;  /* 0x00000000fffff984 */ /* 0x000fe20000000800 */
[----:B------:R1:W-:Y:S01]  /*16ef0*/  @!P0 LDGSTS.E.BYPASS.LTC128B.128 [R241+0x2800], [R204.64] ;  /* 0x02800000ccf18fae */ /* 0x0003e2000b901d54 */
[--C-:B------:R-:W-:Y:S01]  /*16f00*/  @!P0 IMAD.MOV.U32 R183, RZ, RZ, R168.reuse ;  /* 0x000000ffffb78224 */ /* 0x100fe200078e00a8 */
[-C--:B------:R-:W-:Y:S01]  /*16f10*/  @!P0 LEA R202, P2, R172, R250.reuse, 0x1 ;  /* 0x000000faacca8211 */ /* 0x080fe200078408ff */
[----:B------:R-:W-:Y:S01]  /*16f20*/  @!P0 IMAD.MOV.U32 R181, RZ, RZ, R168 ;  /* 0x000000ffffb58224 */ /* 0x000fe200078e00a8 */
[----:B------:R1:W-:Y:S01]  /*16f30*/  @P0 STS.128 [R241+0x3000], RZ ;  /* 0x003000fff1000388 */ /* 0x0003e20000000c00 */
[----:B------:R-:W-:Y:S01]  /*16f40*/  @!P0 IMAD.WIDE.U32 R206, R2, 0x30, R206 ;  /* 0x0000003002ce8825 */ /* 0x000fe200078e00ce */
[-C--:B------:R-:W-:Y:S01]  /*16f50*/  @!P0 LEA.HI.X R203, R172, R249.reuse, R171, 0x1, P2 ;  /* 0x000000f9accb8211 */ /* 0x080fe200010f0cab */
[----:B------:R-:W-:Y:S02]  /*16f60*/  UMOV UR8, UR10 ;  /* 0x0000000a00087c82 */ /* 0x000fe40008000000 */
[C---:B------:R-:W-:Y:S01]  /*16f70*/  @!P0 IMAD.WIDE.U32 R196, R2.reuse, 0x50, R196 ;  /* 0x0000005002c48825 */ /* 0x040fe200078e00c4 */
[----:B------:R-:W-:Y:S01]  /*16f80*/  UMOV UR9, UR11 ;  /* 0x0000000b00097c82 */ /* 0x000fe20008000000 */
[----:B------:R-:W-:Y:S01]  /*16f90*/  @!PT LDS RZ, [RZ] ;  /* 0x00000000fffff984 */ /* 0x000fe20000000800 */
[----:B------:R-:W-:Y:S01]  /*16fa0*/  @!PT LDS RZ, [RZ] ;  /* 0x00000000fffff984 */ /* 0x000fe20000000800 */
[----:B------:R-:W-:Y:S01]  /*16fb0*/  @!PT LDS RZ, [RZ] ;  /* 0x00000000fffff984 */ /* 0x000fe20000000800 */
[----:B------:R1:W-:Y:S02]  /*16fc0*/  @!P0 LDGSTS.E.BYPASS.LTC128B.128 [R241+0x3000], [R202.64] ;  /* 0x03000000caf18fae */ /* 0x0003e4000b901d54 */
[C---:B------:R-:W-:Y:S02]  /*16fd0*/  @!P0 IMAD.WIDE.U32 R194, R2.reuse, 0x60, R194 ;  /* 0x0000006002c28825 */ /* 0x040fe400078e00c2 */
[----:B------:R1:W-:Y:S02]  /*16fe0*/  @P0 STS.128 [R241+0x3800], RZ ;  /* 0x003800fff1000388 */ /* 0x0003e40000000c00 */
[C---:B------:R-:W-:Y:S04]  /*16ff0*/  @!P0 IMAD.WIDE.U32 R192, R2.reuse, 0x70, R192 ;  /* 0x0000007002c08825 */ /* 0x040fe800078e00c0 */
[----:B------:R-:W-:Y:S01]  /*17000*/  @!P0 IMAD.WIDE.U32 R190, R2, 0x90, R190 ;  /* 0x0000009002be8825 */ /* 0x000fe200078e00be */
[----:B------:R-:W-:Y:S03]  /*17010*/  @!P0 LEA R210, P3, R192, R250, 0x1 ;  /* 0x000000fac0d28211 */ /* 0x000fe600078608ff */
[C---:B------:R-:W-:Y:S04]  /*17020*/  @!P0 IMAD.WIDE.U32 R188, R2.reuse, 0xa0, R188 ;  /* 0x000000a002bc8825 */ /* 0x040fe800078e00bc */
[C---:B------:R-:W-:Y:S04]  /*17030*/  @!P0 IMAD.WIDE.U32 R186, R2.reuse, 0xb0, R186 ;  /* 0x000000b002ba8825 */ /* 0x040fe800078e00ba */
[C---:B------:R-:W-:Y:S04]  /*17040*/  @!P0 IMAD.WIDE.U32 R184, R2.reuse, 0xc0, R184 ;  /* 0x000000c002b88825 */ /* 0x040fe800078e00b8 */
[C---:B------:R-:W-:Y:S04]  /*17050*/  @!P0 IMAD.WIDE.U32 R182, R2.reuse, 0xd0, R182 ;  /* 0x000000d002b68825 */ /* 0x040fe800078e00b6 */
[C---:B------:R-:W-:Y:S04]  /*17060*/  @!P0 IMAD.WIDE.U32 R180, R2.reuse, 0xe0, R180 ;  /* 0x000000e002b48825 */ /* 0x040fe800078e00b4 */
[C---:B------:R-:W-:Y:S01]  /*17070*/  @!P0 IMAD.WIDE.U32 R178, R2.reuse, 0xf0, R178 ;  /* 0x000000f002b28825 */ /* 0x040fe200078e00b2 */
[----:B------:R-:W-:Y:S02]  /*17080*/  @!P0 LEA.HI.X R2, R2, R168, R0, 0x7, P1 ;  /* 0x000000a802028211 */ /* 0x000fe400008f3c00 */
[-C--:B------:R-:W-:Y:S01]  /*17090*/  @!P0 LEA R200, P1, R174, R250.reuse, 0x1 ;  /* 0x000000faaec88211 */ /* 0x080fe200078208ff */
[C---:B------:R-:W-:Y:S02]  /*170a0*/  @!P0 IMAD R168, R0.reuse, 0x30, RZ ;  /* 0x0000003000a88824 */ /* 0x040fe400078e02ff */
[----:B------:R-:W-:Y:S01]  /*170b0*/  @!P0 IMAD R169, R0, 0x50, RZ ;  /* 0x0000005000a98824 */ /* 0x000fe200078e02ff */
[-C--:B------:R-:W-:Y:S01]  /*170c0*/  @!P0 LEA.HI.X R201, R174, R249.reuse, R173, 0x1, P1 ;  /* 0x000000f9aec98211 */ /* 0x080fe200008f0cad */
[----:B------:R-:W-:Y:S01]  /*170d0*/  @!P0 IMAD.IADD R170, R168, 0x1, R207 ;  /* 0x00000001a8aa8824 */ /* 0x000fe200078e02cf */
[-C--:B------:R-:W-:Y:S01]  /*170e0*/  @!P0 LEA R172, P1, R175, R250.reuse, 0x1 ;  /* 0x000000faafac8211 */ /* 0x080fe200078208ff */
[----:B------:R-:W-:Y:S01]  /*170f0*/  @!P0 IMAD.IADD R169, R169, 0x1, R197 ;  /* 0x00000001a9a98824 */ /* 0x000fe200078e02c5 */
[-C--:B------:R-:W-:Y:S01]  /*17100*/  @!P0 LEA R174, P2, R206, R250.reuse, 0x1 ;  /* 0x000000faceae8211 */ /* 0x080fe200078408ff */
[C---:B------:R-:W-:Y:S01]  /*17110*/  @!P0 IMAD R168, R0.reuse, 0x60, RZ ;  /* 0x0000006000a88824 */ /* 0x040fe200078e02ff */
[-C--:B------:R-:W-:Y:S01]  /*17120*/  @!P0 LEA.HI.X R173, R175, R249.reuse, R2, 0x1, P1 ;  /* 0x000000f9afad8211 */ /* 0x080fe200008f0c02 */
[----:B------:R-:W-:Y:S01]  /*17130*/  @!P0 IMAD R2, R0, 0x70, RZ ;  /* 0x0000007000028824 */ /* 0x000fe200078e02ff */
[-C--:B------:R-:W-:Y:S01]  /*17140*/  @!P0 LEA.HI.X R175, R206, R249.reuse, R170, 0x1, P2 ;  /* 0x000000f9ceaf8211 */ /* 0x080fe200010f0caa */
[----:B------:R-:W-:Y:S01]  /*17150*/  @!P0 IMAD R170, R0, 0x90, RZ ;  /* 0x0000009000aa8824 */ /* 0x000fe200078e02ff */
[-C--:B------:R-:W-:Y:S01]  /*17160*/  @!P0 LEA R208, P2, R196, R250.reuse, 0x1 ;  /* 0x000000fac4d08211 */ /* 0x080fe200078408ff */
[----:B------:R-:W-:Y:S01]  /*17170*/  @!P0 IMAD.IADD R2, R2, 0x1, R193 ;  /* 0x0000000102028824 */ /* 0x000fe200078e02c1 */
[-C--:B------:R-:W-:Y:S01]  /*17180*/  @!P0 LEA R206, P1, R194, R250.reuse, 0x1 ;  /* 0x000000fac2ce8211 */ /* 0x080fe200078208ff */
[----:B------:R-:W-:Y:S01]  /*17190*/  @!PT LDS RZ, [RZ] ;  /* 0x00000000fffff984 */ /* 0x000fe20000000800 */
[----:B------:R-:W-:Y:S01]  /*171a0*/  @!PT LDS RZ, [RZ] ;  /* 0x00000000fffff984 */ /* 0x000fe20000000800 */
[----:B------:R-:W-:Y:S01]  /*171b0*/  @!PT LDS RZ, [RZ] ;  /* 0x00000000fffff984 */ /* 0x000fe20000000800 */
[----:B------:R1:W-:Y:S01]  /*171c0*/  @!P0 LDGSTS.E.BYPASS.LTC128B.128 [R241+0x3800], [R174.64] ;  /* 0x03800000aef18fae */ /* 0x0003e2000b901d54 */
[-C--:B------:R-:W-:Y:S01]  /*171d0*/  @!P0 LEA.HI.X R209, R196, R249.reuse, R169, 0x1, P2 ;  /* 0x000000f9c4d18211 */ /* 0x080fe200010f0ca9 */
[----:B------:R-:W-:Y:S01]  /*171e0*/  @!P0 IMAD.IADD R170, R170, 0x1, R191 ;  /* 0x00000001aaaa8824 */ /* 0x000fe200078e02bf */
        /* <DEDUP_REMOVED lines=15> */
[CC--:B------:R-:W-:Y:S01]  /*172e0*/  @!P0 LEA R190, P4, R184.reuse, R250.reuse, 0x1 ;  /* 0x000000fab8be8211 */ /* 0x0c0fe200078808ff */
[----:B------:R-:W-:Y:S01]  /*172f0*/  @!PT LDS RZ, [RZ] ;  /* 0x00000000fffff984 */ /* 0x000fe20000000800 */
[----:B------:R-:W-:Y:S01]  /*17300*/  @!PT LDS RZ, [RZ] ;  /* 0x00000000fffff984 */ /* 0x000fe20000000800 */
[----:B------:R-:W-:Y:S01]  /*17310*/  @!PT LDS RZ, [RZ] ;  /* 0x00000000fffff984 */ /* 0x000fe20000000800 */
[----:B------:R1:W-:Y:S03]  /*17320*/  @!P0 LDGSTS.E.BYPASS.LTC128B.128 [R241+0x4800], [R208.64] ;  /* 0x04800000d0f18fae */ /* 0x0003e6000b901d54 */
[----:B------:R-:W-:Y:S01]  /*17330*/  @!P0 LEA.HI.X R191, R184, R249, R2, 0x1, P4 ;  /* 0x000000f9b8bf8211 */ /* 0x000fe200020f0c02 */
[----:B------:R1:W-:Y:S01]  /*17340*/  @P0 STS.128 [R241+0x5000], RZ ;  /* 0x005000fff1000388 */ /* 0x0003e20000000c00 */
[----:B------:R-:W-:Y:S01]  /*17350*/  @!P0 IADD3 R169, R168, R189, RZ ;  /* 0x000000bda8a98210 */ /* 0x000fe20007ffe0ff */
[----:B------:R-:W-:Y:S02]  /*17360*/  @!P0 IMAD R168, R0, 0xb0, RZ ;  /* 0x000000b000a88824 */ /* 0x000fe400078e02ff */
        /* <DEDUP_REMOVED lines=15> */
[----:B------:R-:W-:Y:S01]  /*17460*/  @!P0 IMAD R168, R0, 0xe0, RZ ;  /* 0x000000e000a88824 */ /* 0x000fe200078e02ff */
[-C--:B------:R-:W-:Y:S01]  /*17470*/  @!P0 LEA R170, P2, R180, R250.reuse, 0x1 ;  /* 0x000000fab4aa8211 */ /* 0x080fe200078408ff */
[----:B------:R1:W-:Y:S01]  /*17480*/  @P0 STS.128 [R241+0x6000], RZ ;  /* 0x006000fff1000388 */ /* 0x0003e20000000c00 */
[----:B------:R-:W-:Y:S01]  /*17490*/  @!P0 LEA R192, P1, R178, R250, 0x1 ;  /* 0x000000fab2c08211 */ /* 0x000fe200078208ff */
[----:B------:R-:W-:Y:S01]  /*174a0*/  @!P0 IMAD.IADD R168, R168, 0x1, R181 ;  /* 0x00000001a8a88824 */ /* 0x000fe200078e02b5 */
[----:B------:R-:W-:Y:S01]  /*174b0*/  @!P0 IADD3 R169, R169, R183, RZ ;  /* 0x000000b7a9a98210 */ /* 0x000fe20007ffe0ff */
[----:B------:R-:W-:Y:S01]  /*174c0*/  @!PT LDS RZ, [RZ] ;  /* 0x00000000fffff984 */ /* 0x000fe20000000800 */
[----:B------:R-:W-:Y:S01]  /*174d0*/  @!PT LDS RZ, [RZ] ;  /* 0x00000000fffff984 */ /* 0x000fe20000000800 */
[----:B------:R-:W-:Y:S01]  /*174e0*/  @!PT LDS RZ, [RZ] ;  /* 0x00000000fffff984 */ /* 0x000fe20000000800 */
[----:B------:R1:W-:Y:S01]  /*174f0*/  @!P0 LDGSTS.E.BYPASS.LTC128B.128 [R241+0x6000], [R172.64] ;  /* 0x06000000acf18fae */ /* 0x0003e2000b901d54 */
[----:B------:R-:W-:Y:S01]  /*17500*/  @!P0 IMAD R0, R0, 0xf0, RZ ;  /* 0x000000f000008824 */ /* 0x000fe200078e02ff */
[----:B------:R-:W-:Y:S02]  /*17510*/  MOV R250, R198 ;  /* 0x000000c600fa7202 */ /* 0x000fe40000000f00 */
        /* <DEDUP_REMOVED lines=41> */
.L_x_2395:
[----:B------:R-:W-:Y:S02]  /*177b0*/  UIADD3 UR24, UR12, -0x1, URZ ;  /* 0xffffffff0c187890 */ /* 0x000fe4000fffe03f */
[----:B------:R-:W-:Y:S02]  /*177c0*/  UISETP.GT.AND UP0, UPT, UR12, 0x1, UPT ;  /* 0x000000010c00788c */ /* 0x000fe4000bf04270 */
[----:B------:R-:W-:Y:S02]  /*177d0*/  UMOV UR10, UR22 ;  /* 0x00000016000a7c82 */ /* 0x000fe40008000000 */
[----:B------:R-:W-:Y:S01]  /*177e0*/  MOV R0, UR24 ;  /* 0x0000001800007c02 */ /* 0x000fe20008000f00 */
[----:B------:R-:W-:Y:S02]  /*177f0*/  UMOV UR11, UR19 ;  /* 0x00000013000b7c82 */ /* 0x000fe40008000000 */
[----:B------:R-:W-:Y:S01]  /*17800*/  UMOV UR12, UR24 ;  /* 0x00000018000c7c82 */ /* 0x000fe20008000000 */
[----:B------:R-:W-:Y:S04]  /*17810*/  LEA R0, R0, R244, 0x8 ;  /* 0x000000f400007211 */ /* 0x000fe800078e40ff */
[----:B-1----:R-:W-:Y:S01]  /*17820*/  I2F R209, R0 ;  /* 0x0000000000d17306 */ /* 0x002fe20000201400 */
[C---:B------:R-:W-:Y:S02]  /*17830*/  IADD3 R194, R0.reuse, 0x49, RZ ;  /* 0x0000004900c27810 */ /* 0x040fe40007ffe0ff */
[C---:B------:R-:W-:Y:S02]  /*17840*/  IADD3 R189, R0.reuse, 0x50, RZ ;  /* 0x0000005000bd7810 */ /* 0x040fe40007ffe0ff */
[C---:B------:R-:W-:Y:S02]  /*17850*/  IADD3 R208, R0.reuse, 0x1, RZ ;  /* 0x0000000100d07810 */ /* 0x040fe40007ffe0ff */
[C---:B------:R-:W-:Y:S02]  /*17860*/  IADD3 R195, R0.reuse, 0x48, RZ ;  /* 0x0000004800c37810 */ /* 0x040fe40007ffe0ff */
[C---:B------:R-:W-:Y:S01]  /*17870*/  IADD3 R207, R0.reuse, 0x8, RZ ;  /* 0x0000000800cf7810 */ /* 0x040fe20007ffe0ff */
[----:B------:R-:W-:Y:S01]  /*17880*/  I2F R194, R194 ;  /* 0x000000c200c27306 */ /* 0x000fe20000201400 */
        /* <DEDUP_REMOVED lines=40> */
[----:B------:R-:W-:Y:S01]  /*17b10*/  IADD3 R168, R0, 0xa0, RZ ;  /* 0x000000a000a87810 */ /* 0x000fe20007ffe0ff */
[----:B------:R-:W-:Y:S10]  /*17b20*/  I2F R191, R191 ;  /* 0x000000bf00bf7306 */ /* 0x000ff40000201400 */
        /* <DEDUP_REMOVED lines=31> */
[----:B------:R-:W1:Y:S02]  /*17d20*/  I2F R168, R168 ;  /* 0x000000a800a87306 */ /* 0x000e640000201400 */
[----:B-1----:R-:W-:Y:S02]  /*17d30*/  FFMA.FTZ R84, R168, UR4, R84 ;  /* 0x00000004a8547c23 */ /* 0x002fe40008010054 */
[----:B------:R-:W-:Y:S02]  /*17d40*/  FFMA.FTZ R6, R209, UR4, R6 ;  /* 0x00000004d1067c23 */ /* 0x000fe40008010006 */
[C---:B------:R-:W-:Y:S02]  /*17d50*/  FFMA.FTZ R43, R194.reuse, UR4, R43 ;  /* 0x00000004c22b7c23 */ /* 0x040fe4000801002b */
[----:B------:R-:W-:Y:S01]  /*17d60*/  FFMA.FTZ R41, R194, UR4, R41 ;  /* 0x00000004c2297c23 */ /* 0x000fe20008010029 */
[----:B------:R-:W-:Y:S01]  /*17d70*/  IADD3 R194, R0, 0xb1, RZ ;  /* 0x000000b100c27810 */ /* 0x000fe20007ffe0ff */
[C---:B------:R-:W-:Y:S02]  /*17d80*/  FFMA.FTZ R44, R189.reuse, UR4, R44 ;  /* 0x00000004bd2c7c23 */ /* 0x040fe4000801002c */
[----:B------:R-:W-:Y:S02]  /*17d90*/  FFMA.FTZ R46, R189, UR4, R46 ;  /* 0x00000004bd2e7c23 */ /* 0x000fe4000801002e */
[----:B------:R1:W-:Y:S01]  /*17da0*/  I2F R189, R194 ;  /* 0x000000c200bd7306 */ /* 0x0003e20000201400 */
[----:B------:R-:W-:Y:S02]  /*17db0*/  FFMA.FTZ R7, R208, UR4, R7 ;  /* 0x00000004d0077c23 */ /* 0x000fe40008010007 */
[C---:B------:R-:W-:Y:S02]  /*17dc0*/  FFMA.FTZ R42, R195.reuse, UR4, R42 ;  /* 0x00000004c32a7c23 */ /* 0x040fe4000801002a */
[----:B------:R-:W-:Y:S01]  /*17dd0*/  FFMA.FTZ R40, R195, UR4, R40 ;  /* 0x00000004c3287c23 */ /* 0x000fe20008010028 */
[----:B------:R-:W-:Y:S01]  /*17de0*/  FMNMX.FTZ R195, R6, R3, !PT ;  /* 0x0000000306c37209 */ /* 0x000fe20007810000 */
[----:B------:R-:W-:Y:S02]  /*17df0*/  FFMA.FTZ R10, R207, UR4, R10 ;  /* 0x00000004cf0a7c23 */ /* 0x000fe4000801000a */
[----:B------:R-:W-:Y:S01]  /*17e00*/  FFMA.FTZ R11, R206, UR4, R11 ;  /* 0x00000004ce0b7c23 */ /* 0x000fe2000801000b */
[----:B------:R-:W-:Y:S01]  /*17e10*/  FMNMX.FTZ R195, R7, R195, !PT ;  /* 0x000000c307c37209 */ /* 0x000fe20007810000 */
[C---:B------:R-:W-:Y:S02]  /*17e20*/  FFMA.FTZ R47, R193.reuse, UR4, R47 ;  /* 0x00000004c12f7c23 */ /* 0x040fe4000801002f */
[----:B------:R-:W-:Y:S01]  /*17e30*/  FFMA.FTZ R45, R193, UR4, R45 ;  /* 0x00000004c12d7c23 */ /* 0x000fe2000801002d */
[----:B------:R-:W-:Y:S01]  /*17e40*/  FMNMX.FTZ R195, R10, R195, !PT ;  /* 0x000000c30ac37209 */ /* 0x000fe20007810000 */
[C---:B------:R-:W-:Y:S02]  /*17e50*/  FFMA.FTZ R50, R191.reuse, UR4, R50 ;  /* 0x00000004bf327c23 */ /* 0x040fe40008010032 */
[----:B------:R-:W-:Y:S01]  /*17e60*/  FFMA.FTZ R48, R191, UR4, R48 ;  /* 0x00000004bf307c23 */ /* 0x000fe20008010030 */
[----:B------:R-:W-:Y:S01]  /*17e70*/  FMNMX.FTZ R193, R11, R195, !PT ;  /* 0x000000c30bc17209 */ /* 0x000fe20007810000 */
[----:B------:R-:W-:Y:S01]  /*17e80*/  FFMA.FTZ R4, R209, UR4, R4 ;  /* 0x00000004d1047c23 */ /* 0x000fe20008010004 */
[----:B------:R-:W-:Y:S01]  /*17e90*/  IADD3 R195, R0, 0xb8, RZ ;  /* 0x000000b800c37810 */ /* 0x000fe20007ffe0ff */
[C---:B------:R-:W-:Y:S02]  /*17ea0*/  FFMA.FTZ R24, R201.reuse, UR4, R24 ;  /* 0x00000004c9187c23 */ /* 0x040fe40008010018 */
[----:B------:R-:W-:Y:S01]  /*17eb0*/  FFMA.FTZ R26, R201, UR4, R26 ;  /* 0x00000004c91a7c23 */ /* 0x000fe2000801001a */
[----:B------:R2:W-:Y:S01]  /*17ec0*/  I2F R191, R195 ;  /* 0x000000c300bf7306 */ /* 0x0005e20000201400 */
[----:B------:R-:W-:Y:S01]  /*17ed0*/  FFMA.FTZ R5, R208, UR4, R5 ;  /* 0x00000004d0057c23 */ /* 0x000fe20008010005 */
[----:B-1----:R-:W-:Y:S01]  /*17ee0*/  FMNMX.FTZ R194, R4, R164, !PT ;  /* 0x000000a404c27209 */ /* 0x002fe20007810000 */
[----:B------:R-:W-:Y:S02]  /*17ef0*/  FFMA.FTZ R8, R207, UR4, R8 ;  /* 0x00000004cf087c23 */ /* 0x000fe40008010008 */
[----:B------:R-:W-:Y:S01]  /*17f00*/  FFMA.FTZ R9, R206, UR4, R9 ;  /* 0x00000004ce097c23 */ /* 0x000fe20008010009 */
[----:B------:R-:W-:Y:S01]  /*17f10*/  FMNMX.FTZ R194, R5, R194, !PT ;  /* 0x000000c205c27209 */ /* 0x000fe20007810000 */
[C---:B------:R-:W-:Y:S01]  /*17f20*/  FFMA.FTZ R12, R205.reuse, UR4, R12 ;  /* 0x00000004cd0c7c23 */ /* 0x040fe2000801000c */
[----:B------:R-:W-:Y:S01]  /*17f30*/  IADD3 R206, R0, 0xa1, RZ ;  /* 0x000000a100ce7810 */ /* 0x000fe20007ffe0ff */
        /* <DEDUP_REMOVED lines=8> */
[----:B------:R-:W-:Y:S01]  /*17fc0*/  I2F R172, R206 ;  /* 0x000000ce00ac7306 */ /* 0x000fe20000201400 */
[C---:B------:R-:W-:Y:S02]  /*17fd0*/  FFMA.FTZ R18, R204.reuse, UR4, R18 ;  /* 0x00000004cc127c23 */ /* 0x040fe40008010012 */
[----:B------:R-:W-:Y:S01]  /*17fe0*/  FMNMX.FTZ R193, R15, R193, !PT ;  /* 0x000000c10fc17209 */ /* 0x000fe20007810000 */
[----:B------:R-:W-:Y:S01]  /*17ff0*/  FFMA.FTZ R16, R204, UR4, R16 ;  /* 0x00000004cc107c23 */ /* 0x000fe20008010010 */
[----:B--2---:R-:W-:Y:S01]  /*18000*/  FMNMX.FTZ R195, R12, R194, !PT ;  /* 0x000000c20cc37209 */ /* 0x004fe20007810000 */
[----:B------:R-:W-:Y:S01]  /*18010*/  FFMA.FTZ R51, R192, UR4, R51 ;  /* 0x00000004c0337c23 */ /* 0x000fe20008010033 */
[----:B------:R-:W-:Y:S01]  /*18020*/  IADD3 R194, R0, 0xb9, RZ ;  /* 0x000000b900c27810 */ /* 0x000fe20007ffe0ff */
[C---:B------:R-:W-:Y:S02]  /*18030*/  FFMA.FTZ R27, R200.reuse, UR4, R27 ;  /* 0x00000004c81b7c23 */ /* 0x040fe4000801001b */
[----:B------:R-:W-:Y:S01]  /*18040*/  FFMA.FTZ R25, R200, UR4, R25 ;  /* 0x00000004c8197c23 */ /* 0x000fe20008010019 */
[----:B------:R1:W-:Y:S01]  /*18050*/  I2F R190, R194 ;  /* 0x000000c200be7306 */ /* 0x0003e20000201400 */
[----:B------:R-:W-:Y:S01]  /*18060*/  FFMA.FTZ R49, R192, UR4, R49 ;  /* 0x00000004c0317c23 */ /* 0x000fe20008010031 */
[----:B------:R-:W-:Y:S01]  /*18070*/  FMNMX.FTZ R192, R18, R193, !PT ;  /* 0x000000c112c07209 */ /* 0x000fe20007810000 */
[----:B------:R-:W-:Y:S01]  /*18080*/  FFMA.FTZ R17, R203, UR4, R17 ;  /* 0x00000004cb117c23 */ /* 0x000fe20008010011 */
[----:B------:R-:W-:Y:S01]  /*18090*/  FMNMX.FTZ R193, R13, R195, !PT ;  /* 0x000000c30dc17209 */ /* 0x000fe20007810000 */
[C---:B------:R-:W-:Y:S01]  /*180a0*/  FFMA.FTZ R58, R187.reuse, UR4, R58 ;  /* 0x00000004bb3a7c23 */ /* 0x040fe2000801003a */
[----:B------:R-:W-:Y:S01]  /*180b0*/  IADD3 R200, R0, 0xa9, RZ ;  /* 0x000000a900c87810 */ /* 0x000fe20007ffe0ff */
[----:B------:R-:W-:Y:S01]  /*180c0*/  FFMA.FTZ R56, R187, UR4, R56 ;  /* 0x00000004bb387c23 */ /* 0x000fe20008010038 */
[----:B------:R-:W-:Y:S01]  /*180d0*/  FMNMX.FTZ R193, R16, R193, !PT ;  /* 0x000000c110c17209 */ /* 0x000fe20007810000 */
[----:B------:R-:W-:Y:S01]  /*180e0*/  FFMA.FTZ R19, R203, UR4, R19 ;  /* 0x00000004cb137c23 */ /* 0x000fe20008010013 */
[----:B------:R-:W-:Y:S01]  /*180f0*/  IADD3 R203, R0, 0xa8, RZ ;  /* 0x000000a800cb7810 */ /* 0x000fe20007ffe0ff */
[C---:B------:R-:W-:Y:S02]  /*18100*/  FFMA.FTZ R22, R202.reuse, UR4, R22 ;  /* 0x00000004ca167c23 */ /* 0x040fe40008010016 */
[----:B------:R-:W-:Y:S01]  /*18110*/  FFMA.FTZ R20, R202, UR4, R20 ;  /* 0x00000004ca147c23 */ /* 0x000fe20008010014 */
[----:B------:R-:W-:Y:S01]  /*18120*/  FMNMX.FTZ R192, R19, R192, !PT ;  /* 0x000000c013c07209 */ /* 0x000fe20007810000 */
[C---:B------:R-:W-:Y:S02]  /*18130*/  FFMA.FTZ R23, R178.reuse, UR4, R23 ;  /* 0x00000004b2177c23 */ /* 0x040fe40008010017 */
[----:B------:R-:W-:Y:S01]  /*18140*/  FFMA.FTZ R21, R178, UR4, R21 ;  /* 0x00000004b2157c23 */ /* 0x000fe20008010015 */
[----:B------:R-:W-:Y:S01]  /*18150*/  FMNMX.FTZ R192, R22, R192, !PT ;  /* 0x000000c016c07209 */ /* 0x000fe20007810000 */
[----:B------:R-:W-:Y:S01]  /*18160*/  I2F R178, R203 ;  /* 0x000000cb00b27306 */ /* 0x000fe20000201400 */
[C---:B------:R-:W-:Y:S02]  /*18170*/  FFMA.FTZ R55, R188.reuse, UR4, R55 ;  /* 0x00000004bc377c23 */ /* 0x040fe40008010037 */
[----:B------:R-:W-:Y:S01]  /*18180*/  FFMA.FTZ R53, R188, UR4, R53 ;  /* 0x00000004bc357c23 */ /* 0x000fe20008010035 */
[----:B------:R-:W-:Y:S01]  /*18190*/  FMNMX.FTZ R188, R23, R192, !PT ;  /* 0x000000c017bc7209 */ /* 0x000fe20007810000 */
[C---:B------:R-:W-:Y:S01]  /*181a0*/  FFMA.FTZ R62, R184.reuse, UR4, R62 ;  /* 0x00000004b83e7c23 */ /* 0x040fe2000801003e */
[----:B-1----:R-:W-:Y:S01]  /*181b0*/  FMNMX.FTZ R194, R17, R193, !PT ;  /* 0x000000c111c27209 */ /* 0x002fe20007810000 */
[----:B------:R-:W-:Y:S01]  /*181c0*/  FFMA.FTZ R60, R184, UR4, R60 ;  /* 0x00000004b83c7c23 */ /* 0x000fe2000801003c */
[----:B------:R-:W-:Y:S01]  /*181d0*/  IADD3 R193, R0, 0xc0, RZ ;  /* 0x000000c000c17810 */ /* 0x000fe20007ffe0ff */
[C---:B------:R-:W-:Y:S01]  /*181e0*/  FFMA.FTZ R30, R199.reuse, UR4, R30 ;  /* 0x00000004c71e7c23 */ /* 0x040fe2000801001e */
[----:B------:R-:W-:Y:S01]  /*181f0*/  FMNMX.FTZ R188, R26, R188, !PT ;  /* 0x000000bc1abc7209 */ /* 0x000fe20007810000 */
[----:B------:R-:W-:Y:S01]  /*18200*/  FFMA.FTZ R28, R199, UR4, R28 ;  /* 0x00000004c71c7c23 */ /* 0x000fe2000801001c */
[----:B------:R1:W-:Y:S01]  /*18210*/  I2F R187, R193 ;  /* 0x000000c100bb7306 */ /* 0x0003e20000201400 */
[----:B------:R-:W-:Y:S01]  /*18220*/  FMNMX.FTZ R192, R20, R194, !PT ;  /* 0x000000c214c07209 */ /* 0x000fe20007810000 */
[----:B------:R-:W-:Y:S01]  /*18230*/  FFMA.FTZ R59, R185, UR4, R59 ;  /* 0x00000004b93b7c23 */ /* 0x000fe2000801003b */
[----:B------:R-:W-:Y:S01]  /*18240*/  FMNMX.FTZ R188, R27, R188, !PT ;  /* 0x000000bc1bbc7209 */ /* 0x000fe20007810000 */
[----:B------:R-:W-:Y:S01]  /*18250*/  FFMA.FTZ R57, R185, UR4, R57 ;  /* 0x00000004b9397c23 */ /* 0x000fe20008010039 */
[----:B------:R-:W-:Y:S01]  /*18260*/  FMNMX.FTZ R192, R21, R192, !PT ;  /* 0x000000c015c07209 */ /* 0x000fe20007810000 */
[----:B------:R-:W-:Y:S01]  /*18270*/  FFMA.FTZ R29, R182, UR4, R29 ;  /* 0x00000004b61d7c23 */ /* 0x000fe2000801001d */
[----:B------:R-:W-:Y:S01]  /*18280*/  FMNMX.FTZ R185, R30, R188, !PT ;  /* 0x000000bc1eb97209 */ /* 0x000fe20007810000 */
[C---:B------:R-:W-:Y:S02]  /*18290*/  FFMA.FTZ R66, R181.reuse, UR4, R66 ;  /* 0x00000004b5427c23 */ /* 0x040fe40008010042 */
[----:B------:R-:W-:Y:S02]  /*182a0*/  FFMA.FTZ R64, R181, UR4, R64 ;  /* 0x00000004b5407c23 */ /* 0x000fe40008010040 */
[----:B------:R-:W-:Y:S02]  /*182b0*/  FFMA.FTZ R31, R182, UR4, R31 ;  /* 0x00000004b61f7c23 */ /* 0x000fe4000801001f */
[----:B------:R-:W2:Y:S01]  /*182c0*/  I2F R182, R200 ;  /* 0x000000c800b67306 */ /* 0x000ea20000201400 */
[C---:B------:R-:W-:Y:S02]  /*182d0*/  FFMA.FTZ R34, R198.reuse, UR4, R34 ;  /* 0x00000004c6227c23 */ /* 0x040fe40008010022 */
[----:B------:R-:W-:Y:S01]  /*182e0*/  FMNMX.FTZ R185, R31, R185, !PT ;  /* 0x000000b91fb97209 */ /* 0x000fe20007810000 */
[C---:B------:R-:W-:Y:S02]  /*182f0*/  FFMA.FTZ R35, R197.reuse, UR4, R35 ;  /* 0x00000004c5237c23 */ /* 0x040fe40008010023 */
[----:B------:R-:W-:Y:S01]  /*18300*/  FFMA.FTZ R32, R198, UR4, R32 ;  /* 0x00000004c6207c23 */ /* 0x000fe20008010020 */
[----:B------:R-:W-:Y:S01]  /*18310*/  FMNMX.FTZ R185, R34, R185, !PT ;  /* 0x000000b922b97209 */ /* 0x000fe20007810000 */
[----:B------:R-:W-:Y:S01]  /*18320*/  FFMA.FTZ R33, R197, UR4, R33 ;  /* 0x00000004c5217c23 */ /* 0x000fe20008010021 */
[----:B------:R-:W-:Y:S01]  /*18330*/  IADD3 R197, R0, 0xb0, RZ ;  /* 0x000000b000c57810 */ /* 0x000fe20007ffe0ff */
        /* <DEDUP_REMOVED lines=9> */
[C---:B------:R-:W-:Y:S01]  /*183d0*/  FFMA.FTZ R70, R179.reuse, UR4, R70 ;  /* 0x00000004b3467c23 */ /* 0x040fe20008010046 */
[----:B------:R-:W-:Y:S01]  /*183e0*/  FMNMX.FTZ R188, R28, R188, !PT ;  /* 0x000000bc1cbc7209 */ /* 0x000fe20007810000 */
[----:B------:R-:W-:Y:S01]  /*183f0*/  FFMA.FTZ R68, R179, UR4, R68 ;  /* 0x00000004b3447c23 */ /* 0x000fe20008010044 */
[----:B------:R-:W-:Y:S01]  /*18400*/  FMNMX.FTZ R183, R38, R183, !PT ;  /* 0x000000b726b77209 */ /* 0x000fe20007810000 */
[C---:B------:R-:W-:Y:S02]  /*18410*/  FFMA.FTZ R39, R186.reuse, UR4, R39 ;  /* 0x00000004ba277c23 */ /* 0x040fe40008010027 */
[----:B------:R-:W-:Y:S02]  /*18420*/  FFMA.FTZ R37, R186, UR4, R37 ;  /* 0x00000004ba257c23 */ /* 0x000fe40008010025 */
[----:B------:R-:W3:Y:S01]  /*18430*/  I2F R186, R197 ;  /* 0x000000c500ba7306 */ /* 0x000ee20000201400 */
[----:B------:R-:W-:Y:S01]  /*18440*/  FMNMX.FTZ R183, R39, R183, !PT ;  /* 0x000000b727b77209 */ /* 0x000fe20007810000 */
[C---:B------:R-:W-:Y:S02]  /*18450*/  FFMA.FTZ R67, R180.reuse, UR4, R67 ;  /* 0x00000004b4437c23 */ /* 0x040fe40008010043 */
        /* <DEDUP_REMOVED lines=8> */
[C---:B------:R-:W-:Y:S01]  /*184e0*/  FFMA.FTZ R81, R2.reuse, UR4, R81 ;  /* 0x0000000402517c23 */ /* 0x040fe20008010051 */
[----:B-1----:R-:W-:Y:S01]  /*184f0*/  FMNMX.FTZ R192, R29, R188, !PT ;  /* 0x000000bc1dc07209 */ /* 0x002fe20007810000 */
[----:B------:R-:W-:Y:S01]  /*18500*/  FFMA.FTZ R83, R2, UR4, R83 ;  /* 0x0000000402537c23 */ /* 0x000fe20008010053 */
[----:B------:R-:W-:Y:S01]  /*18510*/  IADD3 R188, R0, 0xc8, RZ ;  /* 0x000000c800bc7810 */ /* 0x000fe20007ffe0ff */
[----:B------:R-:W-:Y:S01]  /*18520*/  FFMA.FTZ R86, R168, UR4, R86 ;  /* 0x00000004a8567c23 */ /* 0x000fe20008010056 */
[----:B------:R-:W-:Y:S01]  /*18530*/  FMNMX.FTZ R185, R32, R192, !PT ;  /* 0x000000c020b97209 */ /* 0x000fe20007810000 */
[----:B--2---:R-:W-:Y:S01]  /*18540*/  FFMA.FTZ R89, R182, UR4, R89 ;  /* 0x00000004b6597c23 */ /* 0x004fe20008010059 */
[----:B------:R-:W1:Y:S01]  /*18550*/  I2F R181, R188 ;  /* 0x000000bc00b57306 */ /* 0x000e620000201400 */
[----:B------:R-:W-:Y:S01]  /*18560*/  FMNMX.FTZ R175, R47, R180, !PT ;  /* 0x000000b42faf7209 */ /* 0x000fe20007810000 */
[----:B------:R-:W-:Y:S01]  /*18570*/  FFMA.FTZ R78, R171, UR4, R78 ;  /* 0x00000004ab4e7c23 */ /* 0x000fe2000801004e */
[----:B------:R-:W-:Y:S01]  /*18580*/  FMNMX.FTZ R185, R33, R185, !PT ;  /* 0x000000b921b97209 */ /* 0x000fe20007810000 */
[----:B------:R-:W-:Y:S01]  /*18590*/  FFMA.FTZ R76, R171, UR4, R76 ;  /* 0x00000004ab4c7c23 */ /* 0x000fe2000801004c */
[----:B------:R-:W-:Y:S01]  /*185a0*/  IADD3 R2, R0, 0xd9, RZ ;  /* 0x000000d900027810 */ /* 0x000fe20007ffe0ff */
[----:B---3--:R-:W-:Y:S01]  /*185b0*/  FFMA.FTZ R92, R186, UR4, R92 ;  /* 0x00000004ba5c7c23 */ /* 0x008fe2000801005c */
[----:B------:R-:W-:Y:S01]  /*185c0*/  IADD3 R168, R0, 0xe0, RZ ;  /* 0x000000e000a87810 */ /* 0x000fe20007ffe0ff */
[----:B------:R-:W-:Y:S01]  /*185d0*/  FFMA.FTZ R91, R182, UR4, R91 ;  /* 0x00000004b65b7c23 */ /* 0x000fe2000801005b */
[----:B------:R-:W-:Y:S01]  /*185e0*/  FMNMX.FTZ R175, R50, R175, !PT ;  /* 0x000000af32af7209 */ /* 0x000fe20007810000 */
[----:B------:R-:W-:Y:S01]  /*185f0*/  FFMA.FTZ R94, R186, UR4, R94 ;  /* 0x00000004ba5e7c23 */ /* 0x000fe2000801005e */
[----:B------:R-:W2:Y:S01]  /*18600*/  I2F R2, R2 ;  /* 0x0000000200027306 */ /* 0x000ea20000201400 */
[----:B------:R-:W-:Y:S01]  /*18610*/  FFMA.FTZ R95, R189, UR4, R95 ;  /* 0x00000004bd5f7c23 */ /* 0x000fe2000801005f */
[----:B------:R-:W-:Y:S01]  /*18620*/  FMNMX.FTZ R175, R51, R175, !PT ;  /* 0x000000af33af7209 */ /* 0x000fe20007810000 */
[----:B------:R-:W-:Y:S02]  /*18630*/  FFMA.FTZ R75, R173, UR4, R75 ;  /* 0x00000004ad4b7c23 */ /* 0x000fe4000801004b */
[----:B------:R-:W-:Y:S02]  /*18640*/  FFMA.FTZ R82, R169, UR4, R82 ;  /* 0x00000004a9527c23 */ /* 0x000fe40008010052 */
[----:B------:R-:W-:Y:S02]  /*18650*/  FFMA.FTZ R87, R172, UR4, R87 ;  /* 0x00000004ac577c23 */ /* 0x000fe40008010057 */
[----:B------:R-:W-:Y:S01]  /*18660*/  FFMA.FTZ R90, R178, UR4, R90 ;  /* 0x00000004b25a7c23 */ /* 0x000fe2000801005a */
[----:B------:R-:W-:Y:S01]  /*18670*/  I2F R168, R168 ;  /* 0x000000a800a87306 */ /* 0x000fe20000201400 */
[----:B------:R-:W-:Y:S01]  /*18680*/  FFMA.FTZ R73, R173, UR4, R73 ;  /* 0x00000004ad497c23 */ /* 0x000fe20008010049 */
[----:B------:R-:W-:Y:S01]  /*18690*/  FMNMX.FTZ R173, R54, R175, !PT ;  /* 0x000000af36ad7209 */ /* 0x000fe20007810000 */
[C---:B-1----:R-:W-:Y:S01]  /*186a0*/  FFMA.FTZ R106, R181.reuse, UR4, R106 ;  /* 0x00000004b56a7c23 */ /* 0x042fe2000801006a */
[----:B------:R-:W-:Y:S01]  /*186b0*/  FMNMX.FTZ R188, R36, R185, !PT ;  /* 0x000000b924bc7209 */ /* 0x000fe20007810000 */
[----:B------:R-:W-:Y:S01]  /*186c0*/  FFMA.FTZ R104, R181, UR4, R104 ;  /* 0x00000004b5687c23 */ /* 0x000fe20008010068 */
[----:B------:R-:W-:Y:S01]  /*186d0*/  IADD3 R185, R0, 0xc9, RZ ;  /* 0x000000c900b97810 */ /* 0x000fe20007ffe0ff */
[----:B------:R-:W-:Y:S01]  /*186e0*/  FFMA.FTZ R93, R189, UR4, R93 ;  /* 0x00000004bd5d7c23 */ /* 0x000fe2000801005d */
[----:B------:R-:W-:Y:S01]  /*186f0*/  FMNMX.FTZ R183, R37, R188, !PT ;  /* 0x000000bc25b77209 */ /* 0x000fe20007810000 */
[----:B------:R-:W-:Y:S01]  /*18700*/  FFMA.FTZ R96, R191, UR4, R96 ;  /* 0x00000004bf607c23 */ /* 0x000fe20008010060 */
[----:B------:R-:W1:Y:S01]  /*18710*/  I2F R179, R185 ;  /* 0x000000b900b37306 */ /* 0x000e620000201400 */
[----:B------:R-:W-:Y:S01]  /*18720*/  FMNMX.FTZ R173, R55, R173, !PT ;  /* 0x000000ad37ad7209 */ /* 0x000fe20007810000 */
[----:B------:R-:W-:Y:S01]  /*18730*/  FFMA.FTZ R79, R170, UR4, R79 ;  /* 0x00000004aa4f7c23 */ /* 0x000fe2000801004f */
[----:B------:R-:W-:Y:S01]  /*18740*/  FMNMX.FTZ R183, R40, R183, !PT ;  /* 0x000000b728b77209 */ /* 0x000fe20007810000 */
[----:B------:R-:W-:Y:S01]  /*18750*/  FFMA.FTZ R77, R170, UR4, R77 ;  /* 0x00000004aa4d7c23 */ /* 0x000fe2000801004d */
[----:B------:R-:W-:Y:S01]  /*18760*/  FMNMX.FTZ R173, R58, R173, !PT ;  /* 0x000000ad3aad7209 */ /* 0x000fe20007810000 */
[C---:B--2---:R-:W-:Y:S02]  /*18770*/  FFMA.FTZ R113, R2.reuse, UR4, R113 ;  /* 0x0000000402717c23 */ /* 0x044fe40008010071 */
[----:B------:R-:W-:Y:S01]  /*18780*/  FFMA.FTZ R115, R2, UR4, R115 ;  /* 0x0000000402737c23 */ /* 0x000fe20008010073 */
[----:B------:R-:W-:Y:S01]  /*18790*/  FMNMX.FTZ R170, R59, R173, !PT ;  /* 0x000000ad3baa7209 */ /* 0x000fe20007810000 */
[----:B------:R-:W-:Y:S01]  /*187a0*/  FFMA.FTZ R98, R191, UR4, R98 ;  /* 0x00000004bf627c23 */ /* 0x000fe20008010062 */
[----:B------:R-:W-:Y:S01]  /*187b0*/  IADD3 R2, R0, 0xf9, RZ ;  /* 0x000000f900027810 */ /* 0x000fe20007ffe0ff */
[----:B------:R-:W-:Y:S01]  /*187c0*/  FFMA.FTZ R99, R190, UR4, R99 ;  /* 0x00000004be637c23 */ /* 0x000fe20008010063 */
[----:B------:R-:W-:Y:S01]  /*187d0*/  FMNMX.FTZ R170, R62, R170, !PT ;  /* 0x000000aa3eaa7209 */ /* 0x000fe20007810000 */
[----:B------:R-:W-:Y:S02]  /*187e0*/  FFMA.FTZ R97, R190, UR4, R97 ;  /* 0x00000004be617c23 */ /* 0x000fe40008010061 */
[C---:B------:R-:W-:Y:S01]  /*187f0*/  FFMA.FTZ R102, R187.reuse, UR4, R102 ;  /* 0x00000004bb667c23 */ /* 0x040fe20008010066 */
[----:B------:R-:W2:Y:S01]  /*18800*/  I2F R2, R2 ;  /* 0x0000000200027306 */ /* 0x000ea20000201400 */
[----:B------:R-:W-:Y:S01]  /*18810*/  FFMA.FTZ R100, R187, UR4, R100 ;  /* 0x00000004bb647c23 */ /* 0x000fe20008010064 */
[----:B------:R-:W-:Y:S01]  /*18820*/  FMNMX.FTZ R170, R63, R170, !PT ;  /* 0x000000aa3faa7209 */ /* 0x000fe20007810000 */
[C---:B------:R-:W-:Y:S02]  /*18830*/  FFMA.FTZ R103, R184.reuse, UR4, R103 ;  /* 0x00000004b8677c23 */ /* 0x040fe40008010067 */
[----:B------:R-:W-:Y:S01]  /*18840*/  FFMA.FTZ R101, R184, UR4, R101 ;  /* 0x00000004b8657c23 */ /* 0x000fe20008010065 */
[----:B------:R-:W-:Y:S01]  /*18850*/  FMNMX.FTZ R170, R66, R170, !PT ;  /* 0x000000aa42aa7209 */ /* 0x000fe20007810000 */
[----:B-1----:R-:W-:Y:S01]  /*18860*/  FFMA.FTZ R107, R179, UR4, R107 ;  /* 0x00000004b36b7c23 */ /* 0x002fe2000801006b */
[----:B------:R-:W-:Y:S01]  /*18870*/  FMNMX.FTZ R185, R41, R183, !PT ;  /* 0x000000b729b97209 */ /* 0x000fe20007810000 */
[----:B------:R-:W-:Y:S01]  /*18880*/  FFMA.FTZ R105, R179, UR4, R105 ;  /* 0x00000004b3697c23 */ /* 0x000fe20008010069 */
[----:B------:R-:W-:Y:S01]  /*18890*/  IADD3 R183, R0, 0xd0, RZ ;  /* 0x000000d000b77810 */ /* 0x000fe20007ffe0ff */
[----:B------:R-:W-:Y:S01]  /*188a0*/  FFMA.FTZ R118, R168, UR4, R118 ;  /* 0x00000004a8767c23 */ /* 0x000fe20008010076 */
[----:B------:R-:W-:Y:S01]  /*188b0*/  FMNMX.FTZ R180, R44, R185, !PT ;  /* 0x000000b92cb47209 */ /* 0x000fe20007810000 */
[----:B------:R-:W-:Y:S01]  /*188c0*/  FFMA.FTZ R116, R168, UR4, R116 ;  /* 0x00000004a8747c23 */ /* 0x000fe20008010074 */
[----:B------:R1:W3:Y:S01]  /*188d0*/  I2F R174, R183 ;  /* 0x000000b700ae7306 */ /* 0x0002e20000201400 */
[----:B------:R-:W-:Y:S01]  /*188e0*/  FFMA.FTZ R80, R169, UR4, R80 ;  /* 0x00000004a9507c23 */ /* 0x000fe20008010050 */
[----:B------:R-:W-:Y:S01]  /*188f0*/  FMNMX.FTZ R180, R45, R180, !PT ;  /* 0x000000b42db47209 */ /* 0x000fe20007810000 */
[----:B------:R-:W-:Y:S01]  /*18900*/  FFMA.FTZ R85, R172, UR4, R85 ;  /* 0x00000004ac557c23 */ /* 0x000fe20008010055 */
[----:B------:R-:W-:Y:S01]  /*18910*/  FMNMX.FTZ R170, R67, R170, !PT ;  /* 0x000000aa43aa7209 */ /* 0x000fe20007810000 */
[----:B------:R-:W-:Y:S03]  /*18920*/  FFMA.FTZ R88, R178, UR4, R88 ;  /* 0x00000004b2587c23 */ /* 0x000fe60008010058 */
[----:B------:R-:W-:Y:S01]  /*18930*/  FMNMX.FTZ R170, R70, R170, !PT ;  /* 0x000000aa46aa7209 */ /* 0x000fe20007810000 */
[C---:B--2---:R-:W-:Y:S02]  /*18940*/  FFMA.FTZ R129, R2.reuse, UR4, R129 ;  /* 0x0000000402817c23 */ /* 0x044fe40008010081 */
[----:B------:R-:W-:Y:S01]  /*18950*/  FFMA.FTZ R131, R2, UR4, R131 ;  /* 0x0000000402837c23 */ /* 0x000fe20008010083 */
[----:B------:R-:W-:Y:S04]  /*18960*/  FMNMX.FTZ R170, R71, R170, !PT ;  /* 0x000000aa47aa7209 */ /* 0x000fe80007810000 */
[----:B------:R-:W-:Y:S04]  /*18970*/  FMNMX.FTZ R170, R74, R170, !PT ;  /* 0x000000aa4aaa7209 */ /* 0x000fe80007810000 */
[----:B------:R-:W-:Y:S02]  /*18980*/  FMNMX.FTZ R170, R75, R170, !PT ;  /* 0x000000aa4baa7209 */ /* 0x000fe40007810000 */
[----:B-1----:R-:W-:Y:S01]  /*18990*/  FMNMX.FTZ R183, R48, R180, !PT ;  /* 0x000000b430b77209 */ /* 0x002fe20007810000 */
[----:B---3--:R-:W-:Y:S01]  /*189a0*/  FFMA.FTZ R110, R174, UR4, R110 ;  /* 0x00000004ae6e7c23 */ /* 0x008fe2000801006e */
[----:B------:R-:W-:Y:S01]  /*189b0*/  IADD3 R180, R0, 0xd1, RZ ;  /* 0x000000d100b47810 */ /* 0x000fe20007ffe0ff */
[----:B------:R-:W-:Y:S01]  /*189c0*/  FFMA.FTZ R108, R174, UR4, R108 ;  /* 0x00000004ae6c7c23 */ /* 0x000fe2000801006c */
[----:B------:R-:W-:Y:S02]  /*189d0*/  FMNMX.FTZ R175, R49, R183, !PT ;  /* 0x000000b731af7209 */ /* 0x000fe40007810000 */
[----:B------:R1:W2:Y:S02]  /*189e0*/  I2F R171, R180 ;  /* 0x000000b400ab7306 */ /* 0x0002a40000201400 */
[----:B------:R-:W-:Y:S04]  /*189f0*/  FMNMX.FTZ R175, R52, R175, !PT ;  /* 0x000000af34af7209 */ /* 0x000fe80007810000 */
[----:B-1----:R-:W-:Y:S01]  /*18a00*/  FMNMX.FTZ R180, R53, R175, !PT ;  /* 0x000000af35b47209 */ /* 0x002fe20007810000 */
[C---:B--2---:R-:W-:Y:S01]  /*18a10*/  FFMA.FTZ R111, R171.reuse, UR4, R111 ;  /* 0x00000004ab6f7c23 */ /* 0x044fe2000801006f */
[----:B------:R-:W-:Y:S01]  /*18a20*/  IADD3 R175, R0, 0xd8, RZ ;  /* 0x000000d800af7810 */ /* 0x000fe20007ffe0ff */
[----:B------:R-:W-:Y:S01]  /*18a30*/  FFMA.FTZ R109, R171, UR4, R109 ;  /* 0x00000004ab6d7c23 */ /* 0x000fe2000801006d */
[----:B------:R-:W-:Y:S02]  /*18a40*/  FMNMX.FTZ R173, R56, R180, !PT ;  /* 0x000000b438ad7209 */ /* 0x000fe40007810000 */
[----:B------:R-:W1:Y:S02]  /*18a50*/  I2F R169, R175 ;  /* 0x000000af00a97306 */ /* 0x000e640000201400 */
[----:B------:R-:W-:Y:S04]  /*18a60*/  FMNMX.FTZ R173, R57, R173, !PT ;  /* 0x000000ad39ad7209 */ /* 0x000fe80007810000 */
[----:B------:R-:W-:Y:S04]  /*18a70*/  FMNMX.FTZ R173, R60, R173, !PT ;  /* 0x000000ad3cad7209 */ /* 0x000fe80007810000 */
[----:B------:R-:W-:Y:S04]  /*18a80*/  FMNMX.FTZ R173, R61, R173, !PT ;  /* 0x000000ad3dad7209 */ /* 0x000fe80007810000 */
[----:B------:R-:W-:Y:S04]  /*18a90*/  FMNMX.FTZ R173, R64, R173, !PT ;  /* 0x000000ad40ad7209 */ /* 0x000fe80007810000 */
[----:B------:R-:W-:Y:S04]  /*18aa0*/  FMNMX.FTZ R172, R65, R173, !PT ;  /* 0x000000ad41ac7209 */ /* 0x000fe80007810000 */
[----:B------:R-:W-:Y:S01]  /*18ab0*/  FMNMX.FTZ R172, R68, R172, !PT ;  /* 0x000000ac44ac7209 */ /* 0x000fe20007810000 */
[----:B-1----:R-:W-:Y:S03]  /*18ac0*/  FFMA.FTZ R114, R169, UR4, R114 ;  /* 0x00000004a9727c23 */ /* 0x002fe60008010072 */
[----:B------:R-:W-:Y:S01]  /*18ad0*/  FMNMX.FTZ R172, R69, R172, !PT ;  /* 0x000000ac45ac7209 */ /* 0x000fe20007810000 */
[----:B------:R-:W-:Y:S03]  /*18ae0*/  FFMA.FTZ R112, R169, UR4, R112 ;  /* 0x00000004a9707c23 */ /* 0x000fe60008010070 */
[----:B------:R-:W-:Y:S02]  /*18af0*/  FMNMX.FTZ R173, R72, R172, !PT ;  /* 0x000000ac48ad7209 */ /* 0x000fe40007810000 */
[----:B------:R-:W-:Y:S02]  /*18b00*/  FMNMX.FTZ R172, R78, R170, !PT ;  /* 0x000000aa4eac7209 */ /* 0x000fe40007810000 */
[----:B------:R-:W-:Y:S02]  /*18b10*/  FMNMX.FTZ R173, R73, R173, !PT ;  /* 0x000000ad49ad7209 */ /* 0x000fe40007810000 */
[----:B------:R-:W-:Y:S02]  /*18b20*/  IADD3 R170, R0, 0xe1, RZ ;  /* 0x000000e100aa7810 */ /* 0x000fe40007ffe0ff */
[----:B------:R-:W-:Y:S02]  /*18b30*/  FMNMX.FTZ R173, R76, R173, !PT ;  /* 0x000000ad4cad7209 */ /* 0x000fe40007810000 */
[----:B------:R-:W-:Y:S02]  /*18b40*/  FMNMX.FTZ R172, R79, R172, !PT ;  /* 0x000000ac4fac7209 */ /* 0x000fe40007810000 */
[----:B------:R-:W1:Y:S01]  /*18b50*/  I2F R170, R170 ;  /* 0x000000aa00aa7306 */ /* 0x000e620000201400 */
[----:B------:R-:W-:Y:S02]  /*18b60*/  FMNMX.FTZ R175, R77, R173, !PT ;  /* 0x000000ad4daf7209 */ /* 0x000fe40007810000 */
[----:B------:R-:W-:Y:S02]  /*18b70*/  FMNMX.FTZ R172, R82, R172, !PT ;  /* 0x000000ac52ac7209 */ /* 0x000fe40007810000 */
[----:B------:R-:W-:Y:S02]  /*18b80*/  FMNMX.FTZ R175, R80, R175, !PT ;  /* 0x000000af50af7209 */ /* 0x000fe40007810000 */
[----:B------:R-:W-:Y:S02]  /*18b90*/  FMNMX.FTZ R173, R83, R172, !PT ;  /* 0x000000ac53ad7209 */ /* 0x000fe40007810000 */
[----:B------:R-:W-:Y:S02]  /*18ba0*/  FMNMX.FTZ R175, R81, R175, !PT ;  /* 0x000000af51af7209 */ /* 0x000fe40007810000 */
[----:B------:R-:W-:Y:S02]  /*18bb0*/  IADD3 R172, R0, 0xe8, RZ ;  /* 0x000000e800ac7810 */ /* 0x000fe40007ffe0ff */
[----:B------:R-:W-:Y:S02]  /*18bc0*/  FMNMX.FTZ R178, R84, R175, !PT ;  /* 0x000000af54b27209 */ /* 0x000fe40007810000 */
[----:B------:R-:W-:Y:S02]  /*18bd0*/  FMNMX.FTZ R173, R86, R173, !PT ;  /* 0x000000ad56ad7209 */ /* 0x000fe40007810000 */
[----:B------:R-:W2:Y:S01]  /*18be0*/  I2F R172, R172 ;  /* 0x000000ac00ac7306 */ /* 0x000ea20000201400 */
[----:B------:R-:W-:Y:S02]  /*18bf0*/  FMNMX.FTZ R178, R85, R178, !PT ;  /* 0x000000b255b27209 */ /* 0x000fe40007810000 */
[----:B------:R-:W-:Y:S02]  /*18c00*/  FMNMX.FTZ R173, R87, R173, !PT ;  /* 0x000000ad57ad7209 */ /* 0x000fe40007810000 */
[----:B------:R-:W-:Y:S01]  /*18c10*/  FMNMX.FTZ R178, R88, R178, !PT ;  /* 0x000000b258b27209 */ /* 0x000fe20007810000 */
[----:B-1----:R-:W-:Y:S01]  /*18c20*/  FFMA.FTZ R119, R170, UR4, R119 ;  /* 0x00000004aa777c23 */ /* 0x002fe20008010077 */
[----:B------:R-:W-:Y:S01]  /*18c30*/  FMNMX.FTZ R175, R90, R173, !PT ;  /* 0x000000ad5aaf7209 */ /* 0x000fe20007810000 */
[----:B------:R-:W-:Y:S01]  /*18c40*/  FFMA.FTZ R117, R170, UR4, R117 ;  /* 0x00000004aa757c23 */ /* 0x000fe20008010075 */
[----:B------:R-:W-:Y:S02]  /*18c50*/  IADD3 R173, R0, 0xe9, RZ ;  /* 0x000000e900ad7810 */ /* 0x000fe40007ffe0ff */
[----:B------:R-:W-:Y:S02]  /*18c60*/  FMNMX.FTZ R180, R89, R178, !PT ;  /* 0x000000b259b47209 */ /* 0x000fe40007810000 */
[----:B------:R-:W-:Y:S02]  /*18c70*/  FMNMX.FTZ R175, R91, R175, !PT ;  /* 0x000000af5baf7209 */ /* 0x000fe40007810000 */
[----:B------:R-:W1:Y:S01]  /*18c80*/  I2F R173, R173 ;  /* 0x000000ad00ad7306 */ /* 0x000e620000201400 */
[----:B------:R-:W-:Y:S02]  /*18c90*/  FMNMX.FTZ R180, R92, R180, !PT ;  /* 0x000000b45cb47209 */ /* 0x000fe40007810000 */
[----:B------:R-:W-:Y:S02]  /*18ca0*/  FMNMX.FTZ R175, R94, R175, !PT ;  /* 0x000000af5eaf7209 */ /* 0x000fe40007810000 */
[----:B------:R-:W-:Y:S02]  /*18cb0*/  FMNMX.FTZ R180, R93, R180, !PT ;  /* 0x000000b45db47209 */ /* 0x000fe40007810000 */
[----:B------:R-:W-:Y:S01]  /*18cc0*/  FMNMX.FTZ R178, R95, R175, !PT ;  /* 0x000000af5fb27209 */ /* 0x000fe20007810000 */
[----:B--2---:R-:W-:Y:S01]  /*18cd0*/  FFMA.FTZ R122, R172, UR4, R122 ;  /* 0x00000004ac7a7c23 */ /* 0x004fe2000801007a */
[----:B------:R-:W-:Y:S01]  /*18ce0*/  IADD3 R175, R0, 0xf0, RZ ;  /* 0x000000f000af7810 */ /* 0x000fe20007ffe0ff */
[----:B------:R-:W-:Y:S01]  /*18cf0*/  FFMA.FTZ R120, R172, UR4, R120 ;  /* 0x00000004ac787c23 */ /* 0x000fe20008010078 */
[----:B------:R-:W-:Y:S02]  /*18d00*/  FMNMX.FTZ R179, R96, R180, !PT ;  /* 0x000000b460b37209 */ /* 0x000fe40007810000 */
[----:B------:R-:W-:Y:S02]  /*18d10*/  IADD3 R180, R0, 0xf1, RZ ;  /* 0x000000f100b47810 */ /* 0x000fe40007ffe0ff */
[----:B------:R-:W2:Y:S01]  /*18d20*/  I2F R175, R175 ;  /* 0x000000af00af7306 */ /* 0x000ea20000201400 */
[----:B------:R-:W-:Y:S02]  /*18d30*/  FMNMX.FTZ R179, R97, R179, !PT ;  /* 0x000000b361b37209 */ /* 0x000fe40007810000 */
[----:B------:R-:W-:Y:S02]  /*18d40*/  FMNMX.FTZ R178, R98, R178, !PT ;  /* 0x000000b262b27209 */ /* 0x000fe40007810000 */
[----:B------:R-:W-:Y:S02]  /*18d50*/  FMNMX.FTZ R179, R100, R179, !PT ;  /* 0x000000b364b37209 */ /* 0x000fe40007810000 */
[----:B------:R-:W-:Y:S01]  /*18d60*/  FMNMX.FTZ R178, R99, R178, !PT ;  /* 0x000000b263b27209 */ /* 0x000fe20007810000 */
[C---:B-1----:R-:W-:Y:S02]  /*18d70*/  FFMA.FTZ R123, R173.reuse, UR4, R123 ;  /* 0x00000004ad7b7c23 */ /* 0x042fe4000801007b */
[----:B------:R-:W1:Y:S01]  /*18d80*/  I2F R174, R180 ;  /* 0x000000b400ae7306 */ /* 0x000e620000201400 */
[----:B------:R-:W-:Y:S01]  /*18d90*/  FFMA.FTZ R121, R173, UR4, R121 ;  /* 0x00000004ad797c23 */ /* 0x000fe20008010079 */
[----:B------:R-:W-:Y:S04]  /*18da0*/  FMNMX.FTZ R178, R102, R178, !PT ;  /* 0x000000b266b27209 */ /* 0x000fe80007810000 */
[----:B------:R-:W-:Y:S04]  /*18db0*/  FMNMX.FTZ R178, R103, R178, !PT ;  /* 0x000000b267b27209 */ /* 0x000fe80007810000 */
[----:B------:R-:W-:Y:S01]  /*18dc0*/  FMNMX.FTZ R178, R106, R178, !PT ;  /* 0x000000b26ab27209 */ /* 0x000fe20007810000 */
[----:B--2---:R-:W-:Y:S03]  /*18dd0*/  FFMA.FTZ R126, R175, UR4, R126 ;  /* 0x00000004af7e7c23 */ /* 0x004fe6000801007e */
[----:B------:R-:W-:Y:S01]  /*18de0*/  FMNMX.FTZ R171, R107, R178, !PT ;  /* 0x000000b26bab7209 */ /* 0x000fe20007810000 */
[----:B------:R-:W-:Y:S03]  /*18df0*/  FFMA.FTZ R124, R175, UR4, R124 ;  /* 0x00000004af7c7c23 */ /* 0x000fe6000801007c */
[----:B------:R-:W-:Y:S04]  /*18e00*/  FMNMX.FTZ R171, R110, R171, !PT ;  /* 0x000000ab6eab7209 */ /* 0x000fe80007810000 */
[----:B------:R-:W-:Y:S01]  /*18e10*/  FMNMX.FTZ R171, R111, R171, !PT ;  /* 0x000000ab6fab7209 */ /* 0x000fe20007810000 */
[C---:B-1----:R-:W-:Y:S01]  /*18e20*/  FFMA.FTZ R127, R174.reuse, UR4, R127 ;  /* 0x00000004ae7f7c23 */ /* 0x042fe2000801007f */
[----:B------:R-:W-:Y:S01]  /*18e30*/  FMNMX.FTZ R180, R101, R179, !PT ;  /* 0x000000b365b47209 */ /* 0x000fe20007810000 */
[----:B------:R-:W-:Y:S01]  /*18e40*/  FFMA.FTZ R125, R174, UR4, R125 ;  /* 0x00000004ae7d7c23 */ /* 0x000fe2000801007d */
[----:B------:R-:W-:Y:S01]  /*18e50*/  IADD3 R179, R0, 0xf8, RZ ;  /* 0x000000f800b37810 */ /* 0x000fe20007ffe0ff */
[----:B------:R-:W-:Y:S01]  /*18e60*/  LDSM.16.MT88.4 R172, [R232+0xa000] ;  /* 0x00a00000e8ac783b */ /* 0x000fe20000004200 */
[----:B------:R-:W-:Y:S02]  /*18e70*/  FMNMX.FTZ R178, R104, R180, !PT ;  /* 0x000000b468b27209 */ /* 0x000fe40007810000 */
[----:B------:R-:W1:Y:S01]  /*18e80*/  I2F R169, R179 ;  /* 0x000000b300a97306 */ /* 0x000e620000201400 */
        /* <DEDUP_REMOVED lines=11> */
[----:B------:R-:W-:Y:S01]  /*18f40*/  FMNMX.FTZ R178, R116, R178, !PT ;  /* 0x000000b274b27209 */ /* 0x000fe20007810000 */
[C---:B-1----:R-:W-:Y:S01]  /*18f50*/  FFMA.FTZ R130, R169.reuse, UR4, R130 ;  /* 0x00000004a9827c23 */ /* 0x042fe20008010082 */
[----:B------:R-:W-:Y:S01]  /*18f60*/  FMNMX.FTZ R0, R126, R171, !PT ;  /* 0x000000ab7e007209 */ /* 0x000fe20007810000 */
[----:B------:R-:W-:Y:S01]  /*18f70*/  FFMA.FTZ R128, R169, UR4, R128 ;  /* 0x00000004a9807c23 */ /* 0x000fe20008010080 */
[----:B------:R-:W-:Y:S02]  /*18f80*/  FMNMX.FTZ R178, R117, R178, !PT ;  /* 0x000000b275b27209 */ /* 0x000fe40007810000 */
[----:B------:R-:W-:Y:S02]  /*18f90*/  FMNMX.FTZ R0, R127, R0, !PT ;  /* 0x000000007f007209 */ /* 0x000fe40007810000 */
[----:B------:R-:W-:Y:S02]  /*18fa0*/  FMNMX.FTZ R178, R120, R178, !PT ;  /* 0x000000b278b27209 */ /* 0x000fe40007810000 */
[----:B------:R-:W-:Y:S02]  /*18fb0*/  FMNMX.FTZ R0, R130, R0, !PT ;  /* 0x0000000082007209 */ /* 0x000fe40007810000 */
[----:B------:R-:W-:Y:S02]  /*18fc0*/  FMNMX.FTZ R178, R121, R178, !PT ;  /* 0x000000b279b27209 */ /* 0x000fe40007810000 */
[----:B------:R-:W-:Y:S02]  /*18fd0*/  FMNMX.FTZ R0, R131, R0, !PT ;  /* 0x0000000083007209 */ /* 0x000fe40007810000 */
[----:B------:R-:W-:Y:S03]  /*18fe0*/  FMNMX.FTZ R178, R124, R178, !PT ;  /* 0x000000b27cb27209 */ /* 0x000fe60007810000 */
[----:B------:R-:W1:Y:S01]  /*18ff0*/  SHFL.BFLY PT, R2, R0, 0x2, 0x1f ;  /* 0x0c401f0000027f89 */ /* 0x000e6200000e0000 */
[----:B------:R-:W-:Y:S04]  /*19000*/  FMNMX.FTZ R178, R125, R178, !PT ;  /* 0x000000b27db27209 */ /* 0x000fe80007810000 */
[----:B------:R-:W-:Y:S04]  /*19010*/  FMNMX.FTZ R168, R128, R178, !PT ;  /* 0x000000b280a87209 */ /* 0x000fe80007810000 */
[----:B------:R-:W-:Y:S05]  /*19020*/  FMNMX.FTZ R168, R129, R168, !PT ;  /* 0x000000a881a87209 */ /* 0x000fea0007810000 */
[----:B------:R-:W2:Y:S01]  /*19030*/  SHFL.BFLY PT, R169, R168, 0x2, 0x1f ;  /* 0x0c401f00a8a97f89 */ /* 0x000ea200000e0000 */
[----:B-1----:R-:W-:Y:S07]  /*19040*/  FMNMX.FTZ R2, R0, R2, !PT ;  /* 0x0000000200027209 */ /* 0x002fee0007810000 */
[----:B------:R-:W1:Y:S01]  /*19050*/  SHFL.BFLY PT, R0, R2, 0x1, 0x1f ;  /* 0x0c201f0002007f89 */ /* 0x000e6200000e0000 */
[----:B--2---:R-:W-:Y:S07]  /*19060*/  FMNMX.FTZ R169, R168, R169, !PT ;  /* 0x000000a9a8a97209 */ /* 0x004fee0007810000 */
[----:B------:R-:W2:Y:S01]  /*19070*/  SHFL.BFLY PT, R168, R169, 0x1, 0x1f ;  /* 0x0c201f00a9a87f89 */ /* 0x000ea200000e0000 */
[----:B-1----:R-:W-:Y:S04]  /*19080*/  FMNMX.FTZ R0, R2, R0, !PT ;  /* 0x0000000002007209 */ /* 0x002fe80007810000 */
[C---:B------:R-:W-:Y:S01]  /*19090*/  FSETP.NEU.FTZ.AND P0, PT, R0.reuse, -INF , PT ;  /* 0xff8000000000780b */ /* 0x040fe20003f1d000 */
[C---:B------:R-:W-:Y:S02]  /*190a0*/  FMUL.FTZ R179, R0.reuse, c[0x0][0x23c] ;  /* 0x00008f0000b37a20 */ /* 0x040fe40000410000 */
[----:B------:R-:W-:Y:S03]  /*190b0*/  FADD.FTZ R3, -R0, R3 ;  /* 0x0000000300037221 */ /* 0x000fe60000010100 */
[----:B------:R-:W-:Y:S01]  /*190c0*/  FSEL R179, R179, RZ, P0 ;  /* 0x000000ffb3b37208 */ /* 0x000fe20000000000 */
[----:B------:R-:W-:Y:S01]  /*190d0*/  FMUL.FTZ R3, R3, c[0x0][0x23c] ;  /* 0x00008f0003037a20 */ /* 0x000fe20000410000 */
[----:B--2---:R-:W-:Y:S03]  /*190e0*/  FMNMX.FTZ R2, R169, R168, !PT ;  /* 0x000000a8a9027209 */ /* 0x004fe60007810000 */
[--C-:B------:R-:W-:Y:S01]  /*190f0*/  FFMA.FTZ R194, R26, c[0x0][0x23c], -R179.reuse ;  /* 0x00008f001ac27a23 */ /* 0x100fe200000108b3 */
[----:B------:R-:W1:Y:S01]  /*19100*/  LDSM.16.MT88.4 R168, [R234+0xa000] ;  /* 0x00a00000eaa8783b */ /* 0x000e620000004200 */
[----:B------:R-:W2:Y:S01]  /*19110*/  MUFU.EX2 R3, R3 ;  /* 0x0000000300037308 */ /* 0x000ea20000000800 */
[--C-:B------:R-:W-:Y:S01]  /*19120*/  FFMA.FTZ R195, R27, c[0x0][0x23c], -R179.reuse ;  /* 0x00008f001bc37a23 */ /* 0x100fe200000108b3 */
[----:B------:R-:W-:Y:S01]  /*19130*/  FSETP.NEU.FTZ.AND P0, PT, R2, -INF , PT ;  /* 0xff8000000200780b */ /* 0x000fe20003f1d000 */
[--C-:B------:R-:W-:Y:S02]  /*19140*/  FFMA.FTZ R197, R30, c[0x0][0x23c], -R179.reuse ;  /* 0x00008f001ec57a23 */ /* 0x100fe400000108b3 */
[--C-:B------:R-:W-:Y:S02]  /*19150*/  FFMA.FTZ R198, R31, c[0x0][0x23c], -R179.reuse ;  /* 0x00008f001fc67a23 */ /* 0x100fe400000108b3 */
[--C-:B------:R-:W-:Y:S02]  /*19160*/  FFMA.FTZ R185, R10, c[0x0][0x23c], -R179.reuse ;  /* 0x00008f000ab97a23 */ /* 0x100fe400000108b3 */
[--C-:B------:R-:W-:Y:S01]  /*19170*/  FFMA.FTZ R182, R11, c[0x0][0x23c], -R179.reuse ;  /* 0x00008f000bb67a23 */ /* 0x100fe200000108b3 */
[----:B------:R-:W-:Y:S01]  /*19180*/  MUFU.EX2 R194, R194 ;  /* 0x000000c200c27308 */ /* 0x000fe20000000800 */
[--C-:B------:R-:W-:Y:S02]  /*19190*/  FFMA.FTZ R181, R14, c[0x0][0x23c], -R179.reuse ;  /* 0x00008f000eb57a23 */ /* 0x100fe400000108b3 */
[--C-:B------:R-:W-:Y:S02]  /*191a0*/  FFMA.FTZ R180, R15, c[0x0][0x23c], -R179.reuse ;  /* 0x00008f000fb47a23 */ /* 0x100fe400000108b3 */
[----:B------:R-:W-:Y:S02]  /*191b0*/  FMUL.FTZ R178, R2, c[0x0][0x23c] ;  /* 0x00008f0002b27a20 */ /* 0x000fe40000410000 */
[--C-:B------:R-:W-:Y:S02]  /*191c0*/  FFMA.FTZ R190, R6, c[0x0][0x23c], -R179.reuse ;  /* 0x00008f0006be7a23 */ /* 0x100fe400000108b3 */
[--C-:B------:R-:W-:Y:S01]  /*191d0*/  FFMA.FTZ R189, R7, c[0x0][0x23c], -R179.reuse ;  /* 0x00008f0007bd7a23 */ /* 0x100fe200000108b3 */
[----:B------:R-:W-:Y:S01]  /*191e0*/  MUFU.EX2 R185, R185 ;  /* 0x000000b900b97308 */ /* 0x000fe20000000800 */
[----:B------:R-:W-:Y:S01]  /*191f0*/  FSEL R178, R178, RZ, P0 ;  /* 0x000000ffb2b27208 */ /* 0x000fe20000000000 */
[--C-:B------:R-:W-:Y:S01]  /*19200*/  FFMA.FTZ R184, R18, c[0x0][0x23c], -R179.reuse ;  /* 0x00008f0012b87a23 */ /* 0x100fe200000108b3 */
[----:B------:R-:W-:Y:S01]  /*19210*/  PLOP3.LUT P0, PT, PT, PT, UP0, 0x80, 0x0 ;  /* 0x000000000000781c */ /* 0x000fe20003f0f008 */
[C---:B--2---:R-:W-:Y:S02]  /*19220*/  FMUL.FTZ R10, R3.reuse, R158 ;  /* 0x0000009e030a7220 */ /* 0x044fe40000410000 */
[C---:B------:R-:W-:Y:S02]  /*19230*/  FMUL.FTZ R11, R3.reuse, R159 ;  /* 0x0000009f030b7220 */ /* 0x040fe40000410000 */
[C---:B------:R-:W-:Y:S02]  /*19240*/  FMUL.FTZ R14, R3.reuse, R154 ;  /* 0x0000009a030e7220 */ /* 0x040fe40000410000 */
[----:B------:R-:W-:Y:S01]  /*19250*/  MUFU.EX2 R190, R190 ;  /* 0x000000be00be7308 */ /* 0x000fe20000000800 */
[----:B------:R-:W-:Y:S02]  /*19260*/  FMUL.FTZ R15, R3, R155 ;  /* 0x0000009b030f7220 */ /* 0x000fe40000410000 */
[--C-:B------:R-:W-:Y:S02]  /*19270*/  FFMA.FTZ R32, R32, c[0x0][0x23c], -R178.reuse ;  /* 0x00008f0020207a23 */ /* 0x100fe400000108b2 */
[--C-:B------:R-:W-:Y:S02]  /*19280*/  FFMA.FTZ R186, R8, c[0x0][0x23c], -R178.reuse ;  /* 0x00008f0008ba7a23 */ /* 0x100fe400000108b2 */
[--C-:B------:R-:W-:Y:S02]  /*19290*/  FFMA.FTZ R183, R9, c[0x0][0x23c], -R178.reuse ;  /* 0x00008f0009b77a23 */ /* 0x100fe400000108b2 */
[C---:B------:R-:W-:Y:S01]  /*192a0*/  FMUL.FTZ R6, R3.reuse, R162 ;  /* 0x000000a203067220 */ /* 0x040fe20000410000 */
[----:B------:R-:W-:Y:S01]  /*192b0*/  MUFU.EX2 R189, R189 ;  /* 0x000000bd00bd7308 */ /* 0x000fe20000000800 */
[C---:B------:R-:W-:Y:S02]  /*192c0*/  FMUL.FTZ R7, R3.reuse, R163 ;  /* 0x000000a303077220 */ /* 0x040fe40000410000 */
[C---:B------:R-:W-:Y:S02]  /*192d0*/  FMUL.FTZ R134, R3.reuse, R134 ;  /* 0x0000008603867220 */ /* 0x040fe40000410000 */
[C---:B------:R-:W-:Y:S02]  /*192e0*/  FMUL.FTZ R135, R3.reuse, R135 ;  /* 0x0000008703877220 */ /* 0x040fe40000410000 */
[--C-:B------:R-:W-:Y:S02]  /*192f0*/  FFMA.FTZ R192, R12, c[0x0][0x23c], -R178.reuse ;  /* 0x00008f000cc07a23 */ /* 0x100fe400000108b2 */
        /* <DEDUP_REMOVED lines=8> */
[----:B------:R-:W-:Y:S02]  /*19380*/  FMUL.FTZ R147, R3, R147 ;  /* 0x0000009303937220 */ /* 0x000fe40000410000 */
[--C-:B------:R-:W-:Y:S02]  /*19390*/  FFMA.FTZ R191, R4, c[0x0][0x23c], -R178.reuse ;  /* 0x00008f0004bf7a23 */ /* 0x100fe400000108b2 */
[--C-:B------:R-:W-:Y:S02]  /*193a0*/  FFMA.FTZ R187, R5, c[0x0][0x23c], -R178.reuse ;  /* 0x00008f0005bb7a23 */ /* 0x100fe400000108b2 */
[--C-:B------:R-:W-:Y:S02]  /*193b0*/  FFMA.FTZ R188, R19, c[0x0][0x23c], -R179.reuse ;  /* 0x00008f0013bc7a23 */ /* 0x100fe400000108b3 */
[----:B------:R-:W-:Y:S01]  /*193c0*/  FMUL.FTZ R19, R3, R151 ;  /* 0x0000009703137220 */ /* 0x000fe20000410000 */
[----:B------:R-:W-:Y:S01]  /*193d0*/  MUFU.EX2 R191, R191 ;  /* 0x000000bf00bf7308 */ /* 0x000fe20000000800 */
[--C-:B------:R-:W-:Y:S02]  /*193e0*/  FFMA.FTZ R193, R23, c[0x0][0x23c], -R179.reuse ;  /* 0x00008f0017c17a23 */ /* 0x100fe400000108b3 */
[--C-:B------:R-:W-:Y:S01]  /*193f0*/  FFMA.FTZ R196, R20, c[0x0][0x23c], -R178.reuse ;  /* 0x00008f0014c47a23 */ /* 0x100fe200000108b2 */
[----:B--2---:R-:W-:Y:S01]  /*19400*/  F2FP.BF16.PACK_AB R163, R182, R185 ;  /* 0x000000b9b6a3723e */ /* 0x004fe200000010ff */
[----:B------:R-:W-:Y:S02]  /*19410*/  FFMA.FTZ R44, R44, c[0x0][0x23c], -R178 ;  /* 0x00008f002c2c7a23 */ /* 0x000fe400000108b2 */
[----:B------:R-:W-:Y:S02]  /*19420*/  FADD.FTZ R164, -R2, R164 ;  /* 0x000000a402a47221 */ /* 0x000fe40000010100 */
[--C-:B------:R-:W-:Y:S01]  /*19430*/  FFMA.FTZ R45, R45, c[0x0][0x23c], -R178.reuse ;  /* 0x00008f002d2d7a23 */ /* 0x100fe200000108b2 */
[----:B------:R-:W-:Y:S01]  /*19440*/  MUFU.EX2 R187, R187 ;  /* 0x000000bb00bb7308 */ /* 0x000fe20000000800 */
[----:B------:R-:W-:Y:S02]  /*19450*/  FMUL.FTZ R164, R164, c[0x0][0x23c] ;  /* 0x00008f00a4a47a20 */ /* 0x000fe40000410000 */
[--C-:B------:R-:W-:Y:S02]  /*19460*/  FFMA.FTZ R48, R48, c[0x0][0x23c], -R178.reuse ;  /* 0x00008f0030307a23 */ /* 0x100fe400000108b2 */
[--C-:B------:R-:W-:Y:S02]  /*19470*/  FFMA.FTZ R49, R49, c[0x0][0x23c], -R178.reuse ;  /* 0x00008f0031317a23 */ /* 0x100fe400000108b2 */
        /* <DEDUP_REMOVED lines=19> */
[----:B------:R-:W2:Y:S01]  /*195b0*/  LDSM.16.MT88.4 R156, [R231+0xa000] ;  /* 0x00a00000e79c783b */ /* 0x000ea20000004200 */
[----:B------:R-:W-:Y:S01]  /*195c0*/  MUFU.EX2 R180, R180 ;  /* 0x000000b400b47308 */ /* 0x000fe20000000800 */
[C---:B------:R-:W-:Y:S02]  /*195d0*/  FMUL.FTZ R12, R164.reuse, R152 ;  /* 0x00000098a40c7220 */ /* 0x040fe40000410000 */
[C---:B------:R-:W-:Y:S01]  /*195e0*/  FMUL.FTZ R4, R164.reuse, R160 ;  /* 0x000000a0a4047220 */ /* 0x040fe20000410000 */
[----:B------:R-:W-:Y:S01]  /*195f0*/  F2FP.BF16.PACK_AB R160, R187, R191 ;  /* 0x000000bfbba0723e */ /* 0x000fe200000010ff */
[C---:B------:R-:W-:Y:S01]  /*19600*/  FMUL.FTZ R5, R164.reuse, R161 ;  /* 0x000000a1a4057220 */ /* 0x040fe20000410000 */
[----:B------:R-:W-:Y:S01]  /*19610*/  F2FP.BF16.PACK_AB R161, R189, R190 ;  /* 0x000000bebda1723e */ /* 0x000fe200000010ff */
[C---:B------:R-:W-:Y:S01]  /*19620*/  FMUL.FTZ R132, R164.reuse, R132 ;  /* 0x00000084a4847220 */ /* 0x040fe20000410000 */
[----:B---3--:R-:W-:Y:S01]  /*19630*/  F2FP.BF16.PACK_AB R162, R183, R186 ;  /* 0x000000bab7a2723e */ /* 0x008fe200000010ff */
[C---:B------:R-:W-:Y:S01]  /*19640*/  FMUL.FTZ R133, R164.reuse, R133 ;  /* 0x00000085a4857220 */ /* 0x040fe20000410000 */
[----:B------:R-:W-:Y:S01]  /*19650*/  MUFU.EX2 R184, R184 ;  /* 0x000000b800b87308 */ /* 0x000fe20000000800 */
[C---:B------:R-:W-:Y:S02]  /*19660*/  FMUL.FTZ R136, R164.reuse, R136 ;  /* 0x00000088a4887220 */ /* 0x040fe40000410000 */
[C---:B------:R-:W-:Y:S02]  /*19670*/  FMUL.FTZ R137, R164.reuse, R137 ;  /* 0x00000089a4897220 */ /* 0x040fe40000410000 */
[C---:B-1----:R-:W-:Y:S05]  /*19680*/  HMMA.16816.F32.BF16 R4, R160.reuse, R168, R4 ;  /* 0x000000a8a004723c */ /* 0x042fea0000041804 */
[----:B------:R-:W1:Y:S01]  /*19690*/  MUFU.EX2 R188, R188 ;  /* 0x000000bc00bc7308 */ /* 0x000e620000000800 */
[C---:B------:R-:W-:Y:S02]  /*196a0*/  FMUL.FTZ R140, R164.reuse, R140 ;  /* 0x0000008ca48c7220 */ /* 0x040fe40000410000 */
[C---:B------:R-:W-:Y:S01]  /*196b0*/  HMMA.16816.F32.BF16 R8, R160.reuse, R170, R8 ;  /* 0x000000aaa008723c */ /* 0x040fe20000041808 */
[----:B------:R-:W-:Y:S03]  /*196c0*/  LDSM.16.MT88.4 R168, [R234+0xa800] ;  /* 0x00a80000eaa8783b */ /* 0x000fe60000004200 */
[C---:B------:R-:W-:Y:S02]  /*196d0*/  FMUL.FTZ R141, R164.reuse, R141 ;  /* 0x0000008da48d7220 */ /* 0x040fe40000410000 */
[C---:B------:R-:W-:Y:S01]  /*196e0*/  FMUL.FTZ R144, R164.reuse, R144 ;  /* 0x00000090a4907220 */ /* 0x040fe20000410000 */
[----:B------:R-:W-:Y:S01]  /*196f0*/  MUFU.EX2 R192, R192 ;  /* 0x000000c000c07308 */ /* 0x000fe20000000800 */
[C---:B------:R-:W-:Y:S04]  /*19700*/  HMMA.16816.F32.BF16 R132, R160.reuse, R172, R132 ;  /* 0x000000aca084723c */ /* 0x040fe80000041884 */
[----:B------:R-:W-:Y:S02]  /*19710*/  FMUL.FTZ R145, R164, R145 ;  /* 0x00000091a4917220 */ /* 0x000fe40000410000 */
[--C-:B------:R-:W-:Y:S02]  /*19720*/  FFMA.FTZ R84, R84, c[0x0][0x23c], -R178.reuse ;  /* 0x00008f0054547a23 */ /* 0x100fe400000108b2 */
[--C-:B------:R-:W-:Y:S01]  /*19730*/  FFMA.FTZ R172, R13, c[0x0][0x23c], -R178.reuse ;  /* 0x00008f000dac7a23 */ /* 0x100fe200000108b2 */
[----:B------:R-:W-:Y:S03]  /*19740*/  MUFU.EX2 R193, R193 ;  /* 0x000000c100c17308 */ /* 0x000fe60000000800 */
[----:B------:R-:W-:Y:S01]  /*19750*/  FMUL.FTZ R13, R164, R153 ;  /* 0x00000099a40d7220 */ /* 0x000fe20000410000 */
[----:B-1----:R-:W-:Y:S01]  /*19760*/  F2FP.BF16.PACK_AB R151, R188, R184 ;  /* 0x000000b8bc97723e */ /* 0x002fe200000010ff */
[----:B------:R-:W1:Y:S01]  /*19770*/  LDSM.16.MT88.4 R152, [R230+0xa000] ;  /* 0x00a00000e698783b */ /* 0x000e620000004200 */
[--C-:B------:R-:W-:Y:S02]  /*19780*/  FFMA.FTZ R173, R16, c[0x0][0x23c], -R178.reuse ;  /* 0x00008f0010ad7a23 */ /* 0x100fe400000108b2 */
[----:B------:R-:W-:Y:S02]  /*19790*/  FMUL.FTZ R16, R164, R148 ;  /* 0x00000094a4107220 */ /* 0x000fe40000410000 */
[----:B------:R-:W3:Y:S01]  /*197a0*/  MUFU.EX2 R172, R172 ;  /* 0x000000ac00ac7308 */ /* 0x000ee20000000800 */
[C---:B------:R-:W-:Y:S03]  /*197b0*/  HMMA.16816.F32.BF16 R12, R160.reuse, R174, R12 ;  /* 0x000000aea00c723c */ /* 0x040fe6000004180c */
[--C-:B------:R-:W-:Y:S02]  /*197c0*/  FFMA.FTZ R85, R85, c[0x0][0x23c], -R178.reuse ;  /* 0x00008f0055557a23 */ /* 0x100fe400000108b2 */
[--C-:B------:R-:W-:Y:S02]  /*197d0*/  FFMA.FTZ R88, R88, c[0x0][0x23c], -R178.reuse ;  /* 0x00008f0058587a23 */ /* 0x100fe400000108b2 */
[--C-:B------:R-:W-:Y:S01]  /*197e0*/  FFMA.FTZ R174, R17, c[0x0][0x23c], -R178.reuse ;  /* 0x00008f0011ae7a23 */ /* 0x100fe200000108b2 */
[C---:B--2---:R-:W-:Y:S01]  /*197f0*/  HMMA.16816.F32.BF16 R136, R160.reuse, R156, R136 ;  /* 0x0000009ca088723c */ /* 0x044fe20000041888 */
[----:B------:R-:W-:Y:S03]  /*19800*/  MUFU.EX2 R173, R173 ;  /* 0x000000ad00ad7308 */ /* 0x000fe60000000800 */
[----:B------:R-:W-:Y:S01]  /*19810*/  FMUL.FTZ R17, R164, R149 ;  /* 0x00000095a4117220 */ /* 0x000fe20000410000 */
[----:B------:R-:W-:Y:S01]  /*19820*/  F2FP.BF16.PACK_AB R149, R180, R181 ;  /* 0x000000b5b495723e */ /* 0x000fe200000010ff */
[--C-:B------:R-:W-:Y:S02]  /*19830*/  FFMA.FTZ R175, R22, c[0x0][0x23c], -R179.reuse ;  /* 0x00008f0016af7a23 */ /* 0x100fe400000108b3 */
[--C-:B------:R-:W-:Y:S03]  /*19840*/  FFMA.FTZ R89, R89, c[0x0][0x23c], -R178.reuse ;  /* 0x00008f0059597a23 */ /* 0x100fe600000108b2 */
[----:B------:R-:W2:Y:S01]  /*19850*/  MUFU.EX2 R174, R174 ;  /* 0x000000ae00ae7308 */ /* 0x000ea20000000800 */
[C---:B------:R-:W-:Y:S01]  /*19860*/  HMMA.16816.F32.BF16 R16, R160.reuse, R158, R16 ;  /* 0x0000009ea010723c */ /* 0x040fe20000041810 */
[----:B------:R-:W4:Y:S02]  /*19870*/  LDSM.16.MT88.4 R156, [R232+0xa800] ;  /* 0x00a80000e89c783b */ /* 0x000f240000004200 */
[----:B---3--:R-:W-:Y:S01]  /*19880*/  F2FP.BF16.PACK_AB R148, R172, R192 ;  /* 0x000000c0ac94723e */ /* 0x008fe200000010ff */
[--C-:B------:R-:W-:Y:S02]  /*19890*/  FFMA.FTZ R116, R116, c[0x0][0x23c], -R178.reuse ;  /* 0x00008f0074747a23 */ /* 0x100fe400000108b2 */
[--C-:B------:R-:W-:Y:S02]  /*198a0*/  FFMA.FTZ R117, R117, c[0x0][0x23c], -R178.reuse ;  /* 0x00008f0075757a23 */ /* 0x100fe400000108b2 */
[----:B------:R-:W-:Y:S01]  /*198b0*/  FFMA.FTZ R125, R125, c[0x0][0x23c], -R178 ;  /* 0x00008f007d7d7a23 */ /* 0x000fe200000108b2 */
[----:B------:R-:W-:Y:S03]  /*198c0*/  MUFU.EX2 R175, R175 ;  /* 0x000000af00af7308 */ /* 0x000fe60000000800 */
[----:B------:R-:W-:Y:S01]  /*198d0*/  FFMA.FTZ R190, R3, R251, R190 ;  /* 0x000000fb03be7223 */ /* 0x000fe200000100be */
[C---:B-1----:R-:W-:Y:S03]  /*198e0*/  HMMA.16816.F32.BF16 R140, R160.reuse, R152, R140 ;  /* 0x00000098a08c723c */ /* 0x042fe6000004188c */
[----:B------:R-:W-:Y:S03]  /*198f0*/  FFMA.FTZ R3, R115, c[0x0][0x23c], -R179 ;  /* 0x00008f0073037a23 */ /* 0x000fe600000108b3 */
[----:B------:R-:W1:Y:S01]  /*19900*/  MUFU.EX2 R195, R195 ;  /* 0x000000c300c37308 */ /* 0x000e620000000800 */
[----:B------:R-:W-:Y:S01]  /*19910*/  FFMA.FTZ R191, R164, R252, R191 ;  /* 0x000000fca4bf7223 */ /* 0x000fe200000100bf */
[----:B------:R-:W-:Y:S01]  /*19920*/  MOV R164, R2 ;  /* 0x0000000200a47202 */ /* 0x000fe20000000f00 */
[----:B------:R-:W-:Y:S01]  /*19930*/  HMMA.16816.F32.BF16 R144, R160, R154, R144 ;  /* 0x0000009aa090723c */ /* 0x000fe20000041890 */
[----:B------:R-:W3:Y:S02]  /*19940*/  LDSM.16.MT88.4 R152, [R231+0xa800] ;  /* 0x00a80000e798783b */ /* 0x000ee40000004200 */
[----:B--2---:R-:W-:Y:S01]  /*19950*/  F2FP.BF16.PACK_AB R150, R174, R173 ;  /* 0x000000adae96723e */ /* 0x004fe200000010ff */
[----:B------:R-:W-:Y:S03]  /*19960*/  FADD.FTZ R191, R187, R191 ;  /* 0x000000bfbbbf7221 */ /* 0x000fe60000010000 */
[----:B------:R-:W-:Y:S01]  /*19970*/  MUFU.EX2 R196, R196 ;  /* 0x000000c400c47308 */ /* 0x000fe20000000800 */
[----:B------:R-:W-:Y:S01]  /*19980*/  FADD.FTZ R190, R189, R190 ;  /* 0x000000bebdbe7221 */ /* 0x000fe20000010000 */
[----:B------:R-:W2:Y:S01]  /*19990*/  LDSM.16.MT88.4 R160, [R230+0xa800] ;  /* 0x00a80000e6a0783b */ /* 0x000ea20000004200 */
[C---:B------:R-:W-:Y:S05]  /*199a0*/  HMMA.16816.F32.BF16 R4, R148.reuse, R168, R4 ;  /* 0x000000a89404723c */ /* 0x040fea0000041804 */
[----:B------:R-:W-:Y:S02]  /*199b0*/  FADD.FTZ R186, R186, R191 ;  /* 0x000000bfbaba7221 */ /* 0x000fe40000010000 */
[----:B------:R-:W-:Y:S01]  /*199c0*/  MUFU.EX2 R197, R197 ;  /* 0x000000c500c57308 */ /* 0x000fe20000000800 */
[--C-:B------:R-:W-:Y:S01]  /*199d0*/  FFMA.FTZ R168, R24, c[0x0][0x23c], -R178.reuse ;  /* 0x00008f0018a87a23 */ /* 0x100fe200000108b2 */
[C---:B------:R-:W-:Y:S03]  /*199e0*/  HMMA.16816.F32.BF16 R8, R148.reuse, R170, R8 ;  /* 0x000000aa9408723c */ /* 0x040fe60000041808 */
[----:B-1----:R-:W-:Y:S01]  /*199f0*/  F2FP.BF16.PACK_AB R23, R195, R194 ;  /* 0x000000c2c317723e */ /* 0x002fe200000010ff */
[--C-:B------:R-:W-:Y:S01]  /*19a00*/  FFMA.FTZ R169, R21, c[0x0][0x23c], -R178.reuse ;  /* 0x00008f0015a97a23 */ /* 0x100fe200000108b2 */
[----:B------:R-:W-:Y:S02]  /*19a10*/  F2FP.BF16.PACK_AB R21, R193, R175 ;  /* 0x000000afc115723e */ /* 0x000fe400000010ff */
[----:B------:R-:W-:Y:S01]  /*19a20*/  FFMA.FTZ R170, R25, c[0x0][0x23c], -R178 ;  /* 0x00008f0019aa7a23 */ /* 0x000fe200000108b2 */
[----:B------:R-:W-:Y:S01]  /*19a30*/  MUFU.EX2 R168, R168 ;  /* 0x000000a800a87308 */ /* 0x000fe20000000800 */
[----:B------:R-:W1:Y:S01]  /*19a40*/  LDSM.16.MT88.4 R24, [R234+0xb000] ;  /* 0x00b00000ea18783b */ /* 0x000e620000004200 */
[C---:B----4-:R-:W-:Y:S03]  /*19a50*/  HMMA.16816.F32.BF16 R132, R148.reuse, R156, R132 ;  /* 0x0000009c9484723c */ /* 0x050fe60000041884 */
[----:B------:R-:W-:Y:S02]  /*19a60*/  FFMA.FTZ R171, R34, c[0x0][0x23c], -R179 ;  /* 0x00008f0022ab7a23 */ /* 0x000fe400000108b3 */
[----:B------:R-:W-:Y:S02]  /*19a70*/  FADD.FTZ R186, R183, R186 ;  /* 0x000000bab7ba7221 */ /* 0x000fe40000010000 */
[----:B------:R-:W-:Y:S01]  /*19a80*/  FADD.FTZ R190, R185, R190 ;  /* 0x000000beb9be7221 */ /* 0x000fe20000010000 */
[----:B------:R-:W4:Y:S01]  /*19a90*/  MUFU.EX2 R169, R169 ;  /* 0x000000a900a97308 */ /* 0x000f220000000800 */
[C---:B------:R-:W-:Y:S01]  /*19aa0*/  HMMA.16816.F32.BF16 R12, R148.reuse, R158, R12 ;  /* 0x0000009e940c723c */ /* 0x040fe2000004180c */
[----:B------:R-:W5:Y:S02]  /*19ab0*/  LDSM.16.MT88.4 R156, [R232+0xb000] ;  /* 0x00b00000e89c783b */ /* 0x000f640000004200 */
[----:B------:R-:W-:Y:S02]  /*19ac0*/  FADD.FTZ R192, R192, R186 ;  /* 0x000000bac0c07221 */ /* 0x000fe40000010000 */
[----:B------:R-:W-:Y:S02]  /*19ad0*/  FADD.FTZ R190, R182, R190 ;  /* 0x000000beb6be7221 */ /* 0x000fe40000010000 */
[----:B------:R-:W-:Y:S01]  /*19ae0*/  FADD.FTZ R192, R172, R192 ;  /* 0x000000c0acc07221 */ /* 0x000fe20000010000 */
[C---:B---3--:R-:W-:Y:S01]  /*19af0*/  HMMA.16816.F32.BF16 R136, R148.reuse, R152, R136 ;  /* 0x000000989488723c */ /* 0x048fe20000041888 */
[----:B------:R-:W3:Y:S03]  /*19b00*/  MUFU.EX2 R170, R170 ;  /* 0x000000aa00aa7308 */ /* 0x000ee60000000800 */
[----:B------:R-:W-:Y:S02]  /*19b10*/  FADD.FTZ R173, R173, R192 ;  /* 0x000000c0adad7221 */ /* 0x000fe40000010000 */
[----:B------:R-:W-:Y:S02]  /*19b20*/  FADD.FTZ R181, R181, R190 ;  /* 0x000000beb5b57221 */ /* 0x000fe40000010000 */
[C---:B------:R-:W-:Y:S01]  /*19b30*/  HMMA.16816.F32.BF16 R16, R148.reuse, R154, R16 ;  /* 0x0000009a9410723c */ /* 0x040fe20000041810 */
[----:B------:R-:W5:Y:S02]  /*19b40*/  LDSM.16.MT88.4 R152, [R231+0xb000] ;  /* 0x00b00000e798783b */ /* 0x000f640000004200 */
[----:B------:R-:W-:Y:S01]  /*19b50*/  MUFU.EX2 R198, R198 ;  /* 0x000000c600c67308 */ /* 0x000fe20000000800 */
[----:B------:R-:W-:Y:S02]  /*19b60*/  FADD.FTZ R173, R174, R173 ;  /* 0x000000adaead7221 */ /* 0x000fe40000010000 */
[----:B------:R-:W-:Y:S01]  /*19b70*/  FADD.FTZ R181, R180, R181 ;  /* 0x000000b5b4b57221 */ /* 0x000fe20000010000 */
[----:B----4-:R-:W-:Y:S01]  /*19b80*/  F2FP.BF16.PACK_AB R20, R169, R196 ;  /* 0x000000c4a914723e */ /* 0x010fe200000010ff */
[C---:B--2---:R-:W-:Y:S04]  /*19b90*/  HMMA.16816.F32.BF16 R140, R148.reuse, R160, R140 ;  /* 0x000000a0948c723c */ /* 0x044fe8000004188c */
[----:B------:R-:W-:Y:S01]  /*19ba0*/  FADD.FTZ R196, R196, R173 ;  /* 0x000000adc4c47221 */ /* 0x000fe20000010000 */
[----:B------:R-:W-:Y:S01]  /*19bb0*/  MUFU.EX2 R171, R171 ;  /* 0x000000ab00ab7308 */ /* 0x000fe20000000800 */
[----:B------:R-:W-:Y:S02]  /*19bc0*/  FADD.FTZ R184, R184, R181 ;  /* 0x000000b5b8b87221 */ /* 0x000fe40000010000 */
[----:B------:R-:W-:Y:S01]  /*19bd0*/  HMMA.16816.F32.BF16 R144, R148, R162, R144 ;  /* 0x000000a29490723c */ /* 0x000fe20000041890 */
[----:B------:R-:W2:Y:S03]  /*19be0*/  LDSM.16.MT88.4 R148, [R230+0xb000] ;  /* 0x00b00000e694783b */ /* 0x000ea60000004200 */
[----:B------:R-:W-:Y:S01]  /*19bf0*/  FFMA.FTZ R160, R35, c[0x0][0x23c], -R179 ;  /* 0x00008f0023a07a23 */ /* 0x000fe200000108b3 */
[----:B---3--:R-:W-:Y:S01]  /*19c00*/  F2FP.BF16.PACK_AB R22, R170, R168 ;  /* 0x000000a8aa16723e */ /* 0x008fe200000010ff */
[--C-:B------:R-:W-:Y:S01]  /*19c10*/  FFMA.FTZ R161, R28, c[0x0][0x23c], -R178.reuse ;  /* 0x00008f001ca17a23 */ /* 0x100fe200000108b2 */
[----:B------:R-:W-:Y:S01]  /*19c20*/  MUFU.EX2 R44, R44 ;  /* 0x0000002c002c7308 */ /* 0x000fe20000000800 */
[----:B------:R-:W-:Y:S02]  /*19c30*/  FFMA.FTZ R162, R29, c[0x0][0x23c], -R178 ;  /* 0x00008f001da27a23 */ /* 0x000fe400000108b2 */
[----:B------:R-:W-:Y:S02]  /*19c40*/  LDSM.16.MT88.4 R28, [R232+0xb800] ;  /* 0x00b80000e81c783b */ /* 0x000fe40000004200 */
[C---:B-1----:R-:W-:Y:S05]  /*19c50*/  HMMA.16816.F32.BF16 R4, R20.reuse, R24, R4 ;  /* 0x000000181404723c */ /* 0x042fea0000041804 */
[----:B------:R-:W-:Y:S01]  /*19c60*/  MUFU.EX2 R160, R160 ;  /* 0x000000a000a07308 */ /* 0x000fe20000000800 */
[----:B------:R-:W-:Y:S02]  /*19c70*/  FADD.FTZ R196, R169, R196 ;  /* 0x000000c4a9c47221 */ /* 0x000fe40000010000 */
[C---:B------:R-:W-:Y:S01]  /*19c80*/  HMMA.16816.F32.BF16 R8, R20.reuse, R26, R8 ;  /* 0x0000001a1408723c */ /* 0x040fe20000041808 */
[----:B------:R-:W1:Y:S03]  /*19c90*/  LDSM.16.MT88.4 R24, [R234+0xb800] ;  /* 0x00b80000ea18783b */ /* 0x000e660000004200 */
[----:B------:R-:W-:Y:S02]  /*19ca0*/  FADD.FTZ R196, R168, R196 ;  /* 0x000000c4a8c47221 */ /* 0x000fe40000010000 */
[----:B------:R-:W-:Y:S01]  /*19cb0*/  FADD.FTZ R184, R188, R184 ;  /* 0x000000b8bcb87221 */ /* 0x000fe20000010000 */
[----:B------:R-:W3:Y:S01]  /*19cc0*/  MUFU.EX2 R161, R161 ;  /* 0x000000a100a17308 */ /* 0x000ee20000000800 */
[C---:B-----5:R-:W-:Y:S04]  /*19cd0*/  HMMA.16816.F32.BF16 R132, R20.reuse, R156, R132 ;  /* 0x0000009c1484723c */ /* 0x060fe80000041884 */
[----:B------:R-:W-:Y:S02]  /*19ce0*/  FADD.FTZ R170, R170, R196 ;  /* 0x000000c4aaaa7221 */ /* 0x000fe40000010000 */
[----:B------:R-:W-:Y:S02]  /*19cf0*/  FADD.FTZ R175, R175, R184 ;  /* 0x000000b8afaf7221 */ /* 0x000fe40000010000 */
[C---:B------:R-:W-:Y:S01]  /*19d00*/  HMMA.16816.F32.BF16 R12, R20.reuse, R158, R12 ;  /* 0x0000009e140c723c */ /* 0x040fe2000004180c */
[----:B------:R4:W-:Y:S03]  /*19d10*/  MUFU.EX2 R156, R32 ;  /* 0x00000020009c7308 */ /* 0x0009e60000000800 */
[--C-:B------:R-:W-:Y:S02]  /*19d20*/  FFMA.FTZ R157, R33, c[0x0][0x23c], -R178.reuse ;  /* 0x00008f00219d7a23 */ /* 0x100fe400000108b2 */
[----:B------:R-:W-:Y:S02]  /*19d30*/  FADD.FTZ R175, R193, R175 ;  /* 0x000000afc1af7221 */ /* 0x000fe40000010000 */
[C---:B------:R-:W-:Y:S03]  /*19d40*/  HMMA.16816.F32.BF16 R136, R20.reuse, R152, R136 ;  /* 0x000000981488723c */ /* 0x040fe60000041888 */
[----:B------:R-:W-:Y:S01]  /*19d50*/  MUFU.EX2 R162, R162 ;  /* 0x000000a200a27308 */ /* 0x000fe20000000800 */
[--C-:B------:R-:W-:Y:S02]  /*19d60*/  FFMA.FTZ R158, R40, c[0x0][0x23c], -R178.reuse ;  /* 0x00008f00289e7a23 */ /* 0x100fe400000108b2 */
[----:B------:R-:W-:Y:S02]  /*19d70*/  FFMA.FTZ R40, R41, c[0x0][0x23c], -R178 ;  /* 0x00008f0029287a23 */ /* 0x000fe400000108b2 */
[--C-:B------:R-:W-:Y:S01]  /*19d80*/  FFMA.FTZ R152, R38, c[0x0][0x23c], -R179.reuse ;  /* 0x00008f0026987a23 */ /* 0x100fe200000108b3 */
[C---:B------:R-:W-:Y:S03]  /*19d90*/  HMMA.16816.F32.BF16 R16, R20.reuse, R154, R16 ;  /* 0x0000009a1410723c */ /* 0x040fe60000041810 */
[--C-:B------:R-:W-:Y:S01]  /*19da0*/  FFMA.FTZ R153, R39, c[0x0][0x23c], -R179.reuse ;  /* 0x00008f0027997a23 */ /* 0x100fe200000108b3 */
[----:B------:R-:W5:Y:S01]  /*19db0*/  MUFU.EX2 R157, R157 ;  /* 0x0000009d009d7308 */ /* 0x000f620000000800 */
[----:B---3--:R-:W-:Y:S02]  /*19dc0*/  FADD.FTZ R170, R161, R170 ;  /* 0x000000aaa1aa7221 */ /* 0x008fe40000010000 */
[--C-:B------:R-:W-:Y:S01]  /*19dd0*/  FFMA.FTZ R155, R37, c[0x0][0x23c], -R178.reuse ;  /* 0x00008f00259b7a23 */ /* 0x100fe200000108b2 */
[----:B----4-:R-:W3:Y:S01]  /*19de0*/  LDSM.16.MT88.4 R32, [R231+0xb800] ;  /* 0x00b80000e720783b */ /* 0x010ee20000004200 */
[C---:B--2---:R-:W-:Y:S03]  /*19df0*/  HMMA.16816.F32.BF16 R140, R20.reuse, R148, R140 ;  /* 0x00000094148c723c */ /* 0x044fe6000004188c */
[--C-:B------:R-:W-:Y:S02]  /*19e00*/  FFMA.FTZ R154, R42, c[0x0][0x23c], -R179.reuse ;  /* 0x00008f002a9a7a23 */ /* 0x100fe400000108b3 */
[----:B------:R-:W-:Y:S01]  /*19e10*/  MUFU.EX2 R152, R152 ;  /* 0x0000009800987308 */ /* 0x000fe20000000800 */
[--C-:B------:R-:W-:Y:S02]  /*19e20*/  FFMA.FTZ R42, R43, c[0x0][0x23c], -R179.reuse ;  /* 0x00008f002b2a7a23 */ /* 0x100fe400000108b3 */
[----:B------:R-:W-:Y:S01]  /*19e30*/  HMMA.16816.F32.BF16 R144, R20, R150, R144 ;  /* 0x000000961490723c */ /* 0x000fe20000041890 */
[----:B------:R-:W2:Y:S03]  /*19e40*/  LDSM.16.MT88.4 R148, [R230+0xb800] ;  /* 0x00b80000e694783b */ /* 0x000ea60000004200 */
[----:B------:R-:W-:Y:S02]  /*19e50*/  FFMA.FTZ R43, R36, c[0x0][0x23c], -R178 ;  /* 0x00008f00242b7a23 */ /* 0x000fe400000108b2 */
[--C-:B------:R-:W-:Y:S01]  /*19e60*/  FFMA.FTZ R41, R46, c[0x0][0x23c], -R179.reuse ;  /* 0x00008f002e297a23 */ /* 0x100fe200000108b3 */
[----:B------:R-:W-:Y:S01]  /*19e70*/  MUFU.EX2 R153, R153 ;  /* 0x0000009900997308 */ /* 0x000fe20000000800 */
[----:B------:R-:W-:Y:S01]  /*19e80*/  F2FP.BF16.PACK_AB R21, R198, R197 ;  /* 0x000000c5c615723e */ /* 0x000fe200000010ff */
[----:B------:R-:W-:Y:S03]  /*19e90*/  LDSM.16.MT88.4 R36, [R230+0xc000] ;  /* 0x00c00000e624783b */ /* 0x000fe60000004200 */
[----:B-----5:R-:W-:Y:S01]  /*19ea0*/  F2FP.BF16.PACK_AB R22, R157, R156 ;  /* 0x0000009c9d16723e */ /* 0x020fe200000010ff */
[--C-:B------:R-:W-:Y:S01]  /*19eb0*/  FFMA.FTZ R46, R47, c[0x0][0x23c], -R179.reuse ;  /* 0x00008f002f2e7a23 */ /* 0x100fe200000108b3 */
[----:B------:R-:W-:Y:S01]  /*19ec0*/  F2FP.BF16.PACK_AB R23, R160, R171 ;  /* 0x000000aba017723e */ /* 0x000fe200000010ff */
[--C-:B------:R-:W-:Y:S01]  /*19ed0*/  FFMA.FTZ R47, R50, c[0x0][0x23c], -R179.reuse ;  /* 0x00008f00322f7a23 */ /* 0x100fe200000108b3 */
[C---:B------:R-:W-:Y:S01]  /*19ee0*/  F2FP.BF16.PACK_AB R20, R162.reuse, R161 ;  /* 0x000000a1a214723e */ /* 0x040fe200000010ff */
[----:B------:R-:W-:Y:S01]  /*19ef0*/  MUFU.EX2 R154, R154 ;  /* 0x0000009a009a7308 */ /* 0x000fe20000000800 */
[----:B------:R-:W-:Y:S02]  /*19f00*/  FADD.FTZ R162, R162, R170 ;  /* 0x000000aaa2a27221 */ /* 0x000fe40000010000 */
[--C-:B------:R-:W-:Y:S02]  /*19f10*/  FFMA.FTZ R50, R51, c[0x0][0x23c], -R179.reuse ;  /* 0x00008f0033327a23 */ /* 0x100fe400000108b3 */
[----:B------:R-:W-:Y:S01]  /*19f20*/  FADD.FTZ R162, R156, R162 ;  /* 0x000000a29ca27221 */ /* 0x000fe20000010000 */
[C---:B-1----:R-:W-:Y:S03]  /*19f30*/  HMMA.16816.F32.BF16 R4, R20.reuse, R24, R4 ;  /* 0x000000181404723c */ /* 0x042fe60000041804 */
[----:B------:R-:W-:Y:S01]  /*19f40*/  FADD.FTZ R157, R157, R162 ;  /* 0x000000a29d9d7221 */ /* 0x000fe20000010000 */
[----:B------:R-:W-:Y:S01]  /*19f50*/  MUFU.EX2 R42, R42 ;  /* 0x0000002a002a7308 */ /* 0x000fe20000000800 */
[--C-:B------:R-:W-:Y:S02]  /*19f60*/  FFMA.FTZ R51, R54, c[0x0][0x23c], -R179.reuse ;  /* 0x00008f0036337a23 */ /* 0x100fe400000108b3 */
[--C-:B------:R-:W-:Y:S01]  /*19f70*/  FFMA.FTZ R54, R55, c[0x0][0x23c], -R179.reuse ;  /* 0x00008f0037367a23 */ /* 0x100fe200000108b3 */
[C---:B------:R-:W-:Y:S01]  /*19f80*/  HMMA.16816.F32.BF16 R8, R20.reuse, R26, R8 ;  /* 0x0000001a1408723c */ /* 0x040fe20000041808 */
[----:B------:R-:W1:Y:S03]  /*19f90*/  LDSM.16.MT88.4 R24, [R234+0xc000] ;  /* 0x00c00000ea18783b */ /* 0x000e660000004200 */
[--C-:B------:R-:W-:Y:S02]  /*19fa0*/  FFMA.FTZ R55, R59, c[0x0][0x23c], -R179.reuse ;  /* 0x00008f003b377a23 */ /* 0x100fe400000108b3 */
[----:B------:R-:W4:Y:S01]  /*19fb0*/  MUFU.EX2 R43, R43 ;  /* 0x0000002b002b7308 */ /* 0x000f220000000800 */
[--C-:B------:R-:W-:Y:S01]  /*19fc0*/  FFMA.FTZ R59, R62, c[0x0][0x23c], -R179.reuse ;  /* 0x00008f003e3b7a23 */ /* 0x100fe200000108b3 */
[C---:B------:R-:W-:Y:S04]  /*19fd0*/  HMMA.16816.F32.BF16 R132, R20.reuse, R28, R132 ;  /* 0x0000001c1484723c */ /* 0x040fe80000041884 */
[--C-:B------:R-:W-:Y:S02]  /*19fe0*/  FFMA.FTZ R62, R63, c[0x0][0x23c], -R179.reuse ;  /* 0x00008f003f3e7a23 */ /* 0x100fe400000108b3 */
[--C-:B------:R-:W-:Y:S02]  /*19ff0*/  FFMA.FTZ R63, R67, c[0x0][0x23c], -R179.reuse ;  /* 0x00008f00433f7a23 */ /* 0x100fe400000108b3 */
[----:B------:R-:W5:Y:S01]  /*1a000*/  MUFU.EX2 R155, R155 ;  /* 0x0000009b009b7308 */ /* 0x000f620000000800 */
[C---:B------:R-:W-:Y:S01]  /*1a010*/  HMMA.16816.F32.BF16 R12, R20.reuse, R30, R12 ;  /* 0x0000001e140c723c */ /* 0x040fe2000004180c */
[----:B------:R-:W1:Y:S02]  /*1a020*/  LDSM.16.MT88.4 R28, [R232+0xc000] ;  /* 0x00c00000e81c783b */ /* 0x000e640000004200 */
[--C-:B------:R-:W-:Y:S02]  /*1a030*/  FFMA.FTZ R67, R61, c[0x0][0x23c], -R178.reuse ;  /* 0x00008f003d437a23 */ /* 0x100fe400000108b2 */
[--C-:B------:R-:W-:Y:S02]  /*1a040*/  FFMA.FTZ R61, R64, c[0x0][0x23c], -R178.reuse ;  /* 0x00008f00403d7a23 */ /* 0x100fe400000108b2 */
[--C-:B------:R-:W-:Y:S01]  /*1a050*/  FFMA.FTZ R64, R65, c[0x0][0x23c], -R178.reuse ;  /* 0x00008f0041407a23 */ /* 0x100fe200000108b2 */
[C---:B---3--:R-:W-:Y:S01]  /*1a060*/  HMMA.16816.F32.BF16 R136, R20.reuse, R32, R136 ;  /* 0x000000201488723c */ /* 0x048fe20000041888 */
[----:B------:R-:W-:Y:S03]  /*1a070*/  MUFU.EX2 R158, R158 ;  /* 0x0000009e009e7308 */ /* 0x000fe60000000800 */
[----:B------:R-:W-:Y:S02]  /*1a080*/  FFMA.FTZ R65, R70, c[0x0][0x23c], -R179 ;  /* 0x00008f0046417a23 */ /* 0x000fe400000108b3 */
[----:B----4-:R-:W-:Y:S02]  /*1a090*/  FADD.FTZ R157, R43, R157 ;  /* 0x0000009d2b9d7221 */ /* 0x010fe40000010000 */
[C---:B------:R-:W-:Y:S01]  /*1a0a0*/  HMMA.16816.F32.BF16 R16, R20.reuse, R34, R16 ;  /* 0x000000221410723c */ /* 0x040fe20000041810 */
[----:B------:R-:W3:Y:S02]  /*1a0b0*/  LDSM.16.MT88.4 R32, [R231+0xc000] ;  /* 0x00c00000e720783b */ /* 0x000ee40000004200 */
[----:B------:R-:W4:Y:S01]  /*1a0c0*/  MUFU.EX2 R40, R40 ;  /* 0x0000002800287308 */ /* 0x000f220000000800 */
[--C-:B------:R-:W-:Y:S02]  /*1a0d0*/  FFMA.FTZ R70, R74, c[0x0][0x23c], -R179.reuse ;  /* 0x00008f004a467a23 */ /* 0x100fe400000108b3 */
[----:B------:R-:W-:Y:S02]  /*1a0e0*/  FFMA.FTZ R74, R75, c[0x0][0x23c], -R179 ;  /* 0x00008f004b4a7a23 */ /* 0x000fe400000108b3 */
[C---:B--2---:R-:W-:Y:S04]  /*1a0f0*/  HMMA.16816.F32.BF16 R140, R20.reuse, R148, R140 ;  /* 0x00000094148c723c */ /* 0x044fe8000004188c */
[----:B-----5:R-:W-:Y:S01]  /*1a100*/  FADD.FTZ R157, R155, R157 ;  /* 0x0000009d9b9d7221 */ /* 0x020fe20000010000 */
[----:B------:R-:W-:Y:S01]  /*1a110*/  MUFU.EX2 R41, R41 ;  /* 0x0000002900297308 */ /* 0x000fe20000000800 */
[--C-:B------:R-:W-:Y:S02]  /*1a120*/  FFMA.FTZ R75, R78, c[0x0][0x23c], -R179.reuse ;  /* 0x00008f004e4b7a23 */ /* 0x100fe400000108b3 */
[----:B------:R-:W-:Y:S04]  /*1a130*/  HMMA.16816.F32.BF16 R144, R20, R150, R144 ;  /* 0x000000961490723c */ /* 0x000fe80000041890 */
[--C-:B------:R-:W-:Y:S02]  /*1a140*/  FFMA.FTZ R148, R95, c[0x0][0x23c], -R179.reuse ;  /* 0x00008f005f947a23 */ /* 0x100fe400000108b3 */
[--C-:B------:R-:W-:Y:S01]  /*1a150*/  FFMA.FTZ R78, R79, c[0x0][0x23c], -R179.reuse ;  /* 0x00008f004f4e7a23 */ /* 0x100fe200000108b3 */
[----:B------:R-:W2:Y:S01]  /*1a160*/  MUFU.EX2 R46, R46 ;  /* 0x0000002e002e7308 */ /* 0x000ea20000000800 */
[----:B------:R-:W-:Y:S01]  /*1a170*/  F2FP.BF16.PACK_AB R21, R153, R152 ;  /* 0x000000989915723e */ /* 0x000fe200000010ff */
[----:B------:R-:W-:Y:S03]  /*1a180*/  FFMA.FTZ R79, R83, c[0x0][0x23c], -R179 ;  /* 0x00008f00534f7a23 */ /* 0x000fe600000108b3 */
[----:B------:R-:W-:Y:S01]  /*1a190*/  F2FP.BF16.PACK_AB R23, R42, R154 ;  /* 0x0000009a2a17723e */ /* 0x000fe200000010ff */
[--C-:B------:R-:W-:Y:S01]  /*1a1a0*/  FFMA.FTZ R83, R77, c[0x0][0x23c], -R178.reuse ;  /* 0x00008f004d537a23 */ /* 0x100fe200000108b2 */
[----:B------:R-:W-:Y:S01]  /*1a1b0*/  F2FP.BF16.PACK_AB R20, R155, R43 ;  /* 0x0000002b9b14723e */ /* 0x000fe200000010ff */
[--C-:B------:R-:W-:Y:S01]  /*1a1c0*/  FFMA.FTZ R77, R80, c[0x0][0x23c], -R178.reuse ;  /* 0x00008f00504d7a23 */ /* 0x100fe200000108b2 */
[----:B----4-:R-:W-:Y:S01]  /*1a1d0*/  F2FP.BF16.PACK_AB R22, R40, R158 ;  /* 0x0000009e2816723e */ /* 0x010fe200000010ff */
[----:B------:R-:W-:Y:S01]  /*1a1e0*/  MUFU.EX2 R47, R47 ;  /* 0x0000002f002f7308 */ /* 0x000fe20000000800 */
[----:B------:R-:W-:Y:S02]  /*1a1f0*/  FADD.FTZ R158, R158, R157 ;  /* 0x0000009d9e9e7221 */ /* 0x000fe40000010000 */
[----:B------:R-:W-:Y:S02]  /*1a200*/  FFMA.FTZ R80, R81, c[0x0][0x23c], -R178 ;  /* 0x00008f0051507a23 */ /* 0x000fe400000108b2 */
[----:B------:R-:W-:Y:S01]  /*1a210*/  FADD.FTZ R158, R40, R158 ;  /* 0x0000009e289e7221 */ /* 0x000fe20000010000 */
[C---:B-1----:R-:W-:Y:S03]  /*1a220*/  HMMA.16816.F32.BF16 R4, R20.reuse, R24, R4 ;  /* 0x000000181404723c */ /* 0x042fe60000041804 */
[--C-:B------:R-:W-:Y:S01]  /*1a230*/  FFMA.FTZ R81, R86, c[0x0][0x23c], -R179.reuse ;  /* 0x00008f0056517a23 */ /* 0x100fe200000108b3 */
[----:B------:R-:W1:Y:S01]  /*1a240*/  MUFU.EX2 R50, R50 ;  /* 0x0000003200327308 */ /* 0x000e620000000800 */
[--C-:B------:R-:W-:Y:S02]  /*1a250*/  FFMA.FTZ R86, R87, c[0x0][0x23c], -R179.reuse ;  /* 0x00008f0057567a23 */ /* 0x100fe400000108b3 */
[--C-:B------:R-:W-:Y:S01]  /*1a260*/  FFMA.FTZ R87, R90, c[0x0][0x23c], -R179.reuse ;  /* 0x00008f005a577a23 */ /* 0x100fe200000108b3 */
[C---:B------:R-:W-:Y:S01]  /*1a270*/  HMMA.16816.F32.BF16 R8, R20.reuse, R26, R8 ;  /* 0x0000001a1408723c */ /* 0x040fe20000041808 */
[----:B------:R-:W4:Y:S03]  /*1a280*/  LDSM.16.MT88.4 R24, [R234+0xc800] ;  /* 0x00c80000ea18783b */ /* 0x000f260000004200 */
[--C-:B------:R-:W-:Y:S02]  /*1a290*/  FFMA.FTZ R90, R91, c[0x0][0x23c], -R179.reuse ;  /* 0x00008f005b5a7a23 */ /* 0x100fe400000108b3 */
[----:B------:R-:W5:Y:S01]  /*1a2a0*/  MUFU.EX2 R45, R45 ;  /* 0x0000002d002d7308 */ /* 0x000f620000000800 */
[--C-:B------:R-:W-:Y:S01]  /*1a2b0*/  FFMA.FTZ R91, R94, c[0x0][0x23c], -R179.reuse ;  /* 0x00008f005e5b7a23 */ /* 0x100fe200000108b3 */
[C---:B------:R-:W-:Y:S04]  /*1a2c0*/  HMMA.16816.F32.BF16 R132, R20.reuse, R28, R132 ;  /* 0x0000001c1484723c */ /* 0x040fe80000041884 */
[--C-:B------:R-:W-:Y:S02]  /*1a2d0*/  FFMA.FTZ R95, R98, c[0x0][0x23c], -R179.reuse ;  /* 0x00008f00625f7a23 */ /* 0x100fe400000108b3 */
[--C-:B------:R-:W-:Y:S02]  /*1a2e0*/  FFMA.FTZ R94, R99, c[0x0][0x23c], -R179.reuse ;  /* 0x00008f00635e7a23 */ /* 0x100fe400000108b3 */
[----:B------:R-:W-:Y:S01]  /*1a2f0*/  MUFU.EX2 R48, R48 ;  /* 0x0000003000307308 */ /* 0x000fe20000000800 */
[C---:B------:R-:W-:Y:S01]  /*1a300*/  HMMA.16816.F32.BF16 R12, R20.reuse, R30, R12 ;  /* 0x0000001e140c723c */ /* 0x040fe2000004180c */
[----:B------:R-:W1:Y:S02]  /*1a310*/  LDSM.16.MT88.4 R28, [R232+0xc800] ;  /* 0x00c80000e81c783b */ /* 0x000e640000004200 */
[--C-:B------:R-:W-:Y:S02]  /*1a320*/  FFMA.FTZ R98, R92, c[0x0][0x23c], -R178.reuse ;  /* 0x00008f005c627a23 */ /* 0x100fe400000108b2 */
[--C-:B------:R-:W-:Y:S02]  /*1a330*/  FFMA.FTZ R92, R93, c[0x0][0x23c], -R178.reuse ;  /* 0x00008f005d5c7a23 */ /* 0x100fe400000108b2 */
[--C-:B------:R-:W-:Y:S01]  /*1a340*/  FFMA.FTZ R93, R96, c[0x0][0x23c], -R178.reuse ;  /* 0x00008f00605d7a23 */ /* 0x100fe200000108b2 */
[C---:B---3--:R-:W-:Y:S01]  /*1a350*/  HMMA.16816.F32.BF16 R136, R20.reuse, R32, R136 ;  /* 0x000000201488723c */ /* 0x048fe20000041888 */
[----:B------:R-:W3:Y:S03]  /*1a360*/  MUFU.EX2 R49, R49 ;  /* 0x0000003100317308 */ /* 0x000ee60000000800 */
[--C-:B------:R-:W-:Y:S02]  /*1a370*/  FFMA.FTZ R96, R97, c[0x0][0x23c], -R178.reuse ;  /* 0x00008f0061607a23 */ /* 0x100fe400000108b2 */
[--C-:B------:R-:W-:Y:S02]  /*1a380*/  FFMA.FTZ R99, R102, c[0x0][0x23c], -R179.reuse ;  /* 0x00008f0066637a23 */ /* 0x100fe400000108b3 */
[C---:B------:R-:W-:Y:S01]  /*1a390*/  HMMA.16816.F32.BF16 R16, R20.reuse, R34, R16 ;  /* 0x000000221410723c */ /* 0x040fe20000041810 */
[----:B------:R-:W4:Y:S02]  /*1a3a0*/  LDSM.16.MT88.4 R32, [R231+0xc800] ;  /* 0x00c80000e720783b */ /* 0x000f240000004200 */
[----:B------:R-:W-:Y:S01]  /*1a3b0*/  MUFU.EX2 R51, R51 ;  /* 0x0000003300337308 */ /* 0x000fe20000000800 */
[--C-:B------:R-:W-:Y:S02]  /*1a3c0*/  FFMA.FTZ R97, R103, c[0x0][0x23c], -R179.reuse ;  /* 0x00008f0067617a23 */ /* 0x100fe400000108b3 */
[--C-:B------:R-:W-:Y:S02]  /*1a3d0*/  FFMA.FTZ R102, R106, c[0x0][0x23c], -R179.reuse ;  /* 0x00008f006a667a23 */ /* 0x100fe400000108b3 */
[C---:B------:R-:W-:Y:S04]  /*1a3e0*/  HMMA.16816.F32.BF16 R140, R20.reuse, R36, R140 ;  /* 0x00000024148c723c */ /* 0x040fe8000004188c */
[--C-:B------:R-:W-:Y:S01]  /*1a3f0*/  FFMA.FTZ R103, R107, c[0x0][0x23c], -R179.reuse ;  /* 0x00008f006b677a23 */ /* 0x100fe200000108b3 */
[----:B------:R-:W4:Y:S01]  /*1a400*/  MUFU.EX2 R54, R54 ;  /* 0x0000003600367308 */ /* 0x000f220000000800 */
[--C-:B------:R-:W-:Y:S02]  /*1a410*/  FFMA.FTZ R106, R100, c[0x0][0x23c], -R178.reuse ;  /* 0x00008f00646a7a23 */ /* 0x100fe400000108b2 */
[----:B------:R-:W-:Y:S01]  /*1a420*/  HMMA.16816.F32.BF16 R144, R20, R38, R144 ;  /* 0x000000261490723c */ /* 0x000fe20000041890 */
[----:B------:R-:W4:Y:S03]  /*1a430*/  LDSM.16.MT88.4 R36, [R230+0xc800] ;  /* 0x00c80000e624783b */ /* 0x000f260000004200 */
[--C-:B------:R-:W-:Y:S02]  /*1a440*/  FFMA.FTZ R100, R101, c[0x0][0x23c], -R178.reuse ;  /* 0x00008f0065647a23 */ /* 0x100fe400000108b2 */
[--C-:B------:R-:W-:Y:S01]  /*1a450*/  FFMA.FTZ R101, R104, c[0x0][0x23c], -R178.reuse ;  /* 0x00008f0068657a23 */ /* 0x100fe200000108b2 */
[----:B------:R-:W-:Y:S01]  /*1a460*/  MUFU.EX2 R58, R58 ;  /* 0x0000003a003a7308 */ /* 0x000fe20000000800 */
[----:B--2---:R-:W-:Y:S01]  /*1a470*/  F2FP.BF16.PACK_AB R21, R46, R41 ;  /* 0x000000292e15723e */ /* 0x004fe200000010ff */
[----:B------:R-:W-:Y:S03]  /*1a480*/  FFMA.FTZ R104, R105, c[0x0][0x23c], -R178 ;  /* 0x00008f0069687a23 */ /* 0x000fe600000108b2 */
[----:B-1----:R-:W-:Y:S01]  /*1a490*/  F2FP.BF16.PACK_AB R23, R50, R47 ;  /* 0x0000002f3217723e */ /* 0x002fe200000010ff */
[--C-:B------:R-:W-:Y:S01]  /*1a4a0*/  FFMA.FTZ R105, R110, c[0x0][0x23c], -R179.reuse ;  /* 0x00008f006e697a23 */ /* 0x100fe200000108b3 */
[----:B-----5:R-:W-:Y:S01]  /*1a4b0*/  F2FP.BF16.PACK_AB R20, R45, R44 ;  /* 0x0000002c2d14723e */ /* 0x020fe200000010ff */
[----:B------:R-:W-:Y:S01]  /*1a4c0*/  FADD.FTZ R44, R44, R158 ;  /* 0x0000009e2c2c7221 */ /* 0x000fe20000010000 */
[----:B---3--:R-:W-:Y:S01]  /*1a4d0*/  F2FP.BF16.PACK_AB R22, R49, R48 ;  /* 0x000000303116723e */ /* 0x008fe200000010ff */
[----:B------:R-:W1:Y:S01]  /*1a4e0*/  MUFU.EX2 R55, R55 ;  /* 0x0000003700377308 */ /* 0x000e620000000800 */
[----:B------:R-:W-:Y:S01]  /*1a4f0*/  LDSM.16.MT88.4 R156, [R234+0x11800] ;  /* 0x01180000ea9c783b */ /* 0x000fe20000004200 */
[--C-:B------:R-:W-:Y:S02]  /*1a500*/  FFMA.FTZ R107, R111, c[0x0][0x23c], -R179.reuse ;  /* 0x00008f006f6b7a23 */ /* 0x100fe400000108b3 */
[--C-:B------:R-:W-:Y:S02]  /*1a510*/  FFMA.FTZ R110, R114, c[0x0][0x23c], -R179.reuse ;  /* 0x00008f00726e7a23 */ /* 0x100fe400000108b3 */
[C---:B----4-:R-:W-:Y:S03]  /*1a520*/  HMMA.16816.F32.BF16 R4, R20.reuse, R24, R4 ;  /* 0x000000181404723c */ /* 0x050fe60000041804 */
[--C-:B------:R-:W-:Y:S01]  /*1a530*/  FFMA.FTZ R111, R122, c[0x0][0x23c], -R179.reuse ;  /* 0x00008f007a6f7a23 */ /* 0x100fe200000108b3 */
[----:B------:R-:W-:Y:S01]  /*1a540*/  MUFU.EX2 R52, R52 ;  /* 0x0000003400347308 */ /* 0x000fe20000000800 */
[----:B------:R-:W-:Y:S02]  /*1a550*/  FFMA.FTZ R40, R120, c[0x0][0x23c], -R178 ;  /* 0x00008f0078287a23 */ /* 0x000fe400000108b2 */
[----:B------:R-:W-:Y:S01]  /*1a560*/  FADD.FTZ R44, R45, R44 ;  /* 0x0000002c2d2c7221 */ /* 0x000fe20000010000 */
[C---:B------:R-:W-:Y:S01]  /*1a570*/  HMMA.16816.F32.BF16 R8, R20.reuse, R26, R8 ;  /* 0x0000001a1408723c */ /* 0x040fe20000041808 */
[----:B------:R-:W2:Y:S03]  /*1a580*/  LDSM.16.MT88.4 R24, [R234+0xd000] ;  /* 0x00d00000ea18783b */ /* 0x000ea60000004200 */
[--C-:B------:R-:W-:Y:S02]  /*1a590*/  FFMA.FTZ R45, R127, c[0x0][0x23c], -R179.reuse ;  /* 0x00008f007f2d7a23 */ /* 0x100fe400000108b3 */
[----:B------:R-:W3:Y:S01]  /*1a5a0*/  MUFU.EX2 R53, R53 ;  /* 0x0000003500357308 */ /* 0x000ee20000000800 */
[----:B------:R-:W-:Y:S01]  /*1a5b0*/  FADD.FTZ R48, R48, R44 ;  /* 0x0000002c30307221 */ /* 0x000fe20000010000 */
[C---:B------:R-:W-:Y:S04]  /*1a5c0*/  HMMA.16816.F32.BF16 R132, R20.reuse, R28, R132 ;  /* 0x0000001c1484723c */ /* 0x040fe80000041884 */
[----:B------:R-:W-:Y:S02]  /*1a5d0*/  FFMA.FTZ R44, R126, c[0x0][0x23c], -R179 ;  /* 0x00008f007e2c7a23 */ /* 0x000fe400000108b3 */
[----:B------:R-:W-:Y:S02]  /*1a5e0*/  FADD.FTZ R194, R194, R175 ;  /* 0x000000afc2c27221 */ /* 0x000fe40000010000 */
[----:B------:R-:W-:Y:S01]  /*1a5f0*/  MUFU.EX2 R56, R56 ;  /* 0x0000003800387308 */ /* 0x000fe20000000800 */
[C---:B------:R-:W-:Y:S01]  /*1a600*/  HMMA.16816.F32.BF16 R12, R20.reuse, R30, R12 ;  /* 0x0000001e140c723c */ /* 0x040fe2000004180c */
[----:B------:R-:W4:Y:S02]  /*1a610*/  LDSM.16.MT88.4 R28, [R232+0xd000] ;  /* 0x00d00000e81c783b */ /* 0x000f240000004200 */
[----:B------:R-:W-:Y:S02]  /*1a620*/  FADD.FTZ R194, R195, R194 ;  /* 0x000000c2c3c27221 */ /* 0x000fe40000010000 */
[----:B------:R-:W-:Y:S02]  /*1a630*/  FADD.FTZ R48, R49, R48 ;  /* 0x0000003031307221 */ /* 0x000fe40000010000 */
[----:B------:R-:W-:Y:S01]  /*1a640*/  FADD.FTZ R197, R197, R194 ;  /* 0x000000c2c5c57221 */ /* 0x000fe20000010000 */
[C---:B------:R-:W-:Y:S01]  /*1a650*/  HMMA.16816.F32.BF16 R136, R20.reuse, R32, R136 ;  /* 0x000000201488723c */ /* 0x040fe20000041888 */
[----:B------:R-:W5:Y:S03]  /*1a660*/  MUFU.EX2 R57, R57 ;  /* 0x0000003900397308 */ /* 0x000f660000000800 */
[----:B------:R-:W-:Y:S04]  /*1a670*/  FADD.FTZ R198, R198, R197 ;  /* 0x000000c5c6c67221 */ /* 0x000fe80000010000 */
[C---:B------:R-:W-:Y:S01]  /*1a680*/  HMMA.16816.F32.BF16 R16, R20.reuse, R34, R16 ;  /* 0x000000221410723c */ /* 0x040fe20000041810 */
[----:B------:R-:W4:Y:S02]  /*1a690*/  LDSM.16.MT88.4 R32, [R231+0xd000] ;  /* 0x00d00000e720783b */ /* 0x000f240000004200 */
[----:B------:R-:W-:Y:S01]  /*1a6a0*/  MUFU.EX2 R59, R59 ;  /* 0x0000003b003b7308 */ /* 0x000fe20000000800 */
[----:B------:R-:W-:Y:S04]  /*1a6b0*/  FADD.FTZ R198, R171, R198 ;  /* 0x000000c6abc67221 */ /* 0x000fe80000010000 */
[C---:B------:R-:W-:Y:S04]  /*1a6c0*/  HMMA.16816.F32.BF16 R140, R20.reuse, R36, R140 ;  /* 0x00000024148c723c */ /* 0x040fe8000004188c */
[----:B------:R-:W-:Y:S01]  /*1a6d0*/  FADD.FTZ R160, R160, R198 ;  /* 0x000000c6a0a07221 */ /* 0x000fe20000010000 */
[----:B------:R-:W-:Y:S03]  /*1a6e0*/  MUFU.EX2 R62, R62 ;  /* 0x0000003e003e7308 */ /* 0x000fe60000000800 */
[----:B------:R-:W-:Y:S01]  /*1a6f0*/  HMMA.16816.F32.BF16 R144, R20, R38, R144 ;  /* 0x000000261490723c */ /* 0x000fe20000041890 */
[----:B------:R-:W4:Y:S03]  /*1a700*/  LDSM.16.MT88.4 R36, [R230+0xd000] ;  /* 0x00d00000e624783b */ /* 0x000f260000004200 */
[----:B------:R-:W-:Y:S03]  /*1a710*/  FADD.FTZ R160, R152, R160 ;  /* 0x000000a098a07221 */ /* 0x000fe60000010000 */
[----:B------:R-:W-:Y:S01]  /*1a720*/  MUFU.EX2 R66, R66 ;  /* 0x0000004200427308 */ /* 0x000fe20000000800 */
[----:B------:R-:W-:Y:S01]  /*1a730*/  F2FP.BF16.PACK_AB R21, R54, R51 ;  /* 0x000000333615723e */ /* 0x000fe200000010ff */
[----:B------:R-:W-:Y:S03]  /*1a740*/  FADD.FTZ R153, R153, R160 ;  /* 0x000000a099997221 */ /* 0x000fe60000010000 */
[----:B-1----:R-:W-:Y:S02]  /*1a750*/  F2FP.BF16.PACK_AB R23, R55, R58 ;  /* 0x0000003a3717723e */ /* 0x002fe400000010ff */
[----:B---3--:R-:W-:Y:S01]  /*1a760*/  F2FP.BF16.PACK_AB R20, R53, R52 ;  /* 0x000000343514723e */ /* 0x008fe200000010ff */
[----:B------:R-:W-:Y:S01]  /*1a770*/  FADD.FTZ R52, R52, R48 ;  /* 0x0000003034347221 */ /* 0x000fe20000010000 */
[----:B-----5:R-:W-:Y:S01]  /*1a780*/  F2FP.BF16.PACK_AB R22, R57, R56 ;  /* 0x000000383916723e */ /* 0x020fe200000010ff */
[----:B------:R-:W-:Y:S02]  /*1a790*/  MUFU.EX2 R63, R63 ;  /* 0x0000003f003f7308 */ /* 0x000fe40000000800 */
[----:B------:R-:W-:Y:S04]  /*1a7a0*/  FADD.FTZ R52, R53, R52 ;  /* 0x0000003435347221 */ /* 0x000fe80000010000 */
[C---:B--2---:R-:W-:Y:S03]  /*1a7b0*/  HMMA.16816.F32.BF16 R4, R20.reuse, R24, R4 ;  /* 0x000000181404723c */ /* 0x044fe60000041804 */
[----:B------:R-:W-:Y:S01]  /*1a7c0*/  FADD.FTZ R56, R56, R52 ;  /* 0x0000003438387221 */ /* 0x000fe20000010000 */
[----:B------:R-:W1:Y:S03]  /*1a7d0*/  MUFU.EX2 R60, R60 ;  /* 0x0000003c003c7308 */ /* 0x000e660000000800 */
[----:B------:R-:W-:Y:S01]  /*1a7e0*/  FADD.FTZ R56, R57, R56 ;  /* 0x0000003839387221 */ /* 0x000fe20000010000 */
[C---:B------:R-:W-:Y:S01]  /*1a7f0*/  HMMA.16816.F32.BF16 R8, R20.reuse, R26, R8 ;  /* 0x0000001a1408723c */ /* 0x040fe20000041808 */
[----:B------:R-:W2:Y:S05]  /*1a800*/  LDSM.16.MT88.4 R24, [R234+0xd800] ;  /* 0x00d80000ea18783b */ /* 0x000eaa0000004200 */
[----:B------:R-:W3:Y:S02]  /*1a810*/  MUFU.EX2 R67, R67 ;  /* 0x0000004300437308 */ /* 0x000ee40000000800 */
[C---:B----4-:R-:W-:Y:S08]  /*1a820*/  HMMA.16816.F32.BF16 R132, R20.reuse, R28, R132 ;  /* 0x0000001c1484723c */ /* 0x050ff00000041884 */
[----:B------:R-:W-:Y:S01]  /*1a830*/  MUFU.EX2 R61, R61 ;  /* 0x0000003d003d7308 */ /* 0x000fe20000000800 */
[C---:B------:R-:W-:Y:S01]  /*1a840*/  HMMA.16816.F32.BF16 R12, R20.reuse, R30, R12 ;  /* 0x0000001e140c723c */ /* 0x040fe2000004180c */
[----:B------:R-:W4:Y:S02]  /*1a850*/  LDSM.16.MT88.4 R28, [R232+0xd800] ;  /* 0x00d80000e81c783b */ /* 0x000f240000004200 */
[----:B-1----:R-:W-:Y:S05]  /*1a860*/  FADD.FTZ R56, R60, R56 ;  /* 0x000000383c387221 */ /* 0x002fea0000010000 */
[C---:B------:R-:W-:Y:S01]  /*1a870*/  HMMA.16816.F32.BF16 R136, R20.reuse, R32, R136 ;  /* 0x000000201488723c */ /* 0x040fe20000041888 */
[----:B------:R-:W1:Y:S07]  /*1a880*/  MUFU.EX2 R64, R64 ;  /* 0x0000004000407308 */ /* 0x000e6e0000000800 */
[C---:B------:R-:W-:Y:S01]  /*1a890*/  HMMA.16816.F32.BF16 R16, R20.reuse, R34, R16 ;  /* 0x000000221410723c */ /* 0x040fe20000041810 */
[----:B------:R-:W5:Y:S02]  /*1a8a0*/  LDSM.16.MT88.4 R32, [R231+0xd800] ;  /* 0x00d80000e720783b */ /* 0x000f640000004200 */
[----:B------:R-:W-:Y:S05]  /*1a8b0*/  MUFU.EX2 R65, R65 ;  /* 0x0000004100417308 */ /* 0x000fea0000000800 */
[C---:B------:R-:W-:Y:S05]  /*1a8c0*/  HMMA.16816.F32.BF16 R140, R20.reuse, R36, R140 ;  /* 0x00000024148c723c */ /* 0x040fea000004188c */
[----:B------:R-:W-:Y:S03]  /*1a8d0*/  MUFU.EX2 R71, R71 ;  /* 0x0000004700477308 */ /* 0x000fe60000000800 */
[----:B------:R-:W-:Y:S01]  /*1a8e0*/  HMMA.16816.F32.BF16 R144, R20, R38, R144 ;  /* 0x000000261490723c */ /* 0x000fe20000041890 */
[----:B------:R-:W5:Y:S06]  /*1a8f0*/  LDSM.16.MT88.4 R36, [R230+0xd800] ;  /* 0x00d80000e624783b */ /* 0x000f6c0000004200 */
[----:B------:R-:W-:Y:S01]  /*1a900*/  MUFU.EX2 R70, R70 ;  /* 0x0000004600467308 */ /* 0x000fe20000000800 */
[----:B------:R-:W-:Y:S04]  /*1a910*/  F2FP.BF16.PACK_AB R21, R62, R59 ;  /* 0x0000003b3e15723e */ /* 0x000fe800000010ff */
[----:B------:R-:W-:Y:S02]  /*1a920*/  F2FP.BF16.PACK_AB R23, R63, R66 ;  /* 0x000000423f17723e */ /* 0x000fe400000010ff */
[C---:B---3--:R-:W-:Y:S01]  /*1a930*/  F2FP.BF16.PACK_AB R20, R67.reuse, R60 ;  /* 0x0000003c4314723e */ /* 0x048fe200000010ff */
[----:B------:R-:W-:Y:S01]  /*1a940*/  FADD.FTZ R67, R67, R56 ;  /* 0x0000003843437221 */ /* 0x000fe20000010000 */
[C---:B-1----:R-:W-:Y:S01]  /*1a950*/  F2FP.BF16.PACK_AB R22, R64.reuse, R61 ;  /* 0x0000003d4016723e */ /* 0x042fe200000010ff */
[----:B------:R-:W-:Y:S02]  /*1a960*/  MUFU.EX2 R74, R74 ;  /* 0x0000004a004a7308 */ /* 0x000fe40000000800 */
[----:B------:R-:W-:Y:S04]  /*1a970*/  FADD.FTZ R67, R61, R67 ;  /* 0x000000433d437221 */ /* 0x000fe80000010000 */
[C---:B--2---:R-:W-:Y:S03]  /*1a980*/  HMMA.16816.F32.BF16 R4, R20.reuse, R24, R4 ;  /* 0x000000181404723c */ /* 0x044fe60000041804 */
[----:B------:R-:W-:Y:S01]  /*1a990*/  FADD.FTZ R64, R64, R67 ;  /* 0x0000004340407221 */ /* 0x000fe20000010000 */
[----:B------:R-:W1:Y:S04]  /*1a9a0*/  MUFU.EX2 R68, R68 ;  /* 0x0000004400447308 */ /* 0x000e680000000800 */
        /* <DEDUP_REMOVED lines=8> */
[C---:B-----5:R-:W-:Y:S01]  /*1aa30*/  HMMA.16816.F32.BF16 R136, R20.reuse, R32, R136 ;  /* 0x000000201488723c */ /* 0x060fe20000041888 */
        /* <DEDUP_REMOVED lines=33> */
[----:B------:R-:W2:Y:S03]  /*1ac50*/  MUFU.EX2 R86, R86 ;  /* 0x0000005600567308 */ /* 0x000ea60000000800 */
        /* <DEDUP_REMOVED lines=8> */
[----:B------:R-:W1:Y:S02]  /*1ace0*/  MUFU.EX2 R90, R90 ;  /* 0x0000005a005a7308 */ /* 0x000e640000000800 */
[----:B------:R-:W-:Y:S04]  /*1acf0*/  FADD.FTZ R83, R77, R83 ;  /* 0x000000534d537221 */ /* 0x000fe80000010000 */
        /* <DEDUP_REMOVED lines=10> */
[C---:B-----5:R-:W-:Y:S03]  /*1ada0*/  HMMA.16816.F32.BF16 R136, R20.reuse, R32, R136 ;  /* 0x000000201488723c */ /* 0x060fe60000041888 */
[----:B------:R-:W-:Y:S05]  /*1adb0*/  MUFU.EX2 R88, R88 ;  /* 0x0000005800587308 */ /* 0x000fea0000000800 */
[C---:B------:R-:W-:Y:S01]  /*1adc0*/  HMMA.16816.F32.BF16 R16, R20.reuse, R34, R16 ;  /* 0x000000221410723c */ /* 0x040fe20000041810 */
[----:B------:R-:W5:Y:S04]  /*1add0*/  LDSM.16.MT88.4 R32, [R231+0xf000] ;  /* 0x00f00000e720783b */ /* 0x000f680000004200 */
[----:B------:R-:W2:Y:S03]  /*1ade0*/  MUFU.EX2 R89, R89 ;  /* 0x0000005900597308 */ /* 0x000ea60000000800 */
[C---:B------:R-:W-:Y:S07]  /*1adf0*/  HMMA.16816.F32.BF16 R140, R20.reuse, R36, R140 ;  /* 0x00000024148c723c */ /* 0x040fee000004188c */
[----:B------:R-:W4:Y:S01]  /*1ae00*/  MUFU.EX2 R91, R91 ;  /* 0x0000005b005b7308 */ /* 0x000f220000000800 */
        /* <DEDUP_REMOVED lines=11> */
[----:B------:R-:W-:Y:S04]  /*1aec0*/  FADD.FTZ R88, R88, R84 ;  /* 0x0000005458587221 */ /* 0x000fe80000010000 */
[----:B------:R-:W-:Y:S01]  /*1aed0*/  FADD.FTZ R88, R89, R88 ;  /* 0x0000005859587221 */ /* 0x000fe20000010000 */
[C---:B------:R-:W-:Y:S01]  /*1aee0*/  HMMA.16816.F32.BF16 R8, R20.reuse, R26, R8 ;  /* 0x0000001a1408723c */ /* 0x040fe20000041808 */
[----:B------:R-:W2:Y:S01]  /*1aef0*/  LDSM.16.MT88.4 R24, [R234+0xf800] ;  /* 0x00f80000ea18783b */ /* 0x000ea20000004200 */
[----:B------:R-:W-:Y:S06]  /*1af00*/  MUFU.EX2 R98, R98 ;  /* 0x0000006200627308 */ /* 0x000fec0000000800 */
[C---:B----4-:R-:W-:Y:S04]  /*1af10*/  HMMA.16816.F32.BF16 R132, R20.reuse, R28, R132 ;  /* 0x0000001c1484723c */ /* 0x050fe80000041884 */
[----:B------:R-:W3:Y:S04]  /*1af20*/  MUFU.EX2 R92, R92 ;  /* 0x0000005c005c7308 */ /* 0x000ee80000000800 */
[C---:B------:R-:W-:Y:S01]  /*1af30*/  HMMA.16816.F32.BF16 R12, R20.reuse, R30, R12 ;  /* 0x0000001e140c723c */ /* 0x040fe2000004180c */
[----:B------:R-:W4:Y:S05]  /*1af40*/  LDSM.16.MT88.4 R28, [R232+0xf800] ;  /* 0x00f80000e81c783b */ /* 0x000f2a0000004200 */
[----:B------:R-:W-:Y:S02]  /*1af50*/  MUFU.EX2 R93, R93 ;  /* 0x0000005d005d7308 */ /* 0x000fe40000000800 */
[C---:B-----5:R-:W-:Y:S08]  /*1af60*/  HMMA.16816.F32.BF16 R136, R20.reuse, R32, R136 ;  /* 0x000000201488723c */ /* 0x060ff00000041888 */
[C---:B------:R-:W-:Y:S01]  /*1af70*/  HMMA.16816.F32.BF16 R16, R20.reuse, R34, R16 ;  /* 0x000000221410723c */ /* 0x040fe20000041810 */
[----:B------:R-:W5:Y:S01]  /*1af80*/  MUFU.EX2 R96, R96 ;  /* 0x0000006000607308 */ /* 0x000f620000000800 */
[----:B------:R-:W4:Y:S06]  /*1af90*/  LDSM.16.MT88.4 R32, [R231+0xf800] ;  /* 0x00f80000e720783b */ /* 0x000f2c0000004200 */
[C---:B------:R-:W-:Y:S03]  /*1afa0*/  HMMA.16816.F32.BF16 R140, R20.reuse, R36, R140 ;  /* 0x00000024148c723c */ /* 0x040fe6000004188c */
[----:B------:R-:W-:Y:S05]  /*1afb0*/  MUFU.EX2 R99, R99 ;  /* 0x0000006300637308 */ /* 0x000fea0000000800 */
[----:B------:R-:W-:Y:S01]  /*1afc0*/  HMMA.16816.F32.BF16 R144, R20, R38, R144 ;  /* 0x000000261490723c */ /* 0x000fe20000041890 */
[----:B------:R-:W4:Y:S04]  /*1afd0*/  LDSM.16.MT88.4 R36, [R230+0xf800] ;  /* 0x00f80000e624783b */ /* 0x000f280000004200 */
[----:B------:R-:W4:Y:S02]  /*1afe0*/  MUFU.EX2 R97, R97 ;  /* 0x0000006100617308 */ /* 0x000f240000000800 */
[----:B------:R-:W-:Y:S02]  /*1aff0*/  F2FP.BF16.PACK_AB R21, R148, R91 ;  /* 0x0000005b9415723e */ /* 0x000fe400000010ff */
[----:B-1----:R-:W-:Y:S03]  /*1b000*/  F2FP.BF16.PACK_AB R23, R94, R95 ;  /* 0x0000005f5e17723e */ /* 0x002fe600000010ff */
        /* <DEDUP_REMOVED lines=11> */
[----:B------:R-:W-:Y:S02]  /*1b0c0*/  MUFU.EX2 R106, R106 ;  /* 0x0000006a006a7308 */ /* 0x000fe40000000800 */
[C---:B----4-:R-:W-:Y:S08]  /*1b0d0*/  HMMA.16816.F32.BF16 R132, R20.reuse, R28, R132 ;  /* 0x0000001c1484723c */ /* 0x050ff00000041884 */
[C---:B------:R-:W-:Y:S01]  /*1b0e0*/  HMMA.16816.F32.BF16 R12, R20.reuse, R30, R12 ;  /* 0x0000001e140c723c */ /* 0x040fe2000004180c */
[----:B------:R-:W3:Y:S01]  /*1b0f0*/  LDSM.16.MT88.4 R28, [R232+0x10000] ;  /* 0x01000000e81c783b */ /* 0x000ee20000004200 */
[----:B------:R-:W4:Y:S06]  /*1b100*/  MUFU.EX2 R100, R100 ;  /* 0x0000006400647308 */ /* 0x000f2c0000000800 */
[C---:B------:R-:W-:Y:S04]  /*1b110*/  HMMA.16816.F32.BF16 R136, R20.reuse, R32, R136 ;  /* 0x000000201488723c */ /* 0x040fe80000041888 */
[----:B------:R-:W-:Y:S04]  /*1b120*/  MUFU.EX2 R101, R101 ;  /* 0x0000006500657308 */ /* 0x000fe80000000800 */
[C---:B------:R-:W-:Y:S01]  /*1b130*/  HMMA.16816.F32.BF16 R16, R20.reuse, R34, R16 ;  /* 0x000000221410723c */ /* 0x040fe20000041810 */
[----:B------:R-:W5:Y:S05]  /*1b140*/  LDSM.16.MT88.4 R32, [R231+0x10000] ;  /* 0x01000000e720783b */ /* 0x000f6a0000004200 */
[----:B------:R-:W2:Y:S02]  /*1b150*/  MUFU.EX2 R104, R104 ;  /* 0x0000006800687308 */ /* 0x000ea40000000800 */
[C---:B------:R-:W-:Y:S07]  /*1b160*/  HMMA.16816.F32.BF16 R140, R20.reuse, R36, R140 ;  /* 0x00000024148c723c */ /* 0x040fee000004188c */
[--C-:B------:R-:W-:Y:S01]  /*1b170*/  FFMA.FTZ R36, R108, c[0x0][0x23c], -R178.reuse ;  /* 0x00008f006c247a23 */ /* 0x100fe200000108b2 */
[----:B------:R-:W-:Y:S01]  /*1b180*/  HMMA.16816.F32.BF16 R144, R20, R38, R144 ;  /* 0x000000261490723c */ /* 0x000fe20000041890 */
[----:B------:R-:W-:Y:S03]  /*1b190*/  MUFU.EX2 R105, R105 ;  /* 0x0000006900697308 */ /* 0x000fe60000000800 */
        /* <DEDUP_REMOVED lines=9> */
[----:B------:R-:W-:Y:S01]  /*1b230*/  LDSM.16.MT88.4 R152, [R232+0x11800] ;  /* 0x01180000e898783b */ /* 0x000fe20000004200 */
[--C-:B------:R-:W-:Y:S02]  /*1b240*/  FFMA.FTZ R38, R112, c[0x0][0x23c], -R178.reuse ;  /* 0x00008f0070267a23 */ /* 0x100fe400000108b2 */
[----:B------:R-:W-:Y:S02]  /*1b250*/  FADD.FTZ R113, R42, R113 ;  /* 0x000000712a717221 */ /* 0x000fe40000010000 */
[--C-:B------:R-:W-:Y:S01]  /*1b260*/  FFMA.FTZ R109, R119, c[0x0][0x23c], -R179.reuse ;  /* 0x00008f00776d7a23 */ /* 0x100fe200000108b3 */
[C---:B------:R-:W-:Y:S01]  /*1b270*/  HMMA.16816.F32.BF16 R4, R20.reuse, R24, R4 ;  /* 0x000000181404723c */ /* 0x040fe20000041804 */
[----:B------:R-:W-:Y:S02]  /*1b280*/  MUFU.EX2 R110, R110 ;  /* 0x0000006e006e7308 */ /* 0x000fe40000000800 */
[----:B------:R-:W-:Y:S02]  /*1b290*/  FFMA.FTZ R112, R123, c[0x0][0x23c], -R179 ;  /* 0x00008f007b707a23 */ /* 0x000fe400000108b3 */
[----:B------:R-:W-:Y:S02]  /*1b2a0*/  FADD.FTZ R113, R41, R113 ;  /* 0x0000007129717221 */ /* 0x000fe40000010000 */
[----:B------:R-:W-:Y:S01]  /*1b2b0*/  FFMA.FTZ R41, R121, c[0x0][0x23c], -R178 ;  /* 0x00008f0079297a23 */ /* 0x000fe200000108b2 */
[C---:B------:R-:W-:Y:S01]  /*1b2c0*/  HMMA.16816.F32.BF16 R8, R20.reuse, R26, R8 ;  /* 0x0000001a1408723c */ /* 0x040fe20000041808 */
[----:B------:R-:W2:Y:S02]  /*1b2d0*/  LDSM.16.MT88.4 R24, [R230+0x10000] ;  /* 0x01000000e618783b */ /* 0x000ea40000004200 */
[----:B------:R-:W4:Y:S01]  /*1b2e0*/  MUFU.EX2 R3, R3 ;  /* 0x0000000300037308 */ /* 0x000f220000000800 */
[----:B------:R-:W-:Y:S02]  /*1b2f0*/  FADD.FTZ R46, R46, R113 ;  /* 0x000000712e2e7221 */ /* 0x000fe40000010000 */
[----:B------:R-:W-:Y:S02]  /*1b300*/  FADD.FTZ R106, R106, R93 ;  /* 0x0000005d6a6a7221 */ /* 0x000fe40000010000 */
[C---:B---3--:R-:W-:Y:S04]  /*1b310*/  HMMA.16816.F32.BF16 R132, R20.reuse, R28, R132 ;  /* 0x0000001c1484723c */ /* 0x048fe80000041884 */
[----:B------:R-:W-:Y:S01]  /*1b320*/  FADD.FTZ R46, R47, R46 ;  /* 0x0000002e2f2e7221 */ /* 0x000fe20000010000 */
[----:B------:R-:W-:Y:S01]  /*1b330*/  MUFU.EX2 R36, R36 ;  /* 0x0000002400247308 */ /* 0x000fe20000000800 */
[----:B------:R-:W-:Y:S02]  /*1b340*/  FFMA.FTZ R47, R124, c[0x0][0x23c], -R178 ;  /* 0x00008f007c2f7a23 */ /* 0x000fe400000108b2 */
[C---:B------:R-:W-:Y:S01]  /*1b350*/  HMMA.16816.F32.BF16 R12, R20.reuse, R30, R12 ;  /* 0x0000001e140c723c */ /* 0x040fe2000004180c */
[----:B------:R-:W3:Y:S03]  /*1b360*/  LDSM.16.MT88.4 R28, [R234+0x10800] ;  /* 0x01080000ea1c783b */ /* 0x000ee60000004200 */
[----:B------:R-:W-:Y:S02]  /*1b370*/  FADD.FTZ R46, R50, R46 ;  /* 0x0000002e322e7221 */ /* 0x000fe40000010000 */
[----:B------:R-:W-:Y:S01]  /*1b380*/  FADD.FTZ R106, R100, R106 ;  /* 0x0000006a646a7221 */ /* 0x000fe20000010000 */
[----:B------:R-:W1:Y:S01]  /*1b390*/  MUFU.EX2 R37, R37 ;  /* 0x0000002500257308 */ /* 0x000e620000000800 */
[C---:B-----5:R-:W-:Y:S04]  /*1b3a0*/  HMMA.16816.F32.BF16 R136, R20.reuse, R32, R136 ;  /* 0x000000201488723c */ /* 0x060fe80000041888 */
[----:B------:R-:W-:Y:S02]  /*1b3b0*/  FADD.FTZ R51, R51, R46 ;  /* 0x0000002e33337221 */ /* 0x000fe40000010000 */
[--C-:B------:R-:W-:Y:S02]  /*1b3c0*/  FFMA.FTZ R46, R130, c[0x0][0x23c], -R179.reuse ;  /* 0x00008f00822e7a23 */ /* 0x100fe400000108b3 */
[C---:B------:R-:W-:Y:S01]  /*1b3d0*/  HMMA.16816.F32.BF16 R16, R20.reuse, R34, R16 ;  /* 0x000000221410723c */ /* 0x040fe20000041810 */
[----:B------:R-:W-:Y:S01]  /*1b3e0*/  MUFU.EX2 R38, R38 ;  /* 0x0000002600267308 */ /* 0x000fe20000000800 */
[----:B------:R-:W5:Y:S02]  /*1b3f0*/  LDSM.16.MT88.4 R32, [R232+0x10800] ;  /* 0x01080000e820783b */ /* 0x000f640000004200 */
[----:B------:R-:W-:Y:S02]  /*1b400*/  FFMA.FTZ R179, R131, c[0x0][0x23c], -R179 ;  /* 0x00008f0083b37a23 */ /* 0x000fe400000108b3 */
[----:B------:R-:W-:Y:S02]  /*1b410*/  FADD.FTZ R51, R54, R51 ;  /* 0x0000003336337221 */ /* 0x000fe40000010000 */
[----:B------:R-:W-:Y:S01]  /*1b420*/  FADD.FTZ R101, R101, R106 ;  /* 0x0000006a65657221 */ /* 0x000fe20000010000 */
[C---:B--2---:R-:W-:Y:S02]  /*1b430*/  HMMA.16816.F32.BF16 R140, R20.reuse, R24, R140 ;  /* 0x00000018148c723c */ /* 0x044fe4000004188c */
[----:B------:R-:W2:Y:S01]  /*1b440*/  MUFU.EX2 R39, R39 ;  /* 0x0000002700277308 */ /* 0x000ea20000000800 */
[----:B------:R-:W-:Y:S02]  /*1b450*/  FADD.FTZ R58, R58, R51 ;  /* 0x000000333a3a7221 */ /* 0x000fe40000010000 */
[----:B------:R-:W-:Y:S02]  /*1b460*/  FADD.FTZ R101, R104, R101 ;  /* 0x0000006568657221 */ /* 0x000fe40000010000 */
[----:B------:R-:W-:Y:S01]  /*1b470*/  FADD.FTZ R58, R55, R58 ;  /* 0x0000003a373a7221 */ /* 0x000fe20000010000 */
[----:B------:R-:W-:Y:S01]  /*1b480*/  HMMA.16816.F32.BF16 R144, R20, R26, R144 ;  /* 0x0000001a1490723c */ /* 0x000fe20000041890 */
[----:B------:R-:W5:Y:S03]  /*1b490*/  LDSM.16.MT88.4 R24, [R231+0x10800] ;  /* 0x01080000e718783b */ /* 0x000f660000004200 */
[----:B------:R-:W-:Y:S01]  /*1b4a0*/  MUFU.EX2 R108, R108 ;  /* 0x0000006c006c7308 */ /* 0x000fe20000000800 */
[----:B------:R-:W-:Y:S02]  /*1b4b0*/  FADD.FTZ R59, R59, R58 ;  /* 0x0000003a3b3b7221 */ /* 0x000fe40000010000 */
[----:B-1----:R-:W-:Y:S02]  /*1b4c0*/  F2FP.BF16.PACK_AB R21, R107, R105 ;  /* 0x000000696b15723e */ /* 0x002fe400000010ff */
[----:B----4-:R-:W-:Y:S03]  /*1b4d0*/  F2FP.BF16.PACK_AB R23, R3, R110 ;  /* 0x0000006e0317723e */ /* 0x010fe600000010ff */
[----:B------:R-:W-:Y:S01]  /*1b4e0*/  F2FP.BF16.PACK_AB R20, R37, R36 ;  /* 0x000000242514723e */ /* 0x000fe200000010ff */
[----:B------:R-:W-:Y:S01]  /*1b4f0*/  FADD.FTZ R59, R62, R59 ;  /* 0x0000003b3e3b7221 */ /* 0x000fe20000010000 */
[----:B------:R-:W1:Y:S01]  /*1b500*/  MUFU.EX2 R109, R109 ;  /* 0x0000006d006d7308 */ /* 0x000e620000000800 */
[----:B------:R-:W-:Y:S02]  /*1b510*/  FADD.FTZ R36, R36, R101 ;  /* 0x0000006524247221 */ /* 0x000fe40000010000 */
[----:B------:R-:W-:Y:S01]  /*1b520*/  FADD.FTZ R66, R66, R59 ;  /* 0x0000003b42427221 */ /* 0x000fe20000010000 */
[----:B--2---:R-:W-:Y:S01]  /*1b530*/  F2FP.BF16.PACK_AB R22, R39, R38 ;  /* 0x000000262716723e */ /* 0x004fe200000010ff */
[----:B------:R-:W-:Y:S02]  /*1b540*/  FADD.FTZ R36, R37, R36 ;  /* 0x0000002425247221 */ /* 0x000fe40000010000 */
[----:B------:R-:W-:Y:S02]  /*1b550*/  FADD.FTZ R66, R63, R66 ;  /* 0x000000423f427221 */ /* 0x000fe40000010000 */
[----:B------:R-:W-:Y:S01]  /*1b560*/  FADD.FTZ R38, R38, R36 ;  /* 0x0000002426267221 */ /* 0x000fe20000010000 */
[----:B------:R-:W-:Y:S01]  /*1b570*/  MUFU.EX2 R111, R111 ;  /* 0x0000006f006f7308 */ /* 0x000fe20000000800 */
[C---:B---3--:R-:W-:Y:S03]  /*1b580*/  HMMA.16816.F32.BF16 R4, R20.reuse, R28, R4 ;  /* 0x0000001c1404723c */ /* 0x048fe60000041804 */
[----:B------:R-:W-:Y:S02]  /*1b590*/  FADD.FTZ R66, R65, R66 ;  /* 0x0000004241427221 */ /* 0x000fe40000010000 */
[----:B------:R-:W-:Y:S02]  /*1b5a0*/  FADD.FTZ R38, R39, R38 ;  /* 0x0000002627267221 */ /* 0x000fe40000010000 */
[----:B------:R-:W-:Y:S01]  /*1b5b0*/  FADD.FTZ R71, R71, R66 ;  /* 0x0000004247477221 */ /* 0x000fe20000010000 */
[C---:B------:R-:W-:Y:S01]  /*1b5c0*/  HMMA.16816.F32.BF16 R8, R20.reuse, R30, R8 ;  /* 0x0000001e1408723c */ /* 0x040fe20000041808 */
[----:B------:R-:W2:Y:S01]  /*1b5d0*/  LDSM.16.MT88.4 R28, [R230+0x10800] ;  /* 0x01080000e61c783b */ /* 0x000ea20000004200 */
[----:B------:R-:W3:Y:S02]  /*1b5e0*/  MUFU.EX2 R112, R112 ;  /* 0x0000007000707308 */ /* 0x000ee40000000800 */
[----:B------:R-:W-:Y:S04]  /*1b5f0*/  FADD.FTZ R71, R70, R71 ;  /* 0x0000004746477221 */ /* 0x000fe80000010000 */
[C---:B-----5:R-:W-:Y:S04]  /*1b600*/  HMMA.16816.F32.BF16 R132, R20.reuse, R32, R132 ;  /* 0x000000201484723c */ /* 0x060fe80000041884 */
[----:B------:R-:W-:Y:S01]  /*1b610*/  MUFU.EX2 R43, R116 ;  /* 0x00000074002b7308 */ /* 0x000fe20000000800 */
[----:B------:R-:W-:Y:S03]  /*1b620*/  FADD.FTZ R74, R74, R71 ;  /* 0x000000474a4a7221 */ /* 0x000fe60000010000 */
[C---:B------:R-:W-:Y:S01]  /*1b630*/  HMMA.16816.F32.BF16 R12, R20.reuse, R34, R12 ;  /* 0x00000022140c723c */ /* 0x040fe2000004180c */
[----:B------:R-:W4:Y:S03]  /*1b640*/  LDSM.16.MT88.4 R32, [R234+0x11000] ;  /* 0x01100000ea20783b */ /* 0x000f260000004200 */
[----:B------:R-:W-:Y:S02]  /*1b650*/  FADD.FTZ R74, R75, R74 ;  /* 0x0000004a4b4a7221 */ /* 0x000fe40000010000 */
[----:B------:R-:W5:Y:S02]  /*1b660*/  MUFU.EX2 R42, R117 ;  /* 0x00000075002a7308 */ /* 0x000f640000000800 */
[C---:B------:R-:W-:Y:S04]  /*1b670*/  HMMA.16816.F32.BF16 R136, R20.reuse, R24, R136 ;  /* 0x000000181488723c */ /* 0x040fe80000041888 */
[----:B------:R-:W-:Y:S04]  /*1b680*/  FADD.FTZ R78, R78, R74 ;  /* 0x0000004a4e4e7221 */ /* 0x000fe80000010000 */
[C---:B------:R-:W-:Y:S01]  /*1b690*/  HMMA.16816.F32.BF16 R16, R20.reuse, R26, R16 ;  /* 0x0000001a1410723c */ /* 0x040fe20000041810 */
[----:B------:R-:W-:Y:S01]  /*1b6a0*/  MUFU.EX2 R40, R40 ;  /* 0x0000002800287308 */ /* 0x000fe20000000800 */
[----:B------:R-:W4:Y:S02]  /*1b6b0*/  LDSM.16.MT88.4 R24, [R232+0x11000] ;  /* 0x01100000e818783b */ /* 0x000f240000004200 */
[----:B------:R-:W-:Y:S04]  /*1b6c0*/  FADD.FTZ R78, R82, R78 ;  /* 0x0000004e524e7221 */ /* 0x000fe80000010000 */
[----:B------:R-:W-:Y:S01]  /*1b6d0*/  FADD.FTZ R79, R79, R78 ;  /* 0x0000004e4f4f7221 */ /* 0x000fe20000010000 */
[C---:B--2---:R-:W-:Y:S02]  /*1b6e0*/  HMMA.16816.F32.BF16 R140, R20.reuse, R28, R140 ;  /* 0x0000001c148c723c */ /* 0x044fe4000004188c */
[----:B------:R-:W2:Y:S01]  /*1b6f0*/  MUFU.EX2 R41, R41 ;  /* 0x0000002900297308 */ /* 0x000ea20000000800 */
[----:B------:R-:W-:Y:S04]  /*1b700*/  FADD.FTZ R79, R81, R79 ;  /* 0x0000004f514f7221 */ /* 0x000fe80000010000 */
[----:B------:R-:W-:Y:S01]  /*1b710*/  FADD.FTZ R86, R86, R79 ;  /* 0x0000004f56567221 */ /* 0x000fe20000010000 */
[----:B------:R-:W-:Y:S01]  /*1b720*/  HMMA.16816.F32.BF16 R144, R20, R30, R144 ;  /* 0x0000001e1490723c */ /* 0x000fe20000041890 */
[----:B------:R-:W4:Y:S03]  /*1b730*/  LDSM.16.MT88.4 R28, [R231+0x11000] ;  /* 0x01100000e71c783b */ /* 0x000f260000004200 */
[----:B------:R-:W-:Y:S01]  /*1b740*/  MUFU.EX2 R44, R44 ;  /* 0x0000002c002c7308 */ /* 0x000fe20000000800 */
[----:B------:R-:W-:Y:S02]  /*1b750*/  FADD.FTZ R86, R87, R86 ;  /* 0x0000005657567221 */ /* 0x000fe40000010000 */
[----:B-1----:R-:W-:Y:S02]  /*1b760*/  F2FP.BF16.PACK_AB R21, R109, R108 ;  /* 0x0000006c6d15723e */ /* 0x002fe400000010ff */
[----:B---3--:R-:W-:Y:S03]  /*1b770*/  F2FP.BF16.PACK_AB R23, R112, R111 ;  /* 0x0000006f7017723e */ /* 0x008fe600000010ff */
[----:B-----5:R-:W-:Y:S01]  /*1b780*/  F2FP.BF16.PACK_AB R20, R42, R43 ;  /* 0x0000002b2a14723e */ /* 0x020fe200000010ff */
[----:B------:R-:W-:Y:S01]  /*1b790*/  FADD.FTZ R90, R90, R86 ;  /* 0x000000565a5a7221 */ /* 0x000fe20000010000 */
[----:B------:R-:W1:Y:S01]  /*1b7a0*/  MUFU.EX2 R45, R45 ;  /* 0x0000002d002d7308 */ /* 0x000e620000000800 */
[----:B------:R-:W-:Y:S01]  /*1b7b0*/  FADD.FTZ R43, R43, R38 ;  /* 0x000000262b2b7221 */ /* 0x000fe20000010000 */
[C---:B--2---:R-:W-:Y:S03]  /*1b7c0*/  F2FP.BF16.PACK_AB R22, R41.reuse, R40 ;  /* 0x000000282916723e */ /* 0x044fe600000010ff */
[----:B------:R-:W-:Y:S04]  /*1b7d0*/  FADD.FTZ R43, R42, R43 ;  /* 0x0000002b2a2b7221 */ /* 0x000fe80000010000 */
[----:B------:R-:W-:Y:S01]  /*1b7e0*/  FADD.FTZ R40, R40, R43 ;  /* 0x0000002b28287221 */ /* 0x000fe20000010000 */
[----:B------:R-:W-:Y:S01]  /*1b7f0*/  MUFU.EX2 R46, R46 ;  /* 0x0000002e002e7308 */ /* 0x000fe20000000800 */
[C---:B----4-:R-:W-:Y:S03]  /*1b800*/  HMMA.16816.F32.BF16 R4, R20.reuse, R32, R4 ;  /* 0x000000201404723c */ /* 0x050fe60000041804 */
[----:B------:R-:W-:Y:S05]  /*1b810*/  FADD.FTZ R40, R41, R40 ;  /* 0x0000002829287221 */ /* 0x000fea0000010000 */
[C---:B------:R-:W-:Y:S01]  /*1b820*/  HMMA.16816.F32.BF16 R8, R20.reuse, R34, R8 ;  /* 0x000000221408723c */ /* 0x040fe20000041808 */
[----:B------:R-:W2:Y:S01]  /*1b830*/  LDSM.16.MT88.4 R32, [R230+0x11000] ;  /* 0x01100000e620783b */ /* 0x000ea20000004200 */
[----:B------:R-:W3:Y:S06]  /*1b840*/  MUFU.EX2 R179, R179 ;  /* 0x000000b300b37308 */ /* 0x000eec0000000800 */
[C---:B------:R-:W-:Y:S04]  /*1b850*/  HMMA.16816.F32.BF16 R132, R20.reuse, R24, R132 ;  /* 0x000000181484723c */ /* 0x040fe80000041884 */
[----:B------:R-:W-:Y:S03]  /*1b860*/  MUFU.EX2 R47, R47 ;  /* 0x0000002f002f7308 */ /* 0x000fe60000000800 */
[--C-:B------:R-:W-:Y:S01]  /*1b870*/  FFMA.FTZ R25, R128, c[0x0][0x23c], -R178.reuse ;  /* 0x00008f0080197a23 */ /* 0x100fe200000108b2 */
[C---:B------:R-:W-:Y:S04]  /*1b880*/  HMMA.16816.F32.BF16 R12, R20.reuse, R26, R12 ;  /* 0x0000001a140c723c */ /* 0x040fe8000004180c */
[----:B------:R-:W-:Y:S02]  /*1b890*/  FFMA.FTZ R178, R129, c[0x0][0x23c], -R178 ;  /* 0x00008f0081b27a23 */ /* 0x000fe400000108b2 */
[----:B------:R-:W4:Y:S01]  /*1b8a0*/  MUFU.EX2 R24, R125 ;  /* 0x0000007d00187308 */ /* 0x000f220000000800 */
[----:B------:R-:W-:Y:S01]  /*1b8b0*/  FADD.FTZ R26, R91, R90 ;  /* 0x0000005a5b1a7221 */ /* 0x000fe20000010000 */
[C---:B------:R-:W-:Y:S04]  /*1b8c0*/  HMMA.16816.F32.BF16 R136, R20.reuse, R28, R136 ;  /* 0x0000001c1488723c */ /* 0x040fe80000041888 */
[----:B------:R-:W-:Y:S02]  /*1b8d0*/  FADD.FTZ R26, R148, R26 ;  /* 0x0000001a941a7221 */ /* 0x000fe40000010000 */
[----:B------:R-:W5:Y:S02]  /*1b8e0*/  LDSM.16.MT88.4 R148, [R231+0x11800] ;  /* 0x01180000e794783b */ /* 0x000f640000004200 */
[C---:B------:R-:W-:Y:S01]  /*1b8f0*/  HMMA.16816.F32.BF16 R16, R20.reuse, R30, R16 ;  /* 0x0000001e1410723c */ /* 0x040fe20000041810 */
[----:B------:R-:W-:Y:S03]  /*1b900*/  MUFU.EX2 R25, R25 ;  /* 0x0000001900197308 */ /* 0x000fe60000000800 */
[----:B------:R-:W-:Y:S04]  /*1b910*/  FADD.FTZ R26, R95, R26 ;  /* 0x0000001a5f1a7221 */ /* 0x000fe80000010000 */
[----:B------:R-:W-:Y:S01]  /*1b920*/  FADD.FTZ R26, R94, R26 ;  /* 0x0000001a5e1a7221 */ /* 0x000fe20000010000 */
[C---:B--2---:R-:W-:Y:S02]  /*1b930*/  HMMA.16816.F32.BF16 R140, R20.reuse, R32, R140 ;  /* 0x00000020148c723c */ /* 0x044fe4000004188c */
[----:B------:R-:W2:Y:S01]  /*1b940*/  MUFU.EX2 R178, R178 ;  /* 0x000000b200b27308 */ /* 0x000ea20000000800 */
[----:B------:R-:W-:Y:S04]  /*1b950*/  FADD.FTZ R99, R99, R26 ;  /* 0x0000001a63637221 */ /* 0x000fe80000010000 */
[----:B------:R-:W-:Y:S01]  /*1b960*/  FADD.FTZ R99, R97, R99 ;  /* 0x0000006361637221 */ /* 0x000fe20000010000 */
[----:B------:R-:W-:Y:S04]  /*1b970*/  HMMA.16816.F32.BF16 R144, R20, R34, R144 ;  /* 0x000000221490723c */ /* 0x000fe80000041890 */
[----:B------:R-:W-:Y:S03]  /*1b980*/  FADD.FTZ R102, R102, R99 ;  /* 0x0000006366667221 */ /* 0x000fe60000010000 */
[----:B-1----:R-:W-:Y:S01]  /*1b990*/  F2FP.BF16.PACK_AB R21, R45, R44 ;  /* 0x0000002c2d15723e */ /* 0x002fe200000010ff */
[----:B------:R-:W-:Y:S01]  /*1b9a0*/  FADD.FTZ R102, R103, R102 ;  /* 0x0000006667667221 */ /* 0x000fe20000010000 */
[----:B---3--:R-:W-:Y:S03]  /*1b9b0*/  F2FP.BF16.PACK_AB R23, R179, R46 ;  /* 0x0000002eb317723e */ /* 0x008fe600000010ff */
[----:B----4-:R-:W-:Y:S01]  /*1b9c0*/  F2FP.BF16.PACK_AB R20, R24, R47 ;  /* 0x0000002f1814723e */ /* 0x010fe200000010ff */
[----:B------:R-:W-:Y:S02]  /*1b9d0*/  FADD.FTZ R105, R105, R102 ;  /* 0x0000006669697221 */ /* 0x000fe40000010000 */
[----:B------:R-:W-:Y:S02]  /*1b9e0*/  FADD.FTZ R47, R47, R40 ;  /* 0x000000282f2f7221 */ /* 0x000fe40000010000 */
[----:B------:R-:W-:Y:S01]  /*1b9f0*/  FADD.FTZ R105, R107, R105 ;  /* 0x000000696b697221 */ /* 0x000fe20000010000 */
[----:B--2---:R-:W-:Y:S01]  /*1ba00*/  F2FP.BF16.PACK_AB R22, R178, R25 ;  /* 0x00000019b216723e */ /* 0x004fe200000010ff */
[----:B------:R-:W-:Y:S02]  /*1ba10*/  FADD.FTZ R47, R24, R47 ;  /* 0x0000002f182f7221 */ /* 0x000fe40000010000 */
[----:B------:R-:W-:Y:S02]  /*1ba20*/  FADD.FTZ R110, R110, R105 ;  /* 0x000000696e6e7221 */ /* 0x000fe40000010000 */
[----:B------:R-:W-:Y:S02]  /*1ba30*/  FADD.FTZ R47, R25, R47 ;  /* 0x0000002f192f7221 */ /* 0x000fe40000010000 */
[C---:B------:R-:W-:Y:S01]  /*1ba40*/  HMMA.16816.F32.BF16 R160, R20.reuse, R156, R4 ;  /* 0x0000009c14a0723c */ /* 0x040fe20000041804 */
[----:B------:R-:W1:Y:S02]  /*1ba50*/  LDSM.16.MT88.4 R4, [R230+0x11800] ;  /* 0x01180000e604783b */ /* 0x000e640000004200 */
[----:B------:R-:W-:Y:S01]  /*1ba60*/  FADD.FTZ R110, R3, R110 ;  /* 0x0000006e036e7221 */ /* 0x000fe20000010000 */
[----:B------:R-:W-:Y:S01]  /*1ba70*/  MOV R3, R0 ;  /* 0x0000000000037202 */ /* 0x000fe20000000f00 */
[----:B------:R-:W-:Y:S02]  /*1ba80*/  FADD.FTZ R252, R178, R47 ;  /* 0x0000002fb2fc7221 */ /* 0x000fe40000010000 */
[----:B------:R-:W-:Y:S01]  /*1ba90*/  FADD.FTZ R108, R108, R110 ;  /* 0x0000006e6c6c7221 */ /* 0x000fe20000010000 */
[C---:B------:R-:W-:Y:S04]  /*1baa0*/  HMMA.16816.F32.BF16 R156, R20.reuse, R158, R8 ;  /* 0x0000009e149c723c */ /* 0x040fe80000041808 */
[----:B------:R-:W-:Y:S04]  /*1bab0*/  FADD.FTZ R108, R109, R108 ;  /* 0x0000006c6d6c7221 */ /* 0x000fe80000010000 */
[C---:B------:R-:W-:Y:S04]  /*1bac0*/  HMMA.16816.F32.BF16 R132, R20.reuse, R152, R132 ;  /* 0x000000981484723c */ /* 0x040fe80000041884 */
[----:B------:R-:W-:Y:S04]  /*1bad0*/  FADD.FTZ R111, R111, R108 ;  /* 0x0000006c6f6f7221 */ /* 0x000fe80000010000 */
[C---:B------:R-:W-:Y:S04]  /*1bae0*/  HMMA.16816.F32.BF16 R152, R20.reuse, R154, R12 ;  /* 0x0000009a1498723c */ /* 0x040fe8000004180c */
[----:B------:R-:W-:Y:S04]  /*1baf0*/  FADD.FTZ R111, R112, R111 ;  /* 0x0000006f706f7221 */ /* 0x000fe80000010000 */
[C---:B-----5:R-:W-:Y:S04]  /*1bb00*/  HMMA.16816.F32.BF16 R136, R20.reuse, R148, R136 ;  /* 0x000000941488723c */ /* 0x060fe80000041888 */
[----:B------:R-:W-:Y:S04]  /*1bb10*/  FADD.FTZ R44, R44, R111 ;  /* 0x0000006f2c2c7221 */ /* 0x000fe80000010000 */
[C---:B------:R-:W-:Y:S04]  /*1bb20*/  HMMA.16816.F32.BF16 R148, R20.reuse, R150, R16 ;  /* 0x000000961494723c */ /* 0x040fe80000041810 */
[----:B------:R-:W-:Y:S04]  /*1bb30*/  FADD.FTZ R44, R45, R44 ;  /* 0x0000002c2d2c7221 */ /* 0x000fe80000010000 */
[C---:B-1----:R-:W-:Y:S04]  /*1bb40*/  HMMA.16816.F32.BF16 R140, R20.reuse, R4, R140 ;  /* 0x00000004148c723c */ /* 0x042fe8000004188c */
[----:B------:R-:W-:Y:S04]  /*1bb50*/  FADD.FTZ R44, R46, R44 ;  /* 0x0000002c2e2c7221 */ /* 0x000fe80000010000 */
[----:B------:R-:W-:Y:S04]  /*1bb60*/  HMMA.16816.F32.BF16 R144, R20, R6, R144 ;  /* 0x000000061490723c */ /* 0x000fe80000041890 */
[----:B------:R-:W-:Y:S04]  /*1bb70*/  FADD.FTZ R251, R179, R44 ;  /* 0x0000002cb3fb7221 */ /* 0x000fe80000010000 */
[----:B------:R-:W-:-:S05]  /*1bb80*/  @P0 BRA `(.L_x_2397) ;  /* 0xffff8cc000000947 */ /* 0x000fca000383ffff */
.L_x_2393:
[----:B------:R-:W1:Y:S01]  /*1bb90*/  SHFL.BFLY PT, R4, R252, 0x2, 0x1f ;  /* 0x0c401f00fc047f89 */ /* 0x000e6200000e0000 */
[----:B------:R-:W-:Y:S01]  /*1bba0*/  MOV R7, 0x3f800000 ;  /* 0x3f80000000077802 */ /* 0x000fe20000000f00 */
[----:B------:R-:W-:Y:S01]  /*1bbb0*/  IMAD.MOV.U32 R8, RZ, RZ, 0x3f800000 ;  /* 0x3f800000ff087424 */ /* 0x000fe200078e00ff */
[----:B------:R-:W-:Y:S01]  /*1bbc0*/  ULDC.U8 UR4, c[0x0][0x328] ;  /* 0x0000ca0000047ab9 */ /* 0x000fe20000000000 */
[----:B------:R-:W2:Y:S01]  /*1bbd0*/  SHFL.BFLY PT, R3, R251, 0x2, 0x1f ;  /* 0x0c401f00fb037f89 */ /* 0x000ea200000e0000 */
[----:B-1----:R-:W-:-:S03]  /*1bbe0*/  FADD.FTZ R252, R4, R252 ;  /* 0x000000fc04fc7221 */ /* 0x002fc60000010000 */
[----:B------:R-:W1:Y:S01]  /*1bbf0*/  S2R R4, SR_TID.X ;  /* 0x0000000000047919 */ /* 0x000e620000002100 */
[----:B--2---:R-:W-:-:S03]  /*1bc00*/  FADD.FTZ R251, R3, R251 ;  /* 0x000000fb03fb7221 */ /* 0x004fc60000010000 */
[----:B------:R-:W2:Y:S04]  /*1bc10*/  SHFL.BFLY PT, R6, R252, 0x1, 0x1f ;  /* 0x0c201f00fc067f89 */ /* 0x000ea800000e0000 */
[----:B------:R-:W3:Y:S01]  /*1bc20*/  SHFL.BFLY PT, R5, R251, 0x1, 0x1f ;  /* 0x0c201f00fb057f89 */ /* 0x000ee200000e0000 */
[----:B-1----:R-:W-:-:S04]  /*1bc30*/  SHF.R.S32.HI R3, RZ, 0x1f, R4 ;  /* 0x0000001fff037819 */ /* 0x002fc80000011404 */
[----:B------:R-:W-:Y:S01]  /*1bc40*/  LEA.HI R9, R3, R4, RZ, 0x2 ;  /* 0x0000000403097211 */ /* 0x000fe200078f10ff */
[----:B--2---:R-:W-:-:S03]  /*1bc50*/  FADD.FTZ R6, R252, R6 ;  /* 0x00000006fc067221 */ /* 0x004fc60000010000 */
[----:B------:R-:W-:Y:S01]  /*1bc60*/  SHF.R.S32.HI R11, RZ, 0x2, R9 ;  /* 0x00000002ff0b7819 */ /* 0x000fe20000011409 */
[----:B---3--:R-:W-:Y:S01]  /*1bc70*/  FADD.FTZ R5, R251, R5 ;  /* 0x00000005fb057221 */ /* 0x008fe20000010000 */
[----:B------:R-:W-:Y:S02]  /*1bc80*/  SHF.R.S32.HI R10, RZ, 0x1f, R9 ;  /* 0x0000001fff0a7819 */ /* 0x000fe40000011409 */
[----:B------:R-:W-:Y:S02]  /*1bc90*/  FSETP.NE.FTZ.AND P4, PT, R6, RZ, PT ;  /* 0x000000ff0600720b */ /* 0x000fe40003f95000 */
[----:B------:R-:W-:Y:S02]  /*1bca0*/  LEA.HI R10, R10, R11, RZ, 0x3 ;  /* 0x0000000b0a0a7211 */ /* 0x000fe400078f18ff */
[----:B------:R-:W-:Y:S02]  /*1bcb0*/  FSETP.NE.FTZ.AND P3, PT, R5, RZ, PT ;  /* 0x000000ff0500720b */ /* 0x000fe40003f75000 */
[----:B------:R-:W-:-:S02]  /*1bcc0*/  LOP3.LUT R10, R10, 0xfffffff8, RZ, 0xc0, !PT ;  /* 0xfffffff80a0a7812 */ /* 0x000fc400078ec0ff */
[----:B------:R-:W-:Y:S02]  /*1bcd0*/  LOP3.LUT R9, R9, 0x3ffffffc, RZ, 0xc0, !PT ;  /* 0x3ffffffc09097812 */ /* 0x000fe400078ec0ff */
[----:B------:R-:W-:Y:S02]  /*1bce0*/  IADD3 R10, R11, -R10, RZ ;  /* 0x8000000a0b0a7210 */ /* 0x000fe40007ffe0ff */
[-C--:B------:R-:W-:Y:S01]  /*1bcf0*/  LEA.HI R11, R3, R4.reuse, RZ, 0x5 ;  /* 0x00000004030b7211 */ /* 0x080fe200078f28ff */
[----:B------:R-:W1:Y:S01]  /*1bd00*/  @P4 MUFU.RCP R7, R6 ;  /* 0x0000000600074308 */ /* 0x000e620000001000 */
[C---:B------:R-:W-:Y:S01]  /*1bd10*/  LOP3.LUT R14, R10.reuse, 0x1, RZ, 0xc0, !PT ;  /* 0x000000010a0e7812 */ /* 0x040fe200078ec0ff */
[----:B------:R-:W-:Y:S01]  /*1bd20*/  IMAD.SHL.U32 R12, R10, 0x40, RZ ;  /* 0x000000400a0c7824 */ /* 0x000fe200078e00ff */
[----:B------:R-:W-:Y:S02]  /*1bd30*/  SHF.R.S32.HI R13, RZ, 0x5, R11 ;  /* 0x00000005ff0d7819 */ /* 0x000fe4000001140b */
[----:B------:R-:W-:-:S02]  /*1bd40*/  IADD3 R9, -R9, R4, RZ ;  /* 0x0000000409097210 */ /* 0x000fc40007ffe1ff */
[----:B------:R-:W-:Y:S01]  /*1bd50*/  LOP3.LUT R12, R12, 0x1c0, RZ, 0xc0, !PT ;  /* 0x000001c00c0c7812 */ /* 0x000fe200078ec0ff */
[----:B------:R-:W2:Y:S01]  /*1bd60*/  @P3 MUFU.RCP R8, R5 ;  /* 0x0000000500083308 */ /* 0x000ea20000001000 */
[----:B------:R-:W-:Y:S01]  /*1bd70*/  ISETP.NE.U32.AND P0, PT, R14, 0x1, PT ;  /* 0x000000010e00780c */ /* 0x000fe20003f05070 */
[----:B------:R-:W-:Y:S01]  /*1bd80*/  IMAD R9, R13, 0x200, R9 ;  /* 0x000002000d097824 */ /* 0x000fe200078e0209 */
[----:B------:R-:W-:Y:S02]  /*1bd90*/  LEA.HI R12, R12, R12, RZ, 0x1d ;  /* 0x0000000c0c0c7211 */ /* 0x000fe400078fe8ff */
[----:B------:R-:W-:Y:S02]  /*1bda0*/  R2P PR, R10, 0x6 ;  /* 0x000000060a007804 */ /* 0x000fe40000000000 */
[----:B------:R-:W-:Y:S01]  /*1bdb0*/  MOV R14, 0xfffffff0 ;  /* 0xfffffff0000e7802 */ /* 0x000fe20000000f00 */
[----:B------:R-:W-:Y:S01]  /*1bdc0*/  IMAD.U32 R9, R9, 0x2, R12 ;  /* 0x0000000209097824 */ /* 0x000fe200078e000c */
[----:B------:R-:W-:Y:S01]  /*1bdd0*/  MOV R10, 0x20 ;  /* 0x00000020000a7802 */ /* 0x000fe20000000f00 */
[----:B-1----:R-:W-:Y:S01]  /*1bde0*/  FMUL.FTZ R160, R7, R160 ;  /* 0x000000a007a07220 */ /* 0x002fe20000410000 */
[----:B------:R-:W-:Y:S01]  /*1bdf0*/  SEL R14, R14, 0x10, !P0 ;  /* 0x000000100e0e7807 */ /* 0x000fe20004000000 */
[----:B------:R-:W-:Y:S01]  /*1be00*/  IMAD.SHL.U32 R9, R9, 0x2, RZ ;  /* 0x0000000209097824 */ /* 0x000fe200078e00ff */
[----:B------:R-:W-:Y:S01]  /*1be10*/  SEL R10, R10, 0xffffffe0, !P1 ;  /* 0xffffffe00a0a7807 */ /* 0x000fe20004800000 */
[----:B------:R-:W-:Y:S01]  /*1be20*/  FMUL.FTZ R161, R7, R161 ;  /* 0x000000a107a17220 */ /* 0x000fe20000410000 */
[----:B------:R-:W-:Y:S01]  /*1be30*/  ISETP.NE.AND P0, PT, RZ, UR4, PT ;  /* 0x00000004ff007c0c */ /* 0x000fe2000bf05270 */
[C---:B--2---:R-:W-:Y:S01]  /*1be40*/  FMUL.FTZ R163, R8.reuse, R163 ;  /* 0x000000a308a37220 */ /* 0x044fe20000410000 */
[C---:B------:R-:W-:Y:S01]  /*1be50*/  IADD3 R15, R9.reuse, 0x40, RZ ;  /* 0x00000040090f7810 */ /* 0x040fe20007ffe0ff */
[C---:B------:R-:W-:Y:S01]  /*1be60*/  FMUL.FTZ R162, R8.reuse, R162 ;  /* 0x000000a208a27220 */ /* 0x040fe20000410000 */
[----:B------:R-:W-:Y:S01]  /*1be70*/  IADD3 R12, R9, R14, RZ ;  /* 0x0000000e090c7210 */ /* 0x000fe20007ffe0ff */
[----:B------:R-:W-:Y:S01]  /*1be80*/  FMUL.FTZ R156, R7, R156 ;  /* 0x0000009c079c7220 */ /* 0x000fe20000410000 */
[----:B------:R-:W-:Y:S01]  /*1be90*/  @P2 IADD3 R15, R9, -0x40, RZ ;  /* 0xffffffc0090f2810 */ /* 0x000fe20007ffe0ff */
[----:B------:R-:W-:Y:S01]  /*1bea0*/  FMUL.FTZ R157, R7, R157 ;  /* 0x0000009d079d7220 */ /* 0x000fe20000410000 */
[----:B------:R-:W-:Y:S01]  /*1beb0*/  F2FP.BF16.PACK_AB R160, R161, R160 ;  /* 0x000000a0a1a0723e */ /* 0x000fe200000010ff */
[C---:B------:R-:W-:Y:S01]  /*1bec0*/  FMUL.FTZ R159, R8.reuse, R159 ;  /* 0x0000009f089f7220 */ /* 0x040fe20000410000 */
[----:B------:R-:W-:Y:S01]  /*1bed0*/  F2FP.BF16.PACK_AB R162, R163, R162 ;  /* 0x000000a2a3a2723e */ /* 0x000fe200000010ff */
[C---:B------:R-:W-:Y:S01]  /*1bee0*/  FMUL.FTZ R158, R8.reuse, R158 ;  /* 0x0000009e089e7220 */ /* 0x040fe20000410000 */
[----:B------:R-:W-:Y:S01]  /*1bef0*/  F2FP.BF16.PACK_AB R156, R157, R156 ;  /* 0x0000009c9d9c723e */ /* 0x000fe200000010ff */
[----:B------:R-:W-:Y:S01]  /*1bf00*/  FMUL.FTZ R132, R7, R132 ;  /* 0x0000008407847220 */ /* 0x000fe20000410000 */
[----:B------:R-:W-:Y:S01]  /*1bf10*/  IADD3 R16, R9, R10, RZ ;  /* 0x0000000a09107210 */ /* 0x000fe20007ffe0ff */
[----:B------:R-:W-:Y:S01]  /*1bf20*/  FMUL.FTZ R133, R7, R133 ;  /* 0x0000008507857220 */ /* 0x000fe20000410000 */
[----:B------:R-:W-:Y:S01]  /*1bf30*/  F2FP.BF16.PACK_AB R158, R159, R158 ;  /* 0x0000009e9f9e723e */ /* 0x000fe200000010ff */
[----:B------:R-:W-:Y:S01]  /*1bf40*/  FMUL.FTZ R135, R8, R135 ;  /* 0x0000008708877220 */ /* 0x000fe20000410000 */
[----:B------:R-:W-:Y:S01]  /*1bf50*/  IADD3 R14, R14, R15, RZ ;  /* 0x0000000f0e0e7210 */ /* 0x000fe20007ffe0ff */
[C---:B------:R-:W-:Y:S01]  /*1bf60*/  FMUL.FTZ R134, R8.reuse, R134 ;  /* 0x0000008608867220 */ /* 0x040fe20000410000 */
[----:B------:R-:W-:Y:S01]  /*1bf70*/  F2FP.BF16.PACK_AB R132, R133, R132 ;  /* 0x000000848584723e */ /* 0x000fe200000010ff */
[C---:B------:R-:W-:Y:S01]  /*1bf80*/  FMUL.FTZ R152, R7.reuse, R152 ;  /* 0x0000009807987220 */ /* 0x040fe20000410000 */
[----:B------:R-:W-:Y:S01]  /*1bf90*/  STS [R9], R160 ;  /* 0x000000a009007388 */ /* 0x000fe20000000800 */
[----:B------:R-:W-:Y:S01]  /*1bfa0*/  FMUL.FTZ R153, R7, R153 ;  /* 0x0000009907997220 */ /* 0x000fe20000410000 */
[----:B------:R-:W-:Y:S01]  /*1bfb0*/  F2FP.BF16.PACK_AB R134, R135, R134 ;  /* 0x000000868786723e */ /* 0x000fe200000010ff */
[C---:B------:R-:W-:Y:S01]  /*1bfc0*/  FMUL.FTZ R155, R8.reuse, R155 ;  /* 0x0000009b089b7220 */ /* 0x040fe20000410000 */
[----:B------:R1:W-:Y:S01]  /*1bfd0*/  STS [R9+0x400], R162 ;  /* 0x000400a209007388 */ /* 0x0003e20000000800 */
        /* <DEDUP_REMOVED lines=15> */
[----:B------:R-:W-:Y:S01]  /*1c0d0*/  STS [R16+0x400], R134 ;  /* 0x0004008610007388 */ /* 0x000fe20000000800 */
[----:B------:R-:W-:Y:S01]  /*1c0e0*/  FMUL.FTZ R150, R8, R150 ;  /* 0x0000009608967220 */ /* 0x000fe20000410000 */
[----:B------:R-:W-:Y:S01]  /*1c0f0*/  F2FP.BF16.PACK_AB R148, R149, R148 ;  /* 0x000000949594723e */ /* 0x000fe200000010ff */
[----:B------:R-:W-:-:S02]  /*1c100*/  FMUL.FTZ R140, R7, R140 ;  /* 0x0000008c078c7220 */ /* 0x000fc40000410000 */
[----:B------:R-:W-:Y:S01]  /*1c110*/  FMUL.FTZ R141, R7, R141 ;  /* 0x0000008d078d7220 */ /* 0x000fe20000410000 */
[----:B------:R-:W-:Y:S01]  /*1c120*/  F2FP.BF16.PACK_AB R150, R151, R150 ;  /* 0x000000969796723e */ /* 0x000fe200000010ff */
[----:B------:R-:W-:Y:S02]  /*1c130*/  FMUL.FTZ R144, R7, R144 ;  /* 0x0000009007907220 */ /* 0x000fe40000410000 */
[C---:B------:R-:W-:Y:S01]  /*1c140*/  FMUL.FTZ R143, R8.reuse, R143 ;  /* 0x0000008f088f7220 */ /* 0x040fe20000410000 */
[----:B-1----:R1:W3:Y:S01]  /*1c150*/  @P4 MUFU.LG2 R9, R6 ;  /* 0x0000000600094308 */ /* 0x0022e20000000c00 */
[C---:B------:R-:W-:Y:S01]  /*1c160*/  FMUL.FTZ R142, R8.reuse, R142 ;  /* 0x0000008e088e7220 */ /* 0x040fe20000410000 */
[----:B------:R-:W-:Y:S01]  /*1c170*/  F2FP.BF16.PACK_AB R140, R141, R140 ;  /* 0x0000008c8d8c723e */ /* 0x000fe200000010ff */
[C---:B------:R-:W-:Y:S02]  /*1c180*/  FMUL.FTZ R147, R8.reuse, R147 ;  /* 0x0000009308937220 */ /* 0x040fe40000410000 */
[----:B------:R-:W-:Y:S01]  /*1c190*/  FMUL.FTZ R7, R7, R145 ;  /* 0x0000009107077220 */ /* 0x000fe20000410000 */
[----:B------:R-:W-:Y:S01]  /*1c1a0*/  F2FP.BF16.PACK_AB R142, R143, R142 ;  /* 0x0000008e8f8e723e */ /* 0x000fe200000010ff */
[----:B------:R-:W-:-:S02]  /*1c1b0*/  FMUL.FTZ R8, R8, R146 ;  /* 0x0000009208087220 */ /* 0x000fc40000410000 */
[----:B------:R-:W-:Y:S01]  /*1c1c0*/  IMAD.IADD R17, R12, 0x1, R10 ;  /* 0x000000010c117824 */ /* 0x000fe200078e020a */
[----:B------:R-:W-:Y:S01]  /*1c1d0*/  F2FP.BF16.PACK_AB R7, R7, R144 ;  /* 0x000000900707723e */ /* 0x000fe200000010ff */
[----:B--2---:R-:W2:Y:S01]  /*1c1e0*/  @P3 MUFU.LG2 R12, R5 ;  /* 0x00000005000c3308 */ /* 0x004ea20000000c00 */
[----:B------:R-:W-:Y:S02]  /*1c1f0*/  F2FP.BF16.PACK_AB R8, R147, R8 ;  /* 0x000000089308723e */ /* 0x000fe400000010ff */
[----:B------:R-:W-:Y:S01]  /*1c200*/  STS [R17], R152 ;  /* 0x0000009811007388 */ /* 0x000fe20000000800 */
[C---:B-1----:R-:W-:Y:S01]  /*1c210*/  IADD3 R6, R10.reuse, R15, RZ ;  /* 0x0000000f0a067210 */ /* 0x042fe20007ffe0ff */
[----:B------:R-:W-:Y:S02]  /*1c220*/  IMAD.IADD R10, R10, 0x1, R14 ;  /* 0x000000010a0a7824 */ /* 0x000fe400078e020e */
[----:B------:R-:W-:Y:S01]  /*1c230*/  STS [R17+0x400], R154 ;  /* 0x0004009a11007388 */ /* 0x000fe20000000800 */
[----:B---3--:R-:W-:-:S03]  /*1c240*/  @P4 FMUL.FTZ R9, R9, 0.69314718246459960938 ;  /* 0x3f31721809094820 */ /* 0x008fc60000410000 */
[----:B------:R-:W-:Y:S04]  /*1c250*/  STS [R15], R136 ;  /* 0x000000880f007388 */ /* 0x000fe80000000800 */
[----:B------:R-:W-:Y:S01]  /*1c260*/  STS [R15+0x400], R138 ;  /* 0x0004008a0f007388 */ /* 0x000fe20000000800 */
[----:B--2---:R-:W-:Y:S01]  /*1c270*/  @P3 FMUL.FTZ R12, R12, 0.69314718246459960938 ;  /* 0x3f3172180c0c3820 */ /* 0x004fe20000410000 */
[----:B------:R-:W-:Y:S01]  /*1c280*/  MOV R5, 0x7f800000 ;  /* 0x7f80000000057802 */ /* 0x000fe20000000f00 */
[----:B------:R-:W-:Y:S01]  /*1c290*/  @P4 FFMA.FTZ R5, R2, c[0x0][0x238], R9 ;  /* 0x00008e0002054a23 */ /* 0x000fe20000010009 */
[----:B------:R-:W-:Y:S04]  /*1c2a0*/  STS [R14], R148 ;  /* 0x000000940e007388 */ /* 0x000fe80000000800 */
[----:B------:R-:W-:Y:S04]  /*1c2b0*/  STS [R14+0x400], R150 ;  /* 0x000400960e007388 */ /* 0x000fe80000000800 */
[----:B------:R-:W-:Y:S04]  /*1c2c0*/  STS [R6], R140 ;  /* 0x0000008c06007388 */ /* 0x000fe80000000800 */
[----:B------:R1:W-:Y:S04]  /*1c2d0*/  STS [R6+0x400], R142 ;  /* 0x0004008e06007388 */ /* 0x0003e80000000800 */
[----:B------:R2:W-:Y:S04]  /*1c2e0*/  STS [R10], R7 ;  /* 0x000000070a007388 */ /* 0x0005e80000000800 */
[----:B------:R2:W-:Y:S01]  /*1c2f0*/  STS [R10+0x400], R8 ;  /* 0x000400080a007388 */ /* 0x0005e20000000800 */
[----:B-1----:R-:W-:Y:S01]  /*1c300*/  MOV R6, 0x7f800000 ;  /* 0x7f80000000067802 */ /* 0x002fe20000000f00 */
[----:B------:R-:W-:Y:S01]  /*1c310*/  @P3 FFMA.FTZ R6, R0, c[0x0][0x238], R12 ;  /* 0x00008e0000063a23 */ /* 0x000fe2000001000c */
[----:B------:R-:W-:Y:S05]  /*1c320*/  @!P0 BRA `(.L_x_2398) ;  /* 0x0000009000008947 */ /* 0x000fea0003800000 */
[----:B------:R-:W1:Y:S01]  /*1c330*/  S2UR UR4, SR_CTAID.Y ;  /* 0x00000000000479c3 */ /* 0x000e620000002600 */
[----:B------:R-:W-:-:S02]  /*1c340*/  ULDC UR6, c[0x0][0x214] ;  /* 0x0000850000067ab9 */ /* 0x000fc40000000800 */
[----:B------:R-:W-:Y:S02]  /*1c350*/  UISETP.NE.AND UP0, UPT, UR14, -0x1, UPT ;  /* 0xffffffff0e00788c */ /* 0x000fe4000bf05270 */
[----:B------:R-:W-:-:S03]  /*1c360*/  ULDC UR9, c[0x0][0x234] ;  /* 0x00008d0000097ab9 */ /* 0x000fc60000000800 */
[----:B------:R-:W3:Y:S01]  /*1c370*/  S2UR UR8, SR_CTAID.Z ;  /* 0x00000000000879c3 */ /* 0x000ee20000002700 */
[----:B-1----:R-:W-:-:S04]  /*1c380*/  UIMAD UR6, UR4, UR6, URZ ;  /* 0x00000006040672a4 */ /* 0x002fc8000f8e023f */
[----:B------:R-:W-:-:S04]  /*1c390*/  USEL UR6, UR6, UR14, !UP0 ;  /* 0x0000000e06067287 */ /* 0x000fc8000c000000 */
[----:B---3--:R-:W-:Y:S01]  /*1c3a0*/  UIMAD UR9, UR8, UR9, UR6 ;  /* 0x00000009080972a4 */ /* 0x008fe2000f8e0206 */
[----:B------:R-:W-:Y:S05]  /*1c3b0*/  BRA `(.L_x_2399) ;  /* 0x0000006000007947 */ /* 0x000fea0003800000 */
.L_x_2398:
[----:B------:R-:W1:Y:S01]  /*1c3c0*/  S2UR UR8, SR_CTAID.Z ;  /* 0x00000000000879c3 */ /* 0x000e620000002700 */
[----:B------:R-:W-:Y:S02]  /*1c3d0*/  ULDC UR6, c[0x0][0x1c0] ;  /* 0x0000700000067ab9 */ /* 0x000fe40000000800 */
[----:B------:R-:W-:-:S05]  /*1c3e0*/  ULDC UR9, c[0x0][0x214] ;  /* 0x0000850000097ab9 */ /* 0x000fca0000000800 */
[----:B------:R-:W1:Y:S02]  /*1c3f0*/  S2UR UR4, SR_CTAID.Y ;  /* 0x00000000000479c3 */ /* 0x000e640000002600 */
[----:B-1----:R-:W-:-:S04]  /*1c400*/  UIMAD UR6, UR4, UR6, UR8 ;  /* 0x00000006040672a4 */ /* 0x002fc8000f8e0208 */
[----:B------:R-:W-:Y:S02]  /*1c410*/  UIMAD UR9, UR6, UR9, URZ ;  /* 0x00000009060972a4 */ /* 0x000fe4000f8e023f */
.L_x_2399:
[----:B------:R-:W-:Y:S01]  /*1c420*/  BAR.SYNC.DEFER_BLOCKING 0x0 ;  /* 0x0000000000007b1d */ /* 0x000fe20000010000 */
[----:B------:R-:W-:Y:S01]  /*1c430*/  LOP3.LUT R2, R11, 0xffffffe0, RZ, 0xc0, !PT ;  /* 0xffffffe00b027812 */ /* 0x000fe200078ec0ff */
[----:B------:R-:W-:Y:S01]  /*1c440*/  USHF.R.S32.HI UR11, URZ, 0x1f, UR4 ;  /* 0x0000001f3f0b7899 */ /* 0x000fe20008011404 */
[----:B--2---:R-:W-:Y:S01]  /*1c450*/  SHF.R.S32.HI R7, RZ, 0x1f, R13 ;  /* 0x0000001fff077819 */ /* 0x004fe2000001140d */
[----:B------:R-:W-:Y:S02]  /*1c460*/  UISETP.NE.AND UP0, UPT, UR14, -0x1, UPT ;  /* 0xffffffff0e00788c */ /* 0x000fe4000bf05270 */
[----:B------:R-:W-:Y:S01]  /*1c470*/  ULDC.64 UR6, c[0x0][0x1e8] ;  /* 0x00007a0000067ab9 */ /* 0x000fe20000000a00 */
[----:B------:R-:W-:Y:S01]  /*1c480*/  IMAD.IADD R2, R4, 0x1, -R2 ;  /* 0x0000000104027824 */ /* 0x000fe200078e0a02 */
[----:B------:R-:W-:Y:S01]  /*1c490*/  UIMAD.WIDE.U32 UR16, UR14, UR6, URZ ;  /* 0x000000060e1072a5 */ /* 0x000fe2000f8e003f */
[----:B------:R-:W-:Y:S01]  /*1c4a0*/  LEA.HI R7, R7, R13, RZ, 0x2 ;  /* 0x0000000d07077211 */ /* 0x000fe200078f10ff */
[----:B------:R-:W-:Y:S02]  /*1c4b0*/  BSSY B0, `(.L_x_2400) ;  /* 0x0000020000007945 */ /* 0x000fe40003800000 */
[----:B------:R-:W-:Y:S01]  /*1c4c0*/  LOP3.LUT P0, RZ, R2, 0x3, RZ, 0xc0, !PT ;  /* 0x0000000302ff7812 */ /* 0x000fe2000780c0ff */
[----:B------:R-:W-:Y:S01]  /*1c4d0*/  UIMAD UR10, UR14, UR7, UR17 ;  /* 0x000000070e0a72a4 */ /* 0x000fe2000f8e0211 */
[----:B------:R-:W-:-:S02]  /*1c4e0*/  SHF.R.S32.HI R0, RZ, 0x1f, R2 ;  /* 0x0000001fff007819 */ /* 0x000fc40000011402 */
[----:B------:R-:W-:Y:S01]  /*1c4f0*/  ULDC.64 UR6, c[0x0][0x1e0] ;  /* 0x0000780000067ab9 */ /* 0x000fe20000000a00 */
[----:B------:R-:W-:Y:S01]  /*1c500*/  LOP3.LUT R7, R7, 0xffffffc, RZ, 0xc0, !PT ;  /* 0x0ffffffc07077812 */ /* 0x000fe200078ec0ff */
[----:B------:R-:W-:Y:S01]  /*1c510*/  UIMAD UR11, UR11, UR6, URZ ;  /* 0x000000060b0b72a4 */ /* 0x000fe2000f8e023f */
[----:B------:R-:W-:Y:S01]  /*1c520*/  LEA.HI R0, R0, R2, RZ, 0x2 ;  /* 0x0000000200007211 */ /* 0x000fe200078f10ff */
[----:B------:R-:W-:Y:S02]  /*1c530*/  UIMAD.WIDE.U32 UR14, UR4, UR6, URZ ;  /* 0x00000006040e72a5 */ /* 0x000fe4000f8e003f */
[----:B------:R-:W-:Y:S01]  /*1c540*/  UIMAD UR7, UR4, UR7, UR11 ;  /* 0x00000007040772a4 */ /* 0x000fe2000f8e020b */
[----:B------:R-:W-:Y:S01]  /*1c550*/  SHF.R.S32.HI R0, RZ, 0x2, R0 ;  /* 0x00000002ff007819 */ /* 0x000fe20000011400 */
[----:B------:R1:W2:Y:S01]  /*1c560*/  LDS.128 R24, [R241] ;  /* 0x00000000f1187984 */ /* 0x0002a20000000c00 */
[----:B------:R-:W-:Y:S01]  /*1c570*/  IMAD.IADD R7, R13, 0x1, -R7 ;  /* 0x000000010d077824 */ /* 0x000fe200078e0a07 */
[----:B------:R-:W-:-:S02]  /*1c580*/  USEL UR16, UR14, UR16, !UP0 ;  /* 0x000000100e107287 */ /* 0x000fc4000c000000 */
[----:B------:R1:W3:Y:S01]  /*1c590*/  LDS.128 R20, [R241+0x800] ;  /* 0x00080000f1147984 */ /* 0x0002e20000000c00 */
[----:B------:R-:W-:Y:S01]  /*1c5a0*/  @!UP0 UIADD3 UR10, UR15, UR7, URZ ;  /* 0x000000070f0a8290 */ /* 0x000fe2000fffe03f */
[----:B------:R-:W-:Y:S02]  /*1c5b0*/  IMAD R7, R7, 0x10, R0 ;  /* 0x0000001007077824 */ /* 0x000fe400078e0200 */
[----:B------:R1:W4:Y:S04]  /*1c5c0*/  LDS.128 R16, [R241+0x1000] ;  /* 0x00100000f1107984 */ /* 0x0003280000000c00 */
[----:B------:R1:W1:Y:S01]  /*1c5d0*/  LDS.128 R28, [R241+0x1800] ;  /* 0x00180000f11c7984 */ /* 0x0002620000000c00 */
[----:B------:R-:W-:Y:S05]  /*1c5e0*/  @P0 BRA `(.L_x_2401) ;  /* 0x000000c000000947 */ /* 0x000fea0003800000 */
[----:B------:R-:W5:Y:S01]  /*1c5f0*/  S2UR UR6, SR_CTAID.X ;  /* 0x00000000000679c3 */ /* 0x000f620000002500 */
[----:B------:R-:W-:-:S02]  /*1c600*/  IADD3 R2, R7, 0x8, RZ ;  /* 0x0000000807027810 */ /* 0x000fc40007ffe0ff */
        /* <DEDUP_REMOVED lines=10> */
.L_x_2401:
[----:B------:R-:W-:Y:S05]  /*1c6b0*/  BSYNC B0 ;  /* 0x0000000000007941 */ /* 0x000fea0003800000 */
.L_x_2400:
[----:B----4-:R-:W4:Y:S01]  /*1c6c0*/  S2R R5, SR_CTAID.X ;  /* 0x0000000000057919 */ /* 0x010f220000002500 */
[----:B------:R-:W-:Y:S01]  /*1c6d0*/  SHF.R.S32.HI R243, RZ, 0x1f, R242 ;  /* 0x0000001ffff37819 */ /* 0x000fe200000114f2 */
[----:B------:R-:W-:Y:S01]  /*1c6e0*/  USHF.R.S32.HI UR4, URZ, 0x1f, UR8 ;  /* 0x0000001f3f047899 */ /* 0x000fe20008011408 */
[----:B------:R-:W-:Y:S01]  /*1c6f0*/  LEA.HI R3, R3, R4, RZ, 0x3 ;  /* 0x0000000403037211 */ /* 0x000fe200078f18ff */
[----:B------:R-:W5:Y:S01]  /*1c700*/  S2R R0, SR_TID.X ;  /* 0x0000000000007919 */ /* 0x000f620000002100 */
[----:B------:R-:W-:Y:S01]  /*1c710*/  ISETP.GE.AND P1, PT, R242, c[0x0][0x220], PT ;  /* 0x00008800f2007a0c */ /* 0x000fe20003f26270 */
[----:B------:R-:W-:Y:S01]  /*1c720*/  ULDC.64 UR6, c[0x0][0x1f0] ;  /* 0x00007c0000067ab9 */ /* 0x000fe20000000a00 */
[----:B------:R-:W-:Y:S01]  /*1c730*/  SHF.R.S32.HI R3, RZ, 0x3, R3 ;  /* 0x00000003ff037819 */ /* 0x000fe20000011403 */
[----:B------:R-:W-:Y:S01]  /*1c740*/  UIMAD UR4, UR4, UR6, URZ ;  /* 0x00000006040472a4 */ /* 0x000fe2000f8e023f */
[----:B------:R-:W-:Y:S03]  /*1c750*/  BSSY B0, `(.L_x_2402) ;  /* 0x000001b000007945 */ /* 0x000fe60003800000 */
[----:B------:R-:W-:Y:S01]  /*1c760*/  UIMAD UR4, UR8, UR7, UR4 ;  /* 0x00000007080472a4 */ /* 0x000fe2000f8e0204 */
[----:B----4-:R-:W-:-:S04]  /*1c770*/  IMAD.SHL.U32 R5, R5, 0x40, RZ ;  /* 0x0000004005057824 */ /* 0x010fc800078e00ff */
[----:B------:R-:W-:Y:S01]  /*1c780*/  IMAD.WIDE.U32 R6, R5, c[0x0][0x1e8], R242 ;  /* 0x00007a0005067a25 */ /* 0x000fe200078e00f2 */
[----:B------:R-:W-:Y:S02]  /*1c790*/  SHF.R.S32.HI R2, RZ, 0x1f, R5 ;  /* 0x0000001fff027819 */ /* 0x000fe40000011405 */
[----:B-----5:R-:W-:Y:S02]  /*1c7a0*/  SHF.R.S32.HI R4, RZ, 0x1f, R0 ;  /* 0x0000001fff047819 */ /* 0x020fe40000011400 */
[----:B------:R-:W-:Y:S01]  /*1c7b0*/  IADD3 R6, P0, R6, UR16, RZ ;  /* 0x0000001006067c10 */ /* 0x000fe2000ff1e0ff */
[----:B------:R-:W-:Y:S01]  /*1c7c0*/  IMAD R2, R2, c[0x0][0x1e8], RZ ;  /* 0x00007a0002027a24 */ /* 0x000fe200078e02ff */
[----:B------:R-:W-:-:S03]  /*1c7d0*/  LEA.HI R4, R4, R0, RZ, 0x3 ;  /* 0x0000000004047211 */ /* 0x000fc600078f18ff */
[C---:B------:R-:W-:Y:S01]  /*1c7e0*/  IMAD R2, R5.reuse, c[0x0][0x1ec], R2 ;  /* 0x00007b0005027a24 */ /* 0x040fe200078e0202 */
[----:B------:R-:W-:Y:S02]  /*1c7f0*/  IADD3 R5, -R5, UR13, RZ ;  /* 0x0000000d05057c10 */ /* 0x000fe4000fffe1ff */
[----:B------:R-:W-:Y:S02]  /*1c800*/  SHF.R.S32.HI R0, RZ, 0x3, R4 ;  /* 0x00000003ff007819 */ /* 0x000fe40000011404 */
[----:B------:R-:W-:Y:S01]  /*1c810*/  IADD3.X R7, R7, UR10, R2, P0, !PT ;  /* 0x0000000a07077c10 */ /* 0x000fe200087fe402 */
[----:B------:R-:W-:Y:S01]  /*1c820*/  IMAD.U32 R2, RZ, RZ, UR8 ;  /* 0x00000008ff027e24 */ /* 0x000fe2000f8e00ff */
[----:B------:R-:W-:Y:S02]  /*1c830*/  ISETP.GE.OR P0, PT, R3, R5, P1 ;  /* 0x000000050300720c */ /* 0x000fe40000f06670 */
[----:B------:R-:W-:Y:S01]  /*1c840*/  SHF.R.S32.HI R0, RZ, 0x1f, R0 ;  /* 0x0000001fff007819 */ /* 0x000fe20000011400 */
[----:B------:R-:W-:-:S05]  /*1c850*/  IMAD.WIDE.U32 R6, R2, c[0x0][0x1f0], R6 ;  /* 0x00007c0002067a25 */ /* 0x000fca00078e0006 */
[----:B------:R-:W-:-:S05]  /*1c860*/  IADD3 R9, R7, UR4, RZ ;  /* 0x0000000407097c10 */ /* 0x000fca000fffe0ff */
        /* <DEDUP_REMOVED lines=9> */
.L_x_2403:
[----:B------:R-:W-:Y:S05]  /*1c900*/  BSYNC B0 ;  /* 0x0000000000007941 */ /* 0x000fea0003800000 */
.L_x_2402:
        /* <DEDUP_REMOVED lines=14> */
[----:B---3--:R2:W-:Y:S02]  /*1c9f0*/  STG.E.128 [R4.64], R20 ;  /* 0x0000001404007986 */ /* 0x0085e4000c101d14 */
.L_x_2405:
[----:B------:R-:W-:Y:S05]  /*1ca00*/  BSYNC B0 ;  /* 0x0000000000007941 */ /* 0x000fea0003800000 */
.L_x_2404:
        /* <DEDUP_REMOVED lines=15> */
.L_x_2407:
[----:B------:R-:W-:Y:S05]  /*1cb00*/  BSYNC B0 ;  /* 0x0000000000007941 */ /* 0x000fea0003800000 */
.L_x_2406:
        /* <DEDUP_REMOVED lines=15> */
.L_x_2408:
        /* <DEDUP_REMOVED lines=16> */
.L_x_7878:


//--------------------- .text._ZN5flash24flash_fwd_splitkv_kernelI23Flash_fwd_kernel_traitsILi64ELi64ELi256ELi4ELb0ELb0EN7cutlass10bfloat16_tE19Flash_kernel_traitsILi64ELi64ELi256ELi4ES3_EELb1ELb0ELb1ELb0ELb0ELb1ELb0ELb0EEEvNS_16Flash_fwd_paramsE --------------------------
	.section	.text._ZN5flash24flash_fwd_splitkv_kernelI23Flash_fwd_kernel_traitsILi64ELi64ELi256ELi4ELb0ELb0EN7cutlass10bfloat16_tE19Flash_kernel_traitsILi64ELi64ELi256ELi4ES3_EELb1ELb0ELb1ELb0ELb0ELb1ELb0ELb0EEEvNS_16Flash_fwd_paramsE,"ax",@progbits
	.sectioninfo	@"SHI_REGISTERS=255"
	.align	128
        .global         _ZN5flash24flash_fwd_splitkv_kernelI23Flash_fwd_kernel_traitsILi64ELi64ELi256ELi4ELb0ELb0EN7cutlass10bfloat16_tE19Flash_kernel_traitsILi64ELi64ELi256ELi4ES3_EELb1ELb0ELb1ELb0ELb0ELb1ELb0ELb0EEEvNS_16Flash_fwd_paramsE
        .type           _ZN5flash24flash_fwd_splitkv_kernelI23Flash_fwd_kernel_traitsILi64ELi64ELi256ELi4ELb0ELb0EN7cutlass10bfloat16_tE19Flash_kernel_traitsILi64ELi64ELi256ELi4ES3_EELb1ELb0ELb1ELb0ELb0ELb1ELb0ELb0EEEvNS_16Flash_fwd_paramsE,@function
        .size           _ZN5flash24flash_fwd_splitkv_kernelI23Flash_fwd_kernel_traitsILi64ELi64ELi256ELi4ELb0ELb0EN7cutlass10bfloat16_tE19Flash_kernel_traitsILi64ELi64ELi256ELi4ES3_EELb1ELb0ELb1ELb0ELb0ELb1ELb0ELb0EEEvNS_16Flash_fwd_paramsE,(.L_x_7879 - _ZN5flash24flash_fwd_splitkv_kernelI23Flash_fwd_kernel_traitsILi64ELi64ELi256ELi4ELb0ELb0EN7cutlass10bfloat16_tE19Flash_kernel_traitsILi64ELi64ELi256ELi4ES3_EELb1ELb0ELb1ELb0ELb0ELb1ELb0ELb0EEEvNS_16Flash_fwd_paramsE)
        .other          _ZN5flash24flash_fwd_splitkv_kernelI23Flash_fwd_kernel_traitsILi64ELi64ELi256ELi4ELb0ELb0EN7cutlass10bfloat16_tE19Flash_kernel_traitsILi64ELi64ELi256ELi4ES3_EELb1ELb0ELb1ELb0ELb0ELb1ELb0ELb0EEEvNS_16Flash_fwd_paramsE,@"STO_CUDA_ENTRY STV_DEFAULT"
_ZN5flash24flash_fwd_splitkv_kernelI23Flash_fwd_kernel_traitsILi64ELi64ELi256ELi4ELb0ELb0EN7cutlass10bfloat16_tE19Flash_kernel_traitsILi64ELi64ELi256ELi4ES3_EELb1ELb0ELb1ELb0ELb0ELb1ELb0ELb0EEEvNS_16Flash_fwd_paramsE:
.text._ZN5flash24flash_fwd_splitkv_kernelI23Flash_fwd_kernel_traitsILi64ELi64ELi256ELi4ELb0ELb0EN7cutlass10bfloat16_tE19Flash_kernel_traitsILi64ELi64ELi256ELi4ES3_EELb1ELb0ELb1ELb0ELb0ELb1ELb0ELb0EEEvNS_16Flash_fwd_paramsE:
        /* <DEDUP_REMOVED lines=56> */
.L_x_2409:
[----:B------:R-:W-:Y:S02]  /*0380*/  ULDC UR6, c[0x0][0x218] ;  /* 0x0000860000067ab9 */ /* 0x000fe40000000800 */
.L_x_2410:
        /* <DEDUP_REMOVED lines=95> */
.L_x_2413:
[----:B------:R-:W-:Y:S05]  /*0980*/  BSYNC B0 ;  /* 0x0000000000007941 */ /* 0x000fea0003800000 */
.L_x_2412:
        /* <DEDUP_REMOVED lines=16> */
.L_x_2415:
[----:B------:R-:W-:Y:S05]  /*0a90*/  BSYNC B0 ;  /* 0x0000000000007941 */ /* 0x000fea0003800000 */
.L_x_2414:
        /* <DEDUP_REMOVED lines=16> */
.L_x_2417:
[----:B------:R-:W-:Y:S05]  /*0ba0*/  BSYNC B0 ;  /* 0x0000000000007941 */ /* 0x000fea0003800000 */
.L_x_2416:
        /* <DEDUP_REMOVED lines=15> */
.L_x_2419:
[----:B------:R-:W-:Y:S05]  /*0ca0*/  BSYNC B0 ;  /* 0x0000000000007941 */ /* 0x000fea0003800000 */
.L_x_2418:
        /* <DEDUP_REMOVED lines=20> */
.L_x_2411:
        /* <DEDUP_REMOVED lines=34> */
[----:B------:R-:W-:-:S04]  /*1010*/  UMOV UR10, URZ ;  /* 0x0000003f000a7c82 */ /* 0x000fc80008000000 */
        /* <DEDUP_REMOVED lines=11> */
[----:B--2---:R-:W-:-:S03]  /*10d0*/  UIMAD.WIDE.U32 UR10, UR7, UR5, URZ ;  /* 0x00000005070a72a5 */ /* 0x004fc6000f8e003f */
        /* <DEDUP_REMOVED lines=15> */
[----:B------:R-:W-:Y:S02]  /*11d0*/  IMAD.U32 R8, RZ, RZ, UR4 ;  /* 0x00000004ff087e24 */ /* 0x000fe4000f8e00ff */
[----:B------:R-:W-:Y:S01]  /*11e0*/  IMAD.U32 R9, RZ, RZ, UR5 ;  /* 0x00000005ff097e24 */ /* 0x000fe2000f8e00ff */
        /* <DEDUP_REMOVED lines=15> */
[----:B-1----:R-:W-:Y:S01]  /*12e0*/  IADD3 R3, RZ, -R7, RZ ;  /* 0x80000007ff037210 */ /* 0x002fe20007ffe0ff */
[----:B------:R-:W-:-:S04]  /*12f0*/  IMAD.MOV.U32 R6, RZ, RZ, RZ ;  /* 0x000000ffff067224 */ /* 0x000fc800078e00ff */
[----:B------:R-:W-:-:S04]  /*1300*/  IMAD R3, R3, R4, RZ ;  /* 0x0000000403037224 */ /* 0x000fc800078e02ff */
[----:B------:R-:W-:-:S06]  /*1310*/  IMAD.HI.U32 R3, R7, R3, R6 ;  /* 0x0000000307037227 */ /* 0x000fcc00078e0006 */
        /* <DEDUP_REMOVED lines=33> */
[----:B------:R-:W-:Y:S02]  /*1530*/  UIADD3 UR12, UR29, UR5, URZ ;  /* 0x000000051d0c7290 */ /* 0x000fe4000fffe03f */
[----:B------:R-:W-:Y:S01]  /*1540*/  IADD3 R4, R9, R4, RZ ;  /* 0x0000000409047210 */ /* 0x000fe20007ffe0ff */
[----:B------:R-:W-:Y:S01]  /*1550*/  UMOV UR18, UR28 ;  /* 0x0000001c00127c82 */ /* 0x000fe20008000000 */
[----:B------:R-:W-:Y:S05]  /*1560*/  BRA `(.L_x_2421) ;  /* 0x0000054000007947 */ /* 0x000fea0003800000 */
.L_x_2420:
        /* <DEDUP_REMOVED lines=21> */
.L_x_2422:
        /* <DEDUP_REMOVED lines=17> */
[----:B------:R-:W-:-:S06]  /*17d0*/  UIADD3 UR4, UR29, UR4, URZ ;  /* 0x000000041d047290 */ /* 0x000fcc000fffe03f */
[----:B------:R-:W-:Y:S01]  /*17e0*/  MOV R9, UR4 ;  /* 0x0000000400097c02 */ /* 0x000fe20008000f00 */
[----:B------:R-:W-:Y:S01]  /*17f0*/  ULDC.64 UR4, c[0x0][0x1a0] ;  /* 0x0000680000047ab9 */ /* 0x000fe20000000a00 */
[----:B--2---:R-:W-:-:S04]  /*1800*/  IADD3 R4, R4, 0xffffffe, RZ ;  /* 0x0ffffffe04047810 */ /* 0x004fc80007ffe0ff */
        /* <DEDUP_REMOVED lines=8> */
[----:B------:R-:W-:Y:S01]  /*1890*/  IMAD R0, R3, R0, R2 ;  /* 0x0000000003007224 */ /* 0x000fe200078e0202 */
[----:B------:R-:W-:-:S04]  /*18a0*/  MOV R2, UR28 ;  /* 0x0000001c00027c02 */ /* 0x000fc80008000f00 */
[----:B------:R-:W-:Y:S01]  /*18b0*/  ISETP.GT.U32.AND P1, PT, R3, R0, PT ;  /* 0x000000000300720c */ /* 0x000fe20003f24070 */
[----:B------:R-:W-:-:S12]  /*18c0*/  IMAD.MOV.U32 R8, RZ, RZ, R2 ;  /* 0x000000ffff087224 */ /* 0x000fd800078e0002 */
[-C--:B------:R-:W-:Y:S02]  /*18d0*/  @!P1 IADD3 R0, R0, -R3.reuse, RZ ;  /* 0x8000000300009210 */ /* 0x080fe40007ffe0ff */
[----:B------:R-:W-:Y:S02]  /*18e0*/  @!P1 IADD3 R10, R10, 0x1, RZ ;  /* 0x000000010a0a9810 */ /* 0x000fe40007ffe0ff */
[----:B------:R-:W-:Y:S01]  /*18f0*/  ISETP.GE.U32.AND P3, PT, R0, R3, PT ;  /* 0x000000030000720c */ /* 0x000fe20003f66070 */
[----:B------:R-:W-:Y:S01]  /*1900*/  IMAD.U32 R3, RZ, RZ, UR29 ;  /* 0x0000001dff037e24 */ /* 0x000fe2000f8e00ff */
[----:B------:R-:W-:Y:S01]  /*1910*/  ISETP.NE.AND P1, PT, RZ, c[0x0][0x1c8], PT ;  /* 0x00007200ff007a0c */ /* 0x000fe20003f25270 */
[----:B------:R-:W-:-:S04]  /*1920*/  @UP0 UIMAD.WIDE.U32 UR28, UR12, UR4, URZ ;  /* 0x000000040c1c02a5 */ /* 0x000fc8000f8e003f */
[----:B------:R-:W-:-:S03]  /*1930*/  @UP0 UIMAD UR12, UR12, UR5, UR29 ;  /* 0x000000050c0c02a4 */ /* 0x000fc6000f8e021d */
[----:B------:R-:W-:-:S03]  /*1940*/  @UP0 UMOV UR18, UR28 ;  /* 0x0000001c00120c82 */ /* 0x000fc60008000000 */
[----:B------:R-:W-:-:S05]  /*1950*/  @P3 IADD3 R10, R10, 0x1, RZ ;  /* 0x000000010a0a3810 */ /* 0x000fca0007ffe0ff */
[----:B------:R-:W-:Y:S01]  /*1960*/  @!P2 IMAD.MOV R10, RZ, RZ, -R10 ;  /* 0x000000ffff0aa224 */ /* 0x000fe200078e0a0a */
[----:B------:R-:W-:-:S04]  /*1970*/  @!P1 LOP3.LUT R10, RZ, c[0x0][0x1c8], RZ, 0x33, !PT ;  /* 0x00007200ff0a9a12 */ /* 0x000fc800078e33ff */
[----:B------:R-:W-:Y:S01]  /*1980*/  SHF.R.S32.HI R7, RZ, 0x1f, R10 ;  /* 0x0000001fff077819 */ /* 0x000fe2000001140a */
[----:B------:R-:W-:-:S04]  /*1990*/  IMAD.WIDE.U32 R8, R10, c[0x0][0x1b0], R8 ;  /* 0x00006c000a087a25 */ /* 0x000fc800078e0008 */
[----:B------:R-:W-:-:S04]  /*19a0*/  IMAD R3, R7, c[0x0][0x1b0], RZ ;  /* 0x00006c0007037a24 */ /* 0x000fc800078e02ff */
        /* <DEDUP_REMOVED lines=16> */
.L_x_2421:
        /* <DEDUP_REMOVED lines=9> */
[----:B------:R-:W-:Y:S01]  /*1b40*/  BSSY B0, `(.L_x_2423) ;  /* 0x0000045000007945 */ /* 0x000fe20003800000 */
[----:B------:R-:W-:-:S02]  /*1b50*/  LOP3.LUT R0, R0, 0xfffffff8, RZ, 0xc0, !PT ;  /* 0xfffffff800007812 */ /* 0x000fc400078ec0ff */
[----:B------:R-:W-:Y:S01]  /*1b60*/  @UP0 UIMAD.WIDE.U32 UR28, UR14, UR4, URZ ;  /* 0x000000040e1c02a5 */ /* 0x000fe2000f8e003f */
[----:B------:R-:W-:Y:S01]  /*1b70*/  IMAD.SHL.U32 R11, R34, 0x40, RZ ;  /* 0x00000040220b7824 */ /* 0x000fe200078e00ff */
[----:B------:R-:W-:Y:S01]  /*1b80*/  @!UP0 USHF.R.S32.HI UR10, URZ, 0x1f, UR9 ;  /* 0x0000001f3f0a8899 */ /* 0x000fe20008011409 */
[----:B------:R-:W-:Y:S01]  /*1b90*/  IMAD.IADD R5, R23, 0x1, -R0 ;  /* 0x0000000117057824 */ /* 0x000fe200078e0a00 */
[----:B------:R-:W-:Y:S01]  /*1ba0*/  @UP0 UIMAD UR11, UR14, UR5, UR29 ;  /* 0x000000050e0b02a4 */ /* 0x000fe2000f8e021d */
[----:B------:R-:W-:Y:S01]  /*1bb0*/  IMAD R0, R10, c[0x0][0x1bc], R7 ;  /* 0x00006f000a007a24 */ /* 0x000fe200078e0207 */
[----:B------:R-:W-:Y:S01]  /*1bc0*/  LOP3.LUT R11, R11, 0x1c0, RZ, 0xc0, !PT ;  /* 0x000001c00b0b7812 */ /* 0x000fe200078ec0ff */
[----:B------:R-:W-:Y:S01]  /*1bd0*/  IMAD.SHL.U32 R244, R5, 0x8, RZ ;  /* 0x0000000805f47824 */ /* 0x000fe200078e00ff */
[----:B------:R-:W-:Y:S01]  /*1be0*/  ULDC.64 UR4, c[0x0][0x178] ;  /* 0x00005e0000047ab9 */ /* 0x000fe20000000a00 */
[----:B------:R-:W-:Y:S01]  /*1bf0*/  SHF.R.S32.HI R35, RZ, 0x1f, R34 ;  /* 0x0000001fff237819 */ /* 0x000fe20000011422 */
[----:B------:R-:W-:Y:S01]  /*1c00*/  @!UP0 UIMAD UR10, UR10, UR4, URZ ;  /* 0x000000040a0a82a4 */ /* 0x000fe2000f8e023f */
[----:B------:R-:W-:Y:S01]  /*1c10*/  SHF.R.U32.HI R242, RZ, 0x3, R11 ;  /* 0x00000003fff27819 */ /* 0x000fe2000001160b */
        /* <DEDUP_REMOVED lines=9> */
[----:B------:R-:W-:Y:S01]  /*1cb0*/  IADD3 R6, P1, R34, UR7, RZ ;  /* 0x0000000722067c10 */ /* 0x000fe2000ff3e0ff */
[----:B------:R-:W-:Y:S01]  /*1cc0*/  UIADD3 UR5, -UR8, UR13, URZ ;  /* 0x0000000d08057290 */ /* 0x000fe2000fffe13f */
[----:B------:R-:W-:Y:S01]  /*1cd0*/  LEA.HI R7, R2, R23, RZ, 0x6 ;  /* 0x0000001702077211 */ /* 0x000fe200078f30ff */
[----:B------:R-:W-:Y:S01]  /*1ce0*/  IMAD.WIDE.U32 R10, R10, c[0x0][0x1b8], R14 ;  /* 0x00006e000a0a7a25 */ /* 0x000fe200078e000e */
[----:B------:R-:W-:-:S02]  /*1cf0*/  IADD3 R14, P0, R244, UR28, RZ ;  /* 0x0000001cf40e7c10 */ /* 0x000fc4000ff1e0ff */
[----:B------:R-:W-:Y:S01]  /*1d00*/  IADD3.X R169, R35, UR6, RZ, P1, !PT ;  /* 0x0000000623a97c10 */ /* 0x000fe20008ffe4ff */
[----:B------:R-:W-:Y:S01]  /*1d10*/  ULDC.64 UR6, c[0x0][0x1a8] ;  /* 0x00006a0000067ab9 */ /* 0x000fe20000000a00 */
[----:B------:R-:W-:Y:S01]  /*1d20*/  IADD3.X R15, R3, UR11, RZ, P0, !PT ;  /* 0x0000000b030f7c10 */ /* 0x000fe200087fe4ff */
[----:B------:R-:W-:Y:S01]  /*1d30*/  UIMAD UR6, UR25, UR6, URZ ;  /* 0x00000006190672a4 */ /* 0x000fe2000f8e023f */
[----:B------:R-:W-:Y:S01]  /*1d40*/  ISETP.GE.AND P0, PT, R34, UR5, PT ;  /* 0x0000000522007c0c */ /* 0x000fe2000bf06270 */
[----:B------:R-:W-:Y:S01]  /*1d50*/  IMAD.SHL.U32 R7, R7, 0x8, RZ ;  /* 0x0000000807077824 */ /* 0x000fe200078e00ff */
[----:B------:R-:W-:Y:S01]  /*1d60*/  IADD3 R8, P2, R244, R8, RZ ;  /* 0x00000008f4087210 */ /* 0x000fe20007f5e0ff */
[----:B------:R-:W-:Y:S01]  /*1d70*/  IMAD R169, R169, c[0x0][0x1a0], RZ ;  /* 0x00006800a9a97a24 */ /* 0x000fe200078e02ff */
[----:B------:R-:W-:Y:S01]  /*1d80*/  LOP3.LUT R242, R9, R242, RZ, 0x3c, !PT ;  /* 0x000000f209f27212 */ /* 0x000fe200078e3cff */
[----:B------:R-:W-:Y:S01]  /*1d90*/  UIMAD UR6, UR26, UR7, UR6 ;  /* 0x000000071a0672a4 */ /* 0x000fe2000f8e0206 */
[----:B------:R-:W-:Y:S01]  /*1da0*/  IMAD.IADD R11, R11, 0x1, R0 ;  /* 0x000000010b0b7824 */ /* 0x000fe200078e0200 */
[----:B------:R-:W-:Y:S01]  /*1db0*/  LEA.HI R0, R2, R23, RZ, 0x5 ;  /* 0x0000001702007211 */ /* 0x000fe200078f28ff */
[----:B------:R-:W-:Y:S01]  /*1dc0*/  IMAD.X R9, R3, 0x1, R4, P2 ;  /* 0x0000000103097824 */ /* 0x000fe200010e0604 */
[----:B------:R-:W-:Y:S01]  /*1dd0*/  LOP3.LUT R242, R242, 0xfffffe00, R7, 0xf8, !PT ;  /* 0xfffffe00f2f27812 */ /* 0x000fe200078ef807 */
        /* <DEDUP_REMOVED lines=27> */
.L_x_2424:
[----:B------:R-:W-:Y:S05]  /*1f90*/  BSYNC B0 ;  /* 0x0000000000007941 */ /* 0x000fea0003800000 */
.L_x_2423:
        /* <DEDUP_REMOVED lines=21> */
.L_x_2426:
[----:B------:R-:W-:Y:S05]  /*20f0*/  BSYNC B0 ;  /* 0x0000000000007941 */ /* 0x000fea0003800000 */
.L_x_2425:
        /* <DEDUP_REMOVED lines=8> */
[----:B---3--:R-:W-:Y:S01]  /*2180*/  IMAD.MOV.U32 R18, RZ, RZ, R12 ;  /* 0x000000ffff127224 */ /* 0x008fe200078e000c */
        /* <DEDUP_REMOVED lines=12> */
.L_x_2428:
[----:B------:R-:W-:Y:S05]  /*2250*/  BSYNC B0 ;  /* 0x0000000000007941 */ /* 0x000fea0003800000 */
.L_x_2427:
        /* <DEDUP_REMOVED lines=20> */
.L_x_2430:
[----:B------:R-:W-:Y:S05]  /*23a0*/  BSYNC B0 ;  /* 0x0000000000007941 */ /* 0x000fea0003800000 */
.L_x_2429:
[----:B------:R-:W-:Y:S01]  /*23b0*/  LEA.HI R27, R2, R23, RZ, 0x4 ;  /* 0x00000017021b7211 */ /* 0x000fe200078f20ff */
[----:B------:R-:W-:Y:S01]  /*23c0*/  UIADD3 UR12, UR19, -0x1, URZ ;  /* 0xffffffff130c7890 */ /* 0x000fe2000fffe03f */
[----:B------:R-:W-:Y:S02]  /*23d0*/  BSSY B0, `(.L_x_2431) ;  /* 0x000001d000007945 */ /* 0x000fe40003800000 */
[----:B------:R-:W-:Y:S01]  /*23e0*/  LOP3.LUT R2, R27, 0xfffffff0, RZ, 0xc0, !PT ;  /* 0xfffffff01b027812 */ /* 0x000fe200078ec0ff */
[----:B------:R-:W-:-:S04]  /*23f0*/  USHF.L.U32 UR28, UR12, 0x8, URZ ;  /* 0x000000080c1c7899 */ /* 0x000fc8000800063f */
[C---:B------:R-:W-:Y:S01]  /*2400*/  IMAD.IADD R3, R23.reuse, 0x1, -R2 ;  /* 0x0000000117037824 */ /* 0x040fe200078e0a02 */
[----:B------:R-:W-:Y:S01]  /*2410*/  UIADD3 UR27, -UR28, UR24, URZ ;  /* 0x000000181c1b7290 */ /* 0x000fe2000fffe13f */
[----:B------:R-:W-:Y:S01]  /*2420*/  LOP3.LUT R2, R0, 0xffffffe0, RZ, 0xc0, !PT ;  /* 0xffffffe000027812 */ /* 0x000fe200078ec0ff */
[----:B------:R-:W-:Y:S02]  /*2430*/  IMAD.MOV.U32 R0, RZ, RZ, 0x10 ;  /* 0x00000010ff007424 */ /* 0x000fe400078e00ff */
[----:B------:R-:W-:Y:S02]  /*2440*/  SHF.R.S32.HI R4, RZ, 0x1f, R3 ;  /* 0x0000001fff047819 */ /* 0x000fe40000011403 */
[----:B------:R-:W-:Y:S01]  /*2450*/  ISETP.GE.AND P0, PT, R34, UR27, PT ;  /* 0x0000001b22007c0c */ /* 0x000fe2000bf06270 */
[----:B------:R-:W-:Y:S01]  /*2460*/  IMAD.IADD R31, R23, 0x1, -R2 ;  /* 0x00000001171f7824 */ /* 0x000fe200078e0a02 */
[----:B------:R-:W-:-:S04]  /*2470*/  LEA.HI R4, R4, R3, RZ, 0x3 ;  /* 0x0000000304047211 */ /* 0x000fc800078f18ff */
[C---:B------:R-:W-:Y:S01]  /*2480*/  LOP3.LUT R32, R4.reuse, 0xfffffff8, RZ, 0xc0, !PT ;  /* 0xfffffff804207812 */ /* 0x040fe200078ec0ff */
[----:B------:R-:W-:-:S04]  /*2490*/  IMAD.SHL.U32 R4, R4, 0x40, RZ ;  /* 0x0000004004047824 */ /* 0x000fc800078e00ff */
[----:B------:R-:W-:Y:S01]  /*24a0*/  IMAD.IADD R32, R3, 0x1, -R32 ;  /* 0x0000000103207824 */ /* 0x000fe200078e0a20 */
[----:B------:R-:W-:Y:S01]  /*24b0*/  LOP3.LUT R4, R4, 0xfffffe00, RZ, 0xc0, !PT ;  /* 0xfffffe0004047812 */ /* 0x000fe200078ec0ff */
[----:B------:R-:W-:-:S03]  /*24c0*/  IMAD.MOV.U32 R3, RZ, RZ, 0x20 ;  /* 0x00000020ff037424 */ /* 0x000fc600078e00ff */
        /* <DEDUP_REMOVED lines=13> */
.L_x_2432:
[----:B------:R-:W-:Y:S05]  /*25a0*/  BSYNC B0 ;  /* 0x0000000000007941 */ /* 0x000fea0003800000 */
.L_x_2431:
        /* <DEDUP_REMOVED lines=17> */
.L_x_2434:
[----:B------:R-:W-:Y:S05]  /*26c0*/  BSYNC B0 ;  /* 0x0000000000007941 */ /* 0x000fea0003800000 */
.L_x_2433:
        /* <DEDUP_REMOVED lines=17> */
.L_x_2436:
[----:B------:R-:W-:Y:S05]  /*27e0*/  BSYNC B0 ;  /* 0x0000000000007941 */ /* 0x000fea0003800000 */
.L_x_2435:
        /* <DEDUP_REMOVED lines=17> */
.L_x_2438:
[----:B------:R-:W-:Y:S05]  /*2900*/  BSYNC B0 ;  /* 0x0000000000007941 */ /* 0x000fea0003800000 */
.L_x_2437:
        /* <DEDUP_REMOVED lines=18> */
.L_x_2440:
[----:B------:R-:W-:Y:S05]  /*2a30*/  BSYNC B0 ;  /* 0x0000000000007941 */ /* 0x000fea0003800000 */
.L_x_2439:
[----:B---3--:R-:W-:Y:S01]  /*2a40*/  IADD3 R21, R34, 0x50, RZ ;  /* 0x0000005022157810 */ /* 0x008fe20007ffe0ff */
        /* <DEDUP_REMOVED lines=17> */
.L_x_2442:
[----:B------:R-:W-:Y:S05]  /*2b60*/  BSYNC B0 ;  /* 0x0000000000007941 */ /* 0x000fea0003800000 */
.L_x_2441:
        /* <DEDUP_REMOVED lines=18> */
.L_x_2444:
[----:B------:R-:W-:Y:S05]  /*2c90*/  BSYNC B0 ;  /* 0x0000000000007941 */ /* 0x000fea0003800000 */
.L_x_2443:
        /* <DEDUP_REMOVED lines=18> */
.L_x_2446:
[----:B------:R-:W-:Y:S05]  /*2dc0*/  BSYNC B0 ;  /* 0x0000000000007941 */ /* 0x000fea0003800000 */
.L_x_2445:
        /* <DEDUP_REMOVED lines=18> */
.L_x_2448:
[----:B------:R-:W-:Y:S05]  /*2ef0*/  BSYNC B0 ;  /* 0x0000000000007941 */ /* 0x000fea0003800000 */
.L_x_2447:
        /* <DEDUP_REMOVED lines=18> */
.L_x_2450:
[----:B------:R-:W-:Y:S05]  /*3020*/  BSYNC B0 ;  /* 0x0000000000007941 */ /* 0x000fea0003800000 */
.L_x_2449:
        /* <DEDUP_REMOVED lines=18> */
.L_x_2452:
[----:B------:R-:W-:Y:S05]  /*3150*/  BSYNC B0 ;  /* 0x0000000000007941 */ /* 0x000fea0003800000 */
.L_x_2451:
        /* <DEDUP_REMOVED lines=18> */
.L_x_2454:
[----:B------:R-:W-:Y:S05]  /*3280*/  BSYNC B0 ;  /* 0x0000000000007941 */ /* 0x000fea0003800000 */
.L_x_2453:
        /* <DEDUP_REMOVED lines=18> */
.L_x_2456:
[----:B------:R-:W-:Y:S05]  /*33b0*/  BSYNC B0 ;  /* 0x0000000000007941 */ /* 0x000fea0003800000 */
.L_x_2455:
        /* <DEDUP_REMOVED lines=18> */
.L_x_2458:
[----:B------:R-:W-:Y:S05]  /*34e0*/  BSYNC B0 ;  /* 0x0000000000007941 */ /* 0x000fea0003800000 */
.L_x_2457:
        /* <DEDUP_REMOVED lines=18> */
.L_x_2460:
[----:B------:R-:W-:Y:S05]  /*3610*/  BSYNC B0 ;  /* 0x0000000000007941 */ /* 0x000fea0003800000 */
.L_x_2459:
        /* <DEDUP_REMOVED lines=18> */
.L_x_2462:
[----:B------:R-:W-:Y:S05]  /*3740*/  BSYNC B0 ;  /* 0x0000000000007941 */ /* 0x000fea0003800000 */
.L_x_2461:
        /* <DEDUP_REMOVED lines=12> */
[----:B------:R-:W-:Y:S01]  /*3810*/  IMAD.U32 R36, RZ, RZ, UR6 ;  /* 0x00000006ff247e24 */ /* 0x000fe2000f8e00ff */
[----:B------:R-:W-:-:S04]  /*3820*/  DEPBAR.LE SB0, 0x0 ;  /* 0x000080000000791a */ /* 0x000fc80000000000 */
[----:B------:R-:W-:-:S05]  /*3830*/  IMAD.U32 R37, RZ, RZ, UR4 ;  /* 0x00000004ff257e24 */ /* 0x000fca000f8e00ff */
[----:B-1----:R-:W5:Y:S01]  /*3840*/  LDG.E R29, [R36.64] ;  /* 0x00000014241d7981 */ /* 0x002f62000c1e1900 */
[----:B------:R-:W5:Y:S01]  /*3850*/  MUFU.RCP R2, c[0x0][0x238] ;  /* 0x00008e0000027b08 */ /* 0x000f620000001000 */
[----:B------:R-:W-:Y:S01]  /*3860*/  SHF.R.S32.HI R30, RZ, 0x4, R27 ;  /* 0x00000004ff1e7819 */ /* 0x000fe2000001141b */
[----:B------:R-:W-:Y:S01]  /*3870*/  IMAD.SHL.U32 R32, R32, 0x40, RZ ;  /* 0x0000004020207824 */ /* 0x000fe200078e00ff */
[----:B------:R-:W-:Y:S01]  /*3880*/  SHF.R.S32.HI R26, RZ, 0x1f, R31 ;  /* 0x0000001fff1a7819 */ /* 0x000fe2000001141f */
[C---:B------:R-:W-:Y:S01]  /*3890*/  IMAD.SHL.U32 R24, R34.reuse, 0x8, RZ ;  /* 0x0000000822187824 */ /* 0x040fe200078e00ff */
[----:B------:R-:W-:Y:S01]  /*38a0*/  ISETP.GE.AND P1, PT, R34, UR27, PT ;  /* 0x0000001b22007c0c */ /* 0x000fe2000bf26270 */
[----:B------:R-:W-:Y:S01]  /*38b0*/  BAR.SYNC.DEFER_BLOCKING 0x0 ;  /* 0x0000000000007b1d */ /* 0x000fe20000010000 */
[----:B------:R-:W-:Y:S01]  /*38c0*/  LEA.HI R28, R27, R30, RZ, 0x1 ;  /* 0x0000001e1b1c7211 */ /* 0x000fe200078f08ff */
[----:B------:R-:W-:Y:S01]  /*38d0*/  IMAD R240, R25, 0x400, R4 ;  /* 0x0000040019f07824 */ /* 0x000fe200078e0204 */
[----:B------:R-:W-:Y:S01]  /*38e0*/  LEA.HI R26, R26, R31, RZ, 0x2 ;  /* 0x0000001f1a1a7211 */ /* 0x000fe200078f10ff */
[----:B------:R-:W-:Y:S01]  /*38f0*/  IMAD.SHL.U32 R31, R5, 0x40, RZ ;  /* 0x00000040051f7824 */ /* 0x000fe200078e00ff */
[----:B------:R-:W-:Y:S01]  /*3900*/  LEA R27, R25, UR8, 0x4 ;  /* 0x00000008191b7c11 */ /* 0x000fe2000f8e20ff */
[----:B------:R-:W-:Y:S01]  /*3910*/  IMAD.SHL.U32 R243, R23, 0x2, RZ ;  /* 0x0000000217f37824 */ /* 0x000fe200078e00ff */
[----:B------:R-:W-:Y:S01]  /*3920*/  LOP3.LUT R33, R28, 0xfffffffe, RZ, 0xc0, !PT ;  /* 0xfffffffe1c217812 */ /* 0x000fe200078ec0ff */
[----:B------:R-:W-:Y:S01]  /*3930*/  BSSY B0, `(.L_x_2463) ;  /* 0x0000026000007945 */ /* 0x000fe20003800000 */
[----:B------:R-:W-:Y:S01]  /*3940*/  LEA.HI.SX32 R26, R26, R27, 0x1e ;  /* 0x0000001b1a1a7211 */ /* 0x000fe200078ff2ff */
[----:B------:R-:W-:Y:S01]  /*3950*/  IMAD.U32 R27, RZ, RZ, UR13 ;  /* 0x0000000dff1b7e24 */ /* 0x000fe2000f8e00ff */
[----:B------:R-:W-:Y:S01]  /*3960*/  LOP3.LUT R32, R32, 0x1c0, RZ, 0xc0, !PT ;  /* 0x000001c020207812 */ /* 0x000fe200078ec0ff */
[----:B------:R-:W-:Y:S01]  /*3970*/  IMAD.IADD R33, R30, 0x1, -R33 ;  /* 0x000000011e217824 */ /* 0x000fe200078e0a21 */
[----:B------:R-:W-:-:S02]  /*3980*/  LOP3.LUT R31, R31, 0x1c0, RZ, 0xc0, !PT ;  /* 0x000001c01f1f7812 */ /* 0x000fc400078ec0ff */
[----:B------:R-:W-:Y:S02]  /*3990*/  LOP3.LUT P2, RZ, R5, 0x2, RZ, 0xc0, !PT ;  /* 0x0000000205ff7812 */ /* 0x000fe4000784c0ff */
[----:B------:R-:W-:Y:S02]  /*39a0*/  LOP3.LUT R24, R31, 0x8, R24, 0xf8, !PT ;  /* 0x000000081f187812 */ /* 0x000fe400078ef818 */
[----:B------:R-:W-:Y:S02]  /*39b0*/  SHF.R.U32.HI R31, RZ, 0x3, R31 ;  /* 0x00000003ff1f7819 */ /* 0x000fe4000001161f */
[----:B------:R-:W-:Y:S02]  /*39c0*/  LEA R60, P0, R6, c[0x0][0x170], 0x1 ;  /* 0x00005c00063c7a11 */ /* 0x000fe400078008ff */
[----:B------:R-:W-:Y:S01]  /*39d0*/  LOP3.LUT R24, R24, R31, RZ, 0x3c, !PT ;  /* 0x0000001f18187212 */ /* 0x000fe200078e3cff */
[----:B------:R1:W-:Y:S01]  /*39e0*/  @P1 STS.128 [R242+0xa000], RZ ;  /* 0x00a000fff2001388 */ /* 0x0003e20000000c00 */
[----:B------:R-:W-:Y:S01]  /*39f0*/  IMAD.U32 R31, RZ, RZ, UR24 ;  /* 0x00000018ff1f7e24 */ /* 0x000fe2000f8e00ff */
[----:B------:R-:W-:-:S02]  /*3a00*/  LEA.HI.X R61, R6, c[0x0][0x174], R169, 0x1, P0 ;  /* 0x00005d00063d7a11 */ /* 0x000fc400000f0ca9 */
[----:B------:R-:W-:Y:S01]  /*3a10*/  IMAD R239, R33, 0x200, R24 ;  /* 0x0000020021ef7824 */ /* 0x000fe200078e0218 */
[----:B------:R-:W-:Y:S02]  /*3a20*/  SEL R0, R0, 0xfffffff0, !P2 ;  /* 0xfffffff000007807 */ /* 0x000fe40005000000 */
[----:B------:R-:W-:Y:S01]  /*3a30*/  LOP3.LUT R243, R243, 0x6, RZ, 0xc0, !PT ;  /* 0x00000006f3f37812 */ /* 0x000fe200078ec0ff */
[----:B-----5:R-:W-:Y:S01]  /*3a40*/  FMUL.FTZ R29, R29, R2 ;  /* 0x000000021d1d7220 */ /* 0x020fe20000410000 */
[----:B------:R-:W-:Y:S01]  /*3a50*/  IADD3 R2, -R27, 0x1, R26 ;  /* 0x000000011b027810 */ /* 0x000fe20007ffe11a */
[----:B------:R-:W-:Y:S01]  /*3a60*/  IMAD.SHL.U32 R27, R33, 0x8, RZ ;  /* 0x00000008211b7824 */ /* 0x000fe200078e00ff */
[----:B------:R-:W-:Y:S01]  /*3a70*/  SHF.R.U32.HI R26, RZ, 0x3, R32 ;  /* 0x00000003ff1a7819 */ /* 0x000fe20000011620 */
[----:B------:R1:W2:Y:S01]  /*3a80*/  R2UR UR4, R29 ;  /* 0x000000001d0473c2 */ /* 0x0002a200000e0000 */
[----:B------:R-:W-:Y:S02]  /*3a90*/  IADD3 R2, R2, c[0x0][0x2e8], R31 ;  /* 0x0000ba0002027a10 */ /* 0x000fe40007ffe01f */
[----:B------:R-:W-:-:S04]  /*3aa0*/  LOP3.LUT R27, R32, 0x8, R27, 0xf8, !PT ;  /* 0x00000008201b7812 */ /* 0x000fc800078ef81b */
[----:B------:R-:W-:-:S05]  /*3ab0*/  LOP3.LUT R27, R27, R26, RZ, 0x3c, !PT ;  /* 0x0000001a1b1b7212 */ /* 0x000fca00078e3cff */
[----:B------:R-:W-:Y:S02]  /*3ac0*/  IMAD.IADD R240, R27, 0x1, R240 ;  /* 0x000000011bf07824 */ /* 0x000fe400078e02f0 */
[----:B------:R-:W-:Y:S02]  /*3ad0*/  IMAD.IADD R4, R4, 0x1, R27 ;  /* 0x0000000104047824 */ /* 0x000fe400078e021b */
        /* <DEDUP_REMOVED lines=11> */
.L_x_2464:
[----:B------:R-:W-:Y:S05]  /*3b90*/  BSYNC B0 ;  /* 0x0000000000007941 */ /* 0x000fea0003800000 */
.L_x_2463:
        /* <DEDUP_REMOVED lines=19> */
.L_x_2466:
[----:B------:R-:W-:Y:S05]  /*3cd0*/  BSYNC B0 ;  /* 0x0000000000007941 */ /* 0x000fea0003800000 */
.L_x_2465:
        /* <DEDUP_REMOVED lines=16> */
.L_x_2468:
[----:B------:R-:W-:Y:S05]  /*3de0*/  BSYNC B0 ;  /* 0x0000000000007941 */ /* 0x000fea0003800000 */
.L_x_2467:
        /* <DEDUP_REMOVED lines=18> */
.L_x_2470:
[----:B------:R-:W-:Y:S05]  /*3f10*/  BSYNC B0 ;  /* 0x0000000000007941 */ /* 0x000fea0003800000 */
.L_x_2469:
        /* <DEDUP_REMOVED lines=16> */
.L_x_2472:
[----:B------:R-:W-:Y:S05]  /*4020*/  BSYNC B0 ;  /* 0x0000000000007941 */ /* 0x000fea0003800000 */
.L_x_2471:
        /* <DEDUP_REMOVED lines=18> */
.L_x_2474:
[----:B------:R-:W-:Y:S05]  /*4150*/  BSYNC B0 ;  /* 0x0000000000007941 */ /* 0x000fea0003800000 */
.L_x_2473:
        /* <DEDUP_REMOVED lines=18> */
.L_x_2476:
[----:B------:R-:W-:Y:S05]  /*4280*/  BSYNC B0 ;  /* 0x0000000000007941 */ /* 0x000fea0003800000 */
.L_x_2475:
        /* <DEDUP_REMOVED lines=18> */
.L_x_2478:
[----:B------:R-:W-:Y:S05]  /*43b0*/  BSYNC B0 ;  /* 0x0000000000007941 */ /* 0x000fea0003800000 */
.L_x_2477:
        /* <DEDUP_REMOVED lines=16> */
.L_x_2480:
[----:B------:R-:W-:Y:S05]  /*44c0*/  BSYNC B0 ;  /* 0x0000000000007941 */ /* 0x000fea0003800000 */
.L_x_2479:
        /* <DEDUP_REMOVED lines=18> */
.L_x_2482:
[----:B------:R-:W-:Y:S05]  /*45f0*/  BSYNC B0 ;  /* 0x0000000000007941 */ /* 0x000fea0003800000 */
.L_x_2481:
        /* <DEDUP_REMOVED lines=18> */
.L_x_2484:
[----:B------:R-:W-:Y:S05]  /*4720*/  BSYNC B0 ;  /* 0x0000000000007941 */ /* 0x000fea0003800000 */
.L_x_2483:
        /* <DEDUP_REMOVED lines=18> */
.L_x_2486:
[----:B------:R-:W-:Y:S05]  /*4850*/  BSYNC B0 ;  /* 0x0000000000007941 */ /* 0x000fea0003800000 */
.L_x_2485:
        /* <DEDUP_REMOVED lines=18> */
.L_x_2488:
[----:B------:R-:W-:Y:S05]  /*4980*/  BSYNC B0 ;  /* 0x0000000000007941 */ /* 0x000fea0003800000 */
.L_x_2487:
        /* <DEDUP_REMOVED lines=18> */
.L_x_2490:
[----:B------:R-:W-:Y:S05]  /*4ab0*/  BSYNC B0 ;  /* 0x0000000000007941 */ /* 0x000fea0003800000 */
.L_x_2489:
        /* <DEDUP_REMOVED lines=18> */
.L_x_2492:
[----:B------:R-:W-:Y:S05]  /*4be0*/  BSYNC B0 ;  /* 0x0000000000007941 */ /* 0x000fea0003800000 */
.L_x_2491:
        /* <DEDUP_REMOVED lines=18> */
.L_x_2494:
[----:B------:R-:W-:Y:S05]  /*4d10*/  BSYNC B0 ;  /* 0x0000000000007941 */ /* 0x000fea0003800000 */
.L_x_2493:
[----:B------:R-:W-:Y:S01]  /*4d20*/  IMAD.SHL.U32 R239, R239, 0x2, RZ ;  /* 0x00000002efef7824 */ /* 0x000fe200078e00ff */
[----:B-1----:R-:W-:Y:S01]  /*4d30*/  LDSM.16.M88.4 R20, [R240] ;  /* 0x00000000f014783b */ /* 0x002fe20000000200 */
[--C-:B------:R-:W-:Y:S01]  /*4d40*/  IMAD R180, R241, 0x2, R240.reuse ;  /* 0x00000002f1b47824 */ /* 0x100fe200078e02f0 */
[----:B------:R-:W-:Y:S01]  /*4d50*/  LOP3.LUT P0, RZ, R5, 0x4, RZ, 0xc0, !PT ;  /* 0x0000000405ff7812 */ /* 0x000fe2000780c0ff */
[----:B------:R-:W-:Y:S01]  /*4d60*/  IMAD R234, R0, 0x2, R239 ;  /* 0x0000000200ea7824 */ /* 0x000fe200078e02ef */
[----:B------:R-:W1:Y:S01]  /*4d70*/  LDSM.16.M88.4 R84, [R239+0x2000] ;  /* 0x00200000ef54783b */ /* 0x000e620000000200 */
[----:B------:R-:W-:Y:S01]  /*4d80*/  IADD3 R5, R239, 0x2000, RZ ;  /* 0x00002000ef057810 */ /* 0x000fe20007ffe0ff */
[----:B------:R-:W-:Y:S01]  /*4d90*/  IMAD R238, R3, 0x2, R240 ;  /* 0x0000000203ee7824 */ /* 0x000fe200078e02f0 */
[----:B------:R-:W-:Y:S01]  /*4da0*/  IADD3 R237, R239, 0x2040, RZ ;  /* 0x00002040efed7810 */ /* 0x000fe20007ffe0ff */
[----:B------:R-:W-:Y:S01]  /*4db0*/  LDSM.16.M88.4 R12, [R180] ;  /* 0x00000000b40c783b */ /* 0x000fe20000000200 */
[----:B------:R-:W-:Y:S01]  /*4dc0*/  IADD3 R172, R243, UR28, RZ ;  /* 0x0000001cf3ac7c10 */ /* 0x000fe2000fffe0ff */
[----:B------:R-:W-:Y:S01]  /*4dd0*/  IMAD R236, R241, 0x2, R238 ;  /* 0x00000002f1ec7824 */ /* 0x000fe200078e02ee */
[----:B------:R-:W-:Y:S01]  /*4de0*/  IMNMX R167, R2, UR24, PT ;  /* 0x0000001802a77c17 */ /* 0x000fe2000b800200 */
[----:B------:R-:W-:Y:S01]  /*4df0*/  LDSM.16.M88.4 R8, [R234+0x2000] ;  /* 0x00200000ea08783b */ /* 0x000fe20000000200 */
[C---:B------:R-:W-:Y:S01]  /*4e00*/  IADD3 R160, R172.reuse, 0x9, RZ ;  /* 0x00000009aca07810 */ /* 0x040fe20007ffe0ff */
[----:B------:R-:W-:Y:S01]  /*4e10*/  I2F R170, R172 ;  /* 0x000000ac00aa7306 */ /* 0x000fe20000201400 */
[----:B------:R-:W-:Y:S01]  /*4e20*/  @P0 IADD3 R237, R5, -0x40, RZ ;  /* 0xffffffc005ed0810 */ /* 0x000fe20007ffe0ff */
[----:B------:R-:W5:Y:S01]  /*4e30*/  LDSM.16.M88.4 R36, [R239+0x3000] ;  /* 0x00300000ef24783b */ /* 0x000f620000000200 */
[C---:B------:R-:W-:Y:S01]  /*4e40*/  IADD3 R162, R172.reuse, 0x8, RZ ;  /* 0x00000008aca27810 */ /* 0x040fe20007ffe0ff */
[----:B------:R-:W-:Y:S01]  /*4e50*/  UISETP.GE.AND UP0, UPT, UR19, 0x2, UPT ;  /* 0x000000021300788c */ /* 0x000fe2000bf06270 */
[----:B------:R-:W-:Y:S01]  /*4e60*/  IADD3 R166, R172, 0x1, RZ ;  /* 0x00000001aca67810 */ /* 0x000fe20007ffe0ff */
[----:B------:R-:W3:Y:S01]  /*4e70*/  LDSM.16.M88.4 R68, [R239+0x2800] ;  /* 0x00280000ef44783b */ /* 0x000ee20000000200 */
[----:B------:R-:W-:Y:S01]  /*4e80*/  IMAD R164, R0, 0x2, R237 ;  /* 0x0000000200a47824 */ /* 0x000fe200078e02ed */
[----:B------:R-:W-:Y:S01]  /*4e90*/  I2F R159, R160 ;  /* 0x000000a0009f7306 */ /* 0x000fe20000201400 */
[C---:B------:R-:W-:Y:S01]  /*4ea0*/  IADD3 R156, R172.reuse, 0x11, RZ ;  /* 0x00000011ac9c7810 */ /* 0x040fe20007ffe0ff */
[----:B------:R-:W4:Y:S01]  /*4eb0*/  LDSM.16.M88.4 R32, [R239+0x3800] ;  /* 0x00380000ef20783b */ /* 0x000f220000000200 */
[----:B------:R-:W-:-:S02]  /*4ec0*/  IADD3 R154, R172, 0x18, RZ ;  /* 0x00000018ac9a7810 */ /* 0x000fc40007ffe0ff */
[----:B------:R-:W-:Y:S01]  /*4ed0*/  IADD3 R148, R172, 0x21, RZ ;  /* 0x00000021ac947810 */ /* 0x000fe20007ffe0ff */
[----:B------:R-:W-:Y:S01]  /*4ee0*/  LDSM.16.M88.4 R24, [R234+0x2800] ;  /* 0x00280000ea18783b */ /* 0x000fe20000000200 */
[-C--:B------:R-:W-:Y:S01]  /*4ef0*/  ISETP.GE.AND P3, PT, R160, R167.reuse, PT ;  /* 0x000000a7a000720c */ /* 0x080fe20003f66270 */
[----:B------:R-:W-:Y:S01]  /*4f00*/  I2F R161, R162 ;  /* 0x000000a200a17306 */ /* 0x000fe20000201400 */
[----:B------:R-:W-:Y:S01]  /*4f10*/  IADD3 R165, R2, 0x8, RZ ;  /* 0x0000000802a57810 */ /* 0x000fe20007ffe0ff */
[----:B------:R-:W-:Y:S01]  /*4f20*/  LDSM.16.M88.4 R16, [R234+0x3800] ;  /* 0x00380000ea10783b */ /* 0x000fe20000000200 */
[C---:B------:R-:W-:Y:S02]  /*4f30*/  IADD3 R142, R172.reuse, 0x30, RZ ;  /* 0x00000030ac8e7810 */ /* 0x040fe40007ffe0ff */
[C---:B------:R-:W-:Y:S01]  /*4f40*/  IADD3 R140, R172.reuse, 0x31, RZ ;  /* 0x00000031ac8c7810 */ /* 0x040fe20007ffe0ff */
[----:B------:R-:W-:Y:S01]  /*4f50*/  LDSM.16.M88.4 R44, [R239+0x4800] ;  /* 0x00480000ef2c783b */ /* 0x000fe20000000200 */
[----:B------:R-:W-:Y:S01]  /*4f60*/  IMNMX R165, R165, UR24, PT ;  /* 0x00000018a5a57c17 */ /* 0x000fe2000b800200 */
[----:B------:R-:W-:Y:S01]  /*4f70*/  I2F R163, R166 ;  /* 0x000000a600a37306 */ /* 0x000fe20000201400 */
[----:B------:R-:W-:Y:S01]  /*4f80*/  IADD3 R146, R172, 0x28, RZ ;  /* 0x00000028ac927810 */ /* 0x000fe20007ffe0ff */
[----:B------:R-:W-:Y:S01]  /*4f90*/  LDSM.16.M88.4 R124, [R239+0x4000] ;  /* 0x00400000ef7c783b */ /* 0x000fe20000000200 */
[----:B------:R-:W-:-:S02]  /*4fa0*/  ISETP.GE.AND P1, PT, R162, R167, PT ;  /* 0x000000a7a200720c */ /* 0x000fc40003f26270 */
[C---:B------:R-:W-:Y:S01]  /*4fb0*/  IADD3 R152, R172.reuse, 0x19, RZ ;  /* 0x00000019ac987810 */ /* 0x040fe20007ffe0ff */
[C---:B-1----:R-:W-:Y:S01]  /*4fc0*/  HMMA.16816.F32.BF16 R76, R20.reuse, R84, RZ ;  /* 0x00000054144c723c */ /* 0x042fe200000418ff */
[----:B------:R-:W-:Y:S01]  /*4fd0*/  LDSM.16.M88.4 R52, [R237] ;  /* 0x00000000ed34783b */ /* 0x000fe20000000200 */
[----:B------:R-:W-:Y:S01]  /*4fe0*/  I2F R155, R156 ;  /* 0x0000009c009b7306 */ /* 0x000fe20000201400 */
[----:B------:R-:W-:Y:S02]  /*4ff0*/  IADD3 R150, R172, 0x20, RZ ;  /* 0x00000020ac967810 */ /* 0x000fe40007ffe0ff */
[----:B------:R-:W-:Y:S01]  /*5000*/  LDSM.16.M88.4 R64, [R234+0x4800] ;  /* 0x00480000ea40783b */ /* 0x000fe20000000200 */
[----:B------:R-:W-:Y:S02]  /*5010*/  ISETP.GE.AND P0, PT, R162, R165, PT ;  /* 0x000000a5a200720c */ /* 0x000fe40003f06270 */
[----:B------:R-:W-:Y:S01]  /*5020*/  HMMA.16816.F32.BF16 R84, R20, R86, RZ ;  /* 0x000000561454723c */ /* 0x000fe200000418ff */
[----:B------:R-:W-:Y:S01]  /*5030*/  LDSM.16.M88.4 R56, [R234+0x4000] ;  /* 0x00400000ea38783b */ /* 0x000fe20000000200 */
[----:B------:R-:W-:Y:S01]  /*5040*/  I2F R153, R154 ;  /* 0x0000009a00997306 */ /* 0x000fe20000201400 */
[----:B------:R-:W-:-:S02]  /*5050*/  IADD3 R158, R172, 0x10, RZ ;  /* 0x00000010ac9e7810 */ /* 0x000fc40007ffe0ff */
[----:B------:R-:W-:Y:S01]  /*5060*/  LDSM.16.M88.4 R92, [R164] ;  /* 0x00000000a45c783b */ /* 0x000fe20000000200 */
[C---:B------:R-:W-:Y:S02]  /*5070*/  IADD3 R184, R172.reuse, 0x40, RZ ;  /* 0x00000040acb87810 */ /* 0x040fe40007ffe0ff */
[----:B-----5:R-:W-:Y:S01]  /*5080*/  HMMA.16816.F32.BF16 R48, R20, R36, RZ ;  /* 0x000000241430723c */ /* 0x020fe200000418ff */
[----:B------:R-:W-:Y:S01]  /*5090*/  LDSM.16.M88.4 R116, [R239+0x5000] ;  /* 0x00500000ef74783b */ /* 0x000fe20000000200 */
[----:B------:R-:W-:Y:S01]  /*50a0*/  I2F R147, R148 ;  /* 0x0000009400937306 */ /* 0x000fe20000201400 */
[----:B------:R-:W-:Y:S02]  /*50b0*/  IADD3 R182, R172, 0x41, RZ ;  /* 0x00000041acb67810 */ /* 0x000fe40007ffe0ff */
[----:B------:R-:W-:Y:S01]  /*50c0*/  LDSM.16.M88.4 R72, [R237+0x1000] ;  /* 0x00100000ed48783b */ /* 0x000fe20000000200 */
[----:B------:R-:W-:Y:S02]  /*50d0*/  ISETP.GE.AND P4, PT, R166, R165, PT ;  /* 0x000000a5a600720c */ /* 0x000fe40003f86270 */
[----:B------:R-:W-:Y:S01]  /*50e0*/  HMMA.16816.F32.BF16 R76, R12, R8, R76 ;  /* 0x000000080c4c723c */ /* 0x000fe2000004184c */
[----:B------:R-:W-:Y:S01]  /*50f0*/  LDSM.16.M88.4 R136, [R234+0x5000] ;  /* 0x00500000ea88783b */ /* 0x000fe20000000200 */
[----:B------:R-:W-:Y:S01]  /*5100*/  I2F R141, R142 ;  /* 0x0000008e008d7306 */ /* 0x000fe20000201400 */
[----:B------:R-:W-:-:S02]  /*5110*/  IADD3 R174, R172, 0x50, RZ ;  /* 0x00000050acae7810 */ /* 0x000fc40007ffe0ff */
[----:B------:R-:W-:Y:S01]  /*5120*/  LDSM.16.M88.4 R88, [R164+0x800] ;  /* 0x00080000a458783b */ /* 0x000fe20000000200 */
[----:B------:R-:W-:Y:S02]  /*5130*/  IADD3 R144, R172, 0x29, RZ ;  /* 0x00000029ac907810 */ /* 0x000fe40007ffe0ff */
[----:B------:R-:W-:Y:S01]  /*5140*/  HMMA.16816.F32.BF16 R84, R12, R10, R84 ;  /* 0x0000000a0c54723c */ /* 0x000fe20000041854 */
[----:B------:R-:W1:Y:S01]  /*5150*/  LDSM.16.M88.4 R8, [R234+0x3000] ;  /* 0x00300000ea08783b */ /* 0x000e620000000200 */
[----:B------:R-:W-:Y:S01]  /*5160*/  I2F R5, R140 ;  /* 0x0000008c00057306 */ /* 0x000fe20000201400 */
[----:B------:R-:W-:Y:S02]  /*5170*/  ISETP.GE.AND P6, PT, R166, R167, PT ;  /* 0x000000a7a600720c */ /* 0x000fe40003fc6270 */
[----:B------:R-:W-:Y:S01]  /*5180*/  LDSM.16.M88.4 R132, [R164+0x2800] ;  /* 0x00280000a484783b */ /* 0x000fe20000000200 */
[----:B------:R-:W-:Y:S02]  /*5190*/  IADD3 R192, R172, 0x58, RZ ;  /* 0x00000058acc07810 */ /* 0x000fe40007ffe0ff */
[----:B------:R-:W-:Y:S01]  /*51a0*/  HMMA.16816.F32.BF16 R36, R20, R38, RZ ;  /* 0x000000261424723c */ /* 0x000fe200000418ff */
[----:B------:R-:W-:Y:S01]  /*51b0*/  LDSM.16.M88.4 R108, [R239+0x5800] ;  /* 0x00580000ef6c783b */ /* 0x000fe20000000200 */
[----:B------:R-:W-:Y:S01]  /*51c0*/  I2F R145, R146 ;  /* 0x0000009200917306 */ /* 0x000fe20000201400 */
[----:B------:R-:W-:-:S02]  /*51d0*/  ISETP.GE.AND P5, PT, R160, R165, PT ;  /* 0x000000a5a000720c */ /* 0x000fc40003fa6270 */
[----:B------:R-:W-:Y:S01]  /*51e0*/  LDSM.16.M88.4 R100, [R239+0x6000] ;  /* 0x00600000ef64783b */ /* 0x000fe20000000200 */
[C---:B------:R-:W-:Y:S02]  /*51f0*/  IADD3 R194, R172.reuse, 0x59, RZ ;  /* 0x00000059acc27810 */ /* 0x040fe40007ffe0ff */
[C---:B---3--:R-:W-:Y:S01]  /*5200*/  HMMA.16816.F32.BF16 R80, R20.reuse, R68, RZ ;  /* 0x000000441450723c */ /* 0x048fe200000418ff */
[----:B------:R-:W-:Y:S01]  /*5210*/  LDSM.16.M88.4 R128, [R239+0x9800] ;  /* 0x00980000ef80783b */ /* 0x000fe20000000200 */
[----:B------:R-:W-:Y:S01]  /*5220*/  I2F R151, R152 ;  /* 0x0000009800977306 */ /* 0x000fe20000201400 */
[C---:B------:R-:W-:Y:S02]  /*5230*/  IADD3 R196, R172.reuse, 0x60, RZ ;  /* 0x00000060acc47810 */ /* 0x040fe40007ffe0ff */
[----:B------:R-:W-:Y:S01]  /*5240*/  LDSM.16.M88.4 R120, [R234+0x5800] ;  /* 0x00580000ea78783b */ /* 0x000fe20000000200 */
[C---:B------:R-:W-:Y:S02]  /*5250*/  IADD3 R188, R172.reuse, 0x38, RZ ;  /* 0x00000038acbc7810 */ /* 0x040fe40007ffe0ff */
[----:B----4-:R-:W-:Y:S01]  /*5260*/  HMMA.16816.F32.BF16 R28, R20, R32, RZ ;  /* 0x00000020141c723c */ /* 0x010fe200000418ff */
[C---:B------:R-:W-:Y:S01]  /*5270*/  IADD3 R186, R172.reuse, 0x39, RZ ;  /* 0x00000039acba7810 */ /* 0x040fe20007ffe0ff */
[----:B------:R-:W-:Y:S01]  /*5280*/  I2F R149, R150 ;  /* 0x0000009600957306 */ /* 0x000fe20000201400 */
[C---:B------:R-:W-:Y:S01]  /*5290*/  ISETP.GE.AND P2, PT, R172.reuse, R165, PT ;  /* 0x000000a5ac00720c */ /* 0x040fe20003f46270 */
[----:B------:R-:W0:Y:S01]  /*52a0*/  LDGDEPBAR ;  /* 0x00000000000079af */ /* 0x000e220000000000 */
[----:B------:R-:W-:-:S02]  /*52b0*/  IADD3 R178, R172, 0x48, RZ ;  /* 0x00000048acb27810 */ /* 0x000fc40007ffe0ff */
[C---:B------:R-:W-:Y:S01]  /*52c0*/  IADD3 R176, R172.reuse, 0x49, RZ ;  /* 0x00000049acb07810 */ /* 0x040fe20007ffe0ff */
[C---:B------:R-:W-:Y:S01]  /*52d0*/  HMMA.16816.F32.BF16 R68, R20.reuse, R70, RZ ;  /* 0x000000461444723c */ /* 0x040fe200000418ff */
[C---:B------:R-:W-:Y:S01]  /*52e0*/  IADD3 R225, R172.reuse, 0x61, RZ ;  /* 0x00000061ace17810 */ /* 0x040fe20007ffe0ff */
[----:B------:R-:W-:Y:S01]  /*52f0*/  I2F R157, R158 ;  /* 0x0000009e009d7306 */ /* 0x000fe20000201400 */
[C---:B------:R-:W-:Y:S02]  /*5300*/  IADD3 R247, R172.reuse, 0x68, RZ ;  /* 0x00000068acf77810 */ /* 0x040fe40007ffe0ff */
[C---:B------:R-:W-:Y:S02]  /*5310*/  IADD3 R190, R172.reuse, 0x51, RZ ;  /* 0x00000051acbe7810 */ /* 0x040fe40007ffe0ff */
[C---:B------:R-:W-:Y:S01]  /*5320*/  IADD3 R251, R172.reuse, 0x69, RZ ;  /* 0x00000069acfb7810 */ /* 0x040fe20007ffe0ff */
[----:B------:R-:W-:Y:S01]  /*5330*/  HMMA.16816.F32.BF16 R32, R20, R34, RZ ;  /* 0x000000221420723c */ /* 0x000fe200000418ff */
[----:B------:R-:W-:Y:S01]  /*5340*/  IADD3 R2, R172, 0x80, RZ ;  /* 0x00000080ac027810 */ /* 0x000fe20007ffe0ff */
[----:B------:R-:W-:Y:S06]  /*5350*/  I2F R177, R184 ;  /* 0x000000b800b17306 */ /* 0x000fec0000201400 */
[C---:B-1----:R-:W-:Y:S02]  /*5360*/  HMMA.16816.F32.BF16 R48, R12.reuse, R8, R48 ;  /* 0x000000080c30723c */ /* 0x042fe40000041830 */
[----:B------:R-:W-:Y:S06]  /*5370*/  I2F R175, R182 ;  /* 0x000000b600af7306 */ /* 0x000fec0000201400 */
[C---:B------:R-:W-:Y:S01]  /*5380*/  HMMA.16816.F32.BF16 R36, R12.reuse, R10, R36 ;  /* 0x0000000a0c24723c */ /* 0x040fe20000041824 */
[----:B------:R-:W1:Y:S01]  /*5390*/  LDSM.16.M88.4 R8, [R238] ;  /* 0x00000000ee08783b */ /* 0x000e620000000200 */
[----:B------:R-:W-:Y:S06]  /*53a0*/  I2F R0, R174 ;  /* 0x000000ae00007306 */ /* 0x000fec0000201400 */
[C---:B------:R-:W-:Y:S02]  /*53b0*/  HMMA.16816.F32.BF16 R80, R12.reuse, R24, R80 ;  /* 0x000000180c50723c */ /* 0x040fe40000041850 */
[----:B------:R-:W-:Y:S06]  /*53c0*/  I2F R143, R144 ;  /* 0x00000090008f7306 */ /* 0x000fec0000201400 */
[C---:B------:R-:W-:Y:S02]  /*53d0*/  HMMA.16816.F32.BF16 R68, R12.reuse, R26, R68 ;  /* 0x0000001a0c44723c */ /* 0x040fe40000041844 */
[----:B------:R-:W-:Y:S06]  /*53e0*/  I2F R185, R192 ;  /* 0x000000c000b97306 */ /* 0x000fec0000201400 */
[C---:B------:R-:W-:Y:S02]  /*53f0*/  HMMA.16816.F32.BF16 R28, R12.reuse, R16, R28 ;  /* 0x000000100c1c723c */ /* 0x040fe4000004181c */
[----:B------:R-:W-:Y:S06]  /*5400*/  I2F R187, R194 ;  /* 0x000000c200bb7306 */ /* 0x000fec0000201400 */
[----:B------:R-:W-:Y:S01]  /*5410*/  HMMA.16816.F32.BF16 R32, R12, R18, R32 ;  /* 0x000000120c20723c */ /* 0x000fe20000041820 */
[----:B------:R-:W3:Y:S01]  /*5420*/  LDSM.16.M88.4 R16, [R236] ;  /* 0x00000000ec10783b */ /* 0x000ee20000000200 */
[----:B------:R-:W-:Y:S06]  /*5430*/  I2F R189, R196 ;  /* 0x000000c400bd7306 */ /* 0x000fec0000201400 */
[C---:B------:R-:W-:Y:S02]  /*5440*/  HMMA.16816.F32.BF16 R40, R20.reuse, R44, RZ ;  /* 0x0000002c1428723c */ /* 0x040fe400000418ff */
[----:B------:R-:W-:Y:S06]  /*5450*/  I2F R181, R188 ;  /* 0x000000bc00b57306 */ /* 0x000fec0000201400 */
[C---:B------:R-:W-:Y:S02]  /*5460*/  HMMA.16816.F32.BF16 R24, R20.reuse, R124, RZ ;  /* 0x0000007c1418723c */ /* 0x040fe400000418ff */
[----:B------:R-:W-:Y:S06]  /*5470*/  I2F R179, R186 ;  /* 0x000000ba00b37306 */ /* 0x000fec0000201400 */
[C---:B------:R-:W-:Y:S02]  /*5480*/  HMMA.16816.F32.BF16 R44, R20.reuse, R46, RZ ;  /* 0x0000002e142c723c */ /* 0x040fe400000418ff */
[----:B------:R-:W-:Y:S06]  /*5490*/  I2F R173, R178 ;  /* 0x000000b200ad7306 */ /* 0x000fec0000201400 */
[----:B------:R-:W-:Y:S02]  /*54a0*/  HMMA.16816.F32.BF16 R124, R20, R126, RZ ;  /* 0x0000007e147c723c */ /* 0x000fe400000418ff */
[----:B------:R-:W-:Y:S06]  /*54b0*/  I2F R171, R176 ;  /* 0x000000b000ab7306 */ /* 0x000fec0000201400 */
[----:B-1----:R-:W-:Y:S02]  /*54c0*/  HMMA.16816.F32.BF16 R76, R8, R52, R76 ;  /* 0x00000034084c723c */ /* 0x002fe4000004184c */
[----:B------:R-:W-:Y:S06]  /*54d0*/  I2F R221, R225 ;  /* 0x000000e100dd7306 */ /* 0x000fec0000201400 */
[C---:B------:R-:W-:Y:S02]  /*54e0*/  HMMA.16816.F32.BF16 R40, R12.reuse, R64, R40 ;  /* 0x000000400c28723c */ /* 0x040fe40000041828 */
[----:B------:R-:W-:Y:S06]  /*54f0*/  I2F R249, R247 ;  /* 0x000000f700f97306 */ /* 0x000fec0000201400 */
[C---:B------:R-:W-:Y:S01]  /*5500*/  HMMA.16816.F32.BF16 R44, R12.reuse, R66, R44 ;  /* 0x000000420c2c723c */ /* 0x040fe2000004182c */
[----:B------:R-:W1:Y:S01]  /*5510*/  LDSM.16.M88.4 R64, [R237+0x1800] ;  /* 0x00180000ed40783b */ /* 0x000e620000000200 */
[----:B------:R-:W-:Y:S06]  /*5520*/  I2F R183, R190 ;  /* 0x000000be00b77306 */ /* 0x000fec0000201400 */
[C---:B------:R-:W-:Y:S08]  /*5530*/  HMMA.16816.F32.BF16 R24, R12.reuse, R56, R24 ;  /* 0x000000380c18723c */ /* 0x040ff00000041818 */
[----:B------:R-:W-:Y:S01]  /*5540*/  HMMA.16816.F32.BF16 R124, R12, R58, R124 ;  /* 0x0000003a0c7c723c */ /* 0x000fe2000004187c */
[----:B------:R-:W4:Y:S07]  /*5550*/  LDSM.16.M88.4 R56, [R237+0x800] ;  /* 0x00080000ed38783b */ /* 0x000f2e0000000200 */
[----:B---3--:R-:W-:Y:S08]  /*5560*/  HMMA.16816.F32.BF16 R76, R16, R92, R76 ;  /* 0x0000005c104c723c */ /* 0x008ff0000004184c */
[----:B------:R-:W-:Y:S08]  /*5570*/  HMMA.16816.F32.BF16 R84, R8, R54, R84 ;  /* 0x000000360854723c */ /* 0x000ff00000041854 */
[----:B------:R-:W-:Y:S08]  /*5580*/  HMMA.16816.F32.BF16 R52, R20, R116, RZ ;  /* 0x000000741434723c */ /* 0x000ff000000418ff */
[----:B------:R-:W-:Y:S01]  /*5590*/  FMUL.FTZ R76, R76, c[0x0][0x2ec] ;  /* 0x0000bb004c4c7a20 */ /* 0x000fe20000410000 */
[----:B------:R-:W-:Y:S01]  /*55a0*/  HMMA.16816.F32.BF16 R48, R8, R72, R48 ;  /* 0x000000480830723c */ /* 0x000fe20000041830 */
[----:B------:R-:W-:-:S02]  /*55b0*/  FMUL.FTZ R198, R79, c[0x0][0x2ec] ;  /* 0x0000bb004fc67a20 */ /* 0x000fc40000410000 */
[----:B------:R3:W-:Y:S05]  /*55c0*/  MUFU.TANH R191, R76 ;  /* 0x0000004c00bf7308 */ /* 0x0007ea0000002400 */
[C---:B------:R-:W-:Y:S01]  /*55d0*/  HMMA.16816.F32.BF16 R36, R8.reuse, R74, R36 ;  /* 0x0000004a0824723c */ /* 0x040fe20000041824 */
[----:B------:R-:W5:Y:S02]  /*55e0*/  LDSM.16.M88.4 R72, [R164+0x1000] ;  /* 0x00100000a448783b */ /* 0x000f640000000200 */
[----:B------:R-:W-:Y:S05]  /*55f0*/  MUFU.TANH R198, R198 ;  /* 0x000000c600c67308 */ /* 0x000fea0000002400 */
[C---:B-1----:R-:W-:Y:S08]  /*5600*/  HMMA.16816.F32.BF16 R28, R8.reuse, R64, R28 ;  /* 0x00000040081c723c */ /* 0x042ff0000004181c */
[C---:B------:R-:W-:Y:S01]  /*5610*/  HMMA.16816.F32.BF16 R32, R8.reuse, R66, R32 ;  /* 0x000000420820723c */ /* 0x040fe20000041820 */
[----:B------:R-:W1:Y:S07]  /*5620*/  LDSM.16.M88.4 R64, [R164+0x1800] ;  /* 0x00180000a440783b */ /* 0x000e6e0000000200 */
[C---:B----4-:R-:W-:Y:S08]  /*5630*/  HMMA.16816.F32.BF16 R80, R8.reuse, R56, R80 ;  /* 0x000000380850723c */ /* 0x050ff00000041850 */
[----:B------:R-:W-:Y:S01]  /*5640*/  HMMA.16816.F32.BF16 R68, R8, R58, R68 ;  /* 0x0000003a0844723c */ /* 0x000fe20000041844 */
[----:B------:R-:W4:Y:S07]  /*5650*/  LDSM.16.M88.4 R56, [R237+0x2000] ;  /* 0x00200000ed38783b */ /* 0x000f2e0000000200 */
[----:B------:R-:W-:Y:S07]  /*5660*/  HMMA.16816.F32.BF16 R52, R12, R136, R52 ;  /* 0x000000880c34723c */ /* 0x000fee0000041834 */
[----:B------:R-:W-:Y:S01]  /*5670*/  FMUL.FTZ R136, R77, c[0x0][0x2ec] ;  /* 0x0000bb004d887a20 */ /* 0x000fe20000410000 */
[C---:B------:R-:W-:Y:S01]  /*5680*/  HMMA.16816.F32.BF16 R84, R16.reuse, R94, R84 ;  /* 0x0000005e1054723c */ /* 0x040fe20000041854 */
[----:B------:R-:W-:Y:S01]  /*5690*/  FMUL.FTZ R137, R78, c[0x0][0x2ec] ;  /* 0x0000bb004e897a20 */ /* 0x000fe20000410000 */
[----:B------:R-:W-:Y:S03]  /*56a0*/  LDSM.16.M88.4 R92, [R239+0x6800] ;  /* 0x00680000ef5c783b */ /* 0x000fe60000000200 */
[----:B------:R-:W-:Y:S01]  /*56b0*/  MUFU.TANH R136, R136 ;  /* 0x0000008800887308 */ /* 0x000fe20000002400 */
[----:B---3--:R-:W3:Y:S02]  /*56c0*/  LDSM.16.M88.4 R76, [R237+0x2800] ;  /* 0x00280000ed4c783b */ /* 0x008ee40000000200 */
[C---:B------:R-:W-:Y:S05]  /*56d0*/  HMMA.16816.F32.BF16 R68, R16.reuse, R90, R68 ;  /* 0x0000005a1044723c */ /* 0x040fea0000041844 */
[----:B------:R-:W-:Y:S03]  /*56e0*/  MUFU.TANH R137, R137 ;  /* 0x0000008900897308 */ /* 0x000fe60000002400 */
[C---:B-----5:R-:W-:Y:S08]  /*56f0*/  HMMA.16816.F32.BF16 R36, R16.reuse, R74, R36 ;  /* 0x0000004a1024723c */ /* 0x060ff00000041824 */
[----:B-1----:R-:W-:Y:S01]  /*5700*/  HMMA.16816.F32.BF16 R28, R16, R64, R28 ;  /* 0x00000040101c723c */ /* 0x002fe2000004181c */
[----:B------:R-:W-:-:S02]  /*5710*/  FMUL.FTZ R84, R84, c[0x0][0x2ec] ;  /* 0x0000bb0054547a20 */ /* 0x000fc40000410000 */
[----:B------:R-:W-:Y:S02]  /*5720*/  FMUL.FTZ R85, R85, c[0x0][0x2ec] ;  /* 0x0000bb0055557a20 */ /* 0x000fe40000410000 */
[----:B------:R-:W-:Y:S01]  /*5730*/  FMUL.FTZ R86, R86, c[0x0][0x2ec] ;  /* 0x0000bb0056567a20 */ /* 0x000fe20000410000 */
[----:B------:R-:W1:Y:S01]  /*5740*/  MUFU.TANH R200, R84 ;  /* 0x0000005400c87308 */ /* 0x000e620000002400 */
[----:B------:R-:W-:Y:S01]  /*5750*/  FMUL.FTZ R87, R87, c[0x0][0x2ec] ;  /* 0x0000bb0057577a20 */ /* 0x000fe20000410000 */
[C---:B----4-:R-:W-:Y:S01]  /*5760*/  HMMA.16816.F32.BF16 R24, R8.reuse, R56, R24 ;  /* 0x000000380818723c */ /* 0x050fe20000041818 */
[----:B------:R-:W-:Y:S02]  /*5770*/  FMUL.FTZ R68, R68, c[0x0][0x2ec] ;  /* 0x0000bb0044447a20 */ /* 0x000fe40000410000 */
[----:B------:R-:W-:Y:S02]  /*5780*/  FMUL.FTZ R69, R69, c[0x0][0x2ec] ;  /* 0x0000bb0045457a20 */ /* 0x000fe40000410000 */
[----:B------:R-:W-:Y:S01]  /*5790*/  FMUL.FTZ R70, R70, c[0x0][0x2ec] ;  /* 0x0000bb0046467a20 */ /* 0x000fe20000410000 */
[----:B------:R-:W-:Y:S01]  /*57a0*/  MUFU.TANH R202, R85 ;  /* 0x0000005500ca7308 */ /* 0x000fe20000002400 */
[----:B------:R-:W-:Y:S01]  /*57b0*/  FMUL.FTZ R71, R71, c[0x0][0x2ec] ;  /* 0x0000bb0047477a20 */ /* 0x000fe20000410000 */
[----:B------:R-:W-:Y:S01]  /*57c0*/  HMMA.16816.F32.BF16 R124, R8, R58, R124 ;  /* 0x0000003a087c723c */ /* 0x000fe2000004187c */
[----:B------:R-:W4:Y:S01]  /*57d0*/  LDSM.16.M88.4 R56, [R164+0x2000] ;  /* 0x00200000a438783b */ /* 0x000f220000000200 */
[----:B------:R-:W-:-:S02]  /*57e0*/  FMUL.FTZ R36, R36, c[0x0][0x2ec] ;  /* 0x0000bb0024247a20 */ /* 0x000fc40000410000 */
[----:B------:R-:W-:Y:S02]  /*57f0*/  FMUL.FTZ R37, R37, c[0x0][0x2ec] ;  /* 0x0000bb0025257a20 */ /* 0x000fe40000410000 */
[----:B------:R-:W-:Y:S01]  /*5800*/  FMUL.FTZ R38, R38, c[0x0][0x2ec] ;  /* 0x0000bb0026267a20 */ /* 0x000fe20000410000 */
[----:B------:R-:W5:Y:S01]  /*5810*/  MUFU.TANH R204, R86 ;  /* 0x0000005600cc7308 */ /* 0x000f620000002400 */
[C---:B---3--:R-:W-:Y:S01]  /*5820*/  HMMA.16816.F32.BF16 R40, R8.reuse, R76, R40 ;  /* 0x0000004c0828723c */ /* 0x048fe20000041828 */
[----:B------:R-:W-:Y:S02]  /*5830*/  FMUL.FTZ R28, R28, c[0x0][0x2ec] ;  /* 0x0000bb001c1c7a20 */ /* 0x000fe40000410000 */
[----:B------:R-:W-:Y:S02]  /*5840*/  FMUL.FTZ R248, R39, c[0x0][0x2ec] ;  /* 0x0000bb0027f87a20 */ /* 0x000fe40000410000 */
[----:B------:R-:W-:Y:S02]  /*5850*/  FMUL.FTZ R252, R29, c[0x0][0x2ec] ;  /* 0x0000bb001dfc7a20 */ /* 0x000fe40000410000 */
[----:B------:R3:W-:Y:S01]  /*5860*/  MUFU.TANH R206, R87 ;  /* 0x0000005700ce7308 */ /* 0x0007e20000002400 */
[----:B------:R-:W-:Y:S01]  /*5870*/  HMMA.16816.F32.BF16 R44, R8, R78, R44 ;  /* 0x0000004e082c723c */ /* 0x000fe2000004182c */
[----:B------:R-:W-:Y:S01]  /*5880*/  FMUL.FTZ R193, R31, c[0x0][0x2ec] ;  /* 0x0000bb001fc17a20 */ /* 0x000fe20000410000 */
[----:B------:R-:W-:Y:S01]  /*5890*/  LDSM.16.M88.4 R76, [R239+0x7800] ;  /* 0x00780000ef4c783b */ /* 0x000fe20000000200 */
[----:B-12---:R-:W-:-:S04]  /*58a0*/  FFMA.FTZ R200, R161, UR4, R200 ;  /* 0x00000004a1c87c23 */ /* 0x006fc800080100c8 */
[----:B------:R-:W-:Y:S01]  /*58b0*/  MUFU.TANH R216, R68 ;  /* 0x0000004400d87308 */ /* 0x000fe20000002400 */
[----:B------:R-:W-:Y:S01]  /*58c0*/  HMMA.16816.F32.BF16 R116, R20, R118, RZ ;  /* 0x000000761474723c */ /* 0x000fe200000418ff */
[----:B-----5:R-:W-:Y:S01]  /*58d0*/  FFMA.FTZ R204, R161, UR4, R204 ;  /* 0x00000004a1cc7c23 */ /* 0x020fe200080100cc */
[----:B------:R-:W-:Y:S02]  /*58e0*/  FSEL R235, R200, -INF , !P1 ;  /* 0xff800000c8eb7808 */ /* 0x000fe40004800000 */
[----:B------:R-:W-:-:S03]  /*58f0*/  ISETP.GE.AND P1, PT, R156, R165, PT ;  /* 0x000000a59c00720c */ /* 0x000fc60003f26270 */
[----:B------:R-:W-:Y:S01]  /*5900*/  MUFU.TANH R218, R69 ;  /* 0x0000004500da7308 */ /* 0x000fe20000002400 */
[C---:B------:R-:W-:Y:S01]  /*5910*/  HMMA.16816.F32.BF16 R40, R16.reuse, R132, R40 ;  /* 0x000000841028723c */ /* 0x040fe20000041828 */
[----:B---3--:R-:W1:Y:S06]  /*5920*/  LDSM.16.M88.4 R84, [R239+0x7000] ;  /* 0x00700000ef54783b */ /* 0x008e6c0000000200 */
[----:B------:R-:W-:Y:S01]  /*5930*/  MUFU.TANH R220, R70 ;  /* 0x0000004600dc7308 */ /* 0x000fe20000002400 */
[----:B------:R-:W-:Y:S01]  /*5940*/  FMUL.FTZ R133, R30, c[0x0][0x2ec] ;  /* 0x0000bb001e857a20 */ /* 0x000fe20000410000 */
[C---:B------:R-:W-:Y:S06]  /*5950*/  HMMA.16816.F32.BF16 R48, R16.reuse, R72, R48 ;  /* 0x000000481030723c */ /* 0x040fec0000041830 */
[----:B------:R2:W-:Y:S02]  /*5960*/  MUFU.TANH R222, R71 ;  /* 0x0000004700de7308 */ /* 0x0005e40000002400 */
[C---:B------:R-:W-:Y:S06]  /*5970*/  HMMA.16816.F32.BF16 R80, R16.reuse, R88, R80 ;  /* 0x000000581050723c */ /* 0x040fec0000041850 */
[----:B------:R-:W-:Y:S01]  /*5980*/  MUFU.TANH R230, R36 ;  /* 0x0000002400e67308 */ /* 0x000fe20000002400 */
[----:B------:R-:W-:Y:S01]  /*5990*/  FMUL.FTZ R40, R40, c[0x0][0x2ec] ;  /* 0x0000bb0028287a20 */ /* 0x000fe20000410000 */
[C---:B------:R-:W-:Y:S06]  /*59a0*/  HMMA.16816.F32.BF16 R32, R16.reuse, R66, R32 ;  /* 0x000000421020723c */ /* 0x040fec0000041820 */
[----:B------:R-:W-:Y:S01]  /*59b0*/  MUFU.TANH R232, R37 ;  /* 0x0000002500e87308 */ /* 0x000fe20000002400 */
[----:B--2---:R-:W2:Y:S01]  /*59c0*/  LDSM.16.M88.4 R68, [R239+0x8000] ;  /* 0x00800000ef44783b */ /* 0x004ea20000000200 */
[----:B----4-:R-:W-:Y:S01]  /*59d0*/  HMMA.16816.F32.BF16 R24, R16, R56, R24 ;  /* 0x000000381018723c */ /* 0x010fe20000041818 */
[----:B------:R-:W-:-:S02]  /*59e0*/  FMUL.FTZ R48, R48, c[0x0][0x2ec] ;  /* 0x0000bb0030307a20 */ /* 0x000fc40000410000 */
[----:B------:R-:W-:Y:S02]  /*59f0*/  FMUL.FTZ R49, R49, c[0x0][0x2ec] ;  /* 0x0000bb0031317a20 */ /* 0x000fe40000410000 */
[----:B------:R-:W-:Y:S01]  /*5a00*/  FMUL.FTZ R50, R50, c[0x0][0x2ec] ;  /* 0x0000bb0032327a20 */ /* 0x000fe20000410000 */
[----:B------:R3:W-:Y:S01]  /*5a10*/  MUFU.TANH R246, R38 ;  /* 0x0000002600f67308 */ /* 0x0007e20000002400 */
[----:B------:R-:W-:Y:S01]  /*5a20*/  FMUL.FTZ R51, R51, c[0x0][0x2ec] ;  /* 0x0000bb0033337a20 */ /* 0x000fe20000410000 */
[----:B------:R-:W-:Y:S01]  /*5a30*/  HMMA.16816.F32.BF16 R124, R16, R58, R124 ;  /* 0x0000003a107c723c */ /* 0x000fe2000004187c */
[----:B------:R-:W-:Y:S01]  /*5a40*/  LDSM.16.M88.4 R56, [R237+0x3000] ;  /* 0x00300000ed38783b */ /* 0x000fe20000000200 */
[----:B------:R-:W-:Y:S02]  /*5a50*/  FMUL.FTZ R80, R80, c[0x0][0x2ec] ;  /* 0x0000bb0050507a20 */ /* 0x000fe40000410000 */
[----:B------:R-:W-:Y:S02]  /*5a60*/  FMUL.FTZ R81, R81, c[0x0][0x2ec] ;  /* 0x0000bb0051517a20 */ /* 0x000fe40000410000 */
[----:B------:R4:W5:Y:S01]  /*5a70*/  MUFU.TANH R250, R28 ;  /* 0x0000001c00fa7308 */ /* 0x0009620000002400 */
[----:B------:R-:W-:Y:S01]  /*5a80*/  FMUL.FTZ R82, R82, c[0x0][0x2ec] ;  /* 0x0000bb0052527a20 */ /* 0x000fe20000410000 */
[----:B------:R-:W-:Y:S01]  /*5a90*/  HMMA.16816.F32.BF16 R116, R12, R138, R116 ;  /* 0x0000008a0c74723c */ /* 0x000fe20000041874 */
[----:B------:R-:W-:-:S02]  /*5aa0*/  FMUL.FTZ R83, R83, c[0x0][0x2ec] ;  /* 0x0000bb0053537a20 */ /* 0x000fc40000410000 */
[----:B------:R-:W-:Y:S02]  /*5ab0*/  FMUL.FTZ R32, R32, c[0x0][0x2ec] ;  /* 0x0000bb0020207a20 */ /* 0x000fe40000410000 */
[----:B------:R-:W-:Y:S01]  /*5ac0*/  FMUL.FTZ R33, R33, c[0x0][0x2ec] ;  /* 0x0000bb0021217a20 */ /* 0x000fe20000410000 */
[----:B---3--:R-:W3:Y:S01]  /*5ad0*/  LDSM.16.M88.4 R36, [R239+0x8800] ;  /* 0x00880000ef24783b */ /* 0x008ee20000000200 */
[----:B------:R-:W-:Y:S01]  /*5ae0*/  FMUL.FTZ R34, R34, c[0x0][0x2ec] ;  /* 0x0000bb0022227a20 */ /* 0x000fe20000410000 */
[C---:B------:R-:W-:Y:S01]  /*5af0*/  HMMA.16816.F32.BF16 R112, R20.reuse, R108, RZ ;  /* 0x0000006c1470723c */ /* 0x040fe200000418ff */
[----:B------:R-:W-:Y:S01]  /*5b00*/  FMUL.FTZ R35, R35, c[0x0][0x2ec] ;  /* 0x0000bb0023237a20 */ /* 0x000fe20000410000 */
[----:B------:R-:W-:Y:S01]  /*5b10*/  MUFU.TANH R224, R48 ;  /* 0x0000003000e07308 */ /* 0x000fe20000002400 */
[----:B------:R-:W-:Y:S02]  /*5b20*/  FMUL.FTZ R24, R24, c[0x0][0x2ec] ;  /* 0x0000bb0018187a20 */ /* 0x000fe40000410000 */
[----:B------:R-:W-:Y:S01]  /*5b30*/  FMUL.FTZ R25, R25, c[0x0][0x2ec] ;  /* 0x0000bb0019197a20 */ /* 0x000fe20000410000 */
[----:B----4-:R-:W4:Y:S01]  /*5b40*/  LDSM.16.M88.4 R28, [R239+0x9000] ;  /* 0x00900000ef1c783b */ /* 0x010f220000000200 */
[----:B------:R-:W-:Y:S01]  /*5b50*/  FMUL.FTZ R207, R26, c[0x0][0x2ec] ;  /* 0x0000bb001acf7a20 */ /* 0x000fe20000410000 */
[----:B------:R-:W-:Y:S01]  /*5b60*/  HMMA.16816.F32.BF16 R108, R20, R110, RZ ;  /* 0x0000006e146c723c */ /* 0x000fe200000418ff */
[----:B------:R-:W-:Y:S01]  /*5b70*/  FMUL.FTZ R209, R27, c[0x0][0x2ec] ;  /* 0x0000bb001bd17a20 */ /* 0x000fe20000410000 */
[----:B------:R-:W-:Y:S01]  /*5b80*/  MUFU.TANH R226, R49 ;  /* 0x0000003100e27308 */ /* 0x000fe20000002400 */
[----:B------:R-:W-:-:S02]  /*5b90*/  FMUL.FTZ R211, R124, c[0x0][0x2ec] ;  /* 0x0000bb007cd37a20 */ /* 0x000fc40000410000 */
[----:B------:R-:W-:Y:S02]  /*5ba0*/  FMUL.FTZ R213, R125, c[0x0][0x2ec] ;  /* 0x0000bb007dd57a20 */ /* 0x000fe40000410000 */
[----:B------:R-:W-:Y:S01]  /*5bb0*/  FMUL.FTZ R215, R126, c[0x0][0x2ec] ;  /* 0x0000bb007ed77a20 */ /* 0x000fe20000410000 */
[C---:B------:R-:W-:Y:S01]  /*5bc0*/  HMMA.16816.F32.BF16 R104, R20.reuse, R100, RZ ;  /* 0x000000641468723c */ /* 0x040fe200000418ff */
[----:B------:R-:W-:Y:S01]  /*5bd0*/  FMUL.FTZ R217, R127, c[0x0][0x2ec] ;  /* 0x0000bb007fd97a20 */ /* 0x000fe20000410000 */
[----:B------:R-:W-:Y:S01]  /*5be0*/  MUFU.TANH R228, R50 ;  /* 0x0000003200e47308 */ /* 0x000fe20000002400 */
[----:B------:R-:W-:Y:S01]  /*5bf0*/  LDSM.16.M88.4 R124, [R234+0x6000] ;  /* 0x00600000ea7c783b */ /* 0x000fe20000000200 */
[----:B-----5:R-:W-:Y:S02]  /*5c00*/  FFMA.FTZ R162, R141, UR4, R250 ;  /* 0x000000048da27c23 */ /* 0x020fe400080100fa */
[----:B------:R-:W-:Y:S01]  /*5c10*/  FFMA.FTZ R200, R151, UR4, R222 ;  /* 0x0000000497c87c23 */ /* 0x000fe200080100de */
[----:B------:R-:W-:Y:S01]  /*5c20*/  IADD3 R222, R172, 0xb9, RZ ;  /* 0x000000b9acde7810 */ /* 0x000fe20007ffe0ff */
[C---:B------:R-:W-:Y:S02]  /*5c30*/  HMMA.16816.F32.BF16 R96, R20.reuse, R92, RZ ;  /* 0x0000005c1460723c */ /* 0x040fe400000418ff */
[----:B------:R5:W-:Y:S06]  /*5c40*/  MUFU.TANH R132, R51 ;  /* 0x0000003300847308 */ /* 0x000bec0000002400 */
[C---:B-1----:R-:W-:Y:S02]  /*5c50*/  HMMA.16816.F32.BF16 R88, R20.reuse, R84, RZ ;  /* 0x000000541458723c */ /* 0x042fe400000418ff */
[----:B------:R-:W1:Y:S06]  /*5c60*/  MUFU.TANH R208, R80 ;  /* 0x0000005000d07308 */ /* 0x000e6c0000002400 */
[C---:B--2---:R-:W-:Y:S01]  /*5c70*/  HMMA.16816.F32.BF16 R72, R20.reuse, R68, RZ ;  /* 0x000000441448723c */ /* 0x044fe200000418ff */
[----:B-----5:R-:W2:Y:S01]  /*5c80*/  LDSM.16.M88.4 R48, [R164+0x3000] ;  /* 0x00300000a430783b */ /* 0x020ea20000000200 */
[----:B------:R-:W-:Y:S06]  /*5c90*/  MUFU.TANH R210, R81 ;  /* 0x0000005100d27308 */ /* 0x000fec0000002400 */
[C---:B---3--:R-:W-:Y:S01]  /*5ca0*/  HMMA.16816.F32.BF16 R64, R20.reuse, R36, RZ ;  /* 0x000000241440723c */ /* 0x048fe200000418ff */
[----:B-1----:R-:W-:Y:S01]  /*5cb0*/  FFMA.FTZ R208, R157, UR4, R208 ;  /* 0x000000049dd07c23 */ /* 0x002fe200080100d0 */
[----:B------:R-:W-:Y:S06]  /*5cc0*/  MUFU.TANH R212, R82 ;  /* 0x0000005200d47308 */ /* 0x000fec0000002400 */
[C---:B------:R-:W-:Y:S02]  /*5cd0*/  HMMA.16816.F32.BF16 R100, R20.reuse, R102, RZ ;  /* 0x000000661464723c */ /* 0x040fe400000418ff */
[----:B------:R1:W-:Y:S06]  /*5ce0*/  MUFU.TANH R214, R83 ;  /* 0x0000005300d67308 */ /* 0x0003ec0000002400 */
[C---:B------:R-:W-:Y:S02]  /*5cf0*/  HMMA.16816.F32.BF16 R92, R20.reuse, R94, RZ ;  /* 0x0000005e145c723c */ /* 0x040fe400000418ff */
[----:B------:R-:W-:Y:S06]  /*5d00*/  MUFU.TANH R195, R32 ;  /* 0x0000002000c37308 */ /* 0x000fec0000002400 */
[C---:B------:R-:W-:Y:S02]  /*5d10*/  HMMA.16816.F32.BF16 R84, R20.reuse, R86, RZ ;  /* 0x000000561454723c */ /* 0x040fe400000418ff */
[----:B------:R-:W-:Y:S06]  /*5d20*/  MUFU.TANH R197, R33 ;  /* 0x0000002100c57308 */ /* 0x000fec0000002400 */
[C---:B-1----:R-:W-:Y:S02]  /*5d30*/  HMMA.16816.F32.BF16 R80, R20.reuse, R76, RZ ;  /* 0x0000004c1450723c */ /* 0x042fe400000418ff */
[----:B------:R-:W-:Y:S06]  /*5d40*/  MUFU.TANH R199, R34 ;  /* 0x0000002200c77308 */ /* 0x000fec0000002400 */
[C---:B------:R-:W-:Y:S02]  /*5d50*/  HMMA.16816.F32.BF16 R76, R20.reuse, R78, RZ ;  /* 0x0000004e144c723c */ /* 0x040fe400000418ff */
[----:B------:R4:W-:Y:S06]  /*5d60*/  MUFU.TANH R201, R35 ;  /* 0x0000002300c97308 */ /* 0x0009ec0000002400 */
[C---:B------:R-:W-:Y:S02]  /*5d70*/  HMMA.16816.F32.BF16 R68, R20.reuse, R70, RZ ;  /* 0x000000461444723c */ /* 0x040fe400000418ff */
[----:B------:R-:W-:Y:S06]  /*5d80*/  MUFU.TANH R203, R24 ;  /* 0x0000001800cb7308 */ /* 0x000fec0000002400 */
[C---:B------:R-:W-:Y:S02]  /*5d90*/  HMMA.16816.F32.BF16 R36, R20.reuse, R38, RZ ;  /* 0x000000261424723c */ /* 0x040fe400000418ff */
[----:B------:R1:W-:Y:S06]  /*5da0*/  MUFU.TANH R205, R25 ;  /* 0x0000001900cd7308 */ /* 0x0003ec0000002400 */
[C---:B----4-:R-:W-:Y:S02]  /*5db0*/  HMMA.16816.F32.BF16 R32, R20.reuse, R28, RZ ;  /* 0x0000001c1420723c */ /* 0x050fe400000418ff */
[----:B------:R-:W3:Y:S06]  /*5dc0*/  MUFU.TANH R133, R133 ;  /* 0x0000008500857308 */ /* 0x000eec0000002400 */
[C---:B------:R-:W-:Y:S02]  /*5dd0*/  HMMA.16816.F32.BF16 R28, R20.reuse, R30, RZ ;  /* 0x0000001e141c723c */ /* 0x040fe400000418ff */
[----:B------:R-:W4:Y:S06]  /*5de0*/  MUFU.TANH R252, R252 ;  /* 0x000000fc00fc7308 */ /* 0x000f2c0000002400 */
[----:B-1----:R-:W-:Y:S02]  /*5df0*/  HMMA.16816.F32.BF16 R24, R20, R128, RZ ;  /* 0x000000801418723c */ /* 0x002fe400000418ff */
[----:B------:R-:W-:Y:S01]  /*5e00*/  MUFU.TANH R193, R193 ;  /* 0x000000c100c17308 */ /* 0x000fe20000002400 */
[----:B---3--:R-:W-:-:S02]  /*5e10*/  FFMA.FTZ R133, R141, UR4, R133 ;  /* 0x000000048d857c23 */ /* 0x008fc40008010085 */
[----:B------:R-:W-:-:S03]  /*5e20*/  FFMA.FTZ R141, R179, UR4, R201 ;  /* 0x00000004b38d7c23 */ /* 0x000fc600080100c9 */
[----:B------:R-:W-:Y:S01]  /*5e30*/  HMMA.16816.F32.BF16 R20, R20, R130, RZ ;  /* 0x000000821414723c */ /* 0x000fe200000418ff */
[----:B------:R-:W1:Y:S01]  /*5e40*/  LDSM.16.M88.4 R128, [R237+0x3800] ;  /* 0x00380000ed80783b */ /* 0x000e620000000200 */
[----:B------:R-:W-:Y:S01]  /*5e50*/  MUFU.TANH R207, R207 ;  /* 0x000000cf00cf7308 */ /* 0x000fe20000002400 */
[----:B----4-:R-:W-:-:S05]  /*5e60*/  FFMA.FTZ R252, R5, UR4, R252 ;  /* 0x0000000405fc7c23 */ /* 0x010fca00080100fc */
[C---:B------:R-:W-:Y:S02]  /*5e70*/  HMMA.16816.F32.BF16 R52, R8.reuse, R56, R52 ;  /* 0x000000380834723c */ /* 0x040fe40000041834 */
[----:B------:R-:W-:Y:S06]  /*5e80*/  MUFU.TANH R248, R248 ;  /* 0x000000f800f87308 */ /* 0x000fec0000002400 */
[----:B------:R-:W-:Y:S01]  /*5e90*/  HMMA.16816.F32.BF16 R116, R8, R58, R116 ;  /* 0x0000003a0874723c */ /* 0x000fe20000041874 */
[----:B------:R-:W-:Y:S01]  /*5ea0*/  LDSM.16.M88.4 R56, [R164+0x3800] ;  /* 0x00380000a438783b */ /* 0x000fe20000000200 */
[----:B------:R-:W-:Y:S06]  /*5eb0*/  MUFU.TANH R209, R209 ;  /* 0x000000d100d17308 */ /* 0x000fec0000002400 */
[----:B------:R-:W-:Y:S02]  /*5ec0*/  HMMA.16816.F32.BF16 R44, R16, R134, R44 ;  /* 0x00000086102c723c */ /* 0x000fe4000004182c */
[----:B------:R3:W4:Y:S05]  /*5ed0*/  MUFU.TANH R135, R40 ;  /* 0x0000002800877308 */ /* 0x00072a0000002400 */
[----:B------:R-:W-:Y:S01]  /*5ee0*/  FMUL.FTZ R134, R41, c[0x0][0x2ec] ;  /* 0x0000bb0029867a20 */ /* 0x000fe20000410000 */
[C---:B------:R-:W-:Y:S02]  /*5ef0*/  HMMA.16816.F32.BF16 R112, R12.reuse, R120, R112 ;  /* 0x000000780c70723c */ /* 0x040fe40000041870 */
[----:B------:R-:W-:Y:S05]  /*5f00*/  MUFU.TANH R211, R211 ;  /* 0x000000d300d37308 */ /* 0x000fea0000002400 */
[----:B------:R-:W-:Y:S01]  /*5f10*/  FMUL.FTZ R121, R42, c[0x0][0x2ec] ;  /* 0x0000bb002a797a20 */ /* 0x000fe20000410000 */
[----:B------:R-:W-:Y:S01]  /*5f20*/  HMMA.16816.F32.BF16 R108, R12, R122, R108 ;  /* 0x0000007a0c6c723c */ /* 0x000fe2000004186c */
[----:B------:R-:W-:-:S02]  /*5f30*/  FMUL.FTZ R120, R43, c[0x0][0x2ec] ;  /* 0x0000bb002b787a20 */ /* 0x000fc40000410000 */
[----:B---3--:R-:W3:Y:S01]  /*5f40*/  LDSM.16.M88.4 R40, [R234+0x6800] ;  /* 0x00680000ea28783b */ /* 0x008ee20000000200 */
[----:B------:R-:W-:Y:S01]  /*5f50*/  MUFU.TANH R213, R213 ;  /* 0x000000d500d57308 */ /* 0x000fe20000002400 */
[----:B----4-:R-:W-:-:S03]  /*5f60*/  FFMA.FTZ R135, R0, UR4, R135 ;  /* 0x0000000400877c23 */ /* 0x010fc60008010087 */
[C---:B--2---:R-:W-:Y:S01]  /*5f70*/  HMMA.16816.F32.BF16 R52, R16.reuse, R48, R52 ;  /* 0x000000301034723c */ /* 0x044fe20000041834 */
[----:B------:R-:W-:Y:S02]  /*5f80*/  FMUL.FTZ R44, R44, c[0x0][0x2ec] ;  /* 0x0000bb002c2c7a20 */ /* 0x000fe40000410000 */
[----:B------:R-:W-:Y:S01]  /*5f90*/  FMUL.FTZ R123, R45, c[0x0][0x2ec] ;  /* 0x0000bb002d7b7a20 */ /* 0x000fe20000410000 */
[----:B------:R-:W2:Y:S04]  /*5fa0*/  MUFU.TANH R121, R121 ;  /* 0x0000007900797308 */ /* 0x000ea80000002400 */
[----:B------:R-:W-:Y:S01]  /*5fb0*/  HMMA.16816.F32.BF16 R116, R16, R50, R116 ;  /* 0x000000321074723c */ /* 0x000fe20000041874 */
[----:B------:R-:W4:Y:S03]  /*5fc0*/  LDSM.16.M88.4 R48, [R237+0x4000] ;  /* 0x00400000ed30783b */ /* 0x000f260000000200 */
[----:B------:R-:W5:Y:S04]  /*5fd0*/  MUFU.TANH R122, R44 ;  /* 0x0000002c007a7308 */ /* 0x000f680000002400 */
[----:B-1----:R-:W-:Y:S04]  /*5fe0*/  HMMA.16816.F32.BF16 R112, R8, R128, R112 ;  /* 0x000000800870723c */ /* 0x002fe80000041870 */
[----:B------:R-:W-:Y:S01]  /*5ff0*/  MUFU.TANH R215, R215 ;  /* 0x000000d700d77308 */ /* 0x000fe20000002400 */
[----:B--2---:R-:W-:-:S02]  /*6000*/  FFMA.FTZ R121, R0, UR4, R121 ;  /* 0x0000000400797c23 */ /* 0x004fc40008010079 */
[----:B------:R-:W-:Y:S01]  /*6010*/  IADD3 R128, R172, 0xa1, RZ ;  /* 0x000000a1ac807810 */ /* 0x000fe20007ffe0ff */
[----:B------:R-:W-:Y:S01]  /*6020*/  HMMA.16816.F32.BF16 R108, R8, R130, R108 ;  /* 0x00000082086c723c */ /* 0x000fe2000004186c */
[----:B------:R-:W-:Y:S02]  /*6030*/  FMUL.FTZ R52, R52, c[0x0][0x2ec] ;  /* 0x0000bb0034347a20 */ /* 0x000fe40000410000 */
[----:B------:R-:W-:Y:S01]  /*6040*/  FMUL.FTZ R53, R53, c[0x0][0x2ec] ;  /* 0x0000bb0035357a20 */ /* 0x000fe20000410000 */
[----:B------:R-:W1:Y:S01]  /*6050*/  MUFU.TANH R217, R217 ;  /* 0x000000d900d97308 */ /* 0x000e620000002400 */
[----:B------:R-:W-:Y:S02]  /*6060*/  FMUL.FTZ R54, R54, c[0x0][0x2ec] ;  /* 0x0000bb0036367a20 */ /* 0x000fe40000410000 */
[----:B------:R-:W-:Y:S01]  /*6070*/  FMUL.FTZ R131, R55, c[0x0][0x2ec] ;  /* 0x0000bb0037837a20 */ /* 0x000fe20000410000 */
[----:B------:R-:W-:Y:S01]  /*6080*/  HMMA.16816.F32.BF16 R104, R12, R124, R104 ;  /* 0x0000007c0c68723c */ /* 0x000fe20000041868 */
[----:B------:R-:W-:-:S02]  /*6090*/  FMUL.FTZ R119, R119, c[0x0][0x2ec] ;  /* 0x0000bb0077777a20 */ /* 0x000fc40000410000 */
[----:B------:R-:W-:Y:S01]  /*60a0*/  FMUL.FTZ R117, R117, c[0x0][0x2ec] ;  /* 0x0000bb0075757a20 */ /* 0x000fe20000410000 */
[----:B------:R-:W-:Y:S01]  /*60b0*/  MUFU.TANH R219, R52 ;  /* 0x0000003400db7308 */ /* 0x000fe20000002400 */
[----:B------:R-:W-:Y:S02]  /*60c0*/  FMUL.FTZ R116, R116, c[0x0][0x2ec] ;  /* 0x0000bb0074747a20 */ /* 0x000fe40000410000 */
[----:B------:R-:W-:Y:S01]  /*60d0*/  FMUL.FTZ R124, R46, c[0x0][0x2ec] ;  /* 0x0000bb002e7c7a20 */ /* 0x000fe20000410000 */
[----:B------:R-:W-:Y:S01]  /*60e0*/  HMMA.16816.F32.BF16 R100, R12, R126, R100 ;  /* 0x0000007e0c64723c */ /* 0x000fe20000041864 */
[----:B------:R-:W-:Y:S02]  /*60f0*/  FMUL.FTZ R118, R118, c[0x0][0x2ec] ;  /* 0x0000bb0076767a20 */ /* 0x000fe40000410000 */
[----:B------:R-:W-:Y:S01]  /*6100*/  FFMA.FTZ R130, R149, UR4, R224 ;  /* 0x0000000495827c23 */ /* 0x000fe200080100e0 */
[----:B------:R-:W-:Y:S01]  /*6110*/  MUFU.TANH R223, R53 ;  /* 0x0000003500df7308 */ /* 0x000fe20000002400 */
[----:B-----5:R-:W-:-:S02]  /*6120*/  FFMA.FTZ R122, R185, UR4, R122 ;  /* 0x00000004b97a7c23 */ /* 0x020fc4000801007a */
[----:B------:R-:W-:Y:S01]  /*6130*/  FMUL.FTZ R126, R47, c[0x0][0x2ec] ;  /* 0x0000bb002f7e7a20 */ /* 0x000fe20000410000 */
[----:B---3--:R-:W-:Y:S01]  /*6140*/  HMMA.16816.F32.BF16 R96, R12, R40, R96 ;  /* 0x000000280c60723c */ /* 0x008fe20000041860 */
[----:B------:R-:W2:Y:S01]  /*6150*/  LDSM.16.M88.4 R44, [R234+0x7000] ;  /* 0x00700000ea2c783b */ /* 0x000ea20000000200 */
[----:B------:R-:W-:Y:S01]  /*6160*/  FFMA.FTZ R127, R149, UR4, R228 ;  /* 0x00000004957f7c23 */ /* 0x000fe200080100e4 */
[----:B------:R-:W-:Y:S01]  /*6170*/  IADD3 R228, R172, 0xb1, RZ ;  /* 0x000000b1ace47810 */ /* 0x000fe20007ffe0ff */
[----:B------:R3:W5:Y:S01]  /*6180*/  MUFU.TANH R227, R54 ;  /* 0x0000003600e37308 */ /* 0x0007620000002400 */
[----:B-1----:R-:W-:-:S03]  /*6190*/  FFMA.FTZ R149, R171, UR4, R217 ;  /* 0x00000004ab957c23 */ /* 0x002fc600080100d9 */
[----:B------:R-:W-:Y:S01]  /*61a0*/  HMMA.16816.F32.BF16 R92, R12, R42, R92 ;  /* 0x0000002a0c5c723c */ /* 0x000fe2000004185c */
[----:B------:R-:W1:Y:S03]  /*61b0*/  LDSM.16.M88.4 R40, [R164+0x4000] ;  /* 0x00400000a428783b */ /* 0x000e660000000200 */
[----:B------:R4:W-:Y:S04]  /*61c0*/  MUFU.TANH R233, R119 ;  /* 0x0000007700e97308 */ /* 0x0009e80000002400 */
[----:B------:R-:W-:Y:S01]  /*61d0*/  HMMA.16816.F32.BF16 R112, R16, R56, R112 ;  /* 0x000000381070723c */ /* 0x000fe20000041870 */
[----:B---3--:R-:W3:Y:S03]  /*61e0*/  LDSM.16.M88.4 R52, [R234+0x7800] ;  /* 0x00780000ea34783b */ /* 0x008ee60000000200 */
[----:B------:R-:W2:Y:S01]  /*61f0*/  MUFU.TANH R124, R124 ;  /* 0x0000007c007c7308 */ /* 0x000ea20000002400 */
[----:B-----5:R-:W-:-:S03]  /*6200*/  FFMA.FTZ R227, R189, UR4, R227 ;  /* 0x00000004bde37c23 */ /* 0x020fc600080100e3 */
[----:B------:R-:W-:Y:S01]  /*6210*/  HMMA.16816.F32.BF16 R108, R16, R58, R108 ;  /* 0x0000003a106c723c */ /* 0x000fe2000004186c */
[----:B------:R-:W5:Y:S01]  /*6220*/  LDSM.16.M88.4 R56, [R237+0x4800] ;  /* 0x00480000ed38783b */ /* 0x000f620000000200 */
[----:B----4-:R-:W-:Y:S02]  /*6230*/  FFMA.FTZ R119, R147, UR4, R226 ;  /* 0x0000000493777c23 */ /* 0x010fe400080100e2 */
[----:B------:R-:W4:Y:S01]  /*6240*/  MUFU.TANH R126, R126 ;  /* 0x0000007e007e7308 */ /* 0x000f220000002400 */
[----:B------:R-:W-:-:S03]  /*6250*/  IADD3 R226, R172, 0xb0, RZ ;  /* 0x000000b0ace27810 */ /* 0x000fc60007ffe0ff */
[----:B------:R-:W-:Y:S04]  /*6260*/  HMMA.16816.F32.BF16 R104, R8, R48, R104 ;  /* 0x000000300868723c */ /* 0x000fe80000041868 */
[----:B------:R1:W-:Y:S01]  /*6270*/  MUFU.TANH R229, R117 ;  /* 0x0000007500e57308 */ /* 0x0003e20000002400 */
[----:B--2---:R-:W-:-:S03]  /*6280*/  FFMA.FTZ R124, R185, UR4, R124 ;  /* 0x00000004b97c7c23 */ /* 0x004fc6000801007c */
[----:B------:R-:W-:Y:S01]  /*6290*/  HMMA.16816.F32.BF16 R100, R8, R50, R100 ;  /* 0x000000320864723c */ /* 0x000fe20000041864 */
[----:B------:R-:W-:Y:S01]  /*62a0*/  LDSM.16.M88.4 R48, [R164+0x4800] ;  /* 0x00480000a430783b */ /* 0x000fe20000000200 */
[----:B------:R-:W-:Y:S02]  /*62b0*/  FMUL.FTZ R113, R113, c[0x0][0x2ec] ;  /* 0x0000bb0071717a20 */ /* 0x000fe40000410000 */
[----:B------:R-:W-:Y:S01]  /*62c0*/  FMUL.FTZ R115, R115, c[0x0][0x2ec] ;  /* 0x0000bb0073737a20 */ /* 0x000fe20000410000 */
[----:B------:R-:W-:Y:S01]  /*62d0*/  MUFU.TANH R116, R116 ;  /* 0x0000007400747308 */ /* 0x000fe20000002400 */
[----:B----4-:R-:W-:Y:S02]  /*62e0*/  FFMA.FTZ R126, R187, UR4, R126 ;  /* 0x00000004bb7e7c23 */ /* 0x010fe4000801007e */
[----:B------:R-:W-:Y:S01]  /*62f0*/  HMMA.16816.F32.BF16 R88, R12, R44, R88 ;  /* 0x0000002c0c58723c */ /* 0x000fe20000041858 */
[----:B------:R-:W-:Y:S02]  /*6300*/  FMUL.FTZ R110, R110, c[0x0][0x2ec] ;  /* 0x0000bb006e6e7a20 */ /* 0x000fe40000410000 */
[----:B------:R-:W-:-:S02]  /*6310*/  FMUL.FTZ R111, R111, c[0x0][0x2ec] ;  /* 0x0000bb006f6f7a20 */ /* 0x000fc40000410000 */
[----:B------:R2:W-:Y:S01]  /*6320*/  MUFU.TANH R129, R113 ;  /* 0x0000007100817308 */ /* 0x0005e20000002400 */
[----:B-1----:R-:W-:Y:S02]  /*6330*/  FFMA.FTZ R117, R157, UR4, R212 ;  /* 0x000000049d757c23 */ /* 0x002fe400080100d4 */
[----:B------:R-:W-:Y:S01]  /*6340*/  HMMA.16816.F32.BF16 R84, R12, R46, R84 ;  /* 0x0000002e0c54723c */ /* 0x000fe20000041854 */
[----:B------:R-:W1:Y:S01]  /*6350*/  LDSM.16.M88.4 R44, [R234+0x8000] ;  /* 0x00800000ea2c783b */ /* 0x000e620000000200 */
[----:B------:R-:W-:Y:S02]  /*6360*/  FFMA.FTZ R185, R189, UR4, R219 ;  /* 0x00000004bdb97c23 */ /* 0x000fe400080100db */
[----:B------:R-:W-:Y:S01]  /*6370*/  FMUL.FTZ R112, R112, c[0x0][0x2ec] ;  /* 0x0000bb0070707a20 */ /* 0x000fe20000410000 */
[----:B------:R-:W4:Y:S01]  /*6380*/  MUFU.TANH R125, R115 ;  /* 0x00000073007d7308 */ /* 0x000f220000002400 */
[----:B------:R-:W-:Y:S02]  /*6390*/  FMUL.FTZ R114, R114, c[0x0][0x2ec] ;  /* 0x0000bb0072727a20 */ /* 0x000fe40000410000 */
[----:B------:R-:W-:Y:S01]  /*63a0*/  HMMA.16816.F32.BF16 R104, R16, R40, R104 ;  /* 0x000000281068723c */ /* 0x000fe20000041868 */
[----:B--2---:R-:W-:-:S04]  /*63b0*/  FFMA.FTZ R113, R163, UR4, R198 ;  /* 0x00000004a3717c23 */ /* 0x004fc800080100c6 */
[----:B------:R-:W-:Y:S02]  /*63c0*/  MUFU.TANH R118, R118 ;  /* 0x0000007600767308 */ /* 0x000fe40000002400 */
[----:B------:R-:W-:Y:S01]  /*63d0*/  FMUL.FTZ R40, R108, c[0x0][0x2ec] ;  /* 0x0000bb006c287a20 */ /* 0x000fe20000410000 */
[C---:B---3--:R-:W-:Y:S01]  /*63e0*/  HMMA.16816.F32.BF16 R80, R12.reuse, R52, R80 ;  /* 0x000000340c50723c */ /* 0x048fe20000041850 */
[----:B------:R-:W-:Y:S01]  /*63f0*/  FMUL.FTZ R108, R109, c[0x0][0x2ec] ;  /* 0x0000bb006d6c7a20 */ /* 0x000fe20000410000 */
[----:B------:R-:W-:Y:S01]  /*6400*/  FSEL R113, R113, -INF , !P4 ;  /* 0xff80000071717808 */ /* 0x000fe20006000000 */
[----:B------:R-:W-:Y:S01]  /*6410*/  FFMA.FTZ R109, R163, UR4, R136 ;  /* 0x00000004a36d7c23 */ /* 0x000fe20008010088 */
[----:B------:R-:W-:Y:S01]  /*6420*/  ISETP.GE.AND P4, PT, R156, R167, PT ;  /* 0x000000a79c00720c */ /* 0x000fe20003f86270 */
[----:B----4-:R-:W-:Y:S01]  /*6430*/  IMAD.MOV.U32 R166, RZ, RZ, R125 ;  /* 0x000000ffffa67224 */ /* 0x010fe200078e007d */
[----:B------:R-:W2:Y:S01]  /*6440*/  MUFU.TANH R139, R40 ;  /* 0x00000028008b7308 */ /* 0x000ea20000002400 */
[----:B------:R-:W-:Y:S01]  /*6450*/  FFMA.FTZ R125, R145, UR4, R230 ;  /* 0x00000004917d7c23 */ /* 0x000fe200080100e6 */
[----:B------:R-:W-:Y:S01]  /*6460*/  HMMA.16816.F32.BF16 R76, R12, R54, R76 ;  /* 0x000000360c4c723c */ /* 0x000fe2000004184c */
[----:B------:R-:W3:Y:S01]  /*6470*/  LDSM.16.M88.4 R52, [R237+0x5000] ;  /* 0x00500000ed34783b */ /* 0x000ee20000000200 */
[----:B------:R-:W-:Y:S01]  /*6480*/  FFMA.FTZ R115, R170, UR4, R137 ;  /* 0x00000004aa737c23 */ /* 0x000fe20008010089 */
[----:B------:R-:W-:Y:S01]  /*6490*/  FSEL R109, R109, -INF , !P6 ;  /* 0xff8000006d6d7808 */ /* 0x000fe20007000000 */
[----:B------:R-:W-:Y:S01]  /*64a0*/  FFMA.FTZ R198, R145, UR4, R246 ;  /* 0x0000000491c67c23 */ /* 0x000fe200080100f6 */
[C---:B------:R-:W-:Y:S01]  /*64b0*/  ISETP.GE.AND P6, PT, R158.reuse, R165, PT ;  /* 0x000000a59e00720c */ /* 0x040fe20003fc6270 */
[----:B------:R-:W-:Y:S01]  /*64c0*/  MUFU.TANH R108, R108 ;  /* 0x0000006c006c7308 */ /* 0x000fe20000002400 */
[----:B------:R-:W-:Y:S01]  /*64d0*/  FSEL R115, R115, -INF , !P2 ;  /* 0xff80000073737808 */ /* 0x000fe20005000000 */
[----:B-----5:R-:W-:Y:S01]  /*64e0*/  HMMA.16816.F32.BF16 R96, R8, R56, R96 ;  /* 0x000000380860723c */ /* 0x020fe20000041860 */
[----:B------:R-:W-:Y:S01]  /*64f0*/  ISETP.GE.AND P2, PT, R158, R167, PT ;  /* 0x000000a79e00720c */ /* 0x000fe20003f46270 */
[----:B------:R-:W-:Y:S01]  /*6500*/  FFMA.FTZ R136, R179, UR4, R197 ;  /* 0x00000004b3887c23 */ /* 0x000fe200080100c5 */
[----:B------:R-:W-:Y:S01]  /*6510*/  FSEL R117, R117, -INF , !P6 ;  /* 0xff80000075757808 */ /* 0x000fe20007000000 */
[----:B------:R-:W-:Y:S01]  /*6520*/  FFMA.FTZ R145, R171, UR4, R213 ;  /* 0x00000004ab917c23 */ /* 0x000fe200080100d5 */
[----:B------:R-:W-:Y:S01]  /*6530*/  FSEL R231, R208, -INF , !P2 ;  /* 0xff800000d0e77808 */ /* 0x000fe20005000000 */
[----:B--2---:R-:W-:Y:S01]  /*6540*/  IMAD.MOV.U32 R160, RZ, RZ, R139 ;  /* 0x000000ffffa07224 */ /* 0x004fe200078e008b */
[----:B------:R-:W-:Y:S01]  /*6550*/  IADD3 R57, R172, 0x89, RZ ;  /* 0x00000089ac397810 */ /* 0x000fe20007ffe0ff */
[----:B------:R-:W-:Y:S01]  /*6560*/  HMMA.16816.F32.BF16 R100, R16, R42, R100 ;  /* 0x0000002a1064723c */ /* 0x000fe20000041864 */
[----:B------:R-:W2:Y:S01]  /*6570*/  LDSM.16.M88.4 R40, [R237+0x5800] ;  /* 0x00580000ed28783b */ /* 0x000ea20000000200 */
[----:B------:R-:W-:Y:S01]  /*6580*/  FMUL.FTZ R56, R104, c[0x0][0x2ec] ;  /* 0x0000bb0068387a20 */ /* 0x000fe20000410000 */
[----:B------:R4:W-:Y:S01]  /*6590*/  I2F R163, R57 ;  /* 0x0000003900a37306 */ /* 0x0009e20000201400 */
[----:B------:R-:W-:Y:S01]  /*65a0*/  FMUL.FTZ R104, R105, c[0x0][0x2ec] ;  /* 0x0000bb0069687a20 */ /* 0x000fe20000410000 */
[----:B------:R-:W-:Y:S01]  /*65b0*/  ISETP.GE.AND P2, PT, R152, R165, PT ;  /* 0x000000a59800720c */ /* 0x000fe20003f46270 */
[----:B------:R-:W-:Y:S01]  /*65c0*/  FMUL.FTZ R105, R106, c[0x0][0x2ec] ;  /* 0x0000bb006a697a20 */ /* 0x000fe20000410000 */
[-C--:B------:R-:W-:Y:S01]  /*65d0*/  ISETP.GE.AND P6, PT, R150, R167.reuse, PT ;  /* 0x000000a79600720c */ /* 0x080fe20003fc6270 */
[----:B------:R-:W-:Y:S01]  /*65e0*/  HMMA.16816.F32.BF16 R92, R8, R58, R92 ;  /* 0x0000003a085c723c */ /* 0x000fe2000004185c */
[----:B------:R-:W-:Y:S01]  /*65f0*/  FMUL.FTZ R106, R107, c[0x0][0x2ec] ;  /* 0x0000bb006b6a7a20 */ /* 0x000fe20000410000 */
[----:B------:R-:W-:Y:S01]  /*6600*/  FSEL R200, R200, -INF , !P2 ;  /* 0xff800000c8c87808 */ /* 0x000fe20005000000 */
[----:B------:R5:W2:Y:S01]  /*6610*/  MUFU.TANH R138, R56 ;  /* 0x00000038008a7308 */ /* 0x000aa20000002400 */
[----:B------:R-:W-:Y:S01]  /*6620*/  FFMA.FTZ R139, R5, UR4, R193 ;  /* 0x00000004058b7c23 */ /* 0x000fe200080100c1 */
[----:B------:R-:W-:Y:S01]  /*6630*/  FSEL R130, R130, -INF , !P6 ;  /* 0xff80000082827808 */ /* 0x000fe20007000000 */
[----:B------:R-:W-:Y:S01]  /*6640*/  IMAD.MOV.U32 R5, RZ, RZ, R160 ;  /* 0x000000ffff057224 */ /* 0x000fe200078e00a0 */
[----:B------:R-:W-:Y:S01]  /*6650*/  IADD3 R58, R172, 0x91, RZ ;  /* 0x00000091ac3a7810 */ /* 0x000fe20007ffe0ff */
[----:B-1----:R-:W-:Y:S01]  /*6660*/  HMMA.16816.F32.BF16 R72, R12, R44, R72 ;  /* 0x0000002c0c48723c */ /* 0x002fe20000041848 */
[----:B------:R-:W-:Y:S01]  /*6670*/  FFMA.FTZ R59, R153, UR4, R220 ;  /* 0x00000004993b7c23 */ /* 0x000fe200080100dc */
[C---:B------:R-:W-:Y:S01]  /*6680*/  ISETP.GE.AND P2, PT, R144.reuse, R167, PT ;  /* 0x000000a79000720c */ /* 0x040fe20003f46270 */
[----:B----4-:R-:W-:Y:S01]  /*6690*/  FFMA.FTZ R57, R155, UR4, R214 ;  /* 0x000000049b397c23 */ /* 0x010fe200080100d6 */
[----:B------:R-:W-:Y:S01]  /*66a0*/  MUFU.TANH R110, R110 ;  /* 0x0000006e006e7308 */ /* 0x000fe20000002400 */
[----:B------:R-:W-:Y:S01]  /*66b0*/  ISETP.GE.AND P6, PT, R144, R165, PT ;  /* 0x000000a59000720c */ /* 0x000fe20003fc6270 */
[----:B------:R-:W-:Y:S01]  /*66c0*/  FFMA.FTZ R160, R181, UR4, R195 ;  /* 0x00000004b5a07c23 */ /* 0x000fe200080100c3 */
[----:B------:R-:W-:Y:S01]  /*66d0*/  IADD3 R230, R172, 0xa8, RZ ;  /* 0x000000a8ace67810 */ /* 0x000fe20007ffe0ff */
[----:B------:R-:W-:Y:S01]  /*66e0*/  HMMA.16816.F32.BF16 R96, R16, R48, R96 ;  /* 0x000000301060723c */ /* 0x000fe20000041860 */
[----:B------:R-:W-:Y:S01]  /*66f0*/  FMUL.FTZ R107, R100, c[0x0][0x2ec] ;  /* 0x0000bb00646b7a20 */ /* 0x000fe20000410000 */
[----:B------:R-:W-:Y:S01]  /*6700*/  FSEL R57, R57, -INF , !P1 ;  /* 0xff80000039397808 */ /* 0x000fe20004800000 */
[----:B-----5:R-:W-:Y:S01]  /*6710*/  FFMA.FTZ R56, R159, UR4, R202 ;  /* 0x000000049f387c23 */ /* 0x020fe200080100ca */
[-C--:B------:R-:W-:Y:S01]  /*6720*/  ISETP.GE.AND P1, PT, R148, R167.reuse, PT ;  /* 0x000000a79400720c */ /* 0x080fe20003f26270 */
[----:B------:R-:W-:Y:S01]  /*6730*/  FMUL.FTZ R100, R101, c[0x0][0x2ec] ;  /* 0x0000bb0065647a20 */ /* 0x000fe20000410000 */
[----:B------:R-:W1:Y:S01]  /*6740*/  MUFU.TANH R134, R134 ;  /* 0x0000008600867308 */ /* 0x000e620000002400 */
[----:B------:R-:W-:Y:S01]  /*6750*/  FMUL.FTZ R101, R103, c[0x0][0x2ec] ;  /* 0x0000bb0067657a20 */ /* 0x000fe20000410000 */
[----:B------:R-:W-:Y:S01]  /*6760*/  HMMA.16816.F32.BF16 R68, R12, R46, R68 ;  /* 0x0000002e0c44723c */ /* 0x000fe20000041844 */
[----:B------:R-:W4:Y:S01]  /*6770*/  LDSM.16.M88.4 R44, [R237+0x6000] ;  /* 0x00600000ed2c783b */ /* 0x000f220000000200 */
[----:B------:R-:W-:Y:S01]  /*6780*/  FSEL R56, R56, -INF , !P3 ;  /* 0xff80000038387808 */ /* 0x000fe20005800000 */
[----:B------:R-:W-:Y:S01]  /*6790*/  FFMA.FTZ R202, R159, UR4, R206 ;  /* 0x000000049fca7c23 */ /* 0x000fe200080100ce */
[----:B------:R-:W-:Y:S01]  /*67a0*/  FSEL R206, R204, -INF , !P0 ;  /* 0xff800000ccce7808 */ /* 0x000fe20004000000 */
[----:B------:R-:W-:Y:S01]  /*67b0*/  FFMA.FTZ R204, R155, UR4, R210 ;  /* 0x000000049bcc7c23 */ /* 0x000fe200080100d2 */
[C---:B------:R-:W-:Y:S01]  /*67c0*/  ISETP.GE.AND P0, PT, R154.reuse, R167, PT ;  /* 0x000000a79a00720c */ /* 0x040fe20003f06270 */
[----:B------:R5:W-:Y:S01]  /*67d0*/  STL [R1], R56 ;  /* 0x0000003801007387 */ /* 0x000be20000100800 */
[----:B------:R-:W-:Y:S01]  /*67e0*/  HMMA.16816.F32.BF16 R92, R16, R50, R92 ;  /* 0x00000032105c723c */ /* 0x000fe2000004185c */
[-C--:B------:R-:W-:Y:S01]  /*67f0*/  ISETP.GE.AND P3, PT, R154, R165.reuse, PT ;  /* 0x000000a59a00720c */ /* 0x080fe20003f66270 */
[----:B------:R1:W-:Y:S01]  /*6800*/  I2F R159, R58 ;  /* 0x0000003a009f7306 */ /* 0x0003e20000201400 */
[----:B------:R-:W4:Y:S01]  /*6810*/  LDSM.16.M88.4 R48, [R164+0x5000] ;  /* 0x00500000a430783b */ /* 0x000f220000000200 */
[----:B------:R-:W-:Y:S01]  /*6820*/  FSEL R119, R119, -INF , !P1 ;  /* 0xff80000077777808 */ /* 0x000fe20004800000 */
[----:B--2---:R-:W-:Y:S01]  /*6830*/  IMAD.MOV.U32 R250, RZ, RZ, R138 ;  /* 0x000000fffffa7224 */ /* 0x004fe200078e008a */
[----:B------:R-:W-:Y:S01]  /*6840*/  ISETP.GE.AND P1, PT, R142, R165, PT ;  /* 0x000000a58e00720c */ /* 0x000fe20003f26270 */
[----:B------:R-:W-:Y:S01]  /*6850*/  FFMA.FTZ R144, R173, UR4, R211 ;  /* 0x00000004ad907c23 */ /* 0x000fe200080100d3 */
[C---:B---3--:R-:W-:Y:S01]  /*6860*/  HMMA.16816.F32.BF16 R88, R8.reuse, R52, R88 ;  /* 0x000000340858723c */ /* 0x048fe20000041858 */
[----:B------:R-:W-:Y:S01]  /*6870*/  FMUL.FTZ R103, R98, c[0x0][0x2ec] ;  /* 0x0000bb0062677a20 */ /* 0x000fe20000410000 */
[----:B------:R-:W-:Y:S01]  /*6880*/  FSEL R59, R59, -INF , !P3 ;  /* 0xff8000003b3b7808 */ /* 0x000fe20005800000 */
[----:B------:R-:W2:Y:S01]  /*6890*/  MUFU.TANH R120, R120 ;  /* 0x0000007800787308 */ /* 0x000ea20000002400 */
[-C--:B------:R-:W-:Y:S01]  /*68a0*/  ISETP.GE.AND P3, PT, R146, R167.reuse, PT ;  /* 0x000000a79200720c */ /* 0x080fe20003f66270 */
[----:B------:R-:W-:Y:S01]  /*68b0*/  FFMA.FTZ R158, R221, UR4, R223 ;  /* 0x00000004dd9e7c23 */ /* 0x000fe200080100df */
[----:B------:R-:W-:Y:S01]  /*68c0*/  FSEL R138, R133, -INF , !P1 ;  /* 0xff800000858a7808 */ /* 0x000fe20004800000 */
[----:B------:R-:W-:Y:S01]  /*68d0*/  FFMA.FTZ R223, R249, UR4, R118 ;  /* 0x00000004f9df7c23 */ /* 0x000fe20008010076 */
[C---:B------:R-:W-:Y:S01]  /*68e0*/  HMMA.16816.F32.BF16 R84, R8.reuse, R54, R84 ;  /* 0x000000360854723c */ /* 0x040fe20000041854 */
[----:B------:R-:W-:Y:S01]  /*68f0*/  LDSM.16.M88.4 R52, [R164+0x5800] ;  /* 0x00580000a434783b */ /* 0x000fe20000000200 */
[----:B-1----:R-:W-:Y:S01]  /*6900*/  IADD3 R58, R172, 0x98, RZ ;  /* 0x00000098ac3a7810 */ /* 0x002fe20007ffe0ff */
[----:B------:R-:W1:Y:S01]  /*6910*/  MUFU.TANH R123, R123 ;  /* 0x0000007b007b7308 */ /* 0x000e620000002400 */
[----:B------:R-:W-:Y:S01]  /*6920*/  FSEL R202, R202, -INF , !P5 ;  /* 0xff800000caca7808 */ /* 0x000fe20006800000 */
[----:B------:R-:W-:Y:S01]  /*6930*/  FFMA.FTZ R134, R183, UR4, R134 ;  /* 0x00000004b7867c23 */ /* 0x000fe20008010086 */
[----:B------:R-:W-:Y:S01]  /*6940*/  FSEL R204, R204, -INF , !P4 ;  /* 0xff800000cccc7808 */ /* 0x000fe20006000000 */
[----:B------:R-:W-:Y:S01]  /*6950*/  FMUL.FTZ R102, R102, c[0x0][0x2ec] ;  /* 0x0000bb0066667a20 */ /* 0x000fe20000410000 */
[C---:B------:R-:W-:Y:S01]  /*6960*/  HMMA.16816.F32.BF16 R80, R8.reuse, R40, R80 ;  /* 0x000000280850723c */ /* 0x040fe20000041850 */
[----:B-----5:R-:W-:Y:S01]  /*6970*/  IADD3 R56, R172, 0x90, RZ ;  /* 0x00000090ac387810 */ /* 0x020fe20007ffe0ff */
[----:B------:R-:W-:Y:S01]  /*6980*/  FMUL.FTZ R98, R92, c[0x0][0x2ec] ;  /* 0x0000bb005c627a20 */ /* 0x000fe20000410000 */
[----:B------:R3:W-:Y:S01]  /*6990*/  I2F R155, R58 ;  /* 0x0000003a009b7306 */ /* 0x0007e20000201400 */
[----:B------:R-:W-:Y:S01]  /*69a0*/  FMUL.FTZ R92, R93, c[0x0][0x2ec] ;  /* 0x0000bb005d5c7a20 */ /* 0x000fe20000410000 */
[----:B------:R-:W-:Y:S01]  /*69b0*/  ISETP.GE.AND P5, PT, R152, R167, PT ;  /* 0x000000a79800720c */ /* 0x000fe20003fa6270 */
[----:B------:R-:W-:Y:S01]  /*69c0*/  FMUL.FTZ R93, R95, c[0x0][0x2ec] ;  /* 0x0000bb005f5d7a20 */ /* 0x000fe20000410000 */
[-C--:B------:R-:W-:Y:S01]  /*69d0*/  ISETP.GE.AND P4, PT, R150, R165.reuse, PT ;  /* 0x000000a59600720c */ /* 0x080fe20003f86270 */
[C---:B------:R-:W-:Y:S01]  /*69e0*/  HMMA.16816.F32.BF16 R76, R8.reuse, R42, R76 ;  /* 0x0000002a084c723c */ /* 0x040fe2000004184c */
[----:B------:R-:W5:Y:S01]  /*69f0*/  LDSM.16.M88.4 R40, [R234+0x8800] ;  /* 0x00880000ea28783b */ /* 0x000f620000000200 */
[----:B------:R-:W-:Y:S01]  /*6a00*/  IMAD.MOV.U32 R95, RZ, RZ, R129 ;  /* 0x000000ffff5f7224 */ /* 0x000fe200078e0081 */
[----:B------:R1:W-:Y:S01]  /*6a10*/  I2F R161, R56 ;  /* 0x0000003800a17306 */ /* 0x0003e20000201400 */
[----:B------:R-:W-:Y:S01]  /*6a20*/  FFMA.FTZ R129, R147, UR4, R132 ;  /* 0x0000000493817c23 */ /* 0x000fe20008010084 */
[----:B------:R-:W-:Y:S01]  /*6a30*/  FSEL R125, R125, -INF , !P3 ;  /* 0xff8000007d7d7808 */ /* 0x000fe20005800000 */
[----:B------:R-:W-:Y:S01]  /*6a40*/  FFMA.FTZ R132, R143, UR4, R248 ;  /* 0x000000048f847c23 */ /* 0x000fe200080100f8 */
[----:B------:R-:W-:Y:S01]  /*6a50*/  ISETP.GE.AND P3, PT, R140, R165, PT ;  /* 0x000000a58c00720c */ /* 0x000fe20003f66270 */
[C---:B----4-:R-:W-:Y:S01]  /*6a60*/  HMMA.16816.F32.BF16 R72, R8.reuse, R44, R72 ;  /* 0x0000002c0848723c */ /* 0x050fe20000041848 */
[----:B------:R-:W-:Y:S01]  /*6a70*/  FSEL R127, R127, -INF , !P4 ;  /* 0xff8000007f7f7808 */ /* 0x000fe20006000000 */
[----:B------:R-:W-:Y:S01]  /*6a80*/  FFMA.FTZ R147, R175, UR4, R209 ;  /* 0x00000004af937c23 */ /* 0x000fe200080100d1 */
[-C--:B------:R-:W-:Y:S01]  /*6a90*/  ISETP.GE.AND P4, PT, R142, R167.reuse, PT ;  /* 0x000000a78e00720c */ /* 0x080fe20003f86270 */
[----:B---3--:R-:W-:Y:S01]  /*6aa0*/  FFMA.FTZ R58, R151, UR4, R218 ;  /* 0x00000004973a7c23 */ /* 0x008fe200080100da */
[----:B------:R-:W-:Y:S01]  /*6ab0*/  FSEL R139, R139, -INF , !P3 ;  /* 0xff8000008b8b7808 */ /* 0x000fe20005800000 */
[----:B------:R-:W-:Y:S01]  /*6ac0*/  FFMA.FTZ R142, R175, UR4, R205 ;  /* 0x00000004af8e7c23 */ /* 0x000fe200080100cd */
[----:B------:R-:W-:Y:S01]  /*6ad0*/  ISETP.GE.AND P3, PT, R182, R167, PT ;  /* 0x000000a7b600720c */ /* 0x000fe20003f66270 */
[----:B------:R-:W-:Y:S01]  /*6ae0*/  HMMA.16816.F32.BF16 R68, R8, R46, R68 ;  /* 0x0000002e0844723c */ /* 0x000fe20000041844 */
[----:B------:R-:W3:Y:S01]  /*6af0*/  LDSM.16.M88.4 R44, [R237+0x6800] ;  /* 0x00680000ed2c783b */ /* 0x000ee20000000200 */
[----:B------:R-:W-:Y:S01]  /*6b00*/  FSEL R58, R58, -INF , !P5 ;  /* 0xff8000003a3a7808 */ /* 0x000fe20006800000 */
[----:B-1----:R-:W-:Y:S01]  /*6b10*/  FFMA.FTZ R56, R153, UR4, R216 ;  /* 0x0000000499387c23 */ /* 0x002fe200080100d8 */
[-C--:B------:R-:W-:Y:S01]  /*6b20*/  ISETP.GE.AND P5, PT, R146, R165.reuse, PT ;  /* 0x000000a59200720c */ /* 0x080fe20003fa6270 */
[----:B------:R-:W-:Y:S01]  /*6b30*/  FFMA.FTZ R146, R177, UR4, R207 ;  /* 0x00000004b1927c23 */ /* 0x000fe200080100cf */
[----:B------:R-:W-:Y:S01]  /*6b40*/  FSEL R142, R142, -INF , !P3 ;  /* 0xff8000008e8e7808 */ /* 0x000fe20005800000 */
[----:B------:R1:W-:Y:S01]  /*6b50*/  I2F R216, R128 ;  /* 0x0000008000d87306 */ /* 0x0003e20000201400 */
[C---:B------:R-:W-:Y:S01]  /*6b60*/  HMMA.16816.F32.BF16 R88, R16.reuse, R48, R88 ;  /* 0x000000301058723c */ /* 0x040fe20000041858 */
[----:B------:R-:W-:Y:S01]  /*6b70*/  FSEL R56, R56, -INF , !P0 ;  /* 0xff80000038387808 */ /* 0x000fe20004000000 */
[----:B--2---:R-:W-:Y:S01]  /*6b80*/  FFMA.FTZ R120, R183, UR4, R120 ;  /* 0x00000004b7787c23 */ /* 0x004fe20008010078 */
[-C--:B------:R-:W-:Y:S01]  /*6b90*/  ISETP.GE.AND P0, PT, R148, R165.reuse, PT ;  /* 0x000000a59400720c */ /* 0x080fe20003f06270 */
[----:B------:R-:W-:Y:S01]  /*6ba0*/  FFMA.FTZ R148, R173, UR4, R215 ;  /* 0x00000004ad947c23 */ /* 0x000fe200080100d7 */
[----:B------:R-:W-:Y:S01]  /*6bb0*/  ISETP.GE.AND P3, PT, R174, R165, PT ;  /* 0x000000a5ae00720c */ /* 0x000fe20003f66270 */
[----:B------:R-:W-:Y:S01]  /*6bc0*/  FFMA.FTZ R123, R187, UR4, R123 ;  /* 0x00000004bb7b7c23 */ /* 0x000fe2000801007b */
[----:B------:R-:W-:Y:S01]  /*6bd0*/  FSEL R129, R129, -INF , !P0 ;  /* 0xff80000081817808 */ /* 0x000fe20004000000 */
[----:B------:R-:W-:Y:S01]  /*6be0*/  HMMA.16816.F32.BF16 R84, R16, R50, R84 ;  /* 0x000000321054723c */ /* 0x000fe20000041854 */
[----:B------:R-:W2:Y:S01]  /*6bf0*/  LDSM.16.M88.4 R48, [R164+0x6000] ;  /* 0x00600000a430783b */ /* 0x000ea20000000200 */
[----:B------:R-:W-:Y:S01]  /*6c00*/  ISETP.GE.AND P0, PT, R140, R167, PT ;  /* 0x000000a78c00720c */ /* 0x000fe20003f06270 */
[----:B------:R-:W-:Y:S01]  /*6c10*/  MUFU.TANH R111, R111 ;  /* 0x0000006f006f7308 */ /* 0x000fe20000002400 */
[----:B------:R-:W-:Y:S01]  /*6c20*/  FSEL R154, R121, -INF , !P3 ;  /* 0xff800000799a7808 */ /* 0x000fe20005800000 */
[----:B------:R-:W-:Y:S01]  /*6c30*/  FFMA.FTZ R140, R181, UR4, R199 ;  /* 0x00000004b58c7c23 */ /* 0x000fe200080100c7 */
[----:B------:R-:W-:Y:S01]  /*6c40*/  FSEL R133, R252, -INF , !P0 ;  /* 0xff800000fc857808 */ /* 0x000fe20004000000 */
[----:B-1----:R-:W-:Y:S01]  /*6c50*/  FFMA.FTZ R128, R143, UR4, R232 ;  /* 0x000000048f807c23 */ /* 0x002fe200080100e8 */
[----:B------:R-:W-:Y:S01]  /*6c60*/  IADD3 R252, R172, 0x69, RZ ;  /* 0x00000069acfc7810 */ /* 0x000fe20007ffe0ff */
[----:B-----5:R-:W-:Y:S01]  /*6c70*/  HMMA.16816.F32.BF16 R64, R12, R40, R64 ;  /* 0x000000280c40723c */ /* 0x020fe20000041840 */
[----:B------:R-:W-:Y:S01]  /*6c80*/  ISETP.GE.AND P0, PT, R184, R165, PT ;  /* 0x000000a5b800720c */ /* 0x000fe20003f06270 */
[----:B------:R-:W1:Y:S01]  /*6c90*/  MUFU.TANH R131, R131 ;  /* 0x0000008300837308 */ /* 0x000e620000002400 */
[-C--:B------:R-:W-:Y:S01]  /*6ca0*/  ISETP.GE.AND P3, PT, R196, R167.reuse, PT ;  /* 0x000000a7c400720c */ /* 0x080fe20003f66270 */
[----:B------:R-:W-:Y:S01]  /*6cb0*/  FFMA.FTZ R143, R177, UR4, R203 ;  /* 0x00000004b18f7c23 */ /* 0x000fe200080100cb */
[----:B------:R-:W-:Y:S01]  /*6cc0*/  FSEL R146, R146, -INF , !P0 ;  /* 0xff80000092927808 */ /* 0x000fe20004000000 */
[----:B------:R-:W-:Y:S01]  /*6cd0*/  IMAD.MOV.U32 R193, RZ, RZ, R166 ;  /* 0x000000ffffc17224 */ /* 0x000fe200078e00a6 */
[----:B------:R-:W-:Y:S01]  /*6ce0*/  IADD3 R40, R172, 0x79, RZ ;  /* 0x00000079ac287810 */ /* 0x000fe20007ffe0ff */
[C---:B------:R-:W-:Y:S01]  /*6cf0*/  HMMA.16816.F32.BF16 R76, R16.reuse, R54, R76 ;  /* 0x00000036104c723c */ /* 0x040fe2000004184c */
[----:B------:R-:W-:Y:S01]  /*6d00*/  ISETP.GE.AND P0, PT, R174, R167, PT ;  /* 0x000000a7ae00720c */ /* 0x000fe20003f06270 */
[----:B------:R-:W4:Y:S01]  /*6d10*/  I2F R252, R252 ;  /* 0x000000fc00fc7306 */ /* 0x000f220000201400 */
[----:B------:R-:W-:Y:S01]  /*6d20*/  FSEL R198, R198, -INF , !P5 ;  /* 0xff800000c6c67808 */ /* 0x000fe20006800000 */
[----:B------:R-:W-:Y:S01]  /*6d30*/  IMAD.MOV.U32 R220, RZ, RZ, R95 ;  /* 0x000000ffffdc7224 */ /* 0x000fe200078e005f */
[----:B------:R-:W-:Y:S01]  /*6d40*/  FSEL R153, R135, -INF , !P0 ;  /* 0xff80000087997808 */ /* 0x000fe20004000000 */
[----:B------:R-:W-:Y:S01]  /*6d50*/  FMUL.FTZ R96, R96, c[0x0][0x2ec] ;  /* 0x0000bb0060607a20 */ /* 0x000fe20000410000 */
[----:B------:R-:W-:Y:S01]  /*6d60*/  IADD3 R55, R172, 0x78, RZ ;  /* 0x00000078ac377810 */ /* 0x000fe20007ffe0ff */
[----:B------:R-:W-:Y:S01]  /*6d70*/  HMMA.16816.F32.BF16 R80, R16, R52, R80 ;  /* 0x000000341050723c */ /* 0x000fe20000041850 */
[----:B------:R-:W-:Y:S01]  /*6d80*/  ISETP.GE.AND P0, PT, R194, R165, PT ;  /* 0x000000a5c200720c */ /* 0x000fe20003f06270 */
[----:B-1----:R-:W-:Y:S01]  /*6d90*/  FFMA.FTZ R131, R221, UR4, R131 ;  /* 0x00000004dd837c23 */ /* 0x002fe20008010083 */
[----:B------:R-:W-:Y:S01]  /*6da0*/  FSEL R128, R128, -INF , !P2 ;  /* 0xff80000080807808 */ /* 0x000fe20005000000 */
[----:B------:R-:W-:Y:S01]  /*6db0*/  MUFU.TANH R107, R107 ;  /* 0x0000006b006b7308 */ /* 0x000fe20000002400 */
[----:B------:R-:W-:Y:S01]  /*6dc0*/  FSEL R132, R132, -INF , !P6 ;  /* 0xff80000084847808 */ /* 0x000fe20007000000 */
[----:B------:R-:W-:Y:S01]  /*6dd0*/  FMUL.FTZ R97, R97, c[0x0][0x2ec] ;  /* 0x0000bb0061617a20 */ /* 0x000fe20000410000 */
[----:B------:R-:W-:Y:S01]  /*6de0*/  FSEL R162, R162, -INF , !P4 ;  /* 0xff800000a2a27808 */ /* 0x000fe20006000000 */
[----:B---3--:R-:W-:Y:S01]  /*6df0*/  HMMA.16816.F32.BF16 R64, R8, R44, R64 ;  /* 0x0000002c0840723c */ /* 0x008fe20000041840 */
[----:B------:R-:W-:Y:S01]  /*6e00*/  IADD3 R54, R172, 0x71, RZ ;  /* 0x00000071ac367810 */ /* 0x000fe20007ffe0ff */
[----:B----4-:R-:W-:Y:S01]  /*6e10*/  FFMA.FTZ R229, R252, UR4, R229 ;  /* 0x00000004fce57c23 */ /* 0x010fe200080100e5 */
[C---:B------:R-:W-:Y:S01]  /*6e20*/  ISETP.GE.AND P5, PT, R188.reuse, R167, PT ;  /* 0x000000a7bc00720c */ /* 0x040fe20003fa6270 */
[----:B------:R-:W1:Y:S01]  /*6e30*/  I2F R45, R55 ;  /* 0x00000037002d7306 */ /* 0x000e620000201400 */
[----:B------:R-:W-:Y:S01]  /*6e40*/  ISETP.GE.AND P2, PT, R188, R165, PT ;  /* 0x000000a5bc00720c */ /* 0x000fe20003f46270 */
[----:B------:R-:W-:Y:S01]  /*6e50*/  FFMA.FTZ R203, R252, UR4, R233 ;  /* 0x00000004fccb7c23 */ /* 0x000fe200080100e9 */
[C---:B------:R-:W-:Y:S01]  /*6e60*/  ISETP.GE.AND P6, PT, R186.reuse, R167, PT ;  /* 0x000000a7ba00720c */ /* 0x040fe20003fc6270 */
[C---:B--2---:R-:W-:Y:S01]  /*6e70*/  HMMA.16816.F32.BF16 R72, R16.reuse, R48, R72 ;  /* 0x000000301048723c */ /* 0x044fe20000041848 */
[----:B------:R-:W-:Y:S01]  /*6e80*/  ISETP.GE.AND P4, PT, R186, R165, PT ;  /* 0x000000a5ba00720c */ /* 0x000fe20003f86270 */
[----:B------:R-:W-:Y:S01]  /*6e90*/  FMUL.FTZ R99, R99, c[0x0][0x2ec] ;  /* 0x0000bb0063637a20 */ /* 0x000fe20000410000 */
[-C--:B------:R-:W-:Y:S01]  /*6ea0*/  ISETP.GE.AND P1, PT, R184, R167.reuse, PT ;  /* 0x000000a7b800720c */ /* 0x080fe20003f26270 */
[----:B------:R-:W2:Y:S01]  /*6eb0*/  I2F R48, R40 ;  /* 0x0000002800307306 */ /* 0x000ea20000201400 */
[----:B------:R-:W-:Y:S01]  /*6ec0*/  FSEL R179, R126, -INF , !P0 ;  /* 0xff8000007eb37808 */ /* 0x000fe20004000000 */
[----:B------:R-:W-:Y:S01]  /*6ed0*/  FMUL.FTZ R89, R89, c[0x0][0x2ec] ;  /* 0x0000bb0059597a20 */ /* 0x000fe20000410000 */
[----:B------:R-:W-:Y:S01]  /*6ee0*/  FSEL R185, R185, -INF , !P3 ;  /* 0xff800000b9b97808 */ /* 0x000fe20005800000 */
[----:B------:R-:W-:Y:S01]  /*6ef0*/  HMMA.16816.F32.BF16 R68, R16, R50, R68 ;  /* 0x000000321044723c */ /* 0x000fe20000041844 */
[C---:B------:R-:W-:Y:S01]  /*6f00*/  ISETP.GE.AND P0, PT, R251.reuse, R167, PT ;  /* 0x000000a7fb00720c */ /* 0x040fe20003f06270 */
[----:B------:R-:W-:Y:S01]  /*6f10*/  FMUL.FTZ R88, R88, c[0x0][0x2ec] ;  /* 0x0000bb0058587a20 */ /* 0x000fe20000410000 */
[-C--:B------:R-:W-:Y:S01]  /*6f20*/  ISETP.GE.AND P3, PT, R251, R165.reuse, PT ;  /* 0x000000a5fb00720c */ /* 0x080fe20003f66270 */
[----:B------:R-:W3:Y:S01]  /*6f30*/  I2F R52, R54 ;  /* 0x0000003600347306 */ /* 0x000ee20000201400 */
[----:B------:R-:W-:Y:S01]  /*6f40*/  FSEL R160, R160, -INF , !P5 ;  /* 0xff800000a0a07808 */ /* 0x000fe20006800000 */
[----:B------:R-:W-:Y:S01]  /*6f50*/  FFMA.FTZ R251, R249, UR4, R116 ;  /* 0x00000004f9fb7c23 */ /* 0x000fe20008010074 */
[----:B------:R-:W-:Y:S01]  /*6f60*/  FSEL R140, R140, -INF , !P2 ;  /* 0xff8000008c8c7808 */ /* 0x000fe20005000000 */
[C---:B-1----:R-:W-:Y:S01]  /*6f70*/  FFMA.FTZ R110, R45.reuse, UR4, R110 ;  /* 0x000000042d6e7c23 */ /* 0x042fe2000801006e */
[----:B------:R-:W-:Y:S01]  /*6f80*/  FSEL R136, R136, -INF , !P6 ;  /* 0xff80000088887808 */ /* 0x000fe20007000000 */
[----:B------:R-:W-:Y:S01]  /*6f90*/  FFMA.FTZ R219, R45, UR4, R5 ;  /* 0x000000042ddb7c23 */ /* 0x000fe20008010005 */
[----:B------:R-:W-:Y:S01]  /*6fa0*/  FSEL R141, R141, -INF , !P4 ;  /* 0xff8000008d8d7808 */ /* 0x000fe20006000000 */
[C---:B--2---:R-:W-:Y:S01]  /*6fb0*/  FFMA.FTZ R108, R48.reuse, UR4, R108 ;  /* 0x00000004306c7c23 */ /* 0x044fe2000801006c */
[----:B------:R-:W-:Y:S01]  /*6fc0*/  FSEL R143, R143, -INF , !P1 ;  /* 0xff8000008f8f7808 */ /* 0x000fe20004800000 */
[----:B------:R-:W-:Y:S01]  /*6fd0*/  FFMA.FTZ R111, R48, UR4, R111 ;  /* 0x00000004306f7c23 */ /* 0x000fe2000801006f */
[----:B------:R-:W-:Y:S01]  /*6fe0*/  IADD3 R252, R172, 0x79, RZ ;  /* 0x00000079acfc7810 */ /* 0x000fe20007ffe0ff */
[----:B------:R-:W-:Y:S01]  /*6ff0*/  MUFU.TANH R102, R102 ;  /* 0x0000006600667308 */ /* 0x000fe20000002400 */
[----:B------:R-:W-:Y:S01]  /*7000*/  ISETP.GE.AND P5, PT, R182, R165, PT ;  /* 0x000000a5b600720c */ /* 0x000fe20003fa6270 */
[----:B------:R-:W-:Y:S01]  /*7010*/  FMUL.FTZ R76, R76, c[0x0][0x2ec] ;  /* 0x0000bb004c4c7a20 */ /* 0x000fe20000410000 */
[----:B------:R-:W-:Y:S01]  /*7020*/  ISETP.GE.AND P2, PT, R178, R167, PT ;  /* 0x000000a7b200720c */ /* 0x000fe20003f46270 */
[----:B---3--:R-:W-:Y:S01]  /*7030*/  FFMA.FTZ R221, R52, UR4, R220 ;  /* 0x0000000434dd7c23 */ /* 0x008fe200080100dc */
[----:B------:R-:W-:Y:S01]  /*7040*/  ISETP.GE.AND P6, PT, R178, R165, PT ;  /* 0x000000a5b200720c */ /* 0x000fe20003fc6270 */
[----:B------:R-:W-:Y:S01]  /*7050*/  FFMA.FTZ R207, R52, UR4, R193 ;  /* 0x0000000434cf7c23 */ /* 0x000fe200080100c1 */
[C---:B------:R-:W-:Y:S01]  /*7060*/  ISETP.GE.AND P4, PT, R176.reuse, R167, PT ;  /* 0x000000a7b000720c */ /* 0x040fe20003f86270 */
[----:B------:R-:W-:Y:S01]  /*7070*/  MUFU.TANH R112, R112 ;  /* 0x0000007000707308 */ /* 0x000fe20000002400 */
[-C--:B------:R-:W-:Y:S01]  /*7080*/  ISETP.GE.AND P1, PT, R176, R165.reuse, PT ;  /* 0x000000a5b000720c */ /* 0x080fe20003f26270 */
[----:B------:R-:W-:Y:S01]  /*7090*/  FMUL.FTZ R94, R94, c[0x0][0x2ec] ;  /* 0x0000bb005e5e7a20 */ /* 0x000fe20000410000 */
[----:B------:R-:W-:Y:S01]  /*70a0*/  FSEL R249, R229, -INF , !P0 ;  /* 0xff800000e5f97808 */ /* 0x000fe20004000000 */
[----:B------:R-:W-:Y:S01]  /*70b0*/  FMUL.FTZ R85, R85, c[0x0][0x2ec] ;  /* 0x0000bb0055557a20 */ /* 0x000fe20000410000 */
[----:B------:R-:W-:Y:S01]  /*70c0*/  FSEL R203, R203, -INF , !P3 ;  /* 0xff800000cbcb7808 */ /* 0x000fe20005800000 */
[----:B------:R-:W-:Y:S01]  /*70d0*/  FMUL.FTZ R80, R80, c[0x0][0x2ec] ;  /* 0x0000bb0050507a20 */ /* 0x000fe20000410000 */
[----:B------:R-:W-:Y:S01]  /*70e0*/  ISETP.GE.AND P0, PT, R55, R165, PT ;  /* 0x000000a53700720c */ /* 0x000fe20003f06270 */
[----:B------:R-:W-:Y:S01]  /*70f0*/  MUFU.TANH R114, R114 ;  /* 0x0000007200727308 */ /* 0x000fe20000002400 */
[-C--:B------:R-:W-:Y:S01]  /*7100*/  ISETP.GE.AND P3, PT, R252, R167.reuse, PT ;  /* 0x000000a7fc00720c */ /* 0x080fe20003f66270 */
[----:B------:R-:W-:Y:S01]  /*7110*/  FMUL.FTZ R84, R84, c[0x0][0x2ec] ;  /* 0x0000bb0054547a20 */ /* 0x000fe20000410000 */
[----:B------:R-:W-:Y:S01]  /*7120*/  IADD3 R49, R172, 0x88, RZ ;  /* 0x00000088ac317810 */ /* 0x000fe20007ffe0ff */
[----:B------:R-:W-:Y:S01]  /*7130*/  FMUL.FTZ R224, R81, c[0x0][0x2ec] ;  /* 0x0000bb0051e07a20 */ /* 0x000fe20000410000 */
[----:B------:R-:W-:Y:S01]  /*7140*/  FSEL R147, R147, -INF , !P5 ;  /* 0xff80000093937808 */ /* 0x000fe20006800000 */
[----:B------:R-:W-:Y:S01]  /*7150*/  FMUL.FTZ R73, R73, c[0x0][0x2ec] ;  /* 0x0000bb0049497a20 */ /* 0x000fe20000410000 */
[----:B------:R-:W-:Y:S01]  /*7160*/  FSEL R144, R144, -INF , !P2 ;  /* 0xff80000090907808 */ /* 0x000fe20005000000 */
[----:B------:R-:W1:Y:S01]  /*7170*/  I2F R44, R49 ;  /* 0x00000031002c7306 */ /* 0x000e620000201400 */
[----:B------:R-:W-:Y:S01]  /*7180*/  FSEL R148, R148, -INF , !P6 ;  /* 0xff80000094947808 */ /* 0x000fe20007000000 */
[----:B------:R-:W-:Y:S01]  /*7190*/  FMUL.FTZ R68, R68, c[0x0][0x2ec] ;  /* 0x0000bb0044447a20 */ /* 0x000fe20000410000 */
[----:B------:R-:W-:Y:S01]  /*71a0*/  FSEL R145, R145, -INF , !P4 ;  /* 0xff80000091917808 */ /* 0x000fe20006000000 */
[----:B------:R-:W-:Y:S01]  /*71b0*/  FMUL.FTZ R86, R86, c[0x0][0x2ec] ;  /* 0x0000bb0056567a20 */ /* 0x000fe20000410000 */
[----:B------:R-:W-:Y:S01]  /*71c0*/  FSEL R149, R149, -INF , !P1 ;  /* 0xff80000095957808 */ /* 0x000fe20004800000 */
[----:B------:R-:W-:Y:S01]  /*71d0*/  FMUL.FTZ R69, R69, c[0x0][0x2ec] ;  /* 0x0000bb0045457a20 */ /* 0x000fe20000410000 */
[C---:B------:R-:W-:Y:S01]  /*71e0*/  ISETP.GE.AND P5, PT, R190.reuse, R167, PT ;  /* 0x000000a7be00720c */ /* 0x040fe20003fa6270 */
[----:B------:R-:W-:Y:S01]  /*71f0*/  MUFU.TANH R105, R105 ;  /* 0x0000006900697308 */ /* 0x000fe20000002400 */
[----:B------:R-:W-:Y:S01]  /*7200*/  ISETP.GE.AND P2, PT, R190, R165, PT ;  /* 0x000000a5be00720c */ /* 0x000fe20003f46270 */
[----:B------:R-:W-:Y:S01]  /*7210*/  FMUL.FTZ R87, R87, c[0x0][0x2ec] ;  /* 0x0000bb0057577a20 */ /* 0x000fe20000410000 */
[----:B------:R-:W-:Y:S01]  /*7220*/  ISETP.GE.AND P6, PT, R192, R167, PT ;  /* 0x000000a7c000720c */ /* 0x000fe20003fc6270 */
[----:B------:R-:W-:Y:S01]  /*7230*/  FMUL.FTZ R248, R82, c[0x0][0x2ec] ;  /* 0x0000bb0052f87a20 */ /* 0x000fe20000410000 */
[----:B------:R-:W-:Y:S01]  /*7240*/  ISETP.GE.AND P4, PT, R192, R165, PT ;  /* 0x000000a5c000720c */ /* 0x000fe20003f86270 */
[----:B------:R-:W-:Y:S01]  /*7250*/  FMUL.FTZ R246, R83, c[0x0][0x2ec] ;  /* 0x0000bb0053f67a20 */ /* 0x000fe20000410000 */
[-C--:B------:R-:W-:Y:S01]  /*7260*/  ISETP.GE.AND P1, PT, R194, R167.reuse, PT ;  /* 0x000000a7c200720c */ /* 0x080fe20003f26270 */
[----:B------:R-:W2:Y:S01]  /*7270*/  I2F R40, R2 ;  /* 0x0000000200287306 */ /* 0x000ea20000201400 */
[----:B------:R-:W-:Y:S01]  /*7280*/  FSEL R217, R110, -INF , !P0 ;  /* 0xff8000006ed97808 */ /* 0x000fe20004000000 */
[----:B-1----:R-:W-:Y:S01]  /*7290*/  FFMA.FTZ R199, R44, UR4, R107 ;  /* 0x000000042cc77c23 */ /* 0x002fe2000801006b */
[----:B------:R-:W-:Y:S01]  /*72a0*/  FSEL R213, R108, -INF , !P3 ;  /* 0xff8000006cd57808 */ /* 0x000fe20005800000 */
[----:B------:R-:W-:Y:S01]  /*72b0*/  FFMA.FTZ R102, R44, UR4, R102 ;  /* 0x000000042c667c23 */ /* 0x000fe20008010066 */
[C---:B------:R-:W-:Y:S01]  /*72c0*/  ISETP.GE.AND P0, PT, R49.reuse, R167, PT ;  /* 0x000000a73100720c */ /* 0x040fe20003f06270 */
[----:B------:R-:W-:Y:S01]  /*72d0*/  FMUL.FTZ R72, R72, c[0x0][0x2ec] ;  /* 0x0000bb0048487a20 */ /* 0x000fe20000410000 */
[-C--:B------:R-:W-:Y:S01]  /*72e0*/  ISETP.GE.AND P3, PT, R49, R165.reuse, PT ;  /* 0x000000a53100720c */ /* 0x080fe20003f66270 */
[----:B------:R-:W-:Y:S01]  /*72f0*/  MUFU.TANH R104, R104 ;  /* 0x0000006800687308 */ /* 0x000fe20000002400 */
[----:B------:R-:W-:Y:S01]  /*7300*/  FSEL R150, R134, -INF , !P5 ;  /* 0xff80000086967808 */ /* 0x000fe20006800000 */
[----:B------:R-:W-:Y:S01]  /*7310*/  HMMA.16816.F32.BF16 R48, R12, R42, R36 ;  /* 0x0000002a0c30723c */ /* 0x000fe20000041824 */
[----:B------:R-:W-:Y:S01]  /*7320*/  FSEL R173, R120, -INF , !P2 ;  /* 0xff80000078ad7808 */ /* 0x000fe20005000000 */
[----:B------:R-:W1:Y:S01]  /*7330*/  LDSM.16.M88.4 R36, [R234+0x9000] ;  /* 0x00900000ea24783b */ /* 0x000e620000000200 */
[----:B------:R-:W-:Y:S01]  /*7340*/  FSEL R152, R122, -INF , !P6 ;  /* 0xff8000007a987808 */ /* 0x000fe20007000000 */
[----:B------:R-:W-:Y:S01]  /*7350*/  FMUL.FTZ R71, R71, c[0x0][0x2ec] ;  /* 0x0000bb0047477a20 */ /* 0x000fe20000410000 */
[----:B------:R-:W-:Y:S01]  /*7360*/  FSEL R156, R124, -INF , !P4 ;  /* 0xff8000007c9c7808 */ /* 0x000fe20006000000 */
[----:B--2---:R-:W-:Y:S01]  /*7370*/  FFMA.FTZ R205, R40, UR4, R250 ;  /* 0x0000000428cd7c23 */ /* 0x004fe200080100fa */
[----:B------:R-:W-:Y:S01]  /*7380*/  FSEL R157, R123, -INF , !P1 ;  /* 0xff8000007b9d7808 */ /* 0x000fe20004800000 */
[----:B------:R-:W-:Y:S01]  /*7390*/  MUFU.TANH R106, R106 ;  /* 0x0000006a006a7308 */ /* 0x000fe20000002400 */
[----:B------:R-:W-:Y:S01]  /*73a0*/  IADD3 R53, R172, 0x70, RZ ;  /* 0x00000070ac357810 */ /* 0x000fe20007ffe0ff */
[----:B------:R-:W-:Y:S01]  /*73b0*/  FMUL.FTZ R2, R90, c[0x0][0x2ec] ;  /* 0x0000bb005a027a20 */ /* 0x000fe20000410000 */
[----:B------:R-:W-:Y:S01]  /*73c0*/  ISETP.GE.AND P5, PT, R196, R165, PT ;  /* 0x000000a5c400720c */ /* 0x000fe20003fa6270 */
[----:B------:R-:W-:Y:S01]  /*73d0*/  FMUL.FTZ R90, R91, c[0x0][0x2ec] ;  /* 0x0000bb005b5a7a20 */ /* 0x000fe20000410000 */
[----:B------:R-:W-:Y:S01]  /*73e0*/  ISETP.GE.AND P2, PT, R225, R167, PT ;  /* 0x000000a7e100720c */ /* 0x000fe20003f46270 */
[----:B------:R-:W-:Y:S01]  /*73f0*/  FMUL.FTZ R75, R75, c[0x0][0x2ec] ;  /* 0x0000bb004b4b7a20 */ /* 0x000fe20000410000 */
[----:B------:R-:W-:Y:S01]  /*7400*/  ISETP.GE.AND P6, PT, R225, R165, PT ;  /* 0x000000a5e100720c */ /* 0x000fe20003fc6270 */
[----:B------:R-:W2:Y:S01]  /*7410*/  I2F R41, R53 ;  /* 0x0000003500297306 */ /* 0x000ea20000201400 */
[C---:B------:R-:W-:Y:S01]  /*7420*/  ISETP.GE.AND P4, PT, R247.reuse, R167, PT ;  /* 0x000000a7f700720c */ /* 0x040fe20003f86270 */
[----:B------:R-:W-:Y:S01]  /*7430*/  FMUL.FTZ R70, R70, c[0x0][0x2ec] ;  /* 0x0000bb0046467a20 */ /* 0x000fe20000410000 */
[----:B------:R-:W-:Y:S01]  /*7440*/  ISETP.GE.AND P1, PT, R247, R165, PT ;  /* 0x000000a5f700720c */ /* 0x000fe20003f26270 */
[----:B------:R-:W-:Y:S01]  /*7450*/  FMUL.FTZ R74, R74, c[0x0][0x2ec] ;  /* 0x0000bb004a4a7a20 */ /* 0x000fe20000410000 */
[----:B------:R-:W-:-:S02]  /*7460*/  FSEL R247, R227, -INF , !P5 ;  /* 0xff800000e3f77808 */ /* 0x000fc40006800000 */
[----:B------:R-:W-:Y:S01]  /*7470*/  FSEL R158, R158, -INF , !P2 ;  /* 0xff8000009e9e7808 */ /* 0x000fe20005000000 */
[----:B------:R-:W-:Y:S01]  /*7480*/  HMMA.16816.F32.BF16 R44, R8, R46, R48 ;  /* 0x0000002e082c723c */ /* 0x000fe20000041830 */
[----:B------:R-:W-:Y:S01]  /*7490*/  FSEL R195, R131, -INF , !P6 ;  /* 0xff80000083c37808 */ /* 0x000fe20007000000 */
[----:B------:R-:W-:Y:S01]  /*74a0*/  LDSM.16.M88.4 R48, [R164+0x7000] ;  /* 0x00700000a430783b */ /* 0x000fe20000000200 */
[----:B------:R-:W-:Y:S01]  /*74b0*/  FSEL R251, R251, -INF , !P4 ;  /* 0xff800000fbfb7808 */ /* 0x000fe20006000000 */
[----:B------:R-:W3:Y:S01]  /*74c0*/  MUFU.TANH R100, R100 ;  /* 0x0000006400647308 */ /* 0x000ee20000002400 */
[----:B------:R-:W-:Y:S02]  /*74d0*/  FSEL R223, R223, -INF , !P1 ;  /* 0xff800000dfdf7808 */ /* 0x000fe40004800000 */
[----:B------:R-:W-:Y:S01]  /*74e0*/  ISETP.GE.AND P5, PT, R53, R167, PT ;  /* 0x000000a73500720c */ /* 0x000fe20003fa6270 */
[----:B--2---:R-:W-:Y:S01]  /*74f0*/  FFMA.FTZ R211, R41, UR4, R112 ;  /* 0x0000000429d37c23 */ /* 0x004fe20008010070 */
[----:B------:R-:W-:Y:S01]  /*7500*/  ISETP.GE.AND P2, PT, R53, R165, PT ;  /* 0x000000a53500720c */ /* 0x000fe20003f46270 */
[----:B------:R-:W-:Y:S01]  /*7510*/  FFMA.FTZ R114, R41, UR4, R114 ;  /* 0x0000000429727c23 */ /* 0x000fe20008010072 */
[C---:B------:R-:W-:Y:S01]  /*7520*/  ISETP.GE.AND P6, PT, R54.reuse, R167, PT ;  /* 0x000000a73600720c */ /* 0x040fe20003fc6270 */
[----:B------:R-:W2:Y:S01]  /*7530*/  MUFU.TANH R101, R101 ;  /* 0x0000006500657308 */ /* 0x000ea20000002400 */
[----:B------:R-:W-:-:S02]  /*7540*/  ISETP.GE.AND P4, PT, R54, R165, PT ;  /* 0x000000a53600720c */ /* 0x000fc40003f86270 */
[-C--:B------:R-:W-:Y:S02]  /*7550*/  ISETP.GE.AND P1, PT, R55, R167.reuse, PT ;  /* 0x000000a73700720c */ /* 0x080fe40003f26270 */
[----:B------:R-:W4:Y:S01]  /*7560*/  LDSM.16.M88.4 R52, [R164+0x6800] ;  /* 0x00680000a434783b */ /* 0x000f220000000200 */
[----:B------:R-:W-:Y:S01]  /*7570*/  IADD3 R193, R172, 0x81, RZ ;  /* 0x00000081acc17810 */ /* 0x000fe20007ffe0ff */
[C---:B-1----:R-:W-:Y:S01]  /*7580*/  HMMA.16816.F32.BF16 R32, R12.reuse, R36, R32 ;  /* 0x000000240c20723c */ /* 0x042fe20000041820 */
[----:B------:R-:W-:Y:S01]  /*7590*/  FSEL R207, R207, -INF , !P4 ;  /* 0xff800000cfcf7808 */ /* 0x000fe20006000000 */
[----:B------:R-:W1:Y:S01]  /*75a0*/  MUFU.TANH R96, R96 ;  /* 0x0000006000607308 */ /* 0x000e620000002400 */
[----:B------:R-:W-:Y:S01]  /*75b0*/  FSEL R219, R219, -INF , !P1 ;  /* 0xff800000dbdb7808 */ /* 0x000fe20004800000 */
[----:B---3--:R-:W-:Y:S01]  /*75c0*/  FFMA.FTZ R100, R163, UR4, R100 ;  /* 0x00000004a3647c23 */ /* 0x008fe20008010064 */
[C---:B------:R-:W-:Y:S02]  /*75d0*/  ISETP.GE.AND P4, PT, R193.reuse, R167, PT ;  /* 0x000000a7c100720c */ /* 0x040fe40003f86270 */
[----:B------:R-:W-:Y:S01]  /*75e0*/  ISETP.GE.AND P1, PT, R193, R165, PT ;  /* 0x000000a5c100720c */ /* 0x000fe20003f26270 */
[----:B------:R-:W-:Y:S01]  /*75f0*/  FFMA.FTZ R193, R40, UR4, R105 ;  /* 0x0000000428c17c23 */ /* 0x000fe20008010069 */
[----:B------:R-:W-:Y:S01]  /*7600*/  HMMA.16816.F32.BF16 R28, R12, R38, R28 ;  /* 0x000000260c1c723c */ /* 0x000fe2000004181c */
[----:B------:R-:W3:Y:S01]  /*7610*/  LDSM.16.M88.4 R40, [R237+0x7000] ;  /* 0x00700000ed28783b */ /* 0x000ee20000000200 */
[----:B------:R-:W-:Y:S01]  /*7620*/  IADD3 R220, R172, 0x80, RZ ;  /* 0x00000080acdc7810 */ /* 0x000fe20007ffe0ff */
[----:B------:R-:W5:Y:S01]  /*7630*/  MUFU.TANH R103, R103 ;  /* 0x0000006700677308 */ /* 0x000f620000002400 */
[----:B------:R-:W-:Y:S01]  /*7640*/  FSEL R211, R211, -INF , !P5 ;  /* 0xff800000d3d37808 */ /* 0x000fe20006800000 */
[----:B--2---:R-:W-:Y:S01]  /*7650*/  FFMA.FTZ R183, R163, UR4, R101 ;  /* 0x00000004a3b77c23 */ /* 0x004fe20008010065 */
[----:B------:R-:W-:-:S02]  /*7660*/  FSEL R215, R114, -INF , !P2 ;  /* 0xff80000072d77808 */ /* 0x000fc40005000000 */
[----:B------:R-:W-:Y:S01]  /*7670*/  ISETP.GE.AND P5, PT, R252, R165, PT ;  /* 0x000000a5fc00720c */ /* 0x000fe20003fa6270 */
[----:B-1----:R-:W-:Y:S01]  /*7680*/  FFMA.FTZ R96, R161, UR4, R96 ;  /* 0x00000004a1607c23 */ /* 0x002fe20008010060 */
[-C--:B------:R-:W-:Y:S01]  /*7690*/  ISETP.GE.AND P2, PT, R220, R167.reuse, PT ;  /* 0x000000a7dc00720c */ /* 0x080fe20003f46270 */
[----:B------:R-:W1:Y:S01]  /*76a0*/  MUFU.TANH R97, R97 ;  /* 0x0000006100617308 */ /* 0x000e620000002400 */
[----:B------:R-:W-:Y:S02]  /*76b0*/  IADD3 R250, R172, 0x89, RZ ;  /* 0x00000089acfa7810 */ /* 0x000fe40007ffe0ff */
[----:B------:R-:W-:Y:S02]  /*76c0*/  FSEL R209, R111, -INF , !P5 ;  /* 0xff8000006fd17808 */ /* 0x000fe40006800000 */
[----:B------:R-:W-:Y:S02]  /*76d0*/  FSEL R205, R205, -INF , !P2 ;  /* 0xff800000cdcd7808 */ /* 0x000fe40005000000 */
[C---:B------:R-:W-:Y:S01]  /*76e0*/  ISETP.GE.AND P5, PT, R250.reuse, R167, PT ;  /* 0x000000a7fa00720c */ /* 0x040fe20003fa6270 */
[----:B------:R-:W2:Y:S01]  /*76f0*/  MUFU.TANH R99, R99 ;  /* 0x0000006300637308 */ /* 0x000ea20000002400 */
[----:B------:R-:W-:Y:S01]  /*7700*/  ISETP.GE.AND P2, PT, R250, R165, PT ;  /* 0x000000a5fa00720c */ /* 0x000fe20003f46270 */
[----:B-----5:R-:W-:Y:S01]  /*7710*/  FFMA.FTZ R103, R161, UR4, R103 ;  /* 0x00000004a1677c23 */ /* 0x020fe20008010067 */
[----:B------:R-:W-:-:S02]  /*7720*/  IADD3 R250, R172, 0x81, RZ ;  /* 0x00000081acfa7810 */ /* 0x000fc40007ffe0ff */
[----:B------:R-:W-:Y:S02]  /*7730*/  FSEL R199, R199, -INF , !P0 ;  /* 0xff800000c7c77808 */ /* 0x000fe40004000000 */
[----:B------:R-:W-:Y:S01]  /*7740*/  FSEL R189, R102, -INF , !P3 ;  /* 0xff80000066bd7808 */ /* 0x000fe20005800000 */
[----:B------:R-:W5:Y:S01]  /*7750*/  MUFU.TANH R98, R98 ;  /* 0x0000006200627308 */ /* 0x000f620000002400 */
[----:B------:R-:W-:Y:S01]  /*7760*/  IADD3 R91, R172, 0x99, RZ ;  /* 0x00000099ac5b7810 */ /* 0x000fe20007ffe0ff */
[C---:B----4-:R-:W-:Y:S01]  /*7770*/  HMMA.16816.F32.BF16 R64, R16.reuse, R52, R64 ;  /* 0x000000341040723c */ /* 0x050fe20000041840 */
[----:B------:R-:W-:Y:S01]  /*7780*/  FSEL R197, R100, -INF , !P5 ;  /* 0xff80000064c57808 */ /* 0x000fe20006800000 */
[----:B-1----:R-:W-:Y:S01]  /*7790*/  FFMA.FTZ R97, R159, UR4, R97 ;  /* 0x000000049f617c23 */ /* 0x002fe20008010061 */
[----:B------:R-:W-:Y:S02]  /*77a0*/  FSEL R183, R183, -INF , !P2 ;  /* 0xff800000b7b77808 */ /* 0x000fe40005000000 */
[C---:B------:R-:W-:Y:S01]  /*77b0*/  IADD3 R232, R172.reuse, 0xa9, RZ ;  /* 0x000000a9ace87810 */ /* 0x040fe20007ffe0ff */
[----:B------:R-:W1:Y:S01]  /*77c0*/  I2F R250, R250 ;  /* 0x000000fa00fa7306 */ /* 0x000e620000201400 */
[----:B--2---:R-:W-:Y:S01]  /*77d0*/  FFMA.FTZ R99, R159, UR4, R99 ;  /* 0x000000049f637c23 */ /* 0x004fe20008010063 */
[----:B------:R-:W-:Y:S01]  /*77e0*/  HMMA.16816.F32.BF16 R52, R16, R54, R44 ;  /* 0x000000361034723c */ /* 0x000fe2000004182c */
[----:B------:R-:W2:Y:S01]  /*77f0*/  LDSM.16.M88.4 R44, [R234+0x9800] ;  /* 0x00980000ea2c783b */ /* 0x000ea20000000200 */
[----:B------:R-:W-:-:S02]  /*7800*/  IADD3 R218, R172, 0xb8, RZ ;  /* 0x000000b8acda7810 */ /* 0x000fc40007ffe0ff */
[C---:B------:R-:W-:Y:S02]  /*7810*/  IADD3 R174, R172.reuse, 0xc8, RZ ;  /* 0x000000c8acae7810 */ /* 0x040fe40007ffe0ff */
[----:B------:R4:W-:Y:S01]  /*7820*/  I2F R137, R91 ;  /* 0x0000005b00897306 */ /* 0x0009e20000201400 */
[----:B-----5:R-:W-:Y:S01]  /*7830*/  FFMA.FTZ R98, R155, UR4, R98 ;  /* 0x000000049b627c23 */ /* 0x020fe20008010062 */
[C---:B---3--:R-:W-:Y:S01]  /*7840*/  HMMA.16816.F32.BF16 R36, R8.reuse, R40, R32 ;  /* 0x000000280824723c */ /* 0x048fe20000041820 */
[C---:B------:R-:W-:Y:S02]  /*7850*/  IADD3 R184, R172.reuse, 0xc1, RZ ;  /* 0x000000c1acb87810 */ /* 0x040fe40007ffe0ff */
[C---:B------:R-:W-:Y:S02]  /*7860*/  IADD3 R178, R172.reuse, 0xd1, RZ ;  /* 0x000000d1acb27810 */ /* 0x040fe40007ffe0ff */
[----:B------:R-:W-:Y:S01]  /*7870*/  IADD3 R214, R172, 0xc9, RZ ;  /* 0x000000c9acd67810 */ /* 0x000fe20007ffe0ff */
[C---:B-1----:R-:W-:Y:S01]  /*7880*/  FFMA.FTZ R201, R250.reuse, UR4, R104 ;  /* 0x00000004fac97c23 */ /* 0x042fe20008010068 */
[----:B------:R-:W-:Y:S01]  /*7890*/  MUFU.TANH R2, R2 ;  /* 0x0000000200027308 */ /* 0x000fe20000002400 */
[----:B------:R-:W-:Y:S01]  /*78a0*/  HMMA.16816.F32.BF16 R32, R8, R42, R28 ;  /* 0x0000002a0820723c */ /* 0x000fe2000004181c */
[----:B------:R-:W1:Y:S01]  /*78b0*/  LDSM.16.M88.4 R28, [R237+0x7800] ;  /* 0x00780000ed1c783b */ /* 0x000e620000000200 */
[----:B------:R-:W-:Y:S01]  /*78c0*/  FFMA.FTZ R187, R250, UR4, R106 ;  /* 0x00000004fabb7c23 */ /* 0x000fe2000801006a */
[----:B------:R-:W-:Y:S01]  /*78d0*/  IADD3 R250, R172, 0x90, RZ ;  /* 0x00000090acfa7810 */ /* 0x000fe20007ffe0ff */
[----:B------:R-:W-:Y:S01]  /*78e0*/  FMUL.FTZ R65, R65, c[0x0][0x2ec] ;  /* 0x0000bb0041417a20 */ /* 0x000fe20000410000 */
[----:B------:R-:W-:Y:S01]  /*78f0*/  FSEL R201, R201, -INF , !P4 ;  /* 0xff800000c9c97808 */ /* 0x000fe20006000000 */
[----:B------:R-:W-:Y:S01]  /*7900*/  FMUL.FTZ R64, R64, c[0x0][0x2ec] ;  /* 0x0000bb0040407a20 */ /* 0x000fe20000410000 */
[----:B------:R-:W-:Y:S01]  /*7910*/  FSEL R187, R187, -INF , !P1 ;  /* 0xff800000bbbb7808 */ /* 0x000fe20004800000 */
[----:B------:R-:W3:Y:S01]  /*7920*/  MUFU.TANH R89, R89 ;  /* 0x0000005900597308 */ /* 0x000ee20000002400 */
[C---:B------:R-:W-:Y:S01]  /*7930*/  ISETP.GE.AND P4, PT, R250.reuse, R167, PT ;  /* 0x000000a7fa00720c */ /* 0x040fe20003f86270 */
[----:B------:R-:W-:Y:S01]  /*7940*/  FMUL.FTZ R67, R67, c[0x0][0x2ec] ;  /* 0x0000bb0043437a20 */ /* 0x000fe20000410000 */
[----:B------:R-:W-:Y:S01]  /*7950*/  ISETP.GE.AND P1, PT, R250, R165, PT ;  /* 0x000000a5fa00720c */ /* 0x000fe20003f26270 */
[----:B------:R-:W-:Y:S01]  /*7960*/  FMUL.FTZ R66, R66, c[0x0][0x2ec] ;  /* 0x0000bb0042427a20 */ /* 0x000fe20000410000 */
[----:B------:R-:W-:Y:S01]  /*7970*/  IADD3 R250, R243, UR28, RZ ;  /* 0x0000001cf3fa7c10 */ /* 0x000fe2000fffe0ff */
[----:B------:R-:W-:Y:S01]  /*7980*/  FMUL.FTZ R52, R52, c[0x0][0x2ec] ;  /* 0x0000bb0034347a20 */ /* 0x000fe20000410000 */
[----:B----4-:R-:W-:Y:S01]  /*7990*/  IADD3 R91, R172, 0xa0, RZ ;  /* 0x000000a0ac5b7810 */ /* 0x010fe20007ffe0ff */
[----:B------:R-:W-:Y:S01]  /*79a0*/  HMMA.16816.F32.BF16 R36, R16, R48, R36 ;  /* 0x000000301024723c */ /* 0x000fe20000041824 */
[----:B------:R-:W-:Y:S01]  /*79b0*/  IADD3 R250, R250, 0x91, RZ ;  /* 0x00000091fafa7810 */ /* 0x000fe20007ffe0ff */
[----:B------:R-:W4:Y:S01]  /*79c0*/  MUFU.TANH R93, R93 ;  /* 0x0000005d005d7308 */ /* 0x000f220000002400 */
[----:B------:R-:W-:-:S02]  /*79d0*/  FSEL R181, R96, -INF , !P4 ;  /* 0xff80000060b57808 */ /* 0x000fc40006000000 */
[C---:B------:R-:W-:Y:S02]  /*79e0*/  ISETP.GE.AND P0, PT, R250.reuse, R167, PT ;  /* 0x000000a7fa00720c */ /* 0x040fe40003f06270 */
[----:B------:R-:W-:Y:S01]  /*79f0*/  ISETP.GE.AND P3, PT, R250, R165, PT ;  /* 0x000000a5fa00720c */ /* 0x000fe20003f66270 */
[----:B------:R-:W-:Y:S01]  /*7a00*/  HMMA.16816.F32.BF16 R32, R16, R50, R32 ;  /* 0x000000321020723c */ /* 0x000fe20000041820 */
[----:B------:R-:W-:Y:S01]  /*7a10*/  IADD3 R250, R243, UR28, RZ ;  /* 0x0000001cf3fa7c10 */ /* 0x000fe2000fffe0ff */
[----:B------:R-:W5:Y:S01]  /*7a20*/  I2F R151, R91 ;  /* 0x0000005b00977306 */ /* 0x000f620000201400 */
[----:B------:R-:W-:Y:S01]  /*7a30*/  FSEL R163, R103, -INF , !P1 ;  /* 0xff80000067a37808 */ /* 0x000fe20004800000 */
[----:B---3--:R-:W-:Y:S01]  /*7a40*/  FFMA.FTZ R89, R216, UR4, R89 ;  /* 0x00000004d8597c23 */ /* 0x008fe20008010059 */
[----:B------:R-:W-:Y:S01]  /*7a50*/  IADD3 R250, R250, 0x98, RZ ;  /* 0x00000098fafa7810 */ /* 0x000fe20007ffe0ff */
[----:B------:R-:W-:Y:S01]  /*7a60*/  FMUL.FTZ R49, R53, c[0x0][0x2ec] ;  /* 0x0000bb0035317a20 */ /* 0x000fe20000410000 */
[----:B------:R-:W-:Y:S01]  /*7a70*/  FSEL R177, R97, -INF , !P0 ;  /* 0xff80000061b17808 */ /* 0x000fe20004000000 */
[C---:B--2---:R-:W-:Y:S01]  /*7a80*/  HMMA.16816.F32.BF16 R40, R12.reuse, R44, R24 ;  /* 0x0000002c0c28723c */ /* 0x044fe20000041818 */
[----:B------:R-:W2:Y:S01]  /*7a90*/  LDSM.16.M88.4 R24, [R164+0x7800] ;  /* 0x00780000a418783b */ /* 0x000ea20000000200 */
[C---:B------:R-:W-:Y:S01]  /*7aa0*/  ISETP.GE.AND P5, PT, R250.reuse, R167, PT ;  /* 0x000000a7fa00720c */ /* 0x040fe20003fa6270 */
[----:B------:R-:W3:Y:S01]  /*7ab0*/  MUFU.TANH R88, R88 ;  /* 0x0000005800587308 */ /* 0x000ee20000002400 */
[----:B------:R-:W-:Y:S01]  /*7ac0*/  ISETP.GE.AND P2, PT, R250, R165, PT ;  /* 0x000000a5fa00720c */ /* 0x000fe20003f46270 */
[----:B----4-:R-:W-:Y:S01]  /*7ad0*/  FFMA.FTZ R93, R137, UR4, R93 ;  /* 0x00000004895d7c23 */ /* 0x010fe2000801005d */
[----:B------:R-:W-:Y:S01]  /*7ae0*/  IADD3 R250, R243, UR28, RZ ;  /* 0x0000001cf3fa7c10 */ /* 0x000fe2000fffe0ff */
[----:B------:R-:W-:Y:S01]  /*7af0*/  FMUL.FTZ R45, R54, c[0x0][0x2ec] ;  /* 0x0000bb00362d7a20 */ /* 0x000fe20000410000 */
[----:B------:R-:W-:Y:S01]  /*7b00*/  HMMA.16816.F32.BF16 R20, R12, R46, R20 ;  /* 0x0000002e0c14723c */ /* 0x000fe20000041814 */
[----:B------:R-:W-:Y:S01]  /*7b10*/  FSEL R161, R99, -INF , !P3 ;  /* 0xff80000063a17808 */ /* 0x000fe20005800000 */
[----:B-----5:R-:W-:Y:S01]  /*7b20*/  FFMA.FTZ R2, R151, UR4, R2 ;  /* 0x0000000497027c23 */ /* 0x020fe20008010002 */
[----:B------:R-:W-:Y:S01]  /*7b30*/  IADD3 R250, R250, 0x99, RZ ;  /* 0x00000099fafa7810 */ /* 0x000fe20007ffe0ff */
[----:B------:R4:W-:Y:S01]  /*7b40*/  MUFU.TANH R135, R76 ;  /* 0x0000004c00877308 */ /* 0x0009e20000002400 */
[----:B------:R-:W-:Y:S01]  /*7b50*/  FSEL R175, R98, -INF , !P5 ;  /* 0xff80000062af7808 */ /* 0x000fe20006800000 */
[----:B------:R-:W-:Y:S01]  /*7b60*/  FMUL.FTZ R53, R55, c[0x0][0x2ec] ;  /* 0x0000bb0037357a20 */ /* 0x000fe20000410000 */
[----:B------:R-:W-:Y:S01]  /*7b70*/  ISETP.GE.AND P4, PT, R250, R167, PT ;  /* 0x000000a7fa00720c */ /* 0x000fe20003f86270 */
[----:B------:R-:W-:Y:S01]  /*7b80*/  FMUL.FTZ R15, R32, c[0x0][0x2ec] ;  /* 0x0000bb00200f7a20 */ /* 0x000fe20000410000 */
[----:B------:R-:W-:Y:S01]  /*7b90*/  ISETP.GE.AND P1, PT, R250, R165, PT ;  /* 0x000000a5fa00720c */ /* 0x000fe20003f26270 */
[----:B------:R-:W-:Y:S01]  /*7ba0*/  FMUL.FTZ R33, R33, c[0x0][0x2ec] ;  /* 0x0000bb0021217a20 */ /* 0x000fe20000410000 */
[----:B------:R-:W-:Y:S01]  /*7bb0*/  IADD3 R250, R243, UR28, RZ ;  /* 0x0000001cf3fa7c10 */ /* 0x000fe2000fffe0ff */
[----:B------:R-:W5:Y:S01]  /*7bc0*/  MUFU.TANH R92, R92 ;  /* 0x0000005c005c7308 */ /* 0x000f620000002400 */
[----:B------:R-:W-:Y:S01]  /*7bd0*/  IADD3 R176, R172, 0xd0, RZ ;  /* 0x000000d0acb07810 */ /* 0x000fe20007ffe0ff */
[----:B---3--:R-:W-:Y:S01]  /*7be0*/  FFMA.FTZ R88, R151, UR4, R88 ;  /* 0x0000000497587c23 */ /* 0x008fe20008010058 */
[----:B------:R-:W-:Y:S01]  /*7bf0*/  IADD3 R250, R250, 0xa0, RZ ;  /* 0x000000a0fafa7810 */ /* 0x000fe20007ffe0ff */
[C---:B-1----:R-:W-:Y:S01]  /*7c00*/  HMMA.16816.F32.BF16 R40, R8.reuse, R28, R40 ;  /* 0x0000001c0828723c */ /* 0x042fe20000041828 */
[----:B------:R-:W-:Y:S01]  /*7c10*/  IADD3 R124, R172, 0xe0, RZ ;  /* 0x000000e0ac7c7810 */ /* 0x000fe20007ffe0ff */
[----:B------:R-:W-:Y:S01]  /*7c20*/  FMUL.FTZ R13, R39, c[0x0][0x2ec] ;  /* 0x0000bb00270d7a20 */ /* 0x000fe20000410000 */
[----:B------:R-:W-:Y:S01]  /*7c30*/  ISETP.GE.AND P0, PT, R250, R167, PT ;  /* 0x000000a7fa00720c */ /* 0x000fe20003f06270 */
[----:B----4-:R-:W-:Y:S01]  /*7c40*/  FMUL.FTZ R76, R77, c[0x0][0x2ec] ;  /* 0x0000bb004d4c7a20 */ /* 0x010fe20000410000 */
[----:B------:R-:W-:Y:S01]  /*7c50*/  I2F R186, R226 ;  /* 0x000000e200ba7306 */ /* 0x000fe20000201400 */
[----:B------:R-:W-:Y:S01]  /*7c60*/  FMUL.FTZ R77, R78, c[0x0][0x2ec] ;  /* 0x0000bb004e4d7a20 */ /* 0x000fe20000410000 */
[----:B------:R-:W-:Y:S01]  /*7c70*/  ISETP.GE.AND P3, PT, R250, R165, PT ;  /* 0x000000a5fa00720c */ /* 0x000fe20003f66270 */
[----:B------:R-:W-:Y:S01]  /*7c80*/  HMMA.16816.F32.BF16 R20, R8, R30, R20 ;  /* 0x0000001e0814723c */ /* 0x000fe20000041814 */
[----:B------:R-:W-:Y:S01]  /*7c90*/  FMUL.FTZ R78, R79, c[0x0][0x2ec] ;  /* 0x0000bb004f4e7a20 */ /* 0x000fe20000410000 */
[----:B------:R-:W-:Y:S01]  /*7ca0*/  IADD3 R250, R243, UR28, RZ ;  /* 0x0000001cf3fa7c10 */ /* 0x000fe2000fffe0ff */
[----:B------:R-:W-:Y:S01]  /*7cb0*/  FMUL.FTZ R37, R37, c[0x0][0x2ec] ;  /* 0x0000bb0025257a20 */ /* 0x000fe20000410000 */
[----:B------:R-:W-:Y:S01]  /*7cc0*/  IADD3 R182, R172, 0xc0, RZ ;  /* 0x000000c0acb67810 */ /* 0x000fe20007ffe0ff */
[----:B------:R-:W-:Y:S01]  /*7cd0*/  MUFU.TANH R212, R80 ;  /* 0x0000005000d47308 */ /* 0x000fe20000002400 */
[----:B------:R-:W-:Y:S01]  /*7ce0*/  IADD3 R250, R250, 0xa1, RZ ;  /* 0x000000a1fafa7810 */ /* 0x000fe20007ffe0ff */
[----:B-----5:R-:W-:Y:S01]  /*7cf0*/  FFMA.FTZ R92, R137, UR4, R92 ;  /* 0x00000004895c7c23 */ /* 0x020fe2000801005c */
[----:B------:R-:W-:Y:S01]  /*7d00*/  IADD3 R196, R172, 0xd9, RZ ;  /* 0x000000d9acc47810 */ /* 0x000fe20007ffe0ff */
[----:B------:R-:W-:Y:S01]  /*7d10*/  FMUL.FTZ R11, R34, c[0x0][0x2ec] ;  /* 0x0000bb00220b7a20 */ /* 0x000fe20000410000 */
[----:B------:R-:W-:Y:S01]  /*7d20*/  ISETP.GE.AND P5, PT, R250, R167, PT ;  /* 0x000000a7fa00720c */ /* 0x000fe20003fa6270 */
[----:B------:R-:W-:Y:S01]  /*7d30*/  FMUL.FTZ R38, R38, c[0x0][0x2ec] ;  /* 0x0000bb0026267a20 */ /* 0x000fe20000410000 */
[----:B------:R-:W-:Y:S01]  /*7d40*/  FSEL R151, R88, -INF , !P0 ;  /* 0xff80000058977808 */ /* 0x000fe20004000000 */
[----:B------:R-:W1:Y:S01]  /*7d50*/  MUFU.TANH R94, R94 ;  /* 0x0000005e005e7308 */ /* 0x000e620000002400 */
[----:B------:R-:W-:Y:S01]  /*7d60*/  FSEL R137, R89, -INF , !P5 ;  /* 0xff80000059897808 */ /* 0x000fe20006800000 */
[----:B------:R-:W-:-:S04]  /*7d70*/  DEPBAR.LE SB0, 0x0 ;  /* 0x000080000000791a */ /* 0x000fc80000000000 */
[C---:B--2---:R-:W-:Y:S01]  /*7d80*/  HMMA.16816.F32.BF16 R40, R16.reuse, R24, R40 ;  /* 0x000000181028723c */ /* 0x044fe20000041828 */
[-C--:B------:R-:W-:Y:S01]  /*7d90*/  ISETP.GE.AND P5, PT, R226, R167.reuse, PT ;  /* 0x000000a7e200720c */ /* 0x080fe20003fa6270 */
[----:B------:R-:W-:Y:S01]  /*7da0*/  MUFU.TANH R85, R85 ;  /* 0x0000005500557308 */ /* 0x000fe20000002400 */
[----:B------:R-:W-:Y:S02]  /*7db0*/  ISETP.GE.AND P0, PT, R232, R167, PT ;  /* 0x000000a7e800720c */ /* 0x000fe40003f06270 */
[C---:B------:R-:W-:Y:S02]  /*7dc0*/  IADD3 R126, R172.reuse, 0xe8, RZ ;  /* 0x000000e8ac7e7810 */ /* 0x040fe40007ffe0ff */
[----:B------:R-:W-:Y:S01]  /*7dd0*/  IADD3 R194, R172, 0xe9, RZ ;  /* 0x000000e9acc27810 */ /* 0x000fe20007ffe0ff */
[----:B------:R-:W-:Y:S01]  /*7de0*/  HMMA.16816.F32.BF16 R16, R16, R26, R20 ;  /* 0x0000001a1010723c */ /* 0x000fe20000041814 */
[----:B------:R-:W-:Y:S01]  /*7df0*/  FSEL R221, R221, -INF , !P6 ;  /* 0xff800000dddd7808 */ /* 0x000fe20007000000 */
[----:B------:R-:W2:Y:S01]  /*7e00*/  I2F R188, R232 ;  /* 0x000000e800bc7306 */ /* 0x000ea20000201400 */
[----:B-1----:R-:W-:Y:S01]  /*7e10*/  FFMA.FTZ R94, R155, UR4, R94 ;  /* 0x000000049b5e7c23 */ /* 0x002fe2000801005e */
[----:B------:R-:W-:Y:S01]  /*7e20*/  FSEL R155, R93, -INF , !P1 ;  /* 0xff8000005d9b7808 */ /* 0x000fe20004800000 */
[----:B------:R-:W-:Y:S01]  /*7e30*/  FMUL.FTZ R25, R35, c[0x0][0x2ec] ;  /* 0x0000bb0023197a20 */ /* 0x000fe20000410000 */
[----:B------:R-:W-:-:S02]  /*7e40*/  FSEL R171, R92, -INF , !P4 ;  /* 0xff8000005cab7808 */ /* 0x000fc40006000000 */
[----:B------:R-:W-:Y:S02]  /*7e50*/  ISETP.GE.AND P6, PT, R220, R165, PT ;  /* 0x000000a5dc00720c */ /* 0x000fe40003fc6270 */
[----:B------:R-:W-:Y:S01]  /*7e60*/  I2F R81, R222 ;  /* 0x000000de00517306 */ /* 0x000fe20000201400 */
[----:B------:R-:W-:Y:S02]  /*7e70*/  ISETP.GE.AND P4, PT, R230, R167, PT ;  /* 0x000000a7e600720c */ /* 0x000fe40003f86270 */
[C---:B------:R-:W-:Y:S02]  /*7e80*/  IADD3 R134, R172.reuse, 0xd8, RZ ;  /* 0x000000d8ac867810 */ /* 0x040fe40007ffe0ff */
[----:B------:R-:W-:Y:S01]  /*7e90*/  IADD3 R220, R172, 0xf1, RZ ;  /* 0x000000f1acdc7810 */ /* 0x000fe20007ffe0ff */
[----:B------:R-:W-:Y:S01]  /*7ea0*/  FMUL.FTZ R21, R41, c[0x0][0x2ec] ;  /* 0x0000bb0029157a20 */ /* 0x000fe20000410000 */
[----:B------:R-:W-:Y:S01]  /*7eb0*/  FSEL R159, R94, -INF , !P2 ;  /* 0xff8000005e9f7808 */ /* 0x000fe20005000000 */
[----:B------:R-:W1:Y:S01]  /*7ec0*/  MUFU.TANH R76, R76 ;  /* 0x0000004c004c7308 */ /* 0x000e620000002400 */
[----:B--2---:R-:W-:Y:S01]  /*7ed0*/  FFMA.FTZ R79, R188, UR4, R85 ;  /* 0x00000004bc4f7c23 */ /* 0x004fe20008010055 */
[-C--:B------:R-:W-:Y:S01]  /*7ee0*/  ISETP.GE.AND P1, PT, R230, R165.reuse, PT ;  /* 0x000000a5e600720c */ /* 0x080fe20003f26270 */
[----:B------:R-:W-:Y:S01]  /*7ef0*/  FMUL.FTZ R40, R40, c[0x0][0x2ec] ;  /* 0x0000bb0028287a20 */ /* 0x000fe20000410000 */
[----:B------:R-:W-:Y:S01]  /*7f00*/  ISETP.GE.AND P2, PT, R250, R165, PT ;  /* 0x000000a5fa00720c */ /* 0x000fe20003f46270 */
[----:B------:R-:W-:Y:S01]  /*7f10*/  FMUL.FTZ R23, R43, c[0x0][0x2ec] ;  /* 0x0000bb002b177a20 */ /* 0x000fe20000410000 */
[----:B------:R-:W-:Y:S01]  /*7f20*/  FSEL R79, R79, -INF , !P0 ;  /* 0xff8000004f4f7808 */ /* 0x000fe20004000000 */
[----:B------:R-:W-:Y:S01]  /*7f30*/  FMUL.FTZ R8, R18, c[0x0][0x2ec] ;  /* 0x0000bb0012087a20 */ /* 0x000fe20000410000 */
[----:B------:R-:W-:Y:S01]  /*7f40*/  I2F R166, R218 ;  /* 0x000000da00a67306 */ /* 0x000fe20000201400 */
[----:B------:R-:W-:Y:S01]  /*7f50*/  ISETP.GE.AND P0, PT, R218, R167, PT ;  /* 0x000000a7da00720c */ /* 0x000fe20003f06270 */
[----:B------:R-:W-:Y:S01]  /*7f60*/  FMUL.FTZ R19, R19, c[0x0][0x2ec] ;  /* 0x0000bb0013137a20 */ /* 0x000fe20000410000 */
[----:B------:R-:W-:-:S02]  /*7f70*/  IADD3 R192, R172, 0xe1, RZ ;  /* 0x000000e1acc07810 */ /* 0x000fc40007ffe0ff */
[C---:B------:R-:W-:Y:S02]  /*7f80*/  IADD3 R190, R172.reuse, 0xf0, RZ ;  /* 0x000000f0acbe7810 */ /* 0x040fe40007ffe0ff */
[C---:B------:R-:W-:Y:S01]  /*7f90*/  IADD3 R108, R172.reuse, 0xf8, RZ ;  /* 0x000000f8ac6c7810 */ /* 0x040fe20007ffe0ff */
[----:B------:R-:W-:Y:S01]  /*7fa0*/  MUFU.TANH R78, R78 ;  /* 0x0000004e004e7308 */ /* 0x000fe20000002400 */
[----:B-1----:R-:W-:Y:S01]  /*7fb0*/  FFMA.FTZ R76, R81, UR4, R76 ;  /* 0x00000004514c7c23 */ /* 0x002fe2000801004c */
[C---:B------:R-:W-:Y:S02]  /*7fc0*/  IADD3 R104, R172.reuse, 0xf9, RZ ;  /* 0x000000f9ac687810 */ /* 0x040fe40007ffe0ff */
[----:B------:R-:W-:Y:S02]  /*7fd0*/  FSEL R193, R193, -INF , !P6 ;  /* 0xff800000c1c17808 */ /* 0x000fe40007000000 */
[----:B------:R-:W-:Y:S02]  /*7fe0*/  ISETP.GE.AND P6, PT, R172, R167, PT ;  /* 0x000000a7ac00720c */ /* 0x000fe40003fc6270 */
[----:B------:R-:W-:Y:S01]  /*7ff0*/  MUFU.TANH R84, R84 ;  /* 0x0000005400547308 */ /* 0x000fe20000002400 */
[----:B------:R-:W-:-:S07]  /*8000*/  IADD3 R229, R237, 0x4800, RZ ;  /* 0x00004800ede57810 */ /* 0x000fce0007ffe0ff */
[----:B------:R-:W1:Y:S08]  /*8010*/  I2F R210, R230 ;  /* 0x000000e600d27306 */ /* 0x000e700000201400 */
[----:B------:R-:W-:Y:S08]  /*8020*/  I2F R80, R174 ;  /* 0x000000ae00507306 */ /* 0x000ff00000201400 */
[----:B------:R-:W2:Y:S01]  /*8030*/  MUFU.TANH R107, R68 ;  /* 0x00000044006b7308 */ /* 0x000ea20000002400 */
[----:B-1----:R-:W-:Y:S01]  /*8040*/  FFMA.FTZ R84, R210, UR4, R84 ;  /* 0x00000004d2547c23 */ /* 0x002fe20008010054 */
[----:B------:R-:W-:-:S04]  /*8050*/  IADD3 R230, R237, 0x4000, RZ ;  /* 0x00004000ede67810 */ /* 0x000fc80007ffe0ff */
[----:B------:R-:W-:Y:S02]  /*8060*/  FSEL R131, R84, -INF , !P4 ;  /* 0xff80000054837808 */ /* 0x000fe40006000000 */
[----:B------:R-:W1:Y:S01]  /*8070*/  MUFU.TANH R91, R86 ;  /* 0x00000056005b7308 */ /* 0x000e620000002400 */
[----:B------:R-:W-:-:S07]  /*8080*/  ISETP.GE.AND P4, PT, R228, R167, PT ;  /* 0x000000a7e400720c */ /* 0x000fce0003f86270 */
[----:B------:R-:W-:Y:S01]  /*8090*/  I2F R82, R184 ;  /* 0x000000b800527306 */ /* 0x000fe20000201400 */
[----:B--2---:R-:W-:-:S07]  /*80a0*/  FFMA.FTZ R85, R80, UR4, R107 ;  /* 0x0000000450557c23 */ /* 0x004fce000801006b */
[----:B------:R-:W2:Y:S01]  /*80b0*/  MUFU.TANH R73, R73 ;  /* 0x0000004900497308 */ /* 0x000ea20000002400 */
[----:B-1----:R-:W-:-:S05]  /*80c0*/  FFMA.FTZ R5, R210, UR4, R91 ;  /* 0x00000004d2057c23 */ /* 0x002fca000801005b */
[----:B------:R-:W-:Y:S02]  /*80d0*/  FSEL R5, R5, -INF , !P1 ;  /* 0xff80000005057808 */ /* 0x000fe40004800000 */
[----:B------:R1:W-:Y:S01]  /*80e0*/  MUFU.TANH R102, R69 ;  /* 0x0000004500667308 */ /* 0x0003e20000002400 */
[----:B------:R-:W-:-:S07]  /*80f0*/  ISETP.GE.AND P1, PT, R228, R165, PT ;  /* 0x000000a5e400720c */ /* 0x000fce0003f26270 */
[----:B------:R-:W-:Y:S01]  /*8100*/  MUFU.TANH R90, R90 ;  /* 0x0000005a005a7308 */ /* 0x000fe20000002400 */
[----:B--2---:R-:W-:Y:S01]  /*8110*/  FFMA.FTZ R73, R82, UR4, R73 ;  /* 0x0000000452497c23 */ /* 0x004fe20008010049 */
[----:B-1----:R-:W-:Y:S01]  /*8120*/  FSEL R69, R2, -INF , !P3 ;  /* 0xff80000002457808 */ /* 0x002fe20005800000 */
[----:B------:R-:W-:-:S05]  /*8130*/  FMUL.FTZ R2, R36, c[0x0][0x2ec] ;  /* 0x0000bb0024027a20 */ /* 0x000fca0000410000 */
[----:B------:R-:W-:Y:S01]  /*8140*/  I2F R0, R178 ;  /* 0x000000b200007306 */ /* 0x000fe20000201400 */
[----:B------:R-:W-:-:S07]  /*8150*/  ISETP.GE.AND P3, PT, R232, R165, PT ;  /* 0x000000a5e800720c */ /* 0x000fce0003f66270 */
[----:B------:R1:W-:Y:S08]  /*8160*/  MUFU.TANH R225, R72 ;  /* 0x0000004800e17308 */ /* 0x0003f00000002400 */
[----:B------:R-:W2:Y:S08]  /*8170*/  MUFU.TANH R97, R65 ;  /* 0x0000004100617308 */ /* 0x000eb00000002400 */
[----:B------:R-:W3:Y:S01]  /*8180*/  MUFU.TANH R208, R87 ;  /* 0x0000005700d07308 */ /* 0x000ee20000002400 */
[----:B-1----:R-:W-:-:S05]  /*8190*/  FFMA.FTZ R72, R186, UR4, R212 ;  /* 0x00000004ba487c23 */ /* 0x002fca00080100d4 */
[----:B------:R-:W-:Y:S02]  /*81a0*/  FSEL R72, R72, -INF , !P5 ;  /* 0xff80000048487808 */ /* 0x000fe40006800000 */
[----:B------:R-:W1:Y:S01]  /*81b0*/  I2F R83, R214 ;  /* 0x000000d600537306 */ /* 0x000e620000201400 */
[----:B------:R-:W-:Y:S01]  /*81c0*/  ISETP.GE.AND P5, PT, R222, R167, PT ;  /* 0x000000a7de00720c */ /* 0x000fe20003fa6270 */
[----:B--2---:R-:W-:-:S06]  /*81d0*/  FFMA.FTZ R97, R0, UR4, R97 ;  /* 0x0000000400617c23 */ /* 0x004fcc0008010061 */
[----:B------:R-:W-:Y:S01]  /*81e0*/  MUFU.TANH R96, R71 ;  /* 0x0000004700607308 */ /* 0x000fe20000002400 */
[----:B---3--:R-:W-:-:S05]  /*81f0*/  FFMA.FTZ R68, R188, UR4, R208 ;  /* 0x00000004bc447c23 */ /* 0x008fca00080100d0 */
[----:B------:R-:W-:Y:S02]  /*8200*/  FSEL R68, R68, -INF , !P3 ;  /* 0xff80000044447808 */ /* 0x000fe40005800000 */
[----:B------:R2:W-:Y:S01]  /*8210*/  I2F R95, R228 ;  /* 0x000000e4005f7306 */ /* 0x0005e20000201400 */
[----:B-1----:R-:W-:Y:S01]  /*8220*/  FFMA.FTZ R84, R83, UR4, R102 ;  /* 0x0000000453547c23 */ /* 0x002fe20008010066 */
[----:B------:R-:W-:-:S06]  /*8230*/  ISETP.GE.AND P3, PT, R218, R165, PT ;  /* 0x000000a5da00720c */ /* 0x000fcc0003f66270 */
[----:B------:R-:W-:Y:S08]  /*8240*/  MUFU.TANH R246, R246 ;  /* 0x000000f600f67308 */ /* 0x000ff00000002400 */
[----:B------:R-:W-:Y:S01]  /*8250*/  I2F R87, R176 ;  /* 0x000000b000577306 */ /* 0x000fe20000201400 */
[----:B--2---:R-:W-:-:S07]  /*8260*/  IADD3 R228, R237, 0x5000, RZ ;  /* 0x00005000ede47810 */ /* 0x004fce0007ffe0ff */
[----:B------:R1:W-:Y:S08]  /*8270*/  MUFU.TANH R100, R64 ;  /* 0x0000004000647308 */ /* 0x0003f00000002400 */
[----:B------:R-:W2:Y:S08]  /*8280*/  MUFU.TANH R224, R224 ;  /* 0x000000e000e07308 */ /* 0x000eb00000002400 */
[----:B------:R-:W-:Y:S01]  /*8290*/  MUFU.TANH R248, R248 ;  /* 0x000000f800f87308 */ /* 0x000fe20000002400 */
[----:B-1----:R-:W-:-:S05]  /*82a0*/  FFMA.FTZ R64, R216, UR4, R90 ;  /* 0x00000004d8407c23 */ /* 0x002fca000801005a */
[----:B------:R-:W-:Y:S02]  /*82b0*/  FSEL R64, R64, -INF , !P2 ;  /* 0xff80000040407808 */ /* 0x000fe40005000000 */
[----:B------:R1:W3:Y:S01]  /*82c0*/  MUFU.TANH R111, R75 ;  /* 0x0000004b006f7308 */ /* 0x0002e20000002400 */
[----:B--2---:R-:W-:Y:S01]  /*82d0*/  FFMA.FTZ R71, R95, UR4, R224 ;  /* 0x000000045f477c23 */ /* 0x004fe200080100e0 */
[----:B------:R-:W-:Y:S02]  /*82e0*/  ISETP.GE.AND P2, PT, R226, R165, PT ;  /* 0x000000a5e200720c */ /* 0x000fe40003f46270 */
[----:B------:R-:W-:Y:S02]  /*82f0*/  IADD3 R226, R237, 0x6000, RZ ;  /* 0x00006000ede27810 */ /* 0x000fe40007ffe0ff */
[----:B------:R-:W-:Y:S02]  /*8300*/  FSEL R71, R71, -INF , !P4 ;  /* 0xff80000047477808 */ /* 0x000fe40006000000 */
[----:B------:R2:W4:Y:S01]  /*8310*/  MUFU.TANH R101, R70 ;  /* 0x0000004600657308 */ /* 0x0005220000002400 */
[----:B------:R-:W-:-:S02]  /*8320*/  ISETP.GE.AND P4, PT, R182, R167, PT ;  /* 0x000000a7b600720c */ /* 0x000fc40003f86270 */
[----:B------:R-:W-:-:S05]  /*8330*/  IADD3 R224, R237, 0x7000, RZ ;  /* 0x00007000ede07810 */ /* 0x000fca0007ffe0ff */
[----:B------:R5:W5:Y:S01]  /*8340*/  MUFU.TANH R93, R67 ;  /* 0x00000043005d7308 */ /* 0x000b620000002400 */
[----:B-1----:R-:W-:Y:S01]  /*8350*/  FFMA.FTZ R75, R81, UR4, R78 ;  /* 0x00000004514b7c23 */ /* 0x002fe2000801004e */
[----:B------:R-:W-:Y:S01]  /*8360*/  FSEL R78, R76, -INF , !P5 ;  /* 0xff8000004c4e7808 */ /* 0x000fe20006800000 */
[----:B------:R-:W-:Y:S01]  /*8370*/  FFMA.FTZ R81, R83, UR4, R96 ;  /* 0x0000000453517c23 */ /* 0x000fe20008010060 */
[-C--:B------:R-:W-:Y:S01]  /*8380*/  ISETP.GE.AND P5, PT, R174, R167.reuse, PT ;  /* 0x000000a7ae00720c */ /* 0x080fe20003fa6270 */
[----:B------:R-:W-:Y:S02]  /*8390*/  FFMA.FTZ R83, R87, UR4, R100 ;  /* 0x0000000457537c23 */ /* 0x000fe40008010064 */
[----:B---3--:R-:W-:Y:S01]  /*83a0*/  FFMA.FTZ R111, R82, UR4, R111 ;  /* 0x00000004526f7c23 */ /* 0x008fe2000801006f */
[----:B------:R-:W-:Y:S01]  /*83b0*/  I2F R121, R124 ;  /* 0x0000007c00797306 */ /* 0x000fe20000201400 */
[----:B--2---:R-:W-:Y:S01]  /*83c0*/  FFMA.FTZ R70, R166, UR4, R135 ;  /* 0x00000004a6467c23 */ /* 0x004fe20008010087 */
[----:B------:R-:W-:Y:S01]  /*83d0*/  FSEL R85, R85, -INF , !P5 ;  /* 0xff80000055557808 */ /* 0x000fe20006800000 */
[----:B----4-:R-:W-:Y:S01]  /*83e0*/  FFMA.FTZ R82, R80, UR4, R101 ;  /* 0x0000000450527c23 */ /* 0x010fe20008010065 */
[----:B------:R-:W-:-:S02]  /*83f0*/  ISETP.GE.AND P5, PT, R178, R167, PT ;  /* 0x000000a7b200720c */ /* 0x000fc40003fa6270 */
[----:B------:R-:W-:Y:S02]  /*8400*/  FSEL R70, R70, -INF , !P0 ;  /* 0xff80000046467808 */ /* 0x000fe40004000000 */
[----:B------:R-:W1:Y:S01]  /*8410*/  MUFU.TANH R2, R2 ;  /* 0x0000000200027308 */ /* 0x000e620000002400 */
[-C--:B------:R-:W-:Y:S01]  /*8420*/  ISETP.GE.AND P0, PT, R184, R167.reuse, PT ;  /* 0x000000a7b800720c */ /* 0x080fe20003f06270 */
[----:B-----5:R-:W-:Y:S01]  /*8430*/  FFMA.FTZ R67, R186, UR4, R248 ;  /* 0x00000004ba437c23 */ /* 0x020fe200080100f8 */
[----:B------:R-:W-:Y:S01]  /*8440*/  FSEL R101, R97, -INF , !P5 ;  /* 0xff80000061657808 */ /* 0x000fe20006800000 */
[----:B------:R-:W-:Y:S01]  /*8450*/  FFMA.FTZ R93, R0, UR4, R93 ;  /* 0x00000004005d7c23 */ /* 0x000fe2000801005d */
[----:B------:R-:W-:Y:S01]  /*8460*/  FSEL R76, R73, -INF , !P0 ;  /* 0xff800000494c7808 */ /* 0x000fe20004000000 */
[----:B------:R-:W-:Y:S01]  /*8470*/  FMUL.FTZ R0, R42, c[0x0][0x2ec] ;  /* 0x0000bb002a007a20 */ /* 0x000fe20000410000 */
[-C--:B------:R-:W-:Y:S01]  /*8480*/  ISETP.GE.AND P0, PT, R176, R167.reuse, PT ;  /* 0x000000a7b000720c */ /* 0x080fe20003f06270 */
[----:B------:R-:W-:Y:S01]  /*8490*/  I2F R86, R182 ;  /* 0x000000b600567306 */ /* 0x000fe20000201400 */
[----:B------:R-:W-:-:S02]  /*84a0*/  ISETP.GE.AND P5, PT, R124, R167, PT ;  /* 0x000000a77c00720c */ /* 0x000fc40003fa6270 */
[----:B------:R-:W-:Y:S02]  /*84b0*/  FSEL R83, R83, -INF , !P0 ;  /* 0xff80000053537808 */ /* 0x000fe40004000000 */
[----:B------:R-:W-:Y:S02]  /*84c0*/  FSEL R67, R67, -INF , !P2 ;  /* 0xff80000043437808 */ /* 0x000fe40005000000 */
[----:B------:R-:W-:Y:S01]  /*84d0*/  ISETP.GE.AND P0, PT, R196, R167, PT ;  /* 0x000000a7c400720c */ /* 0x000fe20003f06270 */
[----:B------:R-:W-:Y:S01]  /*84e0*/  I2F R122, R196 ;  /* 0x000000c4007a7306 */ /* 0x000fe20000201400 */
[----:B-1----:R-:W-:Y:S01]  /*84f0*/  FFMA.FTZ R2, R121, UR4, R2 ;  /* 0x0000000479027c23 */ /* 0x002fe20008010002 */
[----:B------:R-:W-:-:S04]  /*8500*/  ISETP.GE.AND P2, PT, R222, R165, PT ;  /* 0x000000a5de00720c */ /* 0x000fc80003f46270 */
[----:B------:R-:W-:Y:S01]  /*8510*/  FSEL R98, R2, -INF , !P5 ;  /* 0xff80000002627808 */ /* 0x000fe20006800000 */
[----:B------:R-:W-:Y:S01]  /*8520*/  FMUL.FTZ R2, R16, c[0x0][0x2ec] ;  /* 0x0000bb0010027a20 */ /* 0x000fe20000410000 */
[----:B------:R-:W1:Y:S01]  /*8530*/  MUFU.TANH R77, R77 ;  /* 0x0000004d004d7308 */ /* 0x000e620000002400 */
[----:B------:R-:W-:Y:S02]  /*8540*/  ISETP.GE.AND P5, PT, R194, R167, PT ;  /* 0x000000a7c200720c */ /* 0x000fe40003fa6270 */
[----:B------:R-:W-:Y:S02]  /*8550*/  FSEL R75, R75, -INF , !P2 ;  /* 0xff8000004b4b7808 */ /* 0x000fe40005000000 */
[----:B------:R-:W-:-:S03]  /*8560*/  ISETP.GE.AND P2, PT, R174, R165, PT ;  /* 0x000000a5ae00720c */ /* 0x000fc60003f46270 */
[----:B------:R-:W2:Y:S01]  /*8570*/  MUFU.TANH R227, R74 ;  /* 0x0000004a00e37308 */ /* 0x000ea20000002400 */
[----:B------:R-:W-:Y:S02]  /*8580*/  FSEL R82, R82, -INF , !P2 ;  /* 0xff80000052527808 */ /* 0x000fe40005000000 */
[----:B------:R-:W-:-:S04]  /*8590*/  ISETP.GE.AND P2, PT, R178, R165, PT ;  /* 0x000000a5b200720c */ /* 0x000fc80003f46270 */
[----:B------:R-:W-:Y:S01]  /*85a0*/  FSEL R93, R93, -INF , !P2 ;  /* 0xff8000005d5d7808 */ /* 0x000fe20005000000 */
[----:B------:R-:W3:Y:S01]  /*85b0*/  MUFU.TANH R49, R49 ;  /* 0x0000003100317308 */ /* 0x000ee20000002400 */
[----:B-1----:R-:W-:Y:S01]  /*85c0*/  FFMA.FTZ R65, R166, UR4, R77 ;  /* 0x00000004a6417c23 */ /* 0x002fe2000801004d */
[----:B------:R-:W-:Y:S01]  /*85d0*/  ISETP.GE.AND P2, PT, R124, R165, PT ;  /* 0x000000a57c00720c */ /* 0x000fe20003f46270 */
[C---:B------:R-:W-:Y:S01]  /*85e0*/  FFMA.FTZ R77, R86.reuse, UR4, R225 ;  /* 0x00000004564d7c23 */ /* 0x040fe200080100e1 */
[----:B------:R-:W-:Y:S02]  /*85f0*/  IADD3 R225, R237, 0x6800, RZ ;  /* 0x00006800ede17810 */ /* 0x000fe40007ffe0ff */
[----:B------:R-:W-:Y:S02]  /*8600*/  FSEL R65, R65, -INF , !P3 ;  /* 0xff80000041417808 */ /* 0x000fe40005800000 */
[----:B------:R-:W-:Y:S01]  /*8610*/  I2F R118, R126 ;  /* 0x0000007e00767306 */ /* 0x000fe20000201400 */
[----:B--2---:R-:W-:Y:S01]  /*8620*/  FFMA.FTZ R74, R86, UR4, R227 ;  /* 0x00000004564a7c23 */ /* 0x004fe200080100e3 */
[----:B------:R-:W-:-:S02]  /*8630*/  FSEL R77, R77, -INF , !P4 ;  /* 0xff8000004d4d7808 */ /* 0x000fc40006000000 */
[----:B------:R-:W-:Y:S02]  /*8640*/  ISETP.GE.AND P3, PT, R184, R165, PT ;  /* 0x000000a5b800720c */ /* 0x000fe40003f66270 */
[----:B------:R-:W-:Y:S02]  /*8650*/  ISETP.GE.AND P4, PT, R214, R167, PT ;  /* 0x000000a7d600720c */ /* 0x000fe40003f86270 */
[----:B------:R-:W1:Y:S01]  /*8660*/  MUFU.TANH R11, R11 ;  /* 0x0000000b000b7308 */ /* 0x000e620000002400 */
[----:B---3--:R-:W-:Y:S01]  /*8670*/  FFMA.FTZ R49, R122, UR4, R49 ;  /* 0x000000047a317c23 */ /* 0x008fe20008010031 */
[----:B------:R-:W-:Y:S02]  /*8680*/  FSEL R73, R111, -INF , !P3 ;  /* 0xff8000006f497808 */ /* 0x000fe40005800000 */
[----:B------:R-:W-:Y:S02]  /*8690*/  FSEL R84, R84, -INF , !P4 ;  /* 0xff80000054547808 */ /* 0x000fe40006000000 */
[----:B------:R-:W-:-:S02]  /*86a0*/  FSEL R99, R49, -INF , !P0 ;  /* 0xff80000031637808 */ /* 0x000fc40004000000 */
[----:B------:R-:W-:Y:S01]  /*86b0*/  I2F R112, R194 ;  /* 0x000000c200707306 */ /* 0x000fe20000201400 */
[----:B------:R-:W-:Y:S02]  /*86c0*/  ISETP.GE.AND P0, PT, R126, R167, PT ;  /* 0x000000a77e00720c */ /* 0x000fe40003f06270 */
[----:B------:R-:W-:Y:S02]  /*86d0*/  ISETP.GE.AND P3, PT, R176, R165, PT ;  /* 0x000000a5b000720c */ /* 0x000fe40003f66270 */
[----:B------:R-:W-:Y:S02]  /*86e0*/  ISETP.GE.AND P4, PT, R134, R167, PT ;  /* 0x000000a78600720c */ /* 0x000fe40003f86270 */
[C---:B------:R-:W-:Y:S01]  /*86f0*/  IADD3 R227, R237.reuse, 0x5800, RZ ;  /* 0x00005800ede37810 */ /* 0x040fe20007ffe0ff */
[----:B------:R-:W2:Y:S01]  /*8700*/  MUFU.TANH R9, R33 ;  /* 0x0000002100097308 */ /* 0x000ea20000002400 */
[----:B-1----:R-:W-:Y:S01]  /*8710*/  FFMA.FTZ R88, R118, UR4, R11 ;  /* 0x0000000476587c23 */ /* 0x002fe2000801000b */
[----:B------:R-:W-:Y:S01]  /*8720*/  IADD3 R166, R237, 0x7800, RZ ;  /* 0x00007800eda67810 */ /* 0x000fe20007ffe0ff */
[----:B------:R-:W-:-:S05]  /*8730*/  FMUL.FTZ R11, R17, c[0x0][0x2ec] ;  /* 0x0000bb00110b7a20 */ /* 0x000fca0000410000 */
[----:B------:R-:W1:Y:S08]  /*8740*/  MUFU.TANH R15, R15 ;  /* 0x0000000f000f7308 */ /* 0x000e700000002400 */
[----:B------:R-:W-:Y:S01]  /*8750*/  I2F R120, R134 ;  /* 0x0000008600787306 */ /* 0x000fe20000201400 */
[----:B--2---:R-:W-:-:S07]  /*8760*/  FFMA.FTZ R9, R112, UR4, R9 ;  /* 0x0000000470097c23 */ /* 0x004fce0008010009 */
[----:B------:R-:W-:Y:S01]  /*8770*/  I2F R114, R220 ;  /* 0x000000dc00727306 */ /* 0x000fe20000201400 */
[----:B-1----:R-:W-:-:S05]  /*8780*/  FFMA.FTZ R15, R118, UR4, R15 ;  /* 0x00000004760f7c23 */ /* 0x002fca000801000f */
[----:B------:R-:W-:Y:S02]  /*8790*/  FSEL R96, R15, -INF , !P0 ;  /* 0xff8000000f607808 */ /* 0x000fe40004000000 */
[----:B------:R1:W2:Y:S01]  /*87a0*/  MUFU.TANH R92, R66 ;  /* 0x00000042005c7308 */ /* 0x0002a20000002400 */
[----:B------:R-:W-:-:S07]  /*87b0*/  ISETP.GE.AND P0, PT, R220, R167, PT ;  /* 0x000000a7dc00720c */ /* 0x000fce0003f06270 */
[----:B------:R-:W3:Y:S08]  /*87c0*/  MUFU.TANH R45, R45 ;  /* 0x0000002d002d7308 */ /* 0x000ef00000002400 */
[----:B------:R-:W4:Y:S01]  /*87d0*/  MUFU.TANH R21, R21 ;  /* 0x0000001500157308 */ /* 0x000f220000002400 */
[----:B-1----:R-:W-:Y:S01]  /*87e0*/  FFMA.FTZ R66, R95, UR4, R246 ;  /* 0x000000045f427c23 */ /* 0x002fe200080100f6 */
[----:B------:R-:W-:Y:S01]  /*87f0*/  FSEL R95, R9, -INF , !P5 ;  /* 0xff800000095f7808 */ /* 0x000fe20006800000 */
[----:B--2---:R-:W-:Y:S01]  /*8800*/  FFMA.FTZ R80, R87, UR4, R92 ;  /* 0x0000000457507c23 */ /* 0x004fe2000801005c */
[----:B------:R-:W-:-:S02]  /*8810*/  ISETP.GE.AND P5, PT, R108, R167, PT ;  /* 0x000000a76c00720c */ /* 0x000fc40003fa6270 */
[----:B------:R-:W-:Y:S02]  /*8820*/  FSEL R66, R66, -INF , !P1 ;  /* 0xff80000042427808 */ /* 0x000fe40004800000 */
[----:B------:R-:W1:Y:S01]  /*8830*/  MUFU.TANH R89, R52 ;  /* 0x0000003400597308 */ /* 0x000e620000002400 */
[-C--:B------:R-:W-:Y:S01]  /*8840*/  ISETP.GE.AND P1, PT, R182, R165.reuse, PT ;  /* 0x000000a5b600720c */ /* 0x080fe20003f26270 */
[----:B---3--:R-:W-:Y:S01]  /*8850*/  FFMA.FTZ R45, R120, UR4, R45 ;  /* 0x00000004782d7c23 */ /* 0x008fe2000801002d */
[----:B------:R-:W-:Y:S02]  /*8860*/  FSEL R80, R80, -INF , !P3 ;  /* 0xff80000050507808 */ /* 0x000fe40005800000 */
[----:B------:R-:W-:Y:S02]  /*8870*/  FSEL R74, R74, -INF , !P1 ;  /* 0xff8000004a4a7808 */ /* 0x000fe40004800000 */
[-C--:B------:R-:W-:Y:S01]  /*8880*/  ISETP.GE.AND P1, PT, R214, R165.reuse, PT ;  /* 0x000000a5d600720c */ /* 0x080fe20003f26270 */
[----:B------:R-:W-:Y:S01]  /*8890*/  I2F R116, R192 ;  /* 0x000000c000747306 */ /* 0x000fe20000201400 */
[----:B----4-:R-:W-:Y:S01]  /*88a0*/  FFMA.FTZ R21, R114, UR4, R21 ;  /* 0x0000000472157c23 */ /* 0x010fe20008010015 */
[----:B------:R-:W-:-:S02]  /*88b0*/  ISETP.GE.AND P3, PT, R196, R165, PT ;  /* 0x000000a5c400720c */ /* 0x000fc40003f66270 */
[----:B------:R-:W-:Y:S02]  /*88c0*/  FSEL R81, R81, -INF , !P1 ;  /* 0xff80000051517808 */ /* 0x000fe40004800000 */
[----:B------:R-:W-:Y:S02]  /*88d0*/  ISETP.GE.AND P1, PT, R134, R165, PT ;  /* 0x000000a58600720c */ /* 0x000fe40003f26270 */
[----:B------:R-:W2:Y:S01]  /*88e0*/  MUFU.TANH R13, R13 ;  /* 0x0000000d000d7308 */ /* 0x000ea20000002400 */
[----:B-1----:R-:W-:Y:S01]  /*88f0*/  FFMA.FTZ R89, R120, UR4, R89 ;  /* 0x0000000478597c23 */ /* 0x002fe20008010059 */
[----:B------:R-:W-:Y:S02]  /*8900*/  FSEL R92, R45, -INF , !P1 ;  /* 0xff8000002d5c7808 */ /* 0x000fe40004800000 */
[----:B------:R-:W-:Y:S02]  /*8910*/  FSEL R107, R21, -INF , !P0 ;  /* 0xff800000156b7808 */ /* 0x000fe40004000000 */
[----:B------:R-:W-:-:S02]  /*8920*/  FSEL R100, R89, -INF , !P4 ;  /* 0xff80000059647808 */ /* 0x000fc40006000000 */
[----:B------:R-:W1:Y:S01]  /*8930*/  MUFU.TANH R53, R53 ;  /* 0x0000003500357308 */ /* 0x000e620000002400 */
[C---:B------:R-:W-:Y:S02]  /*8940*/  ISETP.GE.AND P1, PT, R192.reuse, R165, PT ;  /* 0x000000a5c000720c */ /* 0x040fe40003f26270 */
[----:B------:R-:W-:Y:S02]  /*8950*/  PLOP3.LUT P0, PT, PT, PT, UP0, 0x80, 0x0 ;  /* 0x000000000000781c */ /* 0x000fe40003f0f008 */
[----:B------:R-:W-:-:S03]  /*8960*/  ISETP.GE.AND P4, PT, R192, R167, PT ;  /* 0x000000a7c000720c */ /* 0x000fc60003f86270 */
[----:B------:R-:W3:Y:S01]  /*8970*/  MUFU.TANH R29, R37 ;  /* 0x00000025001d7308 */ /* 0x000ee20000002400 */
[----:B--2---:R-:W-:-:S05]  /*8980*/  FFMA.FTZ R13, R116, UR4, R13 ;  /* 0x00000004740d7c23 */ /* 0x004fca000801000d */
[----:B------:R-:W-:Y:S02]  /*8990*/  FSEL R89, R13, -INF , !P1 ;  /* 0xff8000000d597808 */ /* 0x000fe40004800000 */
[----:B------:R-:W2:Y:S01]  /*89a0*/  MUFU.TANH R12, R38 ;  /* 0x00000026000c7308 */ /* 0x000ea20000002400 */
[----:B-1----:R-:W-:Y:S01]  /*89b0*/  FFMA.FTZ R53, R122, UR4, R53 ;  /* 0x000000047a357c23 */ /* 0x002fe20008010035 */
[----:B------:R-:W-:-:S04]  /*89c0*/  ISETP.GE.AND P1, PT, R190, R165, PT ;  /* 0x000000a5be00720c */ /* 0x000fc80003f26270 */
[----:B------:R-:W-:Y:S02]  /*89d0*/  FSEL R91, R53, -INF , !P3 ;  /* 0xff800000355b7808 */ /* 0x000fe40005800000 */
[----:B------:R-:W-:Y:S01]  /*89e0*/  I2F R123, R190 ;  /* 0x000000be007b7306 */ /* 0x000fe20000201400 */
[----:B---3--:R-:W-:Y:S01]  /*89f0*/  FFMA.FTZ R29, R116, UR4, R29 ;  /* 0x00000004741d7c23 */ /* 0x008fe2000801001d */
[----:B------:R-:W-:-:S04]  /*8a00*/  ISETP.GE.AND P3, PT, R126, R165, PT ;  /* 0x000000a57e00720c */ /* 0x000fc80003f66270 */
[----:B------:R-:W-:Y:S02]  /*8a10*/  FSEL R97, R29, -INF , !P4 ;  /* 0xff8000001d617808 */ /* 0x000fe40006000000 */
[----:B------:R-:W1:Y:S01]  /*8a20*/  MUFU.TANH R0, R0 ;  /* 0x0000000000007308 */ /* 0x000e620000002400 */
[----:B--2---:R-:W-:Y:S01]  /*8a30*/  FFMA.FTZ R12, R121, UR4, R12 ;  /* 0x00000004790c7c23 */ /* 0x004fe2000801000c */
[----:B------:R-:W-:Y:S02]  /*8a40*/  ISETP.GE.AND P4, PT, R190, R167, PT ;  /* 0x000000a7be00720c */ /* 0x000fe40003f86270 */
[----:B------:R-:W-:Y:S02]  /*8a50*/  FSEL R88, R88, -INF , !P3 ;  /* 0xff80000058587808 */ /* 0x000fe40005800000 */
[----:B------:R-:W-:Y:S02]  /*8a60*/  FSEL R90, R12, -INF , !P2 ;  /* 0xff8000000c5a7808 */ /* 0x000fe40005000000 */
[----:B------:R-:W2:Y:S01]  /*8a70*/  MUFU.TANH R25, R25 ;  /* 0x0000001900197308 */ /* 0x000ea20000002400 */
[----:B------:R-:W-:-:S02]  /*8a80*/  ISETP.GE.AND P2, PT, R194, R165, PT ;  /* 0x000000a5c200720c */ /* 0x000fc40003f46270 */
[----:B------:R-:W-:-:S05]  /*8a90*/  ISETP.GE.AND P3, PT, R220, R165, PT ;  /* 0x000000a5dc00720c */ /* 0x000fca0003f66270 */
[----:B------:R-:W3:Y:S01]  /*8aa0*/  MUFU.TANH R40, R40 ;  /* 0x0000002800287308 */ /* 0x000ee20000002400 */
[----:B-1----:R-:W-:-:S05]  /*8ab0*/  FFMA.FTZ R0, R123, UR4, R0 ;  /* 0x000000047b007c23 */ /* 0x002fca0008010000 */
[----:B------:R-:W-:Y:S01]  /*8ac0*/  FSEL R86, R0, -INF , !P1 ;  /* 0xff80000000567808 */ /* 0x000fe20004800000 */
[----:B------:R-:W-:Y:S01]  /*8ad0*/  FFMA.FTZ R0, R170, UR4, R191 ;  /* 0x00000004aa007c23 */ /* 0x000fe200080100bf */
[----:B------:R-:W-:Y:S01]  /*8ae0*/  I2F R105, R108 ;  /* 0x0000006c00697306 */ /* 0x000fe20000201400 */
[----:B--2---:R-:W-:Y:S01]  /*8af0*/  FFMA.FTZ R25, R112, UR4, R25 ;  /* 0x0000000470197c23 */ /* 0x004fe20008010019 */
[-C--:B------:R-:W-:Y:S02]  /*8b00*/  ISETP.GE.AND P1, PT, R104, R165.reuse, PT ;  /* 0x000000a56800720c */ /* 0x080fe40003f26270 */
[----:B------:R-:W-:Y:S02]  /*8b10*/  FSEL R0, R0, -INF , !P6 ;  /* 0xff80000000007808 */ /* 0x000fe40007000000 */
[----:B------:R-:W-:Y:S02]  /*8b20*/  FSEL R87, R25, -INF , !P2 ;  /* 0xff80000019577808 */ /* 0x000fe40005000000 */
[----:B------:R-:W-:Y:S01]  /*8b30*/  I2F R106, R104 ;  /* 0x00000068006a7306 */ /* 0x000fe20000201400 */
[----:B---3--:R-:W-:Y:S01]  /*8b40*/  FFMA.FTZ R40, R123, UR4, R40 ;  /* 0x000000047b287c23 */ /* 0x008fe20008010028 */
[----:B------:R-:W-:Y:S01]  /*8b50*/  BAR.SYNC.DEFER_BLOCKING 0x0 ;  /* 0x0000000000007b1d */ /* 0x000fe20000010000 */
[----:B------:R-:W-:-:S03]  /*8b60*/  ISETP.GE.AND P2, PT, R108, R165, PT ;  /* 0x000000a56c00720c */ /* 0x000fc60003f46270 */
[----:B------:R-:W-:Y:S02]  /*8b70*/  FSEL R94, R40, -INF , !P4 ;  /* 0xff800000285e7808 */ /* 0x000fe40006000000 */
[----:B------:R-:W1:Y:S01]  /*8b80*/  MUFU.TANH R23, R23 ;  /* 0x0000001700177308 */ /* 0x000e620000002400 */
[----:B------:R-:W-:-:S07]  /*8b90*/  ISETP.GE.AND P4, PT, R104, R167, PT ;  /* 0x000000a76800720c */ /* 0x000fce0003f86270 */
[----:B------:R-:W2:Y:S08]  /*8ba0*/  MUFU.TANH R2, R2 ;  /* 0x0000000200027308 */ /* 0x000eb00000002400 */
[----:B------:R-:W3:Y:S01]  /*8bb0*/  MUFU.TANH R11, R11 ;  /* 0x0000000b000b7308 */ /* 0x000ee20000002400 */
[----:B-1----:R-:W-:-:S05]  /*8bc0*/  FFMA.FTZ R23, R114, UR4, R23 ;  /* 0x0000000472177c23 */ /* 0x002fca0008010017 */
[----:B------:R-:W-:Y:S02]  /*8bd0*/  FSEL R104, R23, -INF , !P3 ;  /* 0xff80000017687808 */ /* 0x000fe40005800000 */
[----:B------:R-:W1:Y:S01]  /*8be0*/  MUFU.TANH R8, R8 ;  /* 0x0000000800087308 */ /* 0x000e620000002400 */
[----:B--2---:R-:W-:-:S07]  /*8bf0*/  FFMA.FTZ R2, R105, UR4, R2 ;  /* 0x0000000469027c23 */ /* 0x004fce0008010002 */
[----:B------:R-:W2:Y:S01]  /*8c00*/  MUFU.TANH R9, R19 ;  /* 0x0000001300097308 */ /* 0x000ea20000002400 */
[----:B---3--:R-:W-:Y:S02]  /*8c10*/  FFMA.FTZ R11, R106, UR4, R11 ;  /* 0x000000046a0b7c23 */ /* 0x008fe4000801000b */
[----:B-1----:R-:W-:-:S03]  /*8c20*/  FFMA.FTZ R8, R105, UR4, R8 ;  /* 0x0000000469087c23 */ /* 0x002fc60008010008 */
[----:B------:R-:W-:Y:S02]  /*8c30*/  FSEL R105, R11, -INF , !P4 ;  /* 0xff8000000b697808 */ /* 0x000fe40006000000 */
[----:B------:R-:W-:Y:S01]  /*8c40*/  FSEL R103, R8, -INF , !P2 ;  /* 0xff80000008677808 */ /* 0x000fe20005000000 */
[----:B--2---:R-:W-:Y:S01]  /*8c50*/  FFMA.FTZ R102, R106, UR4, R9 ;  /* 0x000000046a667c23 */ /* 0x004fe20008010009 */
[----:B------:R-:W-:-:S04]  /*8c60*/  FSEL R106, R2, -INF , !P5 ;  /* 0xff800000026a7808 */ /* 0x000fc80006800000 */
        /* <DEDUP_REMOVED lines=20> */
[----:B---3--:R-:W-:-:S04]  /*8db0*/  UIMAD.WIDE.U32 UR26, UR27, UR7, URZ ;  /* 0x000000071b1a72a5 */ /* 0x008fc8000f8e003f */
[----:B------:R-:W-:Y:S02]  /*8dc0*/  UIADD3 UR6, -UR27, URZ, URZ ;  /* 0x0000003f1b067290 */ /* 0x000fe4000fffe13f */
[----:B------:R-:W-:Y:S02]  /*8dd0*/  UMOV UR29, UR31 ;  /* 0x0000001f001d7c82 */ /* 0x000fe40008000000 */
[----:B------:R-:W-:Y:S02]  /*8de0*/  UIADD3 UR9, -UR29, URZ, URZ ;  /* 0x0000003f1d097290 */ /* 0x000fe4000fffe13f */
[----:B------:R-:W-:Y:S02]  /*8df0*/  UIMAD UR7, UR22, UR6, UR7 ;  /* 0x00000006160772a4 */ /* 0x000fe4000f8e0207 */
[----:B------:R-:W-:Y:S02]  /*8e00*/  UIMAD UR9, UR22, UR9, UR11 ;  /* 0x00000009160972a4 */ /* 0x000fe4000f8e020b */
[----:B------:R-:W-:-:S02]  /*8e10*/  UISETP.GT.U32.AND UP0, UPT, UR22, UR7, UPT ;  /* 0x000000071600728c */ /* 0x000fc4000bf04070 */
[----:B------:R-:W-:Y:S02]  /*8e20*/  UISETP.GT.U32.AND UP2, UPT, UR22, UR9, UPT ;  /* 0x000000091600728c */ /* 0x000fe4000bf44070 */
[----:B------:R-:W-:Y:S02]  /*8e30*/  ULDC UR6, c[0x0][0x2d0] ;  /* 0x0000b40000067ab9 */ /* 0x000fe40000000800 */
[----:B------:R-:W-:Y:S02]  /*8e40*/  ULOP3.LUT UR28, UR28, UR6, URZ, 0x3c, !UPT ;  /* 0x000000061c1c7292 */ /* 0x000fe4000f8e3c3f */
[----:B------:R-:W-:Y:S02]  /*8e50*/  ULOP3.LUT UR24, UR24, UR6, URZ, 0x3c, !UPT ;  /* 0x0000000618187292 */ /* 0x000fe4000f8e3c3f */
[----:B------:R-:W-:Y:S02]  /*8e60*/  UISETP.GE.AND UP1, UPT, UR28, URZ, UPT ;  /* 0x0000003f1c00728c */ /* 0x000fe4000bf26270 */
[----:B------:R-:W-:-:S02]  /*8e70*/  @!UP0 UIADD3 UR7, UR7, -UR22, URZ ;  /* 0x8000001607078290 */ /* 0x000fc4000fffe03f */
[----:B------:R-:W-:Y:S02]  /*8e80*/  @!UP2 UIADD3 UR9, UR9, -UR22, URZ ;  /* 0x800000160909a290 */ /* 0x000fe4000fffe03f */
[----:B------:R-:W-:Y:S02]  /*8e90*/  UISETP.GE.U32.AND UP3, UPT, UR7, UR22, UPT ;  /* 0x000000160700728c */ /* 0x000fe4000bf66070 */
[----:B------:R-:W-:Y:S02]  /*8ea0*/  UISETP.GE.U32.AND UP4, UPT, UR9, UR22, UPT ;  /* 0x000000160900728c */ /* 0x000fe4000bf86070 */
[----:B------:R-:W-:Y:S02]  /*8eb0*/  @!UP0 UIADD3 UR27, UR27, 0x1, URZ ;  /* 0x000000011b1b8890 */ /* 0x000fe4000fffe03f */
[----:B------:R-:W-:Y:S02]  /*8ec0*/  UISETP.GE.AND UP0, UPT, UR24, URZ, UPT ;  /* 0x0000003f1800728c */ /* 0x000fe4000bf06270 */
[----:B------:R-:W-:-:S02]  /*8ed0*/  @!UP2 UIADD3 UR29, UR29, 0x1, URZ ;  /* 0x000000011d1da890 */ /* 0x000fc4000fffe03f */
[----:B------:R-:W-:Y:S02]  /*8ee0*/  UISETP.NE.AND UP2, UPT, URZ, UR6, UPT ;  /* 0x000000063f00728c */ /* 0x000fe4000bf45270 */
[----:B------:R-:W-:Y:S02]  /*8ef0*/  @UP3 UIADD3 UR27, UR27, 0x1, URZ ;  /* 0x000000011b1b3890 */ /* 0x000fe4000fffe03f */
[----:B------:R-:W-:Y:S02]  /*8f00*/  @UP4 UIADD3 UR29, UR29, 0x1, URZ ;  /* 0x000000011d1d4890 */ /* 0x000fe4000fffe03f */
[----:B------:R-:W-:Y:S02]  /*8f10*/  ULOP3.LUT UR7, URZ, UR6, URZ, 0x33, !UPT ;  /* 0x000000063f077292 */ /* 0x000fe4000f8e333f */
        /* <DEDUP_REMOVED lines=21> */
[----:B--2---:R-:W-:Y:S02]  /*9070*/  IADD3 R2, -R9, R2, RZ ;  /* 0x0000000209027210 */ /* 0x004fe40007ffe1ff */
[----:B------:R-:W-:-:S03]  /*9080*/  MOV R9, UR27 ;  /* 0x0000001b00097c02 */ /* 0x000fc60008000f00 */
[----:B------:R-:W-:Y:S01]  /*9090*/  IMAD.U32 R9, RZ, RZ, UR7 ;  /* 0x00000007ff097e24 */ /* 0x000fe2000f8e00ff */
[----:B------:R-:W-:-:S03]  /*90a0*/  SHF.R.S32.HI R17, RZ, 0x1f, R2 ;  /* 0x0000001fff117819 */ /* 0x000fc60000011402 */
[----:B------:R-:W-:-:S04]  /*90b0*/  IMAD.WIDE.U32 R8, R2, c[0x0][0x180], R8 ;  /* 0x0000600002087a25 */ /* 0x000fc800078e0008 */
[----:B------:R-:W-:Y:S02]  /*90c0*/  IMAD R17, R17, c[0x0][0x180], RZ ;  /* 0x0000600011117a24 */ /* 0x000fe400078e02ff */
[----:B------:R-:W-:Y:S02]  /*90d0*/  IMAD.MOV.U32 R16, RZ, RZ, R8 ;  /* 0x000000ffff107224 */ /* 0x000fe400078e0008 */
[----:B------:R-:W-:-:S05]  /*90e0*/  IMAD R17, R2, c[0x0][0x184], R17 ;  /* 0x0000610002117a24 */ /* 0x000fca00078e0211 */
[----:B------:R-:W-:Y:S01]  /*90f0*/  IADD3 R17, R9, R17, RZ ;  /* 0x0000001109117210 */ /* 0x000fe20007ffe0ff */
[----:B------:R-:W-:Y:S05]  /*9100*/  BRA `(.L_x_2497) ;  /* 0x0000004000007947 */ /* 0x000fea0003800000 */
.L_x_2496:
[----:B------:R-:W-:-:S04]  /*9110*/  ULEA UR6, -UR10, URZ, 0x8 ;  /* 0x0000003f0a067291 */ /* 0x000fc8000f8e413f */
[----:B------:R-:W-:Y:S02]  /*9120*/  USHF.R.S32.HI UR7, URZ, 0x1f, UR6 ;  /* 0x0000001f3f077899 */ /* 0x000fe40008011406 */
[----:B------:R-:W-:-:S04]  /*9130*/  MOV R16, UR6 ;  /* 0x0000000600107c02 */ /* 0x000fc80008000f00 */
[----:B------:R-:W-:Y:S02]  /*9140*/  MOV R17, UR7 ;  /* 0x0000000700117c02 */ /* 0x000fe40008000f00 */
.L_x_2497:
        /* <DEDUP_REMOVED lines=11> */
[-C--:B------:R-:W-:Y:S01]  /*9200*/  @!P1 IADD3 R19, P4, R16, R62.reuse, RZ ;  /* 0x0000003e10139210 */ /* 0x080fe20007f9e0ff */
[----:B------:R-:W-:Y:S01]  /*9210*/  @!P1 IMAD.MOV.U32 R18, RZ, RZ, c[0x0][0x19c] ;  /* 0x00006700ff129624 */ /* 0x000fe200078e00ff */
[-C--:B------:R-:W-:Y:S01]  /*9220*/  @!P1 LEA.HI.X R14, R14, R63.reuse, R2, 0x5, P2 ;  /* 0x0000003f0e0e9211 */ /* 0x080fe200010f2c02 */
[----:B------:R-:W-:Y:S01]  /*9230*/  @!P1 IMAD.WIDE.U32 R22, R22, 0x30, R62 ;  /* 0x0000003016169825 */ /* 0x000fe200078e003e */
[-C--:B------:R-:W-:Y:S01]  /*9240*/  @!P1 LEA R13, P2, R13, R62.reuse, 0x6 ;  /* 0x0000003e0d0d9211 */ /* 0x080fe200078430ff */
[----:B------:R1:W-:Y:S02]  /*9250*/  @P1 STS.128 [R242+0x2000], RZ ;  /* 0x002000fff2001388 */ /* 0x0003e40000000c00 */
[----:B------:R-:W-:Y:S01]  /*9260*/  IMAD.U32 R28, RZ, RZ, UR10 ;  /* 0x0000000aff1c7e24 */ /* 0x000fe2000f8e00ff */
[----:B------:R-:W-:Y:S01]  /*9270*/  @!P1 LEA.HI.X R12, R12, R63, R2, 0x6, P2 ;  /* 0x0000003f0c0c9211 */ /* 0x000fe200010f3402 */
[----:B------:R-:W-:Y:S01]  /*9280*/  IMAD.U32 R8, RZ, RZ, UR10 ;  /* 0x0000000aff087e24 */ /* 0x000fe2000f8e00ff */
[----:B------:R-:W-:Y:S01]  /*9290*/  @!P1 LEA R11, P2, R11, R62, 0x7 ;  /* 0x0000003e0b0b9211 */ /* 0x000fe200078438ff */
[----:B------:R-:W-:-:S02]  /*92a0*/  @!P1 IMAD R18, R18, 0x30, RZ ;  /* 0x0000003012129824 */ /* 0x000fc400078e02ff */
[----:B------:R-:W-:Y:S01]  /*92b0*/  @!P1 IMAD.WIDE.U32 R28, R28, 0x60, R62 ;  /* 0x000000601c1c9825 */ /* 0x000fe200078e003e */
[----:B------:R-:W-:Y:S02]  /*92c0*/  @!P1 LEA.HI.X R10, R10, R63, R2, 0x7, P2 ;  /* 0x0000003f0a0a9211 */ /* 0x000fe400010f3c02 */
[--C-:B------:R-:W-:Y:S01]  /*92d0*/  @!P1 IADD3 R21, P3, P2, R16, UR18, R62.reuse ;  /* 0x0000001210159c10 */ /* 0x100fe2000fa7e03e */
[--C-:B------:R-:W-:Y:S01]  /*92e0*/  @!P1 IMAD.X R2, R17, 0x1, R63.reuse, P4 ;  /* 0x0000000111029824 */ /* 0x100fe200020e063f */
[----:B------:R-:W-:Y:S01]  /*92f0*/  @!P1 LEA R40, P4, R19, c[0x0][0x168], 0x1 ;  /* 0x00005a0013289a11 */ /* 0x000fe200078808ff */
[----:B------:R-:W-:Y:S01]  /*9300*/  @!P1 IMAD.WIDE.U32 R8, R8, 0x70, R62 ;  /* 0x0000007008089825 */ /* 0x000fe200078e003e */
[--C-:B------:R-:W-:Y:S02]  /*9310*/  @!P1 IADD3.X R20, R17, UR15, R63.reuse, P3, P2 ;  /* 0x0000000f11149c10 */ /* 0x100fe40009fe443f */
[----:B------:R-:W-:Y:S01]  /*9320*/  @!P1 LEA R38, P2, R21, c[0x0][0x168], 0x1 ;  /* 0x00005a0015269a11 */ /* 0x000fe200078408ff */
[----:B------:R-:W-:Y:S01]  /*9330*/  @!P1 IMAD.MOV.U32 R24, RZ, RZ, c[0x0][0x19c] ;  /* 0x00006700ff189624 */ /* 0x000fe200078e00ff */
[----:B------:R-:W-:Y:S01]  /*9340*/  @!P1 LEA.HI.X R41, R19, c[0x0][0x16c], R2, 0x1, P4 ;  /* 0x00005b0013299a11 */ /* 0x000fe200020f0c02 */
[----:B------:R-:W-:Y:S01]  /*9350*/  IMAD.U32 R46, RZ, RZ, UR10 ;  /* 0x0000000aff2e7e24 */ /* 0x000fe2000f8e00ff */
[----:B------:R-:W-:Y:S01]  /*9360*/  @!P1 LEA.HI.X R39, R21, c[0x0][0x16c], R20, 0x1, P2 ;  /* 0x00005b0015279a11 */ /* 0x000fe200010f0c14 */
[----:B------:R-:W-:Y:S01]  /*9370*/  IMAD.U32 R44, RZ, RZ, UR10 ;  /* 0x0000000aff2c7e24 */ /* 0x000fe2000f8e00ff */
[----:B------:R-:W-:Y:S01]  /*9380*/  @!P1 IADD3 R19, P2, R16, R22, RZ ;  /* 0x0000001610139210 */ /* 0x000fe20007f5e0ff */
[----:B------:R-:W-:Y:S01]  /*9390*/  @!P1 IMAD.MOV.U32 R22, RZ, RZ, c[0x0][0x19c] ;  /* 0x00006700ff169624 */ /* 0x000fe200078e00ff */
[----:B------:R-:W-:Y:S01]  /*93a0*/  @!PT LDS RZ, [RZ] ;  /* 0x00000000fffff984 */ /* 0x000fe20000000800 */
[----:B------:R-:W-:Y:S01]  /*93b0*/  @!PT LDS RZ, [RZ] ;  /* 0x00000000fffff984 */ /* 0x000fe20000000800 */
[----:B------:R-:W-:Y:S01]  /*93c0*/  @!PT LDS RZ, [RZ] ;  /* 0x00000000fffff984 */ /* 0x000fe20000000800 */
[----:B------:R1:W-:Y:S01]  /*93d0*/  @!P1 LDGSTS.E.BYPASS.LTC128B.128 [R242+0x2000], [R40.64] ;  /* 0x0200000028f29fae */ /* 0x0003e2000b901d54 */
[----:B------:R-:W-:Y:S01]  /*93e0*/  IMAD.U32 R30, RZ, RZ, UR10 ;  /* 0x0000000aff1e7e24 */ /* 0x000fe2000f8e00ff */
[C---:B------:R-:W-:Y:S01]  /*93f0*/  @!P1 IADD3.X R18, R17.reuse, R23, R18, P2, !PT ;  /* 0x0000001711129210 */ /* 0x040fe200017fe412 */
[----:B------:R-:W-:Y:S01]  /*9400*/  @!P1 IMAD R22, R22, 0x60, RZ ;  /* 0x0000006016169824 */ /* 0x000fe200078e02ff */
[----:B------:R-:W-:Y:S01]  /*9410*/  @!P1 IADD3 R23, P3, R16, R28, RZ ;  /* 0x0000001c10179210 */ /* 0x000fe20007f7e0ff */
[----:B------:R-:W-:Y:S01]  /*9420*/  @!P1 IMAD R24, R24, 0x70, RZ ;  /* 0x0000007018189824 */ /* 0x000fe200078e02ff */
[----:B------:R-:W-:Y:S01]  /*9430*/  @!P1 IADD3 R25, P2, R16, R8, RZ ;  /* 0x0000000810199210 */ /* 0x000fe20007f5e0ff */
[----:B------:R-:W-:Y:S01]  /*9440*/  @!P1 IMAD.WIDE.U32 R46, R46, 0x50, R62 ;  /* 0x000000502e2e9825 */ /* 0x000fe200078e003e */
[C---:B------:R-:W-:Y:S01]  /*9450*/  @!P1 IADD3.X R22, R17.reuse, R29, R22, P3, !PT ;  /* 0x0000001d11169210 */ /* 0x040fe20001ffe416 */
[----:B------:R1:W-:Y:S01]  /*9460*/  @P1 STS.128 [R242+0x2800], RZ ;  /* 0x002800fff2001388 */ /* 0x0003e20000000c00 */
[----:B------:R-:W-:Y:S01]  /*9470*/  @!P1 IADD3.X R24, R17, R9, R24, P2, !PT ;  /* 0x0000000911189210 */ /* 0x000fe200017fe418 */
[--C-:B------:R-:W-:Y:S01]  /*9480*/  @!P1 IMAD.WIDE.U32 R44, R44, 0x90, R62.reuse ;  /* 0x000000902c2c9825 */ /* 0x100fe200078e003e */
[----:B------:R-:W-:Y:S01]  /*9490*/  @!P1 IADD3 R21, P4, R16, R46, RZ ;  /* 0x0000002e10159210 */ /* 0x000fe20007f9e0ff */
[----:B------:R-:W-:Y:S01]  /*94a0*/  @!PT LDS RZ, [RZ] ;  /* 0x00000000fffff984 */ /* 0x000fe20000000800 */
[----:B------:R-:W-:Y:S01]  /*94b0*/  @!PT LDS RZ, [RZ] ;  /* 0x00000000fffff984 */ /* 0x000fe20000000800 */
[----:B------:R-:W-:Y:S01]  /*94c0*/  @!PT LDS RZ, [RZ] ;  /* 0x00000000fffff984 */ /* 0x000fe20000000800 */
[----:B------:R1:W-:Y:S02]  /*94d0*/  @!P1 LDGSTS.E.BYPASS.LTC128B.128 [R242+0x2800], [R38.64] ;  /* 0x0280000026f29fae */ /* 0x0003e4000b901d54 */
[----:B------:R-:W-:Y:S01]  /*94e0*/  @!P1 IMAD.WIDE.U32 R30, R30, 0xa0, R62 ;  /* 0x000000a01e1e9825 */ /* 0x000fe200078e003e */
[C---:B------:R-:W-:Y:S01]  /*94f0*/  @!P1 IADD3 R27, P3, R16.reuse, R44, RZ ;  /* 0x0000002c101b9210 */ /* 0x040fe20007f7e0ff */
[----:B------:R1:W-:Y:S02]  /*9500*/  @P1 STS.128 [R242+0x3000], RZ ;  /* 0x003000fff2001388 */ /* 0x0003e40000000c00 */
[----:B------:R-:W-:Y:S01]  /*9510*/  @!P1 IMAD.MOV.U32 R20, RZ, RZ, c[0x0][0x19c] ;  /* 0x00006700ff149624 */ /* 0x000fe200078e00ff */
[----:B------:R-:W-:Y:S01]  /*9520*/  @!P1 IADD3 R29, P2, R16, R30, RZ ;  /* 0x0000001e101d9210 */ /* 0x000fe20007f5e0ff */
[----:B------:R-:W-:-:S02]  /*9530*/  @!P1 IMAD.MOV.U32 R26, RZ, RZ, c[0x0][0x19c] ;  /* 0x00006700ff1a9624 */ /* 0x000fc400078e00ff */
[----:B------:R-:W-:Y:S02]  /*9540*/  @!P1 IMAD.MOV.U32 R28, RZ, RZ, c[0x0][0x19c] ;  /* 0x00006700ff1c9624 */ /* 0x000fe400078e00ff */
[----:B------:R-:W-:Y:S02]  /*9550*/  IMAD.U32 R42, RZ, RZ, UR10 ;  /* 0x0000000aff2a7e24 */ /* 0x000fe4000f8e00ff */
[----:B------:R-:W-:Y:S02]  /*9560*/  IMAD.U32 R36, RZ, RZ, UR10 ;  /* 0x0000000aff247e24 */ /* 0x000fe4000f8e00ff */
[----:B------:R-:W-:Y:S02]  /*9570*/  IMAD.U32 R32, RZ, RZ, UR10 ;  /* 0x0000000aff207e24 */ /* 0x000fe4000f8e00ff */
[----:B------:R-:W-:Y:S02]  /*9580*/  @!P1 IMAD R20, R20, 0x50, RZ ;  /* 0x0000005014149824 */ /* 0x000fe400078e02ff */
[----:B------:R-:W-:-:S02]  /*9590*/  @!P1 IMAD R26, R26, 0x90, RZ ;  /* 0x000000901a1a9824 */ /* 0x000fc400078e02ff */
[----:B------:R-:W-:Y:S01]  /*95a0*/  @!P1 IMAD R28, R28, 0xa0, RZ ;  /* 0x000000a01c1c9824 */ /* 0x000fe200078e02ff */
[C---:B------:R-:W-:Y:S01]  /*95b0*/  @!P1 IADD3.X R20, R17.reuse, R47, R20, P4, !PT ;  /* 0x0000002f11149210 */ /* 0x040fe200027fe414 */
[----:B------:R-:W-:Y:S01]  /*95c0*/  @!P1 IMAD.WIDE.U32 R42, R42, 0xb0, R62 ;  /* 0x000000b02a2a9825 */ /* 0x000fe200078e003e */
[C---:B------:R-:W-:Y:S02]  /*95d0*/  @!P1 IADD3.X R26, R17.reuse, R45, R26, P3, !PT ;  /* 0x0000002d111a9210 */ /* 0x040fe40001ffe41a */
        /* <DEDUP_REMOVED lines=27> */
[----:B------:R-:W-:Y:S02]  /*9790*/  @!P1 IADD3 R2, P2, R16, R34, RZ ;  /* 0x0000002210029210 */ /* 0x000fe40007f5e0ff */
[----:B------:R-:W-:-:S02]  /*97a0*/  @!P1 LEA R46, P5, R15, c[0x0][0x168], 0x1 ;  /* 0x00005a000f2e9a11 */ /* 0x000fc400078a08ff */
[----:B------:R-:W-:Y:S02]  /*97b0*/  @!P1 LEA.HI.X R45, R13, c[0x0][0x16c], R12, 0x1, P4 ;  /* 0x00005b000d2d9a11 */ /* 0x000fe400020f0c0c */
[----:B------:R-:W-:Y:S02]  /*97c0*/  @!P1 LEA.HI.X R43, R11, c[0x0][0x16c], R10, 0x1, P3 ;  /* 0x00005b000b2b9a11 */ /* 0x000fe400018f0c0a */
[----:B------:R-:W-:Y:S02]  /*97d0*/  @!P1 LEA R12, P3, R19, c[0x0][0x168], 0x1 ;  /* 0x00005a00130c9a11 */ /* 0x000fe400078608ff */
[----:B------:R-:W-:Y:S02]  /*97e0*/  @!P1 IADD3.X R35, R17, R35, R8, P2, !PT ;  /* 0x0000002311239210 */ /* 0x000fe400017fe408 */
[----:B------:R-:W-:Y:S02]  /*97f0*/  @!P1 LEA.HI.X R47, R15, c[0x0][0x16c], R14, 0x1, P5 ;  /* 0x00005b000f2f9a11 */ /* 0x000fe400028f0c0e */
        /* <DEDUP_REMOVED lines=88> */
[----:B-1----:R-:W-:-:S05]  /*9d80*/  IMAD.WIDE.U32 R10, R2, 0xf0, R62 ;  /* 0x000000f0020a7825 */ /* 0x002fca00078e003e */
        /* <DEDUP_REMOVED lines=8> */
.L_x_2499:
[----:B------:R-:W-:Y:S05]  /*9e10*/  BSYNC B0 ;  /* 0x0000000000007941 */ /* 0x000fea0003800000 */
.L_x_2498:
[----:B------:R-:W0:Y:S01]  /*9e20*/  LDGDEPBAR ;  /* 0x00000000000079af */ /* 0x000e220000000000 */
[----:B------:R-:W-:-:S04]  /*9e30*/  IADD3 R62, P1, R16, R62, RZ ;  /* 0x0000003e103e7210 */ /* 0x000fc80007f3e0ff */
[----:B------:R-:W-:Y:S02]  /*9e40*/  IADD3.X R63, R17, R63, RZ, P1, !PT ;  /* 0x0000003f113f7210 */ /* 0x000fe40000ffe4ff */
.L_x_2495:
[----:B-1----:R-:W2:Y:S01]  /*9e50*/  LDL.LU R13, [R1] ;  /* 0x00000000010d7983 */ /* 0x002ea20000300800 */
[----:B------:R-:W-:Y:S02]  /*9e60*/  FMNMX.FTZ R2, R0, R109, !PT ;  /* 0x0000006d00027209 */ /* 0x000fe40007810000 */
[----:B------:R-:W-:Y:S02]  /*9e70*/  FMNMX.FTZ R11, R115, R113, !PT ;  /* 0x00000071730b7209 */ /* 0x000fe40007810000 */
[----:B------:R-:W-:Y:S02]  /*9e80*/  FMNMX.FTZ R2, R235, R2, !PT ;  /* 0x00000002eb027209 */ /* 0x000fe40007810000 */
[----:B------:R-:W-:Y:S02]  /*9e90*/  FMNMX.FTZ R11, R206, R11, !PT ;  /* 0x0000000bce0b7209 */ /* 0x000fe40007810000 */
[----:B--2---:R-:W-:-:S04]  /*9ea0*/  FMNMX.FTZ R2, R13, R2, !PT ;  /* 0x000000020d027209 */ /* 0x004fc80007810000 */
        /* <DEDUP_REMOVED lines=135> */
[----:B------:R-:W-:Y:S01]  /*a720*/  SHF.L.U32 R235, R4, 0x1, RZ ;  /* 0x0000000104eb7819 */ /* 0x000fe200000006ff */
[--C-:B------:R-:W-:Y:S01]  /*a730*/  FFMA.FTZ R109, R13, c[0x0][0x23c], -R114.reuse ;  /* 0x00008f000d6d7a23 */ /* 0x100fe20000010872 */
[C---:B------:R-:W-:Y:S01]  /*a740*/  FSETP.NEU.FTZ.AND P1, PT, R0.reuse, -INF , PT ;  /* 0xff8000000000780b */ /* 0x040fe20003f3d000 */
[----:B------:R-:W-:Y:S01]  /*a750*/  FMUL.FTZ R108, R0, c[0x0][0x23c] ;  /* 0x00008f00006c7a20 */ /* 0x000fe20000410000 */
[-C--:B------:R-:W-:Y:S01]  /*a760*/  LEA R232, R3, R235.reuse, 0x1 ;  /* 0x000000eb03e87211 */ /* 0x080fe200078e08ff */
[----:B------:R-:W1:Y:S01]  /*a770*/  LDSM.16.MT88.4 R12, [R235+0xa000] ;  /* 0x00a00000eb0c783b */ /* 0x000e620000004200 */
[----:B------:R-:W-:Y:S01]  /*a780*/  LEA R233, R241, R235, 0x1 ;  /* 0x000000ebf1e97211 */ /* 0x000fe200078e08ff */
[--C-:B------:R-:W-:Y:S01]  /*a790*/  FFMA.FTZ R126, R231, c[0x0][0x23c], -R114.reuse ;  /* 0x00008f00e77e7a23 */ /* 0x100fe20000010872 */
[----:B------:R-:W-:Y:S01]  /*a7a0*/  FSEL R108, R108, RZ, P1 ;  /* 0x000000ff6c6c7208 */ /* 0x000fe20000800000 */
[----:B------:R-:W-:Y:S01]  /*a7b0*/  LDSM.16.MT88.4 R32, [R232+0xa000] ;  /* 0x00a00000e820783b */ /* 0x000fe20000004200 */
[----:B------:R-:W-:Y:S01]  /*a7c0*/  LEA R231, R241, R232, 0x1 ;  /* 0x000000e8f1e77211 */ /* 0x000fe200078e08ff */
[----:B------:R-:W-:Y:S01]  /*a7d0*/  MUFU.EX2 R112, R112 ;  /* 0x0000007000707308 */ /* 0x000fe20000000800 */
[----:B------:R-:W-:Y:S01]  /*a7e0*/  FFMA.FTZ R123, R204, c[0x0][0x23c], -R114 ;  /* 0x00008f00cc7b7a23 */ /* 0x000fe20000010872 */
[----:B------:R-:W2:Y:S01]  /*a7f0*/  LDSM.16.MT88.4 R40, [R233+0xa000] ;  /* 0x00a00000e928783b */ /* 0x000ea20000004200 */
[--C-:B------:R-:W-:Y:S01]  /*a800*/  FFMA.FTZ R116, R115, c[0x0][0x23c], -R108.reuse ;  /* 0x00008f0073747a23 */ /* 0x100fe2000001086c */
[----:B------:R-:W-:Y:S01]  /*a810*/  LEA R248, P1, R62, c[0x0][0x168], 0x1 ;  /* 0x00005a003ef87a11 */ /* 0x000fe200078208ff */
[--C-:B------:R-:W-:Y:S01]  /*a820*/  FFMA.FTZ R115, R113, c[0x0][0x23c], -R108.reuse ;  /* 0x00008f0071737a23 */ /* 0x100fe2000001086c */
[----:B------:R-:W3:Y:S01]  /*a830*/  LDSM.16.MT88.4 R44, [R231+0xa000] ;  /* 0x00a00000e72c783b */ /* 0x000ee20000004200 */
[--C-:B------:R-:W-:Y:S01]  /*a840*/  FFMA.FTZ R113, R206, c[0x0][0x23c], -R108.reuse ;  /* 0x00008f00ce717a23 */ /* 0x100fe2000001086c */
[----:B------:R-:W4:Y:S01]  /*a850*/  MUFU.EX2 R111, R111 ;  /* 0x0000006f006f7308 */ /* 0x000f220000000800 */
[--C-:B------:R-:W-:Y:S01]  /*a860*/  FFMA.FTZ R4, R202, c[0x0][0x23c], -R108.reuse ;  /* 0x00008f00ca047a23 */ /* 0x100fe2000001086c */
[----:B------:R-:W5:Y:S01]  /*a870*/  LDSM.16.MT88.4 R20, [R235+0xa800] ;  /* 0x00a80000eb14783b */ /* 0x000f620000004200 */
[----:B------:R-:W-:-:S02]  /*a880*/  FFMA.FTZ R120, R117, c[0x0][0x23c], -R108 ;  /* 0x00008f0075787a23 */ /* 0x000fc4000001086c */
[--C-:B------:R-:W-:Y:S01]  /*a890*/  FFMA.FTZ R124, R56, c[0x0][0x23c], -R114.reuse ;  /* 0x00008f00387c7a23 */ /* 0x100fe20000010872 */
[----:B------:R-:W-:Y:S01]  /*a8a0*/  LDSM.16.MT88.4 R52, [R232+0xa800] ;  /* 0x00a80000e834783b */ /* 0x000fe20000004200 */
[----:B------:R-:W-:Y:S01]  /*a8b0*/  FFMA.FTZ R121, R58, c[0x0][0x23c], -R114 ;  /* 0x00008f003a797a23 */ /* 0x000fe20000010872 */
[----:B------:R-:W-:Y:S01]  /*a8c0*/  MUFU.EX2 R110, R110 ;  /* 0x0000006e006e7308 */ /* 0x000fe20000000800 */
[--C-:B------:R-:W-:Y:S01]  /*a8d0*/  FFMA.FTZ R117, R57, c[0x0][0x23c], -R108.reuse ;  /* 0x00008f0039757a23 */ /* 0x100fe2000001086c */
[----:B------:R-:W-:Y:S01]  /*a8e0*/  LDSM.16.MT88.4 R48, [R231+0xa800] ;  /* 0x00a80000e730783b */ /* 0x000fe20000004200 */
[--C-:B------:R-:W-:Y:S02]  /*a8f0*/  FFMA.FTZ R118, R59, c[0x0][0x23c], -R108.reuse ;  /* 0x00008f003b767a23 */ /* 0x100fe4000001086c */
[----:B------:R-:W-:Y:S01]  /*a900*/  FFMA.FTZ R3, R200, c[0x0][0x23c], -R108 ;  /* 0x00008f00c8037a23 */ /* 0x000fe2000001086c */
[----:B------:R-:W1:Y:S01]  /*a910*/  LDSM.16.MT88.4 R56, [R233+0xa800] ;  /* 0x00a80000e938783b */ /* 0x000e620000004200 */
[----:B------:R-:W-:Y:S01]  /*a920*/  FFMA.FTZ R122, R130, c[0x0][0x23c], -R114 ;  /* 0x00008f00827a7a23 */ /* 0x000fe20000010872 */
[----:B------:R-:W2:Y:S01]  /*a930*/  MUFU.EX2 R109, R109 ;  /* 0x0000006d006d7308 */ /* 0x000ea20000000800 */
        /* <DEDUP_REMOVED lines=19> */
[----:B------:R-:W2:Y:S01]  /*aa70*/  MUFU.EX2 R4, R4 ;  /* 0x0000000400047308 */ /* 0x000ea20000000800 */
[----:B----4-:R-:W-:Y:S01]  /*aa80*/  F2FP.BF16.PACK_AB R25, R115, R116 ;  /* 0x000000747319723e */ /* 0x010fe200000010ff */
        /* <DEDUP_REMOVED lines=8> */
[----:B--2---:R-:W-:Y:S01]  /*ab10*/  F2FP.BF16.PACK_AB R27, R4, R113 ;  /* 0x00000071041b723e */ /* 0x004fe200000010ff */
[----:B------:R-:W2:Y:S01]  /*ab20*/  MUFU.EX2 R123, R123 ;  /* 0x0000007b007b7308 */ /* 0x000ea20000000800 */
[----:B------:R-:W-:-:S02]  /*ab30*/  FFMA.FTZ R148, R148, c[0x0][0x23c], -R108 ;  /* 0x00008f0094947a23 */ /* 0x000fc4000001086c */
[----:B------:R-:W-:Y:S02]  /*ab40*/  FFMA.FTZ R149, R149, c[0x0][0x23c], -R108 ;  /* 0x00008f0095957a23 */ /* 0x000fe4000001086c */
[--C-:B------:R-:W-:Y:S01]  /*ab50*/  FFMA.FTZ R153, R153, c[0x0][0x23c], -R114.reuse ;  /* 0x00008f0099997a23 */ /* 0x100fe20000010872 */
[C---:B-1----:R-:W-:Y:S01]  /*ab60*/  HMMA.16816.F32.BF16 R16, R24.reuse, R12, RZ ;  /* 0x0000000c1810723c */ /* 0x042fe200000418ff */
        /* <DEDUP_REMOVED lines=9> */
[----:B------:R-:W-:Y:S02]  /*ac00*/  FFMA.FTZ R179, R179, c[0x0][0x23c], -R108 ;  /* 0x00008f00b3b37a23 */ /* 0x000fe4000001086c */
[--C-:B------:R-:W-:Y:S01]  /*ac10*/  FFMA.FTZ R185, R185, c[0x0][0x23c], -R114.reuse ;  /* 0x00008f00b9b97a23 */ /* 0x100fe20000010872 */
[C---:B------:R-:W-:Y:S01]  /*ac20*/  HMMA.16816.F32.BF16 R8, R24.reuse, R40, RZ ;  /* 0x000000281808723c */ /* 0x040fe200000418ff */
[--C-:B------:R-:W-:Y:S01]  /*ac30*/  FFMA.FTZ R158, R158, c[0x0][0x23c], -R114.reuse ;  /* 0x00008f009e9e7a23 */ /* 0x100fe20000010872 */
[----:B------:R-:W-:Y:S01]  /*ac40*/  MUFU.EX2 R120, R120 ;  /* 0x0000007800787308 */ /* 0x000fe20000000800 */
[--C-:B------:R-:W-:Y:S02]  /*ac50*/  FFMA.FTZ R160, R251, c[0x0][0x23c], -R114.reuse ;  /* 0x00008f00fba07a23 */ /* 0x100fe40000010872 */
[----:B------:R-:W-:Y:S01]  /*ac60*/  FFMA.FTZ R191, R249, c[0x0][0x23c], -R114 ;  /* 0x00008f00f9bf7a23 */ /* 0x000fe20000010872 */
[----:B------:R-:W-:Y:S01]  /*ac70*/  LEA.HI.X R249, R62, c[0x0][0x16c], R63, 0x1, P1 ;  /* 0x00005b003ef97a11 */ /* 0x000fe200008f0c3f */
[--C-:B------:R-:W-:Y:S01]  /*ac80*/  FFMA.FTZ R162, R247, c[0x0][0x23c], -R108.reuse ;  /* 0x00008f00f7a27a23 */ /* 0x100fe2000001086c */
[----:B------:R-:W-:Y:S01]  /*ac90*/  HMMA.16816.F32.BF16 R36, R24, R32, RZ ;  /* 0x000000201824723c */ /* 0x000fe200000418ff */
[--C-:B------:R-:W-:Y:S01]  /*aca0*/  FFMA.FTZ R195, R195, c[0x0][0x23c], -R108.reuse ;  /* 0x00008f00c3c37a23 */ /* 0x100fe2000001086c */
[----:B------:R-:W1:Y:S01]  /*acb0*/  MUFU.EX2 R117, R117 ;  /* 0x0000007500757308 */ /* 0x000e620000000800 */
[----:B------:R-:W-:-:S02]  /*acc0*/  FFMA.FTZ R170, R223, c[0x0][0x23c], -R108 ;  /* 0x00008f00dfaa7a23 */ /* 0x000fc4000001086c */
[----:B------:R-:W-:Y:S02]  /*acd0*/  FFMA.FTZ R203, R203, c[0x0][0x23c], -R108 ;  /* 0x00008f00cbcb7a23 */ /* 0x000fe4000001086c */
        /* <DEDUP_REMOVED lines=9> */
[----:B------:R-:W4:Y:S01]  /*ad70*/  MUFU.EX2 R3, R3 ;  /* 0x0000000300037308 */ /* 0x000f220000000800 */
[----:B------:R-:W-:-:S02]  /*ad80*/  FFMA.FTZ R178, R217, c[0x0][0x23c], -R108 ;  /* 0x00008f00d9b27a23 */ /* 0x000fc4000001086c */
[----:B------:R-:W-:Y:S02]  /*ad90*/  FFMA.FTZ R209, R209, c[0x0][0x23c], -R108 ;  /* 0x00008f00d1d17a23 */ /* 0x000fe4000001086c */
[--C-:B------:R-:W-:Y:S01]  /*ada0*/  FFMA.FTZ R182, R205, c[0x0][0x23c], -R114.reuse ;  /* 0x00008f00cdb67a23 */ /* 0x100fe20000010872 */
[C---:B---3--:R-:W-:Y:S01]  /*adb0*/  HMMA.16816.F32.BF16 R28, R24.reuse, R44, RZ ;  /* 0x0000002c181c723c */ /* 0x048fe200000418ff */
[--C-:B------:R-:W-:Y:S01]  /*adc0*/  FFMA.FTZ R201, R201, c[0x0][0x23c], -R114.reuse ;  /* 0x00008f00c9c97a23 */ /* 0x100fe20000010872 */
[----:B------:R-:W-:Y:S01]  /*add0*/  MUFU.EX2 R122, R122 ;  /* 0x0000007a007a7308 */ /* 0x000fe20000000800 */
[--C-:B------:R-:W-:Y:S02]  /*ade0*/  FFMA.FTZ R184, R199, c[0x0][0x23c], -R114.reuse ;  /* 0x00008f00c7b87a23 */ /* 0x100fe40000010872 */
[----:B------:R-:W-:Y:S02]  /*adf0*/  FFMA.FTZ R197, R197, c[0x0][0x23c], -R114 ;  /* 0x00008f00c5c57a23 */ /* 0x000fe40000010872 */
        /* <DEDUP_REMOVED lines=13> */
[----:B-----5:R-:W-:Y:S01]  /*aed0*/  HMMA.16816.F32.BF16 R16, R44, R20, R16 ;  /* 0x000000142c10723c */ /* 0x020fe20000041810 */
        /* <DEDUP_REMOVED lines=15> */
[----:B------:R-:W-:Y:S02]  /*afd0*/  FFMA.FTZ R200, R79, c[0x0][0x23c], -R114 ;  /* 0x00008f004fc87a23 */ /* 0x000fe40000010872 */
        /* <DEDUP_REMOVED lines=12> */
[----:B------:R-:W-:Y:S01]  /*b0a0*/  FFMA.FTZ R70, R70, c[0x0][0x23c], -R114 ;  /* 0x00008f0046467a23 */ /* 0x000fe20000010872 */
        /* <DEDUP_REMOVED lines=12> */
[----:B------:R-:W-:Y:S01]  /*b170*/  HMMA.16816.F32.BF16 R24, R44, R50, R24 ;  /* 0x000000322c18723c */ /* 0x000fe20000041818 */
[----:B------:R-:W4:Y:S01]  /*b180*/  LDSM.16.MT88.4 R48, [R231+0xb000] ;  /* 0x00b00000e730783b */ /* 0x000f220000004200 */
[----:B------:R-:W-:Y:S01]  /*b190*/  MUFU.EX2 R135, R135 ;  /* 0x0000008700877308 */ /* 0x000fe20000000800 */
[----:B------:R-:W-:Y:S02]  /*b1a0*/  FFMA.FTZ R84, R84, c[0x0][0x23c], -R114 ;  /* 0x00008f0054547a23 */ /* 0x000fe40000010872 */
[--C-:B------:R-:W-:Y:S02]  /*b1b0*/  FFMA.FTZ R74, R74, c[0x0][0x23c], -R108.reuse ;  /* 0x00008f004a4a7a23 */ /* 0x100fe4000001086c */
[----:B-1----:R-:W-:Y:S01]  /*b1c0*/  F2FP.BF16.PACK_AB R44, R119, R122 ;  /* 0x0000007a772c723e */ /* 0x002fe200000010ff */
[--C-:B------:R-:W-:Y:S01]  /*b1d0*/  FFMA.FTZ R73, R73, c[0x0][0x23c], -R108.reuse ;  /* 0x00008f0049497a23 */ /* 0x100fe2000001086c */
[----:B---3--:R-:W-:Y:S01]  /*b1e0*/  F2FP.BF16.PACK_AB R45, R130, R127 ;  /* 0x0000007f822d723e */ /* 0x008fe200000010ff */
[----:B------:R-:W-:Y:S01]  /*b1f0*/  MUFU.EX2 R136, R136 ;  /* 0x0000008800887308 */ /* 0x000fe20000000800 */
[----:B------:R-:W-:Y:S01]  /*b200*/  F2FP.BF16.PACK_AB R46, R128, R125 ;  /* 0x0000007d802e723e */ /* 0x000fe200000010ff */
[--C-:B------:R-:W-:Y:S01]  /*b210*/  FFMA.FTZ R82, R82, c[0x0][0x23c], -R108.reuse ;  /* 0x00008f0052527a23 */ /* 0x100fe2000001086c */
[----:B-----5:R-:W-:Y:S01]  /*b220*/  F2FP.BF16.PACK_AB R47, R132, R129 ;  /* 0x00000081842f723e */ /* 0x020fe200000010ff */
[----:B------:R-:W-:-:S02]  /*b230*/  FFMA.FTZ R81, R81, c[0x0][0x23c], -R108 ;  /* 0x00008f0051517a23 */ /* 0x000fc4000001086c */
[----:B------:R-:W-:Y:S02]  /*b240*/  FADD.FTZ R111, R112, R111 ;  /* 0x0000006f706f7221 */ /* 0x000fe40000010000 */
[----:B------:R-:W-:Y:S01]  /*b250*/  MUFU.EX2 R138, R138 ;  /* 0x0000008a008a7308 */ /* 0x000fe20000000800 */
[----:B------:R-:W-:Y:S01]  /*b260*/  FADD.FTZ R116, R116, R115 ;  /* 0x0000007374747221 */ /* 0x000fe20000010000 */
[C---:B--2---:R-:W-:Y:S01]  /*b270*/  HMMA.16816.F32.BF16 R16, R44.reuse, R20, R16 ;  /* 0x000000142c10723c */ /* 0x044fe20000041810 */
[----:B------:R-:W-:Y:S02]  /*b280*/  FADD.FTZ R110, R110, R111 ;  /* 0x0000006f6e6e7221 */ /* 0x000fe40000010000 */
[----:B------:R-:W-:Y:S02]  /*b290*/  FADD.FTZ R113, R113, R116 ;  /* 0x0000007471717221 */ /* 0x000fe40000010000 */
[----:B------:R-:W-:Y:S01]  /*b2a0*/  FADD.FTZ R109, R109, R110 ;  /* 0x0000006e6d6d7221 */ /* 0x000fe20000010000 */
[----:B------:R-:W1:Y:S01]  /*b2b0*/  MUFU.EX2 R139, R139 ;  /* 0x0000008b008b7308 */ /* 0x000e620000000800 */
[----:B------:R-:W-:Y:S01]  /*b2c0*/  FADD.FTZ R113, R4, R113 ;  /* 0x0000007104717221 */ /* 0x000fe20000010000 */
[----:B------:R-:W-:Y:S01]  /*b2d0*/  HMMA.16816.F32.BF16 R12, R44, R22, R12 ;  /* 0x000000162c0c723c */ /* 0x000fe2000004180c */
[----:B------:R-:W2:Y:S01]  /*b2e0*/  LDSM.16.MT88.4 R20, [R235+0xb800] ;  /* 0x00b80000eb14783b */ /* 0x000ea20000004200 */
[----:B------:R-:W-:-:S02]  /*b2f0*/  FADD.FTZ R126, R126, R109 ;  /* 0x0000006d7e7e7221 */ /* 0x000fc40000010000 */
[----:B------:R-:W-:Y:S02]  /*b300*/  FADD.FTZ R120, R120, R113 ;  /* 0x0000007178787221 */ /* 0x000fe40000010000 */
[----:B------:R-:W-:Y:S01]  /*b310*/  MUFU.EX2 R140, R140 ;  /* 0x0000008c008c7308 */ /* 0x000fe20000000800 */
[----:B------:R-:W-:Y:S01]  /*b320*/  FADD.FTZ R123, R123, R126 ;  /* 0x0000007e7b7b7221 */ /* 0x000fe20000010000 */
[C---:B----4-:R-:W-:Y:S01]  /*b330*/  HMMA.16816.F32.BF16 R8, R44.reuse, R56, R8 ;  /* 0x000000382c08723c */ /* 0x050fe20000041808 */
[----:B------:R-:W-:Y:S02]  /*b340*/  FADD.FTZ R117, R117, R120 ;  /* 0x0000007875757221 */ /* 0x000fe40000010000 */
[----:B------:R-:W-:Y:S02]  /*b350*/  FADD.FTZ R124, R124, R123 ;  /* 0x0000007b7c7c7221 */ /* 0x000fe40000010000 */
[----:B------:R-:W-:Y:S01]  /*b360*/  FADD.FTZ R118, R118, R117 ;  /* 0x0000007576767221 */ /* 0x000fe20000010000 */
[----:B------:R-:W3:Y:S01]  /*b370*/  MUFU.EX2 R141, R141 ;  /* 0x0000008d008d7308 */ /* 0x000ee20000000800 */
[--C-:B------:R-:W-:Y:S01]  /*b380*/  FFMA.FTZ R85, R100, c[0x0][0x23c], -R114.reuse ;  /* 0x00008f0064557a23 */ /* 0x100fe20000010872 */
[----:B------:R-:W-:Y:S01]  /*b390*/  HMMA.16816.F32.BF16 R40, R44, R58, R40 ;  /* 0x0000003a2c28723c */ /* 0x000fe20000041828 */
[----:B------:R-:W4:Y:S01]  /*b3a0*/  LDSM.16.MT88.4 R56, [R233+0xb800] ;  /* 0x00b80000e938783b */ /* 0x000f220000004200 */
[----:B------:R-:W-:-:S02]  /*b3b0*/  FFMA.FTZ R83, R83, c[0x0][0x23c], -R114 ;  /* 0x00008f0053537a23 */ /* 0x000fc40000010872 */
[--C-:B------:R-:W-:Y:S02]  /*b3c0*/  FFMA.FTZ R202, R101, c[0x0][0x23c], -R114.reuse ;  /* 0x00008f0065ca7a23 */ /* 0x100fe40000010872 */
[----:B------:R-:W-:Y:S01]  /*b3d0*/  MUFU.EX2 R143, R143 ;  /* 0x0000008f008f7308 */ /* 0x000fe20000000800 */
[----:B------:R-:W-:Y:S01]  /*b3e0*/  FFMA.FTZ R100, R99, c[0x0][0x23c], -R114 ;  /* 0x00008f0063647a23 */ /* 0x000fe20000010872 */
[C---:B------:R-:W-:Y:S01]  /*b3f0*/  HMMA.16816.F32.BF16 R36, R44.reuse, R52, R36 ;  /* 0x000000342c24723c */ /* 0x040fe20000041824 */
[----:B------:R-:W-:Y:S02]  /*b400*/  FFMA.FTZ R4, R92, c[0x0][0x23c], -R108 ;  /* 0x00008f005c047a23 */ /* 0x000fe4000001086c */
[----:B------:R-:W-:Y:S02]  /*b410*/  FADD.FTZ R121, R121, R124 ;  /* 0x0000007c79797221 */ /* 0x000fe40000010000 */
[----:B------:R-:W-:Y:S01]  /*b420*/  FADD.FTZ R118, R3, R118 ;  /* 0x0000007603767221 */ /* 0x000fe20000010000 */
[----:B------:R-:W5:Y:S01]  /*b430*/  MUFU.EX2 R142, R142 ;  /* 0x0000008e008e7308 */ /* 0x000f620000000800 */
[----:B------:R-:W-:Y:S01]  /*b440*/  FFMA.FTZ R91, R91, c[0x0][0x23c], -R108 ;  /* 0x00008f005b5b7a23 */ /* 0x000fe2000001086c */
        /* <DEDUP_REMOVED lines=15> */
[----:B------:R-:W-:Y:S02]  /*b540*/  FFMA.FTZ R90, R90, c[0x0][0x23c], -R108 ;  /* 0x00008f005a5a7a23 */ /* 0x000fe4000001086c */
[----:B------:R-:W-:Y:S01]  /*b550*/  MUFU.EX2 R146, R146 ;  /* 0x0000009200927308 */ /* 0x000fe20000000800 */
[----:B------:R-:W-:Y:S01]  /*b560*/  F2FP.BF16.PACK_AB R44, R133, R134 ;  /* 0x00000086852c723e */ /* 0x000fe200000010ff */
        /* <DEDUP_REMOVED lines=11> */
[----:B------:R-:W-:Y:S01]  /*b620*/  FADD.FTZ R136, R136, R135 ;  /* 0x0000008788887221 */ /* 0x000fe20000010000 */
[----:B------:R-:W-:Y:S01]  /*b630*/  MUFU.EX2 R148, R148 ;  /* 0x0000009400947308 */ /* 0x000fe20000000800 */
[----:B------:R-:W-:Y:S02]  /*b640*/  FADD.FTZ R141, R141, R140 ;  /* 0x0000008c8d8d7221 */ /* 0x000fe40000010000 */
[--C-:B------:R-:W-:Y:S02]  /*b650*/  FFMA.FTZ R89, R89, c[0x0][0x23c], -R108.reuse ;  /* 0x00008f0059597a23 */ /* 0x100fe4000001086c */
[--C-:B------:R-:W-:Y:S01]  /*b660*/  FFMA.FTZ R88, R88, c[0x0][0x23c], -R108.reuse ;  /* 0x00008f0058587a23 */ /* 0x100fe2000001086c */
[----:B------:R-:W-:Y:S01]  /*b670*/  HMMA.16816.F32.BF16 R12, R44, R22, R12 ;  /* 0x000000162c0c723c */ /* 0x000fe2000004180c */
[----:B------:R-:W2:Y:S01]  /*b680*/  LDSM.16.MT88.4 R20, [R235+0xc000] ;  /* 0x00c00000eb14783b */ /* 0x000ea20000004200 */
[----:B------:R-:W3:Y:S01]  /*b690*/  MUFU.EX2 R149, R149 ;  /* 0x0000009500957308 */ /* 0x000ee20000000800 */
[----:B------:R-:W-:-:S02]  /*b6a0*/  FFMA.FTZ R87, R87, c[0x0][0x23c], -R108 ;  /* 0x00008f0057577a23 */ /* 0x000fc4000001086c */
[----:B------:R-:W-:Y:S02]  /*b6b0*/  FFMA.FTZ R251, R105, c[0x0][0x23c], -R114 ;  /* 0x00008f0069fb7a23 */ /* 0x000fe40000010872 */
[----:B------:R-:W-:Y:S01]  /*b6c0*/  FFMA.FTZ R86, R86, c[0x0][0x23c], -R108 ;  /* 0x00008f0056567a23 */ /* 0x000fe2000001086c */
        /* <DEDUP_REMOVED lines=15> */
[----:B------:R-:W-:-:S02]  /*b7c0*/  F2FP.BF16.PACK_AB R44, R142, R143 ;  /* 0x0000008f8e2c723e */ /* 0x000fc400000010ff */
[----:B-1----:R-:W-:Y:S01]  /*b7d0*/  F2FP.BF16.PACK_AB R45, R147, R146 ;  /* 0x00000092932d723e */ /* 0x002fe200000010ff */
[----:B------:R-:W-:Y:S01]  /*b7e0*/  MUFU.EX2 R156, R156 ;  /* 0x0000009c009c7308 */ /* 0x000fe20000000800 */
[----:B------:R-:W-:Y:S01]  /*b7f0*/  F2FP.BF16.PACK_AB R46, R145, R144 ;  /* 0x00000090912e723e */ /* 0x000fe200000010ff */
        /* <DEDUP_REMOVED lines=27> */
[----:B------:R-:W-:Y:S01]  /*b9b0*/  F2FP.BF16.PACK_AB R45, R173, R154 ;  /* 0x0000009aad2d723e */ /* 0x000fe200000010ff */
[----:B------:R-:W-:Y:S01]  /*b9c0*/  FADD.FTZ R154, R154, R149 ;  /* 0x000000959a9a7221 */ /* 0x000fe20000010000 */
[----:B------:R-:W-:Y:S02]  /*b9d0*/  F2FP.BF16.PACK_AB R46, R157, R152 ;  /* 0x000000989d2e723e */ /* 0x000fe400000010ff */
[----:B-1----:R-:W-:Y:S01]  /*b9e0*/  F2FP.BF16.PACK_AB R47, R179, R156 ;  /* 0x0000009cb32f723e */ /* 0x002fe200000010ff */
[----:B------:R-:W-:Y:S01]  /*b9f0*/  MUFU.EX2 R211, R211 ;  /* 0x000000d300d37308 */ /* 0x000fe20000000800 */
[----:B------:R-:W-:-:S04]  /*ba00*/  FADD.FTZ R173, R173, R154 ;  /* 0x0000009aadad7221 */ /* 0x000fc80000010000 */
[----:B------:R-:W-:Y:S01]  /*ba10*/  FADD.FTZ R156, R156, R173 ;  /* 0x000000ad9c9c7221 */ /* 0x000fe20000010000 */
[----:B--2---:R-:W-:Y:S02]  /*ba20*/  HMMA.16816.F32.BF16 R16, R44, R20, R16 ;  /* 0x000000142c10723c */ /* 0x004fe40000041810 */
        /* <DEDUP_REMOVED lines=47> */
[----:B------:R-:W-:Y:S01]  /*bd20*/  HMMA.16816.F32.BF16 R24, R44, R50, R24 ;  /* 0x000000322c18723c */ /* 0x000fe20000041818 */
[----:B------:R-:W1:Y:S05]  /*bd30*/  LDSM.16.MT88.4 R48, [R231+0xd800] ;  /* 0x00d80000e730783b */ /* 0x000e6a0000004200 */
[----:B------:R-:W-:Y:S01]  /*bd40*/  MUFU.EX2 R175, R175 ;  /* 0x000000af00af7308 */ /* 0x000fe20000000800 */
[----:B------:R-:W-:-:S02]  /*bd50*/  F2FP.BF16.PACK_AB R44, R172, R211 ;  /* 0x000000d3ac2c723e */ /* 0x000fc400000010ff */
[----:B---3--:R-:W-:Y:S01]  /*bd60*/  F2FP.BF16.PACK_AB R45, R207, R176 ;  /* 0x000000b0cf2d723e */ /* 0x008fe200000010ff */
[----:B------:R-:W-:Y:S01]  /*bd70*/  FADD.FTZ R176, R176, R203 ;  /* 0x000000cbb0b07221 */ /* 0x000fe20000010000 */
[----:B------:R-:W-:Y:S02]  /*bd80*/  F2FP.BF16.PACK_AB R46, R213, R174 ;  /* 0x000000aed52e723e */ /* 0x000fe400000010ff */
[----:B-----5:R-:W-:Y:S01]  /*bd90*/  F2FP.BF16.PACK_AB R47, R209, R178 ;  /* 0x000000b2d12f723e */ /* 0x020fe200000010ff */
[----:B------:R-:W-:Y:S01]  /*bda0*/  MUFU.EX2 R192, R192 ;  /* 0x000000c000c07308 */ /* 0x000fe20000000800 */
[----:B------:R-:W-:-:S04]  /*bdb0*/  FADD.FTZ R207, R207, R176 ;  /* 0x000000b0cfcf7221 */ /* 0x000fc80000010000 */
[----:B------:R-:W-:Y:S01]  /*bdc0*/  FADD.FTZ R178, R178, R207 ;  /* 0x000000cfb2b27221 */ /* 0x000fe20000010000 */
[----:B--2---:R-:W-:Y:S02]  /*bdd0*/  HMMA.16816.F32.BF16 R16, R44, R20, R16 ;  /* 0x000000142c10723c */ /* 0x004fe40000041810 */
[----:B------:R-:W-:Y:S01]  /*bde0*/  MUFU.EX2 R163, R163 ;  /* 0x000000a300a37308 */ /* 0x000fe20000000800 */
[----:B------:R-:W-:-:S05]  /*bdf0*/  FADD.FTZ R209, R209, R178 ;  /* 0x000000b2d1d17221 */ /* 0x000fca0000010000 */
[C---:B------:R-:W-:Y:S01]  /*be00*/  HMMA.16816.F32.BF16 R12, R44.reuse, R22, R12 ;  /* 0x000000162c0c723c */ /* 0x040fe2000004180c */
[----:B------:R-:W2:Y:S01]  /*be10*/  LDSM.16.MT88.4 R20, [R235+0xe000] ;  /* 0x00e00000eb14783b */ /* 0x000ea20000004200 */
[----:B------:R-:W3:Y:S06]  /*be20*/  MUFU.EX2 R194, R194 ;  /* 0x000000c200c27308 */ /* 0x000eec0000000800 */
[C---:B------:R-:W-:Y:S02]  /*be30*/  HMMA.16816.F32.BF16 R8, R44.reuse, R56, R8 ;  /* 0x000000382c08723c */ /* 0x040fe40000041808 */
[----:B------:R-:W-:Y:S06]  /*be40*/  MUFU.EX2 R159, R159 ;  /* 0x0000009f009f7308 */ /* 0x000fec0000000800 */
[C---:B------:R-:W-:Y:S01]  /*be50*/  HMMA.16816.F32.BF16 R40, R44.reuse, R58, R40 ;  /* 0x0000003a2c28723c */ /* 0x040fe20000041828 */
[----:B------:R-:W5:Y:S01]  /*be60*/  LDSM.16.MT88.4 R56, [R233+0xe000] ;  /* 0x00e00000e938783b */ /* 0x000f620000004200 */
[----:B------:R-:W2:Y:S06]  /*be70*/  MUFU.EX2 R196, R196 ;  /* 0x000000c400c47308 */ /* 0x000eac0000000800 */
[C---:B-1----:R-:W-:Y:S02]  /*be80*/  HMMA.16816.F32.BF16 R36, R44.reuse, R52, R36 ;  /* 0x000000342c24723c */ /* 0x042fe40000041824 */
[----:B------:R-:W-:Y:S06]  /*be90*/  MUFU.EX2 R151, R151 ;  /* 0x0000009700977308 */ /* 0x000fec0000000800 */
[C---:B------:R-:W-:Y:S01]  /*bea0*/  HMMA.16816.F32.BF16 R32, R44.reuse, R54, R32 ;  /* 0x000000362c20723c */ /* 0x040fe20000041820 */
[----:B------:R-:W1:Y:S01]  /*beb0*/  LDSM.16.MT88.4 R52, [R232+0xe000] ;  /* 0x00e00000e834783b */ /* 0x000e620000004200 */
[----:B------:R-:W1:Y:S06]  /*bec0*/  MUFU.EX2 R198, R198 ;  /* 0x000000c600c67308 */ /* 0x000e6c0000000800 */
[C---:B------:R-:W-:Y:S02]  /*bed0*/  HMMA.16816.F32.BF16 R28, R44.reuse, R48, R28 ;  /* 0x000000302c1c723c */ /* 0x040fe4000004181c */
[----:B------:R-:W-:Y:S06]  /*bee0*/  MUFU.EX2 R131, R131 ;  /* 0x0000008300837308 */ /* 0x000fec0000000800 */
[----:B------:R-:W-:Y:S01]  /*bef0*/  HMMA.16816.F32.BF16 R24, R44, R50, R24 ;  /* 0x000000322c18723c */ /* 0x000fe20000041818 */
[----:B------:R-:W1:Y:S01]  /*bf00*/  LDSM.16.MT88.4 R48, [R231+0xe000] ;  /* 0x00e00000e730783b */ /* 0x000e620000004200 */
[----:B------:R-:W-:Y:S05]  /*bf10*/  MUFU.EX2 R200, R200 ;  /* 0x000000c800c87308 */ /* 0x000fea0000000800 */
[----:B------:R-:W-:-:S02]  /*bf20*/  F2FP.BF16.PACK_AB R44, R201, R182 ;  /* 0x000000b6c92c723e */ /* 0x000fc400000010ff */
[----:B----4-:R-:W-:Y:S01]  /*bf30*/  F2FP.BF16.PACK_AB R45, R187, R186 ;  /* 0x000000babb2d723e */ /* 0x010fe200000010ff */
[----:B------:R-:W-:Y:S01]  /*bf40*/  MUFU.EX2 R69, R69 ;  /* 0x0000004500457308 */ /* 0x000fe20000000800 */
[----:B------:R-:W-:Y:S01]  /*bf50*/  F2FP.BF16.PACK_AB R46, R197, R184 ;  /* 0x000000b8c52e723e */ /* 0x000fe200000010ff */
[----:B------:R-:W-:Y:S01]  /*bf60*/  FADD.FTZ R186, R186, R209 ;  /* 0x000000d1baba7221 */ /* 0x000fe20000010000 */
[----:B------:R-:W-:-:S03]  /*bf70*/  F2FP.BF16.PACK_AB R47, R183, R188 ;  /* 0x000000bcb72f723e */ /* 0x000fc600000010ff */
[----:B------:R-:W-:Y:S02]  /*bf80*/  FADD.FTZ R187, R187, R186 ;  /* 0x000000babbbb7221 */ /* 0x000fe40000010000 */
[----:B------:R-:W4:Y:S02]  /*bf90*/  MUFU.EX2 R64, R64 ;  /* 0x0000004000407308 */ /* 0x000f240000000800 */
[C---:B--2---:R-:W-:Y:S06]  /*bfa0*/  HMMA.16816.F32.BF16 R16, R44.reuse, R20, R16 ;  /* 0x000000142c10723c */ /* 0x044fec0000041810 */
[----:B------:R-:W-:Y:S02]  /*bfb0*/  MUFU.EX2 R5, R5 ;  /* 0x0000000500057308 */ /* 0x000fe40000000800 */
[C---:B------:R-:W-:Y:S01]  /*bfc0*/  HMMA.16816.F32.BF16 R12, R44.reuse, R22, R12 ;  /* 0x000000162c0c723c */ /* 0x040fe2000004180c */
[----:B------:R-:W2:Y:S05]  /*bfd0*/  LDSM.16.MT88.4 R20, [R235+0xe800] ;  /* 0x00e80000eb14783b */ /* 0x000eaa0000004200 */
[----:B------:R-:W1:Y:S02]  /*bfe0*/  MUFU.EX2 R68, R68 ;  /* 0x0000004400447308 */ /* 0x000e640000000800 */
[C---:B-----5:R-:W-:Y:S06]  /*bff0*/  HMMA.16816.F32.BF16 R8, R44.reuse, R56, R8 ;  /* 0x000000382c08723c */ /* 0x060fec0000041808 */
[----:B------:R-:W-:Y:S02]  /*c000*/  MUFU.EX2 R72, R72 ;  /* 0x0000004800487308 */ /* 0x000fe40000000800 */
[C---:B------:R-:W-:Y:S01]  /*c010*/  HMMA.16816.F32.BF16 R40, R44.reuse, R58, R40 ;  /* 0x0000003a2c28723c */ /* 0x040fe20000041828 */
[----:B------:R-:W5:Y:S05]  /*c020*/  LDSM.16.MT88.4 R56, [R233+0xe800] ;  /* 0x00e80000e938783b */ /* 0x000f6a0000004200 */
[----:B------:R-:W2:Y:S02]  /*c030*/  MUFU.EX2 R71, R71 ;  /* 0x0000004700477308 */ /* 0x000ea40000000800 */
[C---:B-1----:R-:W-:Y:S06]  /*c040*/  HMMA.16816.F32.BF16 R36, R44.reuse, R52, R36 ;  /* 0x000000342c24723c */ /* 0x042fec0000041824 */
[----:B------:R-:W-:Y:S01]  /*c050*/  MUFU.EX2 R70, R70 ;  /* 0x0000004600467308 */ /* 0x000fe20000000800 */
[----:B------:R-:W-:Y:S01]  /*c060*/  F2FP.BF16.PACK_AB R52, R190, R181 ;  /* 0x000000b5be34723e */ /* 0x000fe200000010ff */
[----:B------:R-:W-:Y:S01]  /*c070*/  HMMA.16816.F32.BF16 R32, R44, R54, R32 ;  /* 0x000000362c20723c */ /* 0x000fe20000041820 */
[----:B---3--:R-:W-:-:S05]  /*c080*/  F2FP.BF16.PACK_AB R53, R194, R163 ;  /* 0x000000a3c235723e */ /* 0x008fca00000010ff */
[----:B------:R-:W-:Y:S01]  /*c090*/  MUFU.EX2 R79, R79 ;  /* 0x0000004f004f7308 */ /* 0x000fe20000000800 */
[----:B------:R-:W-:Y:S01]  /*c0a0*/  F2FP.BF16.PACK_AB R54, R192, R175 ;  /* 0x000000afc036723e */ /* 0x000fe200000010ff */
[----:B------:R-:W-:Y:S01]  /*c0b0*/  HMMA.16816.F32.BF16 R28, R44, R48, R28 ;  /* 0x000000302c1c723c */ /* 0x000fe2000004181c */
[----:B------:R-:W-:-:S05]  /*c0c0*/  F2FP.BF16.PACK_AB R55, R196, R159 ;  /* 0x0000009fc437723e */ /* 0x000fca00000010ff */
[----:B------:R-:W-:Y:S02]  /*c0d0*/  MUFU.EX2 R67, R67 ;  /* 0x0000004300437308 */ /* 0x000fe40000000800 */
[----:B------:R-:W-:Y:S01]  /*c0e0*/  HMMA.16816.F32.BF16 R24, R44, R50, R24 ;  /* 0x000000322c18723c */ /* 0x000fe20000041818 */
[----:B------:R-:W1:Y:S04]  /*c0f0*/  LDSM.16.MT88.4 R44, [R231+0xe800] ;  /* 0x00e80000e72c783b */ /* 0x000e680000004200 */
[----:B------:R-:W3:Y:S01]  /*c100*/  LDSM.16.MT88.4 R48, [R232+0xe800] ;  /* 0x00e80000e830783b */ /* 0x000ee20000004200 */
[----:B------:R-:W1:Y:S02]  /*c110*/  MUFU.EX2 R66, R66 ;  /* 0x0000004200427308 */ /* 0x000e640000000800 */
        /* <DEDUP_REMOVED lines=8> */
[----:B------:R-:W-:Y:S05]  /*c1a0*/  LDSM.16.MT88.4 R56, [R233+0xf000] ;  /* 0x00f00000e938783b */ /* 0x000fea0000004200 */
[----:B------:R-:W5:Y:S02]  /*c1b0*/  MUFU.EX2 R76, R76 ;  /* 0x0000004c004c7308 */ /* 0x000f640000000800 */
[C---:B-1----:R-:W-:Y:S06]  /*c1c0*/  HMMA.16816.F32.BF16 R28, R52.reuse, R44, R28 ;  /* 0x0000002c341c723c */ /* 0x042fec000004181c */
[----:B------:R-:W-:Y:S02]  /*c1d0*/  MUFU.EX2 R77, R77 ;  /* 0x0000004d004d7308 */ /* 0x000fe40000000800 */
[C---:B------:R-:W-:Y:S01]  /*c1e0*/  HMMA.16816.F32.BF16 R24, R52.reuse, R46, R24 ;  /* 0x0000002e3418723c */ /* 0x040fe20000041818 */
[----:B------:R-:W1:Y:S05]  /*c1f0*/  LDSM.16.MT88.4 R44, [R232+0xf000] ;  /* 0x00f00000e82c783b */ /* 0x000e6a0000004200 */
[----:B------:R-:W-:Y:S02]  /*c200*/  MUFU.EX2 R84, R84 ;  /* 0x0000005400547308 */ /* 0x000fe40000000800 */
[C---:B---3--:R-:W-:Y:S06]  /*c210*/  HMMA.16816.F32.BF16 R36, R52.reuse, R48, R36 ;  /* 0x000000303424723c */ /* 0x048fec0000041824 */
[----:B------:R-:W-:Y:S01]  /*c220*/  MUFU.EX2 R74, R74 ;  /* 0x0000004a004a7308 */ /* 0x000fe20000000800 */
[----:B------:R-:W-:Y:S01]  /*c230*/  F2FP.BF16.PACK_AB R48, R198, R151 ;  /* 0x00000097c630723e */ /* 0x000fe200000010ff */
[----:B------:R-:W-:Y:S01]  /*c240*/  HMMA.16816.F32.BF16 R32, R52, R50, R32 ;  /* 0x000000323420723c */ /* 0x000fe20000041820 */
[----:B----4-:R-:W-:Y:S01]  /*c250*/  F2FP.BF16.PACK_AB R49, R64, R69 ;  /* 0x000000454031723e */ /* 0x010fe200000010ff */
[----:B------:R-:W3:Y:S04]  /*c260*/  LDSM.16.MT88.4 R52, [R231+0xf000] ;  /* 0x00f00000e734783b */ /* 0x000ee80000004200 */
[----:B------:R-:W4:Y:S01]  /*c270*/  MUFU.EX2 R73, R73 ;  /* 0x0000004900497308 */ /* 0x000f220000000800 */
[----:B------:R-:W-:-:S02]  /*c280*/  F2FP.BF16.PACK_AB R50, R200, R131 ;  /* 0x00000083c832723e */ /* 0x000fc400000010ff */
[----:B------:R-:W-:-:S05]  /*c290*/  F2FP.BF16.PACK_AB R51, R68, R5 ;  /* 0x000000054433723e */ /* 0x000fca00000010ff */
[----:B------:R-:W-:Y:S02]  /*c2a0*/  MUFU.EX2 R82, R82 ;  /* 0x0000005200527308 */ /* 0x000fe40000000800 */
[C---:B--2---:R-:W-:Y:S06]  /*c2b0*/  HMMA.16816.F32.BF16 R16, R48.reuse, R20, R16 ;  /* 0x000000143010723c */ /* 0x044fec0000041810 */
        /* <DEDUP_REMOVED lines=15> */
[----:B------:R3:W1:Y:S02]  /*c3b0*/  MUFU.EX2 R3, R91 ;  /* 0x0000005b00037308 */ /* 0x0006640000000800 */
[----:B------:R-:W-:Y:S01]  /*c3c0*/  HMMA.16816.F32.BF16 R24, R48, R54, R24 ;  /* 0x000000363018723c */ /* 0x000fe20000041818 */
[----:B------:R-:W4:Y:S05]  /*c3d0*/  LDSM.16.MT88.4 R52, [R231+0xf800] ;  /* 0x00f80000e734783b */ /* 0x000f2a0000004200 */
[----:B------:R-:W-:Y:S01]  /*c3e0*/  MUFU.EX2 R90, R90 ;  /* 0x0000005a005a7308 */ /* 0x000fe20000000800 */
[----:B------:R-:W-:-:S02]  /*c3f0*/  F2FP.BF16.PACK_AB R48, R71, R72 ;  /* 0x000000484730723e */ /* 0x000fc400000010ff */
[----:B------:R-:W-:Y:S02]  /*c400*/  F2FP.BF16.PACK_AB R49, R66, R67 ;  /* 0x000000434231723e */ /* 0x000fe400000010ff */
[----:B------:R-:W-:Y:S02]  /*c410*/  F2FP.BF16.PACK_AB R50, R79, R70 ;  /* 0x000000464f32723e */ /* 0x000fe400000010ff */
[----:B------:R-:W-:Y:S01]  /*c420*/  F2FP.BF16.PACK_AB R51, R78, R65 ;  /* 0x000000414e33723e */ /* 0x000fe200000010ff */
[----:B---3--:R-:W-:Y:S01]  /*c430*/  FFMA.FTZ R91, R95, c[0x0][0x23c], -R114 ;  /* 0x00008f005f5b7a23 */ /* 0x008fe20000010872 */
[----:B------:R-:W-:Y:S05]  /*c440*/  MUFU.EX2 R89, R89 ;  /* 0x0000005900597308 */ /* 0x000fea0000000800 */
[C---:B--2---:R-:W-:Y:S03]  /*c450*/  HMMA.16816.F32.BF16 R16, R48.reuse, R20, R16 ;  /* 0x000000143010723c */ /* 0x044fe60000041810 */
[----:B------:R-:W-:Y:S05]  /*c460*/  MUFU.EX2 R91, R91 ;  /* 0x0000005b005b7308 */ /* 0x000fea0000000800 */
[C---:B------:R-:W-:Y:S01]  /*c470*/  HMMA.16816.F32.BF16 R12, R48.reuse, R22, R12 ;  /* 0x00000016300c723c */ /* 0x040fe2000004180c */
[----:B------:R-:W2:Y:S02]  /*c480*/  LDSM.16.MT88.4 R20, [R235+0x10000] ;  /* 0x01000000eb14783b */ /* 0x000ea40000004200 */
[----:B------:R-:W-:Y:S05]  /*c490*/  MUFU.EX2 R88, R88 ;  /* 0x0000005800587308 */ /* 0x000fea0000000800 */
[C---:B-1----:R-:W-:Y:S03]  /*c4a0*/  HMMA.16816.F32.BF16 R36, R48.reuse, R44, R36 ;  /* 0x0000002c3024723c */ /* 0x042fe60000041824 */
[----:B------:R-:W-:Y:S05]  /*c4b0*/  MUFU.EX2 R87, R87 ;  /* 0x0000005700577308 */ /* 0x000fea0000000800 */
[C---:B------:R-:W-:Y:S01]  /*c4c0*/  HMMA.16816.F32.BF16 R32, R48.reuse, R46, R32 ;  /* 0x0000002e3020723c */ /* 0x040fe20000041820 */
[----:B------:R-:W1:Y:S02]  /*c4d0*/  LDSM.16.MT88.4 R44, [R232+0x10000] ;  /* 0x01000000e82c783b */ /* 0x000e640000004200 */
[----:B------:R-:W-:Y:S05]  /*c4e0*/  MUFU.EX2 R251, R251 ;  /* 0x000000fb00fb7308 */ /* 0x000fea0000000800 */
[C---:B------:R-:W-:Y:S03]  /*c4f0*/  HMMA.16816.F32.BF16 R8, R48.reuse, R56, R8 ;  /* 0x000000383008723c */ /* 0x040fe60000041808 */
[----:B------:R-:W-:Y:S05]  /*c500*/  MUFU.EX2 R86, R86 ;  /* 0x0000005600567308 */ /* 0x000fea0000000800 */
[C---:B------:R-:W-:Y:S01]  /*c510*/  HMMA.16816.F32.BF16 R40, R48.reuse, R58, R40 ;  /* 0x0000003a3028723c */ /* 0x040fe20000041828 */
[----:B------:R-:W3:Y:S07]  /*c520*/  LDSM.16.MT88.4 R56, [R233+0x10000] ;  /* 0x01000000e938783b */ /* 0x000eee0000004200 */
[C---:B----4-:R-:W-:Y:S08]  /*c530*/  HMMA.16816.F32.BF16 R28, R48.reuse, R52, R28 ;  /* 0x00000034301c723c */ /* 0x050ff0000004181c */
[----:B------:R-:W-:Y:S01]  /*c540*/  HMMA.16816.F32.BF16 R24, R48, R54, R24 ;  /* 0x000000363018723c */ /* 0x000fe20000041818 */
[----:B------:R-:W-:Y:S06]  /*c550*/  LDSM.16.MT88.4 R52, [R235+0x10800] ;  /* 0x01080000eb34783b */ /* 0x000fec0000004200 */
[----:B-----5:R-:W-:-:S02]  /*c560*/  F2FP.BF16.PACK_AB R48, R76, R75 ;  /* 0x0000004b4c30723e */ /* 0x020fc400000010ff */
[----:B------:R-:W-:Y:S02]  /*c570*/  F2FP.BF16.PACK_AB R49, R73, R74 ;  /* 0x0000004a4931723e */ /* 0x000fe400000010ff */
[----:B------:R-:W-:Y:S02]  /*c580*/  F2FP.BF16.PACK_AB R50, R84, R77 ;  /* 0x0000004d5432723e */ /* 0x000fe400000010ff */
[----:B------:R-:W-:-:S07]  /*c590*/  F2FP.BF16.PACK_AB R51, R81, R82 ;  /* 0x000000525133723e */ /* 0x000fce00000010ff */
[C---:B--2---:R-:W-:Y:S08]  /*c5a0*/  HMMA.16816.F32.BF16 R16, R48.reuse, R20, R16 ;  /* 0x000000143010723c */ /* 0x044ff00000041810 */
[C---:B------:R-:W-:Y:S01]  /*c5b0*/  HMMA.16816.F32.BF16 R12, R48.reuse, R22, R12 ;  /* 0x00000016300c723c */ /* 0x040fe2000004180c */
[----:B------:R-:W2:Y:S07]  /*c5c0*/  LDSM.16.MT88.4 R20, [R231+0x10000] ;  /* 0x01000000e714783b */ /* 0x000eae0000004200 */
[C---:B-1----:R-:W-:Y:S08]  /*c5d0*/  HMMA.16816.F32.BF16 R36, R48.reuse, R44, R36 ;  /* 0x0000002c3024723c */ /* 0x042ff00000041824 */
[C---:B------:R-:W-:Y:S01]  /*c5e0*/  HMMA.16816.F32.BF16 R32, R48.reuse, R46, R32 ;  /* 0x0000002e3020723c */ /* 0x040fe20000041820 */
[----:B------:R-:W1:Y:S07]  /*c5f0*/  LDSM.16.MT88.4 R44, [R233+0x10800] ;  /* 0x01080000e92c783b */ /* 0x000e6e0000004200 */
[C---:B---3--:R-:W-:Y:S07]  /*c600*/  HMMA.16816.F32.BF16 R8, R48.reuse, R56, R8 ;  /* 0x000000383008723c */ /* 0x048fee0000041808 */
[--C-:B------:R-:W-:Y:S01]  /*c610*/  FFMA.FTZ R56, R80, c[0x0][0x23c], -R108.reuse ;  /* 0x00008f0050387a23 */ /* 0x100fe2000001086c */
[----:B------:R-:W-:Y:S01]  /*c620*/  HMMA.16816.F32.BF16 R40, R48, R58, R40 ;  /* 0x0000003a3028723c */ /* 0x000fe20000041828 */
[----:B------:R-:W-:-:S02]  /*c630*/  FFMA.FTZ R57, R93, c[0x0][0x23c], -R108 ;  /* 0x00008f005d397a23 */ /* 0x000fc4000001086c */
[--C-:B------:R-:W-:Y:S02]  /*c640*/  FFMA.FTZ R80, R96, c[0x0][0x23c], -R114.reuse ;  /* 0x00008f0060507a23 */ /* 0x100fe40000010872 */
[----:B------:R-:W-:Y:S01]  /*c650*/  MUFU.EX2 R56, R56 ;  /* 0x0000003800387308 */ /* 0x000fe20000000800 */
[--C-:B------:R-:W-:Y:S02]  /*c660*/  FFMA.FTZ R93, R107, c[0x0][0x23c], -R114.reuse ;  /* 0x00008f006b5d7a23 */ /* 0x100fe40000010872 */
[--C-:B------:R-:W-:Y:S01]  /*c670*/  FFMA.FTZ R58, R98, c[0x0][0x23c], -R114.reuse ;  /* 0x00008f00623a7a23 */ /* 0x100fe20000010872 */
[----:B--2---:R-:W-:Y:S01]  /*c680*/  HMMA.16816.F32.BF16 R28, R48, R20, R28 ;  /* 0x00000014301c723c */ /* 0x004fe2000004181c */
[----:B------:R-:W-:-:S03]  /*c690*/  FFMA.FTZ R59, R97, c[0x0][0x23c], -R114 ;  /* 0x00008f00613b7a23 */ /* 0x000fc60000010872 */
[----:B------:R-:W2:Y:S04]  /*c6a0*/  MUFU.EX2 R57, R57 ;  /* 0x0000003900397308 */ /* 0x000ea80000000800 */
[----:B------:R-:W-:Y:S01]  /*c6b0*/  HMMA.16816.F32.BF16 R24, R48, R22, R24 ;  /* 0x000000163018723c */ /* 0x000fe20000041818 */
[----:B------:R-:W3:Y:S03]  /*c6c0*/  LDSM.16.MT88.4 R20, [R232+0x10800] ;  /* 0x01080000e814783b */ /* 0x000ee60000004200 */
[----:B------:R-:W-:Y:S03]  /*c6d0*/  MUFU.EX2 R58, R58 ;  /* 0x0000003a003a7308 */ /* 0x000fe60000000800 */
[----:B------:R-:W-:-:S02]  /*c6e0*/  F2FP.BF16.PACK_AB R48, R202, R83 ;  /* 0x00000053ca30723e */ /* 0x000fc400000010ff */
[----:B------:R-:W-:Y:S02]  /*c6f0*/  F2FP.BF16.PACK_AB R50, R100, R85 ;  /* 0x000000556432723e */ /* 0x000fe400000010ff */
[----:B------:R-:W-:Y:S01]  /*c700*/  F2FP.BF16.PACK_AB R51, R3, R4 ;  /* 0x000000040333723e */ /* 0x000fe200000010ff */
[----:B------:R-:W4:Y:S01]  /*c710*/  MUFU.EX2 R59, R59 ;  /* 0x0000003b003b7308 */ /* 0x000f220000000800 */
[----:B--2---:R-:W-:-:S07]  /*c720*/  F2FP.BF16.PACK_AB R49, R57, R56 ;  /* 0x000000383931723e */ /* 0x004fce00000010ff */
[C---:B------:R-:W-:Y:S01]  /*c730*/  HMMA.16816.F32.BF16 R16, R48.reuse, R52, R16 ;  /* 0x000000343010723c */ /* 0x040fe20000041810 */
[----:B------:R-:W2:Y:S07]  /*c740*/  MUFU.EX2 R80, R80 ;  /* 0x0000005000507308 */ /* 0x000eae0000000800 */
[C---:B------:R-:W-:Y:S01]  /*c750*/  HMMA.16816.F32.BF16 R12, R48.reuse, R54, R12 ;  /* 0x00000036300c723c */ /* 0x040fe2000004180c */
[----:B------:R-:W5:Y:S01]  /*c760*/  LDSM.16.MT88.4 R52, [R231+0x10800] ;  /* 0x01080000e734783b */ /* 0x000f620000004200 */
[----:B------:R-:W-:Y:S06]  /*c770*/  MUFU.EX2 R93, R93 ;  /* 0x0000005d005d7308 */ /* 0x000fec0000000800 */
[C---:B-1----:R-:W-:Y:S07]  /*c780*/  HMMA.16816.F32.BF16 R8, R48.reuse, R44, R8 ;  /* 0x0000002c3008723c */ /* 0x042fee0000041808 */
[----:B------:R-:W-:Y:S01]  /*c790*/  FADD.FTZ R45, R143, R136 ;  /* 0x000000888f2d7221 */ /* 0x000fe20000010000 */
[----:B------:R-:W-:Y:S03]  /*c7a0*/  HMMA.16816.F32.BF16 R40, R48, R46, R40 ;  /* 0x0000002e3028723c */ /* 0x000fe60000041828 */
[----:B------:R-:W-:-:S02]  /*c7b0*/  FADD.FTZ R45, R142, R45 ;  /* 0x0000002d8e2d7221 */ /* 0x000fc40000010000 */
[----:B------:R-:W-:Y:S02]  /*c7c0*/  LDSM.16.MT88.4 R140, [R232+0x11800] ;  /* 0x01180000e88c783b */ /* 0x000fe40000004200 */
[----:B------:R-:W-:Y:S01]  /*c7d0*/  FADD.FTZ R92, R144, R45 ;  /* 0x0000002d905c7221 */ /* 0x000fe20000010000 */
[----:B---3--:R-:W-:Y:S01]  /*c7e0*/  HMMA.16816.F32.BF16 R36, R48, R20, R36 ;  /* 0x000000143024723c */ /* 0x008fe20000041824 */
[----:B------:R-:W1:Y:S02]  /*c7f0*/  LDSM.16.MT88.4 R44, [R235+0x11000] ;  /* 0x01100000eb2c783b */ /* 0x000e640000004200 */
[----:B------:R-:W-:-:S04]  /*c800*/  FADD.FTZ R92, R145, R92 ;  /* 0x0000005c915c7221 */ /* 0x000fc80000010000 */
[----:B------:R-:W-:Y:S01]  /*c810*/  FADD.FTZ R21, R153, R92 ;  /* 0x0000005c99157221 */ /* 0x000fe20000010000 */
[----:B------:R-:W-:Y:S03]  /*c820*/  HMMA.16816.F32.BF16 R32, R48, R22, R32 ;  /* 0x000000163020723c */ /* 0x000fe60000041820 */
[----:B------:R-:W-:-:S04]  /*c830*/  FADD.FTZ R21, R150, R21 ;  /* 0x0000001596157221 */ /* 0x000fc80000010000 */
[----:B------:R-:W-:Y:S02]  /*c840*/  FADD.FTZ R92, R152, R21 ;  /* 0x00000015985c7221 */ /* 0x000fe40000010000 */
[----:B------:R-:W3:Y:S01]  /*c850*/  LDSM.16.MT88.4 R20, [R233+0x11000] ;  /* 0x01100000e914783b */ /* 0x000ee20000004200 */
[----:B-----5:R-:W-:Y:S01]  /*c860*/  HMMA.16816.F32.BF16 R28, R48, R52, R28 ;  /* 0x00000034301c723c */ /* 0x020fe2000004181c */
[----:B------:R-:W-:-:S06]  /*c870*/  FADD.FTZ R92, R157, R92 ;  /* 0x0000005c9d5c7221 */ /* 0x000fcc0000010000 */
[----:B------:R-:W-:Y:S01]  /*c880*/  FADD.FTZ R53, R185, R92 ;  /* 0x0000005cb9357221 */ /* 0x000fe20000010000 */
[----:B------:R-:W-:Y:S01]  /*c890*/  HMMA.16816.F32.BF16 R24, R48, R54, R24 ;  /* 0x000000363018723c */ /* 0x000fe20000041818 */
[----:B----4-:R-:W-:Y:S01]  /*c8a0*/  F2FP.BF16.PACK_AB R52, R59, R58 ;  /* 0x0000003a3b34723e */ /* 0x010fe200000010ff */
[----:B------:R-:W-:Y:S01]  /*c8b0*/  FFMA.FTZ R92, R94, c[0x0][0x23c], -R114 ;  /* 0x00008f005e5c7a23 */ /* 0x000fe20000010872 */
[----:B------:R-:W4:Y:S01]  /*c8c0*/  LDSM.16.MT88.4 R48, [R232+0x11000] ;  /* 0x01100000e830783b */ /* 0x000f220000004200 */
[----:B------:R-:W-:-:S03]  /*c8d0*/  FADD.FTZ R53, R158, R53 ;  /* 0x000000359e357221 */ /* 0x000fc60000010000 */
[----:B--2---:R-:W-:Y:S01]  /*c8e0*/  F2FP.BF16.PACK_AB R54, R91, R80 ;  /* 0x000000505b36723e */ /* 0x004fe200000010ff */
[----:B------:R-:W-:Y:S01]  /*c8f0*/  FADD.FTZ R160, R160, R53 ;  /* 0x00000035a0a07221 */ /* 0x000fe20000010000 */
[----:B------:R-:W-:Y:S01]  /*c900*/  F2FP.BF16.PACK_AB R53, R89, R90 ;  /* 0x0000005a5935723e */ /* 0x000fe200000010ff */
[----:B------:R-:W2:Y:S01]  /*c910*/  MUFU.EX2 R92, R92 ;  /* 0x0000005c005c7308 */ /* 0x000ea20000000800 */
[----:B------:R-:W-:Y:S01]  /*c920*/  F2FP.BF16.PACK_AB R55, R87, R88 ;  /* 0x000000585737723e */ /* 0x000fe200000010ff */
[----:B------:R-:W-:-:S06]  /*c930*/  FADD.FTZ R94, R191, R160 ;  /* 0x000000a0bf5e7221 */ /* 0x000fcc0000010000 */
[C---:B-1----:R-:W-:Y:S07]  /*c940*/  HMMA.16816.F32.BF16 R16, R52.reuse, R44, R16 ;  /* 0x0000002c3410723c */ /* 0x042fee0000041810 */
[----:B------:R-:W-:Y:S01]  /*c950*/  FADD.FTZ R45, R211, R94 ;  /* 0x0000005ed32d7221 */ /* 0x000fe20000010000 */
[----:B------:R-:W-:Y:S01]  /*c960*/  HMMA.16816.F32.BF16 R12, R52, R46, R12 ;  /* 0x0000002e340c723c */ /* 0x000fe2000004180c */
[----:B------:R-:W-:Y:S01]  /*c970*/  FFMA.FTZ R94, R106, c[0x0][0x23c], -R114 ;  /* 0x00008f006a5e7a23 */ /* 0x000fe20000010872 */
[----:B--2---:R-:W-:Y:S01]  /*c980*/  F2FP.BF16.PACK_AB R132, R93, R92 ;  /* 0x0000005c5d84723e */ /* 0x004fe200000010ff */
[----:B------:R-:W-:-:S04]  /*c990*/  FADD.FTZ R45, R172, R45 ;  /* 0x0000002dac2d7221 */ /* 0x000fc80000010000 */
[----:B------:R-:W-:Y:S01]  /*c9a0*/  FADD.FTZ R174, R174, R45 ;  /* 0x0000002daeae7221 */ /* 0x000fe20000010000 */
[----:B---3--:R-:W-:Y:S01]  /*c9b0*/  HMMA.16816.F32.BF16 R8, R52, R20, R8 ;  /* 0x000000143408723c */ /* 0x008fe20000041808 */
[----:B------:R-:W1:Y:S01]  /*c9c0*/  LDSM.16.MT88.4 R44, [R231+0x11000] ;  /* 0x01100000e72c783b */ /* 0x000e620000004200 */
[----:B------:R-:W2:Y:S01]  /*c9d0*/  MUFU.EX2 R94, R94 ;  /* 0x0000005e005e7308 */ /* 0x000ea20000000800 */
[----:B------:R-:W-:-:S04]  /*c9e0*/  FADD.FTZ R213, R213, R174 ;  /* 0x000000aed5d57221 */ /* 0x000fc80000010000 */
[----:B------:R-:W-:Y:S01]  /*c9f0*/  FADD.FTZ R182, R182, R213 ;  /* 0x000000d5b6b67221 */ /* 0x000fe20000010000 */
[C---:B------:R-:W-:Y:S01]  /*ca00*/  HMMA.16816.F32.BF16 R40, R52.reuse, R22, R40 ;  /* 0x000000163428723c */ /* 0x040fe20000041828 */
[----:B------:R-:W-:Y:S02]  /*ca10*/  FADD.FTZ R20, R188, R187 ;  /* 0x000000bbbc147221 */ /* 0x000fe40000010000 */
[----:B------:R-:W-:Y:S02]  /*ca20*/  FADD.FTZ R201, R201, R182 ;  /* 0x000000b6c9c97221 */ /* 0x000fe40000010000 */
[----:B------:R-:W-:Y:S02]  /*ca30*/  FADD.FTZ R20, R183, R20 ;  /* 0x00000014b7147221 */ /* 0x000fe40000010000 */
[----:B------:R-:W-:Y:S01]  /*ca40*/  FADD.FTZ R184, R184, R201 ;  /* 0x000000c9b8b87221 */ /* 0x000fe20000010000 */
[----:B----4-:R-:W-:Y:S01]  /*ca50*/  HMMA.16816.F32.BF16 R36, R52, R48, R36 ;  /* 0x000000303424723c */ /* 0x010fe20000041824 */
[----:B------:R-:W-:Y:S01]  /*ca60*/  FADD.FTZ R163, R163, R20 ;  /* 0x00000014a3a37221 */ /* 0x000fe20000010000 */
[----:B--2---:R-:W-:Y:S01]  /*ca70*/  F2FP.BF16.PACK_AB R134, R251, R94 ;  /* 0x0000005efb86723e */ /* 0x004fe200000010ff */
[----:B------:R-:W-:Y:S01]  /*ca80*/  FADD.FTZ R184, R197, R184 ;  /* 0x000000b8c5b87221 */ /* 0x000fe20000010000 */
[----:B------:R-:W2:Y:S01]  /*ca90*/  LDSM.16.MT88.4 R20, [R235+0x11800] ;  /* 0x01180000eb14783b */ /* 0x000ea20000004200 */
[----:B------:R-:W-:-:S02]  /*caa0*/  FADD.FTZ R194, R194, R163 ;  /* 0x000000a3c2c27221 */ /* 0x000fc40000010000 */
[----:B------:R-:W-:Y:S01]  /*cab0*/  FADD.FTZ R181, R181, R184 ;  /* 0x000000b8b5b57221 */ /* 0x000fe20000010000 */
[----:B------:R-:W-:Y:S01]  /*cac0*/  HMMA.16816.F32.BF16 R32, R52, R50, R32 ;  /* 0x000000323420723c */ /* 0x000fe20000041820 */
[----:B------:R-:W-:Y:S02]  /*cad0*/  FADD.FTZ R159, R159, R194 ;  /* 0x000000c29f9f7221 */ /* 0x000fe40000010000 */
[----:B------:R-:W-:Y:S02]  /*cae0*/  FADD.FTZ R190, R190, R181 ;  /* 0x000000b5bebe7221 */ /* 0x000fe40000010000 */
[----:B------:R-:W-:Y:S02]  /*caf0*/  FFMA.FTZ R49, R104, c[0x0][0x23c], -R108 ;  /* 0x00008f0068317a23 */ /* 0x000fe4000001086c */
[----:B------:R-:W-:Y:S02]  /*cb00*/  FADD.FTZ R175, R175, R190 ;  /* 0x000000beafaf7221 */ /* 0x000fe40000010000 */
[----:B------:R-:W-:-:S02]  /*cb10*/  FFMA.FTZ R48, R103, c[0x0][0x23c], -R108 ;  /* 0x00008f0067307a23 */ /* 0x000fc4000001086c */
[----:B------:R-:W-:Y:S01]  /*cb20*/  FFMA.FTZ R51, R102, c[0x0][0x23c], -R108 ;  /* 0x00008f0066337a23 */ /* 0x000fe2000001086c */
[----:B------:R-:W3:Y:S01]  /*cb30*/  MUFU.EX2 R49, R49 ;  /* 0x0000003100317308 */ /* 0x000ee20000000800 */
[----:B------:R-:W-:Y:S02]  /*cb40*/  FADD.FTZ R192, R192, R175 ;  /* 0x000000afc0c07221 */ /* 0x000fe40000010000 */
[----:B------:R-:W-:Y:S02]  /*cb50*/  FADD.FTZ R196, R196, R159 ;  /* 0x0000009fc4c47221 */ /* 0x000fe40000010000 */
[----:B------:R-:W-:Y:S01]  /*cb60*/  FADD.FTZ R151, R151, R192 ;  /* 0x000000c097977221 */ /* 0x000fe20000010000 */
[----:B-1----:R-:W-:Y:S01]  /*cb70*/  HMMA.16816.F32.BF16 R28, R52, R44, R28 ;  /* 0x0000002c341c723c */ /* 0x002fe2000004181c */
[----:B------:R-:W-:Y:S01]  /*cb80*/  FADD.FTZ R69, R69, R196 ;  /* 0x000000c445457221 */ /* 0x000fe20000010000 */
[----:B------:R-:W-:Y:S01]  /*cb90*/  MUFU.EX2 R48, R48 ;  /* 0x0000003000307308 */ /* 0x000fe20000000800 */
[----:B------:R-:W-:-:S02]  /*cba0*/  FADD.FTZ R198, R198, R151 ;  /* 0x00000097c6c67221 */ /* 0x000fc40000010000 */
[----:B------:R-:W-:Y:S01]  /*cbb0*/  FADD.FTZ R64, R64, R69 ;  /* 0x0000004540407221 */ /* 0x000fe20000010000 */
[----:B------:R-:W1:Y:S01]  /*cbc0*/  LDSM.16.MT88.4 R148, [R233+0x11800] ;  /* 0x01180000e994783b */ /* 0x000e620000004200 */
[----:B------:R-:W-:Y:S01]  /*cbd0*/  FADD.FTZ R45, R131, R198 ;  /* 0x000000c6832d7221 */ /* 0x000fe20000010000 */
[----:B------:R-:W-:Y:S01]  /*cbe0*/  HMMA.16816.F32.BF16 R24, R52, R46, R24 ;  /* 0x0000002e3418723c */ /* 0x000fe20000041818 */
[----:B------:R-:W-:Y:S01]  /*cbf0*/  FADD.FTZ R5, R5, R64 ;  /* 0x0000004005057221 */ /* 0x000fe20000010000 */
[----:B------:R-:W4:Y:S01]  /*cc00*/  MUFU.EX2 R51, R51 ;  /* 0x0000003300337308 */ /* 0x000f220000000800 */
[----:B------:R-:W-:Y:S01]  /*cc10*/  FADD.FTZ R45, R200, R45 ;  /* 0x0000002dc82d7221 */ /* 0x000fe20000010000 */
[----:B---3--:R-:W-:Y:S01]  /*cc20*/  F2FP.BF16.PACK_AB R133, R49, R86 ;  /* 0x000000563185723e */ /* 0x008fe200000010ff */
[----:B------:R-:W-:Y:S02]  /*cc30*/  FADD.FTZ R68, R68, R5 ;  /* 0x0000000544447221 */ /* 0x000fe40000010000 */
[----:B------:R-:W-:-:S02]  /*cc40*/  FADD.FTZ R72, R72, R45 ;  /* 0x0000002d48487221 */ /* 0x000fc40000010000 */
[----:B------:R-:W-:Y:S02]  /*cc50*/  FADD.FTZ R67, R67, R68 ;  /* 0x0000004443437221 */ /* 0x000fe40000010000 */
[----:B------:R-:W-:Y:S02]  /*cc60*/  FADD.FTZ R71, R71, R72 ;  /* 0x0000004847477221 */ /* 0x000fe40000010000 */
[----:B------:R-:W-:-:S04]  /*cc70*/  FADD.FTZ R66, R66, R67 ;  /* 0x0000004342427221 */ /* 0x000fc80000010000 */
[----:B------:R-:W-:Y:S01]  /*cc80*/  FADD.FTZ R5, R65, R66 ;  /* 0x0000004241057221 */ /* 0x000fe20000010000 */
[----:B----4-:R-:W-:-:S03]  /*cc90*/  F2FP.BF16.PACK_AB R135, R51, R48 ;  /* 0x000000303387723e */ /* 0x010fc600000010ff */
[----:B------:R-:W-:-:S04]  /*cca0*/  FADD.FTZ R5, R78, R5 ;  /* 0x000000054e057221 */ /* 0x000fc80000010000 */
[----:B--2---:R-:W-:Y:S01]  /*ccb0*/  HMMA.16816.F32.BF16 R160, R132, R20, R16 ;  /* 0x0000001484a0723c */ /* 0x004fe20000041810 */
[----:B------:R-:W-:-:S04]  /*ccc0*/  FADD.FTZ R74, R74, R5 ;  /* 0x000000054a4a7221 */ /* 0x000fc80000010000 */
[----:B------:R-:W-:Y:S02]  /*ccd0*/  FADD.FTZ R73, R73, R74 ;  /* 0x0000004a49497221 */ /* 0x000fe40000010000 */
[----:B------:R-:W-:Y:S01]  /*cce0*/  FADD.FTZ R16, R70, R71 ;  /* 0x0000004746107221 */ /* 0x000fe20000010000 */
[C---:B------:R-:W-:Y:S01]  /*ccf0*/  HMMA.16816.F32.BF16 R156, R132.reuse, R22, R12 ;  /* 0x00000016849c723c */ /* 0x040fe2000004180c */
[----:B------:R-:W-:Y:S01]  /*cd00*/  FADD.FTZ R82, R82, R73 ;  /* 0x0000004952527221 */ /* 0x000fe20000010000 */
[----:B------:R-:W2:Y:S01]  /*cd10*/  LDSM.16.MT88.4 R12, [R231+0x11800] ;  /* 0x01180000e70c783b */ /* 0x000ea20000004200 */
        /* <DEDUP_REMOVED lines=22> */
[----:B------:R-:W-:Y:S02]  /*ce80*/  FADD.FTZ R58, R58, R5 ;  /* 0x000000053a3a7221 */ /* 0x000fe40000010000 */
[----:B------:R-:W-:Y:S01]  /*ce90*/  FADD.FTZ R86, R86, R87 ;  /* 0x0000005756567221 */ /* 0x000fe20000010000 */
[----:B--2---:R-:W-:Y:S01]  /*cea0*/  HMMA.16816.F32.BF16 R136, R132, R12, R28 ;  /* 0x0000000c8488723c */ /* 0x004fe2000004181c */
[----:B------:R-:W-:Y:S02]  /*ceb0*/  FADD.FTZ R59, R59, R58 ;  /* 0x0000003a3b3b7221 */ /* 0x000fe40000010000 */
[----:B------:R-:W-:-:S02]  /*cec0*/  FADD.FTZ R49, R49, R86 ;  /* 0x0000005631317221 */ /* 0x000fc40000010000 */
[----:B------:R-:W-:Y:S02]  /*ced0*/  FADD.FTZ R80, R80, R59 ;  /* 0x0000003b50507221 */ /* 0x000fe40000010000 */
[----:B------:R-:W-:Y:S01]  /*cee0*/  FADD.FTZ R48, R48, R49 ;  /* 0x0000003130307221 */ /* 0x000fe20000010000 */
[----:B------:R-:W-:Y:S01]  /*cef0*/  HMMA.16816.F32.BF16 R132, R132, R14, R24 ;  /* 0x0000000e8484723c */ /* 0x000fe20000041818 */
[----:B------:R-:W-:Y:S02]  /*cf00*/  FADD.FTZ R91, R91, R80 ;  /* 0x000000505b5b7221 */ /* 0x000fe40000010000 */
[----:B------:R-:W-:Y:S02]  /*cf10*/  FADD.FTZ R250, R51, R48 ;  /* 0x0000003033fa7221 */ /* 0x000fe40000010000 */
[----:B------:R-:W-:-:S04]  /*cf20*/  FADD.FTZ R92, R92, R91 ;  /* 0x0000005b5c5c7221 */ /* 0x000fc80000010000 */
[----:B------:R-:W-:-:S04]  /*cf30*/  FADD.FTZ R93, R93, R92 ;  /* 0x0000005c5d5d7221 */ /* 0x000fc80000010000 */
[----:B------:R-:W-:-:S04]  /*cf40*/  FADD.FTZ R94, R94, R93 ;  /* 0x0000005d5e5e7221 */ /* 0x000fc80000010000 */
[----:B------:R-:W-:Y:S01]  /*cf50*/  FADD.FTZ R251, R251, R94 ;  /* 0x0000005efbfb7221 */ /* 0x000fe20000010000 */
[----:B------:R-:W-:Y:S05]  /*cf60*/  @!P0 BRA `(.L_x_2500) ;  /* 0x0000985000008947 */ /* 0x000fea0003800000 */
        /* <DEDUP_REMOVED lines=9> */
[----:B------:R-:W-:-:S04]  /*d000*/  MOV R3, UR6 ;  /* 0x0000000600037c02 */ /* 0x000fc80008000f00 */
        /* <DEDUP_REMOVED lines=65> */
.L_x_2501:
[----:B------:R-:W-:-:S04]  /*d420*/  ULEA UR6, -UR8, URZ, 0x8 ;  /* 0x0000003f08067291 */ /* 0x000fc8000f8e413f */
[----:B------:R-:W-:Y:S02]  /*d430*/  USHF.R.S32.HI UR7, URZ, 0x1f, UR6 ;  /* 0x0000001f3f077899 */ /* 0x000fe40008011406 */
[----:B------:R-:W-:-:S04]  /*d440*/  MOV R4, UR6 ;  /* 0x0000000600047c02 */ /* 0x000fc80008000f00 */
[----:B------:R-:W-:Y:S02]  /*d450*/  MOV R3, UR7 ;  /* 0x0000000700037c02 */ /* 0x000fe40008000f00 */
.L_x_2502:
        /* <DEDUP_REMOVED lines=114> */
[----:B------:R-:W-:Y:S02]  /*db80*/  @!P1 LEA R6, P2, R9, c[0x0][0x170], 0x1 ;  /* 0x00005c0009069a11 */ /* 0x000fe400078408ff */
        /* <DEDUP_REMOVED lines=96> */
[----:B------:R-:W5:Y:S04]  /*e190*/  LDSM.16.M88.4 R72, [R239+0x2800] ;  /* 0x00280000ef48783b */ /* 0x000f680000000200 */
[----:B------:R-:W5:Y:S04]  /*e1a0*/  LDSM.16.M88.4 R64, [R239+0x3000] ;  /* 0x00300000ef40783b */ /* 0x000f680000000200 */
[----:B------:R-:W5:Y:S04]  /*e1b0*/  LDSM.16.M88.4 R52, [R239+0x3800] ;  /* 0x00380000ef34783b */ /* 0x000f680000000200 */
[----:B-1----:R-:W1:Y:S04]  /*e1c0*/  LDSM.16.M88.4 R44, [R239+0x4000] ;  /* 0x00400000ef2c783b */ /* 0x002e680000000200 */
[----:B--2---:R-:W2:Y:S04]  /*e1d0*/  LDSM.16.M88.4 R36, [R239+0x4800] ;  /* 0x00480000ef24783b */ /* 0x004ea80000000200 */
[----:B------:R-:W1:Y:S04]  /*e1e0*/  LDSM.16.M88.4 R28, [R239+0x5000] ;  /* 0x00500000ef1c783b */ /* 0x000e680000000200 */
[----:B------:R-:W1:Y:S04]  /*e1f0*/  LDSM.16.M88.4 R20, [R239+0x5800] ;  /* 0x00580000ef14783b */ /* 0x000e680000000200 */
[----:B----4-:R-:W4:Y:S04]  /*e200*/  LDSM.16.M88.4 R12, [R239+0x6000] ;  /* 0x00600000ef0c783b */ /* 0x010f280000000200 */
[----:B------:R-:W2:Y:S04]  /*e210*/  LDSM.16.M88.4 R4, [R239+0x6800] ;  /* 0x00680000ef04783b */ /* 0x000ea80000000200 */
[----:B------:R-:W2:Y:S01]  /*e220*/  LDSM.16.M88.4 R172, [R239+0x7000] ;  /* 0x00700000efac783b */ /* 0x000ea20000000200 */
[C---:B---3--:R-:W-:Y:S03]  /*e230*/  HMMA.16816.F32.BF16 R84, R96.reuse, R80, RZ ;  /* 0x000000506054723c */ /* 0x048fe600000418ff */
[----:B------:R-:W3:Y:S04]  /*e240*/  LDSM.16.M88.4 R128, [R239+0x7800] ;  /* 0x00780000ef80783b */ /* 0x000ee80000000200 */
[----:B------:R-:W3:Y:S01]  /*e250*/  LDSM.16.M88.4 R120, [R239+0x8000] ;  /* 0x00800000ef78783b */ /* 0x000ee20000000200 */
[C---:B-----5:R-:W-:Y:S03]  /*e260*/  HMMA.16816.F32.BF16 R76, R96.reuse, R72, RZ ;  /* 0x00000048604c723c */ /* 0x060fe600000418ff */
[----:B------:R-:W5:Y:S04]  /*e270*/  LDSM.16.M88.4 R112, [R239+0x8800] ;  /* 0x00880000ef70783b */ /* 0x000f680000000200 */
[----:B------:R-:W3:Y:S01]  /*e280*/  LDSM.16.M88.4 R104, [R239+0x9000] ;  /* 0x00900000ef68783b */ /* 0x000ee20000000200 */
[C---:B------:R-:W-:Y:S03]  /*e290*/  HMMA.16816.F32.BF16 R68, R96.reuse, R64, RZ ;  /* 0x000000406044723c */ /* 0x040fe600000418ff */
[----:B------:R-:W3:Y:S04]  /*e2a0*/  LDSM.16.M88.4 R184, [R239+0x9800] ;  /* 0x00980000efb8783b */ /* 0x000ee80000000200 */
[----:B------:R-:W-:Y:S01]  /*e2b0*/  LDSM.16.M88.4 R180, [R180] ;  /* 0x00000000b4b4783b */ /* 0x000fe20000000200 */
[C---:B------:R-:W-:Y:S03]  /*e2c0*/  HMMA.16816.F32.BF16 R56, R96.reuse, R52, RZ ;  /* 0x000000346038723c */ /* 0x040fe600000418ff */
[----:B------:R-:W3:Y:S04]  /*e2d0*/  LDSM.16.M88.4 R92, [R234+0x2000] ;  /* 0x00200000ea5c783b */ /* 0x000ee80000000200 */
[----:B------:R-:W3:Y:S01]  /*e2e0*/  LDSM.16.M88.4 R188, [R234+0x2800] ;  /* 0x00280000eabc783b */ /* 0x000ee20000000200 */
[C---:B-1----:R-:W-:Y:S03]  /*e2f0*/  HMMA.16816.F32.BF16 R48, R96.reuse, R44, RZ ;  /* 0x0000002c6030723c */ /* 0x042fe600000418ff */
[----:B------:R-:W1:Y:S04]  /*e300*/  LDSM.16.M88.4 R88, [R234+0x3000] ;  /* 0x00300000ea58783b */ /* 0x000e680000000200 */
[----:B------:R-:W-:Y:S01]  /*e310*/  LDSM.16.M88.4 R192, [R234+0x3800] ;  /* 0x00380000eac0783b */ /* 0x000fe20000000200 */
[C---:B--2---:R-:W-:Y:S03]  /*e320*/  HMMA.16816.F32.BF16 R40, R96.reuse, R36, RZ ;  /* 0x000000246028723c */ /* 0x044fe600000418ff */
[----:B------:R-:W-:Y:S04]  /*e330*/  LDSM.16.M88.4 R200, [R234+0x6000] ;  /* 0x00600000eac8783b */ /* 0x000fe80000000200 */
[----:B------:R-:W-:Y:S01]  /*e340*/  LDSM.16.M88.4 R196, [R234+0x6800] ;  /* 0x00680000eac4783b */ /* 0x000fe20000000200 */
[C---:B------:R-:W-:Y:S03]  /*e350*/  HMMA.16816.F32.BF16 R32, R96.reuse, R28, RZ ;  /* 0x0000001c6020723c */ /* 0x040fe600000418ff */
[----:B------:R-:W-:Y:S04]  /*e360*/  LDSM.16.M88.4 R204, [R238] ;  /* 0x00000000eecc783b */ /* 0x000fe80000000200 */
[----:B------:R-:W-:Y:S01]  /*e370*/  LDSM.16.M88.4 R208, [R229] ;  /* 0x00000000e5d0783b */ /* 0x000fe20000000200 */
[C---:B------:R-:W-:Y:S03]  /*e380*/  HMMA.16816.F32.BF16 R24, R96.reuse, R20, RZ ;  /* 0x000000146018723c */ /* 0x040fe600000418ff */
[----:B------:R-:W0:Y:S05]  /*e390*/  LDGDEPBAR ;  /* 0x00000000000079af */ /* 0x000e2a0000000000 */
[C---:B----4-:R-:W-:Y:S08]  /*e3a0*/  HMMA.16816.F32.BF16 R16, R96.reuse, R12, RZ ;  /* 0x0000000c6010723c */ /* 0x050ff000000418ff */
[C---:B------:R-:W-:Y:S08]  /*e3b0*/  HMMA.16816.F32.BF16 R8, R96.reuse, R4, RZ ;  /* 0x000000046008723c */ /* 0x040ff000000418ff */
        /* <DEDUP_REMOVED lines=52> */
[----:B------:R-:W3:Y:S07]  /*e700*/  LDSM.16.M88.4 R92, [R237] ;  /* 0x00000000ed5c783b */ /* 0x000eee0000000200 */
[C---:B----4-:R-:W-:Y:S07]  /*e710*/  HMMA.16816.F32.BF16 R108, R180.reuse, R188, R108 ;  /* 0x000000bcb46c723c */ /* 0x050fee000004186c */
[C---:B------:R-:W-:Y:S01]  /*e720*/  IADD3 R188, R237.reuse, 0x2000, RZ ;  /* 0x00002000edbc7810 */ /* 0x040fe20007ffe0ff */
[C---:B------:R-:W-:Y:S08]  /*e730*/  HMMA.16816.F32.BF16 R16, R180.reuse, R200, R16 ;  /* 0x000000c8b410723c */ /* 0x040ff00000041810 */
[C---:B------:R-:W-:Y:S01]  /*e740*/  HMMA.16816.F32.BF16 R12, R180.reuse, R202, R12 ;  /* 0x000000cab40c723c */ /* 0x040fe2000004180c */
[----:B------:R-:W-:Y:S07]  /*e750*/  LDSM.16.M88.4 R200, [R228] ;  /* 0x00000000e4c8783b */ /* 0x000fee0000000200 */
[C---:B------:R-:W-:Y:S07]  /*e760*/  HMMA.16816.F32.BF16 R8, R180.reuse, R196, R8 ;  /* 0x000000c4b408723c */ /* 0x040fee0000041808 */
[C---:B------:R-:W-:Y:S01]  /*e770*/  IADD3 R196, R237.reuse, 0x1000, RZ ;  /* 0x00001000edc47810 */ /* 0x040fe20007ffe0ff */
[C---:B------:R-:W-:Y:S05]  /*e780*/  HMMA.16816.F32.BF16 R4, R180.reuse, R198, R4 ;  /* 0x000000c6b404723c */ /* 0x040fea0000041804 */
[----:B------:R-:W-:Y:S03]  /*e790*/  LDSM.16.M88.4 R196, [R196] ;  /* 0x00000000c4c4783b */ /* 0x000fe60000000200 */
[C---:B-----5:R-:W-:Y:S07]  /*e7a0*/  HMMA.16816.F32.BF16 R124, R180.reuse, R192, R124 ;  /* 0x000000c0b47c723c */ /* 0x060fee000004187c */
[C---:B------:R-:W-:Y:S01]  /*e7b0*/  IADD3 R192, R237.reuse, 0x1800, RZ ;  /* 0x00001800edc07810 */ /* 0x040fe20007ffe0ff */
[C---:B------:R-:W-:Y:S05]  /*e7c0*/  HMMA.16816.F32.BF16 R120, R180.reuse, R194, R120 ;  /* 0x000000c2b478723c */ /* 0x040fea0000041878 */
[----:B------:R-:W-:Y:S03]  /*e7d0*/  LDSM.16.M88.4 R192, [R192] ;  /* 0x00000000c0c0783b */ /* 0x000fe60000000200 */
[C---:B-1----:R-:W-:Y:S07]  /*e7e0*/  HMMA.16816.F32.BF16 R116, R180.reuse, R88, R116 ;  /* 0x00000058b474723c */ /* 0x042fee0000041874 */
[C---:B------:R-:W-:Y:S01]  /*e7f0*/  IADD3 R88, R237.reuse, 0x800, RZ ;  /* 0x00000800ed587810 */ /* 0x040fe20007ffe0ff */
[C---:B------:R-:W-:Y:S05]  /*e800*/  HMMA.16816.F32.BF16 R112, R180.reuse, R90, R112 ;  /* 0x0000005ab470723c */ /* 0x040fea0000041870 */
[----:B------:R-:W1:Y:S03]  /*e810*/  LDSM.16.M88.4 R88, [R88] ;  /* 0x000000005858783b */ /* 0x000e660000000200 */
[C---:B------:R-:W-:Y:S01]  /*e820*/  HMMA.16816.F32.BF16 R104, R180.reuse, R190, R104 ;  /* 0x000000beb468723c */ /* 0x040fe20000041868 */
[----:B------:R-:W4:Y:S07]  /*e830*/  LDSM.16.M88.4 R188, [R188] ;  /* 0x00000000bcbc783b */ /* 0x000f2e0000000200 */
[C---:B--2---:R-:W-:Y:S07]  /*e840*/  HMMA.16816.F32.BF16 R100, R180.reuse, R184, R100 ;  /* 0x000000b8b464723c */ /* 0x044fee0000041864 */
[C---:B------:R-:W-:Y:S01]  /*e850*/  IADD3 R184, R237.reuse, 0x2800, RZ ;  /* 0x00002800edb87810 */ /* 0x040fe20007ffe0ff */
[----:B------:R-:W-:Y:S05]  /*e860*/  HMMA.16816.F32.BF16 R96, R180, R186, R96 ;  /* 0x000000bab460723c */ /* 0x000fea0000041860 */
[----:B------:R-:W2:Y:S02]  /*e870*/  LDSM.16.M88.4 R184, [R184] ;  /* 0x00000000b8b8783b */ /* 0x000ea40000000200 */
[C---:B------:R-:W-:Y:S01]  /*e880*/  IADD3 R180, R237.reuse, 0x3000, RZ ;  /* 0x00003000edb47810 */ /* 0x040fe20007ffe0ff */
[C---:B---3--:R-:W-:Y:S05]  /*e890*/  HMMA.16816.F32.BF16 R84, R204.reuse, R92, R84 ;  /* 0x0000005ccc54723c */ /* 0x048fea0000041854 */
[----:B------:R-:W3:Y:S02]  /*e8a0*/  LDSM.16.M88.4 R180, [R180] ;  /* 0x00000000b4b4783b */ /* 0x000ee40000000200 */
[----:B------:R-:W-:Y:S01]  /*e8b0*/  IADD3 R92, R237, 0x3800, RZ ;  /* 0x00003800ed5c7810 */ /* 0x000fe20007ffe0ff */
[C---:B------:R-:W-:Y:S05]  /*e8c0*/  HMMA.16816.F32.BF16 R80, R204.reuse, R94, R80 ;  /* 0x0000005ecc50723c */ /* 0x040fea0000041850 */
[----:B------:R-:W5:Y:S03]  /*e8d0*/  LDSM.16.M88.4 R92, [R92] ;  /* 0x000000005c5c783b */ /* 0x000f660000000200 */
[C---:B-1----:R-:W-:Y:S08]  /*e8e0*/  HMMA.16816.F32.BF16 R76, R204.reuse, R88, R76 ;  /* 0x00000058cc4c723c */ /* 0x042ff0000004184c */
[C---:B----4-:R-:W-:Y:S08]  /*e8f0*/  HMMA.16816.F32.BF16 R48, R204.reuse, R188, R48 ;  /* 0x000000bccc30723c */ /* 0x050ff00000041830 */
[C---:B------:R-:W-:Y:S01]  /*e900*/  HMMA.16816.F32.BF16 R44, R204.reuse, R190, R44 ;  /* 0x000000becc2c723c */ /* 0x040fe2000004182c */
[----:B------:R-:W1:Y:S07]  /*e910*/  LDSM.16.M88.4 R188, [R225] ;  /* 0x00000000e1bc783b */ /* 0x000e6e0000000200 */
[C---:B------:R-:W-:Y:S01]  /*e920*/  HMMA.16816.F32.BF16 R72, R204.reuse, R90, R72 ;  /* 0x0000005acc48723c */ /* 0x040fe20000041848 */
[----:B------:R-:W4:Y:S07]  /*e930*/  LDSM.16.M88.4 R88, [R230] ;  /* 0x00000000e658783b */ /* 0x000f2e0000000200 */
[C---:B--2---:R-:W-:Y:S08]  /*e940*/  HMMA.16816.F32.BF16 R40, R204.reuse, R184, R40 ;  /* 0x000000b8cc28723c */ /* 0x044ff00000041828 */
[C---:B------:R-:W-:Y:S01]  /*e950*/  HMMA.16816.F32.BF16 R36, R204.reuse, R186, R36 ;  /* 0x000000bacc24723c */ /* 0x040fe20000041824 */
[----:B------:R-:W2:Y:S07]  /*e960*/  LDSM.16.M88.4 R184, [R224] ;  /* 0x00000000e0b8783b */ /* 0x000eae0000000200 */
[C---:B---3--:R-:W-:Y:S08]  /*e970*/  HMMA.16816.F32.BF16 R32, R204.reuse, R180, R32 ;  /* 0x000000b4cc20723c */ /* 0x048ff00000041820 */
[C---:B------:R-:W-:Y:S01]  /*e980*/  HMMA.16816.F32.BF16 R28, R204.reuse, R182, R28 ;  /* 0x000000b6cc1c723c */ /* 0x040fe2000004181c */
[----:B------:R-:W3:Y:S07]  /*e990*/  LDSM.16.M88.4 R180, [R166] ;  /* 0x00000000a6b4783b */ /* 0x000eee0000000200 */
[C---:B------:R-:W-:Y:S08]  /*e9a0*/  HMMA.16816.F32.BF16 R56, R204.reuse, R192, R56 ;  /* 0x000000c0cc38723c */ /* 0x040ff00000041838 */
[C---:B------:R-:W-:Y:S01]  /*e9b0*/  HMMA.16816.F32.BF16 R52, R204.reuse, R194, R52 ;  /* 0x000000c2cc34723c */ /* 0x040fe20000041834 */
[----:B------:R-:W2:Y:S07]  /*e9c0*/  LDSM.16.M88.4 R192, [R226] ;  /* 0x00000000e2c0783b */ /* 0x000eae0000000200 */
[C---:B-----5:R-:W-:Y:S08]  /*e9d0*/  HMMA.16816.F32.BF16 R24, R204.reuse, R92, R24 ;  /* 0x0000005ccc18723c */ /* 0x060ff00000041818 */
[C---:B------:R-:W-:Y:S01]  /*e9e0*/  HMMA.16816.F32.BF16 R20, R204.reuse, R94, R20 ;  /* 0x0000005ecc14723c */ /* 0x040fe20000041814 */
[----:B------:R-:W-:Y:S07]  /*e9f0*/  LDSM.16.M88.4 R92, [R236] ;  /* 0x00000000ec5c783b */ /* 0x000fee0000000200 */
[C---:B-1----:R-:W-:Y:S08]  /*ea00*/  HMMA.16816.F32.BF16 R116, R204.reuse, R188, R116 ;  /* 0x000000bccc74723c */ /* 0x042ff00000041874 */
[C---:B------:R-:W-:Y:S01]  /*ea10*/  HMMA.16816.F32.BF16 R112, R204.reuse, R190, R112 ;  /* 0x000000becc70723c */ /* 0x040fe20000041870 */
[----:B------:R-:W1:Y:S07]  /*ea20*/  LDSM.16.M88.4 R188, [R164+0x1000] ;  /* 0x00100000a4bc783b */ /* 0x000e6e0000000200 */
[C---:B----4-:R-:W-:Y:S08]  /*ea30*/  HMMA.16816.F32.BF16 R16, R204.reuse, R88, R16 ;  /* 0x00000058cc10723c */ /* 0x050ff00000041810 */
[C---:B------:R-:W-:Y:S01]  /*ea40*/  HMMA.16816.F32.BF16 R12, R204.reuse, R90, R12 ;  /* 0x0000005acc0c723c */ /* 0x040fe2000004180c */
[----:B------:R-:W4:Y:S07]  /*ea50*/  LDSM.16.M88.4 R88, [R164] ;  /* 0x00000000a458783b */ /* 0x000f2e0000000200 */
        /* <DEDUP_REMOVED lines=9> */
[C---:B------:R-:W-:Y:S08]  /*eaf0*/  HMMA.16816.F32.BF16 R124, R204.reuse, R192, R124 ;  /* 0x000000c0cc7c723c */ /* 0x040ff0000004187c */
[----:B------:R-:W-:Y:S01]  /*eb00*/  HMMA.16816.F32.BF16 R120, R204, R194, R120 ;  /* 0x000000c2cc78723c */ /* 0x000fe20000041878 */
[----:B------:R-:W3:Y:S07]  /*eb10*/  LDSM.16.M88.4 R192, [R164+0x800] ;  /* 0x00080000a4c0783b */ /* 0x000eee0000000200 */
[C---:B-1----:R-:W-:Y:S08]  /*eb20*/  HMMA.16816.F32.BF16 R68, R92.reuse, R188, R68 ;  /* 0x000000bc5c44723c */ /* 0x042ff00000041844 */
[C---:B------:R-:W-:Y:S01]  /*eb30*/  HMMA.16816.F32.BF16 R64, R92.reuse, R190, R64 ;  /* 0x000000be5c40723c */ /* 0x040fe20000041840 */
[----:B------:R-:W1:Y:S07]  /*eb40*/  LDSM.16.M88.4 R188, [R164+0x4800] ;  /* 0x00480000a4bc783b */ /* 0x000e6e0000000200 */
[C---:B----4-:R-:W-:Y:S08]  /*eb50*/  HMMA.16816.F32.BF16 R84, R92.reuse, R88, R84 ;  /* 0x000000585c54723c */ /* 0x050ff00000041854 */
[----:B------:R-:W-:Y:S01]  /*eb60*/  HMMA.16816.F32.BF16 R80, R92, R90, R80 ;  /* 0x0000005a5c50723c */ /* 0x000fe20000041850 */
[----:B------:R-:W4:Y:S01]  /*eb70*/  LDSM.16.M88.4 R88, [R164+0x4000] ;  /* 0x00400000a458783b */ /* 0x000f220000000200 */
[----:B------:R-:W-:-:S02]  /*eb80*/  FMUL.FTZ R68, R68, c[0x0][0x2ec] ;  /* 0x0000bb0044447a20 */ /* 0x000fc40000410000 */
[----:B------:R-:W-:Y:S02]  /*eb90*/  FMUL.FTZ R71, R71, c[0x0][0x2ec] ;  /* 0x0000bb0047477a20 */ /* 0x000fe40000410000 */
[----:B------:R-:W-:Y:S02]  /*eba0*/  FMUL.FTZ R69, R69, c[0x0][0x2ec] ;  /* 0x0000bb0045457a20 */ /* 0x000fe40000410000 */
[C---:B--2---:R-:W-:Y:S01]  /*ebb0*/  HMMA.16816.F32.BF16 R56, R92.reuse, R184, R56 ;  /* 0x000000b85c38723c */ /* 0x044fe20000041838 */
[----:B------:R-:W-:Y:S02]  /*ebc0*/  FMUL.FTZ R67, R67, c[0x0][0x2ec] ;  /* 0x0000bb0043437a20 */ /* 0x000fe40000410000 */
[----:B------:R-:W-:Y:S02]  /*ebd0*/  FMUL.FTZ R66, R66, c[0x0][0x2ec] ;  /* 0x0000bb0042427a20 */ /* 0x000fe40000410000 */
[----:B------:R-:W-:Y:S02]  /*ebe0*/  FMUL.FTZ R65, R65, c[0x0][0x2ec] ;  /* 0x0000bb0041417a20 */ /* 0x000fe40000410000 */
[----:B------:R-:W-:Y:S01]  /*ebf0*/  FMUL.FTZ R64, R64, c[0x0][0x2ec] ;  /* 0x0000bb0040407a20 */ /* 0x000fe20000410000 */
[----:B------:R-:W-:Y:S01]  /*ec00*/  HMMA.16816.F32.BF16 R52, R92, R186, R52 ;  /* 0x000000ba5c34723c */ /* 0x000fe20000041834 */
[----:B------:R-:W2:Y:S01]  /*ec10*/  LDSM.16.M88.4 R184, [R164+0x5000] ;  /* 0x00500000a4b8783b */ /* 0x000ea20000000200 */
[----:B------:R-:W-:-:S02]  /*ec20*/  FMUL.FTZ R84, R84, c[0x0][0x2ec] ;  /* 0x0000bb0054547a20 */ /* 0x000fc40000410000 */
[----:B------:R-:W-:Y:S02]  /*ec30*/  FMUL.FTZ R87, R87, c[0x0][0x2ec] ;  /* 0x0000bb0057577a20 */ /* 0x000fe40000410000 */
[----:B------:R-:W-:Y:S02]  /*ec40*/  FMUL.FTZ R70, R70, c[0x0][0x2ec] ;  /* 0x0000bb0046467a20 */ /* 0x000fe40000410000 */
[----:B---3--:R-:W-:Y:S01]  /*ec50*/  HMMA.16816.F32.BF16 R24, R92, R180, R24 ;  /* 0x000000b45c18723c */ /* 0x008fe20000041818 */
[----:B------:R-:W-:Y:S02]  /*ec60*/  FMUL.FTZ R81, R81, c[0x0][0x2ec] ;  /* 0x0000bb0051517a20 */ /* 0x000fe40000410000 */
[----:B------:R-:W-:Y:S02]  /*ec70*/  FMUL.FTZ R80, R80, c[0x0][0x2ec] ;  /* 0x0000bb0050507a20 */ /* 0x000fe40000410000 */
[----:B------:R-:W-:Y:S01]  /*ec80*/  MUFU.TANH R219, R81 ;  /* 0x0000005100db7308 */ /* 0x000fe20000002400 */
[----:B------:R-:W-:-:S02]  /*ec90*/  FMUL.FTZ R83, R83, c[0x0][0x2ec] ;  /* 0x0000bb0053537a20 */ /* 0x000fc40000410000 */
[----:B------:R-:W-:Y:S01]  /*eca0*/  HMMA.16816.F32.BF16 R20, R92, R182, R20 ;  /* 0x000000b65c14723c */ /* 0x000fe20000041814 */
[----:B------:R-:W3:Y:S01]  /*ecb0*/  LDSM.16.M88.4 R180, [R164+0x5800] ;  /* 0x00580000a4b4783b */ /* 0x000ee20000000200 */
[----:B------:R-:W-:Y:S02]  /*ecc0*/  FMUL.FTZ R58, R58, c[0x0][0x2ec] ;  /* 0x0000bb003a3a7a20 */ /* 0x000fe40000410000 */
[----:B------:R-:W-:Y:S01]  /*ecd0*/  FMUL.FTZ R56, R56, c[0x0][0x2ec] ;  /* 0x0000bb0038387a20 */ /* 0x000fe20000410000 */
[----:B------:R-:W-:Y:S01]  /*ece0*/  MUFU.TANH R215, R80 ;  /* 0x0000005000d77308 */ /* 0x000fe20000002400 */
[----:B------:R-:W-:Y:S02]  /*ecf0*/  FMUL.FTZ R82, R82, c[0x0][0x2ec] ;  /* 0x0000bb0052527a20 */ /* 0x000fe40000410000 */
[----:B------:R-:W-:Y:S01]  /*ed00*/  HMMA.16816.F32.BF16 R8, R204, R208, R8 ;  /* 0x000000d0cc08723c */ /* 0x000fe20000041808 */
[----:B------:R-:W-:Y:S02]  /*ed10*/  FMUL.FTZ R53, R53, c[0x0][0x2ec] ;  /* 0x0000bb0035357a20 */ /* 0x000fe40000410000 */
[----:B------:R-:W-:-:S02]  /*ed20*/  FMUL.FTZ R85, R85, c[0x0][0x2ec] ;  /* 0x0000bb0055557a20 */ /* 0x000fc40000410000 */
[----:B------:R-:W-:Y:S01]  /*ed30*/  MUFU.TANH R209, R87 ;  /* 0x0000005700d17308 */ /* 0x000fe20000002400 */
[----:B------:R-:W-:Y:S02]  /*ed40*/  FMUL.FTZ R57, R57, c[0x0][0x2ec] ;  /* 0x0000bb0039397a20 */ /* 0x000fe40000410000 */
[C---:B------:R-:W-:Y:S01]  /*ed50*/  HMMA.16816.F32.BF16 R4, R204.reuse, R210, R4 ;  /* 0x000000d2cc04723c */ /* 0x040fe20000041804 */
[----:B------:R-:W-:Y:S02]  /*ed60*/  FMUL.FTZ R86, R86, c[0x0][0x2ec] ;  /* 0x0000bb0056567a20 */ /* 0x000fe40000410000 */
[----:B------:R-:W-:Y:S02]  /*ed70*/  FMUL.FTZ R59, R59, c[0x0][0x2ec] ;  /* 0x0000bb003b3b7a20 */ /* 0x000fe40000410000 */
[----:B------:R-:W-:Y:S01]  /*ed80*/  MUFU.TANH R247, R83 ;  /* 0x0000005300f77308 */ /* 0x000fe20000002400 */
[----:B------:R-:W-:Y:S02]  /*ed90*/  FMUL.FTZ R55, R55, c[0x0][0x2ec] ;  /* 0x0000bb0037377a20 */ /* 0x000fe40000410000 */
[----:B-----5:R-:W-:Y:S01]  /*eda0*/  HMMA.16816.F32.BF16 R168, R204, R196, R168 ;  /* 0x000000c4cca8723c */ /* 0x020fe200000418a8 */
[----:B------:R-:W-:-:S02]  /*edb0*/  FMUL.FTZ R23, R23, c[0x0][0x2ec] ;  /* 0x0000bb0017177a20 */ /* 0x000fc40000410000 */
[----:B------:R-:W-:Y:S02]  /*edc0*/  FMUL.FTZ R52, R52, c[0x0][0x2ec] ;  /* 0x0000bb0034347a20 */ /* 0x000fe40000410000 */
[----:B------:R5:W-:Y:S01]  /*edd0*/  MUFU.TANH R83, R65 ;  /* 0x0000004100537308 */ /* 0x000be20000002400 */
[----:B------:R-:W-:Y:S02]  /*ede0*/  FMUL.FTZ R24, R24, c[0x0][0x2ec] ;  /* 0x0000bb0018187a20 */ /* 0x000fe40000410000 */
[----:B------:R-:W-:Y:S01]  /*edf0*/  HMMA.16816.F32.BF16 R128, R204, R198, R128 ;  /* 0x000000c6cc80723c */ /* 0x000fe20000041880 */
[----:B------:R-:W2:Y:S01]  /*ee00*/  LDSM.16.M88.4 R196, [R164+0x2000] ;  /* 0x00200000a4c4783b */ /* 0x000ea20000000200 */
[----:B------:R-:W-:-:S03]  /*ee10*/  FMUL.FTZ R20, R20, c[0x0][0x2ec] ;  /* 0x0000bb0014147a20 */ /* 0x000fc60000410000 */
[----:B------:R-:W-:Y:S03]  /*ee20*/  MUFU.TANH R217, R82 ;  /* 0x0000005200d97308 */ /* 0x000fe60000002400 */
[C---:B------:R-:W-:Y:S05]  /*ee30*/  HMMA.16816.F32.BF16 R176, R204.reuse, R200, R176 ;  /* 0x000000c8ccb0723c */ /* 0x040fea00000418b0 */
[----:B------:R-:W-:Y:S03]  /*ee40*/  MUFU.TANH R221, R86 ;  /* 0x0000005600dd7308 */ /* 0x000fe60000002400 */
[----:B------:R-:W-:Y:S01]  /*ee50*/  HMMA.16816.F32.BF16 R172, R204, R202, R172 ;  /* 0x000000caccac723c */ /* 0x000fe200000418ac */
[----:B------:R-:W2:Y:S04]  /*ee60*/  LDSM.16.M88.4 R200, [R164+0x2800] ;  /* 0x00280000a4c8783b */ /* 0x000ea80000000200 */
[----:B------:R-:W-:Y:S02]  /*ee70*/  MUFU.TANH R205, R85 ;  /* 0x0000005500cd7308 */ /* 0x000fe40000002400 */
[----:B------:R-:W-:Y:S01]  /*ee80*/  LOP3.LUT R206, R243, UR6, RZ, 0xfc, !PT ;  /* 0x00000006f3ce7c12 */ /* 0x000fe2000f8efcff */
[C---:B------:R-:W-:Y:S05]  /*ee90*/  HMMA.16816.F32.BF16 R76, R92.reuse, R192, R76 ;  /* 0x000000c05c4c723c */ /* 0x040fea000004184c */
[----:B------:R-:W-:Y:S03]  /*eea0*/  MUFU.TANH R85, R57 ;  /* 0x0000003900557308 */ /* 0x000fe60000002400 */
[C---:B------:R-:W-:Y:S01]  /*eeb0*/  HMMA.16816.F32.BF16 R72, R92.reuse, R194, R72 ;  /* 0x000000c25c48723c */ /* 0x040fe20000041848 */
[----:B------:R-:W3:Y:S04]  /*eec0*/  LDSM.16.M88.4 R192, [R164+0x3000] ;  /* 0x00300000a4c0783b */ /* 0x000ee80000000200 */
[----:B------:R-:W-:Y:S03]  /*eed0*/  MUFU.TANH R86, R59 ;  /* 0x0000003b00567308 */ /* 0x000fe60000002400 */
[C---:B-1----:R-:W-:Y:S05]  /*eee0*/  HMMA.16816.F32.BF16 R8, R92.reuse, R188, R8 ;  /* 0x000000bc5c08723c */ /* 0x042fea0000041808 */
[----:B------:R-:W-:Y:S03]  /*eef0*/  MUFU.TANH R55, R55 ;  /* 0x0000003700377308 */ /* 0x000fe60000002400 */
[----:B------:R-:W-:Y:S01]  /*ef00*/  HMMA.16816.F32.BF16 R4, R92, R190, R4 ;  /* 0x000000be5c04723c */ /* 0x000fe20000041804 */
[----:B------:R-:W1:Y:S01]  /*ef10*/  LDSM.16.M88.4 R188, [R164+0x6800] ;  /* 0x00680000a4bc783b */ /* 0x000e620000000200 */
[----:B------:R-:W-:-:S02]  /*ef20*/  FMUL.FTZ R77, R77, c[0x0][0x2ec] ;  /* 0x0000bb004d4d7a20 */ /* 0x000fc40000410000 */
[----:B------:R-:W-:Y:S01]  /*ef30*/  FMUL.FTZ R79, R79, c[0x0][0x2ec] ;  /* 0x0000bb004f4f7a20 */ /* 0x000fe20000410000 */
[----:B------:R-:W-:Y:S01]  /*ef40*/  MUFU.TANH R52, R52 ;  /* 0x0000003400347308 */ /* 0x000fe20000002400 */
[----:B------:R-:W-:Y:S02]  /*ef50*/  FMUL.FTZ R76, R76, c[0x0][0x2ec] ;  /* 0x0000bb004c4c7a20 */ /* 0x000fe40000410000 */
[----:B----4-:R-:W-:Y:S01]  /*ef60*/  HMMA.16816.F32.BF16 R16, R92, R88, R16 ;  /* 0x000000585c10723c */ /* 0x010fe20000041810 */
[----:B------:R-:W-:Y:S02]  /*ef70*/  FMUL.FTZ R75, R75, c[0x0][0x2ec] ;  /* 0x0000bb004b4b7a20 */ /* 0x000fe40000410000 */
[----:B------:R-:W-:Y:S02]  /*ef80*/  FMUL.FTZ R73, R73, c[0x0][0x2ec] ;  /* 0x0000bb0049497a20 */ /* 0x000fe40000410000 */
[----:B------:R-:W-:Y:S01]  /*ef90*/  MUFU.TANH R87, R75 ;  /* 0x0000004b00577308 */ /* 0x000fe20000002400 */
[----:B------:R-:W-:-:S02]  /*efa0*/  FMUL.FTZ R74, R74, c[0x0][0x2ec] ;  /* 0x0000bb004a4a7a20 */ /* 0x000fc40000410000 */
[C---:B------:R-:W-:Y:S01]  /*efb0*/  HMMA.16816.F32.BF16 R12, R92.reuse, R90, R12 ;  /* 0x0000005a5c0c723c */ /* 0x040fe2000004180c */
[----:B------:R-:W4:Y:S01]  /*efc0*/  LDSM.16.M88.4 R88, [R164+0x6000] ;  /* 0x00600000a458783b */ /* 0x000f220000000200 */
[----:B------:R-:W-:Y:S02]  /*efd0*/  FMUL.FTZ R11, R11, c[0x0][0x2ec] ;  /* 0x0000bb000b0b7a20 */ /* 0x000fe40000410000 */
[----:B------:R-:W-:Y:S01]  /*efe0*/  FMUL.FTZ R72, R72, c[0x0][0x2ec] ;  /* 0x0000bb0048487a20 */ /* 0x000fe20000410000 */
[----:B------:R-:W1:Y:S01]  /*eff0*/  MUFU.TANH R82, R73 ;  /* 0x0000004900527308 */ /* 0x000e620000002400 */
[----:B------:R-:W-:Y:S02]  /*f000*/  FMUL.FTZ R8, R8, c[0x0][0x2ec] ;  /* 0x0000bb0008087a20 */ /* 0x000fe40000410000 */
[----:B--2---:R-:W-:Y:S01]  /*f010*/  HMMA.16816.F32.BF16 R176, R92, R184, R176 ;  /* 0x000000b85cb0723c */ /* 0x004fe200000418b0 */
[----:B------:R-:W-:-:S04]  /*f020*/  FMUL.FTZ R4, R4, c[0x0][0x2ec] ;  /* 0x0000bb0004047a20 */ /* 0x000fc80000410000 */
[----:B------:R2:W-:Y:S03]  /*f030*/  MUFU.TANH R218, R76 ;  /* 0x0000004c00da7308 */ /* 0x0005e60000002400 */
[----:B------:R-:W-:Y:S01]  /*f040*/  HMMA.16816.F32.BF16 R172, R92, R186, R172 ;  /* 0x000000ba5cac723c */ /* 0x000fe200000418ac */
[----:B------:R-:W4:Y:S01]  /*f050*/  LDSM.16.M88.4 R184, [R164+0x7000] ;  /* 0x00700000a4b8783b */ /* 0x000f220000000200 */
[----:B------:R-:W-:-:S03]  /*f060*/  FMUL.FTZ R16, R16, c[0x0][0x2ec] ;  /* 0x0000bb0010107a20 */ /* 0x000fc60000410000 */
[----:B------:R-:W-:Y:S03]  /*f070*/  MUFU.TANH R24, R24 ;  /* 0x0000001800187308 */ /* 0x000fe60000002400 */
[C---:B---3--:R-:W-:Y:S01]  /*f080*/  HMMA.16816.F32.BF16 R168, R92.reuse, R180, R168 ;  /* 0x000000b45ca8723c */ /* 0x048fe200000418a8 */
[----:B------:R-:W-:Y:S02]  /*f090*/  FMUL.FTZ R15, R15, c[0x0][0x2ec] ;  /* 0x0000bb000f0f7a20 */ /* 0x000fe40000410000 */
[----:B------:R-:W-:Y:S02]  /*f0a0*/  FMUL.FTZ R12, R12, c[0x0][0x2ec] ;  /* 0x0000bb000c0c7a20 */ /* 0x000fe40000410000 */
[----:B------:R-:W-:Y:S03]  /*f0b0*/  MUFU.TANH R20, R20 ;  /* 0x0000001400147308 */ /* 0x000fe60000002400 */
[----:B------:R-:W-:Y:S01]  /*f0c0*/  HMMA.16816.F32.BF16 R128, R92, R182, R128 ;  /* 0x000000b65c80723c */ /* 0x000fe20000041880 */
[----:B------:R-:W3:Y:S01]  /*f0d0*/  LDSM.16.M88.4 R180, [R164+0x7800] ;  /* 0x00780000a4b4783b */ /* 0x000ee20000000200 */
[----:B-----5:R-:W-:Y:S01]  /*f0e0*/  FMUL.FTZ R65, R177, c[0x0][0x2ec] ;  /* 0x0000bb00b1417a20 */ /* 0x020fe20000410000 */
[----:B------:R-:W-:-:S04]  /*f0f0*/  DEPBAR.LE SB0, 0x0 ;  /* 0x000080000000791a */ /* 0x000fc80000000000 */
[----:B------:R-:W-:Y:S01]  /*f100*/  MUFU.TANH R16, R16 ;  /* 0x0000001000107308 */ /* 0x000fe20000002400 */
[C---:B------:R-:W-:Y:S07]  /*f110*/  HMMA.16816.F32.BF16 R48, R92.reuse, R196, R48 ;  /* 0x000000c45c30723c */ /* 0x040fee0000041830 */
[----:B------:R-:W-:Y:S01]  /*f120*/  MUFU.TANH R65, R65 ;  /* 0x0000004100417308 */ /* 0x000fe20000002400 */
[----:B------:R-:W-:Y:S01]  /*f130*/  HMMA.16816.F32.BF16 R44, R92, R198, R44 ;  /* 0x000000c65c2c723c */ /* 0x000fe2000004182c */
[----:B--2---:R-:W-:-:S02]  /*f140*/  FMUL.FTZ R76, R171, c[0x0][0x2ec] ;  /* 0x0000bb00ab4c7a20 */ /* 0x004fc40000410000 */
[----:B-1----:R-:W-:Y:S02]  /*f150*/  IMAD.MOV.U32 R171, RZ, RZ, R82 ;  /* 0x000000ffffab7224 */ /* 0x002fe400078e0052 */
[----:B------:R-:W-:Y:S02]  /*f160*/  FMUL.FTZ R170, R170, c[0x0][0x2ec] ;  /* 0x0000bb00aaaa7a20 */ /* 0x000fe40000410000 */
[----:B------:R-:W-:Y:S01]  /*f170*/  LOP3.LUT R198, R243, UR6, RZ, 0xfc, !PT ;  /* 0x00000006f3c67c12 */ /* 0x000fe2000f8efcff */
[C---:B------:R-:W-:Y:S01]  /*f180*/  HMMA.16816.F32.BF16 R40, R92.reuse, R200, R40 ;  /* 0x000000c85c28723c */ /* 0x040fe20000041828 */
[----:B------:R-:W-:Y:S01]  /*f190*/  FMUL.FTZ R73, R129, c[0x0][0x2ec] ;  /* 0x0000bb0081497a20 */ /* 0x000fe20000410000 */
[----:B------:R-:W-:Y:S01]  /*f1a0*/  MUFU.TANH R76, R76 ;  /* 0x0000004c004c7308 */ /* 0x000fe20000002400 */
[----:B------:R-:W-:Y:S01]  /*f1b0*/  IADD3 R204, R198, 0x81, RZ ;  /* 0x00000081c6cc7810 */ /* 0x000fe20007ffe0ff */
[----:B------:R-:W-:Y:S01]  /*f1c0*/  FMUL.FTZ R128, R128, c[0x0][0x2ec] ;  /* 0x0000bb0080807a20 */ /* 0x000fe20000410000 */
[----:B------:R-:W-:Y:S01]  /*f1d0*/  IADD3 R208, R198, 0x89, RZ ;  /* 0x00000089c6d07810 */ /* 0x000fe20007ffe0ff */
[----:B------:R-:W-:Y:S01]  /*f1e0*/  FMUL.FTZ R130, R130, c[0x0][0x2ec] ;  /* 0x0000bb0082827a20 */ /* 0x000fe20000410000 */
[C---:B------:R-:W-:Y:S01]  /*f1f0*/  IADD3 R210, R198.reuse, 0x91, RZ ;  /* 0x00000091c6d27810 */ /* 0x040fe20007ffe0ff */
[C---:B------:R-:W-:Y:S01]  /*f200*/  HMMA.16816.F32.BF16 R36, R92.reuse, R202, R36 ;  /* 0x000000ca5c24723c */ /* 0x040fe20000041824 */
[C---:B------:R-:W-:Y:S01]  /*f210*/  IADD3 R212, R198.reuse, 0x99, RZ ;  /* 0x00000099c6d47810 */ /* 0x040fe20007ffe0ff */
[----:B------:R-:W-:Y:S01]  /*f220*/  I2F R197, R204 ;  /* 0x000000cc00c57306 */ /* 0x000fe20000201400 */
[C---:B------:R-:W-:Y:S01]  /*f230*/  IADD3 R214, R198.reuse, 0xa1, RZ ;  /* 0x000000a1c6d67810 */ /* 0x040fe20007ffe0ff */
[----:B------:R-:W-:Y:S01]  /*f240*/  FMUL.FTZ R49, R49, c[0x0][0x2ec] ;  /* 0x0000bb0031317a20 */ /* 0x000fe20000410000 */
[----:B------:R-:W-:Y:S01]  /*f250*/  IADD3 R216, R198, 0xb1, RZ ;  /* 0x000000b1c6d87810 */ /* 0x000fe20007ffe0ff */
[----:B------:R-:W-:Y:S01]  /*f260*/  FMUL.FTZ R50, R50, c[0x0][0x2ec] ;  /* 0x0000bb0032327a20 */ /* 0x000fe20000410000 */
[C---:B------:R-:W-:Y:S01]  /*f270*/  IADD3 R202, R198.reuse, 0x79, RZ ;  /* 0x00000079c6ca7810 */ /* 0x040fe20007ffe0ff */
[C---:B------:R-:W-:Y:S01]  /*f280*/  HMMA.16816.F32.BF16 R32, R92.reuse, R192, R32 ;  /* 0x000000c05c20723c */ /* 0x040fe20000041820 */
[C---:B------:R-:W-:Y:S01]  /*f290*/  IADD3 R220, R198.reuse, 0xc1, RZ ;  /* 0x000000c1c6dc7810 */ /* 0x040fe20007ffe0ff */
[----:B------:R-:W1:Y:S01]  /*f2a0*/  MUFU.TANH R193, R77 ;  /* 0x0000004d00c17308 */ /* 0x000e620000002400 */
[----:B------:R-:W-:Y:S01]  /*f2b0*/  IADD3 R222, R198, 0xd1, RZ ;  /* 0x000000d1c6de7810 */ /* 0x000fe20007ffe0ff */
[----:B------:R-:W-:Y:S01]  /*f2c0*/  FMUL.FTZ R47, R47, c[0x0][0x2ec] ;  /* 0x0000bb002f2f7a20 */ /* 0x000fe20000410000 */
[----:B------:R-:W-:Y:S01]  /*f2d0*/  ISETP.GE.AND P6, PT, R202, R167, PT ;  /* 0x000000a7ca00720c */ /* 0x000fe20003fc6270 */
[----:B------:R-:W-:Y:S01]  /*f2e0*/  FMUL.FTZ R46, R46, c[0x0][0x2ec] ;  /* 0x0000bb002e2e7a20 */ /* 0x000fe20000410000 */
[----:B------:R-:W-:Y:S01]  /*f2f0*/  ISETP.GE.AND P5, PT, R202, R165, PT ;  /* 0x000000a5ca00720c */ /* 0x000fe20003fa6270 */
[C---:B------:R-:W-:Y:S01]  /*f300*/  HMMA.16816.F32.BF16 R116, R92.reuse, R188, R116 ;  /* 0x000000bc5c74723c */ /* 0x040fe20000041874 */
[-C--:B------:R-:W-:Y:S01]  /*f310*/  ISETP.GE.AND P0, PT, R204, R167.reuse, PT ;  /* 0x000000a7cc00720c */ /* 0x080fe20003f06270 */
[----:B------:R1:W-:Y:S01]  /*f320*/  MUFU.TANH R189, R79 ;  /* 0x0000004f00bd7308 */ /* 0x0003e20000002400 */
[----:B------:R-:W-:Y:S01]  /*f330*/  ISETP.GE.AND P3, PT, R208, R167, PT ;  /* 0x000000a7d000720c */ /* 0x000fe20003f66270 */
[----:B------:R-:W-:Y:S01]  /*f340*/  FMUL.FTZ R42, R42, c[0x0][0x2ec] ;  /* 0x0000bb002a2a7a20 */ /* 0x000fe20000410000 */
[-C--:B------:R-:W-:Y:S01]  /*f350*/  ISETP.GE.AND P2, PT, R204, R165.reuse, PT ;  /* 0x000000a5cc00720c */ /* 0x080fe20003f46270 */
[----:B------:R-:W-:Y:S01]  /*f360*/  FMUL.FTZ R44, R44, c[0x0][0x2ec] ;  /* 0x0000bb002c2c7a20 */ /* 0x000fe20000410000 */
[----:B------:R-:W-:Y:S01]  /*f370*/  ISETP.GE.AND P4, PT, R208, R165, PT ;  /* 0x000000a5d000720c */ /* 0x000fe20003f86270 */
[----:B----4-:R-:W-:Y:S01]  /*f380*/  HMMA.16816.F32.BF16 R124, R92, R88, R124 ;  /* 0x000000585c7c723c */ /* 0x010fe2000004187c */
[----:B------:R-:W-:Y:S01]  /*f390*/  FMUL.FTZ R37, R37, c[0x0][0x2ec] ;  /* 0x0000bb0025257a20 */ /* 0x000fe20000410000 */
[----:B------:R2:W-:Y:S01]  /*f3a0*/  MUFU.TANH R192, R58 ;  /* 0x0000003a00c07308 */ /* 0x0005e20000002400 */
[----:B------:R-:W-:Y:S01]  /*f3b0*/  IADD3 R246, R198, 0xd9, RZ ;  /* 0x000000d9c6f67810 */ /* 0x000fe20007ffe0ff */
[----:B------:R-:W-:Y:S01]  /*f3c0*/  FMUL.FTZ R38, R38, c[0x0][0x2ec] ;  /* 0x0000bb0026267a20 */ /* 0x000fe20000410000 */
[----:B------:R-:W-:-:S02]  /*f3d0*/  IADD3 R252, R198, 0xe1, RZ ;  /* 0x000000e1c6fc7810 */ /* 0x000fc40007ffe0ff */
[C---:B------:R-:W-:Y:S01]  /*f3e0*/  IADD3 R223, R198.reuse, 0xf1, RZ ;  /* 0x000000f1c6df7810 */ /* 0x040fe20007ffe0ff */
[C---:B------:R-:W-:Y:S01]  /*f3f0*/  HMMA.16816.F32.BF16 R120, R92.reuse, R90, R120 ;  /* 0x0000005a5c78723c */ /* 0x040fe20000041878 */
[----:B------:R-:W-:Y:S01]  /*f400*/  IADD3 R211, R198, 0xf9, RZ ;  /* 0x000000f9c6d37810 */ /* 0x000fe20007ffe0ff */
[----:B-1----:R-:W-:Y:S01]  /*f410*/  IMAD.MOV.U32 R79, RZ, RZ, R193 ;  /* 0x000000ffff4f7224 */ /* 0x002fe200078e00c1 */
[----:B------:R-:W-:Y:S01]  /*f420*/  MUFU.TANH R77, R67 ;  /* 0x00000043004d7308 */ /* 0x000fe20000002400 */
[----:B------:R-:W-:Y:S01]  /*f430*/  FMUL.FTZ R193, R54, c[0x0][0x2ec] ;  /* 0x0000bb0036c17a20 */ /* 0x000fe20000410000 */
[----:B------:R-:W-:Y:S01]  /*f440*/  IADD3 R204, R206, 0x29, RZ ;  /* 0x00000029cecc7810 */ /* 0x000fe20007ffe0ff */
[----:B------:R-:W-:Y:S01]  /*f450*/  FMUL.FTZ R54, R48, c[0x0][0x2ec] ;  /* 0x0000bb0030367a20 */ /* 0x000fe20000410000 */
[----:B------:R-:W-:Y:S01]  /*f460*/  IADD3 R90, R198, 0xa9, RZ ;  /* 0x000000a9c65a7810 */ /* 0x000fe20007ffe0ff */
[----:B------:R-:W-:Y:S01]  /*f470*/  FMUL.FTZ R48, R51, c[0x0][0x2ec] ;  /* 0x0000bb0033307a20 */ /* 0x000fe20000410000 */
[----:B------:R-:W-:Y:S01]  /*f480*/  HMMA.16816.F32.BF16 R112, R92, R190, R112 ;  /* 0x000000be5c70723c */ /* 0x000fe20000041870 */
[----:B------:R-:W-:Y:S01]  /*f490*/  FMUL.FTZ R51, R45, c[0x0][0x2ec] ;  /* 0x0000bb002d337a20 */ /* 0x000fe20000410000 */
[----:B------:R1:W-:Y:S01]  /*f4a0*/  I2F R3, R202 ;  /* 0x000000ca00037306 */ /* 0x0003e20000201400 */
[----:B------:R-:W-:-:S02]  /*f4b0*/  FMUL.FTZ R45, R40, c[0x0][0x2ec] ;  /* 0x0000bb00282d7a20 */ /* 0x000fc40000410000 */
[----:B------:R-:W-:Y:S02]  /*f4c0*/  FMUL.FTZ R40, R41, c[0x0][0x2ec] ;  /* 0x0000bb0029287a20 */ /* 0x000fe40000410000 */
[----:B------:R-:W-:Y:S01]  /*f4d0*/  FMUL.FTZ R41, R36, c[0x0][0x2ec] ;  /* 0x0000bb0024297a20 */ /* 0x000fe20000410000 */
[C---:B------:R-:W-:Y:S01]  /*f4e0*/  HMMA.16816.F32.BF16 R108, R92.reuse, R184, R108 ;  /* 0x000000b85c6c723c */ /* 0x040fe2000004186c */
[----:B------:R-:W-:Y:S01]  /*f4f0*/  FMUL.FTZ R36, R39, c[0x0][0x2ec] ;  /* 0x0000bb0027247a20 */ /* 0x000fe20000410000 */
[----:B------:R4:W-:Y:S01]  /*f500*/  MUFU.TANH R80, R48 ;  /* 0x0000003000507308 */ /* 0x0009e20000002400 */
[----:B------:R-:W-:Y:S01]  /*f510*/  FMUL.FTZ R39, R25, c[0x0][0x2ec] ;  /* 0x0000bb0019277a20 */ /* 0x000fe20000410000 */
[----:B------:R-:W-:Y:S01]  /*f520*/  IADD3 R190, R198, 0xb9, RZ ;  /* 0x000000b9c6be7810 */ /* 0x000fe20007ffe0ff */
[----:B------:R-:W-:Y:S02]  /*f530*/  FMUL.FTZ R25, R26, c[0x0][0x2ec] ;  /* 0x0000bb001a197a20 */ /* 0x000fe40000410000 */
[----:B--2---:R-:W-:Y:S01]  /*f540*/  FMUL.FTZ R58, R13, c[0x0][0x2ec] ;  /* 0x0000bb000d3a7a20 */ /* 0x004fe20000410000 */
[----:B------:R-:W-:Y:S01]  /*f550*/  HMMA.16816.F32.BF16 R104, R92, R186, R104 ;  /* 0x000000ba5c68723c */ /* 0x000fe20000041868 */
[----:B------:R-:W-:Y:S01]  /*f560*/  FMUL.FTZ R26, R27, c[0x0][0x2ec] ;  /* 0x0000bb001b1a7a20 */ /* 0x000fe20000410000 */
[----:B------:R2:W5:Y:S01]  /*f570*/  MUFU.TANH R81, R36 ;  /* 0x0000002400517308 */ /* 0x0005620000002400 */
[----:B------:R-:W-:Y:S01]  /*f580*/  FMUL.FTZ R27, R9, c[0x0][0x2ec] ;  /* 0x0000bb00091b7a20 */ /* 0x000fe20000410000 */
[----:B-1----:R-:W-:Y:S01]  /*f590*/  IADD3 R202, R206, 0x31, RZ ;  /* 0x00000031ceca7810 */ /* 0x002fe20007ffe0ff */
[----:B------:R-:W-:-:S02]  /*f5a0*/  FMUL.FTZ R67, R179, c[0x0][0x2ec] ;  /* 0x0000bb00b3437a20 */ /* 0x000fc40000410000 */
[----:B------:R-:W-:Y:S01]  /*f5b0*/  IMAD.MOV.U32 R129, RZ, RZ, R79 ;  /* 0x000000ffff817224 */ /* 0x000fe200078e004f */
[C---:B---3--:R-:W-:Y:S01]  /*f5c0*/  HMMA.16816.F32.BF16 R100, R92.reuse, R180, R100 ;  /* 0x000000b45c64723c */ /* 0x048fe20000041864 */
[----:B------:R-:W-:Y:S01]  /*f5d0*/  FMUL.FTZ R79, R131, c[0x0][0x2ec] ;  /* 0x0000bb00834f7a20 */ /* 0x000fe20000410000 */
[----:B------:R1:W-:Y:S01]  /*f5e0*/  I2F R199, R208 ;  /* 0x000000d000c77306 */ /* 0x0003e20000201400 */
[----:B----4-:R-:W-:Y:S01]  /*f5f0*/  FMUL.FTZ R48, R43, c[0x0][0x2ec] ;  /* 0x0000bb002b307a20 */ /* 0x010fe20000410000 */
[----:B------:R-:W-:Y:S01]  /*f600*/  IADD3 R186, R198, 0xc9, RZ ;  /* 0x000000c9c6ba7810 */ /* 0x000fe20007ffe0ff */
[----:B------:R-:W-:Y:S02]  /*f610*/  FMUL.FTZ R82, R113, c[0x0][0x2ec] ;  /* 0x0000bb0071527a20 */ /* 0x000fe40000410000 */
[----:B------:R-:W-:Y:S01]  /*f620*/  FMUL.FTZ R9, R10, c[0x0][0x2ec] ;  /* 0x0000bb000a097a20 */ /* 0x000fe20000410000 */
[----:B------:R-:W-:Y:S01]  /*f630*/  HMMA.16816.F32.BF16 R28, R92, R194, R28 ;  /* 0x000000c25c1c723c */ /* 0x000fe2000004181c */
[----:B------:R-:W-:Y:S01]  /*f640*/  FMUL.FTZ R111, R111, c[0x0][0x2ec] ;  /* 0x0000bb006f6f7a20 */ /* 0x000fe20000410000 */
[----:B------:R-:W3:Y:S01]  /*f650*/  MUFU.TANH R75, R48 ;  /* 0x00000030004b7308 */ /* 0x000ee20000002400 */
[----:B--2---:R-:W-:-:S02]  /*f660*/  FMUL.FTZ R36, R21, c[0x0][0x2ec] ;  /* 0x0000bb0015247a20 */ /* 0x004fc40000410000 */
[----:B------:R-:W-:Y:S02]  /*f670*/  FMUL.FTZ R21, R22, c[0x0][0x2ec] ;  /* 0x0000bb0016157a20 */ /* 0x000fe40000410000 */
[----:B------:R-:W-:Y:S01]  /*f680*/  FMUL.FTZ R22, R17, c[0x0][0x2ec] ;  /* 0x0000bb0011167a20 */ /* 0x000fe20000410000 */
[----:B------:R-:W-:Y:S01]  /*f690*/  HMMA.16816.F32.BF16 R96, R92, R182, R96 ;  /* 0x000000b65c60723c */ /* 0x000fe20000041860 */
[----:B------:R-:W-:Y:S01]  /*f6a0*/  FMUL.FTZ R17, R18, c[0x0][0x2ec] ;  /* 0x0000bb0012117a20 */ /* 0x000fe20000410000 */
[----:B------:R-:W-:Y:S01]  /*f6b0*/  MUFU.TANH R95, R68 ;  /* 0x00000044005f7308 */ /* 0x000fe20000002400 */
[----:B------:R-:W-:Y:S01]  /*f6c0*/  FMUL.FTZ R18, R19, c[0x0][0x2ec] ;  /* 0x0000bb0013127a20 */ /* 0x000fe20000410000 */
[----:B------:R-:W-:Y:S01]  /*f6d0*/  IADD3 R194, R198, 0xe9, RZ ;  /* 0x000000e9c6c27810 */ /* 0x000fe20007ffe0ff */
[----:B-----5:R-:W-:Y:S01]  /*f6e0*/  IMAD.MOV.U32 R177, RZ, RZ, R81 ;  /* 0x000000ffffb17224 */ /* 0x020fe200078e0051 */
[----:B-1----:R-:W-:Y:S01]  /*f6f0*/  IADD3 R208, R206, 0x21, RZ ;  /* 0x00000021ced07810 */ /* 0x002fe20007ffe0ff */
[----:B------:R-:W-:-:S02]  /*f700*/  FMUL.FTZ R81, R127, c[0x0][0x2ec] ;  /* 0x0000bb007f517a20 */ /* 0x000fc40000410000 */
[----:B------:R-:W-:Y:S01]  /*f710*/  FMUL.FTZ R19, R117, c[0x0][0x2ec] ;  /* 0x0000bb0075137a20 */ /* 0x000fe20000410000 */
[----:B------:R-:W-:Y:S01]  /*f720*/  MUFU.TANH R68, R71 ;  /* 0x0000004700447308 */ /* 0x000fe20000002400 */
[----:B---3--:R-:W-:Y:S02]  /*f730*/  IMAD.MOV.U32 R179, RZ, RZ, R75 ;  /* 0x000000ffffb37224 */ /* 0x008fe400078e004b */
[----:B------:R-:W-:Y:S02]  /*f740*/  FMUL.FTZ R75, R125, c[0x0][0x2ec] ;  /* 0x0000bb007d4b7a20 */ /* 0x000fe40000410000 */
[----:B------:R-:W-:Y:S02]  /*f750*/  FMUL.FTZ R105, R105, c[0x0][0x2ec] ;  /* 0x0000bb0069697a20 */ /* 0x000fe40000410000 */
[----:B------:R-:W-:Y:S01]  /*f760*/  FMUL.FTZ R103, R103, c[0x0][0x2ec] ;  /* 0x0000bb0067677a20 */ /* 0x000fe20000410000 */
[----:B------:R-:W-:Y:S01]  /*f770*/  MUFU.TANH R93, R84 ;  /* 0x00000054005d7308 */ /* 0x000fe20000002400 */
[----:B------:R-:W-:Y:S01]  /*f780*/  IMAD.MOV.U32 R117, RZ, RZ, R86 ;  /* 0x000000ffff757224 */ /* 0x000fe200078e0056 */
[----:B------:R-:W-:Y:S01]  /*f790*/  IADD3 R86, R206, 0x9, RZ ;  /* 0x00000009ce567810 */ /* 0x000fe20007ffe0ff */
[----:B------:R-:W-:-:S02]  /*f7a0*/  FMUL.FTZ R13, R14, c[0x0][0x2ec] ;  /* 0x0000bb000e0d7a20 */ /* 0x000fc40000410000 */
[----:B------:R-:W-:Y:S02]  /*f7b0*/  FMUL.FTZ R29, R29, c[0x0][0x2ec] ;  /* 0x0000bb001d1d7a20 */ /* 0x000fe40000410000 */
[----:B------:R-:W-:Y:S01]  /*f7c0*/  FMUL.FTZ R99, R99, c[0x0][0x2ec] ;  /* 0x0000bb0063637a20 */ /* 0x000fe20000410000 */
[----:B------:R1:W2:Y:S01]  /*f7d0*/  MUFU.TANH R84, R69 ;  /* 0x0000004500547308 */ /* 0x0002a20000002400 */
[----:B------:R-:W-:Y:S02]  /*f7e0*/  FMUL.FTZ R31, R31, c[0x0][0x2ec] ;  /* 0x0000bb001f1f7a20 */ /* 0x000fe40000410000 */
[----:B------:R-:W-:Y:S02]  /*f7f0*/  FMUL.FTZ R34, R34, c[0x0][0x2ec] ;  /* 0x0000bb0022227a20 */ /* 0x000fe40000410000 */
[----:B------:R-:W-:Y:S02]  /*f800*/  FMUL.FTZ R116, R116, c[0x0][0x2ec] ;  /* 0x0000bb0074747a20 */ /* 0x000fe40000410000 */
[----:B------:R-:W-:Y:S01]  /*f810*/  FMUL.FTZ R120, R120, c[0x0][0x2ec] ;  /* 0x0000bb0078787a20 */ /* 0x000fe20000410000 */
[----:B------:R3:W-:Y:S01]  /*f820*/  MUFU.TANH R183, R56 ;  /* 0x0000003800b77308 */ /* 0x0007e20000002400 */
[----:B-1----:R-:W-:-:S07]  /*f830*/  IMAD.MOV.U32 R69, RZ, RZ, R189 ;  /* 0x000000ffff457224 */ /* 0x002fce00078e00bd */
[----:B------:R-:W-:Y:S01]  /*f840*/  MUFU.TANH R36, R36 ;  /* 0x0000002400247308 */ /* 0x000fe20000002400 */
[----:B--2---:R-:W-:Y:S02]  /*f850*/  IMAD.MOV.U32 R113, RZ, RZ, R84 ;  /* 0x000000ffff717224 */ /* 0x004fe400078e0054 */
[----:B------:R-:W-:Y:S02]  /*f860*/  IMAD.MOV.U32 R127, RZ, RZ, R69 ;  /* 0x000000ffff7f7224 */ /* 0x000fe400078e0045 */
[----:B------:R-:W-:Y:S02]  /*f870*/  FMUL.FTZ R84, R109, c[0x0][0x2ec] ;  /* 0x0000bb006d547a20 */ /* 0x000fe40000410000 */
[----:B---3--:R-:W-:Y:S01]  /*f880*/  IMAD.MOV.U32 R56, RZ, RZ, R68 ;  /* 0x000000ffff387224 */ /* 0x008fe200078e0044 */
[----:B------:R1:W-:Y:S01]  /*f890*/  MUFU.TANH R189, R66 ;  /* 0x0000004200bd7308 */ /* 0x0003e20000002400 */
[----:B------:R-:W-:Y:S02]  /*f8a0*/  FMUL.FTZ R68, R7, c[0x0][0x2ec] ;  /* 0x0000bb0007447a20 */ /* 0x000fe40000410000 */
[----:B------:R-:W-:-:S02]  /*f8b0*/  IMAD.MOV.U32 R131, RZ, RZ, R56 ;  /* 0x000000ffff837224 */ /* 0x000fc400078e0038 */
[----:B------:R-:W-:-:S03]  /*f8c0*/  FMUL.FTZ R7, R178, c[0x0][0x2ec] ;  /* 0x0000bb00b2077a20 */ /* 0x000fc60000410000 */
[----:B------:R-:W2:Y:S01]  /*f8d0*/  MUFU.TANH R48, R23 ;  /* 0x0000001700307308 */ /* 0x000ea20000002400 */
[----:B-1----:R-:W-:-:S07]  /*f8e0*/  FMUL.FTZ R66, R5, c[0x0][0x2ec] ;  /* 0x0000bb0005427a20 */ /* 0x002fce0000410000 */
[----:B------:R-:W1:Y:S01]  /*f8f0*/  MUFU.TANH R22, R22 ;  /* 0x0000001600167308 */ /* 0x000e620000002400 */
[----:B------:R-:W-:Y:S02]  /*f900*/  FMUL.FTZ R5, R6, c[0x0][0x2ec] ;  /* 0x0000bb0006057a20 */ /* 0x000fe40000410000 */
[----:B------:R-:W-:Y:S02]  /*f910*/  FMUL.FTZ R6, R176, c[0x0][0x2ec] ;  /* 0x0000bb00b0067a20 */ /* 0x000fe40000410000 */
[----:B--2---:R-:W-:-:S03]  /*f920*/  FFMA.FTZ R48, R3, UR4, R48 ;  /* 0x0000000403307c23 */ /* 0x004fc60008010030 */
[----:B------:R-:W2:Y:S02]  /*f930*/  MUFU.TANH R58, R58 ;  /* 0x0000003a003a7308 */ /* 0x000ea40000002400 */
[----:B------:R-:W-:Y:S02]  /*f940*/  FSEL R176, R48, -INF , !P5 ;  /* 0xff80000030b07808 */ /* 0x000fe40006800000 */
[----:B------:R-:W-:-:S04]  /*f950*/  ISETP.GE.AND P5, PT, R210, R165, PT ;  /* 0x000000a5d200720c */ /* 0x000fc80003fa6270 */
[----:B------:R-:W-:Y:S01]  /*f960*/  MUFU.TANH R181, R64 ;  /* 0x0000004000b57308 */ /* 0x000fe20000002400 */
[----:B-1----:R-:W-:-:S05]  /*f970*/  FFMA.FTZ R56, R197, UR4, R22 ;  /* 0x00000004c5387c23 */ /* 0x002fca0008010016 */
[----:B------:R-:W-:Y:S02]  /*f980*/  FSEL R56, R56, -INF , !P0 ;  /* 0xff80000038387808 */ /* 0x000fe40004000000 */
[----:B------:R-:W1:Y:S01]  /*f990*/  MUFU.TANH R18, R18 ;  /* 0x0000001200127308 */ /* 0x000e620000002400 */
[----:B--2---:R-:W-:Y:S01]  /*f9a0*/  FFMA.FTZ R57, R199, UR4, R58 ;  /* 0x00000004c7397c23 */ /* 0x004fe2000801003a */
[----:B------:R-:W-:-:S06]  /*f9b0*/  ISETP.GE.AND P0, PT, R212, R167, PT ;  /* 0x000000a7d400720c */ /* 0x000fcc0003f06270 */
[----:B------:R-:W-:Y:S08]  /*f9c0*/  I2F R201, R210 ;  /* 0x000000d200c97306 */ /* 0x000ff00000201400 */
[----:B------:R2:W-:Y:S08]  /*f9d0*/  MUFU.TANH R182, R70 ;  /* 0x0000004600b67308 */ /* 0x0005f00000002400 */
[----:B------:R-:W-:Y:S08]  /*f9e0*/  MUFU.TANH R43, R37 ;  /* 0x00000025002b7308 */ /* 0x000ff00000002400 */
[----:B------:R-:W3:Y:S01]  /*f9f0*/  MUFU.TANH R64, R15 ;  /* 0x0000000f00407308 */ /* 0x000ee20000002400 */
[----:B--2---:R-:W-:-:S02]  /*fa00*/  FMUL.FTZ R70, R173, c[0x0][0x2ec] ;  /* 0x0000bb00ad467a20 */ /* 0x004fc40000410000 */
[----:B------:R-:W-:Y:S02]  /*fa10*/  FFMA.FTZ R173, R3, UR4, R36 ;  /* 0x0000000403ad7c23 */ /* 0x000fe40008010024 */
[----:B-1----:R-:W-:Y:S01]  /*fa20*/  FFMA.FTZ R3, R197, UR4, R18 ;  /* 0x00000004c5037c23 */ /* 0x002fe20008010012 */
[----:B------:R-:W-:Y:S02]  /*fa30*/  IADD3 R18, R206, 0x11, RZ ;  /* 0x00000011ce127810 */ /* 0x000fe40007ffe0ff */
[----:B------:R-:W1:Y:S01]  /*fa40*/  MUFU.TANH R27, R27 ;  /* 0x0000001b001b7308 */ /* 0x000e620000002400 */
[----:B------:R-:W-:Y:S02]  /*fa50*/  FSEL R173, R173, -INF , !P6 ;  /* 0xff800000adad7808 */ /* 0x000fe40007000000 */
[----:B------:R-:W-:Y:S02]  /*fa60*/  ISETP.GE.AND P6, PT, R210, R167, PT ;  /* 0x000000a7d200720c */ /* 0x000fe40003fc6270 */
[----:B------:R-:W-:-:S02]  /*fa70*/  FSEL R3, R3, -INF , !P2 ;  /* 0xff80000003037808 */ /* 0x000fc40005000000 */
[----:B------:R-:W-:Y:S01]  /*fa80*/  ISETP.GE.AND P2, PT, R212, R165, PT ;  /* 0x000000a5d400720c */ /* 0x000fe20003f46270 */
[----:B------:R-:W-:Y:S01]  /*fa90*/  I2F R203, R212 ;  /* 0x000000d400cb7306 */ /* 0x000fe20000201400 */
[----:B---3--:R-:W-:Y:S01]  /*faa0*/  FFMA.FTZ R58, R199, UR4, R64 ;  /* 0x00000004c73a7c23 */ /* 0x008fe20008010040 */
[----:B------:R-:W-:Y:S01]  /*fab0*/  FSEL R64, R57, -INF , !P3 ;  /* 0xff80000039407808 */ /* 0x000fe20005800000 */
[----:B------:R-:W-:Y:S01]  /*fac0*/  FMUL.FTZ R15, R115, c[0x0][0x2ec] ;  /* 0x0000bb00730f7a20 */ /* 0x000fe20000410000 */
[----:B------:R-:W-:Y:S01]  /*fad0*/  ISETP.GE.AND P3, PT, R214, R167, PT ;  /* 0x000000a7d600720c */ /* 0x000fe20003f66270 */
[----:B------:R-:W-:Y:S01]  /*fae0*/  IMAD.MOV.U32 R199, RZ, RZ, R117 ;  /* 0x000000ffffc77224 */ /* 0x000fe200078e0075 */
[----:B------:R-:W-:Y:S02]  /*faf0*/  FSEL R58, R58, -INF , !P4 ;  /* 0xff8000003a3a7808 */ /* 0x000fe40006000000 */
[----:B------:R2:W-:Y:S01]  /*fb00*/  MUFU.TANH R94, R74 ;  /* 0x0000004a005e7308 */ /* 0x0005e20000002400 */
[----:B-1----:R-:W-:Y:S01]  /*fb10*/  FFMA.FTZ R27, R201, UR4, R27 ;  /* 0x00000004c91b7c23 */ /* 0x002fe2000801001b */
[----:B------:R-:W-:-:S02]  /*fb20*/  ISETP.GE.AND P4, PT, R214, R165, PT ;  /* 0x000000a5d600720c */ /* 0x000fc40003f86270 */
[----:B------:R-:W-:Y:S02]  /*fb30*/  IADD3 R210, R206, 0x19, RZ ;  /* 0x00000019ced27810 */ /* 0x000fe40007ffe0ff */
[----:B------:R-:W-:Y:S02]  /*fb40*/  FSEL R59, R27, -INF , !P6 ;  /* 0xff8000001b3b7808 */ /* 0x000fe40007000000 */
[----:B------:R1:W3:Y:S01]  /*fb50*/  MUFU.TANH R37, R11 ;  /* 0x0000000b00257308 */ /* 0x0002e20000002400 */
[----:B------:R-:W-:Y:S02]  /*fb60*/  ISETP.GE.AND P6, PT, R90, R167, PT ;  /* 0x000000a75a00720c */ /* 0x000fe40003fc6270 */
[----:B------:R-:W-:-:S05]  /*fb70*/  IADD3 R117, R206, 0x71, RZ ;  /* 0x00000071ce757810 */ /* 0x000fca0007ffe0ff */
[----:B------:R-:W4:Y:S01]  /*fb80*/  MUFU.TANH R66, R66 ;  /* 0x0000004200427308 */ /* 0x000f220000002400 */
[----:B--2---:R-:W-:Y:S02]  /*fb90*/  FMUL.FTZ R74, R175, c[0x0][0x2ec] ;  /* 0x0000bb00af4a7a20 */ /* 0x004fe40000410000 */
[----:B------:R-:W-:Y:S02]  /*fba0*/  IMAD.MOV.U32 R175, RZ, RZ, R80 ;  /* 0x000000ffffaf7224 */ /* 0x000fe400078e0050 */
[----:B------:R-:W-:Y:S02]  /*fbb0*/  FMUL.FTZ R80, R121, c[0x0][0x2ec] ;  /* 0x0000bb0079507a20 */ /* 0x000fe40000410000 */
[----:B------:R-:W-:Y:S01]  /*fbc0*/  IMAD.MOV.U32 R121, RZ, RZ, R77 ;  /* 0x000000ffff797224 */ /* 0x000fe200078e004d */
[----:B------:R2:W-:Y:S01]  /*fbd0*/  MUFU.TANH R92, R72 ;  /* 0x00000048005c7308 */ /* 0x0005e20000002400 */
[----:B------:R-:W-:Y:S01]  /*fbe0*/  FMUL.FTZ R77, R119, c[0x0][0x2ec] ;  /* 0x0000bb00774d7a20 */ /* 0x000fe20000410000 */
[----:B-1----:R-:W-:Y:S01]  /*fbf0*/  IADD3 R11, R206, 0x1, RZ ;  /* 0x00000001ce0b7810 */ /* 0x002fe20007ffe0ff */
[----:B---3--:R-:W-:-:S02]  /*fc00*/  FFMA.FTZ R201, R201, UR4, R37 ;  /* 0x00000004c9c97c23 */ /* 0x008fc40008010025 */
[----:B------:R-:W-:-:S03]  /*fc10*/  IMAD.MOV.U32 R119, RZ, RZ, R85 ;  /* 0x000000ffff777224 */ /* 0x000fc600078e0055 */
[----:B------:R1:W3:Y:S01]  /*fc20*/  MUFU.TANH R71, R53 ;  /* 0x0000003500477308 */ /* 0x0002e20000002400 */
[----:B----4-:R-:W-:Y:S01]  /*fc30*/  FFMA.FTZ R69, R203, UR4, R66 ;  /* 0x00000004cb457c23 */ /* 0x010fe20008010042 */
[----:B------:R-:W-:Y:S01]  /*fc40*/  FSEL R57, R201, -INF , !P5 ;  /* 0xff800000c9397808 */ /* 0x000fe20006800000 */
[----:B------:R-:W-:Y:S01]  /*fc50*/  IMAD.MOV.U32 R201, RZ, RZ, R131 ;  /* 0x000000ffffc97224 */ /* 0x000fe200078e0083 */
[----:B------:R-:W-:-:S04]  /*fc60*/  ISETP.GE.AND P5, PT, R90, R165, PT ;  /* 0x000000a55a00720c */ /* 0x000fc80003fa6270 */
[----:B------:R-:W4:Y:S01]  /*fc70*/  I2F R88, R214 ;  /* 0x000000d600587306 */ /* 0x000f220000201400 */
[----:B--2---:R-:W-:Y:S02]  /*fc80*/  FMUL.FTZ R72, R169, c[0x0][0x2ec] ;  /* 0x0000bb00a9487a20 */ /* 0x004fe40000410000 */
[----:B------:R-:W-:-:S05]  /*fc90*/  IMAD.MOV.U32 R169, RZ, RZ, R83 ;  /* 0x000000ffffa97224 */ /* 0x000fca00078e0053 */
[----:B------:R-:W2:Y:S01]  /*fca0*/  MUFU.TANH R68, R68 ;  /* 0x0000004400447308 */ /* 0x000ea20000002400 */
[----:B-1----:R-:W-:Y:S02]  /*fcb0*/  FMUL.FTZ R53, R123, c[0x0][0x2ec] ;  /* 0x0000bb007b357a20 */ /* 0x002fe40000410000 */
[----:B---3--:R-:W-:Y:S02]  /*fcc0*/  IMAD.MOV.U32 R125, RZ, RZ, R71 ;  /* 0x000000ffff7d7224 */ /* 0x008fe400078e0047 */
[----:B------:R-:W-:Y:S02]  /*fcd0*/  IMAD.MOV.U32 R123, RZ, RZ, R87 ;  /* 0x000000ffff7b7224 */ /* 0x000fe400078e0057 */
[----:B------:R-:W-:Y:S01]  /*fce0*/  FMUL.FTZ R87, R101, c[0x0][0x2ec] ;  /* 0x0000bb0065577a20 */ /* 0x000fe20000410000 */
[----:B------:R-:W1:Y:S01]  /*fcf0*/  MUFU.TANH R67, R67 ;  /* 0x0000004300437308 */ /* 0x000e620000002400 */
[----:B----4-:R-:W-:Y:S01]  /*fd00*/  FFMA.FTZ R71, R88, UR4, R65 ;  /* 0x0000000458477c23 */ /* 0x010fe20008010041 */
[----:B------:R-:W-:Y:S01]  /*fd10*/  IADD3 R214, R206, 0x39, RZ ;  /* 0x00000039ced67810 */ /* 0x000fe20007ffe0ff */
[----:B------:R-:W-:-:S05]  /*fd20*/  IMAD.MOV.U32 R197, RZ, RZ, R125 ;  /* 0x000000ffffc57224 */ /* 0x000fca00078e007d */
[----:B------:R3:W-:Y:S01]  /*fd30*/  I2F R89, R90 ;  /* 0x0000005a00597306 */ /* 0x0007e20000201400 */
[----:B--2---:R-:W-:Y:S01]  /*fd40*/  FFMA.FTZ R66, R203, UR4, R68 ;  /* 0x00000004cb427c23 */ /* 0x004fe20008010044 */
[----:B------:R-:W-:Y:S01]  /*fd50*/  FSEL R68, R69, -INF , !P0 ;  /* 0xff80000045447808 */ /* 0x000fe20004000000 */
[----:B------:R-:W-:Y:S01]  /*fd60*/  IMAD.MOV.U32 R203, RZ, RZ, R119 ;  /* 0x000000ffffcb7224 */ /* 0x000fe200078e0077 */
[----:B------:R-:W-:Y:S02]  /*fd70*/  ISETP.GE.AND P0, PT, R216, R167, PT ;  /* 0x000000a7d800720c */ /* 0x000fe40003f06270 */
[----:B------:R-:W-:Y:S02]  /*fd80*/  FSEL R66, R66, -INF , !P2 ;  /* 0xff80000042427808 */ /* 0x000fe40005000000 */
[----:B------:R-:W2:Y:S01]  /*fd90*/  MUFU.TANH R70, R70 ;  /* 0x0000004600467308 */ /* 0x000ea20000002400 */
[----:B-1----:R-:W-:Y:S01]  /*fda0*/  FFMA.FTZ R65, R88, UR4, R67 ;  /* 0x0000000458417c23 */ /* 0x002fe20008010043 */
[----:B------:R-:W-:-:S02]  /*fdb0*/  FSEL R67, R71, -INF , !P3 ;  /* 0xff80000047437808 */ /* 0x000fc40005800000 */
[----:B------:R-:W-:Y:S02]  /*fdc0*/  ISETP.GE.AND P2, PT, R216, R165, PT ;  /* 0x000000a5d800720c */ /* 0x000fe40003f46270 */
[----:B------:R-:W-:Y:S02]  /*fdd0*/  FSEL R65, R65, -INF , !P4 ;  /* 0xff80000041417808 */ /* 0x000fe40006000000 */
[----:B------:R-:W1:Y:S01]  /*fde0*/  MUFU.TANH R74, R74 ;  /* 0x0000004a004a7308 */ /* 0x000e620000002400 */
[----:B---3--:R-:W-:Y:S01]  /*fdf0*/  FMUL.FTZ R90, R107, c[0x0][0x2ec] ;  /* 0x0000bb006b5a7a20 */ /* 0x008fe20000410000 */
[C---:B------:R-:W-:Y:S02]  /*fe00*/  ISETP.GE.AND P3, PT, R190.reuse, R167, PT ;  /* 0x000000a7be00720c */ /* 0x040fe40003f66270 */
[----:B------:R-:W-:-:S04]  /*fe10*/  ISETP.GE.AND P4, PT, R190, R165, PT ;  /* 0x000000a5be00720c */ /* 0x000fc80003f86270 */
[----:B------:R-:W3:Y:S01]  /*fe20*/  I2F R91, R216 ;  /* 0x000000d8005b7306 */ /* 0x000ee20000201400 */
[----:B--2---:R-:W-:-:S07]  /*fe30*/  FFMA.FTZ R69, R89, UR4, R70 ;  /* 0x0000000459457c23 */ /* 0x004fce0008010046 */
[----:B------:R-:W2:Y:S01]  /*fe40*/  MUFU.TANH R72, R72 ;  /* 0x0000004800487308 */ /* 0x000ea20000002400 */
[----:B-1----:R-:W-:-:S05]  /*fe50*/  FFMA.FTZ R70, R89, UR4, R74 ;  /* 0x0000000459467c23 */ /* 0x002fca000801004a */
[----:B------:R-:W-:Y:S02]  /*fe60*/  FSEL R70, R70, -INF , !P5 ;  /* 0xff80000046467808 */ /* 0x000fe40006800000 */
[----:B------:R-:W-:Y:S01]  /*fe70*/  I2F R188, R190 ;  /* 0x000000be00bc7306 */ /* 0x000fe20000201400 */
[----:B---3--:R-:W-:Y:S01]  /*fe80*/  FFMA.FTZ R76, R91, UR4, R76 ;  /* 0x000000045b4c7c23 */ /* 0x008fe2000801004c */
[----:B------:R-:W-:Y:S02]  /*fe90*/  ISETP.GE.AND P5, PT, R220, R165, PT ;  /* 0x000000a5dc00720c */ /* 0x000fe40003fa6270 */
[----:B------:R-:W-:-:S04]  /*fea0*/  IADD3 R216, R206, 0x49, RZ ;  /* 0x00000049ced87810 */ /* 0x000fc80007ffe0ff */
[----:B------:R-:W1:Y:S01]  /*feb0*/  MUFU.TANH R73, R73 ;  /* 0x0000004900497308 */ /* 0x000e620000002400 */
[----:B--2---:R-:W-:Y:S01]  /*fec0*/  FFMA.FTZ R71, R91, UR4, R72 ;  /* 0x000000045b477c23 */ /* 0x004fe20008010048 */
[----:B------:R-:W-:Y:S02]  /*fed0*/  FSEL R72, R69, -INF , !P6 ;  /* 0xff80000045487808 */ /* 0x000fe40007000000 */
[----:B------:R-:W-:Y:S02]  /*fee0*/  FSEL R69, R76, -INF , !P2 ;  /* 0xff8000004c457808 */ /* 0x000fe40005000000 */
[----:B------:R-:W-:Y:S02]  /*fef0*/  FSEL R71, R71, -INF , !P0 ;  /* 0xff80000047477808 */ /* 0x000fe40004000000 */
[----:B------:R-:W2:Y:S01]  /*ff00*/  MUFU.TANH R79, R79 ;  /* 0x0000004f004f7308 */ /* 0x000ea20000002400 */
[-C--:B------:R-:W-:Y:S02]  /*ff10*/  ISETP.GE.AND P0, PT, R186, R167.reuse, PT ;  /* 0x000000a7ba00720c */ /* 0x080fe40003f06270 */
[----:B------:R-:W-:-:S02]  /*ff20*/  ISETP.GE.AND P6, PT, R220, R167, PT ;  /* 0x000000a7dc00720c */ /* 0x000fc40003fc6270 */
[----:B------:R-:W-:-:S03]  /*ff30*/  ISETP.GE.AND P2, PT, R186, R165, PT ;  /* 0x000000a5ba00720c */ /* 0x000fc60003f46270 */
[----:B------:R3:W-:Y:S01]  /*ff40*/  I2F R184, R220 ;  /* 0x000000dc00b87306 */ /* 0x0007e20000201400 */
[----:B-1----:R-:W-:-:S05]  /*ff50*/  FFMA.FTZ R73, R188, UR4, R73 ;  /* 0x00000004bc497c23 */ /* 0x002fca0008010049 */
[----:B------:R-:W-:Y:S02]  /*ff60*/  FSEL R76, R73, -INF , !P3 ;  /* 0xff800000494c7808 */ /* 0x000fe40005800000 */
[----:B------:R-:W1:Y:S01]  /*ff70*/  MUFU.TANH R81, R81 ;  /* 0x0000005100517308 */ /* 0x000e620000002400 */
[----:B--2---:R-:W-:Y:S01]  /*ff80*/  FFMA.FTZ R74, R188, UR4, R79 ;  /* 0x00000004bc4a7c23 */ /* 0x004fe2000801004f */
[----:B------:R-:W-:Y:S02]  /*ff90*/  ISETP.GE.AND P3, PT, R222, R167, PT ;  /* 0x000000a7de00720c */ /* 0x000fe40003f66270 */
[----:B------:R-:W-:Y:S02]  /*ffa0*/  IADD3 R188, R206, 0x51, RZ ;  /* 0x00000051cebc7810 */ /* 0x000fe40007ffe0ff */
[----:B------:R-:W-:Y:S02]  /*ffb0*/  FSEL R74, R74, -INF , !P4 ;  /* 0xff8000004a4a7808 */ /* 0x000fe40006000000 */
[----:B------:R2:W-:Y:S01]  /*ffc0*/  I2F R185, R186 ;  /* 0x000000ba00b97306 */ /* 0x0005e20000201400 */
[----:B------:R-:W-:-:S02]  /*ffd0*/  ISETP.GE.AND P4, PT, R222, R165, PT ;  /* 0x000000a5de00720c */ /* 0x000fc40003f86270 */
[----:B---3--:R-:W-:-:S05]  /*ffe0*/  IADD3 R220, R206, 0x61, RZ ;  /* 0x00000061cedc7810 */ /* 0x008fca0007ffe0ff */
[----:B------:R-:W3:Y:S01]  /*fff0*/  MUFU.TANH R80, R80 ;  /* 0x0000005000507308 */ /* 0x000ee20000002400 */
[----:B-1----:R-:W-:-:S05]  /*10000*/  FFMA.FTZ R81, R184, UR4, R81 ;  /* 0x00000004b8517c23 */ /* 0x002fca0008010051 */
[----:B------:R-:W-:Y:S02]  /*10010*/  FSEL R73, R81, -INF , !P5 ;  /* 0xff80000051497808 */ /* 0x000fe40006800000 */
[----:B------:R1:W-:Y:S01]  /*10020*/  I2F R180, R222 ;  /* 0x000000de00b47306 */ /* 0x0003e20000201400 */
[----:B------:R-:W-:Y:S02]  /*10030*/  ISETP.GE.AND P5, PT, R246, R165, PT ;  /* 0x000000a5f600720c */ /* 0x000fe40003fa6270 */
[----:B--2---:R-:W-:-:S05]  /*10040*/  IADD3 R186, R206, 0x41, RZ ;  /* 0x00000041ceba7810 */ /* 0x004fca0007ffe0ff */
[----:B------:R-:W2:Y:S01]  /*10050*/  MUFU.TANH R19, R19 ;  /* 0x0000001300137308 */ /* 0x000ea20000002400 */
[----:B---3--:R-:W-:-:S05]  /*10060*/  FFMA.FTZ R80, R185, UR4, R80 ;  /* 0x00000004b9507c23 */ /* 0x008fca0008010050 */
[----:B------:R-:W-:Y:S02]  /*10070*/  FSEL R81, R80, -INF , !P0 ;  /* 0xff80000050517808 */ /* 0x000fe40004000000 */
[----:B------:R-:W3:Y:S01]  /*10080*/  MUFU.TANH R77, R77 ;  /* 0x0000004d004d7308 */ /* 0x000ee20000002400 */
[----:B------:R-:W-:Y:S02]  /*10090*/  ISETP.GE.AND P0, PT, R252, R167, PT ;  /* 0x000000a7fc00720c */ /* 0x000fe40003f06270 */
[----:B-1----:R-:W-:-:S05]  /*100a0*/  IADD3 R222, R206, 0x59, RZ ;  /* 0x00000059cede7810 */ /* 0x002fca0007ffe0ff */
[----:B------:R-:W1:Y:S01]  /*100b0*/  MUFU.TANH R75, R75 ;  /* 0x0000004b004b7308 */ /* 0x000e620000002400 */
[----:B--2---:R-:W-:-:S05]  /*100c0*/  FFMA.FTZ R83, R180, UR4, R19 ;  /* 0x00000004b4537c23 */ /* 0x004fca0008010013 */
[----:B------:R-:W-:Y:S02]  /*100d0*/  FSEL R80, R83, -INF , !P3 ;  /* 0xff80000053507808 */ /* 0x000fe40005800000 */
[----:B------:R-:W2:Y:S01]  /*100e0*/  MUFU.TANH R53, R53 ;  /* 0x0000003500357308 */ /* 0x000ea20000002400 */
[----:B---3--:R-:W-:Y:S01]  /*100f0*/  FFMA.FTZ R77, R180, UR4, R77 ;  /* 0x00000004b44d7c23 */ /* 0x008fe2000801004d */
[----:B------:R-:W-:-:S04]  /*10100*/  ISETP.GE.AND P3, PT, R194, R167, PT ;  /* 0x000000a7c200720c */ /* 0x000fc80003f66270 */
[----:B------:R-:W-:Y:S02]  /*10110*/  FSEL R77, R77, -INF , !P4 ;  /* 0xff8000004d4d7808 */ /* 0x000fe40006000000 */
[----:B------:R3:W-:Y:S01]  /*10120*/  I2F R187, R246 ;  /* 0x000000f600bb7306 */ /* 0x0007e20000201400 */
[----:B-1----:R-:W-:Y:S01]  /*10130*/  FFMA.FTZ R75, R184, UR4, R75 ;  /* 0x00000004b84b7c23 */ /* 0x002fe2000801004b */
[----:B------:R-:W-:-:S04]  /*10140*/  ISETP.GE.AND P4, PT, R194, R165, PT ;  /* 0x000000a5c200720c */ /* 0x000fc80003f86270 */
[----:B------:R-:W-:Y:S02]  /*10150*/  FSEL R75, R75, -INF , !P6 ;  /* 0xff8000004b4b7808 */ /* 0x000fe40007000000 */
[----:B------:R-:W1:Y:S01]  /*10160*/  MUFU.TANH R82, R82 ;  /* 0x0000005200527308 */ /* 0x000e620000002400 */
[----:B--2---:R-:W-:Y:S01]  /*10170*/  FFMA.FTZ R53, R185, UR4, R53 ;  /* 0x00000004b9357c23 */ /* 0x004fe20008010035 */
[----:B------:R-:W-:Y:S01]  /*10180*/  ISETP.GE.AND P6, PT, R246, R167, PT ;  /* 0x000000a7f600720c */ /* 0x000fe20003fc6270 */
[----:B------:R-:W-:-:S03]  /*10190*/  IMAD.MOV.U32 R185, RZ, RZ, R121 ;  /* 0x000000ffffb97224 */ /* 0x000fc600078e0079 */
[----:B------:R-:W-:Y:S01]  /*101a0*/  FSEL R79, R53, -INF , !P2 ;  /* 0xff800000354f7808 */ /* 0x000fe20005000000 */
[----:B------:R-:W-:Y:S01]  /*101b0*/  IMAD.MOV.U32 R53, RZ, RZ, R127 ;  /* 0x000000ffff357224 */ /* 0x000fe200078e007f */
[----:B------:R2:W-:Y:S01]  /*101c0*/  I2F R191, R252 ;  /* 0x000000fc00bf7306 */ /* 0x0005e20000201400 */
[----:B------:R-:W-:Y:S02]  /*101d0*/  ISETP.GE.AND P2, PT, R252, R165, PT ;  /* 0x000000a5fc00720c */ /* 0x000fe40003f46270 */
[----:B---3--:R-:W-:-:S05]  /*101e0*/  IADD3 R246, R206, 0x69, RZ ;  /* 0x00000069cef67810 */ /* 0x008fca0007ffe0ff */
[----:B------:R-:W3:Y:S01]  /*101f0*/  MUFU.TANH R212, R111 ;  /* 0x0000006f00d47308 */ /* 0x000ee20000002400 */
[----:B-1----:R-:W-:-:S05]  /*10200*/  FFMA.FTZ R82, R187, UR4, R82 ;  /* 0x00000004bb527c23 */ /* 0x002fca0008010052 */
[----:B------:R-:W-:Y:S02]  /*10210*/  FSEL R85, R82, -INF , !P6 ;  /* 0xff80000052557808 */ /* 0x000fe40007000000 */
[----:B------:R1:W-:Y:S01]  /*10220*/  I2F R213, R194 ;  /* 0x000000c200d57306 */ /* 0x0003e20000201400 */
[----:B------:R-:W-:Y:S01]  /*10230*/  ISETP.GE.AND P6, PT, R223, R167, PT ;  /* 0x000000a7df00720c */ /* 0x000fe20003fc6270 */
[----:B--2---:R-:W-:-:S05]  /*10240*/  IMAD.U32 R252, RZ, RZ, UR6 ;  /* 0x00000006fffc7e24 */ /* 0x004fca000f8e00ff */
[----:B------:R-:W-:Y:S01]  /*10250*/  LOP3.LUT R252, R252, 0x18, R243, 0xfe, !PT ;  /* 0x00000018fcfc7812 */ /* 0x000fe200078efef3 */
[----:B------:R-:W2:Y:S01]  /*10260*/  MUFU.TANH R88, R105 ;  /* 0x0000006900587308 */ /* 0x000ea20000002400 */
[----:B---3--:R-:W-:-:S05]  /*10270*/  FFMA.FTZ R212, R191, UR4, R212 ;  /* 0x00000004bfd47c23 */ /* 0x008fca00080100d4 */
[----:B------:R-:W-:Y:S02]  /*10280*/  FSEL R82, R212, -INF , !P2 ;  /* 0xff800000d4527808 */ /* 0x000fe40005000000 */
[----:B------:R-:W3:Y:S01]  /*10290*/  MUFU.TANH R90, R90 ;  /* 0x0000005a005a7308 */ /* 0x000ee20000002400 */
[----:B-1----:R-:W-:Y:S01]  /*102a0*/  FMUL.FTZ R194, R97, c[0x0][0x2ec] ;  /* 0x0000bb0061c27a20 */ /* 0x002fe20000410000 */
[----:B------:R-:W-:-:S06]  /*102b0*/  ISETP.GE.AND P2, PT, R211, R165, PT ;  /* 0x000000a5d300720c */ /* 0x000fcc0003f46270 */
[----:B------:R-:W-:Y:S01]  /*102c0*/  I2F R207, R223 ;  /* 0x000000df00cf7306 */ /* 0x000fe20000201400 */
[----:B--2---:R-:W-:-:S05]  /*102d0*/  FFMA.FTZ R91, R213, UR4, R88 ;  /* 0x00000004d55b7c23 */ /* 0x004fca0008010058 */
[----:B------:R-:W-:Y:S02]  /*102e0*/  FSEL R91, R91, -INF , !P3 ;  /* 0xff8000005b5b7808 */ /* 0x000fe40005800000 */
[----:B------:R-:W1:Y:S01]  /*102f0*/  MUFU.TANH R15, R15 ;  /* 0x0000000f000f7308 */ /* 0x000e620000002400 */
[----:B---3--:R-:W-:Y:S01]  /*10300*/  FFMA.FTZ R88, R213, UR4, R90 ;  /* 0x00000004d5587c23 */ /* 0x008fe2000801005a */
[----:B------:R-:W-:-:S04]  /*10310*/  ISETP.GE.AND P3, PT, R11, R167, PT ;  /* 0x000000a70b00720c */ /* 0x000fc80003f66270 */
[----:B------:R-:W-:Y:S02]  /*10320*/  FSEL R88, R88, -INF , !P4 ;  /* 0xff80000058587808 */ /* 0x000fe40006000000 */
[----:B------:R-:W2:Y:S01]  /*10330*/  MUFU.TANH R87, R87 ;  /* 0x0000005700577308 */ /* 0x000ea20000002400 */
[----:B------:R-:W-:-:S07]  /*10340*/  ISETP.GE.AND P4, PT, R11, R165, PT ;  /* 0x000000a50b00720c */ /* 0x000fce0003f86270 */
[----:B------:R-:W-:Y:S01]  /*10350*/  I2F R196, R198 ;  /* 0x000000c600c47306 */ /* 0x000fe20000201400 */
[----:B-1----:R-:W-:Y:S02]  /*10360*/  FFMA.FTZ R15, R187, UR4, R15 ;  /* 0x00000004bb0f7c23 */ /* 0x002fe4000801000f */
[----:B------:R-:W-:-:S03]  /*10370*/  IMAD.MOV.U32 R187, RZ, RZ, R129 ;  /* 0x000000ffffbb7224 */ /* 0x000fc600078e0081 */
[----:B------:R-:W-:Y:S02]  /*10380*/  FSEL R83, R15, -INF , !P5 ;  /* 0xff8000000f537808 */ /* 0x000fe40006800000 */
[----:B------:R-:W1:Y:S01]  /*10390*/  MUFU.TANH R19, R103 ;  /* 0x0000006700137308 */ /* 0x000e620000002400 */
[----:B--2---:R-:W-:Y:S01]  /*103a0*/  FFMA.FTZ R87, R207, UR4, R87 ;  /* 0x00000004cf577c23 */ /* 0x004fe20008010057 */
[----:B------:R-:W-:Y:S01]  /*103b0*/  ISETP.GE.AND P5, PT, R223, R165, PT ;  /* 0x000000a5df00720c */ /* 0x000fe20003fa6270 */
[----:B------:R-:W-:-:S03]  /*103c0*/  IMAD.MOV.U32 R223, RZ, RZ, R113 ;  /* 0x000000ffffdf7224 */ /* 0x000fc600078e0071 */
[----:B------:R-:W-:Y:S02]  /*103d0*/  FSEL R90, R87, -INF , !P6 ;  /* 0xff800000575a7808 */ /* 0x000fe40007000000 */
[----:B------:R-:W2:Y:S01]  /*103e0*/  MUFU.TANH R84, R84 ;  /* 0x0000005400547308 */ /* 0x000ea20000002400 */
[----:B------:R-:W-:-:S07]  /*103f0*/  ISETP.GE.AND P6, PT, R198, R165, PT ;  /* 0x000000a5c600720c */ /* 0x000fce0003fc6270 */
[----:B------:R-:W3:Y:S01]  /*10400*/  I2F R10, R11 ;  /* 0x0000000b000a7306 */ /* 0x000ee20000201400 */
[----:B-1----:R-:W-:-:S05]  /*10410*/  FFMA.FTZ R19, R207, UR4, R19 ;  /* 0x00000004cf137c23 */ /* 0x002fca0008010013 */
[----:B------:R-:W-:Y:S02]  /*10420*/  FSEL R87, R19, -INF , !P5 ;  /* 0xff80000013577808 */ /* 0x000fe40006800000 */
[----:B------:R1:W-:Y:S01]  /*10430*/  I2F R195, R211 ;  /* 0x000000d300c37306 */ /* 0x0003e20000201400 */
[----:B--2---:R-:W-:Y:S01]  /*10440*/  FFMA.FTZ R84, R191, UR4, R84 ;  /* 0x00000004bf547c23 */ /* 0x004fe20008010054 */
[----:B------:R-:W-:Y:S01]  /*10450*/  ISETP.GE.AND P5, PT, R86, R167, PT ;  /* 0x000000a75600720c */ /* 0x000fe20003fa6270 */
[----:B------:R-:W-:-:S03]  /*10460*/  IMAD.MOV.U32 R191, RZ, RZ, R169 ;  /* 0x000000ffffbf7224 */ /* 0x000fc600078e00a9 */
[----:B------:R-:W-:Y:S02]  /*10470*/  FSEL R84, R84, -INF , !P0 ;  /* 0xff80000054547808 */ /* 0x000fe40004000000 */
[----:B------:R-:W2:Y:S01]  /*10480*/  MUFU.TANH R194, R194 ;  /* 0x000000c200c27308 */ /* 0x000ea20000002400 */
[----:B---3--:R-:W-:Y:S01]  /*10490*/  FFMA.FTZ R10, R10, UR4, R205 ;  /* 0x000000040a0a7c23 */ /* 0x008fe200080100cd */
[----:B------:R-:W-:-:S04]  /*104a0*/  ISETP.GE.AND P0, PT, R211, R167, PT ;  /* 0x000000a7d300720c */ /* 0x000fc80003f06270 */
[----:B------:R-:W-:Y:S01]  /*104b0*/  FSEL R19, R10, -INF , !P3 ;  /* 0xff8000000a137808 */ /* 0x000fe20005800000 */
[----:B------:R-:W-:Y:S01]  /*104c0*/  IMAD.U32 R10, RZ, RZ, UR6 ;  /* 0x00000006ff0a7e24 */ /* 0x000fe2000f8e00ff */
[----:B------:R-:W3:Y:S01]  /*104d0*/  MUFU.TANH R212, R99 ;  /* 0x0000006300d47308 */ /* 0x000ee20000002400 */
[----:B-1----:R-:W-:Y:S01]  /*104e0*/  IMAD.MOV.U32 R211, RZ, RZ, R123 ;  /* 0x000000ffffd37224 */ /* 0x002fe200078e007b */
[----:B------:R-:W-:Y:S02]  /*104f0*/  ISETP.GE.AND P3, PT, R210, R167, PT ;  /* 0x000000a7d200720c */ /* 0x000fe40003f66270 */
[C-C-:B------:R-:W-:Y:S02]  /*10500*/  LOP3.LUT R131, R10.reuse, 0x38, R243.reuse, 0xfe, !PT ;  /* 0x000000380a837812 */ /* 0x140fe400078efef3 */
[----:B------:R-:W-:Y:S02]  /*10510*/  LOP3.LUT R129, R10, 0x40, R243, 0xfe, !PT ;  /* 0x000000400a817812 */ /* 0x000fe400078efef3 */
[----:B------:R-:W1:Y:S01]  /*10520*/  I2F R36, R86 ;  /* 0x0000005600247306 */ /* 0x000e620000201400 */
[----:B--2---:R-:W-:-:S05]  /*10530*/  FFMA.FTZ R89, R195, UR4, R194 ;  /* 0x00000004c3597c23 */ /* 0x004fca00080100c2 */
[----:B------:R-:W-:Y:S02]  /*10540*/  FSEL R89, R89, -INF , !P0 ;  /* 0xff80000059597808 */ /* 0x000fe40004000000 */
[----:B------:R-:W2:Y:S01]  /*10550*/  I2F R48, R86 ;  /* 0x0000005600307306 */ /* 0x000ea20000201400 */
[----:B---3--:R-:W-:Y:S01]  /*10560*/  FFMA.FTZ R212, R195, UR4, R212 ;  /* 0x00000004c3d47c23 */ /* 0x008fe200080100d4 */
[----:B------:R-:W-:-:S06]  /*10570*/  ISETP.GE.AND P0, PT, R18, R167, PT ;  /* 0x000000a71200720c */ /* 0x000fcc0003f06270 */
[----:B------:R-:W3:Y:S01]  /*10580*/  I2F R22, R18 ;  /* 0x0000001200167306 */ /* 0x000ee20000201400 */
[----:B-1----:R-:W-:-:S05]  /*10590*/  FFMA.FTZ R15, R36, UR4, R219 ;  /* 0x00000004240f7c23 */ /* 0x002fca00080100db */
[----:B------:R-:W-:Y:S02]  /*105a0*/  FSEL R15, R15, -INF , !P5 ;  /* 0xff8000000f0f7808 */ /* 0x000fe40006800000 */
[----:B------:R1:W4:Y:S01]  /*105b0*/  I2F R14, R11 ;  /* 0x0000000b000e7306 */ /* 0x0003220000201400 */
[----:B--2---:R-:W-:Y:S01]  /*105c0*/  FFMA.FTZ R48, R48, UR4, R247 ;  /* 0x0000000430307c23 */ /* 0x004fe200080100f7 */
[----:B------:R-:W-:-:S06]  /*105d0*/  ISETP.GE.AND P5, PT, R208, R167, PT ;  /* 0x000000a7d000720c */ /* 0x000fcc0003fa6270 */
[----:B------:R-:W2:Y:S01]  /*105e0*/  I2F R23, R18 ;  /* 0x0000001200177306 */ /* 0x000ea20000201400 */
[----:B---3--:R-:W-:Y:S02]  /*105f0*/  FFMA.FTZ R36, R22, UR4, R187 ;  /* 0x0000000416247c23 */ /* 0x008fe400080100bb */
[----:B------:R-:W-:Y:S02]  /*10600*/  FMUL.FTZ R22, R174, c[0x0][0x2ec] ;  /* 0x0000bb00ae167a20 */ /* 0x000fe40000410000 */
[----:B------:R-:W-:Y:S02]  /*10610*/  FMUL.FTZ R174, R33, c[0x0][0x2ec] ;  /* 0x0000bb0021ae7a20 */ /* 0x000fe40000410000 */
[----:B-1----:R-:W-:Y:S01]  /*10620*/  FFMA.FTZ R11, R196, UR4, R221 ;  /* 0x00000004c40b7c23 */ /* 0x002fe200080100dd */
[----:B------:R-:W1:Y:S01]  /*10630*/  I2F R37, R210 ;  /* 0x000000d200257306 */ /* 0x000e620000201400 */
[----:B----4-:R-:W-:Y:S02]  /*10640*/  FFMA.FTZ R14, R14, UR4, R209 ;  /* 0x000000040e0e7c23 */ /* 0x010fe400080100d1 */
[----:B------:R-:W-:Y:S01]  /*10650*/  IMAD.U32 R196, RZ, RZ, UR6 ;  /* 0x00000006ffc47e24 */ /* 0x000fe2000f8e00ff */
[----:B------:R-:W-:-:S02]  /*10660*/  FSEL R11, R11, -INF , !P6 ;  /* 0xff8000000b0b7808 */ /* 0x000fc40007000000 */
[-C--:B------:R-:W-:Y:S01]  /*10670*/  ISETP.GE.AND P6, PT, R86, R165.reuse, PT ;  /* 0x000000a55600720c */ /* 0x080fe20003fc6270 */
[----:B------:R-:W-:Y:S01]  /*10680*/  IMAD.U32 R86, RZ, RZ, UR6 ;  /* 0x00000006ff567e24 */ /* 0x000fe2000f8e00ff */
[----:B------:R-:W3:Y:S01]  /*10690*/  I2F R109, R204 ;  /* 0x000000cc006d7306 */ /* 0x000ee20000201400 */
[----:B--2---:R-:W-:Y:S01]  /*106a0*/  FFMA.FTZ R53, R23, UR4, R53 ;  /* 0x0000000417357c23 */ /* 0x004fe20008010035 */
[----:B------:R-:W-:Y:S01]  /*106b0*/  FSEL R10, R48, -INF , !P6 ;  /* 0xff800000300a7808 */ /* 0x000fe20007000000 */
[----:B------:R-:W-:Y:S01]  /*106c0*/  IMAD.U32 R48, RZ, RZ, UR6 ;  /* 0x00000006ff307e24 */ /* 0x000fe2000f8e00ff */
[----:B------:R-:W-:Y:S02]  /*106d0*/  LOP3.LUT R115, R86, 0x28, R243, 0xfe, !PT ;  /* 0x0000002856737812 */ /* 0x000fe400078efef3 */
[----:B------:R-:W-:Y:S02]  /*106e0*/  FSEL R86, R212, -INF , !P2 ;  /* 0xff800000d4567808 */ /* 0x000fe40005000000 */
[----:B------:R-:W2:Y:S01]  /*106f0*/  I2F R190, R214 ;  /* 0x000000d600be7306 */ /* 0x000ea20000201400 */
[-C--:B------:R-:W-:Y:S01]  /*10700*/  ISETP.GE.AND P2, PT, R18, R165.reuse, PT ;  /* 0x000000a51200720c */ /* 0x080fe20003f46270 */
[----:B-1----:R-:W-:Y:S01]  /*10710*/  FFMA.FTZ R171, R37, UR4, R171 ;  /* 0x0000000425ab7c23 */ /* 0x002fe200080100ab */
[----:B------:R-:W-:Y:S01]  /*10720*/  FSEL R23, R36, -INF , !P0 ;  /* 0xff80000024177808 */ /* 0x000fe20004000000 */
[----:B------:R-:W-:Y:S01]  /*10730*/  FMUL.FTZ R18, R172, c[0x0][0x2ec] ;  /* 0x0000bb00ac127a20 */ /* 0x000fe20000410000 */
[----:B------:R-:W-:Y:S01]  /*10740*/  FSEL R14, R14, -INF , !P4 ;  /* 0xff8000000e0e7808 */ /* 0x000fe20006000000 */
[----:B------:R-:W-:Y:S01]  /*10750*/  IMAD.U32 R172, RZ, RZ, UR6 ;  /* 0x00000006ffac7e24 */ /* 0x000fe2000f8e00ff */
[----:B------:R-:W-:Y:S01]  /*10760*/  FSEL R36, R53, -INF , !P2 ;  /* 0xff80000035247808 */ /* 0x000fe20005000000 */
[----:B------:R-:W-:Y:S01]  /*10770*/  MUFU.TANH R40, R40 ;  /* 0x0000002800287308 */ /* 0x000fe20000002400 */
[----:B------:R-:W-:Y:S01]  /*10780*/  ISETP.GE.AND P4, PT, R210, R165, PT ;  /* 0x000000a5d200720c */ /* 0x000fe20003f86270 */
[----:B------:R-:W-:Y:S01]  /*10790*/  FFMA.FTZ R53, R37, UR4, R211 ;  /* 0x0000000425357c23 */ /* 0x000fe200080100d3 */
[C---:B------:R-:W-:Y:S01]  /*107a0*/  ISETP.GE.AND P0, PT, R204.reuse, R167, PT ;  /* 0x000000a7cc00720c */ /* 0x040fe20003f06270 */
[C---:B---3--:R-:W-:Y:S01]  /*107b0*/  FFMA.FTZ R213, R109.reuse, UR4, R191 ;  /* 0x000000046dd57c23 */ /* 0x048fe200080100bf */
[----:B------:R-:W-:Y:S01]  /*107c0*/  ISETP.GE.AND P2, PT, R204, R165, PT ;  /* 0x000000a5cc00720c */ /* 0x000fe20003f46270 */
[----:B------:R-:W-:Y:S01]  /*107d0*/  FFMA.FTZ R210, R109, UR4, R185 ;  /* 0x000000046dd27c23 */ /* 0x000fe200080100b9 */
[C-C-:B------:R-:W-:Y:S01]  /*107e0*/  LOP3.LUT R187, R48.reuse, 0x48, R243.reuse, 0xfe, !PT ;  /* 0x0000004830bb7812 */ /* 0x140fe200078efef3 */
[----:B------:R-:W1:Y:S01]  /*107f0*/  I2F R101, R188 ;  /* 0x000000bc00657306 */ /* 0x000e620000201400 */
[----:B------:R-:W-:Y:S01]  /*10800*/  LOP3.LUT R195, R48, 0x50, R243, 0xfe, !PT ;  /* 0x0000005030c37812 */ /* 0x000fe200078efef3 */
[C---:B--2---:R-:W-:Y:S01]  /*10810*/  FFMA.FTZ R205, R190.reuse, UR4, R197 ;  /* 0x00000004becd7c23 */ /* 0x044fe200080100c5 */
[----:B------:R-:W-:Y:S01]  /*10820*/  FSEL R48, R53, -INF , !P4 ;  /* 0xff80000035307808 */ /* 0x000fe20006000000 */
[----:B------:R-:W-:Y:S01]  /*10830*/  FFMA.FTZ R55, R190, UR4, R55 ;  /* 0x00000004be377c23 */ /* 0x000fe20008010037 */
[----:B------:R-:W-:-:S02]  /*10840*/  FSEL R213, R213, -INF , !P0 ;  /* 0xff800000d5d57808 */ /* 0x000fc40004000000 */
[----:B------:R-:W-:Y:S01]  /*10850*/  FSEL R210, R210, -INF , !P2 ;  /* 0xff800000d2d27808 */ /* 0x000fe20005000000 */
[----:B------:R-:W2:Y:S01]  /*10860*/  I2F R27, R208 ;  /* 0x000000d0001b7306 */ /* 0x000ea20000201400 */
[C---:B------:R-:W-:Y:S02]  /*10870*/  ISETP.GE.AND P0, PT, R186.reuse, R167, PT ;  /* 0x000000a7ba00720c */ /* 0x040fe40003f06270 */
[-C--:B------:R-:W-:Y:S02]  /*10880*/  ISETP.GE.AND P2, PT, R186, R165.reuse, PT ;  /* 0x000000a5ba00720c */ /* 0x080fe40003f46270 */
[----:B------:R-:W-:Y:S02]  /*10890*/  ISETP.GE.AND P6, PT, R208, R165, PT ;  /* 0x000000a5d000720c */ /* 0x000fe40003fc6270 */
[----:B------:R-:W-:Y:S01]  /*108a0*/  FSEL R37, R171, -INF , !P3 ;  /* 0xff800000ab257808 */ /* 0x000fe20005800000 */
[----:B------:R-:W3:Y:S01]  /*108b0*/  I2F R105, R202 ;  /* 0x000000ca00697306 */ /* 0x000ee20000201400 */
[C---:B-1----:R-:W-:Y:S01]  /*108c0*/  FFMA.FTZ R191, R101.reuse, UR4, R40 ;  /* 0x0000000465bf7c23 */ /* 0x042fe20008010028 */
[C---:B------:R-:W-:Y:S01]  /*108d0*/  ISETP.GE.AND P3, PT, R202.reuse, R167, PT ;  /* 0x000000a7ca00720c */ /* 0x040fe20003f66270 */
[----:B------:R-:W-:Y:S01]  /*108e0*/  FFMA.FTZ R101, R101, UR4, R179 ;  /* 0x0000000465657c23 */ /* 0x000fe200080100b3 */
[----:B------:R-:W-:-:S02]  /*108f0*/  ISETP.GE.AND P4, PT, R202, R165, PT ;  /* 0x000000a5ca00720c */ /* 0x000fc40003f86270 */
[----:B------:R-:W-:Y:S02]  /*10900*/  LOP3.LUT R121, R196, 0x20, R243, 0xfe, !PT ;  /* 0x00000020c4797812 */ /* 0x000fe400078efef3 */
[----:B------:R-:W-:Y:S01]  /*10910*/  MUFU.TANH R51, R51 ;  /* 0x0000003300337308 */ /* 0x000fe20000002400 */
[C---:B--2---:R-:W-:Y:S01]  /*10920*/  FFMA.FTZ R53, R27.reuse, UR4, R223 ;  /* 0x000000041b357c23 */ /* 0x044fe200080100df */
[C---:B------:R-:W-:Y:S01]  /*10930*/  LOP3.LUT R127, R172.reuse, 0x30, R243, 0xfe, !PT ;  /* 0x00000030ac7f7812 */ /* 0x040fe200078efef3 */
[----:B------:R-:W-:Y:S01]  /*10940*/  FFMA.FTZ R212, R27, UR4, R201 ;  /* 0x000000041bd47c23 */ /* 0x000fe200080100c9 */
[----:B------:R-:W-:Y:S02]  /*10950*/  LOP3.LUT R27, R172, 0x80, R243, 0xfe, !PT ;  /* 0x00000080ac1b7812 */ /* 0x000fe400078efef3 */
[----:B------:R-:W-:Y:S02]  /*10960*/  FSEL R53, R53, -INF , !P5 ;  /* 0xff80000035357808 */ /* 0x000fe40006800000 */
[----:B------:R-:W-:Y:S01]  /*10970*/  MUFU.TANH R47, R47 ;  /* 0x0000002f002f7308 */ /* 0x000fe20000002400 */
[----:B------:R-:W-:Y:S01]  /*10980*/  ISETP.GE.AND P5, PT, R214, R167, PT ;  /* 0x000000a7d600720c */ /* 0x000fe20003fa6270 */
[C---:B---3--:R-:W-:Y:S01]  /*10990*/  FFMA.FTZ R207, R105.reuse, UR4, R203 ;  /* 0x0000000469cf7c23 */ /* 0x048fe200080100cb */
[----:B------:R-:W-:Y:S01]  /*109a0*/  FSEL R212, R212, -INF , !P6 ;  /* 0xff800000d4d47808 */ /* 0x000fe20007000000 */
[----:B------:R-:W-:Y:S01]  /*109b0*/  FFMA.FTZ R204, R105, UR4, R199 ;  /* 0x0000000469cc7c23 */ /* 0x000fe200080100c7 */
[----:B------:R-:W-:-:S02]  /*109c0*/  ISETP.GE.AND P6, PT, R214, R165, PT ;  /* 0x000000a5d600720c */ /* 0x000fc40003fc6270 */
[----:B------:R-:W-:Y:S01]  /*109d0*/  FSEL R205, R205, -INF , !P5 ;  /* 0xff800000cdcd7808 */ /* 0x000fe20006800000 */
[----:B------:R-:W1:Y:S01]  /*109e0*/  I2F R184, R216 ;  /* 0x000000d800b87306 */ /* 0x000e620000201400 */
[C---:B------:R-:W-:Y:S02]  /*109f0*/  ISETP.GE.AND P5, PT, R188.reuse, R167, PT ;  /* 0x000000a7bc00720c */ /* 0x040fe40003fa6270 */
[----:B------:R-:W-:Y:S02]  /*10a00*/  FSEL R202, R55, -INF , !P6 ;  /* 0xff80000037ca7808 */ /* 0x000fe40007000000 */
[----:B------:R-:W-:Y:S02]  /*10a10*/  ISETP.GE.AND P6, PT, R188, R165, PT ;  /* 0x000000a5bc00720c */ /* 0x000fe40003fc6270 */
[----:B------:R-:W-:Y:S01]  /*10a20*/  FSEL R207, R207, -INF , !P3 ;  /* 0xff800000cfcf7808 */ /* 0x000fe20005800000 */
[----:B------:R-:W-:Y:S01]  /*10a30*/  I2F R97, R246 ;  /* 0x000000f600617306 */ /* 0x000fe20000201400 */
[----:B------:R-:W-:-:S02]  /*10a40*/  ISETP.GE.AND P3, PT, R216, R167, PT ;  /* 0x000000a7d800720c */ /* 0x000fc40003f66270 */
[C-C-:B------:R-:W-:Y:S02]  /*10a50*/  LOP3.LUT R201, R172.reuse, 0x58, R243.reuse, 0xfe, !PT ;  /* 0x00000058acc97812 */ /* 0x140fe400078efef3 */
[C-C-:B------:R-:W-:Y:S02]  /*10a60*/  LOP3.LUT R219, R172.reuse, 0x60, R243.reuse, 0xfe, !PT ;  /* 0x00000060acdb7812 */ /* 0x140fe400078efef3 */
[----:B------:R-:W-:Y:S01]  /*10a70*/  LOP3.LUT R221, R172, 0x68, R243, 0xfe, !PT ;  /* 0x00000068acdd7812 */ /* 0x000fe200078efef3 */
[----:B------:R-:W2:Y:S01]  /*10a80*/  MUFU.TANH R190, R29 ;  /* 0x0000001d00be7308 */ /* 0x000ea20000002400 */
[----:B-1----:R-:W-:Y:S01]  /*10a90*/  FFMA.FTZ R51, R184, UR4, R51 ;  /* 0x00000004b8337c23 */ /* 0x002fe20008010033 */
[----:B------:R-:W-:Y:S01]  /*10aa0*/  LOP3.LUT R223, R172, 0x70, R243, 0xfe, !PT ;  /* 0x00000070acdf7812 */ /* 0x000fe200078efef3 */
[----:B------:R-:W-:Y:S01]  /*10ab0*/  FFMA.FTZ R196, R184, UR4, R47 ;  /* 0x00000004b8c47c23 */ /* 0x000fe2000801002f */
[----:B------:R-:W-:Y:S02]  /*10ac0*/  LOP3.LUT R247, R172, 0x78, R243, 0xfe, !PT ;  /* 0x00000078acf77812 */ /* 0x000fe400078efef3 */
[----:B------:R-:W-:-:S02]  /*10ad0*/  FSEL R191, R191, -INF , !P5 ;  /* 0xff800000bfbf7808 */ /* 0x000fc40006800000 */
[----:B------:R-:W-:Y:S01]  /*10ae0*/  MUFU.TANH R49, R49 ;  /* 0x0000003100317308 */ /* 0x000fe20000002400 */
[----:B------:R-:W-:Y:S02]  /*10af0*/  ISETP.GE.AND P5, PT, R246, R167, PT ;  /* 0x000000a7f600720c */ /* 0x000fe40003fa6270 */
[----:B------:R-:W-:Y:S02]  /*10b00*/  FSEL R197, R51, -INF , !P3 ;  /* 0xff80000033c57808 */ /* 0x000fe40005800000 */
[----:B------:R-:W-:Y:S02]  /*10b10*/  FSEL R204, R204, -INF , !P4 ;  /* 0xff800000cccc7808 */ /* 0x000fe40006000000 */
[----:B------:R-:W-:Y:S01]  /*10b20*/  ISETP.GE.AND P4, PT, R216, R165, PT ;  /* 0x000000a5d800720c */ /* 0x000fe20003f86270 */
[----:B------:R1:W3:Y:S01]  /*10b30*/  I2F R178, R186 ;  /* 0x000000ba00b27306 */ /* 0x0002e20000201400 */
[----:B--2---:R-:W-:Y:S01]  /*10b40*/  FFMA.FTZ R185, R97, UR4, R190 ;  /* 0x0000000461b97c23 */ /* 0x004fe200080100be */
[----:B------:R-:W-:-:S02]  /*10b50*/  ISETP.GE.AND P3, PT, R220, R167, PT ;  /* 0x000000a7dc00720c */ /* 0x000fc40003f66270 */
[----:B------:R-:W-:Y:S02]  /*10b60*/  FSEL R196, R196, -INF , !P4 ;  /* 0xff800000c4c47808 */ /* 0x000fe40006000000 */
[----:B------:R-:W-:Y:S02]  /*10b70*/  FSEL R185, R185, -INF , !P5 ;  /* 0xff800000b9b97808 */ /* 0x000fe40006800000 */
[----:B------:R-:W2:Y:S01]  /*10b80*/  MUFU.TANH R40, R31 ;  /* 0x0000001f00287308 */ /* 0x000ea20000002400 */
[----:B------:R-:W-:Y:S02]  /*10b90*/  ISETP.GE.AND P5, PT, R206, R167, PT ;  /* 0x000000a7ce00720c */ /* 0x000fe40003fa6270 */
[----:B------:R-:W-:Y:S01]  /*10ba0*/  ISETP.GE.AND P4, PT, R220, R165, PT ;  /* 0x000000a5dc00720c */ /* 0x000fe20003f86270 */
[----:B-1----:R-:W-:-:S04]  /*10bb0*/  FMUL.FTZ R186, R35, c[0x0][0x2ec] ;  /* 0x0000bb0023ba7a20 */ /* 0x002fc80000410000 */
[----:B------:R-:W1:Y:S01]  /*10bc0*/  I2F R200, R206 ;  /* 0x000000ce00c87306 */ /* 0x000e620000201400 */
[C---:B---3--:R-:W-:Y:S02]  /*10bd0*/  FFMA.FTZ R49, R178.reuse, UR4, R49 ;  /* 0x00000004b2317c23 */ /* 0x048fe40008010031 */
[----:B------:R-:W-:-:S03]  /*10be0*/  FFMA.FTZ R198, R178, UR4, R175 ;  /* 0x00000004b2c67c23 */ /* 0x000fc600080100af */
[----:B------:R-:W-:Y:S01]  /*10bf0*/  FSEL R199, R49, -INF , !P0 ;  /* 0xff80000031c77808 */ /* 0x000fe20004000000 */
[----:B--2---:R-:W-:Y:S01]  /*10c00*/  FFMA.FTZ R40, R97, UR4, R40 ;  /* 0x0000000461287c23 */ /* 0x004fe20008010028 */
[----:B------:R-:W-:Y:S01]  /*10c10*/  I2F R103, R220 ;  /* 0x000000dc00677306 */ /* 0x000fe20000201400 */
[----:B------:R-:W-:Y:S01]  /*10c20*/  FSEL R198, R198, -INF , !P2 ;  /* 0xff800000c6c67808 */ /* 0x000fe20005000000 */
[----:B------:R-:W-:Y:S01]  /*10c30*/  FMUL.FTZ R31, R168, c[0x0][0x2ec] ;  /* 0x0000bb00a81f7a20 */ /* 0x000fe20000410000 */
[C---:B------:R-:W-:Y:S01]  /*10c40*/  ISETP.GE.AND P0, PT, R222.reuse, R167, PT ;  /* 0x000000a7de00720c */ /* 0x040fe20003f06270 */
[----:B------:R-:W-:Y:S01]  /*10c50*/  IMAD.U32 R168, RZ, RZ, UR6 ;  /* 0x00000006ffa87e24 */ /* 0x000fe2000f8e00ff */
[----:B------:R-:W-:-:S03]  /*10c60*/  ISETP.GE.AND P2, PT, R222, R165, PT ;  /* 0x000000a5de00720c */ /* 0x000fc60003f46270 */
[----:B------:R-:W-:Y:S01]  /*10c70*/  I2F R99, R252 ;  /* 0x000000fc00637306 */ /* 0x000fe20000201400 */
[----:B-1----:R-:W-:-:S05]  /*10c80*/  FFMA.FTZ R29, R200, UR4, R93 ;  /* 0x00000004c81d7c23 */ /* 0x002fca000801005d */
[----:B------:R-:W-:Y:S02]  /*10c90*/  FSEL R29, R29, -INF , !P5 ;  /* 0xff8000001d1d7808 */ /* 0x000fe40006800000 */
[----:B------:R-:W1:Y:S01]  /*10ca0*/  MUFU.TANH R174, R174 ;  /* 0x000000ae00ae7308 */ /* 0x000e620000002400 */
[----:B------:R-:W-:-:S07]  /*10cb0*/  ISETP.GE.AND P5, PT, R121, R165, PT ;  /* 0x000000a57900720c */ /* 0x000fce0003fa6270 */
[----:B------:R-:W2:Y:S08]  /*10cc0*/  I2F R180, R222 ;  /* 0x000000de00b47306 */ /* 0x000eb00000201400 */
[----:B------:R-:W3:Y:S01]  /*10cd0*/  MUFU.TANH R186, R186 ;  /* 0x000000ba00ba7308 */ /* 0x000ee20000002400 */
[----:B-1----:R-:W-:-:S07]  /*10ce0*/  FFMA.FTZ R174, R103, UR4, R174 ;  /* 0x0000000467ae7c23 */ /* 0x002fce00080100ae */
[----:B------:R-:W-:Y:S01]  /*10cf0*/  MUFU.TANH R39, R39 ;  /* 0x0000002700277308 */ /* 0x000fe20000002400 */
[C---:B--2---:R-:W-:Y:S02]  /*10d00*/  FFMA.FTZ R43, R180.reuse, UR4, R43 ;  /* 0x00000004b42b7c23 */ /* 0x044fe4000801002b */
[----:B------:R-:W-:Y:S01]  /*10d10*/  FFMA.FTZ R178, R180, UR4, R177 ;  /* 0x00000004b4b27c23 */ /* 0x000fe200080100b1 */
[----:B------:R-:W-:Y:S01]  /*10d20*/  FSEL R177, R174, -INF , !P3 ;  /* 0xff800000aeb17808 */ /* 0x000fe20005800000 */
[----:B------:R-:W-:Y:S01]  /*10d30*/  IMAD.U32 R180, RZ, RZ, UR6 ;  /* 0x00000006ffb47e24 */ /* 0x000fe2000f8e00ff */
[----:B------:R-:W-:Y:S02]  /*10d40*/  FSEL R175, R43, -INF , !P0 ;  /* 0xff8000002baf7808 */ /* 0x000fe40004000000 */
[----:B------:R-:W-:Y:S01]  /*10d50*/  MUFU.TANH R26, R26 ;  /* 0x0000001a001a7308 */ /* 0x000fe20000002400 */
[----:B---3--:R-:W-:Y:S01]  /*10d60*/  FFMA.FTZ R186, R103, UR4, R186 ;  /* 0x0000000467ba7c23 */ /* 0x008fe200080100ba */
[----:B------:R-:W-:-:S02]  /*10d70*/  FSEL R178, R178, -INF , !P2 ;  /* 0xff800000b2b27808 */ /* 0x000fc40005000000 */
[C---:B------:R-:W-:Y:S02]  /*10d80*/  ISETP.GE.AND P0, PT, R117.reuse, R167, PT ;  /* 0x000000a77500720c */ /* 0x040fe40003f06270 */
[----:B------:R-:W-:Y:S02]  /*10d90*/  ISETP.GE.AND P2, PT, R117, R165, PT ;  /* 0x000000a57500720c */ /* 0x000fe40003f46270 */
[----:B------:R-:W1:Y:S01]  /*10da0*/  I2F R107, R117 ;  /* 0x00000075006b7306 */ /* 0x000e620000201400 */
[----:B------:R-:W-:Y:S02]  /*10db0*/  FSEL R188, R186, -INF , !P4 ;  /* 0xff800000babc7808 */ /* 0x000fe40006000000 */
[C---:B------:R-:W-:Y:S02]  /*10dc0*/  ISETP.GE.AND P3, PT, R252.reuse, R167, PT ;  /* 0x000000a7fc00720c */ /* 0x040fe40003f66270 */
[----:B------:R-:W-:Y:S02]  /*10dd0*/  ISETP.GE.AND P4, PT, R252, R165, PT ;  /* 0x000000a5fc00720c */ /* 0x000fe40003f86270 */
[--C-:B------:R-:W-:Y:S01]  /*10de0*/  LOP3.LUT R103, R168, 0xa8, R243.reuse, 0xfe, !PT ;  /* 0x000000a8a8677812 */ /* 0x100fe200078efef3 */
[----:B------:R2:W-:Y:S01]  /*10df0*/  I2F R113, R252 ;  /* 0x000000fc00717306 */ /* 0x0005e20000201400 */
[----:B------:R-:W-:-:S07]  /*10e00*/  LOP3.LUT R180, R180, 0x80, R243, 0xfe, !PT ;  /* 0x00000080b4b47812 */ /* 0x000fce00078efef3 */
[----:B------:R3:W-:Y:S01]  /*10e10*/  I2F R47, R27 ;  /* 0x0000001b002f7306 */ /* 0x0007e20000201400 */
[C---:B-1----:R-:W-:Y:S01]  /*10e20*/  FFMA.FTZ R179, R107.reuse, UR4, R39 ;  /* 0x000000046bb37c23 */ /* 0x042fe20008010027 */
[----:B------:R-:W-:Y:S01]  /*10e30*/  LOP3.LUT R117, R168, 0x98, R243, 0xfe, !PT ;  /* 0x00000098a8757812 */ /* 0x000fe200078efef3 */
[----:B------:R-:W-:Y:S02]  /*10e40*/  FFMA.FTZ R174, R107, UR4, R26 ;  /* 0x000000046bae7c23 */ /* 0x000fe4000801001a */
[----:B------:R-:W-:Y:S01]  /*10e50*/  IMAD.U32 R26, RZ, RZ, UR6 ;  /* 0x00000006ff1a7e24 */ /* 0x000fe2000f8e00ff */
[----:B------:R-:W-:Y:S02]  /*10e60*/  FSEL R179, R179, -INF , !P0 ;  /* 0xff800000b3b37808 */ /* 0x000fe40004000000 */
[----:B------:R-:W1:Y:S01]  /*10e70*/  I2F R194, R115 ;  /* 0x0000007300c27306 */ /* 0x000e620000201400 */
[----:B------:R-:W-:Y:S01]  /*10e80*/  FSEL R174, R174, -INF , !P2 ;  /* 0xff800000aeae7808 */ /* 0x000fe20005000000 */
[----:B--2---:R-:W-:Y:S01]  /*10e90*/  IMAD.U32 R252, RZ, RZ, UR6 ;  /* 0x00000006fffc7e24 */ /* 0x004fe2000f8e00ff */
[----:B------:R-:W-:-:S02]  /*10ea0*/  ISETP.GE.AND P0, PT, R115, R167, PT ;  /* 0x000000a77300720c */ /* 0x000fc40003f06270 */
[-C--:B------:R-:W-:Y:S02]  /*10eb0*/  ISETP.GE.AND P2, PT, R115, R165.reuse, PT ;  /* 0x000000a57300720c */ /* 0x080fe40003f46270 */
[--C-:B------:R-:W-:Y:S01]  /*10ec0*/  LOP3.LUT R252, R252, 0xa0, R243.reuse, 0xfe, !PT ;  /* 0x000000a0fcfc7812 */ /* 0x100fe200078efef3 */
[----:B------:R2:W4:Y:S01]  /*10ed0*/  I2F R111, R121 ;  /* 0x00000079006f7306 */ /* 0x0005220000201400 */
[--C-:B---3--:R-:W-:Y:S02]  /*10ee0*/  LOP3.LUT R27, R172, 0x88, R243.reuse, 0xfe, !PT ;  /* 0x00000088ac1b7812 */ /* 0x108fe400078efef3 */
[----:B------:R-:W-:Y:S02]  /*10ef0*/  FSEL R172, R101, -INF , !P6 ;  /* 0xff80000065ac7808 */ /* 0x000fe40007000000 */
[----:B------:R-:W-:Y:S01]  /*10f00*/  ISETP.GE.AND P6, PT, R246, R165, PT ;  /* 0x000000a5f600720c */ /* 0x000fe20003fc6270 */
[----:B------:R-:W-:Y:S01]  /*10f10*/  IMAD.U32 R246, RZ, RZ, UR6 ;  /* 0x00000006fff67e24 */ /* 0x000fe2000f8e00ff */
[----:B------:R-:W-:Y:S01]  /*10f20*/  LOP3.LUT R107, R26, 0xb8, R243, 0xfe, !PT ;  /* 0x000000b81a6b7812 */ /* 0x000fe200078efef3 */
[----:B------:R3:W-:Y:S01]  /*10f30*/  I2F R51, R27 ;  /* 0x0000001b00337306 */ /* 0x0007e20000201400 */
[----:B------:R-:W-:Y:S01]  /*10f40*/  FSEL R190, R40, -INF , !P6 ;  /* 0xff80000028be7808 */ /* 0x000fe20007000000 */
[----:B------:R-:W-:Y:S01]  /*10f50*/  IMAD.U32 R40, RZ, RZ, UR6 ;  /* 0x00000006ff287e24 */ /* 0x000fe2000f8e00ff */
[----:B------:R-:W-:Y:S01]  /*10f60*/  ISETP.GE.AND P6, PT, R121, R167, PT ;  /* 0x000000a77900720c */ /* 0x000fe20003fc6270 */
[----:B-1----:R-:W-:Y:S01]  /*10f70*/  FFMA.FTZ R189, R194, UR4, R189 ;  /* 0x00000004c2bd7c23 */ /* 0x002fe200080100bd */
[----:B------:R-:W-:-:S03]  /*10f80*/  LOP3.LUT R246, R246, 0x90, R243, 0xfe, !PT ;  /* 0x00000090f6f67812 */ /* 0x000fc600078efef3 */
[----:B------:R-:W-:Y:S01]  /*10f90*/  MUFU.TANH R46, R46 ;  /* 0x0000002e002e7308 */ /* 0x000fe20000002400 */
[----:B--2---:R-:W-:Y:S01]  /*10fa0*/  LOP3.LUT R121, R40, 0xb0, R243, 0xfe, !PT ;  /* 0x000000b028797812 */ /* 0x004fe200078efef3 */
[----:B------:R-:W-:Y:S01]  /*10fb0*/  FFMA.FTZ R40, R113, UR4, R94 ;  /* 0x0000000471287c23 */ /* 0x000fe2000801005e */
[----:B------:R-:W-:Y:S01]  /*10fc0*/  FSEL R214, R189, -INF , !P2 ;  /* 0xff800000bdd67808 */ /* 0x000fe20005000000 */
[----:B----4-:R-:W-:Y:S01]  /*10fd0*/  FFMA.FTZ R49, R111, UR4, R95 ;  /* 0x000000046f317c23 */ /* 0x010fe2000801005f */
[-C--:B------:R-:W-:Y:S01]  /*10fe0*/  ISETP.GE.AND P2, PT, R129, R165.reuse, PT ;  /* 0x000000a58100720c */ /* 0x080fe20003f46270 */
[----:B------:R-:W-:Y:S01]  /*10ff0*/  FFMA.FTZ R182, R111, UR4, R182 ;  /* 0x000000046fb67c23 */ /* 0x000fe200080100b6 */
[----:B------:R-:W-:Y:S01]  /*11000*/  FSEL R40, R40, -INF , !P4 ;  /* 0xff80000028287808 */ /* 0x000fe20006000000 */
[----:B---3--:R-:W-:Y:S01]  /*11010*/  FFMA.FTZ R27, R99, UR4, R92 ;  /* 0x00000004631b7c23 */ /* 0x008fe2000801005c */
[----:B------:R-:W-:Y:S01]  /*11020*/  I2F R169, R187 ;  /* 0x000000bb00a97306 */ /* 0x000fe20000201400 */
[----:B------:R-:W-:Y:S01]  /*11030*/  IMAD.U32 R92, RZ, RZ, UR6 ;  /* 0x00000006ff5c7e24 */ /* 0x000fe2000f8e00ff */
[----:B------:R-:W-:-:S02]  /*11040*/  ISETP.GE.AND P4, PT, R127, R165, PT ;  /* 0x000000a57f00720c */ /* 0x000fc40003f86270 */
[----:B------:R-:W-:Y:S02]  /*11050*/  FSEL R27, R27, -INF , !P3 ;  /* 0xff8000001b1b7808 */ /* 0x000fe40005800000 */
[C-C-:B------:R-:W-:Y:S02]  /*11060*/  LOP3.LUT R55, R92.reuse, 0xc0, R243.reuse, 0xfe, !PT ;  /* 0x000000c05c377812 */ /* 0x140fe400078efef3 */
[----:B------:R-:W-:Y:S01]  /*11070*/  MUFU.TANH R113, R128 ;  /* 0x0000008000717308 */ /* 0x000fe20000002400 */
[----:B------:R-:W-:Y:S02]  /*11080*/  LOP3.LUT R93, R92, 0xd0, R243, 0xfe, !PT ;  /* 0x000000d05c5d7812 */ /* 0x000fe400078efef3 */
[-C--:B------:R-:W-:Y:S02]  /*11090*/  ISETP.GE.AND P3, PT, R127, R167.reuse, PT ;  /* 0x000000a77f00720c */ /* 0x080fe40003f66270 */
[----:B------:R-:W-:Y:S02]  /*110a0*/  FSEL R49, R49, -INF , !P6 ;  /* 0xff80000031317808 */ /* 0x000fe40007000000 */
[----:B------:R-:W-:Y:S01]  /*110b0*/  FSEL R216, R182, -INF , !P5 ;  /* 0xff800000b6d87808 */ /* 0x000fe20006800000 */
[----:B------:R1:W-:Y:S01]  /*110c0*/  I2F R128, R55 ;  /* 0x0000003700807306 */ /* 0x0003e20000201400 */
[----:B------:R-:W-:-:S02]  /*110d0*/  ISETP.GE.AND P6, PT, R131, R167, PT ;  /* 0x000000a78300720c */ /* 0x000fc40003fc6270 */
[----:B------:R-:W-:-:S05]  /*110e0*/  ISETP.GE.AND P5, PT, R131, R165, PT ;  /* 0x000000a58300720c */ /* 0x000fca0003fa6270 */
[----:B------:R-:W-:Y:S01]  /*110f0*/  MUFU.TANH R193, R193 ;  /* 0x000000c100c17308 */ /* 0x000fe20000002400 */
[----:B-1----:R-:W-:-:S07]  /*11100*/  FFMA.FTZ R55, R194, UR4, R181 ;  /* 0x00000004c2377c23 */ /* 0x002fce00080100b5 */
[----:B------:R1:W2:Y:S01]  /*11110*/  I2F R125, R131 ;  /* 0x00000083007d7306 */ /* 0x0002a20000201400 */
[----:B------:R-:W-:Y:S02]  /*11120*/  FSEL R55, R55, -INF , !P0 ;  /* 0xff80000037377808 */ /* 0x000fe40004000000 */
[----:B------:R-:W-:-:S05]  /*11130*/  ISETP.GE.AND P0, PT, R129, R167, PT ;  /* 0x000000a78100720c */ /* 0x000fca0003f06270 */
[----:B------:R-:W3:Y:S08]  /*11140*/  I2F R119, R127 ;  /* 0x0000007f00777306 */ /* 0x000ef00000201400 */
[----:B------:R4:W-:Y:S01]  /*11150*/  MUFU.TANH R127, R130 ;  /* 0x00000082007f7308 */ /* 0x0009e20000002400 */
[----:B-1----:R-:W-:Y:S01]  /*11160*/  LOP3.LUT R131, R92, 0xc8, R243, 0xfe, !PT ;  /* 0x000000c85c837812 */ /* 0x002fe200078efef3 */
[----:B------:R-:W-:-:S02]  /*11170*/  FMUL.FTZ R92, R32, c[0x0][0x2ec] ;  /* 0x0000bb00205c7a20 */ /* 0x000fc40000410000 */
[C---:B--2---:R-:W-:Y:S02]  /*11180*/  FFMA.FTZ R209, R125.reuse, UR4, R52 ;  /* 0x000000047dd17c23 */ /* 0x044fe40008010034 */
[----:B------:R-:W-:Y:S02]  /*11190*/  FFMA.FTZ R193, R125, UR4, R193 ;  /* 0x000000047dc17c23 */ /* 0x000fe400080100c1 */
[----:B------:R-:W-:Y:S01]  /*111a0*/  I2F R123, R129 ;  /* 0x00000081007b7306 */ /* 0x000fe20000201400 */
[----:B------:R-:W-:Y:S01]  /*111b0*/  FSEL R209, R209, -INF , !P6 ;  /* 0xff800000d1d17808 */ /* 0x000fe20007000000 */
[----:B---3--:R-:W-:Y:S01]  /*111c0*/  FFMA.FTZ R183, R119, UR4, R183 ;  /* 0x0000000477b77c23 */ /* 0x008fe200080100b7 */
[----:B------:R-:W-:Y:S01]  /*111d0*/  FSEL R206, R193, -INF , !P5 ;  /* 0xff800000c1ce7808 */ /* 0x000fe20006800000 */
[----:B------:R-:W-:Y:S01]  /*111e0*/  FFMA.FTZ R192, R119, UR4, R192 ;  /* 0x0000000477c07c23 */ /* 0x000fe200080100c0 */
[C---:B------:R-:W-:Y:S01]  /*111f0*/  ISETP.GE.AND P6, PT, R195.reuse, R167, PT ;  /* 0x000000a7c300720c */ /* 0x040fe20003fc6270 */
[----:B------:R-:W-:Y:S01]  /*11200*/  IMAD.U32 R32, RZ, RZ, UR6 ;  /* 0x00000006ff207e24 */ /* 0x000fe2000f8e00ff */
[----:B------:R-:W-:Y:S01]  /*11210*/  ISETP.GE.AND P5, PT, R195, R165, PT ;  /* 0x000000a5c300720c */ /* 0x000fe20003fa6270 */
[----:B----4-:R-:W-:Y:S01]  /*11220*/  FMUL.FTZ R130, R30, c[0x0][0x2ec] ;  /* 0x0000bb001e827a20 */ /* 0x010fe20000410000 */
[----:B------:R-:W-:Y:S01]  /*11230*/  MUFU.TANH R45, R45 ;  /* 0x0000002d002d7308 */ /* 0x000fe20000002400 */
[----:B------:R-:W-:Y:S01]  /*11240*/  FSEL R211, R183, -INF , !P3 ;  /* 0xff800000b7d37808 */ /* 0x000fe20005800000 */
[----:B------:R-:W-:Y:S01]  /*11250*/  IMAD.U32 R125, RZ, RZ, UR6 ;  /* 0x00000006ff7d7e24 */ /* 0x000fe2000f8e00ff */
[----:B------:R-:W-:Y:S01]  /*11260*/  FSEL R208, R192, -INF , !P4 ;  /* 0xff800000c0d07808 */ /* 0x000fe20006000000 */
[----:B------:R-:W-:Y:S01]  /*11270*/  IMAD.U32 R30, RZ, RZ, UR6 ;  /* 0x00000006ff1e7e24 */ /* 0x000fe2000f8e00ff */
[C---:B------:R-:W-:Y:S01]  /*11280*/  ISETP.GE.AND P3, PT, R187.reuse, R167, PT ;  /* 0x000000a7bb00720c */ /* 0x040fe20003f66270 */
[----:B------:R-:W-:Y:S01]  /*11290*/  IMAD.U32 R52, RZ, RZ, UR6 ;  /* 0x00000006ff347e24 */ /* 0x000fe2000f8e00ff */
[----:B------:R-:W-:Y:S01]  /*112a0*/  ISETP.GE.AND P4, PT, R187, R165, PT ;  /* 0x000000a5bb00720c */ /* 0x000fe20003f86270 */
[----:B------:R-:W-:Y:S01]  /*112b0*/  MUFU.TANH R42, R42 ;  /* 0x0000002a002a7308 */ /* 0x000fe20000002400 */
[----:B------:R-:W-:-:S02]  /*112c0*/  LOP3.LUT R119, R32, 0xd8, R243, 0xfe, !PT ;  /* 0x000000d820777812 */ /* 0x000fc400078efef3 */
[--C-:B------:R-:W-:Y:S02]  /*112d0*/  LOP3.LUT R125, R125, 0xc0, R243.reuse, 0xfe, !PT ;  /* 0x000000c07d7d7812 */ /* 0x100fe400078efef3 */
[--C-:B------:R-:W-:Y:S02]  /*112e0*/  LOP3.LUT R30, R30, 0xf8, R243.reuse, 0xfe, !PT ;  /* 0x000000f81e1e7812 */ /* 0x100fe400078efef3 */
[----:B------:R-:W-:Y:S01]  /*112f0*/  LOP3.LUT R52, R52, 0xe0, R243, 0xfe, !PT ;  /* 0x000000e034347812 */ /* 0x000fe200078efef3 */
[----:B------:R-:W1:Y:S08]  /*11300*/  I2F R171, R195 ;  /* 0x000000c300ab7306 */ /* 0x000e700000201400 */
[----:B------:R2:W-:Y:S08]  /*11310*/  I2F R129, R93 ;  /* 0x0000005d00817306 */ /* 0x0005f00000201400 */
[----:B------:R3:W-:Y:S01]  /*11320*/  MUFU.TANH R39, R170 ;  /* 0x000000aa00277308 */ /* 0x0007e20000002400 */
[----:B-1----:R-:W-:-:S02]  /*11330*/  FFMA.FTZ R45, R171, UR4, R45 ;  /* 0x00000004ab2d7c23 */ /* 0x002fc4000801002d */
[----:B------:R-:W-:Y:S02]  /*11340*/  FFMA.FTZ R186, R171, UR4, R42 ;  /* 0x00000004abba7c23 */ /* 0x000fe4000801002a */
[----:B------:R-:W-:Y:S01]  /*11350*/  FFMA.FTZ R171, R47, UR4, R16 ;  /* 0x000000042fab7c23 */ /* 0x000fe20008010010 */
[----:B------:R-:W-:Y:S01]  /*11360*/  FSEL R195, R45, -INF , !P6 ;  /* 0xff8000002dc37808 */ /* 0x000fe20007000000 */
[----:B------:R-:W-:Y:S01]  /*11370*/  FMUL.FTZ R45, R126, c[0x0][0x2ec] ;  /* 0x0000bb007e2d7a20 */ /* 0x000fe20000410000 */
[----:B------:R-:W1:Y:S01]  /*11380*/  MUFU.TANH R54, R54 ;  /* 0x0000003600367308 */ /* 0x000e620000002400 */
[----:B--2---:R-:W-:Y:S01]  /*11390*/  FMUL.FTZ R93, R28, c[0x0][0x2ec] ;  /* 0x0000bb001c5d7a20 */ /* 0x004fe20000410000 */
[----:B------:R-:W-:Y:S01]  /*113a0*/  FSEL R186, R186, -INF , !P5 ;  /* 0xff800000baba7808 */ /* 0x000fe20006800000 */
[----:B------:R-:W-:Y:S01]  /*113b0*/  IMAD.U32 R28, RZ, RZ, UR6 ;  /* 0x00000006ff1c7e24 */ /* 0x000fe2000f8e00ff */
[C---:B------:R-:W-:Y:S02]  /*113c0*/  ISETP.GE.AND P6, PT, R221.reuse, R167, PT ;  /* 0x000000a7dd00720c */ /* 0x040fe40003fc6270 */
[----:B------:R-:W-:Y:S01]  /*113d0*/  ISETP.GE.AND P5, PT, R221, R165, PT ;  /* 0x000000a5dd00720c */ /* 0x000fe20003fa6270 */
[----:B---3--:R-:W-:Y:S01]  /*113e0*/  FFMA.FTZ R170, R169, UR4, R46 ;  /* 0x00000004a9aa7c23 */ /* 0x008fe2000801002e */
[----:B------:R-:W2:Y:S01]  /*113f0*/  MUFU.TANH R50, R50 ;  /* 0x0000003200327308 */ /* 0x000ea20000002400 */
[----:B------:R-:W-:-:S03]  /*11400*/  LOP3.LUT R42, R28, 0xf0, R243, 0xfe, !PT ;  /* 0x000000f01c2a7812 */ /* 0x000fc600078efef3 */
[----:B------:R-:W-:Y:S02]  /*11410*/  FSEL R170, R170, -INF , !P4 ;  /* 0xff800000aaaa7808 */ /* 0x000fe40006000000 */
[----:B------:R-:W-:Y:S01]  /*11420*/  ISETP.GE.AND P4, PT, R219, R165, PT ;  /* 0x000000a5db00720c */ /* 0x000fe20003f86270 */
[----:B-1----:R-:W-:Y:S01]  /*11430*/  FFMA.FTZ R203, R123, UR4, R54 ;  /* 0x000000047bcb7c23 */ /* 0x002fe20008010036 */
[----:B------:R-:W-:Y:S04]  /*11440*/  I2F R35, R221 ;  /* 0x000000dd00237306 */ /* 0x000fe80000201400 */
[----:B------:R-:W-:Y:S02]  /*11450*/  FSEL R203, R203, -INF , !P0 ;  /* 0xff800000cbcb7808 */ /* 0x000fe40004000000 */
[----:B------:R-:W-:-:S02]  /*11460*/  ISETP.GE.AND P0, PT, R201, R167, PT ;  /* 0x000000a7c900720c */ /* 0x000fc40003f06270 */
[----:B------:R-:W1:Y:S01]  /*11470*/  MUFU.TANH R46, R93 ;  /* 0x0000005d002e7308 */ /* 0x000e620000002400 */
[----:B--2---:R-:W-:-:S05]  /*11480*/  FFMA.FTZ R200, R123, UR4, R50 ;  /* 0x000000047bc87c23 */ /* 0x004fca0008010032 */
[----:B------:R-:W-:Y:S02]  /*11490*/  FSEL R200, R200, -INF , !P2 ;  /* 0xff800000c8c87808 */ /* 0x000fe40005000000 */
[----:B------:R-:W2:Y:S01]  /*114a0*/  MUFU.TANH R130, R130 ;  /* 0x0000008200827308 */ /* 0x000ea20000002400 */
[----:B------:R-:W-:-:S07]  /*114b0*/  ISETP.GE.AND P2, PT, R201, R165, PT ;  /* 0x000000a5c900720c */ /* 0x000fce0003f46270 */
[----:B------:R-:W3:Y:S01]  /*114c0*/  MUFU.TANH R44, R44 ;  /* 0x0000002c002c7308 */ /* 0x000ee20000002400 */
[----:B-1----:R-:W-:Y:S02]  /*114d0*/  FFMA.FTZ R181, R35, UR4, R46 ;  /* 0x0000000423b57c23 */ /* 0x002fe4000801002e */
[----:B------:R-:W-:-:S03]  /*114e0*/  IMAD.U32 R46, RZ, RZ, UR6 ;  /* 0x00000006ff2e7e24 */ /* 0x000fc6000f8e00ff */
[----:B------:R-:W-:Y:S02]  /*114f0*/  FSEL R181, R181, -INF , !P6 ;  /* 0xff800000b5b57808 */ /* 0x000fe40007000000 */
[----:B------:R-:W-:Y:S01]  /*11500*/  MUFU.TANH R41, R41 ;  /* 0x0000002900297308 */ /* 0x000fe20000002400 */
[----:B--2---:R-:W-:Y:S01]  /*11510*/  FFMA.FTZ R130, R35, UR4, R130 ;  /* 0x0000000423827c23 */ /* 0x004fe20008010082 */
[----:B------:R-:W-:Y:S02]  /*11520*/  ISETP.GE.AND P6, PT, R180, R167, PT ;  /* 0x000000a7b400720c */ /* 0x000fe40003fc6270 */
[----:B------:R-:W-:Y:S02]  /*11530*/  LOP3.LUT R46, R46, 0x10, R243, 0xfe, !PT ;  /* 0x000000102e2e7812 */ /* 0x000fe400078efef3 */
[----:B------:R-:W-:Y:S02]  /*11540*/  FSEL R192, R130, -INF , !P5 ;  /* 0xff80000082c07808 */ /* 0x000fe40006800000 */
[----:B------:R-:W1:Y:S01]  /*11550*/  I2F R33, R201 ;  /* 0x000000c900217306 */ /* 0x000e620000201400 */
[----:B---3--:R-:W-:Y:S01]  /*11560*/  FFMA.FTZ R44, R169, UR4, R44 ;  /* 0x00000004a92c7c23 */ /* 0x008fe2000801002c */
[----:B------:R-:W-:Y:S01]  /*11570*/  ISETP.GE.AND P5, PT, R180, R165, PT ;  /* 0x000000a5b400720c */ /* 0x000fe20003fa6270 */
[----:B------:R-:W-:Y:S01]  /*11580*/  IMAD.U32 R180, RZ, RZ, UR6 ;  /* 0x00000006ffb47e24 */ /* 0x000fe2000f8e00ff */
[----:B------:R-:W-:-:S02]  /*11590*/  FSEL R171, R171, -INF , !P6 ;  /* 0xff800000abab7808 */ /* 0x000fc40007000000 */
[----:B------:R-:W-:Y:S02]  /*115a0*/  ISETP.GE.AND P6, PT, R117, R167, PT ;  /* 0x000000a77500720c */ /* 0x000fe40003fc6270 */
[----:B------:R-:W2:Y:S01]  /*115b0*/  MUFU.TANH R38, R38 ;  /* 0x0000002600267308 */ /* 0x000ea20000002400 */
[----:B------:R-:W-:-:S07]  /*115c0*/  LOP3.LUT R180, R180, 0x88, R243, 0xfe, !PT ;  /* 0x00000088b4b47812 */ /* 0x000fce00078efef3 */
[----:B------:R-:W-:Y:S01]  /*115d0*/  I2F R109, R219 ;  /* 0x000000db006d7306 */ /* 0x000fe20000201400 */
[----:B-1----:R-:W-:Y:S01]  /*115e0*/  FFMA.FTZ R41, R33, UR4, R41 ;  /* 0x0000000421297c23 */ /* 0x002fe20008010029 */
[----:B------:R-:W-:Y:S01]  /*115f0*/  FSEL R201, R44, -INF , !P3 ;  /* 0xff8000002cc97808 */ /* 0x000fe20005800000 */
[----:B------:R-:W-:Y:S01]  /*11600*/  IMAD.U32 R44, RZ, RZ, UR6 ;  /* 0x00000006ff2c7e24 */ /* 0x000fe2000f8e00ff */
[-C--:B------:R-:W-:Y:S02]  /*11610*/  ISETP.GE.AND P3, PT, R219, R167.reuse, PT ;  /* 0x000000a7db00720c */ /* 0x080fe40003f66270 */
[----:B------:R-:W-:Y:S01]  /*11620*/  FSEL R193, R41, -INF , !P0 ;  /* 0xff80000029c17808 */ /* 0x000fe20004000000 */
[----:B------:R-:W-:Y:S01]  /*11630*/  FMUL.FTZ R41, R124, c[0x0][0x2ec] ;  /* 0x0000bb007c297a20 */ /* 0x000fe20000410000 */
[----:B------:R-:W1:Y:S01]  /*11640*/  MUFU.TANH R92, R92 ;  /* 0x0000005c005c7308 */ /* 0x000e620000002400 */
[----:B--2---:R-:W-:Y:S01]  /*11650*/  FFMA.FTZ R38, R33, UR4, R38 ;  /* 0x0000000421267c23 */ /* 0x004fe20008010026 */
[----:B------:R-:W-:Y:S01]  /*11660*/  ISETP.GE.AND P0, PT, R223, R167, PT ;  /* 0x000000a7df00720c */ /* 0x000fe20003f06270 */
[----:B------:R-:W-:Y:S01]  /*11670*/  IMAD.U32 R124, RZ, RZ, UR6 ;  /* 0x00000006ff7c7e24 */ /* 0x000fe2000f8e00ff */
[----:B------:R-:W-:-:S02]  /*11680*/  LOP3.LUT R44, R44, 0x8, R243, 0xfe, !PT ;  /* 0x000000082c2c7812 */ /* 0x000fc400078efef3 */
[----:B------:R-:W-:Y:S02]  /*11690*/  FSEL R184, R38, -INF , !P2 ;  /* 0xff80000026b87808 */ /* 0x000fe40005000000 */
[----:B------:R-:W2:Y:S01]  /*116a0*/  MUFU.TANH R94, R34 ;  /* 0x00000022005e7308 */ /* 0x000ea20000002400 */
[----:B------:R-:W-:Y:S02]  /*116b0*/  ISETP.GE.AND P2, PT, R223, R165, PT ;  /* 0x000000a5df00720c */ /* 0x000fe40003f46270 */
[----:B------:R-:W-:-:S05]  /*116c0*/  LOP3.LUT R124, R124, 0x10, R243, 0xfe, !PT ;  /* 0x000000107c7c7812 */ /* 0x000fca00078efef3 */
[----:B------:R-:W-:Y:S01]  /*116d0*/  MUFU.TANH R25, R25 ;  /* 0x0000001900197308 */ /* 0x000fe20000002400 */
[----:B-1----:R-:W-:-:S05]  /*116e0*/  FFMA.FTZ R92, R109, UR4, R92 ;  /* 0x000000046d5c7c23 */ /* 0x002fca000801005c */
[----:B------:R-:W-:Y:S02]  /*116f0*/  FSEL R187, R92, -INF , !P3 ;  /* 0xff8000005cbb7808 */ /* 0x000fe40005800000 */
[----:B------:R-:W1:Y:S01]  /*11700*/  I2F R105, R223 ;  /* 0x000000df00697306 */ /* 0x000e620000201400 */
[----:B--2---:R-:W-:Y:S01]  /*11710*/  FFMA.FTZ R94, R109, UR4, R94 ;  /* 0x000000046d5e7c23 */ /* 0x004fe2000801005e */
[----:B------:R-:W-:Y:S01]  /*11720*/  ISETP.GE.AND P3, PT, R247, R167, PT ;  /* 0x000000a7f700720c */ /* 0x000fe20003f66270 */
[----:B------:R-:W-:-:S03]  /*11730*/  IMAD.U32 R34, RZ, RZ, UR6 ;  /* 0x00000006ff227e24 */ /* 0x000fc6000f8e00ff */
[----:B------:R-:W-:Y:S02]  /*11740*/  FSEL R194, R94, -INF , !P4 ;  /* 0xff8000005ec27808 */ /* 0x000fe40006000000 */
[----:B------:R-:W-:Y:S01]  /*11750*/  MUFU.TANH R21, R21 ;  /* 0x0000001500157308 */ /* 0x000fe20000002400 */
[----:B------:R-:W-:Y:S02]  /*11760*/  ISETP.GE.AND P4, PT, R247, R165, PT ;  /* 0x000000a5f700720c */ /* 0x000fe40003f86270 */
[----:B------:R-:W-:-:S05]  /*11770*/  LOP3.LUT R50, R34, 0xe8, R243, 0xfe, !PT ;  /* 0x000000e822327812 */ /* 0x000fca00078efef3 */
[----:B------:R-:W2:Y:S01]  /*11780*/  I2F R222, R247 ;  /* 0x000000f700de7306 */ /* 0x000ea20000201400 */
[C---:B-1----:R-:W-:Y:S02]  /*11790*/  FFMA.FTZ R189, R105.reuse, UR4, R24 ;  /* 0x0000000469bd7c23 */ /* 0x042fe40008010018 */
[----:B------:R-:W-:Y:S02]  /*117a0*/  FFMA.FTZ R182, R105, UR4, R25 ;  /* 0x0000000469b67c23 */ /* 0x000fe40008010019 */
[----:B------:R-:W-:Y:S01]  /*117b0*/  IMAD.U32 R24, RZ, RZ, UR6 ;  /* 0x00000006ff187e24 */ /* 0x000fe2000f8e00ff */
[----:B------:R-:W-:Y:S02]  /*117c0*/  FSEL R189, R189, -INF , !P0 ;  /* 0xff800000bdbd7808 */ /* 0x000fe40004000000 */
[----:B------:R-:W1:Y:S01]  /*117d0*/  MUFU.TANH R17, R17 ;  /* 0x0000001100117308 */ /* 0x000e620000002400 */
[----:B------:R-:W-:Y:S02]  /*117e0*/  FSEL R182, R182, -INF , !P2 ;  /* 0xff800000b6b67808 */ /* 0x000fe40005000000 */
[----:B------:R-:W-:-:S02]  /*117f0*/  ISETP.GE.AND P0, PT, R180, R167, PT ;  /* 0x000000a7b400720c */ /* 0x000fc40003f06270 */
[----:B------:R-:W-:Y:S02]  /*11800*/  ISETP.GE.AND P2, PT, R180, R165, PT ;  /* 0x000000a5b400720c */ /* 0x000fe40003f46270 */
[----:B------:R-:W-:Y:S01]  /*11810*/  LOP3.LUT R24, R24, 0x8, R243, 0xfe, !PT ;  /* 0x0000000818187812 */ /* 0x000fe200078efef3 */
[----:B------:R-:W-:Y:S01]  /*11820*/  MUFU.TANH R5, R5 ;  /* 0x0000000500057308 */ /* 0x000fe20000002400 */
[C---:B--2---:R-:W-:Y:S02]  /*11830*/  FFMA.FTZ R20, R222.reuse, UR4, R20 ;  /* 0x00000004de147c23 */ /* 0x044fe40008010014 */
[----:B------:R-:W-:-:S03]  /*11840*/  FFMA.FTZ R21, R222, UR4, R21 ;  /* 0x00000004de157c23 */ /* 0x000fc60008010015 */
[----:B------:R-:W-:Y:S01]  /*11850*/  FSEL R183, R20, -INF , !P3 ;  /* 0xff80000014b77808 */ /* 0x000fe20005800000 */
[----:B------:R-:W-:Y:S01]  /*11860*/  FMUL.FTZ R20, R122, c[0x0][0x2ec] ;  /* 0x0000bb007a147a20 */ /* 0x000fe20000410000 */
[----:B------:R-:W2:Y:S01]  /*11870*/  I2F R101, R117 ;  /* 0x0000007500657306 */ /* 0x000ea20000201400 */
[----:B-1----:R-:W-:Y:S01]  /*11880*/  FFMA.FTZ R17, R47, UR4, R17 ;  /* 0x000000042f117c23 */ /* 0x002fe20008010011 */
[----:B------:R-:W-:Y:S01]  /*11890*/  FSEL R180, R21, -INF , !P4 ;  /* 0xff80000015b47808 */ /* 0x000fe20006000000 */
[----:B------:R-:W-:Y:S01]  /*118a0*/  FMUL.FTZ R21, R106, c[0x0][0x2ec] ;  /* 0x0000bb006a157a20 */ /* 0x000fe20000410000 */
[C---:B------:R-:W-:Y:S02]  /*118b0*/  ISETP.GE.AND P3, PT, R246.reuse, R167, PT ;  /* 0x000000a7f600720c */ /* 0x040fe40003f66270 */
[-C--:B------:R-:W-:Y:S02]  /*118c0*/  ISETP.GE.AND P4, PT, R246, R165.reuse, PT ;  /* 0x000000a5f600720c */ /* 0x080fe40003f86270 */
[----:B------:R-:W-:Y:S01]  /*118d0*/  MUFU.TANH R8, R8 ;  /* 0x0000000800087308 */ /* 0x000fe20000002400 */
[----:B------:R-:W-:Y:S01]  /*118e0*/  FSEL R168, R17, -INF , !P5 ;  /* 0xff80000011a87808 */ /* 0x000fe20006800000 */
[----:B------:R-:W-:Y:S01]  /*118f0*/  FMUL.FTZ R17, R104, c[0x0][0x2ec] ;  /* 0x0000bb0068117a20 */ /* 0x000fe20000410000 */
[----:B------:R-:W-:-:S05]  /*11900*/  ISETP.GE.AND P5, PT, R117, R165, PT ;  /* 0x000000a57500720c */ /* 0x000fca0003fa6270 */
[----:B------:R-:W-:Y:S01]  /*11910*/  MUFU.TANH R9, R9 ;  /* 0x0000000900097308 */ /* 0x000fe20000002400 */
[----:B--2---:R-:W-:Y:S02]  /*11920*/  FFMA.FTZ R94, R101, UR4, R5 ;  /* 0x00000004655e7c23 */ /* 0x004fe40008010005 */
[----:B------:R-:W-:-:S03]  /*11930*/  FMUL.FTZ R5, R112, c[0x0][0x2ec] ;  /* 0x0000bb0070057a20 */ /* 0x000fc60000410000 */
[----:B------:R-:W-:Y:S02]  /*11940*/  FSEL R94, R94, -INF , !P5 ;  /* 0xff8000005e5e7808 */ /* 0x000fe40006800000 */
[----:B------:R-:W1:Y:S01]  /*11950*/  I2F R220, R246 ;  /* 0x000000f600dc7306 */ /* 0x000e620000201400 */
[----:B------:R-:W-:-:S07]  /*11960*/  ISETP.GE.AND P5, PT, R121, R165, PT ;  /* 0x000000a57900720c */ /* 0x000fce0003fa6270 */
[----:B------:R-:W2:Y:S08]  /*11970*/  MUFU.TANH R4, R4 ;  /* 0x0000000400047308 */ /* 0x000eb00000002400 */
[----:B------:R-:W3:Y:S01]  /*11980*/  MUFU.TANH R12, R12 ;  /* 0x0000000c000c7308 */ /* 0x000ee20000002400 */
[C---:B-1----:R-:W-:Y:S02]  /*11990*/  FFMA.FTZ R93, R220.reuse, UR4, R8 ;  /* 0x00000004dc5d7c23 */ /* 0x042fe40008010008 */
[----:B------:R-:W-:-:S03]  /*119a0*/  FFMA.FTZ R9, R220, UR4, R9 ;  /* 0x00000004dc097c23 */ /* 0x000fc60008010009 */
[----:B------:R-:W-:Y:S02]  /*119b0*/  FSEL R93, R93, -INF , !P3 ;  /* 0xff8000005d5d7808 */ /* 0x000fe40005800000 */
[----:B------:R-:W-:Y:S01]  /*119c0*/  MUFU.TANH R18, R18 ;  /* 0x0000001200127308 */ /* 0x000fe20000002400 */
[----:B--2---:R-:W-:Y:S01]  /*119d0*/  FFMA.FTZ R4, R101, UR4, R4 ;  /* 0x0000000465047c23 */ /* 0x004fe20008010004 */
[----:B------:R-:W-:Y:S01]  /*119e0*/  FSEL R92, R9, -INF , !P4 ;  /* 0xff800000095c7808 */ /* 0x000fe20006000000 */
[----:B------:R-:W-:Y:S01]  /*119f0*/  FMUL.FTZ R9, R108, c[0x0][0x2ec] ;  /* 0x0000bb006c097a20 */ /* 0x000fe20000410000 */
[C---:B------:R-:W-:Y:S02]  /*11a00*/  ISETP.GE.AND P3, PT, R103.reuse, R167, PT ;  /* 0x000000a76700720c */ /* 0x040fe40003f66270 */
[----:B------:R-:W-:Y:S02]  /*11a10*/  ISETP.GE.AND P4, PT, R103, R165, PT ;  /* 0x000000a56700720c */ /* 0x000fe40003f86270 */
[----:B------:R-:W-:Y:S01]  /*11a20*/  MUFU.TANH R22, R22 ;  /* 0x0000001600167308 */ /* 0x000fe20000002400 */
[----:B---3--:R-:W-:Y:S01]  /*11a30*/  FFMA.FTZ R12, R51, UR4, R12 ;  /* 0x00000004330c7c23 */ /* 0x008fe2000801000c */
[----:B------:R-:W-:Y:S01]  /*11a40*/  FSEL R95, R4, -INF , !P6 ;  /* 0xff800000045f7808 */ /* 0x000fe20007000000 */
[----:B------:R-:W-:Y:S01]  /*11a50*/  FMUL.FTZ R4, R96, c[0x0][0x2ec] ;  /* 0x0000bb0060047a20 */ /* 0x000fe20000410000 */
[----:B------:R-:W-:-:S02]  /*11a60*/  ISETP.GE.AND P6, PT, R121, R167, PT ;  /* 0x000000a77900720c */ /* 0x000fc40003fc6270 */
[----:B------:R-:W-:Y:S01]  /*11a70*/  FSEL R169, R12, -INF , !P0 ;  /* 0xff8000000ca97808 */ /* 0x000fe20004000000 */
[----:B------:R-:W-:Y:S01]  /*11a80*/  FMUL.FTZ R12, R118, c[0x0][0x2ec] ;  /* 0x0000bb00760c7a20 */ /* 0x000fe20000410000 */
[----:B------:R-:W1:Y:S01]  /*11a90*/  I2F R43, R103 ;  /* 0x00000067002b7306 */ /* 0x000e620000201400 */
[----:B------:R-:W-:-:S07]  /*11aa0*/  ISETP.GE.AND P0, PT, R252, R167, PT ;  /* 0x000000a7fc00720c */ /* 0x000fce0003f06270 */
[----:B------:R-:W2:Y:S08]  /*11ab0*/  MUFU.TANH R13, R13 ;  /* 0x0000000d000d7308 */ /* 0x000eb00000002400 */
[----:B------:R-:W-:Y:S01]  /*11ac0*/  MUFU.TANH R6, R6 ;  /* 0x0000000600067308 */ /* 0x000fe20000002400 */
[C---:B-1----:R-:W-:Y:S02]  /*11ad0*/  FFMA.FTZ R18, R43.reuse, UR4, R18 ;  /* 0x000000042b127c23 */ /* 0x042fe40008010012 */
[----:B------:R-:W-:-:S03]  /*11ae0*/  FFMA.FTZ R22, R43, UR4, R22 ;  /* 0x000000042b167c23 */ /* 0x000fc60008010016 */
[----:B------:R-:W-:Y:S02]  /*11af0*/  FSEL R103, R18, -INF , !P3 ;  /* 0xff80000012677808 */ /* 0x000fe40005800000 */
[----:B------:R-:W1:Y:S01]  /*11b00*/  I2F R97, R252 ;  /* 0x000000fc00617306 */ /* 0x000e620000201400 */
[----:B--2---:R-:W-:Y:S01]  /*11b10*/  FFMA.FTZ R13, R51, UR4, R13 ;  /* 0x00000004330d7c23 */ /* 0x004fe2000801000d */
[----:B------:R-:W-:Y:S02]  /*11b20*/  FSEL R101, R22, -INF , !P4 ;  /* 0xff80000016657808 */ /* 0x000fe40006000000 */
[----:B------:R-:W-:Y:S02]  /*11b30*/  ISETP.GE.AND P3, PT, R125, R167, PT ;  /* 0x000000a77d00720c */ /* 0x000fe40003f66270 */
[----:B------:R-:W-:Y:S01]  /*11b40*/  FSEL R130, R13, -INF , !P2 ;  /* 0xff8000000d827808 */ /* 0x000fe20005000000 */
[----:B------:R-:W-:Y:S01]  /*11b50*/  FMUL.FTZ R13, R110, c[0x0][0x2ec] ;  /* 0x0000bb006e0d7a20 */ /* 0x000fe20000410000 */
[----:B------:R-:W2:Y:S01]  /*11b60*/  MUFU.TANH R7, R7 ;  /* 0x0000000700077308 */ /* 0x000ea20000002400 */
[-C--:B------:R-:W-:Y:S01]  /*11b70*/  ISETP.GE.AND P4, PT, R125, R165.reuse, PT ;  /* 0x000000a57d00720c */ /* 0x080fe20003f86270 */
[----:B------:R-:W-:Y:S01]  /*11b80*/  IMAD.U32 R125, RZ, RZ, UR6 ;  /* 0x00000006ff7d7e24 */ /* 0x000fe2000f8e00ff */
[----:B------:R-:W-:-:S04]  /*11b90*/  ISETP.GE.AND P2, PT, R252, R165, PT ;  /* 0x000000a5fc00720c */ /* 0x000fc80003f46270 */
[----:B------:R-:W-:Y:S01]  /*11ba0*/  LOP3.LUT R125, R125, 0xd0, R243, 0xfe, !PT ;  /* 0x000000d07d7d7812 */ /* 0x000fe200078efef3 */
[----:B------:R-:W-:Y:S01]  /*11bb0*/  MUFU.TANH R31, R31 ;  /* 0x0000001f001f7308 */ /* 0x000fe20000002400 */
[----:B-1----:R-:W-:-:S05]  /*11bc0*/  FFMA.FTZ R6, R97, UR4, R6 ;  /* 0x0000000461067c23 */ /* 0x002fca0008010006 */
[----:B------:R-:W-:Y:S01]  /*11bd0*/  FSEL R99, R6, -INF , !P0 ;  /* 0xff80000006637808 */ /* 0x000fe20004000000 */
[----:B------:R-:W-:Y:S01]  /*11be0*/  FMUL.FTZ R6, R98, c[0x0][0x2ec] ;  /* 0x0000bb0062067a20 */ /* 0x000fe20000410000 */
[----:B------:R-:W1:Y:S01]  /*11bf0*/  I2F R115, R121 ;  /* 0x0000007900737306 */ /* 0x000e620000201400 */
[----:B--2---:R-:W-:Y:S01]  /*11c00*/  FFMA.FTZ R97, R97, UR4, R7 ;  /* 0x0000000461617c23 */ /* 0x004fe20008010007 */
[----:B------:R-:W-:Y:S01]  /*11c10*/  ISETP.GE.AND P0, PT, R107, R167, PT ;  /* 0x000000a76b00720c */ /* 0x000fe20003f06270 */
[----:B------:R-:W-:-:S03]  /*11c20*/  FMUL.FTZ R7, R114, c[0x0][0x2ec] ;  /* 0x0000bb0072077a20 */ /* 0x000fc60000410000 */
[----:B------:R-:W-:Y:S02]  /*11c30*/  FSEL R97, R97, -INF , !P2 ;  /* 0xff80000061617808 */ /* 0x000fe40005000000 */
[----:B------:R-:W2:Y:S01]  /*11c40*/  I2F R26, R107 ;  /* 0x0000006b001a7306 */ /* 0x000ea20000201400 */
[----:B------:R-:W-:-:S07]  /*11c50*/  ISETP.GE.AND P2, PT, R107, R165, PT ;  /* 0x000000a56b00720c */ /* 0x000fce0003f46270 */
[----:B------:R-:W3:Y:S01]  /*11c60*/  MUFU.TANH R41, R41 ;  /* 0x0000002900297308 */ /* 0x000ee20000002400 */
[C---:B-1----:R-:W-:Y:S02]  /*11c70*/  FFMA.FTZ R31, R115.reuse, UR4, R31 ;  /* 0x00000004731f7c23 */ /* 0x042fe4000801001f */
[----:B------:R-:W-:-:S05]  /*11c80*/  FFMA.FTZ R39, R115, UR4, R39 ;  /* 0x0000000473277c23 */ /* 0x000fca0008010027 */
[----:B------:R-:W-:Y:S01]  /*11c90*/  I2F R32, R119 ;  /* 0x0000007700207306 */ /* 0x000fe20000201400 */
[----:B--2---:R-:W-:Y:S01]  /*11ca0*/  FFMA.FTZ R108, R26, UR4, R113 ;  /* 0x000000041a6c7c23 */ /* 0x004fe20008010071 */
[----:B------:R-:W-:Y:S01]  /*11cb0*/  FSEL R107, R31, -INF , !P6 ;  /* 0xff8000001f6b7808 */ /* 0x000fe20007000000 */
[----:B------:R-:W-:Y:S01]  /*11cc0*/  FMUL.FTZ R31, R102, c[0x0][0x2ec] ;  /* 0x0000bb00661f7a20 */ /* 0x000fe20000410000 */
[----:B------:R-:W-:Y:S01]  /*11cd0*/  FSEL R105, R39, -INF , !P5 ;  /* 0xff80000027697808 */ /* 0x000fe20006800000 */
[----:B------:R-:W-:Y:S01]  /*11ce0*/  FMUL.FTZ R39, R100, c[0x0][0x2ec] ;  /* 0x0000bb0064277a20 */ /* 0x000fe20000410000 */
[----:B------:R-:W-:Y:S01]  /*11cf0*/  FSEL R108, R108, -INF , !P0 ;  /* 0xff8000006c6c7808 */ /* 0x000fe20004000000 */
[----:B------:R-:W-:Y:S01]  /*11d00*/  FFMA.FTZ R127, R26, UR4, R127 ;  /* 0x000000041a7f7c23 */ /* 0x000fe2000801007f */
[----:B------:R-:W1:Y:S01]  /*11d10*/  MUFU.TANH R8, R116 ;  /* 0x0000007400087308 */ /* 0x000e620000002400 */
[----:B---3--:R-:W-:Y:S01]  /*11d20*/  FFMA.FTZ R41, R128, UR4, R41 ;  /* 0x0000000480297c23 */ /* 0x008fe20008010029 */
[----:B------:R-:W-:-:S02]  /*11d30*/  ISETP.GE.AND P0, PT, R125, R167, PT ;  /* 0x000000a77d00720c */ /* 0x000fc40003f06270 */
[----:B------:R-:W-:Y:S02]  /*11d40*/  FSEL R104, R127, -INF , !P2 ;  /* 0xff8000007f687808 */ /* 0x000fe40005000000 */
[----:B------:R-:W-:Y:S02]  /*11d50*/  FSEL R109, R41, -INF , !P3 ;  /* 0xff800000296d7808 */ /* 0x000fe40005800000 */
[----:B------:R-:W2:Y:S01]  /*11d60*/  MUFU.TANH R5, R5 ;  /* 0x0000000500057308 */ /* 0x000ea20000002400 */
[-C--:B------:R-:W-:Y:S02]  /*11d70*/  ISETP.GE.AND P3, PT, R119, R167.reuse, PT ;  /* 0x000000a77700720c */ /* 0x080fe40003f66270 */
[C---:B------:R-:W-:Y:S02]  /*11d80*/  ISETP.GE.AND P6, PT, R131.reuse, R167, PT ;  /* 0x000000a78300720c */ /* 0x040fe40003fc6270 */
[-C--:B------:R-:W-:Y:S02]  /*11d90*/  ISETP.GE.AND P5, PT, R131, R165.reuse, PT ;  /* 0x000000a58300720c */ /* 0x080fe40003fa6270 */
[----:B------:R-:W-:Y:S01]  /*11da0*/  ISETP.GE.AND P2, PT, R125, R165, PT ;  /* 0x000000a57d00720c */ /* 0x000fe20003f46270 */
[----:B------:R-:W-:Y:S01]  /*11db0*/  I2F R111, R131 ;  /* 0x00000083006f7306 */ /* 0x000fe20000201400 */
[----:B-1----:R-:W-:-:S07]  /*11dc0*/  FFMA.FTZ R8, R129, UR4, R8 ;  /* 0x0000000481087c23 */ /* 0x002fce0008010008 */
[----:B------:R-:W1:Y:S01]  /*11dd0*/  MUFU.TANH R16, R120 ;  /* 0x0000007800107308 */ /* 0x000e620000002400 */
[----:B--2---:R-:W-:-:S05]  /*11de0*/  FFMA.FTZ R5, R32, UR4, R5 ;  /* 0x0000000420057c23 */ /* 0x004fca0008010005 */
[----:B------:R-:W-:Y:S01]  /*11df0*/  FSEL R113, R5, -INF , !P3 ;  /* 0xff80000005717808 */ /* 0x000fe20005800000 */
[----:B------:R-:W-:Y:S01]  /*11e00*/  FMUL.FTZ R5, R78, c[0x0][0x2ec] ;  /* 0x0000bb004e057a20 */ /* 0x000fe20000410000 */
[----:B------:R-:W2:Y:S01]  /*11e10*/  MUFU.TANH R20, R20 ;  /* 0x0000001400147308 */ /* 0x000ea20000002400 */
[----:B------:R-:W-:-:S07]  /*11e20*/  ISETP.GE.AND P3, PT, R42, R167, PT ;  /* 0x000000a72a00720c */ /* 0x000fce0003f66270 */
[----:B------:R-:W-:Y:S01]  /*11e30*/  I2F R34, R50 ;  /* 0x0000003200227306 */ /* 0x000fe20000201400 */
[----:B-1----:R-:W-:-:S05]  /*11e40*/  FFMA.FTZ R16, R111, UR4, R16 ;  /* 0x000000046f107c23 */ /* 0x002fca0008010010 */
[----:B------:R-:W-:Y:S02]  /*11e50*/  FSEL R110, R16, -INF , !P6 ;  /* 0xff800000106e7808 */ /* 0x000fe40007000000 */
[----:B------:R-:W1:Y:S01]  /*11e60*/  MUFU.TANH R17, R17 ;  /* 0x0000001100117308 */ /* 0x000e620000002400 */
[----:B--2---:R-:W-:Y:S01]  /*11e70*/  FFMA.FTZ R20, R111, UR4, R20 ;  /* 0x000000046f147c23 */ /* 0x004fe20008010014 */
[----:B------:R-:W-:Y:S02]  /*11e80*/  FSEL R111, R8, -INF , !P0 ;  /* 0xff800000086f7808 */ /* 0x000fe40004000000 */
[-C--:B------:R-:W-:Y:S02]  /*11e90*/  ISETP.GE.AND P0, PT, R50, R167.reuse, PT ;  /* 0x000000a73200720c */ /* 0x080fe40003f06270 */
[----:B------:R-:W-:Y:S02]  /*11ea0*/  FSEL R100, R20, -INF , !P5 ;  /* 0xff80000014647808 */ /* 0x000fe40006800000 */
[----:B------:R-:W-:Y:S01]  /*11eb0*/  I2F R33, R30 ;  /* 0x0000001e00217306 */ /* 0x000fe20000201400 */
[----:B------:R-:W-:-:S02]  /*11ec0*/  ISETP.GE.AND P6, PT, R52, R167, PT ;  /* 0x000000a73400720c */ /* 0x000fc40003fc6270 */
[----:B------:R-:W-:-:S05]  /*11ed0*/  ISETP.GE.AND P5, PT, R52, R165, PT ;  /* 0x000000a53400720c */ /* 0x000fca0003fa6270 */
[----:B------:R-:W2:Y:S01]  /*11ee0*/  MUFU.TANH R4, R4 ;  /* 0x0000000400047308 */ /* 0x000ea20000002400 */
[----:B-1----:R-:W-:-:S05]  /*11ef0*/  FFMA.FTZ R17, R34, UR4, R17 ;  /* 0x0000000422117c23 */ /* 0x002fca0008010011 */
[----:B------:R-:W-:Y:S02]  /*11f00*/  FSEL R78, R17, -INF , !P0 ;  /* 0xff800000114e7808 */ /* 0x000fe40004000000 */
[----:B------:R-:W1:Y:S01]  /*11f10*/  MUFU.TANH R45, R45 ;  /* 0x0000002d002d7308 */ /* 0x000e620000002400 */
[----:B------:R-:W-:-:S07]  /*11f20*/  ISETP.GE.AND P0, PT, R30, R167, PT ;  /* 0x000000a71e00720c */ /* 0x000fce0003f06270 */
[----:B------:R-:W3:Y:S01]  /*11f30*/  MUFU.TANH R12, R12 ;  /* 0x0000000c000c7308 */ /* 0x000ee20000002400 */
[----:B--2---:R-:W-:-:S05]  /*11f40*/  FFMA.FTZ R4, R33, UR4, R4 ;  /* 0x0000000421047c23 */ /* 0x004fca0008010004 */
[----:B------:R-:W-:Y:S02]  /*11f50*/  FSEL R117, R4, -INF , !P0 ;  /* 0xff80000004757808 */ /* 0x000fe40004000000 */
[----:B------:R-:W2:Y:S01]  /*11f60*/  MUFU.TANH R7, R7 ;  /* 0x0000000700077308 */ /* 0x000ea20000002400 */
[----:B-1----:R-:W-:Y:S01]  /*11f70*/  FFMA.FTZ R45, R128, UR4, R45 ;  /* 0x00000004802d7c23 */ /* 0x002fe2000801002d */
[----:B------:R-:W-:-:S04]  /*11f80*/  PLOP3.LUT P0, PT, PT, PT, UP0, 0x80, 0x0 ;  /* 0x000000000000781c */ /* 0x000fc80003f0f008 */
[----:B------:R-:W-:Y:S02]  /*11f90*/  FSEL R106, R45, -INF , !P4 ;  /* 0xff8000002d6a7808 */ /* 0x000fe40006000000 */
[----:B------:R-:W-:Y:S01]  /*11fa0*/  I2F R54, R52 ;  /* 0x0000003400367306 */ /* 0x000fe20000201400 */
[----:B---3--:R-:W-:Y:S01]  /*11fb0*/  FFMA.FTZ R12, R129, UR4, R12 ;  /* 0x00000004810c7c23 */ /* 0x008fe2000801000c */
[----:B------:R-:W-:-:S04]  /*11fc0*/  ISETP.GE.AND P4, PT, R119, R165, PT ;  /* 0x000000a57700720c */ /* 0x000fc80003f86270 */
[----:B------:R-:W-:Y:S02]  /*11fd0*/  FSEL R102, R12, -INF , !P2 ;  /* 0xff8000000c667808 */ /* 0x000fe40005000000 */
[----:B------:R-:W-:Y:S01]  /*11fe0*/  I2F R28, R42 ;  /* 0x0000002a001c7306 */ /* 0x000fe20000201400 */
[----:B--2---:R-:W-:Y:S01]  /*11ff0*/  FFMA.FTZ R7, R32, UR4, R7 ;  /* 0x0000000420077c23 */ /* 0x004fe20008010007 */
[----:B------:R-:W-:-:S04]  /*12000*/  ISETP.GE.AND P2, PT, R50, R165, PT ;  /* 0x000000a53200720c */ /* 0x000fc80003f46270 */
        /* <DEDUP_REMOVED lines=8> */
[----:B--2---:R-:W-:Y:S01]  /*12090*/  FFMA.FTZ R13, R54, UR4, R13 ;  /* 0x00000004360d7c23 */ /* 0x004fe2000801000d */
[----:B------:R-:W-:-:S04]  /*120a0*/  ISETP.GE.AND P6, PT, R44, R167, PT ;  /* 0x000000a72c00720c */ /* 0x000fc80003fc6270 */
[----:B------:R-:W-:Y:S02]  /*120b0*/  FSEL R98, R13, -INF , !P5 ;  /* 0xff8000000d627808 */ /* 0x000fe40006800000 */
[----:B------:R-:W2:Y:S01]  /*120c0*/  MUFU.TANH R31, R31 ;  /* 0x0000001f001f7308 */ /* 0x000ea20000002400 */
[----:B---3--:R-:W-:Y:S01]  /*120d0*/  FFMA.FTZ R21, R34, UR4, R21 ;  /* 0x0000000422157c23 */ /* 0x008fe20008010015 */
[----:B------:R-:W-:-:S04]  /*120e0*/  ISETP.GE.AND P5, PT, R124, R167, PT ;  /* 0x000000a77c00720c */ /* 0x000fc80003fa6270 */
[----:B------:R-:W-:Y:S02]  /*120f0*/  FSEL R115, R21, -INF , !P2 ;  /* 0xff80000015737808 */ /* 0x000fe40005000000 */
[----:B------:R-:W3:Y:S01]  /*12100*/  I2F R38, R44 ;  /* 0x0000002c00267306 */ /* 0x000ee20000201400 */
[----:B-1----:R-:W-:Y:S01]  /*12110*/  FFMA.FTZ R39, R28, UR4, R39 ;  /* 0x000000041c277c23 */ /* 0x002fe20008010027 */
[----:B------:R-:W-:-:S04]  /*12120*/  ISETP.GE.AND P2, PT, R30, R165, PT ;  /* 0x000000a51e00720c */ /* 0x000fc80003f46270 */
[----:B------:R-:W-:Y:S02]  /*12130*/  FSEL R116, R39, -INF , !P3 ;  /* 0xff80000027747808 */ /* 0x000fe40005800000 */
[----:B------:R-:W-:Y:S01]  /*12140*/  I2F R35, R124 ;  /* 0x0000007c00237306 */ /* 0x000fe20000201400 */
[----:B--2---:R-:W-:Y:S01]  /*12150*/  FFMA.FTZ R31, R28, UR4, R31 ;  /* 0x000000041c1f7c23 */ /* 0x004fe2000801001f */
[----:B------:R-:W-:Y:S01]  /*12160*/  BAR.SYNC.DEFER_BLOCKING 0x0 ;  /* 0x0000000000007b1d */ /* 0x000fe20000010000 */
[----:B------:R-:W-:-:S03]  /*12170*/  ISETP.GE.AND P3, PT, R46, R165, PT ;  /* 0x000000a52e00720c */ /* 0x000fc60003f66270 */
[----:B------:R-:W-:Y:S02]  /*12180*/  FSEL R114, R31, -INF , !P4 ;  /* 0xff8000001f727808 */ /* 0x000fe40006000000 */
[----:B------:R-:W-:Y:S01]  /*12190*/  I2F R25, R46 ;  /* 0x0000002e00197306 */ /* 0x000fe20000201400 */
[----:B---3--:R-:W-:Y:S01]  /*121a0*/  FFMA.FTZ R7, R38, UR4, R215 ;  /* 0x0000000426077c23 */ /* 0x008fe200080100d7 */
[----:B------:R-:W-:-:S04]  /*121b0*/  ISETP.GE.AND P4, PT, R24, R165, PT ;  /* 0x000000a51800720c */ /* 0x000fc80003f86270 */
[----:B------:R-:W-:Y:S02]  /*121c0*/  FSEL R7, R7, -INF , !P6 ;  /* 0xff80000007077808 */ /* 0x000fe40007000000 */
[----:B------:R-:W1:Y:S08]  /*121d0*/  I2F R126, R24 ;  /* 0x00000018007e7306 */ /* 0x000e700000201400 */
[----:B------:R-:W2:Y:S08]  /*121e0*/  MUFU.TANH R6, R6 ;  /* 0x0000000600067308 */ /* 0x000eb00000002400 */
[----:B------:R3:W4:Y:S01]  /*121f0*/  MUFU.TANH R8, R5 ;  /* 0x0000000500087308 */ /* 0x0007220000002400 */
[----:B-1----:R-:W-:-:S05]  /*12200*/  FFMA.FTZ R126, R126, UR4, R217 ;  /* 0x000000047e7e7c23 */ /* 0x002fca00080100d9 */
[----:B------:R-:W-:Y:S01]  /*12210*/  FSEL R4, R126, -INF , !P4 ;  /* 0xff8000007e047808 */ /* 0x000fe20006000000 */
[----:B--2---:R-:W-:-:S05]  /*12220*/  FFMA.FTZ R6, R33, UR4, R6 ;  /* 0x0000000421067c23 */ /* 0x004fca0008010006 */
[----:B------:R-:W-:Y:S01]  /*12230*/  FSEL R118, R6, -INF , !P2 ;  /* 0xff80000006767808 */ /* 0x000fe20005000000 */
[----:B---3--:R-:W-:Y:S02]  /*12240*/  FFMA.FTZ R5, R35, UR4, R218 ;  /* 0x0000000423057c23 */ /* 0x008fe400080100da */
[----:B----4-:R-:W-:-:S03]  /*12250*/  FFMA.FTZ R8, R25, UR4, R8 ;  /* 0x0000000419087c23 */ /* 0x010fc60008010008 */
        /* <DEDUP_REMOVED lines=12> */
[----:B------:R-:W-:-:S04]  /*12320*/  MOV R6, UR22 ;  /* 0x0000001600067c02 */ /* 0x000fc80008000f00 */
[----:B------:R-:W-:-:S03]  /*12330*/  IABS R6, R6 ;  /* 0x0000000600067213 */ /* 0x000fc60000000000 */
        /* <DEDUP_REMOVED lines=64> */
.L_x_2504:
[----:B------:R-:W-:-:S04]  /*12740*/  LEA R8, -R12, RZ, 0x8 ;  /* 0x000000ff0c087211 */ /* 0x000fc800078e41ff */
[----:B------:R-:W-:Y:S02]  /*12750*/  SHF.R.S32.HI R6, RZ, 0x1f, R8 ;  /* 0x0000001fff067819 */ /* 0x000fe40000011408 */
.L_x_2505:
[--C-:B------:R-:W-:Y:S01]  /*12760*/  @!P1 IMAD.MOV.U32 R20, RZ, RZ, R62.reuse ;  /* 0x000000ffff149224 */ /* 0x100fe200078e003e */
[----:B------:R-:W-:Y:S01]  /*12770*/  @!P1 IADD3 R16, P2, P0, R8, UR18, R62 ;  /* 0x0000001208109c10 */ /* 0x000fe2000f85e03e */
[--C-:B------:R-:W-:Y:S01]  /*12780*/  @!P1 IMAD.MOV.U32 R21, RZ, RZ, R63.reuse ;  /* 0x000000ffff159224 */ /* 0x100fe200078e003f */
[----:B------:R1:W-:Y:S01]  /*12790*/  @P1 STS.128 [R242+0x2000], RZ ;  /* 0x002000fff2001388 */ /* 0x0003e20000000c00 */
[----:B------:R-:W-:Y:S01]  /*127a0*/  @!P1 IMAD.MOV.U32 R17, RZ, RZ, c[0x0][0x19c] ;  /* 0x00006700ff119624 */ /* 0x000fe200078e00ff */
[----:B------:R-:W-:Y:S01]  /*127b0*/  @!P1 IADD3.X R13, R6, UR15, R63, P2, P0 ;  /* 0x0000000f060d9c10 */ /* 0x000fe200097e043f */
[----:B------:R-:W-:Y:S01]  /*127c0*/  @!P1 IMAD.WIDE.U32 R30, R12, 0x30, R20 ;  /* 0x000000300c1e9825 */ /* 0x000fe200078e0014 */
[----:B------:R-:W-:Y:S01]  /*127d0*/  @!P1 LEA R124, P3, R16, c[0x0][0x168], 0x1 ;  /* 0x00005a00107c9a11 */ /* 0x000fe200078608ff */
[----:B------:R-:W-:Y:S02]  /*127e0*/  BSSY B0, `(.L_x_2506) ;  /* 0x00000c2000007945 */ /* 0x000fe40003800000 */
[----:B------:R-:W-:Y:S01]  /*127f0*/  @!P1 IMAD.MOV.U32 R9, RZ, RZ, c[0x0][0x19c] ;  /* 0x00006700ff099624 */ /* 0x000fe200078e00ff */
[----:B------:R-:W-:Y:S01]  /*12800*/  @!P1 IADD3 R18, P2, R8, R30, RZ ;  /* 0x0000001e08129210 */ /* 0x000fe20007f5e0ff */
[----:B------:R-:W-:Y:S01]  /*12810*/  @!P1 IMAD.WIDE.U32 R20, R12, 0x50, R62 ;  /* 0x000000500c149825 */ /* 0x000fe200078e003e */
[----:B------:R-:W-:-:S03]  /*12820*/  @!P1 LEA.HI.X R125, R16, c[0x0][0x16c], R13, 0x1, P3 ;  /* 0x00005b00107d9a11 */ /* 0x000fc600018f0c0d */
[----:B------:R-:W-:Y:S01]  /*12830*/  @!P1 IMAD R17, R17, 0x30, RZ ;  /* 0x0000003011119824 */ /* 0x000fe200078e02ff */
[----:B------:R-:W-:Y:S01]  /*12840*/  @!P1 IADD3 R25, P0, R8, R20, RZ ;  /* 0x0000001408199210 */ /* 0x000fe20007f1e0ff */
[----:B------:R-:W-:Y:S02]  /*12850*/  @!P1 IMAD R9, R9, 0x50, RZ ;  /* 0x0000005009099824 */ /* 0x000fe400078e02ff */
[--C-:B------:R-:W-:Y:S01]  /*12860*/  @!P1 IMAD.MOV.U32 R42, RZ, RZ, R62.reuse ;  /* 0x000000ffff2a9224 */ /* 0x100fe200078e003e */
[C---:B------:R-:W-:Y:S01]  /*12870*/  @!P1 IADD3.X R17, R6.reuse, R17, R31, P2, !PT ;  /* 0x0000001106119210 */ /* 0x040fe200017fe41f */
[----:B------:R-:W-:Y:S01]  /*12880*/  @!P1 IMAD.MOV.U32 R43, RZ, RZ, R63 ;  /* 0x000000ffff2b9224 */ /* 0x000fe200078e003f */
[----:B------:R-:W-:Y:S01]  /*12890*/  @!P1 IADD3.X R22, R6, R9, R21, P0, !PT ;  /* 0x0000000906169210 */ /* 0x000fe200007fe415 */
[----:B------:R-:W-:Y:S02]  /*128a0*/  @!P1 IMAD.MOV.U32 R38, RZ, RZ, R62 ;  /* 0x000000ffff269224 */ /* 0x000fe400078e003e */
[----:B------:R-:W-:-:S02]  /*128b0*/  @!P1 IMAD.MOV.U32 R39, RZ, RZ, R63 ;  /* 0x000000ffff279224 */ /* 0x000fc400078e003f */
[----:B------:R-:W-:Y:S02]  /*128c0*/  @!P1 IMAD.MOV.U32 R30, RZ, RZ, R62 ;  /* 0x000000ffff1e9224 */ /* 0x000fe400078e003e */
[----:B------:R-:W-:Y:S02]  /*128d0*/  @!P1 IMAD.MOV.U32 R31, RZ, RZ, R63 ;  /* 0x000000ffff1f9224 */ /* 0x000fe400078e003f */
[----:B------:R-:W-:Y:S02]  /*128e0*/  @!P1 IMAD.MOV.U32 R21, RZ, RZ, c[0x0][0x19c] ;  /* 0x00006700ff159624 */ /* 0x000fe400078e00ff */
[----:B------:R-:W-:-:S04]  /*128f0*/  @!P1 IMAD.WIDE.U32 R50, R12, 0x60, R42 ;  /* 0x000000600c329825 */ /* 0x000fc800078e002a */
[----:B------:R-:W-:-:S04]  /*12900*/  @!P1 IMAD.WIDE.U32 R46, R12, 0x70, R38 ;  /* 0x000000700c2e9825 */ /* 0x000fc800078e0026 */
[----:B------:R-:W-:Y:S01]  /*12910*/  @!P1 IMAD.MOV.U32 R13, RZ, RZ, c[0x0][0x19c] ;  /* 0x00006700ff0d9624 */ /* 0x000fe200078e00ff */
[----:B------:R-:W-:Y:S01]  /*12920*/  @!P1 IADD3 R33, P3, R8, R46, RZ ;  /* 0x0000002e08219210 */ /* 0x000fe20007f7e0ff */
[----:B------:R-:W-:Y:S02]  /*12930*/  @!P1 IMAD.MOV.U32 R9, RZ, RZ, c[0x0][0x19c] ;  /* 0x00006700ff099624 */ /* 0x000fe400078e00ff */
[----:B------:R-:W-:Y:S01]  /*12940*/  @!P1 IMAD.WIDE.U32 R44, R12, 0x90, R30 ;  /* 0x000000900c2c9825 */ /* 0x000fe200078e001e */
[----:B------:R-:W-:-:S03]  /*12950*/  @!P1 IADD3 R31, P4, R8, R50, RZ ;  /* 0x00000032081f9210 */ /* 0x000fc60007f9e0ff */
[----:B------:R-:W-:Y:S01]  /*12960*/  @!P1 IMAD.WIDE.U32 R42, R12, 0xa0, R62 ;  /* 0x000000a00c2a9825 */ /* 0x000fe200078e003e */
[----:B------:R-:W-:-:S03]  /*12970*/  @!P1 IADD3 R39, P2, R8, R44, RZ ;  /* 0x0000002c08279210 */ /* 0x000fc60007f5e0ff */
[----:B------:R-:W-:Y:S01]  /*12980*/  @!P1 IMAD.MOV.U32 R35, RZ, RZ, c[0x0][0x19c] ;  /* 0x00006700ff239624 */ /* 0x000fe200078e00ff */
[----:B------:R-:W-:Y:S01]  /*12990*/  @!P1 IADD3 R41, P0, R8, R42, RZ ;  /* 0x0000002a08299210 */ /* 0x000fe20007f1e0ff */
[----:B------:R-:W-:Y:S02]  /*129a0*/  @!P1 IMAD R21, R21, 0x70, RZ ;  /* 0x0000007015159824 */ /* 0x000fe400078e02ff */
        /* <DEDUP_REMOVED lines=15> */
[----:B------:R-:W-:Y:S02]  /*12aa0*/  @!P1 IMAD.MOV.U32 R21, RZ, RZ, c[0x0][0x19c] ;  /* 0x00006700ff159624 */ /* 0x000fe400078e00ff */
[----:B------:R-:W-:Y:S02]  /*12ab0*/  @!P1 IMAD.MOV.U32 R13, RZ, RZ, c[0x0][0x19c] ;  /* 0x00006700ff0d9624 */ /* 0x000fe400078e00ff */
[----:B------:R-:W-:Y:S02]  /*12ac0*/  @!P1 IMAD.MOV.U32 R9, RZ, RZ, c[0x0][0x19c] ;  /* 0x00006700ff099624 */ /* 0x000fe400078e00ff */
[----:B------:R-:W-:-:S04]  /*12ad0*/  @!P1 IMAD.WIDE.U32 R126, R12, 0xc0, R44 ;  /* 0x000000c00c7e9825 */ /* 0x000fc800078e002c */
[----:B------:R-:W-:Y:S01]  /*12ae0*/  @!P1 IMAD.WIDE.U32 R122, R12, 0xd0, R42 ;  /* 0x000000d00c7a9825 */ /* 0x000fe200078e002a */
[C---:B------:R-:W-:Y:S02]  /*12af0*/  @!P1 IADD3 R43, P4, R8.reuse, R128, RZ ;  /* 0x00000080082b9210 */ /* 0x040fe40007f9e0ff */
[----:B------:R-:W-:Y:S01]  /*12b00*/  @!P1 IADD3 R45, P3, R8, R126, RZ ;  /* 0x0000007e082d9210 */ /* 0x000fe20007f7e0ff */
        /* <DEDUP_REMOVED lines=17> */
[CC--:B------:R-:W-:Y:S02]  /*12c20*/  @!P1 LEA.HI.X R119, R12.reuse, R63.reuse, R119, 0x6, P3 ;  /* 0x0000003f0c779211 */ /* 0x0c0fe400018f3477 */
[----:B------:R-:W-:Y:S02]  /*12c30*/  @!P1 LEA.HI.X R35, R12, R63, R35, 0x7, P2 ;  /* 0x0000003f0c239211 */ /* 0x000fe400010f3c23 */
[----:B------:R-:W-:Y:S02]  /*12c40*/  LEA R9, P0, R62, c[0x0][0x168], 0x1 ;  /* 0x00005a003e097a11 */ /* 0x000fe400078008ff */
[----:B------:R-:W-:-:S02]  /*12c50*/  @!P1 IADD3 R21, P3, R8, R21, RZ ;  /* 0x0000001508159210 */ /* 0x000fc40007f7e0ff */
[----:B------:R-:W-:Y:S02]  /*12c60*/  @!P1 IADD3 R28, P2, R8, R121, RZ ;  /* 0x00000079081c9210 */ /* 0x000fe40007f5e0ff */
[----:B------:R-:W-:Y:S01]  /*12c70*/  @!P1 LEA.HI.X R13, R12, R63, R13, 0x5, P4 ;  /* 0x0000003f0c0d9211 */ /* 0x000fe200020f2c0d */
[----:B------:R-:W-:Y:S01]  /*12c80*/  @!P1 IMAD.X R20, R6, 0x1, R119, P3 ;  /* 0x0000000106149824 */ /* 0x000fe200018e0677 */
[----:B------:R-:W-:Y:S01]  /*12c90*/  @!P1 IADD3 R16, P4, R8, R123, RZ ;  /* 0x0000007b08109210 */ /* 0x000fe20007f9e0ff */
        /* <DEDUP_REMOVED lines=42> */
[----:B--2---:R-:W-:Y:S01]  /*12f40*/  @!P1 LEA R126, P4, R43, c[0x0][0x168], 0x1 ;  /* 0x00005a002b7e9a11 */ /* 0x004fe200078808ff */
        /* <DEDUP_REMOVED lines=75> */
.L_x_2507:
[----:B------:R-:W-:Y:S05]  /*13400*/  BSYNC B0 ;  /* 0x0000000000007941 */ /* 0x000fea0003800000 */
.L_x_2506:
[----:B------:R-:W0:Y:S01]  /*13410*/  LDGDEPBAR ;  /* 0x00000000000079af */ /* 0x000e220000000000 */
[----:B------:R-:W-:-:S04]  /*13420*/  LEA R248, P0, R8, R9, 0x1 ;  /* 0x0000000908f87211 */ /* 0x000fc800078008ff */
[----:B------:R-:W-:Y:S02]  /*13430*/  LEA.HI.X R249, R8, R249, R6, 0x1, P0 ;  /* 0x000000f908f97211 */ /* 0x000fe400000f0c06 */
.L_x_2503:
        /* <DEDUP_REMOVED lines=124> */
[----:B------:R-:W2:Y:S01]  /*13c00*/  SHFL.BFLY PT, R8, R13, 0x2, 0x1f ;  /* 0x0c401f000d087f89 */ /* 0x000ea200000e0000 */
[----:B------:R-:W-:-:S04]  /*13c10*/  FMNMX.FTZ R6, R114, R9, !PT ;  /* 0x0000000972067209 */ /* 0x000fc80007810000 */
[----:B------:R-:W-:-:S04]  /*13c20*/  FMNMX.FTZ R9, R87, R6, !PT ;  /* 0x0000000657097209 */ /* 0x000fc80007810000 */
[----:B------:R-:W-:-:S04]  /*13c30*/  FMNMX.FTZ R9, R118, R9, !PT ;  /* 0x0000000976097209 */ /* 0x000fc80007810000 */
[----:B------:R-:W-:-:S05]  /*13c40*/  FMNMX.FTZ R9, R86, R9, !PT ;  /* 0x0000000956097209 */ /* 0x000fca0007810000 */
[----:B------:R-:W3:Y:S01]  /*13c50*/  SHFL.BFLY PT, R6, R9, 0x2, 0x1f ;  /* 0x0c401f0009067f89 */ /* 0x000ee200000e0000 */
[----:B--2---:R-:W-:-:S05]  /*13c60*/  FMNMX.FTZ R8, R13, R8, !PT ;  /* 0x000000080d087209 */ /* 0x004fca0007810000 */
[----:B-1----:R-:W1:Y:S01]  /*13c70*/  SHFL.BFLY PT, R127, R8, 0x1, 0x1f ;  /* 0x0c201f00087f7f89 */ /* 0x002e6200000e0000 */
[----:B---3--:R-:W-:-:S05]  /*13c80*/  FMNMX.FTZ R6, R9, R6, !PT ;  /* 0x0000000609067209 */ /* 0x008fca0007810000 */
[----:B------:R-:W2:Y:S01]  /*13c90*/  SHFL.BFLY PT, R125, R6, 0x1, 0x1f ;  /* 0x0c201f00067d7f89 */ /* 0x000ea200000e0000 */
[----:B-1----:R-:W-:-:S04]  /*13ca0*/  FMNMX.FTZ R127, R8, R127, !PT ;  /* 0x0000007f087f7209 */ /* 0x002fc80007810000 */
[C---:B------:R-:W-:Y:S01]  /*13cb0*/  FSETP.NEU.FTZ.AND P1, PT, R127.reuse, -INF , PT ;  /* 0xff8000007f00780b */ /* 0x040fe20003f3d000 */
[----:B------:R-:W-:-:S05]  /*13cc0*/  FMUL.FTZ R126, R127, c[0x0][0x23c] ;  /* 0x00008f007f7e7a20 */ /* 0x000fca0000410000 */
[----:B------:R-:W-:-:S05]  /*13cd0*/  FSEL R126, R126, RZ, P1 ;  /* 0x000000ff7e7e7208 */ /* 0x000fca0000800000 */
[--C-:B------:R-:W-:Y:S01]  /*13ce0*/  FFMA.FTZ R123, R7, c[0x0][0x23c], -R126.reuse ;  /* 0x00008f00077b7a23 */ /* 0x100fe2000001087e */
[----:B------:R-:W-:Y:S01]  /*13cf0*/  FSEL R7, R127, RZ, P1 ;  /* 0x000000ff7f077208 */ /* 0x000fe20000800000 */
[--C-:B------:R-:W-:Y:S01]  /*13d00*/  FFMA.FTZ R122, R19, c[0x0][0x23c], -R126.reuse ;  /* 0x00008f00137a7a23 */ /* 0x100fe2000001087e */
[----:B--2---:R-:W-:Y:S01]  /*13d10*/  FMNMX.FTZ R125, R6, R125, !PT ;  /* 0x0000007d067d7209 */ /* 0x004fe20007810000 */
[----:B------:R-:W1:Y:S01]  /*13d20*/  LDSM.16.MT88.4 R16, [R235+0xa000] ;  /* 0x00a00000eb10783b */ /* 0x000e620000004200 */
[--C-:B------:R-:W-:Y:S01]  /*13d30*/  FFMA.FTZ R124, R29, c[0x0][0x23c], -R126.reuse ;  /* 0x00008f001d7c7a23 */ /* 0x100fe2000001087e */
[----:B------:R-:W-:Y:S01]  /*13d40*/  MUFU.EX2 R123, R123 ;  /* 0x0000007b007b7308 */ /* 0x000fe20000000800 */
[C---:B------:R-:W-:Y:S01]  /*13d50*/  FSETP.NEU.FTZ.AND P0, PT, R125.reuse, -INF , PT ;  /* 0xff8000007d00780b */ /* 0x040fe20003f1d000 */
[C---:B------:R-:W-:Y:S02]  /*13d60*/  FMUL.FTZ R121, R125.reuse, c[0x0][0x23c] ;  /* 0x00008f007d797a20 */ /* 0x040fe40000410000 */
[----:B------:R-:W-:Y:S01]  /*13d70*/  FADD.FTZ R2, R2, -R7 ;  /* 0x8000000702027221 */ /* 0x000fe20000010000 */
[----:B------:R-:W-:Y:S01]  /*13d80*/  FSEL R7, R125, RZ, P0 ;  /* 0x000000ff7d077208 */ /* 0x000fe20000000000 */
[----:B------:R-:W-:Y:S01]  /*13d90*/  FFMA.FTZ R120, R15, c[0x0][0x23c], -R126 ;  /* 0x00008f000f787a23 */ /* 0x000fe2000001087e */
[----:B------:R-:W-:Y:S01]  /*13da0*/  FSEL R121, R121, RZ, P0 ;  /* 0x000000ff79797208 */ /* 0x000fe20000000000 */
[----:B------:R-:W-:Y:S01]  /*13db0*/  FMUL.FTZ R128, R2, c[0x0][0x23c] ;  /* 0x00008f0002807a20 */ /* 0x000fe20000410000 */
[----:B------:R-:W-:Y:S01]  /*13dc0*/  MUFU.EX2 R124, R124 ;  /* 0x0000007c007c7308 */ /* 0x000fe20000000800 */
[----:B------:R-:W-:-:S02]  /*13dd0*/  FADD.FTZ R7, R0, -R7 ;  /* 0x8000000700077221 */ /* 0x000fc40000010000 */
[--C-:B------:R-:W-:Y:S02]  /*13de0*/  FFMA.FTZ R119, R11, c[0x0][0x23c], -R121.reuse ;  /* 0x00008f000b777a23 */ /* 0x100fe40000010879 */
[--C-:B------:R-:W-:Y:S02]  /*13df0*/  FFMA.FTZ R63, R14, c[0x0][0x23c], -R121.reuse ;  /* 0x00008f000e3f7a23 */ /* 0x100fe40000010879 */
[--C-:B------:R-:W-:Y:S01]  /*13e00*/  FFMA.FTZ R62, R4, c[0x0][0x23c], -R121.reuse ;  /* 0x00008f00043e7a23 */ /* 0x100fe20000010879 */
[----:B------:R-:W2:Y:S01]  /*13e10*/  MUFU.EX2 R122, R122 ;  /* 0x0000007a007a7308 */ /* 0x000ea20000000800 */
[----:B------:R-:W-:Y:S02]  /*13e20*/  FFMA.FTZ R129, R10, c[0x0][0x23c], -R121 ;  /* 0x00008f000a817a23 */ /* 0x000fe40000010879 */
[----:B------:R-:W-:Y:S02]  /*13e30*/  FMUL.FTZ R2, R7, c[0x0][0x23c] ;  /* 0x00008f0007027a20 */ /* 0x000fe40000410000 */
[----:B------:R-:W-:-:S02]  /*13e40*/  FFMA.FTZ R0, R5, c[0x0][0x23c], -R126 ;  /* 0x00008f0005007a23 */ /* 0x000fc4000001087e */
[----:B------:R-:W3:Y:S01]  /*13e50*/  LDSM.16.MT88.4 R4, [R233+0xa000] ;  /* 0x00a00000e904783b */ /* 0x000ee20000004200 */
[----:B------:R-:W4:Y:S01]  /*13e60*/  MUFU.EX2 R120, R120 ;  /* 0x0000007800787308 */ /* 0x000f220000000800 */
[--C-:B------:R-:W-:Y:S02]  /*13e70*/  FFMA.FTZ R131, R23, c[0x0][0x23c], -R126.reuse ;  /* 0x00008f0017837a23 */ /* 0x100fe4000001087e */
[----:B------:R-:W5:Y:S01]  /*13e80*/  LDSM.16.MT88.4 R20, [R232+0xa000] ;  /* 0x00a00000e814783b */ /* 0x000f620000004200 */
[--C-:B------:R-:W-:Y:S02]  /*13e90*/  FFMA.FTZ R28, R27, c[0x0][0x23c], -R126.reuse ;  /* 0x00008f001b1c7a23 */ /* 0x100fe4000001087e */
[----:B------:R-:W-:Y:S02]  /*13ea0*/  FFMA.FTZ R50, R40, c[0x0][0x23c], -R121 ;  /* 0x00008f0028327a23 */ /* 0x000fe40000010879 */
[----:B------:R-:W-:Y:S01]  /*13eb0*/  MUFU.EX2 R119, R119 ;  /* 0x0000007700777308 */ /* 0x000fe20000000800 */
[----:B--2---:R-:W-:Y:S01]  /*13ec0*/  F2FP.BF16.PACK_AB R8, R122, R124 ;  /* 0x0000007c7a08723e */ /* 0x004fe200000010ff */
[----:B------:R-:W-:Y:S01]  /*13ed0*/  LDSM.16.MT88.4 R40, [R233+0xa800] ;  /* 0x00a80000e928783b */ /* 0x000fe20000004200 */
[----:B------:R-:W-:-:S02]  /*13ee0*/  FFMA.FTZ R165, R193, c[0x0][0x23c], -R126 ;  /* 0x00008f00c1a57a23 */ /* 0x000fc4000001087e */
[--C-:B------:R-:W-:Y:S02]  /*13ef0*/  FFMA.FTZ R167, R186, c[0x0][0x23c], -R121.reuse ;  /* 0x00008f00baa77a23 */ /* 0x100fe40000010879 */
[--C-:B------:R-:W-:Y:S01]  /*13f00*/  FFMA.FTZ R172, R172, c[0x0][0x23c], -R121.reuse ;  /* 0x00008f00acac7a23 */ /* 0x100fe20000010879 */
[----:B------:R-:W2:Y:S01]  /*13f10*/  MUFU.EX2 R63, R63 ;  /* 0x0000003f003f7308 */ /* 0x000ea20000000800 */
[----:B----4-:R-:W-:Y:S01]  /*13f20*/  F2FP.BF16.PACK_AB R10, R120, R123 ;  /* 0x0000007b780a723e */ /* 0x010fe200000010ff */
[----:B------:R-:W-:Y:S02]  /*13f30*/  FFMA.FTZ R178, R178, c[0x0][0x23c], -R121 ;  /* 0x00008f00b2b27a23 */ /* 0x000fe40000010879 */
[--C-:B------:R-:W-:Y:S02]  /*13f40*/  FFMA.FTZ R186, R185, c[0x0][0x23c], -R126.reuse ;  /* 0x00008f00b9ba7a23 */ /* 0x100fe4000001087e */
[--C-:B------:R-:W-:Y:S02]  /*13f50*/  FFMA.FTZ R177, R177, c[0x0][0x23c], -R126.reuse ;  /* 0x00008f00b1b17a23 */ /* 0x100fe4000001087e */
[----:B------:R-:W-:Y:S01]  /*13f60*/  MUFU.EX2 R62, R62 ;  /* 0x0000003e003e7308 */ /* 0x000fe20000000800 */
[----:B------:R-:W-:-:S02]  /*13f70*/  FFMA.FTZ R181, R181, c[0x0][0x23c], -R126 ;  /* 0x00008f00b5b57a23 */ /* 0x000fc4000001087e */
[--C-:B------:R-:W-:Y:S02]  /*13f80*/  FFMA.FTZ R185, R194, c[0x0][0x23c], -R121.reuse ;  /* 0x00008f00c2b97a23 */ /* 0x100fe40000010879 */
[--C-:B------:R-:W-:Y:S02]  /*13f90*/  FFMA.FTZ R188, R188, c[0x0][0x23c], -R121.reuse ;  /* 0x00008f00bcbc7a23 */ /* 0x100fe40000010879 */
[--C-:B------:R-:W-:Y:S01]  /*13fa0*/  FFMA.FTZ R190, R190, c[0x0][0x23c], -R121.reuse ;  /* 0x00008f00bebe7a23 */ /* 0x100fe20000010879 */
[----:B------:R-:W4:Y:S01]  /*13fb0*/  MUFU.EX2 R129, R129 ;  /* 0x0000008100817308 */ /* 0x000f220000000800 */
[----:B--2---:R-:W-:Y:S01]  /*13fc0*/  F2FP.BF16.PACK_AB R9, R63, R119 ;  /* 0x000000773f09723e */ /* 0x004fe200000010ff */
[--C-:B------:R-:W-:Y:S02]  /*13fd0*/  FFMA.FTZ R194, R173, c[0x0][0x23c], -R126.reuse ;  /* 0x00008f00adc27a23 */ /* 0x100fe4000001087e */
[----:B------:R-:W-:Y:S02]  /*13fe0*/  FFMA.FTZ R189, R189, c[0x0][0x23c], -R126 ;  /* 0x00008f00bdbd7a23 */ /* 0x000fe4000001087e */
[----:B------:R-:W-:-:S02]  /*13ff0*/  FFMA.FTZ R173, R182, c[0x0][0x23c], -R121 ;  /* 0x00008f00b6ad7a23 */ /* 0x000fc40000010879 */
[----:B------:R-:W2:Y:S01]  /*14000*/  MUFU.EX2 R128, R128 ;  /* 0x0000008000807308 */ /* 0x000ea20000000800 */
[--C-:B------:R-:W-:Y:S02]  /*14010*/  FFMA.FTZ R174, R174, c[0x0][0x23c], -R121.reuse ;  /* 0x00008f00aeae7a23 */ /* 0x100fe40000010879 */
[----:B------:R-:W-:Y:S02]  /*14020*/  FFMA.FTZ R180, R180, c[0x0][0x23c], -R121 ;  /* 0x00008f00b4b47a23 */ /* 0x000fe40000010879 */
[--C-:B------:R-:W-:Y:S02]  /*14030*/  FFMA.FTZ R171, R171, c[0x0][0x23c], -R126.reuse ;  /* 0x00008f00abab7a23 */ /* 0x100fe4000001087e */
[--C-:B------:R-:W-:Y:S01]  /*14040*/  FFMA.FTZ R56, R56, c[0x0][0x23c], -R126.reuse ;  /* 0x00008f0038387a23 */ /* 0x100fe2000001087e */
[----:B------:R-:W1:Y:S01]  /*14050*/  MUFU.EX2 R2, R2 ;  /* 0x0000000200027308 */ /* 0x000e620000000800 */
[----:B----4-:R-:W-:Y:S01]  /*14060*/  F2FP.BF16.PACK_AB R11, R129, R62 ;  /* 0x0000003e810b723e */ /* 0x010fe200000010ff */
[----:B------:R-:W-:-:S02]  /*14070*/  FFMA.FTZ R169, R169, c[0x0][0x23c], -R126 ;  /* 0x00008f00a9a97a23 */ /* 0x000fc4000001087e */
[----:B------:R-:W-:Y:S02]  /*14080*/  FFMA.FTZ R64, R64, c[0x0][0x23c], -R126 ;  /* 0x00008f0040407a23 */ /* 0x000fe4000001087e */
[----:B------:R-:W-:Y:S02]  /*14090*/  FFMA.FTZ R168, R168, c[0x0][0x23c], -R121 ;  /* 0x00008f00a8a87a23 */ /* 0x000fe40000010879 */
[-C--:B--2---:R-:W-:Y:S01]  /*140a0*/  FMUL.FTZ R12, R160, R128.reuse ;  /* 0x00000080a00c7220 */ /* 0x084fe20000410000 */
[----:B------:R-:W-:Y:S01]  /*140b0*/  MUFU.EX2 R0, R0 ;  /* 0x0000000000007308 */ /* 0x000fe20000000800 */
[-C--:B------:R-:W-:Y:S02]  /*140c0*/  FMUL.FTZ R13, R161, R128.reuse ;  /* 0x00000080a10d7220 */ /* 0x080fe40000410000 */
[-C--:B------:R-:W-:Y:S02]  /*140d0*/  FMUL.FTZ R156, R156, R128.reuse ;  /* 0x000000809c9c7220 */ /* 0x080fe40000410000 */
[----:B------:R-:W-:-:S02]  /*140e0*/  FMUL.FTZ R157, R157, R128 ;  /* 0x000000809d9d7220 */ /* 0x000fc40000410000 */
[-C--:B-1----:R-:W-:Y:S01]  /*140f0*/  FMUL.FTZ R14, R162, R2.reuse ;  /* 0x00000002a20e7220 */ /* 0x082fe20000410000 */
[----:B------:R-:W1:Y:S01]  /*14100*/  MUFU.EX2 R131, R131 ;  /* 0x0000008300837308 */ /* 0x000e620000000800 */
        /* <DEDUP_REMOVED lines=15> */
[----:B------:R-:W-:Y:S01]  /*14200*/  FFMA.FTZ R153, R37, c[0x0][0x23c], -R126 ;  /* 0x00008f0025997a23 */ /* 0x000fe2000001087e */
[----:B---3--:R-:W-:Y:S01]  /*14210*/  HMMA.16816.F32.BF16 R24, R8, R4, R24 ;  /* 0x000000040818723c */ /* 0x008fe20000041818 */
[----:B------:R-:W-:Y:S01]  /*14220*/  FFMA.FTZ R37, R32, c[0x0][0x23c], -R121 ;  /* 0x00008f0020257a23 */ /* 0x000fe20000010879 */
[----:B------:R-:W-:Y:S01]  /*14230*/  MUFU.EX2 R167, R167 ;  /* 0x000000a700a77308 */ /* 0x000fe20000000800 */
[----:B------:R-:W-:-:S02]  /*14240*/  FMUL.FTZ R33, R145, R128 ;  /* 0x0000008091217220 */ /* 0x000fc40000410000 */
[----:B------:R-:W-:Y:S02]  /*14250*/  FFMA.FTZ R145, R36, c[0x0][0x23c], -R121 ;  /* 0x00008f0024917a23 */ /* 0x000fe40000010879 */
[----:B------:R-:W-:Y:S01]  /*14260*/  FMUL.FTZ R32, R144, R128 ;  /* 0x0000008090207220 */ /* 0x000fe20000410000 */
[----:B------:R-:W-:Y:S01]  /*14270*/  HMMA.16816.F32.BF16 R4, R8, R6, R148 ;  /* 0x000000060804723c */ /* 0x000fe20000041894 */
[-C--:B------:R-:W-:Y:S01]  /*14280*/  FMUL.FTZ R34, R146, R2.reuse ;  /* 0x0000000292227220 */ /* 0x080fe20000410000 */
[----:B--2---:R-:W2:Y:S01]  /*14290*/  LDSM.16.MT88.4 R28, [R231+0xa000] ;  /* 0x00a00000e71c783b */ /* 0x004ea20000004200 */
[----:B------:R3:W-:Y:S01]  /*142a0*/  MUFU.EX2 R148, R37 ;  /* 0x0000002500947308 */ /* 0x0007e20000000800 */
[----:B------:R-:W-:Y:S02]  /*142b0*/  FMUL.FTZ R35, R147, R2 ;  /* 0x0000000293237220 */ /* 0x000fe40000410000 */
[-C--:B------:R-:W-:Y:S02]  /*142c0*/  FMUL.FTZ R140, R140, R128.reuse ;  /* 0x000000808c8c7220 */ /* 0x080fe40000410000 */
[----:B------:R-:W-:-:S02]  /*142d0*/  FMUL.FTZ R141, R141, R128 ;  /* 0x000000808d8d7220 */ /* 0x000fc40000410000 */
[-C--:B------:R-:W-:Y:S01]  /*142e0*/  FMUL.FTZ R142, R142, R2.reuse ;  /* 0x000000028e8e7220 */ /* 0x080fe20000410000 */
[C---:B-----5:R-:W-:Y:S01]  /*142f0*/  HMMA.16816.F32.BF16 R32, R8.reuse, R20, R32 ;  /* 0x000000140820723c */ /* 0x060fe20000041820 */
[----:B------:R-:W-:Y:S01]  /*14300*/  FMUL.FTZ R143, R143, R2 ;  /* 0x000000028f8f7220 */ /* 0x000fe20000410000 */
[----:B------:R-:W-:Y:S01]  /*14310*/  MUFU.EX2 R153, R153 ;  /* 0x0000009900997308 */ /* 0x000fe20000000800 */
[----:B------:R-:W-:Y:S02]  /*14320*/  FMUL.FTZ R45, R137, R128 ;  /* 0x00000080892d7220 */ /* 0x000fe40000410000 */
[----:B------:R-:W-:Y:S01]  /*14330*/  FFMA.FTZ R137, R48, c[0x0][0x23c], -R121 ;  /* 0x00008f0030897a23 */ /* 0x000fe20000010879 */
[----:B-1----:R-:W-:Y:S01]  /*14340*/  F2FP.BF16.PACK_AB R48, R131, R0 ;  /* 0x000000008330723e */ /* 0x002fe200000010ff */
[----:B------:R-:W-:Y:S01]  /*14350*/  FMUL.FTZ R44, R136, R128 ;  /* 0x00000080882c7220 */ /* 0x000fe20000410000 */
[----:B---3--:R-:W1:Y:S01]  /*14360*/  LDSM.16.MT88.4 R36, [R235+0xa800] ;  /* 0x00a80000eb24783b */ /* 0x008e620000004200 */
[-C--:B------:R-:W-:Y:S01]  /*14370*/  FMUL.FTZ R46, R138, R2.reuse ;  /* 0x000000028a2e7220 */ /* 0x080fe20000410000 */
[----:B------:R-:W-:Y:S01]  /*14380*/  HMMA.16816.F32.BF16 R20, R8, R22, R140 ;  /* 0x000000160814723c */ /* 0x000fe2000004188c */
[----:B------:R-:W-:Y:S01]  /*14390*/  FMUL.FTZ R47, R139, R2 ;  /* 0x000000028b2f7220 */ /* 0x000fe20000410000 */
[----:B------:R-:W3:Y:S01]  /*143a0*/  MUFU.EX2 R145, R145 ;  /* 0x0000009100917308 */ /* 0x000ee20000000800 */
[----:B------:R-:W-:-:S02]  /*143b0*/  FMUL.FTZ R132, R132, R128 ;  /* 0x0000008084847220 */ /* 0x000fc40000410000 */
[----:B------:R-:W-:Y:S02]  /*143c0*/  FMUL.FTZ R133, R133, R128 ;  /* 0x0000008085857220 */ /* 0x000fe40000410000 */
[-C--:B------:R-:W-:Y:S02]  /*143d0*/  FMUL.FTZ R134, R134, R2.reuse ;  /* 0x0000000286867220 */ /* 0x080fe40000410000 */
[----:B------:R-:W-:Y:S01]  /*143e0*/  FMUL.FTZ R135, R135, R2 ;  /* 0x0000000287877220 */ /* 0x000fe20000410000 */
[----:B------:R4:W-:Y:S01]  /*143f0*/  MUFU.EX2 R140, R50 ;  /* 0x00000032008c7308 */ /* 0x0009e20000000800 */
[----:B------:R-:W-:Y:S02]  /*14400*/  FFMA.FTZ R136, R49, c[0x0][0x23c], -R126 ;  /* 0x00008f0031887a23 */ /* 0x000fe4000001087e */
[--C-:B------:R-:W-:Y:S02]  /*14410*/  FFMA.FTZ R139, R212, c[0x0][0x23c], -R121.reuse ;  /* 0x00008f00d48b7a23 */ /* 0x100fe40000010879 */
[----:B------:R-:W-:-:S02]  /*14420*/  FFMA.FTZ R138, R214, c[0x0][0x23c], -R121 ;  /* 0x00008f00d68a7a23 */ /* 0x000fc40000010879 */
[----:B------:R-:W-:Y:S01]  /*14430*/  FFMA.FTZ R141, R210, c[0x0][0x23c], -R121 ;  /* 0x00008f00d28d7a23 */ /* 0x000fe20000010879 */
[----:B------:R-:W5:Y:S01]  /*14440*/  MUFU.EX2 R137, R137 ;  /* 0x0000008900897308 */ /* 0x000f620000000800 */
[----:B---3--:R-:W-:Y:S01]  /*14450*/  F2FP.BF16.PACK_AB R49, R145, R148 ;  /* 0x000000949131723e */ /* 0x008fe200000010ff */
[--C-:B------:R-:W-:Y:S01]  /*14460*/  FFMA.FTZ R143, R211, c[0x0][0x23c], -R126.reuse ;  /* 0x00008f00d38f7a23 */ /* 0x100fe2000001087e */
[----:B--2---:R-:W-:Y:S01]  /*14470*/  HMMA.16816.F32.BF16 R44, R8, R28, R44 ;  /* 0x0000001c082c723c */ /* 0x004fe2000004182c */
[--C-:B------:R-:W-:Y:S02]  /*14480*/  FFMA.FTZ R142, R207, c[0x0][0x23c], -R126.reuse ;  /* 0x00008f00cf8e7a23 */ /* 0x100fe4000001087e */
[--C-:B------:R-:W-:Y:S01]  /*14490*/  FFMA.FTZ R144, R209, c[0x0][0x23c], -R126.reuse ;  /* 0x00008f00d1907a23 */ /* 0x100fe2000001087e */
[----:B----4-:R-:W-:Y:S01]  /*144a0*/  F2FP.BF16.PACK_AB R50, R153, R156 ;  /* 0x0000009c9932723e */ /* 0x010fe200000010ff */
[----:B------:R-:W-:Y:S01]  /*144b0*/  MUFU.EX2 R139, R139 ;  /* 0x0000008b008b7308 */ /* 0x000fe20000000800 */
[----:B------:R-:W-:-:S02]  /*144c0*/  FFMA.FTZ R147, R205, c[0x0][0x23c], -R126 ;  /* 0x00008f00cd937a23 */ /* 0x000fc4000001087e */
[----:B------:R-:W-:Y:S01]  /*144d0*/  HMMA.16816.F32.BF16 R8, R8, R30, R132 ;  /* 0x0000001e0808723c */ /* 0x000fe20000041884 */
[----:B------:R-:W2:Y:S01]  /*144e0*/  LDSM.16.MT88.4 R28, [R232+0xa800] ;  /* 0x00a80000e81c783b */ /* 0x000ea20000004200 */
[--C-:B------:R-:W-:Y:S02]  /*144f0*/  FFMA.FTZ R146, R208, c[0x0][0x23c], -R121.reuse ;  /* 0x00008f00d0927a23 */ /* 0x100fe40000010879 */
[--C-:B------:R-:W-:Y:S01]  /*14500*/  FFMA.FTZ R149, R204, c[0x0][0x23c], -R121.reuse ;  /* 0x00008f00cc957a23 */ /* 0x100fe20000010879 */
[----:B-----5:R-:W-:Y:S01]  /*14510*/  F2FP.BF16.PACK_AB R51, R137, R140 ;  /* 0x0000008c8933723e */ /* 0x020fe200000010ff */
[----:B------:R3:W-:Y:S01]  /*14520*/  MUFU.EX2 R133, R136 ;  /* 0x0000008800857308 */ /* 0x0007e20000000800 */
[--C-:B------:R-:W-:Y:S02]  /*14530*/  FFMA.FTZ R132, R53, c[0x0][0x23c], -R126.reuse ;  /* 0x00008f0035847a23 */ /* 0x100fe4000001087e */
[--C-:B------:R-:W-:Y:S02]  /*14540*/  FFMA.FTZ R134, R55, c[0x0][0x23c], -R126.reuse ;  /* 0x00008f0037867a23 */ /* 0x100fe4000001087e */
[----:B------:R-:W4:Y:S01]  /*14550*/  LDSM.16.MT88.4 R52, [R231+0xa800] ;  /* 0x00a80000e734783b */ /* 0x000f220000004200 */
[----:B-1----:R-:W-:Y:S01]  /*14560*/  HMMA.16816.F32.BF16 R12, R48, R36, R12 ;  /* 0x00000024300c723c */ /* 0x002fe2000004180c */
[----:B------:R-:W-:Y:S01]  /*14570*/  FFMA.FTZ R135, R213, c[0x0][0x23c], -R126 ;  /* 0x00008f00d5877a23 */ /* 0x000fe2000001087e */
[----:B------:R-:W1:Y:S01]  /*14580*/  MUFU.EX2 R132, R132 ;  /* 0x0000008400847308 */ /* 0x000e620000000800 */
[----:B------:R-:W-:-:S02]  /*14590*/  FFMA.FTZ R150, R206, c[0x0][0x23c], -R121 ;  /* 0x00008f00ce967a23 */ /* 0x000fc40000010879 */
[--C-:B------:R-:W-:Y:S02]  /*145a0*/  FFMA.FTZ R151, R202, c[0x0][0x23c], -R121.reuse ;  /* 0x00008f00ca977a23 */ /* 0x100fe40000010879 */
[--C-:B------:R-:W-:Y:S01]  /*145b0*/  FFMA.FTZ R155, R203, c[0x0][0x23c], -R126.reuse ;  /* 0x00008f00cb9b7a23 */ /* 0x100fe2000001087e */
[C---:B------:R-:W-:Y:S01]  /*145c0*/  HMMA.16816.F32.BF16 R16, R48.reuse, R38, R16 ;  /* 0x000000263010723c */ /* 0x040fe20000041810 */
[----:B------:R-:W5:Y:S01]  /*145d0*/  LDSM.16.MT88.4 R36, [R235+0xb000] ;  /* 0x00b00000eb24783b */ /* 0x000f620000004200 */
[----:B---3--:R-:W-:Y:S01]  /*145e0*/  FFMA.FTZ R136, R216, c[0x0][0x23c], -R121 ;  /* 0x00008f00d8887a23 */ /* 0x008fe20000010879 */
[----:B------:R-:W-:Y:S01]  /*145f0*/  MUFU.EX2 R134, R134 ;  /* 0x0000008600867308 */ /* 0x000fe20000000800 */
[--C-:B------:R-:W-:Y:S02]  /*14600*/  FFMA.FTZ R152, R199, c[0x0][0x23c], -R126.reuse ;  /* 0x00008f00c7987a23 */ /* 0x100fe4000001087e */
[--C-:B------:R-:W-:Y:S02]  /*14610*/  FFMA.FTZ R154, R201, c[0x0][0x23c], -R126.reuse ;  /* 0x00008f00c99a7a23 */ /* 0x100fe4000001087e */
[----:B------:R-:W-:Y:S01]  /*14620*/  HMMA.16816.F32.BF16 R24, R48, R40, R24 ;  /* 0x000000283018723c */ /* 0x000fe20000041818 */
[----:B------:R-:W-:-:S02]  /*14630*/  FFMA.FTZ R157, R197, c[0x0][0x23c], -R126 ;  /* 0x00008f00c59d7a23 */ /* 0x000fc4000001087e */
[----:B------:R-:W-:Y:S01]  /*14640*/  MUFU.EX2 R135, R135 ;  /* 0x0000008700877308 */ /* 0x000fe20000000800 */
[--C-:B------:R-:W-:Y:S02]  /*14650*/  FFMA.FTZ R158, R200, c[0x0][0x23c], -R121.reuse ;  /* 0x00008f00c89e7a23 */ /* 0x100fe40000010879 */
[--C-:B------:R-:W-:Y:S02]  /*14660*/  FFMA.FTZ R159, R198, c[0x0][0x23c], -R121.reuse ;  /* 0x00008f00c69f7a23 */ /* 0x100fe40000010879 */
[----:B------:R-:W-:Y:S01]  /*14670*/  HMMA.16816.F32.BF16 R4, R48, R42, R4 ;  /* 0x0000002a3004723c */ /* 0x000fe20000041804 */
[----:B------:R-:W3:Y:S01]  /*14680*/  LDSM.16.MT88.4 R40, [R233+0xb000] ;  /* 0x00b00000e928783b */ /* 0x000ee20000004200 */
[--C-:B------:R-:W-:Y:S01]  /*14690*/  FFMA.FTZ R160, R170, c[0x0][0x23c], -R121.reuse ;  /* 0x00008f00aaa07a23 */ /* 0x100fe20000010879 */
[----:B------:R-:W1:Y:S01]  /*146a0*/  MUFU.EX2 R136, R136 ;  /* 0x0000008800887308 */ /* 0x000e620000000800 */
[----:B------:R-:W-:Y:S02]  /*146b0*/  FFMA.FTZ R161, R196, c[0x0][0x23c], -R121 ;  /* 0x00008f00c4a17a23 */ /* 0x000fe40000010879 */
[----:B------:R-:W-:-:S02]  /*146c0*/  FFMA.FTZ R170, R175, c[0x0][0x23c], -R126 ;  /* 0x00008f00afaa7a23 */ /* 0x000fc4000001087e */
[C---:B--2---:R-:W-:Y:S01]  /*146d0*/  HMMA.16816.F32.BF16 R32, R48.reuse, R28, R32 ;  /* 0x0000001c3020723c */ /* 0x044fe20000041820 */
[--C-:B------:R-:W-:Y:S02]  /*146e0*/  FFMA.FTZ R163, R195, c[0x0][0x23c], -R126.reuse ;  /* 0x00008f00c3a37a23 */ /* 0x100fe4000001087e */
[----:B------:R-:W-:Y:S01]  /*146f0*/  MUFU.EX2 R138, R138 ;  /* 0x0000008a008a7308 */ /* 0x000fe20000000800 */
[--C-:B------:R-:W-:Y:S02]  /*14700*/  FFMA.FTZ R162, R191, c[0x0][0x23c], -R126.reuse ;  /* 0x00008f00bfa27a23 */ /* 0x100fe4000001087e */
[--C-:B------:R-:W-:Y:S02]  /*14710*/  FFMA.FTZ R175, R184, c[0x0][0x23c], -R121.reuse ;  /* 0x00008f00b8af7a23 */ /* 0x100fe40000010879 */
[----:B------:R-:W-:Y:S01]  /*14720*/  HMMA.16816.F32.BF16 R20, R48, R30, R20 ;  /* 0x0000001e3014723c */ /* 0x000fe20000041814 */
[----:B------:R-:W2:Y:S01]  /*14730*/  LDSM.16.MT88.4 R28, [R232+0xb000] ;  /* 0x00b00000e81c783b */ /* 0x000ea20000004200 */
[----:B------:R-:W-:Y:S01]  /*14740*/  FFMA.FTZ R184, R187, c[0x0][0x23c], -R126 ;  /* 0x00008f00bbb87a23 */ /* 0x000fe2000001087e */
[----:B------:R-:W1:Y:S01]  /*14750*/  MUFU.EX2 R141, R141 ;  /* 0x0000008d008d7308 */ /* 0x000e620000000800 */
[----:B------:R-:W-:-:S02]  /*14760*/  FFMA.FTZ R187, R192, c[0x0][0x23c], -R121 ;  /* 0x00008f00c0bb7a23 */ /* 0x000fc40000010879 */
[--C-:B------:R-:W-:Y:S02]  /*14770*/  FFMA.FTZ R192, R179, c[0x0][0x23c], -R126.reuse ;  /* 0x00008f00b3c07a23 */ /* 0x100fe4000001087e */
[C---:B----4-:R-:W-:Y:S01]  /*14780*/  HMMA.16816.F32.BF16 R44, R48.reuse, R52, R44 ;  /* 0x00000034302c723c */ /* 0x050fe2000004182c */
[----:B------:R-:W-:Y:S02]  /*14790*/  FFMA.FTZ R179, R183, c[0x0][0x23c], -R126 ;  /* 0x00008f00b7b37a23 */ /* 0x000fe4000001087e */
[----:B------:R-:W-:Y:S01]  /*147a0*/  MUFU.EX2 R143, R143 ;  /* 0x0000008f008f7308 */ /* 0x000fe20000000800 */
[--C-:B------:R-:W-:Y:S02]  /*147b0*/  FFMA.FTZ R183, R176, c[0x0][0x23c], -R121.reuse ;  /* 0x00008f00b0b77a23 */ /* 0x100fe40000010879 */
[--C-:B------:R-:W-:Y:S02]  /*147c0*/  FFMA.FTZ R3, R3, c[0x0][0x23c], -R121.reuse ;  /* 0x00008f0003037a23 */ /* 0x100fe40000010879 */
[----:B------:R-:W-:Y:S01]  /*147d0*/  HMMA.16816.F32.BF16 R8, R48, R54, R8 ;  /* 0x000000363008723c */ /* 0x000fe20000041808 */
[----:B------:R-:W4:Y:S01]  /*147e0*/  LDSM.16.MT88.4 R52, [R231+0xb000] ;  /* 0x00b00000e734783b */ /* 0x000f220000004200 */
[--C-:B------:R-:W-:Y:S01]  /*147f0*/  FFMA.FTZ R130, R130, c[0x0][0x23c], -R121.reuse ;  /* 0x00008f0082827a23 */ /* 0x100fe20000010879 */
[----:B------:R-:W2:Y:S01]  /*14800*/  MUFU.EX2 R142, R142 ;  /* 0x0000008e008e7308 */ /* 0x000ea20000000800 */
[----:B------:R-:W-:-:S02]  /*14810*/  FFMA.FTZ R191, R58, c[0x0][0x23c], -R121 ;  /* 0x00008f003abf7a23 */ /* 0x000fc40000010879 */
[--C-:B------:R-:W-:Y:S01]  /*14820*/  FFMA.FTZ R58, R93, c[0x0][0x23c], -R126.reuse ;  /* 0x00008f005d3a7a23 */ /* 0x100fe2000001087e */
[----:B-1----:R-:W-:Y:S01]  /*14830*/  F2FP.BF16.PACK_AB R48, R132, R133 ;  /* 0x000000858430723e */ /* 0x002fe200000010ff */
[--C-:B------:R-:W-:Y:S01]  /*14840*/  FFMA.FTZ R93, R95, c[0x0][0x23c], -R126.reuse ;  /* 0x00008f005f5d7a23 */ /* 0x100fe2000001087e */
[----:B------:R-:W-:Y:S01]  /*14850*/  F2FP.BF16.PACK_AB R49, R139, R136 ;  /* 0x000000888b31723e */ /* 0x000fe200000010ff */
[--C-:B------:R-:W-:Y:S01]  /*14860*/  FFMA.FTZ R59, R59, c[0x0][0x23c], -R126.reuse ;  /* 0x00008f003b3b7a23 */ /* 0x100fe2000001087e */
[----:B------:R-:W-:Y:S01]  /*14870*/  F2FP.BF16.PACK_AB R50, R135, R134 ;  /* 0x000000868732723e */ /* 0x000fe200000010ff */
[----:B------:R-:W-:Y:S01]  /*14880*/  MUFU.EX2 R144, R144 ;  /* 0x0000009000907308 */ /* 0x000fe20000000800 */
[----:B------:R-:W-:Y:S01]  /*14890*/  F2FP.BF16.PACK_AB R51, R141, R138 ;  /* 0x0000008a8d33723e */ /* 0x000fe200000010ff */
[----:B------:R-:W-:Y:S02]  /*148a0*/  FFMA.FTZ R68, R68, c[0x0][0x23c], -R126 ;  /* 0x00008f0044447a23 */ /* 0x000fe4000001087e */
[----:B------:R-:W-:-:S02]  /*148b0*/  FFMA.FTZ R92, R92, c[0x0][0x23c], -R121 ;  /* 0x00008f005c5c7a23 */ /* 0x000fc40000010879 */
[--C-:B------:R-:W-:Y:S02]  /*148c0*/  FFMA.FTZ R57, R57, c[0x0][0x23c], -R121.reuse ;  /* 0x00008f0039397a23 */ /* 0x100fe40000010879 */
[C---:B-----5:R-:W-:Y:S01]  /*148d0*/  HMMA.16816.F32.BF16 R12, R48.reuse, R36, R12 ;  /* 0x00000024300c723c */ /* 0x060fe2000004180c */
[----:B------:R-:W-:Y:S01]  /*148e0*/  MUFU.EX2 R147, R147 ;  /* 0x0000009300937308 */ /* 0x000fe20000000800 */
[--C-:B------:R-:W-:Y:S02]  /*148f0*/  FFMA.FTZ R94, R94, c[0x0][0x23c], -R121.reuse ;  /* 0x00008f005e5e7a23 */ /* 0x100fe40000010879 */
[--C-:B------:R-:W-:Y:S02]  /*14900*/  FFMA.FTZ R95, R66, c[0x0][0x23c], -R121.reuse ;  /* 0x00008f00425f7a23 */ /* 0x100fe40000010879 */
[----:B------:R-:W-:Y:S02]  /*14910*/  FFMA.FTZ R66, R99, c[0x0][0x23c], -R126 ;  /* 0x00008f0063427a23 */ /* 0x000fe4000001087e */
[----:B------:R-:W-:Y:S01]  /*14920*/  HMMA.16816.F32.BF16 R16, R48, R38, R16 ;  /* 0x000000263010723c */ /* 0x000fe20000041810 */
[----:B------:R-:W1:Y:S01]  /*14930*/  LDSM.16.MT88.4 R36, [R235+0xb800] ;  /* 0x00b80000eb24783b */ /* 0x000e620000004200 */
[----:B------:R-:W-:Y:S01]  /*14940*/  MUFU.EX2 R146, R146 ;  /* 0x0000009200927308 */ /* 0x000fe20000000800 */
[----:B------:R-:W-:-:S02]  /*14950*/  FFMA.FTZ R176, R65, c[0x0][0x23c], -R121 ;  /* 0x00008f0041b07a23 */ /* 0x000fc40000010879 */
[--C-:B------:R-:W-:Y:S02]  /*14960*/  FFMA.FTZ R67, R67, c[0x0][0x23c], -R126.reuse ;  /* 0x00008f0043437a23 */ /* 0x100fe4000001087e */
[--C-:B------:R-:W-:Y:S01]  /*14970*/  FFMA.FTZ R99, R103, c[0x0][0x23c], -R126.reuse ;  /* 0x00008f0067637a23 */ /* 0x100fe2000001087e */
[C---:B---3--:R-:W-:Y:S01]  /*14980*/  HMMA.16816.F32.BF16 R24, R48.reuse, R40, R24 ;  /* 0x000000283018723c */ /* 0x048fe20000041818 */
[--C-:B------:R-:W-:Y:S01]  /*14990*/  FFMA.FTZ R72, R72, c[0x0][0x23c], -R126.reuse ;  /* 0x00008f0048487a23 */ /* 0x100fe2000001087e */
[----:B------:R-:W3:Y:S01]  /*149a0*/  MUFU.EX2 R149, R149 ;  /* 0x0000009500957308 */ /* 0x000ee20000000800 */
[--C-:B------:R-:W-:Y:S02]  /*149b0*/  FFMA.FTZ R97, R97, c[0x0][0x23c], -R121.reuse ;  /* 0x00008f0061617a23 */ /* 0x100fe40000010879 */
[--C-:B------:R-:W-:Y:S02]  /*149c0*/  FFMA.FTZ R65, R101, c[0x0][0x23c], -R121.reuse ;  /* 0x00008f0065417a23 */ /* 0x100fe40000010879 */
[----:B------:R-:W-:Y:S01]  /*149d0*/  FFMA.FTZ R70, R70, c[0x0][0x23c], -R121 ;  /* 0x00008f0046467a23 */ /* 0x000fe20000010879 */
[----:B------:R-:W-:Y:S01]  /*149e0*/  HMMA.16816.F32.BF16 R4, R48, R42, R4 ;  /* 0x0000002a3004723c */ /* 0x000fe20000041804 */
[----:B------:R-:W5:Y:S01]  /*149f0*/  LDSM.16.MT88.4 R40, [R233+0xb800] ;  /* 0x00b80000e928783b */ /* 0x000f620000004200 */
[----:B------:R-:W-:Y:S01]  /*14a00*/  MUFU.EX2 R150, R150 ;  /* 0x0000009600967308 */ /* 0x000fe20000000800 */
[----:B------:R-:W-:-:S02]  /*14a10*/  FFMA.FTZ R182, R71, c[0x0][0x23c], -R126 ;  /* 0x00008f0047b67a23 */ /* 0x000fc4000001087e */
[--C-:B------:R-:W-:Y:S02]  /*14a20*/  FFMA.FTZ R71, R108, c[0x0][0x23c], -R126.reuse ;  /* 0x00008f006c477a23 */ /* 0x100fe4000001087e */
[--C-:B------:R-:W-:Y:S01]  /*14a30*/  FFMA.FTZ R108, R69, c[0x0][0x23c], -R121.reuse ;  /* 0x00008f00456c7a23 */ /* 0x100fe20000010879 */
[C---:B--2---:R-:W-:Y:S01]  /*14a40*/  HMMA.16816.F32.BF16 R32, R48.reuse, R28, R32 ;  /* 0x0000001c3020723c */ /* 0x044fe20000041820 */
[--C-:B------:R-:W-:Y:S01]  /*14a50*/  FFMA.FTZ R101, R107, c[0x0][0x23c], -R126.reuse ;  /* 0x00008f006b657a23 */ /* 0x100fe2000001087e */
[----:B------:R-:W2:Y:S01]  /*14a60*/  MUFU.EX2 R151, R151 ;  /* 0x0000009700977308 */ /* 0x000ea20000000800 */
[----:B------:R-:W-:Y:S02]  /*14a70*/  FFMA.FTZ R76, R76, c[0x0][0x23c], -R126 ;  /* 0x00008f004c4c7a23 */ /* 0x000fe4000001087e */
[--C-:B------:R-:W-:Y:S02]  /*14a80*/  FFMA.FTZ R103, R105, c[0x0][0x23c], -R121.reuse ;  /* 0x00008f0069677a23 */ /* 0x100fe40000010879 */
[--C-:B------:R-:W-:Y:S01]  /*14a90*/  FFMA.FTZ R69, R104, c[0x0][0x23c], -R121.reuse ;  /* 0x00008f0068457a23 */ /* 0x100fe20000010879 */
[----:B------:R-:W-:Y:S01]  /*14aa0*/  HMMA.16816.F32.BF16 R20, R48, R30, R20 ;  /* 0x0000001e3014723c */ /* 0x000fe20000041814 */
[----:B------:R-:W5:Y:S01]  /*14ab0*/  LDSM.16.MT88.4 R28, [R232+0xb800] ;  /* 0x00b80000e81c783b */ /* 0x000f620000004200 */
[----:B------:R-:W-:Y:S01]  /*14ac0*/  MUFU.EX2 R155, R155 ;  /* 0x0000009b009b7308 */ /* 0x000fe20000000800 */
[----:B------:R-:W-:-:S02]  /*14ad0*/  FFMA.FTZ R74, R74, c[0x0][0x23c], -R121 ;  /* 0x00008f004a4a7a23 */ /* 0x000fc40000010879 */
[--C-:B------:R-:W-:Y:S02]  /*14ae0*/  FFMA.FTZ R105, R110, c[0x0][0x23c], -R126.reuse ;  /* 0x00008f006e697a23 */ /* 0x100fe4000001087e */
[--C-:B------:R-:W-:Y:S01]  /*14af0*/  FFMA.FTZ R110, R81, c[0x0][0x23c], -R126.reuse ;  /* 0x00008f00516e7a23 */ /* 0x100fe2000001087e */
[C---:B----4-:R-:W-:Y:S01]  /*14b00*/  HMMA.16816.F32.BF16 R44, R48.reuse, R52, R44 ;  /* 0x00000034302c723c */ /* 0x050fe2000004182c */
[--C-:B------:R-:W-:Y:S01]  /*14b10*/  FFMA.FTZ R81, R106, c[0x0][0x23c], -R121.reuse ;  /* 0x00008f006a517a23 */ /* 0x100fe20000010879 */
[----:B------:R-:W4:Y:S01]  /*14b20*/  MUFU.EX2 R152, R152 ;  /* 0x0000009800987308 */ /* 0x000f220000000800 */
[--C-:B------:R-:W-:Y:S02]  /*14b30*/  FFMA.FTZ R106, R73, c[0x0][0x23c], -R121.reuse ;  /* 0x00008f00496a7a23 */ /* 0x100fe40000010879 */
[----:B------:R-:W-:Y:S02]  /*14b40*/  FFMA.FTZ R73, R100, c[0x0][0x23c], -R121 ;  /* 0x00008f0064497a23 */ /* 0x000fe40000010879 */
[--C-:B------:R-:W-:Y:S01]  /*14b50*/  FFMA.FTZ R104, R109, c[0x0][0x23c], -R126.reuse ;  /* 0x00008f006d687a23 */ /* 0x100fe2000001087e */
[----:B------:R-:W-:Y:S01]  /*14b60*/  HMMA.16816.F32.BF16 R8, R48, R54, R8 ;  /* 0x000000363008723c */ /* 0x000fe20000041808 */
[----:B------:R-:W4:Y:S01]  /*14b70*/  LDSM.16.MT88.4 R52, [R231+0xb800] ;  /* 0x00b80000e734783b */ /* 0x000f220000004200 */
[----:B------:R-:W-:Y:S01]  /*14b80*/  MUFU.EX2 R154, R154 ;  /* 0x0000009a009a7308 */ /* 0x000fe20000000800 */
[----:B------:R-:W-:-:S02]  /*14b90*/  FFMA.FTZ R75, R75, c[0x0][0x23c], -R126 ;  /* 0x00008f004b4b7a23 */ /* 0x000fc4000001087e */
[----:B------:R-:W-:Y:S02]  /*14ba0*/  FFMA.FTZ R100, R79, c[0x0][0x23c], -R121 ;  /* 0x00008f004f647a23 */ /* 0x000fe40000010879 */
[----:B------:R-:W-:Y:S01]  /*14bb0*/  F2FP.BF16.PACK_AB R48, R142, R143 ;  /* 0x0000008f8e30723e */ /* 0x000fe200000010ff */
[----:B------:R-:W-:Y:S01]  /*14bc0*/  FFMA.FTZ R251, R251, R128, R124 ;  /* 0x00000080fbfb7223 */ /* 0x000fe2000001007c */
[----:B---3--:R-:W-:Y:S01]  /*14bd0*/  F2FP.BF16.PACK_AB R49, R149, R146 ;  /* 0x000000929531723e */ /* 0x008fe200000010ff */
[----:B------:R-:W-:Y:S01]  /*14be0*/  MUFU.EX2 R157, R157 ;  /* 0x0000009d009d7308 */ /* 0x000fe20000000800 */
[----:B------:R-:W-:Y:S01]  /*14bf0*/  F2FP.BF16.PACK_AB R50, R147, R144 ;  /* 0x000000909332723e */ /* 0x000fe200000010ff */
[----:B------:R-:W-:Y:S01]  /*14c00*/  FFMA.FTZ R2, R250, R2, R119 ;  /* 0x00000002fa027223 */ /* 0x000fe20000010077 */
[----:B--2---:R-:W-:Y:S01]  /*14c10*/  F2FP.BF16.PACK_AB R51, R151, R150 ;  /* 0x000000969733723e */ /* 0x004fe200000010ff */
[----:B------:R-:W-:Y:S02]  /*14c20*/  FADD.FTZ R122, R122, R251 ;  /* 0x000000fb7a7a7221 */ /* 0x000fe40000010000 */
[----:B------:R-:W-:-:S02]  /*14c30*/  FADD.FTZ R63, R63, R2 ;  /* 0x000000023f3f7221 */ /* 0x000fc40000010000 */
        /* <DEDUP_REMOVED lines=9> */
[----:B------:R-:W2:Y:S01]  /*14cd0*/  LDSM.16.MT88.4 R36, [R235+0xc000] ;  /* 0x00c00000eb24783b */ /* 0x000ea20000004200 */
[----:B------:R-:W-:-:S02]  /*14ce0*/  FFMA.FTZ R63, R77, c[0x0][0x23c], -R121 ;  /* 0x00008f004d3f7a23 */ /* 0x000fc40000010879 */
[----:B------:R-:W-:Y:S02]  /*14cf0*/  FFMA.FTZ R77, R83, c[0x0][0x23c], -R121 ;  /* 0x00008f00534d7a23 */ /* 0x000fe40000010879 */
[----:B------:R-:W-:Y:S01]  /*14d00*/  MUFU.EX2 R160, R160 ;  /* 0x000000a000a07308 */ /* 0x000fe20000000800 */
[----:B------:R-:W-:Y:S01]  /*14d10*/  FADD.FTZ R148, R148, R129 ;  /* 0x0000008194947221 */ /* 0x000fe20000010000 */
[C---:B-----5:R-:W-:Y:S01]  /*14d20*/  HMMA.16816.F32.BF16 R24, R48.reuse, R40, R24 ;  /* 0x000000283018723c */ /* 0x060fe20000041818 */
[--C-:B------:R-:W-:Y:S02]  /*14d30*/  FFMA.FTZ R102, R102, c[0x0][0x23c], -R121.reuse ;  /* 0x00008f0066667a23 */ /* 0x100fe40000010879 */
[----:B------:R-:W-:Y:S02]  /*14d40*/  FFMA.FTZ R96, R96, c[0x0][0x23c], -R121 ;  /* 0x00008f0060607a23 */ /* 0x000fe40000010879 */
        /* <DEDUP_REMOVED lines=21> */
[C---:B----4-:R-:W-:Y:S01]  /*14ea0*/  HMMA.16816.F32.BF16 R44, R48.reuse, R52, R44 ;  /* 0x00000034302c723c */ /* 0x050fe2000004182c */
[----:B------:R-:W-:Y:S02]  /*14eb0*/  FADD.FTZ R134, R135, R134 ;  /* 0x0000008687867221 */ /* 0x000fe40000010000 */
[----:B------:R-:W-:Y:S02]  /*14ec0*/  FADD.FTZ R141, R141, R138 ;  /* 0x0000008a8d8d7221 */ /* 0x000fe40000010000 */
[--C-:B------:R-:W-:Y:S01]  /*14ed0*/  FFMA.FTZ R79, R84, c[0x0][0x23c], -R126.reuse ;  /* 0x00008f00544f7a23 */ /* 0x100fe2000001087e */
[----:B------:R-:W4:Y:S01]  /*14ee0*/  MUFU.EX2 R172, R172 ;  /* 0x000000ac00ac7308 */ /* 0x000f220000000800 */
[----:B------:R-:W-:Y:S01]  /*14ef0*/  FADD.FTZ R146, R146, R141 ;  /* 0x0000008d92927221 */ /* 0x000fe20000010000 */
[----:B------:R-:W-:Y:S01]  /*14f00*/  HMMA.16816.F32.BF16 R8, R48, R54, R8 ;  /* 0x000000363008723c */ /* 0x000fe20000041808 */
[----:B------:R-:W4:Y:S01]  /*14f10*/  LDSM.16.MT88.4 R52, [R231+0xc000] ;  /* 0x00c00000e734783b */ /* 0x000f220000004200 */
[----:B------:R-:W-:-:S02]  /*14f20*/  FFMA.FTZ R83, R91, c[0x0][0x23c], -R126 ;  /* 0x00008f005b537a23 */ /* 0x000fc4000001087e */
[----:B------:R-:W-:Y:S02]  /*14f30*/  FADD.FTZ R149, R149, R146 ;  /* 0x0000009295957221 */ /* 0x000fe40000010000 */
[----:B------:R-:W-:Y:S01]  /*14f40*/  MUFU.EX2 R175, R175 ;  /* 0x000000af00af7308 */ /* 0x000fe20000000800 */
[----:B------:R-:W-:Y:S01]  /*14f50*/  F2FP.BF16.PACK_AB R48, R152, R155 ;  /* 0x0000009b9830723e */ /* 0x000fe200000010ff */
[----:B------:R-:W-:Y:S01]  /*14f60*/  FADD.FTZ R150, R150, R149 ;  /* 0x0000009596967221 */ /* 0x000fe20000010000 */
[----:B-1----:R-:W-:Y:S01]  /*14f70*/  F2FP.BF16.PACK_AB R49, R159, R158 ;  /* 0x0000009e9f31723e */ /* 0x002fe200000010ff */
[----:B------:R-:W-:Y:S01]  /*14f80*/  FFMA.FTZ R62, R112, c[0x0][0x23c], -R126 ;  /* 0x00008f00703e7a23 */ /* 0x000fe2000001087e */
[----:B------:R-:W-:Y:S01]  /*14f90*/  F2FP.BF16.PACK_AB R50, R157, R154 ;  /* 0x0000009a9d32723e */ /* 0x000fe200000010ff */
[----:B------:R-:W-:Y:S01]  /*14fa0*/  FADD.FTZ R151, R151, R150 ;  /* 0x0000009697977221 */ /* 0x000fe20000010000 */
[----:B---3--:R-:W-:Y:S01]  /*14fb0*/  F2FP.BF16.PACK_AB R51, R161, R160 ;  /* 0x000000a0a133723e */ /* 0x008fe200000010ff */
[----:B------:R-:W1:Y:S01]  /*14fc0*/  MUFU.EX2 R178, R178 ;  /* 0x000000b200b27308 */ /* 0x000e620000000800 */
[----:B------:R-:W-:-:S02]  /*14fd0*/  FFMA.FTZ R78, R78, c[0x0][0x23c], -R126 ;  /* 0x00008f004e4e7a23 */ /* 0x000fc4000001087e */
[----:B------:R-:W-:Y:S02]  /*14fe0*/  FADD.FTZ R158, R158, R151 ;  /* 0x000000979e9e7221 */ /* 0x000fe40000010000 */
[----:B------:R-:W-:Y:S01]  /*14ff0*/  FFMA.FTZ R91, R88, c[0x0][0x23c], -R121 ;  /* 0x00008f00585b7a23 */ /* 0x000fe20000010879 */
[C---:B--2---:R-:W-:Y:S01]  /*15000*/  HMMA.16816.F32.BF16 R12, R48.reuse, R36, R12 ;  /* 0x00000024300c723c */ /* 0x044fe2000004180c */
[----:B------:R-:W-:Y:S01]  /*15010*/  FADD.FTZ R159, R159, R158 ;  /* 0x0000009e9f9f7221 */ /* 0x000fe20000010000 */
[----:B------:R-:W-:Y:S01]  /*15020*/  MUFU.EX2 R184, R184 ;  /* 0x000000b800b87308 */ /* 0x000fe20000000800 */
[--C-:B------:R-:W-:Y:S01]  /*15030*/  FFMA.FTZ R88, R117, c[0x0][0x23c], -R126.reuse ;  /* 0x00008f0075587a23 */ /* 0x100fe2000001087e */
[----:B------:R-:W-:Y:S01]  /*15040*/  LDSM.16.MT88.4 R148, [R233+0x11800] ;  /* 0x01180000e994783b */ /* 0x000fe20000004200 */
[----:B------:R-:W-:Y:S02]  /*15050*/  FADD.FTZ R84, R160, R159 ;  /* 0x0000009fa0547221 */ /* 0x000fe40000010000 */
[----:B------:R-:W-:Y:S01]  /*15060*/  FFMA.FTZ R251, R89, c[0x0][0x23c], -R126 ;  /* 0x00008f0059fb7a23 */ /* 0x000fe2000001087e */
[----:B------:R-:W-:Y:S01]  /*15070*/  HMMA.16816.F32.BF16 R16, R48, R38, R16 ;  /* 0x000000263010723c */ /* 0x000fe20000041810 */
[----:B------:R-:W2:Y:S01]  /*15080*/  LDSM.16.MT88.4 R36, [R235+0xc800] ;  /* 0x00c80000eb24783b */ /* 0x000ea20000004200 */
[----:B------:R-:W3:Y:S01]  /*15090*/  MUFU.EX2 R177, R177 ;  /* 0x000000b100b17308 */ /* 0x000ee20000000800 */
[----:B------:R-:W-:-:S02]  /*150a0*/  FADD.FTZ R84, R161, R84 ;  /* 0x00000054a1547221 */ /* 0x000fc40000010000 */
[--C-:B------:R-:W-:Y:S02]  /*150b0*/  FFMA.FTZ R250, R86, c[0x0][0x23c], -R121.reuse ;  /* 0x00008f0056fa7a23 */ /* 0x100fe40000010879 */
[----:B------:R-:W-:Y:S01]  /*150c0*/  FFMA.FTZ R114, R114, c[0x0][0x23c], -R121 ;  /* 0x00008f0072727a23 */ /* 0x000fe20000010879 */
[C---:B-----5:R-:W-:Y:S02]  /*150d0*/  HMMA.16816.F32.BF16 R24, R48.reuse, R40, R24 ;  /* 0x000000283018723c */ /* 0x060fe40000041818 */
[----:B------:R-:W-:Y:S06]  /*150e0*/  MUFU.EX2 R181, R181 ;  /* 0x000000b500b57308 */ /* 0x000fec0000000800 */
[C---:B------:R-:W-:Y:S01]  /*150f0*/  HMMA.16816.F32.BF16 R4, R48.reuse, R42, R4 ;  /* 0x0000002a3004723c */ /* 0x040fe20000041804 */
[----:B------:R-:W5:Y:S01]  /*15100*/  LDSM.16.MT88.4 R40, [R233+0xc800] ;  /* 0x00c80000e928783b */ /* 0x000f620000004200 */
[----:B------:R-:W-:Y:S06]  /*15110*/  MUFU.EX2 R186, R186 ;  /* 0x000000ba00ba7308 */ /* 0x000fec0000000800 */
[C---:B------:R-:W-:Y:S02]  /*15120*/  HMMA.16816.F32.BF16 R32, R48.reuse, R28, R32 ;  /* 0x0000001c3020723c */ /* 0x040fe40000041820 */
[----:B------:R-:W-:Y:S06]  /*15130*/  MUFU.EX2 R185, R185 ;  /* 0x000000b900b97308 */ /* 0x000fec0000000800 */
[C---:B------:R-:W-:Y:S01]  /*15140*/  HMMA.16816.F32.BF16 R20, R48.reuse, R30, R20 ;  /* 0x0000001e3014723c */ /* 0x040fe20000041814 */
[----:B------:R-:W3:Y:S01]  /*15150*/  LDSM.16.MT88.4 R28, [R232+0xc800] ;  /* 0x00c80000e81c783b */ /* 0x000ee20000004200 */
[----:B------:R-:W1:Y:S06]  /*15160*/  MUFU.EX2 R188, R188 ;  /* 0x000000bc00bc7308 */ /* 0x000e6c0000000800 */
[C---:B----4-:R-:W-:Y:S02]  /*15170*/  HMMA.16816.F32.BF16 R44, R48.reuse, R52, R44 ;  /* 0x00000034302c723c */ /* 0x050fe4000004182c */
[----:B------:R-:W-:Y:S06]  /*15180*/  MUFU.EX2 R187, R187 ;  /* 0x000000bb00bb7308 */ /* 0x000fec0000000800 */
[----:B------:R-:W-:Y:S01]  /*15190*/  HMMA.16816.F32.BF16 R8, R48, R54, R8 ;  /* 0x000000363008723c */ /* 0x000fe20000041808 */
[----:B------:R-:W4:Y:S01]  /*151a0*/  LDSM.16.MT88.4 R52, [R231+0xc800] ;  /* 0x00c80000e734783b */ /* 0x000f220000004200 */
[----:B------:R-:W2:Y:S05]  /*151b0*/  MUFU.EX2 R190, R190 ;  /* 0x000000be00be7308 */ /* 0x000eaa0000000800 */
[----:B------:R-:W-:-:S02]  /*151c0*/  F2FP.BF16.PACK_AB R48, R162, R163 ;  /* 0x000000a3a230723e */ /* 0x000fc400000010ff */
[----:B------:R-:W-:Y:S01]  /*151d0*/  F2FP.BF16.PACK_AB R49, R172, R167 ;  /* 0x000000a7ac31723e */ /* 0x000fe200000010ff */
[----:B------:R-:W-:Y:S01]  /*151e0*/  MUFU.EX2 R189, R189 ;  /* 0x000000bd00bd7308 */ /* 0x000fe20000000800 */
[----:B------:R-:W-:Y:S01]  /*151f0*/  F2FP.BF16.PACK_AB R50, R170, R165 ;  /* 0x000000a5aa32723e */ /* 0x000fe200000010ff */
[----:B------:R-:W-:Y:S01]  /*15200*/  FADD.FTZ R167, R167, R84 ;  /* 0x00000054a7a77221 */ /* 0x000fe20000010000 */
[----:B-1----:R-:W-:Y:S01]  /*15210*/  F2FP.BF16.PACK_AB R51, R178, R175 ;  /* 0x000000afb233723e */ /* 0x002fe200000010ff */
[----:B------:R-:W-:Y:S02]  /*15220*/  FFMA.FTZ R84, R116, c[0x0][0x23c], -R126 ;  /* 0x00008f0074547a23 */ /* 0x000fe4000001087e */
        /* <DEDUP_REMOVED lines=8> */
[----:B------:R-:W-:Y:S02]  /*152b0*/  MUFU.EX2 R194, R194 ;  /* 0x000000c200c27308 */ /* 0x000fe40000000800 */
[C---:B-----5:R-:W-:Y:S06]  /*152c0*/  HMMA.16816.F32.BF16 R24, R48.reuse, R40, R24 ;  /* 0x000000283018723c */ /* 0x060fec0000041818 */
[----:B------:R-:W-:Y:S02]  /*152d0*/  MUFU.EX2 R173, R173 ;  /* 0x000000ad00ad7308 */ /* 0x000fe40000000800 */
[C---:B------:R-:W-:Y:S01]  /*152e0*/  HMMA.16816.F32.BF16 R4, R48.reuse, R42, R4 ;  /* 0x0000002a3004723c */ /* 0x040fe20000041804 */
[----:B------:R-:W5:Y:S05]  /*152f0*/  LDSM.16.MT88.4 R40, [R233+0xd000] ;  /* 0x00d00000e928783b */ /* 0x000f6a0000004200 */
[----:B------:R-:W1:Y:S02]  /*15300*/  MUFU.EX2 R174, R174 ;  /* 0x000000ae00ae7308 */ /* 0x000e640000000800 */
[C---:B---3--:R-:W-:Y:S06]  /*15310*/  HMMA.16816.F32.BF16 R32, R48.reuse, R28, R32 ;  /* 0x0000001c3020723c */ /* 0x048fec0000041820 */
[----:B------:R-:W-:Y:S02]  /*15320*/  MUFU.EX2 R180, R180 ;  /* 0x000000b400b47308 */ /* 0x000fe40000000800 */
[C---:B------:R-:W-:Y:S01]  /*15330*/  HMMA.16816.F32.BF16 R20, R48.reuse, R30, R20 ;  /* 0x0000001e3014723c */ /* 0x040fe20000041814 */
[----:B------:R-:W3:Y:S05]  /*15340*/  LDSM.16.MT88.4 R28, [R232+0xd000] ;  /* 0x00d00000e81c783b */ /* 0x000eea0000004200 */
[----:B------:R-:W1:Y:S02]  /*15350*/  MUFU.EX2 R183, R183 ;  /* 0x000000b700b77308 */ /* 0x000e640000000800 */
[C---:B----4-:R-:W-:Y:S06]  /*15360*/  HMMA.16816.F32.BF16 R44, R48.reuse, R52, R44 ;  /* 0x00000034302c723c */ /* 0x050fec000004182c */
[----:B------:R-:W-:Y:S02]  /*15370*/  MUFU.EX2 R171, R171 ;  /* 0x000000ab00ab7308 */ /* 0x000fe40000000800 */
[----:B------:R-:W-:Y:S01]  /*15380*/  HMMA.16816.F32.BF16 R8, R48, R54, R8 ;  /* 0x000000363008723c */ /* 0x000fe20000041808 */
[----:B------:R-:W4:Y:S05]  /*15390*/  LDSM.16.MT88.4 R52, [R231+0xd000] ;  /* 0x00d00000e734783b */ /* 0x000f2a0000004200 */
[----:B------:R-:W1:Y:S01]  /*153a0*/  MUFU.EX2 R56, R56 ;  /* 0x0000003800387308 */ /* 0x000e620000000800 */
[----:B------:R-:W-:-:S02]  /*153b0*/  F2FP.BF16.PACK_AB R48, R177, R184 ;  /* 0x000000b8b130723e */ /* 0x000fc400000010ff */
[----:B------:R-:W-:Y:S01]  /*153c0*/  F2FP.BF16.PACK_AB R49, R188, R185 ;  /* 0x000000b9bc31723e */ /* 0x000fe200000010ff */
[----:B------:R-:W-:Y:S01]  /*153d0*/  FADD.FTZ R185, R185, R178 ;  /* 0x000000b2b9b97221 */ /* 0x000fe20000010000 */
[----:B------:R-:W-:Y:S02]  /*153e0*/  F2FP.BF16.PACK_AB R50, R186, R181 ;  /* 0x000000b5ba32723e */ /* 0x000fe400000010ff */
[----:B------:R-:W-:Y:S01]  /*153f0*/  F2FP.BF16.PACK_AB R51, R190, R187 ;  /* 0x000000bbbe33723e */ /* 0x000fe200000010ff */
        /* <DEDUP_REMOVED lines=8> */
[----:B------:R-:W-:Y:S06]  /*15480*/  MUFU.EX2 R168, R168 ;  /* 0x000000a800a87308 */ /* 0x000fec0000000800 */
[C---:B-----5:R-:W-:Y:S02]  /*15490*/  HMMA.16816.F32.BF16 R24, R48.reuse, R40, R24 ;  /* 0x000000283018723c */ /* 0x060fe40000041818 */
[----:B------:R-:W5:Y:S06]  /*154a0*/  MUFU.EX2 R3, R3 ;  /* 0x0000000300037308 */ /* 0x000f6c0000000800 */
[C---:B------:R-:W-:Y:S01]  /*154b0*/  HMMA.16816.F32.BF16 R4, R48.reuse, R42, R4 ;  /* 0x0000002a3004723c */ /* 0x040fe20000041804 */
[----:B------:R-:W2:Y:S01]  /*154c0*/  LDSM.16.MT88.4 R40, [R233+0xd800] ;  /* 0x00d80000e928783b */ /* 0x000ea20000004200 */
[----:B------:R-:W-:Y:S06]  /*154d0*/  MUFU.EX2 R130, R130 ;  /* 0x0000008200827308 */ /* 0x000fec0000000800 */
[C---:B---3--:R-:W-:Y:S02]  /*154e0*/  HMMA.16816.F32.BF16 R32, R48.reuse, R28, R32 ;  /* 0x0000001c3020723c */ /* 0x048fe40000041820 */
[----:B------:R-:W3:Y:S06]  /*154f0*/  MUFU.EX2 R191, R191 ;  /* 0x000000bf00bf7308 */ /* 0x000eec0000000800 */
[C---:B------:R-:W-:Y:S01]  /*15500*/  HMMA.16816.F32.BF16 R20, R48.reuse, R30, R20 ;  /* 0x0000001e3014723c */ /* 0x040fe20000041814 */
[----:B------:R-:W3:Y:S01]  /*15510*/  LDSM.16.MT88.4 R28, [R232+0xd800] ;  /* 0x00d80000e81c783b */ /* 0x000ee20000004200 */
[----:B------:R-:W-:Y:S06]  /*15520*/  MUFU.EX2 R58, R58 ;  /* 0x0000003a003a7308 */ /* 0x000fec0000000800 */
[C---:B----4-:R-:W-:Y:S02]  /*15530*/  HMMA.16816.F32.BF16 R44, R48.reuse, R52, R44 ;  /* 0x00000034302c723c */ /* 0x050fe4000004182c */
[----:B------:R-:W4:Y:S06]  /*15540*/  MUFU.EX2 R59, R59 ;  /* 0x0000003b003b7308 */ /* 0x000f2c0000000800 */
[----:B------:R-:W-:Y:S01]  /*15550*/  HMMA.16816.F32.BF16 R8, R48, R54, R8 ;  /* 0x000000363008723c */ /* 0x000fe20000041808 */
[----:B------:R-:W3:Y:S01]  /*15560*/  LDSM.16.MT88.4 R52, [R231+0xd800] ;  /* 0x00d80000e734783b */ /* 0x000ee20000004200 */
[----:B------:R-:W-:Y:S05]  /*15570*/  MUFU.EX2 R93, R93 ;  /* 0x0000005d005d7308 */ /* 0x000fea0000000800 */
[----:B-1----:R-:W-:-:S02]  /*15580*/  F2FP.BF16.PACK_AB R48, R192, R189 ;  /* 0x000000bdc030723e */ /* 0x002fc400000010ff */
[----:B------:R-:W-:Y:S01]  /*15590*/  F2FP.BF16.PACK_AB R49, R174, R173 ;  /* 0x000000adae31723e */ /* 0x000fe200000010ff */
[----:B------:R-:W-:Y:S01]  /*155a0*/  MUFU.EX2 R68, R68 ;  /* 0x0000004400447308 */ /* 0x000fe20000000800 */
[----:B------:R-:W-:Y:S02]  /*155b0*/  F2FP.BF16.PACK_AB R50, R194, R179 ;  /* 0x000000b3c232723e */ /* 0x000fe400000010ff */
[----:B------:R-:W-:-:S05]  /*155c0*/  F2FP.BF16.PACK_AB R51, R183, R180 ;  /* 0x000000b4b733723e */ /* 0x000fca00000010ff */
[----:B------:R-:W-:Y:S02]  /*155d0*/  MUFU.EX2 R92, R92 ;  /* 0x0000005c005c7308 */ /* 0x000fe40000000800 */
[C---:B--2---:R-:W-:Y:S06]  /*155e0*/  HMMA.16816.F32.BF16 R12, R48.reuse, R36, R12 ;  /* 0x00000024300c723c */ /* 0x044fec000004180c */
[----:B------:R-:W1:Y:S02]  /*155f0*/  MUFU.EX2 R57, R57 ;  /* 0x0000003900397308 */ /* 0x000e640000000800 */
[C---:B------:R-:W-:Y:S01]  /*15600*/  HMMA.16816.F32.BF16 R16, R48.reuse, R38, R16 ;  /* 0x000000263010723c */ /* 0x040fe20000041810 */
[----:B------:R-:W2:Y:S05]  /*15610*/  LDSM.16.MT88.4 R36, [R235+0xe000] ;  /* 0x00e00000eb24783b */ /* 0x000eaa0000004200 */
        /* <DEDUP_REMOVED lines=8> */
[C---:B------:R-:W-:Y:S01]  /*156a0*/  HMMA.16816.F32.BF16 R20, R48.reuse, R30, R20 ;  /* 0x0000001e3014723c */ /* 0x040fe20000041814 */
[----:B------:R-:W1:Y:S05]  /*156b0*/  LDSM.16.MT88.4 R28, [R232+0xe000] ;  /* 0x00e00000e81c783b */ /* 0x000e6a0000004200 */
[----:B------:R-:W-:Y:S02]  /*156c0*/  MUFU.EX2 R99, R99 ;  /* 0x0000006300637308 */ /* 0x000fe40000000800 */
[C---:B------:R-:W-:Y:S06]  /*156d0*/  HMMA.16816.F32.BF16 R44, R48.reuse, R52, R44 ;  /* 0x00000034302c723c */ /* 0x040fec000004182c */
[----:B------:R-:W-:Y:S02]  /*156e0*/  MUFU.EX2 R72, R72 ;  /* 0x0000004800487308 */ /* 0x000fe40000000800 */
[----:B------:R-:W-:Y:S01]  /*156f0*/  HMMA.16816.F32.BF16 R8, R48, R54, R8 ;  /* 0x000000363008723c */ /* 0x000fe20000041808 */
[----:B------:R-:W3:Y:S05]  /*15700*/  LDSM.16.MT88.4 R52, [R231+0xe000] ;  /* 0x00e00000e734783b */ /* 0x000eea0000004200 */
[----:B------:R-:W-:Y:S01]  /*15710*/  MUFU.EX2 R97, R97 ;  /* 0x0000006100617308 */ /* 0x000fe20000000800 */
[----:B------:R-:W-:-:S02]  /*15720*/  F2FP.BF16.PACK_AB R48, R56, R171 ;  /* 0x000000ab3830723e */ /* 0x000fc400000010ff */
[----:B-----5:R-:W-:Y:S02]  /*15730*/  F2FP.BF16.PACK_AB R49, R3, R168 ;  /* 0x000000a80331723e */ /* 0x020fe400000010ff */
[----:B------:R-:W-:Y:S02]  /*15740*/  F2FP.BF16.PACK_AB R50, R64, R169 ;  /* 0x000000a94032723e */ /* 0x000fe400000010ff */
[----:B------:R-:W-:Y:S01]  /*15750*/  F2FP.BF16.PACK_AB R51, R191, R130 ;  /* 0x00000082bf33723e */ /* 0x000fe200000010ff */
[----:B------:R-:W5:Y:S06]  /*15760*/  MUFU.EX2 R176, R176 ;  /* 0x000000b000b07308 */ /* 0x000f6c0000000800 */
[C---:B--2---:R-:W-:Y:S02]  /*15770*/  HMMA.16816.F32.BF16 R12, R48.reuse, R36, R12 ;  /* 0x00000024300c723c */ /* 0x044fe4000004180c */
        /* <DEDUP_REMOVED lines=18> */
[----:B------:R-:W1:Y:S05]  /*158a0*/  MUFU.EX2 R108, R108 ;  /* 0x0000006c006c7308 */ /* 0x000e6a0000000800 */
[----:B----4-:R-:W-:-:S02]  /*158b0*/  F2FP.BF16.PACK_AB R48, R59, R58 ;  /* 0x0000003a3b30723e */ /* 0x010fc400000010ff */
[----:B------:R-:W-:Y:S01]  /*158c0*/  F2FP.BF16.PACK_AB R49, R57, R92 ;  /* 0x0000005c3931723e */ /* 0x000fe200000010ff */
[----:B------:R-:W-:Y:S01]  /*158d0*/  MUFU.EX2 R69, R69 ;  /* 0x0000004500457308 */ /* 0x000fe20000000800 */
[----:B------:R-:W-:Y:S02]  /*158e0*/  F2FP.BF16.PACK_AB R50, R68, R93 ;  /* 0x0000005d4432723e */ /* 0x000fe400000010ff */
[----:B------:R-:W-:-:S05]  /*158f0*/  F2FP.BF16.PACK_AB R51, R95, R94 ;  /* 0x0000005e5f33723e */ /* 0x000fca00000010ff */
[----:B------:R-:W4:Y:S02]  /*15900*/  MUFU.EX2 R74, R74 ;  /* 0x0000004a004a7308 */ /* 0x000f240000000800 */
[C---:B--2---:R-:W-:Y:S06]  /*15910*/  HMMA.16816.F32.BF16 R12, R48.reuse, R36, R12 ;  /* 0x00000024300c723c */ /* 0x044fec000004180c */
[----:B------:R-:W-:Y:S02]  /*15920*/  MUFU.EX2 R104, R104 ;  /* 0x0000006800687308 */ /* 0x000fe40000000800 */
[C---:B------:R-:W-:Y:S01]  /*15930*/  HMMA.16816.F32.BF16 R16, R48.reuse, R38, R16 ;  /* 0x000000263010723c */ /* 0x040fe20000041810 */
[----:B------:R-:W2:Y:S05]  /*15940*/  LDSM.16.MT88.4 R36, [R235+0xf000] ;  /* 0x00f00000eb24783b */ /* 0x000eaa0000004200 */
[----:B------:R-:W2:Y:S02]  /*15950*/  MUFU.EX2 R75, R75 ;  /* 0x0000004b004b7308 */ /* 0x000ea40000000800 */
        /* <DEDUP_REMOVED lines=9> */
[----:B------:R-:W1:Y:S02]  /*159f0*/  MUFU.EX2 R106, R106 ;  /* 0x0000006a006a7308 */ /* 0x000e640000000800 */
[C---:B---3--:R-:W-:Y:S06]  /*15a00*/  HMMA.16816.F32.BF16 R44, R48.reuse, R52, R44 ;  /* 0x00000034302c723c */ /* 0x048fec000004182c */
[----:B------:R-:W-:Y:S02]  /*15a10*/  MUFU.EX2 R73, R73 ;  /* 0x0000004900497308 */ /* 0x000fe40000000800 */
[----:B------:R-:W-:Y:S01]  /*15a20*/  HMMA.16816.F32.BF16 R8, R48, R54, R8 ;  /* 0x000000363008723c */ /* 0x000fe20000041808 */
[----:B------:R-:W3:Y:S05]  /*15a30*/  LDSM.16.MT88.4 R52, [R231+0xf000] ;  /* 0x00f00000e734783b */ /* 0x000eea0000004200 */
[----:B------:R-:W1:Y:S01]  /*15a40*/  MUFU.EX2 R100, R100 ;  /* 0x0000006400647308 */ /* 0x000e620000000800 */
[----:B------:R-:W-:-:S02]  /*15a50*/  F2FP.BF16.PACK_AB R48, R67, R66 ;  /* 0x000000424330723e */ /* 0x000fc400000010ff */
[----:B-----5:R-:W-:Y:S02]  /*15a60*/  F2FP.BF16.PACK_AB R49, R176, R97 ;  /* 0x00000061b031723e */ /* 0x020fe400000010ff */
[----:B------:R-:W-:Y:S02]  /*15a70*/  F2FP.BF16.PACK_AB R50, R72, R99 ;  /* 0x000000634832723e */ /* 0x000fe400000010ff */
[----:B------:R-:W-:Y:S01]  /*15a80*/  F2FP.BF16.PACK_AB R51, R70, R65 ;  /* 0x000000414633723e */ /* 0x000fe200000010ff */
        /* <DEDUP_REMOVED lines=15> */
[----:B------:R-:W-:Y:S06]  /*15b80*/  MUFU.EX2 R78, R78 ;  /* 0x0000004e004e7308 */ /* 0x000fec0000000800 */
[C---:B---3--:R-:W-:Y:S02]  /*15b90*/  HMMA.16816.F32.BF16 R44, R48.reuse, R52, R44 ;  /* 0x00000034302c723c */ /* 0x048fe4000004182c */
[----:B------:R-:W-:Y:S06]  /*15ba0*/  MUFU.EX2 R83, R83 ;  /* 0x0000005300537308 */ /* 0x000fec0000000800 */
[----:B------:R-:W-:Y:S01]  /*15bb0*/  HMMA.16816.F32.BF16 R8, R48, R54, R8 ;  /* 0x000000363008723c */ /* 0x000fe20000041808 */
[----:B------:R-:W3:Y:S01]  /*15bc0*/  LDSM.16.MT88.4 R52, [R231+0xf800] ;  /* 0x00f80000e734783b */ /* 0x000ee20000004200 */
[----:B------:R-:W-:Y:S05]  /*15bd0*/  MUFU.EX2 R91, R91 ;  /* 0x0000005b005b7308 */ /* 0x000fea0000000800 */
[----:B------:R-:W-:-:S02]  /*15be0*/  F2FP.BF16.PACK_AB R48, R182, R101 ;  /* 0x00000065b630723e */ /* 0x000fc400000010ff */
[----:B------:R-:W-:Y:S01]  /*15bf0*/  F2FP.BF16.PACK_AB R49, R108, R103 ;  /* 0x000000676c31723e */ /* 0x000fe200000010ff */
[----:B------:R-:W-:Y:S01]  /*15c00*/  MUFU.EX2 R84, R84 ;  /* 0x0000005400547308 */ /* 0x000fe20000000800 */
[----:B------:R-:W-:Y:S02]  /*15c10*/  F2FP.BF16.PACK_AB R50, R76, R71 ;  /* 0x000000474c32723e */ /* 0x000fe400000010ff */
[----:B----4-:R-:W-:-:S05]  /*15c20*/  F2FP.BF16.PACK_AB R51, R74, R69 ;  /* 0x000000454a33723e */ /* 0x010fca00000010ff */
[----:B------:R-:W-:Y:S02]  /*15c30*/  MUFU.EX2 R88, R88 ;  /* 0x0000005800587308 */ /* 0x000fe40000000800 */
[C---:B--2---:R-:W-:Y:S06]  /*15c40*/  HMMA.16816.F32.BF16 R12, R48.reuse, R36, R12 ;  /* 0x00000024300c723c */ /* 0x044fec000004180c */
[----:B------:R-:W-:Y:S02]  /*15c50*/  MUFU.EX2 R251, R251 ;  /* 0x000000fb00fb7308 */ /* 0x000fe40000000800 */
[C---:B------:R-:W-:Y:S01]  /*15c60*/  HMMA.16816.F32.BF16 R16, R48.reuse, R38, R16 ;  /* 0x000000263010723c */ /* 0x040fe20000041810 */
[----:B------:R-:W2:Y:S05]  /*15c70*/  LDSM.16.MT88.4 R36, [R235+0x10000] ;  /* 0x01000000eb24783b */ /* 0x000eaa0000004200 */
[----:B------:R-:W-:Y:S02]  /*15c80*/  MUFU.EX2 R250, R250 ;  /* 0x000000fa00fa7308 */ /* 0x000fe40000000800 */
[C---:B-1----:R-:W-:Y:S08]  /*15c90*/  HMMA.16816.F32.BF16 R24, R48.reuse, R40, R24 ;  /* 0x000000283018723c */ /* 0x042ff00000041818 */
[C---:B------:R-:W-:Y:S01]  /*15ca0*/  HMMA.16816.F32.BF16 R4, R48.reuse, R42, R4 ;  /* 0x0000002a3004723c */ /* 0x040fe20000041804 */
[----:B------:R-:W1:Y:S07]  /*15cb0*/  LDSM.16.MT88.4 R40, [R233+0x10000] ;  /* 0x01000000e928783b */ /* 0x000e6e0000004200 */
[C---:B-----5:R-:W-:Y:S08]  /*15cc0*/  HMMA.16816.F32.BF16 R32, R48.reuse, R28, R32 ;  /* 0x0000001c3020723c */ /* 0x060ff00000041820 */
        /* <DEDUP_REMOVED lines=12> */
[----:B------:R-:W-:Y:S01]  /*15d90*/  FFMA.FTZ R85, R82, c[0x0][0x23c], -R121 ;  /* 0x00008f0052557a23 */ /* 0x000fe20000010879 */
[----:B------:R-:W-:Y:S01]  /*15da0*/  F2FP.BF16.PACK_AB R51, R100, R73 ;  /* 0x000000496433723e */ /* 0x000fe200000010ff */
[----:B------:R-:W3:Y:S06]  /*15db0*/  MUFU.EX2 R53, R53 ;  /* 0x0000003500357308 */ /* 0x000eec0000000800 */
        /* <DEDUP_REMOVED lines=8> */
[----:B------:R-:W1:Y:S07]  /*15e40*/  LDSM.16.MT88.4 R40, [R235+0x10800] ;  /* 0x01080000eb28783b */ /* 0x000e6e0000004200 */
[C---:B----4-:R-:W-:Y:S08]  /*15e50*/  HMMA.16816.F32.BF16 R32, R48.reuse, R28, R32 ;  /* 0x0000001c3020723c */ /* 0x050ff00000041820 */
[C---:B------:R-:W-:Y:S01]  /*15e60*/  HMMA.16816.F32.BF16 R20, R48.reuse, R30, R20 ;  /* 0x0000001e3014723c */ /* 0x040fe20000041814 */
[----:B------:R-:W4:Y:S07]  /*15e70*/  LDSM.16.MT88.4 R28, [R233+0x10800] ;  /* 0x01080000e91c783b */ /* 0x000f2e0000004200 */
[C---:B--2---:R-:W-:Y:S08]  /*15e80*/  HMMA.16816.F32.BF16 R44, R48.reuse, R36, R44 ;  /* 0x00000024302c723c */ /* 0x044ff0000004182c */
[----:B------:R-:W-:Y:S01]  /*15e90*/  HMMA.16816.F32.BF16 R8, R48, R38, R8 ;  /* 0x000000263008723c */ /* 0x000fe20000041808 */
[----:B------:R-:W2:Y:S06]  /*15ea0*/  LDSM.16.MT88.4 R36, [R232+0x10800] ;  /* 0x01080000e824783b */ /* 0x000eac0000004200 */
[----:B---3--:R-:W-:-:S02]  /*15eb0*/  F2FP.BF16.PACK_AB R48, R53, R52 ;  /* 0x000000343530723e */ /* 0x008fc400000010ff */
[----:B------:R-:W-:Y:S02]  /*15ec0*/  F2FP.BF16.PACK_AB R49, R63, R2 ;  /* 0x000000023f31723e */ /* 0x000fe400000010ff */
[----:B-----5:R-:W-:Y:S02]  /*15ed0*/  F2FP.BF16.PACK_AB R50, R55, R54 ;  /* 0x000000363732723e */ /* 0x020fe400000010ff */
[----:B------:R-:W-:-:S07]  /*15ee0*/  F2FP.BF16.PACK_AB R51, R77, R0 ;  /* 0x000000004d33723e */ /* 0x000fce00000010ff */
[C---:B-1----:R-:W-:Y:S07]  /*15ef0*/  HMMA.16816.F32.BF16 R12, R48.reuse, R40, R12 ;  /* 0x00000028300c723c */ /* 0x042fee000004180c */
[----:B------:R-:W-:Y:S01]  /*15f00*/  FADD.FTZ R41, R143, R134 ;  /* 0x000000868f297221 */ /* 0x000fe20000010000 */
[----:B------:R-:W-:Y:S01]  /*15f10*/  HMMA.16816.F32.BF16 R16, R48, R42, R16 ;  /* 0x0000002a3010723c */ /* 0x000fe20000041810 */
[----:B------:R-:W-:Y:S02]  /*15f20*/  F2FP.BF16.PACK_AB R134, R251, R88 ;  /* 0x00000058fb86723e */ /* 0x000fe400000010ff */
[----:B------:R-:W-:-:S02]  /*15f30*/  FADD.FTZ R41, R142, R41 ;  /* 0x000000298e297221 */ /* 0x000fc40000010000 */
[----:B------:R-:W-:Y:S02]  /*15f40*/  LDSM.16.MT88.4 R140, [R232+0x11800] ;  /* 0x01180000e88c783b */ /* 0x000fe40000004200 */
[----:B------:R-:W-:Y:S01]  /*15f50*/  FADD.FTZ R80, R144, R41 ;  /* 0x0000002990507221 */ /* 0x000fe20000010000 */
[----:B----4-:R-:W-:Y:S01]  /*15f60*/  HMMA.16816.F32.BF16 R24, R48, R28, R24 ;  /* 0x0000001c3018723c */ /* 0x010fe20000041818 */
[----:B------:R-:W1:Y:S02]  /*15f70*/  LDSM.16.MT88.4 R40, [R231+0x10800] ;  /* 0x01080000e728783b */ /* 0x000e640000004200 */
[----:B------:R-:W-:-:S04]  /*15f80*/  FADD.FTZ R80, R147, R80 ;  /* 0x0000005093507221 */ /* 0x000fc80000010000 */
[----:B------:R-:W-:Y:S01]  /*15f90*/  FADD.FTZ R29, R155, R80 ;  /* 0x000000509b1d7221 */ /* 0x000fe20000010000 */
[----:B------:R-:W-:Y:S01]  /*15fa0*/  HMMA.16816.F32.BF16 R4, R48, R30, R4 ;  /* 0x0000001e3004723c */ /* 0x000fe20000041804 */
[----:B------:R-:W-:Y:S02]  /*15fb0*/  FFMA.FTZ R80, R98, c[0x0][0x23c], -R121 ;  /* 0x00008f0062507a23 */ /* 0x000fe40000010879 */
[----:B------:R-:W-:-:S04]  /*15fc0*/  FADD.FTZ R29, R152, R29 ;  /* 0x0000001d981d7221 */ /* 0x000fc80000010000 */
[----:B------:R-:W-:Y:S01]  /*15fd0*/  FADD.FTZ R154, R154, R29 ;  /* 0x0000001d9a9a7221 */ /* 0x000fe20000010000 */
[----:B------:R-:W3:Y:S01]  /*15fe0*/  MUFU.EX2 R80, R80 ;  /* 0x0000005000507308 */ /* 0x000ee20000000800 */
[----:B------:R-:W4:Y:S01]  /*15ff0*/  LDSM.16.MT88.4 R28, [R235+0x11000] ;  /* 0x01100000eb1c783b */ /* 0x000f220000004200 */
[C---:B--2---:R-:W-:Y:S01]  /*16000*/  HMMA.16816.F32.BF16 R32, R48.reuse, R36, R32 ;  /* 0x000000243020723c */ /* 0x044fe20000041820 */
[----:B------:R-:W-:Y:S02]  /*16010*/  FADD.FTZ R82, R157, R154 ;  /* 0x0000009a9d527221 */ /* 0x000fe40000010000 */
[----:B------:R-:W-:Y:S02]  /*16020*/  LDSM.16.MT88.4 R156, [R235+0x11800] ;  /* 0x01180000eb9c783b */ /* 0x000fe40000004200 */
[----:B------:R-:W-:Y:S02]  /*16030*/  FADD.FTZ R163, R163, R82 ;  /* 0x00000052a3a37221 */ /* 0x000fe40000010000 */
[----:B------:R-:W-:Y:S01]  /*16040*/  FFMA.FTZ R82, R115, c[0x0][0x23c], -R121 ;  /* 0x00008f0073527a23 */ /* 0x000fe20000010879 */
[----:B------:R-:W-:Y:S01]  /*16050*/  HMMA.16816.F32.BF16 R20, R48, R38, R20 ;  /* 0x000000263014723c */ /* 0x000fe20000041814 */
[----:B------:R-:W-:Y:S01]  /*16060*/  FADD.FTZ R162, R162, R163 ;  /* 0x000000a3a2a27221 */ /* 0x000fe20000010000 */
[----:B------:R-:W2:Y:S03]  /*16070*/  LDSM.16.MT88.4 R36, [R233+0x11000] ;  /* 0x01100000e924783b */ /* 0x000ea60000004200 */
[----:B------:R-:W5:Y:S01]  /*16080*/  MUFU.EX2 R82, R82 ;  /* 0x0000005200527308 */ /* 0x000f620000000800 */
[----:B------:R-:W-:-:S04]  /*16090*/  FADD.FTZ R107, R165, R162 ;  /* 0x000000a2a56b7221 */ /* 0x000fc80000010000 */
[----:B------:R-:W-:Y:S01]  /*160a0*/  FADD.FTZ R107, R170, R107 ;  /* 0x0000006baa6b7221 */ /* 0x000fe20000010000 */
[C---:B-1----:R-:W-:Y:S07]  /*160b0*/  HMMA.16816.F32.BF16 R44, R48.reuse, R40, R44 ;  /* 0x00000028302c723c */ /* 0x042fee000004182c */
[----:B------:R-:W-:Y:S01]  /*160c0*/  FADD.FTZ R40, R184, R107 ;  /* 0x0000006bb8287221 */ /* 0x000fe20000010000 */
[----:B------:R-:W-:Y:S01]  /*160d0*/  HMMA.16816.F32.BF16 R8, R48, R42, R8 ;  /* 0x0000002a3008723c */ /* 0x000fe20000041808 */
[----:B------:R-:W-:-:S02]  /*160e0*/  FFMA.FTZ R107, R90, c[0x0][0x23c], -R126 ;  /* 0x00008f005a6b7a23 */ /* 0x000fc4000001087e */
[----:B------:R-:W-:-:S04]  /*160f0*/  FADD.FTZ R40, R177, R40 ;  /* 0x00000028b1287221 */ /* 0x000fc80000010000 */
[----:B------:R-:W-:Y:S01]  /*16100*/  FADD.FTZ R181, R181, R40 ;  /* 0x00000028b5b57221 */ /* 0x000fe20000010000 */
[----:B------:R-:W-:Y:S01]  /*16110*/  F2FP.BF16.PACK_AB R48, R79, R62 ;  /* 0x0000003e4f30723e */ /* 0x000fe200000010ff */
[----:B------:R-:W1:Y:S01]  /*16120*/  MUFU.EX2 R107, R107 ;  /* 0x0000006b006b7308 */ /* 0x000e620000000800 */
[----:B---3--:R-:W-:Y:S01]  /*16130*/  F2FP.BF16.PACK_AB R49, R85, R80 ;  /* 0x000000505531723e */ /* 0x008fe200000010ff */
[----:B------:R-:W-:Y:S01]  /*16140*/  FADD.FTZ R186, R186, R181 ;  /* 0x000000b5baba7221 */ /* 0x000fe20000010000 */
[----:B------:R-:W-:Y:S01]  /*16150*/  F2FP.BF16.PACK_AB R50, R83, R78 ;  /* 0x0000004e5332723e */ /* 0x000fe200000010ff */
[----:B------:R-:W3:Y:S01]  /*16160*/  LDSM.16.MT88.4 R40, [R232+0x11000] ;  /* 0x01100000e828783b */ /* 0x000ee20000004200 */
[----:B-----5:R-:W-:Y:S01]  /*16170*/  F2FP.BF16.PACK_AB R51, R91, R82 ;  /* 0x000000525b33723e */ /* 0x020fe200000010ff */
[----:B------:R-:W-:-:S04]  /*16180*/  FADD.FTZ R189, R189, R186 ;  /* 0x000000babdbd7221 */ /* 0x000fc80000010000 */
[----:B------:R-:W-:Y:S02]  /*16190*/  FADD.FTZ R192, R192, R189 ;  /* 0x000000bdc0c07221 */ /* 0x000fe40000010000 */
[----:B----4-:R-:W-:Y:S02]  /*161a0*/  HMMA.16816.F32.BF16 R12, R48, R28, R12 ;  /* 0x0000001c300c723c */ /* 0x010fe4000004180c */
[----:B------:R-:W-:Y:S01]  /*161b0*/  FADD.FTZ R179, R179, R192 ;  /* 0x000000c0b3b37221 */ /* 0x000fe20000010000 */
[----:B-1----:R-:W-:-:S03]  /*161c0*/  F2FP.BF16.PACK_AB R132, R107, R84 ;  /* 0x000000546b84723e */ /* 0x002fc600000010ff */
        /* <DEDUP_REMOVED lines=8> */
[----:B------:R-:W-:Y:S01]  /*16250*/  FADD.FTZ R169, R169, R56 ;  /* 0x00000038a9a97221 */ /* 0x000fe20000010000 */
[----:B------:R-:W1:Y:S01]  /*16260*/  LDSM.16.MT88.4 R28, [R231+0x11000] ;  /* 0x01100000e71c783b */ /* 0x000e620000004200 */
        /* <DEDUP_REMOVED lines=14> */
[----:B------:R-:W-:Y:S01]  /*16350*/  HMMA.16816.F32.BF16 R20, R48, R42, R20 ;  /* 0x0000002a3014723c */ /* 0x000fe20000041814 */
[----:B------:R-:W-:Y:S02]  /*16360*/  FADD.FTZ R38, R66, R39 ;  /* 0x0000002742267221 */ /* 0x000fe40000010000 */
[----:B------:R-:W-:Y:S02]  /*16370*/  FADD.FTZ R57, R57, R92 ;  /* 0x0000005c39397221 */ /* 0x000fe40000010000 */
[----:B------:R-:W-:Y:S02]  /*16380*/  FFMA.FTZ R36, R87, c[0x0][0x23c], -R121 ;  /* 0x00008f0057247a23 */ /* 0x000fe40000010879 */
[----:B------:R-:W-:-:S02]  /*16390*/  FADD.FTZ R94, R94, R57 ;  /* 0x000000395e5e7221 */ /* 0x000fc40000010000 */
[----:B------:R-:W-:Y:S02]  /*163a0*/  FFMA.FTZ R37, R118, c[0x0][0x23c], -R121 ;  /* 0x00008f0076257a23 */ /* 0x000fe40000010879 */
[----:B------:R-:W-:Y:S01]  /*163b0*/  FADD.FTZ R94, R95, R94 ;  /* 0x0000005e5f5e7221 */ /* 0x000fe20000010000 */
[----:B------:R-:W2:Y:S01]  /*163c0*/  MUFU.EX2 R36, R36 ;  /* 0x0000002400247308 */ /* 0x000ea20000000800 */
[----:B------:R-:W-:Y:S02]  /*163d0*/  FADD.FTZ R38, R67, R38 ;  /* 0x0000002643267221 */ /* 0x000fe40000010000 */
[----:B------:R-:W-:Y:S02]  /*163e0*/  FADD.FTZ R97, R97, R94 ;  /* 0x0000005e61617221 */ /* 0x000fe40000010000 */
[----:B------:R-:W-:Y:S01]  /*163f0*/  FADD.FTZ R99, R99, R38 ;  /* 0x0000002663637221 */ /* 0x000fe20000010000 */
[----:B-1----:R-:W-:Y:S01]  /*16400*/  HMMA.16816.F32.BF16 R44, R48, R28, R44 ;  /* 0x0000001c302c723c */ /* 0x002fe2000004182c */
[----:B------:R-:W-:Y:S01]  /*16410*/  FADD.FTZ R176, R176, R97 ;  /* 0x00000061b0b07221 */ /* 0x000fe20000010000 */
[----:B------:R-:W1:Y:S01]  /*16420*/  MUFU.EX2 R37, R37 ;  /* 0x0000002500257308 */ /* 0x000e620000000800 */
[----:B------:R-:W-:-:S02]  /*16430*/  FADD.FTZ R72, R72, R99 ;  /* 0x0000006348487221 */ /* 0x000fc40000010000 */
[----:B------:R-:W-:Y:S02]  /*16440*/  FADD.FTZ R65, R65, R176 ;  /* 0x000000b041417221 */ /* 0x000fe40000010000 */
[----:B------:R-:W-:Y:S01]  /*16450*/  FADD.FTZ R101, R101, R72 ;  /* 0x0000004865657221 */ /* 0x000fe20000010000 */
[----:B------:R-:W-:Y:S01]  /*16460*/  HMMA.16816.F32.BF16 R8, R48, R30, R8 ;  /* 0x0000001e3008723c */ /* 0x000fe20000041808 */
[----:B------:R-:W-:Y:S01]  /*16470*/  FADD.FTZ R70, R70, R65 ;  /* 0x0000004146467221 */ /* 0x000fe20000010000 */
[----:B--2---:R-:W-:Y:S01]  /*16480*/  F2FP.BF16.PACK_AB R133, R36, R3 ;  /* 0x000000032485723e */ /* 0x004fe200000010ff */
[----:B------:R-:W-:Y:S02]  /*16490*/  FADD.FTZ R182, R182, R101 ;  /* 0x00000065b6b67221 */ /* 0x000fe40000010000 */
[----:B------:R-:W-:Y:S02]  /*164a0*/  FADD.FTZ R103, R103, R70 ;  /* 0x0000004667677221 */ /* 0x000fe40000010000 */
[----:B------:R-:W-:-:S02]  /*164b0*/  FADD.FTZ R29, R71, R182 ;  /* 0x000000b6471d7221 */ /* 0x000fc40000010000 */
[----:B------:R-:W-:Y:S01]  /*164c0*/  FADD.FTZ R108, R108, R103 ;  /* 0x000000676c6c7221 */ /* 0x000fe20000010000 */
[----:B-1----:R-:W-:Y:S01]  /*164d0*/  F2FP.BF16.PACK_AB R135, R250, R37 ;  /* 0x00000025fa87723e */ /* 0x002fe200000010ff */
[----:B------:R-:W-:Y:S02]  /*164e0*/  FADD.FTZ R29, R76, R29 ;  /* 0x0000001d4c1d7221 */ /* 0x000fe40000010000 */
[----:B------:R-:W-:-:S04]  /*164f0*/  FADD.FTZ R69, R69, R108 ;  /* 0x0000006c45457221 */ /* 0x000fc80000010000 */
[----:B------:R-:W-:Y:S01]  /*16500*/  FADD.FTZ R74, R74, R69 ;  /* 0x000000454a4a7221 */ /* 0x000fe20000010000 */
[----:B------:R-:W-:Y:S01]  /*16510*/  HMMA.16816.F32.BF16 R160, R132, R156, R12 ;  /* 0x0000009c84a0723c */ /* 0x000fe2000004180c */
[----:B------:R-:W1:Y:S02]  /*16520*/  LDSM.16.MT88.4 R12, [R231+0x11800] ;  /* 0x01180000e70c783b */ /* 0x000e640000004200 */
[----:B------:R-:W-:-:S04]  /*16530*/  FADD.FTZ R81, R81, R74 ;  /* 0x0000004a51517221 */ /* 0x000fc80000010000 */
[----:B------:R-:W-:Y:S01]  /*16540*/  FADD.FTZ R106, R106, R81 ;  /* 0x000000516a6a7221 */ /* 0x000fe20000010000 */
[C---:B------:R-:W-:Y:S07]  /*16550*/  HMMA.16816.F32.BF16 R156, R132.reuse, R158, R16 ;  /* 0x0000009e849c723c */ /* 0x040fee0000041810 */
[----:B------:R-:W-:Y:S01]  /*16560*/  FADD.FTZ R16, R104, R29 ;  /* 0x0000001d68107221 */ /* 0x000fe20000010000 */
[----:B------:R-:W-:Y:S01]  /*16570*/  HMMA.16816.F32.BF16 R152, R132, R148, R24 ;  /* 0x000000948498723c */ /* 0x000fe20000041818 */
[----:B------:R-:W-:-:S02]  /*16580*/  FADD.FTZ R19, R73, R106 ;  /* 0x0000006a49137221 */ /* 0x000fc40000010000 */
[----:B------:R-:W-:Y:S02]  /*16590*/  FADD.FTZ R16, R75, R16 ;  /* 0x000000104b107221 */ /* 0x000fe40000010000 */
[----:B------:R-:W-:Y:S02]  /*165a0*/  FADD.FTZ R19, R100, R19 ;  /* 0x0000001364137221 */ /* 0x000fe40000010000 */
[----:B------:R-:W-:Y:S01]  /*165b0*/  FADD.FTZ R17, R105, R16 ;  /* 0x0000001069117221 */ /* 0x000fe20000010000 */
[C---:B------:R-:W-:Y:S01]  /*165c0*/  HMMA.16816.F32.BF16 R144, R132.reuse, R140, R32 ;  /* 0x0000008c8490723c */ /* 0x040fe20000041820 */
[----:B------:R-:W-:Y:S02]  /*165d0*/  FADD.FTZ R2, R2, R19 ;  /* 0x0000001302027221 */ /* 0x000fe40000010000 */
[----:B------:R-:W-:Y:S02]  /*165e0*/  FADD.FTZ R17, R110, R17 ;  /* 0x000000116e117221 */ /* 0x000fe40000010000 */
[----:B------:R-:W-:Y:S01]  /*165f0*/  FADD.FTZ R63, R63, R2 ;  /* 0x000000023f3f7221 */ /* 0x000fe20000010000 */
[----:B------:R-:W-:Y:S01]  /*16600*/  MOV R2, R127 ;  /* 0x0000007f00027202 */ /* 0x000fe20000000f00 */
        /* <DEDUP_REMOVED lines=11> */
[C---:B-1----:R-:W-:Y:S01]  /*166c0*/  HMMA.16816.F32.BF16 R136, R132.reuse, R12, R44 ;  /* 0x0000000c8488723c */ /* 0x042fe2000004182c */
        /* <DEDUP_REMOVED lines=9> */
[----:B------:R-:W-:Y:S02]  /*16760*/  FADD.FTZ R84, R84, R83 ;  /* 0x0000005354547221 */ /* 0x000fe40000010000 */
[----:B------:R-:W-:Y:S02]  /*16770*/  FADD.FTZ R37, R37, R36 ;  /* 0x0000002425257221 */ /* 0x000fe40000010000 */
[----:B------:R-:W-:Y:S02]  /*16780*/  FADD.FTZ R107, R107, R84 ;  /* 0x000000546b6b7221 */ /* 0x000fe40000010000 */
[----:B------:R-:W-:Y:S02]  /*16790*/  FADD.FTZ R250, R250, R37 ;  /* 0x00000025fafa7221 */ /* 0x000fe40000010000 */
[----:B------:R-:W-:-:S04]  /*167a0*/  FADD.FTZ R88, R88, R107 ;  /* 0x0000006b58587221 */ /* 0x000fc80000010000 */
[----:B------:R-:W-:Y:S02]  /*167b0*/  FADD.FTZ R251, R251, R88 ;  /* 0x00000058fbfb7221 */ /* 0x000fe40000010000 */
.L_x_2500:
[----:B------:R-:W-:-:S06]  /*167c0*/  UISETP.GE.AND UP0, UPT, UR12, 0x1, UPT ;  /* 0x000000010c00788c */ /* 0x000fcc000bf06270 */
[----:B------:R-:W-:-:S13]  /*167d0*/  PLOP3.LUT P0, PT, PT, PT, UP0, 0x80, 0x0 ;  /* 0x000000000000781c */ /* 0x000fda0003f0f008 */
[----:B------:R-:W-:Y:S05]  /*167e0*/  @!P0 BRA `(.L_x_2508) ;  /* 0x000083b000008947 */ /* 0x000fea0003800000 */
[----:B------:R-:W-:Y:S01]  /*167f0*/  IMAD.MOV.U32 R167, RZ, RZ, R0 ;  /* 0x000000ffffa77224 */ /* 0x000fe200078e0000 */
[----:B------:R-:W-:Y:S01]  /*16800*/  MOV R247, c[0x0][0x1a0] ;  /* 0x0000680000f77a02 */ /* 0x000fe20000000f00 */
[----:B------:R-:W-:Y:S01]  /*16810*/  IMAD.MOV.U32 R165, RZ, RZ, R2 ;  /* 0x000000ffffa57224 */ /* 0x000fe200078e0002 */
[----:B------:R-:W-:Y:S01]  /*16820*/  MOV R246, c[0x0][0x1a4] ;  /* 0x0000690000f67a02 */ /* 0x000fe20000000f00 */
[----:B------:R-:W-:Y:S02]  /*16830*/  ULDC.64 UR8, c[0x0][0x198] ;  /* 0x0000660000087ab9 */ /* 0x000fe40000000a00 */
[----:B------:R-:W-:Y:S02]  /*16840*/  ULDC.64 UR10, c[0x0][0x1a0] ;  /* 0x00006800000a7ab9 */ /* 0x000fe40000000a00 */
[----:B------:R-:W-:Y:S02]  /*16850*/  ULDC.64 UR6, c[0x0][0x1a0] ;  /* 0x0000680000067ab9 */ /* 0x000fe40000000a00 */
.L_x_2512:
[----:B------:R-:W-:Y:S04]  /*16860*/  DEPBAR.LE SB0, 0x0 ;  /* 0x000080000000791a */ /* 0x000fe80000000000 */
[----:B------:R-:W-:Y:S01]  /*16870*/  BAR.SYNC.DEFER_BLOCKING 0x0 ;  /* 0x0000000000007b1d */ /* 0x000fe20000010000 */
[----:B------:R-:W-:Y:S01]  /*16880*/  PLOP3.LUT P0, PT, PT, PT, UP5, 0x80, 0x0 ;  /* 0x000000000000781c */ /* 0x000fe20003f0f058 */
[----:B------:R-:W-:Y:S04]  /*16890*/  IMAD.U32 R2, R247, -0x100, RZ ;  /* 0xffffff00f7027824 */ /* 0x000fe800078e00ff */
[----:B------:R-:W-:Y:S01]  /*168a0*/  UMOV UR22, UR6 ;  /* 0x0000000600167c82 */ /* 0x000fe20008000000 */
[----:B------:R-:W-:Y:S01]  /*168b0*/  SHF.R.S32.HI R3, RZ, 0x1f, R2 ;  /* 0x0000001fff037819 */ /* 0x000fe20000011402 */
        /* <DEDUP_REMOVED lines=71> */
[----:B------:R-:W2:Y:S01]  /*16d30*/  LDG.E R3, [R12.64] ;  /* 0x000000140c037981 */ /* 0x000ea2000c1e1900 */
[----:B------:R-:W-:Y:S01]  /*16d40*/  UIADD3 UR19, UR27, UR19, URZ ;  /* 0x000000131b137290 */ /* 0x000fe2000fffe03f */
[----:B------:R-:W-:Y:S01]  /*16d50*/  IMAD.U32 R2, RZ, RZ, UR26 ;  /* 0x0000001aff027e24 */ /* 0x000fe2000f8e00ff */
[----:B---3--:R-:W-:Y:S01]  /*16d60*/  MOV R10, UR28 ;  /* 0x0000001c000a7c02 */ /* 0x008fe20008000f00 */
[----:B-1----:R-:W-:Y:S05]  /*16d70*/  IMAD.U32 R11, RZ, RZ, UR29 ;  /* 0x0000001dff0b7e24 */ /* 0x002fea000f8e00ff */
[----:B------:R-:W2:Y:S02]  /*16d80*/  LDG.E R0, [R10.64] ;  /* 0x000000140a007981 */ /* 0x000ea4000c1e1900 */
        /* <DEDUP_REMOVED lines=9> */
.L_x_2509:
[----:B------:R-:W-:Y:S01]  /*16e20*/  ISETP.GE.AND P0, PT, R244, c[0x0][0x220], PT ;  /* 0x00008800f4007a0c */ /* 0x000fe20003f06270 */
[----:B------:R-:W-:Y:S01]  /*16e30*/  UISETP.GE.AND UP0, UPT, UR12, 0x2, UPT ;  /* 0x000000020c00788c */ /* 0x000fe2000bf06270 */
[C---:B------:R-:W-:Y:S02]  /*16e40*/  LEA R4, P2, R2.reuse, R60, 0x1 ;  /* 0x0000003c02047211 */ /* 0x040fe400078408ff */
[C---:B------:R-:W-:Y:S02]  /*16e50*/  IADD3 R208, R237.reuse, 0x800, RZ ;  /* 0x00000800edd07810 */ /* 0x040fe40007ffe0ff */
[CCC-:B------:R-:W-:Y:S02]  /*16e60*/  LEA.HI.X R5, R2.reuse, R61.reuse, R3.reuse, 0x1, P2 ;  /* 0x0000003d02057211 */ /* 0x1c0fe400010f0c03 */
[C---:B------:R-:W-:Y:S02]  /*16e70*/  IADD3 R212, R237.reuse, 0x1000, RZ ;  /* 0x00001000edd47810 */ /* 0x040fe40007ffe0ff */
[----:B------:R-:W-:Y:S03]  /*16e80*/  IADD3 R216, R237, 0x1800, RZ ;  /* 0x00001800edd87810 */ /* 0x000fe60007ffe0ff */
[----:B------:R-:W-:Y:S01]  /*16e90*/  @P0 STS.128 [R242+0xa000], RZ ;  /* 0x00a000fff2000388 */ /* 0x000fe20000000c00 */
[----:B------:R-:W-:Y:S01]  /*16ea0*/  @!P0 IADD3 R31, P1, R2, UR25, RZ ;  /* 0x00000019021f8c10 */ /* 0x000fe2000ff3e0ff */
[C-C-:B------:R-:W-:Y:S01]  /*16eb0*/  @!P0 IMAD.WIDE.U32 R34, R247.reuse, 0x30, R2.reuse ;  /* 0x00000030f7228825 */ /* 0x140fe200078e0002 */
[----:B------:R-:W-:Y:S02]  /*16ec0*/  @!P0 LEA R29, P3, R247, R2, 0x5 ;  /* 0x00000002f71d8211 */ /* 0x000fe400078628ff */
[----:B------:R-:W-:Y:S01]  /*16ed0*/  @!P0 IADD3.X R0, R3, UR23, RZ, P1, !PT ;  /* 0x0000001703008c10 */ /* 0x000fe20008ffe4ff */
[----:B------:R-:W-:Y:S01]  /*16ee0*/  @!P0 IMAD R28, R246, 0x30, RZ ;  /* 0x00000030f61c8824 */ /* 0x000fe200078e02ff */
[-C--:B------:R-:W-:Y:S01]  /*16ef0*/  @!P0 LEA R52, P1, R31, R60.reuse, 0x1 ;  /* 0x0000003c1f348211 */ /* 0x080fe200078208ff */
[----:B------:R-:W-:Y:S01]  /*16f00*/  @!PT LDS RZ, [RZ] ;  /* 0x00000000fffff984 */ /* 0x000fe20000000800 */
[----:B------:R-:W-:Y:S01]  /*16f10*/  @!PT LDS RZ, [RZ] ;  /* 0x00000000fffff984 */ /* 0x000fe20000000800 */
[----:B------:R-:W-:Y:S01]  /*16f20*/  @!PT LDS RZ, [RZ] ;  /* 0x00000000fffff984 */ /* 0x000fe20000000800 */
[----:B------:R1:W-:Y:S01]  /*16f30*/  @!P0 LDGSTS.E.BYPASS.LTC128B.128 [R242+0xa000], [R4.64] ;  /* 0x0a00000004f28fae */ /* 0x0003e2000b901d54 */
[-C--:B------:R-:W-:Y:S01]  /*16f40*/  @!P0 LEA R50, P4, R29, R60.reuse, 0x1 ;  /* 0x0000003c1d328211 */ /* 0x080fe200078808ff */
[----:B------:R-:W-:Y:S01]  /*16f50*/  @!P0 IMAD.WIDE.U32 R36, R247, 0x50, R2 ;  /* 0x00000050f7248825 */ /* 0x000fe200078e0002 */
[----:B------:R-:W-:Y:S02]  /*16f60*/  @!P0 LEA.HI.X R53, R31, R61, R0, 0x1, P1 ;  /* 0x0000003d1f358211 */ /* 0x000fe400008f0c00 */
[C---:B------:R-:W-:Y:S01]  /*16f70*/  @!P0 LEA.HI.X R0, R247.reuse, R3, R246, 0x5, P3 ;  /* 0x00000003f7008211 */ /* 0x040fe200018f2cf6 */
[----:B------:R-:W-:Y:S01]  /*16f80*/  @!P0 IMAD.WIDE.U32 R58, R247, 0x70, R2 ;  /* 0x00000070f73a8825 */ /* 0x000fe200078e0002 */
[----:B------:R-:W-:Y:S01]  /*16f90*/  @!P0 LEA R48, P3, R34, R60, 0x1 ;  /* 0x0000003c22308211 */ /* 0x000fe200078608ff */
[----:B------:R-:W-:Y:S01]  /*16fa0*/  @P0 STS.128 [R242+0xa800], RZ ;  /* 0x00a800fff2000388 */ /* 0x000fe20000000c00 */
[----:B------:R-:W-:Y:S01]  /*16fb0*/  @!P0 LEA.HI.X R51, R29, R61, R0, 0x1, P4 ;  /* 0x0000003d1d338211 */ /* 0x000fe200020f0c00 */
[----:B------:R-:W-:Y:S01]  /*16fc0*/  @!P0 IMAD R0, R246, 0x60, RZ ;  /* 0x00000060f6008824 */ /* 0x000fe200078e02ff */
[----:B------:R-:W-:Y:S01]  /*16fd0*/  @!P0 IADD3 R28, R28, R35, RZ ;  /* 0x000000231c1c8210 */ /* 0x000fe20007ffe0ff */
[----:B------:R-:W-:Y:S01]  /*16fe0*/  @!P0 IMAD R29, R246, 0xd0, RZ ;  /* 0x000000d0f61d8824 */ /* 0x000fe200078e02ff */
[C---:B------:R-:W-:Y:S02]  /*16ff0*/  @!P0 LEA R31, P2, R247.reuse, R2, 0x6 ;  /* 0x00000002f71f8211 */ /* 0x040fe400078430ff */
[----:B------:R-:W-:Y:S01]  /*17000*/  @!P0 LEA.HI.X R49, R34, R61, R28, 0x1, P3 ;  /* 0x0000003d22318211 */ /* 0x000fe200018f0c1c */
[----:B------:R-:W-:Y:S01]  /*17010*/  @!PT LDS RZ, [RZ] ;  /* 0x00000000fffff984 */ /* 0x000fe20000000800 */
[----:B------:R-:W-:Y:S01]  /*17020*/  @!PT LDS RZ, [RZ] ;  /* 0x00000000fffff984 */ /* 0x000fe20000000800 */
[----:B------:R-:W-:Y:S01]  /*17030*/  @!PT LDS RZ, [RZ] ;  /* 0x00000000fffff984 */ /* 0x000fe20000000800 */
[----:B------:R2:W-:Y:S01]  /*17040*/  @!P0 LDGSTS.E.BYPASS.LTC128B.128 [R242+0xa800], [R52.64] ;  /* 0x0a80000034f28fae */ /* 0x0005e2000b901d54 */
[----:B------:R-:W-:Y:S01]  /*17050*/  @!P0 LEA.HI.X R30, R247, R3, R246, 0x6, P2 ;  /* 0x00000003f71e8211 */ /* 0x000fe200010f34f6 */
[C---:B------:R-:W-:Y:S01]  /*17060*/  @!P0 IMAD R34, R246.reuse, 0x50, RZ ;  /* 0x00000050f6228824 */ /* 0x040fe200078e02ff */
[----:B------:R-:W-:Y:S01]  /*17070*/  @!P0 LEA R46, P2, R31, R60, 0x1 ;  /* 0x0000003c1f2e8211 */ /* 0x000fe200078408ff */
[C---:B------:R-:W-:Y:S01]  /*17080*/  @!P0 IMAD R28, R246.reuse, 0x70, RZ ;  /* 0x00000070f61c8824 */ /* 0x040fe200078e02ff */
[----:B------:R-:W-:Y:S02]  /*17090*/  @!P0 LEA R33, P1, R247, R2, 0x7 ;  /* 0x00000002f7218211 */ /* 0x000fe400078238ff */
[----:B------:R-:W-:Y:S01]  /*170a0*/  @!P0 LEA.HI.X R47, R31, R61, R30, 0x1, P2 ;  /* 0x0000003d1f2f8211 */ /* 0x000fe200010f0c1e */
[----:B------:R-:W-:Y:S01]  /*170b0*/  @P0 STS.128 [R242+0xb000], RZ ;  /* 0x00b000fff2000388 */ /* 0x000fe20000000c00 */
[----:B------:R-:W-:Y:S01]  /*170c0*/  @!P0 LEA.HI.X R32, R247, R3, R246, 0x7, P1 ;  /* 0x00000003f7208211 */ /* 0x000fe200008f3cf6 */
[C---:B------:R-:W-:Y:S01]  /*170d0*/  @!P0 IMAD R30, R246.reuse, 0x90, RZ ;  /* 0x00000090f61e8824 */ /* 0x040fe200078e02ff */
[CC--:B------:R-:W-:Y:S01]  /*170e0*/  @!P0 LEA R38, P1, R33.reuse, R60.reuse, 0x1 ;  /* 0x0000003c21268211 */ /* 0x0c0fe200078208ff */
[----:B------:R-:W-:Y:S01]  /*170f0*/  @!P0 IMAD R31, R246, 0xb0, RZ ;  /* 0x000000b0f61f8824 */ /* 0x000fe200078e02ff */
[----:B------:R-:W-:Y:S02]  /*17100*/  @!P0 IADD3 R34, R34, R37, RZ ;  /* 0x0000002522228210 */ /* 0x000fe40007ffe0ff */
[-C--:B------:R-:W-:Y:S01]  /*17110*/  @!P0 LEA.HI.X R39, R33, R61.reuse, R32, 0x1, P1 ;  /* 0x0000003d21278211 */ /* 0x080fe200008f0c20 */
[----:B------:R-:W-:Y:S01]  /*17120*/  @!PT LDS RZ, [RZ] ;  /* 0x00000000fffff984 */ /* 0x000fe20000000800 */
[----:B------:R-:W-:Y:S01]  /*17130*/  @!PT LDS RZ, [RZ] ;  /* 0x00000000fffff984 */ /* 0x000fe20000000800 */
[----:B------:R-:W-:Y:S01]  /*17140*/  @!PT LDS RZ, [RZ] ;  /* 0x00000000fffff984 */ /* 0x000fe20000000800 */
[----:B------:R3:W-:Y:S01]  /*17150*/  @!P0 LDGSTS.E.BYPASS.LTC128B.128 [R242+0xb000], [R50.64] ;  /* 0x0b00000032f28fae */ /* 0x0007e2000b901d54 */
[----:B------:R-:W-:Y:S01]  /*17160*/  @!P0 LEA R44, P1, R36, R60, 0x1 ;  /* 0x0000003c242c8211 */ /* 0x000fe200078208ff */
[----:B------:R-:W-:Y:S01]  /*17170*/  @!P0 IMAD R32, R246, 0xa0, RZ ;  /* 0x000000a0f6208824 */ /* 0x000fe200078e02ff */
[----:B------:R-:W-:Y:S02]  /*17180*/  @!P0 MOV R62, R2 ;  /* 0x00000002003e8202 */ /* 0x000fe40000000f00 */
[----:B------:R-:W-:Y:S02]  /*17190*/  @!P0 LEA.HI.X R45, R36, R61, R34, 0x1, P1 ;  /* 0x0000003d242d8211 */ /* 0x000fe400008f0c22 */
[----:B------:R-:W-:Y:S01]  /*171a0*/  @!P0 MOV R63, R3 ;  /* 0x00000003003f8202 */ /* 0x000fe20000000f00 */
[----:B------:R-:W-:Y:S01]  /*171b0*/  @P0 STS.128 [R242+0xb800], RZ ;  /* 0x00b800fff2000388 */ /* 0x000fe20000000c00 */
[----:B------:R-:W-:Y:S02]  /*171c0*/  @!P0 LEA R40, P3, R58, R60, 0x1 ;  /* 0x0000003c3a288211 */ /* 0x000fe400078608ff */
[----:B------:R-:W-:Y:S01]  /*171d0*/  @!P0 IADD3 R28, R28, R59, RZ ;  /* 0x0000003b1c1c8210 */ /* 0x000fe20007ffe0ff */
[C---:B------:R-:W-:Y:S01]  /*171e0*/  @!P0 IMAD.WIDE.U32 R62, R247.reuse, 0x60, R62 ;  /* 0x00000060f73e8825 */ /* 0x040fe200078e003e */
[----:B------:R-:W-:Y:S02]  /*171f0*/  @!P0 MOV R56, R2 ;  /* 0x0000000200388202 */ /* 0x000fe40000000f00 */
[----:B------:R-:W-:Y:S01]  /*17200*/  @!P0 LEA.HI.X R41, R58, R61, R28, 0x1, P3 ;  /* 0x0000003d3a298211 */ /* 0x000fe200018f0c1c */
[----:B------:R-:W-:Y:S01]  /*17210*/  @!PT LDS RZ, [RZ] ;  /* 0x00000000fffff984 */ /* 0x000fe20000000800 */
[----:B------:R-:W-:Y:S01]  /*17220*/  @!PT LDS RZ, [RZ] ;  /* 0x00000000fffff984 */ /* 0x000fe20000000800 */
[----:B------:R-:W-:Y:S01]  /*17230*/  @!PT LDS RZ, [RZ] ;  /* 0x00000000fffff984 */ /* 0x000fe20000000800 */
[----:B------:R3:W-:Y:S01]  /*17240*/  @!P0 LDGSTS.E.BYPASS.LTC128B.128 [R242+0xb800], [R48.64] ;  /* 0x0b80000030f28fae */ /* 0x0007e2000b901d54 */
[----:B------:R-:W-:Y:S01]  /*17250*/  @!P0 LEA R42, P4, R62, R60, 0x1 ;  /* 0x0000003c3e2a8211 */ /* 0x000fe200078808ff */
[----:B------:R-:W-:Y:S01]  /*17260*/  @!P0 IMAD R28, R246, 0xe0, RZ ;  /* 0x000000e0f61c8824 */ /* 0x000fe200078e02ff */
[----:B------:R-:W-:Y:S02]  /*17270*/  @!P0 IADD3 R0, R0, R63, RZ ;  /* 0x0000003f00008210 */ /* 0x000fe40007ffe0ff */
[----:B------:R-:W-:Y:S02]  /*17280*/  @!P0 MOV R57, R3 ;  /* 0x0000000300398202 */ /* 0x000fe40000000f00 */
[----:B------:R-:W-:Y:S01]  /*17290*/  @!P0 LEA.HI.X R43, R62, R61, R0, 0x1, P4 ;  /* 0x0000003d3e2b8211 */ /* 0x000fe200020f0c00 */
[----:B------:R-:W-:Y:S01]  /*172a0*/  @P0 STS.128 [R242+0xc000], RZ ;  /* 0x00c000fff2000388 */ /* 0x000fe20000000c00 */
[----:B------:R-:W-:Y:S01]  /*172b0*/  @!P0 MOV R54, R2 ;  /* 0x0000000200368202 */ /* 0x000fe20000000f00 */
[C---:B------:R-:W-:Y:S01]  /*172c0*/  @!P0 IMAD.WIDE.U32 R56, R247.reuse, 0x90, R56 ;  /* 0x00000090f7388825 */ /* 0x040fe200078e0038 */
[-C--:B------:R-:W-:Y:S02]  /*172d0*/  @!P0 MOV R55, R3.reuse ;  /* 0x0000000300378202 */ /* 0x080fe40000000f00 */
[----:B------:R-:W-:Y:S01]  /*172e0*/  @!P0 MOV R33, R3 ;  /* 0x0000000300218202 */ /* 0x000fe20000000f00 */
[----:B------:R-:W-:Y:S01]  /*172f0*/  @!P0 IMAD R0, R246, 0xf0, RZ ;  /* 0x000000f0f6008824 */ /* 0x000fe200078e02ff */
[----:B------:R-:W-:Y:S01]  /*17300*/  @!P0 LEA R36, P2, R56, R60, 0x1 ;  /* 0x0000003c38248211 */ /* 0x000fe200078408ff */
[----:B------:R-:W-:Y:S01]  /*17310*/  @!PT LDS RZ, [RZ] ;  /* 0x00000000fffff984 */ /* 0x000fe20000000800 */
[----:B------:R-:W-:Y:S01]  /*17320*/  @!PT LDS RZ, [RZ] ;  /* 0x00000000fffff984 */ /* 0x000fe20000000800 */
[----:B------:R-:W-:Y:S01]  /*17330*/  @!PT LDS RZ, [RZ] ;  /* 0x00000000fffff984 */ /* 0x000fe20000000800 */
[----:B------:R4:W-:Y:S01]  /*17340*/  @!P0 LDGSTS.E.BYPASS.LTC128B.128 [R242+0xc000], [R46.64] ;  /* 0x0c0000002ef28fae */ /* 0x0009e2000b901d54 */
[----:B------:R-:W-:Y:S01]  /*17350*/  @!P0 IADD3 R30, R30, R57, RZ ;  /* 0x000000391e1e8210 */ /* 0x000fe20007ffe0ff */
[C---:B------:R-:W-:Y:S01]  /*17360*/  @!P0 IMAD.WIDE.U32 R54, R247.reuse, 0xa0, R54 ;  /* 0x000000a0f7368825 */ /* 0x040fe200078e0036 */
[----:B------:R-:W-:Y:S02]  /*17370*/  @!P0 MOV R58, R2 ;  /* 0x00000002003a8202 */ /* 0x000fe40000000f00 */
[----:B------:R-:W-:Y:S01]  /*17380*/  @!P0 LEA.HI.X R37, R56, R61, R30, 0x1, P2 ;  /* 0x0000003d38258211 */ /* 0x000fe200010f0c1e */
[----:B------:R-:W-:Y:S01]  /*17390*/  @!P0 IMAD R30, R246, 0xc0, RZ ;  /* 0x000000c0f61e8824 */ /* 0x000fe200078e02ff */
[----:B------:R-:W-:Y:S01]  /*173a0*/  @!P0 LEA R34, P1, R54, R60, 0x1 ;  /* 0x0000003c36228211 */ /* 0x000fe200078208ff */
[----:B------:R-:W-:Y:S01]  /*173b0*/  @P0 STS.128 [R242+0xc800], RZ ;  /* 0x00c800fff2000388 */ /* 0x000fe20000000c00 */
[----:B------:R-:W-:Y:S02]  /*173c0*/  @!P0 IADD3 R32, R32, R55, RZ ;  /* 0x0000003720208210 */ /* 0x000fe40007ffe0ff */
[----:B------:R-:W-:Y:S02]  /*173d0*/  @!P0 MOV R59, R3 ;  /* 0x00000003003b8202 */ /* 0x000fe40000000f00 */
[----:B------:R-:W-:Y:S02]  /*173e0*/  @!P0 LEA.HI.X R35, R54, R61, R32, 0x1, P1 ;  /* 0x0000003d36238211 */ /* 0x000fe400008f0c20 */
[-C--:B------:R-:W-:Y:S01]  /*173f0*/  @!P0 MOV R32, R2.reuse ;  /* 0x0000000200208202 */ /* 0x080fe20000000f00 */
[----:B------:R-:W-:Y:S01]  /*17400*/  @!PT LDS RZ, [RZ] ;  /* 0x00000000fffff984 */ /* 0x000fe20000000800 */
[----:B------:R-:W-:Y:S01]  /*17410*/  @!PT LDS RZ, [RZ] ;  /* 0x00000000fffff984 */ /* 0x000fe20000000800 */
[----:B------:R-:W-:Y:S01]  /*17420*/  @!PT LDS RZ, [RZ] ;  /* 0x00000000fffff984 */ /* 0x000fe20000000800 */
[----:B------:R4:W-:Y:S01]  /*17430*/  @!P0 LDGSTS.E.BYPASS.LTC128B.128 [R242+0xc800], [R44.64] ;  /* 0x0c8000002cf28fae */ /* 0x0009e2000b901d54 */
[-C--:B------:R-:W-:Y:S01]  /*17440*/  @!P0 MOV R56, R2.reuse ;  /* 0x0000000200388202 */ /* 0x080fe20000000f00 */
[C---:B------:R-:W-:Y:S01]  /*17450*/  @!P0 IMAD.WIDE.U32 R58, R247.reuse, 0xd0, R58 ;  /* 0x000000d0f73a8825 */ /* 0x040fe200078e003a */
[-C--:B------:R-:W-:Y:S02]  /*17460*/  @!P0 MOV R57, R3.reuse ;  /* 0x0000000300398202 */ /* 0x080fe40000000f00 */
[----:B------:R-:W-:Y:S01]  /*17470*/  @!P0 MOV R54, R2 ;  /* 0x0000000200368202 */ /* 0x000fe20000000f00 */
[C---:B------:R-:W-:Y:S01]  /*17480*/  @!P0 IMAD.WIDE.U32 R32, R247.reuse, 0xc0, R32 ;  /* 0x000000c0f7208825 */ /* 0x040fe200078e0020 */
[----:B------:R-:W-:Y:S01]  /*17490*/  @!P0 MOV R55, R3 ;  /* 0x0000000300378202 */ /* 0x000fe20000000f00 */
[----:B------:R-:W-:Y:S01]  /*174a0*/  @P0 STS.128 [R242+0xd000], RZ ;  /* 0x00d000fff2000388 */ /* 0x000fe20000000c00 */
[-C--:B------:R-:W-:Y:S01]  /*174b0*/  @!P0 LEA R66, P3, R58, R60.reuse, 0x1 ;  /* 0x0000003c3a428211 */ /* 0x080fe200078608ff */
[C---:B------:R-:W-:Y:S01]  /*174c0*/  @!P0 IMAD.WIDE.U32 R2, R247.reuse, 0xb0, R2 ;  /* 0x000000b0f7028825 */ /* 0x040fe200078e0002 */
[-C--:B------:R-:W-:Y:S02]  /*174d0*/  @!P0 LEA R68, P4, R32, R60.reuse, 0x1 ;  /* 0x0000003c20448211 */ /* 0x080fe400078808ff */
[----:B------:R-:W-:Y:S01]  /*174e0*/  @!P0 IADD3 R30, R30, R33, RZ ;  /* 0x000000211e1e8210 */ /* 0x000fe20007ffe0ff */
[----:B------:R-:W-:Y:S01]  /*174f0*/  @!P0 IMAD.WIDE.U32 R56, R247, 0xe0, R56 ;  /* 0x000000e0f7388825 */ /* 0x000fe200078e0038 */
[-C--:B------:R-:W-:Y:S01]  /*17500*/  @!P0 LEA R62, P1, R2, R60.reuse, 0x1 ;  /* 0x0000003c023e8211 */ /* 0x080fe200078208ff */
[----:B------:R-:W-:Y:S01]  /*17510*/  @!PT LDS RZ, [RZ] ;  /* 0x00000000fffff984 */ /* 0x000fe20000000800 */
[----:B------:R-:W-:Y:S01]  /*17520*/  @!PT LDS RZ, [RZ] ;  /* 0x00000000fffff984 */ /* 0x000fe20000000800 */
[----:B------:R-:W-:Y:S01]  /*17530*/  @!PT LDS RZ, [RZ] ;  /* 0x00000000fffff984 */ /* 0x000fe20000000800 */
[----:B------:R5:W-:Y:S01]  /*17540*/  @!P0 LDGSTS.E.BYPASS.LTC128B.128 [R242+0xd000], [R42.64] ;  /* 0x0d0000002af28fae */ /* 0x000be2000b901d54 */
[----:B------:R-:W-:Y:S01]  /*17550*/  @!P0 IADD3 R31, R31, R3, RZ ;  /* 0x000000031f1f8210 */ /* 0x000fe20007ffe0ff */
[----:B------:R-:W-:Y:S01]  /*17560*/  @!P0 IMAD.WIDE.U32 R54, R247, 0xf0, R54 ;  /* 0x000000f0f7368825 */ /* 0x000fe200078e0036 */
[-C--:B------:R-:W-:Y:S02]  /*17570*/  @!P0 LEA.HI.X R69, R32, R61.reuse, R30, 0x1, P4 ;  /* 0x0000003d20458211 */ /* 0x080fe400020f0c1e */
[----:B------:R-:W-:Y:S02]  /*17580*/  @!P0 LEA.HI.X R63, R2, R61, R31, 0x1, P1 ;  /* 0x0000003d023f8211 */ /* 0x000fe400008f0c1f */
[----:B------:R-:W-:Y:S01]  /*17590*/  @!P0 IADD3 R2, R29, R59, RZ ;  /* 0x0000003b1d028210 */ /* 0x000fe20007ffe0ff */
[----:B------:R-:W-:Y:S01]  /*175a0*/  @P0 STS.128 [R242+0xd800], RZ ;  /* 0x00d800fff2000388 */ /* 0x000fe20000000c00 */
[-C--:B------:R-:W-:Y:S02]  /*175b0*/  @!P0 LEA R64, P2, R56, R60.reuse, 0x1 ;  /* 0x0000003c38408211 */ /* 0x080fe400078408ff */
[----:B------:R-:W-:Y:S02]  /*175c0*/  @!P0 LEA.HI.X R67, R58, R61, R2, 0x1, P3 ;  /* 0x0000003d3a438211 */ /* 0x000fe400018f0c02 */
[----:B------:R-:W-:Y:S02]  /*175d0*/  @!P0 IADD3 R28, R28, R57, RZ ;  /* 0x000000391c1c8210 */ /* 0x000fe40007ffe0ff */
[----:B------:R-:W-:Y:S01]  /*175e0*/  @!P0 LEA R60, P1, R54, R60, 0x1 ;  /* 0x0000003c363c8211 */ /* 0x000fe200078208ff */
[----:B------:R-:W-:Y:S01]  /*175f0*/  @!PT LDS RZ, [RZ] ;  /* 0x00000000fffff984 */ /* 0x000fe20000000800 */
[----:B------:R-:W-:Y:S01]  /*17600*/  @!PT LDS RZ, [RZ] ;  /* 0x00000000fffff984 */ /* 0x000fe20000000800 */
[----:B------:R-:W-:Y:S01]  /*17610*/  @!PT LDS RZ, [RZ] ;  /* 0x00000000fffff984 */ /* 0x000fe20000000800 */
[----:B------:R5:W-:Y:S01]  /*17620*/  @!P0 LDGSTS.E.BYPASS.LTC128B.128 [R242+0xd800], [R40.64] ;  /* 0x0d80000028f28fae */ /* 0x000be2000b901d54 */
[----:B------:R-:W-:Y:S02]  /*17630*/  @!P0 LEA.HI.X R65, R56, R61, R28, 0x1, P2 ;  /* 0x0000003d38418211 */ /* 0x000fe400010f0c1c */
[----:B------:R-:W-:Y:S02]  /*17640*/  @!P0 IADD3 R0, R0, R55, RZ ;  /* 0x0000003700008210 */ /* 0x000fe40007ffe0ff */
[----:B------:R-:W-:Y:S02]  /*17650*/  MOV R2, R4 ;  /* 0x0000000400027202 */ /* 0x000fe40000000f00 */
[----:B------:R-:W-:Y:S01]  /*17660*/  @!P0 LEA.HI.X R61, R54, R61, R0, 0x1, P1 ;  /* 0x0000003d363d8211 */ /* 0x000fe200008f0c00 */
[----:B------:R-:W-:Y:S01]  /*17670*/  @P0 STS.128 [R242+0xe000], RZ ;  /* 0x00e000fff2000388 */ /* 0x000fe20000000c00 */
[----:B------:R-:W-:Y:S02]  /*17680*/  MOV R3, R5 ;  /* 0x0000000500037202 */ /* 0x000fe40000000f00 */
        /* <DEDUP_REMOVED lines=41> */
[----:B------:R-:W1:Y:S08]  /*17920*/  LDSM.16.M88.4 R172, [R239+0x2000] ;  /* 0x00200000efac783b */ /* 0x000e700000000200 */
        /* <DEDUP_REMOVED lines=8> */
[----:B------:R-:W0:Y:S08]  /*179b0*/  LDGDEPBAR ;  /* 0x00000000000079af */ /* 0x000e300000000000 */
[----:B------:R-:W-:Y:S08]  /*179c0*/  LDSM.16.M88.4 R96, [R239+0x7800] ;  /* 0x00780000ef60783b */ /* 0x000ff00000000200 */
[----:B------:R-:W-:Y:S08]  /*179d0*/  LDSM.16.M88.4 R104, [R239+0x8000] ;  /* 0x00800000ef68783b */ /* 0x000ff00000000200 */
[----:B------:R-:W-:Y:S08]  /*179e0*/  LDSM.16.M88.4 R112, [R239+0x8800] ;  /* 0x00880000ef70783b */ /* 0x000ff00000000200 */
        /* <DEDUP_REMOVED lines=9> */
[C---:B------:R-:W-:Y:S01]  /*17a80*/  HMMA.16816.F32.BF16 R8, R168.reuse, R174, RZ ;  /* 0x000000aea808723c */ /* 0x040fe200000418ff */
[----:B------:R-:W4:Y:S07]  /*17a90*/  LDSM.16.M88.4 R172, [R239+0x4800] ;  /* 0x00480000efac783b */ /* 0x000f2e0000000200 */
[C---:B------:R-:W-:Y:S08]  /*17aa0*/  HMMA.16816.F32.BF16 R12, R168.reuse, R176, RZ ;  /* 0x000000b0a80c723c */ /* 0x040ff000000418ff */
[C---:B------:R-:W-:Y:S01]  /*17ab0*/  HMMA.16816.F32.BF16 R16, R168.reuse, R178, RZ ;  /* 0x000000b2a810723c */ /* 0x040fe200000418ff */
[----:B------:R-:W1:Y:S07]  /*17ac0*/  LDSM.16.M88.4 R176, [R239+0x6000] ;  /* 0x00600000efb0783b */ /* 0x000e6e0000000200 */
[C---:B------:R-:W-:Y:S08]  /*17ad0*/  HMMA.16816.F32.BF16 R20, R168.reuse, R180, RZ ;  /* 0x000000b4a814723c */ /* 0x040ff000000418ff */
[C---:B------:R-:W-:Y:S01]  /*17ae0*/  HMMA.16816.F32.BF16 R24, R168.reuse, R182, RZ ;  /* 0x000000b6a818723c */ /* 0x040fe200000418ff */
[----:B------:R-:W-:Y:S07]  /*17af0*/  LDSM.16.M88.4 R180, [R234+0x2800] ;  /* 0x00280000eab4783b */ /* 0x000fee0000000200 */
[C---:B------:R-:W-:Y:S08]  /*17b00*/  HMMA.16816.F32.BF16 R28, R168.reuse, R184, RZ ;  /* 0x000000b8a81c723c */ /* 0x040ff000000418ff */
[C---:B------:R-:W-:Y:S01]  /*17b10*/  HMMA.16816.F32.BF16 R32, R168.reuse, R186, RZ ;  /* 0x000000baa820723c */ /* 0x040fe200000418ff */
[----:B------:R-:W-:Y:S07]  /*17b20*/  LDSM.16.M88.4 R184, [R234+0x3000] ;  /* 0x00300000eab8783b */ /* 0x000fee0000000200 */
[C---:B------:R-:W-:Y:S08]  /*17b30*/  HMMA.16816.F32.BF16 R36, R168.reuse, R188, RZ ;  /* 0x000000bca824723c */ /* 0x040ff000000418ff */
[C---:B-----5:R-:W-:Y:S01]  /*17b40*/  HMMA.16816.F32.BF16 R40, R168.reuse, R190, RZ ;  /* 0x000000bea828723c */ /* 0x060fe200000418ff */
[----:B------:R-:W-:Y:S07]  /*17b50*/  LDSM.16.M88.4 R188, [R234+0x3800] ;  /* 0x00380000eabc783b */ /* 0x000fee0000000200 */
[C---:B----4-:R-:W-:Y:S07]  /*17b60*/  HMMA.16816.F32.BF16 R44, R168.reuse, R172, RZ ;  /* 0x000000aca82c723c */ /* 0x050fee00000418ff */
[----:B------:R-:W-:Y:S01]  /*17b70*/  LEA R172, R241, R240, 0x1 ;  /* 0x000000f0f1ac7211 */ /* 0x000fe200078e08ff */
[C---:B---3--:R-:W-:Y:S05]  /*17b80*/  HMMA.16816.F32.BF16 R48, R168.reuse, R174, RZ ;  /* 0x000000aea830723c */ /* 0x048fea00000418ff */
[----:B------:R-:W-:Y:S03]  /*17b90*/  LDSM.16.M88.4 R172, [R172] ;  /* 0x00000000acac783b */ /* 0x000fe60000000200 */
[C---:B--2---:R-:W-:Y:S08]  /*17ba0*/  HMMA.16816.F32.BF16 R52, R168.reuse, R192, RZ ;  /* 0x000000c0a834723c */ /* 0x044ff000000418ff */
[C---:B------:R-:W-:Y:S01]  /*17bb0*/  HMMA.16816.F32.BF16 R56, R168.reuse, R194, RZ ;  /* 0x000000c2a838723c */ /* 0x040fe200000418ff */
[----:B------:R-:W-:Y:S07]  /*17bc0*/  LDSM.16.M88.4 R192, [R234+0x4000] ;  /* 0x00400000eac0783b */ /* 0x000fee0000000200 */
[C---:B------:R-:W-:Y:S08]  /*17bd0*/  HMMA.16816.F32.BF16 R60, R168.reuse, R196, RZ ;  /* 0x000000c4a83c723c */ /* 0x040ff000000418ff */
[C---:B------:R-:W-:Y:S01]  /*17be0*/  HMMA.16816.F32.BF16 R64, R168.reuse, R198, RZ ;  /* 0x000000c6a840723c */ /* 0x040fe200000418ff */
[----:B------:R-:W-:Y:S07]  /*17bf0*/  LDSM.16.M88.4 R196, [R234+0x4800] ;  /* 0x00480000eac4783b */ /* 0x000fee0000000200 */
[C---:B-1----:R-:W-:Y:S08]  /*17c00*/  HMMA.16816.F32.BF16 R68, R168.reuse, R176, RZ ;  /* 0x000000b0a844723c */ /* 0x042ff000000418ff */
[C---:B------:R-:W-:Y:S01]  /*17c10*/  HMMA.16816.F32.BF16 R72, R168.reuse, R178, RZ ;  /* 0x000000b2a848723c */ /* 0x040fe200000418ff */
[----:B------:R-:W1:Y:S07]  /*17c20*/  LDSM.16.M88.4 R176, [R234+0x2000] ;  /* 0x00200000eab0783b */ /* 0x000e6e0000000200 */
        /* <DEDUP_REMOVED lines=15> */
[C---:B-1----:R-:W-:Y:S08]  /*17d20*/  HMMA.16816.F32.BF16 R4, R172.reuse, R176, R4 ;  /* 0x000000b0ac04723c */ /* 0x042ff00000041804 */
[C---:B------:R-:W-:Y:S01]  /*17d30*/  HMMA.16816.F32.BF16 R8, R172.reuse, R178, R8 ;  /* 0x000000b2ac08723c */ /* 0x040fe20000041808 */
[----:B------:R-:W1:Y:S07]  /*17d40*/  LDSM.16.M88.4 R176, [R234+0x6800] ;  /* 0x00680000eab0783b */ /* 0x000e6e0000000200 */
        /* <DEDUP_REMOVED lines=23> */
[----:B------:R-:W2:Y:S07]  /*17ec0*/  LDSM.16.M88.4 R168, [R234+0x8800] ;  /* 0x00880000eaa8783b */ /* 0x000eae0000000200 */
[C---:B-1----:R-:W-:Y:S07]  /*17ed0*/  HMMA.16816.F32.BF16 R76, R172.reuse, R176, R76 ;  /* 0x000000b0ac4c723c */ /* 0x042fee000004184c */
[C---:B------:R-:W-:Y:S01]  /*17ee0*/  IADD3 R176, R237.reuse, 0x2000, RZ ;  /* 0x00002000edb07810 */ /* 0x040fe20007ffe0ff */
[C---:B------:R-:W-:Y:S05]  /*17ef0*/  HMMA.16816.F32.BF16 R80, R172.reuse, R178, R80 ;  /* 0x000000b2ac50723c */ /* 0x040fea0000041850 */
[----:B------:R-:W1:Y:S03]  /*17f00*/  LDSM.16.M88.4 R176, [R176] ;  /* 0x00000000b0b0783b */ /* 0x000e660000000200 */
[C---:B---3--:R-:W-:Y:S07]  /*17f10*/  HMMA.16816.F32.BF16 R84, R172.reuse, R180, R84 ;  /* 0x000000b4ac54723c */ /* 0x048fee0000041854 */
[C---:B------:R-:W-:Y:S01]  /*17f20*/  IADD3 R180, R237.reuse, 0x3800, RZ ;  /* 0x00003800edb47810 */ /* 0x040fe20007ffe0ff */
[C---:B------:R-:W-:Y:S05]  /*17f30*/  HMMA.16816.F32.BF16 R88, R172.reuse, R182, R88 ;  /* 0x000000b6ac58723c */ /* 0x040fea0000041858 */
[----:B------:R-:W-:Y:S03]  /*17f40*/  LDSM.16.M88.4 R180, [R180] ;  /* 0x00000000b4b4783b */ /* 0x000fe60000000200 */
[C---:B----4-:R-:W-:Y:S08]  /*17f50*/  HMMA.16816.F32.BF16 R92, R172.reuse, R184, R92 ;  /* 0x000000b8ac5c723c */ /* 0x050ff0000004185c */
[C---:B------:R-:W-:Y:S01]  /*17f60*/  HMMA.16816.F32.BF16 R96, R172.reuse, R186, R96 ;  /* 0x000000baac60723c */ /* 0x040fe20000041860 */
[----:B------:R-:W-:Y:S07]  /*17f70*/  LDSM.16.M88.4 R184, [R230] ;  /* 0x00000000e6b8783b */ /* 0x000fee0000000200 */
[C---:B-----5:R-:W-:Y:S08]  /*17f80*/  HMMA.16816.F32.BF16 R100, R172.reuse, R188, R100 ;  /* 0x000000bcac64723c */ /* 0x060ff00000041864 */
[C---:B------:R-:W-:Y:S01]  /*17f90*/  HMMA.16816.F32.BF16 R104, R172.reuse, R190, R104 ;  /* 0x000000beac68723c */ /* 0x040fe20000041868 */
[----:B------:R-:W-:Y:S07]  /*17fa0*/  LDSM.16.M88.4 R188, [R229] ;  /* 0x00000000e5bc783b */ /* 0x000fee0000000200 */
[C---:B--2---:R-:W-:Y:S07]  /*17fb0*/  HMMA.16816.F32.BF16 R108, R172.reuse, R168, R108 ;  /* 0x000000a8ac6c723c */ /* 0x044fee000004186c */
[C---:B------:R-:W-:Y:S01]  /*17fc0*/  IADD3 R168, R237.reuse, 0x2800, RZ ;  /* 0x00002800eda87810 */ /* 0x040fe20007ffe0ff */
[C---:B------:R-:W-:Y:S05]  /*17fd0*/  HMMA.16816.F32.BF16 R112, R172.reuse, R170, R112 ;  /* 0x000000aaac70723c */ /* 0x040fea0000041870 */
[----:B------:R-:W2:Y:S03]  /*17fe0*/  LDSM.16.M88.4 R168, [R168] ;  /* 0x00000000a8a8783b */ /* 0x000ea60000000200 */
[C---:B------:R-:W-:Y:S08]  /*17ff0*/  HMMA.16816.F32.BF16 R116, R172.reuse, R192, R116 ;  /* 0x000000c0ac74723c */ /* 0x040ff00000041874 */
[C---:B------:R-:W-:Y:S01]  /*18000*/  HMMA.16816.F32.BF16 R120, R172.reuse, R194, R120 ;  /* 0x000000c2ac78723c */ /* 0x040fe20000041878 */
[----:B------:R-:W-:Y:S07]  /*18010*/  LDSM.16.M88.4 R192, [R228] ;  /* 0x00000000e4c0783b */ /* 0x000fee0000000200 */
[C---:B------:R-:W-:Y:S08]  /*18020*/  HMMA.16816.F32.BF16 R124, R172.reuse, R196, R124 ;  /* 0x000000c4ac7c723c */ /* 0x040ff0000004187c */
[----:B------:R-:W-:Y:S01]  /*18030*/  HMMA.16816.F32.BF16 R128, R172, R198, R128 ;  /* 0x000000c6ac80723c */ /* 0x000fe20000041880 */
[----:B------:R-:W-:Y:S06]  /*18040*/  LDSM.16.M88.4 R196, [R227] ;  /* 0x00000000e3c4783b */ /* 0x000fec0000000200 */
[----:B------:R-:W-:Y:S01]  /*18050*/  IADD3 R172, R237, 0x3000, RZ ;  /* 0x00003000edac7810 */ /* 0x000fe20007ffe0ff */
[C---:B------:R-:W-:Y:S05]  /*18060*/  HMMA.16816.F32.BF16 R4, R200.reuse, R204, R4 ;  /* 0x000000ccc804723c */ /* 0x040fea0000041804 */
        /* <DEDUP_REMOVED lines=8> */
[----:B------:R-:W3:Y:S07]  /*180f0*/  LDSM.16.M88.4 R212, [R224] ;  /* 0x00000000e0d4783b */ /* 0x000eee0000000200 */
        /* <DEDUP_REMOVED lines=12> */
[C---:B------:R-:W-:Y:S07]  /*181c0*/  HMMA.16816.F32.BF16 R60, R200.reuse, R180, R60 ;  /* 0x000000b4c83c723c */ /* 0x040fee000004183c */
[----:B------:R-:W-:Y:S01]  /*181d0*/  MOV R181, R3 ;  /* 0x0000000300b57202 */ /* 0x000fe20000000f00 */
[C---:B------:R-:W-:Y:S04]  /*181e0*/  HMMA.16816.F32.BF16 R64, R200.reuse, R182, R64 ;  /* 0x000000b6c840723c */ /* 0x040fe80000041840 */
[----:B------:R-:W-:Y:S04]  /*181f0*/  MOV R180, R2 ;  /* 0x0000000200b47202 */ /* 0x000fe80000000f00 */
        /* <DEDUP_REMOVED lines=12> */
[C---:B------:R-:W-:Y:S08]  /*182c0*/  HMMA.16816.F32.BF16 R116, R200.reuse, R212, R116 ;  /* 0x000000d4c874723c */ /* 0x040ff00000041874 */
[C---:B------:R-:W-:Y:S08]  /*182d0*/  HMMA.16816.F32.BF16 R120, R200.reuse, R214, R120 ;  /* 0x000000d6c878723c */ /* 0x040ff00000041878 */
[C---:B-1----:R-:W-:Y:S08]  /*182e0*/  HMMA.16816.F32.BF16 R124, R200.reuse, R176, R124 ;  /* 0x000000b0c87c723c */ /* 0x042ff0000004187c */
[----:B------:R-:W-:Y:S08]  /*182f0*/  HMMA.16816.F32.BF16 R128, R200, R178, R128 ;  /* 0x000000b2c880723c */ /* 0x000ff00000041880 */
[C---:B------:R-:W-:Y:S08]  /*18300*/  HMMA.16816.F32.BF16 R4, R216.reuse, R220, R4 ;  /* 0x000000dcd804723c */ /* 0x040ff00000041804 */
[C---:B------:R-:W-:Y:S08]  /*18310*/  HMMA.16816.F32.BF16 R8, R216.reuse, R222, R8 ;  /* 0x000000ded808723c */ /* 0x040ff00000041808 */
[C---:B--2---:R-:W-:Y:S08]  /*18320*/  HMMA.16816.F32.BF16 R12, R216.reuse, R168, R12 ;  /* 0x000000a8d80c723c */ /* 0x044ff0000004180c */
[C---:B------:R-:W-:Y:S01]  /*18330*/  HMMA.16816.F32.BF16 R16, R216.reuse, R170, R16 ;  /* 0x000000aad810723c */ /* 0x040fe20000041810 */
[----:B------:R-:W1:Y:S03]  /*18340*/  LDSM.16.M88.4 R168, [R164+0x1800] ;  /* 0x00180000a4a8783b */ /* 0x000e660000000200 */
[----:B------:R-:W-:Y:S02]  /*18350*/  FMUL.FTZ R202, R7, c[0x0][0x2ec] ;  /* 0x0000bb0007ca7a20 */ /* 0x000fe40000410000 */
[----:B------:R-:W-:Y:S02]  /*18360*/  FMUL.FTZ R3, R6, c[0x0][0x2ec] ;  /* 0x0000bb0006037a20 */ /* 0x000fe40000410000 */
[----:B------:R2:W-:Y:S01]  /*18370*/  MUFU.TANH R6, R202 ;  /* 0x000000ca00067308 */ /* 0x0005e20000002400 */
[C---:B---3--:R-:W-:Y:S03]  /*18380*/  HMMA.16816.F32.BF16 R20, R216.reuse, R172, R20 ;  /* 0x000000acd814723c */ /* 0x048fe60000041814 */
[----:B------:R-:W-:Y:S02]  /*18390*/  FMUL.FTZ R201, R8, c[0x0][0x2ec] ;  /* 0x0000bb0008c97a20 */ /* 0x000fe40000410000 */
[----:B------:R-:W-:Y:S02]  /*183a0*/  FMUL.FTZ R203, R9, c[0x0][0x2ec] ;  /* 0x0000bb0009cb7a20 */ /* 0x000fe40000410000 */
[----:B------:R-:W-:Y:S01]  /*183b0*/  FMUL.FTZ R204, R13, c[0x0][0x2ec] ;  /* 0x0000bb000dcc7a20 */ /* 0x000fe20000410000 */
[C---:B------:R-:W-:Y:S01]  /*183c0*/  HMMA.16816.F32.BF16 R24, R216.reuse, R174, R24 ;  /* 0x000000aed818723c */ /* 0x040fe20000041818 */
[----:B------:R3:W-:Y:S01]  /*183d0*/  MUFU.TANH R7, R201 ;  /* 0x000000c900077308 */ /* 0x0007e20000002400 */
[----:B------:R-:W4:Y:S02]  /*183e0*/  LDSM.16.M88.4 R172, [R164+0x2000] ;  /* 0x00200000a4ac783b */ /* 0x000f240000000200 */
[----:B------:R-:W-:Y:S02]  /*183f0*/  FMUL.FTZ R200, R10, c[0x0][0x2ec] ;  /* 0x0000bb000ac87a20 */ /* 0x000fe40000410000 */
[----:B------:R-:W-:Y:S02]  /*18400*/  FMUL.FTZ R2, R5, c[0x0][0x2ec] ;  /* 0x0000bb0005027a20 */ /* 0x000fe40000410000 */
[----:B------:R-:W-:Y:S03]  /*18410*/  FMUL.FTZ R205, R12, c[0x0][0x2ec] ;  /* 0x0000bb000ccd7a20 */ /* 0x000fe60000410000 */
[----:B------:R5:W-:Y:S01]  /*18420*/  MUFU.TANH R5, R3 ;  /* 0x0000000300057308 */ /* 0x000be20000002400 */
[----:B------:R-:W-:Y:S02]  /*18430*/  FMUL.FTZ R0, R4, c[0x0][0x2ec] ;  /* 0x0000bb0004007a20 */ /* 0x000fe40000410000 */
[----:B------:R-:W-:Y:S02]  /*18440*/  FMUL.FTZ R206, R17, c[0x0][0x2ec] ;  /* 0x0000bb0011ce7a20 */ /* 0x000fe40000410000 */
[----:B--2---:R-:W-:Y:S05]  /*18450*/  FMUL.FTZ R202, R15, c[0x0][0x2ec] ;  /* 0x0000bb000fca7a20 */ /* 0x004fea0000410000 */
[----:B------:R2:W-:Y:S01]  /*18460*/  MUFU.TANH R15, R202 ;  /* 0x000000ca000f7308 */ /* 0x0005e20000002400 */
[C---:B-1----:R-:W-:Y:S03]  /*18470*/  HMMA.16816.F32.BF16 R28, R216.reuse, R168, R28 ;  /* 0x000000a8d81c723c */ /* 0x042fe6000004181c */
[----:B---3--:R-:W-:Y:S06]  /*18480*/  FMUL.FTZ R201, R16, c[0x0][0x2ec] ;  /* 0x0000bb0010c97a20 */ /* 0x008fec0000410000 */
[----:B------:R1:W-:Y:S01]  /*18490*/  MUFU.TANH R10, R200 ;  /* 0x000000c8000a7308 */ /* 0x0003e20000002400 */
[C---:B------:R-:W-:Y:S03]  /*184a0*/  HMMA.16816.F32.BF16 R32, R216.reuse, R170, R32 ;  /* 0x000000aad820723c */ /* 0x040fe60000041820 */
[----:B-----5:R-:W-:Y:S06]  /*184b0*/  FMUL.FTZ R3, R11, c[0x0][0x2ec] ;  /* 0x0000bb000b037a20 */ /* 0x020fec0000410000 */
[----:B------:R3:W-:Y:S01]  /*184c0*/  MUFU.TANH R11, R3 ;  /* 0x00000003000b7308 */ /* 0x0007e20000002400 */
[C---:B----4-:R-:W-:Y:S03]  /*184d0*/  HMMA.16816.F32.BF16 R36, R216.reuse, R172, R36 ;  /* 0x000000acd824723c */ /* 0x050fe60000041824 */
[----:B--2---:R-:W-:Y:S05]  /*184e0*/  FMUL.FTZ R202, R23, c[0x0][0x2ec] ;  /* 0x0000bb0017ca7a20 */ /* 0x004fea0000410000 */
[C---:B------:R-:W-:Y:S01]  /*184f0*/  HMMA.16816.F32.BF16 R40, R216.reuse, R174, R40 ;  /* 0x000000aed828723c */ /* 0x040fe20000041828 */
[----:B------:R2:W-:Y:S03]  /*18500*/  MUFU.TANH R23, R202 ;  /* 0x000000ca00177308 */ /* 0x0005e60000002400 */
[----:B-1----:R-:W-:Y:S02]  /*18510*/  FMUL.FTZ R200, R18, c[0x0][0x2ec] ;  /* 0x0000bb0012c87a20 */ /* 0x002fe40000410000 */
[----:B------:R-:W-:Y:S02]  /*18520*/  FMUL.FTZ R33, R33, c[0x0][0x2ec] ;  /* 0x0000bb0021217a20 */ /* 0x000fe40000410000 */
[----:B------:R-:W-:Y:S03]  /*18530*/  FMUL.FTZ R34, R34, c[0x0][0x2ec] ;  /* 0x0000bb0022227a20 */ /* 0x000fe60000410000 */
[----:B------:R1:W-:Y:S01]  /*18540*/  MUFU.TANH R8, R201 ;  /* 0x000000c900087308 */ /* 0x0003e20000002400 */
[----:B------:R-:W-:Y:S02]  /*18550*/  FMUL.FTZ R35, R35, c[0x0][0x2ec] ;  /* 0x0000bb0023237a20 */ /* 0x000fe40000410000 */
[----:B---3--:R-:W-:Y:S02]  /*18560*/  FMUL.FTZ R3, R19, c[0x0][0x2ec] ;  /* 0x0000bb0013037a20 */ /* 0x008fe40000410000 */
[----:B------:R-:W-:Y:S02]  /*18570*/  FMUL.FTZ R39, R39, c[0x0][0x2ec] ;  /* 0x0000bb0027277a20 */ /* 0x000fe40000410000 */
[----:B------:R-:W-:Y:S03]  /*18580*/  FMUL.FTZ R222, R36, c[0x0][0x2ec] ;  /* 0x0000bb0024de7a20 */ /* 0x000fe60000410000 */
[----:B------:R3:W-:Y:S01]  /*18590*/  MUFU.TANH R19, R3 ;  /* 0x0000000300137308 */ /* 0x0007e20000002400 */
[----:B------:R-:W-:Y:S02]  /*185a0*/  FMUL.FTZ R220, R37, c[0x0][0x2ec] ;  /* 0x0000bb0025dc7a20 */ /* 0x000fe40000410000 */
[----:B------:R-:W-:Y:S02]  /*185b0*/  FMUL.FTZ R38, R38, c[0x0][0x2ec] ;  /* 0x0000bb0026267a20 */ /* 0x000fe40000410000 */
[----:B--2---:R-:W-:Y:S02]  /*185c0*/  FMUL.FTZ R202, R30, c[0x0][0x2ec] ;  /* 0x0000bb001eca7a20 */ /* 0x004fe40000410000 */
[----:B------:R-:W-:Y:S02]  /*185d0*/  FMUL.FTZ R37, R40, c[0x0][0x2ec] ;  /* 0x0000bb0028257a20 */ /* 0x000fe40000410000 */
[----:B------:R-:W-:Y:S01]  /*185e0*/  FMUL.FTZ R40, R41, c[0x0][0x2ec] ;  /* 0x0000bb0029287a20 */ /* 0x000fe20000410000 */
[----:B------:R2:W-:Y:S01]  /*185f0*/  MUFU.TANH R13, R204 ;  /* 0x000000cc000d7308 */ /* 0x0005e20000002400 */
[----:B------:R-:W-:Y:S02]  /*18600*/  FMUL.FTZ R221, R42, c[0x0][0x2ec] ;  /* 0x0000bb002add7a20 */ /* 0x000fe40000410000 */
[----:B------:R-:W-:Y:S02]  /*18610*/  FMUL.FTZ R41, R43, c[0x0][0x2ec] ;  /* 0x0000bb002b297a20 */ /* 0x000fe40000410000 */
[----:B-1----:R-:W-:Y:S05]  /*18620*/  FMUL.FTZ R201, R24, c[0x0][0x2ec] ;  /* 0x0000bb0018c97a20 */ /* 0x002fea0000410000 */
[----:B------:R1:W-:Y:S01]  /*18630*/  MUFU.TANH R18, R200 ;  /* 0x000000c800127308 */ /* 0x0003e20000002400 */
[----:B---3--:R-:W-:Y:S09]  /*18640*/  FMUL.FTZ R3, R27, c[0x0][0x2ec] ;  /* 0x0000bb001b037a20 */ /* 0x008ff20000410000 */
[----:B------:R-:W-:Y:S01]  /*18650*/  MUFU.TANH R27, R3 ;  /* 0x00000003001b7308 */ /* 0x000fe20000002400 */
[----:B--2---:R-:W-:Y:S09]  /*18660*/  FMUL.FTZ R204, R21, c[0x0][0x2ec] ;  /* 0x0000bb0015cc7a20 */ /* 0x004ff20000410000 */
[----:B------:R-:W2:Y:S01]  /*18670*/  MUFU.TANH R3, R202 ;  /* 0x000000ca00037308 */ /* 0x000ea20000002400 */
[----:B-1----:R-:W-:Y:S09]  /*18680*/  FMUL.FTZ R200, R26, c[0x0][0x2ec] ;  /* 0x0000bb001ac87a20 */ /* 0x002ff20000410000 */
[----:B------:R1:W-:Y:S10]  /*18690*/  MUFU.TANH R9, R203 ;  /* 0x000000cb00097308 */ /* 0x0003f40000002400 */
[----:B------:R3:W-:Y:S01]  /*186a0*/  MUFU.TANH R16, R201 ;  /* 0x000000c900107308 */ /* 0x0007e20000002400 */
[----:B--2---:R2:W-:Y:S09]  /*186b0*/  STL [R1+0xc], R3 ;  /* 0x00000c0301007387 */ /* 0x0045f20000100800 */
[----:B------:R4:W-:Y:S01]  /*186c0*/  MUFU.TANH R21, R204 ;  /* 0x000000cc00157308 */ /* 0x0009e20000002400 */
[----:B-1----:R-:W-:Y:S09]  /*186d0*/  FMUL.FTZ R203, R14, c[0x0][0x2ec] ;  /* 0x0000bb000ecb7a20 */ /* 0x002ff20000410000 */
[----:B------:R1:W-:Y:S01]  /*186e0*/  MUFU.TANH R26, R200 ;  /* 0x000000c8001a7308 */ /* 0x0003e20000002400 */
[----:B---3--:R-:W-:Y:S09]  /*186f0*/  FMUL.FTZ R201, R31, c[0x0][0x2ec] ;  /* 0x0000bb001fc97a20 */ /* 0x008ff20000410000 */
[----:B------:R3:W-:Y:S01]  /*18700*/  MUFU.TANH R14, R203 ;  /* 0x000000cb000e7308 */ /* 0x0007e20000002400 */
[----:B----4-:R-:W-:Y:S09]  /*18710*/  FMUL.FTZ R204, R28, c[0x0][0x2ec] ;  /* 0x0000bb001ccc7a20 */ /* 0x010ff20000410000 */
[----:B------:R-:W4:Y:S01]  /*18720*/  MUFU.TANH R28, R201 ;  /* 0x000000c9001c7308 */ /* 0x000f220000002400 */
[----:B-1----:R-:W-:Y:S09]  /*18730*/  FMUL.FTZ R200, R32, c[0x0][0x2ec] ;  /* 0x0000bb0020c87a20 */ /* 0x002ff20000410000 */
[----:B--2---:R-:W1:Y:S01]  /*18740*/  MUFU.TANH R3, R200 ;  /* 0x000000c800037308 */ /* 0x004e620000002400 */
[----:B---3--:R-:W-:Y:S09]  /*18750*/  FMUL.FTZ R203, R22, c[0x0][0x2ec] ;  /* 0x0000bb0016cb7a20 */ /* 0x008ff20000410000 */
[----:B------:R2:W-:Y:S01]  /*18760*/  MUFU.TANH R22, R203 ;  /* 0x000000cb00167308 */ /* 0x0005e20000002400 */
[----:B----4-:R-:W-:Y:S09]  /*18770*/  STL [R1+0x8], R28 ;  /* 0x0000081c01007387 */ /* 0x010ff20000100800 */
[----:B------:R-:W-:Y:S01]  /*18780*/  MUFU.TANH R252, R33 ;  /* 0x0000002100fc7308 */ /* 0x000fe20000002400 */
[----:B-1----:R1:W-:Y:S09]  /*18790*/  STL [R1+0x4], R3 ;  /* 0x0000040301007387 */ /* 0x0023f20000100800 */
[----:B------:R-:W3:Y:S01]  /*187a0*/  MUFU.TANH R32, R34 ;  /* 0x0000002200207308 */ /* 0x000ee20000002400 */
[----:B--2---:R-:W-:Y:S02]  /*187b0*/  FMUL.FTZ R203, R29, c[0x0][0x2ec] ;  /* 0x0000bb001dcb7a20 */ /* 0x004fe40000410000 */
[----:B------:R-:W2:Y:S07]  /*187c0*/  LDSM.16.M88.4 R28, [R164+0x2800] ;  /* 0x00280000a41c783b */ /* 0x000eae0000000200 */
[----:B------:R4:W-:Y:S10]  /*187d0*/  MUFU.TANH R4, R205 ;  /* 0x000000cd00047308 */ /* 0x0009f40000002400 */
[----:B-1----:R1:W5:Y:S01]  /*187e0*/  MUFU.TANH R3, R35 ;  /* 0x0000002300037308 */ /* 0x0023620000002400 */
[----:B---3--:R-:W-:Y:S09]  /*187f0*/  STL [R1+0x14], R32 ;  /* 0x0000142001007387 */ /* 0x008ff20000100800 */
[----:B------:R3:W3:Y:S01]  /*18800*/  MUFU.TANH R17, R206 ;  /* 0x000000ce00117308 */ /* 0x0006e20000002400 */
[----:B----4-:R-:W-:Y:S09]  /*18810*/  FMUL.FTZ R205, R20, c[0x0][0x2ec] ;  /* 0x0000bb0014cd7a20 */ /* 0x010ff20000410000 */
[----:B------:R-:W4:Y:S01]  /*18820*/  MUFU.TANH R12, R205 ;  /* 0x000000cd000c7308 */ /* 0x000f220000002400 */
[----:B-1----:R-:W1:Y:S01]  /*18830*/  LDSM.16.M88.4 R32, [R164+0x3000] ;  /* 0x00300000a420783b */ /* 0x002e620000000200 */
[C---:B--2---:R-:W-:Y:S08]  /*18840*/  HMMA.16816.F32.BF16 R44, R216.reuse, R28, R44 ;  /* 0x0000001cd82c723c */ /* 0x044ff0000004182c */
[----:B------:R-:W2:Y:S01]  /*18850*/  MUFU.TANH R24, R204 ;  /* 0x000000cc00187308 */ /* 0x000ea20000002400 */
[----:B-----5:R-:W-:Y:S01]  /*18860*/  STL [R1+0x10], R3 ;  /* 0x0000100301007387 */ /* 0x020fe20000100800 */
[C---:B------:R-:W-:Y:S03]  /*18870*/  HMMA.16816.F32.BF16 R48, R216.reuse, R30, R48 ;  /* 0x0000001ed830723c */ /* 0x040fe60000041830 */
[----:B------:R-:W5:Y:S01]  /*18880*/  LDSM.16.M88.4 R28, [R164+0x3800] ;  /* 0x00380000a41c783b */ /* 0x000f620000000200 */
[----:B---3--:R-:W-:Y:S04]  /*18890*/  FMUL.FTZ R206, R25, c[0x0][0x2ec] ;  /* 0x0000bb0019ce7a20 */ /* 0x008fe80000410000 */
[----:B------:R-:W3:Y:S10]  /*188a0*/  MUFU.TANH R20, R203 ;  /* 0x000000cb00147308 */ /* 0x000ef40000002400 */
[----:B------:R2:W2:Y:S01]  /*188b0*/  MUFU.TANH R25, R206 ;  /* 0x000000ce00197308 */ /* 0x0004a20000002400 */
        /* <DEDUP_REMOVED lines=8> */
[C---:B-1----:R-:W-:Y:S03]  /*18940*/  HMMA.16816.F32.BF16 R52, R216.reuse, R32, R52 ;  /* 0x00000020d834723c */ /* 0x042fe60000041834 */
[----:B------:R-:W-:Y:S03]  /*18950*/  FMUL.FTZ R49, R49, c[0x0][0x2ec] ;  /* 0x0000bb0031317a20 */ /* 0x000fe60000410000 */
[----:B------:R-:W1:Y:S02]  /*18960*/  MUFU.TANH R212, R45 ;  /* 0x0000002d00d47308 */ /* 0x000e640000002400 */
[C---:B------:R-:W-:Y:S01]  /*18970*/  HMMA.16816.F32.BF16 R56, R216.reuse, R34, R56 ;  /* 0x00000022d838723c */ /* 0x040fe20000041838 */
[----:B------:R-:W1:Y:S07]  /*18980*/  LDSM.16.M88.4 R32, [R164+0x4000] ;  /* 0x00400000a420783b */ /* 0x000e6e0000000200 */
[----:B------:R-:W1:Y:S01]  /*18990*/  MUFU.TANH R215, R47 ;  /* 0x0000002f00d77308 */ /* 0x000e620000002400 */
[C---:B-----5:R-:W-:Y:S07]  /*189a0*/  HMMA.16816.F32.BF16 R60, R216.reuse, R28, R60 ;  /* 0x0000001cd83c723c */ /* 0x060fee000004183c */
[----:B------:R-:W-:Y:S01]  /*189b0*/  FMUL.FTZ R53, R53, c[0x0][0x2ec] ;  /* 0x0000bb0035357a20 */ /* 0x000fe20000410000 */
[C---:B------:R-:W-:Y:S01]  /*189c0*/  HMMA.16816.F32.BF16 R64, R216.reuse, R30, R64 ;  /* 0x0000001ed840723c */ /* 0x040fe20000041840 */
[----:B------:R-:W2:Y:S03]  /*189d0*/  MUFU.TANH R213, R50 ;  /* 0x0000003200d57308 */ /* 0x000ea60000002400 */
        /* <DEDUP_REMOVED lines=15> */
[C---:B------:R-:W-:Y:S03]  /*18ad0*/  HMMA.16816.F32.BF16 R72, R216.reuse, R34, R72 ;  /* 0x00000022d848723c */ /* 0x040fe60000041848 */
[----:B------:R-:W-:Y:S02]  /*18ae0*/  FMUL.FTZ R67, R67, c[0x0][0x2ec] ;  /* 0x0000bb0043437a20 */ /* 0x000fe40000410000 */
[----:B--2---:R-:W-:Y:S02]  /*18af0*/  FMUL.FTZ R206, R52, c[0x0][0x2ec] ;  /* 0x0000bb0034ce7a20 */ /* 0x004fe40000410000 */
[----:B------:R-:W-:Y:S02]  /*18b00*/  FMUL.FTZ R202, R56, c[0x0][0x2ec] ;  /* 0x0000bb0038ca7a20 */ /* 0x000fe40000410000 */
[----:B------:R2:W2:Y:S03]  /*18b10*/  MUFU.TANH R200, R57 ;  /* 0x0000003900c87308 */ /* 0x0004a60000002400 */
[----:B------:R-:W-:Y:S01]  /*18b20*/  MOV R56, R180 ;  /* 0x000000b400387202 */ /* 0x000fe20000000f00 */
[----:B-----5:R-:W5:Y:S01]  /*18b30*/  LDSM.16.M88.4 R28, [R164+0x4800] ;  /* 0x00480000a41c783b */ /* 0x020f620000000200 */
[----:B------:R-:W-:Y:S02]  /*18b40*/  FMUL.FTZ R65, R65, c[0x0][0x2ec] ;  /* 0x0000bb0041417a20 */ /* 0x000fe40000410000 */
[----:B------:R-:W-:Y:S01]  /*18b50*/  FMUL.FTZ R32, R68, c[0x0][0x2ec] ;  /* 0x0000bb0044207a20 */ /* 0x000fe20000410000 */
[----:B------:R-:W-:Y:S01]  /*18b60*/  MOV R60, R56 ;  /* 0x00000038003c7202 */ /* 0x000fe20000000f00 */
[----:B------:R-:W-:Y:S01]  /*18b70*/  FMUL.FTZ R69, R69, c[0x0][0x2ec] ;  /* 0x0000bb0045457a20 */ /* 0x000fe20000410000 */
[----:B------:R-:W3:Y:S01]  /*18b80*/  MUFU.TANH R204, R53 ;  /* 0x0000003500cc7308 */ /* 0x000ee20000002400 */
[----:B------:R-:W-:Y:S02]  /*18b90*/  FMUL.FTZ R70, R70, c[0x0][0x2ec] ;  /* 0x0000bb0046467a20 */ /* 0x000fe40000410000 */
[----:B------:R-:W-:Y:S02]  /*18ba0*/  FMUL.FTZ R71, R71, c[0x0][0x2ec] ;  /* 0x0000bb0047477a20 */ /* 0x000fe40000410000 */
[----:B-1----:R-:W-:Y:S02]  /*18bb0*/  FMUL.FTZ R3, R72, c[0x0][0x2ec] ;  /* 0x0000bb0048037a20 */ /* 0x002fe40000410000 */
[----:B------:R-:W-:Y:S02]  /*18bc0*/  FMUL.FTZ R73, R73, c[0x0][0x2ec] ;  /* 0x0000bb0049497a20 */ /* 0x000fe40000410000 */
[----:B------:R-:W-:Y:S01]  /*18bd0*/  FMUL.FTZ R74, R74, c[0x0][0x2ec] ;  /* 0x0000bb004a4a7a20 */ /* 0x000fe20000410000 */
[----:B------:R1:W1:Y:S01]  /*18be0*/  MUFU.TANH R190, R32 ;  /* 0x0000002000be7308 */ /* 0x0002620000002400 */
[----:B------:R-:W-:Y:S01]  /*18bf0*/  FMUL.FTZ R75, R75, c[0x0][0x2ec] ;  /* 0x0000bb004b4b7a20 */ /* 0x000fe20000410000 */
[----:B--2---:R-:W-:Y:S08]  /*18c00*/  MOV R57, R181 ;  /* 0x000000b500397202 */ /* 0x004ff00000000f00 */
[----:B------:R2:W2:Y:S10]  /*18c10*/  MUFU.TANH R186, R3 ;  /* 0x0000000300ba7308 */ /* 0x0004b40000002400 */
[----:B------:R-:W2:Y:S01]  /*18c20*/  MUFU.TANH R209, R54 ;  /* 0x0000003600d17308 */ /* 0x000ea20000002400 */
[----:B-1----:R-:W1:Y:S01]  /*18c30*/  LDSM.16.M88.4 R32, [R164+0x5000] ;  /* 0x00500000a420783b */ /* 0x002e620000000200 */
[C---:B-----5:R-:W-:Y:S08]  /*18c40*/  HMMA.16816.F32.BF16 R76, R216.reuse, R28, R76 ;  /* 0x0000001cd84c723c */ /* 0x060ff0000004184c */
[----:B------:R-:W1:Y:S01]  /*18c50*/  MUFU.TANH R207, R55 ;  /* 0x0000003700cf7308 */ /* 0x000e620000002400 */
[C---:B------:R-:W-:Y:S09]  /*18c60*/  HMMA.16816.F32.BF16 R80, R216.reuse, R30, R80 ;  /* 0x0000001ed850723c */ /* 0x040ff20000041850 */
[----:B------:R-:W1:Y:S06]  /*18c70*/  MUFU.TANH R205, R58 ;  /* 0x0000003a00cd7308 */ /* 0x000e6c0000002400 */
[----:B------:R-:W-:Y:S04]  /*18c80*/  FMUL.FTZ R28, R76, c[0x0][0x2ec] ;  /* 0x0000bb004c1c7a20 */ /* 0x000fe80000410000 */
[----:B------:R-:W3:Y:S01]  /*18c90*/  MUFU.TANH R203, R59 ;  /* 0x0000003b00cb7308 */ /* 0x000ee20000002400 */
[----:B------:R-:W-:Y:S02]  /*18ca0*/  FMUL.FTZ R78, R78, c[0x0][0x2ec] ;  /* 0x0000bb004e4e7a20 */ /* 0x000fe40000410000 */
[----:B------:R-:W-:Y:S02]  /*18cb0*/  FMUL.FTZ R77, R77, c[0x0][0x2ec] ;  /* 0x0000bb004d4d7a20 */ /* 0x000fe40000410000 */
[----:B------:R-:W-:Y:S02]  /*18cc0*/  FMUL.FTZ R79, R79, c[0x0][0x2ec] ;  /* 0x0000bb004f4f7a20 */ /* 0x000fe40000410000 */
[----:B--2---:R-:W-:Y:S02]  /*18cd0*/  FMUL.FTZ R3, R80, c[0x0][0x2ec] ;  /* 0x0000bb0050037a20 */ /* 0x004fe40000410000 */
[----:B------:R-:W-:Y:S01]  /*18ce0*/  FMUL.FTZ R82, R82, c[0x0][0x2ec] ;  /* 0x0000bb0052527a20 */ /* 0x000fe20000410000 */
[----:B------:R2:W2:Y:S01]  /*18cf0*/  MUFU.TANH R182, R28 ;  /* 0x0000001c00b67308 */ /* 0x0004a20000002400 */
[----:B------:R-:W-:Y:S02]  /*18d00*/  FMUL.FTZ R83, R83, c[0x0][0x2ec] ;  /* 0x0000bb0053537a20 */ /* 0x000fe40000410000 */
[----:B------:R-:W-:Y:S01]  /*18d10*/  FMUL.FTZ R81, R81, c[0x0][0x2ec] ;  /* 0x0000bb0051517a20 */ /* 0x000fe20000410000 */
[C---:B-1----:R-:W-:Y:S06]  /*18d20*/  HMMA.16816.F32.BF16 R84, R216.reuse, R32, R84 ;  /* 0x00000020d854723c */ /* 0x042fec0000041854 */
[----:B------:R1:W1:Y:S02]  /*18d30*/  MUFU.TANH R178, R3 ;  /* 0x0000000300b27308 */ /* 0x0002640000002400 */
[C---:B------:R-:W-:Y:S08]  /*18d40*/  HMMA.16816.F32.BF16 R88, R216.reuse, R34, R88 ;  /* 0x00000022d858723c */ /* 0x040ff00000041858 */
[----:B------:R-:W3:Y:S01]  /*18d50*/  MUFU.TANH R201, R62 ;  /* 0x0000003e00c97308 */ /* 0x000ee20000002400 */
[----:B--2---:R-:W2:Y:S07]  /*18d60*/  LDSM.16.M88.4 R28, [R164+0x5800] ;  /* 0x00580000a41c783b */ /* 0x004eae0000000200 */
[----:B------:R-:W-:Y:S02]  /*18d70*/  FMUL.FTZ R32, R84, c[0x0][0x2ec] ;  /* 0x0000bb0054207a20 */ /* 0x000fe40000410000 */
[----:B------:R-:W2:Y:S01]  /*18d80*/  MUFU.TANH R199, R63 ;  /* 0x0000003f00c77308 */ /* 0x000ea20000002400 */
[----:B------:R-:W-:Y:S02]  /*18d90*/  FMUL.FTZ R85, R85, c[0x0][0x2ec] ;  /* 0x0000bb0055557a20 */ /* 0x000fe40000410000 */
[----:B------:R-:W-:Y:S02]  /*18da0*/  FMUL.FTZ R86, R86, c[0x0][0x2ec] ;  /* 0x0000bb0056567a20 */ /* 0x000fe40000410000 */
[----:B------:R-:W-:Y:S02]  /*18db0*/  FMUL.FTZ R87, R87, c[0x0][0x2ec] ;  /* 0x0000bb0057577a20 */ /* 0x000fe40000410000 */
[----:B-1----:R-:W-:Y:S02]  /*18dc0*/  FMUL.FTZ R3, R88, c[0x0][0x2ec] ;  /* 0x0000bb0058037a20 */ /* 0x002fe40000410000 */
[----:B------:R-:W-:Y:S01]  /*18dd0*/  FMUL.FTZ R89, R89, c[0x0][0x2ec] ;  /* 0x0000bb0059597a20 */ /* 0x000fe20000410000 */
[----:B------:R1:W1:Y:S01]  /*18de0*/  MUFU.TANH R174, R32 ;  /* 0x0000002000ae7308 */ /* 0x0002620000002400 */
[----:B------:R-:W-:Y:S02]  /*18df0*/  FMUL.FTZ R91, R91, c[0x0][0x2ec] ;  /* 0x0000bb005b5b7a20 */ /* 0x000fe40000410000 */
[----:B------:R-:W-:Y:S07]  /*18e00*/  FMUL.FTZ R90, R90, c[0x0][0x2ec] ;  /* 0x0000bb005a5a7a20 */ /* 0x000fee0000410000 */
[----:B------:R-:W3:Y:S10]  /*18e10*/  MUFU.TANH R197, R66 ;  /* 0x0000004200c57308 */ /* 0x000ef40000002400 */
[----:B------:R-:W3:Y:S01]  /*18e20*/  MUFU.TANH R195, R67 ;  /* 0x0000004300c37308 */ /* 0x000ee20000002400 */
[----:B-1----:R-:W1:Y:S01]  /*18e30*/  LDSM.16.M88.4 R32, [R164+0x6000] ;  /* 0x00600000a420783b */ /* 0x002e620000000200 */
[C---:B--2---:R-:W-:Y:S08]  /*18e40*/  HMMA.16816.F32.BF16 R92, R216.reuse, R28, R92 ;  /* 0x0000001cd85c723c */ /* 0x044ff0000004185c */
[----:B------:R-:W2:Y:S01]  /*18e50*/  MUFU.TANH R188, R69 ;  /* 0x0000004500bc7308 */ /* 0x000ea20000002400 */
[C---:B------:R-:W-:Y:S01]  /*18e60*/  HMMA.16816.F32.BF16 R96, R216.reuse, R30, R96 ;  /* 0x0000001ed860723c */ /* 0x040fe20000041860 */
[----:B------:R-:W5:Y:S08]  /*18e70*/  LDSM.16.M88.4 R28, [R164+0x6800] ;  /* 0x00680000a41c783b */ /* 0x000f700000000200 */
        /* <DEDUP_REMOVED lines=11> */
[C---:B-1----:R-:W-:Y:S06]  /*18f30*/  HMMA.16816.F32.BF16 R100, R216.reuse, R32, R100 ;  /* 0x00000020d864723c */ /* 0x042fec0000041864 */
[----:B------:R-:W1:Y:S02]  /*18f40*/  MUFU.TANH R189, R74 ;  /* 0x0000004a00bd7308 */ /* 0x000e640000002400 */
[C---:B------:R-:W-:Y:S01]  /*18f50*/  HMMA.16816.F32.BF16 R104, R216.reuse, R34, R104 ;  /* 0x00000022d868723c */ /* 0x040fe20000041868 */
[----:B------:R-:W1:Y:S07]  /*18f60*/  LDSM.16.M88.4 R32, [R164+0x7000] ;  /* 0x00700000a420783b */ /* 0x000e6e0000000200 */
[----:B------:R-:W1:Y:S01]  /*18f70*/  MUFU.TANH R187, R75 ;  /* 0x0000004b00bb7308 */ /* 0x000e620000002400 */
[C---:B-----5:R-:W-:Y:S07]  /*18f80*/  HMMA.16816.F32.BF16 R108, R216.reuse, R28, R108 ;  /* 0x0000001cd86c723c */ /* 0x060fee000004186c */
[----:B------:R-:W-:Y:S01]  /*18f90*/  FMUL.FTZ R54, R100, c[0x0][0x2ec] ;  /* 0x0000bb0064367a20 */ /* 0x000fe20000410000 */
[C---:B------:R-:W-:Y:S01]  /*18fa0*/  HMMA.16816.F32.BF16 R112, R216.reuse, R30, R112 ;  /* 0x0000001ed870723c */ /* 0x040fe20000041870 */
[----:B------:R-:W2:Y:S01]  /*18fb0*/  MUFU.TANH R185, R78 ;  /* 0x0000004e00b97308 */ /* 0x000ea20000002400 */
[----:B------:R-:W5:Y:S01]  /*18fc0*/  LDSM.16.M88.4 R28, [R164+0x7800] ;  /* 0x00780000a41c783b */ /* 0x000f620000000200 */
[----:B------:R-:W-:Y:S04]  /*18fd0*/  DEPBAR.LE SB0, 0x0 ;  /* 0x000080000000791a */ /* 0x000fe80000000000 */
[----:B------:R-:W-:Y:S02]  /*18fe0*/  FMUL.FTZ R53, R101, c[0x0][0x2ec] ;  /* 0x0000bb0065357a20 */ /* 0x000fe40000410000 */
[----:B------:R-:W-:Y:S02]  /*18ff0*/  FMUL.FTZ R58, R102, c[0x0][0x2ec] ;  /* 0x0000bb00663a7a20 */ /* 0x000fe40000410000 */
[----:B------:R2:W2:Y:S01]  /*19000*/  MUFU.TANH R181, R82 ;  /* 0x0000005200b57308 */ /* 0x0004a20000002400 */
[----:B------:R-:W-:Y:S01]  /*19010*/  BAR.SYNC.DEFER_BLOCKING 0x0 ;  /* 0x0000000000007b1d */ /* 0x000fe20000010000 */
[----:B------:R-:W-:Y:S02]  /*19020*/  FMUL.FTZ R55, R103, c[0x0][0x2ec] ;  /* 0x0000bb0067377a20 */ /* 0x000fe40000410000 */
[----:B------:R-:W-:Y:S02]  /*19030*/  FMUL.FTZ R102, R104, c[0x0][0x2ec] ;  /* 0x0000bb0068667a20 */ /* 0x000fe40000410000 */
[----:B------:R-:W-:Y:S02]  /*19040*/  FMUL.FTZ R100, R105, c[0x0][0x2ec] ;  /* 0x0000bb0069647a20 */ /* 0x000fe40000410000 */
[----:B------:R-:W-:Y:S02]  /*19050*/  FMUL.FTZ R59, R106, c[0x0][0x2ec] ;  /* 0x0000bb006a3b7a20 */ /* 0x000fe40000410000 */
[----:B------:R3:W3:Y:S01]  /*19060*/  MUFU.TANH R179, R83 ;  /* 0x0000005300b37308 */ /* 0x0006e20000002400 */
[----:B------:R-:W-:Y:S01]  /*19070*/  FMUL.FTZ R105, R107, c[0x0][0x2ec] ;  /* 0x0000bb006b697a20 */ /* 0x000fe20000410000 */
[C---:B-1----:R-:W-:Y:S05]  /*19080*/  HMMA.16816.F32.BF16 R116, R216.reuse, R32, R116 ;  /* 0x00000020d874723c */ /* 0x042fea0000041874 */
[----:B------:R-:W-:Y:S03]  /*19090*/  FMUL.FTZ R84, R108, c[0x0][0x2ec] ;  /* 0x0000bb006c547a20 */ /* 0x000fe60000410000 */
[----:B------:R-:W1:Y:S01]  /*190a0*/  MUFU.TANH R170, R3 ;  /* 0x0000000300aa7308 */ /* 0x000e620000002400 */
[C---:B------:R-:W-:Y:S03]  /*190b0*/  HMMA.16816.F32.BF16 R120, R216.reuse, R34, R120 ;  /* 0x00000022d878723c */ /* 0x040fe60000041878 */
[----:B--2---:R-:W-:Y:S02]  /*190c0*/  FMUL.FTZ R82, R109, c[0x0][0x2ec] ;  /* 0x0000bb006d527a20 */ /* 0x004fe40000410000 */
[----:B------:R-:W-:Y:S02]  /*190d0*/  FMUL.FTZ R95, R110, c[0x0][0x2ec] ;  /* 0x0000bb006e5f7a20 */ /* 0x000fe40000410000 */
[----:B------:R-:W-:Y:S02]  /*190e0*/  FMUL.FTZ R80, R112, c[0x0][0x2ec] ;  /* 0x0000bb0070507a20 */ /* 0x000fe40000410000 */
[----:B------:R2:W1:Y:S01]  /*190f0*/  MUFU.TANH R168, R89 ;  /* 0x0000005900a87308 */ /* 0x0004620000002400 */
[C---:B-----5:R-:W-:Y:S03]  /*19100*/  HMMA.16816.F32.BF16 R124, R216.reuse, R28, R124 ;  /* 0x0000001cd87c723c */ /* 0x060fe6000004187c */
[----:B------:R-:W-:Y:S02]  /*19110*/  FMUL.FTZ R78, R113, c[0x0][0x2ec] ;  /* 0x0000bb00714e7a20 */ /* 0x000fe40000410000 */
[----:B---3--:R-:W-:Y:S02]  /*19120*/  FMUL.FTZ R83, R115, c[0x0][0x2ec] ;  /* 0x0000bb0073537a20 */ /* 0x008fe40000410000 */
[----:B------:R-:W-:Y:S01]  /*19130*/  FMUL.FTZ R76, R116, c[0x0][0x2ec] ;  /* 0x0000bb00744c7a20 */ /* 0x000fe20000410000 */
[----:B------:R-:W-:Y:S01]  /*19140*/  HMMA.16816.F32.BF16 R128, R216, R30, R128 ;  /* 0x0000001ed880723c */ /* 0x000fe20000041880 */
[----:B------:R3:W1:Y:S03]  /*19150*/  MUFU.TANH R171, R91 ;  /* 0x0000005b00ab7308 */ /* 0x0006660000002400 */
[----:B------:R-:W-:Y:S02]  /*19160*/  FMUL.FTZ R74, R117, c[0x0][0x2ec] ;  /* 0x0000bb00754a7a20 */ /* 0x000fe40000410000 */
[----:B------:R-:W-:Y:S02]  /*19170*/  FMUL.FTZ R75, R118, c[0x0][0x2ec] ;  /* 0x0000bb00764b7a20 */ /* 0x000fe40000410000 */
[----:B------:R-:W-:Y:S03]  /*19180*/  FMUL.FTZ R73, R119, c[0x0][0x2ec] ;  /* 0x0000bb0077497a20 */ /* 0x000fe60000410000 */
[----:B------:R5:W1:Y:S01]  /*19190*/  MUFU.TANH R192, R61 ;  /* 0x0000003d00c07308 */ /* 0x000a620000002400 */
[----:B------:R-:W-:Y:S02]  /*191a0*/  FMUL.FTZ R72, R120, c[0x0][0x2ec] ;  /* 0x0000bb0078487a20 */ /* 0x000fe40000410000 */
[----:B------:R-:W-:Y:S02]  /*191b0*/  FMUL.FTZ R70, R121, c[0x0][0x2ec] ;  /* 0x0000bb0079467a20 */ /* 0x000fe40000410000 */
[----:B--2---:R-:W-:Y:S02]  /*191c0*/  FMUL.FTZ R89, R114, c[0x0][0x2ec] ;  /* 0x0000bb0072597a20 */ /* 0x004fe40000410000 */
[----:B------:R-:W-:Y:S02]  /*191d0*/  FMUL.FTZ R71, R122, c[0x0][0x2ec] ;  /* 0x0000bb007a477a20 */ /* 0x000fe40000410000 */
[----:B------:R-:W-:Y:S01]  /*191e0*/  FMUL.FTZ R69, R123, c[0x0][0x2ec] ;  /* 0x0000bb007b457a20 */ /* 0x000fe20000410000 */
[----:B------:R-:W2:Y:S01]  /*191f0*/  MUFU.TANH R0, R0 ;  /* 0x0000000000007308 */ /* 0x000ea20000002400 */
[----:B------:R-:W-:Y:S02]  /*19200*/  FMUL.FTZ R66, R124, c[0x0][0x2ec] ;  /* 0x0000bb007c427a20 */ /* 0x000fe40000410000 */
[----:B------:R-:W-:Y:S02]  /*19210*/  FMUL.FTZ R64, R125, c[0x0][0x2ec] ;  /* 0x0000bb007d407a20 */ /* 0x000fe40000410000 */
[----:B---3--:R-:W-:Y:S02]  /*19220*/  FMUL.FTZ R91, R111, c[0x0][0x2ec] ;  /* 0x0000bb006f5b7a20 */ /* 0x008fe40000410000 */
[----:B------:R-:W-:Y:S02]  /*19230*/  FMUL.FTZ R67, R126, c[0x0][0x2ec] ;  /* 0x0000bb007e437a20 */ /* 0x000fe40000410000 */
[----:B------:R-:W-:Y:S01]  /*19240*/  FMUL.FTZ R39, R127, c[0x0][0x2ec] ;  /* 0x0000bb007f277a20 */ /* 0x000fe20000410000 */
[----:B------:R-:W3:Y:S01]  /*19250*/  MUFU.TANH R2, R2 ;  /* 0x0000000200027308 */ /* 0x000ee20000002400 */
[----:B------:R-:W-:Y:S02]  /*19260*/  FMUL.FTZ R63, R128, c[0x0][0x2ec] ;  /* 0x0000bb00803f7a20 */ /* 0x000fe40000410000 */
[----:B------:R-:W-:Y:S01]  /*19270*/  FMUL.FTZ R62, R129, c[0x0][0x2ec] ;  /* 0x0000bb00813e7a20 */ /* 0x000fe20000410000 */
[----:B-----5:R-:W-:Y:S01]  /*19280*/  MOV R61, R57 ;  /* 0x00000039003d7202 */ /* 0x020fe20000000f00 */
[----:B------:R-:W-:Y:S02]  /*19290*/  FMUL.FTZ R36, R130, c[0x0][0x2ec] ;  /* 0x0000bb0082247a20 */ /* 0x000fe40000410000 */
[----:B------:R-:W-:Y:S03]  /*192a0*/  FMUL.FTZ R3, R131, c[0x0][0x2ec] ;  /* 0x0000bb0083037a20 */ /* 0x000fe60000410000 */
        /* <DEDUP_REMOVED lines=60> */
[----:B------:R-:W1:Y:S01]  /*19670*/  MUFU.TANH R3, R3 ;  /* 0x0000000300037308 */ /* 0x000e620000002400 */
[----:B------:R-:W-:-:S05]  /*19680*/  @!P1 BRA `(.L_x_2510) ;  /* 0x000010e000009947 */ /* 0x000fca0003800000 */
[----:B--234-:R-:W-:Y:S01]  /*19690*/  ULDC.64 UR10, c[0x0][0x198] ;  /* 0x00006600000a7ab9 */ /* 0x01cfe20000000a00 */
        /* <DEDUP_REMOVED lines=10> */
[----:B------:R2:W3:Y:S01]  /*19740*/  R2UR UR10, R30 ;  /* 0x000000001e0a73c2 */ /* 0x0004e200000e0000 */
[----:B------:R-:W-:Y:S04]  /*19750*/  UIADD3 UR28, UR28, -0x200, URZ ;  /* 0xfffffe001c1c7890 */ /* 0x000fe8000fffe03f */
[----:B------:R-:W-:Y:S02]  /*19760*/  IMAD.U32 R33, RZ, RZ, UR30 ;  /* 0x0000001eff217e24 */ /* 0x000fe4000f8e00ff */
[----:B------:R-:W-:Y:S05]  /*19770*/  IMAD.U32 R32, RZ, RZ, UR28 ;  /* 0x0000001cff207e24 */ /* 0x000fea000f8e00ff */
[----:B--2---:R-:W-:Y:S01]  /*19780*/  IABS R30, R32 ;  /* 0x00000020001e7213 */ /* 0x004fe20000000000 */
[----:B---3--:R-:W2:Y:S03]  /*19790*/  I2F.RP R44, UR10 ;  /* 0x0000000a002c7d06 */ /* 0x008ea60008209400 */
[----:B------:R-:W3:Y:S07]  /*197a0*/  R2UR UR24, R30 ;  /* 0x000000001e1873c2 */ /* 0x000eee00000e0000 */
[----:B--2---:R-:W2:Y:S02]  /*197b0*/  MUFU.RCP R31, R44 ;  /* 0x0000002c001f7308 */ /* 0x004ea40000001000 */
[----:B--2---:R-:W-:Y:S02]  /*197c0*/  IADD3 R35, R31, 0xffffffe, RZ ;  /* 0x0ffffffe1f237810 */ /* 0x004fe40007ffe0ff */
[----:B------:R-:W-:Y:S06]  /*197d0*/  IABS R31, R33 ;  /* 0x00000021001f7213 */ /* 0x000fec0000000000 */
[----:B------:R-:W2:Y:S01]  /*197e0*/  F2I.FTZ.U32.TRUNC.NTZ R34, R35 ;  /* 0x0000002300227305 */ /* 0x000ea2000021f000 */
[----:B------:R-:W4:Y:S08]  /*197f0*/  R2UR UR27, R31 ;  /* 0x000000001f1b73c2 */ /* 0x000f3000000e0000 */
[----:B--2---:R-:W2:Y:S02]  /*19800*/  R2UR UR33, R34 ;  /* 0x00000000222173c2 */ /* 0x004ea400000e0000 */
[----:B--2---:R-:W-:Y:S04]  /*19810*/  UIADD3 UR11, URZ, -UR33, URZ ;  /* 0x800000213f0b7290 */ /* 0x004fe8000fffe03f */
[----:B------:R-:W-:Y:S04]  /*19820*/  UIMAD UR11, UR11, UR10, URZ ;  /* 0x0000000a0b0b72a4 */ /* 0x000fe8000f8e023f */
[----:B------:R-:W-:Y:S04]  /*19830*/  UIMAD.WIDE.U32 UR32, UR33, UR11, UR32 ;  /* 0x0000000b212072a5 */ /* 0x000fe8000f8e0020 */
[----:B----4-:R-:W-:Y:S02]  /*19840*/  UIMAD.WIDE.U32 UR34, UR33, UR27, URZ ;  /* 0x0000001b212272a5 */ /* 0x010fe4000f8e003f */
[----:B---3--:R-:W-:Y:S05]  /*19850*/  UIMAD.WIDE.U32 UR32, UR33, UR24, URZ ;  /* 0x00000018212072a5 */ /* 0x008fea000f8e003f */
        /* <DEDUP_REMOVED lines=37> */
[----:B------:R-:W4:Y:S08]  /*19ab0*/  R2UR UR28, R56 ;  /* 0x00000000381c73c2 */ /* 0x000f3000000e0000 */
[----:B------:R-:W5:Y:S01]  /*19ac0*/  R2UR UR29, R57 ;  /* 0x00000000391d73c2 */ /* 0x000f6200000e0000 */
[----:B--2---:R-:W-:Y:S01]  /*19ad0*/  IMAD.U32 R92, RZ, RZ, UR26 ;  /* 0x0000001aff5c7e24 */ /* 0x004fe2000f8e00ff */
[----:B------:R-:W-:Y:S04]  /*19ae0*/  UIADD3 UR26, UR31, -UR10, URZ ;  /* 0x8000000a1f1a7290 */ /* 0x000fe8000fffe03f */
[----:B------:R-:W-:Y:S01]  /*19af0*/  UIMAD UR26, UR26, UR11, -0x100 ;  /* 0xffffff001a1a74a4 */ /* 0x000fe2000f8e020b */
[----:B---3--:R-:W-:Y:S03]  /*19b00*/  IMAD.U32 R93, RZ, RZ, UR27 ;  /* 0x0000001bff5d7e24 */ /* 0x008fe6000f8e00ff */
[----:B------:R-:W-:Y:S02]  /*19b10*/  USHF.R.S32.HI UR11, URZ, 0x1f, UR26 ;  /* 0x0000001f3f0b7899 */ /* 0x000fe4000801141a */
[----:B------:R-:W-:Y:S01]  /*19b20*/  UIMAD UR10, UR9, UR26, URZ ;  /* 0x0000001a090a72a4 */ /* 0x000fe2000f8e023f */
[----:B------:R-:W2:Y:S01]  /*19b30*/  LDG.E R31, [R92.64] ;  /* 0x000000145c1f7981 */ /* 0x000ea2000c1e1900 */
[----:B------:R-:W-:Y:S01]  /*19b40*/  UIMAD.WIDE.U32 UR26, UR8, UR26, URZ ;  /* 0x0000001a081a72a5 */ /* 0x000fe2000f8e003f */
[----:B-1--4-:R-:W-:Y:S01]  /*19b50*/  MOV R86, UR28 ;  /* 0x0000001c00567c02 */ /* 0x012fe20008000f00 */
[----:B------:R-:W-:Y:S04]  /*19b60*/  UIMAD UR10, UR11, UR8, UR10 ;  /* 0x000000080b0a72a4 */ /* 0x000fe8000f8e020a */
[----:B------:R-:W-:Y:S01]  /*19b70*/  IMAD.U32 R30, RZ, RZ, UR26 ;  /* 0x0000001aff1e7e24 */ /* 0x000fe2000f8e00ff */
[----:B------:R-:W-:Y:S02]  /*19b80*/  UIADD3 UR10, UR27, UR10, URZ ;  /* 0x0000000a1b0a7290 */ /* 0x000fe4000fffe03f */
[----:B------:R-:W-:Y:S01]  /*19b90*/  UMOV UR11, UR9 ;  /* 0x00000009000b7c82 */ /* 0x000fe20008000000 */
[----:B-----5:R-:W-:Y:S05]  /*19ba0*/  IMAD.U32 R87, RZ, RZ, UR29 ;  /* 0x0000001dff577e24 */ /* 0x020fea000f8e00ff */
        /* <DEDUP_REMOVED lines=10> */
.L_x_2511:
        /* <DEDUP_REMOVED lines=32> */
[--C-:B-1----:R-:W-:Y:S01]  /*19e50*/  @!P0 IMAD.MOV.U32 R86, RZ, RZ, R30.reuse ;  /* 0x000000ffff568224 */ /* 0x102fe200078e001e */
        /* <DEDUP_REMOVED lines=47> */
[-C--:B------:R-:W-:Y:S01]  /*1a150*/  @!P0 LEA R114, P2, R108, R248.reuse, 0x1 ;  /* 0x000000f86c728211 */ /* 0x080fe200078408ff */
[----:B------:R-:W-:Y:S01]  /*1a160*/  @!P0 IMAD.IADD R29, R29, 0x1, R111 ;  /* 0x000000011d1d8824 */ /* 0x000fe200078e026f */
[----:B------:R-:W-:Y:S01]  /*1a170*/  @!P0 IADD3 R30, R30, R113, RZ ;  /* 0x000000711e1e8210 */ /* 0x000fe20007ffe0ff */
[----:B------:R-:W-:Y:S01]  /*1a180*/  @!PT LDS RZ, [RZ] ;  /* 0x00000000fffff984 */ /* 0x000fe20000000800 */
[----:B------:R-:W-:Y:S01]  /*1a190*/  @!PT LDS RZ, [RZ] ;  /* 0x00000000fffff984 */ /* 0x000fe20000000800 */
[----:B------:R-:W-:Y:S01]  /*1a1a0*/  @!PT LDS RZ, [RZ] ;  /* 0x00000000fffff984 */ /* 0x000fe20000000800 */
[----:B------:R2:W-:Y:S01]  /*1a1b0*/  @!P0 LDGSTS.E.BYPASS.LTC128B.128 [R242+0x3800], [R126.64] ;  /* 0x038000007ef28fae */ /* 0x0005e2000b901d54 */
[C---:B------:R-:W-:Y:S01]  /*1a1c0*/  @!P0 IMAD R35, R28.reuse, 0x90, RZ ;  /* 0x000000901c238824 */ /* 0x040fe200078e02ff */
[----:B------:R-:W-:Y:S01]  /*1a1d0*/  @!P0 IADD3 R33, R33, R107, RZ ;  /* 0x0000006b21218210 */ /* 0x000fe20007ffe0ff */
[----:B------:R-:W-:Y:S01]  /*1a1e0*/  @!P0 IMAD R31, R28, 0xb0, RZ ;  /* 0x000000b01c1f8824 */ /* 0x000fe200078e02ff */
[----:B------:R2:W-:Y:S01]  /*1a1f0*/  @P0 STS.128 [R242+0x4000], RZ ;  /* 0x004000fff2000388 */ /* 0x0005e20000000c00 */
[-C--:B------:R-:W-:Y:S01]  /*1a200*/  @!P0 LEA.HI.X R129, R112, R249.reuse, R30, 0x1, P1 ;  /* 0x000000f970818211 */ /* 0x080fe200008f0c1e */
[----:B------:R-:W-:Y:S01]  /*1a210*/  @!P0 IMAD.IADD R35, R35, 0x1, R109 ;  /* 0x0000000123238824 */ /* 0x000fe200078e026d */
[-C--:B------:R-:W-:Y:S01]  /*1a220*/  @!P0 LEA.HI.X R217, R110, R249.reuse, R29, 0x1, P3 ;  /* 0x000000f96ed98211 */ /* 0x080fe200018f0c1d */
[----:B------:R-:W-:Y:S01]  /*1a230*/  @!PT LDS RZ, [RZ] ;  /* 0x00000000fffff984 */ /* 0x000fe20000000800 */
[----:B------:R-:W-:Y:S01]  /*1a240*/  @!PT LDS RZ, [RZ] ;  /* 0x00000000fffff984 */ /* 0x000fe20000000800 */
[----:B------:R-:W-:Y:S01]  /*1a250*/  @!PT LDS RZ, [RZ] ;  /* 0x00000000fffff984 */ /* 0x000fe20000000800 */
[----:B------:R2:W-:Y:S01]  /*1a260*/  @!P0 LDGSTS.E.BYPASS.LTC128B.128 [R242+0x4000], [R118.64] ;  /* 0x0400000076f28fae */ /* 0x0005e2000b901d54 */
[-C--:B------:R-:W-:Y:S01]  /*1a270*/  @!P0 LEA R112, P1, R106, R248.reuse, 0x1 ;  /* 0x000000f86a708211 */ /* 0x080fe200078208ff */
[----:B------:R-:W-:Y:S01]  /*1a280*/  @!P0 IMAD.IADD R30, R31, 0x1, R99 ;  /* 0x000000011f1e8824 */ /* 0x000fe200078e0263 */
[-C--:B------:R-:W-:Y:S01]  /*1a290*/  @!P0 LEA.HI.X R115, R108, R249.reuse, R35, 0x1, P2 ;  /* 0x000000f96c738211 */ /* 0x080fe200010f0c23 */
[----:B------:R2:W-:Y:S01]  /*1a2a0*/  @P0 STS.128 [R242+0x4800], RZ ;  /* 0x004800fff2000388 */ /* 0x0005e20000000c00 */
[-C--:B------:R-:W-:Y:S01]  /*1a2b0*/  @!P0 LEA.HI.X R113, R106, R249.reuse, R33, 0x1, P1 ;  /* 0x000000f96a718211 */ /* 0x080fe200008f0c21 */
[----:B------:R-:W-:Y:S01]  /*1a2c0*/  @!P0 IMAD R29, R28, 0xc0, RZ ;  /* 0x000000c01c1d8824 */ /* 0x000fe200078e02ff */
[-C--:B------:R-:W-:Y:S01]  /*1a2d0*/  @!P0 LEA R106, P1, R98, R248.reuse, 0x1 ;  /* 0x000000f8626a8211 */ /* 0x080fe200078208ff */
        /* <DEDUP_REMOVED lines=15> */
[----:B------:R-:W-:Y:S01]  /*1a3d0*/  @!P0 LEA.HI.X R99, R96, R249, R29, 0x1, P4 ;  /* 0x000000f960638211 */ /* 0x000fe200020f0c1d */
[C---:B------:R-:W-:Y:S01]  /*1a3e0*/  @!P0 IMAD R31, R28.reuse, 0xe0, RZ ;  /* 0x000000e01c1f8824 */ /* 0x040fe200078e02ff */
[----:B------:R-:W-:Y:S01]  /*1a3f0*/  @!P0 IADD3 R33, R33, R93, RZ ;  /* 0x0000005d21218210 */ /* 0x000fe20007ffe0ff */
[----:B------:R2:W-:Y:S01]  /*1a400*/  @P0 STS.128 [R242+0x5800], RZ ;  /* 0x005800fff2000388 */ /* 0x0005e20000000c00 */
[----:B------:R-:W-:Y:S01]  /*1a410*/  @!P0 IMAD R35, R28, 0xf0, RZ ;  /* 0x000000f01c238824 */ /* 0x000fe200078e02ff */
[----:B------:R-:W-:Y:S01]  /*1a420*/  @!P0 LEA R28, P2, R86, R248, 0x1 ;  /* 0x000000f8561c8211 */ /* 0x000fe200078408ff */
[----:B------:R-:W-:Y:S01]  /*1a430*/  @!P0 IMAD.IADD R31, R31, 0x1, R87 ;  /* 0x000000011f1f8824 */ /* 0x000fe200078e0257 */
[----:B------:R-:W-:Y:S01]  /*1a440*/  @!PT LDS RZ, [RZ] ;  /* 0x00000000fffff984 */ /* 0x000fe20000000800 */
[----:B------:R-:W-:Y:S01]  /*1a450*/  @!PT LDS RZ, [RZ] ;  /* 0x00000000fffff984 */ /* 0x000fe20000000800 */
[----:B------:R-:W-:Y:S01]  /*1a460*/  @!PT LDS RZ, [RZ] ;  /* 0x00000000fffff984 */ /* 0x000fe20000000800 */
[----:B------:R2:W-:Y:S01]  /*1a470*/  @!P0 LDGSTS.E.BYPASS.LTC128B.128 [R242+0x5800], [R216.64] ;  /* 0x05800000d8f28fae */ /* 0x0005e2000b901d54 */
[-C--:B------:R-:W-:Y:S01]  /*1a480*/  @!P0 LEA.HI.X R33, R92, R249.reuse, R33, 0x1, P3 ;  /* 0x000000f95c218211 */ /* 0x080fe200018f0c21 */
[----:B------:R-:W-:Y:S01]  /*1a490*/  @!P0 IMAD.IADD R35, R35, 0x1, R57 ;  /* 0x0000000123238824 */ /* 0x000fe200078e0239 */
[----:B------:R-:W-:Y:S01]  /*1a4a0*/  MOV R248, R116 ;  /* 0x0000007400f87202 */ /* 0x000fe20000000f00 */
[----:B------:R2:W-:Y:S01]  /*1a4b0*/  @P0 STS.128 [R242+0x6000], RZ ;  /* 0x006000fff2000388 */ /* 0x0005e20000000c00 */
[-C--:B------:R-:W-:Y:S02]  /*1a4c0*/  @!P0 LEA.HI.X R29, R86, R249.reuse, R31, 0x1, P2 ;  /* 0x000000f9561d8211 */ /* 0x080fe400010f0c1f */
[----:B------:R-:W-:Y:S01]  /*1a4d0*/  @!P0 LEA.HI.X R31, R56, R249, R35, 0x1, P1 ;  /* 0x000000f9381f8211 */ /* 0x000fe200008f0c23 */
[----:B------:R-:W-:Y:S01]  /*1a4e0*/  @!PT LDS RZ, [RZ] ;  /* 0x00000000fffff984 */ /* 0x000fe20000000800 */
[----:B------:R-:W-:Y:S01]  /*1a4f0*/  @!PT LDS RZ, [RZ] ;  /* 0x00000000fffff984 */ /* 0x000fe20000000800 */
[----:B------:R-:W-:Y:S01]  /*1a500*/  @!PT LDS RZ, [RZ] ;  /* 0x00000000fffff984 */ /* 0x000fe20000000800 */
[----:B------:R2:W-:Y:S01]  /*1a510*/  @!P0 LDGSTS.E.BYPASS.LTC128B.128 [R242+0x6000], [R124.64] ;  /* 0x060000007cf28fae */ /* 0x0005e2000b901d54 */
[----:B------:R-:W-:Y:S03]  /*1a520*/  IMAD.MOV.U32 R249, RZ, RZ, R117 ;  /* 0x000000fffff97224 */ /* 0x000fe600078e0075 */
        /* <DEDUP_REMOVED lines=36> */
.L_x_2510:
[----:B--234-:R-:W2:Y:S01]  /*1a770*/  LDL.LU R112, [R1+0x10] ;  /* 0x0000100001707983 */ /* 0x01cea20000300800 */
[----:B------:R-:W-:Y:S02]  /*1a780*/  UIADD3 UR24, UR12, -0x1, URZ ;  /* 0xffffffff0c187890 */ /* 0x000fe4000fffe03f */
[----:B------:R-:W-:Y:S01]  /*1a790*/  UISETP.GT.AND UP0, UPT, UR12, 0x1, UPT ;  /* 0x000000010c00788c */ /* 0x000fe2000bf04270 */
[----:B------:R-:W3:Y:S01]  /*1a7a0*/  LDL.LU R114, [R1+0x4] ;  /* 0x0000040001727983 */ /* 0x000ee20000300800 */
[----:B------:R-:W-:Y:S02]  /*1a7b0*/  UMOV UR10, UR22 ;  /* 0x00000016000a7c82 */ /* 0x000fe40008000000 */
[----:B------:R-:W-:Y:S01]  /*1a7c0*/  MOV R28, UR24 ;  /* 0x00000018001c7c02 */ /* 0x000fe20008000f00 */
[----:B------:R-:W4:Y:S01]  /*1a7d0*/  LDL.LU R120, [R1+0x14] ;  /* 0x0000140001787983 */ /* 0x000f220000300800 */
[----:B------:R-:W-:Y:S02]  /*1a7e0*/  UMOV UR11, UR19 ;  /* 0x00000013000b7c82 */ /* 0x000fe40008000000 */
[----:B------:R-:W-:Y:S01]  /*1a7f0*/  LEA R68, R28, R243, 0x8 ;  /* 0x000000f31c447211 */ /* 0x000fe200078e40ff */
[----:B------:R-:W5:Y:S01]  /*1a800*/  LDL.LU R121, [R1+0x8] ;  /* 0x0000080001797983 */ /* 0x000f620000300800 */
[----:B------:R-:W-:Y:S02]  /*1a810*/  UMOV UR12, UR24 ;  /* 0x00000018000c7c82 */ /* 0x000fe40008000000 */
[----:B------:R-:W-:Y:S01]  /*1a820*/  I2F R28, R68 ;  /* 0x00000044001c7306 */ /* 0x000fe20000201400 */
[----:B------:R-:W2:Y:S01]  /*1a830*/  LDL.LU R119, [R1+0xc] ;  /* 0x00000c0001777983 */ /* 0x000ea20000300800 */
[C---:B-1----:R-:W-:Y:S02]  /*1a840*/  IADD3 R49, R68.reuse, 0xa0, RZ ;  /* 0x000000a044317810 */ /* 0x042fe40007ffe0ff */
[C---:B------:R-:W-:Y:S02]  /*1a850*/  IADD3 R31, R68.reuse, 0x1, RZ ;  /* 0x00000001441f7810 */ /* 0x040fe40007ffe0ff */
[C---:B------:R-:W-:Y:S02]  /*1a860*/  IADD3 R29, R68.reuse, 0x10, RZ ;  /* 0x00000010441d7810 */ /* 0x040fe40007ffe0ff */
[C---:B------:R-:W-:Y:S02]  /*1a870*/  IADD3 R44, R68.reuse, 0x11, RZ ;  /* 0x00000011442c7810 */ /* 0x040fe40007ffe0ff */
        /* <DEDUP_REMOVED lines=45> */
[----:B------:R-:W-:Y:S05]  /*1ab50*/  IADD3 R79, R68, 0x99, RZ ;  /* 0x00000099444f7810 */ /* 0x000fea0007ffe0ff */
        /* <DEDUP_REMOVED lines=34> */
[----:B------:R-:W-:Y:S01]  /*1ad80*/  FFMA.FTZ R65, R28, UR4, R5 ;  /* 0x000000041c417c23 */ /* 0x000fe20008010005 */
[----:B------:R-:W-:Y:S01]  /*1ad90*/  IADD3 R5, R68, 0xa9, RZ ;  /* 0x000000a944057810 */ /* 0x000fe20007ffe0ff */
[----:B------:R-:W-:Y:S02]  /*1ada0*/  FFMA.FTZ R77, R31, UR4, R6 ;  /* 0x000000041f4d7c23 */ /* 0x000fe40008010006 */
[----:B------:R-:W-:Y:S01]  /*1adb0*/  FFMA.FTZ R28, R28, UR4, R0 ;  /* 0x000000041c1c7c23 */ /* 0x000fe20008010000 */
[----:B------:R-:W-:Y:S01]  /*1adc0*/  FMNMX.FTZ R6, R65, R167, !PT ;  /* 0x000000a741067209 */ /* 0x000fe20007810000 */
[----:B------:R1:W-:Y:S01]  /*1add0*/  I2F R0, R49 ;  /* 0x0000003100007306 */ /* 0x0003e20000201400 */
[C---:B------:R-:W-:Y:S02]  /*1ade0*/  FFMA.FTZ R10, R86.reuse, UR4, R10 ;  /* 0x00000004560a7c23 */ /* 0x040fe4000801000a */
[----:B------:R-:W-:Y:S01]  /*1adf0*/  FFMA.FTZ R86, R86, UR4, R7 ;  /* 0x0000000456567c23 */ /* 0x000fe20008010007 */
[----:B------:R-:W-:Y:S01]  /*1ae00*/  FMNMX.FTZ R7, R77, R6, !PT ;  /* 0x000000064d077209 */ /* 0x000fe20007810000 */
[----:B------:R-:W-:Y:S02]  /*1ae10*/  FFMA.FTZ R11, R34, UR4, R11 ;  /* 0x00000004220b7c23 */ /* 0x000fe4000801000b */
[----:B------:R-:W-:Y:S01]  /*1ae20*/  FFMA.FTZ R30, R31, UR4, R2 ;  /* 0x000000041f1e7c23 */ /* 0x000fe20008010002 */
[----:B------:R-:W-:Y:S01]  /*1ae30*/  FMNMX.FTZ R6, R10, R7, !PT ;  /* 0x000000070a067209 */ /* 0x000fe20007810000 */
[C---:B------:R-:W-:Y:S01]  /*1ae40*/  FFMA.FTZ R31, R29.reuse, UR4, R14 ;  /* 0x000000041d1f7c23 */ /* 0x040fe2000801000e */
[----:B------:R-:W-:Y:S01]  /*1ae50*/  I2F R5, R5 ;  /* 0x0000000500057306 */ /* 0x000fe20000201400 */
[----:B------:R-:W-:Y:S01]  /*1ae60*/  FFMA.FTZ R46, R29, UR4, R4 ;  /* 0x000000041d2e7c23 */ /* 0x000fe20008010004 */
[----:B------:R-:W-:Y:S01]  /*1ae70*/  FMNMX.FTZ R6, R11, R6, !PT ;  /* 0x000000060b067209 */ /* 0x000fe20007810000 */
[----:B------:R-:W-:Y:S01]  /*1ae80*/  FFMA.FTZ R29, R44, UR4, R15 ;  /* 0x000000042c1d7c23 */ /* 0x000fe2000801000f */
[----:B------:R-:W-:Y:S01]  /*1ae90*/  IADD3 R14, R68, 0xc9, RZ ;  /* 0x000000c9440e7810 */ /* 0x000fe20007ffe0ff */
[----:B------:R-:W-:Y:S01]  /*1aea0*/  FFMA.FTZ R44, R44, UR4, R13 ;  /* 0x000000042c2c7c23 */ /* 0x000fe2000801000d */
[----:B------:R-:W-:Y:S01]  /*1aeb0*/  FMNMX.FTZ R13, R28, R165, !PT ;  /* 0x000000a51c0d7209 */ /* 0x000fe20007810000 */
[----:B------:R-:W-:Y:S01]  /*1aec0*/  FFMA.FTZ R18, R35, UR4, R18 ;  /* 0x0000000423127c23 */ /* 0x000fe20008010012 */
[----:B------:R-:W-:Y:S01]  /*1aed0*/  FMNMX.FTZ R6, R31, R6, !PT ;  /* 0x000000061f067209 */ /* 0x000fe20007810000 */
[----:B------:R-:W-:Y:S01]  /*1aee0*/  FFMA.FTZ R9, R34, UR4, R9 ;  /* 0x0000000422097c23 */ /* 0x000fe20008010009 */
[----:B------:R-:W-:Y:S01]  /*1aef0*/  FMNMX.FTZ R13, R30, R13, !PT ;  /* 0x0000000d1e0d7209 */ /* 0x000fe20007810000 */
[----:B------:R-:W-:Y:S01]  /*1af00*/  FFMA.FTZ R34, R35, UR4, R8 ;  /* 0x0000000423227c23 */ /* 0x000fe20008010008 */
[----:B------:R-:W-:Y:S01]  /*1af10*/  IADD3 R2, R68, 0xa1, RZ ;  /* 0x000000a144027810 */ /* 0x000fe20007ffe0ff */
[----:B------:R-:W-:Y:S01]  /*1af20*/  FFMA.FTZ R35, R116, UR4, R23 ;  /* 0x0000000474237c23 */ /* 0x000fe20008010017 */
[----:B------:R-:W-:Y:S01]  /*1af30*/  FMNMX.FTZ R8, R86, R13, !PT ;  /* 0x0000000d56087209 */ /* 0x000fe20007810000 */
[----:B-1----:R-:W-:Y:S01]  /*1af40*/  FFMA.FTZ R49, R33, UR4, R22 ;  /* 0x0000000421317c23 */ /* 0x002fe20008010016 */
[----:B------:R-:W-:Y:S01]  /*1af50*/  FMNMX.FTZ R13, R29, R6, !PT ;  /* 0x000000061d0d7209 */ /* 0x000fe20007810000 */
[----:B------:R-:W-:Y:S01]  /*1af60*/  FFMA.FTZ R56, R33, UR4, R12 ;  /* 0x0000000421387c23 */ /* 0x000fe2000801000c */
[----:B------:R-:W-:Y:S01]  /*1af70*/  I2F R2, R2 ;  /* 0x0000000200027306 */ /* 0x000fe20000201400 */
[----:B------:R-:W-:Y:S01]  /*1af80*/  FFMA.FTZ R19, R32, UR4, R19 ;  /* 0x0000000420137c23 */ /* 0x000fe20008010013 */
[----:B------:R-:W-:Y:S01]  /*1af90*/  FMNMX.FTZ R7, R9, R8, !PT ;  /* 0x0000000809077209 */ /* 0x000fe20007810000 */
[----:B------:R-:W-:Y:S01]  /*1afa0*/  FFMA.FTZ R57, R118, UR4, R27 ;  /* 0x0000000476397c23 */ /* 0x000fe2000801001b */
[----:B------:R-:W-:Y:S01]  /*1afb0*/  FMNMX.FTZ R6, R18, R13, !PT ;  /* 0x0000000d12067209 */ /* 0x000fe20007810000 */
[----:B------:R-:W-:Y:S01]  /*1afc0*/  FFMA.FTZ R116, R116, UR4, R21 ;  /* 0x0000000474747c23 */ /* 0x000fe20008010015 */
[----:B------:R-:W-:Y:S01]  /*1afd0*/  FMNMX.FTZ R7, R46, R7, !PT ;  /* 0x000000072e077209 */ /* 0x000fe20007810000 */
[----:B-----5:R-:W-:Y:S01]  /*1afe0*/  FFMA.FTZ R124, R117, UR4, R121 ;  /* 0x00000004757c7c23 */ /* 0x020fe20008010079 */
[----:B------:R-:W-:Y:S01]  /*1aff0*/  FMNMX.FTZ R6, R19, R6, !PT ;  /* 0x0000000613067209 */ /* 0x000fe20007810000 */
[----:B--2---:R-:W-:Y:S01]  /*1b000*/  FFMA.FTZ R128, R115, UR4, R112 ;  /* 0x0000000473807c23 */ /* 0x004fe20008010070 */
[----:B------:R-:W-:Y:S01]  /*1b010*/  FMNMX.FTZ R7, R44, R7, !PT ;  /* 0x000000072c077209 */ /* 0x000fe20007810000 */
        /* <DEDUP_REMOVED lines=8> */
[----:B------:R-:W-:Y:S02]  /*1b0a0*/  FFMA.FTZ R215, R108, UR4, R215 ;  /* 0x000000046cd77c23 */ /* 0x000fe400080100d7 */
[----:B------:R-:W-:Y:S02]  /*1b0b0*/  FFMA.FTZ R213, R107, UR4, R213 ;  /* 0x000000046bd57c23 */ /* 0x000fe400080100d5 */
[----:B------:R-:W-:Y:S01]  /*1b0c0*/  FFMA.FTZ R214, R109, UR4, R214 ;  /* 0x000000046dd67c23 */ /* 0x000fe200080100d6 */
[----:B------:R-:W-:Y:S01]  /*1b0d0*/  I2F R4, R4 ;  /* 0x0000000400047306 */ /* 0x000fe20000201400 */
[----:B------:R-:W-:Y:S02]  /*1b0e0*/  FFMA.FTZ R32, R32, UR4, R17 ;  /* 0x0000000420207c23 */ /* 0x000fe40008010011 */
[----:B------:R-:W-:Y:S02]  /*1b0f0*/  FFMA.FTZ R33, R113, UR4, R26 ;  /* 0x0000000471217c23 */ /* 0x000fe4000801001a */
[----:B------:R-:W-:Y:S01]  /*1b100*/  FFMA.FTZ R212, R108, UR4, R212 ;  /* 0x000000046cd47c23 */ /* 0x000fe200080100d4 */
        /* <DEDUP_REMOVED lines=11> */
[----:B------:R-:W-:Y:S02]  /*1b1c0*/  FFMA.FTZ R197, R96, UR4, R197 ;  /* 0x0000000460c57c23 */ /* 0x000fe400080100c5 */
[----:B------:R-:W-:Y:S01]  /*1b1d0*/  FFMA.FTZ R198, R98, UR4, R198 ;  /* 0x0000000462c67c23 */ /* 0x000fe200080100c6 */
[----:B------:R-:W1:Y:S01]  /*1b1e0*/  I2F R7, R7 ;  /* 0x0000000700077306 */ /* 0x000e620000201400 */
[----:B------:R-:W-:Y:S02]  /*1b1f0*/  FFMA.FTZ R119, R127, UR4, R119 ;  /* 0x000000047f777c23 */ /* 0x000fe40008010077 */
[----:B------:R-:W-:Y:S02]  /*1b200*/  FFMA.FTZ R113, R113, UR4, R16 ;  /* 0x0000000471717c23 */ /* 0x000fe40008010010 */
[----:B------:R-:W-:Y:S01]  /*1b210*/  FFMA.FTZ R130, R117, UR4, R20 ;  /* 0x0000000475827c23 */ /* 0x000fe20008010014 */
[----:B------:R-:W-:Y:S01]  /*1b220*/  FMNMX.FTZ R13, R119, R6, !PT ;  /* 0x00000006770d7209 */ /* 0x000fe20007810000 */
[----:B------:R-:W-:Y:S01]  /*1b230*/  FFMA.FTZ R118, R118, UR4, R25 ;  /* 0x0000000476767c23 */ /* 0x000fe20008010019 */
[----:B------:R-:W-:Y:S01]  /*1b240*/  FMNMX.FTZ R15, R113, R8, !PT ;  /* 0x00000008710f7209 */ /* 0x000fe20007810000 */
[----:B----4-:R-:W-:Y:S01]  /*1b250*/  FFMA.FTZ R117, R131, UR4, R120 ;  /* 0x0000000483757c23 */ /* 0x010fe20008010078 */
[----:B------:R-:W-:Y:S01]  /*1b260*/  FMNMX.FTZ R6, R124, R13, !PT ;  /* 0x0000000d7c067209 */ /* 0x000fe20007810000 */
[----:B------:R-:W-:Y:S01]  /*1b270*/  FFMA.FTZ R192, R97, UR4, R192 ;  /* 0x0000000461c07c23 */ /* 0x000fe200080100c0 */
[----:B------:R-:W-:Y:S01]  /*1b280*/  IADD3 R20, R68, 0xd9, RZ ;  /* 0x000000d944147810 */ /* 0x000fe20007ffe0ff */
[----:B------:R-:W-:Y:S01]  /*1b290*/  FFMA.FTZ R196, R96, UR4, R196 ;  /* 0x0000000460c47c23 */ /* 0x000fe200080100c4 */
[----:B------:R-:W-:Y:S01]  /*1b2a0*/  IADD3 R120, R68, 0xb8, RZ ;  /* 0x000000b844787810 */ /* 0x000fe20007ffe0ff */
[C---:B------:R-:W-:Y:S01]  /*1b2b0*/  FFMA.FTZ R185, R87.reuse, UR4, R185 ;  /* 0x0000000457b97c23 */ /* 0x040fe200080100b9 */
[----:B------:R-:W-:Y:S01]  /*1b2c0*/  FMNMX.FTZ R8, R118, R15, !PT ;  /* 0x0000000f76087209 */ /* 0x000fe20007810000 */
[----:B------:R-:W-:Y:S01]  /*1b2d0*/  FFMA.FTZ R182, R87, UR4, R182 ;  /* 0x0000000457b67c23 */ /* 0x000fe200080100b6 */
[----:B------:R-:W-:Y:S01]  /*1b2e0*/  FMNMX.FTZ R15, R117, R6, !PT ;  /* 0x00000006750f7209 */ /* 0x000fe20007810000 */
[----:B------:R-:W-:Y:S01]  /*1b2f0*/  FFMA.FTZ R169, R126, UR4, R169 ;  /* 0x000000047ea97c23 */ /* 0x000fe200080100a9 */
[----:B------:R-:W2:Y:S01]  /*1b300*/  I2F R120, R120 ;  /* 0x0000007800787306 */ /* 0x000ea20000201400 */
[----:B------:R-:W-:Y:S01]  /*1b310*/  FFMA.FTZ R127, R127, UR4, R24 ;  /* 0x000000047f7f7c23 */ /* 0x000fe20008010018 */
[----:B------:R-:W-:Y:S01]  /*1b320*/  IADD3 R6, R68, 0xc8, RZ ;  /* 0x000000c844067810 */ /* 0x000fe20007ffe0ff */
[----:B------:R-:W-:Y:S02]  /*1b330*/  FFMA.FTZ R126, R126, UR4, R47 ;  /* 0x000000047e7e7c23 */ /* 0x000fe4000801002f */
[----:B-1----:R-:W-:Y:S01]  /*1b340*/  FFMA.FTZ R111, R7, UR4, R58 ;  /* 0x00000004076f7c23 */ /* 0x002fe2000801003a */
[----:B------:R-:W-:Y:S01]  /*1b350*/  FMNMX.FTZ R13, R127, R8, !PT ;  /* 0x000000087f0d7209 */ /* 0x000fe20007810000 */
[----:B------:R-:W-:Y:S01]  /*1b360*/  FFMA.FTZ R108, R7, UR4, R54 ;  /* 0x00000004076c7c23 */ /* 0x000fe20008010036 */
[----:B------:R-:W-:Y:S01]  /*1b370*/  FMNMX.FTZ R8, R128, R15, !PT ;  /* 0x0000000f80087209 */ /* 0x000fe20007810000 */
[----:B------:R-:W-:Y:S01]  /*1b380*/  FFMA.FTZ R219, R216, UR4, R41 ;  /* 0x00000004d8db7c23 */ /* 0x000fe20008010029 */
[----:B------:R-:W1:Y:S01]  /*1b390*/  I2F R6, R6 ;  /* 0x0000000600067306 */ /* 0x000e620000201400 */
[----:B------:R-:W-:Y:S01]  /*1b3a0*/  FFMA.FTZ R223, R110, UR4, R223 ;  /* 0x000000046edf7c23 */ /* 0x000fe200080100df */
[----:B------:R-:W-:Y:S01]  /*1b3b0*/  FMNMX.FTZ R8, R129, R8, !PT ;  /* 0x0000000881087209 */ /* 0x000fe20007810000 */
[----:B---3--:R-:W-:Y:S01]  /*1b3c0*/  FFMA.FTZ R131, R131, UR4, R114 ;  /* 0x0000000483837c23 */ /* 0x008fe20008010072 */
        /* <DEDUP_REMOVED lines=10> */
[----:B------:R-:W-:Y:S01]  /*1b470*/  IADD3 R15, R68, 0xd0, RZ ;  /* 0x000000d0440f7810 */ /* 0x000fe20007ffe0ff */
[C---:B--2---:R-:W-:Y:S01]  /*1b480*/  FFMA.FTZ R123, R120.reuse, UR4, R52 ;  /* 0x00000004787b7c23 */ /* 0x044fe20008010034 */
        /* <DEDUP_REMOVED lines=8> */
[C---:B-1----:R-:W-:Y:S01]  /*1b510*/  FFMA.FTZ R107, R6.reuse, UR4, R59 ;  /* 0x00000004066b7c23 */ /* 0x042fe2000801003b */
[----:B------:R-:W-:Y:S01]  /*1b520*/  FMNMX.FTZ R12, R215, R12, !PT ;  /* 0x0000000cd70c7209 */ /* 0x000fe20007810000 */
[----:B------:R-:W-:Y:S01]  /*1b530*/  FFMA.FTZ R102, R6, UR4, R102 ;  /* 0x0000000406667c23 */ /* 0x000fe20008010066 */
[----:B------:R-:W-:Y:S01]  /*1b540*/  FMNMX.FTZ R13, R220, R13, !PT ;  /* 0x0000000ddc0d7209 */ /* 0x000fe20007810000 */
[----:B------:R-:W1:Y:S01]  /*1b550*/  I2F R114, R114 ;  /* 0x0000007200727306 */ /* 0x000e620000201400 */
[----:B------:R-:W-:Y:S01]  /*1b560*/  FFMA.FTZ R218, R218, UR4, R37 ;  /* 0x00000004dada7c23 */ /* 0x000fe20008010025 */
[----:B------:R-:W-:Y:S01]  /*1b570*/  FMNMX.FTZ R16, R213, R12, !PT ;  /* 0x0000000cd5107209 */ /* 0x000fe20007810000 */
[----:B------:R-:W-:Y:S02]  /*1b580*/  FFMA.FTZ R189, R90, UR4, R189 ;  /* 0x000000045abd7c23 */ /* 0x000fe400080100bd */
[----:B------:R-:W-:Y:S01]  /*1b590*/  FFMA.FTZ R190, R93, UR4, R190 ;  /* 0x000000045dbe7c23 */ /* 0x000fe200080100be */
[----:B------:R-:W-:Y:S01]  /*1b5a0*/  FMNMX.FTZ R13, R218, R13, !PT ;  /* 0x0000000dda0d7209 */ /* 0x000fe20007810000 */
[----:B------:R-:W-:Y:S02]  /*1b5b0*/  FFMA.FTZ R186, R90, UR4, R186 ;  /* 0x000000045aba7c23 */ /* 0x000fe400080100ba */
[----:B------:R-:W-:Y:S01]  /*1b5c0*/  FFMA.FTZ R177, R0, UR4, R177 ;  /* 0x0000000400b17c23 */ /* 0x000fe200080100b1 */
[----:B------:R-:W3:Y:S01]  /*1b5d0*/  I2F R12, R15 ;  /* 0x0000000f000c7306 */ /* 0x000ee20000201400 */
[----:B------:R-:W-:Y:S01]  /*1b5e0*/  FMNMX.FTZ R13, R216, R13, !PT ;  /* 0x0000000dd80d7209 */ /* 0x000fe20007810000 */
[----:B------:R-:W-:Y:S02]  /*1b5f0*/  FFMA.FTZ R211, R106, UR4, R211 ;  /* 0x000000046ad37c23 */ /* 0x000fe400080100d3 */
[----:B------:R-:W-:Y:S01]  /*1b600*/  FFMA.FTZ R209, R104, UR4, R209 ;  /* 0x0000000468d17c23 */ /* 0x000fe200080100d1 */
[----:B------:R-:W-:Y:S01]  /*1b610*/  FMNMX.FTZ R13, R214, R13, !PT ;  /* 0x0000000dd60d7209 */ /* 0x000fe20007810000 */
[----:B------:R-:W-:Y:S01]  /*1b620*/  FFMA.FTZ R174, R0, UR4, R174 ;  /* 0x0000000400ae7c23 */ /* 0x000fe200080100ae */
[----:B------:R-:W-:Y:S01]  /*1b630*/  FMNMX.FTZ R16, R211, R16, !PT ;  /* 0x00000010d3107209 */ /* 0x000fe20007810000 */
[----:B------:R-:W-:Y:S01]  /*1b640*/  FFMA.FTZ R122, R122, UR4, R43 ;  /* 0x000000047a7a7c23 */ /* 0x000fe2000801002b */
[----:B------:R-:W-:Y:S01]  /*1b650*/  FMNMX.FTZ R13, R212, R13, !PT ;  /* 0x0000000dd40d7209 */ /* 0x000fe20007810000 */
[----:B------:R4:W-:Y:S01]  /*1b660*/  I2F R0, R20 ;  /* 0x0000001400007306 */ /* 0x0009e20000201400 */
[----:B--2---:R-:W-:Y:S01]  /*1b670*/  FMNMX.FTZ R14, R209, R16, !PT ;  /* 0x00000010d10e7209 */ /* 0x004fe20007810000 */
[----:B------:R-:W-:Y:S01]  /*1b680*/  FFMA.FTZ R208, R106, UR4, R208 ;  /* 0x000000046ad07c23 */ /* 0x000fe200080100d0 */
        /* <DEDUP_REMOVED lines=9> */
[----:B------:R-:W-:Y:S01]  /*1b720*/  FFMA.FTZ R200, R99, UR4, R200 ;  /* 0x0000000463c87c23 */ /* 0x000fe200080100c8 */
[----:B------:R-:W-:Y:S01]  /*1b730*/  FMNMX.FTZ R14, R203, R14, !PT ;  /* 0x0000000ecb0e7209 */ /* 0x000fe20007810000 */
[----:B---3--:R-:W-:Y:S01]  /*1b740*/  FFMA.FTZ R95, R12, UR4, R95 ;  /* 0x000000040c5f7c23 */ /* 0x008fe2000801005f */
[----:B------:R-:W-:Y:S01]  /*1b750*/  FMNMX.FTZ R15, R204, R17, !PT ;  /* 0x00000011cc0f7209 */ /* 0x000fe20007810000 */
[----:B------:R-:W-:Y:S01]  /*1b760*/  FFMA.FTZ R84, R12, UR4, R84 ;  /* 0x000000040c547c23 */ /* 0x000fe20008010054 */
[----:B------:R-:W-:Y:S01]  /*1b770*/  FMNMX.FTZ R16, R201, R14, !PT ;  /* 0x0000000ec9107209 */ /* 0x000fe20007810000 */
[----:B------:R-:W-:Y:S01]  /*1b780*/  FFMA.FTZ R191, R92, UR4, R191 ;  /* 0x000000045cbf7c23 */ /* 0x000fe200080100bf */
[----:B------:R-:W-:Y:S01]  /*1b790*/  IADD3 R17, R68, 0xd8, RZ ;  /* 0x000000d844117810 */ /* 0x000fe20007ffe0ff */
[----:B------:R-:W-:Y:S01]  /*1b7a0*/  FFMA.FTZ R194, R94, UR4, R194 ;  /* 0x000000045ec27c23 */ /* 0x000fe200080100c2 */
[----:B------:R-:W-:Y:S01]  /*1b7b0*/  IADD3 R12, R68, 0xf8, RZ ;  /* 0x000000f8440c7810 */ /* 0x000fe20007ffe0ff */
[----:B------:R-:W-:Y:S01]  /*1b7c0*/  FFMA.FTZ R187, R88, UR4, R187 ;  /* 0x0000000458bb7c23 */ /* 0x000fe200080100bb */
[----:B------:R-:W1:Y:S01]  /*1b7d0*/  I2F R14, R17 ;  /* 0x00000011000e7306 */ /* 0x000e620000201400 */
[----:B------:R-:W-:Y:S01]  /*1b7e0*/  FMNMX.FTZ R15, R202, R15, !PT ;  /* 0x0000000fca0f7209 */ /* 0x000fe20007810000 */
[----:B------:R-:W-:Y:S01]  /*1b7f0*/  FFMA.FTZ R188, R92, UR4, R188 ;  /* 0x000000045cbc7c23 */ /* 0x000fe200080100bc */
[----:B------:R-:W-:Y:S01]  /*1b800*/  FMNMX.FTZ R16, R199, R16, !PT ;  /* 0x00000010c7107209 */ /* 0x000fe20007810000 */
[----:B------:R-:W-:Y:S01]  /*1b810*/  FFMA.FTZ R183, R85, UR4, R183 ;  /* 0x0000000455b77c23 */ /* 0x000fe200080100b7 */
[----:B----4-:R-:W-:Y:S01]  /*1b820*/  IADD3 R20, R68, 0xf0, RZ ;  /* 0x000000f044147810 */ /* 0x010fe20007ffe0ff */
[----:B------:R-:W-:Y:S01]  /*1b830*/  FFMA.FTZ R184, R88, UR4, R184 ;  /* 0x0000000458b87c23 */ /* 0x000fe200080100b8 */
[C---:B------:R-:W-:Y:S01]  /*1b840*/  IADD3 R104, R68.reuse, 0xc1, RZ ;  /* 0x000000c144687810 */ /* 0x040fe20007ffe0ff */
[C---:B------:R-:W-:Y:S01]  /*1b850*/  FFMA.FTZ R171, R5.reuse, UR4, R171 ;  /* 0x0000000405ab7c23 */ /* 0x040fe200080100ab */
[----:B------:R-:W-:Y:S01]  /*1b860*/  IADD3 R13, R68, 0xd1, RZ ;  /* 0x000000d1440d7810 */ /* 0x000fe20007ffe0ff */
[----:B------:R2:W3:Y:S01]  /*1b870*/  I2F R6, R20 ;  /* 0x0000001400067306 */ /* 0x0004e20000201400 */
        /* <DEDUP_REMOVED lines=9> */
[----:B------:R-:W4:Y:S01]  /*1b910*/  I2F R104, R104 ;  /* 0x0000006800687306 */ /* 0x000f220000201400 */
        /* <DEDUP_REMOVED lines=9> */
[----:B------:R-:W1:Y:S01]  /*1b9b0*/  I2F R13, R13 ;  /* 0x0000000d000d7306 */ /* 0x000e620000201400 */
[----:B------:R-:W-:Y:S01]  /*1b9c0*/  FMNMX.FTZ R15, R190, R15, !PT ;  /* 0x0000000fbe0f7209 */ /* 0x000fe20007810000 */
[----:B------:R-:W-:Y:S01]  /*1b9d0*/  FFMA.FTZ R173, R4, UR4, R173 ;  /* 0x0000000404ad7c23 */ /* 0x000fe200080100ad */
[----:B------:R-:W-:Y:S01]  /*1b9e0*/  FMNMX.FTZ R16, R187, R16, !PT ;  /* 0x00000010bb107209 */ /* 0x000fe20007810000 */
[----:B--2---:R-:W-:Y:S01]  /*1b9f0*/  LDSM.16.MT88.4 R20, [R233+0xa000] ;  /* 0x00a00000e914783b */ /* 0x004fe20000004200 */
[----:B------:R-:W-:Y:S01]  /*1ba00*/  FMNMX.FTZ R15, R188, R15, !PT ;  /* 0x0000000fbc0f7209 */ /* 0x000fe20007810000 */
[C---:B---3--:R-:W-:Y:S01]  /*1ba10*/  FFMA.FTZ R67, R6.reuse, UR4, R67 ;  /* 0x0000000406437c23 */ /* 0x048fe20008010043 */
[----:B------:R-:W-:Y:S01]  /*1ba20*/  FMNMX.FTZ R16, R185, R16, !PT ;  /* 0x00000010b9107209 */ /* 0x000fe20007810000 */
[----:B------:R-:W-:Y:S01]  /*1ba30*/  FFMA.FTZ R66, R6, UR4, R66 ;  /* 0x0000000406427c23 */ /* 0x000fe20008010042 */
[----:B------:R-:W-:Y:S01]  /*1ba40*/  FMNMX.FTZ R5, R186, R15, !PT ;  /* 0x0000000fba057209 */ /* 0x000fe20007810000 */
[----:B------:R-:W2:Y:S01]  /*1ba50*/  I2F R12, R12 ;  /* 0x0000000c000c7306 */ /* 0x000ea20000201400 */
[----:B------:R-:W-:Y:S01]  /*1ba60*/  FMNMX.FTZ R16, R183, R16, !PT ;  /* 0x00000010b7107209 */ /* 0x000fe20007810000 */
[----:B------:R-:W-:Y:S01]  /*1ba70*/  FFMA.FTZ R105, R8, UR4, R105 ;  /* 0x0000000408697c23 */ /* 0x000fe20008010069 */
[----:B------:R-:W-:Y:S01]  /*1ba80*/  FMNMX.FTZ R5, R184, R5, !PT ;  /* 0x00000005b8057209 */ /* 0x000fe20007810000 */
[C---:B----4-:R-:W-:Y:S01]  /*1ba90*/  FFMA.FTZ R109, R104.reuse, UR4, R55 ;  /* 0x00000004686d7c23 */ /* 0x050fe20008010037 */
[----:B------:R-:W-:Y:S01]  /*1baa0*/  FMNMX.FTZ R16, R181, R16, !PT ;  /* 0x00000010b5107209 */ /* 0x000fe20007810000 */
[----:B------:R-:W-:Y:S01]  /*1bab0*/  FFMA.FTZ R104, R104, UR4, R53 ;  /* 0x0000000468687c23 */ /* 0x000fe20008010035 */
[----:B------:R-:W-:Y:S01]  /*1bac0*/  FMNMX.FTZ R5, R182, R5, !PT ;  /* 0x00000005b6057209 */ /* 0x000fe20007810000 */
[----:B------:R-:W-:Y:S01]  /*1bad0*/  LDSM.16.MT88.4 R52, [R233+0xa800] ;  /* 0x00a80000e934783b */ /* 0x000fe20000004200 */
[----:B------:R-:W-:Y:S01]  /*1bae0*/  FMNMX.FTZ R16, R179, R16, !PT ;  /* 0x00000010b3107209 */ /* 0x000fe20007810000 */
[----:B------:R-:W-:Y:S01]  /*1baf0*/  FFMA.FTZ R100, R8, UR4, R100 ;  /* 0x0000000408647c23 */ /* 0x000fe20008010064 */
[----:B------:R-:W-:Y:S01]  /*1bb00*/  IADD3 R17, R68, 0xe9, RZ ;  /* 0x000000e944117810 */ /* 0x000fe20007ffe0ff */
[----:B------:R-:W-:Y:S01]  /*1bb10*/  FFMA.FTZ R83, R0, UR4, R83 ;  /* 0x0000000400537c23 */ /* 0x000fe20008010053 */
[----:B------:R-:W-:Y:S01]  /*1bb20*/  IADD3 R8, R68, 0xf1, RZ ;  /* 0x000000f144087810 */ /* 0x000fe20007ffe0ff */
[----:B-1----:R-:W-:Y:S01]  /*1bb30*/  FFMA.FTZ R91, R13, UR4, R91 ;  /* 0x000000040d5b7c23 */ /* 0x002fe2000801005b */
[----:B------:R-:W1:Y:S01]  /*1bb40*/  I2F R7, R17 ;  /* 0x0000001100077306 */ /* 0x000e620000201400 */
        /* <DEDUP_REMOVED lines=8> */
[----:B--2---:R-:W-:Y:S01]  /*1bbd0*/  FFMA.FTZ R36, R12, UR4, R36 ;  /* 0x000000040c247c23 */ /* 0x004fe20008010024 */
[----:B------:R-:W2:Y:S01]  /*1bbe0*/  I2F R8, R8 ;  /* 0x0000000800087306 */ /* 0x000ea20000201400 */
[----:B------:R-:W-:Y:S01]  /*1bbf0*/  FMNMX.FTZ R15, R176, R15, !PT ;  /* 0x0000000fb00f7209 */ /* 0x000fe20007810000 */
[----:B------:R-:W-:Y:S01]  /*1bc00*/  FFMA.FTZ R170, R4, UR4, R170 ;  /* 0x0000000404aa7c23 */ /* 0x000fe200080100aa */
[----:B------:R-:W-:Y:S01]  /*1bc10*/  FMNMX.FTZ R16, R173, R16, !PT ;  /* 0x00000010ad107209 */ /* 0x000fe20007810000 */
[----:B------:R-:W-:Y:S01]  /*1bc20*/  FFMA.FTZ R63, R12, UR4, R63 ;  /* 0x000000040c3f7c23 */ /* 0x000fe2000801003f */
[----:B------:R-:W-:Y:S02]  /*1bc30*/  FMNMX.FTZ R15, R174, R15, !PT ;  /* 0x0000000fae0f7209 */ /* 0x000fe40007810000 */
[----:B------:R-:W-:Y:S02]  /*1bc40*/  FMNMX.FTZ R16, R171, R16, !PT ;  /* 0x00000010ab107209 */ /* 0x000fe40007810000 */
[----:B------:R-:W-:Y:S02]  /*1bc50*/  FMNMX.FTZ R15, R172, R15, !PT ;  /* 0x0000000fac0f7209 */ /* 0x000fe40007810000 */
[----:B------:R-:W-:Y:S02]  /*1bc60*/  FMNMX.FTZ R16, R169, R16, !PT ;  /* 0x00000010a9107209 */ /* 0x000fe40007810000 */
[C---:B------:R-:W-:Y:S01]  /*1bc70*/  IADD3 R2, R68.reuse, 0xe0, RZ ;  /* 0x000000e044027810 */ /* 0x040fe20007ffe0ff */
[----:B-1----:R-:W-:Y:S01]  /*1bc80*/  FFMA.FTZ R69, R7, UR4, R69 ;  /* 0x0000000407457c23 */ /* 0x002fe20008010045 */
[----:B------:R-:W-:Y:S01]  /*1bc90*/  FMNMX.FTZ R16, R125, R16, !PT ;  /* 0x000000107d107209 */ /* 0x000fe20007810000 */
[----:B------:R-:W-:Y:S01]  /*1bca0*/  FFMA.FTZ R70, R7, UR4, R70 ;  /* 0x0000000407467c23 */ /* 0x000fe20008010046 */
[----:B------:R-:W-:Y:S02]  /*1bcb0*/  IADD3 R4, R68, 0xe1, RZ ;  /* 0x000000e144047810 */ /* 0x000fe40007ffe0ff */
[----:B------:R-:W1:Y:S01]  /*1bcc0*/  I2F R2, R2 ;  /* 0x0000000200027306 */ /* 0x000e620000201400 */
[----:B------:R-:W-:Y:S02]  /*1bcd0*/  FMNMX.FTZ R15, R170, R15, !PT ;  /* 0x0000000faa0f7209 */ /* 0x000fe40007810000 */
[----:B------:R-:W-:Y:S02]  /*1bce0*/  FMNMX.FTZ R16, R123, R16, !PT ;  /* 0x000000107b107209 */ /* 0x000fe40007810000 */
[----:B------:R-:W-:Y:S01]  /*1bcf0*/  FMNMX.FTZ R15, R168, R15, !PT ;  /* 0x0000000fa80f7209 */ /* 0x000fe20007810000 */
[C---:B--2---:R-:W-:Y:S01]  /*1bd00*/  FFMA.FTZ R39, R8.reuse, UR4, R39 ;  /* 0x0000000408277c23 */ /* 0x044fe20008010027 */
[----:B------:R-:W-:Y:S01]  /*1bd10*/  FMNMX.FTZ R16, R121, R16, !PT ;  /* 0x0000001079107209 */ /* 0x000fe20007810000 */
[----:B------:R-:W-:Y:S01]  /*1bd20*/  FFMA.FTZ R64, R8, UR4, R64 ;  /* 0x0000000408407c23 */ /* 0x000fe20008010040 */
[----:B------:R-:W-:Y:S01]  /*1bd30*/  FMNMX.FTZ R15, R126, R15, !PT ;  /* 0x0000000f7e0f7209 */ /* 0x000fe20007810000 */
[----:B------:R-:W2:Y:S01]  /*1bd40*/  I2F R4, R4 ;  /* 0x0000000400047306 */ /* 0x000ea20000201400 */
[----:B------:R-:W-:Y:S02]  /*1bd50*/  FMNMX.FTZ R16, R111, R16, !PT ;  /* 0x000000106f107209 */ /* 0x000fe40007810000 */
[----:B------:R-:W-:Y:S02]  /*1bd60*/  FMNMX.FTZ R15, R122, R15, !PT ;  /* 0x0000000f7a0f7209 */ /* 0x000fe40007810000 */
[----:B------:R-:W-:Y:S02]  /*1bd70*/  FMNMX.FTZ R16, R109, R16, !PT ;  /* 0x000000106d107209 */ /* 0x000fe40007810000 */
[----:B------:R-:W-:Y:S02]  /*1bd80*/  FMNMX.FTZ R15, R120, R15, !PT ;  /* 0x0000000f780f7209 */ /* 0x000fe40007810000 */
[----:B------:R-:W-:Y:S02]  /*1bd90*/  IADD3 R5, R68, 0xe8, RZ ;  /* 0x000000e844057810 */ /* 0x000fe40007ffe0ff */
[----:B------:R-:W-:Y:S02]  /*1bda0*/  FMNMX.FTZ R15, R114, R15, !PT ;  /* 0x0000000f720f7209 */ /* 0x000fe40007810000 */
[----:B------:R-:W-:Y:S01]  /*1bdb0*/  FMNMX.FTZ R16, R107, R16, !PT ;  /* 0x000000106b107209 */ /* 0x000fe20007810000 */
[----:B-1----:R-:W-:Y:S01]  /*1bdc0*/  FFMA.FTZ R75, R2, UR4, R75 ;  /* 0x00000004024b7c23 */ /* 0x002fe2000801004b */
[----:B------:R-:W1:Y:S01]  /*1bdd0*/  I2F R5, R5 ;  /* 0x0000000500057306 */ /* 0x000e620000201400 */
[----:B------:R-:W-:Y:S01]  /*1bde0*/  FMNMX.FTZ R15, R108, R15, !PT ;  /* 0x0000000f6c0f7209 */ /* 0x000fe20007810000 */
[----:B------:R-:W-:Y:S01]  /*1bdf0*/  FFMA.FTZ R76, R2, UR4, R76 ;  /* 0x00000004024c7c23 */ /* 0x000fe2000801004c */
[----:B------:R-:W-:Y:S02]  /*1be00*/  FMNMX.FTZ R16, R105, R16, !PT ;  /* 0x0000001069107209 */ /* 0x000fe40007810000 */
[----:B------:R-:W-:Y:S02]  /*1be10*/  FMNMX.FTZ R13, R104, R15, !PT ;  /* 0x0000000f680d7209 */ /* 0x000fe40007810000 */
[----:B------:R-:W-:Y:S01]  /*1be20*/  FMNMX.FTZ R16, R95, R16, !PT ;  /* 0x000000105f107209 */ /* 0x000fe20007810000 */
[----:B--2---:R-:W-:Y:S01]  /*1be30*/  FFMA.FTZ R73, R4, UR4, R73 ;  /* 0x0000000404497c23 */ /* 0x004fe20008010049 */
[----:B------:R-:W-:Y:S01]  /*1be40*/  IADD3 R0, R68, 0xf9, RZ ;  /* 0x000000f944007810 */ /* 0x000fe20007ffe0ff */
[----:B------:R-:W-:Y:S01]  /*1be50*/  FFMA.FTZ R74, R4, UR4, R74 ;  /* 0x00000004044a7c23 */ /* 0x000fe2000801004a */
[----:B------:R-:W-:Y:S02]  /*1be60*/  FMNMX.FTZ R13, R102, R13, !PT ;  /* 0x0000000d660d7209 */ /* 0x000fe40007810000 */
[----:B------:R-:W-:Y:S02]  /*1be70*/  FMNMX.FTZ R16, R91, R16, !PT ;  /* 0x000000105b107209 */ /* 0x000fe40007810000 */
[----:B------:R-:W2:Y:S01]  /*1be80*/  I2F R0, R0 ;  /* 0x0000000000007306 */ /* 0x000ea20000201400 */
        /* <DEDUP_REMOVED lines=13> */
[----:B------:R-:W-:Y:S01]  /*1bf60*/  FMNMX.FTZ R16, R69, R16, !PT ;  /* 0x0000001045107209 */ /* 0x000fe20007810000 */
[----:B--2---:R-:W-:Y:S01]  /*1bf70*/  FFMA.FTZ R3, R0, UR4, R3 ;  /* 0x0000000400037c23 */ /* 0x004fe20008010003 */
        /* <DEDUP_REMOVED lines=21> */
[----:B------:R-:W-:Y:S01]  /*1c0d0*/  FADD.FTZ R4, -R0, R167 ;  /* 0x000000a700047221 */ /* 0x000fe20000010100 */
[----:B--2---:R-:W-:Y:S03]  /*1c0e0*/  FMNMX.FTZ R2, R13, R2, !PT ;  /* 0x000000020d027209 */ /* 0x004fe60007810000 */
[----:B------:R-:W-:Y:S01]  /*1c0f0*/  FMUL.FTZ R37, R4, c[0x0][0x23c] ;  /* 0x00008f0004257a20 */ /* 0x000fe20000410000 */
[----:B------:R-:W1:Y:S01]  /*1c100*/  LDSM.16.MT88.4 R12, [R235+0xa000] ;  /* 0x00a00000eb0c783b */ /* 0x000e620000004200 */
[----:B------:R-:W-:Y:S02]  /*1c110*/  FSEL R68, R68, RZ, P0 ;  /* 0x000000ff44447208 */ /* 0x000fe40000000000 */
[C---:B------:R-:W-:Y:S01]  /*1c120*/  FSETP.NEU.FTZ.AND P0, PT, R2.reuse, -INF , PT ;  /* 0xff8000000200780b */ /* 0x040fe20003f1d000 */
[C---:B------:R-:W-:Y:S01]  /*1c130*/  FADD.FTZ R4, -R2.reuse, R165 ;  /* 0x000000a502047221 */ /* 0x040fe20000010100 */
[----:B------:R-:W2:Y:S01]  /*1c140*/  MUFU.EX2 R37, R37 ;  /* 0x0000002500257308 */ /* 0x000ea20000000800 */
[--C-:B------:R-:W-:Y:S02]  /*1c150*/  FFMA.FTZ R101, R49, c[0x0][0x23c], -R68.reuse ;  /* 0x00008f0031657a23 */ /* 0x100fe40000010844 */
[----:B------:R-:W-:Y:S01]  /*1c160*/  LDSM.16.MT88.4 R48, [R235+0xa800] ;  /* 0x00a80000eb30783b */ /* 0x000fe20000004200 */
[--C-:B------:R-:W-:Y:S02]  /*1c170*/  FFMA.FTZ R112, R57, c[0x0][0x23c], -R68.reuse ;  /* 0x00008f0039707a23 */ /* 0x100fe40000010844 */
[--C-:B------:R-:W-:Y:S02]  /*1c180*/  FFMA.FTZ R93, R77, c[0x0][0x23c], -R68.reuse ;  /* 0x00008f004d5d7a23 */ /* 0x100fe40000010844 */
[--C-:B------:R-:W-:Y:S02]  /*1c190*/  FFMA.FTZ R77, R29, c[0x0][0x23c], -R68.reuse ;  /* 0x00008f001d4d7a23 */ /* 0x100fe40000010844 */
[----:B------:R-:W-:Y:S01]  /*1c1a0*/  MUFU.EX2 R101, R101 ;  /* 0x0000006500657308 */ /* 0x000fe20000000800 */
[--C-:B------:R-:W-:Y:S02]  /*1c1b0*/  FFMA.FTZ R94, R65, c[0x0][0x23c], -R68.reuse ;  /* 0x00008f00415e7a23 */ /* 0x100fe40000010844 */
[----:B------:R-:W-:Y:S02]  /*1c1c0*/  FMUL.FTZ R65, R2, c[0x0][0x23c] ;  /* 0x00008f0002417a20 */ /* 0x000fe40000410000 */
[--C-:B------:R-:W-:Y:S02]  /*1c1d0*/  FFMA.FTZ R88, R10, c[0x0][0x23c], -R68.reuse ;  /* 0x00008f000a587a23 */ /* 0x100fe40000010844 */
[--C-:B------:R-:W-:Y:S01]  /*1c1e0*/  FFMA.FTZ R79, R11, c[0x0][0x23c], -R68.reuse ;  /* 0x00008f000b4f7a23 */ /* 0x100fe20000010844 */
[----:B------:R-:W-:Y:S01]  /*1c1f0*/  FSEL R65, R65, RZ, P0 ;  /* 0x000000ff41417208 */ /* 0x000fe20000000000 */
[--C-:B------:R-:W-:Y:S01]  /*1c200*/  FFMA.FTZ R85, R18, c[0x0][0x23c], -R68.reuse ;  /* 0x00008f0012557a23 */ /* 0x100fe20000010844 */
[----:B------:R-:W-:Y:S01]  /*1c210*/  MUFU.EX2 R94, R94 ;  /* 0x0000005e005e7308 */ /* 0x000fe20000000800 */
[--C-:B------:R-:W-:Y:S01]  /*1c220*/  FFMA.FTZ R92, R19, c[0x0][0x23c], -R68.reuse ;  /* 0x00008f00135c7a23 */ /* 0x100fe20000010844 */
[----:B------:R-:W-:Y:S01]  /*1c230*/  PLOP3.LUT P0, PT, PT, PT, UP0, 0x80, 0x0 ;  /* 0x000000000000781c */ /* 0x000fe20003f0f008 */
[--C-:B------:R-:W-:Y:S02]  /*1c240*/  FFMA.FTZ R96, R28, c[0x0][0x23c], -R65.reuse ;  /* 0x00008f001c607a23 */ /* 0x100fe40000010841 */
[--C-:B------:R-:W-:Y:S02]  /*1c250*/  FFMA.FTZ R87, R30, c[0x0][0x23c], -R65.reuse ;  /* 0x00008f001e577a23 */ /* 0x100fe40000010841 */
[--C-:B------:R-:W-:Y:S02]  /*1c260*/  FFMA.FTZ R97, R46, c[0x0][0x23c], -R65.reuse ;  /* 0x00008f002e617a23 */ /* 0x100fe40000010841 */
[--C-:B------:R-:W-:Y:S01]  /*1c270*/  FFMA.FTZ R98, R44, c[0x0][0x23c], -R65.reuse ;  /* 0x00008f002c627a23 */ /* 0x100fe20000010841 */
[----:B------:R-:W3:Y:S01]  /*1c280*/  MUFU.EX2 R93, R93 ;  /* 0x0000005d005d7308 */ /* 0x000ee20000000800 */
[----:B------:R-:W-:Y:S01]  /*1c290*/  LDSM.16.MT88.4 R44, [R231+0xa000] ;  /* 0x00a00000e72c783b */ /* 0x000fe20000004200 */
[--C-:B------:R-:W-:Y:S02]  /*1c2a0*/  FFMA.FTZ R115, R56, c[0x0][0x23c], -R65.reuse ;  /* 0x00008f0038737a23 */ /* 0x100fe40000010841 */
[--C-:B------:R-:W-:Y:S02]  /*1c2b0*/  FFMA.FTZ R90, R86, c[0x0][0x23c], -R65.reuse ;  /* 0x00008f00565a7a23 */ /* 0x100fe40000010841 */
[--C-:B------:R-:W-:Y:S02]  /*1c2c0*/  FFMA.FTZ R86, R31, c[0x0][0x23c], -R68.reuse ;  /* 0x00008f001f567a23 */ /* 0x100fe40000010844 */
[C---:B--2---:R-:W-:Y:S01]  /*1c2d0*/  FMUL.FTZ R6, R37.reuse, R162 ;  /* 0x000000a225067220 */ /* 0x044fe20000410000 */
[----:B------:R-:W2:Y:S01]  /*1c2e0*/  LDSM.16.MT88.4 R28, [R232+0xa000] ;  /* 0x00a00000e81c783b */ /* 0x000ea20000004200 */
[----:B------:R-:W-:Y:S01]  /*1c2f0*/  MUFU.EX2 R88, R88 ;  /* 0x0000005800587308 */ /* 0x000fe20000000800 */
[C---:B------:R-:W-:Y:S02]  /*1c300*/  FMUL.FTZ R7, R37.reuse, R163 ;  /* 0x000000a325077220 */ /* 0x040fe40000410000 */
[----:B------:R-:W-:Y:S02]  /*1c310*/  FMUL.FTZ R10, R37, R158 ;  /* 0x0000009e250a7220 */ /* 0x000fe40000410000 */
[--C-:B------:R-:W-:Y:S02]  /*1c320*/  FFMA.FTZ R158, R199, c[0x0][0x23c], -R68.reuse ;  /* 0x00008f00c79e7a23 */ /* 0x100fe40000010844 */
[----:B------:R-:W-:Y:S01]  /*1c330*/  LDSM.16.MT88.4 R56, [R231+0xa800] ;  /* 0x00a80000e738783b */ /* 0x000fe20000004200 */
[C---:B------:R-:W-:Y:S02]  /*1c340*/  FMUL.FTZ R11, R37.reuse, R159 ;  /* 0x0000009f250b7220 */ /* 0x040fe40000410000 */
[----:B------:R-:W4:Y:S01]  /*1c350*/  MUFU.EX2 R79, R79 ;  /* 0x0000004f004f7308 */ /* 0x000f220000000800 */
[----:B------:R-:W-:Y:S02]  /*1c360*/  FMUL.FTZ R18, R37, R150 ;  /* 0x0000009625127220 */ /* 0x000fe40000410000 */
[--C-:B------:R-:W-:Y:S01]  /*1c370*/  FFMA.FTZ R150, R207, c[0x0][0x23c], -R68.reuse ;  /* 0x00008f00cf967a23 */ /* 0x100fe20000010844 */
[----:B---3--:R-:W-:Y:S01]  /*1c380*/  F2FP.BF16.PACK_AB R41, R93, R94 ;  /* 0x0000005e5d29723e */ /* 0x008fe200000010ff */
[C---:B------:R-:W-:Y:S02]  /*1c390*/  FMUL.FTZ R19, R37.reuse, R151 ;  /* 0x0000009725137220 */ /* 0x040fe40000410000 */
[C---:B------:R-:W-:Y:S02]  /*1c3a0*/  FMUL.FTZ R26, R37.reuse, R142 ;  /* 0x0000008e251a7220 */ /* 0x040fe40000410000 */
[C---:B------:R-:W-:Y:S01]  /*1c3b0*/  FMUL.FTZ R27, R37.reuse, R143 ;  /* 0x0000008f251b7220 */ /* 0x040fe20000410000 */
[----:B------:R-:W-:Y:S01]  /*1c3c0*/  MUFU.EX2 R96, R96 ;  /* 0x0000006000607308 */ /* 0x000fe20000000800 */
[--C-:B------:R-:W-:Y:S02]  /*1c3d0*/  FFMA.FTZ R99, R34, c[0x0][0x23c], -R65.reuse ;  /* 0x00008f0022637a23 */ /* 0x100fe40000010841 */
[----:B------:R-:W-:Y:S02]  /*1c3e0*/  FMUL.FTZ R34, R37, R134 ;  /* 0x0000008625227220 */ /* 0x000fe40000410000 */
[--C-:B------:R-:W-:Y:S02]  /*1c3f0*/  FFMA.FTZ R106, R32, c[0x0][0x23c], -R65.reuse ;  /* 0x00008f00206a7a23 */ /* 0x100fe40000010841 */
[--C-:B------:R-:W-:Y:S02]  /*1c400*/  FFMA.FTZ R110, R35, c[0x0][0x23c], -R68.reuse ;  /* 0x00008f00236e7a23 */ /* 0x100fe40000010844 */
[----:B------:R-:W-:Y:S01]  /*1c410*/  FMUL.FTZ R35, R37, R135 ;  /* 0x0000008725237220 */ /* 0x000fe20000410000 */
[----:B------:R-:W3:Y:S01]  /*1c420*/  MUFU.EX2 R87, R87 ;  /* 0x0000005700577308 */ /* 0x000ee20000000800 */
[--C-:B------:R-:W-:Y:S02]  /*1c430*/  FFMA.FTZ R103, R33, c[0x0][0x23c], -R68.reuse ;  /* 0x00008f0021677a23 */ /* 0x100fe40000010844 */
[--C-:B------:R-:W-:Y:S01]  /*1c440*/  FFMA.FTZ R119, R119, c[0x0][0x23c], -R68.reuse ;  /* 0x00008f0077777a23 */ /* 0x100fe20000010844 */
[----:B----4-:R-:W-:Y:S01]  /*1c450*/  F2FP.BF16.PACK_AB R43, R79, R88 ;  /* 0x000000584f2b723e */ /* 0x010fe200000010ff */
        /* <DEDUP_REMOVED lines=11> */
[--C-:B------:R-:W-:Y:S01]  /*1c510*/  FFMA.FTZ R163, R193, c[0x0][0x23c], -R68.reuse ;  /* 0x00008f00c1a37a23 */ /* 0x100fe20000010844 */
[----:B---3--:R-:W-:Y:S01]  /*1c520*/  F2FP.BF16.PACK_AB R40, R87, R96 ;  /* 0x000000605728723e */ /* 0x008fe200000010ff */
        /* <DEDUP_REMOVED lines=10> */
[----:B------:R-:W-:Y:S02]  /*1c5d0*/  FMUL.FTZ R38, R4, c[0x0][0x23c] ;  /* 0x00008f0004267a20 */ /* 0x000fe40000410000 */
        /* <DEDUP_REMOVED lines=10> */
[----:B------:R-:W4:Y:S01]  /*1c680*/  MUFU.EX2 R81, R81 ;  /* 0x0000005100517308 */ /* 0x000f220000000800 */
[--C-:B------:R-:W-:Y:S02]  /*1c690*/  FFMA.FTZ R67, R67, c[0x0][0x23c], -R68.reuse ;  /* 0x00008f0043437a23 */ /* 0x100fe40000010844 */
[--C-:B------:R-:W-:Y:S02]  /*1c6a0*/  FFMA.FTZ R116, R116, c[0x0][0x23c], -R65.reuse ;  /* 0x00008f0074747a23 */ /* 0x100fe40000010841 */
[--C-:B------:R-:W-:Y:S02]  /*1c6b0*/  FFMA.FTZ R113, R113, c[0x0][0x23c], -R65.reuse ;  /* 0x00008f0071717a23 */ /* 0x100fe40000010841 */
[--C-:B------:R-:W-:Y:S02]  /*1c6c0*/  FFMA.FTZ R118, R118, c[0x0][0x23c], -R65.reuse ;  /* 0x00008f0076767a23 */ /* 0x100fe40000010841 */
[--C-:B------:R-:W-:Y:S01]  /*1c6d0*/  FFMA.FTZ R127, R127, c[0x0][0x23c], -R65.reuse ;  /* 0x00008f007f7f7a23 */ /* 0x100fe20000010841 */
[----:B------:R-:W5:Y:S01]  /*1c6e0*/  MUFU.EX2 R92, R92 ;  /* 0x0000005c005c7308 */ /* 0x000f620000000800 */
[--C-:B------:R-:W-:Y:S02]  /*1c6f0*/  FFMA.FTZ R130, R130, c[0x0][0x23c], -R65.reuse ;  /* 0x00008f0082827a23 */ /* 0x100fe40000010841 */
[--C-:B------:R-:W-:Y:S02]  /*1c700*/  FFMA.FTZ R131, R131, c[0x0][0x23c], -R65.reuse ;  /* 0x00008f0083837a23 */ /* 0x100fe40000010841 */
[C---:B---3--:R-:W-:Y:S02]  /*1c710*/  FMUL.FTZ R4, R38.reuse, R160 ;  /* 0x000000a026047220 */ /* 0x048fe40000410000 */
[C---:B------:R-:W-:Y:S02]  /*1c720*/  FMUL.FTZ R5, R38.reuse, R161 ;  /* 0x000000a126057220 */ /* 0x040fe40000410000 */
[C---:B------:R-:W-:Y:S01]  /*1c730*/  FMUL.FTZ R32, R38.reuse, R132 ;  /* 0x0000008426207220 */ /* 0x040fe20000410000 */
[----:B------:R-:W-:Y:S01]  /*1c740*/  MUFU.EX2 R97, R97 ;  /* 0x0000006100617308 */ /* 0x000fe20000000800 */
[C---:B------:R-:W-:Y:S02]  /*1c750*/  FMUL.FTZ R8, R38.reuse, R156 ;  /* 0x0000009c26087220 */ /* 0x040fe40000410000 */
[C---:B------:R-:W-:Y:S01]  /*1c760*/  FMUL.FTZ R9, R38.reuse, R157 ;  /* 0x0000009d26097220 */ /* 0x040fe20000410000 */
[----:B----4-:R-:W-:Y:S01]  /*1c770*/  F2FP.BF16.PACK_AB R42, R81, R90 ;  /* 0x0000005a512a723e */ /* 0x010fe200000010ff */
[C---:B------:R-:W-:Y:S02]  /*1c780*/  FMUL.FTZ R33, R38.reuse, R133 ;  /* 0x0000008526217220 */ /* 0x040fe40000410000 */
[--C-:B------:R-:W-:Y:S02]  /*1c790*/  FFMA.FTZ R157, R195, c[0x0][0x23c], -R68.reuse ;  /* 0x00008f00c39d7a23 */ /* 0x100fe40000010844 */
[C---:B------:R-:W-:Y:S01]  /*1c7a0*/  FMUL.FTZ R16, R38.reuse, R148 ;  /* 0x0000009426107220 */ /* 0x040fe20000410000 */
[----:B------:R-:W3:Y:S01]  /*1c7b0*/  MUFU.EX2 R98, R98 ;  /* 0x0000006200627308 */ /* 0x000ee20000000800 */
[C---:B-1----:R-:W-:Y:S05]  /*1c7c0*/  HMMA.16816.F32.BF16 R4, R40.reuse, R12, R4 ;  /* 0x0000000c2804723c */ /* 0x042fea0000041804 */
[C---:B------:R-:W-:Y:S02]  /*1c7d0*/  FMUL.FTZ R17, R38.reuse, R149 ;  /* 0x0000009526117220 */ /* 0x040fe40000410000 */
[--C-:B------:R-:W-:Y:S01]  /*1c7e0*/  FFMA.FTZ R149, R203, c[0x0][0x23c], -R68.reuse ;  /* 0x00008f00cb957a23 */ /* 0x100fe20000010844 */
[C---:B------:R-:W-:Y:S01]  /*1c7f0*/  HMMA.16816.F32.BF16 R8, R40.reuse, R14, R8 ;  /* 0x0000000e2808723c */ /* 0x040fe20000041808 */
[----:B------:R-:W-:Y:S03]  /*1c800*/  MUFU.EX2 R99, R99 ;  /* 0x0000006300637308 */ /* 0x000fe60000000800 */
[C---:B------:R-:W-:Y:S02]  /*1c810*/  FMUL.FTZ R12, R38.reuse, R152 ;  /* 0x00000098260c7220 */ /* 0x040fe40000410000 */
[C---:B------:R-:W-:Y:S02]  /*1c820*/  FMUL.FTZ R13, R38.reuse, R153 ;  /* 0x00000099260d7220 */ /* 0x040fe40000410000 */
[C---:B------:R-:W-:Y:S03]  /*1c830*/  FMUL.FTZ R14, R37.reuse, R154 ;  /* 0x0000009a250e7220 */ /* 0x040fe60000410000 */
[----:B------:R-:W1:Y:S01]  /*1c840*/  MUFU.EX2 R106, R106 ;  /* 0x0000006a006a7308 */ /* 0x000e620000000800 */
[----:B------:R-:W-:Y:S02]  /*1c850*/  FMUL.FTZ R15, R37, R155 ;  /* 0x0000009b250f7220 */ /* 0x000fe40000410000 */
[C---:B------:R-:W-:Y:S02]  /*1c860*/  FMUL.FTZ R24, R38.reuse, R140 ;  /* 0x0000008c26187220 */ /* 0x040fe40000410000 */
[C---:B------:R-:W-:Y:S02]  /*1c870*/  FMUL.FTZ R25, R38.reuse, R141 ;  /* 0x0000008d26197220 */ /* 0x040fe40000410000 */
[--C-:B------:R-:W-:Y:S01]  /*1c880*/  FFMA.FTZ R132, R223, c[0x0][0x23c], -R68.reuse ;  /* 0x00008f00df847a23 */ /* 0x100fe20000010844 */
[C---:B------:R-:W-:Y:S02]  /*1c890*/  HMMA.16816.F32.BF16 R12, R40.reuse, R20, R12 ;  /* 0x00000014280c723c */ /* 0x040fe4000004180c */
[----:B------:R-:W4:Y:S01]  /*1c8a0*/  MUFU.EX2 R110, R110 ;  /* 0x0000006e006e7308 */ /* 0x000f220000000800 */
[--C-:B------:R-:W-:Y:S02]  /*1c8b0*/  FFMA.FTZ R133, R219, c[0x0][0x23c], -R68.reuse ;  /* 0x00008f00db857a23 */ /* 0x100fe40000010844 */
[--C-:B------:R-:W-:Y:S02]  /*1c8c0*/  FFMA.FTZ R141, R213, c[0x0][0x23c], -R68.reuse ;  /* 0x00008f00d58d7a23 */ /* 0x100fe40000010844 */
[C---:B------:R-:W-:Y:S01]  /*1c8d0*/  FMUL.FTZ R20, R38.reuse, R144 ;  /* 0x0000009026147220 */ /* 0x040fe20000410000 */
[C---:B------:R-:W-:Y:S04]  /*1c8e0*/  HMMA.16816.F32.BF16 R16, R40.reuse, R22, R16 ;  /* 0x000000162810723c */ /* 0x040fe80000041810 */
[----:B------:R-:W-:Y:S01]  /*1c8f0*/  MUFU.EX2 R103, R103 ;  /* 0x0000006700677308 */ /* 0x000fe20000000800 */
[----:B------:R-:W-:Y:S02]  /*1c900*/  FMUL.FTZ R21, R38, R145 ;  /* 0x0000009126157220 */ /* 0x000fe40000410000 */
[C---:B------:R-:W-:Y:S02]  /*1c910*/  FMUL.FTZ R22, R37.reuse, R146 ;  /* 0x0000009225167220 */ /* 0x040fe40000410000 */
[----:B------:R-:W-:Y:S03]  /*1c920*/  FMUL.FTZ R23, R37, R147 ;  /* 0x0000009325177220 */ /* 0x000fe60000410000 */
[--C-:B------:R-:W-:Y:S02]  /*1c930*/  FFMA.FTZ R144, R211, c[0x0][0x23c], -R68.reuse ;  /* 0x00008f00d3907a23 */ /* 0x100fe40000010844 */
[----:B------:R-:W1:Y:S01]  /*1c940*/  MUFU.EX2 R112, R112 ;  /* 0x0000007000707308 */ /* 0x000e620000000800 */
[--C-:B------:R-:W-:Y:S01]  /*1c950*/  FFMA.FTZ R146, R212, c[0x0][0x23c], -R65.reuse ;  /* 0x00008f00d4927a23 */ /* 0x100fe20000010841 */
[C---:B--2---:R-:W-:Y:S03]  /*1c960*/  HMMA.16816.F32.BF16 R20, R40.reuse, R28, R20 ;  /* 0x0000001c2814723c */ /* 0x044fe60000041814 */
[--C-:B------:R-:W-:Y:S02]  /*1c970*/  FFMA.FTZ R148, R208, c[0x0][0x23c], -R65.reuse ;  /* 0x00008f00d0947a23 */ /* 0x100fe40000010841 */
[--C-:B------:R-:W-:Y:S02]  /*1c980*/  FFMA.FTZ R147, R209, c[0x0][0x23c], -R68.reuse ;  /* 0x00008f00d1937a23 */ /* 0x100fe40000010844 */
[C---:B------:R-:W-:Y:S01]  /*1c990*/  FMUL.FTZ R28, R38.reuse, R136 ;  /* 0x00000088261c7220 */ /* 0x040fe20000410000 */
[----:B------:R-:W-:Y:S01]  /*1c9a0*/  MUFU.EX2 R115, R115 ;  /* 0x0000007300737308 */ /* 0x000fe20000000800 */
[C---:B------:R-:W-:Y:S03]  /*1c9b0*/  HMMA.16816.F32.BF16 R24, R40.reuse, R30, R24 ;  /* 0x0000001e2818723c */ /* 0x040fe60000041818 */
[----:B------:R-:W-:Y:S02]  /*1c9c0*/  FMUL.FTZ R29, R38, R137 ;  /* 0x00000089261d7220 */ /* 0x000fe40000410000 */
[--C-:B------:R-:W-:Y:S02]  /*1c9d0*/  FFMA.FTZ R136, R221, c[0x0][0x23c], -R68.reuse ;  /* 0x00008f00dd887a23 */ /* 0x100fe40000010844 */
[C---:B------:R-:W-:Y:S02]  /*1c9e0*/  FMUL.FTZ R30, R37.reuse, R138 ;  /* 0x0000008a251e7220 */ /* 0x040fe40000410000 */
[----:B------:R-:W2:Y:S03]  /*1c9f0*/  MUFU.EX2 R116, R116 ;  /* 0x0000007400747308 */ /* 0x000ea60000000800 */
[----:B------:R-:W-:Y:S02]  /*1ca00*/  FMUL.FTZ R31, R37, R139 ;  /* 0x0000008b251f7220 */ /* 0x000fe40000410000 */
        /* <DEDUP_REMOVED lines=8> */
[----:B------:R-:W-:Y:S01]  /*1ca90*/  HMMA.16816.F32.BF16 R32, R40, R46, R32 ;  /* 0x0000002e2820723c */ /* 0x000fe20000041820 */
[----:B------:R-:W2:Y:S01]  /*1caa0*/  MUFU.EX2 R118, R118 ;  /* 0x0000007600767308 */ /* 0x000ea20000000800 */
[----:B------:R-:W2:Y:S02]  /*1cab0*/  LDSM.16.MT88.4 R44, [R232+0xa800] ;  /* 0x00a80000e82c783b */ /* 0x000ea40000004200 */
[--C-:B------:R-:W-:Y:S02]  /*1cac0*/  FFMA.FTZ R160, R197, c[0x0][0x23c], -R68.reuse ;  /* 0x00008f00c5a07a23 */ /* 0x100fe40000010844 */
[--C-:B------:R-:W-:Y:S01]  /*1cad0*/  FFMA.FTZ R161, R198, c[0x0][0x23c], -R65.reuse ;  /* 0x00008f00c6a17a23 */ /* 0x100fe20000010841 */
[----:B------:R-:W-:Y:S01]  /*1cae0*/  F2FP.BF16.PACK_AB R41, R77, R86 ;  /* 0x000000564d29723e */ /* 0x000fe200000010ff */
[--C-:B------:R-:W-:Y:S01]  /*1caf0*/  FFMA.FTZ R134, R252, c[0x0][0x23c], -R65.reuse ;  /* 0x00008f00fc867a23 */ /* 0x100fe20000010841 */
[----:B-----5:R-:W-:Y:S02]  /*1cb00*/  F2FP.BF16.PACK_AB R43, R92, R85 ;  /* 0x000000555c2b723e */ /* 0x020fe400000010ff */
[----:B------:R-:W-:Y:S01]  /*1cb10*/  MUFU.EX2 R119, R119 ;  /* 0x0000007700777308 */ /* 0x000fe20000000800 */
[----:B---3--:R-:W-:Y:S01]  /*1cb20*/  F2FP.BF16.PACK_AB R40, R98, R97 ;  /* 0x000000616228723e */ /* 0x008fe200000010ff */
[--C-:B------:R-:W-:Y:S01]  /*1cb30*/  FFMA.FTZ R135, R222, c[0x0][0x23c], -R65.reuse ;  /* 0x00008f00de877a23 */ /* 0x100fe20000010841 */
[----:B-1----:R-:W-:Y:S01]  /*1cb40*/  F2FP.BF16.PACK_AB R42, R106, R99 ;  /* 0x000000636a2a723e */ /* 0x002fe200000010ff */
[--C-:B------:R-:W-:Y:S02]  /*1cb50*/  FFMA.FTZ R138, R220, c[0x0][0x23c], -R65.reuse ;  /* 0x00008f00dc8a7a23 */ /* 0x100fe40000010841 */
[--C-:B------:R-:W-:Y:S02]  /*1cb60*/  FFMA.FTZ R140, R218, c[0x0][0x23c], -R65.reuse ;  /* 0x00008f00da8c7a23 */ /* 0x100fe40000010841 */
[--C-:B------:R-:W-:Y:S02]  /*1cb70*/  FFMA.FTZ R145, R210, c[0x0][0x23c], -R65.reuse ;  /* 0x00008f00d2917a23 */ /* 0x100fe40000010841 */
[----:B------:R-:W1:Y:S01]  /*1cb80*/  MUFU.EX2 R124, R124 ;  /* 0x0000007c007c7308 */ /* 0x000e620000000800 */
[C---:B------:R-:W-:Y:S03]  /*1cb90*/  HMMA.16816.F32.BF16 R4, R40.reuse, R48, R4 ;  /* 0x000000302804723c */ /* 0x040fe60000041804 */
[--C-:B------:R-:W-:Y:S02]  /*1cba0*/  FFMA.FTZ R153, R202, c[0x0][0x23c], -R65.reuse ;  /* 0x00008f00ca997a23 */ /* 0x100fe40000010841 */
[--C-:B------:R-:W-:Y:S02]  /*1cbb0*/  FFMA.FTZ R192, R192, c[0x0][0x23c], -R65.reuse ;  /* 0x00008f00c0c07a23 */ /* 0x100fe40000010841 */
[--C-:B------:R-:W-:Y:S01]  /*1cbc0*/  FFMA.FTZ R167, R190, c[0x0][0x23c], -R65.reuse ;  /* 0x00008f00bea77a23 */ /* 0x100fe20000010841 */
[C---:B------:R-:W-:Y:S01]  /*1cbd0*/  HMMA.16816.F32.BF16 R8, R40.reuse, R50, R8 ;  /* 0x000000322808723c */ /* 0x040fe20000041808 */
[----:B------:R-:W-:Y:S01]  /*1cbe0*/  MUFU.EX2 R117, R117 ;  /* 0x0000007500757308 */ /* 0x000fe20000000800 */
[----:B------:R-:W3:Y:S02]  /*1cbf0*/  LDSM.16.MT88.4 R48, [R235+0xb000] ;  /* 0x00b00000eb30783b */ /* 0x000ee40000004200 */
[--C-:B------:R-:W-:Y:S02]  /*1cc00*/  FFMA.FTZ R190, R181, c[0x0][0x23c], -R68.reuse ;  /* 0x00008f00b5be7a23 */ /* 0x100fe40000010844 */
[--C-:B------:R-:W-:Y:S02]  /*1cc10*/  FFMA.FTZ R188, R188, c[0x0][0x23c], -R65.reuse ;  /* 0x00008f00bcbc7a23 */ /* 0x100fe40000010841 */
[C---:B------:R-:W-:Y:S03]  /*1cc20*/  HMMA.16816.F32.BF16 R12, R40.reuse, R52, R12 ;  /* 0x00000034280c723c */ /* 0x040fe6000004180c */
[----:B------:R-:W5:Y:S01]  /*1cc30*/  MUFU.EX2 R128, R128 ;  /* 0x0000008000807308 */ /* 0x000f620000000800 */
[--C-:B------:R-:W-:Y:S02]  /*1cc40*/  FFMA.FTZ R186, R186, c[0x0][0x23c], -R65.reuse ;  /* 0x00008f00baba7a23 */ /* 0x100fe40000010841 */
[--C-:B------:R-:W-:Y:S02]  /*1cc50*/  FFMA.FTZ R187, R184, c[0x0][0x23c], -R65.reuse ;  /* 0x00008f00b8bb7a23 */ /* 0x100fe40000010841 */
[C---:B------:R-:W-:Y:S01]  /*1cc60*/  HMMA.16816.F32.BF16 R16, R40.reuse, R54, R16 ;  /* 0x000000362810723c */ /* 0x040fe20000041810 */
[----:B------:R-:W1:Y:S03]  /*1cc70*/  LDSM.16.MT88.4 R52, [R233+0xb000] ;  /* 0x00b00000e934783b */ /* 0x000e660000004200 */
[--C-:B------:R-:W-:Y:S01]  /*1cc80*/  FFMA.FTZ R184, R185, c[0x0][0x23c], -R68.reuse ;  /* 0x00008f00b9b87a23 */ /* 0x100fe20000010844 */
[----:B------:R-:W-:Y:S01]  /*1cc90*/  MUFU.EX2 R127, R127 ;  /* 0x0000007f007f7308 */ /* 0x000fe20000000800 */
[--C-:B------:R-:W-:Y:S02]  /*1cca0*/  FFMA.FTZ R181, R182, c[0x0][0x23c], -R65.reuse ;  /* 0x00008f00b6b57a23 */ /* 0x100fe40000010841 */
[C---:B--2---:R-:W-:Y:S04]  /*1ccb0*/  HMMA.16816.F32.BF16 R20, R40.reuse, R44, R20 ;  /* 0x0000002c2814723c */ /* 0x044fe80000041814 */
[--C-:B------:R-:W-:Y:S02]  /*1ccc0*/  FFMA.FTZ R182, R171, c[0x0][0x23c], -R68.reuse ;  /* 0x00008f00abb67a23 */ /* 0x100fe40000010844 */
[--C-:B------:R-:W-:Y:S01]  /*1ccd0*/  FFMA.FTZ R180, R180, c[0x0][0x23c], -R65.reuse ;  /* 0x00008f00b4b47a23 */ /* 0x100fe20000010841 */
[----:B------:R-:W2:Y:S01]  /*1cce0*/  MUFU.EX2 R130, R130 ;  /* 0x0000008200827308 */ /* 0x000ea20000000800 */
[C---:B------:R-:W-:Y:S01]  /*1ccf0*/  HMMA.16816.F32.BF16 R24, R40.reuse, R46, R24 ;  /* 0x0000002e2818723c */ /* 0x040fe20000041818 */
[----:B------:R-:W1:Y:S03]  /*1cd00*/  LDSM.16.MT88.4 R44, [R232+0xb000] ;  /* 0x00b00000e82c783b */ /* 0x000e660000004200 */
[--C-:B------:R-:W-:Y:S02]  /*1cd10*/  FFMA.FTZ R178, R178, c[0x0][0x23c], -R65.reuse ;  /* 0x00008f00b2b27a23 */ /* 0x100fe40000010841 */
[--C-:B------:R-:W-:Y:S02]  /*1cd20*/  FFMA.FTZ R185, R176, c[0x0][0x23c], -R65.reuse ;  /* 0x00008f00b0b97a23 */ /* 0x100fe40000010841 */
[C---:B------:R-:W-:Y:S01]  /*1cd30*/  HMMA.16816.F32.BF16 R28, R40.reuse, R56, R28 ;  /* 0x00000038281c723c */ /* 0x040fe2000004181c */
[----:B------:R-:W-:Y:S03]  /*1cd40*/  MUFU.EX2 R131, R131 ;  /* 0x0000008300837308 */ /* 0x000fe60000000800 */
[--C-:B------:R-:W-:Y:S02]  /*1cd50*/  FFMA.FTZ R176, R177, c[0x0][0x23c], -R68.reuse ;  /* 0x00008f00b1b07a23 */ /* 0x100fe40000010844 */
[--C-:B------:R-:W-:Y:S02]  /*1cd60*/  FFMA.FTZ R171, R174, c[0x0][0x23c], -R65.reuse ;  /* 0x00008f00aeab7a23 */ /* 0x100fe40000010841 */
[----:B------:R-:W-:Y:S01]  /*1cd70*/  HMMA.16816.F32.BF16 R32, R40, R58, R32 ;  /* 0x0000003a2820723c */ /* 0x000fe20000041820 */
[----:B------:R-:W2:Y:S02]  /*1cd80*/  LDSM.16.MT88.4 R56, [R231+0xb000] ;  /* 0x00b00000e738783b */ /* 0x000ea40000004200 */
[----:B------:R-:W1:Y:S01]  /*1cd90*/  MUFU.EX2 R134, R134 ;  /* 0x0000008600867308 */ /* 0x000e620000000800 */
[--C-:B------:R-:W-:Y:S02]  /*1cda0*/  FFMA.FTZ R174, R123, c[0x0][0x23c], -R68.reuse ;  /* 0x00008f007bae7a23 */ /* 0x100fe40000010844 */
[--C-:B------:R-:W-:Y:S01]  /*1cdb0*/  FFMA.FTZ R172, R172, c[0x0][0x23c], -R65.reuse ;  /* 0x00008f00acac7a23 */ /* 0x100fe20000010841 */
[----:B----4-:R-:W-:Y:S01]  /*1cdc0*/  F2FP.BF16.PACK_AB R41, R110, R101 ;  /* 0x000000656e29723e */ /* 0x010fe200000010ff */
[--C-:B------:R-:W-:Y:S01]  /*1cdd0*/  FFMA.FTZ R170, R170, c[0x0][0x23c], -R65.reuse ;  /* 0x00008f00aaaa7a23 */ /* 0x100fe20000010841 */
[----:B------:R-:W-:Y:S03]  /*1cde0*/  F2FP.BF16.PACK_AB R43, R112, R103 ;  /* 0x00000067702b723e */ /* 0x000fe600000010ff */
[----:B------:R-:W-:Y:S01]  /*1cdf0*/  F2FP.BF16.PACK_AB R40, R116, R115 ;  /* 0x000000737428723e */ /* 0x000fe200000010ff */
[----:B------:R-:W-:Y:S01]  /*1ce00*/  MUFU.EX2 R129, R129 ;  /* 0x0000008100817308 */ /* 0x000fe20000000800 */
[----:B------:R-:W-:Y:S01]  /*1ce10*/  F2FP.BF16.PACK_AB R42, R118, R113 ;  /* 0x00000071762a723e */ /* 0x000fe200000010ff */
[--C-:B------:R-:W-:Y:S02]  /*1ce20*/  FFMA.FTZ R177, R168, c[0x0][0x23c], -R65.reuse ;  /* 0x00008f00a8b17a23 */ /* 0x100fe40000010841 */
[--C-:B------:R-:W-:Y:S02]  /*1ce30*/  FFMA.FTZ R168, R169, c[0x0][0x23c], -R68.reuse ;  /* 0x00008f00a9a87a23 */ /* 0x100fe40000010844 */
[--C-:B------:R-:W-:Y:S02]  /*1ce40*/  FFMA.FTZ R123, R126, c[0x0][0x23c], -R65.reuse ;  /* 0x00008f007e7b7a23 */ /* 0x100fe40000010841 */
[C---:B---3--:R-:W-:Y:S02]  /*1ce50*/  HMMA.16816.F32.BF16 R4, R40.reuse, R48, R4 ;  /* 0x000000302804723c */ /* 0x048fe40000041804 */
[----:B------:R-:W3:Y:S01]  /*1ce60*/  MUFU.EX2 R132, R132 ;  /* 0x0000008400847308 */ /* 0x000ee20000000800 */
[--C-:B------:R-:W-:Y:S02]  /*1ce70*/  FFMA.FTZ R126, R105, c[0x0][0x23c], -R68.reuse ;  /* 0x00008f00697e7a23 */ /* 0x100fe40000010844 */
[--C-:B------:R-:W-:Y:S02]  /*1ce80*/  FFMA.FTZ R122, R122, c[0x0][0x23c], -R65.reuse ;  /* 0x00008f007a7a7a23 */ /* 0x100fe40000010841 */
[--C-:B------:R-:W-:Y:S01]  /*1ce90*/  FFMA.FTZ R120, R120, c[0x0][0x23c], -R65.reuse ;  /* 0x00008f0078787a23 */ /* 0x100fe20000010841 */
[C---:B------:R-:W-:Y:S01]  /*1cea0*/  HMMA.16816.F32.BF16 R8, R40.reuse, R50, R8 ;  /* 0x000000322808723c */ /* 0x040fe20000041808 */
[----:B------:R-:W4:Y:S03]  /*1ceb0*/  LDSM.16.MT88.4 R48, [R235+0xb800] ;  /* 0x00b80000eb30783b */ /* 0x000f260000004200 */
[----:B------:R-:W-:Y:S01]  /*1cec0*/  MUFU.EX2 R136, R136 ;  /* 0x0000008800887308 */ /* 0x000fe20000000800 */
[--C-:B------:R-:W-:Y:S02]  /*1ced0*/  FFMA.FTZ R169, R114, c[0x0][0x23c], -R65.reuse ;  /* 0x00008f0072a97a23 */ /* 0x100fe40000010841 */
[--C-:B------:R-:W-:Y:S01]  /*1cee0*/  FFMA.FTZ R114, R111, c[0x0][0x23c], -R68.reuse ;  /* 0x00008f006f727a23 */ /* 0x100fe20000010844 */
[C---:B-1----:R-:W-:Y:S04]  /*1cef0*/  HMMA.16816.F32.BF16 R12, R40.reuse, R52, R12 ;  /* 0x00000034280c723c */ /* 0x042fe8000004180c */
[--C-:B------:R-:W-:Y:S02]  /*1cf00*/  FFMA.FTZ R105, R108, c[0x0][0x23c], -R65.reuse ;  /* 0x00008f006c697a23 */ /* 0x100fe40000010841 */
[----:B------:R-:W1:Y:S01]  /*1cf10*/  MUFU.EX2 R133, R133 ;  /* 0x0000008500857308 */ /* 0x000e620000000800 */
[--C-:B------:R-:W-:Y:S01]  /*1cf20*/  FFMA.FTZ R104, R104, c[0x0][0x23c], -R65.reuse ;  /* 0x00008f0068687a23 */ /* 0x100fe20000010841 */
[C---:B------:R-:W-:Y:S01]  /*1cf30*/  HMMA.16816.F32.BF16 R16, R40.reuse, R54, R16 ;  /* 0x000000362810723c */ /* 0x040fe20000041810 */
[----:B------:R-:W1:Y:S03]  /*1cf40*/  LDSM.16.MT88.4 R52, [R233+0xb800] ;  /* 0x00b80000e934783b */ /* 0x000e660000004200 */
[--C-:B------:R-:W-:Y:S02]  /*1cf50*/  FFMA.FTZ R102, R102, c[0x0][0x23c], -R65.reuse ;  /* 0x00008f0066667a23 */ /* 0x100fe40000010841 */
[--C-:B------:R-:W-:Y:S02]  /*1cf60*/  FFMA.FTZ R111, R100, c[0x0][0x23c], -R65.reuse ;  /* 0x00008f00646f7a23 */ /* 0x100fe40000010841 */
[----:B------:R-:W-:Y:S01]  /*1cf70*/  MUFU.EX2 R135, R135 ;  /* 0x0000008700877308 */ /* 0x000fe20000000800 */
[C---:B------:R-:W-:Y:S03]  /*1cf80*/  HMMA.16816.F32.BF16 R20, R40.reuse, R44, R20 ;  /* 0x0000002c2814723c */ /* 0x040fe60000041814 */
[----:B------:R-:W-:Y:S02]  /*1cf90*/  FFMA.FTZ R100, R91, c[0x0][0x23c], -R68 ;  /* 0x00008f005b647a23 */ /* 0x000fe40000010844 */
[----:B------:R-:W-:Y:S02]  /*1cfa0*/  FFMA.FTZ R96, R38, R251, R96 ;  /* 0x000000fb26607223 */ /* 0x000fe40000010060 */
[--C-:B------:R-:W-:Y:S01]  /*1cfb0*/  FFMA.FTZ R74, R74, c[0x0][0x23c], -R65.reuse ;  /* 0x00008f004a4a7a23 */ /* 0x100fe20000010841 */
[C---:B------:R-:W-:Y:S01]  /*1cfc0*/  HMMA.16816.F32.BF16 R24, R40.reuse, R46, R24 ;  /* 0x0000002e2818723c */ /* 0x040fe20000041818 */
[----:B------:R-:W1:Y:S01]  /*1cfd0*/  MUFU.EX2 R138, R138 ;  /* 0x0000008a008a7308 */ /* 0x000e620000000800 */
[----:B------:R-:W1:Y:S02]  /*1cfe0*/  LDSM.16.MT88.4 R44, [R232+0xb800] ;  /* 0x00b80000e82c783b */ /* 0x000e640000004200 */
[--C-:B------:R-:W-:Y:S02]  /*1cff0*/  FFMA.FTZ R72, R72, c[0x0][0x23c], -R65.reuse ;  /* 0x00008f0048487a23 */ /* 0x100fe40000010841 */
[----:B------:R-:W-:Y:S02]  /*1d000*/  FFMA.FTZ R64, R64, c[0x0][0x23c], -R65 ;  /* 0x00008f0040407a23 */ /* 0x000fe40000010841 */
[C---:B--2---:R-:W-:Y:S03]  /*1d010*/  HMMA.16816.F32.BF16 R28, R40.reuse, R56, R28 ;  /* 0x00000038281c723c */ /* 0x044fe6000004181c */
[----:B------:R-:W-:Y:S01]  /*1d020*/  MUFU.EX2 R140, R140 ;  /* 0x0000008c008c7308 */ /* 0x000fe20000000800 */
[----:B------:R-:W-:Y:S02]  /*1d030*/  FFMA.FTZ R94, R37, R250, R94 ;  /* 0x000000fa255e7223 */ /* 0x000fe4000001005e */
[----:B------:R-:W-:Y:S02]  /*1d040*/  FADD.FTZ R87, R87, R96 ;  /* 0x0000006057577221 */ /* 0x000fe40000010000 */
[----:B------:R-:W-:Y:S01]  /*1d050*/  HMMA.16816.F32.BF16 R32, R40, R58, R32 ;  /* 0x0000003a2820723c */ /* 0x000fe20000041820 */
[----:B------:R-:W2:Y:S03]  /*1d060*/  LDSM.16.MT88.4 R56, [R231+0xb800] ;  /* 0x00b80000e738783b */ /* 0x000ea60000004200 */
[----:B------:R-:W-:Y:S01]  /*1d070*/  FADD.FTZ R90, R90, R87 ;  /* 0x000000575a5a7221 */ /* 0x000fe20000010000 */
[----:B------:R-:W1:Y:S01]  /*1d080*/  MUFU.EX2 R137, R137 ;  /* 0x0000008900897308 */ /* 0x000e620000000800 */
[----:B------:R-:W-:Y:S01]  /*1d090*/  FADD.FTZ R93, R93, R94 ;  /* 0x0000005e5d5d7221 */ /* 0x000fe20000010000 */
[----:B------:R-:W-:Y:S01]  /*1d0a0*/  F2FP.BF16.PACK_AB R41, R124, R119 ;  /* 0x000000777c29723e */ /* 0x000fe200000010ff */
[----:B------:R-:W-:Y:S01]  /*1d0b0*/  FADD.FTZ R90, R81, R90 ;  /* 0x0000005a515a7221 */ /* 0x000fe20000010000 */
[----:B-----5:R-:W-:Y:S03]  /*1d0c0*/  F2FP.BF16.PACK_AB R43, R128, R117 ;  /* 0x00000075802b723e */ /* 0x020fe600000010ff */
[----:B------:R-:W-:Y:S01]  /*1d0d0*/  F2FP.BF16.PACK_AB R40, R130, R127 ;  /* 0x0000007f8228723e */ /* 0x000fe200000010ff */
[----:B------:R-:W-:Y:S01]  /*1d0e0*/  FADD.FTZ R97, R97, R90 ;  /* 0x0000005a61617221 */ /* 0x000fe20000010000 */
[----:B------:R-:W-:Y:S01]  /*1d0f0*/  F2FP.BF16.PACK_AB R42, R134, R131 ;  /* 0x00000083862a723e */ /* 0x000fe200000010ff */
[----:B------:R-:W-:Y:S01]  /*1d100*/  MUFU.EX2 R139, R139 ;  /* 0x0000008b008b7308 */ /* 0x000fe20000000800 */
[----:B------:R-:W-:Y:S02]  /*1d110*/  FADD.FTZ R88, R88, R93 ;  /* 0x0000005d58587221 */ /* 0x000fe40000010000 */
[----:B------:R-:W-:Y:S02]  /*1d120*/  FADD.FTZ R98, R98, R97 ;  /* 0x0000006162627221 */ /* 0x000fe40000010000 */
[----:B------:R-:W-:Y:S01]  /*1d130*/  FADD.FTZ R79, R79, R88 ;  /* 0x000000584f4f7221 */ /* 0x000fe20000010000 */
[C---:B----4-:R-:W-:Y:S03]  /*1d140*/  HMMA.16816.F32.BF16 R4, R40.reuse, R48, R4 ;  /* 0x000000302804723c */ /* 0x050fe60000041804 */
[----:B------:R-:W-:Y:S01]  /*1d150*/  FADD.FTZ R99, R99, R98 ;  /* 0x0000006263637221 */ /* 0x000fe20000010000 */
[----:B------:R-:W4:Y:S01]  /*1d160*/  MUFU.EX2 R142, R142 ;  /* 0x0000008e008e7308 */ /* 0x000f220000000800 */
[----:B------:R-:W-:Y:S02]  /*1d170*/  FADD.FTZ R86, R86, R79 ;  /* 0x0000004f56567221 */ /* 0x000fe40000010000 */
[----:B------:R-:W-:Y:S01]  /*1d180*/  FADD.FTZ R106, R106, R99 ;  /* 0x000000636a6a7221 */ /* 0x000fe20000010000 */
[C---:B------:R-:W-:Y:S01]  /*1d190*/  HMMA.16816.F32.BF16 R8, R40.reuse, R50, R8 ;  /* 0x000000322808723c */ /* 0x040fe20000041808 */
[----:B------:R-:W5:Y:S03]  /*1d1a0*/  LDSM.16.MT88.4 R48, [R235+0xc000] ;  /* 0x00c00000eb30783b */ /* 0x000f660000004200 */
[----:B------:R-:W-:Y:S02]  /*1d1b0*/  FADD.FTZ R115, R115, R106 ;  /* 0x0000006a73737221 */ /* 0x000fe40000010000 */
[----:B------:R-:W-:Y:S01]  /*1d1c0*/  MUFU.EX2 R141, R141 ;  /* 0x0000008d008d7308 */ /* 0x000fe20000000800 */
[----:B------:R-:W-:Y:S01]  /*1d1d0*/  FADD.FTZ R86, R77, R86 ;  /* 0x000000564d567221 */ /* 0x000fe20000010000 */
[C---:B-1----:R-:W-:Y:S04]  /*1d1e0*/  HMMA.16816.F32.BF16 R12, R40.reuse, R52, R12 ;  /* 0x00000034280c723c */ /* 0x042fe8000004180c */
[----:B------:R-:W-:Y:S02]  /*1d1f0*/  FADD.FTZ R116, R116, R115 ;  /* 0x0000007374747221 */ /* 0x000fe40000010000 */
[----:B------:R-:W-:Y:S02]  /*1d200*/  FADD.FTZ R85, R85, R86 ;  /* 0x0000005655557221 */ /* 0x000fe40000010000 */
[----:B------:R-:W1:Y:S01]  /*1d210*/  MUFU.EX2 R144, R144 ;  /* 0x0000009000907308 */ /* 0x000e620000000800 */
[C---:B------:R-:W-:Y:S01]  /*1d220*/  HMMA.16816.F32.BF16 R16, R40.reuse, R54, R16 ;  /* 0x000000362810723c */ /* 0x040fe20000041810 */
[----:B------:R-:W1:Y:S02]  /*1d230*/  LDSM.16.MT88.4 R52, [R233+0xc000] ;  /* 0x00c00000e934783b */ /* 0x000e640000004200 */
[----:B------:R-:W-:Y:S02]  /*1d240*/  FADD.FTZ R113, R113, R116 ;  /* 0x0000007471717221 */ /* 0x000fe40000010000 */
[----:B------:R-:W-:Y:S02]  /*1d250*/  FADD.FTZ R92, R92, R85 ;  /* 0x000000555c5c7221 */ /* 0x000fe40000010000 */
[----:B------:R-:W-:Y:S01]  /*1d260*/  FADD.FTZ R118, R118, R113 ;  /* 0x0000007176767221 */ /* 0x000fe20000010000 */
[C---:B------:R-:W-:Y:S01]  /*1d270*/  HMMA.16816.F32.BF16 R20, R40.reuse, R44, R20 ;  /* 0x0000002c2814723c */ /* 0x040fe20000041814 */
[----:B------:R-:W-:Y:S03]  /*1d280*/  MUFU.EX2 R143, R143 ;  /* 0x0000008f008f7308 */ /* 0x000fe60000000800 */
[----:B------:R-:W-:Y:S02]  /*1d290*/  FADD.FTZ R127, R127, R118 ;  /* 0x000000767f7f7221 */ /* 0x000fe40000010000 */
[----:B------:R-:W-:Y:S02]  /*1d2a0*/  FADD.FTZ R101, R101, R92 ;  /* 0x0000005c65657221 */ /* 0x000fe40000010000 */
[C---:B------:R-:W-:Y:S01]  /*1d2b0*/  HMMA.16816.F32.BF16 R24, R40.reuse, R46, R24 ;  /* 0x0000002e2818723c */ /* 0x040fe20000041818 */
[----:B------:R-:W1:Y:S02]  /*1d2c0*/  LDSM.16.MT88.4 R44, [R232+0xc000] ;  /* 0x00c00000e82c783b */ /* 0x000e640000004200 */
[----:B------:R-:W1:Y:S01]  /*1d2d0*/  MUFU.EX2 R146, R146 ;  /* 0x0000009200927308 */ /* 0x000e620000000800 */
[----:B------:R-:W-:Y:S02]  /*1d2e0*/  FADD.FTZ R130, R130, R127 ;  /* 0x0000007f82827221 */ /* 0x000fe40000010000 */
[----:B------:R-:W-:Y:S02]  /*1d2f0*/  FADD.FTZ R110, R110, R101 ;  /* 0x000000656e6e7221 */ /* 0x000fe40000010000 */
[C---:B--2---:R-:W-:Y:S04]  /*1d300*/  HMMA.16816.F32.BF16 R28, R40.reuse, R56, R28 ;  /* 0x00000038281c723c */ /* 0x044fe8000004181c */
[----:B------:R-:W-:Y:S01]  /*1d310*/  FADD.FTZ R131, R131, R130 ;  /* 0x0000008283837221 */ /* 0x000fe20000010000 */
[----:B------:R-:W-:Y:S01]  /*1d320*/  MUFU.EX2 R145, R145 ;  /* 0x0000009100917308 */ /* 0x000fe20000000800 */
[----:B------:R-:W-:Y:S02]  /*1d330*/  FADD.FTZ R103, R103, R110 ;  /* 0x0000006e67677221 */ /* 0x000fe40000010000 */
[----:B------:R-:W-:Y:S01]  /*1d340*/  HMMA.16816.F32.BF16 R32, R40, R58, R32 ;  /* 0x0000003a2820723c */ /* 0x000fe20000041820 */
[----:B------:R-:W2:Y:S03]  /*1d350*/  LDSM.16.MT88.4 R56, [R231+0xc000] ;  /* 0x00c00000e738783b */ /* 0x000ea60000004200 */
[----:B------:R-:W-:Y:S02]  /*1d360*/  FADD.FTZ R134, R134, R131 ;  /* 0x0000008386867221 */ /* 0x000fe40000010000 */
[----:B------:R-:W-:Y:S01]  /*1d370*/  FADD.FTZ R112, R112, R103 ;  /* 0x0000006770707221 */ /* 0x000fe20000010000 */
[----:B------:R-:W1:Y:S01]  /*1d380*/  MUFU.EX2 R148, R148 ;  /* 0x0000009400947308 */ /* 0x000e620000000800 */
[----:B---3--:R-:W-:Y:S04]  /*1d390*/  F2FP.BF16.PACK_AB R41, R132, R129 ;  /* 0x000000818429723e */ /* 0x008fe800000010ff */
[----:B------:R-:W-:Y:S01]  /*1d3a0*/  F2FP.BF16.PACK_AB R43, R133, R136 ;  /* 0x00000088852b723e */ /* 0x000fe200000010ff */
[----:B------:R-:W-:Y:S01]  /*1d3b0*/  FADD.FTZ R119, R119, R112 ;  /* 0x0000007077777221 */ /* 0x000fe20000010000 */
[----:B------:R-:W-:Y:S01]  /*1d3c0*/  F2FP.BF16.PACK_AB R40, R138, R135 ;  /* 0x000000878a28723e */ /* 0x000fe200000010ff */
[----:B------:R-:W-:Y:S01]  /*1d3d0*/  FADD.FTZ R135, R135, R134 ;  /* 0x0000008687877221 */ /* 0x000fe20000010000 */
[----:B------:R-:W-:Y:S01]  /*1d3e0*/  F2FP.BF16.PACK_AB R42, R137, R140 ;  /* 0x0000008c892a723e */ /* 0x000fe200000010ff */
[----:B------:R-:W-:Y:S01]  /*1d3f0*/  MUFU.EX2 R147, R147 ;  /* 0x0000009300937308 */ /* 0x000fe20000000800 */
[----:B------:R-:W-:Y:S02]  /*1d400*/  FADD.FTZ R124, R124, R119 ;  /* 0x000000777c7c7221 */ /* 0x000fe40000010000 */
[----:B------:R-:W-:Y:S02]  /*1d410*/  FADD.FTZ R135, R138, R135 ;  /* 0x000000878a877221 */ /* 0x000fe40000010000 */
[----:B------:R-:W-:Y:S01]  /*1d420*/  FADD.FTZ R117, R117, R124 ;  /* 0x0000007c75757221 */ /* 0x000fe20000010000 */
[C---:B-----5:R-:W-:Y:S03]  /*1d430*/  HMMA.16816.F32.BF16 R4, R40.reuse, R48, R4 ;  /* 0x000000302804723c */ /* 0x060fe60000041804 */
[----:B------:R-:W-:Y:S01]  /*1d440*/  FADD.FTZ R140, R140, R135 ;  /* 0x000000878c8c7221 */ /* 0x000fe20000010000 */
[----:B------:R-:W3:Y:S01]  /*1d450*/  MUFU.EX2 R150, R150 ;  /* 0x0000009600967308 */ /* 0x000ee20000000800 */
[----:B------:R-:W-:Y:S02]  /*1d460*/  FADD.FTZ R128, R128, R117 ;  /* 0x0000007580807221 */ /* 0x000fe40000010000 */
[----:B------:R-:W-:Y:S01]  /*1d470*/  FADD.FTZ R140, R137, R140 ;  /* 0x0000008c898c7221 */ /* 0x000fe20000010000 */
[C---:B------:R-:W-:Y:S01]  /*1d480*/  HMMA.16816.F32.BF16 R8, R40.reuse, R50, R8 ;  /* 0x000000322808723c */ /* 0x040fe20000041808 */
[----:B------:R-:W5:Y:S03]  /*1d490*/  LDSM.16.MT88.4 R48, [R235+0xc800] ;  /* 0x00c80000eb30783b */ /* 0x000f660000004200 */
[----:B------:R-:W-:Y:S02]  /*1d4a0*/  FADD.FTZ R37, R129, R128 ;  /* 0x0000008081257221 */ /* 0x000fe40000010000 */
[----:B------:R-:W-:Y:S02]  /*1d4b0*/  MUFU.EX2 R152, R152 ;  /* 0x0000009800987308 */ /* 0x000fe40000000800 */
[C---:B-1----:R-:W-:Y:S04]  /*1d4c0*/  HMMA.16816.F32.BF16 R12, R40.reuse, R52, R12 ;  /* 0x00000034280c723c */ /* 0x042fe8000004180c */
[----:B------:R-:W-:Y:S04]  /*1d4d0*/  FADD.FTZ R37, R132, R37 ;  /* 0x0000002584257221 */ /* 0x000fe80000010000 */
[----:B------:R-:W1:Y:S01]  /*1d4e0*/  MUFU.EX2 R149, R149 ;  /* 0x0000009500957308 */ /* 0x000e620000000800 */
[C---:B------:R-:W-:Y:S01]  /*1d4f0*/  HMMA.16816.F32.BF16 R16, R40.reuse, R54, R16 ;  /* 0x000000362810723c */ /* 0x040fe20000041810 */
[----:B------:R-:W-:Y:S02]  /*1d500*/  LDSM.16.MT88.4 R52, [R232+0xc800] ;  /* 0x00c80000e834783b */ /* 0x000fe40000004200 */
[----:B------:R-:W-:Y:S04]  /*1d510*/  FADD.FTZ R38, R136, R37 ;  /* 0x0000002588267221 */ /* 0x000fe80000010000 */
[----:B------:R-:W-:Y:S01]  /*1d520*/  FADD.FTZ R38, R133, R38 ;  /* 0x0000002685267221 */ /* 0x000fe20000010000 */
[C---:B------:R-:W-:Y:S01]  /*1d530*/  HMMA.16816.F32.BF16 R20, R40.reuse, R44, R20 ;  /* 0x0000002c2814723c */ /* 0x040fe20000041814 */
[----:B------:R-:W-:Y:S07]  /*1d540*/  MUFU.EX2 R151, R151 ;  /* 0x0000009700977308 */ /* 0x000fee0000000800 */
[C---:B------:R-:W-:Y:S01]  /*1d550*/  HMMA.16816.F32.BF16 R24, R40.reuse, R46, R24 ;  /* 0x0000002e2818723c */ /* 0x040fe20000041818 */
[----:B------:R-:W1:Y:S02]  /*1d560*/  LDSM.16.MT88.4 R44, [R233+0xc800] ;  /* 0x00c80000e92c783b */ /* 0x000e640000004200 */
[----:B------:R-:W1:Y:S05]  /*1d570*/  MUFU.EX2 R154, R154 ;  /* 0x0000009a009a7308 */ /* 0x000e6a0000000800 */
[C---:B--2---:R-:W-:Y:S05]  /*1d580*/  HMMA.16816.F32.BF16 R28, R40.reuse, R56, R28 ;  /* 0x00000038281c723c */ /* 0x044fea000004181c */
[----:B------:R-:W-:Y:S03]  /*1d590*/  MUFU.EX2 R153, R153 ;  /* 0x0000009900997308 */ /* 0x000fe60000000800 */
[----:B------:R-:W-:Y:S01]  /*1d5a0*/  HMMA.16816.F32.BF16 R32, R40, R58, R32 ;  /* 0x0000003a2820723c */ /* 0x000fe20000041820 */
[----:B------:R-:W2:Y:S06]  /*1d5b0*/  LDSM.16.MT88.4 R56, [R231+0xc800] ;  /* 0x00c80000e738783b */ /* 0x000eac0000004200 */
[----:B------:R-:W1:Y:S01]  /*1d5c0*/  MUFU.EX2 R156, R156 ;  /* 0x0000009c009c7308 */ /* 0x000e620000000800 */
[----:B----4-:R-:W-:Y:S01]  /*1d5d0*/  F2FP.BF16.PACK_AB R41, R142, R139 ;  /* 0x0000008b8e29723e */ /* 0x010fe200000010ff */
[----:B------:R-:W-:Y:S03]  /*1d5e0*/  FADD.FTZ R139, R139, R38 ;  /* 0x000000268b8b7221 */ /* 0x000fe60000010000 */
        /* <DEDUP_REMOVED lines=9> */
[C---:B-----5:R-:W-:Y:S01]  /*1d680*/  HMMA.16816.F32.BF16 R4, R40.reuse, R48, R4 ;  /* 0x000000302804723c */ /* 0x060fe20000041804 */
[----:B------:R-:W-:Y:S02]  /*1d690*/  LDSM.16.MT88.4 R140, [R232+0x11800] ;  /* 0x01180000e88c783b */ /* 0x000fe40000004200 */
[----:B------:R-:W-:Y:S01]  /*1d6a0*/  FADD.FTZ R145, R145, R146 ;  /* 0x0000009291917221 */ /* 0x000fe20000010000 */
[----:B------:R-:W4:Y:S03]  /*1d6b0*/  MUFU.EX2 R158, R158 ;  /* 0x0000009e009e7308 */ /* 0x000f260000000800 */
[----:B------:R-:W-:Y:S01]  /*1d6c0*/  FADD.FTZ R148, R148, R145 ;  /* 0x0000009194947221 */ /* 0x000fe20000010000 */
[C---:B------:R-:W-:Y:S01]  /*1d6d0*/  HMMA.16816.F32.BF16 R8, R40.reuse, R50, R8 ;  /* 0x000000322808723c */ /* 0x040fe20000041808 */
[----:B------:R-:W-:Y:S05]  /*1d6e0*/  LDSM.16.MT88.4 R48, [R233+0xd000] ;  /* 0x00d00000e930783b */ /* 0x000fea0000004200 */
[----:B------:R-:W-:Y:S02]  /*1d6f0*/  MUFU.EX2 R160, R160 ;  /* 0x000000a000a07308 */ /* 0x000fe40000000800 */
[C---:B-1----:R-:W-:Y:S08]  /*1d700*/  HMMA.16816.F32.BF16 R12, R40.reuse, R44, R12 ;  /* 0x0000002c280c723c */ /* 0x042ff0000004180c */
[----:B------:R-:W1:Y:S01]  /*1d710*/  MUFU.EX2 R157, R157 ;  /* 0x0000009d009d7308 */ /* 0x000e620000000800 */
[C---:B------:R-:W-:Y:S01]  /*1d720*/  HMMA.16816.F32.BF16 R16, R40.reuse, R46, R16 ;  /* 0x0000002e2810723c */ /* 0x040fe20000041810 */
[----:B------:R-:W5:Y:S07]  /*1d730*/  LDSM.16.MT88.4 R44, [R235+0xd000] ;  /* 0x00d00000eb2c783b */ /* 0x000f6e0000004200 */
        /* <DEDUP_REMOVED lines=10> */
[C---:B---3--:R-:W-:Y:S01]  /*1d7e0*/  F2FP.BF16.PACK_AB R41, R150.reuse, R147 ;  /* 0x000000939629723e */ /* 0x048fe200000010ff */
        /* <DEDUP_REMOVED lines=13> */
[----:B------:R-:W-:Y:S03]  /*1d8c0*/  MUFU.EX2 R95, R95 ;  /* 0x0000005f005f7308 */ /* 0x000fe60000000800 */
[----:B------:R-:W-:Y:S01]  /*1d8d0*/  FADD.FTZ R156, R156, R153 ;  /* 0x000000999c9c7221 */ /* 0x000fe20000010000 */
[C---:B------:R-:W-:Y:S01]  /*1d8e0*/  HMMA.16816.F32.BF16 R8, R40.reuse, R46, R8 ;  /* 0x0000002e2808723c */ /* 0x040fe20000041808 */
[----:B------:R-:W3:Y:S05]  /*1d8f0*/  LDSM.16.MT88.4 R44, [R235+0xd800] ;  /* 0x00d80000eb2c783b */ /* 0x000eea0000004200 */
[----:B------:R-:W-:Y:S02]  /*1d900*/  MUFU.EX2 R100, R100 ;  /* 0x0000006400647308 */ /* 0x000fe40000000800 */
[C---:B------:R-:W-:Y:S08]  /*1d910*/  HMMA.16816.F32.BF16 R12, R40.reuse, R48, R12 ;  /* 0x00000030280c723c */ /* 0x040ff0000004180c */
[C---:B------:R-:W-:Y:S01]  /*1d920*/  HMMA.16816.F32.BF16 R16, R40.reuse, R50, R16 ;  /* 0x000000322810723c */ /* 0x040fe20000041810 */
[----:B------:R-:W5:Y:S01]  /*1d930*/  MUFU.EX2 R194, R194 ;  /* 0x000000c200c27308 */ /* 0x000f620000000800 */
[----:B------:R-:W3:Y:S06]  /*1d940*/  LDSM.16.MT88.4 R48, [R233+0xd800] ;  /* 0x00d80000e930783b */ /* 0x000eec0000004200 */
[C---:B-1----:R-:W-:Y:S03]  /*1d950*/  HMMA.16816.F32.BF16 R20, R40.reuse, R52, R20 ;  /* 0x000000342814723c */ /* 0x042fe60000041814 */
[----:B------:R-:W-:Y:S05]  /*1d960*/  MUFU.EX2 R165, R165 ;  /* 0x000000a500a57308 */ /* 0x000fea0000000800 */
[C---:B------:R-:W-:Y:S01]  /*1d970*/  HMMA.16816.F32.BF16 R24, R40.reuse, R54, R24 ;  /* 0x000000362818723c */ /* 0x040fe20000041818 */
[----:B------:R-:W1:Y:S04]  /*1d980*/  LDSM.16.MT88.4 R52, [R232+0xd800] ;  /* 0x00d80000e834783b */ /* 0x000e680000004200 */
[----:B------:R-:W-:Y:S03]  /*1d990*/  MUFU.EX2 R89, R89 ;  /* 0x0000005900597308 */ /* 0x000fe60000000800 */
[C---:B--2---:R-:W-:Y:S07]  /*1d9a0*/  HMMA.16816.F32.BF16 R28, R40.reuse, R56, R28 ;  /* 0x00000038281c723c */ /* 0x044fee000004181c */
[----:B------:R-:W-:Y:S01]  /*1d9b0*/  MUFU.EX2 R78, R78 ;  /* 0x0000004e004e7308 */ /* 0x000fe20000000800 */
[----:B------:R-:W-:Y:S01]  /*1d9c0*/  HMMA.16816.F32.BF16 R32, R40, R58, R32 ;  /* 0x0000003a2820723c */ /* 0x000fe20000041820 */
[----:B------:R-:W2:Y:S06]  /*1d9d0*/  LDSM.16.MT88.4 R56, [R231+0xd800] ;  /* 0x00d80000e738783b */ /* 0x000eac0000004200 */
[----:B----4-:R-:W-:Y:S01]  /*1d9e0*/  F2FP.BF16.PACK_AB R41, R158, R155 ;  /* 0x0000009b9e29723e */ /* 0x010fe200000010ff */
[----:B------:R-:W-:Y:S01]  /*1d9f0*/  FADD.FTZ R155, R155, R152 ;  /* 0x000000989b9b7221 */ /* 0x000fe20000010000 */
[----:B------:R-:W-:Y:S01]  /*1da00*/  F2FP.BF16.PACK_AB R43, R157, R160 ;  /* 0x000000a09d2b723e */ /* 0x000fe200000010ff */
[----:B------:R-:W4:Y:S02]  /*1da10*/  MUFU.EX2 R196, R196 ;  /* 0x000000c400c47308 */ /* 0x000f240000000800 */
[----:B------:R-:W-:Y:S01]  /*1da20*/  F2FP.BF16.PACK_AB R40, R192, R161 ;  /* 0x000000a1c028723e */ /* 0x000fe200000010ff */
[----:B------:R-:W-:Y:S01]  /*1da30*/  FADD.FTZ R161, R161, R156 ;  /* 0x0000009ca1a17221 */ /* 0x000fe20000010000 */
[----:B------:R-:W-:Y:S01]  /*1da40*/  F2FP.BF16.PACK_AB R42, R162, R159 ;  /* 0x0000009fa22a723e */ /* 0x000fe200000010ff */
        /* <DEDUP_REMOVED lines=9> */
[----:B------:R-:W3:Y:S01]  /*1dae0*/  LDSM.16.MT88.4 R44, [R235+0xe000] ;  /* 0x00e00000eb2c783b */ /* 0x000ee20000004200 */
[----:B------:R-:W2:Y:S06]  /*1daf0*/  MUFU.EX2 R188, R188 ;  /* 0x000000bc00bc7308 */ /* 0x000eac0000000800 */
[C---:B------:R-:W-:Y:S01]  /*1db00*/  HMMA.16816.F32.BF16 R12, R40.reuse, R48, R12 ;  /* 0x00000030280c723c */ /* 0x040fe2000004180c */
[----:B------:R-:W-:Y:S03]  /*1db10*/  LDSM.16.MT88.4 R156, [R235+0x11800] ;  /* 0x01180000eb9c783b */ /* 0x000fe60000004200 */
[----:B------:R-:W-:Y:S04]  /*1db20*/  MUFU.EX2 R186, R186 ;  /* 0x000000ba00ba7308 */ /* 0x000fe80000000800 */
[C---:B------:R-:W-:Y:S01]  /*1db30*/  HMMA.16816.F32.BF16 R16, R40.reuse, R50, R16 ;  /* 0x000000322810723c */ /* 0x040fe20000041810 */
[----:B------:R-:W3:Y:S05]  /*1db40*/  LDSM.16.MT88.4 R48, [R233+0xe000] ;  /* 0x00e00000e930783b */ /* 0x000eea0000004200 */
[----:B------:R-:W3:Y:S02]  /*1db50*/  MUFU.EX2 R187, R187 ;  /* 0x000000bb00bb7308 */ /* 0x000ee40000000800 */
[C---:B-1----:R-:W-:Y:S08]  /*1db60*/  HMMA.16816.F32.BF16 R20, R40.reuse, R52, R20 ;  /* 0x000000342814723c */ /* 0x042ff00000041814 */
[C---:B------:R-:W-:Y:S01]  /*1db70*/  HMMA.16816.F32.BF16 R24, R40.reuse, R54, R24 ;  /* 0x000000362818723c */ /* 0x040fe20000041818 */
[----:B------:R-:W1:Y:S01]  /*1db80*/  LDSM.16.MT88.4 R52, [R232+0xe000] ;  /* 0x00e00000e834783b */ /* 0x000e620000004200 */
[----:B------:R-:W-:Y:S06]  /*1db90*/  MUFU.EX2 R184, R184 ;  /* 0x000000b800b87308 */ /* 0x000fec0000000800 */
[C---:B--2---:R-:W-:Y:S04]  /*1dba0*/  HMMA.16816.F32.BF16 R28, R40.reuse, R56, R28 ;  /* 0x00000038281c723c */ /* 0x044fe8000004181c */
[----:B------:R-:W2:Y:S04]  /*1dbb0*/  MUFU.EX2 R183, R183 ;  /* 0x000000b700b77308 */ /* 0x000ea80000000800 */
[----:B------:R-:W-:Y:S01]  /*1dbc0*/  HMMA.16816.F32.BF16 R32, R40, R58, R32 ;  /* 0x0000003a2820723c */ /* 0x000fe20000041820 */
[----:B------:R-:W1:Y:S05]  /*1dbd0*/  LDSM.16.MT88.4 R56, [R231+0xe000] ;  /* 0x00e00000e738783b */ /* 0x000e6a0000004200 */
[----:B------:R-:W-:Y:S01]  /*1dbe0*/  MUFU.EX2 R190, R190 ;  /* 0x000000be00be7308 */ /* 0x000fe20000000800 */
[----:B-----5:R-:W-:Y:S01]  /*1dbf0*/  F2FP.BF16.PACK_AB R41, R194, R163 ;  /* 0x000000a3c229723e */ /* 0x020fe200000010ff */
[----:B------:R-:W-:Y:S01]  /*1dc00*/  FADD.FTZ R163, R163, R160 ;  /* 0x000000a0a3a37221 */ /* 0x000fe20000010000 */
[----:B----4-:R-:W-:Y:S03]  /*1dc10*/  F2FP.BF16.PACK_AB R43, R196, R165 ;  /* 0x000000a5c42b723e */ /* 0x010fe600000010ff */
[----:B------:R-:W-:Y:S01]  /*1dc20*/  F2FP.BF16.PACK_AB R40, R188, R167 ;  /* 0x000000a7bc28723e */ /* 0x000fe200000010ff */
[----:B------:R-:W-:Y:S01]  /*1dc30*/  FADD.FTZ R194, R194, R163 ;  /* 0x000000a3c2c27221 */ /* 0x000fe20000010000 */
[----:B---3--:R-:W-:Y:S02]  /*1dc40*/  F2FP.BF16.PACK_AB R42, R187, R186 ;  /* 0x000000babb2a723e */ /* 0x008fe400000010ff */
[----:B------:R-:W3:Y:S01]  /*1dc50*/  MUFU.EX2 R179, R179 ;  /* 0x000000b300b37308 */ /* 0x000ee20000000800 */
[----:B------:R-:W-:Y:S04]  /*1dc60*/  FADD.FTZ R165, R165, R194 ;  /* 0x000000c2a5a57221 */ /* 0x000fe80000010000 */
[C---:B------:R-:W-:Y:S05]  /*1dc70*/  HMMA.16816.F32.BF16 R4, R40.reuse, R44, R4 ;  /* 0x0000002c2804723c */ /* 0x040fea0000041804 */
[----:B------:R-:W-:Y:S03]  /*1dc80*/  MUFU.EX2 R181, R181 ;  /* 0x000000b500b57308 */ /* 0x000fe60000000800 */
[C---:B------:R-:W-:Y:S01]  /*1dc90*/  HMMA.16816.F32.BF16 R8, R40.reuse, R46, R8 ;  /* 0x0000002e2808723c */ /* 0x040fe20000041808 */
[----:B------:R-:W4:Y:S06]  /*1dca0*/  LDSM.16.MT88.4 R44, [R235+0xe800] ;  /* 0x00e80000eb2c783b */ /* 0x000f2c0000004200 */
[----:B------:R-:W5:Y:S01]  /*1dcb0*/  MUFU.EX2 R180, R180 ;  /* 0x000000b400b47308 */ /* 0x000f620000000800 */
[C---:B------:R-:W-:Y:S08]  /*1dcc0*/  HMMA.16816.F32.BF16 R12, R40.reuse, R48, R12 ;  /* 0x00000030280c723c */ /* 0x040ff0000004180c */
[C---:B------:R-:W-:Y:S01]  /*1dcd0*/  HMMA.16816.F32.BF16 R16, R40.reuse, R50, R16 ;  /* 0x000000322810723c */ /* 0x040fe20000041810 */
[----:B------:R-:W3:Y:S01]  /*1dce0*/  LDSM.16.MT88.4 R48, [R233+0xe800] ;  /* 0x00e80000e930783b */ /* 0x000ee20000004200 */
[----:B------:R-:W-:Y:S06]  /*1dcf0*/  MUFU.EX2 R178, R178 ;  /* 0x000000b200b27308 */ /* 0x000fec0000000800 */
[C---:B-1----:R-:W-:Y:S04]  /*1dd00*/  HMMA.16816.F32.BF16 R20, R40.reuse, R52, R20 ;  /* 0x000000342814723c */ /* 0x042fe80000041814 */
[----:B------:R-:W1:Y:S04]  /*1dd10*/  MUFU.EX2 R185, R185 ;  /* 0x000000b900b97308 */ /* 0x000e680000000800 */
[C---:B------:R-:W-:Y:S01]  /*1dd20*/  HMMA.16816.F32.BF16 R24, R40.reuse, R54, R24 ;  /* 0x000000362818723c */ /* 0x040fe20000041818 */
[----:B------:R-:W4:Y:S05]  /*1dd30*/  LDSM.16.MT88.4 R52, [R232+0xe800] ;  /* 0x00e80000e834783b */ /* 0x000f2a0000004200 */
[----:B------:R-:W-:Y:S02]  /*1dd40*/  MUFU.EX2 R176, R176 ;  /* 0x000000b000b07308 */ /* 0x000fe40000000800 */
[C---:B------:R-:W-:Y:S08]  /*1dd50*/  HMMA.16816.F32.BF16 R28, R40.reuse, R56, R28 ;  /* 0x00000038281c723c */ /* 0x040ff0000004181c */
[----:B------:R-:W-:Y:S01]  /*1dd60*/  HMMA.16816.F32.BF16 R32, R40, R58, R32 ;  /* 0x0000003a2820723c */ /* 0x000fe20000041820 */
[----:B------:R-:W4:Y:S01]  /*1dd70*/  LDSM.16.MT88.4 R56, [R231+0xe800] ;  /* 0x00e80000e738783b */ /* 0x000f220000004200 */
[----:B------:R-:W4:Y:S05]  /*1dd80*/  MUFU.EX2 R175, R175 ;  /* 0x000000af00af7308 */ /* 0x000f2a0000000800 */
[----:B--2---:R-:W-:Y:S02]  /*1dd90*/  F2FP.BF16.PACK_AB R41, R183, R184 ;  /* 0x000000b8b729723e */ /* 0x004fe400000010ff */
[----:B---3--:R-:W-:Y:S03]  /*1dda0*/  F2FP.BF16.PACK_AB R43, R179, R190 ;  /* 0x000000beb32b723e */ /* 0x008fe600000010ff */
[----:B-----5:R-:W-:Y:S01]  /*1ddb0*/  F2FP.BF16.PACK_AB R40, R180, R181 ;  /* 0x000000b5b428723e */ /* 0x020fe200000010ff */
[----:B------:R-:W-:Y:S01]  /*1ddc0*/  MUFU.EX2 R173, R173 ;  /* 0x000000ad00ad7308 */ /* 0x000fe20000000800 */
[----:B-1----:R-:W-:Y:S07]  /*1ddd0*/  F2FP.BF16.PACK_AB R42, R185, R178 ;  /* 0x000000b2b92a723e */ /* 0x002fee00000010ff */
[C---:B----4-:R-:W-:Y:S02]  /*1dde0*/  HMMA.16816.F32.BF16 R4, R40.reuse, R44, R4 ;  /* 0x0000002c2804723c */ /* 0x050fe40000041804 */
[----:B------:R-:W1:Y:S06]  /*1ddf0*/  MUFU.EX2 R182, R182 ;  /* 0x000000b600b67308 */ /* 0x000e6c0000000800 */
[C---:B------:R-:W-:Y:S01]  /*1de00*/  HMMA.16816.F32.BF16 R8, R40.reuse, R46, R8 ;  /* 0x0000002e2808723c */ /* 0x040fe20000041808 */
[----:B------:R-:W2:Y:S03]  /*1de10*/  LDSM.16.MT88.4 R44, [R235+0xf000] ;  /* 0x00f00000eb2c783b */ /* 0x000ea60000004200 */
[----:B------:R-:W-:Y:S04]  /*1de20*/  MUFU.EX2 R171, R171 ;  /* 0x000000ab00ab7308 */ /* 0x000fe80000000800 */
[C---:B------:R-:W-:Y:S06]  /*1de30*/  HMMA.16816.F32.BF16 R12, R40.reuse, R48, R12 ;  /* 0x00000030280c723c */ /* 0x040fec000004180c */
[----:B------:R-:W3:Y:S02]  /*1de40*/  MUFU.EX2 R172, R172 ;  /* 0x000000ac00ac7308 */ /* 0x000ee40000000800 */
[C---:B------:R-:W-:Y:S01]  /*1de50*/  HMMA.16816.F32.BF16 R16, R40.reuse, R50, R16 ;  /* 0x000000322810723c */ /* 0x040fe20000041810 */
[----:B------:R-:W4:Y:S07]  /*1de60*/  LDSM.16.MT88.4 R48, [R233+0xf000] ;  /* 0x00f00000e930783b */ /* 0x000f2e0000004200 */
[C---:B------:R-:W-:Y:S01]  /*1de70*/  HMMA.16816.F32.BF16 R20, R40.reuse, R52, R20 ;  /* 0x000000342814723c */ /* 0x040fe20000041814 */
[----:B------:R-:W-:Y:S07]  /*1de80*/  MUFU.EX2 R170, R170 ;  /* 0x000000aa00aa7308 */ /* 0x000fee0000000800 */
[C---:B------:R-:W-:Y:S01]  /*1de90*/  HMMA.16816.F32.BF16 R24, R40.reuse, R54, R24 ;  /* 0x000000362818723c */ /* 0x040fe20000041818 */
[----:B------:R-:W5:Y:S02]  /*1dea0*/  LDSM.16.MT88.4 R52, [R232+0xf000] ;  /* 0x00f00000e834783b */ /* 0x000f640000004200 */
[----:B------:R-:W2:Y:S05]  /*1deb0*/  MUFU.EX2 R177, R177 ;  /* 0x000000b100b17308 */ /* 0x000eaa0000000800 */
[C---:B------:R-:W-:Y:S05]  /*1dec0*/  HMMA.16816.F32.BF16 R28, R40.reuse, R56, R28 ;  /* 0x00000038281c723c */ /* 0x040fea000004181c */
[----:B------:R-:W-:Y:S03]  /*1ded0*/  MUFU.EX2 R168, R168 ;  /* 0x000000a800a87308 */ /* 0x000fe60000000800 */
[----:B------:R-:W-:Y:S01]  /*1dee0*/  HMMA.16816.F32.BF16 R32, R40, R58, R32 ;  /* 0x0000003a2820723c */ /* 0x000fe20000041820 */
[----:B------:R-:W5:Y:S06]  /*1def0*/  LDSM.16.MT88.4 R56, [R231+0xf000] ;  /* 0x00f00000e738783b */ /* 0x000f6c0000004200 */
[----:B------:R-:W-:Y:S01]  /*1df00*/  F2FP.BF16.PACK_AB R41, R175, R176 ;  /* 0x000000b0af29723e */ /* 0x000fe200000010ff */
[----:B------:R-:W4:Y:S01]  /*1df10*/  MUFU.EX2 R125, R125 ;  /* 0x0000007d007d7308 */ /* 0x000f220000000800 */
[----:B-1----:R-:W-:Y:S03]  /*1df20*/  F2FP.BF16.PACK_AB R43, R182, R173 ;  /* 0x000000adb62b723e */ /* 0x002fe600000010ff */
[----:B---3--:R-:W-:Y:S02]  /*1df30*/  F2FP.BF16.PACK_AB R40, R172, R171 ;  /* 0x000000abac28723e */ /* 0x008fe400000010ff */
[----:B--2---:R-:W-:Y:S04]  /*1df40*/  F2FP.BF16.PACK_AB R42, R177, R170 ;  /* 0x000000aab12a723e */ /* 0x004fe800000010ff */
[----:B------:R-:W-:Y:S03]  /*1df50*/  MUFU.EX2 R174, R174 ;  /* 0x000000ae00ae7308 */ /* 0x000fe60000000800 */
[C---:B------:R-:W-:Y:S07]  /*1df60*/  HMMA.16816.F32.BF16 R4, R40.reuse, R44, R4 ;  /* 0x0000002c2804723c */ /* 0x040fee0000041804 */
[----:B------:R-:W1:Y:S01]  /*1df70*/  MUFU.EX2 R121, R121 ;  /* 0x0000007900797308 */ /* 0x000e620000000800 */
[C---:B------:R-:W-:Y:S01]  /*1df80*/  HMMA.16816.F32.BF16 R8, R40.reuse, R46, R8 ;  /* 0x0000002e2808723c */ /* 0x040fe20000041808 */
[----:B------:R-:W2:Y:S07]  /*1df90*/  LDSM.16.MT88.4 R44, [R235+0xf800] ;  /* 0x00f80000eb2c783b */ /* 0x000eae0000004200 */
[C---:B----4-:R-:W-:Y:S01]  /*1dfa0*/  HMMA.16816.F32.BF16 R12, R40.reuse, R48, R12 ;  /* 0x00000030280c723c */ /* 0x050fe2000004180c */
[----:B------:R-:W-:Y:S07]  /*1dfb0*/  MUFU.EX2 R123, R123 ;  /* 0x0000007b007b7308 */ /* 0x000fee0000000800 */
[C---:B------:R-:W-:Y:S01]  /*1dfc0*/  HMMA.16816.F32.BF16 R16, R40.reuse, R50, R16 ;  /* 0x000000322810723c */ /* 0x040fe20000041810 */
[----:B------:R-:W3:Y:S02]  /*1dfd0*/  LDSM.16.MT88.4 R48, [R233+0xf800] ;  /* 0x00f80000e930783b */ /* 0x000ee40000004200 */
[----:B------:R-:W4:Y:S05]  /*1dfe0*/  MUFU.EX2 R122, R122 ;  /* 0x0000007a007a7308 */ /* 0x000f2a0000000800 */
[C---:B-----5:R-:W-:Y:S05]  /*1dff0*/  HMMA.16816.F32.BF16 R20, R40.reuse, R52, R20 ;  /* 0x000000342814723c */ /* 0x060fea0000041814 */
[----:B------:R-:W-:Y:S03]  /*1e000*/  MUFU.EX2 R120, R120 ;  /* 0x0000007800787308 */ /* 0x000fe60000000800 */
[C---:B------:R-:W-:Y:S01]  /*1e010*/  HMMA.16816.F32.BF16 R24, R40.reuse, R54, R24 ;  /* 0x000000362818723c */ /* 0x040fe20000041818 */
[----:B------:R-:W5:Y:S06]  /*1e020*/  LDSM.16.MT88.4 R52, [R232+0xf800] ;  /* 0x00f80000e834783b */ /* 0x000f6c0000004200 */
[----:B------:R-:W2:Y:S01]  /*1e030*/  MUFU.EX2 R169, R169 ;  /* 0x000000a900a97308 */ /* 0x000ea20000000800 */
[C---:B------:R-:W-:Y:S08]  /*1e040*/  HMMA.16816.F32.BF16 R28, R40.reuse, R56, R28 ;  /* 0x00000038281c723c */ /* 0x040ff0000004181c */
[----:B------:R-:W-:Y:S01]  /*1e050*/  HMMA.16816.F32.BF16 R32, R40, R58, R32 ;  /* 0x0000003a2820723c */ /* 0x000fe20000041820 */
[----:B------:R-:W5:Y:S01]  /*1e060*/  LDSM.16.MT88.4 R56, [R231+0xf800] ;  /* 0x00f80000e738783b */ /* 0x000f620000004200 */
[----:B------:R-:W-:Y:S05]  /*1e070*/  MUFU.EX2 R114, R114 ;  /* 0x0000007200727308 */ /* 0x000fea0000000800 */
[----:B------:R-:W-:Y:S02]  /*1e080*/  F2FP.BF16.PACK_AB R41, R125, R168 ;  /* 0x000000a87d29723e */ /* 0x000fe400000010ff */
[----:B-1----:R-:W-:Y:S03]  /*1e090*/  F2FP.BF16.PACK_AB R43, R121, R174 ;  /* 0x000000ae792b723e */ /* 0x002fe600000010ff */
[----:B----4-:R-:W-:Y:S01]  /*1e0a0*/  F2FP.BF16.PACK_AB R40, R122, R123 ;  /* 0x0000007b7a28723e */ /* 0x010fe200000010ff */
[----:B------:R-:W1:Y:S01]  /*1e0b0*/  MUFU.EX2 R109, R109 ;  /* 0x0000006d006d7308 */ /* 0x000e620000000800 */
[----:B--2---:R-:W-:Y:S07]  /*1e0c0*/  F2FP.BF16.PACK_AB R42, R169, R120 ;  /* 0x00000078a92a723e */ /* 0x004fee00000010ff */
[C---:B------:R-:W-:Y:S02]  /*1e0d0*/  HMMA.16816.F32.BF16 R4, R40.reuse, R44, R4 ;  /* 0x0000002c2804723c */ /* 0x040fe40000041804 */
[----:B------:R-:W-:Y:S06]  /*1e0e0*/  MUFU.EX2 R107, R107 ;  /* 0x0000006b006b7308 */ /* 0x000fec0000000800 */
[C---:B------:R-:W-:Y:S01]  /*1e0f0*/  HMMA.16816.F32.BF16 R8, R40.reuse, R46, R8 ;  /* 0x0000002e2808723c */ /* 0x040fe20000041808 */
[----:B------:R-:W2:Y:S03]  /*1e100*/  LDSM.16.MT88.4 R44, [R235+0x10000] ;  /* 0x01000000eb2c783b */ /* 0x000ea60000004200 */
[----:B------:R-:W4:Y:S04]  /*1e110*/  MUFU.EX2 R126, R126 ;  /* 0x0000007e007e7308 */ /* 0x000f280000000800 */
[C---:B---3--:R-:W-:Y:S06]  /*1e120*/  HMMA.16816.F32.BF16 R12, R40.reuse, R48, R12 ;  /* 0x00000030280c723c */ /* 0x048fec000004180c */
[----:B------:R-:W-:Y:S02]  /*1e130*/  MUFU.EX2 R105, R105 ;  /* 0x0000006900697308 */ /* 0x000fe40000000800 */
[C---:B------:R-:W-:Y:S01]  /*1e140*/  HMMA.16816.F32.BF16 R16, R40.reuse, R50, R16 ;  /* 0x000000322810723c */ /* 0x040fe20000041810 */
[----:B------:R-:W3:Y:S07]  /*1e150*/  LDSM.16.MT88.4 R48, [R233+0x10000] ;  /* 0x01000000e930783b */ /* 0x000eee0000004200 */
[----:B------:R-:W1:Y:S01]  /*1e160*/  MUFU.EX2 R104, R104 ;  /* 0x0000006800687308 */ /* 0x000e620000000800 */
[C---:B-----5:R-:W-:Y:S08]  /*1e170*/  HMMA.16816.F32.BF16 R20, R40.reuse, R52, R20 ;  /* 0x000000342814723c */ /* 0x060ff00000041814 */
[C---:B------:R-:W-:Y:S01]  /*1e180*/  HMMA.16816.F32.BF16 R24, R40.reuse, R54, R24 ;  /* 0x000000362818723c */ /* 0x040fe20000041818 */
[----:B------:R-:W-:Y:S01]  /*1e190*/  MUFU.EX2 R102, R102 ;  /* 0x0000006600667308 */ /* 0x000fe20000000800 */
[----:B------:R-:W5:Y:S06]  /*1e1a0*/  LDSM.16.MT88.4 R52, [R232+0x10000] ;  /* 0x01000000e834783b */ /* 0x000f6c0000004200 */
[C---:B------:R-:W-:Y:S03]  /*1e1b0*/  HMMA.16816.F32.BF16 R28, R40.reuse, R56, R28 ;  /* 0x00000038281c723c */ /* 0x040fe6000004181c */
[----:B------:R-:W2:Y:S04]  /*1e1c0*/  MUFU.EX2 R111, R111 ;  /* 0x0000006f006f7308 */ /* 0x000ea80000000800 */
[--C-:B------:R-:W-:Y:S01]  /*1e1d0*/  FFMA.FTZ R56, R83, c[0x0][0x23c], -R68.reuse ;  /* 0x00008f0053387a23 */ /* 0x100fe20000010844 */
[----:B------:R-:W-:Y:S04]  /*1e1e0*/  HMMA.16816.F32.BF16 R32, R40, R58, R32 ;  /* 0x0000003a2820723c */ /* 0x000fe80000041820 */
[--C-:B------:R-:W-:Y:S01]  /*1e1f0*/  FFMA.FTZ R57, R84, c[0x0][0x23c], -R65.reuse ;  /* 0x00008f0054397a23 */ /* 0x100fe20000010841 */
[----:B------:R-:W-:Y:S02]  /*1e200*/  MUFU.EX2 R56, R56 ;  /* 0x0000003800387308 */ /* 0x000fe40000000800 */
[----:B-1----:R-:W-:Y:S01]  /*1e210*/  F2FP.BF16.PACK_AB R41, R109, R114 ;  /* 0x000000726d29723e */ /* 0x002fe200000010ff */
[--C-:B------:R-:W-:Y:S01]  /*1e220*/  FFMA.FTZ R58, R82, c[0x0][0x23c], -R65.reuse ;  /* 0x00008f00523a7a23 */ /* 0x100fe20000010841 */
[----:B----4-:R-:W-:Y:S03]  /*1e230*/  F2FP.BF16.PACK_AB R43, R126, R107 ;  /* 0x0000006b7e2b723e */ /* 0x010fe600000010ff */
[----:B------:R-:W-:Y:S01]  /*1e240*/  F2FP.BF16.PACK_AB R40, R104, R105 ;  /* 0x000000696828723e */ /* 0x000fe200000010ff */
[--C-:B------:R-:W-:Y:S02]  /*1e250*/  FFMA.FTZ R59, R80, c[0x0][0x23c], -R65.reuse ;  /* 0x00008f00503b7a23 */ /* 0x100fe40000010841 */
[----:B------:R-:W-:Y:S01]  /*1e260*/  MUFU.EX2 R57, R57 ;  /* 0x0000003900397308 */ /* 0x000fe20000000800 */
[--C-:B------:R-:W-:Y:S02]  /*1e270*/  FFMA.FTZ R80, R73, c[0x0][0x23c], -R68.reuse ;  /* 0x00008f0049507a23 */ /* 0x100fe40000010844 */
[--C-:B------:R-:W-:Y:S01]  /*1e280*/  FFMA.FTZ R82, R69, c[0x0][0x23c], -R68.reuse ;  /* 0x00008f0045527a23 */ /* 0x100fe20000010844 */
[----:B--2---:R-:W-:Y:S01]  /*1e290*/  F2FP.BF16.PACK_AB R42, R111, R102 ;  /* 0x000000666f2a723e */ /* 0x004fe200000010ff */
[--C-:B------:R-:W-:Y:S02]  /*1e2a0*/  FFMA.FTZ R69, R76, c[0x0][0x23c], -R65.reuse ;  /* 0x00008f004c457a23 */ /* 0x100fe40000010841 */
[--C-:B------:R-:W-:Y:S02]  /*1e2b0*/  FFMA.FTZ R73, R70, c[0x0][0x23c], -R65.reuse ;  /* 0x00008f0046497a23 */ /* 0x100fe40000010841 */
[--C-:B------:R-:W-:Y:S01]  /*1e2c0*/  FFMA.FTZ R70, R39, c[0x0][0x23c], -R68.reuse ;  /* 0x00008f0027467a23 */ /* 0x100fe20000010844 */
[----:B------:R-:W-:Y:S01]  /*1e2d0*/  MUFU.EX2 R58, R58 ;  /* 0x0000003a003a7308 */ /* 0x000fe20000000800 */
[C---:B------:R-:W-:Y:S08]  /*1e2e0*/  HMMA.16816.F32.BF16 R4, R40.reuse, R44, R4 ;  /* 0x0000002c2804723c */ /* 0x040ff00000041804 */
[C---:B------:R-:W-:Y:S01]  /*1e2f0*/  HMMA.16816.F32.BF16 R8, R40.reuse, R46, R8 ;  /* 0x0000002e2808723c */ /* 0x040fe20000041808 */
[----:B------:R-:W1:Y:S01]  /*1e300*/  LDSM.16.MT88.4 R44, [R231+0x10000] ;  /* 0x01000000e72c783b */ /* 0x000e620000004200 */
[----:B------:R-:W-:Y:S06]  /*1e310*/  MUFU.EX2 R59, R59 ;  /* 0x0000003b003b7308 */ /* 0x000fec0000000800 */
[C---:B---3--:R-:W-:Y:S04]  /*1e320*/  HMMA.16816.F32.BF16 R12, R40.reuse, R48, R12 ;  /* 0x00000030280c723c */ /* 0x048fe8000004180c */
[----:B------:R-:W-:Y:S04]  /*1e330*/  MUFU.EX2 R75, R75 ;  /* 0x0000004b004b7308 */ /* 0x000fe80000000800 */
[C---:B------:R-:W-:Y:S01]  /*1e340*/  HMMA.16816.F32.BF16 R16, R40.reuse, R50, R16 ;  /* 0x000000322810723c */ /* 0x040fe20000041810 */
[----:B------:R-:W2:Y:S05]  /*1e350*/  LDSM.16.MT88.4 R48, [R235+0x10800] ;  /* 0x01080000eb30783b */ /* 0x000eaa0000004200 */
[----:B------:R-:W3:Y:S02]  /*1e360*/  MUFU.EX2 R80, R80 ;  /* 0x0000005000507308 */ /* 0x000ee40000000800 */
[C---:B-----5:R-:W-:Y:S08]  /*1e370*/  HMMA.16816.F32.BF16 R20, R40.reuse, R52, R20 ;  /* 0x000000342814723c */ /* 0x060ff00000041814 */
        /* <DEDUP_REMOVED lines=9> */
[----:B------:R-:W-:Y:S02]  /*1e410*/  F2FP.BF16.PACK_AB R41, R100, R95 ;  /* 0x0000005f6429723e */ /* 0x000fe400000010ff */
[----:B------:R-:W-:Y:S03]  /*1e420*/  F2FP.BF16.PACK_AB R43, R56, R89 ;  /* 0x00000059382b723e */ /* 0x000fe600000010ff */
[----:B------:R-:W-:Y:S02]  /*1e430*/  F2FP.BF16.PACK_AB R40, R58, R57 ;  /* 0x000000393a28723e */ /* 0x000fe400000010ff */
[----:B------:R-:W-:Y:S02]  /*1e440*/  F2FP.BF16.PACK_AB R42, R78, R59 ;  /* 0x0000003b4e2a723e */ /* 0x000fe400000010ff */
[----:B------:R-:W-:Y:S01]  /*1e450*/  MUFU.EX2 R74, R74 ;  /* 0x0000004a004a7308 */ /* 0x000fe20000000800 */
[----:B-1----:R-:W-:Y:S04]  /*1e460*/  F2FP.BF16.PACK_AB R39, R82, R71 ;  /* 0x000000475227723e */ /* 0x002fe800000010ff */
[C---:B--2---:R-:W-:Y:S05]  /*1e470*/  HMMA.16816.F32.BF16 R4, R40.reuse, R48, R4 ;  /* 0x000000302804723c */ /* 0x044fea0000041804 */
[----:B------:R-:W-:Y:S03]  /*1e480*/  MUFU.EX2 R72, R72 ;  /* 0x0000004800487308 */ /* 0x000fe60000000800 */
[C---:B------:R-:W-:Y:S01]  /*1e490*/  HMMA.16816.F32.BF16 R8, R40.reuse, R50, R8 ;  /* 0x000000322808723c */ /* 0x040fe20000041808 */
[----:B------:R-:W1:Y:S06]  /*1e4a0*/  LDSM.16.MT88.4 R48, [R231+0x10800] ;  /* 0x01080000e730783b */ /* 0x000e6c0000004200 */
[----:B------:R-:W2:Y:S01]  /*1e4b0*/  MUFU.EX2 R73, R73 ;  /* 0x0000004900497308 */ /* 0x000ea20000000800 */
[C---:B----4-:R-:W-:Y:S08]  /*1e4c0*/  HMMA.16816.F32.BF16 R12, R40.reuse, R52, R12 ;  /* 0x00000034280c723c */ /* 0x050ff0000004180c */
[C---:B------:R-:W-:Y:S01]  /*1e4d0*/  HMMA.16816.F32.BF16 R16, R40.reuse, R54, R16 ;  /* 0x000000362810723c */ /* 0x040fe20000041810 */
[----:B------:R-:W4:Y:S01]  /*1e4e0*/  LDSM.16.MT88.4 R52, [R235+0x11000] ;  /* 0x01100000eb34783b */ /* 0x000f220000004200 */
[----:B------:R-:W-:Y:S06]  /*1e4f0*/  MUFU.EX2 R67, R67 ;  /* 0x0000004300437308 */ /* 0x000fec0000000800 */
[C---:B---3--:R-:W-:Y:S04]  /*1e500*/  HMMA.16816.F32.BF16 R20, R40.reuse, R44, R20 ;  /* 0x0000002c2814723c */ /* 0x048fe80000041814 */
[----:B------:R-:W3:Y:S01]  /*1e510*/  MUFU.EX2 R70, R70 ;  /* 0x0000004600467308 */ /* 0x000ee20000000800 */
[----:B--2---:R-:W-:Y:S03]  /*1e520*/  F2FP.BF16.PACK_AB R38, R73, R72 ;  /* 0x000000484926723e */ /* 0x004fe600000010ff */
[C---:B------:R-:W-:Y:S01]  /*1e530*/  HMMA.16816.F32.BF16 R24, R40.reuse, R46, R24 ;  /* 0x0000002e2818723c */ /* 0x040fe20000041818 */
[----:B------:R-:W2:Y:S07]  /*1e540*/  LDSM.16.MT88.4 R44, [R233+0x11000] ;  /* 0x01100000e92c783b */ /* 0x000eae0000004200 */
[C---:B-1----:R-:W-:Y:S07]  /*1e550*/  HMMA.16816.F32.BF16 R28, R40.reuse, R48, R28 ;  /* 0x00000030281c723c */ /* 0x042fee000004181c */
[--C-:B------:R-:W-:Y:S01]  /*1e560*/  FFMA.FTZ R48, R36, c[0x0][0x23c], -R68.reuse ;  /* 0x00008f0024307a23 */ /* 0x100fe20000010844 */
[----:B------:R-:W-:Y:S01]  /*1e570*/  HMMA.16816.F32.BF16 R32, R40, R50, R32 ;  /* 0x000000322820723c */ /* 0x000fe20000041820 */
[----:B------:R-:W1:Y:S03]  /*1e580*/  LDSM.16.MT88.4 R40, [R232+0x11000] ;  /* 0x01100000e828783b */ /* 0x000e660000004200 */
[----:B------:R-:W-:Y:S01]  /*1e590*/  FFMA.FTZ R68, R3, c[0x0][0x23c], -R68 ;  /* 0x00008f0003447a23 */ /* 0x000fe20000010844 */
[----:B------:R-:W-:Y:S01]  /*1e5a0*/  F2FP.BF16.PACK_AB R36, R74, R69 ;  /* 0x000000454a24723e */ /* 0x000fe200000010ff */
[----:B------:R5:W-:Y:S01]  /*1e5b0*/  MUFU.EX2 R3, R48 ;  /* 0x0000003000037308 */ /* 0x000be20000000800 */
[----:B---3--:R-:W-:Y:S05]  /*1e5c0*/  F2FP.BF16.PACK_AB R133, R70, R67 ;  /* 0x000000434685723e */ /* 0x008fea00000010ff */
[C---:B----4-:R-:W-:Y:S04]  /*1e5d0*/  HMMA.16816.F32.BF16 R4, R36.reuse, R52, R4 ;  /* 0x000000342404723c */ /* 0x050fe80000041804 */
[----:B------:R-:W3:Y:S03]  /*1e5e0*/  MUFU.EX2 R68, R68 ;  /* 0x0000004400447308 */ /* 0x000ee60000000800 */
[----:B------:R-:W-:Y:S01]  /*1e5f0*/  FADD.FTZ R53, R167, R162 ;  /* 0x000000a2a7357221 */ /* 0x000fe20000010000 */
[C---:B------:R-:W-:Y:S04]  /*1e600*/  HMMA.16816.F32.BF16 R8, R36.reuse, R54, R8 ;  /* 0x000000362408723c */ /* 0x040fe80000041808 */
[----:B------:R-:W-:Y:S01]  /*1e610*/  FFMA.FTZ R52, R66, c[0x0][0x23c], -R65 ;  /* 0x00008f0042347a23 */ /* 0x000fe20000010841 */
[----:B------:R-:W-:Y:S01]  /*1e620*/  MOV R167, R0 ;  /* 0x0000000000a77202 */ /* 0x000fe20000000f00 */
[----:B------:R-:W-:Y:S02]  /*1e630*/  FADD.FTZ R53, R188, R53 ;  /* 0x00000035bc357221 */ /* 0x000fe40000010000 */
[C---:B--2---:R-:W-:Y:S01]  /*1e640*/  HMMA.16816.F32.BF16 R12, R36.reuse, R44, R12 ;  /* 0x0000002c240c723c */ /* 0x044fe2000004180c */
[----:B------:R-:W-:Y:S01]  /*1e650*/  MUFU.EX2 R45, R64 ;  /* 0x00000040002d7308 */ /* 0x000fe20000000800 */
[----:B-----5:R-:W2:Y:S02]  /*1e660*/  LDSM.16.MT88.4 R48, [R231+0x11000] ;  /* 0x01100000e730783b */ /* 0x020ea40000004200 */
[----:B------:R-:W-:Y:S02]  /*1e670*/  FADD.FTZ R54, R186, R53 ;  /* 0x00000035ba367221 */ /* 0x000fe40000010000 */
[----:B------:R-:W-:Y:S01]  /*1e680*/  FADD.FTZ R53, R196, R165 ;  /* 0x000000a5c4357221 */ /* 0x000fe20000010000 */
[----:B------:R-:W-:Y:S01]  /*1e690*/  MOV R165, R2 ;  /* 0x0000000200a57202 */ /* 0x000fe20000000f00 */
[--C-:B------:R-:W-:Y:S01]  /*1e6a0*/  FFMA.FTZ R44, R63, c[0x0][0x23c], -R65.reuse ;  /* 0x00008f003f2c7a23 */ /* 0x100fe20000010841 */
[C---:B------:R-:W-:Y:S02]  /*1e6b0*/  HMMA.16816.F32.BF16 R16, R36.reuse, R46, R16 ;  /* 0x0000002e2410723c */ /* 0x040fe40000041810 */
[----:B------:R-:W4:Y:S01]  /*1e6c0*/  MUFU.EX2 R52, R52 ;  /* 0x0000003400347308 */ /* 0x000f220000000800 */
[----:B------:R-:W-:Y:S01]  /*1e6d0*/  FFMA.FTZ R65, R62, c[0x0][0x23c], -R65 ;  /* 0x00008f003e417a23 */ /* 0x000fe20000010841 */
[----:B---3--:R-:W-:Y:S01]  /*1e6e0*/  F2FP.BF16.PACK_AB R135, R68, R3 ;  /* 0x000000034487723e */ /* 0x008fe200000010ff */
[----:B------:R-:W-:Y:S02]  /*1e6f0*/  FADD.FTZ R54, R187, R54 ;  /* 0x00000036bb367221 */ /* 0x000fe40000010000 */
[----:B------:R-:W-:Y:S01]  /*1e700*/  FADD.FTZ R184, R184, R53 ;  /* 0x00000035b8b87221 */ /* 0x000fe20000010000 */
[C---:B-1----:R-:W-:Y:S04]  /*1e710*/  HMMA.16816.F32.BF16 R20, R36.reuse, R40, R20 ;  /* 0x000000282414723c */ /* 0x042fe80000041814 */
[----:B------:R-:W-:Y:S01]  /*1e720*/  FADD.FTZ R53, R181, R54 ;  /* 0x00000036b5357221 */ /* 0x000fe20000010000 */
[----:B------:R-:W-:Y:S01]  /*1e730*/  MUFU.EX2 R44, R44 ;  /* 0x0000002c002c7308 */ /* 0x000fe20000000800 */
[----:B------:R-:W-:Y:S02]  /*1e740*/  FADD.FTZ R183, R183, R184 ;  /* 0x000000b8b7b77221 */ /* 0x000fe40000010000 */
[----:B------:R-:W-:Y:S01]  /*1e750*/  FADD.FTZ R53, R180, R53 ;  /* 0x00000035b4357221 */ /* 0x000fe20000010000 */
[C---:B------:R-:W-:Y:S03]  /*1e760*/  HMMA.16816.F32.BF16 R24, R36.reuse, R42, R24 ;  /* 0x0000002a2418723c */ /* 0x040fe60000041818 */
[----:B------:R-:W-:Y:S02]  /*1e770*/  FADD.FTZ R190, R190, R183 ;  /* 0x000000b7bebe7221 */ /* 0x000fe40000010000 */
[----:B------:R-:W-:Y:S01]  /*1e780*/  FADD.FTZ R178, R178, R53 ;  /* 0x00000035b2b27221 */ /* 0x000fe20000010000 */
[----:B------:R-:W1:Y:S01]  /*1e790*/  MUFU.EX2 R65, R65 ;  /* 0x0000004100417308 */ /* 0x000e620000000800 */
[----:B------:R-:W-:Y:S02]  /*1e7a0*/  FADD.FTZ R179, R179, R190 ;  /* 0x000000beb3b37221 */ /* 0x000fe40000010000 */
[----:B------:R-:W-:Y:S03]  /*1e7b0*/  FADD.FTZ R178, R185, R178 ;  /* 0x000000b2b9b27221 */ /* 0x000fe60000010000 */
[----:B------:R-:W-:Y:S01]  /*1e7c0*/  FADD.FTZ R40, R176, R179 ;  /* 0x000000b3b0287221 */ /* 0x000fe20000010000 */
[----:B----4-:R-:W-:Y:S01]  /*1e7d0*/  F2FP.BF16.PACK_AB R132, R45, R52 ;  /* 0x000000342d84723e */ /* 0x010fe200000010ff */
[----:B------:R-:W-:Y:S02]  /*1e7e0*/  FADD.FTZ R171, R171, R178 ;  /* 0x000000b2abab7221 */ /* 0x000fe40000010000 */
[----:B------:R-:W-:Y:S01]  /*1e7f0*/  FADD.FTZ R40, R175, R40 ;  /* 0x00000028af287221 */ /* 0x000fe20000010000 */
[C---:B--2---:R-:W-:Y:S03]  /*1e800*/  HMMA.16816.F32.BF16 R28, R36.reuse, R48, R28 ;  /* 0x00000030241c723c */ /* 0x044fe6000004181c */
[----:B------:R-:W-:Y:S02]  /*1e810*/  FADD.FTZ R171, R172, R171 ;  /* 0x000000abacab7221 */ /* 0x000fe40000010000 */
[----:B------:R-:W-:Y:S02]  /*1e820*/  FADD.FTZ R41, R173, R40 ;  /* 0x00000028ad297221 */ /* 0x000fe40000010000 */
[----:B------:R-:W-:Y:S01]  /*1e830*/  FADD.FTZ R170, R170, R171 ;  /* 0x000000abaaaa7221 */ /* 0x000fe20000010000 */
[----:B------:R-:W-:Y:S04]  /*1e840*/  HMMA.16816.F32.BF16 R32, R36, R50, R32 ;  /* 0x000000322420723c */ /* 0x000fe80000041820 */
[----:B------:R-:W-:Y:S01]  /*1e850*/  FADD.FTZ R41, R182, R41 ;  /* 0x00000029b6297221 */ /* 0x000fe20000010000 */
[----:B-1----:R-:W-:Y:S01]  /*1e860*/  F2FP.BF16.PACK_AB R134, R65, R44 ;  /* 0x0000002c4186723e */ /* 0x002fe200000010ff */
[----:B------:R-:W-:Y:S02]  /*1e870*/  FADD.FTZ R170, R177, R170 ;  /* 0x000000aab1aa7221 */ /* 0x000fe40000010000 */
[----:B------:R-:W-:Y:S04]  /*1e880*/  FADD.FTZ R168, R168, R41 ;  /* 0x00000029a8a87221 */ /* 0x000fe80000010000 */
        /* <DEDUP_REMOVED lines=48> */
[----:B------:R-:W-:-:S05]  /*1eb90*/  @P0 BRA `(.L_x_2512) ;  /* 0xffff7cc000000947 */ /* 0x000fca000383ffff */
.L_x_2508:
        /* <DEDUP_REMOVED lines=10> */
[----:B--2---:R-:W-:Y:S01]  /*1ec40*/  FADD.FTZ R6, R3, R6 ;  /* 0x0000000603067221 */ /* 0x004fe20000010000 */
[----:B-1----:R-:W-:Y:S01]  /*1ec50*/  SHF.R.S32.HI R3, RZ, 0x1f, R4 ;  /* 0x0000001fff037819 */ /* 0x002fe20000011404 */
[----:B---3--:R-:W-:-:S03]  /*1ec60*/  FADD.FTZ R5, R10, R5 ;  /* 0x000000050a057221 */ /* 0x008fc60000010000 */
[----:B------:R-:W-:Y:S02]  /*1ec70*/  LEA.HI R9, R3, R4, RZ, 0x2 ;  /* 0x0000000403097211 */ /* 0x000fe400078f10ff */
[----:B------:R-:W-:Y:S02]  /*1ec80*/  FSETP.NE.FTZ.AND P4, PT, R6, RZ, PT ;  /* 0x000000ff0600720b */ /* 0x000fe40003f95000 */
[--C-:B------:R-:W-:Y:S02]  /*1ec90*/  SHF.R.S32.HI R11, RZ, 0x2, R9.reuse ;  /* 0x00000002ff0b7819 */ /* 0x100fe40000011409 */
[----:B------:R-:W-:Y:S02]  /*1eca0*/  SHF.R.S32.HI R10, RZ, 0x1f, R9 ;  /* 0x0000001fff0a7819 */ /* 0x000fe40000011409 */
[----:B------:R-:W-:Y:S02]  /*1ecb0*/  FSETP.NE.FTZ.AND P3, PT, R5, RZ, PT ;  /* 0x000000ff0500720b */ /* 0x000fe40003f75000 */
[----:B------:R-:W-:-:S02]  /*1ecc0*/  LEA.HI R10, R10, R11, RZ, 0x3 ;  /* 0x0000000b0a0a7211 */ /* 0x000fc400078f18ff */
[----:B------:R-:W-:Y:S02]  /*1ecd0*/  LOP3.LUT R9, R9, 0x3ffffffc, RZ, 0xc0, !PT ;  /* 0x3ffffffc09097812 */ /* 0x000fe400078ec0ff */
[----:B------:R-:W-:Y:S01]  /*1ece0*/  LOP3.LUT R10, R10, 0xfffffff8, RZ, 0xc0, !PT ;  /* 0xfffffff80a0a7812 */ /* 0x000fe200078ec0ff */
[----:B------:R-:W1:Y:S01]  /*1ecf0*/  @P4 MUFU.RCP R7, R6 ;  /* 0x0000000600074308 */ /* 0x000e620000001000 */
[----:B------:R-:W-:Y:S02]  /*1ed00*/  IADD3 R14, -R9, R4, RZ ;  /* 0x00000004090e7210 */ /* 0x000fe40007ffe1ff */
[----:B------:R-:W-:Y:S02]  /*1ed10*/  IADD3 R10, R11, -R10, RZ ;  /* 0x8000000a0b0a7210 */ /* 0x000fe40007ffe0ff */
[----:B------:R-:W-:Y:S02]  /*1ed20*/  LEA.HI R11, R3, R4, RZ, 0x5 ;  /* 0x00000004030b7211 */ /* 0x000fe400078f28ff */
[C---:B------:R-:W-:Y:S01]  /*1ed30*/  LOP3.LUT R9, R10.reuse, 0x1, RZ, 0xc0, !PT ;  /* 0x000000010a097812 */ /* 0x040fe200078ec0ff */
[----:B------:R-:W-:Y:S01]  /*1ed40*/  IMAD.SHL.U32 R12, R10, 0x40, RZ ;  /* 0x000000400a0c7824 */ /* 0x000fe200078e00ff */
[----:B------:R-:W2:Y:S01]  /*1ed50*/  @P3 MUFU.RCP R8, R5 ;  /* 0x0000000500083308 */ /* 0x000ea20000001000 */
[----:B------:R-:W-:-:S02]  /*1ed60*/  SHF.R.S32.HI R13, RZ, 0x5, R11 ;  /* 0x00000005ff0d7819 */ /* 0x000fc4000001140b */
[----:B------:R-:W-:Y:S02]  /*1ed70*/  ISETP.NE.U32.AND P0, PT, R9, 0x1, PT ;  /* 0x000000010900780c */ /* 0x000fe40003f05070 */
[----:B------:R-:W-:Y:S01]  /*1ed80*/  LOP3.LUT R12, R12, 0x1c0, RZ, 0xc0, !PT ;  /* 0x000001c00c0c7812 */ /* 0x000fe200078ec0ff */
[----:B------:R-:W-:Y:S01]  /*1ed90*/  IMAD R14, R13, 0x200, R14 ;  /* 0x000002000d0e7824 */ /* 0x000fe200078e020e */
[----:B------:R-:W-:Y:S01]  /*1eda0*/  R2P PR, R10, 0x6 ;  /* 0x000000060a007804 */ /* 0x000fe20000000000 */
[C---:B-1----:R-:W-:Y:S01]  /*1edb0*/  FMUL.FTZ R160, R7.reuse, R160 ;  /* 0x000000a007a07220 */ /* 0x042fe20000410000 */
[----:B------:R-:W-:Y:S01]  /*1edc0*/  LEA.HI R15, R12, R12, RZ, 0x1d ;  /* 0x0000000c0c0f7211 */ /* 0x000fe200078fe8ff */
[C---:B------:R-:W-:Y:S01]  /*1edd0*/  FMUL.FTZ R161, R7.reuse, R161 ;  /* 0x000000a107a17220 */ /* 0x040fe20000410000 */
[----:B------:R-:W-:Y:S01]  /*1ede0*/  MOV R9, 0xfffffff0 ;  /* 0xfffffff000097802 */ /* 0x000fe20000000f00 */
[----:B------:R-:W-:Y:S01]  /*1edf0*/  FMUL.FTZ R156, R7, R156 ;  /* 0x0000009c079c7220 */ /* 0x000fe20000410000 */
[----:B------:R-:W-:Y:S01]  /*1ee00*/  MOV R10, 0x20 ;  /* 0x00000020000a7802 */ /* 0x000fe20000000f00 */
[----:B------:R-:W-:Y:S01]  /*1ee10*/  IMAD.U32 R14, R14, 0x2, R15 ;  /* 0x000000020e0e7824 */ /* 0x000fe200078e000f */
[----:B------:R-:W-:Y:S01]  /*1ee20*/  SEL R9, R9, 0x10, !P0 ;  /* 0x0000001009097807 */ /* 0x000fe20004000000 */
[C---:B--2---:R-:W-:Y:S01]  /*1ee30*/  FMUL.FTZ R163, R8.reuse, R163 ;  /* 0x000000a308a37220 */ /* 0x044fe20000410000 */
[----:B------:R-:W-:Y:S01]  /*1ee40*/  F2FP.BF16.PACK_AB R160, R161, R160 ;  /* 0x000000a0a1a0723e */ /* 0x000fe200000010ff */
[----:B------:R-:W-:Y:S01]  /*1ee50*/  FMUL.FTZ R162, R8, R162 ;  /* 0x000000a208a27220 */ /* 0x000fe20000410000 */
[----:B------:R-:W-:Y:S01]  /*1ee60*/  SEL R10, R10, 0xffffffe0, !P1 ;  /* 0xffffffe00a0a7807 */ /* 0x000fe20004800000 */
[----:B------:R-:W-:Y:S01]  /*1ee70*/  IMAD.SHL.U32 R15, R14, 0x2, RZ ;  /* 0x000000020e0f7824 */ /* 0x000fe200078e00ff */
[----:B------:R-:W1:Y:S01]  /*1ee80*/  @P4 MUFU.LG2 R12, R6 ;  /* 0x00000006000c4308 */ /* 0x000e620000000c00 */
[----:B------:R-:W-:Y:S01]  /*1ee90*/  FMUL.FTZ R157, R7, R157 ;  /* 0x0000009d079d7220 */ /* 0x000fe20000410000 */
[----:B------:R-:W-:Y:S01]  /*1eea0*/  F2FP.BF16.PACK_AB R162, R163, R162 ;  /* 0x000000a2a3a2723e */ /* 0x000fe200000010ff */
[C---:B------:R-:W-:Y:S01]  /*1eeb0*/  FMUL.FTZ R159, R8.reuse, R159 ;  /* 0x0000009f089f7220 */ /* 0x040fe20000410000 */
        /* <DEDUP_REMOVED lines=10> */
[----:B------:R-:W-:Y:S01]  /*1ef60*/  STS [R15], R160 ;  /* 0x000000a00f007388 */ /* 0x000fe20000000800 */
[----:B------:R-:W-:Y:S01]  /*1ef70*/  FMUL.FTZ R148, R7, R148 ;  /* 0x0000009407947220 */ /* 0x000fe20000410000 */
[----:B------:R-:W-:Y:S01]  /*1ef80*/  IADD3 R21, R15, R10, RZ ;  /* 0x0000000a0f157210 */ /* 0x000fe20007ffe0ff */
[----:B------:R-:W-:Y:S01]  /*1ef90*/  FMUL.FTZ R149, R7, R149 ;  /* 0x0000009507957220 */ /* 0x000fe20000410000 */
[----:B------:R2:W-:Y:S01]  /*1efa0*/  STS [R15+0x400], R162 ;  /* 0x000400a20f007388 */ /* 0x0005e20000000800 */
[C---:B------:R-:W-:Y:S01]  /*1efb0*/  FMUL.FTZ R151, R8.reuse, R151 ;  /* 0x0000009708977220 */ /* 0x040fe20000410000 */
[----:B------:R-:W-:Y:S01]  /*1efc0*/  F2FP.BF16.PACK_AB R152, R153, R152 ;  /* 0x000000989998723e */ /* 0x000fe200000010ff */
[C---:B------:R-:W-:Y:S01]  /*1efd0*/  FMUL.FTZ R150, R8.reuse, R150 ;  /* 0x0000009608967220 */ /* 0x040fe20000410000 */
[----:B------:R-:W-:Y:S01]  /*1efe0*/  F2FP.BF16.PACK_AB R154, R155, R154 ;  /* 0x0000009a9b9a723e */ /* 0x000fe200000010ff */
        /* <DEDUP_REMOVED lines=20> */
[----:B------:R-:W-:Y:S01]  /*1f130*/  FMUL.FTZ R132, R7, R132 ;  /* 0x0000008407847220 */ /* 0x000fe20000410000 */
[----:B--2---:R-:W-:Y:S01]  /*1f140*/  IADD3 R15, R9, R19, RZ ;  /* 0x00000013090f7210 */ /* 0x004fe20007ffe0ff */
[C---:B------:R-:W-:Y:S01]  /*1f150*/  FMUL.FTZ R139, R8.reuse, R139 ;  /* 0x0000008b088b7220 */ /* 0x040fe20000410000 */
[----:B------:R-:W-:Y:S01]  /*1f160*/  F2FP.BF16.PACK_AB R136, R137, R136 ;  /* 0x000000888988723e */ /* 0x000fe200000010ff */
[C---:B------:R-:W-:Y:S01]  /*1f170*/  FMUL.FTZ R138, R8.reuse, R138 ;  /* 0x0000008a088a7220 */ /* 0x040fe20000410000 */
[----:B------:R-:W-:Y:S01]  /*1f180*/  STS [R21+0x400], R154 ;  /* 0x0004009a15007388 */ /* 0x000fe20000000800 */
[C---:B------:R-:W-:Y:S01]  /*1f190*/  FMUL.FTZ R135, R8.reuse, R135 ;  /* 0x0000008708877220 */ /* 0x040fe20000410000 */
[----:B------:R-:W2:Y:S01]  /*1f1a0*/  @P3 MUFU.LG2 R5, R5 ;  /* 0x0000000500053308 */ /* 0x000ea20000000c00 */
[----:B------:R-:W-:Y:S01]  /*1f1b0*/  FMUL.FTZ R7, R7, R133 ;  /* 0x0000008507077220 */ /* 0x000fe20000410000 */
[----:B------:R-:W-:Y:S01]  /*1f1c0*/  F2FP.BF16.PACK_AB R138, R139, R138 ;  /* 0x0000008a8b8a723e */ /* 0x000fe200000010ff */
[----:B------:R-:W-:Y:S01]  /*1f1d0*/  FMUL.FTZ R8, R8, R134 ;  /* 0x0000008608087220 */ /* 0x000fe20000410000 */
[----:B------:R-:W-:Y:S01]  /*1f1e0*/  ISETP.NE.AND P0, PT, RZ, UR4, PT ;  /* 0x00000004ff007c0c */ /* 0x000fe2000bf05270 */
[----:B------:R-:W-:Y:S01]  /*1f1f0*/  IMAD.IADD R23, R17, 0x1, R10 ;  /* 0x0000000111177824 */ /* 0x000fe200078e020a */
[----:B------:R-:W-:Y:S01]  /*1f200*/  F2FP.BF16.PACK_AB R7, R7, R132 ;  /* 0x000000840707723e */ /* 0x000fe200000010ff */
[----:B------:R-:W-:Y:S01]  /*1f210*/  IMAD.IADD R10, R10, 0x1, R15 ;  /* 0x000000010a0a7824 */ /* 0x000fe200078e020f */
[----:B------:R-:W-:Y:S01]  /*1f220*/  F2FP.BF16.PACK_AB R8, R135, R8 ;  /* 0x000000088708723e */ /* 0x000fe200000010ff */
[----:B-1----:R-:W-:Y:S01]  /*1f230*/  @P4 FMUL.FTZ R17, R12, 0.69314718246459960938 ;  /* 0x3f3172180c114820 */ /* 0x002fe20000410000 */
[----:B------:R-:W-:Y:S01]  /*1f240*/  STS [R23], R148 ;  /* 0x0000009417007388 */ /* 0x000fe20000000800 */
[----:B------:R-:W-:-:S02]  /*1f250*/  MOV R6, 0x7f800000 ;  /* 0x7f80000000067802 */ /* 0x000fc40000000f00 */
[----:B------:R-:W-:Y:S01]  /*1f260*/  MOV R9, 0x7f800000 ;  /* 0x7f80000000097802 */ /* 0x000fe20000000f00 */
[----:B------:R-:W-:Y:S01]  /*1f270*/  STS [R23+0x400], R150 ;  /* 0x0004009617007388 */ /* 0x000fe20000000800 */
[----:B------:R-:W-:-:S03]  /*1f280*/  @P4 FFMA.FTZ R6, R2, c[0x0][0x238], R17 ;  /* 0x00008e0002064a23 */ /* 0x000fc60000010011 */
[----:B------:R-:W-:Y:S04]  /*1f290*/  STS [R19], R144 ;  /* 0x0000009013007388 */ /* 0x000fe80000000800 */
[----:B------:R-:W-:Y:S04]  /*1f2a0*/  STS [R19+0x400], R146 ;  /* 0x0004009213007388 */ /* 0x000fe80000000800 */
[----:B------:R-:W-:Y:S04]  /*1f2b0*/  STS [R15], R140 ;  /* 0x0000008c0f007388 */ /* 0x000fe80000000800 */
[----:B------:R2:W-:Y:S04]  /*1f2c0*/  STS [R15+0x400], R142 ;  /* 0x0004008e0f007388 */ /* 0x0005e80000000800 */
[----:B------:R1:W-:Y:S04]  /*1f2d0*/  STS [R25], R136 ;  /* 0x0000008819007388 */ /* 0x0003e80000000800 */
[----:B------:R1:W-:Y:S04]  /*1f2e0*/  STS [R25+0x400], R138 ;  /* 0x0004008a19007388 */ /* 0x0003e80000000800 */
[----:B------:R1:W-:Y:S04]  /*1f2f0*/  STS [R10], R7 ;  /* 0x000000070a007388 */ /* 0x0003e80000000800 */
[----:B------:R1:W-:Y:S01]  /*1f300*/  STS [R10+0x400], R8 ;  /* 0x000400080a007388 */ /* 0x0003e20000000800 */
[----:B--2---:R-:W-:-:S04]  /*1f310*/  @P3 FMUL.FTZ R15, R5, 0.69314718246459960938 ;  /* 0x3f317218050f3820 */ /* 0x004fc80000410000 */
[----:B------:R-:W-:Y:S01]  /*1f320*/  @P3 FFMA.FTZ R9, R0, c[0x0][0x238], R15 ;  /* 0x00008e0000093a23 */ /* 0x000fe2000001000f */
[----:B------:R-:W-:Y:S05]  /*1f330*/  @!P0 BRA `(.L_x_2513) ;  /* 0x0000009000008947 */ /* 0x000fea0003800000 */
[----:B------:R-:W2:Y:S01]  /*1f340*/  S2UR UR4, SR_CTAID.Y ;  /* 0x00000000000479c3 */ /* 0x000ea20000002600 */
[----:B------:R-:W-:Y:S02]  /*1f350*/  ULDC UR6, c[0x0][0x214] ;  /* 0x0000850000067ab9 */ /* 0x000fe40000000800 */
[----:B------:R-:W-:Y:S02]  /*1f360*/  UISETP.NE.AND UP0, UPT, UR14, -0x1, UPT ;  /* 0xffffffff0e00788c */ /* 0x000fe4000bf05270 */
[----:B------:R-:W-:-:S03]  /*1f370*/  ULDC UR9, c[0x0][0x234] ;  /* 0x00008d0000097ab9 */ /* 0x000fc60000000800 */
[----:B------:R-:W3:Y:S01]  /*1f380*/  S2UR UR8, SR_CTAID.Z ;  /* 0x00000000000879c3 */ /* 0x000ee20000002700 */
[----:B--2---:R-:W-:-:S04]  /*1f390*/  UIMAD UR6, UR4, UR6, URZ ;  /* 0x00000006040672a4 */ /* 0x004fc8000f8e023f */
[----:B------:R-:W-:-:S04]  /*1f3a0*/  USEL UR6, UR6, UR14, !UP0 ;  /* 0x0000000e06067287 */ /* 0x000fc8000c000000 */
[----:B---3--:R-:W-:Y:S01]  /*1f3b0*/  UIMAD UR9, UR8, UR9, UR6 ;  /* 0x00000009080972a4 */ /* 0x008fe2000f8e0206 */
[----:B------:R-:W-:Y:S05]  /*1f3c0*/  BRA `(.L_x_2514) ;  /* 0x0000006000007947 */ /* 0x000fea0003800000 */
.L_x_2513:
[----:B------:R-:W2:Y:S01]  /*1f3d0*/  S2UR UR8, SR_CTAID.Z ;  /* 0x00000000000879c3 */ /* 0x000ea20000002700 */
[----:B------:R-:W-:Y:S02]  /*1f3e0*/  ULDC UR6, c[0x0][0x1c0] ;  /* 0x0000700000067ab9 */ /* 0x000fe40000000800 */
[----:B------:R-:W-:-:S05]  /*1f3f0*/  ULDC UR9, c[0x0][0x214] ;  /* 0x0000850000097ab9 */ /* 0x000fca0000000800 */
[----:B------:R-:W2:Y:S02]  /*1f400*/  S2UR UR4, SR_CTAID.Y ;  /* 0x00000000000479c3 */ /* 0x000ea40000002600 */
[----:B--2---:R-:W-:-:S04]  /*1f410*/  UIMAD UR6, UR4, UR6, UR8 ;  /* 0x00000006040672a4 */ /* 0x004fc8000f8e0208 */
[----:B------:R-:W-:Y:S02]  /*1f420*/  UIMAD UR9, UR6, UR9, URZ ;  /* 0x00000009060972a4 */ /* 0x000fe4000f8e023f */
.L_x_2514:
[----:B------:R-:W-:Y:S01]  /*1f430*/  BAR.SYNC.DEFER_BLOCKING 0x0 ;  /* 0x0000000000007b1d */ /* 0x000fe20000010000 */
[----:B------:R-:W-:Y:S01]  /*1f440*/  LOP3.LUT R5, R11, 0xffffffe0, RZ, 0xc0, !PT ;  /* 0xffffffe00b057812 */ /* 0x000fe200078ec0ff */
[----:B------:R-:W-:Y:S01]  /*1f450*/  USHF.R.S32.HI UR11, URZ, 0x1f, UR4 ;  /* 0x0000001f3f0b7899 */ /* 0x000fe20008011404 */
[----:B------:R-:W-:Y:S01]  /*1f460*/  SHF.R.S32.HI R2, RZ, 0x1f, R13 ;  /* 0x0000001fff027819 */ /* 0x000fe2000001140d */
        /* <DEDUP_REMOVED lines=16> */
[----:B-1----:R1:W2:Y:S01]  /*1f570*/  LDS.128 R24, [R242] ;  /* 0x00000000f2187984 */ /* 0x0022a20000000c00 */
        /* <DEDUP_REMOVED lines=20> */
.L_x_2516:
[----:B------:R-:W-:Y:S05]  /*1f6c0*/  BSYNC B0 ;  /* 0x0000000000007941 */ /* 0x000fea0003800000 */
.L_x_2515:
        /* <DEDUP_REMOVED lines=36> */
.L_x_2518:
[----:B------:R-:W-:Y:S05]  /*1f910*/  BSYNC B0 ;  /* 0x0000000000007941 */ /* 0x000fea0003800000 */
.L_x_2517:
        /* <DEDUP_REMOVED lines=15> */
.L_x_2520:
[----:B------:R-:W-:Y:S05]  /*1fa10*/  BSYNC B0 ;  /* 0x0000000000007941 */ /* 0x000fea0003800000 */
.L_x_2519:
        /* <DEDUP_REMOVED lines=15> */
.L_x_2522:
[----:B------:R-:W-:Y:S05]  /*1fb10*/  BSYNC B0 ;  /* 0x0000000000007941 */ /* 0x000fea0003800000 */
.L_x_2521:
        /* <DEDUP_REMOVED lines=15> */
.L_x_2523:
        /* <DEDUP_REMOVED lines=15> */
.L_x_7879:


//--------------------- .text._ZN5flash24flash_fwd_splitkv_kernelI23Flash_fwd_kernel_traitsILi64ELi64ELi256ELi4ELb0ELb0EN7cutlass10bfloat16_tE19Flash_kernel_traitsILi64ELi64ELi256ELi4ES3_EELb1ELb0ELb0ELb0ELb1ELb0ELb0ELb1EEEvNS_16Flash_fwd_paramsE --------------------------
	.section	.text._ZN5flash24flash_fwd_splitkv_kernelI23Flash_fwd_kernel_traitsILi64ELi64ELi256ELi4ELb0ELb0EN7cutlass10bfloat16_tE19Flash_kernel_traitsILi64ELi64ELi256ELi4ES3_EELb1ELb0ELb0ELb0ELb1ELb0ELb0ELb1EEEvNS_16Flash_fwd_paramsE,"ax",@progbits
	.sectioninfo	@"SHI_REGISTERS=255"
	.align	128
        .global         _ZN5flash24flash_fwd_splitkv_kernelI23Flash_fwd_kernel_traitsILi64ELi64ELi256ELi4ELb0ELb0EN7cutlass10bfloat16_tE19Flash_kernel_traitsILi64ELi64ELi256ELi4ES3_EELb1ELb0ELb0ELb0ELb1ELb0ELb0ELb1EEEvNS_16Flash_fwd_paramsE
        .type           _ZN5flash24flash_fwd_splitkv_kernelI23Flash_fwd_kernel_traitsILi64ELi64ELi256ELi4ELb0ELb0EN7cutlass10bfloat16_tE19Flash_kernel_traitsILi64ELi64ELi256ELi4ES3_EELb1ELb0ELb0ELb0ELb1ELb0ELb0ELb1EEEvNS_16Flash_fwd_paramsE,@function
        .size           _ZN5flash24flash_fwd_splitkv_kernelI23Flash_fwd_kernel_traitsILi64ELi64ELi256ELi4ELb0ELb0EN7cutlass10bfloat16_tE19Flash_kernel_traitsILi64ELi64ELi256ELi4ES3_EELb1ELb0ELb0ELb0ELb1ELb0ELb0ELb1EEEvNS_16Flash_fwd_paramsE,(.L_x_7821 - _ZN5flash24flash_fwd_splitkv_kernelI23Flash_fwd_kernel_traitsILi64ELi64ELi256ELi4ELb0ELb0EN7cutlass10bfloat16_tE19Flash_kernel_traitsILi64ELi64ELi256ELi4ES3_EELb1ELb0ELb0ELb0ELb1ELb0ELb0ELb1EEEvNS_16Flash_fwd_paramsE)
        .other          _ZN5flash24flash_fwd_splitkv_kernelI23Flash_fwd_kernel_traitsILi64ELi64ELi256ELi4ELb0ELb0EN7cutlass10bfloat16_tE19Flash_kernel_traitsILi64ELi64ELi256ELi4ES3_EELb1ELb0ELb0ELb0ELb1ELb0ELb0ELb1EEEvNS_16Flash_fwd_paramsE,@"STO_CUDA_ENTRY STV_DEFAULT"
_ZN5flash24flash_fwd_splitkv_kernelI23Flash_fwd_kernel_traitsILi64ELi64ELi256ELi4ELb0ELb0EN7cutlass10bfloat16_tE19Flash_kernel_traitsILi64ELi64ELi256ELi4ES3_EELb1ELb0ELb0ELb0ELb1ELb0ELb0ELb1EEEvNS_16Flash_fwd_paramsE:
.text._ZN5flash24flash_fwd_splitkv_kernelI23Flash_fwd_kernel_traitsILi64ELi64ELi256ELi4ELb0ELb0EN7cutlass10bfloat16_tE19Flash_kernel_traitsILi64ELi64ELi256ELi4ES3_EELb1ELb0ELb0ELb0ELb1ELb0ELb0ELb1EEEvNS_16Flash_fwd_paramsE:
[----:B------:R-:W-:Y:S02]  /*0000*/  MOV R1, c[0x0][0x28] ;  /* 0x00000a0000017a02 */ /* 0x000fe40000000f00 */
[----:B------:R-:W1:Y:S01]  /*0010*/  S2R R241, SR_CTAID.X ;  /* 0x0000000000f17919 */ /* 0x000e620000002500 */
[----:B------:R-:W-:Y:S01]  /*0020*/  ULDC.64 UR4, c[0x0][0x40] ;  /* 0x0000100000047ab9 */ /* 0x000fe20000000a00 */
[----:B------:R-:W-:Y:S01]  /*0030*/  BSSY B3, `(.L_x_2524) ;  /* 0x0000008000037945 */ /* 0x000fe20003800000 */
[----:B------:R-:W-:Y:S01]  /*0040*/  UIADD3 UR4, UP0, UR4, 0x160, URZ ;  /* 0x0000016004047890 */ /* 0x000fe2000ff1e03f */
[----:B------:R-:W2:Y:S01]  /*0050*/  S2R R240, SR_CTAID.Y ;  /* 0x0000000000f07919 */ /* 0x000ea20000002600 */
[----:B------:R-:W-:Y:S02]  /*0060*/  IADD3 R1, R1, -0x20, RZ ;  /* 0xffffffe001017810 */ /* 0x000fe40007ffe0ff */
[----:B------:R-:W-:Y:S01]  /*0070*/  MOV R238, 0xb0 ;  /* 0x000000b000ee7802 */ /* 0x000fe20000000f00 */
[----:B------:R-:W3:Y:S01]  /*0080*/  S2R R239, SR_CTAID.Z ;  /* 0x0000000000ef7919 */ /* 0x000ee20000002700 */
[----:B------:R-:W-:-:S07]  /*0090*/  UIADD3.X UR5, URZ, UR5, URZ, UP0, !UPT ;  /* 0x000000053f057290 */ /* 0x000fce00087fe43f */
[----:B-123--:R-:W-:Y:S05]  /*00a0*/  CALL.REL.NOINC `($_ZN5flash24flash_fwd_splitkv_kernelI23Flash_fwd_kernel_traitsILi64ELi64ELi256ELi4ELb0ELb0EN7cutlass10bfloat16_tE19Flash_kernel_traitsILi64ELi64ELi256ELi4ES3_EELb1ELb0ELb0ELb0ELb1ELb0ELb0ELb1EEEvNS_16Flash_fwd_paramsE$_ZN5flash30compute_attn_1rowblock_splitkvI23Flash_fwd_kernel_traitsILi64ELi64ELi256ELi4ELb0ELb0EN7cutlass10bfloat16_tE19Flash_kernel_traitsILi64ELi64ELi256ELi4ES3_EELb1ELb0ELb0ELb0ELb1ELb0ELb0ELb1ENS_16Flash_fwd_paramsEEEvRKT8_iiiii) ;  /* 0x0000002000007944 */ /* 0x00efea0003c00000 */
[----:B------:R-:W-:Y:S05]  /*00b0*/  BSYNC B3 ;  /* 0x0000000000037941 */ /* 0x000fea0003800000 */
.L_x_2524:
[----:B------:R-:W-:Y:S05]  /*00c0*/  EXIT ;  /* 0x000000000000794d */ /* 0x000fea0003800000 */
        .type           $_ZN5flash24flash_fwd_splitkv_kernelI23Flash_fwd_kernel_traitsILi64ELi64ELi256ELi4ELb0ELb0EN7cutlass10bfloat16_tE19Flash_kernel_traitsILi64ELi64ELi256ELi4ES3_EELb1ELb0ELb0ELb0ELb1ELb0ELb0ELb1EEEvNS_16Flash_fwd_paramsE$_ZN5flash30compute_attn_1rowblock_splitkvI23Flash_fwd_kernel_traitsILi64ELi64ELi256ELi4ELb0ELb0EN7cutlass10bfloat16_tE19Flash_kernel_traitsILi64ELi64ELi256ELi4ES3_EELb1ELb0ELb0ELb0ELb1ELb0ELb0ELb1ENS_16Flash_fwd_paramsEEEvRKT8_iiiii,@function
        .size           $_ZN5flash24flash_fwd_splitkv_kernelI23Flash_fwd_kernel_traitsILi64ELi64ELi256ELi4ELb0ELb0EN7cutlass10bfloat16_tE19Flash_kernel_traitsILi64ELi64ELi256ELi4ES3_EELb1ELb0ELb0ELb0ELb1ELb0ELb0ELb1EEEvNS_16Flash_fwd_paramsE$_ZN5flash30compute_attn_1rowblock_splitkvI23Flash_fwd_kernel_traitsILi64ELi64ELi256ELi4ELb0ELb0EN7cutlass10bfloat16_tE19Flash_kernel_traitsILi64ELi64ELi256ELi4ES3_EELb1ELb0ELb0ELb0ELb1ELb0ELb0ELb1ENS_16Flash_fwd_paramsEEEvRKT8_iiiii,($__internal_18_$__cuda_sm70_shflsync_bfly_p - $_ZN5flash24flash_fwd_splitkv_kernelI23Flash_fwd_kernel_traitsILi64ELi64ELi256ELi4ELb0ELb0EN7cutlass10bfloat16_tE19Flash_kernel_traitsILi64ELi64ELi256ELi4ES3_EELb1ELb0ELb0ELb0ELb1ELb0ELb0ELb1EEEvNS_16Flash_fwd_paramsE$_ZN5flash30compute_attn_1rowblock_splitkvI23Flash_fwd_kernel_traitsILi64ELi64ELi256ELi4ELb0ELb0EN7cutlass10bfloat16_tE19Flash_kernel_traitsILi64ELi64ELi256ELi4ES3_EELb1ELb0ELb0ELb0ELb1ELb0ELb0ELb1ENS_16Flash_fwd_paramsEEEvRKT8_iiiii)
$_ZN5flash24flash_fwd_splitkv_kernelI23Flash_fwd_kernel_traitsILi64ELi64ELi256ELi4ELb0ELb0EN7cutlass10bfloat16_tE19Flash_kernel_traitsILi64ELi64ELi256ELi4ES3_EELb1ELb0ELb0ELb0ELb1ELb0ELb0ELb1EEEvNS_16Flash_fwd_paramsE$_ZN5flash30compute_attn_1rowblock_splitkvI23Flash_fwd_kernel_traitsILi64ELi64ELi256ELi4ELb0ELb0EN7cutlass10bfloat16_tE19Flash_kernel_traitsILi64ELi64ELi256ELi4ES3_EELb1ELb0ELb0ELb0ELb1ELb0ELb0ELb1ENS_16Flash_fwd_paramsEEEvRKT8_iiiii:
[----:B------:R-:W-:Y:S01]  /*00d0*/  IMAD.U32 R10, RZ, RZ, UR4 ;  /* 0x00000004ff0a7e24 */ /* 0x000fe2000f8e00ff */
[----:B------:R-:W-:Y:S01]  /*00e0*/  ULDC.64 UR6, c[0x0][0x118] ;  /* 0x0000460000067ab9 */ /* 0x000fe20000000a00 */
[----:B------:R-:W-:-:S05]  /*00f0*/  IMAD.U32 R11, RZ, RZ, UR5 ;  /* 0x00000005ff0b7e24 */ /* 0x000fca000f8e00ff */
[----:B------:R-:W2:Y:S04]  /*0100*/  LD.E.64 R4, [R10.64+0xe0] ;  /* 0x0000e0060a047980 */ /* 0x000ea8000c101b00 */
[----:B------:R-:W3:Y:S01]  /*0110*/  LD.E.64 R2, [R10.64+0xe8] ;  /* 0x0000e8060a027980 */ /* 0x000ee2000c101b00 */
[----:B------:R-:W-:Y:S02]  /*0120*/  MOV R243, 0xffffffff ;  /* 0xffffffff00f37802 */ /* 0x000fe40000000f00 */
[----:B--2---:R-:W-:-:S04]  /*0130*/  ISETP.NE.U32.AND P1, PT, R4, RZ, PT ;  /* 0x000000ff0400720c */ /* 0x004fc80003f25070 */
[----:B------:R-:W-:Y:S01]  /*0140*/  ISETP.NE.AND.EX P1, PT, R5, RZ, PT, P1 ;  /* 0x000000ff0500720c */ /* 0x000fe20003f25310 */
[----:B------:R-:W-:-:S12]  /*0150*/  IMAD.WIDE R4, R240, 0x4, R4 ;  /* 0x00000004f0047825 */ /* 0x000fd800078e0204 */
[----:B------:R1:W5:Y:S01]  /*0160*/  @P1 LD.E R243, [R4.64] ;  /* 0x0000000604f31980 */ /* 0x000362000c101900 */
[----:B---3--:R-:W-:Y:S01]  /*0170*/  ISETP.NE.U32.AND P0, PT, R2, RZ, PT ;  /* 0x000000ff0200720c */ /* 0x008fe20003f05070 */
        /* <DEDUP_REMOVED lines=9> */
.L_x_2526:
[----:B------:R-:W-:Y:S05]  /*0210*/  BSYNC B0 ;  /* 0x0000000000007941 */ /* 0x000fea0003800000 */
.L_x_2525:
[----:B------:R-:W3:Y:S04]  /*0220*/  LD.E.64 R16, [R10.64+0xf0] ;  /* 0x0000f0060a107980 */ /* 0x000ee8000c101b00 */
[----:B------:R-:W4:Y:S01]  /*0230*/  @P1 LD.E R242, [R4.64+0x4] ;  /* 0x0000040604f21980 */ /* 0x000f22000c101900 */
[----:B------:R-:W-:Y:S01]  /*0240*/  IMAD.MOV.U32 R14, RZ, RZ, RZ ;  /* 0x000000ffff0e7224 */ /* 0x000fe200078e00ff */
[----:B---3--:R-:W-:-:S04]  /*0250*/  ISETP.NE.U32.AND P4, PT, R16, RZ, PT ;  /* 0x000000ff1000720c */ /* 0x008fc80003f85070 */
[----:B------:R-:W-:Y:S01]  /*0260*/  ISETP.NE.AND.EX P4, PT, R17, RZ, PT, P4 ;  /* 0x000000ff1100720c */ /* 0x000fe20003f85340 */
[----:B------:R-:W-:Y:S01]  /*0270*/  IMAD.WIDE R16, R240, 0x4, R16 ;  /* 0x00000004f0107825 */ /* 0x000fe200078e0210 */
[----:B----45:R-:W-:-:S06]  /*0280*/  @P1 IADD3 R242, -R243, R242, RZ ;  /* 0x000000f2f3f21210 */ /* 0x030fcc0007ffe1ff */
[----:B------:R3:W5:Y:S05]  /*0290*/  @!P1 LD.E R242, [R10.64+0xb4] ;  /* 0x0000b4060af29980 */ /* 0x00076a000c101900 */
[----:B------:R3:W5:Y:S01]  /*02a0*/  @P4 LD.E R14, [R16.64] ;  /* 0x00000006100e4980 */ /* 0x000762000c101900 */
[----:B------:R-:W-:Y:S01]  /*02b0*/  BSSY B0, `(.L_x_2527) ;  /* 0x0000009000007945 */ /* 0x000fe20003800000 */
[----:B------:R-:W-:Y:S05]  /*02c0*/  @!P0 BRA `(.L_x_2528) ;  /* 0x0000006000008947 */ /* 0x000fea0003800000 */
[----:B------:R-:W4:Y:S02]  /*02d0*/  LD.E.U8 R0, [R10.64+0x1b2] ;  /* 0x0001b2060a007980 */ /* 0x000f24000c101100 */
[----:B----4-:R-:W-:-:S13]  /*02e0*/  ISETP.NE.AND P0, PT, R0, RZ, PT ;  /* 0x000000ff0000720c */ /* 0x010fda0003f05270 */
[----:B------:R-:W4:Y:S02]  /*02f0*/  @P0 LD.E R59, [R2.64+0x4] ;  /* 0x00000406023b0980 */ /* 0x000f24000c101900 */
[----:B----4-:R-:W-:-:S06]  /*0300*/  @P0 IADD3 R59, R59, -R15, RZ ;  /* 0x8000000f3b3b0210 */ /* 0x010fcc0007ffe0ff */
[----:B------:R4:W5:Y:S01]  /*0310*/  @!P0 LD.E R59, [R2.64] ;  /* 0x00000006023b8980 */ /* 0x000962000c101900 */
[----:B------:R-:W-:Y:S05]  /*0320*/  BRA `(.L_x_2529) ;  /* 0x0000001000007947 */ /* 0x000fea0003800000 */
.L_x_2528:
[----:B------:R4:W5:Y:S02]  /*0330*/  LD.E R59, [R10.64+0xb8] ;  /* 0x0000b8060a3b7980 */ /* 0x000964000c101900 */
.L_x_2529:
[----:B------:R-:W-:Y:S05]  /*0340*/  BSYNC B0 ;  /* 0x0000000000007941 */ /* 0x000fea0003800000 */
.L_x_2527:
[----:B--2-4-:R-:W2:Y:S01]  /*0350*/  LD.E.64 R2, [R10.64+0xf8] ;  /* 0x0000f8060a027980 */ /* 0x014ea2000c101b00 */
[----:B------:R-:W-:Y:S01]  /*0360*/  BSSY B1, `(.L_x_2530) ;  /* 0x0000012000017945 */ /* 0x000fe20003800000 */
[----:B-----5:R-:W-:Y:S01]  /*0370*/  IMAD.IADD R59, R59, 0x1, -R14 ;  /* 0x000000013b3b7824 */ /* 0x020fe200078e0a0e */
[----:B--2---:R-:W-:-:S04]  /*0380*/  ISETP.NE.U32.AND P0, PT, R2, RZ, PT ;  /* 0x000000ff0200720c */ /* 0x004fc80003f05070 */
[----:B------:R-:W-:-:S13]  /*0390*/  ISETP.NE.AND.EX P0, PT, R3, RZ, PT, P0 ;  /* 0x000000ff0300720c */ /* 0x000fda0003f05300 */
[----:B------:R-:W-:Y:S05]  /*03a0*/  @!P0 BRA `(.L_x_2531) ;  /* 0x0000004000008947 */ /* 0x000fea0003800000 */
[----:B------:R-:W-:-:S06]  /*03b0*/  IMAD.WIDE R50, R240, 0x4, R2 ;  /* 0x00000004f0327825 */ /* 0x000fcc00078e0202 */
[----:B------:R-:W2:Y:S02]  /*03c0*/  LD.E R50, [R50.64] ;  /* 0x0000000632327980 */ /* 0x000ea4000c101900 */
[----:B--2---:R-:W-:Y:S01]  /*03d0*/  IADD3 R50, R50, -R14, RZ ;  /* 0x8000000e32327210 */ /* 0x004fe20007ffe0ff */
[----:B------:R-:W-:Y:S05]  /*03e0*/  BRA `(.L_x_2532) ;  /* 0x0000009000007947 */ /* 0x000fea0003800000 */
.L_x_2531:
[----:B------:R-:W2:Y:S01]  /*03f0*/  LD.E.64 R2, [R10.64+0x108] ;  /* 0x000108060a027980 */ /* 0x000ea2000c101b00 */
[----:B------:R-:W-:Y:S01]  /*0400*/  BSSY B0, `(.L_x_2533) ;  /* 0x0000006000007945 */ /* 0x000fe20003800000 */
[----:B------:R-:W-:Y:S01]  /*0410*/  IMAD.MOV.U32 R50, RZ, RZ, RZ ;  /* 0x000000ffff327224 */ /* 0x000fe200078e00ff */
[----:B--2---:R-:W-:-:S04]  /*0420*/  ISETP.NE.U32.AND P0, PT, R2, RZ, PT ;  /* 0x000000ff0200720c */ /* 0x004fc80003f05070 */
[----:B------:R-:W-:-:S13]  /*0430*/  ISETP.NE.AND.EX P0, PT, R3, RZ, PT, P0 ;  /* 0x000000ff0300720c */ /* 0x000fda0003f05300 */
[----:B------:R-:W-:Y:S05]  /*0440*/  @!P0 BRA `(.L_x_2534) ;  /* 0x0000001000008947 */ /* 0x000fea0003800000 */
[----:B------:R2:W5:Y:S02]  /*0450*/  LD.E R50, [R10.64+0xbc] ;  /* 0x0000bc060a327980 */ /* 0x000564000c101900 */
.L_x_2534:
[----:B------:R-:W-:Y:S05]  /*0460*/  BSYNC B0 ;  /* 0x0000000000007941 */ /* 0x000fea0003800000 */
.L_x_2533:
[----:B-----5:R-:W-:Y:S02]  /*0470*/  IADD3 R50, R59, R50, RZ ;  /* 0x000000323b327210 */ /* 0x020fe40007ffe0ff */
.L_x_2532:
[----:B------:R-:W-:Y:S05]  /*0480*/  BSYNC B1 ;  /* 0x0000000000017941 */ /* 0x000fea0003800000 */
.L_x_2530:
[----:B------:R-:W-:Y:S01]  /*0490*/  IMAD.SHL.U32 R49, R241, 0x40, RZ ;  /* 0x00000040f1317824 */ /* 0x000fe200078e00ff */
[----:B------:R-:W-:Y:S01]  /*04a0*/  MOV R2, R238 ;  /* 0x000000ee00027202 */ /* 0x000fe20000000f00 */
[----:B------:R-:W-:-:S03]  /*04b0*/  IMAD.MOV.U32 R3, RZ, RZ, 0x0 ;  /* 0x00000000ff037424 */ /* 0x000fc600078e00ff */
[----:B------:R-:W-:-:S13]  /*04c0*/  ISETP.GT.AND P0, PT, R242, R49, PT ;  /* 0x00000031f200720c */ /* 0x000fda0003f04270 */
[----:B------:R-:W-:Y:S05]  /*04d0*/  @!P0 RET.REL.NODEC R2 `(_ZN5flash24flash_fwd_splitkv_kernelI23Flash_fwd_kernel_traitsILi64ELi64ELi256ELi4ELb0ELb0EN7cutlass10bfloat16_tE19Flash_kernel_traitsILi64ELi64ELi256ELi4ES3_EELb1ELb0ELb0ELb0ELb1ELb0ELb0ELb1EEEvNS_16Flash_fwd_paramsE) ;  /* 0xfffffb2002008950 */ /* 0x000fea0003c3ffff */
[----:B------:R-:W4:Y:S04]  /*04e0*/  LD.E R6, [R10.64+0xb8] ;  /* 0x0000b8060a067980 */ /* 0x000f28000c101900 */
[----:B------:R-:W5:Y:S01]  /*04f0*/  LD.E R2, [R10.64+0x188] ;  /* 0x000188060a027980 */ /* 0x000f62000c101900 */
[----:B------:R-:W-:Y:S02]  /*0500*/  IADD3 R0, -R242, 0x13f, R49 ;  /* 0x0000013ff2007810 */ /* 0x000fe40007ffe131 */
[----:B-1----:R-:W-:Y:S01]  /*0510*/  IADD3 R4, R50, 0xff, RZ ;  /* 0x000000ff32047810 */ /* 0x002fe20007ffe0ff */
[----:B------:R-:W1:Y:S03]  /*0520*/  S2R R46, SR_TID.X ;  /* 0x00000000002e7919 */ /* 0x000e660000002100 */
[----:B------:R-:W-:-:S04]  /*0530*/  SHF.R.S32.HI R3, RZ, 0x1f, R4 ;  /* 0x0000001fff037819 */ /* 0x000fc80000011404 */
[----:B------:R-:W-:-:S04]  /*0540*/  LEA.HI R3, R3, R4, RZ, 0x8 ;  /* 0x0000000403037211 */ /* 0x000fc800078f40ff */
[----:B------:R-:W-:Y:S02]  /*0550*/  SHF.R.S32.HI R3, RZ, 0x8, R3 ;  /* 0x00000008ff037819 */ /* 0x000fe40000011403 */
[----:B----4-:R-:W-:Y:S02]  /*0560*/  IADD3 R6, R6, 0xff, RZ ;  /* 0x000000ff06067810 */ /* 0x010fe40007ffe0ff */
[----:B-----5:R-:W-:Y:S02]  /*0570*/  IADD3 R2, R2, R0, R50 ;  /* 0x0000000002027210 */ /* 0x020fe40007ffe032 */
[----:B------:R-:W-:Y:S02]  /*0580*/  SHF.R.S32.HI R5, RZ, 0x1f, R6 ;  /* 0x0000001fff057819 */ /* 0x000fe40000011406 */
[----:B------:R-:W-:Y:S02]  /*0590*/  SHF.R.S32.HI R0, RZ, 0x1f, R2 ;  /* 0x0000001fff007819 */ /* 0x000fe40000011402 */
[----:B------:R-:W-:-:S02]  /*05a0*/  LEA.HI R5, R5, R6, RZ, 0x8 ;  /* 0x0000000605057211 */ /* 0x000fc400078f40ff */
[----:B------:R-:W-:Y:S02]  /*05b0*/  LEA.HI R0, R0, R2, RZ, 0x8 ;  /* 0x0000000200007211 */ /* 0x000fe400078f40ff */
[----:B------:R-:W-:Y:S02]  /*05c0*/  SHF.R.S32.HI R5, RZ, 0x8, R5 ;  /* 0x00000008ff057819 */ /* 0x000fe40000011405 */
[----:B------:R-:W-:Y:S02]  /*05d0*/  SHF.R.S32.HI R0, RZ, 0x8, R0 ;  /* 0x00000008ff007819 */ /* 0x000fe40000011400 */
[----:B------:R-:W-:-:S04]  /*05e0*/  IMNMX R3, R5, R3, PT ;  /* 0x0000000305037217 */ /* 0x000fc80003800200 */
[----:B------:R-:W-:-:S04]  /*05f0*/  IMNMX R37, R3, R0, PT ;  /* 0x0000000003257217 */ /* 0x000fc80003800200 */
[----:B------:R-:W-:-:S13]  /*0600*/  ISETP.GT.AND P0, PT, R37, RZ, PT ;  /* 0x000000ff2500720c */ /* 0x000fda0003f04270 */
[----:B------:R-:W-:Y:S05]  /*0610*/  @P0 BRA `(.L_x_2535) ;  /* 0x0000079000000947 */ /* 0x000fea0003800000 */
[----:B-1----:R-:W-:Y:S01]  /*0620*/  ISETP.NE.AND P0, PT, R243, -0x1, PT ;  /* 0xfffffffff300780c */ /* 0x002fe20003f05270 */
[----:B---3--:R1:W3:Y:S04]  /*0630*/  LD.E.64 R16, [R10.64+0x88] ;  /* 0x000088060a107980 */ /* 0x0082e8000c101b00 */
[----:B------:R1:W4:Y:S04]  /*0640*/  LD.E.64 R6, [R10.64+0x90] ;  /* 0x000090060a067980 */ /* 0x000328000c101b00 */
[----:B--2---:R1:W2:Y:S04]  /*0650*/  LD.E R2, [R10.64+0x60] ;  /* 0x000060060a027980 */ /* 0x0042a8000c101900 */
[----:B------:R1:W2:Y:S04]  /*0660*/  @!P0 LD.E.64 R14, [R10.64+0x80] ;  /* 0x000080060a0e8980 */ /* 0x0002a8000c101b00 */
[----:B------:R1:W4:Y:S04]  /*0670*/  LD.E R0, [R10.64+0xb4] ;  /* 0x0000b4060a007980 */ /* 0x000328000c101900 */
[----:B------:R1:W5:Y:S04]  /*0680*/  LD.E.64 R12, [R10.64+0x70] ;  /* 0x000070060a0c7980 */ /* 0x000368000c101b00 */
[----:B-1----:R-:W5:Y:S01]  /*0690*/  LD.E.64 R10, [R10.64+0xa0] ;  /* 0x0000a0060a0a7980 */ /* 0x002f62000c101b00 */
[----:B------:R-:W-:-:S04]  /*06a0*/  SHF.R.S32.HI R8, RZ, 0x1f, R46 ;  /* 0x0000001fff087819 */ /* 0x000fc8000001142e */
[----:B------:R-:W-:-:S04]  /*06b0*/  LEA.HI R8, R8, R46, RZ, 0x3 ;  /* 0x0000002e08087211 */ /* 0x000fc800078f18ff */
[----:B------:R-:W-:-:S05]  /*06c0*/  LOP3.LUT R5, R8, 0x1ffffff8, RZ, 0xc0, !PT ;  /* 0x1ffffff808057812 */ /* 0x000fca00078ec0ff */
[----:B------:R-:W-:Y:S01]  /*06d0*/  IMAD.IADD R5, R46, 0x1, -R5 ;  /* 0x000000012e057824 */ /* 0x000fe200078e0a05 */
[----:B------:R-:W-:-:S03]  /*06e0*/  @!P0 SHF.R.S32.HI R4, RZ, 0x1f, R240 ;  /* 0x0000001fff048819 */ /* 0x000fc600000114f0 */
[----:B------:R-:W-:-:S05]  /*06f0*/  IMAD.SHL.U32 R18, R5, 0x8, RZ ;  /* 0x0000000805127824 */ /* 0x000fca00078e00ff */
[----:B------:R-:W-:Y:S02]  /*0700*/  SHF.R.S32.HI R19, RZ, 0x1f, R18 ;  /* 0x0000001fff137819 */ /* 0x000fe40000011412 */
[----:B------:R-:W-:Y:S02]  /*0710*/  IADD3 R242, -R49, R242, RZ ;  /* 0x000000f231f27210 */ /* 0x000fe40007ffe1ff */
[----:B------:R-:W-:Y:S01]  /*0720*/  SHF.R.S32.HI R8, RZ, 0x3, R8 ;  /* 0x00000003ff087819 */ /* 0x000fe20000011408 */
[----:B------:R-:W-:Y:S01]  /*0730*/  BSSY B0, `(.L_x_2536) ;  /* 0x0000022000007945 */ /* 0x000fe20003800000 */
[-C--:B---3--:R-:W-:Y:S02]  /*0740*/  @P0 IMAD R3, R17, R243.reuse, RZ ;  /* 0x000000f311030224 */ /* 0x088fe400078e02ff */
[----:B------:R-:W-:-:S04]  /*0750*/  @P0 IMAD.WIDE.U32 R20, R16, R243, RZ ;  /* 0x000000f310140225 */ /* 0x000fc800078e00ff */
[----:B------:R-:W-:Y:S01]  /*0760*/  @P0 IMAD.MOV.U32 R5, RZ, RZ, R20 ;  /* 0x000000ffff050224 */ /* 0x000fe200078e0014 */
[----:B------:R-:W-:Y:S01]  /*0770*/  @P0 IADD3 R3, R21, R3, RZ ;  /* 0x0000000315030210 */ /* 0x000fe20007ffe0ff */
[-C--:B--2---:R-:W-:Y:S02]  /*0780*/  @!P0 IMAD R9, R15, R240.reuse, RZ ;  /* 0x000000f00f098224 */ /* 0x084fe400078e02ff */
[----:B------:R-:W-:-:S04]  /*0790*/  @!P0 IMAD.WIDE.U32 R20, R14, R240, RZ ;  /* 0x000000f00e148225 */ /* 0x000fc800078e00ff */
[----:B------:R-:W-:Y:S01]  /*07a0*/  @!P0 IMAD R4, R14, R4, R9 ;  /* 0x000000040e048224 */ /* 0x000fe200078e0209 */
[----:B------:R-:W-:Y:S01]  /*07b0*/  SHF.R.S32.HI R14, RZ, 0x1f, R49 ;  /* 0x0000001fff0e7819 */ /* 0x000fe20000011431 */
[----:B------:R-:W-:Y:S01]  /*07c0*/  IMAD R9, R17, R49, RZ ;  /* 0x0000003111097224 */ /* 0x000fe200078e02ff */
[----:B------:R-:W-:Y:S01]  /*07d0*/  @!P0 MOV R5, R20 ;  /* 0x0000001400058202 */ /* 0x000fe20000000f00 */
[----:B------:R-:W-:-:S04]  /*07e0*/  IMAD.WIDE.U32 R18, R49, R16, R18 ;  /* 0x0000001031127225 */ /* 0x000fc800078e0012 */
[----:B------:R-:W-:Y:S02]  /*07f0*/  IMAD R9, R16, R14, R9 ;  /* 0x0000000e10097224 */ /* 0x000fe400078e0209 */
[----:B------:R-:W-:Y:S01]  /*0800*/  @!P0 IMAD.IADD R3, R21, 0x1, R4 ;  /* 0x0000000115038824 */ /* 0x000fe200078e0204 */
[----:B------:R-:W-:-:S04]  /*0810*/  IADD3 R14, P0, R5, R18, RZ ;  /* 0x00000012050e7210 */ /* 0x000fc80007f1e0ff */
[----:B------:R-:W-:Y:S02]  /*0820*/  IADD3.X R15, R3, R19, R9, P0, !PT ;  /* 0x00000013030f7210 */ /* 0x000fe400007fe409 */
[----:B------:R-:W-:Y:S01]  /*0830*/  ISETP.GE.AND P0, PT, R8, R242, PT ;  /* 0x000000f20800720c */ /* 0x000fe20003f06270 */
[----:B----4-:R-:W-:Y:S01]  /*0840*/  IMAD R3, R7, R239, RZ ;  /* 0x000000ef07037224 */ /* 0x010fe200078e02ff */
[--C-:B------:R-:W-:Y:S01]  /*0850*/  SHF.R.S32.HI R4, RZ, 0x1f, R239.reuse ;  /* 0x0000001fff047819 */ /* 0x100fe200000114ef */
[----:B------:R-:W-:Y:S02]  /*0860*/  IMAD R2, R240, R2, R239 ;  /* 0x00000002f0027224 */ /* 0x000fe400078e02ef */
[----:B------:R-:W-:-:S04]  /*0870*/  IMAD.WIDE.U32 R14, R239, R6, R14 ;  /* 0x00000006ef0e7225 */ /* 0x000fc800078e000e */
[----:B------:R-:W-:Y:S02]  /*0880*/  IMAD R3, R6, R4, R3 ;  /* 0x0000000406037224 */ /* 0x000fe400078e0203 */
[----:B------:R-:W-:Y:S01]  /*0890*/  IMAD R2, R0, R2, R49 ;  /* 0x0000000200027224 */ /* 0x000fe200078e0231 */
[----:B------:R-:W-:Y:S02]  /*08a0*/  SHF.R.S32.HI R0, RZ, 0x1f, R8 ;  /* 0x0000001fff007819 */ /* 0x000fe40000011408 */
[----:B------:R-:W-:Y:S01]  /*08b0*/  IADD3 R19, R15, R3, RZ ;  /* 0x000000030f137210 */ /* 0x000fe20007ffe0ff */
[----:B------:R-:W-:Y:S05]  /*08c0*/  @P0 BRA `(.L_x_2537) ;  /* 0x0000008000000947 */ /* 0x000fea0003800000 */
[----:B------:R-:W-:Y:S01]  /*08d0*/  MOV R18, R14 ;  /* 0x0000000e00127202 */ /* 0x000fe20000000f00 */
[----:B------:R-:W-:-:S04]  /*08e0*/  IMAD R3, R17, R8, RZ ;  /* 0x0000000811037224 */ /* 0x000fc800078e02ff */
[----:B------:R-:W-:-:S04]  /*08f0*/  IMAD.WIDE.U32 R4, R16, R8, R18 ;  /* 0x0000000810047225 */ /* 0x000fc800078e0012 */
[----:B------:R-:W-:Y:S01]  /*0900*/  IMAD R3, R16, R0, R3 ;  /* 0x0000000010037224 */ /* 0x000fe200078e0203 */
[----:B-----5:R-:W-:-:S04]  /*0910*/  LEA R6, P0, R4, R12, 0x1 ;  /* 0x0000000c04067211 */ /* 0x020fc800078008ff */
[----:B------:R-:W-:-:S04]  /*0920*/  IADD3 R3, R5, R3, RZ ;  /* 0x0000000305037210 */ /* 0x000fc80007ffe0ff */
[----:B------:R-:W-:-:S05]  /*0930*/  LEA.HI.X R7, R4, R13, R3, 0x1, P0 ;  /* 0x0000000d04077211 */ /* 0x000fca00000f0c03 */
[----:B------:R1:W-:Y:S02]  /*0940*/  ST.E.128 [R6.64], RZ ;  /* 0x000000ff06007985 */ /* 0x0003e4000c101d06 */
.L_x_2537:
[----:B------:R-:W-:Y:S05]  /*0950*/  BSYNC B0 ;  /* 0x0000000000007941 */ /* 0x000fea0003800000 */
.L_x_2536:
[----:B-1----:R-:W-:Y:S01]  /*0960*/  IADD3 R7, R8, 0x10, RZ ;  /* 0x0000001008077810 */ /* 0x002fe20007ffe0ff */
[----:B------:R-:W-:Y:S03]  /*0970*/  BSSY B0, `(.L_x_2538) ;  /* 0x000000e000007945 */ /* 0x000fe60003800000 */
[----:B------:R-:W-:-:S13]  /*0980*/  ISETP.GE.AND P0, PT, R7, R242, PT ;  /* 0x000000f20700720c */ /* 0x000fda0003f06270 */
[----:B------:R-:W-:Y:S05]  /*0990*/  @P0 BRA `(.L_x_2539) ;  /* 0x000000b000000947 */ /* 0x000fea0003800000 */
[----:B------:R-:W-:Y:S01]  /*09a0*/  IADD3 R4, P0, R8, 0x10, RZ ;  /* 0x0000001008047810 */ /* 0x000fe20007f1e0ff */
[----:B------:R-:W-:Y:S01]  /*09b0*/  IMAD.MOV.U32 R20, RZ, RZ, R14 ;  /* 0x000000ffff147224 */ /* 0x000fe200078e000e */
[----:B------:R-:W-:-:S03]  /*09c0*/  MOV R21, R19 ;  /* 0x0000001300157202 */ /* 0x000fc60000000f00 */
[----:B------:R-:W-:Y:S02]  /*09d0*/  IMAD.X R3, RZ, RZ, R0, P0 ;  /* 0x000000ffff037224 */ /* 0x000fe400000e0600 */
[----:B------:R-:W-:-:S04]  /*09e0*/  IMAD.WIDE.U32 R20, R16, R4, R20 ;  /* 0x0000000410147225 */ /* 0x000fc800078e0014 */
[----:B------:R-:W-:-:S04]  /*09f0*/  IMAD R3, R3, R16, RZ ;  /* 0x0000001003037224 */ /* 0x000fc800078e02ff */
[----:B------:R-:W-:Y:S01]  /*0a00*/  IMAD R3, R17, R4, R3 ;  /* 0x0000000411037224 */ /* 0x000fe200078e0203 */
[----:B-----5:R-:W-:-:S04]  /*0a10*/  LEA R4, P0, R20, R12, 0x1 ;  /* 0x0000000c14047211 */ /* 0x020fc800078008ff */
[----:B------:R-:W-:-:S04]  /*0a20*/  IADD3 R3, R21, R3, RZ ;  /* 0x0000000315037210 */ /* 0x000fc80007ffe0ff */
[----:B------:R-:W-:-:S05]  /*0a30*/  LEA.HI.X R5, R20, R13, R3, 0x1, P0 ;  /* 0x0000000d14057211 */ /* 0x000fca00000f0c03 */
[----:B------:R1:W-:Y:S02]  /*0a40*/  ST.E.128 [R4.64], RZ ;  /* 0x000000ff04007985 */ /* 0x0003e4000c101d06 */
.L_x_2539:
[----:B------:R-:W-:Y:S05]  /*0a50*/  BSYNC B0 ;  /* 0x0000000000007941 */ /* 0x000fea0003800000 */
.L_x_2538:
[----:B------:R-:W-:Y:S01]  /*0a60*/  IADD3 R6, R8, 0x20, RZ ;  /* 0x0000002008067810 */ /* 0x000fe20007ffe0ff */
[----:B------:R-:W-:Y:S03]  /*0a70*/  BSSY B0, `(.L_x_2540) ;  /* 0x000000e000007945 */ /* 0x000fe60003800000 */
[----:B------:R-:W-:-:S13]  /*0a80*/  ISETP.GE.AND P0, PT, R6, R242, PT ;  /* 0x000000f20600720c */ /* 0x000fda0003f06270 */
[----:B------:R-:W-:Y:S05]  /*0a90*/  @P0 BRA `(.L_x_2541) ;  /* 0x000000b000000947 */ /* 0x000fea0003800000 */
[----:B-1----:R-:W-:Y:S01]  /*0aa0*/  IADD3 R4, P0, R8, 0x20, RZ ;  /* 0x0000002008047810 */ /* 0x002fe20007f1e0ff */
        /* <DEDUP_REMOVED lines=10> */
.L_x_2541:
[----:B------:R-:W-:Y:S05]  /*0b50*/  BSYNC B0 ;  /* 0x0000000000007941 */ /* 0x000fea0003800000 */
.L_x_2540:
[----:B-1----:R-:W-:Y:S01]  /*0b60*/  IADD3 R5, R8, 0x30, RZ ;  /* 0x0000003008057810 */ /* 0x002fe20007ffe0ff */
[----:B------:R-:W-:Y:S03]  /*0b70*/  BSSY B0, `(.L_x_2542) ;  /* 0x000000d000007945 */ /* 0x000fe60003800000 */
[----:B------:R-:W-:-:S13]  /*0b80*/  ISETP.GE.AND P0, PT, R5, R242, PT ;  /* 0x000000f20500720c */ /* 0x000fda0003f06270 */
[----:B------:R-:W-:Y:S05]  /*0b90*/  @P0 BRA `(.L_x_2543) ;  /* 0x000000a000000947 */ /* 0x000fea0003800000 */
[----:B------:R-:W-:Y:S02]  /*0ba0*/  IADD3 R4, P0, R8, 0x30, RZ ;  /* 0x0000003008047810 */ /* 0x000fe40007f1e0ff */
[----:B------:R-:W-:Y:S02]  /*0bb0*/  MOV R15, R19 ;  /* 0x00000013000f7202 */ /* 0x000fe40000000f00 */
[----:B------:R-:W-:-:S03]  /*0bc0*/  IADD3.X R3, RZ, R0, RZ, P0, !PT ;  /* 0x00000000ff037210 */ /* 0x000fc600007fe4ff */
[----:B------:R-:W-:-:S04]  /*0bd0*/  IMAD.WIDE.U32 R14, R16, R4, R14 ;  /* 0x00000004100e7225 */ /* 0x000fc800078e000e */
[----:B------:R-:W-:Y:S01]  /*0be0*/  IMAD R3, R3, R16, RZ ;  /* 0x0000001003037224 */ /* 0x000fe200078e02ff */
[----:B-----5:R-:W-:-:S03]  /*0bf0*/  LEA R12, P0, R14, R12, 0x1 ;  /* 0x0000000c0e0c7211 */ /* 0x020fc600078008ff */
[----:B------:R-:W-:-:S05]  /*0c00*/  IMAD R3, R17, R4, R3 ;  /* 0x0000000411037224 */ /* 0x000fca00078e0203 */
[----:B------:R-:W-:-:S04]  /*0c10*/  IADD3 R3, R15, R3, RZ ;  /* 0x000000030f037210 */ /* 0x000fc80007ffe0ff */
[----:B------:R-:W-:-:S05]  /*0c20*/  LEA.HI.X R13, R14, R13, R3, 0x1, P0 ;  /* 0x0000000d0e0d7211 */ /* 0x000fca00000f0c03 */
[----:B------:R1:W-:Y:S02]  /*0c30*/  ST.E.128 [R12.64], RZ ;  /* 0x000000ff0c007985 */ /* 0x0003e4000c101d06 */
.L_x_2543:
[----:B------:R-:W-:Y:S05]  /*0c40*/  BSYNC B0 ;  /* 0x0000000000007941 */ /* 0x000fea0003800000 */
.L_x_2542:
[----:B------:R-:W-:-:S04]  /*0c50*/  LOP3.LUT P4, RZ, R46, 0x7, RZ, 0xc0, !PT ;  /* 0x000000072eff7812 */ /* 0x000fc8000788c0ff */
[-C--:B------:R-:W-:Y:S02]  /*0c60*/  ISETP.GE.OR P2, PT, R7, R242.reuse, P4 ;  /* 0x000000f20700720c */ /* 0x080fe40002746670 */
[-C--:B------:R-:W-:Y:S02]  /*0c70*/  ISETP.GE.OR P3, PT, R8, R242.reuse, P4 ;  /* 0x000000f20800720c */ /* 0x080fe40002766670 */
[----:B------:R-:W-:Y:S02]  /*0c80*/  ISETP.GE.OR P1, PT, R6, R242, P4 ;  /* 0x000000f20600720c */ /* 0x000fe40002726670 */
[C---:B------:R-:W-:Y:S02]  /*0c90*/  IADD3 R8, P0, R2.reuse, R8, RZ ;  /* 0x0000000802087210 */ /* 0x040fe40007f1e0ff */
[----:B------:R-:W-:Y:S01]  /*0ca0*/  ISETP.GE.OR P4, PT, R5, R242, P4 ;  /* 0x000000f20500720c */ /* 0x000fe20002786670 */
[----:B------:R-:W-:Y:S01]  /*0cb0*/  IMAD.MOV.U32 R5, RZ, RZ, 0x0 ;  /* 0x00000000ff057424 */ /* 0x000fe200078e00ff */
[----:B------:R-:W-:-:S02]  /*0cc0*/  LEA.HI.X.SX32 R0, R2, R0, 0x1, P0 ;  /* 0x0000000002007211 */ /* 0x000fc400000f0eff */
[C---:B-----5:R-:W-:Y:S01]  /*0cd0*/  LEA R2, P0, R8.reuse, R10, 0x2 ;  /* 0x0000000a08027211 */ /* 0x060fe200078010ff */
[----:B------:R-:W-:Y:S02]  /*0ce0*/  @!P2 IMAD.MOV.U32 R4, RZ, RZ, 0x7f800000 ;  /* 0x7f800000ff04a424 */ /* 0x000fe400078e00ff */
[----:B------:R-:W-:Y:S01]  /*0cf0*/  @!P3 IMAD.MOV.U32 R6, RZ, RZ, 0x7f800000 ;  /* 0x7f800000ff06b424 */ /* 0x000fe200078e00ff */
[----:B------:R-:W-:Y:S01]  /*0d00*/  LEA.HI.X R3, R8, R11, R0, 0x2, P0 ;  /* 0x0000000b08037211 */ /* 0x000fe200000f1400 */
[----:B------:R-:W-:-:S04]  /*0d10*/  @!P1 IMAD.MOV.U32 R0, RZ, RZ, 0x7f800000 ;  /* 0x7f800000ff009424 */ /* 0x000fc800078e00ff */
[----:B------:R2:W-:Y:S04]  /*0d20*/  @!P2 ST.E [R2.64+0x40], R4 ;  /* 0x000040040200a985 */ /* 0x0005e8000c101906 */
[----:B------:R3:W-:Y:S04]  /*0d30*/  @!P3 ST.E [R2.64], R6 ;  /* 0x000000060200b985 */ /* 0x0007e8000c101906 */
[----:B------:R3:W-:Y:S01]  /*0d40*/  @!P1 ST.E [R2.64+0x80], R0 ;  /* 0x0000800002009985 */ /* 0x0007e2000c101906 */
[----:B--2---:R-:W-:-:S04]  /*0d50*/  IMAD.MOV.U32 R4, RZ, RZ, R238 ;  /* 0x000000ffff047224 */ /* 0x004fc800078e00ee */
[----:B------:R-:W-:Y:S05]  /*0d60*/  @P4 RET.REL.NODEC R4 `(_ZN5flash24flash_fwd_splitkv_kernelI23Flash_fwd_kernel_traitsILi64ELi64ELi256ELi4ELb0ELb0EN7cutlass10bfloat16_tE19Flash_kernel_traitsILi64ELi64ELi256ELi4ES3_EELb1ELb0ELb0ELb0ELb1ELb0ELb0ELb1EEEvNS_16Flash_fwd_paramsE) ;  /* 0xfffff29004004950 */ /* 0x000fea0003c3ffff */
[----:B---3--:R-:W-:Y:S02]  /*0d70*/  MOV R0, 0x7f800000 ;  /* 0x7f80000000007802 */ /* 0x008fe40000000f00 */
[----:B------:R-:W-:-:S03]  /*0d80*/  MOV R239, 0x0 ;  /* 0x0000000000ef7802 */ /* 0x000fc60000000f00 */
[----:B------:R2:W-:Y:S01]  /*0d90*/  ST.E [R2.64+0xc0], R0 ;  /* 0x0000c00002007985 */ /* 0x0005e2000c101906 */
[----:B------:R-:W-:Y:S05]  /*0da0*/  RET.REL.NODEC R238 `(_ZN5flash24flash_fwd_splitkv_kernelI23Flash_fwd_kernel_traitsILi64ELi64ELi256ELi4ELb0ELb0EN7cutlass10bfloat16_tE19Flash_kernel_traitsILi64ELi64ELi256ELi4ES3_EELb1ELb0ELb0ELb0ELb1ELb0ELb0ELb1EEEvNS_16Flash_fwd_paramsE) ;  /* 0xfffff250ee007950 */ /* 0x000fea0003c3ffff */
.L_x_2535:
[----:B-1----:R-:W4:Y:S04]  /*0db0*/  LD.E.64 R6, [R10.64+0x160] ;  /* 0x000160060a067980 */ /* 0x002f28000c101b00 */
[----:B--2---:R-:W2:Y:S01]  /*0dc0*/  LD.E.64 R2, [R10.64+0x158] ;  /* 0x000158060a027980 */ /* 0x004ea2000c101b00 */
[----:B----4-:R-:W-:-:S04]  /*0dd0*/  ISETP.NE.U32.AND P1, PT, R6, RZ, PT ;  /* 0x000000ff0600720c */ /* 0x010fc80003f25070 */
[----:B------:R-:W-:-:S13]  /*0de0*/  ISETP.NE.AND.EX P1, PT, R7, RZ, PT, P1 ;  /* 0x000000ff0700720c */ /* 0x000fda0003f25310 */
[----:B------:R-:W4:Y:S01]  /*0df0*/  @P1 LD.E.64 R8, [R10.64+0x168] ;  /* 0x000168060a081980 */ /* 0x000f22000c101b00 */
[----:B--2---:R-:W-:Y:S01]  /*0e00*/  ISETP.NE.U32.AND P0, PT, R2, RZ, PT ;  /* 0x000000ff0200720c */ /* 0x004fe20003f05070 */
[----:B------:R-:W-:-:S03]  /*0e10*/  IMAD.MOV.U32 R13, RZ, RZ, R240 ;  /* 0x000000ffff0d7224 */ /* 0x000fc600078e00f0 */
[----:B------:R-:W-:Y:S02]  /*0e20*/  ISETP.NE.AND.EX P0, PT, R3, RZ, PT, P0 ;  /* 0x000000ff0300720c */ /* 0x000fe40003f05300 */
[----:B------:R-:W-:Y:S01]  /*0e30*/  @P1 SHF.R.S32.HI R0, RZ, 0x1f, R240 ;  /* 0x0000001fff001819 */ /* 0x000fe200000114f0 */
[----:B------:R-:W-:-:S10]  /*0e40*/  CS2R R244, SRZ ;  /* 0x0000000000f47805 */ /* 0x000fd4000001ff00 */
[----:B------:R-:W-:-:S05]  /*0e50*/  @P0 IMAD.WIDE R2, R240, 0x4, R2 ;  /* 0x00000004f0020825 */ /* 0x000fca00078e0202 */
[----:B------:R1:W5:Y:S01]  /*0e60*/  @P0 LD.E R13, [R2.64] ;  /* 0x00000006020d0980 */ /* 0x000362000c101900 */
[----:B------:R-:W-:Y:S01]  /*0e70*/  BSSY B0, `(.L_x_2544) ;  /* 0x00000b1000007945 */ /* 0x000fe20003800000 */
[-C--:B----4-:R-:W-:Y:S02]  /*0e80*/  @P1 IMAD R4, R9, R240.reuse, RZ ;  /* 0x000000f009041224 */ /* 0x090fe400078e02ff */
[----:B-1----:R-:W-:-:S04]  /*0e90*/  @P1 IMAD.WIDE.U32 R2, R8, R240, RZ ;  /* 0x000000f008021225 */ /* 0x002fc800078e00ff */
[----:B------:R-:W-:Y:S01]  /*0ea0*/  @P1 IMAD R0, R8, R0, R4 ;  /* 0x0000000008001224 */ /* 0x000fe200078e0204 */
[----:B------:R-:W-:-:S03]  /*0eb0*/  @P1 LEA R245, P0, R2, R6, 0x2 ;  /* 0x0000000602f51211 */ /* 0x000fc600078010ff */
[----:B------:R-:W-:-:S05]  /*0ec0*/  @P1 IMAD.IADD R0, R3, 0x1, R0 ;  /* 0x0000000103001824 */ /* 0x000fca00078e0200 */
[----:B------:R-:W-:-:S04]  /*0ed0*/  @P1 LEA.HI.X R244, R2, R7, R0, 0x2, P0 ;  /* 0x0000000702f41211 */ /* 0x000fc800000f1400 */
[----:B------:R-:W-:-:S04]  /*0ee0*/  LOP3.LUT R245, R245, R244, RZ, 0x3c, !PT ;  /* 0x000000f4f5f57212 */ /* 0x000fc800078e3cff */
[----:B------:R-:W-:-:S04]  /*0ef0*/  LOP3.LUT R244, R245, R244, RZ, 0x3c, !PT ;  /* 0x000000f4f5f47212 */ /* 0x000fc800078e3cff */
[----:B------:R-:W-:Y:S02]  /*0f00*/  LOP3.LUT R245, R245, R244, RZ, 0x3c, !PT ;  /* 0x000000f4f5f57212 */ /* 0x000fe400078e3cff */
[----:B------:R-:W-:-:S04]  /*0f10*/  ISETP.NE.U32.AND P0, PT, R244, RZ, PT ;  /* 0x000000fff400720c */ /* 0x000fc80003f05070 */
[----:B------:R-:W-:-:S13]  /*0f20*/  ISETP.NE.AND.EX P0, PT, R245, RZ, PT, P0 ;  /* 0x000000fff500720c */ /* 0x000fda0003f05300 */
[----:B------:R-:W-:Y:S05]  /*0f30*/  @!P0 BRA `(.L_x_2545) ;  /* 0x0000054000008947 */ /* 0x000fea0003800000 */
[----:B------:R-:W2:Y:S04]  /*0f40*/  LD.E R5, [R10.64+0x170] ;  /* 0x000170060a057980 */ /* 0x000ea8000c101900 */
[----:B------:R-:W4:Y:S01]  /*0f50*/  LD.E R3, [R10.64+0x68] ;  /* 0x000068060a037980 */ /* 0x000f22000c101900 */
[----:B------:R-:W-:-:S03]  /*0f60*/  LEA R2, R37, 0xffffff00, 0x8 ;  /* 0xffffff0025027811 */ /* 0x000fc600078e40ff */
[----:B---3--:R-:W3:Y:S01]  /*0f70*/  LD.E.64 R18, [R10.64+0x20] ;  /* 0x000020060a127980 */ /* 0x008ee2000c101b00 */
[----:B------:R-:W-:-:S03]  /*0f80*/  IABS R4, R2 ;  /* 0x0000000200047213 */ /* 0x000fc60000000000 */
[----:B------:R-:W3:Y:S04]  /*0f90*/  LD.E.64 R38, [R10.64+0x38] ;  /* 0x000038060a267980 */ /* 0x000ee8000c101b00 */
[----:B------:R-:W3:Y:S04]  /*0fa0*/  LD.E.64 R14, [R10.64+0x50] ;  /* 0x000050060a0e7980 */ /* 0x000ee8000c101b00 */
[----:B-----5:R-:W3:Y:S04]  /*0fb0*/  LD.E.64 R12, [R10.64+0x28] ;  /* 0x000028060a0c7980 */ /* 0x020ee8000c101b00 */
[----:B------:R1:W5:Y:S04]  /*0fc0*/  LD.E.64 R22, [R10.64+0x58] ;  /* 0x000058060a167980 */ /* 0x000368000c101b00 */
        /* <DEDUP_REMOVED lines=9> */
[----:B------:R-:W-:-:S04]  /*1060*/  IMAD R7, R7, R6, RZ ;  /* 0x0000000607077224 */ /* 0x000fc800078e02ff */
[----:B------:R-:W-:Y:S01]  /*1070*/  IMAD.HI.U32 R7, R9, R7, R8 ;  /* 0x0000000709077227 */ /* 0x000fe200078e0008 */
[----:B------:R-:W-:-:S05]  /*1080*/  IADD3 R0, RZ, -R0, RZ ;  /* 0x80000000ff007210 */ /* 0x000fca0007ffe0ff */
[----:B------:R-:W-:-:S04]  /*1090*/  IMAD.HI.U32 R7, R7, R4, RZ ;  /* 0x0000000407077227 */ /* 0x000fc800078e00ff */
[----:B------:R-:W-:-:S05]  /*10a0*/  IMAD R0, R7, R0, R4 ;  /* 0x0000000007007224 */ /* 0x000fca00078e0204 */
[----:B------:R-:W-:-:S13]  /*10b0*/  ISETP.GT.U32.AND P1, PT, R6, R0, PT ;  /* 0x000000000600720c */ /* 0x000fda0003f24070 */
[----:B------:R-:W-:-:S05]  /*10c0*/  @!P1 IMAD.IADD R0, R0, 0x1, -R6 ;  /* 0x0000000100009824 */ /* 0x000fca00078e0a06 */
[----:B------:R-:W-:Y:S02]  /*10d0*/  ISETP.GE.U32.AND P2, PT, R0, R6, PT ;  /* 0x000000060000720c */ /* 0x000fe40003f46070 */
[----:B------:R-:W-:Y:S02]  /*10e0*/  LOP3.LUT R0, R2, R5, RZ, 0x3c, !PT ;  /* 0x0000000502007212 */ /* 0x000fe400078e3cff */
[----:B------:R-:W-:Y:S02]  /*10f0*/  @!P1 IADD3 R7, R7, 0x1, RZ ;  /* 0x0000000107079810 */ /* 0x000fe40007ffe0ff */
[----:B------:R-:W-:Y:S02]  /*1100*/  ISETP.GE.AND P0, PT, R0, RZ, PT ;  /* 0x000000ff0000720c */ /* 0x000fe40003f06270 */
[----:B------:R-:W-:-:S05]  /*1110*/  ISETP.NE.AND P1, PT, R5, RZ, PT ;  /* 0x000000ff0500720c */ /* 0x000fca0003f25270 */
[----:B------:R-:W-:-:S05]  /*1120*/  @P2 IADD3 R7, R7, 0x1, RZ ;  /* 0x0000000107072810 */ /* 0x000fca0007ffe0ff */
[----:B------:R-:W-:-:S05]  /*1130*/  IMAD.MOV.U32 R9, RZ, RZ, R7 ;  /* 0x000000ffff097224 */ /* 0x000fca00078e0007 */
[----:B------:R-:W-:Y:S02]  /*1140*/  @!P0 IADD3 R9, -R9, RZ, RZ ;  /* 0x000000ff09098210 */ /* 0x000fe40007ffe1ff */
[----:B------:R-:W-:-:S05]  /*1150*/  @!P1 LOP3.LUT R9, RZ, R5, RZ, 0x33, !PT ;  /* 0x00000005ff099212 */ /* 0x000fca00078e33ff */
[----:B------:R-:W-:-:S05]  /*1160*/  IMAD.WIDE R6, R9, 0x4, R244 ;  /* 0x0000000409067825 */ /* 0x000fca00078e02f4 */
[----:B------:R4:W2:Y:S02]  /*1170*/  LD.E R4, [R6.64] ;  /* 0x0000000606047980 */ /* 0x0008a4000c101900 */
[----:B----4-:R-:W-:-:S04]  /*1180*/  IABS R7, R3 ;  /* 0x0000000300077213 */ /* 0x010fc80000000000 */
[----:B------:R-:W4:Y:S08]  /*1190*/  I2F.RP R0, R7 ;  /* 0x0000000700007306 */ /* 0x000f300000209400 */
[----:B----4-:R-:W4:Y:S02]  /*11a0*/  MUFU.RCP R0, R0 ;  /* 0x0000000000007308 */ /* 0x010f240000001000 */
[----:B----4-:R-:W-:-:S06]  /*11b0*/  IADD3 R0, R0, 0xffffffe, RZ ;  /* 0x0ffffffe00007810 */ /* 0x010fcc0007ffe0ff */
[----:B------:R-:W4:Y:S01]  /*11c0*/  F2I.FTZ.U32.TRUNC.NTZ R21, R0 ;  /* 0x0000000000157305 */ /* 0x000f22000021f000 */
[----:B------:R-:W-:Y:S01]  /*11d0*/  IMAD.MOV.U32 R20, RZ, RZ, RZ ;  /* 0x000000ffff147224 */ /* 0x000fe200078e00ff */
[----:B------:R-:W-:Y:S01]  /*11e0*/  IABS R6, R239 ;  /* 0x000000ef00067213 */ /* 0x000fe20000000000 */
[----:B----4-:R-:W-:-:S04]  /*11f0*/  IMAD.MOV R0, RZ, RZ, -R21 ;  /* 0x000000ffff007224 */ /* 0x010fc800078e0a15 */
[----:B------:R-:W-:Y:S01]  /*1200*/  IMAD R8, R0, R7, RZ ;  /* 0x0000000700087224 */ /* 0x000fe200078e02ff */
[----:B------:R-:W-:-:S03]  /*1210*/  IABS R0, R3 ;  /* 0x0000000300007213 */ /* 0x000fc60000000000 */
[----:B------:R-:W-:Y:S01]  /*1220*/  IMAD.HI.U32 R8, R21, R8, R20 ;  /* 0x0000000815087227 */ /* 0x000fe200078e0014 */
[----:B------:R-:W-:-:S05]  /*1230*/  IADD3 R0, RZ, -R0, RZ ;  /* 0x80000000ff007210 */ /* 0x000fca0007ffe0ff */
[----:B------:R-:W-:-:S04]  /*1240*/  IMAD.HI.U32 R8, R8, R6, RZ ;  /* 0x0000000608087227 */ /* 0x000fc800078e00ff */
[----:B------:R-:W-:-:S05]  /*1250*/  IMAD R0, R8, R0, R6 ;  /* 0x0000000008007224 */ /* 0x000fca00078e0206 */
[----:B------:R-:W-:Y:S01]  /*1260*/  ISETP.GT.U32.AND P1, PT, R7, R0, PT ;  /* 0x000000000700720c */ /* 0x000fe20003f24070 */
[----:B------:R-:W-:-:S12]  /*1270*/  IMAD.MOV R9, RZ, RZ, -R9 ;  /* 0x000000ffff097224 */ /* 0x000fd800078e0a09 */
[----:B------:R-:W-:-:S05]  /*1280*/  @!P1 IMAD.IADD R0, R0, 0x1, -R7 ;  /* 0x0000000100009824 */ /* 0x000fca00078e0a07 */
[----:B------:R-:W-:Y:S02]  /*1290*/  ISETP.GE.U32.AND P2, PT, R0, R7, PT ;  /* 0x000000070000720c */ /* 0x000fe40003f46070 */
[----:B------:R-:W-:Y:S02]  /*12a0*/  LOP3.LUT R7, R239, R3, RZ, 0x3c, !PT ;  /* 0x00000003ef077212 */ /* 0x000fe400078e3cff */
[----:B------:R-:W-:Y:S02]  /*12b0*/  @!P1 IADD3 R8, R8, 0x1, RZ ;  /* 0x0000000108089810 */ /* 0x000fe40007ffe0ff */
[----:B------:R-:W-:Y:S02]  /*12c0*/  ISETP.GE.AND P0, PT, R7, RZ, PT ;  /* 0x000000ff0700720c */ /* 0x000fe40003f06270 */
[----:B------:R-:W-:Y:S01]  /*12d0*/  ISETP.NE.AND P1, PT, R3, RZ, PT ;  /* 0x000000ff0300720c */ /* 0x000fe20003f25270 */
[----:B------:R-:W-:-:S04]  /*12e0*/  IMAD R5, R5, R9, R2 ;  /* 0x0000000905057224 */ /* 0x000fc800078e0202 */
[----:B------:R-:W-:Y:S01]  /*12f0*/  @P2 IADD3 R8, R8, 0x1, RZ ;  /* 0x0000000108082810 */ /* 0x000fe20007ffe0ff */
[----:B---3--:R-:W-:-:S05]  /*1300*/  IMAD R9, R39, R5, RZ ;  /* 0x0000000527097224 */ /* 0x008fca00078e02ff */
[----:B------:R-:W-:Y:S02]  /*1310*/  @!P0 IMAD.MOV R8, RZ, RZ, -R8 ;  /* 0x000000ffff088224 */ /* 0x000fe400078e0a08 */
[----:B------:R-:W-:-:S04]  /*1320*/  @!P1 LOP3.LUT R8, RZ, R3, RZ, 0x33, !PT ;  /* 0x00000003ff089212 */ /* 0x000fc800078e33ff */
[----:B------:R-:W-:Y:S02]  /*1330*/  SHF.R.S32.HI R3, RZ, 0x1f, R8 ;  /* 0x0000001fff037819 */ /* 0x000fe40000011408 */
[----:B--2---:R-:W-:Y:S01]  /*1340*/  SHF.R.S32.HI R0, RZ, 0x1f, R4 ;  /* 0x0000001fff007819 */ /* 0x004fe20000011404 */
[----:B------:R-:W-:-:S04]  /*1350*/  IMAD R6, R19, R4, RZ ;  /* 0x0000000413067224 */ /* 0x000fc800078e02ff */
[C---:B------:R-:W-:Y:S02]  /*1360*/  IMAD R6, R18.reuse, R0, R6 ;  /* 0x0000000012067224 */ /* 0x040fe400078e0206 */
[----:B------:R-:W-:-:S05]  /*1370*/  IMAD.WIDE.U32 R18, R18, R4, RZ ;  /* 0x0000000412127225 */ /* 0x000fca00078e00ff */
[----:B------:R-:W-:Y:S02]  /*1380*/  IADD3 R19, R19, R6, RZ ;  /* 0x0000000613137210 */ /* 0x000fe40007ffe0ff */
[----:B------:R-:W-:-:S03]  /*1390*/  SHF.R.S32.HI R6, RZ, 0x1f, R5 ;  /* 0x0000001fff067819 */ /* 0x000fc60000011405 */
[----:B------:R-:W-:-:S04]  /*13a0*/  IMAD.WIDE.U32 R18, R5, R38, R18 ;  /* 0x0000002605127225 */ /* 0x000fc800078e0012 */
[----:B------:R-:W-:Y:S02]  /*13b0*/  IMAD R9, R38, R6, R9 ;  /* 0x0000000626097224 */ /* 0x000fe400078e0209 */
[----:B------:R-:W-:-:S03]  /*13c0*/  IMAD R7, R13, R4, RZ ;  /* 0x000000040d077224 */ /* 0x000fc600078e02ff */
[----:B------:R-:W-:Y:S01]  /*13d0*/  IADD3 R19, R19, R9, RZ ;  /* 0x0000000913137210 */ /* 0x000fe20007ffe0ff */
[----:B------:R-:W-:Y:S02]  /*13e0*/  IMAD R9, R15, R8, RZ ;  /* 0x000000080f097224 */ /* 0x000fe400078e02ff */
[----:B------:R-:W-:-:S04]  /*13f0*/  IMAD.WIDE.U32 R20, R12, R4, RZ ;  /* 0x000000040c147225 */ /* 0x000fc800078e00ff */
[----:B------:R-:W-:Y:S02]  /*1400*/  IMAD R9, R14, R3, R9 ;  /* 0x000000030e097224 */ /* 0x000fe400078e0209 */
[----:B------:R-:W-:Y:S02]  /*1410*/  IMAD R7, R12, R0, R7 ;  /* 0x000000000c077224 */ /* 0x000fe400078e0207 */
[----:B------:R-:W-:-:S03]  /*1420*/  IMAD.WIDE.U32 R14, R8, R14, R18 ;  /* 0x0000000e080e7225 */ /* 0x000fc600078e0012 */
[----:B------:R-:W-:Y:S01]  /*1430*/  IADD3 R7, R21, R7, RZ ;  /* 0x0000000715077210 */ /* 0x000fe20007ffe0ff */
[----:B------:R-:W-:Y:S01]  /*1440*/  IMAD.MOV.U32 R12, RZ, RZ, R20 ;  /* 0x000000ffff0c7224 */ /* 0x000fe200078e0014 */
[----:B------:R-:W-:Y:S01]  /*1450*/  MOV R4, R14 ;  /* 0x0000000e00047202 */ /* 0x000fe20000000f00 */
[----:B------:R-:W-:Y:S01]  /*1460*/  IMAD.IADD R0, R15, 0x1, R9 ;  /* 0x000000010f007824 */ /* 0x000fe200078e0209 */
[----:B------:R-:W-:Y:S05]  /*1470*/  BRA `(.L_x_2546) ;  /* 0x0000050000007947 */ /* 0x000fea0003800000 */
.L_x_2545:
[----:B------:R-:W2:Y:S01]  /*1480*/  LD.E R5, [R10.64+0x68] ;  /* 0x000068060a057980 */ /* 0x000ea2000c101900 */
[----:B------:R-:W-:-:S03]  /*1490*/  ISETP.NE.AND P3, PT, R15, -0x1, PT ;  /* 0xffffffff0f00780c */ /* 0x000fc60003f65270 */
[----:B------:R-:W4:Y:S04]  /*14a0*/  LD.E.64 R38, [R10.64+0x38] ;  /* 0x000038060a267980 */ /* 0x000f28000c101b00 */
[----:B---3--:R-:W3:Y:S04]  /*14b0*/  LD.E.64 R44, [R10.64+0x40] ;  /* 0x000040060a2c7980 */ /* 0x008ee8000c101b00 */
[----:B------:R-:W3:Y:S04]  /*14c0*/  LD.E.64 R18, [R10.64+0x50] ;  /* 0x000050060a127980 */ /* 0x000ee8000c101b00 */
[----:B------:R-:W3:Y:S04]  /*14d0*/  @!P3 LD.E.64 R24, [R10.64+0x20] ;  /* 0x000020060a18b980 */ /* 0x000ee8000c101b00 */
[----:B------:R-:W3:Y:S04]  /*14e0*/  @!P3 LD.E.64 R20, [R10.64+0x28] ;  /* 0x000028060a14b980 */ /* 0x000ee8000c101b00 */
[----:B------:R1:W5:Y:S01]  /*14f0*/  LD.E.64 R22, [R10.64+0x58] ;  /* 0x000058060a167980 */ /* 0x000362000c101b00 */
[----:B------:R-:W-:Y:S01]  /*1500*/  IMAD.MOV.U32 R8, RZ, RZ, RZ ;  /* 0x000000ffff087224 */ /* 0x000fe200078e00ff */
[----:B------:R-:W-:-:S02]  /*1510*/  IABS R7, R239 ;  /* 0x000000ef00077213 */ /* 0x000fc40000000000 */
[----:B------:R-:W-:Y:S02]  /*1520*/  @!P3 SHF.R.S32.HI R6, RZ, 0x1f, R14 ;  /* 0x0000001fff06b819 */ /* 0x000fe4000001140e */
[----:B--2---:R-:W-:-:S04]  /*1530*/  IABS R3, R5 ;  /* 0x0000000500037213 */ /* 0x004fc80000000000 */
[----:B------:R-:W2:Y:S08]  /*1540*/  I2F.RP R0, R3 ;  /* 0x0000000300007306 */ /* 0x000eb00000209400 */
[----:B--2---:R-:W2:Y:S02]  /*1550*/  MUFU.RCP R0, R0 ;  /* 0x0000000000007308 */ /* 0x004ea40000001000 */
[----:B--2---:R-:W-:-:S06]  /*1560*/  IADD3 R0, R0, 0xffffffe, RZ ;  /* 0x0ffffffe00007810 */ /* 0x004fcc0007ffe0ff */
[----:B------:R-:W2:Y:S02]  /*1570*/  F2I.FTZ.U32.TRUNC.NTZ R9, R0 ;  /* 0x0000000000097305 */ /* 0x000ea4000021f000 */
[----:B--2---:R-:W-:-:S05]  /*1580*/  IADD3 R0, RZ, -R9, RZ ;  /* 0x80000009ff007210 */ /* 0x004fca0007ffe0ff */
[----:B------:R-:W-:Y:S01]  /*1590*/  IMAD R4, R0, R3, RZ ;  /* 0x0000000300047224 */ /* 0x000fe200078e02ff */
[----:B------:R-:W-:-:S03]  /*15a0*/  IABS R0, R5 ;  /* 0x0000000500007213 */ /* 0x000fc60000000000 */
[----:B------:R-:W-:Y:S01]  /*15b0*/  IMAD.HI.U32 R4, R9, R4, R8 ;  /* 0x0000000409047227 */ /* 0x000fe200078e0008 */
[----:B------:R-:W-:-:S05]  /*15c0*/  IADD3 R0, RZ, -R0, RZ ;  /* 0x80000000ff007210 */ /* 0x000fca0007ffe0ff */
[----:B------:R-:W-:-:S04]  /*15d0*/  IMAD.HI.U32 R4, R4, R7, RZ ;  /* 0x0000000704047227 */ /* 0x000fc800078e00ff */
[----:B------:R-:W-:Y:S02]  /*15e0*/  IMAD R0, R4, R0, R7 ;  /* 0x0000000004007224 */ /* 0x000fe400078e0207 */
[----:B----4-:R-:W-:-:S03]  /*15f0*/  @!P3 IMAD R2, R39, R14, RZ ;  /* 0x0000000e2702b224 */ /* 0x010fc600078e02ff */
[----:B------:R-:W-:Y:S01]  /*1600*/  ISETP.GT.U32.AND P0, PT, R3, R0, PT ;  /* 0x000000000300720c */ /* 0x000fe20003f04070 */
[----:B------:R-:W-:Y:S02]  /*1610*/  @!P3 IMAD R2, R6, R38, R2 ;  /* 0x000000260602b224 */ /* 0x000fe400078e0202 */
[----:B------:R-:W-:Y:S01]  /*1620*/  @!P3 IMAD.WIDE.U32 R26, R38, R14, RZ ;  /* 0x0000000e261ab225 */ /* 0x000fe200078e00ff */
[----:B-----5:R-:W-:-:S03]  /*1630*/  @!P3 SHF.R.S32.HI R6, RZ, 0x1f, R13 ;  /* 0x0000001fff06b819 */ /* 0x020fc6000001140d */
[----:B------:R-:W-:Y:S01]  /*1640*/  @P3 IMAD.IADD R7, R14, 0x1, R15 ;  /* 0x000000010e073824 */ /* 0x000fe200078e020f */
[----:B------:R-:W-:Y:S01]  /*1650*/  @!P3 IADD3 R27, R27, R2, RZ ;  /* 0x000000021b1bb210 */ /* 0x000fe20007ffe0ff */
[----:B---3--:R-:W-:Y:S02]  /*1660*/  @!P3 IMAD R2, R25, R13, RZ ;  /* 0x0000000d1902b224 */ /* 0x008fe400078e02ff */
[----:B------:R-:W-:-:S04]  /*1670*/  @P3 IMAD.WIDE.U32 R28, R38, R7, RZ ;  /* 0x00000007261c3225 */ /* 0x000fc800078e00ff */
[----:B------:R-:W-:Y:S02]  /*1680*/  @!P0 IMAD.IADD R0, R0, 0x1, -R3 ;  /* 0x0000000100008824 */ /* 0x000fe400078e0a03 */
[C---:B------:R-:W-:Y:S02]  /*1690*/  @!P3 IMAD R2, R24.reuse, R6, R2 ;  /* 0x000000061802b224 */ /* 0x040fe400078e0202 */
[----:B------:R-:W-:Y:S02]  /*16a0*/  @P3 IMAD R9, R39, R7, RZ ;  /* 0x0000000727093224 */ /* 0x000fe400078e02ff */
[----:B------:R-:W-:Y:S01]  /*16b0*/  @!P3 IMAD.WIDE.U32 R24, R24, R13, R26 ;  /* 0x0000000d1818b225 */ /* 0x000fe200078e001a */
[----:B------:R-:W-:Y:S02]  /*16c0*/  ISETP.GE.U32.AND P2, PT, R0, R3, PT ;  /* 0x000000030000720c */ /* 0x000fe40003f46070 */
[----:B------:R-:W-:Y:S01]  /*16d0*/  @P3 MOV R12, R28 ;  /* 0x0000001c000c3202 */ /* 0x000fe20000000f00 */
[----:B------:R-:W-:Y:S01]  /*16e0*/  @P3 IMAD.IADD R9, R29, 0x1, R9 ;  /* 0x000000011d093824 */ /* 0x000fe200078e0209 */
[----:B------:R-:W-:Y:S01]  /*16f0*/  @!P3 IADD3 R9, R25, R2, RZ ;  /* 0x000000021909b210 */ /* 0x000fe20007ffe0ff */
[----:B------:R-:W-:Y:S01]  /*1700*/  @!P3 IMAD.MOV.U32 R12, RZ, RZ, R24 ;  /* 0x000000ffff0cb224 */ /* 0x000fe200078e0018 */
[----:B------:R-:W-:-:S02]  /*1710*/  LEA R2, R37, 0xffffff00, 0x8 ;  /* 0xffffff0025027811 */ /* 0x000fc400078e40ff */
[----:B------:R-:W-:Y:S02]  /*1720*/  LOP3.LUT R3, R239, R5, RZ, 0x3c, !PT ;  /* 0x00000005ef037212 */ /* 0x000fe400078e3cff */
[----:B------:R-:W-:Y:S01]  /*1730*/  SHF.R.S32.HI R6, RZ, 0x1f, R2 ;  /* 0x0000001fff067819 */ /* 0x000fe20000011402 */
[----:B------:R-:W-:Y:S01]  /*1740*/  IMAD R8, R39, R2, RZ ;  /* 0x0000000227087224 */ /* 0x000fe200078e02ff */
[----:B------:R-:W-:Y:S02]  /*1750*/  MOV R24, R12 ;  /* 0x0000000c00187202 */ /* 0x000fe40000000f00 */
[----:B------:R-:W-:Y:S02]  /*1760*/  MOV R25, R9 ;  /* 0x0000000900197202 */ /* 0x000fe40000000f00 */
[----:B------:R-:W-:Y:S02]  /*1770*/  ISETP.GE.AND P1, PT, R3, RZ, PT ;  /* 0x000000ff0300720c */ /* 0x000fe40003f26270 */
[----:B------:R-:W-:Y:S01]  /*1780*/  @!P0 IADD3 R4, R4, 0x1, RZ ;  /* 0x0000000104048810 */ /* 0x000fe20007ffe0ff */
[----:B------:R-:W-:Y:S01]  /*1790*/  @!P3 IMAD R7, R45, R14, RZ ;  /* 0x0000000e2d07b224 */ /* 0x000fe200078e02ff */
[----:B------:R-:W-:-:S02]  /*17a0*/  @!P3 SHF.R.S32.HI R0, RZ, 0x1f, R14 ;  /* 0x0000001fff00b819 */ /* 0x000fc4000001140e */
[----:B------:R-:W-:Y:S01]  /*17b0*/  ISETP.NE.AND P0, PT, R5, RZ, PT ;  /* 0x000000ff0500720c */ /* 0x000fe20003f05270 */
[----:B------:R-:W-:Y:S01]  /*17c0*/  IMAD R8, R6, R38, R8 ;  /* 0x0000002606087224 */ /* 0x000fe200078e0208 */
[----:B------:R-:W-:Y:S01]  /*17d0*/  @P2 IADD3 R4, R4, 0x1, RZ ;  /* 0x0000000104042810 */ /* 0x000fe20007ffe0ff */
[----:B------:R-:W-:-:S04]  /*17e0*/  IMAD.WIDE.U32 R24, R38, R2, R24 ;  /* 0x0000000226187225 */ /* 0x000fc800078e0018 */
[----:B------:R-:W-:Y:S02]  /*17f0*/  @!P3 IMAD R0, R0, R44, R7 ;  /* 0x0000002c0000b224 */ /* 0x000fe400078e0207 */
[----:B------:R-:W-:-:S04]  /*1800*/  @!P3 IMAD.WIDE.U32 R26, R44, R14, RZ ;  /* 0x0000000e2c1ab225 */ /* 0x000fc800078e00ff */
[----:B------:R-:W-:Y:S01]  /*1810*/  IMAD.IADD R25, R25, 0x1, R8 ;  /* 0x0000000119197824 */ /* 0x000fe200078e0208 */
[----:B------:R-:W-:Y:S02]  /*1820*/  MOV R8, R4 ;  /* 0x0000000400087202 */ /* 0x000fe40000000f00 */
[----:B------:R-:W-:Y:S01]  /*1830*/  @!P3 IADD3 R27, R27, R0, RZ ;  /* 0x000000001b1bb210 */ /* 0x000fe20007ffe0ff */
[----:B------:R-:W-:Y:S01]  /*1840*/  @!P3 IMAD R3, R21, R13, RZ ;  /* 0x0000000d1503b224 */ /* 0x000fe200078e02ff */
[----:B------:R-:W-:Y:S02]  /*1850*/  @!P3 SHF.R.S32.HI R0, RZ, 0x1f, R13 ;  /* 0x0000001fff00b819 */ /* 0x000fe4000001140d */
[----:B------:R-:W-:Y:S02]  /*1860*/  @!P1 IADD3 R8, -R8, RZ, RZ ;  /* 0x000000ff08089210 */ /* 0x000fe40007ffe1ff */
[----:B------:R-:W-:Y:S01]  /*1870*/  @!P0 LOP3.LUT R8, RZ, R5, RZ, 0x33, !PT ;  /* 0x00000005ff088212 */ /* 0x000fe200078e33ff */
[----:B------:R-:W-:-:S02]  /*1880*/  @P3 IMAD.IADD R14, R14, 0x1, R15 ;  /* 0x000000010e0e3824 */ /* 0x000fc400078e020f */
[----:B------:R-:W-:Y:S01]  /*1890*/  @!P3 IMAD R0, R20, R0, R3 ;  /* 0x000000001400b224 */ /* 0x000fe200078e0203 */
[----:B------:R-:W-:Y:S01]  /*18a0*/  SHF.R.S32.HI R3, RZ, 0x1f, R8 ;  /* 0x0000001fff037819 */ /* 0x000fe20000011408 */
[----:B------:R-:W-:Y:S02]  /*18b0*/  IMAD R4, R19, R8, RZ ;  /* 0x0000000813047224 */ /* 0x000fe400078e02ff */
[-C--:B------:R-:W-:Y:S02]  /*18c0*/  @P3 IMAD R7, R45, R14.reuse, RZ ;  /* 0x0000000e2d073224 */ /* 0x080fe400078e02ff */
[----:B------:R-:W-:-:S04]  /*18d0*/  @P3 IMAD.WIDE.U32 R14, R44, R14, RZ ;  /* 0x0000000e2c0e3225 */ /* 0x000fc800078e00ff */
[----:B------:R-:W-:-:S04]  /*18e0*/  @!P3 IMAD.WIDE.U32 R20, R20, R13, R26 ;  /* 0x0000000d1414b225 */ /* 0x000fc800078e001a */
[----:B------:R-:W-:Y:S01]  /*18f0*/  IMAD.WIDE.U32 R24, R18, R8, R24 ;  /* 0x0000000812187225 */ /* 0x000fe200078e0018 */
[----:B------:R-:W-:-:S03]  /*1900*/  @P3 IADD3 R7, R15, R7, RZ ;  /* 0x000000070f073210 */ /* 0x000fc60007ffe0ff */
[----:B------:R-:W-:Y:S01]  /*1910*/  IMAD R18, R18, R3, R4 ;  /* 0x0000000312127224 */ /* 0x000fe200078e0204 */
[----:B------:R-:W-:Y:S01]  /*1920*/  @!P3 IADD3 R7, R21, R0, RZ ;  /* 0x000000001507b210 */ /* 0x000fe20007ffe0ff */
[----:B------:R-:W-:Y:S01]  /*1930*/  @P3 IMAD.MOV.U32 R12, RZ, RZ, R14 ;  /* 0x000000ffff0c3224 */ /* 0x000fe200078e000e */
[----:B------:R-:W-:Y:S01]  /*1940*/  @!P3 MOV R12, R20 ;  /* 0x00000014000cb202 */ /* 0x000fe20000000f00 */
[----:B------:R-:W-:Y:S01]  /*1950*/  IMAD.MOV.U32 R4, RZ, RZ, R24 ;  /* 0x000000ffff047224 */ /* 0x000fe200078e0018 */
[----:B------:R-:W-:Y:S02]  /*1960*/  IADD3 R0, R25, R18, RZ ;  /* 0x0000001219007210 */ /* 0x000fe40007ffe0ff */
[----:B------:R-:W-:Y:S02]  /*1970*/  MOV R5, R2 ;  /* 0x0000000200057202 */ /* 0x000fe40000000f00 */
.L_x_2546:
[----:B-1----:R-:W-:Y:S05]  /*1980*/  BSYNC B0 ;  /* 0x0000000000007941 */ /* 0x002fea0003800000 */
.L_x_2544:
[----:B------:R-:W-:Y:S01]  /*1990*/  ISETP.NE.AND P0, PT, R243, -0x1, PT ;  /* 0xfffffffff300780c */ /* 0x000fe20003f05270 */
[----:B------:R-:W2:Y:S04]  /*19a0*/  LD.E.64 R26, [R10.64+0x30] ;  /* 0x000030060a1a7980 */ /* 0x000ea8000c101b00 */
[----:B------:R-:W3:Y:S04]  /*19b0*/  LD.E.64 R18, [R10.64+0x8] ;  /* 0x000008060a127980 */ /* 0x000ee8000c101b00 */
[----:B------:R-:W4:Y:S04]  /*19c0*/  LD.E.64 R14, [R10.64+0x10] ;  /* 0x000010060a0e7980 */ /* 0x000f28000c101b00 */
[----:B------:R-:W3:Y:S04]  /*19d0*/  @!P0 LD.E.64 R28, [R10.64+0x18] ;  /* 0x000018060a1c8980 */ /* 0x000ee8000c101b00 */
[----:B------:R-:W4:Y:S04]  /*19e0*/  LD.E.64 R24, [R10.64+0x48] ;  /* 0x000048060a187980 */ /* 0x000f28000c101b00 */
[----:B------:R1:W5:Y:S04]  /*19f0*/  @P4 LD.E R9, [R16.64] ;  /* 0x0000000610094980 */ /* 0x000368000c101900 */
[----:B------:R2:W5:Y:S01]  /*1a00*/  LD.E.64 R182, [R10.64] ;  /* 0x000000060ab67980 */ /* 0x000562000c101b00 */
[----:B------:R-:W-:-:S04]  /*1a10*/  SHF.R.S32.HI R47, RZ, 0x1f, R46 ;  /* 0x0000001fff2f7819 */ /* 0x000fc8000001142e */
[----:B------:R-:W-:-:S04]  /*1a20*/  LEA.HI R176, R47, R46, RZ, 0x3 ;  /* 0x0000002e2fb07211 */ /* 0x000fc800078f18ff */
[----:B------:R-:W-:-:S05]  /*1a30*/  LOP3.LUT R51, R176, 0xfffffff8, RZ, 0xc0, !PT ;  /* 0xfffffff8b0337812 */ /* 0x000fca00078ec0ff */
[----:B------:R-:W-:-:S04]  /*1a40*/  IMAD.IADD R51, R46, 0x1, -R51 ;  /* 0x000000012e337824 */ /* 0x000fc800078e0a33 */
[----:B-1----:R-:W-:-:S05]  /*1a50*/  IMAD.SHL.U32 R16, R51, 0x8, RZ ;  /* 0x0000000833107824 */ /* 0x002fca00078e00ff */
[----:B------:R-:W-:Y:S02]  /*1a60*/  IADD3 R12, P1, R16, R12, RZ ;  /* 0x0000000c100c7210 */ /* 0x000fe40007f3e0ff */
[----:B------:R-:W-:Y:S01]  /*1a70*/  SHF.R.S32.HI R17, RZ, 0x1f, R16 ;  /* 0x0000001fff117819 */ /* 0x000fe20000011410 */
[----:B-----5:R-:W-:-:S03]  /*1a80*/  IMAD R6, R6, R44, RZ ;  /* 0x0000002c06067224 */ /* 0x020fc600078e02ff */
[----:B------:R-:W-:Y:S02]  /*1a90*/  IADD3.X R13, R17, R7, RZ, P1, !PT ;  /* 0x00000007110d7210 */ /* 0x000fe40000ffe4ff */
[----:B------:R-:W-:Y:S01]  /*1aa0*/  SHF.R.S32.HI R176, RZ, 0x3, R176 ;  /* 0x00000003ffb07819 */ /* 0x000fe200000114b0 */
[----:B------:R-:W-:Y:S01]  /*1ab0*/  IMAD R6, R5, R45, R6 ;  /* 0x0000002d05067224 */ /* 0x000fe200078e0206 */
[----:B------:R-:W-:Y:S01]  /*1ac0*/  LEA.HI R62, R47, R46, RZ, 0x4 ;  /* 0x0000002e2f3e7211 */ /* 0x000fe200078f20ff */
[----:B------:R-:W-:-:S04]  /*1ad0*/  IMAD.WIDE.U32 R12, R5, R44, R12 ;  /* 0x0000002c050c7225 */ /* 0x000fc800078e000c */
[----:B------:R-:W-:Y:S02]  /*1ae0*/  IMAD.SHL.U32 R63, R176, 0x40, RZ ;  /* 0x00000040b03f7824 */ /* 0x000fe400078e00ff */
[----:B------:R-:W-:Y:S01]  /*1af0*/  IMAD.IADD R21, R13, 0x1, R6 ;  /* 0x000000010d157824 */ /* 0x000fe200078e0206 */
[----:B------:R-:W-:Y:S02]  /*1b00*/  LOP3.LUT R13, R62, 0xfffffff0, RZ, 0xc0, !PT ;  /* 0xfffffff03e0d7812 */ /* 0x000fe400078ec0ff */
[----:B------:R-:W-:Y:S02]  /*1b10*/  LOP3.LUT R63, R63, 0x1c0, RZ, 0xc0, !PT ;  /* 0x000001c03f3f7812 */ /* 0x000fe400078ec0ff */
[----:B------:R-:W-:Y:S01]  /*1b20*/  SHF.R.S32.HI R53, RZ, 0x1f, R240 ;  /* 0x0000001fff357819 */ /* 0x000fe200000114f0 */
[----:B------:R-:W-:Y:S01]  /*1b30*/  IMAD.IADD R13, R46, 0x1, -R13 ;  /* 0x000000012e0d7824 */ /* 0x000fe200078e0a0d */
[----:B------:R-:W-:Y:S02]  /*1b40*/  LOP3.LUT R5, R63, 0x38, R16, 0xf8, !PT ;  /* 0x000000383f057812 */ /* 0x000fe400078ef810 */
[----:B------:R-:W-:Y:S01]  /*1b50*/  SHF.R.U32.HI R63, RZ, 0x3, R63 ;  /* 0x00000003ff3f7819 */ /* 0x000fe2000001163f */
[----:B------:R-:W-:Y:S01]  /*1b60*/  IMAD.MOV.U32 R20, RZ, RZ, R12 ;  /* 0x000000ffff147224 */ /* 0x000fe200078e000c */
[----:B------:R-:W-:-:S02]  /*1b70*/  SHF.R.S32.HI R52, RZ, 0x1f, R13 ;  /* 0x0000001fff347819 */ /* 0x000fc4000001140d */
[----:B------:R-:W-:Y:S02]  /*1b80*/  LOP3.LUT R63, R5, R63, RZ, 0x3c, !PT ;  /* 0x0000003f053f7212 */ /* 0x000fe400078e3cff */
[----:B------:R-:W-:Y:S01]  /*1b90*/  LEA.HI R52, R52, R13, RZ, 0x3 ;  /* 0x0000000d34347211 */ /* 0x000fe200078f18ff */
[----:B------:R-:W-:-:S03]  /*1ba0*/  IMAD R6, R23, R8, RZ ;  /* 0x0000000817067224 */ /* 0x000fc600078e02ff */
[----:B------:R-:W-:Y:S01]  /*1bb0*/  LOP3.LUT R61, R52, 0xfffffff8, RZ, 0xc0, !PT ;  /* 0xfffffff8343d7812 */ /* 0x000fe200078ec0ff */
[-C--:B------:R-:W-:Y:S02]  /*1bc0*/  IMAD R6, R3, R22.reuse, R6 ;  /* 0x0000001603067224 */ /* 0x080fe400078e0206 */
[----:B------:R-:W-:Y:S01]  /*1bd0*/  IMAD.WIDE.U32 R22, R8, R22, R20 ;  /* 0x0000001608167225 */ /* 0x000fe200078e0014 */
[----:B------:R-:W-:Y:S02]  /*1be0*/  IADD3 R61, R13, -R61, RZ ;  /* 0x8000003d0d3d7210 */ /* 0x000fe40007ffe0ff */
[----:B------:R-:W-:Y:S01]  /*1bf0*/  SHF.R.S32.HI R177, RZ, 0x1f, R176 ;  /* 0x0000001fffb17819 */ /* 0x000fe200000114b0 */
[-C--:B------:R-:W-:Y:S02]  /*1c00*/  IMAD R234, R39, R176.reuse, RZ ;  /* 0x000000b027ea7224 */ /* 0x080fe400078e02ff */
[----:B------:R-:W-:Y:S02]  /*1c10*/  IMAD.IADD R23, R23, 0x1, R6 ;  /* 0x0000000117177824 */ /* 0x000fe400078e0206 */
[----:B------:R-:W-:-:S02]  /*1c20*/  IMAD R236, R45, R176, RZ ;  /* 0x000000b02dec7224 */ /* 0x000fc400078e02ff */
[C---:B------:R-:W-:Y:S02]  /*1c30*/  IMAD R234, R177.reuse, R38, R234 ;  /* 0x00000026b1ea7224 */ /* 0x040fe400078e02ea */
[-C--:B------:R-:W-:Y:S02]  /*1c40*/  IMAD R236, R177, R44.reuse, R236 ;  /* 0x0000002cb1ec7224 */ /* 0x080fe400078e02ec */
[----:B------:R-:W-:Y:S01]  /*1c50*/  IMAD.WIDE.U32 R22, R176, R44, R22 ;  /* 0x0000002cb0167225 */ /* 0x000fe200078e0016 */
[----:B------:R-:W-:-:S03]  /*1c60*/  SHF.R.S32.HI R6, RZ, 0x1f, R239 ;  /* 0x0000001fff067819 */ /* 0x000fc600000114ef */
[----:B------:R-:W-:Y:S02]  /*1c70*/  IMAD.IADD R236, R23, 0x1, R236 ;  /* 0x0000000117ec7824 */ /* 0x000fe400078e02ec */
[----:B------:R-:W-:Y:S01]  /*1c80*/  IMAD.WIDE R178, R241, 0x40, R176 ;  /* 0x00000040f1b27825 */ /* 0x000fe200078e02b0 */
[CC--:B------:R-:W-:Y:S02]  /*1c90*/  LEA.HI R20, R47.reuse, R46.reuse, RZ, 0x6 ;  /* 0x0000002e2f147211 */ /* 0x0c0fe400078f30ff */
[----:B------:R-:W-:Y:S01]  /*1ca0*/  LEA.HI R47, R47, R46, RZ, 0x5 ;  /* 0x0000002e2f2f7211 */ /* 0x000fe200078f28ff */
[----:B------:R-:W-:Y:S01]  /*1cb0*/  IMAD.MOV.U32 R166, RZ, RZ, 0x20 ;  /* 0x00000020ffa67424 */ /* 0x000fe200078e00ff */
[----:B------:R-:W-:Y:S01]  /*1cc0*/  MOV R167, 0x10 ;  /* 0x0000001000a77802 */ /* 0x000fe20000000f00 */
[----:B------:R-:W-:Y:S01]  /*1cd0*/  IMAD.SHL.U32 R20, R20, 0x8, RZ ;  /* 0x0000000814147824 */ /* 0x000fe200078e00ff */
[----:B------:R-:W-:Y:S01]  /*1ce0*/  LOP3.LUT R48, R47, 0xffffffe0, RZ, 0xc0, !PT ;  /* 0xffffffe02f307812 */ /* 0x000fe200078ec0ff */
[C---:B------:R-:W-:Y:S01]  /*1cf0*/  IMAD.SHL.U32 R56, R38.reuse, 0x10, RZ ;  /* 0x0000001026387824 */ /* 0x040fe200078e00ff */
[----:B------:R-:W-:-:S02]  /*1d00*/  SHF.L.U64.HI R57, R38, 0x4, R39 ;  /* 0x0000000426397819 */ /* 0x000fc40000010227 */
[----:B------:R-:W-:Y:S01]  /*1d10*/  LOP3.LUT R63, R63, 0xfffffe00, R20, 0xf8, !PT ;  /* 0xfffffe003f3f7812 */ /* 0x000fe200078ef814 */
[----:B------:R-:W-:Y:S01]  /*1d20*/  IMAD.IADD R48, R46, 0x1, -R48 ;  /* 0x000000012e307824 */ /* 0x000fe200078e0a30 */
[C---:B------:R-:W-:Y:S02]  /*1d30*/  SHF.L.U64.HI R55, R44.reuse, 0x4, R45 ;  /* 0x000000042c377819 */ /* 0x040fe4000001022d */
[----:B------:R-:W-:Y:S02]  /*1d40*/  SHF.L.U32 R54, R44, 0x4, RZ ;  /* 0x000000042c367819 */ /* 0x000fe400000006ff */
[----:B------:R-:W-:Y:S02]  /*1d50*/  SHF.R.S32.HI R47, RZ, 0x5, R47 ;  /* 0x00000005ff2f7819 */ /* 0x000fe4000001142f */
[----:B------:R-:W-:Y:S01]  /*1d60*/  SHF.L.U32 R60, R51, 0x2, RZ ;  /* 0x00000002333c7819 */ /* 0x000fe200000006ff */
[----:B--2---:R-:W-:-:S04]  /*1d70*/  @P0 IMAD.WIDE.U32 R30, R26, R243, RZ ;  /* 0x000000f31a1e0225 */ /* 0x004fc800078e00ff */
[----:B---3--:R-:W-:-:S04]  /*1d80*/  @!P0 IMAD R7, R29, R240, RZ ;  /* 0x000000f01d078224 */ /* 0x008fc800078e02ff */
[C---:B------:R-:W-:Y:S02]  /*1d90*/  @!P0 IMAD R7, R28.reuse, R53, R7 ;  /* 0x000000351c078224 */ /* 0x040fe400078e0207 */
[----:B------:R-:W-:Y:S01]  /*1da0*/  @!P0 IMAD.WIDE.U32 R28, R28, R240, RZ ;  /* 0x000000f01c1c8225 */ /* 0x000fe200078e00ff */
[----:B------:R-:W-:-:S03]  /*1db0*/  @P0 MOV R12, R30 ;  /* 0x0000001e000c0202 */ /* 0x000fc60000000f00 */
[----:B------:R-:W-:Y:S02]  /*1dc0*/  @P0 IMAD R5, R27, R243, RZ ;  /* 0x000000f31b050224 */ /* 0x000fe400078e02ff */
[----:B------:R-:W-:Y:S01]  /*1dd0*/  @!P0 IMAD.MOV.U32 R12, RZ, RZ, R28 ;  /* 0x000000ffff0c8224 */ /* 0x000fe200078e001c */
[-C--:B------:R-:W-:Y:S01]  /*1de0*/  @P0 MOV R181, R27.reuse ;  /* 0x0000001b00b50202 */ /* 0x080fe20000000f00 */
[----:B------:R-:W-:Y:S01]  /*1df0*/  @P0 IMAD.IADD R5, R31, 0x1, R5 ;  /* 0x000000011f050824 */ /* 0x000fe200078e0205 */
[----:B------:R-:W-:Y:S01]  /*1e00*/  @!P0 MOV R181, R27 ;  /* 0x0000001b00b58202 */ /* 0x000fe20000000f00 */
[--C-:B------:R-:W-:Y:S01]  /*1e10*/  @P0 IMAD.MOV.U32 R180, RZ, RZ, R26.reuse ;  /* 0x000000ffffb40224 */ /* 0x100fe200078e001a */
[C---:B------:R-:W-:Y:S01]  /*1e20*/  IADD3 R12, P1, R16.reuse, R12, RZ ;  /* 0x0000000c100c7210 */ /* 0x040fe20007f3e0ff */
[----:B------:R-:W-:Y:S02]  /*1e30*/  @!P0 IMAD.IADD R5, R29, 0x1, R7 ;  /* 0x000000011d058824 */ /* 0x000fe400078e0207 */
[----:B------:R-:W-:Y:S01]  /*1e40*/  @!P0 IMAD.MOV.U32 R180, RZ, RZ, R26 ;  /* 0x000000ffffb48224 */ /* 0x000fe200078e001a */
[----:B------:R-:W-:Y:S01]  /*1e50*/  IADD3 R4, P0, R16, R4, RZ ;  /* 0x0000000410047210 */ /* 0x000fe20007f1e0ff */
[----:B------:R-:W-:-:S04]  /*1e60*/  IMAD.X R13, R17, 0x1, R5, P1 ;  /* 0x00000001110d7824 */ /* 0x000fc800008e0605 */
[----:B------:R-:W-:Y:S01]  /*1e70*/  IMAD.X R5, R17, 0x1, R0, P0 ;  /* 0x0000000111057824 */ /* 0x000fe200000e0600 */
[----:B------:R-:W-:-:S03]  /*1e80*/  SHF.R.S32.HI R0, RZ, 0x1f, R59 ;  /* 0x0000001fff007819 */ /* 0x000fc6000001143b */
[----:B------:R-:W-:Y:S01]  /*1e90*/  IMAD.WIDE.U32 R4, R176, R38, R4 ;  /* 0x00000026b0047225 */ /* 0x000fe200078e0004 */
[----:B------:R-:W-:-:S03]  /*1ea0*/  LEA.HI R0, R0, R59, RZ, 0x8 ;  /* 0x0000003b00007211 */ /* 0x000fc600078f40ff */
[----:B------:R-:W-:Y:S01]  /*1eb0*/  IMAD.IADD R234, R5, 0x1, R234 ;  /* 0x0000000105ea7824 */ /* 0x000fe200078e02ea */
[----:B------:R-:W-:Y:S02]  /*1ec0*/  SHF.R.S32.HI R58, RZ, 0x8, R0 ;  /* 0x00000008ff3a7819 */ /* 0x000fe40000011400 */
[----:B------:R-:W-:Y:S01]  /*1ed0*/  LEA R235, P1, R4, R18, 0x1 ;  /* 0x0000001204eb7211 */ /* 0x000fe200078208ff */
[----:B----4-:R-:W-:Y:S01]  /*1ee0*/  IMAD R7, R25, R239, RZ ;  /* 0x000000ef19077224 */ /* 0x010fe200078e02ff */
[----:B------:R-:W-:Y:S02]  /*1ef0*/  LEA R237, P0, R22, R14, 0x1 ;  /* 0x0000000e16ed7211 */ /* 0x000fe400078008ff */
[----:B------:R-:W-:Y:S02]  /*1f00*/  IMNMX R58, RZ, R58, !PT ;  /* 0x0000003aff3a7217 */ /* 0x000fe40007800200 */
[----:B------:R-:W-:Y:S01]  /*1f10*/  LEA.HI.X R234, R4, R19, R234, 0x1, P1 ;  /* 0x0000001304ea7211 */ /* 0x000fe200008f0cea */
[----:B------:R-:W-:Y:S01]  /*1f20*/  IMAD R6, R24, R6, R7 ;  /* 0x0000000618067224 */ /* 0x000fe200078e0207 */
[----:B------:R-:W-:-:S02]  /*1f30*/  LEA.HI.X R236, R22, R15, R236, 0x1, P0 ;  /* 0x0000000f16ec7211 */ /* 0x000fc400000f0cec */
[----:B------:R-:W-:Y:S01]  /*1f40*/  R2P PR, R61, 0x6 ;  /* 0x000000063d007804 */ /* 0x000fe20000000000 */
[----:B------:R-:W-:Y:S01]  /*1f50*/  IMAD.WIDE.U32 R24, R239, R24, R12 ;  /* 0x00000018ef187225 */ /* 0x000fe200078e000c */
[----:B------:R-:W-:-:S03]  /*1f60*/  ISETP.GT.AND P0, PT, R37, R58, PT ;  /* 0x0000003a2500720c */ /* 0x000fc60003f04270 */
[----:B------:R-:W-:Y:S01]  /*1f70*/  IMAD.IADD R7, R25, 0x1, R6 ;  /* 0x0000000119077824 */ /* 0x000fe200078e0206 */
[----:B------:R-:W-:Y:S01]  /*1f80*/  MOV R6, R24 ;  /* 0x0000001800067202 */ /* 0x000fe20000000f00 */
[----:B------:R-:W-:-:S04]  /*1f90*/  IMAD R184, R179, R180, RZ ;  /* 0x000000b4b3b87224 */ /* 0x000fc800078e02ff */
[C---:B------:R-:W-:Y:S02]  /*1fa0*/  IMAD R184, R178.reuse, R181, R184 ;  /* 0x000000b5b2b87224 */ /* 0x040fe400078e02b8 */
[----:B------:R-:W-:Y:S01]  /*1fb0*/  IMAD.WIDE.U32 R178, R178, R180, R6 ;  /* 0x000000b4b2b27225 */ /* 0x000fe200078e0006 */
[----:B------:R-:W-:Y:S02]  /*1fc0*/  SEL R167, R167, 0xfffffff0, !P1 ;  /* 0xfffffff0a7a77807 */ /* 0x000fe40004800000 */
[----:B------:R-:W-:Y:S01]  /*1fd0*/  SEL R166, R166, 0xffffffe0, !P2 ;  /* 0xffffffe0a6a67807 */ /* 0x000fe20005000000 */
[----:B------:R-:W-:Y:S02]  /*1fe0*/  @!P4 IMAD.MOV.U32 R9, RZ, RZ, RZ ;  /* 0x000000ffff09c224 */ /* 0x000fe400078e00ff */
[----:B------:R-:W-:Y:S01]  /*1ff0*/  IMAD.IADD R185, R179, 0x1, R184 ;  /* 0x00000001b3b97824 */ /* 0x000fe200078e02b8 */
[----:B------:R-:W-:Y:S05]  /*2000*/  @!P0 BRA `(.L_x_2547) ;  /* 0x0000cc7000008947 */ /* 0x000fea0003800000 */
[----:B------:R-:W2:Y:S04]  /*2010*/  LD.E.64 R28, [R10.64+0x120] ;  /* 0x000120060a1c7980 */ /* 0x000ea8000c101b00 */
[----:B------:R-:W3:Y:S04]  /*2020*/  LD.E.64 R30, [R10.64+0x118] ;  /* 0x000118060a1e7980 */ /* 0x000ee8000c101b00 */
[----:B------:R-:W4:Y:S04]  /*2030*/  LD.E.64 R208, [R10.64+0x130] ;  /* 0x000130060ad07980 */ /* 0x000f28000c101b00 */
[----:B------:R-:W5:Y:S04]  /*2040*/  LD.E.64 R230, [R10.64+0x128] ;  /* 0x000128060ae67980 */ /* 0x000f68000c101b00 */
[----:B------:R-:W4:Y:S04]  /*2050*/  LD.E.64 R24, [R10.64+0x140] ;  /* 0x000140060a187980 */ /* 0x000f28000c101b00 */
[----:B------:R-:W5:Y:S04]  /*2060*/  LD.E.64 R22, [R10.64+0x138] ;  /* 0x000138060a167980 */ /* 0x000f68000c101b00 */
[----:B------:R-:W5:Y:S04]  /*2070*/  LD.E R15, [R10.64+0xd0] ;  /* 0x0000d0060a0f7980 */ /* 0x000f68000c101900 */
[----:B------:R-:W5:Y:S04]  /*2080*/  LD.E.64 R18, [R10.64+0x108] ;  /* 0x000108060a127980 */ /* 0x000f68000c101b00 */
[----:B------:R-:W5:Y:S04]  /*2090*/  LD.E.64 R20, [R10.64+0x110] ;  /* 0x000110060a147980 */ /* 0x000f68000c101b00 */
[----:B------:R-:W5:Y:S04]  /*20a0*/  LD.E.64 R6, [R10.64+0x150] ;  /* 0x000150060a067980 */ /* 0x000f68000c101b00 */
[----:B------:R-:W5:Y:S01]  /*20b0*/  LD.E.64 R4, [R10.64+0x148] ;  /* 0x000148060a047980 */ /* 0x000f62000c101b00 */
[----:B------:R-:W-:Y:S01]  /*20c0*/  SHF.R.S32.HI R14, RZ, 0x1f, R59 ;  /* 0x0000001fff0e7819 */ /* 0x000fe2000001143b */
[----:B------:R-:W-:Y:S01]  /*20d0*/  IMAD.IADD R9, R9, 0x1, R2 ;  /* 0x0000000109097824 */ /* 0x000fe200078e0202 */
[C-C-:B------:R-:W-:Y:S01]  /*20e0*/  SHF.L.U64.HI R83, R44.reuse, 0x5, R45.reuse ;  /* 0x000000052c537819 */ /* 0x140fe2000001022d */
[C---:B------:R-:W-:Y:S01]  /*20f0*/  IMAD.SHL.U32 R79, R44.reuse, 0x40, RZ ;  /* 0x000000402c4f7824 */ /* 0x040fe200078e00ff */
[C---:B------:R-:W-:Y:S01]  /*2100*/  SHF.L.U32 R82, R44.reuse, 0x5, RZ ;  /* 0x000000052c527819 */ /* 0x040fe200000006ff */
[C---:B------:R-:W-:Y:S01]  /*2110*/  IMAD R81, R45.reuse, 0x60, RZ ;  /* 0x000000602d517824 */ /* 0x040fe200078e02ff */
[C-C-:B------:R-:W-:Y:S01]  /*2120*/  SHF.L.U64.HI R80, R44.reuse, 0x6, R45.reuse ;  /* 0x000000062c507819 */ /* 0x140fe2000001022d */
[C---:B------:R-:W-:Y:S01]  /*2130*/  IMAD R77, R45.reuse, 0xc0, RZ ;  /* 0x000000c02d4d7824 */ /* 0x040fe200078e02ff */
[C---:B------:R-:W-:Y:S01]  /*2140*/  SHF.L.U64.HI R75, R44.reuse, 0x7, R45 ;  /* 0x000000072c4b7819 */ /* 0x040fe2000001022d */
[C---:B------:R-:W-:Y:S01]  /*2150*/  IMAD R73, R45.reuse, 0x120, RZ ;  /* 0x000001202d497824 */ /* 0x040fe200078e02ff */
[----:B------:R-:W-:Y:S01]  /*2160*/  SHF.L.U32 R74, R44, 0x7, RZ ;  /* 0x000000072c4a7819 */ /* 0x000fe200000006ff */
[----:B------:R-:W-:-:S02]  /*2170*/  IMAD R71, R45, 0x160, RZ ;  /* 0x000001602d477824 */ /* 0x000fc400078e02ff */
[C---:B------:R-:W-:Y:S02]  /*2180*/  IMAD R69, R45.reuse, 0x1a0, RZ ;  /* 0x000001a02d457824 */ /* 0x040fe400078e02ff */
[----:B------:R-:W-:Y:S02]  /*2190*/  IMAD R67, R45, 0x1e0, RZ ;  /* 0x000001e02d437824 */ /* 0x000fe400078e02ff */
[----:B------:R-:W-:-:S04]  /*21a0*/  IMAD.WIDE.U32 R206, R44, 0x60, RZ ;  /* 0x000000602cce7825 */ /* 0x000fc800078e00ff */
[----:B------:R-:W-:-:S04]  /*21b0*/  IMAD.WIDE.U32 R202, R44, 0xc0, RZ ;  /* 0x000000c02cca7825 */ /* 0x000fc800078e00ff */
[----:B------:R-:W-:-:S04]  /*21c0*/  IMAD.WIDE.U32 R198, R44, 0x120, RZ ;  /* 0x000001202cc67825 */ /* 0x000fc800078e00ff */
[----:B------:R-:W-:-:S04]  /*21d0*/  IMAD.WIDE.U32 R194, R44, 0x160, RZ ;  /* 0x000001602cc27825 */ /* 0x000fc800078e00ff */
[----:B------:R-:W-:-:S04]  /*21e0*/  IMAD.WIDE.U32 R190, R44, 0x1a0, RZ ;  /* 0x000001a02cbe7825 */ /* 0x000fc800078e00ff */
[----:B------:R-:W-:Y:S01]  /*21f0*/  IMAD.WIDE.U32 R186, R44, 0x1e0, RZ ;  /* 0x000001e02cba7825 */ /* 0x000fe200078e00ff */
[----:B------:R-:W-:-:S03]  /*2200*/  SHF.L.U64.HI R83, R82, 0x1, R83 ;  /* 0x0000000152537819 */ /* 0x000fc60000010253 */
[C---:B------:R-:W-:Y:S02]  /*2210*/  IMAD R78, R45.reuse, 0xa0, RZ ;  /* 0x000000a02d4e7824 */ /* 0x040fe400078e02ff */
[C---:B------:R-:W-:Y:S02]  /*2220*/  IMAD R76, R45.reuse, 0xe0, RZ ;  /* 0x000000e02d4c7824 */ /* 0x040fe400078e02ff */
[C---:B------:R-:W-:Y:S02]  /*2230*/  IMAD R72, R45.reuse, 0x140, RZ ;  /* 0x000001402d487824 */ /* 0x040fe400078e02ff */
[C---:B------:R-:W-:Y:S02]  /*2240*/  IMAD R70, R45.reuse, 0x180, RZ ;  /* 0x000001802d467824 */ /* 0x040fe400078e02ff */
[----:B------:R-:W-:Y:S02]  /*2250*/  IMAD R68, R45, 0x1c0, RZ ;  /* 0x000001c02d447824 */ /* 0x000fe400078e02ff */
[----:B------:R-:W-:Y:S01]  /*2260*/  IMAD.WIDE.U32 R204, R44, 0xa0, RZ ;  /* 0x000000a02ccc7825 */ /* 0x000fe200078e00ff */
[----:B------:R-:W-:-:S03]  /*2270*/  SHF.L.U64.HI R80, R79, 0x1, R80 ;  /* 0x000000014f507819 */ /* 0x000fc60000010250 */
[----:B------:R-:W-:Y:S01]  /*2280*/  IMAD.WIDE.U32 R200, R44, 0xe0, RZ ;  /* 0x000000e02cc87825 */ /* 0x000fe200078e00ff */
[----:B------:R-:W-:-:S03]  /*2290*/  SHF.L.U64.HI R75, R74, 0x1, R75 ;  /* 0x000000014a4b7819 */ /* 0x000fc6000001024b */
[----:B------:R-:W-:-:S04]  /*22a0*/  IMAD.WIDE.U32 R196, R44, 0x140, RZ ;  /* 0x000001402cc47825 */ /* 0x000fc800078e00ff */
[----:B------:R-:W-:-:S04]  /*22b0*/  IMAD.WIDE.U32 R192, R44, 0x180, RZ ;  /* 0x000001802cc07825 */ /* 0x000fc800078e00ff */
[----:B------:R-:W-:Y:S01]  /*22c0*/  IMAD.WIDE.U32 R188, R44, 0x1c0, RZ ;  /* 0x000001c02cbc7825 */ /* 0x000fe200078e00ff */
[C---:B------:R-:W-:Y:S02]  /*22d0*/  IADD3 R66, R176.reuse, 0x10, RZ ;  /* 0x00000010b0427810 */ /* 0x040fe40007ffe0ff */
[----:B------:R-:W-:Y:S01]  /*22e0*/  IADD3 R65, R176, 0x20, RZ ;  /* 0x00000020b0417810 */ /* 0x000fe20007ffe0ff */
[----:B------:R-:W-:Y:S01]  /*22f0*/  IMAD.SHL.U32 R88, R38, 0x20, RZ ;  /* 0x0000002026587824 */ /* 0x000fe200078e00ff */
[----:B------:R-:W-:Y:S01]  /*2300*/  IADD3 R64, R176, 0x30, RZ ;  /* 0x00000030b0407810 */ /* 0x000fe20007ffe0ff */
[----:B------:R-:W-:Y:S01]  /*2310*/  IMAD.SHL.U32 R84, R38, 0x80, RZ ;  /* 0x0000008026547824 */ /* 0x000fe200078e00ff */
[C---:B------:R-:W-:Y:S01]  /*2320*/  IADD3 R173, R176.reuse, 0x40, RZ ;  /* 0x00000040b0ad7810 */ /* 0x040fe20007ffe0ff */
[----:B------:R-:W-:Y:S01]  /*2330*/  IMAD.MOV.U32 R124, RZ, RZ, R235 ;  /* 0x000000ffff7c7224 */ /* 0x000fe200078e00eb */
[C---:B------:R-:W-:Y:S01]  /*2340*/  IADD3 R172, R176.reuse, 0x50, RZ ;  /* 0x00000050b0ac7810 */ /* 0x040fe20007ffe0ff */
[----:B------:R-:W-:Y:S01]  /*2350*/  IMAD.MOV.U32 R127, RZ, RZ, R237 ;  /* 0x000000ffff7f7224 */ /* 0x000fe200078e00ed */
[----:B------:R-:W-:Y:S01]  /*2360*/  IADD3 R171, R176, 0x60, RZ ;  /* 0x00000060b0ab7810 */ /* 0x000fe20007ffe0ff */
[----:B------:R-:W-:Y:S01]  /*2370*/  IMAD.SHL.U32 R82, R82, 0x2, RZ ;  /* 0x0000000252527824 */ /* 0x000fe200078e00ff */
[----:B------:R-:W-:Y:S01]  /*2380*/  IADD3 R170, R176, 0x70, RZ ;  /* 0x00000070b0aa7810 */ /* 0x000fe20007ffe0ff */
[----:B------:R-:W-:Y:S01]  /*2390*/  IMAD.SHL.U32 R74, R74, 0x2, RZ ;  /* 0x000000024a4a7824 */ /* 0x000fe200078e00ff */
[C---:B------:R-:W-:Y:S01]  /*23a0*/  IADD3 R169, R176.reuse, 0x80, RZ ;  /* 0x00000080b0a97810 */ /* 0x040fe20007ffe0ff */
[----:B------:R-:W-:Y:S01]  /*23b0*/  IMAD.IADD R78, R205, 0x1, R78 ;  /* 0x00000001cd4e7824 */ /* 0x000fe200078e024e */
        /* <DEDUP_REMOVED lines=8> */
[----:B------:R-:W-:-:S02]  /*2440*/  IADD3 R162, R176, 0xd0, RZ ;  /* 0x000000d0b0a27810 */ /* 0x000fc40007ffe0ff */
[C---:B------:R-:W-:Y:S02]  /*2450*/  IADD3 R161, R176.reuse, 0xe0, RZ ;  /* 0x000000e0b0a17810 */ /* 0x040fe40007ffe0ff */
[----:B------:R-:W-:Y:S02]  /*2460*/  IADD3 R160, R176, 0xf0, RZ ;  /* 0x000000f0b0a07810 */ /* 0x000fe40007ffe0ff */
[C-C-:B------:R-:W-:Y:S02]  /*2470*/  SHF.L.U64.HI R89, R38.reuse, 0x5, R39.reuse ;  /* 0x0000000526597819 */ /* 0x140fe40000010227 */
[C-C-:B------:R-:W-:Y:S02]  /*2480*/  SHF.L.U64.HI R87, R38.reuse, 0x6, R39.reuse ;  /* 0x0000000626577819 */ /* 0x140fe40000010227 */
[C---:B------:R-:W-:Y:S02]  /*2490*/  SHF.L.U32 R86, R38.reuse, 0x6, RZ ;  /* 0x0000000626567819 */ /* 0x040fe400000006ff */
[----:B------:R-:W-:-:S02]  /*24a0*/  SHF.L.U64.HI R85, R38, 0x7, R39 ;  /* 0x0000000726557819 */ /* 0x000fc40000010227 */
[----:B------:R-:W-:Y:S02]  /*24b0*/  MOV R125, R234 ;  /* 0x000000ea007d7202 */ /* 0x000fe40000000f00 */
[----:B------:R-:W-:Y:S02]  /*24c0*/  MOV R126, R236 ;  /* 0x000000ec007e7202 */ /* 0x000fe40000000f00 */
[----:B------:R-:W-:Y:S02]  /*24d0*/  SHF.L.U32 R79, R79, 0x1, RZ ;  /* 0x000000014f4f7819 */ /* 0x000fe400000006ff */
[----:B------:R-:W-:Y:S02]  /*24e0*/  IADD3 R81, R207, R81, RZ ;  /* 0x00000051cf517210 */ /* 0x000fe40007ffe0ff */
[----:B------:R-:W-:Y:S02]  /*24f0*/  IADD3 R77, R203, R77, RZ ;  /* 0x0000004dcb4d7210 */ /* 0x000fe40007ffe0ff */
[----:B------:R-:W-:-:S02]  /*2500*/  IADD3 R73, R199, R73, RZ ;  /* 0x00000049c7497210 */ /* 0x000fc40007ffe0ff */
[----:B------:R-:W-:Y:S02]  /*2510*/  IADD3 R71, R195, R71, RZ ;  /* 0x00000047c3477210 */ /* 0x000fe40007ffe0ff */
[----:B------:R-:W-:Y:S02]  /*2520*/  IADD3 R69, R191, R69, RZ ;  /* 0x00000045bf457210 */ /* 0x000fe40007ffe0ff */
[----:B------:R-:W-:Y:S01]  /*2530*/  IADD3 R67, R187, R67, RZ ;  /* 0x00000043bb437210 */ /* 0x000fe20007ffe0ff */
[----:B--2---:R-:W-:-:S04]  /*2540*/  IMAD R0, R29, R240, RZ ;  /* 0x000000f01d007224 */ /* 0x004fc800078e02ff */
[----:B------:R-:W-:Y:S02]  /*2550*/  IMAD R0, R28, R53, R0 ;  /* 0x000000351c007224 */ /* 0x000fe400078e0200 */
[----:B------:R-:W-:-:S04]  /*2560*/  IMAD.WIDE.U32 R28, R240, R28, R16 ;  /* 0x0000001cf01c7225 */ /* 0x000fc800078e0010 */
[----:B---3--:R-:W-:Y:S01]  /*2570*/  IMAD R12, R31, R240, RZ ;  /* 0x000000f01f0c7224 */ /* 0x008fe200078e02ff */
[----:B------:R-:W-:Y:S01]  /*2580*/  IADD3 R29, R29, R0, RZ ;  /* 0x000000001d1d7210 */ /* 0x000fe20007ffe0ff */
[----:B------:R-:W-:Y:S01]  /*2590*/  IMAD.WIDE.U32 R26, R240, R30, R16 ;  /* 0x0000001ef01a7225 */ /* 0x000fe200078e0010 */
[----:B------:R-:W-:-:S03]  /*25a0*/  SHF.R.S32.HI R0, RZ, 0x1f, R2 ;  /* 0x0000001fff007819 */ /* 0x000fc60000011402 */
[----:B------:R-:W-:Y:S02]  /*25b0*/  IMAD R12, R30, R53, R12 ;  /* 0x000000351e0c7224 */ /* 0x000fe400078e020c */
[-C--:B----4-:R-:W-:Y:S02]  /*25c0*/  IMAD R13, R209, R2.reuse, RZ ;  /* 0x00000002d10d7224 */ /* 0x090fe400078e02ff */
[----:B------:R-:W-:Y:S02]  /*25d0*/  IMAD.IADD R27, R27, 0x1, R12 ;  /* 0x000000011b1b7824 */ /* 0x000fe400078e020c */
[----:B-----5:R-:W-:Y:S02]  /*25e0*/  IMAD R12, R231, R2, RZ ;  /* 0x00000002e70c7224 */ /* 0x020fe400078e02ff */
[C---:B------:R-:W-:Y:S02]  /*25f0*/  IMAD R13, R208.reuse, R0, R13 ;  /* 0x00000000d00d7224 */ /* 0x040fe400078e020d */
[----:B------:R-:W-:-:S04]  /*2600*/  IMAD.WIDE.U32 R28, R208, R2, R28 ;  /* 0x00000002d01c7225 */ /* 0x000fc800078e001c */
[C---:B------:R-:W-:Y:S02]  /*2610*/  IMAD R12, R230.reuse, R0, R12 ;  /* 0x00000000e60c7224 */ /* 0x040fe400078e020c */
[----:B------:R-:W-:Y:S01]  /*2620*/  IMAD.WIDE.U32 R26, R230, R2, R26 ;  /* 0x00000002e61a7225 */ /* 0x000fe200078e001a */
[----:B------:R-:W-:Y:S02]  /*2630*/  IADD3 R29, R29, R13, RZ ;  /* 0x0000000d1d1d7210 */ /* 0x000fe40007ffe0ff */
[----:B------:R-:W-:Y:S01]  /*2640*/  IADD3 R0, P0, -R59, R176, RZ ;  /* 0x000000b03b007210 */ /* 0x000fe20007f1e1ff */
[-C--:B------:R-:W-:Y:S02]  /*2650*/  IMAD R13, R25, R8.reuse, RZ ;  /* 0x00000008190d7224 */ /* 0x080fe400078e02ff */
[----:B------:R-:W-:Y:S01]  /*2660*/  IMAD.IADD R27, R27, 0x1, R12 ;  /* 0x000000011b1b7824 */ /* 0x000fe200078e020c */
[----:B------:R-:W-:Y:S01]  /*2670*/  LEA.HI R145, R15, R15, RZ, 0x1 ;  /* 0x0000000f0f917211 */ /* 0x000fe200078f08ff */
[----:B------:R-:W-:Y:S01]  /*2680*/  IMAD R12, R23, R8, RZ ;  /* 0x00000008170c7224 */ /* 0x000fe200078e02ff */
[----:B------:R-:W-:Y:S01]  /*2690*/  IADD3.X R14, R177, ~R14, RZ, P0, !PT ;  /* 0x8000000eb10e7210 */ /* 0x000fe200007fe4ff */
[C---:B------:R-:W-:Y:S01]  /*26a0*/  IMAD R13, R24.reuse, R3, R13 ;  /* 0x00000003180d7224 */ /* 0x040fe200078e020d */
[----:B------:R-:W-:Y:S01]  /*26b0*/  SHF.R.S32.HI R145, RZ, 0x1, R145 ;  /* 0x00000001ff917819 */ /* 0x000fe20000011491 */
[----:B------:R-:W-:-:S04]  /*26c0*/  IMAD.WIDE.U32 R24, R24, R8, R28 ;  /* 0x0000000818187225 */ /* 0x000fc800078e001c */
[C---:B------:R-:W-:Y:S02]  /*26d0*/  IMAD R12, R22.reuse, R3, R12 ;  /* 0x00000003160c7224 */ /* 0x040fe400078e020c */
[----:B------:R-:W-:-:S04]  /*26e0*/  IMAD.WIDE.U32 R22, R22, R8, R26 ;  /* 0x0000000816167225 */ /* 0x000fc800078e001a */
[----:B------:R-:W-:Y:S02]  /*26f0*/  IMAD.IADD R25, R25, 0x1, R13 ;  /* 0x0000000119197824 */ /* 0x000fe400078e020d */
[----:B------:R-:W-:Y:S01]  /*2700*/  IMAD R115, R14, R208, RZ ;  /* 0x000000d00e737224 */ /* 0x000fe200078e02ff */
[----:B------:R-:W-:Y:S01]  /*2710*/  IADD3 R13, R23, R12, RZ ;  /* 0x0000000c170d7210 */ /* 0x000fe20007ffe0ff */
[----:B------:R-:W-:Y:S01]  /*2720*/  IMAD R3, R176, R145, R60 ;  /* 0x00000091b0037224 */ /* 0x000fe200078e023c */
[----:B------:R-:W-:Y:S01]  /*2730*/  MOV R12, R22 ;  /* 0x00000016000c7202 */ /* 0x000fe20000000f00 */
[----:B------:R-:W-:Y:S02]  /*2740*/  IMAD R122, R145, R9, RZ ;  /* 0x00000009917a7224 */ /* 0x000fe400078e02ff */
[----:B------:R-:W-:Y:S02]  /*2750*/  IMAD R118, R14, R230, RZ ;  /* 0x000000e60e767224 */ /* 0x000fe400078e02ff */
[----:B------:R-:W-:-:S02]  /*2760*/  IMAD R115, R209, R0, R115 ;  /* 0x00000000d1737224 */ /* 0x000fc400078e0273 */
[----:B------:R-:W-:-:S04]  /*2770*/  IMAD.WIDE.U32 R8, R208, R0, R24 ;  /* 0x00000000d0087225 */ /* 0x000fc800078e0018 */
[----:B------:R-:W-:Y:S01]  /*2780*/  IMAD.IADD R2, R60, 0x1, R3 ;  /* 0x000000013c027824 */ /* 0x000fe200078e0203 */
[----:B------:R-:W-:Y:S01]  /*2790*/  IADD3 R115, R9, R115, RZ ;  /* 0x0000007309737210 */ /* 0x000fe20007ffe0ff */
[-C--:B------:R-:W-:Y:S02]  /*27a0*/  IMAD R118, R231, R0.reuse, R118 ;  /* 0x00000000e7767224 */ /* 0x080fe400078e0276 */
[----:B------:R-:W-:Y:S01]  /*27b0*/  IMAD.WIDE.U32 R12, R230, R0, R12 ;  /* 0x00000000e60c7225 */ /* 0x000fe200078e000c */
[----:B------:R-:W-:Y:S02]  /*27c0*/  SHF.R.S32.HI R0, RZ, 0x1f, R122 ;  /* 0x0000001fff007819 */ /* 0x000fe4000001147a */
[C---:B------:R-:W-:Y:S01]  /*27d0*/  IADD3 R9, P3, R122.reuse, R3, RZ ;  /* 0x000000037a097210 */ /* 0x040fe20007f7e0ff */
[----:B------:R-:W-:Y:S01]  /*27e0*/  IMAD.IADD R118, R13, 0x1, R118 ;  /* 0x000000010d767824 */ /* 0x000fe200078e0276 */
[----:B------:R-:W-:Y:S02]  /*27f0*/  IADD3 R122, P2, R122, R2, RZ ;  /* 0x000000027a7a7210 */ /* 0x000fe40007f5e0ff */
[----:B------:R-:W-:-:S02]  /*2800*/  LEA R119, P0, R12, R18, 0x1 ;  /* 0x000000120c777211 */ /* 0x000fc400078008ff */
[----:B------:R-:W-:Y:S01]  /*2810*/  LEA.HI.X.SX32 R3, R3, R0, 0x1, P3 ;  /* 0x0000000003037211 */ /* 0x000fe200018f0eff */
[----:B------:R-:W-:Y:S01]  /*2820*/  IMAD.SHL.U32 R123, R122, 0x2, RZ ;  /* 0x000000027a7b7824 */ /* 0x000fe200078e00ff */
[----:B------:R-:W-:Y:S02]  /*2830*/  LEA R116, P1, R8, R20, 0x1 ;  /* 0x0000001408747211 */ /* 0x000fe400078208ff */
[----:B------:R-:W-:Y:S02]  /*2840*/  LEA.HI.X R118, R12, R19, R118, 0x1, P0 ;  /* 0x000000130c767211 */ /* 0x000fe400000f0c76 */
[----:B------:R-:W-:Y:S02]  /*2850*/  LEA.HI.X.SX32 R0, R2, R0, 0x1, P2 ;  /* 0x0000000002007211 */ /* 0x000fe400010f0eff */
[----:B------:R-:W-:Y:S01]  /*2860*/  SHF.L.U32 R12, R9, 0x1, RZ ;  /* 0x00000001090c7819 */ /* 0x000fe200000006ff */
[----:B------:R-:W-:Y:S01]  /*2870*/  IMAD.SHL.U32 R97, R208, 0x10, RZ ;  /* 0x00000010d0617824 */ /* 0x000fe200078e00ff */
[----:B------:R-:W-:Y:S01]  /*2880*/  LEA.HI.X R115, R8, R21, R115, 0x1, P1 ;  /* 0x0000001508737211 */ /* 0x000fe200008f0c73 */
[----:B------:R-:W-:Y:S01]  /*2890*/  IMAD.SHL.U32 R107, R208, 0x80, RZ ;  /* 0x00000080d06b7824 */ /* 0x000fe200078e00ff */
[----:B------:R-:W-:Y:S01]  /*28a0*/  SHF.L.U64.HI R122, R122, 0x1, R0 ;  /* 0x000000017a7a7819 */ /* 0x000fe20000010200 */
[C---:B------:R-:W-:Y:S01]  /*28b0*/  IMAD R100, R209.reuse, 0x60, RZ ;  /* 0x00000060d1647824 */ /* 0x040fe200078e02ff */
[----:B------:R-:W-:Y:S01]  /*28c0*/  IADD3 R121, P3, R6, R123, RZ ;  /* 0x0000007b06797210 */ /* 0x000fe20007f7e0ff */
[C---:B------:R-:W-:Y:S01]  /*28d0*/  IMAD R103, R209.reuse, 0xa0, RZ ;  /* 0x000000a0d1677824 */ /* 0x040fe200078e02ff */
[C-C-:B------:R-:W-:Y:S01]  /*28e0*/  SHF.L.U64.HI R96, R208.reuse, 0x4, R209.reuse ;  /* 0x00000004d0607819 */ /* 0x140fe200000102d1 */
[C---:B------:R-:W-:Y:S01]  /*28f0*/  IMAD R104, R209.reuse, 0xc0, RZ ;  /* 0x000000c0d1687824 */ /* 0x040fe200078e02ff */
[C-C-:B------:R-:W-:Y:S01]  /*2900*/  SHF.L.U64.HI R98, R208.reuse, 0x5, R209.reuse ;  /* 0x00000005d0627819 */ /* 0x140fe200000102d1 */
[C---:B------:R-:W-:Y:S01]  /*2910*/  IMAD R105, R209.reuse, 0xe0, RZ ;  /* 0x000000e0d1697824 */ /* 0x040fe200078e02ff */
[C---:B------:R-:W-:Y:S01]  /*2920*/  SHF.L.U32 R99, R208.reuse, 0x5, RZ ;  /* 0x00000005d0637819 */ /* 0x040fe200000006ff */
[C---:B------:R-:W-:Y:S01]  /*2930*/  IMAD R108, R209.reuse, 0x120, RZ ;  /* 0x00000120d16c7824 */ /* 0x040fe200078e02ff */
[C-C-:B------:R-:W-:Y:S01]  /*2940*/  SHF.L.U64.HI R101, R208.reuse, 0x6, R209.reuse ;  /* 0x00000006d0657819 */ /* 0x140fe200000102d1 */
[C---:B------:R-:W-:Y:S01]  /*2950*/  IMAD R109, R209.reuse, 0x140, RZ ;  /* 0x00000140d16d7824 */ /* 0x040fe200078e02ff */
[C---:B------:R-:W-:Y:S01]  /*2960*/  SHF.L.U32 R102, R208.reuse, 0x6, RZ ;  /* 0x00000006d0667819 */ /* 0x040fe200000006ff */
[C---:B------:R-:W-:Y:S01]  /*2970*/  IMAD R110, R209.reuse, 0x160, RZ ;  /* 0x00000160d16e7824 */ /* 0x040fe200078e02ff */
[C---:B------:R-:W-:Y:S01]  /*2980*/  SHF.L.U64.HI R106, R208.reuse, 0x7, R209 ;  /* 0x00000007d06a7819 */ /* 0x040fe200000102d1 */
[----:B------:R-:W-:Y:S01]  /*2990*/  IMAD R111, R209, 0x180, RZ ;  /* 0x00000180d16f7824 */ /* 0x000fe200078e02ff */
[----:B------:R-:W-:Y:S01]  /*29a0*/  SHF.L.U32 R159, R145, 0x4, RZ ;  /* 0x00000004919f7819 */ /* 0x000fe200000006ff */
[----:B------:R-:W-:Y:S01]  /*29b0*/  IMAD R112, R209, 0x1a0, RZ ;  /* 0x000001a0d1707824 */ /* 0x000fe200078e02ff */
[----:B------:R-:W-:Y:S01]  /*29c0*/  SHF.L.U32 R156, R145, 0x6, RZ ;  /* 0x00000006919c7819 */ /* 0x000fe200000006ff */
[----:B------:R-:W-:Y:S01]  /*29d0*/  IMAD R113, R209, 0x1c0, RZ ;  /* 0x000001c0d1717824 */ /* 0x000fe200078e02ff */
[----:B------:R-:W-:Y:S01]  /*29e0*/  SHF.L.U32 R152, R145, 0x7, RZ ;  /* 0x0000000791987819 */ /* 0x000fe200000006ff */
[----:B------:R-:W-:Y:S01]  /*29f0*/  IMAD R114, R209, 0x1e0, RZ ;  /* 0x000001e0d1727824 */ /* 0x000fe200078e02ff */
[----:B------:R-:W-:Y:S01]  /*2a00*/  SHF.L.U64.HI R9, R9, 0x1, R3 ;  /* 0x0000000109097819 */ /* 0x000fe20000010203 */
[----:B------:R-:W-:Y:S01]  /*2a10*/  IMAD.WIDE.U32 R228, R208, 0x60, RZ ;  /* 0x00000060d0e47825 */ /* 0x000fe200078e00ff */
[----:B------:R-:W-:-:S02]  /*2a20*/  IADD3 R36, P1, R6, R12, RZ ;  /* 0x0000000c06247210 */ /* 0x000fc40007f3e0ff */
[----:B------:R-:W-:Y:S01]  /*2a30*/  IADD3 R123, P2, R4, R123, RZ ;  /* 0x0000007b047b7210 */ /* 0x000fe20007f5e0ff */
[----:B------:R-:W-:Y:S01]  /*2a40*/  IMAD.WIDE.U32 R226, R208, 0xa0, RZ ;  /* 0x000000a0d0e27825 */ /* 0x000fe200078e00ff */
[----:B------:R-:W-:-:S03]  /*2a50*/  IADD3 R12, P0, R4, R12, RZ ;  /* 0x0000000c040c7210 */ /* 0x000fc60007f1e0ff */
        /* <DEDUP_REMOVED lines=18> */
[----:B------:R-:W-:Y:S02]  /*2b80*/  IMAD R146, R145, 0xe0, RZ ;  /* 0x000000e091927824 */ /* 0x000fe400078e02ff */
[----:B------:R-:W-:-:S04]  /*2b90*/  IMAD.WIDE.U32 R208, R208, 0x1e0, RZ ;  /* 0x000001e0d0d07825 */ /* 0x000fc800078e00ff */
[----:B------:R-:W-:Y:S01]  /*2ba0*/  IMAD R145, R145, 0xf0, RZ ;  /* 0x000000f091917824 */ /* 0x000fe200078e02ff */
[CC--:B------:R-:W-:Y:S01]  /*2bb0*/  IADD3.X R35, R7.reuse, R9.reuse, RZ, P1, !PT ;  /* 0x0000000907237210 */ /* 0x0c0fe20000ffe4ff */
[----:B------:R-:W-:Y:S01]  /*2bc0*/  IMAD.X R120, R7, 0x1, R122, P3 ;  /* 0x0000000107787824 */ /* 0x000fe200018e067a */
[----:B------:R-:W-:Y:S01]  /*2bd0*/  SHF.L.U64.HI R96, R97, 0x1, R96 ;  /* 0x0000000161607819 */ /* 0x000fe20000010260 */
[----:B------:R-:W-:Y:S01]  /*2be0*/  IMAD.X R122, R5, 0x1, R122, P2 ;  /* 0x00000001057a7824 */ /* 0x000fe200010e067a */
[C---:B------:R-:W-:Y:S01]  /*2bf0*/  SHF.L.U64.HI R98, R99.reuse, 0x1, R98 ;  /* 0x0000000163627819 */ /* 0x040fe20000010262 */
[----:B------:R-:W-:Y:S01]  /*2c00*/  IMAD.SHL.U32 R95, R230, 0x80, RZ ;  /* 0x00000080e65f7824 */ /* 0x000fe200078e00ff */
[----:B------:R-:W-:Y:S01]  /*2c10*/  SHF.L.U64.HI R101, R102, 0x1, R101 ;  /* 0x0000000166657819 */ /* 0x000fe20000010265 */
[----:B------:R-:W-:Y:S01]  /*2c20*/  IMAD.SHL.U32 R99, R99, 0x2, RZ ;  /* 0x0000000263637824 */ /* 0x000fe200078e00ff */
[----:B------:R-:W-:Y:S01]  /*2c30*/  SHF.L.U64.HI R106, R107, 0x1, R106 ;  /* 0x000000016b6a7819 */ /* 0x000fe2000001026a */
[----:B------:R-:W-:Y:S01]  /*2c40*/  IMAD.IADD R100, R229, 0x1, R100 ;  /* 0x00000001e5647824 */ /* 0x000fe200078e0264 */
[----:B------:R-:W-:Y:S01]  /*2c50*/  IADD3.X R9, R5, R9, RZ, P0, !PT ;  /* 0x0000000905097210 */ /* 0x000fe200007fe4ff */
[----:B------:R-:W-:Y:S01]  /*2c60*/  IMAD.IADD R105, R223, 0x1, R105 ;  /* 0x00000001df697824 */ /* 0x000fe200078e0269 */
[----:B------:R-:W-:Y:S01]  /*2c70*/  MOV R13, R37 ;  /* 0x00000025000d7202 */ /* 0x000fe20000000f00 */
[----:B------:R-:W-:Y:S01]  /*2c80*/  IMAD.IADD R110, R217, 0x1, R110 ;  /* 0x00000001d96e7824 */ /* 0x000fe200078e026e */
[C---:B------:R-:W-:Y:S01]  /*2c90*/  SHF.L.U64.HI R90, R230.reuse, 0x5, R231 ;  /* 0x00000005e65a7819 */ /* 0x040fe200000102e7 */
[----:B------:R-:W-:Y:S01]  /*2ca0*/  IMAD.IADD R113, R211, 0x1, R113 ;  /* 0x00000001d3717824 */ /* 0x000fe200078e0271 */
[----:B------:R-:W-:-:S02]  /*2cb0*/  SHF.L.U32 R91, R230, 0x5, RZ ;  /* 0x00000005e65b7819 */ /* 0x000fc400000006ff */
[C-C-:B------:R-:W-:Y:S02]  /*2cc0*/  SHF.L.U64.HI R92, R230.reuse, 0x6, R231.reuse ;  /* 0x00000006e65c7819 */ /* 0x140fe400000102e7 */
[C---:B------:R-:W-:Y:S02]  /*2cd0*/  SHF.L.U32 R93, R230.reuse, 0x6, RZ ;  /* 0x00000006e65d7819 */ /* 0x040fe400000006ff */
[C-C-:B------:R-:W-:Y:S02]  /*2ce0*/  SHF.L.U64.HI R94, R230.reuse, 0x7, R231.reuse ;  /* 0x00000007e65e7819 */ /* 0x140fe400000102e7 */
[C---:B------:R-:W-:Y:S02]  /*2cf0*/  SHF.L.U64.HI R128, R230.reuse, 0x4, R231 ;  /* 0x00000004e6807819 */ /* 0x040fe400000102e7 */
[----:B------:R-:W-:Y:S02]  /*2d00*/  SHF.L.U32 R129, R230, 0x4, RZ ;  /* 0x00000004e6817819 */ /* 0x000fe400000006ff */
[----:B------:R-:W-:-:S02]  /*2d10*/  SHF.L.U32 R97, R97, 0x1, RZ ;  /* 0x0000000161617819 */ /* 0x000fc400000006ff */
[----:B------:R-:W-:Y:S02]  /*2d20*/  SHF.L.U32 R102, R102, 0x1, RZ ;  /* 0x0000000166667819 */ /* 0x000fe400000006ff */
[----:B------:R-:W-:Y:S02]  /*2d30*/  SHF.L.U32 R107, R107, 0x1, RZ ;  /* 0x000000016b6b7819 */ /* 0x000fe400000006ff */
[----:B------:R-:W-:Y:S02]  /*2d40*/  IADD3 R103, R227, R103, RZ ;  /* 0x00000067e3677210 */ /* 0x000fe40007ffe0ff */
[----:B------:R-:W-:Y:S02]  /*2d50*/  IADD3 R104, R225, R104, RZ ;  /* 0x00000068e1687210 */ /* 0x000fe40007ffe0ff */
[----:B------:R-:W-:Y:S02]  /*2d60*/  IADD3 R108, R221, R108, RZ ;  /* 0x0000006cdd6c7210 */ /* 0x000fe40007ffe0ff */
[----:B------:R-:W-:-:S02]  /*2d70*/  IADD3 R109, R219, R109, RZ ;  /* 0x0000006ddb6d7210 */ /* 0x000fc40007ffe0ff */
[----:B------:R-:W-:Y:S02]  /*2d80*/  IADD3 R111, R215, R111, RZ ;  /* 0x0000006fd76f7210 */ /* 0x000fe40007ffe0ff */
[----:B------:R-:W-:Y:S02]  /*2d90*/  IADD3 R112, R213, R112, RZ ;  /* 0x00000070d5707210 */ /* 0x000fe40007ffe0ff */
[----:B------:R-:W-:Y:S02]  /*2da0*/  IADD3 R114, R209, R114, RZ ;  /* 0x00000072d1727210 */ /* 0x000fe40007ffe0ff */
        /* <DEDUP_REMOVED lines=15> */
.L_x_2651:
[----:B------:R-:W-:Y:S01]  /*2ea0*/  IMAD.SHL.U32 R15, R13, 0x100, RZ ;  /* 0x000001000d0f7824 */ /* 0x000fe200078e00ff */
[----:B------:R-:W-:Y:S01]  /*2eb0*/  BSSY B2, `(.L_x_2548) ;  /* 0x0000b73000027945 */ /* 0x000fe20003800000 */
[----:B------:R-:W-:Y:S03]  /*2ec0*/  IMAD.MOV.U32 R117, RZ, RZ, R115 ;  /* 0x000000ffff757224 */ /* 0x000fe600078e0073 */
[----:B------:R-:W-:Y:S05]  /*2ed0*/  IADD3 R14, R15, -0x100, RZ ;  /* 0xffffff000f0e7810 */ /* 0x000fea0007ffe0ff */
[--C-:B------:R-:W-:Y:S02]  /*2ee0*/  IMAD.IADD R175, R50, 0x1, -R14.reuse ;  /* 0x0000000132af7824 */ /* 0x100fe400078e0a0e */
[----:B------:R-:W-:Y:S03]  /*2ef0*/  IMAD.IADD R174, R59, 0x1, -R14 ;  /* 0x000000013bae7824 */ /* 0x000fe600078e0a0e */
[-C--:B------:R-:W-:Y:S02]  /*2f00*/  ISETP.GE.AND P2, PT, R176, R175.reuse, PT ;  /* 0x000000afb000720c */ /* 0x080fe40003f46270 */
[----:B------:R-:W-:Y:S02]  /*2f10*/  ISETP.GE.AND P0, PT, R66, R175, PT ;  /* 0x000000af4200720c */ /* 0x000fe40003f06270 */
[-C--:B------:R-:W-:Y:S02]  /*2f20*/  ISETP.GE.AND P2, PT, R176, R174.reuse, !P2 ;  /* 0x000000aeb000720c */ /* 0x080fe40005746270 */
[-C--:B------:R-:W-:Y:S11]  /*2f30*/  ISETP.GE.AND P0, PT, R66, R174.reuse, !P0 ;  /* 0x000000ae4200720c */ /* 0x080ff60004706270 */
[----:B------:R-:W2:Y:S01]  /*2f40*/  @P2 LD.E.128 R4, [R116.64] ;  /* 0x0000000674042980 */ /* 0x000ea2000c101d00 */
[----:B------:R-:W-:Y:S01]  /*2f50*/  @P2 IMAD.MOV.U32 R18, RZ, RZ, R127 ;  /* 0x000000ffff122224 */ /* 0x000fe200078e007f */
[----:B------:R-:W-:Y:S01]  /*2f60*/  @P0 IADD3 R2, P1, R116, R97, RZ ;  /* 0x0000006174020210 */ /* 0x000fe20007f3e0ff */
[----:B------:R-:W-:Y:S04]  /*2f70*/  @P2 IMAD.MOV.U32 R19, RZ, RZ, R126 ;  /* 0x000000ffff132224 */ /* 0x000fe800078e007e */
[----:B------:R-:W-:Y:S01]  /*2f80*/  @P0 IMAD.X R3, R115, 0x1, R96, P1 ;  /* 0x0000000173030824 */ /* 0x000fe200008e0660 */
[C---:B------:R-:W-:Y:S04]  /*2f90*/  ISETP.GE.AND P1, PT, R65.reuse, R175, PT ;  /* 0x000000af4100720c */ /* 0x040fe80003f26270 */
[----:B------:R-:W-:Y:S01]  /*2fa0*/  ISETP.GE.AND P1, PT, R65, R174, !P1 ;  /* 0x000000ae4100720c */ /* 0x000fe20004f26270 */
[----:B--2---:R1:W-:Y:S04]  /*2fb0*/  @P2 ST.E.128 [R18.64], R4 ;  /* 0x0000000412002985 */ /* 0x0043e8000c101d06 */
[----:B-1----:R1:W2:Y:S01]  /*2fc0*/  @P0 LD.E.128 R4, [R2.64] ;  /* 0x0000000602040980 */ /* 0x0022a2000c101d00 */
[C---:B------:R-:W-:Y:S04]  /*2fd0*/  @P0 LEA R18, P4, R54.reuse, R127, 0x1 ;  /* 0x0000007f36120211 */ /* 0x040fe800078808ff */
[----:B------:R-:W-:Y:S03]  /*2fe0*/  @P0 LEA.HI.X R19, R54, R126, R55, 0x1, P4 ;  /* 0x0000007e36130211 */ /* 0x000fe600020f0c37 */
[----:B-1----:R-:W-:Y:S05]  /*2ff0*/  @P1 IADD3 R2, P3, R116, R99, RZ ;  /* 0x0000006374021210 */ /* 0x002fea0007f7e0ff */
[----:B------:R-:W-:Y:S01]  /*3000*/  @P1 IMAD.X R3, R115, 0x1, R98, P3 ;  /* 0x0000000173031824 */ /* 0x000fe200018e0662 */
[----:B--2---:R1:W-:Y:S01]  /*3010*/  @P0 ST.E.128 [R18.64], R4 ;  /* 0x0000000412000985 */ /* 0x0043e2000c101d06 */
[CC--:B------:R-:W-:Y:S04]  /*3020*/  ISETP.GE.AND P0, PT, R64.reuse, R175.reuse, PT ;  /* 0x000000af4000720c */ /* 0x0c0fe80003f06270 */
[----:B------:R-:W-:Y:S01]  /*3030*/  ISETP.GE.AND P0, PT, R64, R174, !P0 ;  /* 0x000000ae4000720c */ /* 0x000fe20004706270 */
[----:B-1----:R1:W2:Y:S01]  /*3040*/  @P1 LD.E.128 R4, [R2.64] ;  /* 0x0000000602041980 */ /* 0x0022a2000c101d00 */
[----:B------:R-:W-:Y:S05]  /*3050*/  @P1 IADD3 R18, P4, R127, R82, RZ ;  /* 0x000000527f121210 */ /* 0x000fea0007f9e0ff */
[----:B------:R-:W-:Y:S06]  /*3060*/  @P1 IMAD.X R19, R126, 0x1, R83, P4 ;  /* 0x000000017e131824 */ /* 0x000fec00020e0653 */
        /* <DEDUP_REMOVED lines=11> */
[C---:B------:R-:W-:Y:S04]  /*3120*/  ISETP.GE.AND P0, PT, R172.reuse, R175, PT ;  /* 0x000000afac00720c */ /* 0x040fe80003f06270 */
        /* <DEDUP_REMOVED lines=77> */
[C---:B------:R-:W-:Y:S01]  /*3600*/  @P1 IMAD.X R3, R115.reuse, 0x1, R113, P3 ;  /* 0x0000000173031824 */ /* 0x040fe200018e0671 */
[----:B--2---:R1:W-:Y:S01]  /*3610*/  @P0 ST.E.128 [R18.64], R4 ;  /* 0x0000000412000985 */ /* 0x0043e2000c101d06 */
[C---:B------:R-:W-:Y:S04]  /*3620*/  ISETP.GE.AND P0, PT, R160.reuse, R175, PT ;  /* 0x000000afa000720c */ /* 0x040fe80003f06270 */
[----:B------:R-:W-:Y:S01]  /*3630*/  ISETP.GE.AND P0, PT, R160, R174, !P0 ;  /* 0x000000aea000720c */ /* 0x000fe20004706270 */
[----:B-1----:R1:W2:Y:S11]  /*3640*/  @P1 LD.E.128 R4, [R2.64] ;  /* 0x0000000602041980 */ /* 0x0022b6000c101d00 */
[----:B------:R-:W-:Y:S01]  /*3650*/  @!UPT UIADD3 URZ, URZ, URZ, URZ ;  /* 0x0000003f3f3ff290 */ /* 0x000fe2000fffe03f */
[----:B------:R-:W-:Y:S05]  /*3660*/  @P0 IADD3 R18, P3, R116, R208, RZ ;  /* 0x000000d074120210 */ /* 0x000fea0007f7e0ff */
[----:B------:R-:W-:Y:S01]  /*3670*/  @P0 IMAD.X R19, R115, 0x1, R114, P3 ;  /* 0x0000000173130824 */ /* 0x000fe200018e0672 */
[C---:B-1----:R-:W-:Y:S05]  /*3680*/  @P1 IADD3 R2, P4, R127.reuse, R188, RZ ;  /* 0x000000bc7f021210 */ /* 0x042fea0007f9e0ff */
[C---:B------:R-:W-:Y:S05]  /*3690*/  @P1 IMAD.X R3, R126.reuse, 0x1, R68, P4 ;  /* 0x000000017e031824 */ /* 0x040fea00020e0644 */
[----:B--2---:R1:W-:Y:S04]  /*36a0*/  @P1 ST.E.128 [R2.64], R4 ;  /* 0x0000000402001985 */ /* 0x0043e8000c101d06 */
[----:B-1----:R-:W2:Y:S01]  /*36b0*/  @P0 LD.E.128 R4, [R18.64] ;  /* 0x0000000612040980 */ /* 0x002ea2000c101d00 */
[----:B------:R-:W-:Y:S05]  /*36c0*/  @P0 IADD3 R2, P1, R127, R186, RZ ;  /* 0x000000ba7f020210 */ /* 0x000fea0007f3e0ff */
[----:B------:R-:W-:Y:S05]  /*36d0*/  @P0 IMAD.X R3, R126, 0x1, R67, P1 ;  /* 0x000000017e030824 */ /* 0x000fea00008e0643 */
[----:B--2---:R1:W-:Y:S04]  /*36e0*/  @P0 ST.E.128 [R2.64], R4 ;  /* 0x0000000402000985 */ /* 0x0043e8000c101d06 */
[----:B------:R-:W2:Y:S04]  /*36f0*/  LD.E R18, [R10.64+0xd0] ;  /* 0x0000d0060a127980 */ /* 0x000ea8000c101900 */
[----:B------:R-:W3:Y:S01]  /*3700*/  LD.E R115, [R10.64+0x130] ;  /* 0x000130060a737980 */ /* 0x000ee2000c101900 */
[----:B--2---:R-:W-:Y:S01]  /*3710*/  ISETP.NE.AND P1, PT, R18, RZ, PT ;  /* 0x000000ff1200720c */ /* 0x004fe20003f25270 */
[----:B---3--:R-:W-:Y:S05]  /*3720*/  IMAD.U32 R115, R115, -0x100, RZ ;  /* 0xffffff0073737824 */ /* 0x008fea00078e00ff */
[C---:B------:R-:W-:Y:S04]  /*3730*/  LEA R116, P0, R115.reuse, R116, 0x1 ;  /* 0x0000007473747211 */ /* 0x040fe800078008ff */
[----:B------:R-:W-:Y:S03]  /*3740*/  LEA.HI.X.SX32 R115, R115, R117, 0x1, P0 ;  /* 0x0000007573737211 */ /* 0x000fe600000f0eff */
[----:B------:R-:W-:-:S05]  /*3750*/  @!P1 BRA `(.L_x_2549) ;  /* 0x0000a34000009947 */ /* 0x000fca0003800000 */
[----:B-1----:R-:W2:Y:S02]  /*3760*/  LD.E.U8 R0, [R10.64+0x1b3] ;  /* 0x0001b3060a007980 */ /* 0x002ea4000c101100 */
[----:B--2---:R-:W-:Y:S11]  /*3770*/  ISETP.NE.AND P0, PT, R0, RZ, PT ;  /* 0x000000ff0000720c */ /* 0x004ff60003f05270 */
[----:B------:R-:W-:Y:S02]  /*3780*/  @!UPT UIADD3 URZ, URZ, URZ, URZ ;  /* 0x0000003f3f3ff290 */ /* 0x000fe4000fffe03f */
[----:B------:R-:W-:-:S05]  /*3790*/  @!P0 BRA `(.L_x_2550) ;  /* 0x00003fc000008947 */ /* 0x000fca0003800000 */
[----:B------:R-:W-:Y:S01]  /*37a0*/  BSSY B0, `(.L_x_2551) ;  /* 0x0000033000007945 */ /* 0x000fe20003800000 */
[----:B------:R-:W-:-:S05]  /*37b0*/  @!P2 BRA `(.L_x_2552) ;  /* 0x000003100000a947 */ /* 0x000fca0003800000 */
[----:B------:R-:W-:Y:S01]  /*37c0*/  MOV R2, R119 ;  /* 0x0000007700027202 */ /* 0x000fe20000000f00 */
[----:B------:R-:W-:Y:S01]  /*37d0*/  IMAD.MOV.U32 R3, RZ, RZ, R118 ;  /* 0x000000ffff037224 */ /* 0x000fe200078e0076 */
[----:B------:R-:W-:Y:S04]  /*37e0*/  ISETP.GE.AND P0, PT, R16, R18, PT ;  /* 0x000000121000720c */ /* 0x000fe80003f06270 */
[----:B------:R1:W2:Y:S09]  /*37f0*/  LD.E.128 R20, [R2.64] ;  /* 0x0000000602147980 */ /* 0x0002b2000c101d00 */
[----:B------:R-:W-:Y:S01]  /*3800*/  @!P0 MOV R8, R12 ;  /* 0x0000000c00088202 */ /* 0x000fe20000000f00 */
[----:B------:R-:W-:Y:S05]  /*3810*/  @!P0 IMAD.MOV.U32 R34, RZ, RZ, R36 ;  /* 0x000000ffff228224 */ /* 0x000fea00078e0024 */
[----:B------:R-:W3:Y:S06]  /*3820*/  @!P0 LD.E.64 R24, [R34.64] ;  /* 0x0000000622188980 */ /* 0x000eec000c101b00 */
[----:B-1----:R3:W4:Y:S01]  /*3830*/  @!P0 LD.E.64 R2, [R8.64] ;  /* 0x0000000608028980 */ /* 0x002722000c101b00 */
[----:B--2---:R-:W-:Y:S02]  /*3840*/  @!P0 LOP3.LUT R0, R20, 0xffff0000, RZ, 0xc0, !PT ;  /* 0xffff000014008812 */ /* 0x004fe400078ec0ff */
[----:B------:R-:W-:Y:S02]  /*3850*/  @!P0 SHF.L.U32 R26, R23, 0x10, RZ ;  /* 0x00000010171a8819 */ /* 0x000fe400000006ff */
[C---:B---3--:R-:W-:Y:S02]  /*3860*/  @!P0 SHF.L.U32 R8, R24.reuse, 0x10, RZ ;  /* 0x0000001018088819 */ /* 0x048fe400000006ff */
[----:B------:R-:W-:Y:S02]  /*3870*/  @!P0 LOP3.LUT R19, R24, 0xffff0000, RZ, 0xc0, !PT ;  /* 0xffff000018138812 */ /* 0x000fe400078ec0ff */
[C---:B------:R-:W-:Y:S01]  /*3880*/  @!P0 SHF.L.U32 R24, R25.reuse, 0x10, RZ ;  /* 0x0000001019188819 */ /* 0x040fe200000006ff */
[----:B------:R-:W-:Y:S01]  /*3890*/  @!P0 FMUL.FTZ R27, R0, R8 ;  /* 0x00000008001b8220 */ /* 0x000fe20000410000 */
[----:B------:R-:W-:Y:S01]  /*38a0*/  @!P0 LOP3.LUT R25, R25, 0xffff0000, RZ, 0xc0, !PT ;  /* 0xffff000019198812 */ /* 0x000fe200078ec0ff */
[----:B----4-:R-:W-:Y:S01]  /*38b0*/  @!P0 IMAD.U32 R4, R3, 0x10000, RZ ;  /* 0x0001000003048824 */ /* 0x010fe200078e00ff */
[C---:B------:R-:W-:Y:S02]  /*38c0*/  @!P0 SHF.L.U32 R7, R2.reuse, 0x10, RZ ;  /* 0x0000001002078819 */ /* 0x040fe400000006ff */
[----:B------:R-:W-:Y:S02]  /*38d0*/  @!P0 LOP3.LUT R6, R2, 0xffff0000, RZ, 0xc0, !PT ;  /* 0xffff000002068812 */ /* 0x000fe400078ec0ff */
[----:B------:R-:W-:Y:S01]  /*38e0*/  @!P0 LOP3.LUT R2, R21, 0xffff0000, RZ, 0xc0, !PT ;  /* 0xffff000015028812 */ /* 0x000fe200078ec0ff */
[----:B------:R-:W-:Y:S01]  /*38f0*/  @!P0 FMUL.FTZ R0, R0, R7 ;  /* 0x0000000700008220 */ /* 0x000fe20000410000 */
[----:B------:R-:W-:Y:S01]  /*3900*/  @!P0 LOP3.LUT R5, R3, 0xffff0000, RZ, 0xc0, !PT ;  /* 0xffff000003058812 */ /* 0x000fe200078ec0ff */
[----:B------:R-:W-:Y:S02]  /*3910*/  @!P0 IMAD.U32 R3, R20, 0x10000, RZ ;  /* 0x0001000014038824 */ /* 0x000fe400078e00ff */
[----:B------:R-:W-:Y:S02]  /*3920*/  @!P0 FMUL.FTZ R28, R2, R19 ;  /* 0x00000013021c8220 */ /* 0x000fe40000410000 */
[----:B------:R-:W-:Y:S01]  /*3930*/  @!P0 FFMA.FTZ R27, R3, R7, -R27 ;  /* 0x00000007031b8223 */ /* 0x000fe2000001081b */
[----:B------:R-:W-:Y:S01]  /*3940*/  @!P0 LOP3.LUT R7, R23, 0xffff0000, RZ, 0xc0, !PT ;  /* 0xffff000017078812 */ /* 0x000fe200078ec0ff */
[----:B------:R-:W-:Y:S01]  /*3950*/  @!P0 FFMA.FTZ R0, R8, R3, R0 ;  /* 0x0000000308008223 */ /* 0x000fe20000010000 */
[----:B------:R-:W-:Y:S01]  /*3960*/  @!P0 SHF.L.U32 R8, R21, 0x10, RZ ;  /* 0x0000001015088819 */ /* 0x000fe200000006ff */
[-C--:B------:R-:W-:Y:S01]  /*3970*/  @!P0 FMUL.FTZ R2, R2, R6.reuse ;  /* 0x0000000602028220 */ /* 0x080fe20000410000 */
[----:B------:R-:W-:Y:S01]  /*3980*/  @!P0 LOP3.LUT R3, R22, 0xffff0000, RZ, 0xc0, !PT ;  /* 0xffff000016038812 */ /* 0x000fe200078ec0ff */
[----:B------:R-:W-:Y:S01]  /*3990*/  @!P0 FMUL.FTZ R30, R7, R25 ;  /* 0x00000019071e8220 */ /* 0x000fe20000410000 */
[----:B------:R-:W-:Y:S01]  /*39a0*/  @!P0 F2FP.BF16.PACK_AB R0, R0, R27 ;  /* 0x0000001b0000823e */ /* 0x000fe200000010ff */
[----:B------:R-:W-:Y:S02]  /*39b0*/  @!P0 FFMA.FTZ R28, R8, R6, -R28 ;  /* 0x00000006081c8223 */ /* 0x000fe4000001081c */
[----:B------:R-:W-:Y:S01]  /*39c0*/  @!P0 IMAD.U32 R6, R22, 0x10000, RZ ;  /* 0x0001000016068824 */ /* 0x000fe200078e00ff */
[----:B------:R-:W-:Y:S01]  /*39d0*/  @!P0 MOV R20, R0 ;  /* 0x0000000000148202 */ /* 0x000fe20000000f00 */
[C---:B------:R-:W-:Y:S02]  /*39e0*/  @!P0 FMUL.FTZ R29, R3.reuse, R24 ;  /* 0x00000018031d8220 */ /* 0x040fe40000410000 */
[-C--:B------:R-:W-:Y:S02]  /*39f0*/  @!P0 FMUL.FTZ R3, R3, R4.reuse ;  /* 0x0000000403038220 */ /* 0x080fe40000410000 */
[----:B------:R-:W-:Y:S02]  /*3a00*/  @!P0 FFMA.FTZ R29, R6, R4, -R29 ;  /* 0x00000004061d8223 */ /* 0x000fe4000001081d */
[-C--:B------:R-:W-:Y:S02]  /*3a10*/  @!P0 FMUL.FTZ R4, R7, R5.reuse ;  /* 0x0000000507048220 */ /* 0x080fe40000410000 */
[----:B------:R-:W-:Y:S02]  /*3a20*/  @!P0 FFMA.FTZ R2, R19, R8, R2 ;  /* 0x0000000813028223 */ /* 0x000fe40000010002 */
[----:B------:R-:W-:Y:S02]  /*3a30*/  @!P0 FFMA.FTZ R3, R24, R6, R3 ;  /* 0x0000000618038223 */ /* 0x000fe40000010003 */
[----:B------:R-:W-:Y:S01]  /*3a40*/  @!P0 FFMA.FTZ R30, R26, R5, -R30 ;  /* 0x000000051a1e8223 */ /* 0x000fe2000001081e */
[----:B------:R-:W-:Y:S01]  /*3a50*/  @!P0 F2FP.BF16.PACK_AB R2, R2, R28 ;  /* 0x0000001c0202823e */ /* 0x000fe200000010ff */
[----:B------:R-:W-:Y:S01]  /*3a60*/  @!P0 FFMA.FTZ R4, R25, R26, R4 ;  /* 0x0000001a19048223 */ /* 0x000fe20000010004 */
[----:B------:R-:W-:Y:S03]  /*3a70*/  @!P0 F2FP.BF16.PACK_AB R3, R3, R29 ;  /* 0x0000001d0303823e */ /* 0x000fe600000010ff */
[----:B------:R-:W-:Y:S01]  /*3a80*/  @!P0 IMAD.MOV.U32 R21, RZ, RZ, R2 ;  /* 0x000000ffff158224 */ /* 0x000fe200078e0002 */
[----:B------:R-:W-:Y:S02]  /*3a90*/  @!P0 F2FP.BF16.PACK_AB R4, R4, R30 ;  /* 0x0000001e0404823e */ /* 0x000fe400000010ff */
[----:B------:R-:W-:Y:S02]  /*3aa0*/  @!P0 MOV R22, R3 ;  /* 0x0000000300168202 */ /* 0x000fe40000000f00 */
[----:B------:R-:W-:Y:S05]  /*3ab0*/  @!P0 MOV R23, R4 ;  /* 0x0000000400178202 */ /* 0x000fea0000000f00 */
[----:B------:R1:W-:Y:S02]  /*3ac0*/  ST.E.128 [R124.64], R20 ;  /* 0x000000147c007985 */ /* 0x0003e4000c101d06 */
.L_x_2552:
[----:B------:R-:W-:Y:S05]  /*3ad0*/  BSYNC B0 ;  /* 0x0000000000007941 */ /* 0x000fea0003800000 */
.L_x_2551:
[C---:B------:R-:W-:Y:S01]  /*3ae0*/  ISETP.GE.AND P0, PT, R66.reuse, R175, PT ;  /* 0x000000af4200720c */ /* 0x040fe20003f06270 */
[----:B------:R-:W-:Y:S03]  /*3af0*/  BSSY B0, `(.L_x_2553) ;  /* 0x000003b000007945 */ /* 0x000fe60003800000 */
[----:B------:R-:W-:Y:S11]  /*3b00*/  ISETP.GE.AND P0, PT, R66, R174, !P0 ;  /* 0x000000ae4200720c */ /* 0x000ff60004706270 */
[----:B------:R-:W-:Y:S02]  /*3b10*/  @!UPT UIADD3 URZ, URZ, URZ, URZ ;  /* 0x0000003f3f3ff290 */ /* 0x000fe4000fffe03f */
[----:B------:R-:W-:-:S05]  /*3b20*/  @!P0 BRA `(.L_x_2554) ;  /* 0x0000037000008947 */ /* 0x000fca0003800000 */
        /* <DEDUP_REMOVED lines=11> */
[----:B------:R-:W4:Y:S01]  /*3be0*/  @!P0 LD.E.64 R24, [R24.64] ;  /* 0x0000000618188980 */ /* 0x000f22000c101b00 */
[----:B---3--:R-:W-:Y:S01]  /*3bf0*/  @!P0 IMAD.U32 R7, R2, 0x10000, RZ ;  /* 0x0001000002078824 */ /* 0x008fe200078e00ff */
[----:B--2---:R-:W-:Y:S02]  /*3c00*/  @!P0 LOP3.LUT R0, R20, 0xffff0000, RZ, 0xc0, !PT ;  /* 0xffff000014008812 */ /* 0x004fe400078ec0ff */
[----:B------:R-:W-:Y:S02]  /*3c10*/  @!P0 SHF.L.U32 R26, R23, 0x10, RZ ;  /* 0x00000010171a8819 */ /* 0x000fe400000006ff */
[C---:B------:R-:W-:Y:S01]  /*3c20*/  @!P0 SHF.L.U32 R4, R3.reuse, 0x10, RZ ;  /* 0x0000001003048819 */ /* 0x040fe200000006ff */
[----:B----4-:R-:W-:Y:S01]  /*3c30*/  @!P0 IMAD.U32 R8, R24, 0x10000, RZ ;  /* 0x0001000018088824 */ /* 0x010fe200078e00ff */
[----:B------:R-:W-:Y:S02]  /*3c40*/  @!P0 LOP3.LUT R5, R3, 0xffff0000, RZ, 0xc0, !PT ;  /* 0xffff000003058812 */ /* 0x000fe400078ec0ff */
[----:B------:R-:W-:Y:S01]  /*3c50*/  @!P0 SHF.L.U32 R3, R20, 0x10, RZ ;  /* 0x0000001014038819 */ /* 0x000fe200000006ff */
[----:B------:R-:W-:Y:S01]  /*3c60*/  @!P0 FMUL.FTZ R27, R0, R8 ;  /* 0x00000008001b8220 */ /* 0x000fe20000410000 */
[----:B------:R-:W-:Y:S01]  /*3c70*/  @!P0 LOP3.LUT R6, R2, 0xffff0000, RZ, 0xc0, !PT ;  /* 0xffff000002068812 */ /* 0x000fe200078ec0ff */
[-C--:B------:R-:W-:Y:S01]  /*3c80*/  @!P0 FMUL.FTZ R0, R0, R7.reuse ;  /* 0x0000000700008220 */ /* 0x080fe20000410000 */
[----:B------:R-:W-:Y:S01]  /*3c90*/  @!P0 LOP3.LUT R2, R21, 0xffff0000, RZ, 0xc0, !PT ;  /* 0xffff000015028812 */ /* 0x000fe200078ec0ff */
[----:B------:R-:W-:Y:S01]  /*3ca0*/  @!P0 FFMA.FTZ R27, R3, R7, -R27 ;  /* 0x00000007031b8223 */ /* 0x000fe2000001081b */
[----:B------:R-:W-:Y:S01]  /*3cb0*/  @!P0 LOP3.LUT R19, R24, 0xffff0000, RZ, 0xc0, !PT ;  /* 0xffff000018138812 */ /* 0x000fe200078ec0ff */
[----:B------:R-:W-:Y:S01]  /*3cc0*/  @!P0 FFMA.FTZ R0, R8, R3, R0 ;  /* 0x0000000308008223 */ /* 0x000fe20000010000 */
        /* <DEDUP_REMOVED lines=8> */
[----:B------:R-:W-:Y:S01]  /*3d50*/  @!P0 F2FP.BF16.PACK_AB R0, R0, R27 ;  /* 0x0000001b0000823e */ /* 0x000fe200000010ff */
[----:B------:R-:W-:Y:S02]  /*3d60*/  @!P0 IMAD.U32 R6, R22, 0x10000, RZ ;  /* 0x0001000016068824 */ /* 0x000fe400078e00ff */
[C---:B------:R-:W-:Y:S02]  /*3d70*/  @!P0 FMUL.FTZ R29, R3.reuse, R24 ;  /* 0x00000018031d8220 */ /* 0x040fe40000410000 */
[-C--:B------:R-:W-:Y:S02]  /*3d80*/  @!P0 FMUL.FTZ R3, R3, R4.reuse ;  /* 0x0000000403038220 */ /* 0x080fe40000410000 */
[C---:B------:R-:W-:Y:S02]  /*3d90*/  @!P0 FMUL.FTZ R30, R7.reuse, R25 ;  /* 0x00000019071e8220 */ /* 0x040fe40000410000 */
[----:B------:R-:W-:Y:S02]  /*3da0*/  @!P0 FFMA.FTZ R29, R6, R4, -R29 ;  /* 0x00000004061d8223 */ /* 0x000fe4000001081d */
[-C--:B------:R-:W-:Y:S02]  /*3db0*/  @!P0 FMUL.FTZ R4, R7, R5.reuse ;  /* 0x0000000507048220 */ /* 0x080fe40000410000 */
[----:B------:R-:W-:Y:S02]  /*3dc0*/  @!P0 FFMA.FTZ R2, R19, R8, R2 ;  /* 0x0000000813028223 */ /* 0x000fe40000010002 */
[----:B------:R-:W-:Y:S01]  /*3dd0*/  @!P0 FFMA.FTZ R3, R24, R6, R3 ;  /* 0x0000000618038223 */ /* 0x000fe20000010003 */
[----:B------:R-:W-:Y:S01]  /*3de0*/  LEA R6, P1, R56, R124, 0x1 ;  /* 0x0000007c38067211 */ /* 0x000fe200078208ff */
[----:B------:R-:W-:Y:S01]  /*3df0*/  @!P0 FFMA.FTZ R30, R26, R5, -R30 ;  /* 0x000000051a1e8223 */ /* 0x000fe2000001081e */
[----:B------:R-:W-:Y:S01]  /*3e00*/  @!P0 F2FP.BF16.PACK_AB R2, R2, R28 ;  /* 0x0000001c0202823e */ /* 0x000fe200000010ff */
        /* <DEDUP_REMOVED lines=9> */
.L_x_2554:
[----:B------:R-:W-:Y:S05]  /*3ea0*/  BSYNC B0 ;  /* 0x0000000000007941 */ /* 0x000fea0003800000 */
.L_x_2553:
        /* <DEDUP_REMOVED lines=60> */
.L_x_2556:
[----:B------:R-:W-:Y:S05]  /*4270*/  BSYNC B0 ;  /* 0x0000000000007941 */ /* 0x000fea0003800000 */
.L_x_2555:
[C---:B------:R-:W-:Y:S01]  /*4280*/  ISETP.GE.AND P0, PT, R64.reuse, R175, PT ;  /* 0x000000af4000720c */ /* 0x040fe20003f06270 */
[----:B------:R-:W-:Y:S03]  /*4290*/  BSSY B0, `(.L_x_2557) ;  /* 0x000003f000007945 */ /* 0x000fe60003800000 */
[----:B------:R-:W-:Y:S11]  /*42a0*/  ISETP.GE.AND P0, PT, R64, R174, !P0 ;  /* 0x000000ae4000720c */ /* 0x000ff60004706270 */
[----:B------:R-:W-:Y:S02]  /*42b0*/  @!UPT UIADD3 URZ, URZ, URZ, URZ ;  /* 0x0000003f3f3ff290 */ /* 0x000fe4000fffe03f */
[----:B------:R-:W-:-:S05]  /*42c0*/  @!P0 BRA `(.L_x_2558) ;  /* 0x000003b000008947 */ /* 0x000fca0003800000 */
[----:B------:R-:W-:Y:S01]  /*42d0*/  IMAD.MOV.U32 R5, RZ, RZ, R118 ;  /* 0x000000ffff057224 */ /* 0x000fe200078e0076 */
[----:B------:R-:W-:Y:S01]  /*42e0*/  ISETP.GE.AND P0, PT, R16, R18, PT ;  /* 0x000000121000720c */ /* 0x000fe20003f06270 */
[----:B------:R-:W-:Y:S01]  /*42f0*/  IMAD R3, R231, 0x60, RZ ;  /* 0x00000060e7037824 */ /* 0x000fe200078e02ff */
[----:B------:R-:W-:Y:S01]  /*4300*/  MOV R4, R119 ;  /* 0x0000007700047202 */ /* 0x000fe20000000f00 */
[----:B------:R-:W-:Y:S04]  /*4310*/  IMAD.WIDE.U32 R32, R38, 0x60, R124 ;  /* 0x0000006026207825 */ /* 0x000fe800078e007c */
[----:B------:R-:W-:Y:S04]  /*4320*/  IMAD.WIDE.U32 R4, R230, 0x60, R4 ;  /* 0x00000060e6047825 */ /* 0x000fe800078e0004 */
[----:B------:R-:W-:Y:S02]  /*4330*/  IMAD.IADD R5, R5, 0x1, R3 ;  /* 0x0000000105057824 */ /* 0x000fe400078e0203 */
[C---:B------:R-:W-:Y:S02]  /*4340*/  @!P0 SHF.L.U32 R24, R157.reuse, 0x1, RZ ;  /* 0x000000019d188819 */ /* 0x040fe400000006ff */
[----:B------:R-:W-:Y:S01]  /*4350*/  @!P0 SHF.L.U64.HI R0, R157, 0x1, R142 ;  /* 0x000000019d008819 */ /* 0x000fe2000001028e */
[----:B-1----:R-:W2:Y:S01]  /*4360*/  LD.E.128 R20, [R4.64] ;  /* 0x0000000604147980 */ /* 0x002ea2000c101d00 */
[C---:B------:R-:W-:Y:S02]  /*4370*/  @!P0 IADD3 R2, P2, R24.reuse, R12, RZ ;  /* 0x0000000c18028210 */ /* 0x040fe40007f5e0ff */
[----:B------:R-:W-:Y:S02]  /*4380*/  @!P0 IADD3 R24, P1, R24, R36, RZ ;  /* 0x0000002418188210 */ /* 0x000fe40007f3e0ff */
[C---:B------:R-:W-:Y:S03]  /*4390*/  @!P0 IADD3.X R3, R0.reuse, R9, RZ, P2, !PT ;  /* 0x0000000900038210 */ /* 0x040fe600017fe4ff */
[----:B------:R-:W-:Y:S03]  /*43a0*/  @!P0 IMAD.X R25, R0, 0x1, R35, P1 ;  /* 0x0000000100198824 */ /* 0x000fe600008e0623 */
[----:B------:R-:W3:Y:S06]  /*43b0*/  @!P0 LD.E.64 R2, [R2.64] ;  /* 0x0000000602028980 */ /* 0x000eec000c101b00 */
[----:B------:R-:W4:Y:S01]  /*43c0*/  @!P0 LD.E.64 R24, [R24.64] ;  /* 0x0000000618188980 */ /* 0x000f22000c101b00 */
[----:B--2---:R-:W-:Y:S01]  /*43d0*/  @!P0 LOP3.LUT R0, R20, 0xffff0000, RZ, 0xc0, !PT ;  /* 0xffff000014008812 */ /* 0x004fe200078ec0ff */
[----:B------:R-:W-:Y:S01]  /*43e0*/  @!P0 IMAD.U32 R26, R23, 0x10000, RZ ;  /* 0x00010000171a8824 */ /* 0x000fe200078e00ff */
[----:B---3--:R-:W-:Y:S01]  /*43f0*/  @!P0 SHF.L.U32 R7, R2, 0x10, RZ ;  /* 0x0000001002078819 */ /* 0x008fe200000006ff */
[C---:B------:R-:W-:Y:S01]  /*4400*/  @!P0 IMAD.U32 R4, R3.reuse, 0x10000, RZ ;  /* 0x0001000003048824 */ /* 0x040fe200078e00ff */
[----:B------:R-:W-:Y:S02]  /*4410*/  @!P0 LOP3.LUT R5, R3, 0xffff0000, RZ, 0xc0, !PT ;  /* 0xffff000003058812 */ /* 0x000fe400078ec0ff */
[----:B------:R-:W-:Y:S02]  /*4420*/  @!P0 SHF.L.U32 R3, R20, 0x10, RZ ;  /* 0x0000001014038819 */ /* 0x000fe400000006ff */
[----:B----4-:R-:W-:Y:S02]  /*4430*/  @!P0 SHF.L.U32 R8, R24, 0x10, RZ ;  /* 0x0000001018088819 */ /* 0x010fe400000006ff */
[----:B------:R-:W-:Y:S02]  /*4440*/  @!P0 LOP3.LUT R6, R2, 0xffff0000, RZ, 0xc0, !PT ;  /* 0xffff000002068812 */ /* 0x000fe400078ec0ff */
[----:B------:R-:W-:Y:S01]  /*4450*/  @!P0 LOP3.LUT R2, R21, 0xffff0000, RZ, 0xc0, !PT ;  /* 0xffff000015028812 */ /* 0x000fe200078ec0ff */
[----:B------:R-:W-:Y:S01]  /*4460*/  @!P0 FMUL.FTZ R27, R0, R8 ;  /* 0x00000008001b8220 */ /* 0x000fe20000410000 */
[----:B------:R-:W-:Y:S01]  /*4470*/  @!P0 LOP3.LUT R19, R24, 0xffff0000, RZ, 0xc0, !PT ;  /* 0xffff000018138812 */ /* 0x000fe200078ec0ff */
[-C--:B------:R-:W-:Y:S02]  /*4480*/  @!P0 FMUL.FTZ R0, R0, R7.reuse ;  /* 0x0000000700008220 */ /* 0x080fe40000410000 */
[----:B------:R-:W-:Y:S01]  /*4490*/  @!P0 FFMA.FTZ R27, R3, R7, -R27 ;  /* 0x00000007031b8223 */ /* 0x000fe2000001081b */
[----:B------:R-:W-:Y:S01]  /*44a0*/  @!P0 LOP3.LUT R7, R23, 0xffff0000, RZ, 0xc0, !PT ;  /* 0xffff000017078812 */ /* 0x000fe200078ec0ff */
[----:B------:R-:W-:Y:S01]  /*44b0*/  @!P0 FFMA.FTZ R0, R8, R3, R0 ;  /* 0x0000000308008223 */ /* 0x000fe20000010000 */
[----:B------:R-:W-:Y:S01]  /*44c0*/  @!P0 SHF.L.U32 R8, R21, 0x10, RZ ;  /* 0x0000001015088819 */ /* 0x000fe200000006ff */
[----:B------:R-:W-:Y:S01]  /*44d0*/  @!P0 FMUL.FTZ R28, R2, R19 ;  /* 0x00000013021c8220 */ /* 0x000fe20000410000 */
[----:B------:R-:W-:Y:S01]  /*44e0*/  @!P0 LOP3.LUT R3, R22, 0xffff0000, RZ, 0xc0, !PT ;  /* 0xffff000016038812 */ /* 0x000fe200078ec0ff */
[C---:B------:R-:W-:Y:S01]  /*44f0*/  @!P0 IMAD.U32 R24, R25.reuse, 0x10000, RZ ;  /* 0x0001000019188824 */ /* 0x040fe200078e00ff */
[----:B------:R-:W-:Y:S01]  /*4500*/  @!P0 F2FP.BF16.PACK_AB R0, R0, R27 ;  /* 0x0000001b0000823e */ /* 0x000fe200000010ff */
[-C--:B------:R-:W-:Y:S01]  /*4510*/  @!P0 FMUL.FTZ R2, R2, R6.reuse ;  /* 0x0000000602028220 */ /* 0x080fe20000410000 */
[----:B------:R-:W-:Y:S01]  /*4520*/  @!P0 LOP3.LUT R25, R25, 0xffff0000, RZ, 0xc0, !PT ;  /* 0xffff000019198812 */ /* 0x000fe200078ec0ff */
[----:B------:R-:W-:Y:S01]  /*4530*/  @!P0 FFMA.FTZ R28, R8, R6, -R28 ;  /* 0x00000006081c8223 */ /* 0x000fe2000001081c */
[----:B------:R-:W-:Y:S01]  /*4540*/  @!P0 SHF.L.U32 R6, R22, 0x10, RZ ;  /* 0x0000001016068819 */ /* 0x000fe200000006ff */
[C---:B------:R-:W-:Y:S01]  /*4550*/  @!P0 FMUL.FTZ R29, R3.reuse, R24 ;  /* 0x00000018031d8220 */ /* 0x040fe20000410000 */
[----:B------:R-:W-:Y:S01]  /*4560*/  @!P0 MOV R20, R0 ;  /* 0x0000000000148202 */ /* 0x000fe20000000f00 */
[-C--:B------:R-:W-:Y:S02]  /*4570*/  @!P0 FMUL.FTZ R3, R3, R4.reuse ;  /* 0x0000000403038220 */ /* 0x080fe40000410000 */
[C---:B------:R-:W-:Y:S02]  /*4580*/  @!P0 FMUL.FTZ R30, R7.reuse, R25 ;  /* 0x00000019071e8220 */ /* 0x040fe40000410000 */
[----:B------:R-:W-:Y:S02]  /*4590*/  @!P0 FFMA.FTZ R29, R6, R4, -R29 ;  /* 0x00000004061d8223 */ /* 0x000fe4000001081d */
[-C--:B------:R-:W-:Y:S02]  /*45a0*/  @!P0 FMUL.FTZ R4, R7, R5.reuse ;  /* 0x0000000507048220 */ /* 0x080fe40000410000 */
[----:B------:R-:W-:Y:S02]  /*45b0*/  @!P0 FFMA.FTZ R2, R19, R8, R2 ;  /* 0x0000000813028223 */ /* 0x000fe40000010002 */
[----:B------:R-:W-:Y:S02]  /*45c0*/  @!P0 FFMA.FTZ R3, R24, R6, R3 ;  /* 0x0000000618038223 */ /* 0x000fe40000010003 */
[----:B------:R-:W-:Y:S01]  /*45d0*/  @!P0 FFMA.FTZ R30, R26, R5, -R30 ;  /* 0x000000051a1e8223 */ /* 0x000fe2000001081e */
[----:B------:R-:W-:Y:S01]  /*45e0*/  @!P0 F2FP.BF16.PACK_AB R2, R2, R28 ;  /* 0x0000001c0202823e */ /* 0x000fe200000010ff */
[----:B------:R-:W-:Y:S01]  /*45f0*/  @!P0 FFMA.FTZ R4, R25, R26, R4 ;  /* 0x0000001a19048223 */ /* 0x000fe20000010004 */
[----:B------:R-:W-:Y:S01]  /*4600*/  @!P0 F2FP.BF16.PACK_AB R3, R3, R29 ;  /* 0x0000001d0303823e */ /* 0x000fe200000010ff */
[----:B------:R-:W-:Y:S02]  /*4610*/  IMAD R5, R39, 0x60, RZ ;  /* 0x0000006027057824 */ /* 0x000fe400078e02ff */
[----:B------:R-:W-:Y:S01]  /*4620*/  @!P0 IMAD.MOV.U32 R21, RZ, RZ, R2 ;  /* 0x000000ffff158224 */ /* 0x000fe200078e0002 */
[----:B------:R-:W-:Y:S02]  /*4630*/  @!P0 F2FP.BF16.PACK_AB R4, R4, R30 ;  /* 0x0000001e0404823e */ /* 0x000fe400000010ff */
[----:B------:R-:W-:Y:S02]  /*4640*/  IADD3 R33, R33, R5, RZ ;  /* 0x0000000521217210 */ /* 0x000fe40007ffe0ff */
[----:B------:R-:W-:Y:S02]  /*4650*/  @!P0 MOV R22, R3 ;  /* 0x0000000300168202 */ /* 0x000fe40000000f00 */
[----:B------:R-:W-:Y:S05]  /*4660*/  @!P0 MOV R23, R4 ;  /* 0x0000000400178202 */ /* 0x000fea0000000f00 */
[----:B------:R1:W-:Y:S02]  /*4670*/  ST.E.128 [R32.64], R20 ;  /* 0x0000001420007985 */ /* 0x0003e4000c101d06 */
.L_x_2558:
[----:B------:R-:W-:Y:S05]  /*4680*/  BSYNC B0 ;  /* 0x0000000000007941 */ /* 0x000fea0003800000 */
.L_x_2557:
        /* <DEDUP_REMOVED lines=60> */
.L_x_2560:
[----:B------:R-:W-:Y:S05]  /*4a50*/  BSYNC B0 ;  /* 0x0000000000007941 */ /* 0x000fea0003800000 */
.L_x_2559:
        /* <DEDUP_REMOVED lines=9> */
[----:B-1----:R-:W-:Y:S04]  /*4af0*/  IMAD.WIDE.U32 R32, R38, 0xa0, R124 ;  /* 0x000000a026207825 */ /* 0x002fe800078e007c */
[----:B------:R-:W-:Y:S04]  /*4b00*/  IMAD.WIDE.U32 R4, R230, 0xa0, R4 ;  /* 0x000000a0e6047825 */ /* 0x000fe800078e0004 */
[----:B------:R-:W-:Y:S02]  /*4b10*/  IMAD.IADD R5, R5, 0x1, R3 ;  /* 0x0000000105057824 */ /* 0x000fe400078e0203 */
[C---:B------:R-:W-:Y:S02]  /*4b20*/  @!P0 SHF.L.U32 R24, R155.reuse, 0x1, RZ ;  /* 0x000000019b188819 */ /* 0x040fe400000006ff */
[----:B------:R-:W-:Y:S01]  /*4b30*/  @!P0 SHF.L.U64.HI R0, R155, 0x1, R140 ;  /* 0x000000019b008819 */ /* 0x000fe2000001028c */
[----:B------:R-:W2:Y:S01]  /*4b40*/  LD.E.128 R20, [R4.64] ;  /* 0x0000000604147980 */ /* 0x000ea2000c101d00 */
        /* <DEDUP_REMOVED lines=49> */
.L_x_2562:
[----:B------:R-:W-:Y:S05]  /*4e60*/  BSYNC B0 ;  /* 0x0000000000007941 */ /* 0x000fea0003800000 */
.L_x_2561:
        /* <DEDUP_REMOVED lines=64> */
.L_x_2564:
[----:B------:R-:W-:Y:S05]  /*5270*/  BSYNC B0 ;  /* 0x0000000000007941 */ /* 0x000fea0003800000 */
.L_x_2563:
        /* <DEDUP_REMOVED lines=64> */
.L_x_2566:
[----:B------:R-:W-:Y:S05]  /*5680*/  BSYNC B0 ;  /* 0x0000000000007941 */ /* 0x000fea0003800000 */
.L_x_2565:
        /* <DEDUP_REMOVED lines=60> */
.L_x_2568:
[----:B------:R-:W-:Y:S05]  /*5a50*/  BSYNC B0 ;  /* 0x0000000000007941 */ /* 0x000fea0003800000 */
.L_x_2567:
        /* <DEDUP_REMOVED lines=64> */
.L_x_2570:
[----:B------:R-:W-:Y:S05]  /*5e60*/  BSYNC B0 ;  /* 0x0000000000007941 */ /* 0x000fea0003800000 */
.L_x_2569:
        /* <DEDUP_REMOVED lines=64> */
.L_x_2572:
[----:B------:R-:W-:Y:S05]  /*6270*/  BSYNC B0 ;  /* 0x0000000000007941 */ /* 0x000fea0003800000 */
.L_x_2571:
        /* <DEDUP_REMOVED lines=64> */
.L_x_2574:
[----:B------:R-:W-:Y:S05]  /*6680*/  BSYNC B0 ;  /* 0x0000000000007941 */ /* 0x000fea0003800000 */
.L_x_2573:
        /* <DEDUP_REMOVED lines=64> */
.L_x_2576:
[----:B------:R-:W-:Y:S05]  /*6a90*/  BSYNC B0 ;  /* 0x0000000000007941 */ /* 0x000fea0003800000 */
.L_x_2575:
        /* <DEDUP_REMOVED lines=64> */
.L_x_2578:
[----:B------:R-:W-:Y:S05]  /*6ea0*/  BSYNC B0 ;  /* 0x0000000000007941 */ /* 0x000fea0003800000 */
.L_x_2577:
        /* <DEDUP_REMOVED lines=64> */
.L_x_2580:
[----:B------:R-:W-:Y:S05]  /*72b0*/  BSYNC B0 ;  /* 0x0000000000007941 */ /* 0x000fea0003800000 */
.L_x_2579:
        /* <DEDUP_REMOVED lines=22> */
[C---:B---3--:R-:W-:Y:S01]  /*7420*/  @!P0 IMAD.U32 R4, R3.reuse, 0x10000, RZ ;  /* 0x0001000003048824 */ /* 0x048fe200078e00ff */
[----:B------:R-:W-:Y:S02]  /*7430*/  @!P0 SHF.L.U32 R7, R2, 0x10, RZ ;  /* 0x0000001002078819 */ /* 0x000fe400000006ff */
[----:B------:R-:W-:Y:S02]  /*7440*/  @!P0 LOP3.LUT R5, R3, 0xffff0000, RZ, 0xc0, !PT ;  /* 0xffff000003058812 */ /* 0x000fe400078ec0ff */
[----:B------:R-:W-:Y:S01]  /*7450*/  @!P0 SHF.L.U32 R3, R20, 0x10, RZ ;  /* 0x0000001014038819 */ /* 0x000fe200000006ff */
[----:B----4-:R-:W-:Y:S01]  /*7460*/  @!P0 IMAD.U32 R19, R25, 0x10000, RZ ;  /* 0x0001000019138824 */ /* 0x010fe200078e00ff */
[----:B------:R-:W-:Y:S02]  /*7470*/  @!P0 SHF.L.U32 R8, R24, 0x10, RZ ;  /* 0x0000001018088819 */ /* 0x000fe400000006ff */
[----:B------:R-:W-:Y:S02]  /*7480*/  @!P0 LOP3.LUT R6, R2, 0xffff0000, RZ, 0xc0, !PT ;  /* 0xffff000002068812 */ /* 0x000fe400078ec0ff */
[----:B------:R-:W-:Y:S01]  /*7490*/  @!P0 LOP3.LUT R2, R21, 0xffff0000, RZ, 0xc0, !PT ;  /* 0xffff000015028812 */ /* 0x000fe200078ec0ff */
        /* <DEDUP_REMOVED lines=8> */
[----:B------:R-:W-:Y:S01]  /*7520*/  @!P0 FMUL.FTZ R27, R2, R18 ;  /* 0x00000012021b8220 */ /* 0x000fe20000410000 */
[----:B------:R-:W-:Y:S01]  /*7530*/  @!P0 LOP3.LUT R3, R22, 0xffff0000, RZ, 0xc0, !PT ;  /* 0xffff000016038812 */ /* 0x000fe200078ec0ff */
[----:B------:R-:W-:Y:S01]  /*7540*/  @!P0 FMUL.FTZ R2, R2, R6 ;  /* 0x0000000602028220 */ /* 0x000fe20000410000 */
[----:B------:R-:W-:Y:S01]  /*7550*/  @!P0 F2FP.BF16.PACK_AB R0, R0, R26 ;  /* 0x0000001a0000823e */ /* 0x000fe200000010ff */
[----:B------:R-:W-:Y:S01]  /*7560*/  @!P0 FFMA.FTZ R27, R8, R6, -R27 ;  /* 0x00000006081b8223 */ /* 0x000fe2000001081b */
[----:B------:R-:W-:Y:S01]  /*7570*/  @!P0 SHF.L.U32 R6, R22, 0x10, RZ ;  /* 0x0000001016068819 */ /* 0x000fe200000006ff */
[C---:B------:R-:W-:Y:S01]  /*7580*/  @!P0 FMUL.FTZ R28, R3.reuse, R19 ;  /* 0x00000013031c8220 */ /* 0x040fe20000410000 */
[----:B------:R-:W-:Y:S01]  /*7590*/  @!P0 MOV R20, R0 ;  /* 0x0000000000148202 */ /* 0x000fe20000000f00 */
[----:B------:R-:W-:Y:S02]  /*75a0*/  @!P0 FMUL.FTZ R3, R3, R4 ;  /* 0x0000000403038220 */ /* 0x000fe40000410000 */
[----:B------:R-:W-:Y:S02]  /*75b0*/  @!P0 IMAD.U32 R25, R23, 0x10000, RZ ;  /* 0x0001000017198824 */ /* 0x000fe400078e00ff */
        /* <DEDUP_REMOVED lines=16> */
.L_x_2582:
[----:B------:R-:W-:Y:S05]  /*76c0*/  BSYNC B0 ;  /* 0x0000000000007941 */ /* 0x000fea0003800000 */
.L_x_2581:
[----:B------:R-:W2:Y:S01]  /*76d0*/  LD.E R0, [R10.64+0xd0] ;  /* 0x0000d0060a007980 */ /* 0x000ea2000c101900 */
        /* <DEDUP_REMOVED lines=8> */
.L_x_2550:
[----:B------:R-:W-:Y:S01]  /*7760*/  LEA.HI R117, R18, R18, RZ, 0x1 ;  /* 0x0000001212757211 */ /* 0x000fe200078f08ff */
[----:B------:R-:W-:Y:S03]  /*7770*/  BSSY B1, `(.L_x_2584) ;  /* 0x000005c000017945 */ /* 0x000fe60003800000 */
[----:B------:R-:W-:Y:S05]  /*7780*/  SHF.R.S32.HI R117, RZ, 0x1, R117 ;  /* 0x00000001ff757819 */ /* 0x000fea0000011475 */
[----:B------:R-:W-:Y:S01]  /*7790*/  IMAD.MOV.U32 R232, RZ, RZ, R117 ;  /* 0x000000ffffe87224 */ /* 0x000fe200078e0075 */
[----:B------:R-:W-:-:S05]  /*77a0*/  @!P2 BRA `(.L_x_2585) ;  /* 0x000005800000a947 */ /* 0x000fca0003800000 */
        /* <DEDUP_REMOVED lines=11> */
[----:B-----5:R-:W-:Y:S01]  /*7860*/  IMAD.U32 R29, R21, 0x10000, RZ ;  /* 0x00010000151d7824 */ /* 0x020fe200078e00ff */
[C---:B------:R-:W-:Y:S01]  /*7870*/  SHF.L.U32 R27, R20.reuse, 0x10, RZ ;  /* 0x00000010141b7819 */ /* 0x040fe200000006ff */
[----:B------:R-:W-:Y:S01]  /*7880*/  IMAD.U32 R33, R23, 0x10000, RZ ;  /* 0x0001000017217824 */ /* 0x000fe200078e00ff */
[----:B------:R-:W-:Y:S02]  /*7890*/  LOP3.LUT R28, R20, 0xffff0000, RZ, 0xc0, !PT ;  /* 0xffff0000141c7812 */ /* 0x000fe400078ec0ff */
[----:B------:R-:W-:Y:S02]  /*78a0*/  LOP3.LUT R30, R21, 0xffff0000, RZ, 0xc0, !PT ;  /* 0xffff0000151e7812 */ /* 0x000fe400078ec0ff */
[C---:B------:R-:W-:Y:S01]  /*78b0*/  SHF.L.U32 R31, R22.reuse, 0x10, RZ ;  /* 0x00000010161f7819 */ /* 0x040fe200000006ff */
[--C-:B------:R-:W-:Y:S01]  /*78c0*/  @P1 IMAD.MOV R3, RZ, RZ, -R117.reuse ;  /* 0x000000ffff031224 */ /* 0x100fe200078e0a75 */
[----:B------:R-:W-:Y:S01]  /*78d0*/  LOP3.LUT R32, R22, 0xffff0000, RZ, 0xc0, !PT ;  /* 0xffff000016207812 */ /* 0x000fe200078ec0ff */
[--C-:B------:R-:W-:Y:S01]  /*78e0*/  @P1 IMAD.MOV R0, RZ, RZ, -R117.reuse ;  /* 0x000000ffff001224 */ /* 0x100fe200078e0a75 */
[----:B------:R-:W-:Y:S02]  /*78f0*/  LOP3.LUT R34, R23, 0xffff0000, RZ, 0xc0, !PT ;  /* 0xffff000017227812 */ /* 0x000fe400078ec0ff */
[C---:B------:R-:W-:Y:S04]  /*7900*/  LEA R2, P0, R3.reuse, R4, 0x1 ;  /* 0x0000000403027211 */ /* 0x040fe800078008ff */
[----:B------:R-:W-:Y:S02]  /*7910*/  LEA.HI.X.SX32 R3, R3, R5, 0x1, P0 ;  /* 0x0000000503037211 */ /* 0x000fe400000f0eff */
[C---:B------:R-:W-:Y:S03]  /*7920*/  LEA R248, P0, R0.reuse, R24, 0x1 ;  /* 0x0000001800f87211 */ /* 0x040fe600078008ff */
[----:B-1----:R1:W2:Y:S01]  /*7930*/  LD.E.128 R4, [R2.64] ;  /* 0x0000000602047980 */ /* 0x0022a2000c101d00 */
[----:B------:R-:W-:Y:S02]  /*7940*/  LEA.HI.X.SX32 R249, R0, R25, 0x1, P0 ;  /* 0x0000001900f97211 */ /* 0x000fe400000f0eff */
[----:B------:R-:W-:Y:S01]  /*7950*/  MOV R0, RZ ;  /* 0x000000ff00007202 */ /* 0x000fe20000000f00 */
[----:B------:R-:W-:Y:S04]  /*7960*/  @P1 IMAD.MOV R0, RZ, RZ, -R117 ;  /* 0x000000ffff001224 */ /* 0x000fe800078e0a75 */
[----:B------:R-:W3:Y:S01]  /*7970*/  LD.E.128 R248, [R248.64] ;  /* 0x00000006f8f87980 */ /* 0x000ee2000c101d00 */
[----:B-1----:R-:W-:Y:S01]  /*7980*/  IMAD.MOV.U32 R3, RZ, RZ, R122 ;  /* 0x000000ffff037224 */ /* 0x002fe200078e007a */
[----:B------:R-:W-:Y:S04]  /*7990*/  MOV R2, R123 ;  /* 0x0000007b00027202 */ /* 0x000fe80000000f00 */
[C---:B------:R-:W-:Y:S04]  /*79a0*/  LEA R2, P0, R0.reuse, R2, 0x1 ;  /* 0x0000000200027211 */ /* 0x040fe800078008ff */
[----:B------:R-:W-:Y:S05]  /*79b0*/  LEA.HI.X.SX32 R3, R0, R3, 0x1, P0 ;  /* 0x0000000300037211 */ /* 0x000fea00000f0eff */
[----:B------:R1:W4:Y:S01]  /*79c0*/  LD.E.128 R40, [R2.64] ;  /* 0x0000000602287980 */ /* 0x000322000c101d00 */
[C---:B--2---:R-:W-:Y:S01]  /*79d0*/  IMAD.U32 R8, R7.reuse, 0x10000, RZ ;  /* 0x0001000007087824 */ /* 0x044fe200078e00ff */
[----:B------:R-:W-:Y:S01]  /*79e0*/  LOP3.LUT R20, R7, 0xffff0000, RZ, 0xc0, !PT ;  /* 0xffff000007147812 */ /* 0x000fe200078ec0ff */
[C---:B-1----:R-:W-:Y:S01]  /*79f0*/  IMAD.U32 R3, R5.reuse, 0x10000, RZ ;  /* 0x0001000005037824 */ /* 0x042fe200078e00ff */
[C---:B------:R-:W-:Y:S02]  /*7a00*/  SHF.L.U32 R0, R4.reuse, 0x10, RZ ;  /* 0x0000001004007819 */ /* 0x040fe400000006ff */
[----:B------:R-:W-:Y:S02]  /*7a10*/  LOP3.LUT R2, R4, 0xffff0000, RZ, 0xc0, !PT ;  /* 0xffff000004027812 */ /* 0x000fe400078ec0ff */
[----:B------:R-:W-:Y:S01]  /*7a20*/  LOP3.LUT R4, R5, 0xffff0000, RZ, 0xc0, !PT ;  /* 0xffff000005047812 */ /* 0x000fe200078ec0ff */
[C---:B---3--:R-:W-:Y:S01]  /*7a30*/  IMAD.U32 R7, R251.reuse, 0x10000, RZ ;  /* 0x00010000fb077824 */ /* 0x048fe200078e00ff */
[----:B------:R-:W-:Y:S01]  /*7a40*/  LOP3.LUT R19, R251, 0xffff0000, RZ, 0xc0, !PT ;  /* 0xffff0000fb137812 */ /* 0x000fe200078ec0ff */
[----:B------:R-:W-:Y:S01]  /*7a50*/  IMAD.U32 R24, R249, 0x10000, RZ ;  /* 0x00010000f9187824 */ /* 0x000fe200078e00ff */
[C---:B------:R-:W-:Y:S01]  /*7a60*/  SHF.L.U32 R26, R248.reuse, 0x10, RZ ;  /* 0x00000010f81a7819 */ /* 0x040fe200000006ff */
[----:B------:R-:W-:Y:S01]  /*7a70*/  @!P1 FADD.FTZ R7, -R7, -RZ ;  /* 0x800000ff07079221 */ /* 0x000fe20000010100 */
[----:B------:R-:W-:Y:S01]  /*7a80*/  LOP3.LUT R25, R248, 0xffff0000, RZ, 0xc0, !PT ;  /* 0xffff0000f8197812 */ /* 0x000fe200078ec0ff */
[----:B------:R-:W-:Y:S01]  /*7a90*/  @!P1 FADD.FTZ R19, -R19, -RZ ;  /* 0x800000ff13139221 */ /* 0x000fe20000010100 */
[----:B------:R-:W-:Y:S01]  /*7aa0*/  LOP3.LUT R21, R250, 0xffff0000, RZ, 0xc0, !PT ;  /* 0xffff0000fa157812 */ /* 0x000fe200078ec0ff */
[----:B------:R-:W-:Y:S01]  /*7ab0*/  @!P1 FADD.FTZ R26, -R26, -RZ ;  /* 0x800000ff1a1a9221 */ /* 0x000fe20000010100 */
[----:B------:R-:W-:Y:S01]  /*7ac0*/  SHF.L.U32 R22, R250, 0x10, RZ ;  /* 0x00000010fa167819 */ /* 0x000fe200000006ff */
[----:B------:R-:W-:Y:S01]  /*7ad0*/  @!P1 FADD.FTZ R25, -R25, -RZ ;  /* 0x800000ff19199221 */ /* 0x000fe20000010100 */
[----:B------:R-:W-:Y:S01]  /*7ae0*/  LOP3.LUT R23, R249, 0xffff0000, RZ, 0xc0, !PT ;  /* 0xffff0000f9177812 */ /* 0x000fe200078ec0ff */
[----:B------:R-:W-:Y:S01]  /*7af0*/  FMUL.FTZ R7, R8, R7 ;  /* 0x0000000708077220 */ /* 0x000fe20000410000 */
[----:B------:R-:W-:Y:S01]  /*7b00*/  SHF.L.U32 R5, R6, 0x10, RZ ;  /* 0x0000001006057819 */ /* 0x000fe200000006ff */
[----:B------:R-:W-:Y:S01]  /*7b10*/  FMUL.FTZ R8, R20, R19 ;  /* 0x0000001314087220 */ /* 0x000fe20000410000 */
[----:B------:R-:W-:Y:S01]  /*7b20*/  LOP3.LUT R6, R6, 0xffff0000, RZ, 0xc0, !PT ;  /* 0xffff000006067812 */ /* 0x000fe200078ec0ff */
[----:B------:R-:W-:Y:S02]  /*7b30*/  @!P1 FADD.FTZ R24, -R24, -RZ ;  /* 0x800000ff18189221 */ /* 0x000fe40000010100 */
[----:B------:R-:W-:Y:S02]  /*7b40*/  FMUL.FTZ R0, R0, R26 ;  /* 0x0000001a00007220 */ /* 0x000fe40000410000 */
[----:B------:R-:W-:Y:S02]  /*7b50*/  @!P1 FADD.FTZ R21, -R21, -RZ ;  /* 0x800000ff15159221 */ /* 0x000fe40000010100 */
[----:B------:R-:W-:Y:S02]  /*7b60*/  @!P1 FADD.FTZ R22, -R22, -RZ ;  /* 0x800000ff16169221 */ /* 0x000fe40000010100 */
[----:B------:R-:W-:Y:S02]  /*7b70*/  @!P1 FADD.FTZ R23, -R23, -RZ ;  /* 0x800000ff17179221 */ /* 0x000fe40000010100 */
[----:B------:R-:W-:Y:S02]  /*7b80*/  FMUL.FTZ R2, R2, R25 ;  /* 0x0000001902027220 */ /* 0x000fe40000410000 */
[----:B------:R-:W-:Y:S02]  /*7b90*/  FMUL.FTZ R3, R3, R24 ;  /* 0x0000001803037220 */ /* 0x000fe40000410000 */
[----:B------:R-:W-:Y:S01]  /*7ba0*/  FMUL.FTZ R6, R6, R21 ;  /* 0x0000001506067220 */ /* 0x000fe20000410000 */
[C---:B----4-:R-:W-:Y:S01]  /*7bb0*/  SHF.L.U32 R19, R40.reuse, 0x10, RZ ;  /* 0x0000001028137819 */ /* 0x050fe200000006ff */
[----:B------:R-:W-:Y:S01]  /*7bc0*/  IMAD.U32 R21, R41, 0x10000, RZ ;  /* 0x0001000029157824 */ /* 0x000fe200078e00ff */
[----:B------:R-:W-:Y:S01]  /*7bd0*/  LOP3.LUT R20, R40, 0xffff0000, RZ, 0xc0, !PT ;  /* 0xffff000028147812 */ /* 0x000fe200078ec0ff */
[----:B------:R-:W-:Y:S01]  /*7be0*/  FMUL.FTZ R5, R5, R22 ;  /* 0x0000001605057220 */ /* 0x000fe20000410000 */
[----:B------:R-:W-:Y:S01]  /*7bf0*/  LOP3.LUT R22, R41, 0xffff0000, RZ, 0xc0, !PT ;  /* 0xffff000029167812 */ /* 0x000fe200078ec0ff */
[----:B------:R-:W-:Y:S01]  /*7c00*/  FFMA.FTZ R0, R27, R19, R0 ;  /* 0x000000131b007223 */ /* 0x000fe20000010000 */
[----:B------:R-:W-:Y:S01]  /*7c10*/  LOP3.LUT R24, R42, 0xffff0000, RZ, 0xc0, !PT ;  /* 0xffff00002a187812 */ /* 0x000fe200078ec0ff */
[----:B------:R-:W-:Y:S01]  /*7c20*/  FMUL.FTZ R4, R4, R23 ;  /* 0x0000001704047220 */ /* 0x000fe20000410000 */
[----:B------:R-:W-:Y:S01]  /*7c30*/  SHF.L.U32 R23, R42, 0x10, RZ ;  /* 0x000000102a177819 */ /* 0x000fe200000006ff */
[----:B------:R-:W-:Y:S01]  /*7c40*/  FFMA.FTZ R2, R28, R20, R2 ;  /* 0x000000141c027223 */ /* 0x000fe20000010002 */
[----:B------:R-:W-:Y:S01]  /*7c50*/  LOP3.LUT R26, R43, 0xffff0000, RZ, 0xc0, !PT ;  /* 0xffff00002b1a7812 */ /* 0x000fe200078ec0ff */
[----:B------:R-:W-:Y:S02]  /*7c60*/  FFMA.FTZ R3, R29, R21, R3 ;  /* 0x000000151d037223 */ /* 0x000fe40000010003 */
[----:B------:R-:W-:Y:S01]  /*7c70*/  FFMA.FTZ R4, R30, R22, R4 ;  /* 0x000000161e047223 */ /* 0x000fe20000010004 */
[----:B------:R-:W-:Y:S01]  /*7c80*/  F2FP.BF16.PACK_AB R20, R2, R0 ;  /* 0x000000000214723e */ /* 0x000fe200000010ff */
[----:B------:R-:W-:Y:S02]  /*7c90*/  IMAD.U32 R25, R43, 0x10000, RZ ;  /* 0x000100002b197824 */ /* 0x000fe400078e00ff */
[----:B------:R-:W-:Y:S01]  /*7ca0*/  FFMA.FTZ R5, R31, R23, R5 ;  /* 0x000000171f057223 */ /* 0x000fe20000010005 */
[----:B------:R-:W-:Y:S01]  /*7cb0*/  F2FP.BF16.PACK_AB R21, R4, R3 ;  /* 0x000000030415723e */ /* 0x000fe200000010ff */
[----:B------:R-:W-:Y:S02]  /*7cc0*/  FFMA.FTZ R6, R32, R24, R6 ;  /* 0x0000001820067223 */ /* 0x000fe40000010006 */
[----:B------:R-:W-:Y:S02]  /*7cd0*/  FFMA.FTZ R7, R33, R25, R7 ;  /* 0x0000001921077223 */ /* 0x000fe40000010007 */
[----:B------:R-:W-:Y:S01]  /*7ce0*/  FFMA.FTZ R8, R34, R26, R8 ;  /* 0x0000001a22087223 */ /* 0x000fe20000010008 */
[----:B------:R-:W-:Y:S04]  /*7cf0*/  F2FP.BF16.PACK_AB R22, R6, R5 ;  /* 0x000000050616723e */ /* 0x000fe800000010ff */
[----:B------:R-:W-:Y:S02]  /*7d00*/  F2FP.BF16.PACK_AB R23, R8, R7 ;  /* 0x000000070817723e */ /* 0x000fe400000010ff */
.L_x_2587:
[----:B------:R-:W-:Y:S05]  /*7d10*/  BSYNC B0 ;  /* 0x0000000000007941 */ /* 0x000fea0003800000 */
.L_x_2586:
[----:B-----5:R2:W-:Y:S02]  /*7d20*/  ST.E.128 [R124.64], R20 ;  /* 0x000000147c007985 */ /* 0x0205e4000c101d06 */
.L_x_2585:
[----:B------:R-:W-:Y:S05]  /*7d30*/  BSYNC B1 ;  /* 0x0000000000017941 */ /* 0x000fea0003800000 */
.L_x_2584:
[C---:B------:R-:W-:Y:S01]  /*7d40*/  ISETP.GE.AND P0, PT, R66.reuse, R175, PT ;  /* 0x000000af4200720c */ /* 0x040fe20003f06270 */
[----:B------:R-:W-:Y:S03]  /*7d50*/  BSSY B1, `(.L_x_2588) ;  /* 0x000005e000017945 */ /* 0x000fe60003800000 */
[----:B------:R-:W-:Y:S11]  /*7d60*/  ISETP.GE.AND P0, PT, R66, R174, !P0 ;  /* 0x000000ae4200720c */ /* 0x000ff60004706270 */
[----:B------:R-:W-:Y:S02]  /*7d70*/  @!UPT UIADD3 URZ, URZ, URZ, URZ ;  /* 0x0000003f3f3ff290 */ /* 0x000fe4000fffe03f */
[----:B------:R-:W-:-:S05]  /*7d80*/  @!P0 BRA `(.L_x_2589) ;  /* 0x000005a000008947 */ /* 0x000fca0003800000 */
[C---:B-1----:R-:W-:Y:S01]  /*7d90*/  LEA R4, P0, R129.reuse, R119, 0x1 ;  /* 0x0000007781047211 */ /* 0x042fe200078008ff */
[----:B------:R-:W-:Y:S03]  /*7da0*/  BSSY B0, `(.L_x_2590) ;  /* 0x0000055000007945 */ /* 0x000fe60003800000 */
[----:B------:R-:W-:Y:S02]  /*7db0*/  LEA.HI.X R5, R129, R118, R128, 0x1, P0 ;  /* 0x0000007681057211 */ /* 0x000fe400000f0c80 */
[----:B------:R-:W-:Y:S03]  /*7dc0*/  ISETP.GE.AND P0, PT, R16, R18, PT ;  /* 0x000000121000720c */ /* 0x000fe60003f06270 */
[----:B--2---:R1:W5:Y:S10]  /*7dd0*/  LD.E.128 R20, [R4.64] ;  /* 0x0000000604147980 */ /* 0x004374000c101d00 */
        /* <DEDUP_REMOVED lines=14> */
[----:B------:R-:W-:Y:S02]  /*7ec0*/  LEA R2, P0, R3, R4, 0x1 ;  /* 0x0000000403027211 */ /* 0x000fe400078008ff */
[----:B------:R-:W-:Y:S02]  /*7ed0*/  IADD3 R8, P2, R159, R0, RZ ;  /* 0x000000009f087210 */ /* 0x000fe40007f5e0ff */
[----:B------:R-:W-:Y:S02]  /*7ee0*/  LEA.HI.X.SX32 R3, R3, R5, 0x1, P0 ;  /* 0x0000000503037211 */ /* 0x000fe400000f0eff */
[----:B------:R-:W-:Y:S02]  /*7ef0*/  LEA R248, P0, R8, R121, 0x1 ;  /* 0x0000007908f87211 */ /* 0x000fe400078008ff */
[----:B------:R-:W-:Y:S01]  /*7f00*/  LEA.HI.X.SX32 R0, R0, R144, 0x1, P2 ;  /* 0x0000009000007211 */ /* 0x000fe200010f0eff */
[----:B-1----:R1:W2:Y:S03]  /*7f10*/  LD.E.128 R4, [R2.64] ;  /* 0x0000000602047980 */ /* 0x0022a6000c101d00 */
[----:B------:R-:W-:Y:S01]  /*7f20*/  LEA.HI.X R249, R8, R120, R0, 0x1, P0 ;  /* 0x0000007808f97211 */ /* 0x000fe200000f0c00 */
[----:B------:R-:W-:Y:S01]  /*7f30*/  IMAD.MOV.U32 R0, RZ, RZ, RZ ;  /* 0x000000ffff007224 */ /* 0x000fe200078e00ff */
[----:B------:R-:W-:Y:S04]  /*7f40*/  @P1 IADD3 R0, -R117, RZ, RZ ;  /* 0x000000ff75001210 */ /* 0x000fe80007ffe1ff */
[----:B------:R-:W3:Y:S01]  /*7f50*/  LD.E.128 R248, [R248.64] ;  /* 0x00000006f8f87980 */ /* 0x000ee2000c101d00 */
[----:B-1----:R-:W-:Y:S04]  /*7f60*/  IADD3 R3, P0, R159, R0, RZ ;  /* 0x000000009f037210 */ /* 0x002fe80007f1e0ff */
[----:B------:R-:W-:Y:S02]  /*7f70*/  LEA.HI.X.SX32 R0, R0, R144, 0x1, P0 ;  /* 0x0000009000007211 */ /* 0x000fe400000f0eff */
[C---:B------:R-:W-:Y:S04]  /*7f80*/  LEA R2, P0, R3.reuse, R123, 0x1 ;  /* 0x0000007b03027211 */ /* 0x040fe800078008ff */
[----:B------:R-:W-:Y:S05]  /*7f90*/  LEA.HI.X R3, R3, R122, R0, 0x1, P0 ;  /* 0x0000007a03037211 */ /* 0x000fea00000f0c00 */
[----:B------:R1:W4:Y:S01]  /*7fa0*/  LD.E.128 R40, [R2.64] ;  /* 0x0000000602287980 */ /* 0x000322000c101d00 */
[C---:B--2---:R-:W-:Y:S01]  /*7fb0*/  IMAD.U32 R0, R4.reuse, 0x10000, RZ ;  /* 0x0001000004007824 */ /* 0x044fe200078e00ff */
[C---:B------:R-:W-:Y:S02]  /*7fc0*/  SHF.L.U32 R8, R7.reuse, 0x10, RZ ;  /* 0x0000001007087819 */ /* 0x040fe400000006ff */
[----:B------:R-:W-:Y:S02]  /*7fd0*/  LOP3.LUT R20, R7, 0xffff0000, RZ, 0xc0, !PT ;  /* 0xffff000007147812 */ /* 0x000fe400078ec0ff */
[----:B-1----:R-:W-:Y:S02]  /*7fe0*/  LOP3.LUT R2, R4, 0xffff0000, RZ, 0xc0, !PT ;  /* 0xffff000004027812 */ /* 0x002fe400078ec0ff */
[----:B------:R-:W-:Y:S01]  /*7ff0*/  SHF.L.U32 R3, R5, 0x10, RZ ;  /* 0x0000001005037819 */ /* 0x000fe200000006ff */
[----:B---3--:R-:W-:Y:S01]  /*8000*/  IMAD.U32 R26, R248, 0x10000, RZ ;  /* 0x00010000f81a7824 */ /* 0x008fe200078e00ff */
[C---:B------:R-:W-:Y:S01]  /*8010*/  SHF.L.U32 R7, R251.reuse, 0x10, RZ ;  /* 0x00000010fb077819 */ /* 0x040fe200000006ff */
        /* <DEDUP_REMOVED lines=12> */
[C---:B------:R-:W-:Y:S01]  /*80e0*/  IMAD.U32 R5, R6.reuse, 0x10000, RZ ;  /* 0x0001000006057824 */ /* 0x040fe200078e00ff */
[----:B------:R-:W-:Y:S01]  /*80f0*/  LOP3.LUT R6, R6, 0xffff0000, RZ, 0xc0, !PT ;  /* 0xffff000006067812 */ /* 0x000fe200078ec0ff */
[----:B------:R-:W-:Y:S02]  /*8100*/  @!P1 FADD.FTZ R24, -R24, -RZ ;  /* 0x800000ff18189221 */ /* 0x000fe40000010100 */
[----:B------:R-:W-:Y:S02]  /*8110*/  FMUL.FTZ R0, R0, R26 ;  /* 0x0000001a00007220 */ /* 0x000fe40000410000 */
[----:B------:R-:W-:Y:S02]  /*8120*/  FMUL.FTZ R7, R8, R7 ;  /* 0x0000000708077220 */ /* 0x000fe40000410000 */
[----:B------:R-:W-:Y:S02]  /*8130*/  FMUL.FTZ R8, R20, R19 ;  /* 0x0000001314087220 */ /* 0x000fe40000410000 */
[----:B------:R-:W-:Y:S02]  /*8140*/  @!P1 FADD.FTZ R22, -R22, -RZ ;  /* 0x800000ff16169221 */ /* 0x000fe40000010100 */
[----:B------:R-:W-:Y:S02]  /*8150*/  @!P1 FADD.FTZ R23, -R23, -RZ ;  /* 0x800000ff17179221 */ /* 0x000fe40000010100 */
[----:B------:R-:W-:Y:S02]  /*8160*/  FMUL.FTZ R2, R2, R25 ;  /* 0x0000001902027220 */ /* 0x000fe40000410000 */
[----:B------:R-:W-:Y:S01]  /*8170*/  FMUL.FTZ R6, R6, R21 ;  /* 0x0000001506067220 */ /* 0x000fe20000410000 */
[C---:B----4-:R-:W-:Y:S01]  /*8180*/  LOP3.LUT R20, R40.reuse, 0xffff0000, RZ, 0xc0, !PT ;  /* 0xffff000028147812 */ /* 0x050fe200078ec0ff */
[----:B------:R-:W-:Y:S01]  /*8190*/  IMAD.U32 R19, R40, 0x10000, RZ ;  /* 0x0001000028137824 */ /* 0x000fe200078e00ff */
[----:B------:R-:W-:Y:S01]  /*81a0*/  SHF.L.U32 R21, R41, 0x10, RZ ;  /* 0x0000001029157819 */ /* 0x000fe200000006ff */
[----:B------:R-:W-:Y:S01]  /*81b0*/  FMUL.FTZ R3, R3, R24 ;  /* 0x0000001803037220 */ /* 0x000fe20000410000 */
[----:B------:R-:W-:Y:S01]  /*81c0*/  LOP3.LUT R24, R42, 0xffff0000, RZ, 0xc0, !PT ;  /* 0xffff00002a187812 */ /* 0x000fe200078ec0ff */
[----:B------:R-:W-:Y:S01]  /*81d0*/  FFMA.FTZ R0, R27, R19, R0 ;  /* 0x000000131b007223 */ /* 0x000fe20000010000 */
[----:B------:R-:W-:Y:S01]  /*81e0*/  SHF.L.U32 R25, R43, 0x10, RZ ;  /* 0x000000102b197819 */ /* 0x000fe200000006ff */
[----:B------:R-:W-:Y:S01]  /*81f0*/  FMUL.FTZ R5, R5, R22 ;  /* 0x0000001605057220 */ /* 0x000fe20000410000 */
[----:B------:R-:W-:Y:S01]  /*8200*/  LOP3.LUT R22, R41, 0xffff0000, RZ, 0xc0, !PT ;  /* 0xffff000029167812 */ /* 0x000fe200078ec0ff */
[----:B------:R-:W-:Y:S01]  /*8210*/  FMUL.FTZ R4, R4, R23 ;  /* 0x0000001704047220 */ /* 0x000fe20000410000 */
[----:B------:R-:W-:Y:S01]  /*8220*/  LOP3.LUT R26, R43, 0xffff0000, RZ, 0xc0, !PT ;  /* 0xffff00002b1a7812 */ /* 0x000fe200078ec0ff */
[----:B------:R-:W-:Y:S02]  /*8230*/  FFMA.FTZ R2, R28, R20, R2 ;  /* 0x000000141c027223 */ /* 0x000fe40000010002 */
[----:B------:R-:W-:Y:S02]  /*8240*/  IMAD.U32 R23, R42, 0x10000, RZ ;  /* 0x000100002a177824 */ /* 0x000fe400078e00ff */
[----:B------:R-:W-:Y:S01]  /*8250*/  FFMA.FTZ R3, R29, R21, R3 ;  /* 0x000000151d037223 */ /* 0x000fe20000010003 */
[----:B------:R-:W-:Y:S01]  /*8260*/  F2FP.BF16.PACK_AB R20, R2, R0 ;  /* 0x000000000214723e */ /* 0x000fe200000010ff */
[----:B------:R-:W-:Y:S02]  /*8270*/  FFMA.FTZ R4, R30, R22, R4 ;  /* 0x000000161e047223 */ /* 0x000fe40000010004 */
[----:B------:R-:W-:Y:S02]  /*8280*/  FFMA.FTZ R5, R31, R23, R5 ;  /* 0x000000171f057223 */ /* 0x000fe40000010005 */
[----:B------:R-:W-:Y:S01]  /*8290*/  FFMA.FTZ R6, R32, R24, R6 ;  /* 0x0000001820067223 */ /* 0x000fe20000010006 */
[----:B------:R-:W-:Y:S01]  /*82a0*/  F2FP.BF16.PACK_AB R21, R4, R3 ;  /* 0x000000030415723e */ /* 0x000fe200000010ff */
[----:B------:R-:W-:Y:S02]  /*82b0*/  FFMA.FTZ R7, R33, R25, R7 ;  /* 0x0000001921077223 */ /* 0x000fe40000010007 */
[----:B------:R-:W-:Y:S01]  /*82c0*/  FFMA.FTZ R8, R34, R26, R8 ;  /* 0x0000001a22087223 */ /* 0x000fe20000010008 */
[----:B------:R-:W-:Y:S04]  /*82d0*/  F2FP.BF16.PACK_AB R22, R6, R5 ;  /* 0x000000050616723e */ /* 0x000fe800000010ff */
[----:B------:R-:W-:Y:S02]  /*82e0*/  F2FP.BF16.PACK_AB R23, R8, R7 ;  /* 0x000000070817723e */ /* 0x000fe400000010ff */
.L_x_2591:
[----:B------:R-:W-:Y:S05]  /*82f0*/  BSYNC B0 ;  /* 0x0000000000007941 */ /* 0x000fea0003800000 */
.L_x_2590:
[C---:B------:R-:W-:Y:S04]  /*8300*/  LEA R2, P0, R56.reuse, R124, 0x1 ;  /* 0x0000007c38027211 */ /* 0x040fe800078008ff */
[----:B------:R-:W-:Y:S05]  /*8310*/  LEA.HI.X R3, R56, R125, R57, 0x1, P0 ;  /* 0x0000007d38037211 */ /* 0x000fea00000f0c39 */
[----:B-----5:R2:W-:Y:S04]  /*8320*/  ST.E.128 [R2.64], R20 ;  /* 0x0000001402007985 */ /* 0x0205e8000c101d06 */
.L_x_2589:
[----:B------:R-:W-:Y:S05]  /*8330*/  BSYNC B1 ;  /* 0x0000000000017941 */ /* 0x000fea0003800000 */
.L_x_2588:
        /* <DEDUP_REMOVED lines=24> */
[C---:B------:R-:W-:Y:S02]  /*84c0*/  LEA R2, P0, R3.reuse, R4, 0x1 ;  /* 0x0000000403027211 */ /* 0x040fe400078008ff */
[----:B------:R-:W-:Y:S02]  /*84d0*/  IADD3 R8, P2, R158, R0, RZ ;  /* 0x000000009e087210 */ /* 0x000fe40007f5e0ff */
[----:B------:R-:W-:Y:S02]  /*84e0*/  LEA.HI.X.SX32 R3, R3, R5, 0x1, P0 ;  /* 0x0000000503037211 */ /* 0x000fe400000f0eff */
[----:B------:R-:W-:Y:S02]  /*84f0*/  LEA R248, P0, R8, R121, 0x1 ;  /* 0x0000007908f87211 */ /* 0x000fe400078008ff */
[-C--:B------:R-:W-:Y:S01]  /*8500*/  LEA.HI.X.SX32 R0, R0, R143.reuse, 0x1, P2 ;  /* 0x0000008f00007211 */ /* 0x080fe200010f0eff */
        /* <DEDUP_REMOVED lines=62> */
.L_x_2595:
[----:B------:R-:W-:Y:S05]  /*88f0*/  BSYNC B0 ;  /* 0x0000000000007941 */ /* 0x000fea0003800000 */
.L_x_2594:
[C---:B------:R-:W-:Y:S04]  /*8900*/  LEA R2, P0, R88.reuse, R124, 0x1 ;  /* 0x0000007c58027211 */ /* 0x040fe800078008ff */
[----:B------:R-:W-:Y:S05]  /*8910*/  LEA.HI.X R3, R88, R125, R89, 0x1, P0 ;  /* 0x0000007d58037211 */ /* 0x000fea00000f0c59 */
[----:B-----5:R2:W-:Y:S04]  /*8920*/  ST.E.128 [R2.64], R20 ;  /* 0x0000001402007985 */ /* 0x0205e8000c101d06 */
.L_x_2593:
[----:B------:R-:W-:Y:S05]  /*8930*/  BSYNC B1 ;  /* 0x0000000000017941 */ /* 0x000fea0003800000 */
.L_x_2592:
[C---:B------:R-:W-:Y:S01]  /*8940*/  ISETP.GE.AND P0, PT, R64.reuse, R175, PT ;  /* 0x000000af4000720c */ /* 0x040fe20003f06270 */
[----:B------:R-:W-:Y:S03]  /*8950*/  BSSY B1, `(.L_x_2596) ;  /* 0x0000062000017945 */ /* 0x000fe60003800000 */
[----:B------:R-:W-:Y:S11]  /*8960*/  ISETP.GE.AND P0, PT, R64, R174, !P0 ;  /* 0x000000ae4000720c */ /* 0x000ff60004706270 */
[----:B------:R-:W-:Y:S02]  /*8970*/  @!UPT UIADD3 URZ, URZ, URZ, URZ ;  /* 0x0000003f3f3ff290 */ /* 0x000fe4000fffe03f */
[----:B------:R-:W-:-:S05]  /*8980*/  @!P0 BRA `(.L_x_2597) ;  /* 0x000005e000008947 */ /* 0x000fca0003800000 */
[----:B-1----:R-:W-:Y:S01]  /*8990*/  MOV R4, R119 ;  /* 0x0000007700047202 */ /* 0x002fe20000000f00 */
[----:B------:R-:W-:Y:S01]  /*89a0*/  IMAD R0, R231, 0x60, RZ ;  /* 0x00000060e7007824 */ /* 0x000fe200078e02ff */
[----:B------:R-:W-:Y:S01]  /*89b0*/  MOV R5, R118 ;  /* 0x0000007600057202 */ /* 0x000fe20000000f00 */
[----:B------:R-:W-:Y:S01]  /*89c0*/  BSSY B0, `(.L_x_2598) ;  /* 0x0000056000007945 */ /* 0x000fe20003800000 */
[----:B------:R-:W-:Y:S03]  /*89d0*/  ISETP.GE.AND P0, PT, R16, R18, PT ;  /* 0x000000121000720c */ /* 0x000fe60003f06270 */
[----:B------:R-:W-:Y:S05]  /*89e0*/  IMAD.WIDE.U32 R4, R230, 0x60, R4 ;  /* 0x00000060e6047825 */ /* 0x000fea00078e0004 */
[----:B------:R-:W-:Y:S05]  /*89f0*/  IADD3 R5, R5, R0, RZ ;  /* 0x0000000005057210 */ /* 0x000fea0007ffe0ff */
[----:B--2---:R1:W5:Y:S01]  /*8a00*/  LD.E.128 R20, [R4.64] ;  /* 0x0000000604147980 */ /* 0x004362000c101d00 */
        /* <DEDUP_REMOVED lines=81> */
.L_x_2599:
[----:B------:R-:W-:Y:S05]  /*8f20*/  BSYNC B0 ;  /* 0x0000000000007941 */ /* 0x000fea0003800000 */
.L_x_2598:
[----:B------:R-:W-:Y:S02]  /*8f30*/  IMAD R0, R39, 0x60, RZ ;  /* 0x0000006027007824 */ /* 0x000fe400078e02ff */
[----:B------:R-:W-:Y:S05]  /*8f40*/  IMAD.WIDE.U32 R2, R38, 0x60, R124 ;  /* 0x0000006026027825 */ /* 0x000fea00078e007c */
[----:B------:R-:W-:Y:S05]  /*8f50*/  IADD3 R3, R3, R0, RZ ;  /* 0x0000000003037210 */ /* 0x000fea0007ffe0ff */
[----:B-----5:R2:W-:Y:S02]  /*8f60*/  ST.E.128 [R2.64], R20 ;  /* 0x0000001402007985 */ /* 0x0205e4000c101d06 */
.L_x_2597:
[----:B------:R-:W-:Y:S05]  /*8f70*/  BSYNC B1 ;  /* 0x0000000000017941 */ /* 0x000fea0003800000 */
.L_x_2596:
        /* <DEDUP_REMOVED lines=91> */
.L_x_2603:
[----:B------:R-:W-:Y:S05]  /*9530*/  BSYNC B0 ;  /* 0x0000000000007941 */ /* 0x000fea0003800000 */
.L_x_2602:
[C---:B------:R-:W-:Y:S04]  /*9540*/  LEA R2, P0, R86.reuse, R124, 0x1 ;  /* 0x0000007c56027211 */ /* 0x040fe800078008ff */
[----:B------:R-:W-:Y:S05]  /*9550*/  LEA.HI.X R3, R86, R125, R87, 0x1, P0 ;  /* 0x0000007d56037211 */ /* 0x000fea00000f0c57 */
[----:B-----5:R2:W-:Y:S04]  /*9560*/  ST.E.128 [R2.64], R20 ;  /* 0x0000001402007985 */ /* 0x0205e8000c101d06 */
.L_x_2601:
[----:B------:R-:W-:Y:S05]  /*9570*/  BSYNC B1 ;  /* 0x0000000000017941 */ /* 0x000fea0003800000 */
.L_x_2600:
        /* <DEDUP_REMOVED lines=94> */
.L_x_2607:
[----:B------:R-:W-:Y:S05]  /*9b60*/  BSYNC B0 ;  /* 0x0000000000007941 */ /* 0x000fea0003800000 */
.L_x_2606:
[----:B------:R-:W-:Y:S02]  /*9b70*/  IMAD R0, R39, 0xa0, RZ ;  /* 0x000000a027007824 */ /* 0x000fe400078e02ff */
[----:B------:R-:W-:Y:S05]  /*9b80*/  IMAD.WIDE.U32 R2, R38, 0xa0, R124 ;  /* 0x000000a026027825 */ /* 0x000fea00078e007c */
[----:B------:R-:W-:Y:S05]  /*9b90*/  IADD3 R3, R3, R0, RZ ;  /* 0x0000000003037210 */ /* 0x000fea0007ffe0ff */
[----:B-----5:R2:W-:Y:S02]  /*9ba0*/  ST.E.128 [R2.64], R20 ;  /* 0x0000001402007985 */ /* 0x0205e4000c101d06 */
.L_x_2605:
[----:B------:R-:W-:Y:S05]  /*9bb0*/  BSYNC B1 ;  /* 0x0000000000017941 */ /* 0x000fea0003800000 */
.L_x_2604:
        /* <DEDUP_REMOVED lines=94> */
.L_x_2611:
[----:B------:R-:W-:Y:S05]  /*a1a0*/  BSYNC B0 ;  /* 0x0000000000007941 */ /* 0x000fea0003800000 */
.L_x_2610:
[----:B------:R-:W-:Y:S02]  /*a1b0*/  IMAD R0, R39, 0xc0, RZ ;  /* 0x000000c027007824 */ /* 0x000fe400078e02ff */
[----:B------:R-:W-:Y:S05]  /*a1c0*/  IMAD.WIDE.U32 R2, R38, 0xc0, R124 ;  /* 0x000000c026027825 */ /* 0x000fea00078e007c */
[----:B------:R-:W-:Y:S05]  /*a1d0*/  IADD3 R3, R3, R0, RZ ;  /* 0x0000000003037210 */ /* 0x000fea0007ffe0ff */
[----:B-----5:R2:W-:Y:S02]  /*a1e0*/  ST.E.128 [R2.64], R20 ;  /* 0x0000001402007985 */ /* 0x0205e4000c101d06 */
.L_x_2609:
[----:B------:R-:W-:Y:S05]  /*a1f0*/  BSYNC B1 ;  /* 0x0000000000017941 */ /* 0x000fea0003800000 */
.L_x_2608:
        /* <DEDUP_REMOVED lines=94> */
.L_x_2615:
[----:B------:R-:W-:Y:S05]  /*a7e0*/  BSYNC B0 ;  /* 0x0000000000007941 */ /* 0x000fea0003800000 */
.L_x_2614:
[----:B------:R-:W-:Y:S02]  /*a7f0*/  IMAD R0, R39, 0xe0, RZ ;  /* 0x000000e027007824 */ /* 0x000fe400078e02ff */
[----:B------:R-:W-:Y:S05]  /*a800*/  IMAD.WIDE.U32 R2, R38, 0xe0, R124 ;  /* 0x000000e026027825 */ /* 0x000fea00078e007c */
[----:B------:R-:W-:Y:S05]  /*a810*/  IADD3 R3, R3, R0, RZ ;  /* 0x0000000003037210 */ /* 0x000fea0007ffe0ff */
[----:B-----5:R2:W-:Y:S02]  /*a820*/  ST.E.128 [R2.64], R20 ;  /* 0x0000001402007985 */ /* 0x0205e4000c101d06 */
.L_x_2613:
[----:B------:R-:W-:Y:S05]  /*a830*/  BSYNC B1 ;  /* 0x0000000000017941 */ /* 0x000fea0003800000 */
.L_x_2612:
        /* <DEDUP_REMOVED lines=91> */
.L_x_2619:
[----:B------:R-:W-:Y:S05]  /*adf0*/  BSYNC B0 ;  /* 0x0000000000007941 */ /* 0x000fea0003800000 */
.L_x_2618:
[C---:B------:R-:W-:Y:S04]  /*ae00*/  LEA R2, P0, R84.reuse, R124, 0x1 ;  /* 0x0000007c54027211 */ /* 0x040fe800078008ff */
[----:B------:R-:W-:Y:S05]  /*ae10*/  LEA.HI.X R3, R84, R125, R85, 0x1, P0 ;  /* 0x0000007d54037211 */ /* 0x000fea00000f0c55 */
[----:B-----5:R2:W-:Y:S04]  /*ae20*/  ST.E.128 [R2.64], R20 ;  /* 0x0000001402007985 */ /* 0x0205e8000c101d06 */
.L_x_2617:
[----:B------:R-:W-:Y:S05]  /*ae30*/  BSYNC B1 ;  /* 0x0000000000017941 */ /* 0x000fea0003800000 */
.L_x_2616:
        /* <DEDUP_REMOVED lines=94> */
.L_x_2623:
[----:B------:R-:W-:Y:S05]  /*b420*/  BSYNC B0 ;  /* 0x0000000000007941 */ /* 0x000fea0003800000 */
.L_x_2622:
[----:B------:R-:W-:Y:S02]  /*b430*/  IMAD R0, R39, 0x120, RZ ;  /* 0x0000012027007824 */ /* 0x000fe400078e02ff */
[----:B------:R-:W-:Y:S05]  /*b440*/  IMAD.WIDE.U32 R2, R38, 0x120, R124 ;  /* 0x0000012026027825 */ /* 0x000fea00078e007c */
[----:B------:R-:W-:Y:S05]  /*b450*/  IADD3 R3, R3, R0, RZ ;  /* 0x0000000003037210 */ /* 0x000fea0007ffe0ff */
[----:B-----5:R2:W-:Y:S02]  /*b460*/  ST.E.128 [R2.64], R20 ;  /* 0x0000001402007985 */ /* 0x0205e4000c101d06 */
.L_x_2621:
[----:B------:R-:W-:Y:S05]  /*b470*/  BSYNC B1 ;  /* 0x0000000000017941 */ /* 0x000fea0003800000 */
.L_x_2620:
        /* <DEDUP_REMOVED lines=94> */
.L_x_2627:
[----:B------:R-:W-:Y:S05]  /*ba60*/  BSYNC B0 ;  /* 0x0000000000007941 */ /* 0x000fea0003800000 */
.L_x_2626:
[----:B------:R-:W-:Y:S02]  /*ba70*/  IMAD R0, R39, 0x140, RZ ;  /* 0x0000014027007824 */ /* 0x000fe400078e02ff */
[----:B------:R-:W-:Y:S05]  /*ba80*/  IMAD.WIDE.U32 R2, R38, 0x140, R124 ;  /* 0x0000014026027825 */ /* 0x000fea00078e007c */
[----:B------:R-:W-:Y:S05]  /*ba90*/  IADD3 R3, R3, R0, RZ ;  /* 0x0000000003037210 */ /* 0x000fea0007ffe0ff */
[----:B-----5:R2:W-:Y:S02]  /*baa0*/  ST.E.128 [R2.64], R20 ;  /* 0x0000001402007985 */ /* 0x0205e4000c101d06 */
.L_x_2625:
[----:B------:R-:W-:Y:S05]  /*bab0*/  BSYNC B1 ;  /* 0x0000000000017941 */ /* 0x000fea0003800000 */
.L_x_2624:
        /* <DEDUP_REMOVED lines=94> */
.L_x_2631:
[----:B------:R-:W-:Y:S05]  /*c0a0*/  BSYNC B0 ;  /* 0x0000000000007941 */ /* 0x000fea0003800000 */
.L_x_2630:
[----:B------:R-:W-:Y:S02]  /*c0b0*/  IMAD R0, R39, 0x160, RZ ;  /* 0x0000016027007824 */ /* 0x000fe400078e02ff */
[----:B------:R-:W-:Y:S05]  /*c0c0*/  IMAD.WIDE.U32 R2, R38, 0x160, R124 ;  /* 0x0000016026027825 */ /* 0x000fea00078e007c */
[----:B------:R-:W-:Y:S05]  /*c0d0*/  IADD3 R3, R3, R0, RZ ;  /* 0x0000000003037210 */ /* 0x000fea0007ffe0ff */
[----:B-----5:R2:W-:Y:S02]  /*c0e0*/  ST.E.128 [R2.64], R20 ;  /* 0x0000001402007985 */ /* 0x0205e4000c101d06 */
.L_x_2629:
[----:B------:R-:W-:Y:S05]  /*c0f0*/  BSYNC B1 ;  /* 0x0000000000017941 */ /* 0x000fea0003800000 */
.L_x_2628:
        /* <DEDUP_REMOVED lines=94> */
.L_x_2635:
[----:B------:R-:W-:Y:S05]  /*c6e0*/  BSYNC B0 ;  /* 0x0000000000007941 */ /* 0x000fea0003800000 */
.L_x_2634:
[----:B------:R-:W-:Y:S02]  /*c6f0*/  IMAD R0, R39, 0x180, RZ ;  /* 0x0000018027007824 */ /* 0x000fe400078e02ff */
[----:B------:R-:W-:Y:S05]  /*c700*/  IMAD.WIDE.U32 R2, R38, 0x180, R124 ;  /* 0x0000018026027825 */ /* 0x000fea00078e007c */
[----:B------:R-:W-:Y:S05]  /*c710*/  IADD3 R3, R3, R0, RZ ;  /* 0x0000000003037210 */ /* 0x000fea0007ffe0ff */
[----:B-----5:R2:W-:Y:S02]  /*c720*/  ST.E.128 [R2.64], R20 ;  /* 0x0000001402007985 */ /* 0x0205e4000c101d06 */
.L_x_2633:
[----:B------:R-:W-:Y:S05]  /*c730*/  BSYNC B1 ;  /* 0x0000000000017941 */ /* 0x000fea0003800000 */
.L_x_2632:
        /* <DEDUP_REMOVED lines=94> */
.L_x_2639:
[----:B------:R-:W-:Y:S05]  /*cd20*/  BSYNC B0 ;  /* 0x0000000000007941 */ /* 0x000fea0003800000 */
.L_x_2638:
[----:B------:R-:W-:Y:S02]  /*cd30*/  IMAD R0, R39, 0x1a0, RZ ;  /* 0x000001a027007824 */ /* 0x000fe400078e02ff */
[----:B------:R-:W-:Y:S05]  /*cd40*/  IMAD.WIDE.U32 R2, R38, 0x1a0, R124 ;  /* 0x000001a026027825 */ /* 0x000fea00078e007c */
[----:B------:R-:W-:Y:S05]  /*cd50*/  IADD3 R3, R3, R0, RZ ;  /* 0x0000000003037210 */ /* 0x000fea0007ffe0ff */
[----:B-----5:R2:W-:Y:S02]  /*cd60*/  ST.E.128 [R2.64], R20 ;  /* 0x0000001402007985 */ /* 0x0205e4000c101d06 */
.L_x_2637:
[----:B------:R-:W-:Y:S05]  /*cd70*/  BSYNC B1 ;  /* 0x0000000000017941 */ /* 0x000fea0003800000 */
.L_x_2636:
        /* <DEDUP_REMOVED lines=94> */
.L_x_2643:
[----:B------:R-:W-:Y:S05]  /*d360*/  BSYNC B0 ;  /* 0x0000000000007941 */ /* 0x000fea0003800000 */
.L_x_2642:
[----:B------:R-:W-:Y:S02]  /*d370*/  IMAD R0, R39, 0x1c0, RZ ;  /* 0x000001c027007824 */ /* 0x000fe400078e02ff */
[----:B------:R-:W-:Y:S05]  /*d380*/  IMAD.WIDE.U32 R2, R38, 0x1c0, R124 ;  /* 0x000001c026027825 */ /* 0x000fea00078e007c */
[----:B------:R-:W-:Y:S05]  /*d390*/  IADD3 R3, R3, R0, RZ ;  /* 0x0000000003037210 */ /* 0x000fea0007ffe0ff */
[----:B-----5:R2:W-:Y:S02]  /*d3a0*/  ST.E.128 [R2.64], R20 ;  /* 0x0000001402007985 */ /* 0x0205e4000c101d06 */
.L_x_2641:
[----:B------:R-:W-:Y:S05]  /*d3b0*/  BSYNC B1 ;  /* 0x0000000000017941 */ /* 0x000fea0003800000 */
.L_x_2640:
[C---:B------:R-:W-:Y:S01]  /*d3c0*/  ISETP.GE.AND P0, PT, R160.reuse, R175, PT ;  /* 0x000000afa000720c */ /* 0x040fe20003f06270 */
[----:B------:R-:W-:Y:S03]  /*d3d0*/  BSSY B1, `(.L_x_2644) ;  /* 0x0000061000017945 */ /* 0x000fe60003800000 */
[----:B------:R-:W-:Y:S11]  /*d3e0*/  ISETP.GE.AND P0, PT, R160, R174, !P0 ;  /* 0x000000aea000720c */ /* 0x000ff60004706270 */
[----:B------:R-:W-:Y:S02]  /*d3f0*/  @!UPT UIADD3 URZ, URZ, URZ, URZ ;  /* 0x0000003f3f3ff290 */ /* 0x000fe4000fffe03f */
[----:B------:R-:W-:-:S05]  /*d400*/  @!P0 BRA `(.L_x_2645) ;  /* 0x000005d000008947 */ /* 0x000fca0003800000 */
[----:B--2---:R-:W-:Y:S01]  /*d410*/  MOV R2, R119 ;  /* 0x0000007700027202 */ /* 0x004fe20000000f00 */
        /* <DEDUP_REMOVED lines=10> */
[C---:B-----5:R-:W-:Y:S01]  /*d4c0*/  SHF.L.U32 R26, R20.reuse, 0x10, RZ ;  /* 0x00000010141a7819 */ /* 0x060fe200000006ff */
[----:B------:R-:W-:Y:S01]  /*d4d0*/  IMAD.U32 R28, R21, 0x10000, RZ ;  /* 0x00010000151c7824 */ /* 0x000fe200078e00ff */
[----:B------:R-:W-:Y:S01]  /*d4e0*/  LOP3.LUT R27, R20, 0xffff0000, RZ, 0xc0, !PT ;  /* 0xffff0000141b7812 */ /* 0x000fe200078ec0ff */
[C---:B------:R-:W-:Y:S01]  /*d4f0*/  IMAD.U32 R30, R22.reuse, 0x10000, RZ ;  /* 0x00010000161e7824 */ /* 0x040fe200078e00ff */
[C---:B------:R-:W-:Y:S02]  /*d500*/  SHF.L.U32 R32, R23.reuse, 0x10, RZ ;  /* 0x0000001017207819 */ /* 0x040fe400000006ff */
[----:B------:R-:W-:Y:S02]  /*d510*/  LOP3.LUT R33, R23, 0xffff0000, RZ, 0xc0, !PT ;  /* 0xffff000017217812 */ /* 0x000fe400078ec0ff */
[----:B------:R-:W-:Y:S02]  /*d520*/  LOP3.LUT R29, R21, 0xffff0000, RZ, 0xc0, !PT ;  /* 0xffff0000151d7812 */ /* 0x000fe400078ec0ff */
[----:B------:R-:W-:Y:S01]  /*d530*/  LOP3.LUT R31, R22, 0xffff0000, RZ, 0xc0, !PT ;  /* 0xffff0000161f7812 */ /* 0x000fe200078ec0ff */
[--C-:B------:R-:W-:Y:S01]  /*d540*/  @P1 IMAD.MOV R232, RZ, RZ, -R117.reuse ;  /* 0x000000ffffe81224 */ /* 0x100fe200078e0a75 */
[----:B------:R-:W-:Y:S04]  /*d550*/  @P1 IADD3 R8, -R117, RZ, RZ ;  /* 0x000000ff75081210 */ /* 0x000fe80007ffe1ff */
[C---:B--2---:R-:W-:Y:S02]  /*d560*/  LEA R2, P0, R232.reuse, R2, 0x1 ;  /* 0x00000002e8027211 */ /* 0x044fe400078008ff */
[C---:B------:R-:W-:Y:S02]  /*d570*/  IADD3 R0, P2, R145.reuse, R8, RZ ;  /* 0x0000000891007210 */ /* 0x040fe40007f5e0ff */
[----:B------:R-:W-:Y:S02]  /*d580*/  LEA.HI.X.SX32 R3, R232, R3, 0x1, P0 ;  /* 0x00000003e8037211 */ /* 0x000fe400000f0eff */
[----:B------:R-:W-:Y:S02]  /*d590*/  LEA R248, P0, R0, R121, 0x1 ;  /* 0x0000007900f87211 */ /* 0x000fe400078008ff */
[----:B------:R-:W-:Y:S01]  /*d5a0*/  LEA.HI.X.SX32 R8, R8, R130, 0x1, P2 ;  /* 0x0000008208087211 */ /* 0x000fe200010f0eff */
[----:B-1----:R1:W2:Y:S03]  /*d5b0*/  LD.E.128 R4, [R2.64] ;  /* 0x0000000602047980 */ /* 0x0022a6000c101d00 */
[----:B------:R-:W-:Y:S01]  /*d5c0*/  LEA.HI.X R249, R0, R120, R8, 0x1, P0 ;  /* 0x0000007800f97211 */ /* 0x000fe200000f0c08 */
[----:B------:R-:W-:Y:S02]  /*d5d0*/  IMAD.MOV.U32 R0, RZ, RZ, RZ ;  /* 0x000000ffff007224 */ /* 0x000fe400078e00ff */
[----:B------:R-:W-:Y:S03]  /*d5e0*/  @P1 IMAD.MOV R0, RZ, RZ, -R117 ;  /* 0x000000ffff001224 */ /* 0x000fe600078e0a75 */
[----:B------:R-:W3:Y:S02]  /*d5f0*/  LD.E.128 R248, [R248.64] ;  /* 0x00000006f8f87980 */ /* 0x000ee4000c101d00 */
        /* <DEDUP_REMOVED lines=8> */
[----:B-1----:R-:W-:Y:S01]  /*d680*/  LOP3.LUT R2, R4, 0xffff0000, RZ, 0xc0, !PT ;  /* 0xffff000004027812 */ /* 0x002fe200078ec0ff */
[C---:B------:R-:W-:Y:S01]  /*d690*/  IMAD.U32 R3, R5.reuse, 0x10000, RZ ;  /* 0x0001000005037824 */ /* 0x040fe200078e00ff */
[----:B------:R-:W-:Y:S02]  /*d6a0*/  LOP3.LUT R4, R5, 0xffff0000, RZ, 0xc0, !PT ;  /* 0xffff000005047812 */ /* 0x000fe400078ec0ff */
        /* <DEDUP_REMOVED lines=13> */
[----:B------:R-:W-:Y:S01]  /*d780*/  @!P1 FADD.FTZ R20, -R20, -RZ ;  /* 0x800000ff14149221 */ /* 0x000fe20000010100 */
        /* <DEDUP_REMOVED lines=32> */
.L_x_2647:
[----:B------:R-:W-:Y:S05]  /*d990*/  BSYNC B0 ;  /* 0x0000000000007941 */ /* 0x000fea0003800000 */
.L_x_2646:
[----:B------:R-:W-:Y:S02]  /*d9a0*/  IMAD R0, R39, 0x1e0, RZ ;  /* 0x000001e027007824 */ /* 0x000fe400078e02ff */
[----:B--2---:R-:W-:Y:S05]  /*d9b0*/  IMAD.WIDE.U32 R2, R38, 0x1e0, R124 ;  /* 0x000001e026027825 */ /* 0x004fea00078e007c */
[----:B------:R-:W-:Y:S05]  /*d9c0*/  IADD3 R3, R3, R0, RZ ;  /* 0x0000000003037210 */ /* 0x000fea0007ffe0ff */
[----:B-----5:R2:W-:Y:S02]  /*d9d0*/  ST.E.128 [R2.64], R20 ;  /* 0x0000001402007985 */ /* 0x0205e4000c101d06 */
.L_x_2645:
[----:B------:R-:W-:Y:S05]  /*d9e0*/  BSYNC B1 ;  /* 0x0000000000017941 */ /* 0x000fea0003800000 */
.L_x_2644:
[----:B-1----:R-:W-:Y:S01]  /*d9f0*/  MOV R5, R122 ;  /* 0x0000007a00057202 */ /* 0x002fe20000000f00 */
[----:B------:R-:W3:Y:S01]  /*da00*/  LD.E R0, [R10.64+0xd0] ;  /* 0x0000d0060a007980 */ /* 0x000ee2000c101900 */
[----:B--2---:R-:W-:Y:S01]  /*da10*/  MOV R3, R120 ;  /* 0x0000007800037202 */ /* 0x004fe20000000f00 */
[----:B------:R-:W-:Y:S02]  /*da20*/  IMAD.MOV.U32 R4, RZ, RZ, R123 ;  /* 0x000000ffff047224 */ /* 0x000fe400078e007b */
[----:B------:R-:W-:Y:S02]  /*da30*/  IMAD.MOV.U32 R2, RZ, RZ, R121 ;  /* 0x000000ffff027224 */ /* 0x000fe400078e0079 */
[----:B---3--:R-:W-:Y:S05]  /*da40*/  IMAD.U32 R0, R0, -0x80, RZ ;  /* 0xffffff8000007824 */ /* 0x008fea00078e00ff */
[C---:B------:R-:W-:Y:S02]  /*da50*/  LEA R123, P1, R0.reuse, R4, 0x1 ;  /* 0x00000004007b7211 */ /* 0x040fe400078208ff */
[C---:B------:R-:W-:Y:S02]  /*da60*/  LEA R121, P0, R0.reuse, R2, 0x1 ;  /* 0x0000000200797211 */ /* 0x040fe400078008ff */
[C---:B------:R-:W-:Y:S02]  /*da70*/  LEA.HI.X.SX32 R122, R0.reuse, R5, 0x1, P1 ;  /* 0x00000005007a7211 */ /* 0x040fe400008f0eff */
[----:B------:R-:W-:Y:S01]  /*da80*/  LEA.HI.X.SX32 R120, R0, R3, 0x1, P0 ;  /* 0x0000000300787211 */ /* 0x000fe200000f0eff */
[----:B------:R-:W-:-:S05]  /*da90*/  BRA `(.L_x_2583) ;  /* 0x00000b4000007947 */ /* 0x000fca0003800000 */
.L_x_2549:
[----:B-1----:R-:W-:Y:S01]  /*daa0*/  @P2 IMAD.MOV.U32 R2, RZ, RZ, R119 ;  /* 0x000000ffff022224 */ /* 0x002fe200078e0077 */
[C---:B------:R-:W-:Y:S01]  /*dab0*/  ISETP.GE.AND P0, PT, R66.reuse, R175, PT ;  /* 0x000000af4200720c */ /* 0x040fe20003f06270 */
[----:B------:R-:W-:Y:S03]  /*dac0*/  @P2 IMAD.MOV.U32 R3, RZ, RZ, R118 ;  /* 0x000000ffff032224 */ /* 0x000fe600078e0076 */
[----:B------:R-:W-:Y:S02]  /*dad0*/  ISETP.GE.AND P0, PT, R66, R174, !P0 ;  /* 0x000000ae4200720c */ /* 0x000fe40004706270 */
[----:B------:R1:W2:Y:S11]  /*dae0*/  @P2 LD.E.128 R4, [R2.64] ;  /* 0x0000000602042980 */ /* 0x0002b6000c101d00 */
[C---:B------:R-:W-:Y:S04]  /*daf0*/  @P0 LEA R18, P3, R56.reuse, R124, 0x1 ;  /* 0x0000007c38120211 */ /* 0x040fe800078608ff */
[----:B------:R-:W-:Y:S02]  /*db00*/  @P0 LEA.HI.X R19, R56, R125, R57, 0x1, P3 ;  /* 0x0000007d38130211 */ /* 0x000fe400018f0c39 */
[C---:B-1----:R-:W-:Y:S04]  /*db10*/  @P0 LEA R2, P1, R129.reuse, R119, 0x1 ;  /* 0x0000007781020211 */ /* 0x042fe800078208ff */
[----:B------:R-:W-:Y:S02]  /*db20*/  @P0 LEA.HI.X R3, R129, R118, R128, 0x1, P1 ;  /* 0x0000007681030211 */ /* 0x000fe400008f0c80 */
[C---:B------:R-:W-:Y:S04]  /*db30*/  ISETP.GE.AND P1, PT, R65.reuse, R175, PT ;  /* 0x000000af4100720c */ /* 0x040fe80003f26270 */
[----:B------:R-:W-:Y:S01]  /*db40*/  ISETP.GE.AND P1, PT, R65, R174, !P1 ;  /* 0x000000ae4100720c */ /* 0x000fe20004f26270 */
[----:B--2---:R1:W-:Y:S04]  /*db50*/  @P2 ST.E.128 [R124.64], R4 ;  /* 0x000000047c002985 */ /* 0x0043e8000c101d06 */
[----:B-1----:R1:W2:Y:S08]  /*db60*/  @P0 LD.E.128 R4, [R2.64] ;  /* 0x0000000602040980 */ /* 0x0022b0000c101d00 */
[C---:B-1----:R-:W-:Y:S04]  /*db70*/  @P1 LEA R2, P2, R91.reuse, R119, 0x1 ;  /* 0x000000775b021211 */ /* 0x042fe800078408ff */
[----:B------:R-:W-:Y:S01]  /*db80*/  @P1 LEA.HI.X R3, R91, R118, R90, 0x1, P2 ;  /* 0x000000765b031211 */ /* 0x000fe200010f0c5a */
[----:B--2---:R1:W-:Y:S01]  /*db90*/  @P0 ST.E.128 [R18.64], R4 ;  /* 0x0000000412000985 */ /* 0x0043e2000c101d06 */
[C---:B------:R-:W-:Y:S04]  /*dba0*/  ISETP.GE.AND P0, PT, R64.reuse, R175, PT ;  /* 0x000000af4000720c */ /* 0x040fe80003f06270 */
[----:B------:R-:W-:Y:S11]  /*dbb0*/  ISETP.GE.AND P0, PT, R64, R174, !P0 ;  /* 0x000000ae4000720c */ /* 0x000ff60004706270 */
[----:B------:R-:W-:Y:S02]  /*dbc0*/  @!UPT UIADD3 URZ, URZ, URZ, URZ ;  /* 0x0000003f3f3ff290 */ /* 0x000fe4000fffe03f */
[----:B------:R-:W-:Y:S01]  /*dbd0*/  @P0 IMAD R0, R231, 0x60, RZ ;  /* 0x00000060e7000824 */ /* 0x000fe200078e02ff */
[----:B-1----:R1:W2:Y:S01]  /*dbe0*/  @P1 LD.E.128 R4, [R2.64] ;  /* 0x0000000602041980 */ /* 0x0022a2000c101d00 */
[C---:B------:R-:W-:Y:S04]  /*dbf0*/  @P1 LEA R18, P2, R88.reuse, R124, 0x1 ;  /* 0x0000007c58121211 */ /* 0x040fe800078408ff */
[----:B------:R-:W-:Y:S01]  /*dc00*/  @P1 LEA.HI.X R19, R88, R125, R89, 0x1, P2 ;  /* 0x0000007d58131211 */ /* 0x000fe200010f0c59 */
[----:B-1----:R-:W-:Y:S01]  /*dc10*/  @P0 IMAD.MOV.U32 R3, RZ, RZ, R118 ;  /* 0x000000ffff030224 */ /* 0x002fe200078e0076 */
[----:B------:R-:W-:Y:S05]  /*dc20*/  @P0 MOV R2, R119 ;  /* 0x0000007700020202 */ /* 0x000fea0000000f00 */
[----:B------:R-:W-:Y:S05]  /*dc30*/  @P0 IMAD.WIDE.U32 R2, R230, 0x60, R2 ;  /* 0x00000060e6020825 */ /* 0x000fea00078e0002 */
[----:B------:R-:W-:Y:S01]  /*dc40*/  @P0 IADD3 R3, R3, R0, RZ ;  /* 0x0000000003030210 */ /* 0x000fe20007ffe0ff */
[----:B------:R-:W-:Y:S01]  /*dc50*/  @P0 IMAD R0, R39, 0x60, RZ ;  /* 0x0000006027000824 */ /* 0x000fe200078e02ff */
[----:B--2---:R1:W-:Y:S01]  /*dc60*/  @P1 ST.E.128 [R18.64], R4 ;  /* 0x0000000412001985 */ /* 0x0043e2000c101d06 */
[C---:B------:R-:W-:Y:S04]  /*dc70*/  ISETP.GE.AND P1, PT, R173.reuse, R175, PT ;  /* 0x000000afad00720c */ /* 0x040fe80003f26270 */
[----:B------:R-:W-:Y:S01]  /*dc80*/  ISETP.GE.AND P1, PT, R173, R174, !P1 ;  /* 0x000000aead00720c */ /* 0x000fe20004f26270 */
[----:B-1----:R-:W-:Y:S01]  /*dc90*/  @P0 IMAD.WIDE.U32 R18, R38, 0x60, R124 ;  /* 0x0000006026120825 */ /* 0x002fe200078e007c */
[----:B------:R1:W2:Y:S03]  /*dca0*/  @P0 LD.E.128 R4, [R2.64] ;  /* 0x0000000602040980 */ /* 0x0002a6000c101d00 */
[----:B------:R-:W-:Y:S08]  /*dcb0*/  @P0 IMAD.IADD R19, R19, 0x1, R0 ;  /* 0x0000000113130824 */ /* 0x000ff000078e0200 */
[C---:B-1----:R-:W-:Y:S04]  /*dcc0*/  @P1 LEA R2, P2, R93.reuse, R119, 0x1 ;  /* 0x000000775d021211 */ /* 0x042fe800078408ff */
[----:B------:R-:W-:Y:S01]  /*dcd0*/  @P1 LEA.HI.X R3, R93, R118, R92, 0x1, P2 ;  /* 0x000000765d031211 */ /* 0x000fe200010f0c5c */
[----:B--2---:R1:W-:Y:S01]  /*dce0*/  @P0 ST.E.128 [R18.64], R4 ;  /* 0x0000000412000985 */ /* 0x0043e2000c101d06 */
[C---:B------:R-:W-:Y:S04]  /*dcf0*/  ISETP.GE.AND P0, PT, R172.reuse, R175, PT ;  /* 0x000000afac00720c */ /* 0x040fe80003f06270 */
[----:B------:R-:W-:Y:S11]  /*dd00*/  ISETP.GE.AND P0, PT, R172, R174, !P0 ;  /* 0x000000aeac00720c */ /* 0x000ff60004706270 */
[----:B------:R-:W-:Y:S02]  /*dd10*/  @!UPT UIADD3 URZ, URZ, URZ, URZ ;  /* 0x0000003f3f3ff290 */ /* 0x000fe4000fffe03f */
[----:B------:R-:W-:Y:S02]  /*dd20*/  @P0 IMAD R0, R231, 0xa0, RZ ;  /* 0x000000a0e7000824 */ /* 0x000fe400078e02ff */
[----:B------:R-:W-:Y:S01]  /*dd30*/  @P0 IMAD.WIDE.U32 R20, R38, 0xa0, R124 ;  /* 0x000000a026140825 */ /* 0x000fe200078e007c */
[----:B-1----:R1:W2:Y:S01]  /*dd40*/  @P1 LD.E.128 R4, [R2.64] ;  /* 0x0000000602041980 */ /* 0x0022a2000c101d00 */
[C---:B------:R-:W-:Y:S04]  /*dd50*/  @P1 LEA R18, P2, R86.reuse, R124, 0x1 ;  /* 0x0000007c56121211 */ /* 0x040fe800078408ff */
[----:B------:R-:W-:Y:S01]  /*dd60*/  @P1 LEA.HI.X R19, R86, R125, R87, 0x1, P2 ;  /* 0x0000007d56131211 */ /* 0x000fe200010f0c57 */
[----:B-1----:R-:W-:Y:S01]  /*dd70*/  @P0 IMAD.MOV.U32 R3, RZ, RZ, R118 ;  /* 0x000000ffff030224 */ /* 0x002fe200078e0076 */
[----:B------:R-:W-:Y:S05]  /*dd80*/  @P0 MOV R2, R119 ;  /* 0x0000007700020202 */ /* 0x000fea0000000f00 */
[C---:B------:R-:W-:Y:S05]  /*dd90*/  @P0 IMAD.WIDE.U32 R2, R230.reuse, 0xa0, R2 ;  /* 0x000000a0e6020825 */ /* 0x040fea00078e0002 */
[----:B------:R-:W-:Y:S01]  /*dda0*/  @P0 IADD3 R3, R3, R0, RZ ;  /* 0x0000000003030210 */ /* 0x000fe20007ffe0ff */
[----:B--2---:R1:W-:Y:S01]  /*ddb0*/  @P1 ST.E.128 [R18.64], R4 ;  /* 0x0000000412001985 */ /* 0x0043e2000c101d06 */
[CC--:B------:R-:W-:Y:S04]  /*ddc0*/  ISETP.GE.AND P1, PT, R171.reuse, R175.reuse, PT ;  /* 0x000000afab00720c */ /* 0x0c0fe80003f26270 */
[----:B------:R-:W-:Y:S11]  /*ddd0*/  ISETP.GE.AND P1, PT, R171, R174, !P1 ;  /* 0x000000aeab00720c */ /* 0x000ff60004f26270 */
[----:B------:R-:W-:Y:S02]  /*dde0*/  @!UPT UIADD3 URZ, URZ, URZ, URZ ;  /* 0x0000003f3f3ff290 */ /* 0x000fe4000fffe03f */
[----:B------:R-:W-:Y:S02]  /*ddf0*/  @P1 IMAD R0, R231, 0xc0, RZ ;  /* 0x000000c0e7001824 */ /* 0x000fe400078e02ff */
[----:B-1----:R-:W-:Y:S01]  /*de00*/  @P1 IMAD.MOV.U32 R18, RZ, RZ, R119 ;  /* 0x000000ffff121224 */ /* 0x002fe200078e0077 */
[----:B------:R1:W2:Y:S01]  /*de10*/  @P0 LD.E.128 R4, [R2.64] ;  /* 0x0000000602040980 */ /* 0x0002a2000c101d00 */
[----:B------:R-:W-:Y:S05]  /*de20*/  @P1 MOV R19, R118 ;  /* 0x0000007600131202 */ /* 0x000fea0000000f00 */
[----:B------:R-:W-:Y:S05]  /*de30*/  @P1 IMAD.WIDE.U32 R18, R230, 0xc0, R18 ;  /* 0x000000c0e6121825 */ /* 0x000fea00078e0012 */
[----:B------:R-:W-:Y:S01]  /*de40*/  @P1 IADD3 R19, R19, R0, RZ ;  /* 0x0000000013131210 */ /* 0x000fe20007ffe0ff */
[----:B-1----:R-:W-:Y:S04]  /*de50*/  @P0 IMAD R2, R39, 0xa0, RZ ;  /* 0x000000a027020824 */ /* 0x002fe800078e02ff */
[----:B------:R-:W-:Y:S02]  /*de60*/  @P0 IMAD.IADD R21, R21, 0x1, R2 ;  /* 0x0000000115150824 */ /* 0x000fe400078e0202 */
[----:B------:R-:W-:Y:S03]  /*de70*/  @P1 IMAD R2, R39, 0xc0, RZ ;  /* 0x000000c027021824 */ /* 0x000fe600078e02ff */
[----:B--2---:R1:W-:Y:S01]  /*de80*/  @P0 ST.E.128 [R20.64], R4 ;  /* 0x0000000414000985 */ /* 0x0043e2000c101d06 */
[CC--:B------:R-:W-:Y:S04]  /*de90*/  ISETP.GE.AND P0, PT, R170.reuse, R175.reuse, PT ;  /* 0x000000afaa00720c */ /* 0x0c0fe80003f06270 */
[----:B------:R-:W-:Y:S11]  /*dea0*/  ISETP.GE.AND P0, PT, R170, R174, !P0 ;  /* 0x000000aeaa00720c */ /* 0x000ff60004706270 */
[----:B------:R-:W-:Y:S02]  /*deb0*/  @!UPT UIADD3 URZ, URZ, URZ, URZ ;  /* 0x0000003f3f3ff290 */ /* 0x000fe4000fffe03f */
[----:B------:R-:W-:Y:S02]  /*dec0*/  @P0 IMAD R0, R231, 0xe0, RZ ;  /* 0x000000e0e7000824 */ /* 0x000fe400078e02ff */
[----:B-1----:R-:W-:Y:S01]  /*ded0*/  @P1 IMAD.WIDE.U32 R20, R38, 0xc0, R124 ;  /* 0x000000c026141825 */ /* 0x002fe200078e007c */
[----:B------:R1:W2:Y:S03]  /*dee0*/  @P1 LD.E.128 R4, [R18.64] ;  /* 0x0000000612041980 */ /* 0x0002a6000c101d00 */
[----:B------:R-:W-:Y:S02]  /*def0*/  @P1 IMAD.IADD R21, R21, 0x1, R2 ;  /* 0x0000000115151824 */ /* 0x000fe400078e0202 */
[----:B-1----:R-:W-:Y:S01]  /*df00*/  @P0 IMAD.MOV.U32 R18, RZ, RZ, R119 ;  /* 0x000000ffff120224 */ /* 0x002fe200078e0077 */
[----:B------:R-:W-:Y:S05]  /*df10*/  @P0 MOV R19, R118 ;  /* 0x0000007600130202 */ /* 0x000fea0000000f00 */
[----:B------:R-:W-:Y:S05]  /*df20*/  @P0 IMAD.WIDE.U32 R18, R230, 0xe0, R18 ;  /* 0x000000e0e6120825 */ /* 0x000fea00078e0012 */
[----:B------:R-:W-:Y:S01]  /*df30*/  @P0 IADD3 R19, R19, R0, RZ ;  /* 0x0000000013130210 */ /* 0x000fe20007ffe0ff */
[----:B------:R-:W-:Y:S01]  /*df40*/  @P0 IMAD R0, R39, 0xe0, RZ ;  /* 0x000000e027000824 */ /* 0x000fe200078e02ff */
[----:B--2---:R1:W-:Y:S01]  /*df50*/  @P1 ST.E.128 [R20.64], R4 ;  /* 0x0000000414001985 */ /* 0x0043e2000c101d06 */
[C---:B------:R-:W-:Y:S04]  /*df60*/  ISETP.GE.AND P1, PT, R169.reuse, R175, PT ;  /* 0x000000afa900720c */ /* 0x040fe80003f26270 */
[----:B------:R-:W-:Y:S11]  /*df70*/  ISETP.GE.AND P1, PT, R169, R174, !P1 ;  /* 0x000000aea900720c */ /* 0x000ff60004f26270 */
[----:B------:R-:W-:Y:S02]  /*df80*/  @!UPT UIADD3 URZ, URZ, URZ, URZ ;  /* 0x0000003f3f3ff290 */ /* 0x000fe4000fffe03f */
[C---:B------:R-:W-:Y:S04]  /*df90*/  @P1 LEA R2, P2, R95.reuse, R119, 0x1 ;  /* 0x000000775f021211 */ /* 0x040fe800078408ff */
[----:B------:R-:W-:Y:S01]  /*dfa0*/  @P1 LEA.HI.X R3, R95, R118, R94, 0x1, P2 ;  /* 0x000000765f031211 */ /* 0x000fe200010f0c5e */
[----:B-1----:R1:W2:Y:S02]  /*dfb0*/  @P0 LD.E.128 R4, [R18.64] ;  /* 0x0000000612040980 */ /* 0x0022a4000c101d00 */
[----:B-1----:R-:W-:Y:S04]  /*dfc0*/  @P0 IMAD.WIDE.U32 R18, R38, 0xe0, R124 ;  /* 0x000000e026120825 */ /* 0x002fe800078e007c */
[----:B------:R-:W-:Y:S05]  /*dfd0*/  @P0 IMAD.IADD R19, R19, 0x1, R0 ;  /* 0x0000000113130824 */ /* 0x000fea00078e0200 */
        /* <DEDUP_REMOVED lines=34> */
[----:B------:R-:W-:Y:S02]  /*e200*/  @P0 IMAD R2, R39, 0x160, RZ ;  /* 0x0000016027020824 */ /* 0x000fe400078e02ff */
[----:B-1----:R-:W-:Y:S01]  /*e210*/  @P0 IMAD.MOV.U32 R18, RZ, RZ, R119 ;  /* 0x000000ffff120224 */ /* 0x002fe200078e0077 */
[----:B------:R-:W-:Y:S05]  /*e220*/  @P0 MOV R19, R118 ;  /* 0x0000007600130202 */ /* 0x000fea0000000f00 */
[----:B------:R-:W-:Y:S05]  /*e230*/  @P0 IMAD.WIDE.U32 R18, R230, 0x160, R18 ;  /* 0x00000160e6120825 */ /* 0x000fea00078e0012 */
[----:B------:R-:W-:Y:S01]  /*e240*/  @P0 IADD3 R19, R19, R0, RZ ;  /* 0x0000000013130210 */ /* 0x000fe20007ffe0ff */
        /* <DEDUP_REMOVED lines=40> */
[C---:B------:R-:W-:Y:S04]  /*e4d0*/  ISETP.GE.AND P0, PT, R160.reuse, R175, PT ;  /* 0x000000afa000720c */ /* 0x040fe80003f06270 */
[----:B------:R-:W-:Y:S11]  /*e4e0*/  ISETP.GE.AND P0, PT, R160, R174, !P0 ;  /* 0x000000aea000720c */ /* 0x000ff60004706270 */
[----:B------:R-:W-:Y:S02]  /*e4f0*/  @!UPT UIADD3 URZ, URZ, URZ, URZ ;  /* 0x0000003f3f3ff290 */ /* 0x000fe4000fffe03f */
[----:B------:R-:W-:Y:S02]  /*e500*/  @P0 IMAD R0, R231, 0x1e0, RZ ;  /* 0x000001e0e7000824 */ /* 0x000fe400078e02ff */
[C---:B-1----:R-:W-:Y:S01]  /*e510*/  @P1 IMAD.WIDE.U32 R20, R38.reuse, 0x1c0, R124 ;  /* 0x000001c026141825 */ /* 0x042fe200078e007c */
[----:B------:R1:W2:Y:S03]  /*e520*/  @P1 LD.E.128 R4, [R18.64] ;  /* 0x0000000612041980 */ /* 0x0002a6000c101d00 */
[----:B------:R-:W-:Y:S02]  /*e530*/  @P1 IMAD.IADD R21, R21, 0x1, R2 ;  /* 0x0000000115151824 */ /* 0x000fe400078e0202 */
[----:B------:R-:W-:Y:S01]  /*e540*/  @P0 IMAD.WIDE.U32 R2, R38, 0x1e0, R124 ;  /* 0x000001e026020825 */ /* 0x000fe200078e007c */
[----:B-1----:R-:W-:Y:S03]  /*e550*/  @P0 MOV R19, R118 ;  /* 0x0000007600130202 */ /* 0x002fe60000000f00 */
[----:B------:R-:W-:Y:S04]  /*e560*/  @P0 IMAD.MOV.U32 R18, RZ, RZ, R119 ;  /* 0x000000ffff120224 */ /* 0x000fe800078e0077 */
[----:B------:R-:W-:Y:S05]  /*e570*/  @P0 IMAD.WIDE.U32 R18, R230, 0x1e0, R18 ;  /* 0x000001e0e6120825 */ /* 0x000fea00078e0012 */
[----:B------:R-:W-:Y:S01]  /*e580*/  @P0 IADD3 R19, R19, R0, RZ ;  /* 0x0000000013130210 */ /* 0x000fe20007ffe0ff */
[----:B------:R-:W-:Y:S04]  /*e590*/  @P0 IMAD R0, R39, 0x1e0, RZ ;  /* 0x000001e027000824 */ /* 0x000fe800078e02ff */
[----:B------:R-:W-:Y:S01]  /*e5a0*/  @P0 IMAD.IADD R3, R3, 0x1, R0 ;  /* 0x0000000103030824 */ /* 0x000fe200078e0200 */
[----:B--2---:R1:W-:Y:S04]  /*e5b0*/  @P1 ST.E.128 [R20.64], R4 ;  /* 0x0000000414001985 */ /* 0x0043e8000c101d06 */
[----:B-1----:R-:W2:Y:S04]  /*e5c0*/  @P0 LD.E.128 R4, [R18.64] ;  /* 0x0000000612040980 */ /* 0x002ea8000c101d00 */
[----:B--2---:R1:W-:Y:S02]  /*e5d0*/  @P0 ST.E.128 [R2.64], R4 ;  /* 0x0000000402000985 */ /* 0x0043e4000c101d06 */
.L_x_2583:
[----:B------:R-:W-:Y:S05]  /*e5e0*/  BSYNC B2 ;  /* 0x0000000000027941 */ /* 0x000fea0003800000 */
.L_x_2548:
        /* <DEDUP_REMOVED lines=15> */
[----:B------:R-:W-:Y:S02]  /*e6e0*/  IADD3 R0, R15, -0x200, RZ ;  /* 0xfffffe000f007810 */ /* 0x000fe40007ffe0ff */
[----:B------:R-:W-:Y:S01]  /*e6f0*/  IABS R8, R14 ;  /* 0x0000000e00087213 */ /* 0x000fe20000000000 */
[----:B------:R-:W3:Y:S01]  /*e700*/  LD.E.64 R24, [R10.64+0x40] ;  /* 0x000040060a187980 */ /* 0x000ee2000c101b00 */
[----:B------:R-:W-:Y:S05]  /*e710*/  IABS R6, R0 ;  /* 0x0000000000067213 */ /* 0x000fea0000000000 */
[----:B------:R-:W4:Y:S06]  /*e720*/  LD.E.64 R22, [R10.64+0x20] ;  /* 0x000020060a167980 */ /* 0x000f2c000c101b00 */
[----:B------:R-:W5:Y:S01]  /*e730*/  LD.E.64 R20, [R10.64+0x28] ;  /* 0x000028060a147980 */ /* 0x000f62000c101b00 */
[-C--:B--2---:R-:W-:Y:S02]  /*e740*/  IABS R2, R3.reuse ;  /* 0x0000000300027213 */ /* 0x084fe40000000000 */
[----:B------:R-:W-:Y:S02]  /*e750*/  IABS R7, R3 ;  /* 0x0000000300077213 */ /* 0x000fe40000000000 */
[----:B------:R-:W1:Y:S03]  /*e760*/  I2F.RP R4, R2 ;  /* 0x0000000200047306 */ /* 0x000e660000209400 */
[----:B------:R-:W-:Y:S07]  /*e770*/  IMAD.MOV R7, RZ, RZ, -R7 ;  /* 0x000000ffff077224 */ /* 0x000fee00078e0a07 */
        /* <DEDUP_REMOVED lines=9> */
[-C--:B------:R-:W-:Y:S02]  /*e810*/  IMAD R6, R4, R7.reuse, R6 ;  /* 0x0000000704067224 */ /* 0x080fe400078e0206 */
[C---:B------:R-:W-:Y:S03]  /*e820*/  IMAD R8, R5.reuse, R7, R8 ;  /* 0x0000000705087224 */ /* 0x040fe600078e0208 */
        /* <DEDUP_REMOVED lines=16> */
[----:B------:R-:W-:Y:S03]  /*e930*/  IADD3 R0, -R14, R0, RZ ;  /* 0x000000000e007210 */ /* 0x000fe60007ffe1ff */
        /* <DEDUP_REMOVED lines=9> */
[----:B------:R1:W2:Y:S02]  /*e9d0*/  LD.E R5, [R18.64] ;  /* 0x0000000612057980 */ /* 0x0002a4000c101900 */
[----:B------:R-:W-:Y:S02]  /*e9e0*/  IMAD R0, R2, R3, R0 ;  /* 0x0000000302007224 */ /* 0x000fe400078e0200 */
[----:B------:R-:W2:Y:S02]  /*e9f0*/  LD.E R6, [R6.64] ;  /* 0x0000000606067980 */ /* 0x000ea4000c101900 */
[-C--:B---3--:R-:W-:Y:S01]  /*ea00*/  IMAD R4, R25, R0.reuse, RZ ;  /* 0x0000000019047224 */ /* 0x088fe200078e02ff */
[----:B------:R-:W-:Y:S01]  /*ea10*/  SHF.R.S32.HI R2, RZ, 0x1f, R0 ;  /* 0x0000001fff027819 */ /* 0x000fe20000011400 */
[C---:B------:R-:W-:Y:S04]  /*ea20*/  IMAD.WIDE.U32 R14, R24.reuse, R0, RZ ;  /* 0x00000000180e7225 */ /* 0x040fe800078e00ff */
[----:B------:R-:W-:Y:S04]  /*ea30*/  IMAD R4, R24, R2, R4 ;  /* 0x0000000218047224 */ /* 0x000fe800078e0204 */
[----:B------:R-:W-:Y:S01]  /*ea40*/  IMAD.IADD R15, R15, 0x1, R4 ;  /* 0x000000010f0f7824 */ /* 0x000fe200078e0204 */
[----:B-1----:R-:W3:Y:S01]  /*ea50*/  LD.E.64 R18, [R10.64+0x38] ;  /* 0x000038060a127980 */ /* 0x002ee2000c101b00 */
[----:B--2---:R-:W-:Y:S04]  /*ea60*/  IMAD.IADD R6, R5, 0x1, -R6 ;  /* 0x0000000105067824 */ /* 0x004fe800078e0a06 */
[----:B----4-:R-:W-:Y:S01]  /*ea70*/  IMAD R3, R23, R6, RZ ;  /* 0x0000000617037224 */ /* 0x010fe200078e02ff */
[----:B------:R-:W-:Y:S01]  /*ea80*/  SHF.R.S32.HI R5, RZ, 0x1f, R6 ;  /* 0x0000001fff057819 */ /* 0x000fe20000011406 */
[----:B-----5:R-:W-:Y:S04]  /*ea90*/  IMAD.WIDE.U32 R14, R6, R20, R14 ;  /* 0x00000014060e7225 */ /* 0x020fe800078e000e */
[----:B------:R-:W-:Y:S01]  /*eaa0*/  IMAD R3, R22, R5, R3 ;  /* 0x0000000516037224 */ /* 0x000fe200078e0203 */
[----:B------:R-:W-:Y:S01]  /*eab0*/  LEA R127, P1, R14, R127, 0x1 ;  /* 0x0000007f0e7f7211 */ /* 0x000fe200078208ff */
[-C--:B------:R-:W-:Y:S04]  /*eac0*/  IMAD.WIDE.U32 R22, R22, R6.reuse, RZ ;  /* 0x0000000616167225 */ /* 0x080fe800078e00ff */
[----:B------:R-:W-:Y:S01]  /*ead0*/  IMAD R6, R21, R6, RZ ;  /* 0x0000000615067224 */ /* 0x000fe200078e02ff */
[----:B------:R-:W-:Y:S03]  /*eae0*/  IADD3 R23, R23, R3, RZ ;  /* 0x0000000317177210 */ /* 0x000fe60007ffe0ff */
[----:B------:R-:W-:Y:S02]  /*eaf0*/  IMAD R6, R20, R5, R6 ;  /* 0x0000000514067224 */ /* 0x000fe400078e0206 */
[----:B---3--:R-:W-:Y:S02]  /*eb00*/  IMAD R3, R19, R0, RZ ;  /* 0x0000000013037224 */ /* 0x008fe400078e02ff */
[----:B------:R-:W-:Y:S04]  /*eb10*/  IMAD.WIDE.U32 R22, R0, R18, R22 ;  /* 0x0000001200167225 */ /* 0x000fe800078e0016 */
[----:B------:R-:W-:Y:S01]  /*eb20*/  IMAD R3, R18, R2, R3 ;  /* 0x0000000212037224 */ /* 0x000fe200078e0203 */
[----:B------:R-:W-:Y:S01]  /*eb30*/  LEA R124, P0, R22, R124, 0x1 ;  /* 0x0000007c167c7211 */ /* 0x000fe200078008ff */
[----:B------:R-:W-:Y:S02]  /*eb40*/  IMAD.IADD R6, R15, 0x1, R6 ;  /* 0x000000010f067824 */ /* 0x000fe400078e0206 */
[----:B------:R-:W-:Y:S03]  /*eb50*/  IMAD.IADD R3, R23, 0x1, R3 ;  /* 0x0000000117037824 */ /* 0x000fe600078e0203 */
[----:B------:R-:W-:Y:S02]  /*eb60*/  LEA.HI.X R126, R14, R126, R6, 0x1, P1 ;  /* 0x0000007e0e7e7211 */ /* 0x000fe400008f0c06 */
[----:B------:R-:W-:Y:S01]  /*eb70*/  LEA.HI.X R125, R22, R125, R3, 0x1, P0 ;  /* 0x0000007d167d7211 */ /* 0x000fe200000f0c03 */
[----:B------:R-:W-:-:S05]  /*eb80*/  BRA `(.L_x_2650) ;  /* 0x000000a000007947 */ /* 0x000fca0003800000 */
.L_x_2649:
[----:B------:R-:W2:Y:S01]  /*eb90*/  LD.E R2, [R10.64+0x40] ;  /* 0x000040060a027980 */ /* 0x000ea2000c101900 */
[----:B------:R-:W-:Y:S02]  /*eba0*/  IMAD.MOV.U32 R4, RZ, RZ, R127 ;  /* 0x000000ffff047224 */ /* 0x000fe400078e007f */
[----:B------:R-:W-:Y:S01]  /*ebb0*/  IMAD.MOV.U32 R5, RZ, RZ, R126 ;  /* 0x000000ffff057224 */ /* 0x000fe200078e007e */
[----:B------:R-:W3:Y:S02]  /*ebc0*/  LD.E R0, [R10.64+0x38] ;  /* 0x000038060a007980 */ /* 0x000ee4000c101900 */
[----:B---3--:R-:W-:Y:S02]  /*ebd0*/  IMAD.U32 R0, R0, -0x100, RZ ;  /* 0xffffff0000007824 */ /* 0x008fe400078e00ff */
[----:B--2---:R-:W-:Y:S03]  /*ebe0*/  IMAD.U32 R2, R2, -0x100, RZ ;  /* 0xffffff0002027824 */ /* 0x004fe600078e00ff */
[----:B------:R-:W-:Y:S02]  /*ebf0*/  LEA R124, P0, R0, R124, 0x1 ;  /* 0x0000007c007c7211 */ /* 0x000fe400078008ff */
[----:B------:R-:W-:Y:S02]  /*ec00*/  LEA R127, P1, R2, R4, 0x1 ;  /* 0x00000004027f7211 */ /* 0x000fe400078208ff */
[----:B------:R-:W-:Y:S02]  /*ec10*/  LEA.HI.X.SX32 R125, R0, R125, 0x1, P0 ;  /* 0x0000007d007d7211 */ /* 0x000fe400000f0eff */
[----:B------:R-:W-:Y:S04]  /*ec20*/  LEA.HI.X.SX32 R126, R2, R5, 0x1, P1 ;  /* 0x00000005027e7211 */ /* 0x000fe800008f0eff */
.L_x_2650:
[----:B------:R-:W-:Y:S05]  /*ec30*/  BSYNC B0 ;  /* 0x0000000000007941 */ /* 0x000fea0003800000 */
.L_x_2648:
[----:B------:R-:W-:Y:S04]  /*ec40*/  IADD3 R13, R13, -0x1, RZ ;  /* 0xffffffff0d0d7810 */ /* 0x000fe80007ffe0ff */
[----:B------:R-:W-:Y:S11]  /*ec50*/  ISETP.GT.AND P0, PT, R13, R58, PT ;  /* 0x0000003a0d00720c */ /* 0x000ff60003f04270 */
[----:B------:R-:W-:Y:S02]  /*ec60*/  @!UPT UIADD3 URZ, URZ, URZ, URZ ;  /* 0x0000003f3f3ff290 */ /* 0x000fe4000fffe03f */
[----:B------:R-:W-:-:S05]  /*ec70*/  @P0 BRA `(.L_x_2651) ;  /* 0xffff422000000947 */ /* 0x000fca000383ffff */
.L_x_2547:
        /* <DEDUP_REMOVED lines=10> */
[----:B------:R1:W5:Y:S04]  /*ed20*/  LD.E.64 R30, [R10.64+0x148] ;  /* 0x000148060a1e7980 */ /* 0x000368000c101b00 */
[----:B------:R1:W5:Y:S01]  /*ed30*/  LD.E.64 R28, [R10.64+0x150] ;  /* 0x000150060a1c7980 */ /* 0x000362000c101b00 */
[----:B--2---:R-:W-:-:S04]  /*ed40*/  ISETP.NE.U32.AND P1, PT, R4, RZ, PT ;  /* 0x000000ff0400720c */ /* 0x004fc80003f25070 */
[----:B------:R-:W-:-:S13]  /*ed50*/  ISETP.NE.AND.EX P1, PT, R5, RZ, PT, P1 ;  /* 0x000000ff0500720c */ /* 0x000fda0003f25310 */
[C---:B------:R-:W-:Y:S02]  /*ed60*/  @P1 LEA R6, P0, R240.reuse, R4, 0x2 ;  /* 0x00000004f0061211 */ /* 0x040fe400078010ff */
[----:B------:R-:W2:Y:S02]  /*ed70*/  LD.E.U8 R4, [R10.64+0x1b3] ;  /* 0x0001b3060a047980 */ /* 0x000ea4000c101100 */
[----:B------:R-:W-:Y:S01]  /*ed80*/  @P1 LEA.HI.X R7, R240, R5, R53, 0x2, P0 ;  /* 0x00000005f0071211 */ /* 0x000fe200000f1435 */
[----:B------:R-:W-:-:S06]  /*ed90*/  IMAD.MOV.U32 R5, RZ, RZ, RZ ;  /* 0x000000ffff057224 */ /* 0x000fcc00078e00ff */
[----:B------:R3:W4:Y:S01]  /*eda0*/  @P1 LD.E R5, [R6.64] ;  /* 0x0000000606051980 */ /* 0x000722000c101900 */
[----:B------:R-:W-:Y:S02]  /*edb0*/  IADD3 R3, P1, R3, R178, RZ ;  /* 0x000000b203037210 */ /* 0x000fe40007f3e0ff */
[----:B------:R-:W-:Y:S01]  /*edc0*/  LEA.HI R8, R0, R0, RZ, 0x1 ;  /* 0x0000000000087211 */ /* 0x000fe200078f08ff */
[----:B------:R-:W-:Y:S01]  /*edd0*/  IMAD.MOV.U32 R184, RZ, RZ, R178 ;  /* 0x000000ffffb87224 */ /* 0x000fe200078e00b2 */
[----:B------:R-:W-:Y:S01]  /*ede0*/  LEA R12, P2, R178, R182, 0x1 ;  /* 0x000000b6b20c7211 */ /* 0x000fe200078408ff */
[----:B---3--:R-:W-:Y:S01]  /*edf0*/  IMAD.X R7, R2, 0x1, R185, P1 ;  /* 0x0000000102077824 */ /* 0x008fe200008e06b9 */
[----:B------:R-:W-:Y:S01]  /*ee00*/  SHF.R.S32.HI R2, RZ, 0x1, R8 ;  /* 0x00000001ff027819 */ /* 0x000fe20000011408 */
[----:B------:R-:W-:-:S04]  /*ee10*/  IMAD R6, R181, 0x30, RZ ;  /* 0x00000030b5067824 */ /* 0x000fc800078e02ff */
[----:B------:R-:W-:Y:S01]  /*ee20*/  IMAD R21, R176, R2, R60 ;  /* 0x00000002b0157224 */ /* 0x000fe200078e023c */
[----:B------:R-:W-:-:S03]  /*ee30*/  LEA R40, P1, R3, R182, 0x1 ;  /* 0x000000b603287211 */ /* 0x000fc600078208ff */
[----:B------:R-:W-:Y:S01]  /*ee40*/  IMAD.IADD R60, R60, 0x1, R21 ;  /* 0x000000013c3c7824 */ /* 0x000fe200078e0215 */
[-C--:B------:R-:W-:Y:S02]  /*ee50*/  LEA.HI.X R13, R178, R183.reuse, R185, 0x1, P2 ;  /* 0x000000b7b20d7211 */ /* 0x080fe400010f0cb9 */
[----:B------:R-:W-:Y:S01]  /*ee60*/  LEA.HI.X R41, R3, R183, R7, 0x1, P1 ;  /* 0x000000b703297211 */ /* 0x000fe200008f0c07 */
[----:B------:R-:W-:Y:S01]  /*ee70*/  IMAD.SHL.U32 R19, R2, 0x10, RZ ;  /* 0x0000001002137824 */ /* 0x000fe200078e00ff */
[----:B----4-:R-:W-:Y:S02]  /*ee80*/  IADD3 R59, R5, R59, R49 ;  /* 0x0000003b053b7210 */ /* 0x010fe40007ffe031 */
[----:B------:R-:W-:-:S04]  /*ee90*/  LEA R5, P0, R180, R178, 0x5 ;  /* 0x000000b2b4057211 */ /* 0x000fc800078028ff */
[C---:B------:R-:W-:Y:S01]  /*eea0*/  LEA.HI.X R8, R180.reuse, R185, R181, 0x5, P0 ;  /* 0x000000b9b4087211 */ /* 0x040fe200000f2cb5 */
[----:B------:R-:W-:Y:S01]  /*eeb0*/  IMAD.WIDE.U32 R180, R180, 0x30, R184 ;  /* 0x00000030b4b47825 */ /* 0x000fe200078e00b8 */
[----:B------:R-:W-:-:S03]  /*eec0*/  LEA R34, P0, R5, R182, 0x1 ;  /* 0x000000b605227211 */ /* 0x000fc600078008ff */
[----:B------:R-:W-:Y:S01]  /*eed0*/  IMAD.IADD R6, R181, 0x1, R6 ;  /* 0x00000001b5067824 */ /* 0x000fe200078e0206 */
[----:B------:R-:W-:Y:S02]  /*eee0*/  LEA.HI.X R35, R5, R183, R8, 0x1, P0 ;  /* 0x000000b705237211 */ /* 0x000fe400000f0c08 */
[----:B------:R-:W-:-:S04]  /*eef0*/  LEA R32, P0, R180, R182, 0x1 ;  /* 0x000000b6b4207211 */ /* 0x000fc800078008ff */
[----:B------:R-:W-:Y:S02]  /*ef00*/  LEA.HI.X R33, R180, R183, R6, 0x1, P0 ;  /* 0x000000b7b4217211 */ /* 0x000fe400000f0c06 */
[----:B--2---:R-:W-:Y:S01]  /*ef10*/  ISETP.NE.AND P0, PT, R4, RZ, PT ;  /* 0x000000ff0400720c */ /* 0x004fe20003f05270 */
[----:B------:R-:W-:-:S05]  /*ef20*/  IMAD R59, R59, R2, RZ ;  /* 0x000000023b3b7224 */ /* 0x000fca00078e02ff */
[----:B------:R-:W-:Y:S02]  /*ef30*/  SHF.R.S32.HI R18, RZ, 0x1f, R59 ;  /* 0x0000001fff127819 */ /* 0x000fe4000001143b */
[C---:B------:R-:W-:Y:S02]  /*ef40*/  IADD3 R20, P2, R59.reuse, R21, RZ ;  /* 0x000000153b147210 */ /* 0x040fe40007f5e0ff */
[----:B------:R-:W-:Y:S01]  /*ef50*/  IADD3 R3, P1, R59, R60, RZ ;  /* 0x0000003c3b037210 */ /* 0x000fe20007f3e0ff */
[----:B------:R-:W-:Y:S01]  /*ef60*/  IMAD.IADD R8, R242, 0x1, -R49 ;  /* 0x00000001f2087824 */ /* 0x000fe200078e0a31 */
[-C--:B------:R-:W-:Y:S02]  /*ef70*/  LEA.HI.X.SX32 R21, R21, R18.reuse, 0x1, P2 ;  /* 0x0000001215157211 */ /* 0x080fe400010f0eff */
[----:B------:R-:W-:Y:S01]  /*ef80*/  LEA.HI.X.SX32 R18, R60, R18, 0x1, P1 ;  /* 0x000000123c127211 */ /* 0x000fe200008f0eff */
[----:B------:R-:W-:Y:S05]  /*ef90*/  @!P0 BRA `(.L_x_2654) ;  /* 0x00000f6000008947 */ /* 0x000fea0003800000 */
[----:B-1----:R-:W-:Y:S01]  /*efa0*/  ISETP.GE.AND P0, PT, R176, R8, PT ;  /* 0x00000008b000720c */ /* 0x002fe20003f06270 */
[----:B------:R-:W-:Y:S03]  /*efb0*/  BSSY B1, `(.L_x_2655) ;  /* 0x000003a000017945 */ /* 0x000fe60003800000 */
[----:B------:R-:W-:-:S13]  /*efc0*/  ISETP.LT.OR P0, PT, R46, -0x7, P0 ;  /* 0xfffffff92e00780c */ /* 0x000fda0000701670 */
[----:B------:R-:W-:Y:S05]  /*efd0*/  @P0 BRA `(.L_x_2656) ;  /* 0x0000037000000947 */ /* 0x000fea0003800000 */
[----:B------:R-:W5:Y:S01]  /*efe0*/  LD.E.128 R12, [R12.64] ;  /* 0x000000060c0c7980 */ /* 0x000f62000c101d00 */
[----:B------:R-:W-:Y:S01]  /*eff0*/  ISETP.GE.AND P0, PT, R16, R0, PT ;  /* 0x000000001000720c */ /* 0x000fe20003f06270 */
[----:B------:R-:W-:-:S12]  /*f000*/  BSSY B0, `(.L_x_2657) ;  /* 0x0000033000007945 */ /* 0x000fd80003800000 */
[----:B------:R-:W-:Y:S05]  /*f010*/  @P0 BRA `(.L_x_2658) ;  /* 0x0000031000000947 */ /* 0x000fea0003800000 */
[C---:B------:R-:W-:Y:S01]  /*f020*/  IMAD.SHL.U32 R4, R20.reuse, 0x2, RZ ;  /* 0x0000000214047824 */ /* 0x040fe200078e00ff */
[----:B------:R-:W-:-:S04]  /*f030*/  SHF.L.U64.HI R3, R20, 0x1, R21 ;  /* 0x0000000114037819 */ /* 0x000fc80000010215 */
[-C--:B-----5:R-:W-:Y:S02]  /*f040*/  IADD3 R6, P1, R30, R4.reuse, RZ ;  /* 0x000000041e067210 */ /* 0x0a0fe40007f3e0ff */
[----:B------:R-:W-:Y:S02]  /*f050*/  IADD3 R4, P0, R28, R4, RZ ;  /* 0x000000041c047210 */ /* 0x000fe40007f1e0ff */
[----:B------:R-:W-:-:S03]  /*f060*/  IADD3.X R7, R31, R3, RZ, P1, !PT ;  /* 0x000000031f077210 */ /* 0x000fc60000ffe4ff */
[----:B------:R-:W-:-:S03]  /*f070*/  IMAD.X R5, R29, 0x1, R3, P0 ;  /* 0x000000011d057824 */ /* 0x000fc600000e0603 */
[----:B------:R-:W2:Y:S04]  /*f080*/  LD.E.64 R6, [R6.64] ;  /* 0x0000000606067980 */ /* 0x000ea8000c101b00 */
[----:B------:R-:W3:Y:S01]  /*f090*/  LD.E.64 R4, [R4.64] ;  /* 0x0000000604047980 */ /* 0x000ee2000c101b00 */
[C---:B------:R-:W-:Y:S02]  /*f0a0*/  SHF.L.U32 R25, R15.reuse, 0x10, RZ ;  /* 0x000000100f197819 */ /* 0x040fe400000006ff */
[----:B------:R-:W-:Y:S01]  /*f0b0*/  LOP3.LUT R24, R15, 0xffff0000, RZ, 0xc0, !PT ;  /* 0xffff00000f187812 */ /* 0x000fe200078ec0ff */
[C---:B------:R-:W-:Y:S01]  /*f0c0*/  IMAD.U32 R26, R14.reuse, 0x10000, RZ ;  /* 0x000100000e1a7824 */ /* 0x040fe200078e00ff */
[----:B------:R-:W-:Y:S02]  /*f0d0*/  LOP3.LUT R36, R14, 0xffff0000, RZ, 0xc0, !PT ;  /* 0xffff00000e247812 */ /* 0x000fe400078ec0ff */
[----:B------:R-:W-:-:S02]  /*f0e0*/  LOP3.LUT R3, R13, 0xffff0000, RZ, 0xc0, !PT ;  /* 0xffff00000d037812 */ /* 0x000fc400078ec0ff */
[----:B------:R-:W-:Y:S01]  /*f0f0*/  SHF.L.U32 R9, R13, 0x10, RZ ;  /* 0x000000100d097819 */ /* 0x000fe200000006ff */
[C---:B------:R-:W-:Y:S01]  /*f100*/  IMAD.U32 R13, R12.reuse, 0x10000, RZ ;  /* 0x000100000c0d7824 */ /* 0x040fe200078e00ff */
[----:B------:R-:W-:Y:S02]  /*f110*/  LOP3.LUT R27, R12, 0xffff0000, RZ, 0xc0, !PT ;  /* 0xffff00000c1b7812 */ /* 0x000fe400078ec0ff */
[----:B--2---:R-:W-:Y:S02]  /*f120*/  LOP3.LUT R22, R7, 0xffff0000, RZ, 0xc0, !PT ;  /* 0xffff000007167812 */ /* 0x004fe400078ec0ff */
[C---:B---3--:R-:W-:Y:S02]  /*f130*/  LOP3.LUT R15, R5.reuse, 0xffff0000, RZ, 0xc0, !PT ;  /* 0xffff0000050f7812 */ /* 0x048fe400078ec0ff */
[----:B------:R-:W-:-:S03]  /*f140*/  SHF.L.U32 R5, R5, 0x10, RZ ;  /* 0x0000001005057819 */ /* 0x000fc600000006ff */
[-C--:B------:R-:W-:Y:S01]  /*f150*/  FMUL.FTZ R14, R24, R15.reuse ;  /* 0x0000000f180e7220 */ /* 0x080fe20000410000 */
[----:B------:R-:W-:Y:S01]  /*f160*/  LOP3.LUT R18, R4, 0xffff0000, RZ, 0xc0, !PT ;  /* 0xffff000004127812 */ /* 0x000fe200078ec0ff */
[----:B------:R-:W-:Y:S01]  /*f170*/  FMUL.FTZ R24, R24, R22 ;  /* 0x0000001618187220 */ /* 0x000fe20000410000 */
[----:B------:R-:W-:Y:S01]  /*f180*/  LOP3.LUT R23, R6, 0xffff0000, RZ, 0xc0, !PT ;  /* 0xffff000006177812 */ /* 0x000fe200078ec0ff */
[----:B------:R-:W-:Y:S02]  /*f190*/  IMAD.U32 R7, R7, 0x10000, RZ ;  /* 0x0001000007077824 */ /* 0x000fe400078e00ff */
[----:B------:R-:W-:Y:S02]  /*f1a0*/  FFMA.FTZ R24, R25, R15, R24 ;  /* 0x0000000f19187223 */ /* 0x000fe40000010018 */
[----:B------:R-:W-:Y:S01]  /*f1b0*/  FMUL.FTZ R15, R36, R5 ;  /* 0x00000005240f7220 */ /* 0x000fe20000410000 */
[----:B------:R-:W-:Y:S01]  /*f1c0*/  SHF.L.U32 R4, R4, 0x10, RZ ;  /* 0x0000001004047819 */ /* 0x000fe200000006ff */
[----:B------:R-:W-:-:S02]  /*f1d0*/  FMUL.FTZ R12, R3, R18 ;  /* 0x00000012030c7220 */ /* 0x000fc40000410000 */
[----:B------:R-:W-:Y:S02]  /*f1e0*/  FMUL.FTZ R36, R36, R7 ;  /* 0x0000000724247220 */ /* 0x000fe40000410000 */
[----:B------:R-:W-:Y:S02]  /*f1f0*/  FMUL.FTZ R3, R3, R23 ;  /* 0x0000001703037220 */ /* 0x000fe40000410000 */
[----:B------:R-:W-:Y:S02]  /*f200*/  IMAD.U32 R6, R6, 0x10000, RZ ;  /* 0x0001000006067824 */ /* 0x000fe400078e00ff */
[----:B------:R-:W-:Y:S02]  /*f210*/  FFMA.FTZ R14, R25, R22, -R14 ;  /* 0x00000016190e7223 */ /* 0x000fe4000001080e */
[C---:B------:R-:W-:Y:S02]  /*f220*/  FFMA.FTZ R15, R26.reuse, R7, -R15 ;  /* 0x000000071a0f7223 */ /* 0x040fe4000001080f */
[----:B------:R-:W-:-:S02]  /*f230*/  FFMA.FTZ R36, R26, R5, R36 ;  /* 0x000000051a247223 */ /* 0x000fc40000010024 */
[C---:B------:R-:W-:Y:S02]  /*f240*/  FFMA.FTZ R12, R9.reuse, R23, -R12 ;  /* 0x00000017090c7223 */ /* 0x040fe4000001080c */
[----:B------:R-:W-:Y:S02]  /*f250*/  FFMA.FTZ R3, R9, R18, R3 ;  /* 0x0000001209037223 */ /* 0x000fe40000010003 */
[C---:B------:R-:W-:Y:S02]  /*f260*/  FMUL.FTZ R9, R27.reuse, R4 ;  /* 0x000000041b097220 */ /* 0x040fe40000410000 */
[----:B------:R-:W-:Y:S01]  /*f270*/  FMUL.FTZ R27, R27, R6 ;  /* 0x000000061b1b7220 */ /* 0x000fe20000410000 */
[----:B------:R-:W-:Y:S02]  /*f280*/  F2FP.BF16.PACK_AB R14, R24, R14 ;  /* 0x0000000e180e723e */ /* 0x000fe400000010ff */
[----:B------:R-:W-:Y:S01]  /*f290*/  F2FP.BF16.PACK_AB R15, R36, R15 ;  /* 0x0000000f240f723e */ /* 0x000fe200000010ff */
[----:B------:R-:W-:-:S02]  /*f2a0*/  FFMA.FTZ R9, R13, R6, -R9 ;  /* 0x000000060d097223 */ /* 0x000fc40000010809 */
[----:B------:R-:W-:Y:S01]  /*f2b0*/  FFMA.FTZ R27, R13, R4, R27 ;  /* 0x000000040d1b7223 */ /* 0x000fe2000001001b */
[----:B------:R-:W-:Y:S02]  /*f2c0*/  LOP3.LUT R15, R15, R14, RZ, 0x3c, !PT ;  /* 0x0000000e0f0f7212 */ /* 0x000fe400078e3cff */
[----:B------:R-:W-:Y:S02]  /*f2d0*/  F2FP.BF16.PACK_AB R12, R3, R12 ;  /* 0x0000000c030c723e */ /* 0x000fe400000010ff */
[----:B------:R-:W-:Y:S02]  /*f2e0*/  F2FP.BF16.PACK_AB R9, R27, R9 ;  /* 0x000000091b09723e */ /* 0x000fe400000010ff */
[C---:B------:R-:W-:Y:S02]  /*f2f0*/  LOP3.LUT R14, R15.reuse, R14, RZ, 0x3c, !PT ;  /* 0x0000000e0f0e7212 */ /* 0x040fe400078e3cff */
[----:B------:R-:W-:Y:S01]  /*f300*/  MOV R13, R12 ;  /* 0x0000000c000d7202 */ /* 0x000fe20000000f00 */
[----:B------:R-:W-:Y:S01]  /*f310*/  IMAD.MOV.U32 R12, RZ, RZ, R9 ;  /* 0x000000ffff0c7224 */ /* 0x000fe200078e0009 */
[----:B------:R-:W-:-:S02]  /*f320*/  LOP3.LUT R15, R15, R14, RZ, 0x3c, !PT ;  /* 0x0000000e0f0f7212 */ /* 0x000fc400078e3cff */
.L_x_2658:
[----:B------:R-:W-:Y:S05]  /*f330*/  BSYNC B0 ;  /* 0x0000000000007941 */ /* 0x000fea0003800000 */
.L_x_2657:
[----:B-----5:R1:W-:Y:S02]  /*f340*/  STS.128 [R246], R12 ;  /* 0x0000000cf6007388 */ /* 0x0203e40000000c00 */
.L_x_2656:
[----:B------:R-:W-:Y:S05]  /*f350*/  BSYNC B1 ;  /* 0x0000000000017941 */ /* 0x000fea0003800000 */
.L_x_2655:
[----:B------:R-:W-:Y:S01]  /*f360*/  IADD3 R9, R176, 0x10, RZ ;  /* 0x00000010b0097810 */ /* 0x000fe20007ffe0ff */
[----:B------:R-:W-:Y:S03]  /*f370*/  BSSY B1, `(.L_x_2659) ;  /* 0x000003c000017945 */ /* 0x000fe60003800000 */
[----:B------:R-:W-:-:S04]  /*f380*/  ISETP.GE.AND P0, PT, R9, R8, PT ;  /* 0x000000080900720c */ /* 0x000fc80003f06270 */
[----:B------:R-:W-:-:S13]  /*f390*/  ISETP.LT.OR P0, PT, R46, -0x87, P0 ;  /* 0xffffff792e00780c */ /* 0x000fda0000701670 */
[----:B------:R-:W-:Y:S05]  /*f3a0*/  @P0 BRA `(.L_x_2660) ;  /* 0x0000038000000947 */ /* 0x000fea0003800000 */
[----:B-1----:R1:W5:Y:S01]  /*f3b0*/  LD.E.128 R12, [R40.64] ;  /* 0x00000006280c7980 */ /* 0x002362000c101d00 */
[----:B------:R-:W-:Y:S01]  /*f3c0*/  ISETP.GE.AND P0, PT, R16, R0, PT ;  /* 0x000000001000720c */ /* 0x000fe20003f06270 */
[----:B------:R-:W-:-:S12]  /*f3d0*/  BSSY B0, `(.L_x_2661) ;  /* 0x0000034000007945 */ /* 0x000fd80003800000 */
[----:B------:R-:W-:Y:S05]  /*f3e0*/  @P0 BRA `(.L_x_2662) ;  /* 0x0000032000000947 */ /* 0x000fea0003800000 */
[----:B------:R-:W-:-:S04]  /*f3f0*/  IADD3 R3, P0, R19, R20, RZ ;  /* 0x0000001413037210 */ /* 0x000fc80007f1e0ff */
[----:B------:R-:W-:Y:S01]  /*f400*/  LEA.HI.X.SX32 R19, R19, R21, 0x1, P0 ;  /* 0x0000001513137211 */ /* 0x000fe200000f0eff */
[----:B------:R-:W-:-:S03]  /*f410*/  IMAD.SHL.U32 R4, R3, 0x2, RZ ;  /* 0x0000000203047824 */ /* 0x000fc600078e00ff */
[----:B------:R-:W-:Y:S02]  /*f420*/  SHF.L.U64.HI R19, R3, 0x1, R19 ;  /* 0x0000000103137819 */ /* 0x000fe40000010213 */
[-C--:B-----5:R-:W-:Y:S02]  /*f430*/  IADD3 R6, P1, R30, R4.reuse, RZ ;  /* 0x000000041e067210 */ /* 0x0a0fe40007f3e0ff */
[----:B------:R-:W-:Y:S02]  /*f440*/  IADD3 R4, P0, R28, R4, RZ ;  /* 0x000000041c047210 */ /* 0x000fe40007f1e0ff */
[----:B------:R-:W-:-:S03]  /*f450*/  IADD3.X R7, R31, R19, RZ, P1, !PT ;  /* 0x000000131f077210 */ /* 0x000fc60000ffe4ff */
[----:B------:R-:W-:-:S03]  /*f460*/  IMAD.X R5, R29, 0x1, R19, P0 ;  /* 0x000000011d057824 */ /* 0x000fc600000e0613 */
[----:B------:R-:W2:Y:S04]  /*f470*/  LD.E.64 R6, [R6.64] ;  /* 0x0000000606067980 */ /* 0x000ea8000c101b00 */
[----:B------:R-:W3:Y:S01]  /*f480*/  LD.E.64 R4, [R4.64] ;  /* 0x0000000604047980 */ /* 0x000ee2000c101b00 */
[C---:B------:R-:W-:Y:S02]  /*f490*/  SHF.L.U32 R25, R15.reuse, 0x10, RZ ;  /* 0x000000100f197819 */ /* 0x040fe400000006ff */
[----:B------:R-:W-:Y:S02]  /*f4a0*/  LOP3.LUT R24, R15, 0xffff0000, RZ, 0xc0, !PT ;  /* 0xffff00000f187812 */ /* 0x000fe400078ec0ff */
[----:B------:R-:W-:Y:S01]  /*f4b0*/  LOP3.LUT R3, R13, 0xffff0000, RZ, 0xc0, !PT ;  /* 0xffff00000d037812 */ /* 0x000fe200078ec0ff */
[C---:B------:R-:W-:Y:S01]  /*f4c0*/  IMAD.U32 R26, R14.reuse, 0x10000, RZ ;  /* 0x000100000e1a7824 */ /* 0x040fe200078e00ff */
[----:B------:R-:W-:-:S02]  /*f4d0*/  LOP3.LUT R36, R14, 0xffff0000, RZ, 0xc0, !PT ;  /* 0xffff00000e247812 */ /* 0x000fc400078ec0ff */
[----:B------:R-:W-:Y:S01]  /*f4e0*/  SHF.L.U32 R18, R13, 0x10, RZ ;  /* 0x000000100d127819 */ /* 0x000fe200000006ff */
[C---:B------:R-:W-:Y:S01]  /*f4f0*/  IMAD.U32 R13, R12.reuse, 0x10000, RZ ;  /* 0x000100000c0d7824 */ /* 0x040fe200078e00ff */
[----:B------:R-:W-:Y:S02]  /*f500*/  LOP3.LUT R27, R12, 0xffff0000, RZ, 0xc0, !PT ;  /* 0xffff00000c1b7812 */ /* 0x000fe400078ec0ff */
[----:B--2---:R-:W-:Y:S02]  /*f510*/  LOP3.LUT R22, R7, 0xffff0000, RZ, 0xc0, !PT ;  /* 0xffff000007167812 */ /* 0x004fe400078ec0ff */
[C---:B---3--:R-:W-:Y:S02]  /*f520*/  LOP3.LUT R15, R5.reuse, 0xffff0000, RZ, 0xc0, !PT ;  /* 0xffff0000050f7812 */ /* 0x048fe400078ec0ff */
[----:B------:R-:W-:Y:S02]  /*f530*/  LOP3.LUT R19, R4, 0xffff0000, RZ, 0xc0, !PT ;  /* 0xffff000004137812 */ /* 0x000fe400078ec0ff */
[----:B------:R-:W-:Y:S01]  /*f540*/  LOP3.LUT R23, R6, 0xffff0000, RZ, 0xc0, !PT ;  /* 0xffff000006177812 */ /* 0x000fe200078ec0ff */
[----:B------:R-:W-:Y:S01]  /*f550*/  FMUL.FTZ R14, R24, R15 ;  /* 0x0000000f180e7220 */ /* 0x000fe20000410000 */
[----:B------:R-:W-:Y:S01]  /*f560*/  SHF.L.U32 R4, R4, 0x10, RZ ;  /* 0x0000001004047819 */ /* 0x000fe200000006ff */
[----:B------:R-:W-:Y:S01]  /*f570*/  FMUL.FTZ R24, R24, R22 ;  /* 0x0000001618187220 */ /* 0x000fe20000410000 */
[----:B------:R-:W-:Y:S01]  /*f580*/  SHF.L.U32 R5, R5, 0x10, RZ ;  /* 0x0000001005057819 */ /* 0x000fe200000006ff */
[----:B------:R-:W-:-:S02]  /*f590*/  FMUL.FTZ R12, R3, R19 ;  /* 0x00000013030c7220 */ /* 0x000fc40000410000 */
[----:B------:R-:W-:Y:S02]  /*f5a0*/  FMUL.FTZ R3, R3, R23 ;  /* 0x0000001703037220 */ /* 0x000fe40000410000 */
[----:B------:R-:W-:Y:S02]  /*f5b0*/  IMAD.U32 R6, R6, 0x10000, RZ ;  /* 0x0001000006067824 */ /* 0x000fe400078e00ff */
[----:B------:R-:W-:Y:S02]  /*f5c0*/  IMAD.U32 R7, R7, 0x10000, RZ ;  /* 0x0001000007077824 */ /* 0x000fe400078e00ff */
[----:B------:R-:W-:Y:S02]  /*f5d0*/  FFMA.FTZ R24, R25, R15, R24 ;  /* 0x0000000f19187223 */ /* 0x000fe40000010018 */
[----:B------:R-:W-:Y:S02]  /*f5e0*/  FMUL.FTZ R15, R27, R4 ;  /* 0x000000041b0f7220 */ /* 0x000fe40000410000 */
[----:B------:R-:W-:-:S02]  /*f5f0*/  FFMA.FTZ R12, R18, R23, -R12 ;  /* 0x00000017120c7223 */ /* 0x000fc4000001080c */
[----:B------:R-:W-:Y:S02]  /*f600*/  FFMA.FTZ R3, R18, R19, R3 ;  /* 0x0000001312037223 */ /* 0x000fe40000010003 */
[-C--:B------:R-:W-:Y:S02]  /*f610*/  FMUL.FTZ R27, R27, R6.reuse ;  /* 0x000000061b1b7220 */ /* 0x080fe40000410000 */
[C---:B------:R-:W-:Y:S02]  /*f620*/  FMUL.FTZ R18, R36.reuse, R5 ;  /* 0x0000000524127220 */ /* 0x040fe40000410000 */
[----:B------:R-:W-:Y:S02]  /*f630*/  FMUL.FTZ R36, R36, R7 ;  /* 0x0000000724247220 */ /* 0x000fe40000410000 */
[C---:B------:R-:W-:Y:S02]  /*f640*/  FFMA.FTZ R15, R13.reuse, R6, -R15 ;  /* 0x000000060d0f7223 */ /* 0x040fe4000001080f */
[----:B------:R-:W-:-:S02]  /*f650*/  FFMA.FTZ R27, R13, R4, R27 ;  /* 0x000000040d1b7223 */ /* 0x000fc4000001001b */
[----:B------:R-:W-:Y:S02]  /*f660*/  FFMA.FTZ R14, R25, R22, -R14 ;  /* 0x00000016190e7223 */ /* 0x000fe4000001080e */
[C---:B------:R-:W-:Y:S02]  /*f670*/  FFMA.FTZ R18, R26.reuse, R7, -R18 ;  /* 0x000000071a127223 */ /* 0x040fe40000010812 */
[----:B------:R-:W-:Y:S01]  /*f680*/  FFMA.FTZ R36, R26, R5, R36 ;  /* 0x000000051a247223 */ /* 0x000fe20000010024 */
[----:B------:R-:W-:Y:S02]  /*f690*/  F2FP.BF16.PACK_AB R12, R3, R12 ;  /* 0x0000000c030c723e */ /* 0x000fe400000010ff */
[----:B------:R-:W-:Y:S02]  /*f6a0*/  F2FP.BF16.PACK_AB R15, R27, R15 ;  /* 0x0000000f1b0f723e */ /* 0x000fe400000010ff */
[----:B------:R-:W-:Y:S02]  /*f6b0*/  F2FP.BF16.PACK_AB R14, R24, R14 ;  /* 0x0000000e180e723e */ /* 0x000fe400000010ff */
[----:B------:R-:W-:-:S02]  /*f6c0*/  F2FP.BF16.PACK_AB R18, R36, R18 ;  /* 0x000000122412723e */ /* 0x000fc400000010ff */
[----:B------:R-:W-:Y:S01]  /*f6d0*/  MOV R13, R12 ;  /* 0x0000000c000d7202 */ /* 0x000fe20000000f00 */
[----:B------:R-:W-:Y:S01]  /*f6e0*/  IMAD.MOV.U32 R12, RZ, RZ, R15 ;  /* 0x000000ffff0c7224 */ /* 0x000fe200078e000f */
[----:B------:R-:W-:Y:S01]  /*f6f0*/  MOV R15, R14 ;  /* 0x0000000e000f7202 */ /* 0x000fe20000000f00 */
[----:B------:R-:W-:Y:S02]  /*f700*/  IMAD.MOV.U32 R14, RZ, RZ, R18 ;  /* 0x000000ffff0e7224 */ /* 0x000fe400078e0012 */
.L_x_2662:
[----:B------:R-:W-:Y:S05]  /*f710*/  BSYNC B0 ;  /* 0x0000000000007941 */ /* 0x000fea0003800000 */
.L_x_2661:
[----:B-----5:R2:W-:Y:S02]  /*f720*/  STS.128 [R246+0x800], R12 ;  /* 0x0008000cf6007388 */ /* 0x0205e40000000c00 */
.L_x_2660:
[----:B------:R-:W-:Y:S05]  /*f730*/  BSYNC B1 ;  /* 0x0000000000017941 */ /* 0x000fea0003800000 */
.L_x_2659:
[----:B------:R-:W-:Y:S01]  /*f740*/  IADD3 R19, R176, 0x20, RZ ;  /* 0x00000020b0137810 */ /* 0x000fe20007ffe0ff */
[----:B------:R-:W-:Y:S03]  /*f750*/  BSSY B1, `(.L_x_2663) ;  /* 0x000003d000017945 */ /* 0x000fe60003800000 */
[----:B------:R-:W-:-:S04]  /*f760*/  ISETP.GE.AND P0, PT, R19, R8, PT ;  /* 0x000000081300720c */ /* 0x000fc80003f06270 */
[----:B------:R-:W-:-:S13]  /*f770*/  ISETP.LT.OR P0, PT, R46, -0x107, P0 ;  /* 0xfffffef92e00780c */ /* 0x000fda0000701670 */
[----:B------:R-:W-:Y:S05]  /*f780*/  @P0 BRA `(.L_x_2664) ;  /* 0x0000039000000947 */ /* 0x000fea0003800000 */
[----:B-12---:R1:W5:Y:S01]  /*f790*/  LD.E.128 R12, [R34.64] ;  /* 0x00000006220c7980 */ /* 0x006362000c101d00 */
        /* <DEDUP_REMOVED lines=8> */
[-C--:B-----5:R-:W-:Y:S02]  /*f820*/  IADD3 R4, P0, R28, R5.reuse, RZ ;  /* 0x000000051c047210 */ /* 0x0a0fe40007f1e0ff */
[----:B------:R-:W-:-:S03]  /*f830*/  IADD3 R6, P1, R30, R5, RZ ;  /* 0x000000051e067210 */ /* 0x000fc60007f3e0ff */
[----:B------:R-:W-:Y:S01]  /*f840*/  IMAD.X R5, R29, 0x1, R3, P0 ;  /* 0x000000011d057824 */ /* 0x000fe200000e0603 */
[----:B------:R-:W-:-:S05]  /*f850*/  IADD3.X R7, R31, R3, RZ, P1, !PT ;  /* 0x000000031f077210 */ /* 0x000fca0000ffe4ff */
[----:B------:R-:W2:Y:S04]  /*f860*/  LD.E.64 R4, [R4.64] ;  /* 0x0000000604047980 */ /* 0x000ea8000c101b00 */
[----:B------:R-:W3:Y:S01]  /*f870*/  LD.E.64 R6, [R6.64] ;  /* 0x0000000606067980 */ /* 0x000ee2000c101b00 */
[C---:B------:R-:W-:Y:S01]  /*f880*/  SHF.L.U32 R26, R15.reuse, 0x10, RZ ;  /* 0x000000100f1a7819 */ /* 0x040fe200000006ff */
[C---:B------:R-:W-:Y:S01]  /*f890*/  IMAD.U32 R27, R14.reuse, 0x10000, RZ ;  /* 0x000100000e1b7824 */ /* 0x040fe200078e00ff */
[----:B------:R-:W-:Y:S02]  /*f8a0*/  LOP3.LUT R25, R15, 0xffff0000, RZ, 0xc0, !PT ;  /* 0xffff00000f197812 */ /* 0x000fe400078ec0ff */
[----:B------:R-:W-:Y:S02]  /*f8b0*/  LOP3.LUT R3, R13, 0xffff0000, RZ, 0xc0, !PT ;  /* 0xffff00000d037812 */ /* 0x000fe400078ec0ff */
[----:B-1----:R-:W-:-:S02]  /*f8c0*/  LOP3.LUT R35, R14, 0xffff0000, RZ, 0xc0, !PT ;  /* 0xffff00000e237812 */ /* 0x002fc400078ec0ff */
[----:B------:R-:W-:Y:S01]  /*f8d0*/  SHF.L.U32 R18, R13, 0x10, RZ ;  /* 0x000000100d127819 */ /* 0x000fe200000006ff */
[C---:B------:R-:W-:Y:S01]  /*f8e0*/  IMAD.U32 R13, R12.reuse, 0x10000, RZ ;  /* 0x000100000c0d7824 */ /* 0x040fe200078e00ff */
[----:B------:R-:W-:Y:S02]  /*f8f0*/  LOP3.LUT R34, R12, 0xffff0000, RZ, 0xc0, !PT ;  /* 0xffff00000c227812 */ /* 0x000fe400078ec0ff */
[----:B--2---:R-:W-:Y:S02]  /*f900*/  LOP3.LUT R15, R5, 0xffff0000, RZ, 0xc0, !PT ;  /* 0xffff0000050f7812 */ /* 0x004fe400078ec0ff */
[----:B------:R-:W-:Y:S02]  /*f910*/  LOP3.LUT R22, R4, 0xffff0000, RZ, 0xc0, !PT ;  /* 0xffff000004167812 */ /* 0x000fe400078ec0ff */
[----:B---3--:R-:W-:Y:S01]  /*f920*/  LOP3.LUT R23, R7, 0xffff0000, RZ, 0xc0, !PT ;  /* 0xffff000007177812 */ /* 0x008fe200078ec0ff */
[----:B------:R-:W-:Y:S01]  /*f930*/  FMUL.FTZ R14, R25, R15 ;  /* 0x0000000f190e7220 */ /* 0x000fe20000410000 */
[----:B------:R-:W-:Y:S01]  /*f940*/  LOP3.LUT R24, R6, 0xffff0000, RZ, 0xc0, !PT ;  /* 0xffff000006187812 */ /* 0x000fe200078ec0ff */
[----:B------:R-:W-:Y:S01]  /*f950*/  FMUL.FTZ R12, R3, R22 ;  /* 0x00000016030c7220 */ /* 0x000fe20000410000 */
[----:B------:R-:W-:Y:S01]  /*f960*/  SHF.L.U32 R4, R4, 0x10, RZ ;  /* 0x0000001004047819 */ /* 0x000fe200000006ff */
[----:B------:R-:W-:Y:S01]  /*f970*/  FMUL.FTZ R25, R25, R23 ;  /* 0x0000001719197220 */ /* 0x000fe20000410000 */
[----:B------:R-:W-:Y:S01]  /*f980*/  SHF.L.U32 R5, R5, 0x10, RZ ;  /* 0x0000001005057819 */ /* 0x000fe200000006ff */
[----:B------:R-:W-:-:S02]  /*f990*/  IMAD.U32 R6, R6, 0x10000, RZ ;  /* 0x0001000006067824 */ /* 0x000fc400078e00ff */
[----:B------:R-:W-:Y:S02]  /*f9a0*/  FMUL.FTZ R3, R3, R24 ;  /* 0x0000001803037220 */ /* 0x000fe40000410000 */
[----:B------:R-:W-:Y:S02]  /*f9b0*/  FFMA.FTZ R25, R26, R15, R25 ;  /* 0x0000000f1a197223 */ /* 0x000fe40000010019 */
[----:B------:R-:W-:Y:S02]  /*f9c0*/  IMAD.U32 R7, R7, 0x10000, RZ ;  /* 0x0001000007077824 */ /* 0x000fe400078e00ff */
[C---:B------:R-:W-:Y:S02]  /*f9d0*/  FMUL.FTZ R15, R34.reuse, R4 ;  /* 0x00000004220f7220 */ /* 0x040fe40000410000 */
[----:B------:R-:W-:Y:S02]  /*f9e0*/  FMUL.FTZ R34, R34, R6 ;  /* 0x0000000622227220 */ /* 0x000fe40000410000 */
[----:B------:R-:W-:-:S02]  /*f9f0*/  FFMA.FTZ R12, R18, R24, -R12 ;  /* 0x00000018120c7223 */ /* 0x000fc4000001080c */
[----:B------:R-:W-:Y:S02]  /*fa00*/  FFMA.FTZ R3, R18, R22, R3 ;  /* 0x0000001612037223 */ /* 0x000fe40000010003 */
[C---:B------:R-:W-:Y:S02]  /*fa10*/  FMUL.FTZ R18, R35.reuse, R5 ;  /* 0x0000000523127220 */ /* 0x040fe40000410000 */
[----:B------:R-:W-:Y:S01]  /*fa20*/  FMUL.FTZ R35, R35, R7 ;  /* 0x0000000723237220 */ /* 0x000fe20000410000 */
[----:B------:R-:W-:Y:S01]  /*fa30*/  F2FP.BF16.PACK_AB R12, R3, R12 ;  /* 0x0000000c030c723e */ /* 0x000fe200000010ff */
[C---:B------:R-:W-:Y:S02]  /*fa40*/  FFMA.FTZ R15, R13.reuse, R6, -R15 ;  /* 0x000000060d0f7223 */ /* 0x040fe4000001080f */
[----:B------:R-:W-:Y:S01]  /*fa50*/  FFMA.FTZ R34, R13, R4, R34 ;  /* 0x000000040d227223 */ /* 0x000fe20000010022 */
[----:B------:R-:W-:Y:S01]  /*fa60*/  MOV R13, R12 ;  /* 0x0000000c000d7202 */ /* 0x000fe20000000f00 */
[----:B------:R-:W-:-:S02]  /*fa70*/  FFMA.FTZ R14, R26, R23, -R14 ;  /* 0x000000171a0e7223 */ /* 0x000fc4000001080e */
[C---:B------:R-:W-:Y:S01]  /*fa80*/  FFMA.FTZ R18, R27.reuse, R7, -R18 ;  /* 0x000000071b127223 */ /* 0x040fe20000010812 */
[----:B------:R-:W-:Y:S01]  /*fa90*/  F2FP.BF16.PACK_AB R15, R34, R15 ;  /* 0x0000000f220f723e */ /* 0x000fe200000010ff */
[----:B------:R-:W-:Y:S01]  /*faa0*/  FFMA.FTZ R35, R27, R5, R35 ;  /* 0x000000051b237223 */ /* 0x000fe20000010023 */
[----:B------:R-:W-:-:S03]  /*fab0*/  F2FP.BF16.PACK_AB R14, R25, R14 ;  /* 0x0000000e190e723e */ /* 0x000fc600000010ff */
[----:B------:R-:W-:Y:S01]  /*fac0*/  IMAD.MOV.U32 R12, RZ, RZ, R15 ;  /* 0x000000ffff0c7224 */ /* 0x000fe200078e000f */
[----:B------:R-:W-:Y:S02]  /*fad0*/  F2FP.BF16.PACK_AB R18, R35, R18 ;  /* 0x000000122312723e */ /* 0x000fe400000010ff */
[----:B------:R-:W-:Y:S02]  /*fae0*/  MOV R15, R14 ;  /* 0x0000000e000f7202 */ /* 0x000fe40000000f00 */
[----:B------:R-:W-:Y:S02]  /*faf0*/  MOV R14, R18 ;  /* 0x00000012000e7202 */ /* 0x000fe40000000f00 */
.L_x_2666:
[----:B------:R-:W-:Y:S05]  /*fb00*/  BSYNC B0 ;  /* 0x0000000000007941 */ /* 0x000fea0003800000 */
.L_x_2665:
[----:B-----5:R2:W-:Y:S02]  /*fb10*/  STS.128 [R246+0x1000], R12 ;  /* 0x0010000cf6007388 */ /* 0x0205e40000000c00 */
.L_x_2664:
[----:B------:R-:W-:Y:S05]  /*fb20*/  BSYNC B1 ;  /* 0x0000000000017941 */ /* 0x000fea0003800000 */
.L_x_2663:
[----:B-1----:R-:W-:-:S04]  /*fb30*/  IADD3 R34, R176, 0x30, RZ ;  /* 0x00000030b0227810 */ /* 0x002fc80007ffe0ff */
[----:B------:R-:W-:-:S04]  /*fb40*/  ISETP.GE.AND P0, PT, R34, R8, PT ;  /* 0x000000082200720c */ /* 0x000fc80003f06270 */
[----:B------:R-:W-:-:S13]  /*fb50*/  ISETP.LT.OR P0, PT, R46, -0x187, P0 ;  /* 0xfffffe792e00780c */ /* 0x000fda0000701670 */
[----:B------:R-:W-:Y:S05]  /*fb60*/  @P0 BRA `(.L_x_2667) ;  /* 0x00001db000000947 */ /* 0x000fea0003800000 */
[----:B--2---:R1:W5:Y:S01]  /*fb70*/  LD.E.128 R12, [R32.64] ;  /* 0x00000006200c7980 */ /* 0x004362000c101d00 */
[----:B------:R-:W-:Y:S01]  /*fb80*/  ISETP.GE.AND P0, PT, R16, R0, PT ;  /* 0x000000001000720c */ /* 0x000fe20003f06270 */
[----:B------:R-:W-:-:S12]  /*fb90*/  BSSY B0, `(.L_x_2668) ;  /* 0x0000034000007945 */ /* 0x000fd80003800000 */
[----:B------:R-:W-:Y:S05]  /*fba0*/  @P0 BRA `(.L_x_2669) ;  /* 0x0000032000000947 */ /* 0x000fea0003800000 */
[----:B------:R-:W-:-:S05]  /*fbb0*/  IMAD R2, R2, 0x30, RZ ;  /* 0x0000003002027824 */ /* 0x000fca00078e02ff */
        /* <DEDUP_REMOVED lines=8> */
[----:B------:R2:W3:Y:S04]  /*fc40*/  LD.E.64 R2, [R6.64] ;  /* 0x0000000606027980 */ /* 0x0004e8000c101b00 */
[----:B------:R-:W4:Y:S01]  /*fc50*/  LD.E.64 R4, [R4.64] ;  /* 0x0000000604047980 */ /* 0x000f22000c101b00 */
[C---:B------:R-:W-:Y:S01]  /*fc60*/  LOP3.LUT R0, R13.reuse, 0xffff0000, RZ, 0xc0, !PT ;  /* 0xffff00000d007812 */ /* 0x040fe200078ec0ff */
[----:B------:R-:W-:Y:S01]  /*fc70*/  IMAD.U32 R16, R14, 0x10000, RZ ;  /* 0x000100000e107824 */ /* 0x000fe200078e00ff */
[----:B------:R-:W-:Y:S02]  /*fc80*/  SHF.L.U32 R17, R13, 0x10, RZ ;  /* 0x000000100d117819 */ /* 0x000fe400000006ff */
[C---:B------:R-:W-:Y:S02]  /*fc90*/  LOP3.LUT R13, R15.reuse, 0xffff0000, RZ, 0xc0, !PT ;  /* 0xffff00000f0d7812 */ /* 0x040fe400078ec0ff */
[----:B------:R-:W-:-:S02]  /*fca0*/  SHF.L.U32 R20, R15, 0x10, RZ ;  /* 0x000000100f147819 */ /* 0x000fc400000006ff */
[----:B------:R-:W-:Y:S02]  /*fcb0*/  LOP3.LUT R14, R14, 0xffff0000, RZ, 0xc0, !PT ;  /* 0xffff00000e0e7812 */ /* 0x000fe400078ec0ff */
[C---:B--2---:R-:W-:Y:S01]  /*fcc0*/  LOP3.LUT R6, R12.reuse, 0xffff0000, RZ, 0xc0, !PT ;  /* 0xffff00000c067812 */ /* 0x044fe200078ec0ff */
[----:B------:R-:W-:Y:S01]  /*fcd0*/  IMAD.U32 R7, R12, 0x10000, RZ ;  /* 0x000100000c077824 */ /* 0x000fe200078e00ff */
[C---:B---3--:R-:W-:Y:S02]  /*fce0*/  SHF.L.U32 R8, R2.reuse, 0x10, RZ ;  /* 0x0000001002087819 */ /* 0x048fe400000006ff */
[----:B------:R-:W-:Y:S01]  /*fcf0*/  LOP3.LUT R2, R2, 0xffff0000, RZ, 0xc0, !PT ;  /* 0xffff000002027812 */ /* 0x000fe200078ec0ff */
[C---:B----4-:R-:W-:Y:S01]  /*fd00*/  IMAD.U32 R12, R4.reuse, 0x10000, RZ ;  /* 0x00010000040c7824 */ /* 0x050fe200078e00ff */
[----:B------:R-:W-:Y:S01]  /*fd10*/  LOP3.LUT R18, R4, 0xffff0000, RZ, 0xc0, !PT ;  /* 0xffff000004127812 */ /* 0x000fe200078ec0ff */
[C---:B------:R-:W-:Y:S02]  /*fd20*/  FMUL.FTZ R4, R6.reuse, R8 ;  /* 0x0000000806047220 */ /* 0x040fe40000410000 */
[----:B------:R-:W-:-:S02]  /*fd30*/  FMUL.FTZ R6, R6, R12 ;  /* 0x0000000c06067220 */ /* 0x000fc40000410000 */
[C---:B------:R-:W-:Y:S02]  /*fd40*/  FMUL.FTZ R15, R0.reuse, R2 ;  /* 0x00000002000f7220 */ /* 0x040fe40000410000 */
[C---:B------:R-:W-:Y:S02]  /*fd50*/  FFMA.FTZ R4, R7.reuse, R12, -R4 ;  /* 0x0000000c07047223 */ /* 0x040fe40000010804 */
[----:B------:R-:W-:Y:S01]  /*fd60*/  FFMA.FTZ R6, R7, R8, R6 ;  /* 0x0000000807067223 */ /* 0x000fe20000010006 */
[----:B------:R-:W-:Y:S01]  /*fd70*/  LOP3.LUT R7, R3, 0xffff0000, RZ, 0xc0, !PT ;  /* 0xffff000003077812 */ /* 0x000fe200078ec0ff */
[----:B------:R-:W-:Y:S01]  /*fd80*/  FMUL.FTZ R0, R0, R18 ;  /* 0x0000001200007220 */ /* 0x000fe20000410000 */
[----:B------:R-:W-:Y:S01]  /*fd90*/  LOP3.LUT R8, R5, 0xffff0000, RZ, 0xc0, !PT ;  /* 0xffff000005087812 */ /* 0x000fe200078ec0ff */
[----:B------:R-:W-:Y:S01]  /*fda0*/  IMAD.U32 R3, R3, 0x10000, RZ ;  /* 0x0001000003037824 */ /* 0x000fe200078e00ff */
[----:B------:R-:W-:Y:S01]  /*fdb0*/  SHF.L.U32 R5, R5, 0x10, RZ ;  /* 0x0000001005057819 */ /* 0x000fe200000006ff */
[----:B------:R-:W-:Y:S01]  /*fdc0*/  FFMA.FTZ R2, R17, R2, R0 ;  /* 0x0000000211027223 */ /* 0x000fe20000010000 */
[----:B------:R-:W-:Y:S01]  /*fdd0*/  F2FP.BF16.PACK_AB R4, R6, R4 ;  /* 0x000000040604723e */ /* 0x000fe200000010ff */
[----:B------:R-:W-:-:S02]  /*fde0*/  FMUL.FTZ R0, R13, R7 ;  /* 0x000000070d007220 */ /* 0x000fc40000410000 */
[----:B------:R-:W-:Y:S02]  /*fdf0*/  FMUL.FTZ R13, R13, R8 ;  /* 0x000000080d0d7220 */ /* 0x000fe40000410000 */
[C---:B------:R-:W-:Y:S02]  /*fe00*/  FMUL.FTZ R12, R14.reuse, R3 ;  /* 0x000000030e0c7220 */ /* 0x040fe40000410000 */
[----:B------:R-:W-:Y:S02]  /*fe10*/  FMUL.FTZ R14, R14, R5 ;  /* 0x000000050e0e7220 */ /* 0x000fe40000410000 */
[----:B------:R-:W-:Y:S02]  /*fe20*/  FFMA.FTZ R15, R17, R18, -R15 ;  /* 0x00000012110f7223 */ /* 0x000fe4000001080f */
[C---:B------:R-:W-:Y:S02]  /*fe30*/  FFMA.FTZ R0, R20.reuse, R8, -R0 ;  /* 0x0000000814007223 */ /* 0x040fe40000010800 */
[----:B------:R-:W-:Y:S01]  /*fe40*/  FFMA.FTZ R13, R20, R7, R13 ;  /* 0x00000007140d7223 */ /* 0x000fe2000001000d */
[----:B------:R-:W-:Y:S01]  /*fe50*/  F2FP.BF16.PACK_AB R2, R2, R15 ;  /* 0x0000000f0202723e */ /* 0x000fe200000010ff */
[----:B------:R-:W-:-:S02]  /*fe60*/  FFMA.FTZ R12, R16, R5, -R12 ;  /* 0x00000005100c7223 */ /* 0x000fc4000001080c */
[----:B------:R-:W-:Y:S01]  /*fe70*/  FFMA.FTZ R14, R16, R3, R14 ;  /* 0x00000003100e7223 */ /* 0x000fe2000001000e */
[----:B------:R-:W-:Y:S02]  /*fe80*/  F2FP.BF16.PACK_AB R0, R13, R0 ;  /* 0x000000000d00723e */ /* 0x000fe400000010ff */
[----:B------:R-:W-:Y:S02]  /*fe90*/  MOV R13, R2 ;  /* 0x00000002000d7202 */ /* 0x000fe40000000f00 */
[----:B------:R-:W-:Y:S01]  /*fea0*/  F2FP.BF16.PACK_AB R14, R14, R12 ;  /* 0x0000000c0e0e723e */ /* 0x000fe200000010ff */
[----:B------:R-:W-:Y:S01]  /*feb0*/  IMAD.MOV.U32 R12, RZ, RZ, R4 ;  /* 0x000000ffff0c7224 */ /* 0x000fe200078e0004 */
[----:B------:R-:W-:Y:S02]  /*fec0*/  MOV R15, R0 ;  /* 0x00000000000f7202 */ /* 0x000fe40000000f00 */
.L_x_2669:
[----:B------:R-:W-:Y:S05]  /*fed0*/  BSYNC B0 ;  /* 0x0000000000007941 */ /* 0x000fea0003800000 */
.L_x_2668:
[----:B-----5:R2:W-:Y:S01]  /*fee0*/  STS.128 [R246+0x1800], R12 ;  /* 0x0018000cf6007388 */ /* 0x0205e20000000c00 */
[----:B------:R-:W-:Y:S05]  /*fef0*/  BRA `(.L_x_2667) ;  /* 0x00001a2000007947 */ /* 0x000fea0003800000 */
.L_x_2654:
[----:B-1----:R-:W-:Y:S01]  /*ff00*/  ISETP.GE.AND P0, PT, R176, R8, PT ;  /* 0x00000008b000720c */ /* 0x002fe20003f06270 */
[----:B------:R-:W-:Y:S03]  /*ff10*/  BSSY B1, `(.L_x_2670) ;  /* 0x000005c000017945 */ /* 0x000fe60003800000 */
[----:B------:R-:W-:-:S13]  /*ff20*/  ISETP.LT.OR P0, PT, R46, -0x7, P0 ;  /* 0xfffffff92e00780c */ /* 0x000fda0000701670 */
        /* <DEDUP_REMOVED lines=11> */
[----:B------:R-:W-:-:S03]  /*ffe0*/  IMAD.WIDE R6, R5, 0x2, R12 ;  /* 0x0000000205067825 */ /* 0x000fc600078e020c */
[----:B-1----:R-:W-:Y:S02]  /*fff0*/  LEA.HI.X.SX32 R12, R4, R18, 0x1, P0 ;  /* 0x00000012040c7211 */ /* 0x002fe400000f0eff */
[C---:B-----5:R-:W-:Y:S01]  /*10000*/  LEA R14, P0, R9.reuse, R28, 0x1 ;  /* 0x0000001c090e7211 */ /* 0x060fe200078008ff */
        /* <DEDUP_REMOVED lines=10> */
[C---:B------:R-:W-:Y:S01]  /*100b0*/  LOP3.LUT R9, R25.reuse, 0xffff0000, RZ, 0xc0, !PT ;  /* 0xffff000019097812 */ /* 0x040fe200078ec0ff */
[----:B------:R-:W-:Y:S01]  /*100c0*/  IMAD.U32 R36, R24, 0x10000, RZ ;  /* 0x0001000018247824 */ /* 0x000fe200078e00ff */
[----:B------:R-:W-:Y:S01]  /*100d0*/  SHF.L.U32 R43, R25, 0x10, RZ ;  /* 0x00000010192b7819 */ /* 0x000fe200000006ff */
[----:B------:R-:W-:Y:S01]  /*100e0*/  IMAD.U32 R42, R26, 0x10000, RZ ;  /* 0x000100001a2a7824 */ /* 0x000fe200078e00ff */
[C---:B------:R-:W-:Y:S02]  /*100f0*/  LOP3.LUT R25, R27.reuse, 0xffff0000, RZ, 0xc0, !PT ;  /* 0xffff00001b197812 */ /* 0x040fe400078ec0ff */
[----:B------:R-:W-:Y:S02]  /*10100*/  SHF.L.U32 R58, R27, 0x10, RZ ;  /* 0x000000101b3a7819 */ /* 0x000fe400000006ff */
[----:B------:R-:W-:Y:S02]  /*10110*/  LOP3.LUT R24, R24, 0xffff0000, RZ, 0xc0, !PT ;  /* 0xffff000018187812 */ /* 0x000fe400078ec0ff */
[----:B------:R-:W-:Y:S01]  /*10120*/  LOP3.LUT R26, R26, 0xffff0000, RZ, 0xc0, !PT ;  /* 0xffff00001a1a7812 */ /* 0x000fe200078ec0ff */
[C---:B--2---:R-:W-:Y:S01]  /*10130*/  IMAD.U32 R53, R4.reuse, 0x10000, RZ ;  /* 0x0001000004357824 */ /* 0x044fe200078e00ff */
[----:B------:R-:W-:Y:S01]  /*10140*/  LOP3.LUT R27, R4, 0xffff0000, RZ, 0xc0, !PT ;  /* 0xffff0000041b7812 */ /* 0x000fe200078ec0ff */
[----:B------:R-:W-:Y:S01]  /*10150*/  IMAD.U32 R59, R6, 0x10000, RZ ;  /* 0x00010000063b7824 */ /* 0x000fe200078e00ff */
[----:B------:R-:W-:-:S02]  /*10160*/  SHF.L.U32 R4, R5, 0x10, RZ ;  /* 0x0000001005047819 */ /* 0x000fc400000006ff */
[----:B------:R-:W-:Y:S02]  /*10170*/  LOP3.LUT R60, R5, 0xffff0000, RZ, 0xc0, !PT ;  /* 0xffff0000053c7812 */ /* 0x000fe400078ec0ff */
[C---:B------:R-:W-:Y:S02]  /*10180*/  SHF.L.U32 R5, R7.reuse, 0x10, RZ ;  /* 0x0000001007057819 */ /* 0x040fe400000006ff */
[----:B------:R-:W-:Y:S01]  /*10190*/  LOP3.LUT R64, R7, 0xffff0000, RZ, 0xc0, !PT ;  /* 0xffff000007407812 */ /* 0x000fe200078ec0ff */
[----:B---3--:R-:W-:Y:S01]  /*101a0*/  IMAD.U32 R63, R12, 0x10000, RZ ;  /* 0x000100000c3f7824 */ /* 0x008fe200078e00ff */
[C---:B------:R-:W-:Y:S01]  /*101b0*/  SHF.L.U32 R7, R13.reuse, 0x10, RZ ;  /* 0x000000100d077819 */ /* 0x040fe200000006ff */
[----:B------:R-:W-:Y:S01]  /*101c0*/  IMAD.U32 R65, R14, 0x10000, RZ ;  /* 0x000100000e417824 */ /* 0x000fe200078e00ff */
        /* <DEDUP_REMOVED lines=9> */
[----:B------:R-:W-:Y:S01]  /*10260*/  @!P1 FADD.FTZ R13, -R13, -RZ ;  /* 0x800000ff0d0d9221 */ /* 0x000fe20000010100 */
[----:B------:R-:W-:Y:S01]  /*10270*/  LOP3.LUT R6, R6, 0xffff0000, RZ, 0xc0, !PT ;  /* 0xffff000006067812 */ /* 0x000fe200078ec0ff */
[----:B------:R-:W-:-:S02]  /*10280*/  @!P1 FADD.FTZ R15, -R15, -RZ ;  /* 0x800000ff0f0f9221 */ /* 0x000fc40000010100 */
[----:B------:R-:W-:Y:S02]  /*10290*/  @!P1 FADD.FTZ R14, -R14, -RZ ;  /* 0x800000ff0e0e9221 */ /* 0x000fe40000010100 */
[----:B------:R-:W-:Y:S02]  /*102a0*/  @!P1 FADD.FTZ R66, -R66, -RZ ;  /* 0x800000ff42429221 */ /* 0x000fe40000010100 */
[----:B------:R-:W-:Y:S01]  /*102b0*/  FMUL.FTZ R27, R27, R12 ;  /* 0x0000000c1b1b7220 */ /* 0x000fe20000410000 */
[----:B----4-:R-:W-:Y:S01]  /*102c0*/  LOP3.LUT R12, R20, 0xffff0000, RZ, 0xc0, !PT ;  /* 0xffff0000140c7812 */ /* 0x010fe200078ec0ff */
[----:B------:R-:W-:Y:S02]  /*102d0*/  FMUL.FTZ R5, R5, R13 ;  /* 0x0000000d05057220 */ /* 0x000fe40000410000 */
[----:B------:R-:W-:Y:S01]  /*102e0*/  FMUL.FTZ R4, R4, R7 ;  /* 0x0000000704047220 */ /* 0x000fe20000410000 */
[C---:B------:R-:W-:Y:S01]  /*102f0*/  SHF.L.U32 R7, R21.reuse, 0x10, RZ ;  /* 0x0000001015077819 */ /* 0x040fe200000006ff */
[----:B------:R-:W-:Y:S01]  /*10300*/  FMUL.FTZ R64, R64, R15 ;  /* 0x0000000f40407220 */ /* 0x000fe20000410000 */
[----:B------:R-:W-:Y:S01]  /*10310*/  LOP3.LUT R15, R22, 0xffff0000, RZ, 0xc0, !PT ;  /* 0xffff0000160f7812 */ /* 0x000fe200078ec0ff */
[----:B------:R-:W-:Y:S01]  /*10320*/  IMAD.U32 R13, R20, 0x10000, RZ ;  /* 0x00010000140d7824 */ /* 0x000fe200078e00ff */
[----:B------:R-:W-:Y:S01]  /*10330*/  LOP3.LUT R21, R21, 0xffff0000, RZ, 0xc0, !PT ;  /* 0xffff000015157812 */ /* 0x000fe200078ec0ff */
[----:B------:R-:W-:Y:S01]  /*10340*/  FMUL.FTZ R6, R6, R14 ;  /* 0x0000000e06067220 */ /* 0x000fe20000410000 */
[C---:B------:R-:W-:Y:S01]  /*10350*/  SHF.L.U32 R14, R23.reuse, 0x10, RZ ;  /* 0x00000010170e7819 */ /* 0x040fe200000006ff */
        /* <DEDUP_REMOVED lines=8> */
[----:B------:R-:W-:Y:S01]  /*103e0*/  FFMA.FTZ R6, R26, R15, R6 ;  /* 0x0000000f1a067223 */ /* 0x000fe20000010006 */
[----:B------:R-:W-:Y:S01]  /*103f0*/  F2FP.BF16.PACK_AB R12, R12, R13 ;  /* 0x0000000d0c0c723e */ /* 0x000fe200000010ff */
[----:B------:R-:W-:-:S02]  /*10400*/  FFMA.FTZ R4, R43, R7, R4 ;  /* 0x000000072b047223 */ /* 0x000fc40000010004 */
[----:B------:R-:W-:Y:S01]  /*10410*/  FFMA.FTZ R9, R9, R21, R60 ;  /* 0x0000001509097223 */ /* 0x000fe2000001003c */
[----:B------:R-:W-:Y:S01]  /*10420*/  F2FP.BF16.PACK_AB R6, R6, R20 ;  /* 0x000000140606723e */ /* 0x000fe200000010ff */
[----:B------:R-:W-:Y:S02]  /*10430*/  FFMA.FTZ R5, R58, R14, R5 ;  /* 0x0000000e3a057223 */ /* 0x000fe40000010005 */
[----:B------:R-:W-:Y:S01]  /*10440*/  FFMA.FTZ R22, R25, R22, R64 ;  /* 0x0000001619167223 */ /* 0x000fe20000010040 */
[----:B------:R-:W-:Y:S01]  /*10450*/  F2FP.BF16.PACK_AB R4, R9, R4 ;  /* 0x000000040904723e */ /* 0x000fe200000010ff */
[----:B------:R-:W-:Y:S02]  /*10460*/  IMAD.MOV.U32 R24, RZ, RZ, R12 ;  /* 0x000000ffff187224 */ /* 0x000fe400078e000c */
[----:B------:R-:W-:Y:S01]  /*10470*/  IMAD.MOV.U32 R26, RZ, RZ, R6 ;  /* 0x000000ffff1a7224 */ /* 0x000fe200078e0006 */
[----:B------:R-:W-:Y:S02]  /*10480*/  F2FP.BF16.PACK_AB R5, R22, R5 ;  /* 0x000000051605723e */ /* 0x000fe400000010ff */
[----:B------:R-:W-:-:S02]  /*10490*/  MOV R25, R4 ;  /* 0x0000000400197202 */ /* 0x000fc40000000f00 */
[----:B------:R-:W-:Y:S02]  /*104a0*/  MOV R27, R5 ;  /* 0x00000005001b7202 */ /* 0x000fe40000000f00 */
.L_x_2673:
[----:B------:R-:W-:Y:S05]  /*104b0*/  BSYNC B0 ;  /* 0x0000000000007941 */ /* 0x000fea0003800000 */
.L_x_2672:
[----:B-----5:R2:W-:Y:S02]  /*104c0*/  STS.128 [R246], R24 ;  /* 0x00000018f6007388 */ /* 0x0205e40000000c00 */
.L_x_2671:
[----:B------:R-:W-:Y:S05]  /*104d0*/  BSYNC B1 ;  /* 0x0000000000017941 */ /* 0x000fea0003800000 */
.L_x_2670:
[----:B------:R-:W-:Y:S01]  /*104e0*/  IADD3 R9, R176, 0x10, RZ ;  /* 0x00000010b0097810 */ /* 0x000fe20007ffe0ff */
[----:B------:R-:W-:Y:S03]  /*104f0*/  BSSY B1, `(.L_x_2674) ;  /* 0x000005f000017945 */ /* 0x000fe60003800000 */
[----:B------:R-:W-:-:S04]  /*10500*/  ISETP.GE.AND P0, PT, R9, R8, PT ;  /* 0x000000080900720c */ /* 0x000fc80003f06270 */
[----:B------:R-:W-:-:S13]  /*10510*/  ISETP.LT.OR P0, PT, R46, -0x87, P0 ;  /* 0xffffff792e00780c */ /* 0x000fda0000701670 */
[----:B------:R-:W-:Y:S05]  /*10520*/  @P0 BRA `(.L_x_2675) ;  /* 0x000005b000000947 */ /* 0x000fea0003800000 */
[----:B--2---:R2:W5:Y:S01]  /*10530*/  LD.E.128 R24, [R40.64] ;  /* 0x0000000628187980 */ /* 0x004562000c101d00 */
[----:B------:R-:W-:Y:S01]  /*10540*/  ISETP.GE.AND P0, PT, R16, R0, PT ;  /* 0x000000001000720c */ /* 0x000fe20003f06270 */
[----:B------:R-:W-:-:S12]  /*10550*/  BSSY B0, `(.L_x_2676) ;  /* 0x0000057000007945 */ /* 0x000fd80003800000 */
[----:B------:R-:W-:Y:S05]  /*10560*/  @P0 BRA `(.L_x_2677) ;  /* 0x0000055000000947 */ /* 0x000fea0003800000 */
[-C--:B------:R-:W-:Y:S01]  /*10570*/  ISETP.GE.AND P0, PT, R16, R2.reuse, PT ;  /* 0x000000021000720c */ /* 0x080fe20003f06270 */
[----:B------:R-:W-:Y:S01]  /*10580*/  IMAD.MOV.U32 R5, RZ, RZ, RZ ;  /* 0x000000ffff057224 */ /* 0x000fe200078e00ff */
[C---:B------:R-:W-:Y:S02]  /*10590*/  IADD3 R20, P1, R19.reuse, R3, RZ ;  /* 0x0000000313147210 */ /* 0x040fe40007f3e0ff */
[----:B------:R-:W-:Y:S02]  /*105a0*/  MOV R4, R2 ;  /* 0x0000000200047202 */ /* 0x000fe40000000f00 */
[----:B------:R-:W-:-:S07]  /*105b0*/  LEA.HI.X.SX32 R19, R19, R18, 0x1, P1 ;  /* 0x0000001213137211 */ /* 0x000fce00008f0eff */
[--C-:B------:R-:W-:Y:S02]  /*105c0*/  @P0 IMAD.MOV R5, RZ, RZ, -R2.reuse ;  /* 0x000000ffff050224 */ /* 0x100fe400078e0a02 */
[----:B------:R-:W-:Y:S02]  /*105d0*/  IMAD.MOV.U32 R21, RZ, RZ, RZ ;  /* 0x000000ffff157224 */ /* 0x000fe400078e00ff */
[----:B------:R-:W-:Y:S01]  /*105e0*/  @P0 IMAD.MOV R4, RZ, RZ, -R2 ;  /* 0x000000ffff040224 */ /* 0x000fe200078e0a02 */
[----:B------:R-:W-:-:S04]  /*105f0*/  IADD3 R6, P1, R5, R20, RZ ;  /* 0x0000001405067210 */ /* 0x000fc80007f3e0ff */
[----:B------:R-:W-:Y:S02]  /*10600*/  LEA.HI.X.SX32 R5, R5, R19, 0x1, P1 ;  /* 0x0000001305057211 */ /* 0x000fe400008f0eff */
[----:B-1---5:R-:W-:Y:S02]  /*10610*/  LEA R12, P1, R6, R28, 0x1 ;  /* 0x0000001c060c7211 */ /* 0x022fe400078208ff */
[----:B------:R-:W-:Y:S02]  /*10620*/  @P0 IADD3 R21, -R2, RZ, RZ ;  /* 0x000000ff02150210 */ /* 0x000fe40007ffe1ff */
[----:B------:R-:W-:Y:S01]  /*10630*/  LEA.HI.X R13, R6, R29, R5, 0x1, P1 ;  /* 0x0000001d060d7211 */ /* 0x000fe200008f0c05 */
[----:B------:R-:W-:Y:S01]  /*10640*/  IMAD.WIDE R4, R4, 0x2, R40 ;  /* 0x0000000204047825 */ /* 0x000fe200078e0228 */
[----:B------:R-:W-:-:S04]  /*10650*/  IADD3 R20, P1, R21, R20, RZ ;  /* 0x0000001415147210 */ /* 0x000fc80007f3e0ff */
[----:B------:R-:W3:Y:S01]  /*10660*/  LD.E.128 R12, [R12.64] ;  /* 0x000000060c0c7980 */ /* 0x000ee2000c101d00 */
[----:B------:R-:W-:Y:S02]  /*10670*/  LEA.HI.X.SX32 R19, R21, R19, 0x1, P1 ;  /* 0x0000001315137211 */ /* 0x000fe400008f0eff */
[C---:B------:R-:W-:Y:S01]  /*10680*/  LEA R22, P1, R20.reuse, R30, 0x1 ;  /* 0x0000001e14167211 */ /* 0x040fe200078208ff */
[----:B------:R-:W4:Y:S03]  /*10690*/  LD.E.128 R4, [R4.64] ;  /* 0x0000000604047980 */ /* 0x000f26000c101d00 */
[----:B------:R-:W-:-:S06]  /*106a0*/  LEA.HI.X R23, R20, R31, R19, 0x1, P1 ;  /* 0x0000001f14177211 */ /* 0x000fcc00008f0c13 */
[----:B--2---:R-:W2:Y:S01]  /*106b0*/  LD.E.128 R20, [R22.64] ;  /* 0x0000000616147980 */ /* 0x004ea2000c101d00 */
[C---:B------:R-:W-:Y:S01]  /*106c0*/  LOP3.LUT R19, R25.reuse, 0xffff0000, RZ, 0xc0, !PT ;  /* 0xffff000019137812 */ /* 0x040fe200078ec0ff */
[----:B------:R-:W-:Y:S01]  /*106d0*/  IMAD.U32 R41, R25, 0x10000, RZ ;  /* 0x0001000019297824 */ /* 0x000fe200078e00ff */
[C---:B------:R-:W-:Y:S01]  /*106e0*/  LOP3.LUT R25, R27.reuse, 0xffff0000, RZ, 0xc0, !PT ;  /* 0xffff00001b197812 */ /* 0x040fe200078ec0ff */
[----:B------:R-:W-:Y:S01]  /*106f0*/  IMAD.U32 R43, R27, 0x10000, RZ ;  /* 0x000100001b2b7824 */ /* 0x000fe200078e00ff */
[----:B------:R-:W-:Y:S01]  /*10700*/  SHF.L.U32 R40, R26, 0x10, RZ ;  /* 0x000000101a287819 */ /* 0x000fe200000006ff */
[C---:B------:R-:W-:Y:S01]  /*10710*/  IMAD.U32 R36, R24.reuse, 0x10000, RZ ;  /* 0x0001000018247824 */ /* 0x040fe200078e00ff */
[----:B------:R-:W-:Y:S02]  /*10720*/  LOP3.LUT R24, R24, 0xffff0000, RZ, 0xc0, !PT ;  /* 0xffff000018187812 */ /* 0x000fe400078ec0ff */
[----:B------:R-:W-:Y:S01]  /*10730*/  LOP3.LUT R26, R26, 0xffff0000, RZ, 0xc0, !PT ;  /* 0xffff00001a1a7812 */ /* 0x000fe200078ec0ff */
[C---:B---3--:R-:W-:Y:S01]  /*10740*/  IMAD.U32 R42, R12.reuse, 0x10000, RZ ;  /* 0x000100000c2a7824 */ /* 0x048fe200078e00ff */
[----:B------:R-:W-:Y:S01]  /*10750*/  LOP3.LUT R27, R12, 0xffff0000, RZ, 0xc0, !PT ;  /* 0xffff00000c1b7812 */ /* 0x000fe200078ec0ff */
[----:B------:R-:W-:Y:S01]  /*10760*/  IMAD.U32 R53, R14, 0x10000, RZ ;  /* 0x000100000e357824 */ /* 0x000fe200078e00ff */
[C---:B------:R-:W-:Y:S01]  /*10770*/  SHF.L.U32 R12, R13.reuse, 0x10, RZ ;  /* 0x000000100d0c7819 */ /* 0x040fe200000006ff */
[----:B----4-:R-:W-:Y:S01]  /*10780*/  IMAD.U32 R60, R4, 0x10000, RZ ;  /* 0x00010000043c7824 */ /* 0x010fe200078e00ff */
[----:B------:R-:W-:Y:S01]  /*10790*/  LOP3.LUT R58, R13, 0xffff0000, RZ, 0xc0, !PT ;  /* 0xffff00000d3a7812 */ /* 0x000fe200078ec0ff */
[----:B------:R-:W-:Y:S01]  /*107a0*/  IMAD.U32 R63, R6, 0x10000, RZ ;  /* 0x00010000063f7824 */ /* 0x000fe200078e00ff */
[----:B------:R-:W-:Y:S01]  /*107b0*/  LOP3.LUT R14, R14, 0xffff0000, RZ, 0xc0, !PT ;  /* 0xffff00000e0e7812 */ /* 0x000fe200078ec0ff */
[----:B------:R-:W-:Y:S01]  /*107c0*/  @!P0 FADD.FTZ R27, -R27, -RZ ;  /* 0x800000ff1b1b8221 */ /* 0x000fe20000010100 */
        /* <DEDUP_REMOVED lines=15> */
[----:B------:R-:W-:Y:S01]  /*108c0*/  FMUL.FTZ R59, R59, R27 ;  /* 0x0000001b3b3b7220 */ /* 0x000fe20000410000 */
[C---:B--2---:R-:W-:Y:S01]  /*108d0*/  LOP3.LUT R27, R21.reuse, 0xffff0000, RZ, 0xc0, !PT ;  /* 0xffff0000151b7812 */ /* 0x044fe200078ec0ff */
[----:B------:R-:W-:Y:S01]  /*108e0*/  FMUL.FTZ R4, R4, R12 ;  /* 0x0000000c04047220 */ /* 0x000fe20000410000 */
[----:B------:R-:W-:Y:S01]  /*108f0*/  SHF.L.U32 R12, R21, 0x10, RZ ;  /* 0x00000010150c7819 */ /* 0x000fe200000006ff */
[----:B------:R-:W-:-:S02]  /*10900*/  FMUL.FTZ R6, R6, R14 ;  /* 0x0000000e06067220 */ /* 0x000fc40000410000 */
[----:B------:R-:W-:Y:S01]  /*10910*/  FMUL.FTZ R5, R5, R13 ;  /* 0x0000000d05057220 */ /* 0x000fe20000410000 */
[C---:B------:R-:W-:Y:S01]  /*10920*/  LOP3.LUT R13, R20.reuse, 0xffff0000, RZ, 0xc0, !PT ;  /* 0xffff0000140d7812 */ /* 0x040fe200078ec0ff */
[----:B------:R-:W-:Y:S01]  /*10930*/  IMAD.U32 R14, R20, 0x10000, RZ ;  /* 0x00010000140e7824 */ /* 0x000fe200078e00ff */
[C---:B------:R-:W-:Y:S01]  /*10940*/  LOP3.LUT R20, R22.reuse, 0xffff0000, RZ, 0xc0, !PT ;  /* 0xffff000016147812 */ /* 0x040fe200078ec0ff */
[----:B------:R-:W-:Y:S01]  /*10950*/  FMUL.FTZ R7, R7, R15 ;  /* 0x0000000f07077220 */ /* 0x000fe20000410000 */
[C---:B------:R-:W-:Y:S01]  /*10960*/  SHF.L.U32 R15, R23.reuse, 0x10, RZ ;  /* 0x00000010170f7819 */ /* 0x040fe200000006ff */
[----:B------:R-:W-:Y:S01]  /*10970*/  IMAD.U32 R21, R22, 0x10000, RZ ;  /* 0x0001000016157824 */ /* 0x000fe200078e00ff */
[----:B------:R-:W-:Y:S01]  /*10980*/  LOP3.LUT R22, R23, 0xffff0000, RZ, 0xc0, !PT ;  /* 0xffff000017167812 */ /* 0x000fe200078ec0ff */
[----:B------:R-:W-:Y:S02]  /*10990*/  FMUL.FTZ R60, R60, R42 ;  /* 0x0000002a3c3c7220 */ /* 0x000fe40000410000 */
[----:B------:R-:W-:-:S02]  /*109a0*/  FMUL.FTZ R63, R63, R53 ;  /* 0x000000353f3f7220 */ /* 0x000fc40000410000 */
        /* <DEDUP_REMOVED lines=17> */
.L_x_2677:
[----:B------:R-:W-:Y:S05]  /*10ac0*/  BSYNC B0 ;  /* 0x0000000000007941 */ /* 0x000fea0003800000 */
.L_x_2676:
[----:B-----5:R3:W-:Y:S02]  /*10ad0*/  STS.128 [R246+0x800], R24 ;  /* 0x00080018f6007388 */ /* 0x0207e40000000c00 */
.L_x_2675:
[----:B------:R-:W-:Y:S05]  /*10ae0*/  BSYNC B1 ;  /* 0x0000000000017941 */ /* 0x000fea0003800000 */
.L_x_2674:
[----:B------:R-:W-:Y:S01]  /*10af0*/  IADD3 R19, R176, 0x20, RZ ;  /* 0x00000020b0137810 */ /* 0x000fe20007ffe0ff */
[----:B------:R-:W-:Y:S03]  /*10b00*/  BSSY B1, `(.L_x_2678) ;  /* 0x0000060000017945 */ /* 0x000fe60003800000 */
[----:B------:R-:W-:-:S04]  /*10b10*/  ISETP.GE.AND P0, PT, R19, R8, PT ;  /* 0x000000081300720c */ /* 0x000fc80003f06270 */
[----:B------:R-:W-:-:S13]  /*10b20*/  ISETP.LT.OR P0, PT, R46, -0x107, P0 ;  /* 0xfffffef92e00780c */ /* 0x000fda0000701670 */
[----:B------:R-:W-:Y:S05]  /*10b30*/  @P0 BRA `(.L_x_2679) ;  /* 0x000005c000000947 */ /* 0x000fea0003800000 */
[----:B--23--:R2:W5:Y:S01]  /*10b40*/  LD.E.128 R24, [R34.64] ;  /* 0x0000000622187980 */ /* 0x00c562000c101d00 */
[----:B------:R-:W-:Y:S01]  /*10b50*/  ISETP.GE.AND P0, PT, R16, R0, PT ;  /* 0x000000001000720c */ /* 0x000fe20003f06270 */
[----:B------:R-:W-:-:S12]  /*10b60*/  BSSY B0, `(.L_x_2680) ;  /* 0x0000058000007945 */ /* 0x000fd80003800000 */
[----:B------:R-:W-:Y:S05]  /*10b70*/  @P0 BRA `(.L_x_2681) ;  /* 0x0000056000000947 */ /* 0x000fea0003800000 */
[----:B------:R-:W-:Y:S01]  /*10b80*/  ISETP.GE.AND P0, PT, R16, R2, PT ;  /* 0x000000021000720c */ /* 0x000fe20003f06270 */
[----:B------:R-:W-:Y:S02]  /*10b90*/  IMAD.SHL.U32 R20, R2, 0x20, RZ ;  /* 0x0000002002147824 */ /* 0x000fe400078e00ff */
[----:B------:R-:W-:Y:S02]  /*10ba0*/  IMAD.MOV.U32 R5, RZ, RZ, RZ ;  /* 0x000000ffff057224 */ /* 0x000fe400078e00ff */
[----:B------:R-:W-:Y:S01]  /*10bb0*/  IMAD.MOV.U32 R4, RZ, RZ, R2 ;  /* 0x000000ffff047224 */ /* 0x000fe200078e0002 */
[----:B------:R-:W-:-:S04]  /*10bc0*/  IADD3 R21, P1, R20, R3, RZ ;  /* 0x0000000314157210 */ /* 0x000fc80007f3e0ff */
[----:B------:R-:W-:-:S03]  /*10bd0*/  LEA.HI.X.SX32 R20, R20, R18, 0x1, P1 ;  /* 0x0000001214147211 */ /* 0x000fc600008f0eff */
[----:B------:R-:W-:Y:S01]  /*10be0*/  @P0 IADD3 R5, -R2, RZ, RZ ;  /* 0x000000ff02050210 */ /* 0x000fe20007ffe1ff */
[----:B------:R-:W-:-:S03]  /*10bf0*/  @P0 IMAD.MOV R4, RZ, RZ, -R2 ;  /* 0x000000ffff040224 */ /* 0x000fc600078e0a02 */
[C---:B------:R-:W-:Y:S02]  /*10c00*/  IADD3 R6, P1, R5.reuse, R21, RZ ;  /* 0x0000001505067210 */ /* 0x040fe40007f3e0ff */
[----:B------:R-:W-:Y:S02]  /*10c10*/  MOV R22, RZ ;  /* 0x000000ff00167202 */ /* 0x000fe40000000f00 */
[----:B------:R-:W-:Y:S02]  /*10c20*/  LEA.HI.X.SX32 R5, R5, R20, 0x1, P1 ;  /* 0x0000001405057211 */ /* 0x000fe400008f0eff */
[----:B-1---5:R-:W-:Y:S01]  /*10c30*/  LEA R12, P1, R6, R28, 0x1 ;  /* 0x0000001c060c7211 */ /* 0x022fe200078208ff */
[----:B------:R-:W-:-:S03]  /*10c40*/  @P0 IMAD.MOV R22, RZ, RZ, -R2 ;  /* 0x000000ffff160224 */ /* 0x000fc600078e0a02 */
        /* <DEDUP_REMOVED lines=9> */
[C---:B------:R-:W-:Y:S01]  /*10ce0*/  IMAD.U32 R35, R24.reuse, 0x10000, RZ ;  /* 0x0001000018237824 */ /* 0x040fe200078e00ff */
[----:B------:R-:W-:Y:S01]  /*10cf0*/  LOP3.LUT R34, R24, 0xffff0000, RZ, 0xc0, !PT ;  /* 0xffff000018227812 */ /* 0x000fe200078ec0ff */
[----:B------:R-:W-:Y:S01]  /*10d00*/  IMAD.U32 R36, R26, 0x10000, RZ ;  /* 0x000100001a247824 */ /* 0x000fe200078e00ff */
[C---:B------:R-:W-:Y:S02]  /*10d10*/  LOP3.LUT R24, R25.reuse, 0xffff0000, RZ, 0xc0, !PT ;  /* 0xffff000019187812 */ /* 0x040fe400078ec0ff */
[----:B------:R-:W-:Y:S02]  /*10d20*/  SHF.L.U32 R40, R25, 0x10, RZ ;  /* 0x0000001019287819 */ /* 0x000fe400000006ff */
[C---:B------:R-:W-:Y:S02]  /*10d30*/  LOP3.LUT R25, R27.reuse, 0xffff0000, RZ, 0xc0, !PT ;  /* 0xffff00001b197812 */ /* 0x040fe400078ec0ff */
[----:B------:R-:W-:-:S02]  /*10d40*/  SHF.L.U32 R42, R27, 0x10, RZ ;  /* 0x000000101b2a7819 */ /* 0x000fc400000006ff */
        /* <DEDUP_REMOVED lines=34> */
[----:B------:R-:W-:Y:S02]  /*10f70*/  FMUL.FTZ R63, R63, R53 ;  /* 0x000000353f3f7220 */ /* 0x000fe40000410000 */
[----:B------:R-:W-:Y:S01]  /*10f80*/  FMUL.FTZ R7, R7, R15 ;  /* 0x0000000f07077220 */ /* 0x000fe20000410000 */
[C---:B------:R-:W-:Y:S01]  /*10f90*/  SHF.L.U32 R15, R23.reuse, 0x10, RZ ;  /* 0x00000010170f7819 */ /* 0x040fe200000006ff */
[----:B------:R-:W-:Y:S01]  /*10fa0*/  IMAD.U32 R21, R22, 0x10000, RZ ;  /* 0x0001000016157824 */ /* 0x000fe200078e00ff */
[----:B------:R-:W-:Y:S01]  /*10fb0*/  LOP3.LUT R22, R23, 0xffff0000, RZ, 0xc0, !PT ;  /* 0xffff000017167812 */ /* 0x000fe200078ec0ff */
        /* <DEDUP_REMOVED lines=18> */
.L_x_2681:
[----:B------:R-:W-:Y:S05]  /*110e0*/  BSYNC B0 ;  /* 0x0000000000007941 */ /* 0x000fea0003800000 */
.L_x_2680:
[----:B-----5:R3:W-:Y:S02]  /*110f0*/  STS.128 [R246+0x1000], R24 ;  /* 0x00100018f6007388 */ /* 0x0207e40000000c00 */
.L_x_2679:
[----:B------:R-:W-:Y:S05]  /*11100*/  BSYNC B1 ;  /* 0x0000000000017941 */ /* 0x000fea0003800000 */
.L_x_2678:
[----:B--2---:R-:W-:-:S04]  /*11110*/  IADD3 R34, R176, 0x30, RZ ;  /* 0x00000030b0227810 */ /* 0x004fc80007ffe0ff */
[----:B------:R-:W-:-:S04]  /*11120*/  ISETP.GE.AND P0, PT, R34, R8, PT ;  /* 0x000000082200720c */ /* 0x000fc80003f06270 */
[----:B------:R-:W-:-:S13]  /*11130*/  ISETP.LT.OR P0, PT, R46, -0x187, P0 ;  /* 0xfffffe792e00780c */ /* 0x000fda0000701670 */
[----:B------:R-:W-:Y:S05]  /*11140*/  @P0 BRA `(.L_x_2667) ;  /* 0x000007d000000947 */ /* 0x000fea0003800000 */
[----:B------:R2:W5:Y:S01]  /*11150*/  LD.E.128 R4, [R32.64] ;  /* 0x0000000620047980 */ /* 0x000562000c101d00 */
[----:B------:R-:W-:Y:S01]  /*11160*/  ISETP.GE.AND P0, PT, R16, R0, PT ;  /* 0x000000001000720c */ /* 0x000fe20003f06270 */
[----:B------:R-:W-:-:S12]  /*11170*/  BSSY B0, `(.L_x_2682) ;  /* 0x0000058000007945 */ /* 0x000fd80003800000 */
[----:B------:R-:W-:Y:S05]  /*11180*/  @P0 BRA `(.L_x_2683) ;  /* 0x0000056000000947 */ /* 0x000fea0003800000 */
[----:B------:R-:W-:Y:S01]  /*11190*/  ISETP.GE.AND P0, PT, R16, R2, PT ;  /* 0x000000021000720c */ /* 0x000fe20003f06270 */
[----:B------:R-:W-:Y:S02]  /*111a0*/  IMAD R0, R2, 0x30, RZ ;  /* 0x0000003002007824 */ /* 0x000fe400078e02ff */
[----:B------:R-:W-:Y:S02]  /*111b0*/  IMAD.MOV.U32 R8, RZ, RZ, RZ ;  /* 0x000000ffff087224 */ /* 0x000fe400078e00ff */
[----:B-1----:R-:W-:Y:S01]  /*111c0*/  IMAD.MOV.U32 R12, RZ, RZ, R2 ;  /* 0x000000ffff0c7224 */ /* 0x002fe200078e0002 */
[----:B------:R-:W-:-:S04]  /*111d0*/  IADD3 R3, P1, R0, R3, RZ ;  /* 0x0000000300037210 */ /* 0x000fc80007f3e0ff */
[----:B------:R-:W-:-:S03]  /*111e0*/  LEA.HI.X.SX32 R18, R0, R18, 0x1, P1 ;  /* 0x0000001200127211 */ /* 0x000fc600008f0eff */
[----:B------:R-:W-:Y:S01]  /*111f0*/  @P0 IADD3 R8, -R2, RZ, RZ ;  /* 0x000000ff02080210 */ /* 0x000fe20007ffe1ff */
[----:B------:R-:W-:-:S03]  /*11200*/  @P0 IMAD.MOV R12, RZ, RZ, -R2 ;  /* 0x000000ffff0c0224 */ /* 0x000fc600078e0a02 */
[----:B------:R-:W-:Y:S01]  /*11210*/  IADD3 R0, P1, R8, R3, RZ ;  /* 0x0000000308007210 */ /* 0x000fe20007f3e0ff */
[----:B------:R-:W-:-:S03]  /*11220*/  IMAD.WIDE R12, R12, 0x2, R32 ;  /* 0x000000020c0c7825 */ /* 0x000fc600078e0220 */
[----:B------:R-:W-:Y:S02]  /*11230*/  LEA.HI.X.SX32 R8, R8, R18, 0x1, P1 ;  /* 0x0000001208087211 */ /* 0x000fe400008f0eff */
[C---:B-----5:R-:W-:Y:S01]  /*11240*/  LEA R20, P1, R0.reuse, R28, 0x1 ;  /* 0x0000001c00147211 */ /* 0x060fe200078208ff */
[----:B------:R-:W4:Y:S03]  /*11250*/  LD.E.128 R12, [R12.64] ;  /* 0x000000060c0c7980 */ /* 0x000f26000c101d00 */
[----:B------:R-:W-:Y:S01]  /*11260*/  LEA.HI.X R21, R0, R29, R8, 0x1, P1 ;  /* 0x0000001d00157211 */ /* 0x000fe200008f0c08 */
[----:B------:R-:W-:Y:S01]  /*11270*/  IMAD.MOV.U32 R0, RZ, RZ, RZ ;  /* 0x000000ffff007224 */ /* 0x000fe200078e00ff */
[----:B------:R-:W-:-:S04]  /*11280*/  @P0 IADD3 R0, -R2, RZ, RZ ;  /* 0x000000ff02000210 */ /* 0x000fc80007ffe1ff */
[C---:B------:R-:W-:Y:S01]  /*11290*/  IADD3 R3, P1, R0.reuse, R3, RZ ;  /* 0x0000000300037210 */ /* 0x040fe20007f3e0ff */
[----:B--2---:R-:W2:Y:S03]  /*112a0*/  LD.E.128 R20, [R20.64] ;  /* 0x0000000614147980 */ /* 0x004ea6000c101d00 */
[----:B------:R-:W-:Y:S02]  /*112b0*/  LEA.HI.X.SX32 R0, R0, R18, 0x1, P1 ;  /* 0x0000001200007211 */ /* 0x000fe400008f0eff */
[----:B---3--:R-:W-:-:S04]  /*112c0*/  LEA R24, P1, R3, R30, 0x1 ;  /* 0x0000001e03187211 */ /* 0x008fc800078208ff */
[----:B------:R-:W-:-:S06]  /*112d0*/  LEA.HI.X R25, R3, R31, R0, 0x1, P1 ;  /* 0x0000001f03197211 */ /* 0x000fcc00008f0c00 */
[----:B------:R-:W3:Y:S01]  /*112e0*/  LD.E.128 R24, [R24.64] ;  /* 0x0000000618187980 */ /* 0x000ee2000c101d00 */
[C---:B------:R-:W-:Y:S01]  /*112f0*/  LOP3.LUT R0, R5.reuse, 0xffff0000, RZ, 0xc0, !PT ;  /* 0xffff000005007812 */ /* 0x040fe200078ec0ff */
[----:B------:R-:W-:Y:S01]  /*11300*/  IMAD.U32 R3, R4, 0x10000, RZ ;  /* 0x0001000004037824 */ /* 0x000fe200078e00ff */
[----:B------:R-:W-:Y:S01]  /*11310*/  SHF.L.U32 R16, R5, 0x10, RZ ;  /* 0x0000001005107819 */ /* 0x000fe200000006ff */
[----:B------:R-:W-:Y:S01]  /*11320*/  IMAD.U32 R8, R6, 0x10000, RZ ;  /* 0x0001000006087824 */ /* 0x000fe200078e00ff */
[----:B------:R-:W-:Y:S02]  /*11330*/  LOP3.LUT R2, R4, 0xffff0000, RZ, 0xc0, !PT ;  /* 0xffff000004027812 */ /* 0x000fe400078ec0ff */
[----:B------:R-:W-:Y:S02]  /*11340*/  LOP3.LUT R5, R6, 0xffff0000, RZ, 0xc0, !PT ;  /* 0xffff000006057812 */ /* 0x000fe400078ec0ff */
[C---:B------:R-:W-:Y:S02]  /*11350*/  LOP3.LUT R4, R7.reuse, 0xffff0000, RZ, 0xc0, !PT ;  /* 0xffff000007047812 */ /* 0x040fe400078ec0ff */
[----:B------:R-:W-:-:S02]  /*11360*/  SHF.L.U32 R18, R7, 0x10, RZ ;  /* 0x0000001007127819 */ /* 0x000fc400000006ff */
[C---:B----4-:R-:W-:Y:S01]  /*11370*/  SHF.L.U32 R6, R13.reuse, 0x10, RZ ;  /* 0x000000100d067819 */ /* 0x050fe200000006ff */
[----:B------:R-:W-:Y:S01]  /*11380*/  IMAD.U32 R17, R12, 0x10000, RZ ;  /* 0x000100000c117824 */ /* 0x000fe200078e00ff */
[----:B------:R-:W-:Y:S01]  /*11390*/  LOP3.LUT R29, R13, 0xffff0000, RZ, 0xc0, !PT ;  /* 0xffff00000d1d7812 */ /* 0x000fe200078ec0ff */
[----:B------:R-:W-:Y:S01]  /*113a0*/  IMAD.U32 R28, R14, 0x10000, RZ ;  /* 0x000100000e1c7824 */ /* 0x000fe200078e00ff */
[----:B------:R-:W-:Y:S02]  /*113b0*/  LOP3.LUT R7, R12, 0xffff0000, RZ, 0xc0, !PT ;  /* 0xffff00000c077812 */ /* 0x000fe400078ec0ff */
[----:B------:R-:W-:Y:S02]  /*113c0*/  LOP3.LUT R13, R14, 0xffff0000, RZ, 0xc0, !PT ;  /* 0xffff00000e0d7812 */ /* 0x000fe400078ec0ff */
[C---:B------:R-:W-:Y:S02]  /*113d0*/  SHF.L.U32 R12, R15.reuse, 0x10, RZ ;  /* 0x000000100f0c7819 */ /* 0x040fe400000006ff */
[----:B------:R-:W-:Y:S01]  /*113e0*/  LOP3.LUT R31, R15, 0xffff0000, RZ, 0xc0, !PT ;  /* 0xffff00000f1f7812 */ /* 0x000fe200078ec0ff */
[----:B--2---:R-:W-:Y:S01]  /*113f0*/  IMAD.U32 R30, R20, 0x10000, RZ ;  /* 0x00010000141e7824 */ /* 0x004fe200078e00ff */
        /* <DEDUP_REMOVED lines=11> */
[----:B------:R-:W-:-:S02]  /*114b0*/  @!P0 FADD.FTZ R21, -R21, -RZ ;  /* 0x800000ff15158221 */ /* 0x000fc40000010100 */
[----:B------:R-:W-:Y:S02]  /*114c0*/  @!P0 FADD.FTZ R20, -R20, -RZ ;  /* 0x800000ff14148221 */ /* 0x000fe40000010100 */
[----:B------:R-:W-:Y:S02]  /*114d0*/  @!P0 FADD.FTZ R22, -R22, -RZ ;  /* 0x800000ff16168221 */ /* 0x000fe40000010100 */
[----:B------:R-:W-:Y:S02]  /*114e0*/  @!P0 FADD.FTZ R33, -R33, -RZ ;  /* 0x800000ff21218221 */ /* 0x000fe40000010100 */
[----:B------:R-:W-:Y:S01]  /*114f0*/  FMUL.FTZ R7, R7, R15 ;  /* 0x0000000f07077220 */ /* 0x000fe20000410000 */
[----:B---3--:R-:W-:Y:S01]  /*11500*/  LOP3.LUT R15, R24, 0xffff0000, RZ, 0xc0, !PT ;  /* 0xffff0000180f7812 */ /* 0x008fe200078ec0ff */
[----:B------:R-:W-:Y:S02]  /*11510*/  FMUL.FTZ R12, R12, R20 ;  /* 0x000000140c0c7220 */ /* 0x000fe40000410000 */
[----:B------:R-:W-:Y:S01]  /*11520*/  FMUL.FTZ R31, R31, R22 ;  /* 0x000000161f1f7220 */ /* 0x000fe20000410000 */
[----:B------:R-:W-:Y:S01]  /*11530*/  LOP3.LUT R22, R26, 0xffff0000, RZ, 0xc0, !PT ;  /* 0xffff00001a167812 */ /* 0x000fe200078ec0ff */
[----:B------:R-:W-:Y:S01]  /*11540*/  FMUL.FTZ R6, R6, R14 ;  /* 0x0000000e06067220 */ /* 0x000fe20000410000 */
[----:B------:R-:W-:Y:S01]  /*11550*/  SHF.L.U32 R14, R25, 0x10, RZ ;  /* 0x00000010190e7819 */ /* 0x000fe200000006ff */
[----:B------:R-:W-:Y:S01]  /*11560*/  FMUL.FTZ R13, R13, R21 ;  /* 0x000000150d0d7220 */ /* 0x000fe20000410000 */
[----:B------:R-:W-:Y:S01]  /*11570*/  SHF.L.U32 R21, R27, 0x10, RZ ;  /* 0x000000101b157819 */ /* 0x000fe200000006ff */
        /* <DEDUP_REMOVED lines=18> */
[----:B------:R-:W-:-:S03]  /*116a0*/  IMAD.MOV.U32 R6, RZ, RZ, R8 ;  /* 0x000000ffff067224 */ /* 0x000fc600078e0008 */
[----:B------:R-:W-:Y:S01]  /*116b0*/  F2FP.BF16.PACK_AB R12, R4, R12 ;  /* 0x0000000c040c723e */ /* 0x000fe200000010ff */
[----:B------:R-:W-:Y:S01]  /*116c0*/  IMAD.MOV.U32 R4, RZ, RZ, R2 ;  /* 0x000000ffff047224 */ /* 0x000fe200078e0002 */
[----:B------:R-:W-:Y:S02]  /*116d0*/  MOV R5, R0 ;  /* 0x0000000000057202 */ /* 0x000fe40000000f00 */
[----:B------:R-:W-:Y:S02]  /*116e0*/  MOV R7, R12 ;  /* 0x0000000c00077202 */ /* 0x000fe40000000f00 */
.L_x_2683:
[----:B------:R-:W-:Y:S05]  /*116f0*/  BSYNC B0 ;  /* 0x0000000000007941 */ /* 0x000fea0003800000 */
.L_x_2682:
[----:B-----5:R4:W-:Y:S01]  /*11700*/  STS.128 [R246+0x1800], R4 ;  /* 0x00180004f6007388 */ /* 0x0209e20000000c00 */
[----:B------:R-:W-:Y:S05]  /*11710*/  BRA `(.L_x_2667) ;  /* 0x0000020000007947 */ /* 0x000fea0003800000 */
.L_x_2653:
[----:B------:R-:W-:Y:S01]  /*11720*/  IMAD.IADD R0, R242, 0x1, -R49 ;  /* 0x00000001f2007824 */ /* 0x000fe200078e0a31 */
[C---:B------:R-:W-:Y:S02]  /*11730*/  IADD3 R9, R176.reuse, 0x10, RZ ;  /* 0x00000010b0097810 */ /* 0x040fe40007ffe0ff */
[----:B------:R-:W-:Y:S02]  /*11740*/  IADD3 R34, R176, 0x30, RZ ;  /* 0x00000030b0227810 */ /* 0x000fe40007ffe0ff */
[----:B------:R-:W-:-:S02]  /*11750*/  ISETP.GE.AND P5, PT, R9, R0, PT ;  /* 0x000000000900720c */ /* 0x000fc40003fa6270 */
[----:B------:R-:W-:Y:S02]  /*11760*/  IADD3 R19, R176, 0x20, RZ ;  /* 0x00000020b0137810 */ /* 0x000fe40007ffe0ff */
[-C--:B------:R-:W-:Y:S02]  /*11770*/  ISETP.GE.AND P3, PT, R34, R0.reuse, PT ;  /* 0x000000002200720c */ /* 0x080fe40003f66270 */
[-C--:B------:R-:W-:Y:S02]  /*11780*/  ISETP.GE.AND P4, PT, R19, R0.reuse, PT ;  /* 0x000000001300720c */ /* 0x080fe40003f86270 */
[----:B------:R-:W-:-:S05]  /*11790*/  ISETP.GE.AND P6, PT, R176, R0, PT ;  /* 0x00000000b000720c */ /* 0x000fca0003fc6270 */
[----:B------:R-:W-:-:S04]  /*117a0*/  @!P5 IADD3 R3, P1, R3, R178, RZ ;  /* 0x000000b20303d210 */ /* 0x000fc80007f3e0ff */
[----:B------:R-:W-:Y:S02]  /*117b0*/  @!P3 IMAD.MOV.U32 R12, RZ, RZ, R178 ;  /* 0x000000ffff0cb224 */ /* 0x000fe400078e00b2 */
[--C-:B------:R-:W-:Y:S01]  /*117c0*/  @!P3 IMAD.MOV.U32 R13, RZ, RZ, R185.reuse ;  /* 0x000000ffff0db224 */ /* 0x100fe200078e00b9 */
[----:B------:R-:W-:Y:S01]  /*117d0*/  @!P4 LEA R0, P0, R180, R178, 0x5 ;  /* 0x000000b2b400c211 */ /* 0x000fe200078028ff */
[----:B------:R-:W-:Y:S01]  /*117e0*/  @!P5 IMAD.X R2, R2, 0x1, R185, P1 ;  /* 0x000000010202d824 */ /* 0x000fe200008e06b9 */
[-C--:B------:R-:W-:Y:S01]  /*117f0*/  @!P5 LEA R14, P1, R3, R182.reuse, 0x1 ;  /* 0x000000b6030ed211 */ /* 0x080fe200078208ff */
[----:B------:R-:W-:Y:S01]  /*11800*/  @!P3 IMAD R4, R181, 0x30, RZ ;  /* 0x00000030b504b824 */ /* 0x000fe200078e02ff */
[-C--:B------:R-:W-:Y:S01]  /*11810*/  @!P6 LEA R6, P2, R178, R182.reuse, 0x1 ;  /* 0x000000b6b206e211 */ /* 0x080fe200078408ff */
[C---:B------:R-:W-:Y:S01]  /*11820*/  @!P3 IMAD.WIDE.U32 R12, R180.reuse, 0x30, R12 ;  /* 0x00000030b40cb825 */ /* 0x040fe200078e000c */
[----:B------:R-:W-:Y:S02]  /*11830*/  @!P5 LEA.HI.X R15, R3, R183, R2, 0x1, P1 ;  /* 0x000000b7030fd211 */ /* 0x000fe400008f0c02 */
[----:B------:R-:W-:Y:S01]  /*11840*/  @!P4 LEA.HI.X R180, R180, R185, R181, 0x5, P0 ;  /* 0x000000b9b4b4c211 */ /* 0x000fe200000f2cb5 */
[----:B------:R-:W-:Y:S01]  /*11850*/  @!P3 IMAD.IADD R4, R13, 0x1, R4 ;  /* 0x000000010d04b824 */ /* 0x000fe200078e0204 */
[----:B------:R-:W-:-:S02]  /*11860*/  @!P4 LEA R2, P1, R0, R182, 0x1 ;  /* 0x000000b60002c211 */ /* 0x000fc400078208ff */
[----:B------:R-:W-:Y:S02]  /*11870*/  @!P3 LEA R16, P0, R12, R182, 0x1 ;  /* 0x000000b60c10b211 */ /* 0x000fe400078008ff */
[-C--:B------:R-:W-:Y:S02]  /*11880*/  @!P6 LEA.HI.X R7, R178, R183.reuse, R185, 0x1, P2 ;  /* 0x000000b7b207e211 */ /* 0x080fe400010f0cb9 */
[-C--:B------:R-:W-:Y:S02]  /*11890*/  @!P4 LEA.HI.X R3, R0, R183.reuse, R180, 0x1, P1 ;  /* 0x000000b70003c211 */ /* 0x080fe400008f0cb4 */
[----:B------:R-:W-:Y:S01]  /*118a0*/  @!P3 LEA.HI.X R17, R12, R183, R4, 0x1, P0 ;  /* 0x000000b70c11b211 */ /* 0x000fe200000f0c04 */
[----:B------:R-:W-:Y:S01]  /*118b0*/  @!PT LDS RZ, [RZ] ;  /* 0x00000000fffff984 */ /* 0x000fe20000000800 */
[----:B------:R-:W-:Y:S01]  /*118c0*/  @!PT LDS RZ, [RZ] ;  /* 0x00000000fffff984 */ /* 0x000fe20000000800 */
[----:B------:R-:W-:Y:S01]  /*118d0*/  @!PT LDS RZ, [RZ] ;  /* 0x00000000fffff984 */ /* 0x000fe20000000800 */
[----:B------:R1:W-:Y:S04]  /*118e0*/  @!P6 LDGSTS.E.BYPASS.LTC128B.128 [R246], [R6.64] ;  /* 0x0000000006f6efae */ /* 0x0003e8000b901d46 */
[----:B------:R1:W-:Y:S04]  /*118f0*/  @!P5 LDGSTS.E.BYPASS.LTC128B.128 [R246+0x800], [R14.64] ;  /* 0x008000000ef6dfae */ /* 0x0003e8000b901d46 */
[----:B------:R1:W-:Y:S04]  /*11900*/  @!P4 LDGSTS.E.BYPASS.LTC128B.128 [R246+0x1000], [R2.64] ;  /* 0x0100000002f6cfae */ /* 0x0003e8000b901d46 */
[----:B------:R1:W-:Y:S02]  /*11910*/  @!P3 LDGSTS.E.BYPASS.LTC128B.128 [R246+0x1800], [R16.64] ;  /* 0x0180000010f6bfae */ /* 0x0003e4000b901d46 */
.L_x_2667:
[----:B------:R-:W-:Y:S05]  /*11920*/  BSYNC B2 ;  /* 0x0000000000027941 */ /* 0x000fea0003800000 */
.L_x_2652:
[----:B------:R-:W-:Y:S02]  /*11930*/  IADD3 R247, R37, -0x1, RZ ;  /* 0xffffffff25f77810 */ /* 0x000fe40007ffe0ff */
[----:B------:R-:W-:-:S02]  /*11940*/  IADD3 R23, R176, 0x40, RZ ;  /* 0x00000040b0177810 */ /* 0x000fc40007ffe0ff */
[C---:B-1----:R-:W-:Y:S01]  /*11950*/  IADD3 R16, R176.reuse, 0x50, RZ ;  /* 0x00000050b0107810 */ /* 0x042fe20007ffe0ff */
[----:B------:R-:W-:Y:S01]  /*11960*/  IMAD.SHL.U32 R2, R247, 0x100, RZ ;  /* 0x00000100f7027824 */ /* 0x000fe200078e00ff */
[C---:B--2---:R-:W-:Y:S02]  /*11970*/  IADD3 R15, R176.reuse, 0x60, RZ ;  /* 0x00000060b00f7810 */ /* 0x044fe40007ffe0ff */
[----:B------:R-:W-:Y:S01]  /*11980*/  IADD3 R14, R176, 0x70, RZ ;  /* 0x00000070b00e7810 */ /* 0x000fe20007ffe0ff */
[----:B------:R-:W-:Y:S01]  /*11990*/  IMAD.IADD R0, R50, 0x1, -R2 ;  /* 0x0000000132007824 */ /* 0x000fe200078e0a02 */
[C---:B------:R-:W-:Y:S02]  /*119a0*/  IADD3 R13, R176.reuse, 0x80, RZ ;  /* 0x00000080b00d7810 */ /* 0x040fe40007ffe0ff */
[----:B------:R-:W-:Y:S02]  /*119b0*/  IADD3 R12, R176, 0x90, RZ ;  /* 0x00000090b00c7810 */ /* 0x000fe40007ffe0ff */
[----:B------:R-:W-:-:S02]  /*119c0*/  ISETP.GE.AND P5, PT, R9, R0, PT ;  /* 0x000000000900720c */ /* 0x000fc40003fa6270 */
[-C--:B------:R-:W-:Y:S02]  /*119d0*/  ISETP.GE.AND P1, PT, R176, R0.reuse, PT ;  /* 0x00000000b000720c */ /* 0x080fe40003f26270 */
[-C--:B------:R-:W-:Y:S02]  /*119e0*/  ISETP.GE.AND P2, PT, R19, R0.reuse, PT ;  /* 0x000000001300720c */ /* 0x080fe40003f46270 */
[-C--:B------:R-:W-:Y:S02]  /*119f0*/  ISETP.GE.AND P6, PT, R34, R0.reuse, PT ;  /* 0x000000002200720c */ /* 0x080fe40003fc6270 */
[-C--:B------:R-:W-:Y:S02]  /*11a00*/  ISETP.GE.AND P4, PT, R16, R0.reuse, PT ;  /* 0x000000001000720c */ /* 0x080fe40003f86270 */
[----:B------:R-:W-:Y:S02]  /*11a10*/  ISETP.GE.AND P3, PT, R15, R0, PT ;  /* 0x000000000f00720c */ /* 0x000fe40003f66270 */
[----:B------:R-:W-:-:S02]  /*11a20*/  IADD3 R8, R176, 0xa0, RZ ;  /* 0x000000a0b0087810 */ /* 0x000fc40007ffe0ff */
[C---:B----4-:R-:W-:Y:S01]  /*11a30*/  @!P5 LEA R6, P0, R56.reuse, R235, 0x1 ;  /* 0x000000eb3806d211 */ /* 0x050fe200078008ff */
[----:B------:R-:W-:Y:S02]  /*11a40*/  @!P1 IMAD.MOV.U32 R4, RZ, RZ, R235 ;  /* 0x000000ffff049224 */ /* 0x000fe400078e00eb */
[--C-:B------:R-:W-:Y:S01]  /*11a50*/  @!P1 IMAD.MOV.U32 R5, RZ, RZ, R234.reuse ;  /* 0x000000ffff059224 */ /* 0x100fe200078e00ea */
[----:B------:R-:W-:Y:S01]  /*11a60*/  @!P5 LEA.HI.X R7, R56, R234, R57, 0x1, P0 ;  /* 0x000000ea3807d211 */ /* 0x000fe200000f0c39 */
[--C-:B------:R-:W-:Y:S02]  /*11a70*/  @!P6 IMAD.MOV.U32 R20, RZ, RZ, R235.reuse ;  /* 0x000000ffff14e224 */ /* 0x100fe400078e00eb */
[----:B------:R-:W-:Y:S01]  /*11a80*/  @!P6 IMAD.MOV.U32 R21, RZ, RZ, R234 ;  /* 0x000000ffff15e224 */ /* 0x000fe200078e00ea */
[----:B------:R-:W-:Y:S01]  /*11a90*/  @!PT LDS RZ, [RZ] ;  /* 0x00000000fffff984 */ /* 0x000fe20000000800 */
[----:B------:R-:W-:Y:S01]  /*11aa0*/  @!PT LDS RZ, [RZ] ;  /* 0x00000000fffff984 */ /* 0x000fe20000000800 */
[----:B------:R-:W-:Y:S01]  /*11ab0*/  @!PT LDS RZ, [RZ] ;  /* 0x00000000fffff984 */ /* 0x000fe20000000800 */
[----:B------:R1:W-:Y:S01]  /*11ac0*/  @!P1 LDGSTS.E.BYPASS.LTC128B.128 [R246+0x2000], [R4.64] ;  /* 0x0200000004f69fae */ /* 0x0003e2000b901d46 */
[----:B------:R-:W-:Y:S01]  /*11ad0*/  ISETP.GE.AND P1, PT, R14, R0, PT ;  /* 0x000000000e00720c */ /* 0x000fe20003f26270 */
[----:B---3--:R-:W-:-:S02]  /*11ae0*/  @!P4 IMAD.MOV.U32 R26, RZ, RZ, R235 ;  /* 0x000000ffff1ac224 */ /* 0x008fc400078e00eb */
[----:B------:R2:W-:Y:S01]  /*11af0*/  @!P5 LDGSTS.E.BYPASS.LTC128B.128 [R246+0x2800], [R6.64] ;  /* 0x0280000006f6dfae */ /* 0x0005e2000b901d46 */
[----:B------:R-:W-:Y:S01]  /*11b00*/  ISETP.GE.AND P5, PT, R23, R0, PT ;  /* 0x000000001700720c */ /* 0x000fe20003fa6270 */
[----:B-----5:R-:W-:-:S04]  /*11b10*/  @!P6 IMAD.WIDE.U32 R28, R38, 0x60, R20 ;  /* 0x00000060261ce825 */ /* 0x020fc800078e0014 */
[--C-:B------:R-:W-:Y:S02]  /*11b20*/  @!P4 IMAD.MOV.U32 R27, RZ, RZ, R234.reuse ;  /* 0x000000ffff1bc224 */ /* 0x100fe400078e00ea */
[--C-:B------:R-:W-:Y:S02]  /*11b30*/  @!P3 IMAD.MOV.U32 R24, RZ, RZ, R235.reuse ;  /* 0x000000ffff18b224 */ /* 0x100fe400078e00eb */
[--C-:B------:R-:W-:Y:S02]  /*11b40*/  @!P3 IMAD.MOV.U32 R25, RZ, RZ, R234.reuse ;  /* 0x000000ffff19b224 */ /* 0x100fe400078e00ea */
[----:B------:R-:W-:Y:S02]  /*11b50*/  @!P1 IMAD.MOV.U32 R20, RZ, RZ, R235 ;  /* 0x000000ffff149224 */ /* 0x000fe400078e00eb */
[----:B------:R-:W-:Y:S02]  /*11b60*/  @!P1 IMAD.MOV.U32 R21, RZ, RZ, R234 ;  /* 0x000000ffff159224 */ /* 0x000fe400078e00ea */
[----:B------:R-:W-:-:S04]  /*11b70*/  @!P4 IMAD.WIDE.U32 R26, R38, 0xa0, R26 ;  /* 0x000000a0261ac825 */ /* 0x000fc800078e001a */
[C---:B------:R-:W-:Y:S01]  /*11b80*/  @!P3 IMAD.WIDE.U32 R24, R38.reuse, 0xc0, R24 ;  /* 0x000000c02618b825 */ /* 0x040fe200078e0018 */
[----:B-1----:R-:W-:-:S03]  /*11b90*/  @!P2 LEA R4, P0, R38, R235, 0x6 ;  /* 0x000000eb2604a211 */ /* 0x002fc600078030ff */
[----:B------:R-:W-:Y:S02]  /*11ba0*/  @!P1 IMAD R3, R39, 0xe0, RZ ;  /* 0x000000e027039824 */ /* 0x000fe400078e02ff */
[C---:B------:R-:W-:Y:S01]  /*11bb0*/  @!P1 IMAD.WIDE.U32 R20, R38.reuse, 0xe0, R20 ;  /* 0x000000e026149825 */ /* 0x040fe200078e0014 */
[----:B------:R-:W-:Y:S02]  /*11bc0*/  @!P2 LEA.HI.X R5, R38, R234, R39, 0x6, P0 ;  /* 0x000000ea2605a211 */ /* 0x000fe400000f3427 */
[----:B------:R-:W-:Y:S01]  /*11bd0*/  ISETP.GE.AND P0, PT, R13, R0, PT ;  /* 0x000000000d00720c */ /* 0x000fe20003f06270 */
[----:B--2---:R-:W-:Y:S02]  /*11be0*/  @!P6 IMAD R6, R39, 0x60, RZ ;  /* 0x000000602706e824 */ /* 0x004fe400078e02ff */
[----:B------:R1:W-:Y:S01]  /*11bf0*/  @!P2 LDGSTS.E.BYPASS.LTC128B.128 [R246+0x3000], [R4.64] ;  /* 0x0300000004f6afae */ /* 0x0003e2000b901d46 */
[----:B------:R-:W-:Y:S01]  /*11c00*/  @!P1 IMAD.IADD R21, R3, 0x1, R21 ;  /* 0x0000000103159824 */ /* 0x000fe200078e0215 */
[----:B------:R-:W-:Y:S01]  /*11c10*/  IADD3 R3, R176, 0xf0, RZ ;  /* 0x000000f0b0037810 */ /* 0x000fe20007ffe0ff */
[----:B------:R-:W-:Y:S01]  /*11c20*/  @!P6 IMAD.IADD R29, R6, 0x1, R29 ;  /* 0x00000001061de824 */ /* 0x000fe200078e021d */
[----:B------:R-:W-:-:S04]  /*11c30*/  @!P5 LEA R6, P2, R38, R235, 0x7 ;  /* 0x000000eb2606d211 */ /* 0x000fc800078438ff */
[----:B------:R-:W-:Y:S01]  /*11c40*/  @!P5 LEA.HI.X R7, R38, R234, R39, 0x7, P2 ;  /* 0x000000ea2607d211 */ /* 0x000fe200010f3c27 */
[----:B------:R2:W-:Y:S01]  /*11c50*/  @!P6 LDGSTS.E.BYPASS.LTC128B.128 [R246+0x3800], [R28.64] ;  /* 0x038000001cf6efae */ /* 0x0005e2000b901d46 */
[----:B------:R-:W-:-:S03]  /*11c60*/  ISETP.GE.AND P6, PT, R12, R0, PT ;  /* 0x000000000c00720c */ /* 0x000fc60003fc6270 */
[----:B------:R3:W-:Y:S01]  /*11c70*/  @!P5 LDGSTS.E.BYPASS.LTC128B.128 [R246+0x4000], [R6.64] ;  /* 0x0400000006f6dfae */ /* 0x0007e2000b901d46 */
[----:B------:R-:W-:-:S09]  /*11c80*/  ISETP.GE.AND P5, PT, R8, R0, PT ;  /* 0x000000000800720c */ /* 0x000fd20003fa6270 */
[C---:B------:R-:W-:Y:S02]  /*11c90*/  @!P6 IMAD R42, R39.reuse, 0x120, RZ ;  /* 0x00000120272ae824 */ /* 0x040fe400078e02ff */
[C---:B-1----:R-:W-:Y:S02]  /*11ca0*/  @!P4 IMAD R5, R39.reuse, 0xa0, RZ ;  /* 0x000000a02705c824 */ /* 0x042fe400078e02ff */
[----:B------:R-:W-:Y:S02]  /*11cb0*/  @!P3 IMAD R4, R39, 0xc0, RZ ;  /* 0x000000c02704b824 */ /* 0x000fe400078e02ff */
[----:B------:R-:W-:Y:S02]  /*11cc0*/  @!P4 IMAD.IADD R27, R5, 0x1, R27 ;  /* 0x00000001051bc824 */ /* 0x000fe400078e021b */
[----:B------:R-:W-:Y:S02]  /*11cd0*/  @!P3 IMAD.IADD R5, R4, 0x1, R25 ;  /* 0x000000010405b824 */ /* 0x000fe400078e0219 */
[----:B------:R-:W-:Y:S01]  /*11ce0*/  @!P3 IMAD.MOV.U32 R4, RZ, RZ, R24 ;  /* 0x000000ffff04b224 */ /* 0x000fe200078e0018 */
[----:B------:R1:W-:Y:S01]  /*11cf0*/  @!P4 LDGSTS.E.BYPASS.LTC128B.128 [R246+0x4800], [R26.64] ;  /* 0x048000001af6cfae */ /* 0x0003e2000b901d46 */
[----:B------:R-:W-:-:S02]  /*11d00*/  @!P6 IMAD.MOV.U32 R24, RZ, RZ, R235 ;  /* 0x000000ffff18e224 */ /* 0x000fc400078e00eb */
[----:B------:R-:W-:Y:S01]  /*11d10*/  @!P6 IMAD.MOV.U32 R25, RZ, RZ, R234 ;  /* 0x000000ffff19e224 */ /* 0x000fe200078e00ea */
[C---:B---3--:R-:W-:Y:S01]  /*11d20*/  @!P0 LEA R6, P2, R38.reuse, R235, 0x8 ;  /* 0x000000eb26068211 */ /* 0x048fe200078440ff */
[----:B------:R3:W-:Y:S01]  /*11d30*/  @!P3 LDGSTS.E.BYPASS.LTC128B.128 [R246+0x5000], [R4.64] ;  /* 0x0500000004f6bfae */ /* 0x0007e2000b901d46 */
[----:B------:R-:W-:Y:S02]  /*11d40*/  @!P5 IMAD R40, R39, 0x140, RZ ;  /* 0x000001402728d824 */ /* 0x000fe400078e02ff */
[C---:B------:R-:W-:Y:S01]  /*11d50*/  @!P0 LEA.HI.X R7, R38.reuse, R234, R39, 0x8, P2 ;  /* 0x000000ea26078211 */ /* 0x040fe200010f4427 */
[----:B------:R4:W-:Y:S01]  /*11d60*/  @!P1 LDGSTS.E.BYPASS.LTC128B.128 [R246+0x5800], [R20.64] ;  /* 0x0580000014f69fae */ /* 0x0009e2000b901d46 */
[----:B------:R-:W-:-:S03]  /*11d70*/  @!P6 IMAD.WIDE.U32 R24, R38, 0x120, R24 ;  /* 0x000001202618e825 */ /* 0x000fc600078e0018 */
[----:B------:R1:W-:Y:S01]  /*11d80*/  @!P0 LDGSTS.E.BYPASS.LTC128B.128 [R246+0x6000], [R6.64] ;  /* 0x0600000006f68fae */ /* 0x0003e2000b901d46 */
[----:B------:R-:W-:Y:S01]  /*11d90*/  ISETP.GE.AND P0, PT, R3, R0, PT ;  /* 0x000000000300720c */ /* 0x000fe20003f06270 */
[----:B------:R-:W-:Y:S02]  /*11da0*/  @!P6 IMAD.IADD R43, R42, 0x1, R25 ;  /* 0x000000012a2be824 */ /* 0x000fe400078e0219 */
[----:B------:R-:W-:-:S05]  /*11db0*/  @!P6 IMAD.MOV.U32 R42, RZ, RZ, R24 ;  /* 0x000000ffff2ae224 */ /* 0x000fca00078e0018 */
[----:B------:R2:W-:Y:S01]  /*11dc0*/  @!P6 LDGSTS.E.BYPASS.LTC128B.128 [R246+0x6800], [R42.64] ;  /* 0x068000002af6efae */ /* 0x0005e2000b901d46 */
[----:B------:R-:W-:-:S04]  /*11dd0*/  ISETP.GE.AND P6, PT, R23, R0, PT ;  /* 0x000000001700720c */ /* 0x000fc80003fc6270 */
[----:B------:R-:W-:Y:S02]  /*11de0*/  @!P0 IMAD.MOV.U32 R24, RZ, RZ, R235 ;  /* 0x000000ffff188224 */ /* 0x000fe400078e00eb */
[----:B------:R-:W-:Y:S02]  /*11df0*/  @!P0 IMAD.MOV.U32 R25, RZ, RZ, R234 ;  /* 0x000000ffff198224 */ /* 0x000fe400078e00ea */
[----:B------:R-:W-:Y:S01]  /*11e00*/  @!P0 IMAD R17, R39, 0x1e0, RZ ;  /* 0x000001e027118824 */ /* 0x000fe200078e02ff */
[----:B---3--:R-:W-:Y:S01]  /*11e10*/  IADD3 R5, R176, 0xd0, RZ ;  /* 0x000000d0b0057810 */ /* 0x008fe20007ffe0ff */
[----:B------:R-:W-:Y:S01]  /*11e20*/  @!P0 IMAD.WIDE.U32 R24, R38, 0x1e0, R24 ;  /* 0x000001e026188825 */ /* 0x000fe200078e0018 */
[----:B------:R-:W-:Y:S02]  /*11e30*/  IADD3 R4, R176, 0xe0, RZ ;  /* 0x000000e0b0047810 */ /* 0x000fe40007ffe0ff */
[-C--:B------:R-:W-:Y:S01]  /*11e40*/  ISETP.GE.AND P2, PT, R5, R0.reuse, PT ;  /* 0x000000000500720c */ /* 0x080fe20003f46270 */
[----:B----4-:R-:W-:Y:S01]  /*11e50*/  @!P5 IMAD.MOV.U32 R20, RZ, RZ, R235 ;  /* 0x000000ffff14d224 */ /* 0x010fe200078e00eb */
[-C--:B------:R-:W-:Y:S01]  /*11e60*/  ISETP.GE.AND P1, PT, R4, R0.reuse, PT ;  /* 0x000000000400720c */ /* 0x080fe20003f26270 */
[----:B------:R-:W-:Y:S01]  /*11e70*/  @!P5 IMAD.MOV.U32 R21, RZ, RZ, R234 ;  /* 0x000000ffff15d224 */ /* 0x000fe200078e00ea */
[C---:B-1----:R-:W-:Y:S01]  /*11e80*/  IADD3 R7, R176.reuse, 0xb0, RZ ;  /* 0x000000b0b0077810 */ /* 0x042fe20007ffe0ff */
[----:B------:R-:W-:Y:S01]  /*11e90*/  @!P0 IMAD.IADD R25, R17, 0x1, R25 ;  /* 0x0000000111198824 */ /* 0x000fe200078e0219 */
[----:B------:R-:W-:Y:S01]  /*11ea0*/  IADD3 R6, R176, 0xc0, RZ ;  /* 0x000000c0b0067810 */ /* 0x000fe20007ffe0ff */
[----:B------:R-:W-:Y:S01]  /*11eb0*/  @!P5 IMAD.WIDE.U32 R20, R38, 0x140, R20 ;  /* 0x000001402614d825 */ /* 0x000fe200078e0014 */
[----:B------:R-:W-:-:S02]  /*11ec0*/  ISETP.GE.AND P4, PT, R7, R0, PT ;  /* 0x000000000700720c */ /* 0x000fc40003f86270 */
[----:B------:R-:W-:Y:S01]  /*11ed0*/  ISETP.GE.AND P3, PT, R6, R0, PT ;  /* 0x000000000600720c */ /* 0x000fe20003f66270 */
[----:B------:R-:W-:Y:S02]  /*11ee0*/  @!P5 IMAD.IADD R41, R40, 0x1, R21 ;  /* 0x000000012829d824 */ /* 0x000fe400078e0215 */
[--C-:B--2---:R-:W-:Y:S02]  /*11ef0*/  @!P2 IMAD.MOV.U32 R28, RZ, RZ, R235.reuse ;  /* 0x000000ffff1ca224 */ /* 0x104fe400078e00eb */
[--C-:B------:R-:W-:Y:S02]  /*11f00*/  @!P2 IMAD.MOV.U32 R29, RZ, RZ, R234.reuse ;  /* 0x000000ffff1da224 */ /* 0x100fe400078e00ea */
[--C-:B------:R-:W-:Y:S02]  /*11f10*/  @!P1 IMAD.MOV.U32 R26, RZ, RZ, R235.reuse ;  /* 0x000000ffff1a9224 */ /* 0x100fe400078e00eb */
[----:B------:R-:W-:Y:S02]  /*11f20*/  @!P1 IMAD.MOV.U32 R27, RZ, RZ, R234 ;  /* 0x000000ffff1b9224 */ /* 0x000fe400078e00ea */
[----:B------:R-:W-:-:S02]  /*11f30*/  @!P4 IMAD.MOV.U32 R32, RZ, RZ, R235 ;  /* 0x000000ffff20c224 */ /* 0x000fc400078e00eb */
[--C-:B------:R-:W-:Y:S02]  /*11f40*/  @!P4 IMAD.MOV.U32 R33, RZ, RZ, R234.reuse ;  /* 0x000000ffff21c224 */ /* 0x100fe400078e00ea */
[----:B------:R-:W-:Y:S02]  /*11f50*/  @!P3 IMAD.MOV.U32 R30, RZ, RZ, R235 ;  /* 0x000000ffff1eb224 */ /* 0x000fe400078e00eb */
[----:B------:R-:W-:Y:S02]  /*11f60*/  @!P3 IMAD.MOV.U32 R31, RZ, RZ, R234 ;  /* 0x000000ffff1fb224 */ /* 0x000fe400078e00ea */
[----:B------:R-:W-:Y:S02]  /*11f70*/  @!P5 IMAD.MOV.U32 R40, RZ, RZ, R20 ;  /* 0x000000ffff28d224 */ /* 0x000fe400078e0014 */
[C---:B------:R-:W-:Y:S02]  /*11f80*/  @!P4 IMAD R22, R39.reuse, 0x160, RZ ;  /* 0x000001602716c824 */ /* 0x040fe400078e02ff */
[----:B------:R-:W-:Y:S01]  /*11f90*/  @!P3 IMAD R21, R39, 0x180, RZ ;  /* 0x000001802715b824 */ /* 0x000fe200078e02ff */
[----:B------:R1:W-:Y:S01]  /*11fa0*/  @!P5 LDGSTS.E.BYPASS.LTC128B.128 [R246+0x7000], [R40.64] ;  /* 0x0700000028f6dfae */ /* 0x0003e2000b901d46 */
[----:B------:R-:W-:-:S04]  /*11fb0*/  @!P4 IMAD.WIDE.U32 R32, R38, 0x160, R32 ;  /* 0x000001602620c825 */ /* 0x000fc800078e0020 */
[----:B------:R-:W-:-:S04]  /*11fc0*/  @!P3 IMAD.WIDE.U32 R30, R38, 0x180, R30 ;  /* 0x00000180261eb825 */ /* 0x000fc800078e001e */
[----:B------:R-:W-:Y:S02]  /*11fd0*/  @!P2 IMAD R20, R39, 0x1a0, RZ ;  /* 0x000001a02714a824 */ /* 0x000fe400078e02ff */
[----:B------:R-:W-:-:S04]  /*11fe0*/  @!P2 IMAD.WIDE.U32 R28, R38, 0x1a0, R28 ;  /* 0x000001a0261ca825 */ /* 0x000fc800078e001c */
[----:B------:R-:W-:Y:S02]  /*11ff0*/  @!P1 IMAD R18, R39, 0x1c0, RZ ;  /* 0x000001c027129824 */ /* 0x000fe400078e02ff */
[----:B------:R-:W-:-:S04]  /*12000*/  @!P1 IMAD.WIDE.U32 R26, R38, 0x1c0, R26 ;  /* 0x000001c0261a9825 */ /* 0x000fc800078e001a */
[----:B------:R-:W-:Y:S02]  /*12010*/  @!P4 IMAD.IADD R33, R22, 0x1, R33 ;  /* 0x000000011621c824 */ /* 0x000fe400078e0221 */
[----:B------:R-:W-:Y:S02]  /*12020*/  @!P3 IMAD.IADD R31, R21, 0x1, R31 ;  /* 0x00000001151fb824 */ /* 0x000fe400078e021f */
[----:B------:R-:W-:Y:S01]  /*12030*/  @!P2 IMAD.IADD R21, R20, 0x1, R29 ;  /* 0x000000011415a824 */ /* 0x000fe200078e021d */
[----:B------:R2:W-:Y:S01]  /*12040*/  @!P4 LDGSTS.E.BYPASS.LTC128B.128 [R246+0x7800], [R32.64] ;  /* 0x0780000020f6cfae */ /* 0x0005e2000b901d46 */
[----:B------:R-:W-:Y:S01]  /*12050*/  @!P2 IMAD.MOV.U32 R20, RZ, RZ, R28 ;  /* 0x000000ffff14a224 */ /* 0x000fe200078e001c */
[-C--:B------:R-:W-:Y:S01]  /*12060*/  ISETP.GE.AND P4, PT, R176, R0.reuse, PT ;  /* 0x00000000b000720c */ /* 0x080fe20003f86270 */
[----:B------:R-:W-:Y:S01]  /*12070*/  @!P1 IMAD.IADD R27, R18, 0x1, R27 ;  /* 0x00000001121b9824 */ /* 0x000fe200078e021b */
[----:B------:R3:W-:Y:S01]  /*12080*/  @!P3 LDGSTS.E.BYPASS.LTC128B.128 [R246+0x8000], [R30.64] ;  /* 0x080000001ef6bfae */ /* 0x0007e2000b901d46 */
[----:B------:R-:W-:-:S03]  /*12090*/  ISETP.GE.AND P3, PT, R9, R0, PT ;  /* 0x000000000900720c */ /* 0x000fc60003f66270 */
[----:B------:R4:W-:Y:S04]  /*120a0*/  @!P2 LDGSTS.E.BYPASS.LTC128B.128 [R246+0x8800], [R20.64] ;  /* 0x0880000014f6afae */ /* 0x0009e8000b901d46 */
[----:B------:R1:W-:Y:S01]  /*120b0*/  @!P1 LDGSTS.E.BYPASS.LTC128B.128 [R246+0x9000], [R26.64] ;  /* 0x090000001af69fae */ /* 0x0003e2000b901d46 */
[----:B------:R-:W-:-:S03]  /*120c0*/  ISETP.GE.AND P1, PT, R34, R0, PT ;  /* 0x000000002200720c */ /* 0x000fc60003f26270 */
[----:B------:R1:W-:Y:S01]  /*120d0*/  @!P0 LDGSTS.E.BYPASS.LTC128B.128 [R246+0x9800], [R24.64] ;  /* 0x0980000018f68fae */ /* 0x0003e2000b901d46 */
[-C--:B------:R-:W-:Y:S02]  /*120e0*/  ISETP.GE.AND P0, PT, R19, R0.reuse, PT ;  /* 0x000000001300720c */ /* 0x080fe40003f06270 */
[----:B------:R-:W-:Y:S01]  /*120f0*/  @!P3 LEA R18, P2, R54, R237, 0x1 ;  /* 0x000000ed3612b211 */ /* 0x000fe200078408ff */
[----:B------:R-:W0:Y:S01]  /*12100*/  LDGDEPBAR ;  /* 0x00000000000079af */ /* 0x000e220000000000 */
[----:B------:R-:W-:Y:S02]  /*12110*/  ISETP.GE.AND P5, PT, R16, R0, PT ;  /* 0x000000001000720c */ /* 0x000fe40003fa6270 */
[----:B------:R-:W-:Y:S01]  /*12120*/  @!P3 LEA.HI.X R19, R54, R236, R55, 0x1, P2 ;  /* 0x000000ec3613b211 */ /* 0x000fe200010f0c37 */
[----:B------:R-:W2:Y:S01]  /*12130*/  LD.E R164, [R10.64+0x188] ;  /* 0x000188060aa47980 */ /* 0x000ea2000c101900 */
[----:B----4-:R-:W-:Y:S02]  /*12140*/  @!P4 IMAD.MOV.U32 R20, RZ, RZ, R237 ;  /* 0x000000ffff14c224 */ /* 0x010fe400078e00ed */
[----:B------:R-:W-:Y:S01]  /*12150*/  @!P4 IMAD.MOV.U32 R21, RZ, RZ, R236 ;  /* 0x000000ffff15c224 */ /* 0x000fe200078e00ec */
[----:B------:R-:W-:-:S04]  /*12160*/  DEPBAR.LE SB0, 0x0 ;  /* 0x000080000000791a */ /* 0x000fc80000000000 */
[----:B------:R-:W-:Y:S01]  /*12170*/  BAR.SYNC.DEFER_BLOCKING 0x0 ;  /* 0x0000000000007b1d */ /* 0x000fe20000010000 */
[----:B------:R-:W-:Y:S01]  /*12180*/  @!P0 LEA R22, P2, R44, R237, 0x6 ;  /* 0x000000ed2c168211 */ /* 0x000fe200078430ff */
[----:B------:R-:W-:-:S03]  /*12190*/  @!P1 IMAD R9, R45, 0x60, RZ ;  /* 0x000000602d099824 */ /* 0x000fc600078e02ff */
[----:B------:R-:W-:Y:S01]  /*121a0*/  @!P0 LEA.HI.X R23, R44, R236, R45, 0x6, P2 ;  /* 0x000000ec2c178211 */ /* 0x000fe200010f342d */
[----:B------:R-:W-:Y:S01]  /*121b0*/  @!P5 IMAD.MOV.U32 R16, RZ, RZ, R237 ;  /* 0x000000ffff10d224 */ /* 0x000fe200078e00ed */
        /* <DEDUP_REMOVED lines=18> */
[----:B----4-:R-:W-:Y:S02]  /*122e0*/  @!P1 IMAD.MOV.U32 R20, RZ, RZ, R237 ;  /* 0x000000ffff149224 */ /* 0x010fe400078e00ed */
[----:B------:R-:W-:-:S04]  /*122f0*/  @!P1 IMAD.MOV.U32 R21, RZ, RZ, R236 ;  /* 0x000000ffff159224 */ /* 0x000fc800078e00ec */
[----:B------:R-:W-:-:S04]  /*12300*/  @!P1 IMAD.WIDE.U32 R20, R44, 0x60, R20 ;  /* 0x000000602c149825 */ /* 0x000fc800078e0014 */
[----:B------:R-:W-:Y:S01]  /*12310*/  @!P1 IMAD.IADD R21, R9, 0x1, R21 ;  /* 0x0000000109159824 */ /* 0x000fe200078e0215 */
[----:B------:R-:W-:Y:S01]  /*12320*/  @P1 STS.128 [R246+0xb800], RZ ;  /* 0x00b800fff6001388 */ /* 0x000fe20000000c00 */
[----:B------:R-:W-:Y:S01]  /*12330*/  @!P6 LEA R14, P0, R44, R237, 0x7 ;  /* 0x000000ed2c0ee211 */ /* 0x000fe200078038ff */
[--C-:B------:R-:W-:Y:S02]  /*12340*/  @!P5 IMAD.MOV.U32 R17, RZ, RZ, R236.reuse ;  /* 0x000000ffff11d224 */ /* 0x100fe400078e00ec */
[----:B------:R-:W-:Y:S01]  /*12350*/  @!PT LDS RZ, [RZ] ;  /* 0x00000000fffff984 */ /* 0x000fe20000000800 */
[----:B------:R-:W-:Y:S01]  /*12360*/  @!PT LDS RZ, [RZ] ;  /* 0x00000000fffff984 */ /* 0x000fe20000000800 */
[----:B------:R-:W-:Y:S01]  /*12370*/  @!PT LDS RZ, [RZ] ;  /* 0x00000000fffff984 */ /* 0x000fe20000000800 */
[----:B------:R4:W-:Y:S01]  /*12380*/  @!P1 LDGSTS.E.BYPASS.LTC128B.128 [R246+0xb800], [R20.64] ;  /* 0x0b80000014f69fae */ /* 0x0009e2000b901d46 */
[----:B------:R-:W-:Y:S01]  /*12390*/  ISETP.GE.AND P1, PT, R12, R0, PT ;  /* 0x000000000c00720c */ /* 0x000fe20003f26270 */
[----:B------:R-:W-:Y:S02]  /*123a0*/  @!P4 IMAD.MOV.U32 R12, RZ, RZ, R237 ;  /* 0x000000ffff0cc224 */ /* 0x000fe400078e00ed */
[----:B------:R-:W-:Y:S01]  /*123b0*/  @!P4 IMAD.MOV.U32 R13, RZ, RZ, R236 ;  /* 0x000000ffff0dc224 */ /* 0x000fe200078e00ec */
[----:B------:R-:W-:Y:S01]  /*123c0*/  @!P6 LEA.HI.X R15, R44, R236, R45, 0x7, P0 ;  /* 0x000000ec2c0fe211 */ /* 0x000fe200000f3c2d */
[C---:B------:R-:W-:Y:S01]  /*123d0*/  @!P5 IMAD R9, R45.reuse, 0xa0, RZ ;  /* 0x000000a02d09d824 */ /* 0x040fe200078e02ff */
[----:B------:R-:W-:Y:S01]  /*123e0*/  ISETP.GE.AND P0, PT, R8, R0, PT ;  /* 0x000000000800720c */ /* 0x000fe20003f06270 */
[----:B------:R-:W-:-:S02]  /*123f0*/  @!P4 IMAD R8, R45, 0xc0, RZ ;  /* 0x000000c02d08c824 */ /* 0x000fc400078e02ff */
[----:B------:R-:W-:-:S04]  /*12400*/  @!P5 IMAD.WIDE.U32 R16, R44, 0xa0, R16 ;  /* 0x000000a02c10d825 */ /* 0x000fc800078e0010 */
[----:B------:R-:W-:Y:S01]  /*12410*/  @!P4 IMAD.WIDE.U32 R12, R44, 0xc0, R12 ;  /* 0x000000c02c0cc825 */ /* 0x000fe200078e000c */
[----:B------:R-:W-:Y:S03]  /*12420*/  @P6 STS.128 [R246+0xc000], RZ ;  /* 0x00c000fff6006388 */ /* 0x000fe60000000c00 */
[----:B------:R-:W-:Y:S01]  /*12430*/  @!P5 IMAD.IADD R17, R9, 0x1, R17 ;  /* 0x000000010911d824 */ /* 0x000fe200078e0211 */
[----:B------:R-:W-:Y:S01]  /*12440*/  @!PT LDS RZ, [RZ] ;  /* 0x00000000fffff984 */ /* 0x000fe20000000800 */
[----:B------:R-:W-:Y:S01]  /*12450*/  @!PT LDS RZ, [RZ] ;  /* 0x00000000fffff984 */ /* 0x000fe20000000800 */
[----:B------:R-:W-:Y:S01]  /*12460*/  @!PT LDS RZ, [RZ] ;  /* 0x00000000fffff984 */ /* 0x000fe20000000800 */
[----:B------:R1:W-:Y:S01]  /*12470*/  @!P6 LDGSTS.E.BYPASS.LTC128B.128 [R246+0xc000], [R14.64] ;  /* 0x0c0000000ef6efae */ /* 0x0003e2000b901d46 */
[----:B------:R-:W-:Y:S02]  /*12480*/  @!P4 IMAD.IADD R13, R8, 0x1, R13 ;  /* 0x00000001080dc824 */ /* 0x000fe400078e020d */
[----:B------:R-:W-:Y:S02]  /*12490*/  @!P3 IMAD.MOV.U32 R8, RZ, RZ, R237 ;  /* 0x000000ffff08b224 */ /* 0x000fe400078e00ed */
[----:B------:R-:W-:Y:S01]  /*124a0*/  @!P3 IMAD.MOV.U32 R9, RZ, RZ, R236 ;  /* 0x000000ffff09b224 */ /* 0x000fe200078e00ec */
[----:B------:R-:W-:Y:S01]  /*124b0*/  ISETP.GE.AND P6, PT, R7, R0, PT ;  /* 0x000000000700720c */ /* 0x000fe20003fc6270 */
[----:B------:R-:W-:Y:S01]  /*124c0*/  @!P3 IMAD R7, R45, 0xe0, RZ ;  /* 0x000000e02d07b824 */ /* 0x000fe200078e02ff */
[----:B------:R-:W-:Y:S01]  /*124d0*/  @P5 STS.128 [R246+0xc800], RZ ;  /* 0x00c800fff6005388 */ /* 0x000fe20000000c00 */
[----:B------:R-:W-:-:S03]  /*124e0*/  @!P3 IMAD.WIDE.U32 R8, R44, 0xe0, R8 ;  /* 0x000000e02c08b825 */ /* 0x000fc600078e0008 */
[----:B------:R-:W-:Y:S01]  /*124f0*/  @!PT LDS RZ, [RZ] ;  /* 0x00000000fffff984 */ /* 0x000fe20000000800 */
[----:B------:R-:W-:Y:S01]  /*12500*/  @!PT LDS RZ, [RZ] ;  /* 0x00000000fffff984 */ /* 0x000fe20000000800 */
[----:B------:R-:W-:Y:S01]  /*12510*/  @!PT LDS RZ, [RZ] ;  /* 0x00000000fffff984 */ /* 0x000fe20000000800 */
[----:B------:R1:W-:Y:S01]  /*12520*/  @!P5 LDGSTS.E.BYPASS.LTC128B.128 [R246+0xc800], [R16.64] ;  /* 0x0c80000010f6dfae */ /* 0x0003e2000b901d46 */
[----:B------:R-:W-:Y:S01]  /*12530*/  ISETP.GE.AND P5, PT, R6, R0, PT ;  /* 0x000000000600720c */ /* 0x000fe20003fa6270 */
[----:B------:R-:W-:Y:S01]  /*12540*/  @!P3 IMAD.IADD R9, R7, 0x1, R9 ;  /* 0x000000010709b824 */ /* 0x000fe200078e0209 */
[----:B------:R-:W-:Y:S01]  /*12550*/  SHF.R.S32.HI R6, RZ, 0x4, R62 ;  /* 0x00000004ff067819 */ /* 0x000fe2000001143e */
[----:B------:R-:W-:Y:S04]  /*12560*/  @P4 STS.128 [R246+0xd000], RZ ;  /* 0x00d000fff6004388 */ /* 0x000fe80000000c00 */
[----:B------:R-:W-:Y:S01]  /*12570*/  @!PT LDS RZ, [RZ] ;  /* 0x00000000fffff984 */ /* 0x000fe20000000800 */
[----:B------:R-:W-:Y:S01]  /*12580*/  @!PT LDS RZ, [RZ] ;  /* 0x00000000fffff984 */ /* 0x000fe20000000800 */
[----:B------:R-:W-:Y:S01]  /*12590*/  @!PT LDS RZ, [RZ] ;  /* 0x00000000fffff984 */ /* 0x000fe20000000800 */
[----:B------:R1:W-:Y:S01]  /*125a0*/  @!P4 LDGSTS.E.BYPASS.LTC128B.128 [R246+0xd000], [R12.64] ;  /* 0x0d0000000cf6cfae */ /* 0x0003e2000b901d46 */
[----:B------:R-:W-:-:S03]  /*125b0*/  LEA.HI R62, R62, R6, RZ, 0x1 ;  /* 0x000000063e3e7211 */ /* 0x000fc600078f08ff */
[----:B------:R-:W-:Y:S01]  /*125c0*/  @P3 STS.128 [R246+0xd800], RZ ;  /* 0x00d800fff6003388 */ /* 0x000fe20000000c00 */
[----:B------:R-:W-:-:S03]  /*125d0*/  LOP3.LUT R62, R62, 0xfffffffe, RZ, 0xc0, !PT ;  /* 0xfffffffe3e3e7812 */ /* 0x000fc600078ec0ff */
[----:B------:R-:W-:Y:S01]  /*125e0*/  @!PT LDS RZ, [RZ] ;  /* 0x00000000fffff984 */ /* 0x000fe20000000800 */
[----:B------:R-:W-:Y:S01]  /*125f0*/  @!PT LDS RZ, [RZ] ;  /* 0x00000000fffff984 */ /* 0x000fe20000000800 */
[----:B------:R-:W-:Y:S01]  /*12600*/  @!PT LDS RZ, [RZ] ;  /* 0x00000000fffff984 */ /* 0x000fe20000000800 */
[----:B------:R3:W-:Y:S01]  /*12610*/  @!P3 LDGSTS.E.BYPASS.LTC128B.128 [R246+0xd800], [R8.64] ;  /* 0x0d80000008f6bfae */ /* 0x0007e2000b901d46 */
[----:B------:R-:W-:Y:S01]  /*12620*/  ISETP.GE.AND P3, PT, R4, R0, PT ;  /* 0x000000000400720c */ /* 0x000fe20003f66270 */
[----:B------:R-:W-:Y:S02]  /*12630*/  IMAD.SHL.U32 R4, R51, 0x40, RZ ;  /* 0x0000004033047824 */ /* 0x000fe400078e00ff */
[----:B------:R-:W-:Y:S01]  /*12640*/  @P2 STS.128 [R246+0xe000], RZ ;  /* 0x00e000fff6002388 */ /* 0x000fe20000000c00 */
[----:B------:R-:W-:Y:S02]  /*12650*/  IMAD.SHL.U32 R232, R176, 0x8, RZ ;  /* 0x00000008b0e87824 */ /* 0x000fe400078e00ff */
[----:B------:R-:W-:Y:S01]  /*12660*/  IMAD.SHL.U32 R61, R61, 0x40, RZ ;  /* 0x000000403d3d7824 */ /* 0x000fe200078e00ff */
[----:B-1----:R-:W-:-:S04]  /*12670*/  @!P2 LEA R12, P4, R44, R237, 0x8 ;  /* 0x000000ed2c0ca211 */ /* 0x002fc800078840ff */
[----:B------:R-:W-:Y:S02]  /*12680*/  @!P2 LEA.HI.X R13, R44, R236, R45, 0x8, P4 ;  /* 0x000000ec2c0da211 */ /* 0x000fe400020f442d */
[-C--:B------:R-:W-:Y:S01]  /*12690*/  ISETP.GE.AND P4, PT, R5, R0.reuse, PT ;  /* 0x000000000500720c */ /* 0x080fe20003f86270 */
[----:B---3--:R-:W-:Y:S02]  /*126a0*/  @!P1 IMAD.MOV.U32 R8, RZ, RZ, R237 ;  /* 0x000000ffff089224 */ /* 0x008fe400078e00ed */
[----:B------:R-:W-:Y:S01]  /*126b0*/  @!PT LDS RZ, [RZ] ;  /* 0x00000000fffff984 */ /* 0x000fe20000000800 */
[----:B------:R-:W-:Y:S01]  /*126c0*/  @!PT LDS RZ, [RZ] ;  /* 0x00000000fffff984 */ /* 0x000fe20000000800 */
[----:B------:R-:W-:Y:S01]  /*126d0*/  @!PT LDS RZ, [RZ] ;  /* 0x00000000fffff984 */ /* 0x000fe20000000800 */
[----:B------:R1:W-:Y:S01]  /*126e0*/  @!P2 LDGSTS.E.BYPASS.LTC128B.128 [R246+0xe000], [R12.64] ;  /* 0x0e0000000cf6afae */ /* 0x0003e2000b901d46 */
[----:B------:R-:W-:Y:S01]  /*126f0*/  @!P1 IMAD.MOV.U32 R9, RZ, RZ, R236 ;  /* 0x000000ffff099224 */ /* 0x000fe200078e00ec */
[----:B------:R-:W-:Y:S01]  /*12700*/  ISETP.GE.AND P2, PT, R3, R0, PT ;  /* 0x000000000300720c */ /* 0x000fe20003f46270 */
[----:B------:R-:W-:Y:S01]  /*12710*/  @!P1 IMAD R14, R45, 0x120, RZ ;  /* 0x000001202d0e9824 */ /* 0x000fe200078e02ff */
[----:B------:R-:W-:Y:S01]  /*12720*/  LOP3.LUT R5, R4, 0x1c0, RZ, 0xc0, !PT ;  /* 0x000001c004057812 */ /* 0x000fe200078ec0ff */
[----:B------:R-:W-:-:S02]  /*12730*/  IMAD.IADD R4, R6, 0x1, -R62 ;  /* 0x0000000106047824 */ /* 0x000fc400078e0a3e */
[----:B------:R-:W-:Y:S01]  /*12740*/  @!P1 IMAD.WIDE.U32 R8, R44, 0x120, R8 ;  /* 0x000001202c089825 */ /* 0x000fe200078e0008 */
[----:B------:R-:W-:Y:S02]  /*12750*/  LOP3.LUT R232, R5, 0x8, R232, 0xf8, !PT ;  /* 0x0000000805e87812 */ /* 0x000fe400078ef8e8 */
[----:B------:R-:W-:Y:S01]  /*12760*/  SHF.R.U32.HI R5, RZ, 0x3, R5 ;  /* 0x00000003ff057819 */ /* 0x000fe20000011605 */
[----:B------:R-:W-:Y:S01]  /*12770*/  IMAD.SHL.U32 R3, R4, 0x8, RZ ;  /* 0x0000000804037824 */ /* 0x000fe200078e00ff */
[----:B------:R-:W-:Y:S01]  /*12780*/  LOP3.LUT R0, R61, 0x1c0, RZ, 0xc0, !PT ;  /* 0x000001c03d007812 */ /* 0x000fe200078ec0ff */
[----:B------:R-:W-:Y:S02]  /*12790*/  @!P1 IMAD.IADD R15, R14, 0x1, R9 ;  /* 0x000000010e0f9824 */ /* 0x000fe400078e0209 */
[----:B------:R-:W-:Y:S02]  /*127a0*/  @!P1 IMAD.MOV.U32 R14, RZ, RZ, R8 ;  /* 0x000000ffff0e9224 */ /* 0x000fe400078e0008 */
[----:B------:R-:W-:-:S02]  /*127b0*/  @!P6 IMAD.MOV.U32 R8, RZ, RZ, R237 ;  /* 0x000000ffff08e224 */ /* 0x000fc400078e00ed */
[--C-:B------:R-:W-:Y:S01]  /*127c0*/  @!P6 IMAD.MOV.U32 R9, RZ, RZ, R236.reuse ;  /* 0x000000ffff09e224 */ /* 0x100fe200078e00ec */
[----:B------:R-:W-:Y:S01]  /*127d0*/  LOP3.LUT R232, R232, R5, RZ, 0x3c, !PT ;  /* 0x00000005e8e87212 */ /* 0x000fe200078e3cff */
[----:B------:R-:W-:Y:S01]  /*127e0*/  @!P4 IMAD.MOV.U32 R18, RZ, RZ, R237 ;  /* 0x000000ffff12c224 */ /* 0x000fe200078e00ed */
[----:B------:R-:W-:Y:S01]  /*127f0*/  LOP3.LUT R3, R0, 0x8, R3, 0xf8, !PT ;  /* 0x0000000800037812 */ /* 0x000fe200078ef803 */
[----:B------:R-:W-:Y:S01]  /*12800*/  @!P4 IMAD.MOV.U32 R19, RZ, RZ, R236 ;  /* 0x000000ffff13c224 */ /* 0x000fe200078e00ec */
[----:B------:R-:W-:Y:S01]  /*12810*/  SHF.R.U32.HI R0, RZ, 0x3, R0 ;  /* 0x00000003ff007819 */ /* 0x000fe20000011600 */
[----:B------:R-:W-:-:S04]  /*12820*/  @!P6 IMAD.WIDE.U32 R22, R44, 0x160, R8 ;  /* 0x000001602c16e825 */ /* 0x000fc800078e0008 */
[--C-:B------:R-:W-:Y:S02]  /*12830*/  @!P3 IMAD.MOV.U32 R16, RZ, RZ, R237.reuse ;  /* 0x000000ffff10b224 */ /* 0x100fe400078e00ed */
[--C-:B------:R-:W-:Y:S02]  /*12840*/  @!P3 IMAD.MOV.U32 R17, RZ, RZ, R236.reuse ;  /* 0x000000ffff11b224 */ /* 0x100fe400078e00ec */
[----:B------:R-:W-:Y:S02]  /*12850*/  @!P2 IMAD.MOV.U32 R8, RZ, RZ, R237 ;  /* 0x000000ffff08a224 */ /* 0x000fe400078e00ed */
[----:B------:R-:W-:Y:S01]  /*12860*/  @!P2 IMAD.MOV.U32 R9, RZ, RZ, R236 ;  /* 0x000000ffff09a224 */ /* 0x000fe200078e00ec */
[----:B------:R-:W-:Y:S01]  /*12870*/  LOP3.LUT R3, R3, R0, RZ, 0x3c, !PT ;  /* 0x0000000003037212 */ /* 0x000fe200078e3cff */
[----:B------:R-:W-:Y:S02]  /*12880*/  IMAD R232, R4, 0x200, R232 ;  /* 0x0000020004e87824 */ /* 0x000fe400078e02e8 */
[----:B------:R-:W-:-:S02]  /*12890*/  @!P4 IMAD R5, R45, 0x1a0, RZ ;  /* 0x000001a02d05c824 */ /* 0x000fc400078e02ff */
[----:B------:R-:W-:-:S04]  /*128a0*/  @!P4 IMAD.WIDE.U32 R18, R44, 0x1a0, R18 ;  /* 0x000001a02c12c825 */ /* 0x000fc800078e0012 */
[----:B------:R-:W-:Y:S02]  /*128b0*/  @!P0 IMAD.MOV.U32 R6, RZ, RZ, R237 ;  /* 0x000000ffff068224 */ /* 0x000fe400078e00ed */
[----:B------:R-:W-:Y:S02]  /*128c0*/  @!P0 IMAD.MOV.U32 R7, RZ, RZ, R236 ;  /* 0x000000ffff078224 */ /* 0x000fe400078e00ec */
[----:B------:R-:W-:Y:S02]  /*128d0*/  @!P3 IMAD R4, R45, 0x1c0, RZ ;  /* 0x000001c02d04b824 */ /* 0x000fe400078e02ff */
[----:B------:R-:W-:-:S04]  /*128e0*/  @!P3 IMAD.WIDE.U32 R16, R44, 0x1c0, R16 ;  /* 0x000001c02c10b825 */ /* 0x000fc800078e0010 */
[----:B------:R-:W-:Y:S02]  /*128f0*/  @!P2 IMAD R0, R45, 0x1e0, RZ ;  /* 0x000001e02d00a824 */ /* 0x000fe400078e02ff */
[----:B------:R-:W-:-:S04]  /*12900*/  @!P2 IMAD.WIDE.U32 R8, R44, 0x1e0, R8 ;  /* 0x000001e02c08a825 */ /* 0x000fc800078e0008 */
[----:B------:R-:W-:Y:S02]  /*12910*/  @!P4 IMAD.IADD R19, R5, 0x1, R19 ;  /* 0x000000010513c824 */ /* 0x000fe400078e0213 */
[----:B-1----:R-:W-:Y:S02]  /*12920*/  @!P0 IMAD R12, R45, 0x140, RZ ;  /* 0x000001402d0c8824 */ /* 0x002fe400078e02ff */
[----:B------:R-:W-:-:S04]  /*12930*/  @!P0 IMAD.WIDE.U32 R6, R44, 0x140, R6 ;  /* 0x000001402c068825 */ /* 0x000fc800078e0006 */
[----:B------:R-:W-:Y:S02]  /*12940*/  @!P3 IMAD.IADD R5, R4, 0x1, R17 ;  /* 0x000000010405b824 */ /* 0x000fe400078e0211 */
[----:B------:R-:W-:Y:S02]  /*12950*/  @!P2 IMAD.IADD R17, R0, 0x1, R9 ;  /* 0x000000010011a824 */ /* 0x000fe400078e0209 */
[----:B----4-:R-:W-:Y:S02]  /*12960*/  @!P5 IMAD.MOV.U32 R20, RZ, RZ, R237 ;  /* 0x000000ffff14d224 */ /* 0x010fe400078e00ed */
[----:B------:R-:W-:Y:S02]  /*12970*/  @!P5 IMAD.MOV.U32 R21, RZ, RZ, R236 ;  /* 0x000000ffff15d224 */ /* 0x000fe400078e00ec */
[----:B------:R-:W-:Y:S02]  /*12980*/  IMAD.SHL.U32 R9, R52, 0x40, RZ ;  /* 0x0000004034097824 */ /* 0x000fe400078e00ff */
[----:B------:R-:W-:-:S02]  /*12990*/  @!P0 IMAD.IADD R13, R12, 0x1, R7 ;  /* 0x000000010c0d8824 */ /* 0x000fc400078e0207 */
[----:B------:R-:W-:Y:S01]  /*129a0*/  @!P0 IMAD.MOV.U32 R12, RZ, RZ, R6 ;  /* 0x000000ffff0c8224 */ /* 0x000fe200078e0006 */
[----:B------:R-:W-:Y:S01]  /*129b0*/  LOP3.LUT R9, R9, 0xfffffe00, RZ, 0xc0, !PT ;  /* 0xfffffe0009097812 */ /* 0x000fe200078ec0ff */
[----:B------:R-:W-:Y:S02]  /*129c0*/  @!P5 IMAD R6, R45, 0x180, RZ ;  /* 0x000001802d06d824 */ /* 0x000fe400078e02ff */
[----:B------:R-:W-:-:S04]  /*129d0*/  @!P5 IMAD.WIDE.U32 R20, R44, 0x180, R20 ;  /* 0x000001802c14d825 */ /* 0x000fc800078e0014 */
[----:B------:R-:W-:Y:S01]  /*129e0*/  @!P6 IMAD R7, R45, 0x160, RZ ;  /* 0x000001602d07e824 */ /* 0x000fe200078e02ff */
[----:B------:R-:W-:Y:S01]  /*129f0*/  @P1 STS.128 [R246+0xe800], RZ ;  /* 0x00e800fff6001388 */ /* 0x000fe20000000c00 */
[----:B------:R-:W-:Y:S02]  /*12a00*/  @!P5 IMAD.IADD R21, R6, 0x1, R21 ;  /* 0x000000010615d824 */ /* 0x000fe400078e0215 */
[----:B------:R-:W-:Y:S01]  /*12a10*/  @!P6 IMAD.IADD R7, R7, 0x1, R23 ;  /* 0x000000010707e824 */ /* 0x000fe200078e0217 */
[----:B------:R-:W-:Y:S01]  /*12a20*/  @!PT LDS RZ, [RZ] ;  /* 0x00000000fffff984 */ /* 0x000fe20000000800 */
[----:B------:R-:W-:Y:S01]  /*12a30*/  @!PT LDS RZ, [RZ] ;  /* 0x00000000fffff984 */ /* 0x000fe20000000800 */
[----:B------:R-:W-:Y:S01]  /*12a40*/  @!PT LDS RZ, [RZ] ;  /* 0x00000000fffff984 */ /* 0x000fe20000000800 */
[----:B------:R1:W-:Y:S01]  /*12a50*/  @!P1 LDGSTS.E.BYPASS.LTC128B.128 [R246+0xe800], [R14.64] ;  /* 0x0e8000000ef69fae */ /* 0x0003e2000b901d46 */
[----:B------:R-:W-:Y:S02]  /*12a60*/  @!P6 IMAD.MOV.U32 R6, RZ, RZ, R22 ;  /* 0x000000ffff06e224 */ /* 0x000fe400078e0016 */
[----:B------:R-:W-:Y:S01]  /*12a70*/  IMAD R233, R47, 0x400, R9 ;  /* 0x000004002fe97824 */ /* 0x000fe200078e0209 */
[----:B------:R-:W-:Y:S01]  /*12a80*/  @P0 STS.128 [R246+0xf000], RZ ;  /* 0x00f000fff6000388 */ /* 0x000fe20000000c00 */
[----:B------:R-:W-:-:S03]  /*12a90*/  @!P3 IMAD.MOV.U32 R4, RZ, RZ, R16 ;  /* 0x000000ffff04b224 */ /* 0x000fc600078e0010 */
[----:B------:R-:W-:Y:S01]  /*12aa0*/  @!PT LDS RZ, [RZ] ;  /* 0x00000000fffff984 */ /* 0x000fe20000000800 */
[----:B------:R-:W-:Y:S01]  /*12ab0*/  @!PT LDS RZ, [RZ] ;  /* 0x00000000fffff984 */ /* 0x000fe20000000800 */
[----:B------:R-:W-:Y:S01]  /*12ac0*/  @!PT LDS RZ, [RZ] ;  /* 0x00000000fffff984 */ /* 0x000fe20000000800 */
[----:B------:R1:W-:Y:S01]  /*12ad0*/  @!P0 LDGSTS.E.BYPASS.LTC128B.128 [R246+0xf000], [R12.64] ;  /* 0x0f0000000cf68fae */ /* 0x0003e2000b901d46 */
[----:B------:R-:W-:-:S03]  /*12ae0*/  IMAD.IADD R233, R3, 0x1, R233 ;  /* 0x0000000103e97824 */ /* 0x000fc600078e02e9 */
[----:B------:R-:W-:Y:S01]  /*12af0*/  @P6 STS.128 [R246+0xf800], RZ ;  /* 0x00f800fff6006388 */ /* 0x000fe20000000c00 */
[----:B------:R-:W-:-:S03]  /*12b00*/  @!P2 IMAD.MOV.U32 R16, RZ, RZ, R8 ;  /* 0x000000ffff10a224 */ /* 0x000fc600078e0008 */
[----:B------:R-:W-:Y:S01]  /*12b10*/  @!PT LDS RZ, [RZ] ;  /* 0x00000000fffff984 */ /* 0x000fe20000000800 */
[----:B------:R-:W-:Y:S01]  /*12b20*/  @!PT LDS RZ, [RZ] ;  /* 0x00000000fffff984 */ /* 0x000fe20000000800 */
[----:B------:R-:W-:Y:S01]  /*12b30*/  @!PT LDS RZ, [RZ] ;  /* 0x00000000fffff984 */ /* 0x000fe20000000800 */
[----:B------:R3:W-:Y:S01]  /*12b40*/  @!P6 LDGSTS.E.BYPASS.LTC128B.128 [R246+0xf800], [R6.64] ;  /* 0x0f80000006f6efae */ /* 0x0007e2000b901d46 */
[----:B------:R-:W-:-:S03]  /*12b50*/  IMAD.SHL.U32 R232, R232, 0x2, RZ ;  /* 0x00000002e8e87824 */ /* 0x000fc600078e00ff */
[----:B------:R-:W-:Y:S01]  /*12b60*/  @P5 STS.128 [R246+0x10000], RZ ;  /* 0x010000fff6005388 */ /* 0x000fe20000000c00 */
[----:B------:R-:W-:-:S03]  /*12b70*/  IMAD.SHL.U32 R233, R233, 0x2, RZ ;  /* 0x00000002e9e97824 */ /* 0x000fc600078e00ff */
        /* <DEDUP_REMOVED lines=20> */
[----:B------:R-:W1:Y:S01]  /*12cc0*/  LDSM.16.M88.4 R56, [R232+0x3000] ;  /* 0x00300000e838783b */ /* 0x000e620000000200 */
[----:B------:R-:W-:Y:S01]  /*12cd0*/  R2P PR, R51, 0x6 ;  /* 0x0000000633007804 */ /* 0x000fe20000000000 */
[----:B------:R-:W-:-:S02]  /*12ce0*/  IMAD.MOV.U32 R0, RZ, RZ, 0x20 ;  /* 0x00000020ff007424 */ /* 0x000fc400078e00ff */
[----:B------:R-:W2:Y:S03]  /*12cf0*/  LDSM.16.M88.4 R64, [R232+0x2800] ;  /* 0x00280000e840783b */ /* 0x000ea60000000200 */
[----:B------:R-:W-:Y:S01]  /*12d00*/  SEL R231, R0, 0xffffffe0, !P1 ;  /* 0xffffffe000e77807 */ /* 0x000fe20004800000 */
[----:B------:R-:W2:Y:S01]  /*12d10*/  LDSM.16.M88.4 R72, [R232+0x2000] ;  /* 0x00200000e848783b */ /* 0x000ea20000000200 */
[----:B------:R-:W-:-:S03]  /*12d20*/  IMAD R8, R167, 0x2, R233 ;  /* 0x00000002a7087824 */ /* 0x000fc600078e02e9 */
[C---:B------:R-:W-:Y:S01]  /*12d30*/  IMAD.IADD R36, R232.reuse, 0x1, R231 ;  /* 0x00000001e8247824 */ /* 0x040fe200078e02e7 */
[----:B------:R-:W-:Y:S04]  /*12d40*/  LDSM.16.M88.4 R40, [R232+0x3800] ;  /* 0x00380000e828783b */ /* 0x000fe80000000200 */
[----:B------:R-:W-:Y:S04]  /*12d50*/  LDSM.16.M88.4 R172, [R8] ;  /* 0x0000000008ac783b */ /* 0x000fe80000000200 */
        /* <DEDUP_REMOVED lines=10> */
[----:B------:R-:W1:Y:S01]  /*12e00*/  LDSM.16.M88.4 R180, [R36+0x4000] ;  /* 0x0040000024b4783b */ /* 0x000e620000000200 */
[C---:B--2---:R-:W-:Y:S03]  /*12e10*/  HMMA.16816.F32.BF16 R68, R80.reuse, R64, RZ ;  /* 0x000000405044723c */ /* 0x044fe600000418ff */
[----:B------:R-:W-:Y:S04]  /*12e20*/  LDSM.16.M88.4 R104, [R232+0x8000] ;  /* 0x00800000e868783b */ /* 0x000fe80000000200 */
[----:B------:R-:W-:Y:S01]  /*12e30*/  LDSM.16.M88.4 R96, [R232+0x8800] ;  /* 0x00880000e860783b */ /* 0x000fe20000000200 */
[C---:B------:R-:W-:Y:S03]  /*12e40*/  HMMA.16816.F32.BF16 R64, R80.reuse, R66, RZ ;  /* 0x000000425040723c */ /* 0x040fe600000418ff */
[----:B----4-:R-:W-:Y:S04]  /*12e50*/  LDSM.16.M88.4 R20, [R232+0x4800] ;  /* 0x00480000e814783b */ /* 0x010fe80000000200 */
[----:B------:R-:W-:Y:S01]  /*12e60*/  LDSM.16.M88.4 R12, [R232+0x5000] ;  /* 0x00500000e80c783b */ /* 0x000fe20000000200 */
[----:B------:R-:W-:Y:S03]  /*12e70*/  HMMA.16816.F32.BF16 R76, R80, R72, RZ ;  /* 0x00000048504c723c */ /* 0x000fe600000418ff */
[----:B------:R-:W-:Y:S01]  /*12e80*/  LDSM.16.M88.4 R184, [R232+0x5800] ;  /* 0x00580000e8b8783b */ /* 0x000fe20000000200 */
[----:B------:R-:W-:-:S03]  /*12e90*/  IADD3 R51, R232, 0x2000, RZ ;  /* 0x00002000e8337810 */ /* 0x000fc60007ffe0ff */
[----:B------:R-:W-:Y:S01]  /*12ea0*/  LDSM.16.M88.4 R88, [R232+0x9000] ;  /* 0x00900000e858783b */ /* 0x000fe20000000200 */
[----:B------:R-:W-:Y:S03]  /*12eb0*/  HMMA.16816.F32.BF16 R72, R80, R74, RZ ;  /* 0x0000004a5048723c */ /* 0x000fe600000418ff */
[----:B------:R-:W-:Y:S01]  /*12ec0*/  LDSM.16.M88.4 R136, [R232+0x6000] ;  /* 0x00600000e888783b */ /* 0x000fe20000000200 */
[----:B------:R-:W-:-:S03]  /*12ed0*/  IADD3 R230, R232, 0x2040, RZ ;  /* 0x00002040e8e67810 */ /* 0x000fc60007ffe0ff */
[----:B------:R-:W-:Y:S01]  /*12ee0*/  LDSM.16.M88.4 R156, [R232+0x9800] ;  /* 0x00980000e89c783b */ /* 0x000fe20000000200 */
[----:B---3--:R-:W-:Y:S03]  /*12ef0*/  HMMA.16816.F32.BF16 R60, R172, R148, R60 ;  /* 0x00000094ac3c723c */ /* 0x008fe6000004183c */
[----:B------:R-:W-:Y:S01]  /*12f00*/  LDSM.16.M88.4 R192, [R36+0x8000] ;  /* 0x0080000024c0783b */ /* 0x000fe20000000200 */
[----:B------:R-:W-:-:S03]  /*12f10*/  IMAD R0, R166, 0x2, R233 ;  /* 0x00000002a6007824 */ /* 0x000fc600078e02e9 */
[----:B------:R-:W-:Y:S01]  /*12f20*/  LDSM.16.M88.4 R176, [R36+0x4800] ;  /* 0x0048000024b0783b */ /* 0x000fe20000000200 */
[----:B------:R-:W-:Y:S03]  /*12f30*/  HMMA.16816.F32.BF16 R56, R172, R150, R56 ;  /* 0x00000096ac38723c */ /* 0x000fe60000041838 */
[----:B------:R-:W2:Y:S04]  /*12f40*/  LDSM.16.M88.4 R148, [R36+0x7800] ;  /* 0x007800002494783b */ /* 0x000ea80000000200 */
[----:B------:R-:W-:Y:S01]  /*12f50*/  LDSM.16.M88.4 R168, [R36+0x5000] ;  /* 0x0050000024a8783b */ /* 0x000fe20000000200 */
[C---:B------:R-:W-:Y:S03]  /*12f60*/  HMMA.16816.F32.BF16 R52, R80.reuse, R40, RZ ;  /* 0x000000285034723c */ /* 0x040fe600000418ff */
[----:B------:R-:W-:Y:S04]  /*12f70*/  LDSM.16.M88.4 R160, [R36+0x5800] ;  /* 0x0058000024a0783b */ /* 0x000fe80000000200 */
[----:B------:R-:W0:Y:S01]  /*12f80*/  LDGDEPBAR ;  /* 0x00000000000079af */ /* 0x000e220000000000 */
[----:B------:R-:W-:Y:S08]  /*12f90*/  HMMA.16816.F32.BF16 R40, R80, R42, RZ ;  /* 0x0000002a5028723c */ /* 0x000ff000000418ff */
[C---:B------:R-:W-:Y:S08]  /*12fa0*/  HMMA.16816.F32.BF16 R68, R172.reuse, R144, R68 ;  /* 0x00000090ac44723c */ /* 0x040ff00000041844 */
[----:B------:R-:W-:Y:S01]  /*12fb0*/  HMMA.16816.F32.BF16 R64, R172, R146, R64 ;  /* 0x00000092ac40723c */ /* 0x000fe20000041840 */
[----:B------:R-:W3:Y:S07]  /*12fc0*/  LDSM.16.M88.4 R144, [R36+0x6800] ;  /* 0x006800002490783b */ /* 0x000eee0000000200 */
[C---:B------:R-:W-:Y:S08]  /*12fd0*/  HMMA.16816.F32.BF16 R32, R80.reuse, R28, RZ ;  /* 0x0000001c5020723c */ /* 0x040ff000000418ff */
[C---:B------:R-:W-:Y:S08]  /*12fe0*/  HMMA.16816.F32.BF16 R116, R80.reuse, R112, RZ ;  /* 0x000000705074723c */ /* 0x040ff000000418ff */
[C---:B------:R-:W-:Y:S08]  /*12ff0*/  HMMA.16816.F32.BF16 R28, R80.reuse, R30, RZ ;  /* 0x0000001e501c723c */ /* 0x040ff000000418ff */
[----:B------:R-:W-:Y:S08]  /*13000*/  HMMA.16816.F32.BF16 R112, R80, R114, RZ ;  /* 0x000000725070723c */ /* 0x000ff000000418ff */
[C---:B------:R-:W-:Y:S08]  /*13010*/  HMMA.16816.F32.BF16 R76, R172.reuse, R152, R76 ;  /* 0x00000098ac4c723c */ /* 0x040ff0000004184c */
[----:B------:R-:W-:Y:S01]  /*13020*/  HMMA.16816.F32.BF16 R72, R172, R154, R72 ;  /* 0x0000009aac48723c */ /* 0x000fe20000041848 */
[----:B------:R-:W4:Y:S01]  /*13030*/  LDSM.16.M88.4 R152, [R36+0x7000] ;  /* 0x007000002498783b */ /* 0x000f220000000200 */
[----:B------:R-:W-:-:S06]  /*13040*/  @P2 IADD3 R230, R51, -0x40, RZ ;  /* 0xffffffc033e62810 */ /* 0x000fcc0007ffe0ff */
[C---:B-1----:R-:W-:Y:S08]  /*13050*/  HMMA.16816.F32.BF16 R132, R80.reuse, R128, RZ ;  /* 0x000000805084723c */ /* 0x042ff000000418ff */
[C---:B------:R-:W-:Y:S08]  /*13060*/  HMMA.16816.F32.BF16 R128, R80.reuse, R130, RZ ;  /* 0x000000825080723c */ /* 0x040ff000000418ff */
[C---:B------:R-:W-:Y:S08]  /*13070*/  HMMA.16816.F32.BF16 R124, R80.reuse, R120, RZ ;  /* 0x00000078507c723c */ /* 0x040ff000000418ff */
[----:B------:R-:W-:Y:S08]  /*13080*/  HMMA.16816.F32.BF16 R120, R80, R122, RZ ;  /* 0x0000007a5078723c */ /* 0x000ff000000418ff */
[C---:B------:R-:W-:Y:S08]  /*13090*/  HMMA.16816.F32.BF16 R52, R172.reuse, R188, R52 ;  /* 0x000000bcac34723c */ /* 0x040ff00000041834 */
[C---:B------:R-:W-:Y:S01]  /*130a0*/  HMMA.16816.F32.BF16 R40, R172.reuse, R190, R40 ;  /* 0x000000beac28723c */ /* 0x040fe20000041828 */
[----:B------:R-:W1:Y:S07]  /*130b0*/  LDSM.16.M88.4 R188, [R36+0x8800] ;  /* 0x0088000024bc783b */ /* 0x000e6e0000000200 */
[C---:B------:R-:W-:Y:S08]  /*130c0*/  HMMA.16816.F32.BF16 R32, R172.reuse, R180, R32 ;  /* 0x000000b4ac20723c */ /* 0x040ff00000041820 */
[C---:B------:R-:W-:Y:S01]  /*130d0*/  HMMA.16816.F32.BF16 R28, R172.reuse, R182, R28 ;  /* 0x000000b6ac1c723c */ /* 0x040fe2000004181c */
[----:B------:R-:W-:Y:S07]  /*130e0*/  LDSM.16.M88.4 R180, [R0] ;  /* 0x0000000000b4783b */ /* 0x000fee0000000200 */
[C---:B--2---:R-:W-:Y:S08]  /*130f0*/  HMMA.16816.F32.BF16 R116, R172.reuse, R148, R116 ;  /* 0x00000094ac74723c */ /* 0x044ff00000041874 */
[----:B------:R-:W-:Y:S01]  /*13100*/  HMMA.16816.F32.BF16 R112, R172, R150, R112 ;  /* 0x00000096ac70723c */ /* 0x000fe20000041870 */
[----:B------:R-:W2:Y:S07]  /*13110*/  LDSM.16.M88.4 R148, [R230+0x2000] ;  /* 0x00200000e694783b */ /* 0x000eae0000000200 */
[C---:B------:R-:W-:Y:S08]  /*13120*/  HMMA.16816.F32.BF16 R108, R80.reuse, R104, RZ ;  /* 0x00000068506c723c */ /* 0x040ff000000418ff */
[C---:B------:R-:W-:Y:S08]  /*13130*/  HMMA.16816.F32.BF16 R100, R80.reuse, R96, RZ ;  /* 0x000000605064723c */ /* 0x040ff000000418ff */
[C---:B------:R-:W-:Y:S08]  /*13140*/  HMMA.16816.F32.BF16 R104, R80.reuse, R106, RZ ;  /* 0x0000006a5068723c */ /* 0x040ff000000418ff */
[----:B------:R-:W-:Y:S08]  /*13150*/  HMMA.16816.F32.BF16 R96, R80, R98, RZ ;  /* 0x000000625060723c */ /* 0x000ff000000418ff */
[C---:B---3--:R-:W-:Y:S08]  /*13160*/  HMMA.16816.F32.BF16 R132, R172.reuse, R144, R132 ;  /* 0x00000090ac84723c */ /* 0x048ff00000041884 */
[C---:B------:R-:W-:Y:S01]  /*13170*/  HMMA.16816.F32.BF16 R128, R172.reuse, R146, R128 ;  /* 0x00000092ac80723c */ /* 0x040fe20000041880 */
[----:B------:R-:W3:Y:S07]  /*13180*/  LDSM.16.M88.4 R144, [R36+0x9000] ;  /* 0x009000002490783b */ /* 0x000eee0000000200 */
[C---:B----4-:R-:W-:Y:S08]  /*13190*/  HMMA.16816.F32.BF16 R124, R172.reuse, R152, R124 ;  /* 0x00000098ac7c723c */ /* 0x050ff0000004187c */
[----:B------:R-:W-:Y:S01]  /*131a0*/  HMMA.16816.F32.BF16 R120, R172, R154, R120 ;  /* 0x0000009aac78723c */ /* 0x000fe20000041878 */
[----:B------:R-:W4:Y:S07]  /*131b0*/  LDSM.16.M88.4 R152, [R230+0x1800] ;  /* 0x00180000e698783b */ /* 0x000f2e0000000200 */
        /* <DEDUP_REMOVED lines=13> */
[C---:B------:R-:W-:Y:S08]  /*13290*/  HMMA.16816.F32.BF16 R108, R172.reuse, R192, R108 ;  /* 0x000000c0ac6c723c */ /* 0x040ff0000004186c */
[C---:B------:R-:W-:Y:S01]  /*132a0*/  HMMA.16816.F32.BF16 R104, R172.reuse, R194, R104 ;  /* 0x000000c2ac68723c */ /* 0x040fe20000041868 */
[----:B------:R-:W3:Y:S07]  /*132b0*/  LDSM.16.M88.4 R192, [R230+0x2800] ;  /* 0x00280000e6c0783b */ /* 0x000eee0000000200 */
[C---:B-1----:R-:W-:Y:S08]  /*132c0*/  HMMA.16816.F32.BF16 R100, R172.reuse, R188, R100 ;  /* 0x000000bcac64723c */ /* 0x042ff00000041864 */
[----:B------:R-:W-:Y:S01]  /*132d0*/  HMMA.16816.F32.BF16 R96, R172, R190, R96 ;  /* 0x000000beac60723c */ /* 0x000fe20000041860 */
[----:B------:R-:W1:Y:S07]  /*132e0*/  LDSM.16.M88.4 R188, [R230+0x3800] ;  /* 0x00380000e6bc783b */ /* 0x000e6e0000000200 */
[C---:B--2---:R-:W-:Y:S08]  /*132f0*/  HMMA.16816.F32.BF16 R32, R180.reuse, R148, R32 ;  /* 0x00000094b420723c */ /* 0x044ff00000041820 */
[----:B------:R-:W-:Y:S01]  /*13300*/  HMMA.16816.F32.BF16 R28, R180, R150, R28 ;  /* 0x00000096b41c723c */ /* 0x000fe2000004181c */
[----:B------:R-:W2:Y:S07]  /*13310*/  LDSM.16.M88.4 R148, [R230+0x7000] ;  /* 0x00700000e694783b */ /* 0x000eae0000000200 */
[C---:B------:R-:W-:Y:S08]  /*13320*/  HMMA.16816.F32.BF16 R24, R172.reuse, R176, R24 ;  /* 0x000000b0ac18723c */ /* 0x040ff00000041818 */
[C---:B------:R-:W-:Y:S01]  /*13330*/  HMMA.16816.F32.BF16 R20, R172.reuse, R178, R20 ;  /* 0x000000b2ac14723c */ /* 0x040fe20000041814 */
[----:B------:R-:W-:Y:S01]  /*13340*/  IMAD R229, R167, 0x2, R0 ;  /* 0x00000002a7e57824 */ /* 0x000fe200078e0200 */
[----:B------:R-:W-:Y:S06]  /*13350*/  LDSM.16.M88.4 R176, [R36+0x9800] ;  /* 0x0098000024b0783b */ /* 0x000fec0000000200 */
[C---:B------:R-:W-:Y:S08]  /*13360*/  HMMA.16816.F32.BF16 R16, R172.reuse, R168, R16 ;  /* 0x000000a8ac10723c */ /* 0x040ff00000041810 */
[C---:B------:R-:W-:Y:S01]  /*13370*/  HMMA.16816.F32.BF16 R12, R172.reuse, R170, R12 ;  /* 0x000000aaac0c723c */ /* 0x040fe2000004180c */
[----:B------:R-:W1:Y:S07]  /*13380*/  LDSM.16.M88.4 R168, [R230] ;  /* 0x00000000e6a8783b */ /* 0x000e6e0000000200 */
[C---:B------:R-:W-:Y:S08]  /*13390*/  HMMA.16816.F32.BF16 R4, R172.reuse, R160, R4 ;  /* 0x000000a0ac04723c */ /* 0x040ff00000041804 */
[C---:B------:R-:W-:Y:S01]  /*133a0*/  HMMA.16816.F32.BF16 R184, R172.reuse, R162, R184 ;  /* 0x000000a2acb8723c */ /* 0x040fe200000418b8 */
[----:B------:R-:W-:Y:S07]  /*133b0*/  LDSM.16.M88.4 R160, [R230+0x800] ;  /* 0x00080000e6a0783b */ /* 0x000fee0000000200 */
[C---:B---3--:R-:W-:Y:S08]  /*133c0*/  HMMA.16816.F32.BF16 R92, R172.reuse, R144, R92 ;  /* 0x00000090ac5c723c */ /* 0x048ff0000004185c */
[----:B------:R-:W-:Y:S01]  /*133d0*/  HMMA.16816.F32.BF16 R88, R172, R146, R88 ;  /* 0x00000092ac58723c */ /* 0x000fe20000041858 */
[----:B------:R-:W3:Y:S07]  /*133e0*/  LDSM.16.M88.4 R144, [R230+0x3000] ;  /* 0x00300000e690783b */ /* 0x000eee0000000200 */
[C---:B----4-:R-:W-:Y:S08]  /*133f0*/  HMMA.16816.F32.BF16 R52, R180.reuse, R152, R52 ;  /* 0x00000098b434723c */ /* 0x050ff00000041834 */
[----:B------:R-:W-:Y:S01]  /*13400*/  HMMA.16816.F32.BF16 R40, R180, R154, R40 ;  /* 0x0000009ab428723c */ /* 0x000fe20000041828 */
[----:B------:R-:W4:Y:S01]  /*13410*/  LDSM.16.M88.4 R152, [R230+0x6800] ;  /* 0x00680000e698783b */ /* 0x000f220000000200 */
[----:B------:R-:W-:-:S06]  /*13420*/  IMAD.IADD R224, R231, 0x1, R230 ;  /* 0x00000001e7e07824 */ /* 0x000fcc00078e02e6 */
[C---:B------:R-:W-:Y:S08]  /*13430*/  HMMA.16816.F32.BF16 R140, R172.reuse, R156, R140 ;  /* 0x0000009cac8c723c */ /* 0x040ff0000004188c */
[----:B------:R-:W-:Y:S01]  /*13440*/  HMMA.16816.F32.BF16 R136, R172, R158, R136 ;  /* 0x0000009eac88723c */ /* 0x000fe20000041888 */
[----:B------:R-:W3:Y:S07]  /*13450*/  LDSM.16.M88.4 R156, [R230+0x1000] ;  /* 0x00100000e69c783b */ /* 0x000eee0000000200 */
[C---:B------:R-:W-:Y:S08]  /*13460*/  HMMA.16816.F32.BF16 R24, R180.reuse, R192, R24 ;  /* 0x000000c0b418723c */ /* 0x040ff00000041818 */
[C---:B------:R-:W-:Y:S01]  /*13470*/  HMMA.16816.F32.BF16 R20, R180.reuse, R194, R20 ;  /* 0x000000c2b414723c */ /* 0x040fe20000041814 */
[----:B------:R-:W-:Y:S07]  /*13480*/  LDSM.16.M88.4 R192, [R229] ;  /* 0x00000000e5c0783b */ /* 0x000fee0000000200 */
[C---:B-1----:R-:W-:Y:S08]  /*13490*/  HMMA.16816.F32.BF16 R4, R180.reuse, R188, R4 ;  /* 0x000000bcb404723c */ /* 0x042ff00000041804 */
[C---:B------:R-:W-:Y:S01]  /*134a0*/  HMMA.16816.F32.BF16 R184, R180.reuse, R190, R184 ;  /* 0x000000beb4b8723c */ /* 0x040fe200000418b8 */
[----:B------:R-:W1:Y:S07]  /*134b0*/  LDSM.16.M88.4 R188, [R224] ;  /* 0x00000000e0bc783b */ /* 0x000e6e0000000200 */
[C---:B--2---:R-:W-:Y:S08]  /*134c0*/  HMMA.16816.F32.BF16 R92, R180.reuse, R148, R92 ;  /* 0x00000094b45c723c */ /* 0x044ff0000004185c */
[----:B------:R-:W-:Y:S01]  /*134d0*/  HMMA.16816.F32.BF16 R88, R180, R150, R88 ;  /* 0x00000096b458723c */ /* 0x000fe20000041858 */
[----:B------:R-:W2:Y:S01]  /*134e0*/  LDSM.16.M88.4 R148, [R224+0x800] ;  /* 0x00080000e094783b */ /* 0x000ea20000000200 */
[----:B------:R-:W-:-:S06]  /*134f0*/  SHF.R.S32.HI R0, RZ, 0x1f, R48 ;  /* 0x0000001fff007819 */ /* 0x000fcc0000011430 */
[----:B------:R-:W-:Y:S01]  /*13500*/  HMMA.16816.F32.BF16 R76, R180, R168, R76 ;  /* 0x000000a8b44c723c */ /* 0x000fe2000004184c */
[----:B------:R-:W-:-:S07]  /*13510*/  LEA.HI R0, R0, R48, RZ, 0x2 ;  /* 0x0000003000007211 */ /* 0x000fce00078f10ff */
[C---:B------:R-:W-:Y:S08]  /*13520*/  HMMA.16816.F32.BF16 R72, R180.reuse, R170, R72 ;  /* 0x000000aab448723c */ /* 0x040ff00000041848 */
[C---:B---3--:R-:W-:Y:S08]  /*13530*/  HMMA.16816.F32.BF16 R16, R180.reuse, R144, R16 ;  /* 0x00000090b410723c */ /* 0x048ff00000041810 */
[----:B------:R-:W-:Y:S01]  /*13540*/  HMMA.16816.F32.BF16 R12, R180, R146, R12 ;  /* 0x00000092b40c723c */ /* 0x000fe2000004180c */
[----:B------:R-:W3:Y:S01]  /*13550*/  LDSM.16.M88.4 R144, [R230+0x7800] ;  /* 0x00780000e690783b */ /* 0x000ee20000000200 */
[----:B------:R-:W-:-:S03]  /*13560*/  SHF.R.S32.HI R0, RZ, 0x2, R0 ;  /* 0x00000002ff007819 */ /* 0x000fc60000011400 */
[----:B------:R-:W-:Y:S03]  /*13570*/  LDSM.16.M88.4 R168, [R230+0x5000] ;  /* 0x00500000e6a8783b */ /* 0x000fe60000000200 */
[C---:B------:R-:W-:Y:S08]  /*13580*/  HMMA.16816.F32.BF16 R68, R180.reuse, R160, R68 ;  /* 0x000000a0b444723c */ /* 0x040ff00000041844 */
[C---:B----4-:R-:W-:Y:S08]  /*13590*/  HMMA.16816.F32.BF16 R100, R180.reuse, R152, R100 ;  /* 0x00000098b464723c */ /* 0x050ff00000041864 */
[----:B------:R-:W-:Y:S01]  /*135a0*/  HMMA.16816.F32.BF16 R96, R180, R154, R96 ;  /* 0x0000009ab460723c */ /* 0x000fe20000041860 */
[----:B------:R-:W4:Y:S01]  /*135b0*/  LDSM.16.M88.4 R152, [R224+0x1000] ;  /* 0x00100000e098783b */ /* 0x000f220000000200 */
[----:B------:R-:W-:-:S06]  /*135c0*/  IMAD R0, R47, 0x10, R0 ;  /* 0x000000102f007824 */ /* 0x000fcc00078e0200 */
[----:B------:R-:W-:Y:S01]  /*135d0*/  HMMA.16816.F32.BF16 R64, R180, R162, R64 ;  /* 0x000000a2b440723c */ /* 0x000fe20000041840 */
[----:B------:R-:W-:Y:S01]  /*135e0*/  IADD3 R49, R0, 0x1, R49 ;  /* 0x0000000100317810 */ /* 0x000fe20007ffe031 */
[----:B------:R-:W-:Y:S01]  /*135f0*/  IMAD.SHL.U32 R0, R46, 0x2, RZ ;  /* 0x000000022e007824 */ /* 0x000fe200078e00ff */
[----:B------:R-:W-:Y:S05]  /*13600*/  LDSM.16.M88.4 R160, [R230+0x5800] ;  /* 0x00580000e6a0783b */ /* 0x000fea0000000200 */
[----:B------:R-:W-:Y:S01]  /*13610*/  HMMA.16816.F32.BF16 R84, R172, R176, R84 ;  /* 0x000000b0ac54723c */ /* 0x000fe20000041854 */
[----:B------:R-:W-:-:S07]  /*13620*/  IADD3 R49, R50, R49, -R242 ;  /* 0x0000003132317210 */ /* 0x000fce0007ffe8f2 */
[----:B------:R-:W-:Y:S01]  /*13630*/  HMMA.16816.F32.BF16 R60, R180, R156, R60 ;  /* 0x0000009cb43c723c */ /* 0x000fe2000004183c */
[----:B------:R-:W-:Y:S01]  /*13640*/  LOP3.LUT R0, R0, 0x6, RZ, 0xc0, !PT ;  /* 0x0000000600007812 */ /* 0x000fe200078ec0ff */
[----:B------:R-:W-:-:S06]  /*13650*/  IMAD.IADD R164, R164, 0x1, R49 ;  /* 0x00000001a4a47824 */ /* 0x000fcc00078e0231 */
[C---:B-1----:R-:W-:Y:S08]  /*13660*/  HMMA.16816.F32.BF16 R76, R192.reuse, R188, R76 ;  /* 0x000000bcc04c723c */ /* 0x042ff0000004184c */
[----:B------:R-:W-:Y:S01]  /*13670*/  HMMA.16816.F32.BF16 R72, R192, R190, R72 ;  /* 0x000000bec048723c */ /* 0x000fe20000041848 */
[----:B------:R-:W-:Y:S01]  /*13680*/  IMAD.IADD R0, R2, 0x1, R0 ;  /* 0x0000000102007824 */ /* 0x000fe200078e0200 */
[----:B------:R-:W-:-:S06]  /*13690*/  IADD3 R47, R164, 0x8, RZ ;  /* 0x00000008a42f7810 */ /* 0x000fcc0007ffe0ff */
[C---:B--2---:R-:W-:Y:S01]  /*136a0*/  HMMA.16816.F32.BF16 R68, R192.reuse, R148, R68 ;  /* 0x00000094c044723c */ /* 0x044fe20000041844 */
[-C--:B------:R-:W-:Y:S02]  /*136b0*/  IMNMX R46, R164, R50.reuse, PT ;  /* 0x00000032a42e7217 */ /* 0x080fe40003800200 */
[----:B------:R-:W-:Y:S02]  /*136c0*/  IMNMX R47, R47, R50, PT ;  /* 0x000000322f2f7217 */ /* 0x000fe40003800200 */
[C---:B------:R-:W-:Y:S02]  /*136d0*/  IADD3 R48, R0.reuse, 0x1, RZ ;  /* 0x0000000100307810 */ /* 0x040fe40007ffe0ff */
[----:B------:R-:W-:Y:S01]  /*136e0*/  IADD3 R49, R0, 0x8, RZ ;  /* 0x0000000800317810 */ /* 0x000fe20007ffe0ff */
[----:B------:R-:W-:Y:S01]  /*136f0*/  HMMA.16816.F32.BF16 R64, R192, R150, R64 ;  /* 0x00000096c040723c */ /* 0x000fe20000041840 */
[C---:B------:R-:W-:Y:S02]  /*13700*/  ISETP.GE.AND P4, PT, R48.reuse, R46, PT ;  /* 0x0000002e3000720c */ /* 0x040fe40003f86270 */
[----:B------:R-:W-:-:S02]  /*13710*/  ISETP.GE.AND P2, PT, R48, R47, PT ;  /* 0x0000002f3000720c */ /* 0x000fc40003f46270 */
[----:B------:R-:W-:Y:S02]  /*13720*/  ISETP.GE.AND P1, PT, R49, R46, PT ;  /* 0x0000002e3100720c */ /* 0x000fe40003f26270 */
[C---:B------:R-:W-:Y:S01]  /*13730*/  IADD3 R48, R0.reuse, 0x9, RZ ;  /* 0x0000000900307810 */ /* 0x040fe20007ffe0ff */
[----:B---3--:R-:W-:Y:S01]  /*13740*/  HMMA.16816.F32.BF16 R84, R180, R144, R84 ;  /* 0x00000090b454723c */ /* 0x008fe20000041854 */
[----:B------:R-:W-:Y:S02]  /*13750*/  ISETP.GE.AND P0, PT, R0, R47, PT ;  /* 0x0000002f0000720c */ /* 0x000fe40003f06270 */
[----:B------:R-:W-:-:S04]  /*13760*/  FSEL R221, R72, -INF , !P1 ;  /* 0xff80000048dd7808 */ /* 0x000fc80004800000 */
[----:B------:R-:W-:Y:S01]  /*13770*/  IADD3 R144, R0, 0x10, RZ ;  /* 0x0000001000907810 */ /* 0x000fe20007ffe0ff */
[----:B----4-:R-:W-:Y:S01]  /*13780*/  HMMA.16816.F32.BF16 R60, R192, R152, R60 ;  /* 0x00000098c03c723c */ /* 0x010fe2000004183c */
[----:B------:R-:W-:Y:S02]  /*13790*/  FSEL R223, R78, -INF , !P0 ;  /* 0xff8000004edf7808 */ /* 0x000fe40004000000 */
[-C--:B------:R-:W-:Y:S02]  /*137a0*/  ISETP.GE.AND P5, PT, R49, R47.reuse, PT ;  /* 0x0000002f3100720c */ /* 0x080fe40003fa6270 */
[CC--:B------:R-:W-:Y:S02]  /*137b0*/  ISETP.GE.AND P3, PT, R48.reuse, R46.reuse, PT ;  /* 0x0000002e3000720c */ /* 0x0c0fe40003f66270 */
[----:B------:R-:W-:Y:S02]  /*137c0*/  ISETP.GE.AND P6, PT, R48, R47, PT ;  /* 0x0000002f3000720c */ /* 0x000fe40003fc6270 */
[----:B------:R-:W-:Y:S01]  /*137d0*/  ISETP.GE.AND P0, PT, R144, R46, PT ;  /* 0x0000002e9000720c */ /* 0x000fe20003f06270 */
[----:B------:R-:W1:Y:S01]  /*137e0*/  LDSM.16.M88.4 R48, [R224+0x1800] ;  /* 0x00180000e030783b */ /* 0x000e620000000200 */
[----:B------:R-:W-:-:S02]  /*137f0*/  IADD3 R72, R0, 0x19, RZ ;  /* 0x0000001900487810 */ /* 0x000fc40007ffe0ff */
[----:B------:R-:W-:Y:S02]  /*13800*/  FSEL R228, R75, -INF , !P6 ;  /* 0xff8000004be47808 */ /* 0x000fe40007000000 */
[----:B------:R-:W-:Y:S02]  /*13810*/  FSEL R217, R68, -INF , !P0 ;  /* 0xff80000044d97808 */ /* 0x000fe40004000000 */
[----:B------:R-:W-:Y:S02]  /*13820*/  FSEL R227, R74, -INF , !P5 ;  /* 0xff8000004ae37808 */ /* 0x000fe40006800000 */
[----:B------:R-:W-:Y:S02]  /*13830*/  FSEL R218, R73, -INF , !P3 ;  /* 0xff80000049da7808 */ /* 0x000fe40005800000 */
[C---:B------:R-:W-:Y:S02]  /*13840*/  ISETP.GE.AND P6, PT, R72.reuse, R46, PT ;  /* 0x0000002e4800720c */ /* 0x040fe40003fc6270 */
[----:B------:R-:W-:-:S02]  /*13850*/  ISETP.GE.AND P0, PT, R72, R47, PT ;  /* 0x0000002f4800720c */ /* 0x000fc40003f06270 */
[----:B------:R-:W2:Y:S01]  /*13860*/  LDSM.16.M88.4 R72, [R224+0x2000] ;  /* 0x00200000e048783b */ /* 0x000ea20000000200 */
[----:B------:R-:W-:Y:S02]  /*13870*/  FSEL R219, R77, -INF , !P4 ;  /* 0xff8000004ddb7808 */ /* 0x000fe40006000000 */
[C---:B------:R-:W-:Y:S02]  /*13880*/  IADD3 R77, R0.reuse, 0x11, RZ ;  /* 0x00000011004d7810 */ /* 0x040fe40007ffe0ff */
[----:B------:R-:W-:Y:S01]  /*13890*/  IADD3 R78, R0, 0x18, RZ ;  /* 0x00000018004e7810 */ /* 0x000fe20007ffe0ff */
[----:B------:R-:W-:Y:S01]  /*138a0*/  HMMA.16816.F32.BF16 R56, R180, R158, R56 ;  /* 0x0000009eb438723c */ /* 0x000fe20000041838 */
[----:B------:R-:W-:Y:S01]  /*138b0*/  FSEL R226, R79, -INF , !P2 ;  /* 0xff8000004fe27808 */ /* 0x000fe20005000000 */
[----:B------:R-:W-:Y:S01]  /*138c0*/  LDSM.16.M88.4 R156, [R230+0x6000] ;  /* 0x00600000e69c783b */ /* 0x000fe20000000200 */
[----:B------:R-:W-:Y:S02]  /*138d0*/  ISETP.GE.AND P4, PT, R144, R47, PT ;  /* 0x0000002f9000720c */ /* 0x000fe40003f86270 */
[----:B------:R-:W-:-:S02]  /*138e0*/  ISETP.GE.AND P2, PT, R77, R46, PT ;  /* 0x0000002e4d00720c */ /* 0x000fc40003f46270 */
[----:B------:R-:W-:Y:S02]  /*138f0*/  ISETP.GE.AND P1, PT, R77, R47, PT ;  /* 0x0000002f4d00720c */ /* 0x000fe40003f26270 */
[-C--:B------:R-:W-:Y:S02]  /*13900*/  ISETP.GE.AND P5, PT, R78, R46.reuse, PT ;  /* 0x0000002e4e00720c */ /* 0x080fe40003fa6270 */
[----:B------:R-:W-:Y:S02]  /*13910*/  IADD3 R77, R0, 0x20, RZ ;  /* 0x00000020004d7810 */ /* 0x000fe40007ffe0ff */
[----:B------:R-:W-:Y:S02]  /*13920*/  FSEL R222, R70, -INF , !P4 ;  /* 0xff80000046de7808 */ /* 0x000fe40006000000 */
[----:B------:R-:W-:Y:S02]  /*13930*/  FSEL R215, R64, -INF , !P5 ;  /* 0xff80000040d77808 */ /* 0x000fe40006800000 */
[----:B------:R-:W-:-:S02]  /*13940*/  ISETP.GE.AND P4, PT, R77, R46, PT ;  /* 0x0000002e4d00720c */ /* 0x000fc40003f86270 */
[----:B------:R-:W-:Y:S02]  /*13950*/  IADD3 R64, R0, 0x29, RZ ;  /* 0x0000002900407810 */ /* 0x000fe40007ffe0ff */
[----:B------:R-:W-:Y:S02]  /*13960*/  ISETP.GE.AND P3, PT, R78, R47, PT ;  /* 0x0000002f4e00720c */ /* 0x000fe40003f66270 */
[----:B------:R-:W-:Y:S02]  /*13970*/  FSEL R213, R67, -INF , !P0 ;  /* 0xff80000043d57808 */ /* 0x000fe40004000000 */
[----:B------:R-:W-:Y:S02]  /*13980*/  FSEL R212, R60, -INF , !P4 ;  /* 0xff8000003cd47808 */ /* 0x000fe40006000000 */
[----:B------:R-:W-:Y:S02]  /*13990*/  FSEL R220, R66, -INF , !P3 ;  /* 0xff80000042dc7808 */ /* 0x000fe40005800000 */
[----:B------:R-:W-:-:S02]  /*139a0*/  FSEL R214, R65, -INF , !P6 ;  /* 0xff80000041d67808 */ /* 0x000fc40007000000 */
[C---:B------:R-:W-:Y:S02]  /*139b0*/  ISETP.GE.AND P0, PT, R64.reuse, R46, PT ;  /* 0x0000002e4000720c */ /* 0x040fe40003f06270 */
[----:B------:R-:W-:Y:S02]  /*139c0*/  ISETP.GE.AND P4, PT, R64, R47, PT ;  /* 0x0000002f4000720c */ /* 0x000fe40003f86270 */
[----:B------:R-:W3:Y:S01]  /*139d0*/  LDSM.16.M88.4 R64, [R224+0x2800] ;  /* 0x00280000e040783b */ /* 0x000ee20000000200 */
[----:B------:R-:W-:Y:S01]  /*139e0*/  HMMA.16816.F32.BF16 R56, R192, R154, R56 ;  /* 0x0000009ac038723c */ /* 0x000fe20000041838 */
[----:B------:R-:W-:-:S07]  /*139f0*/  IADD3 R68, R0, 0x21, RZ ;  /* 0x0000002100447810 */ /* 0x000fce0007ffe0ff */
[----:B------:R-:W-:Y:S08]  /*13a00*/  HMMA.16816.F32.BF16 R80, R172, R178, R80 ;  /* 0x000000b2ac50723c */ /* 0x000ff00000041850 */
[C---:B-1----:R-:W-:Y:S08]  /*13a10*/  HMMA.16816.F32.BF16 R52, R192.reuse, R48, R52 ;  /* 0x00000030c034723c */ /* 0x042ff00000041834 */
[----:B------:R-:W-:Y:S01]  /*13a20*/  HMMA.16816.F32.BF16 R40, R192, R50, R40 ;  /* 0x00000032c028723c */ /* 0x000fe20000041828 */
[----:B------:R-:W-:Y:S01]  /*13a30*/  FSEL R216, R69, -INF , !P2 ;  /* 0xff80000045d87808 */ /* 0x000fe20005000000 */
[----:B------:R-:W1:Y:S01]  /*13a40*/  LDSM.16.M88.4 R176, [R230+0x4000] ;  /* 0x00400000e6b0783b */ /* 0x000e620000000200 */
[----:B------:R-:W-:-:S05]  /*13a50*/  FSEL R225, R71, -INF , !P1 ;  /* 0xff80000047e17808 */ /* 0x000fca0004800000 */
[----:B--2---:R-:W-:Y:S01]  /*13a60*/  HMMA.16816.F32.BF16 R32, R192, R72, R32 ;  /* 0x00000048c020723c */ /* 0x004fe20000041820 */
[----:B------:R-:W-:Y:S01]  /*13a70*/  ISETP.GE.AND P2, PT, R77, R47, PT ;  /* 0x0000002f4d00720c */ /* 0x000fe20003f46270 */
[----:B------:R-:W-:Y:S01]  /*13a80*/  LDSM.16.M88.4 R172, [R230+0x4800] ;  /* 0x00480000e6ac783b */ /* 0x000fe20000000200 */
[----:B------:R-:W-:Y:S02]  /*13a90*/  ISETP.GE.AND P1, PT, R68, R46, PT ;  /* 0x0000002e4400720c */ /* 0x000fe40003f26270 */
[C---:B------:R-:W-:Y:S02]  /*13aa0*/  IADD3 R69, R0.reuse, 0x28, RZ ;  /* 0x0000002800457810 */ /* 0x040fe40007ffe0ff */
[----:B------:R-:W-:Y:S02]  /*13ab0*/  IADD3 R48, R0, 0x30, RZ ;  /* 0x0000003000307810 */ /* 0x000fe40007ffe0ff */
[----:B------:R-:W-:Y:S02]  /*13ac0*/  FSEL R62, R62, -INF , !P2 ;  /* 0xff8000003e3e7808 */ /* 0x000fe40005000000 */
[----:B------:R-:W-:-:S02]  /*13ad0*/  FSEL R211, R61, -INF , !P1 ;  /* 0xff8000003dd37808 */ /* 0x000fc40004800000 */
[-C--:B------:R-:W-:Y:S02]  /*13ae0*/  ISETP.GE.AND P5, PT, R68, R47.reuse, PT ;  /* 0x0000002f4400720c */ /* 0x080fe40003fa6270 */
[CC--:B------:R-:W-:Y:S02]  /*13af0*/  ISETP.GE.AND P3, PT, R69.reuse, R46.reuse, PT ;  /* 0x0000002e4500720c */ /* 0x0c0fe40003f66270 */
[C---:B------:R-:W-:Y:S02]  /*13b00*/  ISETP.GE.AND P2, PT, R48.reuse, R46, PT ;  /* 0x0000002e3000720c */ /* 0x040fe40003f46270 */
[-C--:B------:R-:W-:Y:S02]  /*13b10*/  ISETP.GE.AND P1, PT, R48, R47.reuse, PT ;  /* 0x0000002f3000720c */ /* 0x080fe40003f26270 */
[----:B------:R-:W-:Y:S02]  /*13b20*/  ISETP.GE.AND P6, PT, R69, R47, PT ;  /* 0x0000002f4500720c */ /* 0x000fe40003fc6270 */
[C---:B------:R-:W-:Y:S01]  /*13b30*/  IADD3 R48, R0.reuse, 0x31, RZ ;  /* 0x0000003100307810 */ /* 0x040fe20007ffe0ff */
[----:B------:R-:W-:Y:S01]  /*13b40*/  HMMA.16816.F32.BF16 R28, R192, R74, R28 ;  /* 0x0000004ac01c723c */ /* 0x000fe2000004181c */
[----:B------:R-:W-:-:S02]  /*13b50*/  IADD3 R49, R0, 0x38, RZ ;  /* 0x0000003800317810 */ /* 0x000fc40007ffe0ff */
[----:B------:R-:W-:Y:S02]  /*13b60*/  FSEL R63, R63, -INF , !P5 ;  /* 0xff8000003f3f7808 */ /* 0x000fe40006800000 */
[----:B------:R-:W-:Y:S02]  /*13b70*/  FSEL R209, R56, -INF , !P3 ;  /* 0xff80000038d17808 */ /* 0x000fe40005800000 */
[CC--:B------:R-:W-:Y:S02]  /*13b80*/  ISETP.GE.AND P5, PT, R48.reuse, R46.reuse, PT ;  /* 0x0000002e3000720c */ /* 0x0c0fe40003fa6270 */
[----:B------:R-:W-:Y:S02]  /*13b90*/  ISETP.GE.AND P3, PT, R48, R47, PT ;  /* 0x0000002f3000720c */ /* 0x000fe40003f66270 */
[----:B------:R-:W-:Y:S02]  /*13ba0*/  FSEL R60, R58, -INF , !P6 ;  /* 0xff8000003a3c7808 */ /* 0x000fe40007000000 */
[----:B------:R-:W-:-:S02]  /*13bb0*/  ISETP.GE.AND P6, PT, R49, R46, PT ;  /* 0x0000002e3100720c */ /* 0x000fc40003fc6270 */
[C---:B------:R-:W-:Y:S01]  /*13bc0*/  IADD3 R48, R0.reuse, 0x39, RZ ;  /* 0x0000003900307810 */ /* 0x040fe20007ffe0ff */
[----:B---3--:R-:W-:Y:S01]  /*13bd0*/  HMMA.16816.F32.BF16 R24, R192, R64, R24 ;  /* 0x00000040c018723c */ /* 0x008fe20000041818 */
[----:B------:R-:W-:Y:S02]  /*13be0*/  IADD3 R56, R0, 0x40, RZ ;  /* 0x0000004000387810 */ /* 0x000fe40007ffe0ff */
[----:B------:R-:W-:Y:S02]  /*13bf0*/  FSEL R210, R57, -INF , !P0 ;  /* 0xff80000039d27808 */ /* 0x000fe40004000000 */
[----:B------:R-:W-:Y:S02]  /*13c00*/  FSEL R208, R59, -INF , !P4 ;  /* 0xff8000003bd07808 */ /* 0x000fe40006000000 */
[----:B------:R-:W-:Y:S01]  /*13c10*/  FSEL R145, R52, -INF , !P2 ;  /* 0xff80000034917808 */ /* 0x000fe20005000000 */
[----:B------:R-:W-:Y:S01]  /*13c20*/  HMMA.16816.F32.BF16 R80, R180, R146, R80 ;  /* 0x00000092b450723c */ /* 0x000fe20000041850 */
[----:B------:R-:W-:-:S02]  /*13c30*/  FSEL R207, R54, -INF , !P1 ;  /* 0xff80000036cf7808 */ /* 0x000fc40004800000 */
[-C--:B------:R-:W-:Y:S02]  /*13c40*/  ISETP.GE.AND P0, PT, R49, R47.reuse, PT ;  /* 0x0000002f3100720c */ /* 0x080fe40003f06270 */
[-C--:B------:R-:W-:Y:S02]  /*13c50*/  ISETP.GE.AND P4, PT, R48, R46.reuse, PT ;  /* 0x0000002e3000720c */ /* 0x080fe40003f86270 */
[----:B------:R-:W-:Y:S02]  /*13c60*/  FSEL R147, R40, -INF , !P6 ;  /* 0xff80000028937808 */ /* 0x000fe40007000000 */
[----:B------:R-:W-:Y:S02]  /*13c70*/  ISETP.GE.AND P2, PT, R48, R47, PT ;  /* 0x0000002f3000720c */ /* 0x000fe40003f46270 */
[----:B------:R-:W-:Y:S01]  /*13c80*/  ISETP.GE.AND P1, PT, R56, R46, PT ;  /* 0x0000002e3800720c */ /* 0x000fe20003f26270 */
[----:B------:R-:W2:Y:S01]  /*13c90*/  LDSM.16.M88.4 R48, [R224+0x3000] ;  /* 0x00300000e030783b */ /* 0x000ea20000000200 */
[----:B------:R-:W-:Y:S01]  /*13ca0*/  IADD3 R40, R0, 0x49, RZ ;  /* 0x0000004900287810 */ /* 0x000fe20007ffe0ff */
[----:B------:R-:W-:Y:S01]  /*13cb0*/  HMMA.16816.F32.BF16 R108, R180, R156, R108 ;  /* 0x0000009cb46c723c */ /* 0x000fe2000004186c */
[----:B------:R-:W-:-:S02]  /*13cc0*/  FSEL R149, R43, -INF , !P2 ;  /* 0xff8000002b957808 */ /* 0x000fc40005000000 */
[----:B------:R-:W-:Y:S02]  /*13cd0*/  FSEL R205, R42, -INF , !P0 ;  /* 0xff8000002acd7808 */ /* 0x000fe40004000000 */
[----:B------:R-:W-:Y:S02]  /*13ce0*/  FSEL R148, R41, -INF , !P4 ;  /* 0xff80000029947808 */ /* 0x000fe40006000000 */
[----:B------:R-:W-:Y:S02]  /*13cf0*/  FSEL R156, R32, -INF , !P1 ;  /* 0xff800000209c7808 */ /* 0x000fe40004800000 */
[C---:B------:R-:W-:Y:S02]  /*13d00*/  ISETP.GE.AND P2, PT, R40.reuse, R46, PT ;  /* 0x0000002e2800720c */ /* 0x040fe40003f46270 */
[----:B------:R-:W-:Y:S02]  /*13d10*/  ISETP.GE.AND P1, PT, R40, R47, PT ;  /* 0x0000002f2800720c */ /* 0x000fe40003f26270 */
[----:B------:R-:W3:Y:S01]  /*13d20*/  LDSM.16.M88.4 R40, [R224+0x3800] ;  /* 0x00380000e028783b */ /* 0x000ee20000000200 */
[----:B------:R-:W-:-:S02]  /*13d30*/  FSEL R146, R53, -INF , !P5 ;  /* 0xff80000035927808 */ /* 0x000fc40006800000 */
[C---:B------:R-:W-:Y:S02]  /*13d40*/  IADD3 R52, R0.reuse, 0x41, RZ ;  /* 0x0000004100347810 */ /* 0x040fe40007ffe0ff */
[----:B------:R-:W-:Y:S02]  /*13d50*/  IADD3 R53, R0, 0x48, RZ ;  /* 0x0000004800357810 */ /* 0x000fe40007ffe0ff */
[----:B------:R-:W-:Y:S02]  /*13d60*/  FSEL R206, R55, -INF , !P3 ;  /* 0xff80000037ce7808 */ /* 0x000fe40005800000 */
[-C--:B------:R-:W-:Y:S02]  /*13d70*/  ISETP.GE.AND P5, PT, R56, R47.reuse, PT ;  /* 0x0000002f3800720c */ /* 0x080fe40003fa6270 */
[C---:B------:R-:W-:Y:S02]  /*13d80*/  ISETP.GE.AND P3, PT, R52.reuse, R46, PT ;  /* 0x0000002e3400720c */ /* 0x040fe40003f66270 */
[----:B------:R-:W-:-:S02]  /*13d90*/  ISETP.GE.AND P6, PT, R52, R47, PT ;  /* 0x0000002f3400720c */ /* 0x000fc40003fc6270 */
[CC--:B------:R-:W-:Y:S02]  /*13da0*/  ISETP.GE.AND P0, PT, R53.reuse, R46.reuse, PT ;  /* 0x0000002e3500720c */ /* 0x0c0fe40003f06270 */
[----:B------:R-:W-:Y:S01]  /*13db0*/  IADD3 R52, R0, 0x50, RZ ;  /* 0x0000005000347810 */ /* 0x000fe20007ffe0ff */
[----:B------:R-:W-:Y:S01]  /*13dc0*/  HMMA.16816.F32.BF16 R104, R180, R158, R104 ;  /* 0x0000009eb468723c */ /* 0x000fe20000041868 */
[----:B------:R-:W-:Y:S02]  /*13dd0*/  FSEL R154, R34, -INF , !P5 ;  /* 0xff800000229a7808 */ /* 0x000fe40006800000 */
[----:B------:R-:W-:Y:S02]  /*13de0*/  ISETP.GE.AND P5, PT, R52, R46, PT ;  /* 0x0000002e3400720c */ /* 0x000fe40003fa6270 */
[----:B------:R-:W-:Y:S02]  /*13df0*/  ISETP.GE.AND P4, PT, R53, R47, PT ;  /* 0x0000002f3500720c */ /* 0x000fe40003f86270 */
[----:B------:R-:W-:-:S02]  /*13e00*/  FSEL R159, R28, -INF , !P0 ;  /* 0xff8000001c9f7808 */ /* 0x000fc40004000000 */
[----:B------:R-:W-:Y:S01]  /*13e10*/  IADD3 R28, R0, 0x59, RZ ;  /* 0x00000059001c7810 */ /* 0x000fe20007ffe0ff */
[----:B------:R-:W-:Y:S01]  /*13e20*/  HMMA.16816.F32.BF16 R124, R180, R168, R124 ;  /* 0x000000a8b47c723c */ /* 0x000fe2000004187c */
[----:B------:R-:W-:-:S06]  /*13e30*/  FSEL R155, R30, -INF , !P4 ;  /* 0xff8000001e9b7808 */ /* 0x000fcc0006000000 */
[----:B------:R-:W-:Y:S01]  /*13e40*/  FSEL R169, R24, -INF , !P5 ;  /* 0xff80000018a97808 */ /* 0x000fe20006800000 */
[----:B------:R-:W-:Y:S01]  /*13e50*/  HMMA.16816.F32.BF16 R116, R180, R160, R116 ;  /* 0x000000a0b474723c */ /* 0x000fe20000041874 */
[----:B------:R-:W-:-:S06]  /*13e60*/  ISETP.GE.AND P5, PT, R28, R47, PT ;  /* 0x0000002f1c00720c */ /* 0x000fcc0003fa6270 */
[----:B------:R-:W-:Y:S01]  /*13e70*/  FSEL R161, R31, -INF , !P1 ;  /* 0xff8000001fa17808 */ /* 0x000fe20004800000 */
[----:B------:R-:W-:Y:S01]  /*13e80*/  HMMA.16816.F32.BF16 R20, R192, R66, R20 ;  /* 0x00000042c014723c */ /* 0x000fe20000041814 */
[----:B------:R-:W-:Y:S02]  /*13e90*/  FSEL R160, R29, -INF , !P2 ;  /* 0xff8000001da07808 */ /* 0x000fe40005000000 */
[----:B------:R-:W-:Y:S02]  /*13ea0*/  ISETP.GE.AND P1, PT, R28, R46, PT ;  /* 0x0000002e1c00720c */ /* 0x000fe40003f26270 */
[----:B------:R-:W4:Y:S01]  /*13eb0*/  LDSM.16.M88.4 R28, [R224+0x4000] ;  /* 0x00400000e01c783b */ /* 0x000f220000000200 */
[----:B------:R-:W-:Y:S02]  /*13ec0*/  IADD3 R32, R0, 0x51, RZ ;  /* 0x0000005100207810 */ /* 0x000fe40007ffe0ff */
[----:B------:R-:W-:Y:S02]  /*13ed0*/  FSEL R157, R33, -INF , !P3 ;  /* 0xff800000219d7808 */ /* 0x000fe40005800000 */
[----:B------:R-:W-:-:S02]  /*13ee0*/  FSEL R153, R35, -INF , !P6 ;  /* 0xff80000023997808 */ /* 0x000fc40007000000 */
[----:B------:R-:W-:Y:S02]  /*13ef0*/  IADD3 R33, R0, 0x58, RZ ;  /* 0x0000005800217810 */ /* 0x000fe40007ffe0ff */
[CC--:B------:R-:W-:Y:S01]  /*13f00*/  ISETP.GE.AND P6, PT, R32.reuse, R46.reuse, PT ;  /* 0x0000002e2000720c */ /* 0x0c0fe20003fc6270 */
[----:B-1----:R-:W-:Y:S01]  /*13f10*/  HMMA.16816.F32.BF16 R140, R180, R176, R140 ;  /* 0x000000b0b48c723c */ /* 0x002fe2000004188c */
[-C--:B------:R-:W-:Y:S02]  /*13f20*/  ISETP.GE.AND P0, PT, R32, R47.reuse, PT ;  /* 0x0000002f2000720c */ /* 0x080fe40003f06270 */
[C---:B------:R-:W-:Y:S02]  /*13f30*/  ISETP.GE.AND P4, PT, R33.reuse, R46, PT ;  /* 0x0000002e2100720c */ /* 0x040fe40003f86270 */
[----:B------:R-:W-:-:S03]  /*13f40*/  ISETP.GE.AND P2, PT, R33, R47, PT ;  /* 0x0000002f2100720c */ /* 0x000fc60003f46270 */
[----:B------:R-:W-:Y:S01]  /*13f50*/  HMMA.16816.F32.BF16 R120, R180, R170, R120 ;  /* 0x000000aab478723c */ /* 0x000fe20000041878 */
[----:B------:R-:W-:Y:S02]  /*13f60*/  ISETP.GE.AND P3, PT, R52, R47, PT ;  /* 0x0000002f3400720c */ /* 0x000fe40003f66270 */
[----:B------:R-:W-:-:S04]  /*13f70*/  IADD3 R24, R0, 0x61, RZ ;  /* 0x0000006100187810 */ /* 0x000fc80007ffe0ff */
[----:B------:R-:W-:Y:S01]  /*13f80*/  FSEL R170, R25, -INF , !P6 ;  /* 0xff80000019aa7808 */ /* 0x000fe20007000000 */
[----:B--2---:R-:W-:Y:S01]  /*13f90*/  HMMA.16816.F32.BF16 R16, R192, R48, R16 ;  /* 0x00000030c010723c */ /* 0x004fe20000041810 */
[----:B------:R-:W-:Y:S02]  /*13fa0*/  IADD3 R25, R0, 0x68, RZ ;  /* 0x0000006800197810 */ /* 0x000fe40007ffe0ff */
[----:B------:R-:W-:Y:S02]  /*13fb0*/  FSEL R165, R22, -INF , !P2 ;  /* 0xff80000016a57808 */ /* 0x000fe40005000000 */
[----:B------:R-:W-:-:S03]  /*13fc0*/  FSEL R176, R21, -INF , !P1 ;  /* 0xff80000015b07808 */ /* 0x000fc60004800000 */
[----:B------:R-:W-:Y:S01]  /*13fd0*/  HMMA.16816.F32.BF16 R12, R192, R50, R12 ;  /* 0x00000032c00c723c */ /* 0x000fe2000004180c */
[C---:B------:R-:W-:Y:S02]  /*13fe0*/  ISETP.GE.AND P2, PT, R25.reuse, R46, PT ;  /* 0x0000002e1900720c */ /* 0x040fe40003f46270 */
[----:B------:R-:W-:-:S05]  /*13ff0*/  ISETP.GE.AND P1, PT, R25, R47, PT ;  /* 0x0000002f1900720c */ /* 0x000fca0003f26270 */
[C---:B------:R-:W-:Y:S07]  /*14000*/  HMMA.16816.F32.BF16 R132, R180.reuse, R172, R132 ;  /* 0x000000acb484723c */ /* 0x040fee0000041884 */
[----:B------:R-:W-:Y:S01]  /*14010*/  FSEL R172, R20, -INF , !P4 ;  /* 0xff80000014ac7808 */ /* 0x000fe20006000000 */
[----:B------:R-:W-:Y:S01]  /*14020*/  HMMA.16816.F32.BF16 R112, R180, R162, R112 ;  /* 0x000000a2b470723c */ /* 0x000fe20000041870 */
[----:B------:R-:W-:-:S06]  /*14030*/  ISETP.GE.AND P4, PT, R24, R47, PT ;  /* 0x0000002f1800720c */ /* 0x000fcc0003f86270 */
[----:B------:R-:W-:Y:S02]  /*14040*/  FSEL R162, R27, -INF , !P0 ;  /* 0xff8000001ba27808 */ /* 0x000fe40004000000 */
[----:B------:R-:W-:Y:S02]  /*14050*/  FSEL R163, R26, -INF , !P3 ;  /* 0xff8000001aa37808 */ /* 0x000fe40005800000 */
[----:B------:R-:W-:Y:S02]  /*14060*/  ISETP.GE.AND P0, PT, R24, R46, PT ;  /* 0x0000002e1800720c */ /* 0x000fe40003f06270 */
[----:B---3--:R-:W-:Y:S01]  /*14070*/  HMMA.16816.F32.BF16 R24, R192, R40, R4 ;  /* 0x00000028c018723c */ /* 0x008fe20000041804 */
[----:B------:R-:W1:Y:S01]  /*14080*/  LDSM.16.M88.4 R4, [R224+0x4800] ;  /* 0x00480000e004783b */ /* 0x000e620000000200 */
[----:B------:R-:W-:-:S06]  /*14090*/  IADD3 R32, R0, 0x60, RZ ;  /* 0x0000006000207810 */ /* 0x000fcc0007ffe0ff */
[----:B------:R-:W-:Y:S01]  /*140a0*/  HMMA.16816.F32.BF16 R184, R192, R42, R184 ;  /* 0x0000002ac0b8723c */ /* 0x000fe200000418b8 */
[C---:B------:R-:W-:Y:S02]  /*140b0*/  ISETP.GE.AND P3, PT, R32.reuse, R46, PT ;  /* 0x0000002e2000720c */ /* 0x040fe40003f66270 */
[----:B------:R-:W-:Y:S02]  /*140c0*/  ISETP.GE.AND P6, PT, R32, R47, PT ;  /* 0x0000002f2000720c */ /* 0x000fe40003fc6270 */
[----:B------:R-:W-:-:S03]  /*140d0*/  IADD3 R20, R0, 0x69, RZ ;  /* 0x0000006900147810 */ /* 0x000fc60007ffe0ff */
[----:B------:R-:W-:Y:S01]  /*140e0*/  HMMA.16816.F32.BF16 R136, R180, R178, R136 ;  /* 0x000000b2b488723c */ /* 0x000fe20000041888 */
[----:B------:R-:W-:Y:S02]  /*140f0*/  IADD3 R21, R0, 0x70, RZ ;  /* 0x0000007000157810 */ /* 0x000fe40007ffe0ff */
[----:B------:R-:W-:Y:S02]  /*14100*/  FSEL R204, R16, -INF , !P3 ;  /* 0xff80000010cc7808 */ /* 0x000fe40005800000 */
[----:B------:R-:W-:-:S03]  /*14110*/  FSEL R201, R12, -INF , !P2 ;  /* 0xff8000000cc97808 */ /* 0x000fc60005000000 */
[----:B----4-:R-:W-:Y:S01]  /*14120*/  HMMA.16816.F32.BF16 R140, R192, R28, R140 ;  /* 0x0000001cc08c723c */ /* 0x010fe2000004188c */
[----:B------:R-:W-:Y:S02]  /*14130*/  FSEL R177, R23, -INF , !P5 ;  /* 0xff80000017b17808 */ /* 0x000fe40006800000 */
[----:B------:R-:W-:Y:S02]  /*14140*/  ISETP.GE.AND P3, PT, R20, R47, PT ;  /* 0x0000002f1400720c */ /* 0x000fe40003f66270 */
[----:B------:R-:W-:-:S03]  /*14150*/  IADD3 R12, R0, 0x79, RZ ;  /* 0x00000079000c7810 */ /* 0x000fc60007ffe0ff */
[----:B------:R-:W-:Y:S01]  /*14160*/  HMMA.16816.F32.BF16 R128, R180, R174, R128 ;  /* 0x000000aeb480723c */ /* 0x000fe20000041880 */
[----:B------:R-:W-:Y:S02]  /*14170*/  ISETP.GE.AND P5, PT, R20, R46, PT ;  /* 0x0000002e1400720c */ /* 0x000fe40003fa6270 */
[----:B------:R-:W-:-:S04]  /*14180*/  IADD3 R16, R0, 0x71, RZ ;  /* 0x0000007100107810 */ /* 0x000fc80007ffe0ff */
[----:B------:R-:W-:Y:S02]  /*14190*/  FSEL R181, R18, -INF , !P6 ;  /* 0xff80000012b57808 */ /* 0x000fe40007000000 */
[----:B------:R-:W-:Y:S02]  /*141a0*/  ISETP.GE.AND P6, PT, R21, R46, PT ;  /* 0x0000002e1500720c */ /* 0x000fe40003fc6270 */
[----:B------:R-:W-:Y:S02]  /*141b0*/  FSEL R200, R15, -INF , !P3 ;  /* 0xff8000000fc87808 */ /* 0x000fe40005800000 */
[----:B------:R-:W-:Y:S02]  /*141c0*/  FSEL R196, R24, -INF , !P6 ;  /* 0xff80000018c47808 */ /* 0x000fe40007000000 */
[----:B------:R-:W-:Y:S02]  /*141d0*/  FSEL R202, R17, -INF , !P0 ;  /* 0xff80000011ca7808 */ /* 0x000fe40004000000 */
[----:B------:R-:W-:-:S02]  /*141e0*/  FSEL R180, R19, -INF , !P4 ;  /* 0xff80000013b47808 */ /* 0x000fc40006000000 */
[----:B------:R-:W-:Y:S02]  /*141f0*/  FSEL R182, R14, -INF , !P1 ;  /* 0xff8000000eb67808 */ /* 0x000fe40004800000 */
[----:B------:R-:W-:Y:S02]  /*14200*/  FSEL R203, R13, -INF , !P5 ;  /* 0xff8000000dcb7808 */ /* 0x000fe40006800000 */
[CC--:B------:R-:W-:Y:S02]  /*14210*/  ISETP.GE.AND P3, PT, R12.reuse, R46.reuse, PT ;  /* 0x0000002e0c00720c */ /* 0x0c0fe40003f66270 */
[-C--:B------:R-:W-:Y:S02]  /*14220*/  ISETP.GE.AND P6, PT, R12, R47.reuse, PT ;  /* 0x0000002f0c00720c */ /* 0x080fe40003fc6270 */
[----:B------:R-:W-:Y:S01]  /*14230*/  ISETP.GE.AND P0, PT, R21, R47, PT ;  /* 0x0000002f1500720c */ /* 0x000fe20003f06270 */
[----:B------:R-:W2:Y:S01]  /*14240*/  LDSM.16.M88.4 R12, [R224+0x5000] ;  /* 0x00500000e00c783b */ /* 0x000ea20000000200 */
[----:B------:R-:W-:-:S02]  /*14250*/  ISETP.GE.AND P4, PT, R16, R46, PT ;  /* 0x0000002e1000720c */ /* 0x000fc40003f86270 */
[----:B------:R-:W-:Y:S02]  /*14260*/  ISETP.GE.AND P2, PT, R16, R47, PT ;  /* 0x0000002f1000720c */ /* 0x000fe40003f46270 */
[C---:B------:R-:W-:Y:S02]  /*14270*/  IADD3 R17, R0.reuse, 0x78, RZ ;  /* 0x0000007800117810 */ /* 0x040fe40007ffe0ff */
[----:B------:R-:W-:Y:S02]  /*14280*/  IADD3 R16, R0, 0x80, RZ ;  /* 0x0000008000107810 */ /* 0x000fe40007ffe0ff */
[----:B------:R-:W-:Y:S02]  /*14290*/  FSEL R199, R26, -INF , !P0 ;  /* 0xff8000001ac77808 */ /* 0x000fe40004000000 */
[----:B------:R-:W-:Y:S02]  /*142a0*/  FSEL R191, R25, -INF , !P4 ;  /* 0xff80000019bf7808 */ /* 0x000fe40006000000 */
[----:B------:R-:W-:-:S02]  /*142b0*/  ISETP.GE.AND P1, PT, R17, R46, PT ;  /* 0x0000002e1100720c */ /* 0x000fc40003f26270 */
[C---:B------:R-:W-:Y:S02]  /*142c0*/  ISETP.GE.AND P0, PT, R16.reuse, R46, PT ;  /* 0x0000002e1000720c */ /* 0x040fe40003f06270 */
[-C--:B------:R-:W-:Y:S02]  /*142d0*/  ISETP.GE.AND P4, PT, R16, R47.reuse, PT ;  /* 0x0000002f1000720c */ /* 0x080fe40003f86270 */
[----:B------:R-:W-:Y:S02]  /*142e0*/  IADD3 R16, R0, 0x81, RZ ;  /* 0x0000008100107810 */ /* 0x000fe40007ffe0ff */
[----:B------:R-:W-:Y:S02]  /*142f0*/  FSEL R198, R27, -INF , !P2 ;  /* 0xff8000001bc67808 */ /* 0x000fe40005000000 */
[----:B------:R-:W-:Y:S01]  /*14300*/  FSEL R190, R184, -INF , !P1 ;  /* 0xff800000b8be7808 */ /* 0x000fe20004800000 */
[----:B------:R-:W-:Y:S01]  /*14310*/  HMMA.16816.F32.BF16 R136, R192, R30, R136 ;  /* 0x0000001ec088723c */ /* 0x000fe20000041888 */
        /* <DEDUP_REMOVED lines=8> */
[----:B------:R-:W-:Y:S01]  /*143a0*/  FSEL R179, R140, -INF , !P0 ;  /* 0xff8000008cb37808 */ /* 0x000fe20004000000 */
[----:B-1----:R-:W-:Y:S01]  /*143b0*/  HMMA.16816.F32.BF16 R132, R192, R4, R132 ;  /* 0x00000004c084723c */ /* 0x002fe20000041884 */
[CC--:B------:R-:W-:Y:S02]  /*143c0*/  ISETP.GE.AND P5, PT, R17.reuse, R46.reuse, PT ;  /* 0x0000002e1100720c */ /* 0x0c0fe40003fa6270 */
[-C--:B------:R-:W-:Y:S02]  /*143d0*/  ISETP.GE.AND P3, PT, R17, R47.reuse, PT ;  /* 0x0000002f1100720c */ /* 0x080fe40003f66270 */
[C---:B------:R-:W-:Y:S02]  /*143e0*/  ISETP.GE.AND P6, PT, R16.reuse, R46, PT ;  /* 0x0000002e1000720c */ /* 0x040fe40003fc6270 */
[----:B------:R-:W-:-:S02]  /*143f0*/  ISETP.GE.AND P0, PT, R16, R47, PT ;  /* 0x0000002f1000720c */ /* 0x000fc40003f06270 */
[----:B------:R-:W1:Y:S01]  /*14400*/  LDSM.16.M88.4 R16, [R224+0x5800] ;  /* 0x00580000e010783b */ /* 0x000e620000000200 */
[----:B------:R-:W-:Y:S02]  /*14410*/  IADD3 R4, R0, 0x90, RZ ;  /* 0x0000009000047810 */ /* 0x000fe40007ffe0ff */
[----:B------:R-:W-:Y:S02]  /*14420*/  FSEL R186, R142, -INF , !P4 ;  /* 0xff8000008eba7808 */ /* 0x000fe40006000000 */
[----:B------:R-:W-:Y:S02]  /*14430*/  FSEL R178, R141, -INF , !P2 ;  /* 0xff8000008db27808 */ /* 0x000fe40005000000 */
[C---:B------:R-:W-:Y:S02]  /*14440*/  ISETP.GE.AND P4, PT, R4.reuse, R46, PT ;  /* 0x0000002e0400720c */ /* 0x040fe40003f86270 */
[----:B------:R-:W-:Y:S02]  /*14450*/  ISETP.GE.AND P2, PT, R4, R47, PT ;  /* 0x0000002f0400720c */ /* 0x000fe40003f46270 */
[----:B------:R-:W-:Y:S01]  /*14460*/  IADD3 R4, R0, 0x91, RZ ;  /* 0x0000009100047810 */ /* 0x000fe20007ffe0ff */
[----:B------:R-:W-:Y:S01]  /*14470*/  HMMA.16816.F32.BF16 R128, R192, R6, R128 ;  /* 0x00000006c080723c */ /* 0x000fe20000041880 */
[----:B------:R-:W-:-:S02]  /*14480*/  FSEL R184, R143, -INF , !P1 ;  /* 0xff8000008fb87808 */ /* 0x000fc40004800000 */
[----:B------:R-:W-:Y:S02]  /*14490*/  FSEL R175, R136, -INF , !P5 ;  /* 0xff80000088af7808 */ /* 0x000fe40006800000 */
[C---:B------:R-:W-:Y:S02]  /*144a0*/  ISETP.GE.AND P1, PT, R4.reuse, R46, PT ;  /* 0x0000002e0400720c */ /* 0x040fe40003f26270 */
[----:B------:R-:W-:Y:S02]  /*144b0*/  ISETP.GE.AND P5, PT, R4, R47, PT ;  /* 0x0000002f0400720c */ /* 0x000fe40003fa6270 */
[C---:B------:R-:W-:Y:S02]  /*144c0*/  IADD3 R5, R0.reuse, 0x98, RZ ;  /* 0x0000009800057810 */ /* 0x040fe40007ffe0ff */
[----:B------:R-:W-:Y:S01]  /*144d0*/  IADD3 R4, R0, 0x99, RZ ;  /* 0x0000009900047810 */ /* 0x000fe20007ffe0ff */
[----:B--2---:R-:W-:Y:S01]  /*144e0*/  HMMA.16816.F32.BF16 R124, R192, R12, R124 ;  /* 0x0000000cc07c723c */ /* 0x004fe2000004187c */
[----:B------:R-:W-:-:S02]  /*144f0*/  FSEL R183, R138, -INF , !P3 ;  /* 0xff8000008ab77808 */ /* 0x000fc40005800000 */
[----:B------:R-:W-:Y:S02]  /*14500*/  FSEL R174, R137, -INF , !P6 ;  /* 0xff80000089ae7808 */ /* 0x000fe40007000000 */
[----:B------:R-:W-:Y:S02]  /*14510*/  FSEL R173, R139, -INF , !P0 ;  /* 0xff8000008bad7808 */ /* 0x000fe40004000000 */
[----:B------:R-:W-:Y:S02]  /*14520*/  FSEL R158, R132, -INF , !P4 ;  /* 0xff800000849e7808 */ /* 0x000fe40006000000 */
[CC--:B------:R-:W-:Y:S02]  /*14530*/  ISETP.GE.AND P3, PT, R5.reuse, R46.reuse, PT ;  /* 0x0000002e0500720c */ /* 0x0c0fe40003f66270 */
[----:B------:R-:W-:Y:S02]  /*14540*/  ISETP.GE.AND P6, PT, R5, R47, PT ;  /* 0x0000002f0500720c */ /* 0x000fe40003fc6270 */
[----:B------:R-:W-:-:S02]  /*14550*/  ISETP.GE.AND P0, PT, R4, R46, PT ;  /* 0x0000002e0400720c */ /* 0x000fc40003f06270 */
[-C--:B------:R-:W-:Y:S02]  /*14560*/  ISETP.GE.AND P4, PT, R4, R47.reuse, PT ;  /* 0x0000002f0400720c */ /* 0x080fe40003f86270 */
[----:B------:R-:W2:Y:S01]  /*14570*/  LDSM.16.M88.4 R4, [R224+0x6000] ;  /* 0x00600000e004783b */ /* 0x000ea20000000200 */
[----:B------:R-:W-:Y:S01]  /*14580*/  IADD3 R12, R0, 0xa0, RZ ;  /* 0x000000a0000c7810 */ /* 0x000fe20007ffe0ff */
[----:B------:R-:W-:Y:S01]  /*14590*/  HMMA.16816.F32.BF16 R120, R192, R14, R120 ;  /* 0x0000000ec078723c */ /* 0x000fe20000041878 */
[----:B------:R-:W-:Y:S02]  /*145a0*/  FSEL R171, R134, -INF , !P2 ;  /* 0xff80000086ab7808 */ /* 0x000fe40005000000 */
[----:B------:R-:W-:Y:S02]  /*145b0*/  FSEL R152, R133, -INF , !P1 ;  /* 0xff80000085987808 */ /* 0x000fe40004800000 */
[C---:B------:R-:W-:Y:S02]  /*145c0*/  ISETP.GE.AND P2, PT, R12.reuse, R46, PT ;  /* 0x0000002e0c00720c */ /* 0x040fe40003f46270 */
[----:B------:R-:W-:-:S02]  /*145d0*/  ISETP.GE.AND P1, PT, R12, R47, PT ;  /* 0x0000002f0c00720c */ /* 0x000fc40003f26270 */
[----:B------:R-:W-:Y:S01]  /*145e0*/  IADD3 R12, R0, 0xa1, RZ ;  /* 0x000000a1000c7810 */ /* 0x000fe20007ffe0ff */
[----:B-1----:R-:W-:Y:S01]  /*145f0*/  HMMA.16816.F32.BF16 R116, R192, R16, R116 ;  /* 0x00000010c074723c */ /* 0x002fe20000041874 */
[----:B------:R-:W-:Y:S02]  /*14600*/  FSEL R168, R135, -INF , !P5 ;  /* 0xff80000087a87808 */ /* 0x000fe40006800000 */
[----:B------:R-:W-:Y:S02]  /*14610*/  FSEL R151, R128, -INF , !P3 ;  /* 0xff80000080977808 */ /* 0x000fe40005800000 */
        /* <DEDUP_REMOVED lines=12> */
[----:B------:R-:W1:Y:S01]  /*146e0*/  LDSM.16.M88.4 R12, [R224+0x6800] ;  /* 0x00680000e00c783b */ /* 0x000e620000000200 */
[----:B------:R-:W-:Y:S02]  /*146f0*/  IADD3 R16, R0, 0xb0, RZ ;  /* 0x000000b000107810 */ /* 0x000fe40007ffe0ff */
[----:B------:R-:W-:Y:S02]  /*14700*/  FSEL R68, R126, -INF , !P1 ;  /* 0xff8000007e447808 */ /* 0x000fe40004800000 */
[----:B------:R-:W-:-:S02]  /*14710*/  FSEL R69, R125, -INF , !P5 ;  /* 0xff8000007d457808 */ /* 0x000fc40006800000 */
[CC--:B------:R-:W-:Y:S02]  /*14720*/  ISETP.GE.AND P1, PT, R16.reuse, R46.reuse, PT ;  /* 0x0000002e1000720c */ /* 0x0c0fe40003f26270 */
[----:B------:R-:W-:Y:S02]  /*14730*/  ISETP.GE.AND P5, PT, R16, R47, PT ;  /* 0x0000002f1000720c */ /* 0x000fe40003fa6270 */
[----:B------:R-:W-:Y:S02]  /*14740*/  IADD3 R16, R0, 0xb1, RZ ;  /* 0x000000b100107810 */ /* 0x000fe40007ffe0ff */
[----:B------:R-:W-:Y:S02]  /*14750*/  FSEL R72, R127, -INF , !P3 ;  /* 0xff8000007f487808 */ /* 0x000fe40005800000 */
[----:B------:R-:W-:Y:S01]  /*14760*/  FSEL R74, R120, -INF , !P6 ;  /* 0xff800000784a7808 */ /* 0x000fe20007000000 */
[----:B------:R-:W-:Y:S01]  /*14770*/  HMMA.16816.F32.BF16 R112, R192, R18, R112 ;  /* 0x00000012c070723c */ /* 0x000fe20000041870 */
[----:B------:R-:W-:-:S02]  /*14780*/  ISETP.GE.AND P3, PT, R16, R46, PT ;  /* 0x0000002e1000720c */ /* 0x000fc40003f66270 */
[----:B------:R-:W-:Y:S02]  /*14790*/  ISETP.GE.AND P6, PT, R16, R47, PT ;  /* 0x0000002f1000720c */ /* 0x000fe40003fc6270 */
[C---:B------:R-:W-:Y:S02]  /*147a0*/  IADD3 R17, R0.reuse, 0xb8, RZ ;  /* 0x000000b800117810 */ /* 0x040fe40007ffe0ff */
[----:B------:R-:W-:Y:S02]  /*147b0*/  IADD3 R16, R0, 0xb9, RZ ;  /* 0x000000b900107810 */ /* 0x000fe40007ffe0ff */
[----:B------:R-:W-:Y:S02]  /*147c0*/  FSEL R71, R122, -INF , !P0 ;  /* 0xff8000007a477808 */ /* 0x000fe40004000000 */
[----:B------:R-:W-:Y:S02]  /*147d0*/  FSEL R73, R121, -INF , !P4 ;  /* 0xff80000079497808 */ /* 0x000fe40006000000 */
[----:B------:R-:W-:-:S02]  /*147e0*/  FSEL R77, R123, -INF , !P2 ;  /* 0xff8000007b4d7808 */ /* 0x000fc40005000000 */
[----:B------:R-:W-:Y:S01]  /*147f0*/  FSEL R79, R116, -INF , !P1 ;  /* 0xff800000744f7808 */ /* 0x000fe20004800000 */
[----:B--2---:R-:W-:Y:S01]  /*14800*/  HMMA.16816.F32.BF16 R108, R192, R4, R108 ;  /* 0x00000004c06c723c */ /* 0x004fe2000004186c */
[CC--:B------:R-:W-:Y:S02]  /*14810*/  ISETP.GE.AND P0, PT, R17.reuse, R46.reuse, PT ;  /* 0x0000002e1100720c */ /* 0x0c0fe40003f06270 */
[-C--:B------:R-:W-:Y:S02]  /*14820*/  ISETP.GE.AND P4, PT, R17, R47.reuse, PT ;  /* 0x0000002f1100720c */ /* 0x080fe40003f86270 */
[C---:B------:R-:W-:Y:S02]  /*14830*/  ISETP.GE.AND P2, PT, R16.reuse, R46, PT ;  /* 0x0000002e1000720c */ /* 0x040fe40003f46270 */
[----:B------:R-:W-:Y:S02]  /*14840*/  ISETP.GE.AND P1, PT, R16, R47, PT ;  /* 0x0000002f1000720c */ /* 0x000fe40003f26270 */
[----:B------:R-:W2:Y:S01]  /*14850*/  LDSM.16.M88.4 R16, [R224+0x7000] ;  /* 0x00700000e010783b */ /* 0x000ea20000000200 */
[----:B------:R-:W-:-:S02]  /*14860*/  IADD3 R4, R0, 0xc0, RZ ;  /* 0x000000c000047810 */ /* 0x000fc40007ffe0ff */
[----:B------:R-:W-:Y:S02]  /*14870*/  FSEL R75, R118, -INF , !P5 ;  /* 0xff800000764b7808 */ /* 0x000fe40006800000 */
[----:B------:R-:W-:Y:S02]  /*14880*/  FSEL R78, R117, -INF , !P3 ;  /* 0xff800000754e7808 */ /* 0x000fe40005800000 */
[C---:B------:R-:W-:Y:S02]  /*14890*/  ISETP.GE.AND P5, PT, R4.reuse, R46, PT ;  /* 0x0000002e0400720c */ /* 0x040fe40003fa6270 */
[----:B------:R-:W-:Y:S02]  /*148a0*/  ISETP.GE.AND P3, PT, R4, R47, PT ;  /* 0x0000002f0400720c */ /* 0x000fe40003f66270 */
[----:B------:R-:W-:Y:S01]  /*148b0*/  HMMA.16816.F32.BF16 R4, R192, R6, R104 ;  /* 0x00000006c004723c */ /* 0x000fe20000041868 */
[C---:B------:R-:W-:Y:S02]  /*148c0*/  IADD3 R20, R0.reuse, 0xc1, RZ ;  /* 0x000000c100147810 */ /* 0x040fe40007ffe0ff */
[----:B------:R-:W-:-:S04]  /*148d0*/  IADD3 R21, R0, 0xc8, RZ ;  /* 0x000000c800157810 */ /* 0x000fc80007ffe0ff */
[----:B------:R-:W-:Y:S02]  /*148e0*/  FSEL R105, R119, -INF , !P6 ;  /* 0xff80000077697808 */ /* 0x000fe40007000000 */
[----:B------:R-:W-:Y:S02]  /*148f0*/  FSEL R107, R112, -INF , !P0 ;  /* 0xff800000706b7808 */ /* 0x000fe40004000000 */
[C---:B------:R-:W-:Y:S02]  /*14900*/  ISETP.GE.AND P6, PT, R20.reuse, R46, PT ;  /* 0x0000002e1400720c */ /* 0x040fe40003fc6270 */
[----:B------:R-:W-:Y:S02]  /*14910*/  ISETP.GE.AND P0, PT, R20, R47, PT ;  /* 0x0000002f1400720c */ /* 0x000fe40003f06270 */
[----:B------:R-:W-:Y:S01]  /*14920*/  IADD3 R20, R0, 0xc9, RZ ;  /* 0x000000c900147810 */ /* 0x000fe20007ffe0ff */
[----:B-1----:R-:W-:Y:S01]  /*14930*/  HMMA.16816.F32.BF16 R24, R192, R12, R100 ;  /* 0x0000000cc018723c */ /* 0x002fe20000041864 */
[----:B------:R-:W-:-:S02]  /*14940*/  FSEL R104, R114, -INF , !P4 ;  /* 0xff80000072687808 */ /* 0x000fc40006000000 */
[----:B------:R-:W-:Y:S02]  /*14950*/  FSEL R106, R113, -INF , !P2 ;  /* 0xff800000716a7808 */ /* 0x000fe40005000000 */
[-C--:B------:R-:W-:Y:S02]  /*14960*/  ISETP.GE.AND P4, PT, R21, R46.reuse, PT ;  /* 0x0000002e1500720c */ /* 0x080fe40003f86270 */
[----:B------:R-:W-:Y:S02]  /*14970*/  FSEL R101, R115, -INF , !P1 ;  /* 0xff80000073657808 */ /* 0x000fe40004800000 */
[----:B------:R-:W-:Y:S02]  /*14980*/  FSEL R103, R108, -INF , !P5 ;  /* 0xff8000006c677808 */ /* 0x000fe40006800000 */
[----:B------:R-:W-:Y:S02]  /*14990*/  ISETP.GE.AND P2, PT, R21, R47, PT ;  /* 0x0000002f1500720c */ /* 0x000fe40003f46270 */
[----:B------:R-:W-:-:S02]  /*149a0*/  ISETP.GE.AND P1, PT, R20, R46, PT ;  /* 0x0000002e1400720c */ /* 0x000fc40003f26270 */
[----:B------:R-:W-:Y:S02]  /*149b0*/  ISETP.GE.AND P5, PT, R20, R47, PT ;  /* 0x0000002f1400720c */ /* 0x000fe40003fa6270 */
[----:B------:R-:W1:Y:S01]  /*149c0*/  LDSM.16.M88.4 R20, [R224+0x7800] ;  /* 0x00780000e014783b */ /* 0x000e620000000200 */
[----:B------:R-:W-:Y:S01]  /*149d0*/  IADD3 R12, R0, 0xd0, RZ ;  /* 0x000000d0000c7810 */ /* 0x000fe20007ffe0ff */
[----:B------:R-:W-:-:S04]  /*149e0*/  DEPBAR.LE SB0, 0x0 ;  /* 0x000080000000791a */ /* 0x000fc80000000000 */
[----:B------:R-:W-:Y:S02]  /*149f0*/  FSEL R100, R110, -INF , !P3 ;  /* 0xff8000006e647808 */ /* 0x000fe40005800000 */
[----:B------:R-:W-:Y:S01]  /*14a00*/  FSEL R102, R109, -INF , !P6 ;  /* 0xff8000006d667808 */ /* 0x000fe20007000000 */
[----:B------:R-:W-:Y:S01]  /*14a10*/  BAR.SYNC.DEFER_BLOCKING 0x0 ;  /* 0x0000000000007b1d */ /* 0x000fe20000010000 */
[C---:B------:R-:W-:Y:S02]  /*14a20*/  ISETP.GE.AND P3, PT, R12.reuse, R46, PT ;  /* 0x0000002e0c00720c */ /* 0x040fe40003f66270 */
[----:B------:R-:W-:Y:S02]  /*14a30*/  ISETP.GE.AND P6, PT, R12, R47, PT ;  /* 0x0000002f0c00720c */ /* 0x000fe40003fc6270 */
[C---:B------:R-:W-:Y:S01]  /*14a40*/  IADD3 R28, R0.reuse, 0xd1, RZ ;  /* 0x000000d1001c7810 */ /* 0x040fe20007ffe0ff */
[----:B------:R-:W-:Y:S01]  /*14a50*/  HMMA.16816.F32.BF16 R12, R192, R14, R96 ;  /* 0x0000000ec00c723c */ /* 0x000fe20000041860 */
[----:B------:R-:W-:-:S06]  /*14a60*/  IADD3 R29, R0, 0xd8, RZ ;  /* 0x000000d8001d7810 */ /* 0x000fcc0007ffe0ff */
        /* <DEDUP_REMOVED lines=8> */
[----:B--2---:R-:W-:Y:S01]  /*14af0*/  HMMA.16816.F32.BF16 R28, R192, R16, R92 ;  /* 0x00000010c01c723c */ /* 0x004fe2000004185c */
[C---:B------:R-:W-:Y:S02]  /*14b00*/  IADD3 R4, R0.reuse, 0xd9, RZ ;  /* 0x000000d900047810 */ /* 0x040fe40007ffe0ff */
[----:B------:R-:W-:-:S04]  /*14b10*/  IADD3 R5, R0, 0xe0, RZ ;  /* 0x000000e000057810 */ /* 0x000fc80007ffe0ff */
        /* <DEDUP_REMOVED lines=24> */
[----:B-1----:R-:W-:Y:S01]  /*14ca0*/  HMMA.16816.F32.BF16 R4, R192, R20, R84 ;  /* 0x00000014c004723c */ /* 0x002fe20000041854 */
[----:B------:R-:W-:-:S07]  /*14cb0*/  IADD3 R13, R0, 0xf1, RZ ;  /* 0x000000f1000d7810 */ /* 0x000fce0007ffe0ff */
[----:B------:R-:W-:Y:S01]  /*14cc0*/  HMMA.16816.F32.BF16 R20, R192, R22, R80 ;  /* 0x00000016c014723c */ /* 0x000fe20000041850 */
[----:B------:R-:W-:Y:S02]  /*14cd0*/  FSEL R86, R16, -INF , !P1 ;  /* 0xff80000010567808 */ /* 0x000fe40004800000 */
[----:B------:R-:W-:Y:S02]  /*14ce0*/  ISETP.GE.AND P1, PT, R13, R47, PT ;  /* 0x0000002f0d00720c */ /* 0x000fe40003f26270 */
[----:B------:R-:W-:Y:S02]  /*14cf0*/  IADD3 R12, R0, 0xf0, RZ ;  /* 0x000000f0000c7810 */ /* 0x000fe40007ffe0ff */
[----:B------:R-:W-:Y:S02]  /*14d00*/  FSEL R85, R30, -INF , !P0 ;  /* 0xff8000001e557808 */ /* 0x000fe40004000000 */
[----:B------:R-:W-:-:S07]  /*14d10*/  FSEL R87, R29, -INF , !P4 ;  /* 0xff8000001d577808 */ /* 0x000fce0006000000 */
[----:B------:R-:W-:Y:S02]  /*14d20*/  FSEL R80, R7, -INF , !P1 ;  /* 0xff80000007507808 */ /* 0x000fe40004800000 */
[----:B------:R-:W-:Y:S02]  /*14d30*/  ISETP.GE.AND P1, PT, R37, 0x2, PT ;  /* 0x000000022500780c */ /* 0x000fe40003f26270 */
[C---:B------:R-:W-:Y:S02]  /*14d40*/  ISETP.GE.AND P0, PT, R12.reuse, R46, PT ;  /* 0x0000002e0c00720c */ /* 0x040fe40003f06270 */
[----:B------:R-:W-:Y:S02]  /*14d50*/  ISETP.GE.AND P4, PT, R12, R47, PT ;  /* 0x0000002f0c00720c */ /* 0x000fe40003f86270 */
[----:B------:R-:W-:Y:S02]  /*14d60*/  FSEL R84, R31, -INF , !P2 ;  /* 0xff8000001f547808 */ /* 0x000fe40005000000 */
[----:B------:R-:W-:-:S02]  /*14d70*/  FSEL R82, R19, -INF , !P6 ;  /* 0xff80000013527808 */ /* 0x000fc40007000000 */
[C---:B------:R-:W-:Y:S02]  /*14d80*/  IADD3 R12, R0.reuse, 0xf8, RZ ;  /* 0x000000f8000c7810 */ /* 0x040fe40007ffe0ff */
[-C--:B------:R-:W-:Y:S02]  /*14d90*/  ISETP.GE.AND P2, PT, R13, R46.reuse, PT ;  /* 0x0000002e0d00720c */ /* 0x080fe40003f46270 */
[C---:B------:R-:W-:Y:S02]  /*14da0*/  ISETP.GE.AND P6, PT, R0.reuse, R46, PT ;  /* 0x0000002e0000720c */ /* 0x040fe40003fc6270 */
[----:B------:R-:W-:Y:S02]  /*14db0*/  IADD3 R0, R0, 0xf9, RZ ;  /* 0x000000f900007810 */ /* 0x000fe40007ffe0ff */
[----:B------:R-:W-:Y:S02]  /*14dc0*/  FSEL R83, R18, -INF , !P5 ;  /* 0xff80000012537808 */ /* 0x000fe40006800000 */
[----:B------:R-:W-:-:S02]  /*14dd0*/  FSEL R112, R17, -INF , !P3 ;  /* 0xff80000011707808 */ /* 0x000fc40005800000 */
[----:B------:R-:W-:Y:S02]  /*14de0*/  FSEL R111, R4, -INF , !P0 ;  /* 0xff800000046f7808 */ /* 0x000fe40004000000 */
[----:B------:R-:W-:Y:S02]  /*14df0*/  FSEL R81, R6, -INF , !P4 ;  /* 0xff80000006517808 */ /* 0x000fe40006000000 */
[----:B------:R-:W-:Y:S01]  /*14e00*/  FSEL R110, R5, -INF , !P2 ;  /* 0xff800000056e7808 */ /* 0x000fe20005000000 */
[----:B------:R-:W-:Y:S01]  /*14e10*/  BSSY B1, `(.L_x_2684) ;  /* 0x0000089000017945 */ /* 0x000fe20003800000 */
[C---:B------:R-:W-:Y:S02]  /*14e20*/  ISETP.GE.AND P5, PT, R12.reuse, R46, PT ;  /* 0x0000002e0c00720c */ /* 0x040fe40003fa6270 */
[----:B------:R-:W-:Y:S02]  /*14e30*/  ISETP.GE.AND P3, PT, R12, R47, PT ;  /* 0x0000002f0c00720c */ /* 0x000fe40003f66270 */
[----:B------:R-:W-:-:S02]  /*14e40*/  ISETP.NE.U32.AND P0, PT, R244, RZ, PT ;  /* 0x000000fff400720c */ /* 0x000fc40003f05070 */
[C---:B------:R-:W-:Y:S02]  /*14e50*/  ISETP.GE.AND P4, PT, R0.reuse, R46, PT ;  /* 0x0000002e0000720c */ /* 0x040fe40003f86270 */
[----:B------:R-:W-:Y:S02]  /*14e60*/  ISETP.GE.AND P2, PT, R0, R47, PT ;  /* 0x0000002f0000720c */ /* 0x000fe40003f46270 */
[----:B------:R-:W-:Y:S02]  /*14e70*/  LOP3.LUT R3, R3, R9, RZ, 0xfc, !PT ;  /* 0x0000000903037212 */ /* 0x000fe400078efcff */
[----:B------:R-:W-:Y:S02]  /*14e80*/  FSEL R4, R76, -INF , !P6 ;  /* 0xff8000004c047808 */ /* 0x000fe40007000000 */
[----:B------:R-:W-:Y:S02]  /*14e90*/  ISETP.NE.AND.EX P0, PT, R245, RZ, PT, P0 ;  /* 0x000000fff500720c */ /* 0x000fe40003f05300 */
[----:B------:R-:W-:-:S02]  /*14ea0*/  FSEL R114, R20, -INF , !P5 ;  /* 0xff80000014727808 */ /* 0x000fc40006800000 */
[----:B------:R-:W-:Y:S02]  /*14eb0*/  FSEL R76, R22, -INF , !P3 ;  /* 0xff800000164c7808 */ /* 0x000fe40005800000 */
[----:B------:R-:W-:Y:S02]  /*14ec0*/  FSEL R113, R21, -INF , !P4 ;  /* 0xff80000015717808 */ /* 0x000fe40006000000 */
[----:B------:R-:W-:Y:S01]  /*14ed0*/  FSEL R9, R23, -INF , !P2 ;  /* 0xff80000017097808 */ /* 0x000fe20005000000 */
[----:B------:R-:W-:Y:S05]  /*14ee0*/  @!P1 BRA `(.L_x_2685) ;  /* 0x000007b000009947 */ /* 0x000fea0003800000 */
[----:B------:R-:W-:Y:S01]  /*14ef0*/  BSSY B0, `(.L_x_2686) ;  /* 0x0000042000007945 */ /* 0x000fe20003800000 */
[----:B------:R-:W-:Y:S05]  /*14f00*/  @!P0 BRA `(.L_x_2687) ;  /* 0x000003d000008947 */ /* 0x000fea0003800000 */
[----:B------:R-:W2:Y:S01]  /*14f10*/  LD.E R15, [R10.64+0x170] ;  /* 0x000170060a0f7980 */ /* 0x000ea2000c101900 */
[----:B------:R-:W-:Y:S02]  /*14f20*/  IADD3 R13, R2, -0x100, RZ ;  /* 0xffffff00020d7810 */ /* 0x000fe40007ffe0ff */
[----:B------:R-:W-:Y:S02]  /*14f30*/  IABS R6, R2 ;  /* 0x0000000200067213 */ /* 0x000fe40000000000 */
[----:B------:R-:W-:-:S02]  /*14f40*/  IABS R0, R13 ;  /* 0x0000000d00007213 */ /* 0x000fc40000000000 */
[-C--:B--2---:R-:W-:Y:S02]  /*14f50*/  IABS R7, R15.reuse ;  /* 0x0000000f00077213 */ /* 0x084fe40000000000 */
[-C--:B------:R-:W-:Y:S02]  /*14f60*/  IABS R5, R15.reuse ;  /* 0x0000000f00057213 */ /* 0x080fe40000000000 */
[----:B------:R-:W1:Y:S01]  /*14f70*/  I2F.RP R16, R7 ;  /* 0x0000000700107306 */ /* 0x000e620000209400 */
[-C--:B------:R-:W-:Y:S02]  /*14f80*/  LOP3.LUT R2, R2, R15.reuse, RZ, 0x3c, !PT ;  /* 0x0000000f02027212 */ /* 0x080fe400078e3cff */
[----:B------:R-:W-:Y:S01]  /*14f90*/  IMAD.MOV R5, RZ, RZ, -R5 ;  /* 0x000000ffff057224 */ /* 0x000fe200078e0a05 */
[----:B------:R-:W-:Y:S02]  /*14fa0*/  LOP3.LUT R13, R13, R15, RZ, 0x3c, !PT ;  /* 0x0000000f0d0d7212 */ /* 0x000fe400078e3cff */
[----:B------:R-:W-:-:S02]  /*14fb0*/  ISETP.GE.AND P4, PT, R2, RZ, PT ;  /* 0x000000ff0200720c */ /* 0x000fc40003f86270 */
        /* <DEDUP_REMOVED lines=19> */
[----:B------:R-:W-:-:S02]  /*150f0*/  ISETP.GE.AND P2, PT, R13, RZ, PT ;  /* 0x000000ff0d00720c */ /* 0x000fc40003f46270 */
[----:B------:R-:W-:Y:S02]  /*15100*/  ISETP.NE.AND P3, PT, R15, RZ, PT ;  /* 0x000000ff0f00720c */ /* 0x000fe40003f65270 */
[----:B------:R-:W-:-:S03]  /*15110*/  LOP3.LUT R0, RZ, R15, RZ, 0x33, !PT ;  /* 0x0000000fff007212 */ /* 0x000fc600078e33ff */
[----:B------:R-:W-:Y:S02]  /*15120*/  @P6 IADD3 R14, R14, 0x1, RZ ;  /* 0x000000010e0e6810 */ /* 0x000fe40007ffe0ff */
[----:B------:R-:W-:-:S03]  /*15130*/  @P5 IADD3 R12, R12, 0x1, RZ ;  /* 0x000000010c0c5810 */ /* 0x000fc60007ffe0ff */
[----:B------:R-:W-:Y:S02]  /*15140*/  IMAD.MOV.U32 R5, RZ, RZ, R14 ;  /* 0x000000ffff057224 */ /* 0x000fe400078e000e */
[----:B------:R-:W-:Y:S02]  /*15150*/  IMAD.MOV.U32 R6, RZ, RZ, R12 ;  /* 0x000000ffff067224 */ /* 0x000fe400078e000c */
[----:B------:R-:W-:Y:S01]  /*15160*/  @!P4 IMAD.MOV R5, RZ, RZ, -R5 ;  /* 0x000000ffff05c224 */ /* 0x000fe200078e0a05 */
[----:B------:R-:W2:Y:S02]  /*15170*/  LD.E.64 R12, [R10.64+0x38] ;  /* 0x000038060a0c7980 */ /* 0x000ea4000c101b00 */
[----:B------:R-:W-:Y:S02]  /*15180*/  @!P2 IADD3 R6, -R6, RZ, RZ ;  /* 0x000000ff0606a210 */ /* 0x000fe40007ffe1ff */
[C---:B------:R-:W-:Y:S02]  /*15190*/  SEL R5, R0.reuse, R5, !P3 ;  /* 0x0000000500057207 */ /* 0x040fe40005800000 */
[----:B------:R-:W-:-:S03]  /*151a0*/  SEL R6, R0, R6, !P3 ;  /* 0x0000000600067207 */ /* 0x000fc60005800000 */
[----:B------:R-:W-:-:S04]  /*151b0*/  IMAD.WIDE R18, R5, 0x4, R244 ;  /* 0x0000000405127825 */ /* 0x000fc800078e02f4 */
[----:B------:R-:W-:Y:S01]  /*151c0*/  IMAD.WIDE R16, R6, 0x4, R244 ;  /* 0x0000000406107825 */ /* 0x000fe200078e02f4 */
[----:B------:R-:W3:Y:S04]  /*151d0*/  LD.E R2, [R18.64] ;  /* 0x0000000612027980 */ /* 0x000ee8000c101900 */
[----:B------:R1:W3:Y:S04]  /*151e0*/  LD.E R0, [R16.64] ;  /* 0x0000000610007980 */ /* 0x0002e8000c101900 */
[----:B-1----:R-:W4:Y:S01]  /*151f0*/  LD.E.64 R16, [R10.64+0x20] ;  /* 0x000020060a107980 */ /* 0x002f22000c101b00 */
[----:B------:R-:W-:-:S04]  /*15200*/  IMAD.IADD R5, R5, 0x1, -R6 ;  /* 0x0000000105057824 */ /* 0x000fc800078e0a06 */
[----:B------:R-:W-:-:S05]  /*15210*/  IMAD R15, R15, R5, -0x100 ;  /* 0xffffff000f0f7424 */ /* 0x000fca00078e0205 */
[----:B------:R-:W-:Y:S01]  /*15220*/  SHF.R.S32.HI R6, RZ, 0x1f, R15 ;  /* 0x0000001fff067819 */ /* 0x000fe2000001140f */
[-C--:B--2---:R-:W-:Y:S02]  /*15230*/  IMAD R5, R13, R15.reuse, RZ ;  /* 0x0000000f0d057224 */ /* 0x084fe400078e02ff */
[----:B------:R-:W-:-:S04]  /*15240*/  IMAD.WIDE.U32 R14, R12, R15, RZ ;  /* 0x0000000f0c0e7225 */ /* 0x000fc800078e00ff */
[----:B------:R-:W-:-:S05]  /*15250*/  IMAD R5, R12, R6, R5 ;  /* 0x000000060c057224 */ /* 0x000fca00078e0205 */
[----:B------:R-:W-:Y:S01]  /*15260*/  IADD3 R15, R15, R5, RZ ;  /* 0x000000050f0f7210 */ /* 0x000fe20007ffe0ff */
[----:B---3--:R-:W-:-:S05]  /*15270*/  IMAD.IADD R0, R0, 0x1, -R2 ;  /* 0x0000000100007824 */ /* 0x008fca00078e0a02 */
[----:B------:R-:W-:Y:S01]  /*15280*/  SHF.R.S32.HI R6, RZ, 0x1f, R0 ;  /* 0x0000001fff067819 */ /* 0x000fe20000011400 */
[----:B----4-:R-:W-:-:S04]  /*15290*/  IMAD R2, R17, R0, RZ ;  /* 0x0000000011027224 */ /* 0x010fc800078e02ff */
[----:B------:R-:W-:Y:S02]  /*152a0*/  IMAD R2, R16, R6, R2 ;  /* 0x0000000610027224 */ /* 0x000fe400078e0202 */
[----:B------:R-:W-:-:S04]  /*152b0*/  IMAD.WIDE.U32 R6, R0, R16, R14 ;  /* 0x0000001000067225 */ /* 0x000fc800078e000e */
[----:B------:R-:W-:Y:S01]  /*152c0*/  IMAD.IADD R5, R7, 0x1, R2 ;  /* 0x0000000107057824 */ /* 0x000fe200078e0202 */
[----:B------:R-:W-:Y:S05]  /*152d0*/  BRA `(.L_x_2688) ;  /* 0x0000003000007947 */ /* 0x000fea0003800000 */
.L_x_2687:
[----:B------:R-:W2:Y:S02]  /*152e0*/  LD.E R6, [R10.64+0x38] ;  /* 0x000038060a067980 */ /* 0x000ea4000c101900 */
[----:B--2---:R-:W-:-:S04]  /*152f0*/  LEA R6, -R6, RZ, 0x8 ;  /* 0x000000ff06067211 */ /* 0x004fc800078e41ff */
[----:B------:R-:W-:Y:S02]  /*15300*/  SHF.R.S32.HI R5, RZ, 0x1f, R6 ;  /* 0x0000001fff057819 */ /* 0x000fe40000011406 */
.L_x_2688:
[----:B------:R-:W-:Y:S05]  /*15310*/  BSYNC B0 ;  /* 0x0000000000007941 */ /* 0x000fea0003800000 */
.L_x_2686:
[----:B------:R-:W-:Y:S01]  /*15320*/  IMAD.SHL.U32 R0, R38, 0x20, RZ ;  /* 0x0000002026007824 */ /* 0x000fe200078e00ff */
[----:B------:R-:W-:Y:S02]  /*15330*/  LEA R235, P3, R6, R235, 0x1 ;  /* 0x000000eb06eb7211 */ /* 0x000fe400078608ff */
[----:B------:R-:W-:Y:S02]  /*15340*/  SHF.L.U64.HI R2, R38, 0x5, R39 ;  /* 0x0000000526027819 */ /* 0x000fe40000010227 */
[----:B------:R-:W-:Y:S02]  /*15350*/  IADD3 R12, P2, R235, R0, RZ ;  /* 0x00000000eb0c7210 */ /* 0x000fe40007f5e0ff */
[----:B------:R-:W-:Y:S01]  /*15360*/  LEA.HI.X R234, R6, R234, R5, 0x1, P3 ;  /* 0x000000ea06ea7211 */ /* 0x000fe200018f0c05 */
[----:B------:R-:W-:Y:S01]  /*15370*/  IMAD.MOV.U32 R6, RZ, RZ, R235 ;  /* 0x000000ffff067224 */ /* 0x000fe200078e00eb */
[----:B------:R-:W-:-:S03]  /*15380*/  IADD3 R18, P3, R12, R0, RZ ;  /* 0x000000000c127210 */ /* 0x000fc60007f7e0ff */
[----:B------:R-:W-:Y:S01]  /*15390*/  IMAD.X R13, R234, 0x1, R2, P2 ;  /* 0x00000001ea0d7824 */ /* 0x000fe200010e0602 */
        /* <DEDUP_REMOVED lines=17> */
[-C--:B---3--:R-:W-:Y:S01]  /*154b0*/  IADD3 R18, P2, R12, R0.reuse, RZ ;  /* 0x000000000c127210 */ /* 0x088fe20007f5e0ff */
[--C-:B------:R-:W-:Y:S01]  /*154c0*/  IMAD.X R13, R7, 0x1, R2.reuse, P3 ;  /* 0x00000001070d7824 */ /* 0x100fe200018e0602 */
[----:B------:R1:W-:Y:S02]  /*154d0*/  LDGSTS.E.BYPASS.LTC128B.128 [R246+0x4800], [R6.64] ;  /* 0x0480000006f67fae */ /* 0x0003e4000b901d46 */
[-C--:B----4-:R-:W-:Y:S01]  /*154e0*/  IADD3 R16, P3, R18, R0.reuse, RZ ;  /* 0x0000000012107210 */ /* 0x090fe20007f7e0ff */
[--C-:B------:R-:W-:Y:S01]  /*154f0*/  IMAD.X R19, R13, 0x1, R2.reuse, P2 ;  /* 0x000000010d137824 */ /* 0x100fe200010e0602 */
[----:B------:R2:W-:Y:S02]  /*15500*/  LDGSTS.E.BYPASS.LTC128B.128 [R246+0x5000], [R12.64] ;  /* 0x050000000cf67fae */ /* 0x0005e4000b901d46 */
[-C--:B-----5:R-:W-:Y:S01]  /*15510*/  IADD3 R14, P2, R16, R0.reuse, RZ ;  /* 0x00000000100e7210 */ /* 0x0a0fe20007f5e0ff */
[--C-:B------:R-:W-:Y:S01]  /*15520*/  IMAD.X R17, R19, 0x1, R2.reuse, P3 ;  /* 0x0000000113117824 */ /* 0x100fe200018e0602 */
[----:B------:R3:W-:Y:S03]  /*15530*/  LDGSTS.E.BYPASS.LTC128B.128 [R246+0x5800], [R18.64] ;  /* 0x0580000012f67fae */ /* 0x0007e6000b901d46 */
[----:B------:R-:W-:Y:S01]  /*15540*/  IMAD.X R15, R17, 0x1, R2, P2 ;  /* 0x00000001110f7824 */ /* 0x000fe200010e0602 */
        /* <DEDUP_REMOVED lines=21> */
.L_x_2685:
[----:B------:R-:W-:Y:S05]  /*156a0*/  BSYNC B1 ;  /* 0x0000000000017941 */ /* 0x000fea0003800000 */
.L_x_2684:
[----:B------:R-:W-:Y:S01]  /*156b0*/  FMNMX.FTZ R0, R223, R226, !PT ;  /* 0x000000e2df007209 */ /* 0x000fe20007810000 */
[----:B------:R-:W3:Y:S03]  /*156c0*/  LD.E R121, [R10.64+0xdc] ;  /* 0x0000dc060a797980 */ /* 0x000ee6000c101900 */
        /* <DEDUP_REMOVED lines=121> */
[----:B--2---:R-:W1:Y:S01]  /*15e60*/  SHFL.BFLY PT, R6, R0, 0x2, 0x1f ;  /* 0x0c401f0000067f89 */ /* 0x004e6200000e0000 */
        /* <DEDUP_REMOVED lines=13> */
[-CC-:B------:R-:W-:Y:S01]  /*15f40*/  FFMA.FTZ R115, R228, R121.reuse, -R119.reuse ;  /* 0x00000079e4737223 */ /* 0x180fe20000010877 */
[----:B------:R-:W-:Y:S01]  /*15f50*/  SHF.L.U32 R228, R3, 0x1, RZ ;  /* 0x0000000103e47819 */ /* 0x000fe200000006ff */
[-CC-:B------:R-:W-:Y:S01]  /*15f60*/  FFMA.FTZ R116, R227, R121.reuse, -R119.reuse ;  /* 0x00000079e3747223 */ /* 0x180fe20000010877 */
[----:B--2---:R-:W-:Y:S02]  /*15f70*/  FMNMX.FTZ R2, R5, R2, !PT ;  /* 0x0000000205027209 */ /* 0x004fe40007810000 */
[----:B------:R-:W-:Y:S01]  /*15f80*/  LEA R227, R167, R228, 0x1 ;  /* 0x000000e4a7e37211 */ /* 0x000fe200078e08ff */
[----:B------:R-:W-:Y:S01]  /*15f90*/  FFMA.FTZ R117, R226, R121, -R119 ;  /* 0x00000079e2757223 */ /* 0x000fe20000010877 */
[----:B------:R-:W-:Y:S01]  /*15fa0*/  FSETP.NEU.FTZ.AND P2, PT, R2, -INF , PT ;  /* 0xff8000000200780b */ /* 0x000fe20003f5d000 */
[----:B------:R-:W-:Y:S01]  /*15fb0*/  FMUL.FTZ R120, R121, R2 ;  /* 0x0000000279787220 */ /* 0x000fe20000410000 */
[----:B------:R-:W-:Y:S04]  /*15fc0*/  LDSM.16.MT88.4 R24, [R228+0xa000] ;  /* 0x00a00000e418783b */ /* 0x000fe80000004200 */
[----:B------:R-:W1:Y:S01]  /*15fd0*/  LDSM.16.MT88.4 R16, [R227+0xa000] ;  /* 0x00a00000e310783b */ /* 0x000e620000004200 */
[----:B------:R-:W-:-:S02]  /*15fe0*/  FSEL R120, R120, RZ, P2 ;  /* 0x000000ff78787208 */ /* 0x000fc40001000000 */
[----:B------:R-:W-:Y:S01]  /*15ff0*/  LEA R226, R166, R228, 0x1 ;  /* 0x000000e4a6e27211 */ /* 0x000fe200078e08ff */
[-CC-:B------:R-:W-:Y:S02]  /*16000*/  FFMA.FTZ R125, R225, R121.reuse, -R119.reuse ;  /* 0x00000079e17d7223 */ /* 0x180fe40000010877 */
[-CC-:B------:R-:W-:Y:S01]  /*16010*/  FFMA.FTZ R118, R223, R121.reuse, -R119.reuse ;  /* 0x00000079df767223 */ /* 0x180fe20000010877 */
[----:B------:R-:W-:Y:S01]  /*16020*/  LEA R225, R167, R226, 0x1 ;  /* 0x000000e2a7e17211 */ /* 0x000fe200078e08ff */
[-CC-:B------:R-:W-:Y:S01]  /*16030*/  FFMA.FTZ R134, R4, R121.reuse, -R120.reuse ;  /* 0x0000007904867223 */ /* 0x180fe20000010878 */
[----:B------:R-:W-:Y:S01]  /*16040*/  MUFU.EX2 R117, R117 ;  /* 0x0000007500757308 */ /* 0x000fe20000000800 */
[-CC-:B------:R-:W-:Y:S01]  /*16050*/  FFMA.FTZ R133, R219, R121.reuse, -R120.reuse ;  /* 0x00000079db857223 */ /* 0x180fe20000010878 */
[----:B------:R-:W2:Y:S01]  /*16060*/  LDSM.16.MT88.4 R4, [R226+0xa000] ;  /* 0x00a00000e204783b */ /* 0x000ea20000004200 */
[-CC-:B------:R-:W-:Y:S02]  /*16070*/  FFMA.FTZ R132, R221, R121.reuse, -R120.reuse ;  /* 0x00000079dd847223 */ /* 0x180fe40000010878 */
[-C--:B------:R-:W-:Y:S01]  /*16080*/  FFMA.FTZ R131, R218, R121.reuse, -R120 ;  /* 0x00000079da837223 */ /* 0x080fe20000010878 */
[----:B------:R-:W3:Y:S02]  /*16090*/  LDSM.16.MT88.4 R56, [R225+0xa000] ;  /* 0x00a00000e138783b */ /* 0x000ee40000004200 */
[----:B------:R-:W4:Y:S02]  /*160a0*/  MUFU.EX2 R118, R118 ;  /* 0x0000007600767308 */ /* 0x000f240000000800 */
[----:B------:R-:W5:Y:S01]  /*160b0*/  LDSM.16.MT88.4 R32, [R227+0xa800] ;  /* 0x00a80000e320783b */ /* 0x000f620000004200 */
[----:B------:R-:W-:-:S02]  /*160c0*/  FFMA.FTZ R126, R222, R121, -R119 ;  /* 0x00000079de7e7223 */ /* 0x000fc40000010877 */
[-C--:B------:R-:W-:Y:S01]  /*160d0*/  FFMA.FTZ R124, R220, R121.reuse, -R119 ;  /* 0x00000079dc7c7223 */ /* 0x080fe20000010877 */
[----:B------:R-:W1:Y:S02]  /*160e0*/  LDSM.16.MT88.4 R40, [R228+0xa800] ;  /* 0x00a80000e428783b */ /* 0x000e640000004200 */
[----:B------:R-:W-:Y:S08]  /*160f0*/  MUFU.EX2 R116, R116 ;  /* 0x0000007400747308 */ /* 0x000ff00000000800 */
[----:B------:R-:W1:Y:S01]  /*16100*/  MUFU.EX2 R115, R115 ;  /* 0x0000007300737308 */ /* 0x000e620000000800 */
[----:B------:R-:W-:Y:S01]  /*16110*/  FFMA.FTZ R130, R217, R121, -R120 ;  /* 0x00000079d9827223 */ /* 0x000fe20000010878 */
[----:B------:R-:W2:Y:S06]  /*16120*/  LDSM.16.MT88.4 R64, [R226+0xa800] ;  /* 0x00a80000e240783b */ /* 0x000eac0000004200 */
[----:B------:R-:W-:Y:S08]  /*16130*/  MUFU.EX2 R134, R134 ;  /* 0x0000008600867308 */ /* 0x000ff00000000800 */
[----:B------:R-:W1:Y:S08]  /*16140*/  MUFU.EX2 R133, R133 ;  /* 0x0000008500857308 */ /* 0x000e700000000800 */
[----:B------:R-:W-:Y:S08]  /*16150*/  MUFU.EX2 R132, R132 ;  /* 0x0000008400847308 */ /* 0x000ff00000000800 */
[----:B------:R-:W2:Y:S01]  /*16160*/  MUFU.EX2 R131, R131 ;  /* 0x0000008300837308 */ /* 0x000ea20000000800 */
[----:B----4-:R-:W-:-:S02]  /*16170*/  F2FP.BF16.PACK_AB R49, R117, R118 ;  /* 0x000000767531723e */ /* 0x010fc400000010ff */
[----:B-1----:R-:W-:Y:S02]  /*16180*/  F2FP.BF16.PACK_AB R51, R115, R116 ;  /* 0x000000747333723e */ /* 0x002fe400000010ff */
[----:B------:R-:W-:Y:S01]  /*16190*/  F2FP.BF16.PACK_AB R48, R133, R134 ;  /* 0x000000868530723e */ /* 0x000fe200000010ff */
[-CC-:B------:R-:W-:Y:S02]  /*161a0*/  FFMA.FTZ R129, R216, R121.reuse, -R120.reuse ;  /* 0x00000079d8817223 */ /* 0x180fe40000010878 */
[-CC-:B------:R-:W-:Y:S02]  /*161b0*/  FFMA.FTZ R128, R215, R121.reuse, -R120.reuse ;  /* 0x00000079d7807223 */ /* 0x180fe40000010878 */
[-C--:B------:R-:W-:Y:S02]  /*161c0*/  FFMA.FTZ R127, R214, R121.reuse, -R120 ;  /* 0x00000079d67f7223 */ /* 0x080fe40000010878 */
[-CC-:B------:R-:W-:Y:S01]  /*161d0*/  FFMA.FTZ R123, R213, R121.reuse, -R119.reuse ;  /* 0x00000079d57b7223 */ /* 0x180fe20000010877 */
[----:B--2---:R-:W-:Y:S01]  /*161e0*/  F2FP.BF16.PACK_AB R50, R131, R132 ;  /* 0x000000848332723e */ /* 0x004fe200000010ff */
[----:B------:R-:W-:Y:S06]  /*161f0*/  MUFU.EX2 R126, R126 ;  /* 0x0000007e007e7308 */ /* 0x000fec0000000800 */
[C---:B------:R-:W-:Y:S02]  /*16200*/  HMMA.16816.F32.BF16 R20, R48.reuse, R16, RZ ;  /* 0x000000103014723c */ /* 0x040fe400000418ff */
[----:B------:R-:W-:Y:S06]  /*16210*/  MUFU.EX2 R125, R125 ;  /* 0x0000007d007d7308 */ /* 0x000fec0000000800 */
[C---:B------:R-:W-:Y:S02]  /*16220*/  HMMA.16816.F32.BF16 R16, R48.reuse, R18, RZ ;  /* 0x000000123010723c */ /* 0x040fe400000418ff */
[----:B------:R-:W-:Y:S08]  /*16230*/  MUFU.EX2 R124, R124 ;  /* 0x0000007c007c7308 */ /* 0x000ff00000000800 */
[----:B------:R-:W-:Y:S08]  /*16240*/  MUFU.EX2 R130, R130 ;  /* 0x0000008200827308 */ /* 0x000ff00000000800 */
[----:B------:R-:W1:Y:S08]  /*16250*/  MUFU.EX2 R129, R129 ;  /* 0x0000008100817308 */ /* 0x000e700000000800 */
[----:B------:R-:W-:Y:S08]  /*16260*/  MUFU.EX2 R128, R128 ;  /* 0x0000008000807308 */ /* 0x000ff00000000800 */
[----:B------:R-:W2:Y:S08]  /*16270*/  MUFU.EX2 R127, R127 ;  /* 0x0000007f007f7308 */ /* 0x000eb00000000800 */
[----:B------:R-:W4:Y:S01]  /*16280*/  MUFU.EX2 R123, R123 ;  /* 0x0000007b007b7308 */ /* 0x000f220000000800 */
[----:B------:R-:W-:Y:S01]  /*16290*/  HMMA.16816.F32.BF16 R28, R48, R24, RZ ;  /* 0x00000018301c723c */ /* 0x000fe200000418ff */
[----:B------:R-:W-:-:S02]  /*162a0*/  FFMA.FTZ R122, R62, R121, -R119 ;  /* 0x000000793e7a7223 */ /* 0x000fc40000010877 */
[-CC-:B------:R-:W-:Y:S02]  /*162b0*/  FFMA.FTZ R3, R63, R121.reuse, -R119.reuse ;  /* 0x000000793f037223 */ /* 0x180fe40000010877 */
[----:B------:R-:W-:Y:S02]  /*162c0*/  FFMA.FTZ R135, R60, R121, -R119 ;  /* 0x000000793c877223 */ /* 0x000fe40000010877 */
[----:B------:R-:W2:Y:S01]  /*162d0*/  LDSM.16.MT88.4 R60, [R225+0xa800] ;  /* 0x00a80000e13c783b */ /* 0x000ea20000004200 */
[C---:B------:R-:W-:Y:S08]  /*162e0*/  HMMA.16816.F32.BF16 R12, R48.reuse, R4, RZ ;  /* 0x00000004300c723c */ /* 0x040ff000000418ff */
[C---:B------:R-:W-:Y:S08]  /*162f0*/  HMMA.16816.F32.BF16 R24, R48.reuse, R26, RZ ;  /* 0x0000001a3018723c */ /* 0x040ff000000418ff */
[C---:B------:R-:W-:Y:S08]  /*16300*/  HMMA.16816.F32.BF16 R4, R48.reuse, R6, RZ ;  /* 0x000000063004723c */ /* 0x040ff000000418ff */
[C---:B---3--:R-:W-:Y:S07]  /*16310*/  HMMA.16816.F32.BF16 R52, R48.reuse, R56, RZ ;  /* 0x000000383034723c */ /* 0x048fee00000418ff */
[----:B-1----:R-:W-:Y:S01]  /*16320*/  F2FP.BF16.PACK_AB R56, R129, R130 ;  /* 0x000000828138723e */ /* 0x002fe200000010ff */
[----:B------:R-:W-:Y:S01]  /*16330*/  HMMA.16816.F32.BF16 R48, R48, R58, RZ ;  /* 0x0000003a3030723c */ /* 0x000fe200000418ff */
[----:B------:R-:W-:-:S06]  /*16340*/  F2FP.BF16.PACK_AB R57, R125, R126 ;  /* 0x0000007e7d39723e */ /* 0x000fcc00000010ff */
[----:B--2---:R-:W-:Y:S02]  /*16350*/  F2FP.BF16.PACK_AB R58, R127, R128 ;  /* 0x000000807f3a723e */ /* 0x004fe400000010ff */
[----:B----4-:R-:W-:-:S07]  /*16360*/  F2FP.BF16.PACK_AB R59, R123, R124 ;  /* 0x0000007c7b3b723e */ /* 0x010fce00000010ff */
[C---:B-----5:R-:W-:Y:S08]  /*16370*/  HMMA.16816.F32.BF16 R20, R56.reuse, R32, R20 ;  /* 0x000000203814723c */ /* 0x060ff00000041814 */
[----:B------:R-:W-:Y:S01]  /*16380*/  HMMA.16816.F32.BF16 R16, R56, R34, R16 ;  /* 0x000000223810723c */ /* 0x000fe20000041810 */
[----:B------:R-:W1:Y:S01]  /*16390*/  LDSM.16.MT88.4 R32, [R227+0xb000] ;  /* 0x00b00000e320783b */ /* 0x000e620000004200 */
[----:B------:R-:W-:-:S02]  /*163a0*/  FFMA.FTZ R136, R212, R121, -R120 ;  /* 0x00000079d4887223 */ /* 0x000fc40000010878 */
[-CC-:B------:R-:W-:Y:S02]  /*163b0*/  FFMA.FTZ R137, R211, R121.reuse, -R120.reuse ;  /* 0x00000079d3897223 */ /* 0x180fe40000010878 */
[-CC-:B------:R-:W-:Y:S02]  /*163c0*/  FFMA.FTZ R138, R209, R121.reuse, -R120.reuse ;  /* 0x00000079d18a7223 */ /* 0x180fe40000010878 */
[-C--:B------:R-:W-:Y:S02]  /*163d0*/  FFMA.FTZ R139, R210, R121.reuse, -R120 ;  /* 0x00000079d28b7223 */ /* 0x080fe40000010878 */
[----:B------:R-:W-:Y:S01]  /*163e0*/  FFMA.FTZ R140, R208, R121, -R119 ;  /* 0x00000079d08c7223 */ /* 0x000fe20000010877 */
[C---:B------:R-:W-:Y:S01]  /*163f0*/  HMMA.16816.F32.BF16 R28, R56.reuse, R40, R28 ;  /* 0x00000028381c723c */ /* 0x040fe2000004181c */
[----:B------:R-:W-:Y:S07]  /*16400*/  MUFU.EX2 R122, R122 ;  /* 0x0000007a007a7308 */ /* 0x000fee0000000800 */
[C---:B------:R-:W-:Y:S01]  /*16410*/  HMMA.16816.F32.BF16 R24, R56.reuse, R42, R24 ;  /* 0x0000002a3818723c */ /* 0x040fe20000041818 */
[----:B------:R-:W-:Y:S01]  /*16420*/  MUFU.EX2 R3, R3 ;  /* 0x0000000300037308 */ /* 0x000fe20000000800 */
[----:B------:R-:W2:Y:S07]  /*16430*/  LDSM.16.MT88.4 R40, [R228+0xb000] ;  /* 0x00b00000e428783b */ /* 0x000eae0000004200 */
[----:B------:R-:W-:Y:S08]  /*16440*/  MUFU.EX2 R135, R135 ;  /* 0x0000008700877308 */ /* 0x000ff00000000800 */
[----:B------:R-:W-:Y:S08]  /*16450*/  MUFU.EX2 R136, R136 ;  /* 0x0000008800887308 */ /* 0x000ff00000000800 */
[----:B------:R-:W3:Y:S08]  /*16460*/  MUFU.EX2 R137, R137 ;  /* 0x0000008900897308 */ /* 0x000ef00000000800 */
[----:B------:R-:W-:Y:S08]  /*16470*/  MUFU.EX2 R138, R138 ;  /* 0x0000008a008a7308 */ /* 0x000ff00000000800 */
[----:B------:R-:W4:Y:S08]  /*16480*/  MUFU.EX2 R139, R139 ;  /* 0x0000008b008b7308 */ /* 0x000f300000000800 */
[----:B------:R-:W5:Y:S01]  /*16490*/  MUFU.EX2 R140, R140 ;  /* 0x0000008c008c7308 */ /* 0x000f620000000800 */
[C---:B------:R-:W-:Y:S08]  /*164a0*/  HMMA.16816.F32.BF16 R12, R56.reuse, R64, R12 ;  /* 0x00000040380c723c */ /* 0x040ff0000004180c */
[C---:B------:R-:W-:Y:S01]  /*164b0*/  HMMA.16816.F32.BF16 R4, R56.reuse, R66, R4 ;  /* 0x000000423804723c */ /* 0x040fe20000041804 */
[----:B------:R-:W2:Y:S07]  /*164c0*/  LDSM.16.MT88.4 R64, [R226+0xb000] ;  /* 0x00b00000e240783b */ /* 0x000eae0000004200 */
[C---:B------:R-:W-:Y:S08]  /*164d0*/  HMMA.16816.F32.BF16 R52, R56.reuse, R60, R52 ;  /* 0x0000003c3834723c */ /* 0x040ff00000041834 */
[----:B------:R-:W-:Y:S01]  /*164e0*/  HMMA.16816.F32.BF16 R48, R56, R62, R48 ;  /* 0x0000003e3830723c */ /* 0x000fe20000041830 */
[----:B------:R-:W2:Y:S06]  /*164f0*/  LDSM.16.MT88.4 R60, [R225+0xb000] ;  /* 0x00b00000e13c783b */ /* 0x000eac0000004200 */
[----:B---3--:R-:W-:-:S02]  /*16500*/  F2FP.BF16.PACK_AB R56, R137, R136 ;  /* 0x000000888938723e */ /* 0x008fc400000010ff */
[----:B------:R-:W-:Y:S02]  /*16510*/  F2FP.BF16.PACK_AB R57, R3, R122 ;  /* 0x0000007a0339723e */ /* 0x000fe400000010ff */
[----:B----4-:R-:W-:Y:S02]  /*16520*/  F2FP.BF16.PACK_AB R58, R139, R138 ;  /* 0x0000008a8b3a723e */ /* 0x010fe400000010ff */
[----:B-----5:R-:W-:-:S07]  /*16530*/  F2FP.BF16.PACK_AB R59, R140, R135 ;  /* 0x000000878c3b723e */ /* 0x020fce00000010ff */
[C---:B-1----:R-:W-:Y:S08]  /*16540*/  HMMA.16816.F32.BF16 R20, R56.reuse, R32, R20 ;  /* 0x000000203814723c */ /* 0x042ff00000041814 */
[----:B------:R-:W-:Y:S01]  /*16550*/  HMMA.16816.F32.BF16 R16, R56, R34, R16 ;  /* 0x000000223810723c */ /* 0x000fe20000041810 */
[----:B------:R-:W1:Y:S01]  /*16560*/  LDSM.16.MT88.4 R32, [R227+0xb800] ;  /* 0x00b80000e320783b */ /* 0x000e620000004200 */
[----:B------:R-:W-:-:S02]  /*16570*/  FFMA.FTZ R142, R207, R121, -R119 ;  /* 0x00000079cf8e7223 */ /* 0x000fc40000010877 */
[-CC-:B------:R-:W-:Y:S02]  /*16580*/  FFMA.FTZ R141, R206, R121.reuse, -R119.reuse ;  /* 0x00000079ce8d7223 */ /* 0x180fe40000010877 */
[-C--:B------:R-:W-:Y:S02]  /*16590*/  FFMA.FTZ R143, R205, R121.reuse, -R119 ;  /* 0x00000079cd8f7223 */ /* 0x080fe40000010877 */
[-CC-:B------:R-:W-:Y:S02]  /*165a0*/  FFMA.FTZ R145, R145, R121.reuse, -R120.reuse ;  /* 0x0000007991917223 */ /* 0x180fe40000010878 */
[-CC-:B------:R-:W-:Y:S02]  /*165b0*/  FFMA.FTZ R146, R146, R121.reuse, -R120.reuse ;  /* 0x0000007992927223 */ /* 0x180fe40000010878 */
[-CC-:B------:R-:W-:Y:S02]  /*165c0*/  FFMA.FTZ R147, R147, R121.reuse, -R120.reuse ;  /* 0x0000007993937223 */ /* 0x180fe40000010878 */
[----:B------:R-:W-:-:S02]  /*165d0*/  FFMA.FTZ R148, R148, R121, -R120 ;  /* 0x0000007994947223 */ /* 0x000fc40000010878 */
[----:B------:R-:W-:Y:S01]  /*165e0*/  FFMA.FTZ R149, R149, R121, -R119 ;  /* 0x0000007995957223 */ /* 0x000fe20000010877 */
[C---:B--2---:R-:W-:Y:S01]  /*165f0*/  HMMA.16816.F32.BF16 R28, R56.reuse, R40, R28 ;  /* 0x00000028381c723c */ /* 0x044fe2000004181c */
        /* <DEDUP_REMOVED lines=173> */
[C---:B------:R-:W-:Y:S07]  /*170d0*/  HMMA.16816.F32.BF16 R52, R56.reuse, R60, R52 ;  /* 0x0000003c3834723c */ /* 0x040fee0000041834 */
[----:B---3--:R-:W-:Y:S01]  /*170e0*/  F2FP.BF16.PACK_AB R60, R178, R179 ;  /* 0x000000b3b23c723e */ /* 0x008fe200000010ff */
[----:B------:R-:W-:Y:S01]  /*170f0*/  HMMA.16816.F32.BF16 R48, R56, R62, R48 ;  /* 0x0000003e3830723c */ /* 0x000fe20000041830 */
[----:B------:R-:W-:Y:S01]  /*17100*/  F2FP.BF16.PACK_AB R61, R184, R186 ;  /* 0x000000bab83d723e */ /* 0x000fe200000010ff */
[----:B------:R-:W3:Y:S05]  /*17110*/  LDSM.16.MT88.4 R56, [R225+0xe000] ;  /* 0x00e00000e138783b */ /* 0x000eea0000004200 */
[----:B----4-:R-:W-:-:S02]  /*17120*/  F2FP.BF16.PACK_AB R62, R174, R175 ;  /* 0x000000afae3e723e */ /* 0x010fc400000010ff */
        /* <DEDUP_REMOVED lines=19> */
[----:B------:R-:W4:Y:S08]  /*17260*/  MUFU.EX2 R152, R152 ;  /* 0x0000009800987308 */ /* 0x000f300000000800 */
[----:B------:R-:W-:Y:S08]  /*17270*/  MUFU.EX2 R151, R151 ;  /* 0x0000009700977308 */ /* 0x000ff00000000800 */
[----:B------:R-:W5:Y:S08]  /*17280*/  MUFU.EX2 R150, R150 ;  /* 0x0000009600967308 */ /* 0x000f700000000800 */
[----:B------:R-:W1:Y:S01]  /*17290*/  MUFU.EX2 R144, R144 ;  /* 0x0000009000907308 */ /* 0x000e620000000800 */
[C---:B------:R-:W-:Y:S08]  /*172a0*/  HMMA.16816.F32.BF16 R12, R60.reuse, R64, R12 ;  /* 0x000000403c0c723c */ /* 0x040ff0000004180c */
[C---:B------:R-:W-:Y:S01]  /*172b0*/  HMMA.16816.F32.BF16 R4, R60.reuse, R66, R4 ;  /* 0x000000423c04723c */ /* 0x040fe20000041804 */
[----:B------:R-:W-:Y:S07]  /*172c0*/  LDSM.16.MT88.4 R64, [R225+0xe800] ;  /* 0x00e80000e140783b */ /* 0x000fee0000004200 */
[C---:B---3--:R-:W-:Y:S08]  /*172d0*/  HMMA.16816.F32.BF16 R52, R60.reuse, R56, R52 ;  /* 0x000000383c34723c */ /* 0x048ff00000041834 */
[----:B------:R-:W-:Y:S01]  /*172e0*/  HMMA.16816.F32.BF16 R48, R60, R58, R48 ;  /* 0x0000003a3c30723c */ /* 0x000fe20000041830 */
[----:B------:R-:W3:Y:S06]  /*172f0*/  LDSM.16.MT88.4 R56, [R226+0xe800] ;  /* 0x00e80000e238783b */ /* 0x000eec0000004200 */
[----:B----4-:R-:W-:-:S02]  /*17300*/  F2FP.BF16.PACK_AB R60, R152, R158 ;  /* 0x0000009e983c723e */ /* 0x010fc400000010ff */
[----:B------:R-:W-:Y:S02]  /*17310*/  F2FP.BF16.PACK_AB R61, R168, R171 ;  /* 0x000000aba83d723e */ /* 0x000fe400000010ff */
[----:B-----5:R-:W-:Y:S02]  /*17320*/  F2FP.BF16.PACK_AB R62, R150, R151 ;  /* 0x00000097963e723e */ /* 0x020fe400000010ff */
[----:B-1----:R-:W-:-:S07]  /*17330*/  F2FP.BF16.PACK_AB R63, R144, R164 ;  /* 0x000000a4903f723e */ /* 0x002fce00000010ff */
[C---:B------:R-:W-:Y:S08]  /*17340*/  HMMA.16816.F32.BF16 R20, R60.reuse, R32, R20 ;  /* 0x000000203c14723c */ /* 0x040ff00000041814 */
        /* <DEDUP_REMOVED lines=21> */
[C---:B---3--:R-:W-:Y:S08]  /*174a0*/  HMMA.16816.F32.BF16 R12, R60.reuse, R56, R12 ;  /* 0x000000383c0c723c */ /* 0x048ff0000004180c */
[C---:B------:R-:W-:Y:S01]  /*174b0*/  HMMA.16816.F32.BF16 R4, R60.reuse, R58, R4 ;  /* 0x0000003a3c04723c */ /* 0x040fe20000041804 */
[----:B------:R-:W3:Y:S07]  /*174c0*/  LDSM.16.MT88.4 R56, [R226+0xf000] ;  /* 0x00f00000e238783b */ /* 0x000eee0000004200 */
[C---:B------:R-:W-:Y:S08]  /*174d0*/  HMMA.16816.F32.BF16 R52, R60.reuse, R64, R52 ;  /* 0x000000403c34723c */ /* 0x040ff00000041834 */
[----:B------:R-:W-:Y:S01]  /*174e0*/  HMMA.16816.F32.BF16 R48, R60, R66, R48 ;  /* 0x000000423c30723c */ /* 0x000fe20000041830 */
[----:B------:R-:W2:Y:S06]  /*174f0*/  LDSM.16.MT88.4 R64, [R225+0xf000] ;  /* 0x00f00000e140783b */ /* 0x000eac0000004200 */
        /* <DEDUP_REMOVED lines=51> */
[----:B------:R-:W-:Y:S01]  /*17830*/  FADD.FTZ R133, R134, R133 ;  /* 0x0000008586857221 */ /* 0x000fe20000010000 */
[----:B------:R-:W-:Y:S06]  /*17840*/  LDSM.16.MT88.4 R40, [R227+0x10000] ;  /* 0x01000000e328783b */ /* 0x000fec0000004200 */
[----:B------:R-:W-:Y:S08]  /*17850*/  MUFU.EX2 R96, R96 ;  /* 0x0000006000607308 */ /* 0x000ff00000000800 */
[----:B------:R-:W-:Y:S08]  /*17860*/  MUFU.EX2 R103, R103 ;  /* 0x0000006700677308 */ /* 0x000ff00000000800 */
[----:B------:R-:W2:Y:S08]  /*17870*/  MUFU.EX2 R102, R102 ;  /* 0x0000006600667308 */ /* 0x000eb00000000800 */
[----:B------:R-:W-:Y:S08]  /*17880*/  MUFU.EX2 R99, R99 ;  /* 0x0000006300637308 */ /* 0x000ff00000000800 */
[----:B------:R-:W4:Y:S08]  /*17890*/  MUFU.EX2 R98, R98 ;  /* 0x0000006200627308 */ /* 0x000f300000000800 */
[----:B------:R-:W5:Y:S01]  /*178a0*/  MUFU.EX2 R93, R93 ;  /* 0x0000005d005d7308 */ /* 0x000f620000000800 */
[----:B---3--:R-:W-:Y:S01]  /*178b0*/  HMMA.16816.F32.BF16 R12, R60, R56, R12 ;  /* 0x000000383c0c723c */ /* 0x008fe2000004180c */
[----:B------:R-:W-:-:S07]  /*178c0*/  FADD.FTZ R133, R132, R133 ;  /* 0x0000008584857221 */ /* 0x000fce0000010000 */
[C---:B------:R-:W-:Y:S08]  /*178d0*/  HMMA.16816.F32.BF16 R4, R60.reuse, R58, R4 ;  /* 0x0000003a3c04723c */ /* 0x040ff00000041804 */
[C---:B------:R-:W-:Y:S08]  /*178e0*/  HMMA.16816.F32.BF16 R52, R60.reuse, R64, R52 ;  /* 0x000000403c34723c */ /* 0x040ff00000041834 */
[----:B------:R-:W-:Y:S01]  /*178f0*/  HMMA.16816.F32.BF16 R48, R60, R66, R48 ;  /* 0x000000423c30723c */ /* 0x000fe20000041830 */
[----:B------:R-:W-:Y:S01]  /*17900*/  FADD.FTZ R131, R131, R133 ;  /* 0x0000008583837221 */ /* 0x000fe20000010000 */
[----:B------:R-:W-:Y:S05]  /*17910*/  LDSM.16.MT88.4 R56, [R226+0x10000] ;  /* 0x01000000e238783b */ /* 0x000fea0000004200 */
[----:B--2---:R-:W-:-:S02]  /*17920*/  F2FP.BF16.PACK_AB R60, R102, R103 ;  /* 0x00000067663c723e */ /* 0x004fc400000010ff */
[----:B------:R-:W-:Y:S02]  /*17930*/  F2FP.BF16.PACK_AB R61, R97, R100 ;  /* 0x00000064613d723e */ /* 0x000fe400000010ff */
[----:B----4-:R-:W-:Y:S02]  /*17940*/  F2FP.BF16.PACK_AB R62, R98, R99 ;  /* 0x00000063623e723e */ /* 0x010fe400000010ff */
[----:B-----5:R-:W-:Y:S01]  /*17950*/  F2FP.BF16.PACK_AB R63, R93, R96 ;  /* 0x000000605d3f723e */ /* 0x020fe200000010ff */
[----:B------:R-:W-:-:S06]  /*17960*/  FADD.FTZ R131, R130, R131 ;  /* 0x0000008382837221 */ /* 0x000fcc0000010000 */
[C---:B-1----:R-:W-:Y:S08]  /*17970*/  HMMA.16816.F32.BF16 R28, R60.reuse, R32, R28 ;  /* 0x000000203c1c723c */ /* 0x042ff0000004181c */
[----:B------:R-:W-:Y:S01]  /*17980*/  HMMA.16816.F32.BF16 R24, R60, R34, R24 ;  /* 0x000000223c18723c */ /* 0x000fe20000041818 */
[----:B------:R-:W1:Y:S01]  /*17990*/  LDSM.16.MT88.4 R32, [R225+0x10000] ;  /* 0x01000000e120783b */ /* 0x000e620000004200 */
        /* <DEDUP_REMOVED lines=16> */
[----:B------:R-:W-:-:S04]  /*17aa0*/  FADD.FTZ R145, R146, R145 ;  /* 0x0000009192917221 */ /* 0x000fc80000010000 */
[----:B------:R-:W-:Y:S01]  /*17ab0*/  FADD.FTZ R147, R147, R145 ;  /* 0x0000009193937221 */ /* 0x000fe20000010000 */
[----:B-1----:R-:W-:Y:S03]  /*17ac0*/  HMMA.16816.F32.BF16 R52, R60, R32, R52 ;  /* 0x000000203c34723c */ /* 0x002fe60000041834 */
[----:B------:R-:W-:-:S04]  /*17ad0*/  FADD.FTZ R147, R148, R147 ;  /* 0x0000009394937221 */ /* 0x000fc80000010000 */
[----:B------:R-:W-:Y:S02]  /*17ae0*/  FFMA.FTZ R32, R85, R121, -R119 ;  /* 0x0000007955207223 */ /* 0x000fe40000010877 */
[----:B------:R-:W-:-:S04]  /*17af0*/  FADD.FTZ R85, R3, R123 ;  /* 0x0000007b03557221 */ /* 0x000fc80000010000 */
        /* <DEDUP_REMOVED lines=9> */
[----:B------:R-:W-:Y:S01]  /*17b90*/  HMMA.16816.F32.BF16 R20, R60, R40, R20 ;  /* 0x000000283c14723c */ /* 0x000fe20000041814 */
[----:B------:R-:W-:Y:S02]  /*17ba0*/  FADD.FTZ R169, R169, R159 ;  /* 0x0000009fa9a97221 */ /* 0x000fe40000010000 */
[----:B------:R-:W-:-:S05]  /*17bb0*/  FADD.FTZ R141, R149, R141 ;  /* 0x0000008d958d7221 */ /* 0x000fca0000010000 */
[----:B------:R-:W-:Y:S01]  /*17bc0*/  HMMA.16816.F32.BF16 R16, R60, R42, R16 ;  /* 0x0000002a3c10723c */ /* 0x000fe20000041810 */
[----:B------:R-:W1:Y:S01]  /*17bd0*/  LDSM.16.MT88.4 R40, [R228+0x10800] ;  /* 0x01080000e428783b */ /* 0x000e620000004200 */
[----:B------:R-:W-:Y:S02]  /*17be0*/  FADD.FTZ R154, R154, R141 ;  /* 0x0000008d9a9a7221 */ /* 0x000fe40000010000 */
[----:B------:R-:W-:Y:S02]  /*17bf0*/  FADD.FTZ R169, R170, R169 ;  /* 0x000000a9aaa97221 */ /* 0x000fe40000010000 */
[-CC-:B------:R-:W-:Y:S02]  /*17c00*/  FFMA.FTZ R65, R92, R121.reuse, -R119.reuse ;  /* 0x000000795c417223 */ /* 0x180fe40000010877 */
[-CC-:B------:R-:W-:Y:S02]  /*17c10*/  FFMA.FTZ R64, R90, R121.reuse, -R119.reuse ;  /* 0x000000795a407223 */ /* 0x180fe40000010877 */
[----:B------:R-:W-:-:S02]  /*17c20*/  FFMA.FTZ R66, R89, R121, -R119 ;  /* 0x0000007959427223 */ /* 0x000fc40000010877 */
[-C--:B------:R-:W-:Y:S02]  /*17c30*/  FFMA.FTZ R67, R95, R121.reuse, -R120 ;  /* 0x000000795f437223 */ /* 0x080fe40000010878 */
[-C--:B------:R-:W-:Y:S01]  /*17c40*/  FFMA.FTZ R88, R88, R121.reuse, -R119 ;  /* 0x0000007958587223 */ /* 0x080fe20000010877 */
[----:B------:R-:W-:Y:S01]  /*17c50*/  HMMA.16816.F32.BF16 R48, R60, R34, R48 ;  /* 0x000000223c30723c */ /* 0x000fe20000041830 */
[----:B------:R-:W-:Y:S01]  /*17c60*/  FADD.FTZ R154, R153, R154 ;  /* 0x0000009a999a7221 */ /* 0x000fe20000010000 */
[----:B------:R2:W-:Y:S01]  /*17c70*/  MUFU.EX2 R3, R32 ;  /* 0x0000002000037308 */ /* 0x0005e20000000800 */
[----:B------:R-:W-:Y:S01]  /*17c80*/  FADD.FTZ R172, R172, R169 ;  /* 0x000000a9acac7221 */ /* 0x000fe20000010000 */
[----:B------:R-:W-:Y:S01]  /*17c90*/  LDSM.16.MT88.4 R140, [R226+0x11800] ;  /* 0x01180000e28c783b */ /* 0x000fe20000004200 */
[-CC-:B------:R-:W-:Y:S02]  /*17ca0*/  FFMA.FTZ R89, R94, R121.reuse, -R120.reuse ;  /* 0x000000795e597223 */ /* 0x180fe40000010878 */
[----:B------:R-:W-:-:S02]  /*17cb0*/  FFMA.FTZ R90, R109, R121, -R120 ;  /* 0x000000796d5a7223 */ /* 0x000fc40000010878 */
[----:B------:R-:W-:Y:S02]  /*17cc0*/  FFMA.FTZ R92, R108, R121, -R120 ;  /* 0x000000796c5c7223 */ /* 0x000fe40000010878 */
[----:B------:R-:W-:Y:S02]  /*17cd0*/  FADD.FTZ R155, R155, R154 ;  /* 0x0000009a9b9b7221 */ /* 0x000fe40000010000 */
[----:B------:R-:W-:Y:S02]  /*17ce0*/  FADD.FTZ R172, R176, R172 ;  /* 0x000000acb0ac7221 */ /* 0x000fe40000010000 */
[----:B------:R-:W-:Y:S01]  /*17cf0*/  FADD.FTZ R155, R161, R155 ;  /* 0x0000009ba19b7221 */ /* 0x000fe20000010000 */
[----:B------:R-:W-:Y:S01]  /*17d00*/  MUFU.EX2 R65, R65 ;  /* 0x0000004100417308 */ /* 0x000fe20000000800 */
[----:B------:R-:W-:Y:S01]  /*17d10*/  FADD.FTZ R185, R185, R172 ;  /* 0x000000acb9b97221 */ /* 0x000fe20000010000 */
[----:B--2---:R-:W2:Y:S01]  /*17d20*/  LDSM.16.MT88.4 R32, [R226+0x10800] ;  /* 0x01080000e220783b */ /* 0x004ea20000004200 */
[----:B------:R-:W-:-:S02]  /*17d30*/  FADD.FTZ R163, R163, R155 ;  /* 0x0000009ba3a37221 */ /* 0x000fc40000010000 */
[----:B------:R-:W-:-:S03]  /*17d40*/  FADD.FTZ R185, R187, R185 ;  /* 0x000000b9bbb97221 */ /* 0x000fc60000010000 */
[----:B------:R-:W-:Y:S01]  /*17d50*/  MUFU.EX2 R64, R64 ;  /* 0x0000004000407308 */ /* 0x000fe20000000800 */
[----:B------:R-:W-:-:S07]  /*17d60*/  FADD.FTZ R163, R162, R163 ;  /* 0x000000a3a2a37221 */ /* 0x000fce0000010000 */
[----:B------:R-:W-:Y:S01]  /*17d70*/  MUFU.EX2 R66, R66 ;  /* 0x0000004200427308 */ /* 0x000fe20000000800 */
[----:B------:R-:W-:-:S07]  /*17d80*/  FADD.FTZ R192, R192, R185 ;  /* 0x000000b9c0c07221 */ /* 0x000fce0000010000 */
[----:B------:R-:W-:Y:S08]  /*17d90*/  MUFU.EX2 R67, R67 ;  /* 0x0000004300437308 */ /* 0x000ff00000000800 */
[----:B------:R-:W3:Y:S08]  /*17da0*/  MUFU.EX2 R89, R89 ;  /* 0x0000005900597308 */ /* 0x000ef00000000800 */
[----:B------:R-:W-:Y:S08]  /*17db0*/  MUFU.EX2 R90, R90 ;  /* 0x0000005a005a7308 */ /* 0x000ff00000000800 */
[----:B------:R-:W4:Y:S08]  /*17dc0*/  MUFU.EX2 R92, R92 ;  /* 0x0000005c005c7308 */ /* 0x000f300000000800 */
[----:B------:R-:W5:Y:S01]  /*17dd0*/  MUFU.EX2 R88, R88 ;  /* 0x0000005800587308 */ /* 0x000f620000000800 */
[----:B------:R-:W-:-:S02]  /*17de0*/  FADD.FTZ R165, R165, R163 ;  /* 0x000000a3a5a57221 */ /* 0x000fc40000010000 */
[----:B------:R-:W-:Y:S01]  /*17df0*/  FADD.FTZ R192, R193, R192 ;  /* 0x000000c0c1c07221 */ /* 0x000fe20000010000 */
[----:B------:R-:W-:Y:S01]  /*17e00*/  HMMA.16816.F32.BF16 R12, R60, R56, R12 ;  /* 0x000000383c0c723c */ /* 0x000fe2000004180c */
[----:B------:R-:W-:Y:S02]  /*17e10*/  FADD.FTZ R165, R177, R165 ;  /* 0x000000a5b1a57221 */ /* 0x000fe40000010000 */
[----:B------:R-:W-:Y:S02]  /*17e20*/  FADD.FTZ R196, R196, R192 ;  /* 0x000000c0c4c47221 */ /* 0x000fe40000010000 */
[----:B------:R-:W-:-:S03]  /*17e30*/  FADD.FTZ R181, R181, R165 ;  /* 0x000000a5b5b57221 */ /* 0x000fc60000010000 */
[----:B------:R-:W-:Y:S01]  /*17e40*/  HMMA.16816.F32.BF16 R4, R60, R58, R4 ;  /* 0x0000003a3c04723c */ /* 0x000fe20000041804 */
[----:B------:R-:W-:Y:S01]  /*17e50*/  FADD.FTZ R196, R191, R196 ;  /* 0x000000c4bfc47221 */ /* 0x000fe20000010000 */
[----:B------:R-:W-:Y:S05]  /*17e60*/  LDSM.16.MT88.4 R56, [R227+0x10800] ;  /* 0x01080000e338783b */ /* 0x000fea0000004200 */
[----:B---3--:R-:W-:Y:S02]  /*17e70*/  F2FP.BF16.PACK_AB R60, R89, R67 ;  /* 0x00000043593c723e */ /* 0x008fe400000010ff */
[----:B------:R-:W-:Y:S02]  /*17e80*/  F2FP.BF16.PACK_AB R61, R64, R65 ;  /* 0x00000041403d723e */ /* 0x000fe400000010ff */
[----:B----4-:R-:W-:-:S02]  /*17e90*/  F2FP.BF16.PACK_AB R62, R92, R90 ;  /* 0x0000005a5c3e723e */ /* 0x010fc400000010ff */
        /* <DEDUP_REMOVED lines=20> */
[----:B--2---:R-:W-:Y:S01]  /*17fe0*/  HMMA.16816.F32.BF16 R12, R60, R32, R12 ;  /* 0x000000203c0c723c */ /* 0x004fe2000004180c */
[----:B------:R-:W-:Y:S02]  /*17ff0*/  FADD.FTZ R184, R184, R188 ;  /* 0x000000bcb8b87221 */ /* 0x000fe40000010000 */
[----:B------:R-:W-:-:S05]  /*18000*/  FADD.FTZ R152, R151, R152 ;  /* 0x0000009897987221 */ /* 0x000fca0000010000 */
[C---:B------:R-:W-:Y:S01]  /*18010*/  HMMA.16816.F32.BF16 R4, R60.reuse, R34, R4 ;  /* 0x000000223c04723c */ /* 0x040fe20000041804 */
[----:B------:R-:W2:Y:S01]  /*18020*/  LDSM.16.MT88.4 R32, [R227+0x11000] ;  /* 0x01100000e320783b */ /* 0x000ea20000004200 */
[----:B------:R-:W-:Y:S02]  /*18030*/  FADD.FTZ R184, R183, R184 ;  /* 0x000000b8b7b87221 */ /* 0x000fe40000010000 */
[----:B------:R-:W-:Y:S02]  /*18040*/  FFMA.FTZ R252, R9, R121, -R119 ;  /* 0x0000007909fc7223 */ /* 0x000fe40000010877 */
[----:B------:R-:W-:Y:S02]  /*18050*/  FADD.FTZ R9, R150, R152 ;  /* 0x0000009896097221 */ /* 0x000fe40000010000 */
[----:B------:R-:W-:Y:S01]  /*18060*/  FADD.FTZ R173, R173, R184 ;  /* 0x000000b8adad7221 */ /* 0x000fe20000010000 */
[----:B-1----:R-:W-:Y:S01]  /*18070*/  HMMA.16816.F32.BF16 R52, R60, R40, R52 ;  /* 0x000000283c34723c */ /* 0x002fe20000041834 */
[----:B------:R-:W-:-:S02]  /*18080*/  FADD.FTZ R9, R70, R9 ;  /* 0x0000000946097221 */ /* 0x000fc40000010000 */
[-CC-:B------:R-:W-:Y:S02]  /*18090*/  FFMA.FTZ R85, R91, R121.reuse, -R120.reuse ;  /* 0x000000795b557223 */ /* 0x180fe40000010878 */
[-CC-:B------:R-:W-:Y:S02]  /*180a0*/  FFMA.FTZ R84, R84, R121.reuse, -R119.reuse ;  /* 0x0000007954547223 */ /* 0x180fe40000010877 */
[-C--:B------:R-:W-:Y:S01]  /*180b0*/  FFMA.FTZ R83, R83, R121.reuse, -R119 ;  /* 0x0000007953537223 */ /* 0x080fe20000010877 */
[----:B------:R-:W-:Y:S01]  /*180c0*/  HMMA.16816.F32.BF16 R48, R60, R42, R48 ;  /* 0x0000002a3c30723c */ /* 0x000fe20000041830 */
[-CC-:B------:R-:W-:Y:S01]  /*180d0*/  FFMA.FTZ R87, R87, R121.reuse, -R120.reuse ;  /* 0x0000007957577223 */ /* 0x180fe20000010878 */
[----:B------:R-:W1:Y:S01]  /*180e0*/  LDSM.16.MT88.4 R40, [R226+0x11000] ;  /* 0x01100000e228783b */ /* 0x000e620000004200 */
[-CC-:B------:R-:W-:Y:S02]  /*180f0*/  FFMA.FTZ R86, R86, R121.reuse, -R120.reuse ;  /* 0x0000007956567223 */ /* 0x180fe40000010878 */
[----:B------:R-:W-:-:S02]  /*18100*/  FFMA.FTZ R91, R112, R121, -R120 ;  /* 0x00000079705b7223 */ /* 0x000fc40000010878 */
[----:B------:R-:W-:Y:S01]  /*18110*/  FFMA.FTZ R82, R82, R121, -R119 ;  /* 0x0000007952527223 */ /* 0x000fe20000010877 */
[----:B------:R-:W-:Y:S01]  /*18120*/  HMMA.16816.F32.BF16 R20, R60, R56, R20 ;  /* 0x000000383c14723c */ /* 0x000fe20000041814 */
[----:B------:R-:W-:-:S07]  /*18130*/  FADD.FTZ R173, R171, R173 ;  /* 0x000000adabad7221 */ /* 0x000fce0000010000 */
[----:B------:R-:W-:Y:S01]  /*18140*/  HMMA.16816.F32.BF16 R16, R60, R58, R16 ;  /* 0x0000003a3c10723c */ /* 0x000fe20000041810 */
[----:B------:R-:W-:Y:S01]  /*18150*/  FADD.FTZ R69, R69, R9 ;  /* 0x0000000945457221 */ /* 0x000fe20000010000 */
[----:B------:R-:W-:Y:S01]  /*18160*/  MUFU.EX2 R84, R84 ;  /* 0x0000005400547308 */ /* 0x000fe20000000800 */
[----:B------:R-:W-:Y:S01]  /*18170*/  FADD.FTZ R173, R168, R173 ;  /* 0x000000ada8ad7221 */ /* 0x000fe20000010000 */
[----:B------:R-:W3:Y:S01]  /*18180*/  LDSM.16.MT88.4 R56, [R228+0x11000] ;  /* 0x01100000e438783b */ /* 0x000ee20000004200 */
[----:B------:R-:W-:Y:S02]  /*18190*/  FADD.FTZ R69, R74, R69 ;  /* 0x000000454a457221 */ /* 0x000fe40000010000 */
[----:B------:R-:W-:Y:S01]  /*181a0*/  FADD.FTZ R164, R164, R173 ;  /* 0x000000ada4a47221 */ /* 0x000fe20000010000 */
[----:B------:R-:W-:Y:S02]  /*181b0*/  LDSM.16.MT88.4 R148, [R227+0x11800] ;  /* 0x01180000e394783b */ /* 0x000fe40000004200 */
[----:B------:R-:W-:Y:S01]  /*181c0*/  MUFU.EX2 R83, R83 ;  /* 0x0000005300537308 */ /* 0x000fe20000000800 */
[----:B------:R-:W-:-:S07]  /*181d0*/  FADD.FTZ R69, R73, R69 ;  /* 0x0000004549457221 */ /* 0x000fce0000010000 */
[----:B------:R-:W-:Y:S01]  /*181e0*/  MUFU.EX2 R85, R85 ;  /* 0x0000005500557308 */ /* 0x000fe20000000800 */
[----:B------:R-:W-:-:S07]  /*181f0*/  FADD.FTZ R164, R144, R164 ;  /* 0x000000a490a47221 */ /* 0x000fce0000010000 */
[----:B------:R-:W4:Y:S08]  /*18200*/  MUFU.EX2 R87, R87 ;  /* 0x0000005700577308 */ /* 0x000f300000000800 */
[----:B------:R-:W-:Y:S08]  /*18210*/  MUFU.EX2 R86, R86 ;  /* 0x0000005600567308 */ /* 0x000ff00000000800 */
[----:B------:R-:W5:Y:S08]  /*18220*/  MUFU.EX2 R91, R91 ;  /* 0x0000005b005b7308 */ /* 0x000f700000000800 */
[----:B------:R-:W1:Y:S01]  /*18230*/  MUFU.EX2 R82, R82 ;  /* 0x0000005200527308 */ /* 0x000e620000000800 */
[----:B------:R-:W-:-:S02]  /*18240*/  FADD.FTZ R79, R79, R69 ;  /* 0x000000454f4f7221 */ /* 0x000fc40000010000 */
[----:B------:R-:W-:Y:S02]  /*18250*/  FADD.FTZ R68, R68, R164 ;  /* 0x000000a444447221 */ /* 0x000fe40000010000 */
[----:B------:R-:W-:Y:S01]  /*18260*/  FADD.FTZ R79, R78, R79 ;  /* 0x0000004f4e4f7221 */ /* 0x000fe20000010000 */
[----:B----4-:R-:W-:Y:S01]  /*18270*/  F2FP.BF16.PACK_AB R60, R87, R85 ;  /* 0x00000055573c723e */ /* 0x010fe200000010ff */
[----:B------:R-:W-:Y:S01]  /*18280*/  FADD.FTZ R68, R72, R68 ;  /* 0x0000004448447221 */ /* 0x000fe20000010000 */
[----:B------:R-:W-:Y:S01]  /*18290*/  F2FP.BF16.PACK_AB R61, R84, R3 ;  /* 0x00000003543d723e */ /* 0x000fe200000010ff */
[----:B------:R-:W-:Y:S01]  /*182a0*/  FADD.FTZ R105, R105, R79 ;  /* 0x0000004f69697221 */ /* 0x000fe20000010000 */
[----:B-----5:R-:W-:Y:S01]  /*182b0*/  F2FP.BF16.PACK_AB R62, R91, R86 ;  /* 0x000000565b3e723e */ /* 0x020fe200000010ff */
[----:B------:R-:W-:Y:S01]  /*182c0*/  FADD.FTZ R71, R71, R68 ;  /* 0x0000004447477221 */ /* 0x000fe20000010000 */
[----:B-1----:R-:W-:Y:S01]  /*182d0*/  F2FP.BF16.PACK_AB R63, R82, R83 ;  /* 0x00000053523f723e */ /* 0x002fe200000010ff */
[----:B------:R-:W-:-:S02]  /*182e0*/  FADD.FTZ R105, R106, R105 ;  /* 0x000000696a697221 */ /* 0x000fc40000010000 */
[----:B------:R-:W-:Y:S02]  /*182f0*/  FADD.FTZ R71, R77, R71 ;  /* 0x000000474d477221 */ /* 0x000fe40000010000 */
[----:B------:R-:W-:Y:S02]  /*18300*/  FADD.FTZ R103, R103, R105 ;  /* 0x0000006967677221 */ /* 0x000fe40000010000 */
[----:B--2---:R-:W-:Y:S01]  /*18310*/  HMMA.16816.F32.BF16 R20, R60, R32, R20 ;  /* 0x000000203c14723c */ /* 0x004fe20000041814 */
[----:B------:R-:W-:Y:S02]  /*18320*/  FADD.FTZ R199, R199, R71 ;  /* 0x00000047c7c77221 */ /* 0x000fe40000010000 */
[----:B------:R-:W-:-:S05]  /*18330*/  FADD.FTZ R103, R102, R103 ;  /* 0x0000006766677221 */ /* 0x000fca0000010000 */
[C---:B------:R-:W-:Y:S01]  /*18340*/  HMMA.16816.F32.BF16 R16, R60.reuse, R34, R16 ;  /* 0x000000223c10723c */ /* 0x040fe20000041810 */
[----:B------:R-:W1:Y:S01]  /*18350*/  LDSM.16.MT88.4 R32, [R228+0x11800] ;  /* 0x01180000e420783b */ /* 0x000e620000004200 */
[----:B------:R-:W-:Y:S02]  /*18360*/  FADD.FTZ R199, R75, R199 ;  /* 0x000000c74bc77221 */ /* 0x000fe40000010000 */
[----:B------:R-:W-:Y:S02]  /*18370*/  FADD.FTZ R99, R99, R103 ;  /* 0x0000006763637221 */ /* 0x000fe40000010000 */
[-CC-:B------:R-:W-:Y:S02]  /*18380*/  FFMA.FTZ R81, R81, R121.reuse, -R119.reuse ;  /* 0x0000007951517223 */ /* 0x180fe40000010877 */
[----:B------:R-:W-:Y:S01]  /*18390*/  HMMA.16816.F32.BF16 R12, R60, R40, R12 ;  /* 0x000000283c0c723c */ /* 0x000fe2000004180c */
[-CC-:B------:R-:W-:Y:S02]  /*183a0*/  FFMA.FTZ R80, R80, R121.reuse, -R119.reuse ;  /* 0x0000007950507223 */ /* 0x180fe40000010877 */
[----:B------:R-:W-:-:S02]  /*183b0*/  FFMA.FTZ R76, R76, R121, -R119 ;  /* 0x000000794c4c7223 */ /* 0x000fc40000010877 */
[-CC-:B------:R-:W-:Y:S02]  /*183c0*/  FFMA.FTZ R94, R111, R121.reuse, -R120.reuse ;  /* 0x000000796f5e7223 */ /* 0x180fe40000010878 */
[-CC-:B------:R-:W-:Y:S02]  /*183d0*/  FFMA.FTZ R95, R110, R121.reuse, -R120.reuse ;  /* 0x000000796e5f7223 */ /* 0x180fe40000010878 */
[-CC-:B------:R-:W-:Y:S02]  /*183e0*/  FFMA.FTZ R40, R114, R121.reuse, -R120.reuse ;  /* 0x0000007972287223 */ /* 0x180fe40000010878 */
[----:B------:R-:W-:Y:S02]  /*183f0*/  FFMA.FTZ R41, R113, R121, -R120 ;  /* 0x0000007971297223 */ /* 0x000fe40000010878 */
[----:B------:R-:W-:Y:S02]  /*18400*/  FADD.FTZ R104, R104, R199 ;  /* 0x000000c768687221 */ /* 0x000fe40000010000 */
[----:B------:R-:W-:Y:S01]  /*18410*/  FADD.FTZ R99, R98, R99 ;  /* 0x0000006362637221 */ /* 0x000fe20000010000 */
[----:B---3--:R-:W-:Y:S01]  /*18420*/  HMMA.16816.F32.BF16 R28, R60, R56, R28 ;  /* 0x000000383c1c723c */ /* 0x008fe2000004181c */
[----:B------:R-:W-:Y:S01]  /*18430*/  FADD.FTZ R104, R101, R104 ;  /* 0x0000006865687221 */ /* 0x000fe20000010000 */
[----:B------:R-:W-:Y:S01]  /*18440*/  MUFU.EX2 R81, R81 ;  /* 0x0000005100517308 */ /* 0x000fe20000000800 */
[----:B------:R-:W-:-:S02]  /*18450*/  FADD.FTZ R67, R67, R99 ;  /* 0x0000006343437221 */ /* 0x000fc40000010000 */
[----:B------:R-:W-:-:S03]  /*18460*/  FADD.FTZ R100, R100, R104 ;  /* 0x0000006864647221 */ /* 0x000fc60000010000 */
[----:B------:R-:W-:Y:S01]  /*18470*/  HMMA.16816.F32.BF16 R24, R60, R58, R24 ;  /* 0x0000003a3c18723c */ /* 0x000fe20000041818 */
[----:B------:R-:W2:Y:S01]  /*18480*/  LDSM.16.MT88.4 R56, [R225+0x11000] ;  /* 0x01100000e138783b */ /* 0x000ea20000004200 */
[----:B------:R-:W-:Y:S01]  /*18490*/  MUFU.EX2 R80, R80 ;  /* 0x0000005000507308 */ /* 0x000fe20000000800 */
[----:B------:R-:W-:-:S07]  /*184a0*/  FADD.FTZ R67, R89, R67 ;  /* 0x0000004359437221 */ /* 0x000fce0000010000 */
[----:B------:R-:W-:Y:S01]  /*184b0*/  MUFU.EX2 R76, R76 ;  /* 0x0000004c004c7308 */ /* 0x000fe20000000800 */
[----:B------:R-:W-:-:S07]  /*184c0*/  FADD.FTZ R100, R97, R100 ;  /* 0x0000006461647221 */ /* 0x000fce0000010000 */
[----:B------:R-:W-:Y:S01]  /*184d0*/  MUFU.EX2 R94, R94 ;  /* 0x0000005e005e7308 */ /* 0x000fe20000000800 */
[----:B------:R-:W-:-:S07]  /*184e0*/  FADD.FTZ R90, R90, R67 ;  /* 0x000000435a5a7221 */ /* 0x000fce0000010000 */
[----:B------:R-:W3:Y:S08]  /*184f0*/  MUFU.EX2 R95, R95 ;  /* 0x0000005f005f7308 */ /* 0x000ef00000000800 */
[----:B------:R-:W-:Y:S08]  /*18500*/  MUFU.EX2 R40, R40 ;  /* 0x0000002800287308 */ /* 0x000ff00000000800 */
[----:B------:R-:W4:Y:S08]  /*18510*/  MUFU.EX2 R41, R41 ;  /* 0x0000002900297308 */ /* 0x000f300000000800 */
[----:B------:R-:W5:Y:S01]  /*18520*/  MUFU.EX2 R252, R252 ;  /* 0x000000fc00fc7308 */ /* 0x000f620000000800 */
[----:B------:R-:W-:-:S02]  /*18530*/  FADD.FTZ R96, R96, R100 ;  /* 0x0000006460607221 */ /* 0x000fc40000010000 */
[----:B------:R-:W-:Y:S02]  /*18540*/  FADD.FTZ R90, R92, R90 ;  /* 0x0000005a5c5a7221 */ /* 0x000fe40000010000 */
[----:B------:R-:W-:Y:S01]  /*18550*/  FADD.FTZ R96, R93, R96 ;  /* 0x000000605d607221 */ /* 0x000fe20000010000 */
[----:B---3--:R-:W-:Y:S01]  /*18560*/  F2FP.BF16.PACK_AB R132, R95, R94 ;  /* 0x0000005e5f84723e */ /* 0x008fe200000010ff */
[----:B------:R-:W-:Y:S01]  /*18570*/  FADD.FTZ R85, R85, R90 ;  /* 0x0000005a55557221 */ /* 0x000fe20000010000 */
[----:B------:R-:W-:Y:S02]  /*18580*/  F2FP.BF16.PACK_AB R133, R80, R81 ;  /* 0x000000515085723e */ /* 0x000fe400000010ff */
[----:B----4-:R-:W-:Y:S01]  /*18590*/  F2FP.BF16.PACK_AB R134, R41, R40 ;  /* 0x000000282986723e */ /* 0x010fe200000010ff */
[----:B------:R-:W-:Y:S02]  /*185a0*/  FADD.FTZ R65, R65, R96 ;  /* 0x0000006041417221 */ /* 0x000fe40000010000 */
[----:B------:R-:W-:Y:S01]  /*185b0*/  FADD.FTZ R85, R87, R85 ;  /* 0x0000005557557221 */ /* 0x000fe20000010000 */
[----:B-----5:R-:W-:Y:S01]  /*185c0*/  F2FP.BF16.PACK_AB R135, R252, R76 ;  /* 0x0000004cfc87723e */ /* 0x020fe200000010ff */
[----:B------:R-:W-:-:S02]  /*185d0*/  FADD.FTZ R65, R64, R65 ;  /* 0x0000004140417221 */ /* 0x000fc40000010000 */
[----:B------:R-:W-:-:S04]  /*185e0*/  FADD.FTZ R86, R86, R85 ;  /* 0x0000005556567221 */ /* 0x000fc80000010000 */
[----:B-1----:R-:W-:Y:S01]  /*185f0*/  HMMA.16816.F32.BF16 R156, R132, R34, R24 ;  /* 0x00000022849c723c */ /* 0x002fe20000041818 */
[----:B------:R-:W1:Y:S01]  /*18600*/  LDSM.16.MT88.4 R24, [R225+0x11800] ;  /* 0x01180000e118783b */ /* 0x000e620000004200 */
[----:B------:R-:W-:Y:S02]  /*18610*/  FADD.FTZ R66, R66, R65 ;  /* 0x0000004142427221 */ /* 0x000fe40000010000 */
[----:B------:R-:W-:Y:S02]  /*18620*/  FADD.FTZ R86, R91, R86 ;  /* 0x000000565b567221 */ /* 0x000fe40000010000 */
[----:B------:R-:W-:Y:S02]  /*18630*/  FADD.FTZ R66, R88, R66 ;  /* 0x0000004258427221 */ /* 0x000fe40000010000 */
[----:B------:R-:W-:Y:S02]  /*18640*/  FADD.FTZ R86, R94, R86 ;  /* 0x000000565e567221 */ /* 0x000fe40000010000 */
[----:B------:R-:W-:-:S02]  /*18650*/  FADD.FTZ R3, R3, R66 ;  /* 0x0000004203037221 */ /* 0x000fc40000010000 */
[----:B------:R-:W-:Y:S02]  /*18660*/  FADD.FTZ R86, R95, R86 ;  /* 0x000000565f567221 */ /* 0x000fe40000010000 */
[----:B------:R-:W-:Y:S01]  /*18670*/  FADD.FTZ R3, R84, R3 ;  /* 0x0000000354037221 */ /* 0x000fe20000010000 */
[----:B------:R-:W-:Y:S01]  /*18680*/  HMMA.16816.F32.BF16 R4, R60, R42, R4 ;  /* 0x0000002a3c04723c */ /* 0x000fe20000041804 */
[----:B------:R-:W-:Y:S02]  /*18690*/  FADD.FTZ R86, R40, R86 ;  /* 0x0000005628567221 */ /* 0x000fe40000010000 */
[----:B------:R-:W-:Y:S02]  /*186a0*/  FADD.FTZ R83, R83, R3 ;  /* 0x0000000353537221 */ /* 0x000fe40000010000 */
[----:B------:R-:W-:-:S03]  /*186b0*/  FADD.FTZ R3, R41, R86 ;  /* 0x0000005629037221 */ /* 0x000fc60000010000 */
[C---:B--2---:R-:W-:Y:S08]  /*186c0*/  HMMA.16816.F32.BF16 R52, R60.reuse, R56, R52 ;  /* 0x000000383c34723c */ /* 0x044ff00000041834 */
[----:B------:R-:W-:Y:S01]  /*186d0*/  HMMA.16816.F32.BF16 R48, R60, R58, R48 ;  /* 0x0000003a3c30723c */ /* 0x000fe20000041830 */
[----:B------:R2:W-:Y:S01]  /*186e0*/  STL [R1], R3 ;  /* 0x0000000301007387 */ /* 0x0005e20000100800 */
[----:B------:R-:W-:-:S04]  /*186f0*/  FADD.FTZ R83, R82, R83 ;  /* 0x0000005352537221 */ /* 0x000fc80000010000 */
[----:B------:R-:W-:-:S04]  /*18700*/  FADD.FTZ R83, R81, R83 ;  /* 0x0000005351537221 */ /* 0x000fc80000010000 */
[----:B------:R-:W-:Y:S01]  /*18710*/  FADD.FTZ R83, R80, R83 ;  /* 0x0000005350537221 */ /* 0x000fe20000010000 */
[----:B------:R-:W-:Y:S03]  /*18720*/  HMMA.16816.F32.BF16 R152, R132, R148, R20 ;  /* 0x000000948498723c */ /* 0x000fe60000041814 */
[----:B------:R-:W-:-:S05]  /*18730*/  FADD.FTZ R83, R76, R83 ;  /* 0x000000534c537221 */ /* 0x000fca0000010000 */
[----:B------:R-:W-:Y:S01]  /*18740*/  HMMA.16816.F32.BF16 R144, R132, R140, R12 ;  /* 0x0000008c8490723c */ /* 0x000fe2000004180c */
[----:B------:R-:W-:-:S07]  /*18750*/  FADD.FTZ R252, R252, R83 ;  /* 0x00000053fcfc7221 */ /* 0x000fce0000010000 */
[C---:B------:R-:W-:Y:S08]  /*18760*/  HMMA.16816.F32.BF16 R160, R132.reuse, R32, R28 ;  /* 0x0000002084a0723c */ /* 0x040ff0000004181c */
[C---:B------:R-:W-:Y:S08]  /*18770*/  HMMA.16816.F32.BF16 R148, R132.reuse, R150, R16 ;  /* 0x000000968494723c */ /* 0x040ff00000041810 */
[C---:B------:R-:W-:Y:S08]  /*18780*/  HMMA.16816.F32.BF16 R140, R132.reuse, R142, R4 ;  /* 0x0000008e848c723c */ /* 0x040ff00000041804 */
[C---:B-1----:R-:W-:Y:S08]  /*18790*/  HMMA.16816.F32.BF16 R136, R132.reuse, R24, R52 ;  /* 0x000000188488723c */ /* 0x042ff00000041834 */
[----:B------:R-:W-:Y:S01]  /*187a0*/  HMMA.16816.F32.BF16 R132, R132, R26, R48 ;  /* 0x0000001a8484723c */ /* 0x000fe20000041830 */
[----:B------:R-:W-:Y:S07]  /*187b0*/  @!P1 BRA `(.L_x_2689) ;  /* 0x0000673000009947 */ /* 0x000fee0003800000 */
[----:B--2---:R-:W-:-:S04]  /*187c0*/  DEPBAR.LE SB0, 0x0 ;  /* 0x000080000000791a */ /* 0x004fc80000000000 */
[----:B------:R-:W-:Y:S01]  /*187d0*/  WARPSYNC 0xffffffff ;  /* 0xffffffff00007948 */ /* 0x000fe20003800000 */
[----:B------:R-:W-:Y:S01]  /*187e0*/  BSSY B0, `(.L_x_2690) ;  /* 0x0000045000007945 */ /* 0x000fe20003800000 */
[----:B------:R-:W-:Y:S01]  /*187f0*/  IADD3 R247, R37, -0x2, RZ ;  /* 0xfffffffe25f77810 */ /* 0x000fe20007ffe0ff */
[----:B------:R-:W-:Y:S06]  /*18800*/  BAR.SYNC.DEFER_BLOCKING 0x0 ;  /* 0x0000000000007b1d */ /* 0x000fec0000010000 */
[----:B------:R-:W-:Y:S05]  /*18810*/  @!P0 BRA `(.L_x_2691) ;  /* 0x000003e000008947 */ /* 0x000fea0003800000 */
[----:B------:R-:W2:Y:S01]  /*18820*/  LD.E R13, [R10.64+0x170] ;  /* 0x000170060a0d7980 */ /* 0x000ea2000c101900 */
[----:B------:R-:W-:-:S05]  /*18830*/  IMAD.SHL.U32 R3, R247, 0x100, RZ ;  /* 0x00000100f7037824 */ /* 0x000fca00078e00ff */
[----:B------:R-:W-:Y:S02]  /*18840*/  IABS R4, R3 ;  /* 0x0000000300047213 */ /* 0x000fe40000000000 */
[----:B------:R-:W-:-:S04]  /*18850*/  IADD3 R14, R3, 0x100, RZ ;  /* 0x00000100030e7810 */ /* 0x000fc80007ffe0ff */
[----:B------:R-:W-:Y:S02]  /*18860*/  IABS R6, R14 ;  /* 0x0000000e00067213 */ /* 0x000fe40000000000 */
[-C--:B--2---:R-:W-:Y:S02]  /*18870*/  IABS R7, R13.reuse ;  /* 0x0000000d00077213 */ /* 0x084fe40000000000 */
[-C--:B------:R-:W-:Y:S02]  /*18880*/  IABS R5, R13.reuse ;  /* 0x0000000d00057213 */ /* 0x080fe40000000000 */
[----:B------:R-:W1:Y:S01]  /*18890*/  I2F.RP R16, R7 ;  /* 0x0000000700107306 */ /* 0x000e620000209400 */
[----:B------:R-:W-:Y:S02]  /*188a0*/  LOP3.LUT R3, R3, R13, RZ, 0x3c, !PT ;  /* 0x0000000d03037212 */ /* 0x000fe400078e3cff */
[----:B------:R-:W-:Y:S02]  /*188b0*/  IADD3 R5, RZ, -R5, RZ ;  /* 0x80000005ff057210 */ /* 0x000fe40007ffe0ff */
[----:B------:R-:W-:-:S02]  /*188c0*/  LOP3.LUT R14, R14, R13, RZ, 0x3c, !PT ;  /* 0x0000000d0e0e7212 */ /* 0x000fc400078e3cff */
[----:B------:R-:W-:Y:S02]  /*188d0*/  ISETP.GE.AND P1, PT, R3, RZ, PT ;  /* 0x000000ff0300720c */ /* 0x000fe40003f26270 */
[----:B------:R-:W-:Y:S02]  /*188e0*/  ISETP.GE.AND P3, PT, R14, RZ, PT ;  /* 0x000000ff0e00720c */ /* 0x000fe40003f66270 */
[----:B------:R-:W-:Y:S01]  /*188f0*/  LOP3.LUT R3, RZ, R13, RZ, 0x33, !PT ;  /* 0x0000000dff037212 */ /* 0x000fe200078e33ff */
[----:B------:R2:W3:Y:S01]  /*18900*/  LD.E.64 R14, [R10.64+0x40] ;  /* 0x000040060a0e7980 */ /* 0x0004e2000c101b00 */
[----:B-1----:R-:W1:Y:S02]  /*18910*/  MUFU.RCP R16, R16 ;  /* 0x0000001000107308 */ /* 0x002e640000001000 */
[----:B-1----:R-:W-:-:S06]  /*18920*/  IADD3 R16, R16, 0xffffffe, RZ ;  /* 0x0ffffffe10107810 */ /* 0x002fcc0007ffe0ff */
[----:B------:R-:W1:Y:S01]  /*18930*/  F2I.FTZ.U32.TRUNC.NTZ R17, R16 ;  /* 0x0000001000117305 */ /* 0x000e62000021f000 */
[----:B--2---:R-:W2:Y:S01]  /*18940*/  LD.E.64 R10, [R10.64+0x28] ;  /* 0x000028060a0a7980 */ /* 0x004ea2000c101b00 */
[----:B-1----:R-:W-:Y:S02]  /*18950*/  IMAD.MOV R12, RZ, RZ, -R17 ;  /* 0x000000ffff0c7224 */ /* 0x002fe400078e0a11 */
[----:B------:R-:W-:Y:S02]  /*18960*/  IMAD.MOV.U32 R16, RZ, RZ, RZ ;  /* 0x000000ffff107224 */ /* 0x000fe400078e00ff */
[----:B------:R-:W-:-:S04]  /*18970*/  IMAD R12, R12, R7, RZ ;  /* 0x000000070c0c7224 */ /* 0x000fc800078e02ff */
[----:B------:R-:W-:-:S06]  /*18980*/  IMAD.HI.U32 R12, R17, R12, R16 ;  /* 0x0000000c110c7227 */ /* 0x000fcc00078e0010 */
[----:B------:R-:W-:-:S04]  /*18990*/  IMAD.HI.U32 R9, R12, R4, RZ ;  /* 0x000000040c097227 */ /* 0x000fc800078e00ff */
[----:B------:R-:W-:Y:S02]  /*189a0*/  IMAD R4, R9, R5, R4 ;  /* 0x0000000509047224 */ /* 0x000fe400078e0204 */
[----:B------:R-:W-:-:S03]  /*189b0*/  IMAD.HI.U32 R12, R12, R6, RZ ;  /* 0x000000060c0c7227 */ /* 0x000fc600078e00ff */
[----:B------:R-:W-:Y:S01]  /*189c0*/  ISETP.GT.U32.AND P2, PT, R7, R4, PT ;  /* 0x000000040700720c */ /* 0x000fe20003f44070 */
[----:B------:R-:W-:-:S05]  /*189d0*/  IMAD R5, R12, R5, R6 ;  /* 0x000000050c057224 */ /* 0x000fca00078e0206 */
[----:B------:R-:W-:-:S07]  /*189e0*/  ISETP.GT.U32.AND P4, PT, R7, R5, PT ;  /* 0x000000050700720c */ /* 0x000fce0003f84070 */
[--C-:B------:R-:W-:Y:S01]  /*189f0*/  @!P2 IMAD.IADD R4, R4, 0x1, -R7.reuse ;  /* 0x000000010404a824 */ /* 0x100fe200078e0a07 */
[----:B------:R-:W-:Y:S02]  /*18a00*/  @!P2 IADD3 R9, R9, 0x1, RZ ;  /* 0x000000010909a810 */ /* 0x000fe40007ffe0ff */
[----:B------:R-:W-:Y:S02]  /*18a10*/  ISETP.NE.AND P2, PT, R13, RZ, PT ;  /* 0x000000ff0d00720c */ /* 0x000fe40003f45270 */
[----:B------:R-:W-:Y:S01]  /*18a20*/  ISETP.GE.U32.AND P5, PT, R4, R7, PT ;  /* 0x000000070400720c */ /* 0x000fe20003fa6070 */
[----:B------:R-:W-:Y:S01]  /*18a30*/  @!P4 IMAD.IADD R5, R5, 0x1, -R7 ;  /* 0x000000010505c824 */ /* 0x000fe200078e0a07 */
[----:B------:R-:W-:-:S04]  /*18a40*/  @!P4 IADD3 R12, R12, 0x1, RZ ;  /* 0x000000010c0cc810 */ /* 0x000fc80007ffe0ff */
[----:B------:R-:W-:-:S07]  /*18a50*/  ISETP.GE.U32.AND P6, PT, R5, R7, PT ;  /* 0x000000070500720c */ /* 0x000fce0003fc6070 */
[----:B------:R-:W-:-:S04]  /*18a60*/  @P5 IADD3 R9, R9, 0x1, RZ ;  /* 0x0000000109095810 */ /* 0x000fc80007ffe0ff */
[----:B------:R-:W-:Y:S02]  /*18a70*/  MOV R6, R9 ;  /* 0x0000000900067202 */ /* 0x000fe40000000f00 */
[----:B------:R-:W-:-:S03]  /*18a80*/  @P6 IADD3 R12, R12, 0x1, RZ ;  /* 0x000000010c0c6810 */ /* 0x000fc60007ffe0ff */
[----:B------:R-:W-:Y:S02]  /*18a90*/  @!P1 IMAD.MOV R6, RZ, RZ, -R6 ;  /* 0x000000ffff069224 */ /* 0x000fe400078e0a06 */
[----:B------:R-:W-:-:S03]  /*18aa0*/  @!P3 IMAD.MOV R12, RZ, RZ, -R12 ;  /* 0x000000ffff0cb224 */ /* 0x000fc600078e0a0c */
[C---:B------:R-:W-:Y:S02]  /*18ab0*/  SEL R6, R3.reuse, R6, !P2 ;  /* 0x0000000603067207 */ /* 0x040fe40005000000 */
[----:B------:R-:W-:-:S03]  /*18ac0*/  SEL R3, R3, R12, !P2 ;  /* 0x0000000c03037207 */ /* 0x000fc60005000000 */
[----:B------:R-:W-:-:S04]  /*18ad0*/  IMAD.WIDE R4, R6, 0x4, R244 ;  /* 0x0000000406047825 */ /* 0x000fc800078e02f4 */
[C---:B------:R-:W-:Y:S02]  /*18ae0*/  IMAD.WIDE R16, R3.reuse, 0x4, R244 ;  /* 0x0000000403107825 */ /* 0x040fe400078e02f4 */
[----:B------:R1:W4:Y:S04]  /*18af0*/  LD.E R4, [R4.64] ;  /* 0x0000000604047980 */ /* 0x000328000c101900 */
[----:B-1----:R-:W4:Y:S01]  /*18b00*/  LD.E R5, [R16.64] ;  /* 0x0000000610057980 */ /* 0x002f22000c101900 */
[----:B------:R-:W-:-:S05]  /*18b10*/  IADD3 R3, R3, -R6, RZ ;  /* 0x8000000603037210 */ /* 0x000fca0007ffe0ff */
[----:B------:R-:W-:-:S05]  /*18b20*/  IMAD R13, R13, R3, -0x100 ;  /* 0xffffff000d0d7424 */ /* 0x000fca00078e0203 */
[----:B------:R-:W-:Y:S01]  /*18b30*/  SHF.R.S32.HI R6, RZ, 0x1f, R13 ;  /* 0x0000001fff067819 */ /* 0x000fe2000001140d */
[-C--:B---3--:R-:W-:Y:S02]  /*18b40*/  IMAD R3, R15, R13.reuse, RZ ;  /* 0x0000000d0f037224 */ /* 0x088fe400078e02ff */
[----:B------:R-:W-:-:S04]  /*18b50*/  IMAD.WIDE.U32 R12, R14, R13, RZ ;  /* 0x0000000d0e0c7225 */ /* 0x000fc800078e00ff */
[----:B------:R-:W-:-:S04]  /*18b60*/  IMAD R6, R14, R6, R3 ;  /* 0x000000060e067224 */ /* 0x000fc800078e0203 */
[----:B------:R-:W-:Y:S01]  /*18b70*/  IMAD.IADD R7, R13, 0x1, R6 ;  /* 0x000000010d077824 */ /* 0x000fe200078e0206 */
[----:B------:R-:W-:Y:S01]  /*18b80*/  MOV R6, R12 ;  /* 0x0000000c00067202 */ /* 0x000fe20000000f00 */
[----:B----4-:R-:W-:-:S04]  /*18b90*/  IMAD.IADD R4, R4, 0x1, -R5 ;  /* 0x0000000104047824 */ /* 0x010fc800078e0a05 */
[----:B--2---:R-:W-:Y:S01]  /*18ba0*/  IMAD R3, R11, R4, RZ ;  /* 0x000000040b037224 */ /* 0x004fe200078e02ff */
[----:B------:R-:W-:Y:S01]  /*18bb0*/  SHF.R.S32.HI R5, RZ, 0x1f, R4 ;  /* 0x0000001fff057819 */ /* 0x000fe20000011404 */
[----:B------:R-:W-:-:S04]  /*18bc0*/  IMAD.WIDE.U32 R6, R4, R10, R6 ;  /* 0x0000000a04067225 */ /* 0x000fc800078e0006 */
[----:B------:R-:W-:-:S04]  /*18bd0*/  IMAD R3, R10, R5, R3 ;  /* 0x000000050a037224 */ /* 0x000fc800078e0203 */
[----:B------:R-:W-:Y:S01]  /*18be0*/  IMAD.IADD R5, R7, 0x1, R3 ;  /* 0x0000000107057824 */ /* 0x000fe200078e0203 */
[----:B------:R-:W-:Y:S05]  /*18bf0*/  BRA `(.L_x_2692) ;  /* 0x0000003000007947 */ /* 0x000fea0003800000 */
.L_x_2691:
[----:B------:R-:W2:Y:S02]  /*18c00*/  LD.E R6, [R10.64+0x40] ;  /* 0x000040060a067980 */ /* 0x000ea4000c101900 */
[----:B--2---:R-:W-:-:S04]  /*18c10*/  LEA R6, -R6, RZ, 0x8 ;  /* 0x000000ff06067211 */ /* 0x004fc800078e41ff */
[----:B------:R-:W-:Y:S02]  /*18c20*/  SHF.R.S32.HI R5, RZ, 0x1f, R6 ;  /* 0x0000001fff057819 */ /* 0x000fe40000011406 */
.L_x_2692:
[----:B------:R-:W-:Y:S05]  /*18c30*/  BSYNC B0 ;  /* 0x0000000000007941 */ /* 0x000fea0003800000 */
.L_x_2690:
[----:B------:R-:W-:Y:S01]  /*18c40*/  IMAD.SHL.U32 R3, R44, 0x20, RZ ;  /* 0x000000202c037824 */ /* 0x000fe200078e00ff */
[----:B------:R-:W-:Y:S01]  /*18c50*/  LEA R237, P2, R6, R237, 0x1 ;  /* 0x000000ed06ed7211 */ /* 0x000fe200078408ff */
[----:B------:R-:W-:Y:S01]  /*18c60*/  IMAD R200, R166, 0x2, R233 ;  /* 0x00000002a6c87824 */ /* 0x000fe200078e02e9 */
[----:B------:R-:W-:Y:S01]  /*18c70*/  SHF.L.U64.HI R4, R44, 0x5, R45 ;  /* 0x000000052c047819 */ /* 0x000fe2000001022d */
[----:B------:R-:W-:Y:S01]  /*18c80*/  IMAD.SHL.U32 R165, R247, 0x100, RZ ;  /* 0x00000100f7a57824 */ /* 0x000fe200078e00ff */
[-C--:B------:R-:W-:Y:S01]  /*18c90*/  IADD3 R14, P1, R237, R3.reuse, RZ ;  /* 0x00000003ed0e7210 */ /* 0x080fe20007f3e0ff */
[----:B------:R-:W-:Y:S01]  /*18ca0*/  IMAD.MOV.U32 R16, RZ, RZ, R237 ;  /* 0x000000ffff107224 */ /* 0x000fe200078e00ed */
[----:B------:R-:W-:Y:S01]  /*18cb0*/  LEA.HI.X R236, R6, R236, R5, 0x1, P2 ;  /* 0x000000ec06ec7211 */ /* 0x000fe200010f0c05 */
[----:B------:R-:W-:Y:S01]  /*18cc0*/  ULDC.64 UR4, c[0x0][0x40] ;  /* 0x0000100000047ab9 */ /* 0x000fe20000000a00 */
[-C--:B------:R-:W-:Y:S01]  /*18cd0*/  IADD3 R12, P2, R14, R3.reuse, RZ ;  /* 0x000000030e0c7210 */ /* 0x080fe20007f5e0ff */
[----:B------:R-:W-:Y:S01]  /*18ce0*/  UIADD3 UR4, UP0, UR4, 0x160, URZ ;  /* 0x0000016004047890 */ /* 0x000fe2000ff1e03f */
[----:B------:R-:W-:Y:S01]  /*18cf0*/  IADD3 R180, R230, 0x800, RZ ;  /* 0x00000800e6b47810 */ /* 0x000fe20007ffe0ff */
[----:B------:R-:W-:Y:S01]  /*18d00*/  IMAD.X R15, R236, 0x1, R4, P1 ;  /* 0x00000001ec0f7824 */ /* 0x000fe200008e0604 */
[-C--:B------:R-:W-:Y:S01]  /*18d10*/  IADD3 R10, P1, R12, R3.reuse, RZ ;  /* 0x000000030c0a7210 */ /* 0x080fe20007f3e0ff */
[----:B------:R-:W-:Y:S01]  /*18d20*/  IMAD.MOV.U32 R17, RZ, RZ, R236 ;  /* 0x000000ffff117224 */ /* 0x000fe200078e00ec */
[----:B------:R-:W-:Y:S01]  /*18d30*/  IADD3 R192, R230, 0x6800, RZ ;  /* 0x00006800e6c07810 */ /* 0x000fe20007ffe0ff */
[--C-:B------:R-:W-:Y:S01]  /*18d40*/  IMAD.X R13, R15, 0x1, R4.reuse, P2 ;  /* 0x000000010f0d7824 */ /* 0x100fe200010e0604 */
[----:B------:R-:W-:Y:S01]  /*18d50*/  IADD3 R6, P2, R10, R3, RZ ;  /* 0x000000030a067210 */ /* 0x000fe20007f5e0ff */
[----:B------:R-:W-:Y:S01]  /*18d60*/  UIADD3.X UR5, URZ, UR5, URZ, UP0, !UPT ;  /* 0x000000053f057290 */ /* 0x000fe200087fe43f */
[----:B------:R-:W-:Y:S01]  /*18d70*/  @!PT LDS RZ, [RZ] ;  /* 0x00000000fffff984 */ /* 0x000fe20000000800 */
[----:B------:R-:W-:Y:S01]  /*18d80*/  @!PT LDS RZ, [RZ] ;  /* 0x00000000fffff984 */ /* 0x000fe20000000800 */
[----:B------:R-:W-:Y:S01]  /*18d90*/  @!PT LDS RZ, [RZ] ;  /* 0x00000000fffff984 */ /* 0x000fe20000000800 */
[----:B------:R1:W-:Y:S01]  /*18da0*/  LDGSTS.E.BYPASS.LTC128B.128 [R246+0xa000], [R16.64] ;  /* 0x0a00000010f67fae */ /* 0x0003e2000b901d46 */
[--C-:B------:R-:W-:Y:S01]  /*18db0*/  IMAD.X R11, R13, 0x1, R4.reuse, P1 ;  /* 0x000000010d0b7824 */ /* 0x100fe200008e0604 */
[----:B------:R-:W-:Y:S01]  /*18dc0*/  IADD3 R196, R230, 0x7800, RZ ;  /* 0x00007800e6c47810 */ /* 0x000fe20007ffe0ff */
[----:B------:R-:W-:Y:S01]  /*18dd0*/  BSSY B1, `(.L_x_2693) ;  /* 0x00002c5000017945 */ /* 0x000fe20003800000 */
        /* <DEDUP_REMOVED lines=35> */
[----:B-1----:R-:W-:-:S03]  /*19010*/  IADD3 R16, P1, R6, R3, RZ ;  /* 0x0000000306107210 */ /* 0x002fc60007f3e0ff */
[----:B------:R-:W1:Y:S02]  /*19020*/  S2R R3, SR_TID.X ;  /* 0x0000000000037919 */ /* 0x000e640000002100 */
[----:B------:R-:W-:Y:S01]  /*19030*/  IMAD.X R17, R7, 0x1, R4, P1 ;  /* 0x0000000107117824 */ /* 0x000fe200008e0604 */
[----:B------:R-:W-:-:S04]  /*19040*/  ISETP.GE.AND P1, PT, R37, 0x3, PT ;  /* 0x000000032500780c */ /* 0x000fc80003f26270 */
[----:B------:R5:W-:Y:S04]  /*19050*/  LDGSTS.E.BYPASS.LTC128B.128 [R246+0x11800], [R16.64] ;  /* 0x1180000010f67fae */ /* 0x000be8000b901d46 */
[----:B------:R-:W-:Y:S04]  /*19060*/  LDSM.16.M88.4 R208, [R233] ;  /* 0x00000000e9d0783b */ /* 0x000fe80000000200 */
[----:B------:R-:W2:Y:S04]  /*19070*/  LDSM.16.M88.4 R20, [R232+0x3000] ;  /* 0x00300000e814783b */ /* 0x000ea80000000200 */
[----:B------:R-:W-:Y:S04]  /*19080*/  LDSM.16.M88.4 R204, [R8] ;  /* 0x0000000008cc783b */ /* 0x000fe80000000200 */
[----:B---3--:R-:W-:Y:S01]  /*19090*/  LDSM.16.M88.4 R8, [R36+0x3000] ;  /* 0x003000002408783b */ /* 0x008fe20000000200 */
[----:B-1----:R-:W-:-:S03]  /*190a0*/  IMAD.SHL.U32 R3, R3, 0x2, RZ ;  /* 0x0000000203037824 */ /* 0x002fc600078e00ff */
[----:B----4-:R-:W-:Y:S02]  /*190b0*/  LDSM.16.M88.4 R4, [R232+0x4000] ;  /* 0x00400000e804783b */ /* 0x010fe40000000200 */
[----:B------:R-:W-:Y:S02]  /*190c0*/  LOP3.LUT R164, R3, 0x6, RZ, 0xc0, !PT ;  /* 0x0000000603a47812 */ /* 0x000fe400078ec0ff */
[----:B------:R-:W1:Y:S02]  /*190d0*/  LDSM.16.M88.4 R116, [R232+0x4800] ;  /* 0x00480000e874783b */ /* 0x000e640000000200 */
[C-C-:B------:R-:W-:Y:S02]  /*190e0*/  LOP3.LUT R3, R165.reuse, 0x8, R164.reuse, 0xfe, !PT ;  /* 0x00000008a5037812 */ /* 0x140fe400078efea4 */
[----:B------:R-:W3:Y:S01]  /*190f0*/  LDSM.16.M88.4 R56, [R36+0x4000] ;  /* 0x004000002438783b */ /* 0x000ee20000000200 */
[----:B------:R-:W-:Y:S02]  /*19100*/  LOP3.LUT R37, R165, 0x10, R164, 0xfe, !PT ;  /* 0x00000010a5257812 */ /* 0x000fe400078efea4 */
[C---:B------:R-:W-:Y:S01]  /*19110*/  ISETP.GE.AND P6, PT, R3.reuse, R46, PT ;  /* 0x0000002e0300720c */ /* 0x040fe20003fc6270 */
[----:B------:R-:W4:Y:S01]  /*19120*/  LDSM.16.M88.4 R84, [R232+0x6800] ;  /* 0x00680000e854783b */ /* 0x000f220000000200 */
[----:B------:R-:W-:-:S02]  /*19130*/  ISETP.GE.AND P3, PT, R3, R47, PT ;  /* 0x0000002f0300720c */ /* 0x000fc40003f66270 */
[C---:B------:R-:W-:Y:S01]  /*19140*/  ISETP.GE.AND P4, PT, R37.reuse, R46, PT ;  /* 0x0000002e2500720c */ /* 0x040fe20003f86270 */
[----:B------:R-:W3:Y:S01]  /*19150*/  LDSM.16.M88.4 R52, [R36+0x4800] ;  /* 0x004800002434783b */ /* 0x000ee20000000200 */
[----:B------:R-:W-:Y:S02]  /*19160*/  ISETP.GE.AND P5, PT, R37, R47, PT ;  /* 0x0000002f2500720c */ /* 0x000fe40003fa6270 */
[C-C-:B------:R-:W-:Y:S01]  /*19170*/  LOP3.LUT R3, R165.reuse, 0x20, R164.reuse, 0xfe, !PT ;  /* 0x00000020a5037812 */ /* 0x140fe200078efea4 */
[----:B------:R-:W3:Y:S04]  /*19180*/  LDSM.16.M88.4 R76, [R232+0x7000] ;  /* 0x00700000e84c783b */ /* 0x000ee80000000200 */
[----:B------:R-:W3:Y:S01]  /*19190*/  LDSM.16.M88.4 R68, [R232+0x7800] ;  /* 0x00780000e844783b */ /* 0x000ee20000000200 */
[C---:B--2---:R-:W-:Y:S03]  /*191a0*/  HMMA.16816.F32.BF16 R24, R208.reuse, R20, RZ ;  /* 0x00000014d018723c */ /* 0x044fe600000418ff */
[----:B------:R-:W2:Y:S04]  /*191b0*/  LDSM.16.M88.4 R124, [R232+0x2000] ;  /* 0x00200000e87c783b */ /* 0x000ea80000000200 */
[----:B------:R-:W2:Y:S01]  /*191c0*/  LDSM.16.M88.4 R28, [R232+0x2800] ;  /* 0x00280000e81c783b */ /* 0x000ea20000000200 */
[C---:B------:R-:W-:Y:S03]  /*191d0*/  HMMA.16816.F32.BF16 R20, R208.reuse, R22, RZ ;  /* 0x00000016d014723c */ /* 0x040fe600000418ff */
[----:B------:R-:W2:Y:S04]  /*191e0*/  LDSM.16.M88.4 R172, [R36+0x6800] ;  /* 0x0068000024ac783b */ /* 0x000ea80000000200 */
[----:B------:R-:W2:Y:S01]  /*191f0*/  LDSM.16.M88.4 R168, [R36+0x7000] ;  /* 0x0070000024a8783b */ /* 0x000ea20000000200 */
[----:B-1----:R-:W-:Y:S03]  /*19200*/  HMMA.16816.F32.BF16 R120, R208, R116, RZ ;  /* 0x00000074d078723c */ /* 0x002fe600000418ff */
[----:B------:R-:W-:Y:S04]  /*19210*/  LDSM.16.M88.4 R48, [R36+0x2000] ;  /* 0x002000002430783b */ /* 0x000fe80000000200 */
[----:B------:R-:W-:Y:S01]  /*19220*/  LDSM.16.M88.4 R12, [R36+0x2800] ;  /* 0x00280000240c783b */ /* 0x000fe20000000200 */
[C---:B------:R-:W-:Y:S03]  /*19230*/  HMMA.16816.F32.BF16 R24, R204.reuse, R8, R24 ;  /* 0x00000008cc18723c */ /* 0x040fe60000041818 */
[----:B------:R-:W-:Y:S04]  /*19240*/  LDSM.16.M88.4 R40, [R232+0x3800] ;  /* 0x00380000e828783b */ /* 0x000fe80000000200 */
[----:B------:R-:W-:Y:S01]  /*19250*/  LDSM.16.M88.4 R92, [R232+0x6000] ;  /* 0x00600000e85c783b */ /* 0x000fe20000000200 */
[----:B------:R-:W-:Y:S03]  /*19260*/  HMMA.16816.F32.BF16 R20, R204, R10, R20 ;  /* 0x0000000acc14723c */ /* 0x000fe60000041814 */
[----:B------:R-:W-:Y:S04]  /*19270*/  LDSM.16.M88.4 R200, [R200] ;  /* 0x00000000c8c8783b */ /* 0x000fe80000000200 */
        /* <DEDUP_REMOVED lines=8> */
[----:B------:R-:W-:Y:S04]  /*19300*/  LDSM.16.M88.4 R180, [R180] ;  /* 0x00000000b4b4783b */ /* 0x000fe80000000200 */
[----:B------:R-:W-:Y:S01]  /*19310*/  LDSM.16.M88.4 R188, [R229] ;  /* 0x00000000e5bc783b */ /* 0x000fe20000000200 */
[C---:B---3--:R-:W-:Y:S03]  /*19320*/  HMMA.16816.F32.BF16 R8, R204.reuse, R56, R8 ;  /* 0x00000038cc08723c */ /* 0x048fe60000041808 */
[----:B------:R-:W-:Y:S04]  /*19330*/  LDSM.16.M88.4 R192, [R192] ;  /* 0x00000000c0c0783b */ /* 0x000fe80000000200 */
[----:B------:R-:W-:Y:S01]  /*19340*/  LDSM.16.M88.4 R216, [R232+0x9800] ;  /* 0x00980000e8d8783b */ /* 0x000fe20000000200 */
[----:B------:R-:W-:Y:S03]  /*19350*/  HMMA.16816.F32.BF16 R4, R204, R58, R4 ;  /* 0x0000003acc04723c */ /* 0x000fe60000041804 */
[----:B------:R-:W1:Y:S04]  /*19360*/  LDSM.16.M88.4 R56, [R36+0x7800] ;  /* 0x007800002438783b */ /* 0x000e680000000200 */
[----:B------:R-:W-:Y:S01]  /*19370*/  LDSM.16.M88.4 R212, [R36+0x9800] ;  /* 0x0098000024d4783b */ /* 0x000fe20000000200 */
[----:B----4-:R-:W-:Y:S03]  /*19380*/  HMMA.16816.F32.BF16 R88, R208, R84, RZ ;  /* 0x00000054d058723c */ /* 0x010fe600000418ff */
[----:B------:R-:W-:Y:S04]  /*19390*/  LDSM.16.M88.4 R196, [R196] ;  /* 0x00000000c4c4783b */ /* 0x000fe80000000200 */
[----:B------:R-:W0:Y:S01]  /*193a0*/  LDGDEPBAR ;  /* 0x00000000000079af */ /* 0x000e220000000000 */
[C---:B------:R-:W-:Y:S08]  /*193b0*/  HMMA.16816.F32.BF16 R120, R204.reuse, R52, R120 ;  /* 0x00000034cc78723c */ /* 0x040ff00000041878 */
[----:B------:R-:W-:Y:S01]  /*193c0*/  HMMA.16816.F32.BF16 R116, R204, R54, R116 ;  /* 0x00000036cc74723c */ /* 0x000fe20000041874 */
[----:B------:R-:W3:Y:S07]  /*193d0*/  LDSM.16.M88.4 R52, [R232+0x8800] ;  /* 0x00880000e834783b */ /* 0x000eee0000000200 */
[C---:B------:R-:W-:Y:S08]  /*193e0*/  HMMA.16816.F32.BF16 R84, R208.reuse, R86, RZ ;  /* 0x00000056d054723c */ /* 0x040ff000000418ff */
[C---:B------:R-:W-:Y:S08]  /*193f0*/  HMMA.16816.F32.BF16 R80, R208.reuse, R76, RZ ;  /* 0x0000004cd050723c */ /* 0x040ff000000418ff */
[C---:B------:R-:W-:Y:S08]  /*19400*/  HMMA.16816.F32.BF16 R76, R208.reuse, R78, RZ ;  /* 0x0000004ed04c723c */ /* 0x040ff000000418ff */
[C---:B------:R-:W-:Y:S08]  /*19410*/  HMMA.16816.F32.BF16 R72, R208.reuse, R68, RZ ;  /* 0x00000044d048723c */ /* 0x040ff000000418ff */
[C---:B------:R-:W-:Y:S08]  /*19420*/  HMMA.16816.F32.BF16 R68, R208.reuse, R70, RZ ;  /* 0x00000046d044723c */ /* 0x040ff000000418ff */
[C---:B--2---:R-:W-:Y:S08]  /*19430*/  HMMA.16816.F32.BF16 R128, R208.reuse, R124, RZ ;  /* 0x0000007cd080723c */ /* 0x044ff000000418ff */
[C---:B------:R-:W-:Y:S08]  /*19440*/  HMMA.16816.F32.BF16 R32, R208.reuse, R28, RZ ;  /* 0x0000001cd020723c */ /* 0x040ff000000418ff */
[----:B------:R-:W-:Y:S08]  /*19450*/  HMMA.16816.F32.BF16 R28, R208, R30, RZ ;  /* 0x0000001ed01c723c */ /* 0x000ff000000418ff */
[C---:B------:R-:W-:Y:S08]  /*19460*/  HMMA.16816.F32.BF16 R88, R204.reuse, R172, R88 ;  /* 0x000000accc58723c */ /* 0x040ff00000041858 */
[----:B------:R-:W-:Y:S01]  /*19470*/  HMMA.16816.F32.BF16 R84, R204, R174, R84 ;  /* 0x000000aecc54723c */ /* 0x000fe20000041854 */
[----:B------:R-:W2:Y:S07]  /*19480*/  LDSM.16.M88.4 R172, [R36+0x8800] ;  /* 0x0088000024ac783b */ /* 0x000eae0000000200 */
[----:B------:R-:W-:Y:S08]  /*19490*/  HMMA.16816.F32.BF16 R124, R208, R126, RZ ;  /* 0x0000007ed07c723c */ /* 0x000ff000000418ff */
[C---:B------:R-:W-:Y:S08]  /*194a0*/  HMMA.16816.F32.BF16 R80, R204.reuse, R168, R80 ;  /* 0x000000a8cc50723c */ /* 0x040ff00000041850 */
[C---:B------:R-:W-:Y:S01]  /*194b0*/  HMMA.16816.F32.BF16 R76, R204.reuse, R170, R76 ;  /* 0x000000aacc4c723c */ /* 0x040fe2000004184c */
[----:B------:R-:W4:Y:S07]  /*194c0*/  LDSM.16.M88.4 R168, [R230] ;  /* 0x00000000e6a8783b */ /* 0x000f2e0000000200 */
[C---:B-1----:R-:W-:Y:S08]  /*194d0*/  HMMA.16816.F32.BF16 R72, R204.reuse, R56, R72 ;  /* 0x00000038cc48723c */ /* 0x042ff00000041848 */
[----:B------:R-:W-:Y:S08]  /*194e0*/  HMMA.16816.F32.BF16 R68, R204, R58, R68 ;  /* 0x0000003acc44723c */ /* 0x000ff00000041844 */
[----:B---3--:R-:W-:Y:S08]  /*194f0*/  HMMA.16816.F32.BF16 R56, R208, R52, RZ ;  /* 0x00000034d038723c */ /* 0x008ff000000418ff */
[----:B------:R-:W-:Y:S08]  /*19500*/  HMMA.16816.F32.BF16 R128, R204, R48, R128 ;  /* 0x00000030cc80723c */ /* 0x000ff00000041880 */
[----:B------:R-:W-:Y:S08]  /*19510*/  HMMA.16816.F32.BF16 R52, R208, R54, RZ ;  /* 0x00000036d034723c */ /* 0x000ff000000418ff */
[C---:B------:R-:W-:Y:S08]  /*19520*/  HMMA.16816.F32.BF16 R32, R204.reuse, R12, R32 ;  /* 0x0000000ccc20723c */ /* 0x040ff00000041820 */
[----:B------:R-:W-:Y:S08]  /*19530*/  HMMA.16816.F32.BF16 R28, R204, R14, R28 ;  /* 0x0000000ecc1c723c */ /* 0x000ff0000004181c */
[C---:B-----5:R-:W-:Y:S08]  /*19540*/  HMMA.16816.F32.BF16 R16, R208.reuse, R40, RZ ;  /* 0x00000028d010723c */ /* 0x060ff000000418ff */
[----:B------:R-:W-:Y:S01]  /*19550*/  HMMA.16816.F32.BF16 R12, R208, R42, RZ ;  /* 0x0000002ad00c723c */ /* 0x000fe200000418ff */
[----:B------:R-:W-:Y:S07]  /*19560*/  LDSM.16.M88.4 R40, [R36+0x5800] ;  /* 0x005800002428783b */ /* 0x000fee0000000200 */
[----:B------:R-:W-:Y:S01]  /*19570*/  HMMA.16816.F32.BF16 R124, R204, R50, R124 ;  /* 0x00000032cc7c723c */ /* 0x000fe2000004187c */
[----:B------:R-:W1:Y:S07]  /*19580*/  LDSM.16.M88.4 R48, [R36+0x5000] ;  /* 0x005000002430783b */ /* 0x000e6e0000000200 */
[C---:B------:R-:W-:Y:S08]  /*19590*/  HMMA.16816.F32.BF16 R96, R208.reuse, R92, RZ ;  /* 0x0000005cd060723c */ /* 0x040ff000000418ff */
[----:B------:R-:W-:Y:S08]  /*195a0*/  HMMA.16816.F32.BF16 R92, R208, R94, RZ ;  /* 0x0000005ed05c723c */ /* 0x000ff000000418ff */
[----:B--2---:R-:W-:Y:S07]  /*195b0*/  HMMA.16816.F32.BF16 R56, R204, R172, R56 ;  /* 0x000000accc38723c */ /* 0x004fee0000041838 */
[C---:B------:R-:W-:Y:S01]  /*195c0*/  IADD3 R172, R230.reuse, 0x1800, RZ ;  /* 0x00001800e6ac7810 */ /* 0x040fe20007ffe0ff */
[----:B----4-:R-:W-:Y:S07]  /*195d0*/  HMMA.16816.F32.BF16 R128, R200, R168, R128 ;  /* 0x000000a8c880723c */ /* 0x010fee0000041880 */
[C---:B------:R-:W-:Y:S01]  /*195e0*/  IADD3 R168, R230.reuse, 0x2000, RZ ;  /* 0x00002000e6a87810 */ /* 0x040fe20007ffe0ff */
[C---:B------:R-:W-:Y:S01]  /*195f0*/  HMMA.16816.F32.BF16 R52, R204.reuse, R174, R52 ;  /* 0x000000aecc34723c */ /* 0x040fe20000041834 */
[----:B------:R-:W2:Y:S07]  /*19600*/  LDSM.16.M88.4 R172, [R172] ;  /* 0x00000000acac783b */ /* 0x000eae0000000200 */
[----:B------:R-:W-:Y:S08]  /*19610*/  HMMA.16816.F32.BF16 R16, R204, R60, R16 ;  /* 0x0000003ccc10723c */ /* 0x000ff00000041810 */
[----:B------:R-:W-:Y:S08]  /*19620*/  HMMA.16816.F32.BF16 R112, R208, R108, RZ ;  /* 0x0000006cd070723c */ /* 0x000ff000000418ff */
[----:B------:R-:W-:Y:S01]  /*19630*/  HMMA.16816.F32.BF16 R12, R204, R62, R12 ;  /* 0x0000003ecc0c723c */ /* 0x000fe2000004180c */
[----:B------:R-:W3:Y:S07]  /*19640*/  LDSM.16.M88.4 R60, [R232+0x8000] ;  /* 0x00800000e83c783b */ /* 0x000eee0000000200 */
[C---:B------:R-:W-:Y:S08]  /*19650*/  HMMA.16816.F32.BF16 R108, R208.reuse, R110, RZ ;  /* 0x0000006ed06c723c */ /* 0x040ff000000418ff */
[C---:B------:R-:W-:Y:S08]  /*19660*/  HMMA.16816.F32.BF16 R104, R208.reuse, R100, RZ ;  /* 0x00000064d068723c */ /* 0x040ff000000418ff */
[----:B------:R-:W-:Y:S08]  /*19670*/  HMMA.16816.F32.BF16 R100, R208, R102, RZ ;  /* 0x00000066d064723c */ /* 0x000ff000000418ff */
[----:B------:R-:W-:Y:S01]  /*19680*/  HMMA.16816.F32.BF16 R124, R200, R170, R124 ;  /* 0x000000aac87c723c */ /* 0x000fe2000004187c */
[----:B------:R-:W4:Y:S07]  /*19690*/  LDSM.16.M88.4 R168, [R168] ;  /* 0x00000000a8a8783b */ /* 0x000f2e0000000200 */
[C---:B------:R-:W-:Y:S07]  /*196a0*/  HMMA.16816.F32.BF16 R96, R204.reuse, R176, R96 ;  /* 0x000000b0cc60723c */ /* 0x040fee0000041860 */
[----:B------:R-:W-:Y:S01]  /*196b0*/  IADD3 R176, R230, 0x1000, RZ ;  /* 0x00001000e6b07810 */ /* 0x000fe20007ffe0ff */
[C---:B------:R-:W-:Y:S05]  /*196c0*/  HMMA.16816.F32.BF16 R92, R204.reuse, R178, R92 ;  /* 0x000000b2cc5c723c */ /* 0x040fea000004185c */
[----:B------:R-:W5:Y:S03]  /*196d0*/  LDSM.16.M88.4 R176, [R176] ;  /* 0x00000000b0b0783b */ /* 0x000f660000000200 */
[C---:B-1----:R-:W-:Y:S08]  /*196e0*/  HMMA.16816.F32.BF16 R112, R204.reuse, R48, R112 ;  /* 0x00000030cc70723c */ /* 0x042ff00000041870 */
[C---:B------:R-:W-:Y:S01]  /*196f0*/  HMMA.16816.F32.BF16 R108, R204.reuse, R50, R108 ;  /* 0x00000032cc6c723c */ /* 0x040fe2000004186c */
[----:B------:R1:W4:Y:S07]  /*19700*/  LDSM.16.M88.4 R48, [R36+0x8000] ;  /* 0x008000002430783b */ /* 0x00032e0000000200 */
[C---:B------:R-:W-:Y:S08]  /*19710*/  HMMA.16816.F32.BF16 R104, R204.reuse, R40, R104 ;  /* 0x00000028cc68723c */ /* 0x040ff00000041868 */
[----:B------:R-:W-:Y:S01]  /*19720*/  HMMA.16816.F32.BF16 R100, R204, R42, R100 ;  /* 0x0000002acc64723c */ /* 0x000fe20000041864 */
[----:B------:R-:W5:Y:S07]  /*19730*/  LDSM.16.M88.4 R40, [R232+0x9000] ;  /* 0x00900000e828783b */ /* 0x000f6e0000000200 */
[----:B--2---:R-:W-:Y:S01]  /*19740*/  HMMA.16816.F32.BF16 R16, R200, R172, R16 ;  /* 0x000000acc810723c */ /* 0x004fe20000041810 */
[----:B-1----:R-:W-:-:S04]  /*19750*/  LOP3.LUT R36, R165, 0x18, R164, 0xfe, !PT ;  /* 0x00000018a5247812 */ /* 0x002fc800078efea4 */
[----:B------:R-:W-:Y:S02]  /*19760*/  ISETP.GE.AND P2, PT, R36, R46, PT ;  /* 0x0000002e2400720c */ /* 0x000fe40003f46270 */
[C---:B------:R-:W-:Y:S01]  /*19770*/  IADD3 R172, R230.reuse, 0x3800, RZ ;  /* 0x00003800e6ac7810 */ /* 0x040fe20007ffe0ff */
[C---:B---3--:R-:W-:Y:S08]  /*19780*/  HMMA.16816.F32.BF16 R64, R208.reuse, R60, RZ ;  /* 0x0000003cd040723c */ /* 0x048ff000000418ff */
[----:B------:R-:W-:Y:S08]  /*19790*/  HMMA.16816.F32.BF16 R60, R208, R62, RZ ;  /* 0x0000003ed03c723c */ /* 0x000ff000000418ff */
[C---:B----4-:R-:W-:Y:S07]  /*197a0*/  HMMA.16816.F32.BF16 R8, R200.reuse, R168, R8 ;  /* 0x000000a8c808723c */ /* 0x050fee0000041808 */
[C---:B------:R-:W-:Y:S01]  /*197b0*/  IADD3 R168, R230.reuse, 0x4800, RZ ;  /* 0x00004800e6a87810 */ /* 0x040fe20007ffe0ff */
[C---:B------:R-:W-:Y:S01]  /*197c0*/  HMMA.16816.F32.BF16 R12, R200.reuse, R174, R12 ;  /* 0x000000aec80c723c */ /* 0x040fe2000004180c */
[----:B------:R-:W1:Y:S07]  /*197d0*/  LDSM.16.M88.4 R172, [R172] ;  /* 0x00000000acac783b */ /* 0x000e6e0000000200 */
[C---:B------:R-:W-:Y:S01]  /*197e0*/  HMMA.16816.F32.BF16 R4, R200.reuse, R170, R4 ;  /* 0x000000aac804723c */ /* 0x040fe20000041804 */
[----:B------:R-:W2:Y:S07]  /*197f0*/  LDSM.16.M88.4 R168, [R168] ;  /* 0x00000000a8a8783b */ /* 0x000eae0000000200 */
[C---:B-----5:R-:W-:Y:S07]  /*19800*/  HMMA.16816.F32.BF16 R24, R200.reuse, R176, R24 ;  /* 0x000000b0c818723c */ /* 0x060fee0000041818 */
[C---:B------:R-:W-:Y:S01]  /*19810*/  IADD3 R176, R230.reuse, 0x2800, RZ ;  /* 0x00002800e6b07810 */ /* 0x040fe20007ffe0ff */
[----:B------:R-:W-:Y:S05]  /*19820*/  HMMA.16816.F32.BF16 R20, R200, R178, R20 ;  /* 0x000000b2c814723c */ /* 0x000fea0000041814 */
[----:B------:R-:W3:Y:S03]  /*19830*/  LDSM.16.M88.4 R176, [R176] ;  /* 0x00000000b0b0783b */ /* 0x000ee60000000200 */
[C---:B------:R-:W-:Y:S08]  /*19840*/  HMMA.16816.F32.BF16 R64, R204.reuse, R48, R64 ;  /* 0x00000030cc40723c */ /* 0x040ff00000041840 */
[----:B------:R-:W-:Y:S08]  /*19850*/  HMMA.16816.F32.BF16 R60, R204, R50, R60 ;  /* 0x00000032cc3c723c */ /* 0x000ff0000004183c */
[C---:B------:R-:W-:Y:S08]  /*19860*/  HMMA.16816.F32.BF16 R48, R208.reuse, R40, RZ ;  /* 0x00000028d030723c */ /* 0x040ff000000418ff */
[----:B------:R-:W-:Y:S08]  /*19870*/  HMMA.16816.F32.BF16 R40, R208, R42, RZ ;  /* 0x0000002ad028723c */ /* 0x000ff000000418ff */
[----:B-1----:R-:W-:Y:S07]  /*19880*/  HMMA.16816.F32.BF16 R104, R200, R172, R104 ;  /* 0x000000acc868723c */ /* 0x002fee0000041868 */
[C---:B------:R-:W-:Y:S01]  /*19890*/  IADD3 R172, R230.reuse, 0x5800, RZ ;  /* 0x00005800e6ac7810 */ /* 0x040fe20007ffe0ff */
[----:B------:R-:W-:Y:S07]  /*198a0*/  HMMA.16816.F32.BF16 R48, R204, R184, R48 ;  /* 0x000000b8cc30723c */ /* 0x000fee0000041830 */
[C---:B------:R-:W-:Y:S01]  /*198b0*/  IADD3 R184, R230.reuse, 0x3000, RZ ;  /* 0x00003000e6b87810 */ /* 0x040fe20007ffe0ff */
[C---:B--2---:R-:W-:Y:S07]  /*198c0*/  HMMA.16816.F32.BF16 R88, R200.reuse, R168, R88 ;  /* 0x000000a8c858723c */ /* 0x044fee0000041858 */
[C---:B------:R-:W-:Y:S01]  /*198d0*/  IADD3 R168, R230.reuse, 0x6000, RZ ;  /* 0x00006000e6a87810 */ /* 0x040fe20007ffe0ff */
[----:B------:R-:W-:Y:S01]  /*198e0*/  HMMA.16816.F32.BF16 R100, R200, R174, R100 ;  /* 0x000000aec864723c */ /* 0x000fe20000041864 */
[----:B------:R-:W1:Y:S07]  /*198f0*/  LDSM.16.M88.4 R172, [R172] ;  /* 0x00000000acac783b */ /* 0x000e6e0000000200 */
[----:B------:R-:W-:Y:S01]  /*19900*/  HMMA.16816.F32.BF16 R40, R204, R186, R40 ;  /* 0x000000bacc28723c */ /* 0x000fe20000041828 */
[----:B------:R-:W2:Y:S07]  /*19910*/  LDSM.16.M88.4 R184, [R184] ;  /* 0x00000000b8b8783b */ /* 0x000eae0000000200 */
[C---:B------:R-:W-:Y:S01]  /*19920*/  HMMA.16816.F32.BF16 R84, R200.reuse, R170, R84 ;  /* 0x000000aac854723c */ /* 0x040fe20000041854 */
[----:B------:R-:W4:Y:S07]  /*19930*/  LDSM.16.M88.4 R168, [R168] ;  /* 0x00000000a8a8783b */ /* 0x000f2e0000000200 */
[C---:B---3--:R-:W-:Y:S07]  /*19940*/  HMMA.16816.F32.BF16 R120, R200.reuse, R176, R120 ;  /* 0x000000b0c878723c */ /* 0x048fee0000041878 */
[C---:B------:R-:W-:Y:S01]  /*19950*/  IADD3 R176, R230.reuse, 0x5000, RZ ;  /* 0x00005000e6b07810 */ /* 0x040fe20007ffe0ff */
[C---:B------:R-:W-:Y:S05]  /*19960*/  HMMA.16816.F32.BF16 R116, R200.reuse, R178, R116 ;  /* 0x000000b2c874723c */ /* 0x040fea0000041874 */
[----:B------:R-:W3:Y:S03]  /*19970*/  LDSM.16.M88.4 R176, [R176] ;  /* 0x00000000b0b0783b */ /* 0x000ee60000000200 */
[C---:B------:R-:W-:Y:S07]  /*19980*/  HMMA.16816.F32.BF16 R32, R200.reuse, R180, R32 ;  /* 0x000000b4c820723c */ /* 0x040fee0000041820 */
[C---:B------:R-:W-:Y:S01]  /*19990*/  IADD3 R180, R230.reuse, 0x4000, RZ ;  /* 0x00004000e6b47810 */ /* 0x040fe20007ffe0ff */
[C---:B------:R-:W-:Y:S05]  /*199a0*/  HMMA.16816.F32.BF16 R28, R200.reuse, R182, R28 ;  /* 0x000000b6c81c723c */ /* 0x040fea000004181c */
[----:B------:R-:W5:Y:S03]  /*199b0*/  LDSM.16.M88.4 R180, [R180] ;  /* 0x00000000b4b4783b */ /* 0x000f660000000200 */
[C---:B-1----:R-:W-:Y:S08]  /*199c0*/  HMMA.16816.F32.BF16 R72, R200.reuse, R172, R72 ;  /* 0x000000acc848723c */ /* 0x042ff00000041848 */
[C---:B------:R-:W-:Y:S01]  /*199d0*/  HMMA.16816.F32.BF16 R68, R200.reuse, R174, R68 ;  /* 0x000000aec844723c */ /* 0x040fe20000041844 */
[----:B------:R-:W1:Y:S07]  /*199e0*/  LDSM.16.M88.4 R172, [R224+0x1800] ;  /* 0x00180000e0ac783b */ /* 0x000e6e0000000200 */
[C---:B--2---:R-:W-:Y:S07]  /*199f0*/  HMMA.16816.F32.BF16 R112, R200.reuse, R184, R112 ;  /* 0x000000b8c870723c */ /* 0x044fee0000041870 */
[----:B------:R-:W-:Y:S01]  /*19a00*/  IADD3 R184, R230, 0x7000, RZ ;  /* 0x00007000e6b87810 */ /* 0x000fe20007ffe0ff */
[C---:B----4-:R-:W-:Y:S08]  /*19a10*/  HMMA.16816.F32.BF16 R64, R200.reuse, R168, R64 ;  /* 0x000000a8c840723c */ /* 0x050ff00000041840 */
[C---:B------:R-:W-:Y:S01]  /*19a20*/  HMMA.16816.F32.BF16 R60, R200.reuse, R170, R60 ;  /* 0x000000aac83c723c */ /* 0x040fe2000004183c */
[----:B------:R-:W2:Y:S07]  /*19a30*/  LDSM.16.M88.4 R168, [R224+0x2000] ;  /* 0x00200000e0a8783b */ /* 0x000eae0000000200 */
[C---:B------:R-:W-:Y:S01]  /*19a40*/  HMMA.16816.F32.BF16 R108, R200.reuse, R186, R108 ;  /* 0x000000bac86c723c */ /* 0x040fe2000004186c */
[----:B------:R-:W4:Y:S07]  /*19a50*/  LDSM.16.M88.4 R184, [R184] ;  /* 0x00000000b8b8783b */ /* 0x000f2e0000000200 */
[C---:B---3--:R-:W-:Y:S08]  /*19a60*/  HMMA.16816.F32.BF16 R80, R200.reuse, R176, R80 ;  /* 0x000000b0c850723c */ /* 0x048ff00000041850 */
[C---:B------:R-:W-:Y:S01]  /*19a70*/  HMMA.16816.F32.BF16 R76, R200.reuse, R178, R76 ;  /* 0x000000b2c84c723c */ /* 0x040fe2000004184c */
[----:B------:R-:W3:Y:S07]  /*19a80*/  LDSM.16.M88.4 R176, [R224+0x1000] ;  /* 0x00100000e0b0783b */ /* 0x000eee0000000200 */
[C---:B-----5:R-:W-:Y:S08]  /*19a90*/  HMMA.16816.F32.BF16 R96, R200.reuse, R180, R96 ;  /* 0x000000b4c860723c */ /* 0x060ff00000041860 */
[----:B------:R-:W-:Y:S01]  /*19aa0*/  HMMA.16816.F32.BF16 R92, R200, R182, R92 ;  /* 0x000000b6c85c723c */ /* 0x000fe2000004185c */
[----:B------:R-:W5:Y:S07]  /*19ab0*/  LDSM.16.M88.4 R180, [R224+0x800] ;  /* 0x00080000e0b4783b */ /* 0x000f6e0000000200 */
[C---:B-1----:R-:W-:Y:S08]  /*19ac0*/  HMMA.16816.F32.BF16 R16, R188.reuse, R172, R16 ;  /* 0x000000acbc10723c */ /* 0x042ff00000041810 */
[C---:B------:R-:W-:Y:S01]  /*19ad0*/  HMMA.16816.F32.BF16 R12, R188.reuse, R174, R12 ;  /* 0x000000aebc0c723c */ /* 0x040fe2000004180c */
[----:B------:R-:W1:Y:S07]  /*19ae0*/  LDSM.16.M88.4 R172, [R224+0x3800] ;  /* 0x00380000e0ac783b */ /* 0x000e6e0000000200 */
[C---:B--2---:R-:W-:Y:S08]  /*19af0*/  HMMA.16816.F32.BF16 R8, R188.reuse, R168, R8 ;  /* 0x000000a8bc08723c */ /* 0x044ff00000041808 */
[----:B------:R-:W-:Y:S01]  /*19b00*/  HMMA.16816.F32.BF16 R4, R188, R170, R4 ;  /* 0x000000aabc04723c */ /* 0x000fe20000041804 */
[----:B------:R-:W2:Y:S07]  /*19b10*/  LDSM.16.M88.4 R168, [R224+0x4000] ;  /* 0x00400000e0a8783b */ /* 0x000eae0000000200 */
[C---:B----4-:R-:W-:Y:S08]  /*19b20*/  HMMA.16816.F32.BF16 R48, R200.reuse, R184, R48 ;  /* 0x000000b8c830723c */ /* 0x050ff00000041830 */
[----:B------:R-:W-:Y:S01]  /*19b30*/  HMMA.16816.F32.BF16 R40, R200, R186, R40 ;  /* 0x000000bac828723c */ /* 0x000fe20000041828 */
[----:B------:R-:W4:Y:S07]  /*19b40*/  LDSM.16.M88.4 R184, [R224] ;  /* 0x00000000e0b8783b */ /* 0x000f2e0000000200 */
[C---:B---3--:R-:W-:Y:S08]  /*19b50*/  HMMA.16816.F32.BF16 R24, R188.reuse, R176, R24 ;  /* 0x000000b0bc18723c */ /* 0x048ff00000041818 */
[C---:B------:R-:W-:Y:S01]  /*19b60*/  HMMA.16816.F32.BF16 R20, R188.reuse, R178, R20 ;  /* 0x000000b2bc14723c */ /* 0x040fe20000041814 */
[----:B------:R-:W3:Y:S07]  /*19b70*/  LDSM.16.M88.4 R176, [R224+0x3000] ;  /* 0x00300000e0b0783b */ /* 0x000eee0000000200 */
[C---:B-----5:R-:W-:Y:S08]  /*19b80*/  HMMA.16816.F32.BF16 R32, R188.reuse, R180, R32 ;  /* 0x000000b4bc20723c */ /* 0x060ff00000041820 */
[C---:B------:R-:W-:Y:S01]  /*19b90*/  HMMA.16816.F32.BF16 R28, R188.reuse, R182, R28 ;  /* 0x000000b6bc1c723c */ /* 0x040fe2000004181c */
[----:B------:R-:W5:Y:S07]  /*19ba0*/  LDSM.16.M88.4 R180, [R224+0x2800] ;  /* 0x00280000e0b4783b */ /* 0x000f6e0000000200 */
[C---:B-1----:R-:W-:Y:S08]  /*19bb0*/  HMMA.16816.F32.BF16 R104, R188.reuse, R172, R104 ;  /* 0x000000acbc68723c */ /* 0x042ff00000041868 */
[----:B------:R-:W-:Y:S01]  /*19bc0*/  HMMA.16816.F32.BF16 R100, R188, R174, R100 ;  /* 0x000000aebc64723c */ /* 0x000fe20000041864 */
[----:B------:R-:W1:Y:S01]  /*19bd0*/  LDSM.16.M88.4 R172, [R224+0x5000] ;  /* 0x00500000e0ac783b */ /* 0x000e620000000200 */
[----:B------:R-:W-:-:S02]  /*19be0*/  FSEL R32, R32, -INF , !P4 ;  /* 0xff80000020207808 */ /* 0x000fc40006000000 */
[----:B------:R-:W-:Y:S02]  /*19bf0*/  ISETP.GE.AND P4, PT, R3, R47, PT ;  /* 0x0000002f0300720c */ /* 0x000fe40003f86270 */
[----:B------:R-:W-:Y:S02]  /*19c00*/  FSEL R34, R34, -INF , !P5 ;  /* 0xff80000022227808 */ /* 0x000fe40006800000 */
[----:B--2---:R-:W-:Y:S01]  /*19c10*/  HMMA.16816.F32.BF16 R96, R188, R168, R96 ;  /* 0x000000a8bc60723c */ /* 0x004fe20000041860 */
[----:B------:R-:W-:Y:S02]  /*19c20*/  FSEL R28, R28, -INF , !P2 ;  /* 0xff8000001c1c7808 */ /* 0x000fe40005000000 */
[----:B------:R-:W-:-:S05]  /*19c30*/  FSEL R26, R26, -INF , !P4 ;  /* 0xff8000001a1a7808 */ /* 0x000fca0006000000 */
[----:B------:R-:W-:Y:S01]  /*19c40*/  HMMA.16816.F32.BF16 R92, R188, R170, R92 ;  /* 0x000000aabc5c723c */ /* 0x000fe2000004185c */
[----:B------:R-:W2:Y:S07]  /*19c50*/  LDSM.16.M88.4 R168, [R224+0x5800] ;  /* 0x00580000e0a8783b */ /* 0x000eae0000000200 */
[C---:B------:R-:W-:Y:S08]  /*19c60*/  HMMA.16816.F32.BF16 R56, R200.reuse, R192, R56 ;  /* 0x000000c0c838723c */ /* 0x040ff00000041838 */
[----:B------:R-:W-:Y:S08]  /*19c70*/  HMMA.16816.F32.BF16 R52, R200, R194, R52 ;  /* 0x000000c2c834723c */ /* 0x000ff00000041834 */
[----:B------:R-:W-:Y:S08]  /*19c80*/  HMMA.16816.F32.BF16 R192, R208, R216, RZ ;  /* 0x000000d8d0c0723c */ /* 0x000ff000000418ff */
[C---:B----4-:R-:W-:Y:S08]  /*19c90*/  HMMA.16816.F32.BF16 R124, R188.reuse, R186, R124 ;  /* 0x000000babc7c723c */ /* 0x050ff0000004187c */
[C---:B---3--:R-:W-:Y:S08]  /*19ca0*/  HMMA.16816.F32.BF16 R112, R188.reuse, R176, R112 ;  /* 0x000000b0bc70723c */ /* 0x048ff00000041870 */
[C---:B------:R-:W-:Y:S01]  /*19cb0*/  HMMA.16816.F32.BF16 R108, R188.reuse, R178, R108 ;  /* 0x000000b2bc6c723c */ /* 0x040fe2000004186c */
[----:B------:R-:W3:Y:S07]  /*19cc0*/  LDSM.16.M88.4 R176, [R224+0x6000] ;  /* 0x00600000e0b0783b */ /* 0x000eee0000000200 */
[----:B-----5:R-:W-:Y:S01]  /*19cd0*/  HMMA.16816.F32.BF16 R120, R188, R180, R120 ;  /* 0x000000b4bc78723c */ /* 0x020fe20000041878 */
[----:B------:R-:W-:-:S02]  /*19ce0*/  FSEL R37, R124, -INF , !P6 ;  /* 0xff8000007c257808 */ /* 0x000fc40007000000 */
[-C--:B------:R-:W-:Y:S02]  /*19cf0*/  ISETP.GE.AND P6, PT, R36, R47.reuse, PT ;  /* 0x0000002f2400720c */ /* 0x080fe40003fc6270 */
[----:B------:R-:W-:Y:S01]  /*19d00*/  FSEL R36, R126, -INF , !P3 ;  /* 0xff8000007e247808 */ /* 0x000fe20005800000 */
[----:B------:R-:W-:Y:S01]  /*19d10*/  STL [R1+0x14], R37 ;  /* 0x0000142501007387 */ /* 0x000fe20000100800 */
[-C--:B------:R-:W-:Y:S01]  /*19d20*/  ISETP.GE.AND P3, PT, R3, R46.reuse, PT ;  /* 0x0000002e0300720c */ /* 0x080fe20003f66270 */
[----:B------:R-:W-:Y:S01]  /*19d30*/  HMMA.16816.F32.BF16 R116, R188, R182, R116 ;  /* 0x000000b6bc74723c */ /* 0x000fe20000041874 */
[--C-:B------:R-:W-:Y:S01]  /*19d40*/  LOP3.LUT R3, R165, 0x28, R164.reuse, 0xfe, !PT ;  /* 0x00000028a5037812 */ /* 0x100fe200078efea4 */
[----:B------:R-:W4:Y:S01]  /*19d50*/  LDSM.16.M88.4 R180, [R224+0x4800] ;  /* 0x00480000e0b4783b */ /* 0x000f220000000200 */
[----:B------:R-:W-:Y:S02]  /*19d60*/  FSEL R30, R30, -INF , !P6 ;  /* 0xff8000001e1e7808 */ /* 0x000fe40007000000 */
[CC--:B------:R-:W-:Y:S01]  /*19d70*/  ISETP.GE.AND P5, PT, R3.reuse, R46.reuse, PT ;  /* 0x0000002e0300720c */ /* 0x0c0fe20003fa6270 */
[----:B------:R5:W-:Y:S01]  /*19d80*/  STL [R1+0x18], R36 ;  /* 0x0000182401007387 */ /* 0x000be20000100800 */
[-C--:B------:R-:W-:Y:S01]  /*19d90*/  ISETP.GE.AND P2, PT, R3, R47.reuse, PT ;  /* 0x0000002f0300720c */ /* 0x080fe20003f46270 */
[----:B------:R-:W-:Y:S01]  /*19da0*/  HMMA.16816.F32.BF16 R192, R204, R212, R192 ;  /* 0x000000d4ccc0723c */ /* 0x000fe200000418c0 */
[----:B------:R-:W-:Y:S01]  /*19db0*/  FSEL R3, R24, -INF , !P3 ;  /* 0xff80000018037808 */ /* 0x000fe20005800000 */
[----:B------:R-:W-:Y:S01]  /*19dc0*/  STL [R1+0x10], R28 ;  /* 0x0000101c01007387 */ /* 0x000fe20000100800 */
[----:B------:R-:W-:Y:S01]  /*19dd0*/  FSEL R251, R20, -INF , !P5 ;  /* 0xff80000014fb7808 */ /* 0x000fe20006800000 */
[----:B------:R-:W-:Y:S01]  /*19de0*/  IMAD.SHL.U32 R20, R247, 0x100, RZ ;  /* 0x00000100f7147824 */ /* 0x000fe200078e00ff */
[----:B------:R-:W-:Y:S01]  /*19df0*/  LOP3.LUT R24, R165, 0x38, R164, 0xfe, !PT ;  /* 0x00000038a5187812 */ /* 0x000fe200078efea4 */
[----:B------:R3:W-:Y:S01]  /*19e00*/  STL [R1+0x4], R3 ;  /* 0x0000040301007387 */ /* 0x0007e20000100800 */
[----:B------:R-:W-:Y:S01]  /*19e10*/  FSEL R22, R22, -INF , !P2 ;  /* 0xff80000016167808 */ /* 0x000fe20005000000 */
[----:B-1----:R-:W-:Y:S01]  /*19e20*/  HMMA.16816.F32.BF16 R80, R188, R172, R80 ;  /* 0x000000acbc50723c */ /* 0x002fe20000041850 */
[C---:B------:R-:W-:Y:S01]  /*19e30*/  ISETP.GE.AND P4, PT, R24.reuse, R46, PT ;  /* 0x0000002e1800720c */ /* 0x040fe20003f86270 */
[----:B------:R-:W-:Y:S01]  /*19e40*/  STL [R1+0xc], R26 ;  /* 0x00000c1a01007387 */ /* 0x000fe20000100800 */
[----:B------:R-:W-:-:S02]  /*19e50*/  ISETP.GE.AND P5, PT, R24, R47, PT ;  /* 0x0000002f1800720c */ /* 0x000fc40003fa6270 */
[----:B------:R-:W-:Y:S01]  /*19e60*/  FSEL R217, R12, -INF , !P4 ;  /* 0xff8000000cd97808 */ /* 0x000fe20006000000 */
[----:B------:R-:W-:Y:S01]  /*19e70*/  STL [R1+0x8], R22 ;  /* 0x0000081601007387 */ /* 0x000fe20000100800 */
[----:B------:R-:W-:Y:S01]  /*19e80*/  FSEL R248, R14, -INF , !P5 ;  /* 0xff8000000ef87808 */ /* 0x000fe20006800000 */
[----:B------:R-:W-:Y:S02]  /*19e90*/  HMMA.16816.F32.BF16 R76, R188, R174, R76 ;  /* 0x000000aebc4c723c */ /* 0x000fe4000004184c */
[----:B------:R-:W1:Y:S01]  /*19ea0*/  LDSM.16.M88.4 R172, [R224+0x6800] ;  /* 0x00680000e0ac783b */ /* 0x000e620000000200 */
[----:B-----5:R-:W-:-:S05]  /*19eb0*/  LOP3.LUT R36, R165, 0x30, R164, 0xfe, !PT ;  /* 0x00000030a5247812 */ /* 0x020fca00078efea4 */
[----:B--2---:R-:W-:Y:S01]  /*19ec0*/  HMMA.16816.F32.BF16 R72, R188, R168, R72 ;  /* 0x000000a8bc48723c */ /* 0x004fe20000041848 */
[C---:B------:R-:W-:Y:S02]  /*19ed0*/  ISETP.GE.AND P6, PT, R36.reuse, R46, PT ;  /* 0x0000002e2400720c */ /* 0x040fe40003fc6270 */
[----:B------:R-:W-:Y:S02]  /*19ee0*/  ISETP.GE.AND P3, PT, R36, R47, PT ;  /* 0x0000002f2400720c */ /* 0x000fe40003f66270 */
[----:B---3--:R-:W-:-:S03]  /*19ef0*/  LOP3.LUT R3, R165, 0x40, R164, 0xfe, !PT ;  /* 0x00000040a5037812 */ /* 0x008fc600078efea4 */
[C---:B------:R-:W-:Y:S01]  /*19f00*/  HMMA.16816.F32.BF16 R68, R188.reuse, R170, R68 ;  /* 0x000000aabc44723c */ /* 0x040fe20000041844 */
[----:B------:R-:W2:Y:S01]  /*19f10*/  LDSM.16.M88.4 R168, [R224+0x7000] ;  /* 0x00700000e0a8783b */ /* 0x000ea20000000200 */
[----:B------:R-:W-:Y:S02]  /*19f20*/  FSEL R221, R16, -INF , !P6 ;  /* 0xff80000010dd7808 */ /* 0x000fe40007000000 */
[C---:B------:R-:W-:Y:S02]  /*19f30*/  ISETP.GE.AND P2, PT, R3.reuse, R46, PT ;  /* 0x0000002e0300720c */ /* 0x040fe40003f46270 */
[----:B------:R-:W-:Y:S02]  /*19f40*/  ISETP.GE.AND P6, PT, R3, R47, PT ;  /* 0x0000002f0300720c */ /* 0x000fe40003fc6270 */
[----:B------:R-:W-:Y:S01]  /*19f50*/  HMMA.16816.F32.BF16 R64, R188, R176, R64 ;  /* 0x000000b0bc40723c */ /* 0x000fe20000041840 */
[----:B------:R-:W-:Y:S02]  /*19f60*/  LOP3.LUT R3, R20, 0x48, R164, 0xfe, !PT ;  /* 0x0000004814037812 */ /* 0x000fe400078efea4 */
[----:B------:R-:W-:-:S02]  /*19f70*/  FSEL R250, R18, -INF , !P3 ;  /* 0xff80000012fa7808 */ /* 0x000fc40005800000 */
[C---:B------:R-:W-:Y:S02]  /*19f80*/  ISETP.GE.AND P3, PT, R3.reuse, R46, PT ;  /* 0x0000002e0300720c */ /* 0x040fe40003f66270 */
[----:B------:R-:W-:Y:S01]  /*19f90*/  ISETP.GE.AND P4, PT, R3, R47, PT ;  /* 0x0000002f0300720c */ /* 0x000fe20003f86270 */
[----:B------:R-:W-:Y:S01]  /*19fa0*/  HMMA.16816.F32.BF16 R60, R188, R178, R60 ;  /* 0x000000b2bc3c723c */ /* 0x000fe2000004183c */
[----:B------:R-:W3:Y:S01]  /*19fb0*/  LDSM.16.M88.4 R176, [R224+0x7800] ;  /* 0x00780000e0b0783b */ /* 0x000ee20000000200 */
[----:B------:R-:W-:Y:S01]  /*19fc0*/  LOP3.LUT R16, R20, 0x50, R164, 0xfe, !PT ;  /* 0x0000005014107812 */ /* 0x000fe200078efea4 */
[----:B------:R-:W-:-:S04]  /*19fd0*/  DEPBAR.LE SB0, 0x0 ;  /* 0x000080000000791a */ /* 0x000fc80000000000 */
[--C-:B------:R-:W-:Y:S01]  /*19fe0*/  LOP3.LUT R3, R20, 0x58, R164.reuse, 0xfe, !PT ;  /* 0x0000005814037812 */ /* 0x100fe200078efea4 */
[----:B------:R-:W-:Y:S01]  /*19ff0*/  HMMA.16816.F32.BF16 R192, R200, R196, R192 ;  /* 0x000000c4c8c0723c */ /* 0x000fe200000418c0 */
[----:B------:R-:W-:Y:S02]  /*1a000*/  FSEL R216, R10, -INF , !P6 ;  /* 0xff8000000ad87808 */ /* 0x000fe40007000000 */
[----:B------:R-:W-:Y:S02]  /*1a010*/  FSEL R187, R4, -INF , !P3 ;  /* 0xff80000004bb7808 */ /* 0x000fe40005800000 */
[----:B------:R-:W-:Y:S02]  /*1a020*/  FSEL R212, R6, -INF , !P4 ;  /* 0xff80000006d47808 */ /* 0x000fe40006000000 */
[----:B------:R-:W-:Y:S01]  /*1a030*/  FSEL R196, R8, -INF , !P2 ;  /* 0xff80000008c47808 */ /* 0x000fe20005000000 */
[----:B----4-:R-:W-:Y:S01]  /*1a040*/  HMMA.16816.F32.BF16 R88, R188, R180, R88 ;  /* 0x000000b4bc58723c */ /* 0x010fe20000041858 */
[----:B------:R-:W-:-:S02]  /*1a050*/  LOP3.LUT R8, R20, 0x60, R164, 0xfe, !PT ;  /* 0x0000006014087812 */ /* 0x000fc400078efea4 */
[CC--:B------:R-:W-:Y:S02]  /*1a060*/  ISETP.GE.AND P5, PT, R16.reuse, R46.reuse, PT ;  /* 0x0000002e1000720c */ /* 0x0c0fe40003fa6270 */
[-C--:B------:R-:W-:Y:S02]  /*1a070*/  ISETP.GE.AND P2, PT, R16, R47.reuse, PT ;  /* 0x0000002f1000720c */ /* 0x080fe40003f46270 */
[CC--:B------:R-:W-:Y:S01]  /*1a080*/  ISETP.GE.AND P6, PT, R3.reuse, R46.reuse, PT ;  /* 0x0000002e0300720c */ /* 0x0c0fe20003fc6270 */
[----:B------:R-:W-:Y:S01]  /*1a090*/  HMMA.16816.F32.BF16 R84, R188, R182, R84 ;  /* 0x000000b6bc54723c */ /* 0x000fe20000041854 */
[----:B------:R-:W-:Y:S02]  /*1a0a0*/  ISETP.GE.AND P3, PT, R3, R47, PT ;  /* 0x0000002f0300720c */ /* 0x000fe40003f66270 */
[----:B------:R-:W-:Y:S02]  /*1a0b0*/  ISETP.GE.AND P4, PT, R8, R46, PT ;  /* 0x0000002e0800720c */ /* 0x000fe40003f86270 */
[----:B------:R-:W-:-:S02]  /*1a0c0*/  LOP3.LUT R4, R20, 0x68, R164, 0xfe, !PT ;  /* 0x0000006814047812 */ /* 0x000fc400078efea4 */
[----:B------:R-:W-:Y:S01]  /*1a0d0*/  LOP3.LUT R6, R20, 0x70, R164, 0xfe, !PT ;  /* 0x0000007014067812 */ /* 0x000fe200078efea4 */
[C---:B-1----:R-:W-:Y:S01]  /*1a0e0*/  HMMA.16816.F32.BF16 R56, R188.reuse, R172, R56 ;  /* 0x000000acbc38723c */ /* 0x042fe20000041838 */
[----:B------:R-:W-:Y:S02]  /*1a0f0*/  FSEL R3, R120, -INF , !P5 ;  /* 0xff80000078037808 */ /* 0x000fe40006800000 */
[----:B------:R-:W-:Y:S02]  /*1a100*/  FSEL R186, R122, -INF , !P2 ;  /* 0xff8000007aba7808 */ /* 0x000fe40005000000 */
[----:B------:R-:W-:Y:S02]  /*1a110*/  FSEL R36, R116, -INF , !P6 ;  /* 0xff80000074247808 */ /* 0x000fe40007000000 */
[----:B------:R-:W-:Y:S01]  /*1a120*/  FSEL R37, R118, -INF , !P3 ;  /* 0xff80000076257808 */ /* 0x000fe20005800000 */
[----:B------:R-:W-:Y:S01]  /*1a130*/  HMMA.16816.F32.BF16 R52, R188, R174, R52 ;  /* 0x000000aebc34723c */ /* 0x000fe20000041834 */
[----:B------:R-:W-:-:S02]  /*1a140*/  FSEL R112, R112, -INF , !P4 ;  /* 0xff80000070707808 */ /* 0x000fc40006000000 */
[-C--:B------:R-:W-:Y:S02]  /*1a150*/  ISETP.GE.AND P5, PT, R8, R47.reuse, PT ;  /* 0x0000002f0800720c */ /* 0x080fe40003fa6270 */
[CC--:B------:R-:W-:Y:S02]  /*1a160*/  ISETP.GE.AND P2, PT, R4.reuse, R46.reuse, PT ;  /* 0x0000002e0400720c */ /* 0x0c0fe40003f46270 */
[-C--:B------:R-:W-:Y:S01]  /*1a170*/  ISETP.GE.AND P6, PT, R4, R47.reuse, PT ;  /* 0x0000002f0400720c */ /* 0x080fe20003fc6270 */
[----:B--2---:R-:W-:Y:S01]  /*1a180*/  HMMA.16816.F32.BF16 R48, R188, R168, R48 ;  /* 0x000000a8bc30723c */ /* 0x004fe20000041830 */
        /* <DEDUP_REMOVED lines=8> */
[-C--:B------:R-:W-:Y:S01]  /*1a210*/  ISETP.GE.AND P5, PT, R6, R46.reuse, PT ;  /* 0x0000002e0600720c */ /* 0x080fe20003fa6270 */
[----:B---3--:R-:W-:Y:S01]  /*1a220*/  HMMA.16816.F32.BF16 R192, R188, R176, R192 ;  /* 0x000000b0bcc0723c */ /* 0x008fe200000418c0 */
[----:B------:R-:W-:-:S02]  /*1a230*/  ISETP.GE.AND P6, PT, R4, R46, PT ;  /* 0x0000002e0400720c */ /* 0x000fc40003fc6270 */
[-C--:B------:R-:W-:Y:S02]  /*1a240*/  ISETP.GE.AND P3, PT, R4, R47.reuse, PT ;  /* 0x0000002f0400720c */ /* 0x080fe40003f66270 */
[--C-:B------:R-:W-:Y:S02]  /*1a250*/  LOP3.LUT R4, R20, 0x88, R164.reuse, 0xfe, !PT ;  /* 0x0000008814047812 */ /* 0x100fe400078efea4 */
[----:B------:R-:W-:Y:S01]  /*1a260*/  FSEL R108, R108, -INF , !P2 ;  /* 0xff8000006c6c7808 */ /* 0x000fe20005000000 */
[----:B------:R-:W-:Y:S01]  /*1a270*/  HMMA.16816.F32.BF16 R128, R188, R184, R128 ;  /* 0x000000b8bc80723c */ /* 0x000fe20000041880 */
[----:B------:R-:W-:Y:S01]  /*1a280*/  BAR.SYNC.DEFER_BLOCKING 0x0 ;  /* 0x0000000000007b1d */ /* 0x000fe20000010000 */
[----:B------:R-:W-:Y:S02]  /*1a290*/  ISETP.GE.AND P2, PT, R6, R47, PT ;  /* 0x0000002f0600720c */ /* 0x000fe40003f46270 */
[----:B------:R-:W-:Y:S02]  /*1a2a0*/  LOP3.LUT R6, R20, 0x90, R164, 0xfe, !PT ;  /* 0x0000009014067812 */ /* 0x000fe400078efea4 */
[----:B------:R-:W-:-:S02]  /*1a2b0*/  FSEL R106, R106, -INF , !P4 ;  /* 0xff8000006a6a7808 */ /* 0x000fc40006000000 */
[----:B------:R-:W-:Y:S01]  /*1a2c0*/  FSEL R100, R100, -INF , !P5 ;  /* 0xff80000064647808 */ /* 0x000fe20006800000 */
[----:B------:R-:W-:Y:S01]  /*1a2d0*/  HMMA.16816.F32.BF16 R208, R208, R218, RZ ;  /* 0x000000dad0d0723c */ /* 0x000fe200000418ff */
[C---:B------:R-:W-:Y:S02]  /*1a2e0*/  ISETP.GE.AND P4, PT, R4.reuse, R46, PT ;  /* 0x0000002e0400720c */ /* 0x040fe40003f86270 */
[----:B------:R-:W-:Y:S02]  /*1a2f0*/  ISETP.GE.AND P5, PT, R4, R47, PT ;  /* 0x0000002f0400720c */ /* 0x000fe40003fa6270 */
[----:B------:R-:W-:Y:S02]  /*1a300*/  LOP3.LUT R4, R20, 0x98, R164, 0xfe, !PT ;  /* 0x0000009814047812 */ /* 0x000fe400078efea4 */
[----:B------:R-:W-:Y:S02]  /*1a310*/  FSEL R102, R102, -INF , !P2 ;  /* 0xff80000066667808 */ /* 0x000fe40005000000 */
[----:B------:R-:W-:-:S02]  /*1a320*/  FSEL R96, R96, -INF , !P6 ;  /* 0xff80000060607808 */ /* 0x000fc40007000000 */
[CC--:B------:R-:W-:Y:S02]  /*1a330*/  ISETP.GE.AND P2, PT, R6.reuse, R46.reuse, PT ;  /* 0x0000002e0600720c */ /* 0x0c0fe40003f46270 */
[----:B------:R-:W-:Y:S02]  /*1a340*/  ISETP.GE.AND P6, PT, R6, R47, PT ;  /* 0x0000002f0600720c */ /* 0x000fe40003fc6270 */
[----:B------:R-:W-:Y:S02]  /*1a350*/  LOP3.LUT R6, R20, 0xa0, R164, 0xfe, !PT ;  /* 0x000000a014067812 */ /* 0x000fe400078efea4 */
[----:B------:R-:W-:Y:S02]  /*1a360*/  FSEL R98, R98, -INF , !P3 ;  /* 0xff80000062627808 */ /* 0x000fe40005800000 */
[----:B------:R-:W-:Y:S02]  /*1a370*/  FSEL R92, R92, -INF , !P4 ;  /* 0xff8000005c5c7808 */ /* 0x000fe40006000000 */
[----:B------:R-:W-:-:S02]  /*1a380*/  ISETP.GE.AND P3, PT, R4, R46, PT ;  /* 0x0000002e0400720c */ /* 0x000fc40003f66270 */
[-C--:B------:R-:W-:Y:S01]  /*1a390*/  ISETP.GE.AND P4, PT, R4, R47.reuse, PT ;  /* 0x0000002f0400720c */ /* 0x080fe20003f86270 */
[----:B------:R-:W-:Y:S01]  /*1a3a0*/  HMMA.16816.F32.BF16 R208, R204, R214, R208 ;  /* 0x000000d6ccd0723c */ /* 0x000fe200000418d0 */
[----:B------:R-:W-:Y:S02]  /*1a3b0*/  LOP3.LUT R4, R20, 0xa8, R164, 0xfe, !PT ;  /* 0x000000a814047812 */ /* 0x000fe400078efea4 */
[----:B------:R-:W-:Y:S02]  /*1a3c0*/  FSEL R94, R94, -INF , !P5 ;  /* 0xff8000005e5e7808 */ /* 0x000fe40006800000 */
[----:B------:R-:W-:Y:S02]  /*1a3d0*/  FSEL R88, R88, -INF , !P2 ;  /* 0xff80000058587808 */ /* 0x000fe40005000000 */
[C---:B------:R-:W-:Y:S02]  /*1a3e0*/  ISETP.GE.AND P5, PT, R6.reuse, R46, PT ;  /* 0x0000002e0600720c */ /* 0x040fe40003fa6270 */
[----:B------:R-:W-:-:S02]  /*1a3f0*/  ISETP.GE.AND P2, PT, R6, R47, PT ;  /* 0x0000002f0600720c */ /* 0x000fc40003f46270 */
[--C-:B------:R-:W-:Y:S02]  /*1a400*/  LOP3.LUT R6, R20, 0xb0, R164.reuse, 0xfe, !PT ;  /* 0x000000b014067812 */ /* 0x100fe400078efea4 */
[----:B------:R-:W-:Y:S02]  /*1a410*/  FSEL R90, R90, -INF , !P6 ;  /* 0xff8000005a5a7808 */ /* 0x000fe40007000000 */
[----:B------:R-:W-:Y:S02]  /*1a420*/  FSEL R84, R84, -INF , !P3 ;  /* 0xff80000054547808 */ /* 0x000fe40005800000 */
[C---:B------:R-:W-:Y:S02]  /*1a430*/  ISETP.GE.AND P6, PT, R4.reuse, R46, PT ;  /* 0x0000002e0400720c */ /* 0x040fe40003fc6270 */
[----:B------:R-:W-:Y:S02]  /*1a440*/  ISETP.GE.AND P3, PT, R4, R47, PT ;  /* 0x0000002f0400720c */ /* 0x000fe40003f66270 */
[----:B------:R-:W-:-:S02]  /*1a450*/  LOP3.LUT R4, R20, 0xb8, R164, 0xfe, !PT ;  /* 0x000000b814047812 */ /* 0x000fc400078efea4 */
[----:B------:R-:W-:Y:S01]  /*1a460*/  FSEL R86, R86, -INF , !P4 ;  /* 0xff80000056567808 */ /* 0x000fe20006000000 */
[----:B------:R-:W-:Y:S01]  /*1a470*/  HMMA.16816.F32.BF16 R208, R200, R198, R208 ;  /* 0x000000c6c8d0723c */ /* 0x000fe200000418d0 */
[----:B------:R-:W-:Y:S02]  /*1a480*/  FSEL R80, R80, -INF , !P5 ;  /* 0xff80000050507808 */ /* 0x000fe40006800000 */
[C---:B------:R-:W-:Y:S02]  /*1a490*/  ISETP.GE.AND P4, PT, R6.reuse, R46, PT ;  /* 0x0000002e0600720c */ /* 0x040fe40003f86270 */
[----:B------:R-:W-:Y:S02]  /*1a4a0*/  ISETP.GE.AND P5, PT, R6, R47, PT ;  /* 0x0000002f0600720c */ /* 0x000fe40003fa6270 */
[----:B------:R-:W-:Y:S02]  /*1a4b0*/  LOP3.LUT R6, R20, 0xc0, R164, 0xfe, !PT ;  /* 0x000000c014067812 */ /* 0x000fe400078efea4 */
[----:B------:R-:W-:-:S02]  /*1a4c0*/  FSEL R82, R82, -INF , !P2 ;  /* 0xff80000052527808 */ /* 0x000fc40005000000 */
[----:B------:R-:W-:Y:S02]  /*1a4d0*/  FSEL R76, R76, -INF , !P6 ;  /* 0xff8000004c4c7808 */ /* 0x000fe40007000000 */
[C---:B------:R-:W-:Y:S02]  /*1a4e0*/  ISETP.GE.AND P2, PT, R4.reuse, R46, PT ;  /* 0x0000002e0400720c */ /* 0x040fe40003f46270 */
[----:B------:R-:W-:Y:S02]  /*1a4f0*/  ISETP.GE.AND P6, PT, R4, R47, PT ;  /* 0x0000002f0400720c */ /* 0x000fe40003fc6270 */
[----:B------:R-:W-:Y:S02]  /*1a500*/  LOP3.LUT R4, R20, 0xc8, R164, 0xfe, !PT ;  /* 0x000000c814047812 */ /* 0x000fe400078efea4 */
[----:B------:R-:W-:Y:S02]  /*1a510*/  FSEL R78, R78, -INF , !P3 ;  /* 0xff8000004e4e7808 */ /* 0x000fe40005800000 */
[----:B------:R-:W-:-:S02]  /*1a520*/  FSEL R72, R72, -INF , !P4 ;  /* 0xff80000048487808 */ /* 0x000fc40006000000 */
[CC--:B------:R-:W-:Y:S01]  /*1a530*/  ISETP.GE.AND P3, PT, R6.reuse, R46.reuse, PT ;  /* 0x0000002e0600720c */ /* 0x0c0fe20003f66270 */
[----:B------:R-:W-:Y:S01]  /*1a540*/  HMMA.16816.F32.BF16 R208, R188, R178, R208 ;  /* 0x000000b2bcd0723c */ /* 0x000fe200000418d0 */
[----:B------:R-:W-:Y:S02]  /*1a550*/  ISETP.GE.AND P4, PT, R6, R47, PT ;  /* 0x0000002f0600720c */ /* 0x000fe40003f86270 */
[----:B------:R-:W-:Y:S02]  /*1a560*/  LOP3.LUT R6, R20, 0xd0, R164, 0xfe, !PT ;  /* 0x000000d014067812 */ /* 0x000fe400078efea4 */
[----:B------:R-:W-:Y:S02]  /*1a570*/  FSEL R74, R74, -INF , !P5 ;  /* 0xff8000004a4a7808 */ /* 0x000fe40006800000 */
[----:B------:R-:W-:Y:S02]  /*1a580*/  FSEL R68, R68, -INF , !P2 ;  /* 0xff80000044447808 */ /* 0x000fe40005000000 */
[----:B------:R-:W-:-:S02]  /*1a590*/  ISETP.GE.AND P5, PT, R4, R46, PT ;  /* 0x0000002e0400720c */ /* 0x000fc40003fa6270 */
[-C--:B------:R-:W-:Y:S02]  /*1a5a0*/  ISETP.GE.AND P2, PT, R4, R47.reuse, PT ;  /* 0x0000002f0400720c */ /* 0x080fe40003f46270 */
        /* <DEDUP_REMOVED lines=11> */
[----:B------:R-:W-:Y:S02]  /*1a660*/  FSEL R118, R62, -INF , !P2 ;  /* 0xff8000003e767808 */ /* 0x000fe40005000000 */
[----:B------:R-:W-:Y:S02]  /*1a670*/  FSEL R120, R56, -INF , !P6 ;  /* 0xff80000038787808 */ /* 0x000fe40007000000 */
[C---:B------:R-:W-:Y:S02]  /*1a680*/  ISETP.GE.AND P2, PT, R6.reuse, R46, PT ;  /* 0x0000002e0600720c */ /* 0x040fe40003f46270 */
[----:B------:R-:W-:Y:S02]  /*1a690*/  ISETP.GE.AND P6, PT, R6, R47, PT ;  /* 0x0000002f0600720c */ /* 0x000fe40003fc6270 */
[----:B------:R-:W-:Y:S02]  /*1a6a0*/  FSEL R122, R58, -INF , !P3 ;  /* 0xff8000003a7a7808 */ /* 0x000fe40005800000 */
[----:B------:R-:W-:-:S02]  /*1a6b0*/  FSEL R124, R52, -INF , !P4 ;  /* 0xff800000347c7808 */ /* 0x000fc40006000000 */
[--C-:B------:R-:W-:Y:S02]  /*1a6c0*/  LOP3.LUT R6, R20, 0xf0, R164.reuse, 0xfe, !PT ;  /* 0x000000f014067812 */ /* 0x100fe400078efea4 */
[C---:B------:R-:W-:Y:S02]  /*1a6d0*/  ISETP.GE.AND P3, PT, R4.reuse, R46, PT ;  /* 0x0000002e0400720c */ /* 0x040fe40003f66270 */
[----:B------:R-:W-:Y:S02]  /*1a6e0*/  ISETP.GE.AND P4, PT, R4, R47, PT ;  /* 0x0000002f0400720c */ /* 0x000fe40003f86270 */
[C---:B------:R-:W-:Y:S02]  /*1a6f0*/  LOP3.LUT R10, R20.reuse, R164, RZ, 0xfc, !PT ;  /* 0x000000a4140a7212 */ /* 0x040fe400078efcff */
[----:B------:R-:W-:Y:S02]  /*1a700*/  LOP3.LUT R4, R20, 0xf8, R164, 0xfe, !PT ;  /* 0x000000f814047812 */ /* 0x000fe400078efea4 */
[----:B------:R-:W-:-:S02]  /*1a710*/  FSEL R126, R54, -INF , !P5 ;  /* 0xff800000367e7808 */ /* 0x000fc40006800000 */
[----:B------:R-:W-:Y:S02]  /*1a720*/  FSEL R164, R48, -INF , !P2 ;  /* 0xff80000030a47808 */ /* 0x000fe40005000000 */
[C---:B------:R-:W-:Y:S02]  /*1a730*/  ISETP.GE.AND P5, PT, R6.reuse, R46, PT ;  /* 0x0000002e0600720c */ /* 0x040fe40003fa6270 */
[----:B------:R-:W-:Y:S02]  /*1a740*/  ISETP.GE.AND P2, PT, R6, R47, PT ;  /* 0x0000002f0600720c */ /* 0x000fe40003f46270 */
[----:B------:R-:W-:Y:S02]  /*1a750*/  FSEL R165, R50, -INF , !P6 ;  /* 0xff80000032a57808 */ /* 0x000fe40007000000 */
[----:B------:R-:W-:Y:S02]  /*1a760*/  IADD3 R6, R10, 0x1, RZ ;  /* 0x000000010a067810 */ /* 0x000fe40007ffe0ff */
[----:B------:R-:W-:-:S02]  /*1a770*/  FSEL R168, R40, -INF , !P3 ;  /* 0xff80000028a87808 */ /* 0x000fc40005800000 */
[CC--:B------:R-:W-:Y:S02]  /*1a780*/  ISETP.GE.AND P6, PT, R4.reuse, R46.reuse, PT ;  /* 0x0000002e0400720c */ /* 0x0c0fe40003fc6270 */
[----:B------:R-:W-:Y:S02]  /*1a790*/  ISETP.GE.AND P3, PT, R4, R47, PT ;  /* 0x0000002f0400720c */ /* 0x000fe40003f66270 */
[----:B------:R-:W-:Y:S02]  /*1a7a0*/  IADD3 R4, R10, 0x9, RZ ;  /* 0x000000090a047810 */ /* 0x000fe40007ffe0ff */
[----:B------:R-:W-:Y:S02]  /*1a7b0*/  FSEL R169, R42, -INF , !P4 ;  /* 0xff8000002aa97808 */ /* 0x000fe40006000000 */
[----:B------:R-:W-:Y:S02]  /*1a7c0*/  ISETP.GE.AND P4, PT, R6, R46, PT ;  /* 0x0000002e0600720c */ /* 0x000fe40003f86270 */
[----:B------:R-:W-:-:S02]  /*1a7d0*/  FSEL R170, R192, -INF , !P5 ;  /* 0xff800000c0aa7808 */ /* 0x000fc40006800000 */
[----:B------:R-:W-:Y:S02]  /*1a7e0*/  FSEL R171, R194, -INF , !P2 ;  /* 0xff800000c2ab7808 */ /* 0x000fe40005000000 */
[-C--:B------:R-:W-:Y:S02]  /*1a7f0*/  ISETP.GE.AND P5, PT, R6, R47.reuse, PT ;  /* 0x0000002f0600720c */ /* 0x080fe40003fa6270 */
[----:B------:R-:W-:Y:S02]  /*1a800*/  ISETP.GE.AND P2, PT, R4, R46, PT ;  /* 0x0000002e0400720c */ /* 0x000fe40003f46270 */
[----:B------:R-:W-:Y:S02]  /*1a810*/  IADD3 R8, R10, 0x11, RZ ;  /* 0x000000110a087810 */ /* 0x000fe40007ffe0ff */
[----:B------:R-:W-:Y:S02]  /*1a820*/  FSEL R6, R129, -INF , !P4 ;  /* 0xff80000081067808 */ /* 0x000fe40006000000 */
[----:B------:R-:W-:-:S02]  /*1a830*/  ISETP.GE.AND P4, PT, R4, R47, PT ;  /* 0x0000002f0400720c */ /* 0x000fc40003f86270 */
[----:B------:R-:W-:Y:S02]  /*1a840*/  FSEL R131, R131, -INF , !P5 ;  /* 0xff80000083837808 */ /* 0x000fe40006800000 */
[----:B------:R-:W-:Y:S02]  /*1a850*/  FSEL R4, R125, -INF , !P2 ;  /* 0xff8000007d047808 */ /* 0x000fe40005000000 */
        /* <DEDUP_REMOVED lines=36> */
[----:B------:R-:W-:Y:S01]  /*1aaa0*/  FSEL R180, R11, -INF , !P2 ;  /* 0xff8000000bb47808 */ /* 0x000fe20005000000 */
[----:B------:R-:W-:Y:S01]  /*1aab0*/  IMAD.U32 R11, RZ, RZ, UR5 ;  /* 0x00000005ff0b7e24 */ /* 0x000fe2000f8e00ff */
        /* <DEDUP_REMOVED lines=25> */
[----:B------:R-:W-:Y:S02]  /*1ac50*/  IADD3 R5, R10, 0x79, RZ ;  /* 0x000000790a057810 */ /* 0x000fe40007ffe0ff */
[----:B------:R-:W-:-:S02]  /*1ac60*/  FSEL R192, R111, -INF , !P4 ;  /* 0xff8000006fc07808 */ /* 0x000fc40006000000 */
[----:B------:R-:W-:Y:S02]  /*1ac70*/  ISETP.GE.AND P4, PT, R5, R46, PT ;  /* 0x0000002e0500720c */ /* 0x000fe40003f86270 */
        /* <DEDUP_REMOVED lines=15> */
[----:B------:R-:W-:Y:S02]  /*1ad70*/  IADD3 R5, R10, 0x99, RZ ;  /* 0x000000990a057810 */ /* 0x000fe40007ffe0ff */
[----:B------:R-:W-:-:S02]  /*1ad80*/  FSEL R93, R93, -INF , !P5 ;  /* 0xff8000005d5d7808 */ /* 0x000fc40006800000 */
[----:B------:R-:W-:Y:S02]  /*1ad90*/  FSEL R95, R95, -INF , !P2 ;  /* 0xff8000005f5f7808 */ /* 0x000fe40005000000 */
[----:B------:R-:W-:Y:S02]  /*1ada0*/  FSEL R89, R89, -INF , !P4 ;  /* 0xff80000059597808 */ /* 0x000fe40006000000 */
[-C--:B------:R-:W-:Y:S02]  /*1adb0*/  ISETP.GE.AND P5, PT, R7, R47.reuse, PT ;  /* 0x0000002f0700720c */ /* 0x080fe40003fa6270 */
[C---:B------:R-:W-:Y:S02]  /*1adc0*/  ISETP.GE.AND P2, PT, R5.reuse, R46, PT ;  /* 0x0000002e0500720c */ /* 0x040fe40003f46270 */
[----:B------:R-:W-:Y:S02]  /*1add0*/  ISETP.GE.AND P4, PT, R5, R47, PT ;  /* 0x0000002f0500720c */ /* 0x000fe40003f86270 */
[----:B------:R-:W-:-:S02]  /*1ade0*/  IADD3 R5, R10, 0xa1, RZ ;  /* 0x000000a10a057810 */ /* 0x000fc40007ffe0ff */
[----:B------:R-:W-:Y:S02]  /*1adf0*/  FSEL R91, R91, -INF , !P5 ;  /* 0xff8000005b5b7808 */ /* 0x000fe40006800000 */
        /* <DEDUP_REMOVED lines=36> */
[-C--:B------:R-:W-:Y:S02]  /*1b040*/  ISETP.GE.AND P4, PT, R7, R46.reuse, PT ;  /* 0x0000002e0700720c */ /* 0x080fe40003f86270 */
[----:B------:R-:W-:Y:S02]  /*1b050*/  FSEL R109, R57, -INF , !P5 ;  /* 0xff800000396d7808 */ /* 0x000fe40006800000 */
[----:B------:R-:W-:Y:S02]  /*1b060*/  FSEL R111, R59, -INF , !P2 ;  /* 0xff8000003b6f7808 */ /* 0x000fe40005000000 */
[----:B------:R-:W-:Y:S02]  /*1b070*/  ISETP.GE.AND P5, PT, R7, R47, PT ;  /* 0x0000002f0700720c */ /* 0x000fe40003fa6270 */
[----:B------:R-:W-:-:S02]  /*1b080*/  ISETP.GE.AND P2, PT, R5, R46, PT ;  /* 0x0000002e0500720c */ /* 0x000fc40003f46270 */
[C---:B------:R-:W-:Y:S02]  /*1b090*/  IADD3 R7, R10.reuse, 0xe9, RZ ;  /* 0x000000e90a077810 */ /* 0x040fe40007ffe0ff */
[----:B------:R-:W-:Y:S02]  /*1b0a0*/  FSEL R113, R53, -INF , !P4 ;  /* 0xff80000035717808 */ /* 0x000fe40006000000 */
[----:B------:R-:W-:Y:S02]  /*1b0b0*/  ISETP.GE.AND P4, PT, R5, R47, PT ;  /* 0x0000002f0500720c */ /* 0x000fe40003f86270 */
[----:B------:R-:W-:Y:S02]  /*1b0c0*/  FSEL R115, R55, -INF , !P5 ;  /* 0xff80000037737808 */ /* 0x000fe40006800000 */
[----:B------:R-:W-:Y:S02]  /*1b0d0*/  FSEL R117, R49, -INF , !P2 ;  /* 0xff80000031757808 */ /* 0x000fe40005000000 */
[----:B------:R-:W-:-:S02]  /*1b0e0*/  IADD3 R5, R10, 0xf1, RZ ;  /* 0x000000f10a057810 */ /* 0x000fc40007ffe0ff */
[CC--:B------:R-:W-:Y:S02]  /*1b0f0*/  ISETP.GE.AND P5, PT, R7.reuse, R46.reuse, PT ;  /* 0x0000002e0700720c */ /* 0x0c0fe40003fa6270 */
[----:B------:R-:W-:Y:S02]  /*1b100*/  ISETP.GE.AND P2, PT, R7, R47, PT ;  /* 0x0000002f0700720c */ /* 0x000fe40003f46270 */
[----:B------:R-:W-:Y:S02]  /*1b110*/  FSEL R119, R51, -INF , !P4 ;  /* 0xff80000033777808 */ /* 0x000fe40006000000 */
[----:B------:R-:W-:Y:S02]  /*1b120*/  ISETP.GE.AND P4, PT, R5, R46, PT ;  /* 0x0000002e0500720c */ /* 0x000fe40003f86270 */
[----:B------:R-:W-:Y:S02]  /*1b130*/  FSEL R121, R41, -INF , !P5 ;  /* 0xff80000029797808 */ /* 0x000fe40006800000 */
[----:B------:R-:W-:-:S02]  /*1b140*/  FSEL R123, R43, -INF , !P2 ;  /* 0xff8000002b7b7808 */ /* 0x000fc40005000000 */
[-C--:B------:R-:W-:Y:S02]  /*1b150*/  ISETP.GE.AND P5, PT, R5, R47.reuse, PT ;  /* 0x0000002f0500720c */ /* 0x080fe40003fa6270 */
[C---:B------:R-:W-:Y:S02]  /*1b160*/  ISETP.GE.AND P2, PT, R10.reuse, R46, PT ;  /* 0x0000002e0a00720c */ /* 0x040fe40003f46270 */
[C---:B------:R-:W-:Y:S02]  /*1b170*/  IADD3 R7, R10.reuse, 0xf9, RZ ;  /* 0x000000f90a077810 */ /* 0x040fe40007ffe0ff */
[----:B------:R-:W-:Y:S02]  /*1b180*/  FSEL R125, R193, -INF , !P4 ;  /* 0xff800000c17d7808 */ /* 0x000fe40006000000 */
[----:B------:R-:W-:Y:S01]  /*1b190*/  ISETP.GE.AND P4, PT, R10, R47, PT ;  /* 0x0000002f0a00720c */ /* 0x000fe20003f86270 */
[----:B------:R-:W-:Y:S01]  /*1b1a0*/  IMAD.U32 R10, RZ, RZ, UR4 ;  /* 0x00000004ff0a7e24 */ /* 0x000fe2000f8e00ff */
[----:B------:R-:W-:Y:S01]  /*1b1b0*/  FSEL R127, R195, -INF , !P5 ;  /* 0xff800000c37f7808 */ /* 0x000fe20006800000 */
[----:B------:R-:W-:Y:S01]  /*1b1c0*/  ULDC.64 UR4, c[0x0][0x118] ;  /* 0x0000460000047ab9 */ /* 0x000fe20000000a00 */
[----:B------:R-:W-:-:S02]  /*1b1d0*/  FSEL R5, R128, -INF , !P2 ;  /* 0xff80000080057808 */ /* 0x000fc40005000000 */
[C---:B------:R-:W-:Y:S02]  /*1b1e0*/  ISETP.GE.AND P5, PT, R7.reuse, R46, PT ;  /* 0x0000002e0700720c */ /* 0x040fe40003fa6270 */
[----:B------:R-:W-:Y:S02]  /*1b1f0*/  ISETP.GE.AND P2, PT, R7, R47, PT ;  /* 0x0000002f0700720c */ /* 0x000fe40003f46270 */
[----:B------:R-:W-:Y:S02]  /*1b200*/  FSEL R130, R130, -INF , !P4 ;  /* 0xff80000082827808 */ /* 0x000fe40006000000 */
[----:B------:R-:W-:Y:S02]  /*1b210*/  FSEL R46, R208, -INF , !P6 ;  /* 0xff800000d02e7808 */ /* 0x000fe40007000000 */
[----:B------:R-:W-:Y:S02]  /*1b220*/  FSEL R47, R210, -INF , !P3 ;  /* 0xff800000d22f7808 */ /* 0x000fe40005800000 */
[----:B------:R-:W-:-:S02]  /*1b230*/  FSEL R128, R209, -INF , !P5 ;  /* 0xff800000d1807808 */ /* 0x000fc40006800000 */
[----:B------:R-:W-:Y:S01]  /*1b240*/  FSEL R129, R211, -INF , !P2 ;  /* 0xff800000d3817808 */ /* 0x000fe20005000000 */
[----:B------:R-:W-:Y:S05]  /*1b250*/  @!P1 BRA `(.L_x_2694) ;  /* 0x000007c000009947 */ /* 0x000fea0003800000 */
[----:B------:R-:W-:Y:S01]  /*1b260*/  BSSY B0, `(.L_x_2695) ;  /* 0x0000043000007945 */ /* 0x000fe20003800000 */
[----:B------:R-:W-:Y:S05]  /*1b270*/  @!P0 BRA `(.L_x_2696) ;  /* 0x000003e000008947 */ /* 0x000fea0003800000 */
[----:B------:R-:W2:Y:S01]  /*1b280*/  LD.E R17, [R10.64+0x170] ;  /* 0x000170040a117980 */ /* 0x000ea2000c101900 */
[----:B------:R-:W-:Y:S02]  /*1b290*/  IADD3 R15, R20, -0x100, RZ ;  /* 0xffffff00140f7810 */ /* 0x000fe40007ffe0ff */
[----:B------:R-:W-:Y:S02]  /*1b2a0*/  IABS R12, R20 ;  /* 0x00000014000c7213 */ /* 0x000fe40000000000 */
[----:B------:R-:W-:Y:S02]  /*1b2b0*/  IABS R7, R15 ;  /* 0x0000000f00077213 */ /* 0x000fe40000000000 */
[-C--:B--2---:R-:W-:Y:S02]  /*1b2c0*/  IABS R13, R17.reuse ;  /* 0x00000011000d7213 */ /* 0x084fe40000000000 */
[----:B------:R-:W-:-:S02]  /*1b2d0*/  IABS R9, R17 ;  /* 0x0000001100097213 */ /* 0x000fc40000000000 */
[----:B------:R-:W1:Y:S01]  /*1b2e0*/  I2F.RP R18, R13 ;  /* 0x0000000d00127306 */ /* 0x000e620000209400 */
[----:B------:R-:W-:Y:S02]  /*1b2f0*/  LOP3.LUT R15, R15, R17, RZ, 0x3c, !PT ;  /* 0x000000110f0f7212 */ /* 0x000fe400078e3cff */
[----:B------:R-:W-:Y:S02]  /*1b300*/  IMAD.MOV R9, RZ, RZ, -R9 ;  /* 0x000000ffff097224 */ /* 0x000fe400078e0a09 */
[----:B------:R-:W-:-:S03]  /*1b310*/  ISETP.GE.AND P0, PT, R15, RZ, PT ;  /* 0x000000ff0f00720c */ /* 0x000fc60003f06270 */
        /* <DEDUP_REMOVED lines=24> */
[----:B------:R-:W-:Y:S02]  /*1b4a0*/  @P5 IADD3 R16, R16, 0x1, RZ ;  /* 0x0000000110105810 */ /* 0x000fe40007ffe0ff */
[----:B------:R-:W-:-:S02]  /*1b4b0*/  MOV R13, R14 ;  /* 0x0000000e000d7202 */ /* 0x000fc40000000f00 */
[----:B------:R-:W2:Y:S01]  /*1b4c0*/  LD.E.64 R14, [R10.64+0x38] ;  /* 0x000038040a0e7980 */ /* 0x000ea2000c101b00 */
[----:B------:R-:W-:Y:S02]  /*1b4d0*/  IMAD.MOV.U32 R12, RZ, RZ, R16 ;  /* 0x000000ffff0c7224 */ /* 0x000fe400078e0010 */
[----:B------:R-:W-:Y:S02]  /*1b4e0*/  @!P0 IMAD.MOV R13, RZ, RZ, -R13 ;  /* 0x000000ffff0d8224 */ /* 0x000fe400078e0a0d */
[----:B------:R-:W-:-:S03]  /*1b4f0*/  @!P2 IMAD.MOV R12, RZ, RZ, -R12 ;  /* 0x000000ffff0ca224 */ /* 0x000fc600078e0a0c */
[C---:B------:R-:W-:Y:S02]  /*1b500*/  SEL R13, R7.reuse, R13, !P1 ;  /* 0x0000000d070d7207 */ /* 0x040fe40004800000 */
[----:B------:R-:W-:-:S03]  /*1b510*/  SEL R12, R7, R12, !P1 ;  /* 0x0000000c070c7207 */ /* 0x000fc60004800000 */
[----:B------:R-:W-:-:S04]  /*1b520*/  IMAD.WIDE R18, R13, 0x4, R244 ;  /* 0x000000040d127825 */ /* 0x000fc800078e02f4 */
[C---:B------:R-:W-:Y:S01]  /*1b530*/  IMAD.WIDE R20, R12.reuse, 0x4, R244 ;  /* 0x000000040c147825 */ /* 0x040fe200078e02f4 */
[----:B------:R1:W3:Y:S04]  /*1b540*/  LD.E R7, [R18.64] ;  /* 0x0000000412077980 */ /* 0x0002e8000c101900 */
[----:B------:R-:W3:Y:S04]  /*1b550*/  LD.E R9, [R20.64] ;  /* 0x0000000414097980 */ /* 0x000ee8000c101900 */
        /* <DEDUP_REMOVED lines=10> */
[----:B----4-:R-:W-:Y:S02]  /*1b600*/  IMAD R9, R19, R7, RZ ;  /* 0x0000000713097224 */ /* 0x010fe400078e02ff */
[----:B------:R-:W-:-:S04]  /*1b610*/  IMAD.WIDE.U32 R16, R7, R18, R16 ;  /* 0x0000001207107225 */ /* 0x000fc800078e0010 */
[----:B------:R-:W-:Y:S02]  /*1b620*/  IMAD R9, R18, R13, R9 ;  /* 0x0000000d12097224 */ /* 0x000fe400078e0209 */
[----:B------:R-:W-:-:S03]  /*1b630*/  IMAD.MOV.U32 R13, RZ, RZ, R16 ;  /* 0x000000ffff0d7224 */ /* 0x000fc600078e0010 */
[----:B------:R-:W-:Y:S01]  /*1b640*/  IADD3 R12, R17, R9, RZ ;  /* 0x00000009110c7210 */ /* 0x000fe20007ffe0ff */
[----:B------:R-:W-:Y:S05]  /*1b650*/  BRA `(.L_x_2697) ;  /* 0x0000003000007947 */ /* 0x000fea0003800000 */
.L_x_2696:
[----:B------:R-:W2:Y:S02]  /*1b660*/  LD.E R13, [R10.64+0x38] ;  /* 0x000038040a0d7980 */ /* 0x000ea4000c101900 */
[----:B--2---:R-:W-:-:S04]  /*1b670*/  LEA R13, -R13, RZ, 0x8 ;  /* 0x000000ff0d0d7211 */ /* 0x004fc800078e41ff */
[----:B------:R-:W-:Y:S02]  /*1b680*/  SHF.R.S32.HI R12, RZ, 0x1f, R13 ;  /* 0x0000001fff0c7819 */ /* 0x000fe4000001140d */
.L_x_2697:
[----:B------:R-:W-:Y:S05]  /*1b690*/  BSYNC B0 ;  /* 0x0000000000007941 */ /* 0x000fea0003800000 */
.L_x_2695:
[C---:B------:R-:W-:Y:S01]  /*1b6a0*/  IMAD.SHL.U32 R7, R38.reuse, 0x20, RZ ;  /* 0x0000002026077824 */ /* 0x040fe200078e00ff */
[----:B------:R-:W-:Y:S02]  /*1b6b0*/  LEA R235, P1, R13, R235, 0x1 ;  /* 0x000000eb0deb7211 */ /* 0x000fe400078208ff */
[----:B------:R-:W-:Y:S02]  /*1b6c0*/  SHF.L.U64.HI R9, R38, 0x5, R39 ;  /* 0x0000000526097819 */ /* 0x000fe40000010227 */
[-C--:B------:R-:W-:Y:S02]  /*1b6d0*/  IADD3 R14, P0, R235, R7.reuse, RZ ;  /* 0x00000007eb0e7210 */ /* 0x080fe40007f1e0ff */
[----:B------:R-:W-:Y:S01]  /*1b6e0*/  LEA.HI.X R234, R13, R234, R12, 0x1, P1 ;  /* 0x000000ea0dea7211 */ /* 0x000fe200008f0c0c */
[----:B------:R-:W-:Y:S01]  /*1b6f0*/  IMAD.MOV.U32 R12, RZ, RZ, R235 ;  /* 0x000000ffff0c7224 */ /* 0x000fe200078e00eb */
        /* <DEDUP_REMOVED lines=50> */
.L_x_2694:
[----:B------:R-:W-:Y:S05]  /*1ba20*/  BSYNC B1 ;  /* 0x0000000000017941 */ /* 0x000fea0003800000 */
.L_x_2693:
[----:B--2---:R-:W2:Y:S04]  /*1ba30*/  LDL.LU R13, [R1+0x18] ;  /* 0x00001800010d7983 */ /* 0x004ea80000300800 */
[----:B------:R-:W3:Y:S04]  /*1ba40*/  LDL.LU R12, [R1+0x14] ;  /* 0x00001400010c7983 */ /* 0x000ee80000300800 */
[----:B------:R-:W4:Y:S04]  /*1ba50*/  LDL.LU R48, [R1+0x10] ;  /* 0x0000100001307983 */ /* 0x000f280000300800 */
[----:B------:R-:W5:Y:S04]  /*1ba60*/  LDL.LU R57, [R1+0xc] ;  /* 0x00000c0001397983 */ /* 0x000f680000300800 */
[----:B------:R-:W4:Y:S01]  /*1ba70*/  LDL.LU R61, [R1+0x8] ;  /* 0x00000800013d7983 */ /* 0x000f220000300800 */
[----:B------:R-:W-:-:S02]  /*1ba80*/  MOV R200, R23 ;  /* 0x0000001700c87202 */ /* 0x000fc40000000f00 */
[----:B------:R-:W-:Y:S01]  /*1ba90*/  MOV R199, R173 ;  /* 0x000000ad00c77202 */ /* 0x000fe20000000f00 */
[----:B------:R-:W4:Y:S01]  /*1baa0*/  LDL.LU R203, [R1+0x4] ;  /* 0x0000040001cb7983 */ /* 0x000f220000300800 */
[----:B------:R-:W-:Y:S02]  /*1bab0*/  MOV R190, R181 ;  /* 0x000000b500be7202 */ /* 0x000fe40000000f00 */
[----:B------:R-:W-:Y:S01]  /*1bac0*/  MOV R188, R22 ;  /* 0x0000001600bc7202 */ /* 0x000fe20000000f00 */
[----:B------:R1:W5:Y:S01]  /*1bad0*/  LD.E R181, [R10.64+0xdc] ;  /* 0x0000dc040ab57980 */ /* 0x000362000c101900 */
[----:B------:R-:W-:Y:S02]  /*1bae0*/  FMNMX.FTZ R7, R0, R130, !PT ;  /* 0x0000008200077209 */ /* 0x000fe40007810000 */
[----:B------:R-:W-:Y:S01]  /*1baf0*/  MOV R202, R25 ;  /* 0x0000001900ca7202 */ /* 0x000fe20000000f00 */
[----:B------:R-:W-:Y:S01]  /*1bb00*/  LDSM.16.MT88.4 R16, [R228+0xa000] ;  /* 0x00a00000e410783b */ /* 0x000fe20000004200 */
[----:B------:R-:W-:-:S02]  /*1bb10*/  FMNMX.FTZ R7, R131, R7, !PT ;  /* 0x0000000783077209 */ /* 0x000fc40007810000 */
[----:B------:R-:W-:Y:S01]  /*1bb20*/  MOV R201, R28 ;  /* 0x0000001c00c97202 */ /* 0x000fe20000000f00 */
[----:B------:R-:W-:Y:S01]  /*1bb30*/  LDSM.16.MT88.4 R20, [R226+0xa000] ;  /* 0x00a00000e214783b */ /* 0x000fe20000004200 */
[----:B-1----:R-:W-:-:S04]  /*1bb40*/  FMNMX.FTZ R10, R2, R5, !PT ;  /* 0x00000005020a7209 */ /* 0x002fc80007810000 */
[----:B------:R-:W-:Y:S02]  /*1bb50*/  FMNMX.FTZ R10, R6, R10, !PT ;  /* 0x0000000a060a7209 */ /* 0x000fe40007810000 */
[----:B------:R-:W-:Y:S02]  /*1bb60*/  MOV R198, R24 ;  /* 0x0000001800c67202 */ /* 0x000fe40000000f00 */
[----:B------:R-:W-:Y:S02]  /*1bb70*/  MOV R195, R26 ;  /* 0x0000001a00c37202 */ /* 0x000fe40000000f00 */
[----:B------:R-:W-:Y:S02]  /*1bb80*/  MOV R193, R183 ;  /* 0x000000b700c17202 */ /* 0x000fe40000000f00 */
[----:B------:R-:W-:Y:S02]  /*1bb90*/  MOV R189, R182 ;  /* 0x000000b600bd7202 */ /* 0x000fe40000000f00 */
[----:B------:R-:W-:-:S02]  /*1bba0*/  MOV R191, R180 ;  /* 0x000000b400bf7202 */ /* 0x000fc40000000f00 */
[----:B---3--:R-:W-:-:S04]  /*1bbb0*/  FMNMX.FTZ R10, R12, R10, !PT ;  /* 0x0000000a0c0a7209 */ /* 0x008fc80007810000 */
[----:B------:R-:W-:Y:S02]  /*1bbc0*/  FMNMX.FTZ R10, R4, R10, !PT ;  /* 0x0000000a040a7209 */ /* 0x000fe40007810000 */
[----:B--2---:R-:W-:Y:S02]  /*1bbd0*/  FMNMX.FTZ R7, R13, R7, !PT ;  /* 0x000000070d077209 */ /* 0x004fe40007810000 */
[----:B------:R-:W-:Y:S02]  /*1bbe0*/  FMNMX.FTZ R10, R32, R10, !PT ;  /* 0x0000000a200a7209 */ /* 0x000fe40007810000 */
[----:B------:R-:W-:Y:S02]  /*1bbf0*/  FMNMX.FTZ R7, R8, R7, !PT ;  /* 0x0000000708077209 */ /* 0x000fe40007810000 */
[----:B------:R-:W-:Y:S02]  /*1bc00*/  FMNMX.FTZ R10, R40, R10, !PT ;  /* 0x0000000a280a7209 */ /* 0x000fe40007810000 */
[----:B------:R-:W-:-:S02]  /*1bc10*/  FMNMX.FTZ R7, R34, R7, !PT ;  /* 0x0000000722077209 */ /* 0x000fc40007810000 */
[----:B----4-:R-:W-:Y:S02]  /*1bc20*/  FMNMX.FTZ R10, R48, R10, !PT ;  /* 0x0000000a300a7209 */ /* 0x010fe40007810000 */
[----:B------:R-:W-:Y:S02]  /*1bc30*/  FMNMX.FTZ R11, R35, R7, !PT ;  /* 0x00000007230b7209 */ /* 0x000fe40007810000 */
[----:B------:R-:W-:Y:S02]  /*1bc40*/  FMNMX.FTZ R10, R56, R10, !PT ;  /* 0x0000000a380a7209 */ /* 0x000fe40007810000 */
[----:B------:R-:W-:Y:S02]  /*1bc50*/  FMNMX.FTZ R11, R30, R11, !PT ;  /* 0x0000000b1e0b7209 */ /* 0x000fe40007810000 */
[----:B------:R-:W-:Y:S02]  /*1bc60*/  FMNMX.FTZ R10, R203, R10, !PT ;  /* 0x0000000acb0a7209 */ /* 0x000fe40007810000 */
[----:B------:R-:W-:-:S02]  /*1bc70*/  FMNMX.FTZ R11, R31, R11, !PT ;  /* 0x0000000b1f0b7209 */ /* 0x000fc40007810000 */
[----:B------:R-:W-:Y:S02]  /*1bc80*/  FMNMX.FTZ R10, R202, R10, !PT ;  /* 0x0000000aca0a7209 */ /* 0x000fe40007810000 */
[----:B-----5:R-:W-:Y:S02]  /*1bc90*/  FMNMX.FTZ R11, R57, R11, !PT ;  /* 0x0000000b390b7209 */ /* 0x020fe40007810000 */
        /* <DEDUP_REMOVED lines=117> */
[----:B------:R-:W-:Y:S01]  /*1c3f0*/  FMUL.FTZ R178, R181, R180 ;  /* 0x000000b4b5b27220 */ /* 0x000fe20000410000 */
[----:B--2---:R-:W-:-:S04]  /*1c400*/  FMNMX.FTZ R179, R9, R179, !PT ;  /* 0x000000b309b37209 */ /* 0x004fc80007810000 */
[----:B------:R-:W-:Y:S02]  /*1c410*/  FSEL R178, R178, RZ, P1 ;  /* 0x000000ffb2b27208 */ /* 0x000fe40000800000 */
[----:B------:R-:W-:-:S03]  /*1c420*/  FSETP.NEU.FTZ.AND P0, PT, R179, -INF , PT ;  /* 0xff800000b300780b */ /* 0x000fc60003f1d000 */
[----:B------:R-:W-:Y:S01]  /*1c430*/  FFMA.FTZ R177, R5, R181, -R178 ;  /* 0x000000b505b17223 */ /* 0x000fe200000108b2 */
[----:B------:R-:W-:-:S05]  /*1c440*/  FSEL R5, R179, RZ, P0 ;  /* 0x000000ffb3057208 */ /* 0x000fca0000000000 */
[----:B------:R-:W-:Y:S02]  /*1c450*/  FADD.FTZ R5, R0, -R5 ;  /* 0x8000000500057221 */ /* 0x000fe40000010000 */
[----:B------:R-:W-:Y:S01]  /*1c460*/  FFMA.FTZ R0, R4, R181, -R178 ;  /* 0x000000b504007223 */ /* 0x000fe200000108b2 */
[----:B------:R-:W-:Y:S01]  /*1c470*/  FSEL R4, R180, RZ, P1 ;  /* 0x000000ffb4047208 */ /* 0x000fe20000800000 */
[----:B------:R-:W-:-:S04]  /*1c480*/  FMUL.FTZ R174, R181, R179 ;  /* 0x000000b3b5ae7220 */ /* 0x000fc80000410000 */
[----:B------:R-:W-:Y:S02]  /*1c490*/  FADD.FTZ R4, R2, -R4 ;  /* 0x8000000402047221 */ /* 0x000fe40000010000 */
[C---:B------:R-:W-:Y:S02]  /*1c4a0*/  FMUL.FTZ R5, R181.reuse, R5 ;  /* 0x00000005b5057220 */ /* 0x040fe40000410000 */
[----:B------:R-:W-:Y:S01]  /*1c4b0*/  FMUL.FTZ R4, R181, R4 ;  /* 0x00000004b5047220 */ /* 0x000fe20000410000 */
[----:B------:R-:W-:Y:S01]  /*1c4c0*/  FSEL R174, R174, RZ, P0 ;  /* 0x000000ffaeae7208 */ /* 0x000fe20000000000 */
[-CC-:B------:R-:W-:Y:S01]  /*1c4d0*/  FFMA.FTZ R176, R6, R181.reuse, -R178.reuse ;  /* 0x000000b506b07223 */ /* 0x180fe200000108b2 */
[----:B------:R-:W-:Y:S01]  /*1c4e0*/  MUFU.EX2 R182, R5 ;  /* 0x0000000500b67308 */ /* 0x000fe20000000800 */
[-C--:B------:R-:W-:Y:S02]  /*1c4f0*/  FFMA.FTZ R175, R12, R181.reuse, -R178 ;  /* 0x000000b50caf7223 */ /* 0x080fe400000108b2 */
[----:B------:R-:W-:-:S02]  /*1c500*/  FFMA.FTZ R173, R130, R181, -R174 ;  /* 0x000000b582ad7223 */ /* 0x000fc400000108ae */
[----:B------:R-:W-:-:S03]  /*1c510*/  FFMA.FTZ R172, R131, R181, -R174 ;  /* 0x000000b583ac7223 */ /* 0x000fc600000108ae */
[----:B------:R1:W-:Y:S01]  /*1c520*/  MUFU.EX2 R183, R4 ;  /* 0x0000000400b77308 */ /* 0x0003e20000000800 */
[-CC-:B------:R-:W-:Y:S02]  /*1c530*/  FFMA.FTZ R131, R13, R181.reuse, -R174.reuse ;  /* 0x000000b50d837223 */ /* 0x180fe400000108ae */
[----:B------:R-:W-:Y:S01]  /*1c540*/  FFMA.FTZ R130, R8, R181, -R174 ;  /* 0x000000b508827223 */ /* 0x000fe200000108ae */
[----:B-1----:R-:W1:Y:S04]  /*1c550*/  LDSM.16.MT88.4 R4, [R227+0xa000] ;  /* 0x00a00000e304783b */ /* 0x002e680000004200 */
[----:B------:R-:W-:Y:S08]  /*1c560*/  MUFU.EX2 R173, R173 ;  /* 0x000000ad00ad7308 */ /* 0x000ff00000000800 */
[----:B------:R-:W-:Y:S08]  /*1c570*/  MUFU.EX2 R172, R172 ;  /* 0x000000ac00ac7308 */ /* 0x000ff00000000800 */
[----:B------:R-:W-:Y:S08]  /*1c580*/  MUFU.EX2 R131, R131 ;  /* 0x0000008300837308 */ /* 0x000ff00000000800 */
[----:B------:R-:W-:Y:S08]  /*1c590*/  MUFU.EX2 R130, R130 ;  /* 0x0000008200827308 */ /* 0x000ff00000000800 */
[----:B------:R-:W-:Y:S08]  /*1c5a0*/  MUFU.EX2 R177, R177 ;  /* 0x000000b100b17308 */ /* 0x000ff00000000800 */
[----:B------:R-:W2:Y:S08]  /*1c5b0*/  MUFU.EX2 R176, R176 ;  /* 0x000000b000b07308 */ /* 0x000eb00000000800 */
[----:B------:R-:W-:Y:S08]  /*1c5c0*/  MUFU.EX2 R175, R175 ;  /* 0x000000af00af7308 */ /* 0x000ff00000000800 */
[----:B------:R-:W3:Y:S01]  /*1c5d0*/  MUFU.EX2 R0, R0 ;  /* 0x0000000000007308 */ /* 0x000ee20000000800 */
[----:B--2---:R-:W-:Y:S01]  /*1c5e0*/  F2FP.BF16.PACK_AB R8, R176, R177 ;  /* 0x000000b1b008723e */ /* 0x004fe200000010ff */
[-C--:B------:R-:W-:Y:S01]  /*1c5f0*/  FMUL.FTZ R14, R162, R182.reuse ;  /* 0x000000b6a20e7220 */ /* 0x080fe20000410000 */
[----:B------:R-:W-:Y:S01]  /*1c600*/  F2FP.BF16.PACK_AB R9, R172, R173 ;  /* 0x000000adac09723e */ /* 0x000fe200000010ff */
[----:B------:R-:W-:Y:S01]  /*1c610*/  FMUL.FTZ R15, R163, R182 ;  /* 0x000000b6a30f7220 */ /* 0x000fe20000410000 */
[----:B------:R-:W-:Y:S01]  /*1c620*/  F2FP.BF16.PACK_AB R11, R130, R131 ;  /* 0x00000083820b723e */ /* 0x000fe200000010ff */
[----:B------:R-:W-:-:S02]  /*1c630*/  FMUL.FTZ R12, R160, R183 ;  /* 0x000000b7a00c7220 */ /* 0x000fc40000410000 */
[-C--:B------:R-:W-:Y:S02]  /*1c640*/  FMUL.FTZ R13, R161, R183.reuse ;  /* 0x000000b7a10d7220 */ /* 0x080fe40000410000 */
[-C--:B------:R-:W-:Y:S02]  /*1c650*/  FMUL.FTZ R158, R158, R182.reuse ;  /* 0x000000b69e9e7220 */ /* 0x080fe40000410000 */
[----:B------:R-:W-:Y:S02]  /*1c660*/  FMUL.FTZ R159, R159, R182 ;  /* 0x000000b69f9f7220 */ /* 0x000fe40000410000 */
[----:B------:R-:W-:Y:S01]  /*1c670*/  FMUL.FTZ R156, R156, R183 ;  /* 0x000000b79c9c7220 */ /* 0x000fe20000410000 */
[----:B---3--:R-:W-:Y:S01]  /*1c680*/  F2FP.BF16.PACK_AB R10, R0, R175 ;  /* 0x000000af000a723e */ /* 0x008fe200000010ff */
[----:B------:R-:W-:Y:S02]  /*1c690*/  FMUL.FTZ R157, R157, R183 ;  /* 0x000000b79d9d7220 */ /* 0x000fe40000410000 */
[----:B------:R-:W-:-:S02]  /*1c6a0*/  FFMA.FTZ R30, R30, R181, -R174 ;  /* 0x000000b51e1e7223 */ /* 0x000fc400000108ae */
[-C--:B------:R-:W-:Y:S02]  /*1c6b0*/  FMUL.FTZ R26, R154, R182.reuse ;  /* 0x000000b69a1a7220 */ /* 0x080fe40000410000 */
[C---:B------:R-:W-:Y:S01]  /*1c6c0*/  HMMA.16816.F32.BF16 R12, R8.reuse, R16, R12 ;  /* 0x00000010080c723c */ /* 0x040fe2000004180c */
[-C--:B------:R-:W-:Y:S02]  /*1c6d0*/  FMUL.FTZ R27, R155, R182.reuse ;  /* 0x000000b69b1b7220 */ /* 0x080fe40000410000 */
[-C--:B------:R-:W-:Y:S02]  /*1c6e0*/  FMUL.FTZ R24, R152, R183.reuse ;  /* 0x000000b798187220 */ /* 0x080fe40000410000 */
[----:B------:R-:W-:Y:S02]  /*1c6f0*/  FMUL.FTZ R25, R153, R183 ;  /* 0x000000b799197220 */ /* 0x000fe40000410000 */
[----:B------:R-:W-:Y:S01]  /*1c700*/  FFMA.FTZ R152, R31, R181, -R174 ;  /* 0x000000b51f987223 */ /* 0x000fe200000108ae */
[----:B------:R-:W-:Y:S01]  /*1c710*/  HMMA.16816.F32.BF16 R16, R8, R18, R156 ;  /* 0x000000120810723c */ /* 0x000fe2000004189c */
[----:B------:R2:W-:Y:S01]  /*1c720*/  MUFU.EX2 R156, R30 ;  /* 0x0000001e009c7308 */ /* 0x0005e20000000800 */
[----:B------:R-:W-:-:S02]  /*1c730*/  FMUL.FTZ R150, R150, R182 ;  /* 0x000000b696967220 */ /* 0x000fc40000410000 */
[----:B------:R-:W-:Y:S02]  /*1c740*/  FMUL.FTZ R151, R151, R182 ;  /* 0x000000b697977220 */ /* 0x000fe40000410000 */
[-C--:B------:R-:W-:Y:S02]  /*1c750*/  FMUL.FTZ R148, R148, R183.reuse ;  /* 0x000000b794947220 */ /* 0x080fe40000410000 */
[----:B------:R-:W-:Y:S02]  /*1c760*/  FMUL.FTZ R149, R149, R183 ;  /* 0x000000b795957220 */ /* 0x000fe40000410000 */
[-C--:B------:R-:W-:Y:S01]  /*1c770*/  FFMA.FTZ R32, R32, R181.reuse, -R178 ;  /* 0x000000b520207223 */ /* 0x080fe200000108b2 */
[C---:B-1----:R-:W-:Y:S01]  /*1c780*/  HMMA.16816.F32.BF16 R24, R8.reuse, R4, R24 ;  /* 0x000000040818723c */ /* 0x042fe20000041818 */
[----:B--2---:R-:W1:Y:S07]  /*1c790*/  LDSM.16.MT88.4 R28, [R225+0xa000] ;  /* 0x00a00000e11c783b */ /* 0x004e6e0000004200 */
[----:B------:R-:W-:Y:S01]  /*1c7a0*/  HMMA.16816.F32.BF16 R4, R8, R6, R148 ;  /* 0x000000060804723c */ /* 0x000fe20000041894 */
[----:B------:R2:W-:Y:S01]  /*1c7b0*/  MUFU.EX2 R148, R32 ;  /* 0x0000002000947308 */ /* 0x0005e20000000800 */
[----:B------:R-:W-:-:S02]  /*1c7c0*/  FFMA.FTZ R2, R34, R181, -R174 ;  /* 0x000000b522027223 */ /* 0x000fc400000108ae */
[----:B------:R-:W-:Y:S02]  /*1c7d0*/  FFMA.FTZ R160, R35, R181, -R174 ;  /* 0x000000b523a07223 */ /* 0x000fe400000108ae */
[-C--:B------:R-:W-:Y:S02]  /*1c7e0*/  FMUL.FTZ R34, R146, R182.reuse ;  /* 0x000000b692227220 */ /* 0x080fe40000410000 */
[----:B--2---:R-:W-:Y:S02]  /*1c7f0*/  FMUL.FTZ R32, R144, R183 ;  /* 0x000000b790207220 */ /* 0x004fe40000410000 */
[----:B------:R-:W-:Y:S02]  /*1c800*/  FFMA.FTZ R144, R40, R181, -R178 ;  /* 0x000000b528907223 */ /* 0x000fe400000108b2 */
[----:B------:R-:W2:Y:S01]  /*1c810*/  LDSM.16.MT88.4 R40, [R228+0xa800] ;  /* 0x00a80000e428783b */ /* 0x000ea20000004200 */
[----:B------:R-:W-:Y:S02]  /*1c820*/  FMUL.FTZ R35, R147, R182 ;  /* 0x000000b693237220 */ /* 0x000fe40000410000 */
[----:B------:R-:W-:-:S02]  /*1c830*/  FMUL.FTZ R33, R145, R183 ;  /* 0x000000b791217220 */ /* 0x000fc40000410000 */
[-C--:B------:R-:W-:Y:S02]  /*1c840*/  FMUL.FTZ R142, R142, R182.reuse ;  /* 0x000000b68e8e7220 */ /* 0x080fe40000410000 */
[----:B------:R-:W-:Y:S02]  /*1c850*/  FMUL.FTZ R143, R143, R182 ;  /* 0x000000b68f8f7220 */ /* 0x000fe40000410000 */
[-C--:B------:R-:W-:Y:S02]  /*1c860*/  FMUL.FTZ R140, R140, R183.reuse ;  /* 0x000000b78c8c7220 */ /* 0x080fe40000410000 */
[-C--:B------:R-:W-:Y:S02]  /*1c870*/  FMUL.FTZ R141, R141, R183.reuse ;  /* 0x000000b78d8d7220 */ /* 0x080fe40000410000 */
[----:B------:R-:W-:Y:S02]  /*1c880*/  FMUL.FTZ R52, R136, R183 ;  /* 0x000000b788347220 */ /* 0x000fe40000410000 */
[----:B------:R-:W-:-:S02]  /*1c890*/  FFMA.FTZ R136, R56, R181, -R178 ;  /* 0x000000b538887223 */ /* 0x000fc400000108b2 */
[----:B------:R-:W-:Y:S01]  /*1c8a0*/  FFMA.FTZ R48, R48, R181, -R178 ;  /* 0x000000b530307223 */ /* 0x000fe200000108b2 */
[C---:B------:R-:W-:Y:S01]  /*1c8b0*/  HMMA.16816.F32.BF16 R32, R8.reuse, R20, R32 ;  /* 0x000000140820723c */ /* 0x040fe20000041820 */
[----:B------:R-:W-:Y:S07]  /*1c8c0*/  MUFU.EX2 R2, R2 ;  /* 0x0000000200027308 */ /* 0x000fee0000000800 */
[----:B------:R-:W-:Y:S01]  /*1c8d0*/  HMMA.16816.F32.BF16 R20, R8, R22, R140 ;  /* 0x000000160814723c */ /* 0x000fe2000004188c */
[----:B------:R-:W3:Y:S01]  /*1c8e0*/  MUFU.EX2 R160, R160 ;  /* 0x000000a000a07308 */ /* 0x000ee20000000800 */
[----:B------:R-:W-:-:S07]  /*1c8f0*/  FMUL.FTZ R54, R138, R182 ;  /* 0x000000b68a367220 */ /* 0x000fce0000410000 */
[----:B------:R-:W4:Y:S01]  /*1c900*/  MUFU.EX2 R152, R152 ;  /* 0x0000009800987308 */ /* 0x000f220000000800 */
[----:B------:R-:W-:-:S07]  /*1c910*/  FMUL.FTZ R55, R139, R182 ;  /* 0x000000b68b377220 */ /* 0x000fce0000410000 */
[----:B------:R-:W-:Y:S01]  /*1c920*/  MUFU.EX2 R144, R144 ;  /* 0x0000009000907308 */ /* 0x000fe20000000800 */
[----:B------:R-:W-:-:S07]  /*1c930*/  FMUL.FTZ R53, R137, R183 ;  /* 0x000000b789357220 */ /* 0x000fce0000410000 */
[----:B------:R5:W-:Y:S01]  /*1c940*/  MUFU.EX2 R140, R48 ;  /* 0x00000030008c7308 */ /* 0x000be20000000800 */
[----:B------:R-:W-:-:S07]  /*1c950*/  FMUL.FTZ R134, R134, R182 ;  /* 0x000000b686867220 */ /* 0x000fce0000410000 */
[----:B------:R-:W2:Y:S01]  /*1c960*/  MUFU.EX2 R136, R136 ;  /* 0x0000008800887308 */ /* 0x000ea20000000800 */
[----:B------:R-:W-:Y:S02]  /*1c970*/  FMUL.FTZ R135, R135, R182 ;  /* 0x000000b687877220 */ /* 0x000fe40000410000 */
[-C--:B------:R-:W-:Y:S02]  /*1c980*/  FMUL.FTZ R132, R132, R183.reuse ;  /* 0x000000b784847220 */ /* 0x080fe40000410000 */
[----:B------:R-:W-:Y:S02]  /*1c990*/  FMUL.FTZ R133, R133, R183 ;  /* 0x000000b785857220 */ /* 0x000fe40000410000 */
[----:B------:R-:W-:Y:S01]  /*1c9a0*/  FFMA.FTZ R56, R57, R181, -R174 ;  /* 0x000000b539387223 */ /* 0x000fe200000108ae */
[----:B-1----:R-:W-:Y:S01]  /*1c9b0*/  HMMA.16816.F32.BF16 R52, R8, R28, R52 ;  /* 0x0000001c0834723c */ /* 0x002fe20000041834 */
[----:B-----5:R-:W1:Y:S01]  /*1c9c0*/  LDSM.16.MT88.4 R48, [R227+0xa800] ;  /* 0x00a80000e330783b */ /* 0x020e620000004200 */
[----:B---3--:R-:W-:-:S02]  /*1c9d0*/  F2FP.BF16.PACK_AB R57, R160, R2 ;  /* 0x00000002a039723e */ /* 0x008fc400000010ff */
[----:B----4-:R-:W-:-:S04]  /*1c9e0*/  F2FP.BF16.PACK_AB R59, R152, R156 ;  /* 0x0000009c983b723e */ /* 0x010fc800000010ff */
[----:B------:R-:W-:Y:S01]  /*1c9f0*/  HMMA.16816.F32.BF16 R8, R8, R30, R132 ;  /* 0x0000001e0808723c */ /* 0x000fe20000041884 */
[----:B------:R3:W-:Y:S01]  /*1ca00*/  MUFU.EX2 R133, R56 ;  /* 0x0000003800857308 */ /* 0x0007e20000000800 */
[----:B------:R-:W4:Y:S01]  /*1ca10*/  LDSM.16.MT88.4 R28, [R226+0xa800] ;  /* 0x00a80000e21c783b */ /* 0x000f220000004200 */
[----:B--2---:R-:W-:-:S04]  /*1ca20*/  F2FP.BF16.PACK_AB R58, R136, R140 ;  /* 0x0000008c883a723e */ /* 0x004fc800000010ff */
[-CC-:B------:R-:W-:Y:S02]  /*1ca30*/  FFMA.FTZ R132, R60, R181.reuse, -R174.reuse ;  /* 0x000000b53c847223 */ /* 0x180fe400000108ae */
[----:B------:R-:W-:Y:S02]  /*1ca40*/  FFMA.FTZ R134, R61, R181, -R174 ;  /* 0x000000b53d867223 */ /* 0x000fe400000108ae */
[----:B------:R-:W2:Y:S01]  /*1ca50*/  LDSM.16.MT88.4 R60, [R225+0xa800] ;  /* 0x00a80000e13c783b */ /* 0x000ea20000004200 */
[----:B---3--:R-:W-:-:S07]  /*1ca60*/  F2FP.BF16.PACK_AB R56, R144, R148 ;  /* 0x000000949038723e */ /* 0x008fce00000010ff */
[C---:B------:R-:W-:Y:S08]  /*1ca70*/  HMMA.16816.F32.BF16 R12, R56.reuse, R40, R12 ;  /* 0x00000028380c723c */ /* 0x040ff0000004180c */
[----:B------:R-:W-:Y:S01]  /*1ca80*/  HMMA.16816.F32.BF16 R16, R56, R42, R16 ;  /* 0x0000002a3810723c */ /* 0x000fe20000041810 */
[----:B------:R-:W3:Y:S01]  /*1ca90*/  LDSM.16.MT88.4 R40, [R228+0xb000] ;  /* 0x00b00000e428783b */ /* 0x000ee20000004200 */
[----:B------:R-:W-:-:S02]  /*1caa0*/  FFMA.FTZ R135, R203, R181, -R178 ;  /* 0x000000b5cb877223 */ /* 0x000fc400000108b2 */
[-CC-:B------:R-:W-:Y:S02]  /*1cab0*/  FFMA.FTZ R137, R202, R181.reuse, -R178.reuse ;  /* 0x000000b5ca897223 */ /* 0x180fe400000108b2 */
[-CC-:B------:R-:W-:Y:S02]  /*1cac0*/  FFMA.FTZ R138, R251, R181.reuse, -R178.reuse ;  /* 0x000000b5fb8a7223 */ /* 0x180fe400000108b2 */
[-C--:B------:R-:W-:Y:S02]  /*1cad0*/  FFMA.FTZ R139, R201, R181.reuse, -R178 ;  /* 0x000000b5c98b7223 */ /* 0x080fe400000108b2 */
[----:B------:R-:W-:Y:S01]  /*1cae0*/  FFMA.FTZ R141, R200, R181, -R174 ;  /* 0x000000b5c88d7223 */ /* 0x000fe200000108ae */
[----:B------:R-:W-:Y:S08]  /*1caf0*/  MUFU.EX2 R132, R132 ;  /* 0x0000008400847308 */ /* 0x000ff00000000800 */
[----:B------:R-:W-:Y:S08]  /*1cb00*/  MUFU.EX2 R134, R134 ;  /* 0x0000008600867308 */ /* 0x000ff00000000800 */
[----:B------:R-:W-:Y:S08]  /*1cb10*/  MUFU.EX2 R135, R135 ;  /* 0x0000008700877308 */ /* 0x000ff00000000800 */
[----:B------:R-:W5:Y:S08]  /*1cb20*/  MUFU.EX2 R137, R137 ;  /* 0x0000008900897308 */ /* 0x000f700000000800 */
[----:B------:R-:W-:Y:S08]  /*1cb30*/  MUFU.EX2 R138, R138 ;  /* 0x0000008a008a7308 */ /* 0x000ff00000000800 */
[----:B------:R-:W2:Y:S08]  /*1cb40*/  MUFU.EX2 R139, R139 ;  /* 0x0000008b008b7308 */ /* 0x000eb00000000800 */
[----:B------:R-:W2:Y:S01]  /*1cb50*/  MUFU.EX2 R141, R141 ;  /* 0x0000008d008d7308 */ /* 0x000ea20000000800 */
[C---:B-1----:R-:W-:Y:S08]  /*1cb60*/  HMMA.16816.F32.BF16 R24, R56.reuse, R48, R24 ;  /* 0x000000303818723c */ /* 0x042ff00000041818 */
        /* <DEDUP_REMOVED lines=8> */
[----:B-----5:R-:W-:-:S02]  /*1cbf0*/  F2FP.BF16.PACK_AB R56, R137, R135 ;  /* 0x000000878938723e */ /* 0x020fc400000010ff */
[----:B------:R-:W-:Y:S02]  /*1cc00*/  F2FP.BF16.PACK_AB R57, R132, R133 ;  /* 0x000000858439723e */ /* 0x000fe400000010ff */
[----:B------:R-:W-:Y:S02]  /*1cc10*/  F2FP.BF16.PACK_AB R58, R139, R138 ;  /* 0x0000008a8b3a723e */ /* 0x000fe400000010ff */
[----:B------:R-:W-:-:S07]  /*1cc20*/  F2FP.BF16.PACK_AB R59, R141, R134 ;  /* 0x000000868d3b723e */ /* 0x000fce00000010ff */
[C---:B---3--:R-:W-:Y:S08]  /*1cc30*/  HMMA.16816.F32.BF16 R12, R56.reuse, R40, R12 ;  /* 0x00000028380c723c */ /* 0x048ff0000004180c */
[----:B------:R-:W-:Y:S01]  /*1cc40*/  HMMA.16816.F32.BF16 R16, R56, R42, R16 ;  /* 0x0000002a3810723c */ /* 0x000fe20000041810 */
[----:B------:R-:W3:Y:S01]  /*1cc50*/  LDSM.16.MT88.4 R40, [R228+0xb800] ;  /* 0x00b80000e428783b */ /* 0x000ee20000004200 */
        /* <DEDUP_REMOVED lines=8> */
[----:B------:R-:W-:Y:S01]  /*1cce0*/  MUFU.EX2 R143, R143 ;  /* 0x0000008f008f7308 */ /* 0x000fe20000000800 */
[C---:B-1----:R-:W-:Y:S01]  /*1ccf0*/  HMMA.16816.F32.BF16 R24, R56.reuse, R48, R24 ;  /* 0x000000303818723c */ /* 0x042fe20000041818 */
[----:B------:R-:W5:Y:S06]  /*1cd00*/  LDL.LU R195, [R1] ;  /* 0x0000000001c37983 */ /* 0x000f6c0000300800 */
[----:B------:R-:W-:Y:S08]  /*1cd10*/  MUFU.EX2 R142, R142 ;  /* 0x0000008e008e7308 */ /* 0x000ff00000000800 */
[----:B------:R-:W-:Y:S08]  /*1cd20*/  MUFU.EX2 R145, R145 ;  /* 0x0000009100917308 */ /* 0x000ff00000000800 */
[----:B------:R-:W-:Y:S08]  /*1cd30*/  MUFU.EX2 R146, R146 ;  /* 0x0000009200927308 */ /* 0x000ff00000000800 */
[----:B------:R-:W1:Y:S08]  /*1cd40*/  MUFU.EX2 R147, R147 ;  /* 0x0000009300937308 */ /* 0x000e700000000800 */
[----:B------:R-:W-:Y:S08]  /*1cd50*/  MUFU.EX2 R149, R149 ;  /* 0x0000009500957308 */ /* 0x000ff00000000800 */
[----:B------:R-:W1:Y:S08]  /*1cd60*/  MUFU.EX2 R150, R150 ;  /* 0x0000009600967308 */ /* 0x000e700000000800 */
[----:B------:R-:W1:Y:S01]  /*1cd70*/  MUFU.EX2 R151, R151 ;  /* 0x0000009700977308 */ /* 0x000e620000000800 */
[C---:B------:R-:W-:Y:S01]  /*1cd80*/  HMMA.16816.F32.BF16 R4, R56.reuse, R50, R4 ;  /* 0x000000323804723c */ /* 0x040fe20000041804 */
[----:B------:R-:W3:Y:S07]  /*1cd90*/  LDSM.16.MT88.4 R48, [R227+0xb800] ;  /* 0x00b80000e330783b */ /* 0x000eee0000004200 */
[C---:B----4-:R-:W-:Y:S08]  /*1cda0*/  HMMA.16816.F32.BF16 R32, R56.reuse, R28, R32 ;  /* 0x0000001c3820723c */ /* 0x050ff00000041820 */
[C---:B------:R-:W-:Y:S01]  /*1cdb0*/  HMMA.16816.F32.BF16 R20, R56.reuse, R30, R20 ;  /* 0x0000001e3814723c */ /* 0x040fe20000041814 */
[----:B------:R-:W4:Y:S07]  /*1cdc0*/  LDSM.16.MT88.4 R28, [R226+0xb800] ;  /* 0x00b80000e21c783b */ /* 0x000f2e0000004200 */
[C---:B--2---:R-:W-:Y:S08]  /*1cdd0*/  HMMA.16816.F32.BF16 R52, R56.reuse, R60, R52 ;  /* 0x0000003c3834723c */ /* 0x044ff00000041834 */
[----:B------:R-:W-:Y:S01]  /*1cde0*/  HMMA.16816.F32.BF16 R8, R56, R62, R8 ;  /* 0x0000003e3808723c */ /* 0x000fe20000041808 */
[----:B------:R-:W2:Y:S06]  /*1cdf0*/  LDSM.16.MT88.4 R60, [R225+0xb800] ;  /* 0x00b80000e13c783b */ /* 0x000eac0000004200 */
[----:B-1----:R-:W-:-:S02]  /*1ce00*/  F2FP.BF16.PACK_AB R56, R147, R146 ;  /* 0x000000929338723e */ /* 0x002fc400000010ff */
[----:B------:R-:W-:Y:S02]  /*1ce10*/  F2FP.BF16.PACK_AB R57, R142, R143 ;  /* 0x0000008f8e39723e */ /* 0x000fe400000010ff */
[----:B------:R-:W-:Y:S02]  /*1ce20*/  F2FP.BF16.PACK_AB R58, R150, R149 ;  /* 0x00000095963a723e */ /* 0x000fe400000010ff */
[----:B------:R-:W-:-:S07]  /*1ce30*/  F2FP.BF16.PACK_AB R59, R151, R145 ;  /* 0x00000091973b723e */ /* 0x000fce00000010ff */
[C---:B---3--:R-:W-:Y:S08]  /*1ce40*/  HMMA.16816.F32.BF16 R12, R56.reuse, R40, R12 ;  /* 0x00000028380c723c */ /* 0x048ff0000004180c */
        /* <DEDUP_REMOVED lines=10> */
[----:B------:R-:W-:Y:S08]  /*1cef0*/  MUFU.EX2 R154, R154 ;  /* 0x0000009a009a7308 */ /* 0x000ff00000000800 */
[----:B------:R-:W-:Y:S08]  /*1cf00*/  MUFU.EX2 R153, R153 ;  /* 0x0000009900997308 */ /* 0x000ff00000000800 */
[----:B------:R-:W-:Y:S08]  /*1cf10*/  MUFU.EX2 R155, R155 ;  /* 0x0000009b009b7308 */ /* 0x000ff00000000800 */
[----:B------:R-:W-:Y:S08]  /*1cf20*/  MUFU.EX2 R157, R157 ;  /* 0x0000009d009d7308 */ /* 0x000ff00000000800 */
[----:B------:R-:W3:Y:S08]  /*1cf30*/  MUFU.EX2 R158, R158 ;  /* 0x0000009e009e7308 */ /* 0x000ef00000000800 */
[----:B------:R-:W-:Y:S08]  /*1cf40*/  MUFU.EX2 R159, R159 ;  /* 0x0000009f009f7308 */ /* 0x000ff00000000800 */
[----:B------:R-:W1:Y:S08]  /*1cf50*/  MUFU.EX2 R161, R161 ;  /* 0x000000a100a17308 */ /* 0x000e700000000800 */
[----:B------:R-:W1:Y:S01]  /*1cf60*/  MUFU.EX2 R162, R162 ;  /* 0x000000a200a27308 */ /* 0x000e620000000800 */
[C---:B------:R-:W-:Y:S08]  /*1cf70*/  HMMA.16816.F32.BF16 R24, R56.reuse, R48, R24 ;  /* 0x000000303818723c */ /* 0x040ff00000041818 */
        /* <DEDUP_REMOVED lines=10> */
[----:B-1----:R-:W-:Y:S02]  /*1d020*/  F2FP.BF16.PACK_AB R58, R161, R159 ;  /* 0x0000009fa13a723e */ /* 0x002fe400000010ff */
[----:B------:R-:W-:-:S07]  /*1d030*/  F2FP.BF16.PACK_AB R59, R162, R155 ;  /* 0x0000009ba23b723e */ /* 0x000fce00000010ff */
        /* <DEDUP_REMOVED lines=204> */
[----:B-----5:R-:W-:-:S07]  /*1dd00*/  FFMA.FTZ R177, R195, R183, R177 ;  /* 0x000000b7c3b17223 */ /* 0x020fce00000100b1 */
[----:B------:R-:W-:Y:S01]  /*1dd10*/  MUFU.EX2 R75, R75 ;  /* 0x0000004b004b7308 */ /* 0x000fe20000000800 */
[----:B------:R-:W-:-:S07]  /*1dd20*/  FADD.FTZ R177, R176, R177 ;  /* 0x000000b1b0b17221 */ /* 0x000fce0000010000 */
[----:B------:R-:W-:Y:S08]  /*1dd30*/  MUFU.EX2 R70, R70 ;  /* 0x0000004600467308 */ /* 0x000ff00000000800 */
[----:B------:R-:W-:Y:S08]  /*1dd40*/  MUFU.EX2 R72, R72 ;  /* 0x0000004800487308 */ /* 0x000ff00000000800 */
[----:B------:R-:W3:Y:S08]  /*1dd50*/  MUFU.EX2 R73, R73 ;  /* 0x0000004900497308 */ /* 0x000ef00000000800 */
[----:B------:R-:W-:Y:S08]  /*1dd60*/  MUFU.EX2 R68, R68 ;  /* 0x0000004400447308 */ /* 0x000ff00000000800 */
[----:B------:R-:W5:Y:S08]  /*1dd70*/  MUFU.EX2 R69, R69 ;  /* 0x0000004500457308 */ /* 0x000f700000000800 */
[----:B------:R-:W1:Y:S01]  /*1dd80*/  MUFU.EX2 R71, R71 ;  /* 0x0000004700477308 */ /* 0x000e620000000800 */
[----:B------:R-:W-:Y:S01]  /*1dd90*/  FADD.FTZ R175, R175, R177 ;  /* 0x000000b1afaf7221 */ /* 0x000fe20000010000 */
[----:B------:R-:W-:Y:S03]  /*1dda0*/  HMMA.16816.F32.BF16 R24, R56, R48, R24 ;  /* 0x000000303818723c */ /* 0x000fe60000041818 */
[----:B------:R-:W-:-:S04]  /*1ddb0*/  FADD.FTZ R175, R0, R175 ;  /* 0x000000af00af7221 */ /* 0x000fc80000010000 */
[----:B------:R-:W-:Y:S01]  /*1ddc0*/  FADD.FTZ R148, R148, R175 ;  /* 0x000000af94947221 */ /* 0x000fe20000010000 */
[----:B------:R-:W-:Y:S01]  /*1ddd0*/  HMMA.16816.F32.BF16 R4, R56, R50, R4 ;  /* 0x000000323804723c */ /* 0x000fe20000041804 */
[----:B------:R-:W1:Y:S02]  /*1dde0*/  LDSM.16.MT88.4 R48, [R227+0xf800] ;  /* 0x00f80000e330783b */ /* 0x000e640000004200 */
[----:B------:R-:W-:-:S05]  /*1ddf0*/  FADD.FTZ R148, R144, R148 ;  /* 0x0000009490947221 */ /* 0x000fca0000010000 */
        /* <DEDUP_REMOVED lines=9> */
[----:B-1----:R-:W-:Y:S01]  /*1de90*/  F2FP.BF16.PACK_AB R59, R71, R70 ;  /* 0x00000046473b723e */ /* 0x002fe200000010ff */
[----:B------:R-:W-:Y:S02]  /*1dea0*/  FADD.FTZ R140, R140, R148 ;  /* 0x000000948c8c7221 */ /* 0x000fe40000010000 */
[----:B------:R-:W-:-:S04]  /*1deb0*/  FFMA.FTZ R173, R252, R182, R173 ;  /* 0x000000b6fcad7223 */ /* 0x000fc800000100ad */
[----:B------:R-:W-:Y:S01]  /*1dec0*/  HMMA.16816.F32.BF16 R12, R56, R40, R12 ;  /* 0x00000028380c723c */ /* 0x000fe2000004180c */
[----:B------:R-:W-:-:S07]  /*1ded0*/  FADD.FTZ R140, R136, R140 ;  /* 0x0000008c888c7221 */ /* 0x000fce0000010000 */
[----:B------:R-:W-:Y:S01]  /*1dee0*/  HMMA.16816.F32.BF16 R16, R56, R42, R16 ;  /* 0x0000002a3810723c */ /* 0x000fe20000041810 */
[----:B------:R-:W1:Y:S01]  /*1def0*/  LDSM.16.MT88.4 R40, [R228+0x10000] ;  /* 0x01000000e428783b */ /* 0x000e620000004200 */
[----:B------:R-:W-:Y:S02]  /*1df00*/  FADD.FTZ R173, R172, R173 ;  /* 0x000000adacad7221 */ /* 0x000fe40000010000 */
[----:B------:R-:W-:Y:S02]  /*1df10*/  FADD.FTZ R135, R135, R140 ;  /* 0x0000008c87877221 */ /* 0x000fe40000010000 */
[----:B------:R-:W-:Y:S02]  /*1df20*/  FADD.FTZ R131, R131, R173 ;  /* 0x000000ad83837221 */ /* 0x000fe40000010000 */
[-CC-:B------:R-:W-:Y:S02]  /*1df30*/  FFMA.FTZ R66, R66, R181.reuse, -R174.reuse ;  /* 0x000000b542427223 */ /* 0x180fe400000108ae */
[----:B------:R-:W-:-:S02]  /*1df40*/  FFMA.FTZ R67, R67, R181, -R174 ;  /* 0x000000b543437223 */ /* 0x000fc400000108ae */
[-C--:B------:R-:W-:Y:S02]  /*1df50*/  FFMA.FTZ R118, R118, R181.reuse, -R174 ;  /* 0x000000b576767223 */ /* 0x080fe400000108ae */
[-CC-:B------:R-:W-:Y:S02]  /*1df60*/  FFMA.FTZ R64, R64, R181.reuse, -R178.reuse ;  /* 0x000000b540407223 */ /* 0x180fe400000108b2 */
[-CC-:B------:R-:W-:Y:S02]  /*1df70*/  FFMA.FTZ R65, R65, R181.reuse, -R178.reuse ;  /* 0x000000b541417223 */ /* 0x180fe400000108b2 */
[-CC-:B------:R-:W-:Y:S02]  /*1df80*/  FFMA.FTZ R116, R116, R181.reuse, -R178.reuse ;  /* 0x000000b574747223 */ /* 0x180fe400000108b2 */
[-C--:B------:R-:W-:Y:S02]  /*1df90*/  FFMA.FTZ R105, R105, R181.reuse, -R178 ;  /* 0x000000b569697223 */ /* 0x080fe400000108b2 */
[----:B------:R-:W-:-:S02]  /*1dfa0*/  FFMA.FTZ R107, R107, R181, -R174 ;  /* 0x000000b56b6b7223 */ /* 0x000fc400000108ae */
[----:B------:R-:W-:Y:S02]  /*1dfb0*/  FADD.FTZ R135, R137, R135 ;  /* 0x0000008789877221 */ /* 0x000fe40000010000 */
[----:B------:R-:W-:Y:S01]  /*1dfc0*/  FADD.FTZ R131, R130, R131 ;  /* 0x0000008382837221 */ /* 0x000fe20000010000 */
[----:B------:R-:W-:Y:S01]  /*1dfd0*/  MUFU.EX2 R66, R66 ;  /* 0x0000004200427308 */ /* 0x000fe20000000800 */
[----:B------:R-:W-:Y:S02]  /*1dfe0*/  FADD.FTZ R138, R138, R135 ;  /* 0x000000878a8a7221 */ /* 0x000fe40000010000 */
[----:B------:R-:W-:Y:S02]  /*1dff0*/  FADD.FTZ R2, R2, R131 ;  /* 0x0000008302027221 */ /* 0x000fe40000010000 */
        /* <DEDUP_REMOVED lines=8> */
[----:B------:R-:W5:Y:S08]  /*1e080*/  MUFU.EX2 R105, R105 ;  /* 0x0000006900697308 */ /* 0x000f700000000800 */
[----:B------:R-:W1:Y:S01]  /*1e090*/  MUFU.EX2 R107, R107 ;  /* 0x0000006b006b7308 */ /* 0x000e620000000800 */
        /* <DEDUP_REMOVED lines=9> */
[----:B----4-:R-:W-:Y:S01]  /*1e130*/  HMMA.16816.F32.BF16 R32, R56, R28, R32 ;  /* 0x0000001c3820723c */ /* 0x010fe20000041820 */
[----:B------:R-:W-:-:S07]  /*1e140*/  FADD.FTZ R133, R132, R133 ;  /* 0x0000008584857221 */ /* 0x000fce0000010000 */
[C---:B------:R-:W-:Y:S08]  /*1e150*/  HMMA.16816.F32.BF16 R20, R56.reuse, R30, R20 ;  /* 0x0000001e3814723c */ /* 0x040ff00000041814 */
[C---:B--2---:R-:W-:Y:S08]  /*1e160*/  HMMA.16816.F32.BF16 R52, R56.reuse, R60, R52 ;  /* 0x0000003c3834723c */ /* 0x044ff00000041834 */
[----:B------:R-:W-:Y:S01]  /*1e170*/  HMMA.16816.F32.BF16 R8, R56, R62, R8 ;  /* 0x0000003e3808723c */ /* 0x000fe20000041808 */
[----:B------:R-:W-:Y:S01]  /*1e180*/  FADD.FTZ R150, R157, R150 ;  /* 0x000000969d967221 */ /* 0x000fe20000010000 */
[----:B------:R-:W2:Y:S05]  /*1e190*/  LDSM.16.MT88.4 R28, [R226+0x10000] ;  /* 0x01000000e21c783b */ /* 0x000eaa0000004200 */
[----:B---3--:R-:W-:-:S02]  /*1e1a0*/  F2FP.BF16.PACK_AB R56, R65, R64 ;  /* 0x000000404138723e */ /* 0x008fc400000010ff */
[----:B------:R-:W-:Y:S02]  /*1e1b0*/  F2FP.BF16.PACK_AB R57, R67, R66 ;  /* 0x000000424339723e */ /* 0x000fe400000010ff */
[----:B-----5:R-:W-:Y:S02]  /*1e1c0*/  F2FP.BF16.PACK_AB R58, R105, R116 ;  /* 0x00000074693a723e */ /* 0x020fe400000010ff */
[----:B-1----:R-:W-:Y:S01]  /*1e1d0*/  F2FP.BF16.PACK_AB R59, R107, R118 ;  /* 0x000000766b3b723e */ /* 0x002fe200000010ff */
[----:B------:R-:W-:Y:S02]  /*1e1e0*/  FADD.FTZ R134, R134, R133 ;  /* 0x0000008586867221 */ /* 0x000fe40000010000 */
[----:B------:R-:W-:-:S04]  /*1e1f0*/  FADD.FTZ R158, R158, R150 ;  /* 0x000000969e9e7221 */ /* 0x000fc80000010000 */
[----:B------:R-:W-:Y:S01]  /*1e200*/  HMMA.16816.F32.BF16 R12, R56, R40, R12 ;  /* 0x00000028380c723c */ /* 0x000fe2000004180c */
[----:B------:R-:W-:-:S07]  /*1e210*/  FADD.FTZ R134, R141, R134 ;  /* 0x000000868d867221 */ /* 0x000fce0000010000 */
[C---:B------:R-:W-:Y:S01]  /*1e220*/  HMMA.16816.F32.BF16 R16, R56.reuse, R42, R16 ;  /* 0x0000002a3810723c */ /* 0x040fe20000041810 */
[----:B------:R-:W1:Y:S01]  /*1e230*/  LDSM.16.MT88.4 R40, [R225+0x10000] ;  /* 0x01000000e128783b */ /* 0x000e620000004200 */
        /* <DEDUP_REMOVED lines=13> */
[----:B------:R-:W3:Y:S01]  /*1e310*/  LDSM.16.MT88.4 R48, [R228+0x10800] ;  /* 0x01080000e430783b */ /* 0x000ee20000004200 */
[----:B------:R-:W-:Y:S02]  /*1e320*/  FADD.FTZ R188, R188, R187 ;  /* 0x000000bbbcbc7221 */ /* 0x000fe40000010000 */
[----:B------:R-:W-:Y:S01]  /*1e330*/  FADD.FTZ R153, R153, R151 ;  /* 0x0000009799997221 */ /* 0x000fe20000010000 */
[----:B------:R-:W-:Y:S01]  /*1e340*/  LDSM.16.MT88.4 R140, [R226+0x11800] ;  /* 0x01180000e28c783b */ /* 0x000fe20000004200 */
[----:B------:R-:W-:-:S02]  /*1e350*/  FADD.FTZ R188, R112, R188 ;  /* 0x000000bc70bc7221 */ /* 0x000fc40000010000 */
[----:B------:R-:W-:Y:S02]  /*1e360*/  FADD.FTZ R153, R155, R153 ;  /* 0x000000999b997221 */ /* 0x000fe40000010000 */
[-CC-:B------:R-:W-:Y:S02]  /*1e370*/  FFMA.FTZ R61, R111, R181.reuse, -R174.reuse ;  /* 0x000000b56f3d7223 */ /* 0x180fe400000108ae */
[-CC-:B------:R-:W-:Y:S02]  /*1e380*/  FFMA.FTZ R60, R122, R181.reuse, -R174.reuse ;  /* 0x000000b57a3c7223 */ /* 0x180fe400000108ae */
[-C--:B------:R-:W-:Y:S02]  /*1e390*/  FFMA.FTZ R62, R126, R181.reuse, -R174 ;  /* 0x000000b57e3e7223 */ /* 0x080fe400000108ae */
[-CC-:B------:R-:W-:Y:S02]  /*1e3a0*/  FFMA.FTZ R63, R120, R181.reuse, -R178.reuse ;  /* 0x000000b5783f7223 */ /* 0x180fe400000108b2 */
[----:B------:R-:W-:Y:S01]  /*1e3b0*/  FFMA.FTZ R109, R109, R181, -R178 ;  /* 0x000000b56d6d7223 */ /* 0x000fe200000108b2 */
[----:B--2---:R-:W-:Y:S01]  /*1e3c0*/  HMMA.16816.F32.BF16 R32, R56, R28, R32 ;  /* 0x0000001c3820723c */ /* 0x004fe20000041820 */
[----:B------:R-:W-:Y:S01]  /*1e3d0*/  FADD.FTZ R191, R191, R188 ;  /* 0x000000bcbfbf7221 */ /* 0x000fe20000010000 */
[----:B------:R-:W-:Y:S01]  /*1e3e0*/  LDSM.16.MT88.4 R148, [R227+0x11800] ;  /* 0x01180000e394783b */ /* 0x000fe20000004200 */
[----:B------:R-:W-:-:S02]  /*1e3f0*/  FADD.FTZ R162, R162, R153 ;  /* 0x00000099a2a27221 */ /* 0x000fc40000010000 */
[----:B------:R-:W-:Y:S02]  /*1e400*/  FADD.FTZ R191, R108, R191 ;  /* 0x000000bf6cbf7221 */ /* 0x000fe40000010000 */
[----:B------:R-:W-:Y:S01]  /*1e410*/  FADD.FTZ R162, R186, R162 ;  /* 0x000000a2baa27221 */ /* 0x000fe20000010000 */
[----:B-1----:R-:W-:Y:S01]  /*1e420*/  HMMA.16816.F32.BF16 R52, R56, R40, R52 ;  /* 0x000000283834723c */ /* 0x002fe20000041834 */
[----:B------:R-:W-:Y:S02]  /*1e430*/  FADD.FTZ R193, R193, R191 ;  /* 0x000000bfc1c17221 */ /* 0x000fe40000010000 */
[----:B------:R-:W-:-:S05]  /*1e440*/  FFMA.FTZ R111, R115, R181, -R174 ;  /* 0x000000b5736f7223 */ /* 0x000fca00000108ae */
[C---:B------:R-:W-:Y:S01]  /*1e450*/  HMMA.16816.F32.BF16 R8, R56.reuse, R42, R8 ;  /* 0x0000002a3808723c */ /* 0x040fe20000041808 */
[----:B------:R-:W1:Y:S01]  /*1e460*/  LDSM.16.MT88.4 R40, [R226+0x10800] ;  /* 0x01080000e228783b */ /* 0x000e620000004200 */
[----:B------:R-:W-:Y:S02]  /*1e470*/  FADD.FTZ R163, R163, R162 ;  /* 0x000000a2a3a37221 */ /* 0x000fe40000010000 */
[-CC-:B------:R-:W-:Y:S02]  /*1e480*/  FFMA.FTZ R124, R124, R181.reuse, -R178.reuse ;  /* 0x000000b57c7c7223 */ /* 0x180fe400000108b2 */
[----:B------:R-:W-:Y:S02]  /*1e490*/  FFMA.FTZ R113, R113, R181, -R178 ;  /* 0x000000b571717223 */ /* 0x000fe400000108b2 */
[----:B------:R-:W-:Y:S01]  /*1e4a0*/  HMMA.16816.F32.BF16 R20, R56, R30, R20 ;  /* 0x0000001e3814723c */ /* 0x000fe20000041814 */
[----:B------:R-:W2:Y:S01]  /*1e4b0*/  LDSM.16.MT88.4 R28, [R227+0x10800] ;  /* 0x01080000e31c783b */ /* 0x000ea20000004200 */
[----:B------:R-:W-:-:S02]  /*1e4c0*/  FADD.FTZ R193, R104, R193 ;  /* 0x000000c168c17221 */ /* 0x000fc40000010000 */
[----:B------:R-:W-:Y:S01]  /*1e4d0*/  FADD.FTZ R163, R37, R163 ;  /* 0x000000a325a37221 */ /* 0x000fe20000010000 */
[----:B------:R-:W-:Y:S01]  /*1e4e0*/  MUFU.EX2 R60, R60 ;  /* 0x0000003c003c7308 */ /* 0x000fe20000000800 */
[----:B------:R-:W-:Y:S02]  /*1e4f0*/  FADD.FTZ R184, R184, R193 ;  /* 0x000000c1b8b87221 */ /* 0x000fe40000010000 */
[----:B------:R-:W-:-:S05]  /*1e500*/  FADD.FTZ R189, R189, R163 ;  /* 0x000000a3bdbd7221 */ /* 0x000fca0000010000 */
[----:B------:R-:W-:Y:S01]  /*1e510*/  MUFU.EX2 R61, R61 ;  /* 0x0000003d003d7308 */ /* 0x000fe20000000800 */
[----:B------:R-:W-:-:S07]  /*1e520*/  FADD.FTZ R184, R100, R184 ;  /* 0x000000b864b87221 */ /* 0x000fce0000010000 */
[----:B------:R-:W-:Y:S01]  /*1e530*/  MUFU.EX2 R62, R62 ;  /* 0x0000003e003e7308 */ /* 0x000fe20000000800 */
[----:B------:R-:W-:-:S07]  /*1e540*/  FADD.FTZ R189, R114, R189 ;  /* 0x000000bd72bd7221 */ /* 0x000fce0000010000 */
[----:B------:R-:W-:Y:S08]  /*1e550*/  MUFU.EX2 R63, R63 ;  /* 0x0000003f003f7308 */ /* 0x000ff00000000800 */
[----:B------:R-:W4:Y:S08]  /*1e560*/  MUFU.EX2 R109, R109 ;  /* 0x0000006d006d7308 */ /* 0x000f300000000800 */
[----:B------:R-:W-:Y:S08]  /*1e570*/  MUFU.EX2 R0, R124 ;  /* 0x0000007c00007308 */ /* 0x000ff00000000800 */
[----:B------:R-:W5:Y:S08]  /*1e580*/  MUFU.EX2 R2, R113 ;  /* 0x0000007100027308 */ /* 0x000f700000000800 */
[----:B------:R-:W1:Y:S01]  /*1e590*/  MUFU.EX2 R111, R111 ;  /* 0x0000006f006f7308 */ /* 0x000e620000000800 */
[----:B------:R-:W-:-:S02]  /*1e5a0*/  FADD.FTZ R101, R101, R184 ;  /* 0x000000b865657221 */ /* 0x000fc40000010000 */
[----:B------:R-:W-:Y:S02]  /*1e5b0*/  FADD.FTZ R190, R190, R189 ;  /* 0x000000bdbebe7221 */ /* 0x000fe40000010000 */
[----:B------:R-:W-:Y:S02]  /*1e5c0*/  FADD.FTZ R101, R96, R101 ;  /* 0x0000006560657221 */ /* 0x000fe40000010000 */
[----:B------:R-:W-:Y:S01]  /*1e5d0*/  FADD.FTZ R190, R110, R190 ;  /* 0x000000be6ebe7221 */ /* 0x000fe20000010000 */
[----:B----4-:R-:W-:Y:S01]  /*1e5e0*/  F2FP.BF16.PACK_AB R56, R109, R63 ;  /* 0x0000003f6d38723e */ /* 0x010fe200000010ff */
[----:B------:R-:W-:Y:S01]  /*1e5f0*/  FADD.FTZ R97, R97, R101 ;  /* 0x0000006561617221 */ /* 0x000fe20000010000 */
[----:B------:R-:W-:Y:S02]  /*1e600*/  F2FP.BF16.PACK_AB R57, R61, R60 ;  /* 0x0000003c3d39723e */ /* 0x000fe400000010ff */
[----:B-----5:R-:W-:Y:S01]  /*1e610*/  F2FP.BF16.PACK_AB R58, R2, R0 ;  /* 0x00000000023a723e */ /* 0x020fe200000010ff */
[----:B------:R-:W-:Y:S01]  /*1e620*/  FADD.FTZ R192, R192, R190 ;  /* 0x000000bec0c07221 */ /* 0x000fe20000010000 */
[----:B-1----:R-:W-:Y:S01]  /*1e630*/  F2FP.BF16.PACK_AB R59, R111, R62 ;  /* 0x0000003e6f3b723e */ /* 0x002fe200000010ff */
[----:B------:R-:W-:-:S02]  /*1e640*/  FADD.FTZ R97, R92, R97 ;  /* 0x000000615c617221 */ /* 0x000fc40000010000 */
[----:B------:R-:W-:Y:S02]  /*1e650*/  FADD.FTZ R192, R106, R192 ;  /* 0x000000c06ac07221 */ /* 0x000fe40000010000 */
[----:B------:R-:W-:Y:S02]  /*1e660*/  FADD.FTZ R93, R93, R97 ;  /* 0x000000615d5d7221 */ /* 0x000fe40000010000 */
[----:B---3--:R-:W-:Y:S01]  /*1e670*/  HMMA.16816.F32.BF16 R12, R56, R48, R12 ;  /* 0x00000030380c723c */ /* 0x008fe2000004180c */
[----:B------:R-:W-:-:S07]  /*1e680*/  FADD.FTZ R185, R185, R192 ;  /* 0x000000c0b9b97221 */ /* 0x000fce0000010000 */
[C---:B------:R-:W-:Y:S01]  /*1e690*/  HMMA.16816.F32.BF16 R16, R56.reuse, R50, R16 ;  /* 0x000000323810723c */ /* 0x040fe20000041810 */
[----:B------:R-:W1:Y:S01]  /*1e6a0*/  LDSM.16.MT88.4 R48, [R225+0x10800] ;  /* 0x01080000e130783b */ /* 0x000e620000004200 */
[----:B------:R-:W-:Y:S02]  /*1e6b0*/  FADD.FTZ R93, R88, R93 ;  /* 0x0000005d585d7221 */ /* 0x000fe40000010000 */
[----:B------:R-:W-:Y:S02]  /*1e6c0*/  FADD.FTZ R185, R102, R185 ;  /* 0x000000b966b97221 */ /* 0x000fe40000010000 */
[----:B------:R-:W-:Y:S02]  /*1e6d0*/  FADD.FTZ R93, R89, R93 ;  /* 0x0000005d595d7221 */ /* 0x000fe40000010000 */
[----:B------:R-:W-:Y:S01]  /*1e6e0*/  HMMA.16816.F32.BF16 R32, R56, R40, R32 ;  /* 0x000000283820723c */ /* 0x000fe20000041820 */
[----:B------:R-:W-:-:S07]  /*1e6f0*/  FADD.FTZ R103, R103, R185 ;  /* 0x000000b967677221 */ /* 0x000fce0000010000 */
[----:B------:R-:W-:Y:S01]  /*1e700*/  HMMA.16816.F32.BF16 R20, R56, R42, R20 ;  /* 0x0000002a3814723c */ /* 0x000fe20000041814 */
[----:B------:R-:W3:Y:S01]  /*1e710*/  LDSM.16.MT88.4 R40, [R227+0x11000] ;  /* 0x01100000e328783b */ /* 0x000ee20000004200 */
[----:B------:R-:W-:Y:S02]  /*1e720*/  FADD.FTZ R84, R84, R93 ;  /* 0x0000005d54547221 */ /* 0x000fe40000010000 */
[----:B------:R-:W-:-:S04]  /*1e730*/  FADD.FTZ R98, R98, R103 ;  /* 0x0000006762627221 */ /* 0x000fc80000010000 */
[----:B--2---:R-:W-:Y:S01]  /*1e740*/  HMMA.16816.F32.BF16 R24, R56, R28, R24 ;  /* 0x0000001c3818723c */ /* 0x004fe20000041818 */
[----:B------:R-:W-:Y:S02]  /*1e750*/  FADD.FTZ R84, R85, R84 ;  /* 0x0000005455547221 */ /* 0x000fe40000010000 */
[----:B------:R-:W-:-:S05]  /*1e760*/  FFMA.FTZ R115, R119, R181, -R174 ;  /* 0x000000b577737223 */ /* 0x000fca00000108ae */
[----:B------:R-:W-:Y:S01]  /*1e770*/  HMMA.16816.F32.BF16 R4, R56, R30, R4 ;  /* 0x0000001e3804723c */ /* 0x000fe20000041804 */
[----:B------:R-:W2:Y:S01]  /*1e780*/  LDSM.16.MT88.4 R28, [R228+0x11000] ;  /* 0x01100000e41c783b */ /* 0x000ea20000004200 */
[----:B------:R-:W-:Y:S02]  /*1e790*/  FADD.FTZ R98, R99, R98 ;  /* 0x0000006263627221 */ /* 0x000fe40000010000 */
[-CC-:B------:R-:W-:Y:S02]  /*1e7a0*/  FFMA.FTZ R113, R165, R181.reuse, -R174.reuse ;  /* 0x000000b5a5717223 */ /* 0x180fe400000108ae */
[-C--:B------:R-:W-:Y:S02]  /*1e7b0*/  FFMA.FTZ R119, R169, R181.reuse, -R174 ;  /* 0x000000b5a9777223 */ /* 0x080fe400000108ae */
[-CC-:B------:R-:W-:Y:S02]  /*1e7c0*/  FFMA.FTZ R120, R164, R181.reuse, -R178.reuse ;  /* 0x000000b5a4787223 */ /* 0x180fe400000108b2 */
[----:B------:R-:W-:-:S02]  /*1e7d0*/  FFMA.FTZ R117, R117, R181, -R178 ;  /* 0x000000b575757223 */ /* 0x000fc400000108b2 */
[-CC-:B------:R-:W-:Y:S02]  /*1e7e0*/  FFMA.FTZ R122, R168, R181.reuse, -R178.reuse ;  /* 0x000000b5a87a7223 */ /* 0x180fe400000108b2 */
[-C--:B------:R-:W-:Y:S02]  /*1e7f0*/  FFMA.FTZ R3, R121, R181.reuse, -R178 ;  /* 0x000000b579037223 */ /* 0x080fe400000108b2 */
[----:B------:R-:W-:Y:S02]  /*1e800*/  FFMA.FTZ R36, R123, R181, -R174 ;  /* 0x000000b57b247223 */ /* 0x000fe400000108ae */
[----:B------:R-:W-:Y:S02]  /*1e810*/  FADD.FTZ R80, R80, R84 ;  /* 0x0000005450507221 */ /* 0x000fe40000010000 */
[----:B------:R-:W-:Y:S01]  /*1e820*/  FADD.FTZ R94, R94, R98 ;  /* 0x000000625e5e7221 */ /* 0x000fe20000010000 */
[----:B------:R-:W-:Y:S01]  /*1e830*/  MUFU.EX2 R113, R113 ;  /* 0x0000007100717308 */ /* 0x000fe20000000800 */
[----:B------:R-:W-:-:S02]  /*1e840*/  FADD.FTZ R80, R81, R80 ;  /* 0x0000005051507221 */ /* 0x000fc40000010000 */
[----:B------:R-:W-:-:S05]  /*1e850*/  FADD.FTZ R94, R95, R94 ;  /* 0x0000005e5f5e7221 */ /* 0x000fca0000010000 */
[----:B------:R-:W-:Y:S01]  /*1e860*/  MUFU.EX2 R115, R115 ;  /* 0x0000007300737308 */ /* 0x000fe20000000800 */
[----:B------:R-:W-:Y:S02]  /*1e870*/  FADD.FTZ R76, R76, R80 ;  /* 0x000000504c4c7221 */ /* 0x000fe40000010000 */
[----:B------:R-:W-:-:S05]  /*1e880*/  FADD.FTZ R90, R90, R94 ;  /* 0x0000005e5a5a7221 */ /* 0x000fca0000010000 */
[----:B------:R-:W-:Y:S08]  /*1e890*/  MUFU.EX2 R119, R119 ;  /* 0x0000007700777308 */ /* 0x000ff00000000800 */
[----:B------:R-:W-:Y:S08]  /*1e8a0*/  MUFU.EX2 R120, R120 ;  /* 0x0000007800787308 */ /* 0x000ff00000000800 */
[----:B------:R-:W4:Y:S08]  /*1e8b0*/  MUFU.EX2 R117, R117 ;  /* 0x0000007500757308 */ /* 0x000f300000000800 */
[----:B------:R-:W-:Y:S08]  /*1e8c0*/  MUFU.EX2 R122, R122 ;  /* 0x0000007a007a7308 */ /* 0x000ff00000000800 */
[----:B------:R-:W5:Y:S08]  /*1e8d0*/  MUFU.EX2 R3, R3 ;  /* 0x0000000300037308 */ /* 0x000f700000000800 */
[----:B------:R-:W2:Y:S01]  /*1e8e0*/  MUFU.EX2 R36, R36 ;  /* 0x0000002400247308 */ /* 0x000ea20000000800 */
[----:B------:R-:W-:-:S02]  /*1e8f0*/  FADD.FTZ R76, R77, R76 ;  /* 0x0000004c4d4c7221 */ /* 0x000fc40000010000 */
[----:B------:R-:W-:Y:S02]  /*1e900*/  FADD.FTZ R90, R91, R90 ;  /* 0x0000005a5b5a7221 */ /* 0x000fe40000010000 */
[----:B------:R-:W-:Y:S02]  /*1e910*/  FADD.FTZ R76, R72, R76 ;  /* 0x0000004c484c7221 */ /* 0x000fe40000010000 */
[----:B------:R-:W-:Y:S01]  /*1e920*/  FADD.FTZ R90, R86, R90 ;  /* 0x0000005a565a7221 */ /* 0x000fe20000010000 */
[----:B-1----:R-:W-:Y:S01]  /*1e930*/  HMMA.16816.F32.BF16 R52, R56, R48, R52 ;  /* 0x000000303834723c */ /* 0x002fe20000041834 */
[----:B------:R-:W-:Y:S02]  /*1e940*/  FADD.FTZ R73, R73, R76 ;  /* 0x0000004c49497221 */ /* 0x000fe40000010000 */
[----:B------:R-:W-:-:S05]  /*1e950*/  FADD.FTZ R87, R87, R90 ;  /* 0x0000005a57577221 */ /* 0x000fca0000010000 */
[----:B------:R-:W-:Y:S01]  /*1e960*/  HMMA.16816.F32.BF16 R8, R56, R50, R8 ;  /* 0x000000323808723c */ /* 0x000fe20000041808 */
[----:B------:R-:W-:Y:S01]  /*1e970*/  FADD.FTZ R73, R68, R73 ;  /* 0x0000004944497221 */ /* 0x000fe20000010000 */
[----:B------:R-:W1:Y:S05]  /*1e980*/  LDSM.16.MT88.4 R48, [R226+0x11000] ;  /* 0x01100000e230783b */ /* 0x000e6a0000004200 */
[----:B----4-:R-:W-:Y:S02]  /*1e990*/  F2FP.BF16.PACK_AB R56, R117, R120 ;  /* 0x000000787538723e */ /* 0x010fe400000010ff */
[----:B------:R-:W-:Y:S02]  /*1e9a0*/  F2FP.BF16.PACK_AB R57, R115, R113 ;  /* 0x000000717339723e */ /* 0x000fe400000010ff */
[----:B-----5:R-:W-:-:S02]  /*1e9b0*/  F2FP.BF16.PACK_AB R58, R3, R122 ;  /* 0x0000007a033a723e */ /* 0x020fc400000010ff */
[----:B--2---:R-:W-:Y:S01]  /*1e9c0*/  F2FP.BF16.PACK_AB R59, R36, R119 ;  /* 0x00000077243b723e */ /* 0x004fe200000010ff */
[----:B------:R-:W-:Y:S02]  /*1e9d0*/  FADD.FTZ R87, R82, R87 ;  /* 0x0000005752577221 */ /* 0x000fe40000010000 */
[-CC-:B------:R-:W-:Y:S02]  /*1e9e0*/  FFMA.FTZ R37, R171, R181.reuse, -R174.reuse ;  /* 0x000000b5ab257223 */ /* 0x180fe400000108ae */
[-CC-:B------:R-:W-:Y:S02]  /*1e9f0*/  FFMA.FTZ R104, R127, R181.reuse, -R174.reuse ;  /* 0x000000b57f687223 */ /* 0x180fe400000108ae */
[----:B---3--:R-:W-:Y:S01]  /*1ea00*/  HMMA.16816.F32.BF16 R24, R56, R40, R24 ;  /* 0x000000283818723c */ /* 0x008fe20000041818 */
[-CC-:B------:R-:W-:Y:S02]  /*1ea10*/  FFMA.FTZ R47, R47, R181.reuse, -R174.reuse ;  /* 0x000000b52f2f7223 */ /* 0x180fe400000108ae */
[----:B------:R-:W-:-:S02]  /*1ea20*/  FFMA.FTZ R252, R129, R181, -R174 ;  /* 0x000000b581fc7223 */ /* 0x000fc400000108ae */
[----:B------:R-:W-:Y:S02]  /*1ea30*/  FADD.FTZ R69, R69, R73 ;  /* 0x0000004945457221 */ /* 0x000fe40000010000 */
[-CC-:B------:R-:W-:Y:S01]  /*1ea40*/  FFMA.FTZ R40, R170, R181.reuse, -R178.reuse ;  /* 0x000000b5aa287223 */ /* 0x180fe200000108b2 */
[----:B------:R-:W-:Y:S01]  /*1ea50*/  HMMA.16816.F32.BF16 R4, R56, R42, R4 ;  /* 0x0000002a3804723c */ /* 0x000fe20000041804 */
[----:B------:R-:W-:Y:S02]  /*1ea60*/  FFMA.FTZ R41, R125, R181, -R178 ;  /* 0x000000b57d297223 */ /* 0x000fe400000108b2 */
[----:B------:R-:W-:-:S04]  /*1ea70*/  FADD.FTZ R83, R83, R87 ;  /* 0x0000005753537221 */ /* 0x000fc80000010000 */
[-CC-:B------:R-:W-:Y:S02]  /*1ea80*/  FFMA.FTZ R42, R46, R181.reuse, -R178.reuse ;  /* 0x000000b52e2a7223 */ /* 0x180fe400000108b2 */
[----:B------:R-:W-:Y:S01]  /*1ea90*/  FFMA.FTZ R43, R128, R181, -R178 ;  /* 0x000000b5802b7223 */ /* 0x000fe200000108b2 */
[----:B------:R-:W-:Y:S01]  /*1eaa0*/  HMMA.16816.F32.BF16 R12, R56, R28, R12 ;  /* 0x0000001c380c723c */ /* 0x000fe2000004180c */
[----:B------:R-:W-:Y:S01]  /*1eab0*/  FADD.FTZ R69, R64, R69 ;  /* 0x0000004540457221 */ /* 0x000fe20000010000 */
[----:B------:R-:W-:Y:S01]  /*1eac0*/  MUFU.EX2 R37, R37 ;  /* 0x0000002500257308 */ /* 0x000fe20000000800 */
[----:B------:R-:W-:Y:S02]  /*1ead0*/  FADD.FTZ R83, R78, R83 ;  /* 0x000000534e537221 */ /* 0x000fe40000010000 */
        /* <DEDUP_REMOVED lines=25> */
[----:B------:R-:W-:Y:S01]  /*1ec70*/  HMMA.16816.F32.BF16 R160, R132, R156, R12 ;  /* 0x0000009c84a0723c */ /* 0x000fe2000004180c */
[----:B------:R-:W3:Y:S01]  /*1ec80*/  LDSM.16.MT88.4 R12, [R225+0x11800] ;  /* 0x01180000e10c783b */ /* 0x000ee20000004200 */
[----:B------:R-:W-:Y:S02]  /*1ec90*/  FADD.FTZ R2, R2, R109 ;  /* 0x0000006d02027221 */ /* 0x000fe40000010000 */
[----:B------:R-:W-:Y:S02]  /*1eca0*/  FADD.FTZ R67, R67, R71 ;  /* 0x0000004743437221 */ /* 0x000fe40000010000 */
[----:B------:R-:W-:Y:S02]  /*1ecb0*/  FADD.FTZ R2, R120, R2 ;  /* 0x0000000278027221 */ /* 0x000fe40000010000 */
[----:B------:R-:W-:Y:S02]  /*1ecc0*/  FADD.FTZ R67, R118, R67 ;  /* 0x0000004376437221 */ /* 0x000fe40000010000 */
[----:B------:R-:W-:-:S02]  /*1ecd0*/  FADD.FTZ R117, R117, R2 ;  /* 0x0000000275757221 */ /* 0x000fc40000010000 */
[----:B------:R-:W-:Y:S01]  /*1ece0*/  FADD.FTZ R107, R107, R67 ;  /* 0x000000436b6b7221 */ /* 0x000fe20000010000 */
[----:B-1----:R-:W-:Y:S01]  /*1ecf0*/  HMMA.16816.F32.BF16 R32, R56, R48, R32 ;  /* 0x000000303820723c */ /* 0x002fe20000041820 */
[----:B------:R-:W-:Y:S02]  /*1ed00*/  FADD.FTZ R117, R122, R117 ;  /* 0x000000757a757221 */ /* 0x000fe40000010000 */
[----:B------:R-:W-:Y:S02]  /*1ed10*/  FADD.FTZ R107, R60, R107 ;  /* 0x0000006b3c6b7221 */ /* 0x000fe40000010000 */
[----:B------:R-:W-:-:S03]  /*1ed20*/  FADD.FTZ R3, R3, R117 ;  /* 0x0000007503037221 */ /* 0x000fc60000010000 */
[----:B------:R-:W-:Y:S01]  /*1ed30*/  HMMA.16816.F32.BF16 R20, R56, R50, R20 ;  /* 0x000000323814723c */ /* 0x000fe20000041814 */
[----:B------:R-:W-:-:S07]  /*1ed40*/  FADD.FTZ R61, R61, R107 ;  /* 0x0000006b3d3d7221 */ /* 0x000fce0000010000 */
[----:B--2---:R-:W-:Y:S01]  /*1ed50*/  HMMA.16816.F32.BF16 R52, R56, R28, R52 ;  /* 0x0000001c3834723c */ /* 0x004fe20000041834 */
[----:B------:R-:W-:-:S07]  /*1ed60*/  FADD.FTZ R3, R40, R3 ;  /* 0x0000000328037221 */ /* 0x000fce0000010000 */
[----:B------:R-:W-:Y:S01]  /*1ed70*/  HMMA.16816.F32.BF16 R8, R56, R30, R8 ;  /* 0x0000001e3808723c */ /* 0x000fe20000041808 */
[----:B------:R-:W-:Y:S02]  /*1ed80*/  FADD.FTZ R61, R62, R61 ;  /* 0x0000003d3e3d7221 */ /* 0x000fe40000010000 */
[----:B------:R-:W-:Y:S02]  /*1ed90*/  FADD.FTZ R3, R41, R3 ;  /* 0x0000000329037221 */ /* 0x000fe40000010000 */
[----:B------:R-:W-:Y:S02]  /*1eda0*/  FADD.FTZ R111, R111, R61 ;  /* 0x0000003d6f6f7221 */ /* 0x000fe40000010000 */
[----:B------:R-:W-:Y:S02]  /*1edb0*/  FADD.FTZ R3, R42, R3 ;  /* 0x000000032a037221 */ /* 0x000fe40000010000 */
[----:B------:R-:W-:Y:S02]  /*1edc0*/  FADD.FTZ R111, R113, R111 ;  /* 0x0000006f716f7221 */ /* 0x000fe40000010000 */
[----:B------:R-:W-:-:S02]  /*1edd0*/  FADD.FTZ R3, R43, R3 ;  /* 0x000000032b037221 */ /* 0x000fc40000010000 */
[----:B------:R-:W-:Y:S01]  /*1ede0*/  FADD.FTZ R115, R115, R111 ;  /* 0x0000006f73737221 */ /* 0x000fe20000010000 */
[----:B------:R-:W-:Y:S02]  /*1edf0*/  HMMA.16816.F32.BF16 R152, R132, R148, R24 ;  /* 0x000000948498723c */ /* 0x000fe40000041818 */
[----:B------:R1:W-:Y:S01]  /*1ee00*/  STL [R1], R3 ;  /* 0x0000000301007387 */ /* 0x0003e20000100800 */
[----:B------:R-:W-:-:S05]  /*1ee10*/  FADD.FTZ R115, R119, R115 ;  /* 0x0000007377737221 */ /* 0x000fca0000010000 */
[----:B------:R-:W-:Y:S01]  /*1ee20*/  HMMA.16816.F32.BF16 R144, R132, R140, R32 ;  /* 0x0000008c8490723c */ /* 0x000fe20000041820 */
[----:B------:R-:W-:-:S07]  /*1ee30*/  FADD.FTZ R36, R36, R115 ;  /* 0x0000007324247221 */ /* 0x000fce0000010000 */
[----:B------:R-:W-:Y:S01]  /*1ee40*/  HMMA.16816.F32.BF16 R156, R132, R158, R16 ;  /* 0x0000009e849c723c */ /* 0x000fe20000041810 */
[----:B------:R-:W-:-:S07]  /*1ee50*/  FADD.FTZ R36, R37, R36 ;  /* 0x0000002425247221 */ /* 0x000fce0000010000 */
[C---:B------:R-:W-:Y:S08]  /*1ee60*/  HMMA.16816.F32.BF16 R148, R132.reuse, R150, R4 ;  /* 0x000000968494723c */ /* 0x040ff00000041804 */
[C---:B------:R-:W-:Y:S08]  /*1ee70*/  HMMA.16816.F32.BF16 R140, R132.reuse, R142, R20 ;  /* 0x0000008e848c723c */ /* 0x040ff00000041814 */
[C---:B---3--:R-:W-:Y:S08]  /*1ee80*/  HMMA.16816.F32.BF16 R136, R132.reuse, R12, R52 ;  /* 0x0000000c8488723c */ /* 0x048ff00000041834 */
[----:B------:R-:W-:Y:S01]  /*1ee90*/  HMMA.16816.F32.BF16 R132, R132, R14, R8 ;  /* 0x0000000e8484723c */ /* 0x000fe20000041808 */
[----:B------:R-:W-:-:S04]  /*1eea0*/  FADD.FTZ R36, R104, R36 ;  /* 0x0000002468247221 */ /* 0x000fc80000010000 */
[----:B------:R-:W-:Y:S01]  /*1eeb0*/  FADD.FTZ R36, R47, R36 ;  /* 0x000000242f247221 */ /* 0x000fe20000010000 */
[----:B------:R-:W-:Y:S02]  /*1eec0*/  MOV R0, R179 ;  /* 0x000000b300007202 */ /* 0x000fe40000000f00 */
[----:B------:R-:W-:Y:S01]  /*1eed0*/  MOV R2, R180 ;  /* 0x000000b400027202 */ /* 0x000fe20000000f00 */
[----:B------:R-:W-:Y:S02]  /*1eee0*/  FADD.FTZ R252, R252, R36 ;  /* 0x00000024fcfc7221 */ /* 0x000fe40000010000 */
.L_x_2689:
[----:B-12---:R-:W-:-:S13]  /*1eef0*/  ISETP.GE.AND P0, PT, R247, 0x1, PT ;  /* 0x00000001f700780c */ /* 0x006fda0003f06270 */
[----:B------:R-:W-:Y:S05]  /*1ef00*/  @!P0 BRA `(.L_x_2698) ;  /* 0x0000528000008947 */ /* 0x000fea0003800000 */
[C---:B------:R-:W-:Y:S01]  /*1ef10*/  SHF.L.U64.HI R248, R44.reuse, 0x5, R45 ;  /* 0x000000052cf87819 */ /* 0x040fe2000001022d */
[----:B------:R-:W-:Y:S01]  /*1ef20*/  IMAD.SHL.U32 R249, R44, 0x20, RZ ;  /* 0x000000202cf97824 */ /* 0x000fe200078e00ff */
[C---:B------:R-:W-:Y:S01]  /*1ef30*/  SHF.L.U64.HI R250, R38.reuse, 0x5, R39 ;  /* 0x0000000526fa7819 */ /* 0x040fe20000010227 */
[----:B------:R-:W-:Y:S01]  /*1ef40*/  IMAD.SHL.U32 R251, R38, 0x20, RZ ;  /* 0x0000002026fb7824 */ /* 0x000fe200078e00ff */
[----:B------:R-:W-:Y:S01]  /*1ef50*/  MOV R164, R0 ;  /* 0x0000000000a47202 */ /* 0x000fe20000000f00 */
[----:B------:R-:W-:Y:S02]  /*1ef60*/  IMAD.MOV.U32 R165, RZ, RZ, R2 ;  /* 0x000000ffffa57224 */ /* 0x000fe400078e0002 */
.L_x_2707:
[----:B------:R-:W-:Y:S04]  /*1ef70*/  DEPBAR.LE SB0, 0x0 ;  /* 0x000080000000791a */ /* 0x000fe80000000000 */
[----:B------:R-:W-:Y:S01]  /*1ef80*/  WARPSYNC 0xffffffff ;  /* 0xffffffff00007948 */ /* 0x000fe20003800000 */
[----:B------:R-:W-:Y:S01]  /*1ef90*/  BAR.SYNC.DEFER_BLOCKING 0x0 ;  /* 0x0000000000007b1d */ /* 0x000fe20000010000 */
[----:B------:R-:W-:Y:S01]  /*1efa0*/  ISETP.NE.U32.AND P1, PT, R244, RZ, PT ;  /* 0x000000fff400720c */ /* 0x000fe20003f25070 */
[----:B------:R-:W-:Y:S03]  /*1efb0*/  IMAD.MOV.U32 R2, RZ, RZ, c[0x0][0x40] ;  /* 0x00001000ff027624 */ /* 0x000fe600078e00ff */
[----:B------:R-:W-:Y:S02]  /*1efc0*/  ISETP.NE.AND.EX P1, PT, R245, RZ, PT, P1 ;  /* 0x000000fff500720c */ /* 0x000fe40003f25310 */
[----:B------:R-:W-:Y:S05]  /*1efd0*/  IADD3 R2, P0, R2, 0x160, RZ ;  /* 0x0000016002027810 */ /* 0x000fea0007f1e0ff */
[----:B------:R-:W-:Y:S01]  /*1efe0*/  IMAD.X R3, RZ, RZ, c[0x0][0x44], P0 ;  /* 0x00001100ff037624 */ /* 0x000fe200000e06ff */
[----:B------:R-:W-:Y:S05]  /*1eff0*/  BSSY B0, `(.L_x_2699) ;  /* 0x0000045000007945 */ /* 0x000fea0003800000 */
[----:B-1----:R-:W-:-:S05]  /*1f000*/  @!P1 BRA `(.L_x_2700) ;  /* 0x000003f000009947 */ /* 0x002fca0003800000 */
[----:B------:R-:W-:Y:S01]  /*1f010*/  IMAD.SHL.U32 R11, R247, 0x100, RZ ;  /* 0x00000100f70b7824 */ /* 0x000fe200078e00ff */
[----:B------:R-:W-:Y:S02]  /*1f020*/  ULDC.64 UR4, c[0x0][0x118] ;  /* 0x0000460000047ab9 */ /* 0x000fe40000000a00 */
[----:B------:R-:W2:Y:S02]  /*1f030*/  LD.E R10, [R2.64+0x170] ;  /* 0x00017004020a7980 */ /* 0x000ea4000c101900 */
[C---:B------:R-:W-:Y:S02]  /*1f040*/  IADD3 R0, R11.reuse, -0x100, RZ ;  /* 0xffffff000b007810 */ /* 0x040fe40007ffe0ff */
[----:B------:R-:W-:Y:S01]  /*1f050*/  IABS R6, R11 ;  /* 0x0000000b00067213 */ /* 0x000fe20000000000 */
[----:B------:R-:W3:Y:S01]  /*1f060*/  LD.E.64 R14, [R2.64+0x28] ;  /* 0x00002804020e7980 */ /* 0x000ee2000c101b00 */
[----:B------:R-:W-:Y:S02]  /*1f070*/  IABS R4, R0 ;  /* 0x0000000000047213 */ /* 0x000fe40000000000 */
[-C--:B--2---:R-:W-:Y:S02]  /*1f080*/  IABS R7, R10.reuse ;  /* 0x0000000a00077213 */ /* 0x084fe40000000000 */
[-C--:B------:R-:W-:Y:S02]  /*1f090*/  IABS R5, R10.reuse ;  /* 0x0000000a00057213 */ /* 0x080fe40000000000 */
[----:B------:R-:W1:Y:S01]  /*1f0a0*/  I2F.RP R8, R7 ;  /* 0x0000000700087306 */ /* 0x000e620000209400 */
[-C--:B------:R-:W-:Y:S02]  /*1f0b0*/  LOP3.LUT R0, R0, R10.reuse, RZ, 0x3c, !PT ;  /* 0x0000000a00007212 */ /* 0x080fe400078e3cff */
[----:B------:R-:W-:Y:S01]  /*1f0c0*/  IMAD.MOV R5, RZ, RZ, -R5 ;  /* 0x000000ffff057224 */ /* 0x000fe200078e0a05 */
[-C--:B------:R-:W-:Y:S02]  /*1f0d0*/  LOP3.LUT R11, R11, R10.reuse, RZ, 0x3c, !PT ;  /* 0x0000000a0b0b7212 */ /* 0x080fe400078e3cff */
[----:B------:R-:W-:Y:S02]  /*1f0e0*/  ISETP.GE.AND P1, PT, R0, RZ, PT ;  /* 0x000000ff0000720c */ /* 0x000fe40003f26270 */
[----:B------:R-:W-:Y:S02]  /*1f0f0*/  ISETP.GE.AND P3, PT, R11, RZ, PT ;  /* 0x000000ff0b00720c */ /* 0x000fe40003f66270 */
[----:B------:R-:W-:Y:S01]  /*1f100*/  LOP3.LUT R0, RZ, R10, RZ, 0x33, !PT ;  /* 0x0000000aff007212 */ /* 0x000fe200078e33ff */
[----:B-1----:R-:W1:Y:S02]  /*1f110*/  MUFU.RCP R8, R8 ;  /* 0x0000000800087308 */ /* 0x002e640000001000 */
[----:B-1----:R-:W-:Y:S08]  /*1f120*/  IADD3 R8, R8, 0xffffffe, RZ ;  /* 0x0ffffffe08087810 */ /* 0x002ff00007ffe0ff */
[----:B------:R-:W1:Y:S02]  /*1f130*/  F2I.FTZ.U32.TRUNC.NTZ R9, R8 ;  /* 0x0000000800097305 */ /* 0x000e64000021f000 */
[--C-:B-1----:R-:W-:Y:S02]  /*1f140*/  IMAD.MOV R12, RZ, RZ, -R9.reuse ;  /* 0x000000ffff0c7224 */ /* 0x102fe400078e0a09 */
[----:B------:R-:W-:Y:S02]  /*1f150*/  IMAD.MOV.U32 R8, RZ, RZ, RZ ;  /* 0x000000ffff087224 */ /* 0x000fe400078e00ff */
[----:B------:R-:W-:Y:S04]  /*1f160*/  IMAD R12, R12, R7, RZ ;  /* 0x000000070c0c7224 */ /* 0x000fe800078e02ff */
[----:B------:R-:W-:Y:S02]  /*1f170*/  IMAD.HI.U32 R9, R9, R12, R8 ;  /* 0x0000000c09097227 */ /* 0x000fe400078e0008 */
[----:B------:R-:W2:Y:S04]  /*1f180*/  LD.E.64 R12, [R2.64+0x40] ;  /* 0x00004004020c7980 */ /* 0x000ea8000c101b00 */
        /* <DEDUP_REMOVED lines=21> */
[-C--:B------:R-:W-:Y:S01]  /*1f2e0*/  LEA.HI.X.SX32 R7, R8, R245.reuse, 0x2, P2 ;  /* 0x000000f508077211 */ /* 0x080fe200010f16ff */
[C---:B------:R-:W-:Y:S01]  /*1f2f0*/  IMAD.IADD R8, R9.reuse, 0x1, -R8 ;  /* 0x0000000109087824 */ /* 0x040fe200078e0a08 */
[----:B------:R-:W-:Y:S03]  /*1f300*/  LEA.HI.X.SX32 R5, R9, R245, 0x2, P1 ;  /* 0x000000f509057211 */ /* 0x000fe600008f16ff */
[----:B------:R-:W-:Y:S01]  /*1f310*/  IMAD R10, R10, R8, -0x100 ;  /* 0xffffff000a0a7424 */ /* 0x000fe200078e0208 */
[----:B------:R1:W4:Y:S04]  /*1f320*/  LD.E R0, [R6.64] ;  /* 0x0000000406007980 */ /* 0x000328000c101900 */
[----:B------:R2:W4:Y:S01]  /*1f330*/  LD.E R4, [R4.64] ;  /* 0x0000000404047980 */ /* 0x000522000c101900 */
[----:B-1----:R-:W-:Y:S01]  /*1f340*/  SHF.R.S32.HI R6, RZ, 0x1f, R10 ;  /* 0x0000001fff067819 */ /* 0x002fe2000001140a */
[-C--:B--2---:R-:W-:Y:S02]  /*1f350*/  IMAD R5, R13, R10.reuse, RZ ;  /* 0x0000000a0d057224 */ /* 0x084fe400078e02ff */
[C---:B------:R-:W-:Y:S04]  /*1f360*/  IMAD.WIDE.U32 R10, R12.reuse, R10, RZ ;  /* 0x0000000a0c0a7225 */ /* 0x040fe800078e00ff */
[----:B------:R-:W-:Y:S04]  /*1f370*/  IMAD R5, R12, R6, R5 ;  /* 0x000000060c057224 */ /* 0x000fe800078e0205 */
[----:B------:R-:W-:Y:S02]  /*1f380*/  IMAD.IADD R11, R11, 0x1, R5 ;  /* 0x000000010b0b7824 */ /* 0x000fe400078e0205 */
[----:B----4-:R-:W-:Y:S04]  /*1f390*/  IMAD.IADD R0, R0, 0x1, -R4 ;  /* 0x0000000100007824 */ /* 0x010fe800078e0a04 */
[----:B---3--:R-:W-:Y:S01]  /*1f3a0*/  IMAD R4, R15, R0, RZ ;  /* 0x000000000f047224 */ /* 0x008fe200078e02ff */
[----:B------:R-:W-:Y:S01]  /*1f3b0*/  SHF.R.S32.HI R5, RZ, 0x1f, R0 ;  /* 0x0000001fff057819 */ /* 0x000fe20000011400 */
[----:B------:R-:W-:Y:S04]  /*1f3c0*/  IMAD.WIDE.U32 R10, R0, R14, R10 ;  /* 0x0000000e000a7225 */ /* 0x000fe800078e000a */
[----:B------:R-:W-:Y:S04]  /*1f3d0*/  IMAD R4, R14, R5, R4 ;  /* 0x000000050e047224 */ /* 0x000fe800078e0204 */
[----:B------:R-:W-:Y:S01]  /*1f3e0*/  IMAD.IADD R4, R11, 0x1, R4 ;  /* 0x000000010b047824 */ /* 0x000fe200078e0204 */
[----:B------:R-:W-:-:S05]  /*1f3f0*/  BRA `(.L_x_2701) ;  /* 0x0000004000007947 */ /* 0x000fca0003800000 */
.L_x_2700:
[----:B------:R-:W-:Y:S02]  /*1f400*/  ULDC.64 UR4, c[0x0][0x118] ;  /* 0x0000460000047ab9 */ /* 0x000fe40000000a00 */
[----:B------:R-:W2:Y:S02]  /*1f410*/  LD.E R10, [R2.64+0x40] ;  /* 0x00004004020a7980 */ /* 0x000ea4000c101900 */
[----:B--2---:R-:W-:Y:S04]  /*1f420*/  LEA R10, -R10, RZ, 0x8 ;  /* 0x000000ff0a0a7211 */ /* 0x004fe800078e41ff */
[----:B------:R-:W-:Y:S02]  /*1f430*/  SHF.R.S32.HI R4, RZ, 0x1f, R10 ;  /* 0x0000001fff047819 */ /* 0x000fe4000001140a */
.L_x_2701:
[----:B------:R-:W-:Y:S05]  /*1f440*/  BSYNC B0 ;  /* 0x0000000000007941 */ /* 0x000fea0003800000 */
.L_x_2699:
[C---:B------:R-:W-:Y:S01]  /*1f450*/  LEA R237, P1, R10.reuse, R237, 0x1 ;  /* 0x000000ed0aed7211 */ /* 0x040fe200078208ff */
[----:B------:R-:W-:Y:S01]  /*1f460*/  ULDC.64 UR4, c[0x0][0x118] ;  /* 0x0000460000047ab9 */ /* 0x000fe20000000a00 */
[----:B------:R-:W-:Y:S01]  /*1f470*/  IMAD R172, R167, 0x2, R233 ;  /* 0x00000002a7ac7824 */ /* 0x000fe200078e02e9 */
[----:B------:R-:W-:Y:S01]  /*1f480*/  BSSY B1, `(.L_x_2702) ;  /* 0x0000192000017945 */ /* 0x000fe20003800000 */
[----:B------:R-:W-:Y:S01]  /*1f490*/  LEA.HI.X R236, R10, R236, R4, 0x1, P1 ;  /* 0x000000ec0aec7211 */ /* 0x000fe200008f0c04 */
[----:B------:R-:W-:Y:S01]  /*1f4a0*/  IMAD.MOV.U32 R6, RZ, RZ, R237 ;  /* 0x000000ffff067224 */ /* 0x000fe200078e00ed */
[-C--:B------:R-:W-:Y:S01]  /*1f4b0*/  IADD3 R4, P1, R237, R249.reuse, RZ ;  /* 0x000000f9ed047210 */ /* 0x080fe20007f3e0ff */
[----:B------:R-:W-:Y:S02]  /*1f4c0*/  IMAD.IADD R0, R232, 0x1, R231 ;  /* 0x00000001e8007824 */ /* 0x000fe400078e02e7 */
[----:B------:R-:W-:Y:S02]  /*1f4d0*/  IMAD.MOV.U32 R7, RZ, RZ, R236 ;  /* 0x000000ffff077224 */ /* 0x000fe400078e00ec */
[--C-:B------:R-:W-:Y:S01]  /*1f4e0*/  IMAD.X R5, R236, 0x1, R248.reuse, P1 ;  /* 0x00000001ec057824 */ /* 0x100fe200008e06f8 */
[-C--:B------:R-:W-:Y:S01]  /*1f4f0*/  IADD3 R18, P1, R4, R249.reuse, RZ ;  /* 0x000000f904127210 */ /* 0x080fe20007f3e0ff */
[----:B------:R-:W-:Y:S01]  /*1f500*/  IMAD.X R3, RZ, RZ, c[0x0][0x44], P0 ;  /* 0x00001100ff037624 */ /* 0x000fe200000e06ff */
[----:B------:R-:W-:Y:S01]  /*1f510*/  @!PT LDS RZ, [RZ] ;  /* 0x00000000fffff984 */ /* 0x000fe20000000800 */
[----:B------:R-:W-:Y:S01]  /*1f520*/  @!PT LDS RZ, [RZ] ;  /* 0x00000000fffff984 */ /* 0x000fe20000000800 */
[----:B------:R-:W-:Y:S01]  /*1f530*/  @!PT LDS RZ, [RZ] ;  /* 0x00000000fffff984 */ /* 0x000fe20000000800 */
[----:B------:R1:W-:Y:S03]  /*1f540*/  LDGSTS.E.BYPASS.LTC128B.128 [R246+0xa000], [R6.64] ;  /* 0x0a00000006f67fae */ /* 0x0003e6000b901d44 */
[--C-:B------:R-:W-:Y:S01]  /*1f550*/  IMAD.X R19, R5, 0x1, R248.reuse, P1 ;  /* 0x0000000105137824 */ /* 0x100fe200008e06f8 */
[-C--:B------:R-:W-:Y:S01]  /*1f560*/  IADD3 R16, P1, R18, R249.reuse, RZ ;  /* 0x000000f912107210 */ /* 0x080fe20007f3e0ff */
[----:B------:R2:W-:Y:S04]  /*1f570*/  LDGSTS.E.BYPASS.LTC128B.128 [R246+0xa800], [R4.64] ;  /* 0x0a80000004f67fae */ /* 0x0005e8000b901d44 */
[--C-:B------:R-:W-:Y:S01]  /*1f580*/  IMAD.X R17, R19, 0x1, R248.reuse, P1 ;  /* 0x0000000113117824 */ /* 0x100fe200008e06f8 */
[----:B------:R3:W-:Y:S01]  /*1f590*/  LDGSTS.E.BYPASS.LTC128B.128 [R246+0xb000], [R18.64] ;  /* 0x0b00000012f67fae */ /* 0x0007e2000b901d44 */
[-C--:B------:R-:W-:Y:S04]  /*1f5a0*/  IADD3 R14, P1, R16, R249.reuse, RZ ;  /* 0x000000f9100e7210 */ /* 0x080fe80007f3e0ff */
[----:B------:R4:W-:Y:S01]  /*1f5b0*/  LDGSTS.E.BYPASS.LTC128B.128 [R246+0xb800], [R16.64] ;  /* 0x0b80000010f67fae */ /* 0x0009e2000b901d44 */
[--C-:B------:R-:W-:Y:S01]  /*1f5c0*/  IMAD.X R15, R17, 0x1, R248.reuse, P1 ;  /* 0x00000001110f7824 */ /* 0x100fe200008e06f8 */
        /* <DEDUP_REMOVED lines=9> */
[-C--:B-1----:R-:W-:Y:S04]  /*1f660*/  IADD3 R6, P1, R8, R249.reuse, RZ ;  /* 0x000000f908067210 */ /* 0x082fe80007f3e0ff */
[----:B------:R1:W-:Y:S01]  /*1f670*/  LDGSTS.E.BYPASS.LTC128B.128 [R246+0xd800], [R8.64] ;  /* 0x0d80000008f67fae */ /* 0x0003e2000b901d44 */
[--C-:B------:R-:W-:Y:S01]  /*1f680*/  IMAD.X R7, R9, 0x1, R248.reuse, P1 ;  /* 0x0000000109077824 */ /* 0x100fe200008e06f8 */
[-C--:B--2---:R-:W-:Y:S04]  /*1f690*/  IADD3 R4, P1, R6, R249.reuse, RZ ;  /* 0x000000f906047210 */ /* 0x084fe80007f3e0ff */
[----:B------:R2:W-:Y:S01]  /*1f6a0*/  LDGSTS.E.BYPASS.LTC128B.128 [R246+0xe000], [R6.64] ;  /* 0x0e00000006f67fae */ /* 0x0005e2000b901d44 */
[--C-:B------:R-:W-:Y:S01]  /*1f6b0*/  IMAD.X R5, R7, 0x1, R248.reuse, P1 ;  /* 0x0000000107057824 */ /* 0x100fe200008e06f8 */
[-C--:B----4-:R-:W-:Y:S04]  /*1f6c0*/  IADD3 R16, P1, R4, R249.reuse, RZ ;  /* 0x000000f904107210 */ /* 0x090fe80007f3e0ff */
[----:B------:R4:W-:Y:S01]  /*1f6d0*/  LDGSTS.E.BYPASS.LTC128B.128 [R246+0xe800], [R4.64] ;  /* 0x0e80000004f67fae */ /* 0x0009e2000b901d44 */
[--C-:B------:R-:W-:Y:S01]  /*1f6e0*/  IMAD.X R17, R5, 0x1, R248.reuse, P1 ;  /* 0x0000000105117824 */ /* 0x100fe200008e06f8 */
[-C--:B-----5:R-:W-:Y:S04]  /*1f6f0*/  IADD3 R14, P1, R16, R249.reuse, RZ ;  /* 0x000000f9100e7210 */ /* 0x0a0fe80007f3e0ff */
[----:B------:R5:W-:Y:S01]  /*1f700*/  LDGSTS.E.BYPASS.LTC128B.128 [R246+0xf000], [R16.64] ;  /* 0x0f00000010f67fae */ /* 0x000be2000b901d44 */
[--C-:B------:R-:W-:Y:S01]  /*1f710*/  IMAD.X R15, R17, 0x1, R248.reuse, P1 ;  /* 0x00000001110f7824 */ /* 0x100fe200008e06f8 */
[-C--:B---3--:R-:W-:Y:S04]  /*1f720*/  IADD3 R10, P1, R14, R249.reuse, RZ ;  /* 0x000000f90e0a7210 */ /* 0x088fe80007f3e0ff */
[----:B------:R3:W-:Y:S01]  /*1f730*/  LDGSTS.E.BYPASS.LTC128B.128 [R246+0xf800], [R14.64] ;  /* 0x0f8000000ef67fae */ /* 0x0007e2000b901d44 */
[--C-:B------:R-:W-:Y:S01]  /*1f740*/  IMAD.X R11, R15, 0x1, R248.reuse, P1 ;  /* 0x000000010f0b7824 */ /* 0x100fe200008e06f8 */
[-C--:B-1----:R-:W-:Y:S04]  /*1f750*/  IADD3 R8, P1, R10, R249.reuse, RZ ;  /* 0x000000f90a087210 */ /* 0x082fe80007f3e0ff */
[----:B------:R1:W-:Y:S01]  /*1f760*/  LDGSTS.E.BYPASS.LTC128B.128 [R246+0x10000], [R10.64] ;  /* 0x100000000af67fae */ /* 0x0003e2000b901d44 */
[--C-:B------:R-:W-:Y:S05]  /*1f770*/  IMAD.X R9, R11, 0x1, R248.reuse, P1 ;  /* 0x000000010b097824 */ /* 0x100fea00008e06f8 */
[----:B------:R1:W-:Y:S01]  /*1f780*/  LDGSTS.E.BYPASS.LTC128B.128 [R246+0x10800], [R8.64] ;  /* 0x1080000008f67fae */ /* 0x0003e2000b901d44 */
[-C--:B----4-:R-:W-:Y:S05]  /*1f790*/  IADD3 R4, P1, R8, R249.reuse, RZ ;  /* 0x000000f908047210 */ /* 0x090fea0007f3e0ff */
[--C-:B------:R-:W-:Y:S01]  /*1f7a0*/  IMAD.X R5, R9, 0x1, R248.reuse, P1 ;  /* 0x0000000109057824 */ /* 0x100fe200008e06f8 */
[----:B--2---:R-:W-:Y:S04]  /*1f7b0*/  IADD3 R6, P1, R4, R249, RZ ;  /* 0x000000f904067210 */ /* 0x004fe80007f3e0ff */
[----:B------:R2:W-:Y:S01]  /*1f7c0*/  LDGSTS.E.BYPASS.LTC128B.128 [R246+0x11000], [R4.64] ;  /* 0x1100000004f67fae */ /* 0x0005e2000b901d44 */
[----:B------:R-:W-:Y:S01]  /*1f7d0*/  IMAD.X R7, R5, 0x1, R248, P1 ;  /* 0x0000000105077824 */ /* 0x000fe200008e06f8 */
[----:B------:R-:W-:Y:S04]  /*1f7e0*/  ISETP.GE.AND P1, PT, R247, 0x2, PT ;  /* 0x00000002f700780c */ /* 0x000fe80003f26270 */
        /* <DEDUP_REMOVED lines=45> */
[C---:B--2---:R-:W-:Y:S01]  /*1fac0*/  HMMA.16816.F32.BF16 R60, R128.reuse, R64, RZ ;  /* 0x00000040803c723c */ /* 0x044fe200000418ff */
[----:B------:R-:W-:Y:S07]  /*1fad0*/  LDSM.16.M88.4 R220, [R224+0x7800] ;  /* 0x00780000e0dc783b */ /* 0x000fee0000000200 */
        /* <DEDUP_REMOVED lines=32> */
[----:B------:R-:W-:Y:S07]  /*1fce0*/  LDSM.16.M88.4 R192, [R230] ;  /* 0x00000000e6c0783b */ /* 0x000fee0000000200 */
        /* <DEDUP_REMOVED lines=17> */
[----:B------:R-:W3:Y:S07]  /*1fe00*/  LDSM.16.M88.4 R180, [R0+0x9800] ;  /* 0x0098000000b4783b */ /* 0x000eee0000000200 */
[C---:B----4-:R-:W-:Y:S07]  /*1fe10*/  HMMA.16816.F32.BF16 R92, R172.reuse, R184, R92 ;  /* 0x000000b8ac5c723c */ /* 0x050fee000004185c */
[----:B------:R-:W-:Y:S01]  /*1fe20*/  IMAD R184, R166, 0x2, R233 ;  /* 0x00000002a6b87824 */ /* 0x000fe200078e02e9 */
[C---:B------:R-:W-:Y:S05]  /*1fe30*/  HMMA.16816.F32.BF16 R96, R172.reuse, R186, R96 ;  /* 0x000000baac60723c */ /* 0x040fea0000041860 */
[----:B------:R-:W4:Y:S03]  /*1fe40*/  LDSM.16.M88.4 R184, [R184] ;  /* 0x00000000b8b8783b */ /* 0x000f260000000200 */
[C---:B-----5:R-:W-:Y:S07]  /*1fe50*/  HMMA.16816.F32.BF16 R100, R172.reuse, R188, R100 ;  /* 0x000000bcac64723c */ /* 0x060fee0000041864 */
[C---:B------:R-:W-:Y:S01]  /*1fe60*/  IADD3 R188, R230.reuse, 0x800, RZ ;  /* 0x00000800e6bc7810 */ /* 0x040fe20007ffe0ff */
[C---:B------:R-:W-:Y:S05]  /*1fe70*/  HMMA.16816.F32.BF16 R104, R172.reuse, R190, R104 ;  /* 0x000000beac68723c */ /* 0x040fea0000041868 */
[----:B------:R-:W5:Y:S03]  /*1fe80*/  LDSM.16.M88.4 R188, [R188] ;  /* 0x00000000bcbc783b */ /* 0x000f660000000200 */
[C---:B-1----:R-:W-:Y:S07]  /*1fe90*/  HMMA.16816.F32.BF16 R108, R172.reuse, R168, R108 ;  /* 0x000000a8ac6c723c */ /* 0x042fee000004186c */
[C---:B------:R-:W-:Y:S01]  /*1fea0*/  IADD3 R168, R230.reuse, 0x1000, RZ ;  /* 0x00001000e6a87810 */ /* 0x040fe20007ffe0ff */
[C---:B------:R-:W-:Y:S05]  /*1feb0*/  HMMA.16816.F32.BF16 R112, R172.reuse, R170, R112 ;  /* 0x000000aaac70723c */ /* 0x040fea0000041870 */
[----:B------:R-:W1:Y:S03]  /*1fec0*/  LDSM.16.M88.4 R168, [R168] ;  /* 0x00000000a8a8783b */ /* 0x000e660000000200 */
[C---:B--2---:R-:W-:Y:S07]  /*1fed0*/  HMMA.16816.F32.BF16 R116, R172.reuse, R176, R116 ;  /* 0x000000b0ac74723c */ /* 0x044fee0000041874 */
[C---:B------:R-:W-:Y:S01]  /*1fee0*/  IADD3 R176, R230.reuse, 0x2000, RZ ;  /* 0x00002000e6b07810 */ /* 0x040fe20007ffe0ff */
[C---:B------:R-:W-:Y:S05]  /*1fef0*/  HMMA.16816.F32.BF16 R120, R172.reuse, R178, R120 ;  /* 0x000000b2ac78723c */ /* 0x040fea0000041878 */
[----:B------:R-:W-:Y:S03]  /*1ff00*/  LDSM.16.M88.4 R176, [R176] ;  /* 0x00000000b0b0783b */ /* 0x000fe60000000200 */
[C---:B---3--:R-:W-:Y:S07]  /*1ff10*/  HMMA.16816.F32.BF16 R124, R172.reuse, R180, R124 ;  /* 0x000000b4ac7c723c */ /* 0x048fee000004187c */
[C---:B------:R-:W-:Y:S01]  /*1ff20*/  IADD3 R180, R230.reuse, 0x2800, RZ ;  /* 0x00002800e6b47810 */ /* 0x040fe20007ffe0ff */
[----:B------:R-:W-:Y:S05]  /*1ff30*/  HMMA.16816.F32.BF16 R128, R172, R182, R128 ;  /* 0x000000b6ac80723c */ /* 0x000fea0000041880 */
[----:B------:R-:W-:Y:S02]  /*1ff40*/  LDSM.16.M88.4 R180, [R180] ;  /* 0x00000000b4b4783b */ /* 0x000fe40000000200 */
[C---:B------:R-:W-:Y:S01]  /*1ff50*/  IADD3 R172, R230.reuse, 0x1800, RZ ;  /* 0x00001800e6ac7810 */ /* 0x040fe20007ffe0ff */
[C---:B----4-:R-:W-:Y:S05]  /*1ff60*/  HMMA.16816.F32.BF16 R4, R184.reuse, R192, R4 ;  /* 0x000000c0b804723c */ /* 0x050fea0000041804 */
[----:B------:R-:W2:Y:S02]  /*1ff70*/  LDSM.16.M88.4 R172, [R172] ;  /* 0x00000000acac783b */ /* 0x000ea40000000200 */
        /* <DEDUP_REMOVED lines=19> */
[C---:B------:R-:W-:Y:S07]  /*200b0*/  HMMA.16816.F32.BF16 R44, R184.reuse, R180, R44 ;  /* 0x000000b4b82c723c */ /* 0x040fee000004182c */
[C---:B------:R-:W-:Y:S01]  /*200c0*/  IADD3 R180, R230.reuse, 0x5800, RZ ;  /* 0x00005800e6b47810 */ /* 0x040fe20007ffe0ff */
[C---:B------:R-:W-:Y:S05]  /*200d0*/  HMMA.16816.F32.BF16 R48, R184.reuse, R182, R48 ;  /* 0x000000b6b830723c */ /* 0x040fea0000041830 */
[----:B------:R-:W4:Y:S03]  /*200e0*/  LDSM.16.M88.4 R180, [R180] ;  /* 0x00000000b4b4783b */ /* 0x000f260000000200 */
[C---:B-1----:R-:W-:Y:S07]  /*200f0*/  HMMA.16816.F32.BF16 R52, R184.reuse, R168, R52 ;  /* 0x000000a8b834723c */ /* 0x042fee0000041834 */
[C---:B------:R-:W-:Y:S01]  /*20100*/  IADD3 R168, R230.reuse, 0x6000, RZ ;  /* 0x00006000e6a87810 */ /* 0x040fe20007ffe0ff */
[C---:B------:R-:W-:Y:S05]  /*20110*/  HMMA.16816.F32.BF16 R56, R184.reuse, R170, R56 ;  /* 0x000000aab838723c */ /* 0x040fea0000041838 */
[----:B------:R-:W1:Y:S03]  /*20120*/  LDSM.16.M88.4 R168, [R168] ;  /* 0x00000000a8a8783b */ /* 0x000e660000000200 */
        /* <DEDUP_REMOVED lines=11> */
[C---:B---3--:R-:W-:Y:S07]  /*201e0*/  HMMA.16816.F32.BF16 R84, R184.reuse, R176, R84 ;  /* 0x000000b0b854723c */ /* 0x048fee0000041854 */
[----:B------:R-:W-:Y:S01]  /*201f0*/  IADD3 R176, R230, 0x7000, RZ ;  /* 0x00007000e6b07810 */ /* 0x000fe20007ffe0ff */
[C---:B------:R-:W-:Y:S05]  /*20200*/  HMMA.16816.F32.BF16 R88, R184.reuse, R178, R88 ;  /* 0x000000b2b858723c */ /* 0x040fea0000041858 */
[----:B------:R-:W3:Y:S03]  /*20210*/  LDSM.16.M88.4 R176, [R176] ;  /* 0x00000000b0b0783b */ /* 0x000ee60000000200 */
[C---:B----4-:R-:W-:Y:S08]  /*20220*/  HMMA.16816.F32.BF16 R92, R184.reuse, R180, R92 ;  /* 0x000000b4b85c723c */ /* 0x050ff0000004185c */
[C---:B------:R-:W-:Y:S01]  /*20230*/  HMMA.16816.F32.BF16 R96, R184.reuse, R182, R96 ;  /* 0x000000b6b860723c */ /* 0x040fe20000041860 */
[----:B------:R-:W4:Y:S07]  /*20240*/  LDSM.16.M88.4 R180, [R229] ;  /* 0x00000000e5b4783b */ /* 0x000f2e0000000200 */
        /* <DEDUP_REMOVED lines=9> */
[C---:B------:R-:W-:Y:S08]  /*202e0*/  HMMA.16816.F32.BF16 R124, R184.reuse, R188, R124 ;  /* 0x000000bcb87c723c */ /* 0x040ff0000004187c */
[----:B------:R-:W-:Y:S01]  /*202f0*/  HMMA.16816.F32.BF16 R128, R184, R190, R128 ;  /* 0x000000beb880723c */ /* 0x000fe20000041880 */
[----:B------:R-:W5:Y:S05]  /*20300*/  LDSM.16.M88.4 R184, [R224+0x2800] ;  /* 0x00280000e0b8783b */ /* 0x000f6a0000000200 */
[----:B------:R-:W2:Y:S02]  /*20310*/  LDSM.16.M88.4 R188, [R224+0x3000] ;  /* 0x00300000e0bc783b */ /* 0x000ea40000000200 */
[C---:B----4-:R-:W-:Y:S08]  /*20320*/  HMMA.16816.F32.BF16 R4, R180.reuse, R192, R4 ;  /* 0x000000c0b404723c */ /* 0x050ff00000041804 */
[C---:B------:R-:W-:Y:S01]  /*20330*/  HMMA.16816.F32.BF16 R8, R180.reuse, R194, R8 ;  /* 0x000000c2b408723c */ /* 0x040fe20000041808 */
[----:B------:R-:W4:Y:S07]  /*20340*/  LDSM.16.M88.4 R192, [R224+0x3800] ;  /* 0x00380000e0c0783b */ /* 0x000f2e0000000200 */
[C---:B------:R-:W-:Y:S08]  /*20350*/  HMMA.16816.F32.BF16 R12, R180.reuse, R196, R12 ;  /* 0x000000c4b40c723c */ /* 0x040ff0000004180c */
[C---:B------:R-:W-:Y:S01]  /*20360*/  HMMA.16816.F32.BF16 R16, R180.reuse, R198, R16 ;  /* 0x000000c6b410723c */ /* 0x040fe20000041810 */
[----:B------:R-:W4:Y:S07]  /*20370*/  LDSM.16.M88.4 R196, [R224+0x4800] ;  /* 0x00480000e0c4783b */ /* 0x000f2e0000000200 */
[C---:B-1----:R-:W-:Y:S08]  /*20380*/  HMMA.16816.F32.BF16 R20, R180.reuse, R168, R20 ;  /* 0x000000a8b414723c */ /* 0x042ff00000041814 */
[C---:B------:R-:W-:Y:S01]  /*20390*/  HMMA.16816.F32.BF16 R24, R180.reuse, R170, R24 ;  /* 0x000000aab418723c */ /* 0x040fe20000041818 */
[----:B------:R-:W1:Y:S01]  /*203a0*/  LDSM.16.M88.4 R168, [R224+0x5800] ;  /* 0x00580000e0a8783b */ /* 0x000e620000000200 */
[----:B------:R-:W-:Y:S04]  /*203b0*/  DEPBAR.LE SB0, 0x0 ;  /* 0x000080000000791a */ /* 0x000fe80000000000 */
[----:B------:R-:W-:Y:S02]  /*203c0*/  BAR.SYNC.DEFER_BLOCKING 0x0 ;  /* 0x0000000000007b1d */ /* 0x000fe40000010000 */
[C---:B--2---:R-:W-:Y:S08]  /*203d0*/  HMMA.16816.F32.BF16 R28, R180.reuse, R172, R28 ;  /* 0x000000acb41c723c */ /* 0x044ff0000004181c */
[C---:B------:R-:W-:Y:S08]  /*203e0*/  HMMA.16816.F32.BF16 R32, R180.reuse, R174, R32 ;  /* 0x000000aeb420723c */ /* 0x040ff00000041820 */
[C---:B---3--:R-:W-:Y:S08]  /*203f0*/  HMMA.16816.F32.BF16 R36, R180.reuse, R176, R36 ;  /* 0x000000b0b424723c */ /* 0x048ff00000041824 */
[C---:B------:R-:W-:Y:S08]  /*20400*/  HMMA.16816.F32.BF16 R40, R180.reuse, R178, R40 ;  /* 0x000000b2b428723c */ /* 0x040ff00000041828 */
[C---:B-----5:R-:W-:Y:S08]  /*20410*/  HMMA.16816.F32.BF16 R44, R180.reuse, R184, R44 ;  /* 0x000000b8b42c723c */ /* 0x060ff0000004182c */
        /* <DEDUP_REMOVED lines=29> */
[----:B------:R-:W-:Y:S02]  /*205f0*/  ULDC.64 UR4, c[0x0][0x118] ;  /* 0x0000460000047ab9 */ /* 0x000fe40000000a00 */
[----:B------:R-:W2:Y:S02]  /*20600*/  LD.E R174, [R2.64+0x170] ;  /* 0x0001700402ae7980 */ /* 0x000ea4000c101900 */
[C---:B------:R-:W-:Y:S02]  /*20610*/  IADD3 R172, R175.reuse, -0x200, RZ ;  /* 0xfffffe00afac7810 */ /* 0x040fe40007ffe0ff */
[----:B------:R-:W-:Y:S02]  /*20620*/  IADD3 R175, R175, -0x100, RZ ;  /* 0xffffff00afaf7810 */ /* 0x000fe40007ffe0ff */
        /* <DEDUP_REMOVED lines=40> */
[-C--:B------:R-:W-:Y:S01]  /*208b0*/  LEA.HI.X.SX32 R179, R171, R245.reuse, 0x2, P1 ;  /* 0x000000f5abb37211 */ /* 0x080fe200008f16ff */
[C---:B------:R-:W-:Y:S01]  /*208c0*/  IMAD.IADD R171, R173.reuse, 0x1, -R171 ;  /* 0x00000001adab7824 */ /* 0x040fe200078e0aab */
[----:B------:R-:W-:Y:S03]  /*208d0*/  LEA.HI.X.SX32 R169, R173, R245, 0x2, P0 ;  /* 0x000000f5ada97211 */ /* 0x000fe600000f16ff */
[----:B------:R-:W-:Y:S01]  /*208e0*/  IMAD R174, R174, R171, -0x100 ;  /* 0xffffff00aeae7424 */ /* 0x000fe200078e02ab */
[----:B------:R1:W3:Y:S04]  /*208f0*/  LD.E R0, [R178.64] ;  /* 0x00000004b2007980 */ /* 0x0002e8000c101900 */
[----:B------:R2:W3:Y:S01]  /*20900*/  LD.E R168, [R168.64] ;  /* 0x00000004a8a87980 */ /* 0x0004e2000c101900 */
        /* <DEDUP_REMOVED lines=10> */
[----:B------:R-:W-:Y:S04]  /*209b0*/  IMAD R168, R178, R169, R168 ;  /* 0x000000a9b2a87224 */ /* 0x000fe800078e02a8 */
[----:B------:R-:W-:Y:S01]  /*209c0*/  IMAD.IADD R168, R175, 0x1, R168 ;  /* 0x00000001afa87824 */ /* 0x000fe200078e02a8 */
[----:B------:R-:W-:-:S05]  /*209d0*/  BRA `(.L_x_2706) ;  /* 0x0000004000007947 */ /* 0x000fca0003800000 */
.L_x_2705:
[----:B------:R-:W-:Y:S02]  /*209e0*/  ULDC.64 UR4, c[0x0][0x118] ;  /* 0x0000460000047ab9 */ /* 0x000fe40000000a00 */
[----:B------:R-:W2:Y:S02]  /*209f0*/  LD.E R174, [R2.64+0x38] ;  /* 0x0000380402ae7980 */ /* 0x000ea4000c101900 */
[----:B--2---:R-:W-:Y:S04]  /*20a00*/  LEA R174, -R174, RZ, 0x8 ;  /* 0x000000ffaeae7211 */ /* 0x004fe800078e41ff */
[----:B------:R-:W-:Y:S02]  /*20a10*/  SHF.R.S32.HI R168, RZ, 0x1f, R174 ;  /* 0x0000001fffa87819 */ /* 0x000fe400000114ae */
.L_x_2706:
[----:B------:R-:W-:Y:S05]  /*20a20*/  BSYNC B0 ;  /* 0x0000000000007941 */ /* 0x000fea0003800000 */
.L_x_2704:
[C---:B------:R-:W-:Y:S01]  /*20a30*/  LEA R235, P0, R174.reuse, R235, 0x1 ;  /* 0x000000ebaeeb7211 */ /* 0x040fe200078008ff */
[----:B------:R-:W-:Y:S03]  /*20a40*/  ULDC.64 UR4, c[0x0][0x118] ;  /* 0x0000460000047ab9 */ /* 0x000fe60000000a00 */
[----:B------:R-:W-:Y:S01]  /*20a50*/  LEA.HI.X R234, R174, R234, R168, 0x1, P0 ;  /* 0x000000eaaeea7211 */ /* 0x000fe200000f0ca8 */
[----:B------:R-:W-:Y:S01]  /*20a60*/  IMAD.MOV.U32 R170, RZ, RZ, R235 ;  /* 0x000000ffffaa7224 */ /* 0x000fe200078e00eb */
[-C--:B------:R-:W-:Y:S03]  /*20a70*/  IADD3 R168, P0, R235, R251.reuse, RZ ;  /* 0x000000fbeba87210 */ /* 0x080fe60007f1e0ff */
[----:B------:R-:W-:Y:S02]  /*20a80*/  IMAD.MOV.U32 R171, RZ, RZ, R234 ;  /* 0x000000ffffab7224 */ /* 0x000fe400078e00ea */
[--C-:B------:R-:W-:Y:S01]  /*20a90*/  IMAD.X R169, R234, 0x1, R250.reuse, P0 ;  /* 0x00000001eaa97824 */ /* 0x100fe200000e06fa */
[-C--:B------:R-:W-:Y:S02]  /*20aa0*/  IADD3 R182, P0, R168, R251.reuse, RZ ;  /* 0x000000fba8b67210 */ /* 0x080fe40007f1e0ff */
[----:B------:R-:W-:Y:S01]  /*20ab0*/  @!PT LDS RZ, [RZ] ;  /* 0x00000000fffff984 */ /* 0x000fe20000000800 */
[----:B------:R-:W-:Y:S01]  /*20ac0*/  @!PT LDS RZ, [RZ] ;  /* 0x00000000fffff984 */ /* 0x000fe20000000800 */
[----:B------:R-:W-:Y:S01]  /*20ad0*/  @!PT LDS RZ, [RZ] ;  /* 0x00000000fffff984 */ /* 0x000fe20000000800 */
[----:B------:R1:W-:Y:S03]  /*20ae0*/  LDGSTS.E.BYPASS.LTC128B.128 [R246+0x2000], [R170.64] ;  /* 0x02000000aaf67fae */ /* 0x0003e6000b901d44 */
[--C-:B------:R-:W-:Y:S01]  /*20af0*/  IMAD.X R183, R169, 0x1, R250.reuse, P0 ;  /* 0x00000001a9b77824 */ /* 0x100fe200000e06fa */
[----:B------:R2:W-:Y:S01]  /*20b00*/  LDGSTS.E.BYPASS.LTC128B.128 [R246+0x2800], [R168.64] ;  /* 0x02800000a8f67fae */ /* 0x0005e2000b901d44 */
[-C--:B------:R-:W-:Y:S03]  /*20b10*/  IADD3 R180, P0, R182, R251.reuse, RZ ;  /* 0x000000fbb6b47210 */ /* 0x080fe60007f1e0ff */
[----:B------:R3:W-:Y:S02]  /*20b20*/  LDGSTS.E.BYPASS.LTC128B.128 [R246+0x3000], [R182.64] ;  /* 0x03000000b6f67fae */ /* 0x0007e4000b901d44 */
        /* <DEDUP_REMOVED lines=36> */
[----:B------:R-:W-:Y:S05]  /*20d70*/  IMAD.X R171, R169, 0x1, R250, P0 ;  /* 0x00000001a9ab7824 */ /* 0x000fea00000e06fa */
[----:B------:R3:W-:Y:S04]  /*20d80*/  LDGSTS.E.BYPASS.LTC128B.128 [R246+0x9800], [R170.64] ;  /* 0x09800000aaf67fae */ /* 0x0007e8000b901d44 */
[----:B------:R-:W0:Y:S02]  /*20d90*/  LDGDEPBAR ;  /* 0x00000000000079af */ /* 0x000e240000000000 */
.L_x_2703:
[----:B------:R-:W-:Y:S05]  /*20da0*/  BSYNC B1 ;  /* 0x0000000000017941 */ /* 0x000fea0003800000 */
.L_x_2702:
[----:B------:R-:W-:Y:S01]  /*20db0*/  FMNMX.FTZ R0, R6, R164, !PT ;  /* 0x000000a406007209 */ /* 0x000fe20007810000 */
[----:B------:R-:W-:Y:S01]  /*20dc0*/  ULDC.64 UR4, c[0x0][0x118] ;  /* 0x0000460000047ab9 */ /* 0x000fe20000000a00 */
[----:B---3--:R-:W-:Y:S01]  /*20dd0*/  FMNMX.FTZ R168, R4, R165, !PT ;  /* 0x000000a504a87209 */ /* 0x008fe20007810000 */
[----:B------:R1:W2:Y:S01]  /*20de0*/  LD.E R3, [R2.64+0xdc] ;  /* 0x0000dc0402037980 */ /* 0x0002a2000c101900 */
[----:B------:R-:W-:Y:S02]  /*20df0*/  FMNMX.FTZ R0, R7, R0, !PT ;  /* 0x0000000007007209 */ /* 0x000fe40007810000 */
[----:B------:R-:W-:Y:S01]  /*20e00*/  FMNMX.FTZ R168, R5, R168, !PT ;  /* 0x000000a805a87209 */ /* 0x000fe20007810000 */
[----:B------:R-:W3:Y:S01]  /*20e10*/  LDL.LU R197, [R1] ;  /* 0x0000000001c57983 */ /* 0x000ee20000300800 */
        /* <DEDUP_REMOVED lines=124> */
[----:B-1----:R-:W1:Y:S08]  /*215e0*/  SHFL.BFLY PT, R2, R0, 0x2, 0x1f ;  /* 0x0c401f0000027f89 */ /* 0x002e7000000e0000 */
[----:B------:R-:W4:Y:S01]  /*215f0*/  SHFL.BFLY PT, R169, R168, 0x2, 0x1f ;  /* 0x0c401f00a8a97f89 */ /* 0x000f2200000e0000 */
[----:B-1----:R-:W-:Y:S07]  /*21600*/  FMNMX.FTZ R2, R0, R2, !PT ;  /* 0x0000000200027209 */ /* 0x002fee0007810000 */
[----:B------:R-:W1:Y:S01]  /*21610*/  SHFL.BFLY PT, R0, R2, 0x1, 0x1f ;  /* 0x0c201f0002007f89 */ /* 0x000e6200000e0000 */
[----:B----4-:R-:W-:Y:S07]  /*21620*/  FMNMX.FTZ R169, R168, R169, !PT ;  /* 0x000000a9a8a97209 */ /* 0x010fee0007810000 */
[----:B------:R-:W4:Y:S01]  /*21630*/  SHFL.BFLY PT, R168, R169, 0x1, 0x1f ;  /* 0x0c201f00a9a87f89 */ /* 0x000f2200000e0000 */
[----:B-1----:R-:W-:Y:S05]  /*21640*/  FMNMX.FTZ R0, R2, R0, !PT ;  /* 0x0000000002007209 */ /* 0x002fea0007810000 */
[----:B--2---:R-:W-:Y:S02]  /*21650*/  FMUL.FTZ R172, R3, R0 ;  /* 0x0000000003ac7220 */ /* 0x004fe40000410000 */
[----:B------:R-:W-:Y:S01]  /*21660*/  FADD.FTZ R164, -R0, R164 ;  /* 0x000000a400a47221 */ /* 0x000fe20000010100 */
[----:B----4-:R-:W-:Y:S02]  /*21670*/  FMNMX.FTZ R2, R169, R168, !PT ;  /* 0x000000a8a9027209 */ /* 0x010fe40007810000 */
[----:B------:R-:W-:Y:S01]  /*21680*/  LDSM.16.MT88.4 R168, [R227+0xa000] ;  /* 0x00a00000e3a8783b */ /* 0x000fe20000004200 */
[C---:B------:R-:W-:Y:S01]  /*21690*/  FMUL.FTZ R164, R3.reuse, R164 ;  /* 0x000000a403a47220 */ /* 0x040fe20000410000 */
[C---:B------:R-:W-:Y:S01]  /*216a0*/  FSETP.NEU.FTZ.AND P0, PT, R2.reuse, -INF , PT ;  /* 0xff8000000200780b */ /* 0x040fe20003f1d000 */
[C---:B------:R-:W-:Y:S02]  /*216b0*/  FMUL.FTZ R174, R3.reuse, R2 ;  /* 0x0000000203ae7220 */ /* 0x040fe40000410000 */
[----:B------:R-:W-:Y:S02]  /*216c0*/  FADD.FTZ R165, -R2, R165 ;  /* 0x000000a502a57221 */ /* 0x000fe40000010100 */
[----:B------:R-:W1:Y:S01]  /*216d0*/  MUFU.EX2 R164, R164 ;  /* 0x000000a400a47308 */ /* 0x000e620000000800 */
[----:B------:R-:W-:Y:S01]  /*216e0*/  FSEL R174, R174, RZ, P0 ;  /* 0x000000ffaeae7208 */ /* 0x000fe20000000000 */
[----:B------:R-:W-:Y:S01]  /*216f0*/  FMUL.FTZ R165, R3, R165 ;  /* 0x000000a503a57220 */ /* 0x000fe20000410000 */
[----:B------:R-:W-:Y:S03]  /*21700*/  FSETP.NEU.FTZ.AND P0, PT, R0, -INF , PT ;  /* 0xff8000000000780b */ /* 0x000fe60003f1d000 */
[-CC-:B------:R-:W-:Y:S01]  /*21710*/  FFMA.FTZ R181, R12, R3.reuse, -R174.reuse ;  /* 0x000000030cb57223 */ /* 0x180fe200000108ae */
[----:B------:R-:W-:Y:S01]  /*21720*/  FSEL R172, R172, RZ, P0 ;  /* 0x000000ffacac7208 */ /* 0x000fe20000000000 */
[-CC-:B------:R-:W-:Y:S01]  /*21730*/  FFMA.FTZ R176, R13, R3.reuse, -R174.reuse ;  /* 0x000000030db07223 */ /* 0x180fe200000108ae */
[----:B------:R-:W-:Y:S01]  /*21740*/  ISETP.GT.AND P0, PT, R247, 0x1, PT ;  /* 0x00000001f700780c */ /* 0x000fe20003f04270 */
[----:B------:R-:W2:Y:S01]  /*21750*/  MUFU.EX2 R165, R165 ;  /* 0x000000a500a57308 */ /* 0x000ea20000000800 */
[-C--:B------:R-:W-:Y:S02]  /*21760*/  FFMA.FTZ R190, R8, R3.reuse, -R174 ;  /* 0x0000000308be7223 */ /* 0x080fe400000108ae */
[-CC-:B------:R-:W-:Y:S02]  /*21770*/  FFMA.FTZ R191, R14, R3.reuse, -R172.reuse ;  /* 0x000000030ebf7223 */ /* 0x180fe400000108ac */
[-CC-:B------:R-:W-:Y:S02]  /*21780*/  FFMA.FTZ R178, R15, R3.reuse, -R172.reuse ;  /* 0x000000030fb27223 */ /* 0x180fe400000108ac */
[----:B------:R-:W4:Y:S01]  /*21790*/  LDSM.16.MT88.4 R12, [R228+0xa000] ;  /* 0x00a00000e40c783b */ /* 0x000f220000004200 */
[-C--:B------:R-:W-:Y:S02]  /*217a0*/  FFMA.FTZ R38, R38, R3.reuse, -R172 ;  /* 0x0000000326267223 */ /* 0x080fe400000108ac */
[----:B------:R-:W-:Y:S01]  /*217b0*/  MUFU.EX2 R190, R190 ;  /* 0x000000be00be7308 */ /* 0x000fe20000000800 */
[-C--:B------:R-:W-:Y:S02]  /*217c0*/  FFMA.FTZ R182, R9, R3.reuse, -R174 ;  /* 0x0000000309b67223 */ /* 0x080fe400000108ae */
[-CC-:B------:R-:W-:Y:S02]  /*217d0*/  FFMA.FTZ R192, R10, R3.reuse, -R172.reuse ;  /* 0x000000030ac07223 */ /* 0x180fe400000108ac */
[C---:B-1----:R-:W-:Y:S02]  /*217e0*/  FMUL.FTZ R10, R164.reuse, R158 ;  /* 0x0000009ea40a7220 */ /* 0x042fe40000410000 */
[--C-:B------:R-:W-:Y:S02]  /*217f0*/  FFMA.FTZ R188, R11, R3, -R172.reuse ;  /* 0x000000030bbc7223 */ /* 0x100fe400000108ac */
[----:B------:R-:W-:Y:S01]  /*21800*/  FMUL.FTZ R11, R164, R159 ;  /* 0x0000009fa40b7220 */ /* 0x000fe20000410000 */
[----:B------:R-:W1:Y:S01]  /*21810*/  MUFU.EX2 R182, R182 ;  /* 0x000000b600b67308 */ /* 0x000e620000000800 */
[-C--:B------:R-:W-:Y:S02]  /*21820*/  FFMA.FTZ R27, R27, R3.reuse, -R172 ;  /* 0x000000031b1b7223 */ /* 0x080fe400000108ac */
[--C-:B------:R-:W-:Y:S02]  /*21830*/  FFMA.FTZ R180, R16, R3, -R174.reuse ;  /* 0x0000000310b47223 */ /* 0x100fe400000108ae */
[C---:B--2---:R-:W-:Y:S02]  /*21840*/  FMUL.FTZ R8, R165.reuse, R156 ;  /* 0x0000009ca5087220 */ /* 0x044fe40000410000 */
[C---:B------:R-:W-:Y:S02]  /*21850*/  FMUL.FTZ R9, R165.reuse, R157 ;  /* 0x0000009da5097220 */ /* 0x040fe40000410000 */
[----:B------:R-:W2:Y:S01]  /*21860*/  LDSM.16.MT88.4 R156, [R226+0xa000] ;  /* 0x00a00000e29c783b */ /* 0x000ea20000004200 */
[----:B------:R-:W-:Y:S01]  /*21870*/  MUFU.EX2 R192, R192 ;  /* 0x000000c000c07308 */ /* 0x000fe20000000800 */
[----:B------:R-:W-:Y:S02]  /*21880*/  FMUL.FTZ R16, R165, R148 ;  /* 0x00000094a5107220 */ /* 0x000fe40000410000 */
[----:B------:R-:W-:Y:S02]  /*21890*/  FFMA.FTZ R175, R17, R3, -R174 ;  /* 0x0000000311af7223 */ /* 0x000fe400000108ae */
[----:B------:R-:W-:Y:S02]  /*218a0*/  FMUL.FTZ R17, R165, R149 ;  /* 0x00000095a5117220 */ /* 0x000fe40000410000 */
[-CC-:B------:R-:W-:Y:S02]  /*218b0*/  FFMA.FTZ R185, R18, R3.reuse, -R172.reuse ;  /* 0x0000000312b97223 */ /* 0x180fe400000108ac */
[C---:B------:R-:W-:Y:S01]  /*218c0*/  FMUL.FTZ R18, R164.reuse, R150 ;  /* 0x00000096a4127220 */ /* 0x040fe20000410000 */
[----:B------:R-:W5:Y:S01]  /*218d0*/  MUFU.EX2 R188, R188 ;  /* 0x000000bc00bc7308 */ /* 0x000f620000000800 */
[----:B------:R-:W-:Y:S02]  /*218e0*/  FFMA.FTZ R177, R19, R3, -R172 ;  /* 0x0000000313b17223 */ /* 0x000fe400000108ac */
[----:B------:R-:W-:Y:S02]  /*218f0*/  FMUL.FTZ R19, R164, R151 ;  /* 0x00000097a4137220 */ /* 0x000fe40000410000 */
[----:B------:R-:W1:Y:S01]  /*21900*/  LDSM.16.MT88.4 R148, [R225+0xa000] ;  /* 0x00a00000e194783b */ /* 0x000e620000004200 */
[-CC-:B------:R-:W-:Y:S02]  /*21910*/  FFMA.FTZ R186, R24, R3.reuse, -R174.reuse ;  /* 0x0000000318ba7223 */ /* 0x180fe400000108ae */
[----:B------:R-:W-:Y:S02]  /*21920*/  FMUL.FTZ R24, R165, R140 ;  /* 0x0000008ca5187220 */ /* 0x000fe40000410000 */
[----:B------:R-:W-:Y:S01]  /*21930*/  MUFU.EX2 R181, R181 ;  /* 0x000000b500b57308 */ /* 0x000fe20000000800 */
[----:B------:R-:W-:Y:S02]  /*21940*/  FFMA.FTZ R193, R25, R3, -R174 ;  /* 0x0000000319c17223 */ /* 0x000fe400000108ae */
[C---:B------:R-:W-:Y:S02]  /*21950*/  FMUL.FTZ R25, R165.reuse, R141 ;  /* 0x0000008da5197220 */ /* 0x040fe40000410000 */
[-C--:B------:R-:W-:Y:S02]  /*21960*/  FFMA.FTZ R196, R26, R3.reuse, -R172 ;  /* 0x000000031ac47223 */ /* 0x080fe400000108ac */
[----:B------:R-:W-:Y:S02]  /*21970*/  FMUL.FTZ R26, R164, R142 ;  /* 0x0000008ea41a7220 */ /* 0x000fe40000410000 */
[-CC-:B------:R-:W-:Y:S01]  /*21980*/  FFMA.FTZ R179, R20, R3.reuse, -R174.reuse ;  /* 0x0000000314b37223 */ /* 0x180fe200000108ae */
[----:B------:R-:W-:Y:S01]  /*21990*/  MUFU.EX2 R176, R176 ;  /* 0x000000b000b07308 */ /* 0x000fe20000000800 */
[----:B------:R-:W-:Y:S02]  /*219a0*/  FMUL.FTZ R20, R165, R144 ;  /* 0x00000090a5147220 */ /* 0x000fe40000410000 */
[----:B------:R-:W-:Y:S02]  /*219b0*/  FFMA.FTZ R173, R21, R3, -R174 ;  /* 0x0000000315ad7223 */ /* 0x000fe400000108ae */
[----:B------:R-:W-:Y:S02]  /*219c0*/  FMUL.FTZ R21, R165, R145 ;  /* 0x00000091a5157220 */ /* 0x000fe40000410000 */
[-CC-:B------:R-:W-:Y:S02]  /*219d0*/  FFMA.FTZ R184, R22, R3.reuse, -R172.reuse ;  /* 0x0000000316b87223 */ /* 0x180fe400000108ac */
[C---:B------:R-:W-:Y:S01]  /*219e0*/  FMUL.FTZ R22, R164.reuse, R146 ;  /* 0x00000092a4167220 */ /* 0x040fe20000410000 */
[----:B------:R-:W-:Y:S01]  /*219f0*/  MUFU.EX2 R191, R191 ;  /* 0x000000bf00bf7308 */ /* 0x000fe20000000800 */
[----:B------:R-:W-:Y:S02]  /*21a00*/  FFMA.FTZ R187, R23, R3, -R172 ;  /* 0x0000000317bb7223 */ /* 0x000fe400000108ac */
[C---:B------:R-:W-:Y:S02]  /*21a10*/  FMUL.FTZ R23, R164.reuse, R147 ;  /* 0x00000093a4177220 */ /* 0x040fe40000410000 */
[----:B------:R-:W-:Y:S01]  /*21a20*/  LDSM.16.MT88.4 R144, [R227+0xa800] ;  /* 0x00a80000e390783b */ /* 0x000fe20000004200 */
[C---:B------:R-:W-:Y:S02]  /*21a30*/  FMUL.FTZ R134, R164.reuse, R134 ;  /* 0x00000086a4867220 */ /* 0x040fe40000410000 */
[----:B------:R-:W-:Y:S02]  /*21a40*/  FMUL.FTZ R135, R164, R135 ;  /* 0x00000087a4877220 */ /* 0x000fe40000410000 */
[----:B------:R-:W-:Y:S01]  /*21a50*/  MUFU.EX2 R178, R178 ;  /* 0x000000b200b27308 */ /* 0x000fe20000000800 */
[C---:B------:R-:W-:Y:S02]  /*21a60*/  FMUL.FTZ R132, R165.reuse, R132 ;  /* 0x00000084a5847220 */ /* 0x040fe40000410000 */
[C---:B------:R-:W-:Y:S02]  /*21a70*/  FMUL.FTZ R133, R165.reuse, R133 ;  /* 0x00000085a5857220 */ /* 0x040fe40000410000 */
[-CC-:B------:R-:W-:Y:S02]  /*21a80*/  FFMA.FTZ R28, R28, R3.reuse, -R174.reuse ;  /* 0x000000031c1c7223 */ /* 0x180fe400000108ae */
[-CC-:B------:R-:W-:Y:S02]  /*21a90*/  FFMA.FTZ R194, R4, R3.reuse, -R174.reuse ;  /* 0x0000000304c27223 */ /* 0x180fe400000108ae */
[----:B------:R-:W-:Y:S01]  /*21aa0*/  FMUL.FTZ R4, R165, R160 ;  /* 0x000000a0a5047220 */ /* 0x000fe20000410000 */
[----:B------:R-:W-:Y:S01]  /*21ab0*/  MUFU.EX2 R180, R180 ;  /* 0x000000b400b47308 */ /* 0x000fe20000000800 */
[----:B------:R-:W-:Y:S02]  /*21ac0*/  FFMA.FTZ R183, R5, R3, -R174 ;  /* 0x0000000305b77223 */ /* 0x000fe400000108ae */
[----:B------:R-:W-:Y:S02]  /*21ad0*/  FMUL.FTZ R5, R165, R161 ;  /* 0x000000a1a5057220 */ /* 0x000fe40000410000 */
[-CC-:B------:R-:W-:Y:S02]  /*21ae0*/  FFMA.FTZ R195, R6, R3.reuse, -R172.reuse ;  /* 0x0000000306c37223 */ /* 0x180fe400000108ac */
[----:B------:R-:W-:Y:S01]  /*21af0*/  FMUL.FTZ R6, R164, R162 ;  /* 0x000000a2a4067220 */ /* 0x000fe20000410000 */
[----:B-1----:R-:W-:Y:S01]  /*21b00*/  F2FP.BF16.PACK_AB R162, R182, R190 ;  /* 0x000000beb6a2723e */ /* 0x002fe200000010ff */
[----:B------:R-:W-:Y:S01]  /*21b10*/  FFMA.FTZ R189, R7, R3, -R172 ;  /* 0x0000000307bd7223 */ /* 0x000fe200000108ac */
[----:B------:R-:W-:Y:S01]  /*21b20*/  MUFU.EX2 R194, R194 ;  /* 0x000000c200c27308 */ /* 0x000fe20000000800 */
[----:B------:R-:W-:Y:S01]  /*21b30*/  FMUL.FTZ R7, R164, R163 ;  /* 0x000000a3a4077220 */ /* 0x000fe20000410000 */
[----:B-----5:R-:W-:Y:S01]  /*21b40*/  F2FP.BF16.PACK_AB R163, R188, R192 ;  /* 0x000000c0bca3723e */ /* 0x020fe200000010ff */
[-CC-:B------:R-:W-:Y:S02]  /*21b50*/  FFMA.FTZ R52, R52, R3.reuse, -R174.reuse ;  /* 0x0000000334347223 */ /* 0x180fe400000108ae */
[-C--:B------:R-:W-:Y:S02]  /*21b60*/  FFMA.FTZ R53, R53, R3.reuse, -R174 ;  /* 0x0000000335357223 */ /* 0x080fe400000108ae */
[-CC-:B------:R-:W-:Y:S02]  /*21b70*/  FFMA.FTZ R59, R59, R3.reuse, -R172.reuse ;  /* 0x000000033b3b7223 */ /* 0x180fe400000108ac */
[-C--:B------:R-:W-:Y:S01]  /*21b80*/  FFMA.FTZ R118, R118, R3.reuse, -R172 ;  /* 0x0000000376767223 */ /* 0x080fe200000108ac */
[----:B------:R-:W1:Y:S01]  /*21b90*/  MUFU.EX2 R183, R183 ;  /* 0x000000b700b77308 */ /* 0x000e620000000800 */
[-CC-:B------:R-:W-:Y:S02]  /*21ba0*/  FFMA.FTZ R124, R124, R3.reuse, -R174.reuse ;  /* 0x000000037c7c7223 */ /* 0x180fe400000108ae */
[----:B------:R-:W-:Y:S07]  /*21bb0*/  FFMA.FTZ R125, R125, R3, -R174 ;  /* 0x000000037d7d7223 */ /* 0x000fee00000108ae */
[----:B------:R-:W-:Y:S10]  /*21bc0*/  MUFU.EX2 R195, R195 ;  /* 0x000000c300c37308 */ /* 0x000ff40000000800 */
[----:B------:R-:W5:Y:S01]  /*21bd0*/  MUFU.EX2 R189, R189 ;  /* 0x000000bd00bd7308 */ /* 0x000f620000000800 */
[----:B-1----:R-:W-:Y:S01]  /*21be0*/  F2FP.BF16.PACK_AB R160, R183, R194 ;  /* 0x000000c2b7a0723e */ /* 0x002fe200000010ff */
[----:B---3--:R-:W-:Y:S04]  /*21bf0*/  FFMA.FTZ R194, R165, R197, R194 ;  /* 0x000000c5a5c27223 */ /* 0x008fe800000100c2 */
[----:B------:R-:W-:Y:S04]  /*21c00*/  FADD.FTZ R194, R183, R194 ;  /* 0x000000c2b7c27221 */ /* 0x000fe80000010000 */
[----:B------:R-:W1:Y:S01]  /*21c10*/  MUFU.EX2 R175, R175 ;  /* 0x000000af00af7308 */ /* 0x000e620000000800 */
[----:B------:R-:W-:Y:S04]  /*21c20*/  FADD.FTZ R190, R190, R194 ;  /* 0x000000c2bebe7221 */ /* 0x000fe80000010000 */
[----:B------:R-:W-:Y:S05]  /*21c30*/  FADD.FTZ R190, R182, R190 ;  /* 0x000000beb6be7221 */ /* 0x000fea0000010000 */
[----:B------:R-:W-:Y:S01]  /*21c40*/  MUFU.EX2 R185, R185 ;  /* 0x000000b900b97308 */ /* 0x000fe20000000800 */
[C---:B-----5:R-:W-:Y:S01]  /*21c50*/  F2FP.BF16.PACK_AB R161, R189.reuse, R195 ;  /* 0x000000c3bda1723e */ /* 0x060fe200000010ff */
[----:B------:R-:W-:Y:S04]  /*21c60*/  FFMA.FTZ R195, R164, R252, R195 ;  /* 0x000000fca4c37223 */ /* 0x000fe800000100c3 */
[----:B------:R-:W-:Y:S04]  /*21c70*/  FADD.FTZ R195, R189, R195 ;  /* 0x000000c3bdc37221 */ /* 0x000fe80000010000 */
[----:B------:R-:W3:Y:S01]  /*21c80*/  MUFU.EX2 R177, R177 ;  /* 0x000000b100b17308 */ /* 0x000ee20000000800 */
[C---:B----4-:R-:W-:Y:S05]  /*21c90*/  HMMA.16816.F32.BF16 R4, R160.reuse, R12, R4 ;  /* 0x0000000ca004723c */ /* 0x050fea0000041804 */
[----:B------:R-:W-:Y:S02]  /*21ca0*/  FADD.FTZ R192, R192, R195 ;  /* 0x000000c3c0c07221 */ /* 0x000fe40000010000 */
[C---:B------:R-:W-:Y:S01]  /*21cb0*/  FMUL.FTZ R12, R165.reuse, R152 ;  /* 0x00000098a50c7220 */ /* 0x040fe20000410000 */
[C---:B------:R-:W-:Y:S01]  /*21cc0*/  HMMA.16816.F32.BF16 R8, R160.reuse, R14, R8 ;  /* 0x0000000ea008723c */ /* 0x040fe20000041808 */
[----:B------:R-:W-:Y:S03]  /*21cd0*/  MUFU.EX2 R179, R179 ;  /* 0x000000b300b37308 */ /* 0x000fe60000000800 */
[----:B------:R-:W-:Y:S02]  /*21ce0*/  FMUL.FTZ R13, R165, R153 ;  /* 0x00000099a50d7220 */ /* 0x000fe40000410000 */
[----:B------:R-:W-:Y:S02]  /*21cf0*/  FADD.FTZ R192, R188, R192 ;  /* 0x000000c0bcc07221 */ /* 0x000fe40000010000 */
[C---:B------:R-:W-:Y:S03]  /*21d00*/  FMUL.FTZ R14, R164.reuse, R154 ;  /* 0x0000009aa40e7220 */ /* 0x040fe60000410000 */
[----:B------:R-:W4:Y:S01]  /*21d10*/  MUFU.EX2 R173, R173 ;  /* 0x000000ad00ad7308 */ /* 0x000f220000000800 */
[----:B------:R-:W-:Y:S02]  /*21d20*/  FMUL.FTZ R15, R164, R155 ;  /* 0x0000009ba40f7220 */ /* 0x000fe40000410000 */
[----:B------:R-:W-:Y:S05]  /*21d30*/  LDSM.16.MT88.4 R152, [R226+0xa800] ;  /* 0x00a80000e298783b */ /* 0x000fea0000004200 */
[C---:B------:R-:W-:Y:S02]  /*21d40*/  HMMA.16816.F32.BF16 R12, R160.reuse, R168, R12 ;  /* 0x000000a8a00c723c */ /* 0x040fe4000004180c */
[----:B------:R5:W-:Y:S05]  /*21d50*/  MUFU.EX2 R168, R27 ;  /* 0x0000001b00a87308 */ /* 0x000bea0000000800 */
[----:B------:R-:W-:Y:S01]  /*21d60*/  FFMA.FTZ R169, R29, R3, -R174 ;  /* 0x000000031da97223 */ /* 0x000fe200000108ae */
[C---:B------:R-:W-:Y:S04]  /*21d70*/  HMMA.16816.F32.BF16 R16, R160.reuse, R170, R16 ;  /* 0x000000aaa010723c */ /* 0x040fe80000041810 */
[----:B------:R4:W-:Y:S01]  /*21d80*/  MUFU.EX2 R170, R28 ;  /* 0x0000001c00aa7308 */ /* 0x0009e20000000800 */
[----:B------:R-:W-:Y:S01]  /*21d90*/  FMUL.FTZ R29, R165, R137 ;  /* 0x00000089a51d7220 */ /* 0x000fe20000410000 */
[C---:B------:R-:W-:Y:S01]  /*21da0*/  F2FP.BF16.PACK_AB R137, R178.reuse, R191 ;  /* 0x000000bfb289723e */ /* 0x040fe200000010ff */
[----:B------:R-:W-:Y:S01]  /*21db0*/  FADD.FTZ R191, R191, R192 ;  /* 0x000000c0bfbf7221 */ /* 0x000fe20000010000 */
[C---:B--2---:R-:W-:Y:S04]  /*21dc0*/  HMMA.16816.F32.BF16 R20, R160.reuse, R156, R20 ;  /* 0x0000009ca014723c */ /* 0x044fe80000041814 */
[----:B------:R-:W-:Y:S02]  /*21dd0*/  FADD.FTZ R191, R178, R191 ;  /* 0x000000bfb2bf7221 */ /* 0x000fe40000010000 */
[----:B------:R-:W-:Y:S01]  /*21de0*/  MUFU.EX2 R184, R184 ;  /* 0x000000b800b87308 */ /* 0x000fe20000000800 */
[--C-:B------:R-:W-:Y:S02]  /*21df0*/  FFMA.FTZ R156, R30, R3, -R172.reuse ;  /* 0x000000031e9c7223 */ /* 0x100fe400000108ac */
[C---:B------:R-:W-:Y:S03]  /*21e00*/  FMUL.FTZ R30, R164.reuse, R138 ;  /* 0x0000008aa41e7220 */ /* 0x040fe60000410000 */
[C---:B-----5:R-:W-:Y:S01]  /*21e10*/  FMUL.FTZ R27, R164.reuse, R143 ;  /* 0x0000008fa41b7220 */ /* 0x060fe20000410000 */
[----:B-1----:R-:W-:Y:S01]  /*21e20*/  F2FP.BF16.PACK_AB R138, R175, R180 ;  /* 0x000000b4af8a723e */ /* 0x002fe200000010ff */
[----:B------:R-:W1:Y:S01]  /*21e30*/  LDSM.16.MT88.4 R140, [R228+0xa800] ;  /* 0x00a80000e48c783b */ /* 0x000e620000004200 */
[----:B------:R-:W-:Y:S01]  /*21e40*/  FFMA.FTZ R157, R31, R3, -R172 ;  /* 0x000000031f9d7223 */ /* 0x000fe200000108ac */
[----:B------:R-:W2:Y:S01]  /*21e50*/  MUFU.EX2 R187, R187 ;  /* 0x000000bb00bb7308 */ /* 0x000ea20000000800 */
[----:B------:R-:W-:Y:S01]  /*21e60*/  FMUL.FTZ R31, R164, R139 ;  /* 0x0000008ba41f7220 */ /* 0x000fe20000410000 */
[----:B---3--:R-:W-:Y:S01]  /*21e70*/  F2FP.BF16.PACK_AB R139, R177, R185 ;  /* 0x000000b9b18b723e */ /* 0x008fe200000010ff */
[C---:B------:R-:W-:Y:S03]  /*21e80*/  HMMA.16816.F32.BF16 R24, R160.reuse, R158, R24 ;  /* 0x0000009ea018723c */ /* 0x040fe60000041818 */
[----:B----4-:R-:W-:Y:S01]  /*21e90*/  FMUL.FTZ R28, R165, R136 ;  /* 0x00000088a51c7220 */ /* 0x010fe20000410000 */
[----:B------:R-:W-:Y:S01]  /*21ea0*/  F2FP.BF16.PACK_AB R136, R176, R181 ;  /* 0x000000b5b088723e */ /* 0x000fe200000010ff */
[----:B------:R-:W-:Y:S01]  /*21eb0*/  FADD.FTZ R185, R185, R191 ;  /* 0x000000bfb9b97221 */ /* 0x000fe20000010000 */
[----:B------:R-:W-:Y:S01]  /*21ec0*/  MOV R164, R0 ;  /* 0x0000000000a47202 */ /* 0x000fe20000000f00 */
[----:B------:R-:W-:Y:S01]  /*21ed0*/  MUFU.EX2 R186, R186 ;  /* 0x000000ba00ba7308 */ /* 0x000fe20000000800 */
[-CC-:B------:R-:W-:Y:S01]  /*21ee0*/  FFMA.FTZ R159, R33, R3.reuse, -R174.reuse ;  /* 0x00000003219f7223 */ /* 0x180fe200000108ae */
[----:B------:R-:W-:Y:S01]  /*21ef0*/  MOV R165, R2 ;  /* 0x0000000200a57202 */ /* 0x000fe20000000f00 */
[C---:B------:R-:W-:Y:S03]  /*21f00*/  HMMA.16816.F32.BF16 R28, R160.reuse, R148, R28 ;  /* 0x00000094a01c723c */ /* 0x040fe6000004181c */
[--C-:B------:R-:W-:Y:S01]  /*21f10*/  FFMA.FTZ R158, R32, R3, -R174.reuse ;  /* 0x00000003209e7223 */ /* 0x100fe200000108ae */
[----:B------:R-:W-:Y:S01]  /*21f20*/  F2FP.BF16.PACK_AB R32, R173, R179 ;  /* 0x000000b3ad20723e */ /* 0x000fe200000010ff */
[----:B------:R-:W-:Y:S02]  /*21f30*/  FADD.FTZ R185, R177, R185 ;  /* 0x000000b9b1b97221 */ /* 0x000fe40000010000 */
[----:B------:R-:W3:Y:S01]  /*21f40*/  MUFU.EX2 R193, R193 ;  /* 0x000000c100c17308 */ /* 0x000ee20000000800 */
[----:B------:R-:W-:Y:S01]  /*21f50*/  HMMA.16816.F32.BF16 R132, R160, R150, R132 ;  /* 0x00000096a084723c */ /* 0x000fe20000041884 */
[----:B------:R-:W4:Y:S03]  /*21f60*/  LDSM.16.MT88.4 R148, [R225+0xa800] ;  /* 0x00a80000e194783b */ /* 0x000f260000004200 */
[----:B--2---:R-:W-:Y:S01]  /*21f70*/  F2FP.BF16.PACK_AB R33, R187, R184 ;  /* 0x000000b8bb21723e */ /* 0x004fe200000010ff */
[----:B------:R-:W-:Y:S02]  /*21f80*/  FADD.FTZ R184, R184, R185 ;  /* 0x000000b9b8b87221 */ /* 0x000fe40000010000 */
[-CC-:B------:R-:W-:Y:S02]  /*21f90*/  FFMA.FTZ R161, R36, R3.reuse, -R174.reuse ;  /* 0x0000000324a17223 */ /* 0x180fe400000108ae */
[----:B------:R-:W2:Y:S03]  /*21fa0*/  MUFU.EX2 R196, R196 ;  /* 0x000000c400c47308 */ /* 0x000ea60000000800 */
[-C--:B------:R-:W-:Y:S02]  /*21fb0*/  FFMA.FTZ R162, R37, R3.reuse, -R174 ;  /* 0x0000000325a27223 */ /* 0x080fe400000108ae */
[-CC-:B------:R-:W-:Y:S02]  /*21fc0*/  FFMA.FTZ R160, R34, R3.reuse, -R172.reuse ;  /* 0x0000000322a07223 */ /* 0x180fe400000108ac */
[-C--:B------:R-:W-:Y:S01]  /*21fd0*/  FFMA.FTZ R163, R35, R3.reuse, -R172 ;  /* 0x0000000323a37223 */ /* 0x080fe200000108ac */
[C---:B-1----:R-:W-:Y:S02]  /*21fe0*/  HMMA.16816.F32.BF16 R4, R136.reuse, R140, R4 ;  /* 0x0000008c8804723c */ /* 0x042fe40000041804 */
[----:B------:R-:W-:Y:S03]  /*21ff0*/  MUFU.EX2 R169, R169 ;  /* 0x000000a900a97308 */ /* 0x000fe60000000800 */
[----:B------:R-:W-:Y:S01]  /*22000*/  FADD.FTZ R184, R187, R184 ;  /* 0x000000b8bbb87221 */ /* 0x000fe20000010000 */
[----:B---3--:R-:W-:Y:S01]  /*22010*/  F2FP.BF16.PACK_AB R34, R193, R186 ;  /* 0x000000bac122723e */ /* 0x008fe200000010ff */
[----:B------:R-:W-:Y:S01]  /*22020*/  FADD.FTZ R181, R181, R190 ;  /* 0x000000beb5b57221 */ /* 0x000fe20000010000 */
[C---:B------:R-:W-:Y:S01]  /*22030*/  HMMA.16816.F32.BF16 R8, R136.reuse, R142, R8 ;  /* 0x0000008e8808723c */ /* 0x040fe20000041808 */
[----:B------:R-:W1:Y:S03]  /*22040*/  LDSM.16.MT88.4 R140, [R228+0xb000] ;  /* 0x00b00000e48c783b */ /* 0x000e660000004200 */
[----:B------:R-:W3:Y:S01]  /*22050*/  MUFU.EX2 R156, R156 ;  /* 0x0000009c009c7308 */ /* 0x000ee20000000800 */
[----:B------:R-:W-:Y:S03]  /*22060*/  FADD.FTZ R181, R176, R181 ;  /* 0x000000b5b0b57221 */ /* 0x000fe60000010000 */
[C---:B------:R-:W-:Y:S04]  /*22070*/  HMMA.16816.F32.BF16 R12, R136.reuse, R144, R12 ;  /* 0x00000090880c723c */ /* 0x040fe8000004180c */
[----:B--2---:R-:W-:Y:S01]  /*22080*/  F2FP.BF16.PACK_AB R35, R168, R196 ;  /* 0x000000c4a823723e */ /* 0x004fe200000010ff */
[----:B------:R-:W-:Y:S01]  /*22090*/  FADD.FTZ R196, R196, R184 ;  /* 0x000000b8c4c47221 */ /* 0x000fe20000010000 */
[----:B------:R-:W2:Y:S01]  /*220a0*/  MUFU.EX2 R157, R157 ;  /* 0x0000009d009d7308 */ /* 0x000ea20000000800 */
[----:B------:R-:W-:Y:S01]  /*220b0*/  FADD.FTZ R180, R180, R181 ;  /* 0x000000b5b4b47221 */ /* 0x000fe20000010000 */
[C---:B------:R-:W-:Y:S01]  /*220c0*/  HMMA.16816.F32.BF16 R16, R136.reuse, R146, R16 ;  /* 0x000000928810723c */ /* 0x040fe20000041810 */
[----:B------:R-:W5:Y:S03]  /*220d0*/  LDSM.16.MT88.4 R144, [R227+0xb000] ;  /* 0x00b00000e390783b */ /* 0x000f660000004200 */
[----:B------:R-:W-:Y:S02]  /*220e0*/  FADD.FTZ R196, R168, R196 ;  /* 0x000000c4a8c47221 */ /* 0x000fe40000010000 */
[----:B------:R-:W-:Y:S02]  /*220f0*/  FADD.FTZ R180, R175, R180 ;  /* 0x000000b4afb47221 */ /* 0x000fe40000010000 */
[----:B------:R-:W-:Y:S01]  /*22100*/  MUFU.EX2 R158, R158 ;  /* 0x0000009e009e7308 */ /* 0x000fe20000000800 */
[C---:B------:R-:W-:Y:S03]  /*22110*/  HMMA.16816.F32.BF16 R20, R136.reuse, R152, R20 ;  /* 0x000000988814723c */ /* 0x040fe60000041814 */
[----:B---3--:R-:W-:Y:S02]  /*22120*/  FADD.FTZ R196, R156, R196 ;  /* 0x000000c49cc47221 */ /* 0x008fe40000010000 */
[----:B------:R-:W-:Y:S02]  /*22130*/  FADD.FTZ R179, R179, R180 ;  /* 0x000000b4b3b37221 */ /* 0x000fe40000010000 */
[-C--:B------:R-:W-:Y:S01]  /*22140*/  FFMA.FTZ R153, R39, R3.reuse, -R172 ;  /* 0x0000000327997223 */ /* 0x080fe200000108ac */
[C---:B------:R-:W-:Y:S01]  /*22150*/  HMMA.16816.F32.BF16 R24, R136.reuse, R154, R24 ;  /* 0x0000009a8818723c */ /* 0x040fe20000041818 */
[----:B------:R3:W-:Y:S03]  /*22160*/  MUFU.EX2 R152, R38 ;  /* 0x0000002600987308 */ /* 0x0007e60000000800 */
[----:B------:R-:W-:Y:S04]  /*22170*/  FADD.FTZ R179, R173, R179 ;  /* 0x000000b3adb37221 */ /* 0x000fe80000010000 */
[C---:B----4-:R-:W-:Y:S03]  /*22180*/  HMMA.16816.F32.BF16 R28, R136.reuse, R148, R28 ;  /* 0x00000094881c723c */ /* 0x050fe6000004181c */
[----:B------:R-:W4:Y:S01]  /*22190*/  MUFU.EX2 R159, R159 ;  /* 0x0000009f009f7308 */ /* 0x000f220000000800 */
[----:B------:R-:W-:Y:S03]  /*221a0*/  FADD.FTZ R179, R186, R179 ;  /* 0x000000b3bab37221 */ /* 0x000fe60000010000 */
[-CC-:B------:R-:W-:Y:S01]  /*221b0*/  FFMA.FTZ R149, R40, R3.reuse, -R174.reuse ;  /* 0x0000000328957223 */ /* 0x180fe200000108ae */
[----:B------:R-:W-:Y:S01]  /*221c0*/  HMMA.16816.F32.BF16 R132, R136, R150, R132 ;  /* 0x000000968884723c */ /* 0x000fe20000041884 */
[----:B------:R-:W-:Y:S03]  /*221d0*/  LDSM.16.MT88.4 R136, [R225+0xb000] ;  /* 0x00b00000e188783b */ /* 0x000fe60000004200 */
[-C--:B------:R-:W-:Y:S01]  /*221e0*/  FFMA.FTZ R148, R41, R3.reuse, -R174 ;  /* 0x0000000329947223 */ /* 0x080fe200000108ae */
[----:B------:R-:W-:Y:S01]  /*221f0*/  MUFU.EX2 R160, R160 ;  /* 0x000000a000a07308 */ /* 0x000fe20000000800 */
[----:B------:R-:W-:Y:S02]  /*22200*/  FADD.FTZ R193, R193, R179 ;  /* 0x000000b3c1c17221 */ /* 0x000fe40000010000 */
[C---:B-1----:R-:W-:Y:S01]  /*22210*/  HMMA.16816.F32.BF16 R4, R32.reuse, R140, R4 ;  /* 0x0000008c2004723c */ /* 0x042fe20000041804 */
[----:B---3--:R-:W1:Y:S04]  /*22220*/  LDSM.16.MT88.4 R36, [R226+0xb000] ;  /* 0x00b00000e224783b */ /* 0x008e680000004200 */
[-CC-:B------:R-:W-:Y:S02]  /*22230*/  FFMA.FTZ R151, R42, R3.reuse, -R172.reuse ;  /* 0x000000032a977223 */ /* 0x180fe400000108ac */
[----:B------:R-:W3:Y:S01]  /*22240*/  MUFU.EX2 R163, R163 ;  /* 0x000000a300a37308 */ /* 0x000ee20000000800 */
[C---:B------:R-:W-:Y:S01]  /*22250*/  HMMA.16816.F32.BF16 R8, R32.reuse, R142, R8 ;  /* 0x0000008e2008723c */ /* 0x040fe20000041808 */
[----:B------:R-:W-:Y:S03]  /*22260*/  LDSM.16.MT88.4 R140, [R227+0xb800] ;  /* 0x00b80000e38c783b */ /* 0x000fe60000004200 */
[-C--:B------:R-:W-:Y:S04]  /*22270*/  FFMA.FTZ R150, R43, R3.reuse, -R172 ;  /* 0x000000032b967223 */ /* 0x080fe800000108ac */
[C---:B-----5:R-:W-:Y:S01]  /*22280*/  HMMA.16816.F32.BF16 R12, R32.reuse, R144, R12 ;  /* 0x00000090200c723c */ /* 0x060fe2000004180c */
[----:B------:R-:W-:Y:S01]  /*22290*/  MUFU.EX2 R161, R161 ;  /* 0x000000a100a17308 */ /* 0x000fe20000000800 */
[----:B------:R-:W5:Y:S05]  /*222a0*/  LDSM.16.MT88.4 R40, [R228+0xb800] ;  /* 0x00b80000e428783b */ /* 0x000f6a0000004200 */
[-CC-:B------:R-:W-:Y:S01]  /*222b0*/  FFMA.FTZ R144, R44, R3.reuse, -R174.reuse ;  /* 0x000000032c907223 */ /* 0x180fe200000108ae */
[C---:B------:R-:W-:Y:S03]  /*222c0*/  HMMA.16816.F32.BF16 R16, R32.reuse, R146, R16 ;  /* 0x000000922010723c */ /* 0x040fe60000041810 */
[----:B------:R-:W-:Y:S01]  /*222d0*/  MUFU.EX2 R162, R162 ;  /* 0x000000a200a27308 */ /* 0x000fe20000000800 */
[-C--:B------:R-:W-:Y:S03]  /*222e0*/  FFMA.FTZ R145, R45, R3.reuse, -R174 ;  /* 0x000000032d917223 */ /* 0x080fe600000108ae */
[-CC-:B------:R-:W-:Y:S06]  /*222f0*/  FFMA.FTZ R146, R46, R3.reuse, -R172.reuse ;  /* 0x000000032e927223 */ /* 0x180fec00000108ac */
[----:B------:R-:W2:Y:S01]  /*22300*/  MUFU.EX2 R153, R153 ;  /* 0x0000009900997308 */ /* 0x000ea20000000800 */
[C---:B-1----:R-:W-:Y:S09]  /*22310*/  HMMA.16816.F32.BF16 R20, R32.reuse, R36, R20 ;  /* 0x000000242014723c */ /* 0x042ff20000041814 */
[----:B------:R-:W-:Y:S01]  /*22320*/  MUFU.EX2 R149, R149 ;  /* 0x0000009500957308 */ /* 0x000fe20000000800 */
[C---:B------:R-:W-:Y:S01]  /*22330*/  HMMA.16816.F32.BF16 R24, R32.reuse, R38, R24 ;  /* 0x000000262018723c */ /* 0x040fe20000041818 */
[----:B------:R-:W1:Y:S08]  /*22340*/  LDSM.16.MT88.4 R36, [R226+0xb800] ;  /* 0x00b80000e224783b */ /* 0x000e700000004200 */
[----:B------:R-:W1:Y:S01]  /*22350*/  MUFU.EX2 R148, R148 ;  /* 0x0000009400947308 */ /* 0x000e620000000800 */
[C---:B------:R-:W-:Y:S07]  /*22360*/  HMMA.16816.F32.BF16 R28, R32.reuse, R136, R28 ;  /* 0x00000088201c723c */ /* 0x040fee000004181c */
[-C--:B------:R-:W-:Y:S01]  /*22370*/  FFMA.FTZ R137, R47, R3.reuse, -R172 ;  /* 0x000000032f897223 */ /* 0x080fe200000108ac */
[----:B------:R-:W-:Y:S01]  /*22380*/  HMMA.16816.F32.BF16 R132, R32, R138, R132 ;  /* 0x0000008a2084723c */ /* 0x000fe20000041884 */
[----:B------:R-:W-:Y:S01]  /*22390*/  MUFU.EX2 R151, R151 ;  /* 0x0000009700977308 */ /* 0x000fe20000000800 */
[----:B------:R-:W1:Y:S02]  /*223a0*/  LDSM.16.MT88.4 R44, [R225+0xb800] ;  /* 0x00b80000e12c783b */ /* 0x000e640000004200 */
[-CC-:B------:R-:W-:Y:S03]  /*223b0*/  FFMA.FTZ R136, R48, R3.reuse, -R174.reuse ;  /* 0x0000000330887223 */ /* 0x180fe600000108ae */
[----:B--2---:R-:W-:Y:S01]  /*223c0*/  F2FP.BF16.PACK_AB R33, R157, R156 ;  /* 0x0000009c9d21723e */ /* 0x004fe200000010ff */
[-C--:B------:R-:W-:Y:S01]  /*223d0*/  FFMA.FTZ R138, R49, R3.reuse, -R174 ;  /* 0x00000003318a7223 */ /* 0x080fe200000108ae */
[----:B----4-:R-:W-:Y:S02]  /*223e0*/  F2FP.BF16.PACK_AB R34, R159, R158 ;  /* 0x0000009e9f22723e */ /* 0x010fe400000010ff */
[----:B------:R-:W2:Y:S01]  /*223f0*/  MUFU.EX2 R150, R150 ;  /* 0x0000009600967308 */ /* 0x000ea20000000800 */
[----:B------:R-:W-:Y:S01]  /*22400*/  F2FP.BF16.PACK_AB R32, R169, R170 ;  /* 0x000000aaa920723e */ /* 0x000fe200000010ff */
[-C--:B------:R-:W-:Y:S01]  /*22410*/  FFMA.FTZ R139, R50, R3.reuse, -R172 ;  /* 0x00000003328b7223 */ /* 0x080fe200000108ac */
[----:B---3--:R-:W-:Y:S01]  /*22420*/  F2FP.BF16.PACK_AB R35, R163, R160 ;  /* 0x000000a0a323723e */ /* 0x008fe200000010ff */
[----:B------:R-:W-:Y:S02]  /*22430*/  FADD.FTZ R157, R157, R196 ;  /* 0x000000c49d9d7221 */ /* 0x000fe40000010000 */
[----:B------:R-:W-:Y:S02]  /*22440*/  FADD.FTZ R170, R170, R193 ;  /* 0x000000c1aaaa7221 */ /* 0x000fe40000010000 */
[----:B------:R-:W-:Y:S02]  /*22450*/  FADD.FTZ R157, R160, R157 ;  /* 0x0000009da09d7221 */ /* 0x000fe40000010000 */
[----:B------:R-:W-:Y:S01]  /*22460*/  MUFU.EX2 R144, R144 ;  /* 0x0000009000907308 */ /* 0x000fe20000000800 */
[C---:B-----5:R-:W-:Y:S03]  /*22470*/  HMMA.16816.F32.BF16 R4, R32.reuse, R40, R4 ;  /* 0x000000282004723c */ /* 0x060fe60000041804 */
[----:B------:R-:W-:Y:S02]  /*22480*/  FADD.FTZ R163, R163, R157 ;  /* 0x0000009da3a37221 */ /* 0x000fe40000010000 */
[----:B------:R-:W-:Y:S02]  /*22490*/  FADD.FTZ R170, R169, R170 ;  /* 0x000000aaa9aa7221 */ /* 0x000fe40000010000 */
[----:B------:R-:W-:Y:S01]  /*224a0*/  FADD.FTZ R163, R152, R163 ;  /* 0x000000a398a37221 */ /* 0x000fe20000010000 */
[C---:B------:R-:W-:Y:S01]  /*224b0*/  HMMA.16816.F32.BF16 R8, R32.reuse, R42, R8 ;  /* 0x0000002a2008723c */ /* 0x040fe20000041808 */
[----:B------:R-:W-:Y:S01]  /*224c0*/  MUFU.EX2 R145, R145 ;  /* 0x0000009100917308 */ /* 0x000fe20000000800 */
[----:B------:R-:W3:Y:S02]  /*224d0*/  LDSM.16.MT88.4 R40, [R228+0xc000] ;  /* 0x00c00000e428783b */ /* 0x000ee40000004200 */
[----:B------:R-:W-:Y:S02]  /*224e0*/  FADD.FTZ R158, R158, R170 ;  /* 0x000000aa9e9e7221 */ /* 0x000fe40000010000 */
[----:B------:R-:W-:Y:S02]  /*224f0*/  FADD.FTZ R163, R153, R163 ;  /* 0x000000a399a37221 */ /* 0x000fe40000010000 */
[C---:B------:R-:W-:Y:S03]  /*22500*/  HMMA.16816.F32.BF16 R12, R32.reuse, R140, R12 ;  /* 0x0000008c200c723c */ /* 0x040fe6000004180c */
[----:B------:R-:W-:Y:S01]  /*22510*/  MUFU.EX2 R146, R146 ;  /* 0x0000009200927308 */ /* 0x000fe20000000800 */
[----:B------:R-:W-:Y:S03]  /*22520*/  FADD.FTZ R158, R159, R158 ;  /* 0x0000009e9f9e7221 */ /* 0x000fe60000010000 */
[-CC-:B------:R-:W-:Y:S01]  /*22530*/  FFMA.FTZ R140, R51, R3.reuse, -R172.reuse ;  /* 0x00000003338c7223 */ /* 0x180fe200000108ac */
[C---:B------:R-:W-:Y:S01]  /*22540*/  HMMA.16816.F32.BF16 R16, R32.reuse, R142, R16 ;  /* 0x0000008e2010723c */ /* 0x040fe20000041810 */
[----:B------:R-:W4:Y:S03]  /*22550*/  LDSM.16.MT88.4 R48, [R227+0xc000] ;  /* 0x00c00000e330783b */ /* 0x000f260000004200 */
[-CC-:B------:R-:W-:Y:S01]  /*22560*/  FFMA.FTZ R141, R54, R3.reuse, -R172.reuse ;  /* 0x00000003368d7223 */ /* 0x180fe200000108ac */
[----:B------:R-:W-:Y:S01]  /*22570*/  MUFU.EX2 R137, R137 ;  /* 0x0000008900897308 */ /* 0x000fe20000000800 */
[-C--:B------:R-:W-:Y:S02]  /*22580*/  FFMA.FTZ R54, R55, R3.reuse, -R172 ;  /* 0x0000000337367223 */ /* 0x080fe400000108ac */
[C---:B-1----:R-:W-:Y:S04]  /*22590*/  HMMA.16816.F32.BF16 R20, R32.reuse, R36, R20 ;  /* 0x000000242014723c */ /* 0x042fe80000041814 */
[-CC-:B------:R-:W-:Y:S02]  /*225a0*/  FFMA.FTZ R55, R56, R3.reuse, -R174.reuse ;  /* 0x0000000338377223 */ /* 0x180fe400000108ae */
[-C--:B------:R-:W-:Y:S01]  /*225b0*/  FFMA.FTZ R56, R57, R3.reuse, -R174 ;  /* 0x0000000339387223 */ /* 0x080fe200000108ae */
[----:B------:R-:W-:Y:S01]  /*225c0*/  MUFU.EX2 R136, R136 ;  /* 0x0000008800887308 */ /* 0x000fe20000000800 */
[C---:B------:R-:W-:Y:S01]  /*225d0*/  HMMA.16816.F32.BF16 R24, R32.reuse, R38, R24 ;  /* 0x000000262018723c */ /* 0x040fe20000041818 */
[----:B------:R-:W1:Y:S03]  /*225e0*/  LDSM.16.MT88.4 R36, [R226+0xc000] ;  /* 0x00c00000e224783b */ /* 0x000e660000004200 */
[-C--:B------:R-:W-:Y:S02]  /*225f0*/  FFMA.FTZ R57, R58, R3.reuse, -R172 ;  /* 0x000000033a397223 */ /* 0x080fe400000108ac */
[-CC-:B------:R-:W-:Y:S02]  /*22600*/  FFMA.FTZ R58, R60, R3.reuse, -R174.reuse ;  /* 0x000000033c3a7223 */ /* 0x180fe400000108ae */
[C---:B------:R-:W-:Y:S01]  /*22610*/  HMMA.16816.F32.BF16 R28, R32.reuse, R44, R28 ;  /* 0x0000002c201c723c */ /* 0x040fe2000004181c */
[----:B------:R-:W-:Y:S03]  /*22620*/  MUFU.EX2 R138, R138 ;  /* 0x0000008a008a7308 */ /* 0x000fe60000000800 */
[-C--:B------:R-:W-:Y:S02]  /*22630*/  FFMA.FTZ R60, R61, R3.reuse, -R174 ;  /* 0x000000033d3c7223 */ /* 0x080fe400000108ae */
[-CC-:B------:R-:W-:Y:S02]  /*22640*/  FFMA.FTZ R61, R62, R3.reuse, -R172.reuse ;  /* 0x000000033e3d7223 */ /* 0x180fe400000108ac */
[----:B------:R-:W-:Y:S01]  /*22650*/  HMMA.16816.F32.BF16 R132, R32, R46, R132 ;  /* 0x0000002e2084723c */ /* 0x000fe20000041884 */
[----:B------:R-:W5:Y:S02]  /*22660*/  LDSM.16.MT88.4 R44, [R225+0xc000] ;  /* 0x00c00000e12c783b */ /* 0x000f640000004200 */
[----:B------:R-:W-:Y:S01]  /*22670*/  MUFU.EX2 R139, R139 ;  /* 0x0000008b008b7308 */ /* 0x000fe20000000800 */
[-C--:B------:R-:W-:Y:S02]  /*22680*/  FFMA.FTZ R142, R63, R3.reuse, -R172 ;  /* 0x000000033f8e7223 */ /* 0x080fe400000108ac */
[----:B------:R-:W-:Y:S01]  /*22690*/  FFMA.FTZ R62, R64, R3, -R174 ;  /* 0x00000003403e7223 */ /* 0x000fe200000108ae */
[----:B------:R-:W-:Y:S01]  /*226a0*/  F2FP.BF16.PACK_AB R34, R148, R149 ;  /* 0x000000959422723e */ /* 0x000fe200000010ff */
[----:B------:R-:W-:Y:S01]  /*226b0*/  FFMA.FTZ R64, R66, R3, -R172 ;  /* 0x0000000342407223 */ /* 0x000fe200000108ac */
[----:B--2---:R-:W-:Y:S03]  /*226c0*/  F2FP.BF16.PACK_AB R35, R150, R151 ;  /* 0x000000979623723e */ /* 0x004fe600000010ff */
[C---:B------:R-:W-:Y:S01]  /*226d0*/  F2FP.BF16.PACK_AB R32, R162.reuse, R161 ;  /* 0x000000a1a220723e */ /* 0x040fe200000010ff */
[----:B------:R-:W2:Y:S01]  /*226e0*/  MUFU.EX2 R140, R140 ;  /* 0x0000008c008c7308 */ /* 0x000ea20000000800 */
[----:B------:R-:W-:Y:S01]  /*226f0*/  F2FP.BF16.PACK_AB R33, R153, R152 ;  /* 0x000000989921723e */ /* 0x000fe200000010ff */
[----:B------:R-:W-:Y:S02]  /*22700*/  FADD.FTZ R161, R161, R158 ;  /* 0x0000009ea1a17221 */ /* 0x000fe40000010000 */
[----:B------:R-:W-:Y:S01]  /*22710*/  LDSM.16.MT88.4 R156, [R228+0x11800] ;  /* 0x01180000e49c783b */ /* 0x000fe20000004200 */
[----:B------:R-:W-:Y:S02]  /*22720*/  FADD.FTZ R151, R151, R163 ;  /* 0x000000a397977221 */ /* 0x000fe40000010000 */
[----:B------:R-:W-:Y:S01]  /*22730*/  FADD.FTZ R161, R162, R161 ;  /* 0x000000a1a2a17221 */ /* 0x000fe20000010000 */
[C---:B---3--:R-:W-:Y:S02]  /*22740*/  HMMA.16816.F32.BF16 R4, R32.reuse, R40, R4 ;  /* 0x000000282004723c */ /* 0x048fe40000041804 */
[----:B------:R-:W-:Y:S01]  /*22750*/  MUFU.EX2 R52, R52 ;  /* 0x0000003400347308 */ /* 0x000fe20000000800 */
[----:B------:R-:W-:Y:S02]  /*22760*/  FADD.FTZ R151, R150, R151 ;  /* 0x0000009796977221 */ /* 0x000fe40000010000 */
[----:B------:R-:W-:Y:S02]  /*22770*/  FADD.FTZ R149, R149, R161 ;  /* 0x000000a195957221 */ /* 0x000fe40000010000 */
[-C--:B------:R-:W-:Y:S01]  /*22780*/  FFMA.FTZ R63, R65, R3.reuse, -R174 ;  /* 0x00000003413f7223 */ /* 0x080fe200000108ae */
[C---:B------:R-:W-:Y:S01]  /*22790*/  HMMA.16816.F32.BF16 R8, R32.reuse, R42, R8 ;  /* 0x0000002a2008723c */ /* 0x040fe20000041808 */
[----:B------:R-:W3:Y:S03]  /*227a0*/  LDSM.16.MT88.4 R40, [R228+0xc800] ;  /* 0x00c80000e428783b */ /* 0x000ee60000004200 */
[----:B------:R-:W2:Y:S01]  /*227b0*/  MUFU.EX2 R53, R53 ;  /* 0x0000003500357308 */ /* 0x000ea20000000800 */
[----:B------:R-:W-:Y:S02]  /*227c0*/  FADD.FTZ R149, R148, R149 ;  /* 0x0000009594957221 */ /* 0x000fe40000010000 */
[-C--:B------:R-:W-:Y:S01]  /*227d0*/  FFMA.FTZ R65, R67, R3.reuse, -R172 ;  /* 0x0000000343417223 */ /* 0x080fe200000108ac */
[C---:B----4-:R-:W-:Y:S04]  /*227e0*/  HMMA.16816.F32.BF16 R12, R32.reuse, R48, R12 ;  /* 0x00000030200c723c */ /* 0x050fe8000004180c */
[-CC-:B------:R-:W-:Y:S02]  /*227f0*/  FFMA.FTZ R67, R68, R3.reuse, -R174.reuse ;  /* 0x0000000344437223 */ /* 0x180fe400000108ae */
[----:B------:R-:W-:Y:S01]  /*22800*/  MUFU.EX2 R141, R141 ;  /* 0x0000008d008d7308 */ /* 0x000fe20000000800 */
[-C--:B------:R-:W-:Y:S01]  /*22810*/  FFMA.FTZ R66, R69, R3.reuse, -R174 ;  /* 0x0000000345427223 */ /* 0x080fe200000108ae */
[C---:B------:R-:W-:Y:S01]  /*22820*/  HMMA.16816.F32.BF16 R16, R32.reuse, R50, R16 ;  /* 0x000000322010723c */ /* 0x040fe20000041810 */
[----:B------:R-:W4:Y:S03]  /*22830*/  LDSM.16.MT88.4 R48, [R227+0xc800] ;  /* 0x00c80000e330783b */ /* 0x000f260000004200 */
[-CC-:B------:R-:W-:Y:S02]  /*22840*/  FFMA.FTZ R68, R70, R3.reuse, -R172.reuse ;  /* 0x0000000346447223 */ /* 0x180fe400000108ac */
[-C--:B------:R-:W-:Y:S02]  /*22850*/  FFMA.FTZ R70, R71, R3.reuse, -R172 ;  /* 0x0000000347467223 */ /* 0x080fe400000108ac */
[----:B------:R-:W2:Y:S01]  /*22860*/  MUFU.EX2 R54, R54 ;  /* 0x0000003600367308 */ /* 0x000ea20000000800 */
[C---:B-1----:R-:W-:Y:S03]  /*22870*/  HMMA.16816.F32.BF16 R20, R32.reuse, R36, R20 ;  /* 0x000000242014723c */ /* 0x042fe60000041814 */
[-CC-:B------:R-:W-:Y:S02]  /*22880*/  FFMA.FTZ R69, R72, R3.reuse, -R174.reuse ;  /* 0x0000000348457223 */ /* 0x180fe400000108ae */
[-C--:B------:R-:W-:Y:S02]  /*22890*/  FFMA.FTZ R71, R73, R3.reuse, -R174 ;  /* 0x0000000349477223 */ /* 0x080fe400000108ae */
[-CC-:B------:R-:W-:Y:S01]  /*228a0*/  FFMA.FTZ R72, R74, R3.reuse, -R172.reuse ;  /* 0x000000034a487223 */ /* 0x180fe200000108ac */
[C---:B------:R-:W-:Y:S01]  /*228b0*/  HMMA.16816.F32.BF16 R24, R32.reuse, R38, R24 ;  /* 0x000000262018723c */ /* 0x040fe20000041818 */
[----:B------:R-:W-:Y:S01]  /*228c0*/  MUFU.EX2 R55, R55 ;  /* 0x0000003700377308 */ /* 0x000fe20000000800 */
[----:B------:R-:W1:Y:S02]  /*228d0*/  LDSM.16.MT88.4 R36, [R226+0xc800] ;  /* 0x00c80000e224783b */ /* 0x000e640000004200 */
[-C--:B------:R-:W-:Y:S02]  /*228e0*/  FFMA.FTZ R74, R75, R3.reuse, -R172 ;  /* 0x000000034b4a7223 */ /* 0x080fe400000108ac */
[-CC-:B------:R-:W-:Y:S02]  /*228f0*/  FFMA.FTZ R73, R76, R3.reuse, -R174.reuse ;  /* 0x000000034c497223 */ /* 0x180fe400000108ae */
[C---:B-----5:R-:W-:Y:S03]  /*22900*/  HMMA.16816.F32.BF16 R28, R32.reuse, R44, R28 ;  /* 0x0000002c201c723c */ /* 0x060fe6000004181c */
[----:B------:R-:W5:Y:S01]  /*22910*/  MUFU.EX2 R56, R56 ;  /* 0x0000003800387308 */ /* 0x000f620000000800 */
[-C--:B------:R-:W-:Y:S02]  /*22920*/  FFMA.FTZ R75, R77, R3.reuse, -R174 ;  /* 0x000000034d4b7223 */ /* 0x080fe400000108ae */
[-CC-:B------:R-:W-:Y:S02]  /*22930*/  FFMA.FTZ R76, R78, R3.reuse, -R172.reuse ;  /* 0x000000034e4c7223 */ /* 0x180fe400000108ac */
[----:B------:R-:W-:Y:S01]  /*22940*/  HMMA.16816.F32.BF16 R132, R32, R46, R132 ;  /* 0x0000002e2084723c */ /* 0x000fe20000041884 */
[----:B------:R-:W1:Y:S03]  /*22950*/  LDSM.16.MT88.4 R44, [R225+0xc800] ;  /* 0x00c80000e12c783b */ /* 0x000e660000004200 */
[-C--:B------:R-:W-:Y:S01]  /*22960*/  FFMA.FTZ R77, R79, R3.reuse, -R172 ;  /* 0x000000034f4d7223 */ /* 0x080fe200000108ac */
[----:B------:R-:W-:Y:S01]  /*22970*/  MUFU.EX2 R57, R57 ;  /* 0x0000003900397308 */ /* 0x000fe20000000800 */
[--C-:B------:R-:W-:Y:S01]  /*22980*/  FFMA.FTZ R78, R80, R3, -R174.reuse ;  /* 0x00000003504e7223 */ /* 0x100fe200000108ae */
[----:B--2---:R-:W-:Y:S01]  /*22990*/  F2FP.BF16.PACK_AB R35, R140, R139 ;  /* 0x0000008b8c23723e */ /* 0x004fe200000010ff */
[-C--:B------:R-:W-:Y:S01]  /*229a0*/  FFMA.FTZ R79, R81, R3.reuse, -R174 ;  /* 0x00000003514f7223 */ /* 0x080fe200000108ae */
[----:B------:R-:W-:Y:S03]  /*229b0*/  F2FP.BF16.PACK_AB R32, R145, R144 ;  /* 0x000000909120723e */ /* 0x000fe600000010ff */
[C---:B------:R-:W-:Y:S01]  /*229c0*/  F2FP.BF16.PACK_AB R33, R137.reuse, R146 ;  /* 0x000000928921723e */ /* 0x040fe200000010ff */
[----:B------:R-:W-:Y:S01]  /*229d0*/  FADD.FTZ R144, R144, R149 ;  /* 0x0000009590907221 */ /* 0x000fe20000010000 */
[----:B------:R-:W-:Y:S01]  /*229e0*/  F2FP.BF16.PACK_AB R34, R138, R136 ;  /* 0x000000888a22723e */ /* 0x000fe200000010ff */
[----:B------:R-:W2:Y:S01]  /*229f0*/  MUFU.EX2 R59, R59 ;  /* 0x0000003b003b7308 */ /* 0x000ea20000000800 */
[----:B------:R-:W-:Y:S02]  /*22a00*/  FADD.FTZ R146, R146, R151 ;  /* 0x0000009792927221 */ /* 0x000fe40000010000 */
[----:B------:R-:W-:Y:S01]  /*22a10*/  LDSM.16.MT88.4 R148, [R227+0x11800] ;  /* 0x01180000e394783b */ /* 0x000fe20000004200 */
[-C--:B------:R-:W-:Y:S02]  /*22a20*/  FFMA.FTZ R81, R82, R3.reuse, -R172 ;  /* 0x0000000352517223 */ /* 0x080fe400000108ac */
[C---:B---3--:R-:W-:Y:S03]  /*22a30*/  HMMA.16816.F32.BF16 R4, R32.reuse, R40, R4 ;  /* 0x000000282004723c */ /* 0x048fe60000041804 */
[----:B------:R-:W-:Y:S01]  /*22a40*/  FADD.FTZ R146, R137, R146 ;  /* 0x0000009289927221 */ /* 0x000fe20000010000 */
[----:B------:R-:W-:Y:S01]  /*22a50*/  MUFU.EX2 R58, R58 ;  /* 0x0000003a003a7308 */ /* 0x000fe20000000800 */
[-C--:B------:R-:W-:Y:S02]  /*22a60*/  FFMA.FTZ R80, R83, R3.reuse, -R172 ;  /* 0x0000000353507223 */ /* 0x080fe400000108ac */
[----:B------:R-:W-:Y:S01]  /*22a70*/  FADD.FTZ R139, R139, R146 ;  /* 0x000000928b8b7221 */ /* 0x000fe20000010000 */
[C---:B------:R-:W-:Y:S01]  /*22a80*/  HMMA.16816.F32.BF16 R8, R32.reuse, R42, R8 ;  /* 0x0000002a2008723c */ /* 0x040fe20000041808 */
[----:B------:R-:W3:Y:S03]  /*22a90*/  LDSM.16.MT88.4 R40, [R228+0xd000] ;  /* 0x00d00000e428783b */ /* 0x000ee60000004200 */
[----:B------:R-:W-:Y:S02]  /*22aa0*/  FADD.FTZ R139, R140, R139 ;  /* 0x0000008b8c8b7221 */ /* 0x000fe40000010000 */
[----:B------:R-:W2:Y:S01]  /*22ab0*/  MUFU.EX2 R60, R60 ;  /* 0x0000003c003c7308 */ /* 0x000ea20000000800 */
[-CC-:B------:R-:W-:Y:S01]  /*22ac0*/  FFMA.FTZ R82, R84, R3.reuse, -R174.reuse ;  /* 0x0000000354527223 */ /* 0x180fe200000108ae */
[C---:B----4-:R-:W-:Y:S04]  /*22ad0*/  HMMA.16816.F32.BF16 R12, R32.reuse, R48, R12 ;  /* 0x00000030200c723c */ /* 0x050fe8000004180c */
[-C--:B------:R-:W-:Y:S02]  /*22ae0*/  FFMA.FTZ R83, R85, R3.reuse, -R174 ;  /* 0x0000000355537223 */ /* 0x080fe400000108ae */
[-CC-:B------:R-:W-:Y:S02]  /*22af0*/  FFMA.FTZ R84, R86, R3.reuse, -R172.reuse ;  /* 0x0000000356547223 */ /* 0x180fe400000108ac */
[----:B------:R-:W-:Y:S01]  /*22b00*/  MUFU.EX2 R61, R61 ;  /* 0x0000003d003d7308 */ /* 0x000fe20000000800 */
[C---:B------:R-:W-:Y:S01]  /*22b10*/  HMMA.16816.F32.BF16 R16, R32.reuse, R50, R16 ;  /* 0x000000322010723c */ /* 0x040fe20000041810 */
[----:B------:R-:W4:Y:S02]  /*22b20*/  LDSM.16.MT88.4 R48, [R227+0xd000] ;  /* 0x00d00000e330783b */ /* 0x000f240000004200 */
[-C--:B------:R-:W-:Y:S02]  /*22b30*/  FFMA.FTZ R85, R87, R3.reuse, -R172 ;  /* 0x0000000357557223 */ /* 0x080fe400000108ac */
[-CC-:B------:R-:W-:Y:S02]  /*22b40*/  FFMA.FTZ R86, R88, R3.reuse, -R174.reuse ;  /* 0x0000000358567223 */ /* 0x180fe400000108ae */
[-C--:B------:R-:W-:Y:S01]  /*22b50*/  FFMA.FTZ R87, R89, R3.reuse, -R174 ;  /* 0x0000000359577223 */ /* 0x080fe200000108ae */
[C---:B-1----:R-:W-:Y:S01]  /*22b60*/  HMMA.16816.F32.BF16 R20, R32.reuse, R36, R20 ;  /* 0x000000242014723c */ /* 0x042fe20000041814 */
[----:B------:R-:W1:Y:S03]  /*22b70*/  MUFU.EX2 R142, R142 ;  /* 0x0000008e008e7308 */ /* 0x000e660000000800 */
[-CC-:B------:R-:W-:Y:S02]  /*22b80*/  FFMA.FTZ R88, R90, R3.reuse, -R172.reuse ;  /* 0x000000035a587223 */ /* 0x180fe400000108ac */
[-C--:B------:R-:W-:Y:S02]  /*22b90*/  FFMA.FTZ R89, R91, R3.reuse, -R172 ;  /* 0x000000035b597223 */ /* 0x080fe400000108ac */
[C---:B------:R-:W-:Y:S01]  /*22ba0*/  HMMA.16816.F32.BF16 R24, R32.reuse, R38, R24 ;  /* 0x000000262018723c */ /* 0x040fe20000041818 */
[----:B------:R-:W1:Y:S02]  /*22bb0*/  LDSM.16.MT88.4 R36, [R226+0xd000] ;  /* 0x00d00000e224783b */ /* 0x000e640000004200 */
[----:B------:R-:W-:Y:S01]  /*22bc0*/  MUFU.EX2 R62, R62 ;  /* 0x0000003e003e7308 */ /* 0x000fe20000000800 */
[-CC-:B------:R-:W-:Y:S02]  /*22bd0*/  FFMA.FTZ R91, R92, R3.reuse, -R174.reuse ;  /* 0x000000035c5b7223 */ /* 0x180fe400000108ae */
[-C--:B------:R-:W-:Y:S02]  /*22be0*/  FFMA.FTZ R90, R93, R3.reuse, -R174 ;  /* 0x000000035d5a7223 */ /* 0x080fe400000108ae */
[C---:B------:R-:W-:Y:S04]  /*22bf0*/  HMMA.16816.F32.BF16 R28, R32.reuse, R44, R28 ;  /* 0x0000002c201c723c */ /* 0x040fe8000004181c */
[-CC-:B------:R-:W-:Y:S01]  /*22c00*/  FFMA.FTZ R92, R94, R3.reuse, -R172.reuse ;  /* 0x000000035e5c7223 */ /* 0x180fe200000108ac */
[----:B------:R-:W1:Y:S01]  /*22c10*/  MUFU.EX2 R63, R63 ;  /* 0x0000003f003f7308 */ /* 0x000e620000000800 */
[-C--:B------:R-:W-:Y:S02]  /*22c20*/  FFMA.FTZ R93, R95, R3.reuse, -R172 ;  /* 0x000000035f5d7223 */ /* 0x080fe400000108ac */
[----:B------:R-:W-:Y:S01]  /*22c30*/  HMMA.16816.F32.BF16 R132, R32, R46, R132 ;  /* 0x0000002e2084723c */ /* 0x000fe20000041884 */
[----:B------:R-:W1:Y:S03]  /*22c40*/  LDSM.16.MT88.4 R44, [R225+0xd000] ;  /* 0x00d00000e12c783b */ /* 0x000e660000004200 */
[-CC-:B------:R-:W-:Y:S02]  /*22c50*/  FFMA.FTZ R94, R96, R3.reuse, -R174.reuse ;  /* 0x00000003605e7223 */ /* 0x180fe400000108ae */
[-C--:B------:R-:W-:Y:S01]  /*22c60*/  FFMA.FTZ R95, R97, R3.reuse, -R174 ;  /* 0x00000003615f7223 */ /* 0x080fe200000108ae */
[----:B------:R-:W-:Y:S01]  /*22c70*/  MUFU.EX2 R64, R64 ;  /* 0x0000004000407308 */ /* 0x000fe20000000800 */
[----:B------:R-:W-:Y:S01]  /*22c80*/  F2FP.BF16.PACK_AB R32, R53, R52 ;  /* 0x000000343520723e */ /* 0x000fe200000010ff */
[--C-:B------:R-:W-:Y:S03]  /*22c90*/  FFMA.FTZ R96, R98, R3, -R172.reuse ;  /* 0x0000000362607223 */ /* 0x100fe600000108ac */
[----:B------:R-:W-:Y:S01]  /*22ca0*/  F2FP.BF16.PACK_AB R33, R54, R141 ;  /* 0x0000008d3621723e */ /* 0x000fe200000010ff */
[----:B------:R-:W-:Y:S01]  /*22cb0*/  FADD.FTZ R141, R141, R139 ;  /* 0x0000008b8d8d7221 */ /* 0x000fe20000010000 */
[----:B-----5:R-:W-:Y:S01]  /*22cc0*/  F2FP.BF16.PACK_AB R34, R56, R55 ;  /* 0x000000373822723e */ /* 0x020fe200000010ff */
[----:B------:R-:W-:Y:S01]  /*22cd0*/  FFMA.FTZ R98, R99, R3, -R172 ;  /* 0x0000000363627223 */ /* 0x000fe200000108ac */
[----:B--2---:R-:W-:Y:S01]  /*22ce0*/  F2FP.BF16.PACK_AB R35, R59, R57 ;  /* 0x000000393b23723e */ /* 0x004fe200000010ff */
[----:B------:R-:W2:Y:S01]  /*22cf0*/  MUFU.EX2 R65, R65 ;  /* 0x0000004100417308 */ /* 0x000ea20000000800 */
[----:B------:R-:W-:Y:S02]  /*22d00*/  FADD.FTZ R141, R54, R141 ;  /* 0x0000008d368d7221 */ /* 0x000fe40000010000 */
[-CC-:B------:R-:W-:Y:S02]  /*22d10*/  FFMA.FTZ R97, R100, R3.reuse, -R174.reuse ;  /* 0x0000000364617223 */ /* 0x180fe400000108ae */
[----:B------:R-:W-:Y:S01]  /*22d20*/  FADD.FTZ R57, R57, R141 ;  /* 0x0000008d39397221 */ /* 0x000fe20000010000 */
[C---:B---3--:R-:W-:Y:S03]  /*22d30*/  HMMA.16816.F32.BF16 R4, R32.reuse, R40, R4 ;  /* 0x000000282004723c */ /* 0x048fe60000041804 */
[-C--:B------:R-:W-:Y:S01]  /*22d40*/  FFMA.FTZ R99, R101, R3.reuse, -R174 ;  /* 0x0000000365637223 */ /* 0x080fe200000108ae */
[----:B------:R-:W-:Y:S01]  /*22d50*/  MUFU.EX2 R67, R67 ;  /* 0x0000004300437308 */ /* 0x000fe20000000800 */
[-CC-:B------:R-:W-:Y:S02]  /*22d60*/  FFMA.FTZ R101, R102, R3.reuse, -R172.reuse ;  /* 0x0000000366657223 */ /* 0x180fe400000108ac */
[-C--:B------:R-:W-:Y:S01]  /*22d70*/  FFMA.FTZ R100, R103, R3.reuse, -R172 ;  /* 0x0000000367647223 */ /* 0x080fe200000108ac */
[C---:B------:R-:W-:Y:S01]  /*22d80*/  HMMA.16816.F32.BF16 R8, R32.reuse, R42, R8 ;  /* 0x0000002a2008723c */ /* 0x040fe20000041808 */
[----:B------:R-:W3:Y:S03]  /*22d90*/  LDSM.16.MT88.4 R40, [R228+0xd800] ;  /* 0x00d80000e428783b */ /* 0x000ee60000004200 */
[-CC-:B------:R-:W-:Y:S02]  /*22da0*/  FFMA.FTZ R102, R104, R3.reuse, -R174.reuse ;  /* 0x0000000368667223 */ /* 0x180fe400000108ae */
[----:B------:R-:W-:Y:S01]  /*22db0*/  MUFU.EX2 R66, R66 ;  /* 0x0000004200427308 */ /* 0x000fe20000000800 */
[-C--:B------:R-:W-:Y:S01]  /*22dc0*/  FFMA.FTZ R103, R105, R3.reuse, -R174 ;  /* 0x0000000369677223 */ /* 0x080fe200000108ae */
[C---:B----4-:R-:W-:Y:S04]  /*22dd0*/  HMMA.16816.F32.BF16 R12, R32.reuse, R48, R12 ;  /* 0x00000030200c723c */ /* 0x050fe8000004180c */
[-CC-:B------:R-:W-:Y:S02]  /*22de0*/  FFMA.FTZ R104, R106, R3.reuse, -R172.reuse ;  /* 0x000000036a687223 */ /* 0x180fe400000108ac */
[-C--:B------:R-:W-:Y:S02]  /*22df0*/  FFMA.FTZ R105, R107, R3.reuse, -R172 ;  /* 0x000000036b697223 */ /* 0x080fe400000108ac */
[----:B------:R-:W4:Y:S01]  /*22e00*/  MUFU.EX2 R68, R68 ;  /* 0x0000004400447308 */ /* 0x000f220000000800 */
[C---:B------:R-:W-:Y:S01]  /*22e10*/  HMMA.16816.F32.BF16 R16, R32.reuse, R50, R16 ;  /* 0x000000322010723c */ /* 0x040fe20000041810 */
[----:B------:R-:W5:Y:S02]  /*22e20*/  LDSM.16.MT88.4 R48, [R227+0xd800] ;  /* 0x00d80000e330783b */ /* 0x000f640000004200 */
[-CC-:B------:R-:W-:Y:S02]  /*22e30*/  FFMA.FTZ R106, R108, R3.reuse, -R174.reuse ;  /* 0x000000036c6a7223 */ /* 0x180fe400000108ae */
[-C--:B------:R-:W-:Y:S02]  /*22e40*/  FFMA.FTZ R107, R109, R3.reuse, -R174 ;  /* 0x000000036d6b7223 */ /* 0x080fe400000108ae */
[-CC-:B------:R-:W-:Y:S01]  /*22e50*/  FFMA.FTZ R108, R110, R3.reuse, -R172.reuse ;  /* 0x000000036e6c7223 */ /* 0x180fe200000108ac */
[C---:B-1----:R-:W-:Y:S01]  /*22e60*/  HMMA.16816.F32.BF16 R20, R32.reuse, R36, R20 ;  /* 0x000000242014723c */ /* 0x042fe20000041814 */
[----:B------:R-:W1:Y:S03]  /*22e70*/  MUFU.EX2 R70, R70 ;  /* 0x0000004600467308 */ /* 0x000e660000000800 */
[-C--:B------:R-:W-:Y:S02]  /*22e80*/  FFMA.FTZ R110, R111, R3.reuse, -R172 ;  /* 0x000000036f6e7223 */ /* 0x080fe400000108ac */
[-CC-:B------:R-:W-:Y:S02]  /*22e90*/  FFMA.FTZ R109, R112, R3.reuse, -R174.reuse ;  /* 0x00000003706d7223 */ /* 0x180fe400000108ae */
[C---:B------:R-:W-:Y:S01]  /*22ea0*/  HMMA.16816.F32.BF16 R24, R32.reuse, R38, R24 ;  /* 0x000000262018723c */ /* 0x040fe20000041818 */
[----:B------:R-:W1:Y:S02]  /*22eb0*/  LDSM.16.MT88.4 R36, [R226+0xd800] ;  /* 0x00d80000e224783b */ /* 0x000e640000004200 */
[----:B------:R-:W-:Y:S01]  /*22ec0*/  MUFU.EX2 R69, R69 ;  /* 0x0000004500457308 */ /* 0x000fe20000000800 */
[-C--:B------:R-:W-:Y:S02]  /*22ed0*/  FFMA.FTZ R111, R113, R3.reuse, -R174 ;  /* 0x00000003716f7223 */ /* 0x080fe400000108ae */
[-CC-:B------:R-:W-:Y:S02]  /*22ee0*/  FFMA.FTZ R112, R114, R3.reuse, -R172.reuse ;  /* 0x0000000372707223 */ /* 0x180fe400000108ac */
[C---:B------:R-:W-:Y:S04]  /*22ef0*/  HMMA.16816.F32.BF16 R28, R32.reuse, R44, R28 ;  /* 0x0000002c201c723c */ /* 0x040fe8000004181c */
[-C--:B------:R-:W-:Y:S01]  /*22f00*/  FFMA.FTZ R113, R115, R3.reuse, -R172 ;  /* 0x0000000373717223 */ /* 0x080fe200000108ac */
[----:B------:R-:W1:Y:S01]  /*22f10*/  MUFU.EX2 R71, R71 ;  /* 0x0000004700477308 */ /* 0x000e620000000800 */
[----:B------:R-:W-:Y:S02]  /*22f20*/  FADD.FTZ R144, R145, R144 ;  /* 0x0000009091907221 */ /* 0x000fe40000010000 */
[----:B------:R-:W-:Y:S01]  /*22f30*/  HMMA.16816.F32.BF16 R132, R32, R46, R132 ;  /* 0x0000002e2084723c */ /* 0x000fe20000041884 */
[----:B------:R-:W1:Y:S03]  /*22f40*/  LDSM.16.MT88.4 R44, [R225+0xd800] ;  /* 0x00d80000e12c783b */ /* 0x000e660000004200 */
[----:B------:R-:W-:Y:S02]  /*22f50*/  FADD.FTZ R144, R136, R144 ;  /* 0x0000009088907221 */ /* 0x000fe40000010000 */
[-CC-:B------:R-:W-:Y:S01]  /*22f60*/  FFMA.FTZ R114, R116, R3.reuse, -R174.reuse ;  /* 0x0000000374727223 */ /* 0x180fe200000108ae */
[----:B------:R-:W-:Y:S01]  /*22f70*/  MUFU.EX2 R72, R72 ;  /* 0x0000004800487308 */ /* 0x000fe20000000800 */
[----:B------:R-:W-:Y:S01]  /*22f80*/  F2FP.BF16.PACK_AB R32, R60, R58 ;  /* 0x0000003a3c20723e */ /* 0x000fe200000010ff */
[----:B------:R-:W-:Y:S03]  /*22f90*/  FFMA.FTZ R115, R117, R3, -R174 ;  /* 0x0000000375737223 */ /* 0x000fe600000108ae */
[----:B------:R-:W-:Y:S01]  /*22fa0*/  F2FP.BF16.PACK_AB R33, R142, R61 ;  /* 0x0000003d8e21723e */ /* 0x000fe200000010ff */
[-CC-:B------:R-:W-:Y:S01]  /*22fb0*/  FFMA.FTZ R116, R122, R3.reuse, -R172.reuse ;  /* 0x000000037a747223 */ /* 0x180fe200000108ac */
[----:B------:R-:W-:Y:S01]  /*22fc0*/  F2FP.BF16.PACK_AB R34, R63, R62 ;  /* 0x0000003e3f22723e */ /* 0x000fe200000010ff */
[-C--:B------:R-:W-:Y:S01]  /*22fd0*/  FFMA.FTZ R117, R123, R3.reuse, -R172 ;  /* 0x000000037b757223 */ /* 0x080fe200000108ac */
[----:B--2---:R-:W-:Y:S01]  /*22fe0*/  F2FP.BF16.PACK_AB R35, R65, R64 ;  /* 0x000000404123723e */ /* 0x004fe200000010ff */
[----:B------:R-:W2:Y:S01]  /*22ff0*/  MUFU.EX2 R74, R74 ;  /* 0x0000004a004a7308 */ /* 0x000ea20000000800 */
[----:B------:R-:W-:Y:S02]  /*23000*/  FADD.FTZ R138, R138, R144 ;  /* 0x000000908a8a7221 */ /* 0x000fe40000010000 */
[----:B------:R-:W-:Y:S02]  /*23010*/  FADD.FTZ R57, R59, R57 ;  /* 0x000000393b397221 */ /* 0x000fe40000010000 */
[----:B------:R-:W-:Y:S01]  /*23020*/  FADD.FTZ R138, R52, R138 ;  /* 0x0000008a348a7221 */ /* 0x000fe20000010000 */
[C---:B---3--:R-:W-:Y:S03]  /*23030*/  HMMA.16816.F32.BF16 R4, R32.reuse, R40, R4 ;  /* 0x000000282004723c */ /* 0x048fe60000041804 */
[----:B------:R-:W-:Y:S01]  /*23040*/  FADD.FTZ R53, R53, R138 ;  /* 0x0000008a35357221 */ /* 0x000fe20000010000 */
[----:B------:R-:W-:Y:S01]  /*23050*/  MUFU.EX2 R73, R73 ;  /* 0x0000004900497308 */ /* 0x000fe20000000800 */
[----:B------:R-:W-:Y:S02]  /*23060*/  FADD.FTZ R57, R61, R57 ;  /* 0x000000393d397221 */ /* 0x000fe40000010000 */
[----:B------:R-:W-:Y:S01]  /*23070*/  FADD.FTZ R55, R55, R53 ;  /* 0x0000003537377221 */ /* 0x000fe20000010000 */
[C---:B------:R-:W-:Y:S01]  /*23080*/  HMMA.16816.F32.BF16 R8, R32.reuse, R42, R8 ;  /* 0x0000002a2008723c */ /* 0x040fe20000041808 */
[----:B------:R-:W3:Y:S03]  /*23090*/  LDSM.16.MT88.4 R40, [R228+0xe000] ;  /* 0x00e00000e428783b */ /* 0x000ee60000004200 */
[----:B------:R-:W-:Y:S02]  /*230a0*/  FADD.FTZ R142, R142, R57 ;  /* 0x000000398e8e7221 */ /* 0x000fe40000010000 */
[----:B------:R-:W-:Y:S01]  /*230b0*/  MUFU.EX2 R75, R75 ;  /* 0x0000004b004b7308 */ /* 0x000fe20000000800 */
[-C--:B------:R-:W-:Y:S01]  /*230c0*/  FFMA.FTZ R54, R126, R3.reuse, -R172 ;  /* 0x000000037e367223 */ /* 0x080fe200000108ac */
[C---:B-----5:R-:W-:Y:S04]  /*230d0*/  HMMA.16816.F32.BF16 R12, R32.reuse, R48, R12 ;  /* 0x00000030200c723c */ /* 0x060fe8000004180c */
[----:B------:R-:W-:Y:S02]  /*230e0*/  FADD.FTZ R142, R64, R142 ;  /* 0x0000008e408e7221 */ /* 0x000fe40000010000 */
[----:B------:R-:W-:Y:S02]  /*230f0*/  FADD.FTZ R56, R56, R55 ;  /* 0x0000003738387221 */ /* 0x000fe40000010000 */
[C---:B------:R-:W-:Y:S01]  /*23100*/  HMMA.16816.F32.BF16 R16, R32.reuse, R50, R16 ;  /* 0x000000322010723c */ /* 0x040fe20000041810 */
[----:B------:R-:W5:Y:S01]  /*23110*/  LDSM.16.MT88.4 R48, [R227+0xe000] ;  /* 0x00e00000e330783b */ /* 0x000f620000004200 */
[----:B------:R-:W2:Y:S02]  /*23120*/  MUFU.EX2 R76, R76 ;  /* 0x0000004c004c7308 */ /* 0x000ea40000000800 */
[----:B------:R-:W-:Y:S02]  /*23130*/  FADD.FTZ R65, R65, R142 ;  /* 0x0000008e41417221 */ /* 0x000fe40000010000 */
[-C--:B------:R-:W-:Y:S02]  /*23140*/  FFMA.FTZ R55, R127, R3.reuse, -R172 ;  /* 0x000000037f377223 */ /* 0x080fe400000108ac */
[C---:B-1----:R-:W-:Y:S01]  /*23150*/  HMMA.16816.F32.BF16 R20, R32.reuse, R36, R20 ;  /* 0x000000242014723c */ /* 0x042fe20000041814 */
[----:B------:R-:W-:Y:S03]  /*23160*/  LDSM.16.MT88.4 R140, [R226+0x11800] ;  /* 0x01180000e28c783b */ /* 0x000fe60000004200 */
[----:B------:R-:W1:Y:S01]  /*23170*/  MUFU.EX2 R77, R77 ;  /* 0x0000004d004d7308 */ /* 0x000e620000000800 */
[----:B------:R-:W-:Y:S02]  /*23180*/  FADD.FTZ R56, R58, R56 ;  /* 0x000000383a387221 */ /* 0x000fe40000010000 */
[----:B----4-:R-:W-:Y:S01]  /*23190*/  FADD.FTZ R65, R68, R65 ;  /* 0x0000004144417221 */ /* 0x010fe20000010000 */
[C---:B------:R-:W-:Y:S01]  /*231a0*/  HMMA.16816.F32.BF16 R24, R32.reuse, R38, R24 ;  /* 0x000000262018723c */ /* 0x040fe20000041818 */
[----:B------:R-:W4:Y:S03]  /*231b0*/  LDSM.16.MT88.4 R36, [R226+0xe000] ;  /* 0x00e00000e224783b */ /* 0x000f260000004200 */
[----:B------:R-:W-:Y:S02]  /*231c0*/  FADD.FTZ R60, R60, R56 ;  /* 0x000000383c3c7221 */ /* 0x000fe40000010000 */
[----:B------:R-:W-:Y:S01]  /*231d0*/  MUFU.EX2 R78, R78 ;  /* 0x0000004e004e7308 */ /* 0x000fe20000000800 */
[----:B------:R-:W-:Y:S01]  /*231e0*/  FFMA.FTZ R56, R128, R3, -R174 ;  /* 0x0000000380387223 */ /* 0x000fe200000108ae */
[C---:B------:R-:W-:Y:S04]  /*231f0*/  HMMA.16816.F32.BF16 R28, R32.reuse, R44, R28 ;  /* 0x0000002c201c723c */ /* 0x040fe8000004181c */
[----:B------:R-:W-:Y:S04]  /*23200*/  FADD.FTZ R60, R62, R60 ;  /* 0x0000003c3e3c7221 */ /* 0x000fe80000010000 */
[----:B------:R-:W-:Y:S01]  /*23210*/  HMMA.16816.F32.BF16 R132, R32, R46, R132 ;  /* 0x0000002e2084723c */ /* 0x000fe20000041884 */
[----:B------:R-:W1:Y:S01]  /*23220*/  LDSM.16.MT88.4 R44, [R225+0xe000] ;  /* 0x00e00000e12c783b */ /* 0x000e620000004200 */
[----:B------:R-:W1:Y:S02]  /*23230*/  MUFU.EX2 R79, R79 ;  /* 0x0000004f004f7308 */ /* 0x000e640000000800 */
[----:B------:R-:W-:Y:S03]  /*23240*/  FADD.FTZ R60, R63, R60 ;  /* 0x0000003c3f3c7221 */ /* 0x000fe60000010000 */
[----:B------:R-:W-:Y:S01]  /*23250*/  F2FP.BF16.PACK_AB R32, R66, R67 ;  /* 0x000000434220723e */ /* 0x000fe200000010ff */
[----:B------:R-:W-:Y:S01]  /*23260*/  FADD.FTZ R67, R67, R60 ;  /* 0x0000003c43437221 */ /* 0x000fe20000010000 */
[----:B------:R-:W-:Y:S03]  /*23270*/  F2FP.BF16.PACK_AB R33, R70, R68 ;  /* 0x000000444621723e */ /* 0x000fe600000010ff */
[----:B------:R-:W-:Y:S01]  /*23280*/  F2FP.BF16.PACK_AB R34, R71, R69 ;  /* 0x000000454722723e */ /* 0x000fe200000010ff */
[----:B------:R-:W-:Y:S01]  /*23290*/  MUFU.EX2 R81, R81 ;  /* 0x0000005100517308 */ /* 0x000fe20000000800 */
[----:B--2---:R-:W-:Y:S01]  /*232a0*/  F2FP.BF16.PACK_AB R35, R74, R72 ;  /* 0x000000484a23723e */ /* 0x004fe200000010ff */
[----:B------:R-:W-:Y:S02]  /*232b0*/  FADD.FTZ R67, R66, R67 ;  /* 0x0000004342437221 */ /* 0x000fe40000010000 */
[----:B------:R-:W-:Y:S02]  /*232c0*/  FADD.FTZ R70, R70, R65 ;  /* 0x0000004146467221 */ /* 0x000fe40000010000 */
[----:B------:R-:W-:Y:S02]  /*232d0*/  FADD.FTZ R69, R69, R67 ;  /* 0x0000004345457221 */ /* 0x000fe40000010000 */
[C---:B---3--:R-:W-:Y:S02]  /*232e0*/  HMMA.16816.F32.BF16 R4, R32.reuse, R40, R4 ;  /* 0x000000282004723c */ /* 0x048fe40000041804 */
[----:B------:R-:W2:Y:S01]  /*232f0*/  MUFU.EX2 R80, R80 ;  /* 0x0000005000507308 */ /* 0x000ea20000000800 */
[----:B------:R-:W-:Y:S02]  /*23300*/  FADD.FTZ R69, R71, R69 ;  /* 0x0000004547457221 */ /* 0x000fe40000010000 */
[----:B------:R-:W-:Y:S03]  /*23310*/  FADD.FTZ R70, R72, R70 ;  /* 0x0000004648467221 */ /* 0x000fe60000010000 */
[C---:B------:R-:W-:Y:S01]  /*23320*/  HMMA.16816.F32.BF16 R8, R32.reuse, R42, R8 ;  /* 0x0000002a2008723c */ /* 0x040fe20000041808 */
[----:B------:R-:W3:Y:S03]  /*23330*/  LDSM.16.MT88.4 R40, [R228+0xe800] ;  /* 0x00e80000e428783b */ /* 0x000ee60000004200 */
[----:B------:R-:W-:Y:S01]  /*23340*/  MUFU.EX2 R82, R82 ;  /* 0x0000005200527308 */ /* 0x000fe20000000800 */
[----:B------:R-:W-:Y:S03]  /*23350*/  FADD.FTZ R74, R74, R70 ;  /* 0x000000464a4a7221 */ /* 0x000fe60000010000 */
[C---:B-----5:R-:W-:Y:S04]  /*23360*/  HMMA.16816.F32.BF16 R12, R32.reuse, R48, R12 ;  /* 0x00000030200c723c */ /* 0x060fe8000004180c */
[----:B------:R-:W-:Y:S02]  /*23370*/  FADD.FTZ R74, R76, R74 ;  /* 0x0000004a4c4a7221 */ /* 0x000fe40000010000 */
[----:B------:R-:W5:Y:S02]  /*23380*/  MUFU.EX2 R83, R83 ;  /* 0x0000005300537308 */ /* 0x000f640000000800 */
[C---:B------:R-:W-:Y:S01]  /*23390*/  HMMA.16816.F32.BF16 R16, R32.reuse, R50, R16 ;  /* 0x000000322010723c */ /* 0x040fe20000041810 */
[----:B------:R-:W2:Y:S07]  /*233a0*/  LDSM.16.MT88.4 R48, [R227+0xe800] ;  /* 0x00e80000e330783b */ /* 0x000eae0000004200 */
[C---:B----4-:R-:W-:Y:S01]  /*233b0*/  HMMA.16816.F32.BF16 R20, R32.reuse, R36, R20 ;  /* 0x000000242014723c */ /* 0x050fe20000041814 */
[----:B------:R-:W-:Y:S07]  /*233c0*/  MUFU.EX2 R84, R84 ;  /* 0x0000005400547308 */ /* 0x000fee0000000800 */
[C---:B------:R-:W-:Y:S01]  /*233d0*/  HMMA.16816.F32.BF16 R24, R32.reuse, R38, R24 ;  /* 0x000000262018723c */ /* 0x040fe20000041818 */
[----:B------:R-:W4:Y:S02]  /*233e0*/  LDSM.16.MT88.4 R36, [R226+0xe800] ;  /* 0x00e80000e224783b */ /* 0x000f240000004200 */
[----:B------:R-:W2:Y:S05]  /*233f0*/  MUFU.EX2 R85, R85 ;  /* 0x0000005500557308 */ /* 0x000eaa0000000800 */
[C---:B-1----:R-:W-:Y:S05]  /*23400*/  HMMA.16816.F32.BF16 R28, R32.reuse, R44, R28 ;  /* 0x0000002c201c723c */ /* 0x042fea000004181c */
[----:B------:R-:W-:Y:S03]  /*23410*/  MUFU.EX2 R86, R86 ;  /* 0x0000005600567308 */ /* 0x000fe60000000800 */
[----:B------:R-:W-:Y:S01]  /*23420*/  HMMA.16816.F32.BF16 R132, R32, R46, R132 ;  /* 0x0000002e2084723c */ /* 0x000fe20000041884 */
[----:B------:R-:W1:Y:S06]  /*23430*/  LDSM.16.MT88.4 R44, [R225+0xe800] ;  /* 0x00e80000e12c783b */ /* 0x000e6c0000004200 */
[----:B------:R-:W-:Y:S01]  /*23440*/  F2FP.BF16.PACK_AB R32, R75, R73 ;  /* 0x000000494b20723e */ /* 0x000fe200000010ff */
[----:B------:R-:W1:Y:S01]  /*23450*/  MUFU.EX2 R87, R87 ;  /* 0x0000005700577308 */ /* 0x000e620000000800 */
[----:B------:R-:W-:Y:S03]  /*23460*/  F2FP.BF16.PACK_AB R33, R77, R76 ;  /* 0x0000004c4d21723e */ /* 0x000fe600000010ff */
[----:B------:R-:W-:Y:S01]  /*23470*/  F2FP.BF16.PACK_AB R34, R79, R78 ;  /* 0x0000004e4f22723e */ /* 0x000fe200000010ff */
[----:B------:R-:W-:Y:S01]  /*23480*/  FADD.FTZ R73, R73, R69 ;  /* 0x0000004549497221 */ /* 0x000fe20000010000 */
[----:B--2---:R-:W-:Y:S01]  /*23490*/  F2FP.BF16.PACK_AB R35, R80, R81 ;  /* 0x000000515023723e */ /* 0x004fe200000010ff */
[----:B------:R-:W-:Y:S02]  /*234a0*/  FADD.FTZ R77, R77, R74 ;  /* 0x0000004a4d4d7221 */ /* 0x000fe40000010000 */
[----:B------:R-:W-:Y:S01]  /*234b0*/  FADD.FTZ R73, R75, R73 ;  /* 0x000000494b497221 */ /* 0x000fe20000010000 */
[----:B------:R-:W-:Y:S01]  /*234c0*/  MUFU.EX2 R88, R88 ;  /* 0x0000005800587308 */ /* 0x000fe20000000800 */
[----:B------:R-:W-:Y:S02]  /*234d0*/  FADD.FTZ R77, R81, R77 ;  /* 0x0000004d514d7221 */ /* 0x000fe40000010000 */
[C---:B---3--:R-:W-:Y:S03]  /*234e0*/  HMMA.16816.F32.BF16 R4, R32.reuse, R40, R4 ;  /* 0x000000282004723c */ /* 0x048fe60000041804 */
[----:B------:R-:W-:Y:S02]  /*234f0*/  FADD.FTZ R78, R78, R73 ;  /* 0x000000494e4e7221 */ /* 0x000fe40000010000 */
[----:B------:R-:W-:Y:S02]  /*23500*/  FADD.FTZ R77, R80, R77 ;  /* 0x0000004d504d7221 */ /* 0x000fe40000010000 */
[----:B------:R-:W2:Y:S01]  /*23510*/  MUFU.EX2 R89, R89 ;  /* 0x0000005900597308 */ /* 0x000ea20000000800 */
[C---:B------:R-:W-:Y:S01]  /*23520*/  HMMA.16816.F32.BF16 R8, R32.reuse, R42, R8 ;  /* 0x0000002a2008723c */ /* 0x040fe20000041808 */
[----:B------:R-:W3:Y:S03]  /*23530*/  LDSM.16.MT88.4 R40, [R228+0xf000] ;  /* 0x00f00000e428783b */ /* 0x000ee60000004200 */
[----:B------:R-:W-:Y:S04]  /*23540*/  FADD.FTZ R78, R79, R78 ;  /* 0x0000004e4f4e7221 */ /* 0x000fe80000010000 */
[C---:B------:R-:W-:Y:S01]  /*23550*/  HMMA.16816.F32.BF16 R12, R32.reuse, R48, R12 ;  /* 0x00000030200c723c */ /* 0x040fe2000004180c */
[----:B------:R-:W-:Y:S07]  /*23560*/  MUFU.EX2 R91, R91 ;  /* 0x0000005b005b7308 */ /* 0x000fee0000000800 */
[C---:B------:R-:W-:Y:S01]  /*23570*/  HMMA.16816.F32.BF16 R16, R32.reuse, R50, R16 ;  /* 0x000000322010723c */ /* 0x040fe20000041810 */
[----:B------:R-:W-:Y:S02]  /*23580*/  LDSM.16.MT88.4 R48, [R225+0xf000] ;  /* 0x00f00000e130783b */ /* 0x000fe40000004200 */
[----:B------:R-:W2:Y:S05]  /*23590*/  MUFU.EX2 R90, R90 ;  /* 0x0000005a005a7308 */ /* 0x000eaa0000000800 */
[C---:B----4-:R-:W-:Y:S05]  /*235a0*/  HMMA.16816.F32.BF16 R20, R32.reuse, R36, R20 ;  /* 0x000000242014723c */ /* 0x050fea0000041814 */
[----:B------:R-:W-:Y:S03]  /*235b0*/  MUFU.EX2 R92, R92 ;  /* 0x0000005c005c7308 */ /* 0x000fe60000000800 */
[C---:B------:R-:W-:Y:S01]  /*235c0*/  HMMA.16816.F32.BF16 R24, R32.reuse, R38, R24 ;  /* 0x000000262018723c */ /* 0x040fe20000041818 */
[----:B------:R-:W4:Y:S06]  /*235d0*/  LDSM.16.MT88.4 R36, [R227+0xf000] ;  /* 0x00f00000e324783b */ /* 0x000f2c0000004200 */
[----:B------:R-:W3:Y:S01]  /*235e0*/  MUFU.EX2 R93, R93 ;  /* 0x0000005d005d7308 */ /* 0x000ee20000000800 */
[C---:B-1----:R-:W-:Y:S08]  /*235f0*/  HMMA.16816.F32.BF16 R28, R32.reuse, R44, R28 ;  /* 0x0000002c201c723c */ /* 0x042ff0000004181c */
[----:B------:R-:W-:Y:S01]  /*23600*/  HMMA.16816.F32.BF16 R132, R32, R46, R132 ;  /* 0x0000002e2084723c */ /* 0x000fe20000041884 */
[----:B------:R-:W1:Y:S01]  /*23610*/  LDSM.16.MT88.4 R44, [R226+0xf000] ;  /* 0x00f00000e22c783b */ /* 0x000e620000004200 */
[----:B------:R-:W-:Y:S05]  /*23620*/  MUFU.EX2 R94, R94 ;  /* 0x0000005e005e7308 */ /* 0x000fea0000000800 */
[----:B-----5:R-:W-:Y:S01]  /*23630*/  F2FP.BF16.PACK_AB R32, R83, R82 ;  /* 0x000000525320723e */ /* 0x020fe200000010ff */
[----:B------:R-:W-:Y:S01]  /*23640*/  FADD.FTZ R82, R82, R78 ;  /* 0x0000004e52527221 */ /* 0x000fe20000010000 */
[----:B------:R-:W-:Y:S03]  /*23650*/  F2FP.BF16.PACK_AB R33, R85, R84 ;  /* 0x000000545521723e */ /* 0x000fe600000010ff */
[----:B------:R-:W-:Y:S01]  /*23660*/  F2FP.BF16.PACK_AB R34, R87, R86 ;  /* 0x000000565722723e */ /* 0x000fe200000010ff */
[----:B------:R-:W5:Y:S01]  /*23670*/  MUFU.EX2 R95, R95 ;  /* 0x0000005f005f7308 */ /* 0x000f620000000800 */
[----:B--2---:R-:W-:Y:S01]  /*23680*/  F2FP.BF16.PACK_AB R35, R89, R88 ;  /* 0x000000585923723e */ /* 0x004fe200000010ff */
[----:B------:R-:W-:Y:S02]  /*23690*/  FADD.FTZ R82, R83, R82 ;  /* 0x0000005253527221 */ /* 0x000fe40000010000 */
[----:B------:R-:W-:Y:S02]  /*236a0*/  FADD.FTZ R84, R84, R77 ;  /* 0x0000004d54547221 */ /* 0x000fe40000010000 */
[----:B------:R-:W-:Y:S02]  /*236b0*/  FADD.FTZ R86, R86, R82 ;  /* 0x0000005256567221 */ /* 0x000fe40000010000 */
[C---:B---3--:R-:W-:Y:S02]  /*236c0*/  HMMA.16816.F32.BF16 R4, R32.reuse, R40, R4 ;  /* 0x000000282004723c */ /* 0x048fe40000041804 */
[----:B------:R-:W-:Y:S01]  /*236d0*/  MUFU.EX2 R96, R96 ;  /* 0x0000006000607308 */ /* 0x000fe20000000800 */
[----:B------:R-:W-:Y:S02]  /*236e0*/  FADD.FTZ R86, R87, R86 ;  /* 0x0000005657567221 */ /* 0x000fe40000010000 */
[----:B------:R-:W-:Y:S03]  /*236f0*/  FADD.FTZ R84, R85, R84 ;  /* 0x0000005455547221 */ /* 0x000fe60000010000 */
[C---:B------:R-:W-:Y:S01]  /*23700*/  HMMA.16816.F32.BF16 R8, R32.reuse, R42, R8 ;  /* 0x0000002a2008723c */ /* 0x040fe20000041808 */
[----:B------:R-:W-:Y:S03]  /*23710*/  LDSM.16.MT88.4 R40, [R227+0xf800] ;  /* 0x00f80000e328783b */ /* 0x000fe60000004200 */
[----:B------:R-:W2:Y:S01]  /*23720*/  MUFU.EX2 R98, R98 ;  /* 0x0000006200627308 */ /* 0x000ea20000000800 */
[----:B------:R-:W-:Y:S03]  /*23730*/  FADD.FTZ R88, R88, R84 ;  /* 0x0000005458587221 */ /* 0x000fe60000010000 */
[C---:B----4-:R-:W-:Y:S04]  /*23740*/  HMMA.16816.F32.BF16 R12, R32.reuse, R36, R12 ;  /* 0x00000024200c723c */ /* 0x050fe8000004180c */
[----:B------:R-:W-:Y:S02]  /*23750*/  FADD.FTZ R88, R89, R88 ;  /* 0x0000005859587221 */ /* 0x000fe40000010000 */
[----:B------:R-:W3:Y:S02]  /*23760*/  MUFU.EX2 R97, R97 ;  /* 0x0000006100617308 */ /* 0x000ee40000000800 */
[C---:B------:R-:W-:Y:S01]  /*23770*/  HMMA.16816.F32.BF16 R16, R32.reuse, R38, R16 ;  /* 0x000000262010723c */ /* 0x040fe20000041810 */
[----:B------:R-:W4:Y:S07]  /*23780*/  LDSM.16.MT88.4 R36, [R228+0xf800] ;  /* 0x00f80000e424783b */ /* 0x000f2e0000004200 */
[C---:B-1----:R-:W-:Y:S01]  /*23790*/  HMMA.16816.F32.BF16 R20, R32.reuse, R44, R20 ;  /* 0x0000002c2014723c */ /* 0x042fe20000041814 */
[----:B------:R-:W1:Y:S07]  /*237a0*/  MUFU.EX2 R99, R99 ;  /* 0x0000006300637308 */ /* 0x000e6e0000000800 */
[C---:B------:R-:W-:Y:S01]  /*237b0*/  HMMA.16816.F32.BF16 R24, R32.reuse, R46, R24 ;  /* 0x0000002e2018723c */ /* 0x040fe20000041818 */
[----:B------:R-:W1:Y:S02]  /*237c0*/  LDSM.16.MT88.4 R44, [R226+0xf800] ;  /* 0x00f80000e22c783b */ /* 0x000e640000004200 */
[----:B------:R-:W-:Y:S05]  /*237d0*/  MUFU.EX2 R101, R101 ;  /* 0x0000006500657308 */ /* 0x000fea0000000800 */
[C---:B------:R-:W-:Y:S05]  /*237e0*/  HMMA.16816.F32.BF16 R28, R32.reuse, R48, R28 ;  /* 0x00000030201c723c */ /* 0x040fea000004181c */
[----:B------:R-:W1:Y:S03]  /*237f0*/  MUFU.EX2 R100, R100 ;  /* 0x0000006400647308 */ /* 0x000e660000000800 */
[----:B------:R-:W-:Y:S01]  /*23800*/  HMMA.16816.F32.BF16 R132, R32, R50, R132 ;  /* 0x000000322084723c */ /* 0x000fe20000041884 */
[----:B------:R-:W1:Y:S06]  /*23810*/  LDSM.16.MT88.4 R48, [R225+0xf800] ;  /* 0x00f80000e130783b */ /* 0x000e6c0000004200 */
[----:B------:R-:W-:Y:S01]  /*23820*/  F2FP.BF16.PACK_AB R32, R90, R91 ;  /* 0x0000005b5a20723e */ /* 0x000fe200000010ff */
[----:B------:R-:W-:Y:S01]  /*23830*/  MUFU.EX2 R102, R102 ;  /* 0x0000006600667308 */ /* 0x000fe20000000800 */
[----:B------:R-:W-:Y:S03]  /*23840*/  F2FP.BF16.PACK_AB R33, R93, R92 ;  /* 0x0000005c5d21723e */ /* 0x000fe600000010ff */
[----:B-----5:R-:W-:Y:S01]  /*23850*/  F2FP.BF16.PACK_AB R34, R95, R94 ;  /* 0x0000005e5f22723e */ /* 0x020fe200000010ff */
[----:B------:R-:W-:Y:S01]  /*23860*/  FADD.FTZ R91, R91, R86 ;  /* 0x000000565b5b7221 */ /* 0x000fe20000010000 */
[----:B--2---:R-:W-:Y:S01]  /*23870*/  F2FP.BF16.PACK_AB R35, R98, R96 ;  /* 0x000000606223723e */ /* 0x004fe200000010ff */
[----:B------:R-:W-:Y:S02]  /*23880*/  FADD.FTZ R92, R92, R88 ;  /* 0x000000585c5c7221 */ /* 0x000fe40000010000 */
[----:B------:R-:W-:Y:S01]  /*23890*/  FADD.FTZ R91, R90, R91 ;  /* 0x0000005b5a5b7221 */ /* 0x000fe20000010000 */
[----:B------:R-:W2:Y:S01]  /*238a0*/  MUFU.EX2 R103, R103 ;  /* 0x0000006700677308 */ /* 0x000ea20000000800 */
[----:B------:R-:W-:Y:S02]  /*238b0*/  FADD.FTZ R92, R93, R92 ;  /* 0x0000005c5d5c7221 */ /* 0x000fe40000010000 */
[C---:B----4-:R-:W-:Y:S03]  /*238c0*/  HMMA.16816.F32.BF16 R4, R32.reuse, R36, R4 ;  /* 0x000000242004723c */ /* 0x050fe60000041804 */
[----:B------:R-:W-:Y:S02]  /*238d0*/  FADD.FTZ R91, R94, R91 ;  /* 0x0000005b5e5b7221 */ /* 0x000fe40000010000 */
[----:B------:R-:W-:Y:S02]  /*238e0*/  FADD.FTZ R96, R96, R92 ;  /* 0x0000005c60607221 */ /* 0x000fe40000010000 */
[----:B------:R-:W-:Y:S01]  /*238f0*/  MUFU.EX2 R104, R104 ;  /* 0x0000006800687308 */ /* 0x000fe20000000800 */
[C---:B------:R-:W-:Y:S01]  /*23900*/  HMMA.16816.F32.BF16 R8, R32.reuse, R38, R8 ;  /* 0x000000262008723c */ /* 0x040fe20000041808 */
[----:B------:R-:W4:Y:S03]  /*23910*/  LDSM.16.MT88.4 R36, [R228+0x10000] ;  /* 0x01000000e424783b */ /* 0x000f260000004200 */
[----:B------:R-:W-:Y:S02]  /*23920*/  FADD.FTZ R95, R95, R91 ;  /* 0x0000005b5f5f7221 */ /* 0x000fe40000010000 */
[----:B------:R-:W-:Y:S02]  /*23930*/  FADD.FTZ R96, R98, R96 ;  /* 0x0000006062607221 */ /* 0x000fe40000010000 */
[C---:B------:R-:W-:Y:S01]  /*23940*/  HMMA.16816.F32.BF16 R12, R32.reuse, R40, R12 ;  /* 0x00000028200c723c */ /* 0x040fe2000004180c */
[----:B------:R-:W5:Y:S03]  /*23950*/  MUFU.EX2 R105, R105 ;  /* 0x0000006900697308 */ /* 0x000f660000000800 */
[----:B---3--:R-:W-:Y:S04]  /*23960*/  FADD.FTZ R95, R97, R95 ;  /* 0x0000005f615f7221 */ /* 0x008fe80000010000 */
[C---:B------:R-:W-:Y:S01]  /*23970*/  HMMA.16816.F32.BF16 R16, R32.reuse, R42, R16 ;  /* 0x0000002a2010723c */ /* 0x040fe20000041810 */
[----:B------:R-:W3:Y:S02]  /*23980*/  LDSM.16.MT88.4 R40, [R227+0x10000] ;  /* 0x01000000e328783b */ /* 0x000ee40000004200 */
[----:B------:R-:W2:Y:S05]  /*23990*/  MUFU.EX2 R106, R106 ;  /* 0x0000006a006a7308 */ /* 0x000eaa0000000800 */
[C---:B-1----:R-:W-:Y:S05]  /*239a0*/  HMMA.16816.F32.BF16 R20, R32.reuse, R44, R20 ;  /* 0x0000002c2014723c */ /* 0x042fea0000041814 */
[----:B------:R-:W1:Y:S03]  /*239b0*/  MUFU.EX2 R107, R107 ;  /* 0x0000006b006b7308 */ /* 0x000e660000000800 */
[C---:B------:R-:W-:Y:S01]  /*239c0*/  HMMA.16816.F32.BF16 R24, R32.reuse, R46, R24 ;  /* 0x0000002e2018723c */ /* 0x040fe20000041818 */
[----:B------:R-:W1:Y:S06]  /*239d0*/  LDSM.16.MT88.4 R44, [R226+0x10000] ;  /* 0x01000000e22c783b */ /* 0x000e6c0000004200 */
[----:B------:R-:W-:Y:S01]  /*239e0*/  MUFU.EX2 R108, R108 ;  /* 0x0000006c006c7308 */ /* 0x000fe20000000800 */
[C---:B------:R-:W-:Y:S08]  /*239f0*/  HMMA.16816.F32.BF16 R28, R32.reuse, R48, R28 ;  /* 0x00000030201c723c */ /* 0x040ff0000004181c */
[----:B------:R-:W-:Y:S01]  /*23a00*/  HMMA.16816.F32.BF16 R132, R32, R50, R132 ;  /* 0x000000322084723c */ /* 0x000fe20000041884 */
[----:B------:R-:W1:Y:S01]  /*23a10*/  LDSM.16.MT88.4 R48, [R225+0x10000] ;  /* 0x01000000e130783b */ /* 0x000e620000004200 */
[----:B------:R-:W1:Y:S05]  /*23a20*/  MUFU.EX2 R110, R110 ;  /* 0x0000006e006e7308 */ /* 0x000e6a0000000800 */
[C---:B------:R-:W-:Y:S01]  /*23a30*/  F2FP.BF16.PACK_AB R32, R99.reuse, R97 ;  /* 0x000000616320723e */ /* 0x040fe200000010ff */
[----:B------:R-:W-:Y:S01]  /*23a40*/  FADD.FTZ R99, R99, R95 ;  /* 0x0000005f63637221 */ /* 0x000fe20000010000 */
[----:B------:R-:W-:Y:S03]  /*23a50*/  F2FP.BF16.PACK_AB R33, R100, R101 ;  /* 0x000000656421723e */ /* 0x000fe600000010ff */
[----:B--2---:R-:W-:Y:S01]  /*23a60*/  F2FP.BF16.PACK_AB R34, R103, R102 ;  /* 0x000000666722723e */ /* 0x004fe200000010ff */
[----:B------:R-:W-:Y:S01]  /*23a70*/  MUFU.EX2 R109, R109 ;  /* 0x0000006d006d7308 */ /* 0x000fe20000000800 */
[----:B-----5:R-:W-:Y:S01]  /*23a80*/  F2FP.BF16.PACK_AB R35, R105, R104 ;  /* 0x000000686923723e */ /* 0x020fe200000010ff */
[----:B------:R-:W-:Y:S02]  /*23a90*/  FADD.FTZ R99, R102, R99 ;  /* 0x0000006366637221 */ /* 0x000fe40000010000 */
[----:B------:R-:W-:Y:S02]  /*23aa0*/  FADD.FTZ R101, R101, R96 ;  /* 0x0000006065657221 */ /* 0x000fe40000010000 */
[----:B------:R-:W-:Y:S02]  /*23ab0*/  FADD.FTZ R103, R103, R99 ;  /* 0x0000006367677221 */ /* 0x000fe40000010000 */
[C---:B----4-:R-:W-:Y:S02]  /*23ac0*/  HMMA.16816.F32.BF16 R4, R32.reuse, R36, R4 ;  /* 0x000000242004723c */ /* 0x050fe40000041804 */
[----:B------:R-:W2:Y:S01]  /*23ad0*/  MUFU.EX2 R111, R111 ;  /* 0x0000006f006f7308 */ /* 0x000ea20000000800 */
[----:B------:R-:W-:Y:S02]  /*23ae0*/  FADD.FTZ R103, R106, R103 ;  /* 0x000000676a677221 */ /* 0x000fe40000010000 */
[----:B------:R-:W-:Y:S03]  /*23af0*/  FADD.FTZ R101, R100, R101 ;  /* 0x0000006564657221 */ /* 0x000fe60000010000 */
[C---:B------:R-:W-:Y:S01]  /*23b00*/  HMMA.16816.F32.BF16 R8, R32.reuse, R38, R8 ;  /* 0x000000262008723c */ /* 0x040fe20000041808 */
[----:B------:R-:W4:Y:S03]  /*23b10*/  LDSM.16.MT88.4 R36, [R228+0x10800] ;  /* 0x01080000e424783b */ /* 0x000f260000004200 */
[----:B------:R-:W-:Y:S01]  /*23b20*/  MUFU.EX2 R112, R112 ;  /* 0x0000007000707308 */ /* 0x000fe20000000800 */
[----:B------:R-:W-:Y:S03]  /*23b30*/  FADD.FTZ R104, R104, R101 ;  /* 0x0000006568687221 */ /* 0x000fe60000010000 */
[C---:B---3--:R-:W-:Y:S04]  /*23b40*/  HMMA.16816.F32.BF16 R12, R32.reuse, R40, R12 ;  /* 0x00000028200c723c */ /* 0x048fe8000004180c */
[----:B------:R-:W-:Y:S02]  /*23b50*/  FADD.FTZ R104, R105, R104 ;  /* 0x0000006869687221 */ /* 0x000fe40000010000 */
[----:B------:R-:W3:Y:S02]  /*23b60*/  MUFU.EX2 R113, R113 ;  /* 0x0000007100717308 */ /* 0x000ee40000000800 */
[C---:B------:R-:W-:Y:S01]  /*23b70*/  HMMA.16816.F32.BF16 R16, R32.reuse, R42, R16 ;  /* 0x0000002a2010723c */ /* 0x040fe20000041810 */
[----:B------:R-:W5:Y:S07]  /*23b80*/  LDSM.16.MT88.4 R40, [R227+0x10800] ;  /* 0x01080000e328783b */ /* 0x000f6e0000004200 */
[C---:B-1----:R-:W-:Y:S01]  /*23b90*/  HMMA.16816.F32.BF16 R20, R32.reuse, R44, R20 ;  /* 0x0000002c2014723c */ /* 0x042fe20000041814 */
[----:B------:R-:W1:Y:S07]  /*23ba0*/  MUFU.EX2 R114, R114 ;  /* 0x0000007200727308 */ /* 0x000e6e0000000800 */
[C---:B------:R-:W-:Y:S01]  /*23bb0*/  HMMA.16816.F32.BF16 R24, R32.reuse, R46, R24 ;  /* 0x0000002e2018723c */ /* 0x040fe20000041818 */
[----:B------:R-:W1:Y:S02]  /*23bc0*/  LDSM.16.MT88.4 R44, [R226+0x10800] ;  /* 0x01080000e22c783b */ /* 0x000e640000004200 */
[----:B------:R-:W1:Y:S05]  /*23bd0*/  MUFU.EX2 R115, R115 ;  /* 0x0000007300737308 */ /* 0x000e6a0000000800 */
[C---:B------:R-:W-:Y:S05]  /*23be0*/  HMMA.16816.F32.BF16 R28, R32.reuse, R48, R28 ;  /* 0x00000030201c723c */ /* 0x040fea000004181c */
[----:B------:R-:W-:Y:S02]  /*23bf0*/  MUFU.EX2 R48, R118 ;  /* 0x0000007600307308 */ /* 0x000fe40000000800 */
[----:B------:R-:W-:Y:S01]  /*23c00*/  FFMA.FTZ R49, R119, R3, -R172 ;  /* 0x0000000377317223 */ /* 0x000fe200000108ac */
[----:B------:R-:W-:Y:S07]  /*23c10*/  HMMA.16816.F32.BF16 R132, R32, R50, R132 ;  /* 0x000000322084723c */ /* 0x000fee0000041884 */
[----:B------:R-:W-:Y:S01]  /*23c20*/  F2FP.BF16.PACK_AB R32, R107, R106 ;  /* 0x0000006a6b20723e */ /* 0x000fe200000010ff */
[----:B------:R-:W1:Y:S01]  /*23c30*/  MUFU.EX2 R49, R49 ;  /* 0x0000003100317308 */ /* 0x000e620000000800 */
[----:B------:R-:W-:Y:S03]  /*23c40*/  F2FP.BF16.PACK_AB R33, R110, R108 ;  /* 0x0000006c6e21723e */ /* 0x000fe600000010ff */
[----:B--2---:R-:W-:Y:S01]  /*23c50*/  F2FP.BF16.PACK_AB R34, R111, R109 ;  /* 0x0000006d6f22723e */ /* 0x004fe200000010ff */
[-CC-:B------:R-:W-:Y:S01]  /*23c60*/  FFMA.FTZ R50, R120, R3.reuse, -R174.reuse ;  /* 0x0000000378327223 */ /* 0x180fe200000108ae */
[----:B---3--:R-:W-:Y:S01]  /*23c70*/  F2FP.BF16.PACK_AB R35, R113, R112 ;  /* 0x000000707123723e */ /* 0x008fe200000010ff */
[-CC-:B------:R-:W-:Y:S02]  /*23c80*/  FFMA.FTZ R51, R121, R3.reuse, -R174.reuse ;  /* 0x0000000379337223 */ /* 0x180fe400000108ae */
[-C--:B------:R-:W-:Y:S01]  /*23c90*/  FFMA.FTZ R174, R129, R3.reuse, -R174 ;  /* 0x0000000381ae7223 */ /* 0x080fe200000108ae */
[----:B------:R-:W-:Y:S01]  /*23ca0*/  MUFU.EX2 R116, R116 ;  /* 0x0000007400747308 */ /* 0x000fe20000000800 */
[----:B------:R-:W-:Y:S02]  /*23cb0*/  FADD.FTZ R107, R107, R103 ;  /* 0x000000676b6b7221 */ /* 0x000fe40000010000 */
[C---:B----4-:R-:W-:Y:S03]  /*23cc0*/  HMMA.16816.F32.BF16 R4, R32.reuse, R36, R4 ;  /* 0x000000242004723c */ /* 0x050fe60000041804 */
[----:B------:R-:W-:Y:S02]  /*23cd0*/  FADD.FTZ R107, R109, R107 ;  /* 0x0000006b6d6b7221 */ /* 0x000fe40000010000 */
[----:B------:R-:W-:Y:S02]  /*23ce0*/  FADD.FTZ R108, R108, R104 ;  /* 0x000000686c6c7221 */ /* 0x000fe40000010000 */
[----:B------:R-:W-:Y:S01]  /*23cf0*/  MUFU.EX2 R174, R174 ;  /* 0x000000ae00ae7308 */ /* 0x000fe20000000800 */
[C---:B------:R-:W-:Y:S01]  /*23d00*/  HMMA.16816.F32.BF16 R8, R32.reuse, R38, R8 ;  /* 0x000000262008723c */ /* 0x040fe20000041808 */
[----:B------:R-:W2:Y:S03]  /*23d10*/  LDSM.16.MT88.4 R36, [R225+0x10800] ;  /* 0x01080000e124783b */ /* 0x000ea60000004200 */
[----:B------:R-:W-:Y:S02]  /*23d20*/  FADD.FTZ R111, R111, R107 ;  /* 0x0000006b6f6f7221 */ /* 0x000fe40000010000 */
[----:B------:R-:W-:Y:S02]  /*23d30*/  FADD.FTZ R108, R110, R108 ;  /* 0x0000006c6e6c7221 */ /* 0x000fe40000010000 */
[C---:B-----5:R-:W-:Y:S01]  /*23d40*/  HMMA.16816.F32.BF16 R12, R32.reuse, R40, R12 ;  /* 0x00000028200c723c */ /* 0x060fe2000004180c */
[----:B------:R-:W-:Y:S03]  /*23d50*/  MUFU.EX2 R50, R50 ;  /* 0x0000003200327308 */ /* 0x000fe60000000800 */
[----:B-1----:R-:W-:Y:S02]  /*23d60*/  FADD.FTZ R111, R114, R111 ;  /* 0x0000006f726f7221 */ /* 0x002fe40000010000 */
[----:B------:R-:W-:Y:S02]  /*23d70*/  FADD.FTZ R112, R112, R108 ;  /* 0x0000006c70707221 */ /* 0x000fe40000010000 */
[C---:B------:R-:W-:Y:S01]  /*23d80*/  HMMA.16816.F32.BF16 R16, R32.reuse, R42, R16 ;  /* 0x0000002a2010723c */ /* 0x040fe20000041810 */
[----:B------:R-:W1:Y:S02]  /*23d90*/  LDSM.16.MT88.4 R40, [R228+0x11000] ;  /* 0x01100000e428783b */ /* 0x000e640000004200 */
[----:B------:R-:W3:Y:S01]  /*23da0*/  MUFU.EX2 R51, R51 ;  /* 0x0000003300337308 */ /* 0x000ee20000000800 */
[----:B------:R-:W-:Y:S04]  /*23db0*/  FADD.FTZ R112, R113, R112 ;  /* 0x0000007071707221 */ /* 0x000fe80000010000 */
[C---:B------:R-:W-:Y:S05]  /*23dc0*/  HMMA.16816.F32.BF16 R20, R32.reuse, R44, R20 ;  /* 0x0000002c2014723c */ /* 0x040fea0000041814 */
[----:B------:R-:W4:Y:S03]  /*23dd0*/  MUFU.EX2 R117, R117 ;  /* 0x0000007500757308 */ /* 0x000f260000000800 */
[C---:B------:R-:W-:Y:S01]  /*23de0*/  HMMA.16816.F32.BF16 R24, R32.reuse, R46, R24 ;  /* 0x0000002e2018723c */ /* 0x040fe20000041818 */
[----:B------:R-:W5:Y:S06]  /*23df0*/  LDSM.16.MT88.4 R44, [R227+0x11000] ;  /* 0x01100000e32c783b */ /* 0x000f6c0000004200 */
[----:B------:R-:W1:Y:S01]  /*23e00*/  MUFU.EX2 R52, R124 ;  /* 0x0000007c00347308 */ /* 0x000e620000000800 */
[C---:B--2---:R-:W-:Y:S08]  /*23e10*/  HMMA.16816.F32.BF16 R28, R32.reuse, R36, R28 ;  /* 0x00000024201c723c */ /* 0x044ff0000004181c */
[----:B------:R-:W-:Y:S01]  /*23e20*/  HMMA.16816.F32.BF16 R132, R32, R38, R132 ;  /* 0x000000262084723c */ /* 0x000fe20000041884 */
[----:B------:R-:W2:Y:S01]  /*23e30*/  LDSM.16.MT88.4 R36, [R226+0x11000] ;  /* 0x01100000e224783b */ /* 0x000ea20000004200 */
[----:B------:R-:W5:Y:S05]  /*23e40*/  MUFU.EX2 R53, R125 ;  /* 0x0000007d00357308 */ /* 0x000f6a0000000800 */
[C---:B------:R-:W-:Y:S01]  /*23e50*/  F2FP.BF16.PACK_AB R32, R115.reuse, R114 ;  /* 0x000000727320723e */ /* 0x040fe200000010ff */
[----:B------:R-:W-:Y:S01]  /*23e60*/  FADD.FTZ R115, R115, R111 ;  /* 0x0000006f73737221 */ /* 0x000fe20000010000 */
[----:B------:R-:W-:Y:S03]  /*23e70*/  F2FP.BF16.PACK_AB R33, R49, R48 ;  /* 0x000000303121723e */ /* 0x000fe600000010ff */
[----:B---3--:R-:W-:Y:S01]  /*23e80*/  F2FP.BF16.PACK_AB R34, R51, R50 ;  /* 0x000000323322723e */ /* 0x008fe200000010ff */
[----:B------:R-:W-:Y:S01]  /*23e90*/  MUFU.EX2 R54, R54 ;  /* 0x0000003600367308 */ /* 0x000fe20000000800 */
[----:B----4-:R-:W-:Y:S01]  /*23ea0*/  F2FP.BF16.PACK_AB R35, R117, R116 ;  /* 0x000000747523723e */ /* 0x010fe200000010ff */
[----:B------:R-:W-:Y:S02]  /*23eb0*/  FADD.FTZ R115, R50, R115 ;  /* 0x0000007332737221 */ /* 0x000fe40000010000 */
[----:B------:R-:W-:Y:S02]  /*23ec0*/  FADD.FTZ R48, R48, R112 ;  /* 0x0000007030307221 */ /* 0x000fe40000010000 */
[----:B------:R-:W-:Y:S02]  /*23ed0*/  FADD.FTZ R51, R51, R115 ;  /* 0x0000007333337221 */ /* 0x000fe40000010000 */
[C---:B-1----:R-:W-:Y:S02]  /*23ee0*/  HMMA.16816.F32.BF16 R4, R32.reuse, R40, R4 ;  /* 0x000000282004723c */ /* 0x042fe40000041804 */
[----:B------:R-:W-:Y:S01]  /*23ef0*/  MUFU.EX2 R55, R55 ;  /* 0x0000003700377308 */ /* 0x000fe20000000800 */
[----:B------:R-:W-:Y:S02]  /*23f00*/  FADD.FTZ R51, R52, R51 ;  /* 0x0000003334337221 */ /* 0x000fe40000010000 */
[----:B------:R-:W-:Y:S02]  /*23f10*/  FADD.FTZ R48, R49, R48 ;  /* 0x0000003031307221 */ /* 0x000fe40000010000 */
[----:B-----5:R-:W-:Y:S01]  /*23f20*/  FADD.FTZ R51, R53, R51 ;  /* 0x0000003335337221 */ /* 0x020fe20000010000 */
[C---:B------:R-:W-:Y:S01]  /*23f30*/  HMMA.16816.F32.BF16 R8, R32.reuse, R42, R8 ;  /* 0x0000002a2008723c */ /* 0x040fe20000041808 */
[----:B------:R-:W1:Y:S03]  /*23f40*/  LDSM.16.MT88.4 R40, [R225+0x11000] ;  /* 0x01100000e128783b */ /* 0x000e660000004200 */
[----:B------:R-:W3:Y:S01]  /*23f50*/  MUFU.EX2 R56, R56 ;  /* 0x0000003800387308 */ /* 0x000ee20000000800 */
[----:B------:R-:W-:Y:S03]  /*23f60*/  FADD.FTZ R116, R116, R48 ;  /* 0x0000003074747221 */ /* 0x000fe60000010000 */
[C---:B------:R-:W-:Y:S04]  /*23f70*/  HMMA.16816.F32.BF16 R12, R32.reuse, R44, R12 ;  /* 0x0000002c200c723c */ /* 0x040fe8000004180c */
[----:B------:R-:W-:Y:S03]  /*23f80*/  FADD.FTZ R116, R117, R116 ;  /* 0x0000007475747221 */ /* 0x000fe60000010000 */
[-CC-:B------:R-:W-:Y:S01]  /*23f90*/  FFMA.FTZ R44, R130, R3.reuse, -R172.reuse ;  /* 0x00000003822c7223 */ /* 0x180fe200000108ac */
[C---:B------:R-:W-:Y:S04]  /*23fa0*/  HMMA.16816.F32.BF16 R16, R32.reuse, R46, R16 ;  /* 0x0000002e2010723c */ /* 0x040fe80000041810 */
[----:B------:R-:W-:Y:S01]  /*23fb0*/  FFMA.FTZ R172, R131, R3, -R172 ;  /* 0x0000000383ac7223 */ /* 0x000fe200000108ac */
[----:B------:R-:W-:Y:S01]  /*23fc0*/  MUFU.EX2 R44, R44 ;  /* 0x0000002c002c7308 */ /* 0x000fe20000000800 */
[----:B------:R-:W-:Y:S02]  /*23fd0*/  IADD3 R3, R247, -0x1, RZ ;  /* 0xfffffffff7037810 */ /* 0x000fe40007ffe0ff */
[C---:B--2---:R-:W-:Y:S04]  /*23fe0*/  HMMA.16816.F32.BF16 R20, R32.reuse, R36, R20 ;  /* 0x000000242014723c */ /* 0x044fe80000041814 */
[----:B---3--:R-:W-:Y:S01]  /*23ff0*/  FADD.FTZ R51, R56, R51 ;  /* 0x0000003338337221 */ /* 0x008fe20000010000 */
[----:B------:R-:W-:Y:S02]  /*24000*/  MOV R247, R3 ;  /* 0x0000000300f77202 */ /* 0x000fe40000000f00 */
[----:B------:R-:W2:Y:S01]  /*24010*/  MUFU.EX2 R172, R172 ;  /* 0x000000ac00ac7308 */ /* 0x000ea20000000800 */
[C---:B------:R-:W-:Y:S08]  /*24020*/  HMMA.16816.F32.BF16 R24, R32.reuse, R38, R24 ;  /* 0x000000262018723c */ /* 0x040ff00000041818 */
[C---:B-1----:R-:W-:Y:S08]  /*24030*/  HMMA.16816.F32.BF16 R28, R32.reuse, R40, R28 ;  /* 0x00000028201c723c */ /* 0x042ff0000004181c */
[----:B------:R-:W-:Y:S07]  /*24040*/  HMMA.16816.F32.BF16 R132, R32, R42, R132 ;  /* 0x0000002a2084723c */ /* 0x000fee0000041884 */
[----:B------:R-:W-:Y:S02]  /*24050*/  F2FP.BF16.PACK_AB R32, R53, R52 ;  /* 0x000000343520723e */ /* 0x000fe400000010ff */
[C---:B------:R-:W-:Y:S03]  /*24060*/  F2FP.BF16.PACK_AB R33, R55.reuse, R54 ;  /* 0x000000363721723e */ /* 0x040fe600000010ff */
[----:B------:R-:W-:Y:S01]  /*24070*/  F2FP.BF16.PACK_AB R34, R174, R56 ;  /* 0x00000038ae22723e */ /* 0x000fe200000010ff */
[----:B------:R-:W-:Y:S01]  /*24080*/  FADD.FTZ R54, R54, R116 ;  /* 0x0000007436367221 */ /* 0x000fe20000010000 */
[----:B--2---:R-:W-:Y:S03]  /*24090*/  F2FP.BF16.PACK_AB R35, R172, R44 ;  /* 0x0000002cac23723e */ /* 0x004fe600000010ff */
[----:B------:R-:W-:Y:S04]  /*240a0*/  FADD.FTZ R54, R55, R54 ;  /* 0x0000003637367221 */ /* 0x000fe80000010000 */
[C---:B------:R-:W-:Y:S01]  /*240b0*/  HMMA.16816.F32.BF16 R160, R32.reuse, R156, R4 ;  /* 0x0000009c20a0723c */ /* 0x040fe20000041804 */
[----:B------:R-:W1:Y:S02]  /*240c0*/  LDSM.16.MT88.4 R4, [R225+0x11800] ;  /* 0x01180000e104783b */ /* 0x000e640000004200 */
[----:B------:R-:W-:Y:S04]  /*240d0*/  FADD.FTZ R54, R44, R54 ;  /* 0x000000362c367221 */ /* 0x000fe80000010000 */
[----:B------:R-:W-:Y:S01]  /*240e0*/  FADD.FTZ R252, R172, R54 ;  /* 0x00000036acfc7221 */ /* 0x000fe20000010000 */
        /* <DEDUP_REMOVED lines=8> */
[----:B------:R1:W-:Y:S04]  /*24170*/  STL [R1], R4 ;  /* 0x0000000401007387 */ /* 0x0003e80000100800 */
[----:B------:R-:W-:-:S05]  /*24180*/  @P0 BRA `(.L_x_2707) ;  /* 0xffffade000000947 */ /* 0x000fca000383ffff */
.L_x_2698:
[----:B------:R-:W-:Y:S02]  /*24190*/  ULDC.64 UR4, c[0x0][0x40] ;  /* 0x0000100000047ab9 */ /* 0x000fe40000000a00 */
[----:B------:R-:W-:-:S04]  /*241a0*/  UIADD3 UR4, UP0, UR4, 0x160, URZ ;  /* 0x0000016004047890 */ /* 0x000fc8000ff1e03f */
[----:B------:R-:W-:Y:S02]  /*241b0*/  UIADD3.X UR5, URZ, UR5, URZ, UP0, !UPT ;  /* 0x000000053f057290 */ /* 0x000fe400087fe43f */
[----:B------:R-:W-:-:S04]  /*241c0*/  IMAD.U32 R8, RZ, RZ, UR4 ;  /* 0x00000004ff087e24 */ /* 0x000fc8000f8e00ff */
[----:B------:R-:W-:Y:S01]  /*241d0*/  IMAD.U32 R9, RZ, RZ, UR5 ;  /* 0x00000005ff097e24 */ /* 0x000fe2000f8e00ff */
[----:B------:R-:W-:Y:S01]  /*241e0*/  ULDC.64 UR4, c[0x0][0x118] ;  /* 0x0000460000047ab9 */ /* 0x000fe20000000a00 */
[----:B------:R-:W-:-:S03]  /*241f0*/  MOV R6, 0x1f ;  /* 0x0000001f00067802 */ /* 0x000fc60000000f00 */
[----:B-1----:R1:W5:Y:S01]  /*24200*/  LD.E R4, [R8.64+0xd8] ;  /* 0x0000d80408047980 */ /* 0x002362000c101900 */
[----:B------:R-:W-:Y:S01]  /*24210*/  MOV R3, 0xffffffff ;  /* 0xffffffff00037802 */ /* 0x000fe20000000f00 */
[----:B------:R-:W-:Y:S05]  /*24220*/  BRA.DIV ~URZ, `(.L_x_2708) ;  /* 0x000011a27f007947 */ /* 0x000fea000b800000 */
[----:B------:R-:W2:Y:S04]  /*24230*/  LDL R5, [R1] ;  /* 0x0000000001057983 */ /* 0x000ea80000100800 */
[----:B--2---:R2:W3:Y:S02]  /*24240*/  SHFL.BFLY PT, R10, R5, 0x2, 0x1f ;  /* 0x0c401f00050a7f89 */ /* 0x0044e400000e0000 */
.L_x_2721:
[----:B--2---:R-:W2:Y:S02]  /*24250*/  LDL.LU R5, [R1] ;  /* 0x0000000001057983 */ /* 0x004ea40000300800 */
[----:B--23--:R-:W-:Y:S01]  /*24260*/  FADD.FTZ R10, R10, R5 ;  /* 0x000000050a0a7221 */ /* 0x00cfe20000010000 */
[----:B------:R-:W-:Y:S05]  /*24270*/  BRA.DIV ~URZ, `(.L_x_2709) ;  /* 0x000011b27f007947 */ /* 0x000fea000b800000 */
[----:B------:R-:W2:Y:S04]  /*24280*/  SHFL.BFLY PT, R5, R252, 0x2, 0x1f ;  /* 0x0c401f00fc057f89 */ /* 0x000ea800000e0000 */
[----:B------:R-:W3:Y:S01]  /*24290*/  SHFL.BFLY PT, R3, R10, 0x1, 0x1f ;  /* 0x0c201f000a037f89 */ /* 0x000ee200000e0000 */
[----:B--2---:R-:W-:-:S02]  /*242a0*/  FADD.FTZ R252, R5, R252 ;  /* 0x000000fc05fc7221 */ /* 0x004fc40000010000 */
[----:B---3--:R-:W-:-:S03]  /*242b0*/  FADD.FTZ R10, R10, R3 ;  /* 0x000000030a0a7221 */ /* 0x008fc60000010000 */
[----:B------:R2:W3:Y:S04]  /*242c0*/  SHFL.BFLY PT, R7, R252, 0x1, 0x1f ;  /* 0x0c201f00fc077f89 */ /* 0x0004e800000e0000 */
.L_x_2722:
[----:B------:R-:W4:Y:S01]  /*242d0*/  S2R R5, SR_TID.X ;  /* 0x0000000000057919 */ /* 0x000f220000002100 */
[----:B--23--:R-:W-:Y:S01]  /*242e0*/  FADD.FTZ R252, R7, R252 ;  /* 0x000000fc07fc7221 */ /* 0x00cfe20000010000 */
[----:B------:R-:W-:Y:S01]  /*242f0*/  FSETP.NE.FTZ.AND P4, PT, R10, RZ, PT ;  /* 0x000000ff0a00720b */ /* 0x000fe20003f95000 */
[----:B------:R-:W-:Y:S01]  /*24300*/  IMAD.MOV.U32 R6, RZ, RZ, 0x3f800000 ;  /* 0x3f800000ff067424 */ /* 0x000fe200078e00ff */
[----:B------:R-:W-:Y:S01]  /*24310*/  MOV R3, 0x3f800000 ;  /* 0x3f80000000037802 */ /* 0x000fe20000000f00 */
[----:B------:R-:W-:Y:S01]  /*24320*/  ULDC.64 UR4, c[0x0][0x118] ;  /* 0x0000460000047ab9 */ /* 0x000fe20000000a00 */
[----:B------:R-:W-:-:S09]  /*24330*/  FSETP.NE.FTZ.AND P3, PT, R252, RZ, PT ;  /* 0x000000fffc00720b */ /* 0x000fd20003f75000 */
[----:B------:R-:W2:Y:S08]  /*24340*/  @P4 MUFU.RCP R3, R10 ;  /* 0x0000000a00034308 */ /* 0x000eb00000001000 */
[----:B------:R-:W3:Y:S01]  /*24350*/  @P3 MUFU.RCP R6, R252 ;  /* 0x000000fc00063308 */ /* 0x000ee20000001000 */
[----:B----4-:R-:W-:-:S04]  /*24360*/  SHF.R.S32.HI R7, RZ, 0x1f, R5 ;  /* 0x0000001fff077819 */ /* 0x010fc80000011405 */
[----:B------:R-:W-:Y:S01]  /*24370*/  LEA.HI R11, R7, R5, RZ, 0x2 ;  /* 0x00000005070b7211 */ /* 0x000fe200078f10ff */
[----:B--2---:R-:W-:-:S03]  /*24380*/  FMUL.FTZ R160, R3, R160 ;  /* 0x000000a003a07220 */ /* 0x004fc60000410000 */
[--C-:B------:R-:W-:Y:S01]  /*24390*/  SHF.R.S32.HI R13, RZ, 0x2, R11.reuse ;  /* 0x00000002ff0d7819 */ /* 0x100fe2000001140b */
[C---:B------:R-:W-:Y:S01]  /*243a0*/  FMUL.FTZ R161, R3.reuse, R161 ;  /* 0x000000a103a17220 */ /* 0x040fe20000410000 */
[----:B------:R-:W-:Y:S01]  /*243b0*/  SHF.R.S32.HI R12, RZ, 0x1f, R11 ;  /* 0x0000001fff0c7819 */ /* 0x000fe2000001140b */
[----:B------:R-:W-:Y:S01]  /*243c0*/  FMUL.FTZ R156, R3, R156 ;  /* 0x0000009c039c7220 */ /* 0x000fe20000410000 */
[----:B------:R-:W-:Y:S01]  /*243d0*/  LOP3.LUT R11, R11, 0x3ffffffc, RZ, 0xc0, !PT ;  /* 0x3ffffffc0b0b7812 */ /* 0x000fe200078ec0ff */
[----:B------:R-:W-:Y:S01]  /*243e0*/  FMUL.FTZ R157, R3, R157 ;  /* 0x0000009d039d7220 */ /* 0x000fe20000410000 */
[----:B------:R-:W-:Y:S01]  /*243f0*/  LEA.HI R12, R12, R13, RZ, 0x3 ;  /* 0x0000000d0c0c7211 */ /* 0x000fe200078f18ff */
[C---:B---3--:R-:W-:Y:S01]  /*24400*/  FMUL.FTZ R163, R6.reuse, R163 ;  /* 0x000000a306a37220 */ /* 0x048fe20000410000 */
[----:B------:R-:W-:Y:S01]  /*24410*/  IADD3 R11, -R11, R5, RZ ;  /* 0x000000050b0b7210 */ /* 0x000fe20007ffe1ff */
[----:B------:R-:W-:Y:S01]  /*24420*/  FMUL.FTZ R162, R6, R162 ;  /* 0x000000a206a27220 */ /* 0x000fe20000410000 */
[----:B------:R-:W-:Y:S01]  /*24430*/  LOP3.LUT R12, R12, 0xfffffff8, RZ, 0xc0, !PT ;  /* 0xfffffff80c0c7812 */ /* 0x000fe200078ec0ff */
[C---:B------:R-:W-:Y:S01]  /*24440*/  FMUL.FTZ R159, R6.reuse, R159 ;  /* 0x0000009f069f7220 */ /* 0x040fe20000410000 */
[----:B------:R-:W-:Y:S01]  /*24450*/  F2FP.BF16.PACK_AB R160, R161, R160 ;  /* 0x000000a0a1a0723e */ /* 0x000fe200000010ff */
[----:B------:R-:W-:Y:S01]  /*24460*/  FMUL.FTZ R158, R6, R158 ;  /* 0x0000009e069e7220 */ /* 0x000fe20000410000 */
[----:B------:R-:W-:Y:S01]  /*24470*/  IADD3 R12, R13, -R12, RZ ;  /* 0x8000000c0d0c7210 */ /* 0x000fe20007ffe0ff */
[----:B------:R-:W-:Y:S01]  /*24480*/  FMUL.FTZ R152, R3, R152 ;  /* 0x0000009803987220 */ /* 0x000fe20000410000 */
[----:B------:R-:W-:Y:S01]  /*24490*/  LEA.HI R13, R7, R5, RZ, 0x5 ;  /* 0x00000005070d7211 */ /* 0x000fe200078f28ff */
[----:B------:R-:W-:Y:S01]  /*244a0*/  FMUL.FTZ R153, R3, R153 ;  /* 0x0000009903997220 */ /* 0x000fe20000410000 */
[C---:B------:R-:W-:Y:S01]  /*244b0*/  LOP3.LUT R16, R12.reuse, 0x1, RZ, 0xc0, !PT ;  /* 0x000000010c107812 */ /* 0x040fe200078ec0ff */
[----:B------:R-:W-:Y:S01]  /*244c0*/  IMAD.SHL.U32 R14, R12, 0x40, RZ ;  /* 0x000000400c0e7824 */ /* 0x000fe200078e00ff */
[----:B------:R-:W-:Y:S01]  /*244d0*/  SHF.R.S32.HI R15, RZ, 0x5, R13 ;  /* 0x00000005ff0f7819 */ /* 0x000fe2000001140d */
[----:B------:R-:W-:Y:S01]  /*244e0*/  FMUL.FTZ R155, R6, R155 ;  /* 0x0000009b069b7220 */ /* 0x000fe20000410000 */
[----:B------:R-:W-:Y:S01]  /*244f0*/  ISETP.NE.U32.AND P0, PT, R16, 0x1, PT ;  /* 0x000000011000780c */ /* 0x000fe20003f05070 */
[----:B------:R-:W-:Y:S01]  /*24500*/  FMUL.FTZ R154, R6, R154 ;  /* 0x0000009a069a7220 */ /* 0x000fe20000410000 */
[----:B------:R-:W-:Y:S01]  /*24510*/  LOP3.LUT R14, R14, 0x1c0, RZ, 0xc0, !PT ;  /* 0x000001c00e0e7812 */ /* 0x000fe200078ec0ff */
[----:B------:R-:W-:Y:S01]  /*24520*/  IMAD R11, R15, 0x200, R11 ;  /* 0x000002000f0b7824 */ /* 0x000fe200078e020b */
[----:B------:R-:W-:Y:S01]  /*24530*/  R2P PR, R12, 0x6 ;  /* 0x000000060c007804 */ /* 0x000fe20000000000 */
[C---:B------:R-:W-:Y:S01]  /*24540*/  FMUL.FTZ R148, R3.reuse, R148 ;  /* 0x0000009403947220 */ /* 0x040fe20000410000 */
[----:B------:R-:W-:Y:S01]  /*24550*/  LEA.HI R14, R14, R14, RZ, 0x1d ;  /* 0x0000000e0e0e7211 */ /* 0x000fe200078fe8ff */
[----:B------:R-:W-:Y:S01]  /*24560*/  FMUL.FTZ R149, R3, R149 ;  /* 0x0000009503957220 */ /* 0x000fe20000410000 */
[----:B------:R-:W-:Y:S01]  /*24570*/  MOV R16, 0xfffffff0 ;  /* 0xfffffff000107802 */ /* 0x000fe20000000f00 */
[----:B------:R-:W-:Y:S01]  /*24580*/  FMUL.FTZ R151, R6, R151 ;  /* 0x0000009706977220 */ /* 0x000fe20000410000 */
[----:B------:R-:W-:Y:S01]  /*24590*/  MOV R12, 0x20 ;  /* 0x00000020000c7802 */ /* 0x000fe20000000f00 */
[----:B------:R-:W-:Y:S01]  /*245a0*/  IMAD.U32 R11, R11, 0x2, R14 ;  /* 0x000000020b0b7824 */ /* 0x000fe200078e000e */
[----:B------:R-:W-:Y:S01]  /*245b0*/  SEL R16, R16, 0x10, !P0 ;  /* 0x0000001010107807 */ /* 0x000fe20004000000 */
[----:B------:R-:W-:Y:S01]  /*245c0*/  FMUL.FTZ R150, R6, R150 ;  /* 0x0000009606967220 */ /* 0x000fe20000410000 */
[----:B------:R-:W-:Y:S01]  /*245d0*/  SEL R12, R12, 0xffffffe0, !P1 ;  /* 0xffffffe00c0c7807 */ /* 0x000fe20004800000 */
[----:B------:R-:W-:Y:S01]  /*245e0*/  IMAD.SHL.U32 R11, R11, 0x2, RZ ;  /* 0x000000020b0b7824 */ /* 0x000fe200078e00ff */
[----:B------:R-:W-:Y:S01]  /*245f0*/  F2FP.BF16.PACK_AB R162, R163, R162 ;  /* 0x000000a2a3a2723e */ /* 0x000fe200000010ff */
[----:B------:R-:W-:Y:S01]  /*24600*/  FMUL.FTZ R144, R3, R144 ;  /* 0x0000009003907220 */ /* 0x000fe20000410000 */
[----:B------:R-:W-:Y:S01]  /*24610*/  F2FP.BF16.PACK_AB R156, R157, R156 ;  /* 0x0000009c9d9c723e */ /* 0x000fe200000010ff */
[----:B------:R-:W-:Y:S01]  /*24620*/  FMUL.FTZ R145, R3, R145 ;  /* 0x0000009103917220 */ /* 0x000fe20000410000 */
[C---:B------:R-:W-:Y:S01]  /*24630*/  IADD3 R17, R11.reuse, 0x40, RZ ;  /* 0x000000400b117810 */ /* 0x040fe20007ffe0ff */
[C---:B------:R-:W-:Y:S01]  /*24640*/  FMUL.FTZ R147, R6.reuse, R147 ;  /* 0x0000009306937220 */ /* 0x040fe20000410000 */
[C---:B------:R-:W-:Y:S01]  /*24650*/  @P2 IADD3 R17, R11.reuse, -0x40, RZ ;  /* 0xffffffc00b112810 */ /* 0x040fe20007ffe0ff */
[C---:B------:R-:W-:Y:S01]  /*24660*/  FMUL.FTZ R146, R6.reuse, R146 ;  /* 0x0000009206927220 */ /* 0x040fe20000410000 */
[----:B------:R-:W-:Y:S01]  /*24670*/  IADD3 R14, R11, R16, RZ ;  /* 0x000000100b0e7210 */ /* 0x000fe20007ffe0ff */
[----:B------:R-:W-:Y:S01]  /*24680*/  FMUL.FTZ R140, R3, R140 ;  /* 0x0000008c038c7220 */ /* 0x000fe20000410000 */
[----:B------:R-:W-:Y:S01]  /*24690*/  F2FP.BF16.PACK_AB R158, R159, R158 ;  /* 0x0000009e9f9e723e */ /* 0x000fe200000010ff */
[----:B------:R-:W-:Y:S01]  /*246a0*/  FMUL.FTZ R141, R3, R141 ;  /* 0x0000008d038d7220 */ /* 0x000fe20000410000 */
        /* <DEDUP_REMOVED lines=8> */
[----:B------:R-:W-:Y:S01]  /*24730*/  IADD3 R19, R14, R12, RZ ;  /* 0x0000000c0e137210 */ /* 0x000fe20007ffe0ff */
[----:B------:R-:W-:Y:S01]  /*24740*/  FMUL.FTZ R132, R3, R132 ;  /* 0x0000008403847220 */ /* 0x000fe20000410000 */
[----:B------:R-:W-:Y:S01]  /*24750*/  F2FP.BF16.PACK_AB R144, R145, R144 ;  /* 0x000000909190723e */ /* 0x000fe200000010ff */
[C---:B------:R-:W-:Y:S01]  /*24760*/  FMUL.FTZ R139, R6.reuse, R139 ;  /* 0x0000008b068b7220 */ /* 0x040fe20000410000 */
[----:B------:R-:W-:Y:S01]  /*24770*/  F2FP.BF16.PACK_AB R146, R147, R146 ;  /* 0x000000929392723e */ /* 0x000fe200000010ff */
[C---:B------:R-:W-:Y:S01]  /*24780*/  FMUL.FTZ R138, R6.reuse, R138 ;  /* 0x0000008a068a7220 */ /* 0x040fe20000410000 */
[----:B------:R-:W-:Y:S01]  /*24790*/  F2FP.BF16.PACK_AB R140, R141, R140 ;  /* 0x0000008c8d8c723e */ /* 0x000fe200000010ff */
[C---:B------:R-:W-:Y:S01]  /*247a0*/  FMUL.FTZ R135, R6.reuse, R135 ;  /* 0x0000008706877220 */ /* 0x040fe20000410000 */
[----:B------:R-:W-:Y:S01]  /*247b0*/  F2FP.BF16.PACK_AB R142, R143, R142 ;  /* 0x0000008e8f8e723e */ /* 0x000fe200000010ff */
[----:B------:R-:W-:Y:S01]  /*247c0*/  FMUL.FTZ R3, R3, R133 ;  /* 0x0000008503037220 */ /* 0x000fe20000410000 */
[----:B------:R-:W-:Y:S01]  /*247d0*/  STS [R11], R160 ;  /* 0x000000a00b007388 */ /* 0x000fe20000000800 */
[----:B------:R-:W-:Y:S01]  /*247e0*/  FMUL.FTZ R6, R6, R134 ;  /* 0x0000008606067220 */ /* 0x000fe20000410000 */
[----:B------:R-:W-:Y:S01]  /*247f0*/  ISETP.NE.AND P0, PT, R243, -0x1, PT ;  /* 0xfffffffff300780c */ /* 0x000fe20003f05270 */
[----:B------:R-:W-:Y:S01]  /*24800*/  IMAD.IADD R18, R11, 0x1, R12 ;  /* 0x000000010b127824 */ /* 0x000fe200078e020c */
[----:B------:R2:W-:Y:S01]  /*24810*/  STS [R11+0x400], R162 ;  /* 0x000400a20b007388 */ /* 0x0005e20000000800 */
[----:B------:R-:W-:Y:S01]  /*24820*/  IMAD.IADD R16, R16, 0x1, R17 ;  /* 0x0000000110107824 */ /* 0x000fe200078e0211 */
[----:B------:R-:W-:-:S02]  /*24830*/  F2FP.BF16.PACK_AB R136, R137, R136 ;  /* 0x000000888988723e */ /* 0x000fc400000010ff */
[----:B------:R-:W-:Y:S01]  /*24840*/  F2FP.BF16.PACK_AB R138, R139, R138 ;  /* 0x0000008a8b8a723e */ /* 0x000fe200000010ff */
[----:B------:R-:W-:Y:S01]  /*24850*/  STS [R14], R156 ;  /* 0x0000009c0e007388 */ /* 0x000fe20000000800 */
[----:B------:R-:W-:Y:S02]  /*24860*/  F2FP.BF16.PACK_AB R3, R3, R132 ;  /* 0x000000840303723e */ /* 0x000fe400000010ff */
[----:B------:R-:W-:Y:S01]  /*24870*/  F2FP.BF16.PACK_AB R6, R135, R6 ;  /* 0x000000068706723e */ /* 0x000fe200000010ff */
[----:B------:R-:W-:Y:S04]  /*24880*/  STS [R14+0x400], R158 ;  /* 0x0004009e0e007388 */ /* 0x000fe80000000800 */
[----:B------:R-:W-:Y:S04]  /*24890*/  STS [R18], R152 ;  /* 0x0000009812007388 */ /* 0x000fe80000000800 */
[----:B------:R-:W-:Y:S04]  /*248a0*/  STS [R18+0x400], R154 ;  /* 0x0004009a12007388 */ /* 0x000fe80000000800 */
[----:B------:R-:W-:Y:S01]  /*248b0*/  STS [R19], R148 ;  /* 0x0000009413007388 */ /* 0x000fe20000000800 */
[----:B--2---:R-:W-:-:S03]  /*248c0*/  IADD3 R11, R12, R17, RZ ;  /* 0x000000110c0b7210 */ /* 0x004fc60007ffe0ff */
[----:B------:R2:W-:Y:S01]  /*248d0*/  STS [R19+0x400], R150 ;  /* 0x0004009613007388 */ /* 0x0005e20000000800 */
[----:B------:R-:W-:-:S03]  /*248e0*/  IADD3 R12, R12, R16, RZ ;  /* 0x000000100c0c7210 */ /* 0x000fc60007ffe0ff */
        /* <DEDUP_REMOVED lines=8> */
[----:B--2---:R-:W2:Y:S04]  /*24970*/  @!P0 LD.E.64 R18, [R8.64+0x80] ;  /* 0x0000800408128980 */ /* 0x004ea8000c101b00 */
[----:B------:R-:W2:Y:S01]  /*24980*/  LD.E.64 R28, [R8.64+0x88] ;  /* 0x00008804081c7980 */ /* 0x000ea2000c101b00 */
[----:B---3--:R-:W3:Y:S01]  /*24990*/  @P4 MUFU.LG2 R16, R10 ;  /* 0x0000000a00104308 */ /* 0x008ee20000000c00 */
[----:B------:R-:W-:Y:S02]  /*249a0*/  BSSY B0, `(.L_x_2710) ;  /* 0x0000022000007945 */ /* 0x000fe40003800000 */
[----:B------:R2:W5:Y:S04]  /*249b0*/  LD.E.64 R24, [R8.64+0x90] ;  /* 0x0000900408187980 */ /* 0x000568000c101b00 */
[----:B----4-:R-:W4:Y:S01]  /*249c0*/  LD.E.U8 R3, [R8.64+0x1c8] ;  /* 0x0001c80408037980 */ /* 0x010f22000c101100 */
[----:B------:R-:W3:Y:S01]  /*249d0*/  @P3 MUFU.LG2 R11, R252 ;  /* 0x000000fc000b3308 */ /* 0x000ee20000000c00 */
[----:B-1----:R-:W-:Y:S01]  /*249e0*/  @!P0 SHF.R.S32.HI R6, RZ, 0x1f, R240 ;  /* 0x0000001fff068819 */ /* 0x002fe200000114f0 */
[----:B---3--:R-:W-:Y:S01]  /*249f0*/  @P4 FMUL.FTZ R16, R16, 0.69314718246459960938 ;  /* 0x3f31721810104820 */ /* 0x008fe20000410000 */
[----:B------:R-:W-:Y:S01]  /*24a00*/  MOV R14, 0x7f800000 ;  /* 0x7f800000000e7802 */ /* 0x000fe20000000f00 */
[----:B------:R-:W-:-:S02]  /*24a10*/  IMAD.MOV.U32 R12, RZ, RZ, 0x7f800000 ;  /* 0x7f800000ff0c7424 */ /* 0x000fc400078e00ff */
[----:B-----5:R-:W-:Y:S02]  /*24a20*/  @P4 FFMA.FTZ R12, R2, R4, R16 ;  /* 0x00000004020c4223 */ /* 0x020fe40000010010 */
[----:B------:R-:W-:-:S04]  /*24a30*/  @P3 FMUL.FTZ R11, R11, 0.69314718246459960938 ;  /* 0x3f3172180b0b3820 */ /* 0x000fc80000410000 */
[----:B------:R-:W-:Y:S02]  /*24a40*/  @P3 FFMA.FTZ R14, R0, R4, R11 ;  /* 0x00000004000e3223 */ /* 0x000fe4000001000b */
[----:B--2---:R-:W-:-:S04]  /*24a50*/  @!P0 IMAD R10, R19, R240, RZ ;  /* 0x000000f0130a8224 */ /* 0x004fc800078e02ff */
[----:B------:R-:W-:Y:S02]  /*24a60*/  @!P0 IMAD R10, R18, R6, R10 ;  /* 0x00000006120a8224 */ /* 0x000fe400078e020a */
[----:B------:R-:W-:Y:S01]  /*24a70*/  @P0 IMAD.WIDE.U32 R20, R28, R243, RZ ;  /* 0x000000f31c140225 */ /* 0x000fe200078e00ff */
[----:B----4-:R-:W-:-:S03]  /*24a80*/  ISETP.NE.AND P1, PT, R3, RZ, PT ;  /* 0x000000ff0300720c */ /* 0x010fc60003f25270 */
[----:B------:R-:W-:Y:S02]  /*24a90*/  @P0 IMAD R3, R29, R243, RZ ;  /* 0x000000f31d030224 */ /* 0x000fe400078e02ff */
[----:B------:R-:W-:-:S03]  /*24aa0*/  @!P0 IMAD.WIDE.U32 R18, R18, R240, RZ ;  /* 0x000000f012128225 */ /* 0x000fc600078e00ff */
[----:B------:R-:W-:Y:S01]  /*24ab0*/  @P0 IADD3 R3, R21, R3, RZ ;  /* 0x0000000315030210 */ /* 0x000fe20007ffe0ff */
        /* <DEDUP_REMOVED lines=8> */
[----:B---3--:R-:W-:-:S04]  /*24b40*/  @!P0 IMAD R243, R0, R240, RZ ;  /* 0x000000f000f38224 */ /* 0x008fc800078e02ff */
[----:B--2---:R-:W-:Y:S01]  /*24b50*/  IMAD R243, R2, R239, R243 ;  /* 0x000000ef02f37224 */ /* 0x004fe200078e02f3 */
[----:B------:R-:W-:Y:S05]  /*24b60*/  BRA `(.L_x_2712) ;  /* 0x0000005000007947 */ /* 0x000fea0003800000 */
.L_x_2711:
[----:B------:R-:W-:Y:S02]  /*24b70*/  ULDC.64 UR4, c[0x0][0x118] ;  /* 0x0000460000047ab9 */ /* 0x000fe40000000a00 */
[----:B------:R-:W2:Y:S04]  /*24b80*/  LD.E R0, [R8.64+0x60] ;  /* 0x0000600408007980 */ /* 0x000ea8000c101900 */
[----:B------:R-:W3:Y:S01]  /*24b90*/  LD.E R243, [R8.64+0xb4] ;  /* 0x0000b40408f37980 */ /* 0x000ee2000c101900 */
[----:B--2---:R-:W-:-:S04]  /*24ba0*/  IMAD R0, R0, R240, R239 ;  /* 0x000000f000007224 */ /* 0x004fc800078e02ef */
[----:B---3--:R-:W-:Y:S02]  /*24bb0*/  IMAD R243, R243, R0, RZ ;  /* 0x00000000f3f37224 */ /* 0x008fe400078e02ff */
.L_x_2712:
[----:B------:R-:W-:Y:S05]  /*24bc0*/  BSYNC B0 ;  /* 0x0000000000007941 */ /* 0x000fea0003800000 */
.L_x_2710:
[----:B------:R-:W-:Y:S02]  /*24bd0*/  ULDC.64 UR4, c[0x0][0x118] ;  /* 0x0000460000047ab9 */ /* 0x000fe40000000a00 */
[----:B------:R1:W5:Y:S04]  /*24be0*/  LD.E.64 R30, [R8.64+0x70] ;  /* 0x00007004081e7980 */ /* 0x000368000c101b00 */
[----:B------:R1:W5:Y:S01]  /*24bf0*/  LD.E.64 R32, [R8.64+0xa0] ;  /* 0x0000a00408207980 */ /* 0x000362000c101b00 */
[----:B------:R-:W-:Y:S01]  /*24c00*/  WARPSYNC 0xffffffff ;  /* 0xffffffff00007948 */ /* 0x000fe20003800000 */
[----:B------:R-:W-:Y:S01]  /*24c10*/  LOP3.LUT R26, R13, 0xffffffe0, RZ, 0xc0, !PT ;  /* 0xffffffe00d1a7812 */ /* 0x000fe200078ec0ff */
[----:B------:R-:W-:Y:S01]  /*24c20*/  BSSY B0, `(.L_x_2713) ;  /* 0x0000023000007945 */ /* 0x000fe20003800000 */
[----:B------:R-:W-:Y:S01]  /*24c30*/  BAR.SYNC.DEFER_BLOCKING 0x0 ;  /* 0x0000000000007b1d */ /* 0x000fe20000010000 */
[----:B------:R-:W-:-:S02]  /*24c40*/  SHF.R.S32.HI R27, RZ, 0x1f, R15 ;  /* 0x0000001fff1b7819 */ /* 0x000fc4000001140f */
[----:B------:R-:W-:Y:S02]  /*24c50*/  IMAD.IADD R26, R5, 0x1, -R26 ;  /* 0x00000001051a7824 */ /* 0x000fe400078e0a1a */
[----:B------:R-:W-:Y:S01]  /*24c60*/  LEA.HI R27, R27, R15, RZ, 0x2 ;  /* 0x0000000f1b1b7211 */ /* 0x000fe200078f10ff */
[----:B------:R-:W2:Y:S02]  /*24c70*/  S2R R0, SR_TID.X ;  /* 0x0000000000007919 */ /* 0x000ea40000002100 */
[----:B------:R-:W-:Y:S02]  /*24c80*/  LOP3.LUT P0, RZ, R26, 0x3, RZ, 0xc0, !PT ;  /* 0x000000031aff7812 */ /* 0x000fe4000780c0ff */
[----:B------:R-:W-:Y:S01]  /*24c90*/  LOP3.LUT R27, R27, 0xffffffc, RZ, 0xc0, !PT ;  /* 0x0ffffffc1b1b7812 */ /* 0x000fe200078ec0ff */
[----:B------:R3:W4:Y:S04]  /*24ca0*/  LDS.128 R20, [R246] ;  /* 0x00000000f6147984 */ /* 0x0007280000000c00 */
[----:B------:R3:W3:Y:S01]  /*24cb0*/  LDS.128 R16, [R246+0x800] ;  /* 0x00080000f6107984 */ /* 0x0006e20000000c00 */
[----:B--2---:R-:W-:-:S03]  /*24cc0*/  SHF.R.S32.HI R4, RZ, 0x1f, R0 ;  /* 0x0000001fff047819 */ /* 0x004fc60000011400 */
[----:B-1----:R1:W2:Y:S01]  /*24cd0*/  LDS.128 R8, [R246+0x1000] ;  /* 0x00100000f6087984 */ /* 0x0022a20000000c00 */
[----:B------:R-:W-:-:S03]  /*24ce0*/  LEA.HI R2, R4, R0, RZ, 0x5 ;  /* 0x0000000004027211 */ /* 0x000fc600078f28ff */
[----:B------:R-:W1:Y:S01]  /*24cf0*/  LDS.128 R244, [R246+0x1800] ;  /* 0x00180000f6f47984 */ /* 0x000e620000000c00 */
[----:B------:R-:W-:-:S05]  /*24d00*/  LOP3.LUT R2, R2, 0xffffffe0, RZ, 0xc0, !PT ;  /* 0xffffffe002027812 */ /* 0x000fca00078ec0ff */
[----:B------:R-:W-:-:S05]  /*24d10*/  IMAD.IADD R2, R0, 0x1, -R2 ;  /* 0x0000000100027824 */ /* 0x000fca00078e0a02 */
[----:B------:R-:W-:-:S04]  /*24d20*/  SHF.R.S32.HI R13, RZ, 0x1f, R2 ;  /* 0x0000001fff0d7819 */ /* 0x000fc80000011402 */
[----:B------:R-:W-:Y:S01]  /*24d30*/  LEA.HI R13, R13, R2, RZ, 0x2 ;  /* 0x000000020d0d7211 */ /* 0x000fe200078f10ff */
[----:B------:R-:W-:-:S03]  /*24d40*/  IMAD.IADD R2, R15, 0x1, -R27 ;  /* 0x000000010f027824 */ /* 0x000fc600078e0a1b */
[----:B------:R-:W-:-:S05]  /*24d50*/  SHF.R.S32.HI R13, RZ, 0x2, R13 ;  /* 0x00000002ff0d7819 */ /* 0x000fca000001140d */
[----:B------:R-:W-:Y:S01]  /*24d60*/  IMAD R2, R2, 0x10, R13 ;  /* 0x0000001002027824 */ /* 0x000fe200078e020d */
[----:B------:R-:W-:Y:S05]  /*24d70*/  @P0 BRA `(.L_x_2714) ;  /* 0x000000d000000947 */ /* 0x000fea0003800000 */
[C---:B------:R-:W-:Y:S01]  /*24d80*/  IMAD R243, R241.reuse, 0x40, R243 ;  /* 0x00000040f1f37824 */ /* 0x040fe200078e02f3 */
[C---:B------:R-:W-:Y:S01]  /*24d90*/  IADD3 R27, R2.reuse, 0x8, RZ ;  /* 0x00000008021b7810 */ /* 0x040fe20007ffe0ff */
[----:B------:R-:W-:Y:S01]  /*24da0*/  IMAD R13, R241, -0x40, R242 ;  /* 0xffffffc0f10d7824 */ /* 0x000fe200078e02f2 */
[----:B------:R-:W-:Y:S02]  /*24db0*/  ULDC.64 UR4, c[0x0][0x118] ;  /* 0x0000460000047ab9 */ /* 0x000fe40000000a00 */
[----:B------:R-:W-:Y:S02]  /*24dc0*/  SHF.R.S32.HI R26, RZ, 0x1f, R243 ;  /* 0x0000001fff1a7819 */ /* 0x000fe400000114f3 */
[C---:B------:R-:W-:Y:S02]  /*24dd0*/  IADD3 R15, P0, R2.reuse, R243, RZ ;  /* 0x000000f3020f7210 */ /* 0x040fe40007f1e0ff */
[----:B------:R-:W-:-:S02]  /*24de0*/  ISETP.GE.AND P2, PT, R2, R13, PT ;  /* 0x0000000d0200720c */ /* 0x000fc40003f46270 */
[----:B------:R-:W-:Y:S02]  /*24df0*/  ISETP.GE.AND P1, PT, R27, R13, PT ;  /* 0x0000000d1b00720c */ /* 0x000fe40003f26270 */
[----:B------:R-:W-:Y:S02]  /*24e00*/  LEA.HI.X.SX32 R26, R2, R26, 0x1, P0 ;  /* 0x0000001a021a7211 */ /* 0x000fe400000f0eff */
[----:B-----5:R-:W-:-:S04]  /*24e10*/  LEA R32, P0, R15, R32, 0x2 ;  /* 0x000000200f207211 */ /* 0x020fc800078010ff */
[----:B------:R-:W-:-:S05]  /*24e20*/  LEA.HI.X R33, R15, R33, R26, 0x2, P0 ;  /* 0x000000210f217211 */ /* 0x000fca00000f141a */
[----:B------:R4:W-:Y:S04]  /*24e30*/  @!P2 ST.E [R32.64], R12 ;  /* 0x0000000c2000a985 */ /* 0x0009e8000c101904 */
[----:B------:R4:W-:Y:S02]  /*24e40*/  @!P1 ST.E [R32.64+0x20], R14 ;  /* 0x0000200e20009985 */ /* 0x0009e4000c101904 */
.L_x_2714:
[----:B------:R-:W-:Y:S05]  /*24e50*/  BSYNC B0 ;  /* 0x0000000000007941 */ /* 0x000fea0003800000 */
.L_x_2713:
[----:B------:R-:W-:Y:S01]  /*24e60*/  LEA.HI R2, R7, R5, RZ, 0x3 ;  /* 0x0000000507027211 */ /* 0x000fe200078f18ff */
[----:B------:R-:W-:Y:S01]  /*24e70*/  IMAD.SHL.U32 R241, R241, 0x40, RZ ;  /* 0x00000040f1f17824 */ /* 0x000fe200078e00ff */
[----:B------:R-:W-:Y:S01]  /*24e80*/  LEA.HI R0, R4, R0, RZ, 0x3 ;  /* 0x0000000004007211 */ /* 0x000fe200078f18ff */
[----:B------:R-:W-:Y:S01]  /*24e90*/  BSSY B0, `(.L_x_2715) ;  /* 0x000001e000007945 */ /* 0x000fe20003800000 */
[----:B------:R-:W-:Y:S02]  /*24ea0*/  LOP3.LUT R2, R2, 0xfffffff8, RZ, 0xc0, !PT ;  /* 0xfffffff802027812 */ /* 0x000fe400078ec0ff */
[----:B------:R-:W-:-:S03]  /*24eb0*/  SHF.R.S32.HI R0, RZ, 0x3, R0 ;  /* 0x00000003ff007819 */ /* 0x000fc60000011400 */
[----:B------:R-:W-:Y:S01]  /*24ec0*/  IMAD.IADD R2, R5, 0x1, -R2 ;  /* 0x0000000105027824 */ /* 0x000fe200078e0a02 */
[----:B------:R-:W-:-:S03]  /*24ed0*/  SHF.R.S32.HI R5, RZ, 0x1f, R241 ;  /* 0x0000001fff057819 */ /* 0x000fc600000114f1 */
[----:B----4-:R-:W-:Y:S02]  /*24ee0*/  IMAD.SHL.U32 R12, R2, 0x8, RZ ;  /* 0x00000008020c7824 */ /* 0x010fe400078e00ff */
[----:B------:R-:W-:-:S03]  /*24ef0*/  IMAD R2, R29, R241, RZ ;  /* 0x000000f11d027224 */ /* 0x000fc600078e02ff */
[----:B------:R-:W-:Y:S01]  /*24f00*/  SHF.R.S32.HI R13, RZ, 0x1f, R12 ;  /* 0x0000001fff0d7819 */ /* 0x000fe2000001140c */
[----:B------:R-:W-:-:S04]  /*24f10*/  IMAD R2, R28, R5, R2 ;  /* 0x000000051c027224 */ /* 0x000fc800078e0202 */
[----:B------:R-:W-:-:S04]  /*24f20*/  IMAD.WIDE.U32 R12, R28, R241, R12 ;  /* 0x000000f11c0c7225 */ /* 0x000fc800078e000c */
[----:B------:R-:W-:Y:S01]  /*24f30*/  IMAD.IADD R241, R242, 0x1, -R241 ;  /* 0x00000001f2f17824 */ /* 0x000fe200078e0af1 */
[----:B------:R-:W-:-:S04]  /*24f40*/  IADD3 R6, P0, R6, R12, RZ ;  /* 0x0000000c06067210 */ /* 0x000fc80007f1e0ff */
[----:B------:R-:W-:Y:S01]  /*24f50*/  IADD3.X R7, R3, R13, R2, P0, !PT ;  /* 0x0000000d03077210 */ /* 0x000fe200007fe402 */
[----:B------:R-:W-:Y:S01]  /*24f60*/  IMAD R2, R25, R239, RZ ;  /* 0x000000ef19027224 */ /* 0x000fe200078e02ff */
[----:B------:R-:W-:Y:S02]  /*24f70*/  ISETP.GE.AND P0, PT, R0, R241, PT ;  /* 0x000000f10000720c */ /* 0x000fe40003f06270 */
[----:B------:R-:W-:Y:S01]  /*24f80*/  SHF.R.S32.HI R3, RZ, 0x1f, R239 ;  /* 0x0000001fff037819 */ /* 0x000fe200000114ef */
[----:B------:R-:W-:-:S04]  /*24f90*/  IMAD.WIDE.U32 R6, R24, R239, R6 ;  /* 0x000000ef18067225 */ /* 0x000fc800078e0006 */
[----:B------:R-:W-:Y:S01]  /*24fa0*/  IMAD R2, R24, R3, R2 ;  /* 0x0000000318027224 */ /* 0x000fe200078e0202 */
[----:B------:R-:W-:-:S03]  /*24fb0*/  SHF.R.S32.HI R3, RZ, 0x1f, R0 ;  /* 0x0000001fff037819 */ /* 0x000fc60000011400 */
[----:B------:R-:W-:Y:S02]  /*24fc0*/  IMAD.IADD R13, R7, 0x1, R2 ;  /* 0x00000001070d7824 */ /* 0x000fe400078e0202 */
[----:B------:R-:W-:Y:S05]  /*24fd0*/  @P0 BRA `(.L_x_2716) ;  /* 0x0000009000000947 */ /* 0x000fea0003800000 */
[----:B------:R-:W-:Y:S01]  /*24fe0*/  MOV R12, R6 ;  /* 0x00000006000c7202 */ /* 0x000fe20000000f00 */
[----:B------:R-:W-:Y:S01]  /*24ff0*/  IMAD R2, R29, R0, RZ ;  /* 0x000000001d027224 */ /* 0x000fe200078e02ff */
[----:B------:R-:W-:-:S03]  /*25000*/  ULDC.64 UR4, c[0x0][0x118] ;  /* 0x0000460000047ab9 */ /* 0x000fc60000000a00 */
[----:B------:R-:W-:-:S04]  /*25010*/  IMAD.WIDE.U32 R4, R0, R28, R12 ;  /* 0x0000001c00047225 */ /* 0x000fc800078e000c */
[----:B------:R-:W-:Y:S01]  /*25020*/  IMAD R2, R28, R3, R2 ;  /* 0x000000031c027224 */ /* 0x000fe200078e0202 */
[----:B-----5:R-:W-:-:S04]  /*25030*/  LEA R14, P0, R4, R30, 0x1 ;  /* 0x0000001e040e7211 */ /* 0x020fc800078008ff */
[----:B------:R-:W-:-:S04]  /*25040*/  IADD3 R2, R5, R2, RZ ;  /* 0x0000000205027210 */ /* 0x000fc80007ffe0ff */
[----:B------:R-:W-:-:S05]  /*25050*/  LEA.HI.X R15, R4, R31, R2, 0x1, P0 ;  /* 0x0000001f040f7211 */ /* 0x000fca00000f0c02 */
[----:B------:R4:W-:Y:S02]  /*25060*/  ST.E.128 [R14.64], R20 ;  /* 0x000000140e007985 */ /* 0x0009e4000c101d04 */
.L_x_2716:
[----:B------:R-:W-:Y:S05]  /*25070*/  BSYNC B0 ;  /* 0x0000000000007941 */ /* 0x000fea0003800000 */
.L_x_2715:
[----:B------:R-:W-:Y:S01]  /*25080*/  IADD3 R2, R0, 0x10, RZ ;  /* 0x0000001000027810 */ /* 0x000fe20007ffe0ff */
[----:B------:R-:W-:Y:S03]  /*25090*/  BSSY B0, `(.L_x_2717) ;  /* 0x000000f000007945 */ /* 0x000fe60003800000 */
[----:B------:R-:W-:-:S13]  /*250a0*/  ISETP.GE.AND P0, PT, R2, R241, PT ;  /* 0x000000f10200720c */ /* 0x000fda0003f06270 */
[----:B------:R-:W-:Y:S05]  /*250b0*/  @P0 BRA `(.L_x_2718) ;  /* 0x000000c000000947 */ /* 0x000fea0003800000 */
[----:B------:R-:W-:Y:S01]  /*250c0*/  IADD3 R4, P0, R0, 0x10, RZ ;  /* 0x0000001000047810 */ /* 0x000fe20007f1e0ff */
[----:B----4-:R-:W-:Y:S01]  /*250d0*/  IMAD.MOV.U32 R14, RZ, RZ, R6 ;  /* 0x000000ffff0e7224 */ /* 0x010fe200078e0006 */
[----:B------:R-:W-:Y:S01]  /*250e0*/  MOV R15, R13 ;  /* 0x0000000d000f7202 */ /* 0x000fe20000000f00 */
[----:B------:R-:W-:Y:S02]  /*250f0*/  ULDC.64 UR4, c[0x0][0x118] ;  /* 0x0000460000047ab9 */ /* 0x000fe40000000a00 */
[----:B------:R-:W-:Y:S02]  /*25100*/  IMAD.X R2, RZ, RZ, R3, P0 ;  /* 0x000000ffff027224 */ /* 0x000fe400000e0603 */
[----:B------:R-:W-:-:S04]  /*25110*/  IMAD.WIDE.U32 R14, R28, R4, R14 ;  /* 0x000000041c0e7225 */ /* 0x000fc800078e000e */
[----:B------:R-:W-:-:S04]  /*25120*/  IMAD R2, R2, R28, RZ ;  /* 0x0000001c02027224 */ /* 0x000fc800078e02ff */
[----:B------:R-:W-:Y:S01]  /*25130*/  IMAD R2, R29, R4, R2 ;  /* 0x000000041d027224 */ /* 0x000fe200078e0202 */
[----:B-----5:R-:W-:-:S04]  /*25140*/  LEA R4, P0, R14, R30, 0x1 ;  /* 0x0000001e0e047211 */ /* 0x020fc800078008ff */
[----:B------:R-:W-:-:S04]  /*25150*/  IADD3 R2, R15, R2, RZ ;  /* 0x000000020f027210 */ /* 0x000fc80007ffe0ff */
[----:B------:R-:W-:-:S05]  /*25160*/  LEA.HI.X R5, R14, R31, R2, 0x1, P0 ;  /* 0x0000001f0e057211 */ /* 0x000fca00000f0c02 */
[----:B---3--:R3:W-:Y:S02]  /*25170*/  ST.E.128 [R4.64], R16 ;  /* 0x0000001004007985 */ /* 0x0087e4000c101d04 */
.L_x_2718:
[----:B------:R-:W-:Y:S05]  /*25180*/  BSYNC B0 ;  /* 0x0000000000007941 */ /* 0x000fea0003800000 */
.L_x_2717:
[----:B------:R-:W-:Y:S01]  /*25190*/  IADD3 R2, R0, 0x20, RZ ;  /* 0x0000002000027810 */ /* 0x000fe20007ffe0ff */
[----:B------:R-:W-:Y:S03]  /*251a0*/  BSSY B0, `(.L_x_2719) ;  /* 0x000000f000007945 */ /* 0x000fe60003800000 */
[----:B------:R-:W-:-:S13]  /*251b0*/  ISETP.GE.AND P0, PT, R2, R241, PT ;  /* 0x000000f10200720c */ /* 0x000fda0003f06270 */
[----:B------:R-:W-:Y:S05]  /*251c0*/  @P0 BRA `(.L_x_2720) ;  /* 0x000000c000000947 */ /* 0x000fea0003800000 */
[----:B---3--:R-:W-:Y:S01]  /*251d0*/  IADD3 R4, P0, R0, 0x20, RZ ;  /* 0x0000002000047810 */ /* 0x008fe20007f1e0ff */
        /* <DEDUP_REMOVED lines=10> */
[----:B--2---:R2:W-:Y:S02]  /*25280*/  ST.E.128 [R4.64], R8 ;  /* 0x0000000804007985 */ /* 0x0045e4000c101d04 */
.L_x_2720:
[----:B------:R-:W-:Y:S05]  /*25290*/  BSYNC B0 ;  /* 0x0000000000007941 */ /* 0x000fea0003800000 */
.L_x_2719:
[----:B------:R-:W-:Y:S01]  /*252a0*/  IADD3 R2, R0, 0x30, RZ ;  /* 0x0000003000027810 */ /* 0x000fe20007ffe0ff */
[----:B--23--:R-:W-:Y:S02]  /*252b0*/  IMAD.MOV.U32 R4, RZ, RZ, R238 ;  /* 0x000000ffff047224 */ /* 0x00cfe400078e00ee */
[----:B------:R-:W-:Y:S01]  /*252c0*/  IMAD.MOV.U32 R5, RZ, RZ, 0x0 ;  /* 0x00000000ff057424 */ /* 0x000fe200078e00ff */
[----:B------:R-:W-:-:S13]  /*252d0*/  ISETP.GE.AND P0, PT, R2, R241, PT ;  /* 0x000000f10200720c */ /* 0x000fda0003f06270 */
[----:B------:R-:W-:Y:S05]  /*252e0*/  @P0 RET.REL.NODEC R4 `(_ZN5flash24flash_fwd_splitkv_kernelI23Flash_fwd_kernel_traitsILi64ELi64ELi256ELi4ELb0ELb0EN7cutlass10bfloat16_tE19Flash_kernel_traitsILi64ELi64ELi256ELi4ES3_EELb1ELb0ELb0ELb0ELb1ELb0ELb0ELb1EEEvNS_16Flash_fwd_paramsE) ;  /* 0xfffdad1004000950 */ /* 0x000fea0003c3ffff */
[----:B------:R-:W-:Y:S01]  /*252f0*/  IADD3 R0, P0, R0, 0x30, RZ ;  /* 0x0000003000007810 */ /* 0x000fe20007f1e0ff */
[----:B------:R-:W-:Y:S01]  /*25300*/  IMAD.MOV.U32 R5, RZ, RZ, R13 ;  /* 0x000000ffff057224 */ /* 0x000fe200078e000d */
[----:B------:R-:W-:Y:S01]  /*25310*/  MOV R4, R6 ;  /* 0x0000000600047202 */ /* 0x000fe20000000f00 */
[----:B------:R-:W-:Y:S01]  /*25320*/  IMAD.MOV.U32 R239, RZ, RZ, 0x0 ;  /* 0x00000000ffef7424 */ /* 0x000fe200078e00ff */
[----:B------:R-:W-:Y:S01]  /*25330*/  IADD3.X R3, RZ, R3, RZ, P0, !PT ;  /* 0x00000003ff037210 */ /* 0x000fe200007fe4ff */
[----:B------:R-:W-:Y:S02]  /*25340*/  ULDC.64 UR4, c[0x0][0x118] ;  /* 0x0000460000047ab9 */ /* 0x000fe40000000a00 */
[----:B------:R-:W-:-:S04]  /*25350*/  IMAD.WIDE.U32 R4, R28, R0, R4 ;  /* 0x000000001c047225 */ /* 0x000fc800078e0004 */
[----:B------:R-:W-:Y:S01]  /*25360*/  IMAD R3, R3, R28, RZ ;  /* 0x0000001c03037224 */ /* 0x000fe200078e02ff */
[----:B-----5:R-:W-:-:S03]  /*25370*/  LEA R2, P0, R4, R30, 0x1 ;  /* 0x0000001e04027211 */ /* 0x020fc600078008ff */
[----:B------:R-:W-:-:S05]  /*25380*/  IMAD R3, R29, R0, R3 ;  /* 0x000000001d037224 */ /* 0x000fca00078e0203 */
[----:B------:R-:W-:-:S04]  /*25390*/  IADD3 R3, R5, R3, RZ ;  /* 0x0000000305037210 */ /* 0x000fc80007ffe0ff */
[----:B------:R-:W-:-:S05]  /*253a0*/  LEA.HI.X R3, R4, R31, R3, 0x1, P0 ;  /* 0x0000001f04037211 */ /* 0x000fca00000f0c03 */
[----:B-1----:R1:W-:Y:S01]  /*253b0*/  ST.E.128 [R2.64], R244 ;  /* 0x000000f402007985 */ /* 0x0023e2000c101d04 */
[----:B------:R-:W-:Y:S05]  /*253c0*/  RET.REL.NODEC R238 `(_ZN5flash24flash_fwd_splitkv_kernelI23Flash_fwd_kernel_traitsILi64ELi64ELi256ELi4ELb0ELb0EN7cutlass10bfloat16_tE19Flash_kernel_traitsILi64ELi64ELi256ELi4ES3_EELb1ELb0ELb0ELb0ELb1ELb0ELb0ELb1EEEvNS_16Flash_fwd_paramsE) ;  /* 0xfffdac30ee007950 */ /* 0x000fea0003c3ffff */
.L_x_2708:
[----:B------:R2:W5:Y:S01]  /*253d0*/  LDL R11, [R1] ;  /* 0x00000000010b7983 */ /* 0x0005620000100800 */
[----:B------:R-:W-:Y:S02]  /*253e0*/  MOV R7, 0x2 ;  /* 0x0000000200077802 */ /* 0x000fe40000000f00 */
[----:B------:R-:W-:Y:S02]  /*253f0*/  MOV R5, 0x25410 ;  /* 0x0002541000057802 */ /* 0x000fe40000000f00 */
[----:B-12--5:R-:W-:Y:S05]  /*25400*/  CALL.REL.NOINC `($__internal_18_$__cuda_sm70_shflsync_bfly_p) ;  /* 0x0000011000007944 */ /* 0x026fea0003c00000 */
[----:B--2---:R-:W-:Y:S01]  /*25410*/  MOV R10, R7 ;  /* 0x00000007000a7202 */ /* 0x004fe20000000f00 */
[----:B-1----:R-:W-:Y:S05]  /*25420*/  BRA `(.L_x_2721) ;  /* 0xffffee2000007947 */ /* 0x002fea000383ffff */
.L_x_2709:
[----:B------:R-:W-:Y:S01]  /*25430*/  IMAD.MOV.U32 R11, RZ, RZ, R10 ;  /* 0x000000ffff0b7224 */ /* 0x000fe200078e000a */
[----:B------:R-:W-:Y:S02]  /*25440*/  MOV R7, 0x1 ;  /* 0x0000000100077802 */ /* 0x000fe40000000f00 */
[----:B------:R-:W-:Y:S02]  /*25450*/  MOV R5, 0x25470 ;  /* 0x0002547000057802 */ /* 0x000fe40000000f00 */
[----:B-1---5:R-:W-:Y:S05]  /*25460*/  CALL.REL.NOINC `($__internal_18_$__cuda_sm70_shflsync_bfly_p) ;  /* 0x000000b000007944 */ /* 0x022fea0003c00000 */
[----:B--2---:R-:W-:Y:S01]  /*25470*/  FADD.FTZ R10, R10, R7 ;  /* 0x000000070a0a7221 */ /* 0x004fe20000010000 */
[----:B-1----:R-:W-:Y:S02]  /*25480*/  MOV R11, R252 ;  /* 0x000000fc000b7202 */ /* 0x002fe40000000f00 */
[----:B------:R-:W-:-:S02]  /*25490*/  MOV R7, 0x2 ;  /* 0x0000000200077802 */ /* 0x000fc40000000f00 */
[----:B------:R-:W-:Y:S02]  /*254a0*/  MOV R5, 0x254c0 ;  /* 0x000254c000057802 */ /* 0x000fe40000000f00 */
[----:B------:R-:W-:Y:S05]  /*254b0*/  CALL.REL.NOINC `($__internal_18_$__cuda_sm70_shflsync_bfly_p) ;  /* 0x0000006000007944 */ /* 0x000fea0003c00000 */
[----:B--2---:R-:W-:Y:S01]  /*254c0*/  FADD.FTZ R252, R252, R7 ;  /* 0x00000007fcfc7221 */ /* 0x004fe20000010000 */
[----:B------:R-:W-:Y:S02]  /*254d0*/  MOV R7, 0x1 ;  /* 0x0000000100077802 */ /* 0x000fe40000000f00 */
[----:B------:R-:W-:Y:S02]  /*254e0*/  MOV R5, 0x25510 ;  /* 0x0002551000057802 */ /* 0x000fe40000000f00 */
[----:B-1----:R-:W-:Y:S02]  /*254f0*/  MOV R11, R252 ;  /* 0x000000fc000b7202 */ /* 0x002fe40000000f00 */
[----:B------:R-:W-:Y:S05]  /*25500*/  CALL.REL.NOINC `($__internal_18_$__cuda_sm70_shflsync_bfly_p) ;  /* 0x0000001000007944 */ /* 0x000fea0003c00000 */
[----:B-12---:R-:W-:Y:S05]  /*25510*/  BRA `(.L_x_2722) ;  /* 0xffffedb000007947 */ /* 0x006fea000383ffff */
        .weak           $__internal_18_$__cuda_sm70_shflsync_bfly_p
        .type           $__internal_18_$__cuda_sm70_shflsync_bfly_p,@function
        .size           $__internal_18_$__cuda_sm70_shflsync_bfly_p,(.L_x_7821 - $__internal_18_$__cuda_sm70_shflsync_bfly_p)
$__internal_18_$__cuda_sm70_shflsync_bfly_p:
[----:B------:R-:W-:Y:S01]  /*25520*/  MOV R12, R5 ;  /* 0x00000005000c7202 */ /* 0x000fe20000000f00 */
[----:B------:R-:W-:Y:S04]  /*25530*/  WARPSYNC R3 ;  /* 0x0000000300007348 */ /* 0x000fe80003800000 */
[----:B------:R-:W-:Y:S01]  /*25540*/  MOV R13, 0x0 ;  /* 0x00000000000d7802 */ /* 0x000fe20000000f00 */
[----:B------:R1:W2:Y:S03]  /*25550*/  SHFL.BFLY PT, R7, R11, R7, R6 ;  /* 0x0c0000070b077389 */ /* 0x0002a600000e0006 */
[----:B------:R-:W-:Y:S05]  /*25560*/  RET.REL.NODEC R12 `(_ZN5flash24flash_fwd_splitkv_kernelI23Flash_fwd_kernel_traitsILi64ELi64ELi256ELi4ELb0ELb0EN7cutlass10bfloat16_tE19Flash_kernel_traitsILi64ELi64ELi256ELi4ES3_EELb1ELb0ELb0ELb0ELb1ELb0ELb0ELb1EEEvNS_16Flash_fwd_paramsE) ;  /* 0xfffdaa900c007950 */ /* 0x000fea0003c3ffff */
.L_x_2723:
        /* <DEDUP_REMOVED lines=9> */
.L_x_7821:


//--------------------- .text._ZN5flash24flash_fwd_splitkv_kernelI23Flash_fwd_kernel_traitsILi64ELi64ELi256ELi4ELb0ELb0EN7cutlass10bfloat16_tE19Flash_kernel_traitsILi64ELi64ELi256ELi4ES3_EELb1ELb0ELb0ELb0ELb1ELb1ELb0ELb1EEEvNS_16Flash_fwd_paramsE --------------------------
	.section	.text._ZN5flash24flash_fwd_splitkv_kernelI23Flash_fwd_kernel_traitsILi64ELi64ELi256ELi4ELb0ELb0EN7cutlass10bfloat16_tE19Flash_kernel_traitsILi64ELi64ELi256ELi4ES3_EELb1ELb0ELb0ELb0ELb1ELb1ELb0ELb1EEEvNS_16Flash_fwd_paramsE,"ax",@progbits
	.sectioninfo	@"SHI_REGISTERS=255"
	.align	128
        .global         _ZN5flash24flash_fwd_splitkv_kernelI23Flash_fwd_kernel_traitsILi64ELi64ELi256ELi4ELb0ELb0EN7cutlass10bfloat16_tE19Flash_kernel_traitsILi64ELi64ELi256ELi4ES3_EELb1ELb0ELb0ELb0ELb1ELb1ELb0ELb1EEEvNS_16Flash_fwd_paramsE
        .type           _ZN5flash24flash_fwd_splitkv_kernelI23Flash_fwd_kernel_traitsILi64ELi64ELi256ELi4ELb0ELb0EN7cutlass10bfloat16_tE19Flash_kernel_traitsILi64ELi64ELi256ELi4ES3_EELb1ELb0ELb0ELb0ELb1ELb1ELb0ELb1EEEvNS_16Flash_fwd_paramsE,@function
        .size           _ZN5flash24flash_fwd_splitkv_kernelI23Flash_fwd_kernel_traitsILi64ELi64ELi256ELi4ELb0ELb0EN7cutlass10bfloat16_tE19Flash_kernel_traitsILi64ELi64ELi256ELi4ES3_EELb1ELb0ELb0ELb0ELb1ELb1ELb0ELb1EEEvNS_16Flash_fwd_paramsE,(.L_x_7823 - _ZN5flash24flash_fwd_splitkv_kernelI23Flash_fwd_kernel_traitsILi64ELi64ELi256ELi4ELb0ELb0EN7cutlass10bfloat16_tE19Flash_kernel_traitsILi64ELi64ELi256ELi4ES3_EELb1ELb0ELb0ELb0ELb1ELb1ELb0ELb1EEEvNS_16Flash_fwd_paramsE)
        .other          _ZN5flash24flash_fwd_splitkv_kernelI23Flash_fwd_kernel_traitsILi64ELi64ELi256ELi4ELb0ELb0EN7cutlass10bfloat16_tE19Flash_kernel_traitsILi64ELi64ELi256ELi4ES3_EELb1ELb0ELb0ELb0ELb1ELb1ELb0ELb1EEEvNS_16Flash_fwd_paramsE,@"STO_CUDA_ENTRY STV_DEFAULT"
_ZN5flash24flash_fwd_splitkv_kernelI23Flash_fwd_kernel_traitsILi64ELi64ELi256ELi4ELb0ELb0EN7cutlass10bfloat16_tE19Flash_kernel_traitsILi64ELi64ELi256ELi4ES3_EELb1ELb0ELb0ELb0ELb1ELb1ELb0ELb1EEEvNS_16Flash_fwd_paramsE:
.text._ZN5flash24flash_fwd_splitkv_kernelI23Flash_fwd_kernel_traitsILi64ELi64ELi256ELi4ELb0ELb0EN7cutlass10bfloat16_tE19Flash_kernel_traitsILi64ELi64ELi256ELi4ES3_EELb1ELb0ELb0ELb0ELb1ELb1ELb0ELb1EEEvNS_16Flash_fwd_paramsE:
[----:B------:R-:W-:Y:S02]  /*0000*/  MOV R1, c[0x0][0x28] ;  /* 0x00000a0000017a02 */ /* 0x000fe40000000f00 */
[----:B------:R-:W-:Y:S01]  /*0010*/  ULDC.64 UR4, c[0x0][0x40] ;  /* 0x0000100000047ab9 */ /* 0x000fe20000000a00 */
[----:B------:R-:W-:Y:S01]  /*0020*/  BSSY B3, `(.L_x_2724) ;  /* 0x0000005000037945 */ /* 0x000fe20003800000 */
[----:B------:R-:W-:Y:S01]  /*0030*/  UIADD3 UR4, UP0, UR4, 0x160, URZ ;  /* 0x0000016004047890 */ /* 0x000fe2000ff1e03f */
[----:B------:R-:W-:-:S03]  /*0040*/  IADD3 R1, R1, -0x30, RZ ;  /* 0xffffffd001017810 */ /* 0x000fc60007ffe0ff */
[----:B------:R-:W-:-:S07]  /*0050*/  UIADD3.X UR5, URZ, UR5, URZ, UP0, !UPT ;  /* 0x000000053f057290 */ /* 0x000fce00087fe43f */
[----:B------:R-:W-:Y:S05]  /*0060*/  CALL.REL.NOINC `($_ZN5flash24flash_fwd_splitkv_kernelI23Flash_fwd_kernel_traitsILi64ELi64ELi256ELi4ELb0ELb0EN7cutlass10bfloat16_tE19Flash_kernel_traitsILi64ELi64ELi256ELi4ES3_EELb1ELb0ELb0ELb0ELb1ELb1ELb0ELb1EEEvNS_16Flash_fwd_paramsE$_ZN5flash30compute_attn_1rowblock_splitkvI23Flash_fwd_kernel_traitsILi64ELi64ELi256ELi4ELb0ELb0EN7cutlass10bfloat16_tE19Flash_kernel_traitsILi64ELi64ELi256ELi4ES3_EELb1ELb0ELb0ELb0ELb1ELb1ELb0ELb1ENS_16Flash_fwd_paramsEEEvRKT8_iiiii) ;  /* 0x0000002000007944 */ /* 0x000fea0003c00000 */
[----:B------:R-:W-:Y:S05]  /*0070*/  BSYNC B3 ;  /* 0x0000000000037941 */ /* 0x000fea0003800000 */
.L_x_2724:
[----:B------:R-:W-:Y:S05]  /*0080*/  EXIT ;  /* 0x000000000000794d */ /* 0x000fea0003800000 */
        .type           $_ZN5flash24flash_fwd_splitkv_kernelI23Flash_fwd_kernel_traitsILi64ELi64ELi256ELi4ELb0ELb0EN7cutlass10bfloat16_tE19Flash_kernel_traitsILi64ELi64ELi256ELi4ES3_EELb1ELb0ELb0ELb0ELb1ELb1ELb0ELb1EEEvNS_16Flash_fwd_paramsE$_ZN5flash30compute_attn_1rowblock_splitkvI23Flash_fwd_kernel_traitsILi64ELi64ELi256ELi4ELb0ELb0EN7cutlass10bfloat16_tE19Flash_kernel_traitsILi64ELi64ELi256ELi4ES3_EELb1ELb0ELb0ELb0ELb1ELb1ELb0ELb1ENS_16Flash_fwd_paramsEEEvRKT8_iiiii,@function
        .size           $_ZN5flash24flash_fwd_splitkv_kernelI23Flash_fwd_kernel_traitsILi64ELi64ELi256ELi4ELb0ELb0EN7cutlass10bfloat16_tE19Flash_kernel_traitsILi64ELi64ELi256ELi4ES3_EELb1ELb0ELb0ELb0ELb1ELb1ELb0ELb1EEEvNS_16Flash_fwd_paramsE$_ZN5flash30compute_attn_1rowblock_splitkvI23Flash_fwd_kernel_traitsILi64ELi64ELi256ELi4ELb0ELb0EN7cutlass10bfloat16_tE19Flash_kernel_traitsILi64ELi64ELi256ELi4ES3_EELb1ELb0ELb0ELb0ELb1ELb1ELb0ELb1ENS_16Flash_fwd_paramsEEEvRKT8_iiiii,($__internal_19_$__cuda_sm70_shflsync_bfly_p - $_ZN5flash24flash_fwd_splitkv_kernelI23Flash_fwd_kernel_traitsILi64ELi64ELi256ELi4ELb0ELb0EN7cutlass10bfloat16_tE19Flash_kernel_traitsILi64ELi64ELi256ELi4ES3_EELb1ELb0ELb0ELb0ELb1ELb1ELb0ELb1EEEvNS_16Flash_fwd_paramsE$_ZN5flash30compute_attn_1rowblock_splitkvI23Flash_fwd_kernel_traitsILi64ELi64ELi256ELi4ELb0ELb0EN7cutlass10bfloat16_tE19Flash_kernel_traitsILi64ELi64ELi256ELi4ES3_EELb1ELb0ELb0ELb0ELb1ELb1ELb0ELb1ENS_16Flash_fwd_paramsEEEvRKT8_iiiii)
$_ZN5flash24flash_fwd_splitkv_kernelI23Flash_fwd_kernel_traitsILi64ELi64ELi256ELi4ELb0ELb0EN7cutlass10bfloat16_tE19Flash_kernel_traitsILi64ELi64ELi256ELi4ES3_EELb1ELb0ELb0ELb0ELb1ELb1ELb0ELb1EEEvNS_16Flash_fwd_paramsE$_ZN5flash30compute_attn_1rowblock_splitkvI23Flash_fwd_kernel_traitsILi64ELi64ELi256ELi4ELb0ELb0EN7cutlass10bfloat16_tE19Flash_kernel_traitsILi64ELi64ELi256ELi4ES3_EELb1ELb0ELb0ELb0ELb1ELb1ELb0ELb1ENS_16Flash_fwd_paramsEEEvRKT8_iiiii:
        /* <DEDUP_REMOVED lines=22> */
.L_x_2726:
[----:B------:R-:W-:Y:S05]  /*01f0*/  BSYNC B0 ;  /* 0x0000000000007941 */ /* 0x000fea0003800000 */
.L_x_2725:
        /* <DEDUP_REMOVED lines=18> */
.L_x_2728:
[----:B------:R3:W5:Y:S02]  /*0320*/  LD.E R0, [R20.64+0xb8] ;  /* 0x0000b80614007980 */ /* 0x000764000c101900 */
.L_x_2729:
[----:B------:R-:W-:Y:S05]  /*0330*/  BSYNC B0 ;  /* 0x0000000000007941 */ /* 0x000fea0003800000 */
.L_x_2727:
        /* <DEDUP_REMOVED lines=10> */
.L_x_2731:
[----:B------:R-:W2:Y:S01]  /*03e0*/  LD.E.64 R2, [R20.64+0x108] ;  /* 0x0001080614027980 */ /* 0x000ea2000c101b00 */
[----:B------:R-:W-:Y:S01]  /*03f0*/  BSSY B0, `(.L_x_2733) ;  /* 0x0000006000007945 */ /* 0x000fe20003800000 */
[----:B------:R-:W-:Y:S01]  /*0400*/  IMAD.MOV.U32 R0, RZ, RZ, RZ ;  /* 0x000000ffff007224 */ /* 0x000fe200078e00ff */
[----:B--2---:R-:W-:-:S04]  /*0410*/  ISETP.NE.U32.AND P0, PT, R2, RZ, PT ;  /* 0x000000ff0200720c */ /* 0x004fc80003f05070 */
[----:B------:R-:W-:-:S13]  /*0420*/  ISETP.NE.AND.EX P0, PT, R3, RZ, PT, P0 ;  /* 0x000000ff0300720c */ /* 0x000fda0003f05300 */
[----:B------:R-:W-:Y:S05]  /*0430*/  @!P0 BRA `(.L_x_2734) ;  /* 0x0000001000008947 */ /* 0x000fea0003800000 */
[----:B------:R2:W5:Y:S02]  /*0440*/  LD.E R0, [R20.64+0xbc] ;  /* 0x0000bc0614007980 */ /* 0x000564000c101900 */
.L_x_2734:
[----:B------:R-:W-:Y:S05]  /*0450*/  BSYNC B0 ;  /* 0x0000000000007941 */ /* 0x000fea0003800000 */
.L_x_2733:
[----:B-----5:R-:W-:Y:S02]  /*0460*/  IADD3 R193, R152, R0, RZ ;  /* 0x0000000098c17210 */ /* 0x020fe40007ffe0ff */
.L_x_2732:
[----:B------:R-:W-:Y:S05]  /*0470*/  BSYNC B1 ;  /* 0x0000000000017941 */ /* 0x000fea0003800000 */
.L_x_2730:
[----:B------:R-:W5:Y:S01]  /*0480*/  S2R R36, SR_CTAID.X ;  /* 0x0000000000247919 */ /* 0x000f620000002500 */
[----:B------:R-:W-:Y:S01]  /*0490*/  MOV R22, 0x70 ;  /* 0x0000007000167802 */ /* 0x000fe20000000f00 */
[----:B------:R-:W-:-:S03]  /*04a0*/  IMAD.MOV.U32 R3, RZ, RZ, 0x0 ;  /* 0x00000000ff037424 */ /* 0x000fc600078e00ff */
[----:B------:R-:W-:Y:S01]  /*04b0*/  MOV R2, R22 ;  /* 0x0000001600027202 */ /* 0x000fe20000000f00 */
[----:B-----5:R-:W-:-:S05]  /*04c0*/  IMAD.SHL.U32 R235, R36, 0x40, RZ ;  /* 0x0000004024eb7824 */ /* 0x020fca00078e00ff */
[----:B------:R-:W-:-:S13]  /*04d0*/  ISETP.GT.AND P0, PT, R24, R235, PT ;  /* 0x000000eb1800720c */ /* 0x000fda0003f04270 */
[----:B------:R-:W-:Y:S05]  /*04e0*/  @!P0 RET.REL.NODEC R2 `(_ZN5flash24flash_fwd_splitkv_kernelI23Flash_fwd_kernel_traitsILi64ELi64ELi256ELi4ELb0ELb0EN7cutlass10bfloat16_tE19Flash_kernel_traitsILi64ELi64ELi256ELi4ES3_EELb1ELb0ELb0ELb0ELb1ELb1ELb0ELb1EEEvNS_16Flash_fwd_paramsE) ;  /* 0xfffffb1002008950 */ /* 0x000fea0003c3ffff */
        /* <DEDUP_REMOVED lines=23> */
[----:B----4-:R3:W4:Y:S04]  /*0660*/  LD.E.64 R12, [R20.64+0x90] ;  /* 0x00009006140c7980 */ /* 0x010728000c101b00 */
[----:B------:R3:W4:Y:S04]  /*0670*/  LD.E R15, [R20.64+0x60] ;  /* 0x00006006140f7980 */ /* 0x000728000c101900 */
[----:B------:R3:W4:Y:S04]  /*0680*/  @!P0 LD.E.64 R8, [R20.64+0x80] ;  /* 0x0000800614088980 */ /* 0x000728000c101b00 */
[----:B------:R3:W4:Y:S04]  /*0690*/  LD.E R16, [R20.64+0xb4] ;  /* 0x0000b40614107980 */ /* 0x000728000c101900 */
[----:B------:R3:W5:Y:S04]  /*06a0*/  LD.E.64 R6, [R20.64+0x70] ;  /* 0x0000700614067980 */ /* 0x000768000c101b00 */
[----:B---3--:R-:W5:Y:S01]  /*06b0*/  LD.E.64 R20, [R20.64+0xa0] ;  /* 0x0000a00614147980 */ /* 0x008f62000c101b00 */
[----:B------:R-:W-:-:S04]  /*06c0*/  SHF.R.S32.HI R17, RZ, 0x1f, R233 ;  /* 0x0000001fff117819 */ /* 0x000fc800000114e9 */
[----:B------:R-:W-:-:S04]  /*06d0*/  LEA.HI R17, R17, R233, RZ, 0x3 ;  /* 0x000000e911117211 */ /* 0x000fc800078f18ff */
[----:B------:R-:W-:Y:S02]  /*06e0*/  LOP3.LUT R4, R17, 0x1ffffff8, RZ, 0xc0, !PT ;  /* 0x1ffffff811047812 */ /* 0x000fe400078ec0ff */
[----:B------:R-:W-:Y:S02]  /*06f0*/  @!P0 SHF.R.S32.HI R14, RZ, 0x1f, R38 ;  /* 0x0000001fff0e8819 */ /* 0x000fe40000011426 */
[----:B------:R-:W-:-:S04]  /*0700*/  IADD3 R4, -R4, R233, RZ ;  /* 0x000000e904047210 */ /* 0x000fc80007ffe1ff */
[----:B------:R-:W-:Y:S01]  /*0710*/  SHF.L.U32 R4, R4, 0x3, RZ ;  /* 0x0000000304047819 */ /* 0x000fe200000006ff */
[----:B------:R-:W3:Y:S01]  /*0720*/  S2R R23, SR_CTAID.Z ;  /* 0x0000000000177919 */ /* 0x000ee20000002700 */
[----:B------:R-:W-:Y:S01]  /*0730*/  SHF.R.S32.HI R18, RZ, 0x1f, R235 ;  /* 0x0000001fff127819 */ /* 0x000fe200000114eb */
[----:B------:R-:W-:Y:S01]  /*0740*/  BSSY B0, `(.L_x_2736) ;  /* 0x0000023000007945 */ /* 0x000fe20003800000 */
[-C--:B--2---:R-:W-:Y:S02]  /*0750*/  @P0 IMAD R0, R3, R40.reuse, RZ ;  /* 0x0000002803000224 */ /* 0x084fe400078e02ff */
[----:B------:R-:W-:-:S04]  /*0760*/  @P0 IMAD.WIDE.U32 R10, R2, R40, RZ ;  /* 0x00000028020a0225 */ /* 0x000fc800078e00ff */
[----:B----4-:R-:W-:-:S04]  /*0770*/  @!P0 IMAD R5, R9, R38, RZ ;  /* 0x0000002609058224 */ /* 0x010fc800078e02ff */
[C---:B------:R-:W-:Y:S01]  /*0780*/  @!P0 IMAD R14, R8.reuse, R14, R5 ;  /* 0x0000000e080e8224 */ /* 0x040fe200078e0205 */
[----:B------:R-:W-:Y:S01]  /*0790*/  SHF.R.S32.HI R5, RZ, 0x1f, R4 ;  /* 0x0000001fff057819 */ /* 0x000fe20000011404 */
[----:B------:R-:W-:-:S04]  /*07a0*/  @!P0 IMAD.WIDE.U32 R8, R8, R38, RZ ;  /* 0x0000002608088225 */ /* 0x000fc800078e00ff */
[----:B------:R-:W-:Y:S01]  /*07b0*/  @P0 IMAD.IADD R0, R11, 0x1, R0 ;  /* 0x000000010b000824 */ /* 0x000fe200078e0200 */
[----:B------:R-:W-:Y:S01]  /*07c0*/  @!P0 MOV R10, R8 ;  /* 0x00000008000a8202 */ /* 0x000fe20000000f00 */
[----:B------:R-:W-:Y:S02]  /*07d0*/  IMAD R11, R3, R235, RZ ;  /* 0x000000eb030b7224 */ /* 0x000fe400078e02ff */
[----:B------:R-:W-:-:S04]  /*07e0*/  IMAD.WIDE.U32 R4, R235, R2, R4 ;  /* 0x00000002eb047225 */ /* 0x000fc800078e0004 */
[----:B------:R-:W-:Y:S02]  /*07f0*/  IMAD R11, R2, R18, R11 ;  /* 0x00000012020b7224 */ /* 0x000fe400078e020b */
[----:B------:R-:W-:Y:S01]  /*0800*/  @!P0 IMAD.IADD R0, R9, 0x1, R14 ;  /* 0x0000000109008824 */ /* 0x000fe200078e020e */
[----:B------:R-:W-:Y:S02]  /*0810*/  IADD3 R8, P0, R10, R4, RZ ;  /* 0x000000040a087210 */ /* 0x000fe40007f1e0ff */
[----:B------:R-:W-:Y:S02]  /*0820*/  IADD3 R14, -R235, R24, RZ ;  /* 0x00000018eb0e7210 */ /* 0x000fe40007ffe1ff */
[----:B------:R-:W-:Y:S02]  /*0830*/  IADD3.X R9, R0, R5, R11, P0, !PT ;  /* 0x0000000500097210 */ /* 0x000fe400007fe40b */
[----:B------:R-:W-:-:S04]  /*0840*/  SHF.R.S32.HI R0, RZ, 0x3, R17 ;  /* 0x00000003ff007819 */ /* 0x000fc80000011411 */
[----:B------:R-:W-:Y:S01]  /*0850*/  ISETP.GE.AND P0, PT, R0, R14, PT ;  /* 0x0000000e0000720c */ /* 0x000fe20003f06270 */
[----:B---3--:R-:W-:Y:S01]  /*0860*/  IMAD R4, R13, R23, RZ ;  /* 0x000000170d047224 */ /* 0x008fe200078e02ff */
[--C-:B------:R-:W-:Y:S01]  /*0870*/  SHF.R.S32.HI R10, RZ, 0x1f, R23.reuse ;  /* 0x0000001fff0a7819 */ /* 0x100fe20000011417 */
[----:B------:R-:W-:Y:S02]  /*0880*/  IMAD R5, R38, R15, R23 ;  /* 0x0000000f26057224 */ /* 0x000fe400078e0217 */
[----:B------:R-:W-:-:S04]  /*0890*/  IMAD.WIDE.U32 R8, R23, R12, R8 ;  /* 0x0000000c17087225 */ /* 0x000fc800078e0008 */
[----:B------:R-:W-:Y:S01]  /*08a0*/  IMAD R4, R12, R10, R4 ;  /* 0x0000000a0c047224 */ /* 0x000fe200078e0204 */
[----:B------:R-:W-:Y:S01]  /*08b0*/  SHF.R.S32.HI R18, RZ, 0x1f, R0 ;  /* 0x0000001fff127819 */ /* 0x000fe20000011400 */
[----:B------:R-:W-:Y:S02]  /*08c0*/  IMAD R15, R16, R5, R235 ;  /* 0x00000005100f7224 */ /* 0x000fe400078e02eb */
[----:B------:R-:W-:Y:S01]  /*08d0*/  IMAD.IADD R5, R9, 0x1, R4 ;  /* 0x0000000109057824 */ /* 0x000fe200078e0204 */
        /* <DEDUP_REMOVED lines=9> */
.L_x_2737:
[----:B------:R-:W-:Y:S05]  /*0970*/  BSYNC B0 ;  /* 0x0000000000007941 */ /* 0x000fea0003800000 */
.L_x_2736:
[----:B------:R-:W-:Y:S01]  /*0980*/  IADD3 R17, R0, 0x10, RZ ;  /* 0x0000001000117810 */ /* 0x000fe20007ffe0ff */
[----:B------:R-:W-:Y:S03]  /*0990*/  BSSY B0, `(.L_x_2738) ;  /* 0x000000e000007945 */ /* 0x000fe60003800000 */
[----:B------:R-:W-:-:S13]  /*09a0*/  ISETP.GE.AND P0, PT, R17, R14, PT ;  /* 0x0000000e1100720c */ /* 0x000fda0003f06270 */
        /* <DEDUP_REMOVED lines=12> */
.L_x_2739:
[----:B------:R-:W-:Y:S05]  /*0a70*/  BSYNC B0 ;  /* 0x0000000000007941 */ /* 0x000fea0003800000 */
.L_x_2738:
        /* <DEDUP_REMOVED lines=15> */
.L_x_2741:
[----:B------:R-:W-:Y:S05]  /*0b70*/  BSYNC B0 ;  /* 0x0000000000007941 */ /* 0x000fea0003800000 */
.L_x_2740:
[----:B------:R-:W-:Y:S01]  /*0b80*/  IADD3 R11, R0, 0x30, RZ ;  /* 0x00000030000b7810 */ /* 0x000fe20007ffe0ff */
[----:B------:R-:W-:Y:S03]  /*0b90*/  BSSY B0, `(.L_x_2742) ;  /* 0x000000d000007945 */ /* 0x000fe60003800000 */
[----:B------:R-:W-:-:S13]  /*0ba0*/  ISETP.GE.AND P0, PT, R11, R14, PT ;  /* 0x0000000e0b00720c */ /* 0x000fda0003f06270 */
[----:B------:R-:W-:Y:S05]  /*0bb0*/  @P0 BRA `(.L_x_2743) ;  /* 0x000000a000000947 */ /* 0x000fea0003800000 */
[----:B------:R-:W-:-:S04]  /*0bc0*/  IADD3 R9, P0, R0, 0x30, RZ ;  /* 0x0000003000097810 */ /* 0x000fc80007f1e0ff */
[----:B------:R-:W-:-:S05]  /*0bd0*/  IADD3.X R4, RZ, R18, RZ, P0, !PT ;  /* 0x00000012ff047210 */ /* 0x000fca00007fe4ff */
[----:B------:R-:W-:Y:S01]  /*0be0*/  IMAD R10, R4, R2, RZ ;  /* 0x00000002040a7224 */ /* 0x000fe200078e02ff */
[----:B------:R-:W-:-:S03]  /*0bf0*/  MOV R4, R8 ;  /* 0x0000000800047202 */ /* 0x000fc60000000f00 */
[-C--:B------:R-:W-:Y:S02]  /*0c00*/  IMAD R3, R3, R9.reuse, R10 ;  /* 0x0000000903037224 */ /* 0x080fe400078e020a */
[----:B------:R-:W-:-:S05]  /*0c10*/  IMAD.WIDE.U32 R4, R2, R9, R4 ;  /* 0x0000000902047225 */ /* 0x000fca00078e0004 */
[----:B-----5:R-:W-:Y:S02]  /*0c20*/  LEA R2, P0, R4, R6, 0x1 ;  /* 0x0000000604027211 */ /* 0x020fe400078008ff */
[----:B------:R-:W-:-:S04]  /*0c30*/  IADD3 R3, R5, R3, RZ ;  /* 0x0000000305037210 */ /* 0x000fc80007ffe0ff */
[----:B------:R-:W-:-:S05]  /*0c40*/  LEA.HI.X R3, R4, R7, R3, 0x1, P0 ;  /* 0x0000000704037211 */ /* 0x000fca00000f0c03 */
[----:B------:R3:W-:Y:S02]  /*0c50*/  ST.E.128 [R2.64], RZ ;  /* 0x000000ff02007985 */ /* 0x0007e4000c101d06 */
.L_x_2743:
[----:B------:R-:W-:Y:S05]  /*0c60*/  BSYNC B0 ;  /* 0x0000000000007941 */ /* 0x000fea0003800000 */
.L_x_2742:
[----:B------:R-:W-:-:S04]  /*0c70*/  LOP3.LUT P4, RZ, R233, 0x7, RZ, 0xc0, !PT ;  /* 0x00000007e9ff7812 */ /* 0x000fc8000788c0ff */
[-C--:B------:R-:W-:Y:S02]  /*0c80*/  ISETP.GE.OR P3, PT, R0, R14.reuse, P4 ;  /* 0x0000000e0000720c */ /* 0x080fe40002766670 */
[-C--:B------:R-:W-:Y:S02]  /*0c90*/  ISETP.GE.OR P2, PT, R17, R14.reuse, P4 ;  /* 0x0000000e1100720c */ /* 0x080fe40002746670 */
[----:B------:R-:W-:Y:S02]  /*0ca0*/  ISETP.GE.OR P1, PT, R16, R14, P4 ;  /* 0x0000000e1000720c */ /* 0x000fe40002726670 */
[----:B------:R-:W-:Y:S02]  /*0cb0*/  IADD3 R0, P0, R15, R0, RZ ;  /* 0x000000000f007210 */ /* 0x000fe40007f1e0ff */
[----:B------:R-:W-:Y:S02]  /*0cc0*/  ISETP.GE.OR P4, PT, R11, R14, P4 ;  /* 0x0000000e0b00720c */ /* 0x000fe40002786670 */
[----:B---3--:R-:W-:-:S02]  /*0cd0*/  LEA.HI.X.SX32 R3, R15, R18, 0x1, P0 ;  /* 0x000000120f037211 */ /* 0x008fc400000f0eff */
        /* <DEDUP_REMOVED lines=10> */
[----:B-1----:R-:W-:Y:S05]  /*0d80*/  @P4 RET.REL.NODEC R4 `(_ZN5flash24flash_fwd_splitkv_kernelI23Flash_fwd_kernel_traitsILi64ELi64ELi256ELi4ELb0ELb0EN7cutlass10bfloat16_tE19Flash_kernel_traitsILi64ELi64ELi256ELi4ES3_EELb1ELb0ELb0ELb0ELb1ELb1ELb0ELb1EEEvNS_16Flash_fwd_paramsE) ;  /* 0xfffff27004004950 */ /* 0x002fea0003c3ffff */
[----:B------:R-:W-:-:S05]  /*0d90*/  MOV R0, 0x7f800000 ;  /* 0x7f80000000007802 */ /* 0x000fca0000000f00 */
[----:B------:R1:W-:Y:S02]  /*0da0*/  ST.E [R2.64+0xc0], R0 ;  /* 0x0000c00002007985 */ /* 0x0003e4000c101906 */
[----:B-1----:R-:W-:Y:S02]  /*0db0*/  MOV R2, R22 ;  /* 0x0000001600027202 */ /* 0x002fe40000000f00 */
[----:B------:R-:W-:-:S04]  /*0dc0*/  MOV R3, 0x0 ;  /* 0x0000000000037802 */ /* 0x000fc80000000f00 */
[----:B------:R-:W-:Y:S05]  /*0dd0*/  RET.REL.NODEC R2 `(_ZN5flash24flash_fwd_splitkv_kernelI23Flash_fwd_kernel_traitsILi64ELi64ELi256ELi4ELb0ELb0EN7cutlass10bfloat16_tE19Flash_kernel_traitsILi64ELi64ELi256ELi4ES3_EELb1ELb0ELb0ELb0ELb1ELb1ELb0ELb1EEEvNS_16Flash_fwd_paramsE) ;  /* 0xfffff22002007950 */ /* 0x000fea0003c3ffff */
.L_x_2735:
        /* <DEDUP_REMOVED lines=30> */
[----:B-----5:R-:W3:Y:S04]  /*0fc0*/  LD.E.64 R10, [R20.64+0x50] ;  /* 0x00005006140a7980 */ /* 0x020ee8000c101b00 */
[----:B------:R-:W3:Y:S04]  /*0fd0*/  LD.E.64 R8, [R20.64+0x28] ;  /* 0x0000280614087980 */ /* 0x000ee8000c101b00 */
        /* <DEDUP_REMOVED lines=31> */
[----:B------:R1:W2:Y:S01]  /*11d0*/  LD.E R12, [R2.64] ;  /* 0x00000006020c7980 */ /* 0x0002a2000c101900 */
        /* <DEDUP_REMOVED lines=25> */
[----:B----4-:R-:W-:Y:S01]  /*1370*/  IMAD R4, R57, R14, RZ ;  /* 0x0000000e39047224 */ /* 0x010fe200078e02ff */
        /* <DEDUP_REMOVED lines=26> */
.L_x_2745:
[----:B-1----:R-:W2:Y:S01]  /*1520*/  LD.E R12, [R20.64+0x68] ;  /* 0x00006806140c7980 */ /* 0x002ea2000c101900 */
[----:B------:R-:W-:-:S03]  /*1530*/  ISETP.NE.AND P3, PT, R19, -0x1, PT ;  /* 0xffffffff1300780c */ /* 0x000fc60003f65270 */
[----:B------:R-:W3:Y:S04]  /*1540*/  LD.E.64 R56, [R20.64+0x38] ;  /* 0x0000380614387980 */ /* 0x000ee8000c101b00 */
[----:B----4-:R-:W4:Y:S04]  /*1550*/  LD.E.64 R194, [R20.64+0x40] ;  /* 0x0000400614c27980 */ /* 0x010f28000c101b00 */
[----:B------:R-:W3:Y:S04]  /*1560*/  LD.E.64 R16, [R20.64+0x50] ;  /* 0x0000500614107980 */ /* 0x000ee8000c101b00 */
[----:B------:R-:W3:Y:S04]  /*1570*/  @!P3 LD.E.64 R6, [R20.64+0x20] ;  /* 0x000020061406b980 */ /* 0x000ee8000c101b00 */
[----:B------:R-:W3:Y:S04]  /*1580*/  @!P3 LD.E.64 R14, [R20.64+0x28] ;  /* 0x00002806140eb980 */ /* 0x000ee8000c101b00 */
[----:B------:R1:W5:Y:S01]  /*1590*/  LD.E.64 R32, [R20.64+0x58] ;  /* 0x0000580614207980 */ /* 0x000362000c101b00 */
[----:B------:R-:W-:-:S02]  /*15a0*/  IABS R5, R39 ;  /* 0x0000002700057213 */ /* 0x000fc40000000000 */
[----:B-----5:R-:W-:Y:S02]  /*15b0*/  @!P3 SHF.R.S32.HI R13, RZ, 0x1f, R11 ;  /* 0x0000001fff0db819 */ /* 0x020fe4000001140b */
[----:B------:R-:W-:-:S04]  /*15c0*/  LEA R23, R37, 0xffffff00, 0x8 ;  /* 0xffffff0025177811 */ /* 0x000fc800078e40ff */
[----:B------:R-:W-:Y:S02]  /*15d0*/  SHF.R.S32.HI R26, RZ, 0x1f, R23 ;  /* 0x0000001fff1a7819 */ /* 0x000fe40000011417 */
[----:B--2---:R-:W-:-:S04]  /*15e0*/  IABS R8, R12 ;  /* 0x0000000c00087213 */ /* 0x004fc80000000000 */
[----:B------:R-:W2:Y:S08]  /*15f0*/  I2F.RP R2, R8 ;  /* 0x0000000800027306 */ /* 0x000eb00000209400 */
[----:B--2---:R-:W2:Y:S02]  /*1600*/  MUFU.RCP R2, R2 ;  /* 0x0000000200027308 */ /* 0x004ea40000001000 */
[----:B--2---:R-:W-:-:S06]  /*1610*/  IADD3 R2, R2, 0xffffffe, RZ ;  /* 0x0ffffffe02027810 */ /* 0x004fcc0007ffe0ff */
        /* <DEDUP_REMOVED lines=11> */
[----:B---3--:R-:W-:-:S03]  /*16d0*/  @!P3 IMAD R2, R57, R10, RZ ;  /* 0x0000000a3902b224 */ /* 0x008fc600078e02ff */
        /* <DEDUP_REMOVED lines=15> */
[----:B----4-:R-:W-:Y:S01]  /*17d0*/  @!P3 IMAD R2, R195, R10, RZ ;  /* 0x0000000ac302b224 */ /* 0x010fe200078e02ff */
        /* <DEDUP_REMOVED lines=15> */
[----:B------:R-:W-:Y:S02]  /*18d0*/  MOV R4, R2 ;  /* 0x0000000200047202 */ /* 0x000fe40000000f00 */
[----:B------:R-:W-:Y:S01]  /*18e0*/  @!P3 IADD3 R3, R7, R8, RZ ;  /* 0x000000080703b210 */ /* 0x000fe20007ffe0ff */
[----:B------:R-:W-:Y:S01]  /*18f0*/  @!P1 IMAD.MOV R0, RZ, RZ, -R0 ;  /* 0x000000ffff009224 */ /* 0x000fe200078e0a00 */
[----:B------:R-:W-:Y:S02]  /*1900*/  @!P3 MOV R2, R6 ;  /* 0x000000060002b202 */ /* 0x000fe40000000f00 */
[----:B------:R-:W-:Y:S01]  /*1910*/  @!P0 LOP3.LUT R0, RZ, R12, RZ, 0x33, !PT ;  /* 0x0000000cff008212 */ /* 0x000fe200078e33ff */
[----:B------:R-:W-:Y:S01]  /*1920*/  @!P3 IMAD R7, R15, R11, RZ ;  /* 0x0000000b0f07b224 */ /* 0x000fe200078e02ff */
[----:B------:R-:W-:Y:S02]  /*1930*/  @P3 IADD3 R8, R10, R19, RZ ;  /* 0x000000130a083210 */ /* 0x000fe40007ffe0ff */
[----:B------:R-:W-:Y:S01]  /*1940*/  @!P3 SHF.R.S32.HI R6, RZ, 0x1f, R11 ;  /* 0x0000001fff06b819 */ /* 0x000fe2000001140b */
[----:B------:R-:W-:Y:S01]  /*1950*/  IMAD R10, R17, R0, RZ ;  /* 0x00000000110a7224 */ /* 0x000fe200078e02ff */
[----:B------:R-:W-:Y:S01]  /*1960*/  SHF.R.S32.HI R30, RZ, 0x1f, R0 ;  /* 0x0000001fff1e7819 */ /* 0x000fe20000011400 */
[----:B------:R-:W-:-:S02]  /*1970*/  @P3 IMAD R12, R195, R8, RZ ;  /* 0x00000008c30c3224 */ /* 0x000fc400078e02ff */
[----:B------:R-:W-:Y:S02]  /*1980*/  @!P3 IMAD R13, R14, R6, R7 ;  /* 0x000000060e0db224 */ /* 0x000fe400078e0207 */
[----:B------:R-:W-:-:S04]  /*1990*/  @P3 IMAD.WIDE.U32 R8, R194, R8, RZ ;  /* 0x00000008c2083225 */ /* 0x000fc800078e00ff */
[----:B------:R-:W-:-:S04]  /*19a0*/  @!P3 IMAD.WIDE.U32 R6, R14, R11, R2 ;  /* 0x0000000b0e06b225 */ /* 0x000fc800078e0002 */
[----:B------:R-:W-:Y:S01]  /*19b0*/  IMAD.WIDE.U32 R2, R16, R0, R4 ;  /* 0x0000000010027225 */ /* 0x000fe200078e0004 */
[----:B------:R-:W-:-:S03]  /*19c0*/  @P3 IADD3 R9, R9, R12, RZ ;  /* 0x0000000c09093210 */ /* 0x000fc60007ffe0ff */
[----:B------:R-:W-:Y:S01]  /*19d0*/  IMAD R4, R16, R30, R10 ;  /* 0x0000001e10047224 */ /* 0x000fe200078e020a */
[----:B------:R-:W-:Y:S01]  /*19e0*/  @!P3 MOV R8, R6 ;  /* 0x000000060008b202 */ /* 0x000fe20000000f00 */
[----:B------:R-:W-:Y:S01]  /*19f0*/  @!P3 IMAD.IADD R9, R7, 0x1, R13 ;  /* 0x000000010709b824 */ /* 0x000fe200078e020d */
[----:B------:R-:W-:Y:S01]  /*1a00*/  MOV R27, R2 ;  /* 0x00000002001b7202 */ /* 0x000fe20000000f00 */
[----:B------:R-:W-:Y:S01]  /*1a10*/  IMAD.IADD R28, R3, 0x1, R4 ;  /* 0x00000001031c7824 */ /* 0x000fe200078e0204 */
[----:B------:R-:W-:Y:S02]  /*1a20*/  MOV R14, R23 ;  /* 0x00000017000e7202 */ /* 0x000fe40000000f00 */
[----:B------:R-:W-:Y:S02]  /*1a30*/  MOV R22, R0 ;  /* 0x0000000000167202 */ /* 0x000fe40000000f00 */
.L_x_2746:
[----:B-1----:R-:W-:Y:S05]  /*1a40*/  BSYNC B0 ;  /* 0x0000000000007941 */ /* 0x002fea0003800000 */
.L_x_2744:
        /* <DEDUP_REMOVED lines=15> */
[----:B------:R-:W-:Y:S01]  /*1b40*/  SHF.R.S32.HI R13, RZ, 0x1f, R12 ;  /* 0x0000001fff0d7819 */ /* 0x000fe2000001140c */
[----:B-----5:R-:W-:-:S03]  /*1b50*/  IMAD R0, R26, R194, RZ ;  /* 0x000000c21a007224 */ /* 0x020fc600078e02ff */
[----:B------:R-:W-:Y:S01]  /*1b60*/  IADD3.X R3, R13, R9, RZ, P1, !PT ;  /* 0x000000090d037210 */ /* 0x000fe20000ffe4ff */
[----:B------:R-:W-:Y:S01]  /*1b70*/  IMAD R0, R14, R195, R0 ;  /* 0x000000c30e007224 */ /* 0x000fe200078e0200 */
[----:B------:R-:W-:-:S03]  /*1b80*/  LEA.HI R227, R34, R233, RZ, 0x4 ;  /* 0x000000e922e37211 */ /* 0x000fc600078f20ff */
[----:B------:R-:W-:Y:S01]  /*1b90*/  IMAD.WIDE.U32 R2, R14, R194, R2 ;  /* 0x000000c20e027225 */ /* 0x000fe200078e0002 */
[----:B------:R-:W-:-:S03]  /*1ba0*/  LOP3.LUT R14, R227, 0xfffffff0, RZ, 0xc0, !PT ;  /* 0xfffffff0e30e7812 */ /* 0x000fc600078ec0ff */
[----:B------:R-:W-:Y:S02]  /*1bb0*/  IMAD.IADD R3, R3, 0x1, R0 ;  /* 0x0000000103037824 */ /* 0x000fe400078e0200 */
[----:B------:R-:W-:Y:S02]  /*1bc0*/  IMAD R0, R33, R22, RZ ;  /* 0x0000001621007224 */ /* 0x000fe400078e02ff */
[----:B------:R-:W-:Y:S02]  /*1bd0*/  IMAD.SHL.U32 R8, R84, 0x40, RZ ;  /* 0x0000004054087824 */ /* 0x000fe400078e00ff */
[----:B------:R-:W-:Y:S02]  /*1be0*/  IMAD R26, R30, R32, R0 ;  /* 0x000000201e1a7224 */ /* 0x000fe400078e0200 */
[----:B------:R-:W-:Y:S01]  /*1bf0*/  IMAD.IADD R0, R233, 0x1, -R14 ;  /* 0x00000001e9007824 */ /* 0x000fe200078e0a0e */
[----:B------:R-:W-:Y:S02]  /*1c00*/  LOP3.LUT R9, R8, 0x1c0, RZ, 0xc0, !PT ;  /* 0x000001c008097812 */ /* 0x000fe400078ec0ff */
[----:B------:R-:W-:-:S02]  /*1c10*/  SHF.R.S32.HI R200, RZ, 0x1f, R38 ;  /* 0x0000001fffc87819 */ /* 0x000fc40000011426 */
[----:B------:R-:W-:Y:S02]  /*1c20*/  LOP3.LUT R8, R9, 0x38, R12, 0xf8, !PT ;  /* 0x0000003809087812 */ /* 0x000fe400078ef80c */
[----:B------:R-:W-:-:S04]  /*1c30*/  SHF.R.U32.HI R9, RZ, 0x3, R9 ;  /* 0x00000003ff097819 */ /* 0x000fc80000011609 */
[----:B------:R-:W-:Y:S01]  /*1c40*/  LOP3.LUT R29, R8, R9, RZ, 0x3c, !PT ;  /* 0x00000009081d7212 */ /* 0x000fe200078e3cff */
[----:B------:R-:W-:Y:S01]  /*1c50*/  IMAD.WIDE.U32 R8, R22, R32, R2 ;  /* 0x0000002016087225 */ /* 0x000fe200078e0002 */
[----:B------:R-:W-:Y:S02]  /*1c60*/  LEA.HI R15, R34, R233, RZ, 0x6 ;  /* 0x000000e9220f7211 */ /* 0x000fe400078f30ff */
[----:B------:R-:W-:-:S03]  /*1c70*/  SHF.R.S32.HI R85, RZ, 0x1f, R84 ;  /* 0x0000001fff557819 */ /* 0x000fc60000011454 */
[----:B------:R-:W-:Y:S01]  /*1c80*/  IMAD.SHL.U32 R15, R15, 0x8, RZ ;  /* 0x000000080f0f7824 */ /* 0x000fe200078e00ff */
[----:B------:R-:W-:-:S04]  /*1c90*/  IADD3 R9, R9, R26, RZ ;  /* 0x0000001a09097210 */ /* 0x000fc80007ffe0ff */
[----:B------:R-:W-:Y:S01]  /*1ca0*/  LOP3.LUT R231, R29, 0xfffffe00, R15, 0xf8, !PT ;  /* 0xfffffe001de77812 */ /* 0x000fe200078ef80f */
[----:B------:R-:W-:Y:S01]  /*1cb0*/  IMAD.MOV.U32 R229, RZ, RZ, 0x20 ;  /* 0x00000020ffe57424 */ /* 0x000fe200078e00ff */
[C---:B------:R-:W-:Y:S01]  /*1cc0*/  SHF.L.U64.HI R105, R56.reuse, 0x4, R57 ;  /* 0x0000000438697819 */ /* 0x040fe20000010239 */
[----:B------:R-:W-:Y:S01]  /*1cd0*/  IMAD.SHL.U32 R86, R56, 0x10, RZ ;  /* 0x0000001038567824 */ /* 0x000fe200078e00ff */
[C---:B------:R-:W-:Y:S02]  /*1ce0*/  SHF.L.U64.HI R198, R194.reuse, 0x4, R195 ;  /* 0x00000004c2c67819 */ /* 0x040fe400000102c3 */
[----:B------:R-:W-:Y:S02]  /*1cf0*/  SHF.L.U32 R107, R194, 0x4, RZ ;  /* 0x00000004c26b7819 */ /* 0x000fe400000006ff */
[----:B------:R-:W-:Y:S01]  /*1d00*/  SHF.L.U32 R234, R199, 0x2, RZ ;  /* 0x00000002c7ea7819 */ /* 0x000fe200000006ff */
[----:B--2---:R-:W-:-:S04]  /*1d10*/  @P0 IMAD.WIDE.U32 R2, R4, R40, RZ ;  /* 0x0000002804020225 */ /* 0x004fc800078e00ff */
[----:B---3--:R-:W-:Y:S01]  /*1d20*/  @!P0 IMAD R17, R7, R38, RZ ;  /* 0x0000002607118224 */ /* 0x008fe200078e02ff */
[----:B------:R-:W-:-:S03]  /*1d30*/  SHF.R.S32.HI R7, RZ, 0x1f, R0 ;  /* 0x0000001fff077819 */ /* 0x000fc60000011400 */
[C---:B------:R-:W-:Y:S01]  /*1d40*/  @!P0 IMAD R17, R6.reuse, R200, R17 ;  /* 0x000000c806118224 */ /* 0x040fe200078e0211 */
[----:B------:R-:W-:Y:S01]  /*1d50*/  LEA.HI R226, R7, R0, RZ, 0x3 ;  /* 0x0000000007e27211 */ /* 0x000fe200078f18ff */
[----:B------:R-:W-:-:S04]  /*1d60*/  @!P0 IMAD.WIDE.U32 R6, R6, R38, RZ ;  /* 0x0000002606068225 */ /* 0x000fc800078e00ff */
[----:B------:R-:W-:Y:S02]  /*1d70*/  @P0 IMAD R16, R5, R40, RZ ;  /* 0x0000002805100224 */ /* 0x000fe400078e02ff */
[----:B------:R-:W-:Y:S01]  /*1d80*/  @!P0 IMAD.MOV.U32 R2, RZ, RZ, R6 ;  /* 0x000000ffff028224 */ /* 0x000fe200078e0006 */
[----:B------:R-:W-:Y:S02]  /*1d90*/  LOP3.LUT R14, R226, 0xfffffff8, RZ, 0xc0, !PT ;  /* 0xfffffff8e20e7812 */ /* 0x000fe400078ec0ff */
[----:B------:R-:W-:Y:S01]  /*1da0*/  @P0 IADD3 R3, R3, R16, RZ ;  /* 0x0000001003030210 */ /* 0x000fe20007ffe0ff */
[----:B------:R-:W-:Y:S01]  /*1db0*/  @!P0 IMAD.IADD R3, R7, 0x1, R17 ;  /* 0x0000000107038824 */ /* 0x000fe200078e0211 */
[----:B------:R-:W-:Y:S01]  /*1dc0*/  IADD3 R2, P1, R12, R2, RZ ;  /* 0x000000020c027210 */ /* 0x000fe20007f3e0ff */
[----:B------:R-:W-:Y:S01]  /*1dd0*/  IMAD.IADD R225, R0, 0x1, -R14 ;  /* 0x0000000100e17824 */ /* 0x000fe200078e0a0e */
[----:B------:R-:W-:Y:S01]  /*1de0*/  SHF.R.S32.HI R6, RZ, 0x1f, R39 ;  /* 0x0000001fff067819 */ /* 0x000fe20000011427 */
[----:B------:R-:W-:-:S02]  /*1df0*/  IMAD R0, R11, R39, RZ ;  /* 0x000000270b007224 */ /* 0x000fc400078e02ff */
[----:B------:R-:W-:Y:S02]  /*1e00*/  IMAD.X R3, R13, 0x1, R3, P1 ;  /* 0x000000010d037824 */ /* 0x000fe400008e0603 */
[----:B------:R-:W-:Y:S01]  /*1e10*/  @P0 IMAD.MOV.U32 R156, RZ, RZ, R4 ;  /* 0x000000ffff9c0224 */ /* 0x000fe200078e0004 */
[----:B------:R-:W-:Y:S01]  /*1e20*/  @!P0 MOV R156, R4 ;  /* 0x00000004009c8202 */ /* 0x000fe20000000f00 */
[--C-:B------:R-:W-:Y:S02]  /*1e30*/  @P0 IMAD.MOV.U32 R157, RZ, RZ, R5.reuse ;  /* 0x000000ffff9d0224 */ /* 0x100fe400078e0005 */
[----:B------:R-:W-:Y:S02]  /*1e40*/  IMAD R4, R10, R6, R0 ;  /* 0x000000060a047224 */ /* 0x000fe400078e0200 */
[----:B------:R-:W-:Y:S02]  /*1e50*/  @!P0 IMAD.MOV.U32 R157, RZ, RZ, R5 ;  /* 0x000000ffff9d8224 */ /* 0x000fe400078e0005 */
[----:B------:R-:W-:Y:S01]  /*1e60*/  IMAD.WIDE.U32 R6, R39, R10, R2 ;  /* 0x0000000a27067225 */ /* 0x000fe200078e0002 */
[----:B------:R-:W-:-:S03]  /*1e70*/  IADD3 R2, P0, R12, R27, RZ ;  /* 0x0000001b0c027210 */ /* 0x000fc60007f1e0ff */
[----:B------:R-:W-:Y:S02]  /*1e80*/  IMAD R0, R57, R84, RZ ;  /* 0x0000005439007224 */ /* 0x000fe400078e02ff */
        /* <DEDUP_REMOVED lines=10> */
[----:B----4-:R-:W-:Y:S01]  /*1f30*/  LEA R33, P0, R2, R18, 0x1 ;  /* 0x0000001202217211 */ /* 0x010fe200078008ff */
[----:B------:R-:W-:Y:S01]  /*1f40*/  IMAD.IADD R5, R3, 0x1, R11 ;  /* 0x0000000103057824 */ /* 0x000fe200078e020b */
[----:B------:R-:W-:Y:S02]  /*1f50*/  SHF.R.S32.HI R3, RZ, 0x1f, R152 ;  /* 0x0000001fff037819 */ /* 0x000fe40000011498 */
[----:B------:R-:W-:Y:S02]  /*1f60*/  LEA R36, P1, R4, R24, 0x1 ;  /* 0x0000001804247211 */ /* 0x000fe400078208ff */
[----:B------:R-:W-:Y:S02]  /*1f70*/  LEA.HI.X R32, R2, R19, R5, 0x1, P0 ;  /* 0x0000001302207211 */ /* 0x000fe400000f0c05 */
[----:B------:R-:W-:Y:S02]  /*1f80*/  LEA.HI R2, R3, R152, RZ, 0x8 ;  /* 0x0000009803027211 */ /* 0x000fe400078f40ff */
[----:B------:R-:W-:Y:S01]  /*1f90*/  LEA.HI.X R35, R4, R25, R0, 0x1, P1 ;  /* 0x0000001904237211 */ /* 0x000fe200008f0c00 */
[----:B------:R1:W-:Y:S01]  /*1fa0*/  STL [R1+0x10], R36 ;  /* 0x0000102401007387 */ /* 0x0003e20000100800 */
[----:B------:R-:W-:-:S03]  /*1fb0*/  SHF.R.S32.HI R2, RZ, 0x8, R2 ;  /* 0x00000008ff027819 */ /* 0x000fc60000011402 */
[----:B------:R1:W-:Y:S01]  /*1fc0*/  STL [R1+0x18], R33 ;  /* 0x0000182101007387 */ /* 0x0003e20000100800 */
[----:B------:R-:W-:-:S03]  /*1fd0*/  IMNMX R106, RZ, R2, !PT ;  /* 0x00000002ff6a7217 */ /* 0x000fc60007800200 */
[----:B------:R1:W-:Y:S04]  /*1fe0*/  STL [R1+0xc], R35 ;  /* 0x00000c2301007387 */ /* 0x0003e80000100800 */
[----:B------:R1:W-:Y:S01]  /*1ff0*/  STL [R1+0x14], R32 ;  /* 0x0000142001007387 */ /* 0x0003e20000100800 */
[----:B------:R-:W-:Y:S02]  /*2000*/  R2P PR, R225, 0x6 ;  /* 0x00000006e1007804 */ /* 0x000fe40000000000 */
[----:B------:R-:W-:Y:S02]  /*2010*/  ISETP.GT.AND P0, PT, R37, R106, PT ;  /* 0x0000006a2500720c */ /* 0x000fe40003f04270 */
[----:B------:R-:W-:Y:S01]  /*2020*/  LEA.HI R3, R34, R233, RZ, 0x5 ;  /* 0x000000e922037211 */ /* 0x000fe200078f28ff */
[C---:B------:R-:W-:Y:S01]  /*2030*/  IMAD R15, R10.reuse, R157, R15 ;  /* 0x0000009d0a0f7224 */ /* 0x040fe200078e020f */
[----:B------:R-:W-:Y:S01]  /*2040*/  MOV R0, 0x10 ;  /* 0x0000001000007802 */ /* 0x000fe20000000f00 */
[----:B------:R-:W-:Y:S01]  /*2050*/  IMAD.WIDE.U32 R196, R10, R156, R6 ;  /* 0x0000009c0ac47225 */ /* 0x000fe200078e0006 */
[----:B------:R-:W-:-:S02]  /*2060*/  LOP3.LUT R2, R3, 0xffffffe0, RZ, 0xc0, !PT ;  /* 0xffffffe003027812 */ /* 0x000fc400078ec0ff */
[----:B------:R-:W-:Y:S01]  /*2070*/  SHF.R.S32.HI R232, RZ, 0x5, R3 ;  /* 0x00000005ffe87819 */ /* 0x000fe20000011403 */
[----:B------:R-:W-:Y:S01]  /*2080*/  @!P4 IMAD.MOV.U32 R31, RZ, RZ, RZ ;  /* 0x000000ffff1fc224 */ /* 0x000fe200078e00ff */
[----:B------:R-:W-:Y:S01]  /*2090*/  SEL R228, R0, 0xfffffff0, !P1 ;  /* 0xfffffff000e47807 */ /* 0x000fe20004800000 */
[----:B------:R-:W-:Y:S01]  /*20a0*/  IMAD.IADD R230, R233, 0x1, -R2 ;  /* 0x00000001e9e67824 */ /* 0x000fe200078e0a02 */
[----:B------:R-:W-:Y:S01]  /*20b0*/  SEL R229, R229, 0xffffffe0, !P2 ;  /* 0xffffffe0e5e57807 */ /* 0x000fe20005000000 */
        /* <DEDUP_REMOVED lines=60> */
[----:B-----5:R-:W-:Y:S02]  /*2480*/  IMAD R11, R49, R23, RZ ;  /* 0x00000017310b7224 */ /* 0x020fe400078e02ff */
        /* <DEDUP_REMOVED lines=20> */
[----:B------:R-:W-:Y:S02]  /*25d0*/  IMAD.IADD R23, R31, 0x1, R23 ;  /* 0x000000011f177824 */ /* 0x000fe400078e0217 */
        /* <DEDUP_REMOVED lines=24> */
[----:B------:R-:W-:Y:S02]  /*2760*/  IADD3 R62, P3, R16, R63, RZ ;  /* 0x0000003f103e7210 */ /* 0x000fe40007f7e0ff */
        /* <DEDUP_REMOVED lines=10> */
[C-C-:B------:R-:W-:Y:S01]  /*2810*/  SHF.L.U64.HI R26, R194.reuse, 0x6, R195.reuse ;  /* 0x00000006c21a7819 */ /* 0x140fe200000102c3 */
[C---:B------:R-:W-:Y:S01]  /*2820*/  IMAD R18, R195.reuse, 0xa0, RZ ;  /* 0x000000a0c3127824 */ /* 0x040fe200078e02ff */
[C---:B------:R-:W-:Y:S01]  /*2830*/  SHF.L.U32 R5, R194.reuse, 0x6, RZ ;  /* 0x00000006c2057819 */ /* 0x040fe200000006ff */
[C---:B------:R-:W-:Y:S01]  /*2840*/  IMAD R16, R195.reuse, 0xe0, RZ ;  /* 0x000000e0c3107824 */ /* 0x040fe200078e02ff */
        /* <DEDUP_REMOVED lines=115> */
.L_x_2851:
[----:B------:R-:W-:Y:S01]  /*2f80*/  IMAD.SHL.U32 R26, R25, 0x100, RZ ;  /* 0x00000100191a7824 */ /* 0x000fe200078e00ff */
[----:B------:R-:W-:Y:S01]  /*2f90*/  BSSY B2, `(.L_x_2748) ;  /* 0x0000bcd000027945 */ /* 0x000fe20003800000 */
[----:B------:R-:W-:Y:S02]  /*2fa0*/  IMAD.MOV.U32 R16, RZ, RZ, R65 ;  /* 0x000000ffff107224 */ /* 0x000fe400078e0041 */
[----:B------:R-:W-:Y:S01]  /*2fb0*/  IMAD.MOV.U32 R17, RZ, RZ, R64 ;  /* 0x000000ffff117224 */ /* 0x000fe200078e0040 */
        /* <DEDUP_REMOVED lines=11> */
[C---:B------:R-:W-:Y:S01]  /*3070*/  @P0 IMAD.X R3, R64.reuse, 0x1, R175, P1 ;  /* 0x0000000140030824 */ /* 0x040fe200008e06af */
[C---:B------:R-:W-:Y:S04]  /*3080*/  ISETP.GE.AND P1, PT, R67.reuse, R50, PT ;  /* 0x000000324300720c */ /* 0x040fe80003f26270 */
[----:B------:R-:W-:Y:S01]  /*3090*/  ISETP.GE.AND P1, PT, R67, R51, !P1 ;  /* 0x000000334300720c */ /* 0x000fe20004f26270 */
[----:B--2---:R2:W-:Y:S04]  /*30a0*/  @P2 ST.E.128 [R4.64], R8 ;  /* 0x0000000804002985 */ /* 0x0045e8000c101d06 */
[----:B--2---:R2:W3:Y:S01]  /*30b0*/  @P0 LD.E.128 R8, [R2.64] ;  /* 0x0000000602080980 */ /* 0x0044e2000c101d00 */
[C---:B------:R-:W-:Y:S04]  /*30c0*/  @P0 LEA R4, P4, R107.reuse, R59, 0x1 ;  /* 0x0000003b6b040211 */ /* 0x040fe800078808ff */
[----:B------:R-:W-:Y:S03]  /*30d0*/  @P0 LEA.HI.X R5, R107, R58, R198, 0x1, P4 ;  /* 0x0000003a6b050211 */ /* 0x000fe600020f0cc6 */
[----:B--2---:R-:W-:Y:S05]  /*30e0*/  @P1 IADD3 R2, P3, R65, R172, RZ ;  /* 0x000000ac41021210 */ /* 0x004fea0007f7e0ff */
[----:B------:R-:W-:Y:S01]  /*30f0*/  @P1 IMAD.X R3, R64, 0x1, R173, P3 ;  /* 0x0000000140031824 */ /* 0x000fe200018e06ad */
[----:B---3--:R2:W-:Y:S01]  /*3100*/  @P0 ST.E.128 [R4.64], R8 ;  /* 0x0000000804000985 */ /* 0x0085e2000c101d06 */
[C---:B------:R-:W-:Y:S04]  /*3110*/  ISETP.GE.AND P0, PT, R66.reuse, R50, PT ;  /* 0x000000324200720c */ /* 0x040fe80003f06270 */
[----:B------:R-:W-:Y:S01]  /*3120*/  ISETP.GE.AND P0, PT, R66, R51, !P0 ;  /* 0x000000334200720c */ /* 0x000fe20004706270 */
[----:B--2---:R2:W3:Y:S01]  /*3130*/  @P1 LD.E.128 R8, [R2.64] ;  /* 0x0000000602081980 */ /* 0x0044e2000c101d00 */
[----:B------:R-:W-:Y:S05]  /*3140*/  @P1 IADD3 R4, P4, R59, R191, RZ ;  /* 0x000000bf3b041210 */ /* 0x000fea0007f9e0ff */
[----:B------:R-:W-:Y:S06]  /*3150*/  @P1 IMAD.X R5, R58, 0x1, R192, P4 ;  /* 0x000000013a051824 */ /* 0x000fec00020e06c0 */
[----:B--2---:R-:W-:Y:S05]  /*3160*/  @P0 IADD3 R2, P3, R65, R128, RZ ;  /* 0x0000008041020210 */ /* 0x004fea0007f7e0ff */
[----:B------:R-:W-:Y:S01]  /*3170*/  @P0 IMAD.X R3, R64, 0x1, R167, P3 ;  /* 0x0000000140030824 */ /* 0x000fe200018e06a7 */
[----:B---3--:R2:W-:Y:S01]  /*3180*/  @P1 ST.E.128 [R4.64], R8 ;  /* 0x0000000804001985 */ /* 0x0085e2000c101d06 */
[C---:B------:R-:W-:Y:S04]  /*3190*/  ISETP.GE.AND P1, PT, R79.reuse, R50, PT ;  /* 0x000000324f00720c */ /* 0x040fe80003f26270 */
[-C--:B------:R-:W-:Y:S01]  /*31a0*/  ISETP.GE.AND P1, PT, R79, R51.reuse, !P1 ;  /* 0x000000334f00720c */ /* 0x080fe20004f26270 */
[----:B--2---:R2:W3:Y:S01]  /*31b0*/  @P0 LD.E.128 R8, [R2.64] ;  /* 0x0000000602080980 */ /* 0x0044e2000c101d00 */
[----:B------:R-:W-:Y:S05]  /*31c0*/  @P0 IADD3 R4, P4, R59, R150, RZ ;  /* 0x000000963b040210 */ /* 0x000fea0007f9e0ff */
[----:B------:R-:W-:Y:S06]  /*31d0*/  @P0 IMAD.X R5, R58, 0x1, R186, P4 ;  /* 0x000000013a050824 */ /* 0x000fec00020e06ba */
        /* <DEDUP_REMOVED lines=90> */
[----:B---3--:R2:W-:Y:S04]  /*3780*/  @P1 ST.E.128 [R4.64], R8 ;  /* 0x0000000804001985 */ /* 0x0085e8000c101d06 */
[----:B--2---:R2:W3:Y:S02]  /*3790*/  @P0 LD.E.128 R4, [R2.64] ;  /* 0x0000000602040980 */ /* 0x0044e4000c101d00 */
[----:B--2---:R-:W-:Y:S05]  /*37a0*/  @P0 IADD3 R2, P1, R59, R130, RZ ;  /* 0x000000823b020210 */ /* 0x004fea0007f3e0ff */
[----:B------:R-:W-:Y:S05]  /*37b0*/  @P0 IMAD.X R3, R58, 0x1, R176, P1 ;  /* 0x000000013a030824 */ /* 0x000fea00008e06b0 */
[----:B---3--:R2:W-:Y:S04]  /*37c0*/  @P0 ST.E.128 [R2.64], R4 ;  /* 0x0000000402000985 */ /* 0x0085e8000c101d06 */
[----:B------:R-:W3:Y:S04]  /*37d0*/  LD.E R14, [R20.64+0xd0] ;  /* 0x0000d006140e7980 */ /* 0x000ee8000c101900 */
[----:B------:R-:W4:Y:S01]  /*37e0*/  LD.E R0, [R20.64+0x130] ;  /* 0x0001300614007980 */ /* 0x000f22000c101900 */
[----:B---3--:R-:W-:Y:S01]  /*37f0*/  ISETP.NE.AND P1, PT, R14, RZ, PT ;  /* 0x000000ff0e00720c */ /* 0x008fe20003f25270 */
[----:B----4-:R-:W-:Y:S05]  /*3800*/  IMAD.U32 R0, R0, -0x100, RZ ;  /* 0xffffff0000007824 */ /* 0x010fea00078e00ff */
[C---:B------:R-:W-:Y:S04]  /*3810*/  LEA R65, P0, R0.reuse, R16, 0x1 ;  /* 0x0000001000417211 */ /* 0x040fe800078008ff */
[----:B------:R-:W-:Y:S03]  /*3820*/  LEA.HI.X.SX32 R64, R0, R17, 0x1, P0 ;  /* 0x0000001100407211 */ /* 0x000fe600000f0eff */
[----:B-1----:R-:W-:-:S05]  /*3830*/  @!P1 BRA `(.L_x_2749) ;  /* 0x0000a74000009947 */ /* 0x002fca0003800000 */
[----:B--2---:R-:W2:Y:S02]  /*3840*/  LD.E.U8 R0, [R20.64+0x1b3] ;  /* 0x0001b30614007980 */ /* 0x004ea4000c101100 */
        /* <DEDUP_REMOVED lines=8> */
[----:B------:R2:W3:Y:S09]  /*38d0*/  LD.E.128 R8, [R4.64] ;  /* 0x0000000604087980 */ /* 0x0004f2000c101d00 */
[----:B------:R-:W-:Y:S01]  /*38e0*/  @!P0 MOV R2, R23 ;  /* 0x0000001700028202 */ /* 0x000fe20000000f00 */
[----:B------:R-:W-:Y:S06]  /*38f0*/  @!P0 IMAD.MOV.U32 R3, RZ, RZ, R22 ;  /* 0x000000ffff038224 */ /* 0x000fec00078e0016 */
[----:B------:R-:W4:Y:S01]  /*3900*/  @!P0 LD.E.64 R2, [R2.64] ;  /* 0x0000000602028980 */ /* 0x000f22000c101b00 */
[----:B--2---:R-:W-:Y:S01]  /*3910*/  @!P0 MOV R4, R41 ;  /* 0x0000002900048202 */ /* 0x004fe20000000f00 */
[----:B------:R-:W-:Y:S05]  /*3920*/  @!P0 IMAD.MOV.U32 R5, RZ, RZ, R40 ;  /* 0x000000ffff058224 */ /* 0x000fea00078e0028 */
[----:B------:R2:W5:Y:S01]  /*3930*/  @!P0 LD.E.64 R18, [R4.64] ;  /* 0x0000000604128980 */ /* 0x000562000c101b00 */
[----:B---3--:R-:W-:Y:S01]  /*3940*/  @!P0 LOP3.LUT R0, R8, 0xffff0000, RZ, 0xc0, !PT ;  /* 0xffff000008008812 */ /* 0x008fe200078ec0ff */
[----:B----4-:R-:W-:Y:S01]  /*3950*/  @!P0 IMAD.U32 R7, R3, 0x10000, RZ ;  /* 0x0001000003078824 */ /* 0x010fe200078e00ff */
[C---:B--2---:R-:W-:Y:S02]  /*3960*/  @!P0 SHF.L.U32 R4, R2.reuse, 0x10, RZ ;  /* 0x0000001002048819 */ /* 0x044fe400000006ff */
[----:B------:R-:W-:Y:S02]  /*3970*/  @!P0 LOP3.LUT R5, R2, 0xffff0000, RZ, 0xc0, !PT ;  /* 0xffff000002058812 */ /* 0x000fe400078ec0ff */
[----:B------:R-:W-:Y:S02]  /*3980*/  @!P0 LOP3.LUT R2, R9, 0xffff0000, RZ, 0xc0, !PT ;  /* 0xffff000009028812 */ /* 0x000fe400078ec0ff */
[----:B------:R-:W-:Y:S01]  /*3990*/  @!P0 LOP3.LUT R6, R3, 0xffff0000, RZ, 0xc0, !PT ;  /* 0xffff000003068812 */ /* 0x000fe200078ec0ff */
[----:B------:R-:W-:Y:S01]  /*39a0*/  @!P0 IMAD.U32 R3, R8, 0x10000, RZ ;  /* 0x0001000008038824 */ /* 0x000fe200078e00ff */
[C---:B-----5:R-:W-:Y:S02]  /*39b0*/  @!P0 SHF.L.U32 R15, R18.reuse, 0x10, RZ ;  /* 0x00000010120f8819 */ /* 0x060fe400000006ff */
        /* <DEDUP_REMOVED lines=35> */
.L_x_2752:
[----:B------:R-:W-:Y:S05]  /*3bf0*/  BSYNC B0 ;  /* 0x0000000000007941 */ /* 0x000fea0003800000 */
.L_x_2751:
[C---:B------:R-:W-:Y:S01]  /*3c00*/  ISETP.GE.AND P0, PT, R68.reuse, R50, PT ;  /* 0x000000324400720c */ /* 0x040fe20003f06270 */
[----:B------:R-:W-:Y:S03]  /*3c10*/  BSSY B0, `(.L_x_2753) ;  /* 0x000003b000007945 */ /* 0x000fe60003800000 */
[----:B------:R-:W-:Y:S11]  /*3c20*/  ISETP.GE.AND P0, PT, R68, R51, !P0 ;  /* 0x000000334400720c */ /* 0x000ff60004706270 */
[----:B------:R-:W-:Y:S02]  /*3c30*/  @!UPT UIADD3 URZ, URZ, URZ, URZ ;  /* 0x0000003f3f3ff290 */ /* 0x000fe4000fffe03f */
[----:B------:R-:W-:-:S05]  /*3c40*/  @!P0 BRA `(.L_x_2754) ;  /* 0x0000037000008947 */ /* 0x000fca0003800000 */
[----:B------:R-:W-:Y:S02]  /*3c50*/  ISETP.GE.AND P0, PT, R12, R14, PT ;  /* 0x0000000e0c00720c */ /* 0x000fe40003f06270 */
[C---:B--2---:R-:W-:Y:S04]  /*3c60*/  LEA R8, P1, R205.reuse, R55, 0x1 ;  /* 0x00000037cd087211 */ /* 0x044fe800078208ff */
        /* <DEDUP_REMOVED lines=53> */
.L_x_2754:
[----:B------:R-:W-:Y:S05]  /*3fc0*/  BSYNC B0 ;  /* 0x0000000000007941 */ /* 0x000fea0003800000 */
.L_x_2753:
        /* <DEDUP_REMOVED lines=60> */
.L_x_2756:
[----:B------:R-:W-:Y:S05]  /*4390*/  BSYNC B0 ;  /* 0x0000000000007941 */ /* 0x000fea0003800000 */
.L_x_2755:
[C---:B------:R-:W-:Y:S01]  /*43a0*/  ISETP.GE.AND P0, PT, R66.reuse, R50, PT ;  /* 0x000000324200720c */ /* 0x040fe20003f06270 */
[----:B------:R-:W-:Y:S03]  /*43b0*/  BSSY B0, `(.L_x_2757) ;  /* 0x0000042000007945 */ /* 0x000fe60003800000 */
[----:B------:R-:W-:Y:S11]  /*43c0*/  ISETP.GE.AND P0, PT, R66, R51, !P0 ;  /* 0x000000334200720c */ /* 0x000ff60004706270 */
[----:B------:R-:W-:Y:S02]  /*43d0*/  @!UPT UIADD3 URZ, URZ, URZ, URZ ;  /* 0x0000003f3f3ff290 */ /* 0x000fe4000fffe03f */
[----:B------:R-:W-:-:S05]  /*43e0*/  @!P0 BRA `(.L_x_2758) ;  /* 0x000003e000008947 */ /* 0x000fca0003800000 */
[----:B--2---:R-:W-:Y:S01]  /*43f0*/  IMAD.MOV.U32 R9, RZ, RZ, R54 ;  /* 0x000000ffff097224 */ /* 0x004fe200078e0036 */
        /* <DEDUP_REMOVED lines=13> */
[----:B------:R4:W5:Y:S01]  /*44d0*/  @!P0 LD.E.64 R18, [R4.64] ;  /* 0x0000000604128980 */ /* 0x000962000c101b00 */
[----:B---3--:R-:W-:Y:S01]  /*44e0*/  @!P0 IMAD.U32 R7, R3, 0x10000, RZ ;  /* 0x0001000003078824 */ /* 0x008fe200078e00ff */
[----:B--2---:R-:W-:Y:S02]  /*44f0*/  @!P0 LOP3.LUT R0, R8, 0xffff0000, RZ, 0xc0, !PT ;  /* 0xffff000008008812 */ /* 0x004fe400078ec0ff */
[C---:B----4-:R-:W-:Y:S02]  /*4500*/  @!P0 SHF.L.U32 R4, R2.reuse, 0x10, RZ ;  /* 0x0000001002048819 */ /* 0x050fe400000006ff */
[----:B------:R-:W-:Y:S02]  /*4510*/  @!P0 LOP3.LUT R5, R2, 0xffff0000, RZ, 0xc0, !PT ;  /* 0xffff000002058812 */ /* 0x000fe400078ec0ff */
[C---:B-----5:R-:W-:Y:S02]  /*4520*/  @!P0 SHF.L.U32 R15, R18.reuse, 0x10, RZ ;  /* 0x00000010120f8819 */ /* 0x060fe400000006ff */
        /* <DEDUP_REMOVED lines=42> */
.L_x_2758:
[----:B------:R-:W-:Y:S05]  /*47d0*/  BSYNC B0 ;  /* 0x0000000000007941 */ /* 0x000fea0003800000 */
.L_x_2757:
        /* <DEDUP_REMOVED lines=60> */
.L_x_2760:
[----:B------:R-:W-:Y:S05]  /*4ba0*/  BSYNC B0 ;  /* 0x0000000000007941 */ /* 0x000fea0003800000 */
.L_x_2759:
        /* <DEDUP_REMOVED lines=67> */
.L_x_2762:
[----:B------:R-:W-:Y:S05]  /*4fe0*/  BSYNC B0 ;  /* 0x0000000000007941 */ /* 0x000fea0003800000 */
.L_x_2761:
        /* <DEDUP_REMOVED lines=67> */
.L_x_2764:
[----:B------:R-:W-:Y:S05]  /*5420*/  BSYNC B0 ;  /* 0x0000000000007941 */ /* 0x000fea0003800000 */
.L_x_2763:
        /* <DEDUP_REMOVED lines=67> */
.L_x_2766:
[----:B------:R-:W-:Y:S05]  /*5860*/  BSYNC B0 ;  /* 0x0000000000007941 */ /* 0x000fea0003800000 */
.L_x_2765:
        /* <DEDUP_REMOVED lines=60> */
.L_x_2768:
[----:B------:R-:W-:Y:S05]  /*5c30*/  BSYNC B0 ;  /* 0x0000000000007941 */ /* 0x000fea0003800000 */
.L_x_2767:
        /* <DEDUP_REMOVED lines=67> */
.L_x_2770:
[----:B------:R-:W-:Y:S05]  /*6070*/  BSYNC B0 ;  /* 0x0000000000007941 */ /* 0x000fea0003800000 */
.L_x_2769:
        /* <DEDUP_REMOVED lines=67> */
.L_x_2772:
[----:B------:R-:W-:Y:S05]  /*64b0*/  BSYNC B0 ;  /* 0x0000000000007941 */ /* 0x000fea0003800000 */
.L_x_2771:
        /* <DEDUP_REMOVED lines=67> */
.L_x_2774:
[----:B------:R-:W-:Y:S05]  /*68f0*/  BSYNC B0 ;  /* 0x0000000000007941 */ /* 0x000fea0003800000 */
.L_x_2773:
        /* <DEDUP_REMOVED lines=67> */
.L_x_2776:
[----:B------:R-:W-:Y:S05]  /*6d30*/  BSYNC B0 ;  /* 0x0000000000007941 */ /* 0x000fea0003800000 */
.L_x_2775:
        /* <DEDUP_REMOVED lines=67> */
.L_x_2778:
[----:B------:R-:W-:Y:S05]  /*7170*/  BSYNC B0 ;  /* 0x0000000000007941 */ /* 0x000fea0003800000 */
.L_x_2777:
        /* <DEDUP_REMOVED lines=67> */
.L_x_2780:
[----:B------:R-:W-:Y:S05]  /*75b0*/  BSYNC B0 ;  /* 0x0000000000007941 */ /* 0x000fea0003800000 */
.L_x_2779:
        /* <DEDUP_REMOVED lines=67> */
.L_x_2782:
[----:B------:R-:W-:Y:S05]  /*79f0*/  BSYNC B0 ;  /* 0x0000000000007941 */ /* 0x000fea0003800000 */
.L_x_2781:
[----:B--2---:R-:W-:Y:S01]  /*7a00*/  MOV R5, R22 ;  /* 0x0000001600057202 */ /* 0x004fe20000000f00 */
        /* <DEDUP_REMOVED lines=10> */
.L_x_2750:
        /* <DEDUP_REMOVED lines=9> */
[----:B-1----:R1:W5:Y:S10]  /*7b40*/  LD.E.128 R32, [R2.64] ;  /* 0x0000000602207980 */ /* 0x002374000c101d00 */
        /* <DEDUP_REMOVED lines=81> */
.L_x_2787:
[----:B------:R-:W-:Y:S05]  /*8060*/  BSYNC B0 ;  /* 0x0000000000007941 */ /* 0x000fea0003800000 */
.L_x_2786:
[----:B-1----:R-:W-:Y:S02]  /*8070*/  MOV R2, R52 ;  /* 0x0000003400027202 */ /* 0x002fe40000000f00 */
[----:B------:R-:W-:Y:S05]  /*8080*/  MOV R3, R53 ;  /* 0x0000003500037202 */ /* 0x000fea0000000f00 */
[----:B-----5:R1:W-:Y:S02]  /*8090*/  ST.E.128 [R2.64], R32 ;  /* 0x0000002002007985 */ /* 0x0203e4000c101d06 */
.L_x_2785:
[----:B------:R-:W-:Y:S05]  /*80a0*/  BSYNC B1 ;  /* 0x0000000000017941 */ /* 0x000fea0003800000 */
.L_x_2784:
        /* <DEDUP_REMOVED lines=91> */
.L_x_2791:
[----:B------:R-:W-:Y:S05]  /*8660*/  BSYNC B0 ;  /* 0x0000000000007941 */ /* 0x000fea0003800000 */
.L_x_2790:
[C---:B-1----:R-:W-:Y:S04]  /*8670*/  LEA R2, P0, R86.reuse, R52, 0x1 ;  /* 0x0000003456027211 */ /* 0x042fe800078008ff */
[----:B------:R-:W-:Y:S05]  /*8680*/  LEA.HI.X R3, R86, R53, R105, 0x1, P0 ;  /* 0x0000003556037211 */ /* 0x000fea00000f0c69 */
[----:B-----5:R1:W-:Y:S04]  /*8690*/  ST.E.128 [R2.64], R32 ;  /* 0x0000002002007985 */ /* 0x0203e8000c101d06 */
.L_x_2789:
[----:B------:R-:W-:Y:S05]  /*86a0*/  BSYNC B1 ;  /* 0x0000000000017941 */ /* 0x000fea0003800000 */
.L_x_2788:
        /* <DEDUP_REMOVED lines=91> */
.L_x_2795:
[----:B------:R-:W-:Y:S05]  /*8c60*/  BSYNC B0 ;  /* 0x0000000000007941 */ /* 0x000fea0003800000 */
.L_x_2794:
[C---:B-1----:R-:W-:Y:S04]  /*8c70*/  LEA R2, P0, R83.reuse, R52, 0x1 ;  /* 0x0000003453027211 */ /* 0x042fe800078008ff */
[----:B------:R-:W-:Y:S05]  /*8c80*/  LEA.HI.X R3, R83, R53, R104, 0x1, P0 ;  /* 0x0000003553037211 */ /* 0x000fea00000f0c68 */
[----:B-----5:R1:W-:Y:S04]  /*8c90*/  ST.E.128 [R2.64], R32 ;  /* 0x0000002002007985 */ /* 0x0203e8000c101d06 */
.L_x_2793:
[----:B------:R-:W-:Y:S05]  /*8ca0*/  BSYNC B1 ;  /* 0x0000000000017941 */ /* 0x000fea0003800000 */
.L_x_2792:
        /* <DEDUP_REMOVED lines=94> */
.L_x_2799:
[----:B------:R-:W-:Y:S05]  /*9290*/  BSYNC B0 ;  /* 0x0000000000007941 */ /* 0x000fea0003800000 */
.L_x_2798:
[----:B-1----:R-:W-:Y:S01]  /*92a0*/  MOV R2, R52 ;  /* 0x0000003400027202 */ /* 0x002fe20000000f00 */
[----:B------:R-:W-:Y:S01]  /*92b0*/  IMAD R0, R57, 0x60, RZ ;  /* 0x0000006039007824 */ /* 0x000fe200078e02ff */
[----:B------:R-:W-:Y:S05]  /*92c0*/  MOV R3, R53 ;  /* 0x0000003500037202 */ /* 0x000fea0000000f00 */
[----:B------:R-:W-:Y:S05]  /*92d0*/  IMAD.WIDE.U32 R2, R56, 0x60, R2 ;  /* 0x0000006038027825 */ /* 0x000fea00078e0002 */
[----:B------:R-:W-:Y:S05]  /*92e0*/  IADD3 R3, R3, R0, RZ ;  /* 0x0000000003037210 */ /* 0x000fea0007ffe0ff */
[----:B-----5:R1:W-:Y:S02]  /*92f0*/  ST.E.128 [R2.64], R32 ;  /* 0x0000002002007985 */ /* 0x0203e4000c101d06 */
.L_x_2797:
[----:B------:R-:W-:Y:S05]  /*9300*/  BSYNC B1 ;  /* 0x0000000000017941 */ /* 0x000fea0003800000 */
.L_x_2796:
        /* <DEDUP_REMOVED lines=91> */
.L_x_2803:
[----:B------:R-:W-:Y:S05]  /*98c0*/  BSYNC B0 ;  /* 0x0000000000007941 */ /* 0x000fea0003800000 */
.L_x_2802:
[C---:B-1----:R-:W-:Y:S04]  /*98d0*/  LEA R2, P0, R82.reuse, R52, 0x1 ;  /* 0x0000003452027211 */ /* 0x042fe800078008ff */
[----:B------:R-:W-:Y:S05]  /*98e0*/  LEA.HI.X R3, R82, R53, R103, 0x1, P0 ;  /* 0x0000003552037211 */ /* 0x000fea00000f0c67 */
[----:B-----5:R1:W-:Y:S04]  /*98f0*/  ST.E.128 [R2.64], R32 ;  /* 0x0000002002007985 */ /* 0x0203e8000c101d06 */
.L_x_2801:
[----:B------:R-:W-:Y:S05]  /*9900*/  BSYNC B1 ;  /* 0x0000000000017941 */ /* 0x000fea0003800000 */
.L_x_2800:
        /* <DEDUP_REMOVED lines=94> */
.L_x_2807:
[----:B------:R-:W-:Y:S05]  /*9ef0*/  BSYNC B0 ;  /* 0x0000000000007941 */ /* 0x000fea0003800000 */
.L_x_2806:
[----:B-1----:R-:W-:Y:S01]  /*9f00*/  MOV R2, R52 ;  /* 0x0000003400027202 */ /* 0x002fe20000000f00 */
[----:B------:R-:W-:Y:S01]  /*9f10*/  IMAD R0, R57, 0xa0, RZ ;  /* 0x000000a039007824 */ /* 0x000fe200078e02ff */
[----:B------:R-:W-:Y:S05]  /*9f20*/  MOV R3, R53 ;  /* 0x0000003500037202 */ /* 0x000fea0000000f00 */
[----:B------:R-:W-:Y:S05]  /*9f30*/  IMAD.WIDE.U32 R2, R56, 0xa0, R2 ;  /* 0x000000a038027825 */ /* 0x000fea00078e0002 */
[----:B------:R-:W-:Y:S05]  /*9f40*/  IADD3 R3, R3, R0, RZ ;  /* 0x0000000003037210 */ /* 0x000fea0007ffe0ff */
[----:B-----5:R1:W-:Y:S02]  /*9f50*/  ST.E.128 [R2.64], R32 ;  /* 0x0000002002007985 */ /* 0x0203e4000c101d06 */
.L_x_2805:
[----:B------:R-:W-:Y:S05]  /*9f60*/  BSYNC B1 ;  /* 0x0000000000017941 */ /* 0x000fea0003800000 */
.L_x_2804:
        /* <DEDUP_REMOVED lines=94> */
.L_x_2811:
[----:B------:R-:W-:Y:S05]  /*a550*/  BSYNC B0 ;  /* 0x0000000000007941 */ /* 0x000fea0003800000 */
.L_x_2810:
[----:B-1----:R-:W-:Y:S01]  /*a560*/  MOV R2, R52 ;  /* 0x0000003400027202 */ /* 0x002fe20000000f00 */
[----:B------:R-:W-:Y:S01]  /*a570*/  IMAD R0, R57, 0xc0, RZ ;  /* 0x000000c039007824 */ /* 0x000fe200078e02ff */
[----:B------:R-:W-:Y:S05]  /*a580*/  MOV R3, R53 ;  /* 0x0000003500037202 */ /* 0x000fea0000000f00 */
[----:B------:R-:W-:Y:S05]  /*a590*/  IMAD.WIDE.U32 R2, R56, 0xc0, R2 ;  /* 0x000000c038027825 */ /* 0x000fea00078e0002 */
[----:B------:R-:W-:Y:S05]  /*a5a0*/  IADD3 R3, R3, R0, RZ ;  /* 0x0000000003037210 */ /* 0x000fea0007ffe0ff */
[----:B-----5:R1:W-:Y:S02]  /*a5b0*/  ST.E.128 [R2.64], R32 ;  /* 0x0000002002007985 */ /* 0x0203e4000c101d06 */
.L_x_2809:
[----:B------:R-:W-:Y:S05]  /*a5c0*/  BSYNC B1 ;  /* 0x0000000000017941 */ /* 0x000fea0003800000 */
.L_x_2808:
        /* <DEDUP_REMOVED lines=94> */
.L_x_2815:
[----:B------:R-:W-:Y:S05]  /*abb0*/  BSYNC B0 ;  /* 0x0000000000007941 */ /* 0x000fea0003800000 */
.L_x_2814:
[----:B-1----:R-:W-:Y:S01]  /*abc0*/  MOV R2, R52 ;  /* 0x0000003400027202 */ /* 0x002fe20000000f00 */
[----:B------:R-:W-:Y:S01]  /*abd0*/  IMAD R0, R57, 0xe0, RZ ;  /* 0x000000e039007824 */ /* 0x000fe200078e02ff */
[----:B------:R-:W-:Y:S05]  /*abe0*/  MOV R3, R53 ;  /* 0x0000003500037202 */ /* 0x000fea0000000f00 */
[----:B------:R-:W-:Y:S05]  /*abf0*/  IMAD.WIDE.U32 R2, R56, 0xe0, R2 ;  /* 0x000000e038027825 */ /* 0x000fea00078e0002 */
[----:B------:R-:W-:Y:S05]  /*ac00*/  IADD3 R3, R3, R0, RZ ;  /* 0x0000000003037210 */ /* 0x000fea0007ffe0ff */
[----:B-----5:R1:W-:Y:S02]  /*ac10*/  ST.E.128 [R2.64], R32 ;  /* 0x0000002002007985 */ /* 0x0203e4000c101d06 */
.L_x_2813:
[----:B------:R-:W-:Y:S05]  /*ac20*/  BSYNC B1 ;  /* 0x0000000000017941 */ /* 0x000fea0003800000 */
.L_x_2812:
        /* <DEDUP_REMOVED lines=91> */
.L_x_2819:
[----:B------:R-:W-:Y:S05]  /*b1e0*/  BSYNC B0 ;  /* 0x0000000000007941 */ /* 0x000fea0003800000 */
.L_x_2818:
[C---:B-1----:R-:W-:Y:S04]  /*b1f0*/  LEA R2, P0, R81.reuse, R52, 0x1 ;  /* 0x0000003451027211 */ /* 0x042fe800078008ff */
[----:B------:R-:W-:Y:S05]  /*b200*/  LEA.HI.X R3, R81, R53, R102, 0x1, P0 ;  /* 0x0000003551037211 */ /* 0x000fea00000f0c66 */
[----:B-----5:R1:W-:Y:S04]  /*b210*/  ST.E.128 [R2.64], R32 ;  /* 0x0000002002007985 */ /* 0x0203e8000c101d06 */
.L_x_2817:
[----:B------:R-:W-:Y:S05]  /*b220*/  BSYNC B1 ;  /* 0x0000000000017941 */ /* 0x000fea0003800000 */
.L_x_2816:
        /* <DEDUP_REMOVED lines=94> */
.L_x_2823:
[----:B------:R-:W-:Y:S05]  /*b810*/  BSYNC B0 ;  /* 0x0000000000007941 */ /* 0x000fea0003800000 */
.L_x_2822:
[----:B-1----:R-:W-:Y:S01]  /*b820*/  MOV R2, R52 ;  /* 0x0000003400027202 */ /* 0x002fe20000000f00 */
[----:B------:R-:W-:Y:S01]  /*b830*/  IMAD R0, R57, 0x120, RZ ;  /* 0x0000012039007824 */ /* 0x000fe200078e02ff */
[----:B------:R-:W-:Y:S05]  /*b840*/  MOV R3, R53 ;  /* 0x0000003500037202 */ /* 0x000fea0000000f00 */
[----:B------:R-:W-:Y:S05]  /*b850*/  IMAD.WIDE.U32 R2, R56, 0x120, R2 ;  /* 0x0000012038027825 */ /* 0x000fea00078e0002 */
[----:B------:R-:W-:Y:S05]  /*b860*/  IADD3 R3, R3, R0, RZ ;  /* 0x0000000003037210 */ /* 0x000fea0007ffe0ff */
[----:B-----5:R1:W-:Y:S02]  /*b870*/  ST.E.128 [R2.64], R32 ;  /* 0x0000002002007985 */ /* 0x0203e4000c101d06 */
.L_x_2821:
[----:B------:R-:W-:Y:S05]  /*b880*/  BSYNC B1 ;  /* 0x0000000000017941 */ /* 0x000fea0003800000 */
.L_x_2820:
        /* <DEDUP_REMOVED lines=94> */
.L_x_2827:
[----:B------:R-:W-:Y:S05]  /*be70*/  BSYNC B0 ;  /* 0x0000000000007941 */ /* 0x000fea0003800000 */
.L_x_2826:
[----:B-1----:R-:W-:Y:S01]  /*be80*/  MOV R2, R52 ;  /* 0x0000003400027202 */ /* 0x002fe20000000f00 */
[----:B------:R-:W-:Y:S01]  /*be90*/  IMAD R0, R57, 0x140, RZ ;  /* 0x0000014039007824 */ /* 0x000fe200078e02ff */
[----:B------:R-:W-:Y:S05]  /*bea0*/  MOV R3, R53 ;  /* 0x0000003500037202 */ /* 0x000fea0000000f00 */
[----:B------:R-:W-:Y:S05]  /*beb0*/  IMAD.WIDE.U32 R2, R56, 0x140, R2 ;  /* 0x0000014038027825 */ /* 0x000fea00078e0002 */
[----:B------:R-:W-:Y:S05]  /*bec0*/  IADD3 R3, R3, R0, RZ ;  /* 0x0000000003037210 */ /* 0x000fea0007ffe0ff */
[----:B-----5:R1:W-:Y:S02]  /*bed0*/  ST.E.128 [R2.64], R32 ;  /* 0x0000002002007985 */ /* 0x0203e4000c101d06 */
.L_x_2825:
[----:B------:R-:W-:Y:S05]  /*bee0*/  BSYNC B1 ;  /* 0x0000000000017941 */ /* 0x000fea0003800000 */
.L_x_2824:
        /* <DEDUP_REMOVED lines=94> */
.L_x_2831:
[----:B------:R-:W-:Y:S05]  /*c4d0*/  BSYNC B0 ;  /* 0x0000000000007941 */ /* 0x000fea0003800000 */
.L_x_2830:
[----:B-1----:R-:W-:Y:S01]  /*c4e0*/  MOV R2, R52 ;  /* 0x0000003400027202 */ /* 0x002fe20000000f00 */
[----:B------:R-:W-:Y:S01]  /*c4f0*/  IMAD R0, R57, 0x160, RZ ;  /* 0x0000016039007824 */ /* 0x000fe200078e02ff */
[----:B------:R-:W-:Y:S05]  /*c500*/  MOV R3, R53 ;  /* 0x0000003500037202 */ /* 0x000fea0000000f00 */
[----:B------:R-:W-:Y:S05]  /*c510*/  IMAD.WIDE.U32 R2, R56, 0x160, R2 ;  /* 0x0000016038027825 */ /* 0x000fea00078e0002 */
[----:B------:R-:W-:Y:S05]  /*c520*/  IADD3 R3, R3, R0, RZ ;  /* 0x0000000003037210 */ /* 0x000fea0007ffe0ff */
[----:B-----5:R1:W-:Y:S02]  /*c530*/  ST.E.128 [R2.64], R32 ;  /* 0x0000002002007985 */ /* 0x0203e4000c101d06 */
.L_x_2829:
[----:B------:R-:W-:Y:S05]  /*c540*/  BSYNC B1 ;  /* 0x0000000000017941 */ /* 0x000fea0003800000 */
.L_x_2828:
        /* <DEDUP_REMOVED lines=94> */
.L_x_2835:
[----:B------:R-:W-:Y:S05]  /*cb30*/  BSYNC B0 ;  /* 0x0000000000007941 */ /* 0x000fea0003800000 */
.L_x_2834:
[----:B-1----:R-:W-:Y:S01]  /*cb40*/  MOV R2, R52 ;  /* 0x0000003400027202 */ /* 0x002fe20000000f00 */
[----:B------:R-:W-:Y:S01]  /*cb50*/  IMAD R0, R57, 0x180, RZ ;  /* 0x0000018039007824 */ /* 0x000fe200078e02ff */
[----:B------:R-:W-:Y:S05]  /*cb60*/  MOV R3, R53 ;  /* 0x0000003500037202 */ /* 0x000fea0000000f00 */
[----:B------:R-:W-:Y:S05]  /*cb70*/  IMAD.WIDE.U32 R2, R56, 0x180, R2 ;  /* 0x0000018038027825 */ /* 0x000fea00078e0002 */
[----:B------:R-:W-:Y:S05]  /*cb80*/  IADD3 R3, R3, R0, RZ ;  /* 0x0000000003037210 */ /* 0x000fea0007ffe0ff */
[----:B-----5:R1:W-:Y:S02]  /*cb90*/  ST.E.128 [R2.64], R32 ;  /* 0x0000002002007985 */ /* 0x0203e4000c101d06 */
.L_x_2833:
[----:B------:R-:W-:Y:S05]  /*cba0*/  BSYNC B1 ;  /* 0x0000000000017941 */ /* 0x000fea0003800000 */
.L_x_2832:
        /* <DEDUP_REMOVED lines=94> */
.L_x_2839:
[----:B------:R-:W-:Y:S05]  /*d190*/  BSYNC B0 ;  /* 0x0000000000007941 */ /* 0x000fea0003800000 */
.L_x_2838:
[----:B-1----:R-:W-:Y:S01]  /*d1a0*/  MOV R2, R52 ;  /* 0x0000003400027202 */ /* 0x002fe20000000f00 */
[----:B------:R-:W-:Y:S01]  /*d1b0*/  IMAD R0, R57, 0x1a0, RZ ;  /* 0x000001a039007824 */ /* 0x000fe200078e02ff */
[----:B------:R-:W-:Y:S05]  /*d1c0*/  MOV R3, R53 ;  /* 0x0000003500037202 */ /* 0x000fea0000000f00 */
[----:B------:R-:W-:Y:S05]  /*d1d0*/  IMAD.WIDE.U32 R2, R56, 0x1a0, R2 ;  /* 0x000001a038027825 */ /* 0x000fea00078e0002 */
[----:B------:R-:W-:Y:S05]  /*d1e0*/  IADD3 R3, R3, R0, RZ ;  /* 0x0000000003037210 */ /* 0x000fea0007ffe0ff */
[----:B-----5:R1:W-:Y:S02]  /*d1f0*/  ST.E.128 [R2.64], R32 ;  /* 0x0000002002007985 */ /* 0x0203e4000c101d06 */
.L_x_2837:
[----:B------:R-:W-:Y:S05]  /*d200*/  BSYNC B1 ;  /* 0x0000000000017941 */ /* 0x000fea0003800000 */
.L_x_2836:
        /* <DEDUP_REMOVED lines=94> */
.L_x_2843:
[----:B------:R-:W-:Y:S05]  /*d7f0*/  BSYNC B0 ;  /* 0x0000000000007941 */ /* 0x000fea0003800000 */
.L_x_2842:
[----:B-1----:R-:W-:Y:S01]  /*d800*/  MOV R2, R52 ;  /* 0x0000003400027202 */ /* 0x002fe20000000f00 */
[----:B------:R-:W-:Y:S01]  /*d810*/  IMAD R0, R57, 0x1c0, RZ ;  /* 0x000001c039007824 */ /* 0x000fe200078e02ff */
[----:B------:R-:W-:Y:S05]  /*d820*/  MOV R3, R53 ;  /* 0x0000003500037202 */ /* 0x000fea0000000f00 */
[----:B------:R-:W-:Y:S05]  /*d830*/  IMAD.WIDE.U32 R2, R56, 0x1c0, R2 ;  /* 0x000001c038027825 */ /* 0x000fea00078e0002 */
[----:B------:R-:W-:Y:S05]  /*d840*/  IADD3 R3, R3, R0, RZ ;  /* 0x0000000003037210 */ /* 0x000fea0007ffe0ff */
[----:B-----5:R1:W-:Y:S02]  /*d850*/  ST.E.128 [R2.64], R32 ;  /* 0x0000002002007985 */ /* 0x0203e4000c101d06 */
.L_x_2841:
[----:B------:R-:W-:Y:S05]  /*d860*/  BSYNC B1 ;  /* 0x0000000000017941 */ /* 0x000fea0003800000 */
.L_x_2840:
        /* <DEDUP_REMOVED lines=94> */
.L_x_2847:
[----:B------:R-:W-:Y:S05]  /*de50*/  BSYNC B0 ;  /* 0x0000000000007941 */ /* 0x000fea0003800000 */
.L_x_2846:
[----:B-1----:R-:W-:Y:S01]  /*de60*/  MOV R2, R52 ;  /* 0x0000003400027202 */ /* 0x002fe20000000f00 */
[----:B------:R-:W-:Y:S01]  /*de70*/  IMAD R0, R57, 0x1e0, RZ ;  /* 0x000001e039007824 */ /* 0x000fe200078e02ff */
[----:B------:R-:W-:Y:S05]  /*de80*/  MOV R3, R53 ;  /* 0x0000003500037202 */ /* 0x000fea0000000f00 */
[----:B------:R-:W-:Y:S05]  /*de90*/  IMAD.WIDE.U32 R2, R56, 0x1e0, R2 ;  /* 0x000001e038027825 */ /* 0x000fea00078e0002 */
[----:B------:R-:W-:Y:S05]  /*dea0*/  IADD3 R3, R3, R0, RZ ;  /* 0x0000000003037210 */ /* 0x000fea0007ffe0ff */
[----:B-----5:R1:W-:Y:S02]  /*deb0*/  ST.E.128 [R2.64], R8 ;  /* 0x0000000802007985 */ /* 0x0203e4000c101d06 */
.L_x_2845:
[----:B------:R-:W-:Y:S05]  /*dec0*/  BSYNC B1 ;  /* 0x0000000000017941 */ /* 0x000fea0003800000 */
.L_x_2844:
        /* <DEDUP_REMOVED lines=11> */
.L_x_2749:
[----:B--2---:R-:W-:Y:S01]  /*df80*/  @P2 IMAD.MOV.U32 R2, RZ, RZ, R55 ;  /* 0x000000ffff022224 */ /* 0x004fe200078e0037 */
[----:B------:R-:W-:Y:S01]  /*df90*/  @P2 MOV R4, R52 ;  /* 0x0000003400042202 */ /* 0x000fe20000000f00 */
[----:B------:R-:W-:Y:S01]  /*dfa0*/  @P2 IMAD.MOV.U32 R3, RZ, RZ, R54 ;  /* 0x000000ffff032224 */ /* 0x000fe200078e0036 */
[C---:B------:R-:W-:Y:S01]  /*dfb0*/  ISETP.GE.AND P0, PT, R68.reuse, R50, PT ;  /* 0x000000324400720c */ /* 0x040fe20003f06270 */
[----:B------:R-:W-:Y:S03]  /*dfc0*/  @P2 IMAD.MOV.U32 R5, RZ, RZ, R53 ;  /* 0x000000ffff052224 */ /* 0x000fe600078e0035 */
[----:B------:R2:W3:Y:S01]  /*dfd0*/  @P2 LD.E.128 R8, [R2.64] ;  /* 0x0000000602082980 */ /* 0x0004e2000c101d00 */
[----:B------:R-:W-:Y:S11]  /*dfe0*/  ISETP.GE.AND P0, PT, R68, R51, !P0 ;  /* 0x000000334400720c */ /* 0x000ff60004706270 */
[----:B------:R-:W-:Y:S02]  /*dff0*/  @!UPT UIADD3 URZ, URZ, URZ, URZ ;  /* 0x0000003f3f3ff290 */ /* 0x000fe4000fffe03f */
[C---:B--2---:R-:W-:Y:S04]  /*e000*/  @P0 LEA R2, P1, R205.reuse, R55, 0x1 ;  /* 0x00000037cd020211 */ /* 0x044fe800078208ff */
[----:B------:R-:W-:Y:S02]  /*e010*/  @P0 LEA.HI.X R3, R205, R54, R224, 0x1, P1 ;  /* 0x00000036cd030211 */ /* 0x000fe400008f0ce0 */
[C---:B------:R-:W-:Y:S04]  /*e020*/  ISETP.GE.AND P1, PT, R67.reuse, R50, PT ;  /* 0x000000324300720c */ /* 0x040fe80003f26270 */
[----:B------:R-:W-:Y:S01]  /*e030*/  ISETP.GE.AND P1, PT, R67, R51, !P1 ;  /* 0x000000334300720c */ /* 0x000fe20004f26270 */
[----:B---3--:R2:W-:Y:S04]  /*e040*/  @P2 ST.E.128 [R4.64], R8 ;  /* 0x0000000804002985 */ /* 0x0085e8000c101d06 */
[----:B--2---:R2:W3:Y:S01]  /*e050*/  @P0 LD.E.128 R8, [R2.64] ;  /* 0x0000000602080980 */ /* 0x0044e2000c101d00 */
[C---:B------:R-:W-:Y:S04]  /*e060*/  @P0 LEA R4, P3, R86.reuse, R52, 0x1 ;  /* 0x0000003456040211 */ /* 0x040fe800078608ff */
[----:B------:R-:W-:Y:S03]  /*e070*/  @P0 LEA.HI.X R5, R86, R53, R105, 0x1, P3 ;  /* 0x0000003556050211 */ /* 0x000fe600018f0c69 */
[C---:B--2---:R-:W-:Y:S04]  /*e080*/  @P1 LEA R2, P2, R202.reuse, R55, 0x1 ;  /* 0x00000037ca021211 */ /* 0x044fe800078408ff */
[----:B------:R-:W-:Y:S01]  /*e090*/  @P1 LEA.HI.X R3, R202, R54, R221, 0x1, P2 ;  /* 0x00000036ca031211 */ /* 0x000fe200010f0cdd */
[----:B---3--:R2:W-:Y:S01]  /*e0a0*/  @P0 ST.E.128 [R4.64], R8 ;  /* 0x0000000804000985 */ /* 0x0085e2000c101d06 */
[C---:B------:R-:W-:Y:S04]  /*e0b0*/  ISETP.GE.AND P0, PT, R66.reuse, R50, PT ;  /* 0x000000324200720c */ /* 0x040fe80003f06270 */
[----:B------:R-:W-:Y:S11]  /*e0c0*/  ISETP.GE.AND P0, PT, R66, R51, !P0 ;  /* 0x000000334200720c */ /* 0x000ff60004706270 */
[----:B------:R-:W-:Y:S02]  /*e0d0*/  @!UPT UIADD3 URZ, URZ, URZ, URZ ;  /* 0x0000003f3f3ff290 */ /* 0x000fe4000fffe03f */
[----:B------:R-:W-:Y:S01]  /*e0e0*/  @P0 IMAD R0, R49, 0x60, RZ ;  /* 0x0000006031000824 */ /* 0x000fe200078e02ff */
[----:B--2---:R2:W3:Y:S01]  /*e0f0*/  @P1 LD.E.128 R8, [R2.64] ;  /* 0x0000000602081980 */ /* 0x0044e2000c101d00 */
[C---:B------:R-:W-:Y:S04]  /*e100*/  @P1 LEA R4, P2, R83.reuse, R52, 0x1 ;  /* 0x0000003453041211 */ /* 0x040fe800078408ff */
[----:B------:R-:W-:Y:S01]  /*e110*/  @P1 LEA.HI.X R5, R83, R53, R104, 0x1, P2 ;  /* 0x0000003553051211 */ /* 0x000fe200010f0c68 */
[----:B--2---:R-:W-:Y:S01]  /*e120*/  @P0 IMAD.MOV.U32 R3, RZ, RZ, R54 ;  /* 0x000000ffff030224 */ /* 0x004fe200078e0036 */
[----:B------:R-:W-:Y:S05]  /*e130*/  @P0 MOV R2, R55 ;  /* 0x0000003700020202 */ /* 0x000fea0000000f00 */
[----:B------:R-:W-:Y:S05]  /*e140*/  @P0 IMAD.WIDE.U32 R2, R48, 0x60, R2 ;  /* 0x0000006030020825 */ /* 0x000fea00078e0002 */
[----:B------:R-:W-:Y:S01]  /*e150*/  @P0 IADD3 R3, R3, R0, RZ ;  /* 0x0000000003030210 */ /* 0x000fe20007ffe0ff */
[----:B------:R-:W-:Y:S01]  /*e160*/  @P0 IMAD R0, R57, 0x60, RZ ;  /* 0x0000006039000824 */ /* 0x000fe200078e02ff */
[----:B---3--:R2:W-:Y:S01]  /*e170*/  @P1 ST.E.128 [R4.64], R8 ;  /* 0x0000000804001985 */ /* 0x0085e2000c101d06 */
[C---:B------:R-:W-:Y:S04]  /*e180*/  ISETP.GE.AND P1, PT, R79.reuse, R50, PT ;  /* 0x000000324f00720c */ /* 0x040fe80003f26270 */
[----:B------:R-:W-:Y:S01]  /*e190*/  ISETP.GE.AND P1, PT, R79, R51, !P1 ;  /* 0x000000334f00720c */ /* 0x000fe20004f26270 */
[----:B--2---:R2:W3:Y:S11]  /*e1a0*/  @P0 LD.E.128 R8, [R2.64] ;  /* 0x0000000602080980 */ /* 0x0044f6000c101d00 */
[----:B------:R-:W-:Y:S01]  /*e1b0*/  @!UPT UIADD3 URZ, URZ, URZ, URZ ;  /* 0x0000003f3f3ff290 */ /* 0x000fe2000fffe03f */
[C---:B------:R-:W-:Y:S04]  /*e1c0*/  @P1 LEA R4, P2, R203.reuse, R55, 0x1 ;  /* 0x00000037cb041211 */ /* 0x040fe800078408ff */
[----:B------:R-:W-:Y:S01]  /*e1d0*/  @P1 LEA.HI.X R5, R203, R54, R222, 0x1, P2 ;  /* 0x00000036cb051211 */ /* 0x000fe200010f0cde */
[----:B--2---:R-:W-:Y:S01]  /*e1e0*/  @P0 IMAD.MOV.U32 R2, RZ, RZ, R52 ;  /* 0x000000ffff020224 */ /* 0x004fe200078e0034 */
[----:B------:R-:W-:Y:S05]  /*e1f0*/  @P0 MOV R3, R53 ;  /* 0x0000003500030202 */ /* 0x000fea0000000f00 */
[----:B------:R-:W-:Y:S04]  /*e200*/  @P0 IMAD.WIDE.U32 R2, R56, 0x60, R2 ;  /* 0x0000006038020825 */ /* 0x000fe800078e0002 */
[----:B------:R-:W-:Y:S05]  /*e210*/  @P0 IMAD.IADD R3, R3, 0x1, R0 ;  /* 0x0000000103030824 */ /* 0x000fea00078e0200 */
[----:B---3--:R2:W-:Y:S01]  /*e220*/  @P0 ST.E.128 [R2.64], R8 ;  /* 0x0000000802000985 */ /* 0x0085e2000c101d06 */
[C---:B------:R-:W-:Y:S04]  /*e230*/  ISETP.GE.AND P0, PT, R78.reuse, R50, PT ;  /* 0x000000324e00720c */ /* 0x040fe80003f06270 */
[----:B------:R-:W-:Y:S11]  /*e240*/  ISETP.GE.AND P0, PT, R78, R51, !P0 ;  /* 0x000000334e00720c */ /* 0x000ff60004706270 */
[----:B------:R-:W-:Y:S02]  /*e250*/  @!UPT UIADD3 URZ, URZ, URZ, URZ ;  /* 0x0000003f3f3ff290 */ /* 0x000fe4000fffe03f */
[----:B------:R-:W-:Y:S02]  /*e260*/  @P0 IMAD R0, R49, 0xa0, RZ ;  /* 0x000000a031000824 */ /* 0x000fe400078e02ff */
[----:B--2---:R-:W-:Y:S01]  /*e270*/  @P0 IMAD.MOV.U32 R3, RZ, RZ, R54 ;  /* 0x000000ffff030224 */ /* 0x004fe200078e0036 */
[----:B------:R2:W3:Y:S01]  /*e280*/  @P1 LD.E.128 R8, [R4.64] ;  /* 0x0000000604081980 */ /* 0x0004e2000c101d00 */
[----:B------:R-:W-:Y:S05]  /*e290*/  @P0 MOV R2, R55 ;  /* 0x0000003700020202 */ /* 0x000fea0000000f00 */
[----:B------:R-:W-:Y:S05]  /*e2a0*/  @P0 IMAD.WIDE.U32 R2, R48, 0xa0, R2 ;  /* 0x000000a030020825 */ /* 0x000fea00078e0002 */
[----:B------:R-:W-:Y:S01]  /*e2b0*/  @P0 IADD3 R3, R3, R0, RZ ;  /* 0x0000000003030210 */ /* 0x000fe20007ffe0ff */
[----:B------:R-:W-:Y:S01]  /*e2c0*/  @P0 IMAD R0, R57, 0xa0, RZ ;  /* 0x000000a039000824 */ /* 0x000fe200078e02ff */
[C---:B--2---:R-:W-:Y:S04]  /*e2d0*/  @P1 LEA R4, P2, R82.reuse, R52, 0x1 ;  /* 0x0000003452041211 */ /* 0x044fe800078408ff */
[----:B------:R-:W-:Y:S05]  /*e2e0*/  @P1 LEA.HI.X R5, R82, R53, R103, 0x1, P2 ;  /* 0x0000003552051211 */ /* 0x000fea00010f0c67 */
        /* <DEDUP_REMOVED lines=8> */
[----:B------:R-:W-:Y:S04]  /*e370*/  @P0 IMAD.WIDE.U32 R4, R56, 0xa0, R4 ;  /* 0x000000a038040825 */ /* 0x000fe800078e0004 */
[----:B------:R-:W-:Y:S02]  /*e380*/  @P0 IMAD.IADD R5, R5, 0x1, R0 ;  /* 0x0000000105050824 */ /* 0x000fe400078e0200 */
[----:B------:R-:W-:Y:S02]  /*e390*/  @P1 IMAD R0, R57, 0xc0, RZ ;  /* 0x000000c039001824 */ /* 0x000fe400078e02ff */
[----:B--2---:R-:W-:Y:S01]  /*e3a0*/  @P1 IMAD.MOV.U32 R2, RZ, RZ, R55 ;  /* 0x000000ffff021224 */ /* 0x004fe200078e0037 */
[----:B------:R-:W-:Y:S05]  /*e3b0*/  @P1 MOV R3, R54 ;  /* 0x0000003600031202 */ /* 0x000fea0000000f00 */
[----:B------:R-:W-:Y:S05]  /*e3c0*/  @P1 IMAD.WIDE.U32 R2, R48, 0xc0, R2 ;  /* 0x000000c030021825 */ /* 0x000fea00078e0002 */
[----:B------:R-:W-:Y:S01]  /*e3d0*/  @P1 IADD3 R3, R3, R6, RZ ;  /* 0x0000000603031210 */ /* 0x000fe20007ffe0ff */
        /* <DEDUP_REMOVED lines=121> */
[-C--:B------:R-:W-:Y:S05]  /*eb70*/  @P1 MOV R5, R53.reuse ;  /* 0x0000003500051202 */ /* 0x080fea0000000f00 */
[----:B------:R-:W-:Y:S04]  /*eb80*/  @P1 IMAD.WIDE.U32 R4, R56, 0x1c0, R4 ;  /* 0x000001c038041825 */ /* 0x000fe800078e0004 */
[----:B------:R-:W-:Y:S02]  /*eb90*/  @P1 IMAD.IADD R5, R5, 0x1, R0 ;  /* 0x0000000105051824 */ /* 0x000fe400078e0200 */
[----:B------:R-:W-:Y:S02]  /*eba0*/  @P0 IMAD R0, R57, 0x1e0, RZ ;  /* 0x000001e039000824 */ /* 0x000fe400078e02ff */
[----:B--2---:R-:W-:Y:S01]  /*ebb0*/  @P0 IMAD.MOV.U32 R2, RZ, RZ, R55 ;  /* 0x000000ffff020224 */ /* 0x004fe200078e0037 */
[----:B------:R-:W-:Y:S05]  /*ebc0*/  @P0 MOV R3, R54 ;  /* 0x0000003600030202 */ /* 0x000fea0000000f00 */
[----:B------:R-:W-:Y:S05]  /*ebd0*/  @P0 IMAD.WIDE.U32 R2, R48, 0x1e0, R2 ;  /* 0x000001e030020825 */ /* 0x000fea00078e0002 */
[----:B------:R-:W-:Y:S01]  /*ebe0*/  @P0 IADD3 R3, R3, R6, RZ ;  /* 0x0000000603030210 */ /* 0x000fe20007ffe0ff */
[----:B---3--:R2:W-:Y:S04]  /*ebf0*/  @P1 ST.E.128 [R4.64], R8 ;  /* 0x0000000804001985 */ /* 0x0085e8000c101d06 */
[----:B--2---:R2:W3:Y:S02]  /*ec00*/  @P0 LD.E.128 R4, [R2.64] ;  /* 0x0000000602040980 */ /* 0x0044e4000c101d00 */
[----:B--2---:R-:W-:Y:S01]  /*ec10*/  @P0 IMAD.MOV.U32 R2, RZ, RZ, R52 ;  /* 0x000000ffff020224 */ /* 0x004fe200078e0034 */
[----:B------:R-:W-:Y:S05]  /*ec20*/  @P0 MOV R3, R53 ;  /* 0x0000003500030202 */ /* 0x000fea0000000f00 */
[----:B------:R-:W-:Y:S04]  /*ec30*/  @P0 IMAD.WIDE.U32 R2, R56, 0x1e0, R2 ;  /* 0x000001e038020825 */ /* 0x000fe800078e0002 */
[----:B------:R-:W-:Y:S05]  /*ec40*/  @P0 IMAD.IADD R3, R3, 0x1, R0 ;  /* 0x0000000103030824 */ /* 0x000fea00078e0200 */
[----:B---3--:R2:W-:Y:S02]  /*ec50*/  @P0 ST.E.128 [R2.64], R4 ;  /* 0x0000000402000985 */ /* 0x0085e4000c101d06 */
.L_x_2783:
[----:B------:R-:W-:Y:S05]  /*ec60*/  BSYNC B2 ;  /* 0x0000000000027941 */ /* 0x000fea0003800000 */
.L_x_2748:
[----:B------:R-:W-:Y:S01]  /*ec70*/  ISETP.NE.U32.AND P1, PT, R244, RZ, PT ;  /* 0x000000fff400720c */ /* 0x000fe20003f25070 */
[----:B------:R-:W3:Y:S01]  /*ec80*/  LD.E R0, [R20.64+0x128] ;  /* 0x0001280614007980 */ /* 0x000ee2000c101900 */
[----:B--2---:R-:W-:Y:S01]  /*ec90*/  IMAD.MOV.U32 R2, RZ, RZ, R55 ;  /* 0x000000ffff027224 */ /* 0x004fe200078e0037 */
[----:B------:R-:W-:Y:S01]  /*eca0*/  BSSY B0, `(.L_x_2848) ;  /* 0x0000065000007945 */ /* 0x000fe20003800000 */
[----:B------:R-:W-:Y:S01]  /*ecb0*/  ISETP.NE.AND.EX P1, PT, R245, RZ, PT, P1 ;  /* 0x000000fff500720c */ /* 0x000fe20003f25310 */
[----:B------:R-:W-:Y:S02]  /*ecc0*/  IMAD.MOV.U32 R3, RZ, RZ, R54 ;  /* 0x000000ffff037224 */ /* 0x000fe400078e0036 */
[----:B---3--:R-:W-:Y:S05]  /*ecd0*/  IMAD.U32 R0, R0, -0x100, RZ ;  /* 0xffffff0000007824 */ /* 0x008fea00078e00ff */
        /* <DEDUP_REMOVED lines=12> */
[----:B------:R-:W2:Y:S03]  /*eda0*/  I2F.RP R6, R5 ;  /* 0x0000000500067306 */ /* 0x000ea60000209400 */
[----:B------:R-:W-:Y:S07]  /*edb0*/  IMAD.MOV R8, RZ, RZ, -R8 ;  /* 0x000000ffff087224 */ /* 0x000fee00078e0a08 */
[----:B--2---:R-:W2:Y:S02]  /*edc0*/  MUFU.RCP R6, R6 ;  /* 0x0000000600067308 */ /* 0x004ea40000001000 */
[----:B--2---:R-:W-:Y:S08]  /*edd0*/  IADD3 R6, R6, 0xffffffe, RZ ;  /* 0x0ffffffe06067810 */ /* 0x004ff00007ffe0ff */
[----:B------:R-:W2:Y:S02]  /*ede0*/  F2I.FTZ.U32.TRUNC.NTZ R7, R6 ;  /* 0x0000000600077305 */ /* 0x000ea4000021f000 */
[--C-:B--2---:R-:W-:Y:S02]  /*edf0*/  IMAD.MOV R0, RZ, RZ, -R7.reuse ;  /* 0x000000ffff007224 */ /* 0x104fe400078e0a07 */
        /* <DEDUP_REMOVED lines=38> */
[----:B------:R4:W5:Y:S02]  /*f060*/  LD.E R17, [R10.64] ;  /* 0x000000060a117980 */ /* 0x000964000c101900 */
[----:B------:R-:W-:Y:S02]  /*f070*/  IMAD R0, R2, R3, R0 ;  /* 0x0000000302007224 */ /* 0x000fe400078e0200 */
[----:B------:R1:W5:Y:S03]  /*f080*/  LD.E R4, [R8.64] ;  /* 0x0000000608047980 */ /* 0x000366000c101900 */
[----:B------:R-:W-:Y:S01]  /*f090*/  SHF.R.S32.HI R16, RZ, 0x1f, R0 ;  /* 0x0000001fff107819 */ /* 0x000fe20000011400 */
[----:B----4-:R-:W4:Y:S06]  /*f0a0*/  LD.E.64 R10, [R20.64+0x38] ;  /* 0x00003806140a7980 */ /* 0x010f2c000c101b00 */
[----:B-1----:R-:W4:Y:S01]  /*f0b0*/  LD.E.64 R8, [R20.64+0x20] ;  /* 0x0000200614087980 */ /* 0x002f22000c101b00 */
[----:B--2---:R-:W-:Y:S04]  /*f0c0*/  IMAD R2, R7, R0, RZ ;  /* 0x0000000007027224 */ /* 0x004fe800078e02ff */
[C---:B------:R-:W-:Y:S02]  /*f0d0*/  IMAD R7, R6.reuse, R16, R2 ;  /* 0x0000001006077224 */ /* 0x040fe400078e0202 */
[----:B-----5:R-:W-:Y:S02]  /*f0e0*/  IMAD.IADD R17, R17, 0x1, -R4 ;  /* 0x0000000111117824 */ /* 0x020fe400078e0a04 */
[----:B------:R-:W-:Y:S03]  /*f0f0*/  IMAD.WIDE.U32 R4, R6, R0, RZ ;  /* 0x0000000006047225 */ /* 0x000fe600078e00ff */
[----:B------:R-:W-:Y:S01]  /*f100*/  SHF.R.S32.HI R18, RZ, 0x1f, R17 ;  /* 0x0000001fff127819 */ /* 0x000fe20000011411 */
[----:B------:R-:W-:Y:S04]  /*f110*/  IMAD.IADD R5, R5, 0x1, R7 ;  /* 0x0000000105057824 */ /* 0x000fe800078e0207 */
[----:B---3--:R-:W-:Y:S05]  /*f120*/  IMAD.WIDE.U32 R4, R17, R14, R4 ;  /* 0x0000000e11047225 */ /* 0x008fea00078e0004 */
[----:B------:R-:W-:Y:S01]  /*f130*/  LEA R59, P1, R4, R59, 0x1 ;  /* 0x0000003b043b7211 */ /* 0x000fe200078208ff */
[-C--:B----4-:R-:W-:Y:S04]  /*f140*/  IMAD R2, R9, R17.reuse, RZ ;  /* 0x0000001109027224 */ /* 0x090fe800078e02ff */
        /* <DEDUP_REMOVED lines=14> */
.L_x_2849:
        /* <DEDUP_REMOVED lines=12> */
.L_x_2850:
[----:B------:R-:W-:Y:S05]  /*f2f0*/  BSYNC B0 ;  /* 0x0000000000007941 */ /* 0x000fea0003800000 */
.L_x_2848:
[----:B------:R-:W-:Y:S04]  /*f300*/  IADD3 R25, R25, -0x1, RZ ;  /* 0xffffffff19197810 */ /* 0x000fe80007ffe0ff */
[----:B------:R-:W-:Y:S11]  /*f310*/  ISETP.GT.AND P0, PT, R25, R106, PT ;  /* 0x0000006a1900720c */ /* 0x000ff60003f04270 */
[----:B------:R-:W-:Y:S02]  /*f320*/  @!UPT UIADD3 URZ, URZ, URZ, URZ ;  /* 0x0000003f3f3ff290 */ /* 0x000fe4000fffe03f */
[----:B------:R-:W-:-:S05]  /*f330*/  @P0 BRA `(.L_x_2851) ;  /* 0xffff3c4000000947 */ /* 0x000fca000383ffff */
.L_x_2747:
        /* <DEDUP_REMOVED lines=10> */
[----:B------:R-:W3:Y:S04]  /*f3e0*/  S2R R0, SR_CTAID.Y ;  /* 0x0000000000007919 */ /* 0x000ee80000002600 */
[----:B------:R-:W4:Y:S04]  /*f3f0*/  LD.E.U8 R14, [R20.64+0x1b3] ;  /* 0x0001b306140e7980 */ /* 0x000f28000c101100 */
[----:B------:R-:W3:Y:S04]  /*f400*/  LDL R15, [R1+0x28] ;  /* 0x00002800010f7983 */ /* 0x000ee80000100800 */
        /* <DEDUP_REMOVED lines=12> */
[C---:B------:R-:W-:Y:S02]  /*f4d0*/  LEA R46, P0, R5.reuse, R154, 0x1 ;  /* 0x0000009a052e7211 */ /* 0x040fe400078008ff */
[----:B------:R-:W-:Y:S02]  /*f4e0*/  LEA.HI R22, R38, R38, RZ, 0x1 ;  /* 0x0000002626167211 */ /* 0x000fe400078f08ff */
[----:B------:R-:W-:Y:S02]  /*f4f0*/  LEA.HI.X R47, R5, R155, R7, 0x1, P0 ;  /* 0x0000009b052f7211 */ /* 0x000fe400000f0c07 */
[----:B------:R-:W-:Y:S02]  /*f500*/  IADD3 R4, P1, R4, R196, RZ ;  /* 0x000000c404047210 */ /* 0x000fe40007f3e0ff */
[----:B------:R-:W-:Y:S01]  /*f510*/  SHF.R.S32.HI R22, RZ, 0x1, R22 ;  /* 0x00000001ff167819 */ /* 0x000fe20000011416 */
[----:B--2---:R-:W-:-:S04]  /*f520*/  IMAD.WIDE.U32 R2, R156, 0x30, R200 ;  /* 0x000000309c027825 */ /* 0x004fc800078e00c8 */
[----:B------:R-:W-:Y:S01]  /*f530*/  IMAD.IADD R5, R3, 0x1, R10 ;  /* 0x0000000103057824 */ /* 0x000fe200078e020a */
[-C--:B------:R-:W-:Y:S01]  /*f540*/  LEA R50, P0, R2, R154.reuse, 0x1 ;  /* 0x0000009a02327211 */ /* 0x080fe200078008ff */
[----:B------:R-:W-:Y:S01]  /*f550*/  IMAD.X R6, R6, 0x1, R201, P1 ;  /* 0x0000000106067824 */ /* 0x000fe200008e06c9 */
[-C--:B-1----:R-:W-:Y:S02]  /*f560*/  LEA R32, P1, R4, R154.reuse, 0x1 ;  /* 0x0000009a04207211 */ /* 0x082fe400078208ff */
        /* <DEDUP_REMOVED lines=17> */
[----:B------:R-:W-:Y:S01]  /*f680*/  ISETP.GE.AND P0, PT, R84, R40, PT ;  /* 0x000000285400720c */ /* 0x000fe20003f06270 */
[----:B------:R-:W-:Y:S03]  /*f690*/  BSSY B1, `(.L_x_2855) ;  /* 0x0000035000017945 */ /* 0x000fe60003800000 */
[----:B------:R-:W-:-:S13]  /*f6a0*/  ISETP.LT.OR P0, PT, R233, -0x7, P0 ;  /* 0xfffffff9e900780c */ /* 0x000fda0000701670 */
[----:B------:R-:W-:Y:S05]  /*f6b0*/  @P0 BRA `(.L_x_2856) ;  /* 0x0000032000000947 */ /* 0x000fea0003800000 */
[----:B------:R1:W5:Y:S01]  /*f6c0*/  LD.E.128 R4, [R8.64] ;  /* 0x0000000608047980 */ /* 0x000362000c101d00 */
[----:B------:R-:W-:Y:S01]  /*f6d0*/  ISETP.GE.AND P0, PT, R12, R38, PT ;  /* 0x000000260c00720c */ /* 0x000fe20003f06270 */
[----:B------:R-:W-:-:S12]  /*f6e0*/  BSSY B0, `(.L_x_2857) ;  /* 0x000002e000007945 */ /* 0x000fd80003800000 */
[----:B------:R-:W-:Y:S05]  /*f6f0*/  @P0 BRA `(.L_x_2858) ;  /* 0x000002c000000947 */ /* 0x000fea0003800000 */
[C---:B------:R-:W-:Y:S02]  /*f700*/  SHF.L.U32 R2, R17.reuse, 0x1, RZ ;  /* 0x0000000111027819 */ /* 0x040fe400000006ff */
[----:B------:R-:W-:Y:S02]  /*f710*/  SHF.L.U64.HI R0, R17, 0x1, R24 ;  /* 0x0000000111007819 */ /* 0x000fe40000010218 */
[-C--:B-1---5:R-:W-:Y:S02]  /*f720*/  IADD3 R8, P1, R30, R2.reuse, RZ ;  /* 0x000000021e087210 */ /* 0x0a2fe40007f3e0ff */
[----:B------:R-:W-:Y:S02]  /*f730*/  IADD3 R2, P0, R28, R2, RZ ;  /* 0x000000021c027210 */ /* 0x000fe40007f1e0ff */
[----:B------:R-:W-:-:S03]  /*f740*/  IADD3.X R9, R31, R0, RZ, P1, !PT ;  /* 0x000000001f097210 */ /* 0x000fc60000ffe4ff */
[----:B------:R-:W-:-:S03]  /*f750*/  IMAD.X R3, R29, 0x1, R0, P0 ;  /* 0x000000011d037824 */ /* 0x000fc600000e0600 */
[----:B------:R-:W2:Y:S04]  /*f760*/  LD.E.64 R8, [R8.64] ;  /* 0x0000000608087980 */ /* 0x000ea8000c101b00 */
[----:B------:R1:W3:Y:S01]  /*f770*/  LD.E.64 R14, [R2.64] ;  /* 0x00000006020e7980 */ /* 0x0002e2000c101b00 */
[----:B------:R-:W-:Y:S02]  /*f780*/  LOP3.LUT R0, R7, 0xffff0000, RZ, 0xc0, !PT ;  /* 0xffff000007007812 */ /* 0x000fe400078ec0ff */
[C---:B------:R-:W-:Y:S01]  /*f790*/  SHF.L.U32 R10, R5.reuse, 0x10, RZ ;  /* 0x00000010050a7819 */ /* 0x040fe200000006ff */
[C---:B------:R-:W-:Y:S01]  /*f7a0*/  IMAD.U32 R11, R4.reuse, 0x10000, RZ ;  /* 0x00010000040b7824 */ /* 0x040fe200078e00ff */
[----:B------:R-:W-:Y:S02]  /*f7b0*/  LOP3.LUT R4, R4, 0xffff0000, RZ, 0xc0, !PT ;  /* 0xffff000004047812 */ /* 0x000fe400078ec0ff */
[----:B-1----:R-:W-:-:S02]  /*f7c0*/  LOP3.LUT R3, R5, 0xffff0000, RZ, 0xc0, !PT ;  /* 0xffff000005037812 */ /* 0x002fc400078ec0ff */
[----:B------:R-:W-:Y:S01]  /*f7d0*/  SHF.L.U32 R2, R7, 0x10, RZ ;  /* 0x0000001007027819 */ /* 0x000fe200000006ff */
[C---:B------:R-:W-:Y:S01]  /*f7e0*/  IMAD.U32 R5, R6.reuse, 0x10000, RZ ;  /* 0x0001000006057824 */ /* 0x040fe200078e00ff */
[----:B------:R-:W-:Y:S02]  /*f7f0*/  LOP3.LUT R6, R6, 0xffff0000, RZ, 0xc0, !PT ;  /* 0xffff000006067812 */ /* 0x000fe400078ec0ff */
[----:B--2---:R-:W-:Y:S02]  /*f800*/  LOP3.LUT R18, R8, 0xffff0000, RZ, 0xc0, !PT ;  /* 0xffff000008127812 */ /* 0x004fe400078ec0ff */
[----:B------:R-:W-:Y:S02]  /*f810*/  LOP3.LUT R23, R9, 0xffff0000, RZ, 0xc0, !PT ;  /* 0xffff000009177812 */ /* 0x000fe400078ec0ff */
[----:B---3--:R-:W-:Y:S02]  /*f820*/  LOP3.LUT R19, R14, 0xffff0000, RZ, 0xc0, !PT ;  /* 0xffff00000e137812 */ /* 0x008fe400078ec0ff */
[----:B------:R-:W-:Y:S01]  /*f830*/  LOP3.LUT R25, R15, 0xffff0000, RZ, 0xc0, !PT ;  /* 0xffff00000f197812 */ /* 0x000fe200078ec0ff */
[----:B------:R-:W-:-:S02]  /*f840*/  FMUL.FTZ R7, R3, R18 ;  /* 0x0000001203077220 */ /* 0x000fc40000410000 */
[----:B------:R-:W-:Y:S01]  /*f850*/  FMUL.FTZ R16, R3, R19 ;  /* 0x0000001303107220 */ /* 0x000fe20000410000 */
[----:B------:R-:W-:Y:S01]  /*f860*/  SHF.L.U32 R14, R14, 0x10, RZ ;  /* 0x000000100e0e7819 */ /* 0x000fe200000006ff */
[C---:B------:R-:W-:Y:S01]  /*f870*/  FMUL.FTZ R3, R0.reuse, R25 ;  /* 0x0000001900037220 */ /* 0x040fe20000410000 */
[----:B------:R-:W-:Y:S01]  /*f880*/  SHF.L.U32 R15, R15, 0x10, RZ ;  /* 0x000000100f0f7819 */ /* 0x000fe200000006ff */
[----:B------:R-:W-:Y:S02]  /*f890*/  FMUL.FTZ R0, R0, R23 ;  /* 0x0000001700007220 */ /* 0x000fe40000410000 */
[----:B------:R-:W-:Y:S02]  /*f8a0*/  FFMA.FTZ R16, R10, R18, -R16 ;  /* 0x000000120a107223 */ /* 0x000fe40000010810 */
[----:B------:R-:W-:Y:S02]  /*f8b0*/  IMAD.U32 R8, R8, 0x10000, RZ ;  /* 0x0001000008087824 */ /* 0x000fe400078e00ff */
[----:B------:R-:W-:-:S02]  /*f8c0*/  IMAD.U32 R9, R9, 0x10000, RZ ;  /* 0x0001000009097824 */ /* 0x000fc400078e00ff */
[----:B------:R-:W-:Y:S02]  /*f8d0*/  FFMA.FTZ R10, R10, R19, R7 ;  /* 0x000000130a0a7223 */ /* 0x000fe40000010007 */
[C---:B------:R-:W-:Y:S02]  /*f8e0*/  FFMA.FTZ R3, R2.reuse, R23, -R3 ;  /* 0x0000001702037223 */ /* 0x040fe40000010803 */
[----:B------:R-:W-:Y:S02]  /*f8f0*/  FFMA.FTZ R7, R2, R25, R0 ;  /* 0x0000001902077223 */ /* 0x000fe40000010000 */
[----:B------:R-:W-:Y:S02]  /*f900*/  FMUL.FTZ R2, R4, R14 ;  /* 0x0000000e04027220 */ /* 0x000fe40000410000 */
[----:B------:R-:W-:Y:S02]  /*f910*/  FMUL.FTZ R0, R6, R15 ;  /* 0x0000000f06007220 */ /* 0x000fe40000410000 */
        /* <DEDUP_REMOVED lines=9> */
[----:B------:R-:W-:Y:S02]  /*f9b0*/  F2FP.BF16.PACK_AB R6, R6, R0 ;  /* 0x000000000606723e */ /* 0x000fe400000010ff */
.L_x_2858:
[----:B------:R-:W-:Y:S05]  /*f9c0*/  BSYNC B0 ;  /* 0x0000000000007941 */ /* 0x000fea0003800000 */
.L_x_2857:
[----:B-----5:R2:W-:Y:S02]  /*f9d0*/  STS.128 [R231], R4 ;  /* 0x00000004e7007388 */ /* 0x0205e40000000c00 */
.L_x_2856:
[----:B------:R-:W-:Y:S05]  /*f9e0*/  BSYNC B1 ;  /* 0x0000000000017941 */ /* 0x000fea0003800000 */
.L_x_2855:
        /* <DEDUP_REMOVED lines=9> */
[----:B------:R-:W-:-:S04]  /*fa80*/  IADD3 R0, P0, R49, R17, RZ ;  /* 0x0000001131007210 */ /* 0x000fc80007f1e0ff */
[----:B------:R-:W-:Y:S01]  /*fa90*/  LEA.HI.X.SX32 R2, R49, R24, 0x1, P0 ;  /* 0x0000001831027211 */ /* 0x000fe200000f0eff */
[----:B------:R-:W-:-:S03]  /*faa0*/  IMAD.SHL.U32 R3, R0, 0x2, RZ ;  /* 0x0000000200037824 */ /* 0x000fc600078e00ff */
[----:B------:R-:W-:Y:S02]  /*fab0*/  SHF.L.U64.HI R0, R0, 0x1, R2 ;  /* 0x0000000100007819 */ /* 0x000fe40000010202 */
[-C--:B-1---5:R-:W-:Y:S02]  /*fac0*/  IADD3 R8, P1, R30, R3.reuse, RZ ;  /* 0x000000031e087210 */ /* 0x0a2fe40007f3e0ff */
[----:B------:R-:W-:Y:S02]  /*fad0*/  IADD3 R2, P0, R28, R3, RZ ;  /* 0x000000031c027210 */ /* 0x000fe40007f1e0ff */
[----:B------:R-:W-:-:S03]  /*fae0*/  IADD3.X R9, R31, R0, RZ, P1, !PT ;  /* 0x000000001f097210 */ /* 0x000fc60000ffe4ff */
[----:B------:R-:W-:-:S03]  /*faf0*/  IMAD.X R3, R29, 0x1, R0, P0 ;  /* 0x000000011d037824 */ /* 0x000fc600000e0600 */
[----:B------:R-:W3:Y:S04]  /*fb00*/  LD.E.64 R8, [R8.64] ;  /* 0x0000000608087980 */ /* 0x000ee8000c101b00 */
[----:B------:R1:W4:Y:S01]  /*fb10*/  LD.E.64 R14, [R2.64] ;  /* 0x00000006020e7980 */ /* 0x000322000c101b00 */
        /* <DEDUP_REMOVED lines=8> */
[----:B---3--:R-:W-:Y:S02]  /*fba0*/  LOP3.LUT R18, R8, 0xffff0000, RZ, 0xc0, !PT ;  /* 0xffff000008127812 */ /* 0x008fe400078ec0ff */
[----:B------:R-:W-:Y:S02]  /*fbb0*/  LOP3.LUT R23, R9, 0xffff0000, RZ, 0xc0, !PT ;  /* 0xffff000009177812 */ /* 0x000fe400078ec0ff */
[----:B----4-:R-:W-:Y:S02]  /*fbc0*/  LOP3.LUT R19, R14, 0xffff0000, RZ, 0xc0, !PT ;  /* 0xffff00000e137812 */ /* 0x010fe400078ec0ff */
        /* <DEDUP_REMOVED lines=25> */
.L_x_2862:
[----:B------:R-:W-:Y:S05]  /*fd60*/  BSYNC B0 ;  /* 0x0000000000007941 */ /* 0x000fea0003800000 */
.L_x_2861:
[----:B-----5:R3:W-:Y:S02]  /*fd70*/  STS.128 [R231+0x800], R4 ;  /* 0x00080004e7007388 */ /* 0x0207e40000000c00 */
.L_x_2860:
[----:B------:R-:W-:Y:S05]  /*fd80*/  BSYNC B1 ;  /* 0x0000000000017941 */ /* 0x000fea0003800000 */
.L_x_2859:
        /* <DEDUP_REMOVED lines=37> */
[----:B------:R-:W-:Y:S01]  /*ffe0*/  FMUL.FTZ R0, R0, R23 ;  /* 0x0000001700007220 */ /* 0x000fe20000410000 */
[----:B------:R-:W-:Y:S01]  /*fff0*/  SHF.L.U32 R9, R9, 0x10, RZ ;  /* 0x0000001009097819 */ /* 0x000fe200000006ff */
[----:B------:R-:W-:Y:S02]  /*10000*/  FFMA.FTZ R16, R10, R18, -R16 ;  /* 0x000000120a107223 */ /* 0x000fe40000010810 */
[----:B------:R-:W-:Y:S02]  /*10010*/  IMAD.U32 R8, R8, 0x10000, RZ ;  /* 0x0001000008087824 */ /* 0x000fe400078e00ff */
[----:B------:R-:W-:-:S02]  /*10020*/  FFMA.FTZ R10, R10, R19, R7 ;  /* 0x000000130a0a7223 */ /* 0x000fc40000010007 */
[C---:B------:R-:W-:Y:S02]  /*10030*/  FFMA.FTZ R3, R2.reuse, R23, -R3 ;  /* 0x0000001702037223 */ /* 0x040fe40000010803 */
[----:B------:R-:W-:Y:S02]  /*10040*/  FFMA.FTZ R7, R2, R25, R0 ;  /* 0x0000001902077223 */ /* 0x000fe40000010000 */
[----:B------:R-:W-:Y:S02]  /*10050*/  FMUL.FTZ R2, R4, R14 ;  /* 0x0000000e04027220 */ /* 0x000fe40000410000 */
[----:B------:R-:W-:Y:S02]  /*10060*/  FMUL.FTZ R0, R6, R15 ;  /* 0x0000000f06007220 */ /* 0x000fe40000410000 */
[----:B------:R-:W-:Y:S02]  /*10070*/  FMUL.FTZ R4, R4, R8 ;  /* 0x0000000804047220 */ /* 0x000fe40000410000 */
[----:B------:R-:W-:-:S02]  /*10080*/  FMUL.FTZ R6, R6, R9 ;  /* 0x0000000906067220 */ /* 0x000fc40000410000 */
[C---:B------:R-:W-:Y:S02]  /*10090*/  FFMA.FTZ R2, R11.reuse, R8, -R2 ;  /* 0x000000080b027223 */ /* 0x040fe40000010802 */
[----:B------:R-:W-:Y:S02]  /*100a0*/  FFMA.FTZ R4, R11, R14, R4 ;  /* 0x0000000e0b047223 */ /* 0x000fe40000010004 */
[C---:B------:R-:W-:Y:S02]  /*100b0*/  FFMA.FTZ R0, R5.reuse, R9, -R0 ;  /* 0x0000000905007223 */ /* 0x040fe40000010800 */
[----:B------:R-:W-:Y:S01]  /*100c0*/  FFMA.FTZ R6, R5, R15, R6 ;  /* 0x0000000f05067223 */ /* 0x000fe20000010006 */
[----:B------:R-:W-:Y:S02]  /*100d0*/  F2FP.BF16.PACK_AB R5, R10, R16 ;  /* 0x000000100a05723e */ /* 0x000fe400000010ff */
[----:B------:R-:W-:Y:S02]  /*100e0*/  F2FP.BF16.PACK_AB R7, R7, R3 ;  /* 0x000000030707723e */ /* 0x000fe400000010ff */
[----:B------:R-:W-:-:S02]  /*100f0*/  F2FP.BF16.PACK_AB R4, R4, R2 ;  /* 0x000000020404723e */ /* 0x000fc400000010ff */
[----:B------:R-:W-:Y:S02]  /*10100*/  F2FP.BF16.PACK_AB R6, R6, R0 ;  /* 0x000000000606723e */ /* 0x000fe400000010ff */
.L_x_2866:
[----:B------:R-:W-:Y:S05]  /*10110*/  BSYNC B0 ;  /* 0x0000000000007941 */ /* 0x000fea0003800000 */
.L_x_2865:
[----:B-----5:R3:W-:Y:S02]  /*10120*/  STS.128 [R231+0x1000], R4 ;  /* 0x00100004e7007388 */ /* 0x0207e40000000c00 */
.L_x_2864:
[----:B------:R-:W-:Y:S05]  /*10130*/  BSYNC B1 ;  /* 0x0000000000017941 */ /* 0x000fea0003800000 */
.L_x_2863:
[----:B--2---:R-:W-:-:S04]  /*10140*/  IADD3 R32, R84, 0x30, RZ ;  /* 0x0000003054207810 */ /* 0x004fc80007ffe0ff */
[----:B------:R-:W-:-:S04]  /*10150*/  ISETP.GE.AND P0, PT, R32, R40, PT ;  /* 0x000000282000720c */ /* 0x000fc80003f06270 */
[----:B------:R-:W-:-:S13]  /*10160*/  ISETP.LT.OR P0, PT, R233, -0x187, P0 ;  /* 0xfffffe79e900780c */ /* 0x000fda0000701670 */
[----:B------:R-:W-:Y:S05]  /*10170*/  @P0 BRA `(.L_x_2867) ;  /* 0x00001c9000000947 */ /* 0x000fea0003800000 */
[----:B---3--:R2:W5:Y:S01]  /*10180*/  LD.E.128 R4, [R50.64] ;  /* 0x0000000632047980 */ /* 0x008562000c101d00 */
        /* <DEDUP_REMOVED lines=8> */
[-C--:B-1---5:R-:W-:Y:S02]  /*10210*/  IADD3 R8, P1, R30, R3.reuse, RZ ;  /* 0x000000031e087210 */ /* 0x0a2fe40007f3e0ff */
[----:B------:R-:W-:Y:S02]  /*10220*/  IADD3 R2, P0, R28, R3, RZ ;  /* 0x000000031c027210 */ /* 0x000fe40007f1e0ff */
[----:B------:R-:W-:-:S03]  /*10230*/  IADD3.X R9, R31, R0, RZ, P1, !PT ;  /* 0x000000001f097210 */ /* 0x000fc60000ffe4ff */
[----:B------:R-:W-:-:S03]  /*10240*/  IMAD.X R3, R29, 0x1, R0, P0 ;  /* 0x000000011d037824 */ /* 0x000fc600000e0600 */
[----:B------:R-:W3:Y:S04]  /*10250*/  LD.E.64 R8, [R8.64] ;  /* 0x0000000608087980 */ /* 0x000ee8000c101b00 */
[----:B------:R1:W4:Y:S01]  /*10260*/  LD.E.64 R12, [R2.64] ;  /* 0x00000006020c7980 */ /* 0x000322000c101b00 */
[C---:B------:R-:W-:Y:S02]  /*10270*/  LOP3.LUT R0, R4.reuse, 0xffff0000, RZ, 0xc0, !PT ;  /* 0xffff000004007812 */ /* 0x040fe400078ec0ff */
[----:B------:R-:W-:Y:S01]  /*10280*/  SHF.L.U32 R10, R4, 0x10, RZ ;  /* 0x00000010040a7819 */ /* 0x000fe200000006ff */
[C---:B------:R-:W-:Y:S01]  /*10290*/  IMAD.U32 R4, R5.reuse, 0x10000, RZ ;  /* 0x0001000005047824 */ /* 0x040fe200078e00ff */
[----:B------:R-:W-:Y:S02]  /*102a0*/  SHF.L.U32 R11, R6, 0x10, RZ ;  /* 0x00000010060b7819 */ /* 0x000fe400000006ff */
[----:B-1----:R-:W-:-:S02]  /*102b0*/  LOP3.LUT R2, R5, 0xffff0000, RZ, 0xc0, !PT ;  /* 0xffff000005027812 */ /* 0x002fc400078ec0ff */
[----:B------:R-:W-:Y:S01]  /*102c0*/  LOP3.LUT R5, R6, 0xffff0000, RZ, 0xc0, !PT ;  /* 0xffff000006057812 */ /* 0x000fe200078ec0ff */
[C---:B------:R-:W-:Y:S01]  /*102d0*/  IMAD.U32 R6, R7.reuse, 0x10000, RZ ;  /* 0x0001000007067824 */ /* 0x040fe200078e00ff */
[----:B------:R-:W-:Y:S02]  /*102e0*/  LOP3.LUT R3, R7, 0xffff0000, RZ, 0xc0, !PT ;  /* 0xffff000007037812 */ /* 0x000fe400078ec0ff */
[----:B---3--:R-:W-:Y:S01]  /*102f0*/  SHF.L.U32 R14, R8, 0x10, RZ ;  /* 0x00000010080e7819 */ /* 0x008fe200000006ff */
[C---:B----4-:R-:W-:Y:S01]  /*10300*/  IMAD.U32 R15, R12.reuse, 0x10000, RZ ;  /* 0x000100000c0f7824 */ /* 0x050fe200078e00ff */
        /* <DEDUP_REMOVED lines=8> */
[-C--:B------:R-:W-:Y:S01]  /*10390*/  FFMA.FTZ R10, R4, R16.reuse, -R7 ;  /* 0x00000010040a7223 */ /* 0x080fe20000010807 */
[----:B------:R-:W-:Y:S01]  /*103a0*/  LOP3.LUT R7, R9, 0xffff0000, RZ, 0xc0, !PT ;  /* 0xffff000009077812 */ /* 0x000fe200078ec0ff */
[----:B------:R-:W-:Y:S01]  /*103b0*/  FMUL.FTZ R0, R2, R16 ;  /* 0x0000001002007220 */ /* 0x000fe20000410000 */
[----:B------:R-:W-:Y:S01]  /*103c0*/  SHF.L.U32 R13, R13, 0x10, RZ ;  /* 0x000000100d0d7819 */ /* 0x000fe200000006ff */
[----:B------:R-:W-:-:S02]  /*103d0*/  IMAD.U32 R9, R9, 0x10000, RZ ;  /* 0x0001000009097824 */ /* 0x000fc400078e00ff */
[----:B------:R-:W-:Y:S02]  /*103e0*/  FFMA.FTZ R8, R4, R17, R0 ;  /* 0x0000001104087223 */ /* 0x000fe40000010000 */
[C---:B------:R-:W-:Y:S02]  /*103f0*/  FMUL.FTZ R2, R3.reuse, R15 ;  /* 0x0000000f03027220 */ /* 0x040fe40000410000 */
[----:B------:R-:W-:Y:S02]  /*10400*/  FMUL.FTZ R0, R3, R7 ;  /* 0x0000000703007220 */ /* 0x000fe40000410000 */
[C---:B------:R-:W-:Y:S02]  /*10410*/  FMUL.FTZ R4, R5.reuse, R13 ;  /* 0x0000000d05047220 */ /* 0x040fe40000410000 */
[----:B------:R-:W-:Y:S02]  /*10420*/  FMUL.FTZ R3, R5, R9 ;  /* 0x0000000905037220 */ /* 0x000fe40000410000 */
[----:B------:R-:W-:-:S02]  /*10430*/  FFMA.FTZ R7, R6, R7, -R2 ;  /* 0x0000000706077223 */ /* 0x000fc40000010802 */
[----:B------:R-:W-:Y:S02]  /*10440*/  FFMA.FTZ R0, R6, R15, R0 ;  /* 0x0000000f06007223 */ /* 0x000fe40000010000 */
[C---:B------:R-:W-:Y:S02]  /*10450*/  FFMA.FTZ R2, R11.reuse, R9, -R4 ;  /* 0x000000090b027223 */ /* 0x040fe40000010804 */
[----:B------:R-:W-:Y:S01]  /*10460*/  FFMA.FTZ R6, R11, R13, R3 ;  /* 0x0000000d0b067223 */ /* 0x000fe20000010003 */
[----:B------:R-:W-:Y:S02]  /*10470*/  F2FP.BF16.PACK_AB R5, R8, R10 ;  /* 0x0000000a0805723e */ /* 0x000fe400000010ff */
[----:B------:R-:W-:Y:S02]  /*10480*/  F2FP.BF16.PACK_AB R4, R12, R14 ;  /* 0x0000000e0c04723e */ /* 0x000fe400000010ff */
[----:B------:R-:W-:Y:S02]  /*10490*/  F2FP.BF16.PACK_AB R7, R0, R7 ;  /* 0x000000070007723e */ /* 0x000fe400000010ff */
[----:B------:R-:W-:-:S02]  /*104a0*/  F2FP.BF16.PACK_AB R6, R6, R2 ;  /* 0x000000020606723e */ /* 0x000fc400000010ff */
.L_x_2869:
[----:B------:R-:W-:Y:S05]  /*104b0*/  BSYNC B0 ;  /* 0x0000000000007941 */ /* 0x000fea0003800000 */
.L_x_2868:
[----:B-----5:R3:W-:Y:S01]  /*104c0*/  STS.128 [R231+0x1800], R4 ;  /* 0x00180004e7007388 */ /* 0x0207e20000000c00 */
[----:B------:R-:W-:Y:S05]  /*104d0*/  BRA `(.L_x_2867) ;  /* 0x0000193000007947 */ /* 0x000fea0003800000 */
.L_x_2854:
        /* <DEDUP_REMOVED lines=14> */
[----:B-1----:R-:W-:-:S03]  /*105c0*/  IMAD.WIDE R8, R2, 0x2, R8 ;  /* 0x0000000202087825 */ /* 0x002fc600078e0208 */
[----:B------:R-:W-:Y:S02]  /*105d0*/  LEA.HI.X.SX32 R0, R0, R39, 0x1, P0 ;  /* 0x0000002700007211 */ /* 0x000fe400000f0eff */
        /* <DEDUP_REMOVED lines=71> */
.L_x_2873:
[----:B------:R-:W-:Y:S05]  /*10a50*/  BSYNC B0 ;  /* 0x0000000000007941 */ /* 0x000fea0003800000 */
.L_x_2872:
[----:B-----5:R2:W-:Y:S02]  /*10a60*/  STS.128 [R231], R4 ;  /* 0x00000004e7007388 */ /* 0x0205e40000000c00 */
.L_x_2871:
[----:B------:R-:W-:Y:S05]  /*10a70*/  BSYNC B1 ;  /* 0x0000000000017941 */ /* 0x000fea0003800000 */
.L_x_2870:
        /* <DEDUP_REMOVED lines=18> */
[----:B-----5:R-:W-:-:S03]  /*10ba0*/  LEA R16, P1, R2, R28, 0x1 ;  /* 0x0000001c02107211 */ /* 0x020fc600078208ff */
[----:B-1----:R-:W-:Y:S01]  /*10bb0*/  IMAD.WIDE R8, R0, 0x2, R32 ;  /* 0x0000000200087825 */ /* 0x002fe200078e0220 */
[----:B------:R-:W-:-:S03]  /*10bc0*/  LEA.HI.X R17, R2, R29, R3, 0x1, P1 ;  /* 0x0000001d02117211 */ /* 0x000fc600008f0c03 */
[----:B------:R-:W-:Y:S01]  /*10bd0*/  IMAD.MOV.U32 R0, RZ, RZ, RZ ;  /* 0x000000ffff007224 */ /* 0x000fe200078e00ff */
[----:B------:R-:W-:Y:S01]  /*10be0*/  @P0 IADD3 R0, -R22, RZ, RZ ;  /* 0x000000ff16000210 */ /* 0x000fe20007ffe1ff */
[----:B------:R-:W3:Y:S03]  /*10bf0*/  LD.E.128 R8, [R8.64] ;  /* 0x0000000608087980 */ /* 0x000ee6000c101d00 */
[C---:B------:R-:W-:Y:S01]  /*10c00*/  IADD3 R2, P1, R0.reuse, R14, RZ ;  /* 0x0000000e00027210 */ /* 0x040fe20007f3e0ff */
[----:B------:R-:W4:Y:S03]  /*10c10*/  LD.E.128 R16, [R16.64] ;  /* 0x0000000610107980 */ /* 0x000f26000c101d00 */
[----:B------:R-:W-:Y:S02]  /*10c20*/  LEA.HI.X.SX32 R0, R0, R15, 0x1, P1 ;  /* 0x0000000f00007211 */ /* 0x000fe400008f0eff */
[----:B------:R-:W-:-:S04]  /*10c30*/  LEA R24, P1, R2, R30, 0x1 ;  /* 0x0000001e02187211 */ /* 0x000fc800078208ff */
[----:B------:R-:W-:-:S06]  /*10c40*/  LEA.HI.X R25, R2, R31, R0, 0x1, P1 ;  /* 0x0000001f02197211 */ /* 0x000fcc00008f0c00 */
[----:B--2---:R-:W2:Y:S01]  /*10c50*/  LD.E.128 R24, [R24.64] ;  /* 0x0000000618187980 */ /* 0x004ea2000c101d00 */
[C---:B------:R-:W-:Y:S01]  /*10c60*/  LOP3.LUT R34, R5.reuse, 0xffff0000, RZ, 0xc0, !PT ;  /* 0xffff000005227812 */ /* 0x040fe200078ec0ff */
[----:B------:R-:W-:Y:S01]  /*10c70*/  IMAD.U32 R14, R5, 0x10000, RZ ;  /* 0x00010000050e7824 */ /* 0x000fe200078e00ff */
[C---:B------:R-:W-:Y:S02]  /*10c80*/  SHF.L.U32 R32, R6.reuse, 0x10, RZ ;  /* 0x0000001006207819 */ /* 0x040fe400000006ff */
[----:B------:R-:W-:Y:S01]  /*10c90*/  LOP3.LUT R33, R6, 0xffff0000, RZ, 0xc0, !PT ;  /* 0xffff000006217812 */ /* 0x000fe200078ec0ff */
[C---:B------:R-:W-:Y:S01]  /*10ca0*/  IMAD.U32 R15, R4.reuse, 0x10000, RZ ;  /* 0x00010000040f7824 */ /* 0x040fe200078e00ff */
[----:B------:R-:W-:Y:S02]  /*10cb0*/  LOP3.LUT R23, R4, 0xffff0000, RZ, 0xc0, !PT ;  /* 0xffff000004177812 */ /* 0x000fe400078ec0ff */
[C---:B------:R-:W-:Y:S01]  /*10cc0*/  LOP3.LUT R35, R7.reuse, 0xffff0000, RZ, 0xc0, !PT ;  /* 0xffff000007237812 */ /* 0x040fe200078ec0ff */
[----:B------:R-:W-:Y:S01]  /*10cd0*/  IMAD.U32 R7, R7, 0x10000, RZ ;  /* 0x0001000007077824 */ /* 0x000fe200078e00ff */
[----:B---3--:R-:W-:Y:S01]  /*10ce0*/  SHF.L.U32 R36, R9, 0x10, RZ ;  /* 0x0000001009247819 */ /* 0x008fe200000006ff */
[C---:B----4-:R-:W-:Y:S01]  /*10cf0*/  IMAD.U32 R6, R16.reuse, 0x10000, RZ ;  /* 0x0001000010067824 */ /* 0x050fe200078e00ff */
        /* <DEDUP_REMOVED lines=22> */
[----:B--2---:R-:W-:Y:S01]  /*10e60*/  LOP3.LUT R8, R24, 0xffff0000, RZ, 0xc0, !PT ;  /* 0xffff000018087812 */ /* 0x004fe200078ec0ff */
        /* <DEDUP_REMOVED lines=27> */
.L_x_2877:
[----:B------:R-:W-:Y:S05]  /*11020*/  BSYNC B0 ;  /* 0x0000000000007941 */ /* 0x000fea0003800000 */
.L_x_2876:
[----:B-----5:R3:W-:Y:S02]  /*11030*/  STS.128 [R231+0x800], R4 ;  /* 0x00080004e7007388 */ /* 0x0207e40000000c00 */
.L_x_2875:
[----:B------:R-:W-:Y:S05]  /*11040*/  BSYNC B1 ;  /* 0x0000000000017941 */ /* 0x000fea0003800000 */
.L_x_2874:
        /* <DEDUP_REMOVED lines=18> */
[----:B-----5:R-:W-:Y:S01]  /*11170*/  LEA R16, P1, R2, R28, 0x1 ;  /* 0x0000001c02107211 */ /* 0x020fe200078208ff */
[----:B------:R-:W-:-:S03]  /*11180*/  @P0 IMAD.MOV R0, RZ, RZ, -R22 ;  /* 0x000000ffff000224 */ /* 0x000fc600078e0a16 */
[----:B------:R-:W-:Y:S01]  /*11190*/  LEA.HI.X R17, R2, R29, R3, 0x1, P1 ;  /* 0x0000001d02117211 */ /* 0x000fe200008f0c03 */
[----:B-1----:R-:W-:Y:S01]  /*111a0*/  IMAD.WIDE R8, R0, 0x2, R46 ;  /* 0x0000000200087825 */ /* 0x002fe200078e022e */
[----:B------:R-:W-:-:S03]  /*111b0*/  MOV R0, RZ ;  /* 0x000000ff00007202 */ /* 0x000fc60000000f00 */
[----:B------:R-:W-:Y:S01]  /*111c0*/  @P0 IMAD.MOV R0, RZ, RZ, -R22 ;  /* 0x000000ffff000224 */ /* 0x000fe200078e0a16 */
[----:B------:R-:W3:Y:S04]  /*111d0*/  LD.E.128 R16, [R16.64] ;  /* 0x0000000610107980 */ /* 0x000ee8000c101d00 */
        /* <DEDUP_REMOVED lines=14> */
[C---:B---3--:R-:W-:Y:S01]  /*112c0*/  IMAD.U32 R6, R16.reuse, 0x10000, RZ ;  /* 0x0001000010067824 */ /* 0x048fe200078e00ff */
[----:B------:R-:W-:Y:S01]  /*112d0*/  LOP3.LUT R5, R16, 0xffff0000, RZ, 0xc0, !PT ;  /* 0xffff000010057812 */ /* 0x000fe200078ec0ff */
[----:B------:R-:W-:Y:S01]  /*112e0*/  IMAD.U32 R3, R18, 0x10000, RZ ;  /* 0x0001000012037824 */ /* 0x000fe200078e00ff */
[----:B------:R-:W-:Y:S01]  /*112f0*/  LOP3.LUT R16, R17, 0xffff0000, RZ, 0xc0, !PT ;  /* 0xffff000011107812 */ /* 0x000fe200078ec0ff */
[----:B------:R-:W-:Y:S01]  /*11300*/  @!P0 FADD.FTZ R6, -R6, -RZ ;  /* 0x800000ff06068221 */ /* 0x000fe20000010100 */
[----:B------:R-:W-:Y:S01]  /*11310*/  LOP3.LUT R2, R18, 0xffff0000, RZ, 0xc0, !PT ;  /* 0xffff000012027812 */ /* 0x000fe200078ec0ff */
[----:B------:R-:W-:Y:S01]  /*11320*/  @!P0 FADD.FTZ R3, -R3, -RZ ;  /* 0x800000ff03038221 */ /* 0x000fe20000010100 */
[----:B------:R-:W-:Y:S01]  /*11330*/  SHF.L.U32 R4, R17, 0x10, RZ ;  /* 0x0000001011047819 */ /* 0x000fe200000006ff */
[----:B----4-:R-:W-:Y:S01]  /*11340*/  IMAD.U32 R17, R8, 0x10000, RZ ;  /* 0x0001000008117824 */ /* 0x010fe200078e00ff */
        /* <DEDUP_REMOVED lines=16> */
[----:B--2---:R-:W-:Y:S01]  /*11450*/  LOP3.LUT R8, R24, 0xffff0000, RZ, 0xc0, !PT ;  /* 0xffff000018087812 */ /* 0x004fe200078ec0ff */
        /* <DEDUP_REMOVED lines=26> */
.L_x_2881:
[----:B------:R-:W-:Y:S05]  /*11600*/  BSYNC B0 ;  /* 0x0000000000007941 */ /* 0x000fea0003800000 */
.L_x_2880:
[----:B-----5:R3:W-:Y:S02]  /*11610*/  STS.128 [R231+0x1000], R4 ;  /* 0x00100004e7007388 */ /* 0x0207e40000000c00 */
.L_x_2879:
[----:B------:R-:W-:Y:S05]  /*11620*/  BSYNC B1 ;  /* 0x0000000000017941 */ /* 0x000fea0003800000 */
.L_x_2878:
        /* <DEDUP_REMOVED lines=17> */
[----:B-1----:R-:W-:-:S03]  /*11740*/  IMAD.WIDE R8, R2, 0x2, R50 ;  /* 0x0000000202087825 */ /* 0x002fc600078e0232 */
[----:B------:R-:W-:Y:S02]  /*11750*/  LEA.HI.X.SX32 R0, R0, R17, 0x1, P1 ;  /* 0x0000001100007211 */ /* 0x000fe400008f0eff */
[C---:B-----5:R-:W-:Y:S01]  /*11760*/  LEA R12, P1, R3.reuse, R28, 0x1 ;  /* 0x0000001c030c7211 */ /* 0x060fe200078208ff */
[----:B------:R-:W3:Y:S03]  /*11770*/  LD.E.128 R8, [R8.64] ;  /* 0x0000000608087980 */ /* 0x000ee6000c101d00 */
[----:B------:R-:W-:Y:S01]  /*11780*/  LEA.HI.X R13, R3, R29, R0, 0x1, P1 ;  /* 0x0000001d030d7211 */ /* 0x000fe200008f0c00 */
[----:B------:R-:W-:Y:S01]  /*11790*/  IMAD.MOV.U32 R0, RZ, RZ, RZ ;  /* 0x000000ffff007224 */ /* 0x000fe200078e00ff */
[----:B------:R-:W-:-:S04]  /*117a0*/  @P0 IADD3 R0, -R22, RZ, RZ ;  /* 0x000000ff16000210 */ /* 0x000fc80007ffe1ff */
[C---:B------:R-:W-:Y:S01]  /*117b0*/  IADD3 R2, P1, R0.reuse, R16, RZ ;  /* 0x0000001000027210 */ /* 0x040fe20007f3e0ff */
[----:B------:R-:W4:Y:S03]  /*117c0*/  LD.E.128 R12, [R12.64] ;  /* 0x000000060c0c7980 */ /* 0x000f26000c101d00 */
[----:B------:R-:W-:Y:S02]  /*117d0*/  LEA.HI.X.SX32 R0, R0, R17, 0x1, P1 ;  /* 0x0000001100007211 */ /* 0x000fe400008f0eff */
[----:B------:R-:W-:-:S04]  /*117e0*/  LEA R16, P1, R2, R30, 0x1 ;  /* 0x0000001e02107211 */ /* 0x000fc800078208ff */
        /* <DEDUP_REMOVED lines=12> */
[C---:B------:R-:W-:Y:S01]  /*118b0*/  IMAD.U32 R33, R10.reuse, 0x10000, RZ ;  /* 0x000100000a217824 */ /* 0x040fe200078e00ff */
[C---:B------:R-:W-:Y:S02]  /*118c0*/  SHF.L.U32 R34, R9.reuse, 0x10, RZ ;  /* 0x0000001009227819 */ /* 0x040fe400000006ff */
[----:B------:R-:W-:Y:S02]  /*118d0*/  LOP3.LUT R35, R10, 0xffff0000, RZ, 0xc0, !PT ;  /* 0xffff00000a237812 */ /* 0x000fe400078ec0ff */
[----:B------:R-:W-:Y:S02]  /*118e0*/  LOP3.LUT R9, R9, 0xffff0000, RZ, 0xc0, !PT ;  /* 0xffff000009097812 */ /* 0x000fe400078ec0ff */
[----:B------:R-:W-:Y:S01]  /*118f0*/  LOP3.LUT R10, R11, 0xffff0000, RZ, 0xc0, !PT ;  /* 0xffff00000b0a7812 */ /* 0x000fe200078ec0ff */
[C---:B----4-:R-:W-:Y:S01]  /*11900*/  IMAD.U32 R7, R12.reuse, 0x10000, RZ ;  /* 0x000100000c077824 */ /* 0x050fe200078e00ff */
[----:B------:R-:W-:Y:S01]  /*11910*/  LOP3.LUT R6, R12, 0xffff0000, RZ, 0xc0, !PT ;  /* 0xffff00000c067812 */ /* 0x000fe200078ec0ff */
[C---:B------:R-:W-:Y:S01]  /*11920*/  IMAD.U32 R4, R14.reuse, 0x10000, RZ ;  /* 0x000100000e047824 */ /* 0x040fe200078e00ff */
        /* <DEDUP_REMOVED lines=11> */
[----:B------:R-:W-:Y:S01]  /*119e0*/  FMUL.FTZ R8, R30, R7 ;  /* 0x000000071e087220 */ /* 0x000fe20000410000 */
[----:B--2---:R-:W-:Y:S01]  /*119f0*/  SHF.L.U32 R11, R17, 0x10, RZ ;  /* 0x00000010110b7819 */ /* 0x004fe200000006ff */
[----:B------:R-:W-:Y:S01]  /*11a00*/  @!P0 FADD.FTZ R5, -R5, -RZ ;  /* 0x800000ff05058221 */ /* 0x000fe20000010100 */
[----:B------:R-:W-:Y:S01]  /*11a10*/  LOP3.LUT R14, R18, 0xffff0000, RZ, 0xc0, !PT ;  /* 0xffff0000120e7812 */ /* 0x000fe200078ec0ff */
[----:B------:R-:W-:Y:S01]  /*11a20*/  FMUL.FTZ R7, R31, R6 ;  /* 0x000000061f077220 */ /* 0x000fe20000410000 */
[----:B------:R-:W-:Y:S01]  /*11a30*/  SHF.L.U32 R13, R19, 0x10, RZ ;  /* 0x00000010130d7819 */ /* 0x000fe200000006ff */
[----:B------:R-:W-:-:S02]  /*11a40*/  @!P0 FADD.FTZ R4, -R4, -RZ ;  /* 0x800000ff04048221 */ /* 0x000fc40000010100 */
[----:B------:R-:W-:Y:S02]  /*11a50*/  @!P0 FADD.FTZ R2, -R2, -RZ ;  /* 0x800000ff02028221 */ /* 0x000fe40000010100 */
[----:B------:R-:W-:Y:S01]  /*11a60*/  FMUL.FTZ R6, R35, R3 ;  /* 0x0000000323067220 */ /* 0x000fe20000410000 */
[----:B------:R-:W-:Y:S01]  /*11a70*/  LOP3.LUT R3, R16, 0xffff0000, RZ, 0xc0, !PT ;  /* 0xffff000010037812 */ /* 0x000fe200078ec0ff */
[----:B------:R-:W-:Y:S02]  /*11a80*/  FMUL.FTZ R12, R9, R12 ;  /* 0x0000000c090c7220 */ /* 0x000fe40000410000 */
        /* <DEDUP_REMOVED lines=16> */
[----:B------:R-:W-:Y:S02]  /*11b90*/  FFMA.FTZ R0, R28, R18, R0 ;  /* 0x000000121c007223 */ /* 0x000fe40000010000 */
[----:B------:R-:W-:-:S03]  /*11ba0*/  FFMA.FTZ R6, R29, R14, R6 ;  /* 0x0000000e1d067223 */ /* 0x000fc60000010006 */
[----:B------:R-:W-:Y:S02]  /*11bb0*/  F2FP.BF16.PACK_AB R7, R0, R2 ;  /* 0x000000020007723e */ /* 0x000fe400000010ff */
[----:B------:R-:W-:Y:S02]  /*11bc0*/  F2FP.BF16.PACK_AB R6, R6, R8 ;  /* 0x000000080606723e */ /* 0x000fe400000010ff */
.L_x_2883:
[----:B------:R-:W-:Y:S05]  /*11bd0*/  BSYNC B0 ;  /* 0x0000000000007941 */ /* 0x000fea0003800000 */
.L_x_2882:
[----:B-----5:R3:W-:Y:S01]  /*11be0*/  STS.128 [R231+0x1800], R4 ;  /* 0x00180004e7007388 */ /* 0x0207e20000000c00 */
[----:B------:R-:W-:Y:S05]  /*11bf0*/  BRA `(.L_x_2867) ;  /* 0x0000021000007947 */ /* 0x000fea0003800000 */
.L_x_2853:
[----:B------:R-:W2:Y:S01]  /*11c00*/  LDL R0, [R1+0x28] ;  /* 0x0000280001007983 */ /* 0x000ea20000100800 */
[C---:B------:R-:W-:Y:S02]  /*11c10*/  IADD3 R44, R84.reuse, 0x10, RZ ;  /* 0x00000010542c7810 */ /* 0x040fe40007ffe0ff */
[C---:B-1----:R-:W-:Y:S02]  /*11c20*/  IADD3 R32, R84.reuse, 0x30, RZ ;  /* 0x0000003054207810 */ /* 0x042fe40007ffe0ff */
[----:B------:R-:W-:Y:S01]  /*11c30*/  IADD3 R42, R84, 0x20, RZ ;  /* 0x00000020542a7810 */ /* 0x000fe20007ffe0ff */
[----:B--2---:R-:W-:-:S05]  /*11c40*/  IMAD.IADD R0, R0, 0x1, -R235 ;  /* 0x0000000100007824 */ /* 0x004fca00078e0aeb */
[-C--:B------:R-:W-:Y:S02]  /*11c50*/  ISETP.GE.AND P5, PT, R44, R0.reuse, PT ;  /* 0x000000002c00720c */ /* 0x080fe40003fa6270 */
[-C--:B------:R-:W-:Y:S02]  /*11c60*/  ISETP.GE.AND P3, PT, R32, R0.reuse, PT ;  /* 0x000000002000720c */ /* 0x080fe40003f66270 */
[-C--:B------:R-:W-:Y:S02]  /*11c70*/  ISETP.GE.AND P4, PT, R42, R0.reuse, PT ;  /* 0x000000002a00720c */ /* 0x080fe40003f86270 */
[----:B------:R-:W-:-:S07]  /*11c80*/  ISETP.GE.AND P6, PT, R84, R0, PT ;  /* 0x000000005400720c */ /* 0x000fce0003fc6270 */
[-C--:B------:R-:W-:Y:S02]  /*11c90*/  @!P5 IADD3 R0, P1, R4, R196.reuse, RZ ;  /* 0x000000c40400d210 */ /* 0x080fe40007f3e0ff */
[----:B------:R-:W-:Y:S02]  /*11ca0*/  @!P3 IMAD.MOV.U32 R2, RZ, RZ, R196 ;  /* 0x000000ffff02b224 */ /* 0x000fe400078e00c4 */
[--C-:B------:R-:W-:Y:S01]  /*11cb0*/  @!P3 IMAD.MOV.U32 R3, RZ, RZ, R201.reuse ;  /* 0x000000ffff03b224 */ /* 0x100fe200078e00c9 */
[----:B------:R-:W-:Y:S01]  /*11cc0*/  @!P4 LEA R5, P0, R156, R196, 0x5 ;  /* 0x000000c49c05c211 */ /* 0x000fe200078028ff */
[----:B------:R-:W-:Y:S01]  /*11cd0*/  @!P5 IMAD.X R4, R6, 0x1, R201, P1 ;  /* 0x000000010604d824 */ /* 0x000fe200008e06c9 */
[-C--:B------:R-:W-:Y:S01]  /*11ce0*/  @!P5 LEA R8, P1, R0, R154.reuse, 0x1 ;  /* 0x0000009a0008d211 */ /* 0x080fe200078208ff */
[----:B------:R-:W-:Y:S01]  /*11cf0*/  @!P3 IMAD R7, R157, 0x30, RZ ;  /* 0x000000309d07b824 */ /* 0x000fe200078e02ff */
[----:B------:R-:W-:Y:S01]  /*11d00*/  @!P6 LEA R10, P2, R196, R154, 0x1 ;  /* 0x0000009ac40ae211 */ /* 0x000fe200078408ff */
[----:B------:R-:W-:Y:S01]  /*11d10*/  @!P3 IMAD.WIDE.U32 R2, R156, 0x30, R2 ;  /* 0x000000309c02b825 */ /* 0x000fe200078e0002 */
[----:B------:R-:W-:-:S02]  /*11d20*/  @!P5 LEA.HI.X R9, R0, R155, R4, 0x1, P1 ;  /* 0x0000009b0009d211 */ /* 0x000fc400008f0c04 */
[----:B------:R-:W-:Y:S01]  /*11d30*/  @!P4 LEA.HI.X R12, R156, R201, R157, 0x5, P0 ;  /* 0x000000c99c0cc211 */ /* 0x000fe200000f2c9d */
[----:B------:R-:W-:Y:S01]  /*11d40*/  @!P3 IMAD.IADD R0, R3, 0x1, R7 ;  /* 0x000000010300b824 */ /* 0x000fe200078e0207 */
[CC--:B------:R-:W-:Y:S02]  /*11d50*/  @!P4 LEA R6, P1, R5.reuse, R154.reuse, 0x1 ;  /* 0x0000009a0506c211 */ /* 0x0c0fe400078208ff */
        /* <DEDUP_REMOVED lines=11> */
.L_x_2867:
[----:B------:R-:W-:Y:S05]  /*11e10*/  BSYNC B2 ;  /* 0x0000000000027941 */ /* 0x000fea0003800000 */
.L_x_2852:
[----:B------:R-:W4:Y:S04]  /*11e20*/  LDL R212, [R1+0x24] ;  /* 0x0000240001d47983 */ /* 0x000f280000100800 */
[----:B--2---:R-:W2:Y:S04]  /*11e30*/  LDL R215, [R1+0x10] ;  /* 0x0000100001d77983 */ /* 0x004ea80000100800 */
[----:B---3--:R-:W2:Y:S04]  /*11e40*/  LDL R216, [R1+0xc] ;  /* 0x00000c0001d87983 */ /* 0x008ea80000100800 */
[----:B------:R-:W2:Y:S01]  /*11e50*/  LDL R0, [R1+0x28] ;  /* 0x0000280001007983 */ /* 0x000ea20000100800 */
[----:B------:R-:W-:-:S02]  /*11e60*/  IADD3 R37, R84, 0x50, RZ ;  /* 0x0000005054257810 */ /* 0x000fc40007ffe0ff */
[C---:B------:R-:W-:Y:S02]  /*11e70*/  IADD3 R39, R84.reuse, 0x70, RZ ;  /* 0x0000007054277810 */ /* 0x040fe40007ffe0ff */
[C---:B-----5:R-:W-:Y:S02]  /*11e80*/  IADD3 R31, R84.reuse, 0x40, RZ ;  /* 0x00000040541f7810 */ /* 0x060fe40007ffe0ff */
[C---:B------:R-:W-:Y:S02]  /*11e90*/  IADD3 R36, R84.reuse, 0x60, RZ ;  /* 0x0000006054247810 */ /* 0x040fe40007ffe0ff */
[C---:B------:R-:W-:Y:S02]  /*11ea0*/  IADD3 R35, R84.reuse, 0x80, RZ ;  /* 0x0000008054237810 */ /* 0x040fe40007ffe0ff */
[C---:B------:R-:W-:Y:S02]  /*11eb0*/  IADD3 R28, R84.reuse, 0x90, RZ ;  /* 0x00000090541c7810 */ /* 0x040fe40007ffe0ff */
[----:B------:R-:W-:-:S02]  /*11ec0*/  IADD3 R27, R84, 0xa0, RZ ;  /* 0x000000a0541b7810 */ /* 0x000fc40007ffe0ff */
[C---:B------:R-:W-:Y:S02]  /*11ed0*/  IADD3 R29, R84.reuse, 0xb0, RZ ;  /* 0x000000b0541d7810 */ /* 0x040fe40007ffe0ff */
[C---:B------:R-:W-:Y:S02]  /*11ee0*/  IADD3 R30, R84.reuse, 0xc0, RZ ;  /* 0x000000c0541e7810 */ /* 0x040fe40007ffe0ff */
[C---:B------:R-:W-:Y:S02]  /*11ef0*/  IADD3 R34, R84.reuse, 0xd0, RZ ;  /* 0x000000d054227810 */ /* 0x040fe40007ffe0ff */
[C---:B------:R-:W-:Y:S02]  /*11f00*/  IADD3 R33, R84.reuse, 0xe0, RZ ;  /* 0x000000e054217810 */ /* 0x040fe40007ffe0ff */
[----:B------:R-:W-:Y:S02]  /*11f10*/  IADD3 R38, R84, 0xf0, RZ ;  /* 0x000000f054267810 */ /* 0x000fe40007ffe0ff */
[----:B----4-:R-:W-:-:S05]  /*11f20*/  IADD3 R2, R212, -0x1, RZ ;  /* 0xffffffffd4027810 */ /* 0x010fca0007ffe0ff */
[----:B------:R4:W-:Y:S04]  /*11f30*/  STL [R1], R2 ;  /* 0x0000000201007387 */ /* 0x0009e80000100800 */
[----:B------:R-:W3:Y:S04]  /*11f40*/  LDL R43, [R1+0x14] ;  /* 0x00001400012b7983 */ /* 0x000ee80000100800 */
[----:B------:R-:W3:Y:S01]  /*11f50*/  LDL R41, [R1+0x18] ;  /* 0x0000180001297983 */ /* 0x000ee20000100800 */
[----:B------:R-:W-:-:S04]  /*11f60*/  IMAD.SHL.U32 R214, R2, 0x100, RZ ;  /* 0x0000010002d67824 */ /* 0x000fc800078e00ff */
[----:B------:R-:W-:-:S05]  /*11f70*/  IMAD.IADD R22, R193, 0x1, -R214 ;  /* 0x00000001c1167824 */ /* 0x000fca00078e0ad6 */
[-C--:B------:R-:W-:Y:S02]  /*11f80*/  ISETP.GE.AND P5, PT, R44, R22.reuse, PT ;  /* 0x000000162c00720c */ /* 0x080fe40003fa6270 */
[-C--:B------:R-:W-:Y:S02]  /*11f90*/  ISETP.GE.AND P1, PT, R84, R22.reuse, PT ;  /* 0x000000165400720c */ /* 0x080fe40003f26270 */
[-C--:B------:R-:W-:Y:S02]  /*11fa0*/  ISETP.GE.AND P2, PT, R42, R22.reuse, PT ;  /* 0x000000162a00720c */ /* 0x080fe40003f46270 */
[-C--:B------:R-:W-:Y:S02]  /*11fb0*/  ISETP.GE.AND P6, PT, R32, R22.reuse, PT ;  /* 0x000000162000720c */ /* 0x080fe40003fc6270 */
[----:B------:R-:W-:-:S05]  /*11fc0*/  ISETP.GE.AND P4, PT, R37, R22, PT ;  /* 0x000000162500720c */ /* 0x000fca0003f86270 */
[C---:B-12---:R-:W-:Y:S02]  /*11fd0*/  @!P5 LEA R4, P0, R86.reuse, R215, 0x1 ;  /* 0x000000d75604d211 */ /* 0x046fe400078008ff */
[----:B----4-:R-:W-:Y:S02]  /*11fe0*/  @!P1 IMAD.MOV.U32 R2, RZ, RZ, R215 ;  /* 0x000000ffff029224 */ /* 0x010fe400078e00d7 */
[----:B------:R-:W-:Y:S01]  /*11ff0*/  @!P1 IMAD.MOV.U32 R3, RZ, RZ, R216 ;  /* 0x000000ffff039224 */ /* 0x000fe200078e00d8 */
[----:B------:R-:W-:-:S04]  /*12000*/  @!P5 LEA.HI.X R5, R86, R216, R105, 0x1, P0 ;  /* 0x000000d85605d211 */ /* 0x000fc800000f0c69 */
[----:B------:R-:W-:Y:S01]  /*12010*/  @!PT LDS RZ, [RZ] ;  /* 0x00000000fffff984 */ /* 0x000fe20000000800 */
[----:B------:R-:W-:Y:S01]  /*12020*/  @!PT LDS RZ, [RZ] ;  /* 0x00000000fffff984 */ /* 0x000fe20000000800 */
[----:B------:R-:W-:Y:S01]  /*12030*/  @!PT LDS RZ, [RZ] ;  /* 0x00000000fffff984 */ /* 0x000fe20000000800 */
[----:B------:R1:W-:Y:S01]  /*12040*/  @!P1 LDGSTS.E.BYPASS.LTC128B.128 [R231+0x2000], [R2.64] ;  /* 0x0200000002e79fae */ /* 0x0003e2000b901d46 */
[----:B------:R-:W-:-:S03]  /*12050*/  ISETP.GE.AND P1, PT, R39, R22, PT ;  /* 0x000000162700720c */ /* 0x000fc60003f26270 */
[----:B------:R2:W-:Y:S01]  /*12060*/  @!P5 LDGSTS.E.BYPASS.LTC128B.128 [R231+0x2800], [R4.64] ;  /* 0x0280000004e7dfae */ /* 0x0005e2000b901d46 */
[-C--:B------:R-:W-:Y:S01]  /*12070*/  ISETP.GE.AND P5, PT, R31, R22.reuse, PT ;  /* 0x000000161f00720c */ /* 0x080fe20003fa6270 */
[----:B------:R-:W-:Y:S01]  /*12080*/  @!P4 IMAD.MOV.U32 R6, RZ, RZ, R215 ;  /* 0x000000ffff06c224 */ /* 0x000fe200078e00d7 */
[----:B------:R-:W-:Y:S01]  /*12090*/  ISETP.GE.AND P3, PT, R36, R22, PT ;  /* 0x000000162400720c */ /* 0x000fe20003f66270 */
[----:B------:R-:W-:Y:S02]  /*120a0*/  @!P4 IMAD.MOV.U32 R7, RZ, RZ, R216 ;  /* 0x000000ffff07c224 */ /* 0x000fe400078e00d8 */
[----:B------:R-:W-:Y:S02]  /*120b0*/  IMAD.MOV.U32 R40, RZ, RZ, R0 ;  /* 0x000000ffff287224 */ /* 0x000fe400078e0000 */
[----:B------:R-:W-:Y:S01]  /*120c0*/  @!P6 IMAD R0, R57, 0x60, RZ ;  /* 0x000000603900e824 */ /* 0x000fe200078e02ff */
[----:B-1----:R-:W-:-:S04]  /*120d0*/  @!P2 LEA R2, P0, R56, R215, 0x6 ;  /* 0x000000d73802a211 */ /* 0x002fc800078030ff */
[----:B------:R-:W-:-:S05]  /*120e0*/  @!P2 LEA.HI.X R3, R56, R216, R57, 0x6, P0 ;  /* 0x000000d83803a211 */ /* 0x000fca00000f3439 */
[----:B------:R1:W-:Y:S01]  /*120f0*/  @!P2 LDGSTS.E.BYPASS.LTC128B.128 [R231+0x3000], [R2.64] ;  /* 0x0300000002e7afae */ /* 0x0003e2000b901d46 */
[----:B------:R-:W-:Y:S02]  /*12100*/  @!P1 IMAD.MOV.U32 R8, RZ, RZ, R215 ;  /* 0x000000ffff089224 */ /* 0x000fe400078e00d7 */
[----:B------:R-:W-:Y:S01]  /*12110*/  @!P1 IMAD.MOV.U32 R9, RZ, RZ, R216 ;  /* 0x000000ffff099224 */ /* 0x000fe200078e00d8 */
[C---:B------:R-:W-:Y:S01]  /*12120*/  @!P5 LEA R14, P2, R56.reuse, R215, 0x7 ;  /* 0x000000d7380ed211 */ /* 0x040fe200078438ff */
[----:B------:R-:W-:Y:S01]  /*12130*/  @!P4 IMAD R15, R57, 0xa0, RZ ;  /* 0x000000a0390fc824 */ /* 0x000fe200078e02ff */
[----:B------:R-:W-:Y:S01]  /*12140*/  ISETP.GE.AND P0, PT, R35, R22, PT ;  /* 0x000000162300720c */ /* 0x000fe20003f06270 */
[----:B------:R-:W-:-:S04]  /*12150*/  @!P1 IMAD.WIDE.U32 R12, R56, 0xe0, R8 ;  /* 0x000000e0380c9825 */ /* 0x000fc800078e0008 */
[--C-:B------:R-:W-:Y:S02]  /*12160*/  @!P3 IMAD.MOV.U32 R10, RZ, RZ, R215.reuse ;  /* 0x000000ffff0ab224 */ /* 0x100fe400078e00d7 */
[--C-:B------:R-:W-:Y:S02]  /*12170*/  @!P3 IMAD.MOV.U32 R11, RZ, RZ, R216.reuse ;  /* 0x000000ffff0bb224 */ /* 0x100fe400078e00d8 */
[----:B-1----:R-:W-:Y:S02]  /*12180*/  @!P6 IMAD.MOV.U32 R2, RZ, RZ, R215 ;  /* 0x000000ffff02e224 */ /* 0x002fe400078e00d7 */
[----:B------:R-:W-:-:S04]  /*12190*/  @!P6 IMAD.MOV.U32 R3, RZ, RZ, R216 ;  /* 0x000000ffff03e224 */ /* 0x000fc800078e00d8 */
[----:B--2---:R-:W-:-:S04]  /*121a0*/  @!P6 IMAD.WIDE.U32 R4, R56, 0x60, R2 ;  /* 0x000000603804e825 */ /* 0x004fc800078e0002 */
[----:B------:R-:W-:-:S04]  /*121b0*/  @!P4 IMAD.WIDE.U32 R2, R56, 0xa0, R6 ;  /* 0x000000a03802c825 */ /* 0x000fc800078e0006 */
[----:B------:R-:W-:Y:S02]  /*121c0*/  @!P6 IMAD.IADD R9, R0, 0x1, R5 ;  /* 0x000000010009e824 */ /* 0x000fe400078e0205 */
[----:B------:R-:W-:Y:S01]  /*121d0*/  @!P4 IMAD.IADD R7, R15, 0x1, R3 ;  /* 0x000000010f07c824 */ /* 0x000fe200078e0203 */
[----:B------:R-:W-:Y:S01]  /*121e0*/  @!P5 LEA.HI.X R15, R56, R216, R57, 0x7, P2 ;  /* 0x000000d8380fd211 */ /* 0x000fe200010f3c39 */
[----:B------:R-:W-:Y:S02]  /*121f0*/  @!P6 IMAD.MOV.U32 R8, RZ, RZ, R4 ;  /* 0x000000ffff08e224 */ /* 0x000fe400078e0004 */
[----:B------:R-:W-:-:S03]  /*12200*/  @!P3 IMAD R16, R57, 0xc0, RZ ;  /* 0x000000c03910b824 */ /* 0x000fc600078e02ff */
[----:B------:R1:W-:Y:S01]  /*12210*/  @!P6 LDGSTS.E.BYPASS.LTC128B.128 [R231+0x3800], [R8.64] ;  /* 0x0380000008e7efae */ /* 0x0003e2000b901d46 */
[-C--:B------:R-:W-:Y:S01]  /*12220*/  ISETP.GE.AND P6, PT, R28, R22.reuse, PT ;  /* 0x000000161c00720c */ /* 0x080fe20003fc6270 */
[----:B------:R-:W-:Y:S02]  /*12230*/  @!P3 IMAD.WIDE.U32 R10, R56, 0xc0, R10 ;  /* 0x000000c0380ab825 */ /* 0x000fe400078e000a */
[----:B------:R2:W-:Y:S01]  /*12240*/  @!P5 LDGSTS.E.BYPASS.LTC128B.128 [R231+0x4000], [R14.64] ;  /* 0x040000000ee7dfae */ /* 0x0005e2000b901d46 */
[----:B------:R-:W-:Y:S01]  /*12250*/  ISETP.GE.AND P5, PT, R27, R22, PT ;  /* 0x000000161b00720c */ /* 0x000fe20003fa6270 */
[----:B------:R-:W-:Y:S02]  /*12260*/  @!P1 IMAD R17, R57, 0xe0, RZ ;  /* 0x000000e039119824 */ /* 0x000fe400078e02ff */
[----:B------:R-:W-:Y:S02]  /*12270*/  @!P4 IMAD.MOV.U32 R6, RZ, RZ, R2 ;  /* 0x000000ffff06c224 */ /* 0x000fe400078e0002 */
[----:B------:R-:W-:-:S02]  /*12280*/  @!P3 IMAD.IADD R5, R16, 0x1, R11 ;  /* 0x000000011005b824 */ /* 0x000fc400078e020b */
[----:B------:R-:W-:Y:S01]  /*12290*/  @!P3 IMAD.MOV.U32 R4, RZ, RZ, R10 ;  /* 0x000000ffff04b224 */ /* 0x000fe200078e000a */
[----:B------:R4:W-:Y:S01]  /*122a0*/  @!P4 LDGSTS.E.BYPASS.LTC128B.128 [R231+0x4800], [R6.64] ;  /* 0x0480000006e7cfae */ /* 0x0009e2000b901d46 */
[----:B------:R-:W-:Y:S02]  /*122b0*/  @!P1 IMAD.IADD R3, R17, 0x1, R13 ;  /* 0x0000000111039824 */ /* 0x000fe400078e020d */
[----:B------:R-:W-:Y:S01]  /*122c0*/  @!P1 IMAD.MOV.U32 R2, RZ, RZ, R12 ;  /* 0x000000ffff029224 */ /* 0x000fe200078e000c */
[----:B------:R2:W-:Y:S01]  /*122d0*/  @!P3 LDGSTS.E.BYPASS.LTC128B.128 [R231+0x5000], [R4.64] ;  /* 0x0500000004e7bfae */ /* 0x0005e2000b901d46 */
[-C--:B------:R-:W-:Y:S02]  /*122e0*/  ISETP.GE.AND P4, PT, R29, R22.reuse, PT ;  /* 0x000000161d00720c */ /* 0x080fe40003f86270 */
[----:B------:R-:W-:Y:S01]  /*122f0*/  ISETP.GE.AND P3, PT, R30, R22, PT ;  /* 0x000000161e00720c */ /* 0x000fe20003f66270 */
[----:B------:R2:W-:Y:S01]  /*12300*/  @!P1 LDGSTS.E.BYPASS.LTC128B.128 [R231+0x5800], [R2.64] ;  /* 0x0580000002e79fae */ /* 0x0005e2000b901d46 */
[----:B-1----:R-:W-:-:S04]  /*12310*/  @!P0 LEA R8, P2, R56, R215, 0x8 ;  /* 0x000000d738088211 */ /* 0x002fc800078440ff */
[----:B------:R-:W-:Y:S02]  /*12320*/  @!P0 LEA.HI.X R9, R56, R216, R57, 0x8, P2 ;  /* 0x000000d838098211 */ /* 0x000fe400010f4439 */
[-C--:B------:R-:W-:Y:S02]  /*12330*/  ISETP.GE.AND P2, PT, R34, R22.reuse, PT ;  /* 0x000000162200720c */ /* 0x080fe40003f46270 */
[-C--:B------:R-:W-:Y:S01]  /*12340*/  ISETP.GE.AND P1, PT, R33, R22.reuse, PT ;  /* 0x000000162100720c */ /* 0x080fe20003f26270 */
[----:B------:R1:W-:Y:S01]  /*12350*/  @!P0 LDGSTS.E.BYPASS.LTC128B.128 [R231+0x6000], [R8.64] ;  /* 0x0600000008e78fae */ /* 0x0003e2000b901d46 */
[----:B------:R-:W-:Y:S01]  /*12360*/  ISETP.GE.AND P0, PT, R38, R22, PT ;  /* 0x000000162600720c */ /* 0x000fe20003f06270 */
[--C-:B----4-:R-:W-:Y:S02]  /*12370*/  @!P5 IMAD.MOV.U32 R6, RZ, RZ, R215.reuse ;  /* 0x000000ffff06d224 */ /* 0x110fe400078e00d7 */
[----:B------:R-:W-:Y:S02]  /*12380*/  @!P5 IMAD.MOV.U32 R7, RZ, RZ, R216 ;  /* 0x000000ffff07d224 */ /* 0x000fe400078e00d8 */
[----:B--2---:R-:W-:-:S02]  /*12390*/  @!P6 IMAD.MOV.U32 R2, RZ, RZ, R215 ;  /* 0x000000ffff02e224 */ /* 0x004fc400078e00d7 */
[----:B------:R-:W-:Y:S02]  /*123a0*/  @!P6 IMAD.MOV.U32 R3, RZ, RZ, R216 ;  /* 0x000000ffff03e224 */ /* 0x000fe400078e00d8 */
[----:B------:R-:W-:Y:S02]  /*123b0*/  @!P5 IMAD R14, R57, 0x140, RZ ;  /* 0x00000140390ed824 */ /* 0x000fe400078e02ff */
[----:B------:R-:W-:-:S04]  /*123c0*/  @!P6 IMAD.WIDE.U32 R4, R56, 0x120, R2 ;  /* 0x000001203804e825 */ /* 0x000fc800078e0002 */
[----:B------:R-:W-:-:S04]  /*123d0*/  @!P5 IMAD.WIDE.U32 R2, R56, 0x140, R6 ;  /* 0x000001403802d825 */ /* 0x000fc800078e0006 */
[----:B------:R-:W-:Y:S02]  /*123e0*/  @!P6 IMAD R16, R57, 0x120, RZ ;  /* 0x000001203910e824 */ /* 0x000fe400078e02ff */
[----:B------:R-:W-:Y:S02]  /*123f0*/  @!P5 IMAD.IADD R15, R14, 0x1, R3 ;  /* 0x000000010e0fd824 */ /* 0x000fe400078e0203 */
[----:B------:R-:W-:Y:S02]  /*12400*/  @!P5 IMAD.MOV.U32 R14, RZ, RZ, R2 ;  /* 0x000000ffff0ed224 */ /* 0x000fe400078e0002 */
[--C-:B------:R-:W-:Y:S02]  /*12410*/  @!P4 IMAD.MOV.U32 R2, RZ, RZ, R215.reuse ;  /* 0x000000ffff02c224 */ /* 0x100fe400078e00d7 */
[----:B------:R-:W-:Y:S02]  /*12420*/  @!P4 IMAD.MOV.U32 R3, RZ, RZ, R216 ;  /* 0x000000ffff03c224 */ /* 0x000fe400078e00d8 */
[----:B------:R-:W-:-:S02]  /*12430*/  @!P3 IMAD.MOV.U32 R6, RZ, RZ, R215 ;  /* 0x000000ffff06b224 */ /* 0x000fc400078e00d7 */
[--C-:B------:R-:W-:Y:S02]  /*12440*/  @!P3 IMAD.MOV.U32 R7, RZ, RZ, R216.reuse ;  /* 0x000000ffff07b224 */ /* 0x100fe400078e00d8 */
[----:B------:R-:W-:Y:S02]  /*12450*/  @!P6 IMAD.IADD R17, R16, 0x1, R5 ;  /* 0x000000011011e824 */ /* 0x000fe400078e0205 */
[--C-:B-1----:R-:W-:Y:S02]  /*12460*/  @!P2 IMAD.MOV.U32 R8, RZ, RZ, R215.reuse ;  /* 0x000000ffff08a224 */ /* 0x102fe400078e00d7 */
[----:B------:R-:W-:Y:S02]  /*12470*/  @!P2 IMAD.MOV.U32 R9, RZ, RZ, R216 ;  /* 0x000000ffff09a224 */ /* 0x000fe400078e00d8 */
[----:B------:R-:W-:Y:S02]  /*12480*/  @!P6 IMAD.MOV.U32 R16, RZ, RZ, R4 ;  /* 0x000000ffff10e224 */ /* 0x000fe400078e0004 */
[----:B------:R-:W-:-:S02]  /*12490*/  @!P1 IMAD.MOV.U32 R10, RZ, RZ, R215 ;  /* 0x000000ffff0a9224 */ /* 0x000fc400078e00d7 */
[--C-:B------:R-:W-:Y:S01]  /*124a0*/  @!P1 IMAD.MOV.U32 R11, RZ, RZ, R216.reuse ;  /* 0x000000ffff0b9224 */ /* 0x100fe200078e00d8 */
[----:B------:R1:W-:Y:S01]  /*124b0*/  @!P6 LDGSTS.E.BYPASS.LTC128B.128 [R231+0x6800], [R16.64] ;  /* 0x0680000010e7efae */ /* 0x0003e2000b901d46 */
[----:B------:R-:W-:Y:S02]  /*124c0*/  @!P4 IMAD R0, R57, 0x160, RZ ;  /* 0x000001603900c824 */ /* 0x000fe400078e02ff */
[----:B------:R-:W-:Y:S01]  /*124d0*/  @!P0 IMAD.MOV.U32 R18, RZ, RZ, R215 ;  /* 0x000000ffff128224 */ /* 0x000fe200078e00d7 */
[----:B------:R3:W-:Y:S01]  /*124e0*/  @!P5 LDGSTS.E.BYPASS.LTC128B.128 [R231+0x7000], [R14.64] ;  /* 0x070000000ee7dfae */ /* 0x0007e2000b901d46 */
[----:B------:R-:W-:Y:S02]  /*124f0*/  @!P0 IMAD.MOV.U32 R19, RZ, RZ, R216 ;  /* 0x000000ffff138224 */ /* 0x000fe400078e00d8 */
[----:B------:R-:W-:-:S04]  /*12500*/  @!P4 IMAD.WIDE.U32 R4, R56, 0x160, R2 ;  /* 0x000001603804c825 */ /* 0x000fc800078e0002 */
[----:B------:R-:W-:Y:S02]  /*12510*/  @!P3 IMAD R23, R57, 0x180, RZ ;  /* 0x000001803917b824 */ /* 0x000fe400078e02ff */
[----:B------:R-:W-:-:S04]  /*12520*/  @!P3 IMAD.WIDE.U32 R2, R56, 0x180, R6 ;  /* 0x000001803802b825 */ /* 0x000fc800078e0006 */
[----:B------:R-:W-:Y:S02]  /*12530*/  @!P2 IMAD R24, R57, 0x1a0, RZ ;  /* 0x000001a03918a824 */ /* 0x000fe400078e02ff */
[----:B------:R-:W-:-:S04]  /*12540*/  @!P2 IMAD.WIDE.U32 R6, R56, 0x1a0, R8 ;  /* 0x000001a03806a825 */ /* 0x000fc800078e0008 */
[----:B------:R-:W-:Y:S02]  /*12550*/  @!P1 IMAD R25, R57, 0x1c0, RZ ;  /* 0x000001c039199824 */ /* 0x000fe400078e02ff */
[----:B------:R-:W-:-:S04]  /*12560*/  @!P1 IMAD.WIDE.U32 R12, R56, 0x1c0, R10 ;  /* 0x000001c0380c9825 */ /* 0x000fc800078e000a */
[----:B------:R-:W-:Y:S02]  /*12570*/  @!P0 IMAD R26, R57, 0x1e0, RZ ;  /* 0x000001e0391a8824 */ /* 0x000fe400078e02ff */
[----:B------:R-:W-:-:S04]  /*12580*/  @!P0 IMAD.WIDE.U32 R18, R56, 0x1e0, R18 ;  /* 0x000001e038128825 */ /* 0x000fc800078e0012 */
[----:B------:R-:W-:Y:S02]  /*12590*/  @!P4 IMAD.IADD R11, R0, 0x1, R5 ;  /* 0x00000001000bc824 */ /* 0x000fe400078e0205 */
[----:B------:R-:W-:Y:S02]  /*125a0*/  @!P4 IMAD.MOV.U32 R10, RZ, RZ, R4 ;  /* 0x000000ffff0ac224 */ /* 0x000fe400078e0004 */
[----:B------:R-:W-:Y:S02]  /*125b0*/  @!P3 IMAD.IADD R9, R23, 0x1, R3 ;  /* 0x000000011709b824 */ /* 0x000fe400078e0203 */
[----:B------:R-:W-:Y:S01]  /*125c0*/  @!P3 IMAD.MOV.U32 R8, RZ, RZ, R2 ;  /* 0x000000ffff08b224 */ /* 0x000fe200078e0002 */
[----:B------:R4:W-:Y:S01]  /*125d0*/  @!P4 LDGSTS.E.BYPASS.LTC128B.128 [R231+0x7800], [R10.64] ;  /* 0x078000000ae7cfae */ /* 0x0009e2000b901d46 */
[----:B------:R-:W-:Y:S02]  /*125e0*/  @!P2 IMAD.IADD R7, R24, 0x1, R7 ;  /* 0x000000011807a824 */ /* 0x000fe400078e0207 */
[----:B------:R-:W-:Y:S01]  /*125f0*/  @!P1 IMAD.IADD R5, R25, 0x1, R13 ;  /* 0x0000000119059824 */ /* 0x000fe200078e020d */
[----:B------:R1:W-:Y:S01]  /*12600*/  @!P3 LDGSTS.E.BYPASS.LTC128B.128 [R231+0x8000], [R8.64] ;  /* 0x0800000008e7bfae */ /* 0x0003e2000b901d46 */
[----:B------:R-:W-:-:S02]  /*12610*/  @!P1 IMAD.MOV.U32 R4, RZ, RZ, R12 ;  /* 0x000000ffff049224 */ /* 0x000fc400078e000c */
[----:B------:R-:W-:Y:S01]  /*12620*/  @!P0 IMAD.IADD R3, R26, 0x1, R19 ;  /* 0x000000011a038824 */ /* 0x000fe200078e0213 */
[----:B------:R1:W-:Y:S01]  /*12630*/  @!P2 LDGSTS.E.BYPASS.LTC128B.128 [R231+0x8800], [R6.64] ;  /* 0x0880000006e7afae */ /* 0x0003e2000b901d46 */
[----:B------:R-:W-:-:S03]  /*12640*/  @!P0 IMAD.MOV.U32 R2, RZ, RZ, R18 ;  /* 0x000000ffff028224 */ /* 0x000fc600078e0012 */
[----:B------:R1:W-:Y:S04]  /*12650*/  @!P1 LDGSTS.E.BYPASS.LTC128B.128 [R231+0x9000], [R4.64] ;  /* 0x0900000004e79fae */ /* 0x0003e8000b901d46 */
[----:B------:R3:W-:Y:S04]  /*12660*/  @!P0 LDGSTS.E.BYPASS.LTC128B.128 [R231+0x9800], [R2.64] ;  /* 0x0980000002e78fae */ /* 0x0007e8000b901d46 */
[----:B------:R-:W0:Y:S04]  /*12670*/  LDGDEPBAR ;  /* 0x00000000000079af */ /* 0x000e280000000000 */
[----:B------:R-:W2:Y:S01]  /*12680*/  LD.E R59, [R20.64+0x188] ;  /* 0x00018806143b7980 */ /* 0x000ea2000c101900 */
[----:B------:R-:W-:-:S02]  /*12690*/  ISETP.GE.AND P6, PT, R44, R22, PT ;  /* 0x000000162c00720c */ /* 0x000fc40003fc6270 */
[-C--:B------:R-:W-:Y:S02]  /*126a0*/  ISETP.GE.AND P1, PT, R84, R22.reuse, PT ;  /* 0x000000165400720c */ /* 0x080fe40003f26270 */
[----:B------:R-:W-:Y:S01]  /*126b0*/  ISETP.GE.AND P4, PT, R32, R22, PT ;  /* 0x000000162000720c */ /* 0x000fe20003f86270 */
[----:B------:R-:W-:-:S04]  /*126c0*/  DEPBAR.LE SB0, 0x0 ;  /* 0x000080000000791a */ /* 0x000fc80000000000 */
[----:B------:R-:W-:Y:S01]  /*126d0*/  BAR.SYNC.DEFER_BLOCKING 0x0 ;  /* 0x0000000000007b1d */ /* 0x000fe20000010000 */
[----:B------:R-:W-:-:S05]  /*126e0*/  ISETP.GE.AND P3, PT, R42, R22, PT ;  /* 0x000000162a00720c */ /* 0x000fca0003f66270 */
[----:B---3--:R-:W-:Y:S01]  /*126f0*/  @!P1 IMAD.MOV.U32 R3, RZ, RZ, R43 ;  /* 0x000000ffff039224 */ /* 0x008fe200078e002b */
[----:B-1----:R-:W-:Y:S01]  /*12700*/  @!P6 LEA R6, P0, R107, R41, 0x1 ;  /* 0x000000296b06e211 */ /* 0x002fe200078008ff */
[----:B------:R-:W-:-:S03]  /*12710*/  @!P1 IMAD.MOV.U32 R2, RZ, RZ, R41 ;  /* 0x000000ffff029224 */ /* 0x000fc600078e0029 */
[----:B------:R-:W-:Y:S01]  /*12720*/  @!P6 LEA.HI.X R7, R107, R43, R198, 0x1, P0 ;  /* 0x0000002b6b07e211 */ /* 0x000fe200000f0cc6 */
[----:B------:R-:W-:Y:S01]  /*12730*/  @!P4 IMAD R0, R195, 0x60, RZ ;  /* 0x00000060c300c824 */ /* 0x000fe200078e02ff */
[-C--:B------:R-:W-:Y:S02]  /*12740*/  ISETP.GE.AND P2, PT, R31, R22.reuse, PT ;  /* 0x000000161f00720c */ /* 0x080fe40003f46270 */
[-C--:B------:R-:W-:Y:S02]  /*12750*/  ISETP.GE.AND P0, PT, R36, R22.reuse, PT ;  /* 0x000000162400720c */ /* 0x080fe40003f06270 */
[----:B------:R-:W-:Y:S01]  /*12760*/  @!P3 LEA R4, P5, R194, R41, 0x6 ;  /* 0x00000029c204b211 */ /* 0x000fe200078a30ff */
[----:B------:R-:W-:Y:S04]  /*12770*/  @P1 STS.128 [R231+0xa000], RZ ;  /* 0x00a000ffe7001388 */ /* 0x000fe80000000c00 */
[----:B------:R-:W-:Y:S01]  /*12780*/  @!PT LDS RZ, [RZ] ;  /* 0x00000000fffff984 */ /* 0x000fe20000000800 */
[----:B------:R-:W-:Y:S01]  /*12790*/  @!PT LDS RZ, [RZ] ;  /* 0x00000000fffff984 */ /* 0x000fe20000000800 */
[----:B------:R-:W-:Y:S01]  /*127a0*/  @!PT LDS RZ, [RZ] ;  /* 0x00000000fffff984 */ /* 0x000fe20000000800 */
[----:B------:R1:W-:Y:S01]  /*127b0*/  @!P1 LDGSTS.E.BYPASS.LTC128B.128 [R231+0xa000], [R2.64] ;  /* 0x0a00000002e79fae */ /* 0x0003e2000b901d46 */
[----:B------:R-:W-:-:S03]  /*127c0*/  ISETP.GE.AND P1, PT, R37, R22, PT ;  /* 0x000000162500720c */ /* 0x000fc60003f26270 */
[----:B------:R-:W-:Y:S01]  /*127d0*/  @P6 STS.128 [R231+0xa800], RZ ;  /* 0x00a800ffe7006388 */ /* 0x000fe20000000c00 */
[----:B------:R-:W-:-:S03]  /*127e0*/  @!P3 LEA.HI.X R5, R194, R43, R195, 0x6, P5 ;  /* 0x0000002bc205b211 */ /* 0x000fc600028f34c3 */
        /* <DEDUP_REMOVED lines=10> */
[----:B-1----:R-:W-:Y:S02]  /*12890*/  @!P4 IMAD.MOV.U32 R2, RZ, RZ, R41 ;  /* 0x000000ffff02c224 */ /* 0x002fe400078e0029 */
[----:B------:R-:W-:-:S04]  /*128a0*/  @!P4 IMAD.MOV.U32 R3, RZ, RZ, R43 ;  /* 0x000000ffff03c224 */ /* 0x000fc800078e002b */
[----:B------:R-:W-:-:S04]  /*128b0*/  @!P4 IMAD.WIDE.U32 R2, R194, 0x60, R2 ;  /* 0x00000060c202c825 */ /* 0x000fc800078e0002 */
[----:B------:R-:W-:Y:S01]  /*128c0*/  @!P4 IMAD.IADD R3, R0, 0x1, R3 ;  /* 0x000000010003c824 */ /* 0x000fe200078e0203 */
[----:B------:R-:W-:Y:S01]  /*128d0*/  @P4 STS.128 [R231+0xb800], RZ ;  /* 0x00b800ffe7004388 */ /* 0x000fe20000000c00 */
[----:B----4-:R-:W-:-:S03]  /*128e0*/  @!P2 LEA R10, P3, R194, R41, 0x7 ;  /* 0x00000029c20aa211 */ /* 0x010fc600078638ff */
[----:B------:R-:W-:Y:S01]  /*128f0*/  @!PT LDS RZ, [RZ] ;  /* 0x00000000fffff984 */ /* 0x000fe20000000800 */
[----:B------:R-:W-:Y:S01]  /*12900*/  @!PT LDS RZ, [RZ] ;  /* 0x00000000fffff984 */ /* 0x000fe20000000800 */
[----:B------:R-:W-:Y:S01]  /*12910*/  @!PT LDS RZ, [RZ] ;  /* 0x00000000fffff984 */ /* 0x000fe20000000800 */
[----:B------:R1:W-:Y:S01]  /*12920*/  @!P4 LDGSTS.E.BYPASS.LTC128B.128 [R231+0xb800], [R2.64] ;  /* 0x0b80000002e7cfae */ /* 0x0003e2000b901d46 */
[----:B---3--:R-:W-:Y:S01]  /*12930*/  @!P0 IMAD.MOV.U32 R4, RZ, RZ, R41 ;  /* 0x000000ffff048224 */ /* 0x008fe200078e0029 */
[-C--:B------:R-:W-:Y:S01]  /*12940*/  ISETP.GE.AND P5, PT, R35, R22.reuse, PT ;  /* 0x000000162300720c */ /* 0x080fe20003fa6270 */
[----:B------:R-:W-:Y:S02]  /*12950*/  @!P0 IMAD.MOV.U32 R5, RZ, RZ, R43 ;  /* 0x000000ffff058224 */ /* 0x000fe400078e002b */
[----:B------:R-:W-:Y:S02]  /*12960*/  @!P6 IMAD.MOV.U32 R6, RZ, RZ, R41 ;  /* 0x000000ffff06e224 */ /* 0x000fe400078e0029 */
[----:B------:R-:W-:Y:S02]  /*12970*/  @!P6 IMAD.MOV.U32 R7, RZ, RZ, R43 ;  /* 0x000000ffff07e224 */ /* 0x000fe400078e002b */
[C---:B------:R-:W-:Y:S01]  /*12980*/  @!P1 IMAD R0, R195.reuse, 0xa0, RZ ;  /* 0x000000a0c3009824 */ /* 0x040fe200078e02ff */
[----:B------:R-:W-:Y:S01]  /*12990*/  @!P2 LEA.HI.X R11, R194, R43, R195, 0x7, P3 ;  /* 0x0000002bc20ba211 */ /* 0x000fe200018f3cc3 */
[----:B------:R-:W-:Y:S01]  /*129a0*/  @!P0 IMAD R12, R195, 0xc0, RZ ;  /* 0x000000c0c30c8824 */ /* 0x000fe200078e02ff */
[-C--:B------:R-:W-:Y:S01]  /*129b0*/  ISETP.GE.AND P4, PT, R28, R22.reuse, PT ;  /* 0x000000161c00720c */ /* 0x080fe20003f86270 */
[----:B------:R-:W-:Y:S01]  /*129c0*/  @!P0 IMAD.WIDE.U32 R4, R194, 0xc0, R4 ;  /* 0x000000c0c2048825 */ /* 0x000fe200078e0004 */
[----:B------:R-:W-:-:S03]  /*129d0*/  ISETP.GE.AND P3, PT, R27, R22, PT ;  /* 0x000000161b00720c */ /* 0x000fc60003f66270 */
[----:B------:R-:W-:-:S04]  /*129e0*/  @!P6 IMAD.WIDE.U32 R8, R194, 0xe0, R6 ;  /* 0x000000e0c208e825 */ /* 0x000fc800078e0006 */
[----:B-1----:R-:W-:Y:S02]  /*129f0*/  @!P1 IMAD.MOV.U32 R2, RZ, RZ, R41 ;  /* 0x000000ffff029224 */ /* 0x002fe400078e0029 */
[----:B------:R-:W-:-:S04]  /*12a00*/  @!P1 IMAD.MOV.U32 R3, RZ, RZ, R43 ;  /* 0x000000ffff039224 */ /* 0x000fc800078e002b */
[----:B------:R-:W-:Y:S01]  /*12a10*/  @!P1 IMAD.WIDE.U32 R2, R194, 0xa0, R2 ;  /* 0x000000a0c2029825 */ /* 0x000fe200078e0002 */
[----:B------:R-:W-:Y:S03]  /*12a20*/  @P2 STS.128 [R231+0xc000], RZ ;  /* 0x00c000ffe7002388 */ /* 0x000fe60000000c00 */
[----:B------:R-:W-:Y:S01]  /*12a30*/  @!P1 IMAD.IADD R7, R0, 0x1, R3 ;  /* 0x0000000100079824 */ /* 0x000fe200078e0203 */
[----:B------:R-:W-:Y:S01]  /*12a40*/  @!PT LDS RZ, [RZ] ;  /* 0x00000000fffff984 */ /* 0x000fe20000000800 */
[----:B------:R-:W-:Y:S01]  /*12a50*/  @!PT LDS RZ, [RZ] ;  /* 0x00000000fffff984 */ /* 0x000fe20000000800 */
[----:B------:R-:W-:Y:S01]  /*12a60*/  @!PT LDS RZ, [RZ] ;  /* 0x00000000fffff984 */ /* 0x000fe20000000800 */
[----:B------:R1:W-:Y:S01]  /*12a70*/  @!P2 LDGSTS.E.BYPASS.LTC128B.128 [R231+0xc000], [R10.64] ;  /* 0x0c0000000ae7afae */ /* 0x0003e2000b901d46 */
[----:B------:R-:W-:Y:S02]  /*12a80*/  @!P1 IMAD.MOV.U32 R6, RZ, RZ, R2 ;  /* 0x000000ffff069224 */ /* 0x000fe400078e0002 */
[----:B------:R-:W-:Y:S02]  /*12a90*/  @!P6 IMAD R13, R195, 0xe0, RZ ;  /* 0x000000e0c30de824 */ /* 0x000fe400078e02ff */
[----:B------:R-:W-:Y:S01]  /*12aa0*/  @!P0 IMAD.IADD R5, R12, 0x1, R5 ;  /* 0x000000010c058824 */ /* 0x000fe200078e0205 */
[----:B------:R-:W-:Y:S01]  /*12ab0*/  @P1 STS.128 [R231+0xc800], RZ ;  /* 0x00c800ffe7001388 */ /* 0x000fe20000000c00 */
[----:B------:R-:W-:-:S02]  /*12ac0*/  @!P6 IMAD.IADD R3, R13, 0x1, R9 ;  /* 0x000000010d03e824 */ /* 0x000fc400078e0209 */
[----:B------:R-:W-:Y:S01]  /*12ad0*/  @!P6 IMAD.MOV.U32 R2, RZ, RZ, R8 ;  /* 0x000000ffff02e224 */ /* 0x000fe200078e0008 */
[----:B------:R-:W-:Y:S01]  /*12ae0*/  @!PT LDS RZ, [RZ] ;  /* 0x00000000fffff984 */ /* 0x000fe20000000800 */
[----:B------:R-:W-:Y:S01]  /*12af0*/  @!PT LDS RZ, [RZ] ;  /* 0x00000000fffff984 */ /* 0x000fe20000000800 */
[----:B------:R-:W-:Y:S01]  /*12b00*/  @!PT LDS RZ, [RZ] ;  /* 0x00000000fffff984 */ /* 0x000fe20000000800 */
[----:B------:R3:W-:Y:S04]  /*12b10*/  @!P1 LDGSTS.E.BYPASS.LTC128B.128 [R231+0xc800], [R6.64] ;  /* 0x0c80000006e79fae */ /* 0x0007e8000b901d46 */
[----:B------:R-:W-:Y:S01]  /*12b20*/  @P0 STS.128 [R231+0xd000], RZ ;  /* 0x00d000ffe7000388 */ /* 0x000fe20000000c00 */
[----:B------:R-:W-:-:S03]  /*12b30*/  ISETP.GE.AND P2, PT, R29, R22, PT ;  /* 0x000000161d00720c */ /* 0x000fc60003f46270 */
[----:B------:R-:W-:Y:S01]  /*12b40*/  @!PT LDS RZ, [RZ] ;  /* 0x00000000fffff984 */ /* 0x000fe20000000800 */
[----:B------:R-:W-:Y:S01]  /*12b50*/  @!PT LDS RZ, [RZ] ;  /* 0x00000000fffff984 */ /* 0x000fe20000000800 */
[----:B------:R-:W-:Y:S01]  /*12b60*/  @!PT LDS RZ, [RZ] ;  /* 0x00000000fffff984 */ /* 0x000fe20000000800 */
[----:B------:R4:W-:Y:S01]  /*12b70*/  @!P0 LDGSTS.E.BYPASS.LTC128B.128 [R231+0xd000], [R4.64] ;  /* 0x0d00000004e78fae */ /* 0x0009e2000b901d46 */
[----:B------:R-:W-:-:S03]  /*12b80*/  ISETP.GE.AND P1, PT, R30, R22, PT ;  /* 0x000000161e00720c */ /* 0x000fc60003f26270 */
[----:B------:R-:W-:Y:S01]  /*12b90*/  @P6 STS.128 [R231+0xd800], RZ ;  /* 0x00d800ffe7006388 */ /* 0x000fe20000000c00 */
[----:B------:R-:W-:-:S03]  /*12ba0*/  @!P3 IMAD.MOV.U32 R8, RZ, RZ, R41 ;  /* 0x000000ffff08b224 */ /* 0x000fc600078e0029 */
[----:B------:R-:W-:Y:S01]  /*12bb0*/  @!PT LDS RZ, [RZ] ;  /* 0x00000000fffff984 */ /* 0x000fe20000000800 */
[----:B------:R-:W-:Y:S01]  /*12bc0*/  @!PT LDS RZ, [RZ] ;  /* 0x00000000fffff984 */ /* 0x000fe20000000800 */
[----:B------:R-:W-:Y:S01]  /*12bd0*/  @!PT LDS RZ, [RZ] ;  /* 0x00000000fffff984 */ /* 0x000fe20000000800 */
[----:B------:R1:W-:Y:S01]  /*12be0*/  @!P6 LDGSTS.E.BYPASS.LTC128B.128 [R231+0xd800], [R2.64] ;  /* 0x0d80000002e7efae */ /* 0x0003e2000b901d46 */
[----:B------:R-:W-:Y:S01]  /*12bf0*/  @!P3 IMAD.MOV.U32 R9, RZ, RZ, R43 ;  /* 0x000000ffff09b224 */ /* 0x000fe200078e002b */
[----:B------:R-:W-:Y:S02]  /*12c00*/  ISETP.GE.AND P6, PT, R34, R22, PT ;  /* 0x000000162200720c */ /* 0x000fe40003fc6270 */
[----:B---3--:R-:W-:-:S04]  /*12c10*/  @!P5 LEA R6, P0, R194, R41, 0x8 ;  /* 0x00000029c206d211 */ /* 0x008fc800078040ff */
[----:B------:R-:W-:Y:S02]  /*12c20*/  @!P5 LEA.HI.X R7, R194, R43, R195, 0x8, P0 ;  /* 0x0000002bc207d211 */ /* 0x000fe400000f44c3 */
[----:B------:R-:W-:Y:S01]  /*12c30*/  ISETP.GE.AND P0, PT, R33, R22, PT ;  /* 0x000000162100720c */ /* 0x000fe20003f06270 */
[----:B------:R-:W-:Y:S01]  /*12c40*/  @P5 STS.128 [R231+0xe000], RZ ;  /* 0x00e000ffe7005388 */ /* 0x000fe20000000c00 */
[----:B------:R-:W-:-:S03]  /*12c50*/  @!P3 IMAD R14, R195, 0x140, RZ ;  /* 0x00000140c30eb824 */ /* 0x000fc600078e02ff */
[----:B------:R-:W-:Y:S01]  /*12c60*/  @!PT LDS RZ, [RZ] ;  /* 0x00000000fffff984 */ /* 0x000fe20000000800 */
[----:B------:R-:W-:Y:S01]  /*12c70*/  @!PT LDS RZ, [RZ] ;  /* 0x00000000fffff984 */ /* 0x000fe20000000800 */
[----:B------:R-:W-:Y:S01]  /*12c80*/  @!PT LDS RZ, [RZ] ;  /* 0x00000000fffff984 */ /* 0x000fe20000000800 */
[----:B------:R3:W-:Y:S01]  /*12c90*/  @!P5 LDGSTS.E.BYPASS.LTC128B.128 [R231+0xe000], [R6.64] ;  /* 0x0e00000006e7dfae */ /* 0x0007e2000b901d46 */
[----:B-1----:R-:W-:Y:S02]  /*12ca0*/  @!P4 IMAD.MOV.U32 R2, RZ, RZ, R41 ;  /* 0x000000ffff02c224 */ /* 0x002fe400078e0029 */
[----:B------:R-:W-:Y:S01]  /*12cb0*/  @!P4 IMAD.MOV.U32 R3, RZ, RZ, R43 ;  /* 0x000000ffff03c224 */ /* 0x000fe200078e002b */
[----:B------:R-:W-:-:S03]  /*12cc0*/  ISETP.GE.AND P5, PT, R38, R22, PT ;  /* 0x000000162600720c */ /* 0x000fc60003fa6270 */
[----:B----4-:R-:W-:-:S04]  /*12cd0*/  @!P4 IMAD.WIDE.U32 R4, R194, 0x120, R2 ;  /* 0x00000120c204c825 */ /* 0x010fc800078e0002 */
[----:B------:R-:W-:-:S04]  /*12ce0*/  @!P3 IMAD.WIDE.U32 R2, R194, 0x140, R8 ;  /* 0x00000140c202b825 */ /* 0x000fc800078e0008 */
[----:B------:R-:W-:Y:S02]  /*12cf0*/  @!P4 IMAD R16, R195, 0x120, RZ ;  /* 0x00000120c310c824 */ /* 0x000fe400078e02ff */
[----:B------:R-:W-:Y:S02]  /*12d00*/  @!P3 IMAD.IADD R15, R14, 0x1, R3 ;  /* 0x000000010e0fb824 */ /* 0x000fe400078e0203 */
[----:B------:R-:W-:Y:S02]  /*12d10*/  @!P3 IMAD.MOV.U32 R14, RZ, RZ, R2 ;  /* 0x000000ffff0eb224 */ /* 0x000fe400078e0002 */
[----:B------:R-:W-:Y:S02]  /*12d20*/  @!P2 IMAD.MOV.U32 R2, RZ, RZ, R41 ;  /* 0x000000ffff02a224 */ /* 0x000fe400078e0029 */
[----:B------:R-:W-:Y:S02]  /*12d30*/  @!P2 IMAD.MOV.U32 R3, RZ, RZ, R43 ;  /* 0x000000ffff03a224 */ /* 0x000fe400078e002b */
[----:B------:R-:W-:-:S02]  /*12d40*/  @!P4 IMAD.IADD R17, R16, 0x1, R5 ;  /* 0x000000011011c824 */ /* 0x000fc400078e0205 */
[----:B---3--:R-:W-:Y:S02]  /*12d50*/  @!P1 IMAD.MOV.U32 R6, RZ, RZ, R41 ;  /* 0x000000ffff069224 */ /* 0x008fe400078e0029 */
[----:B------:R-:W-:Y:S02]  /*12d60*/  @!P1 IMAD.MOV.U32 R7, RZ, RZ, R43 ;  /* 0x000000ffff079224 */ /* 0x000fe400078e002b */
[----:B------:R-:W-:Y:S02]  /*12d70*/  @!P4 IMAD.MOV.U32 R16, RZ, RZ, R4 ;  /* 0x000000ffff10c224 */ /* 0x000fe400078e0004 */
[----:B------:R-:W-:Y:S02]  /*12d80*/  @!P0 IMAD.MOV.U32 R10, RZ, RZ, R41 ;  /* 0x000000ffff0a8224 */ /* 0x000fe400078e0029 */
[----:B------:R-:W-:Y:S02]  /*12d90*/  @!P0 IMAD.MOV.U32 R11, RZ, RZ, R43 ;  /* 0x000000ffff0b8224 */ /* 0x000fe400078e002b */
[----:B------:R-:W-:-:S02]  /*12da0*/  @!P2 IMAD R0, R195, 0x160, RZ ;  /* 0x00000160c300a824 */ /* 0x000fc400078e02ff */
[----:B------:R-:W-:Y:S02]  /*12db0*/  @!P6 IMAD.MOV.U32 R8, RZ, RZ, R41 ;  /* 0x000000ffff08e224 */ /* 0x000fe400078e0029 */
[----:B------:R-:W-:Y:S02]  /*12dc0*/  @!P6 IMAD.MOV.U32 R9, RZ, RZ, R43 ;  /* 0x000000ffff09e224 */ /* 0x000fe400078e002b */
[C---:B------:R-:W-:Y:S01]  /*12dd0*/  @!P2 IMAD.WIDE.U32 R4, R194.reuse, 0x160, R2 ;  /* 0x00000160c204a825 */ /* 0x040fe200078e0002 */
[----:B------:R-:W-:Y:S03]  /*12de0*/  @P4 STS.128 [R231+0xe800], RZ ;  /* 0x00e800ffe7004388 */ /* 0x000fe60000000c00 */
[----:B------:R-:W-:Y:S01]  /*12df0*/  @!P1 IMAD R22, R195, 0x180, RZ ;  /* 0x00000180c3169824 */ /* 0x000fe200078e02ff */
[----:B------:R-:W-:Y:S01]  /*12e00*/  @!PT LDS RZ, [RZ] ;  /* 0x00000000fffff984 */ /* 0x000fe20000000800 */
[----:B------:R-:W-:Y:S01]  /*12e10*/  @!PT LDS RZ, [RZ] ;  /* 0x00000000fffff984 */ /* 0x000fe20000000800 */
[----:B------:R-:W-:Y:S01]  /*12e20*/  @!PT LDS RZ, [RZ] ;  /* 0x00000000fffff984 */ /* 0x000fe20000000800 */
[----:B------:R1:W-:Y:S01]  /*12e30*/  @!P4 LDGSTS.E.BYPASS.LTC128B.128 [R231+0xe800], [R16.64] ;  /* 0x0e80000010e7cfae */ /* 0x0003e2000b901d46 */
[----:B------:R-:W-:-:S04]  /*12e40*/  @!P1 IMAD.WIDE.U32 R2, R194, 0x180, R6 ;  /* 0x00000180c2029825 */ /* 0x000fc800078e0006 */
[C---:B------:R-:W-:Y:S01]  /*12e50*/  @!P0 IMAD.WIDE.U32 R12, R194.reuse, 0x1c0, R10 ;  /* 0x000001c0c20c8825 */ /* 0x040fe200078e000a */
[----:B------:R-:W-:Y:S03]  /*12e60*/  @P3 STS.128 [R231+0xf000], RZ ;  /* 0x00f000ffe7003388 */ /* 0x000fe60000000c00 */
[----:B------:R-:W-:Y:S01]  /*12e70*/  @!P6 IMAD R23, R195, 0x1a0, RZ ;  /* 0x000001a0c317e824 */ /* 0x000fe200078e02ff */
[----:B------:R-:W-:Y:S01]  /*12e80*/  @!PT LDS RZ, [RZ] ;  /* 0x00000000fffff984 */ /* 0x000fe20000000800 */
[----:B------:R-:W-:Y:S01]  /*12e90*/  @!PT LDS RZ, [RZ] ;  /* 0x00000000fffff984 */ /* 0x000fe20000000800 */
[----:B------:R-:W-:Y:S01]  /*12ea0*/  @!PT LDS RZ, [RZ] ;  /* 0x00000000fffff984 */ /* 0x000fe20000000800 */
[----:B------:R3:W-:Y:S01]  /*12eb0*/  @!P3 LDGSTS.E.BYPASS.LTC128B.128 [R231+0xf000], [R14.64] ;  /* 0x0f0000000ee7bfae */ /* 0x0007e2000b901d46 */
[----:B------:R-:W-:Y:S02]  /*12ec0*/  @!P5 IMAD.MOV.U32 R18, RZ, RZ, R41 ;  /* 0x000000ffff12d224 */ /* 0x000fe400078e0029 */
[----:B------:R-:W-:Y:S02]  /*12ed0*/  @!P5 IMAD.MOV.U32 R19, RZ, RZ, R43 ;  /* 0x000000ffff13d224 */ /* 0x000fe400078e002b */
[----:B------:R-:W-:-:S04]  /*12ee0*/  @!P6 IMAD.WIDE.U32 R6, R194, 0x1a0, R8 ;  /* 0x000001a0c206e825 */ /* 0x000fc800078e0008 */
[----:B------:R-:W-:Y:S02]  /*12ef0*/  @!P2 IMAD.IADD R11, R0, 0x1, R5 ;  /* 0x00000001000ba824 */ /* 0x000fe400078e0205 */
[----:B------:R-:W-:Y:S02]  /*12f00*/  @!P2 IMAD.MOV.U32 R10, RZ, RZ, R4 ;  /* 0x000000ffff0aa224 */ /* 0x000fe400078e0004 */
[C---:B------:R-:W-:Y:S02]  /*12f10*/  @!P0 IMAD R24, R195.reuse, 0x1c0, RZ ;  /* 0x000001c0c3188824 */ /* 0x040fe400078e02ff */
[----:B------:R-:W-:Y:S02]  /*12f20*/  @!P1 IMAD.IADD R9, R22, 0x1, R3 ;  /* 0x0000000116099824 */ /* 0x000fe400078e0203 */
[----:B------:R-:W-:Y:S01]  /*12f30*/  @!P1 IMAD.MOV.U32 R8, RZ, RZ, R2 ;  /* 0x000000ffff089224 */ /* 0x000fe200078e0002 */
[----:B------:R-:W-:Y:S01]  /*12f40*/  @P2 STS.128 [R231+0xf800], RZ ;  /* 0x00f800ffe7002388 */ /* 0x000fe20000000c00 */
[----:B------:R-:W-:-:S02]  /*12f50*/  @!P5 IMAD R25, R195, 0x1e0, RZ ;  /* 0x000001e0c319d824 */ /* 0x000fc400078e02ff */
[----:B------:R-:W-:Y:S01]  /*12f60*/  @!P5 IMAD.WIDE.U32 R18, R194, 0x1e0, R18 ;  /* 0x000001e0c212d825 */ /* 0x000fe200078e0012 */
[----:B------:R-:W-:Y:S01]  /*12f70*/  @!PT LDS RZ, [RZ] ;  /* 0x00000000fffff984 */ /* 0x000fe20000000800 */
[----:B------:R-:W-:Y:S01]  /*12f80*/  @!PT LDS RZ, [RZ] ;  /* 0x00000000fffff984 */ /* 0x000fe20000000800 */
[----:B------:R-:W-:Y:S01]  /*12f90*/  @!PT LDS RZ, [RZ] ;  /* 0x00000000fffff984 */ /* 0x000fe20000000800 */
[----:B------:R4:W-:Y:S03]  /*12fa0*/  @!P2 LDGSTS.E.BYPASS.LTC128B.128 [R231+0xf800], [R10.64] ;  /* 0x0f8000000ae7afae */ /* 0x0009e6000b901d46 */
[----:B------:R-:W-:Y:S01]  /*12fb0*/  @!P6 IMAD.IADD R7, R23, 0x1, R7 ;  /* 0x000000011707e824 */ /* 0x000fe200078e0207 */
[----:B------:R-:W-:Y:S01]  /*12fc0*/  @P1 STS.128 [R231+0x10000], RZ ;  /* 0x010000ffe7001388 */ /* 0x000fe20000000c00 */
[----:B------:R-:W-:Y:S02]  /*12fd0*/  @!P0 IMAD.IADD R5, R24, 0x1, R13 ;  /* 0x0000000118058824 */ /* 0x000fe400078e020d */
[----:B------:R-:W-:Y:S01]  /*12fe0*/  @!P0 IMAD.MOV.U32 R4, RZ, RZ, R12 ;  /* 0x000000ffff048224 */ /* 0x000fe200078e000c */
[----:B------:R-:W-:Y:S01]  /*12ff0*/  @!PT LDS RZ, [RZ] ;  /* 0x00000000fffff984 */ /* 0x000fe20000000800 */
[----:B------:R-:W-:Y:S01]  /*13000*/  @!PT LDS RZ, [RZ] ;  /* 0x00000000fffff984 */ /* 0x000fe20000000800 */
[----:B------:R-:W-:Y:S01]  /*13010*/  @!PT LDS RZ, [RZ] ;  /* 0x00000000fffff984 */ /* 0x000fe20000000800 */
[----:B------:R4:W-:Y:S01]  /*13020*/  @!P1 LDGSTS.E.BYPASS.LTC128B.128 [R231+0x10000], [R8.64] ;  /* 0x1000000008e79fae */ /* 0x0009e2000b901d46 */
[----:B------:R-:W-:-:S02]  /*13030*/  @!P5 IMAD.IADD R3, R25, 0x1, R19 ;  /* 0x000000011903d824 */ /* 0x000fc400078e0213 */
[----:B------:R-:W-:Y:S01]  /*13040*/  @!P5 IMAD.MOV.U32 R2, RZ, RZ, R18 ;  /* 0x000000ffff02d224 */ /* 0x000fe200078e0012 */
        /* <DEDUP_REMOVED lines=15> */
[----:B------:R-:W-:Y:S01]  /*13140*/  R2P PR, R199, 0x6 ;  /* 0x00000006c7007804 */ /* 0x000fe20000000000 */
[----:B------:R-:W-:-:S02]  /*13150*/  IMAD.MOV.U32 R173, RZ, RZ, R40 ;  /* 0x000000ffffad7224 */ /* 0x000fc400078e0028 */
[----:B------:R-:W-:Y:S01]  /*13160*/  IMAD.SHL.U32 R233, R233, 0x2, RZ ;  /* 0x00000002e9e97824 */ /* 0x000fe200078e00ff */
[----:B------:R-:W0:Y:S04]  /*13170*/  LDGDEPBAR ;  /* 0x00000000000079af */ /* 0x000e280000000000 */
[----:B-1----:R-:W2:Y:S01]  /*13180*/  LD.E R3, [R20.64+0x18c] ;  /* 0x00018c0614037980 */ /* 0x002ea2000c101900 */
[----:B------:R-:W-:-:S04]  /*13190*/  SHF.R.S32.HI R5, RZ, 0x4, R227 ;  /* 0x00000004ff057819 */ /* 0x000fc800000114e3 */
[----:B------:R-:W-:-:S04]  /*131a0*/  LEA.HI R0, R227, R5, RZ, 0x1 ;  /* 0x00000005e3007211 */ /* 0x000fc800078f08ff */
[----:B------:R-:W-:Y:S01]  /*131b0*/  LOP3.LUT R0, R0, 0xfffffffe, RZ, 0xc0, !PT ;  /* 0xfffffffe00007812 */ /* 0x000fe200078ec0ff */
[----:B------:R-:W-:-:S04]  /*131c0*/  IMAD.SHL.U32 R2, R225, 0x40, RZ ;  /* 0x00000040e1027824 */ /* 0x000fc800078e00ff */
[----:B------:R-:W-:Y:S02]  /*131d0*/  IMAD.IADD R5, R5, 0x1, -R0 ;  /* 0x0000000105057824 */ /* 0x000fe400078e0a00 */
[----:B------:R-:W-:Y:S01]  /*131e0*/  IMAD.SHL.U32 R0, R199, 0x40, RZ ;  /* 0x00000040c7007824 */ /* 0x000fe200078e00ff */
[----:B------:R-:W-:Y:S01]  /*131f0*/  LOP3.LUT R2, R2, 0x1c0, RZ, 0xc0, !PT ;  /* 0x000001c002027812 */ /* 0x000fe200078ec0ff */
[----:B------:R-:W-:Y:S02]  /*13200*/  IMAD.SHL.U32 R4, R5, 0x8, RZ ;  /* 0x0000000805047824 */ /* 0x000fe400078e00ff */
[----:B------:R-:W-:Y:S01]  /*13210*/  IMAD.SHL.U32 R7, R84, 0x8, RZ ;  /* 0x0000000854077824 */ /* 0x000fe200078e00ff */
[----:B------:R-:W-:Y:S01]  /*13220*/  LOP3.LUT R0, R0, 0x1c0, RZ, 0xc0, !PT ;  /* 0x000001c000007812 */ /* 0x000fe200078ec0ff */
[----:B------:R-:W-:Y:S01]  /*13230*/  IMAD.SHL.U32 R6, R226, 0x40, RZ ;  /* 0x00000040e2067824 */ /* 0x000fe200078e00ff */
[----:B------:R-:W-:Y:S02]  /*13240*/  LOP3.LUT R4, R2, 0x8, R4, 0xf8, !PT ;  /* 0x0000000802047812 */ /* 0x000fe400078ef804 */
[----:B------:R-:W-:-:S02]  /*13250*/  LOP3.LUT R7, R0, 0x8, R7, 0xf8, !PT ;  /* 0x0000000800077812 */ /* 0x000fc400078ef807 */
[----:B------:R-:W-:Y:S02]  /*13260*/  LOP3.LUT R202, R6, 0xfffffe00, RZ, 0xc0, !PT ;  /* 0xfffffe0006ca7812 */ /* 0x000fe400078ec0ff */
[----:B------:R-:W-:Y:S02]  /*13270*/  SHF.R.U32.HI R2, RZ, 0x3, R2 ;  /* 0x00000003ff027819 */ /* 0x000fe40000011602 */
[----:B------:R-:W-:Y:S02]  /*13280*/  SHF.R.U32.HI R0, RZ, 0x3, R0 ;  /* 0x00000003ff007819 */ /* 0x000fe40000011600 */
[----:B------:R-:W-:Y:S01]  /*13290*/  LOP3.LUT R200, R4, R2, RZ, 0x3c, !PT ;  /* 0x0000000204c87212 */ /* 0x000fe200078e3cff */
[----:B------:R-:W-:Y:S01]  /*132a0*/  IMAD R2, R232, 0x400, R202 ;  /* 0x00000400e8027824 */ /* 0x000fe200078e02ca */
[----:B------:R-:W-:-:S03]  /*132b0*/  LOP3.LUT R0, R7, R0, RZ, 0x3c, !PT ;  /* 0x0000000007007212 */ /* 0x000fc600078e3cff */
[----:B------:R-:W-:Y:S02]  /*132c0*/  IMAD.IADD R2, R200, 0x1, R2 ;  /* 0x00000001c8027824 */ /* 0x000fe400078e0202 */
[----:B------:R-:W-:Y:S02]  /*132d0*/  IMAD R0, R5, 0x200, R0 ;  /* 0x0000020005007824 */ /* 0x000fe400078e0200 */
[----:B------:R-:W-:Y:S02]  /*132e0*/  IMAD.SHL.U32 R225, R2, 0x2, RZ ;  /* 0x0000000202e17824 */ /* 0x000fe400078e00ff */
[----:B------:R-:W-:-:S03]  /*132f0*/  IMAD.SHL.U32 R134, R0, 0x2, RZ ;  /* 0x0000000200867824 */ /* 0x000fc600078e00ff */
[----:B------:R-:W-:Y:S04]  /*13300*/  LDSM.16.M88.4 R24, [R225] ;  /* 0x00000000e118783b */ /* 0x000fe80000000200 */
[----:B------:R-:W4:Y:S01]  /*13310*/  LDSM.16.M88.4 R4, [R134+0x2000] ;  /* 0x002000008604783b */ /* 0x000f220000000200 */
[----:B------:R-:W-:Y:S02]  /*13320*/  IMAD.MOV.U32 R0, RZ, RZ, 0x20 ;  /* 0x00000020ff007424 */ /* 0x000fe400078e00ff */
[----:B------:R-:W-:Y:S01]  /*13330*/  IMAD R32, R228, 0x2, R225 ;  /* 0x00000002e4207824 */ /* 0x000fe200078e02e1 */
[----:B------:R-:W-:Y:S02]  /*13340*/  LDSM.16.M88.4 R28, [R134+0x2800] ;  /* 0x00280000861c783b */ /* 0x000fe40000000200 */
[----:B------:R-:W-:-:S02]  /*13350*/  SEL R226, R0, 0xffffffe0, !P1 ;  /* 0xffffffe000e27807 */ /* 0x000fc40004800000 */
[----:B------:R-:W-:Y:S03]  /*13360*/  LDSM.16.M88.4 R16, [R32] ;  /* 0x000000002010783b */ /* 0x000fe60000000200 */
[C---:B------:R-:W-:Y:S01]  /*13370*/  IMAD.IADD R58, R134.reuse, 0x1, R226 ;  /* 0x00000001863a7824 */ /* 0x040fe200078e02e2 */
[----:B------:R-:W-:Y:S04]  /*13380*/  LDSM.16.M88.4 R52, [R134+0x3000] ;  /* 0x003000008634783b */ /* 0x000fe80000000200 */
[----:B---3--:R-:W1:Y:S04]  /*13390*/  LDSM.16.M88.4 R12, [R58+0x2000] ;  /* 0x002000003a0c783b */ /* 0x008e680000000200 */
[----:B------:R-:W3:Y:S01]  /*133a0*/  LDSM.16.M88.4 R44, [R58+0x2800] ;  /* 0x002800003a2c783b */ /* 0x000ee20000000200 */
[----:B------:R-:W-:-:S03]  /*133b0*/  IADD3 R2, R134, 0x2000, RZ ;  /* 0x0000200086027810 */ /* 0x000fc60007ffe0ff */
[----:B------:R-:W-:Y:S04]  /*133c0*/  LDSM.16.M88.4 R60, [R134+0x4000] ;  /* 0x00400000863c783b */ /* 0x000fe80000000200 */
[----:B------:R-:W-:Y:S01]  /*133d0*/  LDSM.16.M88.4 R36, [R134+0x3800] ;  /* 0x003800008624783b */ /* 0x000fe20000000200 */
[C---:B----4-:R-:W-:Y:S01]  /*133e0*/  HMMA.16816.F32.BF16 R8, R24.reuse, R4, RZ ;  /* 0x000000041808723c */ /* 0x050fe200000418ff */
[----:B------:R-:W-:Y:S01]  /*133f0*/  IADD3 R135, R134, 0x2040, RZ ;  /* 0x0000204086877810 */ /* 0x000fe20007ffe0ff */
[----:B------:R-:W-:Y:S01]  /*13400*/  IMAD R0, R229, 0x2, R225 ;  /* 0x00000002e5007824 */ /* 0x000fe200078e02e1 */
[----:B------:R-:W-:Y:S04]  /*13410*/  LDSM.16.M88.4 R48, [R58+0x3000] ;  /* 0x003000003a30783b */ /* 0x000fe80000000200 */
[----:B------:R4:W-:Y:S01]  /*13420*/  STL [R1+0x1c], R32 ;  /* 0x00001c2001007387 */ /* 0x0009e20000100800 */
[----:B------:R-:W-:Y:S01]  /*13430*/  HMMA.16816.F32.BF16 R4, R24, R6, RZ ;  /* 0x000000061804723c */ /* 0x000fe200000418ff */
[----:B------:R-:W-:-:S02]  /*13440*/  @P2 IADD3 R135, R2, -0x40, RZ ;  /* 0xffffffc002872810 */ /* 0x000fc40007ffe0ff */
[----:B------:R-:W-:Y:S04]  /*13450*/  LDSM.16.M88.4 R68, [R58+0x4000] ;  /* 0x004000003a44783b */ /* 0x000fe80000000200 */
[----:B------:R-:W-:Y:S09]  /*13460*/  LDSM.16.M88.4 R40, [R135] ;  /* 0x000000008728783b */ /* 0x000ff20000000200 */
[C---:B-1----:R-:W-:Y:S08]  /*13470*/  HMMA.16816.F32.BF16 R64, R16.reuse, R12, R8 ;  /* 0x0000000c1040723c */ /* 0x042ff00000041808 */
[----:B------:R-:W-:Y:S01]  /*13480*/  HMMA.16816.F32.BF16 R80, R16, R14, R4 ;  /* 0x0000000e1050723c */ /* 0x000fe20000041804 */
[----:B------:R-:W1:Y:S01]  /*13490*/  LDSM.16.M88.4 R12, [R0] ;  /* 0x00000000000c783b */ /* 0x000e620000000200 */
[----:B------:R-:W-:-:S02]  /*134a0*/  IMAD R227, R228, 0x2, R0 ;  /* 0x00000002e4e37824 */ /* 0x000fc400078e0200 */
[----:B------:R-:W-:Y:S01]  /*134b0*/  IMAD.IADD R224, R226, 0x1, R135 ;  /* 0x00000001e2e07824 */ /* 0x000fe200078e0287 */
[----:B------:R-:W-:Y:S03]  /*134c0*/  LDSM.16.M88.4 R72, [R135+0x800] ;  /* 0x000800008748783b */ /* 0x000fe60000000200 */
[C---:B------:R-:W-:Y:S01]  /*134d0*/  HMMA.16816.F32.BF16 R4, R24.reuse, R30, RZ ;  /* 0x0000001e1804723c */ /* 0x040fe200000418ff */
[----:B------:R-:W-:Y:S04]  /*134e0*/  LDSM.16.M88.4 R8, [R227] ;  /* 0x00000000e308783b */ /* 0x000fe80000000200 */
[----:B------:R-:W1:Y:S03]  /*134f0*/  LDSM.16.M88.4 R76, [R224] ;  /* 0x00000000e04c783b */ /* 0x000e660000000200 */
[C---:B----4-:R-:W-:Y:S08]  /*13500*/  HMMA.16816.F32.BF16 R32, R24.reuse, R28, RZ ;  /* 0x0000001c1820723c */ /* 0x050ff000000418ff */
[----:B------:R-:W-:Y:S08]  /*13510*/  HMMA.16816.F32.BF16 R28, R24, R52, RZ ;  /* 0x00000034181c723c */ /* 0x000ff000000418ff */
[----:B---3--:R-:W-:Y:S08]  /*13520*/  HMMA.16816.F32.BF16 R88, R16, R46, R4 ;  /* 0x0000002e1058723c */ /* 0x008ff00000041804 */
[----:B------:R-:W-:Y:S01]  /*13530*/  HMMA.16816.F32.BF16 R4, R24, R54, RZ ;  /* 0x000000361804723c */ /* 0x000fe200000418ff */
[----:B------:R-:W3:Y:S07]  /*13540*/  LDSM.16.M88.4 R52, [R58+0x3800] ;  /* 0x003800003a34783b */ /* 0x000eee0000000200 */
[----:B------:R-:W-:Y:S08]  /*13550*/  HMMA.16816.F32.BF16 R84, R16, R44, R32 ;  /* 0x0000002c1054723c */ /* 0x000ff00000041820 */
[----:B-1----:R-:W-:Y:S01]  /*13560*/  HMMA.16816.F32.BF16 R44, R12, R40, R64 ;  /* 0x000000280c2c723c */ /* 0x002fe20000041840 */
[----:B------:R-:W1:Y:S07]  /*13570*/  LDSM.16.M88.4 R64, [R134+0x4800] ;  /* 0x004800008640783b */ /* 0x000e6e0000000200 */
[----:B------:R-:W-:Y:S08]  /*13580*/  HMMA.16816.F32.BF16 R100, R16, R50, R4 ;  /* 0x000000321064723c */ /* 0x000ff00000041804 */
[----:B------:R-:W-:Y:S08]  /*13590*/  HMMA.16816.F32.BF16 R4, R24, R60, RZ ;  /* 0x0000003c1804723c */ /* 0x000ff000000418ff */
[----:B------:R-:W-:Y:S01]  /*135a0*/  HMMA.16816.F32.BF16 R92, R16, R48, R28 ;  /* 0x00000030105c723c */ /* 0x000fe2000004181c */
[----:B------:R-:W-:Y:S07]  /*135b0*/  LDSM.16.M88.4 R48, [R135+0x1000] ;  /* 0x001000008730783b */ /* 0x000fee0000000200 */
[C---:B------:R-:W-:Y:S08]  /*135c0*/  HMMA.16816.F32.BF16 R32, R24.reuse, R36, RZ ;  /* 0x000000241820723c */ /* 0x040ff000000418ff */
[----:B------:R-:W-:Y:S08]  /*135d0*/  HMMA.16816.F32.BF16 R28, R24, R38, RZ ;  /* 0x00000026181c723c */ /* 0x000ff000000418ff */
[----:B------:R-:W-:Y:S01]  /*135e0*/  HMMA.16816.F32.BF16 R36, R12, R42, R80 ;  /* 0x0000002a0c24723c */ /* 0x000fe20000041850 */
[----:B------:R-:W4:Y:S07]  /*135f0*/  LDSM.16.M88.4 R80, [R224+0x800] ;  /* 0x00080000e050783b */ /* 0x000f2e0000000200 */
[----:B------:R-:W-:Y:S08]  /*13600*/  HMMA.16816.F32.BF16 R124, R8, R76, R44 ;  /* 0x0000004c087c723c */ /* 0x000ff0000004182c */
[----:B------:R-:W-:Y:S01]  /*13610*/  HMMA.16816.F32.BF16 R40, R24, R62, RZ ;  /* 0x0000003e1828723c */ /* 0x000fe200000418ff */
[----:B------:R-:W-:Y:S07]  /*13620*/  LDSM.16.M88.4 R60, [R134+0x5000] ;  /* 0x00500000863c783b */ /* 0x000fee0000000200 */
[----:B------:R-:W-:Y:S08]  /*13630*/  HMMA.16816.F32.BF16 R108, R16, R68, R4 ;  /* 0x00000044106c723c */ /* 0x000ff00000041804 */
[----:B------:R-:W-:Y:S08]  /*13640*/  HMMA.16816.F32.BF16 R4, R12, R72, R84 ;  /* 0x000000480c04723c */ /* 0x000ff00000041854 */
[----:B---3--:R-:W-:Y:S08]  /*13650*/  HMMA.16816.F32.BF16 R96, R16, R52, R32 ;  /* 0x000000341060723c */ /* 0x008ff00000041820 */
[----:B------:R-:W-:Y:S01]  /*13660*/  HMMA.16816.F32.BF16 R32, R8, R78, R36 ;  /* 0x0000004e0820723c */ /* 0x000fe20000041824 */
[----:B------:R-:W-:Y:S07]  /*13670*/  LDSM.16.M88.4 R76, [R58+0x5800] ;  /* 0x005800003a4c783b */ /* 0x000fee0000000200 */
[----:B------:R-:W-:Y:S01]  /*13680*/  HMMA.16816.F32.BF16 R104, R16, R54, R28 ;  /* 0x000000361068723c */ /* 0x000fe2000004181c */
[----:B------:R-:W3:Y:S07]  /*13690*/  LDSM.16.M88.4 R52, [R58+0x4800] ;  /* 0x004800003a34783b */ /* 0x000eee0000000200 */
[----:B------:R-:W-:Y:S01]  /*136a0*/  HMMA.16816.F32.BF16 R44, R12, R74, R88 ;  /* 0x0000004a0c2c723c */ /* 0x000fe20000041858 */
[----:B------:R-:W-:Y:S01]  /*136b0*/  LDSM.16.M88.4 R72, [R58+0x5000] ;  /* 0x005000003a48783b */ /* 0x000fe20000000200 */
[----:B--2---:R-:W-:-:S04]  /*136c0*/  FMUL.FTZ R0, R126, R3 ;  /* 0x000000037e007220 */ /* 0x004fc80000410000 */
[----:B------:R2:W-:Y:S02]  /*136d0*/  MUFU.TANH R201, R0 ;  /* 0x0000000000c97308 */ /* 0x0005e40000002400 */
[----:B------:R-:W-:Y:S01]  /*136e0*/  HMMA.16816.F32.BF16 R120, R16, R70, R40 ;  /* 0x000000461078723c */ /* 0x000fe20000041828 */
[----:B------:R-:W-:Y:S07]  /*136f0*/  LDSM.16.M88.4 R68, [R135+0x1800] ;  /* 0x001800008744783b */ /* 0x000fee0000000200 */
[----:B-1----:R-:W-:Y:S01]  /*13700*/  HMMA.16816.F32.BF16 R36, R24, R64, RZ ;  /* 0x000000401824723c */ /* 0x002fe200000418ff */
[----:B--2---:R-:W-:-:S07]  /*13710*/  FMUL.FTZ R0, R125, R3 ;  /* 0x000000037d007220 */ /* 0x004fce0000410000 */
[----:B------:R-:W-:Y:S01]  /*13720*/  HMMA.16816.F32.BF16 R28, R24, R66, RZ ;  /* 0x00000042181c723c */ /* 0x000fe200000418ff */
[----:B------:R-:W1:Y:S01]  /*13730*/  LDSM.16.M88.4 R64, [R224+0x1000] ;  /* 0x00100000e040783b */ /* 0x000e620000000200 */
[----:B------:R2:W1:Y:S06]  /*13740*/  MUFU.TANH R164, R0 ;  /* 0x0000000000a47308 */ /* 0x00046c0000002400 */
[----:B----4-:R-:W-:Y:S01]  /*13750*/  HMMA.16816.F32.BF16 R40, R8, R80, R4 ;  /* 0x000000500828723c */ /* 0x010fe20000041804 */
[----:B--2---:R-:W-:-:S04]  /*13760*/  FMUL.FTZ R0, R127, R3 ;  /* 0x000000037f007220 */ /* 0x004fc80000410000 */
[----:B------:R2:W4:Y:S03]  /*13770*/  MUFU.TANH R199, R0 ;  /* 0x0000000000c77308 */ /* 0x0005260000002400 */
[----:B------:R-:W-:Y:S01]  /*13780*/  HMMA.16816.F32.BF16 R4, R12, R48, R92 ;  /* 0x000000300c04723c */ /* 0x000fe2000004185c */
[----:B--2---:R-:W-:-:S04]  /*13790*/  FMUL.FTZ R0, R32, R3 ;  /* 0x0000000320007220 */ /* 0x004fc80000410000 */
[----:B------:R2:W1:Y:S03]  /*137a0*/  MUFU.TANH R163, R0 ;  /* 0x0000000000a37308 */ /* 0x0004660000002400 */
[----:B------:R-:W-:Y:S01]  /*137b0*/  HMMA.16816.F32.BF16 R44, R8, R82, R44 ;  /* 0x00000052082c723c */ /* 0x000fe2000004182c */
[----:B------:R-:W1:Y:S01]  /*137c0*/  LDSM.16.M88.4 R80, [R224+0x1800] ;  /* 0x00180000e050783b */ /* 0x000e620000000200 */
[----:B--2---:R-:W-:-:S04]  /*137d0*/  FMUL.FTZ R0, R33, R3 ;  /* 0x0000000321007220 */ /* 0x004fc80000410000 */
[----:B------:R2:W-:Y:S02]  /*137e0*/  MUFU.TANH R198, R0 ;  /* 0x0000000000c67308 */ /* 0x0005e40000002400 */
[----:B--2---:R-:W-:-:S06]  /*137f0*/  FMUL.FTZ R0, R34, R3 ;  /* 0x0000000322007220 */ /* 0x004fcc0000410000 */
[----:B------:R2:W-:Y:S01]  /*13800*/  MUFU.TANH R154, R0 ;  /* 0x00000000009a7308 */ /* 0x0005e20000002400 */
[----:B---3--:R-:W-:Y:S01]  /*13810*/  HMMA.16816.F32.BF16 R112, R16, R54, R28 ;  /* 0x000000361070723c */ /* 0x008fe2000004181c */
[----:B--2---:R-:W-:-:S06]  /*13820*/  FMUL.FTZ R0, R35, R3 ;  /* 0x0000000323007220 */ /* 0x004fcc0000410000 */
[----:B------:R2:W-:Y:S01]  /*13830*/  MUFU.TANH R197, R0 ;  /* 0x0000000000c57308 */ /* 0x0005e20000002400 */
[----:B------:R-:W-:Y:S01]  /*13840*/  HMMA.16816.F32.BF16 R28, R24, R60, RZ ;  /* 0x0000003c181c723c */ /* 0x000fe200000418ff */
[----:B--2---:R-:W-:-:S06]  /*13850*/  FMUL.FTZ R0, R40, R3 ;  /* 0x0000000328007220 */ /* 0x004fcc0000410000 */
[----:B------:R2:W3:Y:S01]  /*13860*/  MUFU.TANH R153, R0 ;  /* 0x0000000000997308 */ /* 0x0004e20000002400 */
[----:B------:R-:W-:Y:S01]  /*13870*/  HMMA.16816.F32.BF16 R116, R16, R52, R36 ;  /* 0x000000341074723c */ /* 0x000fe20000041824 */
[----:B------:R-:W-:Y:S07]  /*13880*/  LDSM.16.M88.4 R52, [R224+0x2000] ;  /* 0x00200000e034783b */ /* 0x000fee0000000200 */
[----:B------:R-:W-:Y:S01]  /*13890*/  HMMA.16816.F32.BF16 R36, R12, R50, R100 ;  /* 0x000000320c24723c */ /* 0x000fe20000041864 */
[----:B------:R-:W3:Y:S01]  /*138a0*/  LDSM.16.M88.4 R48, [R134+0x5800] ;  /* 0x005800008630783b */ /* 0x000ee20000000200 */
[----:B--2---:R-:W-:-:S04]  /*138b0*/  FMUL.FTZ R0, R41, R3 ;  /* 0x0000000329007220 */ /* 0x004fc80000410000 */
[----:B------:R2:W-:Y:S02]  /*138c0*/  MUFU.TANH R147, R0 ;  /* 0x0000000000937308 */ /* 0x0005e40000002400 */
[----:B-1----:R-:W-:Y:S01]  /*138d0*/  HMMA.16816.F32.BF16 R4, R8, R64, R4 ;  /* 0x000000400804723c */ /* 0x002fe20000041804 */
[----:B--2---:R-:W-:-:S05]  /*138e0*/  FMUL.FTZ R0, R42, R3 ;  /* 0x000000032a007220 */ /* 0x004fca0000410000 */
[----:B------:R1:W2:Y:S02]  /*138f0*/  MUFU.TANH R146, R0 ;  /* 0x0000000000927308 */ /* 0x0002a40000002400 */
[----:B-1----:R-:W-:-:S06]  /*13900*/  FMUL.FTZ R0, R43, R3 ;  /* 0x000000032b007220 */ /* 0x002fcc0000410000 */
[----:B------:R1:W-:Y:S01]  /*13910*/  MUFU.TANH R192, R0 ;  /* 0x0000000000c07308 */ /* 0x0003e20000002400 */
[----:B------:R-:W-:Y:S01]  /*13920*/  HMMA.16816.F32.BF16 R92, R16, R72, R28 ;  /* 0x00000048105c723c */ /* 0x000fe2000004181c */
[----:B-1----:R-:W-:-:S06]  /*13930*/  FMUL.FTZ R0, R44, R3 ;  /* 0x000000032c007220 */ /* 0x002fcc0000410000 */
[----:B------:R1:W1:Y:S01]  /*13940*/  MUFU.TANH R137, R0 ;  /* 0x0000000000897308 */ /* 0x0002620000002400 */
[----:B------:R-:W-:Y:S01]  /*13950*/  HMMA.16816.F32.BF16 R28, R12, R68, R96 ;  /* 0x000000440c1c723c */ /* 0x000fe20000041860 */
[----:B-1----:R-:W-:-:S06]  /*13960*/  FMUL.FTZ R0, R45, R3 ;  /* 0x000000032d007220 */ /* 0x002fcc0000410000 */
[----:B------:R1:W-:Y:S02]  /*13970*/  MUFU.TANH R196, R0 ;  /* 0x0000000000c47308 */ /* 0x0003e40000002400 */
[----:B-1----:R-:W-:-:S06]  /*13980*/  FMUL.FTZ R0, R46, R3 ;  /* 0x000000032e007220 */ /* 0x002fcc0000410000 */
[----:B------:R1:W1:Y:S02]  /*13990*/  MUFU.TANH R144, R0 ;  /* 0x0000000000907308 */ /* 0x0002640000002400 */
[-C--:B-1----:R-:W-:Y:S02]  /*139a0*/  FMUL.FTZ R0, R47, R3.reuse ;  /* 0x000000032f007220 */ /* 0x082fe40000410000 */
[----:B------:R-:W-:Y:S01]  /*139b0*/  HMMA.16816.F32.BF16 R44, R8, R66, R36 ;  /* 0x00000042082c723c */ /* 0x000fe20000041824 */
[----:B------:R-:W1:Y:S03]  /*139c0*/  LDSM.16.M88.4 R64, [R135+0x2000] ;  /* 0x002000008740783b */ /* 0x000e660000000200 */
[----:B------:R2:W-:Y:S02]  /*139d0*/  MUFU.TANH R125, R0 ;  /* 0x00000000007d7308 */ /* 0x0005e40000002400 */
[----:B--2---:R-:W-:-:S06]  /*139e0*/  FMUL.FTZ R0, R4, R3 ;  /* 0x0000000304007220 */ /* 0x004fcc0000410000 */
[----:B------:R2:W-:Y:S01]  /*139f0*/  MUFU.TANH R127, R0 ;  /* 0x00000000007f7308 */ /* 0x0005e20000002400 */
[----:B------:R-:W-:Y:S01]  /*13a00*/  HMMA.16816.F32.BF16 R32, R24, R62, RZ ;  /* 0x0000003e1820723c */ /* 0x000fe200000418ff */
[----:B------:R-:W1:Y:S07]  /*13a10*/  LDSM.16.M88.4 R60, [R134+0x6000] ;  /* 0x00600000863c783b */ /* 0x000e6e0000000200 */
[----:B------:R-:W-:Y:S01]  /*13a20*/  HMMA.16816.F32.BF16 R40, R12, R70, R104 ;  /* 0x000000460c28723c */ /* 0x000fe20000041868 */
[----:B------:R-:W-:Y:S01]  /*13a30*/  LDSM.16.M88.4 R68, [R58+0x6000] ;  /* 0x006000003a44783b */ /* 0x000fe20000000200 */
[----:B--2---:R-:W-:-:S04]  /*13a40*/  FMUL.FTZ R0, R5, R3 ;  /* 0x0000000305007220 */ /* 0x004fc80000410000 */
[----:B------:R2:W-:Y:S02]  /*13a50*/  MUFU.TANH R136, R0 ;  /* 0x0000000000887308 */ /* 0x0005e40000002400 */
[----:B--2---:R-:W-:-:S06]  /*13a60*/  FMUL.FTZ R0, R6, R3 ;  /* 0x0000000306007220 */ /* 0x004fcc0000410000 */
[----:B------:R2:W1:Y:S02]  /*13a70*/  MUFU.TANH R126, R0 ;  /* 0x00000000007e7308 */ /* 0x0004640000002400 */
[-C--:B--2---:R-:W-:Y:S02]  /*13a80*/  FMUL.FTZ R0, R7, R3.reuse ;  /* 0x0000000307007220 */ /* 0x084fe40000410000 */
[----:B------:R-:W-:Y:S04]  /*13a90*/  HMMA.16816.F32.BF16 R4, R8, R80, R28 ;  /* 0x000000500804723c */ /* 0x000fe8000004181c */
[----:B------:R2:W1:Y:S02]  /*13aa0*/  MUFU.TANH R131, R0 ;  /* 0x0000000000837308 */ /* 0x0004640000002400 */
[----:B--2---:R-:W-:-:S06]  /*13ab0*/  FMUL.FTZ R0, R44, R3 ;  /* 0x000000032c007220 */ /* 0x004fcc0000410000 */
[----:B------:R2:W-:Y:S01]  /*13ac0*/  MUFU.TANH R130, R0 ;  /* 0x0000000000827308 */ /* 0x0005e20000002400 */
[----:B------:R-:W-:Y:S01]  /*13ad0*/  HMMA.16816.F32.BF16 R100, R16, R74, R32 ;  /* 0x0000004a1064723c */ /* 0x000fe20000041820 */
[----:B------:R-:W-:Y:S01]  /*13ae0*/  LDSM.16.M88.4 R72, [R58+0x6800] ;  /* 0x006800003a48783b */ /* 0x000fe20000000200 */
[----:B--2---:R-:W-:-:S05]  /*13af0*/  FMUL.FTZ R0, R45, R3 ;  /* 0x000000032d007220 */ /* 0x004fca0000410000 */
[----:B------:R2:W-:Y:S01]  /*13b00*/  MUFU.TANH R191, R0 ;  /* 0x0000000000bf7308 */ /* 0x0005e20000002400 */
[C---:B---3--:R-:W-:Y:S08]  /*13b10*/  HMMA.16816.F32.BF16 R36, R24.reuse, R48, RZ ;  /* 0x000000301824723c */ /* 0x048ff000000418ff */
[----:B------:R-:W-:Y:S01]  /*13b20*/  HMMA.16816.F32.BF16 R32, R24, R50, RZ ;  /* 0x000000321820723c */ /* 0x000fe200000418ff */
[----:B------:R-:W3:Y:S01]  /*13b30*/  LDSM.16.M88.4 R48, [R135+0x2800] ;  /* 0x002800008730783b */ /* 0x000ee20000000200 */
[----:B--2---:R-:W-:-:S06]  /*13b40*/  FMUL.FTZ R0, R46, R3 ;  /* 0x000000032e007220 */ /* 0x004fcc0000410000 */
[----:B-1----:R-:W-:Y:S01]  /*13b50*/  HMMA.16816.F32.BF16 R28, R12, R64, R108 ;  /* 0x000000400c1c723c */ /* 0x002fe2000004186c */
[----:B------:R1:W2:Y:S02]  /*13b60*/  MUFU.TANH R190, R0 ;  /* 0x0000000000be7308 */ /* 0x0002a40000002400 */
[----:B-1----:R-:W-:-:S05]  /*13b70*/  FMUL.FTZ R0, R47, R3 ;  /* 0x000000032f007220 */ /* 0x002fca0000410000 */
[----:B------:R-:W-:Y:S01]  /*13b80*/  HMMA.16816.F32.BF16 R44, R8, R82, R40 ;  /* 0x00000052082c723c */ /* 0x000fe20000041828 */
[----:B------:R1:W-:Y:S02]  /*13b90*/  MUFU.TANH R129, R0 ;  /* 0x0000000000817308 */ /* 0x0003e40000002400 */
[----:B-1----:R-:W-:-:S06]  /*13ba0*/  FMUL.FTZ R0, R4, R3 ;  /* 0x0000000304007220 */ /* 0x002fcc0000410000 */
[----:B------:R1:W-:Y:S01]  /*13bb0*/  MUFU.TANH R140, R0 ;  /* 0x00000000008c7308 */ /* 0x0003e20000002400 */
[----:B------:R-:W-:Y:S01]  /*13bc0*/  HMMA.16816.F32.BF16 R40, R12, R66, R120 ;  /* 0x000000420c28723c */ /* 0x000fe20000041878 */
[----:B------:R-:W-:Y:S01]  /*13bd0*/  LDSM.16.M88.4 R64, [R134+0x6800] ;  /* 0x006800008640783b */ /* 0x000fe20000000200 */
[----:B-1----:R-:W-:-:S05]  /*13be0*/  FMUL.FTZ R0, R5, R3 ;  /* 0x0000000305007220 */ /* 0x002fca0000410000 */
[----:B------:R1:W-:Y:S01]  /*13bf0*/  MUFU.TANH R139, R0 ;  /* 0x00000000008b7308 */ /* 0x0003e20000002400 */
[----:B------:R-:W-:Y:S01]  /*13c00*/  HMMA.16816.F32.BF16 R84, R16, R76, R36 ;  /* 0x0000004c1054723c */ /* 0x000fe20000041824 */
[----:B-1----:R-:W-:-:S06]  /*13c10*/  FMUL.FTZ R0, R6, R3 ;  /* 0x0000000306007220 */ /* 0x002fcc0000410000 */
[----:B------:R1:W1:Y:S01]  /*13c20*/  MUFU.TANH R128, R0 ;  /* 0x0000000000807308 */ /* 0x0002620000002400 */
[----:B------:R-:W-:Y:S01]  /*13c30*/  HMMA.16816.F32.BF16 R88, R16, R78, R32 ;  /* 0x0000004e1058723c */ /* 0x000fe20000041820 */
[----:B------:R-:W2:Y:S01]  /*13c40*/  LDSM.16.M88.4 R76, [R224+0x2800] ;  /* 0x00280000e04c783b */ /* 0x000ea20000000200 */
[----:B-1----:R-:W-:-:S06]  /*13c50*/  FMUL.FTZ R0, R7, R3 ;  /* 0x0000000307007220 */ /* 0x002fcc0000410000 */
[----:B------:R-:W-:Y:S01]  /*13c60*/  HMMA.16816.F32.BF16 R4, R8, R52, R28 ;  /* 0x000000340804723c */ /* 0x000fe2000004181c */
[----:B------:R1:W-:Y:S02]  /*13c70*/  MUFU.TANH R133, R0 ;  /* 0x0000000000857308 */ /* 0x0003e40000002400 */
[----:B-1----:R-:W-:-:S06]  /*13c80*/  FMUL.FTZ R0, R44, R3 ;  /* 0x000000032c007220 */ /* 0x002fcc0000410000 */
[----:B------:R1:W-:Y:S01]  /*13c90*/  MUFU.TANH R143, R0 ;  /* 0x00000000008f7308 */ /* 0x0003e20000002400 */
[----:B------:R-:W-:Y:S01]  /*13ca0*/  HMMA.16816.F32.BF16 R36, R24, R60, RZ ;  /* 0x0000003c1824723c */ /* 0x000fe200000418ff */
[----:B-1----:R-:W-:-:S06]  /*13cb0*/  FMUL.FTZ R0, R45, R3 ;  /* 0x000000032d007220 */ /* 0x002fcc0000410000 */
[----:B------:R1:W-:Y:S01]  /*13cc0*/  MUFU.TANH R138, R0 ;  /* 0x00000000008a7308 */ /* 0x0003e20000002400 */
[----:B------:R-:W-:Y:S01]  /*13cd0*/  HMMA.16816.F32.BF16 R32, R24, R62, RZ ;  /* 0x0000003e1820723c */ /* 0x000fe200000418ff */
[----:B------:R-:W-:Y:S07]  /*13ce0*/  LDSM.16.M88.4 R60, [R134+0x7000] ;  /* 0x00700000863c783b */ /* 0x000fee0000000200 */
[----:B---3--:R-:W-:Y:S01]  /*13cf0*/  HMMA.16816.F32.BF16 R28, R12, R48, R116 ;  /* 0x000000300c1c723c */ /* 0x008fe20000041874 */
[----:B-1----:R-:W-:-:S04]  /*13d00*/  FMUL.FTZ R0, R46, R3 ;  /* 0x000000032e007220 */ /* 0x002fc80000410000 */
[----:B------:R1:W3:Y:S02]  /*13d10*/  MUFU.TANH R132, R0 ;  /* 0x0000000000847308 */ /* 0x0002e40000002400 */
[-C--:B-1----:R-:W-:Y:S02]  /*13d20*/  FMUL.FTZ R0, R47, R3.reuse ;  /* 0x000000032f007220 */ /* 0x082fe40000410000 */
[----:B------:R-:W-:Y:S01]  /*13d30*/  HMMA.16816.F32.BF16 R44, R8, R54, R40 ;  /* 0x00000036082c723c */ /* 0x000fe20000041828 */
[----:B------:R-:W1:Y:S03]  /*13d40*/  LDSM.16.M88.4 R52, [R135+0x3000] ;  /* 0x003000008734783b */ /* 0x000e660000000200 */
[----:B------:R2:W-:Y:S02]  /*13d50*/  MUFU.TANH R142, R0 ;  /* 0x00000000008e7308 */ /* 0x0005e40000002400 */
[----:B--2---:R-:W-:-:S06]  /*13d60*/  FMUL.FTZ R0, R4, R3 ;  /* 0x0000000304007220 */ /* 0x004fcc0000410000 */
[----:B------:R2:W-:Y:S01]  /*13d70*/  MUFU.TANH R149, R0 ;  /* 0x0000000000957308 */ /* 0x0005e20000002400 */
[----:B------:R-:W-:Y:S01]  /*13d80*/  HMMA.16816.F32.BF16 R40, R12, R50, R112 ;  /* 0x000000320c28723c */ /* 0x000fe20000041870 */
[----:B------:R-:W-:Y:S01]  /*13d90*/  LDSM.16.M88.4 R48, [R135+0x3800] ;  /* 0x003800008730783b */ /* 0x000fe20000000200 */
[----:B--2---:R-:W-:-:S05]  /*13da0*/  FMUL.FTZ R0, R5, R3 ;  /* 0x0000000305007220 */ /* 0x004fca0000410000 */
[----:B------:R2:W-:Y:S01]  /*13db0*/  MUFU.TANH R148, R0 ;  /* 0x0000000000947308 */ /* 0x0005e20000002400 */
[C---:B------:R-:W-:Y:S08]  /*13dc0*/  HMMA.16816.F32.BF16 R80, R16.reuse, R68, R36 ;  /* 0x000000441050723c */ /* 0x040ff00000041824 */
[----:B------:R-:W-:Y:S01]  /*13dd0*/  HMMA.16816.F32.BF16 R104, R16, R70, R32 ;  /* 0x000000461068723c */ /* 0x000fe20000041820 */
[----:B------:R-:W1:Y:S01]  /*13de0*/  LDSM.16.M88.4 R68, [R224+0x3000] ;  /* 0x00300000e044783b */ /* 0x000e620000000200 */
[----:B--2---:R-:W-:-:S04]  /*13df0*/  FMUL.FTZ R0, R6, R3 ;  /* 0x0000000306007220 */ /* 0x004fc80000410000 */
[----:B------:R2:W1:Y:S02]  /*13e00*/  MUFU.TANH R141, R0 ;  /* 0x00000000008d7308 */ /* 0x0004640000002400 */
[-C--:B--2---:R-:W-:Y:S02]  /*13e10*/  FMUL.FTZ R0, R7, R3.reuse ;  /* 0x0000000307007220 */ /* 0x084fe40000410000 */
[----:B------:R-:W-:Y:S04]  /*13e20*/  HMMA.16816.F32.BF16 R4, R8, R76, R28 ;  /* 0x0000004c0804723c */ /* 0x000fe8000004181c */
[----:B------:R2:W1:Y:S02]  /*13e30*/  MUFU.TANH R145, R0 ;  /* 0x0000000000917308 */ /* 0x0004640000002400 */
[----:B--2---:R-:W-:-:S06]  /*13e40*/  FMUL.FTZ R0, R44, R3 ;  /* 0x000000032c007220 */ /* 0x004fcc0000410000 */
[----:B------:R2:W2:Y:S01]  /*13e50*/  MUFU.TANH R150, R0 ;  /* 0x0000000000967308 */ /* 0x0004a20000002400 */
[----:B-1----:R-:W-:Y:S01]  /*13e60*/  HMMA.16816.F32.BF16 R28, R12, R52, R92 ;  /* 0x000000340c1c723c */ /* 0x002fe2000004185c */
[----:B--2---:R-:W-:-:S06]  /*13e70*/  FMUL.FTZ R0, R45, R3 ;  /* 0x000000032d007220 */ /* 0x004fcc0000410000 */
[----:B------:R1:W-:Y:S01]  /*13e80*/  MUFU.TANH R189, R0 ;  /* 0x0000000000bd7308 */ /* 0x0003e20000002400 */
[----:B------:R-:W-:Y:S01]  /*13e90*/  HMMA.16816.F32.BF16 R36, R24, R64, RZ ;  /* 0x000000401824723c */ /* 0x000fe200000418ff */
[----:B-1----:R-:W-:-:S06]  /*13ea0*/  FMUL.FTZ R0, R46, R3 ;  /* 0x000000032e007220 */ /* 0x002fcc0000410000 */
[----:B------:R1:W2:Y:S01]  /*13eb0*/  MUFU.TANH R188, R0 ;  /* 0x0000000000bc7308 */ /* 0x0002a20000002400 */
[----:B------:R-:W-:Y:S01]  /*13ec0*/  HMMA.16816.F32.BF16 R32, R24, R66, RZ ;  /* 0x000000421820723c */ /* 0x000fe200000418ff */
[----:B------:R-:W2:Y:S01]  /*13ed0*/  LDSM.16.M88.4 R64, [R58+0x7000] ;  /* 0x007000003a40783b */ /* 0x000ea20000000200 */
[----:B-1----:R-:W-:-:S06]  /*13ee0*/  FMUL.FTZ R0, R47, R3 ;  /* 0x000000032f007220 */ /* 0x002fcc0000410000 */
[----:B------:R-:W-:Y:S01]  /*13ef0*/  HMMA.16816.F32.BF16 R44, R8, R78, R40 ;  /* 0x0000004e082c723c */ /* 0x000fe20000041828 */
[----:B------:R-:W-:Y:S01]  /*13f00*/  LDSM.16.M88.4 R76, [R135+0x4000] ;  /* 0x00400000874c783b */ /* 0x000fe20000000200 */
[----:B------:R1:W1:Y:S02]  /*13f10*/  MUFU.TANH R23, R0 ;  /* 0x0000000000177308 */ /* 0x0002640000002400 */
[----:B-1----:R-:W-:-:S06]  /*13f20*/  FMUL.FTZ R0, R4, R3 ;  /* 0x0000000304007220 */ /* 0x002fcc0000410000 */
[----:B------:R1:W1:Y:S01]  /*13f30*/  MUFU.TANH R158, R0 ;  /* 0x00000000009e7308 */ /* 0x0002620000002400 */
        /* <DEDUP_REMOVED lines=11> */
[----:B------:R1:W1:Y:S02]  /*13ff0*/  MUFU.TANH R152, R0 ;  /* 0x0000000000987308 */ /* 0x0002640000002400 */
[----:B-1----:R-:W-:-:S06]  /*14000*/  FMUL.FTZ R0, R44, R3 ;  /* 0x000000032c007220 */ /* 0x002fcc0000410000 */
[----:B------:R1:W-:Y:S02]  /*14010*/  MUFU.TANH R160, R0 ;  /* 0x0000000000a07308 */ /* 0x0003e40000002400 */
[----:B-1----:R-:W-:-:S06]  /*14020*/  FMUL.FTZ R0, R45, R3 ;  /* 0x000000032d007220 */ /* 0x002fcc0000410000 */
[----:B------:R1:W-:Y:S01]  /*14030*/  MUFU.TANH R155, R0 ;  /* 0x00000000009b7308 */ /* 0x0003e20000002400 */
[----:B------:R-:W-:Y:S01]  /*14040*/  HMMA.16816.F32.BF16 R28, R12, R48, R84 ;  /* 0x000000300c1c723c */ /* 0x000fe20000041854 */
[----:B-1----:R-:W-:-:S06]  /*14050*/  FMUL.FTZ R0, R46, R3 ;  /* 0x000000032e007220 */ /* 0x002fcc0000410000 */
[----:B------:R1:W1:Y:S01]  /*14060*/  MUFU.TANH R151, R0 ;  /* 0x0000000000977308 */ /* 0x0002620000002400 */
[C---:B------:R-:W-:Y:S08]  /*14070*/  HMMA.16816.F32.BF16 R36, R24.reuse, R60, RZ ;  /* 0x0000003c1824723c */ /* 0x040ff000000418ff */
[----:B------:R-:W-:Y:S01]  /*14080*/  HMMA.16816.F32.BF16 R32, R24, R62, RZ ;  /* 0x0000003e1820723c */ /* 0x000fe200000418ff */
[----:B------:R-:W2:Y:S01]  /*14090*/  LDSM.16.M88.4 R60, [R58+0x7800] ;  /* 0x007800003a3c783b */ /* 0x000ea20000000200 */
[----:B-1----:R-:W-:-:S06]  /*140a0*/  FMUL.FTZ R0, R47, R3 ;  /* 0x000000032f007220 */ /* 0x002fcc0000410000 */
[----:B------:R-:W-:Y:S01]  /*140b0*/  HMMA.16816.F32.BF16 R44, R8, R70, R40 ;  /* 0x00000046082c723c */ /* 0x000fe20000041828 */
[----:B------:R-:W-:Y:S01]  /*140c0*/  LDSM.16.M88.4 R68, [R224+0x4000] ;  /* 0x00400000e044783b */ /* 0x000fe20000000200 */
[----:B------:R1:W-:Y:S02]  /*140d0*/  MUFU.TANH R159, R0 ;  /* 0x00000000009f7308 */ /* 0x0003e40000002400 */
[----:B-1----:R-:W-:-:S06]  /*140e0*/  FMUL.FTZ R0, R4, R3 ;  /* 0x0000000304007220 */ /* 0x002fcc0000410000 */
[----:B------:R1:W-:Y:S01]  /*140f0*/  MUFU.TANH R169, R0 ;  /* 0x0000000000a97308 */ /* 0x0003e20000002400 */
[----:B------:R-:W-:Y:S01]  /*14100*/  HMMA.16816.F32.BF16 R40, R12, R50, R88 ;  /* 0x000000320c28723c */ /* 0x000fe20000041858 */
[----:B------:R-:W3:Y:S01]  /*14110*/  LDSM.16.M88.4 R48, [R134+0x8000] ;  /* 0x008000008630783b */ /* 0x000ee20000000200 */
[----:B-1----:R-:W-:-:S05]  /*14120*/  FMUL.FTZ R0, R5, R3 ;  /* 0x0000000305007220 */ /* 0x002fca0000410000 */
[----:B------:R1:W-:Y:S02]  /*14130*/  MUFU.TANH R167, R0 ;  /* 0x0000000000a77308 */ /* 0x0003e40000002400 */
[----:B-1----:R-:W-:-:S06]  /*14140*/  FMUL.FTZ R0, R6, R3 ;  /* 0x0000000306007220 */ /* 0x002fcc0000410000 */
[----:B------:R1:W1:Y:S01]  /*14150*/  MUFU.TANH R157, R0 ;  /* 0x00000000009d7308 */ /* 0x0002620000002400 */
[----:B--2---:R-:W-:Y:S01]  /*14160*/  HMMA.16816.F32.BF16 R112, R16, R64, R36 ;  /* 0x000000401070723c */ /* 0x004fe20000041824 */
[----:B-1----:R-:W-:-:S06]  /*14170*/  FMUL.FTZ R0, R7, R3 ;  /* 0x0000000307007220 */ /* 0x002fcc0000410000 */
[----:B------:R1:W2:Y:S01]  /*14180*/  MUFU.TANH R162, R0 ;  /* 0x0000000000a27308 */ /* 0x0002a20000002400 */
[----:B------:R-:W-:Y:S08]  /*14190*/  HMMA.16816.F32.BF16 R4, R8, R72, R28 ;  /* 0x000000480804723c */ /* 0x000ff0000004181c */
[----:B------:R-:W-:Y:S01]  /*141a0*/  HMMA.16816.F32.BF16 R84, R16, R66, R32 ;  /* 0x000000421054723c */ /* 0x000fe20000041820 */
[----:B------:R-:W-:Y:S01]  /*141b0*/  LDSM.16.M88.4 R64, [R224+0x4800] ;  /* 0x00480000e040783b */ /* 0x000fe20000000200 */
[----:B-1----:R-:W-:-:S06]  /*141c0*/  FMUL.FTZ R0, R44, R3 ;  /* 0x000000032c007220 */ /* 0x002fcc0000410000 */
[C---:B------:R-:W-:Y:S01]  /*141d0*/  HMMA.16816.F32.BF16 R36, R24.reuse, R52, RZ ;  /* 0x000000341824723c */ /* 0x040fe200000418ff */
[----:B------:R1:W1:Y:S07]  /*141e0*/  MUFU.TANH R170, R0 ;  /* 0x0000000000aa7308 */ /* 0x00026e0000002400 */
[----:B------:R-:W-:Y:S01]  /*141f0*/  HMMA.16816.F32.BF16 R32, R24, R54, RZ ;  /* 0x000000361820723c */ /* 0x000fe200000418ff */
[----:B------:R-:W-:Y:S01]  /*14200*/  LDSM.16.M88.4 R52, [R135+0x4800] ;  /* 0x004800008734783b */ /* 0x000fe20000000200 */
[----:B-1----:R-:W-:-:S04]  /*14210*/  FMUL.FTZ R0, R45, R3 ;  /* 0x000000032d007220 */ /* 0x002fc80000410000 */
[----:B------:R1:W-:Y:S02]  /*14220*/  MUFU.TANH R165, R0 ;  /* 0x0000000000a57308 */ /* 0x0003e40000002400 */
[----:B------:R-:W-:Y:S01]  /*14230*/  HMMA.16816.F32.BF16 R28, R12, R76, R80 ;  /* 0x0000004c0c1c723c */ /* 0x000fe20000041850 */
[----:B------:R-:W-:Y:S01]  /*14240*/  LDSM.16.M88.4 R80, [R58+0x9000] ;  /* 0x009000003a50783b */ /* 0x000fe20000000200 */
[----:B-1----:R-:W-:-:S04]  /*14250*/  FMUL.FTZ R0, R46, R3 ;  /* 0x000000032e007220 */ /* 0x002fc80000410000 */
[----:B------:R1:W1:Y:S02]  /*14260*/  MUFU.TANH R161, R0 ;  /* 0x0000000000a17308 */ /* 0x0002640000002400 */
[----:B------:R-:W-:Y:S01]  /*14270*/  HMMA.16816.F32.BF16 R40, R8, R74, R40 ;  /* 0x0000004a0828723c */ /* 0x000fe20000041828 */
[----:B------:R-:W-:Y:S01]  /*14280*/  LDSM.16.M88.4 R72, [R134+0x9000] ;  /* 0x009000008648783b */ /* 0x000fe20000000200 */
[----:B-1----:R-:W-:-:S03]  /*14290*/  FMUL.FTZ R0, R47, R3 ;  /* 0x000000032f007220 */ /* 0x002fc60000410000 */
[----:B------:R-:W1:Y:S01]  /*142a0*/  LDSM.16.M88.4 R44, [R58+0x8000] ;  /* 0x008000003a2c783b */ /* 0x000e620000000200 */
[----:B------:R2:W1:Y:S02]  /*142b0*/  MUFU.TANH R166, R0 ;  /* 0x0000000000a67308 */ /* 0x0004640000002400 */
[C---:B------:R-:W-:Y:S08]  /*142c0*/  HMMA.16816.F32.BF16 R108, R16.reuse, R60, R36 ;  /* 0x0000003c106c723c */ /* 0x040ff00000041824 */
[----:B------:R-:W-:Y:S01]  /*142d0*/  HMMA.16816.F32.BF16 R100, R16, R62, R32 ;  /* 0x0000003e1064723c */ /* 0x000fe20000041820 */
[----:B------:R-:W-:Y:S01]  /*142e0*/  LDSM.16.M88.4 R60, [R135+0x5000] ;  /* 0x00500000873c783b */ /* 0x000fe20000000200 */
[----:B--2---:R-:W-:-:S06]  /*142f0*/  FMUL.FTZ R0, R4, R3 ;  /* 0x0000000304007220 */ /* 0x004fcc0000410000 */
[C---:B---3--:R-:W-:Y:S01]  /*14300*/  HMMA.16816.F32.BF16 R36, R24.reuse, R48, RZ ;  /* 0x000000301824723c */ /* 0x048fe200000418ff */
[----:B------:R2:W3:Y:S07]  /*14310*/  MUFU.TANH R178, R0 ;  /* 0x0000000000b27308 */ /* 0x0004ee0000002400 */
[----:B------:R-:W-:Y:S01]  /*14320*/  HMMA.16816.F32.BF16 R32, R24, R50, RZ ;  /* 0x000000321820723c */ /* 0x000fe200000418ff */
[----:B------:R-:W3:Y:S01]  /*14330*/  LDSM.16.M88.4 R48, [R134+0x8800] ;  /* 0x008800008630783b */ /* 0x000ee20000000200 */
[----:B--2---:R-:W-:-:S04]  /*14340*/  FMUL.FTZ R0, R5, R3 ;  /* 0x0000000305007220 */ /* 0x004fc80000410000 */
[----:B------:R2:W-:Y:S02]  /*14350*/  MUFU.TANH R177, R0 ;  /* 0x0000000000b17308 */ /* 0x0005e40000002400 */
[----:B--2---:R-:W-:-:S06]  /*14360*/  FMUL.FTZ R0, R6, R3 ;  /* 0x0000000306007220 */ /* 0x004fcc0000410000 */
[----:B------:R2:W2:Y:S02]  /*14370*/  MUFU.TANH R168, R0 ;  /* 0x0000000000a87308 */ /* 0x0004a40000002400 */
[----:B-1----:R-:W-:Y:S01]  /*14380*/  HMMA.16816.F32.BF16 R88, R16, R44, R36 ;  /* 0x0000002c1058723c */ /* 0x002fe20000041824 */
[----:B--2---:R-:W-:-:S07]  /*14390*/  FMUL.FTZ R0, R7, R3 ;  /* 0x0000000307007220 */ /* 0x004fce0000410000 */
[----:B------:R-:W-:Y:S01]  /*143a0*/  HMMA.16816.F32.BF16 R4, R8, R68, R28 ;  /* 0x000000440804723c */ /* 0x000fe2000004181c */
[----:B------:R1:W2:Y:S07]  /*143b0*/  MUFU.TANH R172, R0 ;  /* 0x0000000000ac7308 */ /* 0x0002ae0000002400 */
[----:B------:R-:W-:Y:S01]  /*143c0*/  HMMA.16816.F32.BF16 R28, R12, R78, R104 ;  /* 0x0000004e0c1c723c */ /* 0x000fe20000041868 */
[----:B-1----:R-:W-:-:S07]  /*143d0*/  FMUL.FTZ R0, R40, R3 ;  /* 0x0000000328007220 */ /* 0x002fce0000410000 */
[----:B------:R-:W-:Y:S01]  /*143e0*/  HMMA.16816.F32.BF16 R104, R16, R46, R32 ;  /* 0x0000002e1068723c */ /* 0x000fe20000041820 */
[----:B------:R-:W1:Y:S01]  /*143f0*/  LDSM.16.M88.4 R44, [R58+0x8800] ;  /* 0x008800003a2c783b */ /* 0x000e620000000200 */
[----:B------:R2:W1:Y:S02]  /*14400*/  MUFU.TANH R180, R0 ;  /* 0x0000000000b47308 */ /* 0x0004640000002400 */
[----:B--2---:R-:W-:-:S06]  /*14410*/  FMUL.FTZ R0, R41, R3 ;  /* 0x0000000329007220 */ /* 0x004fcc0000410000 */
[----:B------:R2:W-:Y:S06]  /*14420*/  MUFU.TANH R175, R0 ;  /* 0x0000000000af7308 */ /* 0x0005ec0000002400 */
[----:B------:R-:W-:Y:S01]  /*14430*/  HMMA.16816.F32.BF16 R36, R8, R70, R28 ;  /* 0x000000460824723c */ /* 0x000fe2000004181c */
[----:B--2---:R-:W-:-:S04]  /*14440*/  FMUL.FTZ R0, R42, R3 ;  /* 0x000000032a007220 */ /* 0x004fc80000410000 */
[----:B------:R2:W1:Y:S03]  /*14450*/  MUFU.TANH R171, R0 ;  /* 0x0000000000ab7308 */ /* 0x0004660000002400 */
[----:B---3--:R-:W-:Y:S01]  /*14460*/  HMMA.16816.F32.BF16 R32, R24, R48, RZ ;  /* 0x000000301820723c */ /* 0x008fe200000418ff */
[----:B--2---:R-:W-:-:S04]  /*14470*/  FMUL.FTZ R0, R43, R3 ;  /* 0x000000032b007220 */ /* 0x004fc80000410000 */
[----:B------:R2:W-:Y:S03]  /*14480*/  MUFU.TANH R176, R0 ;  /* 0x0000000000b07308 */ /* 0x0005e60000002400 */
[----:B------:R-:W-:Y:S01]  /*14490*/  HMMA.16816.F32.BF16 R28, R24, R50, RZ ;  /* 0x00000032181c723c */ /* 0x000fe200000418ff */
[----:B--2---:R-:W-:-:S04]  /*144a0*/  FMUL.FTZ R0, R4, R3 ;  /* 0x0000000304007220 */ /* 0x004fc80000410000 */
[----:B------:R2:W-:Y:S03]  /*144b0*/  MUFU.TANH R186, R0 ;  /* 0x0000000000ba7308 */ /* 0x0005e60000002400 */
[----:B------:R-:W-:Y:S01]  /*144c0*/  HMMA.16816.F32.BF16 R40, R12, R52, R96 ;  /* 0x000000340c28723c */ /* 0x000fe20000041860 */
[----:B--2---:R-:W-:-:S04]  /*144d0*/  FMUL.FTZ R0, R5, R3 ;  /* 0x0000000305007220 */ /* 0x004fc80000410000 */
[----:B------:R2:W-:Y:S02]  /*144e0*/  MUFU.TANH R185, R0 ;  /* 0x0000000000b97308 */ /* 0x0005e40000002400 */
[----:B--2---:R-:W-:-:S06]  /*144f0*/  FMUL.FTZ R0, R6, R3 ;  /* 0x0000000306007220 */ /* 0x004fcc0000410000 */
[----:B------:R2:W3:Y:S01]  /*14500*/  MUFU.TANH R174, R0 ;  /* 0x0000000000ae7308 */ /* 0x0004e20000002400 */
[----:B-1----:R-:W-:Y:S01]  /*14510*/  HMMA.16816.F32.BF16 R68, R16, R44, R32 ;  /* 0x0000002c1044723c */ /* 0x002fe20000041820 */
[----:B--2---:R-:W-:-:S04]  /*14520*/  SHF.R.S32.HI R0, RZ, 0x1f, R230 ;  /* 0x0000001fff007819 */ /* 0x004fc800000114e6 */
[----:B------:R-:W-:-:S04]  /*14530*/  LEA.HI R0, R0, R230, RZ, 0x2 ;  /* 0x000000e600007211 */ /* 0x000fc800078f10ff */
[----:B------:R-:W-:Y:S01]  /*14540*/  SHF.R.S32.HI R0, RZ, 0x2, R0 ;  /* 0x00000002ff007819 */ /* 0x000fe20000011400 */
[----:B------:R-:W-:Y:S01]  /*14550*/  HMMA.16816.F32.BF16 R76, R16, R46, R28 ;  /* 0x0000002e104c723c */ /* 0x000fe2000004181c */
[----:B------:R-:W1:Y:S03]  /*14560*/  LDSM.16.M88.4 R44, [R224+0x5000] ;  /* 0x00500000e02c783b */ /* 0x000e660000000200 */
[----:B------:R-:W-:Y:S02]  /*14570*/  IMAD R0, R232, 0x10, R0 ;  /* 0x00000010e8007824 */ /* 0x000fe400078e0200 */
[----:B------:R-:W-:Y:S02]  /*14580*/  FMUL.FTZ R2, R7, R3 ;  /* 0x0000000307027220 */ /* 0x000fe40000410000 */
[----:B------:R-:W-:Y:S01]  /*14590*/  HMMA.16816.F32.BF16 R48, R8, R64, R40 ;  /* 0x000000400830723c */ /* 0x000fe20000041828 */
[----:B------:R-:W-:Y:S01]  /*145a0*/  IADD3 R0, R0, 0x1, R235 ;  /* 0x0000000100007810 */ /* 0x000fe20007ffe0eb */
[----:B------:R2:W1:Y:S03]  /*145b0*/  MUFU.TANH R181, R2 ;  /* 0x0000000200b57308 */ /* 0x0004660000002400 */
[----:B------:R-:W-:-:S03]  /*145c0*/  IADD3 R0, R193, R0, -R173 ;  /* 0x00000000c1007210 */ /* 0x000fc60007ffe8ad */
[----:B------:R-:W-:Y:S02]  /*145d0*/  HMMA.16816.F32.BF16 R52, R12, R54, R92 ;  /* 0x000000360c34723c */ /* 0x000fe4000004185c */
[----:B------:R-:W-:Y:S01]  /*145e0*/  IMAD.IADD R6, R59, 0x1, R0 ;  /* 0x000000013b067824 */ /* 0x000fe200078e0200 */
[----:B------:R-:W-:Y:S01]  /*145f0*/  LOP3.LUT R0, R233, 0x6, RZ, 0xc0, !PT ;  /* 0x00000006e9007812 */ /* 0x000fe200078ec0ff */
[----:B--2---:R-:W-:-:S04]  /*14600*/  FMUL.FTZ R2, R36, R3 ;  /* 0x0000000324027220 */ /* 0x004fc80000410000 */
[C---:B------:R-:W-:Y:S01]  /*14610*/  HMMA.16816.F32.BF16 R28, R12.reuse, R60, R112 ;  /* 0x0000003c0c1c723c */ /* 0x040fe20000041870 */
[----:B------:R2:W1:Y:S01]  /*14620*/  MUFU.TANH R187, R2 ;  /* 0x0000000200bb7308 */ /* 0x0004620000002400 */
[-C--:B------:R-:W-:Y:S02]  /*14630*/  FMUL.FTZ R4, R38, R3.reuse ;  /* 0x0000000326047220 */ /* 0x080fe40000410000 */
[----:B------:R-:W-:Y:S02]  /*14640*/  IMAD.IADD R0, R214, 0x1, R0 ;  /* 0x00000001d6007824 */ /* 0x000fe400078e0200 */
[-C--:B------:R-:W-:Y:S02]  /*14650*/  FMUL.FTZ R7, R39, R3.reuse ;  /* 0x0000000327077220 */ /* 0x080fe40000410000 */
[----:B------:R-:W-:Y:S01]  /*14660*/  HMMA.16816.F32.BF16 R32, R12, R62, R84 ;  /* 0x0000003e0c20723c */ /* 0x000fe20000041854 */
[----:B------:R-:W1:Y:S01]  /*14670*/  LDSM.16.M88.4 R60, [R135+0x5800] ;  /* 0x00580000873c783b */ /* 0x000e620000000200 */
[----:B------:R-:W-:Y:S01]  /*14680*/  MUFU.TANH R179, R4 ;  /* 0x0000000400b37308 */ /* 0x000fe20000002400 */
[----:B--2---:R-:W-:-:S05]  /*14690*/  FMUL.FTZ R2, R37, R3 ;  /* 0x0000000325027220 */ /* 0x004fca0000410000 */
[----:B------:R-:W-:Y:S02]  /*146a0*/  HMMA.16816.F32.BF16 R36, R24, R72, RZ ;  /* 0x000000481824723c */ /* 0x000fe400000418ff */
[----:B------:R2:W-:Y:S01]  /*146b0*/  MUFU.TANH R183, R2 ;  /* 0x0000000200b77308 */ /* 0x0005e20000002400 */
[----:B------:R-:W-:-:S05]  /*146c0*/  IADD3 R5, R0, 0x8, RZ ;  /* 0x0000000800057810 */ /* 0x000fca0007ffe0ff */
[----:B------:R-:W-:Y:S01]  /*146d0*/  HMMA.16816.F32.BF16 R40, R8, R66, R52 ;  /* 0x000000420828723c */ /* 0x000fe20000041834 */
[----:B------:R-:W-:Y:S01]  /*146e0*/  LDSM.16.M88.4 R52, [R135+0x6000] ;  /* 0x006000008734783b */ /* 0x000fe20000000200 */
[----:B------:R1:W1:Y:S03]  /*146f0*/  MUFU.TANH R184, R7 ;  /* 0x0000000700b87308 */ /* 0x0002660000002400 */
[----:B------:R-:W-:Y:S01]  /*14700*/  LDSM.16.M88.4 R64, [R224+0x6800] ;  /* 0x00680000e040783b */ /* 0x000fe20000000200 */
[C---:B--2---:R-:W-:Y:S02]  /*14710*/  IADD3 R2, R6.reuse, 0x8, RZ ;  /* 0x0000000806027810 */ /* 0x044fe40007ffe0ff */
[-C--:B------:R-:W-:Y:S02]  /*14720*/  IMNMX R6, R6, R193.reuse, PT ;  /* 0x000000c106067217 */ /* 0x080fe40003800200 */
[----:B------:R-:W-:-:S02]  /*14730*/  IMNMX R4, R2, R193, PT ;  /* 0x000000c102047217 */ /* 0x000fc40003800200 */
[C---:B------:R-:W-:Y:S02]  /*14740*/  ISETP.GE.AND P1, PT, R5.reuse, R6, PT ;  /* 0x000000060500720c */ /* 0x040fe40003f26270 */
[----:B------:R-:W-:Y:S01]  /*14750*/  ISETP.GE.AND P5, PT, R5, R4, PT ;  /* 0x000000040500720c */ /* 0x000fe20003fa6270 */
[----:B------:R-:W-:Y:S01]  /*14760*/  FMUL.FTZ R5, R49, R3 ;  /* 0x0000000331057220 */ /* 0x000fe20000410000 */
[----:B------:R-:W-:-:S03]  /*14770*/  IADD3 R2, R0, 0x1, RZ ;  /* 0x0000000100027810 */ /* 0x000fc60007ffe0ff */
[----:B------:R2:W-:Y:S01]  /*14780*/  MUFU.TANH R173, R5 ;  /* 0x0000000500ad7308 */ /* 0x0005e20000002400 */
[----:B------:R-:W-:Y:S01]  /*14790*/  ISETP.GE.AND P4, PT, R2, R6, PT ;  /* 0x000000060200720c */ /* 0x000fe20003f86270 */
[----:B-1----:R-:W-:-:S03]  /*147a0*/  FMUL.FTZ R7, R48, R3 ;  /* 0x0000000330077220 */ /* 0x002fc60000410000 */
[----:B------:R-:W-:Y:S02]  /*147b0*/  FSEL R116, R164, -INF , !P4 ;  /* 0xff800000a4747808 */ /* 0x000fe40006000000 */
[----:B------:R-:W-:Y:S01]  /*147c0*/  ISETP.GE.AND P2, PT, R2, R4, PT ;  /* 0x000000040200720c */ /* 0x000fe20003f46270 */
[----:B--2---:R-:W-:-:S04]  /*147d0*/  FMUL.FTZ R5, R50, R3 ;  /* 0x0000000332057220 */ /* 0x004fc80000410000 */
[----:B------:R1:W-:Y:S01]  /*147e0*/  MUFU.TANH R164, R5 ;  /* 0x0000000500a47308 */ /* 0x0003e20000002400 */
[C---:B------:R-:W-:Y:S01]  /*147f0*/  IADD3 R2, R0.reuse, 0x9, RZ ;  /* 0x0000000900027810 */ /* 0x040fe20007ffe0ff */
[----:B------:R-:W-:Y:S01]  /*14800*/  HMMA.16816.F32.BF16 R84, R16, R80, R36 ;  /* 0x000000501054723c */ /* 0x000fe20000041824 */
[----:B------:R-:W2:Y:S01]  /*14810*/  LDSM.16.M88.4 R36, [R224+0x5800] ;  /* 0x00580000e024783b */ /* 0x000ea20000000200 */
[----:B------:R-:W-:Y:S02]  /*14820*/  ISETP.GE.AND P0, PT, R0, R4, PT ;  /* 0x000000040000720c */ /* 0x000fe40003f06270 */
[----:B------:R-:W-:Y:S01]  /*14830*/  ISETP.GE.AND P3, PT, R2, R6, PT ;  /* 0x000000060200720c */ /* 0x000fe20003f66270 */
[----:B-1----:R-:W-:-:S03]  /*14840*/  FMUL.FTZ R5, R51, R3 ;  /* 0x0000000333057220 */ /* 0x002fc60000410000 */
[----:B------:R-:W-:Y:S01]  /*14850*/  HMMA.16816.F32.BF16 R48, R8, R44, R28 ;  /* 0x0000002c0830723c */ /* 0x000fe2000004181c */
[----:B------:R-:W-:Y:S02]  /*14860*/  ISETP.GE.AND P6, PT, R2, R4, PT ;  /* 0x000000040200720c */ /* 0x000fe40003fc6270 */
[----:B------:R-:W-:Y:S01]  /*14870*/  IADD3 R2, R0, 0x10, RZ ;  /* 0x0000001000027810 */ /* 0x000fe20007ffe0ff */
[----:B------:R1:W1:Y:S01]  /*14880*/  MUFU.TANH R182, R7 ;  /* 0x0000000700b67308 */ /* 0x0002620000002400 */
[----:B------:R-:W-:Y:S02]  /*14890*/  FSEL R112, R201, -INF , !P0 ;  /* 0xff800000c9707808 */ /* 0x000fe40004000000 */
[C---:B------:R-:W-:Y:S02]  /*148a0*/  ISETP.GE.AND P0, PT, R2.reuse, R6, PT ;  /* 0x000000060200720c */ /* 0x040fe40003f06270 */
[----:B------:R-:W-:Y:S02]  /*148b0*/  ISETP.GE.AND P4, PT, R2, R4, PT ;  /* 0x000000040200720c */ /* 0x000fe40003f86270 */
[----:B------:R-:W-:-:S02]  /*148c0*/  IADD3 R2, R0, 0x11, RZ ;  /* 0x0000001100027810 */ /* 0x000fc40007ffe0ff */
[----:B----4-:R-:W-:Y:S02]  /*148d0*/  FSEL R97, R199, -INF , !P2 ;  /* 0xff800000c7617808 */ /* 0x010fe40005000000 */
[----:B------:R-:W-:Y:S02]  /*148e0*/  FSEL R119, R163, -INF , !P1 ;  /* 0xff800000a3777808 */ /* 0x000fe40004800000 */
[----:B------:R-:W-:Y:S01]  /*148f0*/  FSEL R121, R153, -INF , !P0 ;  /* 0xff80000099797808 */ /* 0x000fe20004000000 */
[----:B-1----:R-:W-:Y:S01]  /*14900*/  FMUL.FTZ R7, R41, R3 ;  /* 0x0000000329077220 */ /* 0x002fe20000410000 */
[C---:B------:R-:W-:Y:S02]  /*14910*/  ISETP.GE.AND P2, PT, R2.reuse, R6, PT ;  /* 0x000000060200720c */ /* 0x040fe40003f46270 */
[----:B------:R-:W-:Y:S01]  /*14920*/  ISETP.GE.AND P1, PT, R2, R4, PT ;  /* 0x000000040200720c */ /* 0x000fe20003f26270 */
[----:B------:R1:W-:Y:S01]  /*14930*/  MUFU.TANH R153, R7 ;  /* 0x0000000700997308 */ /* 0x0003e20000002400 */
[----:B------:R-:W-:Y:S01]  /*14940*/  IADD3 R2, R0, 0x18, RZ ;  /* 0x0000001800027810 */ /* 0x000fe20007ffe0ff */
[----:B------:R-:W-:Y:S01]  /*14950*/  HMMA.16816.F32.BF16 R32, R8, R46, R32 ;  /* 0x0000002e0820723c */ /* 0x000fe20000041820 */
[----:B------:R-:W-:-:S02]  /*14960*/  FSEL R113, R154, -INF , !P5 ;  /* 0xff8000009a717808 */ /* 0x000fc40006800000 */
[----:B------:R-:W-:-:S03]  /*14970*/  FSEL R118, R198, -INF , !P3 ;  /* 0xff800000c6767808 */ /* 0x000fc60005800000 */
[----:B------:R4:W2:Y:S01]  /*14980*/  MUFU.TANH R163, R5 ;  /* 0x0000000500a37308 */ /* 0x0008a20000002400 */
[----:B------:R-:W-:Y:S01]  /*14990*/  FSEL R117, R146, -INF , !P4 ;  /* 0xff80000092757808 */ /* 0x000fe20006000000 */
[----:B------:R-:W-:Y:S01]  /*149a0*/  HMMA.16816.F32.BF16 R28, R12, R60, R108 ;  /* 0x0000003c0c1c723c */ /* 0x000fe2000004186c */
[C---:B------:R-:W-:Y:S01]  /*149b0*/  ISETP.GE.AND P5, PT, R2.reuse, R6, PT ;  /* 0x000000060200720c */ /* 0x040fe20003fa6270 */
[-C--:B-1----:R-:W-:Y:S01]  /*149c0*/  FMUL.FTZ R7, R43, R3.reuse ;  /* 0x000000032b077220 */ /* 0x082fe20000410000 */
[----:B------:R-:W-:Y:S02]  /*149d0*/  ISETP.GE.AND P3, PT, R2, R4, PT ;  /* 0x000000040200720c */ /* 0x000fe40003f66270 */
[----:B------:R-:W-:Y:S01]  /*149e0*/  IADD3 R2, R0, 0x20, RZ ;  /* 0x0000002000027810 */ /* 0x000fe20007ffe0ff */
[----:B------:R1:W-:Y:S01]  /*149f0*/  MUFU.TANH R146, R7 ;  /* 0x0000000700927308 */ /* 0x0003e20000002400 */
[----:B----4-:R-:W-:Y:S01]  /*14a00*/  FMUL.FTZ R5, R40, R3 ;  /* 0x0000000328057220 */ /* 0x010fe20000410000 */
[----:B------:R-:W-:-:S06]  /*14a10*/  FSEL R123, R147, -INF , !P2 ;  /* 0xff800000937b7808 */ /* 0x000fcc0005000000 */
[----:B------:R4:W2:Y:S01]  /*14a20*/  MUFU.TANH R154, R5 ;  /* 0x00000005009a7308 */ /* 0x0008a20000002400 */
[----:B------:R-:W-:Y:S02]  /*14a30*/  FSEL R122, R137, -INF , !P5 ;  /* 0xff800000897a7808 */ /* 0x000fe40006800000 */
[----:B------:R-:W-:Y:S01]  /*14a40*/  ISETP.GE.AND P4, PT, R2, R6, PT ;  /* 0x000000060200720c */ /* 0x000fe20003f86270 */
[----:B-1----:R-:W-:Y:S01]  /*14a50*/  FMUL.FTZ R7, R48, R3 ;  /* 0x0000000330077220 */ /* 0x002fe20000410000 */
[----:B------:R-:W-:Y:S02]  /*14a60*/  ISETP.GE.AND P2, PT, R2, R4, PT ;  /* 0x000000040200720c */ /* 0x000fe40003f46270 */
[----:B------:R-:W-:Y:S01]  /*14a70*/  FSEL R98, R197, -INF , !P6 ;  /* 0xff800000c5627808 */ /* 0x000fe20007000000 */
[----:B------:R1:W-:Y:S01]  /*14a80*/  MUFU.TANH R137, R7 ;  /* 0x0000000700897308 */ /* 0x0003e20000002400 */
[C---:B------:R-:W-:Y:S02]  /*14a90*/  IADD3 R2, R0.reuse, 0x21, RZ ;  /* 0x0000002100027810 */ /* 0x040fe40007ffe0ff */
[----:B----4-:R-:W-:-:S02]  /*14aa0*/  IADD3 R5, R0, 0x19, RZ ;  /* 0x0000001900057810 */ /* 0x010fc40007ffe0ff */
[----:B------:R-:W-:Y:S02]  /*14ab0*/  FSEL R114, R192, -INF , !P1 ;  /* 0xff800000c0727808 */ /* 0x000fe40004800000 */
[C---:B------:R-:W-:Y:S02]  /*14ac0*/  ISETP.GE.AND P6, PT, R5.reuse, R6, PT ;  /* 0x000000060500720c */ /* 0x040fe40003fc6270 */
[----:B------:R-:W-:Y:S01]  /*14ad0*/  ISETP.GE.AND P0, PT, R5, R4, PT ;  /* 0x000000040500720c */ /* 0x000fe20003f06270 */
[-C--:B------:R-:W-:Y:S01]  /*14ae0*/  FMUL.FTZ R5, R42, R3.reuse ;  /* 0x000000032a057220 */ /* 0x080fe20000410000 */
[----:B------:R-:W-:Y:S01]  /*14af0*/  FSEL R115, R144, -INF , !P3 ;  /* 0xff80000090737808 */ /* 0x000fe20005800000 */
[----:B-1----:R-:W-:Y:S01]  /*14b00*/  FMUL.FTZ R7, R49, R3 ;  /* 0x0000000331077220 */ /* 0x002fe20000410000 */
[----:B------:R-:W-:Y:S01]  /*14b10*/  ISETP.GE.AND P1, PT, R2, R6, PT ;  /* 0x000000060200720c */ /* 0x000fe20003f26270 */
[----:B------:R1:W4:Y:S01]  /*14b20*/  MUFU.TANH R147, R5 ;  /* 0x0000000500937308 */ /* 0x0003220000002400 */
[----:B------:R-:W-:Y:S01]  /*14b30*/  FSEL R108, R126, -INF , !P2 ;  /* 0xff8000007e6c7808 */ /* 0x000fe20005000000 */
[----:B------:R-:W-:Y:S01]  /*14b40*/  HMMA.16816.F32.BF16 R44, R12, R62, R100 ;  /* 0x0000003e0c2c723c */ /* 0x000fe20000041864 */
[----:B------:R-:W-:Y:S01]  /*14b50*/  FSEL R126, R136, -INF , !P1 ;  /* 0xff800000887e7808 */ /* 0x000fe20004800000 */
[----:B------:R-:W2:Y:S04]  /*14b60*/  LDSM.16.M88.4 R60, [R224+0x6000] ;  /* 0x00600000e03c783b */ /* 0x000ea80000000200 */
[----:B------:R3:W-:Y:S01]  /*14b70*/  MUFU.TANH R144, R7 ;  /* 0x0000000700907308 */ /* 0x0007e20000002400 */
[----:B------:R-:W-:-:S02]  /*14b80*/  FSEL R120, R196, -INF , !P6 ;  /* 0xff800000c4787808 */ /* 0x000fc40007000000 */
[----:B------:R-:W-:Y:S02]  /*14b90*/  ISETP.GE.AND P5, PT, R2, R4, PT ;  /* 0x000000040200720c */ /* 0x000fe40003fa6270 */
[----:B-1----:R-:W-:Y:S01]  /*14ba0*/  IADD3 R5, R0, 0x28, RZ ;  /* 0x0000002800057810 */ /* 0x002fe20007ffe0ff */
[----:B---3--:R-:W-:-:S03]  /*14bb0*/  FMUL.FTZ R7, R50, R3 ;  /* 0x0000000332077220 */ /* 0x008fc60000410000 */
[C---:B------:R-:W-:Y:S01]  /*14bc0*/  ISETP.GE.AND P3, PT, R5.reuse, R6, PT ;  /* 0x000000060500720c */ /* 0x040fe20003f66270 */
[----:B------:R1:W3:Y:S01]  /*14bd0*/  MUFU.TANH R136, R7 ;  /* 0x0000000700887308 */ /* 0x0002e20000002400 */
[----:B------:R-:W-:Y:S02]  /*14be0*/  ISETP.GE.AND P6, PT, R5, R4, PT ;  /* 0x000000040500720c */ /* 0x000fe40003fc6270 */
[C---:B------:R-:W-:Y:S02]  /*14bf0*/  IADD3 R2, R0.reuse, 0x29, RZ ;  /* 0x0000002900027810 */ /* 0x040fe40007ffe0ff */
[----:B------:R-:W-:Y:S02]  /*14c00*/  IADD3 R5, R0, 0x30, RZ ;  /* 0x0000003000057810 */ /* 0x000fe40007ffe0ff */
[----:B------:R-:W-:Y:S02]  /*14c10*/  FSEL R125, R125, -INF , !P0 ;  /* 0xff8000007d7d7808 */ /* 0x000fe40004000000 */
[----:B------:R-:W-:-:S02]  /*14c20*/  FSEL R127, R127, -INF , !P4 ;  /* 0xff8000007f7f7808 */ /* 0x000fc40006000000 */
[----:B------:R-:W-:Y:S01]  /*14c30*/  FSEL R109, R131, -INF , !P5 ;  /* 0xff800000836d7808 */ /* 0x000fe20006800000 */
[----:B-1----:R-:W-:Y:S02]  /*14c40*/  FMUL.FTZ R7, R51, R3 ;  /* 0x0000000333077220 */ /* 0x002fe40000410000 */
[----:B------:R-:W1:Y:S01]  /*14c50*/  LDSM.16.M88.4 R48, [R135+0x6800] ;  /* 0x006800008730783b */ /* 0x000e620000000200 */
[C---:B------:R-:W-:Y:S01]  /*14c60*/  ISETP.GE.AND P0, PT, R2.reuse, R6, PT ;  /* 0x000000060200720c */ /* 0x040fe20003f06270 */
[----:B------:R3:W1:Y:S01]  /*14c70*/  MUFU.TANH R131, R7 ;  /* 0x0000000700837308 */ /* 0x0006620000002400 */
[----:B------:R-:W-:Y:S01]  /*14c80*/  ISETP.GE.AND P4, PT, R2, R4, PT ;  /* 0x000000040200720c */ /* 0x000fe20003f86270 */
[----:B--2---:R-:W-:Y:S01]  /*14c90*/  HMMA.16816.F32.BF16 R28, R8, R36, R28 ;  /* 0x00000024081c723c */ /* 0x004fe2000004181c */
[C---:B------:R-:W-:Y:S02]  /*14ca0*/  ISETP.GE.AND P2, PT, R5.reuse, R6, PT ;  /* 0x000000060500720c */ /* 0x040fe40003f46270 */
[----:B------:R-:W-:-:S02]  /*14cb0*/  ISETP.GE.AND P1, PT, R5, R4, PT ;  /* 0x000000040500720c */ /* 0x000fc40003f26270 */
[C---:B------:R-:W-:Y:S02]  /*14cc0*/  IADD3 R2, R0.reuse, 0x31, RZ ;  /* 0x0000003100027810 */ /* 0x040fe40007ffe0ff */
[----:B------:R-:W-:Y:S02]  /*14cd0*/  IADD3 R5, R0, 0x38, RZ ;  /* 0x0000003800057810 */ /* 0x000fe40007ffe0ff */
[----:B------:R-:W-:Y:S02]  /*14ce0*/  FSEL R101, R190, -INF , !P6 ;  /* 0xff800000be657808 */ /* 0x000fe40007000000 */
[----:B------:R-:W-:Y:S01]  /*14cf0*/  FSEL R111, R191, -INF , !P0 ;  /* 0xff800000bf6f7808 */ /* 0x000fe20004000000 */
[----:B---3--:R-:W-:Y:S01]  /*14d00*/  FMUL.FTZ R7, R32, R3 ;  /* 0x0000000320077220 */ /* 0x008fe20000410000 */
[-C--:B------:R-:W-:Y:S02]  /*14d10*/  ISETP.GE.AND P5, PT, R2, R6.reuse, PT ;  /* 0x000000060200720c */ /* 0x080fe40003fa6270 */
[C---:B------:R-:W-:Y:S01]  /*14d20*/  ISETP.GE.AND P6, PT, R5.reuse, R6, PT ;  /* 0x000000060500720c */ /* 0x040fe20003fc6270 */
[----:B------:R2:W3:Y:S01]  /*14d30*/  MUFU.TANH R110, R7 ;  /* 0x00000007006e7308 */ /* 0x0004e20000002400 */
[----:B------:R-:W-:-:S02]  /*14d40*/  ISETP.GE.AND P0, PT, R5, R4, PT ;  /* 0x000000040500720c */ /* 0x000fc40003f06270 */
[----:B------:R-:W-:Y:S01]  /*14d50*/  IADD3 R5, R0, 0x40, RZ ;  /* 0x0000004000057810 */ /* 0x000fe20007ffe0ff */
[----:B------:R-:W-:Y:S01]  /*14d60*/  HMMA.16816.F32.BF16 R40, R12, R52, R88 ;  /* 0x000000340c28723c */ /* 0x000fe20000041858 */
[----:B------:R-:W-:Y:S02]  /*14d70*/  FSEL R128, R128, -INF , !P1 ;  /* 0xff80000080807808 */ /* 0x000fe40004800000 */
[----:B------:R-:W-:Y:S02]  /*14d80*/  FSEL R139, R139, -INF , !P5 ;  /* 0xff8000008b8b7808 */ /* 0x000fe40006800000 */
[C---:B------:R-:W-:Y:S02]  /*14d90*/  ISETP.GE.AND P1, PT, R5.reuse, R6, PT ;  /* 0x000000060500720c */ /* 0x040fe40003f26270 */
[----:B------:R-:W-:Y:S01]  /*14da0*/  ISETP.GE.AND P5, PT, R5, R4, PT ;  /* 0x000000040500720c */ /* 0x000fe20003fa6270 */
[-C--:B--2---:R-:W-:Y:S02]  /*14db0*/  FMUL.FTZ R7, R33, R3.reuse ;  /* 0x0000000321077220 */ /* 0x084fe40000410000 */
[----:B------:R-:W-:-:S02]  /*14dc0*/  FMUL.FTZ R5, R34, R3 ;  /* 0x0000000322057220 */ /* 0x000fc40000410000 */
[----:B------:R2:W-:Y:S01]  /*14dd0*/  MUFU.TANH R103, R7 ;  /* 0x0000000700677308 */ /* 0x0005e20000002400 */
[----:B------:R-:W-:Y:S02]  /*14de0*/  FSEL R130, R130, -INF , !P3 ;  /* 0xff80000082827808 */ /* 0x000fe40005800000 */
[----:B------:R-:W-:Y:S02]  /*14df0*/  ISETP.GE.AND P3, PT, R2, R4, PT ;  /* 0x000000040200720c */ /* 0x000fe40003f66270 */
[----:B------:R-:W-:Y:S02]  /*14e00*/  IADD3 R2, R0, 0x39, RZ ;  /* 0x0000003900027810 */ /* 0x000fe40007ffe0ff */
[----:B------:R-:W-:Y:S01]  /*14e10*/  FSEL R129, R129, -INF , !P4 ;  /* 0xff80000081817808 */ /* 0x000fe20006000000 */
[----:B------:R1:W1:Y:S01]  /*14e20*/  MUFU.TANH R102, R5 ;  /* 0x0000000500667308 */ /* 0x0002620000002400 */
[----:B--2---:R-:W-:Y:S02]  /*14e30*/  FMUL.FTZ R7, R35, R3 ;  /* 0x0000000323077220 */ /* 0x004fe40000410000 */
[----:B------:R-:W-:Y:S01]  /*14e40*/  HMMA.16816.F32.BF16 R32, R12, R54, R104 ;  /* 0x000000360c20723c */ /* 0x000fe20000041868 */
[----:B------:R-:W-:-:S02]  /*14e50*/  ISETP.GE.AND P4, PT, R2, R6, PT ;  /* 0x000000060200720c */ /* 0x000fc40003f86270 */
[----:B------:R-:W-:Y:S02]  /*14e60*/  FSEL R140, R140, -INF , !P2 ;  /* 0xff8000008c8c7808 */ /* 0x000fe40005000000 */
[----:B-1----:R-:W-:Y:S02]  /*14e70*/  IADD3 R5, R0, 0x48, RZ ;  /* 0x0000004800057810 */ /* 0x002fe40007ffe0ff */
[----:B------:R-:W-:Y:S02]  /*14e80*/  FSEL R132, R132, -INF , !P0 ;  /* 0xff80000084847808 */ /* 0x000fe40004000000 */
[----:B------:R-:W-:Y:S02]  /*14e90*/  FSEL R138, R138, -INF , !P4 ;  /* 0xff8000008a8a7808 */ /* 0x000fe40006000000 */
[----:B------:R-:W-:Y:S02]  /*14ea0*/  ISETP.GE.AND P2, PT, R2, R4, PT ;  /* 0x000000040200720c */ /* 0x000fe40003f46270 */
[----:B------:R-:W-:-:S02]  /*14eb0*/  ISETP.GE.AND P0, PT, R5, R6, PT ;  /* 0x000000060500720c */ /* 0x000fc40003f06270 */
[----:B------:R-:W-:Y:S01]  /*14ec0*/  ISETP.GE.AND P4, PT, R5, R4, PT ;  /* 0x000000040500720c */ /* 0x000fe20003f86270 */
[----:B------:R-:W-:Y:S01]  /*14ed0*/  FMUL.FTZ R5, R28, R3 ;  /* 0x000000031c057220 */ /* 0x000fe20000410000 */
[----:B------:R-:W-:Y:S01]  /*14ee0*/  IADD3 R2, R0, 0x41, RZ ;  /* 0x0000004100027810 */ /* 0x000fe20007ffe0ff */
[----:B------:R1:W2:Y:S01]  /*14ef0*/  MUFU.TANH R100, R7 ;  /* 0x0000000700647308 */ /* 0x0002a20000002400 */
[----:B------:R-:W-:Y:S02]  /*14f00*/  FSEL R133, R133, -INF , !P3 ;  /* 0xff80000085857808 */ /* 0x000fe40005800000 */
[----:B------:R-:W-:Y:S01]  /*14f10*/  ISETP.GE.AND P3, PT, R2, R6, PT ;  /* 0x000000060200720c */ /* 0x000fe20003f66270 */
[----:B------:R-:W-:Y:S04]  /*14f20*/  HMMA.16816.F32.BF16 R36, R8, R38, R44 ;  /* 0x000000260824723c */ /* 0x000fe8000004182c */
[----:B------:R2:W2:Y:S01]  /*14f30*/  MUFU.TANH R99, R5 ;  /* 0x0000000500637308 */ /* 0x0004a20000002400 */
[----:B------:R-:W-:-:S02]  /*14f40*/  FSEL R141, R141, -INF , !P5 ;  /* 0xff8000008d8d7808 */ /* 0x000fc40006800000 */
[----:B------:R-:W-:Y:S01]  /*14f50*/  FSEL R148, R148, -INF , !P3 ;  /* 0xff80000094947808 */ /* 0x000fe20005800000 */
[----:B------:R-:W-:Y:S01]  /*14f60*/  HMMA.16816.F32.BF16 R44, R8, R60, R40 ;  /* 0x0000003c082c723c */ /* 0x000fe20000041828 */
[----:B-1----:R-:W-:-:S04]  /*14f70*/  FMUL.FTZ R7, R29, R3 ;  /* 0x000000031d077220 */ /* 0x002fc80000410000 */
[----:B------:R1:W-:Y:S01]  /*14f80*/  MUFU.TANH R96, R7 ;  /* 0x0000000700607308 */ /* 0x0003e20000002400 */
[----:B--2---:R-:W-:Y:S02]  /*14f90*/  IADD3 R5, R0, 0x50, RZ ;  /* 0x0000005000057810 */ /* 0x004fe40007ffe0ff */
[----:B------:R-:W-:Y:S01]  /*14fa0*/  HMMA.16816.F32.BF16 R40, R12, R48, R68 ;  /* 0x000000300c28723c */ /* 0x000fe20000041844 */
[----:B------:R-:W-:Y:S01]  /*14fb0*/  FSEL R143, R143, -INF , !P6 ;  /* 0xff8000008f8f7808 */ /* 0x000fe20007000000 */
[----:B------:R-:W-:Y:S01]  /*14fc0*/  LDSM.16.M88.4 R68, [R135+0x7000] ;  /* 0x007000008744783b */ /* 0x000fe20000000200 */
[C---:B------:R-:W-:Y:S02]  /*14fd0*/  ISETP.GE.AND P5, PT, R5.reuse, R6, PT ;  /* 0x000000060500720c */ /* 0x040fe40003fa6270 */
[----:B------:R-:W-:Y:S01]  /*14fe0*/  ISETP.GE.AND P3, PT, R5, R4, PT ;  /* 0x000000040500720c */ /* 0x000fe20003f66270 */
[-C--:B------:R-:W-:Y:S02]  /*14ff0*/  FMUL.FTZ R5, R30, R3.reuse ;  /* 0x000000031e057220 */ /* 0x080fe40000410000 */
[----:B-1----:R-:W-:-:S02]  /*15000*/  FMUL.FTZ R7, R31, R3 ;  /* 0x000000031f077220 */ /* 0x002fc40000410000 */
[----:B------:R-:W-:Y:S01]  /*15010*/  HMMA.16816.F32.BF16 R28, R8, R62, R32 ;  /* 0x0000003e081c723c */ /* 0x000fe20000041820 */
[----:B------:R-:W1:Y:S01]  /*15020*/  LDSM.16.M88.4 R32, [R134+0x9800] ;  /* 0x009800008620783b */ /* 0x000e620000000200 */
[----:B------:R-:W-:Y:S02]  /*15030*/  ISETP.GE.AND P6, PT, R2, R4, PT ;  /* 0x000000040200720c */ /* 0x000fe40003fc6270 */
[----:B------:R-:W-:Y:S01]  /*15040*/  IADD3 R2, R0, 0x49, RZ ;  /* 0x0000004900027810 */ /* 0x000fe20007ffe0ff */
[----:B------:R2:W1:Y:S01]  /*15050*/  MUFU.TANH R95, R5 ;  /* 0x00000005005f7308 */ /* 0x0004620000002400 */
[----:B------:R-:W-:Y:S01]  /*15060*/  FSEL R142, R142, -INF , !P2 ;  /* 0xff8000008e8e7808 */ /* 0x000fe20005000000 */
[----:B------:R-:W-:Y:S01]  /*15070*/  LDSM.16.M88.4 R60, [R224+0x7000] ;  /* 0x00700000e03c783b */ /* 0x000fe20000000200 */
[----:B------:R-:W-:Y:S02]  /*15080*/  FSEL R149, R149, -INF , !P1 ;  /* 0xff80000095957808 */ /* 0x000fe40004800000 */
[----:B------:R-:W-:-:S02]  /*15090*/  ISETP.GE.AND P2, PT, R2, R6, PT ;  /* 0x000000060200720c */ /* 0x000fc40003f46270 */
[----:B------:R-:W-:Y:S02]  /*150a0*/  ISETP.GE.AND P1, PT, R2, R4, PT ;  /* 0x000000040200720c */ /* 0x000fe40003f26270 */
[----:B------:R-:W-:Y:S02]  /*150b0*/  IADD3 R2, R0, 0x51, RZ ;  /* 0x0000005100027810 */ /* 0x000fe40007ffe0ff */
[----:B------:R-:W-:Y:S02]  /*150c0*/  FSEL R145, R145, -INF , !P6 ;  /* 0xff80000091917808 */ /* 0x000fe40007000000 */
[----:B------:R-:W-:Y:S02]  /*150d0*/  FSEL R150, R150, -INF , !P0 ;  /* 0xff80000096967808 */ /* 0x000fe40004000000 */
[----:B--2---:R-:W-:Y:S02]  /*150e0*/  IADD3 R5, R0, 0x58, RZ ;  /* 0x0000005800057810 */ /* 0x004fe40007ffe0ff */
[----:B------:R-:W-:-:S02]  /*150f0*/  FSEL R104, R188, -INF , !P4 ;  /* 0xff800000bc687808 */ /* 0x000fc40006000000 */
[----:B------:R-:W-:Y:S01]  /*15100*/  FSEL R105, R189, -INF , !P2 ;  /* 0xff800000bd697808 */ /* 0x000fe20005000000 */
[----:B------:R-:W-:Y:S01]  /*15110*/  HMMA.16816.F32.BF16 R52, R8, R64, R40 ;  /* 0x000000400834723c */ /* 0x000fe20000041828 */
[C---:B------:R-:W-:Y:S02]  /*15120*/  ISETP.GE.AND P6, PT, R2.reuse, R6, PT ;  /* 0x000000060200720c */ /* 0x040fe40003fc6270 */
[----:B------:R-:W-:Y:S02]  /*15130*/  ISETP.GE.AND P0, PT, R2, R4, PT ;  /* 0x000000040200720c */ /* 0x000fe40003f06270 */
[C---:B------:R-:W-:Y:S02]  /*15140*/  ISETP.GE.AND P4, PT, R5.reuse, R6, PT ;  /* 0x000000060500720c */ /* 0x040fe40003f86270 */
[----:B------:R-:W-:Y:S01]  /*15150*/  ISETP.GE.AND P2, PT, R5, R4, PT ;  /* 0x000000040500720c */ /* 0x000fe20003f46270 */
[----:B------:R-:W-:Y:S01]  /*15160*/  HMMA.16816.F32.BF16 R40, R24, R74, RZ ;  /* 0x0000004a1828723c */ /* 0x000fe200000418ff */
[C---:B------:R-:W-:Y:S01]  /*15170*/  IADD3 R2, R0.reuse, 0x59, RZ ;  /* 0x0000005900027810 */ /* 0x040fe20007ffe0ff */
[----:B------:R-:W2:Y:S01]  /*15180*/  LDSM.16.M88.4 R72, [R58+0x9800] ;  /* 0x009800003a48783b */ /* 0x000ea20000000200 */
        /* <DEDUP_REMOVED lines=8> */
[----:B------:R-:W-:Y:S01]  /*15210*/  ISETP.GE.AND P6, PT, R5, R4, PT ;  /* 0x000000040500720c */ /* 0x000fe20003fc6270 */
[----:B------:R1:W1:Y:S01]  /*15220*/  MUFU.TANH R94, R7 ;  /* 0x00000007005e7308 */ /* 0x0002620000002400 */
[C---:B------:R-:W-:Y:S02]  /*15230*/  IADD3 R2, R0.reuse, 0x61, RZ ;  /* 0x0000006100027810 */ /* 0x040fe40007ffe0ff */
[----:B------:R-:W-:Y:S02]  /*15240*/  IADD3 R5, R0, 0x68, RZ ;  /* 0x0000006800057810 */ /* 0x000fe40007ffe0ff */
[----:B------:R-:W-:Y:S02]  /*15250*/  FSEL R152, R152, -INF , !P0 ;  /* 0xff80000098987808 */ /* 0x000fe40004000000 */
[----:B------:R-:W-:-:S02]  /*15260*/  FSEL R151, R151, -INF , !P2 ;  /* 0xff80000097977808 */ /* 0x000fc40005000000 */
[----:B------:R-:W-:Y:S02]  /*15270*/  FSEL R155, R155, -INF , !P1 ;  /* 0xff8000009b9b7808 */ /* 0x000fe40004800000 */
[-C--:B------:R-:W-:Y:S02]  /*15280*/  ISETP.GE.AND P0, PT, R2, R6.reuse, PT ;  /* 0x000000060200720c */ /* 0x080fe40003f06270 */
[C---:B------:R-:W-:Y:S01]  /*15290*/  ISETP.GE.AND P2, PT, R5.reuse, R6, PT ;  /* 0x000000060500720c */ /* 0x040fe20003f46270 */
[----:B-1----:R-:W-:Y:S01]  /*152a0*/  FMUL.FTZ R7, R36, R3 ;  /* 0x0000000324077220 */ /* 0x002fe20000410000 */
[----:B------:R-:W-:Y:S02]  /*152b0*/  ISETP.GE.AND P1, PT, R5, R4, PT ;  /* 0x000000040500720c */ /* 0x000fe40003f26270 */
[----:B------:R-:W-:Y:S01]  /*152c0*/  IADD3 R5, R0, 0x70, RZ ;  /* 0x0000007000057810 */ /* 0x000fe20007ffe0ff */
[----:B------:R1:W-:Y:S01]  /*152d0*/  MUFU.TANH R23, R7 ;  /* 0x0000000700177308 */ /* 0x0003e20000002400 */
[----:B------:R-:W-:-:S02]  /*152e0*/  FSEL R157, R157, -INF , !P6 ;  /* 0xff8000009d9d7808 */ /* 0x000fc40007000000 */
[----:B------:R-:W-:Y:S02]  /*152f0*/  FSEL R167, R167, -INF , !P0 ;  /* 0xff800000a7a77808 */ /* 0x000fe40004000000 */
[C---:B------:R-:W-:Y:S02]  /*15300*/  ISETP.GE.AND P6, PT, R5.reuse, R6, PT ;  /* 0x000000060500720c */ /* 0x040fe40003fc6270 */
[-C--:B------:R-:W-:Y:S01]  /*15310*/  ISETP.GE.AND P0, PT, R5, R4.reuse, PT ;  /* 0x000000040500720c */ /* 0x080fe20003f06270 */
[-C--:B------:R-:W-:Y:S01]  /*15320*/  FMUL.FTZ R5, R46, R3.reuse ;  /* 0x000000032e057220 */ /* 0x080fe20000410000 */
[----:B------:R-:W-:Y:S02]  /*15330*/  FSEL R160, R160, -INF , !P4 ;  /* 0xff800000a0a07808 */ /* 0x000fe40006000000 */
[----:B------:R-:W-:Y:S01]  /*15340*/  ISETP.GE.AND P4, PT, R2, R4, PT ;  /* 0x000000040200720c */ /* 0x000fe20003f86270 */
[-C--:B-1----:R-:W-:Y:S02]  /*15350*/  FMUL.FTZ R7, R37, R3.reuse ;  /* 0x0000000325077220 */ /* 0x082fe40000410000 */
[----:B------:R-:W-:-:S02]  /*15360*/  FMUL.FTZ R2, R38, R3 ;  /* 0x0000000326027220 */ /* 0x000fc40000410000 */
[----:B------:R1:W-:Y:S01]  /*15370*/  MUFU.TANH R93, R7 ;  /* 0x00000007005d7308 */ /* 0x0003e20000002400 */
[----:B------:R-:W-:Y:S07]  /*15380*/  HMMA.16816.F32.BF16 R48, R12, R50, R76 ;  /* 0x000000320c30723c */ /* 0x000fee000004184c */
[----:B------:R2:W-:Y:S01]  /*15390*/  MUFU.TANH R89, R5 ;  /* 0x0000000500597308 */ /* 0x0005e20000002400 */
[----:B------:R-:W-:Y:S01]  /*153a0*/  HMMA.16816.F32.BF16 R76, R24, R34, RZ ;  /* 0x00000022184c723c */ /* 0x000fe200000418ff */
[----:B-1----:R-:W-:-:S07]  /*153b0*/  FMUL.FTZ R7, R39, R3 ;  /* 0x0000000327077220 */ /* 0x002fce0000410000 */
[----:B------:R-:W-:Y:S01]  /*153c0*/  HMMA.16816.F32.BF16 R36, R24, R32, RZ ;  /* 0x000000201824723c */ /* 0x000fe200000418ff */
[----:B--2---:R-:W-:-:S07]  /*153d0*/  FMUL.FTZ R5, R47, R3 ;  /* 0x000000032f057220 */ /* 0x004fce0000410000 */
[----:B------:R-:W-:Y:S01]  /*153e0*/  HMMA.16816.F32.BF16 R24, R16, R82, R40 ;  /* 0x000000521018723c */ /* 0x000fe20000041828 */
[----:B------:R-:W1:Y:S01]  /*153f0*/  LDSM.16.M88.4 R40, [R135+0x7800] ;  /* 0x007800008728783b */ /* 0x000e620000000200 */
[----:B------:R2:W-:Y:S01]  /*15400*/  MUFU.TANH R88, R5 ;  /* 0x0000000500587308 */ /* 0x0005e20000002400 */
[----:B------:R-:W-:Y:S02]  /*15410*/  FSEL R159, R159, -INF , !P5 ;  /* 0xff8000009f9f7808 */ /* 0x000fe40006800000 */
[----:B------:R-:W-:-:S05]  /*15420*/  FSEL R169, R169, -INF , !P3 ;  /* 0xff800000a9a97808 */ /* 0x000fca0005800000 */
[----:B------:R3:W1:Y:S01]  /*15430*/  MUFU.TANH R22, R2 ;  /* 0x0000000200167308 */ /* 0x0006620000002400 */
[----:B--2---:R-:W-:-:S07]  /*15440*/  FMUL.FTZ R5, R28, R3 ;  /* 0x000000031c057220 */ /* 0x004fce0000410000 */
[----:B------:R2:W-:Y:S01]  /*15450*/  MUFU.TANH R81, R5 ;  /* 0x0000000500517308 */ /* 0x0005e20000002400 */
[----:B---3--:R-:W-:-:S04]  /*15460*/  IADD3 R2, R0, 0x69, RZ ;  /* 0x0000006900027810 */ /* 0x008fc80007ffe0ff */
[C---:B------:R-:W-:Y:S02]  /*15470*/  ISETP.GE.AND P5, PT, R2.reuse, R6, PT ;  /* 0x000000060200720c */ /* 0x040fe40003fa6270 */
[----:B------:R-:W-:Y:S01]  /*15480*/  ISETP.GE.AND P3, PT, R2, R4, PT ;  /* 0x000000040200720c */ /* 0x000fe20003f66270 */
[----:B--2---:R-:W-:Y:S01]  /*15490*/  FMUL.FTZ R5, R29, R3 ;  /* 0x000000031d057220 */ /* 0x004fe20000410000 */
[----:B------:R-:W-:-:S03]  /*154a0*/  IADD3 R2, R0, 0x71, RZ ;  /* 0x0000007100027810 */ /* 0x000fc60007ffe0ff */
[----:B------:R2:W-:Y:S01]  /*154b0*/  MUFU.TANH R80, R5 ;  /* 0x0000000500507308 */ /* 0x0005e20000002400 */
[----:B------:R-:W-:Y:S02]  /*154c0*/  FSEL R162, R162, -INF , !P4 ;  /* 0xff800000a2a27808 */ /* 0x000fe40006000000 */
[----:B------:R-:W-:Y:S02]  /*154d0*/  FSEL R170, R170, -INF , !P2 ;  /* 0xff800000aaaa7808 */ /* 0x000fe40005000000 */
[C---:B------:R-:W-:Y:S02]  /*154e0*/  ISETP.GE.AND P4, PT, R2.reuse, R6, PT ;  /* 0x000000060200720c */ /* 0x040fe40003f86270 */
[----:B------:R-:W-:Y:S01]  /*154f0*/  ISETP.GE.AND P2, PT, R2, R4, PT ;  /* 0x000000040200720c */ /* 0x000fe20003f46270 */
[----:B------:R-:W-:Y:S01]  /*15500*/  HMMA.16816.F32.BF16 R32, R16, R72, R36 ;  /* 0x000000481020723c */ /* 0x000fe20000041824 */
[----:B------:R-:W-:Y:S01]  /*15510*/  IADD3 R2, R0, 0x78, RZ ;  /* 0x0000007800027810 */ /* 0x000fe20007ffe0ff */
[----:B--2---:R-:W-:-:S04]  /*15520*/  FMUL.FTZ R5, R30, R3 ;  /* 0x000000031e057220 */ /* 0x004fc80000410000 */
[----:B------:R2:W-:Y:S01]  /*15530*/  MUFU.TANH R65, R5 ;  /* 0x0000000500417308 */ /* 0x0005e20000002400 */
[----:B------:R-:W-:Y:S02]  /*15540*/  FSEL R161, R161, -INF , !P1 ;  /* 0xff800000a1a17808 */ /* 0x000fe40004800000 */
[----:B------:R-:W-:Y:S02]  /*15550*/  FSEL R165, R165, -INF , !P5 ;  /* 0xff800000a5a57808 */ /* 0x000fe40006800000 */
[C---:B------:R-:W-:Y:S02]  /*15560*/  ISETP.GE.AND P1, PT, R2.reuse, R6, PT ;  /* 0x000000060200720c */ /* 0x040fe40003f26270 */
[----:B------:R-:W-:Y:S01]  /*15570*/  ISETP.GE.AND P5, PT, R2, R4, PT ;  /* 0x000000040200720c */ /* 0x000fe20003fa6270 */
[----:B------:R3:W1:Y:S01]  /*15580*/  MUFU.TANH R92, R7 ;  /* 0x00000007005c7308 */ /* 0x0006620000002400 */
[----:B------:R-:W-:Y:S01]  /*15590*/  IADD3 R2, R0, 0x79, RZ ;  /* 0x0000007900027810 */ /* 0x000fe20007ffe0ff */
[----:B--2---:R-:W-:-:S02]  /*155a0*/  FMUL.FTZ R5, R31, R3 ;  /* 0x000000031f057220 */ /* 0x004fc40000410000 */
[----:B------:R-:W-:Y:S01]  /*155b0*/  HMMA.16816.F32.BF16 R28, R12, R68, R84 ;  /* 0x000000440c1c723c */ /* 0x000fe20000041854 */
[----:B------:R-:W-:Y:S02]  /*155c0*/  FSEL R166, R166, -INF , !P3 ;  /* 0xff800000a6a67808 */ /* 0x000fe40005800000 */
[----:B------:R-:W-:Y:S01]  /*155d0*/  FSEL R178, R178, -INF , !P6 ;  /* 0xff800000b2b27808 */ /* 0x000fe20007000000 */
[----:B---3--:R-:W-:Y:S01]  /*155e0*/  FMUL.FTZ R7, R44, R3 ;  /* 0x000000032c077220 */ /* 0x008fe20000410000 */
[C---:B------:R-:W-:Y:S02]  /*155f0*/  ISETP.GE.AND P3, PT, R2.reuse, R6, PT ;  /* 0x000000060200720c */ /* 0x040fe40003f66270 */
[----:B------:R-:W-:Y:S01]  /*15600*/  ISETP.GE.AND P6, PT, R2, R4, PT ;  /* 0x000000040200720c */ /* 0x000fe20003fc6270 */
[----:B------:R2:W3:Y:S01]  /*15610*/  MUFU.TANH R91, R7 ;  /* 0x00000007005b7308 */ /* 0x0004e20000002400 */
[----:B------:R-:W-:Y:S02]  /*15620*/  IADD3 R2, R0, 0x80, RZ ;  /* 0x0000008000027810 */ /* 0x000fe40007ffe0ff */
[----:B------:R-:W-:-:S02]  /*15630*/  FSEL R168, R168, -INF , !P0 ;  /* 0xff800000a8a87808 */ /* 0x000fc40004000000 */
[----:B------:R-:W-:Y:S02]  /*15640*/  FSEL R177, R177, -INF , !P4 ;  /* 0xff800000b1b17808 */ /* 0x000fe40006000000 */
[C---:B------:R-:W-:Y:S02]  /*15650*/  ISETP.GE.AND P0, PT, R2.reuse, R6, PT ;  /* 0x000000060200720c */ /* 0x040fe40003f06270 */
[----:B------:R-:W-:Y:S02]  /*15660*/  ISETP.GE.AND P4, PT, R2, R4, PT ;  /* 0x000000040200720c */ /* 0x000fe40003f86270 */
[----:B------:R-:W-:Y:S01]  /*15670*/  IADD3 R2, R0, 0x81, RZ ;  /* 0x0000008100027810 */ /* 0x000fe20007ffe0ff */
[----:B--2---:R-:W-:Y:S02]  /*15680*/  FMUL.FTZ R7, R45, R3 ;  /* 0x000000032d077220 */ /* 0x004fe40000410000 */
[----:B------:R-:W-:Y:S01]  /*15690*/  HMMA.16816.F32.BF16 R44, R8, R66, R48 ;  /* 0x00000042082c723c */ /* 0x000fe20000041830 */
[----:B------:R-:W-:Y:S01]  /*156a0*/  FSEL R172, R172, -INF , !P2 ;  /* 0xff800000acac7808 */ /* 0x000fe20005000000 */
[----:B------:R2:W-:Y:S01]  /*156b0*/  MUFU.TANH R64, R5 ;  /* 0x0000000500407308 */ /* 0x0005e20000002400 */
[----:B------:R-:W-:-:S02]  /*156c0*/  FSEL R180, R180, -INF , !P1 ;  /* 0xff800000b4b47808 */ /* 0x000fc40004800000 */
[----:B------:R-:W-:-:S03]  /*156d0*/  ISETP.GE.AND P2, PT, R2, R6, PT ;  /* 0x000000060200720c */ /* 0x000fc60003f46270 */
[----:B------:R-:W-:Y:S01]  /*156e0*/  HMMA.16816.F32.BF16 R24, R12, R70, R24 ;  /* 0x000000460c18723c */ /* 0x000fe20000041818 */
[----:B------:R-:W-:Y:S02]  /*156f0*/  ISETP.GE.AND P1, PT, R2, R4, PT ;  /* 0x000000040200720c */ /* 0x000fe40003f26270 */
[C---:B------:R-:W-:Y:S02]  /*15700*/  IADD3 R2, R0.reuse, 0x88, RZ ;  /* 0x0000008800027810 */ /* 0x040fe40007ffe0ff */
[----:B------:R-:W-:Y:S02]  /*15710*/  FSEL R171, R171, -INF , !P5 ;  /* 0xff800000abab7808 */ /* 0x000fe40006800000 */
[----:B------:R-:W-:Y:S02]  /*15720*/  FSEL R175, R175, -INF , !P3 ;  /* 0xff800000afaf7808 */ /* 0x000fe40005800000 */
[----:B--2---:R-:W-:Y:S01]  /*15730*/  IADD3 R5, R0, 0x90, RZ ;  /* 0x0000009000057810 */ /* 0x004fe20007ffe0ff */
[----:B------:R-:W-:Y:S01]  /*15740*/  HMMA.16816.F32.BF16 R36, R8, R60, R28 ;  /* 0x0000003c0824723c */ /* 0x000fe2000004181c */
[----:B------:R-:W-:-:S02]  /*15750*/  FSEL R174, R174, -INF , !P4 ;  /* 0xff800000aeae7808 */ /* 0x000fc40006000000 */
[----:B------:R-:W-:Y:S02]  /*15760*/  FSEL R185, R185, -INF , !P2 ;  /* 0xff800000b9b97808 */ /* 0x000fe40005000000 */
[C---:B------:R-:W-:Y:S02]  /*15770*/  ISETP.GE.AND P5, PT, R2.reuse, R6, PT ;  /* 0x000000060200720c */ /* 0x040fe40003fa6270 */
[----:B------:R-:W-:Y:S01]  /*15780*/  ISETP.GE.AND P3, PT, R2, R4, PT ;  /* 0x000000040200720c */ /* 0x000fe20003f66270 */
[----:B-1----:R-:W-:Y:S01]  /*15790*/  HMMA.16816.F32.BF16 R28, R12, R40, R32 ;  /* 0x000000280c1c723c */ /* 0x002fe20000041820 */
[C---:B------:R-:W-:Y:S01]  /*157a0*/  ISETP.GE.AND P4, PT, R5.reuse, R6, PT ;  /* 0x000000060500720c */ /* 0x040fe20003f86270 */
[----:B------:R1:W2:Y:S01]  /*157b0*/  MUFU.TANH R90, R7 ;  /* 0x00000007005a7308 */ /* 0x0002a20000002400 */
[----:B------:R-:W-:Y:S01]  /*157c0*/  ISETP.GE.AND P2, PT, R5, R4, PT ;  /* 0x000000040500720c */ /* 0x000fe20003f46270 */
[----:B------:R-:W-:Y:S01]  /*157d0*/  FMUL.FTZ R5, R54, R3 ;  /* 0x0000000336057220 */ /* 0x000fe20000410000 */
[----:B------:R-:W-:Y:S01]  /*157e0*/  IADD3 R2, R0, 0x89, RZ ;  /* 0x0000008900027810 */ /* 0x000fe20007ffe0ff */
[----:B------:R-:W2:Y:S01]  /*157f0*/  LDSM.16.M88.4 R32, [R224+0x7800] ;  /* 0x00780000e020783b */ /* 0x000ea20000000200 */
[----:B------:R-:W-:-:S02]  /*15800*/  FSEL R176, R176, -INF , !P6 ;  /* 0xff800000b0b07808 */ /* 0x000fc40007000000 */
[----:B------:R-:W-:Y:S01]  /*15810*/  FSEL R186, R186, -INF , !P0 ;  /* 0xff800000baba7808 */ /* 0x000fe20004000000 */
[----:B------:R3:W-:Y:S01]  /*15820*/  MUFU.TANH R51, R5 ;  /* 0x0000000500337308 */ /* 0x0007e20000002400 */
[C---:B------:R-:W-:Y:S01]  /*15830*/  ISETP.GE.AND P6, PT, R2.reuse, R6, PT ;  /* 0x000000060200720c */ /* 0x040fe20003fc6270 */
[----:B------:R-:W-:Y:S01]  /*15840*/  HMMA.16816.F32.BF16 R16, R16, R74, R76 ;  /* 0x0000004a1010723c */ /* 0x000fe2000004184c */
[----:B------:R-:W-:Y:S01]  /*15850*/  ISETP.GE.AND P0, PT, R2, R4, PT ;  /* 0x000000040200720c */ /* 0x000fe20003f06270 */
[----:B------:R-:W-:-:S04]  /*15860*/  DEPBAR.LE SB0, 0x0 ;  /* 0x000080000000791a */ /* 0x000fc80000000000 */
[----:B-1----:R-:W-:Y:S01]  /*15870*/  FMUL.FTZ R7, R52, R3 ;  /* 0x0000000334077220 */ /* 0x002fe20000410000 */
[----:B------:R-:W-:-:S03]  /*15880*/  IADD3 R2, R0, 0x91, RZ ;  /* 0x0000009100027810 */ /* 0x000fc60007ffe0ff */
[----:B------:R1:W1:Y:S01]  /*15890*/  MUFU.TANH R59, R7 ;  /* 0x00000007003b7308 */ /* 0x0002620000002400 */
[----:B------:R-:W-:Y:S02]  /*158a0*/  FSEL R181, R181, -INF , !P1 ;  /* 0xff800000b5b57808 */ /* 0x000fe40004800000 */
[----:B---3--:R-:W-:Y:S02]  /*158b0*/  IADD3 R5, R0, 0x99, RZ ;  /* 0x0000009900057810 */ /* 0x008fe40007ffe0ff */
[----:B------:R-:W-:Y:S02]  /*158c0*/  FSEL R187, R187, -INF , !P5 ;  /* 0xff800000bbbb7808 */ /* 0x000fe40006800000 */
[----:B------:R-:W-:Y:S02]  /*158d0*/  FSEL R184, R184, -INF , !P0 ;  /* 0xff800000b8b87808 */ /* 0x000fe40004000000 */
[----:B------:R-:W-:Y:S02]  /*158e0*/  FSEL R182, R182, -INF , !P4 ;  /* 0xff800000b6b67808 */ /* 0x000fe40006000000 */
[----:B------:R-:W-:-:S02]  /*158f0*/  ISETP.GE.AND P1, PT, R2, R6, PT ;  /* 0x000000060200720c */ /* 0x000fc40003f26270 */
[----:B------:R-:W-:Y:S01]  /*15900*/  ISETP.GE.AND P5, PT, R2, R4, PT ;  /* 0x000000040200720c */ /* 0x000fe20003fa6270 */
[-C--:B-1----:R-:W-:Y:S01]  /*15910*/  FMUL.FTZ R7, R53, R3.reuse ;  /* 0x0000000335077220 */ /* 0x082fe20000410000 */
[C---:B------:R-:W-:Y:S02]  /*15920*/  ISETP.GE.AND P0, PT, R5.reuse, R6, PT ;  /* 0x000000060500720c */ /* 0x040fe40003f06270 */
[----:B------:R-:W-:Y:S01]  /*15930*/  ISETP.GE.AND P4, PT, R5, R4, PT ;  /* 0x000000040500720c */ /* 0x000fe20003f86270 */
[----:B------:R-:W-:Y:S01]  /*15940*/  FMUL.FTZ R5, R44, R3 ;  /* 0x000000032c057220 */ /* 0x000fe20000410000 */
[----:B------:R-:W-:Y:S01]  /*15950*/  IADD3 R2, R0, 0x98, RZ ;  /* 0x0000009800027810 */ /* 0x000fe20007ffe0ff */
[----:B------:R1:W-:Y:S01]  /*15960*/  MUFU.TANH R52, R7 ;  /* 0x0000000700347308 */ /* 0x0003e20000002400 */
[----:B------:R-:W-:Y:S02]  /*15970*/  FSEL R179, R179, -INF , !P3 ;  /* 0xff800000b3b37808 */ /* 0x000fe40005800000 */
[----:B------:R-:W-:-:S02]  /*15980*/  FSEL R183, R183, -INF , !P6 ;  /* 0xff800000b7b77808 */ /* 0x000fc40007000000 */
[C---:B------:R-:W-:Y:S02]  /*15990*/  ISETP.GE.AND P3, PT, R2.reuse, R6, PT ;  /* 0x000000060200720c */ /* 0x040fe40003f66270 */
[----:B------:R-:W-:Y:S01]  /*159a0*/  ISETP.GE.AND P6, PT, R2, R4, PT ;  /* 0x000000040200720c */ /* 0x000fe20003fc6270 */
[----:B------:R3:W-:Y:S01]  /*159b0*/  MUFU.TANH R49, R5 ;  /* 0x0000000500317308 */ /* 0x0007e20000002400 */
[----:B------:R-:W-:Y:S01]  /*159c0*/  IADD3 R2, R0, 0xa0, RZ ;  /* 0x000000a000027810 */ /* 0x000fe20007ffe0ff */
[----:B------:R-:W-:Y:S01]  /*159d0*/  HMMA.16816.F32.BF16 R24, R8, R62, R24 ;  /* 0x0000003e0818723c */ /* 0x000fe20000041818 */
[----:B-1----:R-:W-:Y:S01]  /*159e0*/  FMUL.FTZ R7, R55, R3 ;  /* 0x0000000337077220 */ /* 0x002fe20000410000 */
[----:B------:R-:W-:-:S04]  /*159f0*/  FSEL R164, R164, -INF , !P2 ;  /* 0xff800000a4a47808 */ /* 0x000fc80005000000 */
[----:B------:R1:W1:Y:S01]  /*15a00*/  MUFU.TANH R50, R7 ;  /* 0x0000000700327308 */ /* 0x0002620000002400 */
[----:B------:R-:W-:Y:S02]  /*15a10*/  FSEL R173, R173, -INF , !P1 ;  /* 0xff800000adad7808 */ /* 0x000fe40004800000 */
[----:B---3--:R-:W-:Y:S02]  /*15a20*/  IADD3 R5, R0, 0xa1, RZ ;  /* 0x000000a100057810 */ /* 0x008fe40007ffe0ff */
[----:B------:R-:W-:Y:S02]  /*15a30*/  FSEL R163, R163, -INF , !P5 ;  /* 0xff800000a3a37808 */ /* 0x000fe40006800000 */
[----:B------:R-:W-:Y:S02]  /*15a40*/  FSEL R154, R154, -INF , !P3 ;  /* 0xff8000009a9a7808 */ /* 0x000fe40005800000 */
[C---:B------:R-:W-:Y:S02]  /*15a50*/  ISETP.GE.AND P2, PT, R2.reuse, R6, PT ;  /* 0x000000060200720c */ /* 0x040fe40003f46270 */
[----:B------:R-:W-:-:S02]  /*15a60*/  ISETP.GE.AND P1, PT, R2, R4, PT ;  /* 0x000000040200720c */ /* 0x000fc40003f26270 */
[----:B------:R-:W-:Y:S01]  /*15a70*/  ISETP.GE.AND P5, PT, R5, R6, PT ;  /* 0x000000060500720c */ /* 0x000fe20003fa6270 */
[-C--:B-1----:R-:W-:Y:S01]  /*15a80*/  FMUL.FTZ R7, R45, R3.reuse ;  /* 0x000000032d077220 */ /* 0x082fe20000410000 */
[----:B------:R-:W-:Y:S01]  /*15a90*/  ISETP.GE.AND P3, PT, R5, R4, PT ;  /* 0x000000040500720c */ /* 0x000fe20003f66270 */
[----:B------:R-:W-:Y:S01]  /*15aa0*/  FMUL.FTZ R5, R46, R3 ;  /* 0x000000032e057220 */ /* 0x000fe20000410000 */
[----:B------:R-:W-:Y:S01]  /*15ab0*/  IADD3 R2, R0, 0xa8, RZ ;  /* 0x000000a800027810 */ /* 0x000fe20007ffe0ff */
[----:B------:R1:W-:Y:S01]  /*15ac0*/  MUFU.TANH R48, R7 ;  /* 0x0000000700307308 */ /* 0x0003e20000002400 */
[----:B----4-:R-:W-:Y:S02]  /*15ad0*/  FSEL R147, R147, -INF , !P6 ;  /* 0xff80000093937808 */ /* 0x010fe40007000000 */
[----:B------:R-:W-:Y:S02]  /*15ae0*/  FSEL R153, R153, -INF , !P0 ;  /* 0xff80000099997808 */ /* 0x000fe40004000000 */
[----:B------:R-:W-:-:S02]  /*15af0*/  ISETP.GE.AND P6, PT, R2, R6, PT ;  /* 0x000000060200720c */ /* 0x000fc40003fc6270 */
[----:B------:R-:W-:Y:S01]  /*15b00*/  ISETP.GE.AND P0, PT, R2, R4, PT ;  /* 0x000000040200720c */ /* 0x000fe20003f06270 */
[----:B------:R3:W-:Y:S01]  /*15b10*/  MUFU.TANH R45, R5 ;  /* 0x00000005002d7308 */ /* 0x0007e20000002400 */
[----:B------:R-:W-:Y:S01]  /*15b20*/  IADD3 R2, R0, 0xa9, RZ ;  /* 0x000000a900027810 */ /* 0x000fe20007ffe0ff */
[----:B-1----:R-:W-:Y:S01]  /*15b30*/  FMUL.FTZ R7, R47, R3 ;  /* 0x000000032f077220 */ /* 0x002fe20000410000 */
[----:B------:R-:W-:-:S05]  /*15b40*/  FSEL R146, R146, -INF , !P4 ;  /* 0xff80000092927808 */ /* 0x000fca0006000000 */
[----:B------:R1:W4:Y:S01]  /*15b50*/  MUFU.TANH R44, R7 ;  /* 0x00000007002c7308 */ /* 0x0003220000002400 */
[----:B------:R-:W-:Y:S02]  /*15b60*/  FSEL R137, R137, -INF , !P2 ;  /* 0xff80000089897808 */ /* 0x000fe40005000000 */
[----:B---3--:R-:W-:Y:S02]  /*15b70*/  IADD3 R5, R0, 0xb0, RZ ;  /* 0x000000b000057810 */ /* 0x008fe40007ffe0ff */
[----:B------:R-:W-:Y:S02]  /*15b80*/  FSEL R136, R136, -INF , !P1 ;  /* 0xff80000088887808 */ /* 0x000fe40004800000 */
[----:B------:R-:W-:Y:S02]  /*15b90*/  FSEL R144, R144, -INF , !P5 ;  /* 0xff80000090907808 */ /* 0x000fe40006800000 */
[C---:B------:R-:W-:Y:S02]  /*15ba0*/  ISETP.GE.AND P4, PT, R2.reuse, R6, PT ;  /* 0x000000060200720c */ /* 0x040fe40003f86270 */
[----:B------:R-:W-:-:S02]  /*15bb0*/  ISETP.GE.AND P2, PT, R2, R4, PT ;  /* 0x000000040200720c */ /* 0x000fc40003f46270 */
[C---:B------:R-:W-:Y:S01]  /*15bc0*/  ISETP.GE.AND P1, PT, R5.reuse, R6, PT ;  /* 0x000000060500720c */ /* 0x040fe20003f26270 */
[----:B-1----:R-:W-:Y:S01]  /*15bd0*/  FMUL.FTZ R7, R36, R3 ;  /* 0x0000000324077220 */ /* 0x002fe20000410000 */
[----:B------:R-:W-:Y:S02]  /*15be0*/  ISETP.GE.AND P5, PT, R5, R4, PT ;  /* 0x000000040500720c */ /* 0x000fe40003fa6270 */
[C---:B------:R-:W-:Y:S01]  /*15bf0*/  IADD3 R2, R0.reuse, 0xb1, RZ ;  /* 0x000000b100027810 */ /* 0x040fe20007ffe0ff */
[----:B------:R1:W3:Y:S01]  /*15c00*/  MUFU.TANH R41, R7 ;  /* 0x0000000700297308 */ /* 0x0002e20000002400 */
[----:B------:R-:W-:Y:S01]  /*15c10*/  IADD3 R5, R0, 0xb8, RZ ;  /* 0x000000b800057810 */ /* 0x000fe20007ffe0ff */
[----:B------:R-:W-:Y:S01]  /*15c20*/  HMMA.16816.F32.BF16 R12, R12, R42, R16 ;  /* 0x0000002a0c0c723c */ /* 0x000fe20000041810 */
[----:B------:R-:W-:Y:S02]  /*15c30*/  FSEL R131, R131, -INF , !P3 ;  /* 0xff80000083837808 */ /* 0x000fe40005800000 */
[----:B------:R-:W-:-:S02]  /*15c40*/  FSEL R110, R110, -INF , !P6 ;  /* 0xff8000006e6e7808 */ /* 0x000fc40007000000 */
[----:B------:R-:W-:Y:S02]  /*15c50*/  FSEL R102, R102, -INF , !P0 ;  /* 0xff80000066667808 */ /* 0x000fe40004000000 */
[----:B------:R-:W-:Y:S02]  /*15c60*/  FSEL R103, R103, -INF , !P4 ;  /* 0xff80000067677808 */ /* 0x000fe40006000000 */
[C---:B------:R-:W-:Y:S02]  /*15c70*/  ISETP.GE.AND P3, PT, R2.reuse, R6, PT ;  /* 0x000000060200720c */ /* 0x040fe40003f66270 */
[----:B------:R-:W-:Y:S01]  /*15c80*/  ISETP.GE.AND P6, PT, R2, R4, PT ;  /* 0x000000040200720c */ /* 0x000fe20003fc6270 */
[----:B-1----:R-:W-:Y:S01]  /*15c90*/  FMUL.FTZ R7, R37, R3 ;  /* 0x0000000325077220 */ /* 0x002fe20000410000 */
[C---:B------:R-:W-:Y:S02]  /*15ca0*/  ISETP.GE.AND P0, PT, R5.reuse, R6, PT ;  /* 0x000000060500720c */ /* 0x040fe40003f06270 */
[----:B------:R-:W-:Y:S01]  /*15cb0*/  ISETP.GE.AND P4, PT, R5, R4, PT ;  /* 0x000000040500720c */ /* 0x000fe20003f86270 */
[----:B------:R1:W-:Y:S01]  /*15cc0*/  MUFU.TANH R40, R7 ;  /* 0x0000000700287308 */ /* 0x0003e20000002400 */
[----:B------:R-:W-:-:S02]  /*15cd0*/  IADD3 R2, R0, 0xb9, RZ ;  /* 0x000000b900027810 */ /* 0x000fc40007ffe0ff */
[----:B------:R-:W-:Y:S02]  /*15ce0*/  IADD3 R5, R0, 0xc0, RZ ;  /* 0x000000c000057810 */ /* 0x000fe40007ffe0ff */
[----:B------:R-:W-:Y:S02]  /*15cf0*/  FSEL R100, R100, -INF , !P2 ;  /* 0xff80000064647808 */ /* 0x000fe40005000000 */
[----:B------:R-:W-:Y:S02]  /*15d00*/  FSEL R99, R99, -INF , !P1 ;  /* 0xff80000063637808 */ /* 0x000fe40004800000 */
[----:B------:R-:W-:Y:S02]  /*15d10*/  FSEL R95, R95, -INF , !P5 ;  /* 0xff8000005f5f7808 */ /* 0x000fe40006800000 */
[----:B------:R-:W-:Y:S02]  /*15d20*/  FSEL R96, R96, -INF , !P3 ;  /* 0xff80000060607808 */ /* 0x000fe40005800000 */
[----:B------:R-:W-:Y:S01]  /*15d30*/  ISETP.GE.AND P2, PT, R2, R6, PT ;  /* 0x000000060200720c */ /* 0x000fe20003f46270 */
[----:B-1----:R-:W-:Y:S01]  /*15d40*/  FMUL.FTZ R7, R38, R3 ;  /* 0x0000000326077220 */ /* 0x002fe20000410000 */
[----:B------:R-:W-:-:S02]  /*15d50*/  ISETP.GE.AND P1, PT, R2, R4, PT ;  /* 0x000000040200720c */ /* 0x000fc40003f26270 */
[C---:B------:R-:W-:Y:S02]  /*15d60*/  ISETP.GE.AND P5, PT, R5.reuse, R6, PT ;  /* 0x000000060500720c */ /* 0x040fe40003fa6270 */
[----:B------:R-:W-:Y:S01]  /*15d70*/  ISETP.GE.AND P3, PT, R5, R4, PT ;  /* 0x000000040500720c */ /* 0x000fe20003f66270 */
[----:B------:R-:W-:Y:S01]  /*15d80*/  FMUL.FTZ R5, R24, R3 ;  /* 0x0000000318057220 */ /* 0x000fe20000410000 */
[----:B------:R-:W-:Y:S01]  /*15d90*/  IADD3 R2, R0, 0xc1, RZ ;  /* 0x000000c100027810 */ /* 0x000fe20007ffe0ff */
[----:B------:R1:W-:Y:S01]  /*15da0*/  MUFU.TANH R37, R7 ;  /* 0x0000000700257308 */ /* 0x0003e20000002400 */
[----:B--2---:R-:W-:Y:S01]  /*15db0*/  HMMA.16816.F32.BF16 R28, R8, R32, R28 ;  /* 0x00000020081c723c */ /* 0x004fe2000004181c */
[----:B------:R-:W-:Y:S02]  /*15dc0*/  FSEL R94, R94, -INF , !P6 ;  /* 0xff8000005e5e7808 */ /* 0x000fe40007000000 */
[----:B------:R-:W-:Y:S02]  /*15dd0*/  ISETP.GE.AND P6, PT, R2, R6, PT ;  /* 0x000000060200720c */ /* 0x000fe40003fc6270 */
[----:B------:R-:W-:-:S02]  /*15de0*/  FSEL R38, R22, -INF , !P4 ;  /* 0xff80000016267808 */ /* 0x000fc40006000000 */
[----:B------:R-:W-:Y:S01]  /*15df0*/  FSEL R93, R93, -INF , !P2 ;  /* 0xff8000005d5d7808 */ /* 0x000fe20005000000 */
[----:B-1----:R-:W-:Y:S01]  /*15e00*/  FMUL.FTZ R7, R39, R3 ;  /* 0x0000000327077220 */ /* 0x002fe20000410000 */
[----:B------:R-:W-:Y:S02]  /*15e10*/  FSEL R39, R23, -INF , !P0 ;  /* 0xff80000017277808 */ /* 0x000fe40004000000 */
[----:B------:R-:W-:Y:S01]  /*15e20*/  ISETP.GE.AND P0, PT, R2, R4, PT ;  /* 0x000000040200720c */ /* 0x000fe20003f06270 */
[----:B------:R1:W-:Y:S01]  /*15e30*/  MUFU.TANH R23, R5 ;  /* 0x0000000500177308 */ /* 0x0003e20000002400 */
[----:B------:R-:W-:-:S04]  /*15e40*/  IADD3 R2, R0, 0xc8, RZ ;  /* 0x000000c800027810 */ /* 0x000fc80007ffe0ff */
[C---:B------:R-:W-:Y:S02]  /*15e50*/  ISETP.GE.AND P4, PT, R2.reuse, R6, PT ;  /* 0x000000060200720c */ /* 0x040fe40003f86270 */
[----:B------:R-:W-:Y:S02]  /*15e60*/  ISETP.GE.AND P2, PT, R2, R4, PT ;  /* 0x000000040200720c */ /* 0x000fe40003f46270 */
[----:B------:R-:W-:Y:S01]  /*15e70*/  IADD3 R2, R0, 0xc9, RZ ;  /* 0x000000c900027810 */ /* 0x000fe20007ffe0ff */
[----:B-1----:R-:W-:-:S04]  /*15e80*/  FMUL.FTZ R5, R25, R3 ;  /* 0x0000000319057220 */ /* 0x002fc80000410000 */
[----:B------:R1:W-:Y:S01]  /*15e90*/  MUFU.TANH R22, R5 ;  /* 0x0000000500167308 */ /* 0x0003e20000002400 */
[----:B------:R-:W-:Y:S02]  /*15ea0*/  FSEL R92, R92, -INF , !P1 ;  /* 0xff8000005c5c7808 */ /* 0x000fe40004800000 */
[----:B------:R-:W-:Y:S02]  /*15eb0*/  FSEL R188, R91, -INF , !P5 ;  /* 0xff8000005bbc7808 */ /* 0x000fe40006800000 */
[C---:B------:R-:W-:Y:S02]  /*15ec0*/  ISETP.GE.AND P1, PT, R2.reuse, R6, PT ;  /* 0x000000060200720c */ /* 0x040fe40003f26270 */
[----:B------:R-:W-:Y:S01]  /*15ed0*/  ISETP.GE.AND P5, PT, R2, R4, PT ;  /* 0x000000040200720c */ /* 0x000fe20003fa6270 */
[----:B------:R-:W-:Y:S01]  /*15ee0*/  HMMA.16816.F32.BF16 R8, R8, R34, R12 ;  /* 0x000000220808723c */ /* 0x000fe2000004180c */
[----:B------:R-:W-:Y:S01]  /*15ef0*/  IADD3 R2, R0, 0xd0, RZ ;  /* 0x000000d000027810 */ /* 0x000fe20007ffe0ff */
[----:B-1----:R-:W-:-:S04]  /*15f00*/  FMUL.FTZ R5, R26, R3 ;  /* 0x000000031a057220 */ /* 0x002fc80000410000 */
[----:B------:R1:W-:Y:S01]  /*15f10*/  MUFU.TANH R18, R5 ;  /* 0x0000000500127308 */ /* 0x0003e20000002400 */
[----:B------:R-:W-:Y:S02]  /*15f20*/  FSEL R89, R89, -INF , !P3 ;  /* 0xff80000059597808 */ /* 0x000fe40005800000 */
[----:B------:R-:W-:Y:S02]  /*15f30*/  FSEL R88, R88, -INF , !P0 ;  /* 0xff80000058587808 */ /* 0x000fe40004000000 */
[----:B------:R-:W-:Y:S01]  /*15f40*/  FSEL R190, R81, -INF , !P4 ;  /* 0xff80000051be7808 */ /* 0x000fe20006000000 */
[----:B------:R-:W-:Y:S01]  /*15f50*/  BAR.SYNC.DEFER_BLOCKING 0x0 ;  /* 0x0000000000007b1d */ /* 0x000fe20000010000 */
[----:B------:R-:W-:Y:S02]  /*15f60*/  ISETP.GE.AND P3, PT, R2, R6, PT ;  /* 0x000000060200720c */ /* 0x000fe40003f66270 */
[----:B-1----:R-:W-:-:S03]  /*15f70*/  IADD3 R5, R0, 0xd1, RZ ;  /* 0x000000d100057810 */ /* 0x002fc60007ffe0ff */
[----:B------:R1:W2:Y:S01]  /*15f80*/  MUFU.TANH R36, R7 ;  /* 0x0000000700247308 */ /* 0x0002a20000002400 */
[C---:B------:R-:W-:Y:S02]  /*15f90*/  ISETP.GE.AND P0, PT, R5.reuse, R6, PT ;  /* 0x000000060500720c */ /* 0x040fe40003f06270 */
[-C--:B------:R-:W-:Y:S02]  /*15fa0*/  ISETP.GE.AND P4, PT, R5, R4.reuse, PT ;  /* 0x000000040500720c */ /* 0x080fe40003f86270 */
[----:B------:R-:W-:Y:S02]  /*15fb0*/  IADD3 R5, R0, 0xd9, RZ ;  /* 0x000000d900057810 */ /* 0x000fe40007ffe0ff */
[----:B------:R-:W-:Y:S02]  /*15fc0*/  FSEL R189, R90, -INF , !P6 ;  /* 0xff8000005abd7808 */ /* 0x000fe40007000000 */
[----:B------:R-:W-:Y:S02]  /*15fd0*/  FSEL R91, R64, -INF , !P5 ;  /* 0xff800000405b7808 */ /* 0x000fe40006800000 */
[----:B------:R-:W-:Y:S01]  /*15fe0*/  FSEL R196, R59, -INF , !P3 ;  /* 0xff8000003bc47808 */ /* 0x000fe20005800000 */
[----:B-1----:R-:W-:Y:S01]  /*15ff0*/  FMUL.FTZ R7, R27, R3 ;  /* 0x000000031b077220 */ /* 0x002fe20000410000 */
[----:B------:R-:W-:-:S02]  /*16000*/  ISETP.GE.AND P6, PT, R2, R4, PT ;  /* 0x000000040200720c */ /* 0x000fc40003fc6270 */
[C---:B------:R-:W-:Y:S02]  /*16010*/  ISETP.GE.AND P5, PT, R5.reuse, R6, PT ;  /* 0x000000060500720c */ /* 0x040fe40003fa6270 */
[----:B------:R-:W-:Y:S01]  /*16020*/  ISETP.GE.AND P3, PT, R5, R4, PT ;  /* 0x000000040500720c */ /* 0x000fe20003f66270 */
[----:B------:R-:W-:Y:S01]  /*16030*/  FMUL.FTZ R5, R30, R3 ;  /* 0x000000031e057220 */ /* 0x000fe20000410000 */
[----:B------:R-:W-:Y:S01]  /*16040*/  IADD3 R2, R0, 0xd8, RZ ;  /* 0x000000d800027810 */ /* 0x000fe20007ffe0ff */
[----:B------:R1:W-:Y:S01]  /*16050*/  MUFU.TANH R17, R7 ;  /* 0x0000000700117308 */ /* 0x0003e20000002400 */
[----:B------:R-:W-:Y:S02]  /*16060*/  FSEL R90, R65, -INF , !P2 ;  /* 0xff800000415a7808 */ /* 0x000fe40005000000 */
[----:B------:R-:W-:Y:S02]  /*16070*/  FSEL R191, R80, -INF , !P1 ;  /* 0xff80000050bf7808 */ /* 0x000fe40004800000 */
[----:B------:R-:W-:-:S02]  /*16080*/  ISETP.GE.AND P2, PT, R2, R6, PT ;  /* 0x000000060200720c */ /* 0x000fc40003f46270 */
[----:B------:R-:W-:Y:S01]  /*16090*/  ISETP.GE.AND P1, PT, R2, R4, PT ;  /* 0x000000040200720c */ /* 0x000fe20003f26270 */
[----:B------:R2:W-:Y:S01]  /*160a0*/  MUFU.TANH R14, R5 ;  /* 0x00000005000e7308 */ /* 0x0005e20000002400 */
[----:B------:R-:W-:Y:S01]  /*160b0*/  IADD3 R2, R0, 0xe0, RZ ;  /* 0x000000e000027810 */ /* 0x000fe20007ffe0ff */
[----:B-1----:R-:W-:Y:S01]  /*160c0*/  FMUL.FTZ R7, R28, R3 ;  /* 0x000000031c077220 */ /* 0x002fe20000410000 */
[----:B------:R-:W-:-:S05]  /*160d0*/  FSEL R59, R51, -INF , !P6 ;  /* 0xff800000333b7808 */ /* 0x000fca0007000000 */
[----:B------:R1:W-:Y:S01]  /*160e0*/  MUFU.TANH R16, R7 ;  /* 0x0000000700107308 */ /* 0x0003e20000002400 */
[----:B------:R-:W-:Y:S02]  /*160f0*/  FSEL R192, R50, -INF , !P4 ;  /* 0xff80000032c07808 */ /* 0x000fe40006000000 */
[----:B--2---:R-:W-:Y:S02]  /*16100*/  IADD3 R5, R0, 0xe1, RZ ;  /* 0x000000e100057810 */ /* 0x004fe40007ffe0ff */
[----:B------:R-:W-:Y:S02]  /*16110*/  FSEL R198, R49, -INF , !P2 ;  /* 0xff80000031c67808 */ /* 0x000fe40005000000 */
[-C--:B------:R-:W-:Y:S02]  /*16120*/  ISETP.GE.AND P6, PT, R2, R6.reuse, PT ;  /* 0x000000060200720c */ /* 0x080fe40003fc6270 */
[C---:B------:R-:W-:Y:S02]  /*16130*/  ISETP.GE.AND P4, PT, R5.reuse, R6, PT ;  /* 0x000000060500720c */ /* 0x040fe40003f86270 */
[----:B------:R-:W-:Y:S01]  /*16140*/  ISETP.GE.AND P2, PT, R5, R4, PT ;  /* 0x000000040500720c */ /* 0x000fe20003f46270 */
[----:B-1----:R-:W-:Y:S01]  /*16150*/  FMUL.FTZ R7, R29, R3 ;  /* 0x000000031d077220 */ /* 0x002fe20000410000 */
[----:B------:R-:W-:-:S03]  /*16160*/  IADD3 R5, R0, 0xe9, RZ ;  /* 0x000000e900057810 */ /* 0x000fc60007ffe0ff */
[----:B------:R1:W-:Y:S01]  /*16170*/  MUFU.TANH R15, R7 ;  /* 0x00000007000f7308 */ /* 0x0003e20000002400 */
[----:B------:R-:W-:Y:S02]  /*16180*/  FSEL R197, R52, -INF , !P0 ;  /* 0xff80000034c57808 */ /* 0x000fe40004000000 */
[----:B----4-:R-:W-:Y:S02]  /*16190*/  FSEL R201, R44, -INF , !P3 ;  /* 0xff8000002cc97808 */ /* 0x010fe40005800000 */
[----:B---3--:R-:W-:Y:S02]  /*161a0*/  FSEL R205, R41, -INF , !P6 ;  /* 0xff80000029cd7808 */ /* 0x008fe40007000000 */
[----:B------:R-:W-:Y:S02]  /*161b0*/  ISETP.GE.AND P0, PT, R2, R4, PT ;  /* 0x000000040200720c */ /* 0x000fe40003f06270 */
[C---:B------:R-:W-:Y:S02]  /*161c0*/  ISETP.GE.AND P3, PT, R5.reuse, R6, PT ;  /* 0x000000060500720c */ /* 0x040fe40003f66270 */
[----:B------:R-:W-:Y:S01]  /*161d0*/  ISETP.GE.AND P6, PT, R5, R4, PT ;  /* 0x000000040500720c */ /* 0x000fe20003fc6270 */
[-C--:B------:R-:W-:Y:S01]  /*161e0*/  FMUL.FTZ R5, R9, R3.reuse ;  /* 0x0000000309057220 */ /* 0x080fe20000410000 */
[----:B------:R-:W-:Y:S01]  /*161f0*/  IADD3 R2, R0, 0xe8, RZ ;  /* 0x000000e800027810 */ /* 0x000fe20007ffe0ff */
[----:B-1----:R-:W-:Y:S01]  /*16200*/  FMUL.FTZ R7, R31, R3 ;  /* 0x000000031f077220 */ /* 0x002fe20000410000 */
[----:B------:R-:W-:-:S03]  /*16210*/  FSEL R193, R45, -INF , !P1 ;  /* 0xff8000002dc17808 */ /* 0x000fc60004800000 */
[----:B------:R1:W2:Y:S01]  /*16220*/  MUFU.TANH R13, R7 ;  /* 0x00000007000d7308 */ /* 0x0002a20000002400 */
[----:B------:R-:W-:Y:S02]  /*16230*/  ISETP.GE.AND P1, PT, R2, R6, PT ;  /* 0x000000060200720c */ /* 0x000fe40003f26270 */
[----:B------:R-:W-:Y:S02]  /*16240*/  FSEL R199, R48, -INF , !P5 ;  /* 0xff80000030c77808 */ /* 0x000fe40006800000 */
[----:B------:R-:W-:Y:S02]  /*16250*/  ISETP.GE.AND P5, PT, R2, R4, PT ;  /* 0x000000040200720c */ /* 0x000fe40003fa6270 */
[----:B------:R-:W-:Y:S02]  /*16260*/  IADD3 R2, R0, 0xf0, RZ ;  /* 0x000000f000027810 */ /* 0x000fe40007ffe0ff */
[----:B------:R-:W-:Y:S02]  /*16270*/  FSEL R204, R36, -INF , !P2 ;  /* 0xff80000024cc7808 */ /* 0x000fe40005000000 */
[----:B------:R-:W-:Y:S01]  /*16280*/  FSEL R207, R23, -INF , !P1 ;  /* 0xff80000017cf7808 */ /* 0x000fe20004800000 */
[----:B-1----:R-:W-:-:S02]  /*16290*/  FMUL.FTZ R7, R8, R3 ;  /* 0x0000000308077220 */ /* 0x002fc40000410000 */
[----:B------:R1:W-:Y:S01]  /*162a0*/  MUFU.TANH R8, R5 ;  /* 0x0000000500087308 */ /* 0x0003e20000002400 */
[----:B------:R-:W-:Y:S02]  /*162b0*/  FSEL R203, R37, -INF , !P0 ;  /* 0xff80000025cb7808 */ /* 0x000fe40004000000 */
[----:B------:R-:W-:Y:S02]  /*162c0*/  FSEL R206, R40, -INF , !P4 ;  /* 0xff80000028ce7808 */ /* 0x000fe40006000000 */
[C---:B------:R-:W-:Y:S02]  /*162d0*/  ISETP.GE.AND P0, PT, R2.reuse, R6, PT ;  /* 0x000000060200720c */ /* 0x040fe40003f06270 */
[----:B------:R-:W-:Y:S01]  /*162e0*/  ISETP.GE.AND P4, PT, R2, R4, PT ;  /* 0x000000040200720c */ /* 0x000fe20003f86270 */
[----:B------:R3:W4:Y:S01]  /*162f0*/  MUFU.TANH R12, R7 ;  /* 0x00000007000c7308 */ /* 0x0007220000002400 */
[C---:B------:R-:W-:Y:S02]  /*16300*/  IADD3 R2, R0.reuse, 0xf8, RZ ;  /* 0x000000f800027810 */ /* 0x040fe40007ffe0ff */
[----:B-1----:R-:W-:-:S04]  /*16310*/  IADD3 R5, R0, 0xf1, RZ ;  /* 0x000000f100057810 */ /* 0x002fc80007ffe0ff */
[C---:B------:R-:W-:Y:S02]  /*16320*/  ISETP.GE.AND P2, PT, R5.reuse, R6, PT ;  /* 0x000000060500720c */ /* 0x040fe40003f46270 */
[----:B------:R-:W-:Y:S01]  /*16330*/  ISETP.GE.AND P1, PT, R5, R4, PT ;  /* 0x000000040500720c */ /* 0x000fe20003f26270 */
[-C--:B------:R-:W-:Y:S02]  /*16340*/  FMUL.FTZ R5, R11, R3.reuse ;  /* 0x000000030b057220 */ /* 0x080fe40000410000 */
[-C--:B---3--:R-:W-:Y:S02]  /*16350*/  FMUL.FTZ R7, R10, R3.reuse ;  /* 0x000000030a077220 */ /* 0x088fe40000410000 */
[----:B------:R-:W-:Y:S01]  /*16360*/  FMUL.FTZ R3, R124, R3 ;  /* 0x000000037c037220 */ /* 0x000fe20000410000 */
[----:B------:R-:W-:Y:S02]  /*16370*/  FSEL R23, R18, -INF , !P5 ;  /* 0xff80000012177808 */ /* 0x000fe40006800000 */
[----:B------:R-:W-:Y:S01]  /*16380*/  FSEL R22, R22, -INF , !P3 ;  /* 0xff80000016167808 */ /* 0x000fe20005800000 */
[----:B------:R-:W1:Y:S01]  /*16390*/  MUFU.TANH R7, R7 ;  /* 0x0000000700077308 */ /* 0x000e620000002400 */
[----:B------:R-:W-:-:S02]  /*163a0*/  ISETP.GE.AND P5, PT, R2, R6, PT ;  /* 0x000000060200720c */ /* 0x000fc40003fa6270 */
[----:B------:R-:W-:Y:S02]  /*163b0*/  ISETP.GE.AND P3, PT, R2, R4, PT ;  /* 0x000000040200720c */ /* 0x000fe40003f66270 */
[----:B--2---:R-:W-:Y:S02]  /*163c0*/  FSEL R209, R13, -INF , !P1 ;  /* 0xff8000000dd17808 */ /* 0x004fe40004800000 */
[----:B------:R-:W-:Y:S01]  /*163d0*/  ISETP.GE.AND P1, PT, R212, 0x2, PT ;  /* 0x00000002d400780c */ /* 0x000fe20003f26270 */
[----:B------:R-:W2:Y:S01]  /*163e0*/  MUFU.TANH R2, R5 ;  /* 0x0000000500027308 */ /* 0x000ea20000002400 */
[----:B------:R-:W-:-:S07]  /*163f0*/  FSEL R124, R17, -INF , !P6 ;  /* 0xff800000117c7808 */ /* 0x000fce0007000000 */
[----:B------:R-:W3:Y:S01]  /*16400*/  MUFU.TANH R3, R3 ;  /* 0x0000000300037308 */ /* 0x000ee20000002400 */
[C---:B------:R-:W-:Y:S02]  /*16410*/  ISETP.GE.AND P6, PT, R0.reuse, R6, PT ;  /* 0x000000060000720c */ /* 0x040fe40003fc6270 */
[----:B------:R-:W-:Y:S02]  /*16420*/  IADD3 R0, R0, 0xf9, RZ ;  /* 0x000000f900007810 */ /* 0x000fe40007ffe0ff */
[----:B------:R-:W-:Y:S02]  /*16430*/  FSEL R210, R16, -INF , !P0 ;  /* 0xff80000010d27808 */ /* 0x000fe40004000000 */
[----:B------:R-:W-:Y:S02]  /*16440*/  FSEL R208, R14, -INF , !P4 ;  /* 0xff8000000ed07808 */ /* 0x000fe40006000000 */
[----:B------:R-:W-:Y:S01]  /*16450*/  FSEL R211, R15, -INF , !P2 ;  /* 0xff8000000fd37808 */ /* 0x000fe20005000000 */
[----:B------:R-:W-:Y:S01]  /*16460*/  BSSY B1, `(.L_x_2884) ;  /* 0x0000088000017945 */ /* 0x000fe20003800000 */
[----:B------:R-:W-:-:S02]  /*16470*/  ISETP.NE.U32.AND P0, PT, R244, RZ, PT ;  /* 0x000000fff400720c */ /* 0x000fc40003f05070 */
[C---:B------:R-:W-:Y:S02]  /*16480*/  ISETP.GE.AND P4, PT, R0.reuse, R6, PT ;  /* 0x000000060000720c */ /* 0x040fe40003f86270 */
[----:B------:R-:W-:Y:S02]  /*16490*/  ISETP.GE.AND P2, PT, R0, R4, PT ;  /* 0x000000040000720c */ /* 0x000fe40003f46270 */
[----:B------:R-:W-:Y:S02]  /*164a0*/  LOP3.LUT R0, R200, R202, RZ, 0xfc, !PT ;  /* 0x000000cac8007212 */ /* 0x000fe400078efcff */
[----:B------:R-:W-:Y:S02]  /*164b0*/  ISETP.NE.AND.EX P0, PT, R245, RZ, PT, P0 ;  /* 0x000000fff500720c */ /* 0x000fe40003f05300 */
[----:B----4-:R-:W-:Y:S02]  /*164c0*/  FSEL R202, R12, -INF , !P5 ;  /* 0xff8000000cca7808 */ /* 0x010fe40006800000 */
[----:B-1----:R-:W-:-:S02]  /*164d0*/  FSEL R200, R7, -INF , !P3 ;  /* 0xff80000007c87808 */ /* 0x002fc40005800000 */
[----:B------:R-:W-:Y:S02]  /*164e0*/  FSEL R212, R8, -INF , !P4 ;  /* 0xff80000008d47808 */ /* 0x000fe40006000000 */
[----:B--2---:R-:W-:Y:S02]  /*164f0*/  FSEL R213, R2, -INF , !P2 ;  /* 0xff80000002d57808 */ /* 0x004fe40005000000 */
[----:B---3--:R-:W-:Y:S01]  /*16500*/  FSEL R18, R3, -INF , !P6 ;  /* 0xff80000003127808 */ /* 0x008fe20007000000 */
[----:B------:R-:W-:Y:S05]  /*16510*/  @!P1 BRA `(.L_x_2885) ;  /* 0x000007c000009947 */ /* 0x000fea0003800000 */
[----:B------:R-:W-:Y:S01]  /*16520*/  BSSY B0, `(.L_x_2886) ;  /* 0x0000041000007945 */ /* 0x000fe20003800000 */
[----:B------:R-:W-:Y:S05]  /*16530*/  @!P0 BRA `(.L_x_2887) ;  /* 0x000003c000008947 */ /* 0x000fea0003800000 */
[----:B------:R-:W2:Y:S01]  /*16540*/  LD.E R3, [R20.64+0x170] ;  /* 0x0001700614037980 */ /* 0x000ea2000c101900 */
[----:B------:R-:W-:Y:S02]  /*16550*/  IABS R7, R214 ;  /* 0x000000d600077213 */ /* 0x000fe40000000000 */
[----:B------:R-:W-:-:S04]  /*16560*/  IADD3 R11, R214, -0x100, RZ ;  /* 0xffffff00d60b7810 */ /* 0x000fc80007ffe0ff */
[----:B------:R-:W-:Y:S02]  /*16570*/  IABS R10, R11 ;  /* 0x0000000b000a7213 */ /* 0x000fe40000000000 */
[-C--:B--2---:R-:W-:Y:S02]  /*16580*/  IABS R2, R3.reuse ;  /* 0x0000000300027213 */ /* 0x084fe40000000000 */
[----:B------:R-:W-:Y:S02]  /*16590*/  IABS R12, R3 ;  /* 0x00000003000c7213 */ /* 0x000fe40000000000 */
[----:B------:R-:W1:Y:S08]  /*165a0*/  I2F.RP R8, R2 ;  /* 0x0000000200087306 */ /* 0x000e700000209400 */
        /* <DEDUP_REMOVED lines=20> */
[-C--:B------:R-:W-:Y:S02]  /*166f0*/  LOP3.LUT R8, R214, R3.reuse, RZ, 0x3c, !PT ;  /* 0x00000003d6087212 */ /* 0x080fe400078e3cff */
[----:B------:R-:W-:-:S02]  /*16700*/  LOP3.LUT R2, R11, R3, RZ, 0x3c, !PT ;  /* 0x000000030b027212 */ /* 0x000fc400078e3cff */
[----:B------:R-:W-:Y:S02]  /*16710*/  ISETP.GE.AND P4, PT, R8, RZ, PT ;  /* 0x000000ff0800720c */ /* 0x000fe40003f86270 */
[----:B------:R-:W-:Y:S01]  /*16720*/  ISETP.GE.AND P2, PT, R2, RZ, PT ;  /* 0x000000ff0200720c */ /* 0x000fe20003f46270 */
[----:B------:R-:W2:Y:S01]  /*16730*/  LD.E.64 R8, [R20.64+0x38] ;  /* 0x0000380614087980 */ /* 0x000ea2000c101b00 */
[----:B------:R-:W-:Y:S02]  /*16740*/  @!P3 IADD3 R5, R5, 0x1, RZ ;  /* 0x000000010505b810 */ /* 0x000fe40007ffe0ff */
[----:B------:R-:W-:Y:S02]  /*16750*/  @P6 IADD3 R7, R7, 0x1, RZ ;  /* 0x0000000107076810 */ /* 0x000fe40007ffe0ff */
[----:B------:R-:W-:Y:S02]  /*16760*/  @P5 IADD3 R5, R5, 0x1, RZ ;  /* 0x0000000105055810 */ /* 0x000fe40007ffe0ff */
[----:B------:R-:W-:-:S02]  /*16770*/  ISETP.NE.AND P3, PT, R3, RZ, PT ;  /* 0x000000ff0300720c */ /* 0x000fc40003f65270 */
[----:B------:R-:W-:Y:S01]  /*16780*/  LOP3.LUT R2, RZ, R3, RZ, 0x33, !PT ;  /* 0x00000003ff027212 */ /* 0x000fe200078e33ff */
[----:B------:R-:W-:Y:S02]  /*16790*/  @!P4 IMAD.MOV R7, RZ, RZ, -R7 ;  /* 0x000000ffff07c224 */ /* 0x000fe400078e0a07 */
[----:B------:R-:W-:-:S03]  /*167a0*/  @!P2 IADD3 R5, -R5, RZ, RZ ;  /* 0x000000ff0505a210 */ /* 0x000fc60007ffe1ff */
[C---:B------:R-:W-:Y:S02]  /*167b0*/  SEL R7, R2.reuse, R7, !P3 ;  /* 0x0000000702077207 */ /* 0x040fe40005800000 */
[----:B------:R-:W-:-:S03]  /*167c0*/  SEL R5, R2, R5, !P3 ;  /* 0x0000000502057207 */ /* 0x000fc60005800000 */
        /* <DEDUP_REMOVED lines=8> */
[-C--:B--2---:R-:W-:Y:S02]  /*16850*/  IMAD R5, R9, R3.reuse, RZ ;  /* 0x0000000309057224 */ /* 0x084fe400078e02ff */
[----:B---3--:R-:W-:Y:S02]  /*16860*/  IMAD.IADD R12, R12, 0x1, -R2 ;  /* 0x000000010c0c7824 */ /* 0x008fe400078e0a02 */
[----:B------:R-:W-:-:S04]  /*16870*/  IMAD.WIDE.U32 R2, R8, R3, RZ ;  /* 0x0000000308027225 */ /* 0x000fc800078e00ff */
[----:B------:R-:W-:Y:S01]  /*16880*/  IMAD R8, R8, R7, R5 ;  /* 0x0000000708087224 */ /* 0x000fe200078e0205 */
[----:B------:R-:W-:-:S04]  /*16890*/  SHF.R.S32.HI R7, RZ, 0x1f, R12 ;  /* 0x0000001fff077819 */ /* 0x000fc8000001140c */
[----:B------:R-:W-:Y:S01]  /*168a0*/  IADD3 R3, R3, R8, RZ ;  /* 0x0000000803037210 */ /* 0x000fe20007ffe0ff */
[----:B----4-:R-:W-:-:S04]  /*168b0*/  IMAD R5, R11, R12, RZ ;  /* 0x0000000c0b057224 */ /* 0x010fc800078e02ff */
[----:B------:R-:W-:-:S04]  /*168c0*/  IMAD.WIDE.U32 R2, R12, R10, R2 ;  /* 0x0000000a0c027225 */ /* 0x000fc800078e0002 */
[----:B------:R-:W-:-:S04]  /*168d0*/  IMAD R5, R10, R7, R5 ;  /* 0x000000070a057224 */ /* 0x000fc800078e0205 */
[----:B------:R-:W-:Y:S01]  /*168e0*/  IMAD.IADD R3, R3, 0x1, R5 ;  /* 0x0000000103037824 */ /* 0x000fe200078e0205 */
[----:B------:R-:W-:Y:S05]  /*168f0*/  BRA `(.L_x_2888) ;  /* 0x0000003000007947 */ /* 0x000fea0003800000 */
.L_x_2887:
[----:B------:R-:W2:Y:S02]  /*16900*/  LD.E R2, [R20.64+0x38] ;  /* 0x0000380614027980 */ /* 0x000ea4000c101900 */
[----:B--2---:R-:W-:-:S04]  /*16910*/  LEA R2, -R2, RZ, 0x8 ;  /* 0x000000ff02027211 */ /* 0x004fc800078e41ff */
[----:B------:R-:W-:Y:S02]  /*16920*/  SHF.R.S32.HI R3, RZ, 0x1f, R2 ;  /* 0x0000001fff037819 */ /* 0x000fe40000011402 */
.L_x_2888:
[----:B------:R-:W-:Y:S05]  /*16930*/  BSYNC B0 ;  /* 0x0000000000007941 */ /* 0x000fea0003800000 */
.L_x_2886:
[----:B------:R-:W-:Y:S01]  /*16940*/  IMAD.SHL.U32 R7, R56, 0x20, RZ ;  /* 0x0000002038077824 */ /* 0x000fe200078e00ff */
[----:B------:R-:W-:Y:S02]  /*16950*/  LEA R215, P3, R2, R215, 0x1 ;  /* 0x000000d702d77211 */ /* 0x000fe400078608ff */
[----:B------:R-:W-:Y:S02]  /*16960*/  SHF.L.U64.HI R5, R56, 0x5, R57 ;  /* 0x0000000538057819 */ /* 0x000fe40000010239 */
[-C--:B------:R-:W-:Y:S01]  /*16970*/  IADD3 R8, P2, R215, R7.reuse, RZ ;  /* 0x00000007d7087210 */ /* 0x080fe20007f5e0ff */
[----:B------:R-:W-:Y:S01]  /*16980*/  IMAD.MOV.U32 R10, RZ, RZ, R215 ;  /* 0x000000ffff0a7224 */ /* 0x000fe200078e00d7 */
[----:B------:R-:W-:Y:S01]  /*16990*/  LEA.HI.X R216, R2, R216, R3, 0x1, P3 ;  /* 0x000000d802d87211 */ /* 0x000fe200018f0c03 */
[----:B------:R1:W-:Y:S01]  /*169a0*/  STL [R1+0x10], R215 ;  /* 0x000010d701007387 */ /* 0x0003e20000100800 */
[----:B------:R-:W-:-:S03]  /*169b0*/  IADD3 R2, P3, R8, R7, RZ ;  /* 0x0000000708027210 */ /* 0x000fc60007f7e0ff */
[--C-:B------:R-:W-:Y:S01]  /*169c0*/  IMAD.X R9, R216, 0x1, R5.reuse, P2 ;  /* 0x00000001d8097824 */ /* 0x100fe200010e0605 */
[-C--:B------:R-:W-:Y:S01]  /*169d0*/  IADD3 R12, P2, R2, R7.reuse, RZ ;  /* 0x00000007020c7210 */ /* 0x080fe20007f5e0ff */
[----:B------:R-:W-:Y:S01]  /*169e0*/  IMAD.MOV.U32 R11, RZ, RZ, R216 ;  /* 0x000000ffff0b7224 */ /* 0x000fe200078e00d8 */
[----:B------:R1:W-:Y:S01]  /*169f0*/  STL [R1+0xc], R216 ;  /* 0x00000cd801007387 */ /* 0x0003e20000100800 */
[--C-:B------:R-:W-:Y:S01]  /*16a00*/  IMAD.X R3, R9, 0x1, R5.reuse, P3 ;  /* 0x0000000109037824 */ /* 0x100fe200018e0605 */
[-C--:B------:R-:W-:Y:S02]  /*16a10*/  IADD3 R14, P3, R12, R7.reuse, RZ ;  /* 0x000000070c0e7210 */ /* 0x080fe40007f7e0ff */
[----:B------:R-:W-:Y:S01]  /*16a20*/  @!PT LDS RZ, [RZ] ;  /* 0x00000000fffff984 */ /* 0x000fe20000000800 */
[----:B------:R-:W-:Y:S01]  /*16a30*/  @!PT LDS RZ, [RZ] ;  /* 0x00000000fffff984 */ /* 0x000fe20000000800 */
[----:B------:R-:W-:Y:S01]  /*16a40*/  @!PT LDS RZ, [RZ] ;  /* 0x00000000fffff984 */ /* 0x000fe20000000800 */
[----:B------:R2:W-:Y:S01]  /*16a50*/  LDGSTS.E.BYPASS.LTC128B.128 [R231+0x2000], [R10.64] ;  /* 0x020000000ae77fae */ /* 0x0005e2000b901d46 */
[--C-:B------:R-:W-:Y:S01]  /*16a60*/  IMAD.X R13, R3, 0x1, R5.reuse, P2 ;  /* 0x00000001030d7824 */ /* 0x100fe200010e0605 */
[----:B------:R-:W-:Y:S02]  /*16a70*/  IADD3 R16, P2, R14, R7, RZ ;  /* 0x000000070e107210 */ /* 0x000fe40007f5e0ff */
[----:B------:R3:W-:Y:S01]  /*16a80*/  LDGSTS.E.BYPASS.LTC128B.128 [R231+0x2800], [R8.64] ;  /* 0x0280000008e77fae */ /* 0x0007e2000b901d46 */
[----:B------:R-:W-:-:S03]  /*16a90*/  IMAD.X R15, R13, 0x1, R5, P3 ;  /* 0x000000010d0f7824 */ /* 0x000fc600018e0605 */
[----:B------:R4:W-:Y:S01]  /*16aa0*/  LDGSTS.E.BYPASS.LTC128B.128 [R231+0x3000], [R2.64] ;  /* 0x0300000002e77fae */ /* 0x0009e2000b901d46 */
[----:B------:R-:W-:-:S03]  /*16ab0*/  IMAD.X R17, R15, 0x1, R5, P2 ;  /* 0x000000010f117824 */ /* 0x000fc600010e0605 */
[----:B------:R5:W-:Y:S04]  /*16ac0*/  LDGSTS.E.BYPASS.LTC128B.128 [R231+0x3800], [R12.64] ;  /* 0x038000000ce77fae */ /* 0x000be8000b901d46 */
[----:B------:R1:W-:Y:S04]  /*16ad0*/  LDGSTS.E.BYPASS.LTC128B.128 [R231+0x4000], [R14.64] ;  /* 0x040000000ee77fae */ /* 0x0003e8000b901d46 */
[----:B------:R5:W-:Y:S01]  /*16ae0*/  LDGSTS.E.BYPASS.LTC128B.128 [R231+0x4800], [R16.64] ;  /* 0x0480000010e77fae */ /* 0x000be2000b901d46 */
[----:B--2---:R-:W-:-:S04]  /*16af0*/  IADD3 R10, P3, R16, R7, RZ ;  /* 0x00000007100a7210 */ /* 0x004fc80007f7e0ff */
[----:B---3--:R-:W-:Y:S01]  /*16b00*/  IADD3 R8, P2, R10, R7, RZ ;  /* 0x000000070a087210 */ /* 0x008fe20007f5e0ff */
[----:B------:R-:W-:-:S03]  /*16b10*/  IMAD.X R11, R17, 0x1, R5, P3 ;  /* 0x00000001110b7824 */ /* 0x000fc600018e0605 */
[-C--:B----4-:R-:W-:Y:S01]  /*16b20*/  IADD3 R2, P3, R8, R7.reuse, RZ ;  /* 0x0000000708027210 */ /* 0x090fe20007f7e0ff */
[--C-:B------:R-:W-:Y:S01]  /*16b30*/  IMAD.X R9, R11, 0x1, R5.reuse, P2 ;  /* 0x000000010b097824 */ /* 0x100fe200010e0605 */
[----:B------:R2:W-:Y:S03]  /*16b40*/  LDGSTS.E.BYPASS.LTC128B.128 [R231+0x5000], [R10.64] ;  /* 0x050000000ae77fae */ /* 0x0005e6000b901d46 */
[----:B------:R-:W-:Y:S01]  /*16b50*/  IMAD.X R3, R9, 0x1, R5, P3 ;  /* 0x0000000109037824 */ /* 0x000fe200018e0605 */
[----:B------:R3:W-:Y:S01]  /*16b60*/  LDGSTS.E.BYPASS.LTC128B.128 [R231+0x5800], [R8.64] ;  /* 0x0580000008e77fae */ /* 0x0007e2000b901d46 */
[----:B-1----:R-:W-:-:S03]  /*16b70*/  IADD3 R14, P2, R2, R7, RZ ;  /* 0x00000007020e7210 */ /* 0x002fc60007f5e0ff */
[----:B------:R1:W-:Y:S01]  /*16b80*/  LDGSTS.E.BYPASS.LTC128B.128 [R231+0x6000], [R2.64] ;  /* 0x0600000002e77fae */ /* 0x0003e2000b901d46 */
[----:B-----5:R-:W-:Y:S01]  /*16b90*/  IADD3 R16, P3, R14, R7, RZ ;  /* 0x000000070e107210 */ /* 0x020fe20007f7e0ff */
[----:B------:R-:W-:-:S03]  /*16ba0*/  IMAD.X R15, R3, 0x1, R5, P2 ;  /* 0x00000001030f7824 */ /* 0x000fc600010e0605 */
[-C--:B------:R-:W-:Y:S01]  /*16bb0*/  IADD3 R12, P2, R16, R7.reuse, RZ ;  /* 0x00000007100c7210 */ /* 0x080fe20007f5e0ff */
[--C-:B------:R-:W-:Y:S01]  /*16bc0*/  IMAD.X R17, R15, 0x1, R5.reuse, P3 ;  /* 0x000000010f117824 */ /* 0x100fe200018e0605 */
[----:B------:R4:W-:Y:S03]  /*16bd0*/  LDGSTS.E.BYPASS.LTC128B.128 [R231+0x6800], [R14.64] ;  /* 0x068000000ee77fae */ /* 0x0009e6000b901d46 */
[----:B------:R-:W-:Y:S01]  /*16be0*/  IMAD.X R13, R17, 0x1, R5, P2 ;  /* 0x00000001110d7824 */ /* 0x000fe200010e0605 */
[----:B------:R4:W-:Y:S04]  /*16bf0*/  LDGSTS.E.BYPASS.LTC128B.128 [R231+0x7000], [R16.64] ;  /* 0x0700000010e77fae */ /* 0x0009e8000b901d46 */
[----:B------:R4:W-:Y:S01]  /*16c00*/  LDGSTS.E.BYPASS.LTC128B.128 [R231+0x7800], [R12.64] ;  /* 0x078000000ce77fae */ /* 0x0009e2000b901d46 */
[----:B--2---:R-:W-:-:S04]  /*16c10*/  IADD3 R10, P3, R12, R7, RZ ;  /* 0x000000070c0a7210 */ /* 0x004fc80007f7e0ff */
[----:B---3--:R-:W-:Y:S01]  /*16c20*/  IADD3 R8, P2, R10, R7, RZ ;  /* 0x000000070a087210 */ /* 0x008fe20007f5e0ff */
[----:B------:R-:W-:-:S03]  /*16c30*/  IMAD.X R11, R13, 0x1, R5, P3 ;  /* 0x000000010d0b7824 */ /* 0x000fc600018e0605 */
[-C--:B-1----:R-:W-:Y:S01]  /*16c40*/  IADD3 R2, P3, R8, R7.reuse, RZ ;  /* 0x0000000708027210 */ /* 0x082fe20007f7e0ff */
[--C-:B------:R-:W-:Y:S01]  /*16c50*/  IMAD.X R9, R11, 0x1, R5.reuse, P2 ;  /* 0x000000010b097824 */ /* 0x100fe200010e0605 */
[----:B------:R1:W-:Y:S03]  /*16c60*/  LDGSTS.E.BYPASS.LTC128B.128 [R231+0x8000], [R10.64] ;  /* 0x080000000ae77fae */ /* 0x0003e6000b901d46 */
[----:B------:R-:W-:Y:S01]  /*16c70*/  IMAD.X R3, R9, 0x1, R5, P3 ;  /* 0x0000000109037824 */ /* 0x000fe200018e0605 */
[----:B------:R1:W-:Y:S01]  /*16c80*/  LDGSTS.E.BYPASS.LTC128B.128 [R231+0x8800], [R8.64] ;  /* 0x0880000008e77fae */ /* 0x0003e2000b901d46 */
[----:B----4-:R-:W-:-:S03]  /*16c90*/  IADD3 R14, P2, R2, R7, RZ ;  /* 0x00000007020e7210 */ /* 0x010fc60007f5e0ff */
[----:B------:R1:W-:Y:S02]  /*16ca0*/  LDGSTS.E.BYPASS.LTC128B.128 [R231+0x9000], [R2.64] ;  /* 0x0900000002e77fae */ /* 0x0003e4000b901d46 */
[----:B------:R-:W-:-:S05]  /*16cb0*/  IMAD.X R15, R3, 0x1, R5, P2 ;  /* 0x00000001030f7824 */ /* 0x000fca00010e0605 */
[----:B------:R1:W-:Y:S04]  /*16cc0*/  LDGSTS.E.BYPASS.LTC128B.128 [R231+0x9800], [R14.64] ;  /* 0x098000000ee77fae */ /* 0x0003e8000b901d46 */
[----:B------:R-:W0:Y:S02]  /*16cd0*/  LDGDEPBAR ;  /* 0x00000000000079af */ /* 0x000e240000000000 */
.L_x_2885:
[----:B------:R-:W-:Y:S05]  /*16ce0*/  BSYNC B1 ;  /* 0x0000000000017941 */ /* 0x000fea0003800000 */
.L_x_2884:
[----:B-1----:R-:W-:-:S04]  /*16cf0*/  FMNMX.FTZ R2, R112, R97, !PT ;  /* 0x0000006170027209 */ /* 0x002fc80007810000 */
[----:B------:R-:W-:-:S04]  /*16d00*/  FMNMX.FTZ R2, R113, R2, !PT ;  /* 0x0000000271027209 */ /* 0x000fc80007810000 */
[----:B------:R-:W-:Y:S02]  /*16d10*/  FMNMX.FTZ R36, R98, R2, !PT ;  /* 0x0000000262247209 */ /* 0x000fe40007810000 */
[----:B------:R-:W2:Y:S01]  /*16d20*/  LD.E R2, [R20.64+0xdc] ;  /* 0x0000dc0614027980 */ /* 0x000ea2000c101900 */
        /* <DEDUP_REMOVED lines=122> */
[----:B------:R-:W1:Y:S01]  /*174d0*/  SHFL.BFLY PT, R3, R36, 0x2, 0x1f ;  /* 0x0c401f0024037f89 */ /* 0x000e6200000e0000 */
[----:B------:R-:W-:Y:S02]  /*174e0*/  FMNMX.FTZ R37, R202, R37, !PT ;  /* 0x00000025ca257209 */ /* 0x000fe40007810000 */
[----:B------:R-:W-:Y:S01]  /*174f0*/  LEA R221, R229, R220, 0x1 ;  /* 0x000000dce5dd7211 */ /* 0x000fe200078e08ff */
[----:B------:R-:W-:Y:S01]  /*17500*/  LDSM.16.MT88.4 R28, [R220+0xa000] ;  /* 0x00a00000dc1c783b */ /* 0x000fe20000004200 */
[----:B------:R-:W-:-:S02]  /*17510*/  FMNMX.FTZ R37, R212, R37, !PT ;  /* 0x00000025d4257209 */ /* 0x000fc40007810000 */
[C---:B------:R-:W-:Y:S02]  /*17520*/  LEA R223, R228.reuse, R220, 0x1 ;  /* 0x000000dce4df7211 */ /* 0x040fe400078e08ff */
[----:B------:R-:W-:Y:S01]  /*17530*/  LEA R222, R228, R221, 0x1 ;  /* 0x000000dde4de7211 */ /* 0x000fe200078e08ff */
[----:B------:R-:W3:Y:S04]  /*17540*/  SHFL.BFLY PT, R5, R37, 0x2, 0x1f ;  /* 0x0c401f0025057f89 */ /* 0x000ee800000e0000 */
[----:B------:R-:W-:Y:S04]  /*17550*/  LDSM.16.MT88.4 R24, [R223+0xa000] ;  /* 0x00a00000df18783b */ /* 0x000fe80000004200 */
[----:B------:R-:W-:Y:S01]  /*17560*/  LDSM.16.MT88.4 R12, [R222+0xa000] ;  /* 0x00a00000de0c783b */ /* 0x000fe20000004200 */
[----:B-1----:R-:W-:-:S05]  /*17570*/  FMNMX.FTZ R36, R36, R3, !PT ;  /* 0x0000000324247209 */ /* 0x002fca0007810000 */
[----:B------:R-:W1:Y:S01]  /*17580*/  SHFL.BFLY PT, R3, R36, 0x1, 0x1f ;  /* 0x0c201f0024037f89 */ /* 0x000e6200000e0000 */
[----:B---3--:R-:W-:-:S05]  /*17590*/  FMNMX.FTZ R37, R37, R5, !PT ;  /* 0x0000000525257209 */ /* 0x008fca0007810000 */
[----:B------:R-:W3:Y:S01]  /*175a0*/  SHFL.BFLY PT, R7, R37, 0x1, 0x1f ;  /* 0x0c201f0025077f89 */ /* 0x000ee200000e0000 */
[----:B-1----:R-:W-:-:S04]  /*175b0*/  FMNMX.FTZ R36, R36, R3, !PT ;  /* 0x0000000324247209 */ /* 0x002fc80007810000 */
[----:B------:R-:W-:Y:S01]  /*175c0*/  FSETP.NEU.FTZ.AND P2, PT, R36, -INF , PT ;  /* 0xff8000002400780b */ /* 0x000fe20003f5d000 */
[----:B--2---:R-:W-:-:S05]  /*175d0*/  FMUL.FTZ R3, R2, R36 ;  /* 0x0000002402037220 */ /* 0x004fca0000410000 */
[----:B------:R-:W-:Y:S02]  /*175e0*/  FSEL R3, R3, RZ, P2 ;  /* 0x000000ff03037208 */ /* 0x000fe40001000000 */
[----:B---3--:R-:W-:-:S03]  /*175f0*/  FMNMX.FTZ R37, R37, R7, !PT ;  /* 0x0000000725257209 */ /* 0x008fc60007810000 */
[-CC-:B------:R-:W-:Y:S01]  /*17600*/  FFMA.FTZ R5, R112, R2.reuse, -R3.reuse ;  /* 0x0000000270057223 */ /* 0x180fe20000010803 */
[----:B------:R-:W-:Y:S01]  /*17610*/  FSETP.NEU.FTZ.AND P2, PT, R37, -INF , PT ;  /* 0xff8000002500780b */ /* 0x000fe20003f5d000 */
[----:B------:R-:W-:Y:S02]  /*17620*/  FMUL.FTZ R7, R2, R37 ;  /* 0x0000002502077220 */ /* 0x000fe40000410000 */
[----:B------:R1:W2:Y:S02]  /*17630*/  MUFU.EX2 R9, R5 ;  /* 0x0000000500097308 */ /* 0x0002a40000000800 */
[----:B-1----:R-:W-:-:S06]  /*17640*/  FFMA.FTZ R5, R97, R2, -R3 ;  /* 0x0000000261057223 */ /* 0x002fcc0000010803 */
[----:B------:R1:W3:Y:S02]  /*17650*/  MUFU.EX2 R112, R5 ;  /* 0x0000000500707308 */ /* 0x0002e40000000800 */
[----:B-1----:R-:W-:-:S06]  /*17660*/  FFMA.FTZ R5, R113, R2, -R3 ;  /* 0x0000000271057223 */ /* 0x002fcc0000010803 */
[----:B------:R1:W4:Y:S02]  /*17670*/  MUFU.EX2 R8, R5 ;  /* 0x0000000500087308 */ /* 0x0003240000000800 */
[----:B-1----:R-:W-:Y:S01]  /*17680*/  FSEL R5, R7, RZ, P2 ;  /* 0x000000ff07057208 */ /* 0x002fe20001000000 */
[----:B------:R-:W-:-:S04]  /*17690*/  FFMA.FTZ R7, R98, R2, -R3 ;  /* 0x0000000262077223 */ /* 0x000fc80000010803 */
[-CC-:B------:R-:W-:Y:S01]  /*176a0*/  FFMA.FTZ R0, R116, R2.reuse, -R5.reuse ;  /* 0x0000000274007223 */ /* 0x180fe20000010805 */
[----:B------:R1:W-:Y:S08]  /*176b0*/  MUFU.EX2 R218, R7 ;  /* 0x0000000700da7308 */ /* 0x0003f00000000800 */
[----:B------:R5:W-:Y:S01]  /*176c0*/  MUFU.EX2 R97, R0 ;  /* 0x0000000000617308 */ /* 0x000be20000000800 */
[----:B-1----:R-:W-:-:S02]  /*176d0*/  FFMA.FTZ R7, R18, R2, -R5 ;  /* 0x0000000212077223 */ /* 0x002fc40000010805 */
[----:B------:R-:W1:Y:S05]  /*176e0*/  LDSM.16.MT88.4 R16, [R221+0xa000] ;  /* 0x00a00000dd10783b */ /* 0x000e6a0000004200 */
[----:B------:R2:W1:Y:S01]  /*176f0*/  MUFU.EX2 R98, R7 ;  /* 0x0000000700627308 */ /* 0x0004620000000800 */
[----:B-----5:R-:W-:-:S07]  /*17700*/  FFMA.FTZ R0, R119, R2, -R5 ;  /* 0x0000000277007223 */ /* 0x020fce0000010805 */
[----:B------:R5:W-:Y:S01]  /*17710*/  MUFU.EX2 R216, R0 ;  /* 0x0000000000d87308 */ /* 0x000be20000000800 */
[----:B--2---:R-:W-:-:S04]  /*17720*/  MOV R7, R9 ;  /* 0x0000000900077202 */ /* 0x004fc80000000f00 */
[----:B---3--:R-:W-:Y:S01]  /*17730*/  F2FP.BF16.PACK_AB R9, R112, R7 ;  /* 0x000000077009723e */ /* 0x008fe200000010ff */
[----:B-----5:R-:W-:-:S04]  /*17740*/  FFMA.FTZ R0, R118, R2, -R5 ;  /* 0x0000000276007223 */ /* 0x020fc80000010805 */
[----:B------:R2:W3:Y:S02]  /*17750*/  MUFU.EX2 R214, R0 ;  /* 0x0000000000d67308 */ /* 0x0004e40000000800 */
[----:B--2---:R-:W-:Y:S01]  /*17760*/  FFMA.FTZ R0, R117, R2, -R3 ;  /* 0x0000000275007223 */ /* 0x004fe20000010803 */
[----:B----4-:R-:W-:Y:S02]  /*17770*/  MOV R117, R8 ;  /* 0x0000000800757202 */ /* 0x010fe40000000f00 */
[----:B-1----:R-:W-:-:S03]  /*17780*/  F2FP.BF16.PACK_AB R8, R97, R98 ;  /* 0x000000626108723e */ /* 0x002fc600000010ff */
[----:B------:R1:W2:Y:S01]  /*17790*/  MUFU.EX2 R60, R0 ;  /* 0x00000000003c7308 */ /* 0x0002a20000000800 */
[----:B------:R-:W-:Y:S02]  /*177a0*/  F2FP.BF16.PACK_AB R11, R218, R117 ;  /* 0x00000075da0b723e */ /* 0x000fe400000010ff */
[----:B---3--:R-:W-:-:S07]  /*177b0*/  F2FP.BF16.PACK_AB R10, R214, R216 ;  /* 0x000000d8d60a723e */ /* 0x008fce00000010ff */
[----:B------:R-:W-:Y:S01]  /*177c0*/  HMMA.16816.F32.BF16 R40, R8, R28, RZ ;  /* 0x0000001c0828723c */ /* 0x000fe200000418ff */
[----:B-1----:R-:W-:-:S07]  /*177d0*/  FFMA.FTZ R0, R114, R2, -R3 ;  /* 0x0000000272007223 */ /* 0x002fce0000010803 */
[C---:B------:R-:W-:Y:S01]  /*177e0*/  HMMA.16816.F32.BF16 R52, R8.reuse, R30, RZ ;  /* 0x0000001e0834723c */ /* 0x040fe200000418ff */
[----:B------:R-:W1:Y:S01]  /*177f0*/  LDSM.16.MT88.4 R28, [R220+0xa800] ;  /* 0x00a80000dc1c783b */ /* 0x000e620000004200 */
[----:B------:R3:W-:Y:S06]  /*17800*/  MUFU.EX2 R217, R0 ;  /* 0x0000000000d97308 */ /* 0x0007ec0000000800 */
[C---:B------:R-:W-:Y:S08]  /*17810*/  HMMA.16816.F32.BF16 R32, R8.reuse, R24, RZ ;  /* 0x000000180820723c */ /* 0x040ff000000418ff */
[----:B------:R-:W-:Y:S01]  /*17820*/  HMMA.16816.F32.BF16 R48, R8, R26, RZ ;  /* 0x0000001a0830723c */ /* 0x000fe200000418ff */
[----:B------:R-:W4:Y:S01]  /*17830*/  LDSM.16.MT88.4 R24, [R223+0xa800] ;  /* 0x00a80000df18783b */ /* 0x000f220000004200 */
[----:B---3--:R-:W-:-:S04]  /*17840*/  FFMA.FTZ R0, R115, R2, -R3 ;  /* 0x0000000273007223 */ /* 0x008fc80000010803 */
[----:B------:R3:W-:Y:S02]  /*17850*/  MUFU.EX2 R116, R0 ;  /* 0x0000000000747308 */ /* 0x0007e40000000800 */
[C---:B------:R-:W-:Y:S08]  /*17860*/  HMMA.16816.F32.BF16 R64, R8.reuse, R12, RZ ;  /* 0x0000000c0840723c */ /* 0x040ff000000418ff */
[----:B------:R-:W-:Y:S01]  /*17870*/  HMMA.16816.F32.BF16 R44, R8, R16, RZ ;  /* 0x00000010082c723c */ /* 0x000fe200000418ff */
[----:B---3--:R-:W-:Y:S01]  /*17880*/  FFMA.FTZ R0, R121, R2, -R5 ;  /* 0x0000000279007223 */ /* 0x008fe20000010805 */
[----:B------:R-:W-:-:S06]  /*17890*/  MOV R121, R216 ;  /* 0x000000d800797202 */ /* 0x000fcc0000000f00 */
[----:B------:R-:W-:Y:S01]  /*178a0*/  HMMA.16816.F32.BF16 R68, R8, R18, RZ ;  /* 0x000000120844723c */ /* 0x000fe200000418ff */
[----:B------:R-:W-:Y:S01]  /*178b0*/  LDSM.16.MT88.4 R16, [R221+0xa800] ;  /* 0x00a80000dd10783b */ /* 0x000fe20000004200 */
[----:B------:R3:W-:Y:S02]  /*178c0*/  MUFU.EX2 R215, R0 ;  /* 0x0000000000d77308 */ /* 0x0007e40000000800 */
[----:B---3--:R-:W-:-:S06]  /*178d0*/  FFMA.FTZ R0, R123, R2, -R5 ;  /* 0x000000027b007223 */ /* 0x008fcc0000010805 */
[----:B------:R3:W5:Y:S02]  /*178e0*/  MUFU.EX2 R219, R0 ;  /* 0x0000000000db7308 */ /* 0x0007640000000800 */
[----:B---3--:R-:W-:-:S06]  /*178f0*/  FFMA.FTZ R0, R122, R2, -R5 ;  /* 0x000000027a007223 */ /* 0x008fcc0000010805 */
[----:B------:R3:W-:Y:S02]  /*17900*/  MUFU.EX2 R119, R0 ;  /* 0x0000000000777308 */ /* 0x0007e40000000800 */
[----:B---3--:R-:W-:-:S06]  /*17910*/  FFMA.FTZ R0, R120, R2, -R5 ;  /* 0x0000000278007223 */ /* 0x008fcc0000010805 */
[----:B------:R3:W1:Y:S02]  /*17920*/  MUFU.EX2 R113, R0 ;  /* 0x0000000000717308 */ /* 0x0006640000000800 */
[----:B---3--:R-:W-:Y:S01]  /*17930*/  FFMA.FTZ R0, R125, R2, -R3 ;  /* 0x000000027d007223 */ /* 0x008fe20000010803 */
[----:B------:R-:W-:-:S05]  /*17940*/  MOV R125, R214 ;  /* 0x000000d6007d7202 */ /* 0x000fca0000000f00 */
[----:B------:R3:W1:Y:S02]  /*17950*/  MUFU.EX2 R118, R0 ;  /* 0x0000000000767308 */ /* 0x0006640000000800 */
[----:B---3--:R-:W-:Y:S01]  /*17960*/  FFMA.FTZ R0, R108, R2, -R3 ;  /* 0x000000026c007223 */ /* 0x008fe20000010803 */
[----:B--2---:R-:W-:Y:S02]  /*17970*/  MOV R108, R60 ;  /* 0x0000003c006c7202 */ /* 0x004fe40000000f00 */
[----:B------:R-:W-:Y:S03]  /*17980*/  HMMA.16816.F32.BF16 R60, R8, R14, RZ ;  /* 0x0000000e083c723c */ /* 0x000fe600000418ff */
[----:B------:R2:W-:Y:S01]  /*17990*/  MUFU.EX2 R114, R0 ;  /* 0x0000000000727308 */ /* 0x0005e20000000800 */
[----:B------:R-:W3:Y:S03]  /*179a0*/  LDSM.16.MT88.4 R12, [R222+0xa800] ;  /* 0x00a80000de0c783b */ /* 0x000ee60000004200 */
[----:B-----5:R-:W-:-:S02]  /*179b0*/  F2FP.BF16.PACK_AB R8, R219, R215 ;  /* 0x000000d7db08723e */ /* 0x020fc400000010ff */
[----:B------:R-:W-:Y:S02]  /*179c0*/  F2FP.BF16.PACK_AB R9, R217, R108 ;  /* 0x0000006cd909723e */ /* 0x000fe400000010ff */
[----:B-1----:R-:W-:Y:S02]  /*179d0*/  F2FP.BF16.PACK_AB R10, R113, R119 ;  /* 0x00000077710a723e */ /* 0x002fe400000010ff */
[----:B------:R-:W-:Y:S01]  /*179e0*/  F2FP.BF16.PACK_AB R11, R118, R116 ;  /* 0x00000074760b723e */ /* 0x000fe200000010ff */
[----:B--2---:R-:W-:-:S06]  /*179f0*/  FFMA.FTZ R0, R109, R2, -R3 ;  /* 0x000000026d007223 */ /* 0x004fcc0000010803 */
[C---:B------:R-:W-:Y:S01]  /*17a00*/  HMMA.16816.F32.BF16 R72, R8.reuse, R28, R40 ;  /* 0x0000001c0848723c */ /* 0x040fe20000041828 */
[----:B------:R1:W2:Y:S07]  /*17a10*/  MUFU.EX2 R123, R0 ;  /* 0x00000000007b7308 */ /* 0x0002ae0000000800 */
[C---:B------:R-:W-:Y:S01]  /*17a20*/  HMMA.16816.F32.BF16 R80, R8.reuse, R30, R52 ;  /* 0x0000001e0850723c */ /* 0x040fe20000041834 */
[----:B------:R-:W-:Y:S07]  /*17a30*/  LDSM.16.MT88.4 R28, [R223+0xb000] ;  /* 0x00b00000df1c783b */ /* 0x000fee0000004200 */
[----:B----4-:R-:W-:Y:S01]  /*17a40*/  HMMA.16816.F32.BF16 R52, R8, R24, R32 ;  /* 0x000000180834723c */ /* 0x010fe20000041820 */
[----:B-1----:R-:W-:Y:S01]  /*17a50*/  FFMA.FTZ R0, R101, R2, -R3 ;  /* 0x0000000265007223 */ /* 0x002fe20000010803 */
[----:B------:R-:W1:Y:S01]  /*17a60*/  LDSM.16.MT88.4 R32, [R220+0xb000] ;  /* 0x00b00000dc20783b */ /* 0x000e620000004200 */
[----:B------:R-:W-:-:S02]  /*17a70*/  MOV R101, R215 ;  /* 0x000000d700657202 */ /* 0x000fc40000000f00 */
[----:B------:R4:W-:Y:S03]  /*17a80*/  MUFU.EX2 R109, R0 ;  /* 0x00000000006d7308 */ /* 0x0009e60000000800 */
[C---:B---3--:R-:W-:Y:S08]  /*17a90*/  HMMA.16816.F32.BF16 R40, R8.reuse, R12, R64 ;  /* 0x0000000c0828723c */ /* 0x048ff00000041840 */
[----:B------:R-:W-:Y:S01]  /*17aa0*/  HMMA.16816.F32.BF16 R76, R8, R26, R48 ;  /* 0x0000001a084c723c */ /* 0x000fe20000041830 */
[----:B----4-:R-:W-:-:S07]  /*17ab0*/  FFMA.FTZ R0, R127, R2, -R5 ;  /* 0x000000027f007223 */ /* 0x010fce0000010805 */
[C---:B------:R-:W-:Y:S01]  /*17ac0*/  HMMA.16816.F32.BF16 R44, R8.reuse, R16, R44 ;  /* 0x00000010082c723c */ /* 0x040fe2000004182c */
[----:B------:R3:W-:Y:S07]  /*17ad0*/  MUFU.EX2 R115, R0 ;  /* 0x0000000000737308 */ /* 0x0007ee0000000800 */
[C---:B------:R-:W-:Y:S01]  /*17ae0*/  HMMA.16816.F32.BF16 R84, R8.reuse, R18, R68 ;  /* 0x000000120854723c */ /* 0x040fe20000041844 */
[----:B------:R-:W4:Y:S07]  /*17af0*/  LDSM.16.MT88.4 R16, [R221+0xb000] ;  /* 0x00b00000dd10783b */ /* 0x000f2e0000004200 */
[----:B------:R-:W-:Y:S01]  /*17b00*/  HMMA.16816.F32.BF16 R24, R8, R14, R60 ;  /* 0x0000000e0818723c */ /* 0x000fe2000004183c */
[--C-:B---3--:R-:W-:Y:S01]  /*17b10*/  FFMA.FTZ R0, R126, R2, -R5.reuse ;  /* 0x000000027e007223 */ /* 0x108fe20000010805 */
[----:B------:R-:W3:Y:S03]  /*17b20*/  LDSM.16.MT88.4 R12, [R222+0xb000] ;  /* 0x00b00000de0c783b */ /* 0x000ee60000004200 */
[----:B------:R5:W1:Y:S02]  /*17b30*/  MUFU.EX2 R122, R0 ;  /* 0x00000000007a7308 */ /* 0x000a640000000800 */
[----:B--2---:R-:W-:Y:S01]  /*17b40*/  F2FP.BF16.PACK_AB R9, R123, R114 ;  /* 0x000000727b09723e */ /* 0x004fe200000010ff */
[----:B-----5:R-:W-:Y:S01]  /*17b50*/  FFMA.FTZ R0, R130, R2, -R5 ;  /* 0x0000000282007223 */ /* 0x020fe20000010805 */
[----:B-1----:R-:W-:-:S02]  /*17b60*/  F2FP.BF16.PACK_AB R8, R122, R115 ;  /* 0x000000737a08723e */ /* 0x002fc400000010ff */
[----:B------:R-:W-:Y:S02]  /*17b70*/  MOV R130, R217 ;  /* 0x000000d900827202 */ /* 0x000fe40000000f00 */
[----:B------:R1:W-:Y:S02]  /*17b80*/  MUFU.EX2 R127, R0 ;  /* 0x00000000007f7308 */ /* 0x0003e40000000800 */
[----:B-1----:R-:W-:-:S06]  /*17b90*/  FFMA.FTZ R0, R111, R2, -R5 ;  /* 0x000000026f007223 */ /* 0x002fcc0000010805 */
[----:B------:R1:W2:Y:S02]  /*17ba0*/  MUFU.EX2 R111, R0 ;  /* 0x00000000006f7308 */ /* 0x0002a40000000800 */
[----:B-1----:R-:W-:Y:S01]  /*17bb0*/  FFMA.FTZ R0, R129, R2, -R3 ;  /* 0x0000000281007223 */ /* 0x002fe20000010803 */
[----:B--2---:R-:W-:Y:S02]  /*17bc0*/  F2FP.BF16.PACK_AB R10, R111, R127 ;  /* 0x0000007f6f0a723e */ /* 0x004fe400000010ff */
[----:B------:R-:W-:-:S03]  /*17bd0*/  MOV R129, R219 ;  /* 0x000000db00817202 */ /* 0x000fc60000000f00 */
[----:B------:R1:W2:Y:S02]  /*17be0*/  MUFU.EX2 R126, R0 ;  /* 0x00000000007e7308 */ /* 0x0002a40000000800 */
[----:B-1----:R-:W-:Y:S01]  /*17bf0*/  FFMA.FTZ R0, R128, R2, -R3 ;  /* 0x0000000280007223 */ /* 0x002fe20000010803 */
[----:B--2---:R-:W-:-:S05]  /*17c00*/  F2FP.BF16.PACK_AB R11, R126, R109 ;  /* 0x0000006d7e0b723e */ /* 0x004fca00000010ff */
[----:B------:R1:W-:Y:S02]  /*17c10*/  MUFU.EX2 R252, R0 ;  /* 0x0000000000fc7308 */ /* 0x0003e40000000800 */
[C---:B------:R-:W-:Y:S08]  /*17c20*/  HMMA.16816.F32.BF16 R48, R8.reuse, R32, R72 ;  /* 0x000000200830723c */ /* 0x040ff00000041848 */
[----:B------:R-:W-:Y:S01]  /*17c30*/  HMMA.16816.F32.BF16 R68, R8, R34, R80 ;  /* 0x000000220844723c */ /* 0x000fe20000041850 */
[----:B------:R-:W-:Y:S01]  /*17c40*/  LDSM.16.MT88.4 R32, [R220+0xb800] ;  /* 0x00b80000dc20783b */ /* 0x000fe20000004200 */
[----:B-1----:R-:W-:-:S04]  /*17c50*/  FFMA.FTZ R0, R133, R2, -R3 ;  /* 0x0000000285007223 */ /* 0x002fc80000010803 */
[----:B------:R1:W-:Y:S02]  /*17c60*/  MUFU.EX2 R67, R0 ;  /* 0x0000000000437308 */ /* 0x0003e40000000800 */
[C---:B------:R-:W-:Y:S08]  /*17c70*/  HMMA.16816.F32.BF16 R52, R8.reuse, R28, R52 ;  /* 0x0000001c0834723c */ /* 0x040ff00000041834 */
[----:B------:R-:W-:Y:S01]  /*17c80*/  HMMA.16816.F32.BF16 R72, R8, R30, R76 ;  /* 0x0000001e0848723c */ /* 0x000fe2000004184c */
[----:B------:R-:W2:Y:S01]  /*17c90*/  LDSM.16.MT88.4 R28, [R223+0xb800] ;  /* 0x00b80000df1c783b */ /* 0x000ea20000004200 */
[----:B-1----:R-:W-:-:S06]  /*17ca0*/  FFMA.FTZ R0, R132, R2, -R3 ;  /* 0x0000000284007223 */ /* 0x002fcc0000010803 */
[C---:B----4-:R-:W-:Y:S01]  /*17cb0*/  HMMA.16816.F32.BF16 R44, R8.reuse, R16, R44 ;  /* 0x00000010082c723c */ /* 0x050fe2000004182c */
[----:B------:R1:W4:Y:S07]  /*17cc0*/  MUFU.EX2 R120, R0 ;  /* 0x0000000000787308 */ /* 0x00032e0000000800 */
[C---:B------:R-:W-:Y:S01]  /*17cd0*/  HMMA.16816.F32.BF16 R80, R8.reuse, R18, R84 ;  /* 0x000000120850723c */ /* 0x040fe20000041854 */
[----:B------:R-:W5:Y:S06]  /*17ce0*/  LDSM.16.MT88.4 R16, [R221+0xb800] ;  /* 0x00b80000dd10783b */ /* 0x000f6c0000004200 */
[----:B------:R-:W-:Y:S01]  /*17cf0*/  MOV R85, R119 ;  /* 0x0000007700557202 */ /* 0x000fe20000000f00 */
[----:B---3--:R-:W-:Y:S01]  /*17d00*/  HMMA.16816.F32.BF16 R40, R8, R12, R40 ;  /* 0x0000000c0828723c */ /* 0x008fe20000041828 */
[----:B------:R-:W-:Y:S01]  /*17d10*/  MOV R87, R118 ;  /* 0x0000007600577202 */ /* 0x000fe20000000f00 */
[----:B-1----:R-:W-:Y:S01]  /*17d20*/  FFMA.FTZ R0, R140, R2, -R5 ;  /* 0x000000028c007223 */ /* 0x002fe20000010805 */
[----:B----4-:R-:W-:-:S02]  /*17d30*/  MOV R86, R120 ;  /* 0x0000007800567202 */ /* 0x010fc40000000f00 */
[----:B------:R-:W-:Y:S01]  /*17d40*/  MOV R120, R218 ;  /* 0x000000da00787202 */ /* 0x000fe20000000f00 */
[----:B------:R1:W-:Y:S02]  /*17d50*/  MUFU.EX2 R251, R0 ;  /* 0x0000000000fb7308 */ /* 0x0003e40000000800 */
[----:B------:R-:W-:Y:S01]  /*17d60*/  HMMA.16816.F32.BF16 R24, R8, R14, R24 ;  /* 0x0000000e0818723c */ /* 0x000fe20000041818 */
[----:B------:R-:W3:Y:S01]  /*17d70*/  LDSM.16.MT88.4 R12, [R222+0xb800] ;  /* 0x00b80000de0c783b */ /* 0x000ee20000004200 */
[----:B------:R-:W-:-:S05]  /*17d80*/  MOV R84, R116 ;  /* 0x0000007400547202 */ /* 0x000fca0000000f00 */
[----:B------:R-:W-:Y:S01]  /*17d90*/  F2FP.BF16.PACK_AB R9, R67, R252 ;  /* 0x000000fc4309723e */ /* 0x000fe200000010ff */
        /* <DEDUP_REMOVED lines=13> */
[C---:B--2---:R-:W-:Y:S08]  /*17e70*/  HMMA.16816.F32.BF16 R52, R8.reuse, R28, R52 ;  /* 0x0000001c0834723c */ /* 0x044ff00000041834 */
[----:B------:R-:W-:Y:S01]  /*17e80*/  HMMA.16816.F32.BF16 R72, R8, R30, R72 ;  /* 0x0000001e0848723c */ /* 0x000fe20000041848 */
[----:B------:R-:W2:Y:S01]  /*17e90*/  LDSM.16.MT88.4 R28, [R223+0xc000] ;  /* 0x00c00000df1c783b */ /* 0x000ea20000004200 */
[----:B-1----:R-:W-:-:S04]  /*17ea0*/  FFMA.FTZ R0, R145, R2, -R3 ;  /* 0x0000000291007223 */ /* 0x002fc80000010803 */
[----:B------:R1:W4:Y:S02]  /*17eb0*/  MUFU.EX2 R246, R0 ;  /* 0x0000000000f67308 */ /* 0x0003240000000800 */
[C---:B-----5:R-:W-:Y:S08]  /*17ec0*/  HMMA.16816.F32.BF16 R60, R8.reuse, R16, R44 ;  /* 0x00000010083c723c */ /* 0x060ff0000004182c */
[----:B------:R-:W-:Y:S01]  /*17ed0*/  HMMA.16816.F32.BF16 R80, R8, R18, R80 ;  /* 0x000000120850723c */ /* 0x000fe20000041850 */
[----:B------:R-:W5:Y:S01]  /*17ee0*/  LDSM.16.MT88.4 R16, [R221+0xc000] ;  /* 0x00c00000dd10783b */ /* 0x000f620000004200 */
        /* <DEDUP_REMOVED lines=87> */
[----:B----4-:R-:W-:Y:S02]  /*18460*/  F2FP.BF16.PACK_AB R11, R166, R217 ;  /* 0x000000d9a60b723e */ /* 0x010fe400000010ff */
[----:B------:R-:W-:-:S03]  /*18470*/  MOV R168, R113 ;  /* 0x0000007100a87202 */ /* 0x000fc60000000f00 */
[----:B------:R1:W-:Y:S02]  /*18480*/  MUFU.EX2 R162, R0 ;  /* 0x0000000000a27308 */ /* 0x0003e40000000800 */
[C---:B--2---:R-:W-:Y:S08]  /*18490*/  HMMA.16816.F32.BF16 R52, R8.reuse, R28, R52 ;  /* 0x0000001c0834723c */ /* 0x044ff00000041834 */
[----:B------:R-:W-:Y:S01]  /*184a0*/  HMMA.16816.F32.BF16 R72, R8, R30, R72 ;  /* 0x0000001e0848723c */ /* 0x000fe20000041848 */
[----:B------:R-:W2:Y:S01]  /*184b0*/  LDSM.16.MT88.4 R28, [R223+0xd800] ;  /* 0x00d80000df1c783b */ /* 0x000ea20000004200 */
[----:B-1----:R-:W-:Y:S01]  /*184c0*/  FFMA.FTZ R0, R172, R2, -R3 ;  /* 0x00000002ac007223 */ /* 0x002fe20000010803 */
[----:B------:R-:W-:-:S03]  /*184d0*/  MOV R172, R67 ;  /* 0x0000004300ac7202 */ /* 0x000fc60000000f00 */
[----:B------:R1:W4:Y:S02]  /*184e0*/  MUFU.EX2 R165, R0 ;  /* 0x0000000000a57308 */ /* 0x0003240000000800 */
[C---:B-----5:R-:W-:Y:S08]  /*184f0*/  HMMA.16816.F32.BF16 R60, R8.reuse, R16, R60 ;  /* 0x00000010083c723c */ /* 0x060ff0000004183c */
[----:B------:R-:W-:Y:S01]  /*18500*/  HMMA.16816.F32.BF16 R80, R8, R18, R80 ;  /* 0x000000120850723c */ /* 0x000fe20000041850 */
[----:B------:R-:W5:Y:S01]  /*18510*/  LDSM.16.MT88.4 R16, [R221+0xd800] ;  /* 0x00d80000dd10783b */ /* 0x000f620000004200 */
[----:B-1----:R-:W-:-:S06]  /*18520*/  FFMA.FTZ R0, R171, R2, -R3 ;  /* 0x00000002ab007223 */ /* 0x002fcc0000010803 */
[C---:B---3--:R-:W-:Y:S01]  /*18530*/  HMMA.16816.F32.BF16 R44, R8.reuse, R12, R44 ;  /* 0x0000000c082c723c */ /* 0x048fe2000004182c */
        /* <DEDUP_REMOVED lines=15> */
[----:B----4-:R-:W-:Y:S02]  /*18630*/  F2FP.BF16.PACK_AB R8, R159, R160 ;  /* 0x000000a09f08723e */ /* 0x010fe400000010ff */
[----:B------:R-:W-:-:S03]  /*18640*/  MOV R180, R109 ;  /* 0x0000006d00b47202 */ /* 0x000fc60000000f00 */
        /* <DEDUP_REMOVED lines=12> */
[C---:B--2---:R-:W-:Y:S08]  /*18710*/  HMMA.16816.F32.BF16 R52, R8.reuse, R28, R52 ;  /* 0x0000001c0834723c */ /* 0x044ff00000041834 */
[----:B------:R-:W-:Y:S01]  /*18720*/  HMMA.16816.F32.BF16 R72, R8, R30, R72 ;  /* 0x0000001e0848723c */ /* 0x000fe20000041848 */
[----:B-1----:R-:W-:Y:S01]  /*18730*/  FFMA.FTZ R0, R181, R2, -R3 ;  /* 0x00000002b5007223 */ /* 0x002fe20000010803 */
[----:B------:R-:W-:-:S03]  /*18740*/  MOV R181, R114 ;  /* 0x0000007200b57202 */ /* 0x000fc60000000f00 */
[----:B------:R1:W2:Y:S03]  /*18750*/  MUFU.EX2 R155, R0 ;  /* 0x00000000009b7308 */ /* 0x0002a60000000800 */
[C---:B-----5:R-:W-:Y:S08]  /*18760*/  HMMA.16816.F32.BF16 R60, R8.reuse, R16, R60 ;  /* 0x00000010083c723c */ /* 0x060ff0000004183c */
[----:B------:R-:W-:Y:S01]  /*18770*/  HMMA.16816.F32.BF16 R80, R8, R18, R80 ;  /* 0x000000120850723c */ /* 0x000fe20000041850 */
[----:B------:R-:W4:Y:S01]  /*18780*/  LDSM.16.MT88.4 R16, [R221+0xe000] ;  /* 0x00e00000dd10783b */ /* 0x000f220000004200 */
[----:B-1----:R-:W-:-:S06]  /*18790*/  FFMA.FTZ R0, R179, R2, -R3 ;  /* 0x00000002b3007223 */ /* 0x002fcc0000010803 */
[C---:B---3--:R-:W-:Y:S01]  /*187a0*/  HMMA.16816.F32.BF16 R28, R8.reuse, R12, R44 ;  /* 0x0000000c081c723c */ /* 0x048fe2000004182c */
[----:B------:R-:W-:Y:S01]  /*187b0*/  MOV R179, R112 ;  /* 0x0000007000b37202 */ /* 0x000fe20000000f00 */
[----:B------:R1:W-:Y:S04]  /*187c0*/  MUFU.EX2 R151, R0 ;  /* 0x0000000000977308 */ /* 0x0003e80000000800 */
[----:B------:R-:W-:Y:S01]  /*187d0*/  FADD.FTZ R7, R7, R179 ;  /* 0x000000b307077221 */ /* 0x000fe20000010000 */
[----:B------:R-:W-:Y:S01]  /*187e0*/  MOV R179, R168 ;  /* 0x000000a800b37202 */ /* 0x000fe20000000f00 */
[----:B------:R-:W-:Y:S01]  /*187f0*/  HMMA.16816.F32.BF16 R24, R8, R14, R24 ;  /* 0x0000000e0818723c */ /* 0x000fe20000041818 */
[----:B------:R-:W3:Y:S01]  /*18800*/  LDSM.16.MT88.4 R12, [R222+0xe000] ;  /* 0x00e00000de0c783b */ /* 0x000ee20000004200 */
[----:B------:R-:W-:-:S06]  /*18810*/  MOV R168, R86 ;  /* 0x0000005600a87202 */ /* 0x000fcc0000000f00 */
[----:B------:R-:W-:Y:S01]  /*18820*/  HMMA.16816.F32.BF16 R48, R8, R32, R48 ;  /* 0x000000200830723c */ /* 0x000fe20000041830 */
[----:B-1----:R-:W-:Y:S01]  /*18830*/  FFMA.FTZ R0, R186, R2, -R5 ;  /* 0x00000002ba007223 */ /* 0x002fe20000010805 */
[----:B------:R-:W-:-:S03]  /*18840*/  MOV R186, R87 ;  /* 0x0000005700ba7202 */ /* 0x000fc60000000f00 */
[----:B------:R1:W-:Y:S03]  /*18850*/  MUFU.EX2 R150, R0 ;  /* 0x0000000000967308 */ /* 0x0003e60000000800 */
[----:B------:R-:W-:Y:S01]  /*18860*/  HMMA.16816.F32.BF16 R68, R8, R34, R68 ;  /* 0x000000220844723c */ /* 0x000fe20000041844 */
[----:B------:R-:W5:Y:S06]  /*18870*/  LDSM.16.MT88.4 R32, [R223+0xe000] ;  /* 0x00e00000df20783b */ /* 0x000f6c0000004200 */
[----:B--2---:R-:W-:Y:S01]  /*18880*/  F2FP.BF16.PACK_AB R9, R155, R152 ;  /* 0x000000989b09723e */ /* 0x004fe200000010ff */
[----:B-1----:R-:W-:Y:S01]  /*18890*/  FFMA.FTZ R0, R185, R2, -R5 ;  /* 0x00000002b9007223 */ /* 0x002fe20000010805 */
[----:B------:R-:W-:-:S03]  /*188a0*/  MOV R185, R85 ;  /* 0x0000005500b97202 */ /* 0x000fc60000000f00 */
[----:B------:R1:W2:Y:S02]  /*188b0*/  MUFU.EX2 R149, R0 ;  /* 0x0000000000957308 */ /* 0x0002a40000000800 */
[----:B-1----:R-:W-:Y:S01]  /*188c0*/  FFMA.FTZ R0, R187, R2, -R5 ;  /* 0x00000002bb007223 */ /* 0x002fe20000010805 */
[----:B--2---:R-:W-:Y:S02]  /*188d0*/  F2FP.BF16.PACK_AB R8, R149, R150 ;  /* 0x000000969508723e */ /* 0x004fe400000010ff */
[----:B------:R-:W-:-:S03]  /*188e0*/  MOV R187, R84 ;  /* 0x0000005400bb7202 */ /* 0x000fc60000000f00 */
[----:B------:R1:W-:Y:S02]  /*188f0*/  MUFU.EX2 R143, R0 ;  /* 0x00000000008f7308 */ /* 0x0003e40000000800 */
[----:B-1----:R-:W-:Y:S01]  /*18900*/  FFMA.FTZ R0, R183, R2, -R5 ;  /* 0x00000002b7007223 */ /* 0x002fe20000010805 */
[----:B------:R-:W-:-:S05]  /*18910*/  MOV R183, R129 ;  /* 0x0000008100b77202 */ /* 0x000fca0000000f00 */
[----:B------:R1:W2:Y:S02]  /*18920*/  MUFU.EX2 R142, R0 ;  /* 0x00000000008e7308 */ /* 0x0002a40000000800 */
[----:B-1----:R-:W-:Y:S01]  /*18930*/  FFMA.FTZ R0, R184, R2, -R3 ;  /* 0x00000002b8007223 */ /* 0x002fe20000010803 */
[----:B------:R-:W-:Y:S02]  /*18940*/  MOV R184, R130 ;  /* 0x0000008200b87202 */ /* 0x000fe40000000f00 */
[----:B--2---:R-:W-:-:S03]  /*18950*/  F2FP.BF16.PACK_AB R10, R142, R143 ;  /* 0x0000008f8e0a723e */ /* 0x004fc600000010ff */
[----:B------:R1:W2:Y:S02]  /*18960*/  MUFU.EX2 R141, R0 ;  /* 0x00000000008d7308 */ /* 0x0002a40000000800 */
[----:B-1----:R-:W-:Y:S01]  /*18970*/  FFMA.FTZ R0, R164, R2, -R3 ;  /* 0x00000002a4007223 */ /* 0x002fe20000010803 */
[----:B--2---:R-:W-:Y:S02]  /*18980*/  F2FP.BF16.PACK_AB R11, R141, R151 ;  /* 0x000000978d0b723e */ /* 0x004fe400000010ff */
[----:B------:R-:W-:-:S03]  /*18990*/  MOV R164, R101 ;  /* 0x0000006500a47202 */ /* 0x000fc60000000f00 */
[----:B------:R1:W-:Y:S02]  /*189a0*/  MUFU.EX2 R140, R0 ;  /* 0x00000000008c7308 */ /* 0x0003e40000000800 */
[C---:B------:R-:W-:Y:S01]  /*189b0*/  HMMA.16816.F32.BF16 R44, R8.reuse, R40, R48 ;  /* 0x00000028082c723c */ /* 0x040fe20000041830 */
[----:B------:R-:W-:Y:S07]  /*189c0*/  LDSM.16.MT88.4 R48, [R223+0xe800] ;  /* 0x00e80000df30783b */ /* 0x000fee0000004200 */
[----:B------:R-:W-:Y:S01]  /*189d0*/  HMMA.16816.F32.BF16 R68, R8, R42, R68 ;  /* 0x0000002a0844723c */ /* 0x000fe20000041844 */
[----:B------:R-:W2:Y:S01]  /*189e0*/  LDSM.16.MT88.4 R40, [R220+0xe800] ;  /* 0x00e80000dc28783b */ /* 0x000ea20000004200 */
[----:B-1----:R-:W-:Y:S01]  /*189f0*/  FFMA.FTZ R0, R163, R2, -R3 ;  /* 0x00000002a3007223 */ /* 0x002fe20000010803 */
[----:B------:R-:W-:-:S03]  /*18a00*/  MOV R163, R108 ;  /* 0x0000006c00a37202 */ /* 0x000fc60000000f00 */
[----:B------:R1:W1:Y:S02]  /*18a10*/  MUFU.EX2 R148, R0 ;  /* 0x0000000000947308 */ /* 0x0002640000000800 */
[C---:B----4-:R-:W-:Y:S08]  /*18a20*/  HMMA.16816.F32.BF16 R64, R8.reuse, R16, R60 ;  /* 0x000000100840723c */ /* 0x050ff0000004183c */
[----:B------:R-:W-:Y:S01]  /*18a30*/  HMMA.16816.F32.BF16 R80, R8, R18, R80 ;  /* 0x000000120850723c */ /* 0x000fe20000041850 */
[----:B------:R-:W4:Y:S01]  /*18a40*/  LDSM.16.MT88.4 R16, [R221+0xe800] ;  /* 0x00e80000dd10783b */ /* 0x000f220000004200 */
[----:B-1----:R-:W-:-:S06]  /*18a50*/  FFMA.FTZ R0, R147, R2, -R3 ;  /* 0x0000000293007223 */ /* 0x002fcc0000010803 */
[C---:B---3--:R-:W-:Y:S01]  /*18a60*/  HMMA.16816.F32.BF16 R28, R8.reuse, R12, R28 ;  /* 0x0000000c081c723c */ /* 0x048fe2000004181c */
[----:B------:R-:W-:Y:S01]  /*18a70*/  MOV R147, R125 ;  /* 0x0000007d00937202 */ /* 0x000fe20000000f00 */
[----:B------:R1:W-:Y:S06]  /*18a80*/  MUFU.EX2 R145, R0 ;  /* 0x0000000000917308 */ /* 0x0003ec0000000800 */
[C---:B------:R-:W-:Y:S01]  /*18a90*/  HMMA.16816.F32.BF16 R24, R8.reuse, R14, R24 ;  /* 0x0000000e0818723c */ /* 0x040fe20000041818 */
[----:B------:R-:W3:Y:S07]  /*18aa0*/  LDSM.16.MT88.4 R12, [R222+0xe800] ;  /* 0x00e80000de0c783b */ /* 0x000eee0000004200 */
[----:B-----5:R-:W-:Y:S01]  /*18ab0*/  HMMA.16816.F32.BF16 R52, R8, R32, R52 ;  /* 0x000000200834723c */ /* 0x020fe20000041834 */
[----:B-1----:R-:W-:Y:S01]  /*18ac0*/  FFMA.FTZ R0, R182, R2, -R5 ;  /* 0x00000002b6007223 */ /* 0x002fe20000010805 */
[----:B------:R-:W-:-:S03]  /*18ad0*/  MOV R182, R120 ;  /* 0x0000007800b67202 */ /* 0x000fc60000000f00 */
[----:B------:R1:W-:Y:S03]  /*18ae0*/  MUFU.EX2 R139, R0 ;  /* 0x00000000008b7308 */ /* 0x0003e60000000800 */
[----:B------:R-:W-:Y:S07]  /*18af0*/  HMMA.16816.F32.BF16 R72, R8, R34, R72 ;  /* 0x000000220848723c */ /* 0x000fee0000041848 */
[----:B------:R-:W-:Y:S01]  /*18b00*/  F2FP.BF16.PACK_AB R9, R148, R140 ;  /* 0x0000008c9409723e */ /* 0x000fe200000010ff */
[----:B-1----:R-:W-:Y:S01]  /*18b10*/  FFMA.FTZ R0, R173, R2, -R5 ;  /* 0x00000002ad007223 */ /* 0x002fe20000010805 */
[----:B------:R-:W-:-:S03]  /*18b20*/  MOV R173, R121 ;  /* 0x0000007900ad7202 */ /* 0x000fc60000000f00 */
[----:B------:R1:W5:Y:S02]  /*18b30*/  MUFU.EX2 R138, R0 ;  /* 0x00000000008a7308 */ /* 0x0003640000000800 */
[----:B-1----:R-:W-:Y:S01]  /*18b40*/  FFMA.FTZ R0, R154, R2, -R5 ;  /* 0x000000029a007223 */ /* 0x002fe20000010805 */
[----:B-----5:R-:W-:Y:S02]  /*18b50*/  F2FP.BF16.PACK_AB R8, R138, R139 ;  /* 0x0000008b8a08723e */ /* 0x020fe400000010ff */
[----:B------:R-:W-:-:S03]  /*18b60*/  MOV R154, R117 ;  /* 0x00000075009a7202 */ /* 0x000fc60000000f00 */
[----:B------:R1:W-:Y:S02]  /*18b70*/  MUFU.EX2 R133, R0 ;  /* 0x0000000000857308 */ /* 0x0003e40000000800 */
[----:B------:R-:W-:-:S04]  /*18b80*/  FADD.FTZ R7, R154, R7 ;  /* 0x000000079a077221 */ /* 0x000fc80000010000 */
[----:B------:R-:W-:-:S04]  /*18b90*/  FADD.FTZ R7, R182, R7 ;  /* 0x00000007b6077221 */ /* 0x000fc80000010000 */
        /* <DEDUP_REMOVED lines=9> */
[C---:B--2---:R-:W-:Y:S01]  /*18c30*/  HMMA.16816.F32.BF16 R32, R8.reuse, R40, R44 ;  /* 0x000000280820723c */ /* 0x044fe2000004182c */
[----:B------:R-:W-:Y:S07]  /*18c40*/  LDSM.16.MT88.4 R44, [R220+0xf000] ;  /* 0x00f00000dc2c783b */ /* 0x000fee0000004200 */
[----:B------:R-:W-:Y:S01]  /*18c50*/  HMMA.16816.F32.BF16 R60, R8, R42, R68 ;  /* 0x0000002a083c723c */ /* 0x000fe20000041844 */
[----:B------:R-:W2:Y:S01]  /*18c60*/  LDSM.16.MT88.4 R40, [R223+0xf000] ;  /* 0x00f00000df28783b */ /* 0x000ea20000004200 */
[----:B-1----:R-:W-:-:S04]  /*18c70*/  FFMA.FTZ R0, R131, R2, -R3 ;  /* 0x0000000283007223 */ /* 0x002fc80000010803 */
[----:B------:R1:W5:Y:S02]  /*18c80*/  MUFU.EX2 R129, R0 ;  /* 0x0000000000817308 */ /* 0x0003640000000800 */
[C---:B----4-:R-:W-:Y:S08]  /*18c90*/  HMMA.16816.F32.BF16 R68, R8.reuse, R16, R64 ;  /* 0x000000100844723c */ /* 0x050ff00000041840 */
[----:B---3--:R-:W-:Y:S01]  /*18ca0*/  HMMA.16816.F32.BF16 R64, R8, R12, R28 ;  /* 0x0000000c0840723c */ /* 0x008fe2000004181c */
[----:B------:R-:W-:Y:S01]  /*18cb0*/  LDSM.16.MT88.4 R28, [R220+0xf800] ;  /* 0x00f80000dc1c783b */ /* 0x000fe20000004200 */
[----:B-1----:R-:W-:-:S06]  /*18cc0*/  FFMA.FTZ R0, R102, R2, -R3 ;  /* 0x0000000266007223 */ /* 0x002fcc0000010803 */
[C---:B------:R-:W-:Y:S01]  /*18cd0*/  HMMA.16816.F32.BF16 R24, R8.reuse, R14, R24 ;  /* 0x0000000e0818723c */ /* 0x040fe20000041818 */
[----:B------:R-:W1:Y:S01]  /*18ce0*/  LDSM.16.MT88.4 R12, [R222+0xf000] ;  /* 0x00f00000de0c783b */ /* 0x000e620000004200 */
[----:B------:R3:W-:Y:S06]  /*18cf0*/  MUFU.EX2 R128, R0 ;  /* 0x0000000000807308 */ /* 0x0007ec0000000800 */
[C---:B------:R-:W-:Y:S08]  /*18d00*/  HMMA.16816.F32.BF16 R52, R8.reuse, R48, R52 ;  /* 0x000000300834723c */ /* 0x040ff00000041834 */
[----:B------:R-:W-:Y:S01]  /*18d10*/  HMMA.16816.F32.BF16 R72, R8, R50, R72 ;  /* 0x000000320848723c */ /* 0x000fe20000041848 */
[----:B---3--:R-:W-:-:S04]  /*18d20*/  FFMA.FTZ R0, R137, R2, -R5 ;  /* 0x0000000289007223 */ /* 0x008fc80000010805 */
[----:B------:R3:W-:Y:S03]  /*18d30*/  MUFU.EX2 R126, R0 ;  /* 0x00000000007e7308 */ /* 0x0007e60000000800 */
[----:B------:R-:W-:Y:S01]  /*18d40*/  HMMA.16816.F32.BF16 R80, R8, R18, R80 ;  /* 0x000000120850723c */ /* 0x000fe20000041850 */
[----:B------:R-:W4:Y:S06]  /*18d50*/  LDSM.16.MT88.4 R16, [R221+0xf000] ;  /* 0x00f00000dd10783b */ /* 0x000f2c0000004200 */
[----:B-----5:R-:W-:Y:S01]  /*18d60*/  F2FP.BF16.PACK_AB R9, R129, R127 ;  /* 0x0000007f8109723e */ /* 0x020fe200000010ff */
[----:B---3--:R-:W-:-:S04]  /*18d70*/  FFMA.FTZ R0, R144, R2, -R5 ;  /* 0x0000000290007223 */ /* 0x008fc80000010805 */
[----:B------:R3:W5:Y:S02]  /*18d80*/  MUFU.EX2 R125, R0 ;  /* 0x00000000007d7308 */ /* 0x0007640000000800 */
[----:B---3--:R-:W-:Y:S01]  /*18d90*/  FFMA.FTZ R0, R110, R2, -R5 ;  /* 0x000000026e007223 */ /* 0x008fe20000010805 */
[----:B-----5:R-:W-:-:S05]  /*18da0*/  F2FP.BF16.PACK_AB R8, R125, R126 ;  /* 0x0000007e7d08723e */ /* 0x020fca00000010ff */
[----:B------:R3:W-:Y:S02]  /*18db0*/  MUFU.EX2 R122, R0 ;  /* 0x00000000007a7308 */ /* 0x0007e40000000800 */
[----:B---3--:R-:W-:-:S06]  /*18dc0*/  FFMA.FTZ R0, R103, R2, -R5 ;  /* 0x0000000267007223 */ /* 0x008fcc0000010805 */
[----:B------:R3:W5:Y:S02]  /*18dd0*/  MUFU.EX2 R123, R0 ;  /* 0x00000000007b7308 */ /* 0x0007640000000800 */
[----:B---3--:R-:W-:Y:S01]  /*18de0*/  FFMA.FTZ R0, R100, R2, -R3 ;  /* 0x0000000264007223 */ /* 0x008fe20000010803 */
[----:B-----5:R-:W-:-:S05]  /*18df0*/  F2FP.BF16.PACK_AB R10, R123, R122 ;  /* 0x0000007a7b0a723e */ /* 0x020fca00000010ff */
[----:B------:R3:W5:Y:S02]  /*18e00*/  MUFU.EX2 R121, R0 ;  /* 0x0000000000797308 */ /* 0x0007640000000800 */
[----:B---3--:R-:W-:Y:S01]  /*18e10*/  FFMA.FTZ R0, R95, R2, -R3 ;  /* 0x000000025f007223 */ /* 0x008fe20000010803 */
[----:B-----5:R-:W-:-:S05]  /*18e20*/  F2FP.BF16.PACK_AB R11, R121, R128 ;  /* 0x00000080790b723e */ /* 0x020fca00000010ff */
[----:B------:R3:W-:Y:S02]  /*18e30*/  MUFU.EX2 R119, R0 ;  /* 0x0000000000777308 */ /* 0x0007e40000000800 */
[C---:B--2---:R-:W-:Y:S08]  /*18e40*/  HMMA.16816.F32.BF16 R48, R8.reuse, R40, R52 ;  /* 0x000000280830723c */ /* 0x044ff00000041834 */
[----:B------:R-:W-:Y:S01]  /*18e50*/  HMMA.16816.F32.BF16 R52, R8, R42, R72 ;  /* 0x0000002a0834723c */ /* 0x000fe20000041848 */
[----:B------:R-:W2:Y:S01]  /*18e60*/  LDSM.16.MT88.4 R40, [R223+0xf800] ;  /* 0x00f80000df28783b */ /* 0x000ea20000004200 */
[----:B---3--:R-:W-:-:S04]  /*18e70*/  FFMA.FTZ R0, R94, R2, -R3 ;  /* 0x000000025e007223 */ /* 0x008fc80000010803 */
[----:B------:R3:W5:Y:S02]  /*18e80*/  MUFU.EX2 R120, R0 ;  /* 0x0000000000787308 */ /* 0x0007640000000800 */
[C---:B------:R-:W-:Y:S08]  /*18e90*/  HMMA.16816.F32.BF16 R32, R8.reuse, R44, R32 ;  /* 0x0000002c0820723c */ /* 0x040ff00000041820 */
[----:B------:R-:W-:Y:S01]  /*18ea0*/  HMMA.16816.F32.BF16 R44, R8, R46, R60 ;  /* 0x0000002e082c723c */ /* 0x000fe2000004183c */
[----:B---3--:R-:W-:-:S07]  /*18eb0*/  FFMA.FTZ R0, R38, R2, -R3 ;  /* 0x0000000226007223 */ /* 0x008fce0000010803 */
[C---:B-1----:R-:W-:Y:S01]  /*18ec0*/  HMMA.16816.F32.BF16 R76, R8.reuse, R12, R64 ;  /* 0x0000000c084c723c */ /* 0x042fe20000041840 */
[----:B------:R-:W1:Y:S01]  /*18ed0*/  LDSM.16.MT88.4 R64, [R221+0xf800] ;  /* 0x00f80000dd40783b */ /* 0x000e620000004200 */
[----:B------:R3:W-:Y:S06]  /*18ee0*/  MUFU.EX2 R118, R0 ;  /* 0x0000000000767308 */ /* 0x0007ec0000000800 */
[C---:B------:R-:W-:Y:S01]  /*18ef0*/  HMMA.16816.F32.BF16 R60, R8.reuse, R14, R24 ;  /* 0x0000000e083c723c */ /* 0x040fe20000041818 */
[----:B------:R-:W1:Y:S07]  /*18f00*/  LDSM.16.MT88.4 R12, [R222+0xf800] ;  /* 0x00f80000de0c783b */ /* 0x000e6e0000004200 */
[----:B----4-:R-:W-:Y:S01]  /*18f10*/  HMMA.16816.F32.BF16 R68, R8, R16, R68 ;  /* 0x000000100844723c */ /* 0x010fe20000041844 */
        /* <DEDUP_REMOVED lines=18> */
[C---:B------:R-:W-:Y:S08]  /*19040*/  HMMA.16816.F32.BF16 R24, R8.reuse, R30, R44 ;  /* 0x0000001e0818723c */ /* 0x040ff0000004182c */
[----:B--2---:R-:W-:Y:S01]  /*19050*/  HMMA.16816.F32.BF16 R44, R8, R40, R48 ;  /* 0x00000028082c723c */ /* 0x004fe20000041830 */
[----:B---3--:R-:W-:-:S04]  /*19060*/  FFMA.FTZ R0, R88, R2, -R3 ;  /* 0x0000000258007223 */ /* 0x008fc80000010803 */
[----:B------:R2:W3:Y:S03]  /*19070*/  MUFU.EX2 R112, R0 ;  /* 0x0000000000707308 */ /* 0x0004e60000000800 */
[C---:B------:R-:W-:Y:S08]  /*19080*/  HMMA.16816.F32.BF16 R40, R8.reuse, R42, R52 ;  /* 0x0000002a0828723c */ /* 0x040ff00000041834 */
[----:B-1----:R-:W-:Y:S01]  /*19090*/  HMMA.16816.F32.BF16 R48, R8, R64, R68 ;  /* 0x000000400830723c */ /* 0x002fe20000041844 */
[----:B--2---:R-:W-:-:S07]  /*190a0*/  FFMA.FTZ R0, R90, R2, -R3 ;  /* 0x000000025a007223 */ /* 0x004fce0000010803 */
[C---:B------:R-:W-:Y:S01]  /*190b0*/  HMMA.16816.F32.BF16 R52, R8.reuse, R66, R80 ;  /* 0x000000420834723c */ /* 0x040fe20000041850 */
[----:B------:R1:W-:Y:S07]  /*190c0*/  MUFU.EX2 R110, R0 ;  /* 0x00000000006e7308 */ /* 0x0003ee0000000800 */
[C---:B------:R-:W-:Y:S01]  /*190d0*/  HMMA.16816.F32.BF16 R72, R8.reuse, R28, R32 ;  /* 0x0000001c0848723c */ /* 0x040fe20000041820 */
[----:B------:R-:W2:Y:S04]  /*190e0*/  LDSM.16.MT88.4 R32, [R223+0x10000] ;  /* 0x01000000df20783b */ /* 0x000ea80000004200 */
[----:B------:R-:W5:Y:S03]  /*190f0*/  LDSM.16.MT88.4 R28, [R221+0x10000] ;  /* 0x01000000dd1c783b */ /* 0x000f660000004200 */
[----:B------:R-:W-:Y:S01]  /*19100*/  HMMA.16816.F32.BF16 R64, R8, R12, R76 ;  /* 0x0000000c0840723c */ /* 0x000fe2000004184c */
[----:B-1----:R-:W-:-:S04]  /*19110*/  FFMA.FTZ R0, R188, R2, -R5 ;  /* 0x00000002bc007223 */ /* 0x002fc80000010805 */
[----:B------:R1:W-:Y:S02]  /*19120*/  MUFU.EX2 R109, R0 ;  /* 0x00000000006d7308 */ /* 0x0003e40000000800 */
[----:B------:R-:W-:Y:S01]  /*19130*/  FADD.FTZ R12, R98, R97 ;  /* 0x00000061620c7221 */ /* 0x000fe20000010000 */
[----:B------:R-:W-:Y:S03]  /*19140*/  HMMA.16816.F32.BF16 R60, R8, R14, R60 ;  /* 0x0000000e083c723c */ /* 0x000fe6000004183c */
[----:B------:R-:W-:-:S04]  /*19150*/  FADD.FTZ R12, R173, R12 ;  /* 0x0000000cad0c7221 */ /* 0x000fc80000010000 */
[----:B------:R-:W-:Y:S01]  /*19160*/  FADD.FTZ R12, R147, R12 ;  /* 0x0000000c930c7221 */ /* 0x000fe20000010000 */
[----:B---3--:R-:W-:-:S03]  /*19170*/  F2FP.BF16.PACK_AB R9, R112, R111 ;  /* 0x0000006f7009723e */ /* 0x008fc600000010ff */
[----:B------:R-:W-:Y:S02]  /*19180*/  FADD.FTZ R12, R164, R12 ;  /* 0x0000000ca40c7221 */ /* 0x000fe40000010000 */
        /* <DEDUP_REMOVED lines=13> */
[C---:B----4-:R-:W-:Y:S08]  /*19260*/  HMMA.16816.F32.BF16 R72, R8.reuse, R16, R72 ;  /* 0x000000100848723c */ /* 0x050ff00000041848 */
[----:B------:R-:W-:Y:S01]  /*19270*/  HMMA.16816.F32.BF16 R68, R8, R18, R24 ;  /* 0x000000120844723c */ /* 0x000fe20000041818 */
[----:B------:R-:W3:Y:S01]  /*19280*/  LDSM.16.MT88.4 R16, [R222+0x10000] ;  /* 0x01000000de10783b */ /* 0x000ee20000004200 */
[----:B-1----:R-:W-:-:S03]  /*19290*/  FFMA.FTZ R0, R192, R2, -R3 ;  /* 0x00000002c0007223 */ /* 0x002fc60000010803 */
[----:B------:R-:W-:Y:S01]  /*192a0*/  LDSM.16.MT88.4 R24, [R221+0x10800] ;  /* 0x01080000dd18783b */ /* 0x000fe20000004200 */
[----:B------:R1:W4:Y:S02]  /*192b0*/  MUFU.EX2 R104, R0 ;  /* 0x0000000000687308 */ /* 0x0003240000000800 */
[C---:B--2---:R-:W-:Y:S08]  /*192c0*/  HMMA.16816.F32.BF16 R76, R8.reuse, R32, R44 ;  /* 0x00000020084c723c */ /* 0x044ff0000004182c */
[----:B------:R-:W-:Y:S01]  /*192d0*/  HMMA.16816.F32.BF16 R84, R8, R34, R40 ;  /* 0x000000220854723c */ /* 0x000fe20000041828 */
[----:B------:R-:W2:Y:S01]  /*192e0*/  LDSM.16.MT88.4 R32, [R220+0x10800] ;  /* 0x01080000dc20783b */ /* 0x000ea20000004200 */
[----:B-1----:R-:W-:-:S06]  /*192f0*/  FFMA.FTZ R0, R193, R2, -R3 ;  /* 0x00000002c1007223 */ /* 0x002fcc0000010803 */
[C---:B-----5:R-:W-:Y:S01]  /*19300*/  HMMA.16816.F32.BF16 R92, R8.reuse, R28, R48 ;  /* 0x0000001c085c723c */ /* 0x060fe20000041830 */
[----:B------:R1:W-:Y:S07]  /*19310*/  MUFU.EX2 R102, R0 ;  /* 0x0000000000667308 */ /* 0x0003ee0000000800 */
[C---:B------:R-:W-:Y:S01]  /*19320*/  HMMA.16816.F32.BF16 R80, R8.reuse, R30, R52 ;  /* 0x0000001e0850723c */ /* 0x040fe20000041834 */
[----:B------:R-:W5:Y:S07]  /*19330*/  LDSM.16.MT88.4 R28, [R223+0x10800] ;  /* 0x01080000df1c783b */ /* 0x000f6e0000004200 */
        /* <DEDUP_REMOVED lines=13> */
[----:B-1----:R-:W-:Y:S01]  /*19410*/  FADD.FTZ R0, R184, R7 ;  /* 0x00000007b8007221 */ /* 0x002fe20000010000 */
[----:B----4-:R-:W-:Y:S01]  /*19420*/  F2FP.BF16.PACK_AB R10, R98, R99 ;  /* 0x00000063620a723e */ /* 0x010fe200000010ff */
[----:B------:R-:W-:Y:S02]  /*19430*/  FADD.FTZ R7, R183, R12 ;  /* 0x0000000cb7077221 */ /* 0x000fe40000010000 */
[----:B------:R-:W-:Y:S02]  /*19440*/  FADD.FTZ R0, R187, R0 ;  /* 0x00000000bb007221 */ /* 0x000fe40000010000 */
[----:B------:R-:W-:Y:S02]  /*19450*/  FFMA.FTZ R12, R201, R2, -R3 ;  /* 0x00000002c90c7223 */ /* 0x000fe40000010803 */
[----:B------:R-:W-:-:S02]  /*19460*/  FADD.FTZ R7, R185, R7 ;  /* 0x00000007b9077221 */ /* 0x000fc40000010000 */
[----:B------:R-:W-:Y:S01]  /*19470*/  FADD.FTZ R0, R186, R0 ;  /* 0x00000000ba007221 */ /* 0x000fe20000010000 */
[----:B------:R1:W4:Y:S01]  /*19480*/  MUFU.EX2 R97, R12 ;  /* 0x0000000c00617308 */ /* 0x0003220000000800 */
[----:B------:R-:W-:Y:S02]  /*19490*/  FADD.FTZ R7, R179, R7 ;  /* 0x00000007b3077221 */ /* 0x000fe40000010000 */
[----:B-1----:R-:W-:Y:S01]  /*194a0*/  FADD.FTZ R12, R181, R0 ;  /* 0x00000000b50c7221 */ /* 0x002fe20000010000 */
[----:B----4-:R-:W-:Y:S01]  /*194b0*/  F2FP.BF16.PACK_AB R11, R97, R102 ;  /* 0x00000066610b723e */ /* 0x010fe200000010ff */
[----:B------:R-:W-:Y:S02]  /*194c0*/  FADD.FTZ R0, R174, R7 ;  /* 0x00000007ae007221 */ /* 0x000fe40000010000 */
[----:B------:R-:W-:Y:S02]  /*194d0*/  FADD.FTZ R12, R176, R12 ;  /* 0x0000000cb00c7221 */ /* 0x000fe40000010000 */
[----:B------:R-:W-:-:S02]  /*194e0*/  FFMA.FTZ R7, R203, R2, -R3 ;  /* 0x00000002cb077223 */ /* 0x000fc40000010803 */
[----:B------:R-:W-:Y:S01]  /*194f0*/  FADD.FTZ R13, R175, R0 ;  /* 0x00000000af0d7221 */ /* 0x000fe20000010000 */
[----:B--2---:R-:W-:Y:S01]  /*19500*/  HMMA.16816.F32.BF16 R52, R8, R32, R72 ;  /* 0x000000200834723c */ /* 0x004fe20000041848 */
[----:B------:R-:W-:Y:S01]  /*19510*/  FADD.FTZ R0, R180, R12 ;  /* 0x0000000cb4007221 */ /* 0x000fe20000010000 */
[----:B------:R1:W-:Y:S01]  /*19520*/  MUFU.EX2 R96, R7 ;  /* 0x0000000700607308 */ /* 0x0003e20000000800 */
[----:B------:R-:W-:Y:S02]  /*19530*/  FFMA.FTZ R12, R204, R2, -R3 ;  /* 0x00000002cc0c7223 */ /* 0x000fe40000010803 */
[----:B------:R-:W-:-:S03]  /*19540*/  FADD.FTZ R0, R178, R0 ;  /* 0x00000000b2007221 */ /* 0x000fc60000010000 */
[----:B------:R-:W-:Y:S01]  /*19550*/  HMMA.16816.F32.BF16 R44, R8, R34, R68 ;  /* 0x00000022082c723c */ /* 0x000fe20000041844 */
[----:B------:R-:W-:Y:S01]  /*19560*/  FADD.FTZ R0, R252, R0 ;  /* 0x00000000fc007221 */ /* 0x000fe20000010000 */
[----:B------:R2:W4:Y:S03]  /*19570*/  MUFU.EX2 R72, R12 ;  /* 0x0000000c00487308 */ /* 0x0005260000000800 */
[----:B------:R-:W-:-:S03]  /*19580*/  FADD.FTZ R0, R172, R0 ;  /* 0x00000000ac007221 */ /* 0x000fc60000010000 */
[C---:B-----5:R-:W-:Y:S01]  /*19590*/  HMMA.16816.F32.BF16 R60, R8.reuse, R28, R76 ;  /* 0x0000001c083c723c */ /* 0x060fe2000004184c */
[----:B------:R-:W-:Y:S02]  /*195a0*/  FADD.FTZ R0, R168, R0 ;  /* 0x00000000a8007221 */ /* 0x000fe40000010000 */
[----:B-1----:R-:W-:Y:S02]  /*195b0*/  FADD.FTZ R7, R177, R13 ;  /* 0x0000000db1077221 */ /* 0x002fe40000010000 */
        /* <DEDUP_REMOVED lines=18> */
[----:B------:R-:W-:Y:S01]  /*196e0*/  FADD.FTZ R7, R240, R7 ;  /* 0x00000007f0077221 */ /* 0x000fe20000010000 */
[C---:B---3--:R-:W-:Y:S01]  /*196f0*/  HMMA.16816.F32.BF16 R88, R8.reuse, R16, R88 ;  /* 0x000000100858723c */ /* 0x048fe20000041858 */
[----:B------:R-:W-:Y:S02]  /*19700*/  FADD.FTZ R0, R234, R0 ;  /* 0x00000000ea007221 */ /* 0x000fe40000010000 */
[----:B------:R-:W-:Y:S02]  /*19710*/  FADD.FTZ R7, R238, R7 ;  /* 0x00000007ee077221 */ /* 0x000fe40000010000 */
[----:B--2---:R-:W-:Y:S02]  /*19720*/  FFMA.FTZ R12, R23, R2, -R3 ;  /* 0x00000002170c7223 */ /* 0x004fe40000010803 */
[----:B------:R-:W-:Y:S01]  /*19730*/  FADD.FTZ R7, R239, R7 ;  /* 0x00000007ef077221 */ /* 0x000fe20000010000 */
[----:B------:R-:W-:Y:S01]  /*19740*/  HMMA.16816.F32.BF16 R40, R8, R18, R40 ;  /* 0x000000120828723c */ /* 0x000fe20000041828 */
[----:B------:R-:W-:Y:S01]  /*19750*/  FADD.FTZ R0, R218, R0 ;  /* 0x00000000da007221 */ /* 0x000fe20000010000 */
[----:B------:R2:W-:Y:S01]  /*19760*/  MUFU.EX2 R71, R12 ;  /* 0x0000000c00477308 */ /* 0x0005e20000000800 */
[----:B------:R-:W-:Y:S01]  /*19770*/  FADD.FTZ R7, R233, R7 ;  /* 0x00000007e9077221 */ /* 0x000fe20000010000 */
[----:B------:R-:W3:Y:S01]  /*19780*/  LDSM.16.MT88.4 R16, [R221+0x11000] ;  /* 0x01100000dd10783b */ /* 0x000ee20000004200 */
[----:B------:R-:W-:-:S02]  /*19790*/  FADD.FTZ R0, R215, R0 ;  /* 0x00000000d7007221 */ /* 0x000fc40000010000 */
[----:B------:R-:W-:Y:S01]  /*197a0*/  FADD.FTZ R7, R232, R7 ;  /* 0x00000007e8077221 */ /* 0x000fe20000010000 */
[----:B----4-:R-:W-:Y:S01]  /*197b0*/  F2FP.BF16.PACK_AB R9, R72, R96 ;  /* 0x000000604809723e */ /* 0x010fe200000010ff */
[----:B------:R-:W-:Y:S02]  /*197c0*/  FADD.FTZ R0, R216, R0 ;  /* 0x00000000d8007221 */ /* 0x000fe40000010000 */
[----:B------:R-:W-:Y:S02]  /*197d0*/  FADD.FTZ R7, R219, R7 ;  /* 0x00000007db077221 */ /* 0x000fe40000010000 */
[----:B------:R-:W-:Y:S02]  /*197e0*/  FADD.FTZ R0, R217, R0 ;  /* 0x00000000d9007221 */ /* 0x000fe40000010000 */
[----:B------:R-:W-:Y:S02]  /*197f0*/  FADD.FTZ R7, R230, R7 ;  /* 0x00000007e6077221 */ /* 0x000fe40000010000 */
[----:B------:R-:W-:-:S02]  /*19800*/  FADD.FTZ R0, R166, R0 ;  /* 0x00000000a6007221 */ /* 0x000fc40000010000 */
[----:B--2---:R-:W-:Y:S02]  /*19810*/  FFMA.FTZ R12, R205, R2, -R5 ;  /* 0x00000002cd0c7223 */ /* 0x004fe40000010805 */
[----:B------:R-:W-:Y:S02]  /*19820*/  FADD.FTZ R7, R214, R7 ;  /* 0x00000007d6077221 */ /* 0x000fe40000010000 */
[----:B------:R2:W-:Y:S01]  /*19830*/  MUFU.EX2 R70, R12 ;  /* 0x0000000c00467308 */ /* 0x0005e20000000800 */
        /* <DEDUP_REMOVED lines=19> */
[----:B------:R-:W-:Y:S01]  /*19970*/  FADD.FTZ R7, R149, R7 ;  /* 0x0000000795077221 */ /* 0x000fe20000010000 */
[----:B--2---:R-:W-:Y:S01]  /*19980*/  F2FP.BF16.PACK_AB R8, R69, R70 ;  /* 0x000000464508723e */ /* 0x004fe200000010ff */
[----:B------:R-:W-:Y:S02]  /*19990*/  FFMA.FTZ R12, R207, R2, -R5 ;  /* 0x00000002cf0c7223 */ /* 0x000fe40000010805 */
[----:B------:R-:W-:Y:S02]  /*199a0*/  FADD.FTZ R7, R143, R7 ;  /* 0x000000078f077221 */ /* 0x000fe40000010000 */
[----:B------:R2:W-:Y:S01]  /*199b0*/  MUFU.EX2 R68, R12 ;  /* 0x0000000c00447308 */ /* 0x0005e20000000800 */
[----:B------:R-:W-:Y:S02]  /*199c0*/  FADD.FTZ R0, R140, R0 ;  /* 0x000000008c007221 */ /* 0x000fe40000010000 */
[----:B------:R-:W-:-:S02]  /*199d0*/  FADD.FTZ R7, R142, R7 ;  /* 0x000000078e077221 */ /* 0x000fc40000010000 */
[----:B------:R-:W-:Y:S01]  /*199e0*/  FADD.FTZ R0, R148, R0 ;  /* 0x0000000094007221 */ /* 0x000fe20000010000 */
[----:B------:R-:W-:Y:S01]  /*199f0*/  LDSM.16.MT88.4 R140, [R220+0x11800] ;  /* 0x01180000dc8c783b */ /* 0x000fe20000004200 */
[----:B------:R-:W-:Y:S02]  /*19a00*/  FADD.FTZ R7, R139, R7 ;  /* 0x000000078b077221 */ /* 0x000fe40000010000 */
[----:B------:R-:W-:Y:S01]  /*19a10*/  FADD.FTZ R0, R145, R0 ;  /* 0x0000000091007221 */ /* 0x000fe20000010000 */
[----:B------:R-:W-:Y:S01]  /*19a20*/  LDSM.16.MT88.4 R148, [R223+0x11800] ;  /* 0x01180000df94783b */ /* 0x000fe20000004200 */
[----:B--2---:R-:W-:-:S04]  /*19a30*/  FFMA.FTZ R12, R22, R2, -R5 ;  /* 0x00000002160c7223 */ /* 0x004fc80000010805 */
[----:B------:R2:W4:Y:S02]  /*19a40*/  MUFU.EX2 R59, R12 ;  /* 0x0000000c003b7308 */ /* 0x0005240000000800 */
[----:B--2---:R-:W-:Y:S01]  /*19a50*/  FFMA.FTZ R12, R124, R2, -R3 ;  /* 0x000000027c0c7223 */ /* 0x004fe20000010803 */
[----:B----4-:R-:W-:-:S05]  /*19a60*/  F2FP.BF16.PACK_AB R10, R59, R68 ;  /* 0x000000443b0a723e */ /* 0x010fca00000010ff */
[----:B------:R2:W4:Y:S02]  /*19a70*/  MUFU.EX2 R39, R12 ;  /* 0x0000000c00277308 */ /* 0x0005240000000800 */
[----:B--2---:R-:W-:Y:S01]  /*19a80*/  FFMA.FTZ R12, R208, R2, -R3 ;  /* 0x00000002d00c7223 */ /* 0x004fe20000010803 */
[----:B----4-:R-:W-:-:S05]  /*19a90*/  F2FP.BF16.PACK_AB R11, R39, R71 ;  /* 0x00000047270b723e */ /* 0x010fca00000010ff */
[----:B------:R2:W-:Y:S02]  /*19aa0*/  MUFU.EX2 R38, R12 ;  /* 0x0000000c00267308 */ /* 0x0005e40000000800 */
[C---:B-1----:R-:W-:Y:S08]  /*19ab0*/  HMMA.16816.F32.BF16 R52, R8.reuse, R28, R52 ;  /* 0x0000001c0834723c */ /* 0x042ff00000041834 */
[----:B------:R-:W-:Y:S01]  /*19ac0*/  HMMA.16816.F32.BF16 R44, R8, R30, R44 ;  /* 0x0000001e082c723c */ /* 0x000fe2000004182c */
[----:B------:R-:W1:Y:S01]  /*19ad0*/  LDSM.16.MT88.4 R28, [R222+0x11000] ;  /* 0x01100000de1c783b */ /* 0x000e620000004200 */
[----:B--2---:R-:W-:-:S04]  /*19ae0*/  FFMA.FTZ R12, R209, R2, -R3 ;  /* 0x00000002d10c7223 */ /* 0x004fc80000010803 */
[----:B------:R2:W4:Y:S02]  /*19af0*/  MUFU.EX2 R23, R12 ;  /* 0x0000000c00177308 */ /* 0x0005240000000800 */
[C---:B---3--:R-:W-:Y:S08]  /*19b00*/  HMMA.16816.F32.BF16 R32, R8.reuse, R16, R32 ;  /* 0x000000100820723c */ /* 0x048ff00000041820 */
[----:B------:R-:W-:Y:S01]  /*19b10*/  HMMA.16816.F32.BF16 R60, R8, R24, R60 ;  /* 0x00000018083c723c */ /* 0x000fe2000004183c */
[----:B--2---:R-:W-:-:S07]  /*19b20*/  FFMA.FTZ R12, R200, R2, -R3 ;  /* 0x00000002c80c7223 */ /* 0x004fce0000010803 */
[C---:B------:R-:W-:Y:S01]  /*19b30*/  HMMA.16816.F32.BF16 R48, R8.reuse, R26, R48 ;  /* 0x0000001a0830723c */ /* 0x040fe20000041830 */
[----:B----4-:R-:W-:Y:S01]  /*19b40*/  F2FP.BF16.PACK_AB R165, R23, R38 ;  /* 0x0000002617a5723e */ /* 0x010fe200000010ff */
[----:B------:R2:W-:Y:S06]  /*19b50*/  MUFU.EX2 R22, R12 ;  /* 0x0000000c00167308 */ /* 0x0005ec0000000800 */
[C---:B------:R-:W-:Y:S08]  /*19b60*/  HMMA.16816.F32.BF16 R16, R8.reuse, R18, R64 ;  /* 0x000000120810723c */ /* 0x040ff00000041840 */
[----:B-1----:R-:W-:Y:S01]  /*19b70*/  HMMA.16816.F32.BF16 R160, R8, R28, R88 ;  /* 0x0000001c08a0723c */ /* 0x002fe20000041858 */
[----:B--2---:R-:W-:-:S04]  /*19b80*/  FFMA.FTZ R12, R210, R2, -R5 ;  /* 0x00000002d20c7223 */ /* 0x004fc80000010805 */
[----:B------:R1:W-:Y:S03]  /*19b90*/  MUFU.EX2 R15, R12 ;  /* 0x0000000c000f7308 */ /* 0x0003e60000000800 */
[----:B------:R-:W-:Y:S01]  /*19ba0*/  HMMA.16816.F32.BF16 R28, R8, R30, R40 ;  /* 0x0000001e081c723c */ /* 0x000fe20000041828 */
[----:B------:R-:W2:Y:S01]  /*19bb0*/  LDSM.16.MT88.4 R8, [R222+0x11800] ;  /* 0x01180000de08783b */ /* 0x000ea20000004200 */
[----:B-1----:R-:W-:-:S04]  /*19bc0*/  FFMA.FTZ R12, R211, R2, -R5 ;  /* 0x00000002d30c7223 */ /* 0x002fc80000010805 */
[----:B------:R1:W3:Y:S02]  /*19bd0*/  MUFU.EX2 R14, R12 ;  /* 0x0000000c000e7308 */ /* 0x0002e40000000800 */
[----:B-1----:R-:W-:Y:S01]  /*19be0*/  FFMA.FTZ R12, R202, R2, -R5 ;  /* 0x00000002ca0c7223 */ /* 0x002fe20000010805 */
[----:B---3--:R-:W-:-:S05]  /*19bf0*/  F2FP.BF16.PACK_AB R164, R14, R15 ;  /* 0x0000000f0ea4723e */ /* 0x008fca00000010ff */
[----:B------:R1:W-:Y:S02]  /*19c00*/  MUFU.EX2 R13, R12 ;  /* 0x0000000c000d7308 */ /* 0x0003e40000000800 */
[-C--:B-1----:R-:W-:Y:S02]  /*19c10*/  FFMA.FTZ R12, R212, R2.reuse, -R5 ;  /* 0x00000002d40c7223 */ /* 0x082fe40000010805 */
[----:B------:R-:W-:Y:S02]  /*19c20*/  FADD.FTZ R5, R138, R7 ;  /* 0x000000078a057221 */ /* 0x000fe40000010000 */
[----:B------:R-:W-:Y:S02]  /*19c30*/  FFMA.FTZ R2, R213, R2, -R3 ;  /* 0x00000002d5027223 */ /* 0x000fe40000010803 */
[----:B------:R-:W-:Y:S01]  /*19c40*/  FADD.FTZ R7, R133, R5 ;  /* 0x0000000585077221 */ /* 0x000fe20000010000 */
[----:B------:R-:W1:Y:S01]  /*19c50*/  MUFU.EX2 R12, R12 ;  /* 0x0000000c000c7308 */ /* 0x000e620000000800 */
[----:B------:R-:W-:-:S02]  /*19c60*/  FADD.FTZ R5, R130, R0 ;  /* 0x0000000082057221 */ /* 0x000fc40000010000 */
[----:B------:R-:W-:Y:S02]  /*19c70*/  FADD.FTZ R0, R132, R7 ;  /* 0x0000000784007221 */ /* 0x000fe40000010000 */
[----:B------:R-:W-:-:S03]  /*19c80*/  FADD.FTZ R3, R127, R5 ;  /* 0x000000057f037221 */ /* 0x000fc60000010000 */
[----:B------:R3:W4:Y:S01]  /*19c90*/  MUFU.EX2 R5, R2 ;  /* 0x0000000200057308 */ /* 0x0007220000000800 */
[----:B-1----:R-:W-:Y:S01]  /*19ca0*/  F2FP.BF16.PACK_AB R166, R12, R13 ;  /* 0x0000000d0ca6723e */ /* 0x002fe200000010ff */
[----:B---3--:R-:W-:Y:S01]  /*19cb0*/  FADD.FTZ R2, R126, R0 ;  /* 0x000000007e027221 */ /* 0x008fe20000010000 */
[----:B----4-:R-:W-:Y:S01]  /*19cc0*/  F2FP.BF16.PACK_AB R167, R5, R22 ;  /* 0x0000001605a7723e */ /* 0x010fe200000010ff */
        /* <DEDUP_REMOVED lines=53> */
[----:B------:R-:W-:-:S05]  /*1a020*/  FADD.FTZ R0, R12, R2 ;  /* 0x000000020c007221 */ /* 0x000fca0000010000 */
[----:B------:R1:W-:Y:S04]  /*1a030*/  STL [R1+0x8], R0 ;  /* 0x0000080001007387 */ /* 0x0003e80000100800 */
[----:B------:R1:W-:Y:S01]  /*1a040*/  STL [R1+0x4], R3 ;  /* 0x0000040301007387 */ /* 0x0003e20000100800 */
[----:B------:R-:W-:Y:S05]  /*1a050*/  @!P1 BRA `(.L_x_2889) ;  /* 0x00007f3000009947 */ /* 0x000fea0003800000 */
[----:B------:R-:W2:Y:S01]  /*1a060*/  LDL R133, [R1+0x24] ;  /* 0x0000240001857983 */ /* 0x000ea20000100800 */
[----:B------:R-:W-:-:S04]  /*1a070*/  DEPBAR.LE SB0, 0x0 ;  /* 0x000080000000791a */ /* 0x000fc80000000000 */
[----:B------:R-:W-:Y:S01]  /*1a080*/  WARPSYNC 0xffffffff ;  /* 0xffffffff00007948 */ /* 0x000fe20003800000 */
[----:B------:R-:W-:Y:S01]  /*1a090*/  BSSY B0, `(.L_x_2890) ;  /* 0x0000046000007945 */ /* 0x000fe20003800000 */
[----:B------:R-:W-:Y:S01]  /*1a0a0*/  BAR.SYNC.DEFER_BLOCKING 0x0 ;  /* 0x0000000000007b1d */ /* 0x000fe20000010000 */
[----:B--2---:R-:W-:-:S05]  /*1a0b0*/  IADD3 R132, R133, -0x2, RZ ;  /* 0xfffffffe85847810 */ /* 0x004fca0007ffe0ff */
[----:B------:R2:W-:Y:S01]  /*1a0c0*/  STL [R1], R132 ;  /* 0x0000008401007387 */ /* 0x0005e20000100800 */
[----:B------:R-:W-:Y:S05]  /*1a0d0*/  @!P0 BRA `(.L_x_2891) ;  /* 0x000003e000008947 */ /* 0x000fea0003800000 */
[----:B------:R-:W3:Y:S01]  /*1a0e0*/  LD.E R2, [R20.64+0x170] ;  /* 0x0001700614027980 */ /* 0x000ee2000c101900 */
[----:B------:R-:W-:-:S05]  /*1a0f0*/  IMAD.SHL.U32 R10, R132, 0x100, RZ ;  /* 0x00000100840a7824 */ /* 0x000fca00078e00ff */
[C---:B------:R-:W-:Y:S02]  /*1a100*/  IADD3 R11, R10.reuse, 0x100, RZ ;  /* 0x000001000a0b7810 */ /* 0x040fe40007ffe0ff */
[----:B------:R-:W-:Y:S02]  /*1a110*/  IABS R7, R10 ;  /* 0x0000000a00077213 */ /* 0x000fe40000000000 */
[-C--:B-1-3--:R-:W-:Y:S02]  /*1a120*/  IABS R0, R2.reuse ;  /* 0x0000000200007213 */ /* 0x08afe40000000000 */
        /* <DEDUP_REMOVED lines=28> */
[----:B------:R1:W3:Y:S01]  /*1a2f0*/  LD.E.64 R8, [R20.64+0x40] ;  /* 0x0000400614087980 */ /* 0x0002e2000c101b00 */
        /* <DEDUP_REMOVED lines=8> */
[--C-:B------:R-:W-:Y:S01]  /*1a380*/  IMAD.WIDE R12, R3, 0x4, R244.reuse ;  /* 0x00000004030c7825 */ /* 0x100fe200078e02f4 */
[----:B-1----:R-:W4:Y:S03]  /*1a390*/  LD.E.64 R20, [R20.64+0x28] ;  /* 0x0000280614147980 */ /* 0x002f26000c101b00 */
[C---:B------:R-:W-:Y:S02]  /*1a3a0*/  IMAD.WIDE R10, R5.reuse, 0x4, R244 ;  /* 0x00000004050a7825 */ /* 0x040fe400078e02f4 */
[----:B------:R-:W5:Y:S04]  /*1a3b0*/  LD.E R12, [R12.64] ;  /* 0x000000060c0c7980 */ /* 0x000f68000c101900 */
[----:B------:R-:W5:Y:S01]  /*1a3c0*/  LD.E R10, [R10.64] ;  /* 0x000000060a0a7980 */ /* 0x000f62000c101900 */
[----:B------:R-:W-:-:S05]  /*1a3d0*/  IADD3 R3, R5, -R3, RZ ;  /* 0x8000000305037210 */ /* 0x000fca0007ffe0ff */
[----:B------:R-:W-:-:S05]  /*1a3e0*/  IMAD R2, R2, R3, -0x100 ;  /* 0xffffff0002027424 */ /* 0x000fca00078e0203 */
[----:B------:R-:W-:Y:S01]  /*1a3f0*/  SHF.R.S32.HI R5, RZ, 0x1f, R2 ;  /* 0x0000001fff057819 */ /* 0x000fe20000011402 */
[-C--:B---3--:R-:W-:Y:S02]  /*1a400*/  IMAD R0, R9, R2.reuse, RZ ;  /* 0x0000000209007224 */ /* 0x088fe400078e02ff */
[----:B------:R-:W-:-:S04]  /*1a410*/  IMAD.WIDE.U32 R2, R8, R2, RZ ;  /* 0x0000000208027225 */ /* 0x000fc800078e00ff */
[----:B------:R-:W-:-:S04]  /*1a420*/  IMAD R8, R8, R5, R0 ;  /* 0x0000000508087224 */ /* 0x000fc800078e0200 */
[----:B------:R-:W-:Y:S02]  /*1a430*/  IMAD.IADD R3, R3, 0x1, R8 ;  /* 0x0000000103037824 */ /* 0x000fe400078e0208 */
[----:B-----5:R-:W-:-:S04]  /*1a440*/  IMAD.IADD R10, R12, 0x1, -R10 ;  /* 0x000000010c0a7824 */ /* 0x020fc800078e0a0a */
[----:B----4-:R-:W-:Y:S01]  /*1a450*/  IMAD R0, R21, R10, RZ ;  /* 0x0000000a15007224 */ /* 0x010fe200078e02ff */
[----:B------:R-:W-:Y:S01]  /*1a460*/  SHF.R.S32.HI R5, RZ, 0x1f, R10 ;  /* 0x0000001fff057819 */ /* 0x000fe2000001140a */
[----:B------:R-:W-:-:S04]  /*1a470*/  IMAD.WIDE.U32 R2, R10, R20, R2 ;  /* 0x000000140a027225 */ /* 0x000fc800078e0002 */
[----:B------:R-:W-:-:S05]  /*1a480*/  IMAD R0, R20, R5, R0 ;  /* 0x0000000514007224 */ /* 0x000fca00078e0200 */
[----:B------:R-:W-:Y:S01]  /*1a490*/  IADD3 R3, R3, R0, RZ ;  /* 0x0000000003037210 */ /* 0x000fe20007ffe0ff */
[----:B------:R-:W-:Y:S01]  /*1a4a0*/  IMAD.MOV.U32 R0, RZ, RZ, R2 ;  /* 0x000000ffff007224 */ /* 0x000fe200078e0002 */
[----:B------:R-:W-:Y:S05]  /*1a4b0*/  BRA `(.L_x_2892) ;  /* 0x0000003000007947 */ /* 0x000fea0003800000 */
.L_x_2891:
[----:B-1----:R-:W3:Y:S02]  /*1a4c0*/  LD.E R0, [R20.64+0x40] ;  /* 0x0000400614007980 */ /* 0x002ee4000c101900 */
[----:B---3--:R-:W-:-:S04]  /*1a4d0*/  LEA R0, -R0, RZ, 0x8 ;  /* 0x000000ff00007211 */ /* 0x008fc800078e41ff */
[----:B------:R-:W-:Y:S02]  /*1a4e0*/  SHF.R.S32.HI R3, RZ, 0x1f, R0 ;  /* 0x0000001fff037819 */ /* 0x000fe40000011400 */
.L_x_2892:
[----:B------:R-:W-:Y:S05]  /*1a4f0*/  BSYNC B0 ;  /* 0x0000000000007941 */ /* 0x000fea0003800000 */
.L_x_2890:
[----:B------:R-:W3:Y:S01]  /*1a500*/  LDL.LU R15, [R1+0x14] ;  /* 0x00001400010f7983 */ /* 0x000ee20000300800 */
[C---:B------:R-:W-:Y:S01]  /*1a510*/  IMAD.SHL.U32 R7, R194.reuse, 0x20, RZ ;  /* 0x00000020c2077824 */ /* 0x040fe200078e00ff */
[----:B------:R-:W-:Y:S01]  /*1a520*/  SHF.L.U64.HI R5, R194, 0x5, R195 ;  /* 0x00000005c2057819 */ /* 0x000fe200000102c3 */
[----:B------:R-:W-:Y:S01]  /*1a530*/  ULDC.64 UR4, c[0x0][0x40] ;  /* 0x0000100000047ab9 */ /* 0x000fe20000000a00 */
[----:B------:R-:W4:Y:S04]  /*1a540*/  LDL.LU R14, [R1+0x18] ;  /* 0x00001800010e7983 */ /* 0x000f280000300800 */
[----:B------:R-:W5:Y:S01]  /*1a550*/  LDL.LU R18, [R1+0x1c] ;  /* 0x00001c0001127983 */ /* 0x000f620000300800 */
[----:B------:R-:W-:-:S04]  /*1a560*/  UIADD3 UR4, UP0, UR4, 0x160, URZ ;  /* 0x0000016004047890 */ /* 0x000fc8000ff1e03f */
[----:B------:R-:W-:Y:S02]  /*1a570*/  UIADD3.X UR5, URZ, UR5, URZ, UP0, !UPT ;  /* 0x000000053f057290 */ /* 0x000fe400087fe43f */
[----:B------:R-:W-:-:S04]  /*1a580*/  IMAD.U32 R38, RZ, RZ, UR4 ;  /* 0x00000004ff267e24 */ /* 0x000fc8000f8e00ff */
[----:B------:R-:W-:Y:S01]  /*1a590*/  IMAD.U32 R39, RZ, RZ, UR5 ;  /* 0x00000005ff277e24 */ /* 0x000fe2000f8e00ff */
[----:B------:R-:W-:Y:S01]  /*1a5a0*/  ULDC.64 UR4, c[0x0][0x118] ;  /* 0x0000460000047ab9 */ /* 0x000fe20000000a00 */
[----:B----4-:R-:W-:-:S04]  /*1a5b0*/  LEA R14, P1, R0, R14, 0x1 ;  /* 0x0000000e000e7211 */ /* 0x010fc800078208ff */
[----:B---3--:R-:W-:Y:S01]  /*1a5c0*/  LEA.HI.X R15, R0, R15, R3, 0x1, P1 ;  /* 0x0000000f000f7211 */ /* 0x008fe200008f0c03 */
[----:B------:R1:W-:Y:S01]  /*1a5d0*/  STL [R1+0x18], R14 ;  /* 0x0000180e01007387 */ /* 0x0003e20000100800 */
[-C--:B------:R-:W-:Y:S01]  /*1a5e0*/  IADD3 R10, P1, R14, R7.reuse, RZ ;  /* 0x000000070e0a7210 */ /* 0x080fe20007f3e0ff */
[----:B-----5:R-:W-:Y:S02]  /*1a5f0*/  IMAD.MOV.U32 R59, RZ, RZ, R18 ;  /* 0x000000ffff3b7224 */ /* 0x020fe400078e0012 */
[----:B------:R-:W-:Y:S01]  /*1a600*/  @!PT LDS RZ, [RZ] ;  /* 0x00000000fffff984 */ /* 0x000fe20000000800 */
[----:B------:R-:W-:Y:S01]  /*1a610*/  @!PT LDS RZ, [RZ] ;  /* 0x00000000fffff984 */ /* 0x000fe20000000800 */
[----:B------:R-:W-:Y:S01]  /*1a620*/  @!PT LDS RZ, [RZ] ;  /* 0x00000000fffff984 */ /* 0x000fe20000000800 */
[----:B------:R1:W-:Y:S02]  /*1a630*/  LDGSTS.E.BYPASS.LTC128B.128 [R231+0xa000], [R14.64] ;  /* 0x0a0000000ee77fae */ /* 0x0003e4000b901d46 */
[--C-:B------:R-:W-:Y:S01]  /*1a640*/  IMAD.X R11, R15, 0x1, R5.reuse, P1 ;  /* 0x000000010f0b7824 */ /* 0x100fe200008e0605 */
[-C--:B------:R-:W-:Y:S01]  /*1a650*/  IADD3 R8, P1, R10, R7.reuse, RZ ;  /* 0x000000070a087210 */ /* 0x080fe20007f3e0ff */
[----:B------:R3:W-:Y:S04]  /*1a660*/  STL [R1+0x14], R15 ;  /* 0x0000140f01007387 */ /* 0x0007e80000100800 */
[--C-:B------:R-:W-:Y:S01]  /*1a670*/  IMAD.X R9, R11, 0x1, R5.reuse, P1 ;  /* 0x000000010b097824 */ /* 0x100fe200008e0605 */
[-C--:B------:R-:W-:Y:S01]  /*1a680*/  IADD3 R2, P1, R8, R7.reuse, RZ ;  /* 0x0000000708027210 */ /* 0x080fe20007f3e0ff */
[----:B------:R4:W-:Y:S04]  /*1a690*/  LDGSTS.E.BYPASS.LTC128B.128 [R231+0xa800], [R10.64] ;  /* 0x0a8000000ae77fae */ /* 0x0009e8000b901d46 */
[--C-:B------:R-:W-:Y:S01]  /*1a6a0*/  IMAD.X R3, R9, 0x1, R5.reuse, P1 ;  /* 0x0000000109037824 */ /* 0x100fe200008e0605 */
[-C--:B------:R-:W-:Y:S01]  /*1a6b0*/  IADD3 R12, P1, R2, R7.reuse, RZ ;  /* 0x00000007020c7210 */ /* 0x080fe20007f3e0ff */
[----:B------:R5:W-:Y:S04]  /*1a6c0*/  LDGSTS.E.BYPASS.LTC128B.128 [R231+0xb000], [R8.64] ;  /* 0x0b00000008e77fae */ /* 0x000be8000b901d46 */
[--C-:B------:R-:W-:Y:S01]  /*1a6d0*/  IMAD.X R13, R3, 0x1, R5.reuse, P1 ;  /* 0x00000001030d7824 */ /* 0x100fe200008e0605 */
[-C--:B------:R-:W-:Y:S01]  /*1a6e0*/  IADD3 R16, P1, R12, R7.reuse, RZ ;  /* 0x000000070c107210 */ /* 0x080fe20007f3e0ff */
[----:B------:R2:W-:Y:S04]  /*1a6f0*/  LDGSTS.E.BYPASS.LTC128B.128 [R231+0xb800], [R2.64] ;  /* 0x0b80000002e77fae */ /* 0x0005e8000b901d46 */
[--C-:B------:R-:W-:Y:S01]  /*1a700*/  IMAD.X R17, R13, 0x1, R5.reuse, P1 ;  /* 0x000000010d117824 */ /* 0x100fe200008e0605 */
[-C--:B-1----:R-:W-:Y:S01]  /*1a710*/  IADD3 R14, P1, R16, R7.reuse, RZ ;  /* 0x00000007100e7210 */ /* 0x082fe20007f3e0ff */
[----:B------:R1:W-:Y:S04]  /*1a720*/  LDGSTS.E.BYPASS.LTC128B.128 [R231+0xc000], [R12.64] ;  /* 0x0c0000000ce77fae */ /* 0x0003e8000b901d46 */
[----:B---3--:R-:W-:Y:S01]  /*1a730*/  IMAD.X R15, R17, 0x1, R5, P1 ;  /* 0x00000001110f7824 */ /* 0x008fe200008e0605 */
[----:B------:R3:W-:Y:S01]  /*1a740*/  LDGSTS.E.BYPASS.LTC128B.128 [R231+0xc800], [R16.64] ;  /* 0x0c80000010e77fae */ /* 0x0007e2000b901d46 */
[----:B----4-:R-:W-:-:S03]  /*1a750*/  IADD3 R10, P1, R14, R7, RZ ;  /* 0x000000070e0a7210 */ /* 0x010fc60007f3e0ff */
[----:B------:R4:W-:Y:S02]  /*1a760*/  LDGSTS.E.BYPASS.LTC128B.128 [R231+0xd000], [R14.64] ;  /* 0x0d0000000ee77fae */ /* 0x0009e4000b901d46 */
[----:B------:R-:W-:Y:S01]  /*1a770*/  IMAD.X R11, R15, 0x1, R5, P1 ;  /* 0x000000010f0b7824 */ /* 0x000fe200008e0605 */
[----:B-----5:R-:W-:-:S04]  /*1a780*/  IADD3 R8, P1, R10, R7, RZ ;  /* 0x000000070a087210 */ /* 0x020fc80007f3e0ff */
[----:B------:R5:W-:Y:S01]  /*1a790*/  LDGSTS.E.BYPASS.LTC128B.128 [R231+0xd800], [R10.64] ;  /* 0x0d8000000ae77fae */ /* 0x000be2000b901d46 */
[----:B------:R-:W-:Y:S01]  /*1a7a0*/  IMAD.X R9, R11, 0x1, R5, P1 ;  /* 0x000000010b097824 */ /* 0x000fe200008e0605 */
[----:B--2---:R-:W-:-:S04]  /*1a7b0*/  IADD3 R2, P1, R8, R7, RZ ;  /* 0x0000000708027210 */ /* 0x004fc80007f3e0ff */
[----:B------:R2:W-:Y:S01]  /*1a7c0*/  LDGSTS.E.BYPASS.LTC128B.128 [R231+0xe000], [R8.64] ;  /* 0x0e00000008e77fae */ /* 0x0005e2000b901d46 */
[----:B------:R-:W-:Y:S01]  /*1a7d0*/  IMAD.X R3, R9, 0x1, R5, P1 ;  /* 0x0000000109037824 */ /* 0x000fe200008e0605 */
[----:B-1----:R-:W-:-:S04]  /*1a7e0*/  IADD3 R12, P1, R2, R7, RZ ;  /* 0x00000007020c7210 */ /* 0x002fc80007f3e0ff */
[----:B------:R1:W-:Y:S01]  /*1a7f0*/  LDGSTS.E.BYPASS.LTC128B.128 [R231+0xe800], [R2.64] ;  /* 0x0e80000002e77fae */ /* 0x0003e2000b901d46 */
[----:B------:R-:W-:Y:S01]  /*1a800*/  IMAD.X R13, R3, 0x1, R5, P1 ;  /* 0x00000001030d7824 */ /* 0x000fe200008e0605 */
[----:B----4-:R-:W-:-:S04]  /*1a810*/  IADD3 R14, P1, R12, R7, RZ ;  /* 0x000000070c0e7210 */ /* 0x010fc80007f3e0ff */
[----:B------:R4:W-:Y:S01]  /*1a820*/  LDGSTS.E.BYPASS.LTC128B.128 [R231+0xf000], [R12.64] ;  /* 0x0f0000000ce77fae */ /* 0x0009e2000b901d46 */
        /* <DEDUP_REMOVED lines=9> */
[----:B------:R-:W-:-:S05]  /*1a8c0*/  IMAD.X R3, R9, 0x1, R5, P1 ;  /* 0x0000000109037824 */ /* 0x000fca00008e0605 */
[----:B------:R5:W-:Y:S01]  /*1a8d0*/  LDGSTS.E.BYPASS.LTC128B.128 [R231+0x11000], [R2.64] ;  /* 0x1100000002e77fae */ /* 0x000be2000b901d46 */
[----:B--2---:R-:W-:-:S05]  /*1a8e0*/  IADD3 R10, P1, R2, R7, RZ ;  /* 0x00000007020a7210 */ /* 0x004fca0007f3e0ff */
[----:B------:R-:W-:-:S05]  /*1a8f0*/  IMAD.X R11, R3, 0x1, R5, P1 ;  /* 0x00000001030b7824 */ /* 0x000fca00008e0605 */
[----:B------:R1:W-:Y:S04]  /*1a900*/  LDGSTS.E.BYPASS.LTC128B.128 [R231+0x11800], [R10.64] ;  /* 0x118000000ae77fae */ /* 0x0003e8000b901d46 */
[----:B------:R-:W2:Y:S01]  /*1a910*/  LD.E R0, [R38.64+0x18c] ;  /* 0x00018c0426007980 */ /* 0x000ea2000c101900 */
[----:B-----5:R-:W-:Y:S01]  /*1a920*/  IMAD R2, R229, 0x2, R225 ;  /* 0x00000002e5027824 */ /* 0x020fe200078e02e1 */
[----:B------:R-:W-:Y:S02]  /*1a930*/  BSSY B1, `(.L_x_2893) ;  /* 0x0000407000017945 */ /* 0x000fe40003800000 */
[----:B----4-:R-:W-:Y:S04]  /*1a940*/  LDSM.16.M88.4 R12, [R134+0x2000] ;  /* 0x00200000860c783b */ /* 0x010fe80000000200 */
[----:B------:R-:W-:Y:S04]  /*1a950*/  LDSM.16.M88.4 R32, [R134+0x3800] ;  /* 0x003800008620783b */ /* 0x000fe80000000200 */
[----:B------:R-:W-:Y:S04]  /*1a960*/  LDSM.16.M88.4 R28, [R134+0x4000] ;  /* 0x00400000861c783b */ /* 0x000fe80000000200 */
[----:B------:R-:W-:Y:S04]  /*1a970*/  LDSM.16.M88.4 R20, [R134+0x2800] ;  /* 0x002800008614783b */ /* 0x000fe80000000200 */
[----:B---3--:R-:W-:Y:S04]  /*1a980*/  LDSM.16.M88.4 R16, [R134+0x4800] ;  /* 0x004800008610783b */ /* 0x008fe80000000200 */
[----:B-1----:R-:W1:Y:S04]  /*1a990*/  LDSM.16.M88.4 R8, [R225] ;  /* 0x00000000e108783b */ /* 0x002e680000000200 */
[----:B------:R-:W3:Y:S04]  /*1a9a0*/  LDSM.16.M88.4 R24, [R134+0x3000] ;  /* 0x003000008618783b */ /* 0x000ee80000000200 */
[----:B------:R-:W-:Y:S04]  /*1a9b0*/  LDSM.16.M88.4 R64, [R134+0x5800] ;  /* 0x005800008640783b */ /* 0x000fe80000000200 */
[----:B------:R-:W-:Y:S04]  /*1a9c0*/  LDSM.16.M88.4 R52, [R134+0x6000] ;  /* 0x006000008634783b */ /* 0x000fe80000000200 */
[----:B------:R-:W-:Y:S04]  /*1a9d0*/  LDSM.16.M88.4 R60, [R58+0x2000] ;  /* 0x002000003a3c783b */ /* 0x000fe80000000200 */
[----:B------:R-:W-:Y:S04]  /*1a9e0*/  LDSM.16.M88.4 R48, [R134+0x6800] ;  /* 0x006800008630783b */ /* 0x000fe80000000200 */
        /* <DEDUP_REMOVED lines=8> */
[----:B------:R-:W4:Y:S07]  /*1aa70*/  LDSM.16.M88.4 R32, [R134+0x7800] ;  /* 0x007800008620783b */ /* 0x000f2e0000000200 */
[C---:B------:R-:W-:Y:S08]  /*1aa80*/  HMMA.16816.F32.BF16 R100, R8.reuse, R28, RZ ;  /* 0x0000001c0864723c */ /* 0x040ff000000418ff */
[C---:B------:R-:W-:Y:S01]  /*1aa90*/  HMMA.16816.F32.BF16 R104, R8.reuse, R30, RZ ;  /* 0x0000001e0868723c */ /* 0x040fe200000418ff */
[----:B------:R-:W5:Y:S07]  /*1aaa0*/  LDSM.16.M88.4 R28, [R134+0x8800] ;  /* 0x00880000861c783b */ /* 0x000f6e0000000200 */
[C---:B------:R-:W-:Y:S08]  /*1aab0*/  HMMA.16816.F32.BF16 R76, R8.reuse, R20, RZ ;  /* 0x00000014084c723c */ /* 0x040ff000000418ff */
[C---:B------:R-:W-:Y:S01]  /*1aac0*/  HMMA.16816.F32.BF16 R80, R8.reuse, R22, RZ ;  /* 0x000000160850723c */ /* 0x040fe200000418ff */
[----:B------:R-:W4:Y:S07]  /*1aad0*/  LDSM.16.M88.4 R20, [R134+0x9800] ;  /* 0x009800008614783b */ /* 0x000f2e0000000200 */
[C---:B------:R-:W-:Y:S08]  /*1aae0*/  HMMA.16816.F32.BF16 R108, R8.reuse, R16, RZ ;  /* 0x00000010086c723c */ /* 0x040ff000000418ff */
[C---:B------:R-:W-:Y:S01]  /*1aaf0*/  HMMA.16816.F32.BF16 R112, R8.reuse, R18, RZ ;  /* 0x000000120870723c */ /* 0x040fe200000418ff */
[----:B------:R-:W4:Y:S07]  /*1ab00*/  LDSM.16.M88.4 R16, [R59] ;  /* 0x000000003b10783b */ /* 0x000f2e0000000200 */
[C---:B---3--:R-:W-:Y:S08]  /*1ab10*/  HMMA.16816.F32.BF16 R84, R8.reuse, R24, RZ ;  /* 0x000000180854723c */ /* 0x048ff000000418ff */
[C---:B------:R-:W-:Y:S01]  /*1ab20*/  HMMA.16816.F32.BF16 R88, R8.reuse, R26, RZ ;  /* 0x0000001a0858723c */ /* 0x040fe200000418ff */
[----:B------:R-:W3:Y:S07]  /*1ab30*/  LDSM.16.M88.4 R24, [R134+0x9000] ;  /* 0x009000008618783b */ /* 0x000eee0000000200 */
[C---:B-1----:R-:W-:Y:S08]  /*1ab40*/  HMMA.16816.F32.BF16 R116, R8.reuse, R12, RZ ;  /* 0x0000000c0874723c */ /* 0x042ff000000418ff */
[C---:B------:R-:W-:Y:S01]  /*1ab50*/  HMMA.16816.F32.BF16 R120, R8.reuse, R14, RZ ;  /* 0x0000000e0878723c */ /* 0x040fe200000418ff */
[----:B------:R1:W-:Y:S07]  /*1ab60*/  LDSM.16.M88.4 R12, [R2] ;  /* 0x00000000020c783b */ /* 0x0003ee0000000200 */
[C---:B------:R-:W-:Y:S08]  /*1ab70*/  HMMA.16816.F32.BF16 R128, R8.reuse, R64, RZ ;  /* 0x000000400880723c */ /* 0x040ff000000418ff */
[C---:B------:R-:W-:Y:S01]  /*1ab80*/  HMMA.16816.F32.BF16 R124, R8.reuse, R66, RZ ;  /* 0x00000042087c723c */ /* 0x040fe200000418ff */
[----:B------:R-:W2:Y:S07]  /*1ab90*/  LDSM.16.M88.4 R64, [R135] ;  /* 0x000000008740783b */ /* 0x000eae0000000200 */
[----:B------:R-:W-:Y:S01]  /*1aba0*/  HMMA.16816.F32.BF16 R168, R8, R52, RZ ;  /* 0x0000003408a8723c */ /* 0x000fe200000418ff */
[----:B-1----:R-:W-:-:S07]  /*1abb0*/  IADD3 R2, R135, 0x800, RZ ;  /* 0x0000080087027810 */ /* 0x002fce0007ffe0ff */
[C---:B------:R-:W-:Y:S01]  /*1abc0*/  HMMA.16816.F32.BF16 R172, R8.reuse, R54, RZ ;  /* 0x0000003608ac723c */ /* 0x040fe200000418ff */
[----:B------:R-:W1:Y:S07]  /*1abd0*/  LDSM.16.M88.4 R52, [R58+0x2800] ;  /* 0x002800003a34783b */ /* 0x000e6e0000000200 */
[C---:B----4-:R-:W-:Y:S08]  /*1abe0*/  HMMA.16816.F32.BF16 R200, R8.reuse, R32, RZ ;  /* 0x0000002008c8723c */ /* 0x050ff000000418ff */
[C---:B------:R-:W-:Y:S01]  /*1abf0*/  HMMA.16816.F32.BF16 R204, R8.reuse, R34, RZ ;  /* 0x0000002208cc723c */ /* 0x040fe200000418ff */
[----:B------:R-:W4:Y:S07]  /*1ac00*/  LDSM.16.M88.4 R32, [R58+0x3000] ;  /* 0x003000003a20783b */ /* 0x000f2e0000000200 */
[C---:B-----5:R-:W-:Y:S08]  /*1ac10*/  HMMA.16816.F32.BF16 R216, R8.reuse, R28, RZ ;  /* 0x0000001c08d8723c */ /* 0x060ff000000418ff */
[C---:B------:R-:W-:Y:S01]  /*1ac20*/  HMMA.16816.F32.BF16 R232, R8.reuse, R30, RZ ;  /* 0x0000001e08e8723c */ /* 0x040fe200000418ff */
[----:B------:R-:W5:Y:S07]  /*1ac30*/  LDSM.16.M88.4 R28, [R58+0x3800] ;  /* 0x003800003a1c783b */ /* 0x000f6e0000000200 */
[C---:B------:R-:W-:Y:S08]  /*1ac40*/  HMMA.16816.F32.BF16 R248, R8.reuse, R20, RZ ;  /* 0x0000001408f8723c */ /* 0x040ff000000418ff */
[----:B------:R-:W-:Y:S08]  /*1ac50*/  HMMA.16816.F32.BF16 R180, R8, R22, RZ ;  /* 0x0000001608b4723c */ /* 0x000ff000000418ff */
[----:B------:R-:W-:Y:S08]  /*1ac60*/  HMMA.16816.F32.BF16 R20, R16, R60, R68 ;  /* 0x0000003c1014723c */ /* 0x000ff00000041844 */
[C---:B------:R-:W-:Y:S08]  /*1ac70*/  HMMA.16816.F32.BF16 R176, R8.reuse, R48, RZ ;  /* 0x0000003008b0723c */ /* 0x040ff000000418ff */
[----:B------:R-:W-:Y:S01]  /*1ac80*/  HMMA.16816.F32.BF16 R184, R8, R50, RZ ;  /* 0x0000003208b8723c */ /* 0x000fe200000418ff */
[----:B------:R-:W-:-:S02]  /*1ac90*/  IMAD.MOV.U32 R252, RZ, RZ, R182 ;  /* 0x000000fffffc7224 */ /* 0x000fc400078e00b6 */
[----:B------:R-:W-:Y:S02]  /*1aca0*/  IMAD.MOV.U32 R247, RZ, RZ, R180 ;  /* 0x000000fffff77224 */ /* 0x000fe400078e00b4 */
[----:B------:R-:W-:Y:S02]  /*1acb0*/  IMAD.MOV.U32 R59, RZ, RZ, R181 ;  /* 0x000000ffff3b7224 */ /* 0x000fe400078e00b5 */
[----:B------:R-:W-:Y:S01]  /*1acc0*/  IMAD.MOV.U32 R7, RZ, RZ, R183 ;  /* 0x000000ffff077224 */ /* 0x000fe200078e00b7 */
[C---:B------:R-:W-:Y:S08]  /*1acd0*/  HMMA.16816.F32.BF16 R188, R8.reuse, R44, RZ ;  /* 0x0000002c08bc723c */ /* 0x040ff000000418ff */
[C---:B------:R-:W-:Y:S01]  /*1ace0*/  HMMA.16816.F32.BF16 R196, R8.reuse, R46, RZ ;  /* 0x0000002e08c4723c */ /* 0x040fe200000418ff */
[----:B------:R-:W-:Y:S07]  /*1acf0*/  LDSM.16.M88.4 R44, [R224] ;  /* 0x00000000e02c783b */ /* 0x000fee0000000200 */
[C---:B------:R-:W-:Y:S08]  /*1ad00*/  HMMA.16816.F32.BF16 R208, R8.reuse, R40, RZ ;  /* 0x0000002808d0723c */ /* 0x040ff000000418ff */
[C---:B------:R-:W-:Y:S01]  /*1ad10*/  HMMA.16816.F32.BF16 R212, R8.reuse, R42, RZ ;  /* 0x0000002a08d4723c */ /* 0x040fe200000418ff */
[----:B------:R-:W-:Y:S07]  /*1ad20*/  LDSM.16.M88.4 R40, [R58+0x4000] ;  /* 0x004000003a28783b */ /* 0x000fee0000000200 */
[C---:B---3--:R-:W-:Y:S08]  /*1ad30*/  HMMA.16816.F32.BF16 R236, R8.reuse, R24, RZ ;  /* 0x0000001808ec723c */ /* 0x048ff000000418ff */
[----:B------:R-:W-:Y:S01]  /*1ad40*/  HMMA.16816.F32.BF16 R240, R8, R26, RZ ;  /* 0x0000001a08f0723c */ /* 0x000fe200000418ff */
[----:B------:R-:W3:Y:S07]  /*1ad50*/  LDSM.16.M88.4 R8, [R227] ;  /* 0x00000000e308783b */ /* 0x000eee0000000200 */
[----:B------:R-:W-:Y:S01]  /*1ad60*/  HMMA.16816.F32.BF16 R24, R16, R62, R72 ;  /* 0x0000003e1018723c */ /* 0x000fe20000041848 */
[----:B------:R4:W3:Y:S04]  /*1ad70*/  LDSM.16.M88.4 R60, [R2] ;  /* 0x00000000023c783b */ /* 0x0008e80000000200 */
[----:B------:R-:W-:Y:S03]  /*1ad80*/  LDSM.16.M88.4 R72, [R224+0x800] ;  /* 0x00080000e048783b */ /* 0x000fe60000000200 */
[----:B--2---:R-:W-:Y:S08]  /*1ad90*/  HMMA.16816.F32.BF16 R20, R12, R64, R20 ;  /* 0x000000400c14723c */ /* 0x004ff00000041814 */
[C---:B-1----:R-:W-:Y:S08]  /*1ada0*/  HMMA.16816.F32.BF16 R48, R16.reuse, R52, R76 ;  /* 0x000000341030723c */ /* 0x042ff0000004184c */
[C---:B------:R-:W-:Y:S01]  /*1adb0*/  HMMA.16816.F32.BF16 R68, R16.reuse, R54, R80 ;  /* 0x000000361044723c */ /* 0x040fe20000041850 */
[----:B----4-:R-:W-:Y:S01]  /*1adc0*/  IADD3 R2, R135, 0x1000, RZ ;  /* 0x0000100087027810 */ /* 0x010fe20007ffe0ff */
[----:B------:R-:W-:Y:S06]  /*1add0*/  LDSM.16.M88.4 R52, [R58+0x5800] ;  /* 0x005800003a34783b */ /* 0x000fec0000000200 */
[C---:B------:R-:W-:Y:S08]  /*1ade0*/  HMMA.16816.F32.BF16 R76, R16.reuse, R32, R84 ;  /* 0x00000020104c723c */ /* 0x040ff00000041854 */
[C---:B------:R-:W-:Y:S01]  /*1adf0*/  HMMA.16816.F32.BF16 R80, R16.reuse, R34, R88 ;  /* 0x000000221050723c */ /* 0x040fe20000041858 */
[----:B------:R-:W1:Y:S07]  /*1ae00*/  LDSM.16.M88.4 R32, [R58+0x4800] ;  /* 0x004800003a20783b */ /* 0x000e6e0000000200 */
[C---:B-----5:R-:W-:Y:S08]  /*1ae10*/  HMMA.16816.F32.BF16 R84, R16.reuse, R28, R92 ;  /* 0x0000001c1054723c */ /* 0x060ff0000004185c */
[----:B------:R-:W-:Y:S08]  /*1ae20*/  HMMA.16816.F32.BF16 R96, R16, R30, R96 ;  /* 0x0000001e1060723c */ /* 0x000ff00000041860 */
[----:B------:R-:W-:Y:S01]  /*1ae30*/  HMMA.16816.F32.BF16 R28, R12, R66, R24 ;  /* 0x000000420c1c723c */ /* 0x000fe20000041818 */
[----:B------:R-:W2:Y:S07]  /*1ae40*/  LDSM.16.M88.4 R64, [R58+0x6000] ;  /* 0x006000003a40783b */ /* 0x000eae0000000200 */
[----:B---3--:R-:W-:Y:S08]  /*1ae50*/  HMMA.16816.F32.BF16 R20, R8, R44, R20 ;  /* 0x0000002c0814723c */ /* 0x008ff00000041814 */
[----:B------:R-:W-:Y:S01]  /*1ae60*/  HMMA.16816.F32.BF16 R24, R12, R60, R48 ;  /* 0x0000003c0c18723c */ /* 0x000fe20000041830 */
[----:B------:R3:W4:Y:S07]  /*1ae70*/  LDSM.16.M88.4 R48, [R2] ;  /* 0x000000000230783b */ /* 0x00072e0000000200 */
[----:B------:R-:W-:Y:S08]  /*1ae80*/  HMMA.16816.F32.BF16 R28, R8, R46, R28 ;  /* 0x0000002e081c723c */ /* 0x000ff0000004181c */
[----:B-1----:R-:W-:Y:S01]  /*1ae90*/  HMMA.16816.F32.BF16 R88, R16, R32, R108 ;  /* 0x000000201058723c */ /* 0x002fe2000004186c */
[----:B------:R-:W-:-:S04]  /*1aea0*/  FMUL.FTZ R3, R20, R0 ;  /* 0x0000000014037220 */ /* 0x000fc80000410000 */
[----:B------:R1:W-:Y:S02]  /*1aeb0*/  MUFU.TANH R181, R3 ;  /* 0x0000000300b57308 */ /* 0x0003e40000002400 */
[----:B------:R-:W-:Y:S01]  /*1aec0*/  IMAD.MOV.U32 R111, RZ, RZ, R59 ;  /* 0x000000ffff6f7224 */ /* 0x000fe200078e003b */
[----:B------:R-:W-:Y:S01]  /*1aed0*/  HMMA.16816.F32.BF16 R112, R16, R34, R112 ;  /* 0x000000221070723c */ /* 0x000fe20000041870 */
[----:B---3--:R-:W-:Y:S02]  /*1aee0*/  FMUL.FTZ R2, R21, R0 ;  /* 0x0000000015027220 */ /* 0x008fe40000410000 */
[----:B------:R-:W-:Y:S02]  /*1aef0*/  IMAD.MOV.U32 R110, RZ, RZ, R252 ;  /* 0x000000ffff6e7224 */ /* 0x000fe400078e00fc */
[----:B------:R3:W5:Y:S01]  /*1af00*/  MUFU.TANH R182, R2 ;  /* 0x0000000200b67308 */ /* 0x0007620000002400 */
[----:B------:R-:W-:Y:S02]  /*1af10*/  IMAD.MOV.U32 R109, RZ, RZ, R111 ;  /* 0x000000ffff6d7224 */ /* 0x000fe400078e006f */
[----:B------:R-:W-:Y:S01]  /*1af20*/  HMMA.16816.F32.BF16 R32, R12, R62, R68 ;  /* 0x0000003e0c20723c */ /* 0x000fe20000041844 */
[----:B------:R-:W-:Y:S01]  /*1af30*/  LDSM.16.M88.4 R68, [R224+0x1000] ;  /* 0x00100000e044783b */ /* 0x000fe20000000200 */
[----:B------:R-:W-:-:S02]  /*1af40*/  IMAD.MOV.U32 R111, RZ, RZ, R247 ;  /* 0x000000ffff6f7224 */ /* 0x000fc400078e00f7 */
[-C--:B-1----:R-:W-:Y:S01]  /*1af50*/  FMUL.FTZ R3, R31, R0.reuse ;  /* 0x000000001f037220 */ /* 0x082fe20000410000 */
[----:B------:R-:W-:Y:S03]  /*1af60*/  LDSM.16.M88.4 R60, [R224+0x1800] ;  /* 0x00180000e03c783b */ /* 0x000fe60000000200 */
[----:B------:R-:W-:Y:S01]  /*1af70*/  HMMA.16816.F32.BF16 R100, R16, R40, R100 ;  /* 0x000000281064723c */ /* 0x000fe20000041864 */
[----:B---3--:R-:W-:-:S07]  /*1af80*/  FMUL.FTZ R2, R22, R0 ;  /* 0x0000000016027220 */ /* 0x008fce0000410000 */
[C---:B------:R-:W-:Y:S01]  /*1af90*/  HMMA.16816.F32.BF16 R104, R16.reuse, R42, R104 ;  /* 0x0000002a1068723c */ /* 0x040fe20000041868 */
[----:B------:R1:W-:Y:S01]  /*1afa0*/  MUFU.TANH R5, R2 ;  /* 0x0000000200057308 */ /* 0x0003e20000002400 */
[----:B------:R-:W3:Y:S06]  /*1afb0*/  LDSM.16.M88.4 R40, [R58+0x5000] ;  /* 0x005000003a28783b */ /* 0x000eec0000000200 */
[C---:B------:R-:W-:Y:S08]  /*1afc0*/  HMMA.16816.F32.BF16 R128, R16.reuse, R52, R128 ;  /* 0x000000341080723c */ /* 0x040ff00000041880 */
[----:B--2---:R-:W-:Y:S01]  /*1afd0*/  HMMA.16816.F32.BF16 R168, R16, R64, R168 ;  /* 0x0000004010a8723c */ /* 0x004fe200000418a8 */
[----:B-1----:R-:W-:-:S04]  /*1afe0*/  FMUL.FTZ R2, R23, R0 ;  /* 0x0000000017027220 */ /* 0x002fc80000410000 */
[----:B------:R1:W-:Y:S03]  /*1aff0*/  MUFU.TANH R108, R2 ;  /* 0x00000002006c7308 */ /* 0x0003e60000002400 */
[----:B------:R-:W-:Y:S08]  /*1b000*/  HMMA.16816.F32.BF16 R20, R8, R72, R24 ;  /* 0x000000480814723c */ /* 0x000ff00000041818 */
[----:B----4-:R-:W-:Y:S01]  /*1b010*/  HMMA.16816.F32.BF16 R24, R12, R48, R76 ;  /* 0x000000300c18723c */ /* 0x010fe2000004184c */
[----:B------:R2:W-:Y:S01]  /*1b020*/  MUFU.TANH R48, R3 ;  /* 0x0000000300307308 */ /* 0x0005e20000002400 */
[----:B-1----:R-:W-:-:S05]  /*1b030*/  FMUL.FTZ R2, R28, R0 ;  /* 0x000000001c027220 */ /* 0x002fca0000410000 */
[----:B-----5:R-:W-:Y:S01]  /*1b040*/  IMAD.MOV.U32 R79, RZ, RZ, R182 ;  /* 0x000000ffff4f7224 */ /* 0x020fe200078e00b6 */
[C---:B------:R-:W-:Y:S01]  /*1b050*/  HMMA.16816.F32.BF16 R172, R16.reuse, R66, R172 ;  /* 0x0000004210ac723c */ /* 0x040fe200000418ac */
[----:B------:R1:W4:Y:S01]  /*1b060*/  MUFU.TANH R180, R2 ;  /* 0x0000000200b47308 */ /* 0x0003220000002400 */
[----:B------:R-:W-:Y:S01]  /*1b070*/  IMAD.MOV.U32 R78, RZ, RZ, R181 ;  /* 0x000000ffff4e7224 */ /* 0x000fe200078e00b5 */
[----:B------:R-:W-:Y:S05]  /*1b080*/  LDSM.16.M88.4 R64, [R58+0x7800] ;  /* 0x007800003a40783b */ /* 0x000fea0000000200 */
[----:B---3--:R-:W-:Y:S01]  /*1b090*/  HMMA.16816.F32.BF16 R92, R16, R40, R116 ;  /* 0x00000028105c723c */ /* 0x008fe20000041874 */
[----:B--2---:R-:W-:-:S04]  /*1b0a0*/  FMUL.FTZ R3, R20, R0 ;  /* 0x0000000014037220 */ /* 0x004fc80000410000 */
[----:B------:R-:W-:Y:S03]  /*1b0b0*/  MUFU.TANH R192, R3 ;  /* 0x0000000300c07308 */ /* 0x000fe60000002400 */
[C---:B------:R-:W-:Y:S01]  /*1b0c0*/  HMMA.16816.F32.BF16 R120, R16.reuse, R42, R120 ;  /* 0x0000002a1078723c */ /* 0x040fe20000041878 */
[-C--:B-1----:R-:W-:Y:S02]  /*1b0d0*/  FMUL.FTZ R2, R29, R0.reuse ;  /* 0x000000001d027220 */ /* 0x082fe40000410000 */
[----:B----4-:R-:W-:Y:S02]  /*1b0e0*/  IMAD.MOV.U32 R77, RZ, RZ, R180 ;  /* 0x000000ffff4d7224 */ /* 0x010fe400078e00b4 */
[----:B------:R1:W-:Y:S03]  /*1b0f0*/  MUFU.TANH R193, R2 ;  /* 0x0000000200c17308 */ /* 0x0003e60000002400 */
[----:B------:R-:W-:Y:S01]  /*1b100*/  HMMA.16816.F32.BF16 R180, R16, R54, R124 ;  /* 0x0000003610b4723c */ /* 0x000fe2000004187c */
[----:B------:R-:W2:Y:S07]  /*1b110*/  LDSM.16.M88.4 R52, [R58+0x6800] ;  /* 0x006800003a34783b */ /* 0x000eae0000000200 */
[----:B------:R-:W-:Y:S01]  /*1b120*/  HMMA.16816.F32.BF16 R40, R12, R50, R80 ;  /* 0x000000320c28723c */ /* 0x000fe20000041850 */
[----:B-1----:R-:W-:-:S06]  /*1b130*/  FMUL.FTZ R2, R30, R0 ;  /* 0x000000001e027220 */ /* 0x002fcc0000410000 */
[----:B------:R-:W-:Y:S01]  /*1b140*/  IMAD.MOV.U32 R82, RZ, RZ, R48 ;  /* 0x000000ffff527224 */ /* 0x000fe200078e0030 */
[----:B------:R-:W-:Y:S01]  /*1b150*/  HMMA.16816.F32.BF16 R28, R8, R74, R32 ;  /* 0x0000004a081c723c */ /* 0x000fe20000041820 */
[----:B------:R1:W-:Y:S01]  /*1b160*/  MUFU.TANH R246, R2 ;  /* 0x0000000200f67308 */ /* 0x0003e20000002400 */
[----:B------:R-:W3:Y:S01]  /*1b170*/  LDSM.16.M88.4 R72, [R58+0x7000] ;  /* 0x007000003a48783b */ /* 0x000ee20000000200 */
[----:B------:R-:W-:Y:S02]  /*1b180*/  IMAD.MOV.U32 R80, RZ, RZ, R78 ;  /* 0x000000ffff507224 */ /* 0x000fe400078e004e */
[----:B------:R-:W-:Y:S01]  /*1b190*/  IMAD.MOV.U32 R78, RZ, RZ, R109 ;  /* 0x000000ffff4e7224 */ /* 0x000fe200078e006d */
[----:B-1----:R-:W-:-:S05]  /*1b1a0*/  IADD3 R2, R135, 0x1800, RZ ;  /* 0x0000180087027810 */ /* 0x002fca0007ffe0ff */
[----:B------:R1:W4:Y:S01]  /*1b1b0*/  LDSM.16.M88.4 R44, [R2] ;  /* 0x00000000022c783b */ /* 0x0003220000000200 */
[C---:B--2---:R-:W-:Y:S07]  /*1b1c0*/  HMMA.16816.F32.BF16 R124, R16.reuse, R54, R184 ;  /* 0x00000036107c723c */ /* 0x044fee00000418b8 */
[----:B------:R-:W-:Y:S01]  /*1b1d0*/  IMAD.MOV.U32 R186, RZ, RZ, R108 ;  /* 0x000000ffffba7224 */ /* 0x000fe200078e006c */
[----:B---3--:R-:W-:Y:S01]  /*1b1e0*/  HMMA.16816.F32.BF16 R116, R16, R72, R188 ;  /* 0x000000481074723c */ /* 0x008fe200000418bc */
[----:B-1----:R-:W-:-:S04]  /*1b1f0*/  FMUL.FTZ R2, R21, R0 ;  /* 0x0000000015027220 */ /* 0x002fc80000410000 */
[----:B------:R1:W2:Y:S02]  /*1b200*/  MUFU.TANH R59, R2 ;  /* 0x00000002003b7308 */ /* 0x0002a40000002400 */
[----:B------:R-:W-:Y:S02]  /*1b210*/  IMAD.MOV.U32 R190, RZ, RZ, R82 ;  /* 0x000000ffffbe7224 */ /* 0x000fe400078e0052 */
[----:B------:R-:W-:Y:S02]  /*1b220*/  IMAD.MOV.U32 R82, RZ, RZ, R79 ;  /* 0x000000ffff527224 */ /* 0x000fe400078e004f */
[----:B------:R-:W-:Y:S01]  /*1b230*/  IMAD.MOV.U32 R79, RZ, RZ, R110 ;  /* 0x000000ffff4f7224 */ /* 0x000fe200078e006e */
[----:B----4-:R-:W-:Y:S01]  /*1b240*/  HMMA.16816.F32.BF16 R32, R12, R44, R84 ;  /* 0x0000002c0c20723c */ /* 0x010fe20000041854 */
[----:B-1----:R-:W-:Y:S02]  /*1b250*/  FMUL.FTZ R2, R22, R0 ;  /* 0x0000000016027220 */ /* 0x002fe40000410000 */
[----:B--2---:R-:W-:-:S02]  /*1b260*/  IMAD.MOV.U32 R185, RZ, RZ, R59 ;  /* 0x000000ffffb97224 */ /* 0x004fc400078e003b */
[----:B------:R1:W2:Y:S02]  /*1b270*/  MUFU.TANH R230, R2 ;  /* 0x0000000200e67308 */ /* 0x0002a40000002400 */
[----:B------:R-:W-:Y:S02]  /*1b280*/  IMAD.MOV.U32 R84, RZ, RZ, R5 ;  /* 0x000000ffff547224 */ /* 0x000fe400078e0005 */
[-C--:B-1----:R-:W-:Y:S02]  /*1b290*/  FMUL.FTZ R2, R23, R0.reuse ;  /* 0x0000000017027220 */ /* 0x082fe40000410000 */
[----:B------:R-:W-:Y:S01]  /*1b2a0*/  HMMA.16816.F32.BF16 R20, R8, R68, R24 ;  /* 0x000000440814723c */ /* 0x000fe20000041818 */
[----:B--2---:R-:W-:Y:S01]  /*1b2b0*/  IMAD.MOV.U32 R87, RZ, RZ, R230 ;  /* 0x000000ffff577224 */ /* 0x004fe200078e00e6 */
[----:B------:R1:W2:Y:S06]  /*1b2c0*/  MUFU.TANH R3, R2 ;  /* 0x0000000200037308 */ /* 0x0002ac0000002400 */
[----:B------:R-:W-:Y:S01]  /*1b2d0*/  HMMA.16816.F32.BF16 R24, R12, R46, R96 ;  /* 0x0000002e0c18723c */ /* 0x000fe20000041860 */
[----:B-1----:R-:W-:-:S02]  /*1b2e0*/  FMUL.FTZ R2, R28, R0 ;  /* 0x000000001c027220 */ /* 0x002fc40000410000 */
[----:B--2---:R-:W-:Y:S02]  /*1b2f0*/  IMAD.MOV.U32 R85, RZ, RZ, R3 ;  /* 0x000000ffff557224 */ /* 0x004fe400078e0003 */
[----:B------:R1:W-:Y:S01]  /*1b300*/  MUFU.TANH R76, R2 ;  /* 0x00000002004c7308 */ /* 0x0003e20000002400 */
[----:B------:R-:W-:-:S07]  /*1b310*/  FMUL.FTZ R3, R31, R0 ;  /* 0x000000001f037220 */ /* 0x000fce0000410000 */
[----:B------:R-:W-:Y:S11]  /*1b320*/  MUFU.TANH R5, R3 ;  /* 0x0000000300057308 */ /* 0x000ff60000002400 */
[----:B------:R-:W-:Y:S01]  /*1b330*/  HMMA.16816.F32.BF16 R24, R8, R62, R24 ;  /* 0x0000003e0818723c */ /* 0x000fe20000041818 */
[----:B-1----:R-:W-:-:S04]  /*1b340*/  FMUL.FTZ R2, R29, R0 ;  /* 0x000000001d027220 */ /* 0x002fc80000410000 */
[----:B------:R1:W2:Y:S02]  /*1b350*/  MUFU.TANH R48, R2 ;  /* 0x0000000200307308 */ /* 0x0002a40000002400 */
[----:B-1----:R-:W-:Y:S02]  /*1b360*/  FMUL.FTZ R2, R30, R0 ;  /* 0x000000001e027220 */ /* 0x002fe40000410000 */
[----:B------:R-:W-:Y:S01]  /*1b370*/  HMMA.16816.F32.BF16 R28, R8, R70, R40 ;  /* 0x00000046081c723c */ /* 0x000fe20000041828 */
[----:B--2---:R-:W-:-:S03]  /*1b380*/  IMAD.MOV.U32 R86, RZ, RZ, R48 ;  /* 0x000000ffff567224 */ /* 0x004fc600078e0030 */
[----:B------:R1:W-:Y:S04]  /*1b390*/  MUFU.TANH R81, R2 ;  /* 0x0000000200517308 */ /* 0x0003e80000002400 */
[----:B------:R-:W-:Y:S01]  /*1b3a0*/  HMMA.16816.F32.BF16 R68, R16, R52, R176 ;  /* 0x000000341044723c */ /* 0x000fe200000418b0 */
[----:B------:R-:W-:Y:S06]  /*1b3b0*/  LDSM.16.M88.4 R52, [R224+0x2000] ;  /* 0x00200000e034783b */ /* 0x000fec0000000200 */
[----:B------:R-:W-:Y:S01]  /*1b3c0*/  IMAD.MOV.U32 R179, RZ, RZ, R76 ;  /* 0x000000ffffb37224 */ /* 0x000fe200078e004c */
[----:B------:R-:W-:Y:S01]  /*1b3d0*/  HMMA.16816.F32.BF16 R40, R8, R60, R32 ;  /* 0x0000003c0828723c */ /* 0x000fe20000041820 */
[----:B------:R-:W-:Y:S01]  /*1b3e0*/  IMAD.MOV.U32 R76, RZ, RZ, R246 ;  /* 0x000000ffff4c7224 */ /* 0x000fe200078e00f6 */
[----:B-1----:R-:W-:Y:S01]  /*1b3f0*/  IADD3 R2, R135, 0x2000, RZ ;  /* 0x0000200087027810 */ /* 0x002fe20007ffe0ff */
[----:B------:R-:W-:Y:S01]  /*1b400*/  IMAD.MOV.U32 R178, RZ, RZ, R77 ;  /* 0x000000ffffb27224 */ /* 0x000fe200078e004d */
[----:B------:R-:W-:Y:S01]  /*1b410*/  LDSM.16.M88.4 R60, [R224+0x2800] ;  /* 0x00280000e03c783b */ /* 0x000fe20000000200 */
[----:B------:R-:W-:-:S02]  /*1b420*/  IMAD.MOV.U32 R77, RZ, RZ, R111 ;  /* 0x000000ffff4d7224 */ /* 0x000fc400078e006f */
[----:B------:R-:W-:Y:S01]  /*1b430*/  IMAD.MOV.U32 R99, RZ, RZ, R178 ;  /* 0x000000ffff637224 */ /* 0x000fe200078e00b2 */
[----:B------:R1:W2:Y:S01]  /*1b440*/  LDSM.16.M88.4 R48, [R2] ;  /* 0x000000000230783b */ /* 0x0002a20000000200 */
[----:B------:R-:W-:Y:S01]  /*1b450*/  FMUL.FTZ R3, R31, R0 ;  /* 0x000000001f037220 */ /* 0x000fe20000410000 */
[C---:B------:R-:W-:Y:S03]  /*1b460*/  HMMA.16816.F32.BF16 R108, R16.reuse, R74, R196 ;  /* 0x0000004a106c723c */ /* 0x040fe600000418c4 */
[----:B------:R-:W-:Y:S04]  /*1b470*/  MUFU.TANH R184, R3 ;  /* 0x0000000300b87308 */ /* 0x000fe80000002400 */
[----:B------:R-:W-:Y:S01]  /*1b480*/  IMAD.MOV.U32 R197, RZ, RZ, R84 ;  /* 0x000000ffffc57224 */ /* 0x000fe200078e0054 */
[----:B------:R-:W-:Y:S01]  /*1b490*/  HMMA.16816.F32.BF16 R72, R16, R64, R200 ;  /* 0x000000401048723c */ /* 0x000fe200000418c8 */
[----:B------:R-:W-:-:S02]  /*1b4a0*/  IMAD.MOV.U32 R196, RZ, RZ, R85 ;  /* 0x000000ffffc47224 */ /* 0x000fc400078e0055 */
[----:B------:R-:W-:Y:S02]  /*1b4b0*/  IMAD.MOV.U32 R85, RZ, RZ, R193 ;  /* 0x000000ffff557224 */ /* 0x000fe400078e00c1 */
[----:B------:R-:W-:Y:S02]  /*1b4c0*/  IMAD.MOV.U32 R199, RZ, RZ, R82 ;  /* 0x000000ffffc77224 */ /* 0x000fe400078e0052 */
[----:B------:R-:W-:Y:S02]  /*1b4d0*/  IMAD.MOV.U32 R200, RZ, RZ, R186 ;  /* 0x000000ffffc87224 */ /* 0x000fe400078e00ba */
[----:B------:R-:W-:Y:S02]  /*1b4e0*/  IMAD.MOV.U32 R186, RZ, RZ, R76 ;  /* 0x000000ffffba7224 */ /* 0x000fe400078e004c */
[----:B------:R-:W-:Y:S02]  /*1b4f0*/  IMAD.MOV.U32 R76, RZ, RZ, R77 ;  /* 0x000000ffff4c7224 */ /* 0x000fe400078e004d */
[----:B-1----:R-:W-:-:S02]  /*1b500*/  FMUL.FTZ R2, R20, R0 ;  /* 0x0000000014027220 */ /* 0x002fc40000410000 */
[----:B------:R-:W-:Y:S02]  /*1b510*/  IMAD.MOV.U32 R77, RZ, RZ, R78 ;  /* 0x000000ffff4d7224 */ /* 0x000fe400078e004e */
[----:B------:R1:W-:Y:S01]  /*1b520*/  MUFU.TANH R83, R2 ;  /* 0x0000000200537308 */ /* 0x0003e20000002400 */
[----:B------:R-:W-:Y:S02]  /*1b530*/  IMAD.MOV.U32 R78, RZ, RZ, R79 ;  /* 0x000000ffff4e7224 */ /* 0x000fe400078e004f */
[----:B------:R-:W-:Y:S01]  /*1b540*/  IMAD.MOV.U32 R79, RZ, RZ, R7 ;  /* 0x000000ffff4f7224 */ /* 0x000fe200078e0007 */
[----:B--2---:R-:W-:Y:S01]  /*1b550*/  HMMA.16816.F32.BF16 R32, R12, R48, R100 ;  /* 0x000000300c20723c */ /* 0x004fe20000041864 */
[----:B-1----:R-:W-:-:S04]  /*1b560*/  FMUL.FTZ R2, R21, R0 ;  /* 0x0000000015027220 */ /* 0x002fc80000410000 */
[----:B------:R1:W2:Y:S02]  /*1b570*/  MUFU.TANH R177, R2 ;  /* 0x0000000200b17308 */ /* 0x0002a40000002400 */
[----:B-1----:R-:W-:Y:S02]  /*1b580*/  FMUL.FTZ R2, R22, R0 ;  /* 0x0000000016027220 */ /* 0x002fe40000410000 */
[----:B--2---:R-:W-:-:S04]  /*1b590*/  IMAD.MOV.U32 R98, RZ, RZ, R177 ;  /* 0x000000ffff627224 */ /* 0x004fc800078e00b1 */
[----:B------:R1:W-:Y:S01]  /*1b5a0*/  MUFU.TANH R252, R2 ;  /* 0x0000000200fc7308 */ /* 0x0003e20000002400 */
[----:B------:R-:W-:Y:S02]  /*1b5b0*/  IMAD.MOV.U32 R177, RZ, RZ, R192 ;  /* 0x000000ffffb17224 */ /* 0x000fe400078e00c0 */
[-C--:B-1----:R-:W-:Y:S02]  /*1b5c0*/  FMUL.FTZ R2, R23, R0.reuse ;  /* 0x0000000017027220 */ /* 0x082fe40000410000 */
[----:B------:R-:W-:Y:S03]  /*1b5d0*/  HMMA.16816.F32.BF16 R20, R12, R50, R104 ;  /* 0x000000320c14723c */ /* 0x000fe60000041868 */
[----:B------:R1:W2:Y:S02]  /*1b5e0*/  MUFU.TANH R187, R2 ;  /* 0x0000000200bb7308 */ /* 0x0002a40000002400 */
[----:B-1----:R-:W-:-:S02]  /*1b5f0*/  FMUL.FTZ R2, R28, R0 ;  /* 0x000000001c027220 */ /* 0x002fc40000410000 */
[----:B--2---:R-:W-:-:S04]  /*1b600*/  IMAD.MOV.U32 R189, RZ, RZ, R187 ;  /* 0x000000ffffbd7224 */ /* 0x004fc800078e00bb */
[----:B------:R1:W-:Y:S01]  /*1b610*/  MUFU.TANH R247, R2 ;  /* 0x0000000200f77308 */ /* 0x0003e20000002400 */
[----:B------:R-:W-:Y:S02]  /*1b620*/  IMAD.MOV.U32 R187, RZ, RZ, R87 ;  /* 0x000000ffffbb7224 */ /* 0x000fe400078e0057 */
[----:B-1----:R-:W-:-:S05]  /*1b630*/  FMUL.FTZ R2, R29, R0 ;  /* 0x000000001d027220 */ /* 0x002fca0000410000 */
[----:B------:R1:W-:Y:S02]  /*1b640*/  MUFU.TANH R176, R2 ;  /* 0x0000000200b07308 */ /* 0x0003e40000002400 */
[----:B-1----:R-:W-:Y:S02]  /*1b650*/  FMUL.FTZ R2, R30, R0 ;  /* 0x000000001e027220 */ /* 0x002fe40000410000 */
[----:B------:R-:W-:Y:S04]  /*1b660*/  HMMA.16816.F32.BF16 R28, R8, R52, R32 ;  /* 0x00000034081c723c */ /* 0x000fe80000041820 */
[----:B------:R1:W-:Y:S02]  /*1b670*/  MUFU.TANH R246, R2 ;  /* 0x0000000200f67308 */ /* 0x0003e40000002400 */
[----:B-1----:R-:W-:-:S05]  /*1b680*/  IADD3 R2, R135, 0x2800, RZ ;  /* 0x0000280087027810 */ /* 0x002fca0007ffe0ff */
[----:B------:R1:W2:Y:S02]  /*1b690*/  LDSM.16.M88.4 R44, [R2] ;  /* 0x00000000022c783b */ /* 0x0002a40000000200 */
[----:B-1----:R-:W-:-:S04]  /*1b6a0*/  FMUL.FTZ R2, R40, R0 ;  /* 0x0000000028027220 */ /* 0x002fc80000410000 */
[----:B------:R1:W-:Y:S01]  /*1b6b0*/  MUFU.TANH R230, R2 ;  /* 0x0000000200e67308 */ /* 0x0003e20000002400 */
[----:B--2---:R-:W-:Y:S01]  /*1b6c0*/  HMMA.16816.F32.BF16 R32, R12, R44, R88 ;  /* 0x0000002c0c20723c */ /* 0x004fe20000041858 */
[----:B-1----:R-:W-:-:S06]  /*1b6d0*/  FMUL.FTZ R2, R41, R0 ;  /* 0x0000000029027220 */ /* 0x002fcc0000410000 */
[----:B------:R1:W2:Y:S01]  /*1b6e0*/  MUFU.TANH R3, R2 ;  /* 0x0000000200037308 */ /* 0x0002a20000002400 */
[----:B------:R-:W-:Y:S01]  /*1b6f0*/  HMMA.16816.F32.BF16 R88, R16, R66, R204 ;  /* 0x000000421058723c */ /* 0x000fe200000418cc */
[----:B------:R-:W3:Y:S06]  /*1b700*/  LDSM.16.M88.4 R64, [R58+0x9000] ;  /* 0x009000003a40783b */ /* 0x000eec0000000200 */
[----:B------:R-:W-:Y:S02]  /*1b710*/  IMAD.MOV.U32 R204, RZ, RZ, R85 ;  /* 0x000000ffffcc7224 */ /* 0x000fe400078e0055 */
[----:B------:R-:W-:-:S02]  /*1b720*/  IMAD.MOV.U32 R206, RZ, RZ, R86 ;  /* 0x000000ffffce7224 */ /* 0x000fc400078e0056 */
[-C--:B-1----:R-:W-:Y:S02]  /*1b730*/  FMUL.FTZ R2, R42, R0.reuse ;  /* 0x000000002a027220 */ /* 0x082fe40000410000 */
[----:B--2---:R-:W-:Y:S02]  /*1b740*/  IMAD.MOV.U32 R203, RZ, RZ, R3 ;  /* 0x000000ffffcb7224 */ /* 0x004fe400078e0003 */
[----:B------:R1:W-:Y:S01]  /*1b750*/  MUFU.TANH R198, R2 ;  /* 0x0000000200c67308 */ /* 0x0003e20000002400 */
[----:B------:R-:W-:-:S07]  /*1b760*/  FMUL.FTZ R3, R28, R0 ;  /* 0x000000001c037220 */ /* 0x000fce0000410000 */
[----:B------:R-:W-:Y:S01]  /*1b770*/  MUFU.TANH R59, R3 ;  /* 0x00000003003b7308 */ /* 0x000fe20000002400 */
[----:B-1----:R-:W-:Y:S02]  /*1b780*/  FMUL.FTZ R2, R43, R0 ;  /* 0x000000002b027220 */ /* 0x002fe40000410000 */
[----:B------:R-:W1:Y:S05]  /*1b790*/  LDSM.16.M88.4 R40, [R58+0x8000] ;  /* 0x008000003a28783b */ /* 0x000e6a0000000200 */
[----:B------:R2:W4:Y:S01]  /*1b7a0*/  MUFU.TANH R84, R2 ;  /* 0x0000000200547308 */ /* 0x0005220000002400 */
[----:B---3--:R-:W-:Y:S07]  /*1b7b0*/  HMMA.16816.F32.BF16 R104, R16, R66, R240 ;  /* 0x000000421068723c */ /* 0x008fee00000418f0 */
[----:B------:R-:W-:-:S05]  /*1b7c0*/  IMAD.MOV.U32 R240, RZ, RZ, R133 ;  /* 0x000000fffff07224 */ /* 0x000fca00078e0085 */
[----:B------:R-:W-:Y:S01]  /*1b7d0*/  ISETP.GE.AND P1, PT, R240, 0x3, PT ;  /* 0x00000003f000780c */ /* 0x000fe20003f26270 */
[-C--:B--2---:R-:W-:Y:S02]  /*1b7e0*/  FMUL.FTZ R2, R24, R0.reuse ;  /* 0x0000000018027220 */ /* 0x084fe40000410000 */
[----:B----4-:R-:W-:Y:S02]  /*1b7f0*/  IMAD.MOV.U32 R201, RZ, RZ, R84 ;  /* 0x000000ffffc97224 */ /* 0x010fe400078e0054 */
[----:B------:R2:W-:Y:S02]  /*1b800*/  MUFU.TANH R193, R2 ;  /* 0x0000000200c17308 */ /* 0x0005e40000002400 */
[----:B--2---:R-:W-:Y:S01]  /*1b810*/  FMUL.FTZ R2, R25, R0 ;  /* 0x0000000019027220 */ /* 0x004fe20000410000 */
[----:B-1----:R-:W-:Y:S05]  /*1b820*/  HMMA.16816.F32.BF16 R84, R16, R40, R208 ;  /* 0x000000281054723c */ /* 0x002fea00000418d0 */
[----:B------:R1:W-:Y:S02]  /*1b830*/  MUFU.TANH R202, R2 ;  /* 0x0000000200ca7308 */ /* 0x0003e40000002400 */
[----:B------:R-:W-:-:S02]  /*1b840*/  IMAD.MOV.U32 R211, RZ, RZ, R98 ;  /* 0x000000ffffd37224 */ /* 0x000fc400078e0062 */
[----:B------:R-:W-:Y:S02]  /*1b850*/  IMAD.MOV.U32 R210, RZ, RZ, R99 ;  /* 0x000000ffffd27224 */ /* 0x000fe400078e0063 */
[----:B------:R-:W-:Y:S02]  /*1b860*/  HMMA.16816.F32.BF16 R96, R16, R42, R212 ;  /* 0x0000002a1060723c */ /* 0x000fe400000418d4 */
[----:B------:R-:W-:Y:S02]  /*1b870*/  IMAD.MOV.U32 R241, RZ, RZ, R210 ;  /* 0x000000fffff17224 */ /* 0x000fe400078e00d2 */
[----:B------:R-:W-:Y:S02]  /*1b880*/  IMAD.MOV.U32 R210, RZ, RZ, R200 ;  /* 0x000000ffffd27224 */ /* 0x000fe400078e00c8 */
[----:B-1----:R-:W-:Y:S02]  /*1b890*/  FMUL.FTZ R2, R26, R0 ;  /* 0x000000001a027220 */ /* 0x002fe40000410000 */
[----:B------:R-:W-:-:S02]  /*1b8a0*/  IMAD.MOV.U32 R213, RZ, RZ, R189 ;  /* 0x000000ffffd57224 */ /* 0x000fc400078e00bd */
[----:B------:R1:W-:Y:S02]  /*1b8b0*/  MUFU.TANH R192, R2 ;  /* 0x0000000200c07308 */ /* 0x0003e40000002400 */
[----:B-1----:R-:W-:Y:S02]  /*1b8c0*/  FMUL.FTZ R2, R27, R0 ;  /* 0x000000001b027220 */ /* 0x002fe40000410000 */
[----:B------:R-:W-:Y:S01]  /*1b8d0*/  HMMA.16816.F32.BF16 R24, R8, R54, R20 ;  /* 0x000000360818723c */ /* 0x000fe20000041814 */
[----:B------:R-:W-:Y:S03]  /*1b8e0*/  LDSM.16.M88.4 R52, [R224+0x3000] ;  /* 0x00300000e034783b */ /* 0x000fe60000000200 */
[----:B------:R1:W-:Y:S04]  /*1b8f0*/  MUFU.TANH R178, R2 ;  /* 0x0000000200b27308 */ /* 0x0003e80000002400 */
[----:B------:R-:W-:Y:S01]  /*1b900*/  HMMA.16816.F32.BF16 R20, R12, R46, R112 ;  /* 0x0000002e0c14723c */ /* 0x000fe20000041870 */
[----:B------:R-:W2:Y:S06]  /*1b910*/  LDSM.16.M88.4 R44, [R58+0x8800] ;  /* 0x008800003a2c783b */ /* 0x000eac0000000200 */
[----:B------:R-:W-:-:S02]  /*1b920*/  IMAD.MOV.U32 R112, RZ, RZ, R76 ;  /* 0x000000ffff707224 */ /* 0x000fc400078e004c */
[----:B------:R-:W-:Y:S01]  /*1b930*/  IMAD.MOV.U32 R113, RZ, RZ, R77 ;  /* 0x000000ffff717224 */ /* 0x000fe200078e004d */
[----:B-1----:R-:W-:Y:S01]  /*1b940*/  IADD3 R2, R135, 0x3000, RZ ;  /* 0x0000300087027810 */ /* 0x002fe20007ffe0ff */
[----:B------:R-:W-:Y:S02]  /*1b950*/  IMAD.MOV.U32 R114, RZ, RZ, R78 ;  /* 0x000000ffff727224 */ /* 0x000fe400078e004e */
[----:B------:R-:W-:Y:S02]  /*1b960*/  IMAD.MOV.U32 R115, RZ, RZ, R79 ;  /* 0x000000ffff737224 */ /* 0x000fe400078e004f */
[----:B------:R1:W3:Y:S01]  /*1b970*/  LDSM.16.M88.4 R48, [R2] ;  /* 0x000000000230783b */ /* 0x0002e20000000200 */
[----:B------:R-:W-:Y:S08]  /*1b980*/  HMMA.16816.F32.BF16 R76, R16, R64, R236 ;  /* 0x00000040104c723c */ /* 0x000ff000000418ec */
[----:B------:R-:W-:Y:S01]  /*1b990*/  HMMA.16816.F32.BF16 R20, R8, R62, R20 ;  /* 0x0000003e0814723c */ /* 0x000fe20000041814 */
[----:B-1----:R-:W-:-:S07]  /*1b9a0*/  FMUL.FTZ R2, R29, R0 ;  /* 0x000000001d027220 */ /* 0x002fce0000410000 */
[----:B--2---:R-:W-:Y:S01]  /*1b9b0*/  HMMA.16816.F32.BF16 R100, R16, R46, R232 ;  /* 0x0000002e1064723c */ /* 0x004fe200000418e8 */
[----:B------:R1:W2:Y:S06]  /*1b9c0*/  MUFU.TANH R7, R2 ;  /* 0x0000000200077308 */ /* 0x0002ac0000002400 */
[----:B------:R-:W-:Y:S02]  /*1b9d0*/  IMAD.MOV.U32 R235, RZ, RZ, R179 ;  /* 0x000000ffffeb7224 */ /* 0x000fe400078e00b3 */
[----:B------:R-:W-:Y:S02]  /*1b9e0*/  IMAD.MOV.U32 R234, RZ, RZ, R80 ;  /* 0x000000ffffea7224 */ /* 0x000fe400078e0050 */
[----:B------:R-:W-:-:S04]  /*1b9f0*/  IMAD.MOV.U32 R232, RZ, RZ, R81 ;  /* 0x000000ffffe87224 */ /* 0x000fc800078e0051 */
[----:B------:R-:W-:Y:S02]  /*1ba00*/  IMAD.MOV.U32 R236, RZ, RZ, R232 ;  /* 0x000000ffffec7224 */ /* 0x000fe400078e00e8 */
[----:B-1----:R-:W-:-:S04]  /*1ba10*/  FMUL.FTZ R2, R30, R0 ;  /* 0x000000001e027220 */ /* 0x002fc80000410000 */
[----:B------:R1:W-:Y:S02]  /*1ba20*/  MUFU.TANH R191, R2 ;  /* 0x0000000200bf7308 */ /* 0x0003e40000002400 */
[-C--:B-1----:R-:W-:Y:S02]  /*1ba30*/  FMUL.FTZ R2, R31, R0.reuse ;  /* 0x000000001f027220 */ /* 0x082fe40000410000 */
[----:B------:R-:W-:Y:S01]  /*1ba40*/  HMMA.16816.F32.BF16 R28, R8, R60, R32 ;  /* 0x0000003c081c723c */ /* 0x000fe20000041820 */
[----:B------:R-:W-:Y:S03]  /*1ba50*/  LDSM.16.M88.4 R60, [R224+0x3800] ;  /* 0x00380000e03c783b */ /* 0x000fe60000000200 */
[----:B------:R1:W-:Y:S04]  /*1ba60*/  MUFU.TANH R208, R2 ;  /* 0x0000000200d07308 */ /* 0x0003e80000002400 */
[----:B---3--:R-:W-:Y:S07]  /*1ba70*/  HMMA.16816.F32.BF16 R32, R12, R48, R92 ;  /* 0x000000300c20723c */ /* 0x008fee000004185c */
[----:B------:R-:W-:Y:S01]  /*1ba80*/  IMAD.MOV.U32 R48, RZ, RZ, R187 ;  /* 0x000000ffff307224 */ /* 0x000fe200078e00bb */
[----:B------:R-:W-:Y:S01]  /*1ba90*/  HMMA.16816.F32.BF16 R92, R16, R44, R216 ;  /* 0x0000002c105c723c */ /* 0x000fe200000418d8 */
[----:B------:R-:W-:Y:S01]  /*1baa0*/  IMAD.MOV.U32 R49, RZ, RZ, R186 ;  /* 0x000000ffff317224 */ /* 0x000fe200078e00ba */
[----:B------:R3:W4:Y:S01]  /*1bab0*/  LDSM.16.M88.4 R44, [R58+0x9800] ;  /* 0x009800003a2c783b */ /* 0x0007220000000200 */
[----:B-1----:R-:W-:-:S02]  /*1bac0*/  FMUL.FTZ R2, R24, R0 ;  /* 0x0000000018027220 */ /* 0x002fc40000410000 */
[----:B------:R-:W-:Y:S02]  /*1bad0*/  IMAD.MOV.U32 R242, RZ, RZ, R49 ;  /* 0x000000fffff27224 */ /* 0x000fe400078e0031 */
[----:B------:R1:W-:Y:S01]  /*1bae0*/  MUFU.TANH R188, R2 ;  /* 0x0000000200bc7308 */ /* 0x0003e20000002400 */
[----:B------:R-:W-:Y:S02]  /*1baf0*/  IMAD.MOV.U32 R219, RZ, RZ, R185 ;  /* 0x000000ffffdb7224 */ /* 0x000fe400078e00b9 */
[----:B------:R-:W-:Y:S02]  /*1bb00*/  IMAD.MOV.U32 R218, RZ, RZ, R184 ;  /* 0x000000ffffda7224 */ /* 0x000fe400078e00b8 */
[----:B------:R-:W-:Y:S02]  /*1bb10*/  FMUL.FTZ R3, R28, R0 ;  /* 0x000000001c037220 */ /* 0x000fe40000410000 */
[----:B------:R-:W-:Y:S02]  /*1bb20*/  IMAD.MOV.U32 R217, RZ, RZ, R177 ;  /* 0x000000ffffd97224 */ /* 0x000fe400078e00b1 */
[----:B------:R-:W-:Y:S01]  /*1bb30*/  HMMA.16816.F32.BF16 R32, R8, R52, R32 ;  /* 0x000000340820723c */ /* 0x000fe20000041820 */
[----:B------:R5:W-:Y:S01]  /*1bb40*/  MUFU.TANH R186, R3 ;  /* 0x0000000300ba7308 */ /* 0x000be20000002400 */
[----:B------:R-:W-:-:S02]  /*1bb50*/  IMAD.MOV.U32 R216, RZ, RZ, R176 ;  /* 0x000000ffffd87224 */ /* 0x000fc400078e00b0 */
[----:B------:R-:W-:Y:S02]  /*1bb60*/  IMAD.MOV.U32 R243, RZ, RZ, R217 ;  /* 0x000000fffff37224 */ /* 0x000fe400078e00d9 */
[----:B------:R-:W-:Y:S02]  /*1bb70*/  IMAD.MOV.U32 R239, RZ, RZ, R216 ;  /* 0x000000ffffef7224 */ /* 0x000fe400078e00d8 */
[----:B-1----:R-:W-:Y:S02]  /*1bb80*/  FMUL.FTZ R2, R25, R0 ;  /* 0x0000000019027220 */ /* 0x002fe40000410000 */
[----:B------:R-:W-:Y:S02]  /*1bb90*/  IMAD.MOV.U32 R216, RZ, RZ, R211 ;  /* 0x000000ffffd87224 */ /* 0x000fe400078e00d3 */
[----:B------:R1:W1:Y:S01]  /*1bba0*/  MUFU.TANH R24, R2 ;  /* 0x0000000200187308 */ /* 0x0002620000002400 */
[----:B------:R-:W-:Y:S02]  /*1bbb0*/  IMAD.MOV.U32 R211, RZ, RZ, R203 ;  /* 0x000000ffffd37224 */ /* 0x000fe400078e00cb */
[----:B---3--:R-:W-:-:S02]  /*1bbc0*/  IMAD.MOV.U32 R58, RZ, RZ, R219 ;  /* 0x000000ffff3a7224 */ /* 0x008fc400078e00db */
[-C--:B-----5:R-:W-:Y:S02]  /*1bbd0*/  FMUL.FTZ R3, R23, R0.reuse ;  /* 0x0000000017037220 */ /* 0x0a0fe40000410000 */
[----:B--2---:R-:W-:Y:S02]  /*1bbe0*/  IMAD.MOV.U32 R219, RZ, RZ, R7 ;  /* 0x000000ffffdb7224 */ /* 0x004fe400078e0007 */
[----:B------:R2:W-:Y:S01]  /*1bbf0*/  MUFU.TANH R209, R3 ;  /* 0x0000000300d17308 */ /* 0x0005e20000002400 */
[----:B------:R-:W-:Y:S02]  /*1bc00*/  IMAD.MOV.U32 R217, RZ, RZ, R190 ;  /* 0x000000ffffd97224 */ /* 0x000fe400078e00be */
[----:B------:R-:W-:Y:S01]  /*1bc10*/  IMAD.MOV.U32 R7, RZ, RZ, R132 ;  /* 0x000000ffff077224 */ /* 0x000fe200078e0084 */
[----:B----4-:R-:W-:Y:S01]  /*1bc20*/  HMMA.16816.F32.BF16 R112, R16, R46, R112 ;  /* 0x0000002e1070723c */ /* 0x010fe20000041870 */
[----:B------:R-:W-:Y:S02]  /*1bc30*/  IMAD.MOV.U32 R238, RZ, RZ, R218 ;  /* 0x000000ffffee7224 */ /* 0x000fe400078e00da */
[----:B-1----:R-:W-:-:S02]  /*1bc40*/  FMUL.FTZ R2, R26, R0 ;  /* 0x000000001a027220 */ /* 0x002fc40000410000 */
[----:B------:R-:W-:Y:S02]  /*1bc50*/  IMAD.MOV.U32 R233, RZ, RZ, R24 ;  /* 0x000000ffffe97224 */ /* 0x000fe400078e0018 */
[----:B------:R1:W-:Y:S01]  /*1bc60*/  MUFU.TANH R187, R2 ;  /* 0x0000000200bb7308 */ /* 0x0003e20000002400 */
[----:B------:R-:W-:Y:S02]  /*1bc70*/  IMAD.MOV.U32 R218, RZ, RZ, R178 ;  /* 0x000000ffffda7224 */ /* 0x000fe400078e00b2 */
[----:B------:R-:W-:Y:S02]  /*1bc80*/  IMAD.MOV.U32 R232, RZ, RZ, R233 ;  /* 0x000000ffffe87224 */ /* 0x000fe400078e00e9 */
[----:B--2---:R-:W-:Y:S02]  /*1bc90*/  FMUL.FTZ R3, R32, R0 ;  /* 0x0000000020037220 */ /* 0x004fe40000410000 */
[----:B------:R-:W-:Y:S02]  /*1bca0*/  IMAD.SHL.U32 R7, R7, 0x100, RZ ;  /* 0x0000010007077824 */ /* 0x000fe400078e00ff */
[----:B------:R2:W-:Y:S01]  /*1bcb0*/  MUFU.TANH R177, R3 ;  /* 0x0000000300b17308 */ /* 0x0005e20000002400 */
[----:B------:R-:W-:-:S02]  /*1bcc0*/  IMAD.MOV.U32 R240, RZ, RZ, R239 ;  /* 0x000000fffff07224 */ /* 0x000fc400078e00ef */
[-C--:B-1----:R-:W-:Y:S02]  /*1bcd0*/  FMUL.FTZ R2, R27, R0.reuse ;  /* 0x000000001b027220 */ /* 0x082fe40000410000 */
[----:B------:R-:W-:Y:S03]  /*1bce0*/  HMMA.16816.F32.BF16 R24, R12, R50, R120 ;  /* 0x000000320c18723c */ /* 0x000fe60000041878 */
[----:B------:R1:W3:Y:S01]  /*1bcf0*/  MUFU.TANH R189, R2 ;  /* 0x0000000200bd7308 */ /* 0x0002e20000002400 */
[----:B--2---:R-:W-:-:S03]  /*1bd00*/  FMUL.FTZ R3, R35, R0 ;  /* 0x0000000023037220 */ /* 0x004fc60000410000 */
[----:B------:R-:W-:Y:S02]  /*1bd10*/  IMAD.MOV.U32 R123, RZ, RZ, R83 ;  /* 0x000000ffff7b7224 */ /* 0x000fe400078e0053 */
[----:B------:R-:W-:Y:S02]  /*1bd20*/  HMMA.16816.F32.BF16 R80, R16, R44, R248 ;  /* 0x0000002c1050723c */ /* 0x000fe400000418f8 */
[----:B------:R-:W-:Y:S01]  /*1bd30*/  MUFU.TANH R205, R3 ;  /* 0x0000000300cd7308 */ /* 0x000fe20000002400 */
[----:B------:R-:W-:Y:S02]  /*1bd40*/  IMAD.MOV.U32 R122, RZ, RZ, R208 ;  /* 0x000000ffff7a7224 */ /* 0x000fe400078e00d0 */
[----:B------:R-:W-:Y:S02]  /*1bd50*/  IMAD.MOV.U32 R208, RZ, RZ, R204 ;  /* 0x000000ffffd07224 */ /* 0x000fe400078e00cc */
[----:B------:R-:W-:Y:S01]  /*1bd60*/  IMAD.MOV.U32 R204, RZ, RZ, R196 ;  /* 0x000000ffffcc7224 */ /* 0x000fe200078e00c4 */
[----:B-1----:R-:W-:Y:S01]  /*1bd70*/  IADD3 R2, R135, 0x3800, RZ ;  /* 0x0000380087027810 */ /* 0x002fe20007ffe0ff */
[----:B------:R-:W-:-:S02]  /*1bd80*/  IMAD.MOV.U32 R237, RZ, RZ, R123 ;  /* 0x000000ffffed7224 */ /* 0x000fc400078e007b */
[----:B---3--:R-:W-:Y:S02]  /*1bd90*/  IMAD.MOV.U32 R233, RZ, RZ, R189 ;  /* 0x000000ffffe97224 */ /* 0x008fe400078e00bd */
[----:B------:R1:W2:Y:S01]  /*1bda0*/  LDSM.16.M88.4 R40, [R2] ;  /* 0x000000000228783b */ /* 0x0002a20000000200 */
[----:B------:R-:W-:Y:S02]  /*1bdb0*/  IMAD.MOV.U32 R121, RZ, RZ, R213 ;  /* 0x000000ffff797224 */ /* 0x000fe400078e00d5 */
[----:B------:R-:W-:Y:S02]  /*1bdc0*/  IMAD.MOV.U32 R213, RZ, RZ, R5 ;  /* 0x000000ffffd57224 */ /* 0x000fe400078e0005 */
[----:B------:R-:W3:Y:S01]  /*1bdd0*/  S2R R5, SR_TID.X ;  /* 0x0000000000057919 */ /* 0x000ee20000002100 */
[----:B------:R-:W-:Y:S02]  /*1bde0*/  IMAD.MOV.U32 R251, RZ, RZ, R121 ;  /* 0x000000fffffb7224 */ /* 0x000fe400078e0079 */
[----:B------:R-:W-:-:S02]  /*1bdf0*/  IMAD.MOV.U32 R239, RZ, RZ, R122 ;  /* 0x000000ffffef7224 */ /* 0x000fc400078e007a */
[----:B------:R-:W-:Y:S02]  /*1be00*/  IMAD.MOV.U32 R248, RZ, RZ, R206 ;  /* 0x000000fffff87224 */ /* 0x000fe400078e00ce */
[----:B------:R-:W-:Y:S02]  /*1be10*/  IMAD.MOV.U32 R249, RZ, RZ, R213 ;  /* 0x000000fffff97224 */ /* 0x000fe400078e00d5 */
[----:B------:R-:W-:Y:S02]  /*1be20*/  IMAD.MOV.U32 R250, RZ, RZ, R216 ;  /* 0x000000fffffa7224 */ /* 0x000fe400078e00d8 */
[----:B-1----:R-:W-:-:S04]  /*1be30*/  FMUL.FTZ R2, R29, R0 ;  /* 0x000000001d027220 */ /* 0x002fc80000410000 */
[----:B------:R1:W-:Y:S02]  /*1be40*/  MUFU.TANH R215, R2 ;  /* 0x0000000200d77308 */ /* 0x0003e40000002400 */
[----:B-1----:R-:W-:-:S06]  /*1be50*/  FMUL.FTZ R2, R30, R0 ;  /* 0x000000001e027220 */ /* 0x002fcc0000410000 */
[----:B------:R1:W4:Y:S02]  /*1be60*/  MUFU.TANH R185, R2 ;  /* 0x0000000200b97308 */ /* 0x0003240000002400 */
[----:B-1----:R-:W-:Y:S02]  /*1be70*/  FMUL.FTZ R2, R31, R0 ;  /* 0x000000001f027220 */ /* 0x002fe40000410000 */
[C---:B--2---:R-:W-:Y:S04]  /*1be80*/  HMMA.16816.F32.BF16 R28, R12.reuse, R40, R128 ;  /* 0x000000280c1c723c */ /* 0x044fe80000041880 */
[----:B------:R1:W-:Y:S03]  /*1be90*/  MUFU.TANH R214, R2 ;  /* 0x0000000200d67308 */ /* 0x0003e60000002400 */
[----:B------:R-:W-:Y:S01]  /*1bea0*/  IMAD.MOV.U32 R129, RZ, RZ, R48 ;  /* 0x000000ffff817224 */ /* 0x000fe200078e0030 */
[----:B------:R-:W-:Y:S01]  /*1beb0*/  HMMA.16816.F32.BF16 R40, R12, R42, R180 ;  /* 0x0000002a0c28723c */ /* 0x000fe200000418b4 */
[----:B------:R-:W-:Y:S01]  /*1bec0*/  LDSM.16.M88.4 R48, [R224+0x4000] ;  /* 0x00400000e030783b */ /* 0x000fe20000000200 */
[----:B------:R-:W-:-:S02]  /*1bed0*/  IMAD.MOV.U32 R130, RZ, RZ, R235 ;  /* 0x000000ffff827224 */ /* 0x000fc400078e00eb */
[----:B------:R-:W-:Y:S02]  /*1bee0*/  IMAD.MOV.U32 R235, RZ, RZ, R197 ;  /* 0x000000ffffeb7224 */ /* 0x000fe400078e00c5 */
[----:B-1----:R-:W-:-:S04]  /*1bef0*/  FMUL.FTZ R2, R20, R0 ;  /* 0x0000000014027220 */ /* 0x002fc80000410000 */
[----:B------:R1:W-:Y:S02]  /*1bf00*/  MUFU.TANH R184, R2 ;  /* 0x0000000200b87308 */ /* 0x0003e40000002400 */
[----:B-1----:R-:W-:-:S06]  /*1bf10*/  FMUL.FTZ R2, R21, R0 ;  /* 0x0000000015027220 */ /* 0x002fcc0000410000 */
[----:B------:R1:W-:Y:S02]  /*1bf20*/  MUFU.TANH R212, R2 ;  /* 0x0000000200d47308 */ /* 0x0003e40000002400 */
[----:B-1----:R-:W-:Y:S02]  /*1bf30*/  FMUL.FTZ R2, R22, R0 ;  /* 0x0000000016027220 */ /* 0x002fe40000410000 */
[----:B------:R-:W-:Y:S04]  /*1bf40*/  HMMA.16816.F32.BF16 R20, R8, R54, R24 ;  /* 0x000000360814723c */ /* 0x000fe80000041818 */
[----:B------:R1:W-:Y:S02]  /*1bf50*/  MUFU.TANH R179, R2 ;  /* 0x0000000200b37308 */ /* 0x0003e40000002400 */
[----:B-1----:R-:W-:-:S05]  /*1bf60*/  IADD3 R2, R135, 0x4000, RZ ;  /* 0x0000400087027810 */ /* 0x002fca0007ffe0ff */
[----:B------:R1:W2:Y:S11]  /*1bf70*/  LDSM.16.M88.4 R24, [R2] ;  /* 0x000000000218783b */ /* 0x0002b60000000200 */
[----:B------:R-:W-:Y:S02]  /*1bf80*/  @!UPT UIADD3 URZ, URZ, URZ, URZ ;  /* 0x0000003f3f3ff290 */ /* 0x000fe4000fffe03f */
[-C--:B------:R-:W-:Y:S02]  /*1bf90*/  FMUL.FTZ R3, R22, R0.reuse ;  /* 0x0000000016037220 */ /* 0x080fe40000410000 */
[----:B-1----:R-:W-:-:S04]  /*1bfa0*/  FMUL.FTZ R2, R33, R0 ;  /* 0x0000000021027220 */ /* 0x002fc80000410000 */
[----:B------:R1:W-:Y:S01]  /*1bfb0*/  MUFU.TANH R207, R2 ;  /* 0x0000000200cf7308 */ /* 0x0003e20000002400 */
[----:B--2---:R-:W-:Y:S07]  /*1bfc0*/  HMMA.16816.F32.BF16 R16, R12, R24, R168 ;  /* 0x000000180c10723c */ /* 0x004fee00000418a8 */
[----:B------:R-:W-:Y:S01]  /*1bfd0*/  MUFU.TANH R168, R3 ;  /* 0x0000000300a87308 */ /* 0x000fe20000002400 */
[----:B-1----:R-:W-:Y:S02]  /*1bfe0*/  FMUL.FTZ R2, R34, R0 ;  /* 0x0000000022027220 */ /* 0x002fe40000410000 */
[C---:B------:R-:W-:Y:S05]  /*1bff0*/  HMMA.16816.F32.BF16 R32, R8.reuse, R60, R28 ;  /* 0x0000003c0820723c */ /* 0x040fea000004181c */
[----:B------:R1:W2:Y:S03]  /*1c000*/  MUFU.TANH R131, R2 ;  /* 0x0000000200837308 */ /* 0x0002a60000002400 */
[----:B------:R-:W-:Y:S01]  /*1c010*/  HMMA.16816.F32.BF16 R28, R8, R62, R40 ;  /* 0x0000003e081c723c */ /* 0x000fe20000041828 */
[----:B------:R-:W-:Y:S07]  /*1c020*/  LDSM.16.M88.4 R40, [R224+0x4800] ;  /* 0x00480000e028783b */ /* 0x000fee0000000200 */
[----:B------:R-:W-:Y:S01]  /*1c030*/  HMMA.16816.F32.BF16 R64, R12, R26, R172 ;  /* 0x0000001a0c40723c */ /* 0x000fe200000418ac */
[----:B-1----:R-:W-:-:S05]  /*1c040*/  IADD3 R2, R135, 0x4800, RZ ;  /* 0x0000480087027810 */ /* 0x002fca0007ffe0ff */
[----:B------:R1:W5:Y:S02]  /*1c050*/  LDSM.16.M88.4 R52, [R2] ;  /* 0x000000000234783b */ /* 0x0003640000000200 */
[----:B------:R-:W-:Y:S01]  /*1c060*/  HMMA.16816.F32.BF16 R24, R8, R48, R16 ;  /* 0x000000300818723c */ /* 0x000fe20000041810 */
[----:B------:R-:W-:-:S04]  /*1c070*/  FMUL.FTZ R3, R32, R0 ;  /* 0x0000000020037220 */ /* 0x000fc80000410000 */
[----:B------:R1:W-:Y:S02]  /*1c080*/  MUFU.TANH R132, R3 ;  /* 0x0000000300847308 */ /* 0x0003e40000002400 */
[-C--:B-1----:R-:W-:Y:S02]  /*1c090*/  FMUL.FTZ R2, R20, R0.reuse ;  /* 0x0000000014027220 */ /* 0x082fe40000410000 */
[----:B------:R-:W-:-:S04]  /*1c0a0*/  FMUL.FTZ R3, R35, R0 ;  /* 0x0000000023037220 */ /* 0x000fc80000410000 */
[----:B------:R1:W1:Y:S08]  /*1c0b0*/  MUFU.TANH R176, R2 ;  /* 0x0000000200b07308 */ /* 0x0002700000002400 */
[----:B------:R2:W-:Y:S01]  /*1c0c0*/  MUFU.TANH R196, R3 ;  /* 0x0000000300c47308 */ /* 0x0005e20000002400 */
[----:B-----5:R-:W-:Y:S01]  /*1c0d0*/  HMMA.16816.F32.BF16 R60, R12, R52, R68 ;  /* 0x000000340c3c723c */ /* 0x020fe20000041844 */
[----:B-1----:R-:W-:-:S06]  /*1c0e0*/  FMUL.FTZ R2, R21, R0 ;  /* 0x0000000015027220 */ /* 0x002fcc0000410000 */
[----:B------:R1:W-:Y:S01]  /*1c0f0*/  MUFU.TANH R203, R2 ;  /* 0x0000000200cb7308 */ /* 0x0003e20000002400 */
[----:B------:R-:W-:Y:S01]  /*1c100*/  HMMA.16816.F32.BF16 R68, R12, R54, R124 ;  /* 0x000000360c44723c */ /* 0x000fe2000004187c */
[----:B--2---:R-:W-:-:S06]  /*1c110*/  FMUL.FTZ R3, R30, R0 ;  /* 0x000000001e037220 */ /* 0x004fcc0000410000 */
[----:B------:R2:W-:Y:S01]  /*1c120*/  MUFU.TANH R123, R3 ;  /* 0x00000003007b7308 */ /* 0x0005e20000002400 */
[----:B-1----:R-:W-:-:S05]  /*1c130*/  IADD3 R2, R135, 0x5000, RZ ;  /* 0x0000500087027810 */ /* 0x002fca0007ffe0ff */
[----:B------:R1:W5:Y:S01]  /*1c140*/  LDSM.16.M88.4 R44, [R2] ;  /* 0x00000000022c783b */ /* 0x0003620000000200 */
[----:B--2---:R-:W-:-:S04]  /*1c150*/  FMUL.FTZ R3, R31, R0 ;  /* 0x000000001f037220 */ /* 0x004fc80000410000 */
[----:B------:R2:W-:Y:S01]  /*1c160*/  MUFU.TANH R189, R3 ;  /* 0x0000000300bd7308 */ /* 0x0005e20000002400 */
[-C--:B-1----:R-:W-:Y:S02]  /*1c170*/  FMUL.FTZ R2, R23, R0.reuse ;  /* 0x0000000017027220 */ /* 0x082fe40000410000 */
[----:B--2---:R-:W-:-:S05]  /*1c180*/  FMUL.FTZ R3, R26, R0 ;  /* 0x000000001a037220 */ /* 0x004fca0000410000 */
[----:B------:R1:W-:Y:S01]  /*1c190*/  MUFU.TANH R200, R2 ;  /* 0x0000000200c87308 */ /* 0x0003e20000002400 */
[----:B-----5:R-:W-:Y:S07]  /*1c1a0*/  HMMA.16816.F32.BF16 R52, R12, R44, R116 ;  /* 0x0000002c0c34723c */ /* 0x020fee0000041874 */
[----:B------:R-:W-:Y:S01]  /*1c1b0*/  MUFU.TANH R118, R3 ;  /* 0x0000000300767308 */ /* 0x000fe20000002400 */
[----:B-1----:R-:W-:-:S05]  /*1c1c0*/  IADD3 R2, R135, 0x5800, RZ ;  /* 0x0000580087027810 */ /* 0x002fca0007ffe0ff */
[----:B------:R1:W2:Y:S01]  /*1c1d0*/  LDSM.16.M88.4 R20, [R2] ;  /* 0x000000000214783b */ /* 0x0002a20000000200 */
[----:B------:R-:W-:Y:S01]  /*1c1e0*/  HMMA.16816.F32.BF16 R44, R12, R46, R108 ;  /* 0x0000002e0c2c723c */ /* 0x000fe2000004186c */
[----:B-1----:R-:W-:-:S04]  /*1c1f0*/  FMUL.FTZ R2, R33, R0 ;  /* 0x0000000021027220 */ /* 0x002fc80000410000 */
[----:B------:R1:W-:Y:S03]  /*1c200*/  MUFU.TANH R197, R2 ;  /* 0x0000000200c57308 */ /* 0x0003e60000002400 */
[----:B--2---:R-:W-:Y:S01]  /*1c210*/  HMMA.16816.F32.BF16 R72, R12, R20, R72 ;  /* 0x000000140c48723c */ /* 0x004fe20000041848 */
[----:B-1----:R-:W-:-:S04]  /*1c220*/  FMUL.FTZ R2, R34, R0 ;  /* 0x0000000022027220 */ /* 0x002fc80000410000 */
[----:B------:R1:W2:Y:S03]  /*1c230*/  MUFU.TANH R133, R2 ;  /* 0x0000000200857308 */ /* 0x0002a60000002400 */
[----:B------:R-:W-:Y:S01]  /*1c240*/  HMMA.16816.F32.BF16 R88, R12, R22, R88 ;  /* 0x000000160c58723c */ /* 0x000fe20000041858 */
[----:B-1----:R-:W-:-:S05]  /*1c250*/  IADD3 R2, R135, 0x6000, RZ ;  /* 0x0000600087027810 */ /* 0x002fca0007ffe0ff */
[----:B------:R1:W5:Y:S02]  /*1c260*/  LDSM.16.M88.4 R16, [R2] ;  /* 0x000000000210783b */ /* 0x0003640000000200 */
[----:B-1----:R-:W-:-:S04]  /*1c270*/  FMUL.FTZ R2, R28, R0 ;  /* 0x000000001c027220 */ /* 0x002fc80000410000 */
[----:B------:R1:W1:Y:S01]  /*1c280*/  MUFU.TANH R128, R2 ;  /* 0x0000000200807308 */ /* 0x0002620000002400 */
[----:B-----5:R-:W-:Y:S01]  /*1c290*/  HMMA.16816.F32.BF16 R96, R12, R18, R96 ;  /* 0x000000120c60723c */ /* 0x020fe20000041860 */
[----:B-1----:R-:W-:-:S06]  /*1c2a0*/  FMUL.FTZ R2, R29, R0 ;  /* 0x000000001d027220 */ /* 0x002fcc0000410000 */
[----:B------:R1:W-:Y:S01]  /*1c2b0*/  MUFU.TANH R190, R2 ;  /* 0x0000000200be7308 */ /* 0x0003e20000002400 */
[----:B------:R-:W-:Y:S08]  /*1c2c0*/  HMMA.16816.F32.BF16 R28, R8, R50, R64 ;  /* 0x00000032081c723c */ /* 0x000ff00000041840 */
[----:B------:R-:W-:Y:S01]  /*1c2d0*/  HMMA.16816.F32.BF16 R48, R12, R16, R84 ;  /* 0x000000100c30723c */ /* 0x000fe20000041854 */
[----:B-1----:R-:W-:-:S07]  /*1c2e0*/  IADD3 R2, R135, 0x6800, RZ ;  /* 0x0000680087027810 */ /* 0x002fce0007ffe0ff */
[C---:B------:R-:W-:Y:S01]  /*1c2f0*/  HMMA.16816.F32.BF16 R16, R8.reuse, R40, R60 ;  /* 0x000000280810723c */ /* 0x040fe2000004183c */
[----:B------:R1:W5:Y:S07]  /*1c300*/  LDSM.16.M88.4 R32, [R2] ;  /* 0x000000000220783b */ /* 0x00036e0000000200 */
[-C--:B------:R-:W-:Y:S01]  /*1c310*/  FMUL.FTZ R3, R31, R0.reuse ;  /* 0x000000001f037220 */ /* 0x080fe20000410000 */
[----:B------:R-:W-:Y:S03]  /*1c320*/  HMMA.16816.F32.BF16 R84, R8, R42, R68 ;  /* 0x0000002a0854723c */ /* 0x000fe60000041844 */
[----:B------:R2:W-:Y:S01]  /*1c330*/  MUFU.TANH R173, R3 ;  /* 0x0000000300ad7308 */ /* 0x0005e20000002400 */
[----:B-1----:R-:W-:-:S11]  /*1c340*/  FMUL.FTZ R2, R24, R0 ;  /* 0x0000000018027220 */ /* 0x002fd60000410000 */
[-C--:B--2---:R-:W-:Y:S01]  /*1c350*/  FMUL.FTZ R3, R19, R0.reuse ;  /* 0x0000000013037220 */ /* 0x084fe20000410000 */
[----:B------:R1:W2:Y:S08]  /*1c360*/  MUFU.TANH R120, R2 ;  /* 0x0000000200787308 */ /* 0x0002b00000002400 */
[----:B------:R-:W-:Y:S01]  /*1c370*/  MUFU.TANH R171, R3 ;  /* 0x0000000300ab7308 */ /* 0x000fe20000002400 */
[----:B-----5:R-:W-:Y:S01]  /*1c380*/  HMMA.16816.F32.BF16 R92, R12, R32, R92 ;  /* 0x000000200c5c723c */ /* 0x020fe2000004185c */
[----:B-1----:R-:W-:-:S06]  /*1c390*/  FMUL.FTZ R2, R25, R0 ;  /* 0x0000000019027220 */ /* 0x002fcc0000410000 */
[----:B------:R1:W-:Y:S01]  /*1c3a0*/  MUFU.TANH R183, R2 ;  /* 0x0000000200b77308 */ /* 0x0003e20000002400 */
[----:B------:R-:W-:Y:S01]  /*1c3b0*/  HMMA.16816.F32.BF16 R100, R12, R34, R100 ;  /* 0x000000220c64723c */ /* 0x000fe20000041864 */
[----:B-1----:R-:W-:-:S05]  /*1c3c0*/  IADD3 R2, R135, 0x7000, RZ ;  /* 0x0000700087027810 */ /* 0x002fca0007ffe0ff */
[----:B------:R1:W5:Y:S02]  /*1c3d0*/  LDSM.16.M88.4 R20, [R2] ;  /* 0x000000000214783b */ /* 0x0003640000000200 */
[-C--:B-1----:R-:W-:Y:S02]  /*1c3e0*/  FMUL.FTZ R2, R27, R0.reuse ;  /* 0x000000001b027220 */ /* 0x082fe40000410000 */
[----:B------:R-:W1:Y:S02]  /*1c3f0*/  LDSM.16.M88.4 R24, [R224+0x5000] ;  /* 0x00500000e018783b */ /* 0x000e640000000200 */
[----:B------:R2:W-:Y:S01]  /*1c400*/  MUFU.TANH R181, R2 ;  /* 0x0000000200b57308 */ /* 0x0005e20000002400 */
[----:B-----5:R-:W-:Y:S01]  /*1c410*/  HMMA.16816.F32.BF16 R64, R12, R20, R76 ;  /* 0x000000140c40723c */ /* 0x020fe2000004184c */
[----:B--2---:R-:W-:-:S06]  /*1c420*/  FMUL.FTZ R2, R28, R0 ;  /* 0x000000001c027220 */ /* 0x004fcc0000410000 */
[----:B------:R2:W5:Y:S01]  /*1c430*/  MUFU.TANH R116, R2 ;  /* 0x0000000200747308 */ /* 0x0005620000002400 */
[----:B------:R-:W-:Y:S01]  /*1c440*/  HMMA.16816.F32.BF16 R104, R12, R22, R104 ;  /* 0x000000160c68723c */ /* 0x000fe20000041868 */
[----:B------:R-:W3:Y:S01]  /*1c450*/  LDSM.16.M88.4 R20, [R224+0x6000] ;  /* 0x00600000e014783b */ /* 0x000ee20000000200 */
[----:B--2---:R-:W-:-:S06]  /*1c460*/  FMUL.FTZ R2, R29, R0 ;  /* 0x000000001d027220 */ /* 0x004fcc0000410000 */
[C---:B-1----:R-:W-:Y:S01]  /*1c470*/  HMMA.16816.F32.BF16 R76, R8.reuse, R24, R52 ;  /* 0x00000018084c723c */ /* 0x042fe20000041834 */
[----:B------:R1:W-:Y:S07]  /*1c480*/  MUFU.TANH R178, R2 ;  /* 0x0000000200b27308 */ /* 0x0003ee0000002400 */
[C---:B------:R-:W-:Y:S01]  /*1c490*/  HMMA.16816.F32.BF16 R68, R8.reuse, R26, R44 ;  /* 0x0000001a0844723c */ /* 0x040fe2000004182c */
[-C--:B-1----:R-:W-:Y:S02]  /*1c4a0*/  FMUL.FTZ R2, R30, R0.reuse ;  /* 0x000000001e027220 */ /* 0x082fe40000410000 */
[----:B------:R-:W1:Y:S02]  /*1c4b0*/  LDSM.16.M88.4 R28, [R224+0x5800] ;  /* 0x00580000e01c783b */ /* 0x000e640000000200 */
[----:B------:R2:W1:Y:S03]  /*1c4c0*/  MUFU.TANH R110, R2 ;  /* 0x00000002006e7308 */ /* 0x0004660000002400 */
[C---:B---3--:R-:W-:Y:S11]  /*1c4d0*/  HMMA.16816.F32.BF16 R44, R8.reuse, R20, R48 ;  /* 0x00000014082c723c */ /* 0x048ff60000041830 */
[----:B------:R-:W-:Y:S05]  /*1c4e0*/  @!UPT UIADD3 URZ, URZ, URZ, URZ ;  /* 0x0000003f3f3ff290 */ /* 0x000fea000fffe03f */
[----:B------:R-:W-:Y:S01]  /*1c4f0*/  FMUL.FTZ R24, R70, R0 ;  /* 0x0000000046187220 */ /* 0x000fe20000410000 */
[----:B------:R-:W-:Y:S01]  /*1c500*/  HMMA.16816.F32.BF16 R60, R8, R22, R96 ;  /* 0x00000016083c723c */ /* 0x000fe20000041860 */
[----:B--2---:R-:W-:-:S06]  /*1c510*/  IADD3 R2, R135, 0x7800, RZ ;  /* 0x0000780087027810 */ /* 0x004fcc0007ffe0ff */
[----:B------:R-:W-:Y:S02]  /*1c520*/  IMAD.MOV.U32 R99, RZ, RZ, R208 ;  /* 0x000000ffff637224 */ /* 0x000fe400078e00d0 */
[----:B------:R-:W-:Y:S01]  /*1c530*/  IMAD.MOV.U32 R97, RZ, RZ, R210 ;  /* 0x000000ffff617224 */ /* 0x000fe200078e00d2 */
[----:B------:R2:W3:Y:S01]  /*1c540*/  LDSM.16.M88.4 R32, [R2] ;  /* 0x000000000220783b */ /* 0x0004e20000000200 */
[----:B-1----:R-:W-:Y:S01]  /*1c550*/  HMMA.16816.F32.BF16 R52, R8, R28, R72 ;  /* 0x0000001c0834723c */ /* 0x002fe20000041848 */
[----:B------:R-:W-:Y:S01]  /*1c560*/  MUFU.TANH R72, R24 ;  /* 0x0000001800487308 */ /* 0x000fe20000002400 */
[-C--:B--2---:R-:W-:Y:S02]  /*1c570*/  FMUL.FTZ R2, R16, R0.reuse ;  /* 0x0000000010027220 */ /* 0x084fe40000410000 */
[----:B------:R-:W-:-:S04]  /*1c580*/  FMUL.FTZ R16, R84, R0 ;  /* 0x0000000054107220 */ /* 0x000fc80000410000 */
[----:B------:R-:W-:Y:S01]  /*1c590*/  HMMA.16816.F32.BF16 R28, R8, R30, R88 ;  /* 0x0000001e081c723c */ /* 0x000fe20000041858 */
[----:B------:R1:W2:Y:S08]  /*1c5a0*/  MUFU.TANH R109, R2 ;  /* 0x00000002006d7308 */ /* 0x0002b00000002400 */
[----:B------:R2:W-:Y:S01]  /*1c5b0*/  MUFU.TANH R27, R16 ;  /* 0x00000010001b7308 */ /* 0x0005e20000002400 */
[----:B---3--:R-:W-:Y:S06]  /*1c5c0*/  HMMA.16816.F32.BF16 R80, R12, R32, R80 ;  /* 0x000000200c50723c */ /* 0x008fec0000041850 */
[----:B------:R-:W-:-:S02]  /*1c5d0*/  FMUL.FTZ R20, R54, R0 ;  /* 0x0000000036147220 */ /* 0x000fc40000410000 */
[-C--:B-1----:R-:W-:Y:S02]  /*1c5e0*/  FMUL.FTZ R2, R17, R0.reuse ;  /* 0x0000000011027220 */ /* 0x082fe40000410000 */
[----:B------:R1:W-:Y:S01]  /*1c5f0*/  MUFU.TANH R70, R20 ;  /* 0x0000001400467308 */ /* 0x0003e20000002400 */
[----:B------:R-:W-:Y:S03]  /*1c600*/  HMMA.16816.F32.BF16 R12, R12, R34, R112 ;  /* 0x000000220c0c723c */ /* 0x000fe60000041870 */
[-C--:B------:R-:W-:Y:S02]  /*1c610*/  FMUL.FTZ R24, R30, R0.reuse ;  /* 0x000000001e187220 */ /* 0x080fe40000410000 */
[-C--:B--2---:R-:W-:Y:S02]  /*1c620*/  FMUL.FTZ R16, R86, R0.reuse ;  /* 0x0000000056107220 */ /* 0x084fe40000410000 */
[----:B------:R2:W-:Y:S08]  /*1c630*/  MUFU.TANH R172, R2 ;  /* 0x0000000200ac7308 */ /* 0x0005f00000002400 */
[----:B------:R3:W-:Y:S01]  /*1c640*/  MUFU.TANH R26, R16 ;  /* 0x00000010001a7308 */ /* 0x0007e20000002400 */
[----:B-1----:R-:W-:-:S02]  /*1c650*/  FMUL.FTZ R20, R28, R0 ;  /* 0x000000001c147220 */ /* 0x002fc40000410000 */
[----:B--2---:R-:W-:-:S05]  /*1c660*/  FMUL.FTZ R2, R18, R0 ;  /* 0x0000000012027220 */ /* 0x004fca0000410000 */
[----:B------:R1:W-:Y:S01]  /*1c670*/  MUFU.TANH R108, R2 ;  /* 0x00000002006c7308 */ /* 0x0003e20000002400 */
[----:B---3--:R-:W-:-:S07]  /*1c680*/  FMUL.FTZ R16, R76, R0 ;  /* 0x000000004c107220 */ /* 0x008fce0000410000 */
[----:B------:R2:W3:Y:S01]  /*1c690*/  MUFU.TANH R25, R16 ;  /* 0x0000001000197308 */ /* 0x0004e20000002400 */
[----:B-1----:R-:W-:-:S05]  /*1c6a0*/  IMAD.SHL.U32 R2, R5, 0x2, RZ ;  /* 0x0000000205027824 */ /* 0x002fca00078e00ff */
[----:B------:R-:W-:Y:S01]  /*1c6b0*/  LOP3.LUT R2, R2, 0x6, RZ, 0xc0, !PT ;  /* 0x0000000602027812 */ /* 0x000fe200078ec0ff */
[----:B--2---:R-:W-:-:S03]  /*1c6c0*/  FMUL.FTZ R16, R78, R0 ;  /* 0x000000004e107220 */ /* 0x004fc60000410000 */
[C-C-:B------:R-:W-:Y:S02]  /*1c6d0*/  LOP3.LUT R5, R7.reuse, 0x8, R2.reuse, 0xfe, !PT ;  /* 0x0000000807057812 */ /* 0x140fe400078efe02 */
[----:B------:R-:W-:Y:S01]  /*1c6e0*/  LOP3.LUT R3, R7, 0x10, R2, 0xfe, !PT ;  /* 0x0000001007037812 */ /* 0x000fe200078efe02 */
[----:B------:R1:W2:Y:S01]  /*1c6f0*/  MUFU.TANH R74, R16 ;  /* 0x00000010004a7308 */ /* 0x0002a20000002400 */
[C---:B------:R-:W-:Y:S02]  /*1c700*/  ISETP.GE.AND P3, PT, R5.reuse, R6, PT ;  /* 0x000000060500720c */ /* 0x040fe40003f66270 */
[----:B------:R-:W-:Y:S02]  /*1c710*/  ISETP.GE.AND P5, PT, R5, R4, PT ;  /* 0x000000040500720c */ /* 0x000fe40003fa6270 */
[C---:B------:R-:W-:Y:S02]  /*1c720*/  ISETP.GE.AND P6, PT, R3.reuse, R6, PT ;  /* 0x000000060300720c */ /* 0x040fe40003fc6270 */
[----:B------:R-:W-:-:S02]  /*1c730*/  ISETP.GE.AND P4, PT, R3, R4, PT ;  /* 0x000000040300720c */ /* 0x000fc40003f86270 */
[C-C-:B------:R-:W-:Y:S02]  /*1c740*/  LOP3.LUT R5, R7.reuse, 0x18, R2.reuse, 0xfe, !PT ;  /* 0x0000001807057812 */ /* 0x140fe400078efe02 */
[----:B------:R-:W-:Y:S02]  /*1c750*/  LOP3.LUT R3, R7, 0x20, R2, 0xfe, !PT ;  /* 0x0000002007037812 */ /* 0x000fe400078efe02 */
[----:B------:R-:W-:Y:S01]  /*1c760*/  FSEL R84, R241, -INF , !P3 ;  /* 0xff800000f1547808 */ /* 0x000fe20005800000 */
[----:B------:R-:W-:Y:S01]  /*1c770*/  IMAD.MOV.U32 R241, RZ, RZ, R238 ;  /* 0x000000fffff17224 */ /* 0x000fe200078e00ee */
[----:B------:R-:W-:Y:S01]  /*1c780*/  FSEL R76, R242, -INF , !P5 ;  /* 0xff800000f24c7808 */ /* 0x000fe20006800000 */
[----:B-1----:R-:W1:Y:S01]  /*1c790*/  LDSM.16.M88.4 R16, [R224+0x6800] ;  /* 0x00680000e010783b */ /* 0x002e620000000200 */
[----:B------:R-:W-:Y:S01]  /*1c7a0*/  FSEL R86, R243, -INF , !P6 ;  /* 0xff800000f3567808 */ /* 0x000fe20007000000 */
[----:B------:R-:W-:Y:S01]  /*1c7b0*/  IMAD.MOV.U32 R243, RZ, RZ, R201 ;  /* 0x000000fffff37224 */ /* 0x000fe200078e00c9 */
[C---:B------:R-:W-:Y:S01]  /*1c7c0*/  ISETP.GE.AND P2, PT, R5.reuse, R6, PT ;  /* 0x000000060500720c */ /* 0x040fe20003f46270 */
[----:B------:R-:W-:Y:S01]  /*1c7d0*/  IMAD.MOV.U32 R238, RZ, RZ, R219 ;  /* 0x000000ffffee7224 */ /* 0x000fe200078e00db */
[----:B------:R-:W-:Y:S01]  /*1c7e0*/  ISETP.GE.AND P3, PT, R5, R4, PT ;  /* 0x000000040500720c */ /* 0x000fe20003f66270 */
[----:B------:R-:W-:Y:S01]  /*1c7f0*/  IMAD.MOV.U32 R242, RZ, RZ, R211 ;  /* 0x000000fffff27224 */ /* 0x000fe200078e00d3 */
[----:B------:R-:W-:-:S02]  /*1c800*/  ISETP.GE.AND P5, PT, R3, R6, PT ;  /* 0x000000060300720c */ /* 0x000fc40003fa6270 */
[-C--:B------:R-:W-:Y:S02]  /*1c810*/  ISETP.GE.AND P6, PT, R3, R4.reuse, PT ;  /* 0x000000040300720c */ /* 0x080fe40003fc6270 */
[C-C-:B------:R-:W-:Y:S02]  /*1c820*/  LOP3.LUT R5, R7.reuse, 0x28, R2.reuse, 0xfe, !PT ;  /* 0x0000002807057812 */ /* 0x140fe400078efe02 */
[----:B------:R-:W-:Y:S02]  /*1c830*/  LOP3.LUT R3, R7, 0x30, R2, 0xfe, !PT ;  /* 0x0000003007037812 */ /* 0x000fe400078efe02 */
[----:B------:R-:W-:Y:S02]  /*1c840*/  FSEL R111, R130, -INF , !P2 ;  /* 0xff800000826f7808 */ /* 0x000fe40005000000 */
[----:B------:R-:W-:Y:S01]  /*1c850*/  FSEL R78, R236, -INF , !P3 ;  /* 0xff800000ec4e7808 */ /* 0x000fe20005800000 */
[----:B------:R-:W-:Y:S01]  /*1c860*/  IMAD.MOV.U32 R236, RZ, RZ, R202 ;  /* 0x000000ffffec7224 */ /* 0x000fe200078e00ca */
[----:B------:R-:W-:Y:S01]  /*1c870*/  FSEL R117, R237, -INF , !P5 ;  /* 0xff800000ed757808 */ /* 0x000fe20006800000 */
[----:B------:R-:W-:Y:S01]  /*1c880*/  IMAD.MOV.U32 R237, RZ, RZ, R218 ;  /* 0x000000ffffed7224 */ /* 0x000fe200078e00da */
[----:B------:R-:W-:-:S02]  /*1c890*/  ISETP.GE.AND P2, PT, R5, R4, PT ;  /* 0x000000040500720c */ /* 0x000fc40003f46270 */
[C---:B------:R-:W-:Y:S02]  /*1c8a0*/  ISETP.GE.AND P3, PT, R3.reuse, R6, PT ;  /* 0x000000060300720c */ /* 0x040fe40003f66270 */
[----:B------:R-:W-:Y:S02]  /*1c8b0*/  ISETP.GE.AND P5, PT, R3, R4, PT ;  /* 0x000000040300720c */ /* 0x000fe40003fa6270 */
[----:B------:R-:W-:Y:S02]  /*1c8c0*/  LOP3.LUT R3, R7, 0x40, R2, 0xfe, !PT ;  /* 0x0000004007037812 */ /* 0x000fe400078efe02 */
[----:B------:R-:W-:Y:S01]  /*1c8d0*/  FSEL R89, R246, -INF , !P2 ;  /* 0xff800000f6597808 */ /* 0x000fe20005000000 */
[----:B------:R-:W-:Y:S01]  /*1c8e0*/  IMAD.MOV.U32 R246, RZ, RZ, R217 ;  /* 0x000000fffff67224 */ /* 0x000fe200078e00d9 */
[----:B------:R-:W-:Y:S02]  /*1c8f0*/  ISETP.GE.AND P2, PT, R3, R6, PT ;  /* 0x000000060300720c */ /* 0x000fe40003f46270 */
[----:B------:R-:W-:-:S02]  /*1c900*/  FSEL R75, R129, -INF , !P4 ;  /* 0xff800000814b7808 */ /* 0x000fc40006000000 */
[----:B------:R-:W-:Y:S02]  /*1c910*/  FSEL R124, R59, -INF , !P2 ;  /* 0xff8000003b7c7808 */ /* 0x000fe40005000000 */
[----:B------:R2:W-:Y:S01]  /*1c920*/  MUFU.TANH R59, R20 ;  /* 0x00000014003b7308 */ /* 0x0005e20000002400 */
[----:B------:R-:W-:Y:S01]  /*1c930*/  ISETP.GE.AND P4, PT, R5, R6, PT ;  /* 0x000000060500720c */ /* 0x000fe20003f86270 */
[-C--:B------:R-:W-:Y:S01]  /*1c940*/  FMUL.FTZ R5, R68, R0.reuse ;  /* 0x0000000044057220 */ /* 0x080fe20000410000 */
[C---:B-1----:R-:W-:Y:S01]  /*1c950*/  HMMA.16816.F32.BF16 R40, R8.reuse, R16, R92 ;  /* 0x000000100828723c */ /* 0x042fe2000004185c */
[----:B------:R-:W-:Y:S01]  /*1c960*/  FSEL R88, R252, -INF , !P6 ;  /* 0xff800000fc587808 */ /* 0x000fe20007000000 */
[----:B------:R-:W-:Y:S01]  /*1c970*/  IMAD.MOV.U32 R252, RZ, RZ, R204 ;  /* 0x000000fffffc7224 */ /* 0x000fe200078e00cc */
[----:B------:R-:W-:Y:S01]  /*1c980*/  FSEL R90, R247, -INF , !P4 ;  /* 0xff800000f75a7808 */ /* 0x000fe20006000000 */
[----:B------:R-:W-:Y:S01]  /*1c990*/  IMAD.MOV.U32 R247, RZ, RZ, R58 ;  /* 0x000000fffff77224 */ /* 0x000fe200078e003a */
[----:B------:R1:W1:Y:S01]  /*1c9a0*/  MUFU.TANH R73, R5 ;  /* 0x0000000500497308 */ /* 0x0002620000002400 */
[----:B------:R-:W-:Y:S01]  /*1c9b0*/  FSEL R121, R230, -INF , !P3 ;  /* 0xff800000e6797808 */ /* 0x000fe20005800000 */
[----:B------:R-:W-:Y:S01]  /*1c9c0*/  FMUL.FTZ R16, R46, R0 ;  /* 0x000000002e107220 */ /* 0x000fe20000410000 */
[----:B------:R-:W-:Y:S01]  /*1c9d0*/  FSEL R91, R198, -INF , !P5 ;  /* 0xff800000c65b7808 */ /* 0x000fe20006800000 */
[----:B------:R-:W-:Y:S01]  /*1c9e0*/  HMMA.16816.F32.BF16 R48, R8, R18, R100 ;  /* 0x000000120830723c */ /* 0x000fe20000041864 */
[-C--:B------:R-:W-:Y:S01]  /*1c9f0*/  ISETP.GE.AND P3, PT, R3, R4.reuse, PT ;  /* 0x000000040300720c */ /* 0x080fe20003f66270 */
[----:B------:R-:W-:Y:S01]  /*1ca00*/  IMAD.MOV.U32 R95, RZ, RZ, R199 ;  /* 0x000000ffff5f7224 */ /* 0x000fe200078e00c7 */
[----:B------:R-:W-:Y:S01]  /*1ca10*/  LOP3.LUT R3, R7, 0x50, R2, 0xfe, !PT ;  /* 0x0000005007037812 */ /* 0x000fe200078efe02 */
[----:B--2---:R-:W2:Y:S01]  /*1ca20*/  LDSM.16.M88.4 R20, [R224+0x7000] ;  /* 0x00700000e014783b */ /* 0x004ea20000000200 */
[----:B------:R-:W-:Y:S01]  /*1ca30*/  FSEL R96, R191, -INF , !P3 ;  /* 0xff800000bf607808 */ /* 0x000fe20005800000 */
[----:B------:R3:W-:Y:S01]  /*1ca40*/  MUFU.TANH R58, R24 ;  /* 0x00000018003a7308 */ /* 0x0007e20000002400 */
[----:B------:R-:W-:-:S04]  /*1ca50*/  ISETP.GE.AND P2, PT, R3, R4, PT ;  /* 0x000000040300720c */ /* 0x000fc80003f46270 */
[----:B----4-:R-:W-:Y:S02]  /*1ca60*/  FSEL R126, R185, -INF , !P2 ;  /* 0xff800000b97e7808 */ /* 0x010fe40005000000 */
[----:B-1----:R-:W-:-:S04]  /*1ca70*/  LOP3.LUT R5, R7, 0x38, R2, 0xfe, !PT ;  /* 0x0000003807057812 */ /* 0x002fc800078efe02 */
[C---:B------:R-:W-:Y:S02]  /*1ca80*/  ISETP.GE.AND P6, PT, R5.reuse, R6, PT ;  /* 0x000000060500720c */ /* 0x040fe40003fc6270 */
[----:B------:R-:W-:Y:S01]  /*1ca90*/  ISETP.GE.AND P4, PT, R5, R4, PT ;  /* 0x000000040500720c */ /* 0x000fe20003f86270 */
[-C--:B------:R-:W-:Y:S01]  /*1caa0*/  FMUL.FTZ R5, R52, R0.reuse ;  /* 0x0000000034057220 */ /* 0x080fe20000410000 */
[----:B------:R-:W-:Y:S01]  /*1cab0*/  FSEL R122, R193, -INF , !P6 ;  /* 0xff800000c17a7808 */ /* 0x000fe20007000000 */
[----:B------:R1:W-:Y:S01]  /*1cac0*/  MUFU.TANH R52, R16 ;  /* 0x0000001000347308 */ /* 0x0003e20000002400 */
[----:B------:R-:W-:Y:S01]  /*1cad0*/  FSEL R119, R192, -INF , !P4 ;  /* 0xff800000c0777808 */ /* 0x000fe20006000000 */
[----:B---3--:R-:W-:Y:S01]  /*1cae0*/  FMUL.FTZ R24, R44, R0 ;  /* 0x000000002c187220 */ /* 0x008fe20000410000 */
[----:B------:R-:W-:Y:S02]  /*1caf0*/  ISETP.GE.AND P4, PT, R3, R6, PT ;  /* 0x000000060300720c */ /* 0x000fe40003f86270 */
[----:B------:R-:W-:-:S02]  /*1cb00*/  LOP3.LUT R3, R7, 0x60, R2, 0xfe, !PT ;  /* 0x0000006007037812 */ /* 0x000fc400078efe02 */
[----:B------:R-:W-:Y:S01]  /*1cb10*/  FSEL R129, R186, -INF , !P4 ;  /* 0xff800000ba817808 */ /* 0x000fe20006000000 */
[----:B------:R3:W4:Y:S01]  /*1cb20*/  MUFU.TANH R68, R5 ;  /* 0x0000000500447308 */ /* 0x0007220000002400 */
[----:B------:R-:W-:-:S04]  /*1cb30*/  ISETP.GE.AND P4, PT, R3, R4, PT ;  /* 0x000000040300720c */ /* 0x000fc80003f86270 */
[----:B------:R-:W-:Y:S01]  /*1cb40*/  FSEL R131, R131, -INF , !P4 ;  /* 0xff80000083837808 */ /* 0x000fe20006000000 */
[----:B-1----:R-:W-:Y:S02]  /*1cb50*/  FMUL.FTZ R16, R60, R0 ;  /* 0x000000003c107220 */ /* 0x002fe40000410000 */
[----:B------:R1:W1:Y:S01]  /*1cb60*/  MUFU.TANH R54, R24 ;  /* 0x0000001800367308 */ /* 0x0002620000002400 */
[----:B--2---:R-:W-:Y:S01]  /*1cb70*/  HMMA.16816.F32.BF16 R64, R8, R20, R64 ;  /* 0x000000140840723c */ /* 0x004fe20000041840 */
[----:B---3--:R-:W-:-:S06]  /*1cb80*/  LOP3.LUT R5, R7, 0x48, R2, 0xfe, !PT ;  /* 0x0000004807057812 */ /* 0x008fcc00078efe02 */
[----:B------:R2:W3:Y:S01]  /*1cb90*/  MUFU.TANH R46, R16 ;  /* 0x00000010002e7308 */ /* 0x0004e20000002400 */
[C---:B------:R-:W-:Y:S01]  /*1cba0*/  ISETP.GE.AND P5, PT, R5.reuse, R6, PT ;  /* 0x000000060500720c */ /* 0x040fe20003fa6270 */
[----:B------:R-:W-:Y:S01]  /*1cbb0*/  FMUL.FTZ R20, R40, R0 ;  /* 0x0000000028147220 */ /* 0x000fe20000410000 */
[----:B------:R-:W-:Y:S02]  /*1cbc0*/  ISETP.GE.AND P6, PT, R5, R4, PT ;  /* 0x000000040500720c */ /* 0x000fe40003fc6270 */
[----:B------:R-:W-:-:S03]  /*1cbd0*/  LOP3.LUT R5, R7, 0x58, R2, 0xfe, !PT ;  /* 0x0000005807057812 */ /* 0x000fc600078efe02 */
[----:B------:R3:W-:Y:S01]  /*1cbe0*/  MUFU.TANH R40, R20 ;  /* 0x0000001400287308 */ /* 0x0007e20000002400 */
[----:B------:R-:W-:Y:S01]  /*1cbf0*/  FSEL R125, R188, -INF , !P5 ;  /* 0xff800000bc7d7808 */ /* 0x000fe20006800000 */
[----:B-1----:R-:W-:Y:S01]  /*1cc00*/  FMUL.FTZ R24, R50, R0 ;  /* 0x0000000032187220 */ /* 0x002fe20000410000 */
[C---:B------:R-:W-:Y:S02]  /*1cc10*/  ISETP.GE.AND P3, PT, R5.reuse, R6, PT ;  /* 0x000000060500720c */ /* 0x040fe40003f66270 */
[----:B------:R-:W-:Y:S02]  /*1cc20*/  ISETP.GE.AND P5, PT, R5, R4, PT ;  /* 0x000000040500720c */ /* 0x000fe40003fa6270 */
[----:B------:R-:W-:Y:S01]  /*1cc30*/  LOP3.LUT R5, R7, 0x68, R2, 0xfe, !PT ;  /* 0x0000006807057812 */ /* 0x000fe200078efe02 */
[----:B--2---:R-:W1:Y:S01]  /*1cc40*/  LDSM.16.M88.4 R16, [R224+0x7800] ;  /* 0x00780000e010783b */ /* 0x004e620000000200 */
[----:B------:R-:W-:Y:S01]  /*1cc50*/  FSEL R130, R184, -INF , !P3 ;  /* 0xff800000b8827808 */ /* 0x000fe20005800000 */
[----:B------:R2:W-:Y:S01]  /*1cc60*/  MUFU.TANH R30, R24 ;  /* 0x00000018001e7308 */ /* 0x0005e20000002400 */
[----:B------:R-:W-:Y:S01]  /*1cc70*/  ISETP.GE.AND P2, PT, R5, R6, PT ;  /* 0x000000060500720c */ /* 0x000fe20003f46270 */
[----:B------:R-:W-:-:S04]  /*1cc80*/  DEPBAR.LE SB0, 0x0 ;  /* 0x000080000000791a */ /* 0x000fc80000000000 */
[----:B------:R-:W-:Y:S01]  /*1cc90*/  ISETP.GE.AND P3, PT, R5, R4, PT ;  /* 0x000000040500720c */ /* 0x000fe20003f66270 */
[-C--:B---3--:R-:W-:Y:S01]  /*1cca0*/  FMUL.FTZ R20, R48, R0.reuse ;  /* 0x0000000030147220 */ /* 0x088fe20000410000 */
[--C-:B------:R-:W-:Y:S01]  /*1ccb0*/  LOP3.LUT R5, R7, 0x78, R2.reuse, 0xfe, !PT ;  /* 0x0000007807057812 */ /* 0x100fe200078efe02 */
[----:B------:R-:W-:Y:S01]  /*1ccc0*/  FMUL.FTZ R66, R66, R0 ;  /* 0x0000000042427220 */ /* 0x000fe20000410000 */
[----:B------:R-:W-:Y:S01]  /*1ccd0*/  FSEL R98, R187, -INF , !P6 ;  /* 0xff800000bb627808 */ /* 0x000fe20007000000 */
[----:B------:R3:W-:Y:S01]  /*1cce0*/  MUFU.TANH R32, R20 ;  /* 0x0000001400207308 */ /* 0x0007e20000002400 */
[----:B------:R-:W-:Y:S02]  /*1ccf0*/  FSEL R170, R176, -INF , !P2 ;  /* 0xff800000b0aa7808 */ /* 0x000fe40005000000 */
[-C--:B------:R-:W-:Y:S02]  /*1cd00*/  ISETP.GE.AND P6, PT, R3, R6.reuse, PT ;  /* 0x000000060300720c */ /* 0x080fe40003fc6270 */
[C---:B------:R-:W-:Y:S01]  /*1cd10*/  ISETP.GE.AND P4, PT, R5.reuse, R6, PT ;  /* 0x000000060500720c */ /* 0x040fe20003f86270 */
[----:B--2---:R-:W-:Y:S01]  /*1cd20*/  FMUL.FTZ R24, R64, R0 ;  /* 0x0000000040187220 */ /* 0x004fe20000410000 */
[----:B------:R-:W-:Y:S01]  /*1cd30*/  ISETP.GE.AND P2, PT, R5, R4, PT ;  /* 0x000000040500720c */ /* 0x000fe20003f46270 */
[----:B------:R-:W-:Y:S01]  /*1cd40*/  FMUL.FTZ R5, R62, R0 ;  /* 0x000000003e057220 */ /* 0x000fe20000410000 */
[----:B------:R-:W-:Y:S01]  /*1cd50*/  LOP3.LUT R3, R7, 0x70, R2, 0xfe, !PT ;  /* 0x0000007007037812 */ /* 0x000fe200078efe02 */
[----:B------:R-:W-:Y:S01]  /*1cd60*/  MUFU.TANH R28, R24 ;  /* 0x00000018001c7308 */ /* 0x000fe20000002400 */
[----:B------:R-:W-:-:S02]  /*1cd70*/  FSEL R127, R179, -INF , !P5 ;  /* 0xff800000b37f7808 */ /* 0x000fc40006800000 */
[----:B------:R-:W-:Y:S02]  /*1cd80*/  FSEL R169, R177, -INF , !P6 ;  /* 0xff800000b1a97808 */ /* 0x000fe40007000000 */
[C---:B------:R-:W-:Y:S01]  /*1cd90*/  ISETP.GE.AND P5, PT, R3.reuse, R6, PT ;  /* 0x000000060300720c */ /* 0x040fe20003fa6270 */
[----:B---3--:R-:W-:Y:S01]  /*1cda0*/  HMMA.16816.F32.BF16 R20, R8, R22, R104 ;  /* 0x000000160814723c */ /* 0x008fe20000041868 */
[----:B------:R-:W-:Y:S01]  /*1cdb0*/  ISETP.GE.AND P6, PT, R3, R4, PT ;  /* 0x000000040300720c */ /* 0x000fe20003fc6270 */
[----:B------:R2:W3:Y:S01]  /*1cdc0*/  MUFU.TANH R44, R5 ;  /* 0x00000005002c7308 */ /* 0x0004e20000002400 */
[----:B------:R-:W-:Y:S02]  /*1cdd0*/  LOP3.LUT R3, R7, 0x80, R2, 0xfe, !PT ;  /* 0x0000008007037812 */ /* 0x000fe400078efe02 */
[----:B------:R-:W-:Y:S02]  /*1cde0*/  FSEL R168, R168, -INF , !P3 ;  /* 0xff800000a8a87808 */ /* 0x000fe40005800000 */
[----:B------:R-:W-:-:S02]  /*1cdf0*/  FSEL R132, R132, -INF , !P5 ;  /* 0xff80000084847808 */ /* 0x000fc40006800000 */
[----:B------:R-:W-:Y:S01]  /*1ce00*/  FSEL R133, R133, -INF , !P6 ;  /* 0xff80000085857808 */ /* 0x000fe20007000000 */
[----:B------:R-:W-:Y:S01]  /*1ce10*/  MUFU.TANH R66, R66 ;  /* 0x0000004200427308 */ /* 0x000fe20000002400 */
[----:B------:R-:W-:Y:S01]  /*1ce20*/  FSEL R128, R128, -INF , !P4 ;  /* 0xff80000080807808 */ /* 0x000fe20006000000 */
[----:B-1----:R-:W-:Y:S01]  /*1ce30*/  HMMA.16816.F32.BF16 R12, R8, R18, R12 ;  /* 0x00000012080c723c */ /* 0x002fe2000004180c */
[----:B------:R-:W-:Y:S01]  /*1ce40*/  BAR.SYNC.DEFER_BLOCKING 0x0 ;  /* 0x0000000000007b1d */ /* 0x000fe20000010000 */
[C---:B------:R-:W-:Y:S02]  /*1ce50*/  ISETP.GE.AND P3, PT, R3.reuse, R6, PT ;  /* 0x000000060300720c */ /* 0x040fe40003f66270 */
[----:B------:R-:W-:Y:S02]  /*1ce60*/  ISETP.GE.AND P5, PT, R3, R4, PT ;  /* 0x000000040300720c */ /* 0x000fe40003fa6270 */
[C-C-:B--2---:R-:W-:Y:S02]  /*1ce70*/  LOP3.LUT R5, R7.reuse, 0x88, R2.reuse, 0xfe, !PT ;  /* 0x0000008807057812 */ /* 0x144fe400078efe02 */
[----:B------:R-:W-:-:S02]  /*1ce80*/  LOP3.LUT R3, R7, 0x90, R2, 0xfe, !PT ;  /* 0x0000009007037812 */ /* 0x000fc400078efe02 */
[C---:B------:R-:W-:Y:S02]  /*1ce90*/  ISETP.GE.AND P6, PT, R5.reuse, R6, PT ;  /* 0x000000060500720c */ /* 0x040fe40003fc6270 */
[----:B------:R-:W-:Y:S01]  /*1cea0*/  ISETP.GE.AND P4, PT, R5, R4, PT ;  /* 0x000000040500720c */ /* 0x000fe20003f86270 */
[-C--:B------:R-:W-:Y:S01]  /*1ceb0*/  FMUL.FTZ R5, R42, R0.reuse ;  /* 0x000000002a057220 */ /* 0x080fe20000410000 */
[----:B------:R-:W-:Y:S01]  /*1cec0*/  FSEL R123, R123, -INF , !P2 ;  /* 0xff8000007b7b7808 */ /* 0x000fe20005000000 */
[----:B------:R-:W-:Y:S01]  /*1ced0*/  FMUL.FTZ R20, R20, R0 ;  /* 0x0000000014147220 */ /* 0x000fe20000410000 */
[----:B------:R-:W-:Y:S01]  /*1cee0*/  FSEL R174, R120, -INF , !P3 ;  /* 0xff80000078ae7808 */ /* 0x000fe20005800000 */
[----:B------:R1:W2:Y:S01]  /*1cef0*/  MUFU.TANH R33, R5 ;  /* 0x0000000500217308 */ /* 0x0002a20000002400 */
[C---:B------:R-:W-:Y:S02]  /*1cf00*/  ISETP.GE.AND P2, PT, R3.reuse, R6, PT ;  /* 0x000000060300720c */ /* 0x040fe40003f46270 */
[----:B------:R-:W-:-:S02]  /*1cf10*/  ISETP.GE.AND P3, PT, R3, R4, PT ;  /* 0x000000040300720c */ /* 0x000fc40003f66270 */
[----:B------:R-:W-:Y:S02]  /*1cf20*/  LOP3.LUT R3, R7, 0xa0, R2, 0xfe, !PT ;  /* 0x000000a007037812 */ /* 0x000fe400078efe02 */
[----:B------:R-:W-:Y:S01]  /*1cf30*/  FSEL R118, R118, -INF , !P5 ;  /* 0xff80000076767808 */ /* 0x000fe20006800000 */
[-C--:B------:R-:W-:Y:S01]  /*1cf40*/  FMUL.FTZ R12, R12, R0.reuse ;  /* 0x000000000c0c7220 */ /* 0x080fe20000410000 */
[----:B-----5:R-:W-:Y:S01]  /*1cf50*/  FSEL R120, R116, -INF , !P6 ;  /* 0xff80000074787808 */ /* 0x020fe20007000000 */
[----:B------:R-:W5:Y:S01]  /*1cf60*/  MUFU.TANH R20, R20 ;  /* 0x0000001400147308 */ /* 0x000f620000002400 */
[----:B------:R-:W-:Y:S01]  /*1cf70*/  FSEL R115, R110, -INF , !P4 ;  /* 0xff8000006e737808 */ /* 0x000fe20006000000 */
[----:B------:R-:W-:Y:S01]  /*1cf80*/  FMUL.FTZ R14, R14, R0 ;  /* 0x000000000e0e7220 */ /* 0x000fe20000410000 */
[----:B------:R-:W-:Y:S02]  /*1cf90*/  ISETP.GE.AND P4, PT, R3, R6, PT ;  /* 0x000000060300720c */ /* 0x000fe40003f86270 */
[----:B------:R-:W-:-:S02]  /*1cfa0*/  FSEL R177, R109, -INF , !P2 ;  /* 0xff8000006db17808 */ /* 0x000fc40005000000 */
[----:B-1----:R-:W-:Y:S01]  /*1cfb0*/  LOP3.LUT R5, R7, 0x98, R2, 0xfe, !PT ;  /* 0x0000009807057812 */ /* 0x002fe200078efe02 */
[----:B------:R-:W-:Y:S01]  /*1cfc0*/  MUFU.TANH R12, R12 ;  /* 0x0000000c000c7308 */ /* 0x000fe20000002400 */
[----:B------:R-:W-:Y:S02]  /*1cfd0*/  FSEL R185, R25, -INF , !P4 ;  /* 0xff80000019b97808 */ /* 0x000fe40006000000 */
[C---:B------:R-:W-:Y:S02]  /*1cfe0*/  ISETP.GE.AND P5, PT, R5.reuse, R6, PT ;  /* 0x000000060500720c */ /* 0x040fe40003fa6270 */
[----:B------:R-:W-:Y:S02]  /*1cff0*/  ISETP.GE.AND P6, PT, R5, R4, PT ;  /* 0x000000040500720c */ /* 0x000fe40003fc6270 */
[----:B------:R-:W-:Y:S01]  /*1d000*/  FSEL R179, R27, -INF , !P5 ;  /* 0xff8000001bb37808 */ /* 0x000fe20006800000 */
[----:B------:R-:W-:Y:S01]  /*1d010*/  MUFU.TANH R14, R14 ;  /* 0x0000000e000e7308 */ /* 0x000fe20000002400 */
[----:B------:R-:W-:-:S02]  /*1d020*/  FSEL R176, R26, -INF , !P6 ;  /* 0xff8000001ab07808 */ /* 0x000fc40007000000 */
[----:B------:R-:W-:Y:S01]  /*1d030*/  HMMA.16816.F32.BF16 R24, R8, R16, R80 ;  /* 0x000000100818723c */ /* 0x000fe20000041850 */
[----:B------:R-:W-:Y:S02]  /*1d040*/  ISETP.GE.AND P2, PT, R3, R4, PT ;  /* 0x000000040300720c */ /* 0x000fe40003f46270 */
[C-C-:B------:R-:W-:Y:S02]  /*1d050*/  LOP3.LUT R5, R7.reuse, 0xa8, R2.reuse, 0xfe, !PT ;  /* 0x000000a807057812 */ /* 0x140fe400078efe02 */
[----:B------:R-:W-:Y:S02]  /*1d060*/  LOP3.LUT R3, R7, 0xb0, R2, 0xfe, !PT ;  /* 0x000000b007037812 */ /* 0x000fe400078efe02 */
[----:B------:R-:W-:Y:S01]  /*1d070*/  FSEL R175, R108, -INF , !P3 ;  /* 0xff8000006caf7808 */ /* 0x000fe20005800000 */
[----:B------:R-:W-:Y:S01]  /*1d080*/  FMUL.FTZ R8, R22, R0 ;  /* 0x0000000016087220 */ /* 0x000fe20000410000 */
[C---:B------:R-:W-:Y:S02]  /*1d090*/  ISETP.GE.AND P3, PT, R5.reuse, R6, PT ;  /* 0x000000060500720c */ /* 0x040fe40003f66270 */
[----:B------:R-:W-:Y:S01]  /*1d0a0*/  ISETP.GE.AND P5, PT, R5, R4, PT ;  /* 0x000000040500720c */ /* 0x000fe20003fa6270 */
[----:B------:R1:W1:Y:S01]  /*1d0b0*/  MUFU.TANH R11, R8 ;  /* 0x00000008000b7308 */ /* 0x0002620000002400 */
[----:B------:R-:W-:-:S02]  /*1d0c0*/  ISETP.GE.AND P6, PT, R3, R6, PT ;  /* 0x000000060300720c */ /* 0x000fc40003fc6270 */
[----:B------:R-:W-:Y:S02]  /*1d0d0*/  ISETP.GE.AND P4, PT, R3, R4, PT ;  /* 0x000000040300720c */ /* 0x000fe40003f86270 */
[C-C-:B------:R-:W-:Y:S02]  /*1d0e0*/  LOP3.LUT R5, R7.reuse, 0xb8, R2.reuse, 0xfe, !PT ;  /* 0x000000b807057812 */ /* 0x140fe400078efe02 */
[----:B------:R-:W-:Y:S02]  /*1d0f0*/  LOP3.LUT R3, R7, 0xc0, R2, 0xfe, !PT ;  /* 0x000000c007037812 */ /* 0x000fe400078efe02 */
[----:B------:R-:W-:Y:S02]  /*1d100*/  FSEL R180, R74, -INF , !P2 ;  /* 0xff8000004ab47808 */ /* 0x000fe40005000000 */
[----:B------:R-:W-:Y:S02]  /*1d110*/  FSEL R186, R73, -INF , !P3 ;  /* 0xff80000049ba7808 */ /* 0x000fe40005800000 */
[----:B------:R-:W-:-:S02]  /*1d120*/  FSEL R182, R72, -INF , !P5 ;  /* 0xff80000048b67808 */ /* 0x000fc40006800000 */
[----:B----4-:R-:W-:Y:S01]  /*1d130*/  FSEL R191, R68, -INF , !P6 ;  /* 0xff80000044bf7808 */ /* 0x010fe20007000000 */
[----:B-1----:R-:W-:Y:S01]  /*1d140*/  FMUL.FTZ R8, R24, R0 ;  /* 0x0000000018087220 */ /* 0x002fe20000410000 */
[C---:B------:R-:W-:Y:S02]  /*1d150*/  ISETP.GE.AND P2, PT, R5.reuse, R6, PT ;  /* 0x000000060500720c */ /* 0x040fe40003f46270 */
[----:B------:R-:W-:Y:S01]  /*1d160*/  ISETP.GE.AND P3, PT, R5, R4, PT ;  /* 0x000000040500720c */ /* 0x000fe20003f66270 */
[----:B------:R1:W4:Y:S01]  /*1d170*/  MUFU.TANH R10, R8 ;  /* 0x00000008000a7308 */ /* 0x0003220000002400 */
[C---:B------:R-:W-:Y:S02]  /*1d180*/  ISETP.GE.AND P5, PT, R3.reuse, R6, PT ;  /* 0x000000060300720c */ /* 0x040fe40003fa6270 */
[----:B------:R-:W-:Y:S02]  /*1d190*/  ISETP.GE.AND P6, PT, R3, R4, PT ;  /* 0x000000040300720c */ /* 0x000fe40003fc6270 */
[----:B------:R-:W-:-:S02]  /*1d1a0*/  LOP3.LUT R5, R7, 0xc8, R2, 0xfe, !PT ;  /* 0x000000c807057812 */ /* 0x000fc400078efe02 */
[----:B------:R-:W-:Y:S02]  /*1d1b0*/  LOP3.LUT R3, R7, 0xd0, R2, 0xfe, !PT ;  /* 0x000000d007037812 */ /* 0x000fe400078efe02 */
[----:B------:R-:W-:Y:S02]  /*1d1c0*/  FSEL R187, R70, -INF , !P4 ;  /* 0xff80000046bb7808 */ /* 0x000fe40006000000 */
[----:B------:R-:W-:Y:S02]  /*1d1d0*/  FSEL R192, R59, -INF , !P2 ;  /* 0xff8000003bc07808 */ /* 0x000fe40005000000 */
[----:B------:R-:W-:Y:S02]  /*1d1e0*/  FSEL R188, R58, -INF , !P3 ;  /* 0xff8000003abc7808 */ /* 0x000fe40005800000 */
[----:B------:R-:W-:Y:S01]  /*1d1f0*/  FSEL R199, R54, -INF , !P5 ;  /* 0xff80000036c77808 */ /* 0x000fe20006800000 */
[----:B-1----:R-:W-:Y:S01]  /*1d200*/  FMUL.FTZ R8, R26, R0 ;  /* 0x000000001a087220 */ /* 0x002fe20000410000 */
[----:B------:R-:W-:-:S02]  /*1d210*/  ISETP.GE.AND P4, PT, R5, R6, PT ;  /* 0x000000060500720c */ /* 0x000fc40003f86270 */
[----:B------:R-:W-:Y:S01]  /*1d220*/  ISETP.GE.AND P2, PT, R5, R4, PT ;  /* 0x000000040500720c */ /* 0x000fe20003f46270 */
[----:B------:R1:W1:Y:S01]  /*1d230*/  MUFU.TANH R9, R8 ;  /* 0x0000000800097308 */ /* 0x0002620000002400 */
[C---:B------:R-:W-:Y:S02]  /*1d240*/  ISETP.GE.AND P3, PT, R3.reuse, R6, PT ;  /* 0x000000060300720c */ /* 0x040fe40003f66270 */
[----:B------:R-:W-:Y:S02]  /*1d250*/  ISETP.GE.AND P5, PT, R3, R4, PT ;  /* 0x000000040300720c */ /* 0x000fe40003fa6270 */
[C-C-:B------:R-:W-:Y:S02]  /*1d260*/  LOP3.LUT R5, R7.reuse, 0xd8, R2.reuse, 0xfe, !PT ;  /* 0x000000d807057812 */ /* 0x140fe400078efe02 */
[----:B------:R-:W-:Y:S02]  /*1d270*/  LOP3.LUT R3, R7, 0xe0, R2, 0xfe, !PT ;  /* 0x000000e007037812 */ /* 0x000fe400078efe02 */
[----:B------:R-:W-:-:S02]  /*1d280*/  FSEL R193, R52, -INF , !P6 ;  /* 0xff80000034c17808 */ /* 0x000fc40007000000 */
[----:B------:R-:W-:Y:S02]  /*1d290*/  FSEL R201, R46, -INF , !P4 ;  /* 0xff8000002ec97808 */ /* 0x000fe40006000000 */
[----:B---3--:R-:W-:Y:S02]  /*1d2a0*/  FSEL R198, R44, -INF , !P2 ;  /* 0xff8000002cc67808 */ /* 0x008fe40005000000 */
[----:B------:R-:W-:Y:S01]  /*1d2b0*/  FSEL R206, R40, -INF , !P3 ;  /* 0xff80000028ce7808 */ /* 0x000fe20005800000 */
[----:B-1----:R-:W-:Y:S01]  /*1d2c0*/  FMUL.FTZ R8, R87, R0 ;  /* 0x0000000057087220 */ /* 0x002fe20000410000 */
[C---:B------:R-:W-:Y:S02]  /*1d2d0*/  ISETP.GE.AND P6, PT, R5.reuse, R6, PT ;  /* 0x000000060500720c */ /* 0x040fe40003fc6270 */
[----:B------:R-:W-:Y:S01]  /*1d2e0*/  ISETP.GE.AND P4, PT, R5, R4, PT ;  /* 0x000000040500720c */ /* 0x000fe20003f86270 */
[----:B------:R1:W-:Y:S01]  /*1d2f0*/  MUFU.TANH R34, R8 ;  /* 0x0000000800227308 */ /* 0x0003e20000002400 */
[----:B------:R-:W-:-:S02]  /*1d300*/  ISETP.GE.AND P2, PT, R3, R6, PT ;  /* 0x000000060300720c */ /* 0x000fc40003f46270 */
[----:B------:R-:W-:Y:S02]  /*1d310*/  ISETP.GE.AND P3, PT, R3, R4, PT ;  /* 0x000000040300720c */ /* 0x000fe40003f66270 */
[C-C-:B------:R-:W-:Y:S02]  /*1d320*/  LOP3.LUT R5, R7.reuse, 0xe8, R2.reuse, 0xfe, !PT ;  /* 0x000000e807057812 */ /* 0x140fe400078efe02 */
[----:B------:R-:W-:Y:S02]  /*1d330*/  LOP3.LUT R3, R7, 0xf0, R2, 0xfe, !PT ;  /* 0x000000f007037812 */ /* 0x000fe400078efe02 */
[----:B--2---:R-:W-:Y:S02]  /*1d340*/  FSEL R202, R33, -INF , !P5 ;  /* 0xff80000021ca7808 */ /* 0x004fe40006800000 */
[----:B------:R-:W-:Y:S02]  /*1d350*/  FSEL R208, R32, -INF , !P6 ;  /* 0xff80000020d07808 */ /* 0x000fe40007000000 */
[----:B------:R-:W-:-:S02]  /*1d360*/  FSEL R204, R30, -INF , !P4 ;  /* 0xff8000001ecc7808 */ /* 0x000fc40006000000 */
[----:B------:R-:W-:Y:S01]  /*1d370*/  FSEL R213, R28, -INF , !P2 ;  /* 0xff8000001cd57808 */ /* 0x000fe20005000000 */
[----:B-1----:R-:W-:Y:S01]  /*1d380*/  FMUL.FTZ R8, R77, R0 ;  /* 0x000000004d087220 */ /* 0x002fe20000410000 */
[C---:B------:R-:W-:Y:S02]  /*1d390*/  ISETP.GE.AND P5, PT, R5.reuse, R6, PT ;  /* 0x000000060500720c */ /* 0x040fe40003fa6270 */
[----:B------:R-:W-:Y:S01]  /*1d3a0*/  ISETP.GE.AND P6, PT, R5, R4, PT ;  /* 0x000000040500720c */ /* 0x000fe20003fc6270 */
[----:B------:R-:W-:Y:S01]  /*1d3b0*/  FMUL.FTZ R5, R85, R0 ;  /* 0x0000000055057220 */ /* 0x000fe20000410000 */
[C---:B------:R-:W-:Y:S01]  /*1d3c0*/  ISETP.GE.AND P4, PT, R3.reuse, R6, PT ;  /* 0x000000060300720c */ /* 0x040fe20003f86270 */
[----:B------:R1:W-:Y:S01]  /*1d3d0*/  MUFU.TANH R33, R8 ;  /* 0x0000000800217308 */ /* 0x0003e20000002400 */
[----:B------:R-:W-:Y:S02]  /*1d3e0*/  ISETP.GE.AND P2, PT, R3, R4, PT ;  /* 0x000000040300720c */ /* 0x000fe40003f46270 */
[----:B------:R-:W-:-:S02]  /*1d3f0*/  LOP3.LUT R3, R7, 0xf8, R2, 0xfe, !PT ;  /* 0x000000f807037812 */ /* 0x000fc400078efe02 */
[----:B------:R-:W-:Y:S02]  /*1d400*/  LOP3.LUT R2, R7, R2, RZ, 0xfc, !PT ;  /* 0x0000000207027212 */ /* 0x000fe400078efcff */
[----:B------:R-:W-:Y:S01]  /*1d410*/  FSEL R210, R66, -INF , !P3 ;  /* 0xff80000042d27808 */ /* 0x000fe20005800000 */
[----:B------:R2:W3:Y:S01]  /*1d420*/  MUFU.TANH R35, R5 ;  /* 0x0000000500237308 */ /* 0x0004e20000002400 */
[----:B-----5:R-:W-:Y:S02]  /*1d430*/  FSEL R216, R20, -INF , !P5 ;  /* 0xff80000014d87808 */ /* 0x020fe40006800000 */
[C---:B------:R-:W-:Y:S02]  /*1d440*/  ISETP.GE.AND P3, PT, R3.reuse, R6, PT ;  /* 0x000000060300720c */ /* 0x040fe40003f66270 */
[----:B------:R-:W-:Y:S02]  /*1d450*/  ISETP.GE.AND P5, PT, R3, R4, PT ;  /* 0x000000040300720c */ /* 0x000fe40003fa6270 */
[----:B------:R-:W-:Y:S01]  /*1d460*/  IADD3 R3, R2, 0x1, RZ ;  /* 0x0000000102037810 */ /* 0x000fe20007ffe0ff */
[----:B-1----:R-:W-:Y:S01]  /*1d470*/  FMUL.FTZ R8, R79, R0 ;  /* 0x000000004f087220 */ /* 0x002fe20000410000 */
[----:B------:R-:W-:-:S02]  /*1d480*/  FSEL R211, R11, -INF , !P6 ;  /* 0xff8000000bd37808 */ /* 0x000fc40007000000 */
[----:B----4-:R-:W-:Y:S02]  /*1d490*/  FSEL R219, R10, -INF , !P4 ;  /* 0xff8000000adb7808 */ /* 0x010fe40006000000 */
[----:B------:R-:W-:Y:S02]  /*1d4a0*/  FSEL R217, R9, -INF , !P2 ;  /* 0xff80000009d97808 */ /* 0x000fe40005000000 */
[----:B------:R-:W-:Y:S02]  /*1d4b0*/  FSEL R230, R12, -INF , !P3 ;  /* 0xff8000000ce67808 */ /* 0x000fe40005800000 */
[----:B--2---:R-:W-:Y:S01]  /*1d4c0*/  IADD3 R5, R2, 0x9, RZ ;  /* 0x0000000902057810 */ /* 0x004fe20007ffe0ff */
[----:B------:R1:W2:Y:S01]  /*1d4d0*/  MUFU.TANH R12, R8 ;  /* 0x00000008000c7308 */ /* 0x0002a20000002400 */
        /* <DEDUP_REMOVED lines=8> */
[----:B-1----:R-:W-:Y:S01]  /*1d560*/  FMUL.FTZ R8, R71, R0 ;  /* 0x0000000047087220 */ /* 0x002fe20000410000 */
[----:B------:R-:W-:-:S02]  /*1d570*/  FSEL R40, R97, -INF , !P4 ;  /* 0xff80000061287808 */ /* 0x000fc40006000000 */
[----:B------:R-:W-:Y:S01]  /*1d580*/  FSEL R46, R99, -INF , !P2 ;  /* 0xff800000632e7808 */ /* 0x000fe20005000000 */
[----:B------:R1:W-:Y:S01]  /*1d590*/  MUFU.TANH R30, R8 ;  /* 0x00000008001e7308 */ /* 0x0003e20000002400 */
[C---:B------:R-:W-:Y:S02]  /*1d5a0*/  ISETP.GE.AND P5, PT, R3.reuse, R6, PT ;  /* 0x000000060300720c */ /* 0x040fe40003fa6270 */
[----:B------:R-:W-:Y:S02]  /*1d5b0*/  ISETP.GE.AND P6, PT, R3, R4, PT ;  /* 0x000000040300720c */ /* 0x000fe40003fc6270 */
[C---:B------:R-:W-:Y:S02]  /*1d5c0*/  ISETP.GE.AND P4, PT, R5.reuse, R6, PT ;  /* 0x000000060500720c */ /* 0x040fe40003f86270 */
[----:B------:R-:W-:Y:S01]  /*1d5d0*/  ISETP.GE.AND P2, PT, R5, R4, PT ;  /* 0x000000040500720c */ /* 0x000fe20003f46270 */
[----:B------:R-:W-:Y:S01]  /*1d5e0*/  FMUL.FTZ R5, R69, R0 ;  /* 0x0000000045057220 */ /* 0x000fe20000410000 */
[----:B------:R-:W-:-:S02]  /*1d5f0*/  IADD3 R3, R2, 0x21, RZ ;  /* 0x0000002102037810 */ /* 0x000fc40007ffe0ff */
[----:B------:R-:W-:Y:S01]  /*1d600*/  FSEL R42, R246, -INF , !P3 ;  /* 0xff800000f62a7808 */ /* 0x000fe20005800000 */
[----:B------:R4:W5:Y:S01]  /*1d610*/  MUFU.TANH R32, R5 ;  /* 0x0000000500207308 */ /* 0x0009620000002400 */
[----:B------:R-:W-:Y:S02]  /*1d620*/  FSEL R52, R247, -INF , !P5 ;  /* 0xff800000f7347808 */ /* 0x000fe40006800000 */
[----:B------:R-:W-:Y:S01]  /*1d630*/  ISETP.GE.AND P3, PT, R3, R6, PT ;  /* 0x000000060300720c */ /* 0x000fe20003f66270 */
[----:B-1----:R-:W-:Y:S01]  /*1d640*/  FMUL.FTZ R8, R53, R0 ;  /* 0x0000000035087220 */ /* 0x002fe20000410000 */
[----:B------:R-:W-:Y:S02]  /*1d650*/  ISETP.GE.AND P5, PT, R3, R4, PT ;  /* 0x000000040300720c */ /* 0x000fe40003fa6270 */
[----:B------:R-:W-:Y:S01]  /*1d660*/  IADD3 R3, R2, 0x29, RZ ;  /* 0x0000002902037810 */ /* 0x000fe20007ffe0ff */
[----:B------:R1:W1:Y:S01]  /*1d670*/  MUFU.TANH R11, R8 ;  /* 0x00000008000b7308 */ /* 0x0002620000002400 */
[----:B------:R-:W-:-:S02]  /*1d680*/  FSEL R48, R252, -INF , !P6 ;  /* 0xff800000fc307808 */ /* 0x000fc40007000000 */
[----:B------:R-:W-:Y:S02]  /*1d690*/  FSEL R54, R248, -INF , !P4 ;  /* 0xff800000f8367808 */ /* 0x000fe40006000000 */
[----:B------:R-:W-:Y:S02]  /*1d6a0*/  FSEL R50, R249, -INF , !P2 ;  /* 0xff800000f9327808 */ /* 0x000fe40005000000 */
[----:B------:R-:W-:Y:S02]  /*1d6b0*/  FSEL R58, R250, -INF , !P3 ;  /* 0xff800000fa3a7808 */ /* 0x000fe40005800000 */
[----:B----4-:R-:W-:Y:S02]  /*1d6c0*/  IADD3 R5, R2, 0x31, RZ ;  /* 0x0000003102057810 */ /* 0x010fe40007ffe0ff */
[C---:B------:R-:W-:Y:S02]  /*1d6d0*/  ISETP.GE.AND P6, PT, R3.reuse, R6, PT ;  /* 0x000000060300720c */ /* 0x040fe40003fc6270 */
[----:B------:R-:W-:-:S02]  /*1d6e0*/  ISETP.GE.AND P4, PT, R3, R4, PT ;  /* 0x000000040300720c */ /* 0x000fc40003f86270 */
[----:B------:R-:W-:Y:S01]  /*1d6f0*/  ISETP.GE.AND P2, PT, R5, R6, PT ;  /* 0x000000060500720c */ /* 0x000fe20003f46270 */
[----:B-1----:R-:W-:Y:S01]  /*1d700*/  FMUL.FTZ R8, R55, R0 ;  /* 0x0000000037087220 */ /* 0x002fe20000410000 */
[----:B------:R-:W-:Y:S02]  /*1d710*/  ISETP.GE.AND P3, PT, R5, R4, PT ;  /* 0x000000040500720c */ /* 0x000fe40003f66270 */
[C---:B------:R-:W-:Y:S01]  /*1d720*/  IADD3 R3, R2.reuse, 0x39, RZ ;  /* 0x0000003902037810 */ /* 0x040fe20007ffe0ff */
[----:B------:R1:W4:Y:S01]  /*1d730*/  MUFU.TANH R28, R8 ;  /* 0x00000008001c7308 */ /* 0x0003220000002400 */
[----:B------:R-:W-:Y:S02]  /*1d740*/  IADD3 R5, R2, 0x41, RZ ;  /* 0x0000004102057810 */ /* 0x000fe40007ffe0ff */
[----:B------:R-:W-:Y:S02]  /*1d750*/  FSEL R53, R251, -INF , !P5 ;  /* 0xff800000fb357808 */ /* 0x000fe40006800000 */
[----:B------:R-:W-:-:S02]  /*1d760*/  FSEL R59, R240, -INF , !P6 ;  /* 0xff800000f03b7808 */ /* 0x000fc40007000000 */
[----:B------:R-:W-:Y:S02]  /*1d770*/  FSEL R55, R241, -INF , !P4 ;  /* 0xff800000f1377808 */ /* 0x000fe40006000000 */
[----:B------:R-:W-:Y:S02]  /*1d780*/  FSEL R66, R242, -INF , !P2 ;  /* 0xff800000f2427808 */ /* 0x000fe40005000000 */
[C---:B------:R-:W-:Y:S02]  /*1d790*/  ISETP.GE.AND P5, PT, R3.reuse, R6, PT ;  /* 0x000000060300720c */ /* 0x040fe40003fa6270 */
[----:B------:R-:W-:Y:S02]  /*1d7a0*/  ISETP.GE.AND P6, PT, R3, R4, PT ;  /* 0x000000040300720c */ /* 0x000fe40003fc6270 */
[----:B------:R-:W-:Y:S01]  /*1d7b0*/  ISETP.GE.AND P4, PT, R5, R6, PT ;  /* 0x000000060500720c */ /* 0x000fe20003f86270 */
[----:B-1----:R-:W-:Y:S01]  /*1d7c0*/  FMUL.FTZ R8, R31, R0 ;  /* 0x000000001f087220 */ /* 0x002fe20000410000 */
[----:B------:R-:W-:Y:S01]  /*1d7d0*/  ISETP.GE.AND P2, PT, R5, R4, PT ;  /* 0x000000040500720c */ /* 0x000fe20003f46270 */
[----:B------:R-:W-:Y:S01]  /*1d7e0*/  FMUL.FTZ R5, R29, R0 ;  /* 0x000000001d057220 */ /* 0x000fe20000410000 */
[----:B------:R-:W-:Y:S01]  /*1d7f0*/  IADD3 R3, R2, 0x49, RZ ;  /* 0x0000004902037810 */ /* 0x000fe20007ffe0ff */
[----:B------:R1:W-:Y:S01]  /*1d800*/  MUFU.TANH R26, R8 ;  /* 0x00000008001a7308 */ /* 0x0003e20000002400 */
[----:B------:R-:W-:-:S02]  /*1d810*/  FSEL R64, R243, -INF , !P3 ;  /* 0xff800000f3407808 */ /* 0x000fc40005800000 */
[----:B------:R-:W-:Y:S02]  /*1d820*/  FSEL R68, R236, -INF , !P5 ;  /* 0xff800000ec447808 */ /* 0x000fe40006800000 */
[C---:B------:R-:W-:Y:S02]  /*1d830*/  ISETP.GE.AND P3, PT, R3.reuse, R6, PT ;  /* 0x000000060300720c */ /* 0x040fe40003f66270 */
[----:B------:R-:W-:Y:S01]  /*1d840*/  ISETP.GE.AND P5, PT, R3, R4, PT ;  /* 0x000000040300720c */ /* 0x000fe20003fa6270 */
[----:B------:R2:W2:Y:S01]  /*1d850*/  MUFU.TANH R10, R5 ;  /* 0x00000005000a7308 */ /* 0x0004a20000002400 */
[----:B------:R-:W-:Y:S02]  /*1d860*/  IADD3 R3, R2, 0x51, RZ ;  /* 0x0000005102037810 */ /* 0x000fe40007ffe0ff */
[----:B------:R-:W-:Y:S02]  /*1d870*/  FSEL R69, R237, -INF , !P6 ;  /* 0xff800000ed457808 */ /* 0x000fe40007000000 */
[----:B------:R-:W-:-:S02]  /*1d880*/  FSEL R71, R238, -INF , !P4 ;  /* 0xff800000ee477808 */ /* 0x000fc40006000000 */
[----:B------:R-:W-:Y:S01]  /*1d890*/  FSEL R70, R239, -INF , !P2 ;  /* 0xff800000ef467808 */ /* 0x000fe20005000000 */
[----:B-1----:R-:W-:Y:S01]  /*1d8a0*/  FMUL.FTZ R8, R45, R0 ;  /* 0x000000002d087220 */ /* 0x002fe20000410000 */
[----:B------:R-:W-:Y:S02]  /*1d8b0*/  FSEL R77, R232, -INF , !P3 ;  /* 0xff800000e84d7808 */ /* 0x000fe40005800000 */
[C---:B------:R-:W-:Y:S01]  /*1d8c0*/  ISETP.GE.AND P6, PT, R3.reuse, R6, PT ;  /* 0x000000060300720c */ /* 0x040fe20003fc6270 */
[----:B------:R1:W1:Y:S01]  /*1d8d0*/  MUFU.TANH R24, R8 ;  /* 0x0000000800187308 */ /* 0x0002620000002400 */
[----:B------:R-:W-:Y:S02]  /*1d8e0*/  ISETP.GE.AND P4, PT, R3, R4, PT ;  /* 0x000000040300720c */ /* 0x000fe40003f86270 */
[C---:B------:R-:W-:Y:S02]  /*1d8f0*/  IADD3 R3, R2.reuse, 0x61, RZ ;  /* 0x0000006102037810 */ /* 0x040fe40007ffe0ff */
[----:B--2---:R-:W-:-:S02]  /*1d900*/  IADD3 R5, R2, 0x59, RZ ;  /* 0x0000005902057810 */ /* 0x004fc40007ffe0ff */
[----:B------:R-:W-:Y:S02]  /*1d910*/  FSEL R79, R233, -INF , !P5 ;  /* 0xff800000e94f7808 */ /* 0x000fe40006800000 */
[C---:B------:R-:W-:Y:S02]  /*1d920*/  ISETP.GE.AND P2, PT, R5.reuse, R6, PT ;  /* 0x000000060500720c */ /* 0x040fe40003f46270 */
[----:B------:R-:W-:Y:S02]  /*1d930*/  ISETP.GE.AND P3, PT, R5, R4, PT ;  /* 0x000000040500720c */ /* 0x000fe40003f66270 */
[----:B------:R-:W-:Y:S02]  /*1d940*/  IADD3 R5, R2, 0x69, RZ ;  /* 0x0000006902057810 */ /* 0x000fe40007ffe0ff */
[----:B------:R-:W-:Y:S01]  /*1d950*/  FSEL R83, R215, -INF , !P6 ;  /* 0xff800000d7537808 */ /* 0x000fe20007000000 */
[----:B-1----:R-:W-:Y:S01]  /*1d960*/  FMUL.FTZ R8, R47, R0 ;  /* 0x000000002f087220 */ /* 0x002fe20000410000 */
[----:B------:R-:W-:-:S02]  /*1d970*/  FSEL R80, R214, -INF , !P4 ;  /* 0xff800000d6507808 */ /* 0x000fc40006000000 */
[----:B------:R-:W-:Y:S01]  /*1d980*/  FSEL R85, R212, -INF , !P2 ;  /* 0xff800000d4557808 */ /* 0x000fe20005000000 */
[----:B------:R1:W2:Y:S01]  /*1d990*/  MUFU.TANH R9, R8 ;  /* 0x0000000800097308 */ /* 0x0002a20000002400 */
[C---:B------:R-:W-:Y:S02]  /*1d9a0*/  ISETP.GE.AND P5, PT, R3.reuse, R6, PT ;  /* 0x000000060300720c */ /* 0x040fe40003fa6270 */
[----:B------:R-:W-:Y:S02]  /*1d9b0*/  ISETP.GE.AND P6, PT, R3, R4, PT ;  /* 0x000000040300720c */ /* 0x000fe40003fc6270 */
[C---:B------:R-:W-:Y:S02]  /*1d9c0*/  ISETP.GE.AND P4, PT, R5.reuse, R6, PT ;  /* 0x000000060500720c */ /* 0x040fe40003f86270 */
[----:B------:R-:W-:Y:S01]  /*1d9d0*/  ISETP.GE.AND P2, PT, R5, R4, PT ;  /* 0x000000040500720c */ /* 0x000fe20003f46270 */
[----:B------:R-:W-:Y:S01]  /*1d9e0*/  FMUL.FTZ R5, R61, R0 ;  /* 0x000000003d057220 */ /* 0x000fe20000410000 */
[----:B------:R-:W-:-:S02]  /*1d9f0*/  IADD3 R3, R2, 0x71, RZ ;  /* 0x0000007102037810 */ /* 0x000fc40007ffe0ff */
[----:B------:R-:W-:Y:S01]  /*1da00*/  FSEL R87, R209, -INF , !P3 ;  /* 0xff800000d1577808 */ /* 0x000fe20005800000 */
[----:B------:R2:W2:Y:S01]  /*1da10*/  MUFU.TANH R22, R5 ;  /* 0x0000000500167308 */ /* 0x0004a20000002400 */
        /* <DEDUP_REMOVED lines=10> */
[----:B--2---:R-:W-:Y:S02]  /*1dac0*/  IADD3 R5, R2, 0x81, RZ ;  /* 0x0000008102057810 */ /* 0x004fe40007ffe0ff */
[C---:B------:R-:W-:Y:S02]  /*1dad0*/  ISETP.GE.AND P6, PT, R3.reuse, R6, PT ;  /* 0x000000060300720c */ /* 0x040fe40003fc6270 */
[----:B------:R-:W-:-:S02]  /*1dae0*/  ISETP.GE.AND P4, PT, R3, R4, PT ;  /* 0x000000040300720c */ /* 0x000fc40003f86270 */
[----:B------:R-:W-:Y:S01]  /*1daf0*/  ISETP.GE.AND P2, PT, R5, R6, PT ;  /* 0x000000060500720c */ /* 0x000fe20003f46270 */
[----:B-1----:R-:W-:Y:S01]  /*1db00*/  FMUL.FTZ R8, R41, R0 ;  /* 0x0000000029087220 */ /* 0x002fe20000410000 */
[----:B------:R-:W-:Y:S02]  /*1db10*/  ISETP.GE.AND P3, PT, R5, R4, PT ;  /* 0x000000040500720c */ /* 0x000fe40003f66270 */
[C---:B------:R-:W-:Y:S01]  /*1db20*/  IADD3 R3, R2.reuse, 0x89, RZ ;  /* 0x0000008902037810 */ /* 0x040fe20007ffe0ff */
[----:B------:R1:W2:Y:S01]  /*1db30*/  MUFU.TANH R19, R8 ;  /* 0x0000000800137308 */ /* 0x0002a20000002400 */
        /* <DEDUP_REMOVED lines=12> */
[----:B------:R1:W1:Y:S01]  /*1dc00*/  MUFU.TANH R18, R8 ;  /* 0x0000000800127308 */ /* 0x0002620000002400 */
        /* <DEDUP_REMOVED lines=10> */
[----:B---3--:R-:W-:Y:S02]  /*1dcb0*/  FSEL R108, R35, -INF , !P3 ;  /* 0xff800000236c7808 */ /* 0x008fe40005800000 */
[C---:B------:R-:W-:Y:S01]  /*1dcc0*/  ISETP.GE.AND P6, PT, R3.reuse, R6, PT ;  /* 0x000000060300720c */ /* 0x040fe20003fc6270 */
[----:B------:R1:W3:Y:S01]  /*1dcd0*/  MUFU.TANH R16, R8 ;  /* 0x0000000800107308 */ /* 0x0002e20000002400 */
        /* <DEDUP_REMOVED lines=10> */
[----:B-----5:R-:W-:Y:S01]  /*1dd80*/  FSEL R113, R32, -INF , !P2 ;  /* 0xff80000020717808 */ /* 0x020fe20005000000 */
[----:B------:R1:W2:Y:S01]  /*1dd90*/  MUFU.TANH R14, R8 ;  /* 0x00000008000e7308 */ /* 0x0002a20000002400 */
[C---:B------:R-:W-:Y:S02]  /*1dda0*/  ISETP.GE.AND P5, PT, R3.reuse, R6, PT ;  /* 0x000000060300720c */ /* 0x040fe40003fa6270 */
[----:B------:R-:W-:Y:S02]  /*1ddb0*/  ISETP.GE.AND P6, PT, R3, R4, PT ;  /* 0x000000040300720c */ /* 0x000fe40003fc6270 */
[C---:B------:R-:W-:Y:S02]  /*1ddc0*/  ISETP.GE.AND P4, PT, R5.reuse, R6, PT ;  /* 0x000000060500720c */ /* 0x040fe40003f86270 */
[----:B------:R-:W-:Y:S01]  /*1ddd0*/  ISETP.GE.AND P2, PT, R5, R4, PT ;  /* 0x000000040500720c */ /* 0x000fe20003f46270 */
[----:B------:R-:W-:Y:S01]  /*1dde0*/  FMUL.FTZ R5, R21, R0 ;  /* 0x0000000015057220 */ /* 0x000fe20000410000 */
[----:B------:R-:W-:-:S02]  /*1ddf0*/  IADD3 R3, R2, 0xc1, RZ ;  /* 0x000000c102037810 */ /* 0x000fc40007ffe0ff */
[----:B------:R-:W-:Y:S02]  /*1de00*/  FSEL R114, R30, -INF , !P3 ;  /* 0xff8000001e727808 */ /* 0x000fe40005800000 */
[----:B------:R-:W-:Y:S02]  /*1de10*/  FSEL R171, R11, -INF , !P5 ;  /* 0xff8000000bab7808 */ /* 0x000fe40006800000 */
[C---:B------:R-:W-:Y:S01]  /*1de20*/  ISETP.GE.AND P3, PT, R3.reuse, R6, PT ;  /* 0x000000060300720c */ /* 0x040fe20003f66270 */
[----:B------:R5:W-:Y:S01]  /*1de30*/  MUFU.TANH R11, R5 ;  /* 0x00000005000b7308 */ /* 0x000be20000002400 */
[----:B------:R-:W-:Y:S01]  /*1de40*/  ISETP.GE.AND P5, PT, R3, R4, PT ;  /* 0x000000040300720c */ /* 0x000fe20003fa6270 */
[----:B-1----:R-:W-:Y:S01]  /*1de50*/  FMUL.FTZ R8, R67, R0 ;  /* 0x0000000043087220 */ /* 0x002fe20000410000 */
[----:B------:R-:W-:Y:S02]  /*1de60*/  IADD3 R3, R2, 0xc9, RZ ;  /* 0x000000c902037810 */ /* 0x000fe40007ffe0ff */
[----:B----4-:R-:W-:-:S02]  /*1de70*/  FSEL R116, R28, -INF , !P6 ;  /* 0xff8000001c747808 */ /* 0x010fc40007000000 */
[----:B------:R-:W-:Y:S01]  /*1de80*/  FSEL R172, R10, -INF , !P4 ;  /* 0xff8000000aac7808 */ /* 0x000fe20006000000 */
[----:B------:R1:W4:Y:S01]  /*1de90*/  MUFU.TANH R12, R8 ;  /* 0x00000008000c7308 */ /* 0x0003220000002400 */
[----:B------:R-:W-:Y:S02]  /*1dea0*/  FSEL R173, R26, -INF , !P2 ;  /* 0xff8000001aad7808 */ /* 0x000fe40005000000 */
[----:B------:R-:W-:Y:S02]  /*1deb0*/  FSEL R181, R24, -INF , !P3 ;  /* 0xff80000018b57808 */ /* 0x000fe40005800000 */
[C---:B------:R-:W-:Y:S02]  /*1dec0*/  ISETP.GE.AND P6, PT, R3.reuse, R6, PT ;  /* 0x000000060300720c */ /* 0x040fe40003fc6270 */
[----:B------:R-:W-:Y:S02]  /*1ded0*/  ISETP.GE.AND P4, PT, R3, R4, PT ;  /* 0x000000040300720c */ /* 0x000fe40003f86270 */
[----:B-----5:R-:W-:-:S02]  /*1dee0*/  IADD3 R5, R2, 0xd1, RZ ;  /* 0x000000d102057810 */ /* 0x020fc40007ffe0ff */
[----:B------:R-:W-:Y:S02]  /*1def0*/  IADD3 R3, R2, 0xd9, RZ ;  /* 0x000000d902037810 */ /* 0x000fe40007ffe0ff */
[C---:B------:R-:W-:Y:S02]  /*1df00*/  ISETP.GE.AND P2, PT, R5.reuse, R6, PT ;  /* 0x000000060500720c */ /* 0x040fe40003f46270 */
[----:B------:R-:W-:Y:S01]  /*1df10*/  ISETP.GE.AND P3, PT, R5, R4, PT ;  /* 0x000000040500720c */ /* 0x000fe20003f66270 */
[-C--:B------:R-:W-:Y:S01]  /*1df20*/  FMUL.FTZ R5, R25, R0.reuse ;  /* 0x0000000019057220 */ /* 0x080fe20000410000 */
[----:B------:R-:W-:Y:S01]  /*1df30*/  FSEL R178, R9, -INF , !P5 ;  /* 0xff80000009b27808 */ /* 0x000fe20006800000 */
[----:B-1----:R-:W-:Y:S01]  /*1df40*/  FMUL.FTZ R8, R23, R0 ;  /* 0x0000000017087220 */ /* 0x002fe20000410000 */
        /* <DEDUP_REMOVED lines=10> */
[C---:B------:R-:W-:Y:S02]  /*1dff0*/  ISETP.GE.AND P3, PT, R3.reuse, R6, PT ;  /* 0x000000060300720c */ /* 0x040fe40003f66270 */
[----:B-1----:R-:W-:Y:S02]  /*1e000*/  IADD3 R5, R2, 0xe1, RZ ;  /* 0x000000e102057810 */ /* 0x002fe40007ffe0ff */
[----:B------:R-:W-:Y:S01]  /*1e010*/  ISETP.GE.AND P5, PT, R3, R4, PT ;  /* 0x000000040300720c */ /* 0x000fe20003fa6270 */
[----:B------:R-:W-:Y:S01]  /*1e020*/  FMUL.FTZ R3, R15, R0 ;  /* 0x000000000f037220 */ /* 0x000fe20000410000 */
[C---:B------:R-:W-:Y:S02]  /*1e030*/  ISETP.GE.AND P4, PT, R5.reuse, R6, PT ;  /* 0x000000060500720c */ /* 0x040fe40003f86270 */
[----:B------:R-:W-:Y:S01]  /*1e040*/  ISETP.GE.AND P2, PT, R5, R4, PT ;  /* 0x000000040500720c */ /* 0x000fe20003f46270 */
[-C--:B-----5:R-:W-:Y:S01]  /*1e050*/  FMUL.FTZ R8, R27, R0.reuse ;  /* 0x000000001b087220 */ /* 0x0a0fe20000410000 */
[----:B---3--:R-:W-:Y:S01]  /*1e060*/  FSEL R197, R16, -INF , !P6 ;  /* 0xff80000010c57808 */ /* 0x008fe20007000000 */
[----:B------:R-:W-:Y:S01]  /*1e070*/  FMUL.FTZ R5, R13, R0 ;  /* 0x000000000d057220 */ /* 0x000fe20000410000 */
[----:B------:R-:W-:Y:S01]  /*1e080*/  MUFU.TANH R3, R3 ;  /* 0x0000000300037308 */ /* 0x000fe20000002400 */
[----:B------:R-:W-:-:S02]  /*1e090*/  IADD3 R0, R2, 0xf1, RZ ;  /* 0x000000f102007810 */ /* 0x000fc40007ffe0ff */
[----:B--2---:R-:W-:Y:S02]  /*1e0a0*/  FSEL R203, R14, -INF , !P4 ;  /* 0xff8000000ecb7808 */ /* 0x004fe40006000000 */
[----:B----4-:R-:W-:Y:S02]  /*1e0b0*/  FSEL R200, R12, -INF , !P2 ;  /* 0xff8000000cc87808 */ /* 0x010fe40005000000 */
[C---:B------:R-:W-:Y:S01]  /*1e0c0*/  ISETP.GE.AND P6, PT, R2.reuse, R6, PT ;  /* 0x000000060200720c */ /* 0x040fe20003fc6270 */
[----:B------:R-:W1:Y:S01]  /*1e0d0*/  MUFU.TANH R8, R8 ;  /* 0x0000000800087308 */ /* 0x000e620000002400 */
[----:B------:R-:W-:Y:S02]  /*1e0e0*/  ISETP.GE.AND P4, PT, R2, R4, PT ;  /* 0x000000040200720c */ /* 0x000fe40003f86270 */
[----:B------:R-:W-:Y:S02]  /*1e0f0*/  ISETP.GE.AND P2, PT, R0, R6, PT ;  /* 0x000000060000720c */ /* 0x000fe40003f46270 */
[----:B------:R-:W-:-:S02]  /*1e100*/  IADD3 R2, R2, 0xf9, RZ ;  /* 0x000000f902027810 */ /* 0x000fc40007ffe0ff */
[----:B------:R-:W-:Y:S01]  /*1e110*/  FSEL R205, R11, -INF , !P3 ;  /* 0xff8000000bcd7808 */ /* 0x000fe20005800000 */
[----:B------:R-:W2:Y:S01]  /*1e120*/  MUFU.TANH R5, R5 ;  /* 0x0000000500057308 */ /* 0x000ea20000002400 */
[----:B------:R-:W-:Y:S02]  /*1e130*/  FSEL R207, R10, -INF , !P5 ;  /* 0xff8000000acf7808 */ /* 0x000fe40006800000 */
[----:B------:R-:W-:Y:S02]  /*1e140*/  FSEL R212, R9, -INF , !P2 ;  /* 0xff80000009d47808 */ /* 0x000fe40005000000 */
[----:B------:R-:W-:Y:S02]  /*1e150*/  ISETP.GE.AND P3, PT, R0, R4, PT ;  /* 0x000000040000720c */ /* 0x000fe40003f66270 */
[C---:B------:R-:W-:Y:S02]  /*1e160*/  ISETP.GE.AND P5, PT, R2.reuse, R6, PT ;  /* 0x000000060200720c */ /* 0x040fe40003fa6270 */
[----:B------:R-:W-:-:S02]  /*1e170*/  ISETP.GE.AND P2, PT, R2, R4, PT ;  /* 0x000000040200720c */ /* 0x000fc40003f46270 */
[----:B-1----:R-:W-:Y:S02]  /*1e180*/  FSEL R209, R8, -INF , !P3 ;  /* 0xff80000008d17808 */ /* 0x002fe40005800000 */
[----:B------:R-:W-:Y:S02]  /*1e190*/  FSEL R17, R234, -INF , !P6 ;  /* 0xff800000ea117808 */ /* 0x000fe40007000000 */
[----:B------:R-:W-:Y:S02]  /*1e1a0*/  FSEL R16, R235, -INF , !P4 ;  /* 0xff800000eb107808 */ /* 0x000fe40006000000 */
[----:B--2---:R-:W-:Y:S02]  /*1e1b0*/  FSEL R214, R5, -INF , !P5 ;  /* 0xff80000005d67808 */ /* 0x004fe40006800000 */
        /* <DEDUP_REMOVED lines=49> */
[----:B------:R-:W-:-:S05]  /*1e4d0*/  IADD3 R0, R0, -R3, RZ ;  /* 0x8000000300007210 */ /* 0x000fca0007ffe0ff */
[----:B------:R-:W-:-:S05]  /*1e4e0*/  IMAD R2, R2, R0, -0x100 ;  /* 0xffffff0002027424 */ /* 0x000fca00078e0200 */
[----:B----4-:R-:W-:Y:S01]  /*1e4f0*/  SHF.R.S32.HI R8, RZ, 0x1f, R2 ;  /* 0x0000001fff087819 */ /* 0x010fe20000011402 */
[-C--:B--2---:R-:W-:Y:S02]  /*1e500*/  IMAD R0, R5, R2.reuse, RZ ;  /* 0x0000000205007224 */ /* 0x084fe400078e02ff */
[----:B------:R-:W-:-:S04]  /*1e510*/  IMAD.WIDE.U32 R2, R4, R2, RZ ;  /* 0x0000000204027225 */ /* 0x000fc800078e00ff */
[----:B------:R-:W-:Y:S02]  /*1e520*/  IMAD R4, R4, R8, R0 ;  /* 0x0000000804047224 */ /* 0x000fe400078e0200 */
[----:B---3--:R-:W-:Y:S02]  /*1e530*/  IMAD.IADD R9, R9, 0x1, -R10 ;  /* 0x0000000109097824 */ /* 0x008fe400078e0a0a */
[----:B------:R-:W-:-:S03]  /*1e540*/  IMAD.IADD R3, R3, 0x1, R4 ;  /* 0x0000000103037824 */ /* 0x000fc600078e0204 */
[----:B------:R-:W-:Y:S01]  /*1e550*/  SHF.R.S32.HI R5, RZ, 0x1f, R9 ;  /* 0x0000001fff057819 */ /* 0x000fe20000011409 */
[----:B-----5:R-:W-:Y:S02]  /*1e560*/  IMAD R0, R7, R9, RZ ;  /* 0x0000000907007224 */ /* 0x020fe400078e02ff */
[----:B------:R-:W-:-:S04]  /*1e570*/  IMAD.WIDE.U32 R2, R9, R6, R2 ;  /* 0x0000000609027225 */ /* 0x000fc800078e0002 */
[----:B------:R-:W-:-:S05]  /*1e580*/  IMAD R0, R6, R5, R0 ;  /* 0x0000000506007224 */ /* 0x000fca00078e0200 */
[----:B------:R-:W-:Y:S01]  /*1e590*/  IADD3 R3, R3, R0, RZ ;  /* 0x0000000003037210 */ /* 0x000fe20007ffe0ff */
[----:B------:R-:W-:Y:S01]  /*1e5a0*/  IMAD.MOV.U32 R0, RZ, RZ, R2 ;  /* 0x000000ffff007224 */ /* 0x000fe200078e0002 */
[----:B------:R-:W-:Y:S05]  /*1e5b0*/  BRA `(.L_x_2897) ;  /* 0x0000003000007947 */ /* 0x000fea0003800000 */
.L_x_2896:
[----:B------:R-:W2:Y:S02]  /*1e5c0*/  LD.E R0, [R38.64+0x38] ;  /* 0x0000380426007980 */ /* 0x000ea4000c101900 */
[----:B--2---:R-:W-:-:S04]  /*1e5d0*/  LEA R0, -R0, RZ, 0x8 ;  /* 0x000000ff00007211 */ /* 0x004fc800078e41ff */
[----:B------:R-:W-:Y:S02]  /*1e5e0*/  SHF.R.S32.HI R3, RZ, 0x1f, R0 ;  /* 0x0000001fff037819 */ /* 0x000fe40000011400 */
.L_x_2897:
[----:B------:R-:W-:Y:S05]  /*1e5f0*/  BSYNC B0 ;  /* 0x0000000000007941 */ /* 0x000fea0003800000 */
.L_x_2895:
[----:B------:R-:W2:Y:S04]  /*1e600*/  LDL.LU R7, [R1+0xc] ;  /* 0x00000c0001077983 */ /* 0x000ea80000300800 */
[----:B------:R-:W3:Y:S01]  /*1e610*/  LDL.LU R6, [R1+0x10] ;  /* 0x0000100001067983 */ /* 0x000ee20000300800 */
[C---:B------:R-:W-:Y:S01]  /*1e620*/  IMAD.SHL.U32 R15, R56.reuse, 0x20, RZ ;  /* 0x00000020380f7824 */ /* 0x040fe200078e00ff */
[----:B------:R-:W-:Y:S02]  /*1e630*/  SHF.L.U64.HI R14, R56, 0x5, R57 ;  /* 0x00000005380e7819 */ /* 0x000fe40000010239 */
[----:B---3--:R-:W-:-:S04]  /*1e640*/  LEA R6, P1, R0, R6, 0x1 ;  /* 0x0000000600067211 */ /* 0x008fc800078208ff */
[----:B------:R-:W-:Y:S01]  /*1e650*/  IADD3 R4, P0, R6, R15, RZ ;  /* 0x0000000f06047210 */ /* 0x000fe20007f1e0ff */
[----:B------:R1:W-:Y:S01]  /*1e660*/  STL [R1+0x10], R6 ;  /* 0x0000100601007387 */ /* 0x0003e20000100800 */
[----:B--2---:R-:W-:Y:S02]  /*1e670*/  LEA.HI.X R7, R0, R7, R3, 0x1, P1 ;  /* 0x0000000700077211 */ /* 0x004fe400008f0c03 */
[----:B------:R-:W-:-:S03]  /*1e680*/  IADD3 R2, P1, R4, R15, RZ ;  /* 0x0000000f04027210 */ /* 0x000fc60007f3e0ff */
[--C-:B------:R-:W-:Y:S01]  /*1e690*/  IMAD.X R5, R7, 0x1, R14.reuse, P0 ;  /* 0x0000000107057824 */ /* 0x100fe200000e060e */
        /* <DEDUP_REMOVED lines=48> */
.L_x_2894:
[----:B------:R-:W-:Y:S05]  /*1e9a0*/  BSYNC B1 ;  /* 0x0000000000017941 */ /* 0x000fea0003800000 */
.L_x_2893:
[----:B------:R-:W-:Y:S01]  /*1e9b0*/  FMNMX.FTZ R0, R36, R16, !PT ;  /* 0x0000001024007209 */ /* 0x000fe20007810000 */
[----:B------:R-:W2:Y:S03]  /*1e9c0*/  LDL.LU R20, [R1+0x4] ;  /* 0x0000040001147983 */ /* 0x000ea60000300800 */
[----:B------:R-:W-:Y:S01]  /*1e9d0*/  FMNMX.FTZ R0, R40, R0, !PT ;  /* 0x0000000028007209 */ /* 0x000fe20007810000 */
[----:B------:R-:W3:Y:S03]  /*1e9e0*/  LDL.LU R21, [R1+0x8] ;  /* 0x0000080001157983 */ /* 0x000ee60000300800 */
[----:B------:R-:W-:Y:S01]  /*1e9f0*/  FMNMX.FTZ R0, R76, R0, !PT ;  /* 0x000000004c007209 */ /* 0x000fe20007810000 */
[----:B------:R-:W-:Y:S03]  /*1ea00*/  LDSM.16.MT88.4 R12, [R220+0xa000] ;  /* 0x00a00000dc0c783b */ /* 0x000fe60000004200 */
[----:B-1----:R-:W-:Y:S01]  /*1ea10*/  FMNMX.FTZ R2, R42, R0, !PT ;  /* 0x000000002a027209 */ /* 0x002fe20007810000 */
[----:B------:R-:W-:Y:S03]  /*1ea20*/  LDSM.16.MT88.4 R24, [R223+0xa000] ;  /* 0x00a00000df18783b */ /* 0x000fe60000004200 */
[----:B------:R-:W-:Y:S01]  /*1ea30*/  FMNMX.FTZ R2, R75, R2, !PT ;  /* 0x000000024b027209 */ /* 0x000fe20007810000 */
[----:B------:R-:W4:Y:S01]  /*1ea40*/  LD.E R0, [R38.64+0xdc] ;  /* 0x0000dc0426007980 */ /* 0x000f22000c101900 */
        /* <DEDUP_REMOVED lines=125> */
[----:B------:R-:W5:Y:S01]  /*1f220*/  SHFL.BFLY PT, R5, R4, 0x2, 0x1f ;  /* 0x0c401f0004057f89 */ /* 0x000f6200000e0000 */
[----:B-1----:R-:W-:-:S05]  /*1f230*/  FMNMX.FTZ R2, R2, R3, !PT ;  /* 0x0000000302027209 */ /* 0x002fca0007810000 */
[----:B------:R-:W1:Y:S01]  /*1f240*/  SHFL.BFLY PT, R3, R2, 0x1, 0x1f ;  /* 0x0c201f0002037f89 */ /* 0x000e6200000e0000 */
[----:B-----5:R-:W-:Y:S02]  /*1f250*/  FMNMX.FTZ R4, R4, R5, !PT ;  /* 0x0000000504047209 */ /* 0x020fe40007810000 */
[----:B--2---:R-:W-:-:S03]  /*1f260*/  MOV R74, R20 ;  /* 0x00000014004a7202 */ /* 0x004fc60000000f00 */
[----:B------:R-:W2:Y:S01]  /*1f270*/  SHFL.BFLY PT, R5, R4, 0x1, 0x1f ;  /* 0x0c201f0004057f89 */ /* 0x000ea200000e0000 */
[----:B-1----:R-:W-:-:S04]  /*1f280*/  FMNMX.FTZ R82, R2, R3, !PT ;  /* 0x0000000302527209 */ /* 0x002fc80007810000 */
[----:B------:R-:W-:Y:S01]  /*1f290*/  FSETP.NEU.FTZ.AND P0, PT, R82, -INF , PT ;  /* 0xff8000005200780b */ /* 0x000fe20003f1d000 */
[----:B----4-:R-:W-:-:S05]  /*1f2a0*/  FMUL.FTZ R3, R0, R82 ;  /* 0x0000005200037220 */ /* 0x010fca0000410000 */
[----:B------:R-:W-:-:S05]  /*1f2b0*/  FSEL R3, R3, RZ, P0 ;  /* 0x000000ff03037208 */ /* 0x000fca0000000000 */
[----:B------:R-:W-:Y:S01]  /*1f2c0*/  FFMA.FTZ R2, R16, R0, -R3 ;  /* 0x0000000010027223 */ /* 0x000fe20000010803 */
[----:B--2---:R-:W-:Y:S02]  /*1f2d0*/  FMNMX.FTZ R81, R4, R5, !PT ;  /* 0x0000000504517209 */ /* 0x004fe40007810000 */
[----:B------:R-:W-:Y:S01]  /*1f2e0*/  FSEL R4, R82, RZ, P0 ;  /* 0x000000ff52047208 */ /* 0x000fe20000000000 */
[----:B------:R1:W-:Y:S01]  /*1f2f0*/  MUFU.EX2 R72, R2 ;  /* 0x0000000200487308 */ /* 0x0003e20000000800 */
[C---:B------:R-:W-:Y:S01]  /*1f300*/  FSETP.NEU.FTZ.AND P1, PT, R81.reuse, -INF , PT ;  /* 0xff8000005100780b */ /* 0x040fe20003f3d000 */
[----:B------:R-:W-:Y:S02]  /*1f310*/  FMUL.FTZ R5, R0, R81 ;  /* 0x0000005100057220 */ /* 0x000fe40000410000 */
[----:B------:R-:W-:Y:S01]  /*1f320*/  FADD.FTZ R4, R36, -R4 ;  /* 0x8000000424047221 */ /* 0x000fe20000010000 */
[----:B------:R-:W-:Y:S02]  /*1f330*/  FSEL R6, R81, RZ, P1 ;  /* 0x000000ff51067208 */ /* 0x000fe40000800000 */
[----:B------:R-:W-:Y:S01]  /*1f340*/  FSEL R5, R5, RZ, P1 ;  /* 0x000000ff05057208 */ /* 0x000fe20000800000 */
[----:B------:R-:W-:-:S06]  /*1f350*/  FMUL.FTZ R4, R0, R4 ;  /* 0x0000000400047220 */ /* 0x000fcc0000410000 */
[----:B------:R-:W2:Y:S01]  /*1f360*/  MUFU.EX2 R4, R4 ;  /* 0x0000000400047308 */ /* 0x000ea20000000800 */
[----:B-1----:R-:W-:-:S07]  /*1f370*/  FFMA.FTZ R2, R40, R0, -R3 ;  /* 0x0000000028027223 */ /* 0x002fce0000010803 */
[----:B------:R1:W4:Y:S01]  /*1f380*/  MUFU.EX2 R73, R2 ;  /* 0x0000000200497308 */ /* 0x0003220000000800 */
[-C--:B--2---:R-:W-:Y:S02]  /*1f390*/  FMUL.FTZ R142, R142, R4.reuse ;  /* 0x000000048e8e7220 */ /* 0x084fe40000410000 */
[-C--:B------:R-:W-:Y:S02]  /*1f3a0*/  FMUL.FTZ R143, R143, R4.reuse ;  /* 0x000000048f8f7220 */ /* 0x080fe40000410000 */
[-C--:B------:R-:W-:Y:S02]  /*1f3b0*/  FMUL.FTZ R146, R146, R4.reuse ;  /* 0x0000000492927220 */ /* 0x080fe40000410000 */
[----:B------:R-:W-:Y:S02]  /*1f3c0*/  FMUL.FTZ R147, R147, R4 ;  /* 0x0000000493937220 */ /* 0x000fe40000410000 */
[----:B-1----:R-:W-:Y:S01]  /*1f3d0*/  FFMA.FTZ R2, R76, R0, -R3 ;  /* 0x000000004c027223 */ /* 0x002fe20000010803 */
[----:B----4-:R-:W-:Y:S01]  /*1f3e0*/  F2FP.BF16.PACK_AB R9, R73, R72 ;  /* 0x000000484909723e */ /* 0x010fe200000010ff */
        /* <DEDUP_REMOVED lines=9> */
[----:B------:R-:W-:Y:S02]  /*1f480*/  FMUL.FTZ R162, R162, R4 ;  /* 0x00000004a2a27220 */ /* 0x000fe40000410000 */
[----:B-1----:R-:W-:Y:S02]  /*1f490*/  FFMA.FTZ R2, R42, R0, -R3 ;  /* 0x000000002a027223 */ /* 0x002fe40000010803 */
[-C--:B------:R-:W-:Y:S02]  /*1f4a0*/  FMUL.FTZ R163, R163, R4.reuse ;  /* 0x00000004a3a37220 */ /* 0x080fe40000410000 */
[----:B------:R1:W2:Y:S01]  /*1f4b0*/  MUFU.EX2 R65, R2 ;  /* 0x0000000200417308 */ /* 0x0002a20000000800 */
[-C--:B------:R-:W-:Y:S02]  /*1f4c0*/  FMUL.FTZ R166, R166, R4.reuse ;  /* 0x00000004a6a67220 */ /* 0x080fe40000410000 */
[----:B------:R-:W-:-:S02]  /*1f4d0*/  FMUL.FTZ R167, R167, R4 ;  /* 0x00000004a7a77220 */ /* 0x000fc40000410000 */
[-CC-:B-1----:R-:W-:Y:S01]  /*1f4e0*/  FFMA.FTZ R2, R17, R0.reuse, -R5.reuse ;  /* 0x0000000011027223 */ /* 0x182fe20000010805 */
[----:B--2---:R-:W-:Y:S01]  /*1f4f0*/  F2FP.BF16.PACK_AB R11, R65, R47 ;  /* 0x0000002f410b723e */ /* 0x004fe200000010ff */
[----:B------:R-:W1:Y:S02]  /*1f500*/  LDSM.16.MT88.4 R16, [R221+0xa000] ;  /* 0x00a00000dd10783b */ /* 0x000e640000004200 */
[----:B------:R2:W-:Y:S02]  /*1f510*/  MUFU.EX2 R76, R2 ;  /* 0x00000002004c7308 */ /* 0x0005e40000000800 */
[----:B--2---:R-:W-:-:S06]  /*1f520*/  FFMA.FTZ R2, R44, R0, -R5 ;  /* 0x000000002c027223 */ /* 0x004fcc0000010805 */
[----:B------:R2:W4:Y:S02]  /*1f530*/  MUFU.EX2 R67, R2 ;  /* 0x0000000200437308 */ /* 0x0005240000000800 */
[----:B--2---:R-:W-:Y:S01]  /*1f540*/  FFMA.FTZ R2, R84, R0, -R5 ;  /* 0x0000000054027223 */ /* 0x004fe20000010805 */
[----:B----4-:R-:W-:-:S05]  /*1f550*/  F2FP.BF16.PACK_AB R8, R67, R76 ;  /* 0x0000004c4308723e */ /* 0x010fca00000010ff */
[----:B------:R2:W-:Y:S02]  /*1f560*/  MUFU.EX2 R232, R2 ;  /* 0x0000000200e87308 */ /* 0x0005e40000000800 */
[----:B--2---:R-:W-:-:S06]  /*1f570*/  FFMA.FTZ R2, R46, R0, -R5 ;  /* 0x000000002e027223 */ /* 0x004fcc0000010805 */
[----:B------:R2:W4:Y:S02]  /*1f580*/  MUFU.EX2 R45, R2 ;  /* 0x00000002002d7308 */ /* 0x0005240000000800 */
[----:B--2---:R-:W-:Y:S01]  /*1f590*/  FADD.FTZ R2, R37, -R6 ;  /* 0x8000000625027221 */ /* 0x004fe20000010000 */
[----:B----4-:R-:W-:-:S03]  /*1f5a0*/  F2FP.BF16.PACK_AB R10, R45, R232 ;  /* 0x000000e82d0a723e */ /* 0x010fc600000010ff */
[----:B------:R-:W-:-:S04]  /*1f5b0*/  FMUL.FTZ R2, R0, R2 ;  /* 0x0000000200027220 */ /* 0x000fc80000410000 */
[----:B------:R2:W4:Y:S02]  /*1f5c0*/  MUFU.EX2 R7, R2 ;  /* 0x0000000200077308 */ /* 0x0005240000000800 */
[----:B--2---:R-:W-:Y:S02]  /*1f5d0*/  FFMA.FTZ R2, R75, R0, -R3 ;  /* 0x000000004b027223 */ /* 0x004fe40000010803 */
[----:B----4-:R-:W-:-:S04]  /*1f5e0*/  FMUL.FTZ R140, R140, R7 ;  /* 0x000000078c8c7220 */ /* 0x010fc80000410000 */
        /* <DEDUP_REMOVED lines=9> */
[-C--:B------:R-:W-:Y:S01]  /*1f680*/  FMUL.FTZ R152, R152, R7.reuse ;  /* 0x0000000798987220 */ /* 0x080fe20000410000 */
[C---:B------:R-:W-:Y:S01]  /*1f690*/  HMMA.16816.F32.BF16 R36, R8.reuse, R24, R144 ;  /* 0x000000180824723c */ /* 0x040fe20000041890 */
[----:B--2---:R-:W-:Y:S01]  /*1f6a0*/  FFMA.FTZ R2, R48, R0, -R3 ;  /* 0x0000000030027223 */ /* 0x004fe20000010803 */
[----:B------:R-:W-:Y:S01]  /*1f6b0*/  MOV R141, R232 ;  /* 0x000000e8008d7202 */ /* 0x000fe20000000f00 */
[----:B------:R-:W-:Y:S01]  /*1f6c0*/  FMUL.FTZ R153, R153, R7 ;  /* 0x0000000799997220 */ /* 0x000fe20000410000 */
[----:B------:R-:W-:Y:S01]  /*1f6d0*/  MOV R142, R47 ;  /* 0x0000002f008e7202 */ /* 0x000fe20000000f00 */
[----:B------:R2:W-:Y:S01]  /*1f6e0*/  MUFU.EX2 R233, R2 ;  /* 0x0000000200e97308 */ /* 0x0005e20000000800 */
[----:B------:R-:W-:Y:S01]  /*1f6f0*/  FMUL.FTZ R156, R156, R7 ;  /* 0x000000079c9c7220 */ /* 0x000fe20000410000 */
[----:B------:R-:W-:Y:S01]  /*1f700*/  MOV R146, R65 ;  /* 0x0000004100927202 */ /* 0x000fe20000000f00 */
[----:B------:R-:W-:Y:S01]  /*1f710*/  HMMA.16816.F32.BF16 R28, R8, R12, R136 ;  /* 0x0000000c081c723c */ /* 0x000fe20000041888 */
[-C--:B------:R-:W-:Y:S01]  /*1f720*/  FMUL.FTZ R157, R157, R7.reuse ;  /* 0x000000079d9d7220 */ /* 0x080fe20000410000 */
[----:B------:R-:W-:Y:S01]  /*1f730*/  LDSM.16.MT88.4 R12, [R222+0xa800] ;  /* 0x00a80000de0c783b */ /* 0x000fe20000004200 */
[----:B------:R-:W-:Y:S01]  /*1f740*/  FMUL.FTZ R160, R160, R7 ;  /* 0x00000007a0a07220 */ /* 0x000fe20000410000 */
[----:B------:R-:W-:Y:S01]  /*1f750*/  MOV R145, R45 ;  /* 0x0000002d00917202 */ /* 0x000fe20000000f00 */
[----:B------:R-:W-:-:S02]  /*1f760*/  FMUL.FTZ R161, R161, R7 ;  /* 0x00000007a1a17220 */ /* 0x000fc40000410000 */
[-C--:B------:R-:W-:Y:S01]  /*1f770*/  FMUL.FTZ R164, R164, R7.reuse ;  /* 0x00000007a4a47220 */ /* 0x080fe20000410000 */
[C---:B-1----:R-:W-:Y:S01]  /*1f780*/  HMMA.16816.F32.BF16 R60, R8.reuse, R16, R152 ;  /* 0x00000010083c723c */ /* 0x042fe20000041898 */
[----:B------:R-:W-:Y:S01]  /*1f790*/  FMUL.FTZ R165, R165, R7 ;  /* 0x00000007a5a57220 */ /* 0x000fe20000410000 */
[----:B------:R-:W-:Y:S02]  /*1f7a0*/  MOV R138, R73 ;  /* 0x00000049008a7202 */ /* 0x000fe40000000f00 */
[----:B------:R-:W-:Y:S01]  /*1f7b0*/  MOV R139, R72 ;  /* 0x00000048008b7202 */ /* 0x000fe20000000f00 */
[-CC-:B--2---:R-:W-:Y:S01]  /*1f7c0*/  FFMA.FTZ R2, R78, R0.reuse, -R3.reuse ;  /* 0x000000004e027223 */ /* 0x184fe20000010803 */
[----:B---3--:R-:W-:Y:S02]  /*1f7d0*/  MOV R78, R21 ;  /* 0x00000015004e7202 */ /* 0x008fe40000000f00 */
[----:B------:R-:W1:Y:S01]  /*1f7e0*/  LDSM.16.MT88.4 R20, [R222+0xa000] ;  /* 0x00a00000de14783b */ /* 0x000e620000004200 */
[----:B------:R2:W3:Y:S01]  /*1f7f0*/  MUFU.EX2 R6, R2 ;  /* 0x0000000200067308 */ /* 0x0004e20000000800 */
[----:B------:R-:W-:Y:S01]  /*1f800*/  HMMA.16816.F32.BF16 R156, R8, R18, R156 ;  /* 0x00000012089c723c */ /* 0x000fe2000004189c */
[----:B------:R-:W-:Y:S01]  /*1f810*/  MOV R137, R67 ;  /* 0x0000004300897202 */ /* 0x000fe20000000f00 */
[----:B------:R-:W-:Y:S01]  /*1f820*/  LDSM.16.MT88.4 R16, [R221+0xa800] ;  /* 0x00a80000dd10783b */ /* 0x000fe20000004200 */
[----:B--2---:R-:W-:Y:S01]  /*1f830*/  FFMA.FTZ R2, R50, R0, -R3 ;  /* 0x0000000032027223 */ /* 0x004fe20000010803 */
[----:B---3--:R-:W-:-:S04]  /*1f840*/  MOV R147, R6 ;  /* 0x0000000600937202 */ /* 0x008fc80000000f00 */
[----:B------:R-:W-:Y:S01]  /*1f850*/  HMMA.16816.F32.BF16 R48, R8, R26, R148 ;  /* 0x0000001a0830723c */ /* 0x000fe20000041894 */
[----:B------:R-:W2:Y:S01]  /*1f860*/  LDSM.16.MT88.4 R24, [R220+0xa800] ;  /* 0x00a80000dc18783b */ /* 0x000ea20000004200 */
[----:B------:R3:W4:Y:S02]  /*1f870*/  MUFU.EX2 R143, R2 ;  /* 0x00000002008f7308 */ /* 0x0007240000000800 */
[----:B---3--:R-:W-:Y:S01]  /*1f880*/  FFMA.FTZ R2, R86, R0, -R5 ;  /* 0x0000000056027223 */ /* 0x008fe20000010805 */
[----:B------:R-:W-:-:S03]  /*1f890*/  MOV R86, R137 ;  /* 0x0000008900567202 */ /* 0x000fc60000000f00 */
[C---:B-1----:R-:W-:Y:S02]  /*1f8a0*/  HMMA.16816.F32.BF16 R160, R8.reuse, R20, R160 ;  /* 0x0000001408a0723c */ /* 0x042fe400000418a0 */
[----:B------:R1:W-:Y:S06]  /*1f8b0*/  MUFU.EX2 R6, R2 ;  /* 0x0000000200067308 */ /* 0x0003ec0000000800 */
[----:B------:R-:W-:Y:S07]  /*1f8c0*/  HMMA.16816.F32.BF16 R20, R8, R22, R164 ;  /* 0x000000160814723c */ /* 0x000fee00000418a4 */
[----:B----4-:R-:W-:Y:S01]  /*1f8d0*/  F2FP.BF16.PACK_AB R11, R143, R147 ;  /* 0x000000938f0b723e */ /* 0x010fe200000010ff */
        /* <DEDUP_REMOVED lines=8> */
[----:B------:R-:W-:Y:S02]  /*1f960*/  MOV R88, R234 ;  /* 0x000000ea00587202 */ /* 0x000fe40000000f00 */
[----:B---3--:R-:W-:-:S03]  /*1f970*/  F2FP.BF16.PACK_AB R10, R136, R140 ;  /* 0x0000008c880a723e */ /* 0x008fc600000010ff */
[----:B------:R1:W-:Y:S01]  /*1f980*/  MUFU.EX2 R251, R2 ;  /* 0x0000000200fb7308 */ /* 0x0003e20000000800 */
[----:B------:R-:W-:-:S07]  /*1f990*/  F2FP.BF16.PACK_AB R9, R233, R88 ;  /* 0x00000058e909723e */ /* 0x000fce00000010ff */
[----:B--2---:R-:W-:Y:S01]  /*1f9a0*/  HMMA.16816.F32.BF16 R28, R8, R24, R28 ;  /* 0x00000018081c723c */ /* 0x004fe2000004181c */
[----:B-1----:R-:W-:-:S07]  /*1f9b0*/  FFMA.FTZ R2, R53, R0, -R3 ;  /* 0x0000000035027223 */ /* 0x002fce0000010803 */
[C---:B------:R-:W-:Y:S01]  /*1f9c0*/  HMMA.16816.F32.BF16 R40, R8.reuse, R26, R40 ;  /* 0x0000001a0828723c */ /* 0x040fe20000041828 */
[----:B------:R-:W1:Y:S01]  /*1f9d0*/  LDSM.16.MT88.4 R24, [R220+0xb000] ;  /* 0x00b00000dc18783b */ /* 0x000e620000004200 */
[----:B------:R2:W3:Y:S06]  /*1f9e0*/  MUFU.EX2 R252, R2 ;  /* 0x0000000200fc7308 */ /* 0x0004ec0000000800 */
[C---:B------:R-:W-:Y:S08]  /*1f9f0*/  HMMA.16816.F32.BF16 R36, R8.reuse, R32, R36 ;  /* 0x000000200824723c */ /* 0x040ff00000041824 */
[----:B------:R-:W-:Y:S01]  /*1fa00*/  HMMA.16816.F32.BF16 R48, R8, R34, R48 ;  /* 0x000000220830723c */ /* 0x000fe20000041830 */
[----:B------:R-:W4:Y:S01]  /*1fa10*/  LDSM.16.MT88.4 R32, [R223+0xb000] ;  /* 0x00b00000df20783b */ /* 0x000f220000004200 */
[----:B--2---:R-:W-:Y:S01]  /*1fa20*/  FFMA.FTZ R2, R89, R0, -R3 ;  /* 0x0000000059027223 */ /* 0x004fe20000010803 */
[----:B------:R-:W-:-:S02]  /*1fa30*/  MOV R89, R6 ;  /* 0x0000000600597202 */ /* 0x000fc40000000f00 */
[----:B------:R-:W-:Y:S01]  /*1fa40*/  MOV R6, R74 ;  /* 0x0000004a00067202 */ /* 0x000fe20000000f00 */
[----:B------:R2:W-:Y:S02]  /*1fa50*/  MUFU.EX2 R250, R2 ;  /* 0x0000000200fa7308 */ /* 0x0005e40000000800 */
[C---:B------:R-:W-:Y:S08]  /*1fa60*/  HMMA.16816.F32.BF16 R60, R8.reuse, R16, R60 ;  /* 0x00000010083c723c */ /* 0x040ff0000004183c */
[----:B------:R-:W-:Y:S01]  /*1fa70*/  HMMA.16816.F32.BF16 R72, R8, R18, R156 ;  /* 0x000000120848723c */ /* 0x000fe2000004189c */
[----:B------:R-:W5:Y:S01]  /*1fa80*/  LDSM.16.MT88.4 R16, [R221+0xb000] ;  /* 0x00b00000dd10783b */ /* 0x000f620000004200 */
[----:B--2---:R-:W-:-:S06]  /*1fa90*/  FFMA.FTZ R2, R117, R0, -R5 ;  /* 0x0000000075027223 */ /* 0x004fcc0000010805 */
[C---:B------:R-:W-:Y:S01]  /*1faa0*/  HMMA.16816.F32.BF16 R160, R8.reuse, R12, R160 ;  /* 0x0000000c08a0723c */ /* 0x040fe200000418a0 */
[----:B------:R2:W-:Y:S07]  /*1fab0*/  MUFU.EX2 R248, R2 ;  /* 0x0000000200f87308 */ /* 0x0005ee0000000800 */
[----:B------:R-:W-:Y:S01]  /*1fac0*/  HMMA.16816.F32.BF16 R20, R8, R14, R20 ;  /* 0x0000000e0814723c */ /* 0x000fe20000041814 */
[----:B------:R-:W1:Y:S06]  /*1fad0*/  LDSM.16.MT88.4 R12, [R222+0xb000] ;  /* 0x00b00000de0c783b */ /* 0x000e6c0000004200 */
[----:B---3--:R-:W-:Y:S01]  /*1fae0*/  F2FP.BF16.PACK_AB R9, R252, R251 ;  /* 0x000000fbfc09723e */ /* 0x008fe200000010ff */
[----:B--2---:R-:W-:-:S04]  /*1faf0*/  FFMA.FTZ R2, R58, R0, -R5 ;  /* 0x000000003a027223 */ /* 0x004fc80000010805 */
[----:B------:R2:W3:Y:S02]  /*1fb00*/  MUFU.EX2 R247, R2 ;  /* 0x0000000200f77308 */ /* 0x0004e40000000800 */
[----:B--2---:R-:W-:Y:S01]  /*1fb10*/  FFMA.FTZ R2, R90, R0, -R5 ;  /* 0x000000005a027223 */ /* 0x004fe20000010805 */
[----:B------:R-:W-:Y:S02]  /*1fb20*/  MOV R90, R233 ;  /* 0x000000e9005a7202 */ /* 0x000fe40000000f00 */
[----:B---3--:R-:W-:-:S03]  /*1fb30*/  F2FP.BF16.PACK_AB R8, R247, R248 ;  /* 0x000000f8f708723e */ /* 0x008fc600000010ff */
        /* <DEDUP_REMOVED lines=14> */
[C---:B----4-:R-:W-:Y:S08]  /*1fc20*/  HMMA.16816.F32.BF16 R36, R8.reuse, R32, R36 ;  /* 0x000000200824723c */ /* 0x050ff00000041824 */
[----:B------:R-:W-:Y:S01]  /*1fc30*/  HMMA.16816.F32.BF16 R48, R8, R34, R48 ;  /* 0x000000220830723c */ /* 0x000fe20000041830 */
[----:B------:R-:W4:Y:S01]  /*1fc40*/  LDSM.16.MT88.4 R32, [R223+0xb800] ;  /* 0x00b80000df20783b */ /* 0x000f220000004200 */
        /* <DEDUP_REMOVED lines=24> */
[C---:B-1----:R-:W-:Y:S01]  /*1fdd0*/  HMMA.16816.F32.BF16 R52, R8.reuse, R24, R28 ;  /* 0x000000180834723c */ /* 0x042fe2000004181c */
[----:B------:R-:W1:Y:S07]  /*1fde0*/  LDSM.16.MT88.4 R28, [R220+0xc000] ;  /* 0x00c00000dc1c783b */ /* 0x000e6e0000004200 */
[----:B------:R-:W-:Y:S01]  /*1fdf0*/  HMMA.16816.F32.BF16 R64, R8, R26, R40 ;  /* 0x0000001a0840723c */ /* 0x000fe20000041828 */
[----:B------:R-:W3:Y:S01]  /*1fe00*/  LDSM.16.MT88.4 R24, [R223+0xc000] ;  /* 0x00c00000df18783b */ /* 0x000ee20000004200 */
[----:B--2---:R-:W-:-:S04]  /*1fe10*/  FFMA.FTZ R2, R70, R0, -R3 ;  /* 0x0000000046027223 */ /* 0x004fc80000010803 */
[----:B------:R2:W1:Y:S02]  /*1fe20*/  MUFU.EX2 R234, R2 ;  /* 0x0000000200ea7308 */ /* 0x0004640000000800 */
[C---:B----4-:R-:W-:Y:S08]  /*1fe30*/  HMMA.16816.F32.BF16 R44, R8.reuse, R32, R36 ;  /* 0x00000020082c723c */ /* 0x050ff00000041824 */
[----:B------:R-:W-:Y:S01]  /*1fe40*/  HMMA.16816.F32.BF16 R40, R8, R34, R48 ;  /* 0x000000220828723c */ /* 0x000fe20000041830 */
[----:B--2---:R-:W-:-:S07]  /*1fe50*/  FFMA.FTZ R2, R98, R0, -R3 ;  /* 0x0000000062027223 */ /* 0x004fce0000010803 */
[C---:B-----5:R-:W-:Y:S01]  /*1fe60*/  HMMA.16816.F32.BF16 R36, R8.reuse, R16, R60 ;  /* 0x000000100824723c */ /* 0x060fe2000004183c */
[----:B------:R2:W-:Y:S07]  /*1fe70*/  MUFU.EX2 R232, R2 ;  /* 0x0000000200e87308 */ /* 0x0005ee0000000800 */
[C---:B------:R-:W-:Y:S01]  /*1fe80*/  HMMA.16816.F32.BF16 R72, R8.reuse, R18, R72 ;  /* 0x000000120848723c */ /* 0x040fe20000041848 */
[----:B------:R-:W4:Y:S07]  /*1fe90*/  LDSM.16.MT88.4 R16, [R221+0xc000] ;  /* 0x00c00000dd10783b */ /* 0x000f2e0000004200 */
[----:B------:R-:W-:Y:S01]  /*1fea0*/  HMMA.16816.F32.BF16 R32, R8, R12, R160 ;  /* 0x0000000c0820723c */ /* 0x000fe200000418a0 */
[----:B--2---:R-:W-:-:S04]  /*1feb0*/  FFMA.FTZ R2, R124, R0, -R5 ;  /* 0x000000007c027223 */ /* 0x004fc80000010805 */
[----:B------:R2:W-:Y:S03]  /*1fec0*/  MUFU.EX2 R167, R2 ;  /* 0x0000000200a77308 */ /* 0x0005e60000000800 */
[----:B------:R-:W-:Y:S01]  /*1fed0*/  HMMA.16816.F32.BF16 R20, R8, R14, R20 ;  /* 0x0000000e0814723c */ /* 0x000fe20000041814 */
[----:B------:R-:W5:Y:S01]  /*1fee0*/  LDSM.16.MT88.4 R12, [R222+0xc000] ;  /* 0x00c00000de0c783b */ /* 0x000f620000004200 */
[----:B------:R-:W-:Y:S02]  /*1fef0*/  MOV R160, R147 ;  /* 0x0000009300a07202 */ /* 0x000fe40000000f00 */
[----:B------:R-:W-:Y:S02]  /*1ff00*/  MOV R162, R143 ;  /* 0x0000008f00a27202 */ /* 0x000fe40000000f00 */
[----:B------:R-:W-:Y:S02]  /*1ff10*/  MOV R161, R140 ;  /* 0x0000008c00a17202 */ /* 0x000fe40000000f00 */
[----:B-1----:R-:W-:-:S02]  /*1ff20*/  F2FP.BF16.PACK_AB R9, R234, R233 ;  /* 0x000000e9ea09723e */ /* 0x002fc400000010ff */
[----:B------:R-:W-:Y:S01]  /*1ff30*/  MOV R163, R136 ;  /* 0x0000008800a37202 */ /* 0x000fe20000000f00 */
[----:B--2---:R-:W-:-:S04]  /*1ff40*/  FFMA.FTZ R2, R71, R0, -R5 ;  /* 0x0000000047027223 */ /* 0x004fc80000010805 */
[----:B------:R1:W2:Y:S02]  /*1ff50*/  MUFU.EX2 R166, R2 ;  /* 0x0000000200a67308 */ /* 0x0002a40000000800 */
[----:B-1----:R-:W-:Y:S01]  /*1ff60*/  FFMA.FTZ R2, R125, R0, -R5 ;  /* 0x000000007d027223 */ /* 0x002fe20000010805 */
[----:B--2---:R-:W-:-:S05]  /*1ff70*/  F2FP.BF16.PACK_AB R8, R166, R167 ;  /* 0x000000a7a608723e */ /* 0x004fca00000010ff */
        /* <DEDUP_REMOVED lines=9> */
[----:B--2---:R-:W-:-:S05]  /*20010*/  F2FP.BF16.PACK_AB R11, R159, R232 ;  /* 0x000000e89f0b723e */ /* 0x004fca00000010ff */
[----:B------:R1:W-:Y:S02]  /*20020*/  MUFU.EX2 R157, R2 ;  /* 0x00000002009d7308 */ /* 0x0003e40000000800 */
[C---:B------:R-:W-:Y:S08]  /*20030*/  HMMA.16816.F32.BF16 R48, R8.reuse, R28, R52 ;  /* 0x0000001c0830723c */ /* 0x040ff00000041834 */
[----:B---3--:R-:W-:Y:S01]  /*20040*/  HMMA.16816.F32.BF16 R44, R8, R24, R44 ;  /* 0x00000018082c723c */ /* 0x008fe2000004182c */
[----:B-1----:R-:W-:Y:S01]  /*20050*/  FFMA.FTZ R2, R80, R0, -R3 ;  /* 0x0000000050027223 */ /* 0x002fe20000010803 */
[----:B------:R-:W-:-:S03]  /*20060*/  MOV R80, R141 ;  /* 0x0000008d00507202 */ /* 0x000fc60000000f00 */
[----:B------:R1:W2:Y:S03]  /*20070*/  MUFU.EX2 R158, R2 ;  /* 0x00000002009e7308 */ /* 0x0002a60000000800 */
[C---:B------:R-:W-:Y:S01]  /*20080*/  HMMA.16816.F32.BF16 R52, R8.reuse, R26, R40 ;  /* 0x0000001a0834723c */ /* 0x040fe20000041828 */
[----:B------:R-:W3:Y:S07]  /*20090*/  LDSM.16.MT88.4 R24, [R223+0xc800] ;  /* 0x00c80000df18783b */ /* 0x000eee0000004200 */
[----:B----4-:R-:W-:Y:S01]  /*200a0*/  HMMA.16816.F32.BF16 R36, R8, R16, R36 ;  /* 0x000000100824723c */ /* 0x010fe20000041824 */
[----:B-1----:R-:W-:-:S07]  /*200b0*/  FFMA.FTZ R2, R127, R0, -R3 ;  /* 0x000000007f027223 */ /* 0x002fce0000010803 */
[C---:B------:R-:W-:Y:S01]  /*200c0*/  HMMA.16816.F32.BF16 R72, R8.reuse, R18, R72 ;  /* 0x000000120848723c */ /* 0x040fe20000041848 */
[----:B------:R-:W1:Y:S01]  /*200d0*/  LDSM.16.MT88.4 R16, [R221+0xc800] ;  /* 0x00c80000dd10783b */ /* 0x000e620000004200 */
[----:B------:R4:W-:Y:S06]  /*200e0*/  MUFU.EX2 R156, R2 ;  /* 0x00000002009c7308 */ /* 0x0009ec0000000800 */
[C---:B-----5:R-:W-:Y:S08]  /*200f0*/  HMMA.16816.F32.BF16 R32, R8.reuse, R12, R32 ;  /* 0x0000000c0820723c */ /* 0x060ff00000041820 */
[----:B------:R-:W-:Y:S01]  /*20100*/  HMMA.16816.F32.BF16 R20, R8, R14, R20 ;  /* 0x0000000e0814723c */ /* 0x000fe20000041814 */
[----:B------:R-:W5:Y:S01]  /*20110*/  LDSM.16.MT88.4 R12, [R222+0xc800] ;  /* 0x00c80000de0c783b */ /* 0x000f620000004200 */
[----:B----4-:R-:W-:-:S04]  /*20120*/  FFMA.FTZ R2, R129, R0, -R5 ;  /* 0x0000000081027223 */ /* 0x010fc80000010805 */
[----:B------:R4:W-:Y:S02]  /*20130*/  MUFU.EX2 R155, R2 ;  /* 0x00000002009b7308 */ /* 0x0009e40000000800 */
[----:B------:R-:W-:Y:S01]  /*20140*/  HMMA.16816.F32.BF16 R64, R8, R30, R64 ;  /* 0x0000001e0840723c */ /* 0x000fe20000041840 */
[----:B------:R-:W1:Y:S06]  /*20150*/  LDSM.16.MT88.4 R28, [R220+0xc800] ;  /* 0x00c80000dc1c783b */ /* 0x000e6c0000004200 */
[----:B--2---:R-:W-:Y:S01]  /*20160*/  F2FP.BF16.PACK_AB R9, R158, R157 ;  /* 0x0000009d9e09723e */ /* 0x004fe200000010ff */
[----:B----4-:R-:W-:Y:S01]  /*20170*/  FFMA.FTZ R2, R83, R0, -R5 ;  /* 0x0000000053027223 */ /* 0x010fe20000010805 */
[----:B------:R-:W-:-:S03]  /*20180*/  MOV R83, R142 ;  /* 0x0000008e00537202 */ /* 0x000fc60000000f00 */
[----:B------:R2:W4:Y:S02]  /*20190*/  MUFU.EX2 R59, R2 ;  /* 0x00000002003b7308 */ /* 0x0005240000000800 */
[----:B--2---:R-:W-:Y:S01]  /*201a0*/  FFMA.FTZ R2, R130, R0, -R5 ;  /* 0x0000000082027223 */ /* 0x004fe20000010805 */
[----:B----4-:R-:W-:-:S05]  /*201b0*/  F2FP.BF16.PACK_AB R8, R59, R155 ;  /* 0x0000009b3b08723e */ /* 0x010fca00000010ff */
[----:B------:R2:W-:Y:S02]  /*201c0*/  MUFU.EX2 R154, R2 ;  /* 0x00000002009a7308 */ /* 0x0005e40000000800 */
[----:B--2---:R-:W-:Y:S01]  /*201d0*/  FFMA.FTZ R2, R85, R0, -R5 ;  /* 0x0000000055027223 */ /* 0x004fe20000010805 */
[----:B------:R-:W-:-:S05]  /*201e0*/  MOV R85, R138 ;  /* 0x0000008a00557202 */ /* 0x000fca0000000f00 */
[----:B------:R2:W4:Y:S02]  /*201f0*/  MUFU.EX2 R153, R2 ;  /* 0x0000000200997308 */ /* 0x0005240000000800 */
[----:B--2---:R-:W-:Y:S01]  /*20200*/  FFMA.FTZ R2, R87, R0, -R3 ;  /* 0x0000000057027223 */ /* 0x004fe20000010803 */
[----:B------:R-:W-:Y:S02]  /*20210*/  MOV R87, R139 ;  /* 0x0000008b00577202 */ /* 0x000fe40000000f00 */
[----:B----4-:R-:W-:-:S03]  /*20220*/  F2FP.BF16.PACK_AB R10, R153, R154 ;  /* 0x0000009a990a723e */ /* 0x010fc600000010ff */
[----:B------:R2:W4:Y:S01]  /*20230*/  MUFU.EX2 R58, R2 ;  /* 0x00000002003a7308 */ /* 0x0005220000000800 */
[----:B------:R-:W-:Y:S02]  /*20240*/  FFMA.FTZ R6, R6, R4, R87 ;  /* 0x0000000406067223 */ /* 0x000fe40000010057 */
[-C--:B------:R-:W-:Y:S02]  /*20250*/  FFMA.FTZ R4, R190, R0.reuse, -R5 ;  /* 0x00000000be047223 */ /* 0x080fe40000010805 */
[----:B--2---:R-:W-:Y:S01]  /*20260*/  FFMA.FTZ R2, R131, R0, -R3 ;  /* 0x0000000083027223 */ /* 0x004fe20000010803 */
[----:B----4-:R-:W-:-:S03]  /*20270*/  F2FP.BF16.PACK_AB R11, R58, R156 ;  /* 0x0000009c3a0b723e */ /* 0x010fc600000010ff */
[----:B------:R2:W-:Y:S04]  /*20280*/  MUFU.EX2 R152, R2 ;  /* 0x0000000200987308 */ /* 0x0005e80000000800 */
        /* <DEDUP_REMOVED lines=21> */
[----:B--2---:R-:W-:-:S04]  /*203e0*/  FFMA.FTZ R2, R93, R0, -R5 ;  /* 0x000000005d027223 */ /* 0x004fc80000010805 */
[----:B------:R2:W4:Y:S02]  /*203f0*/  MUFU.EX2 R147, R2 ;  /* 0x0000000200937308 */ /* 0x0005240000000800 */
[----:B--2---:R-:W-:Y:S01]  /*20400*/  FFMA.FTZ R2, R170, R0, -R5 ;  /* 0x00000000aa027223 */ /* 0x004fe20000010805 */
[----:B----4-:R-:W-:Y:S02]  /*20410*/  F2FP.BF16.PACK_AB R8, R147, R149 ;  /* 0x000000959308723e */ /* 0x010fe400000010ff */
[----:B------:R-:W-:-:S03]  /*20420*/  MOV R170, R80 ;  /* 0x0000005000aa7202 */ /* 0x000fc60000000f00 */
[----:B------:R2:W-:Y:S01]  /*20430*/  MUFU.EX2 R146, R2 ;  /* 0x0000000200927308 */ /* 0x0005e20000000800 */
[----:B------:R-:W-:Y:S01]  /*20440*/  MOV R80, R90 ;  /* 0x0000005a00507202 */ /* 0x000fe20000000f00 */
        /* <DEDUP_REMOVED lines=55> */
[----:B--2---:R-:W-:Y:S01]  /*207c0*/  FFMA.FTZ R2, R174, R0, -R5 ;  /* 0x00000000ae027223 */ /* 0x004fe20000010805 */
[----:B------:R-:W-:-:S02]  /*207d0*/  MOV R174, R83 ;  /* 0x0000005300ae7202 */ /* 0x000fc40000000f00 */
[----:B------:R-:W-:Y:S01]  /*207e0*/  MOV R83, R89 ;  /* 0x0000005900537202 */ /* 0x000fe20000000f00 */
        /* <DEDUP_REMOVED lines=17> */
[----:B------:R2:W-:Y:S01]  /*20900*/  MUFU.EX2 R124, R2 ;  /* 0x00000002007c7308 */ /* 0x0005e20000000800 */
[----:B------:R-:W-:Y:S01]  /*20910*/  MOV R85, R77 ;  /* 0x0000004d00557202 */ /* 0x000fe20000000f00 */
[----:B------:R-:W-:Y:S01]  /*20920*/  HMMA.16816.F32.BF16 R40, R8, R32, R40 ;  /* 0x000000200828723c */ /* 0x000fe20000041828 */
[----:B------:R-:W-:-:S07]  /*20930*/  FADD.FTZ R6, R175, R6 ;  /* 0x00000006af067221 */ /* 0x000fce0000010000 */
        /* <DEDUP_REMOVED lines=36> */
[----:B------:R-:W-:Y:S01]  /*20b80*/  HMMA.16816.F32.BF16 R44, R8, R38, R52 ;  /* 0x00000026082c723c */ /* 0x000fe20000041834 */
[----:B------:R-:W3:Y:S04]  /*20b90*/  LDSM.16.MT88.4 R36, [R223+0xf000] ;  /* 0x00f00000df24783b */ /* 0x000ee80000004200 */
[----:B------:R-:W-:Y:S01]  /*20ba0*/  LDSM.16.MT88.4 R52, [R221+0xf800] ;  /* 0x00f80000dd34783b */ /* 0x000fe20000004200 */
[----:B--2---:R-:W-:-:S02]  /*20bb0*/  FFMA.FTZ R2, R182, R0, -R3 ;  /* 0x00000000b6027223 */ /* 0x004fc40000010803 */
[C---:B-1----:R-:W-:Y:S02]  /*20bc0*/  HMMA.16816.F32.BF16 R60, R8.reuse, R16, R48 ;  /* 0x00000010083c723c */ /* 0x042fe40000041830 */
[----:B------:R1:W-:Y:S06]  /*20bd0*/  MUFU.EX2 R118, R2 ;  /* 0x0000000200767308 */ /* 0x0003ec0000000800 */
[C---:B----4-:R-:W-:Y:S01]  /*20be0*/  HMMA.16816.F32.BF16 R48, R8.reuse, R12, R24 ;  /* 0x0000000c0830723c */ /* 0x050fe20000041818 */
[----:B------:R-:W-:Y:S07]  /*20bf0*/  LDSM.16.MT88.4 R24, [R220+0xf800] ;  /* 0x00f80000dc18783b */ /* 0x000fee0000004200 */
[----:B------:R-:W-:Y:S01]  /*20c00*/  HMMA.16816.F32.BF16 R20, R8, R14, R20 ;  /* 0x0000000e0814723c */ /* 0x000fe20000041814 */
[----:B------:R-:W2:Y:S01]  /*20c10*/  LDSM.16.MT88.4 R12, [R222+0xf000] ;  /* 0x00f00000de0c783b */ /* 0x000ea20000004200 */
[----:B-1----:R-:W-:-:S04]  /*20c20*/  FFMA.FTZ R2, R185, R0, -R5 ;  /* 0x00000000b9027223 */ /* 0x002fc80000010805 */
[----:B------:R1:W-:Y:S02]  /*20c30*/  MUFU.EX2 R110, R2 ;  /* 0x00000002006e7308 */ /* 0x0003e40000000800 */
[----:B------:R-:W-:Y:S01]  /*20c40*/  HMMA.16816.F32.BF16 R72, R8, R18, R72 ;  /* 0x000000120848723c */ /* 0x000fe20000041848 */
[----:B------:R-:W4:Y:S06]  /*20c50*/  LDSM.16.MT88.4 R16, [R221+0xf000] ;  /* 0x00f00000dd10783b */ /* 0x000f2c0000004200 */
        /* <DEDUP_REMOVED lines=14> */
[C---:B---3--:R-:W-:Y:S08]  /*20d40*/  HMMA.16816.F32.BF16 R28, R8.reuse, R32, R28 ;  /* 0x00000020081c723c */ /* 0x048ff0000004181c */
[----:B------:R-:W-:Y:S01]  /*20d50*/  HMMA.16816.F32.BF16 R32, R8, R34, R64 ;  /* 0x000000220820723c */ /* 0x000fe20000041840 */
[----:B-1----:R-:W-:-:S04]  /*20d60*/  FFMA.FTZ R2, R116, R0, -R3 ;  /* 0x0000000074027223 */ /* 0x002fc80000010803 */
[----:B------:R1:W3:Y:S03]  /*20d70*/  MUFU.EX2 R106, R2 ;  /* 0x00000002006a7308 */ /* 0x0002e60000000800 */
[C---:B------:R-:W-:Y:S08]  /*20d80*/  HMMA.16816.F32.BF16 R40, R8.reuse, R36, R40 ;  /* 0x000000240828723c */ /* 0x040ff00000041828 */
[----:B------:R-:W-:Y:S01]  /*20d90*/  HMMA.16816.F32.BF16 R44, R8, R38, R44 ;  /* 0x00000026082c723c */ /* 0x000fe2000004182c */
[----:B------:R-:W5:Y:S01]  /*20da0*/  LDSM.16.MT88.4 R36, [R223+0xf800] ;  /* 0x00f80000df24783b */ /* 0x000f620000004200 */
[----:B-1----:R-:W-:-:S06]  /*20db0*/  FFMA.FTZ R2, R188, R0, -R3 ;  /* 0x00000000bc027223 */ /* 0x002fcc0000010803 */
[C---:B--2---:R-:W-:Y:S01]  /*20dc0*/  HMMA.16816.F32.BF16 R64, R8.reuse, R12, R48 ;  /* 0x0000000c0840723c */ /* 0x044fe20000041830 */
[----:B------:R1:W-:Y:S07]  /*20dd0*/  MUFU.EX2 R105, R2 ;  /* 0x0000000200697308 */ /* 0x0003ee0000000800 */
[C---:B------:R-:W-:Y:S01]  /*20de0*/  HMMA.16816.F32.BF16 R48, R8.reuse, R14, R20 ;  /* 0x0000000e0830723c */ /* 0x040fe20000041814 */
[----:B------:R-:W2:Y:S07]  /*20df0*/  LDSM.16.MT88.4 R12, [R222+0xf800] ;  /* 0x00f80000de0c783b */ /* 0x000eae0000004200 */
[----:B----4-:R-:W-:Y:S01]  /*20e00*/  HMMA.16816.F32.BF16 R60, R8, R16, R60 ;  /* 0x00000010083c723c */ /* 0x010fe2000004183c */
[----:B-1----:R-:W-:-:S04]  /*20e10*/  FFMA.FTZ R2, R191, R0, -R5 ;  /* 0x00000000bf027223 */ /* 0x002fc80000010805 */
[----:B------:R1:W-:Y:S03]  /*20e20*/  MUFU.EX2 R103, R2 ;  /* 0x0000000200677308 */ /* 0x0003e60000000800 */
[----:B------:R-:W-:Y:S01]  /*20e30*/  HMMA.16816.F32.BF16 R72, R8, R18, R72 ;  /* 0x000000120848723c */ /* 0x000fe20000041848 */
[----:B------:R-:W4:Y:S06]  /*20e40*/  LDSM.16.MT88.4 R16, [R220+0x10000] ;  /* 0x01000000dc10783b */ /* 0x000f2c0000004200 */
        /* <DEDUP_REMOVED lines=14> */
[C---:B------:R-:W-:Y:S08]  /*20f30*/  HMMA.16816.F32.BF16 R68, R8.reuse, R24, R28 ;  /* 0x000000180844723c */ /* 0x040ff0000004181c */
[----:B------:R-:W-:Y:S01]  /*20f40*/  HMMA.16816.F32.BF16 R20, R8, R26, R32 ;  /* 0x0000001a0814723c */ /* 0x000fe20000041820 */
[----:B------:R-:W-:Y:S01]  /*20f50*/  LDSM.16.MT88.4 R24, [R223+0x10000] ;  /* 0x01000000df18783b */ /* 0x000fe20000004200 */
[----:B-1----:R-:W-:-:S04]  /*20f60*/  FFMA.FTZ R2, R178, R0, -R3 ;  /* 0x00000000b2027223 */ /* 0x002fc80000010803 */
[----:B------:R1:W3:Y:S02]  /*20f70*/  MUFU.EX2 R98, R2 ;  /* 0x0000000200627308 */ /* 0x0002e40000000800 */
        /* <DEDUP_REMOVED lines=12> */
[----:B---3--:R-:W-:Y:S01]  /*21040*/  F2FP.BF16.PACK_AB R9, R98, R97 ;  /* 0x000000616209723e */ /* 0x008fe200000010ff */
        /* <DEDUP_REMOVED lines=13> */
[C---:B----4-:R-:W-:Y:S08]  /*21120*/  HMMA.16816.F32.BF16 R68, R8.reuse, R16, R68 ;  /* 0x000000100844723c */ /* 0x050ff00000041844 */
[----:B------:R-:W-:Y:S01]  /*21130*/  HMMA.16816.F32.BF16 R60, R8, R18, R20 ;  /* 0x00000012083c723c */ /* 0x000fe20000041814 */
[----:B------:R-:W2:Y:S01]  /*21140*/  LDSM.16.MT88.4 R16, [R222+0x10000] ;  /* 0x01000000de10783b */ /* 0x000ea20000004200 */
[----:B-1----:R-:W-:-:S03]  /*21150*/  FFMA.FTZ R2, R189, R0, -R3 ;  /* 0x00000000bd027223 */ /* 0x002fc60000010803 */
[----:B------:R-:W1:Y:S01]  /*21160*/  LDSM.16.MT88.4 R20, [R223+0x10800] ;  /* 0x01080000df14783b */ /* 0x000e620000004200 */
[----:B------:R3:W-:Y:S02]  /*21170*/  MUFU.EX2 R90, R2 ;  /* 0x00000002005a7308 */ /* 0x0007e40000000800 */
[C---:B-----5:R-:W-:Y:S08]  /*21180*/  HMMA.16816.F32.BF16 R64, R8.reuse, R38, R52 ;  /* 0x000000260840723c */ /* 0x060ff00000041834 */
[----:B------:R-:W-:Y:S01]  /*21190*/  HMMA.16816.F32.BF16 R72, R8, R36, R40 ;  /* 0x000000240848723c */ /* 0x000fe20000041828 */
[----:B---3--:R-:W-:-:S04]  /*211a0*/  FFMA.FTZ R2, R204, R0, -R3 ;  /* 0x00000000cc027223 */ /* 0x008fc80000010803 */
[----:B------:R3:W-:Y:S03]  /*211b0*/  MUFU.EX2 R88, R2 ;  /* 0x0000000200587308 */ /* 0x0007e60000000800 */
[----:B--2---:R-:W-:Y:S01]  /*211c0*/  HMMA.16816.F32.BF16 R52, R8, R16, R44 ;  /* 0x000000100834723c */ /* 0x004fe2000004182c */
[----:B---3--:R-:W-:-:S04]  /*211d0*/  FFMA.FTZ R2, R206, R0, -R5 ;  /* 0x00000000ce027223 */ /* 0x008fc80000010805 */
[----:B------:R2:W-:Y:S02]  /*211e0*/  MUFU.EX2 R87, R2 ;  /* 0x0000000200577308 */ /* 0x0005e40000000800 */
[----:B--2---:R-:W-:Y:S02]  /*211f0*/  FFMA.FTZ R2, R78, R7, R76 ;  /* 0x000000074e027223 */ /* 0x004fe4000001004c */
[C---:B------:R-:W-:Y:S02]  /*21200*/  HMMA.16816.F32.BF16 R76, R8.reuse, R24, R28 ;  /* 0x00000018084c723c */ /* 0x040fe4000004181c */
[----:B------:R-:W-:Y:S02]  /*21210*/  FADD.FTZ R2, R86, R2 ;  /* 0x0000000256027221 */ /* 0x000fe40000010000 */
[----:B------:R2:W3:Y:S04]  /*21220*/  MUFU.EX2 R86, R4 ;  /* 0x0000000400567308 */ /* 0x0004e80000000800 */
[C---:B------:R-:W-:Y:S08]  /*21230*/  HMMA.16816.F32.BF16 R28, R8.reuse, R26, R32 ;  /* 0x0000001a081c723c */ /* 0x040ff00000041820 */
[----:B------:R-:W-:Y:S01]  /*21240*/  HMMA.16816.F32.BF16 R24, R8, R18, R48 ;  /* 0x000000120818723c */ /* 0x000fe20000041830 */
[----:B------:R-:W4:Y:S01]  /*21250*/  LDSM.16.MT88.4 R16, [R221+0x10800] ;  /* 0x01080000dd10783b */ /* 0x000f220000004200 */
[----:B--2---:R-:W-:-:S02]  /*21260*/  FADD.FTZ R4, R174, R6 ;  /* 0x00000006ae047221 */ /* 0x004fc40000010000 */
[----:B------:R-:W-:-:S03]  /*21270*/  FADD.FTZ R6, R170, R2 ;  /* 0x00000002aa067221 */ /* 0x000fc60000010000 */
[----:B---3--:R-:W-:Y:S01]  /*21280*/  F2FP.BF16.PACK_AB R8, R86, R87 ;  /* 0x000000575608723e */ /* 0x008fe200000010ff */
[----:B------:R-:W-:Y:S01]  /*21290*/  FFMA.FTZ R2, R208, R0, -R5 ;  /* 0x00000000d0027223 */ /* 0x000fe20000010805 */
[----:B------:R-:W-:Y:S01]  /*212a0*/  F2FP.BF16.PACK_AB R9, R90, R89 ;  /* 0x000000595a09723e */ /* 0x000fe200000010ff */
[----:B------:R-:W-:Y:S02]  /*212b0*/  FADD.FTZ R4, R169, R4 ;  /* 0x00000004a9047221 */ /* 0x000fe40000010000 */
[----:B------:R-:W-:Y:S02]  /*212c0*/  FADD.FTZ R6, R85, R6 ;  /* 0x0000000655067221 */ /* 0x000fe40000010000 */
[----:B------:R2:W-:Y:S02]  /*212d0*/  MUFU.EX2 R85, R2 ;  /* 0x0000000200557308 */ /* 0x0005e40000000800 */
[----:B--2---:R-:W-:Y:S02]  /*212e0*/  FADD.FTZ R2, R168, R4 ;  /* 0x00000004a8027221 */ /* 0x004fe40000010000 */
[----:B------:R-:W-:-:S02]  /*212f0*/  FADD.FTZ R4, R83, R6 ;  /* 0x0000000653047221 */ /* 0x000fc40000010000 */
[----:B------:R-:W-:Y:S02]  /*21300*/  FADD.FTZ R2, R80, R2 ;  /* 0x0000000250027221 */ /* 0x000fe40000010000 */
[----:B------:R-:W-:Y:S02]  /*21310*/  FADD.FTZ R4, R84, R4 ;  /* 0x0000000454047221 */ /* 0x000fe40000010000 */
[----:B------:R-:W-:Y:S02]  /*21320*/  FADD.FTZ R2, R160, R2 ;  /* 0x00000002a0027221 */ /* 0x000fe40000010000 */
[----:B------:R-:W-:Y:S02]  /*21330*/  FADD.FTZ R4, R161, R4 ;  /* 0x00000004a1047221 */ /* 0x000fe40000010000 */
[----:B------:R-:W-:Y:S02]  /*21340*/  FADD.FTZ R2, R162, R2 ;  /* 0x00000002a2027221 */ /* 0x000fe40000010000 */
[----:B------:R-:W-:-:S02]  /*21350*/  FFMA.FTZ R6, R196, R0, -R5 ;  /* 0x00000000c4067223 */ /* 0x000fc40000010805 */
[----:B------:R-:W-:Y:S02]  /*21360*/  FADD.FTZ R4, R163, R4 ;  /* 0x00000004a3047221 */ /* 0x000fe40000010000 */
[----:B------:R-:W-:Y:S01]  /*21370*/  FADD.FTZ R2, R251, R2 ;  /* 0x00000002fb027221 */ /* 0x000fe20000010000 */
[----:B------:R2:W3:Y:S01]  /*21380*/  MUFU.EX2 R84, R6 ;  /* 0x0000000600547308 */ /* 0x0004e20000000800 */
[----:B------:R-:W-:Y:S02]  /*21390*/  FADD.FTZ R4, R248, R4 ;  /* 0x00000004f8047221 */ /* 0x000fe40000010000 */
[----:B------:R-:W-:Y:S02]  /*213a0*/  FADD.FTZ R2, R252, R2 ;  /* 0x00000002fc027221 */ /* 0x000fe40000010000 */
[----:B------:R-:W-:-:S04]  /*213b0*/  FADD.FTZ R4, R247, R4 ;  /* 0x00000004f7047221 */ /* 0x000fc80000010000 */
[----:B------:R-:W-:-:S04]  /*213c0*/  FADD.FTZ R4, R246, R4 ;  /* 0x00000004f6047221 */ /* 0x000fc80000010000 */
[----:B------:R-:W-:Y:S02]  /*213d0*/  FADD.FTZ R4, R249, R4 ;  /* 0x00000004f9047221 */ /* 0x000fe40000010000 */
[----:B--2---:R-:W-:Y:S01]  /*213e0*/  FFMA.FTZ R6, R197, R0, -R3 ;  /* 0x00000000c5067223 */ /* 0x004fe20000010803 */
[----:B---3--:R-:W-:Y:S01]  /*213f0*/  F2FP.BF16.PACK_AB R10, R84, R85 ;  /* 0x00000055540a723e */ /* 0x008fe200000010ff */
[----:B------:R-:W-:Y:S02]  /*21400*/  FADD.FTZ R4, R239, R4 ;  /* 0x00000004ef047221 */ /* 0x000fe40000010000 */
[----:B------:R2:W3:Y:S02]  /*21410*/  MUFU.EX2 R83, R6 ;  /* 0x0000000600537308 */ /* 0x0004e40000000800 */
[----:B------:R-:W-:-:S04]  /*21420*/  FADD.FTZ R4, R238, R4 ;  /* 0x00000004ee047221 */ /* 0x000fc80000010000 */
[----:B------:R-:W-:-:S04]  /*21430*/  FADD.FTZ R4, R237, R4 ;  /* 0x00000004ed047221 */ /* 0x000fc80000010000 */
[----:B------:R-:W-:-:S04]  /*21440*/  FADD.FTZ R4, R236, R4 ;  /* 0x00000004ec047221 */ /* 0x000fc80000010000 */
[----:B------:R-:W-:Y:S02]  /*21450*/  FADD.FTZ R4, R167, R4 ;  /* 0x00000004a7047221 */ /* 0x000fe40000010000 */
[----:B--2---:R-:W-:Y:S01]  /*21460*/  FADD.FTZ R6, R250, R2 ;  /* 0x00000002fa067221 */ /* 0x004fe20000010000 */
        /* <DEDUP_REMOVED lines=11> */
[----:B--2---:R-:W-:Y:S02]  /*21520*/  FADD.FTZ R2, R243, R6 ;  /* 0x00000006f3027221 */ /* 0x004fe40000010000 */
[----:B------:R-:W-:Y:S01]  /*21530*/  FADD.FTZ R4, R154, R4 ;  /* 0x000000049a047221 */ /* 0x000fe20000010000 */
[----:B-1----:R-:W-:Y:S01]  /*21540*/  HMMA.16816.F32.BF16 R36, R8, R22, R28 ;  /* 0x000000160824723c */ /* 0x002fe2000004181c */
[----:B------:R-:W-:-:S02]  /*21550*/  FADD.FTZ R2, R241, R2 ;  /* 0x00000002f1027221 */ /* 0x000fc40000010000 */
[----:B------:R-:W-:Y:S02]  /*21560*/  FADD.FTZ R4, R153, R4 ;  /* 0x0000000499047221 */ /* 0x000fe40000010000 */
[----:B------:R-:W-:Y:S02]  /*21570*/  FADD.FTZ R2, R242, R2 ;  /* 0x00000002f2027221 */ /* 0x000fe40000010000 */
[----:B------:R-:W-:Y:S01]  /*21580*/  FADD.FTZ R4, R149, R4 ;  /* 0x0000000495047221 */ /* 0x000fe20000010000 */
[----:B----4-:R-:W-:Y:S01]  /*21590*/  HMMA.16816.F32.BF16 R28, R8, R16, R72 ;  /* 0x00000010081c723c */ /* 0x010fe20000041848 */
[----:B------:R-:W-:Y:S02]  /*215a0*/  FADD.FTZ R2, R240, R2 ;  /* 0x00000002f0027221 */ /* 0x000fe40000010000 */
[----:B------:R-:W-:Y:S02]  /*215b0*/  FFMA.FTZ R6, R200, R0, -R3 ;  /* 0x00000000c8067223 */ /* 0x000fe40000010803 */
[----:B------:R-:W-:-:S02]  /*215c0*/  FADD.FTZ R2, R235, R2 ;  /* 0x00000002eb027221 */ /* 0x000fc40000010000 */
[----:B------:R-:W-:Y:S01]  /*215d0*/  FADD.FTZ R4, R147, R4 ;  /* 0x0000000493047221 */ /* 0x000fe20000010000 */
[----:B------:R1:W2:Y:S01]  /*215e0*/  MUFU.EX2 R68, R6 ;  /* 0x0000000600447308 */ /* 0x0002a20000000800 */
[----:B------:R-:W-:Y:S01]  /*215f0*/  FADD.FTZ R2, R233, R2 ;  /* 0x00000002e9027221 */ /* 0x000fe20000010000 */
[C---:B------:R-:W-:Y:S01]  /*21600*/  HMMA.16816.F32.BF16 R64, R8.reuse, R18, R64 ;  /* 0x000000120840723c */ /* 0x040fe20000041840 */
[----:B------:R-:W-:Y:S01]  /*21610*/  FADD.FTZ R4, R146, R4 ;  /* 0x0000000492047221 */ /* 0x000fe20000010000 */
[----:B------:R-:W4:Y:S01]  /*21620*/  LDSM.16.MT88.4 R16, [R223+0x11000] ;  /* 0x01100000df10783b */ /* 0x000f220000004200 */
[----:B------:R-:W-:Y:S02]  /*21630*/  FADD.FTZ R2, R234, R2 ;  /* 0x00000002ea027221 */ /* 0x000fe40000010000 */
[----:B------:R-:W-:Y:S02]  /*21640*/  FADD.FTZ R4, R148, R4 ;  /* 0x0000000494047221 */ /* 0x000fe40000010000 */
[----:B------:R-:W-:Y:S01]  /*21650*/  FADD.FTZ R2, R232, R2 ;  /* 0x00000002e8027221 */ /* 0x000fe20000010000 */
[----:B------:R-:W-:Y:S01]  /*21660*/  HMMA.16816.F32.BF16 R44, R8, R20, R76 ;  /* 0x00000014082c723c */ /* 0x000fe2000004184c */
[----:B------:R-:W-:Y:S01]  /*21670*/  FADD.FTZ R4, R141, R4 ;  /* 0x000000048d047221 */ /* 0x000fe20000010000 */
[----:B------:R-:W5:Y:S01]  /*21680*/  LDSM.16.MT88.4 R20, [R220+0x11000] ;  /* 0x01100000dc14783b */ /* 0x000f620000004200 */
[----:B------:R-:W-:-:S02]  /*21690*/  FADD.FTZ R2, R159, R2 ;  /* 0x000000029f027221 */ /* 0x000fc40000010000 */
[----:B------:R-:W-:Y:S02]  /*216a0*/  FADD.FTZ R4, R140, R4 ;  /* 0x000000048c047221 */ /* 0x000fe40000010000 */
[----:B------:R-:W-:Y:S01]  /*216b0*/  FADD.FTZ R2, R157, R2 ;  /* 0x000000029d027221 */ /* 0x000fe20000010000 */
[C---:B---3--:R-:W-:Y:S01]  /*216c0*/  HMMA.16816.F32.BF16 R52, R8.reuse, R12, R52 ;  /* 0x0000000c0834723c */ /* 0x048fe20000041834 */
[----:B-1----:R-:W-:Y:S02]  /*216d0*/  FFMA.FTZ R6, R211, R0, -R3 ;  /* 0x00000000d3067223 */ /* 0x002fe40000010803 */
[----:B------:R-:W-:Y:S02]  /*216e0*/  FADD.FTZ R2, R158, R2 ;  /* 0x000000029e027221 */ /* 0x000fe40000010000 */
[----:B------:R1:W-:Y:S01]  /*216f0*/  MUFU.EX2 R63, R6 ;  /* 0x00000006003f7308 */ /* 0x0003e20000000800 */
[----:B------:R-:W-:Y:S02]  /*21700*/  FADD.FTZ R4, R139, R4 ;  /* 0x000000048b047221 */ /* 0x000fe40000010000 */
[----:B------:R-:W-:Y:S01]  /*21710*/  FADD.FTZ R2, R156, R2 ;  /* 0x000000029c027221 */ /* 0x000fe20000010000 */
[----:B------:R-:W-:Y:S01]  /*21720*/  HMMA.16816.F32.BF16 R24, R8, R14, R24 ;  /* 0x0000000e0818723c */ /* 0x000fe20000041818 */
[----:B------:R-:W-:Y:S01]  /*21730*/  FADD.FTZ R4, R138, R4 ;  /* 0x000000048a047221 */ /* 0x000fe20000010000 */
[----:B------:R-:W3:Y:S01]  /*21740*/  LDSM.16.MT88.4 R12, [R221+0x11000] ;  /* 0x01100000dd0c783b */ /* 0x000ee20000004200 */
[----:B------:R-:W-:-:S02]  /*21750*/  FADD.FTZ R2, R58, R2 ;  /* 0x000000023a027221 */ /* 0x000fc40000010000 */
[----:B------:R-:W-:Y:S01]  /*21760*/  FADD.FTZ R4, R131, R4 ;  /* 0x0000000483047221 */ /* 0x000fe20000010000 */
[----:B------:R-:W-:Y:S01]  /*21770*/  LDSM.16.MT88.4 R156, [R221+0x11800] ;  /* 0x01180000dd9c783b */ /* 0x000fe20000004200 */
[----:B------:R-:W-:Y:S01]  /*21780*/  FADD.FTZ R2, R152, R2 ;  /* 0x0000000298027221 */ /* 0x000fe20000010000 */
[----:B--2---:R-:W-:Y:S01]  /*21790*/  F2FP.BF16.PACK_AB R9, R68, R80 ;  /* 0x000000504409723e */ /* 0x004fe200000010ff */
[----:B------:R-:W-:Y:S02]  /*217a0*/  FADD.FTZ R4, R130, R4 ;  /* 0x0000000482047221 */ /* 0x000fe40000010000 */
[----:B------:R-:W-:Y:S02]  /*217b0*/  FADD.FTZ R2, R151, R2 ;  /* 0x0000000297027221 */ /* 0x000fe40000010000 */
[----:B-1----:R-:W-:Y:S02]  /*217c0*/  FFMA.FTZ R6, R213, R0, -R5 ;  /* 0x00000000d5067223 */ /* 0x002fe40000010805 */
[----:B------:R-:W-:-:S02]  /*217d0*/  FADD.FTZ R2, R150, R2 ;  /* 0x0000000296027221 */ /* 0x000fc40000010000 */
[----:B------:R1:W-:Y:S01]  /*217e0*/  MUFU.EX2 R62, R6 ;  /* 0x00000006003e7308 */ /* 0x0003e20000000800 */
        /* <DEDUP_REMOVED lines=9> */
[----:B-1----:R-:W-:Y:S01]  /*21880*/  FFMA.FTZ R6, R203, R0, -R5 ;  /* 0x00000000cb067223 */ /* 0x002fe20000010805 */
[----:B------:R-:W-:Y:S01]  /*21890*/  LDSM.16.MT88.4 R140, [R220+0x11800] ;  /* 0x01180000dc8c783b */ /* 0x000fe20000004200 */
[----:B------:R-:W-:Y:S02]  /*218a0*/  FADD.FTZ R2, R137, R2 ;  /* 0x0000000289027221 */ /* 0x000fe40000010000 */
[----:B------:R-:W1:Y:S01]  /*218b0*/  MUFU.EX2 R60, R6 ;  /* 0x00000006003c7308 */ /* 0x000e620000000800 */
[----:B------:R-:W-:Y:S02]  /*218c0*/  FADD.FTZ R4, R121, R4 ;  /* 0x0000000479047221 */ /* 0x000fe40000010000 */
[----:B------:R-:W-:-:S02]  /*218d0*/  FADD.FTZ R2, R133, R2 ;  /* 0x0000000285027221 */ /* 0x000fc40000010000 */
[----:B------:R-:W-:Y:S02]  /*218e0*/  FADD.FTZ R4, R120, R4 ;  /* 0x0000000478047221 */ /* 0x000fe40000010000 */
[----:B------:R-:W-:-:S04]  /*218f0*/  FADD.FTZ R2, R136, R2 ;  /* 0x0000000288027221 */ /* 0x000fc80000010000 */
[----:B------:R-:W-:-:S04]  /*21900*/  FADD.FTZ R2, R132, R2 ;  /* 0x0000000284027221 */ /* 0x000fc80000010000 */
[----:B------:R-:W-:Y:S01]  /*21910*/  FADD.FTZ R2, R127, R2 ;  /* 0x000000027f027221 */ /* 0x000fe20000010000 */
[----:B-1----:R-:W-:Y:S01]  /*21920*/  F2FP.BF16.PACK_AB R8, R60, R62 ;  /* 0x0000003e3c08723e */ /* 0x002fe200000010ff */
[----:B------:R-:W-:Y:S02]  /*21930*/  FFMA.FTZ R6, R216, R0, -R5 ;  /* 0x00000000d8067223 */ /* 0x000fe40000010805 */
[----:B------:R-:W-:Y:S02]  /*21940*/  FADD.FTZ R2, R124, R2 ;  /* 0x000000027c027221 */ /* 0x000fe40000010000 */
[----:B------:R1:W-:Y:S02]  /*21950*/  MUFU.EX2 R61, R6 ;  /* 0x00000006003d7308 */ /* 0x0003e40000000800 */
[----:B------:R-:W-:-:S04]  /*21960*/  FADD.FTZ R2, R126, R2 ;  /* 0x000000027e027221 */ /* 0x000fc80000010000 */
[----:B------:R-:W-:-:S04]  /*21970*/  FADD.FTZ R2, R125, R2 ;  /* 0x000000027d027221 */ /* 0x000fc80000010000 */
[----:B------:R-:W-:-:S04]  /*21980*/  FADD.FTZ R2, R119, R2 ;  /* 0x0000000277027221 */ /* 0x000fc80000010000 */
[----:B------:R-:W-:Y:S02]  /*21990*/  FADD.FTZ R2, R115, R2 ;  /* 0x0000000273027221 */ /* 0x000fe40000010000 */
[----:B-1----:R-:W-:-:S04]  /*219a0*/  FFMA.FTZ R6, R205, R0, -R5 ;  /* 0x00000000cd067223 */ /* 0x002fc80000010805 */
        /* <DEDUP_REMOVED lines=8> */
[----:B-----5:R-:W-:Y:S01]  /*21a30*/  HMMA.16816.F32.BF16 R40, R8, R20, R40 ;  /* 0x000000140828723c */ /* 0x020fe20000041828 */
[----:B-1----:R-:W-:-:S04]  /*21a40*/  FFMA.FTZ R6, R209, R0, -R3 ;  /* 0x00000000d1067223 */ /* 0x002fc80000010803 */
[----:B------:R1:W2:Y:S03]  /*21a50*/  MUFU.EX2 R50, R6 ;  /* 0x0000000600327308 */ /* 0x0002a60000000800 */
[C---:B------:R-:W-:Y:S01]  /*21a60*/  HMMA.16816.F32.BF16 R32, R8.reuse, R22, R32 ;  /* 0x000000160820723c */ /* 0x040fe20000041820 */
[----:B------:R-:W4:Y:S07]  /*21a70*/  LDSM.16.MT88.4 R20, [R222+0x11000] ;  /* 0x01100000de14783b */ /* 0x000f2e0000004200 */
[----:B------:R-:W-:Y:S01]  /*21a80*/  HMMA.16816.F32.BF16 R44, R8, R16, R44 ;  /* 0x00000010082c723c */ /* 0x000fe2000004182c */
[----:B-1----:R-:W-:-:S07]  /*21a90*/  FFMA.FTZ R6, R218, R0, -R3 ;  /* 0x00000000da067223 */ /* 0x002fce0000010803 */
[C---:B---3--:R-:W-:Y:S01]  /*21aa0*/  HMMA.16816.F32.BF16 R28, R8.reuse, R12, R28 ;  /* 0x0000000c081c723c */ /* 0x048fe2000004181c */
[-C--:B------:R-:W-:Y:S01]  /*21ab0*/  FFMA.FTZ R3, R215, R0.reuse, -R3 ;  /* 0x00000000d7037223 */ /* 0x080fe20000010803 */
[----:B--2---:R-:W-:Y:S01]  /*21ac0*/  F2FP.BF16.PACK_AB R165, R50, R51 ;  /* 0x0000003332a5723e */ /* 0x004fe200000010ff */
[----:B------:R1:W-:Y:S05]  /*21ad0*/  MUFU.EX2 R49, R6 ;  /* 0x0000000600317308 */ /* 0x0003ea0000000800 */
[----:B------:R-:W-:Y:S03]  /*21ae0*/  HMMA.16816.F32.BF16 R12, R8, R14, R64 ;  /* 0x0000000e080c723c */ /* 0x000fe60000041840 */
[----:B------:R-:W2:Y:S01]  /*21af0*/  MUFU.EX2 R3, R3 ;  /* 0x0000000300037308 */ /* 0x000ea20000000800 */
[----:B-1----:R-:W-:-:S07]  /*21b00*/  FFMA.FTZ R6, R219, R0, -R5 ;  /* 0x00000000db067223 */ /* 0x002fce0000010805 */
[----:B------:R1:W-:Y:S01]  /*21b10*/  MUFU.EX2 R48, R6 ;  /* 0x0000000600307308 */ /* 0x0003e20000000800 */
[----:B----4-:R-:W-:Y:S01]  /*21b20*/  HMMA.16816.F32.BF16 R160, R8, R20, R52 ;  /* 0x0000001408a0723c */ /* 0x010fe20000041834 */
[----:B--2---:R-:W-:-:S07]  /*21b30*/  F2FP.BF16.PACK_AB R167, R3, R49 ;  /* 0x0000003103a7723e */ /* 0x004fce00000010ff */
[----:B------:R-:W-:Y:S01]  /*21b40*/  HMMA.16816.F32.BF16 R8, R8, R22, R24 ;  /* 0x000000160808723c */ /* 0x000fe20000041818 */
[----:B-1----:R-:W-:-:S04]  /*21b50*/  FFMA.FTZ R6, R212, R0, -R5 ;  /* 0x00000000d4067223 */ /* 0x002fc80000010805 */
[----:B------:R1:W2:Y:S02]  /*21b60*/  MUFU.EX2 R18, R6 ;  /* 0x0000000600127308 */ /* 0x0002a40000000800 */
[--C-:B-1----:R-:W-:Y:S01]  /*21b70*/  FFMA.FTZ R6, R230, R0, -R5.reuse ;  /* 0x00000000e6067223 */ /* 0x102fe20000010805 */
[----:B--2---:R-:W-:Y:S01]  /*21b80*/  F2FP.BF16.PACK_AB R164, R18, R48 ;  /* 0x0000003012a4723e */ /* 0x004fe200000010ff */
[----:B------:R-:W-:Y:S02]  /*21b90*/  FFMA.FTZ R5, R214, R0, -R5 ;  /* 0x00000000d6057223 */ /* 0x000fe40000010805 */
[----:B------:R-:W-:Y:S02]  /*21ba0*/  FADD.FTZ R0, R110, R4 ;  /* 0x000000046e007221 */ /* 0x000fe40000010000 */
[----:B------:R-:W-:Y:S01]  /*21bb0*/  MUFU.EX2 R17, R6 ;  /* 0x0000000600117308 */ /* 0x000fe20000000800 */
[----:B------:R-:W-:Y:S02]  /*21bc0*/  FADD.FTZ R4, R117, R2 ;  /* 0x0000000275047221 */ /* 0x000fe40000010000 */
[----:B------:R-:W-:-:S02]  /*21bd0*/  FADD.FTZ R2, R111, R0 ;  /* 0x000000006f027221 */ /* 0x000fc40000010000 */
[----:B------:R-:W-:Y:S02]  /*21be0*/  FADD.FTZ R0, R118, R4 ;  /* 0x0000000476007221 */ /* 0x000fe40000010000 */
[----:B------:R-:W-:Y:S01]  /*21bf0*/  FADD.FTZ R2, R109, R2 ;  /* 0x000000026d027221 */ /* 0x000fe20000010000 */
[----:B------:R1:W2:Y:S01]  /*21c00*/  MUFU.EX2 R16, R5 ;  /* 0x0000000500107308 */ /* 0x0002a20000000800 */
        /* <DEDUP_REMOVED lines=8> */
[----:B-1----:R-:W1:Y:S01]  /*21c90*/  LDSM.16.MT88.4 R4, [R222+0x11800] ;  /* 0x01180000de04783b */ /* 0x002e620000004200 */
[----:B------:R-:W-:Y:S01]  /*21ca0*/  FADD.FTZ R0, R99, R0 ;  /* 0x0000000063007221 */ /* 0x000fe20000010000 */
[----:B--2---:R-:W-:Y:S01]  /*21cb0*/  F2FP.BF16.PACK_AB R166, R16, R17 ;  /* 0x0000001110a6723e */ /* 0x004fe200000010ff */
        /* <DEDUP_REMOVED lines=32> */
[----:B------:R-:W-:Y:S01]  /*21ec0*/  FADD.FTZ R0, R51, R0 ;  /* 0x0000000033007221 */ /* 0x000fe20000010000 */
[----:B------:R-:W-:Y:S01]  /*21ed0*/  MOV R37, R81 ;  /* 0x0000005100257202 */ /* 0x000fe20000000f00 */
        /* <DEDUP_REMOVED lines=8> */
[----:B------:R-:W-:-:S03]  /*21f60*/  FADD.FTZ R0, R16, R2 ;  /* 0x0000000210007221 */ /* 0x000fc60000010000 */
[----:B------:R1:W-:Y:S04]  /*21f70*/  STL [R1+0x4], R3 ;  /* 0x0000040301007387 */ /* 0x0003e80000100800 */
[----:B------:R1:W-:Y:S04]  /*21f80*/  STL [R1+0x8], R0 ;  /* 0x0000080001007387 */ /* 0x0003e80000100800 */
.L_x_2889:
[----:B-1----:R-:W2:Y:S02]  /*21f90*/  LDL R0, [R1] ;  /* 0x0000000001007983 */ /* 0x002ea40000100800 */
[----:B--2---:R-:W-:-:S13]  /*21fa0*/  ISETP.GE.AND P0, PT, R0, 0x1, PT ;  /* 0x000000010000780c */ /* 0x004fda0003f06270 */
[----:B------:R-:W-:Y:S05]  /*21fb0*/  @!P0 BRA `(.L_x_2898) ;  /* 0x0000649000008947 */ /* 0x000fea0003800000 */
[C---:B------:R-:W-:Y:S01]  /*21fc0*/  SHF.L.U64.HI R235, R194.reuse, 0x5, R195 ;  /* 0x00000005c2eb7819 */ /* 0x040fe200000102c3 */
[----:B------:R-:W-:Y:S01]  /*21fd0*/  IMAD.SHL.U32 R234, R194, 0x20, RZ ;  /* 0x00000020c2ea7824 */ /* 0x000fe200078e00ff */
[C---:B------:R-:W-:Y:S01]  /*21fe0*/  SHF.L.U64.HI R233, R56.reuse, 0x5, R57 ;  /* 0x0000000538e97819 */ /* 0x040fe20000010239 */
[----:B------:R-:W-:Y:S01]  /*21ff0*/  IMAD.SHL.U32 R232, R56, 0x20, RZ ;  /* 0x0000002038e87824 */ /* 0x000fe200078e00ff */
[----:B------:R-:W-:Y:S01]  /*22000*/  MOV R132, R36 ;  /* 0x0000002400847202 */ /* 0x000fe20000000f00 */
[----:B------:R-:W-:Y:S02]  /*22010*/  IMAD.MOV.U32 R133, RZ, RZ, R37 ;  /* 0x000000ffff857224 */ /* 0x000fe400078e0025 */
.L_x_2907:
[----:B-1----:R1:W5:Y:S01]  /*22020*/  LDL R236, [R1] ;  /* 0x0000000001ec7983 */ /* 0x0023620000100800 */
[----:B------:R-:W-:Y:S01]  /*22030*/  ISETP.NE.U32.AND P1, PT, R244, RZ, PT ;  /* 0x000000fff400720c */ /* 0x000fe20003f25070 */
[----:B------:R-:W-:Y:S04]  /*22040*/  DEPBAR.LE SB0, 0x0 ;  /* 0x000080000000791a */ /* 0x000fe80000000000 */
[----:B------:R-:W-:Y:S01]  /*22050*/  WARPSYNC 0xffffffff ;  /* 0xffffffff00007948 */ /* 0x000fe20003800000 */
[----:B------:R-:W-:Y:S01]  /*22060*/  BAR.SYNC.DEFER_BLOCKING 0x0 ;  /* 0x0000000000007b1d */ /* 0x000fe20000010000 */
[----:B------:R-:W-:Y:S01]  /*22070*/  ISETP.NE.AND.EX P1, PT, R245, RZ, PT, P1 ;  /* 0x000000fff500720c */ /* 0x000fe20003f25310 */
[----:B------:R-:W-:Y:S05]  /*22080*/  IMAD.MOV.U32 R2, RZ, RZ, c[0x0][0x40] ;  /* 0x00001000ff027624 */ /* 0x000fea00078e00ff */
[----:B------:R-:W-:Y:S05]  /*22090*/  IADD3 R2, P0, R2, 0x160, RZ ;  /* 0x0000016002027810 */ /* 0x000fea0007f1e0ff */
[----:B------:R-:W-:Y:S01]  /*220a0*/  IMAD.X R3, RZ, RZ, c[0x0][0x44], P0 ;  /* 0x00001100ff037624 */ /* 0x000fe200000e06ff */
[----:B------:R-:W-:Y:S01]  /*220b0*/  BSSY B0, `(.L_x_2899) ;  /* 0x0000046000007945 */ /* 0x000fe20003800000 */
[----:B------:R-:W-:-:S05]  /*220c0*/  @!P1 BRA `(.L_x_2900) ;  /* 0x0000040000009947 */ /* 0x000fca0003800000 */
[----:B-----5:R-:W-:Y:S01]  /*220d0*/  IMAD.SHL.U32 R11, R236, 0x100, RZ ;  /* 0x00000100ec0b7824 */ /* 0x020fe200078e00ff */
[----:B------:R-:W-:Y:S02]  /*220e0*/  ULDC.64 UR4, c[0x0][0x118] ;  /* 0x0000460000047ab9 */ /* 0x000fe40000000a00 */
[----:B------:R-:W2:Y:S02]  /*220f0*/  LD.E R4, [R2.64+0x170] ;  /* 0x0001700402047980 */ /* 0x000ea4000c101900 */
        /* <DEDUP_REMOVED lines=45> */
[----:B------:R-:W-:Y:S02]  /*223d0*/  IMAD R4, R4, R0, -0x100 ;  /* 0xffffff0004047424 */ /* 0x000fe400078e0200 */
[----:B---3--:R3:W4:Y:S03]  /*223e0*/  LD.E R11, [R8.64] ;  /* 0x00000004080b7980 */ /* 0x008726000c101900 */
[----:B------:R-:W-:Y:S01]  /*223f0*/  SHF.R.S32.HI R10, RZ, 0x1f, R4 ;  /* 0x0000001fff0a7819 */ /* 0x000fe20000011404 */
[----:B---3--:R-:W3:Y:S01]  /*22400*/  LD.E.64 R8, [R2.64+0x28] ;  /* 0x0000280402087980 */ /* 0x008ee2000c101b00 */
[-C--:B--2---:R-:W-:Y:S02]  /*22410*/  IMAD R0, R7, R4.reuse, RZ ;  /* 0x0000000407007224 */ /* 0x084fe400078e02ff */
[C---:B------:R-:W-:Y:S04]  /*22420*/  IMAD.WIDE.U32 R4, R6.reuse, R4, RZ ;  /* 0x0000000406047225 */ /* 0x040fe800078e00ff */
[----:B------:R-:W-:Y:S04]  /*22430*/  IMAD R6, R6, R10, R0 ;  /* 0x0000000a06067224 */ /* 0x000fe800078e0200 */
[----:B------:R-:W-:Y:S02]  /*22440*/  IMAD.IADD R5, R5, 0x1, R6 ;  /* 0x0000000105057824 */ /* 0x000fe400078e0206 */
[----:B----4-:R-:W-:Y:S05]  /*22450*/  IMAD.IADD R11, R12, 0x1, -R11 ;  /* 0x000000010c0b7824 */ /* 0x010fea00078e0a0b */
[----:B------:R-:W-:Y:S01]  /*22460*/  SHF.R.S32.HI R6, RZ, 0x1f, R11 ;  /* 0x0000001fff067819 */ /* 0x000fe2000001140b */
[----:B---3--:R-:W-:Y:S02]  /*22470*/  IMAD R0, R9, R11, RZ ;  /* 0x0000000b09007224 */ /* 0x008fe400078e02ff */
[----:B------:R-:W-:Y:S04]  /*22480*/  IMAD.WIDE.U32 R4, R11, R8, R4 ;  /* 0x000000080b047225 */ /* 0x000fe800078e0004 */
[----:B------:R-:W-:Y:S04]  /*22490*/  IMAD R0, R8, R6, R0 ;  /* 0x0000000608007224 */ /* 0x000fe800078e0200 */
[----:B------:R-:W-:Y:S02]  /*224a0*/  IMAD.IADD R5, R5, 0x1, R0 ;  /* 0x0000000105057824 */ /* 0x000fe400078e0200 */
[----:B------:R-:W-:Y:S01]  /*224b0*/  IMAD.MOV.U32 R0, RZ, RZ, R4 ;  /* 0x000000ffff007224 */ /* 0x000fe200078e0004 */
[----:B------:R-:W-:-:S05]  /*224c0*/  BRA `(.L_x_2901) ;  /* 0x0000004000007947 */ /* 0x000fca0003800000 */
.L_x_2900:
[----:B------:R-:W-:Y:S02]  /*224d0*/  ULDC.64 UR4, c[0x0][0x118] ;  /* 0x0000460000047ab9 */ /* 0x000fe40000000a00 */
[----:B------:R-:W2:Y:S02]  /*224e0*/  LD.E R0, [R2.64+0x40] ;  /* 0x0000400402007980 */ /* 0x000ea4000c101900 */
[----:B--2---:R-:W-:Y:S04]  /*224f0*/  LEA R0, -R0, RZ, 0x8 ;  /* 0x000000ff00007211 */ /* 0x004fe800078e41ff */
[----:B------:R-:W-:Y:S02]  /*22500*/  SHF.R.S32.HI R5, RZ, 0x1f, R0 ;  /* 0x0000001fff057819 */ /* 0x000fe40000011400 */
.L_x_2901:
[----:B------:R-:W-:Y:S05]  /*22510*/  BSYNC B0 ;  /* 0x0000000000007941 */ /* 0x000fea0003800000 */
.L_x_2899:
[----:B------:R-:W2:Y:S01]  /*22520*/  LDL.LU R15, [R1+0x14] ;  /* 0x00001400010f7983 */ /* 0x000ea20000300800 */
[----:B------:R-:W-:Y:S01]  /*22530*/  ULDC.64 UR4, c[0x0][0x118] ;  /* 0x0000460000047ab9 */ /* 0x000fe20000000a00 */
[----:B------:R-:W-:Y:S01]  /*22540*/  IADD3.X R3, RZ, c[0x0][0x44], RZ, P0, !PT ;  /* 0x00001100ff037a10 */ /* 0x000fe200007fe4ff */
[----:B------:R-:W-:Y:S01]  /*22550*/  BSSY B1, `(.L_x_2902) ;  /* 0x0000299000017945 */ /* 0x000fe20003800000 */
[----:B------:R-:W3:Y:S01]  /*22560*/  LDL.LU R14, [R1+0x18] ;  /* 0x00001800010e7983 */ /* 0x000ee20000300800 */
[----:B------:R-:W-:Y:S02]  /*22570*/  LEA R172, R228, R225, 0x1 ;  /* 0x000000e1e4ac7211 */ /* 0x000fe400078e08ff */
[C---:B---3--:R-:W-:Y:S04]  /*22580*/  LEA R14, P1, R0.reuse, R14, 0x1 ;  /* 0x0000000e000e7211 */ /* 0x048fe800078208ff */
[----:B--2---:R-:W-:Y:S01]  /*22590*/  LEA.HI.X R15, R0, R15, R5, 0x1, P1 ;  /* 0x0000000f000f7211 */ /* 0x004fe200008f0c05 */
[----:B------:R2:W-:Y:S01]  /*225a0*/  STL [R1+0x18], R14 ;  /* 0x0000180e01007387 */ /* 0x0005e20000100800 */
[----:B------:R-:W-:Y:S02]  /*225b0*/  IADD3 R10, P1, R14, R234, RZ ;  /* 0x000000ea0e0a7210 */ /* 0x000fe40007f3e0ff */
[----:B------:R-:W-:Y:S01]  /*225c0*/  IADD3 R0, R134, R226, RZ ;  /* 0x000000e286007210 */ /* 0x000fe20007ffe0ff */
[----:B------:R-:W-:Y:S01]  /*225d0*/  @!PT LDS RZ, [RZ] ;  /* 0x00000000fffff984 */ /* 0x000fe20000000800 */
[----:B------:R-:W-:Y:S01]  /*225e0*/  @!PT LDS RZ, [RZ] ;  /* 0x00000000fffff984 */ /* 0x000fe20000000800 */
[----:B------:R-:W-:Y:S01]  /*225f0*/  @!PT LDS RZ, [RZ] ;  /* 0x00000000fffff984 */ /* 0x000fe20000000800 */
[----:B------:R2:W-:Y:S01]  /*22600*/  LDGSTS.E.BYPASS.LTC128B.128 [R231+0xa000], [R14.64] ;  /* 0x0a0000000ee77fae */ /* 0x0005e2000b901d44 */
[-C--:B------:R-:W-:Y:S02]  /*22610*/  IADD3.X R11, R15, R235.reuse, RZ, P1, !PT ;  /* 0x000000eb0f0b7210 */ /* 0x080fe40000ffe4ff */
[-C--:B------:R-:W-:Y:S04]  /*22620*/  IADD3 R8, P1, R10, R234.reuse, RZ ;  /* 0x000000ea0a087210 */ /* 0x080fe80007f3e0ff */
[-C--:B------:R-:W-:Y:S01]  /*22630*/  IADD3.X R9, R11, R235.reuse, RZ, P1, !PT ;  /* 0x000000eb0b097210 */ /* 0x080fe20000ffe4ff */
[----:B------:R3:W-:Y:S01]  /*22640*/  LDGSTS.E.BYPASS.LTC128B.128 [R231+0xa800], [R10.64] ;  /* 0x0a8000000ae77fae */ /* 0x0007e2000b901d44 */
[-C--:B------:R-:W-:Y:S04]  /*22650*/  IADD3 R6, P1, R8, R234.reuse, RZ ;  /* 0x000000ea08067210 */ /* 0x080fe80007f3e0ff */
[-C--:B------:R-:W-:Y:S02]  /*22660*/  IADD3.X R7, R9, R235.reuse, RZ, P1, !PT ;  /* 0x000000eb09077210 */ /* 0x080fe40000ffe4ff */
[-C--:B------:R-:W-:Y:S01]  /*22670*/  IADD3 R4, P1, R6, R234.reuse, RZ ;  /* 0x000000ea06047210 */ /* 0x080fe20007f3e0ff */
[----:B------:R4:W-:Y:S03]  /*22680*/  LDGSTS.E.BYPASS.LTC128B.128 [R231+0xb000], [R8.64] ;  /* 0x0b00000008e77fae */ /* 0x0009e6000b901d44 */
[-C--:B------:R-:W-:Y:S02]  /*22690*/  IADD3.X R5, R7, R235.reuse, RZ, P1, !PT ;  /* 0x000000eb07057210 */ /* 0x080fe40000ffe4ff */
[-C--:B------:R-:W-:Y:S03]  /*226a0*/  IADD3 R12, P1, R4, R234.reuse, RZ ;  /* 0x000000ea040c7210 */ /* 0x080fe60007f3e0ff */
        /* <DEDUP_REMOVED lines=10> */
[-C--:B--2---:R-:W-:Y:S03]  /*22750*/  IADD3 R14, P1, R16, R234.reuse, RZ ;  /* 0x000000ea100e7210 */ /* 0x084fe60007f3e0ff */
[----:B------:R2:W-:Y:S04]  /*22760*/  STL [R1+0x14], R15 ;  /* 0x0000140f01007387 */ /* 0x0005e80000100800 */
[----:B------:R3:W-:Y:S08]  /*22770*/  LDGSTS.E.BYPASS.LTC128B.128 [R231+0xd000], [R20.64] ;  /* 0x0d00000014e77fae */ /* 0x0007f0000b901d44 */
[----:B------:R3:W-:Y:S08]  /*22780*/  LDGSTS.E.BYPASS.LTC128B.128 [R231+0xd800], [R18.64] ;  /* 0x0d80000012e77fae */ /* 0x0007f0000b901d44 */
[----:B------:R4:W-:Y:S01]  /*22790*/  LDGSTS.E.BYPASS.LTC128B.128 [R231+0xe000], [R16.64] ;  /* 0x0e00000010e77fae */ /* 0x0009e2000b901d44 */
[-C--:B--2---:R-:W-:Y:S02]  /*227a0*/  IADD3.X R15, R17, R235.reuse, RZ, P1, !PT ;  /* 0x000000eb110f7210 */ /* 0x084fe40000ffe4ff */
[-C--:B-1----:R-:W-:Y:S05]  /*227b0*/  IADD3 R4, P1, R14, R234.reuse, RZ ;  /* 0x000000ea0e047210 */ /* 0x082fea0007f3e0ff */
[----:B------:R1:W-:Y:S01]  /*227c0*/  LDGSTS.E.BYPASS.LTC128B.128 [R231+0xe800], [R14.64] ;  /* 0x0e8000000ee77fae */ /* 0x0003e2000b901d44 */
[-C--:B------:R-:W-:Y:S02]  /*227d0*/  IADD3.X R5, R15, R235.reuse, RZ, P1, !PT ;  /* 0x000000eb0f057210 */ /* 0x080fe40000ffe4ff */
[-C--:B------:R-:W-:Y:S04]  /*227e0*/  IADD3 R6, P1, R4, R234.reuse, RZ ;  /* 0x000000ea04067210 */ /* 0x080fe80007f3e0ff */
[-C--:B------:R-:W-:Y:S01]  /*227f0*/  IADD3.X R7, R5, R235.reuse, RZ, P1, !PT ;  /* 0x000000eb05077210 */ /* 0x080fe20000ffe4ff */
[----:B------:R2:W-:Y:S01]  /*22800*/  LDGSTS.E.BYPASS.LTC128B.128 [R231+0xf000], [R4.64] ;  /* 0x0f00000004e77fae */ /* 0x0005e2000b901d44 */
[-C--:B---3--:R-:W-:Y:S04]  /*22810*/  IADD3 R10, P1, R6, R234.reuse, RZ ;  /* 0x000000ea060a7210 */ /* 0x088fe80007f3e0ff */
[-C--:B------:R-:W-:Y:S02]  /*22820*/  IADD3.X R11, R7, R235.reuse, RZ, P1, !PT ;  /* 0x000000eb070b7210 */ /* 0x080fe40000ffe4ff */
[-C--:B----4-:R-:W-:Y:S01]  /*22830*/  IADD3 R8, P1, R10, R234.reuse, RZ ;  /* 0x000000ea0a087210 */ /* 0x090fe20007f3e0ff */
[----:B------:R3:W-:Y:S03]  /*22840*/  LDGSTS.E.BYPASS.LTC128B.128 [R231+0xf800], [R6.64] ;  /* 0x0f80000006e77fae */ /* 0x0007e6000b901d44 */
[-C--:B------:R-:W-:Y:S05]  /*22850*/  IADD3.X R9, R11, R235.reuse, RZ, P1, !PT ;  /* 0x000000eb0b097210 */ /* 0x080fea0000ffe4ff */
[----:B------:R4:W-:Y:S08]  /*22860*/  LDGSTS.E.BYPASS.LTC128B.128 [R231+0x10000], [R10.64] ;  /* 0x100000000ae77fae */ /* 0x0009f0000b901d44 */
[----:B------:R4:W-:Y:S01]  /*22870*/  LDGSTS.E.BYPASS.LTC128B.128 [R231+0x10800], [R8.64] ;  /* 0x1080000008e77fae */ /* 0x0009e2000b901d44 */
[-C--:B--2---:R-:W-:Y:S04]  /*22880*/  IADD3 R4, P1, R8, R234.reuse, RZ ;  /* 0x000000ea08047210 */ /* 0x084fe80007f3e0ff */
[-C--:B------:R-:W-:Y:S02]  /*22890*/  IADD3.X R5, R9, R235.reuse, RZ, P1, !PT ;  /* 0x000000eb09057210 */ /* 0x080fe40000ffe4ff */
[----:B---3--:R-:W-:Y:S03]  /*228a0*/  IADD3 R6, P0, R4, R234, RZ ;  /* 0x000000ea04067210 */ /* 0x008fe60007f1e0ff */
[----:B------:R2:W-:Y:S01]  /*228b0*/  LDGSTS.E.BYPASS.LTC128B.128 [R231+0x11000], [R4.64] ;  /* 0x1100000004e77fae */ /* 0x0005e2000b901d44 */
[----:B------:R-:W-:Y:S07]  /*228c0*/  IADD3.X R7, R5, R235, RZ, P0, !PT ;  /* 0x000000eb05077210 */ /* 0x000fee00007fe4ff */
[----:B------:R2:W-:Y:S08]  /*228d0*/  LDGSTS.E.BYPASS.LTC128B.128 [R231+0x11800], [R6.64] ;  /* 0x1180000006e77fae */ /* 0x0005f0000b901d44 */
[----:B------:R-:W-:Y:S08]  /*228e0*/  LDSM.16.M88.4 R128, [R225] ;  /* 0x00000000e180783b */ /* 0x000ff00000000200 */
[----:B------:R-:W0:Y:S08]  /*228f0*/  LDGDEPBAR ;  /* 0x00000000000079af */ /* 0x000e300000000000 */
[----:B----4-:R-:W2:Y:S08]  /*22900*/  LDSM.16.M88.4 R8, [R134+0x2000] ;  /* 0x002000008608783b */ /* 0x010eb00000000200 */
[----:B------:R-:W1:Y:S08]  /*22910*/  LDSM.16.M88.4 R16, [R134+0x2800] ;  /* 0x002800008610783b */ /* 0x000e700000000200 */
[----:B------:R-:W3:Y:S08]  /*22920*/  LDSM.16.M88.4 R24, [R134+0x3000] ;  /* 0x003000008618783b */ /* 0x000ef00000000200 */
[----:B------:R-:W4:Y:S08]  /*22930*/  LDSM.16.M88.4 R32, [R134+0x3800] ;  /* 0x003800008620783b */ /* 0x000f300000000200 */
[----:B------:R-:W3:Y:S08]  /*22940*/  LDSM.16.M88.4 R40, [R134+0x4000] ;  /* 0x004000008628783b */ /* 0x000ef00000000200 */
        /* <DEDUP_REMOVED lines=20> */
[----:B------:R-:W1:Y:S01]  /*22a90*/  LDSM.16.M88.4 R168, [R134+0x9800] ;  /* 0x0098000086a8783b */ /* 0x000e620000000200 */
[C---:B------:R-:W-:Y:S07]  /*22aa0*/  HMMA.16816.F32.BF16 R44, R128.reuse, R48, RZ ;  /* 0x00000030802c723c */ /* 0x040fee00000418ff */
[----:B------:R-:W-:Y:S01]  /*22ab0*/  LDSM.16.M88.4 R172, [R172] ;  /* 0x00000000acac783b */ /* 0x000fe20000000200 */
[C---:B------:R-:W-:Y:S07]  /*22ac0*/  HMMA.16816.F32.BF16 R48, R128.reuse, R50, RZ ;  /* 0x000000328030723c */ /* 0x040fee00000418ff */
        /* <DEDUP_REMOVED lines=21> */
[C---:B------:R-:W-:Y:S07]  /*22c20*/  HMMA.16816.F32.BF16 R92, R128.reuse, R96, RZ ;  /* 0x00000060805c723c */ /* 0x040fee00000418ff */
[----:B------:R-:W3:Y:S01]  /*22c30*/  LD.E R230, [R2.64+0x18c] ;  /* 0x00018c0402e67980 */ /* 0x000ee2000c101900 */
        /* <DEDUP_REMOVED lines=8> */
[----:B------:R-:W-:Y:S01]  /*22cc0*/  HMMA.16816.F32.BF16 R128, R128, R170, RZ ;  /* 0x000000aa8080723c */ /* 0x000fe200000418ff */
[----:B------:R-:W4:Y:S07]  /*22cd0*/  LDSM.16.M88.4 R168, [R0+0x7800] ;  /* 0x0078000000a8783b */ /* 0x000f2e0000000200 */
[C---:B------:R-:W-:Y:S08]  /*22ce0*/  HMMA.16816.F32.BF16 R4, R172.reuse, R176, R4 ;  /* 0x000000b0ac04723c */ /* 0x040ff00000041804 */
[C---:B------:R-:W-:Y:S01]  /*22cf0*/  HMMA.16816.F32.BF16 R8, R172.reuse, R178, R8 ;  /* 0x000000b2ac08723c */ /* 0x040fe20000041808 */
[----:B------:R-:W1:Y:S07]  /*22d00*/  LDSM.16.M88.4 R176, [R0+0x8000] ;  /* 0x0080000000b0783b */ /* 0x000e6e0000000200 */
[C---:B--2---:R-:W-:Y:S08]  /*22d10*/  HMMA.16816.F32.BF16 R12, R172.reuse, R180, R12 ;  /* 0x000000b4ac0c723c */ /* 0x044ff0000004180c */
[C---:B------:R-:W-:Y:S01]  /*22d20*/  HMMA.16816.F32.BF16 R16, R172.reuse, R182, R16 ;  /* 0x000000b6ac10723c */ /* 0x040fe20000041810 */
[----:B------:R-:W2:Y:S07]  /*22d30*/  LDSM.16.M88.4 R180, [R0+0x8800] ;  /* 0x0088000000b4783b */ /* 0x000eae0000000200 */
[C---:B------:R-:W-:Y:S08]  /*22d40*/  HMMA.16816.F32.BF16 R20, R172.reuse, R184, R20 ;  /* 0x000000b8ac14723c */ /* 0x040ff00000041814 */
[C---:B------:R-:W-:Y:S01]  /*22d50*/  HMMA.16816.F32.BF16 R24, R172.reuse, R186, R24 ;  /* 0x000000baac18723c */ /* 0x040fe20000041818 */
[----:B------:R-:W2:Y:S07]  /*22d60*/  LDSM.16.M88.4 R184, [R0+0x9000] ;  /* 0x0090000000b8783b */ /* 0x000eae0000000200 */
[C---:B------:R-:W-:Y:S08]  /*22d70*/  HMMA.16816.F32.BF16 R28, R172.reuse, R188, R28 ;  /* 0x000000bcac1c723c */ /* 0x040ff0000004181c */
[C---:B------:R-:W-:Y:S01]  /*22d80*/  HMMA.16816.F32.BF16 R32, R172.reuse, R190, R32 ;  /* 0x000000beac20723c */ /* 0x040fe20000041820 */
[----:B------:R-:W2:Y:S07]  /*22d90*/  LDSM.16.M88.4 R188, [R0+0x9800] ;  /* 0x0098000000bc783b */ /* 0x000eae0000000200 */
[C---:B------:R-:W-:Y:S07]  /*22da0*/  HMMA.16816.F32.BF16 R36, R172.reuse, R192, R36 ;  /* 0x000000c0ac24723c */ /* 0x040fee0000041824 */
[----:B------:R-:W-:Y:S01]  /*22db0*/  LEA R192, R229, R225, 0x1 ;  /* 0x000000e1e5c07211 */ /* 0x000fe200078e08ff */
[C---:B------:R-:W-:Y:S05]  /*22dc0*/  HMMA.16816.F32.BF16 R40, R172.reuse, R194, R40 ;  /* 0x000000c2ac28723c */ /* 0x040fea0000041828 */
[----:B------:R-:W-:Y:S03]  /*22dd0*/  LDSM.16.M88.4 R192, [R192] ;  /* 0x00000000c0c0783b */ /* 0x000fe60000000200 */
[C---:B-1----:R-:W-:Y:S08]  /*22de0*/  HMMA.16816.F32.BF16 R44, R172.reuse, R196, R44 ;  /* 0x000000c4ac2c723c */ /* 0x042ff0000004182c */
[C---:B------:R-:W-:Y:S01]  /*22df0*/  HMMA.16816.F32.BF16 R48, R172.reuse, R198, R48 ;  /* 0x000000c6ac30723c */ /* 0x040fe20000041830 */
[----:B------:R-:W1:Y:S07]  /*22e00*/  LDSM.16.M88.4 R196, [R135] ;  /* 0x0000000087c4783b */ /* 0x000e6e0000000200 */
[C---:B------:R-:W-:Y:S07]  /*22e10*/  HMMA.16816.F32.BF16 R52, R172.reuse, R200, R52 ;  /* 0x000000c8ac34723c */ /* 0x040fee0000041834 */
[C---:B------:R-:W-:Y:S01]  /*22e20*/  IADD3 R200, R135.reuse, 0x800, RZ ;  /* 0x0000080087c87810 */ /* 0x040fe20007ffe0ff */
[C---:B------:R-:W-:Y:S05]  /*22e30*/  HMMA.16816.F32.BF16 R56, R172.reuse, R202, R56 ;  /* 0x000000caac38723c */ /* 0x040fea0000041838 */
[----:B------:R-:W1:Y:S03]  /*22e40*/  LDSM.16.M88.4 R200, [R200] ;  /* 0x00000000c8c8783b */ /* 0x000e660000000200 */
        /* <DEDUP_REMOVED lines=8> */
[C---:B---3--:R-:W-:Y:S07]  /*22ed0*/  HMMA.16816.F32.BF16 R76, R172.reuse, R212, R76 ;  /* 0x000000d4ac4c723c */ /* 0x048fee000004184c */
[C---:B------:R-:W-:Y:S01]  /*22ee0*/  IADD3 R212, R135.reuse, 0x2000, RZ ;  /* 0x0000200087d47810 */ /* 0x040fe20007ffe0ff */
[C---:B------:R-:W-:Y:S05]  /*22ef0*/  HMMA.16816.F32.BF16 R80, R172.reuse, R214, R80 ;  /* 0x000000d6ac50723c */ /* 0x040fea0000041850 */
[----:B------:R-:W3:Y:S03]  /*22f00*/  LDSM.16.M88.4 R212, [R212] ;  /* 0x00000000d4d4783b */ /* 0x000ee60000000200 */
[C---:B------:R-:W-:Y:S07]  /*22f10*/  HMMA.16816.F32.BF16 R84, R172.reuse, R216, R84 ;  /* 0x000000d8ac54723c */ /* 0x040fee0000041854 */
[C---:B------:R-:W-:Y:S01]  /*22f20*/  IADD3 R216, R135.reuse, 0x2800, RZ ;  /* 0x0000280087d87810 */ /* 0x040fe20007ffe0ff */
[C---:B------:R-:W-:Y:S05]  /*22f30*/  HMMA.16816.F32.BF16 R88, R172.reuse, R218, R88 ;  /* 0x000000daac58723c */ /* 0x040fea0000041858 */
[----:B------:R-:W1:Y:S03]  /*22f40*/  LDSM.16.M88.4 R216, [R216] ;  /* 0x00000000d8d8783b */ /* 0x000e660000000200 */
[C---:B----4-:R-:W-:Y:S07]  /*22f50*/  HMMA.16816.F32.BF16 R92, R172.reuse, R168, R92 ;  /* 0x000000a8ac5c723c */ /* 0x050fee000004185c */
[C---:B------:R-:W-:Y:S01]  /*22f60*/  IADD3 R168, R135.reuse, 0x3000, RZ ;  /* 0x0000300087a87810 */ /* 0x040fe20007ffe0ff */
[C---:B------:R-:W-:Y:S05]  /*22f70*/  HMMA.16816.F32.BF16 R96, R172.reuse, R170, R96 ;  /* 0x000000aaac60723c */ /* 0x040fea0000041860 */
[----:B------:R-:W4:Y:S03]  /*22f80*/  LDSM.16.M88.4 R168, [R168] ;  /* 0x00000000a8a8783b */ /* 0x000f260000000200 */
[C---:B------:R-:W-:Y:S07]  /*22f90*/  HMMA.16816.F32.BF16 R100, R172.reuse, R176, R100 ;  /* 0x000000b0ac64723c */ /* 0x040fee0000041864 */
[C---:B------:R-:W-:Y:S01]  /*22fa0*/  IADD3 R176, R135.reuse, 0x4000, RZ ;  /* 0x0000400087b07810 */ /* 0x040fe20007ffe0ff */
[C---:B------:R-:W-:Y:S05]  /*22fb0*/  HMMA.16816.F32.BF16 R104, R172.reuse, R178, R104 ;  /* 0x000000b2ac68723c */ /* 0x040fea0000041868 */
[----:B------:R-:W-:Y:S03]  /*22fc0*/  LDSM.16.M88.4 R176, [R176] ;  /* 0x00000000b0b0783b */ /* 0x000fe60000000200 */
[C---:B--2---:R-:W-:Y:S07]  /*22fd0*/  HMMA.16816.F32.BF16 R108, R172.reuse, R180, R108 ;  /* 0x000000b4ac6c723c */ /* 0x044fee000004186c */
        /* <DEDUP_REMOVED lines=9> */
[----:B------:R-:W-:Y:S05]  /*23070*/  HMMA.16816.F32.BF16 R128, R172, R190, R128 ;  /* 0x000000beac80723c */ /* 0x000fea0000041880 */
[----:B------:R-:W-:Y:S02]  /*23080*/  LDSM.16.M88.4 R188, [R188] ;  /* 0x00000000bcbc783b */ /* 0x000fe40000000200 */
[C---:B------:R-:W-:Y:S01]  /*23090*/  IADD3 R172, R135.reuse, 0x3800, RZ ;  /* 0x0000380087ac7810 */ /* 0x040fe20007ffe0ff */
[C---:B-1----:R-:W-:Y:S05]  /*230a0*/  HMMA.16816.F32.BF16 R4, R192.reuse, R196, R4 ;  /* 0x000000c4c004723c */ /* 0x042fea0000041804 */
[----:B------:R-:W1:Y:S02]  /*230b0*/  LDSM.16.M88.4 R172, [R172] ;  /* 0x00000000acac783b */ /* 0x000e640000000200 */
[C---:B------:R-:W-:Y:S01]  /*230c0*/  IADD3 R196, R135.reuse, 0x6000, RZ ;  /* 0x0000600087c47810 */ /* 0x040fe20007ffe0ff */
[C---:B------:R-:W-:Y:S05]  /*230d0*/  HMMA.16816.F32.BF16 R8, R192.reuse, R198, R8 ;  /* 0x000000c6c008723c */ /* 0x040fea0000041808 */
[----:B------:R-:W2:Y:S03]  /*230e0*/  LDSM.16.M88.4 R196, [R196] ;  /* 0x00000000c4c4783b */ /* 0x000ea60000000200 */
        /* <DEDUP_REMOVED lines=9> */
[----:B------:R-:W-:Y:S01]  /*23180*/  IADD3 R208, R135, 0x7800, RZ ;  /* 0x0000780087d07810 */ /* 0x000fe20007ffe0ff */
[C---:B------:R-:W-:Y:S05]  /*23190*/  HMMA.16816.F32.BF16 R32, R192.reuse, R210, R32 ;  /* 0x000000d2c020723c */ /* 0x040fea0000041820 */
[----:B------:R-:W1:Y:S03]  /*231a0*/  LDSM.16.M88.4 R208, [R208] ;  /* 0x00000000d0d0783b */ /* 0x000e660000000200 */
[C---:B---3--:R-:W-:Y:S08]  /*231b0*/  HMMA.16816.F32.BF16 R36, R192.reuse, R212, R36 ;  /* 0x000000d4c024723c */ /* 0x048ff00000041824 */
[C---:B------:R-:W-:Y:S01]  /*231c0*/  HMMA.16816.F32.BF16 R40, R192.reuse, R214, R40 ;  /* 0x000000d6c028723c */ /* 0x040fe20000041828 */
[----:B------:R-:W-:Y:S07]  /*231d0*/  LDSM.16.M88.4 R212, [R227] ;  /* 0x00000000e3d4783b */ /* 0x000fee0000000200 */
[C---:B------:R-:W-:Y:S08]  /*231e0*/  HMMA.16816.F32.BF16 R44, R192.reuse, R216, R44 ;  /* 0x000000d8c02c723c */ /* 0x040ff0000004182c */
[C---:B------:R-:W-:Y:S01]  /*231f0*/  HMMA.16816.F32.BF16 R48, R192.reuse, R218, R48 ;  /* 0x000000dac030723c */ /* 0x040fe20000041830 */
[----:B------:R-:W3:Y:S07]  /*23200*/  LDSM.16.M88.4 R216, [R224] ;  /* 0x00000000e0d8783b */ /* 0x000eee0000000200 */
[C---:B----4-:R-:W-:Y:S08]  /*23210*/  HMMA.16816.F32.BF16 R52, R192.reuse, R168, R52 ;  /* 0x000000a8c034723c */ /* 0x050ff00000041834 */
[C---:B------:R-:W-:Y:S01]  /*23220*/  HMMA.16816.F32.BF16 R56, R192.reuse, R170, R56 ;  /* 0x000000aac038723c */ /* 0x040fe20000041838 */
[----:B------:R-:W4:Y:S07]  /*23230*/  LDSM.16.M88.4 R168, [R224+0x800] ;  /* 0x00080000e0a8783b */ /* 0x000f2e0000000200 */
        /* <DEDUP_REMOVED lines=17> */
[----:B------:R-:W-:Y:S08]  /*23350*/  HMMA.16816.F32.BF16 R128, R192, R210, R128 ;  /* 0x000000d2c080723c */ /* 0x000ff00000041880 */
[C---:B---3--:R-:W-:Y:S08]  /*23360*/  HMMA.16816.F32.BF16 R4, R212.reuse, R216, R4 ;  /* 0x000000d8d404723c */ /* 0x048ff00000041804 */
[C---:B------:R-:W-:Y:S08]  /*23370*/  HMMA.16816.F32.BF16 R8, R212.reuse, R218, R8 ;  /* 0x000000dad408723c */ /* 0x040ff00000041808 */
[C---:B----4-:R-:W-:Y:S08]  /*23380*/  HMMA.16816.F32.BF16 R12, R212.reuse, R168, R12 ;  /* 0x000000a8d40c723c */ /* 0x050ff0000004180c */
[-C--:B------:R-:W-:Y:S01]  /*23390*/  FMUL.FTZ R4, R4, R230.reuse ;  /* 0x000000e604047220 */ /* 0x080fe20000410000 */
[C---:B------:R-:W-:Y:S03]  /*233a0*/  HMMA.16816.F32.BF16 R16, R212.reuse, R170, R16 ;  /* 0x000000aad410723c */ /* 0x040fe60000041810 */
[----:B------:R-:W1:Y:S01]  /*233b0*/  MUFU.TANH R181, R4 ;  /* 0x0000000400b57308 */ /* 0x000e620000002400 */
[-C--:B------:R-:W-:Y:S02]  /*233c0*/  FMUL.FTZ R5, R5, R230.reuse ;  /* 0x000000e605057220 */ /* 0x080fe40000410000 */
[-C--:B------:R-:W-:Y:S02]  /*233d0*/  FMUL.FTZ R6, R6, R230.reuse ;  /* 0x000000e606067220 */ /* 0x080fe40000410000 */
[-C--:B------:R-:W-:Y:S04]  /*233e0*/  FMUL.FTZ R7, R7, R230.reuse ;  /* 0x000000e607077220 */ /* 0x080fe80000410000 */
[-C--:B------:R-:W-:Y:S01]  /*233f0*/  FMUL.FTZ R8, R8, R230.reuse ;  /* 0x000000e608087220 */ /* 0x080fe20000410000 */
[----:B------:R-:W2:Y:S01]  /*23400*/  MUFU.TANH R188, R5 ;  /* 0x0000000500bc7308 */ /* 0x000ea20000002400 */
        /* <DEDUP_REMOVED lines=11> */
[----:B------:R4:W1:Y:S01]  /*234c0*/  MUFU.TANH R187, R7 ;  /* 0x0000000700bb7308 */ /* 0x0008620000002400 */
[-C--:B------:R-:W-:Y:S09]  /*234d0*/  FMUL.FTZ R19, R19, R230.reuse ;  /* 0x000000e613137220 */ /* 0x080ff20000410000 */
        /* <DEDUP_REMOVED lines=13> */
[-C--:B------:R-:W-:Y:S04]  /*235b0*/  FMUL.FTZ R20, R20, R230.reuse ;  /* 0x000000e614147220 */ /* 0x080fe80000410000 */
        /* <DEDUP_REMOVED lines=8> */
[-C--:B------:R-:W-:Y:S01]  /*23640*/  FMUL.FTZ R27, R27, R230.reuse ;  /* 0x000000e61b1b7220 */ /* 0x080fe20000410000 */
[C---:B-1----:R-:W-:Y:S06]  /*23650*/  HMMA.16816.F32.BF16 R28, R212.reuse, R8, R28 ;  /* 0x00000008d41c723c */ /* 0x042fec000004181c */
[----:B------:R-:W1:Y:S02]  /*23660*/  MUFU.TANH R173, R18 ;  /* 0x0000001200ad7308 */ /* 0x000e640000002400 */
[C---:B------:R-:W-:Y:S01]  /*23670*/  HMMA.16816.F32.BF16 R32, R212.reuse, R10, R32 ;  /* 0x0000000ad420723c */ /* 0x040fe20000041820 */
[----:B------:R-:W1:Y:S07]  /*23680*/  LDSM.16.M88.4 R8, [R224+0x2800] ;  /* 0x00280000e008783b */ /* 0x000e6e0000000200 */
[----:B------:R-:W1:Y:S01]  /*23690*/  MUFU.TANH R172, R19 ;  /* 0x0000001300ac7308 */ /* 0x000e620000002400 */
[C---:B--2---:R-:W-:Y:S07]  /*236a0*/  HMMA.16816.F32.BF16 R36, R212.reuse, R4, R36 ;  /* 0x00000004d424723c */ /* 0x044fee0000041824 */
[-C--:B------:R-:W-:Y:S01]  /*236b0*/  FMUL.FTZ R28, R28, R230.reuse ;  /* 0x000000e61c1c7220 */ /* 0x080fe20000410000 */
[C---:B------:R-:W-:Y:S01]  /*236c0*/  HMMA.16816.F32.BF16 R40, R212.reuse, R6, R40 ;  /* 0x00000006d428723c */ /* 0x040fe20000041828 */
[----:B------:R-:W2:Y:S01]  /*236d0*/  MUFU.TANH R169, R20 ;  /* 0x0000001400a97308 */ /* 0x000ea20000002400 */
[----:B------:R-:W2:Y:S02]  /*236e0*/  LDSM.16.M88.4 R4, [R224+0x3000] ;  /* 0x00300000e004783b */ /* 0x000ea40000000200 */
[-C--:B------:R-:W-:Y:S02]  /*236f0*/  FMUL.FTZ R29, R29, R230.reuse ;  /* 0x000000e61d1d7220 */ /* 0x080fe40000410000 */
        /* <DEDUP_REMOVED lines=8> */
[----:B------:R-:W3:Y:S01]  /*23780*/  MUFU.TANH R198, R38 ;  /* 0x0000002600c67308 */ /* 0x000ee20000002400 */
[-C--:B------:R-:W-:Y:S01]  /*23790*/  FMUL.FTZ R35, R35, R230.reuse ;  /* 0x000000e623237220 */ /* 0x080fe20000410000 */
[C---:B-1----:R-:W-:Y:S03]  /*237a0*/  HMMA.16816.F32.BF16 R44, R212.reuse, R8, R44 ;  /* 0x00000008d42c723c */ /* 0x042fe6000004182c */
[-C--:B------:R-:W-:Y:S02]  /*237b0*/  FMUL.FTZ R36, R36, R230.reuse ;  /* 0x000000e624247220 */ /* 0x080fe40000410000 */
[-C--:B------:R-:W-:Y:S03]  /*237c0*/  FMUL.FTZ R37, R37, R230.reuse ;  /* 0x000000e625257220 */ /* 0x080fe60000410000 */
[----:B------:R1:W1:Y:S01]  /*237d0*/  MUFU.TANH R193, R33 ;  /* 0x0000002100c17308 */ /* 0x0002620000002400 */
[C---:B------:R-:W-:Y:S01]  /*237e0*/  HMMA.16816.F32.BF16 R48, R212.reuse, R10, R48 ;  /* 0x0000000ad430723c */ /* 0x040fe20000041830 */
[----:B------:R-:W3:Y:S02]  /*237f0*/  LDSM.16.M88.4 R8, [R224+0x3800] ;  /* 0x00380000e008783b */ /* 0x000ee40000000200 */
[-C--:B------:R-:W-:Y:S02]  /*23800*/  FMUL.FTZ R40, R40, R230.reuse ;  /* 0x000000e628287220 */ /* 0x080fe40000410000 */
[-C--:B------:R-:W-:Y:S02]  /*23810*/  FMUL.FTZ R41, R41, R230.reuse ;  /* 0x000000e629297220 */ /* 0x080fe40000410000 */
[-C--:B------:R-:W-:Y:S02]  /*23820*/  FMUL.FTZ R42, R42, R230.reuse ;  /* 0x000000e62a2a7220 */ /* 0x080fe40000410000 */
[----:B------:R3:W3:Y:S01]  /*23830*/  MUFU.TANH R170, R22 ;  /* 0x0000001600aa7308 */ /* 0x0006e20000002400 */
[C---:B--2---:R-:W-:Y:S03]  /*23840*/  HMMA.16816.F32.BF16 R52, R212.reuse, R4, R52 ;  /* 0x00000004d434723c */ /* 0x044fe60000041834 */
[-C--:B------:R-:W-:Y:S02]  /*23850*/  FMUL.FTZ R43, R43, R230.reuse ;  /* 0x000000e62b2b7220 */ /* 0x080fe40000410000 */
[-C--:B------:R-:W-:Y:S03]  /*23860*/  FMUL.FTZ R44, R44, R230.reuse ;  /* 0x000000e62c2c7220 */ /* 0x080fe60000410000 */
[C---:B------:R-:W-:Y:S01]  /*23870*/  HMMA.16816.F32.BF16 R56, R212.reuse, R6, R56 ;  /* 0x00000006d438723c */ /* 0x040fe20000041838 */
[----:B------:R2:W2:Y:S01]  /*23880*/  MUFU.TANH R174, R23 ;  /* 0x0000001700ae7308 */ /* 0x0004a20000002400 */
[----:B------:R-:W2:Y:S02]  /*23890*/  LDSM.16.M88.4 R4, [R224+0x4000] ;  /* 0x00400000e004783b */ /* 0x000ea40000000200 */
[----:B------:R-:W-:Y:S01]  /*238a0*/  FMUL.FTZ R45, R45, R230 ;  /* 0x000000e62d2d7220 */ /* 0x000fe20000410000 */
[----:B-1---5:R-:W-:Y:S01]  /*238b0*/  MOV R33, R236 ;  /* 0x000000ec00217202 */ /* 0x022fe20000000f00 */
[-C--:B------:R-:W-:Y:S02]  /*238c0*/  FMUL.FTZ R46, R46, R230.reuse ;  /* 0x000000e62e2e7220 */ /* 0x080fe40000410000 */
[-C--:B------:R-:W-:Y:S01]  /*238d0*/  FMUL.FTZ R47, R47, R230.reuse ;  /* 0x000000e62f2f7220 */ /* 0x080fe20000410000 */
[----:B------:R-:W-:Y:S02]  /*238e0*/  ISETP.GE.AND P0, PT, R33, 0x2, PT ;  /* 0x000000022100780c */ /* 0x000fe40003f06270 */
[----:B------:R-:W1:Y:S01]  /*238f0*/  MUFU.TANH R24, R24 ;  /* 0x0000001800187308 */ /* 0x000e620000002400 */
[-C--:B------:R-:W-:Y:S02]  /*23900*/  FMUL.FTZ R48, R48, R230.reuse ;  /* 0x000000e630307220 */ /* 0x080fe40000410000 */
[-C--:B------:R-:W-:Y:S02]  /*23910*/  FMUL.FTZ R49, R49, R230.reuse ;  /* 0x000000e631317220 */ /* 0x080fe40000410000 */
[-C--:B------:R-:W-:Y:S02]  /*23920*/  FMUL.FTZ R50, R50, R230.reuse ;  /* 0x000000e632327220 */ /* 0x080fe40000410000 */
[-C--:B------:R-:W-:Y:S02]  /*23930*/  FMUL.FTZ R51, R51, R230.reuse ;  /* 0x000000e633337220 */ /* 0x080fe40000410000 */
[-C--:B------:R-:W-:Y:S01]  /*23940*/  FMUL.FTZ R52, R52, R230.reuse ;  /* 0x000000e634347220 */ /* 0x080fe20000410000 */
[----:B------:R-:W1:Y:S01]  /*23950*/  MUFU.TANH R25, R25 ;  /* 0x0000001900197308 */ /* 0x000e620000002400 */
[-C--:B------:R-:W-:Y:S01]  /*23960*/  FMUL.FTZ R53, R53, R230.reuse ;  /* 0x000000e635357220 */ /* 0x080fe20000410000 */
[C---:B---3--:R-:W-:Y:S03]  /*23970*/  HMMA.16816.F32.BF16 R60, R212.reuse, R8, R60 ;  /* 0x00000008d43c723c */ /* 0x048fe6000004183c */
[-C--:B------:R-:W-:Y:S02]  /*23980*/  FMUL.FTZ R54, R54, R230.reuse ;  /* 0x000000e636367220 */ /* 0x080fe40000410000 */
[-C--:B------:R-:W-:Y:S02]  /*23990*/  FMUL.FTZ R55, R55, R230.reuse ;  /* 0x000000e637377220 */ /* 0x080fe40000410000 */
[-C--:B------:R-:W-:Y:S01]  /*239a0*/  FMUL.FTZ R56, R56, R230.reuse ;  /* 0x000000e638387220 */ /* 0x080fe20000410000 */
[----:B------:R-:W3:Y:S01]  /*239b0*/  MUFU.TANH R26, R26 ;  /* 0x0000001a001a7308 */ /* 0x000ee20000002400 */
[C---:B------:R-:W-:Y:S01]  /*239c0*/  HMMA.16816.F32.BF16 R64, R212.reuse, R10, R64 ;  /* 0x0000000ad440723c */ /* 0x040fe20000041840 */
[----:B------:R-:W1:Y:S02]  /*239d0*/  LDSM.16.M88.4 R8, [R224+0x4800] ;  /* 0x00480000e008783b */ /* 0x000e640000000200 */
[-C--:B------:R-:W-:Y:S02]  /*239e0*/  FMUL.FTZ R57, R57, R230.reuse ;  /* 0x000000e639397220 */ /* 0x080fe40000410000 */
[-C--:B------:R-:W-:Y:S02]  /*239f0*/  FMUL.FTZ R58, R58, R230.reuse ;  /* 0x000000e63a3a7220 */ /* 0x080fe40000410000 */
[-C--:B------:R-:W-:Y:S02]  /*23a00*/  FMUL.FTZ R59, R59, R230.reuse ;  /* 0x000000e63b3b7220 */ /* 0x080fe40000410000 */
[----:B------:R-:W1:Y:S01]  /*23a10*/  MUFU.TANH R27, R27 ;  /* 0x0000001b001b7308 */ /* 0x000e620000002400 */
[C---:B--2---:R-:W-:Y:S05]  /*23a20*/  HMMA.16816.F32.BF16 R68, R212.reuse, R4, R68 ;  /* 0x00000004d444723c */ /* 0x044fea0000041844 */
[-C--:B------:R-:W-:Y:S02]  /*23a30*/  FMUL.FTZ R63, R63, R230.reuse ;  /* 0x000000e63f3f7220 */ /* 0x080fe40000410000 */
[-C--:B------:R-:W-:Y:S01]  /*23a40*/  FMUL.FTZ R60, R60, R230.reuse ;  /* 0x000000e63c3c7220 */ /* 0x080fe20000410000 */
[C---:B------:R-:W-:Y:S01]  /*23a50*/  HMMA.16816.F32.BF16 R72, R212.reuse, R6, R72 ;  /* 0x00000006d448723c */ /* 0x040fe20000041848 */
[----:B------:R2:W2:Y:S01]  /*23a60*/  MUFU.TANH R185, R28 ;  /* 0x0000001c00b97308 */ /* 0x0004a20000002400 */
[----:B------:R-:W2:Y:S02]  /*23a70*/  LDSM.16.M88.4 R4, [R224+0x5000] ;  /* 0x00500000e004783b */ /* 0x000ea40000000200 */
[-C--:B------:R-:W-:Y:S02]  /*23a80*/  FMUL.FTZ R61, R61, R230.reuse ;  /* 0x000000e63d3d7220 */ /* 0x080fe40000410000 */
        /* <DEDUP_REMOVED lines=8> */
[----:B------:R3:W3:Y:S01]  /*23b10*/  MUFU.TANH R190, R30 ;  /* 0x0000001e00be7308 */ /* 0x0006e20000002400 */
[-C--:B------:R-:W-:Y:S01]  /*23b20*/  FMUL.FTZ R71, R71, R230.reuse ;  /* 0x000000e647477220 */ /* 0x080fe20000410000 */
[C---:B-1----:R-:W-:Y:S03]  /*23b30*/  HMMA.16816.F32.BF16 R76, R212.reuse, R8, R76 ;  /* 0x00000008d44c723c */ /* 0x042fe6000004184c */
[-C--:B------:R-:W-:Y:S02]  /*23b40*/  FMUL.FTZ R72, R72, R230.reuse ;  /* 0x000000e648487220 */ /* 0x080fe40000410000 */
[-C--:B------:R-:W-:Y:S02]  /*23b50*/  FMUL.FTZ R73, R73, R230.reuse ;  /* 0x000000e649497220 */ /* 0x080fe40000410000 */
[-C--:B------:R-:W-:Y:S01]  /*23b60*/  FMUL.FTZ R74, R74, R230.reuse ;  /* 0x000000e64a4a7220 */ /* 0x080fe20000410000 */
[----:B------:R1:W1:Y:S01]  /*23b70*/  MUFU.TANH R191, R31 ;  /* 0x0000001f00bf7308 */ /* 0x0002620000002400 */
[C---:B------:R-:W-:Y:S01]  /*23b80*/  HMMA.16816.F32.BF16 R80, R212.reuse, R10, R80 ;  /* 0x0000000ad450723c */ /* 0x040fe20000041850 */
[----:B------:R-:W1:Y:S02]  /*23b90*/  LDSM.16.M88.4 R8, [R224+0x5800] ;  /* 0x00580000e008783b */ /* 0x000e640000000200 */
[-C--:B------:R-:W-:Y:S02]  /*23ba0*/  FMUL.FTZ R75, R75, R230.reuse ;  /* 0x000000e64b4b7220 */ /* 0x080fe40000410000 */
[-C--:B------:R-:W-:Y:S04]  /*23bb0*/  FMUL.FTZ R62, R62, R230.reuse ;  /* 0x000000e63e3e7220 */ /* 0x080fe80000410000 */
[----:B------:R1:W1:Y:S01]  /*23bc0*/  MUFU.TANH R192, R32 ;  /* 0x0000002000c07308 */ /* 0x0002620000002400 */
        /* <DEDUP_REMOVED lines=50> */
[----:B------:R-:W1:Y:S01]  /*23ef0*/  LDSM.16.M88.4 R8, [R224+0x7800] ;  /* 0x00780000e008783b */ /* 0x000e620000000200 */
[----:B------:R-:W-:Y:S04]  /*23f00*/  DEPBAR.LE SB0, 0x0 ;  /* 0x000080000000791a */ /* 0x000fe80000000000 */
[-C--:B------:R-:W-:Y:S02]  /*23f10*/  FMUL.FTZ R106, R106, R230.reuse ;  /* 0x000000e66a6a7220 */ /* 0x080fe40000410000 */
[-C--:B------:R-:W-:Y:S01]  /*23f20*/  FMUL.FTZ R107, R107, R230.reuse ;  /* 0x000000e66b6b7220 */ /* 0x080fe20000410000 */
[----:B------:R1:W1:Y:S01]  /*23f30*/  MUFU.TANH R203, R44 ;  /* 0x0000002c00cb7308 */ /* 0x0002620000002400 */
[----:B------:R-:W-:Y:S01]  /*23f40*/  BAR.SYNC.DEFER_BLOCKING 0x0 ;  /* 0x0000000000007b1d */ /* 0x000fe20000010000 */
[C---:B--2---:R-:W-:Y:S05]  /*23f50*/  HMMA.16816.F32.BF16 R116, R212.reuse, R4, R116 ;  /* 0x00000004d474723c */ /* 0x044fea0000041874 */
[-C--:B------:R-:W-:Y:S02]  /*23f60*/  FMUL.FTZ R108, R108, R230.reuse ;  /* 0x000000e66c6c7220 */ /* 0x080fe40000410000 */
[-C--:B------:R-:W-:Y:S01]  /*23f70*/  FMUL.FTZ R109, R109, R230.reuse ;  /* 0x000000e66d6d7220 */ /* 0x080fe20000410000 */
[----:B------:R2:W2:Y:S01]  /*23f80*/  MUFU.TANH R205, R45 ;  /* 0x0000002d00cd7308 */ /* 0x0004a20000002400 */
[C---:B------:R-:W-:Y:S03]  /*23f90*/  HMMA.16816.F32.BF16 R120, R212.reuse, R6, R120 ;  /* 0x00000006d478723c */ /* 0x040fe60000041878 */
[-C--:B------:R-:W-:Y:S02]  /*23fa0*/  FMUL.FTZ R110, R110, R230.reuse ;  /* 0x000000e66e6e7220 */ /* 0x080fe40000410000 */
[-C--:B------:R-:W-:Y:S02]  /*23fb0*/  FMUL.FTZ R111, R111, R230.reuse ;  /* 0x000000e66f6f7220 */ /* 0x080fe40000410000 */
[-C--:B------:R-:W-:Y:S02]  /*23fc0*/  FMUL.FTZ R112, R112, R230.reuse ;  /* 0x000000e670707220 */ /* 0x080fe40000410000 */
[----:B------:R2:W2:Y:S03]  /*23fd0*/  MUFU.TANH R206, R46 ;  /* 0x0000002e00ce7308 */ /* 0x0004a60000002400 */
[-C--:B------:R-:W-:Y:S02]  /*23fe0*/  FMUL.FTZ R113, R113, R230.reuse ;  /* 0x000000e671717220 */ /* 0x080fe40000410000 */
[-C--:B------:R-:W-:Y:S02]  /*23ff0*/  FMUL.FTZ R114, R114, R230.reuse ;  /* 0x000000e672727220 */ /* 0x080fe40000410000 */
[-C--:B------:R-:W-:Y:S02]  /*24000*/  FMUL.FTZ R117, R117, R230.reuse ;  /* 0x000000e675757220 */ /* 0x080fe40000410000 */
[-C--:B------:R-:W-:Y:S01]  /*24010*/  FMUL.FTZ R119, R119, R230.reuse ;  /* 0x000000e677777220 */ /* 0x080fe20000410000 */
[----:B------:R2:W2:Y:S01]  /*24020*/  MUFU.TANH R208, R47 ;  /* 0x0000002f00d07308 */ /* 0x0004a20000002400 */
[-C--:B------:R-:W-:Y:S01]  /*24030*/  FMUL.FTZ R115, R115, R230.reuse ;  /* 0x000000e673737220 */ /* 0x080fe20000410000 */
[C---:B-1----:R-:W-:Y:S03]  /*24040*/  HMMA.16816.F32.BF16 R124, R212.reuse, R8, R124 ;  /* 0x00000008d47c723c */ /* 0x042fe6000004187c */
[-C--:B------:R-:W-:Y:S02]  /*24050*/  FMUL.FTZ R120, R120, R230.reuse ;  /* 0x000000e678787220 */ /* 0x080fe40000410000 */
[-C--:B------:R-:W-:Y:S02]  /*24060*/  FMUL.FTZ R122, R122, R230.reuse ;  /* 0x000000e67a7a7220 */ /* 0x080fe40000410000 */
[-C--:B------:R-:W-:Y:S01]  /*24070*/  FMUL.FTZ R116, R116, R230.reuse ;  /* 0x000000e674747220 */ /* 0x080fe20000410000 */
[----:B------:R1:W1:Y:S01]  /*24080*/  MUFU.TANH R209, R48 ;  /* 0x0000003000d17308 */ /* 0x0002620000002400 */
[----:B------:R-:W-:Y:S03]  /*24090*/  HMMA.16816.F32.BF16 R128, R212, R10, R128 ;  /* 0x0000000ad480723c */ /* 0x000fe60000041880 */
[-C--:B------:R-:W-:Y:S02]  /*240a0*/  FMUL.FTZ R118, R118, R230.reuse ;  /* 0x000000e676767220 */ /* 0x080fe40000410000 */
[-C--:B------:R-:W-:Y:S02]  /*240b0*/  FMUL.FTZ R121, R121, R230.reuse ;  /* 0x000000e679797220 */ /* 0x080fe40000410000 */
[-C--:B------:R-:W-:Y:S02]  /*240c0*/  FMUL.FTZ R123, R123, R230.reuse ;  /* 0x000000e67b7b7220 */ /* 0x080fe40000410000 */
[----:B------:R1:W1:Y:S06]  /*240d0*/  MUFU.TANH R207, R49 ;  /* 0x0000003100cf7308 */ /* 0x00026c0000002400 */
[-C--:B------:R-:W-:Y:S02]  /*240e0*/  FMUL.FTZ R124, R124, R230.reuse ;  /* 0x000000e67c7c7220 */ /* 0x080fe40000410000 */
[-C--:B------:R-:W-:Y:S02]  /*240f0*/  FMUL.FTZ R125, R125, R230.reuse ;  /* 0x000000e67d7d7220 */ /* 0x080fe40000410000 */
        /* <DEDUP_REMOVED lines=94> */
[----:B------:R-:W-:Y:S02]  /*246e0*/  ULDC.64 UR4, c[0x0][0x118] ;  /* 0x0000460000047ab9 */ /* 0x000fe40000000a00 */
[----:B-1----:R-:W2:Y:S02]  /*246f0*/  LD.E R0, [R2.64+0x170] ;  /* 0x0001700402007980 */ /* 0x002ea4000c101900 */
[-C--:B--2---:R-:W-:Y:S02]  /*24700*/  IABS R10, R0.reuse ;  /* 0x00000000000a7213 */ /* 0x084fe40000000000 */
[----:B------:R-:W-:Y:S02]  /*24710*/  IABS R12, R0 ;  /* 0x00000000000c7213 */ /* 0x000fe40000000000 */
[----:B------:R-:W1:Y:S10]  /*24720*/  I2F.RP R4, R10 ;  /* 0x0000000a00047306 */ /* 0x000e740000209400 */
[----:B-1----:R-:W1:Y:S02]  /*24730*/  MUFU.RCP R4, R4 ;  /* 0x0000000400047308 */ /* 0x002e640000001000 */
[----:B-1----:R-:W-:Y:S08]  /*24740*/  IADD3 R4, R4, 0xffffffe, RZ ;  /* 0x0ffffffe04047810 */ /* 0x002ff00007ffe0ff */
[----:B------:R-:W1:Y:S02]  /*24750*/  F2I.FTZ.U32.TRUNC.NTZ R5, R4 ;  /* 0x0000000400057305 */ /* 0x000e64000021f000 */
[--C-:B-1----:R-:W-:Y:S02]  /*24760*/  IMAD.MOV R6, RZ, RZ, -R5.reuse ;  /* 0x000000ffff067224 */ /* 0x102fe400078e0a05 */
[----:B------:R-:W-:Y:S02]  /*24770*/  IMAD.SHL.U32 R4, R33, 0x100, RZ ;  /* 0x0000010021047824 */ /* 0x000fe400078e00ff */
[----:B------:R-:W-:Y:S03]  /*24780*/  IMAD.MOV.U32 R11, RZ, RZ, R6 ;  /* 0x000000ffff0b7224 */ /* 0x000fe600078e0006 */
[C---:B------:R-:W-:Y:S01]  /*24790*/  IADD3 R9, R4.reuse, -0x200, RZ ;  /* 0xfffffe0004097810 */ /* 0x040fe20007ffe0ff */
[----:B------:R-:W-:Y:S01]  /*247a0*/  IMAD R11, R11, R10, RZ ;  /* 0x0000000a0b0b7224 */ /* 0x000fe200078e02ff */
[----:B------:R-:W-:Y:S01]  /*247b0*/  IADD3 R8, R4, -0x100, RZ ;  /* 0xffffff0004087810 */ /* 0x000fe20007ffe0ff */
[----:B------:R-:W-:Y:S01]  /*247c0*/  IMAD.MOV.U32 R4, RZ, RZ, RZ ;  /* 0x000000ffff047224 */ /* 0x000fe200078e00ff */
[----:B------:R-:W-:Y:S02]  /*247d0*/  IABS R6, R9 ;  /* 0x0000000900067213 */ /* 0x000fe40000000000 */
[----:B------:R-:W-:Y:S01]  /*247e0*/  LOP3.LUT R9, R9, R0, RZ, 0x3c, !PT ;  /* 0x0000000009097212 */ /* 0x000fe200078e3cff */
[----:B------:R-:W-:Y:S01]  /*247f0*/  IMAD.HI.U32 R5, R5, R11, R4 ;  /* 0x0000000b05057227 */ /* 0x000fe200078e0004 */
[----:B------:R-:W-:Y:S02]  /*24800*/  IABS R7, R8 ;  /* 0x0000000800077213 */ /* 0x000fe40000000000 */
[----:B------:R-:W-:Y:S01]  /*24810*/  LOP3.LUT R8, R8, R0, RZ, 0x3c, !PT ;  /* 0x0000000008087212 */ /* 0x000fe200078e3cff */
[----:B------:R-:W-:Y:S01]  /*24820*/  IMAD.MOV R11, RZ, RZ, -R12 ;  /* 0x000000ffff0b7224 */ /* 0x000fe200078e0a0c */
[----:B------:R-:W-:Y:S01]  /*24830*/  ISETP.GE.AND P0, PT, R9, RZ, PT ;  /* 0x000000ff0900720c */ /* 0x000fe20003f06270 */
        /* <DEDUP_REMOVED lines=44> */
.L_x_2905:
[----:B------:R-:W-:Y:S02]  /*24b00*/  ULDC.64 UR4, c[0x0][0x118] ;  /* 0x0000460000047ab9 */ /* 0x000fe40000000a00 */
[----:B-1----:R-:W2:Y:S02]  /*24b10*/  LD.E R0, [R2.64+0x38] ;  /* 0x0000380402007980 */ /* 0x002ea4000c101900 */
[----:B--2---:R-:W-:Y:S04]  /*24b20*/  LEA R0, -R0, RZ, 0x8 ;  /* 0x000000ff00007211 */ /* 0x004fe800078e41ff */
[----:B------:R-:W-:Y:S02]  /*24b30*/  SHF.R.S32.HI R5, RZ, 0x1f, R0 ;  /* 0x0000001fff057819 */ /* 0x000fe40000011400 */
.L_x_2906:
[----:B------:R-:W-:Y:S05]  /*24b40*/  BSYNC B0 ;  /* 0x0000000000007941 */ /* 0x000fea0003800000 */
.L_x_2904:
[----:B------:R-:W2:Y:S01]  /*24b50*/  LDL.LU R13, [R1+0xc] ;  /* 0x00000c00010d7983 */ /* 0x000ea20000300800 */
[----:B------:R-:W-:Y:S03]  /*24b60*/  ULDC.64 UR4, c[0x0][0x118] ;  /* 0x0000460000047ab9 */ /* 0x000fe60000000a00 */
[----:B------:R-:W3:Y:S02]  /*24b70*/  LDL.LU R12, [R1+0x10] ;  /* 0x00001000010c7983 */ /* 0x000ee40000300800 */
[C---:B---3--:R-:W-:Y:S04]  /*24b80*/  LEA R12, P0, R0.reuse, R12, 0x1 ;  /* 0x0000000c000c7211 */ /* 0x048fe800078008ff */
[----:B--2---:R-:W-:Y:S01]  /*24b90*/  LEA.HI.X R13, R0, R13, R5, 0x1, P0 ;  /* 0x0000000d000d7211 */ /* 0x004fe200000f0c05 */
[----:B------:R1:W-:Y:S01]  /*24ba0*/  STL [R1+0x10], R12 ;  /* 0x0000100c01007387 */ /* 0x0003e20000100800 */
[-C--:B------:R-:W-:Y:S03]  /*24bb0*/  IADD3 R10, P0, R12, R232.reuse, RZ ;  /* 0x000000e80c0a7210 */ /* 0x080fe60007f1e0ff */
[----:B------:R-:W-:Y:S01]  /*24bc0*/  @!PT LDS RZ, [RZ] ;  /* 0x00000000fffff984 */ /* 0x000fe20000000800 */
[----:B------:R-:W-:Y:S01]  /*24bd0*/  @!PT LDS RZ, [RZ] ;  /* 0x00000000fffff984 */ /* 0x000fe20000000800 */
[----:B------:R-:W-:Y:S01]  /*24be0*/  @!PT LDS RZ, [RZ] ;  /* 0x00000000fffff984 */ /* 0x000fe20000000800 */
[----:B------:R1:W-:Y:S02]  /*24bf0*/  LDGSTS.E.BYPASS.LTC128B.128 [R231+0x2000], [R12.64] ;  /* 0x020000000ce77fae */ /* 0x0003e4000b901d44 */
[--C-:B------:R-:W-:Y:S01]  /*24c00*/  IMAD.X R11, R13, 0x1, R233.reuse, P0 ;  /* 0x000000010d0b7824 */ /* 0x100fe200000e06e9 */
[-C--:B------:R-:W-:Y:S01]  /*24c10*/  IADD3 R8, P0, R10, R232.reuse, RZ ;  /* 0x000000e80a087210 */ /* 0x080fe20007f1e0ff */
[----:B------:R2:W-:Y:S04]  /*24c20*/  STL [R1+0xc], R13 ;  /* 0x00000c0d01007387 */ /* 0x0005e80000100800 */
        /* <DEDUP_REMOVED lines=25> */
[--C-:B--2---:R-:W-:Y:S01]  /*24dc0*/  IMAD.X R13, R19, 0x1, R233.reuse, P0 ;  /* 0x00000001130d7824 */ /* 0x104fe200000e06e9 */
[-C--:B---3--:R-:W-:Y:S04]  /*24dd0*/  IADD3 R10, P0, R12, R232.reuse, RZ ;  /* 0x000000e80c0a7210 */ /* 0x088fe80007f1e0ff */
        /* <DEDUP_REMOVED lines=8> */
[-C--:B------:R-:W-:Y:S04]  /*24e60*/  IADD3 R4, P0, R6, R232.reuse, RZ ;  /* 0x000000e806047210 */ /* 0x080fe80007f1e0ff */
[----:B------:R1:W-:Y:S01]  /*24e70*/  LDGSTS.E.BYPASS.LTC128B.128 [R231+0x8800], [R6.64] ;  /* 0x0880000006e77fae */ /* 0x0003e2000b901d44 */
[--C-:B------:R-:W-:Y:S05]  /*24e80*/  IMAD.X R5, R7, 0x1, R233.reuse, P0 ;  /* 0x0000000107057824 */ /* 0x100fea00000e06e9 */
[----:B------:R1:W-:Y:S01]  /*24e90*/  LDGSTS.E.BYPASS.LTC128B.128 [R231+0x9000], [R4.64] ;  /* 0x0900000004e77fae */ /* 0x0003e2000b901d44 */
[----:B--2---:R-:W-:Y:S05]  /*24ea0*/  IADD3 R12, P0, R4, R232, RZ ;  /* 0x000000e8040c7210 */ /* 0x004fea0007f1e0ff */
[----:B------:R-:W-:Y:S05]  /*24eb0*/  IMAD.X R13, R5, 0x1, R233, P0 ;  /* 0x00000001050d7824 */ /* 0x000fea00000e06e9 */
[----:B------:R1:W-:Y:S04]  /*24ec0*/  LDGSTS.E.BYPASS.LTC128B.128 [R231+0x9800], [R12.64] ;  /* 0x098000000ce77fae */ /* 0x0003e8000b901d44 */
[----:B------:R-:W0:Y:S02]  /*24ed0*/  LDGDEPBAR ;  /* 0x00000000000079af */ /* 0x000e240000000000 */
.L_x_2903:
[----:B--234-:R-:W-:Y:S05]  /*24ee0*/  BSYNC B1 ;  /* 0x0000000000017941 */ /* 0x01cfea0003800000 */
.L_x_2902:
[----:B------:R-:W-:Y:S01]  /*24ef0*/  ULDC.64 UR4, c[0x0][0x118] ;  /* 0x0000460000047ab9 */ /* 0x000fe20000000a00 */
[----:B-1----:R-:W-:Y:S01]  /*24f00*/  FMNMX.FTZ R4, R181, R133, !PT ;  /* 0x00000085b5047209 */ /* 0x002fe20007810000 */
[----:B------:R1:W2:Y:S01]  /*24f10*/  LD.E R3, [R2.64+0xdc] ;  /* 0x0000dc0402037980 */ /* 0x0002a2000c101900 */
[----:B------:R-:W-:Y:S02]  /*24f20*/  FMNMX.FTZ R0, R180, R132, !PT ;  /* 0x00000084b4007209 */ /* 0x000fe40007810000 */
[----:B------:R-:W-:Y:S01]  /*24f30*/  FMNMX.FTZ R4, R188, R4, !PT ;  /* 0x00000004bc047209 */ /* 0x000fe20007810000 */
[----:B------:R-:W-:Y:S01]  /*24f40*/  LDSM.16.MT88.4 R12, [R220+0xa000] ;  /* 0x00a00000dc0c783b */ /* 0x000fe20000004200 */
[----:B------:R-:W-:Y:S02]  /*24f50*/  FMNMX.FTZ R0, R187, R0, !PT ;  /* 0x00000000bb007209 */ /* 0x000fe40007810000 */
[----:B------:R-:W-:Y:S02]  /*24f60*/  FMNMX.FTZ R4, R186, R4, !PT ;  /* 0x00000004ba047209 */ /* 0x000fe40007810000 */
[----:B------:R-:W-:Y:S03]  /*24f70*/  FMNMX.FTZ R0, R183, R0, !PT ;  /* 0x00000000b7007209 */ /* 0x000fe60007810000 */
[----:B------:R-:W-:Y:S01]  /*24f80*/  LDSM.16.MT88.4 R20, [R223+0xa000] ;  /* 0x00a00000df14783b */ /* 0x000fe20000004200 */
[----:B------:R-:W-:Y:S04]  /*24f90*/  FMNMX.FTZ R0, R182, R0, !PT ;  /* 0x00000000b6007209 */ /* 0x000fe80007810000 */
[----:B------:R-:W-:Y:S03]  /*24fa0*/  FMNMX.FTZ R0, R177, R0, !PT ;  /* 0x00000000b1007209 */ /* 0x000fe60007810000 */
[----:B------:R-:W-:Y:S01]  /*24fb0*/  LDSM.16.MT88.4 R28, [R221+0xa000] ;  /* 0x00a00000dd1c783b */ /* 0x000fe20000004200 */
[----:B------:R-:W-:Y:S02]  /*24fc0*/  FMNMX.FTZ R0, R176, R0, !PT ;  /* 0x00000000b0007209 */ /* 0x000fe40007810000 */
[----:B-1----:R-:W-:Y:S02]  /*24fd0*/  FMNMX.FTZ R2, R184, R4, !PT ;  /* 0x00000004b8027209 */ /* 0x002fe40007810000 */
[----:B------:R-:W-:Y:S03]  /*24fe0*/  FMNMX.FTZ R0, R173, R0, !PT ;  /* 0x00000000ad007209 */ /* 0x000fe60007810000 */
        /* <DEDUP_REMOVED lines=122> */
[----:B------:R-:W3:Y:S01]  /*25790*/  SHFL.BFLY PT, R4, R37, 0x2, 0x1f ;  /* 0x0c401f0025047f89 */ /* 0x000ee200000e0000 */
[----:B-1----:R-:W-:Y:S07]  /*257a0*/  FMNMX.FTZ R0, R0, R2, !PT ;  /* 0x0000000200007209 */ /* 0x002fee0007810000 */
[----:B------:R-:W1:Y:S01]  /*257b0*/  SHFL.BFLY PT, R2, R0, 0x1, 0x1f ;  /* 0x0c201f0000027f89 */ /* 0x000e6200000e0000 */
[----:B---3--:R-:W-:Y:S07]  /*257c0*/  FMNMX.FTZ R37, R37, R4, !PT ;  /* 0x0000000425257209 */ /* 0x008fee0007810000 */
[----:B------:R-:W3:Y:S01]  /*257d0*/  SHFL.BFLY PT, R4, R37, 0x1, 0x1f ;  /* 0x0c201f0025047f89 */ /* 0x000ee200000e0000 */
[----:B-1----:R-:W-:Y:S05]  /*257e0*/  FMNMX.FTZ R36, R0, R2, !PT ;  /* 0x0000000200247209 */ /* 0x002fea0007810000 */
[----:B--2---:R-:W-:Y:S02]  /*257f0*/  FMUL.FTZ R62, R3, R36 ;  /* 0x00000024033e7220 */ /* 0x004fe40000410000 */
[----:B------:R-:W-:Y:S01]  /*25800*/  FADD.FTZ R0, -R36, R132 ;  /* 0x0000008424007221 */ /* 0x000fe20000010100 */
[----:B---3--:R-:W-:Y:S03]  /*25810*/  FMNMX.FTZ R37, R37, R4, !PT ;  /* 0x0000000425257209 */ /* 0x008fe60007810000 */
[----:B------:R-:W-:Y:S01]  /*25820*/  FMUL.FTZ R0, R3, R0 ;  /* 0x0000000003007220 */ /* 0x000fe20000410000 */
[----:B------:R-:W-:Y:S03]  /*25830*/  FSETP.NEU.FTZ.AND P0, PT, R37, -INF , PT ;  /* 0xff8000002500780b */ /* 0x000fe60003f1d000 */
[----:B------:R-:W1:Y:S01]  /*25840*/  MUFU.EX2 R2, R0 ;  /* 0x0000000000027308 */ /* 0x000e620000000800 */
[----:B------:R-:W-:Y:S05]  /*25850*/  FMUL.FTZ R60, R3, R37 ;  /* 0x00000025033c7220 */ /* 0x000fea0000410000 */
[----:B------:R-:W-:Y:S02]  /*25860*/  FSEL R60, R60, RZ, P0 ;  /* 0x000000ff3c3c7208 */ /* 0x000fe40000000000 */
[----:B------:R-:W-:Y:S03]  /*25870*/  FSETP.NEU.FTZ.AND P0, PT, R36, -INF , PT ;  /* 0xff8000002400780b */ /* 0x000fe60003f1d000 */
[-CC-:B------:R-:W-:Y:S01]  /*25880*/  FFMA.FTZ R4, R181, R3.reuse, -R60.reuse ;  /* 0x00000003b5047223 */ /* 0x180fe2000001083c */
[----:B------:R-:W-:Y:S01]  /*25890*/  FSEL R62, R62, RZ, P0 ;  /* 0x000000ff3e3e7208 */ /* 0x000fe20000000000 */
[-CC-:B------:R-:W-:Y:S02]  /*258a0*/  FFMA.FTZ R6, R179, R3.reuse, -R60.reuse ;  /* 0x00000003b3067223 */ /* 0x180fe4000001083c */
[----:B------:R2:W-:Y:S01]  /*258b0*/  MUFU.EX2 R127, R4 ;  /* 0x00000004007f7308 */ /* 0x0005e20000000800 */
[-CC-:B------:R-:W-:Y:S02]  /*258c0*/  FFMA.FTZ R7, R186, R3.reuse, -R60.reuse ;  /* 0x00000003ba077223 */ /* 0x180fe4000001083c */
[-CC-:B------:R-:W-:Y:S02]  /*258d0*/  FFMA.FTZ R5, R178, R3.reuse, -R60.reuse ;  /* 0x00000003b2057223 */ /* 0x180fe4000001083c */
[-C--:B------:R-:W-:Y:S02]  /*258e0*/  FFMA.FTZ R16, R25, R3.reuse, -R60 ;  /* 0x0000000319107223 */ /* 0x080fe4000001083c */
[--C-:B------:R-:W-:Y:S02]  /*258f0*/  FFMA.FTZ R32, R190, R3, -R62.reuse ;  /* 0x00000003be207223 */ /* 0x100fe4000001083e */
[C---:B-1----:R-:W-:Y:S01]  /*25900*/  FMUL.FTZ R10, R2.reuse, R142 ;  /* 0x0000008e020a7220 */ /* 0x042fe20000410000 */
[----:B------:R1:W-:Y:S01]  /*25910*/  MUFU.EX2 R8, R6 ;  /* 0x0000000600087308 */ /* 0x0003e20000000800 */
[----:B------:R-:W-:Y:S01]  /*25920*/  FADD.FTZ R0, -R37, R133 ;  /* 0x0000008525007221 */ /* 0x000fe20000010100 */
[----:B------:R-:W-:Y:S01]  /*25930*/  MOV R133, R33 ;  /* 0x0000002100857202 */ /* 0x000fe20000000f00 */
[C---:B------:R-:W-:Y:S02]  /*25940*/  FMUL.FTZ R11, R2.reuse, R143 ;  /* 0x0000008f020b7220 */ /* 0x040fe40000410000 */
[----:B------:R-:W-:Y:S01]  /*25950*/  FMUL.FTZ R0, R3, R0 ;  /* 0x0000000003007220 */ /* 0x000fe20000410000 */
[----:B------:R-:W-:Y:S01]  /*25960*/  MOV R190, R133 ;  /* 0x0000008500be7202 */ /* 0x000fe20000000f00 */
[C---:B------:R-:W-:Y:S02]  /*25970*/  FMUL.FTZ R18, R2.reuse, R150 ;  /* 0x0000009602127220 */ /* 0x040fe40000410000 */
[C---:B------:R-:W-:Y:S01]  /*25980*/  FMUL.FTZ R19, R2.reuse, R151 ;  /* 0x0000009702137220 */ /* 0x040fe20000410000 */
[----:B------:R3:W-:Y:S01]  /*25990*/  MUFU.EX2 R131, R7 ;  /* 0x0000000700837308 */ /* 0x0007e20000000800 */
[----:B------:R-:W-:Y:S01]  /*259a0*/  FMUL.FTZ R35, R2, R167 ;  /* 0x000000a702237220 */ /* 0x000fe20000410000 */
[----:B------:R-:W-:Y:S01]  /*259b0*/  ISETP.GT.AND P0, PT, R190, 0x1, PT ;  /* 0x00000001be00780c */ /* 0x000fe20003f04270 */
[-C--:B------:R-:W-:Y:S02]  /*259c0*/  FFMA.FTZ R38, R38, R3.reuse, -R62 ;  /* 0x0000000326267223 */ /* 0x080fe4000001083e */
[----:B--2---:R-:W-:Y:S05]  /*259d0*/  FFMA.FTZ R4, R188, R3, -R60 ;  /* 0x00000003bc047223 */ /* 0x004fea000001083c */
[----:B------:R2:W4:Y:S01]  /*259e0*/  MUFU.EX2 R130, R4 ;  /* 0x0000000400827308 */ /* 0x0005220000000800 */
[C---:B-1----:R-:W-:Y:S09]  /*259f0*/  FMUL.FTZ R6, R2.reuse, R138 ;  /* 0x0000008a02067220 */ /* 0x042ff20000410000 */
[----:B------:R-:W1:Y:S01]  /*25a00*/  MUFU.EX2 R0, R0 ;  /* 0x0000000000007308 */ /* 0x000e620000000800 */
[----:B---3--:R-:W-:Y:S09]  /*25a10*/  FMUL.FTZ R7, R2, R139 ;  /* 0x0000008b02077220 */ /* 0x008ff20000410000 */
[----:B------:R3:W-:Y:S01]  /*25a20*/  MUFU.EX2 R116, R5 ;  /* 0x0000000500747308 */ /* 0x0007e20000000800 */
[--C-:B--2---:R-:W-:Y:S01]  /*25a30*/  FFMA.FTZ R4, R180, R3, -R62.reuse ;  /* 0x00000003b4047223 */ /* 0x104fe2000001083e */
[----:B----4-:R-:W-:Y:S08]  /*25a40*/  F2FP.BF16.PACK_AB R40, R130, R127 ;  /* 0x0000007f8228723e */ /* 0x010ff000000010ff */
[----:B------:R2:W-:Y:S01]  /*25a50*/  MUFU.EX2 R230, R4 ;  /* 0x0000000400e67308 */ /* 0x0005e20000000800 */
[C---:B-1----:R-:W-:Y:S02]  /*25a60*/  FMUL.FTZ R17, R0.reuse, R149 ;  /* 0x0000009500117220 */ /* 0x042fe40000410000 */
[C---:B------:R-:W-:Y:S02]  /*25a70*/  FMUL.FTZ R25, R0.reuse, R157 ;  /* 0x0000009d00197220 */ /* 0x040fe40000410000 */
[C---:B------:R-:W-:Y:S05]  /*25a80*/  FMUL.FTZ R33, R0.reuse, R165 ;  /* 0x000000a500217220 */ /* 0x040fea0000410000 */
[----:B------:R1:W-:Y:S01]  /*25a90*/  MUFU.EX2 R34, R16 ;  /* 0x0000001000227308 */ /* 0x0003e20000000800 */
[C---:B---3--:R-:W-:Y:S02]  /*25aa0*/  FMUL.FTZ R5, R0.reuse, R137 ;  /* 0x0000008900057220 */ /* 0x048fe40000410000 */
[-C--:B--2---:R-:W-:Y:S07]  /*25ab0*/  FFMA.FTZ R4, R187, R3.reuse, -R62 ;  /* 0x00000003bb047223 */ /* 0x084fee000001083e */
[----:B------:R2:W3:Y:S01]  /*25ac0*/  MUFU.EX2 R250, R4 ;  /* 0x0000000400fa7308 */ /* 0x0004e20000000800 */
[----:B-1----:R-:W-:Y:S02]  /*25ad0*/  FMUL.FTZ R16, R0, R148 ;  /* 0x0000009400107220 */ /* 0x002fe40000410000 */
[-C--:B--2---:R-:W-:Y:S01]  /*25ae0*/  FFMA.FTZ R4, R184, R3.reuse, -R60 ;  /* 0x00000003b8047223 */ /* 0x084fe2000001083c */
[----:B---3--:R-:W-:Y:S06]  /*25af0*/  F2FP.BF16.PACK_AB R41, R250, R230 ;  /* 0x000000e6fa29723e */ /* 0x008fec00000010ff */
[----:B------:R1:W2:Y:S02]  /*25b00*/  MUFU.EX2 R132, R4 ;  /* 0x0000000400847308 */ /* 0x0002a40000000800 */
[--C-:B-1----:R-:W-:Y:S01]  /*25b10*/  FFMA.FTZ R4, R183, R3, -R62.reuse ;  /* 0x00000003b7047223 */ /* 0x102fe2000001083e */
[----:B--2---:R-:W-:Y:S07]  /*25b20*/  F2FP.BF16.PACK_AB R42, R132, R131 ;  /* 0x00000083842a723e */ /* 0x004fee00000010ff */
[----:B------:R1:W-:Y:S02]  /*25b30*/  MUFU.EX2 R251, R4 ;  /* 0x0000000400fb7308 */ /* 0x0003e40000000800 */
[-CC-:B-1----:R-:W-:Y:S08]  /*25b40*/  FFMA.FTZ R4, R182, R3.reuse, -R62.reuse ;  /* 0x00000003b6047223 */ /* 0x182ff0000001083e */
[----:B------:R1:W2:Y:S02]  /*25b50*/  MUFU.EX2 R252, R4 ;  /* 0x0000000400fc7308 */ /* 0x0002a40000000800 */
[--C-:B-1----:R-:W-:Y:S01]  /*25b60*/  FFMA.FTZ R4, R177, R3, -R62.reuse ;  /* 0x00000003b1047223 */ /* 0x102fe2000001083e */
[----:B--2---:R-:W-:Y:S07]  /*25b70*/  F2FP.BF16.PACK_AB R43, R252, R251 ;  /* 0x000000fbfc2b723e */ /* 0x004fee00000010ff */
[----:B------:R1:W2:Y:S02]  /*25b80*/  MUFU.EX2 R9, R4 ;  /* 0x0000000400097308 */ /* 0x0002a40000000800 */
[-C--:B-1----:R-:W-:Y:S08]  /*25b90*/  FFMA.FTZ R4, R176, R3.reuse, -R62 ;  /* 0x00000003b0047223 */ /* 0x082ff0000001083e */
[----:B------:R1:W-:Y:S02]  /*25ba0*/  MUFU.EX2 R115, R4 ;  /* 0x0000000400737308 */ /* 0x0003e40000000800 */
[-C--:B-1----:R-:W-:Y:S01]  /*25bb0*/  FFMA.FTZ R4, R175, R3.reuse, -R60 ;  /* 0x00000003af047223 */ /* 0x082fe2000001083c */
[----:B------:R-:W-:Y:S01]  /*25bc0*/  MOV R175, R8 ;  /* 0x0000000800af7202 */ /* 0x000fe20000000f00 */
[-C--:B------:R-:W-:Y:S06]  /*25bd0*/  FFMA.FTZ R8, R173, R3.reuse, -R62 ;  /* 0x00000003ad087223 */ /* 0x080fec000001083e */
[----:B------:R1:W-:Y:S10]  /*25be0*/  MUFU.EX2 R126, R4 ;  /* 0x00000004007e7308 */ /* 0x0003f40000000800 */
[----:B------:R3:W-:Y:S01]  /*25bf0*/  MUFU.EX2 R123, R8 ;  /* 0x00000008007b7308 */ /* 0x0007e20000000800 */
[--C-:B-1----:R-:W-:Y:S01]  /*25c00*/  FFMA.FTZ R4, R171, R3, -R60.reuse ;  /* 0x00000003ab047223 */ /* 0x102fe2000001083c */
[----:B--2---:R-:W-:Y:S01]  /*25c10*/  MOV R171, R9 ;  /* 0x0000000900ab7202 */ /* 0x004fe20000000f00 */
[-C--:B------:R-:W-:Y:S07]  /*25c20*/  FFMA.FTZ R9, R169, R3.reuse, -R60 ;  /* 0x00000003a9097223 */ /* 0x080fee000001083c */
[----:B------:R1:W-:Y:S01]  /*25c30*/  MUFU.EX2 R118, R4 ;  /* 0x0000000400767308 */ /* 0x0003e20000000800 */
[-CC-:B---3--:R-:W-:Y:S09]  /*25c40*/  FFMA.FTZ R8, R170, R3.reuse, -R62.reuse ;  /* 0x00000003aa087223 */ /* 0x188ff2000001083e */
[----:B------:R2:W-:Y:S10]  /*25c50*/  MUFU.EX2 R176, R8 ;  /* 0x0000000800b07308 */ /* 0x0005f40000000800 */
[----:B------:R3:W-:Y:S01]  /*25c60*/  MUFU.EX2 R177, R9 ;  /* 0x0000000900b17308 */ /* 0x0007e20000000800 */
[-CC-:B-1----:R-:W-:Y:S09]  /*25c70*/  FFMA.FTZ R4, R172, R3.reuse, -R62.reuse ;  /* 0x00000003ac047223 */ /* 0x182ff2000001083e */
[----:B------:R1:W-:Y:S01]  /*25c80*/  MUFU.EX2 R121, R4 ;  /* 0x0000000400797308 */ /* 0x0003e20000000800 */
[----:B--2---:R-:W-:Y:S09]  /*25c90*/  FFMA.FTZ R8, R174, R3, -R62 ;  /* 0x00000003ae087223 */ /* 0x004ff2000001083e */
[----:B------:R2:W-:Y:S01]  /*25ca0*/  MUFU.EX2 R178, R8 ;  /* 0x0000000800b27308 */ /* 0x0005e20000000800 */
[----:B---3--:R-:W-:Y:S02]  /*25cb0*/  FMUL.FTZ R9, R0, R141 ;  /* 0x0000008d00097220 */ /* 0x008fe40000410000 */
[-CC-:B-1----:R-:W-:Y:S07]  /*25cc0*/  FFMA.FTZ R4, R168, R3.reuse, -R60.reuse ;  /* 0x00000003a8047223 */ /* 0x182fee000001083c */
[----:B------:R1:W-:Y:S01]  /*25cd0*/  MUFU.EX2 R179, R4 ;  /* 0x0000000400b37308 */ /* 0x0003e20000000800 */
[C---:B--2---:R-:W-:Y:S02]  /*25ce0*/  FMUL.FTZ R8, R0.reuse, R140 ;  /* 0x0000008c00087220 */ /* 0x044fe40000410000 */
[----:B-1----:R-:W-:Y:S07]  /*25cf0*/  FMUL.FTZ R4, R0, R136 ;  /* 0x0000008800047220 */ /* 0x002fee0000410000 */
[C---:B------:R-:W-:Y:S07]  /*25d00*/  HMMA.16816.F32.BF16 R4, R40.reuse, R12, R4 ;  /* 0x0000000c2804723c */ /* 0x040fee0000041804 */
[--C-:B------:R-:W-:Y:S01]  /*25d10*/  FFMA.FTZ R12, R24, R3, -R60.reuse ;  /* 0x00000003180c7223 */ /* 0x100fe2000001083c */
[C---:B------:R-:W-:Y:S03]  /*25d20*/  HMMA.16816.F32.BF16 R8, R40.reuse, R14, R8 ;  /* 0x0000000e2808723c */ /* 0x040fe60000041808 */
[----:B------:R1:W2:Y:S01]  /*25d30*/  MUFU.EX2 R61, R12 ;  /* 0x0000000c003d7308 */ /* 0x0002a20000000800 */
[----:B------:R-:W-:Y:S02]  /*25d40*/  FMUL.FTZ R13, R0, R145 ;  /* 0x00000091000d7220 */ /* 0x000fe40000410000 */
[----:B------:R-:W-:Y:S02]  /*25d50*/  FFMA.FTZ R24, R185, R3, -R60 ;  /* 0x00000003b9187223 */ /* 0x000fe4000001083c */
[C---:B------:R-:W-:Y:S04]  /*25d60*/  FMUL.FTZ R15, R2.reuse, R147 ;  /* 0x00000093020f7220 */ /* 0x040fe80000410000 */
[----:B------:R-:W-:Y:S01]  /*25d70*/  FMUL.FTZ R14, R2, R146 ;  /* 0x00000092020e7220 */ /* 0x000fe20000410000 */
[----:B------:R3:W-:Y:S10]  /*25d80*/  MUFU.EX2 R185, R32 ;  /* 0x0000002000b97308 */ /* 0x0007f40000000800 */
[----:B------:R4:W-:Y:S01]  /*25d90*/  MUFU.EX2 R214, R24 ;  /* 0x0000001800d67308 */ /* 0x0009e20000000800 */
[----:B-1----:R-:W-:Y:S07]  /*25da0*/  FMUL.FTZ R12, R0, R144 ;  /* 0x00000090000c7220 */ /* 0x002fee0000410000 */
[C---:B------:R-:W-:Y:S03]  /*25db0*/  HMMA.16816.F32.BF16 R12, R40.reuse, R20, R12 ;  /* 0x00000014280c723c */ /* 0x040fe6000004180c */
[-CC-:B---3--:R-:W-:Y:S01]  /*25dc0*/  FFMA.FTZ R32, R191, R3.reuse, -R62.reuse ;  /* 0x00000003bf207223 */ /* 0x188fe2000001083e */
[----:B------:R-:W-:Y:S01]  /*25dd0*/  MOV R191, R34 ;  /* 0x0000002200bf7202 */ /* 0x000fe20000000f00 */
[----:B------:R-:W-:Y:S02]  /*25de0*/  FMUL.FTZ R34, R2, R166 ;  /* 0x000000a602227220 */ /* 0x000fe40000410000 */
[----:B------:R1:W-:Y:S01]  /*25df0*/  MUFU.EX2 R186, R32 ;  /* 0x0000002000ba7308 */ /* 0x0003e20000000800 */
[--C-:B------:R-:W-:Y:S01]  /*25e00*/  FFMA.FTZ R20, R26, R3, -R62.reuse ;  /* 0x000000031a147223 */ /* 0x100fe2000001083e */
[C---:B------:R-:W-:Y:S03]  /*25e10*/  HMMA.16816.F32.BF16 R16, R40.reuse, R22, R16 ;  /* 0x000000162810723c */ /* 0x040fe60000041810 */
[----:B------:R-:W-:Y:S02]  /*25e20*/  FMUL.FTZ R21, R0, R153 ;  /* 0x0000009900157220 */ /* 0x000fe40000410000 */
[----:B------:R-:W-:Y:S02]  /*25e30*/  FMUL.FTZ R26, R2, R158 ;  /* 0x0000009e021a7220 */ /* 0x000fe40000410000 */
[----:B----4-:R-:W-:Y:S01]  /*25e40*/  FMUL.FTZ R24, R0, R156 ;  /* 0x0000009c00187220 */ /* 0x010fe20000410000 */
[----:B------:R3:W-:Y:S01]  /*25e50*/  MUFU.EX2 R215, R20 ;  /* 0x0000001400d77308 */ /* 0x0007e20000000800 */
[C---:B------:R-:W-:Y:S03]  /*25e60*/  FMUL.FTZ R22, R2.reuse, R154 ;  /* 0x0000009a02167220 */ /* 0x040fe60000410000 */
[----:B------:R-:W-:Y:S02]  /*25e70*/  FMUL.FTZ R23, R2, R155 ;  /* 0x0000009b02177220 */ /* 0x000fe40000410000 */
[----:B-1----:R-:W-:Y:S02]  /*25e80*/  FMUL.FTZ R32, R0, R164 ;  /* 0x000000a400207220 */ /* 0x002fe40000410000 */
[----:B---3--:R-:W-:Y:S02]  /*25e90*/  FFMA.FTZ R20, R27, R3, -R62 ;  /* 0x000000031b147223 */ /* 0x008fe4000001083e */
[----:B------:R-:W-:Y:S02]  /*25ea0*/  FMUL.FTZ R27, R2, R159 ;  /* 0x0000009f021b7220 */ /* 0x000fe40000410000 */
[----:B------:R1:W3:Y:S02]  /*25eb0*/  MUFU.EX2 R188, R20 ;  /* 0x0000001400bc7308 */ /* 0x0002e40000000800 */
[C---:B-1----:R-:W-:Y:S07]  /*25ec0*/  FMUL.FTZ R20, R0.reuse, R152 ;  /* 0x0000009800147220 */ /* 0x042fee0000410000 */
[C---:B------:R-:W-:Y:S07]  /*25ed0*/  HMMA.16816.F32.BF16 R20, R40.reuse, R28, R20 ;  /* 0x0000001c2814723c */ /* 0x040fee0000041814 */
[--C-:B------:R-:W-:Y:S01]  /*25ee0*/  FFMA.FTZ R28, R189, R3, -R60.reuse ;  /* 0x00000003bd1c7223 */ /* 0x100fe2000001083c */
[C---:B------:R-:W-:Y:S03]  /*25ef0*/  HMMA.16816.F32.BF16 R24, R40.reuse, R30, R24 ;  /* 0x0000001e2818723c */ /* 0x040fe60000041818 */
[----:B------:R1:W4:Y:S01]  /*25f00*/  MUFU.EX2 R189, R28 ;  /* 0x0000001c00bd7308 */ /* 0x0003220000000800 */
[----:B------:R-:W-:Y:S03]  /*25f10*/  FMUL.FTZ R29, R0, R161 ;  /* 0x000000a1001d7220 */ /* 0x000fe60000410000 */
[C---:B------:R-:W-:Y:S02]  /*25f20*/  FMUL.FTZ R30, R2.reuse, R162 ;  /* 0x000000a2021e7220 */ /* 0x040fe40000410000 */
[----:B------:R-:W-:Y:S03]  /*25f30*/  FMUL.FTZ R31, R2, R163 ;  /* 0x000000a3021f7220 */ /* 0x000fe60000410000 */
[----:B-1----:R-:W-:Y:S07]  /*25f40*/  FMUL.FTZ R28, R0, R160 ;  /* 0x000000a0001c7220 */ /* 0x002fee0000410000 */
[C---:B------:R-:W-:Y:S07]  /*25f50*/  HMMA.16816.F32.BF16 R28, R40.reuse, R44, R28 ;  /* 0x0000002c281c723c */ /* 0x040fee000004181c */
[--C-:B------:R-:W-:Y:S01]  /*25f60*/  FFMA.FTZ R44, R192, R3, -R60.reuse ;  /* 0x00000003c02c7223 */ /* 0x100fe2000001083c */
[----:B------:R-:W-:Y:S03]  /*25f70*/  HMMA.16816.F32.BF16 R32, R40, R46, R32 ;  /* 0x0000002e2820723c */ /* 0x000fe60000041820 */
[----:B------:R1:W-:Y:S01]  /*25f80*/  MUFU.EX2 R184, R44 ;  /* 0x0000002c00b87308 */ /* 0x0003e20000000800 */
[----:B--2---:R-:W-:Y:S01]  /*25f90*/  MOV R192, R61 ;  /* 0x0000003d00c07202 */ /* 0x004fe20000000f00 */
[----:B------:R-:W-:Y:S01]  /*25fa0*/  FFMA.FTZ R61, R193, R3, -R60 ;  /* 0x00000003c13d7223 */ /* 0x000fe2000001083c */
[----:B------:R-:W-:Y:S02]  /*25fb0*/  MOV R193, R179 ;  /* 0x000000b300c17202 */ /* 0x000fe40000000f00 */
[----:B------:R-:W-:Y:S04]  /*25fc0*/  F2FP.BF16.PACK_AB R40, R116, R175 ;  /* 0x000000af7428723e */ /* 0x000fe800000010ff */
[----:B------:R-:W-:Y:S01]  /*25fd0*/  F2FP.BF16.PACK_AB R41, R115, R171 ;  /* 0x000000ab7329723e */ /* 0x000fe200000010ff */
[----:B------:R2:W5:Y:S01]  /*25fe0*/  MUFU.EX2 R187, R61 ;  /* 0x0000003d00bb7308 */ /* 0x0005620000000800 */
[----:B------:R-:W-:Y:S02]  /*25ff0*/  F2FP.BF16.PACK_AB R42, R118, R126 ;  /* 0x0000007e762a723e */ /* 0x000fe400000010ff */
[----:B------:R-:W-:Y:S07]  /*26000*/  F2FP.BF16.PACK_AB R43, R121, R123 ;  /* 0x0000007b792b723e */ /* 0x000fee00000010ff */
[C---:B------:R-:W-:Y:S01]  /*26010*/  HMMA.16816.F32.BF16 R4, R40.reuse, R48, R4 ;  /* 0x000000302804723c */ /* 0x040fe20000041804 */
[----:B-1----:R-:W1:Y:S06]  /*26020*/  LDSM.16.MT88.4 R44, [R222+0xa800] ;  /* 0x00a80000de2c783b */ /* 0x002e6c0000004200 */
[-C--:B------:R-:W-:Y:S01]  /*26030*/  FFMA.FTZ R48, R194, R3.reuse, -R62 ;  /* 0x00000003c2307223 */ /* 0x080fe2000001083e */
[C---:B------:R-:W-:Y:S03]  /*26040*/  HMMA.16816.F32.BF16 R8, R40.reuse, R50, R8 ;  /* 0x000000322808723c */ /* 0x040fe60000041808 */
[----:B------:R3:W-:Y:S01]  /*26050*/  MUFU.EX2 R181, R48 ;  /* 0x0000003000b57308 */ /* 0x0007e20000000800 */
[----:B------:R-:W-:Y:S01]  /*26060*/  MOV R194, R178 ;  /* 0x000000b200c27202 */ /* 0x000fe20000000f00 */
[--C-:B--2---:R-:W-:Y:S01]  /*26070*/  FFMA.FTZ R61, R202, R3, -R60.reuse ;  /* 0x00000003ca3d7223 */ /* 0x104fe2000001083c */
[----:B------:R-:W-:Y:S02]  /*26080*/  MOV R202, R123 ;  /* 0x0000007b00ca7202 */ /* 0x000fe40000000f00 */
[C---:B------:R-:W-:Y:S05]  /*26090*/  HMMA.16816.F32.BF16 R12, R40.reuse, R52, R12 ;  /* 0x00000034280c723c */ /* 0x040fea000004180c */
[----:B------:R2:W-:Y:S02]  /*260a0*/  MUFU.EX2 R179, R61 ;  /* 0x0000003d00b37308 */ /* 0x0005e40000000800 */
[-C--:B------:R-:W-:Y:S01]  /*260b0*/  FFMA.FTZ R52, R196, R3.reuse, -R60 ;  /* 0x00000003c4347223 */ /* 0x080fe2000001083c */
[C---:B------:R-:W-:Y:S04]  /*260c0*/  HMMA.16816.F32.BF16 R16, R40.reuse, R54, R16 ;  /* 0x000000362810723c */ /* 0x040fe80000041810 */
[----:B------:R-:W-:Y:S03]  /*260d0*/  MOV R196, R176 ;  /* 0x000000b000c47202 */ /* 0x000fe60000000f00 */
[----:B------:R4:W-:Y:S01]  /*260e0*/  MUFU.EX2 R183, R52 ;  /* 0x0000003400b77308 */ /* 0x0009e20000000800 */
[C---:B------:R-:W-:Y:S04]  /*260f0*/  HMMA.16816.F32.BF16 R20, R40.reuse, R56, R20 ;  /* 0x000000382814723c */ /* 0x040fe80000041814 */
[--C-:B---3--:R-:W-:Y:S01]  /*26100*/  FFMA.FTZ R48, R195, R3, -R62.reuse ;  /* 0x00000003c3307223 */ /* 0x108fe2000001083e */
[----:B------:R-:W-:Y:S02]  /*26110*/  MOV R195, R177 ;  /* 0x000000b100c37202 */ /* 0x000fe40000000f00 */
[--C-:B------:R-:W-:Y:S01]  /*26120*/  FFMA.FTZ R56, R198, R3, -R62.reuse ;  /* 0x00000003c6387223 */ /* 0x100fe2000001083e */
[C---:B------:R-:W-:Y:S01]  /*26130*/  HMMA.16816.F32.BF16 R24, R40.reuse, R58, R24 ;  /* 0x0000003a2818723c */ /* 0x040fe20000041818 */
[----:B------:R3:W3:Y:S03]  /*26140*/  MUFU.EX2 R182, R48 ;  /* 0x0000003000b67308 */ /* 0x0006e60000000800 */
[----:B------:R-:W-:Y:S01]  /*26150*/  MOV R198, R121 ;  /* 0x0000007900c67202 */ /* 0x000fe20000000f00 */
[-C--:B--2---:R-:W-:Y:S01]  /*26160*/  FFMA.FTZ R61, R208, R3.reuse, -R62 ;  /* 0x00000003d03d7223 */ /* 0x084fe2000001083e */
[----:B------:R-:W-:Y:S02]  /*26170*/  MOV R208, R130 ;  /* 0x0000008200d07202 */ /* 0x000fe40000000f00 */
[C---:B-1----:R-:W-:Y:S03]  /*26180*/  HMMA.16816.F32.BF16 R28, R40.reuse, R44, R28 ;  /* 0x0000002c281c723c */ /* 0x042fe6000004181c */
[----:B------:R1:W-:Y:S01]  /*26190*/  MUFU.EX2 R178, R56 ;  /* 0x0000003800b27308 */ /* 0x0003e20000000800 */
[-C--:B----4-:R-:W-:Y:S04]  /*261a0*/  FFMA.FTZ R52, R197, R3.reuse, -R60 ;  /* 0x00000003c5347223 */ /* 0x090fe8000001083c */
[----:B------:R-:W-:Y:S04]  /*261b0*/  HMMA.16816.F32.BF16 R32, R40, R46, R32 ;  /* 0x0000002e2820723c */ /* 0x000fe80000041820 */
[--C-:B------:R-:W-:Y:S01]  /*261c0*/  FFMA.FTZ R44, R199, R3, -R62.reuse ;  /* 0x00000003c72c7223 */ /* 0x100fe2000001083e */
[----:B------:R2:W4:Y:S01]  /*261d0*/  MUFU.EX2 R180, R52 ;  /* 0x0000003400b47308 */ /* 0x0005220000000800 */
[----:B------:R-:W-:Y:S02]  /*261e0*/  MOV R199, R126 ;  /* 0x0000007e00c77202 */ /* 0x000fe40000000f00 */
[----:B------:R-:W-:Y:S01]  /*261f0*/  F2FP.BF16.PACK_AB R40, R193, R195 ;  /* 0x000000c3c128723e */ /* 0x000fe200000010ff */
[----:B---3--:R-:W3:Y:S03]  /*26200*/  LDSM.16.MT88.4 R48, [R220+0xb000] ;  /* 0x00b00000dc30783b */ /* 0x008ee60000004200 */
[----:B------:R-:W-:Y:S02]  /*26210*/  F2FP.BF16.PACK_AB R41, R194, R196 ;  /* 0x000000c4c229723e */ /* 0x000fe400000010ff */
[----:B------:R-:W-:Y:S01]  /*26220*/  F2FP.BF16.PACK_AB R42, R191, R192 ;  /* 0x000000c0bf2a723e */ /* 0x000fe200000010ff */
[----:B------:R4:W3:Y:S01]  /*26230*/  MUFU.EX2 R176, R44 ;  /* 0x0000002c00b07308 */ /* 0x0008e20000000800 */
[----:B------:R-:W-:Y:S02]  /*26240*/  F2FP.BF16.PACK_AB R43, R188, R215 ;  /* 0x000000d7bc2b723e */ /* 0x000fe400000010ff */
[----:B------:R-:W-:Y:S01]  /*26250*/  MOV R197, R118 ;  /* 0x0000007600c57202 */ /* 0x000fe20000000f00 */
[----:B-1----:R-:W-:Y:S06]  /*26260*/  LDSM.16.MT88.4 R56, [R221+0xb000] ;  /* 0x00b00000dd38783b */ /* 0x002fec0000004200 */
[----:B------:R1:W-:Y:S02]  /*26270*/  MUFU.EX2 R169, R61 ;  /* 0x0000003d00a97308 */ /* 0x0003e40000000800 */
[----:B--2---:R-:W2:Y:S08]  /*26280*/  LDSM.16.MT88.4 R52, [R223+0xb000] ;  /* 0x00b00000df34783b */ /* 0x004eb00000004200 */
[----:B----4-:R-:W4:Y:S01]  /*26290*/  LDSM.16.MT88.4 R44, [R222+0xb000] ;  /* 0x00b00000de2c783b */ /* 0x010f220000004200 */
[C---:B---3--:R-:W-:Y:S03]  /*262a0*/  HMMA.16816.F32.BF16 R4, R40.reuse, R48, R4 ;  /* 0x000000302804723c */ /* 0x048fe60000041804 */
[-C--:B-1----:R-:W-:Y:S04]  /*262b0*/  FFMA.FTZ R61, R218, R3.reuse, -R62 ;  /* 0x00000003da3d7223 */ /* 0x082fe8000001083e */
[----:B------:R1:W-:Y:S01]  /*262c0*/  MUFU.EX2 R163, R61 ;  /* 0x0000003d00a37308 */ /* 0x0003e20000000800 */
[-C--:B------:R-:W-:Y:S01]  /*262d0*/  FFMA.FTZ R48, R200, R3.reuse, -R60 ;  /* 0x00000003c8307223 */ /* 0x080fe2000001083c */
[C---:B------:R-:W-:Y:S03]  /*262e0*/  HMMA.16816.F32.BF16 R8, R40.reuse, R50, R8 ;  /* 0x000000322808723c */ /* 0x040fe60000041808 */
[----:B------:R-:W-:Y:S05]  /*262f0*/  MOV R200, R116 ;  /* 0x0000007400c87202 */ /* 0x000fea0000000f00 */
[----:B------:R3:W3:Y:S01]  /*26300*/  MUFU.EX2 R177, R48 ;  /* 0x0000003000b17308 */ /* 0x0006e20000000800 */
[C---:B--2---:R-:W-:Y:S07]  /*26310*/  HMMA.16816.F32.BF16 R12, R40.reuse, R52, R12 ;  /* 0x00000034280c723c */ /* 0x044fee000004180c */
[----:B------:R-:W-:Y:S01]  /*26320*/  FFMA.FTZ R52, R204, R3, -R62 ;  /* 0x00000003cc347223 */ /* 0x000fe2000001083e */
[----:B------:R-:W-:Y:S01]  /*26330*/  MOV R204, R175 ;  /* 0x000000af00cc7202 */ /* 0x000fe20000000f00 */
[C---:B------:R-:W-:Y:S02]  /*26340*/  HMMA.16816.F32.BF16 R16, R40.reuse, R54, R16 ;  /* 0x000000362810723c */ /* 0x040fe40000041810 */
[----:B------:R2:W-:Y:S01]  /*26350*/  MUFU.EX2 R175, R52 ;  /* 0x0000003400af7308 */ /* 0x0005e20000000800 */
[-C--:B-1----:R-:W-:Y:S05]  /*26360*/  FFMA.FTZ R61, R241, R3.reuse, -R60 ;  /* 0x00000003f13d7223 */ /* 0x082fea000001083c */
[C---:B------:R-:W-:Y:S04]  /*26370*/  HMMA.16816.F32.BF16 R20, R40.reuse, R56, R20 ;  /* 0x000000382814723c */ /* 0x040fe80000041814 */
[----:B------:R1:W-:Y:S01]  /*26380*/  MUFU.EX2 R157, R61 ;  /* 0x0000003d009d7308 */ /* 0x0003e20000000800 */
[----:B---3--:R-:W-:Y:S01]  /*26390*/  FFMA.FTZ R48, R201, R3, -R62 ;  /* 0x00000003c9307223 */ /* 0x008fe2000001083e */
[----:B------:R-:W-:Y:S01]  /*263a0*/  MOV R201, R115 ;  /* 0x0000007300c97202 */ /* 0x000fe20000000f00 */
[-CC-:B------:R-:W-:Y:S01]  /*263b0*/  FFMA.FTZ R56, R205, R3.reuse, -R60.reuse ;  /* 0x00000003cd387223 */ /* 0x180fe2000001083c */
[C---:B------:R-:W-:Y:S04]  /*263c0*/  HMMA.16816.F32.BF16 R24, R40.reuse, R58, R24 ;  /* 0x0000003a2818723c */ /* 0x040fe80000041818 */
[----:B------:R-:W-:Y:S02]  /*263d0*/  MOV R205, R132 ;  /* 0x0000008400cd7202 */ /* 0x000fe40000000f00 */
[----:B------:R3:W3:Y:S02]  /*263e0*/  MUFU.EX2 R174, R48 ;  /* 0x0000003000ae7308 */ /* 0x0006e40000000800 */
[C---:B----4-:R-:W-:Y:S04]  /*263f0*/  HMMA.16816.F32.BF16 R28, R40.reuse, R44, R28 ;  /* 0x0000002c281c723c */ /* 0x050fe8000004181c */
[----:B--2---:R-:W-:Y:S01]  /*26400*/  FFMA.FTZ R52, R203, R3, -R60 ;  /* 0x00000003cb347223 */ /* 0x004fe2000001083c */
[----:B------:R-:W-:Y:S02]  /*26410*/  MOV R203, R171 ;  /* 0x000000ab00cb7202 */ /* 0x000fe40000000f00 */
[-C--:B------:R-:W-:Y:S01]  /*26420*/  FFMA.FTZ R44, R206, R3.reuse, -R62 ;  /* 0x00000003ce2c7223 */ /* 0x080fe2000001083e */
[----:B------:R2:W-:Y:S01]  /*26430*/  MUFU.EX2 R173, R52 ;  /* 0x0000003400ad7308 */ /* 0x0005e20000000800 */
[----:B------:R-:W-:Y:S03]  /*26440*/  HMMA.16816.F32.BF16 R32, R40, R46, R32 ;  /* 0x0000002e2820723c */ /* 0x000fe60000041820 */
[----:B-1----:R-:W-:Y:S01]  /*26450*/  FFMA.FTZ R61, R68, R3, -R60 ;  /* 0x00000003443d7223 */ /* 0x002fe2000001083c */
[----:B------:R-:W-:Y:S03]  /*26460*/  MOV R206, R131 ;  /* 0x0000008300ce7202 */ /* 0x000fe60000000f00 */
[----:B------:R-:W-:Y:S02]  /*26470*/  F2FP.BF16.PACK_AB R40, R189, R214 ;  /* 0x000000d6bd28723e */ /* 0x000fe400000010ff */
[----:B------:R1:W4:Y:S03]  /*26480*/  MUFU.EX2 R172, R56 ;  /* 0x0000003800ac7308 */ /* 0x0003260000000800 */
[----:B------:R-:W-:Y:S01]  /*26490*/  F2FP.BF16.PACK_AB R41, R186, R185 ;  /* 0x000000b9ba29723e */ /* 0x000fe200000010ff */
[----:B---3--:R-:W3:Y:S01]  /*264a0*/  LDSM.16.MT88.4 R48, [R220+0xb800] ;  /* 0x00b80000dc30783b */ /* 0x008ee20000004200 */
[----:B-----5:R-:W-:Y:S02]  /*264b0*/  F2FP.BF16.PACK_AB R42, R187, R184 ;  /* 0x000000b8bb2a723e */ /* 0x020fe400000010ff */
[----:B------:R-:W-:Y:S03]  /*264c0*/  F2FP.BF16.PACK_AB R43, R182, R181 ;  /* 0x000000b5b62b723e */ /* 0x000fe600000010ff */
[----:B------:R5:W3:Y:S02]  /*264d0*/  MUFU.EX2 R168, R44 ;  /* 0x0000002c00a87308 */ /* 0x000ae40000000800 */
[----:B--2---:R-:W2:Y:S08]  /*264e0*/  LDSM.16.MT88.4 R52, [R223+0xb800] ;  /* 0x00b80000df34783b */ /* 0x004eb00000004200 */
[----:B------:R3:W-:Y:S01]  /*264f0*/  MUFU.EX2 R149, R61 ;  /* 0x0000003d00957308 */ /* 0x0007e20000000800 */
[----:B-1----:R-:W1:Y:S08]  /*26500*/  LDSM.16.MT88.4 R56, [R221+0xb800] ;  /* 0x00b80000dd38783b */ /* 0x002e700000004200 */
[----:B-----5:R-:W5:Y:S01]  /*26510*/  LDSM.16.MT88.4 R44, [R222+0xb800] ;  /* 0x00b80000de2c783b */ /* 0x020f620000004200 */
[C---:B---3--:R-:W-:Y:S03]  /*26520*/  HMMA.16816.F32.BF16 R4, R40.reuse, R48, R4 ;  /* 0x000000302804723c */ /* 0x048fe60000041804 */
[-C--:B------:R-:W-:Y:S04]  /*26530*/  FFMA.FTZ R61, R75, R3.reuse, -R62 ;  /* 0x000000034b3d7223 */ /* 0x080fe8000001083e */
[-C--:B------:R-:W-:Y:S01]  /*26540*/  FFMA.FTZ R48, R209, R3.reuse, -R60 ;  /* 0x00000003d1307223 */ /* 0x080fe2000001083c */
[C---:B------:R-:W-:Y:S01]  /*26550*/  HMMA.16816.F32.BF16 R8, R40.reuse, R50, R8 ;  /* 0x000000322808723c */ /* 0x040fe20000041808 */
[----:B------:R-:W3:Y:S01]  /*26560*/  LDL.LU R209, [R1+0x8] ;  /* 0x0000080001d17983 */ /* 0x000ee20000300800 */
[----:B------:R4:W-:Y:S06]  /*26570*/  MUFU.EX2 R142, R61 ;  /* 0x0000003d008e7308 */ /* 0x0009ec0000000800 */
[C---:B--2---:R-:W-:Y:S04]  /*26580*/  HMMA.16816.F32.BF16 R12, R40.reuse, R52, R12 ;  /* 0x00000034280c723c */ /* 0x044fe8000004180c */
[----:B------:R2:W-:Y:S03]  /*26590*/  MUFU.EX2 R171, R48 ;  /* 0x0000003000ab7308 */ /* 0x0005e60000000800 */
[-CC-:B------:R-:W-:Y:S01]  /*265a0*/  FFMA.FTZ R52, R210, R3.reuse, -R62.reuse ;  /* 0x00000003d2347223 */ /* 0x180fe2000001083e */
[C---:B------:R-:W-:Y:S01]  /*265b0*/  HMMA.16816.F32.BF16 R16, R40.reuse, R54, R16 ;  /* 0x000000362810723c */ /* 0x040fe20000041810 */
[----:B------:R-:W3:Y:S05]  /*265c0*/  LDL.LU R210, [R1+0x4] ;  /* 0x0000040001d27983 */ /* 0x000eea0000300800 */
[----:B------:R5:W-:Y:S02]  /*265d0*/  MUFU.EX2 R167, R52 ;  /* 0x0000003400a77308 */ /* 0x000be40000000800 */
[C---:B-1----:R-:W-:Y:S04]  /*265e0*/  HMMA.16816.F32.BF16 R20, R40.reuse, R56, R20 ;  /* 0x000000382814723c */ /* 0x042fe80000041814 */
[-C--:B----4-:R-:W-:Y:S03]  /*265f0*/  FFMA.FTZ R61, R82, R3.reuse, -R62 ;  /* 0x00000003523d7223 */ /* 0x090fe6000001083e */
[-CC-:B------:R-:W-:Y:S01]  /*26600*/  FFMA.FTZ R56, R216, R3.reuse, -R60.reuse ;  /* 0x00000003d8387223 */ /* 0x180fe2000001083c */
[C---:B------:R-:W-:Y:S01]  /*26610*/  HMMA.16816.F32.BF16 R24, R40.reuse, R58, R24 ;  /* 0x0000003a2818723c */ /* 0x040fe20000041818 */
[----:B------:R1:W-:Y:S03]  /*26620*/  MUFU.EX2 R133, R61 ;  /* 0x0000003d00857308 */ /* 0x0003e60000000800 */
[----:B--2---:R-:W-:Y:S01]  /*26630*/  FFMA.FTZ R48, R207, R3, -R60 ;  /* 0x00000003cf307223 */ /* 0x004fe2000001083c */
[----:B------:R-:W-:Y:S03]  /*26640*/  MOV R207, R127 ;  /* 0x0000007f00cf7202 */ /* 0x000fe60000000f00 */
[C---:B-----5:R-:W-:Y:S03]  /*26650*/  HMMA.16816.F32.BF16 R28, R40.reuse, R44, R28 ;  /* 0x0000002c281c723c */ /* 0x060fe6000004181c */
[----:B------:R2:W4:Y:S01]  /*26660*/  MUFU.EX2 R170, R48 ;  /* 0x0000003000aa7308 */ /* 0x0005220000000800 */
[-C--:B------:R-:W-:Y:S04]  /*26670*/  FFMA.FTZ R52, R211, R3.reuse, -R62 ;  /* 0x00000003d3347223 */ /* 0x080fe8000001083e */
[----:B------:R-:W-:Y:S04]  /*26680*/  HMMA.16816.F32.BF16 R32, R40, R46, R32 ;  /* 0x0000002e2820723c */ /* 0x000fe80000041820 */
[--C-:B------:R-:W-:Y:S01]  /*26690*/  FFMA.FTZ R44, R217, R3, -R60.reuse ;  /* 0x00000003d92c7223 */ /* 0x100fe2000001083c */
[----:B------:R5:W4:Y:S02]  /*266a0*/  MUFU.EX2 R165, R52 ;  /* 0x0000003400a57308 */ /* 0x000b240000000800 */
[----:B------:R-:W-:Y:S02]  /*266b0*/  F2FP.BF16.PACK_AB R40, R180, R183 ;  /* 0x000000b7b428723e */ /* 0x000fe400000010ff */
[----:B------:R-:W-:Y:S03]  /*266c0*/  F2FP.BF16.PACK_AB R41, R176, R178 ;  /* 0x000000b2b029723e */ /* 0x000fe600000010ff */
[----:B------:R-:W-:Y:S01]  /*266d0*/  F2FP.BF16.PACK_AB R42, R177, R179 ;  /* 0x000000b3b12a723e */ /* 0x000fe200000010ff */
[-C--:B-1----:R-:W-:Y:S01]  /*266e0*/  FFMA.FTZ R61, R89, R3.reuse, -R60 ;  /* 0x00000003593d7223 */ /* 0x082fe2000001083c */
[----:B------:R-:W-:Y:S01]  /*266f0*/  F2FP.BF16.PACK_AB R43, R175, R174 ;  /* 0x000000aeaf2b723e */ /* 0x000fe200000010ff */
[----:B------:R1:W-:Y:S01]  /*26700*/  MUFU.EX2 R166, R56 ;  /* 0x0000003800a67308 */ /* 0x0003e20000000800 */
[----:B--2---:R-:W2:Y:S09]  /*26710*/  LDSM.16.MT88.4 R48, [R220+0xc000] ;  /* 0x00c00000dc30783b */ /* 0x004eb20000004200 */
[----:B------:R4:W-:Y:S01]  /*26720*/  MUFU.EX2 R164, R44 ;  /* 0x0000002c00a47308 */ /* 0x0009e20000000800 */
[----:B-----5:R-:W5:Y:S09]  /*26730*/  LDSM.16.MT88.4 R52, [R223+0xc000] ;  /* 0x00c00000df34783b */ /* 0x020f720000004200 */
[----:B------:R-:W-:Y:S01]  /*26740*/  MUFU.EX2 R123, R61 ;  /* 0x0000003d007b7308 */ /* 0x000fe20000000800 */
[----:B-1----:R-:W1:Y:S08]  /*26750*/  LDSM.16.MT88.4 R56, [R221+0xc000] ;  /* 0x00c00000dd38783b */ /* 0x002e700000004200 */
[----:B----4-:R-:W4:Y:S01]  /*26760*/  LDSM.16.MT88.4 R44, [R222+0xc000] ;  /* 0x00c00000de2c783b */ /* 0x010f220000004200 */
[C---:B--2---:R-:W-:Y:S07]  /*26770*/  HMMA.16816.F32.BF16 R4, R40.reuse, R48, R4 ;  /* 0x000000302804723c */ /* 0x044fee0000041804 */
[-C--:B------:R-:W-:Y:S01]  /*26780*/  FFMA.FTZ R48, R219, R3.reuse, -R62 ;  /* 0x00000003db307223 */ /* 0x080fe2000001083e */
[C---:B------:R-:W-:Y:S03]  /*26790*/  HMMA.16816.F32.BF16 R8, R40.reuse, R50, R8 ;  /* 0x000000322808723c */ /* 0x040fe60000041808 */
[----:B------:R2:W-:Y:S05]  /*267a0*/  MUFU.EX2 R161, R48 ;  /* 0x0000003000a17308 */ /* 0x0005ea0000000800 */
[C---:B-----5:R-:W-:Y:S07]  /*267b0*/  HMMA.16816.F32.BF16 R12, R40.reuse, R52, R12 ;  /* 0x00000034280c723c */ /* 0x060fee000004180c */
[-CC-:B------:R-:W-:Y:S01]  /*267c0*/  FFMA.FTZ R52, R237, R3.reuse, -R60.reuse ;  /* 0x00000003ed347223 */ /* 0x180fe2000001083c */
[C---:B------:R-:W-:Y:S03]  /*267d0*/  HMMA.16816.F32.BF16 R16, R40.reuse, R54, R16 ;  /* 0x000000362810723c */ /* 0x040fe60000041810 */
[----:B------:R5:W-:Y:S05]  /*267e0*/  MUFU.EX2 R160, R52 ;  /* 0x0000003400a07308 */ /* 0x000bea0000000800 */
[C---:B-1----:R-:W-:Y:S04]  /*267f0*/  HMMA.16816.F32.BF16 R20, R40.reuse, R56, R20 ;  /* 0x000000382814723c */ /* 0x042fe80000041814 */
[-C--:B--2---:R-:W-:Y:S03]  /*26800*/  FFMA.FTZ R48, R236, R3.reuse, -R60 ;  /* 0x00000003ec307223 */ /* 0x084fe6000001083c */
[-CC-:B------:R-:W-:Y:S01]  /*26810*/  FFMA.FTZ R56, R239, R3.reuse, -R62.reuse ;  /* 0x00000003ef387223 */ /* 0x180fe2000001083e */
[C---:B------:R-:W-:Y:S01]  /*26820*/  HMMA.16816.F32.BF16 R24, R40.reuse, R58, R24 ;  /* 0x0000003a2818723c */ /* 0x040fe20000041818 */
[----:B------:R1:W-:Y:S07]  /*26830*/  MUFU.EX2 R162, R48 ;  /* 0x0000003000a27308 */ /* 0x0003ee0000000800 */
[C---:B----4-:R-:W-:Y:S03]  /*26840*/  HMMA.16816.F32.BF16 R28, R40.reuse, R44, R28 ;  /* 0x0000002c281c723c */ /* 0x050fe6000004181c */
[----:B------:R2:W-:Y:S01]  /*26850*/  MUFU.EX2 R158, R56 ;  /* 0x00000038009e7308 */ /* 0x0005e20000000800 */
[-C--:B-----5:R-:W-:Y:S03]  /*26860*/  FFMA.FTZ R52, R238, R3.reuse, -R62 ;  /* 0x00000003ee347223 */ /* 0x0a0fe6000001083e */
[----:B------:R-:W-:Y:S01]  /*26870*/  FFMA.FTZ R44, R240, R3, -R60 ;  /* 0x00000003f02c7223 */ /* 0x000fe2000001083c */
[----:B------:R-:W-:Y:S05]  /*26880*/  HMMA.16816.F32.BF16 R32, R40, R46, R32 ;  /* 0x0000002e2820723c */ /* 0x000fea0000041820 */
[----:B------:R4:W5:Y:S02]  /*26890*/  MUFU.EX2 R159, R52 ;  /* 0x00000034009f7308 */ /* 0x0009640000000800 */
[----:B------:R-:W-:Y:S01]  /*268a0*/  F2FP.BF16.PACK_AB R40, R172, R173 ;  /* 0x000000adac28723e */ /* 0x000fe200000010ff */
[----:B-1----:R-:W1:Y:S01]  /*268b0*/  LDSM.16.MT88.4 R48, [R220+0xc800] ;  /* 0x00c80000dc30783b */ /* 0x002e620000004200 */
[----:B------:R-:W-:Y:S03]  /*268c0*/  F2FP.BF16.PACK_AB R41, R169, R168 ;  /* 0x000000a8a929723e */ /* 0x000fe600000010ff */
[----:B------:R-:W-:Y:S03]  /*268d0*/  F2FP.BF16.PACK_AB R42, R170, R171 ;  /* 0x000000abaa2a723e */ /* 0x000fe600000010ff */
[----:B------:R5:W1:Y:S01]  /*268e0*/  MUFU.EX2 R156, R44 ;  /* 0x0000002c009c7308 */ /* 0x000a620000000800 */
[----:B------:R-:W-:Y:S01]  /*268f0*/  F2FP.BF16.PACK_AB R43, R165, R167 ;  /* 0x000000a7a52b723e */ /* 0x000fe200000010ff */
[----:B--2---:R-:W-:Y:S08]  /*26900*/  LDSM.16.MT88.4 R56, [R221+0xc800] ;  /* 0x00c80000dd38783b */ /* 0x004ff00000004200 */
[----:B----4-:R-:W2:Y:S08]  /*26910*/  LDSM.16.MT88.4 R52, [R223+0xc800] ;  /* 0x00c80000df34783b */ /* 0x010eb00000004200 */
[----:B-----5:R-:W4:Y:S01]  /*26920*/  LDSM.16.MT88.4 R44, [R222+0xc800] ;  /* 0x00c80000de2c783b */ /* 0x020f220000004200 */
[C---:B-1----:R-:W-:Y:S07]  /*26930*/  HMMA.16816.F32.BF16 R4, R40.reuse, R48, R4 ;  /* 0x000000302804723c */ /* 0x042fee0000041804 */
[-C--:B------:R-:W-:Y:S01]  /*26940*/  FFMA.FTZ R48, R242, R3.reuse, -R62 ;  /* 0x00000003f2307223 */ /* 0x080fe2000001083e */
[C---:B------:R-:W-:Y:S03]  /*26950*/  HMMA.16816.F32.BF16 R8, R40.reuse, R50, R8 ;  /* 0x000000322808723c */ /* 0x040fe60000041808 */
[----:B------:R1:W-:Y:S05]  /*26960*/  MUFU.EX2 R154, R48 ;  /* 0x00000030009a7308 */ /* 0x0003ea0000000800 */
[C---:B--2---:R-:W-:Y:S07]  /*26970*/  HMMA.16816.F32.BF16 R12, R40.reuse, R52, R12 ;  /* 0x00000034280c723c */ /* 0x044fee000004180c */
[-C--:B------:R-:W-:Y:S01]  /*26980*/  FFMA.FTZ R52, R64, R3.reuse, -R60 ;  /* 0x0000000340347223 */ /* 0x080fe2000001083c */
[C---:B------:R-:W-:Y:S03]  /*26990*/  HMMA.16816.F32.BF16 R16, R40.reuse, R54, R16 ;  /* 0x000000362810723c */ /* 0x040fe60000041810 */
[----:B------:R2:W-:Y:S01]  /*269a0*/  MUFU.EX2 R155, R52 ;  /* 0x00000034009b7308 */ /* 0x0005e20000000800 */
[-CC-:B-1----:R-:W-:Y:S04]  /*269b0*/  FFMA.FTZ R48, R63, R3.reuse, -R62.reuse ;  /* 0x000000033f307223 */ /* 0x182fe8000001083e */
[C---:B------:R-:W-:Y:S05]  /*269c0*/  HMMA.16816.F32.BF16 R20, R40.reuse, R56, R20 ;  /* 0x000000382814723c */ /* 0x040fea0000041814 */
[----:B------:R1:W-:Y:S02]  /*269d0*/  MUFU.EX2 R152, R48 ;  /* 0x0000003000987308 */ /* 0x0003e40000000800 */
[-C--:B------:R-:W-:Y:S01]  /*269e0*/  FFMA.FTZ R56, R66, R3.reuse, -R62 ;  /* 0x0000000342387223 */ /* 0x080fe2000001083e */
[C---:B------:R-:W-:Y:S07]  /*269f0*/  HMMA.16816.F32.BF16 R24, R40.reuse, R58, R24 ;  /* 0x0000003a2818723c */ /* 0x040fee0000041818 */
[----:B------:R5:W-:Y:S01]  /*26a00*/  MUFU.EX2 R151, R56 ;  /* 0x0000003800977308 */ /* 0x000be20000000800 */
[C---:B----4-:R-:W-:Y:S04]  /*26a10*/  HMMA.16816.F32.BF16 R28, R40.reuse, R44, R28 ;  /* 0x0000002c281c723c */ /* 0x050fe8000004181c */
[-C--:B--2---:R-:W-:Y:S03]  /*26a20*/  FFMA.FTZ R52, R65, R3.reuse, -R60 ;  /* 0x0000000341347223 */ /* 0x084fe6000001083c */
[----:B------:R-:W-:Y:S01]  /*26a30*/  FFMA.FTZ R44, R67, R3, -R62 ;  /* 0x00000003432c7223 */ /* 0x000fe2000001083e */
[----:B------:R-:W-:Y:S01]  /*26a40*/  HMMA.16816.F32.BF16 R32, R40, R46, R32 ;  /* 0x0000002e2820723c */ /* 0x000fe20000041820 */
[----:B------:R2:W-:Y:S01]  /*26a50*/  MUFU.EX2 R153, R52 ;  /* 0x0000003400997308 */ /* 0x0005e20000000800 */
[----:B-1----:R-:W1:Y:S05]  /*26a60*/  LDSM.16.MT88.4 R48, [R220+0xd000] ;  /* 0x00d00000dc30783b */ /* 0x002e6a0000004200 */
[----:B------:R-:W-:Y:S02]  /*26a70*/  F2FP.BF16.PACK_AB R43, R158, R159 ;  /* 0x0000009f9e2b723e */ /* 0x000fe400000010ff */
[----:B------:R-:W-:Y:S02]  /*26a80*/  F2FP.BF16.PACK_AB R40, R164, R166 ;  /* 0x000000a6a428723e */ /* 0x000fe400000010ff */
[----:B------:R4:W1:Y:S01]  /*26a90*/  MUFU.EX2 R148, R44 ;  /* 0x0000002c00947308 */ /* 0x0008620000000800 */
[----:B------:R-:W-:Y:S02]  /*26aa0*/  F2FP.BF16.PACK_AB R41, R161, R163 ;  /* 0x000000a3a129723e */ /* 0x000fe400000010ff */
[----:B------:R-:W-:Y:S01]  /*26ab0*/  F2FP.BF16.PACK_AB R42, R160, R162 ;  /* 0x000000a2a02a723e */ /* 0x000fe200000010ff */
[----:B-----5:R-:W-:Y:S08]  /*26ac0*/  LDSM.16.MT88.4 R56, [R221+0xd000] ;  /* 0x00d00000dd38783b */ /* 0x020ff00000004200 */
[----:B--2---:R-:W2:Y:S01]  /*26ad0*/  LDSM.16.MT88.4 R52, [R223+0xd000] ;  /* 0x00d00000df34783b */ /* 0x004ea20000004200 */
[----:B---3--:R-:W-:Y:S07]  /*26ae0*/  FFMA.FTZ R0, R0, R209, R207 ;  /* 0x000000d100007223 */ /* 0x008fee00000100cf */
[----:B----4-:R-:W3:Y:S01]  /*26af0*/  LDSM.16.MT88.4 R44, [R222+0xd000] ;  /* 0x00d00000de2c783b */ /* 0x010ee20000004200 */
[C---:B-1----:R-:W-:Y:S07]  /*26b00*/  HMMA.16816.F32.BF16 R4, R40.reuse, R48, R4 ;  /* 0x000000302804723c */ /* 0x042fee0000041804 */
[-C--:B------:R-:W-:Y:S01]  /*26b10*/  FFMA.FTZ R48, R69, R3.reuse, -R60 ;  /* 0x0000000345307223 */ /* 0x080fe2000001083c */
[C---:B------:R-:W-:Y:S03]  /*26b20*/  HMMA.16816.F32.BF16 R8, R40.reuse, R50, R8 ;  /* 0x000000322808723c */ /* 0x040fe60000041808 */
[----:B------:R1:W4:Y:S05]  /*26b30*/  MUFU.EX2 R150, R48 ;  /* 0x0000003000967308 */ /* 0x00032a0000000800 */
[C---:B--2---:R-:W-:Y:S07]  /*26b40*/  HMMA.16816.F32.BF16 R12, R40.reuse, R52, R12 ;  /* 0x00000034280c723c */ /* 0x044fee000004180c */
[-CC-:B------:R-:W-:Y:S01]  /*26b50*/  FFMA.FTZ R52, R71, R3.reuse, -R62.reuse ;  /* 0x0000000347347223 */ /* 0x180fe2000001083e */
[C---:B------:R-:W-:Y:S03]  /*26b60*/  HMMA.16816.F32.BF16 R16, R40.reuse, R54, R16 ;  /* 0x000000362810723c */ /* 0x040fe60000041810 */
[----:B------:R2:W-:Y:S01]  /*26b70*/  MUFU.EX2 R146, R52 ;  /* 0x0000003400927308 */ /* 0x0005e20000000800 */
[-C--:B-1----:R-:W-:Y:S04]  /*26b80*/  FFMA.FTZ R48, R70, R3.reuse, -R62 ;  /* 0x0000000346307223 */ /* 0x082fe8000001083e */
[C---:B------:R-:W-:Y:S05]  /*26b90*/  HMMA.16816.F32.BF16 R20, R40.reuse, R56, R20 ;  /* 0x000000382814723c */ /* 0x040fea0000041814 */
[----:B------:R1:W-:Y:S02]  /*26ba0*/  MUFU.EX2 R147, R48 ;  /* 0x0000003000937308 */ /* 0x0003e40000000800 */
[-CC-:B------:R-:W-:Y:S01]  /*26bb0*/  FFMA.FTZ R56, R73, R3.reuse, -R60.reuse ;  /* 0x0000000349387223 */ /* 0x180fe2000001083c */
[C---:B------:R-:W-:Y:S07]  /*26bc0*/  HMMA.16816.F32.BF16 R24, R40.reuse, R58, R24 ;  /* 0x0000003a2818723c */ /* 0x040fee0000041818 */
[----:B------:R5:W-:Y:S01]  /*26bd0*/  MUFU.EX2 R144, R56 ;  /* 0x0000003800907308 */ /* 0x000be20000000800 */
[C---:B---3--:R-:W-:Y:S04]  /*26be0*/  HMMA.16816.F32.BF16 R28, R40.reuse, R44, R28 ;  /* 0x0000002c281c723c */ /* 0x048fe8000004181c */
        /* <DEDUP_REMOVED lines=11> */
[----:B--2---:R-:W2:Y:S08]  /*26ca0*/  LDSM.16.MT88.4 R52, [R223+0xd800] ;  /* 0x00d80000df34783b */ /* 0x004eb00000004200 */
[----:B---3--:R-:W3:Y:S01]  /*26cb0*/  LDSM.16.MT88.4 R44, [R222+0xd800] ;  /* 0x00d80000de2c783b */ /* 0x008ee20000004200 */
        /* <DEDUP_REMOVED lines=10> */
[----:B------:R1:W5:Y:S02]  /*26d60*/  MUFU.EX2 R141, R48 ;  /* 0x00000030008d7308 */ /* 0x0003640000000800 */
[-C--:B------:R-:W-:Y:S01]  /*26d70*/  FFMA.FTZ R56, R80, R3.reuse, -R60 ;  /* 0x0000000350387223 */ /* 0x080fe2000001083c */
[C---:B------:R-:W-:Y:S07]  /*26d80*/  HMMA.16816.F32.BF16 R24, R40.reuse, R58, R24 ;  /* 0x0000003a2818723c */ /* 0x040fee0000041818 */
[----:B------:R5:W-:Y:S01]  /*26d90*/  MUFU.EX2 R138, R56 ;  /* 0x00000038008a7308 */ /* 0x000be20000000800 */
[C---:B---3--:R-:W-:Y:S04]  /*26da0*/  HMMA.16816.F32.BF16 R28, R40.reuse, R44, R28 ;  /* 0x0000002c281c723c */ /* 0x048fe8000004181c */
[-C--:B--2---:R-:W-:Y:S03]  /*26db0*/  FFMA.FTZ R52, R79, R3.reuse, -R62 ;  /* 0x000000034f347223 */ /* 0x084fe6000001083e */
[----:B------:R-:W-:Y:S01]  /*26dc0*/  FFMA.FTZ R44, R81, R3, -R60 ;  /* 0x00000003512c7223 */ /* 0x000fe2000001083c */
[----:B------:R-:W-:Y:S01]  /*26dd0*/  HMMA.16816.F32.BF16 R32, R40, R46, R32 ;  /* 0x0000002e2820723c */ /* 0x000fe20000041820 */
[----:B------:R2:W3:Y:S01]  /*26de0*/  MUFU.EX2 R137, R52 ;  /* 0x0000003400897308 */ /* 0x0004e20000000800 */
[----:B-1----:R-:W1:Y:S05]  /*26df0*/  LDSM.16.MT88.4 R48, [R220+0xe000] ;  /* 0x00e00000dc30783b */ /* 0x002e6a0000004200 */
[----:B----4-:R-:W-:Y:S02]  /*26e00*/  F2FP.BF16.PACK_AB R40, R150, R149 ;  /* 0x000000959628723e */ /* 0x010fe400000010ff */
[----:B------:R-:W-:Y:S02]  /*26e10*/  F2FP.BF16.PACK_AB R43, R142, R140 ;  /* 0x0000008c8e2b723e */ /* 0x000fe400000010ff */
[----:B------:R4:W1:Y:S01]  /*26e20*/  MUFU.EX2 R136, R44 ;  /* 0x0000002c00887308 */ /* 0x0008620000000800 */
[----:B------:R-:W-:Y:S02]  /*26e30*/  F2FP.BF16.PACK_AB R41, R146, R147 ;  /* 0x000000939229723e */ /* 0x000fe400000010ff */
[----:B------:R-:W-:Y:S01]  /*26e40*/  F2FP.BF16.PACK_AB R42, R144, R145 ;  /* 0x00000091902a723e */ /* 0x000fe200000010ff */
[----:B-----5:R-:W-:Y:S08]  /*26e50*/  LDSM.16.MT88.4 R56, [R221+0xe000] ;  /* 0x00e00000dd38783b */ /* 0x020ff00000004200 */
[----:B--2---:R-:W2:Y:S08]  /*26e60*/  LDSM.16.MT88.4 R52, [R223+0xe000] ;  /* 0x00e00000df34783b */ /* 0x004eb00000004200 */
[----:B----4-:R-:W4:Y:S01]  /*26e70*/  LDSM.16.MT88.4 R44, [R222+0xe000] ;  /* 0x00e00000de2c783b */ /* 0x010f220000004200 */
[C---:B-1----:R-:W-:Y:S07]  /*26e80*/  HMMA.16816.F32.BF16 R4, R40.reuse, R48, R4 ;  /* 0x000000302804723c */ /* 0x042fee0000041804 */
[-C--:B------:R-:W-:Y:S01]  /*26e90*/  FFMA.FTZ R48, R83, R3.reuse, -R62 ;  /* 0x0000000353307223 */ /* 0x080fe2000001083e */
[C---:B------:R-:W-:Y:S03]  /*26ea0*/  HMMA.16816.F32.BF16 R8, R40.reuse, R50, R8 ;  /* 0x000000322808723c */ /* 0x040fe60000041808 */
[----:B------:R1:W5:Y:S05]  /*26eb0*/  MUFU.EX2 R132, R48 ;  /* 0x0000003000847308 */ /* 0x00036a0000000800 */
[C---:B--2---:R-:W-:Y:S07]  /*26ec0*/  HMMA.16816.F32.BF16 R12, R40.reuse, R52, R12 ;  /* 0x00000034280c723c */ /* 0x044fee000004180c */
[-CC-:B------:R-:W-:Y:S01]  /*26ed0*/  FFMA.FTZ R52, R85, R3.reuse, -R60.reuse ;  /* 0x0000000355347223 */ /* 0x180fe2000001083c */
[C---:B------:R-:W-:Y:S03]  /*26ee0*/  HMMA.16816.F32.BF16 R16, R40.reuse, R54, R16 ;  /* 0x000000362810723c */ /* 0x040fe60000041810 */
[----:B------:R2:W-:Y:S01]  /*26ef0*/  MUFU.EX2 R130, R52 ;  /* 0x0000003400827308 */ /* 0x0005e20000000800 */
[-C--:B-1----:R-:W-:Y:S04]  /*26f00*/  FFMA.FTZ R48, R84, R3.reuse, -R60 ;  /* 0x0000000354307223 */ /* 0x082fe8000001083c */
[C---:B------:R-:W-:Y:S05]  /*26f10*/  HMMA.16816.F32.BF16 R20, R40.reuse, R56, R20 ;  /* 0x000000382814723c */ /* 0x040fea0000041814 */
[----:B------:R1:W1:Y:S02]  /*26f20*/  MUFU.EX2 R131, R48 ;  /* 0x0000003000837308 */ /* 0x0002640000000800 */
[-CC-:B------:R-:W-:Y:S01]  /*26f30*/  FFMA.FTZ R56, R87, R3.reuse, -R62.reuse ;  /* 0x0000000357387223 */ /* 0x180fe2000001083e */
[C---:B------:R-:W-:Y:S07]  /*26f40*/  HMMA.16816.F32.BF16 R24, R40.reuse, R58, R24 ;  /* 0x0000003a2818723c */ /* 0x040fee0000041818 */
[----:B------:R5:W-:Y:S01]  /*26f50*/  MUFU.EX2 R126, R56 ;  /* 0x00000038007e7308 */ /* 0x000be20000000800 */
[C---:B----4-:R-:W-:Y:S04]  /*26f60*/  HMMA.16816.F32.BF16 R28, R40.reuse, R44, R28 ;  /* 0x0000002c281c723c */ /* 0x050fe8000004181c */
[-C--:B--2---:R-:W-:Y:S03]  /*26f70*/  FFMA.FTZ R52, R86, R3.reuse, -R62 ;  /* 0x0000000356347223 */ /* 0x084fe6000001083e */
[----:B------:R-:W-:Y:S01]  /*26f80*/  FFMA.FTZ R44, R88, R3, -R60 ;  /* 0x00000003582c7223 */ /* 0x000fe2000001083c */
[----:B------:R-:W-:Y:S01]  /*26f90*/  HMMA.16816.F32.BF16 R32, R40, R46, R32 ;  /* 0x0000002e2820723c */ /* 0x000fe20000041820 */
[----:B------:R2:W4:Y:S01]  /*26fa0*/  MUFU.EX2 R127, R52 ;  /* 0x00000034007f7308 */ /* 0x0005220000000800 */
[----:B-1----:R-:W1:Y:S05]  /*26fb0*/  LDSM.16.MT88.4 R48, [R220+0xe800] ;  /* 0x00e80000dc30783b */ /* 0x002e6a0000004200 */
[----:B------:R-:W-:Y:S02]  /*26fc0*/  F2FP.BF16.PACK_AB R40, R141, R143 ;  /* 0x0000008f8d28723e */ /* 0x000fe400000010ff */
[----:B---3--:R-:W-:Y:S02]  /*26fd0*/  F2FP.BF16.PACK_AB R41, R137, R139 ;  /* 0x0000008b8929723e */ /* 0x008fe400000010ff */
[----:B------:R3:W1:Y:S01]  /*26fe0*/  MUFU.EX2 R121, R44 ;  /* 0x0000002c00797308 */ /* 0x0006620000000800 */
[----:B------:R-:W-:Y:S02]  /*26ff0*/  F2FP.BF16.PACK_AB R42, R136, R138 ;  /* 0x0000008a882a723e */ /* 0x000fe400000010ff */
[----:B-----5:R-:W-:Y:S01]  /*27000*/  F2FP.BF16.PACK_AB R43, R132, R133 ;  /* 0x00000085842b723e */ /* 0x020fe200000010ff */
[----:B------:R-:W-:Y:S08]  /*27010*/  LDSM.16.MT88.4 R56, [R221+0xe800] ;  /* 0x00e80000dd38783b */ /* 0x000ff00000004200 */
        /* <DEDUP_REMOVED lines=22> */
[----:B------:R-:W-:Y:S02]  /*27180*/  F2FP.BF16.PACK_AB R40, R130, R131 ;  /* 0x000000838228723e */ /* 0x000fe400000010ff */
[----:B----4-:R-:W-:Y:S02]  /*27190*/  F2FP.BF16.PACK_AB R41, R126, R127 ;  /* 0x0000007f7e29723e */ /* 0x010fe400000010ff */
[----:B------:R4:W1:Y:S01]  /*271a0*/  MUFU.EX2 R92, R44 ;  /* 0x0000002c005c7308 */ /* 0x0008620000000800 */
[----:B------:R-:W-:Y:S02]  /*271b0*/  F2FP.BF16.PACK_AB R42, R123, R121 ;  /* 0x000000797b2a723e */ /* 0x000fe400000010ff */
[----:B-----5:R-:W-:Y:S01]  /*271c0*/  F2FP.BF16.PACK_AB R43, R116, R118 ;  /* 0x00000076742b723e */ /* 0x020fe200000010ff */
[----:B------:R-:W-:Y:S08]  /*271d0*/  LDSM.16.MT88.4 R56, [R221+0xf000] ;  /* 0x00f00000dd38783b */ /* 0x000ff00000004200 */
[----:B--2---:R-:W2:Y:S01]  /*271e0*/  LDSM.16.MT88.4 R52, [R223+0xf000] ;  /* 0x00f00000df34783b */ /* 0x004ea20000004200 */
[-CC-:B----4-:R-:W-:Y:S04]  /*271f0*/  FFMA.FTZ R44, R96, R3.reuse, -R60.reuse ;  /* 0x00000003602c7223 */ /* 0x190fe8000001083c */
[----:B------:R4:W-:Y:S01]  /*27200*/  MUFU.EX2 R91, R44 ;  /* 0x0000002c005b7308 */ /* 0x0009e20000000800 */
[C---:B-1----:R-:W-:Y:S07]  /*27210*/  HMMA.16816.F32.BF16 R4, R40.reuse, R48, R4 ;  /* 0x000000302804723c */ /* 0x042fee0000041804 */
[-C--:B------:R-:W-:Y:S01]  /*27220*/  FFMA.FTZ R48, R97, R3.reuse, -R60 ;  /* 0x0000000361307223 */ /* 0x080fe2000001083c */
[C---:B------:R-:W-:Y:S03]  /*27230*/  HMMA.16816.F32.BF16 R8, R40.reuse, R50, R8 ;  /* 0x000000322808723c */ /* 0x040fe60000041808 */
[----:B------:R1:W5:Y:S01]  /*27240*/  MUFU.EX2 R89, R48 ;  /* 0x0000003000597308 */ /* 0x0003620000000800 */
[----:B----4-:R-:W4:Y:S04]  /*27250*/  LDSM.16.MT88.4 R44, [R222+0xf000] ;  /* 0x00f00000de2c783b */ /* 0x010f280000004200 */
        /* <DEDUP_REMOVED lines=10> */
[-C--:B--2---:R-:W-:Y:S01]  /*27300*/  FFMA.FTZ R52, R100, R3.reuse, -R60 ;  /* 0x0000000364347223 */ /* 0x084fe2000001083c */
[C---:B----4-:R-:W-:Y:S08]  /*27310*/  HMMA.16816.F32.BF16 R28, R40.reuse, R44, R28 ;  /* 0x0000002c281c723c */ /* 0x050ff0000004181c */
[----:B------:R2:W4:Y:S01]  /*27320*/  MUFU.EX2 R86, R52 ;  /* 0x0000003400567308 */ /* 0x0005220000000800 */
[----:B-1----:R-:W1:Y:S01]  /*27330*/  LDSM.16.MT88.4 R48, [R220+0xf800] ;  /* 0x00f80000dc30783b */ /* 0x002e620000004200 */
[----:B------:R-:W-:Y:S03]  /*27340*/  HMMA.16816.F32.BF16 R32, R40, R46, R32 ;  /* 0x0000002e2820723c */ /* 0x000fe60000041820 */
[--C-:B------:R-:W-:Y:S04]  /*27350*/  FFMA.FTZ R44, R102, R3, -R62.reuse ;  /* 0x00000003662c7223 */ /* 0x100fe8000001083e */
[----:B---3--:R-:W-:Y:S01]  /*27360*/  F2FP.BF16.PACK_AB R40, R93, R115 ;  /* 0x000000735d28723e */ /* 0x008fe200000010ff */
[----:B------:R3:W-:Y:S01]  /*27370*/  MUFU.EX2 R81, R44 ;  /* 0x0000002c00517308 */ /* 0x0007e20000000800 */
[----:B------:R-:W-:Y:S01]  /*27380*/  F2FP.BF16.PACK_AB R41, R92, R90 ;  /* 0x0000005a5c29723e */ /* 0x000fe200000010ff */
[----:B-----5:R-:W-:Y:S02]  /*27390*/  LDSM.16.MT88.4 R56, [R221+0xf800] ;  /* 0x00f80000dd38783b */ /* 0x020fe40000004200 */
[----:B------:R-:W-:Y:S02]  /*273a0*/  F2FP.BF16.PACK_AB R42, R89, R91 ;  /* 0x0000005b592a723e */ /* 0x000fe400000010ff */
[----:B------:R-:W-:Y:S04]  /*273b0*/  F2FP.BF16.PACK_AB R43, R87, R88 ;  /* 0x00000058572b723e */ /* 0x000fe800000010ff */
[----:B--2---:R-:W2:Y:S01]  /*273c0*/  LDSM.16.MT88.4 R52, [R223+0xf800] ;  /* 0x00f80000df34783b */ /* 0x004ea20000004200 */
[-C--:B---3--:R-:W-:Y:S04]  /*273d0*/  FFMA.FTZ R44, R103, R3.reuse, -R62 ;  /* 0x00000003672c7223 */ /* 0x088fe8000001083e */
[----:B------:R3:W5:Y:S01]  /*273e0*/  MUFU.EX2 R83, R44 ;  /* 0x0000002c00537308 */ /* 0x0007620000000800 */
[C---:B-1----:R-:W-:Y:S07]  /*273f0*/  HMMA.16816.F32.BF16 R4, R40.reuse, R48, R4 ;  /* 0x000000302804723c */ /* 0x042fee0000041804 */
[-C--:B------:R-:W-:Y:S01]  /*27400*/  FFMA.FTZ R48, R104, R3.reuse, -R60 ;  /* 0x0000000368307223 */ /* 0x080fe2000001083c */
[C---:B------:R-:W-:Y:S03]  /*27410*/  HMMA.16816.F32.BF16 R8, R40.reuse, R50, R8 ;  /* 0x000000322808723c */ /* 0x040fe60000041808 */
[----:B------:R1:W-:Y:S05]  /*27420*/  MUFU.EX2 R84, R48 ;  /* 0x0000003000547308 */ /* 0x0003ea0000000800 */
[C---:B--2---:R-:W-:Y:S01]  /*27430*/  HMMA.16816.F32.BF16 R12, R40.reuse, R52, R12 ;  /* 0x00000034280c723c */ /* 0x044fe2000004180c */
[----:B---3--:R-:W2:Y:S06]  /*27440*/  LDSM.16.MT88.4 R44, [R222+0xf800] ;  /* 0x00f80000de2c783b */ /* 0x008eac0000004200 */
[-C--:B------:R-:W-:Y:S01]  /*27450*/  FFMA.FTZ R52, R107, R3.reuse, -R62 ;  /* 0x000000036b347223 */ /* 0x080fe2000001083e */
[C---:B------:R-:W-:Y:S03]  /*27460*/  HMMA.16816.F32.BF16 R16, R40.reuse, R54, R16 ;  /* 0x000000362810723c */ /* 0x040fe60000041810 */
[----:B------:R3:W-:Y:S01]  /*27470*/  MUFU.EX2 R78, R52 ;  /* 0x00000034004e7308 */ /* 0x0007e20000000800 */
[-C--:B-1----:R-:W-:Y:S04]  /*27480*/  FFMA.FTZ R48, R105, R3.reuse, -R60 ;  /* 0x0000000369307223 */ /* 0x082fe8000001083c */
[C---:B------:R-:W-:Y:S05]  /*27490*/  HMMA.16816.F32.BF16 R20, R40.reuse, R56, R20 ;  /* 0x000000382814723c */ /* 0x040fea0000041814 */
[----:B------:R1:W1:Y:S02]  /*274a0*/  MUFU.EX2 R82, R48 ;  /* 0x0000003000527308 */ /* 0x0002640000000800 */
[----:B------:R-:W-:Y:S01]  /*274b0*/  FFMA.FTZ R57, R2, R210, R230 ;  /* 0x000000d202397223 */ /* 0x000fe200000100e6 */
[C---:B------:R-:W-:Y:S04]  /*274c0*/  HMMA.16816.F32.BF16 R24, R40.reuse, R58, R24 ;  /* 0x0000003a2818723c */ /* 0x040fe80000041818 */
[-C--:B------:R-:W-:Y:S02]  /*274d0*/  FFMA.FTZ R2, R112, R3.reuse, -R60 ;  /* 0x0000000370027223 */ /* 0x080fe4000001083c */
[-C--:B------:R-:W-:Y:S02]  /*274e0*/  FFMA.FTZ R56, R111, R3.reuse, -R62 ;  /* 0x000000036f387223 */ /* 0x080fe4000001083e */
[----:B------:R4:W-:Y:S01]  /*274f0*/  MUFU.EX2 R75, R2 ;  /* 0x00000002004b7308 */ /* 0x0009e20000000800 */
[-C--:B---3--:R-:W-:Y:S01]  /*27500*/  FFMA.FTZ R52, R108, R3.reuse, -R60 ;  /* 0x000000036c347223 */ /* 0x088fe2000001083c */
[C---:B--2---:R-:W-:Y:S08]  /*27510*/  HMMA.16816.F32.BF16 R28, R40.reuse, R44, R28 ;  /* 0x0000002c281c723c */ /* 0x044ff0000004181c */
[----:B------:R2:W-:Y:S01]  /*27520*/  MUFU.EX2 R79, R52 ;  /* 0x00000034004f7308 */ /* 0x0005e20000000800 */
[-CC-:B-1----:R-:W-:Y:S03]  /*27530*/  FFMA.FTZ R48, R106, R3.reuse, -R62.reuse ;  /* 0x000000036a307223 */ /* 0x182fe6000001083e */
[-C--:B------:R-:W-:Y:S01]  /*27540*/  FFMA.FTZ R44, R110, R3.reuse, -R62 ;  /* 0x000000036e2c7223 */ /* 0x080fe2000001083e */
[----:B------:R-:W-:Y:S05]  /*27550*/  HMMA.16816.F32.BF16 R32, R40, R46, R32 ;  /* 0x0000002e2820723c */ /* 0x000fea0000041820 */
[----:B------:R1:W3:Y:S01]  /*27560*/  MUFU.EX2 R80, R48 ;  /* 0x0000003000507308 */ /* 0x0002e20000000800 */
[--C-:B----4-:R-:W-:Y:S01]  /*27570*/  FFMA.FTZ R2, R113, R3, -R60.reuse ;  /* 0x0000000371027223 */ /* 0x110fe2000001083c */
[----:B------:R-:W-:Y:S02]  /*27580*/  F2FP.BF16.PACK_AB R40, R85, R86 ;  /* 0x000000565528723e */ /* 0x000fe400000010ff */
[----:B-----5:R-:W-:Y:S06]  /*27590*/  F2FP.BF16.PACK_AB R41, R83, R81 ;  /* 0x000000515329723e */ /* 0x020fec00000010ff */
[----:B------:R4:W-:Y:S01]  /*275a0*/  MUFU.EX2 R76, R44 ;  /* 0x0000002c004c7308 */ /* 0x0009e20000000800 */
[----:B------:R-:W-:Y:S01]  /*275b0*/  F2FP.BF16.PACK_AB R42, R82, R84 ;  /* 0x00000054522a723e */ /* 0x000fe200000010ff */
[-C--:B--2---:R-:W-:Y:S08]  /*275c0*/  FFMA.FTZ R52, R109, R3.reuse, -R60 ;  /* 0x000000036d347223 */ /* 0x084ff0000001083c */
[----:B------:R2:W5:Y:S01]  /*275d0*/  MUFU.EX2 R77, R52 ;  /* 0x00000034004d7308 */ /* 0x0005620000000800 */
[----:B-1----:R-:W1:Y:S01]  /*275e0*/  LDSM.16.MT88.4 R48, [R220+0x10000] ;  /* 0x01000000dc30783b */ /* 0x002e620000004200 */
[----:B---3--:R-:W-:Y:S08]  /*275f0*/  F2FP.BF16.PACK_AB R43, R78, R80 ;  /* 0x000000504e2b723e */ /* 0x008ff000000010ff */
[----:B------:R3:W1:Y:S01]  /*27600*/  MUFU.EX2 R74, R56 ;  /* 0x00000038004a7308 */ /* 0x0006620000000800 */
[----:B----4-:R-:W-:Y:S09]  /*27610*/  LDSM.16.MT88.4 R44, [R221+0x10000] ;  /* 0x01000000dd2c783b */ /* 0x010ff20000004200 */
[----:B------:R4:W1:Y:S01]  /*27620*/  MUFU.EX2 R73, R2 ;  /* 0x0000000200497308 */ /* 0x0008620000000800 */
[----:B--2---:R-:W2:Y:S01]  /*27630*/  LDSM.16.MT88.4 R52, [R223+0x10000] ;  /* 0x01000000df34783b */ /* 0x004ea20000004200 */
[----:B---3--:R-:W-:Y:S02]  /*27640*/  FADD.FTZ R56, R250, R57 ;  /* 0x00000039fa387221 */ /* 0x008fe40000010000 */
[----:B------:R-:W-:Y:S02]  /*27650*/  FADD.FTZ R57, R208, R0 ;  /* 0x00000000d0397221 */ /* 0x000fe40000010000 */
[----:B------:R-:W-:Y:S04]  /*27660*/  FADD.FTZ R0, R251, R56 ;  /* 0x00000038fb007221 */ /* 0x000fe80000010000 */
[----:B------:R-:W-:Y:S01]  /*27670*/  FADD.FTZ R0, R252, R0 ;  /* 0x00000000fc007221 */ /* 0x000fe20000010000 */
[C---:B-1----:R-:W-:Y:S03]  /*27680*/  HMMA.16816.F32.BF16 R4, R40.reuse, R48, R4 ;  /* 0x000000302804723c */ /* 0x042fe60000041804 */
[----:B------:R-:W-:Y:S04]  /*27690*/  FADD.FTZ R0, R203, R0 ;  /* 0x00000000cb007221 */ /* 0x000fe80000010000 */
[----:B------:R-:W-:Y:S01]  /*276a0*/  FADD.FTZ R48, R206, R57 ;  /* 0x00000039ce307221 */ /* 0x000fe20000010000 */
[C---:B------:R-:W-:Y:S04]  /*276b0*/  HMMA.16816.F32.BF16 R8, R40.reuse, R50, R8 ;  /* 0x000000322808723c */ /* 0x040fe80000041808 */
[----:B------:R-:W-:Y:S02]  /*276c0*/  FADD.FTZ R56, R205, R48 ;  /* 0x00000030cd387221 */ /* 0x000fe40000010000 */
[----:B------:R-:W-:Y:S01]  /*276d0*/  FADD.FTZ R0, R201, R0 ;  /* 0x00000000c9007221 */ /* 0x000fe20000010000 */
[----:B------:R-:W1:Y:S01]  /*276e0*/  LDSM.16.MT88.4 R48, [R222+0x10000] ;  /* 0x01000000de30783b */ /* 0x000e620000004200 */
[----:B----4-:R-:W-:Y:S04]  /*276f0*/  FADD.FTZ R2, R204, R56 ;  /* 0x00000038cc027221 */ /* 0x010fe80000010000 */
[----:B------:R-:W-:Y:S01]  /*27700*/  FADD.FTZ R2, R200, R2 ;  /* 0x00000002c8027221 */ /* 0x000fe20000010000 */
[C---:B--2---:R-:W-:Y:S03]  /*27710*/  HMMA.16816.F32.BF16 R12, R40.reuse, R52, R12 ;  /* 0x00000034280c723c */ /* 0x044fe6000004180c */
[----:B------:R-:W-:Y:S02]  /*27720*/  FADD.FTZ R2, R199, R2 ;  /* 0x00000002c7027221 */ /* 0x000fe40000010000 */
[-C--:B------:R-:W-:Y:S02]  /*27730*/  FFMA.FTZ R56, R114, R3.reuse, -R62 ;  /* 0x0000000372387223 */ /* 0x080fe4000001083e */
[----:B------:R-:W-:Y:S01]  /*27740*/  FADD.FTZ R2, R197, R2 ;  /* 0x00000002c5027221 */ /* 0x000fe20000010000 */
[C---:B------:R-:W-:Y:S01]  /*27750*/  HMMA.16816.F32.BF16 R16, R40.reuse, R54, R16 ;  /* 0x000000362810723c */ /* 0x040fe20000041810 */
[----:B------:R-:W-:Y:S03]  /*27760*/  MUFU.EX2 R72, R56 ;  /* 0x0000003800487308 */ /* 0x000fe60000000800 */
[----:B------:R-:W-:Y:S02]  /*27770*/  FADD.FTZ R2, R195, R2 ;  /* 0x00000002c3027221 */ /* 0x000fe40000010000 */
[-C--:B------:R-:W-:Y:S02]  /*27780*/  FFMA.FTZ R52, R243, R3.reuse, -R62 ;  /* 0x00000003f3347223 */ /* 0x080fe4000001083e */
[----:B------:R-:W-:Y:S01]  /*27790*/  FADD.FTZ R2, R193, R2 ;  /* 0x00000002c1027221 */ /* 0x000fe20000010000 */
[C---:B------:R-:W-:Y:S02]  /*277a0*/  HMMA.16816.F32.BF16 R20, R40.reuse, R44, R20 ;  /* 0x0000002c2814723c */ /* 0x040fe40000041814 */
[----:B------:R2:W3:Y:S01]  /*277b0*/  MUFU.EX2 R71, R52 ;  /* 0x0000003400477308 */ /* 0x0004e20000000800 */
[----:B------:R-:W-:Y:S04]  /*277c0*/  FADD.FTZ R0, R202, R0 ;  /* 0x00000000ca007221 */ /* 0x000fe80000010000 */
[-C--:B------:R-:W-:Y:S01]  /*277d0*/  FFMA.FTZ R44, R246, R3.reuse, -R60 ;  /* 0x00000003f62c7223 */ /* 0x080fe2000001083c */
[C---:B------:R-:W-:Y:S04]  /*277e0*/  HMMA.16816.F32.BF16 R24, R40.reuse, R46, R24 ;  /* 0x0000002e2818723c */ /* 0x040fe80000041818 */
[----:B------:R-:W-:Y:S01]  /*277f0*/  FADD.FTZ R45, R192, R2 ;  /* 0x00000002c02d7221 */ /* 0x000fe20000010000 */
[----:B------:R4:W-:Y:S01]  /*27800*/  MUFU.EX2 R70, R44 ;  /* 0x0000002c00467308 */ /* 0x0009e20000000800 */
[-C--:B------:R-:W-:Y:S02]  /*27810*/  FFMA.FTZ R2, R117, R3.reuse, -R60 ;  /* 0x0000000375027223 */ /* 0x080fe4000001083c */
[----:B------:R-:W-:Y:S01]  /*27820*/  FADD.FTZ R0, R198, R0 ;  /* 0x00000000c6007221 */ /* 0x000fe20000010000 */
[C---:B-1----:R-:W-:Y:S03]  /*27830*/  HMMA.16816.F32.BF16 R28, R40.reuse, R48, R28 ;  /* 0x00000030281c723c */ /* 0x042fe6000004181c */
[----:B------:R-:W-:Y:S03]  /*27840*/  FADD.FTZ R0, R196, R0 ;  /* 0x00000000c4007221 */ /* 0x000fe60000010000 */
[----:B------:R1:W1:Y:S01]  /*27850*/  MUFU.EX2 R69, R2 ;  /* 0x0000000200457308 */ /* 0x0002620000000800 */
[----:B------:R-:W-:Y:S01]  /*27860*/  FADD.FTZ R0, R194, R0 ;  /* 0x00000000c2007221 */ /* 0x000fe20000010000 */
[----:B------:R-:W-:Y:S01]  /*27870*/  HMMA.16816.F32.BF16 R32, R40, R50, R32 ;  /* 0x000000322820723c */ /* 0x000fe20000041820 */
[----:B--2---:R-:W2:Y:S03]  /*27880*/  LDSM.16.MT88.4 R52, [R220+0x10800] ;  /* 0x01080000dc34783b */ /* 0x004ea60000004200 */
[----:B------:R-:W-:Y:S02]  /*27890*/  FADD.FTZ R0, R215, R0 ;  /* 0x00000000d7007221 */ /* 0x000fe40000010000 */
[----:B------:R-:W-:Y:S01]  /*278a0*/  FFMA.FTZ R48, R247, R3, -R62 ;  /* 0x00000003f7307223 */ /* 0x000fe2000001083e */
[----:B-----5:R-:W-:Y:S02]  /*278b0*/  F2FP.BF16.PACK_AB R40, R77, R79 ;  /* 0x0000004f4d28723e */ /* 0x020fe400000010ff */
[----:B------:R-:W-:Y:S01]  /*278c0*/  F2FP.BF16.PACK_AB R41, R74, R76 ;  /* 0x0000004c4a29723e */ /* 0x000fe200000010ff */
[----:B------:R5:W-:Y:S02]  /*278d0*/  MUFU.EX2 R68, R48 ;  /* 0x0000003000447308 */ /* 0x000be40000000800 */
[----:B----4-:R-:W-:Y:S01]  /*278e0*/  FADD.FTZ R44, R188, R0 ;  /* 0x00000000bc2c7221 */ /* 0x010fe20000010000 */
[----:B------:R-:W-:Y:S01]  /*278f0*/  F2FP.BF16.PACK_AB R42, R73, R75 ;  /* 0x0000004b492a723e */ /* 0x000fe200000010ff */
[----:B------:R-:W-:Y:S01]  /*27900*/  FADD.FTZ R0, R191, R45 ;  /* 0x0000002dbf007221 */ /* 0x000fe20000010000 */
[----:B---3--:R-:W-:Y:S01]  /*27910*/  F2FP.BF16.PACK_AB R43, R71, R72 ;  /* 0x00000048472b723e */ /* 0x008fe200000010ff */
[----:B------:R-:W-:Y:S02]  /*27920*/  FADD.FTZ R56, R185, R44 ;  /* 0x0000002cb9387221 */ /* 0x000fe40000010000 */
[----:B------:R-:W3:Y:S01]  /*27930*/  LDSM.16.MT88.4 R44, [R223+0x10800] ;  /* 0x01080000df2c783b */ /* 0x000ee20000004200 */
[----:B-1----:R-:W-:Y:S02]  /*27940*/  FADD.FTZ R2, R214, R0 ;  /* 0x00000000d6027221 */ /* 0x002fe40000010000 */
[----:B------:R-:W-:Y:S02]  /*27950*/  FADD.FTZ R0, R186, R56 ;  /* 0x00000038ba007221 */ /* 0x000fe40000010000 */
[----:B------:R-:W-:Y:S02]  /*27960*/  FADD.FTZ R2, R189, R2 ;  /* 0x00000002bd027221 */ /* 0x000fe40000010000 */
[----:B------:R-:W-:Y:S02]  /*27970*/  FADD.FTZ R0, R181, R0 ;  /* 0x00000000b5007221 */ /* 0x000fe40000010000 */
[----:B------:R-:W-:Y:S02]  /*27980*/  FADD.FTZ R56, R184, R2 ;  /* 0x00000002b8387221 */ /* 0x000fe40000010000 */
[-C--:B------:R-:W-:Y:S02]  /*27990*/  FFMA.FTZ R2, R119, R3.reuse, -R62 ;  /* 0x0000000377027223 */ /* 0x080fe4000001083e */
[----:B------:R-:W-:Y:S01]  /*279a0*/  FADD.FTZ R0, R182, R0 ;  /* 0x00000000b6007221 */ /* 0x000fe20000010000 */
[----:B-----5:R-:W1:Y:S01]  /*279b0*/  LDSM.16.MT88.4 R48, [R221+0x10800] ;  /* 0x01080000dd30783b */ /* 0x020e620000004200 */
[----:B------:R4:W5:Y:S02]  /*279c0*/  MUFU.EX2 R67, R2 ;  /* 0x0000000200437308 */ /* 0x0009640000000800 */
[----:B------:R-:W-:Y:S01]  /*279d0*/  FADD.FTZ R0, R178, R0 ;  /* 0x00000000b2007221 */ /* 0x000fe20000010000 */
[C---:B--2---:R-:W-:Y:S03]  /*279e0*/  HMMA.16816.F32.BF16 R4, R40.reuse, R52, R4 ;  /* 0x000000342804723c */ /* 0x044fe60000041804 */
[----:B------:R-:W-:Y:S04]  /*279f0*/  FADD.FTZ R0, R176, R0 ;  /* 0x00000000b0007221 */ /* 0x000fe80000010000 */
[----:B------:R-:W-:Y:S01]  /*27a00*/  FADD.FTZ R0, R174, R0 ;  /* 0x00000000ae007221 */ /* 0x000fe20000010000 */
[C---:B------:R-:W-:Y:S04]  /*27a10*/  HMMA.16816.F32.BF16 R8, R40.reuse, R54, R8 ;  /* 0x000000362808723c */ /* 0x040fe80000041808 */
[----:B------:R-:W-:Y:S02]  /*27a20*/  FADD.FTZ R0, R175, R0 ;  /* 0x00000000af007221 */ /* 0x000fe40000010000 */
[-C--:B------:R-:W-:Y:S02]  /*27a30*/  FFMA.FTZ R52, R120, R3.reuse, -R60 ;  /* 0x0000000378347223 */ /* 0x080fe4000001083c */
[----:B------:R-:W-:Y:S01]  /*27a40*/  FADD.FTZ R0, R168, R0 ;  /* 0x00000000a8007221 */ /* 0x000fe20000010000 */
[C---:B---3--:R-:W-:Y:S01]  /*27a50*/  HMMA.16816.F32.BF16 R12, R40.reuse, R44, R12 ;  /* 0x0000002c280c723c */ /* 0x048fe2000004180c */
[----:B------:R2:W-:Y:S02]  /*27a60*/  MUFU.EX2 R66, R52 ;  /* 0x0000003400427308 */ /* 0x0005e40000000800 */
[----:B----4-:R-:W-:Y:S02]  /*27a70*/  FADD.FTZ R2, R187, R56 ;  /* 0x00000038bb027221 */ /* 0x010fe40000010000 */
[-C--:B------:R-:W-:Y:S02]  /*27a80*/  FFMA.FTZ R56, R248, R3.reuse, -R60 ;  /* 0x00000003f8387223 */ /* 0x080fe4000001083c */
[----:B------:R-:W-:Y:S01]  /*27a90*/  FADD.FTZ R2, R183, R2 ;  /* 0x00000002b7027221 */ /* 0x000fe20000010000 */
[C---:B------:R-:W-:Y:S03]  /*27aa0*/  HMMA.16816.F32.BF16 R16, R40.reuse, R46, R16 ;  /* 0x0000002e2810723c */ /* 0x040fe60000041810 */
[----:B------:R3:W4:Y:S01]  /*27ab0*/  MUFU.EX2 R65, R56 ;  /* 0x0000003800417308 */ /* 0x0007220000000800 */
[----:B------:R-:W-:Y:S02]  /*27ac0*/  FADD.FTZ R2, R180, R2 ;  /* 0x00000002b4027221 */ /* 0x000fe40000010000 */
[----:B------:R-:W-:Y:S02]  /*27ad0*/  FADD.FTZ R0, R169, R0 ;  /* 0x00000000a9007221 */ /* 0x000fe40000010000 */
[----:B------:R-:W-:Y:S01]  /*27ae0*/  FADD.FTZ R2, R179, R2 ;  /* 0x00000002b3027221 */ /* 0x000fe20000010000 */
[C---:B-1----:R-:W-:Y:S03]  /*27af0*/  HMMA.16816.F32.BF16 R20, R40.reuse, R48, R20 ;  /* 0x000000302814723c */ /* 0x042fe60000041814 */
[----:B------:R-:W-:Y:S02]  /*27b00*/  FADD.FTZ R2, R177, R2 ;  /* 0x00000002b1027221 */ /* 0x000fe40000010000 */
[-C--:B------:R-:W-:Y:S02]  /*27b10*/  FFMA.FTZ R44, R122, R3.reuse, -R62 ;  /* 0x000000037a2c7223 */ /* 0x080fe4000001083e */
[----:B------:R-:W-:Y:S01]  /*27b20*/  FADD.FTZ R2, R173, R2 ;  /* 0x00000002ad027221 */ /* 0x000fe20000010000 */
[----:B--2---:R-:W1:Y:S01]  /*27b30*/  LDSM.16.MT88.4 R52, [R222+0x10800] ;  /* 0x01080000de34783b */ /* 0x004e620000004200 */
[-C--:B------:R-:W-:Y:S01]  /*27b40*/  FFMA.FTZ R48, R124, R3.reuse, -R60 ;  /* 0x000000037c307223 */ /* 0x080fe2000001083c */
[----:B------:R2:W-:Y:S01]  /*27b50*/  MUFU.EX2 R64, R44 ;  /* 0x0000002c00407308 */ /* 0x0005e20000000800 */
[C---:B------:R-:W-:Y:S03]  /*27b60*/  HMMA.16816.F32.BF16 R24, R40.reuse, R50, R24 ;  /* 0x000000322818723c */ /* 0x040fe60000041818 */
[----:B---3--:R-:W-:Y:S02]  /*27b70*/  FADD.FTZ R56, R172, R2 ;  /* 0x00000002ac387221 */ /* 0x008fe40000010000 */
[----:B------:R-:W-:Y:S04]  /*27b80*/  FADD.FTZ R2, R167, R0 ;  /* 0x00000000a7027221 */ /* 0x000fe80000010000 */
[----:B------:R-:W-:Y:S03]  /*27b90*/  MUFU.EX2 R61, R48 ;  /* 0x00000030003d7308 */ /* 0x000fe60000000800 */
[-C--:B------:R-:W-:Y:S02]  /*27ba0*/  FFMA.FTZ R0, R249, R3.reuse, -R62 ;  /* 0x00000003f9007223 */ /* 0x080fe4000001083e */
        /* <DEDUP_REMOVED lines=12> */
[----:B-----5:R-:W-:Y:S03]  /*27c70*/  F2FP.BF16.PACK_AB R41, R67, R68 ;  /* 0x000000444329723e */ /* 0x020fe600000010ff */
[----:B------:R-:W-:Y:S01]  /*27c80*/  FADD.FTZ R48, R159, R0 ;  /* 0x000000009f307221 */ /* 0x000fe20000010000 */
[----:B----4-:R-:W-:Y:S01]  /*27c90*/  F2FP.BF16.PACK_AB R42, R65, R66 ;  /* 0x00000042412a723e */ /* 0x010fe200000010ff */
[----:B------:R-:W-:Y:S01]  /*27ca0*/  FADD.FTZ R0, R162, R2 ;  /* 0x00000002a2007221 */ /* 0x000fe20000010000 */
[----:B------:R-:W-:Y:S01]  /*27cb0*/  F2FP.BF16.PACK_AB R43, R63, R64 ;  /* 0x000000403f2b723e */ /* 0x000fe200000010ff */
[-C--:B------:R-:W-:Y:S02]  /*27cc0*/  FFMA.FTZ R2, R125, R3.reuse, -R60 ;  /* 0x000000037d027223 */ /* 0x080fe4000001083c */
[----:B------:R-:W-:Y:S02]  /*27cd0*/  FADD.FTZ R56, R158, R48 ;  /* 0x000000309e387221 */ /* 0x000fe40000010000 */
[----:B------:R-:W-:Y:S01]  /*27ce0*/  FADD.FTZ R57, R160, R0 ;  /* 0x00000000a0397221 */ /* 0x000fe20000010000 */
[----:B------:R1:W3:Y:S01]  /*27cf0*/  MUFU.EX2 R59, R2 ;  /* 0x00000002003b7308 */ /* 0x0002e20000000800 */
[----:B------:R-:W-:Y:S01]  /*27d00*/  FADD.FTZ R0, R154, R56 ;  /* 0x000000389a007221 */ /* 0x000fe20000010000 */
[----:B------:R-:W4:Y:S01]  /*27d10*/  LDSM.16.MT88.4 R48, [R223+0x11000] ;  /* 0x01100000df30783b */ /* 0x000f220000004200 */
[-C--:B------:R-:W-:Y:S01]  /*27d20*/  FFMA.FTZ R52, R212, R3.reuse, -R62 ;  /* 0x00000003d4347223 */ /* 0x080fe2000001083e */
[C---:B--2---:R-:W-:Y:S03]  /*27d30*/  HMMA.16816.F32.BF16 R4, R40.reuse, R44, R4 ;  /* 0x0000002c2804723c */ /* 0x044fe60000041804 */
[----:B------:R-:W-:Y:S04]  /*27d40*/  FADD.FTZ R0, R152, R0 ;  /* 0x0000000098007221 */ /* 0x000fe80000010000 */
[----:B------:R-:W-:Y:S01]  /*27d50*/  FADD.FTZ R0, R151, R0 ;  /* 0x0000000097007221 */ /* 0x000fe20000010000 */
[C---:B------:R-:W-:Y:S04]  /*27d60*/  HMMA.16816.F32.BF16 R8, R40.reuse, R46, R8 ;  /* 0x0000002e2808723c */ /* 0x040fe80000041808 */
[----:B------:R-:W-:Y:S02]  /*27d70*/  FADD.FTZ R0, R148, R0 ;  /* 0x0000000094007221 */ /* 0x000fe40000010000 */
[----:B------:R-:W-:Y:S02]  /*27d80*/  FFMA.FTZ R44, R128, R3, -R60 ;  /* 0x00000003802c7223 */ /* 0x000fe4000001083c */
[----:B------:R-:W-:Y:S04]  /*27d90*/  FADD.FTZ R0, R147, R0 ;  /* 0x0000000093007221 */ /* 0x000fe80000010000 */
[----:B-1----:R-:W-:Y:S01]  /*27da0*/  FADD.FTZ R2, R156, R57 ;  /* 0x000000399c027221 */ /* 0x002fe20000010000 */
[----:B---3--:R-:W-:Y:S01]  /*27db0*/  F2FP.BF16.PACK_AB R164, R59, R61 ;  /* 0x0000003d3ba4723e */ /* 0x008fe200000010ff */
[----:B------:R-:W-:Y:S01]  /*27dc0*/  FADD.FTZ R0, R146, R0 ;  /* 0x0000000092007221 */ /* 0x000fe20000010000 */
[----:B------:R1:W-:Y:S01]  /*27dd0*/  MUFU.EX2 R57, R52 ;  /* 0x0000003400397308 */ /* 0x0003e20000000800 */
[----:B------:R-:W-:Y:S02]  /*27de0*/  FADD.FTZ R56, R157, R2 ;  /* 0x000000029d387221 */ /* 0x000fe40000010000 */
[-C--:B------:R-:W-:Y:S01]  /*27df0*/  FFMA.FTZ R2, R213, R3.reuse, -R62 ;  /* 0x00000003d5027223 */ /* 0x080fe2000001083e */
[----:B------:R-:W-:Y:S01]  /*27e00*/  LDSM.16.MT88.4 R156, [R221+0x11800] ;  /* 0x01180000dd9c783b */ /* 0x000fe20000004200 */
[----:B------:R-:W-:Y:S02]  /*27e10*/  FADD.FTZ R56, R155, R56 ;  /* 0x000000389b387221 */ /* 0x000fe40000010000 */
[----:B------:R-:W-:Y:S02]  /*27e20*/  FADD.FTZ R0, R140, R0 ;  /* 0x000000008c007221 */ /* 0x000fe40000010000 */
[-C--:B------:R-:W-:Y:S01]  /*27e30*/  FFMA.FTZ R60, R129, R3.reuse, -R60 ;  /* 0x00000003813c7223 */ /* 0x080fe2000001083c */
[----:B------:R2:W3:Y:S01]  /*27e40*/  MUFU.EX2 R58, R2 ;  /* 0x00000002003a7308 */ /* 0x0004e20000000800 */
[----:B------:R-:W-:Y:S02]  /*27e50*/  FADD.FTZ R0, R142, R0 ;  /* 0x000000008e007221 */ /* 0x000fe40000010000 */
[----:B------:R-:W-:Y:S02]  /*27e60*/  FFMA.FTZ R62, R39, R3, -R62 ;  /* 0x00000003273e7223 */ /* 0x000fe4000001083e */
[----:B------:R-:W-:Y:S01]  /*27e70*/  FADD.FTZ R0, R139, R0 ;  /* 0x000000008b007221 */ /* 0x000fe20000010000 */
[C---:B----4-:R-:W-:Y:S04]  /*27e80*/  HMMA.16816.F32.BF16 R12, R40.reuse, R48, R12 ;  /* 0x00000030280c723c */ /* 0x050fe8000004180c */
[----:B------:R-:W-:Y:S03]  /*27e90*/  MUFU.EX2 R60, R60 ;  /* 0x0000003c003c7308 */ /* 0x000fe60000000800 */
[----:B------:R-:W-:Y:S01]  /*27ea0*/  FADD.FTZ R48, R137, R0 ;  /* 0x0000000089307221 */ /* 0x000fe20000010000 */
[----:B-1----:R-:W1:Y:S01]  /*27eb0*/  LDSM.16.MT88.4 R52, [R221+0x11000] ;  /* 0x01100000dd34783b */ /* 0x002e620000004200 */
[C---:B------:R-:W-:Y:S05]  /*27ec0*/  HMMA.16816.F32.BF16 R16, R40.reuse, R50, R16 ;  /* 0x000000322810723c */ /* 0x040fea0000041810 */
[----:B------:R-:W-:Y:S01]  /*27ed0*/  MUFU.EX2 R62, R62 ;  /* 0x0000003e003e7308 */ /* 0x000fe20000000800 */
[----:B--2---:R-:W-:Y:S01]  /*27ee0*/  FADD.FTZ R2, R153, R56 ;  /* 0x0000003899027221 */ /* 0x004fe20000010000 */
[----:B---3--:R-:W-:Y:S05]  /*27ef0*/  F2FP.BF16.PACK_AB R165, R58, R57 ;  /* 0x000000393aa5723e */ /* 0x008fea00000010ff */
[----:B------:R-:W-:Y:S03]  /*27f00*/  FADD.FTZ R2, R149, R2 ;  /* 0x0000000295027221 */ /* 0x000fe60000010000 */
[----:B------:R-:W2:Y:S01]  /*27f10*/  MUFU.EX2 R56, R44 ;  /* 0x0000002c00387308 */ /* 0x000ea20000000800 */
[----:B------:R-:W-:Y:S02]  /*27f20*/  FADD.FTZ R2, R150, R2 ;  /* 0x0000000296027221 */ /* 0x000fe40000010000 */
[----:B------:R-:W-:Y:S02]  /*27f30*/  LDSM.16.MT88.4 R148, [R223+0x11800] ;  /* 0x01180000df94783b */ /* 0x000fe40000004200 */
[----:B------:R-:W-:Y:S04]  /*27f40*/  FADD.FTZ R2, R145, R2 ;  /* 0x0000000291027221 */ /* 0x000fe80000010000 */
[----:B------:R-:W-:Y:S01]  /*27f50*/  FADD.FTZ R2, R144, R2 ;  /* 0x0000000290027221 */ /* 0x000fe20000010000 */
[----:B------:R3:W4:Y:S03]  /*27f60*/  MUFU.EX2 R49, R38 ;  /* 0x0000002600317308 */ /* 0x0007260000000800 */
[----:B------:R-:W-:Y:S04]  /*27f70*/  FADD.FTZ R2, R143, R2 ;  /* 0x000000028f027221 */ /* 0x000fe80000010000 */
[----:B------:R-:W-:Y:S02]  /*27f80*/  FADD.FTZ R0, R141, R2 ;  /* 0x000000028d007221 */ /* 0x000fe40000010000 */
[----:B------:R-:W-:Y:S01]  /*27f90*/  FADD.FTZ R2, R133, R48 ;  /* 0x0000003085027221 */ /* 0x000fe20000010000 */
[----:B------:R-:W-:Y:S01]  /*27fa0*/  LDSM.16.MT88.4 R140, [R220+0x11800] ;  /* 0x01180000dc8c783b */ /* 0x000fe20000004200 */
[----:B------:R-:W-:Y:S02]  /*27fb0*/  MOV R133, R37 ;  /* 0x0000002500857202 */ /* 0x000fe40000000f00 */
[----:B--2---:R-:W-:Y:S01]  /*27fc0*/  F2FP.BF16.PACK_AB R166, R60, R56 ;  /* 0x000000383ca6723e */ /* 0x004fe200000010ff */
[C---:B-1----:R-:W-:Y:S04]  /*27fd0*/  HMMA.16816.F32.BF16 R20, R40.reuse, R52, R20 ;  /* 0x000000342814723c */ /* 0x042fe80000041814 */
[----:B------:R-:W1:Y:S04]  /*27fe0*/  LDSM.16.MT88.4 R44, [R222+0x11000] ;  /* 0x01100000de2c783b */ /* 0x000e680000004200 */
[C---:B------:R-:W-:Y:S04]  /*27ff0*/  HMMA.16816.F32.BF16 R24, R40.reuse, R54, R24 ;  /* 0x000000362818723c */ /* 0x040fe80000041818 */
[----:B---3--:R-:W-:Y:S01]  /*28000*/  FADD.FTZ R38, R138, R0 ;  /* 0x000000008a267221 */ /* 0x008fe20000010000 */
[----:B----4-:R-:W-:Y:S01]  /*28010*/  F2FP.BF16.PACK_AB R167, R62, R49 ;  /* 0x000000313ea7723e */ /* 0x010fe200000010ff */
[----:B------:R-:W-:Y:S01]  /*28020*/  FADD.FTZ R0, R132, R2 ;  /* 0x0000000284007221 */ /* 0x000fe20000010000 */
[----:B------:R-:W-:Y:S01]  /*28030*/  MOV R132, R36 ;  /* 0x0000002400847202 */ /* 0x000fe20000000f00 */
        /* <DEDUP_REMOVED lines=57> */
[----:B------:R-:W-:Y:S01]  /*283d0*/  FADD.FTZ R2, R56, R0 ;  /* 0x0000000038027221 */ /* 0x000fe20000010000 */
[----:B------:R-:W-:Y:S01]  /*283e0*/  IADD3 R0, R190, -0x1, RZ ;  /* 0xffffffffbe007810 */ /* 0x000fe20007ffe0ff */
[----:B------:R-:W-:Y:S02]  /*283f0*/  FADD.FTZ R3, R62, R3 ;  /* 0x000000033e037221 */ /* 0x000fe40000010000 */
[----:B------:R-:W-:Y:S03]  /*28400*/  FADD.FTZ R2, R60, R2 ;  /* 0x000000023c027221 */ /* 0x000fe60000010000 */
[----:B------:R1:W-:Y:S04]  /*28410*/  STL [R1+0x4], R3 ;  /* 0x0000040301007387 */ /* 0x0003e80000100800 */
[----:B------:R1:W-:Y:S04]  /*28420*/  STL [R1], R0 ;  /* 0x0000000001007387 */ /* 0x0003e80000100800 */
[----:B------:R1:W-:Y:S01]  /*28430*/  STL [R1+0x8], R2 ;  /* 0x0000080201007387 */ /* 0x0003e20000100800 */
[----:B------:R-:W-:-:S05]  /*28440*/  @P0 BRA `(.L_x_2907) ;  /* 0xffff9bd000000947 */ /* 0x000fca000383ffff */
.L_x_2898:
        /* <DEDUP_REMOVED lines=12> */
.L_x_2921:
        /* <DEDUP_REMOVED lines=9> */
.L_x_2922:
[----:B------:R-:W4:Y:S01]  /*285a0*/  LDL R22, [R1+0x20] ;  /* 0x0000200001167983 */ /* 0x000f220000100800 */
[----:B------:R-:W-:Y:S01]  /*285b0*/  FSETP.NE.FTZ.AND P4, PT, R19, RZ, PT ;  /* 0x000000ff1300720b */ /* 0x000fe20003f95000 */
[----:B---3--:R-:W-:Y:S01]  /*285c0*/  FADD.FTZ R18, R3, R2 ;  /* 0x0000000203127221 */ /* 0x008fe20000010000 */
[----:B------:R-:W-:Y:S01]  /*285d0*/  MOV R0, 0x3f800000 ;  /* 0x3f80000000007802 */ /* 0x000fe20000000f00 */
[----:B------:R-:W3:Y:S01]  /*285e0*/  S2R R40, SR_TID.X ;  /* 0x0000000000287919 */ /* 0x000ee20000002100 */
[----:B------:R-:W-:Y:S01]  /*285f0*/  IMAD.MOV.U32 R3, RZ, RZ, 0x3f800000 ;  /* 0x3f800000ff037424 */ /* 0x000fe200078e00ff */
        /* <DEDUP_REMOVED lines=8> */
[C---:B------:R-:W-:Y:S01]  /*28680*/  FMUL.FTZ R137, R0.reuse, R137 ;  /* 0x0000008900897220 */ /* 0x040fe20000410000 */
[----:B------:R-:W-:Y:S01]  /*28690*/  LEA.HI R39, R41, R40, RZ, 0x5 ;  /* 0x0000002829277211 */ /* 0x000fe200078f28ff */
[C---:B------:R-:W-:Y:S02]  /*286a0*/  FMUL.FTZ R140, R0.reuse, R140 ;  /* 0x0000008c008c7220 */ /* 0x040fe40000410000 */
[C---:B------:R-:W-:Y:S01]  /*286b0*/  FMUL.FTZ R141, R0.reuse, R141 ;  /* 0x0000008d008d7220 */ /* 0x040fe20000410000 */
[----:B------:R-:W-:Y:S01]  /*286c0*/  SHF.R.S32.HI R38, RZ, 0x5, R39 ;  /* 0x00000005ff267819 */ /* 0x000fe20000011427 */
        /* <DEDUP_REMOVED lines=18> */
[----:B------:R-:W-:Y:S01]  /*287f0*/  F2FP.BF16.PACK_AB R160, R161, R160 ;  /* 0x000000a0a1a0723e */ /* 0x000fe200000010ff */
[C---:B--2---:R-:W-:Y:S02]  /*28800*/  FMUL.FTZ R139, R3.reuse, R139 ;  /* 0x0000008b038b7220 */ /* 0x044fe40000410000 */
[C---:B------:R-:W-:Y:S01]  /*28810*/  FMUL.FTZ R5, R3.reuse, R138 ;  /* 0x0000008a03057220 */ /* 0x040fe20000410000 */
[----:B------:R-:W-:Y:S01]  /*28820*/  F2FP.BF16.PACK_AB R164, R0, R164 ;  /* 0x000000a400a4723e */ /* 0x000fe200000010ff */
[----:B------:R-:W-:Y:S01]  /*28830*/  FMUL.FTZ R143, R3, R143 ;  /* 0x0000008f038f7220 */ /* 0x000fe20000410000 */
[----:B------:R-:W-:Y:S01]  /*28840*/  LEA.HI R0, R41, R40, RZ, 0x2 ;  /* 0x0000002829007211 */ /* 0x000fe200078f10ff */
[----:B------:R-:W-:Y:S01]  /*28850*/  FMUL.FTZ R16, R3, R142 ;  /* 0x0000008e03107220 */ /* 0x000fe20000410000 */
[----:B------:R-:W-:Y:S01]  /*28860*/  F2FP.BF16.PACK_AB R5, R139, R5 ;  /* 0x000000058b05723e */ /* 0x000fe200000010ff */
[C---:B------:R-:W-:Y:S01]  /*28870*/  FMUL.FTZ R147, R3.reuse, R147 ;  /* 0x0000009303937220 */ /* 0x040fe20000410000 */
[--C-:B------:R-:W-:Y:S01]  /*28880*/  SHF.R.S32.HI R4, RZ, 0x2, R0.reuse ;  /* 0x00000002ff047819 */ /* 0x100fe20000011400 */
[C---:B------:R-:W-:Y:S01]  /*28890*/  FMUL.FTZ R15, R3.reuse, R146 ;  /* 0x00000092030f7220 */ /* 0x040fe20000410000 */
[----:B------:R-:W-:Y:S01]  /*288a0*/  SHF.R.S32.HI R2, RZ, 0x1f, R0 ;  /* 0x0000001fff027819 */ /* 0x000fe20000011400 */
[C---:B------:R-:W-:Y:S01]  /*288b0*/  FMUL.FTZ R151, R3.reuse, R151 ;  /* 0x0000009703977220 */ /* 0x040fe20000410000 */
[----:B------:R-:W-:Y:S01]  /*288c0*/  LOP3.LUT R0, R0, 0x3ffffffc, RZ, 0xc0, !PT ;  /* 0x3ffffffc00007812 */ /* 0x000fe200078ec0ff */
[C---:B------:R-:W-:Y:S01]  /*288d0*/  FMUL.FTZ R14, R3.reuse, R150 ;  /* 0x00000096030e7220 */ /* 0x040fe20000410000 */
[----:B------:R-:W-:Y:S01]  /*288e0*/  LEA.HI R2, R2, R4, RZ, 0x3 ;  /* 0x0000000402027211 */ /* 0x000fe200078f18ff */
[C---:B------:R-:W-:Y:S01]  /*288f0*/  FMUL.FTZ R155, R3.reuse, R155 ;  /* 0x0000009b039b7220 */ /* 0x040fe20000410000 */
[----:B------:R-:W-:Y:S01]  /*28900*/  IADD3 R0, -R0, R40, RZ ;  /* 0x0000002800007210 */ /* 0x000fe20007ffe1ff */
[C---:B------:R-:W-:Y:S01]  /*28910*/  FMUL.FTZ R13, R3.reuse, R154 ;  /* 0x0000009a030d7220 */ /* 0x040fe20000410000 */
[----:B------:R-:W-:Y:S01]  /*28920*/  LOP3.LUT R2, R2, 0xfffffff8, RZ, 0xc0, !PT ;  /* 0xfffffff802027812 */ /* 0x000fe200078ec0ff */
[----:B------:R-:W-:Y:S01]  /*28930*/  FMUL.FTZ R159, R3, R159 ;  /* 0x0000009f039f7220 */ /* 0x000fe20000410000 */
[----:B------:R-:W-:Y:S01]  /*28940*/  F2FP.BF16.PACK_AB R16, R143, R16 ;  /* 0x000000108f10723e */ /* 0x000fe200000010ff */
[C---:B------:R-:W-:Y:S01]  /*28950*/  FMUL.FTZ R12, R3.reuse, R158 ;  /* 0x0000009e030c7220 */ /* 0x040fe20000410000 */
[----:B------:R-:W-:Y:S01]  /*28960*/  IADD3 R2, R4, -R2, RZ ;  /* 0x8000000204027210 */ /* 0x000fe20007ffe0ff */
[----:B------:R-:W-:Y:S01]  /*28970*/  FMUL.FTZ R163, R3, R163 ;  /* 0x000000a303a37220 */ /* 0x000fe20000410000 */
[----:B------:R-:W-:Y:S01]  /*28980*/  F2FP.BF16.PACK_AB R15, R147, R15 ;  /* 0x0000000f930f723e */ /* 0x000fe200000010ff */
[C---:B------:R-:W-:Y:S01]  /*28990*/  FMUL.FTZ R9, R3.reuse, R162 ;  /* 0x000000a203097220 */ /* 0x040fe20000410000 */
[----:B------:R-:W-:Y:S01]  /*289a0*/  LOP3.LUT R4, R2, 0x1, RZ, 0xc0, !PT ;  /* 0x0000000102047812 */ /* 0x000fe200078ec0ff */
[----:B------:R-:W-:Y:S01]  /*289b0*/  FMUL.FTZ R167, R3, R167 ;  /* 0x000000a703a77220 */ /* 0x000fe20000410000 */
[----:B------:R-:W-:Y:S01]  /*289c0*/  F2FP.BF16.PACK_AB R14, R151, R14 ;  /* 0x0000000e970e723e */ /* 0x000fe200000010ff */
[----:B------:R-:W-:Y:S01]  /*289d0*/  FMUL.FTZ R8, R3, R166 ;  /* 0x000000a603087220 */ /* 0x000fe20000410000 */
[----:B------:R-:W-:Y:S01]  /*289e0*/  ISETP.NE.U32.AND P0, PT, R4, 0x1, PT ;  /* 0x000000010400780c */ /* 0x000fe20003f05070 */
[----:B------:R-:W-:Y:S01]  /*289f0*/  IMAD.SHL.U32 R3, R2, 0x40, RZ ;  /* 0x0000004002037824 */ /* 0x000fe200078e00ff */
[----:B------:R-:W-:Y:S01]  /*28a00*/  F2FP.BF16.PACK_AB R13, R155, R13 ;  /* 0x0000000d9b0d723e */ /* 0x000fe200000010ff */
[----:B------:R-:W-:Y:S01]  /*28a10*/  IMAD R0, R38, 0x200, R0 ;  /* 0x0000020026007824 */ /* 0x000fe200078e0200 */
[----:B------:R-:W-:-:S02]  /*28a20*/  R2P PR, R2, 0x6 ;  /* 0x0000000602007804 */ /* 0x000fc40000000000 */
[----:B------:R-:W-:Y:S02]  /*28a30*/  LOP3.LUT R3, R3, 0x1c0, RZ, 0xc0, !PT ;  /* 0x000001c003037812 */ /* 0x000fe400078ec0ff */
[----:B------:R-:W-:Y:S02]  /*28a40*/  SEL R6, R6, 0x10, !P0 ;  /* 0x0000001006067807 */ /* 0x000fe40004000000 */
[----:B------:R-:W-:Y:S02]  /*28a50*/  LEA.HI R3, R3, R3, RZ, 0x1d ;  /* 0x0000000303037211 */ /* 0x000fe400078fe8ff */
[----:B------:R-:W-:Y:S02]  /*28a60*/  SEL R7, R7, 0xffffffe0, !P1 ;  /* 0xffffffe007077807 */ /* 0x000fe40004800000 */
[----:B------:R-:W-:Y:S01]  /*28a70*/  F2FP.BF16.PACK_AB R12, R159, R12 ;  /* 0x0000000c9f0c723e */ /* 0x000fe200000010ff */
[----:B------:R-:W-:Y:S01]  /*28a80*/  IMAD.U32 R0, R0, 0x2, R3 ;  /* 0x0000000200007824 */ /* 0x000fe200078e0003 */
[----:B------:R-:W-:-:S02]  /*28a90*/  F2FP.BF16.PACK_AB R9, R163, R9 ;  /* 0x00000009a309723e */ /* 0x000fc400000010ff */
[----:B------:R-:W-:Y:S01]  /*28aa0*/  F2FP.BF16.PACK_AB R8, R167, R8 ;  /* 0x00000008a708723e */ /* 0x000fe200000010ff */
[----:B------:R-:W-:-:S05]  /*28ab0*/  IMAD.SHL.U32 R0, R0, 0x2, RZ ;  /* 0x0000000200007824 */ /* 0x000fca00078e00ff */
[C---:B------:R-:W-:Y:S01]  /*28ac0*/  IADD3 R3, R0.reuse, R6, RZ ;  /* 0x0000000600037210 */ /* 0x040fe20007ffe0ff */
[----:B------:R1:W-:Y:S01]  /*28ad0*/  STS [R0+0x400], R5 ;  /* 0x0004000500007388 */ /* 0x0003e20000000800 */
[C---:B------:R-:W-:Y:S02]  /*28ae0*/  IADD3 R2, R0.reuse, 0x40, RZ ;  /* 0x0000004000027810 */ /* 0x040fe40007ffe0ff */
[----:B------:R-:W-:Y:S01]  /*28af0*/  @P2 IADD3 R2, R0, -0x40, RZ ;  /* 0xffffffc000022810 */ /* 0x000fe20007ffe0ff */
[----:B------:R-:W-:Y:S01]  /*28b00*/  STS [R0], R136 ;  /* 0x0000008800007388 */ /* 0x000fe20000000800 */
[----:B------:R-:W-:-:S03]  /*28b10*/  IADD3 R4, R3, R7, RZ ;  /* 0x0000000703047210 */ /* 0x000fc60007ffe0ff */
[----:B------:R-:W-:Y:S04]  /*28b20*/  STS [R3], R140 ;  /* 0x0000008c03007388 */ /* 0x000fe80000000800 */
[----:B------:R2:W-:Y:S01]  /*28b30*/  STS [R3+0x400], R16 ;  /* 0x0004001003007388 */ /* 0x0005e20000000800 */
[----:B-1----:R-:W-:-:S05]  /*28b40*/  IMAD.IADD R5, R0, 0x1, R7 ;  /* 0x0000000100057824 */ /* 0x002fca00078e0207 */
[----:B------:R-:W-:Y:S04]  /*28b50*/  STS [R5], R144 ;  /* 0x0000009005007388 */ /* 0x000fe80000000800 */
[----:B------:R-:W-:Y:S01]  /*28b60*/  STS [R5+0x400], R15 ;  /* 0x0004000f05007388 */ /* 0x000fe20000000800 */
[----:B--2---:R-:W-:-:S03]  /*28b70*/  IMAD.IADD R3, R6, 0x1, R2 ;  /* 0x0000000106037824 */ /* 0x004fc600078e0202 */
[----:B------:R-:W-:Y:S04]  /*28b80*/  STS [R4], R148 ;  /* 0x0000009404007388 */ /* 0x000fe80000000800 */
[----:B------:R1:W-:Y:S01]  /*28b90*/  STS [R4+0x400], R14 ;  /* 0x0004000e04007388 */ /* 0x0003e20000000800 */
[----:B------:R-:W-:-:S03]  /*28ba0*/  IADD3 R0, R7, R3, RZ ;  /* 0x0000000307007210 */ /* 0x000fc60007ffe0ff */
[----:B------:R-:W-:Y:S04]  /*28bb0*/  STS [R2], R152 ;  /* 0x0000009802007388 */ /* 0x000fe80000000800 */
[----:B------:R-:W-:Y:S04]  /*28bc0*/  STS [R2+0x400], R13 ;  /* 0x0004000d02007388 */ /* 0x000fe80000000800 */
[----:B------:R-:W-:Y:S04]  /*28bd0*/  STS [R3], R156 ;  /* 0x0000009c03007388 */ /* 0x000fe80000000800 */
[----:B------:R2:W-:Y:S01]  /*28be0*/  STS [R3+0x400], R12 ;  /* 0x0004000c03007388 */ /* 0x0005e20000000800 */
[----:B-1----:R-:W-:-:S05]  /*28bf0*/  IADD3 R4, R7, R2, RZ ;  /* 0x0000000207047210 */ /* 0x002fca0007ffe0ff */
[----:B------:R-:W-:Y:S04]  /*28c00*/  STS [R4], R160 ;  /* 0x000000a004007388 */ /* 0x000fe80000000800 */
[----:B------:R-:W-:Y:S04]  /*28c10*/  STS [R4+0x400], R9 ;  /* 0x0004000904007388 */ /* 0x000fe80000000800 */
[----:B------:R-:W-:Y:S04]  /*28c20*/  STS [R0], R164 ;  /* 0x000000a400007388 */ /* 0x000fe80000000800 */
[----:B------:R1:W-:Y:S04]  /*28c30*/  STS [R0+0x400], R8 ;  /* 0x0004000800007388 */ /* 0x0003e80000000800 */
[----:B--2---:R-:W2:Y:S01]  /*28c40*/  LD.E.64 R2, [R10.64+0x88] ;  /* 0x000088040a027980 */ /* 0x004ea2000c101b00 */
[----:B----4-:R-:W-:-:S03]  /*28c50*/  ISETP.NE.AND P0, PT, R22, -0x1, PT ;  /* 0xffffffff1600780c */ /* 0x010fc60003f05270 */
[----:B-1----:R-:W3:Y:S04]  /*28c60*/  LD.E.U8 R0, [R10.64+0x1c8] ;  /* 0x0001c8040a007980 */ /* 0x002ee8000c101100 */
[----:B------:R-:W1:Y:S01]  /*28c70*/  S2R R21, SR_CTAID.Y ;  /* 0x0000000000157919 */ /* 0x000e620000002600 */
[----:B------:R-:W4:Y:S03]  /*28c80*/  @P4 MUFU.LG2 R8, R19 ;  /* 0x0000001300084308 */ /* 0x000f260000000c00 */
[----:B------:R-:W2:Y:S04]  /*28c90*/  S2R R42, SR_CTAID.Z ;  /* 0x00000000002a7919 */ /* 0x000ea80000002700 */
[----:B------:R-:W3:Y:S01]  /*28ca0*/  @!P0 LD.E.64 R4, [R10.64+0x80] ;  /* 0x000080040a048980 */ /* 0x000ee2000c101b00 */
[----:B------:R-:W1:Y:S01]  /*28cb0*/  @P3 MUFU.LG2 R12, R18 ;  /* 0x00000012000c3308 */ /* 0x000e620000000c00 */
[----:B------:R-:W-:Y:S02]  /*28cc0*/  BSSY B0, `(.L_x_2910) ;  /* 0x0000021000007945 */ /* 0x000fe40003800000 */
[----:B------:R2:W5:Y:S01]  /*28cd0*/  LD.E.64 R16, [R10.64+0x90] ;  /* 0x000090040a107980 */ /* 0x000562000c101b00 */
[----:B------:R-:W-:Y:S01]  /*28ce0*/  IMAD.MOV.U32 R14, RZ, RZ, 0x7f800000 ;  /* 0x7f800000ff0e7424 */ /* 0x000fe200078e00ff */
[----:B------:R-:W-:Y:S01]  /*28cf0*/  MOV R15, 0x7f800000 ;  /* 0x7f800000000f7802 */ /* 0x000fe20000000f00 */
[----:B----4-:R-:W-:Y:S01]  /*28d00*/  @P4 FMUL.FTZ R8, R8, 0.69314718246459960938 ;  /* 0x3f31721808084820 */ /* 0x010fe20000410000 */
[----:B-1----:R-:W-:Y:S01]  /*28d10*/  @!P0 SHF.R.S32.HI R9, RZ, 0x1f, R21 ;  /* 0x0000001fff098819 */ /* 0x002fe20000011415 */
[----:B------:R-:W-:-:S02]  /*28d20*/  @P3 FMUL.FTZ R12, R12, 0.69314718246459960938 ;  /* 0x3f3172180c0c3820 */ /* 0x000fc40000410000 */
[-C--:B-----5:R-:W-:Y:S02]  /*28d30*/  @P4 FFMA.FTZ R14, R37, R20.reuse, R8 ;  /* 0x00000014250e4223 */ /* 0x0a0fe40000010008 */
[----:B------:R-:W-:Y:S02]  /*28d40*/  @P3 FFMA.FTZ R15, R36, R20, R12 ;  /* 0x00000014240f3223 */ /* 0x000fe4000001000c */
[----:B--2---:R-:W-:-:S04]  /*28d50*/  @P0 IMAD.WIDE.U32 R6, R2, R22, RZ ;  /* 0x0000001602060225 */ /* 0x004fc800078e00ff */
[----:B------:R-:W-:Y:S01]  /*28d60*/  @P0 IMAD.MOV.U32 R18, RZ, RZ, R6 ;  /* 0x000000ffff120224 */ /* 0x000fe200078e0006 */
[----:B---3--:R-:W-:Y:S01]  /*28d70*/  ISETP.NE.AND P1, PT, R0, RZ, PT ;  /* 0x000000ff0000720c */ /* 0x008fe20003f25270 */
[----:B------:R-:W-:Y:S02]  /*28d80*/  @P0 IMAD R0, R3, R22, RZ ;  /* 0x0000001603000224 */ /* 0x000fe400078e02ff */
[----:B------:R-:W-:-:S04]  /*28d90*/  @!P0 IMAD R5, R5, R21, RZ ;  /* 0x0000001505058224 */ /* 0x000fc800078e02ff */
[C---:B------:R-:W-:Y:S02]  /*28da0*/  @!P0 IMAD R9, R4.reuse, R9, R5 ;  /* 0x0000000904098224 */ /* 0x040fe400078e0205 */
[----:B------:R-:W-:Y:S01]  /*28db0*/  @!P0 IMAD.WIDE.U32 R4, R4, R21, RZ ;  /* 0x0000001504048225 */ /* 0x000fe200078e00ff */
[----:B------:R-:W-:-:S04]  /*28dc0*/  @P0 IADD3 R19, R7, R0, RZ ;  /* 0x0000000007130210 */ /* 0x000fc80007ffe0ff */
        /* <DEDUP_REMOVED lines=11> */
.L_x_2911:
[----:B------:R-:W-:Y:S02]  /*28e80*/  ULDC.64 UR4, c[0x0][0x118] ;  /* 0x0000460000047ab9 */ /* 0x000fe40000000a00 */
[----:B------:R-:W2:Y:S04]  /*28e90*/  LD.E R0, [R10.64+0x60] ;  /* 0x000060040a007980 */ /* 0x000ea8000c101900 */
[----:B------:R-:W3:Y:S01]  /*28ea0*/  LD.E R4, [R10.64+0xb4] ;  /* 0x0000b4040a047980 */ /* 0x000ee2000c101900 */
[----:B--2---:R-:W-:-:S04]  /*28eb0*/  IMAD R0, R0, R21, R42 ;  /* 0x0000001500007224 */ /* 0x004fc800078e022a */
[----:B---3--:R-:W-:Y:S02]  /*28ec0*/  IMAD R6, R4, R0, RZ ;  /* 0x0000000004067224 */ /* 0x008fe400078e02ff */
.L_x_2912:
[----:B------:R-:W-:Y:S05]  /*28ed0*/  BSYNC B0 ;  /* 0x0000000000007941 */ /* 0x000fea0003800000 */
.L_x_2910:
[----:B------:R2:W5:Y:S01]  /*28ee0*/  LDL R36, [R1+0x28] ;  /* 0x0000280001247983 */ /* 0x0005620000100800 */
[----:B------:R-:W-:-:S03]  /*28ef0*/  ULDC.64 UR4, c[0x0][0x118] ;  /* 0x0000460000047ab9 */ /* 0x000fc60000000a00 */
[----:B------:R3:W5:Y:S04]  /*28f00*/  LD.E.64 R12, [R10.64+0x70] ;  /* 0x000070040a0c7980 */ /* 0x000768000c101b00 */
[----:B------:R-:W4:Y:S04]  /*28f10*/  S2R R8, SR_TID.X ;  /* 0x0000000000087919 */ /* 0x000f280000002100 */
[----:B---3--:R-:W5:Y:S01]  /*28f20*/  LD.E.64 R10, [R10.64+0xa0] ;  /* 0x0000a0040a0a7980 */ /* 0x008f62000c101b00 */
[----:B------:R-:W-:Y:S01]  /*28f30*/  WARPSYNC 0xffffffff ;  /* 0xffffffff00007948 */ /* 0x000fe20003800000 */
[----:B------:R-:W-:Y:S01]  /*28f40*/  LOP3.LUT R5, R39, 0xffffffe0, RZ, 0xc0, !PT ;  /* 0xffffffe027057812 */ /* 0x000fe200078ec0ff */
[----:B------:R-:W-:Y:S01]  /*28f50*/  BSSY B0, `(.L_x_2913) ;  /* 0x0000023000007945 */ /* 0x000fe20003800000 */
[----:B------:R-:W-:Y:S01]  /*28f60*/  BAR.SYNC.DEFER_BLOCKING 0x0 ;  /* 0x0000000000007b1d */ /* 0x000fe20000010000 */
[----:B----4-:R-:W-:-:S02]  /*28f70*/  SHF.R.S32.HI R9, RZ, 0x1f, R8 ;  /* 0x0000001fff097819 */ /* 0x010fc40000011408 */
[----:B------:R-:W-:Y:S01]  /*28f80*/  IMAD.IADD R5, R40, 0x1, -R5 ;  /* 0x0000000128057824 */ /* 0x000fe200078e0a05 */
[----:B------:R-:W-:Y:S02]  /*28f90*/  SHF.R.S32.HI R4, RZ, 0x1f, R38 ;  /* 0x0000001fff047819 */ /* 0x000fe40000011426 */
[----:B------:R-:W-:Y:S01]  /*28fa0*/  LEA.HI R0, R9, R8, RZ, 0x5 ;  /* 0x0000000809007211 */ /* 0x000fe200078f28ff */
[----:B------:R-:W3:Y:S01]  /*28fb0*/  S2R R37, SR_CTAID.X ;  /* 0x0000000000257919 */ /* 0x000ee20000002500 */
[----:B------:R-:W-:Y:S02]  /*28fc0*/  LOP3.LUT P0, RZ, R5, 0x3, RZ, 0xc0, !PT ;  /* 0x0000000305ff7812 */ /* 0x000fe4000780c0ff */
[----:B------:R-:W-:Y:S02]  /*28fd0*/  LOP3.LUT R0, R0, 0xffffffe0, RZ, 0xc0, !PT ;  /* 0xffffffe000007812 */ /* 0x000fe400078ec0ff */
[----:B------:R-:W-:-:S03]  /*28fe0*/  LEA.HI R4, R4, R38, RZ, 0x2 ;  /* 0x0000002604047211 */ /* 0x000fc600078f10ff */
[----:B------:R-:W-:Y:S01]  /*28ff0*/  IMAD.IADD R0, R8, 0x1, -R0 ;  /* 0x0000000108007824 */ /* 0x000fe200078e0a00 */
[----:B------:R-:W-:-:S04]  /*29000*/  LOP3.LUT R4, R4, 0xffffffc, RZ, 0xc0, !PT ;  /* 0x0ffffffc04047812 */ /* 0x000fc800078ec0ff */
[----:B------:R-:W-:Y:S01]  /*29010*/  SHF.R.S32.HI R7, RZ, 0x1f, R0 ;  /* 0x0000001fff077819 */ /* 0x000fe20000011400 */
[----:B------:R-:W-:Y:S01]  /*29020*/  IMAD.IADD R4, R38, 0x1, -R4 ;  /* 0x0000000126047824 */ /* 0x000fe200078e0a04 */
[----:B-1----:R2:W1:Y:S02]  /*29030*/  LDS.128 R20, [R231] ;  /* 0x00000000e7147984 */ /* 0x0024640000000c00 */
[----:B------:R-:W-:Y:S02]  /*29040*/  LEA.HI R0, R7, R0, RZ, 0x2 ;  /* 0x0000000007007211 */ /* 0x000fe400078f10ff */
[----:B------:R2:W4:Y:S02]  /*29050*/  LDS.128 R24, [R231+0x800] ;  /* 0x00080000e7187984 */ /* 0x0005240000000c00 */
[----:B------:R-:W-:Y:S02]  /*29060*/  SHF.R.S32.HI R0, RZ, 0x2, R0 ;  /* 0x00000002ff007819 */ /* 0x000fe40000011400 */
[----:B------:R2:W1:Y:S03]  /*29070*/  LDS.128 R28, [R231+0x1000] ;  /* 0x00100000e71c7984 */ /* 0x0004660000000c00 */
[----:B------:R-:W-:Y:S01]  /*29080*/  IMAD R0, R4, 0x10, R0 ;  /* 0x0000001004007824 */ /* 0x000fe200078e0200 */
[----:B------:R2:W1:Y:S01]  /*29090*/  LDS.128 R32, [R231+0x1800] ;  /* 0x00180000e7207984 */ /* 0x0004620000000c00 */
[----:B------:R-:W-:Y:S05]  /*290a0*/  @P0 BRA `(.L_x_2914) ;  /* 0x000000d000000947 */ /* 0x000fea0003800000 */
[C---:B---3--:R-:W-:Y:S01]  /*290b0*/  IMAD R5, R37.reuse, 0x40, R6 ;  /* 0x0000004025057824 */ /* 0x048fe200078e0206 */
[----:B------:R-:W-:Y:S01]  /*290c0*/  IADD3 R6, R0, 0x8, RZ ;  /* 0x0000000800067810 */ /* 0x000fe20007ffe0ff */
[----:B-----5:R-:W-:Y:S01]  /*290d0*/  IMAD R4, R37, -0x40, R36 ;  /* 0xffffffc025047824 */ /* 0x020fe200078e0224 */
[----:B------:R-:W-:-:S02]  /*290e0*/  ULDC.64 UR4, c[0x0][0x118] ;  /* 0x0000460000047ab9 */ /* 0x000fc40000000a00 */
[----:B------:R-:W-:Y:S02]  /*290f0*/  SHF.R.S32.HI R7, RZ, 0x1f, R5 ;  /* 0x0000001fff077819 */ /* 0x000fe40000011405 */
[C---:B------:R-:W-:Y:S02]  /*29100*/  IADD3 R5, P0, R0.reuse, R5, RZ ;  /* 0x0000000500057210 */ /* 0x040fe40007f1e0ff */
[-C--:B------:R-:W-:Y:S02]  /*29110*/  ISETP.GE.AND P2, PT, R0, R4.reuse, PT ;  /* 0x000000040000720c */ /* 0x080fe40003f46270 */
[----:B------:R-:W-:Y:S02]  /*29120*/  ISETP.GE.AND P1, PT, R6, R4, PT ;  /* 0x000000040600720c */ /* 0x000fe40003f26270 */
[----:B------:R-:W-:Y:S02]  /*29130*/  LEA.HI.X.SX32 R0, R0, R7, 0x1, P0 ;  /* 0x0000000700007211 */ /* 0x000fe400000f0eff */
[----:B------:R-:W-:-:S04]  /*29140*/  LEA R4, P0, R5, R10, 0x2 ;  /* 0x0000000a05047211 */ /* 0x000fc800078010ff */
[----:B------:R-:W-:-:S05]  /*29150*/  LEA.HI.X R5, R5, R11, R0, 0x2, P0 ;  /* 0x0000000b05057211 */ /* 0x000fca00000f1400 */
[----:B------:R3:W-:Y:S04]  /*29160*/  @!P2 ST.E [R4.64], R14 ;  /* 0x0000000e0400a985 */ /* 0x0007e8000c101904 */
[----:B------:R3:W-:Y:S02]  /*29170*/  @!P1 ST.E [R4.64+0x20], R15 ;  /* 0x0000200f04009985 */ /* 0x0007e4000c101904 */
.L_x_2914:
[----:B---3--:R-:W-:Y:S05]  /*29180*/  BSYNC B0 ;  /* 0x0000000000007941 */ /* 0x008fea0003800000 */
.L_x_2913:
[----:B------:R-:W-:Y:S01]  /*29190*/  LEA.HI R0, R41, R40, RZ, 0x3 ;  /* 0x0000002829007211 */ /* 0x000fe200078f18ff */
[----:B------:R-:W-:Y:S01]  /*291a0*/  IMAD.SHL.U32 R14, R37, 0x40, RZ ;  /* 0x00000040250e7824 */ /* 0x000fe200078e00ff */
[----:B------:R-:W-:Y:S01]  /*291b0*/  LEA.HI R8, R9, R8, RZ, 0x3 ;  /* 0x0000000809087211 */ /* 0x000fe200078f18ff */
[----:B------:R-:W-:Y:S01]  /*291c0*/  BSSY B0, `(.L_x_2915) ;  /* 0x000001e000007945 */ /* 0x000fe20003800000 */
[----:B------:R-:W-:Y:S02]  /*291d0*/  LOP3.LUT R0, R0, 0xfffffff8, RZ, 0xc0, !PT ;  /* 0xfffffff800007812 */ /* 0x000fe400078ec0ff */
[----:B------:R-:W-:-:S03]  /*291e0*/  SHF.R.S32.HI R6, RZ, 0x1f, R14 ;  /* 0x0000001fff067819 */ /* 0x000fc6000001140e */
[----:B------:R-:W-:-:S04]  /*291f0*/  IMAD.IADD R0, R40, 0x1, -R0 ;  /* 0x0000000128007824 */ /* 0x000fc800078e0a00 */
[----:B------:R-:W-:Y:S02]  /*29200*/  IMAD.SHL.U32 R4, R0, 0x8, RZ ;  /* 0x0000000800047824 */ /* 0x000fe400078e00ff */
[----:B------:R-:W-:-:S03]  /*29210*/  IMAD R0, R3, R14, RZ ;  /* 0x0000000e03007224 */ /* 0x000fc600078e02ff */
[----:B------:R-:W-:Y:S01]  /*29220*/  SHF.R.S32.HI R5, RZ, 0x1f, R4 ;  /* 0x0000001fff057819 */ /* 0x000fe20000011404 */
[----:B------:R-:W-:-:S04]  /*29230*/  IMAD R0, R2, R6, R0 ;  /* 0x0000000602007224 */ /* 0x000fc800078e0200 */
[----:B------:R-:W-:-:S04]  /*29240*/  IMAD.WIDE.U32 R4, R2, R14, R4 ;  /* 0x0000000e02047225 */ /* 0x000fc800078e0004 */
[----:B-----5:R-:W-:Y:S01]  /*29250*/  IMAD.IADD R14, R36, 0x1, -R14 ;  /* 0x00000001240e7824 */ /* 0x020fe200078e0a0e */
[----:B------:R-:W-:Y:S01]  /*29260*/  IADD3 R6, P0, R18, R4, RZ ;  /* 0x0000000412067210 */ /* 0x000fe20007f1e0ff */
[----:B------:R-:W-:-:S03]  /*29270*/  IMAD R4, R17, R42, RZ ;  /* 0x0000002a11047224 */ /* 0x000fc600078e02ff */
[----:B------:R-:W-:Y:S02]  /*29280*/  IADD3.X R7, R19, R5, R0, P0, !PT ;  /* 0x0000000513077210 */ /* 0x000fe400007fe400 */
[----:B------:R-:W-:Y:S02]  /*29290*/  SHF.R.S32.HI R0, RZ, 0x3, R8 ;  /* 0x00000003ff007819 */ /* 0x000fe40000011408 */
[----:B------:R-:W-:Y:S01]  /*292a0*/  SHF.R.S32.HI R5, RZ, 0x1f, R42 ;  /* 0x0000001fff057819 */ /* 0x000fe2000001142a */
[----:B------:R-:W-:Y:S01]  /*292b0*/  IMAD.WIDE.U32 R6, R16, R42, R6 ;  /* 0x0000002a10067225 */ /* 0x000fe200078e0006 */
[----:B------:R-:W-:Y:S02]  /*292c0*/  ISETP.GE.AND P0, PT, R0, R14, PT ;  /* 0x0000000e0000720c */ /* 0x000fe40003f06270 */
[----:B------:R-:W-:Y:S01]  /*292d0*/  SHF.R.S32.HI R15, RZ, 0x1f, R0 ;  /* 0x0000001fff0f7819 */ /* 0x000fe20000011400 */
[----:B------:R-:W-:-:S04]  /*292e0*/  IMAD R4, R16, R5, R4 ;  /* 0x0000000510047224 */ /* 0x000fc800078e0204 */
        /* <DEDUP_REMOVED lines=11> */
.L_x_2916:
[----:B------:R-:W-:Y:S05]  /*293a0*/  BSYNC B0 ;  /* 0x0000000000007941 */ /* 0x000fea0003800000 */
.L_x_2915:
[----:B------:R-:W-:Y:S01]  /*293b0*/  IADD3 R8, R0, 0x10, RZ ;  /* 0x0000001000087810 */ /* 0x000fe20007ffe0ff */
[----:B------:R-:W-:Y:S03]  /*293c0*/  BSSY B0, `(.L_x_2917) ;  /* 0x000000f000007945 */ /* 0x000fe60003800000 */
[----:B------:R-:W-:-:S13]  /*293d0*/  ISETP.GE.AND P0, PT, R8, R14, PT ;  /* 0x0000000e0800720c */ /* 0x000fda0003f06270 */
        /* <DEDUP_REMOVED lines=12> */
[----:B----4-:R1:W-:Y:S02]  /*294a0*/  ST.E.128 [R10.64], R24 ;  /* 0x000000180a007985 */ /* 0x0103e4000c101d04 */
.L_x_2918:
[----:B------:R-:W-:Y:S05]  /*294b0*/  BSYNC B0 ;  /* 0x0000000000007941 */ /* 0x000fea0003800000 */
.L_x_2917:
        /* <DEDUP_REMOVED lines=16> */
.L_x_2920:
[----:B------:R-:W-:Y:S05]  /*295c0*/  BSYNC B0 ;  /* 0x0000000000007941 */ /* 0x000fea0003800000 */
.L_x_2919:
[----:B------:R-:W-:Y:S01]  /*295d0*/  IADD3 R8, R0, 0x30, RZ ;  /* 0x0000003000087810 */ /* 0x000fe20007ffe0ff */
[----:B------:R-:W-:Y:S01]  /*295e0*/  IMAD.MOV.U32 R9, RZ, RZ, 0x0 ;  /* 0x00000000ff097424 */ /* 0x000fe200078e00ff */
[----:B-1----:R-:W-:Y:S02]  /*295f0*/  MOV R10, 0x70 ;  /* 0x00000070000a7802 */ /* 0x002fe40000000f00 */
[----:B------:R-:W-:-:S03]  /*29600*/  ISETP.GE.AND P0, PT, R8, R14, PT ;  /* 0x0000000e0800720c */ /* 0x000fc60003f06270 */
[----:B------:R-:W-:-:S10]  /*29610*/  IMAD.MOV.U32 R8, RZ, RZ, R10 ;  /* 0x000000ffff087224 */ /* 0x000fd400078e000a */
[----:B------:R-:W-:Y:S05]  /*29620*/  @P0 RET.REL.NODEC R8 `(_ZN5flash24flash_fwd_splitkv_kernelI23Flash_fwd_kernel_traitsILi64ELi64ELi256ELi4ELb0ELb0EN7cutlass10bfloat16_tE19Flash_kernel_traitsILi64ELi64ELi256ELi4ES3_EELb1ELb0ELb0ELb0ELb1ELb1ELb0ELb1EEEvNS_16Flash_fwd_paramsE) ;  /* 0xfffd69d008000950 */ /* 0x000fea0003c3ffff */
[----:B------:R-:W-:Y:S01]  /*29630*/  IADD3 R7, P0, R0, 0x30, RZ ;  /* 0x0000003000077810 */ /* 0x000fe20007f1e0ff */
[----:B------:R-:W-:Y:S01]  /*29640*/  ULDC.64 UR4, c[0x0][0x118] ;  /* 0x0000460000047ab9 */ /* 0x000fe20000000a00 */
[----:B------:R-:W-:Y:S02]  /*29650*/  MOV R4, R6 ;  /* 0x0000000600047202 */ /* 0x000fe40000000f00 */
[----:B------:R-:W-:-:S03]  /*29660*/  IADD3.X R0, RZ, R15, RZ, P0, !PT ;  /* 0x0000000fff007210 */ /* 0x000fc600007fe4ff */
[----:B------:R-:W-:-:S04]  /*29670*/  IMAD.WIDE.U32 R4, R2, R7, R4 ;  /* 0x0000000702047225 */ /* 0x000fc800078e0004 */
[----:B------:R-:W-:Y:S01]  /*29680*/  IMAD R0, R0, R2, RZ ;  /* 0x0000000200007224 */ /* 0x000fe200078e02ff */
[----:B------:R-:W-:-:S03]  /*29690*/  LEA R2, P0, R4, R12, 0x1 ;  /* 0x0000000c04027211 */ /* 0x000fc600078008ff */
[----:B------:R-:W-:-:S04]  /*296a0*/  IMAD R3, R3, R7, R0 ;  /* 0x0000000703037224 */ /* 0x000fc800078e0200 */
[----:B------:R-:W-:-:S05]  /*296b0*/  IMAD.IADD R3, R5, 0x1, R3 ;  /* 0x0000000105037824 */ /* 0x000fca00078e0203 */
[----:B------:R-:W-:-:S05]  /*296c0*/  LEA.HI.X R3, R4, R13, R3, 0x1, P0 ;  /* 0x0000000d04037211 */ /* 0x000fca00000f0c03 */
[----:B------:R1:W-:Y:S02]  /*296d0*/  ST.E.128 [R2.64], R32 ;  /* 0x0000002002007985 */ /* 0x0003e4000c101d04 */
[----:B-1----:R-:W-:Y:S01]  /*296e0*/  MOV R2, R10 ;  /* 0x0000000a00027202 */ /* 0x002fe20000000f00 */
[----:B------:R-:W-:-:S04]  /*296f0*/  IMAD.MOV.U32 R3, RZ, RZ, 0x0 ;  /* 0x00000000ff037424 */ /* 0x000fc800078e00ff */
[----:B------:R-:W-:Y:S05]  /*29700*/  RET.REL.NODEC R2 `(_ZN5flash24flash_fwd_splitkv_kernelI23Flash_fwd_kernel_traitsILi64ELi64ELi256ELi4ELb0ELb0EN7cutlass10bfloat16_tE19Flash_kernel_traitsILi64ELi64ELi256ELi4ES3_EELb1ELb0ELb0ELb0ELb1ELb1ELb0ELb1EEEvNS_16Flash_fwd_paramsE) ;  /* 0xfffd68f002007950 */ /* 0x000fea0003c3ffff */
.L_x_2908:
[----:B-1----:R1:W5:Y:S01]  /*29710*/  LDL R0, [R1+0x8] ;  /* 0x0000080001007983 */ /* 0x0023620000100800 */
[----:B------:R-:W-:Y:S02]  /*29720*/  MOV R3, 0x2 ;  /* 0x0000000200037802 */ /* 0x000fe40000000f00 */
[----:B------:R-:W-:Y:S02]  /*29730*/  MOV R4, 0x29750 ;  /* 0x0002975000047802 */ /* 0x000fe40000000f00 */
[----:B-12--5:R-:W-:Y:S05]  /*29740*/  CALL.REL.NOINC `($__internal_19_$__cuda_sm70_shflsync_bfly_p) ;  /* 0x0000011000007944 */ /* 0x026fea0003c00000 */
[----:B-12---:R-:W-:Y:S01]  /*29750*/  MOV R0, R3 ;  /* 0x0000000300007202 */ /* 0x006fe20000000f00 */
[----:B------:R-:W-:Y:S05]  /*29760*/  BRA `(.L_x_2921) ;  /* 0xffffeda000007947 */ /* 0x000fea000383ffff */
.L_x_2909:
[----:B------:R-:W-:Y:S02]  /*29770*/  MOV R3, 0x1 ;  /* 0x0000000100037802 */ /* 0x000fe40000000f00 */
[----:B------:R-:W-:Y:S02]  /*29780*/  MOV R4, 0x297a0 ;  /* 0x000297a000047802 */ /* 0x000fe40000000f00 */
[----:B--2--5:R-:W-:Y:S05]  /*29790*/  CALL.REL.NOINC `($__internal_19_$__cuda_sm70_shflsync_bfly_p) ;  /* 0x000000c000007944 */ /* 0x024fea0003c00000 */
[----:B--2---:R-:W-:Y:S02]  /*297a0*/  FADD.FTZ R19, R0, R3 ;  /* 0x0000000300137221 */ /* 0x004fe40000010000 */
[----:B-1----:R1:W5:Y:S01]  /*297b0*/  LDL R0, [R1+0x4] ;  /* 0x0000040001007983 */ /* 0x0023620000100800 */
[----:B------:R-:W-:Y:S02]  /*297c0*/  MOV R3, 0x2 ;  /* 0x0000000200037802 */ /* 0x000fe40000000f00 */
[----:B------:R-:W-:-:S02]  /*297d0*/  MOV R4, 0x297f0 ;  /* 0x000297f000047802 */ /* 0x000fc40000000f00 */
[----:B-1---5:R-:W-:Y:S05]  /*297e0*/  CALL.REL.NOINC `($__internal_19_$__cuda_sm70_shflsync_bfly_p) ;  /* 0x0000007000007944 */ /* 0x022fea0003c00000 */
[----:B-1----:R-:W3:Y:S01]  /*297f0*/  LDL.LU R0, [R1+0x4] ;  /* 0x0000040001007983 */ /* 0x002ee20000300800 */
[----:B------:R-:W-:Y:S01]  /*29800*/  MOV R4, 0x29850 ;  /* 0x0002985000047802 */ /* 0x000fe20000000f00 */
[----:B--23--:R-:W-:Y:S01]  /*29810*/  FADD.FTZ R2, R0, R3 ;  /* 0x0000000300027221 */ /* 0x00cfe20000010000 */
[----:B------:R-:W-:-:S04]  /*29820*/  MOV R3, 0x1 ;  /* 0x0000000100037802 */ /* 0x000fc80000000f00 */
[----:B------:R-:W-:Y:S02]  /*29830*/  MOV R0, R2 ;  /* 0x0000000200007202 */ /* 0x000fe40000000f00 */
[----:B------:R-:W-:Y:S05]  /*29840*/  CALL.REL.NOINC `($__internal_19_$__cuda_sm70_shflsync_bfly_p) ;  /* 0x0000001000007944 */ /* 0x000fea0003c00000 */
[----:B-12---:R-:W-:Y:S05]  /*29850*/  BRA `(.L_x_2922) ;  /* 0xffffed4000007947 */ /* 0x006fea000383ffff */
        .weak           $__internal_19_$__cuda_sm70_shflsync_bfly_p
        .type           $__internal_19_$__cuda_sm70_shflsync_bfly_p,@function
        .size           $__internal_19_$__cuda_sm70_shflsync_bfly_p,(.L_x_7823 - $__internal_19_$__cuda_sm70_shflsync_bfly_p)
$__internal_19_$__cuda_sm70_shflsync_bfly_p:
[----:B------:R-:W-:Y:S01]  /*29860*/  MOV R5, 0x0 ;  /* 0x0000000000057802 */ /* 0x000fe20000000f00 */
[----:B------:R-:W-:Y:S04]  /*29870*/  WARPSYNC R6 ;  /* 0x0000000600007348 */ /* 0x000fe80003800000 */
[----:B------:R1:W2:Y:S01]  /*29880*/  SHFL.BFLY PT, R3, R0, R3, R7 ;  /* 0x0c00000300037389 */ /* 0x0002a200000e0007 */
[----:B------:R-:W-:Y:S05]  /*29890*/  RET.REL.NODEC R4 `(_ZN5flash24flash_fwd_splitkv_kernelI23Flash_fwd_kernel_traitsILi64ELi64ELi256ELi4ELb0ELb0EN7cutlass10bfloat16_tE19Flash_kernel_traitsILi64ELi64ELi256ELi4ES3_EELb1ELb0ELb0ELb0ELb1ELb1ELb0ELb1EEEvNS_16Flash_fwd_paramsE) ;  /* 0xfffd676004007950 */ /* 0x000fea0003c3ffff */
.L_x_2923:
        /* <DEDUP_REMOVED lines=14> */
.L_x_7823:


//--------------------- .text._ZN5flash24flash_fwd_splitkv_kernelI23Flash_fwd_kernel_traitsILi64ELi64ELi256ELi4ELb0ELb0EN7cutlass10bfloat16_tE19Flash_kernel_traitsILi64ELi64ELi256ELi4ES3_EELb1ELb0ELb1ELb0ELb0ELb0ELb0ELb1EEEvNS_16Flash_fwd_paramsE --------------------------
	.section	.text._ZN5flash24flash_fwd_splitkv_kernelI23Flash_fwd_kernel_traitsILi64ELi64ELi256ELi4ELb0ELb0EN7cutlass10bfloat16_tE19Flash_kernel_traitsILi64ELi64ELi256ELi4ES3_EELb1ELb0ELb1ELb0ELb0ELb0ELb0ELb1EEEvNS_16Flash_fwd_paramsE,"ax",@progbits
	.sectioninfo	@"SHI_REGISTERS=255"
	.align	128
        .global         _ZN5flash24flash_fwd_splitkv_kernelI23Flash_fwd_kernel_traitsILi64ELi64ELi256ELi4ELb0ELb0EN7cutlass10bfloat16_tE19Flash_kernel_traitsILi64ELi64ELi256ELi4ES3_EELb1ELb0ELb1ELb0ELb0ELb0ELb0ELb1EEEvNS_16Flash_fwd_paramsE
        .type           _ZN5flash24flash_fwd_splitkv_kernelI23Flash_fwd_kernel_traitsILi64ELi64ELi256ELi4ELb0ELb0EN7cutlass10bfloat16_tE19Flash_kernel_traitsILi64ELi64ELi256ELi4ES3_EELb1ELb0ELb1ELb0ELb0ELb0ELb0ELb1EEEvNS_16Flash_fwd_paramsE,@function
        .size           _ZN5flash24flash_fwd_splitkv_kernelI23Flash_fwd_kernel_traitsILi64ELi64ELi256ELi4ELb0ELb0EN7cutlass10bfloat16_tE19Flash_kernel_traitsILi64ELi64ELi256ELi4ES3_EELb1ELb0ELb1ELb0ELb0ELb0ELb0ELb1EEEvNS_16Flash_fwd_paramsE,(.L_x_7825 - _ZN5flash24flash_fwd_splitkv_kernelI23Flash_fwd_kernel_traitsILi64ELi64ELi256ELi4ELb0ELb0EN7cutlass10bfloat16_tE19Flash_kernel_traitsILi64ELi64ELi256ELi4ES3_EELb1ELb0ELb1ELb0ELb0ELb0ELb0ELb1EEEvNS_16Flash_fwd_paramsE)
        .other          _ZN5flash24flash_fwd_splitkv_kernelI23Flash_fwd_kernel_traitsILi64ELi64ELi256ELi4ELb0ELb0EN7cutlass10bfloat16_tE19Flash_kernel_traitsILi64ELi64ELi256ELi4ES3_EELb1ELb0ELb1ELb0ELb0ELb0ELb0ELb1EEEvNS_16Flash_fwd_paramsE,@"STO_CUDA_ENTRY STV_DEFAULT"
_ZN5flash24flash_fwd_splitkv_kernelI23Flash_fwd_kernel_traitsILi64ELi64ELi256ELi4ELb0ELb0EN7cutlass10bfloat16_tE19Flash_kernel_traitsILi64ELi64ELi256ELi4ES3_EELb1ELb0ELb1ELb0ELb0ELb0ELb0ELb1EEEvNS_16Flash_fwd_paramsE:
.text._ZN5flash24flash_fwd_splitkv_kernelI23Flash_fwd_kernel_traitsILi64ELi64ELi256ELi4ELb0ELb0EN7cutlass10bfloat16_tE19Flash_kernel_traitsILi64ELi64ELi256ELi4ES3_EELb1ELb0ELb1ELb0ELb0ELb0ELb0ELb1EEEvNS_16Flash_fwd_paramsE:
[----:B------:R-:W-:Y:S02]  /*0000*/  MOV R1, c[0x0][0x28] ;  /* 0x00000a0000017a02 */ /* 0x000fe40000000f00 */
[----:B------:R-:W-:Y:S01]  /*0010*/  ULDC.64 UR4, c[0x0][0x40] ;  /* 0x0000100000047ab9 */ /* 0x000fe20000000a00 */
[----:B------:R-:W-:Y:S01]  /*0020*/  BSSY B3, `(.L_x_2924) ;  /* 0x0000005000037945 */ /* 0x000fe20003800000 */
[----:B------:R-:W-:Y:S01]  /*0030*/  UIADD3 UR4, UP0, UR4, 0x160, URZ ;  /* 0x0000016004047890 */ /* 0x000fe2000ff1e03f */
[----:B------:R-:W-:-:S03]  /*0040*/  IADD3 R1, R1, -0x198, RZ ;  /* 0xfffffe6801017810 */ /* 0x000fc60007ffe0ff */
[----:B------:R-:W-:-:S07]  /*0050*/  UIADD3.X UR5, URZ, UR5, URZ, UP0, !UPT ;  /* 0x000000053f057290 */ /* 0x000fce00087fe43f */
[----:B------:R-:W-:Y:S05]  /*0060*/  CALL.REL.NOINC `($_ZN5flash24flash_fwd_splitkv_kernelI23Flash_fwd_kernel_traitsILi64ELi64ELi256ELi4ELb0ELb0EN7cutlass10bfloat16_tE19Flash_kernel_traitsILi64ELi64ELi256ELi4ES3_EELb1ELb0ELb1ELb0ELb0ELb0ELb0ELb1EEEvNS_16Flash_fwd_paramsE$_ZN5flash30compute_attn_1rowblock_splitkvI23Flash_fwd_kernel_traitsILi64ELi64ELi256ELi4ELb0ELb0EN7cutlass10bfloat16_tE19Flash_kernel_traitsILi64ELi64ELi256ELi4ES3_EELb1ELb0ELb1ELb0ELb0ELb0ELb0ELb1ENS_16Flash_fwd_paramsEEEvRKT8_iiiii) ;  /* 0x0000002000007944 */ /* 0x000fea0003c00000 */
[----:B------:R-:W-:Y:S05]  /*0070*/  BSYNC B3 ;  /* 0x0000000000037941 */ /* 0x000fea0003800000 */
.L_x_2924:
[----:B------:R-:W-:Y:S05]  /*0080*/  EXIT ;  /* 0x000000000000794d */ /* 0x000fea0003800000 */
        .type           $_ZN5flash24flash_fwd_splitkv_kernelI23Flash_fwd_kernel_traitsILi64ELi64ELi256ELi4ELb0ELb0EN7cutlass10bfloat16_tE19Flash_kernel_traitsILi64ELi64ELi256ELi4ES3_EELb1ELb0ELb1ELb0ELb0ELb0ELb0ELb1EEEvNS_16Flash_fwd_paramsE$_ZN5flash30compute_attn_1rowblock_splitkvI23Flash_fwd_kernel_traitsILi64ELi64ELi256ELi4ELb0ELb0EN7cutlass10bfloat16_tE19Flash_kernel_traitsILi64ELi64ELi256ELi4ES3_EELb1ELb0ELb1ELb0ELb0ELb0ELb0ELb1ENS_16Flash_fwd_paramsEEEvRKT8_iiiii,@function
        .size           $_ZN5flash24flash_fwd_splitkv_kernelI23Flash_fwd_kernel_traitsILi64ELi64ELi256ELi4ELb0ELb0EN7cutlass10bfloat16_tE19Flash_kernel_traitsILi64ELi64ELi256ELi4ES3_EELb1ELb0ELb1ELb0ELb0ELb0ELb0ELb1EEEvNS_16Flash_fwd_paramsE$_ZN5flash30compute_attn_1rowblock_splitkvI23Flash_fwd_kernel_traitsILi64ELi64ELi256ELi4ELb0ELb0EN7cutlass10bfloat16_tE19Flash_kernel_traitsILi64ELi64ELi256ELi4ES3_EELb1ELb0ELb1ELb0ELb0ELb0ELb0ELb1ENS_16Flash_fwd_paramsEEEvRKT8_iiiii,($__internal_20_$__cuda_sm70_shflsync_bfly_p - $_ZN5flash24flash_fwd_splitkv_kernelI23Flash_fwd_kernel_traitsILi64ELi64ELi256ELi4ELb0ELb0EN7cutlass10bfloat16_tE19Flash_kernel_traitsILi64ELi64ELi256ELi4ES3_EELb1ELb0ELb1ELb0ELb0ELb0ELb0ELb1EEEvNS_16Flash_fwd_paramsE$_ZN5flash30compute_attn_1rowblock_splitkvI23Flash_fwd_kernel_traitsILi64ELi64ELi256ELi4ELb0ELb0EN7cutlass10bfloat16_tE19Flash_kernel_traitsILi64ELi64ELi256ELi4ES3_EELb1ELb0ELb1ELb0ELb0ELb0ELb0ELb1ENS_16Flash_fwd_paramsEEEvRKT8_iiiii)
$_ZN5flash24flash_fwd_splitkv_kernelI23Flash_fwd_kernel_traitsILi64ELi64ELi256ELi4ELb0ELb0EN7cutlass10bfloat16_tE19Flash_kernel_traitsILi64ELi64ELi256ELi4ES3_EELb1ELb0ELb1ELb0ELb0ELb0ELb0ELb1EEEvNS_16Flash_fwd_paramsE$_ZN5flash30compute_attn_1rowblock_splitkvI23Flash_fwd_kernel_traitsILi64ELi64ELi256ELi4ELb0ELb0EN7cutlass10bfloat16_tE19Flash_kernel_traitsILi64ELi64ELi256ELi4ES3_EELb1ELb0ELb1ELb0ELb0ELb0ELb0ELb1ENS_16Flash_fwd_paramsEEEvRKT8_iiiii:
        /* <DEDUP_REMOVED lines=22> */
.L_x_2926:
[----:B------:R-:W-:Y:S05]  /*01f0*/  BSYNC B0 ;  /* 0x0000000000007941 */ /* 0x000fea0003800000 */
.L_x_2925:
        /* <DEDUP_REMOVED lines=18> */
.L_x_2928:
[----:B------:R3:W5:Y:S02]  /*0320*/  LD.E R0, [R18.64+0xb8] ;  /* 0x0000b80612007980 */ /* 0x000764000c101900 */
.L_x_2929:
[----:B------:R-:W-:Y:S05]  /*0330*/  BSYNC B0 ;  /* 0x0000000000007941 */ /* 0x000fea0003800000 */
.L_x_2927:
        /* <DEDUP_REMOVED lines=10> */
.L_x_2931:
[----:B------:R-:W2:Y:S01]  /*03e0*/  LD.E.64 R2, [R18.64+0x108] ;  /* 0x0001080612027980 */ /* 0x000ea2000c101b00 */
[----:B------:R-:W-:Y:S01]  /*03f0*/  BSSY B0, `(.L_x_2933) ;  /* 0x0000006000007945 */ /* 0x000fe20003800000 */
[----:B------:R-:W-:Y:S01]  /*0400*/  IMAD.MOV.U32 R0, RZ, RZ, RZ ;  /* 0x000000ffff007224 */ /* 0x000fe200078e00ff */
[----:B--2---:R-:W-:-:S04]  /*0410*/  ISETP.NE.U32.AND P0, PT, R2, RZ, PT ;  /* 0x000000ff0200720c */ /* 0x004fc80003f05070 */
[----:B------:R-:W-:-:S13]  /*0420*/  ISETP.NE.AND.EX P0, PT, R3, RZ, PT, P0 ;  /* 0x000000ff0300720c */ /* 0x000fda0003f05300 */
[----:B------:R-:W-:Y:S05]  /*0430*/  @!P0 BRA `(.L_x_2934) ;  /* 0x0000001000008947 */ /* 0x000fea0003800000 */
[----:B------:R2:W5:Y:S02]  /*0440*/  LD.E R0, [R18.64+0xbc] ;  /* 0x0000bc0612007980 */ /* 0x000564000c101900 */
.L_x_2934:
[----:B------:R-:W-:Y:S05]  /*0450*/  BSYNC B0 ;  /* 0x0000000000007941 */ /* 0x000fea0003800000 */
.L_x_2933:
[----:B-----5:R-:W-:Y:S02]  /*0460*/  IADD3 R219, R121, R0, RZ ;  /* 0x0000000079db7210 */ /* 0x020fe40007ffe0ff */
.L_x_2932:
[----:B------:R-:W-:Y:S05]  /*0470*/  BSYNC B1 ;  /* 0x0000000000017941 */ /* 0x000fea0003800000 */
.L_x_2930:
[----:B------:R-:W5:Y:S01]  /*0480*/  S2R R38, SR_CTAID.X ;  /* 0x0000000000267919 */ /* 0x000f620000002500 */
[----:B------:R-:W-:Y:S01]  /*0490*/  MOV R25, 0x70 ;  /* 0x0000007000197802 */ /* 0x000fe20000000f00 */
[----:B------:R-:W-:-:S03]  /*04a0*/  IMAD.MOV.U32 R3, RZ, RZ, 0x0 ;  /* 0x00000000ff037424 */ /* 0x000fc600078e00ff */
[----:B------:R-:W-:Y:S01]  /*04b0*/  MOV R2, R25 ;  /* 0x0000001900027202 */ /* 0x000fe20000000f00 */
[----:B-----5:R-:W-:-:S05]  /*04c0*/  IMAD.SHL.U32 R26, R38, 0x40, RZ ;  /* 0x00000040261a7824 */ /* 0x020fca00078e00ff */
[----:B------:R-:W-:-:S13]  /*04d0*/  ISETP.GT.AND P0, PT, R28, R26, PT ;  /* 0x0000001a1c00720c */ /* 0x000fda0003f04270 */
[----:B------:R-:W-:Y:S05]  /*04e0*/  @!P0 RET.REL.NODEC R2 `(_ZN5flash24flash_fwd_splitkv_kernelI23Flash_fwd_kernel_traitsILi64ELi64ELi256ELi4ELb0ELb0EN7cutlass10bfloat16_tE19Flash_kernel_traitsILi64ELi64ELi256ELi4ES3_EELb1ELb0ELb1ELb0ELb0ELb0ELb0ELb1EEEvNS_16Flash_fwd_paramsE) ;  /* 0xfffffb1002008950 */ /* 0x000fea0003c3ffff */
        /* <DEDUP_REMOVED lines=75> */
.L_x_2937:
[----:B------:R-:W-:Y:S05]  /*09a0*/  BSYNC B0 ;  /* 0x0000000000007941 */ /* 0x000fea0003800000 */
.L_x_2936:
        /* <DEDUP_REMOVED lines=16> */
.L_x_2939:
[----:B------:R-:W-:Y:S05]  /*0ab0*/  BSYNC B0 ;  /* 0x0000000000007941 */ /* 0x000fea0003800000 */
.L_x_2938:
        /* <DEDUP_REMOVED lines=16> */
.L_x_2941:
[----:B------:R-:W-:Y:S05]  /*0bc0*/  BSYNC B0 ;  /* 0x0000000000007941 */ /* 0x000fea0003800000 */
.L_x_2940:
        /* <DEDUP_REMOVED lines=15> */
.L_x_2943:
[----:B------:R-:W-:Y:S05]  /*0cc0*/  BSYNC B0 ;  /* 0x0000000000007941 */ /* 0x000fea0003800000 */
.L_x_2942:
        /* <DEDUP_REMOVED lines=17> */
[----:B-1----:R-:W-:Y:S05]  /*0de0*/  @P0 RET.REL.NODEC R4 `(_ZN5flash24flash_fwd_splitkv_kernelI23Flash_fwd_kernel_traitsILi64ELi64ELi256ELi4ELb0ELb0EN7cutlass10bfloat16_tE19Flash_kernel_traitsILi64ELi64ELi256ELi4ES3_EELb1ELb0ELb1ELb0ELb0ELb0ELb0ELb1EEEvNS_16Flash_fwd_paramsE) ;  /* 0xfffff21004000950 */ /* 0x002fea0003c3ffff */
[----:B------:R-:W-:-:S05]  /*0df0*/  MOV R0, 0x7f800000 ;  /* 0x7f80000000007802 */ /* 0x000fca0000000f00 */
[----:B------:R1:W-:Y:S02]  /*0e00*/  ST.E [R2.64+0xc0], R0 ;  /* 0x0000c00002007985 */ /* 0x0003e4000c101906 */
[----:B-1----:R-:W-:Y:S02]  /*0e10*/  MOV R2, R25 ;  /* 0x0000001900027202 */ /* 0x002fe40000000f00 */
[----:B------:R-:W-:-:S04]  /*0e20*/  MOV R3, 0x0 ;  /* 0x0000000000037802 */ /* 0x000fc80000000f00 */
[----:B------:R-:W-:Y:S05]  /*0e30*/  RET.REL.NODEC R2 `(_ZN5flash24flash_fwd_splitkv_kernelI23Flash_fwd_kernel_traitsILi64ELi64ELi256ELi4ELb0ELb0EN7cutlass10bfloat16_tE19Flash_kernel_traitsILi64ELi64ELi256ELi4ES3_EELb1ELb0ELb1ELb0ELb0ELb0ELb0ELb1EEEvNS_16Flash_fwd_paramsE) ;  /* 0xfffff1c002007950 */ /* 0x000fea0003c3ffff */
.L_x_2935:
        /* <DEDUP_REMOVED lines=91> */
[----:B------:R-:W-:Y:S01]  /*13f0*/  SHF.R.S32.HI R28, RZ, 0x1f, R0 ;  /* 0x0000001fff1c7819 */ /* 0x000fe20000011400 */
[----:B------:R1:W-:Y:S02]  /*1400*/  STL.64 [R1+0x8], R20 ;  /* 0x0000081401007387 */ /* 0x0003e40000100a00 */
[----:B-1----:R-:W-:Y:S02]  /*1410*/  MOV R20, R0 ;  /* 0x0000000000147202 */ /* 0x002fe40000000f00 */
[----:B--2---:R-:W-:Y:S01]  /*1420*/  SHF.R.S32.HI R16, RZ, 0x1f, R12 ;  /* 0x0000001fff107819 */ /* 0x004fe2000001140c */
[----:B------:R-:W-:Y:S02]  /*1430*/  IMAD R3, R7, R12, RZ ;  /* 0x0000000c07037224 */ /* 0x000fe400078e02ff */
[----:B------:R-:W-:Y:S02]  /*1440*/  IMAD R7, R13, R5, R22 ;  /* 0x000000050d077224 */ /* 0x000fe400078e0216 */
[----:B------:R-:W-:-:S02]  /*1450*/  IMAD R3, R6, R16, R3 ;  /* 0x0000001006037224 */ /* 0x000fc400078e0203 */
[----:B------:R-:W-:Y:S01]  /*1460*/  IMAD.WIDE.U32 R4, R6, R12, RZ ;  /* 0x0000000c06047225 */ /* 0x000fe200078e00ff */
[----:B------:R-:W-:-:S03]  /*1470*/  SHF.R.S32.HI R15, RZ, 0x1f, R7 ;  /* 0x0000001fff0f7819 */ /* 0x000fc60000011407 */
[----:B------:R-:W-:Y:S02]  /*1480*/  IMAD.IADD R3, R5, 0x1, R3 ;  /* 0x0000000105037824 */ /* 0x000fe400078e0203 */
[----:B----4-:R-:W-:Y:S02]  /*1490*/  IMAD R5, R195, R7, RZ ;  /* 0x00000007c3057224 */ /* 0x010fe400078e02ff */
        /* <DEDUP_REMOVED lines=15> */
.L_x_2945:
        /* <DEDUP_REMOVED lines=53> */
[----:B------:R-:W-:-:S02]  /*18e0*/  MOV R3, R5 ;  /* 0x0000000500037202 */ /* 0x000fc40000000f00 */
[----:B------:R-:W-:Y:S02]  /*18f0*/  ISETP.GE.AND P1, PT, R6, RZ, PT ;  /* 0x000000ff0600720c */ /* 0x000fe40003f26270 */
[----:B------:R-:W-:Y:S02]  /*1900*/  @!P0 IADD3 R9, R9, 0x1, RZ ;  /* 0x0000000109098810 */ /* 0x000fe40007ffe0ff */
[----:B------:R-:W-:Y:S01]  /*1910*/  ISETP.NE.AND P0, PT, R11, RZ, PT ;  /* 0x000000ff0b00720c */ /* 0x000fe20003f05270 */
[----:B------:R-:W-:Y:S01]  /*1920*/  IMAD.WIDE.U32 R2, R194, R22, R2 ;  /* 0x00000016c2027225 */ /* 0x000fe200078e0002 */
[----:B------:R-:W-:-:S03]  /*1930*/  @P2 IADD3 R9, R9, 0x1, RZ ;  /* 0x0000000109092810 */ /* 0x000fc60007ffe0ff */
[----:B------:R-:W-:Y:S01]  /*1940*/  IMAD.IADD R5, R3, 0x1, R0 ;  /* 0x0000000103057824 */ /* 0x000fe200078e0200 */
[----:B------:R-:W-:Y:S01]  /*1950*/  MOV R0, R9 ;  /* 0x0000000900007202 */ /* 0x000fe20000000f00 */
[----:B------:R-:W-:Y:S01]  /*1960*/  @!P3 IMAD.WIDE.U32 R6, R24, R10, RZ ;  /* 0x0000000a1806b225 */ /* 0x000fe200078e00ff */
[----:B------:R-:W-:Y:S02]  /*1970*/  MOV R4, R2 ;  /* 0x0000000200047202 */ /* 0x000fe40000000f00 */
[----:B------:R-:W-:Y:S01]  /*1980*/  @!P1 IADD3 R0, -R0, RZ, RZ ;  /* 0x000000ff00009210 */ /* 0x000fe20007ffe1ff */
[----:B------:R-:W-:Y:S01]  /*1990*/  @!P3 IMAD.MOV.U32 R2, RZ, RZ, R6 ;  /* 0x000000ffff02b224 */ /* 0x000fe200078e0006 */
[----:B------:R-:W-:Y:S01]  /*19a0*/  @!P3 IADD3 R3, R7, R8, RZ ;  /* 0x000000080703b210 */ /* 0x000fe20007ffe0ff */
[----:B------:R-:W-:Y:S01]  /*19b0*/  @P3 IMAD.IADD R8, R10, 0x1, R23 ;  /* 0x000000010a083824 */ /* 0x000fe200078e0217 */
        /* <DEDUP_REMOVED lines=10> */
[----:B------:R-:W-:Y:S01]  /*1a60*/  IMAD.WIDE.U32 R2, R20, R0, R4 ;  /* 0x0000000014027225 */ /* 0x000fe200078e0004 */
[----:B------:R-:W-:-:S03]  /*1a70*/  @P3 MOV R10, R8 ;  /* 0x00000008000a3202 */ /* 0x000fc60000000f00 */
[----:B------:R-:W-:Y:S01]  /*1a80*/  IMAD R4, R20, R28, R11 ;  /* 0x0000001c14047224 */ /* 0x000fe200078e020b */
[----:B------:R-:W-:Y:S01]  /*1a90*/  @!P3 MOV R10, R6 ;  /* 0x00000006000ab202 */ /* 0x000fe20000000f00 */
[----:B------:R-:W-:Y:S01]  /*1aa0*/  @!P3 IMAD.IADD R14, R7, 0x1, R13 ;  /* 0x00000001070eb824 */ /* 0x000fe200078e020d */
[----:B------:R-:W-:Y:S01]  /*1ab0*/  MOV R21, R2 ;  /* 0x0000000200157202 */ /* 0x000fe20000000f00 */
[----:B------:R-:W-:Y:S01]  /*1ac0*/  IMAD.IADD R23, R3, 0x1, R4 ;  /* 0x0000000103177824 */ /* 0x000fe200078e0204 */
[----:B------:R-:W-:Y:S02]  /*1ad0*/  MOV R7, R22 ;  /* 0x0000001600077202 */ /* 0x000fe40000000f00 */
[----:B------:R-:W-:Y:S02]  /*1ae0*/  MOV R20, R0 ;  /* 0x0000000000147202 */ /* 0x000fe40000000f00 */
.L_x_2946:
[----:B-1----:R-:W-:Y:S05]  /*1af0*/  BSYNC B0 ;  /* 0x0000000000007941 */ /* 0x002fea0003800000 */
.L_x_2944:
[----:B------:R-:W2:Y:S01]  /*1b00*/  LDL R32, [R1+0x8] ;  /* 0x0000080001207983 */ /* 0x000ea20000100800 */
        /* <DEDUP_REMOVED lines=21> */
[----:B------:R-:W-:Y:S02]  /*1c60*/  SHF.R.S32.HI R35, RZ, 0x1f, R36 ;  /* 0x0000001fff237819 */ /* 0x000fe40000011424 */
[----:B------:R-:W-:-:S02]  /*1c70*/  LEA.HI R232, R30, R37, RZ, 0x4 ;  /* 0x000000251ee87211 */ /* 0x000fc400078f20ff */
[----:B------:R-:W-:Y:S02]  /*1c80*/  SHF.R.S32.HI R227, RZ, 0x1f, R39 ;  /* 0x0000001fffe37819 */ /* 0x000fe40000011427 */
[----:B------:R-:W-:Y:S01]  /*1c90*/  SHF.R.S32.HI R83, RZ, 0x1f, R82 ;  /* 0x0000001fff537819 */ /* 0x000fe20000011452 */
[----:B------:R-:W-:Y:S01]  /*1ca0*/  IMAD.MOV.U32 R191, RZ, RZ, 0x20 ;  /* 0x00000020ffbf7424 */ /* 0x000fe200078e00ff */
[C---:B------:R-:W-:Y:S01]  /*1cb0*/  SHF.L.U64.HI R193, R194.reuse, 0x4, R195 ;  /* 0x00000004c2c17819 */ /* 0x040fe200000102c3 */
[----:B------:R-:W-:Y:S02]  /*1cc0*/  IMAD.SHL.U32 R119, R194, 0x10, RZ ;  /* 0x00000010c2777824 */ /* 0x000fe400078e00ff */
[-C--:B--2---:R-:W-:Y:S02]  /*1cd0*/  IMAD R0, R15, R32.reuse, RZ ;  /* 0x000000200f007224 */ /* 0x084fe400078e02ff */
[----:B------:R-:W-:-:S04]  /*1ce0*/  IMAD.WIDE.U32 R2, R7, R32, R2 ;  /* 0x0000002007027225 */ /* 0x000fc800078e0002 */
[----:B---3--:R-:W-:Y:S01]  /*1cf0*/  IMAD R10, R7, R34, R0 ;  /* 0x00000022070a7224 */ /* 0x008fe200078e0200 */
[----:B------:R-:W-:Y:S02]  /*1d00*/  LOP3.LUT R0, R6, 0x38, R154, 0xf8, !PT ;  /* 0x0000003806007812 */ /* 0x000fe400078ef89a */
[----:B------:R-:W-:Y:S02]  /*1d10*/  SHF.R.U32.HI R6, RZ, 0x3, R6 ;  /* 0x00000003ff067819 */ /* 0x000fe40000011606 */
[----:B------:R-:W-:Y:S01]  /*1d20*/  LEA.HI R7, R30, R37, RZ, 0x6 ;  /* 0x000000251e077211 */ /* 0x000fe200078f30ff */
[----:B------:R-:W-:Y:S01]  /*1d30*/  IMAD.IADD R3, R3, 0x1, R10 ;  /* 0x0000000103037824 */ /* 0x000fe200078e020a */
[----:B------:R-:W-:Y:S01]  /*1d40*/  LOP3.LUT R6, R0, R6, RZ, 0x3c, !PT ;  /* 0x0000000600067212 */ /* 0x000fe200078e3cff */
[----:B------:R-:W-:Y:S02]  /*1d50*/  IMAD R10, R27, R20, RZ ;  /* 0x000000141b0a7224 */ /* 0x000fe400078e02ff */
[----:B------:R-:W-:-:S02]  /*1d60*/  IMAD.SHL.U32 R0, R7, 0x8, RZ ;  /* 0x0000000807007824 */ /* 0x000fc400078e00ff */
[-C--:B------:R-:W-:Y:S02]  /*1d70*/  IMAD R10, R28, R26.reuse, R10 ;  /* 0x0000001a1c0a7224 */ /* 0x080fe400078e020a */
[----:B------:R-:W-:Y:S01]  /*1d80*/  IMAD.WIDE.U32 R2, R20, R26, R2 ;  /* 0x0000001a14027225 */ /* 0x000fe200078e0002 */
[----:B------:R-:W-:-:S03]  /*1d90*/  LOP3.LUT R224, R6, 0xfffffe00, R0, 0xf8, !PT ;  /* 0xfffffe0006e07812 */ /* 0x000fc600078ef800 */
[----:B----4-:R-:W-:Y:S02]  /*1da0*/  @!P0 IMAD R0, R9, R36, RZ ;  /* 0x0000002409008224 */ /* 0x010fe400078e02ff */
[----:B------:R-:W-:Y:S02]  /*1db0*/  IMAD.IADD R11, R3, 0x1, R10 ;  /* 0x00000001030b7824 */ /* 0x000fe400078e020a */
[----:B------:R-:W-:Y:S02]  /*1dc0*/  IMAD.MOV.U32 R10, RZ, RZ, R2 ;  /* 0x000000ffff0a7224 */ /* 0x000fe400078e0002 */
[----:B------:R-:W-:Y:S01]  /*1dd0*/  @P0 IMAD.WIDE.U32 R6, R4, R40, RZ ;  /* 0x0000002804060225 */ /* 0x000fe200078e00ff */
[----:B------:R-:W-:-:S03]  /*1de0*/  @P0 MOV R170, R4 ;  /* 0x0000000400aa0202 */ /* 0x000fc60000000f00 */
[C---:B------:R-:W-:Y:S02]  /*1df0*/  @!P0 IMAD R2, R8.reuse, R35, R0 ;  /* 0x0000002308028224 */ /* 0x040fe400078e0200 */
[----:B------:R-:W-:-:S04]  /*1e00*/  @!P0 IMAD.WIDE.U32 R8, R8, R36, RZ ;  /* 0x0000002408088225 */ /* 0x000fc800078e00ff */
[----:B------:R-:W-:Y:S02]  /*1e10*/  @!P0 IMAD.MOV.U32 R170, RZ, RZ, R4 ;  /* 0x000000ffffaa8224 */ /* 0x000fe400078e0004 */
[----:B------:R-:W-:Y:S02]  /*1e20*/  @P0 IMAD.MOV.U32 R4, RZ, RZ, R6 ;  /* 0x000000ffff040224 */ /* 0x000fe400078e0006 */
[----:B------:R-:W-:Y:S02]  /*1e30*/  @P0 IMAD R3, R5, R40, RZ ;  /* 0x0000002805030224 */ /* 0x000fe400078e02ff */
[----:B------:R-:W-:Y:S02]  /*1e40*/  @!P0 IMAD.MOV.U32 R4, RZ, RZ, R8 ;  /* 0x000000ffff048224 */ /* 0x000fe400078e0008 */
[----:B------:R-:W-:Y:S01]  /*1e50*/  @P0 IMAD.IADD R3, R7, 0x1, R3 ;  /* 0x0000000107030824 */ /* 0x000fe200078e0203 */
[----:B------:R-:W-:Y:S01]  /*1e60*/  @!P0 IADD3 R3, R9, R2, RZ ;  /* 0x0000000209038210 */ /* 0x000fe20007ffe0ff */
[----:B------:R-:W-:Y:S01]  /*1e70*/  @P0 IMAD.MOV.U32 R171, RZ, RZ, R5 ;  /* 0x000000ffffab0224 */ /* 0x000fe200078e0005 */
[----:B------:R-:W-:-:S02]  /*1e80*/  IADD3 R4, P1, R154, R4, RZ ;  /* 0x000000049a047210 */ /* 0x000fc40007f3e0ff */
[----:B------:R-:W-:Y:S02]  /*1e90*/  @!P0 MOV R171, R5 ;  /* 0x0000000500ab8202 */ /* 0x000fe40000000f00 */
[----:B------:R-:W-:Y:S01]  /*1ea0*/  IADD3 R2, P0, R154, R21, RZ ;  /* 0x000000159a027210 */ /* 0x000fe20007f1e0ff */
[----:B------:R-:W-:Y:S01]  /*1eb0*/  IMAD.X R5, R155, 0x1, R3, P1 ;  /* 0x000000019b057824 */ /* 0x000fe200008e0603 */
[----:B------:R-:W-:Y:S01]  /*1ec0*/  LOP3.LUT R0, R232, 0xfffffff0, RZ, 0xc0, !PT ;  /* 0xfffffff0e8007812 */ /* 0x000fe200078ec0ff */
[----:B------:R-:W-:Y:S01]  /*1ed0*/  IMAD R14, R13, R39, RZ ;  /* 0x000000270d0e7224 */ /* 0x000fe200078e02ff */
[----:B------:R-:W-:Y:S01]  /*1ee0*/  IADD3.X R3, R155, R23, RZ, P0, !PT ;  /* 0x000000179b037210 */ /* 0x000fe200007fe4ff */
[-C--:B------:R-:W-:Y:S02]  /*1ef0*/  IMAD R9, R195, R82.reuse, RZ ;  /* 0x00000052c3097224 */ /* 0x080fe400078e02ff */
[----:B------:R-:W-:Y:S02]  /*1f00*/  IMAD R8, R34, R82, RZ ;  /* 0x0000005222087224 */ /* 0x000fe400078e02ff */
[----:B------:R-:W-:-:S02]  /*1f10*/  IMAD R14, R12, R227, R14 ;  /* 0x000000e30c0e7224 */ /* 0x000fc400078e020e */
[----:B------:R-:W-:Y:S02]  /*1f20*/  IMAD.IADD R0, R37, 0x1, -R0 ;  /* 0x0000000125007824 */ /* 0x000fe400078e0a00 */
[----:B------:R-:W-:-:S04]  /*1f30*/  IMAD.WIDE.U32 R6, R39, R12, R4 ;  /* 0x0000000c27067225 */ /* 0x000fc800078e0004 */
[-C--:B------:R-:W-:Y:S02]  /*1f40*/  IMAD R12, R83, R194.reuse, R9 ;  /* 0x000000c2530c7224 */ /* 0x080fe400078e0209 */
[----:B------:R-:W-:Y:S01]  /*1f50*/  IMAD.WIDE.U32 R2, R82, R194, R2 ;  /* 0x000000c252027225 */ /* 0x000fe200078e0002 */
[----:B------:R-:W-:-:S03]  /*1f60*/  SHF.R.S32.HI R15, RZ, 0x1f, R0 ;  /* 0x0000001fff0f7819 */ /* 0x000fc60000011400 */
[-C--:B------:R-:W-:Y:S02]  /*1f70*/  IMAD R13, R83, R32.reuse, R8 ;  /* 0x00000020530d7224 */ /* 0x080fe400078e0208 */
[----:B------:R-:W-:Y:S01]  /*1f80*/  IMAD.WIDE.U32 R4, R82, R32, R10 ;  /* 0x0000002052047225 */ /* 0x000fe200078e000a */
[----:B------:R-:W-:-:S03]  /*1f90*/  LEA R222, P1, R2, R16, 0x1 ;  /* 0x0000001002de7211 */ /* 0x000fc600078208ff */
[----:B------:R-:W-:Y:S01]  /*1fa0*/  IMAD.IADD R10, R3, 0x1, R12 ;  /* 0x00000001030a7824 */ /* 0x000fe200078e020c */
[----:B------:R-:W-:Y:S02]  /*1fb0*/  IADD3 R5, R5, R13, RZ ;  /* 0x0000000d05057210 */ /* 0x000fe40007ffe0ff */
[----:B------:R-:W-:Y:S01]  /*1fc0*/  LEA R218, P0, R4, R24, 0x1 ;  /* 0x0000001804da7211 */ /* 0x000fe200078008ff */
[----:B------:R-:W-:Y:S01]  /*1fd0*/  IMAD.WIDE R8, R38, 0x40, R82 ;  /* 0x0000004026087825 */ /* 0x000fe200078e0252 */
[----:B------:R-:W-:Y:S02]  /*1fe0*/  LEA.HI R15, R15, R0, RZ, 0x3 ;  /* 0x000000000f0f7211 */ /* 0x000fe400078f18ff */
[----:B------:R-:W-:Y:S01]  /*1ff0*/  LEA.HI.X R223, R2, R17, R10, 0x1, P1 ;  /* 0x0000001102df7211 */ /* 0x000fe200008f0c0a */
[----:B------:R-:W-:Y:S01]  /*2000*/  IMAD.IADD R3, R7, 0x1, R14 ;  /* 0x0000000107037824 */ /* 0x000fe200078e020e */
[----:B------:R-:W-:Y:S01]  /*2010*/  LEA.HI.X R217, R4, R25, R5, 0x1, P0 ;  /* 0x0000001904d97211 */ /* 0x000fe200000f0c05 */
[----:B------:R-:W-:Y:S01]  /*2020*/  IMAD.MOV.U32 R2, RZ, RZ, R6 ;  /* 0x000000ffff027224 */ /* 0x000fe200078e0006 */
[----:B------:R-:W-:-:S02]  /*2030*/  SHF.R.S32.HI R4, RZ, 0x1f, R121 ;  /* 0x0000001fff047819 */ /* 0x000fc40000011479 */
[----:B------:R-:W-:Y:S01]  /*2040*/  LOP3.LUT R11, R15, 0xfffffff8, RZ, 0xc0, !PT ;  /* 0xfffffff80f0b7812 */ /* 0x000fe200078ec0ff */
[----:B------:R-:W-:Y:S01]  /*2050*/  IMAD.WIDE.U32 R214, R8, R170, R2 ;  /* 0x000000aa08d67225 */ /* 0x000fe200078e0002 */
[----:B------:R-:W-:Y:S01]  /*2060*/  LEA.HI R2, R4, R121, RZ, 0x8 ;  /* 0x0000007904027211 */ /* 0x000fe200078f40ff */
[----:B------:R1:W-:Y:S03]  /*2070*/  STL [R1+0x14], R15 ;  /* 0x0000140f01007387 */ /* 0x0003e60000100800 */
[----:B------:R-:W-:-:S04]  /*2080*/  SHF.R.S32.HI R2, RZ, 0x8, R2 ;  /* 0x00000008ff027819 */ /* 0x000fc80000011402 */
[----:B------:R-:W-:Y:S02]  /*2090*/  IMNMX R120, RZ, R2, !PT ;  /* 0x00000002ff787217 */ /* 0x000fe40007800200 */
[----:B------:R-:W-:Y:S01]  /*20a0*/  LEA.HI R3, R30, R37, RZ, 0x5 ;  /* 0x000000251e037211 */ /* 0x000fe200078f28ff */
[----:B-1----:R-:W-:-:S05]  /*20b0*/  IMAD.IADD R15, R0, 0x1, -R11 ;  /* 0x00000001000f7824 */ /* 0x002fca00078e0a0b */
[----:B------:R1:W-:Y:S01]  /*20c0*/  STL [R1+0x10], R15 ;  /* 0x0000100f01007387 */ /* 0x0003e20000100800 */
[----:B------:R-:W-:Y:S02]  /*20d0*/  R2P PR, R15, 0x6 ;  /* 0x000000060f007804 */ /* 0x000fe40000000000 */
[----:B------:R-:W-:Y:S01]  /*20e0*/  ISETP.GT.AND P0, PT, R33, R120, PT ;  /* 0x000000782100720c */ /* 0x000fe20003f04270 */
[----:B------:R-:W-:Y:S01]  /*20f0*/  IMAD R0, R9, R170, RZ ;  /* 0x000000aa09007224 */ /* 0x000fe200078e02ff */
[----:B------:R-:W-:-:S03]  /*2100*/  LOP3.LUT R2, R3, 0xffffffe0, RZ, 0xc0, !PT ;  /* 0xffffffe003027812 */ /* 0x000fc600078ec0ff */
[----:B------:R-:W-:Y:S01]  /*2110*/  IMAD R5, R8, R171, R0 ;  /* 0x000000ab08057224 */ /* 0x000fe200078e0200 */
[----:B------:R-:W-:Y:S01]  /*2120*/  MOV R0, 0x10 ;  /* 0x0000001000007802 */ /* 0x000fe20000000f00 */
[----:B------:R-:W-:Y:S01]  /*2130*/  @!P4 IMAD.MOV.U32 R29, RZ, RZ, RZ ;  /* 0x000000ffff1dc224 */ /* 0x000fe200078e00ff */
[C---:B------:R-:W-:Y:S01]  /*2140*/  SHF.L.U64.HI R248, R32.reuse, 0x4, R34 ;  /* 0x0000000420f87819 */ /* 0x040fe20000010222 */
[----:B------:R-:W-:Y:S01]  /*2150*/  IMAD.IADD R2, R37, 0x1, -R2 ;  /* 0x0000000125027824 */ /* 0x000fe200078e0a02 */
[----:B------:R-:W-:Y:S01]  /*2160*/  SHF.L.U32 R216, R32, 0x4, RZ ;  /* 0x0000000420d87819 */ /* 0x000fe200000006ff */
[----:B------:R-:W-:Y:S01]  /*2170*/  IMAD.IADD R225, R215, 0x1, R5 ;  /* 0x00000001d7e17824 */ /* 0x000fe200078e0205 */
[----:B------:R-:W-:Y:S02]  /*2180*/  SHF.R.S32.HI R3, RZ, 0x5, R3 ;  /* 0x00000005ff037819 */ /* 0x000fe40000011403 */
[----:B------:R-:W-:Y:S02]  /*2190*/  SHF.L.U32 R30, R213, 0x2, RZ ;  /* 0x00000002d51e7819 */ /* 0x000fe400000006ff */
[----:B------:R-:W-:-:S02]  /*21a0*/  SEL R190, R0, 0xfffffff0, !P1 ;  /* 0xfffffff000be7807 */ /* 0x000fc40004800000 */
        /* <DEDUP_REMOVED lines=11> */
[----:B-1----:R-:W4:Y:S04]  /*2260*/  LD.E.64 R14, [R18.64+0x150] ;  /* 0x00015006120e7980 */ /* 0x002f28000c101b00 */
        /* <DEDUP_REMOVED lines=45> */
[-C--:B----4-:R-:W-:Y:S02]  /*2540*/  IMAD R21, R3, R22.reuse, RZ ;  /* 0x0000001603157224 */ /* 0x090fe400078e02ff */
        /* <DEDUP_REMOVED lines=178> */
.L_x_3051:
        /* <DEDUP_REMOVED lines=9> */
[-C--:B------:R-:W-:Y:S02]  /*3100*/  ISETP.GE.OR P1, PT, R85, R65.reuse, P0 ;  /* 0x000000415500720c */ /* 0x080fe40000726670 */
[-C--:B------:R-:W-:Y:S02]  /*3110*/  ISETP.GE.OR P2, PT, R81, R65.reuse, P0 ;  /* 0x000000415100720c */ /* 0x080fe40000746670 */
[-C--:B------:R-:W-:Y:S02]  /*3120*/  ISETP.LT.OR P4, PT, R85, R68.reuse, P1 ;  /* 0x000000445500720c */ /* 0x080fe40000f81670 */
[CC--:B------:R-:W-:Y:S02]  /*3130*/  ISETP.GE.OR P1, PT, R84.reuse, R65.reuse, P0 ;  /* 0x000000415400720c */ /* 0x0c0fe40000726670 */
[-C--:B------:R-:W-:Y:S02]  /*3140*/  ISETP.LT.OR P5, PT, R81, R68.reuse, P2 ;  /* 0x000000445100720c */ /* 0x080fe400017a1670 */
[----:B------:R-:W-:Y:S02]  /*3150*/  ISETP.LT.OR P6, PT, R84, R68, P1 ;  /* 0x000000445400720c */ /* 0x000fe40000fc1670 */
[----:B------:R-:W-:Y:S05]  /*3160*/  ISETP.GE.OR P3, PT, R96, R65, P0 ;  /* 0x000000416000720c */ /* 0x000fea0000766670 */
[----:B------:R-:W-:Y:S02]  /*3170*/  @P4 LOP3.LUT R64, R64, 0x100, RZ, 0xfc, !PT ;  /* 0x0000010040404812 */ /* 0x000fe400078efcff */
[----:B------:R-:W-:Y:S02]  /*3180*/  @!P4 IADD3 R12, P1, R80, R189, RZ ;  /* 0x000000bd500cc210 */ /* 0x000fe40007f3e0ff */
[----:B------:R-:W-:Y:S02]  /*3190*/  LOP3.LUT R64, R64, 0xffffff7f, RZ, 0xc0, !PT ;  /* 0xffffff7f40407812 */ /* 0x000fe400078ec0ff */
[----:B------:R-:W-:Y:S01]  /*31a0*/  @!P4 LEA R10, P2, R216, R74, 0x1 ;  /* 0x0000004ad80ac211 */ /* 0x000fe200078408ff */
[C---:B------:R-:W-:Y:S01]  /*31b0*/  @!P4 IMAD.X R13, R79.reuse, 0x1, R192, P1 ;  /* 0x000000014f0dc824 */ /* 0x040fe200008e06c0 */
[----:B------:R-:W-:Y:S02]  /*31c0*/  @P6 LOP3.LUT R64, R64, 0x80, RZ, 0xfc, !PT ;  /* 0x0000008040406812 */ /* 0x000fe400078efcff */
[----:B------:R-:W-:Y:S02]  /*31d0*/  ISETP.LT.OR P4, PT, R96, R68, P3 ;  /* 0x000000446000720c */ /* 0x000fe40001f81670 */
[----:B------:R-:W-:Y:S02]  /*31e0*/  LOP3.LUT R64, R64, 0xffffffbf, RZ, 0xc0, !PT ;  /* 0xffffffbf40407812 */ /* 0x000fe400078ec0ff */
[----:B------:R-:W-:Y:S02]  /*31f0*/  @!P6 IADD3 R8, P1, R80, R187, RZ ;  /* 0x000000bb5008e210 */ /* 0x000fe40007f3e0ff */
[----:B------:R-:W-:Y:S03]  /*3200*/  @P5 LOP3.LUT R64, R64, 0x40, RZ, 0xfc, !PT ;  /* 0x0000004040405812 */ /* 0x000fe600078efcff */
[----:B------:R-:W-:Y:S01]  /*3210*/  @!P6 IMAD.X R9, R79, 0x1, R188, P1 ;  /* 0x000000014f09e824 */ /* 0x000fe200008e06bc */
[----:B------:R-:W-:Y:S02]  /*3220*/  LOP3.LUT P3, RZ, R64, 0x100, RZ, 0xc0, !PT ;  /* 0x0000010040ff7812 */ /* 0x000fe4000786c0ff */
[----:B------:R-:W-:Y:S02]  /*3230*/  @!P6 IADD3 R6, P1, R74, R211, RZ ;  /* 0x000000d34a06e210 */ /* 0x000fe40007f3e0ff */
[----:B------:R-:W-:Y:S03]  /*3240*/  LOP3.LUT R64, R64, 0xffffffdf, RZ, 0xc0, !PT ;  /* 0xffffffdf40407812 */ /* 0x000fe600078ec0ff */
[----:B------:R-:W-:Y:S01]  /*3250*/  @!P6 IMAD.X R7, R73, 0x1, R212, P1 ;  /* 0x000000014907e824 */ /* 0x000fe200008e06d4 */
[----:B------:R-:W-:Y:S02]  /*3260*/  @!P5 IADD3 R4, P1, R80, R142, RZ ;  /* 0x0000008e5004d210 */ /* 0x000fe40007f3e0ff */
[----:B------:R-:W-:Y:S02]  /*3270*/  @P4 LOP3.LUT R64, R64, 0x20, RZ, 0xfc, !PT ;  /* 0x0000002040404812 */ /* 0x000fe400078efcff */
[----:B------:R-:W-:Y:S01]  /*3280*/  ISETP.GE.OR P6, PT, R90, R65, P0 ;  /* 0x000000415a00720c */ /* 0x000fe200007c6670 */
[----:B------:R-:W-:Y:S01]  /*3290*/  @!P5 IMAD.X R5, R79, 0x1, R182, P1 ;  /* 0x000000014f05d824 */ /* 0x000fe200008e06b6 */
[----:B------:R-:W-:Y:S02]  /*32a0*/  @!P3 LEA.HI.X R11, R216, R73, R248, 0x1, P2 ;  /* 0x00000049d80bb211 */ /* 0x000fe400010f0cf8 */
[C---:B------:R-:W-:Y:S02]  /*32b0*/  ISETP.GE.OR P2, PT, R95.reuse, R65, P0 ;  /* 0x000000415f00720c */ /* 0x040fe40000746670 */
[----:B------:R-:W-:Y:S02]  /*32c0*/  @!P4 IADD3 R26, P1, R80, R185, RZ ;  /* 0x000000b9501ac210 */ /* 0x000fe40007f3e0ff */
[-C--:B------:R-:W-:Y:S02]  /*32d0*/  ISETP.LT.OR P3, PT, R95, R68.reuse, P2 ;  /* 0x000000445f00720c */ /* 0x080fe40001761670 */
[----:B------:R-:W-:Y:S01]  /*32e0*/  LOP3.LUT R64, R64, 0xffffffef, RZ, 0xc0, !PT ;  /* 0xffffffef40407812 */ /* 0x000fe200078ec0ff */
[----:B------:R-:W-:Y:S01]  /*32f0*/  @!P4 IMAD.X R27, R79, 0x1, R186, P1 ;  /* 0x000000014f1bc824 */ /* 0x000fe200008e06ba */
        /* <DEDUP_REMOVED lines=8> */
[-C--:B------:R-:W-:Y:S02]  /*3380*/  ISETP.GE.OR P1, PT, R94, R65.reuse, P0 ;  /* 0x000000415e00720c */ /* 0x080fe40000726670 */
[----:B------:R-:W-:Y:S02]  /*3390*/  LOP3.LUT R64, R64, 0xfffffff7, RZ, 0xc0, !PT ;  /* 0xfffffff740407812 */ /* 0x000fe400078ec0ff */
[-C--:B------:R-:W-:Y:S02]  /*33a0*/  ISETP.LT.OR P2, PT, R94, R68.reuse, P1 ;  /* 0x000000445e00720c */ /* 0x080fe40000f41670 */
[CC--:B------:R-:W-:Y:S04]  /*33b0*/  ISETP.GE.OR P3, PT, R87.reuse, R65.reuse, P0 ;  /* 0x000000415700720c */ /* 0x0c0fe80000766670 */
[----:B------:R-:W-:Y:S07]  /*33c0*/  ISETP.LT.OR P3, PT, R87, R68, P3 ;  /* 0x000000445700720c */ /* 0x000fee0001f61670 */
        /* <DEDUP_REMOVED lines=63> */
[----:B------:R-:W-:Y:S02]  /*37c0*/  LOP3.LUT P5, RZ, R64, 0x40, RZ, 0xc0, !PT ;  /* 0x0000004040ff7812 */ /* 0x000fe400078ac0ff */
[----:B------:R-:W-:Y:S02]  /*37d0*/  ISETP.NE.AND P6, PT, R0, RZ, PT ;  /* 0x000000ff0000720c */ /* 0x000fe40003fc5270 */
[----:B------:R-:W-:Y:S04]  /*37e0*/  LOP3.LUT R64, R64, 0xffffefff, RZ, 0xc0, !PT ;  /* 0xffffefff40407812 */ /* 0x000fe800078ec0ff */
[----:B------:R-:W-:Y:S04]  /*37f0*/  @P1 LOP3.LUT R64, R64, 0x1000, RZ, 0xfc, !PT ;  /* 0x0000100040401812 */ /* 0x000fe800078efcff */
[C---:B------:R-:W-:Y:S02]  /*3800*/  LOP3.LUT P1, RZ, R64.reuse, 0x20, RZ, 0xc0, !PT ;  /* 0x0000002040ff7812 */ /* 0x040fe4000782c0ff */
[----:B------:R-:W-:Y:S04]  /*3810*/  LOP3.LUT R64, R64, 0xfffffdff, RZ, 0xc0, !PT ;  /* 0xfffffdff40407812 */ /* 0x000fe800078ec0ff */
[----:B------:R-:W-:Y:S01]  /*3820*/  @P0 LOP3.LUT R64, R64, 0x200, RZ, 0xfc, !PT ;  /* 0x0000020040400812 */ /* 0x000fe200078efcff */
        /* <DEDUP_REMOVED lines=23> */
[----:B------:R-:W-:Y:S05]  /*39a0*/  @!P6 IADD3 R30, P0, R74, R207, RZ ;  /* 0x000000cf4a1ee210 */ /* 0x000fea0007f1e0ff */
[C---:B------:R-:W-:Y:S01]  /*39b0*/  @!P6 IMAD.X R31, R73.reuse, 0x1, R208, P0 ;  /* 0x00000001491fe824 */ /* 0x040fe200000e06d0 */
[C---:B------:R-:W-:Y:S01]  /*39c0*/  LOP3.LUT P6, RZ, R64.reuse, 0x8000, RZ, 0xc0, !PT ;  /* 0x0000800040ff7812 */ /* 0x040fe200078cc0ff */
[----:B-1----:R-:W2:Y:S04]  /*39d0*/  @!P5 LD.E.128 R4, [R4.64] ;  /* 0x000000060404d980 */ /* 0x002ea8000c101d00 */
[----:B--2---:R1:W-:Y:S01]  /*39e0*/  @!P5 ST.E.128 [R2.64], R4 ;  /* 0x000000040200d985 */ /* 0x0043e2000c101d06 */
[----:B------:R-:W-:Y:S03]  /*39f0*/  LOP3.LUT P5, RZ, R64, 0x4000, RZ, 0xc0, !PT ;  /* 0x0000400040ff7812 */ /* 0x000fe600078ac0ff */
[----:B-1----:R-:W2:Y:S04]  /*3a00*/  @!P1 LD.E.128 R4, [R26.64] ;  /* 0x000000061a049980 */ /* 0x002ea8000c101d00 */
[----:B------:R-:W-:Y:S05]  /*3a10*/  @!P6 IADD3 R2, P0, R74, R158, RZ ;  /* 0x0000009e4a02e210 */ /* 0x000fea0007f1e0ff */
[C---:B------:R-:W-:Y:S01]  /*3a20*/  @!P6 IMAD.X R3, R73.reuse, 0x1, R202, P0 ;  /* 0x000000014903e824 */ /* 0x040fe200000e06ca */
[C---:B------:R-:W-:Y:S02]  /*3a30*/  LOP3.LUT P6, RZ, R64.reuse, 0x2000, RZ, 0xc0, !PT ;  /* 0x0000200040ff7812 */ /* 0x040fe400078cc0ff */
[----:B------:R-:W-:Y:S11]  /*3a40*/  LOP3.LUT R64, R64, 0xfffffbff, RZ, 0xc0, !PT ;  /* 0xfffffbff40407812 */ /* 0x000ff600078ec0ff */
[----:B------:R-:W-:Y:S02]  /*3a50*/  @!P6 IADD3 R36, P0, R74, R156, RZ ;  /* 0x0000009c4a24e210 */ /* 0x000fe40007f1e0ff */
[----:B------:R-:W-:Y:S03]  /*3a60*/  @P6 LOP3.LUT R64, R64, 0x400, RZ, 0xfc, !PT ;  /* 0x0000040040406812 */ /* 0x000fe600078efcff */
[C---:B------:R-:W-:Y:S01]  /*3a70*/  @!P6 IMAD.X R37, R73.reuse, 0x1, R201, P0 ;  /* 0x000000014925e824 */ /* 0x040fe200000e06c9 */
[C---:B------:R-:W-:Y:S02]  /*3a80*/  LOP3.LUT P6, RZ, R64.reuse, 0x2, RZ, 0xc0, !PT ;  /* 0x0000000240ff7812 */ /* 0x040fe400078cc0ff */
[----:B------:R-:W-:Y:S11]  /*3a90*/  LOP3.LUT R64, R64, 0xfffff7ff, RZ, 0xc0, !PT ;  /* 0xfffff7ff40407812 */ /* 0x000ff600078ec0ff */
[----:B------:R-:W-:Y:S04]  /*3aa0*/  @P6 LOP3.LUT R64, R64, 0x800, RZ, 0xfc, !PT ;  /* 0x0000080040406812 */ /* 0x000fe800078efcff */
[C---:B------:R-:W-:Y:S01]  /*3ab0*/  LOP3.LUT P6, RZ, R64.reuse, 0x4, RZ, 0xc0, !PT ;  /* 0x0000000440ff7812 */ /* 0x040fe200078cc0ff */
[----:B--2---:R1:W-:Y:S01]  /*3ac0*/  @!P1 ST.E.128 [R16.64], R4 ;  /* 0x0000000410009985 */ /* 0x0043e2000c101d06 */
[----:B------:R-:W-:Y:S02]  /*3ad0*/  LOP3.LUT P1, RZ, R64, 0x1000, RZ, 0xc0, !PT ;  /* 0x0000100040ff7812 */ /* 0x000fe4000782c0ff */
[C---:B-1----:R-:W-:Y:S05]  /*3ae0*/  @!P5 IADD3 R16, P0, R74.reuse, R152, RZ ;  /* 0x000000984a10d210 */ /* 0x042fea0007f1e0ff */
[C---:B------:R-:W-:Y:S01]  /*3af0*/  @!P5 IMAD.X R17, R73.reuse, 0x1, R200, P0 ;  /* 0x000000014911d824 */ /* 0x040fe200000e06c8 */
[----:B------:R-:W-:Y:S05]  /*3b00*/  @!P4 IADD3 R34, P0, R74, R150, RZ ;  /* 0x000000964a22c210 */ /* 0x000fea0007f1e0ff */
[C---:B------:R-:W-:Y:S01]  /*3b10*/  @!P4 IMAD.X R35, R73.reuse, 0x1, R199, P0 ;  /* 0x000000014923c824 */ /* 0x040fe200000e06c7 */
[----:B------:R-:W-:Y:S11]  /*3b20*/  LOP3.LUT P0, RZ, R64, 0x10, RZ, 0xc0, !PT ;  /* 0x0000001040ff7812 */ /* 0x000ff6000780c0ff */
[----:B------:R-:W-:Y:S02]  /*3b30*/  @!UPT UIADD3 URZ, URZ, URZ, URZ ;  /* 0x0000003f3f3ff290 */ /* 0x000fe4000fffe03f */
[----:B------:R-:W2:Y:S04]  /*3b40*/  @!P0 LD.E.128 R4, [R32.64] ;  /* 0x0000000620048980 */ /* 0x000ea8000c101d00 */
[----:B--2---:R1:W-:Y:S01]  /*3b50*/  @!P0 ST.E.128 [R14.64], R4 ;  /* 0x000000040e008985 */ /* 0x0043e2000c101d06 */
[C---:B------:R-:W-:Y:S05]  /*3b60*/  @!P3 IADD3 R26, P0, R74.reuse, R148, RZ ;  /* 0x000000944a1ab210 */ /* 0x040fea0007f1e0ff */
[C---:B------:R-:W-:Y:S01]  /*3b70*/  @!P3 IMAD.X R27, R73.reuse, 0x1, R198, P0 ;  /* 0x00000001491bb824 */ /* 0x040fe200000e06c6 */
[----:B------:R-:W-:Y:S05]  /*3b80*/  @!P2 IADD3 R38, P0, R74, R146, RZ ;  /* 0x000000924a26a210 */ /* 0x000fea0007f1e0ff */
[C---:B------:R-:W-:Y:S01]  /*3b90*/  @!P2 IMAD.X R39, R73.reuse, 0x1, R197, P0 ;  /* 0x000000014927a824 */ /* 0x040fe200000e06c5 */
[----:B------:R-:W-:Y:S11]  /*3ba0*/  LOP3.LUT P0, RZ, R64, 0x8, RZ, 0xc0, !PT ;  /* 0x0000000840ff7812 */ /* 0x000ff6000780c0ff */
[----:B------:R-:W-:Y:S02]  /*3bb0*/  @!UPT UIADD3 URZ, URZ, URZ, URZ ;  /* 0x0000003f3f3ff290 */ /* 0x000fe4000fffe03f */
[----:B------:R-:W2:Y:S04]  /*3bc0*/  @!P0 LD.E.128 R8, [R42.64] ;  /* 0x000000062a088980 */ /* 0x000ea8000c101d00 */
[----:B--2---:R-:W-:Y:S01]  /*3bd0*/  @!P0 ST.E.128 [R28.64], R8 ;  /* 0x000000081c008985 */ /* 0x004fe2000c101d06 */
[----:B------:R-:W-:Y:S03]  /*3be0*/  @!P1 IADD3 R32, P0, R74, R144, RZ ;  /* 0x000000904a209210 */ /* 0x000fe60007f1e0ff */
[----:B-1----:R-:W2:Y:S02]  /*3bf0*/  @!P6 LD.E.128 R4, [R44.64] ;  /* 0x000000062c04e980 */ /* 0x002ea4000c101d00 */
[----:B------:R-:W-:Y:S01]  /*3c00*/  @!P1 IMAD.X R33, R73, 0x1, R196, P0 ;  /* 0x0000000149219824 */ /* 0x000fe200000e06c4 */
[C---:B------:R-:W-:Y:S01]  /*3c10*/  LOP3.LUT P0, RZ, R64.reuse, 0x1, RZ, 0xc0, !PT ;  /* 0x0000000140ff7812 */ /* 0x040fe2000780c0ff */
        /* <DEDUP_REMOVED lines=8> */
[----:B------:R-:W2:Y:S04]  /*3ca0*/  @!P6 LD.E.128 R28, [R52.64] ;  /* 0x00000006341ce980 */ /* 0x000ea8000c101d00 */
[----:B--2---:R-:W-:Y:S04]  /*3cb0*/  @!P6 ST.E.128 [R36.64], R28 ;  /* 0x0000001c2400e985 */ /* 0x004fe8000c101d06 */
[----:B------:R-:W2:Y:S04]  /*3cc0*/  @!P5 LD.E.128 R12, [R54.64] ;  /* 0x00000006360cd980 */ /* 0x000ea8000c101d00 */
[----:B--2---:R-:W-:Y:S04]  /*3cd0*/  @!P5 ST.E.128 [R16.64], R12 ;  /* 0x0000000c1000d985 */ /* 0x004fe8000c101d06 */
[----:B------:R-:W2:Y:S04]  /*3ce0*/  @!P4 LD.E.128 R8, [R56.64] ;  /* 0x000000063808c980 */ /* 0x000ea8000c101d00 */
[----:B--2---:R-:W-:Y:S04]  /*3cf0*/  @!P4 ST.E.128 [R34.64], R8 ;  /* 0x000000082200c985 */ /* 0x004fe8000c101d06 */
[----:B-1----:R-:W2:Y:S04]  /*3d00*/  @!P3 LD.E.128 R4, [R58.64] ;  /* 0x000000063a04b980 */ /* 0x002ea8000c101d00 */
        /* <DEDUP_REMOVED lines=77> */
.L_x_2952:
[----:B------:R-:W-:Y:S05]  /*41e0*/  BSYNC B0 ;  /* 0x0000000000007941 */ /* 0x000fea0003800000 */
.L_x_2951:
[C---:B------:R-:W-:Y:S01]  /*41f0*/  ISETP.GE.AND P0, PT, R85.reuse, R65, PT ;  /* 0x000000415500720c */ /* 0x040fe20003f06270 */
[----:B------:R-:W-:Y:S03]  /*4200*/  BSSY B0, `(.L_x_2953) ;  /* 0x000003d000007945 */ /* 0x000fe60003800000 */
[----:B------:R-:W-:Y:S04]  /*4210*/  ISETP.GE.OR P0, PT, R154, R34, P0 ;  /* 0x000000229a00720c */ /* 0x000fe80000706670 */
[----:B------:R-:W-:Y:S11]  /*4220*/  ISETP.LT.OR P0, PT, R85, R68, P0 ;  /* 0x000000445500720c */ /* 0x000ff60000701670 */
[----:B------:R-:W-:Y:S02]  /*4230*/  @!UPT UIADD3 URZ, URZ, URZ, URZ ;  /* 0x0000003f3f3ff290 */ /* 0x000fe4000fffe03f */
[----:B------:R-:W-:-:S05]  /*4240*/  @P0 BRA `(.L_x_2954) ;  /* 0x0000038000000947 */ /* 0x000fca0003800000 */
[----:B------:R-:W-:Y:S02]  /*4250*/  ISETP.GE.AND P0, PT, R154, R12, PT ;  /* 0x0000000c9a00720c */ /* 0x000fe40003f06270 */
[----:B------:R-:W-:Y:S02]  /*4260*/  SHF.L.U64.HI R5, R66, 0x4, R67 ;  /* 0x0000000442057819 */ /* 0x000fe40000010243 */
[C---:B-1----:R-:W-:Y:S04]  /*4270*/  LEA R8, P1, R231.reuse, R72, 0x1 ;  /* 0x00000048e7087211 */ /* 0x042fe800078208ff */
[----:B------:R-:W-:Y:S05]  /*4280*/  LEA.HI.X R9, R231, R71, R5, 0x1, P1 ;  /* 0x00000047e7097211 */ /* 0x000fea00008f0c05 */
[C---:B------:R-:W-:Y:S01]  /*4290*/  @!P0 IMAD.SHL.U32 R4, R115.reuse, 0x2, RZ ;  /* 0x0000000273048824 */ /* 0x040fe200078e00ff */
[----:B------:R-:W-:Y:S01]  /*42a0*/  @!P0 SHF.L.U64.HI R0, R115, 0x1, R247 ;  /* 0x0000000173008819 */ /* 0x000fe200000102f7 */
[----:B------:R-:W2:Y:S03]  /*42b0*/  LD.E.128 R8, [R8.64] ;  /* 0x0000000608087980 */ /* 0x000ea6000c101d00 */
        /* <DEDUP_REMOVED lines=8> */
[C---:B------:R-:W-:Y:S02]  /*4340*/  @!P0 SHF.L.U32 R13, R16.reuse, 0x10, RZ ;  /* 0x00000010100d8819 */ /* 0x040fe400000006ff */
[----:B------:R-:W-:Y:S01]  /*4350*/  @!P0 LOP3.LUT R14, R16, 0xffff0000, RZ, 0xc0, !PT ;  /* 0xffff0000100e8812 */ /* 0x000fe200078ec0ff */
[C---:B----4-:R-:W-:Y:S01]  /*4360*/  @!P0 IMAD.U32 R4, R2.reuse, 0x10000, RZ ;  /* 0x0001000002048824 */ /* 0x050fe200078e00ff */
[C---:B------:R-:W-:Y:S01]  /*4370*/  @!P0 LOP3.LUT R6, R3.reuse, 0xffff0000, RZ, 0xc0, !PT ;  /* 0xffff000003068812 */ /* 0x040fe200078ec0ff */
[----:B------:R-:W-:Y:S01]  /*4380*/  @!P0 IMAD.U32 R7, R3, 0x10000, RZ ;  /* 0x0001000003078824 */ /* 0x000fe200078e00ff */
[----:B------:R-:W-:Y:S01]  /*4390*/  @!P0 LOP3.LUT R5, R2, 0xffff0000, RZ, 0xc0, !PT ;  /* 0xffff000002058812 */ /* 0x000fe200078ec0ff */
[----:B------:R-:W-:Y:S01]  /*43a0*/  @!P0 IMAD.U32 R3, R8, 0x10000, RZ ;  /* 0x0001000008038824 */ /* 0x000fe200078e00ff */
[----:B------:R-:W-:Y:S01]  /*43b0*/  @!P0 LOP3.LUT R2, R9, 0xffff0000, RZ, 0xc0, !PT ;  /* 0xffff000009028812 */ /* 0x000fe200078ec0ff */
[C---:B------:R-:W-:Y:S01]  /*43c0*/  @!P0 FMUL.FTZ R25, R0.reuse, R13 ;  /* 0x0000000d00198220 */ /* 0x040fe20000410000 */
        /* <DEDUP_REMOVED lines=8> */
[-C--:B------:R-:W-:Y:S01]  /*4450*/  @!P0 FMUL.FTZ R2, R2, R5.reuse ;  /* 0x0000000502028220 */ /* 0x080fe20000410000 */
[----:B------:R-:W-:Y:S01]  /*4460*/  @!P0 F2FP.BF16.PACK_AB R0, R0, R28 ;  /* 0x0000001c0000823e */ /* 0x000fe200000010ff */
        /* <DEDUP_REMOVED lines=22> */
.L_x_2954:
[----:B------:R-:W-:Y:S05]  /*45d0*/  BSYNC B0 ;  /* 0x0000000000007941 */ /* 0x000fea0003800000 */
.L_x_2953:
        /* <DEDUP_REMOVED lines=61> */
.L_x_2956:
[----:B------:R-:W-:Y:S05]  /*49b0*/  BSYNC B0 ;  /* 0x0000000000007941 */ /* 0x000fea0003800000 */
.L_x_2955:
        /* <DEDUP_REMOVED lines=68> */
.L_x_2958:
[----:B------:R-:W-:Y:S05]  /*4e00*/  BSYNC B0 ;  /* 0x0000000000007941 */ /* 0x000fea0003800000 */
.L_x_2957:
        /* <DEDUP_REMOVED lines=61> */
.L_x_2960:
[----:B------:R-:W-:Y:S05]  /*51e0*/  BSYNC B0 ;  /* 0x0000000000007941 */ /* 0x000fea0003800000 */
.L_x_2959:
        /* <DEDUP_REMOVED lines=68> */
.L_x_2962:
[----:B------:R-:W-:Y:S05]  /*5630*/  BSYNC B0 ;  /* 0x0000000000007941 */ /* 0x000fea0003800000 */
.L_x_2961:
        /* <DEDUP_REMOVED lines=68> */
.L_x_2964:
[----:B------:R-:W-:Y:S05]  /*5a80*/  BSYNC B0 ;  /* 0x0000000000007941 */ /* 0x000fea0003800000 */
.L_x_2963:
        /* <DEDUP_REMOVED lines=68> */
.L_x_2966:
[----:B------:R-:W-:Y:S05]  /*5ed0*/  BSYNC B0 ;  /* 0x0000000000007941 */ /* 0x000fea0003800000 */
.L_x_2965:
        /* <DEDUP_REMOVED lines=61> */
.L_x_2968:
[----:B------:R-:W-:Y:S05]  /*62b0*/  BSYNC B0 ;  /* 0x0000000000007941 */ /* 0x000fea0003800000 */
.L_x_2967:
        /* <DEDUP_REMOVED lines=68> */
.L_x_2970:
[----:B------:R-:W-:Y:S05]  /*6700*/  BSYNC B0 ;  /* 0x0000000000007941 */ /* 0x000fea0003800000 */
.L_x_2969:
        /* <DEDUP_REMOVED lines=68> */
.L_x_2972:
[----:B------:R-:W-:Y:S05]  /*6b50*/  BSYNC B0 ;  /* 0x0000000000007941 */ /* 0x000fea0003800000 */
.L_x_2971:
        /* <DEDUP_REMOVED lines=68> */
.L_x_2974:
[----:B------:R-:W-:Y:S05]  /*6fa0*/  BSYNC B0 ;  /* 0x0000000000007941 */ /* 0x000fea0003800000 */
.L_x_2973:
        /* <DEDUP_REMOVED lines=68> */
.L_x_2976:
[----:B------:R-:W-:Y:S05]  /*73f0*/  BSYNC B0 ;  /* 0x0000000000007941 */ /* 0x000fea0003800000 */
.L_x_2975:
        /* <DEDUP_REMOVED lines=68> */
.L_x_2978:
[----:B------:R-:W-:Y:S05]  /*7840*/  BSYNC B0 ;  /* 0x0000000000007941 */ /* 0x000fea0003800000 */
.L_x_2977:
        /* <DEDUP_REMOVED lines=68> */
.L_x_2980:
[----:B------:R-:W-:Y:S05]  /*7c90*/  BSYNC B0 ;  /* 0x0000000000007941 */ /* 0x000fea0003800000 */
.L_x_2979:
        /* <DEDUP_REMOVED lines=68> */
.L_x_2982:
[----:B------:R-:W-:Y:S05]  /*80e0*/  BSYNC B0 ;  /* 0x0000000000007941 */ /* 0x000fea0003800000 */
.L_x_2981:
        /* <DEDUP_REMOVED lines=11> */
.L_x_2950:
        /* <DEDUP_REMOVED lines=94> */
.L_x_2987:
[----:B------:R-:W-:Y:S05]  /*8780*/  BSYNC B0 ;  /* 0x0000000000007941 */ /* 0x000fea0003800000 */
.L_x_2986:
[----:B-1----:R-:W-:Y:S02]  /*8790*/  MOV R2, R70 ;  /* 0x0000004600027202 */ /* 0x002fe40000000f00 */
[----:B------:R-:W-:Y:S05]  /*87a0*/  MOV R3, R69 ;  /* 0x0000004500037202 */ /* 0x000fea0000000f00 */
[----:B-----5:R1:W-:Y:S02]  /*87b0*/  ST.E.128 [R2.64], R8 ;  /* 0x0000000802007985 */ /* 0x0203e4000c101d06 */
.L_x_2985:
[----:B------:R-:W-:Y:S05]  /*87c0*/  BSYNC B1 ;  /* 0x0000000000017941 */ /* 0x000fea0003800000 */
.L_x_2984:
[C---:B------:R-:W-:Y:S01]  /*87d0*/  ISETP.GE.AND P0, PT, R85.reuse, R65, PT ;  /* 0x000000415500720c */ /* 0x040fe20003f06270 */
[----:B------:R-:W-:Y:S03]  /*87e0*/  BSSY B1, `(.L_x_2988) ;  /* 0x0000061000017945 */ /* 0x000fe60003800000 */
[----:B------:R-:W-:Y:S04]  /*87f0*/  ISETP.GE.OR P0, PT, R154, R34, P0 ;  /* 0x000000229a00720c */ /* 0x000fe80000706670 */
[----:B------:R-:W-:Y:S11]  /*8800*/  ISETP.LT.OR P0, PT, R85, R68, P0 ;  /* 0x000000445500720c */ /* 0x000ff60000701670 */
[----:B------:R-:W-:Y:S02]  /*8810*/  @!UPT UIADD3 URZ, URZ, URZ, URZ ;  /* 0x0000003f3f3ff290 */ /* 0x000fe4000fffe03f */
[----:B------:R-:W-:-:S05]  /*8820*/  @P0 BRA `(.L_x_2989) ;  /* 0x000005c000000947 */ /* 0x000fca0003800000 */
[----:B------:R-:W-:Y:S01]  /*8830*/  SHF.L.U64.HI R0, R66, 0x4, R67 ;  /* 0x0000000442007819 */ /* 0x000fe20000010243 */
[----:B------:R-:W-:Y:S01]  /*8840*/  BSSY B0, `(.L_x_2990) ;  /* 0x0000057000007945 */ /* 0x000fe20003800000 */
[C---:B-1----:R-:W-:Y:S04]  /*8850*/  LEA R2, P0, R231.reuse, R72, 0x1 ;  /* 0x00000048e7027211 */ /* 0x042fe800078008ff */
        /* <DEDUP_REMOVED lines=85> */
.L_x_2991:
[----:B------:R-:W-:Y:S05]  /*8db0*/  BSYNC B0 ;  /* 0x0000000000007941 */ /* 0x000fea0003800000 */
.L_x_2990:
[C---:B-1----:R-:W-:Y:S04]  /*8dc0*/  LEA R2, P0, R119.reuse, R70, 0x1 ;  /* 0x0000004677027211 */ /* 0x042fe800078008ff */
[----:B------:R-:W-:Y:S05]  /*8dd0*/  LEA.HI.X R3, R119, R69, R193, 0x1, P0 ;  /* 0x0000004577037211 */ /* 0x000fea00000f0cc1 */
[----:B-----5:R1:W-:Y:S04]  /*8de0*/  ST.E.128 [R2.64], R8 ;  /* 0x0000000802007985 */ /* 0x0203e8000c101d06 */
.L_x_2989:
[----:B------:R-:W-:Y:S05]  /*8df0*/  BSYNC B1 ;  /* 0x0000000000017941 */ /* 0x000fea0003800000 */
.L_x_2988:
        /* <DEDUP_REMOVED lines=93> */
.L_x_2995:
[----:B------:R-:W-:Y:S05]  /*93d0*/  BSYNC B0 ;  /* 0x0000000000007941 */ /* 0x000fea0003800000 */
.L_x_2994:
[C---:B-1----:R-:W-:Y:S04]  /*93e0*/  LEA R2, P0, R100.reuse, R70, 0x1 ;  /* 0x0000004664027211 */ /* 0x042fe800078008ff */
[----:B------:R-:W-:Y:S05]  /*93f0*/  LEA.HI.X R3, R100, R69, R118, 0x1, P0 ;  /* 0x0000004564037211 */ /* 0x000fea00000f0c76 */
[----:B-----5:R1:W-:Y:S04]  /*9400*/  ST.E.128 [R2.64], R8 ;  /* 0x0000000802007985 */ /* 0x0203e8000c101d06 */
.L_x_2993:
[----:B------:R-:W-:Y:S05]  /*9410*/  BSYNC B1 ;  /* 0x0000000000017941 */ /* 0x000fea0003800000 */
.L_x_2992:
        /* <DEDUP_REMOVED lines=96> */
.L_x_2999:
[----:B------:R-:W-:Y:S05]  /*9a20*/  BSYNC B0 ;  /* 0x0000000000007941 */ /* 0x000fea0003800000 */
.L_x_2998:
[----:B-1----:R-:W-:Y:S01]  /*9a30*/  MOV R2, R70 ;  /* 0x0000004600027202 */ /* 0x002fe20000000f00 */
[----:B------:R-:W-:Y:S01]  /*9a40*/  IMAD R0, R195, 0x60, RZ ;  /* 0x00000060c3007824 */ /* 0x000fe200078e02ff */
[----:B------:R-:W-:Y:S05]  /*9a50*/  MOV R3, R69 ;  /* 0x0000004500037202 */ /* 0x000fea0000000f00 */
[----:B------:R-:W-:Y:S05]  /*9a60*/  IMAD.WIDE.U32 R2, R194, 0x60, R2 ;  /* 0x00000060c2027825 */ /* 0x000fea00078e0002 */
[----:B------:R-:W-:Y:S05]  /*9a70*/  IADD3 R3, R3, R0, RZ ;  /* 0x0000000003037210 */ /* 0x000fea0007ffe0ff */
[----:B-----5:R1:W-:Y:S02]  /*9a80*/  ST.E.128 [R2.64], R8 ;  /* 0x0000000802007985 */ /* 0x0203e4000c101d06 */
.L_x_2997:
[----:B------:R-:W-:Y:S05]  /*9a90*/  BSYNC B1 ;  /* 0x0000000000017941 */ /* 0x000fea0003800000 */
.L_x_2996:
        /* <DEDUP_REMOVED lines=93> */
.L_x_3003:
[----:B------:R-:W-:Y:S05]  /*a070*/  BSYNC B0 ;  /* 0x0000000000007941 */ /* 0x000fea0003800000 */
.L_x_3002:
[C---:B-1----:R-:W-:Y:S04]  /*a080*/  LEA R2, P0, R99.reuse, R70, 0x1 ;  /* 0x0000004663027211 */ /* 0x042fe800078008ff */
[----:B------:R-:W-:Y:S05]  /*a090*/  LEA.HI.X R3, R99, R69, R117, 0x1, P0 ;  /* 0x0000004563037211 */ /* 0x000fea00000f0c75 */
[----:B-----5:R1:W-:Y:S04]  /*a0a0*/  ST.E.128 [R2.64], R8 ;  /* 0x0000000802007985 */ /* 0x0203e8000c101d06 */
.L_x_3001:
[----:B------:R-:W-:Y:S05]  /*a0b0*/  BSYNC B1 ;  /* 0x0000000000017941 */ /* 0x000fea0003800000 */
.L_x_3000:
        /* <DEDUP_REMOVED lines=96> */
.L_x_3007:
[----:B------:R-:W-:Y:S05]  /*a6c0*/  BSYNC B0 ;  /* 0x0000000000007941 */ /* 0x000fea0003800000 */
.L_x_3006:
[----:B-1----:R-:W-:Y:S01]  /*a6d0*/  MOV R2, R70 ;  /* 0x0000004600027202 */ /* 0x002fe20000000f00 */
[----:B------:R-:W-:Y:S01]  /*a6e0*/  IMAD R0, R195, 0xa0, RZ ;  /* 0x000000a0c3007824 */ /* 0x000fe200078e02ff */
[----:B------:R-:W-:Y:S05]  /*a6f0*/  MOV R3, R69 ;  /* 0x0000004500037202 */ /* 0x000fea0000000f00 */
[----:B------:R-:W-:Y:S05]  /*a700*/  IMAD.WIDE.U32 R2, R194, 0xa0, R2 ;  /* 0x000000a0c2027825 */ /* 0x000fea00078e0002 */
[----:B------:R-:W-:Y:S05]  /*a710*/  IADD3 R3, R3, R0, RZ ;  /* 0x0000000003037210 */ /* 0x000fea0007ffe0ff */
[----:B-----5:R1:W-:Y:S02]  /*a720*/  ST.E.128 [R2.64], R8 ;  /* 0x0000000802007985 */ /* 0x0203e4000c101d06 */
.L_x_3005:
[----:B------:R-:W-:Y:S05]  /*a730*/  BSYNC B1 ;  /* 0x0000000000017941 */ /* 0x000fea0003800000 */
.L_x_3004:
        /* <DEDUP_REMOVED lines=96> */
.L_x_3011:
[----:B------:R-:W-:Y:S05]  /*ad40*/  BSYNC B0 ;  /* 0x0000000000007941 */ /* 0x000fea0003800000 */
.L_x_3010:
[----:B-1----:R-:W-:Y:S01]  /*ad50*/  MOV R2, R70 ;  /* 0x0000004600027202 */ /* 0x002fe20000000f00 */
[----:B------:R-:W-:Y:S01]  /*ad60*/  IMAD R0, R195, 0xc0, RZ ;  /* 0x000000c0c3007824 */ /* 0x000fe200078e02ff */
[----:B------:R-:W-:Y:S05]  /*ad70*/  MOV R3, R69 ;  /* 0x0000004500037202 */ /* 0x000fea0000000f00 */
[----:B------:R-:W-:Y:S05]  /*ad80*/  IMAD.WIDE.U32 R2, R194, 0xc0, R2 ;  /* 0x000000c0c2027825 */ /* 0x000fea00078e0002 */
[----:B------:R-:W-:Y:S05]  /*ad90*/  IADD3 R3, R3, R0, RZ ;  /* 0x0000000003037210 */ /* 0x000fea0007ffe0ff */
[----:B-----5:R1:W-:Y:S02]  /*ada0*/  ST.E.128 [R2.64], R8 ;  /* 0x0000000802007985 */ /* 0x0203e4000c101d06 */
.L_x_3009:
[----:B------:R-:W-:Y:S05]  /*adb0*/  BSYNC B1 ;  /* 0x0000000000017941 */ /* 0x000fea0003800000 */
.L_x_3008:
        /* <DEDUP_REMOVED lines=96> */
.L_x_3015:
[----:B------:R-:W-:Y:S05]  /*b3c0*/  BSYNC B0 ;  /* 0x0000000000007941 */ /* 0x000fea0003800000 */
.L_x_3014:
[----:B-1----:R-:W-:Y:S01]  /*b3d0*/  MOV R2, R70 ;  /* 0x0000004600027202 */ /* 0x002fe20000000f00 */
[----:B------:R-:W-:Y:S01]  /*b3e0*/  IMAD R0, R195, 0xe0, RZ ;  /* 0x000000e0c3007824 */ /* 0x000fe200078e02ff */
[----:B------:R-:W-:Y:S05]  /*b3f0*/  MOV R3, R69 ;  /* 0x0000004500037202 */ /* 0x000fea0000000f00 */
[----:B------:R-:W-:Y:S05]  /*b400*/  IMAD.WIDE.U32 R2, R194, 0xe0, R2 ;  /* 0x000000e0c2027825 */ /* 0x000fea00078e0002 */
[----:B------:R-:W-:Y:S05]  /*b410*/  IADD3 R3, R3, R0, RZ ;  /* 0x0000000003037210 */ /* 0x000fea0007ffe0ff */
[----:B-----5:R1:W-:Y:S02]  /*b420*/  ST.E.128 [R2.64], R8 ;  /* 0x0000000802007985 */ /* 0x0203e4000c101d06 */
.L_x_3013:
[----:B------:R-:W-:Y:S05]  /*b430*/  BSYNC B1 ;  /* 0x0000000000017941 */ /* 0x000fea0003800000 */
.L_x_3012:
        /* <DEDUP_REMOVED lines=93> */
.L_x_3019:
[----:B------:R-:W-:Y:S05]  /*ba10*/  BSYNC B0 ;  /* 0x0000000000007941 */ /* 0x000fea0003800000 */
.L_x_3018:
[C---:B-1----:R-:W-:Y:S04]  /*ba20*/  LEA R2, P0, R98.reuse, R70, 0x1 ;  /* 0x0000004662027211 */ /* 0x042fe800078008ff */
[----:B------:R-:W-:Y:S05]  /*ba30*/  LEA.HI.X R3, R98, R69, R116, 0x1, P0 ;  /* 0x0000004562037211 */ /* 0x000fea00000f0c74 */
[----:B-----5:R1:W-:Y:S04]  /*ba40*/  ST.E.128 [R2.64], R8 ;  /* 0x0000000802007985 */ /* 0x0203e8000c101d06 */
.L_x_3017:
[----:B------:R-:W-:Y:S05]  /*ba50*/  BSYNC B1 ;  /* 0x0000000000017941 */ /* 0x000fea0003800000 */
.L_x_3016:
        /* <DEDUP_REMOVED lines=96> */
.L_x_3023:
[----:B------:R-:W-:Y:S05]  /*c060*/  BSYNC B0 ;  /* 0x0000000000007941 */ /* 0x000fea0003800000 */
.L_x_3022:
[----:B-1----:R-:W-:Y:S01]  /*c070*/  MOV R2, R70 ;  /* 0x0000004600027202 */ /* 0x002fe20000000f00 */
[----:B------:R-:W-:Y:S01]  /*c080*/  IMAD R0, R195, 0x120, RZ ;  /* 0x00000120c3007824 */ /* 0x000fe200078e02ff */
[----:B------:R-:W-:Y:S05]  /*c090*/  MOV R3, R69 ;  /* 0x0000004500037202 */ /* 0x000fea0000000f00 */
[----:B------:R-:W-:Y:S05]  /*c0a0*/  IMAD.WIDE.U32 R2, R194, 0x120, R2 ;  /* 0x00000120c2027825 */ /* 0x000fea00078e0002 */
[----:B------:R-:W-:Y:S05]  /*c0b0*/  IADD3 R3, R3, R0, RZ ;  /* 0x0000000003037210 */ /* 0x000fea0007ffe0ff */
[----:B-----5:R1:W-:Y:S02]  /*c0c0*/  ST.E.128 [R2.64], R8 ;  /* 0x0000000802007985 */ /* 0x0203e4000c101d06 */
.L_x_3021:
[----:B------:R-:W-:Y:S05]  /*c0d0*/  BSYNC B1 ;  /* 0x0000000000017941 */ /* 0x000fea0003800000 */
.L_x_3020:
        /* <DEDUP_REMOVED lines=96> */
.L_x_3027:
[----:B------:R-:W-:Y:S05]  /*c6e0*/  BSYNC B0 ;  /* 0x0000000000007941 */ /* 0x000fea0003800000 */
.L_x_3026:
[----:B-1----:R-:W-:Y:S01]  /*c6f0*/  MOV R2, R70 ;  /* 0x0000004600027202 */ /* 0x002fe20000000f00 */
[----:B------:R-:W-:Y:S01]  /*c700*/  IMAD R0, R195, 0x140, RZ ;  /* 0x00000140c3007824 */ /* 0x000fe200078e02ff */
[----:B------:R-:W-:Y:S05]  /*c710*/  MOV R3, R69 ;  /* 0x0000004500037202 */ /* 0x000fea0000000f00 */
[----:B------:R-:W-:Y:S05]  /*c720*/  IMAD.WIDE.U32 R2, R194, 0x140, R2 ;  /* 0x00000140c2027825 */ /* 0x000fea00078e0002 */
[----:B------:R-:W-:Y:S05]  /*c730*/  IADD3 R3, R3, R0, RZ ;  /* 0x0000000003037210 */ /* 0x000fea0007ffe0ff */
[----:B-----5:R1:W-:Y:S02]  /*c740*/  ST.E.128 [R2.64], R8 ;  /* 0x0000000802007985 */ /* 0x0203e4000c101d06 */
.L_x_3025:
[----:B------:R-:W-:Y:S05]  /*c750*/  BSYNC B1 ;  /* 0x0000000000017941 */ /* 0x000fea0003800000 */
.L_x_3024:
        /* <DEDUP_REMOVED lines=96> */
.L_x_3031:
[----:B------:R-:W-:Y:S05]  /*cd60*/  BSYNC B0 ;  /* 0x0000000000007941 */ /* 0x000fea0003800000 */
.L_x_3030:
[----:B-1----:R-:W-:Y:S01]  /*cd70*/  MOV R2, R70 ;  /* 0x0000004600027202 */ /* 0x002fe20000000f00 */
[----:B------:R-:W-:Y:S01]  /*cd80*/  IMAD R0, R195, 0x160, RZ ;  /* 0x00000160c3007824 */ /* 0x000fe200078e02ff */
[----:B------:R-:W-:Y:S05]  /*cd90*/  MOV R3, R69 ;  /* 0x0000004500037202 */ /* 0x000fea0000000f00 */
[----:B------:R-:W-:Y:S05]  /*cda0*/  IMAD.WIDE.U32 R2, R194, 0x160, R2 ;  /* 0x00000160c2027825 */ /* 0x000fea00078e0002 */
[----:B------:R-:W-:Y:S05]  /*cdb0*/  IADD3 R3, R3, R0, RZ ;  /* 0x0000000003037210 */ /* 0x000fea0007ffe0ff */
[----:B-----5:R1:W-:Y:S02]  /*cdc0*/  ST.E.128 [R2.64], R8 ;  /* 0x0000000802007985 */ /* 0x0203e4000c101d06 */
.L_x_3029:
[----:B------:R-:W-:Y:S05]  /*cdd0*/  BSYNC B1 ;  /* 0x0000000000017941 */ /* 0x000fea0003800000 */
.L_x_3028:
        /* <DEDUP_REMOVED lines=96> */
.L_x_3035:
[----:B------:R-:W-:Y:S05]  /*d3e0*/  BSYNC B0 ;  /* 0x0000000000007941 */ /* 0x000fea0003800000 */
.L_x_3034:
[----:B-1----:R-:W-:Y:S01]  /*d3f0*/  MOV R2, R70 ;  /* 0x0000004600027202 */ /* 0x002fe20000000f00 */
[----:B------:R-:W-:Y:S01]  /*d400*/  IMAD R0, R195, 0x180, RZ ;  /* 0x00000180c3007824 */ /* 0x000fe200078e02ff */
[----:B------:R-:W-:Y:S05]  /*d410*/  MOV R3, R69 ;  /* 0x0000004500037202 */ /* 0x000fea0000000f00 */
[----:B------:R-:W-:Y:S05]  /*d420*/  IMAD.WIDE.U32 R2, R194, 0x180, R2 ;  /* 0x00000180c2027825 */ /* 0x000fea00078e0002 */
[----:B------:R-:W-:Y:S05]  /*d430*/  IADD3 R3, R3, R0, RZ ;  /* 0x0000000003037210 */ /* 0x000fea0007ffe0ff */
[----:B-----5:R1:W-:Y:S02]  /*d440*/  ST.E.128 [R2.64], R8 ;  /* 0x0000000802007985 */ /* 0x0203e4000c101d06 */
.L_x_3033:
[----:B------:R-:W-:Y:S05]  /*d450*/  BSYNC B1 ;  /* 0x0000000000017941 */ /* 0x000fea0003800000 */
.L_x_3032:
        /* <DEDUP_REMOVED lines=96> */
.L_x_3039:
[----:B------:R-:W-:Y:S05]  /*da60*/  BSYNC B0 ;  /* 0x0000000000007941 */ /* 0x000fea0003800000 */
.L_x_3038:
[----:B-1----:R-:W-:Y:S01]  /*da70*/  MOV R2, R70 ;  /* 0x0000004600027202 */ /* 0x002fe20000000f00 */
[----:B------:R-:W-:Y:S01]  /*da80*/  IMAD R0, R195, 0x1a0, RZ ;  /* 0x000001a0c3007824 */ /* 0x000fe200078e02ff */
[----:B------:R-:W-:Y:S05]  /*da90*/  MOV R3, R69 ;  /* 0x0000004500037202 */ /* 0x000fea0000000f00 */
[----:B------:R-:W-:Y:S05]  /*daa0*/  IMAD.WIDE.U32 R2, R194, 0x1a0, R2 ;  /* 0x000001a0c2027825 */ /* 0x000fea00078e0002 */
[----:B------:R-:W-:Y:S05]  /*dab0*/  IADD3 R3, R3, R0, RZ ;  /* 0x0000000003037210 */ /* 0x000fea0007ffe0ff */
[----:B-----5:R1:W-:Y:S02]  /*dac0*/  ST.E.128 [R2.64], R8 ;  /* 0x0000000802007985 */ /* 0x0203e4000c101d06 */
.L_x_3037:
[----:B------:R-:W-:Y:S05]  /*dad0*/  BSYNC B1 ;  /* 0x0000000000017941 */ /* 0x000fea0003800000 */
.L_x_3036:
        /* <DEDUP_REMOVED lines=96> */
.L_x_3043:
[----:B------:R-:W-:Y:S05]  /*e0e0*/  BSYNC B0 ;  /* 0x0000000000007941 */ /* 0x000fea0003800000 */
.L_x_3042:
[----:B-1----:R-:W-:Y:S01]  /*e0f0*/  MOV R2, R70 ;  /* 0x0000004600027202 */ /* 0x002fe20000000f00 */
[----:B------:R-:W-:Y:S01]  /*e100*/  IMAD R0, R195, 0x1c0, RZ ;  /* 0x000001c0c3007824 */ /* 0x000fe200078e02ff */
[----:B------:R-:W-:Y:S05]  /*e110*/  MOV R3, R69 ;  /* 0x0000004500037202 */ /* 0x000fea0000000f00 */
[----:B------:R-:W-:Y:S05]  /*e120*/  IMAD.WIDE.U32 R2, R194, 0x1c0, R2 ;  /* 0x000001c0c2027825 */ /* 0x000fea00078e0002 */
[----:B------:R-:W-:Y:S05]  /*e130*/  IADD3 R3, R3, R0, RZ ;  /* 0x0000000003037210 */ /* 0x000fea0007ffe0ff */
[----:B-----5:R1:W-:Y:S02]  /*e140*/  ST.E.128 [R2.64], R8 ;  /* 0x0000000802007985 */ /* 0x0203e4000c101d06 */
.L_x_3041:
[----:B------:R-:W-:Y:S05]  /*e150*/  BSYNC B1 ;  /* 0x0000000000017941 */ /* 0x000fea0003800000 */
.L_x_3040:
        /* <DEDUP_REMOVED lines=31> */
[-C--:B------:R-:W-:Y:S01]  /*e350*/  LEA.HI.X.SX32 R0, R0, R233.reuse, 0x1, P2 ;  /* 0x000000e900007211 */ /* 0x080fe200010f0eff */
        /* <DEDUP_REMOVED lines=63> */
.L_x_3047:
[----:B------:R-:W-:Y:S05]  /*e750*/  BSYNC B0 ;  /* 0x0000000000007941 */ /* 0x000fea0003800000 */
.L_x_3046:
[----:B-1----:R-:W-:Y:S01]  /*e760*/  MOV R2, R70 ;  /* 0x0000004600027202 */ /* 0x002fe20000000f00 */
[----:B------:R-:W-:Y:S01]  /*e770*/  IMAD R0, R195, 0x1e0, RZ ;  /* 0x000001e0c3007824 */ /* 0x000fe200078e02ff */
[----:B------:R-:W-:Y:S05]  /*e780*/  MOV R3, R69 ;  /* 0x0000004500037202 */ /* 0x000fea0000000f00 */
[----:B------:R-:W-:Y:S05]  /*e790*/  IMAD.WIDE.U32 R2, R194, 0x1e0, R2 ;  /* 0x000001e0c2027825 */ /* 0x000fea00078e0002 */
[----:B------:R-:W-:Y:S05]  /*e7a0*/  IADD3 R3, R3, R0, RZ ;  /* 0x0000000003037210 */ /* 0x000fea0007ffe0ff */
[----:B-----5:R1:W-:Y:S02]  /*e7b0*/  ST.E.128 [R2.64], R8 ;  /* 0x0000000802007985 */ /* 0x0203e4000c101d06 */
.L_x_3045:
[----:B------:R-:W-:Y:S05]  /*e7c0*/  BSYNC B1 ;  /* 0x0000000000017941 */ /* 0x000fea0003800000 */
.L_x_3044:
        /* <DEDUP_REMOVED lines=11> */
.L_x_2949:
[----:B-1----:R-:W-:Y:S02]  /*e880*/  P2R R0, PR, RZ, 0x40 ;  /* 0x00000040ff007803 */ /* 0x002fe40000000000 */
[C---:B------:R-:W-:Y:S02]  /*e890*/  LOP3.LUT P6, RZ, R64.reuse, 0x100, RZ, 0xc0, !PT ;  /* 0x0000010040ff7812 */ /* 0x040fe400078cc0ff */
[----:B------:R-:W-:Y:S02]  /*e8a0*/  P2R R17, PR, RZ, 0x10 ;  /* 0x00000010ff117803 */ /* 0x000fe40000000000 */
[----:B------:R-:W-:Y:S02]  /*e8b0*/  LOP3.LUT P4, RZ, R64, 0x200, RZ, 0xc0, !PT ;  /* 0x0000020040ff7812 */ /* 0x000fe4000788c0ff */
[----:B------:R-:W-:Y:S02]  /*e8c0*/  SHF.L.U64.HI R2, R66, 0x4, R67 ;  /* 0x0000000442027819 */ /* 0x000fe40000010243 */
[----:B------:R-:W-:Y:S02]  /*e8d0*/  P2R R25, PR, RZ, 0x8 ;  /* 0x00000008ff197803 */ /* 0x000fe40000000000 */
[C---:B------:R-:W-:Y:S02]  /*e8e0*/  LOP3.LUT P3, RZ, R64.reuse, 0x80, RZ, 0xc0, !PT ;  /* 0x0000008040ff7812 */ /* 0x040fe4000786c0ff */
[----:B------:R-:W-:Y:S02]  /*e8f0*/  P2R R26, PR, RZ, 0x4 ;  /* 0x00000004ff1a7803 */ /* 0x000fe40000000000 */
[CC--:B------:R-:W-:Y:S02]  /*e900*/  @!P6 LEA R8, P0, R231.reuse, R72.reuse, 0x1 ;  /* 0x00000048e708e211 */ /* 0x0c0fe400078008ff */
[----:B------:R-:W-:Y:S01]  /*e910*/  LOP3.LUT P2, RZ, R64, 0x40, RZ, 0xc0, !PT ;  /* 0x0000004040ff7812 */ /* 0x000fe2000784c0ff */
[----:B------:R-:W-:Y:S01]  /*e920*/  @!P4 IMAD.MOV.U32 R3, RZ, RZ, R71 ;  /* 0x000000ffff03c224 */ /* 0x000fe200078e0047 */
[----:B------:R-:W-:Y:S02]  /*e930*/  @!P6 LEA.HI.X R9, R231, R71, R2, 0x1, P0 ;  /* 0x00000047e709e211 */ /* 0x000fe400000f0c02 */
[----:B------:R-:W-:Y:S02]  /*e940*/  @!P4 MOV R2, R72 ;  /* 0x000000480002c202 */ /* 0x000fe40000000f00 */
[C---:B------:R-:W-:Y:S02]  /*e950*/  @!P6 LEA R6, P0, R119.reuse, R70, 0x1 ;  /* 0x000000467706e211 */ /* 0x040fe400078008ff */
[----:B------:R-:W-:Y:S01]  /*e960*/  P2R R16, PR, RZ, 0x20 ;  /* 0x00000020ff107803 */ /* 0x000fe20000000000 */
[----:B------:R1:W2:Y:S01]  /*e970*/  @!P4 LD.E.128 R12, [R2.64] ;  /* 0x00000006020cc980 */ /* 0x0002a2000c101d00 */
[----:B------:R-:W-:Y:S02]  /*e980*/  @!P6 LEA.HI.X R7, R119, R69, R193, 0x1, P0 ;  /* 0x000000457707e211 */ /* 0x000fe400000f0cc1 */
[----:B------:R-:W-:Y:S02]  /*e990*/  @!P3 LEA R4, P0, R228, R72, 0x1 ;  /* 0x00000048e404b211 */ /* 0x000fe400078008ff */
[----:B------:R-:W-:Y:S02]  /*e9a0*/  LOP3.LUT P5, RZ, R64, 0x20, RZ, 0xc0, !PT ;  /* 0x0000002040ff7812 */ /* 0x000fe400078ac0ff */
[----:B------:R-:W-:Y:S02]  /*e9b0*/  @!P3 LEA.HI.X R5, R228, R71, R249, 0x1, P0 ;  /* 0x00000047e405b211 */ /* 0x000fe400000f0cf9 */
[----:B------:R-:W-:Y:S02]  /*e9c0*/  P2R R27, PR, RZ, 0x2 ;  /* 0x00000002ff1b7803 */ /* 0x000fe40000000000 */
[C---:B------:R-:W-:Y:S01]  /*e9d0*/  LOP3.LUT P1, RZ, R64.reuse, 0x2, RZ, 0xc0, !PT ;  /* 0x0000000240ff7812 */ /* 0x040fe2000782c0ff */
        /* <DEDUP_REMOVED lines=163> */
.L_x_2983:
[----:B------:R-:W-:Y:S05]  /*f410*/  BSYNC B2 ;  /* 0x0000000000027941 */ /* 0x000fea0003800000 */
.L_x_2948:
        /* <DEDUP_REMOVED lines=92> */
.L_x_3049:
        /* <DEDUP_REMOVED lines=12> */
.L_x_3050:
[----:B------:R-:W-:Y:S05]  /*faa0*/  BSYNC B0 ;  /* 0x0000000000007941 */ /* 0x000fea0003800000 */
.L_x_3048:
[----:B------:R-:W-:Y:S04]  /*fab0*/  IADD3 R23, R23, -0x1, RZ ;  /* 0xffffffff17177810 */ /* 0x000fe80007ffe0ff */
[----:B------:R-:W-:Y:S11]  /*fac0*/  ISETP.GT.AND P0, PT, R23, R120, PT ;  /* 0x000000781700720c */ /* 0x000ff60003f04270 */
[----:B------:R-:W-:Y:S02]  /*fad0*/  @!UPT UIADD3 URZ, URZ, URZ, URZ ;  /* 0x0000003f3f3ff290 */ /* 0x000fe4000fffe03f */
[----:B------:R-:W-:-:S05]  /*fae0*/  @P0 BRA `(.L_x_3051) ;  /* 0xffff358000000947 */ /* 0x000fca000383ffff */
.L_x_2947:
[----:B------:R-:W-:Y:S01]  /*faf0*/  WARPSYNC 0xffffffff ;  /* 0xffffffff00007948 */ /* 0x000fe20003800000 */
[----:B------:R-:W-:Y:S06]  /*fb00*/  BAR.SYNC.DEFER_BLOCKING 0x0 ;  /* 0x0000000000007b1d */ /* 0x000fec0000010000 */
[----:B------:R2:W5:Y:S04]  /*fb10*/  LDL R250, [R1+0x14c] ;  /* 0x00014c0001fa7983 */ /* 0x0005680000100800 */
[----:B------:R-:W3:Y:S01]  /*fb20*/  LD.E R35, [R18.64+0xd0] ;  /* 0x0000d00612237980 */ /* 0x000ee2000c101900 */
[----:B------:R-:W-:Y:S01]  /*fb30*/  BSSY B2, `(.L_x_3052) ;  /* 0x00002e5000027945 */ /* 0x000fe20003800000 */
[----:B------:R-:W-:Y:S01]  /*fb40*/  IMAD.SHL.U32 R192, R224, 0x2, RZ ;  /* 0x00000002e0c07824 */ /* 0x000fe200078e00ff */
[C---:B------:R-:W-:Y:S01]  /*fb50*/  SHF.L.U64.HI R6, R170.reuse, 0x4, R171 ;  /* 0x00000004aa067819 */ /* 0x040fe200000102ab */
[----:B------:R-:W4:Y:S01]  /*fb60*/  S2R R0, SR_CTAID.X ;  /* 0x0000000000007919 */ /* 0x000f220000002500 */
[----:B------:R-:W-:-:S03]  /*fb70*/  IMAD.SHL.U32 R4, R170, 0x10, RZ ;  /* 0x00000010aa047824 */ /* 0x000fc600078e00ff */
[----:B------:R-:W1:Y:S04]  /*fb80*/  S2R R53, SR_CTAID.Y ;  /* 0x0000000000357919 */ /* 0x000e680000002600 */
[----:B------:R-:W2:Y:S01]  /*fb90*/  S2R R51, SR_TID.X ;  /* 0x0000000000337919 */ /* 0x000ea20000002100 */
[----:B----4-:R-:W-:Y:S01]  /*fba0*/  IMAD.SHL.U32 R184, R0, 0x40, RZ ;  /* 0x0000004000b87824 */ /* 0x010fe200078e00ff */
[----:B-1----:R-:W-:Y:S02]  /*fbb0*/  SHF.R.S32.HI R52, RZ, 0x1f, R53 ;  /* 0x0000001fff347819 */ /* 0x002fe40000011435 */
[----:B---3--:R-:W-:-:S13]  /*fbc0*/  ISETP.NE.AND P0, PT, R35, RZ, PT ;  /* 0x000000ff2300720c */ /* 0x008fda0003f05270 */
[----:B------:R-:W-:Y:S05]  /*fbd0*/  @!P0 BRA `(.L_x_3053) ;  /* 0x000029b000008947 */ /* 0x000fea0003800000 */
[----:B--2---:R-:W2:Y:S01]  /*fbe0*/  LD.E.64 R2, [R18.64+0xf0] ;  /* 0x0000f00612027980 */ /* 0x004ea2000c101b00 */
[----:B------:R-:W-:-:S03]  /*fbf0*/  IMAD.MOV.U32 R0, RZ, RZ, RZ ;  /* 0x000000ffff007224 */ /* 0x000fc600078e00ff */
[----:B------:R-:W3:Y:S04]  /*fc00*/  LD.E.U8 R12, [R18.64+0x1b3] ;  /* 0x0001b306120c7980 */ /* 0x000ee8000c101100 */
[----:B------:R1:W5:Y:S04]  /*fc10*/  LD.E R40, [R18.64+0xc0] ;  /* 0x0000c00612287980 */ /* 0x000368000c101900 */
[----:B------:R1:W5:Y:S04]  /*fc20*/  LD.E.64 R26, [R18.64+0x148] ;  /* 0x00014806121a7980 */ /* 0x000368000c101b00 */
[----:B------:R1:W5:Y:S01]  /*fc30*/  LD.E.64 R24, [R18.64+0x150] ;  /* 0x0001500612187980 */ /* 0x000362000c101b00 */
[----:B--2---:R-:W-:-:S04]  /*fc40*/  ISETP.NE.U32.AND P1, PT, R2, RZ, PT ;  /* 0x000000ff0200720c */ /* 0x004fc80003f25070 */
[----:B------:R-:W-:-:S13]  /*fc50*/  ISETP.NE.AND.EX P1, PT, R3, RZ, PT, P1 ;  /* 0x000000ff0300720c */ /* 0x000fda0003f25310 */
[----:B------:R-:W-:-:S04]  /*fc60*/  @P1 LEA R2, P0, R53, R2, 0x2 ;  /* 0x0000000235021211 */ /* 0x000fc800078010ff */
[----:B------:R-:W-:-:S05]  /*fc70*/  @P1 LEA.HI.X R3, R53, R3, R52, 0x2, P0 ;  /* 0x0000000335031211 */ /* 0x000fca00000f1434 */
[----:B------:R2:W4:Y:S01]  /*fc80*/  @P1 LD.E R0, [R2.64] ;  /* 0x0000000602001980 */ /* 0x000522000c101900 */
        /* <DEDUP_REMOVED lines=16> */
[----:B---3--:R-:W-:Y:S02]  /*fd90*/  ISETP.NE.AND P0, PT, R12, RZ, PT ;  /* 0x000000ff0c00720c */ /* 0x008fe40003f05270 */
[----:B------:R-:W-:Y:S02]  /*fda0*/  LEA.HI.X R29, R4, R169, R6, 0x1, P1 ;  /* 0x000000a9041d7211 */ /* 0x000fe400008f0c06 */
[----:B------:R-:W-:-:S04]  /*fdb0*/  LEA R8, P2, R214, R168, 0x1 ;  /* 0x000000a8d6087211 */ /* 0x000fc800078408ff */
[----:B------:R-:W-:Y:S01]  /*fdc0*/  LEA.HI.X R9, R214, R169, R225, 0x1, P2 ;  /* 0x000000a9d6097211 */ /* 0x000fe200010f0ce1 */
[--C-:B------:R-:W-:Y:S02]  /*fdd0*/  IMAD.IADD R38, R250, 0x1, -R184.reuse ;  /* 0x00000001fa267824 */ /* 0x100fe400078e0ab8 */
[----:B------:R-:W-:Y:S01]  /*fde0*/  IMAD.SHL.U32 R50, R16, 0x10, RZ ;  /* 0x0000001010327824 */ /* 0x000fe200078e00ff */
[----:B----4-:R-:W-:Y:S01]  /*fdf0*/  IADD3 R11, R0, R121, R184 ;  /* 0x00000079000b7210 */ /* 0x010fe20007ffe0b8 */
        /* <DEDUP_REMOVED lines=9> */
[----:B-1----:R-:W-:Y:S01]  /*fe90*/  ISETP.GE.AND P0, PT, R82, R38, PT ;  /* 0x000000265200720c */ /* 0x002fe20003f06270 */
[----:B------:R-:W-:Y:S03]  /*fea0*/  BSSY B1, `(.L_x_3055) ;  /* 0x0000038000017945 */ /* 0x000fe60003800000 */
[----:B------:R-:W-:-:S13]  /*feb0*/  ISETP.LT.OR P0, PT, R51, -0x7, P0 ;  /* 0xfffffff93300780c */ /* 0x000fda0000701670 */
        /* <DEDUP_REMOVED lines=52> */
.L_x_3058:
[----:B------:R-:W-:Y:S05]  /*10200*/  BSYNC B0 ;  /* 0x0000000000007941 */ /* 0x000fea0003800000 */
.L_x_3057:
[----:B-----5:R3:W-:Y:S02]  /*10210*/  STS.128 [R192], R4 ;  /* 0x00000004c0007388 */ /* 0x0207e40000000c00 */
.L_x_3056:
[----:B------:R-:W-:Y:S05]  /*10220*/  BSYNC B1 ;  /* 0x0000000000017941 */ /* 0x000fea0003800000 */
.L_x_3055:
        /* <DEDUP_REMOVED lines=58> */
.L_x_3062:
[----:B------:R-:W-:Y:S05]  /*105d0*/  BSYNC B0 ;  /* 0x0000000000007941 */ /* 0x000fea0003800000 */
.L_x_3061:
[----:B-----5:R1:W-:Y:S02]  /*105e0*/  STS.128 [R192+0x800], R4 ;  /* 0x00080004c0007388 */ /* 0x0203e40000000c00 */
.L_x_3060:
[----:B------:R-:W-:Y:S05]  /*105f0*/  BSYNC B1 ;  /* 0x0000000000017941 */ /* 0x000fea0003800000 */
.L_x_3059:
        /* <DEDUP_REMOVED lines=59> */
.L_x_3066:
[----:B------:R-:W-:Y:S05]  /*109b0*/  BSYNC B0 ;  /* 0x0000000000007941 */ /* 0x000fea0003800000 */
.L_x_3065:
[----:B-----5:R3:W-:Y:S02]  /*109c0*/  STS.128 [R192+0x1000], R4 ;  /* 0x00100004c0007388 */ /* 0x0207e40000000c00 */
.L_x_3064:
[----:B------:R-:W-:Y:S05]  /*109d0*/  BSYNC B1 ;  /* 0x0000000000017941 */ /* 0x000fea0003800000 */
.L_x_3063:
[----:B------:R-:W-:-:S04]  /*109e0*/  IADD3 R30, R82, 0x30, RZ ;  /* 0x00000030521e7810 */ /* 0x000fc80007ffe0ff */
        /* <DEDUP_REMOVED lines=20> */
[----:B----4-:R3:W4:Y:S01]  /*10b30*/  LD.E.64 R12, [R2.64] ;  /* 0x00000006020c7980 */ /* 0x010722000c101b00 */
[----:B-----5:R-:W-:Y:S02]  /*10b40*/  SHF.L.U32 R10, R4, 0x10, RZ ;  /* 0x00000010040a7819 */ /* 0x020fe400000006ff */
[----:B------:R-:W-:Y:S02]  /*10b50*/  SHF.L.U32 R11, R6, 0x10, RZ ;  /* 0x00000010060b7819 */ /* 0x000fe400000006ff */
[----:B------:R-:W-:Y:S02]  /*10b60*/  LOP3.LUT R0, R7, 0xffff0000, RZ, 0xc0, !PT ;  /* 0xffff000007007812 */ /* 0x000fe400078ec0ff */
[----:B---3--:R-:W-:-:S02]  /*10b70*/  LOP3.LUT R2, R4, 0xffff0000, RZ, 0xc0, !PT ;  /* 0xffff000004027812 */ /* 0x008fc400078ec0ff */
[C---:B------:R-:W-:Y:S01]  /*10b80*/  LOP3.LUT R3, R5.reuse, 0xffff0000, RZ, 0xc0, !PT ;  /* 0xffff000005037812 */ /* 0x040fe200078ec0ff */
[----:B------:R-:W-:Y:S01]  /*10b90*/  IMAD.U32 R4, R5, 0x10000, RZ ;  /* 0x0001000005047824 */ /* 0x000fe200078e00ff */
[----:B------:R-:W-:Y:S01]  /*10ba0*/  LOP3.LUT R5, R6, 0xffff0000, RZ, 0xc0, !PT ;  /* 0xffff000006057812 */ /* 0x000fe200078ec0ff */
[----:B------:R-:W-:Y:S01]  /*10bb0*/  IMAD.U32 R6, R7, 0x10000, RZ ;  /* 0x0001000007067824 */ /* 0x000fe200078e00ff */
[----:B--2---:R-:W-:Y:S01]  /*10bc0*/  SHF.L.U32 R14, R8, 0x10, RZ ;  /* 0x00000010080e7819 */ /* 0x004fe200000006ff */
        /* <DEDUP_REMOVED lines=27> */
.L_x_3069:
[----:B------:R-:W-:Y:S05]  /*10d80*/  BSYNC B0 ;  /* 0x0000000000007941 */ /* 0x000fea0003800000 */
.L_x_3068:
[----:B-----5:R3:W-:Y:S01]  /*10d90*/  STS.128 [R192+0x1800], R4 ;  /* 0x00180004c0007388 */ /* 0x0207e20000000c00 */
[----:B------:R-:W-:Y:S05]  /*10da0*/  BRA `(.L_x_3067) ;  /* 0x00001bd000007947 */ /* 0x000fea0003800000 */
.L_x_3054:
        /* <DEDUP_REMOVED lines=90> */
.L_x_3073:
[----:B------:R-:W-:Y:S05]  /*11350*/  BSYNC B0 ;  /* 0x0000000000007941 */ /* 0x000fea0003800000 */
.L_x_3072:
[----:B-----5:R3:W-:Y:S02]  /*11360*/  STS.128 [R192], R4 ;  /* 0x00000004c0007388 */ /* 0x0207e40000000c00 */
.L_x_3071:
[----:B------:R-:W-:Y:S05]  /*11370*/  BSYNC B1 ;  /* 0x0000000000017941 */ /* 0x000fea0003800000 */
.L_x_3070:
        /* <DEDUP_REMOVED lines=93> */
.L_x_3077:
[----:B------:R-:W-:Y:S05]  /*11950*/  BSYNC B0 ;  /* 0x0000000000007941 */ /* 0x000fea0003800000 */
.L_x_3076:
[----:B-----5:R1:W-:Y:S02]  /*11960*/  STS.128 [R192+0x800], R4 ;  /* 0x00080004c0007388 */ /* 0x0203e40000000c00 */
.L_x_3075:
[----:B------:R-:W-:Y:S05]  /*11970*/  BSYNC B1 ;  /* 0x0000000000017941 */ /* 0x000fea0003800000 */
.L_x_3074:
        /* <DEDUP_REMOVED lines=94> */
.L_x_3081:
[----:B------:R-:W-:Y:S05]  /*11f60*/  BSYNC B0 ;  /* 0x0000000000007941 */ /* 0x000fea0003800000 */
.L_x_3080:
[----:B-----5:R3:W-:Y:S02]  /*11f70*/  STS.128 [R192+0x1000], R4 ;  /* 0x00100004c0007388 */ /* 0x0207e40000000c00 */
.L_x_3079:
[----:B------:R-:W-:Y:S05]  /*11f80*/  BSYNC B1 ;  /* 0x0000000000017941 */ /* 0x000fea0003800000 */
.L_x_3078:
        /* <DEDUP_REMOVED lines=93> */
.L_x_3083:
[----:B------:R-:W-:Y:S05]  /*12560*/  BSYNC B0 ;  /* 0x0000000000007941 */ /* 0x000fea0003800000 */
.L_x_3082:
[----:B-----5:R3:W-:Y:S01]  /*12570*/  STS.128 [R192+0x1800], R4 ;  /* 0x00180004c0007388 */ /* 0x0207e20000000c00 */
[----:B------:R-:W-:Y:S05]  /*12580*/  BRA `(.L_x_3067) ;  /* 0x000003f000007947 */ /* 0x000fea0003800000 */
.L_x_3053:
[----:B--2--5:R-:W-:Y:S01]  /*12590*/  IADD3 R0, -R184, R250, RZ ;  /* 0x000000fab8007210 */ /* 0x024fe20007ffe1ff */
[----:B------:R-:W-:Y:S03]  /*125a0*/  BSSY B0, `(.L_x_3084) ;  /* 0x000000c000007945 */ /* 0x000fe60003800000 */
        /* <DEDUP_REMOVED lines=11> */
.L_x_3085:
[----:B------:R-:W-:Y:S05]  /*12660*/  BSYNC B0 ;  /* 0x0000000000007941 */ /* 0x000fea0003800000 */
.L_x_3084:
        /* <DEDUP_REMOVED lines=15> */
.L_x_3087:
[----:B------:R-:W-:Y:S05]  /*12760*/  BSYNC B0 ;  /* 0x0000000000007941 */ /* 0x000fea0003800000 */
.L_x_3086:
        /* <DEDUP_REMOVED lines=15> */
.L_x_3089:
[----:B------:R-:W-:Y:S05]  /*12860*/  BSYNC B0 ;  /* 0x0000000000007941 */ /* 0x000fea0003800000 */
.L_x_3088:
        /* <DEDUP_REMOVED lines=17> */
.L_x_3067:
[----:B------:R-:W-:Y:S05]  /*12980*/  BSYNC B2 ;  /* 0x0000000000027941 */ /* 0x000fea0003800000 */
.L_x_3052:
[----:B------:R-:W5:Y:S01]  /*12990*/  LDL R185, [R1+0x110] ;  /* 0x0001100001b97983 */ /* 0x000f620000100800 */
[----:B------:R-:W-:Y:S01]  /*129a0*/  BSSY B0, `(.L_x_3090) ;  /* 0x000000f000007945 */ /* 0x000fe20003800000 */
[----:B-----5:R-:W-:-:S05]  /*129b0*/  IADD3 R252, R185, -0x1, RZ ;  /* 0xffffffffb9fc7810 */ /* 0x020fca0007ffe0ff */
[----:B------:R-:W-:-:S04]  /*129c0*/  IMAD.SHL.U32 R85, R252, 0x100, RZ ;  /* 0x00000100fc557824 */ /* 0x000fc800078e00ff */
[----:B------:R-:W-:-:S05]  /*129d0*/  IMAD.IADD R0, R219, 0x1, -R85 ;  /* 0x00000001db007824 */ /* 0x000fca00078e0a55 */
[----:B------:R-:W-:-:S13]  /*129e0*/  ISETP.GE.AND P0, PT, R82, R0, PT ;  /* 0x000000005200720c */ /* 0x000fda0003f06270 */
[----:B------:R-:W-:Y:S05]  /*129f0*/  @P0 BRA `(.L_x_3091) ;  /* 0x0000009000000947 */ /* 0x000fea0003800000 */
[----:B------:R-:W-:-:S13]  /*12a00*/  ISETP.GE.AND P0, PT, R154, R251, PT ;  /* 0x000000fb9a00720c */ /* 0x000fda0003f06270 */
[----:B------:R1:W-:Y:S01]  /*12a10*/  @P0 STS.128 [R192+0x2000], RZ ;  /* 0x002000ffc0000388 */ /* 0x0003e20000000c00 */
[----:B------:R-:W-:Y:S05]  /*12a20*/  @P0 BRA `(.L_x_3091) ;  /* 0x0000006000000947 */ /* 0x000fea0003800000 */
[----:B--2---:R-:W-:Y:S02]  /*12a30*/  MOV R2, R222 ;  /* 0x000000de00027202 */ /* 0x004fe40000000f00 */
[----:B------:R-:W-:-:S05]  /*12a40*/  MOV R3, R223 ;  /* 0x000000df00037202 */ /* 0x000fca0000000f00 */
[----:B------:R-:W-:Y:S01]  /*12a50*/  @!PT LDS RZ, [RZ] ;  /* 0x00000000fffff984 */ /* 0x000fe20000000800 */
[----:B------:R-:W-:Y:S01]  /*12a60*/  @!PT LDS RZ, [RZ] ;  /* 0x00000000fffff984 */ /* 0x000fe20000000800 */
[----:B------:R-:W-:Y:S01]  /*12a70*/  @!PT LDS RZ, [RZ] ;  /* 0x00000000fffff984 */ /* 0x000fe20000000800 */
[----:B------:R2:W-:Y:S02]  /*12a80*/  LDGSTS.E.BYPASS.LTC128B.128 [R192+0x2000], [R2.64] ;  /* 0x0200000002c07fae */ /* 0x0005e4000b901d46 */
.L_x_3091:
[----:B------:R-:W-:Y:S05]  /*12a90*/  BSYNC B0 ;  /* 0x0000000000007941 */ /* 0x000fea0003800000 */
.L_x_3090:
        /* <DEDUP_REMOVED lines=12> */
.L_x_3093:
[----:B------:R-:W-:Y:S05]  /*12b60*/  BSYNC B0 ;  /* 0x0000000000007941 */ /* 0x000fea0003800000 */
.L_x_3092:
        /* <DEDUP_REMOVED lines=12> */
.L_x_3095:
[----:B------:R-:W-:Y:S05]  /*12c30*/  BSYNC B0 ;  /* 0x0000000000007941 */ /* 0x000fea0003800000 */
.L_x_3094:
[----:B------:R-:W-:Y:S01]  /*12c40*/  ISETP.GE.AND P0, PT, R30, R0, PT ;  /* 0x000000001e00720c */ /* 0x000fe20003f06270 */
[----:B------:R-:W-:-:S12]  /*12c50*/  BSSY B0, `(.L_x_3096) ;  /* 0x000000e000007945 */ /* 0x000fd80003800000 */
[----:B------:R-:W-:Y:S05]  /*12c60*/  @P0 BRA `(.L_x_3097) ;  /* 0x000000c000000947 */ /* 0x000fea0003800000 */
[----:B------:R-:W-:-:S13]  /*12c70*/  ISETP.GE.AND P0, PT, R154, R251, PT ;  /* 0x000000fb9a00720c */ /* 0x000fda0003f06270 */
[----:B------:R1:W-:Y:S01]  /*12c80*/  @P0 STS.128 [R192+0x3800], RZ ;  /* 0x003800ffc0000388 */ /* 0x0003e20000000c00 */
[----:B------:R-:W-:Y:S05]  /*12c90*/  @P0 BRA `(.L_x_3097) ;  /* 0x0000009000000947 */ /* 0x000fea0003800000 */
[----:B--2---:R-:W-:Y:S01]  /*12ca0*/  MOV R2, R222 ;  /* 0x000000de00027202 */ /* 0x004fe20000000f00 */
[----:B-1-3--:R-:W-:Y:S01]  /*12cb0*/  IMAD R4, R195, 0x60, RZ ;  /* 0x00000060c3047824 */ /* 0x00afe200078e02ff */
[----:B------:R-:W-:-:S05]  /*12cc0*/  MOV R3, R223 ;  /* 0x000000df00037202 */ /* 0x000fca0000000f00 */
[----:B------:R-:W-:-:S05]  /*12cd0*/  IMAD.WIDE.U32 R2, R194, 0x60, R2 ;  /* 0x00000060c2027825 */ /* 0x000fca00078e0002 */
[----:B------:R-:W-:-:S05]  /*12ce0*/  IADD3 R3, R4, R3, RZ ;  /* 0x0000000304037210 */ /* 0x000fca0007ffe0ff */
[----:B------:R-:W-:Y:S01]  /*12cf0*/  @!PT LDS RZ, [RZ] ;  /* 0x00000000fffff984 */ /* 0x000fe20000000800 */
[----:B------:R-:W-:Y:S01]  /*12d00*/  @!PT LDS RZ, [RZ] ;  /* 0x00000000fffff984 */ /* 0x000fe20000000800 */
[----:B------:R-:W-:Y:S01]  /*12d10*/  @!PT LDS RZ, [RZ] ;  /* 0x00000000fffff984 */ /* 0x000fe20000000800 */
[----:B------:R1:W-:Y:S02]  /*12d20*/  LDGSTS.E.BYPASS.LTC128B.128 [R192+0x3800], [R2.64] ;  /* 0x0380000002c07fae */ /* 0x0003e4000b901d46 */
.L_x_3097:
[----:B------:R-:W-:Y:S05]  /*12d30*/  BSYNC B0 ;  /* 0x0000000000007941 */ /* 0x000fea0003800000 */
.L_x_3096:
[----:B------:R-:W-:Y:S01]  /*12d40*/  IADD3 R21, R82, 0x40, RZ ;  /* 0x0000004052157810 */ /* 0x000fe20007ffe0ff */
[----:B------:R-:W-:Y:S03]  /*12d50*/  BSSY B0, `(.L_x_3098) ;  /* 0x000000c000007945 */ /* 0x000fe60003800000 */
[----:B------:R-:W-:-:S13]  /*12d60*/  ISETP.GE.AND P0, PT, R21, R0, PT ;  /* 0x000000001500720c */ /* 0x000fda0003f06270 */
[----:B------:R-:W-:Y:S05]  /*12d70*/  @P0 BRA `(.L_x_3099) ;  /* 0x0000009000000947 */ /* 0x000fea0003800000 */
[----:B------:R-:W-:-:S13]  /*12d80*/  ISETP.GE.AND P0, PT, R154, R251, PT ;  /* 0x000000fb9a00720c */ /* 0x000fda0003f06270 */
[----:B------:R1:W-:Y:S01]  /*12d90*/  @P0 STS.128 [R192+0x4000], RZ ;  /* 0x004000ffc0000388 */ /* 0x0003e20000000c00 */
[----:B------:R-:W-:Y:S05]  /*12da0*/  @P0 BRA `(.L_x_3099) ;  /* 0x0000006000000947 */ /* 0x000fea0003800000 */
[----:B-12---:R-:W-:-:S04]  /*12db0*/  LEA R2, P0, R194, R222, 0x7 ;  /* 0x000000dec2027211 */ /* 0x006fc800078038ff */
[----:B------:R-:W-:-:S05]  /*12dc0*/  LEA.HI.X R3, R194, R223, R195, 0x7, P0 ;  /* 0x000000dfc2037211 */ /* 0x000fca00000f3cc3 */
[----:B------:R-:W-:Y:S01]  /*12dd0*/  @!PT LDS RZ, [RZ] ;  /* 0x00000000fffff984 */ /* 0x000fe20000000800 */
[----:B------:R-:W-:Y:S01]  /*12de0*/  @!PT LDS RZ, [RZ] ;  /* 0x00000000fffff984 */ /* 0x000fe20000000800 */
[----:B------:R-:W-:Y:S01]  /*12df0*/  @!PT LDS RZ, [RZ] ;  /* 0x00000000fffff984 */ /* 0x000fe20000000800 */
[----:B------:R1:W-:Y:S04]  /*12e00*/  LDGSTS.E.BYPASS.LTC128B.128 [R192+0x4000], [R2.64] ;  /* 0x0400000002c07fae */ /* 0x0003e8000b901d46 */
.L_x_3099:
[----:B------:R-:W-:Y:S05]  /*12e10*/  BSYNC B0 ;  /* 0x0000000000007941 */ /* 0x000fea0003800000 */
.L_x_3098:
[----:B------:R-:W-:Y:S01]  /*12e20*/  IADD3 R20, R82, 0x50, RZ ;  /* 0x0000005052147810 */ /* 0x000fe20007ffe0ff */
[----:B------:R-:W-:Y:S03]  /*12e30*/  BSSY B0, `(.L_x_3100) ;  /* 0x000000f000007945 */ /* 0x000fe60003800000 */
[----:B------:R-:W-:-:S13]  /*12e40*/  ISETP.GE.AND P0, PT, R20, R0, PT ;  /* 0x000000001400720c */ /* 0x000fda0003f06270 */
[----:B------:R-:W-:Y:S05]  /*12e50*/  @P0 BRA `(.L_x_3101) ;  /* 0x000000c000000947 */ /* 0x000fea0003800000 */
[----:B------:R-:W-:-:S13]  /*12e60*/  ISETP.GE.AND P0, PT, R154, R251, PT ;  /* 0x000000fb9a00720c */ /* 0x000fda0003f06270 */
[----:B------:R1:W-:Y:S01]  /*12e70*/  @P0 STS.128 [R192+0x4800], RZ ;  /* 0x004800ffc0000388 */ /* 0x0003e20000000c00 */
[----:B------:R-:W-:Y:S05]  /*12e80*/  @P0 BRA `(.L_x_3101) ;  /* 0x0000009000000947 */ /* 0x000fea0003800000 */
[----:B-12---:R-:W-:Y:S01]  /*12e90*/  MOV R2, R222 ;  /* 0x000000de00027202 */ /* 0x006fe20000000f00 */
[----:B---3--:R-:W-:Y:S01]  /*12ea0*/  IMAD R4, R195, 0xa0, RZ ;  /* 0x000000a0c3047824 */ /* 0x008fe200078e02ff */
[----:B------:R-:W-:-:S05]  /*12eb0*/  MOV R3, R223 ;  /* 0x000000df00037202 */ /* 0x000fca0000000f00 */
[----:B------:R-:W-:-:S05]  /*12ec0*/  IMAD.WIDE.U32 R2, R194, 0xa0, R2 ;  /* 0x000000a0c2027825 */ /* 0x000fca00078e0002 */
[----:B------:R-:W-:-:S05]  /*12ed0*/  IADD3 R3, R4, R3, RZ ;  /* 0x0000000304037210 */ /* 0x000fca0007ffe0ff */
[----:B------:R-:W-:Y:S01]  /*12ee0*/  @!PT LDS RZ, [RZ] ;  /* 0x00000000fffff984 */ /* 0x000fe20000000800 */
[----:B------:R-:W-:Y:S01]  /*12ef0*/  @!PT LDS RZ, [RZ] ;  /* 0x00000000fffff984 */ /* 0x000fe20000000800 */
[----:B------:R-:W-:Y:S01]  /*12f00*/  @!PT LDS RZ, [RZ] ;  /* 0x00000000fffff984 */ /* 0x000fe20000000800 */
[----:B------:R1:W-:Y:S02]  /*12f10*/  LDGSTS.E.BYPASS.LTC128B.128 [R192+0x4800], [R2.64] ;  /* 0x0480000002c07fae */ /* 0x0003e4000b901d46 */
.L_x_3101:
[----:B------:R-:W-:Y:S05]  /*12f20*/  BSYNC B0 ;  /* 0x0000000000007941 */ /* 0x000fea0003800000 */
.L_x_3100:
        /* <DEDUP_REMOVED lines=16> */
.L_x_3103:
[----:B------:R-:W-:Y:S05]  /*13030*/  BSYNC B0 ;  /* 0x0000000000007941 */ /* 0x000fea0003800000 */
.L_x_3102:
        /* <DEDUP_REMOVED lines=16> */
.L_x_3105:
[----:B------:R-:W-:Y:S05]  /*13140*/  BSYNC B0 ;  /* 0x0000000000007941 */ /* 0x000fea0003800000 */
.L_x_3104:
        /* <DEDUP_REMOVED lines=13> */
.L_x_3107:
[----:B------:R-:W-:Y:S05]  /*13220*/  BSYNC B0 ;  /* 0x0000000000007941 */ /* 0x000fea0003800000 */
.L_x_3106:
        /* <DEDUP_REMOVED lines=16> */
.L_x_3109:
[----:B------:R-:W-:Y:S05]  /*13330*/  BSYNC B0 ;  /* 0x0000000000007941 */ /* 0x000fea0003800000 */
.L_x_3108:
        /* <DEDUP_REMOVED lines=16> */
.L_x_3111:
[----:B------:R-:W-:Y:S05]  /*13440*/  BSYNC B0 ;  /* 0x0000000000007941 */ /* 0x000fea0003800000 */
.L_x_3110:
        /* <DEDUP_REMOVED lines=16> */
.L_x_3113:
[----:B------:R-:W-:Y:S05]  /*13550*/  BSYNC B0 ;  /* 0x0000000000007941 */ /* 0x000fea0003800000 */
.L_x_3112:
        /* <DEDUP_REMOVED lines=16> */
.L_x_3115:
[----:B------:R-:W-:Y:S05]  /*13660*/  BSYNC B0 ;  /* 0x0000000000007941 */ /* 0x000fea0003800000 */
.L_x_3114:
        /* <DEDUP_REMOVED lines=16> */
.L_x_3117:
[----:B------:R-:W-:Y:S05]  /*13770*/  BSYNC B0 ;  /* 0x0000000000007941 */ /* 0x000fea0003800000 */
.L_x_3116:
[----:B--2---:R-:W-:Y:S01]  /*13780*/  IADD3 R9, R82, 0xe0, RZ ;  /* 0x000000e052097810 */ /* 0x004fe20007ffe0ff */
[----:B------:R-:W-:Y:S03]  /*13790*/  BSSY B0, `(.L_x_3118) ;  /* 0x000000f000007945 */ /* 0x000fe60003800000 */
[----:B------:R-:W-:-:S13]  /*137a0*/  ISETP.GE.AND P0, PT, R9, R0, PT ;  /* 0x000000000900720c */ /* 0x000fda0003f06270 */
[----:B------:R-:W-:Y:S05]  /*137b0*/  @P0 BRA `(.L_x_3119) ;  /* 0x000000c000000947 */ /* 0x000fea0003800000 */
[----:B------:R-:W-:-:S13]  /*137c0*/  ISETP.GE.AND P0, PT, R154, R251, PT ;  /* 0x000000fb9a00720c */ /* 0x000fda0003f06270 */
[----:B------:R2:W-:Y:S01]  /*137d0*/  @P0 STS.128 [R192+0x9000], RZ ;  /* 0x009000ffc0000388 */ /* 0x0005e20000000c00 */
[----:B------:R-:W-:Y:S05]  /*137e0*/  @P0 BRA `(.L_x_3119) ;  /* 0x0000009000000947 */ /* 0x000fea0003800000 */
[----:B-1----:R-:W-:Y:S01]  /*137f0*/  MOV R2, R222 ;  /* 0x000000de00027202 */ /* 0x002fe20000000f00 */
        /* <DEDUP_REMOVED lines=8> */
.L_x_3119:
[----:B------:R-:W-:Y:S05]  /*13880*/  BSYNC B0 ;  /* 0x0000000000007941 */ /* 0x000fea0003800000 */
.L_x_3118:
[----:B------:R-:W-:Y:S01]  /*13890*/  IADD3 R8, R82, 0xf0, RZ ;  /* 0x000000f052087810 */ /* 0x000fe20007ffe0ff */
        /* <DEDUP_REMOVED lines=15> */
.L_x_3121:
[----:B------:R-:W-:Y:S05]  /*13990*/  BSYNC B0 ;  /* 0x0000000000007941 */ /* 0x000fea0003800000 */
.L_x_3120:
[----:B-12---:R-:W2:Y:S04]  /*139a0*/  LD.E.64 R2, [R18.64+0x1c0] ;  /* 0x0001c00612027980 */ /* 0x006ea8000c101b00 */
[----:B---3--:R-:W3:Y:S04]  /*139b0*/  LD.E.64 R4, [R18.64+0x1b8] ;  /* 0x0001b80612047980 */ /* 0x008ee8000c101b00 */
[----:B------:R-:W1:Y:S04]  /*139c0*/  S2R R6, SR_CTAID.Z ;  /* 0x0000000000067919 */ /* 0x000e680000002700 */
[----:B----4-:R-:W4:Y:S04]  /*139d0*/  LD.E R153, [R18.64+0xd8] ;  /* 0x0000d80612997980 */ /* 0x010f28000c101900 */
[----:B------:R-:W0:Y:S04]  /*139e0*/  LDGDEPBAR ;  /* 0x00000000000079af */ /* 0x000e280000000000 */
[----:B------:R2:W5:Y:S01]  /*139f0*/  LD.E R87, [R18.64+0x188] ;  /* 0x0001880612577980 */ /* 0x000562000c101900 */
[----:B-1----:R-:W-:-:S02]  /*13a00*/  IMAD.MOV.U32 R226, RZ, RZ, R6 ;  /* 0x000000ffffe27224 */ /* 0x002fc400078e0006 */
[----:B--2---:R-:W-:Y:S02]  /*13a10*/  IMAD R3, R3, R53, RZ ;  /* 0x0000003503037224 */ /* 0x004fe400078e02ff */
[----:B------:R-:W-:-:S04]  /*13a20*/  IMAD.WIDE.U32 R6, R53, R2, R226 ;  /* 0x0000000235067225 */ /* 0x000fc800078e00e2 */
[----:B------:R-:W-:Y:S01]  /*13a30*/  IMAD R3, R2, R52, R3 ;  /* 0x0000003402037224 */ /* 0x000fe200078e0203 */
[----:B---3--:R-:W-:-:S03]  /*13a40*/  LEA R2, P0, R6, R4, 0x2 ;  /* 0x0000000406027211 */ /* 0x008fc600078010ff */
[----:B------:R-:W-:-:S05]  /*13a50*/  IMAD.IADD R3, R7, 0x1, R3 ;  /* 0x0000000107037824 */ /* 0x000fca00078e0203 */
[----:B------:R-:W-:-:S05]  /*13a60*/  LEA.HI.X R3, R6, R5, R3, 0x2, P0 ;  /* 0x0000000506037211 */ /* 0x000fca00000f1403 */
[----:B------:R1:W2:Y:S01]  /*13a70*/  LD.E R2, [R2.64] ;  /* 0x0000000602027980 */ /* 0x0002a2000c101900 */
[----:B------:R-:W-:-:S04]  /*13a80*/  DEPBAR.LE SB0, 0x0 ;  /* 0x000080000000791a */ /* 0x000fc80000000000 */
[----:B------:R-:W3:Y:S04]  /*13a90*/  S2R R23, SR_TID.X ;  /* 0x0000000000177919 */ /* 0x000ee80000002100 */
[----:B------:R-:W-:Y:S01]  /*13aa0*/  BAR.SYNC.DEFER_BLOCKING 0x0 ;  /* 0x0000000000007b1d */ /* 0x000fe20000010000 */
[----:B------:R-:W-:-:S05]  /*13ab0*/  ISETP.GE.AND P0, PT, R82, R0, PT ;  /* 0x000000005200720c */ /* 0x000fca0003f06270 */
[----:B----4-:R-:W2:Y:S01]  /*13ac0*/  MUFU.RCP R153, R153 ;  /* 0x0000009900997308 */ /* 0x010ea20000001000 */
[----:B---3--:R-:W-:-:S04]  /*13ad0*/  SHF.R.S32.HI R22, RZ, 0x1f, R23 ;  /* 0x0000001fff167819 */ /* 0x008fc80000011417 */
[----:B------:R-:W-:-:S03]  /*13ae0*/  LEA.HI R22, R22, R23, RZ, 0x5 ;  /* 0x0000001716167211 */ /* 0x000fc600078f28ff */
[----:B------:R3:W-:Y:S01]  /*13af0*/  @P0 STS.128 [R192+0xa000], RZ ;  /* 0x00a000ffc0000388 */ /* 0x0007e20000000c00 */
[----:B------:R-:W-:-:S05]  /*13b00*/  LOP3.LUT R22, R22, 0xffffffe0, RZ, 0xc0, !PT ;  /* 0xffffffe016167812 */ /* 0x000fca00078ec0ff */
[----:B------:R-:W-:Y:S02]  /*13b10*/  IMAD.IADD R22, R23, 0x1, -R22 ;  /* 0x0000000117167824 */ /* 0x000fe400078e0a16 */
[----:B------:R-:W-:-:S03]  /*13b20*/  IMAD.SHL.U32 R4, R51, 0x2, RZ ;  /* 0x0000000233047824 */ /* 0x000fc600078e00ff */
[----:B-1----:R-:W-:Y:S01]  /*13b30*/  SHF.R.S32.HI R3, RZ, 0x1f, R22 ;  /* 0x0000001fff037819 */ /* 0x002fe20000011416 */
[----:B------:R-:W-:Y:S03]  /*13b40*/  BSSY B0, `(.L_x_3122) ;  /* 0x000000f000007945 */ /* 0x000fe60003800000 */
[----:B------:R-:W-:Y:S02]  /*13b50*/  LEA.HI R3, R3, R22, RZ, 0x2 ;  /* 0x0000001603037211 */ /* 0x000fe400078f10ff */
[----:B------:R-:W-:Y:S02]  /*13b60*/  LOP3.LUT R118, R4, 0x6, RZ, 0xc0, !PT ;  /* 0x0000000604767812 */ /* 0x000fe400078ec0ff */
[----:B------:R-:W-:Y:S01]  /*13b70*/  SHF.R.S32.HI R86, RZ, 0x2, R3 ;  /* 0x00000002ff567819 */ /* 0x000fe20000011403 */
[----:B--2---:R-:W-:Y:S01]  /*13b80*/  FMUL.FTZ R153, R2, R153 ;  /* 0x0000009902997220 */ /* 0x004fe20000410000 */
[----:B------:R-:W-:Y:S05]  /*13b90*/  @P0 BRA `(.L_x_3123) ;  /* 0x0000009000000947 */ /* 0x000fea0003800000 */
[----:B---3--:R-:W-:-:S13]  /*13ba0*/  ISETP.GE.AND P0, PT, R154, R251, PT ;  /* 0x000000fb9a00720c */ /* 0x008fda0003f06270 */
        /* <DEDUP_REMOVED lines=8> */
.L_x_3123:
[----:B---3--:R-:W-:Y:S05]  /*13c30*/  BSYNC B0 ;  /* 0x0000000000007941 */ /* 0x008fea0003800000 */
.L_x_3122:
[----:B------:R-:W-:Y:S01]  /*13c40*/  ISETP.GE.AND P0, PT, R44, R0, PT ;  /* 0x000000002c00720c */ /* 0x000fe20003f06270 */
[----:B------:R-:W-:-:S12]  /*13c50*/  BSSY B0, `(.L_x_3124) ;  /* 0x000000c000007945 */ /* 0x000fd80003800000 */
[----:B------:R3:W-:Y:S01]  /*13c60*/  @P0 STS.128 [R192+0xa800], RZ ;  /* 0x00a800ffc0000388 */ /* 0x0007e20000000c00 */
        /* <DEDUP_REMOVED lines=10> */
.L_x_3125:
[----:B------:R-:W-:Y:S05]  /*13d10*/  BSYNC B0 ;  /* 0x0000000000007941 */ /* 0x000fea0003800000 */
.L_x_3124:
[----:B------:R-:W-:Y:S01]  /*13d20*/  ISETP.GE.AND P0, PT, R34, R0, PT ;  /* 0x000000002200720c */ /* 0x000fe20003f06270 */
[----:B------:R-:W-:-:S12]  /*13d30*/  BSSY B0, `(.L_x_3126) ;  /* 0x000000e000007945 */ /* 0x000fd80003800000 */
[----:B------:R1:W-:Y:S01]  /*13d40*/  @P0 STS.128 [R192+0xb000], RZ ;  /* 0x00b000ffc0000388 */ /* 0x0003e20000000c00 */
[----:B------:R-:W-:Y:S05]  /*13d50*/  @P0 BRA `(.L_x_3127) ;  /* 0x000000b000000947 */ /* 0x000fea0003800000 */
[----:B------:R-:W-:-:S13]  /*13d60*/  ISETP.GE.AND P0, PT, R154, R251, PT ;  /* 0x000000fb9a00720c */ /* 0x000fda0003f06270 */
        /* <DEDUP_REMOVED lines=10> */
.L_x_3127:
[----:B------:R-:W-:Y:S05]  /*13e10*/  BSYNC B0 ;  /* 0x0000000000007941 */ /* 0x000fea0003800000 */
.L_x_3126:
        /* <DEDUP_REMOVED lines=9> */
[----:B--2---:R-:W-:Y:S02]  /*13eb0*/  MOV R5, R3 ;  /* 0x0000000300057202 */ /* 0x004fe40000000f00 */
[----:B------:R-:W-:Y:S01]  /*13ec0*/  MOV R3, R217 ;  /* 0x000000d900037202 */ /* 0x000fe20000000f00 */
        /* <DEDUP_REMOVED lines=8> */
.L_x_3129:
[----:B------:R-:W-:Y:S05]  /*13f50*/  BSYNC B0 ;  /* 0x0000000000007941 */ /* 0x000fea0003800000 */
.L_x_3128:
        /* <DEDUP_REMOVED lines=15> */
.L_x_3131:
[----:B------:R-:W-:Y:S05]  /*14050*/  BSYNC B0 ;  /* 0x0000000000007941 */ /* 0x000fea0003800000 */
.L_x_3130:
        /* <DEDUP_REMOVED lines=19> */
.L_x_3133:
[----:B------:R-:W-:Y:S05]  /*14190*/  BSYNC B0 ;  /* 0x0000000000007941 */ /* 0x000fea0003800000 */
.L_x_3132:
        /* <DEDUP_REMOVED lines=19> */
.L_x_3135:
[----:B------:R-:W-:Y:S05]  /*142d0*/  BSYNC B0 ;  /* 0x0000000000007941 */ /* 0x000fea0003800000 */
.L_x_3134:
        /* <DEDUP_REMOVED lines=19> */
.L_x_3137:
[----:B------:R-:W-:Y:S05]  /*14410*/  BSYNC B0 ;  /* 0x0000000000007941 */ /* 0x000fea0003800000 */
.L_x_3136:
        /* <DEDUP_REMOVED lines=15> */
.L_x_3139:
[----:B------:R-:W-:Y:S05]  /*14510*/  BSYNC B0 ;  /* 0x0000000000007941 */ /* 0x000fea0003800000 */
.L_x_3138:
        /* <DEDUP_REMOVED lines=19> */
.L_x_3141:
[----:B------:R-:W-:Y:S05]  /*14650*/  BSYNC B0 ;  /* 0x0000000000007941 */ /* 0x000fea0003800000 */
.L_x_3140:
        /* <DEDUP_REMOVED lines=19> */
.L_x_3143:
[----:B------:R-:W-:Y:S05]  /*14790*/  BSYNC B0 ;  /* 0x0000000000007941 */ /* 0x000fea0003800000 */
.L_x_3142:
        /* <DEDUP_REMOVED lines=19> */
.L_x_3145:
[----:B------:R-:W-:Y:S05]  /*148d0*/  BSYNC B0 ;  /* 0x0000000000007941 */ /* 0x000fea0003800000 */
.L_x_3144:
        /* <DEDUP_REMOVED lines=19> */
.L_x_3147:
[----:B------:R-:W-:Y:S05]  /*14a10*/  BSYNC B0 ;  /* 0x0000000000007941 */ /* 0x000fea0003800000 */
.L_x_3146:
        /* <DEDUP_REMOVED lines=19> */
.L_x_3149:
[----:B------:R-:W-:Y:S05]  /*14b50*/  BSYNC B0 ;  /* 0x0000000000007941 */ /* 0x000fea0003800000 */
.L_x_3148:
        /* <DEDUP_REMOVED lines=19> */
.L_x_3151:
[----:B------:R-:W-:Y:S05]  /*14c90*/  BSYNC B0 ;  /* 0x0000000000007941 */ /* 0x000fea0003800000 */
.L_x_3150:
        /* <DEDUP_REMOVED lines=19> */
.L_x_3153:
[----:B------:R-:W-:Y:S05]  /*14dd0*/  BSYNC B0 ;  /* 0x0000000000007941 */ /* 0x000fea0003800000 */
.L_x_3152:
[----:B--2---:R-:W2:Y:S04]  /*14de0*/  LDL.LU R2, [R1+0x10] ;  /* 0x0000100001027983 */ /* 0x004ea80000300800 */
[----:B---3--:R-:W3:Y:S01]  /*14df0*/  LDL.LU R4, [R1+0x14] ;  /* 0x0000140001047983 */ /* 0x008ee20000300800 */
[----:B------:R-:W-:Y:S01]  /*14e00*/  SHF.R.S32.HI R0, RZ, 0x4, R232 ;  /* 0x00000004ff007819 */ /* 0x000fe200000114e8 */
[----:B------:R-:W-:Y:S01]  /*14e10*/  IMAD.SHL.U32 R5, R213, 0x40, RZ ;  /* 0x00000040d5057824 */ /* 0x000fe200078e00ff */
[----:B------:R-:W-:Y:S01]  /*14e20*/  SHF.R.S32.HI R152, RZ, 0x1f, R51 ;  /* 0x0000001fff987819 */ /* 0x000fe20000011433 */
[----:B------:R-:W0:Y:S01]  /*14e30*/  LDGDEPBAR ;  /* 0x00000000000079af */ /* 0x000e220000000000 */
[----:B------:R-:W-:Y:S01]  /*14e40*/  LEA.HI R3, R232, R0, RZ, 0x1 ;  /* 0x00000000e8037211 */ /* 0x000fe200078f08ff */
[----:B------:R-:W-:Y:S01]  /*14e50*/  BSSY B1, `(.L_x_3154) ;  /* 0x0000412000017945 */ /* 0x000fe20003800000 */
[----:B------:R-:W-:-:S02]  /*14e60*/  LEA.HI R152, R152, R51, RZ, 0x5 ;  /* 0x0000003398987211 */ /* 0x000fc400078f28ff */
[----:B------:R-:W-:Y:S02]  /*14e70*/  LOP3.LUT R3, R3, 0xfffffffe, RZ, 0xc0, !PT ;  /* 0xfffffffe03037812 */ /* 0x000fe400078ec0ff */
[----:B------:R-:W-:Y:S02]  /*14e80*/  SHF.R.S32.HI R152, RZ, 0x5, R152 ;  /* 0x00000005ff987819 */ /* 0x000fe40000011498 */
[----:B------:R-:W-:Y:S01]  /*14e90*/  R2P PR, R213, 0x6 ;  /* 0x00000006d5007804 */ /* 0x000fe20000000000 */
[----:B------:R-:W-:Y:S01]  /*14ea0*/  IMAD.IADD R3, R0, 0x1, -R3 ;  /* 0x0000000100037824 */ /* 0x000fe200078e0a03 */
[----:B------:R-:W-:-:S03]  /*14eb0*/  LOP3.LUT R0, R5, 0x1c0, RZ, 0xc0, !PT ;  /* 0x000001c005007812 */ /* 0x000fc600078ec0ff */
[----:B------:R-:W-:Y:S02]  /*14ec0*/  IMAD.SHL.U32 R5, R3, 0x8, RZ ;  /* 0x0000000803057824 */ /* 0x000fe400078e00ff */
[----:B--2---:R-:W-:Y:S02]  /*14ed0*/  IMAD.SHL.U32 R2, R2, 0x40, RZ ;  /* 0x0000004002027824 */ /* 0x004fe400078e00ff */
[----:B---3--:R-:W-:-:S03]  /*14ee0*/  IMAD.SHL.U32 R6, R4, 0x40, RZ ;  /* 0x0000004004067824 */ /* 0x008fc600078e00ff */
[----:B------:R-:W-:Y:S01]  /*14ef0*/  LOP3.LUT R2, R2, 0x1c0, RZ, 0xc0, !PT ;  /* 0x000001c002027812 */ /* 0x000fe200078ec0ff */
[----:B------:R-:W-:Y:S01]  /*14f00*/  IMAD.SHL.U32 R4, R82, 0x8, RZ ;  /* 0x0000000852047824 */ /* 0x000fe200078e00ff */
[----:B------:R-:W-:-:S04]  /*14f10*/  LOP3.LUT R183, R6, 0xfffffe00, RZ, 0xc0, !PT ;  /* 0xfffffe0006b77812 */ /* 0x000fc800078ec0ff */
[----:B------:R-:W-:Y:S02]  /*14f20*/  LOP3.LUT R6, R0, 0x8, R4, 0xf8, !PT ;  /* 0x0000000800067812 */ /* 0x000fe400078ef804 */
[----:B------:R-:W-:Y:S02]  /*14f30*/  SHF.R.U32.HI R0, RZ, 0x3, R0 ;  /* 0x00000003ff007819 */ /* 0x000fe40000011600 */
[----:B------:R-:W-:Y:S02]  /*14f40*/  LOP3.LUT R5, R2, 0x8, R5, 0xf8, !PT ;  /* 0x0000000802057812 */ /* 0x000fe400078ef805 */
[----:B------:R-:W-:Y:S01]  /*14f50*/  SHF.R.U32.HI R4, RZ, 0x3, R2 ;  /* 0x00000003ff047819 */ /* 0x000fe20000011602 */
        /* <DEDUP_REMOVED lines=12> */
[----:B------:R-:W2:Y:S01]  /*15020*/  LDSM.16.M88.4 R4, [R187] ;  /* 0x00000000bb04783b */ /* 0x000ea20000000200 */
[----:B------:R-:W-:Y:S01]  /*15030*/  SEL R188, R0, 0xffffffe0, !P1 ;  /* 0xffffffe000bc7807 */ /* 0x000fe20004800000 */
[----:B------:R-:W-:Y:S01]  /*15040*/  IMAD R2, R152, 0x10, R86 ;  /* 0x0000001098027824 */ /* 0x000fe200078e0256 */
[----:B------:R-:W-:Y:S01]  /*15050*/  IADD3 R0, R180, 0x2000, RZ ;  /* 0x00002000b4007810 */ /* 0x000fe20007ffe0ff */
[----:B------:R-:W3:Y:S01]  /*15060*/  LDSM.16.M88.4 R24, [R180+0x3800] ;  /* 0x00380000b418783b */ /* 0x000ee20000000200 */
[----:B------:R-:W-:-:S02]  /*15070*/  IMAD R189, R190, 0x2, R3 ;  /* 0x00000002bebd7824 */ /* 0x000fc400078e0203 */
[----:B------:R-:W-:Y:S01]  /*15080*/  IMAD.IADD R84, R180, 0x1, R188 ;  /* 0x00000001b4547824 */ /* 0x000fe200078e02bc */
[----:B------:R-:W1:Y:S01]  /*15090*/  LDSM.16.M88.4 R32, [R180+0x2800] ;  /* 0x00280000b420783b */ /* 0x000e620000000200 */
[----:B------:R-:W-:Y:S01]  /*150a0*/  @P2 IADD3 R181, R0, -0x40, RZ ;  /* 0xffffffc000b52810 */ /* 0x000fe20007ffe0ff */
[----:B------:R-:W-:Y:S01]  /*150b0*/  IMAD.IADD R0, R85, 0x1, R118 ;  /* 0x0000000155007824 */ /* 0x000fe200078e0276 */
[----:B------:R-:W-:Y:S01]  /*150c0*/  IADD3 R2, R2, 0x1, R184 ;  /* 0x0000000102027810 */ /* 0x000fe20007ffe0b8 */
[----:B------:R-:W4:Y:S02]  /*150d0*/  LDSM.16.M88.4 R28, [R180+0x3000] ;  /* 0x00300000b41c783b */ /* 0x000f240000000200 */
[----:B------:R-:W-:Y:S01]  /*150e0*/  IMAD.IADD R186, R188, 0x1, R181 ;  /* 0x00000001bcba7824 */ /* 0x000fe200078e02b5 */
[----:B------:R-:W-:Y:S01]  /*150f0*/  IADD3 R2, R219, R2, -R250 ;  /* 0x00000002db027210 */ /* 0x000fe20007ffe8fa */
[----:B------:R-:W1:Y:S01]  /*15100*/  LDSM.16.M88.4 R20, [R180+0x4000] ;  /* 0x00400000b414783b */ /* 0x000e620000000200 */
[----:B------:R-:W1:Y:S03]  /*15110*/  I2F R184, R0 ;  /* 0x0000000000b87306 */ /* 0x000e660000201400 */
[----:B------:R-:W1:Y:S01]  /*15120*/  LDSM.16.M88.4 R12, [R180+0x4800] ;  /* 0x00480000b40c783b */ /* 0x000e620000000200 */
[----:B-----5:R-:W-:-:S03]  /*15130*/  IMAD.IADD R2, R87, 0x1, R2 ;  /* 0x0000000157027824 */ /* 0x020fc600078e0202 */
[----:B------:R-:W1:Y:S04]  /*15140*/  LDSM.16.M88.4 R8, [R180+0x5000] ;  /* 0x00500000b408783b */ /* 0x000e680000000200 */
[----:B------:R-:W1:Y:S04]  /*15150*/  LDSM.16.M88.4 R44, [R180+0x6800] ;  /* 0x00680000b42c783b */ /* 0x000e680000000200 */
[----:B------:R-:W1:Y:S04]  /*15160*/  LDSM.16.M88.4 R48, [R180+0x6000] ;  /* 0x00600000b430783b */ /* 0x000e680000000200 */
[----:B------:R-:W4:Y:S01]  /*15170*/  LDSM.16.M88.4 R40, [R180+0x5800] ;  /* 0x00580000b428783b */ /* 0x000f220000000200 */
[C---:B--2---:R-:W-:Y:S03]  /*15180*/  HMMA.16816.F32.BF16 R88, R4.reuse, R36, RZ ;  /* 0x000000240458723c */ /* 0x044fe600000418ff */
[----:B------:R-:W-:Y:S04]  /*15190*/  LDSM.16.M88.4 R52, [R84+0x2000] ;  /* 0x002000005434783b */ /* 0x000fe80000000200 */
[----:B------:R-:W-:Y:S01]  /*151a0*/  STL [R1+0x64], R16 ;  /* 0x0000641001007387 */ /* 0x000fe20000100800 */
[C---:B------:R-:W-:Y:S03]  /*151b0*/  HMMA.16816.F32.BF16 R96, R4.reuse, R38, RZ ;  /* 0x000000260460723c */ /* 0x040fe600000418ff */
[----:B------:R-:W2:Y:S05]  /*151c0*/  LDSM.16.M88.4 R36, [R180+0x7000] ;  /* 0x00700000b424783b */ /* 0x000eaa0000000200 */
[C---:B---3--:R-:W-:Y:S08]  /*151d0*/  HMMA.16816.F32.BF16 R124, R4.reuse, R24, RZ ;  /* 0x00000018047c723c */ /* 0x048ff000000418ff */
[C---:B------:R-:W-:Y:S01]  /*151e0*/  HMMA.16816.F32.BF16 R112, R4.reuse, R26, RZ ;  /* 0x0000001a0470723c */ /* 0x040fe200000418ff */
[----:B------:R-:W3:Y:S07]  /*151f0*/  LDSM.16.M88.4 R24, [R180+0x8800] ;  /* 0x00880000b418783b */ /* 0x000eee0000000200 */
[C---:B-1----:R-:W-:Y:S08]  /*15200*/  HMMA.16816.F32.BF16 R80, R4.reuse, R32, RZ ;  /* 0x000000200450723c */ /* 0x042ff000000418ff */
[C---:B------:R-:W-:Y:S01]  /*15210*/  HMMA.16816.F32.BF16 R120, R4.reuse, R34, RZ ;  /* 0x000000220478723c */ /* 0x040fe200000418ff */
[----:B------:R-:W1:Y:S07]  /*15220*/  LDSM.16.M88.4 R32, [R180+0x7800] ;  /* 0x00780000b420783b */ /* 0x000e6e0000000200 */
[C---:B----4-:R-:W-:Y:S08]  /*15230*/  HMMA.16816.F32.BF16 R128, R4.reuse, R28, RZ ;  /* 0x0000001c0480723c */ /* 0x050ff000000418ff */
        /* <DEDUP_REMOVED lines=10> */
[----:B------:R-:W-:Y:S07]  /*152e0*/  LDSM.16.M88.4 R8, [R16] ;  /* 0x000000001008783b */ /* 0x000fee0000000200 */
        /* <DEDUP_REMOVED lines=13> */
[C---:B------:R-:W-:Y:S01]  /*153c0*/  HMMA.16816.F32.BF16 R224, R4.reuse, R26, RZ ;  /* 0x0000001a04e0723c */ /* 0x040fe200000418ff */
[----:B------:R-:W3:Y:S07]  /*153d0*/  LDSM.16.M88.4 R24, [R84+0x5800] ;  /* 0x005800005418783b */ /* 0x000eee0000000200 */
[C---:B-1----:R-:W-:Y:S08]  /*153e0*/  HMMA.16816.F32.BF16 R64, R4.reuse, R32, RZ ;  /* 0x000000200440723c */ /* 0x042ff000000418ff */
[C---:B------:R-:W-:Y:S01]  /*153f0*/  HMMA.16816.F32.BF16 R60, R4.reuse, R34, RZ ;  /* 0x00000022043c723c */ /* 0x040fe200000418ff */
[----:B------:R-:W-:Y:S07]  /*15400*/  LDSM.16.M88.4 R32, [R84+0x4800] ;  /* 0x004800005420783b */ /* 0x000fee0000000200 */
[C---:B----4-:R-:W-:Y:S08]  /*15410*/  HMMA.16816.F32.BF16 R164, R4.reuse, R28, RZ ;  /* 0x0000001c04a4723c */ /* 0x050ff000000418ff */
[C---:B------:R-:W-:Y:S01]  /*15420*/  HMMA.16816.F32.BF16 R204, R4.reuse, R30, RZ ;  /* 0x0000001e04cc723c */ /* 0x040fe200000418ff */
[----:B------:R-:W-:Y:S07]  /*15430*/  LDSM.16.M88.4 R28, [R84+0x5000] ;  /* 0x00500000541c783b */ /* 0x000fee0000000200 */
[C---:B------:R-:W-:Y:S08]  /*15440*/  HMMA.16816.F32.BF16 R236, R4.reuse, R20, RZ ;  /* 0x0000001404ec723c */ /* 0x040ff000000418ff */
[C---:B------:R-:W-:Y:S01]  /*15450*/  HMMA.16816.F32.BF16 R232, R4.reuse, R22, RZ ;  /* 0x0000001604e8723c */ /* 0x040fe200000418ff */
[----:B------:R-:W-:Y:S07]  /*15460*/  LDSM.16.M88.4 R20, [R84+0x6000] ;  /* 0x006000005414783b */ /* 0x000fee0000000200 */
[C---:B------:R-:W-:Y:S08]  /*15470*/  HMMA.16816.F32.BF16 R228, R4.reuse, R12, RZ ;  /* 0x0000000c04e4723c */ /* 0x040ff000000418ff */
[----:B------:R-:W-:Y:S01]  /*15480*/  HMMA.16816.F32.BF16 R208, R4, R14, RZ ;  /* 0x0000000e04d0723c */ /* 0x000fe200000418ff */
[----:B------:R-:W1:Y:S04]  /*15490*/  LDSM.16.M88.4 R4, [R84+0x7000] ;  /* 0x007000005404783b */ /* 0x000e680000000200 */
[----:B------:R-:W-:Y:S03]  /*154a0*/  LDSM.16.M88.4 R12, [R84+0x6800] ;  /* 0x00680000540c783b */ /* 0x000fe60000000200 */
[C---:B------:R-:W-:Y:S08]  /*154b0*/  HMMA.16816.F32.BF16 R176, R8.reuse, R44, R80 ;  /* 0x0000002c08b0723c */ /* 0x040ff00000041850 */
[C---:B------:R-:W-:Y:S01]  /*154c0*/  HMMA.16816.F32.BF16 R172, R8.reuse, R46, R120 ;  /* 0x0000002e08ac723c */ /* 0x040fe20000041878 */
[----:B------:R-:W4:Y:S07]  /*154d0*/  LDSM.16.M88.4 R44, [R84+0x7800] ;  /* 0x00780000542c783b */ /* 0x000f2e0000000200 */
[C---:B------:R-:W-:Y:S08]  /*154e0*/  HMMA.16816.F32.BF16 R168, R8.reuse, R48, R128 ;  /* 0x0000003008a8723c */ /* 0x040ff00000041880 */
[C---:B------:R-:W-:Y:S08]  /*154f0*/  HMMA.16816.F32.BF16 R128, R8.reuse, R40, R124 ;  /* 0x000000280880723c */ /* 0x040ff0000004187c */
[C---:B------:R-:W-:Y:S01]  /*15500*/  HMMA.16816.F32.BF16 R124, R8.reuse, R42, R112 ;  /* 0x0000002a087c723c */ /* 0x040fe20000041870 */
[----:B------:R-:W-:Y:S07]  /*15510*/  LDSM.16.M88.4 R40, [R181+0x2800] ;  /* 0x00280000b528783b */ /* 0x000fee0000000200 */
[C---:B--2---:R-:W-:Y:S08]  /*15520*/  HMMA.16816.F32.BF16 R120, R8.reuse, R36, R108 ;  /* 0x000000240878723c */ /* 0x044ff0000004186c */
[C---:B------:R-:W-:Y:S01]  /*15530*/  HMMA.16816.F32.BF16 R112, R8.reuse, R38, R104 ;  /* 0x000000260870723c */ /* 0x040fe20000041868 */
[----:B------:R-:W2:Y:S07]  /*15540*/  LDSM.16.M88.4 R36, [R84+0x8000] ;  /* 0x008000005424783b */ /* 0x000eae0000000200 */
[C---:B---3--:R-:W-:Y:S08]  /*15550*/  HMMA.16816.F32.BF16 R104, R8.reuse, R26, R156 ;  /* 0x0000001a0868723c */ /* 0x048ff0000004189c */
[C---:B------:R-:W-:Y:S08]  /*15560*/  HMMA.16816.F32.BF16 R196, R8.reuse, R54, R96 ;  /* 0x0000003608c4723c */ /* 0x040ff00000041860 */
[C---:B-1----:R-:W-:Y:S08]  /*15570*/  HMMA.16816.F32.BF16 R156, R8.reuse, R4, R68 ;  /* 0x00000004089c723c */ /* 0x042ff00000041844 */
[C---:B------:R-:W-:Y:S01]  /*15580*/  HMMA.16816.F32.BF16 R240, R8.reuse, R6, R56 ;  /* 0x0000000608f0723c */ /* 0x040fe20000041838 */
[----:B------:R-:W1:Y:S04]  /*15590*/  LDSM.16.M88.4 R4, [R84+0x8800] ;  /* 0x008800005404783b */ /* 0x000e680000000200 */
[----:B------:R-:W-:Y:S03]  /*155a0*/  LDSM.16.M88.4 R56, [R181+0x800] ;  /* 0x00080000b538783b */ /* 0x000fe60000000200 */
[C---:B------:R-:W-:Y:S08]  /*155b0*/  HMMA.16816.F32.BF16 R100, R8.reuse, R32, R100 ;  /* 0x000000200864723c */ /* 0x040ff00000041864 */
[C---:B------:R-:W-:Y:S01]  /*155c0*/  HMMA.16816.F32.BF16 R96, R8.reuse, R34, R92 ;  /* 0x000000220860723c */ /* 0x040fe2000004185c */
[----:B------:R-:W-:Y:S07]  /*155d0*/  LDSM.16.M88.4 R32, [R181] ;  /* 0x00000000b520783b */ /* 0x000fee0000000200 */
[C---:B------:R-:W-:Y:S08]  /*155e0*/  HMMA.16816.F32.BF16 R160, R8.reuse, R20, R160 ;  /* 0x0000001408a0723c */ /* 0x040ff000000418a0 */
[C---:B------:R-:W-:Y:S01]  /*155f0*/  HMMA.16816.F32.BF16 R148, R8.reuse, R22, R148 ;  /* 0x000000160894723c */ /* 0x040fe20000041894 */
[----:B------:R-:W3:Y:S07]  /*15600*/  LDSM.16.M88.4 R20, [R3] ;  /* 0x000000000314783b */ /* 0x000eee0000000200 */
[C---:B----4-:R-:W-:Y:S08]  /*15610*/  HMMA.16816.F32.BF16 R60, R8.reuse, R46, R60 ;  /* 0x0000002e083c723c */ /* 0x050ff0000004183c */
[C---:B------:R-:W-:Y:S01]  /*15620*/  HMMA.16816.F32.BF16 R200, R8.reuse, R52, R88 ;  /* 0x0000003408c8723c */ /* 0x040fe20000041858 */
[----:B------:R-:W-:Y:S07]  /*15630*/  LDSM.16.M88.4 R52, [R181+0x1000] ;  /* 0x00100000b534783b */ /* 0x000fee0000000200 */
[C---:B------:R-:W-:Y:S08]  /*15640*/  HMMA.16816.F32.BF16 R88, R8.reuse, R28, R76 ;  /* 0x0000001c0858723c */ /* 0x040ff0000004184c */
[----:B------:R-:W-:Y:S01]  /*15650*/  HMMA.16816.F32.BF16 R76, R8, R30, R132 ;  /* 0x0000001e084c723c */ /* 0x000fe20000041884 */
[----:B------:R-:W4:Y:S01]  /*15660*/  LDSM.16.M88.4 R28, [R84+0x9000] ;  /* 0x00900000541c783b */ /* 0x000f220000000200 */
[----:B------:R-:W-:-:S02]  /*15670*/  IMAD.MOV.U32 R117, RZ, RZ, R60 ;  /* 0x000000ffff757224 */ /* 0x000fc400078e003c */
[----:B------:R-:W-:Y:S02]  /*15680*/  IMAD.MOV.U32 R116, RZ, RZ, R61 ;  /* 0x000000ffff747224 */ /* 0x000fe400078e003d */
[----:B------:R-:W-:Y:S02]  /*15690*/  IMAD.MOV.U32 R17, RZ, RZ, R62 ;  /* 0x000000ffff117224 */ /* 0x000fe400078e003e */
[----:B------:R-:W-:Y:S01]  /*156a0*/  HMMA.16816.F32.BF16 R80, R8, R24, R144 ;  /* 0x000000180850723c */ /* 0x000fe20000041890 */
[----:B------:R-:W1:Y:S01]  /*156b0*/  LDSM.16.M88.4 R24, [R84+0x9800] ;  /* 0x009800005418783b */ /* 0x000e620000000200 */
[----:B------:R-:W-:-:S03]  /*156c0*/  IMAD.MOV.U32 R16, RZ, RZ, R63 ;  /* 0x000000ffff107224 */ /* 0x000fc600078e003f */
[----:B------:R-:W-:Y:S03]  /*156d0*/  LDSM.16.M88.4 R60, [R186] ;  /* 0x00000000ba3c783b */ /* 0x000fe60000000200 */
[C---:B------:R-:W-:Y:S01]  /*156e0*/  HMMA.16816.F32.BF16 R136, R8.reuse, R50, R136 ;  /* 0x000000320888723c */ /* 0x040fe20000041888 */
[----:B------:R-:W3:Y:S07]  /*156f0*/  LDSM.16.M88.4 R48, [R181+0x1800] ;  /* 0x00180000b530783b */ /* 0x000eee0000000200 */
[C---:B--2---:R-:W-:Y:S08]  /*15700*/  HMMA.16816.F32.BF16 R164, R8.reuse, R36, R164 ;  /* 0x0000002408a4723c */ /* 0x044ff000000418a4 */
[C---:B------:R-:W-:Y:S01]  /*15710*/  HMMA.16816.F32.BF16 R204, R8.reuse, R38, R204 ;  /* 0x0000002608cc723c */ /* 0x040fe200000418cc */
[----:B------:R-:W2:Y:S07]  /*15720*/  LDSM.16.M88.4 R36, [R181+0x3000] ;  /* 0x00300000b524783b */ /* 0x000eae0000000200 */
[C---:B------:R-:W-:Y:S08]  /*15730*/  HMMA.16816.F32.BF16 R140, R8.reuse, R12, R140 ;  /* 0x0000000c088c723c */ /* 0x040ff0000004188c */
[C---:B------:R-:W-:Y:S01]  /*15740*/  HMMA.16816.F32.BF16 R144, R8.reuse, R14, R72 ;  /* 0x0000000e0890723c */ /* 0x040fe20000041848 */
[----:B------:R-:W2:Y:S07]  /*15750*/  LDSM.16.M88.4 R12, [R189] ;  /* 0x00000000bd0c783b */ /* 0x000eae0000000200 */
[C---:B-1----:R-:W-:Y:S08]  /*15760*/  HMMA.16816.F32.BF16 R212, R8.reuse, R4, R212 ;  /* 0x0000000408d4723c */ /* 0x042ff000000418d4 */
[----:B------:R-:W-:Y:S08]  /*15770*/  HMMA.16816.F32.BF16 R224, R8, R6, R224 ;  /* 0x0000000608e0723c */ /* 0x000ff000000418e0 */
[----:B---3--:R-:W-:Y:S07]  /*15780*/  HMMA.16816.F32.BF16 R4, R20, R32, R200 ;  /* 0x000000201404723c */ /* 0x008fee00000418c8 */
[----:B------:R-:W-:Y:S01]  /*15790*/  IMAD.MOV.U32 R202, RZ, RZ, R17 ;  /* 0x000000ffffca7224 */ /* 0x000fe200078e0011 */
[----:B----4-:R-:W-:Y:S01]  /*157a0*/  HMMA.16816.F32.BF16 R236, R8, R28, R236 ;  /* 0x0000001c08ec723c */ /* 0x010fe200000418ec */
[----:B------:R-:W-:-:S02]  /*157b0*/  IMAD.MOV.U32 R201, RZ, RZ, R116 ;  /* 0x000000ffffc97224 */ /* 0x000fc400078e0074 */
[----:B------:R-:W-:Y:S02]  /*157c0*/  IMAD.MOV.U32 R200, RZ, RZ, R117 ;  /* 0x000000ffffc87224 */ /* 0x000fe400078e0075 */
[----:B------:R-:W-:-:S03]  /*157d0*/  IMAD.MOV.U32 R203, RZ, RZ, R16 ;  /* 0x000000ffffcb7224 */ /* 0x000fc600078e0010 */
[C---:B------:R-:W-:Y:S01]  /*157e0*/  HMMA.16816.F32.BF16 R232, R8.reuse, R30, R232 ;  /* 0x0000001e08e8723c */ /* 0x040fe200000418e8 */
[----:B------:R-:W1:Y:S07]  /*157f0*/  LDSM.16.M88.4 R28, [R186+0x800] ;  /* 0x00080000ba1c783b */ /* 0x000e6e0000000200 */
[C---:B------:R-:W-:Y:S01]  /*15800*/  HMMA.16816.F32.BF16 R244, R8.reuse, R44, R64 ;  /* 0x0000002c08f4723c */ /* 0x040fe20000041840 */
[----:B------:R-:W-:Y:S04]  /*15810*/  LDSM.16.M88.4 R44, [R181+0x2000] ;  /* 0x00200000b52c783b */ /* 0x000fe80000000200 */
[----:B------:R-:W-:Y:S03]  /*15820*/  LDSM.16.M88.4 R64, [R181+0x3800] ;  /* 0x00380000b540783b */ /* 0x000fe60000000200 */
[C---:B------:R-:W-:Y:S08]  /*15830*/  HMMA.16816.F32.BF16 R228, R8.reuse, R24, R228 ;  /* 0x0000001808e4723c */ /* 0x040ff000000418e4 */
[----:B------:R-:W-:Y:S08]  /*15840*/  HMMA.16816.F32.BF16 R208, R8, R26, R208 ;  /* 0x0000001a08d0723c */ /* 0x000ff000000418d0 */
[C---:B------:R-:W-:Y:S08]  /*15850*/  HMMA.16816.F32.BF16 R8, R20.reuse, R34, R196 ;  /* 0x000000221408723c */ /* 0x040ff000000418c4 */
[C---:B------:R-:W-:Y:S08]  /*15860*/  HMMA.16816.F32.BF16 R108, R20.reuse, R50, R124 ;  /* 0x00000032146c723c */ /* 0x040ff0000004187c */
[C---:B--2---:R-:W-:Y:S08]  /*15870*/  HMMA.16816.F32.BF16 R124, R20.reuse, R36, R88 ;  /* 0x00000024147c723c */ /* 0x044ff00000041858 */
[C---:B------:R-:W-:Y:S01]  /*15880*/  HMMA.16816.F32.BF16 R76, R20.reuse, R38, R76 ;  /* 0x00000026144c723c */ /* 0x040fe2000004184c */
[----:B------:R-:W2:Y:S07]  /*15890*/  LDSM.16.M88.4 R36, [R181+0x4000] ;  /* 0x00400000b524783b */ /* 0x000eae0000000200 */
[----:B------:R-:W-:Y:S08]  /*158a0*/  HMMA.16816.F32.BF16 R32, R20, R56, R176 ;  /* 0x000000381420723c */ /* 0x000ff000000418b0 */
[----:B------:R-:W-:Y:S07]  /*158b0*/  HMMA.16816.F32.BF16 R88, R12, R60, R4 ;  /* 0x0000003c0c58723c */ /* 0x000fee0000041804 */
[C---:B------:R-:W-:Y:S01]  /*158c0*/  IADD3 R5, R0.reuse, 0x1, RZ ;  /* 0x0000000100057810 */ /* 0x040fe20007ffe0ff */
[----:B------:R-:W-:Y:S01]  /*158d0*/  HMMA.16816.F32.BF16 R100, R20, R40, R100 ;  /* 0x000000281464723c */ /* 0x000fe20000041864 */
[----:B------:R-:W-:-:S02]  /*158e0*/  IADD3 R4, R0, 0x8, RZ ;  /* 0x0000000800047810 */ /* 0x000fc40007ffe0ff */
[----:B------:R-:W-:-:S04]  /*158f0*/  IADD3 R6, R2, 0x8, RZ ;  /* 0x0000000802067810 */ /* 0x000fc80007ffe0ff */
[-C--:B------:R-:W-:Y:S01]  /*15900*/  IMNMX R6, R6, R219.reuse, PT ;  /* 0x000000db06067217 */ /* 0x080fe20003800200 */
[----:B------:R-:W-:Y:S01]  /*15910*/  HMMA.16816.F32.BF16 R96, R20, R42, R96 ;  /* 0x0000002a1460723c */ /* 0x000fe20000041860 */
[----:B------:R-:W3:Y:S02]  /*15920*/  LDSM.16.M88.4 R40, [R186+0x1000] ;  /* 0x00100000ba28783b */ /* 0x000ee40000000200 */
[-C--:B------:R-:W-:Y:S02]  /*15930*/  ISETP.GE.AND P0, PT, R5, R6.reuse, PT ;  /* 0x000000060500720c */ /* 0x080fe40003f06270 */
[-C--:B------:R-:W-:Y:S02]  /*15940*/  ISETP.GE.AND P6, PT, R4, R6.reuse, PT ;  /* 0x000000060400720c */ /* 0x080fe40003fc6270 */
[----:B------:R-:W-:Y:S01]  /*15950*/  ISETP.GE.AND P4, PT, R0, R6, PT ;  /* 0x000000060000720c */ /* 0x000fe20003f86270 */
[----:B------:R-:W-:Y:S01]  /*15960*/  HMMA.16816.F32.BF16 R24, R12, R62, R8 ;  /* 0x0000003e0c18723c */ /* 0x000fe20000041808 */
[----:B------:R4:W2:Y:S06]  /*15970*/  I2F R9, R5 ;  /* 0x0000000500097306 */ /* 0x0008ac0000201400 */
[----:B------:R-:W-:Y:S01]  /*15980*/  IMNMX R8, R2, R219, PT ;  /* 0x000000db02087217 */ /* 0x000fe20003800200 */
[----:B------:R-:W-:Y:S01]  /*15990*/  HMMA.16816.F32.BF16 R56, R20, R58, R172 ;  /* 0x0000003a1438723c */ /* 0x000fe200000418ac */
[----:B------:R2:W-:Y:S01]  /*159a0*/  I2F R11, R4 ;  /* 0x00000004000b7306 */ /* 0x0005e20000201400 */
[----:B------:R-:W-:-:S02]  /*159b0*/  IADD3 R2, R0, 0x9, RZ ;  /* 0x0000000900027810 */ /* 0x000fc40007ffe0ff */
[-C--:B------:R-:W-:Y:S02]  /*159c0*/  ISETP.GE.AND P2, PT, R5, R8.reuse, PT ;  /* 0x000000080500720c */ /* 0x080fe40003f46270 */
[----:B------:R-:W-:Y:S02]  /*159d0*/  ISETP.GE.AND P1, PT, R4, R8, PT ;  /* 0x000000080400720c */ /* 0x000fe40003f26270 */
[----:B-1----:R-:W-:Y:S01]  /*159e0*/  HMMA.16816.F32.BF16 R32, R12, R28, R32 ;  /* 0x0000001c0c20723c */ /* 0x002fe20000041820 */
[----:B------:R1:W1:Y:S01]  /*159f0*/  I2F R10, R2 ;  /* 0x00000002000a7306 */ /* 0x0002620000201400 */
[C---:B----4-:R-:W-:Y:S01]  /*15a00*/  FFMA.FTZ R5, R153.reuse, R184, R90 ;  /* 0x000000b899057223 */ /* 0x050fe2000001005a */
[C---:B------:R-:W-:Y:S01]  /*15a10*/  ISETP.GE.AND P5, PT, R2.reuse, R8, PT ;  /* 0x000000080200720c */ /* 0x040fe20003fa6270 */
[CC--:B--2---:R-:W-:Y:S01]  /*15a20*/  FFMA.FTZ R7, R153.reuse, R9.reuse, R89 ;  /* 0x0000000999077223 */ /* 0x0c4fe20000010059 */
[----:B------:R-:W-:Y:S01]  /*15a30*/  ISETP.GE.AND P3, PT, R2, R6, PT ;  /* 0x000000060200720c */ /* 0x000fe20003f66270 */
[----:B------:R-:W-:Y:S01]  /*15a40*/  FFMA.FTZ R9, R153, R9, R91 ;  /* 0x0000000999097223 */ /* 0x000fe2000001005b */
[----:B------:R-:W-:Y:S01]  /*15a50*/  FSEL R116, R5, -INF , !P4 ;  /* 0xff80000005747808 */ /* 0x000fe20006000000 */
[----:B------:R-:W-:Y:S01]  /*15a60*/  HMMA.16816.F32.BF16 R68, R20, R52, R168 ;  /* 0x000000341444723c */ /* 0x000fe200000418a8 */
[----:B------:R-:W-:-:S02]  /*15a70*/  IADD3 R4, R0, 0x10, RZ ;  /* 0x0000001000047810 */ /* 0x000fc40007ffe0ff */
[----:B------:R-:W-:Y:S02]  /*15a80*/  FSEL R91, R9, -INF , !P0 ;  /* 0xff800000095b7808 */ /* 0x000fe40004000000 */
[----:B------:R2:W4:Y:S01]  /*15a90*/  I2F R17, R4 ;  /* 0x0000000400117306 */ /* 0x0005220000201400 */
[----:B------:R-:W-:Y:S02]  /*15aa0*/  ISETP.GE.AND P4, PT, R4, R8, PT ;  /* 0x000000080400720c */ /* 0x000fe40003f86270 */
[----:B------:R-:W-:Y:S01]  /*15ab0*/  HMMA.16816.F32.BF16 R72, R20, R54, R136 ;  /* 0x000000361448723c */ /* 0x000fe20000041888 */
[----:B-1----:R-:W-:Y:S01]  /*15ac0*/  IADD3 R2, R0, 0x11, RZ ;  /* 0x0000001100027810 */ /* 0x002fe20007ffe0ff */
[----:B------:R-:W-:Y:S01]  /*15ad0*/  FFMA.FTZ R5, R153, R10, R25 ;  /* 0x0000000a99057223 */ /* 0x000fe20000010019 */
[----:B------:R-:W1:Y:S02]  /*15ae0*/  LDSM.16.M88.4 R52, [R186+0x1800] ;  /* 0x00180000ba34783b */ /* 0x000e640000000200 */
[----:B------:R-:W-:-:S02]  /*15af0*/  ISETP.GE.AND P0, PT, R2, R8, PT ;  /* 0x000000080200720c */ /* 0x000fc40003f06270 */
[----:B------:R-:W-:Y:S01]  /*15b00*/  FSEL R136, R7, -INF , !P2 ;  /* 0xff80000007887808 */ /* 0x000fe20005000000 */
[----:B------:R-:W-:Y:S01]  /*15b10*/  HMMA.16816.F32.BF16 R160, R20, R36, R160 ;  /* 0x0000002414a0723c */ /* 0x000fe200000418a0 */
[-C--:B------:R-:W-:Y:S01]  /*15b20*/  ISETP.GE.AND P2, PT, R4, R6.reuse, PT ;  /* 0x000000060400720c */ /* 0x080fe20003f46270 */
[----:B------:R3:W-:Y:S01]  /*15b30*/  I2F R36, R2 ;  /* 0x0000000200247306 */ /* 0x0007e20000201400 */
[----:B------:R-:W-:Y:S01]  /*15b40*/  FSEL R138, R5, -INF , !P5 ;  /* 0xff800000058a7808 */ /* 0x000fe20006800000 */
[C---:B--2---:R-:W-:Y:S01]  /*15b50*/  FFMA.FTZ R4, R153.reuse, R11, R24 ;  /* 0x0000000b99047223 */ /* 0x044fe20000010018 */
[----:B------:R-:W-:Y:S01]  /*15b60*/  IADD3 R5, R0, 0x20, RZ ;  /* 0x0000002000057810 */ /* 0x000fe20007ffe0ff */
[C---:B----4-:R-:W-:Y:S02]  /*15b70*/  FFMA.FTZ R7, R153.reuse, R17, R32 ;  /* 0x0000001199077223 */ /* 0x050fe40000010020 */
[----:B------:R-:W-:Y:S01]  /*15b80*/  HMMA.16816.F32.BF16 R28, R12, R30, R56 ;  /* 0x0000001e0c1c723c */ /* 0x000fe20000041838 */
[----:B------:R-:W-:Y:S01]  /*15b90*/  FSEL R152, R4, -INF , !P1 ;  /* 0xff80000004987808 */ /* 0x000fe20004800000 */
[----:B------:R-:W-:Y:S01]  /*15ba0*/  FFMA.FTZ R4, R153, R11, R26 ;  /* 0x0000000b99047223 */ /* 0x000fe2000001001a */
[----:B------:R-:W-:-:S04]  /*15bb0*/  ISETP.GE.AND P1, PT, R2, R6, PT ;  /* 0x000000060200720c */ /* 0x000fc80003f26270 */
[----:B------:R-:W-:Y:S01]  /*15bc0*/  FSEL R117, R4, -INF , !P6 ;  /* 0xff80000004757808 */ /* 0x000fe20007000000 */
[----:B------:R-:W-:Y:S01]  /*15bd0*/  FFMA.FTZ R4, R153, R10, R27 ;  /* 0x0000000a99047223 */ /* 0x000fe2000001001b */
[----:B---3--:R-:W-:Y:S01]  /*15be0*/  IADD3 R2, R0, 0x18, RZ ;  /* 0x0000001800027810 */ /* 0x008fe20007ffe0ff */
[C---:B------:R-:W-:Y:S01]  /*15bf0*/  HMMA.16816.F32.BF16 R120, R20.reuse, R44, R120 ;  /* 0x0000002c1478723c */ /* 0x040fe20000041878 */
[----:B------:R-:W-:Y:S02]  /*15c00*/  I2F R10, R5 ;  /* 0x00000005000a7306 */ /* 0x000fe40000201400 */
[C---:B------:R-:W-:Y:S02]  /*15c10*/  ISETP.GE.AND P6, PT, R2.reuse, R8, PT ;  /* 0x000000080200720c */ /* 0x040fe40003fc6270 */
[----:B------:R-:W-:Y:S02]  /*15c20*/  ISETP.GE.AND P5, PT, R2, R6, PT ;  /* 0x000000060200720c */ /* 0x000fe40003fa6270 */
[----:B------:R-:W-:Y:S01]  /*15c30*/  FSEL R90, R4, -INF , !P3 ;  /* 0xff800000045a7808 */ /* 0x000fe20005800000 */
[----:B------:R-:W-:Y:S01]  /*15c40*/  HMMA.16816.F32.BF16 R112, R20, R46, R112 ;  /* 0x0000002e1470723c */ /* 0x000fe20000041870 */
[----:B------:R2:W3:Y:S01]  /*15c50*/  I2F R11, R2 ;  /* 0x00000002000b7306 */ /* 0x0004e20000201400 */
[----:B------:R-:W4:Y:S01]  /*15c60*/  LDSM.16.M88.4 R44, [R181+0x4800] ;  /* 0x00480000b52c783b */ /* 0x000f220000000200 */
[----:B------:R-:W-:-:S05]  /*15c70*/  IADD3 R4, R0, 0x21, RZ ;  /* 0x0000002100047810 */ /* 0x000fca0007ffe0ff */
[C---:B------:R-:W-:Y:S08]  /*15c80*/  HMMA.16816.F32.BF16 R92, R20.reuse, R48, R128 ;  /* 0x00000030145c723c */ /* 0x040ff00000041880 */
[----:B------:R-:W-:Y:S01]  /*15c90*/  HMMA.16816.F32.BF16 R128, R20, R66, R104 ;  /* 0x000000421480723c */ /* 0x000fe20000041868 */
[----:B--2---:R-:W-:Y:S01]  /*15ca0*/  IADD3 R2, R0, 0x19, RZ ;  /* 0x0000001900027810 */ /* 0x004fe20007ffe0ff */
[----:B---3--:R-:W-:-:S03]  /*15cb0*/  FFMA.FTZ R9, R153, R11, R28 ;  /* 0x0000000b99097223 */ /* 0x008fc6000001001c */
[----:B------:R2:W3:Y:S01]  /*15cc0*/  I2F R16, R2 ;  /* 0x0000000200107306 */ /* 0x0004e20000201400 */
[----:B------:R-:W-:Y:S02]  /*15cd0*/  ISETP.GE.AND P3, PT, R2, R8, PT ;  /* 0x000000080200720c */ /* 0x000fe40003f66270 */
[----:B------:R-:W-:Y:S01]  /*15ce0*/  HMMA.16816.F32.BF16 R104, R20, R38, R148 ;  /* 0x000000261468723c */ /* 0x000fe20000041894 */
[----:B------:R-:W-:Y:S02]  /*15cf0*/  FSEL R118, R9, -INF , !P6 ;  /* 0xff80000009767808 */ /* 0x000fe40007000000 */
[----:B------:R-:W-:-:S04]  /*15d00*/  ISETP.GE.AND P6, PT, R4, R6, PT ;  /* 0x000000060400720c */ /* 0x000fc80003fc6270 */
[----:B------:R-:W-:Y:S01]  /*15d10*/  FSEL R148, R7, -INF , !P4 ;  /* 0xff80000007947808 */ /* 0x000fe20006000000 */
[----:B------:R-:W-:Y:S01]  /*15d20*/  HMMA.16816.F32.BF16 R24, R12, R40, R68 ;  /* 0x000000280c18723c */ /* 0x000fe20000041844 */
[----:B------:R-:W-:Y:S01]  /*15d30*/  ISETP.GE.AND P4, PT, R2, R6, PT ;  /* 0x000000060200720c */ /* 0x000fe20003f86270 */
[C---:B------:R-:W-:Y:S02]  /*15d40*/  FFMA.FTZ R7, R153.reuse, R36, R33 ;  /* 0x0000002499077223 */ /* 0x040fe40000010021 */
[----:B--2---:R-:W-:-:S03]  /*15d50*/  FFMA.FTZ R2, R153, R17, R34 ;  /* 0x0000001199027223 */ /* 0x004fc60000010022 */
[----:B------:R-:W-:Y:S01]  /*15d60*/  FSEL R139, R7, -INF , !P0 ;  /* 0xff800000078b7808 */ /* 0x000fe20004000000 */
[C---:B------:R-:W-:Y:S01]  /*15d70*/  HMMA.16816.F32.BF16 R40, R12.reuse, R42, R72 ;  /* 0x0000002a0c28723c */ /* 0x040fe20000041848 */
[----:B------:R-:W-:Y:S01]  /*15d80*/  ISETP.GE.AND P0, PT, R5, R6, PT ;  /* 0x000000060500720c */ /* 0x000fe20003f06270 */
[----:B------:R2:W2:Y:S01]  /*15d90*/  I2F R17, R4 ;  /* 0x0000000400117306 */ /* 0x0004a20000201400 */
[----:B------:R-:W-:Y:S01]  /*15da0*/  FSEL R87, R2, -INF , !P2 ;  /* 0xff80000002577808 */ /* 0x000fe20005000000 */
[----:B------:R-:W-:Y:S01]  /*15db0*/  FFMA.FTZ R7, R153, R11, R30 ;  /* 0x0000000b99077223 */ /* 0x000fe2000001001e */
[----:B------:R-:W-:Y:S01]  /*15dc0*/  ISETP.GE.AND P2, PT, R5, R8, PT ;  /* 0x000000080500720c */ /* 0x000fe20003f46270 */
[----:B------:R-:W-:Y:S01]  /*15dd0*/  FFMA.FTZ R5, R153, R36, R35 ;  /* 0x0000002499057223 */ /* 0x000fe20000010023 */
[----:B------:R-:W-:Y:S01]  /*15de0*/  IADD3 R2, R0, 0x28, RZ ;  /* 0x0000002800027810 */ /* 0x000fe20007ffe0ff */
[----:B------:R-:W4:Y:S01]  /*15df0*/  LDSM.16.M88.4 R36, [R186+0x2000] ;  /* 0x00200000ba24783b */ /* 0x000f220000000200 */
[----:B------:R-:W-:Y:S01]  /*15e00*/  FSEL R86, R7, -INF , !P5 ;  /* 0xff80000007567808 */ /* 0x000fe20006800000 */
[----:B-1----:R-:W-:Y:S01]  /*15e10*/  HMMA.16816.F32.BF16 R48, R12, R52, R92 ;  /* 0x000000340c30723c */ /* 0x002fe2000004185c */
[----:B------:R-:W-:Y:S01]  /*15e20*/  FSEL R89, R5, -INF , !P1 ;  /* 0xff80000005597808 */ /* 0x000fe20004800000 */
[----:B---3--:R-:W-:Y:S01]  /*15e30*/  FFMA.FTZ R5, R153, R16, R29 ;  /* 0x0000001099057223 */ /* 0x008fe2000001001d */
[----:B------:R-:W1:Y:S01]  /*15e40*/  I2F R11, R2 ;  /* 0x00000002000b7306 */ /* 0x000e620000201400 */
[----:B------:R-:W-:-:S02]  /*15e50*/  ISETP.GE.AND P1, PT, R4, R8, PT ;  /* 0x000000080400720c */ /* 0x000fc40003f26270 */
[----:B------:R-:W-:Y:S01]  /*15e60*/  FFMA.FTZ R9, R153, R10, R24 ;  /* 0x0000000a99097223 */ /* 0x000fe20000010018 */
[----:B------:R-:W-:Y:S01]  /*15e70*/  FSEL R149, R5, -INF , !P3 ;  /* 0xff80000005957808 */ /* 0x000fe20005800000 */
[C---:B------:R-:W-:Y:S01]  /*15e80*/  FFMA.FTZ R5, R153.reuse, R16, R31 ;  /* 0x0000001099057223 */ /* 0x040fe2000001001f */
[----:B--2---:R-:W-:Y:S01]  /*15e90*/  IADD3 R4, R0, 0x29, RZ ;  /* 0x0000002900047810 */ /* 0x004fe20007ffe0ff */
[----:B------:R-:W-:Y:S01]  /*15ea0*/  FFMA.FTZ R7, R153, R10, R26 ;  /* 0x0000000a99077223 */ /* 0x000fe2000001001a */
[----:B------:R-:W-:Y:S01]  /*15eb0*/  FSEL R168, R9, -INF , !P2 ;  /* 0xff80000009a87808 */ /* 0x000fe20005000000 */
[----:B----4-:R-:W-:Y:S01]  /*15ec0*/  HMMA.16816.F32.BF16 R56, R20, R44, R140 ;  /* 0x0000002c1438723c */ /* 0x010fe2000004188c */
[----:B------:R-:W2:Y:S01]  /*15ed0*/  I2F R10, R4 ;  /* 0x00000004000a7306 */ /* 0x000ea20000201400 */
[----:B------:R-:W-:Y:S01]  /*15ee0*/  FSEL R137, R5, -INF , !P4 ;  /* 0xff80000005897808 */ /* 0x000fe20006000000 */
[----:B------:R-:W-:Y:S01]  /*15ef0*/  FFMA.FTZ R5, R153, R17, R25 ;  /* 0x0000001199057223 */ /* 0x000fe20000010019 */
[----:B------:R-:W-:-:S02]  /*15f00*/  FSEL R150, R7, -INF , !P0 ;  /* 0xff80000007967808 */ /* 0x000fc40004000000 */
[-C--:B------:R-:W-:Y:S01]  /*15f10*/  ISETP.GE.AND P5, PT, R2, R8.reuse, PT ;  /* 0x000000080200720c */ /* 0x080fe20003fa6270 */
[----:B-1----:R-:W-:Y:S01]  /*15f20*/  FFMA.FTZ R7, R153, R11, R40 ;  /* 0x0000000b99077223 */ /* 0x002fe20000010028 */
[----:B------:R-:W-:Y:S01]  /*15f30*/  FSEL R151, R5, -INF , !P1 ;  /* 0xff80000005977808 */ /* 0x000fe20004800000 */
[C---:B------:R-:W-:Y:S01]  /*15f40*/  FFMA.FTZ R5, R153.reuse, R17, R27 ;  /* 0x0000001199057223 */ /* 0x040fe2000001001b */
[C---:B------:R-:W-:Y:S01]  /*15f50*/  ISETP.GE.AND P4, PT, R4.reuse, R8, PT ;  /* 0x000000080400720c */ /* 0x040fe20003f86270 */
[----:B------:R-:W-:Y:S01]  /*15f60*/  FFMA.FTZ R9, R153, R11, R42 ;  /* 0x0000000b99097223 */ /* 0x000fe2000001002a */
[----:B------:R-:W-:Y:S01]  /*15f70*/  ISETP.GE.AND P2, PT, R4, R6, PT ;  /* 0x000000060400720c */ /* 0x000fe20003f46270 */
[----:B------:R-:W-:Y:S01]  /*15f80*/  HMMA.16816.F32.BF16 R28, R12, R54, R108 ;  /* 0x000000360c1c723c */ /* 0x000fe2000004186c */
[----:B------:R-:W-:Y:S01]  /*15f90*/  FSEL R140, R5, -INF , !P6 ;  /* 0xff800000058c7808 */ /* 0x000fe20007000000 */
[----:B------:R-:W1:Y:S01]  /*15fa0*/  LDSM.16.M88.4 R52, [R181+0x5000] ;  /* 0x00500000b534783b */ /* 0x000e620000000200 */
[----:B------:R-:W-:Y:S01]  /*15fb0*/  FSEL R141, R7, -INF , !P5 ;  /* 0xff800000078d7808 */ /* 0x000fe20006800000 */
[----:B--2---:R-:W-:Y:S01]  /*15fc0*/  FFMA.FTZ R5, R153, R10, R43 ;  /* 0x0000000a99057223 */ /* 0x004fe2000001002b */
[----:B------:R-:W-:-:S02]  /*15fd0*/  IADD3 R4, R0, 0x31, RZ ;  /* 0x0000003100047810 */ /* 0x000fc40007ffe0ff */
[----:B------:R-:W-:Y:S01]  /*15fe0*/  ISETP.GE.AND P3, PT, R2, R6, PT ;  /* 0x000000060200720c */ /* 0x000fe20003f66270 */
[----:B------:R-:W-:Y:S01]  /*15ff0*/  HMMA.16816.F32.BF16 R92, R20, R46, R144 ;  /* 0x0000002e145c723c */ /* 0x000fe20000041890 */
[----:B------:R2:W3:Y:S01]  /*16000*/  I2F R16, R4 ;  /* 0x0000000400107306 */ /* 0x0004e20000201400 */
[C---:B------:R-:W-:Y:S01]  /*16010*/  ISETP.GE.AND P6, PT, R4.reuse, R8, PT ;  /* 0x000000080400720c */ /* 0x040fe20003fc6270 */
[----:B------:R-:W4:Y:S01]  /*16020*/  LDSM.16.M88.4 R44, [R181+0x5800] ;  /* 0x00580000b52c783b */ /* 0x000f220000000200 */
[----:B------:R-:W-:Y:S02]  /*16030*/  ISETP.GE.AND P5, PT, R4, R6, PT ;  /* 0x000000060400720c */ /* 0x000fe40003fa6270 */
[----:B------:R-:W-:Y:S02]  /*16040*/  IADD3 R2, R0, 0x30, RZ ;  /* 0x0000003000027810 */ /* 0x000fe40007ffe0ff */
[----:B------:R-:W-:Y:S01]  /*16050*/  FSEL R108, R9, -INF , !P3 ;  /* 0xff800000096c7808 */ /* 0x000fe20005800000 */
[----:B------:R-:W-:Y:S01]  /*16060*/  HMMA.16816.F32.BF16 R24, R12, R36, R120 ;  /* 0x000000240c18723c */ /* 0x000fe20000041878 */
[----:B------:R3:W3:Y:S01]  /*16070*/  I2F R32, R2 ;  /* 0x0000000200207306 */ /* 0x0006e20000201400 */
[----:B------:R-:W-:-:S02]  /*16080*/  ISETP.GE.AND P0, PT, R2, R8, PT ;  /* 0x000000080200720c */ /* 0x000fc40003f06270 */
[----:B------:R-:W-:Y:S02]  /*16090*/  ISETP.GE.AND P1, PT, R2, R6, PT ;  /* 0x000000060200720c */ /* 0x000fe40003f26270 */
[----:B------:R-:W-:Y:S01]  /*160a0*/  FSEL R110, R5, -INF , !P2 ;  /* 0xff800000056e7808 */ /* 0x000fe20005000000 */
[C---:B--2---:R-:W-:Y:S01]  /*160b0*/  FFMA.FTZ R4, R153.reuse, R10, R41 ;  /* 0x0000000a99047223 */ /* 0x044fe20000010029 */
[----:B------:R-:W-:Y:S01]  /*160c0*/  HMMA.16816.F32.BF16 R132, R20, R64, R80 ;  /* 0x000000401484723c */ /* 0x000fe20000041850 */
[----:B------:R-:W2:Y:S01]  /*160d0*/  LDSM.16.M88.4 R40, [R186+0x2800] ;  /* 0x00280000ba28783b */ /* 0x000ea20000000200 */
[----:B---3--:R-:W-:Y:S02]  /*160e0*/  FFMA.FTZ R9, R153, R16, R49 ;  /* 0x0000001099097223 */ /* 0x008fe40000010031 */
[----:B------:R-:W-:Y:S02]  /*160f0*/  FSEL R109, R4, -INF , !P4 ;  /* 0xff800000046d7808 */ /* 0x000fe40006000000 */
[----:B------:R-:W-:-:S02]  /*16100*/  IADD3 R4, R0, 0x40, RZ ;  /* 0x0000004000047810 */ /* 0x000fc40007ffe0ff */
[----:B------:R-:W-:Y:S01]  /*16110*/  IADD3 R2, R0, 0x38, RZ ;  /* 0x0000003800027810 */ /* 0x000fe20007ffe0ff */
[CC--:B------:R-:W-:Y:S01]  /*16120*/  FFMA.FTZ R7, R153.reuse, R32.reuse, R48 ;  /* 0x0000002099077223 */ /* 0x0c0fe20000010030 */
[----:B------:R3:W-:Y:S01]  /*16130*/  I2F R36, R4 ;  /* 0x0000000400247306 */ /* 0x0007e20000201400 */
[----:B------:R-:W-:Y:S01]  /*16140*/  FFMA.FTZ R5, R153, R32, R50 ;  /* 0x0000002099057223 */ /* 0x000fe20000010032 */
[C---:B------:R-:W-:Y:S01]  /*16150*/  ISETP.GE.AND P3, PT, R2.reuse, R8, PT ;  /* 0x000000080200720c */ /* 0x040fe20003f66270 */
[----:B------:R-:W-:Y:S01]  /*16160*/  HMMA.16816.F32.BF16 R32, R12, R38, R112 ;  /* 0x000000260c20723c */ /* 0x000fe20000041870 */
[----:B------:R-:W-:Y:S02]  /*16170*/  ISETP.GE.AND P4, PT, R2, R6, PT ;  /* 0x000000060200720c */ /* 0x000fe40003f86270 */
[----:B------:R-:W-:Y:S01]  /*16180*/  FSEL R142, R7, -INF , !P0 ;  /* 0xff800000078e7808 */ /* 0x000fe20004000000 */
[----:B------:R-:W-:Y:S01]  /*16190*/  FFMA.FTZ R7, R153, R16, R51 ;  /* 0x0000001099077223 */ /* 0x000fe20000010033 */
[----:B------:R4:W4:Y:S01]  /*161a0*/  I2F R17, R2 ;  /* 0x0000000200117306 */ /* 0x0009220000201400 */
[----:B------:R-:W-:Y:S01]  /*161b0*/  FSEL R121, R5, -INF , !P1 ;  /* 0xff80000005797808 */ /* 0x000fe20004800000 */
[----:B------:R-:W2:Y:S01]  /*161c0*/  LDSM.16.M88.4 R48, [R186+0x3000] ;  /* 0x00300000ba30783b */ /* 0x000ea20000000200 */
[----:B------:R-:W-:Y:S01]  /*161d0*/  FSEL R122, R9, -INF , !P6 ;  /* 0xff800000097a7808 */ /* 0x000fe20007000000 */
[----:B-1----:R-:W-:Y:S01]  /*161e0*/  HMMA.16816.F32.BF16 R68, R20, R52, R156 ;  /* 0x000000341444723c */ /* 0x002fe2000004189c */
[----:B------:R-:W-:-:S02]  /*161f0*/  ISETP.GE.AND P1, PT, R4, R8, PT ;  /* 0x000000080400720c */ /* 0x000fc40003f26270 */
[----:B------:R-:W-:Y:S02]  /*16200*/  ISETP.GE.AND P6, PT, R4, R6, PT ;  /* 0x000000060400720c */ /* 0x000fe40003fc6270 */
[----:B------:R-:W-:Y:S02]  /*16210*/  FSEL R120, R7, -INF , !P5 ;  /* 0xff80000007787808 */ /* 0x000fe40006800000 */
[C---:B---3--:R-:W-:Y:S01]  /*16220*/  IADD3 R4, R0.reuse, 0x48, RZ ;  /* 0x0000004800047810 */ /* 0x048fe20007ffe0ff */
[----:B------:R-:W-:Y:S01]  /*16230*/  HMMA.16816.F32.BF16 R64, R20, R54, R240 ;  /* 0x000000361440723c */ /* 0x000fe200000418f0 */
[----:B------:R-:W1:Y:S01]  /*16240*/  LDSM.16.M88.4 R52, [R186+0x4000] ;  /* 0x00400000ba34783b */ /* 0x000e620000000200 */
[----:B----4-:R-:W-:Y:S01]  /*16250*/  IADD3 R2, R0, 0x39, RZ ;  /* 0x0000003900027810 */ /* 0x010fe20007ffe0ff */
[----:B------:R-:W-:-:S03]  /*16260*/  FFMA.FTZ R5, R153, R17, R28 ;  /* 0x0000001199057223 */ /* 0x000fc6000001001c */
[----:B------:R3:W4:Y:S01]  /*16270*/  I2F R11, R2 ;  /* 0x00000002000b7306 */ /* 0x0007220000201400 */
[C---:B------:R-:W-:Y:S01]  /*16280*/  ISETP.GE.AND P2, PT, R2.reuse, R8, PT ;  /* 0x000000080200720c */ /* 0x040fe20003f46270 */
[C---:B------:R-:W-:Y:S01]  /*16290*/  HMMA.16816.F32.BF16 R60, R20.reuse, R44, R244 ;  /* 0x0000002c143c723c */ /* 0x040fe200000418f4 */
[----:B------:R-:W-:Y:S02]  /*162a0*/  ISETP.GE.AND P0, PT, R2, R6, PT ;  /* 0x000000060200720c */ /* 0x000fe40003f06270 */
[----:B------:R-:W-:Y:S01]  /*162b0*/  FSEL R123, R5, -INF , !P3 ;  /* 0xff800000057b7808 */ /* 0x000fe20005800000 */
[----:B------:R-:W-:Y:S02]  /*162c0*/  FFMA.FTZ R5, R153, R17, R30 ;  /* 0x0000001199057223 */ /* 0x000fe4000001001e */
[----:B------:R2:W2:Y:S02]  /*162d0*/  I2F R17, R4 ;  /* 0x0000000400117306 */ /* 0x0004a40000201400 */
[----:B------:R-:W-:Y:S01]  /*162e0*/  HMMA.16816.F32.BF16 R80, R20, R46, R200 ;  /* 0x0000002e1450723c */ /* 0x000fe200000418c8 */
[----:B------:R-:W-:Y:S01]  /*162f0*/  FSEL R111, R5, -INF , !P4 ;  /* 0xff800000056f7808 */ /* 0x000fe20006000000 */
[----:B------:R-:W-:Y:S01]  /*16300*/  FFMA.FTZ R5, R153, R36, R26 ;  /* 0x0000002499057223 */ /* 0x000fe2000001001a */
[----:B------:R-:W-:-:S02]  /*16310*/  ISETP.GE.AND P4, PT, R4, R8, PT ;  /* 0x000000080400720c */ /* 0x000fc40003f86270 */
[----:B---3--:R-:W-:Y:S01]  /*16320*/  IADD3 R2, R0, 0x41, RZ ;  /* 0x0000004100027810 */ /* 0x008fe20007ffe0ff */
[CC--:B----4-:R-:W-:Y:S02]  /*16330*/  FFMA.FTZ R7, R153.reuse, R11.reuse, R29 ;  /* 0x0000000b99077223 */ /* 0x0d0fe4000001001d */
[----:B------:R-:W-:Y:S01]  /*16340*/  FFMA.FTZ R9, R153, R11, R31 ;  /* 0x0000000b99097223 */ /* 0x000fe2000001001f */
[----:B------:R-:W3:Y:S01]  /*16350*/  I2F R10, R2 ;  /* 0x00000002000a7306 */ /* 0x000ee20000201400 */
[C---:B------:R-:W-:Y:S01]  /*16360*/  ISETP.GE.AND P5, PT, R2.reuse, R8, PT ;  /* 0x000000080200720c */ /* 0x040fe20003fa6270 */
[C---:B--2---:R-:W-:Y:S01]  /*16370*/  HMMA.16816.F32.BF16 R28, R12.reuse, R40, R100 ;  /* 0x000000280c1c723c */ /* 0x044fe20000041864 */
[-C--:B------:R-:W-:Y:S02]  /*16380*/  ISETP.GE.AND P3, PT, R2, R6.reuse, PT ;  /* 0x000000060200720c */ /* 0x080fe40003f66270 */
[----:B------:R-:W-:Y:S02]  /*16390*/  FSEL R112, R7, -INF , !P2 ;  /* 0xff80000007707808 */ /* 0x000fe40005000000 */
[----:B------:R-:W-:Y:S01]  /*163a0*/  ISETP.GE.AND P2, PT, R4, R6, PT ;  /* 0x000000060400720c */ /* 0x000fe20003f46270 */
[----:B------:R-:W-:Y:S01]  /*163b0*/  FFMA.FTZ R4, R153, R36, R24 ;  /* 0x0000002499047223 */ /* 0x000fe20000010018 */
[----:B------:R-:W-:Y:S01]  /*163c0*/  FSEL R113, R9, -INF , !P0 ;  /* 0xff80000009717808 */ /* 0x000fe20004000000 */
[----:B------:R-:W-:Y:S01]  /*163d0*/  HMMA.16816.F32.BF16 R36, R12, R48, R124 ;  /* 0x000000300c24723c */ /* 0x000fe2000004187c */
[----:B------:R-:W-:Y:S01]  /*163e0*/  FSEL R101, R5, -INF , !P6 ;  /* 0xff80000005657808 */ /* 0x000fe20007000000 */
[----:B------:R-:W-:Y:S01]  /*163f0*/  FFMA.FTZ R5, R153, R17, R32 ;  /* 0x0000001199057223 */ /* 0x000fe20000010020 */
[----:B------:R-:W-:-:S02]  /*16400*/  FSEL R143, R4, -INF , !P1 ;  /* 0xff800000048f7808 */ /* 0x000fc40004800000 */
[C---:B------:R-:W-:Y:S01]  /*16410*/  IADD3 R4, R0.reuse, 0x50, RZ ;  /* 0x0000005000047810 */ /* 0x040fe20007ffe0ff */
[CC--:B---3--:R-:W-:Y:S01]  /*16420*/  FFMA.FTZ R9, R153.reuse, R10.reuse, R25 ;  /* 0x0000000a99097223 */ /* 0x0c8fe20000010019 */
[----:B------:R-:W-:Y:S01]  /*16430*/  IADD3 R2, R0, 0x49, RZ ;  /* 0x0000004900027810 */ /* 0x000fe20007ffe0ff */
[----:B------:R-:W-:Y:S01]  /*16440*/  FFMA.FTZ R7, R153, R10, R27 ;  /* 0x0000000a99077223 */ /* 0x000fe2000001001b */
[----:B------:R2:W3:Y:S01]  /*16450*/  I2F R16, R4 ;  /* 0x0000000400107306 */ /* 0x0004e20000201400 */
[----:B------:R-:W-:Y:S01]  /*16460*/  HMMA.16816.F32.BF16 R24, R12, R42, R96 ;  /* 0x0000002a0c18723c */ /* 0x000fe20000041860 */
[C---:B------:R-:W-:Y:S01]  /*16470*/  ISETP.GE.AND P0, PT, R2.reuse, R8, PT ;  /* 0x000000080200720c */ /* 0x040fe20003f06270 */
[----:B------:R-:W4:Y:S01]  /*16480*/  LDSM.16.M88.4 R40, [R186+0x3800] ;  /* 0x00380000ba28783b */ /* 0x000f220000000200 */
[----:B------:R-:W-:Y:S02]  /*16490*/  ISETP.GE.AND P1, PT, R2, R6, PT ;  /* 0x000000060200720c */ /* 0x000fe40003f26270 */
[----:B------:R-:W-:-:S02]  /*164a0*/  FSEL R102, R9, -INF , !P5 ;  /* 0xff80000009667808 */ /* 0x000fc40006800000 */
[----:B------:R-:W3:Y:S01]  /*164b0*/  I2F R11, R2 ;  /* 0x00000002000b7306 */ /* 0x000ee20000201400 */
[C---:B------:R-:W-:Y:S01]  /*164c0*/  ISETP.GE.AND P6, PT, R4.reuse, R8, PT ;  /* 0x000000080400720c */ /* 0x040fe20003fc6270 */
[----:B-1----:R-:W-:Y:S01]  /*164d0*/  HMMA.16816.F32.BF16 R44, R12, R52, R160 ;  /* 0x000000340c2c723c */ /* 0x002fe200000418a0 */
[----:B------:R-:W-:Y:S02]  /*164e0*/  ISETP.GE.AND P5, PT, R4, R6, PT ;  /* 0x000000060400720c */ /* 0x000fe40003fa6270 */
[----:B------:R-:W-:Y:S02]  /*164f0*/  FSEL R100, R7, -INF , !P3 ;  /* 0xff80000007647808 */ /* 0x000fe40005800000 */
[----:B------:R-:W-:Y:S01]  /*16500*/  FSEL R103, R5, -INF , !P4 ;  /* 0xff80000005677808 */ /* 0x000fe20006000000 */
[----:B------:R-:W-:Y:S01]  /*16510*/  FFMA.FTZ R5, R153, R17, R34 ;  /* 0x0000001199057223 */ /* 0x000fe20000010022 */
[----:B--2---:R-:W-:-:S04]  /*16520*/  IADD3 R4, R0, 0x58, RZ ;  /* 0x0000005800047810 */ /* 0x004fc80007ffe0ff */
[----:B------:R-:W-:Y:S01]  /*16530*/  FSEL R96, R5, -INF , !P2 ;  /* 0xff80000005607808 */ /* 0x000fe20005000000 */
[C---:B---3--:R-:W-:Y:S01]  /*16540*/  FFMA.FTZ R5, R153.reuse, R16, R30 ;  /* 0x0000001099057223 */ /* 0x048fe2000001001e */
[-C--:B------:R-:W-:Y:S01]  /*16550*/  ISETP.GE.AND P2, PT, R4, R8.reuse, PT ;  /* 0x000000080400720c */ /* 0x080fe20003f46270 */
[CC--:B------:R-:W-:Y:S01]  /*16560*/  FFMA.FTZ R7, R153.reuse, R11.reuse, R33 ;  /* 0x0000000b99077223 */ /* 0x0c0fe20000010021 */
[----:B------:R-:W-:Y:S01]  /*16570*/  IADD3 R2, R0, 0x51, RZ ;  /* 0x0000005100027810 */ /* 0x000fe20007ffe0ff */
[----:B------:R-:W-:Y:S01]  /*16580*/  FFMA.FTZ R9, R153, R11, R35 ;  /* 0x0000000b99097223 */ /* 0x000fe20000010023 */
[----:B------:R-:W-:Y:S01]  /*16590*/  FSEL R127, R5, -INF , !P5 ;  /* 0xff800000057f7808 */ /* 0x000fe20006800000 */
[----:B------:R1:W-:Y:S01]  /*165a0*/  I2F R11, R4 ;  /* 0x00000004000b7306 */ /* 0x0003e20000201400 */
[C---:B------:R-:W-:Y:S02]  /*165b0*/  ISETP.GE.AND P3, PT, R2.reuse, R8, PT ;  /* 0x000000080200720c */ /* 0x040fe40003f66270 */
[----:B------:R-:W-:-:S02]  /*165c0*/  ISETP.GE.AND P4, PT, R2, R6, PT ;  /* 0x000000060200720c */ /* 0x000fc40003f86270 */
[----:B------:R-:W-:Y:S02]  /*165d0*/  FSEL R97, R7, -INF , !P0 ;  /* 0xff80000007617808 */ /* 0x000fe40004000000 */
[----:B------:R-:W-:Y:S01]  /*165e0*/  ISETP.GE.AND P0, PT, R4, R6, PT ;  /* 0x000000060400720c */ /* 0x000fe20003f06270 */
[----:B------:R-:W2:Y:S01]  /*165f0*/  I2F R10, R2 ;  /* 0x00000002000a7306 */ /* 0x000ea20000201400 */
[----:B------:R-:W-:Y:S01]  /*16600*/  FSEL R99, R9, -INF , !P1 ;  /* 0xff80000009637808 */ /* 0x000fe20004800000 */
[----:B-1----:R-:W-:-:S05]  /*16610*/  FFMA.FTZ R4, R153, R16, R28 ;  /* 0x0000001099047223 */ /* 0x002fca000001001c */
[----:B------:R-:W-:Y:S02]  /*16620*/  FSEL R145, R4, -INF , !P6 ;  /* 0xff80000004917808 */ /* 0x000fe40007000000 */
[C---:B------:R-:W-:Y:S01]  /*16630*/  IADD3 R4, R0.reuse, 0x60, RZ ;  /* 0x0000006000047810 */ /* 0x040fe20007ffe0ff */
[CC--:B--2---:R-:W-:Y:S01]  /*16640*/  FFMA.FTZ R7, R153.reuse, R10.reuse, R29 ;  /* 0x0000000a99077223 */ /* 0x0c4fe2000001001d */
[----:B------:R-:W-:Y:S01]  /*16650*/  IADD3 R2, R0, 0x59, RZ ;  /* 0x0000005900027810 */ /* 0x000fe20007ffe0ff */
[----:B------:R-:W-:Y:S01]  /*16660*/  FFMA.FTZ R9, R153, R10, R31 ;  /* 0x0000000a99097223 */ /* 0x000fe2000001001f */
[-C--:B------:R-:W-:Y:S01]  /*16670*/  ISETP.GE.AND P5, PT, R4, R8.reuse, PT ;  /* 0x000000080400720c */ /* 0x080fe20003fa6270 */
[----:B------:R1:W2:Y:S01]  /*16680*/  I2F R10, R4 ;  /* 0x00000004000a7306 */ /* 0x0002a20000201400 */
[----:B------:R-:W-:Y:S01]  /*16690*/  FSEL R144, R7, -INF , !P3 ;  /* 0xff80000007907808 */ /* 0x000fe20005800000 */
[----:B------:R-:W-:Y:S01]  /*166a0*/  HMMA.16816.F32.BF16 R28, R12, R50, R76 ;  /* 0x000000320c1c723c */ /* 0x000fe2000004184c */
[C---:B------:R-:W-:Y:S01]  /*166b0*/  ISETP.GE.AND P1, PT, R2.reuse, R8, PT ;  /* 0x000000080200720c */ /* 0x040fe20003f26270 */
[----:B------:R-:W3:Y:S01]  /*166c0*/  LDSM.16.M88.4 R48, [R181+0x6000] ;  /* 0x00600000b530783b */ /* 0x000ee20000000200 */
[----:B------:R-:W-:-:S02]  /*166d0*/  ISETP.GE.AND P6, PT, R2, R6, PT ;  /* 0x000000060200720c */ /* 0x000fc40003fc6270 */
[----:B------:R-:W-:Y:S01]  /*166e0*/  ISETP.GE.AND P3, PT, R4, R6, PT ;  /* 0x000000060400720c */ /* 0x000fe20003f66270 */
[----:B------:R-:W4:Y:S01]  /*166f0*/  I2F R32, R2 ;  /* 0x0000000200207306 */ /* 0x000f220000201400 */
[----:B------:R-:W-:Y:S01]  /*16700*/  FSEL R114, R9, -INF , !P4 ;  /* 0xff80000009727808 */ /* 0x000fe20006000000 */
[C---:B-1----:R-:W-:Y:S02]  /*16710*/  FFMA.FTZ R4, R153.reuse, R11, R24 ;  /* 0x0000000b99047223 */ /* 0x042fe40000010018 */
[----:B--2---:R-:W-:-:S03]  /*16720*/  FFMA.FTZ R7, R153, R10, R36 ;  /* 0x0000000a99077223 */ /* 0x004fc60000010024 */
[----:B------:R-:W-:Y:S01]  /*16730*/  FSEL R126, R4, -INF , !P2 ;  /* 0xff800000047e7808 */ /* 0x000fe20005000000 */
[----:B------:R-:W-:Y:S01]  /*16740*/  FFMA.FTZ R4, R153, R11, R26 ;  /* 0x0000000b99047223 */ /* 0x000fe2000001001a */
[----:B------:R-:W-:Y:S01]  /*16750*/  FSEL R146, R7, -INF , !P5 ;  /* 0xff80000007927808 */ /* 0x000fe20006800000 */
[CC--:B----4-:R-:W-:Y:S01]  /*16760*/  FFMA.FTZ R5, R153.reuse, R32.reuse, R25 ;  /* 0x0000002099057223 */ /* 0x0d0fe20000010019 */
[----:B------:R-:W-:Y:S02]  /*16770*/  IADD3 R2, R0, 0x61, RZ ;  /* 0x0000006100027810 */ /* 0x000fe40007ffe0ff */
[----:B------:R-:W-:Y:S01]  /*16780*/  FSEL R98, R4, -INF , !P0 ;  /* 0xff80000004627808 */ /* 0x000fe20004000000 */
[----:B------:R-:W-:Y:S01]  /*16790*/  FFMA.FTZ R4, R153, R32, R27 ;  /* 0x0000002099047223 */ /* 0x000fe2000001001b */
[----:B------:R1:W2:Y:S01]  /*167a0*/  I2F R17, R2 ;  /* 0x0000000200117306 */ /* 0x0002a20000201400 */
[C---:B------:R-:W-:Y:S01]  /*167b0*/  ISETP.GE.AND P4, PT, R2.reuse, R8, PT ;  /* 0x000000080200720c */ /* 0x040fe20003f86270 */
[----:B------:R-:W-:Y:S01]  /*167c0*/  HMMA.16816.F32.BF16 R24, R12, R40, R132 ;  /* 0x000000280c18723c */ /* 0x000fe20000041884 */
[----:B------:R-:W-:Y:S01]  /*167d0*/  ISETP.GE.AND P2, PT, R2, R6, PT ;  /* 0x000000060200720c */ /* 0x000fe20003f46270 */
[----:B------:R-:W4:Y:S01]  /*167e0*/  LDSM.16.M88.4 R32, [R186+0x4800] ;  /* 0x00480000ba20783b */ /* 0x000f220000000200 */
[----:B------:R-:W-:-:S02]  /*167f0*/  FSEL R115, R5, -INF , !P1 ;  /* 0xff80000005737808 */ /* 0x000fc40004800000 */
[----:B------:R-:W-:Y:S02]  /*16800*/  FSEL R124, R4, -INF , !P6 ;  /* 0xff800000047c7808 */ /* 0x000fe40007000000 */
[C---:B------:R-:W-:Y:S01]  /*16810*/  IADD3 R5, R0.reuse, 0x70, RZ ;  /* 0x0000007000057810 */ /* 0x040fe20007ffe0ff */
[----:B------:R-:W-:Y:S01]  /*16820*/  HMMA.16816.F32.BF16 R40, R12, R42, R128 ;  /* 0x0000002a0c28723c */ /* 0x000fe20000041880 */
[C---:B------:R-:W-:Y:S02]  /*16830*/  IADD3 R4, R0.reuse, 0x71, RZ ;  /* 0x0000007100047810 */ /* 0x040fe40007ffe0ff */
[----:B-1----:R-:W-:Y:S01]  /*16840*/  IADD3 R2, R0, 0x68, RZ ;  /* 0x0000006800027810 */ /* 0x002fe20007ffe0ff */
[----:B--2---:R-:W-:-:S04]  /*16850*/  FFMA.FTZ R7, R153, R17, R37 ;  /* 0x0000001199077223 */ /* 0x004fc80000010025 */
[C---:B---3--:R-:W-:Y:S01]  /*16860*/  HMMA.16816.F32.BF16 R76, R20.reuse, R48, R164 ;  /* 0x00000030144c723c */ /* 0x048fe200000418a4 */
[----:B------:R1:W2:Y:S01]  /*16870*/  I2F R11, R2 ;  /* 0x00000002000b7306 */ /* 0x0002a20000201400 */
[C---:B------:R-:W-:Y:S02]  /*16880*/  ISETP.GE.AND P0, PT, R2.reuse, R8, PT ;  /* 0x000000080200720c */ /* 0x040fe40003f06270 */
[-C--:B------:R-:W-:Y:S02]  /*16890*/  ISETP.GE.AND P1, PT, R2, R6.reuse, PT ;  /* 0x000000060200720c */ /* 0x080fe40003f26270 */
[----:B------:R-:W-:Y:S02]  /*168a0*/  FSEL R133, R7, -INF , !P4 ;  /* 0xff80000007857808 */ /* 0x000fe40006000000 */
[----:B------:R-:W-:Y:S01]  /*168b0*/  HMMA.16816.F32.BF16 R72, R20, R50, R204 ;  /* 0x000000321448723c */ /* 0x000fe200000418cc */
[----:B------:R-:W-:Y:S01]  /*168c0*/  ISETP.GE.AND P4, PT, R5, R6, PT ;  /* 0x000000060500720c */ /* 0x000fe20003f86270 */
[----:B------:R-:W-:Y:S01]  /*168d0*/  LDSM.16.M88.4 R48, [R186+0x5800] ;  /* 0x00580000ba30783b */ /* 0x000fe20000000200 */
[----:B-1----:R-:W-:Y:S01]  /*168e0*/  IADD3 R2, R0, 0x69, RZ ;  /* 0x0000006900027810 */ /* 0x002fe20007ffe0ff */
[----:B--2---:R-:W-:-:S02]  /*168f0*/  FFMA.FTZ R9, R153, R11, R28 ;  /* 0x0000000b99097223 */ /* 0x004fc4000001001c */
[----:B------:R-:W-:Y:S01]  /*16900*/  FFMA.FTZ R7, R153, R11, R30 ;  /* 0x0000000b99077223 */ /* 0x000fe2000001001e */
[----:B------:R1:W-:Y:S01]  /*16910*/  I2F R16, R2 ;  /* 0x0000000200107306 */ /* 0x0003e20000201400 */
[C---:B------:R-:W-:Y:S02]  /*16920*/  ISETP.GE.AND P6, PT, R2.reuse, R8, PT ;  /* 0x000000080200720c */ /* 0x040fe40003fc6270 */
[-C--:B------:R-:W-:Y:S02]  /*16930*/  ISETP.GE.AND P5, PT, R2, R6.reuse, PT ;  /* 0x000000060200720c */ /* 0x080fe40003fa6270 */
[----:B------:R-:W-:Y:S02]  /*16940*/  FSEL R129, R9, -INF , !P0 ;  /* 0xff80000009817808 */ /* 0x000fe40004000000 */
[----:B------:R-:W-:Y:S02]  /*16950*/  ISETP.GE.AND P0, PT, R4, R6, PT ;  /* 0x000000060400720c */ /* 0x000fe40003f06270 */
[----:B------:R-:W-:Y:S01]  /*16960*/  FSEL R125, R7, -INF , !P1 ;  /* 0xff800000077d7808 */ /* 0x000fe20004800000 */
[----:B-1----:R-:W-:-:S02]  /*16970*/  FFMA.FTZ R2, R153, R10, R38 ;  /* 0x0000000a99027223 */ /* 0x002fc40000010026 */
[----:B------:R1:W2:Y:S03]  /*16980*/  I2F R10, R5 ;  /* 0x00000005000a7306 */ /* 0x0002a60000201400 */
[----:B------:R-:W-:Y:S02]  /*16990*/  FSEL R132, R2, -INF , !P3 ;  /* 0xff80000002847808 */ /* 0x000fe40005800000 */
[----:B------:R-:W-:Y:S02]  /*169a0*/  ISETP.GE.AND P3, PT, R5, R8, PT ;  /* 0x000000080500720c */ /* 0x000fe40003f66270 */
[----:B------:R-:W-:-:S04]  /*169b0*/  IADD3 R2, R0, 0x78, RZ ;  /* 0x0000007800027810 */ /* 0x000fc80007ffe0ff */
[----:B------:R3:W3:Y:S01]  /*169c0*/  I2F R11, R2 ;  /* 0x00000002000b7306 */ /* 0x0006e20000201400 */
[----:B------:R-:W-:Y:S01]  /*169d0*/  ISETP.GE.AND P1, PT, R2, R8, PT ;  /* 0x000000080200720c */ /* 0x000fe20003f26270 */
[C---:B-1----:R-:W-:Y:S02]  /*169e0*/  FFMA.FTZ R5, R153.reuse, R17, R39 ;  /* 0x0000001199057223 */ /* 0x042fe40000010027 */
[----:B--2---:R-:W-:-:S04]  /*169f0*/  FFMA.FTZ R9, R153, R10, R24 ;  /* 0x0000000a99097223 */ /* 0x004fc80000010018 */
[----:B------:R1:W2:Y:S01]  /*16a00*/  I2F R17, R4 ;  /* 0x0000000400117306 */ /* 0x0002a20000201400 */
[----:B------:R-:W-:Y:S01]  /*16a10*/  FFMA.FTZ R7, R153, R10, R26 ;  /* 0x0000000a99077223 */ /* 0x000fe2000001001a */
[----:B------:R-:W-:Y:S01]  /*16a20*/  FSEL R128, R5, -INF , !P2 ;  /* 0xff80000005807808 */ /* 0x000fe20005000000 */
[----:B------:R-:W-:Y:S01]  /*16a30*/  FFMA.FTZ R5, R153, R16, R29 ;  /* 0x0000001099057223 */ /* 0x000fe2000001001d */
[----:B------:R-:W-:Y:S02]  /*16a40*/  ISETP.GE.AND P2, PT, R4, R8, PT ;  /* 0x000000080400720c */ /* 0x000fe40003f46270 */
[----:B------:R-:W-:Y:S02]  /*16a50*/  FSEL R157, R9, -INF , !P3 ;  /* 0xff800000099d7808 */ /* 0x000fe40005800000 */
[----:B------:R-:W-:Y:S01]  /*16a60*/  FSEL R131, R5, -INF , !P6 ;  /* 0xff80000005837808 */ /* 0x000fe20007000000 */
[C---:B------:R-:W-:Y:S01]  /*16a70*/  FFMA.FTZ R5, R153.reuse, R16, R31 ;  /* 0x0000001099057223 */ /* 0x040fe2000001001f */
[----:B------:R-:W-:Y:S01]  /*16a80*/  ISETP.GE.AND P6, PT, R2, R6, PT ;  /* 0x000000060200720c */ /* 0x000fe20003fc6270 */
[----:B------:R-:W-:Y:S01]  /*16a90*/  HMMA.16816.F32.BF16 R28, R12, R54, R104 ;  /* 0x000000360c1c723c */ /* 0x000fe20000041868 */
[C---:B---3--:R-:W-:Y:S01]  /*16aa0*/  IADD3 R2, R0.reuse, 0x80, RZ ;  /* 0x0000008000027810 */ /* 0x048fe20007ffe0ff */
[----:B------:R-:W-:Y:S01]  /*16ab0*/  FFMA.FTZ R9, R153, R11, R42 ;  /* 0x0000000b99097223 */ /* 0x000fe2000001002a */
[----:B------:R-:W-:Y:S01]  /*16ac0*/  FSEL R130, R5, -INF , !P5 ;  /* 0xff80000005827808 */ /* 0x000fe20006800000 */
[----:B------:R-:W3:Y:S01]  /*16ad0*/  LDSM.16.M88.4 R52, [R186+0x5000] ;  /* 0x00500000ba34783b */ /* 0x000ee20000000200 */
[----:B-1----:R-:W-:Y:S01]  /*16ae0*/  IADD3 R4, R0, 0x79, RZ ;  /* 0x0000007900047810 */ /* 0x002fe20007ffe0ff */
[----:B--2---:R-:W-:Y:S01]  /*16af0*/  FFMA.FTZ R5, R153, R17, R25 ;  /* 0x0000001199057223 */ /* 0x004fe20000010019 */
[----:B------:R-:W1:Y:S01]  /*16b00*/  I2F R16, R2 ;  /* 0x0000000200107306 */ /* 0x000e620000201400 */
[----:B------:R-:W-:Y:S01]  /*16b10*/  FSEL R147, R7, -INF , !P4 ;  /* 0xff80000007937808 */ /* 0x000fe20006000000 */
[----:B------:R-:W-:Y:S01]  /*16b20*/  FFMA.FTZ R7, R153, R11, R40 ;  /* 0x0000000b99077223 */ /* 0x000fe20000010028 */
[----:B------:R-:W-:-:S02]  /*16b30*/  ISETP.GE.AND P5, PT, R4, R8, PT ;  /* 0x000000080400720c */ /* 0x000fc40003fa6270 */
[----:B------:R-:W-:Y:S01]  /*16b40*/  FSEL R156, R5, -INF , !P2 ;  /* 0xff800000059c7808 */ /* 0x000fe20005000000 */
[----:B------:R-:W-:Y:S01]  /*16b50*/  FFMA.FTZ R5, R153, R17, R27 ;  /* 0x0000001199057223 */ /* 0x000fe2000001001b */
[----:B------:R-:W-:Y:S01]  /*16b60*/  ISETP.GE.AND P3, PT, R4, R6, PT ;  /* 0x000000060400720c */ /* 0x000fe20003f66270 */
[----:B------:R2:W2:Y:S01]  /*16b70*/  I2F R10, R4 ;  /* 0x00000004000a7306 */ /* 0x0004a20000201400 */
[C---:B------:R-:W-:Y:S01]  /*16b80*/  ISETP.GE.AND P4, PT, R2.reuse, R8, PT ;  /* 0x000000080200720c */ /* 0x040fe20003f86270 */
[C---:B----4-:R-:W-:Y:S01]  /*16b90*/  HMMA.16816.F32.BF16 R24, R12.reuse, R32, R56 ;  /* 0x000000200c18723c */ /* 0x050fe20000041838 */
[----:B------:R-:W-:Y:S01]  /*16ba0*/  ISETP.GE.AND P2, PT, R2, R6, PT ;  /* 0x000000060200720c */ /* 0x000fe20003f46270 */
[----:B------:R-:W4:Y:S01]  /*16bb0*/  LDSM.16.M88.4 R56, [R181+0x6800] ;  /* 0x00680000b538783b */ /* 0x000f220000000200 */
[----:B------:R-:W-:Y:S02]  /*16bc0*/  FSEL R134, R5, -INF , !P0 ;  /* 0xff80000005867808 */ /* 0x000fe40004000000 */
[----:B------:R-:W-:Y:S01]  /*16bd0*/  FSEL R135, R7, -INF , !P1 ;  /* 0xff80000007877808 */ /* 0x000fe20004800000 */
[----:B-1----:R-:W-:Y:S01]  /*16be0*/  FFMA.FTZ R7, R153, R16, R44 ;  /* 0x0000001099077223 */ /* 0x002fe2000001002c */
[----:B------:R-:W-:Y:S01]  /*16bf0*/  IADD3 R2, R0, 0x88, RZ ;  /* 0x0000008800027810 */ /* 0x000fe20007ffe0ff */
[----:B------:R-:W-:Y:S01]  /*16c00*/  HMMA.16816.F32.BF16 R32, R12, R34, R92 ;  /* 0x000000220c20723c */ /* 0x000fe2000004185c */
[----:B------:R-:W-:-:S02]  /*16c10*/  FSEL R104, R9, -INF , !P6 ;  /* 0xff80000009687808 */ /* 0x000fc40007000000 */
[----:B------:R-:W1:Y:S01]  /*16c20*/  I2F R36, R2 ;  /* 0x0000000200247306 */ /* 0x000e620000201400 */
[----:B------:R-:W-:Y:S02]  /*16c30*/  ISETP.GE.AND P6, PT, R2, R8, PT ;  /* 0x000000080200720c */ /* 0x000fe40003fc6270 */
[----:B--2---:R-:W-:Y:S01]  /*16c40*/  IADD3 R4, R0, 0x81, RZ ;  /* 0x0000008100047810 */ /* 0x004fe20007ffe0ff */
[----:B------:R-:W-:Y:S01]  /*16c50*/  FFMA.FTZ R5, R153, R10, R43 ;  /* 0x0000000a99057223 */ /* 0x000fe2000001002b */
[----:B------:R-:W-:Y:S02]  /*16c60*/  FSEL R164, R7, -INF , !P4 ;  /* 0xff80000007a47808 */ /* 0x000fe40006000000 */
[C---:B------:R-:W-:Y:S01]  /*16c70*/  ISETP.GE.AND P0, PT, R4.reuse, R8, PT ;  /* 0x000000080400720c */ /* 0x040fe20003f06270 */
[----:B------:R2:W2:Y:S01]  /*16c80*/  I2F R11, R4 ;  /* 0x00000004000b7306 */ /* 0x0004a20000201400 */
[----:B------:R-:W-:Y:S02]  /*16c90*/  ISETP.GE.AND P1, PT, R4, R6, PT ;  /* 0x000000060400720c */ /* 0x000fe40003f26270 */
[----:B------:R-:W-:Y:S01]  /*16ca0*/  FSEL R106, R5, -INF , !P3 ;  /* 0xff800000056a7808 */ /* 0x000fe20005800000 */
[----:B------:R-:W-:-:S05]  /*16cb0*/  FFMA.FTZ R5, R153, R16, R46 ;  /* 0x0000001099057223 */ /* 0x000fca000001002e */
[----:B------:R-:W-:Y:S01]  /*16cc0*/  FSEL R158, R5, -INF , !P2 ;  /* 0xff800000059e7808 */ /* 0x000fe20005000000 */
[----:B-1----:R-:W-:-:S05]  /*16cd0*/  FFMA.FTZ R5, R153, R36, R28 ;  /* 0x0000002499057223 */ /* 0x002fca000001001c */
[----:B------:R-:W-:Y:S01]  /*16ce0*/  FSEL R160, R5, -INF , !P6 ;  /* 0xff80000005a07808 */ /* 0x000fe20007000000 */
[C---:B--2---:R-:W-:Y:S02]  /*16cf0*/  FFMA.FTZ R4, R153.reuse, R10, R41 ;  /* 0x0000000a99047223 */ /* 0x044fe40000010029 */
[CC--:B------:R-:W-:Y:S01]  /*16d00*/  FFMA.FTZ R7, R153.reuse, R11.reuse, R47 ;  /* 0x0000000b99077223 */ /* 0x0c0fe2000001002f */
[----:B------:R-:W1:Y:S01]  /*16d10*/  LDSM.16.M88.4 R40, [R186+0x6000] ;  /* 0x00600000ba28783b */ /* 0x000e620000000200 */
[C---:B------:R-:W-:Y:S01]  /*16d20*/  FFMA.FTZ R9, R153.reuse, R11, R45 ;  /* 0x0000000b99097223 */ /* 0x040fe2000001002d */
[----:B------:R-:W-:Y:S01]  /*16d30*/  FSEL R105, R4, -INF , !P5 ;  /* 0xff80000004697808 */ /* 0x000fe20006800000 */
[----:B------:R-:W-:Y:S01]  /*16d40*/  FFMA.FTZ R5, R153, R36, R30 ;  /* 0x0000002499057223 */ /* 0x000fe2000001001e */
[----:B------:R-:W-:Y:S01]  /*16d50*/  ISETP.GE.AND P5, PT, R2, R6, PT ;  /* 0x000000060200720c */ /* 0x000fe20003fa6270 */
[----:B---3--:R-:W-:Y:S01]  /*16d60*/  HMMA.16816.F32.BF16 R36, R12, R52, R68 ;  /* 0x000000340c24723c */ /* 0x008fe20000041844 */
[----:B------:R-:W-:-:S02]  /*16d70*/  IADD3 R2, R0, 0x89, RZ ;  /* 0x0000008900027810 */ /* 0x000fc40007ffe0ff */
[----:B------:R-:W-:Y:S02]  /*16d80*/  IADD3 R4, R0, 0x90, RZ ;  /* 0x0000009000047810 */ /* 0x000fe40007ffe0ff */
[----:B------:R2:W3:Y:S01]  /*16d90*/  I2F R17, R2 ;  /* 0x0000000200117306 */ /* 0x0004e20000201400 */
[C---:B------:R-:W-:Y:S02]  /*16da0*/  ISETP.GE.AND P3, PT, R2.reuse, R8, PT ;  /* 0x000000080200720c */ /* 0x040fe40003f66270 */
[----:B------:R-:W-:Y:S01]  /*16db0*/  ISETP.GE.AND P4, PT, R2, R6, PT ;  /* 0x000000060200720c */ /* 0x000fe20003f86270 */
[----:B------:R-:W-:Y:S01]  /*16dc0*/  HMMA.16816.F32.BF16 R44, R12, R48, R60 ;  /* 0x000000300c2c723c */ /* 0x000fe2000004183c */
[----:B------:R-:W-:Y:S02]  /*16dd0*/  FSEL R107, R7, -INF , !P1 ;  /* 0xff800000076b7808 */ /* 0x000fe40004800000 */
[----:B------:R-:W-:Y:S01]  /*16de0*/  FSEL R159, R9, -INF , !P0 ;  /* 0xff800000099f7808 */ /* 0x000fe20004000000 */
[----:B------:R-:W1:Y:S01]  /*16df0*/  I2F R16, R4 ;  /* 0x0000000400107306 */ /* 0x000e620000201400 */
[----:B------:R-:W-:-:S02]  /*16e00*/  ISETP.GE.AND P2, PT, R4, R8, PT ;  /* 0x000000080400720c */ /* 0x000fc40003f46270 */
[----:B------:R-:W-:Y:S01]  /*16e10*/  ISETP.GE.AND P0, PT, R4, R6, PT ;  /* 0x000000060400720c */ /* 0x000fe20003f06270 */
[----:B----4-:R-:W-:Y:S01]  /*16e20*/  HMMA.16816.F32.BF16 R68, R20, R56, R212 ;  /* 0x000000381444723c */ /* 0x010fe200000418d4 */
[----:B------:R-:W-:Y:S02]  /*16e30*/  FSEL R92, R5, -INF , !P5 ;  /* 0xff800000055c7808 */ /* 0x000fe40006800000 */
[----:B--2---:R-:W-:Y:S01]  /*16e40*/  IADD3 R2, R0, 0x91, RZ ;  /* 0x0000009100027810 */ /* 0x004fe20007ffe0ff */
[CC--:B---3--:R-:W-:Y:S02]  /*16e50*/  FFMA.FTZ R7, R153.reuse, R17.reuse, R29 ;  /* 0x0000001199077223 */ /* 0x0c8fe4000001001d */
[C---:B------:R-:W-:Y:S01]  /*16e60*/  FFMA.FTZ R5, R153.reuse, R17, R31 ;  /* 0x0000001199057223 */ /* 0x040fe2000001001f */
[----:B------:R2:W3:Y:S01]  /*16e70*/  I2F R11, R2 ;  /* 0x00000002000b7306 */ /* 0x0004e20000201400 */
[C---:B------:R-:W-:Y:S01]  /*16e80*/  ISETP.GE.AND P1, PT, R2.reuse, R8, PT ;  /* 0x000000080200720c */ /* 0x040fe20003f26270 */
[----:B------:R-:W-:Y:S01]  /*16e90*/  HMMA.16816.F32.BF16 R28, R12, R50, R80 ;  /* 0x000000320c1c723c */ /* 0x000fe20000041850 */
[----:B------:R-:W-:Y:S01]  /*16ea0*/  ISETP.GE.AND P6, PT, R2, R6, PT ;  /* 0x000000060200720c */ /* 0x000fe20003fc6270 */
[-C--:B-1----:R-:W-:Y:S01]  /*16eb0*/  FFMA.FTZ R9, R153, R16.reuse, R24 ;  /* 0x0000001099097223 */ /* 0x082fe20000010018 */
[----:B------:R-:W-:Y:S01]  /*16ec0*/  IADD3 R4, R0, 0x99, RZ ;  /* 0x0000009900047810 */ /* 0x000fe20007ffe0ff */
[----:B------:R-:W-:Y:S01]  /*16ed0*/  LDSM.16.M88.4 R48, [R186+0x6800] ;  /* 0x00680000ba30783b */ /* 0x000fe20000000200 */
[----:B------:R-:W-:Y:S01]  /*16ee0*/  FSEL R94, R7, -INF , !P3 ;  /* 0xff800000075e7808 */ /* 0x000fe20005800000 */
[----:B------:R-:W-:Y:S01]  /*16ef0*/  FFMA.FTZ R7, R153, R16, R26 ;  /* 0x0000001099077223 */ /* 0x000fe2000001001a */
[----:B------:R1:W4:Y:S01]  /*16f00*/  I2F R17, R4 ;  /* 0x0000000400117306 */ /* 0x0003220000201400 */
[----:B------:R-:W-:Y:S01]  /*16f10*/  FSEL R93, R5, -INF , !P4 ;  /* 0xff800000055d7808 */ /* 0x000fe20006000000 */
[----:B------:R-:W-:Y:S01]  /*16f20*/  HMMA.16816.F32.BF16 R60, R20, R58, R224 ;  /* 0x0000003a143c723c */ /* 0x000fe200000418e0 */
[----:B------:R-:W-:-:S02]  /*16f30*/  FSEL R169, R9, -INF , !P2 ;  /* 0xff80000009a97808 */ /* 0x000fc40005000000 */
[----:B------:R-:W-:Y:S02]  /*16f40*/  ISETP.GE.AND P4, PT, R4, R8, PT ;  /* 0x000000080400720c */ /* 0x000fe40003f86270 */
[----:B--2---:R-:W-:Y:S01]  /*16f50*/  IADD3 R2, R0, 0x98, RZ ;  /* 0x0000009800027810 */ /* 0x004fe20007ffe0ff */
[----:B---3--:R-:W-:Y:S01]  /*16f60*/  FFMA.FTZ R5, R153, R11, R25 ;  /* 0x0000000b99057223 */ /* 0x008fe20000010019 */
[----:B------:R-:W-:Y:S02]  /*16f70*/  ISETP.GE.AND P2, PT, R4, R6, PT ;  /* 0x000000060400720c */ /* 0x000fe40003f46270 */
[----:B------:R2:W3:Y:S01]  /*16f80*/  I2F R10, R2 ;  /* 0x00000002000a7306 */ /* 0x0004e20000201400 */
[C---:B------:R-:W-:Y:S02]  /*16f90*/  ISETP.GE.AND P5, PT, R2.reuse, R8, PT ;  /* 0x000000080200720c */ /* 0x040fe40003fa6270 */
[----:B------:R-:W-:Y:S02]  /*16fa0*/  ISETP.GE.AND P3, PT, R2, R6, PT ;  /* 0x000000060200720c */ /* 0x000fe40003f66270 */
[----:B------:R-:W-:-:S02]  /*16fb0*/  FSEL R166, R7, -INF , !P0 ;  /* 0xff80000007a67808 */ /* 0x000fc40004000000 */
[----:B------:R-:W-:Y:S01]  /*16fc0*/  FSEL R167, R5, -INF , !P1 ;  /* 0xff80000005a77808 */ /* 0x000fe20004800000 */
[----:B------:R-:W-:Y:S01]  /*16fd0*/  FFMA.FTZ R5, R153, R11, R27 ;  /* 0x0000000b99057223 */ /* 0x000fe2000001001b */
[C---:B-1----:R-:W-:Y:S01]  /*16fe0*/  IADD3 R4, R0.reuse, 0xa1, RZ ;  /* 0x000000a100047810 */ /* 0x042fe20007ffe0ff */
[----:B------:R-:W-:Y:S01]  /*16ff0*/  HMMA.16816.F32.BF16 R24, R12, R54, R64 ;  /* 0x000000360c18723c */ /* 0x000fe20000041840 */
[----:B------:R-:W1:Y:S02]  /*17000*/  LDSM.16.M88.4 R52, [R181+0x7000] ;  /* 0x00700000b534783b */ /* 0x000e640000000200 */
[----:B------:R3:W3:Y:S01]  /*17010*/  I2F R11, R4 ;  /* 0x00000004000b7306 */ /* 0x0006e20000201400 */
[----:B------:R-:W-:Y:S01]  /*17020*/  FSEL R161, R5, -INF , !P6 ;  /* 0xff80000005a17808 */ /* 0x000fe20007000000 */
[C---:B----4-:R-:W-:Y:S01]  /*17030*/  FFMA.FTZ R5, R153.reuse, R17, R35 ;  /* 0x0000001199057223 */ /* 0x050fe20000010023 */
[----:B--2---:R-:W-:Y:S01]  /*17040*/  IADD3 R2, R0, 0xa0, RZ ;  /* 0x000000a000027810 */ /* 0x004fe20007ffe0ff */
[C---:B---3--:R-:W-:Y:S01]  /*17050*/  FFMA.FTZ R7, R153.reuse, R10, R32 ;  /* 0x0000000a99077223 */ /* 0x048fe20000010020 */
[----:B------:R-:W-:Y:S01]  /*17060*/  ISETP.GE.AND P6, PT, R4, R8, PT ;  /* 0x000000080400720c */ /* 0x000fe20003fc6270 */
[----:B------:R-:W-:Y:S01]  /*17070*/  FFMA.FTZ R9, R153, R10, R34 ;  /* 0x0000000a99097223 */ /* 0x000fe20000010022 */
[C---:B------:R-:W-:Y:S01]  /*17080*/  ISETP.GE.AND P0, PT, R2.reuse, R8, PT ;  /* 0x000000080200720c */ /* 0x040fe20003f06270 */
[----:B------:R-:W2:Y:S01]  /*17090*/  I2F R16, R2 ;  /* 0x0000000200107306 */ /* 0x000ea20000201400 */
[----:B------:R-:W-:-:S02]  /*170a0*/  ISETP.GE.AND P1, PT, R2, R6, PT ;  /* 0x000000060200720c */ /* 0x000fc40003f26270 */
[----:B------:R-:W-:Y:S02]  /*170b0*/  FSEL R165, R7, -INF , !P5 ;  /* 0xff80000007a57808 */ /* 0x000fe40006800000 */
[----:B------:R-:W-:Y:S02]  /*170c0*/  ISETP.GE.AND P5, PT, R4, R6, PT ;  /* 0x000000060400720c */ /* 0x000fe40003fa6270 */
[----:B------:R-:W-:Y:S01]  /*170d0*/  FSEL R162, R5, -INF , !P2 ;  /* 0xff80000005a27808 */ /* 0x000fe20005000000 */
[----:B------:R-:W-:Y:S01]  /*170e0*/  FFMA.FTZ R4, R153, R17, R33 ;  /* 0x0000001199047223 */ /* 0x000fe20000010021 */
[----:B------:R-:W-:Y:S01]  /*170f0*/  FSEL R95, R9, -INF , !P3 ;  /* 0xff800000095f7808 */ /* 0x000fe20005800000 */
[----:B------:R-:W-:Y:S01]  /*17100*/  FFMA.FTZ R5, R153, R11, R37 ;  /* 0x0000000b99057223 */ /* 0x000fe20000010025 */
[----:B------:R-:W-:Y:S02]  /*17110*/  HMMA.16816.F32.BF16 R32, R12, R40, R76 ;  /* 0x000000280c20723c */ /* 0x000fe4000004184c */
[----:B------:R-:W-:-:S02]  /*17120*/  FSEL R163, R4, -INF , !P4 ;  /* 0xff80000004a37808 */ /* 0x000fc40006000000 */
[C---:B------:R-:W-:Y:S01]  /*17130*/  IADD3 R4, R0.reuse, 0xa9, RZ ;  /* 0x000000a900047810 */ /* 0x040fe20007ffe0ff */
[CC--:B--2---:R-:W-:Y:S01]  /*17140*/  FFMA.FTZ R7, R153.reuse, R16.reuse, R38 ;  /* 0x0000001099077223 */ /* 0x0c4fe20000010026 */
[----:B------:R-:W-:Y:S01]  /*17150*/  IADD3 R2, R0, 0xa8, RZ ;  /* 0x000000a800027810 */ /* 0x000fe20007ffe0ff */
[----:B------:R-:W-:Y:S01]  /*17160*/  FFMA.FTZ R9, R153, R16, R36 ;  /* 0x0000001099097223 */ /* 0x000fe20000010024 */
[----:B------:R-:W2:Y:S01]  /*17170*/  I2F R17, R4 ;  /* 0x0000000400117306 */ /* 0x000ea20000201400 */
[----:B------:R-:W-:Y:S01]  /*17180*/  FSEL R174, R5, -INF , !P6 ;  /* 0xff80000005ae7808 */ /* 0x000fe20007000000 */
[----:B------:R-:W-:Y:S01]  /*17190*/  FFMA.FTZ R5, R153, R11, R39 ;  /* 0x0000000b99057223 */ /* 0x000fe20000010027 */
[C---:B------:R-:W-:Y:S02]  /*171a0*/  ISETP.GE.AND P3, PT, R2.reuse, R8, PT ;  /* 0x000000080200720c */ /* 0x040fe40003f66270 */
[----:B------:R-:W-:Y:S02]  /*171b0*/  ISETP.GE.AND P4, PT, R2, R6, PT ;  /* 0x000000060200720c */ /* 0x000fe40003f86270 */
[----:B------:R-:W-:Y:S01]  /*171c0*/  FSEL R173, R7, -INF , !P1 ;  /* 0xff80000007ad7808 */ /* 0x000fe20004800000 */
[----:B------:R3:W4:Y:S01]  /*171d0*/  I2F R10, R2 ;  /* 0x00000002000a7306 */ /* 0x0007220000201400 */
[----:B------:R-:W-:-:S02]  /*171e0*/  FSEL R175, R9, -INF , !P0 ;  /* 0xff80000009af7808 */ /* 0x000fc40004000000 */
[C---:B------:R-:W-:Y:S01]  /*171f0*/  ISETP.GE.AND P2, PT, R4.reuse, R8, PT ;  /* 0x000000080400720c */ /* 0x040fe20003f46270 */
[----:B-1----:R-:W-:Y:S01]  /*17200*/  HMMA.16816.F32.BF16 R64, R20, R52, R236 ;  /* 0x000000341440723c */ /* 0x002fe200000418ec */
[----:B------:R-:W-:Y:S02]  /*17210*/  ISETP.GE.AND P0, PT, R4, R6, PT ;  /* 0x000000060400720c */ /* 0x000fe40003f06270 */
[----:B------:R-:W-:Y:S01]  /*17220*/  FSEL R170, R5, -INF , !P5 ;  /* 0xff80000005aa7808 */ /* 0x000fe20006800000 */
[----:B--2---:R-:W-:Y:S01]  /*17230*/  FFMA.FTZ R5, R153, R17, R27 ;  /* 0x0000001199057223 */ /* 0x004fe2000001001b */
[----:B------:R-:W-:-:S03]  /*17240*/  IADD3 R4, R0, 0xb1, RZ ;  /* 0x000000b100047810 */ /* 0x000fc60007ffe0ff */
[----:B------:R-:W-:Y:S01]  /*17250*/  HMMA.16816.F32.BF16 R56, R20, R54, R232 ;  /* 0x000000361438723c */ /* 0x000fe200000418e8 */
[----:B------:R1:W2:Y:S01]  /*17260*/  I2F R16, R4 ;  /* 0x0000000400107306 */ /* 0x0002a20000201400 */
[----:B------:R-:W-:Y:S01]  /*17270*/  ISETP.GE.AND P5, PT, R4, R8, PT ;  /* 0x000000080400720c */ /* 0x000fe20003fa6270 */
[----:B------:R-:W-:Y:S01]  /*17280*/  LDSM.16.M88.4 R52, [R186+0x7000] ;  /* 0x00700000ba34783b */ /* 0x000fe20000000200 */
[----:B---3--:R-:W-:Y:S01]  /*17290*/  IADD3 R2, R0, 0xb0, RZ ;  /* 0x000000b000027810 */ /* 0x008fe20007ffe0ff */
[-C--:B----4-:R-:W-:Y:S01]  /*172a0*/  FFMA.FTZ R7, R153, R10.reuse, R24 ;  /* 0x0000000a99077223 */ /* 0x090fe20000010018 */
[----:B------:R-:W-:Y:S01]  /*172b0*/  FSEL R82, R5, -INF , !P0 ;  /* 0xff80000005527808 */ /* 0x000fe20004000000 */
[----:B------:R-:W-:Y:S01]  /*172c0*/  FFMA.FTZ R9, R153, R10, R26 ;  /* 0x0000000a99097223 */ /* 0x000fe2000001001a */
[C---:B------:R-:W-:Y:S01]  /*172d0*/  ISETP.GE.AND P1, PT, R2.reuse, R8, PT ;  /* 0x000000080200720c */ /* 0x040fe20003f26270 */
[----:B------:R-:W3:Y:S01]  /*172e0*/  I2F R36, R2 ;  /* 0x0000000200247306 */ /* 0x000ee20000201400 */
[----:B------:R-:W-:-:S02]  /*172f0*/  ISETP.GE.AND P6, PT, R2, R6, PT ;  /* 0x000000060200720c */ /* 0x000fc40003fc6270 */
[----:B------:R-:W-:Y:S02]  /*17300*/  FSEL R171, R7, -INF , !P3 ;  /* 0xff80000007ab7808 */ /* 0x000fe40005800000 */
[----:B------:R-:W-:Y:S02]  /*17310*/  ISETP.GE.AND P3, PT, R4, R6, PT ;  /* 0x000000060400720c */ /* 0x000fe40003f66270 */
[----:B------:R-:W-:Y:S01]  /*17320*/  FSEL R80, R9, -INF , !P4 ;  /* 0xff80000009507808 */ /* 0x000fe20006000000 */
[C---:B-1----:R-:W-:Y:S02]  /*17330*/  FFMA.FTZ R4, R153.reuse, R17, R25 ;  /* 0x0000001199047223 */ /* 0x042fe40000010019 */
[----:B--2---:R-:W-:Y:S01]  /*17340*/  FFMA.FTZ R9, R153, R16, R45 ;  /* 0x0000001099097223 */ /* 0x004fe2000001002d */
[----:B------:R-:W-:Y:S02]  /*17350*/  HMMA.16816.F32.BF16 R24, R12, R48, R68 ;  /* 0x000000300c18723c */ /* 0x000fe40000041844 */
[----:B------:R-:W-:-:S02]  /*17360*/  FSEL R81, R4, -INF , !P2 ;  /* 0xff80000004517808 */ /* 0x000fc40005000000 */
[C---:B------:R-:W-:Y:S01]  /*17370*/  IADD3 R4, R0.reuse, 0xc0, RZ ;  /* 0x000000c000047810 */ /* 0x040fe20007ffe0ff */
[CC--:B---3--:R-:W-:Y:S01]  /*17380*/  FFMA.FTZ R7, R153.reuse, R36.reuse, R44 ;  /* 0x0000002499077223 */ /* 0x0c8fe2000001002c */
[----:B------:R-:W-:Y:S01]  /*17390*/  IADD3 R2, R0, 0xb8, RZ ;  /* 0x000000b800027810 */ /* 0x000fe20007ffe0ff */
[----:B------:R-:W-:Y:S01]  /*173a0*/  FFMA.FTZ R5, R153, R36, R46 ;  /* 0x0000002499057223 */ /* 0x000fe2000001002e */
[----:B------:R1:W-:Y:S01]  /*173b0*/  I2F R17, R4 ;  /* 0x0000000400117306 */ /* 0x0003e20000201400 */
[C---:B------:R-:W-:Y:S01]  /*173c0*/  HMMA.16816.F32.BF16 R36, R12.reuse, R42, R72 ;  /* 0x0000002a0c24723c */ /* 0x040fe20000041848 */
[C---:B------:R-:W-:Y:S01]  /*173d0*/  ISETP.GE.AND P4, PT, R2.reuse, R8, PT ;  /* 0x000000080200720c */ /* 0x040fe20003f86270 */
[----:B------:R-:W2:Y:S01]  /*173e0*/  LDSM.16.M88.4 R40, [R181+0x7800] ;  /* 0x00780000b528783b */ /* 0x000ea20000000200 */
[----:B------:R-:W-:Y:S02]  /*173f0*/  ISETP.GE.AND P2, PT, R2, R6, PT ;  /* 0x000000060200720c */ /* 0x000fe40003f46270 */
[----:B------:R-:W-:Y:S01]  /*17400*/  FSEL R201, R7, -INF , !P1 ;  /* 0xff80000007c97808 */ /* 0x000fe20004800000 */
[----:B------:R-:W-:Y:S01]  /*17410*/  FFMA.FTZ R7, R153, R16, R47 ;  /* 0x0000001099077223 */ /* 0x000fe2000001002f */
[----:B------:R3:W4:Y:S01]  /*17420*/  I2F R11, R2 ;  /* 0x00000002000b7306 */ /* 0x0007220000201400 */
[----:B------:R-:W-:Y:S01]  /*17430*/  FSEL R176, R5, -INF , !P6 ;  /* 0xff80000005b07808 */ /* 0x000fe20007000000 */
[----:B------:R-:W-:Y:S01]  /*17440*/  HMMA.16816.F32.BF16 R48, R12, R50, R60 ;  /* 0x000000320c30723c */ /* 0x000fe2000004183c */
[----:B------:R-:W-:-:S02]  /*17450*/  FSEL R199, R9, -INF , !P5 ;  /* 0xff80000009c77808 */ /* 0x000fc40006800000 */
[----:B------:R-:W-:Y:S02]  /*17460*/  FSEL R178, R7, -INF , !P3 ;  /* 0xff80000007b27808 */ /* 0x000fe40005800000 */
[C---:B------:R-:W-:Y:S02]  /*17470*/  ISETP.GE.AND P6, PT, R4.reuse, R8, PT ;  /* 0x000000080400720c */ /* 0x040fe40003fc6270 */
[----:B------:R-:W-:Y:S02]  /*17480*/  ISETP.GE.AND P5, PT, R4, R6, PT ;  /* 0x000000060400720c */ /* 0x000fe40003fa6270 */
[----:B-1----:R-:W-:-:S04]  /*17490*/  IADD3 R4, R0, 0xc8, RZ ;  /* 0x000000c800047810 */ /* 0x002fc80007ffe0ff */
[----:B------:R-:W-:Y:S01]  /*174a0*/  I2F R16, R4 ;  /* 0x0000000400107306 */ /* 0x000fe20000201400 */
[----:B---3--:R-:W-:Y:S01]  /*174b0*/  IADD3 R2, R0, 0xb9, RZ ;  /* 0x000000b900027810 */ /* 0x008fe20007ffe0ff */
[----:B----4-:R-:W-:-:S03]  /*174c0*/  FFMA.FTZ R5, R153, R11, R28 ;  /* 0x0000000b99057223 */ /* 0x010fc6000001001c */
[C---:B------:R-:W-:Y:S02]  /*174d0*/  ISETP.GE.AND P0, PT, R2.reuse, R8, PT ;  /* 0x000000080200720c */ /* 0x040fe40003f06270 */
[----:B------:R-:W-:Y:S01]  /*174e0*/  ISETP.GE.AND P1, PT, R2, R6, PT ;  /* 0x000000060200720c */ /* 0x000fe20003f26270 */
[----:B------:R1:W3:Y:S01]  /*174f0*/  I2F R10, R2 ;  /* 0x00000002000a7306 */ /* 0x0002e20000201400 */
[----:B------:R-:W-:Y:S01]  /*17500*/  FSEL R197, R5, -INF , !P4 ;  /* 0xff80000005c57808 */ /* 0x000fe20006000000 */
[----:B------:R-:W-:-:S05]  /*17510*/  FFMA.FTZ R5, R153, R11, R30 ;  /* 0x0000000b99057223 */ /* 0x000fca000001001e */
[----:B------:R-:W-:Y:S01]  /*17520*/  FSEL R172, R5, -INF , !P2 ;  /* 0xff80000005ac7808 */ /* 0x000fe20005000000 */
[----:B------:R-:W-:Y:S01]  /*17530*/  FFMA.FTZ R5, R153, R17, R34 ;  /* 0x0000001199057223 */ /* 0x000fe20000010022 */
[----:B------:R-:W-:Y:S01]  /*17540*/  ISETP.GE.AND P2, PT, R4, R8, PT ;  /* 0x000000080400720c */ /* 0x000fe20003f46270 */
[C---:B--2---:R-:W-:Y:S03]  /*17550*/  HMMA.16816.F32.BF16 R44, R20.reuse, R40, R228 ;  /* 0x00000028142c723c */ /* 0x044fe600000418e4 */
[----:B------:R-:W-:Y:S02]  /*17560*/  FSEL R200, R5, -INF , !P5 ;  /* 0xff80000005c87808 */ /* 0x000fe40006800000 */
[----:B-1----:R-:W-:Y:S01]  /*17570*/  IADD3 R2, R0, 0xc1, RZ ;  /* 0x000000c100027810 */ /* 0x002fe20007ffe0ff */
[CC--:B---3--:R-:W-:Y:S02]  /*17580*/  FFMA.FTZ R7, R153.reuse, R10.reuse, R29 ;  /* 0x0000000a99077223 */ /* 0x0c8fe4000001001d */
[----:B------:R-:W-:Y:S01]  /*17590*/  FFMA.FTZ R9, R153, R10, R31 ;  /* 0x0000000a99097223 */ /* 0x000fe2000001001f */
[----:B------:R-:W1:Y:S01]  /*175a0*/  I2F R28, R2 ;  /* 0x00000002001c7306 */ /* 0x000e620000201400 */
[C---:B------:R-:W-:Y:S01]  /*175b0*/  ISETP.GE.AND P3, PT, R2.reuse, R8, PT ;  /* 0x000000080200720c */ /* 0x040fe20003f66270 */
[----:B------:R-:W-:Y:S01]  /*175c0*/  HMMA.16816.F32.BF16 R20, R20, R42, R208 ;  /* 0x0000002a1414723c */ /* 0x000fe200000418d0 */
[----:B------:R-:W-:-:S02]  /*175d0*/  ISETP.GE.AND P4, PT, R2, R6, PT ;  /* 0x000000060200720c */ /* 0x000fc40003f86270 */
[----:B------:R-:W-:Y:S02]  /*175e0*/  FSEL R179, R7, -INF , !P0 ;  /* 0xff80000007b37808 */ /* 0x000fe40004000000 */
[----:B------:R-:W-:Y:S01]  /*175f0*/  ISETP.GE.AND P0, PT, R4, R6, PT ;  /* 0x000000060400720c */ /* 0x000fe20003f06270 */
[----:B------:R-:W-:Y:S01]  /*17600*/  FFMA.FTZ R4, R153, R17, R32 ;  /* 0x0000001199047223 */ /* 0x000fe20000010020 */
[----:B------:R-:W-:Y:S01]  /*17610*/  FSEL R177, R9, -INF , !P1 ;  /* 0xff80000009b17808 */ /* 0x000fe20004800000 */
[----:B------:R-:W-:-:S03]  /*17620*/  FFMA.FTZ R9, R153, R16, R36 ;  /* 0x0000001099097223 */ /* 0x000fc60000010024 */
[----:B------:R-:W-:Y:S02]  /*17630*/  FSEL R213, R4, -INF , !P6 ;  /* 0xff80000004d57808 */ /* 0x000fe40007000000 */
[C---:B------:R-:W-:Y:S01]  /*17640*/  IADD3 R4, R0.reuse, 0xd1, RZ ;  /* 0x000000d100047810 */ /* 0x040fe20007ffe0ff */
[CC--:B-1----:R-:W-:Y:S01]  /*17650*/  FFMA.FTZ R5, R153.reuse, R28.reuse, R35 ;  /* 0x0000001c99057223 */ /* 0x0c2fe20000010023 */
[----:B------:R-:W-:Y:S01]  /*17660*/  IADD3 R2, R0, 0xc9, RZ ;  /* 0x000000c900027810 */ /* 0x000fe20007ffe0ff */
[----:B------:R-:W-:Y:S01]  /*17670*/  FFMA.FTZ R7, R153, R28, R33 ;  /* 0x0000001c99077223 */ /* 0x000fe20000010021 */
[----:B------:R1:W-:Y:S01]  /*17680*/  I2F R17, R4 ;  /* 0x0000000400117306 */ /* 0x0003e20000201400 */
[----:B------:R-:W-:Y:S01]  /*17690*/  FSEL R202, R9, -INF , !P2 ;  /* 0xff80000009ca7808 */ /* 0x000fe20005000000 */
[----:B------:R-:W-:Y:S01]  /*176a0*/  HMMA.16816.F32.BF16 R28, R12, R52, R64 ;  /* 0x000000340c1c723c */ /* 0x000fe20000041840 */
[C---:B------:R-:W-:Y:S02]  /*176b0*/  ISETP.GE.AND P1, PT, R2.reuse, R8, PT ;  /* 0x000000080200720c */ /* 0x040fe40003f26270 */
[----:B------:R-:W-:-:S02]  /*176c0*/  ISETP.GE.AND P6, PT, R2, R6, PT ;  /* 0x000000060200720c */ /* 0x000fc40003fc6270 */
[----:B------:R-:W-:Y:S01]  /*176d0*/  FSEL R196, R5, -INF , !P4 ;  /* 0xff80000005c47808 */ /* 0x000fe20006000000 */
[----:B------:R2:W3:Y:S01]  /*176e0*/  I2F R11, R2 ;  /* 0x00000002000b7306 */ /* 0x0004e20000201400 */
[----:B------:R-:W-:Y:S01]  /*176f0*/  FSEL R212, R7, -INF , !P3 ;  /* 0xff80000007d47808 */ /* 0x000fe20005800000 */
[----:B------:R-:W-:Y:S01]  /*17700*/  FFMA.FTZ R7, R153, R16, R38 ;  /* 0x0000001099077223 */ /* 0x000fe20000010026 */
[C---:B------:R-:W-:Y:S01]  /*17710*/  ISETP.GE.AND P4, PT, R4.reuse, R8, PT ;  /* 0x000000080400720c */ /* 0x040fe20003f86270 */
[----:B------:R-:W-:Y:S01]  /*17720*/  HMMA.16816.F32.BF16 R32, R12, R54, R56 ;  /* 0x000000360c20723c */ /* 0x000fe20000041838 */
[----:B------:R-:W-:Y:S02]  /*17730*/  ISETP.GE.AND P2, PT, R4, R6, PT ;  /* 0x000000060400720c */ /* 0x000fe40003f46270 */
[----:B------:R-:W-:Y:S02]  /*17740*/  FSEL R198, R7, -INF , !P0 ;  /* 0xff80000007c67808 */ /* 0x000fe40004000000 */
[----:B-1----:R-:W-:-:S02]  /*17750*/  IADD3 R4, R0, 0xd9, RZ ;  /* 0x000000d900047810 */ /* 0x002fc40007ffe0ff */
[----:B--2---:R-:W-:Y:S01]  /*17760*/  IADD3 R2, R0, 0xd0, RZ ;  /* 0x000000d000027810 */ /* 0x004fe20007ffe0ff */
[----:B---3--:R-:W-:-:S03]  /*17770*/  FFMA.FTZ R5, R153, R11, R37 ;  /* 0x0000000b99057223 */ /* 0x008fc60000010025 */
[----:B------:R1:W2:Y:S01]  /*17780*/  I2F R10, R2 ;  /* 0x00000002000a7306 */ /* 0x0002a20000201400 */
[C---:B------:R-:W-:Y:S02]  /*17790*/  ISETP.GE.AND P5, PT, R2.reuse, R8, PT ;  /* 0x000000080200720c */ /* 0x040fe40003fa6270 */
[----:B------:R-:W-:Y:S01]  /*177a0*/  FSEL R207, R5, -INF , !P1 ;  /* 0xff80000005cf7808 */ /* 0x000fe20004800000 */
[----:B------:R-:W-:Y:S01]  /*177b0*/  FFMA.FTZ R5, R153, R11, R39 ;  /* 0x0000000b99057223 */ /* 0x000fe20000010027 */
[----:B------:R-:W-:Y:S01]  /*177c0*/  ISETP.GE.AND P3, PT, R2, R6, PT ;  /* 0x000000060200720c */ /* 0x000fe20003f66270 */
[----:B------:R-:W3:Y:S01]  /*177d0*/  LDSM.16.M88.4 R36, [R186+0x7800] ;  /* 0x00780000ba24783b */ /* 0x000ee20000000200 */
[----:B------:R-:W-:-:S04]  /*177e0*/  DEPBAR.LE SB0, 0x0 ;  /* 0x000080000000791a */ /* 0x000fc80000000000 */
[----:B------:R-:W-:Y:S01]  /*177f0*/  FSEL R204, R5, -INF , !P6 ;  /* 0xff80000005cc7808 */ /* 0x000fe20007000000 */
[----:B------:R4:W4:Y:S01]  /*17800*/  I2F R11, R4 ;  /* 0x00000004000b7306 */ /* 0x0009220000201400 */
[----:B------:R-:W-:Y:S01]  /*17810*/  BAR.SYNC.DEFER_BLOCKING 0x0 ;  /* 0x0000000000007b1d */ /* 0x000fe20000010000 */
[----:B------:R-:W-:Y:S02]  /*17820*/  ISETP.GE.AND P6, PT, R4, R8, PT ;  /* 0x000000080400720c */ /* 0x000fe40003fc6270 */
[C---:B-1----:R-:W-:Y:S01]  /*17830*/  IADD3 R2, R0.reuse, 0xd8, RZ ;  /* 0x000000d800027810 */ /* 0x042fe20007ffe0ff */
[CC--:B--2---:R-:W-:Y:S01]  /*17840*/  FFMA.FTZ R7, R153.reuse, R10.reuse, R24 ;  /* 0x0000000a99077223 */ /* 0x0c4fe20000010018 */
[----:B------:R-:W-:Y:S01]  /*17850*/  IADD3 R5, R0, 0xe1, RZ ;  /* 0x000000e100057810 */ /* 0x000fe20007ffe0ff */
[----:B------:R-:W-:Y:S01]  /*17860*/  FFMA.FTZ R9, R153, R10, R26 ;  /* 0x0000000a99097223 */ /* 0x000fe2000001001a */
[----:B------:R1:W2:Y:S01]  /*17870*/  I2F R16, R2 ;  /* 0x0000000200107306 */ /* 0x0002a20000201400 */
[----:B------:R-:W-:-:S02]  /*17880*/  ISETP.GE.AND P0, PT, R2, R8, PT ;  /* 0x000000080200720c */ /* 0x000fc40003f06270 */
[----:B------:R-:W-:Y:S01]  /*17890*/  FSEL R219, R7, -INF , !P5 ;  /* 0xff80000007db7808 */ /* 0x000fe20006800000 */
[CC--:B------:R-:W-:Y:S01]  /*178a0*/  FFMA.FTZ R7, R153.reuse, R17.reuse, R27 ;  /* 0x0000001199077223 */ /* 0x0c0fe2000001001b */
[-C--:B------:R-:W-:Y:S02]  /*178b0*/  ISETP.GE.AND P1, PT, R2, R6.reuse, PT ;  /* 0x000000060200720c */ /* 0x080fe40003f26270 */
[----:B------:R-:W-:Y:S01]  /*178c0*/  ISETP.GE.AND P5, PT, R4, R6, PT ;  /* 0x000000060400720c */ /* 0x000fe20003fa6270 */
[----:B----4-:R-:W-:Y:S01]  /*178d0*/  FFMA.FTZ R4, R153, R17, R25 ;  /* 0x0000001199047223 */ /* 0x010fe20000010019 */
[----:B------:R-:W-:Y:S01]  /*178e0*/  FSEL R206, R9, -INF , !P3 ;  /* 0xff80000009ce7808 */ /* 0x000fe20005800000 */
[----:B------:R-:W-:Y:S01]  /*178f0*/  I2F R17, R5 ;  /* 0x0000000500117306 */ /* 0x000fe20000201400 */
[----:B------:R-:W-:Y:S01]  /*17900*/  FSEL R205, R7, -INF , !P2 ;  /* 0xff80000007cd7808 */ /* 0x000fe20005000000 */
[CC--:B------:R-:W-:Y:S01]  /*17910*/  FFMA.FTZ R9, R153.reuse, R11.reuse, R49 ;  /* 0x0000000b99097223 */ /* 0x0c0fe20000010031 */
[----:B------:R-:W-:Y:S01]  /*17920*/  FSEL R215, R4, -INF , !P4 ;  /* 0xff80000004d77808 */ /* 0x000fe20006000000 */
[----:B------:R-:W-:Y:S01]  /*17930*/  FFMA.FTZ R7, R153, R11, R51 ;  /* 0x0000000b99077223 */ /* 0x000fe20000010033 */
[----:B------:R-:W-:-:S02]  /*17940*/  IADD3 R4, R0, 0xe8, RZ ;  /* 0x000000e800047810 */ /* 0x000fc40007ffe0ff */
[----:B-1----:R-:W-:Y:S02]  /*17950*/  IADD3 R2, R0, 0xe0, RZ ;  /* 0x000000e000027810 */ /* 0x002fe40007ffe0ff */
[-C--:B------:R-:W-:Y:S02]  /*17960*/  ISETP.GE.AND P2, PT, R5, R8.reuse, PT ;  /* 0x000000080500720c */ /* 0x080fe40003f46270 */
[----:B------:R2:W1:Y:S01]  /*17970*/  I2F R10, R2 ;  /* 0x00000002000a7306 */ /* 0x0004620000201400 */
[C---:B------:R-:W-:Y:S02]  /*17980*/  ISETP.GE.AND P3, PT, R2.reuse, R8, PT ;  /* 0x000000080200720c */ /* 0x040fe40003f66270 */
[-C--:B------:R-:W-:Y:S02]  /*17990*/  ISETP.GE.AND P4, PT, R2, R6.reuse, PT ;  /* 0x000000060200720c */ /* 0x080fe40003f86270 */
[----:B------:R-:W-:Y:S01]  /*179a0*/  FSEL R208, R9, -INF , !P6 ;  /* 0xff80000009d07808 */ /* 0x000fe20007000000 */
[----:B---3--:R-:W-:Y:S01]  /*179b0*/  HMMA.16816.F32.BF16 R24, R12, R36, R44 ;  /* 0x000000240c18723c */ /* 0x008fe2000004182c */
[----:B------:R-:W-:-:S02]  /*179c0*/  ISETP.GE.AND P6, PT, R4, R6, PT ;  /* 0x000000060400720c */ /* 0x000fc40003fc6270 */
[----:B------:R-:W-:Y:S02]  /*179d0*/  FSEL R209, R7, -INF , !P5 ;  /* 0xff80000007d17808 */ /* 0x000fe40006800000 */
[C---:B------:R-:W-:Y:S02]  /*179e0*/  IADD3 R7, R0.reuse, 0xf1, RZ ;  /* 0x000000f100077810 */ /* 0x040fe40007ffe0ff */
[----:B------:R-:W-:Y:S01]  /*179f0*/  IADD3 R9, R0, 0xf8, RZ ;  /* 0x000000f800097810 */ /* 0x000fe20007ffe0ff */
[----:B------:R-:W-:Y:S01]  /*17a00*/  HMMA.16816.F32.BF16 R20, R12, R38, R20 ;  /* 0x000000260c14723c */ /* 0x000fe20000041814 */
[----:B------:R-:W-:Y:S01]  /*17a10*/  I2F R13, R7 ;  /* 0x00000007000d7306 */ /* 0x000fe20000201400 */
[----:B--2---:R-:W-:-:S05]  /*17a20*/  FFMA.FTZ R2, R153, R16, R48 ;  /* 0x0000001099027223 */ /* 0x004fca0000010030 */
[----:B------:R-:W-:Y:S02]  /*17a30*/  FSEL R211, R2, -INF , !P0 ;  /* 0xff80000002d37808 */ /* 0x000fe40004000000 */
[----:B------:R-:W-:Y:S01]  /*17a40*/  ISETP.GE.AND P0, PT, R5, R6, PT ;  /* 0x000000060500720c */ /* 0x000fe20003f06270 */
[----:B------:R-:W-:Y:S01]  /*17a50*/  FFMA.FTZ R5, R153, R16, R50 ;  /* 0x0000001099057223 */ /* 0x000fe20000010032 */
[----:B------:R-:W-:Y:S01]  /*17a60*/  IADD3 R2, R0, 0xe9, RZ ;  /* 0x000000e900027810 */ /* 0x000fe20007ffe0ff */
[----:B------:R2:W3:Y:S03]  /*17a70*/  I2F R16, R4 ;  /* 0x0000000400107306 */ /* 0x0004e60000201400 */
[----:B------:R-:W-:Y:S01]  /*17a80*/  FSEL R203, R5, -INF , !P1 ;  /* 0xff80000005cb7808 */ /* 0x000fe20004800000 */
[----:B-1----:R-:W-:Y:S01]  /*17a90*/  FFMA.FTZ R5, R153, R10, R28 ;  /* 0x0000000a99057223 */ /* 0x002fe2000001001c */
[----:B------:R-:W-:-:S02]  /*17aa0*/  ISETP.GE.AND P1, PT, R4, R8, PT ;  /* 0x000000080400720c */ /* 0x000fc40003f26270 */
[C---:B------:R-:W-:Y:S01]  /*17ab0*/  ISETP.GE.AND P5, PT, R2.reuse, R8, PT ;  /* 0x000000080200720c */ /* 0x040fe20003fa6270 */
[----:B------:R1:W4:Y:S01]  /*17ac0*/  I2F R11, R2 ;  /* 0x00000002000b7306 */ /* 0x0003220000201400 */
[----:B------:R-:W-:Y:S01]  /*17ad0*/  FSEL R228, R5, -INF , !P3 ;  /* 0xff80000005e47808 */ /* 0x000fe20005800000 */
[----:B------:R-:W-:Y:S01]  /*17ae0*/  FFMA.FTZ R5, R153, R17, R29 ;  /* 0x0000001199057223 */ /* 0x000fe2000001001d */
[----:B------:R-:W-:-:S04]  /*17af0*/  ISETP.GE.AND P3, PT, R2, R6, PT ;  /* 0x000000060200720c */ /* 0x000fc80003f66270 */
[----:B------:R-:W-:Y:S01]  /*17b00*/  FSEL R227, R5, -INF , !P2 ;  /* 0xff80000005e37808 */ /* 0x000fe20005000000 */
[C---:B--2---:R-:W-:Y:S01]  /*17b10*/  FFMA.FTZ R4, R153.reuse, R10, R30 ;  /* 0x0000000a99047223 */ /* 0x044fe2000001001e */
[----:B------:R-:W-:Y:S01]  /*17b20*/  I2F R12, R9 ;  /* 0x00000009000c7306 */ /* 0x000fe20000201400 */
[----:B---3--:R-:W-:-:S03]  /*17b30*/  FFMA.FTZ R5, R153, R16, R32 ;  /* 0x0000001099057223 */ /* 0x008fc60000010020 */
[----:B------:R-:W-:Y:S01]  /*17b40*/  FSEL R224, R4, -INF , !P4 ;  /* 0xff80000004e07808 */ /* 0x000fe20006000000 */
[----:B------:R-:W-:Y:S01]  /*17b50*/  FFMA.FTZ R4, R153, R17, R31 ;  /* 0x0000001199047223 */ /* 0x000fe2000001001f */
[----:B------:R-:W-:Y:S02]  /*17b60*/  FSEL R225, R5, -INF , !P1 ;  /* 0xff80000005e17808 */ /* 0x000fe40004800000 */
[----:B-1----:R-:W-:Y:S02]  /*17b70*/  IADD3 R2, R0, 0xf0, RZ ;  /* 0x000000f000027810 */ /* 0x002fe40007ffe0ff */
[----:B------:R-:W-:Y:S01]  /*17b80*/  FSEL R214, R4, -INF , !P0 ;  /* 0xff80000004d67808 */ /* 0x000fe20004000000 */
[----:B----4-:R-:W-:Y:S01]  /*17b90*/  FFMA.FTZ R4, R153, R11, R35 ;  /* 0x0000000b99047223 */ /* 0x010fe20000010023 */
[----:B------:R1:W2:Y:S01]  /*17ba0*/  I2F R10, R2 ;  /* 0x00000002000a7306 */ /* 0x0002a20000201400 */
[C---:B------:R-:W-:Y:S02]  /*17bb0*/  ISETP.GE.AND P4, PT, R2.reuse, R8, PT ;  /* 0x000000080200720c */ /* 0x040fe40003f86270 */
[----:B------:R-:W-:-:S02]  /*17bc0*/  ISETP.GE.AND P2, PT, R2, R6, PT ;  /* 0x000000060200720c */ /* 0x000fc40003f46270 */
[C---:B------:R-:W-:Y:S02]  /*17bd0*/  ISETP.GE.AND P0, PT, R7.reuse, R8, PT ;  /* 0x000000080700720c */ /* 0x040fe40003f06270 */
[-C--:B------:R-:W-:Y:S01]  /*17be0*/  ISETP.GE.AND P1, PT, R7, R6.reuse, PT ;  /* 0x000000060700720c */ /* 0x080fe20003f26270 */
[----:B------:R-:W-:Y:S01]  /*17bf0*/  FFMA.FTZ R7, R153, R11, R33 ;  /* 0x0000000b99077223 */ /* 0x000fe20000010021 */
[----:B------:R-:W-:Y:S02]  /*17c00*/  FSEL R229, R4, -INF , !P3 ;  /* 0xff80000004e57808 */ /* 0x000fe40005800000 */
[----:B------:R-:W-:Y:S02]  /*17c10*/  ISETP.GE.AND P3, PT, R9, R6, PT ;  /* 0x000000060900720c */ /* 0x000fe40003f66270 */
[----:B------:R-:W-:Y:S01]  /*17c20*/  FSEL R226, R7, -INF , !P5 ;  /* 0xff80000007e27808 */ /* 0x000fe20006800000 */
[----:B------:R-:W-:Y:S01]  /*17c30*/  FFMA.FTZ R7, R153, R13, R27 ;  /* 0x0000000d99077223 */ /* 0x000fe2000001001b */
[----:B------:R-:W-:Y:S01]  /*17c40*/  ISETP.GE.AND P5, PT, R9, R8, PT ;  /* 0x000000080900720c */ /* 0x000fe20003fa6270 */
[----:B-1----:R-:W-:-:S02]  /*17c50*/  FFMA.FTZ R2, R153, R16, R34 ;  /* 0x0000001099027223 */ /* 0x002fc40000010022 */
[----:B--2---:R-:W-:Y:S01]  /*17c60*/  FFMA.FTZ R5, R153, R10, R24 ;  /* 0x0000000a99057223 */ /* 0x004fe20000010018 */
[----:B------:R-:W-:Y:S01]  /*17c70*/  FSEL R230, R7, -INF , !P1 ;  /* 0xff80000007e67808 */ /* 0x000fe20004800000 */
[C---:B------:R-:W-:Y:S01]  /*17c80*/  FFMA.FTZ R9, R153.reuse, R12, R20 ;  /* 0x0000000c99097223 */ /* 0x040fe20000010014 */
[----:B------:R-:W-:Y:S01]  /*17c90*/  FSEL R210, R2, -INF , !P6 ;  /* 0xff80000002d27808 */ /* 0x000fe20007000000 */
[C---:B------:R-:W-:Y:S01]  /*17ca0*/  FFMA.FTZ R2, R153.reuse, R10, R26 ;  /* 0x0000000a99027223 */ /* 0x040fe2000001001a */
[C---:B------:R-:W-:Y:S01]  /*17cb0*/  ISETP.GE.AND P6, PT, R0.reuse, R8, PT ;  /* 0x000000080000720c */ /* 0x040fe20003fc6270 */
[C---:B------:R-:W-:Y:S01]  /*17cc0*/  FFMA.FTZ R10, R153.reuse, R184, R88 ;  /* 0x000000b8990a7223 */ /* 0x040fe20000010058 */
[----:B------:R-:W-:Y:S02]  /*17cd0*/  IADD3 R0, R0, 0xf9, RZ ;  /* 0x000000f900007810 */ /* 0x000fe40007ffe0ff */
[----:B------:R-:W-:Y:S01]  /*17ce0*/  FSEL R231, R2, -INF , !P2 ;  /* 0xff80000002e77808 */ /* 0x000fe20005000000 */
[----:B------:R-:W-:Y:S01]  /*17cf0*/  FFMA.FTZ R2, R153, R13, R25 ;  /* 0x0000000d99027223 */ /* 0x000fe20000010019 */
[----:B------:R-:W1:Y:S01]  /*17d00*/  I2F R11, R0 ;  /* 0x00000000000b7306 */ /* 0x000e620000201400 */
[----:B------:R-:W-:Y:S01]  /*17d10*/  FSEL R234, R5, -INF , !P4 ;  /* 0xff80000005ea7808 */ /* 0x000fe20006000000 */
[----:B------:R-:W-:Y:S01]  /*17d20*/  FFMA.FTZ R5, R153, R12, R22 ;  /* 0x0000000c99057223 */ /* 0x000fe20000010016 */
[----:B------:R-:W-:-:S02]  /*17d30*/  IADD3 R12, R181, 0x800, RZ ;  /* 0x00000800b50c7810 */ /* 0x000fc40007ffe0ff */
[----:B------:R-:W-:Y:S02]  /*17d40*/  FSEL R233, R2, -INF , !P0 ;  /* 0xff80000002e97808 */ /* 0x000fe40004000000 */
[----:B------:R-:W-:Y:S01]  /*17d50*/  IADD3 R7, R181, 0x1800, RZ ;  /* 0x00001800b5077810 */ /* 0x000fe20007ffe0ff */
[----:B------:R2:W-:Y:S01]  /*17d60*/  STL [R1+0xb0], R12 ;  /* 0x0000b00c01007387 */ /* 0x0005e20000100800 */
[----:B------:R-:W-:Y:S02]  /*17d70*/  ISETP.GE.AND P1, PT, R185, 0x2, PT ;  /* 0x00000002b900780c */ /* 0x000fe40003f26270 */
[C---:B------:R-:W-:Y:S02]  /*17d80*/  ISETP.GE.AND P4, PT, R0.reuse, R8, PT ;  /* 0x000000080000720c */ /* 0x040fe40003f86270 */
[----:B------:R-:W-:Y:S02]  /*17d90*/  ISETP.GE.AND P2, PT, R0, R6, PT ;  /* 0x000000060000720c */ /* 0x000fe40003f46270 */
[----:B------:R-:W-:Y:S01]  /*17da0*/  ISETP.NE.U32.AND P0, PT, R220, RZ, PT ;  /* 0x000000ffdc00720c */ /* 0x000fe20003f05070 */
[C---:B-1----:R-:W-:Y:S01]  /*17db0*/  FFMA.FTZ R4, R153.reuse, R11, R21 ;  /* 0x0000000b99047223 */ /* 0x042fe20000010015 */
[----:B------:R-:W-:Y:S01]  /*17dc0*/  LOP3.LUT R0, R182, R183, RZ, 0xfc, !PT ;  /* 0x000000b7b6007212 */ /* 0x000fe200078efcff */
[----:B------:R-:W-:Y:S01]  /*17dd0*/  FFMA.FTZ R2, R153, R11, R23 ;  /* 0x0000000b99027223 */ /* 0x000fe20000010017 */
[----:B------:R-:W-:-:S02]  /*17de0*/  IADD3 R11, R181, 0x1000, RZ ;  /* 0x00001000b50b7810 */ /* 0x000fc40007ffe0ff */
[----:B------:R-:W-:Y:S02]  /*17df0*/  ISETP.NE.AND.EX P0, PT, R221, RZ, PT, P0 ;  /* 0x000000ffdd00720c */ /* 0x000fe40003f05300 */
[----:B------:R-:W-:Y:S01]  /*17e00*/  FSEL R235, R9, -INF , !P5 ;  /* 0xff80000009eb7808 */ /* 0x000fe20006800000 */
[----:B------:R1:W-:Y:S01]  /*17e10*/  STL [R1+0xb4], R11 ;  /* 0x0000b40b01007387 */ /* 0x0003e20000100800 */
[----:B------:R-:W-:Y:S02]  /*17e20*/  FSEL R232, R5, -INF , !P3 ;  /* 0xff80000005e87808 */ /* 0x000fe40005800000 */
[----:B------:R-:W-:Y:S01]  /*17e30*/  FSEL R236, R4, -INF , !P4 ;  /* 0xff80000004ec7808 */ /* 0x000fe20006000000 */
[----:B------:R3:W-:Y:S01]  /*17e40*/  STL [R1+0xb8], R7 ;  /* 0x0000b80701007387 */ /* 0x0007e20000100800 */
[----:B------:R-:W-:Y:S02]  /*17e50*/  FSEL R237, R2, -INF , !P2 ;  /* 0xff80000002ed7808 */ /* 0x000fe40005000000 */
[----:B------:R-:W-:-:S02]  /*17e60*/  FSEL R48, R10, -INF , !P6 ;  /* 0xff8000000a307808 */ /* 0x000fc40007000000 */
[----:B--2---:R-:W-:-:S05]  /*17e70*/  IADD3 R12, R181, 0x2000, RZ ;  /* 0x00002000b50c7810 */ /* 0x004fca0007ffe0ff */
[----:B------:R2:W-:Y:S01]  /*17e80*/  STL [R1+0xbc], R12 ;  /* 0x0000bc0c01007387 */ /* 0x0005e20000100800 */
[C---:B-1----:R-:W-:Y:S02]  /*17e90*/  IADD3 R11, R181.reuse, 0x2800, RZ ;  /* 0x00002800b50b7810 */ /* 0x042fe40007ffe0ff */
[----:B---3--:R-:W-:-:S03]  /*17ea0*/  IADD3 R7, R181, 0x3000, RZ ;  /* 0x00003000b5077810 */ /* 0x008fc60007ffe0ff */
[----:B------:R1:W-:Y:S04]  /*17eb0*/  STL [R1+0xe0], R11 ;  /* 0x0000e00b01007387 */ /* 0x0003e80000100800 */
[----:B------:R3:W-:Y:S01]  /*17ec0*/  STL [R1+0xe4], R7 ;  /* 0x0000e40701007387 */ /* 0x0007e20000100800 */
        /* <DEDUP_REMOVED lines=82> */
.L_x_3157:
[----:B------:R-:W3:Y:S02]  /*183f0*/  LD.E R2, [R18.64+0x38] ;  /* 0x0000380612027980 */ /* 0x000ee4000c101900 */
[----:B---3--:R-:W-:-:S04]  /*18400*/  LEA R2, -R2, RZ, 0x8 ;  /* 0x000000ff02027211 */ /* 0x008fc800078e41ff */
[----:B------:R-:W-:Y:S02]  /*18410*/  SHF.R.S32.HI R4, RZ, 0x1f, R2 ;  /* 0x0000001fff047819 */ /* 0x000fe40000011402 */
.L_x_3158:
[----:B------:R-:W-:Y:S05]  /*18420*/  BSYNC B0 ;  /* 0x0000000000007941 */ /* 0x000fea0003800000 */
.L_x_3156:
[----:B------:R-:W-:Y:S01]  /*18430*/  ISETP.GE.AND P2, PT, R154, R251, PT ;  /* 0x000000fb9a00720c */ /* 0x000fe20003f46270 */
[----:B------:R-:W-:-:S12]  /*18440*/  BSSY B0, `(.L_x_3159) ;  /* 0x00000af000007945 */ /* 0x000fd80003800000 */
[----:B------:R-:W-:Y:S01]  /*18450*/  @!P2 IADD3 R5, P4, R2, R119, RZ ;  /* 0x000000770205a210 */ /* 0x000fe20007f9e0ff */
[----:B--2---:R-:W-:Y:S01]  /*18460*/  @!P2 IMAD.MOV.U32 R11, RZ, RZ, R4 ;  /* 0x000000ffff0ba224 */ /* 0x004fe200078e0004 */
[----:B------:R-:W-:Y:S01]  /*18470*/  @!P2 LEA R7, P3, R194, R2, 0x5 ;  /* 0x00000002c207a211 */ /* 0x000fe200078628ff */
[--C-:B------:R-:W-:Y:S01]  /*18480*/  @!P2 IMAD.MOV.U32 R14, RZ, RZ, R2.reuse ;  /* 0x000000ffff0ea224 */ /* 0x100fe200078e0002 */
[----:B------:R-:W-:Y:S01]  /*18490*/  @!P2 MOV R15, R4 ;  /* 0x00000004000fa202 */ /* 0x000fe20000000f00 */
[----:B------:R-:W-:Y:S01]  /*184a0*/  @!P2 IMAD.X R9, R4, 0x1, R193, P4 ;  /* 0x000000010409a824 */ /* 0x000fe200020e06c1 */
[----:B------:R-:W-:Y:S01]  /*184b0*/  @!P2 LEA R46, P4, R5, R222, 0x1 ;  /* 0x000000de052ea211 */ /* 0x000fe200078808ff */
        /* <DEDUP_REMOVED lines=17> */
[-C--:B------:R-:W-:Y:S01]  /*185d0*/  @!P2 LEA.HI.X R43, R5, R223.reuse, R9, 0x1, P4 ;  /* 0x000000df052ba211 */ /* 0x080fe200020f0c09 */
[----:B------:R-:W-:Y:S01]  /*185e0*/  @!P2 IMAD.IADD R9, R11, 0x1, R16 ;  /* 0x000000010b09a824 */ /* 0x000fe200078e0210 */
[----:B------:R-:W-:Y:S01]  /*185f0*/  @!P2 LEA R38, P4, R10, R222, 0x1 ;  /* 0x000000de0a26a211 */ /* 0x000fe200078808ff */
[----:B------:R-:W-:Y:S01]  /*18600*/  @!P2 IMAD.IADD R5, R13, 0x1, R17 ;  /* 0x000000010d05a824 */ /* 0x000fe200078e0211 */
[----:B------:R-:W-:Y:S01]  /*18610*/  @!P2 LEA.HI.X R14, R194, R4, R195, 0x7, P3 ;  /* 0x00000004c20ea211 */ /* 0x000fe200018f3cc3 */
[----:B------:R-:W-:Y:S01]  /*18620*/  @!P2 IMAD.MOV.U32 R13, RZ, RZ, R4 ;  /* 0x000000ffff0da224 */ /* 0x000fe200078e0004 */
[----:B------:R-:W-:Y:S01]  /*18630*/  @!P2 LEA R36, P3, R7, R222, 0x1 ;  /* 0x000000de0724a211 */ /* 0x000fe200078608ff */
[C---:B------:R-:W-:Y:S01]  /*18640*/  @!P2 IMAD R26, R195.reuse, 0xd0, RZ ;  /* 0x000000d0c31aa824 */ /* 0x040fe200078e02ff */
[-C--:B------:R-:W-:Y:S01]  /*18650*/  @!P2 LEA.HI.X R39, R10, R223.reuse, R9, 0x1, P4 ;  /* 0x000000df0a27a211 */ /* 0x080fe200020f0c09 */
[--C-:B------:R-:W-:Y:S01]  /*18660*/  @!P2 IMAD.MOV.U32 R10, RZ, RZ, R2.reuse ;  /* 0x000000ffff0aa224 */ /* 0x100fe200078e0002 */
[-C--:B------:R-:W-:Y:S01]  /*18670*/  @!P2 MOV R11, R4.reuse ;  /* 0x00000004000ba202 */ /* 0x080fe20000000f00 */
[C---:B------:R-:W-:Y:S01]  /*18680*/  @!P2 IMAD R9, R195.reuse, 0x90, RZ ;  /* 0x00000090c309a824 */ /* 0x040fe200078e02ff */
[-C--:B------:R-:W-:Y:S01]  /*18690*/  @!P2 LEA.HI.X R41, R12, R223.reuse, R5, 0x1, P5 ;  /* 0x000000df0c29a211 */ /* 0x080fe200028f0c05 */
        /* <DEDUP_REMOVED lines=23> */
[----:B------:R-:W-:Y:S01]  /*18810*/  @!P2 IMAD.MOV.U32 R11, RZ, RZ, R4 ;  /* 0x000000ffff0ba224 */ /* 0x000fe200078e0004 */
        /* <DEDUP_REMOVED lines=113> */
.L_x_3160:
[----:B------:R-:W-:Y:S05]  /*18f30*/  BSYNC B0 ;  /* 0x0000000000007941 */ /* 0x000fea0003800000 */
.L_x_3159:
[----:B------:R-:W0:Y:S01]  /*18f40*/  LDGDEPBAR ;  /* 0x00000000000079af */ /* 0x000e220000000000 */
[----:B------:R-:W-:-:S04]  /*18f50*/  LEA R222, P2, R2, R222, 0x1 ;  /* 0x000000de02de7211 */ /* 0x000fc800078408ff */
[----:B------:R-:W-:-:S04]  /*18f60*/  LEA.HI.X R223, R2, R223, R4, 0x1, P2 ;  /* 0x000000df02df7211 */ /* 0x000fc800010f0c04 */
.L_x_3155:
[----:B------:R-:W-:Y:S05]  /*18f70*/  BSYNC B1 ;  /* 0x0000000000017941 */ /* 0x000fea0003800000 */
.L_x_3154:
        /* <DEDUP_REMOVED lines=138> */
[----:B------:R2:W3:Y:S01]  /*19820*/  MUFU.EX2 R11, R7 ;  /* 0x00000007000b7308 */ /* 0x0004e20000000800 */
[----:B-1----:R-:W-:Y:S01]  /*19830*/  FMNMX.FTZ R22, R22, R9, !PT ;  /* 0x0000000916167209 */ /* 0x002fe20007810000 */
[----:B--2---:R-:W-:-:S06]  /*19840*/  FFMA.FTZ R7, R91, R4, -R5 ;  /* 0x000000045b077223 */ /* 0x004fcc0000010805 */
[----:B------:R1:W2:Y:S01]  /*19850*/  MUFU.EX2 R88, R7 ;  /* 0x0000000700587308 */ /* 0x0002a20000000800 */
[----:B------:R-:W-:Y:S01]  /*19860*/  FMUL.FTZ R10, R4, R22 ;  /* 0x00000016040a7220 */ /* 0x000fe20000410000 */
[----:B------:R-:W-:Y:S01]  /*19870*/  FSETP.NEU.FTZ.AND P2, PT, R22, -INF , PT ;  /* 0xff8000001600780b */ /* 0x000fe20003f5d000 */
[----:B-1----:R-:W-:-:S05]  /*19880*/  FFMA.FTZ R7, R117, R4, -R5 ;  /* 0x0000000475077223 */ /* 0x002fca0000010805 */
[----:B------:R1:W-:Y:S01]  /*19890*/  MUFU.EX2 R91, R7 ;  /* 0x00000007005b7308 */ /* 0x0003e20000000800 */
[----:B------:R-:W-:Y:S01]  /*198a0*/  SHF.L.U32 R182, R0, 0x1, RZ ;  /* 0x0000000100b67819 */ /* 0x000fe200000006ff */
[----:B-1----:R-:W-:-:S03]  /*198b0*/  FFMA.FTZ R7, R90, R4, -R5 ;  /* 0x000000045a077223 */ /* 0x002fc60000010805 */
[----:B------:R-:W-:Y:S01]  /*198c0*/  LEA R185, R190, R182, 0x1 ;  /* 0x000000b6beb97211 */ /* 0x000fe200078e08ff */
[----:B------:R-:W-:Y:S01]  /*198d0*/  FFMA.FTZ R9, R87, R4, -R5 ;  /* 0x0000000457097223 */ /* 0x000fe20000010805 */
[----:B------:R-:W-:Y:S01]  /*198e0*/  LEA R183, R191, R182, 0x1 ;  /* 0x000000b6bfb77211 */ /* 0x000fe200078e08ff */
[----:B------:R1:W4:Y:S01]  /*198f0*/  MUFU.EX2 R117, R7 ;  /* 0x0000000700757308 */ /* 0x0003220000000800 */
[----:B------:R-:W5:Y:S04]  /*19900*/  LDSM.16.MT88.4 R28, [R182+0xa000] ;  /* 0x00a00000b61c783b */ /* 0x000f680000004200 */
[----:B------:R-:W2:Y:S03]  /*19910*/  LDSM.16.MT88.4 R24, [R185+0xa000] ;  /* 0x00a00000b918783b */ /* 0x000ea60000004200 */
[----:B------:R3:W-:Y:S01]  /*19920*/  MUFU.EX2 R239, R9 ;  /* 0x0000000900ef7308 */ /* 0x0007e20000000800 */
[----:B------:R-:W2:Y:S04]  /*19930*/  LDSM.16.MT88.4 R32, [R183+0xa000] ;  /* 0x00a00000b720783b */ /* 0x000ea80000004200 */
[----:B------:R-:W-:Y:S01]  /*19940*/  LDSM.16.MT88.4 R64, [R183+0xa800] ;  /* 0x00a80000b740783b */ /* 0x000fe20000004200 */
[----:B-1----:R-:W-:-:S03]  /*19950*/  FSEL R7, R10, RZ, P2 ;  /* 0x000000ff0a077208 */ /* 0x002fc60001000000 */
[----:B------:R-:W-:Y:S02]  /*19960*/  LDSM.16.MT88.4 R44, [R185+0xa800] ;  /* 0x00a80000b92c783b */ /* 0x000fe40000004200 */
[-CC-:B------:R-:W-:Y:S01]  /*19970*/  FFMA.FTZ R0, R48, R4.reuse, -R7.reuse ;  /* 0x0000000430007223 */ /* 0x180fe20000010807 */
[----:B------:R-:W-:Y:S01]  /*19980*/  LEA R184, R190, R183, 0x1 ;  /* 0x000000b7beb87211 */ /* 0x000fe200078e08ff */
[----:B------:R-:W-:Y:S02]  /*19990*/  LDSM.16.MT88.4 R48, [R182+0xa800] ;  /* 0x00a80000b630783b */ /* 0x000fe40000004200 */
[----:B------:R1:W-:Y:S01]  /*199a0*/  MUFU.EX2 R85, R0 ;  /* 0x0000000000557308 */ /* 0x0003e20000000800 */
[----:B---3--:R-:W-:Y:S01]  /*199b0*/  MOV R9, R11 ;  /* 0x0000000b00097202 */ /* 0x008fe20000000f00 */
[----:B------:R-:W3:Y:S01]  /*199c0*/  LDSM.16.MT88.4 R52, [R184+0xa000] ;  /* 0x00a00000b834783b */ /* 0x000ee20000004200 */
[----:B-1----:R-:W-:-:S05]  /*199d0*/  FFMA.FTZ R0, R136, R4, -R7 ;  /* 0x0000000488007223 */ /* 0x002fca0000010807 */
[----:B------:R1:W1:Y:S02]  /*199e0*/  MUFU.EX2 R10, R0 ;  /* 0x00000000000a7308 */ /* 0x0002640000000800 */
[----:B-1----:R-:W-:-:S06]  /*199f0*/  FFMA.FTZ R0, R152, R4, -R7 ;  /* 0x0000000498007223 */ /* 0x002fcc0000010807 */
[----:B------:R1:W-:Y:S02]  /*19a00*/  MUFU.EX2 R11, R0 ;  /* 0x00000000000b7308 */ /* 0x0003e40000000800 */
[----:B-1----:R-:W-:-:S06]  /*19a10*/  FFMA.FTZ R0, R138, R4, -R7 ;  /* 0x000000048a007223 */ /* 0x002fcc0000010807 */
[----:B------:R1:W1:Y:S02]  /*19a20*/  MUFU.EX2 R87, R0 ;  /* 0x0000000000577308 */ /* 0x0002640000000800 */
[----:B-1----:R-:W-:-:S06]  /*19a30*/  FFMA.FTZ R0, R89, R4, -R5 ;  /* 0x0000000459007223 */ /* 0x002fcc0000010805 */
[----:B------:R1:W1:Y:S02]  /*19a40*/  MUFU.EX2 R16, R0 ;  /* 0x0000000000107308 */ /* 0x0002640000000800 */
[----:B-1----:R-:W-:-:S06]  /*19a50*/  FFMA.FTZ R0, R86, R4, -R5 ;  /* 0x0000000456007223 */ /* 0x002fcc0000010805 */
[----:B------:R1:W-:Y:S01]  /*19a60*/  MUFU.EX2 R116, R0 ;  /* 0x0000000000747308 */ /* 0x0003e20000000800 */
[----:B--2---:R-:W-:Y:S01]  /*19a70*/  F2FP.BF16.PACK_AB R13, R88, R9 ;  /* 0x00000009580d723e */ /* 0x004fe200000010ff */
[----:B-1----:R-:W-:-:S06]  /*19a80*/  FFMA.FTZ R0, R148, R4, -R7 ;  /* 0x0000000494007223 */ /* 0x002fcc0000010807 */
[----:B------:R1:W-:Y:S01]  /*19a90*/  MUFU.EX2 R86, R0 ;  /* 0x0000000000567308 */ /* 0x0003e20000000800 */
[----:B----4-:R-:W-:Y:S02]  /*19aa0*/  F2FP.BF16.PACK_AB R15, R117, R91 ;  /* 0x0000005b750f723e */ /* 0x010fe400000010ff */
[----:B------:R-:W-:Y:S02]  /*19ab0*/  F2FP.BF16.PACK_AB R12, R10, R85 ;  /* 0x000000550a0c723e */ /* 0x000fe400000010ff */
[----:B------:R-:W-:Y:S01]  /*19ac0*/  F2FP.BF16.PACK_AB R14, R87, R11 ;  /* 0x0000000b570e723e */ /* 0x000fe200000010ff */
[----:B-1----:R-:W-:-:S04]  /*19ad0*/  FFMA.FTZ R0, R139, R4, -R7 ;  /* 0x000000048b007223 */ /* 0x002fc80000010807 */
[----:B------:R1:W2:Y:S02]  /*19ae0*/  MUFU.EX2 R83, R0 ;  /* 0x0000000000537308 */ /* 0x0002a40000000800 */
[----:B-----5:R-:W-:Y:S01]  /*19af0*/  HMMA.16816.F32.BF16 R56, R12, R28, RZ ;  /* 0x0000001c0c38723c */ /* 0x020fe200000418ff */
[----:B-1----:R-:W-:-:S05]  /*19b00*/  FFMA.FTZ R0, R118, R4, -R7 ;  /* 0x0000000476007223 */ /* 0x002fca0000010807 */
[----:B------:R1:W-:Y:S02]  /*19b10*/  MUFU.EX2 R17, R0 ;  /* 0x0000000000117308 */ /* 0x0003e40000000800 */
[----:B------:R-:W-:Y:S01]  /*19b20*/  HMMA.16816.F32.BF16 R40, R12, R30, RZ ;  /* 0x0000001e0c28723c */ /* 0x000fe200000418ff */
[----:B-1----:R-:W-:-:S05]  /*19b30*/  FFMA.FTZ R0, R149, R4, -R7 ;  /* 0x0000000495007223 */ /* 0x002fca0000010807 */
[----:B------:R1:W4:Y:S02]  /*19b40*/  MUFU.EX2 R148, R0 ;  /* 0x0000000000947308 */ /* 0x0003240000000800 */
[C---:B------:R-:W-:Y:S08]  /*19b50*/  HMMA.16816.F32.BF16 R36, R12.reuse, R24, RZ ;  /* 0x000000180c24723c */ /* 0x040ff000000418ff */
[----:B------:R-:W-:Y:S01]  /*19b60*/  HMMA.16816.F32.BF16 R28, R12, R26, RZ ;  /* 0x0000001a0c1c723c */ /* 0x000fe200000418ff */
[----:B-1----:R-:W-:-:S07]  /*19b70*/  FFMA.FTZ R0, R137, R4, -R5 ;  /* 0x0000000489007223 */ /* 0x002fce0000010805 */
[----:B------:R-:W-:Y:S01]  /*19b80*/  HMMA.16816.F32.BF16 R24, R12, R32, RZ ;  /* 0x000000200c18723c */ /* 0x000fe200000418ff */
[----:B------:R-:W1:Y:S01]  /*19b90*/  MUFU.EX2 R152, R0 ;  /* 0x0000000000987308 */ /* 0x000e620000000800 */
[----:B------:R-:W-:-:S06]  /*19ba0*/  MOV R118, R16 ;  /* 0x0000001000767202 */ /* 0x000fcc0000000f00 */
[C---:B------:R-:W-:Y:S08]  /*19bb0*/  HMMA.16816.F32.BF16 R32, R12.reuse, R34, RZ ;  /* 0x000000220c20723c */ /* 0x040ff000000418ff */
[C---:B---3--:R-:W-:Y:S08]  /*19bc0*/  HMMA.16816.F32.BF16 R68, R12.reuse, R52, RZ ;  /* 0x000000340c44723c */ /* 0x048ff000000418ff */
[----:B------:R-:W-:Y:S07]  /*19bd0*/  HMMA.16816.F32.BF16 R60, R12, R54, RZ ;  /* 0x000000360c3c723c */ /* 0x000fee00000418ff */
[----:B--2---:R-:W-:-:S02]  /*19be0*/  F2FP.BF16.PACK_AB R12, R83, R86 ;  /* 0x00000056530c723e */ /* 0x004fc400000010ff */
[----:B------:R-:W-:Y:S02]  /*19bf0*/  F2FP.BF16.PACK_AB R13, R118, R239 ;  /* 0x000000ef760d723e */ /* 0x000fe400000010ff */
[----:B----4-:R-:W-:Y:S02]  /*19c00*/  F2FP.BF16.PACK_AB R14, R148, R17 ;  /* 0x00000011940e723e */ /* 0x010fe400000010ff */
[----:B-1----:R-:W-:-:S07]  /*19c10*/  F2FP.BF16.PACK_AB R15, R152, R116 ;  /* 0x00000074980f723e */ /* 0x002fce00000010ff */
[C---:B------:R-:W-:Y:S08]  /*19c20*/  HMMA.16816.F32.BF16 R76, R12.reuse, R48, R56 ;  /* 0x000000300c4c723c */ /* 0x040ff00000041838 */
[C---:B------:R-:W-:Y:S08]  /*19c30*/  HMMA.16816.F32.BF16 R72, R12.reuse, R50, R40 ;  /* 0x000000320c48723c */ /* 0x040ff00000041828 */
        /* <DEDUP_REMOVED lines=9> */
[C---:B-1----:R-:W-:Y:S08]  /*19cd0*/  HMMA.16816.F32.BF16 R40, R12.reuse, R24, R68 ;  /* 0x000000180c28723c */ /* 0x042ff00000041844 */
[----:B------:R-:W-:Y:S01]  /*19ce0*/  HMMA.16816.F32.BF16 R36, R12, R26, R60 ;  /* 0x0000001a0c24723c */ /* 0x000fe2000004183c */
[----:B------:R-:W1:Y:S01]  /*19cf0*/  LDSM.16.MT88.4 R24, [R185+0xb000] ;  /* 0x00b00000b918783b */ /* 0x000e620000004200 */
[----:B--2---:R-:W-:-:S04]  /*19d00*/  FFMA.FTZ R0, R168, R4, -R7 ;  /* 0x00000004a8007223 */ /* 0x004fc80000010807 */
[----:B------:R2:W-:Y:S02]  /*19d10*/  MUFU.EX2 R90, R0 ;  /* 0x00000000005a7308 */ /* 0x0005e40000000800 */
[----:B--2---:R-:W-:-:S06]  /*19d20*/  FFMA.FTZ R0, R151, R4, -R7 ;  /* 0x0000000497007223 */ /* 0x004fcc0000010807 */
[----:B------:R2:W3:Y:S01]  /*19d30*/  MUFU.EX2 R137, R0 ;  /* 0x0000000000897308 */ /* 0x0004e20000000800 */
[----:B------:R-:W-:Y:S01]  /*19d40*/  HMMA.16816.F32.BF16 R52, R12, R46, R28 ;  /* 0x0000002e0c34723c */ /* 0x000fe2000004181c */
[----:B------:R-:W-:Y:S01]  /*19d50*/  LDSM.16.MT88.4 R28, [R182+0xb000] ;  /* 0x00b00000b61c783b */ /* 0x000fe20000004200 */
[----:B--2---:R-:W-:-:S05]  /*19d60*/  FFMA.FTZ R0, R141, R4, -R7 ;  /* 0x000000048d007223 */ /* 0x004fca0000010807 */
[----:B------:R2:W-:Y:S02]  /*19d70*/  MUFU.EX2 R16, R0 ;  /* 0x0000000000107308 */ /* 0x0005e40000000800 */
[----:B--2---:R-:W-:-:S06]  /*19d80*/  FFMA.FTZ R0, R109, R4, -R7 ;  /* 0x000000046d007223 */ /* 0x004fcc0000010807 */
[----:B------:R2:W4:Y:S02]  /*19d90*/  MUFU.EX2 R23, R0 ;  /* 0x0000000000177308 */ /* 0x0005240000000800 */
[----:B--2---:R-:W-:Y:S01]  /*19da0*/  FFMA.FTZ R0, R110, R4, -R5 ;  /* 0x000000046e007223 */ /* 0x004fe20000010805 */
[----:B------:R-:W-:-:S05]  /*19db0*/  MOV R110, R17 ;  /* 0x00000011006e7202 */ /* 0x000fca0000000f00 */
[----:B------:R-:W2:Y:S01]  /*19dc0*/  MUFU.EX2 R17, R0 ;  /* 0x0000000000117308 */ /* 0x000ea20000000800 */
[----:B------:R-:W-:Y:S01]  /*19dd0*/  HMMA.16816.F32.BF16 R44, R12, R66, R32 ;  /* 0x000000420c2c723c */ /* 0x000fe20000041820 */
[----:B------:R-:W-:Y:S06]  /*19de0*/  LDSM.16.MT88.4 R32, [R183+0xb000] ;  /* 0x00b00000b720783b */ /* 0x000fec0000004200 */
[----:B---3--:R-:W-:Y:S02]  /*19df0*/  F2FP.BF16.PACK_AB R12, R137, R90 ;  /* 0x0000005a890c723e */ /* 0x008fe400000010ff */
[----:B------:R-:W-:-:S02]  /*19e00*/  F2FP.BF16.PACK_AB R13, R138, R89 ;  /* 0x000000598a0d723e */ /* 0x000fc400000010ff */
[----:B----4-:R-:W-:Y:S02]  /*19e10*/  F2FP.BF16.PACK_AB R14, R23, R16 ;  /* 0x00000010170e723e */ /* 0x010fe400000010ff */
[----:B--2---:R-:W-:-:S07]  /*19e20*/  F2FP.BF16.PACK_AB R15, R17, R20 ;  /* 0x00000014110f723e */ /* 0x004fce00000010ff */
[C---:B-1----:R-:W-:Y:S08]  /*19e30*/  HMMA.16816.F32.BF16 R60, R12.reuse, R24, R56 ;  /* 0x000000180c3c723c */ /* 0x042ff00000041838 */
[----:B------:R-:W-:Y:S01]  /*19e40*/  HMMA.16816.F32.BF16 R56, R12, R26, R52 ;  /* 0x0000001a0c38723c */ /* 0x000fe20000041834 */
[----:B------:R-:W1:Y:S01]  /*19e50*/  LDSM.16.MT88.4 R24, [R184+0xb000] ;  /* 0x00b00000b818783b */ /* 0x000e620000004200 */
[----:B------:R-:W-:-:S04]  /*19e60*/  FFMA.FTZ R0, R121, R4, -R5 ;  /* 0x0000000479007223 */ /* 0x000fc80000010805 */
[----:B------:R2:W-:Y:S02]  /*19e70*/  MUFU.EX2 R21, R0 ;  /* 0x0000000000157308 */ /* 0x0005e40000000800 */
[----:B--2---:R-:W-:-:S06]  /*19e80*/  FFMA.FTZ R0, R120, R4, -R5 ;  /* 0x0000000478007223 */ /* 0x004fcc0000010805 */
[----:B------:R2:W-:Y:S02]  /*19e90*/  MUFU.EX2 R139, R0 ;  /* 0x00000000008b7308 */ /* 0x0005e40000000800 */
[----:B--2---:R-:W-:-:S06]  /*19ea0*/  FFMA.FTZ R0, R111, R4, -R5 ;  /* 0x000000046f007223 */ /* 0x004fcc0000010805 */
[----:B------:R2:W-:Y:S01]  /*19eb0*/  MUFU.EX2 R136, R0 ;  /* 0x0000000000887308 */ /* 0x0005e20000000800 */
[C---:B-1----:R-:W-:Y:S08]  /*19ec0*/  HMMA.16816.F32.BF16 R40, R12.reuse, R24, R40 ;  /* 0x000000180c28723c */ /* 0x042ff00000041828 */
[----:B------:R-:W-:Y:S01]  /*19ed0*/  HMMA.16816.F32.BF16 R36, R12, R26, R36 ;  /* 0x0000001a0c24723c */ /* 0x000fe20000041824 */
[----:B------:R-:W1:Y:S01]  /*19ee0*/  LDSM.16.MT88.4 R24, [R185+0xb800] ;  /* 0x00b80000b918783b */ /* 0x000e620000004200 */
[----:B--2---:R-:W-:-:S04]  /*19ef0*/  FFMA.FTZ R0, R142, R4, -R7 ;  /* 0x000000048e007223 */ /* 0x004fc80000010807 */
[----:B------:R2:W-:Y:S02]  /*19f00*/  MUFU.EX2 R108, R0 ;  /* 0x00000000006c7308 */ /* 0x0005e40000000800 */
[----:B------:R-:W-:Y:S01]  /*19f10*/  HMMA.16816.F32.BF16 R68, R12, R28, R76 ;  /* 0x0000001c0c44723c */ /* 0x000fe2000004184c */
[----:B--2---:R-:W-:-:S05]  /*19f20*/  FFMA.FTZ R0, R122, R4, -R7 ;  /* 0x000000047a007223 */ /* 0x004fca0000010807 */
[----:B------:R2:W3:Y:S02]  /*19f30*/  MUFU.EX2 R109, R0 ;  /* 0x00000000006d7308 */ /* 0x0004e40000000800 */
[----:B------:R-:W-:Y:S01]  /*19f40*/  HMMA.16816.F32.BF16 R64, R12, R30, R72 ;  /* 0x0000001e0c40723c */ /* 0x000fe20000041848 */
[----:B------:R-:W-:Y:S01]  /*19f50*/  LDSM.16.MT88.4 R28, [R182+0xb800] ;  /* 0x00b80000b61c783b */ /* 0x000fe20000004200 */
[----:B--2---:R-:W-:-:S04]  /*19f60*/  FFMA.FTZ R0, R123, R4, -R7 ;  /* 0x000000047b007223 */ /* 0x004fc80000010807 */
[----:B------:R2:W-:Y:S02]  /*19f70*/  MUFU.EX2 R77, R0 ;  /* 0x00000000004d7308 */ /* 0x0005e40000000800 */
[----:B--2---:R-:W-:-:S06]  /*19f80*/  FFMA.FTZ R0, R112, R4, -R7 ;  /* 0x0000000470007223 */ /* 0x004fcc0000010807 */
[----:B------:R2:W4:Y:S02]  /*19f90*/  MUFU.EX2 R76, R0 ;  /* 0x00000000004c7308 */ /* 0x0005240000000800 */
[----:B--2---:R-:W-:-:S06]  /*19fa0*/  FFMA.FTZ R0, R113, R4, -R5 ;  /* 0x0000000471007223 */ /* 0x004fcc0000010805 */
[----:B------:R-:W2:Y:S01]  /*19fb0*/  MUFU.EX2 R75, R0 ;  /* 0x00000000004b7308 */ /* 0x000ea20000000800 */
[C---:B------:R-:W-:Y:S08]  /*19fc0*/  HMMA.16816.F32.BF16 R48, R12.reuse, R32, R48 ;  /* 0x000000200c30723c */ /* 0x040ff00000041830 */
[----:B------:R-:W-:Y:S01]  /*19fd0*/  HMMA.16816.F32.BF16 R52, R12, R34, R44 ;  /* 0x000000220c34723c */ /* 0x000fe2000004182c */
[----:B------:R-:W-:Y:S06]  /*19fe0*/  LDSM.16.MT88.4 R32, [R183+0xb800] ;  /* 0x00b80000b720783b */ /* 0x000fec0000004200 */
[----:B---3--:R-:W-:-:S02]  /*19ff0*/  F2FP.BF16.PACK_AB R12, R109, R108 ;  /* 0x0000006c6d0c723e */ /* 0x008fc400000010ff */
[----:B------:R-:W-:Y:S02]  /*1a000*/  F2FP.BF16.PACK_AB R13, R139, R21 ;  /* 0x000000158b0d723e */ /* 0x000fe400000010ff */
        /* <DEDUP_REMOVED lines=17> */
[----:B------:R2:W3:Y:S02]  /*1a120*/  MUFU.EX2 R247, R0 ;  /* 0x0000000000f77308 */ /* 0x0004e40000000800 */
[----:B--2---:R-:W-:-:S06]  /*1a130*/  FFMA.FTZ R0, R103, R4, -R7 ;  /* 0x0000000467007223 */ /* 0x004fcc0000010807 */
[----:B------:R2:W-:Y:S02]  /*1a140*/  MUFU.EX2 R244, R0 ;  /* 0x0000000000f47308 */ /* 0x0005e40000000800 */
[----:B--2---:R-:W-:-:S06]  /*1a150*/  FFMA.FTZ R0, R97, R4, -R7 ;  /* 0x0000000461007223 */ /* 0x004fcc0000010807 */
[----:B------:R2:W4:Y:S02]  /*1a160*/  MUFU.EX2 R243, R0 ;  /* 0x0000000000f37308 */ /* 0x0005240000000800 */
[----:B--2---:R-:W-:-:S06]  /*1a170*/  FFMA.FTZ R0, R99, R4, -R5 ;  /* 0x0000000463007223 */ /* 0x004fcc0000010805 */
[----:B------:R2:W5:Y:S01]  /*1a180*/  MUFU.EX2 R242, R0 ;  /* 0x0000000000f27308 */ /* 0x0005620000000800 */
[C---:B------:R-:W-:Y:S08]  /*1a190*/  HMMA.16816.F32.BF16 R68, R12.reuse, R28, R68 ;  /* 0x0000001c0c44723c */ /* 0x040ff00000041844 */
[C---:B------:R-:W-:Y:S01]  /*1a1a0*/  HMMA.16816.F32.BF16 R64, R12.reuse, R30, R64 ;  /* 0x0000001e0c40723c */ /* 0x040fe20000041840 */
[----:B------:R-:W-:Y:S07]  /*1a1b0*/  LDSM.16.MT88.4 R28, [R182+0xc000] ;  /* 0x00c00000b61c783b */ /* 0x000fee0000004200 */
[C---:B------:R-:W-:Y:S08]  /*1a1c0*/  HMMA.16816.F32.BF16 R44, R12.reuse, R32, R48 ;  /* 0x000000200c2c723c */ /* 0x040ff00000041830 */
[----:B------:R-:W-:Y:S01]  /*1a1d0*/  HMMA.16816.F32.BF16 R52, R12, R34, R52 ;  /* 0x000000220c34723c */ /* 0x000fe20000041834 */
[----:B--2---:R-:W-:Y:S01]  /*1a1e0*/  FFMA.FTZ R0, R127, R4, -R5 ;  /* 0x000000047f007223 */ /* 0x004fe20000010805 */
[----:B------:R-:W-:Y:S05]  /*1a1f0*/  LDSM.16.MT88.4 R32, [R183+0xc000] ;  /* 0x00c00000b720783b */ /* 0x000fea0000004200 */
[----:B---3--:R-:W-:-:S02]  /*1a200*/  F2FP.BF16.PACK_AB R12, R247, R245 ;  /* 0x000000f5f70c723e */ /* 0x008fc400000010ff */
[----:B------:R-:W-:Y:S02]  /*1a210*/  F2FP.BF16.PACK_AB R13, R249, R246 ;  /* 0x000000f6f90d723e */ /* 0x000fe400000010ff */
[----:B----4-:R-:W-:Y:S02]  /*1a220*/  F2FP.BF16.PACK_AB R14, R243, R244 ;  /* 0x000000f4f30e723e */ /* 0x010fe400000010ff */
[----:B-----5:R-:W-:-:S07]  /*1a230*/  F2FP.BF16.PACK_AB R15, R242, R250 ;  /* 0x000000faf20f723e */ /* 0x020fce00000010ff */
[C---:B-1----:R-:W-:Y:S08]  /*1a240*/  HMMA.16816.F32.BF16 R60, R12.reuse, R24, R60 ;  /* 0x000000180c3c723c */ /* 0x042ff0000004183c */
[----:B------:R-:W-:Y:S01]  /*1a250*/  HMMA.16816.F32.BF16 R56, R12, R26, R56 ;  /* 0x0000001a0c38723c */ /* 0x000fe20000041838 */
[----:B------:R-:W1:Y:S01]  /*1a260*/  LDSM.16.MT88.4 R24, [R184+0xc000] ;  /* 0x00c00000b818783b */ /* 0x000e620000004200 */
[----:B------:R2:W-:Y:S02]  /*1a270*/  MUFU.EX2 R238, R0 ;  /* 0x0000000000ee7308 */ /* 0x0005e40000000800 */
[----:B--2---:R-:W-:-:S06]  /*1a280*/  FFMA.FTZ R0, R114, R4, -R5 ;  /* 0x0000000472007223 */ /* 0x004fcc0000010805 */
[----:B------:R2:W-:Y:S02]  /*1a290*/  MUFU.EX2 R240, R0 ;  /* 0x0000000000f07308 */ /* 0x0005e40000000800 */
[----:B--2---:R-:W-:-:S06]  /*1a2a0*/  FFMA.FTZ R0, R98, R4, -R5 ;  /* 0x0000000462007223 */ /* 0x004fcc0000010805 */
[----:B------:R2:W-:Y:S01]  /*1a2b0*/  MUFU.EX2 R241, R0 ;  /* 0x0000000000f17308 */ /* 0x0005e20000000800 */
[----:B-1----:R-:W-:Y:S01]  /*1a2c0*/  HMMA.16816.F32.BF16 R40, R12, R24, R40 ;  /* 0x000000180c28723c */ /* 0x002fe20000041828 */
[----:B------:R-:W-:Y:S02]  /*1a2d0*/  MOV R98, R108 ;  /* 0x0000006c00627202 */ /* 0x000fe40000000f00 */
[----:B------:R-:W-:-:S05]  /*1a2e0*/  MOV R108, R239 ;  /* 0x000000ef006c7202 */ /* 0x000fca0000000f00 */
[----:B------:R-:W-:Y:S01]  /*1a2f0*/  HMMA.16816.F32.BF16 R36, R12, R26, R36 ;  /* 0x0000001a0c24723c */ /* 0x000fe20000041824 */
[----:B------:R-:W1:Y:S01]  /*1a300*/  LDSM.16.MT88.4 R24, [R185+0xc800] ;  /* 0x00c80000b918783b */ /* 0x000e620000004200 */
[----:B--2---:R-:W-:-:S04]  /*1a310*/  FFMA.FTZ R0, R145, R4, -R7 ;  /* 0x0000000491007223 */ /* 0x004fc80000010807 */
[----:B------:R2:W-:Y:S01]  /*1a320*/  MUFU.EX2 R168, R0 ;  /* 0x0000000000a87308 */ /* 0x0005e20000000800 */
[----:B------:R-:W-:Y:S01]  /*1a330*/  MOV R102, R152 ;  /* 0x0000009800667202 */ /* 0x000fe20000000f00 */
        /* <DEDUP_REMOVED lines=10> */
[----:B------:R-:W-:Y:S01]  /*1a3e0*/  MOV R97, R148 ;  /* 0x0000009400617202 */ /* 0x000fe20000000f00 */
[----:B------:R-:W-:Y:S06]  /*1a3f0*/  LDSM.16.MT88.4 R28, [R182+0xc800] ;  /* 0x00c80000b61c783b */ /* 0x000fec0000004200 */
        /* <DEDUP_REMOVED lines=11> */
[----:B------:R2:W-:Y:S01]  /*1a4b0*/  MUFU.EX2 R144, R0 ;  /* 0x0000000000907308 */ /* 0x0005e20000000800 */
[----:B------:R-:W-:Y:S01]  /*1a4c0*/  MOV R78, R23 ;  /* 0x00000017004e7202 */ /* 0x000fe20000000f00 */
        /* <DEDUP_REMOVED lines=37> */
[----:B------:R-:W-:Y:S01]  /*1a720*/  MOV R104, R21 ;  /* 0x0000001500687202 */ /* 0x000fe20000000f00 */
[----:B-1----:R-:W-:Y:S01]  /*1a730*/  HMMA.16816.F32.BF16 R40, R12, R24, R40 ;  /* 0x000000180c28723c */ /* 0x002fe20000041828 */
[----:B------:R-:W-:-:S07]  /*1a740*/  MOV R74, R20 ;  /* 0x00000014004a7202 */ /* 0x000fce0000000f00 */
        /* <DEDUP_REMOVED lines=14> */
[C---:B------:R-:W-:Y:S08]  /*1a830*/  HMMA.16816.F32.BF16 R64, R12.reuse, R30, R64 ;  /* 0x0000001e0c40723c */ /* 0x040ff00000041840 */
[C---:B------:R-:W-:Y:S08]  /*1a840*/  HMMA.16816.F32.BF16 R44, R12.reuse, R32, R44 ;  /* 0x000000200c2c723c */ /* 0x040ff0000004182c */
[----:B------:R-:W-:Y:S01]  /*1a850*/  HMMA.16816.F32.BF16 R52, R12, R34, R52 ;  /* 0x000000220c34723c */ /* 0x000fe20000041834 */
[----:B--2---:R-:W-:Y:S01]  /*1a860*/  FFMA.FTZ R0, R158, R4, -R5 ;  /* 0x000000049e007223 */ /* 0x004fe20000010805 */
[----:B------:R-:W-:Y:S01]  /*1a870*/  MOV R106, R78 ;  /* 0x0000004e006a7202 */ /* 0x000fe20000000f00 */
[----:B------:R-:W-:Y:S04]  /*1a880*/  LDSM.16.MT88.4 R28, [R182+0xd800] ;  /* 0x00d80000b61c783b */ /* 0x000fe80000004200 */
[----:B---3--:R-:W-:Y:S01]  /*1a890*/  F2FP.BF16.PACK_AB R12, R134, R21 ;  /* 0x00000015860c723e */ /* 0x008fe200000010ff */
[----:B------:R-:W-:Y:S01]  /*1a8a0*/  LDSM.16.MT88.4 R32, [R183+0xd800] ;  /* 0x00d80000b720783b */ /* 0x000fe20000004200 */
[----:B------:R-:W-:-:S02]  /*1a8b0*/  F2FP.BF16.PACK_AB R13, R139, R133 ;  /* 0x000000858b0d723e */ /* 0x000fc400000010ff */
[----:B----4-:R-:W-:Y:S02]  /*1a8c0*/  F2FP.BF16.PACK_AB R14, R138, R20 ;  /* 0x000000148a0e723e */ /* 0x010fe400000010ff */
[----:B-----5:R-:W-:-:S07]  /*1a8d0*/  F2FP.BF16.PACK_AB R15, R132, R140 ;  /* 0x0000008c840f723e */ /* 0x020fce00000010ff */
[C---:B-1----:R-:W-:Y:S08]  /*1a8e0*/  HMMA.16816.F32.BF16 R60, R12.reuse, R24, R60 ;  /* 0x000000180c3c723c */ /* 0x042ff0000004183c */
[----:B------:R-:W-:Y:S01]  /*1a8f0*/  HMMA.16816.F32.BF16 R56, R12, R26, R56 ;  /* 0x0000001a0c38723c */ /* 0x000fe20000041838 */
[----:B------:R-:W1:Y:S01]  /*1a900*/  LDSM.16.MT88.4 R24, [R184+0xd800] ;  /* 0x00d80000b818783b */ /* 0x000e620000004200 */
[----:B------:R-:W-:-:S02]  /*1a910*/  MOV R158, R17 ;  /* 0x00000011009e7202 */ /* 0x000fc40000000f00 */
[----:B------:R2:W-:Y:S01]  /*1a920*/  MUFU.EX2 R17, R0 ;  /* 0x0000000000117308 */ /* 0x0005e20000000800 */
[----:B------:R-:W-:Y:S01]  /*1a930*/  MOV R78, R137 ;  /* 0x00000089004e7202 */ /* 0x000fe20000000f00 */
[----:B--2---:R-:W-:-:S06]  /*1a940*/  FFMA.FTZ R0, R107, R4, -R5 ;  /* 0x000000046b007223 */ /* 0x004fcc0000010805 */
[----:B------:R2:W-:Y:S01]  /*1a950*/  MUFU.EX2 R131, R0 ;  /* 0x0000000000837308 */ /* 0x0005e20000000800 */
[----:B------:R-:W-:Y:S01]  /*1a960*/  MOV R156, R136 ;  /* 0x00000088009c7202 */ /* 0x000fe20000000f00 */
[----:B--2---:R-:W-:-:S06]  /*1a970*/  FFMA.FTZ R0, R92, R4, -R5 ;  /* 0x000000045c007223 */ /* 0x004fcc0000010805 */
[----:B------:R2:W-:Y:S01]  /*1a980*/  MUFU.EX2 R137, R0 ;  /* 0x0000000000897308 */ /* 0x0005e20000000800 */
[C---:B-1----:R-:W-:Y:S08]  /*1a990*/  HMMA.16816.F32.BF16 R40, R12.reuse, R24, R40 ;  /* 0x000000180c28723c */ /* 0x042ff00000041828 */
[----:B------:R-:W-:Y:S01]  /*1a9a0*/  HMMA.16816.F32.BF16 R36, R12, R26, R36 ;  /* 0x0000001a0c24723c */ /* 0x000fe20000041824 */
[----:B------:R-:W1:Y:S01]  /*1a9b0*/  LDSM.16.MT88.4 R24, [R185+0xe000] ;  /* 0x00e00000b918783b */ /* 0x000e620000004200 */
[----:B--2---:R-:W-:Y:S01]  /*1a9c0*/  FFMA.FTZ R0, R164, R4, -R7 ;  /* 0x00000004a4007223 */ /* 0x004fe20000010807 */
[----:B------:R-:W-:-:S03]  /*1a9d0*/  MOV R164, R16 ;  /* 0x0000001000a47202 */ /* 0x000fc60000000f00 */
        /* <DEDUP_REMOVED lines=43> */
[----:B------:R-:W1:Y:S07]  /*1ac90*/  LDSM.16.MT88.4 R28, [R182+0xe800] ;  /* 0x00e80000b61c783b */ /* 0x000e6e0000004200 */
[----:B------:R-:W-:Y:S01]  /*1aca0*/  HMMA.16816.F32.BF16 R44, R12, R32, R44 ;  /* 0x000000200c2c723c */ /* 0x000fe2000004182c */
[----:B--2---:R-:W-:-:S07]  /*1acb0*/  FFMA.FTZ R0, R173, R4, -R5 ;  /* 0x00000004ad007223 */ /* 0x004fce0000010805 */
[----:B------:R-:W-:Y:S01]  /*1acc0*/  HMMA.16816.F32.BF16 R52, R12, R34, R52 ;  /* 0x000000220c34723c */ /* 0x000fe20000041834 */
[----:B------:R2:W-:Y:S01]  /*1acd0*/  MUFU.EX2 R112, R0 ;  /* 0x0000000000707308 */ /* 0x0005e20000000800 */
[----:B------:R-:W-:Y:S01]  /*1ace0*/  MOV R96, R118 ;  /* 0x0000007600607202 */ /* 0x000fe20000000f00 */
[----:B------:R-:W-:Y:S04]  /*1acf0*/  LDSM.16.MT88.4 R32, [R183+0xe800] ;  /* 0x00e80000b720783b */ /* 0x000fe80000004200 */
[----:B---3--:R-:W-:Y:S02]  /*1ad00*/  F2FP.BF16.PACK_AB R12, R125, R124 ;  /* 0x0000007c7d0c723e */ /* 0x008fe400000010ff */
[----:B------:R-:W-:Y:S02]  /*1ad10*/  F2FP.BF16.PACK_AB R13, R126, R122 ;  /* 0x0000007a7e0d723e */ /* 0x000fe400000010ff */
[----:B----4-:R-:W-:-:S02]  /*1ad20*/  F2FP.BF16.PACK_AB R14, R121, R123 ;  /* 0x0000007b790e723e */ /* 0x010fc400000010ff */
[----:B-----5:R-:W-:Y:S01]  /*1ad30*/  F2FP.BF16.PACK_AB R15, R120, R127 ;  /* 0x0000007f780f723e */ /* 0x020fe200000010ff */
[----:B--2---:R-:W-:-:S06]  /*1ad40*/  FFMA.FTZ R0, R170, R4, -R5 ;  /* 0x00000004aa007223 */ /* 0x004fcc0000010805 */
[C---:B-1----:R-:W-:Y:S01]  /*1ad50*/  HMMA.16816.F32.BF16 R60, R12.reuse, R24, R60 ;  /* 0x000000180c3c723c */ /* 0x042fe2000004183c */
[----:B------:R1:W-:Y:S07]  /*1ad60*/  MUFU.EX2 R118, R0 ;  /* 0x0000000000767308 */ /* 0x0003ee0000000800 */
[----:B------:R-:W-:Y:S01]  /*1ad70*/  HMMA.16816.F32.BF16 R56, R12, R26, R56 ;  /* 0x0000001a0c38723c */ /* 0x000fe20000041838 */
[----:B------:R-:W2:Y:S01]  /*1ad80*/  LDSM.16.MT88.4 R24, [R184+0xe800] ;  /* 0x00e80000b818783b */ /* 0x000ea20000004200 */
[----:B------:R-:W-:Y:S01]  /*1ad90*/  MOV R93, R117 ;  /* 0x00000075005d7202 */ /* 0x000fe20000000f00 */
[----:B-1----:R-:W-:-:S04]  /*1ada0*/  FFMA.FTZ R0, R80, R4, -R5 ;  /* 0x0000000450007223 */ /* 0x002fc80000010805 */
[----:B------:R1:W-:Y:S01]  /*1adb0*/  MUFU.EX2 R117, R0 ;  /* 0x0000000000757308 */ /* 0x0003e20000000800 */
[----:B------:R-:W-:Y:S01]  /*1adc0*/  MOV R100, R116 ;  /* 0x0000007400647202 */ /* 0x000fe20000000f00 */
[----:B-1----:R-:W-:-:S06]  /*1add0*/  FFMA.FTZ R0, R175, R4, -R7 ;  /* 0x00000004af007223 */ /* 0x002fcc0000010807 */
[----:B------:R1:W-:Y:S02]  /*1ade0*/  MUFU.EX2 R116, R0 ;  /* 0x0000000000747308 */ /* 0x0003e40000000800 */
[----:B-1----:R-:W-:-:S06]  /*1adf0*/  FFMA.FTZ R0, R174, R4, -R7 ;  /* 0x00000004ae007223 */ /* 0x002fcc0000010807 */
[----:B------:R1:W3:Y:S02]  /*1ae00*/  MUFU.EX2 R115, R0 ;  /* 0x0000000000737308 */ /* 0x0002e40000000800 */
[----:B-1----:R-:W-:-:S06]  /*1ae10*/  FFMA.FTZ R0, R171, R4, -R7 ;  /* 0x00000004ab007223 */ /* 0x002fcc0000010807 */
[----:B------:R1:W-:Y:S01]  /*1ae20*/  MUFU.EX2 R114, R0 ;  /* 0x0000000000727308 */ /* 0x0003e20000000800 */
[----:B------:R-:W-:Y:S01]  /*1ae30*/  MOV R135, R109 ;  /* 0x0000006d00877202 */ /* 0x000fe20000000f00 */
[----:B-1----:R-:W-:-:S06]  /*1ae40*/  FFMA.FTZ R0, R81, R4, -R7 ;  /* 0x0000000451007223 */ /* 0x002fcc0000010807 */
[----:B------:R1:W4:Y:S01]  /*1ae50*/  MUFU.EX2 R113, R0 ;  /* 0x0000000000717308 */ /* 0x0003220000000800 */
[----:B------:R-:W-:Y:S01]  /*1ae60*/  HMMA.16816.F32.BF16 R68, R12, R28, R68 ;  /* 0x0000001c0c44723c */ /* 0x000fe20000041844 */
[----:B-1----:R-:W-:-:S06]  /*1ae70*/  FFMA.FTZ R0, R82, R4, -R5 ;  /* 0x0000000452007223 */ /* 0x002fcc0000010805 */
[----:B------:R1:W5:Y:S01]  /*1ae80*/  MUFU.EX2 R111, R0 ;  /* 0x00000000006f7308 */ /* 0x0003620000000800 */
[----:B------:R-:W-:Y:S01]  /*1ae90*/  HMMA.16816.F32.BF16 R64, R12, R30, R64 ;  /* 0x0000001e0c40723c */ /* 0x000fe20000041840 */
[----:B------:R-:W3:Y:S01]  /*1aea0*/  LDSM.16.MT88.4 R28, [R185+0xf000] ;  /* 0x00f00000b91c783b */ /* 0x000ee20000004200 */
[----:B------:R-:W-:-:S06]  /*1aeb0*/  MOV R94, R108 ;  /* 0x0000006c005e7202 */ /* 0x000fcc0000000f00 */
[----:B--2---:R-:W-:Y:S01]  /*1aec0*/  HMMA.16816.F32.BF16 R48, R12, R24, R48 ;  /* 0x000000180c30723c */ /* 0x004fe20000041830 */
[----:B-1----:R-:W-:-:S07]  /*1aed0*/  FFMA.FTZ R0, R176, R4, -R5 ;  /* 0x00000004b0007223 */ /* 0x002fce0000010805 */
[----:B------:R-:W-:Y:S01]  /*1aee0*/  HMMA.16816.F32.BF16 R36, R12, R26, R36 ;  /* 0x0000001a0c24723c */ /* 0x000fe20000041824 */
[----:B------:R-:W1:Y:S01]  /*1aef0*/  LDSM.16.MT88.4 R24, [R183+0xf000] ;  /* 0x00f00000b718783b */ /* 0x000e620000004200 */
[----:B------:R2:W-:Y:S02]  /*1af00*/  MUFU.EX2 R109, R0 ;  /* 0x00000000006d7308 */ /* 0x0005e40000000800 */
[----:B--2---:R-:W-:-:S06]  /*1af10*/  FFMA.FTZ R0, R178, R4, -R5 ;  /* 0x00000004b2007223 */ /* 0x004fcc0000010805 */
[----:B------:R2:W-:Y:S01]  /*1af20*/  MUFU.EX2 R107, R0 ;  /* 0x00000000006b7308 */ /* 0x0005e20000000800 */
[----:B------:R-:W-:Y:S01]  /*1af30*/  MOV R159, R74 ;  /* 0x0000004a009f7202 */ /* 0x000fe20000000f00 */
[----:B------:R-:W-:Y:S01]  /*1af40*/  HMMA.16816.F32.BF16 R44, R12, R32, R44 ;  /* 0x000000200c2c723c */ /* 0x000fe2000004182c */
[----:B------:R-:W-:Y:S01]  /*1af50*/  MOV R160, R78 ;  /* 0x0000004e00a07202 */ /* 0x000fe20000000f00 */
[----:B--2---:R-:W-:-:S04]  /*1af60*/  FFMA.FTZ R0, R172, R4, -R5 ;  /* 0x00000004ac007223 */ /* 0x004fc80000010805 */
[----:B------:R2:W-:Y:S02]  /*1af70*/  MUFU.EX2 R108, R0 ;  /* 0x00000000006c7308 */ /* 0x0005e40000000800 */
[----:B------:R-:W-:Y:S01]  /*1af80*/  HMMA.16816.F32.BF16 R40, R12, R34, R52 ;  /* 0x000000220c28723c */ /* 0x000fe20000041834 */
[----:B------:R-:W-:Y:S01]  /*1af90*/  MOV R95, R93 ;  /* 0x0000005d005f7202 */ /* 0x000fe20000000f00 */
[----:B------:R-:W-:Y:S01]  /*1afa0*/  FADD.FTZ R9, R9, R88 ;  /* 0x0000005809097221 */ /* 0x000fe20000010000 */
[----:B------:R-:W-:Y:S01]  /*1afb0*/  MOV R161, R94 ;  /* 0x0000005e00a17202 */ /* 0x000fe20000000f00 */
[----:B------:R-:W-:Y:S02]  /*1afc0*/  FADD.FTZ R10, R85, R10 ;  /* 0x0000000a550a7221 */ /* 0x000fe40000010000 */
[----:B--2---:R-:W-:Y:S01]  /*1afd0*/  FFMA.FTZ R0, R201, R4, -R7 ;  /* 0x00000004c9007223 */ /* 0x004fe20000010807 */
[----:B------:R-:W-:Y:S01]  /*1afe0*/  MOV R166, R164 ;  /* 0x000000a400a67202 */ /* 0x000fe20000000f00 */
[----:B------:R-:W2:Y:S02]  /*1aff0*/  LDSM.16.MT88.4 R32, [R182+0xf000] ;  /* 0x00f00000b620783b */ /* 0x000ea40000004200 */
[----:B------:R1:W-:Y:S01]  /*1b000*/  MUFU.EX2 R103, R0 ;  /* 0x0000000000677308 */ /* 0x0003e20000000800 */
[----:B------:R-:W-:-:S02]  /*1b010*/  MOV R94, R160 ;  /* 0x000000a0005e7202 */ /* 0x000fc40000000f00 */
[----:B------:R-:W-:Y:S02]  /*1b020*/  MOV R93, R159 ;  /* 0x0000009f005d7202 */ /* 0x000fe40000000f00 */
[----:B------:R-:W-:Y:S02]  /*1b030*/  MOV R160, R158 ;  /* 0x0000009e00a07202 */ /* 0x000fe40000000f00 */
[----:B------:R-:W-:Y:S01]  /*1b040*/  MOV R159, R106 ;  /* 0x0000006a009f7202 */ /* 0x000fe20000000f00 */
[----:B-1----:R-:W-:-:S04]  /*1b050*/  FFMA.FTZ R0, R199, R4, -R7 ;  /* 0x00000004c7007223 */ /* 0x002fc80000010807 */
[----:B------:R1:W1:Y:S01]  /*1b060*/  MUFU.EX2 R105, R0 ;  /* 0x0000000000697308 */ /* 0x0002620000000800 */
[----:B------:R-:W-:Y:S02]  /*1b070*/  MOV R158, R98 ;  /* 0x00000062009e7202 */ /* 0x000fe40000000f00 */
[----:B------:R-:W-:Y:S02]  /*1b080*/  MOV R98, R99 ;  /* 0x0000006300627202 */ /* 0x000fe40000000f00 */
[----:B------:R-:W-:Y:S02]  /*1b090*/  MOV R99, R97 ;  /* 0x0000006100637202 */ /* 0x000fe40000000f00 */
[----:B------:R-:W-:Y:S01]  /*1b0a0*/  MOV R97, R102 ;  /* 0x0000006600617202 */ /* 0x000fe20000000f00 */
[----:B-1----:R-:W-:-:S04]  /*1b0b0*/  FFMA.FTZ R0, R197, R4, -R7 ;  /* 0x00000004c5007223 */ /* 0x002fc80000010807 */
[----:B------:R1:W-:Y:S01]  /*1b0c0*/  MUFU.EX2 R106, R0 ;  /* 0x00000000006a7308 */ /* 0x0003e20000000800 */
[----:B------:R-:W-:Y:S01]  /*1b0d0*/  MOV R102, R110 ;  /* 0x0000006e00667202 */ /* 0x000fe20000000f00 */
[----:B------:R-:W-:Y:S01]  /*1b0e0*/  FADD.FTZ R9, R91, R9 ;  /* 0x000000095b097221 */ /* 0x000fe20000010000 */
[----:B------:R-:W-:Y:S01]  /*1b0f0*/  MOV R164, R104 ;  /* 0x0000006800a47202 */ /* 0x000fe20000000f00 */
[----:B------:R-:W-:Y:S01]  /*1b100*/  FADD.FTZ R10, R11, R10 ;  /* 0x0000000a0b0a7221 */ /* 0x000fe20000010000 */
[----:B---3--:R-:W-:Y:S01]  /*1b110*/  F2FP.BF16.PACK_AB R12, R115, R116 ;  /* 0x00000074730c723e */ /* 0x008fe200000010ff */
[----:B-1----:R-:W-:-:S04]  /*1b120*/  FFMA.FTZ R0, R179, R4, -R7 ;  /* 0x00000004b3007223 */ /* 0x002fc80000010807 */
[----:B------:R1:W3:Y:S01]  /*1b130*/  MUFU.EX2 R110, R0 ;  /* 0x00000000006e7308 */ /* 0x0002e20000000800 */
[----:B------:R-:W-:Y:S02]  /*1b140*/  F2FP.BF16.PACK_AB R13, R118, R112 ;  /* 0x00000070760d723e */ /* 0x000fe400000010ff */
[----:B----4-:R-:W-:Y:S02]  /*1b150*/  F2FP.BF16.PACK_AB R14, R113, R114 ;  /* 0x00000072710e723e */ /* 0x010fe400000010ff */
[----:B-----5:R-:W-:Y:S01]  /*1b160*/  F2FP.BF16.PACK_AB R15, R111, R117 ;  /* 0x000000756f0f723e */ /* 0x020fe200000010ff */
[----:B-1----:R-:W-:-:S04]  /*1b170*/  FFMA.FTZ R0, R177, R4, -R5 ;  /* 0x00000004b1007223 */ /* 0x002fc80000010805 */
[----:B------:R1:W4:Y:S01]  /*1b180*/  MUFU.EX2 R104, R0 ;  /* 0x0000000000687308 */ /* 0x0003220000000800 */
[----:B------:R-:W-:Y:S02]  /*1b190*/  MOV R147, R75 ;  /* 0x0000004b00937202 */ /* 0x000fe40000000f00 */
[----:B------:R-:W-:Y:S01]  /*1b1a0*/  MOV R101, R83 ;  /* 0x0000005300657202 */ /* 0x000fe20000000f00 */
[----:B------:R-:W-:Y:S01]  /*1b1b0*/  HMMA.16816.F32.BF16 R72, R12, R30, R56 ;  /* 0x0000001e0c48723c */ /* 0x000fe20000041838 */
[----:B------:R-:W-:Y:S01]  /*1b1c0*/  MOV R165, R102 ;  /* 0x0000006600a57202 */ /* 0x000fe20000000f00 */
[----:B-1----:R-:W-:Y:S02]  /*1b1d0*/  FADD.FTZ R0, R95, R9 ;  /* 0x000000095f007221 */ /* 0x002fe40000010000 */
[----:B------:R-:W-:Y:S02]  /*1b1e0*/  FADD.FTZ R9, R87, R10 ;  /* 0x0000000a57097221 */ /* 0x000fe40000010000 */
[----:B------:R-:W-:-:S02]  /*1b1f0*/  FADD.FTZ R10, R161, R0 ;  /* 0x00000000a10a7221 */ /* 0x000fc40000010000 */
[----:B------:R-:W-:Y:S01]  /*1b200*/  FFMA.FTZ R0, R200, R4, -R5 ;  /* 0x00000004c8007223 */ /* 0x000fe20000010805 */
[C---:B------:R-:W-:Y:S03]  /*1b210*/  HMMA.16816.F32.BF16 R80, R12.reuse, R24, R44 ;  /* 0x000000180c50723c */ /* 0x040fe6000004182c */
[----:B------:R1:W-:Y:S05]  /*1b220*/  MUFU.EX2 R102, R0 ;  /* 0x0000000000667308 */ /* 0x0003ea0000000800 */
[----:B------:R-:W-:Y:S01]  /*1b230*/  HMMA.16816.F32.BF16 R56, R12, R26, R40 ;  /* 0x0000001a0c38723c */ /* 0x000fe20000041828 */
[----:B------:R-:W5:Y:S01]  /*1b240*/  LDSM.16.MT88.4 R24, [R184+0xf000] ;  /* 0x00f00000b818783b */ /* 0x000f620000004200 */
[----:B------:R-:W-:-:S02]  /*1b250*/  MOV R163, R101 ;  /* 0x0000006500a37202 */ /* 0x000fc40000000f00 */
[----:B------:R-:W-:Y:S02]  /*1b260*/  MOV R95, R100 ;  /* 0x00000064005f7202 */ /* 0x000fe40000000f00 */
[----:B------:R-:W-:Y:S02]  /*1b270*/  MOV R146, R76 ;  /* 0x0000004c00927202 */ /* 0x000fe40000000f00 */
[----:B------:R-:W-:Y:S02]  /*1b280*/  MOV R157, R77 ;  /* 0x0000004d009d7202 */ /* 0x000fe40000000f00 */
[----:B------:R-:W-:Y:S01]  /*1b290*/  MOV R92, R79 ;  /* 0x0000004f005c7202 */ /* 0x000fe20000000f00 */
[----:B-1----:R-:W-:Y:S01]  /*1b2a0*/  FFMA.FTZ R0, R196, R4, -R5 ;  /* 0x00000004c4007223 */ /* 0x002fe20000010805 */
[----:B------:R-:W-:Y:S02]  /*1b2b0*/  MOV R161, R166 ;  /* 0x000000a600a17202 */ /* 0x000fe40000000f00 */
[----:B------:R-:W-:Y:S01]  /*1b2c0*/  MOV R169, R99 ;  /* 0x0000006300a97202 */ /* 0x000fe20000000f00 */
[----:B------:R1:W-:Y:S01]  /*1b2d0*/  MUFU.EX2 R101, R0 ;  /* 0x0000000000657308 */ /* 0x0003e20000000800 */
[----:B------:R-:W-:Y:S01]  /*1b2e0*/  HMMA.16816.F32.BF16 R76, R12, R28, R60 ;  /* 0x0000001c0c4c723c */ /* 0x000fe2000004183c */
[----:B------:R-:W-:Y:S01]  /*1b2f0*/  MOV R166, R160 ;  /* 0x000000a000a67202 */ /* 0x000fe20000000f00 */
[----:B------:R-:W3:Y:S01]  /*1b300*/  LDSM.16.MT88.4 R28, [R182+0xf800] ;  /* 0x00f80000b61c783b */ /* 0x000ee20000004200 */
[----:B------:R-:W-:-:S02]  /*1b310*/  MOV R160, R159 ;  /* 0x0000009f00a07202 */ /* 0x000fc40000000f00 */
[----:B------:R-:W-:Y:S02]  /*1b320*/  MOV R167, R97 ;  /* 0x0000006100a77202 */ /* 0x000fe40000000f00 */
[----:B------:R-:W-:Y:S01]  /*1b330*/  MOV R162, R96 ;  /* 0x0000006000a27202 */ /* 0x000fe20000000f00 */
[----:B--2---:R-:W-:Y:S01]  /*1b340*/  HMMA.16816.F32.BF16 R68, R12, R32, R68 ;  /* 0x000000200c44723c */ /* 0x004fe20000041844 */
[----:B------:R-:W-:Y:S01]  /*1b350*/  FADD.FTZ R9, R86, R9 ;  /* 0x0000000956097221 */ /* 0x000fe20000010000 */
[----:B------:R-:W-:Y:S01]  /*1b360*/  LDSM.16.MT88.4 R40, [R182+0x10000] ;  /* 0x01000000b628783b */ /* 0x000fe20000004200 */
[----:B-1----:R-:W-:-:S04]  /*1b370*/  FFMA.FTZ R0, R198, R4, -R5 ;  /* 0x00000004c6007223 */ /* 0x002fc80000010805 */
[----:B------:R1:W-:Y:S01]  /*1b380*/  MUFU.EX2 R100, R0 ;  /* 0x0000000000647308 */ /* 0x0003e20000000800 */
[----:B------:R-:W-:Y:S02]  /*1b390*/  MOV R159, R164 ;  /* 0x000000a4009f7202 */ /* 0x000fe40000000f00 */
[----:B------:R-:W-:Y:S02]  /*1b3a0*/  MOV R164, R158 ;  /* 0x0000009e00a47202 */ /* 0x000fe40000000f00 */
[----:B------:R-:W-:Y:S01]  /*1b3b0*/  MOV R158, R98 ;  /* 0x00000062009e7202 */ /* 0x000fe20000000f00 */
[----:B-1----:R-:W-:-:S04]  /*1b3c0*/  FFMA.FTZ R0, R213, R4, -R7 ;  /* 0x00000004d5007223 */ /* 0x002fc80000010807 */
[----:B------:R1:W-:Y:S02]  /*1b3d0*/  MUFU.EX2 R99, R0 ;  /* 0x0000000000637308 */ /* 0x0003e40000000800 */
[----:B-1----:R-:W-:-:S06]  /*1b3e0*/  FFMA.FTZ R0, R212, R4, -R7 ;  /* 0x00000004d4007223 */ /* 0x002fcc0000010807 */
[----:B------:R1:W2:Y:S01]  /*1b3f0*/  MUFU.EX2 R98, R0 ;  /* 0x0000000000627308 */ /* 0x0002a20000000800 */
[----:B------:R-:W-:Y:S01]  /*1b400*/  HMMA.16816.F32.BF16 R64, R12, R34, R64 ;  /* 0x000000220c40723c */ /* 0x000fe20000041840 */
[----:B------:R-:W-:Y:S01]  /*1b410*/  FADD.FTZ R9, R163, R9 ;  /* 0x00000009a3097221 */ /* 0x000fe20000010000 */
[----:B------:R-:W2:Y:S01]  /*1b420*/  LDSM.16.MT88.4 R32, [R185+0xf800] ;  /* 0x00f80000b920783b */ /* 0x000ea20000004200 */
[----:B-1----:R-:W-:-:S04]  /*1b430*/  FFMA.FTZ R0, R202, R4, -R7 ;  /* 0x00000004ca007223 */ /* 0x002fc80000010807 */
[----:B------:R1:W-:Y:S01]  /*1b440*/  MUFU.EX2 R97, R0 ;  /* 0x0000000000617308 */ /* 0x0003e20000000800 */
[----:B-----5:R-:W-:Y:S01]  /*1b450*/  HMMA.16816.F32.BF16 R52, R12, R24, R48 ;  /* 0x000000180c34723c */ /* 0x020fe20000041830 */
[----:B-1----:R-:W-:-:S06]  /*1b460*/  FFMA.FTZ R0, R207, R4, -R7 ;  /* 0x00000004cf007223 */ /* 0x002fcc0000010807 */
[----:B------:R1:W5:Y:S01]  /*1b470*/  MUFU.EX2 R96, R0 ;  /* 0x0000000000607308 */ /* 0x0003620000000800 */
[----:B------:R-:W-:Y:S01]  /*1b480*/  HMMA.16816.F32.BF16 R44, R12, R26, R36 ;  /* 0x0000001a0c2c723c */ /* 0x000fe20000041824 */
[----:B------:R-:W2:Y:S01]  /*1b490*/  LDSM.16.MT88.4 R24, [R183+0xf800] ;  /* 0x00f80000b718783b */ /* 0x000ea20000004200 */
[----:B------:R-:W-:-:S03]  /*1b4a0*/  FADD.FTZ R9, R165, R9 ;  /* 0x00000009a5097221 */ /* 0x000fc60000010000 */
[----:B------:R-:W-:Y:S01]  /*1b4b0*/  LDSM.16.MT88.4 R36, [R185+0x10000] ;  /* 0x01000000b924783b */ /* 0x000fe20000004200 */
[----:B-1----:R-:W-:-:S04]  /*1b4c0*/  FADD.FTZ R0, R162, R10 ;  /* 0x0000000aa2007221 */ /* 0x002fc80000010000 */
[----:B------:R-:W-:Y:S02]  /*1b4d0*/  FADD.FTZ R0, R95, R0 ;  /* 0x000000005f007221 */ /* 0x000fe40000010000 */
[----:B------:R-:W-:Y:S02]  /*1b4e0*/  FFMA.FTZ R10, R204, R4, -R5 ;  /* 0x00000004cc0a7223 */ /* 0x000fe40000010805 */
[----:B------:R-:W-:Y:S02]  /*1b4f0*/  FADD.FTZ R0, R167, R0 ;  /* 0x00000000a7007221 */ /* 0x000fe40000010000 */
[----:B------:R1:W1:Y:S01]  /*1b500*/  MUFU.EX2 R95, R10 ;  /* 0x0000000a005f7308 */ /* 0x0002620000000800 */
[----:B------:R-:W-:Y:S01]  /*1b510*/  FADD.FTZ R9, R169, R9 ;  /* 0x00000009a9097221 */ /* 0x000fe20000010000 */
[----:B------:R-:W-:Y:S02]  /*1b520*/  MOV R169, R93 ;  /* 0x0000005d00a97202 */ /* 0x000fe40000000f00 */
[----:B------:R-:W-:-:S02]  /*1b530*/  F2FP.BF16.PACK_AB R12, R105, R103 ;  /* 0x00000067690c723e */ /* 0x000fc400000010ff */
[----:B------:R-:W-:Y:S02]  /*1b540*/  F2FP.BF16.PACK_AB R13, R107, R109 ;  /* 0x0000006d6b0d723e */ /* 0x000fe400000010ff */
[----:B---3--:R-:W-:Y:S02]  /*1b550*/  F2FP.BF16.PACK_AB R14, R110, R106 ;  /* 0x0000006a6e0e723e */ /* 0x008fe400000010ff */
[----:B----4-:R-:W-:Y:S01]  /*1b560*/  F2FP.BF16.PACK_AB R15, R104, R108 ;  /* 0x0000006c680f723e */ /* 0x010fe200000010ff */
[----:B-1----:R-:W-:Y:S02]  /*1b570*/  FADD.FTZ R10, R89, R0 ;  /* 0x00000000590a7221 */ /* 0x002fe40000010000 */
[----:B------:R-:W-:-:S04]  /*1b580*/  FFMA.FTZ R0, R206, R4, -R5 ;  /* 0x00000004ce007223 */ /* 0x000fc80000010805 */
[----:B------:R1:W-:Y:S01]  /*1b590*/  MUFU.EX2 R93, R0 ;  /* 0x00000000005d7308 */ /* 0x0003e20000000800 */
[----:B------:R-:W-:Y:S01]  /*1b5a0*/  MOV R167, R94 ;  /* 0x0000005e00a77202 */ /* 0x000fe20000000f00 */
[----:B------:R-:W-:Y:S01]  /*1b5b0*/  HMMA.16816.F32.BF16 R48, R12, R28, R68 ;  /* 0x0000001c0c30723c */ /* 0x000fe20000041844 */
[----:B------:R-:W-:Y:S01]  /*1b5c0*/  MOV R165, R92 ;  /* 0x0000005c00a57202 */ /* 0x000fe20000000f00 */
[----:B-1----:R-:W-:-:S06]  /*1b5d0*/  FFMA.FTZ R0, R205, R4, -R5 ;  /* 0x00000004cd007223 */ /* 0x002fcc0000010805 */
[----:B------:R-:W-:Y:S01]  /*1b5e0*/  HMMA.16816.F32.BF16 R60, R12, R30, R64 ;  /* 0x0000001e0c3c723c */ /* 0x000fe20000041840 */
[----:B------:R-:W1:Y:S01]  /*1b5f0*/  LDSM.16.MT88.4 R28, [R184+0xf800] ;  /* 0x00f80000b81c783b */ /* 0x000e620000004200 */
[----:B------:R3:W-:Y:S01]  /*1b600*/  MUFU.EX2 R94, R0 ;  /* 0x00000000005e7308 */ /* 0x0007e20000000800 */
[----:B------:R-:W-:Y:S02]  /*1b610*/  FADD.FTZ R11, R90, R9 ;  /* 0x000000095a0b7221 */ /* 0x000fe40000010000 */
[----:B---3--:R-:W-:-:S05]  /*1b620*/  FFMA.FTZ R0, R203, R4, -R5 ;  /* 0x00000004cb007223 */ /* 0x008fca0000010805 */
[----:B------:R3:W-:Y:S02]  /*1b630*/  MUFU.EX2 R92, R0 ;  /* 0x00000000005c7308 */ /* 0x0007e40000000800 */
[----:B---3--:R-:W-:-:S06]  /*1b640*/  FFMA.FTZ R0, R219, R4, -R7 ;  /* 0x00000004db007223 */ /* 0x008fcc0000010807 */
[----:B------:R3:W-:Y:S02]  /*1b650*/  MUFU.EX2 R91, R0 ;  /* 0x00000000005b7308 */ /* 0x0007e40000000800 */
[----:B---3--:R-:W-:-:S06]  /*1b660*/  FFMA.FTZ R0, R215, R4, -R7 ;  /* 0x00000004d7007223 */ /* 0x008fcc0000010807 */
[----:B------:R3:W4:Y:S01]  /*1b670*/  MUFU.EX2 R90, R0 ;  /* 0x00000000005a7308 */ /* 0x0007220000000800 */
[----:B--2---:R-:W-:Y:S01]  /*1b680*/  HMMA.16816.F32.BF16 R64, R12, R32, R76 ;  /* 0x000000200c40723c */ /* 0x004fe2000004184c */
[----:B---3--:R-:W-:-:S06]  /*1b690*/  FFMA.FTZ R0, R211, R4, -R7 ;  /* 0x00000004d3007223 */ /* 0x008fcc0000010807 */
[----:B------:R2:W-:Y:S01]  /*1b6a0*/  MUFU.EX2 R89, R0 ;  /* 0x0000000000597308 */ /* 0x0005e20000000800 */
[----:B------:R-:W-:Y:S01]  /*1b6b0*/  HMMA.16816.F32.BF16 R68, R12, R34, R72 ;  /* 0x000000220c44723c */ /* 0x000fe20000041848 */
[----:B------:R-:W3:Y:S01]  /*1b6c0*/  LDSM.16.MT88.4 R32, [R183+0x10000] ;  /* 0x01000000b720783b */ /* 0x000ee20000004200 */
[----:B------:R-:W-:-:S06]  /*1b6d0*/  FFMA.FTZ R9, R209, R4, -R5 ;  /* 0x00000004d1097223 */ /* 0x000fcc0000010805 */
[----:B------:R-:W-:Y:S01]  /*1b6e0*/  HMMA.16816.F32.BF16 R76, R12, R24, R80 ;  /* 0x000000180c4c723c */ /* 0x000fe20000041850 */
[----:B--2---:R-:W-:-:S07]  /*1b6f0*/  FFMA.FTZ R0, R208, R4, -R7 ;  /* 0x00000004d0007223 */ /* 0x004fce0000010807 */
[----:B------:R-:W-:Y:S01]  /*1b700*/  HMMA.16816.F32.BF16 R72, R12, R26, R56 ;  /* 0x0000001a0c48723c */ /* 0x000fe20000041838 */
[----:B------:R-:W2:Y:S01]  /*1b710*/  LDSM.16.MT88.4 R24, [R184+0x10000] ;  /* 0x01000000b818783b */ /* 0x000ea20000004200 */
[----:B------:R1:W1:Y:S02]  /*1b720*/  MUFU.EX2 R88, R0 ;  /* 0x0000000000587308 */ /* 0x0002640000000800 */
[----:B-1----:R-:W-:-:S04]  /*1b730*/  FADD.FTZ R0, R165, R10 ;  /* 0x0000000aa5007221 */ /* 0x002fc80000010000 */
[----:B------:R-:W-:Y:S02]  /*1b740*/  FADD.FTZ R0, R169, R0 ;  /* 0x00000000a9007221 */ /* 0x000fe40000010000 */
[----:B------:R-:W-:Y:S02]  /*1b750*/  FADD.FTZ R10, R167, R11 ;  /* 0x0000000ba70a7221 */ /* 0x000fe40000010000 */
[----:B------:R-:W-:Y:S01]  /*1b760*/  FADD.FTZ R0, R166, R0 ;  /* 0x00000000a6007221 */ /* 0x000fe20000010000 */
[----:B------:R1:W1:Y:S01]  /*1b770*/  MUFU.EX2 R87, R9 ;  /* 0x0000000900577308 */ /* 0x0002620000000800 */
[----:B------:R-:W-:Y:S01]  /*1b780*/  HMMA.16816.F32.BF16 R52, R12, R28, R52 ;  /* 0x0000001c0c34723c */ /* 0x000fe20000041834 */
[----:B-1----:R-:W-:Y:S02]  /*1b790*/  FADD.FTZ R9, R161, R10 ;  /* 0x0000000aa1097221 */ /* 0x002fe40000010000 */
[----:B------:R-:W-:Y:S02]  /*1b7a0*/  FADD.FTZ R10, R159, R0 ;  /* 0x000000009f0a7221 */ /* 0x000fe40000010000 */
[----:B------:R-:W-:-:S02]  /*1b7b0*/  FFMA.FTZ R0, R224, R4, -R5 ;  /* 0x00000004e0007223 */ /* 0x000fc40000010805 */
[----:B------:R-:W-:Y:S02]  /*1b7c0*/  FADD.FTZ R9, R160, R9 ;  /* 0x00000009a0097221 */ /* 0x000fe40000010000 */
[----:B------:R1:W1:Y:S01]  /*1b7d0*/  MUFU.EX2 R86, R0 ;  /* 0x0000000000567308 */ /* 0x0002620000000800 */
[----:B------:R-:W-:Y:S01]  /*1b7e0*/  HMMA.16816.F32.BF16 R28, R12, R30, R44 ;  /* 0x0000001e0c1c723c */ /* 0x000fe2000004182c */
[----:B------:R-:W-:Y:S02]  /*1b7f0*/  FADD.FTZ R11, R164, R9 ;  /* 0x00000009a40b7221 */ /* 0x000fe40000010000 */
[-CC-:B------:R-:W-:Y:S01]  /*1b800*/  FFMA.FTZ R9, R210, R4.reuse, -R5.reuse ;  /* 0x00000004d2097223 */ /* 0x180fe20000010805 */
[----:B------:R-:W-:Y:S03]  /*1b810*/  LDSM.16.MT88.4 R164, [R182+0x11800] ;  /* 0x01180000b6a4783b */ /* 0x000fe60000004200 */
[----:B------:R2:W-:Y:S01]  /*1b820*/  MUFU.EX2 R83, R9 ;  /* 0x0000000900537308 */ /* 0x0005e20000000800 */
[----:B-1----:R-:W-:-:S07]  /*1b830*/  FFMA.FTZ R0, R214, R4, -R5 ;  /* 0x00000004d6007223 */ /* 0x002fce0000010805 */
[----:B------:R1:W-:Y:S01]  /*1b840*/  MUFU.EX2 R85, R0 ;  /* 0x0000000000557308 */ /* 0x0003e20000000800 */
[----:B--2---:R-:W-:Y:S01]  /*1b850*/  FADD.FTZ R9, R135, R11 ;  /* 0x0000000b87097221 */ /* 0x004fe20000010000 */
[----:B------:R-:W-:-:S03]  /*1b860*/  F2FP.BF16.PACK_AB R12, R98, R99 ;  /* 0x00000063620c723e */ /* 0x000fc600000010ff */
[----:B------:R-:W-:Y:S02]  /*1b870*/  FADD.FTZ R9, R157, R9 ;  /* 0x000000099d097221 */ /* 0x000fe40000010000 */
[----:B-1----:R-:W-:-:S04]  /*1b880*/  FADD.FTZ R0, R158, R10 ;  /* 0x0000000a9e007221 */ /* 0x002fc80000010000 */
[----:B------:R-:W-:Y:S01]  /*1b890*/  FADD.FTZ R0, R156, R0 ;  /* 0x000000009c007221 */ /* 0x000fe20000010000 */
[----:B------:R-:W-:-:S03]  /*1b8a0*/  F2FP.BF16.PACK_AB R13, R101, R102 ;  /* 0x00000066650d723e */ /* 0x000fc600000010ff */
[----:B------:R-:W-:Y:S01]  /*1b8b0*/  FADD.FTZ R0, R147, R0 ;  /* 0x0000000093007221 */ /* 0x000fe20000010000 */
[----:B-----5:R-:W-:Y:S01]  /*1b8c0*/  F2FP.BF16.PACK_AB R14, R96, R97 ;  /* 0x00000061600e723e */ /* 0x020fe200000010ff */
[----:B------:R-:W-:Y:S01]  /*1b8d0*/  FADD.FTZ R9, R146, R9 ;  /* 0x0000000992097221 */ /* 0x000fe20000010000 */
[----:B------:R-:W-:Y:S01]  /*1b8e0*/  F2FP.BF16.PACK_AB R15, R95, R100 ;  /* 0x000000645f0f723e */ /* 0x000fe200000010ff */
[----:B------:R-:W-:Y:S02]  /*1b8f0*/  FADD.FTZ R0, R246, R0 ;  /* 0x00000000f6007221 */ /* 0x000fe40000010000 */
[----:B------:R-:W-:Y:S02]  /*1b900*/  FADD.FTZ R9, R245, R9 ;  /* 0x00000009f5097221 */ /* 0x000fe40000010000 */
[----:B------:R-:W-:Y:S02]  /*1b910*/  FADD.FTZ R0, R249, R0 ;  /* 0x00000000f9007221 */ /* 0x000fe40000010000 */
[----:B------:R-:W-:Y:S01]  /*1b920*/  HMMA.16816.F32.BF16 R44, R12, R40, R48 ;  /* 0x000000280c2c723c */ /* 0x000fe20000041830 */
[----:B------:R-:W-:-:S02]  /*1b930*/  FADD.FTZ R9, R247, R9 ;  /* 0x00000009f7097221 */ /* 0x000fc40000010000 */
[----:B------:R-:W-:-:S05]  /*1b940*/  FADD.FTZ R0, R250, R0 ;  /* 0x00000000fa007221 */ /* 0x000fca0000010000 */
[----:B------:R-:W-:Y:S01]  /*1b950*/  HMMA.16816.F32.BF16 R40, R12, R42, R60 ;  /* 0x0000002a0c28723c */ /* 0x000fe2000004183c */
[----:B------:R-:W-:-:S07]  /*1b960*/  FADD.FTZ R9, R244, R9 ;  /* 0x00000009f4097221 */ /* 0x000fce0000010000 */
[----:B------:R-:W-:Y:S01]  /*1b970*/  HMMA.16816.F32.BF16 R56, R12, R36, R64 ;  /* 0x000000240c38723c */ /* 0x000fe20000041840 */
[----:B------:R-:W-:-:S07]  /*1b980*/  FADD.FTZ R0, R242, R0 ;  /* 0x00000000f2007221 */ /* 0x000fce0000010000 */
[C---:B------:R-:W-:Y:S01]  /*1b990*/  HMMA.16816.F32.BF16 R60, R12.reuse, R38, R68 ;  /* 0x000000260c3c723c */ /* 0x040fe20000041844 */
[----:B------:R-:W1:Y:S07]  /*1b9a0*/  LDSM.16.MT88.4 R36, [R182+0x10800] ;  /* 0x01080000b624783b */ /* 0x000e6e0000004200 */
[----:B---3--:R-:W-:Y:S01]  /*1b9b0*/  HMMA.16816.F32.BF16 R64, R12, R32, R76 ;  /* 0x000000200c40723c */ /* 0x008fe2000004184c */
[----:B------:R-:W-:-:S07]  /*1b9c0*/  FADD.FTZ R9, R243, R9 ;  /* 0x00000009f3097221 */ /* 0x000fce0000010000 */
[C---:B------:R-:W-:Y:S08]  /*1b9d0*/  HMMA.16816.F32.BF16 R76, R12.reuse, R24, R52 ;  /* 0x000000180c4c723c */ /* 0x040ff00000041834 */
[----:B------:R-:W-:Y:S01]  /*1b9e0*/  HMMA.16816.F32.BF16 R48, R12, R26, R28 ;  /* 0x0000001a0c30723c */ /* 0x000fe2000004181c */
[----:B------:R-:W2:Y:S01]  /*1b9f0*/  LDSM.16.MT88.4 R24, [R183+0x10800] ;  /* 0x01080000b718783b */ /* 0x000ea20000004200 */
        /* <DEDUP_REMOVED lines=8> */
[----:B------:R-:W-:Y:S02]  /*1ba80*/  FFMA.FTZ R10, R228, R4, -R7 ;  /* 0x00000004e40a7223 */ /* 0x000fe40000010807 */
[----:B------:R-:W-:Y:S02]  /*1ba90*/  FADD.FTZ R9, R151, R9 ;  /* 0x0000000997097221 */ /* 0x000fe40000010000 */
[----:B------:R-:W-:Y:S01]  /*1baa0*/  FADD.FTZ R0, R144, R0 ;  /* 0x0000000090007221 */ /* 0x000fe20000010000 */
[----:B------:R3:W5:Y:S01]  /*1bab0*/  MUFU.EX2 R82, R10 ;  /* 0x0000000a00527308 */ /* 0x0007620000000800 */
[----:B------:R-:W-:Y:S02]  /*1bac0*/  FADD.FTZ R9, R23, R9 ;  /* 0x0000000917097221 */ /* 0x000fe40000010000 */
[----:B------:R-:W-:Y:S01]  /*1bad0*/  FADD.FTZ R0, R148, R0 ;  /* 0x0000000094007221 */ /* 0x000fe20000010000 */
[----:B------:R-:W-:Y:S01]  /*1bae0*/  HMMA.16816.F32.BF16 R72, R12, R34, R72 ;  /* 0x000000220c48723c */ /* 0x000fe20000041848 */
[----:B------:R-:W-:Y:S01]  /*1baf0*/  FADD.FTZ R9, R143, R9 ;  /* 0x000000098f097221 */ /* 0x000fe20000010000 */
[----:B------:R-:W5:Y:S01]  /*1bb00*/  LDSM.16.MT88.4 R32, [R185+0x10800] ;  /* 0x01080000b920783b */ /* 0x000f620000004200 */
[----:B------:R-:W-:-:S02]  /*1bb10*/  FADD.FTZ R0, R149, R0 ;  /* 0x0000000095007221 */ /* 0x000fc40000010000 */
[----:B------:R-:W-:Y:S02]  /*1bb20*/  FADD.FTZ R9, R145, R9 ;  /* 0x0000000991097221 */ /* 0x000fe40000010000 */
[----:B----4-:R-:W-:Y:S01]  /*1bb30*/  F2FP.BF16.PACK_AB R12, R90, R91 ;  /* 0x0000005b5a0c723e */ /* 0x010fe200000010ff */
[----:B---3--:R-:W-:Y:S01]  /*1bb40*/  FFMA.FTZ R10, R227, R4, -R7 ;  /* 0x00000004e30a7223 */ /* 0x008fe20000010807 */
[----:B------:R-:W-:Y:S02]  /*1bb50*/  F2FP.BF16.PACK_AB R13, R94, R93 ;  /* 0x0000005d5e0d723e */ /* 0x000fe400000010ff */
[----:B------:R-:W-:Y:S01]  /*1bb60*/  F2FP.BF16.PACK_AB R14, R88, R89 ;  /* 0x00000059580e723e */ /* 0x000fe200000010ff */
[----:B------:R3:W4:Y:S01]  /*1bb70*/  MUFU.EX2 R81, R10 ;  /* 0x0000000a00517308 */ /* 0x0007220000000800 */
[----:B------:R-:W-:Y:S01]  /*1bb80*/  F2FP.BF16.PACK_AB R15, R87, R92 ;  /* 0x0000005c570f723e */ /* 0x000fe200000010ff */
[----:B------:R-:W-:Y:S01]  /*1bb90*/  FADD.FTZ R0, R141, R0 ;  /* 0x000000008d007221 */ /* 0x000fe20000010000 */
[----:B------:R-:W-:Y:S01]  /*1bba0*/  LDSM.16.MT88.4 R144, [R183+0x11800] ;  /* 0x01180000b790783b */ /* 0x000fe20000004200 */
[----:B------:R-:W-:-:S02]  /*1bbb0*/  FADD.FTZ R9, R142, R9 ;  /* 0x000000098e097221 */ /* 0x000fc40000010000 */
[----:B------:R-:W-:Y:S02]  /*1bbc0*/  FADD.FTZ R0, R133, R0 ;  /* 0x0000000085007221 */ /* 0x000fe40000010000 */
[----:B-1----:R-:W-:Y:S01]  /*1bbd0*/  HMMA.16816.F32.BF16 R52, R12, R38, R40 ;  /* 0x000000260c34723c */ /* 0x002fe20000041828 */
[----:B---3--:R-:W-:-:S04]  /*1bbe0*/  FFMA.FTZ R10, R225, R4, -R7 ;  /* 0x00000004e10a7223 */ /* 0x008fc80000010807 */
[----:B------:R1:W-:Y:S03]  /*1bbf0*/  MUFU.EX2 R80, R10 ;  /* 0x0000000a00507308 */ /* 0x0003e60000000800 */
[----:B--2---:R-:W-:Y:S01]  /*1bc00*/  HMMA.16816.F32.BF16 R40, R12, R24, R64 ;  /* 0x000000180c28723c */ /* 0x004fe20000041840 */
[----:B------:R-:W-:Y:S02]  /*1bc10*/  FADD.FTZ R9, R21, R9 ;  /* 0x0000000915097221 */ /* 0x000fe40000010000 */
[----:B------:R-:W-:Y:S02]  /*1bc20*/  FADD.FTZ R0, R139, R0 ;  /* 0x000000008b007221 */ /* 0x000fe40000010000 */
[----:B------:R-:W-:Y:S02]  /*1bc30*/  FADD.FTZ R9, R134, R9 ;  /* 0x0000000986097221 */ /* 0x000fe40000010000 */
[----:B-1----:R-:W-:-:S04]  /*1bc40*/  FFMA.FTZ R10, R226, R4, -R7 ;  /* 0x00000004e20a7223 */ /* 0x002fc80000010807 */
[----:B------:R1:W2:Y:S01]  /*1bc50*/  MUFU.EX2 R65, R10 ;  /* 0x0000000a00417308 */ /* 0x0002a20000000800 */
[----:B------:R-:W-:Y:S02]  /*1bc60*/  FADD.FTZ R0, R140, R0 ;  /* 0x000000008c007221 */ /* 0x000fe40000010000 */
[----:B------:R-:W-:Y:S02]  /*1bc70*/  FADD.FTZ R9, R20, R9 ;  /* 0x0000000914097221 */ /* 0x000fe40000010000 */
[----:B------:R-:W-:Y:S02]  /*1bc80*/  FADD.FTZ R0, R132, R0 ;  /* 0x0000000084007221 */ /* 0x000fe40000010000 */
[----:B-1----:R-:W-:-:S04]  /*1bc90*/  FFMA.FTZ R10, R229, R4, -R5 ;  /* 0x00000004e50a7223 */ /* 0x002fc80000010805 */
[----:B------:R1:W3:Y:S01]  /*1bca0*/  MUFU.EX2 R64, R10 ;  /* 0x0000000a00407308 */ /* 0x0002e20000000800 */
[----:B------:R-:W-:Y:S02]  /*1bcb0*/  FADD.FTZ R9, R138, R9 ;  /* 0x000000098a097221 */ /* 0x000fe40000010000 */
[----:B------:R-:W-:Y:S02]  /*1bcc0*/  FADD.FTZ R0, R17, R0 ;  /* 0x0000000011007221 */ /* 0x000fe40000010000 */
[----:B------:R-:W-:Y:S02]  /*1bcd0*/  FADD.FTZ R9, R16, R9 ;  /* 0x0000000910097221 */ /* 0x000fe40000010000 */
[----:B-1----:R-:W-:-:S04]  /*1bce0*/  FFMA.FTZ R10, R231, R4, -R5 ;  /* 0x00000004e70a7223 */ /* 0x002fc80000010805 */
[----:B------:R1:W1:Y:S01]  /*1bcf0*/  MUFU.EX2 R23, R10 ;  /* 0x0000000a00177308 */ /* 0x0002620000000800 */
[----:B------:R-:W-:Y:S02]  /*1bd00*/  FADD.FTZ R0, R131, R0 ;  /* 0x0000000083007221 */ /* 0x000fe40000010000 */
[----:B------:R-:W-:Y:S02]  /*1bd10*/  FADD.FTZ R9, R136, R9 ;  /* 0x0000000988097221 */ /* 0x000fe40000010000 */
[----:B------:R-:W-:Y:S02]  /*1bd20*/  FADD.FTZ R0, R137, R0 ;  /* 0x0000000089007221 */ /* 0x000fe40000010000 */
[----:B-1----:R-:W-:Y:S01]  /*1bd30*/  FFMA.FTZ R10, R230, R4, -R5 ;  /* 0x00000004e60a7223 */ /* 0x002fe20000010805 */
[----:B------:R-:W-:Y:S01]  /*1bd40*/  HMMA.16816.F32.BF16 R68, R12, R36, R44 ;  /* 0x000000240c44723c */ /* 0x000fe2000004182c */
[----:B------:R-:W-:Y:S01]  /*1bd50*/  FADD.FTZ R9, R130, R9 ;  /* 0x0000000982097221 */ /* 0x000fe20000010000 */
[----:B------:R-:W1:Y:S01]  /*1bd60*/  LDSM.16.MT88.4 R36, [R182+0x11000] ;  /* 0x01100000b624783b */ /* 0x000e620000004200 */
[----:B------:R2:W-:Y:S01]  /*1bd70*/  MUFU.EX2 R21, R10 ;  /* 0x0000000a00157308 */ /* 0x0005e20000000800 */
[----:B------:R-:W-:-:S02]  /*1bd80*/  FADD.FTZ R0, R128, R0 ;  /* 0x0000000080007221 */ /* 0x000fc40000010000 */
[----:B------:R-:W-:Y:S01]  /*1bd90*/  FADD.FTZ R9, R129, R9 ;  /* 0x0000000981097221 */ /* 0x000fe20000010000 */
[----:B------:R-:W-:Y:S01]  /*1bda0*/  LDSM.16.MT88.4 R136, [R185+0x11800] ;  /* 0x01180000b988783b */ /* 0x000fe20000004200 */
[----:B--2---:R-:W-:-:S04]  /*1bdb0*/  FFMA.FTZ R10, R232, R4, -R5 ;  /* 0x00000004e80a7223 */ /* 0x004fc80000010805 */
[----:B------:R2:W-:Y:S01]  /*1bdc0*/  MUFU.EX2 R20, R10 ;  /* 0x0000000a00147308 */ /* 0x0005e20000000800 */
[----:B------:R-:W-:Y:S02]  /*1bdd0*/  FADD.FTZ R0, R122, R0 ;  /* 0x000000007a007221 */ /* 0x000fe40000010000 */
[----:B------:R-:W-:Y:S02]  /*1bde0*/  FADD.FTZ R9, R124, R9 ;  /* 0x000000097c097221 */ /* 0x000fe40000010000 */
[----:B--2---:R-:W-:-:S04]  /*1bdf0*/  FFMA.FTZ R10, R234, R4, -R7 ;  /* 0x00000004ea0a7223 */ /* 0x004fc80000010807 */
[----:B------:R2:W1:Y:S01]  /*1be00*/  MUFU.EX2 R17, R10 ;  /* 0x0000000a00117308 */ /* 0x0004620000000800 */
[----:B------:R-:W-:Y:S02]  /*1be10*/  FADD.FTZ R0, R126, R0 ;  /* 0x000000007e007221 */ /* 0x000fe40000010000 */
[----:B--2---:R-:W-:-:S05]  /*1be20*/  FFMA.FTZ R10, R233, R4, -R7 ;  /* 0x00000004e90a7223 */ /* 0x004fca0000010807 */
[----:B------:R2:W1:Y:S01]  /*1be30*/  MUFU.EX2 R16, R10 ;  /* 0x0000000a00107308 */ /* 0x0004620000000800 */
[----:B------:R-:W-:Y:S02]  /*1be40*/  FADD.FTZ R0, R127, R0 ;  /* 0x000000007f007221 */ /* 0x000fe40000010000 */
[----:B--2---:R-:W-:-:S05]  /*1be50*/  FFMA.FTZ R10, R235, R4, -R7 ;  /* 0x00000004eb0a7223 */ /* 0x004fca0000010807 */
[----:B------:R2:W1:Y:S02]  /*1be60*/  MUFU.EX2 R11, R10 ;  /* 0x0000000a000b7308 */ /* 0x0004640000000800 */
[----:B--2---:R-:W-:Y:S02]  /*1be70*/  FFMA.FTZ R10, R236, R4, -R7 ;  /* 0x00000004ec0a7223 */ /* 0x004fe40000010807 */
[----:B------:R-:W-:-:S04]  /*1be80*/  FADD.FTZ R7, R125, R9 ;  /* 0x000000097d077221 */ /* 0x000fc80000010000 */
[----:B------:R-:W-:Y:S02]  /*1be90*/  FADD.FTZ R9, R123, R7 ;  /* 0x000000077b097221 */ /* 0x000fe40000010000 */
[----:B------:R-:W-:Y:S02]  /*1bea0*/  FADD.FTZ R7, R120, R0 ;  /* 0x0000000078077221 */ /* 0x000fe40000010000 */
[----:B------:R-:W-:Y:S02]  /*1beb0*/  FFMA.FTZ R4, R237, R4, -R5 ;  /* 0x00000004ed047223 */ /* 0x000fe40000010805 */
[----:B------:R-:W-:Y:S02]  /*1bec0*/  FADD.FTZ R0, R121, R9 ;  /* 0x0000000979007221 */ /* 0x000fe40000010000 */
[----:B------:R-:W-:Y:S02]  /*1bed0*/  FADD.FTZ R5, R112, R7 ;  /* 0x0000000770057221 */ /* 0x000fe40000010000 */
[----:B------:R2:W1:Y:S02]  /*1bee0*/  MUFU.EX2 R7, R4 ;  /* 0x0000000400077308 */ /* 0x0004640000000800 */
        /* <DEDUP_REMOVED lines=15> */
[----:B-----5:R-:W-:Y:S01]  /*1bfe0*/  HMMA.16816.F32.BF16 R56, R12, R32, R56 ;  /* 0x000000200c38723c */ /* 0x020fe20000041838 */
[----:B------:R-:W-:Y:S02]  /*1bff0*/  FADD.FTZ R0, R102, R0 ;  /* 0x0000000066007221 */ /* 0x000fe40000010000 */
[----:B------:R-:W-:Y:S02]  /*1c000*/  FADD.FTZ R4, R99, R4 ;  /* 0x0000000463047221 */ /* 0x000fe40000010000 */
[----:B------:R-:W-:-:S03]  /*1c010*/  FADD.FTZ R0, R101, R0 ;  /* 0x0000000065007221 */ /* 0x000fc60000010000 */
[----:B------:R-:W-:Y:S01]  /*1c020*/  HMMA.16816.F32.BF16 R60, R12, R34, R60 ;  /* 0x000000220c3c723c */ /* 0x000fe2000004183c */
[----:B------:R-:W2:Y:S01]  /*1c030*/  LDSM.16.MT88.4 R32, [R185+0x11000] ;  /* 0x01100000b920783b */ /* 0x000ea20000004200 */
[----:B------:R-:W-:-:S06]  /*1c040*/  FADD.FTZ R4, R98, R4 ;  /* 0x0000000462047221 */ /* 0x000fcc0000010000 */
[C---:B------:R-:W-:Y:S01]  /*1c050*/  HMMA.16816.F32.BF16 R44, R12.reuse, R26, R72 ;  /* 0x0000001a0c2c723c */ /* 0x040fe20000041848 */
[----:B------:R-:W5:Y:S07]  /*1c060*/  LDSM.16.MT88.4 R24, [R183+0x11000] ;  /* 0x01100000b718783b */ /* 0x000f6e0000004200 */
[----:B------:R-:W-:Y:S01]  /*1c070*/  HMMA.16816.F32.BF16 R76, R12, R28, R76 ;  /* 0x0000001c0c4c723c */ /* 0x000fe2000004184c */
[----:B------:R-:W-:-:S07]  /*1c080*/  FADD.FTZ R0, R100, R0 ;  /* 0x0000000064007221 */ /* 0x000fce0000010000 */
[----:B------:R-:W-:Y:S01]  /*1c090*/  HMMA.16816.F32.BF16 R48, R12, R30, R48 ;  /* 0x0000001e0c30723c */ /* 0x000fe20000041830 */
[----:B------:R-:W2:Y:S01]  /*1c0a0*/  LDSM.16.MT88.4 R28, [R184+0x11000] ;  /* 0x01100000b81c783b */ /* 0x000ea20000004200 */
        /* <DEDUP_REMOVED lines=14> */
[C---:B------:R-:W-:Y:S01]  /*1c190*/  FADD.FTZ R0, R85.reuse, R0 ;  /* 0x0000000055007221 */ /* 0x040fe20000010000 */
[----:B------:R-:W-:Y:S02]  /*1c1a0*/  F2FP.BF16.PACK_AB R13, R85, R86 ;  /* 0x00000056550d723e */ /* 0x000fe400000010ff */
[----:B------:R-:W-:Y:S02]  /*1c1b0*/  F2FP.BF16.PACK_AB R14, R65, R80 ;  /* 0x00000050410e723e */ /* 0x000fe400000010ff */
[----:B---3--:R-:W-:Y:S01]  /*1c1c0*/  F2FP.BF16.PACK_AB R15, R64, R83 ;  /* 0x00000053400f723e */ /* 0x008fe200000010ff */
[----:B------:R-:W-:-:S02]  /*1c1d0*/  FADD.FTZ R4, R81, R4 ;  /* 0x0000000451047221 */ /* 0x000fc40000010000 */
[----:B------:R-:W-:Y:S02]  /*1c1e0*/  FADD.FTZ R0, R83, R0 ;  /* 0x0000000053007221 */ /* 0x000fe40000010000 */
[----:B------:R-:W-:Y:S02]  /*1c1f0*/  FADD.FTZ R4, R80, R4 ;  /* 0x0000000450047221 */ /* 0x000fe40000010000 */
[----:B-1----:R-:W-:Y:S01]  /*1c200*/  HMMA.16816.F32.BF16 R68, R12, R36, R68 ;  /* 0x000000240c44723c */ /* 0x002fe20000041844 */
[----:B------:R-:W-:Y:S01]  /*1c210*/  FADD.FTZ R0, R64, R0 ;  /* 0x0000000040007221 */ /* 0x000fe20000010000 */
[----:B------:R-:W1:Y:S01]  /*1c220*/  MUFU.EX2 R10, R10 ;  /* 0x0000000a000a7308 */ /* 0x000e620000000800 */
[----:B------:R-:W-:-:S05]  /*1c230*/  FADD.FTZ R4, R65, R4 ;  /* 0x0000000441047221 */ /* 0x000fca0000010000 */
[----:B------:R-:W-:Y:S01]  /*1c240*/  HMMA.16816.F32.BF16 R52, R12, R38, R52 ;  /* 0x000000260c34723c */ /* 0x000fe20000041834 */
[----:B------:R-:W-:-:S07]  /*1c250*/  FADD.FTZ R0, R23, R0 ;  /* 0x0000000017007221 */ /* 0x000fce0000010000 */
[----:B--2---:R-:W-:Y:S01]  /*1c260*/  HMMA.16816.F32.BF16 R132, R12, R32, R56 ;  /* 0x000000200c84723c */ /* 0x004fe20000041838 */
[----:B------:R-:W-:-:S07]  /*1c270*/  FADD.FTZ R4, R17, R4 ;  /* 0x0000000411047221 */ /* 0x000fce0000010000 */
[C---:B------:R-:W-:Y:S08]  /*1c280*/  HMMA.16816.F32.BF16 R60, R12.reuse, R34, R60 ;  /* 0x000000220c3c723c */ /* 0x040ff0000004183c */
[C---:B-----5:R-:W-:Y:S08]  /*1c290*/  HMMA.16816.F32.BF16 R40, R12.reuse, R24, R40 ;  /* 0x000000180c28723c */ /* 0x060ff00000041828 */
        /* <DEDUP_REMOVED lines=11> */
[----:B------:R1:W-:Y:S01]  /*1c350*/  STL [R1], R5 ;  /* 0x0000000501007387 */ /* 0x0003e20000100800 */
        /* <DEDUP_REMOVED lines=82> */
.L_x_3163:
[----:B------:R-:W2:Y:S02]  /*1c880*/  LD.E R0, [R18.64+0x40] ;  /* 0x0000400612007980 */ /* 0x000ea4000c101900 */
[----:B--2---:R-:W-:-:S04]  /*1c890*/  LEA R0, -R0, RZ, 0x8 ;  /* 0x000000ff00007211 */ /* 0x004fc800078e41ff */
[----:B------:R-:W-:Y:S02]  /*1c8a0*/  SHF.R.S32.HI R4, RZ, 0x1f, R0 ;  /* 0x0000001fff047819 */ /* 0x000fe40000011400 */
.L_x_3164:
[----:B------:R-:W-:Y:S05]  /*1c8b0*/  BSYNC B0 ;  /* 0x0000000000007941 */ /* 0x000fea0003800000 */
.L_x_3162:
[----:B------:R-:W2:Y:S04]  /*1c8c0*/  LDL.LU R10, [R1+0xec] ;  /* 0x0000ec00010a7983 */ /* 0x000ea80000300800 */
[----:B------:R-:W3:Y:S04]  /*1c8d0*/  LDL.LU R9, [R1+0xe8] ;  /* 0x0000e80001097983 */ /* 0x000ee80000300800 */
[----:B------:R-:W4:Y:S04]  /*1c8e0*/  LDL.LU R7, [R1+0xbc] ;  /* 0x0000bc0001077983 */ /* 0x000f280000300800 */
        /* <DEDUP_REMOVED lines=12> */
[----:B------:R-:W4:Y:S04]  /*1c9b0*/  LDL R65, [R1+0x8] ;  /* 0x0000080001417983 */ /* 0x000f280000100800 */
[----:B------:R-:W4:Y:S04]  /*1c9c0*/  LDL R29, [R1+0xc] ;  /* 0x00000c00011d7983 */ /* 0x000f280000100800 */
[----:B------:R-:W-:Y:S04]  /*1c9d0*/  STL [R1+0x194], R144 ;  /* 0x0001949001007387 */ /* 0x000fe80000100800 */
        /* <DEDUP_REMOVED lines=17> */
[----:B------:R-:W4:Y:S01]  /*1caf0*/  LDL.LU R210, [R1+0x64] ;  /* 0x0000640001d27983 */ /* 0x000f220000300800 */
[----:B------:R-:W-:-:S02]  /*1cb00*/  ISETP.GE.AND P1, PT, R154, R251, PT ;  /* 0x000000fb9a00720c */ /* 0x000fc40003f26270 */
[----:B------:R-:W-:-:S04]  /*1cb10*/  LEA R116, P3, R0, R218, 0x1 ;  /* 0x000000da00747211 */ /* 0x000fc800078608ff */
[----:B------:R-:W-:-:S07]  /*1cb20*/  LEA.HI.X R117, R0, R217, R4, 0x1, P3 ;  /* 0x000000d900757211 */ /* 0x000fce00018f0c04 */
[--C-:B------:R-:W-:Y:S01]  /*1cb30*/  @!P1 IMAD.MOV.U32 R11, RZ, RZ, R4.reuse ;  /* 0x000000ffff0b9224 */ /* 0x100fe200078e0004 */
[----:B------:R-:W-:Y:S01]  /*1cb40*/  @!P1 MOV R26, R0 ;  /* 0x00000000001a9202 */ /* 0x000fe20000000f00 */
[----:B------:R-:W-:Y:S02]  /*1cb50*/  @!P1 IMAD.MOV.U32 R27, RZ, RZ, R4 ;  /* 0x000000ffff1b9224 */ /* 0x000fe400078e0004 */
[----:B------:R-:W-:Y:S02]  /*1cb60*/  @!P1 IMAD.MOV.U32 R24, RZ, RZ, R0 ;  /* 0x000000ffff189224 */ /* 0x000fe400078e0000 */
[----:B------:R-:W-:Y:S01]  /*1cb70*/  @!P1 IMAD.MOV.U32 R25, RZ, RZ, R4 ;  /* 0x000000ffff199224 */ /* 0x000fe200078e0004 */
[----:B------:R-:W-:Y:S04]  /*1cb80*/  @P1 STS.128 [R192+0xa000], RZ ;  /* 0x00a000ffc0001388 */ /* 0x000fe80000000c00 */
[----:B------:R-:W-:Y:S01]  /*1cb90*/  @!PT LDS RZ, [RZ] ;  /* 0x00000000fffff984 */ /* 0x000fe20000000800 */
[----:B------:R-:W-:Y:S01]  /*1cba0*/  @!PT LDS RZ, [RZ] ;  /* 0x00000000fffff984 */ /* 0x000fe20000000800 */
[----:B------:R-:W-:Y:S01]  /*1cbb0*/  @!PT LDS RZ, [RZ] ;  /* 0x00000000fffff984 */ /* 0x000fe20000000800 */
[----:B------:R1:W-:Y:S04]  /*1cbc0*/  @!P1 LDGSTS.E.BYPASS.LTC128B.128 [R192+0xa000], [R116.64] ;  /* 0x0a00000074c09fae */ /* 0x0003e8000b901d46 */
[----:B------:R-:W-:Y:S01]  /*1cbd0*/  @P1 STS.128 [R192+0xa800], RZ ;  /* 0x00a800ffc0001388 */ /* 0x000fe20000000c00 */
[----:B--2---:R-:W-:-:S02]  /*1cbe0*/  IMAD.MOV.U32 R61, RZ, RZ, R10 ;  /* 0x000000ffff3d7224 */ /* 0x004fc400078e000a */
[----:B------:R-:W-:Y:S02]  /*1cbf0*/  @!P1 IMAD.MOV.U32 R10, RZ, RZ, R0 ;  /* 0x000000ffff0a9224 */ /* 0x000fe400078e0000 */
[----:B---3--:R-:W-:Y:S02]  /*1cc00*/  IMAD.MOV.U32 R62, RZ, RZ, R9 ;  /* 0x000000ffff3e7224 */ /* 0x008fe400078e0009 */
[----:B----4-:R-:W-:Y:S02]  /*1cc10*/  IMAD.MOV.U32 R63, RZ, RZ, R7 ;  /* 0x000000ffff3f7224 */ /* 0x010fe400078e0007 */
[----:B------:R-:W-:Y:S01]  /*1cc20*/  IMAD.MOV.U32 R64, RZ, RZ, R5 ;  /* 0x000000ffff407224 */ /* 0x000fe200078e0005 */
[----:B------:R-:W-:-:S04]  /*1cc30*/  @!P1 IADD3 R5, P2, R0, R216, RZ ;  /* 0x000000d800059210 */ /* 0x000fc80007f5e0ff */
[----:B------:R-:W-:Y:S02]  /*1cc40*/  @!P1 IADD3.X R7, R4, R248, RZ, P2, !PT ;  /* 0x000000f804079210 */ /* 0x000fe400017fe4ff */
[----:B------:R-:W-:-:S04]  /*1cc50*/  @!P1 LEA R48, P2, R5, R218, 0x1 ;  /* 0x000000da05309211 */ /* 0x000fc800078408ff */
[----:B------:R-:W-:-:S05]  /*1cc60*/  @!P1 LEA.HI.X R49, R5, R217, R7, 0x1, P2 ;  /* 0x000000d905319211 */ /* 0x000fca00010f0c07 */
[----:B------:R-:W-:Y:S01]  /*1cc70*/  @!PT LDS RZ, [RZ] ;  /* 0x00000000fffff984 */ /* 0x000fe20000000800 */
[----:B------:R-:W-:Y:S01]  /*1cc80*/  @!PT LDS RZ, [RZ] ;  /* 0x00000000fffff984 */ /* 0x000fe20000000800 */
[----:B------:R-:W-:Y:S01]  /*1cc90*/  @!PT LDS RZ, [RZ] ;  /* 0x00000000fffff984 */ /* 0x000fe20000000800 */
[----:B------:R2:W-:Y:S01]  /*1cca0*/  @!P1 LDGSTS.E.BYPASS.LTC128B.128 [R192+0xa800], [R48.64] ;  /* 0x0a80000030c09fae */ /* 0x0005e2000b901d46 */
[C---:B------:R-:W-:Y:S01]  /*1ccb0*/  @!P1 LEA R9, P4, R65.reuse, R0, 0x5 ;  /* 0x0000000041099211 */ /* 0x040fe200078828ff */
[----:B------:R-:W-:-:S04]  /*1ccc0*/  @!P1 IMAD.WIDE.U32 R10, R65, 0x30, R10 ;  /* 0x00000030410a9825 */ /* 0x000fc800078e000a */
[----:B------:R-:W-:Y:S01]  /*1ccd0*/  @!P1 IMAD R12, R29, 0x30, RZ ;  /* 0x000000301d0c9824 */ /* 0x000fe200078e02ff */
[C---:B------:R-:W-:Y:S02]  /*1cce0*/  @!P1 LEA R5, P3, R65.reuse, R0, 0x6 ;  /* 0x0000000041059211 */ /* 0x040fe400078630ff */
[--C-:B------:R-:W-:Y:S01]  /*1ccf0*/  @!P1 LEA.HI.X R13, R65, R4, R29.reuse, 0x5, P4 ;  /* 0x00000004410d9211 */ /* 0x100fe200020f2c1d */
[----:B------:R-:W-:Y:S01]  /*1cd00*/  @!P1 IMAD.IADD R12, R11, 0x1, R12 ;  /* 0x000000010b0c9824 */ /* 0x000fe200078e020c */
[----:B------:R-:W-:Y:S02]  /*1cd10*/  @!P1 LEA R44, P4, R10, R218, 0x1 ;  /* 0x000000da0a2c9211 */ /* 0x000fe400078808ff */
[C---:B------:R-:W-:Y:S02]  /*1cd20*/  @!P1 LEA.HI.X R14, R65.reuse, R4, R29, 0x6, P3 ;  /* 0x00000004410e9211 */ /* 0x040fe400018f341d */
[----:B------:R-:W-:Y:S02]  /*1cd30*/  @!P1 LEA R7, P2, R65, R0, 0x7 ;  /* 0x0000000041079211 */ /* 0x000fe400078438ff */
[----:B------:R-:W-:-:S02]  /*1cd40*/  @!P1 LEA R42, P3, R5, R218, 0x1 ;  /* 0x000000da052a9211 */ /* 0x000fc400078608ff */
[-C--:B------:R-:W-:Y:S01]  /*1cd50*/  @!P1 LEA.HI.X R45, R10, R217.reuse, R12, 0x1, P4 ;  /* 0x000000d90a2d9211 */ /* 0x080fe200020f0c0c */
[----:B------:R-:W-:Y:S01]  /*1cd60*/  @!P1 IMAD.MOV.U32 R10, RZ, RZ, R0 ;  /* 0x000000ffff0a9224 */ /* 0x000fe200078e0000 */
[----:B------:R-:W-:Y:S02]  /*1cd70*/  @!P1 MOV R11, R4 ;  /* 0x00000004000b9202 */ /* 0x000fe40000000f00 */
[----:B------:R-:W-:Y:S02]  /*1cd80*/  @!P1 LEA R46, P5, R9, R218, 0x1 ;  /* 0x000000da092e9211 */ /* 0x000fe400078a08ff */
[C---:B------:R-:W-:Y:S01]  /*1cd90*/  @!P1 LEA.HI.X R15, R65.reuse, R4, R29, 0x7, P2 ;  /* 0x00000004410f9211 */ /* 0x040fe200010f3c1d */
[----:B------:R-:W-:Y:S01]  /*1cda0*/  @!P1 IMAD.WIDE.U32 R20, R65, 0x50, R10 ;  /* 0x0000005041149825 */ /* 0x000fe200078e000a */
[-C--:B------:R-:W-:Y:S02]  /*1cdb0*/  @!P1 LEA.HI.X R43, R5, R217.reuse, R14, 0x1, P3 ;  /* 0x000000d9052b9211 */ /* 0x080fe400018f0c0e */
[----:B------:R-:W-:Y:S01]  /*1cdc0*/  @!P1 LEA R40, P2, R7, R218, 0x1 ;  /* 0x000000da07289211 */ /* 0x000fe200078408ff */
[----:B------:R-:W-:Y:S01]  /*1cdd0*/  @!P1 IMAD R5, R29, 0x50, RZ ;  /* 0x000000501d059824 */ /* 0x000fe200078e02ff */
[----:B------:R-:W-:Y:S01]  /*1cde0*/  @!P1 LEA.HI.X R47, R9, R217, R13, 0x1, P5 ;  /* 0x000000d9092f9211 */ /* 0x000fe200028f0c0d */
[----:B------:R-:W-:-:S02]  /*1cdf0*/  @!P1 IMAD.MOV.U32 R12, RZ, RZ, R0 ;  /* 0x000000ffff0c9224 */ /* 0x000fc400078e0000 */
[----:B------:R-:W-:Y:S01]  /*1ce00*/  @!P1 IMAD.MOV.U32 R13, RZ, RZ, R4 ;  /* 0x000000ffff0d9224 */ /* 0x000fe200078e0004 */
[-C--:B------:R-:W-:Y:S01]  /*1ce10*/  @!P1 LEA.HI.X R41, R7, R217.reuse, R15, 0x1, P2 ;  /* 0x000000d907299211 */ /* 0x080fe200010f0c0f */
[----:B------:R-:W-:Y:S01]  /*1ce20*/  @!P1 IMAD.IADD R5, R21, 0x1, R5 ;  /* 0x0000000115059824 */ /* 0x000fe200078e0205 */
[C---:B------:R-:W-:Y:S01]  /*1ce30*/  @!P1 LEA R38, P2, R20.reuse, R218, 0x1 ;  /* 0x000000da14269211 */ /* 0x040fe200078408ff */
[----:B------:R-:W-:Y:S02]  /*1ce40*/  @!P1 IMAD R7, R29, 0x60, RZ ;  /* 0x000000601d079824 */ /* 0x000fe400078e02ff */
[----:B------:R-:W-:Y:S01]  /*1ce50*/  @!P1 IMAD.WIDE.U32 R16, R65, 0x60, R12 ;  /* 0x0000006041109825 */ /* 0x000fe200078e000c */
[----:B------:R-:W-:-:S03]  /*1ce60*/  @!P1 LEA.HI.X R39, R20, R217, R5, 0x1, P2 ;  /* 0x000000d914279211 */ /* 0x000fc600010f0c05 */
[----:B------:R-:W-:Y:S01]  /*1ce70*/  @!P1 IMAD.WIDE.U32 R14, R65, 0x70, R10 ;  /* 0x00000070410e9825 */ /* 0x000fe200078e000a */
[----:B------:R-:W-:-:S03]  /*1ce80*/  @!P1 LEA R36, P5, R16, R218, 0x1 ;  /* 0x000000da10249211 */ /* 0x000fc600078a08ff */
[----:B------:R-:W-:Y:S02]  /*1ce90*/  @!P1 IMAD R28, R29, 0xa0, RZ ;  /* 0x000000a01d1c9824 */ /* 0x000fe400078e02ff */
[----:B------:R-:W-:-:S04]  /*1cea0*/  @!P1 IMAD.WIDE.U32 R10, R65, 0xa0, R26 ;  /* 0x000000a0410a9825 */ /* 0x000fc800078e001a */
[C---:B------:R-:W-:Y:S02]  /*1ceb0*/  @!P1 IMAD R9, R29.reuse, 0x70, RZ ;  /* 0x000000701d099824 */ /* 0x040fe400078e02ff */
[----:B------:R-:W-:Y:S02]  /*1cec0*/  @!P1 IMAD R23, R29, 0x90, RZ ;  /* 0x000000901d179824 */ /* 0x000fe400078e02ff */
[----:B------:R-:W-:Y:S01]  /*1ced0*/  @!P1 IMAD.WIDE.U32 R12, R65, 0x90, R24 ;  /* 0x00000090410c9825 */ /* 0x000fe200078e0018 */
[----:B------:R-:W-:-:S03]  /*1cee0*/  @!P1 LEA R30, P2, R10, R218, 0x1 ;  /* 0x000000da0a1e9211 */ /* 0x000fc600078408ff */
[----:B------:R-:W-:Y:S02]  /*1cef0*/  @!P1 IMAD.IADD R5, R7, 0x1, R17 ;  /* 0x0000000107059824 */ /* 0x000fe400078e0211 */
[----:B------:R-:W-:Y:S01]  /*1cf00*/  @!P1 IMAD.IADD R11, R28, 0x1, R11 ;  /* 0x000000011c0b9824 */ /* 0x000fe200078e020b */
[-C--:B------:R-:W-:Y:S01]  /*1cf10*/  @!P1 LEA R34, P4, R14, R218.reuse, 0x1 ;  /* 0x000000da0e229211 */ /* 0x080fe200078808ff */
[----:B------:R-:W-:Y:S01]  /*1cf20*/  @!P1 IMAD.IADD R7, R15, 0x1, R9 ;  /* 0x000000010f079824 */ /* 0x000fe200078e0209 */
[----:B------:R-:W-:Y:S02]  /*1cf30*/  @!P1 IADD3 R9, R13, R23, RZ ;  /* 0x000000170d099210 */ /* 0x000fe40007ffe0ff */
[----:B------:R-:W-:Y:S01]  /*1cf40*/  @!P1 LEA R32, P3, R12, R218, 0x1 ;  /* 0x000000da0c209211 */ /* 0x000fe200078608ff */
[----:B------:R-:W-:Y:S01]  /*1cf50*/  @!P1 IMAD.MOV.U32 R17, RZ, RZ, R4 ;  /* 0x000000ffff119224 */ /* 0x000fe200078e0004 */
[-C--:B------:R-:W-:Y:S01]  /*1cf60*/  @!P1 LEA.HI.X R37, R16, R217.reuse, R5, 0x1, P5 ;  /* 0x000000d910259211 */ /* 0x080fe200028f0c05 */
[----:B------:R-:W-:Y:S01]  /*1cf70*/  @!P1 IMAD.MOV.U32 R16, RZ, RZ, R0 ;  /* 0x000000ffff109224 */ /* 0x000fe200078e0000 */
[-C--:B------:R-:W-:Y:S01]  /*1cf80*/  @!P1 LEA.HI.X R31, R10, R217.reuse, R11, 0x1, P2 ;  /* 0x000000d90a1f9211 */ /* 0x080fe200010f0c0b */
[--C-:B------:R-:W-:Y:S01]  /*1cf90*/  @!P1 IMAD.MOV.U32 R13, RZ, RZ, R4.reuse ;  /* 0x000000ffff0d9224 */ /* 0x100fe200078e0004 */
[-C--:B------:R-:W-:Y:S01]  /*1cfa0*/  @!P1 LEA.HI.X R35, R14, R217.reuse, R7, 0x1, P4 ;  /* 0x000000d90e239211 */ /* 0x080fe200020f0c07 */
[----:B------:R-:W-:Y:S01]  /*1cfb0*/  @!P1 IMAD.MOV.U32 R11, RZ, RZ, R4 ;  /* 0x000000ffff0b9224 */ /* 0x000fe200078e0004 */
[----:B------:R-:W-:Y:S01]  /*1cfc0*/  @!P1 LEA.HI.X R33, R12, R217, R9, 0x1, P3 ;  /* 0x000000d90c219211 */ /* 0x000fe200018f0c09 */
[--C-:B------:R-:W-:Y:S01]  /*1cfd0*/  @!P1 IMAD.MOV.U32 R14, RZ, RZ, R0.reuse ;  /* 0x000000ffff0e9224 */ /* 0x100fe200078e0000 */
[-C--:B------:R-:W-:Y:S01]  /*1cfe0*/  @!P1 MOV R15, R4.reuse ;  /* 0x00000004000f9202 */ /* 0x080fe20000000f00 */
[--C-:B------:R-:W-:Y:S01]  /*1cff0*/  @!P1 IMAD.MOV.U32 R12, RZ, RZ, R0.reuse ;  /* 0x000000ffff0c9224 */ /* 0x100fe200078e0000 */
[----:B------:R-:W-:Y:S01]  /*1d000*/  @!P1 MOV R5, R4 ;  /* 0x0000000400059202 */ /* 0x000fe20000000f00 */
        /* <DEDUP_REMOVED lines=10> */
[----:B------:R-:W-:-:S03]  /*1d0b0*/  @!P1 IMAD.IADD R0, R17, 0x1, R0 ;  /* 0x0000000111009824 */ /* 0x000fc600078e0200 */
[----:B------:R-:W-:Y:S01]  /*1d0c0*/  @!PT LDS RZ, [RZ] ;  /* 0x00000000fffff984 */ /* 0x000fe20000000800 */
[----:B------:R-:W-:Y:S01]  /*1d0d0*/  @!PT LDS RZ, [RZ] ;  /* 0x00000000fffff984 */ /* 0x000fe20000000800 */
[----:B------:R-:W-:Y:S01]  /*1d0e0*/  @!PT LDS RZ, [RZ] ;  /* 0x00000000fffff984 */ /* 0x000fe20000000800 */
[----:B------:R3:W-:Y:S01]  /*1d0f0*/  @!P1 LDGSTS.E.BYPASS.LTC128B.128 [R192+0xb800], [R44.64] ;  /* 0x0b8000002cc09fae */ /* 0x0007e2000b901d46 */
[----:B------:R-:W-:-:S03]  /*1d100*/  @!P1 LEA R28, P2, R16, R218, 0x1 ;  /* 0x000000da101c9211 */ /* 0x000fc600078408ff */
        /* <DEDUP_REMOVED lines=13> */
[C---:B------:R-:W-:Y:S02]  /*1d1e0*/  @!P1 IMAD R9, R29.reuse, 0xe0, RZ ;  /* 0x000000e01d099824 */ /* 0x040fe400078e02ff */
[----:B------:R-:W-:Y:S01]  /*1d1f0*/  @!P1 IMAD R21, R29, 0xf0, RZ ;  /* 0x000000f01d159824 */ /* 0x000fe200078e02ff */
[----:B------:R-:W-:Y:S01]  /*1d200*/  @P1 STS.128 [R192+0xd000], RZ ;  /* 0x00d000ffc0001388 */ /* 0x000fe20000000c00 */
[C---:B------:R-:W-:Y:S01]  /*1d210*/  @!P1 IMAD.WIDE.U32 R12, R65.reuse, 0xd0, R12 ;  /* 0x000000d0410c9825 */ /* 0x040fe200078e000c */
[----:B------:R-:W-:Y:S02]  /*1d220*/  @!P1 LEA.HI.X R29, R16, R217, R0, 0x1, P2 ;  /* 0x000000d9101d9211 */ /* 0x000fe400010f0c00 */
[----:B------:R-:W-:Y:S01]  /*1d230*/  @!PT LDS RZ, [RZ] ;  /* 0x00000000fffff984 */ /* 0x000fe20000000800 */
[----:B------:R-:W-:Y:S01]  /*1d240*/  @!PT LDS RZ, [RZ] ;  /* 0x00000000fffff984 */ /* 0x000fe20000000800 */
[----:B------:R-:W-:Y:S01]  /*1d250*/  @!PT LDS RZ, [RZ] ;  /* 0x00000000fffff984 */ /* 0x000fe20000000800 */
[----:B------:R1:W-:Y:S01]  /*1d260*/  @!P1 LDGSTS.E.BYPASS.LTC128B.128 [R192+0xd000], [R36.64] ;  /* 0x0d00000024c09fae */ /* 0x0003e2000b901d46 */
[----:B------:R-:W-:Y:S01]  /*1d270*/  @!P1 IMAD.WIDE.U32 R10, R65, 0xe0, R10 ;  /* 0x000000e0410a9825 */ /* 0x000fe200078e000a */
[----:B------:R-:W-:-:S02]  /*1d280*/  @!P1 LEA R26, P5, R14, R218, 0x1 ;  /* 0x000000da0e1a9211 */ /* 0x000fc400078a08ff */
[----:B------:R-:W-:Y:S01]  /*1d290*/  @P1 STS.128 [R192+0xd800], RZ ;  /* 0x00d800ffc0001388 */ /* 0x000fe20000000c00 */
[----:B------:R-:W-:-:S03]  /*1d2a0*/  @!P1 IMAD.IADD R0, R20, 0x1, R15 ;  /* 0x0000000114009824 */ /* 0x000fc600078e020f */
        /* <DEDUP_REMOVED lines=56> */
[----:B-1----:R-:W-:Y:S04]  /*1d630*/  LDSM.16.M88.4 R32, [R180+0x9000] ;  /* 0x00900000b420783b */ /* 0x002fe80000000200 */
[----:B--2---:R-:W1:Y:S01]  /*1d640*/  LDSM.16.M88.4 R24, [R180+0x2800] ;  /* 0x00280000b418783b */ /* 0x004e620000000200 */
[----:B------:R-:W-:Y:S01]  /*1d650*/  IMAD.MOV.U32 R87, RZ, RZ, R59 ;  /* 0x000000ffff577224 */ /* 0x000fe200078e003b */
[----:B------:R-:W-:Y:S01]  /*1d660*/  MOV R85, R57 ;  /* 0x0000003900557202 */ /* 0x000fe20000000f00 */
[----:B------:R-:W-:Y:S01]  /*1d670*/  IMAD.MOV.U32 R86, RZ, RZ, R58 ;  /* 0x000000ffff567224 */ /* 0x000fe200078e003a */
[----:B------:R-:W-:Y:S01]  /*1d680*/  MOV R152, R52 ;  /* 0x0000003400987202 */ /* 0x000fe20000000f00 */
[----:B------:R-:W-:Y:S01]  /*1d690*/  IMAD.MOV.U32 R204, RZ, RZ, R56 ;  /* 0x000000ffffcc7224 */ /* 0x000fe200078e0038 */
        /* <DEDUP_REMOVED lines=10> */
[----:B------:R-:W2:Y:S01]  /*1d740*/  LDSM.16.M88.4 R68, [R180+0x4000] ;  /* 0x00400000b444783b */ /* 0x000ea20000000200 */
[----:B------:R-:W-:Y:S02]  /*1d750*/  IMAD.MOV.U32 R118, RZ, RZ, R60 ;  /* 0x000000ffff767224 */ /* 0x000fe400078e003c */
[----:B------:R-:W-:Y:S01]  /*1d760*/  IMAD.MOV.U32 R206, RZ, RZ, R51 ;  /* 0x000000ffffce7224 */ /* 0x000fe200078e0033 */
[----:B------:R-:W2:Y:S01]  /*1d770*/  LDSM.16.M88.4 R52, [R180+0x6000] ;  /* 0x00600000b434783b */ /* 0x000ea20000000200 */
[----:B------:R-:W-:-:S03]  /*1d780*/  IMAD.MOV.U32 R207, RZ, RZ, R50 ;  /* 0x000000ffffcf7224 */ /* 0x000fc600078e0032 */
[----:B------:R-:W2:Y:S04]  /*1d790*/  LDSM.16.M88.4 R64, [R180+0x4800] ;  /* 0x00480000b440783b */ /* 0x000ea80000000200 */
[----:B------:R-:W2:Y:S04]  /*1d7a0*/  LDSM.16.M88.4 R60, [R180+0x5000] ;  /* 0x00500000b43c783b */ /* 0x000ea80000000200 */
[----:B------:R-:W2:Y:S04]  /*1d7b0*/  LDSM.16.M88.4 R80, [R180+0x6800] ;  /* 0x00680000b450783b */ /* 0x000ea80000000200 */
[----:B------:R-:W2:Y:S01]  /*1d7c0*/  LDSM.16.M88.4 R76, [R180+0x7000] ;  /* 0x00700000b44c783b */ /* 0x000ea20000000200 */
[C---:B-1----:R-:W-:Y:S03]  /*1d7d0*/  HMMA.16816.F32.BF16 R156, R12.reuse, R24, RZ ;  /* 0x000000180c9c723c */ /* 0x042fe600000418ff */
[----:B---3--:R-:W1:Y:S04]  /*1d7e0*/  LDSM.16.M88.4 R44, [R180+0x7800] ;  /* 0x00780000b42c783b */ /* 0x008e680000000200 */
[----:B------:R-:W3:Y:S01]  /*1d7f0*/  LDSM.16.M88.4 R48, [R180+0x3000] ;  /* 0x00300000b430783b */ /* 0x000ee20000000200 */
[C---:B------:R-:W-:Y:S03]  /*1d800*/  HMMA.16816.F32.BF16 R100, R12.reuse, R26, RZ ;  /* 0x0000001a0c64723c */ /* 0x040fe600000418ff */
[----:B----4-:R-:W4:Y:S04]  /*1d810*/  LDSM.16.M88.4 R40, [R180+0x8000] ;  /* 0x00800000b428783b */ /* 0x010f280000000200 */
[----:B------:R-:W1:Y:S04]  /*1d820*/  LDSM.16.M88.4 R36, [R180+0x8800] ;  /* 0x00880000b424783b */ /* 0x000e680000000200 */
[----:B------:R-:W1:Y:S01]  /*1d830*/  LDSM.16.M88.4 R24, [R180+0x9800] ;  /* 0x00980000b418783b */ /* 0x000e620000000200 */
[----:B------:R-:W-:Y:S01]  /*1d840*/  HMMA.16816.F32.BF16 R20, R12, R34, RZ ;  /* 0x000000220c14723c */ /* 0x000fe200000418ff */
[----:B------:R-:W-:Y:S01]  /*1d850*/  IMAD.MOV.U32 R231, RZ, RZ, R205 ;  /* 0x000000ffffe77224 */ /* 0x000fe200078e00cd */
[----:B------:R-:W-:Y:S01]  /*1d860*/  MOV R230, R204 ;  /* 0x000000cc00e67202 */ /* 0x000fe20000000f00 */
[----:B------:R-:W-:Y:S01]  /*1d870*/  IMAD.MOV.U32 R229, RZ, RZ, R203 ;  /* 0x000000ffffe57224 */ /* 0x000fe200078e00cb */
[----:B------:R-:W0:Y:S01]  /*1d880*/  LDGDEPBAR ;  /* 0x00000000000079af */ /* 0x000e220000000000 */
[----:B------:R-:W-:-:S02]  /*1d890*/  IMAD.MOV.U32 R228, RZ, RZ, R202 ;  /* 0x000000ffffe47224 */ /* 0x000fc400078e00ca */
[----:B------:R-:W-:Y:S01]  /*1d8a0*/  IMAD.MOV.U32 R204, RZ, RZ, R201 ;  /* 0x000000ffffcc7224 */ /* 0x000fe200078e00c9 */
[----:B--2---:R-:W-:Y:S01]  /*1d8b0*/  HMMA.16816.F32.BF16 R128, R12, R72, RZ ;  /* 0x000000480c80723c */ /* 0x004fe200000418ff */
[----:B------:R-:W-:Y:S02]  /*1d8c0*/  IMAD.MOV.U32 R205, RZ, RZ, R200 ;  /* 0x000000ffffcd7224 */ /* 0x000fe400078e00c8 */
[----:B------:R-:W-:Y:S02]  /*1d8d0*/  IMAD.MOV.U32 R233, RZ, RZ, R209 ;  /* 0x000000ffffe97224 */ /* 0x000fe400078e00d1 */
[----:B------:R-:W-:-:S03]  /*1d8e0*/  IMAD.MOV.U32 R232, RZ, RZ, R208 ;  /* 0x000000ffffe87224 */ /* 0x000fc600078e00d0 */
[C---:B------:R-:W-:Y:S08]  /*1d8f0*/  HMMA.16816.F32.BF16 R96, R12.reuse, R74, RZ ;  /* 0x0000004a0c60723c */ /* 0x040ff000000418ff */
[----:B------:R-:W-:Y:S01]  /*1d900*/  HMMA.16816.F32.BF16 R196, R12, R56, RZ ;  /* 0x000000380cc4723c */ /* 0x000fe200000418ff */
[----:B------:R-:W-:Y:S01]  /*1d910*/  MOV R19, R20 ;  /* 0x0000001400137202 */ /* 0x000fe20000000f00 */
[----:B------:R-:W-:-:S02]  /*1d920*/  IMAD.MOV.U32 R18, RZ, RZ, R21 ;  /* 0x000000ffff127224 */ /* 0x000fc400078e0015 */
[----:B------:R-:W-:Y:S02]  /*1d930*/  IMAD.MOV.U32 R17, RZ, RZ, R22 ;  /* 0x000000ffff117224 */ /* 0x000fe400078e0016 */
[----:B------:R-:W-:Y:S02]  /*1d940*/  IMAD.MOV.U32 R16, RZ, RZ, R23 ;  /* 0x000000ffff107224 */ /* 0x000fe400078e0017 */
[C---:B------:R-:W-:Y:S08]  /*1d950*/  HMMA.16816.F32.BF16 R176, R12.reuse, R58, RZ ;  /* 0x0000003a0cb0723c */ /* 0x040ff000000418ff */
[C---:B------:R-:W-:Y:S08]  /*1d960*/  HMMA.16816.F32.BF16 R172, R12.reuse, R28, RZ ;  /* 0x0000001c0cac723c */ /* 0x040ff000000418ff */
[C---:B------:R-:W-:Y:S01]  /*1d970*/  HMMA.16816.F32.BF16 R104, R12.reuse, R30, RZ ;  /* 0x0000001e0c68723c */ /* 0x040fe200000418ff */
[----:B------:R4:W-:Y:S07]  /*1d980*/  LDSM.16.M88.4 R28, [R210] ;  /* 0x00000000d21c783b */ /* 0x0009ee0000000200 */
        /* <DEDUP_REMOVED lines=9> */
[C---:B---3--:R-:W-:Y:S08]  /*1da20*/  HMMA.16816.F32.BF16 R92, R12.reuse, R48, RZ ;  /* 0x000000300c5c723c */ /* 0x048ff000000418ff */
[C---:B------:R-:W-:Y:S01]  /*1da30*/  HMMA.16816.F32.BF16 R88, R12.reuse, R50, RZ ;  /* 0x000000320c58723c */ /* 0x040fe200000418ff */
[----:B------:R-:W1:Y:S07]  /*1da40*/  LDSM.16.M88.4 R48, [R84+0x2000] ;  /* 0x002000005430783b */ /* 0x000e6e0000000200 */
        /* <DEDUP_REMOVED lines=11> */
[----:B------:R-:W-:Y:S01]  /*1db00*/  HMMA.16816.F32.BF16 R12, R12, R26, RZ ;  /* 0x0000001a0c0c723c */ /* 0x000fe200000418ff */
[----:B------:R-:W2:Y:S07]  /*1db10*/  LDSM.16.M88.4 R24, [R84+0x2800] ;  /* 0x002800005418783b */ /* 0x000eae0000000200 */
[----:B-1----:R-:W-:Y:S11]  /*1db20*/  HMMA.16816.F32.BF16 R32, R28, R50, R104 ;  /* 0x000000321c20723c */ /* 0x002ff60000041868 */
[----:B------:R-:W-:Y:S05]  /*1db30*/  @!UPT UIADD3 URZ, URZ, URZ, URZ ;  /* 0x0000003f3f3ff290 */ /* 0x000fea000fffe03f */
[----:B------:R-:W-:Y:S01]  /*1db40*/  IMAD.MOV.U32 R43, RZ, RZ, R12 ;  /* 0x000000ffff2b7224 */ /* 0x000fe200078e000c */
[----:B------:R-:W-:Y:S01]  /*1db50*/  MOV R41, R14 ;  /* 0x0000000e00297202 */ /* 0x000fe20000000f00 */
[----:B------:R-:W-:Y:S02]  /*1db60*/  IMAD.MOV.U32 R42, RZ, RZ, R13 ;  /* 0x000000ffff2a7224 */ /* 0x000fe400078e000d */
[----:B------:R-:W-:Y:S02]  /*1db70*/  IMAD.MOV.U32 R40, RZ, RZ, R15 ;  /* 0x000000ffff287224 */ /* 0x000fe400078e000f */
[----:B------:R-:W1:Y:S01]  /*1db80*/  LDSM.16.M88.4 R12, [R84+0x3000] ;  /* 0x00300000540c783b */ /* 0x000e620000000200 */
[----:B------:R-:W-:Y:S01]  /*1db90*/  IMAD.MOV.U32 R39, RZ, RZ, R20 ;  /* 0x000000ffff277224 */ /* 0x000fe200078e0014 */
[----:B------:R-:W-:Y:S01]  /*1dba0*/  MOV R38, R21 ;  /* 0x0000001500267202 */ /* 0x000fe20000000f00 */
[----:B------:R-:W-:Y:S01]  /*1dbb0*/  IMAD.MOV.U32 R37, RZ, RZ, R22 ;  /* 0x000000ffff257224 */ /* 0x000fe200078e0016 */
[----:B------:R-:W-:Y:S01]  /*1dbc0*/  MOV R0, R35 ;  /* 0x0000002300007202 */ /* 0x000fe20000000f00 */
[----:B------:R-:W-:-:S02]  /*1dbd0*/  IMAD.MOV.U32 R36, RZ, RZ, R23 ;  /* 0x000000ffff247224 */ /* 0x000fc400078e0017 */
[C---:B------:R-:W-:Y:S01]  /*1dbe0*/  HMMA.16816.F32.BF16 R20, R28.reuse, R48, R172 ;  /* 0x000000301c14723c */ /* 0x040fe200000418ac */
[----:B------:R-:W-:Y:S02]  /*1dbf0*/  IMAD.MOV.U32 R9, RZ, RZ, R32 ;  /* 0x000000ffff097224 */ /* 0x000fe400078e0020 */
[----:B------:R-:W-:Y:S02]  /*1dc00*/  IMAD.MOV.U32 R7, RZ, RZ, R33 ;  /* 0x000000ffff077224 */ /* 0x000fe400078e0021 */
[----:B------:R-:W-:Y:S02]  /*1dc10*/  IMAD.MOV.U32 R2, RZ, RZ, R34 ;  /* 0x000000ffff027224 */ /* 0x000fe400078e0022 */
[----:B------:R-:W3:Y:S01]  /*1dc20*/  LDSM.16.M88.4 R32, [R84+0x3800] ;  /* 0x003800005420783b */ /* 0x000ee20000000200 */
[C---:B--2---:R-:W-:Y:S08]  /*1dc30*/  HMMA.16816.F32.BF16 R156, R28.reuse, R24, R156 ;  /* 0x000000181c9c723c */ /* 0x044ff0000004189c */
[C---:B-1----:R-:W-:Y:S08]  /*1dc40*/  HMMA.16816.F32.BF16 R48, R28.reuse, R12, R92 ;  /* 0x0000000c1c30723c */ /* 0x042ff0000004185c */
[C---:B------:R-:W-:Y:S08]  /*1dc50*/  HMMA.16816.F32.BF16 R12, R28.reuse, R14, R88 ;  /* 0x0000000e1c0c723c */ /* 0x040ff00000041858 */
[C---:B------:R-:W-:Y:S01]  /*1dc60*/  HMMA.16816.F32.BF16 R100, R28.reuse, R26, R100 ;  /* 0x0000001a1c64723c */ /* 0x040fe20000041864 */
[----:B------:R-:W1:Y:S11]  /*1dc70*/  LDSM.16.M88.4 R24, [R84+0x4000] ;  /* 0x004000005418783b */ /* 0x000e760000000200 */
[----:B------:R-:W-:Y:S04]  /*1dc80*/  @!UPT UIADD3 URZ, URZ, URZ, URZ ;  /* 0x0000003f3f3ff290 */ /* 0x000fe8000fffe03f */
[----:B------:R-:W-:Y:S02]  /*1dc90*/  IMAD.MOV.U32 R95, RZ, RZ, R12 ;  /* 0x000000ffff5f7224 */ /* 0x000fe400078e000c */
[----:B------:R-:W-:Y:S02]  /*1dca0*/  IMAD.MOV.U32 R94, RZ, RZ, R13 ;  /* 0x000000ffff5e7224 */ /* 0x000fe400078e000d */
[----:B------:R-:W-:Y:S02]  /*1dcb0*/  IMAD.MOV.U32 R91, RZ, RZ, R14 ;  /* 0x000000ffff5b7224 */ /* 0x000fe400078e000e */
[----:B------:R-:W-:Y:S02]  /*1dcc0*/  IMAD.MOV.U32 R90, RZ, RZ, R15 ;  /* 0x000000ffff5a7224 */ /* 0x000fe400078e000f */
[----:B------:R-:W2:Y:S01]  /*1dcd0*/  LDSM.16.M88.4 R12, [R84+0x4800] ;  /* 0x00480000540c783b */ /* 0x000ea20000000200 */
[----:B---3--:R-:W-:Y:S01]  /*1dce0*/  HMMA.16816.F32.BF16 R96, R28, R34, R96 ;  /* 0x000000221c60723c */ /* 0x008fe20000041860 */
[----:B------:R-:W-:-:S02]  /*1dcf0*/  IMAD.MOV.U32 R93, RZ, RZ, R48 ;  /* 0x000000ffff5d7224 */ /* 0x000fc400078e0030 */
[----:B------:R-:W-:Y:S01]  /*1dd00*/  IMAD.MOV.U32 R92, RZ, RZ, R49 ;  /* 0x000000ffff5c7224 */ /* 0x000fe200078e0031 */
[----:B------:R-:W-:Y:S01]  /*1dd10*/  MOV R140, R229 ;  /* 0x000000e5008c7202 */ /* 0x000fe20000000f00 */
[----:B------:R-:W-:Y:S02]  /*1dd20*/  IMAD.MOV.U32 R143, RZ, RZ, R233 ;  /* 0x000000ffff8f7224 */ /* 0x000fe400078e00e9 */
[----:B------:R-:W-:Y:S01]  /*1dd30*/  IMAD.MOV.U32 R142, RZ, RZ, R232 ;  /* 0x000000ffff8e7224 */ /* 0x000fe200078e00e8 */
[----:B------:R-:W-:Y:S01]  /*1dd40*/  HMMA.16816.F32.BF16 R236, R28, R32, R128 ;  /* 0x000000201cec723c */ /* 0x000fe20000041880 */
[----:B------:R-:W-:Y:S01]  /*1dd50*/  IMAD.MOV.U32 R141, RZ, RZ, R231 ;  /* 0x000000ffff8d7224 */ /* 0x000fe200078e00e7 */
[----:B------:R-:W3:Y:S01]  /*1dd60*/  LDSM.16.M88.4 R32, [R84+0x5000] ;  /* 0x005000005420783b */ /* 0x000ee20000000200 */
[----:B------:R-:W-:Y:S02]  /*1dd70*/  IMAD.MOV.U32 R250, RZ, RZ, R230 ;  /* 0x000000fffffa7224 */ /* 0x000fe400078e00e6 */
[----:B------:R-:W-:-:S03]  /*1dd80*/  IMAD.MOV.U32 R119, RZ, RZ, R228 ;  /* 0x000000ffff777224 */ /* 0x000fc600078e00e4 */
[----:B-1----:R-:W-:Y:S08]  /*1dd90*/  HMMA.16816.F32.BF16 R136, R28, R26, R72 ;  /* 0x0000001a1c88723c */ /* 0x002ff00000041848 */
[----:B------:R-:W-:Y:S01]  /*1dda0*/  MOV R49, R96 ;  /* 0x0000006000317202 */ /* 0x000fe20000000f00 */
[----:B------:R-:W-:Y:S02]  /*1ddb0*/  IMAD.MOV.U32 R48, RZ, RZ, R97 ;  /* 0x000000ffff307224 */ /* 0x000fe400078e0061 */
[----:B------:R-:W-:-:S02]  /*1ddc0*/  IMAD.MOV.U32 R5, RZ, RZ, R98 ;  /* 0x000000ffff057224 */ /* 0x000fc400078e0062 */
[----:B------:R-:W-:Y:S02]  /*1ddd0*/  IMAD.MOV.U32 R4, RZ, RZ, R99 ;  /* 0x000000ffff047224 */ /* 0x000fe400078e0063 */
[C---:B------:R-:W-:Y:S01]  /*1dde0*/  HMMA.16816.F32.BF16 R96, R28.reuse, R24, R124 ;  /* 0x000000181c60723c */ /* 0x040fe2000004187c */
[----:B------:R-:W1:Y:S07]  /*1ddf0*/  LDSM.16.M88.4 R24, [R84+0x5800] ;  /* 0x005800005418783b */ /* 0x000e6e0000000200 */
[C---:B--2---:R-:W-:Y:S08]  /*1de00*/  HMMA.16816.F32.BF16 R232, R28.reuse, R12, R68 ;  /* 0x0000000c1ce8723c */ /* 0x044ff00000041844 */
[----:B------:R-:W-:Y:S01]  /*1de10*/  HMMA.16816.F32.BF16 R228, R28, R14, R64 ;  /* 0x0000000e1ce4723c */ /* 0x000fe20000041840 */
[----:B------:R-:W2:Y:S01]  /*1de20*/  LDSM.16.M88.4 R12, [R84+0x6000] ;  /* 0x00600000540c783b */ /* 0x000ea20000000200 */
[----:B------:R-:W-:Y:S01]  /*1de30*/  IMAD.MOV.U32 R11, RZ, RZ, R50 ;  /* 0x000000ffff0b7224 */ /* 0x000fe200078e0032 */
[----:B------:R-:W-:Y:S01]  /*1de40*/  MOV R10, R51 ;  /* 0x00000033000a7202 */ /* 0x000fe20000000f00 */
[----:B------:R-:W-:Y:S01]  /*1de50*/  IMAD.MOV.U32 R248, RZ, RZ, R207 ;  /* 0x000000fffff87224 */ /* 0x000fe200078e00cf */
[----:B------:R-:W-:Y:S01]  /*1de60*/  MOV R106, R17 ;  /* 0x00000011006a7202 */ /* 0x000fe20000000f00 */
[----:B------:R-:W-:-:S02]  /*1de70*/  IMAD.MOV.U32 R144, RZ, RZ, R206 ;  /* 0x000000ffff907224 */ /* 0x000fc400078e00ce */
[----:B------:R-:W-:Y:S02]  /*1de80*/  IMAD.MOV.U32 R51, RZ, RZ, R98 ;  /* 0x000000ffff337224 */ /* 0x000fe400078e0062 */
[----:B------:R-:W-:Y:S01]  /*1de90*/  IMAD.MOV.U32 R50, RZ, RZ, R99 ;  /* 0x000000ffff327224 */ /* 0x000fe200078e0063 */
[----:B------:R-:W-:Y:S01]  /*1dea0*/  MOV R99, R10 ;  /* 0x0000000a00637202 */ /* 0x000fe20000000f00 */
[----:B------:R-:W-:Y:S01]  /*1deb0*/  IMAD.MOV.U32 R98, RZ, RZ, R11 ;  /* 0x000000ffff627224 */ /* 0x000fe200078e000b */
[----:B------:R-:W-:Y:S01]  /*1dec0*/  MOV R88, R97 ;  /* 0x0000006100587202 */ /* 0x000fe20000000f00 */
[----:B------:R-:W-:Y:S01]  /*1ded0*/  IMAD.MOV.U32 R11, RZ, RZ, R205 ;  /* 0x000000ffff0b7224 */ /* 0x000fe200078e00cd */
[----:B---3--:R-:W-:Y:S01]  /*1dee0*/  HMMA.16816.F32.BF16 R244, R28, R34, R60 ;  /* 0x000000221cf4723c */ /* 0x008fe2000004183c */
[----:B------:R-:W-:Y:S01]  /*1def0*/  IMAD.MOV.U32 R10, RZ, RZ, R204 ;  /* 0x000000ffff0a7224 */ /* 0x000fe200078e00cc */
[----:B------:R-:W-:Y:S01]  /*1df00*/  MOV R68, R43 ;  /* 0x0000002b00447202 */ /* 0x000fe20000000f00 */
[----:B------:R-:W-:-:S02]  /*1df10*/  IMAD.MOV.U32 R89, RZ, RZ, R96 ;  /* 0x000000ffff597224 */ /* 0x000fc400078e0060 */
[----:B------:R-:W-:Y:S02]  /*1df20*/  IMAD.MOV.U32 R104, RZ, RZ, R19 ;  /* 0x000000ffff687224 */ /* 0x000fe400078e0013 */
[----:B------:R-:W-:Y:S01]  /*1df30*/  IMAD.MOV.U32 R105, RZ, RZ, R18 ;  /* 0x000000ffff697224 */ /* 0x000fe200078e0012 */
[C---:B------:R-:W-:Y:S01]  /*1df40*/  HMMA.16816.F32.BF16 R204, R28.reuse, R32, R120 ;  /* 0x000000201ccc723c */ /* 0x040fe20000041878 */
[----:B------:R-:W-:Y:S01]  /*1df50*/  IMAD.MOV.U32 R107, RZ, RZ, R16 ;  /* 0x000000ffff6b7224 */ /* 0x000fe200078e0010 */
[----:B------:R-:W3:Y:S01]  /*1df60*/  LDSM.16.M88.4 R32, [R84+0x7800] ;  /* 0x007800005420783b */ /* 0x000ee20000000200 */
[----:B------:R-:W-:Y:S02]  /*1df70*/  IMAD.MOV.U32 R124, RZ, RZ, R95 ;  /* 0x000000ffff7c7224 */ /* 0x000fe400078e005f */
[----:B------:R-:W-:Y:S02]  /*1df80*/  IMAD.MOV.U32 R125, RZ, RZ, R94 ;  /* 0x000000ffff7d7224 */ /* 0x000fe400078e005e */
[----:B------:R-:W-:Y:S01]  /*1df90*/  IMAD.MOV.U32 R96, RZ, RZ, R93 ;  /* 0x000000ffff607224 */ /* 0x000fe200078e005d */
[----:B-1----:R-:W-:Y:S01]  /*1dfa0*/  HMMA.16816.F32.BF16 R132, R28, R24, R196 ;  /* 0x000000181c84723c */ /* 0x002fe200000418c4 */
[----:B------:R-:W-:Y:S01]  /*1dfb0*/  IMAD.MOV.U32 R97, RZ, RZ, R92 ;  /* 0x000000ffff617224 */ /* 0x000fe200078e005c */
[----:B------:R-:W-:Y:S01]  /*1dfc0*/  MOV R93, R38 ;  /* 0x00000026005d7202 */ /* 0x000fe20000000f00 */
[----:B------:R-:W-:-:S02]  /*1dfd0*/  IMAD.MOV.U32 R69, RZ, RZ, R42 ;  /* 0x000000ffff457224 */ /* 0x000fc400078e002a */
[----:B------:R-:W-:Y:S02]  /*1dfe0*/  IMAD.MOV.U32 R70, RZ, RZ, R41 ;  /* 0x000000ffff467224 */ /* 0x000fe400078e0029 */
[----:B------:R-:W-:Y:S01]  /*1dff0*/  IMAD.MOV.U32 R71, RZ, RZ, R40 ;  /* 0x000000ffff477224 */ /* 0x000fe200078e0028 */
[C---:B------:R-:W-:Y:S01]  /*1e000*/  HMMA.16816.F32.BF16 R16, R28.reuse, R26, R176 ;  /* 0x0000001a1c10723c */ /* 0x040fe200000418b0 */
[----:B------:R-:W-:Y:S01]  /*1e010*/  IMAD.MOV.U32 R92, RZ, RZ, R39 ;  /* 0x000000ffff5c7224 */ /* 0x000fe200078e0027 */
[----:B------:R-:W1:Y:S01]  /*1e020*/  LDSM.16.M88.4 R40, [R84+0x6800] ;  /* 0x006800005428783b */ /* 0x000e620000000200 */
[----:B------:R-:W-:Y:S02]  /*1e030*/  IMAD.MOV.U32 R94, RZ, RZ, R37 ;  /* 0x000000ffff5e7224 */ /* 0x000fe400078e0025 */
[----:B------:R-:W-:Y:S01]  /*1e040*/  IMAD.MOV.U32 R95, RZ, RZ, R36 ;  /* 0x000000ffff5f7224 */ /* 0x000fe200078e0024 */
[----:B------:R-:W-:Y:S02]  /*1e050*/  LDSM.16.M88.4 R24, [R84+0x8000] ;  /* 0x008000005418783b */ /* 0x000fe40000000200 */
[C---:B--2---:R-:W-:Y:S02]  /*1e060*/  HMMA.16816.F32.BF16 R196, R28.reuse, R12, R112 ;  /* 0x0000000c1cc4723c */ /* 0x044fe40000041870 */
[----:B------:R-:W2:Y:S06]  /*1e070*/  LDSM.16.M88.4 R36, [R84+0x7000] ;  /* 0x007000005424783b */ /* 0x000eac0000000200 */
[----:B------:R-:W-:Y:S01]  /*1e080*/  HMMA.16816.F32.BF16 R176, R28, R14, R56 ;  /* 0x0000000e1cb0723c */ /* 0x000fe20000041838 */
[----:B------:R-:W4:Y:S01]  /*1e090*/  LDSM.16.M88.4 R12, [R84+0x8800] ;  /* 0x00880000540c783b */ /* 0x000f220000000200 */
[----:B------:R-:W-:Y:S01]  /*1e0a0*/  MOV R126, R91 ;  /* 0x0000005b007e7202 */ /* 0x000fe20000000f00 */
[----:B------:R-:W-:-:S05]  /*1e0b0*/  IMAD.MOV.U32 R127, RZ, RZ, R90 ;  /* 0x000000ffff7f7224 */ /* 0x000fca00078e005a */
[C---:B---3--:R-:W-:Y:S07]  /*1e0c0*/  HMMA.16816.F32.BF16 R72, R28.reuse, R32, R200 ;  /* 0x000000201c48723c */ /* 0x048fee00000418c8 */
[----:B------:R-:W-:Y:S02]  /*1e0d0*/  IMAD.MOV.U32 R200, RZ, RZ, R89 ;  /* 0x000000ffffc87224 */ /* 0x000fe400078e0059 */
[----:B------:R-:W-:Y:S01]  /*1e0e0*/  IMAD.MOV.U32 R201, RZ, RZ, R88 ;  /* 0x000000ffffc97224 */ /* 0x000fe200078e0058 */
[C---:B-1----:R-:W-:Y:S08]  /*1e0f0*/  HMMA.16816.F32.BF16 R172, R28.reuse, R40, R108 ;  /* 0x000000281cac723c */ /* 0x042ff0000004186c */
[C---:B--2---:R-:W-:Y:S08]  /*1e100*/  HMMA.16816.F32.BF16 R108, R28.reuse, R36, R52 ;  /* 0x000000241c6c723c */ /* 0x044ff00000041834 */
[C---:B------:R-:W-:Y:S01]  /*1e110*/  HMMA.16816.F32.BF16 R76, R28.reuse, R38, R76 ;  /* 0x000000261c4c723c */ /* 0x040fe2000004184c */
[----:B------:R-:W1:Y:S07]  /*1e120*/  LDSM.16.M88.4 R36, [R84+0x9000] ;  /* 0x009000005424783b */ /* 0x000e6e0000000200 */
[C---:B----4-:R-:W-:Y:S08]  /*1e130*/  HMMA.16816.F32.BF16 R120, R28.reuse, R14, R224 ;  /* 0x0000000e1c78723c */ /* 0x050ff000000418e0 */
[C---:B------:R-:W-:Y:S01]  /*1e140*/  HMMA.16816.F32.BF16 R64, R28.reuse, R34, R44 ;  /* 0x000000221c40723c */ /* 0x040fe2000004182c */
[----:B------:R-:W-:Y:S07]  /*1e150*/  LDSM.16.M88.4 R32, [R87] ;  /* 0x000000005720783b */ /* 0x000fee0000000200 */
[C---:B------:R-:W-:Y:S08]  /*1e160*/  HMMA.16816.F32.BF16 R56, R28.reuse, R24, R208 ;  /* 0x000000181c38723c */ /* 0x040ff000000418d0 */
[C---:B------:R-:W-:Y:S01]  /*1e170*/  HMMA.16816.F32.BF16 R60, R28.reuse, R26, R212 ;  /* 0x0000001a1c3c723c */ /* 0x040fe200000418d4 */
[----:B------:R-:W2:Y:S07]  /*1e180*/  LDSM.16.M88.4 R24, [R3] ;  /* 0x000000000318783b */ /* 0x000eae0000000200 */
[C---:B------:R-:W-:Y:S01]  /*1e190*/  HMMA.16816.F32.BF16 R128, R28.reuse, R42, R80 ;  /* 0x0000002a1c80723c */ /* 0x040fe20000041850 */
[----:B------:R-:W-:Y:S01]  /*1e1a0*/  IMAD.MOV.U32 R202, RZ, RZ, R51 ;  /* 0x000000ffffca7224 */ /* 0x000fe200078e0033 */
[----:B------:R-:W-:Y:S01]  /*1e1b0*/  MOV R203, R50 ;  /* 0x0000003200cb7202 */ /* 0x000fe20000000f00 */
[----:B------:R-:W-:Y:S05]  /*1e1c0*/  LDSM.16.M88.4 R52, [R140] ;  /* 0x000000008c34783b */ /* 0x000fea0000000200 */
[C---:B------:R-:W-:Y:S01]  /*1e1d0*/  HMMA.16816.F32.BF16 R88, R28.reuse, R12, R216 ;  /* 0x0000000c1c58723c */ /* 0x040fe200000418d8 */
[----:B------:R-:W3:Y:S07]  /*1e1e0*/  LDSM.16.M88.4 R12, [R84+0x9800] ;  /* 0x00980000540c783b */ /* 0x000eee0000000200 */
[C---:B-1----:R-:W-:Y:S08]  /*1e1f0*/  HMMA.16816.F32.BF16 R112, R28.reuse, R36, R240 ;  /* 0x000000241c70723c */ /* 0x042ff000000418f0 */
[----:B------:R-:W-:Y:S01]  /*1e200*/  HMMA.16816.F32.BF16 R104, R28, R38, R104 ;  /* 0x000000261c68723c */ /* 0x000fe20000041868 */
[----:B------:R-:W-:Y:S01]  /*1e210*/  IMAD.MOV.U32 R208, RZ, RZ, R49 ;  /* 0x000000ffffd07224 */ /* 0x000fe200078e0031 */
[----:B------:R-:W1:Y:S01]  /*1e220*/  LDSM.16.M88.4 R40, [R86] ;  /* 0x000000005628783b */ /* 0x000e620000000200 */
[----:B------:R-:W-:-:S03]  /*1e230*/  IMAD.MOV.U32 R209, RZ, RZ, R48 ;  /* 0x000000ffffd17224 */ /* 0x000fc600078e0030 */
[----:B------:R4:W1:Y:S02]  /*1e240*/  LDSM.16.M88.4 R48, [R85] ;  /* 0x000000005530783b */ /* 0x0008640000000200 */
[----:B--2---:R-:W-:Y:S02]  /*1e250*/  HMMA.16816.F32.BF16 R80, R24, R34, R100 ;  /* 0x000000221850723c */ /* 0x004fe40000041864 */
[----:B------:R-:W-:Y:S04]  /*1e260*/  LDSM.16.M88.4 R36, [R248] ;  /* 0x00000000f824783b */ /* 0x000fe80000000200 */
[----:B------:R-:W-:Y:S01]  /*1e270*/  LDSM.16.M88.4 R44, [R119] ;  /* 0x00000000772c783b */ /* 0x000fe20000000200 */
[----:B------:R-:W-:Y:S02]  /*1e280*/  IMAD.MOV.U32 R210, RZ, RZ, R5 ;  /* 0x000000ffffd27224 */ /* 0x000fe400078e0005 */
[----:B------:R-:W-:Y:S01]  /*1e290*/  IMAD.MOV.U32 R211, RZ, RZ, R4 ;  /* 0x000000ffffd37224 */ /* 0x000fe200078e0004 */
[----:B------:R-:W-:Y:S01]  /*1e2a0*/  LDSM.16.M88.4 R216, [R186] ;  /* 0x00000000bad8783b */ /* 0x000fe20000000200 */
[C---:B---3--:R-:W-:Y:S08]  /*1e2b0*/  HMMA.16816.F32.BF16 R92, R28.reuse, R12, R92 ;  /* 0x0000000c1c5c723c */ /* 0x048ff0000004185c */
[----:B------:R-:W-:Y:S01]  /*1e2c0*/  HMMA.16816.F32.BF16 R68, R28, R14, R68 ;  /* 0x0000000e1c44723c */ /* 0x000fe20000041844 */
[----:B------:R-:W2:Y:S04]  /*1e2d0*/  LDSM.16.M88.4 R28, [R10] ;  /* 0x000000000a1c783b */ /* 0x000ea80000000200 */
[----:B------:R-:W-:Y:S03]  /*1e2e0*/  LDSM.16.M88.4 R12, [R11] ;  /* 0x000000000b0c783b */ /* 0x000fe60000000200 */
[C---:B----4-:R-:W-:Y:S01]  /*1e2f0*/  HMMA.16816.F32.BF16 R84, R24.reuse, R32, R156 ;  /* 0x000000201854723c */ /* 0x050fe2000004189c */
[----:B------:R-:W3:Y:S07]  /*1e300*/  LDSM.16.M88.4 R32, [R142] ;  /* 0x000000008e20783b */ /* 0x000eee0000000200 */
[C---:B-1----:R-:W-:Y:S08]  /*1e310*/  HMMA.16816.F32.BF16 R100, R24.reuse, R42, R124 ;  /* 0x0000002a1864723c */ /* 0x042ff0000004187c */
[C---:B------:R-:W-:Y:S08]  /*1e320*/  HMMA.16816.F32.BF16 R124, R24.reuse, R48, R236 ;  /* 0x00000030187c723c */ /* 0x040ff000000418ec */
[C---:B--2---:R-:W-:Y:S08]  /*1e330*/  HMMA.16816.F32.BF16 R212, R24.reuse, R28, R200 ;  /* 0x0000001c18d4723c */ /* 0x044ff000000418c8 */
[C---:B------:R-:W-:Y:S01]  /*1e340*/  HMMA.16816.F32.BF16 R224, R24.reuse, R30, R136 ;  /* 0x0000001e18e0723c */ /* 0x040fe20000041888 */
[----:B------:R-:W1:Y:S07]  /*1e350*/  LDSM.16.M88.4 R28, [R143] ;  /* 0x000000008f1c783b */ /* 0x000e6e0000000200 */
[C---:B------:R-:W-:Y:S08]  /*1e360*/  HMMA.16816.F32.BF16 R236, R24.reuse, R36, R204 ;  /* 0x0000002418ec723c */ /* 0x040ff000000418cc */
[C---:B------:R-:W-:Y:S08]  /*1e370*/  HMMA.16816.F32.BF16 R244, R24.reuse, R38, R244 ;  /* 0x0000002618f4723c */ /* 0x040ff000000418f4 */
[C---:B---3--:R-:W-:Y:S08]  /*1e380*/  HMMA.16816.F32.BF16 R36, R24.reuse, R32, R108 ;  /* 0x000000201824723c */ /* 0x048ff0000004186c */
[C---:B------:R-:W-:Y:S08]  /*1e390*/  HMMA.16816.F32.BF16 R232, R24.reuse, R12, R232 ;  /* 0x0000000c18e8723c */ /* 0x040ff000000418e8 */
[----:B------:R-:W-:Y:S01]  /*1e3a0*/  HMMA.16816.F32.BF16 R228, R24, R14, R228 ;  /* 0x0000000e18e4723c */ /* 0x000fe200000418e4 */
[----:B------:R-:W2:Y:S07]  /*1e3b0*/  LDSM.16.M88.4 R12, [R152] ;  /* 0x00000000980c783b */ /* 0x000eae0000000200 */
[----:B------:R-:W-:Y:S01]  /*1e3c0*/  IMAD.MOV.U32 R111, RZ, RZ, R38 ;  /* 0x000000ffff6f7224 */ /* 0x000fe200078e0026 */
[----:B------:R-:W-:Y:S01]  /*1e3d0*/  MOV R108, R37 ;  /* 0x00000025006c7202 */ /* 0x000fe20000000f00 */
[----:B------:R-:W-:-:S02]  /*1e3e0*/  IMAD.MOV.U32 R110, RZ, RZ, R39 ;  /* 0x000000ffff6e7224 */ /* 0x000fc400078e0027 */
[----:B------:R-:W-:Y:S02]  /*1e3f0*/  IMAD.MOV.U32 R109, RZ, RZ, R36 ;  /* 0x000000ffff6d7224 */ /* 0x000fe400078e0024 */
[----:B-1----:R-:W-:Y:S01]  /*1e400*/  HMMA.16816.F32.BF16 R36, R24, R28, R72 ;  /* 0x0000001c1824723c */ /* 0x002fe20000041848 */
[----:B------:R-:W-:-:S07]  /*1e410*/  IMAD.MOV.U32 R136, RZ, RZ, R118 ;  /* 0x000000ffff887224 */ /* 0x000fce00078e0076 */
[C---:B------:R-:W-:Y:S08]  /*1e420*/  HMMA.16816.F32.BF16 R28, R24.reuse, R30, R64 ;  /* 0x0000001e181c723c */ /* 0x040ff00000041840 */
[C---:B------:R-:W-:Y:S08]  /*1e430*/  HMMA.16816.F32.BF16 R16, R24.reuse, R46, R16 ;  /* 0x0000002e1810723c */ /* 0x040ff00000041810 */
[C---:B------:R-:W-:Y:S01]  /*1e440*/  HMMA.16816.F32.BF16 R240, R24.reuse, R44, R132 ;  /* 0x0000002c18f0723c */ /* 0x040fe20000041884 */
[----:B------:R-:W1:Y:S06]  /*1e450*/  LDSM.16.M88.4 R44, [R144] ;  /* 0x00000000902c783b */ /* 0x000e6c0000000200 */
[----:B------:R-:W-:Y:S01]  /*1e460*/  MOV R135, R36 ;  /* 0x0000002400877202 */ /* 0x000fe20000000f00 */
[----:B------:R-:W-:Y:S01]  /*1e470*/  HMMA.16816.F32.BF16 R96, R24, R40, R96 ;  /* 0x000000281860723c */ /* 0x000fe20000041860 */
[----:B------:R-:W3:Y:S01]  /*1e480*/  LDSM.16.M88.4 R40, [R141] ;  /* 0x000000008d28783b */ /* 0x000ee20000000200 */
[----:B------:R-:W-:-:S02]  /*1e490*/  IMAD.MOV.U32 R134, RZ, RZ, R37 ;  /* 0x000000ffff867224 */ /* 0x000fc400078e0025 */
[----:B------:R-:W-:Y:S02]  /*1e4a0*/  IMAD.MOV.U32 R133, RZ, RZ, R38 ;  /* 0x000000ffff857224 */ /* 0x000fe400078e0026 */
[----:B------:R-:W-:Y:S02]  /*1e4b0*/  IMAD.MOV.U32 R132, RZ, RZ, R39 ;  /* 0x000000ffff847224 */ /* 0x000fe400078e0027 */
[----:B------:R-:W4:Y:S01]  /*1e4c0*/  LDSM.16.M88.4 R36, [R136] ;  /* 0x000000008824783b */ /* 0x000f220000000200 */
[----:B------:R-:W-:Y:S01]  /*1e4d0*/  IMAD.MOV.U32 R140, RZ, RZ, R30 ;  /* 0x000000ffff8c7224 */ /* 0x000fe200078e001e */
[----:B------:R-:W-:Y:S01]  /*1e4e0*/  MOV R139, R31 ;  /* 0x0000001f008b7202 */ /* 0x000fe20000000f00 */
[----:B------:R-:W-:Y:S01]  /*1e4f0*/  IMAD.MOV.U32 R138, RZ, RZ, R28 ;  /* 0x000000ffff8a7224 */ /* 0x000fe200078e001c */
[----:B------:R-:W-:Y:S01]  /*1e500*/  MOV R11, R16 ;  /* 0x00000010000b7202 */ /* 0x000fe20000000f00 */
[----:B------:R-:W-:Y:S02]  /*1e510*/  IMAD.MOV.U32 R137, RZ, RZ, R29 ;  /* 0x000000ffff897224 */ /* 0x000fe400078e001d */
[----:B------:R-:W-:Y:S01]  /*1e520*/  IMAD.MOV.U32 R10, RZ, RZ, R17 ;  /* 0x000000ffff0a7224 */ /* 0x000fe200078e0011 */
[----:B--2---:R-:W-:Y:S01]  /*1e530*/  HMMA.16816.F32.BF16 R28, R24, R12, R56 ;  /* 0x0000000c181c723c */ /* 0x004fe20000041838 */
[----:B------:R-:W-:-:S02]  /*1e540*/  IMAD.MOV.U32 R5, RZ, RZ, R18 ;  /* 0x000000ffff057224 */ /* 0x000fc400078e0012 */
[----:B------:R-:W-:-:S05]  /*1e550*/  IMAD.MOV.U32 R4, RZ, RZ, R19 ;  /* 0x000000ffff047224 */ /* 0x000fca00078e0013 */
[C---:B------:R-:W-:Y:S08]  /*1e560*/  HMMA.16816.F32.BF16 R16, R24.reuse, R52, R196 ;  /* 0x000000341810723c */ /* 0x040ff000000418c4 */
[C---:B------:R-:W-:Y:S01]  /*1e570*/  HMMA.16816.F32.BF16 R156, R24.reuse, R50, R208 ;  /* 0x00000032189c723c */ /* 0x040fe200000418d0 */
[----:B------:R-:W2:Y:S07]  /*1e580*/  LDSM.16.M88.4 R48, [R181] ;  /* 0x00000000b530783b */ /* 0x000eae0000000200 */
[----:B------:R-:W-:Y:S01]  /*1e590*/  HMMA.16816.F32.BF16 R76, R24, R34, R76 ;  /* 0x00000022184c723c */ /* 0x000fe2000004184c */
[----:B------:R-:W2:Y:S01]  /*1e5a0*/  LDSM.16.M88.4 R32, [R250] ;  /* 0x00000000fa20783b */ /* 0x000ea20000000200 */
[----:B------:R-:W-:Y:S01]  /*1e5b0*/  IMAD.MOV.U32 R59, RZ, RZ, R28 ;  /* 0x000000ffff3b7224 */ /* 0x000fe200078e001c */
[----:B------:R-:W-:Y:S01]  /*1e5c0*/  MOV R57, R30 ;  /* 0x0000001e00397202 */ /* 0x000fe20000000f00 */
[----:B------:R-:W-:-:S04]  /*1e5d0*/  IMAD.MOV.U32 R58, RZ, RZ, R29 ;  /* 0x000000ffff3a7224 */ /* 0x000fc800078e001d */
[C---:B------:R-:W-:Y:S01]  /*1e5e0*/  HMMA.16816.F32.BF16 R12, R24.reuse, R14, R60 ;  /* 0x0000000e180c723c */ /* 0x040fe2000004183c */
[----:B------:R-:W-:Y:S01]  /*1e5f0*/  IMAD.MOV.U32 R56, RZ, RZ, R31 ;  /* 0x000000ffff387224 */ /* 0x000fe200078e001f */
[----:B------:R-:W-:Y:S01]  /*1e600*/  MOV R197, R18 ;  /* 0x0000001200c57202 */ /* 0x000fe20000000f00 */
[----:B------:R-:W-:Y:S02]  /*1e610*/  IMAD.MOV.U32 R198, RZ, RZ, R17 ;  /* 0x000000ffffc67224 */ /* 0x000fe400078e0011 */
[----:B------:R-:W-:Y:S02]  /*1e620*/  IMAD.MOV.U32 R196, RZ, RZ, R19 ;  /* 0x000000ffffc47224 */ /* 0x000fe400078e0013 */
[----:B------:R-:W-:Y:S01]  /*1e630*/  IMAD.MOV.U32 R152, RZ, RZ, R16 ;  /* 0x000000ffff987224 */ /* 0x000fe200078e0010 */
[C---:B-1----:R-:W-:Y:S08]  /*1e640*/  HMMA.16816.F32.BF16 R28, R24.reuse, R44, R88 ;  /* 0x0000002c181c723c */ /* 0x042ff00000041858 */
[C---:B---3--:R-:W-:Y:S08]  /*1e650*/  HMMA.16816.F32.BF16 R16, R24.reuse, R40, R172 ;  /* 0x000000281810723c */ /* 0x048ff000000418ac */
[C---:B----4-:R-:W-:Y:S08]  /*1e660*/  HMMA.16816.F32.BF16 R88, R24.reuse, R36, R112 ;  /* 0x000000241858723c */ /* 0x050ff00000041870 */
[----:B------:R-:W-:Y:S01]  /*1e670*/  HMMA.16816.F32.BF16 R104, R24, R38, R104 ;  /* 0x000000261868723c */ /* 0x000fe20000041868 */
[----:B------:R-:W-:Y:S01]  /*1e680*/  IMAD.MOV.U32 R200, RZ, RZ, R9 ;  /* 0x000000ffffc87224 */ /* 0x000fe200078e0009 */
[----:B------:R-:W-:Y:S01]  /*1e690*/  MOV R136, R12 ;  /* 0x0000000c00887202 */ /* 0x000fe20000000f00 */
[----:B------:R-:W-:-:S05]  /*1e6a0*/  IMAD.MOV.U32 R201, RZ, RZ, R7 ;  /* 0x000000ffffc97224 */ /* 0x000fca00078e0007 */
[----:B------:R-:W-:Y:S01]  /*1e6b0*/  HMMA.16816.F32.BF16 R44, R24, R46, R120 ;  /* 0x0000002e182c723c */ /* 0x000fe20000041878 */
[----:B------:R-:W-:Y:S02]  /*1e6c0*/  IMAD.MOV.U32 R202, RZ, RZ, R2 ;  /* 0x000000ffffca7224 */ /* 0x000fe400078e0002 */
[----:B------:R-:W-:Y:S02]  /*1e6d0*/  IMAD.MOV.U32 R203, RZ, RZ, R0 ;  /* 0x000000ffffcb7224 */ /* 0x000fe400078e0000 */
[----:B------:R-:W-:Y:S02]  /*1e6e0*/  IMAD.MOV.U32 R62, RZ, RZ, R15 ;  /* 0x000000ffff3e7224 */ /* 0x000fe400078e000f */
[----:B------:R-:W-:Y:S02]  /*1e6f0*/  IMAD.MOV.U32 R61, RZ, RZ, R13 ;  /* 0x000000ffff3d7224 */ /* 0x000fe400078e000d */
[----:B------:R-:W-:Y:S02]  /*1e700*/  IMAD.MOV.U32 R60, RZ, RZ, R14 ;  /* 0x000000ffff3c7224 */ /* 0x000fe400078e000e */
[----:B------:R-:W1:Y:S01]  /*1e710*/  LDSM.16.M88.4 R12, [R189] ;  /* 0x00000000bd0c783b */ /* 0x000e620000000200 */
[----:B------:R-:W-:Y:S01]  /*1e720*/  IMAD.MOV.U32 R67, RZ, RZ, R30 ;  /* 0x000000ffff437224 */ /* 0x000fe200078e001e */
[----:B------:R-:W-:Y:S01]  /*1e730*/  MOV R142, R18 ;  /* 0x00000012008e7202 */ /* 0x000fe20000000f00 */
[----:B------:R-:W-:-:S02]  /*1e740*/  IMAD.MOV.U32 R66, RZ, RZ, R31 ;  /* 0x000000ffff427224 */ /* 0x000fc400078e001f */
[----:B------:R-:W-:Y:S02]  /*1e750*/  IMAD.MOV.U32 R65, RZ, RZ, R28 ;  /* 0x000000ffff417224 */ /* 0x000fe400078e001c */
[----:B------:R-:W-:Y:S01]  /*1e760*/  IMAD.MOV.U32 R64, RZ, RZ, R29 ;  /* 0x000000ffff407224 */ /* 0x000fe200078e001d */
[----:B------:R-:W-:Y:S01]  /*1e770*/  MOV R36, R88 ;  /* 0x0000005800247202 */ /* 0x000fe20000000f00 */
[----:B------:R-:W-:Y:S01]  /*1e780*/  IMAD.MOV.U32 R144, RZ, RZ, R16 ;  /* 0x000000ffff907224 */ /* 0x000fe200078e0010 */
[C---:B--2---:R-:W-:Y:S01]  /*1e790*/  HMMA.16816.F32.BF16 R28, R24.reuse, R50, R200 ;  /* 0x00000032181c723c */ /* 0x044fe200000418c8 */
[----:B------:R-:W-:Y:S02]  /*1e7a0*/  IMAD.MOV.U32 R143, RZ, RZ, R17 ;  /* 0x000000ffff8f7224 */ /* 0x000fe400078e0011 */
[----:B------:R-:W-:Y:S02]  /*1e7b0*/  IMAD.MOV.U32 R141, RZ, RZ, R19 ;  /* 0x000000ffff8d7224 */ /* 0x000fe400078e0013 */
[----:B------:R-:W-:Y:S01]  /*1e7c0*/  IMAD.MOV.U32 R37, RZ, RZ, R89 ;  /* 0x000000ffff257224 */ /* 0x000fe200078e0059 */
[----:B------:R-:W-:Y:S01]  /*1e7d0*/  MOV R89, R105 ;  /* 0x0000006900597202 */ /* 0x000fe20000000f00 */
[----:B------:R-:W-:Y:S01]  /*1e7e0*/  IMAD.MOV.U32 R51, RZ, RZ, R90 ;  /* 0x000000ffff337224 */ /* 0x000fe200078e005a */
[----:B------:R-:W-:Y:S01]  /*1e7f0*/  HMMA.16816.F32.BF16 R16, R24, R42, R128 ;  /* 0x0000002a1810723c */ /* 0x000fe20000041880 */
[----:B------:R-:W2:Y:S01]  /*1e800*/  LDSM.16.M88.4 R40, [R186+0x800] ;  /* 0x00080000ba28783b */ /* 0x000ea20000000200 */
[----:B------:R-:W-:-:S02]  /*1e810*/  IMAD.MOV.U32 R90, RZ, RZ, R107 ;  /* 0x000000ffff5a7224 */ /* 0x000fc400078e006b */
[----:B------:R-:W-:Y:S02]  /*1e820*/  IMAD.MOV.U32 R88, RZ, RZ, R106 ;  /* 0x000000ffff587224 */ /* 0x000fe400078e006a */
[----:B------:R-:W-:Y:S02]  /*1e830*/  IMAD.MOV.U32 R2, RZ, RZ, R104 ;  /* 0x000000ffff027224 */ /* 0x000fe400078e0068 */
[C---:B------:R-:W-:Y:S01]  /*1e840*/  HMMA.16816.F32.BF16 R52, R24.reuse, R54, R176 ;  /* 0x000000361834723c */ /* 0x040fe200000418b0 */
[----:B------:R-:W-:Y:S02]  /*1e850*/  IMAD.MOV.U32 R211, RZ, RZ, R249 ;  /* 0x000000ffffd37224 */ /* 0x000fe400078e00f9 */
[----:B------:R-:W3:Y:S05]  /*1e860*/  S2R R249, SR_TID.X ;  /* 0x0000000000f97919 */ /* 0x000eea0000002100 */
[C---:B------:R-:W-:Y:S08]  /*1e870*/  HMMA.16816.F32.BF16 R104, R24.reuse, R48, R20 ;  /* 0x000000301868723c */ /* 0x040ff00000041814 */
[C---:B------:R-:W-:Y:S08]  /*1e880*/  HMMA.16816.F32.BF16 R92, R24.reuse, R32, R92 ;  /* 0x00000020185c723c */ /* 0x040ff0000004185c */
[----:B------:R-:W-:Y:S01]  /*1e890*/  HMMA.16816.F32.BF16 R24, R24, R34, R68 ;  /* 0x000000221818723c */ /* 0x000fe20000041844 */
[----:B------:R-:W-:Y:S01]  /*1e8a0*/  MOV R74, R44 ;  /* 0x0000002c004a7202 */ /* 0x000fe20000000f00 */
[----:B------:R-:W-:-:S02]  /*1e8b0*/  IMAD.MOV.U32 R73, RZ, RZ, R45 ;  /* 0x000000ffff497224 */ /* 0x000fc400078e002d */
[----:B------:R-:W-:Y:S02]  /*1e8c0*/  IMAD.MOV.U32 R72, RZ, RZ, R47 ;  /* 0x000000ffff487224 */ /* 0x000fe400078e002f */
[----:B------:R-:W-:Y:S02]  /*1e8d0*/  IMAD.MOV.U32 R63, RZ, RZ, R46 ;  /* 0x000000ffff3f7224 */ /* 0x000fe400078e002e */
[----:B------:R-:W4:Y:S01]  /*1e8e0*/  LDSM.16.M88.4 R44, [R186+0x1000] ;  /* 0x00100000ba2c783b */ /* 0x000f220000000200 */
[----:B---3--:R-:W-:Y:S02]  /*1e8f0*/  SHF.L.U32 R249, R249, 0x1, RZ ;  /* 0x00000001f9f97819 */ /* 0x008fe400000006ff */
[----:B------:R-:W-:Y:S01]  /*1e900*/  MOV R118, R16 ;  /* 0x0000001000767202 */ /* 0x000fe20000000f00 */
[----:B------:R-:W-:Y:S01]  /*1e910*/  IMAD.MOV.U32 R16, RZ, RZ, R17 ;  /* 0x000000ffff107224 */ /* 0x000fe200078e0011 */
[----:B-1----:R-:W-:Y:S01]  /*1e920*/  HMMA.16816.F32.BF16 R176, R12, R218, R28 ;  /* 0x000000da0cb0723c */ /* 0x002fe2000004181c */
[----:B------:R-:W-:Y:S01]  /*1e930*/  IMAD.SHL.U32 R17, R252, 0x100, RZ ;  /* 0x00000100fc117824 */ /* 0x000fe200078e00ff */
[----:B------:R-:W-:Y:S01]  /*1e940*/  LOP3.LUT R249, R249, 0x6, RZ, 0xc0, !PT ;  /* 0x00000006f9f97812 */ /* 0x000fe200078ec0ff */
[----:B------:R-:W-:Y:S08]  /*1e950*/  LDSM.16.M88.4 R28, [R186+0x2000] ;  /* 0x00200000ba1c783b */ /* 0x000ff00000000200 */
[----:B------:R-:W-:-:S02]  /*1e960*/  IMAD.MOV.U32 R34, RZ, RZ, R26 ;  /* 0x000000ffff227224 */ /* 0x000fc400078e001a */
[----:B------:R-:W-:Y:S02]  /*1e970*/  IMAD.MOV.U32 R33, RZ, RZ, R24 ;  /* 0x000000ffff217224 */ /* 0x000fe400078e0018 */
[----:B------:R-:W-:Y:S02]  /*1e980*/  IMAD.MOV.U32 R32, RZ, RZ, R25 ;  /* 0x000000ffff207224 */ /* 0x000fe400078e0019 */
[----:B------:R-:W-:Y:S02]  /*1e990*/  IMAD.MOV.U32 R250, RZ, RZ, R27 ;  /* 0x000000fffffa7224 */ /* 0x000fe400078e001b */
[----:B------:R-:W1:Y:S01]  /*1e9a0*/  LDSM.16.M88.4 R24, [R186+0x1800] ;  /* 0x00180000ba18783b */ /* 0x000e620000000200 */
[C-C-:B------:R-:W-:Y:S01]  /*1e9b0*/  LOP3.LUT R3, R17.reuse, 0x8, R249.reuse, 0xfe, !PT ;  /* 0x0000000811037812 */ /* 0x140fe200078efef9 */
[----:B--2---:R-:W-:Y:S03]  /*1e9c0*/  HMMA.16816.F32.BF16 R204, R12, R40, R84 ;  /* 0x000000280ccc723c */ /* 0x004fe60000041854 */
[----:B------:R-:W2:Y:S01]  /*1e9d0*/  I2F R7, R3 ;  /* 0x0000000300077306 */ /* 0x000ea20000201400 */
[----:B------:R-:W-:Y:S01]  /*1e9e0*/  LOP3.LUT R0, R17, 0x10, R249, 0xfe, !PT ;  /* 0x0000001011007812 */ /* 0x000fe200078efef9 */
[----:B------:R-:W-:-:S03]  /*1e9f0*/  IMAD.MOV.U32 R75, RZ, RZ, R4 ;  /* 0x000000ffff4b7224 */ /* 0x000fc600078e0004 */
[----:B------:R-:W-:Y:S01]  /*1ea00*/  HMMA.16816.F32.BF16 R200, R12, R42, R80 ;  /* 0x0000002a0cc8723c */ /* 0x000fe20000041850 */
[----:B------:R-:W-:Y:S02]  /*1ea10*/  ISETP.GE.AND P2, PT, R211, 0x3, PT ;  /* 0x00000003d300780c */ /* 0x000fe40003f46270 */
[----:B------:R3:W1:Y:S01]  /*1ea20*/  I2F R9, R0 ;  /* 0x0000000000097306 */ /* 0x0006620000201400 */
[----:B------:R-:W-:-:S04]  /*1ea30*/  LOP3.LUT R4, R17, 0x18, R249, 0xfe, !PT ;  /* 0x0000001811047812 */ /* 0x000fc800078efef9 */
[----:B----4-:R-:W-:Y:S01]  /*1ea40*/  HMMA.16816.F32.BF16 R208, R12, R44, R96 ;  /* 0x0000002c0cd0723c */ /* 0x010fe20000041860 */
[----:B------:R-:W-:Y:S01]  /*1ea50*/  IMAD.MOV.U32 R49, RZ, RZ, R37 ;  /* 0x000000ffff317224 */ /* 0x000fe200078e0025 */
[C---:B------:R-:W-:Y:S01]  /*1ea60*/  ISETP.GE.AND P6, PT, R3.reuse, R8, PT ;  /* 0x000000080300720c */ /* 0x040fe20003fc6270 */
[----:B------:R-:W-:Y:S01]  /*1ea70*/  IMAD.MOV.U32 R48, RZ, RZ, R36 ;  /* 0x000000ffff307224 */ /* 0x000fe200078e0024 */
[----:B------:R-:W-:Y:S01]  /*1ea80*/  ISETP.GE.AND P4, PT, R3, R6, PT ;  /* 0x000000060300720c */ /* 0x000fe20003f86270 */
[----:B------:R-:W-:Y:S01]  /*1ea90*/  IMAD.MOV.U32 R42, RZ, RZ, R74 ;  /* 0x000000ffff2a7224 */ /* 0x000fe200078e004a */
[----:B------:R-:W4:Y:S01]  /*1eaa0*/  LDSM.16.M88.4 R36, [R186+0x2800] ;  /* 0x00280000ba24783b */ /* 0x000f220000000200 */
[----:B------:R-:W-:Y:S02]  /*1eab0*/  MOV R99, R72 ;  /* 0x0000004800637202 */ /* 0x000fe40000000f00 */
[----:B------:R-:W-:Y:S02]  /*1eac0*/  MOV R72, R11 ;  /* 0x0000000b00487202 */ /* 0x000fe40000000f00 */
[----:B------:R1:W1:Y:S01]  /*1ead0*/  I2F R11, R4 ;  /* 0x00000004000b7306 */ /* 0x0002620000201400 */
[----:B------:R-:W-:Y:S01]  /*1eae0*/  IMAD.MOV.U32 R74, RZ, RZ, R5 ;  /* 0x000000ffff4a7224 */ /* 0x000fe200078e0005 */
[C---:B------:R-:W-:Y:S01]  /*1eaf0*/  ISETP.GE.AND P5, PT, R0.reuse, R8, PT ;  /* 0x000000080000720c */ /* 0x040fe20003fa6270 */
[CC--:B--2---:R-:W-:Y:S01]  /*1eb00*/  FFMA.FTZ R5, R153.reuse, R7.reuse, R176 ;  /* 0x0000000799057223 */ /* 0x0c4fe200000100b0 */
[----:B------:R-:W-:Y:S01]  /*1eb10*/  ISETP.GE.AND P3, PT, R0, R6, PT ;  /* 0x000000060000720c */ /* 0x000fe20003f66270 */
[----:B------:R-:W-:Y:S01]  /*1eb20*/  FFMA.FTZ R3, R153, R7, R178 ;  /* 0x0000000799037223 */ /* 0x000fe200000100b2 */
[----:B---3--:R-:W-:Y:S01]  /*1eb30*/  LOP3.LUT R0, R17, 0x20, R249, 0xfe, !PT ;  /* 0x0000002011007812 */ /* 0x008fe200078efef9 */
[----:B------:R-:W-:Y:S01]  /*1eb40*/  IMAD.MOV.U32 R50, RZ, RZ, R91 ;  /* 0x000000ffff327224 */ /* 0x000fe200078e005b */
[----:B------:R-:W-:Y:S01]  /*1eb50*/  MOV R91, R62 ;  /* 0x0000003e005b7202 */ /* 0x000fe20000000f00 */
[----:B------:R-:W-:Y:S01]  /*1eb60*/  IMAD.MOV.U32 R98, RZ, RZ, R63 ;  /* 0x000000ffff627224 */ /* 0x000fe200078e003f */
[----:B------:R-:W-:Y:S01]  /*1eb70*/  MOV R115, R196 ;  /* 0x000000c400737202 */ /* 0x000fe20000000f00 */
[----:B------:R-:W-:Y:S01]  /*1eb80*/  IMAD.MOV.U32 R113, RZ, RZ, R198 ;  /* 0x000000ffff717224 */ /* 0x000fe200078e00c6 */
[----:B------:R-:W-:Y:S01]  /*1eb90*/  MOV R63, R56 ;  /* 0x00000038003f7202 */ /* 0x000fe20000000f00 */
[----:B------:R-:W-:-:S02]  /*1eba0*/  IMAD.MOV.U32 R114, RZ, RZ, R197 ;  /* 0x000000ffff727224 */ /* 0x000fc400078e00c5 */
[----:B------:R-:W-:Y:S01]  /*1ebb0*/  IMAD.MOV.U32 R62, RZ, RZ, R57 ;  /* 0x000000ffff3e7224 */ /* 0x000fe200078e0039 */
[C---:B------:R-:W-:Y:S01]  /*1ebc0*/  HMMA.16816.F32.BF16 R196, R12.reuse, R46, R100 ;  /* 0x0000002e0cc4723c */ /* 0x040fe20000041864 */
[----:B------:R-:W-:Y:S01]  /*1ebd0*/  IMAD.MOV.U32 R56, RZ, RZ, R118 ;  /* 0x000000ffff387224 */ /* 0x000fe200078e0076 */
[----:B------:R-:W-:Y:S01]  /*1ebe0*/  FSEL R176, R5, -INF , !P6 ;  /* 0xff80000005b07808 */ /* 0x000fe20007000000 */
[----:B------:R-:W-:Y:S01]  /*1ebf0*/  IMAD.MOV.U32 R57, RZ, RZ, R16 ;  /* 0x000000ffff397224 */ /* 0x000fe200078e0010 */
[----:B------:R-:W-:Y:S01]  /*1ec00*/  FSEL R118, R3, -INF , !P4 ;  /* 0xff80000003767808 */ /* 0x000fe20006000000 */
[----:B------:R2:W3:Y:S01]  /*1ec10*/  I2F R16, R0 ;  /* 0x0000000000107306 */ /* 0x0004e20000201400 */
[C---:B------:R-:W-:Y:S01]  /*1ec20*/  ISETP.GE.AND P6, PT, R4.reuse, R8, PT ;  /* 0x000000080400720c */ /* 0x040fe20003fc6270 */
[CC--:B-1----:R-:W-:Y:S01]  /*1ec30*/  FFMA.FTZ R5, R153.reuse, R9.reuse, R204 ;  /* 0x0000000999057223 */ /* 0x0c2fe200000100cc */
[----:B------:R-:W-:Y:S01]  /*1ec40*/  ISETP.GE.AND P4, PT, R4, R6, PT ;  /* 0x000000060400720c */ /* 0x000fe20003f86270 */
[----:B------:R-:W-:Y:S01]  /*1ec50*/  FFMA.FTZ R4, R153, R9, R206 ;  /* 0x0000000999047223 */ /* 0x000fe200000100ce */
[----:B------:R-:W-:Y:S01]  /*1ec60*/  LOP3.LUT R3, R17, 0x28, R249, 0xfe, !PT ;  /* 0x0000002811037812 */ /* 0x000fe200078efef9 */
[----:B------:R-:W-:Y:S01]  /*1ec70*/  IMAD.MOV.U32 R219, RZ, RZ, R73 ;  /* 0x000000ffffdb7224 */ /* 0x000fe200078e0049 */
[----:B------:R-:W-:Y:S01]  /*1ec80*/  HMMA.16816.F32.BF16 R172, R12, R24, R124 ;  /* 0x000000180cac723c */ /* 0x000fe2000004187c */
[----:B------:R-:W-:-:S02]  /*1ec90*/  IMAD.MOV.U32 R218, RZ, RZ, R34 ;  /* 0x000000ffffda7224 */ /* 0x000fc400078e0022 */
[----:B------:R-:W-:Y:S02]  /*1eca0*/  IMAD.MOV.U32 R97, RZ, RZ, R33 ;  /* 0x000000ffff617224 */ /* 0x000fe400078e0021 */
[----:B------:R-:W-:Y:S01]  /*1ecb0*/  IMAD.MOV.U32 R43, RZ, RZ, R32 ;  /* 0x000000ffff2b7224 */ /* 0x000fe200078e0020 */
[----:B------:R-:W-:Y:S01]  /*1ecc0*/  FSEL R178, R5, -INF , !P5 ;  /* 0xff80000005b27808 */ /* 0x000fe20006800000 */
[----:B------:R-:W-:Y:S01]  /*1ecd0*/  IMAD.MOV.U32 R112, RZ, RZ, R152 ;  /* 0x000000ffff707224 */ /* 0x000fe200078e0098 */
[----:B------:R-:W1:Y:S01]  /*1ece0*/  LDSM.16.M88.4 R32, [R186+0x3000] ;  /* 0x00300000ba20783b */ /* 0x000e620000000200 */
[----:B------:R-:W-:Y:S01]  /*1ecf0*/  IMAD.MOV.U32 R73, RZ, RZ, R10 ;  /* 0x000000ffff497224 */ /* 0x000fe200078e000a */
[----:B------:R-:W-:Y:S01]  /*1ed00*/  FSEL R152, R4, -INF , !P3 ;  /* 0xff80000004987808 */ /* 0x000fe20005800000 */
[----:B------:R3:W3:Y:S01]  /*1ed10*/  I2F R10, R3 ;  /* 0x00000003000a7306 */ /* 0x0006e20000201400 */
[C---:B------:R-:W-:Y:S01]  /*1ed20*/  ISETP.GE.AND P5, PT, R0.reuse, R8, PT ;  /* 0x000000080000720c */ /* 0x040fe20003fa6270 */
[CC--:B------:R-:W-:Y:S01]  /*1ed30*/  FFMA.FTZ R5, R153.reuse, R11.reuse, R200 ;  /* 0x0000000b99057223 */ /* 0x0c0fe200000100c8 */
[----:B------:R-:W-:Y:S01]  /*1ed40*/  ISETP.GE.AND P3, PT, R0, R6, PT ;  /* 0x000000060000720c */ /* 0x000fe20003f66270 */
[----:B------:R-:W-:Y:S01]  /*1ed50*/  FFMA.FTZ R4, R153, R11, R202 ;  /* 0x0000000b99047223 */ /* 0x000fe200000100ca */
[----:B--2---:R-:W-:Y:S01]  /*1ed60*/  LOP3.LUT R0, R17, 0x30, R249, 0xfe, !PT ;  /* 0x0000003011007812 */ /* 0x004fe200078efef9 */
[----:B------:R-:W-:Y:S01]  /*1ed70*/  IMAD.MOV.U32 R70, RZ, RZ, R111 ;  /* 0x000000ffff467224 */ /* 0x000fe200078e006f */
[----:B------:R-:W-:Y:S01]  /*1ed80*/  MOV R71, R110 ;  /* 0x0000006e00477202 */ /* 0x000fe20000000f00 */
[----:B------:R-:W-:-:S02]  /*1ed90*/  IMAD.MOV.U32 R68, RZ, RZ, R109 ;  /* 0x000000ffff447224 */ /* 0x000fc400078e006d */
[----:B------:R-:W-:Y:S02]  /*1eda0*/  IMAD.MOV.U32 R69, RZ, RZ, R108 ;  /* 0x000000ffff457224 */ /* 0x000fe400078e006c */
[----:B------:R-:W-:Y:S01]  /*1edb0*/  HMMA.16816.F32.BF16 R108, R12, R26, R156 ;  /* 0x0000001a0c6c723c */ /* 0x000fe2000004189c */
[----:B------:R2:W1:Y:S01]  /*1edc0*/  I2F R7, R0 ;  /* 0x0000000000077306 */ /* 0x0004620000201400 */
[----:B------:R-:W-:Y:S01]  /*1edd0*/  IMAD.MOV.U32 R248, RZ, RZ, R104 ;  /* 0x000000fffff87224 */ /* 0x000fe200078e0068 */
[----:B------:R-:W-:Y:S01]  /*1ede0*/  MOV R21, R106 ;  /* 0x0000006a00157202 */ /* 0x000fe20000000f00 */
[----:B------:R-:W-:Y:S01]  /*1edf0*/  IMAD.MOV.U32 R23, RZ, RZ, R105 ;  /* 0x000000ffff177224 */ /* 0x000fe200078e0069 */
[----:B------:R-:W4:Y:S02]  /*1ee00*/  LDSM.16.M88.4 R24, [R186+0x3800] ;  /* 0x00380000ba18783b */ /* 0x000f240000000200 */
[----:B------:R-:W-:Y:S02]  /*1ee10*/  FSEL R157, R5, -INF , !P6 ;  /* 0xff800000059d7808 */ /* 0x000fe40007000000 */
[----:B------:R-:W-:-:S02]  /*1ee20*/  FSEL R156, R4, -INF , !P4 ;  /* 0xff800000049c7808 */ /* 0x000fc40006000000 */
[C---:B------:R-:W-:Y:S02]  /*1ee30*/  ISETP.GE.AND P6, PT, R3.reuse, R8, PT ;  /* 0x000000080300720c */ /* 0x040fe40003fc6270 */
[----:B------:R-:W-:Y:S01]  /*1ee40*/  ISETP.GE.AND P4, PT, R3, R6, PT ;  /* 0x000000060300720c */ /* 0x000fe20003f86270 */
[-C--:B---3--:R-:W-:Y:S01]  /*1ee50*/  FFMA.FTZ R5, R153, R16.reuse, R208 ;  /* 0x0000001099057223 */ /* 0x088fe200000100d0 */
[----:B------:R-:W-:Y:S01]  /*1ee60*/  LOP3.LUT R3, R17, 0x38, R249, 0xfe, !PT ;  /* 0x0000003811037812 */ /* 0x000fe200078efef9 */
[----:B------:R-:W-:Y:S02]  /*1ee70*/  FFMA.FTZ R4, R153, R16, R210 ;  /* 0x0000001099047223 */ /* 0x000fe400000100d2 */
[----:B------:R-:W-:Y:S01]  /*1ee80*/  IMAD.MOV.U32 R20, RZ, RZ, R107 ;  /* 0x000000ffff147224 */ /* 0x000fe200078e006b */
[----:B------:R3:W1:Y:S01]  /*1ee90*/  I2F R9, R3 ;  /* 0x0000000300097306 */ /* 0x0006620000201400 */
[----:B------:R-:W-:Y:S01]  /*1eea0*/  HMMA.16816.F32.BF16 R104, R12, R28, R212 ;  /* 0x0000001c0c68723c */ /* 0x000fe200000418d4 */
[----:B------:R-:W-:-:S02]  /*1eeb0*/  FSEL R200, R5, -INF , !P5 ;  /* 0xff80000005c87808 */ /* 0x000fc40006800000 */
[----:B------:R-:W-:Y:S01]  /*1eec0*/  FSEL R158, R4, -INF , !P3 ;  /* 0xff800000049e7808 */ /* 0x000fe20005800000 */
[----:B------:R-:W-:Y:S01]  /*1eed0*/  FFMA.FTZ R5, R153, R10, R196 ;  /* 0x0000000a99057223 */ /* 0x000fe200000100c4 */
[C---:B------:R-:W-:Y:S02]  /*1eee0*/  ISETP.GE.AND P5, PT, R0.reuse, R8, PT ;  /* 0x000000080000720c */ /* 0x040fe40003fa6270 */
[----:B------:R-:W-:Y:S02]  /*1eef0*/  ISETP.GE.AND P3, PT, R0, R6, PT ;  /* 0x000000060000720c */ /* 0x000fe40003f66270 */
[----:B--2---:R-:W-:Y:S01]  /*1ef00*/  LOP3.LUT R0, R17, 0x40, R249, 0xfe, !PT ;  /* 0x0000004011007812 */ /* 0x004fe200078efef9 */
[----:B------:R-:W-:Y:S02]  /*1ef10*/  FFMA.FTZ R4, R153, R10, R198 ;  /* 0x0000000a99047223 */ /* 0x000fe400000100c6 */
[----:B------:R-:W-:Y:S01]  /*1ef20*/  IMAD.MOV.U32 R129, RZ, RZ, R18 ;  /* 0x000000ffff817224 */ /* 0x000fe200078e0012 */
[----:B------:R-:W-:Y:S01]  /*1ef30*/  MOV R18, R95 ;  /* 0x0000005f00127202 */ /* 0x000fe20000000f00 */
[----:B------:R-:W-:Y:S01]  /*1ef40*/  IMAD.MOV.U32 R128, RZ, RZ, R19 ;  /* 0x000000ffff807224 */ /* 0x000fe200078e0013 */
[----:B------:R2:W2:Y:S01]  /*1ef50*/  I2F R10, R0 ;  /* 0x00000000000a7306 */ /* 0x0004a20000201400 */
[----:B------:R-:W-:Y:S01]  /*1ef60*/  IMAD.MOV.U32 R119, RZ, RZ, R92 ;  /* 0x000000ffff777224 */ /* 0x000fe200078e005c */
[----:B------:R-:W-:Y:S01]  /*1ef70*/  FSEL R196, R5, -INF , !P6 ;  /* 0xff80000005c47808 */ /* 0x000fe20007000000 */
[----:B------:R-:W-:-:S02]  /*1ef80*/  IMAD.MOV.U32 R22, RZ, RZ, R93 ;  /* 0x000000ffff167224 */ /* 0x000fc400078e005d */
[----:B------:R-:W-:Y:S02]  /*1ef90*/  IMAD.MOV.U32 R19, RZ, RZ, R94 ;  /* 0x000000ffff137224 */ /* 0x000fe400078e005e */
[C---:B------:R-:W-:Y:S01]  /*1efa0*/  HMMA.16816.F32.BF16 R92, R12.reuse, R30, R224 ;  /* 0x0000001e0c5c723c */ /* 0x040fe200000418e0 */
[-C--:B-1----:R-:W-:Y:S01]  /*1efb0*/  FFMA.FTZ R5, R153, R7.reuse, R172 ;  /* 0x0000000799057223 */ /* 0x082fe200000100ac */
[----:B------:R-:W-:Y:S01]  /*1efc0*/  FSEL R159, R4, -INF , !P4 ;  /* 0xff800000049f7808 */ /* 0x000fe20006000000 */
[----:B------:R-:W-:Y:S01]  /*1efd0*/  IMAD.MOV.U32 R40, RZ, RZ, R61 ;  /* 0x000000ffff287224 */ /* 0x000fe200078e003d */
[C---:B------:R-:W-:Y:S01]  /*1efe0*/  ISETP.GE.AND P6, PT, R3.reuse, R8, PT ;  /* 0x000000080300720c */ /* 0x040fe20003fc6270 */
[----:B------:R-:W-:Y:S01]  /*1eff0*/  IMAD.MOV.U32 R41, RZ, RZ, R60 ;  /* 0x000000ffff297224 */ /* 0x000fe200078e003c */
[----:B------:R-:W-:Y:S01]  /*1f000*/  ISETP.GE.AND P4, PT, R3, R6, PT ;  /* 0x000000060300720c */ /* 0x000fe20003f86270 */
[----:B------:R-:W-:Y:S01]  /*1f010*/  FFMA.FTZ R4, R153, R7, R174 ;  /* 0x0000000799047223 */ /* 0x000fe200000100ae */
[----:B---3--:R-:W-:Y:S01]  /*1f020*/  LOP3.LUT R3, R17, 0x48, R249, 0xfe, !PT ;  /* 0x0000004811037812 */ /* 0x008fe200078efef9 */
[----:B------:R-:W-:Y:S01]  /*1f030*/  IMAD.MOV.U32 R60, RZ, RZ, R59 ;  /* 0x000000ffff3c7224 */ /* 0x000fe200078e003b */
[C---:B----4-:R-:W-:Y:S01]  /*1f040*/  HMMA.16816.F32.BF16 R124, R12.reuse, R38, R228 ;  /* 0x000000260c7c723c */ /* 0x050fe200000418e4 */
[----:B------:R-:W-:Y:S01]  /*1f050*/  IMAD.MOV.U32 R61, RZ, RZ, R58 ;  /* 0x000000ffff3d7224 */ /* 0x000fe200078e003a */
[----:B------:R-:W-:Y:S01]  /*1f060*/  FSEL R172, R5, -INF , !P5 ;  /* 0xff80000005ac7808 */ /* 0x000fe20006800000 */
[----:B------:R-:W-:Y:S01]  /*1f070*/  IMAD.MOV.U32 R58, RZ, RZ, R129 ;  /* 0x000000ffff3a7224 */ /* 0x000fe200078e0081 */
[----:B------:R-:W-:Y:S01]  /*1f080*/  LDSM.16.M88.4 R28, [R186+0x4800] ;  /* 0x00480000ba1c783b */ /* 0x000fe20000000200 */
[----:B------:R-:W-:Y:S01]  /*1f090*/  IMAD.MOV.U32 R59, RZ, RZ, R128 ;  /* 0x000000ffff3b7224 */ /* 0x000fe200078e0080 */
[----:B------:R1:W3:Y:S01]  /*1f0a0*/  I2F R7, R3 ;  /* 0x0000000300077306 */ /* 0x0002e20000201400 */
[CC--:B------:R-:W-:Y:S01]  /*1f0b0*/  FFMA.FTZ R5, R153.reuse, R9.reuse, R108 ;  /* 0x0000000999057223 */ /* 0x0c0fe2000001006c */
[----:B------:R-:W-:Y:S01]  /*1f0c0*/  HMMA.16816.F32.BF16 R128, R12, R36, R232 ;  /* 0x000000240c80723c */ /* 0x000fe200000418e8 */
[----:B------:R-:W4:Y:S01]  /*1f0d0*/  LDSM.16.M88.4 R36, [R186+0x4000] ;  /* 0x00400000ba24783b */ /* 0x000f220000000200 */
[----:B------:R-:W-:Y:S01]  /*1f0e0*/  FSEL R108, R4, -INF , !P3 ;  /* 0xff800000046c7808 */ /* 0x000fe20005800000 */
[----:B------:R-:W-:Y:S01]  /*1f0f0*/  FFMA.FTZ R4, R153, R9, R110 ;  /* 0x0000000999047223 */ /* 0x000fe2000001006e */
[----:B------:R-:W-:-:S02]  /*1f100*/  ISETP.GE.AND P5, PT, R0, R8, PT ;  /* 0x000000080000720c */ /* 0x000fc40003fa6270 */
[----:B------:R-:W-:Y:S02]  /*1f110*/  ISETP.GE.AND P3, PT, R0, R6, PT ;  /* 0x000000060000720c */ /* 0x000fe40003f66270 */
[----:B--2---:R-:W-:Y:S02]  /*1f120*/  LOP3.LUT R0, R17, 0x50, R249, 0xfe, !PT ;  /* 0x0000005011007812 */ /* 0x004fe400078efef9 */
[----:B------:R-:W-:Y:S01]  /*1f130*/  FSEL R174, R5, -INF , !P6 ;  /* 0xff80000005ae7808 */ /* 0x000fe20007000000 */
[CC--:B------:R-:W-:Y:S01]  /*1f140*/  FFMA.FTZ R5, R153.reuse, R10.reuse, R104 ;  /* 0x0000000a99057223 */ /* 0x0c0fe20000010068 */
[----:B------:R2:W2:Y:S01]  /*1f150*/  I2F R9, R0 ;  /* 0x0000000000097306 */ /* 0x0004a20000201400 */
[----:B------:R-:W-:Y:S01]  /*1f160*/  FSEL R110, R4, -INF , !P4 ;  /* 0xff800000046e7808 */ /* 0x000fe20006000000 */
[----:B------:R-:W-:Y:S01]  /*1f170*/  FFMA.FTZ R4, R153, R10, R106 ;  /* 0x0000000a99047223 */ /* 0x000fe2000001006a */
[C---:B------:R-:W-:Y:S02]  /*1f180*/  ISETP.GE.AND P6, PT, R3.reuse, R8, PT ;  /* 0x000000080300720c */ /* 0x040fe40003fc6270 */
[----:B------:R-:W-:-:S02]  /*1f190*/  ISETP.GE.AND P4, PT, R3, R6, PT ;  /* 0x000000060300720c */ /* 0x000fc40003f86270 */
[--C-:B-1----:R-:W-:Y:S01]  /*1f1a0*/  LOP3.LUT R3, R17, 0x58, R249.reuse, 0xfe, !PT ;  /* 0x0000005811037812 */ /* 0x102fe200078efef9 */
[----:B------:R-:W-:Y:S01]  /*1f1b0*/  HMMA.16816.F32.BF16 R120, R12, R32, R236 ;  /* 0x000000200c78723c */ /* 0x000fe200000418ec */
[----:B------:R-:W-:Y:S02]  /*1f1c0*/  FSEL R198, R5, -INF , !P5 ;  /* 0xff80000005c67808 */ /* 0x000fe40006800000 */
[----:B------:R1:W1:Y:S01]  /*1f1d0*/  I2F R10, R3 ;  /* 0x00000003000a7306 */ /* 0x0002620000201400 */
[----:B------:R-:W-:Y:S02]  /*1f1e0*/  FSEL R106, R4, -INF , !P3 ;  /* 0xff800000046a7808 */ /* 0x000fe40005800000 */
[C---:B------:R-:W-:Y:S02]  /*1f1f0*/  ISETP.GE.AND P5, PT, R0.reuse, R8, PT ;  /* 0x000000080000720c */ /* 0x040fe40003fa6270 */
[----:B------:R-:W-:Y:S02]  /*1f200*/  ISETP.GE.AND P3, PT, R0, R6, PT ;  /* 0x000000060000720c */ /* 0x000fe40003f66270 */
[----:B--2---:R-:W-:Y:S01]  /*1f210*/  LOP3.LUT R0, R17, 0x60, R249, 0xfe, !PT ;  /* 0x0000006011007812 */ /* 0x004fe200078efef9 */
[----:B---3--:R-:W-:-:S02]  /*1f220*/  FFMA.FTZ R5, R153, R7, R92 ;  /* 0x0000000799057223 */ /* 0x008fc4000001005c */
[----:B------:R-:W-:Y:S02]  /*1f230*/  FFMA.FTZ R4, R153, R7, R94 ;  /* 0x0000000799047223 */ /* 0x000fe4000001005e */
[----:B------:R2:W3:Y:S01]  /*1f240*/  I2F R7, R0 ;  /* 0x0000000000077306 */ /* 0x0004e20000201400 */
[C---:B------:R-:W-:Y:S01]  /*1f250*/  HMMA.16816.F32.BF16 R84, R12.reuse, R34, R244 ;  /* 0x000000220c54723c */ /* 0x040fe200000418f4 */
[----:B------:R-:W-:Y:S01]  /*1f260*/  FSEL R202, R5, -INF , !P6 ;  /* 0xff80000005ca7808 */ /* 0x000fe20007000000 */
[CC--:B------:R-:W-:Y:S01]  /*1f270*/  FFMA.FTZ R5, R153.reuse, R9.reuse, R128 ;  /* 0x0000000999057223 */ /* 0x0c0fe20000010080 */
[----:B------:R-:W-:Y:S01]  /*1f280*/  FSEL R128, R4, -INF , !P4 ;  /* 0xff80000004807808 */ /* 0x000fe20006000000 */
[----:B------:R-:W-:Y:S01]  /*1f290*/  FFMA.FTZ R4, R153, R9, R130 ;  /* 0x0000000999047223 */ /* 0x000fe20000010082 */
[C---:B------:R-:W-:Y:S01]  /*1f2a0*/  ISETP.GE.AND P6, PT, R3.reuse, R8, PT ;  /* 0x000000080300720c */ /* 0x040fe20003fc6270 */
[----:B------:R-:W-:Y:S01]  /*1f2b0*/  IMAD.MOV.U32 R103, RZ, RZ, R97 ;  /* 0x000000ffff677224 */ /* 0x000fe200078e0061 */
[----:B------:R-:W-:Y:S01]  /*1f2c0*/  ISETP.GE.AND P4, PT, R3, R6, PT ;  /* 0x000000060300720c */ /* 0x000fe20003f86270 */
[----:B------:R-:W-:Y:S01]  /*1f2d0*/  HMMA.16816.F32.BF16 R80, R12, R24, R240 ;  /* 0x000000180c50723c */ /* 0x000fe200000418f0 */
[----:B-1----:R-:W-:Y:S01]  /*1f2e0*/  LOP3.LUT R3, R17, 0x68, R249, 0xfe, !PT ;  /* 0x0000006811037812 */ /* 0x002fe200078efef9 */
[----:B------:R-:W-:Y:S01]  /*1f2f0*/  IMAD.MOV.U32 R96, RZ, RZ, R42 ;  /* 0x000000ffff607224 */ /* 0x000fe200078e002a */
[----:B------:R-:W-:Y:S01]  /*1f300*/  FSEL R130, R5, -INF , !P5 ;  /* 0xff80000005827808 */ /* 0x000fe20006800000 */
[----:B------:R-:W-:Y:S01]  /*1f310*/  FFMA.FTZ R5, R153, R10, R124 ;  /* 0x0000000a99057223 */ /* 0x000fe2000001007c */
[----:B------:R1:W1:Y:S01]  /*1f320*/  I2F R9, R3 ;  /* 0x0000000300097306 */ /* 0x0002620000201400 */
[----:B------:R-:W-:-:S02]  /*1f330*/  FSEL R124, R4, -INF , !P3 ;  /* 0xff800000047c7808 */ /* 0x000fc40005800000 */
[----:B------:R-:W-:Y:S01]  /*1f340*/  HMMA.16816.F32.BF16 R72, R12, R26, R72 ;  /* 0x0000001a0c48723c */ /* 0x000fe20000041848 */
[----:B------:R-:W4:Y:S01]  /*1f350*/  LDSM.16.M88.4 R24, [R186+0x5000] ;  /* 0x00500000ba18783b */ /* 0x000f220000000200 */
[C---:B------:R-:W-:Y:S01]  /*1f360*/  ISETP.GE.AND P5, PT, R0.reuse, R8, PT ;  /* 0x000000080000720c */ /* 0x040fe20003fa6270 */
[----:B------:R-:W-:Y:S01]  /*1f370*/  FFMA.FTZ R4, R153, R10, R126 ;  /* 0x0000000a99047223 */ /* 0x000fe2000001007e */
[----:B------:R-:W-:Y:S01]  /*1f380*/  ISETP.GE.AND P3, PT, R0, R6, PT ;  /* 0x000000060000720c */ /* 0x000fe20003f66270 */
[----:B------:R-:W-:Y:S01]  /*1f390*/  IMAD.MOV.U32 R45, RZ, RZ, R99 ;  /* 0x000000ffff2d7224 */ /* 0x000fe200078e0063 */
[----:B--2---:R-:W-:Y:S01]  /*1f3a0*/  LOP3.LUT R0, R17, 0x70, R249, 0xfe, !PT ;  /* 0x0000007011007812 */ /* 0x004fe200078efef9 */
[----:B------:R-:W-:Y:S01]  /*1f3b0*/  LDSM.16.M88.4 R32, [R186+0x6000] ;  /* 0x00600000ba20783b */ /* 0x000fe20000000200 */
[----:B------:R-:W-:Y:S01]  /*1f3c0*/  FSEL R126, R5, -INF , !P6 ;  /* 0xff800000057e7808 */ /* 0x000fe20007000000 */
[CC--:B---3--:R-:W-:Y:S01]  /*1f3d0*/  FFMA.FTZ R5, R153.reuse, R7.reuse, R120 ;  /* 0x0000000799057223 */ /* 0x0c8fe20000010078 */
[----:B------:R2:W3:Y:S01]  /*1f3e0*/  I2F R10, R0 ;  /* 0x00000000000a7306 */ /* 0x0004e20000201400 */
[----:B------:R-:W-:Y:S01]  /*1f3f0*/  FSEL R120, R4, -INF , !P4 ;  /* 0xff80000004787808 */ /* 0x000fe20006000000 */
[----:B------:R-:W-:Y:S01]  /*1f400*/  IMAD.MOV.U32 R97, RZ, RZ, R219 ;  /* 0x000000ffff617224 */ /* 0x000fe200078e00db */
[----:B------:R-:W-:Y:S01]  /*1f410*/  MOV R44, R98 ;  /* 0x00000062002c7202 */ /* 0x000fe20000000f00 */
[----:B------:R-:W-:Y:S01]  /*1f420*/  FFMA.FTZ R4, R153, R7, R122 ;  /* 0x0000000799047223 */ /* 0x000fe2000001007a */
[----:B------:R-:W-:-:S02]  /*1f430*/  ISETP.GE.AND P6, PT, R3, R8, PT ;  /* 0x000000080300720c */ /* 0x000fc40003fc6270 */
[----:B------:R-:W-:Y:S02]  /*1f440*/  ISETP.GE.AND P4, PT, R3, R6, PT ;  /* 0x000000060300720c */ /* 0x000fe40003f86270 */
[----:B-1----:R-:W-:Y:S01]  /*1f450*/  LOP3.LUT R3, R17, 0x78, R249, 0xfe, !PT ;  /* 0x0000007811037812 */ /* 0x002fe200078efef9 */
[C---:B----4-:R-:W-:Y:S01]  /*1f460*/  HMMA.16816.F32.BF16 R112, R12.reuse, R36, R112 ;  /* 0x000000240c70723c */ /* 0x050fe20000041870 */
[----:B------:R-:W-:Y:S01]  /*1f470*/  IMAD.MOV.U32 R214, RZ, RZ, R97 ;  /* 0x000000ffffd67224 */ /* 0x000fe200078e0061 */
[----:B------:R-:W-:Y:S01]  /*1f480*/  MOV R11, R96 ;  /* 0x00000060000b7202 */ /* 0x000fe20000000f00 */
[----:B------:R-:W-:Y:S01]  /*1f490*/  IMAD.MOV.U32 R47, RZ, RZ, R103 ;  /* 0x000000ffff2f7224 */ /* 0x000fe200078e0067 */
[----:B------:R-:W-:Y:S01]  /*1f4a0*/  FSEL R206, R5, -INF , !P5 ;  /* 0xff80000005ce7808 */ /* 0x000fe20006800000 */
[----:B------:R-:W-:Y:S01]  /*1f4b0*/  IMAD.MOV.U32 R215, RZ, RZ, R44 ;  /* 0x000000ffffd77224 */ /* 0x000fe200078e002c */
[----:B------:R1:W4:Y:S01]  /*1f4c0*/  I2F R7, R3 ;  /* 0x0000000300077306 */ /* 0x0003220000201400 */
[----:B------:R-:W-:Y:S01]  /*1f4d0*/  FSEL R122, R4, -INF , !P3 ;  /* 0xff800000047a7808 */ /* 0x000fe20005800000 */
[----:B------:R-:W-:Y:S01]  /*1f4e0*/  HMMA.16816.F32.BF16 R100, R12, R38, R52 ;  /* 0x000000260c64723c */ /* 0x000fe20000041834 */
[C---:B------:R-:W-:Y:S01]  /*1f4f0*/  ISETP.GE.AND P5, PT, R0.reuse, R8, PT ;  /* 0x000000080000720c */ /* 0x040fe20003fa6270 */
[----:B------:R-:W-:Y:S01]  /*1f500*/  IMAD.MOV.U32 R42, RZ, RZ, R50 ;  /* 0x000000ffff2a7224 */ /* 0x000fe200078e0032 */
[----:B------:R-:W-:Y:S01]  /*1f510*/  ISETP.GE.AND P3, PT, R0, R6, PT ;  /* 0x000000060000720c */ /* 0x000fe20003f66270 */
[----:B------:R-:W1:Y:S01]  /*1f520*/  LDSM.16.M88.4 R36, [R186+0x5800] ;  /* 0x00580000ba24783b */ /* 0x000e620000000200 */
[----:B------:R-:W-:Y:S01]  /*1f530*/  MOV R219, R49 ;  /* 0x0000003100db7202 */ /* 0x000fe20000000f00 */
[----:B------:R-:W-:Y:S01]  /*1f540*/  IMAD.MOV.U32 R98, RZ, RZ, R48 ;  /* 0x000000ffff627224 */ /* 0x000fe200078e0030 */
[----:B--2---:R-:W-:Y:S01]  /*1f550*/  LOP3.LUT R0, R17, 0x80, R249, 0xfe, !PT ;  /* 0x0000008011007812 */ /* 0x004fe200078efef9 */
[----:B------:R-:W-:Y:S01]  /*1f560*/  IMAD.MOV.U32 R99, RZ, RZ, R51 ;  /* 0x000000ffff637224 */ /* 0x000fe200078e0033 */
[----:B------:R-:W-:Y:S01]  /*1f570*/  MOV R50, R142 ;  /* 0x0000008e00327202 */ /* 0x000fe20000000f00 */
[----:B------:R-:W-:-:S02]  /*1f580*/  IMAD.MOV.U32 R49, RZ, RZ, R143 ;  /* 0x000000ffff317224 */ /* 0x000fc400078e008f */
[----:B------:R-:W-:Y:S02]  /*1f590*/  IMAD.MOV.U32 R213, RZ, RZ, R214 ;  /* 0x000000ffffd57224 */ /* 0x000fe400078e00d6 */
[----:B------:R-:W-:Y:S02]  /*1f5a0*/  IMAD.MOV.U32 R48, RZ, RZ, R144 ;  /* 0x000000ffff307224 */ /* 0x000fe400078e0090 */
[----:B------:R-:W-:Y:S02]  /*1f5b0*/  IMAD.MOV.U32 R51, RZ, RZ, R141 ;  /* 0x000000ffff337224 */ /* 0x000fe400078e008d */
[CC--:B------:R-:W-:Y:S02]  /*1f5c0*/  FFMA.FTZ R5, R153.reuse, R9.reuse, R84 ;  /* 0x0000000999057223 */ /* 0x0c0fe40000010054 */
[----:B------:R-:W-:Y:S02]  /*1f5d0*/  FFMA.FTZ R4, R153, R9, R86 ;  /* 0x0000000999047223 */ /* 0x000fe40000010056 */
[----:B------:R-:W-:-:S02]  /*1f5e0*/  IMAD.MOV.U32 R46, RZ, RZ, R45 ;  /* 0x000000ffff2e7224 */ /* 0x000fc400078e002d */
[----:B------:R-:W-:Y:S01]  /*1f5f0*/  IMAD.MOV.U32 R214, RZ, RZ, R215 ;  /* 0x000000ffffd67224 */ /* 0x000fe200078e00d7 */
[----:B------:R2:W1:Y:S01]  /*1f600*/  I2F R9, R0 ;  /* 0x0000000000097306 */ /* 0x0004620000201400 */
[----:B------:R-:W-:Y:S01]  /*1f610*/  IMAD.MOV.U32 R215, RZ, RZ, R11 ;  /* 0x000000ffffd77224 */ /* 0x000fe200078e000b */
[----:B------:R-:W-:Y:S01]  /*1f620*/  MOV R11, R47 ;  /* 0x0000002f000b7202 */ /* 0x000fe20000000f00 */
[----:B------:R-:W-:Y:S01]  /*1f630*/  IMAD.MOV.U32 R45, RZ, RZ, R98 ;  /* 0x000000ffff2d7224 */ /* 0x000fe200078e0062 */
[----:B------:R-:W-:Y:S01]  /*1f640*/  MOV R97, R49 ;  /* 0x0000003100617202 */ /* 0x000fe20000000f00 */
[----:B------:R-:W-:Y:S01]  /*1f650*/  IMAD.MOV.U32 R44, RZ, RZ, R99 ;  /* 0x000000ffff2c7224 */ /* 0x000fe200078e0063 */
[----:B------:R-:W-:Y:S01]  /*1f660*/  HMMA.16816.F32.BF16 R56, R12, R30, R56 ;  /* 0x0000001e0c38723c */ /* 0x000fe20000041838 */
[----:B------:R-:W-:Y:S01]  /*1f670*/  IMAD.MOV.U32 R47, RZ, RZ, R43 ;  /* 0x000000ffff2f7224 */ /* 0x000fe200078e002b */
[----:B------:R-:W-:Y:S01]  /*1f680*/  FSEL R208, R5, -INF , !P6 ;  /* 0xff80000005d07808 */ /* 0x000fe20007000000 */
[----:B------:R-:W-:Y:S01]  /*1f690*/  IMAD.MOV.U32 R96, RZ, RZ, R48 ;  /* 0x000000ffff607224 */ /* 0x000fe200078e0030 */
[----:B------:R2:W5:Y:S01]  /*1f6a0*/  LDL.LU R144, [R1+0x194] ;  /* 0x0001940001907983 */ /* 0x0005620000300800 */
[----:B------:R-:W-:-:S02]  /*1f6b0*/  IMAD.MOV.U32 R98, RZ, RZ, R50 ;  /* 0x000000ffff627224 */ /* 0x000fc400078e0032 */
[----:B------:R-:W-:Y:S02]  /*1f6c0*/  IMAD.MOV.U32 R99, RZ, RZ, R51 ;  /* 0x000000ffff637224 */ /* 0x000fe400078e0033 */
[----:B------:R-:W-:Y:S01]  /*1f6d0*/  IMAD.MOV.U32 R43, RZ, RZ, R40 ;  /* 0x000000ffff2b7224 */ /* 0x000fe200078e0028 */
[----:B------:R-:W-:Y:S01]  /*1f6e0*/  FSEL R204, R4, -INF , !P4 ;  /* 0xff80000004cc7808 */ /* 0x000fe20006000000 */
[----:B------:R-:W-:Y:S01]  /*1f6f0*/  IMAD.MOV.U32 R40, RZ, RZ, R41 ;  /* 0x000000ffff287224 */ /* 0x000fe200078e0029 */
[----:B------:R-:W-:Y:S01]  /*1f700*/  ISETP.GE.AND P6, PT, R3, R8, PT ;  /* 0x000000080300720c */ /* 0x000fe20003fc6270 */
[----:B---3--:R-:W-:Y:S01]  /*1f710*/  FFMA.FTZ R5, R153, R10, R80 ;  /* 0x0000000a99057223 */ /* 0x008fe20000010050 */
[----:B------:R-:W-:Y:S01]  /*1f720*/  ISETP.GE.AND P4, PT, R3, R6, PT ;  /* 0x000000060300720c */ /* 0x000fe20003f86270 */
[----:B------:R-:W-:Y:S01]  /*1f730*/  IMAD.MOV.U32 R41, RZ, RZ, R91 ;  /* 0x000000ffff297224 */ /* 0x000fe200078e005b */
[----:B------:R-:W-:Y:S01]  /*1f740*/  MOV R91, R136 ;  /* 0x00000088005b7202 */ /* 0x000fe20000000f00 */
[----:B------:R-:W-:Y:S01]  /*1f750*/  FFMA.FTZ R4, R153, R10, R82 ;  /* 0x0000000a99047223 */ /* 0x000fe20000010052 */
[----:B-1----:R-:W-:Y:S01]  /*1f760*/  LOP3.LUT R3, R17, 0x88, R249, 0xfe, !PT ;  /* 0x0000008811037812 */ /* 0x002fe200078efef9 */
[----:B------:R-:W-:Y:S01]  /*1f770*/  IMAD.MOV.U32 R48, RZ, RZ, R137 ;  /* 0x000000ffff307224 */ /* 0x000fe200078e0089 */
[----:B------:R-:W-:Y:S01]  /*1f780*/  MOV R16, R11 ;  /* 0x0000000b00107202 */ /* 0x000fe20000000f00 */
[----:B------:R-:W-:Y:S01]  /*1f790*/  HMMA.16816.F32.BF16 R96, R12, R28, R96 ;  /* 0x0000001c0c60723c */ /* 0x000fe20000041860 */
[----:B------:R-:W-:Y:S01]  /*1f7a0*/  FSEL R212, R5, -INF , !P5 ;  /* 0xff80000005d47808 */ /* 0x000fe20006800000 */
[----:B------:R-:W-:Y:S01]  /*1f7b0*/  IMAD.MOV.U32 R11, RZ, RZ, R47 ;  /* 0x000000ffff0b7224 */ /* 0x000fe200078e002f */
[----:B------:R1:W3:Y:S01]  /*1f7c0*/  I2F R10, R3 ;  /* 0x00000003000a7306 */ /* 0x0002e20000201400 */
[C---:B----4-:R-:W-:Y:S01]  /*1f7d0*/  FFMA.FTZ R5, R153.reuse, R7, R72 ;  /* 0x0000000799057223 */ /* 0x050fe20000010048 */
[----:B------:R-:W-:Y:S01]  /*1f7e0*/  FSEL R210, R4, -INF , !P3 ;  /* 0xff80000004d27808 */ /* 0x000fe20005800000 */
[----:B------:R-:W-:Y:S01]  /*1f7f0*/  IMAD.MOV.U32 R225, RZ, RZ, R215 ;  /* 0x000000ffffe17224 */ /* 0x000fe200078e00d7 */
[----:B------:R-:W-:Y:S01]  /*1f800*/  MOV R215, R41 ;  /* 0x0000002900d77202 */ /* 0x000fe20000000f00 */
[----:B------:R-:W-:Y:S01]  /*1f810*/  IMAD.MOV.U32 R47, RZ, RZ, R91 ;  /* 0x000000ffff2f7224 */ /* 0x000fe200078e005b */
[C---:B------:R-:W-:Y:S01]  /*1f820*/  ISETP.GE.AND P5, PT, R0.reuse, R8, PT ;  /* 0x000000080000720c */ /* 0x040fe20003fa6270 */
[----:B------:R-:W-:Y:S01]  /*1f830*/  IMAD.MOV.U32 R50, RZ, RZ, R139 ;  /* 0x000000ffff327224 */ /* 0x000fe200078e008b */
[----:B------:R-:W-:Y:S01]  /*1f840*/  ISETP.GE.AND P3, PT, R0, R6, PT ;  /* 0x000000060000720c */ /* 0x000fe20003f66270 */
[----:B------:R-:W-:Y:S01]  /*1f850*/  FFMA.FTZ R4, R153, R7, R74 ;  /* 0x0000000799047223 */ /* 0x000fe2000001004a */
[----:B--2---:R-:W-:Y:S01]  /*1f860*/  LOP3.LUT R0, R17, 0x90, R249, 0xfe, !PT ;  /* 0x0000009011007812 */ /* 0x004fe200078efef9 */
[----:B------:R-:W-:Y:S01]  /*1f870*/  IMAD.MOV.U32 R224, RZ, RZ, R43 ;  /* 0x000000ffffe07224 */ /* 0x000fe200078e002b */
[----:B------:R-:W-:Y:S01]  /*1f880*/  MOV R229, R48 ;  /* 0x0000003000e57202 */ /* 0x000fe20000000f00 */
[----:B------:R-:W-:Y:S01]  /*1f890*/  IMAD.MOV.U32 R226, RZ, RZ, R213 ;  /* 0x000000ffffe27224 */ /* 0x000fe200078e00d5 */
[----:B------:R-:W-:Y:S01]  /*1f8a0*/  FSEL R213, R5, -INF , !P6 ;  /* 0xff80000005d57808 */ /* 0x000fe20007000000 */
[----:B------:R-:W-:Y:S01]  /*1f8b0*/  FFMA.FTZ R5, R153, R9, R112 ;  /* 0x0000000999057223 */ /* 0x000fe20000010070 */
[----:B------:R-:W-:Y:S01]  /*1f8c0*/  MOV R232, R47 ;  /* 0x0000002f00e87202 */ /* 0x000fe20000000f00 */
[----:B------:R-:W-:Y:S01]  /*1f8d0*/  IMAD.MOV.U32 R235, RZ, RZ, R215 ;  /* 0x000000ffffeb7224 */ /* 0x000fe200078e00d7 */
[----:B------:R-:W-:Y:S01]  /*1f8e0*/  MOV R51, R138 ;  /* 0x0000008a00337202 */ /* 0x000fe20000000f00 */
[----:B------:R-:W-:Y:S01]  /*1f8f0*/  IMAD.MOV.U32 R231, RZ, RZ, R50 ;  /* 0x000000ffffe77224 */ /* 0x000fe200078e0032 */
[----:B------:R2:W4:Y:S01]  /*1f900*/  I2F R7, R0 ;  /* 0x0000000000077306 */ /* 0x0005220000201400 */
[----:B------:R-:W-:Y:S01]  /*1f910*/  FSEL R112, R4, -INF , !P4 ;  /* 0xff80000004707808 */ /* 0x000fe20006000000 */
[----:B------:R-:W-:Y:S01]  /*1f920*/  IMAD.MOV.U32 R233, RZ, RZ, R224 ;  /* 0x000000ffffe97224 */ /* 0x000fe200078e00e0 */
[----:B------:R2:W5:Y:S01]  /*1f930*/  LDL.LU R143, [R1+0x190] ;  /* 0x00019000018f7983 */ /* 0x0005620000300800 */
[----:B------:R-:W-:Y:S01]  /*1f940*/  IMAD.MOV.U32 R227, RZ, RZ, R214 ;  /* 0x000000ffffe37224 */ /* 0x000fe200078e00d6 */
[C---:B------:R-:W-:Y:S01]  /*1f950*/  ISETP.GE.AND P6, PT, R3.reuse, R8, PT ;  /* 0x000000080300720c */ /* 0x040fe20003fc6270 */
[----:B------:R-:W-:Y:S01]  /*1f960*/  IMAD.MOV.U32 R214, RZ, RZ, R40 ;  /* 0x000000ffffd67224 */ /* 0x000fe200078e0028 */
[----:B------:R-:W-:Y:S01]  /*1f970*/  ISETP.GE.AND P4, PT, R3, R6, PT ;  /* 0x000000060300720c */ /* 0x000fe20003f86270 */
[----:B------:R2:W5:Y:S01]  /*1f980*/  LDL.LU R142, [R1+0x18c] ;  /* 0x00018c00018e7983 */ /* 0x0005620000300800 */
[----:B-1----:R-:W-:Y:S01]  /*1f990*/  LOP3.LUT R3, R17, 0x98, R249, 0xfe, !PT ;  /* 0x0000009811037812 */ /* 0x002fe200078efef9 */
[----:B------:R-:W-:Y:S01]  /*1f9a0*/  FFMA.FTZ R4, R153, R9, R114 ;  /* 0x0000000999047223 */ /* 0x000fe20000010072 */
[----:B------:R-:W-:Y:S01]  /*1f9b0*/  MOV R239, R232 ;  /* 0x000000e800ef7202 */ /* 0x000fe20000000f00 */
[----:B------:R-:W-:Y:S01]  /*1f9c0*/  IMAD.MOV.U32 R245, RZ, RZ, R229 ;  /* 0x000000fffff57224 */ /* 0x000fe200078e00e5 */
[----:B------:R1:W5:Y:S01]  /*1f9d0*/  LDL.LU R141, [R1+0x188] ;  /* 0x00018800018d7983 */ /* 0x0003620000300800 */
[----:B------:R-:W-:-:S02]  /*1f9e0*/  IMAD.MOV.U32 R49, RZ, RZ, R140 ;  /* 0x000000ffff317224 */ /* 0x000fc400078e008c */
[----:B------:R-:W-:Y:S01]  /*1f9f0*/  IMAD.MOV.U32 R247, RZ, RZ, R231 ;  /* 0x000000fffff77224 */ /* 0x000fe200078e00e7 */
[----:B------:R1:W5:Y:S01]  /*1fa00*/  LDL.LU R140, [R1+0x184] ;  /* 0x00018400018c7983 */ /* 0x0003620000300800 */
[----:B------:R-:W-:Y:S01]  /*1fa10*/  IMAD.MOV.U32 R229, RZ, RZ, R235 ;  /* 0x000000ffffe57224 */ /* 0x000fe200078e00eb */
[----:B------:R-:W-:Y:S01]  /*1fa20*/  HMMA.16816.F32.BF16 R68, R12, R24, R68 ;  /* 0x000000180c44723c */ /* 0x000fe20000041844 */
[----:B------:R-:W-:Y:S01]  /*1fa30*/  IMAD.MOV.U32 R47, RZ, RZ, R44 ;  /* 0x000000ffff2f7224 */ /* 0x000fe200078e002c */
[----:B------:R1:W5:Y:S01]  /*1fa40*/  LDL.LU R139, [R1+0x180] ;  /* 0x00018000018b7983 */ /* 0x0003620000300800 */
[----:B------:R-:W-:Y:S02]  /*1fa50*/  IMAD.MOV.U32 R104, RZ, RZ, R233 ;  /* 0x000000ffff687224 */ /* 0x000fe400078e00e9 */
[----:B------:R-:W-:Y:S01]  /*1fa60*/  IMAD.MOV.U32 R231, RZ, RZ, R226 ;  /* 0x000000ffffe77224 */ /* 0x000fe200078e00e2 */
[----:B------:R1:W5:Y:S01]  /*1fa70*/  LDL.LU R138, [R1+0x17c] ;  /* 0x00017c00018a7983 */ /* 0x0003620000300800 */
[----:B------:R-:W-:Y:S01]  /*1fa80*/  IMAD.MOV.U32 R44, RZ, RZ, R45 ;  /* 0x000000ffff2c7224 */ /* 0x000fe200078e002d */
[----:B------:R1:W1:Y:S01]  /*1fa90*/  I2F R9, R3 ;  /* 0x0000000300097306 */ /* 0x0002620000201400 */
[----:B------:R-:W-:Y:S01]  /*1faa0*/  IMAD.MOV.U32 R228, RZ, RZ, R51 ;  /* 0x000000ffffe47224 */ /* 0x000fe200078e0033 */
[----:B------:R-:W1:Y:S01]  /*1fab0*/  LDSM.16.M88.4 R28, [R186+0x6800] ;  /* 0x00680000ba1c783b */ /* 0x000e620000000200 */
[----:B------:R-:W-:Y:S01]  /*1fac0*/  IMAD.MOV.U32 R233, RZ, RZ, R46 ;  /* 0x000000ffffe97224 */ /* 0x000fe200078e002e */
[----:B------:R-:W-:Y:S01]  /*1fad0*/  MOV R236, R239 ;  /* 0x000000ef00ec7202 */ /* 0x000fe20000000f00 */
[----:B------:R-:W-:Y:S01]  /*1fae0*/  IMAD.MOV.U32 R234, RZ, RZ, R214 ;  /* 0x000000ffffea7224 */ /* 0x000fe200078e00d6 */
[----:B------:R1:W5:Y:S01]  /*1faf0*/  LDL.LU R137, [R1+0x178] ;  /* 0x0001780001897983 */ /* 0x0003620000300800 */
[----:B------:R-:W-:Y:S01]  /*1fb00*/  IMAD.MOV.U32 R45, RZ, RZ, R219 ;  /* 0x000000ffff2d7224 */ /* 0x000fe200078e00db */
[----:B------:R-:W-:Y:S01]  /*1fb10*/  MOV R43, R88 ;  /* 0x00000058002b7202 */ /* 0x000fe20000000f00 */
[----:B------:R-:W-:Y:S01]  /*1fb20*/  IMAD.MOV.U32 R235, RZ, RZ, R22 ;  /* 0x000000ffffeb7224 */ /* 0x000fe200078e0016 */
[----:B------:R-:W-:Y:S01]  /*1fb30*/  FSEL R219, R5, -INF , !P5 ;  /* 0xff80000005db7808 */ /* 0x000fe20006800000 */
[----:B------:R-:W-:Y:S01]  /*1fb40*/  IMAD.MOV.U32 R46, RZ, RZ, R18 ;  /* 0x000000ffff2e7224 */ /* 0x000fe200078e0012 */
[----:B------:R-:W-:Y:S01]  /*1fb50*/  FSEL R214, R4, -INF , !P3 ;  /* 0xff80000004d67808 */ /* 0x000fe20005800000 */
[----:B------:R-:W-:Y:S01]  /*1fb60*/  IMAD.MOV.U32 R239, RZ, RZ, R229 ;  /* 0x000000ffffef7224 */ /* 0x000fe200078e00e5 */
[----:B------:R1:W5:Y:S01]  /*1fb70*/  LDL.LU R136, [R1+0x174] ;  /* 0x0001740001887983 */ /* 0x0003620000300800 */
[----:B------:R-:W-:Y:S01]  /*1fb80*/  IMAD.MOV.U32 R41, RZ, RZ, R89 ;  /* 0x000000ffff297224 */ /* 0x000fe200078e0059 */
[C---:B------:R-:W-:Y:S01]  /*1fb90*/  ISETP.GE.AND P5, PT, R0.reuse, R8, PT ;  /* 0x000000080000720c */ /* 0x040fe20003fa6270 */
[----:B------:R-:W-:Y:S01]  /*1fba0*/  IMAD.MOV.U32 R88, RZ, RZ, R135 ;  /* 0x000000ffff587224 */ /* 0x000fe200078e0087 */
[----:B------:R-:W-:Y:S01]  /*1fbb0*/  ISETP.GE.AND P3, PT, R0, R6, PT ;  /* 0x000000060000720c */ /* 0x000fe20003f66270 */
[----:B------:R-:W-:Y:S01]  /*1fbc0*/  IMAD.MOV.U32 R229, RZ, RZ, R231 ;  /* 0x000000ffffe57224 */ /* 0x000fe200078e00e7 */
[----:B------:R1:W5:Y:S01]  /*1fbd0*/  LDL.LU R135, [R1+0x170] ;  /* 0x0001700001877983 */ /* 0x0003620000300800 */
[----:B------:R-:W-:Y:S01]  /*1fbe0*/  IMAD.MOV.U32 R40, RZ, RZ, R90 ;  /* 0x000000ffff287224 */ /* 0x000fe200078e005a */
[----:B--2---:R-:W-:Y:S01]  /*1fbf0*/  LOP3.LUT R0, R17, 0xa0, R249, 0xfe, !PT ;  /* 0x000000a011007812 */ /* 0x004fe200078efef9 */
[----:B------:R-:W-:Y:S01]  /*1fc00*/  IMAD.MOV.U32 R89, RZ, RZ, R134 ;  /* 0x000000ffff597224 */ /* 0x000fe200078e0086 */
[----:B------:R-:W-:Y:S01]  /*1fc10*/  MOV R244, R228 ;  /* 0x000000e400f47202 */ /* 0x000fe20000000f00 */
[CC--:B---3--:R-:W-:Y:S01]  /*1fc20*/  FFMA.FTZ R5, R153.reuse, R10.reuse, R100 ;  /* 0x0000000a99057223 */ /* 0x0c8fe20000010064 */
[----:B------:R2:W5:Y:S01]  /*1fc30*/  LDL.LU R134, [R1+0x16c] ;  /* 0x00016c0001867983 */ /* 0x0005620000300800 */
[----:B------:R-:W-:-:S02]  /*1fc40*/  FFMA.FTZ R4, R153, R10, R102 ;  /* 0x0000000a99047223 */ /* 0x000fc40000010066 */
[----:B------:R-:W-:Y:S01]  /*1fc50*/  IMAD.MOV.U32 R231, RZ, RZ, R233 ;  /* 0x000000ffffe77224 */ /* 0x000fe200078e00e9 */
[----:B------:R-:W-:Y:S01]  /*1fc60*/  MOV R91, R132 ;  /* 0x00000084005b7202 */ /* 0x000fe20000000f00 */
[----:B------:R-:W-:Y:S01]  /*1fc70*/  IMAD.MOV.U32 R90, RZ, RZ, R133 ;  /* 0x000000ffff5a7224 */ /* 0x000fe200078e0085 */
[----:B------:R-:W-:Y:S01]  /*1fc80*/  MOV R50, R67 ;  /* 0x0000004300327202 */ /* 0x000fe20000000f00 */
[----:B------:R-:W-:Y:S01]  /*1fc90*/  IMAD.MOV.U32 R230, RZ, RZ, R49 ;  /* 0x000000ffffe67224 */ /* 0x000fe200078e0031 */
[----:B------:R2:W5:Y:S01]  /*1fca0*/  LDL.LU R133, [R1+0x168] ;  /* 0x0001680001857983 */ /* 0x0005620000300800 */
[----:B------:R-:W-:Y:S02]  /*1fcb0*/  IMAD.MOV.U32 R233, RZ, RZ, R235 ;  /* 0x000000ffffe97224 */ /* 0x000fe400078e00eb */
[----:B------:R-:W-:Y:S01]  /*1fcc0*/  IMAD.MOV.U32 R51, RZ, RZ, R66 ;  /* 0x000000ffff337224 */ /* 0x000fe200078e0042 */
[----:B------:R2:W5:Y:S01]  /*1fcd0*/  LDL.LU R132, [R1+0x164] ;  /* 0x0001640001847983 */ /* 0x0005620000300800 */
[----:B------:R-:W-:-:S02]  /*1fce0*/  IMAD.MOV.U32 R48, RZ, RZ, R65 ;  /* 0x000000ffff307224 */ /* 0x000fc400078e0041 */
[----:B------:R-:W-:Y:S02]  /*1fcf0*/  IMAD.MOV.U32 R49, RZ, RZ, R64 ;  /* 0x000000ffff317224 */ /* 0x000fe400078e0040 */
[----:B------:R-:W-:Y:S01]  /*1fd00*/  IMAD.MOV.U32 R228, RZ, RZ, R234 ;  /* 0x000000ffffe47224 */ /* 0x000fe200078e00ea */
[----:B------:R-:W-:Y:S01]  /*1fd10*/  HMMA.16816.F32.BF16 R64, R12, R26, R76 ;  /* 0x0000001a0c40723c */ /* 0x000fe2000004184c */
[----:B------:R-:W-:Y:S01]  /*1fd20*/  IMAD.MOV.U32 R235, RZ, RZ, R46 ;  /* 0x000000ffffeb7224 */ /* 0x000fe200078e002e */
[----:B------:R-:W-:Y:S01]  /*1fd30*/  MOV R234, R119 ;  /* 0x0000007700ea7202 */ /* 0x000fe20000000f00 */
[----:B------:R3:W2:Y:S01]  /*1fd40*/  I2F R10, R0 ;  /* 0x00000000000a7306 */ /* 0x0006a20000201400 */
[----:B------:R-:W-:Y:S01]  /*1fd50*/  MOV R46, R47 ;  /* 0x0000002f002e7202 */ /* 0x000fe20000000f00 */
[----:B------:R2:W5:Y:S01]  /*1fd60*/  LDL.LU R119, [R1+0x160] ;  /* 0x0001600001777983 */ /* 0x0005620000300800 */
[----:B------:R-:W-:Y:S01]  /*1fd70*/  IMAD.MOV.U32 R47, RZ, RZ, R42 ;  /* 0x000000ffff2f7224 */ /* 0x000fe200078e002a */
[----:B------:R-:W-:Y:S01]  /*1fd80*/  FSEL R224, R5, -INF , !P6 ;  /* 0xff80000005e07808 */ /* 0x000fe20007000000 */
[----:B------:R-:W-:Y:S01]  /*1fd90*/  IMAD.MOV.U32 R226, RZ, RZ, R19 ;  /* 0x000000ffffe27224 */ /* 0x000fe200078e0013 */
[----:B------:R-:W-:Y:S01]  /*1fda0*/  FSEL R215, R4, -INF , !P4 ;  /* 0xff80000004d77808 */ /* 0x000fe20006000000 */
[----:B------:R2:W5:Y:S01]  /*1fdb0*/  LDL.LU R22, [R1+0x15c] ;  /* 0x00015c0001167983 */ /* 0x0005620000300800 */
[----:B------:R-:W-:Y:S01]  /*1fdc0*/  IMAD.MOV.U32 R42, RZ, RZ, R43 ;  /* 0x000000ffff2a7224 */ /* 0x000fe200078e002b */
[C---:B------:R-:W-:Y:S01]  /*1fdd0*/  ISETP.GE.AND P6, PT, R3.reuse, R8, PT ;  /* 0x000000080300720c */ /* 0x040fe20003fc6270 */
[----:B------:R-:W-:Y:S01]  /*1fde0*/  IMAD.MOV.U32 R43, RZ, RZ, R40 ;  /* 0x000000ffff2b7224 */ /* 0x000fe200078e0028 */
[----:B------:R-:W-:Y:S01]  /*1fdf0*/  ISETP.GE.AND P4, PT, R3, R6, PT ;  /* 0x000000060300720c */ /* 0x000fe20003f86270 */
[----:B------:R2:W5:Y:S01]  /*1fe00*/  LDL.LU R19, [R1+0x158] ;  /* 0x0001580001137983 */ /* 0x0005620000300800 */
[-C--:B----4-:R-:W-:Y:S01]  /*1fe10*/  FFMA.FTZ R5, R153, R7.reuse, R96 ;  /* 0x0000000799057223 */ /* 0x090fe20000010060 */
[----:B-1----:R-:W-:Y:S01]  /*1fe20*/  LOP3.LUT R3, R17, 0xa8, R249, 0xfe, !PT ;  /* 0x000000a811037812 */ /* 0x002fe200078efef9 */
[----:B------:R-:W-:Y:S01]  /*1fe30*/  FFMA.FTZ R4, R153, R7, R98 ;  /* 0x0000000799047223 */ /* 0x000fe20000010062 */
[----:B------:R1:W5:Y:S01]  /*1fe40*/  LDL.LU R18, [R1+0x154] ;  /* 0x0001540001127983 */ /* 0x0003620000300800 */
[----:B------:R-:W-:Y:S01]  /*1fe50*/  MOV R40, R2 ;  /* 0x0000000200287202 */ /* 0x000fe20000000f00 */
[----:B------:R-:W-:-:S02]  /*1fe60*/  IMAD.MOV.U32 R246, RZ, RZ, R230 ;  /* 0x000000fffff67224 */ /* 0x000fc400078e00e6 */
[----:B------:R1:W5:Y:S01]  /*1fe70*/  LDL.LU R2, [R1+0x150] ;  /* 0x0001500001027983 */ /* 0x0003620000300800 */
[C---:B------:R-:W-:Y:S01]  /*1fe80*/  HMMA.16816.F32.BF16 R88, R12.reuse, R36, R88 ;  /* 0x000000240c58723c */ /* 0x040fe20000041858 */
[----:B------:R-:W-:Y:S01]  /*1fe90*/  MOV R230, R225 ;  /* 0x000000e100e67202 */ /* 0x000fe20000000f00 */
[----:B------:R-:W-:Y:S01]  /*1fea0*/  IMAD.MOV.U32 R232, RZ, RZ, R227 ;  /* 0x000000ffffe87224 */ /* 0x000fe200078e00e3 */
[----:B------:R-:W4:Y:S01]  /*1feb0*/  LDSM.16.M88.4 R24, [R186+0x7000] ;  /* 0x00700000ba18783b */ /* 0x000f220000000200 */
[----:B------:R1:W1:Y:S01]  /*1fec0*/  I2F R7, R3 ;  /* 0x0000000300077306 */ /* 0x0002620000201400 */
[----:B------:R-:W-:Y:S01]  /*1fed0*/  FSEL R227, R5, -INF , !P5 ;  /* 0xff80000005e37808 */ /* 0x000fe20006800000 */
[----:B------:R-:W-:Y:S01]  /*1fee0*/  IMAD.MOV.U32 R237, RZ, RZ, R104 ;  /* 0x000000ffffed7224 */ /* 0x000fe200078e0068 */
[----:B------:R-:W-:Y:S01]  /*1fef0*/  FSEL R225, R4, -INF , !P3 ;  /* 0xff80000004e17808 */ /* 0x000fe20005800000 */
[----:B------:R-:W-:Y:S01]  /*1ff00*/  IMAD.MOV.U32 R238, RZ, RZ, R228 ;  /* 0x000000ffffee7224 */ /* 0x000fe200078e00e4 */
[C---:B------:R-:W-:Y:S01]  /*1ff10*/  ISETP.GE.AND P5, PT, R0.reuse, R8, PT ;  /* 0x000000080000720c */ /* 0x040fe20003fa6270 */
[CC--:B------:R-:W-:Y:S01]  /*1ff20*/  FFMA.FTZ R5, R153.reuse, R9.reuse, R56 ;  /* 0x0000000999057223 */ /* 0x0c0fe20000010038 */
[----:B------:R-:W-:Y:S01]  /*1ff30*/  ISETP.GE.AND P3, PT, R0, R6, PT ;  /* 0x000000060000720c */ /* 0x000fe20003f66270 */
[----:B------:R-:W-:Y:S01]  /*1ff40*/  FFMA.FTZ R4, R153, R9, R58 ;  /* 0x0000000999047223 */ /* 0x000fe2000001003a */
[----:B------:R-:W-:Y:S01]  /*1ff50*/  MOV R104, R230 ;  /* 0x000000e600687202 */ /* 0x000fe20000000f00 */
[----:B------:R-:W-:Y:S01]  /*1ff60*/  HMMA.16816.F32.BF16 R76, R12, R38, R244 ;  /* 0x000000260c4c723c */ /* 0x000fe200000418f4 */
[----:B---3--:R-:W-:Y:S01]  /*1ff70*/  LOP3.LUT R0, R17, 0xb0, R249, 0xfe, !PT ;  /* 0x000000b011007812 */ /* 0x008fe200078efef9 */
[----:B------:R-:W-:Y:S01]  /*1ff80*/  IMAD.MOV.U32 R230, RZ, RZ, R232 ;  /* 0x000000ffffe67224 */ /* 0x000fe200078e00e8 */
[----:B------:R-:W-:Y:S01]  /*1ff90*/  MOV R232, R234 ;  /* 0x000000ea00e87202 */ /* 0x000fe20000000f00 */
[----:B------:R-:W-:Y:S01]  /*1ffa0*/  IMAD.MOV.U32 R234, RZ, RZ, R226 ;  /* 0x000000ffffea7224 */ /* 0x000fe200078e00e2 */
[----:B------:R-:W-:-:S02]  /*1ffb0*/  FSEL R228, R5, -INF , !P6 ;  /* 0xff80000005e47808 */ /* 0x000fc40007000000 */
[----:B------:R-:W-:Y:S01]  /*1ffc0*/  IMAD.MOV.U32 R244, RZ, RZ, R236 ;  /* 0x000000fffff47224 */ /* 0x000fe200078e00ec */
[----:B------:R-:W-:Y:S01]  /*1ffd0*/  MOV R247, R239 ;  /* 0x000000ef00f77202 */ /* 0x000fe20000000f00 */
[----:B------:R-:W-:Y:S02]  /*1ffe0*/  IMAD.MOV.U32 R245, RZ, RZ, R237 ;  /* 0x000000fffff57224 */ /* 0x000fe400078e00ed */
[----:B------:R-:W-:Y:S01]  /*1fff0*/  IMAD.MOV.U32 R246, RZ, RZ, R238 ;  /* 0x000000fffff67224 */ /* 0x000fe200078e00ee */
[----:B------:R3:W3:Y:S01]  /*20000*/  I2F R9, R0 ;  /* 0x0000000000097306 */ /* 0x0006e20000201400 */
[----:B------:R-:W-:Y:S01]  /*20010*/  FSEL R226, R4, -INF , !P4 ;  /* 0xff80000004e27808 */ /* 0x000fe20006000000 */
[----:B--2---:R-:W-:Y:S01]  /*20020*/  FFMA.FTZ R5, R153, R10, R68 ;  /* 0x0000000a99057223 */ /* 0x004fe20000010044 */
[----:B------:R-:W-:Y:S01]  /*20030*/  ISETP.GE.AND P6, PT, R3, R8, PT ;  /* 0x000000080300720c */ /* 0x000fe20003fc6270 */
[----:B------:R-:W-:Y:S01]  /*20040*/  FFMA.FTZ R4, R153, R10, R70 ;  /* 0x0000000a99047223 */ /* 0x000fe20000010046 */
[----:B------:R-:W-:-:S02]  /*20050*/  ISETP.GE.AND P4, PT, R3, R6, PT ;  /* 0x000000060300720c */ /* 0x000fc40003f86270 */
[----:B-1----:R-:W-:Y:S01]  /*20060*/  LOP3.LUT R3, R17, 0xb8, R249, 0xfe, !PT ;  /* 0x000000b811037812 */ /* 0x002fe200078efef9 */
[----:B------:R-:W-:Y:S01]  /*20070*/  IMAD.MOV.U32 R238, RZ, RZ, R104 ;  /* 0x000000ffffee7224 */ /* 0x000fe200078e0068 */
[----:B------:R-:W-:Y:S01]  /*20080*/  HMMA.16816.F32.BF16 R60, R12, R32, R60 ;  /* 0x000000200c3c723c */ /* 0x000fe2000004183c */
[----:B------:R-:W-:Y:S01]  /*20090*/  IMAD.MOV.U32 R104, RZ, RZ, R230 ;  /* 0x000000ffff687224 */ /* 0x000fe200078e00e6 */
[----:B------:R-:W-:Y:S01]  /*200a0*/  MOV R230, R231 ;  /* 0x000000e700e67202 */ /* 0x000fe20000000f00 */
[----:B------:R-:W-:Y:S01]  /*200b0*/  IMAD.MOV.U32 R239, RZ, RZ, R229 ;  /* 0x000000ffffef7224 */ /* 0x000fe200078e00e5 */
[----:B------:R1:W2:Y:S01]  /*200c0*/  I2F R10, R3 ;  /* 0x00000003000a7306 */ /* 0x0002a20000201400 */
[----:B------:R-:W-:-:S03]  /*200d0*/  FSEL R231, R5, -INF , !P5 ;  /* 0xff80000005e77808 */ /* 0x000fc60006800000 */
[C---:B------:R-:W-:Y:S01]  /*200e0*/  HMMA.16816.F32.BF16 R52, R12.reuse, R34, R244 ;  /* 0x000000220c34723c */ /* 0x040fe200000418f4 */
[----:B------:R-:W4:Y:S01]  /*200f0*/  LDSM.16.M88.4 R32, [R186+0x7800] ;  /* 0x00780000ba20783b */ /* 0x000f220000000200 */
[----:B------:R-:W-:Y:S01]  /*20100*/  FSEL R229, R4, -INF , !P3 ;  /* 0xff80000004e57808 */ /* 0x000fe20005800000 */
[CC--:B------:R-:W-:Y:S01]  /*20110*/  FFMA.FTZ R5, R153.reuse, R7.reuse, R64 ;  /* 0x0000000799057223 */ /* 0x0c0fe20000010040 */
[C---:B------:R-:W-:Y:S01]  /*20120*/  ISETP.GE.AND P5, PT, R0.reuse, R8, PT ;  /* 0x000000080000720c */ /* 0x040fe20003fa6270 */
[----:B------:R-:W-:Y:S01]  /*20130*/  FFMA.FTZ R4, R153, R7, R66 ;  /* 0x0000000799047223 */ /* 0x000fe20000010042 */
[----:B------:R-:W-:Y:S01]  /*20140*/  ISETP.GE.AND P3, PT, R0, R6, PT ;  /* 0x000000060000720c */ /* 0x000fe20003f66270 */
[----:B------:R-:W-:Y:S01]  /*20150*/  IMAD.MOV.U32 R244, RZ, RZ, R238 ;  /* 0x000000fffff47224 */ /* 0x000fe200078e00ee */
[----:B---3--:R-:W-:Y:S01]  /*20160*/  LOP3.LUT R0, R17, 0xc0, R249, 0xfe, !PT ;  /* 0x000000c011007812 */ /* 0x008fe200078efef9 */
[----:B------:R-:W-:Y:S01]  /*20170*/  IMAD.MOV.U32 R238, RZ, RZ, R232 ;  /* 0x000000ffffee7224 */ /* 0x000fe200078e00e8 */
[----:B------:R-:W-:Y:S01]  /*20180*/  MOV R247, R230 ;  /* 0x000000e600f77202 */ /* 0x000fe20000000f00 */
[----:B------:R-:W-:Y:S01]  /*20190*/  IMAD.MOV.U32 R245, RZ, RZ, R239 ;  /* 0x000000fffff57224 */ /* 0x000fe200078e00ef */
[----:B------:R3:W3:Y:S01]  /*201a0*/  I2F R7, R0 ;  /* 0x0000000000077306 */ /* 0x0006e20000201400 */
[----:B------:R-:W-:Y:S01]  /*201b0*/  FSEL R232, R5, -INF , !P6 ;  /* 0xff80000005e87808 */ /* 0x000fe20007000000 */
[----:B------:R-:W-:Y:S01]  /*201c0*/  IMAD.MOV.U32 R246, RZ, RZ, R104 ;  /* 0x000000fffff67224 */ /* 0x000fe200078e0068 */
[----:B------:R-:W-:Y:S01]  /*201d0*/  FSEL R230, R4, -INF , !P4 ;  /* 0xff80000004e67808 */ /* 0x000fe20006000000 */
[-C--:B------:R-:W-:Y:S01]  /*201e0*/  FFMA.FTZ R5, R153, R9.reuse, R88 ;  /* 0x0000000999057223 */ /* 0x080fe20000010058 */
[----:B------:R-:W-:Y:S01]  /*201f0*/  ISETP.GE.AND P6, PT, R3, R8, PT ;  /* 0x000000080300720c */ /* 0x000fe20003fc6270 */
[----:B------:R-:W-:Y:S01]  /*20200*/  FFMA.FTZ R4, R153, R9, R90 ;  /* 0x0000000999047223 */ /* 0x000fe2000001005a */
[----:B------:R-:W-:Y:S01]  /*20210*/  ISETP.GE.AND P4, PT, R3, R6, PT ;  /* 0x000000060300720c */ /* 0x000fe20003f86270 */
[C---:B------:R-:W-:Y:S01]  /*20220*/  HMMA.16816.F32.BF16 R48, R12.reuse, R28, R48 ;  /* 0x0000001c0c30723c */ /* 0x040fe20000041830 */
[----:B-1----:R-:W-:Y:S01]  /*20230*/  LOP3.LUT R3, R17, 0xc8, R249, 0xfe, !PT ;  /* 0x000000c811037812 */ /* 0x002fe200078efef9 */
[----:B------:R-:W-:Y:S01]  /*20240*/  IMAD.MOV.U32 R104, RZ, RZ, R234 ;  /* 0x000000ffff687224 */ /* 0x000fe200078e00ea */
[----:B------:R-:W-:Y:S01]  /*20250*/  MOV R234, R235 ;  /* 0x000000eb00ea7202 */ /* 0x000fe20000000f00 */
[----:B------:R-:W-:Y:S01]  /*20260*/  IMAD.MOV.U32 R239, RZ, RZ, R233 ;  /* 0x000000ffffef7224 */ /* 0x000fe200078e00e9 */
[----:B------:R1:W1:Y:S01]  /*20270*/  I2F R9, R3 ;  /* 0x0000000300097306 */ /* 0x0002620000201400 */
[----:B------:R-:W-:Y:S01]  /*20280*/  FSEL R235, R5, -INF , !P5 ;  /* 0xff80000005eb7808 */ /* 0x000fe20006800000 */
[CC--:B--2---:R-:W-:Y:S01]  /*20290*/  FFMA.FTZ R5, R153.reuse, R10.reuse, R76 ;  /* 0x0000000a99057223 */ /* 0x0c4fe2000001004c */
[----:B------:R-:W-:Y:S01]  /*202a0*/  FSEL R233, R4, -INF , !P3 ;  /* 0xff80000004e97808 */ /* 0x000fe20005800000 */
[----:B------:R-:W-:Y:S01]  /*202b0*/  FFMA.FTZ R4, R153, R10, R78 ;  /* 0x0000000a99047223 */ /* 0x000fe2000001004e */
[C---:B------:R-:W-:Y:S01]  /*202c0*/  ISETP.GE.AND P5, PT, R0.reuse, R8, PT ;  /* 0x000000080000720c */ /* 0x040fe20003fa6270 */
[----:B----4-:R-:W-:Y:S01]  /*202d0*/  HMMA.16816.F32.BF16 R44, R12, R24, R44 ;  /* 0x000000180c2c723c */ /* 0x010fe2000004182c */
[----:B------:R-:W-:Y:S01]  /*202e0*/  ISETP.GE.AND P3, PT, R0, R6, PT ;  /* 0x000000060000720c */ /* 0x000fe20003f66270 */
[----:B------:R-:W-:-:S04]  /*202f0*/  DEPBAR.LE SB0, 0x0 ;  /* 0x000080000000791a */ /* 0x000fc80000000000 */
[----:B---3--:R-:W-:Y:S02]  /*20300*/  LOP3.LUT R0, R17, 0xd0, R249, 0xfe, !PT ;  /* 0x000000d011007812 */ /* 0x008fe400078efef9 */
[----:B------:R-:W-:Y:S01]  /*20310*/  HMMA.16816.F32.BF16 R36, R12, R30, R244 ;  /* 0x0000001e0c24723c */ /* 0x000fe200000418f4 */
[----:B------:R-:W-:Y:S01]  /*20320*/  FSEL R236, R5, -INF , !P6 ;  /* 0xff80000005ec7808 */ /* 0x000fe20007000000 */
[----:B------:R2:W3:Y:S01]  /*20330*/  I2F R10, R0 ;  /* 0x00000000000a7306 */ /* 0x0004e20000201400 */
[----:B------:R-:W-:Y:S01]  /*20340*/  ISETP.GE.AND P6, PT, R3, R8, PT ;  /* 0x000000080300720c */ /* 0x000fe20003fc6270 */
[----:B------:R-:W-:-:S03]  /*20350*/  FFMA.FTZ R5, R153, R7, R60 ;  /* 0x0000000799057223 */ /* 0x000fc6000001003c */
[----:B------:R-:W-:Y:S02]  /*20360*/  MOV R31, R234 ;  /* 0x000000ea001f7202 */ /* 0x000fe40000000f00 */
[----:B------:R-:W-:Y:S02]  /*20370*/  FSEL R234, R4, -INF , !P4 ;  /* 0xff80000004ea7808 */ /* 0x000fe40006000000 */
[----:B------:R-:W-:Y:S01]  /*20380*/  ISETP.GE.AND P4, PT, R3, R6, PT ;  /* 0x000000060300720c */ /* 0x000fe20003f86270 */
[----:B-1----:R-:W-:Y:S01]  /*20390*/  FFMA.FTZ R3, R153, R7, R62 ;  /* 0x0000000799037223 */ /* 0x002fe2000001003e */
[----:B------:R-:W-:Y:S01]  /*203a0*/  LOP3.LUT R4, R17, 0xd8, R249, 0xfe, !PT ;  /* 0x000000d811047812 */ /* 0x000fe200078efef9 */
[----:B------:R-:W-:Y:S01]  /*203b0*/  IMAD.MOV.U32 R29, RZ, RZ, R239 ;  /* 0x000000ffff1d7224 */ /* 0x000fe200078e00ef */
[----:B------:R-:W-:Y:S02]  /*203c0*/  FSEL R239, R5, -INF , !P5 ;  /* 0xff80000005ef7808 */ /* 0x000fe40006800000 */
[----:B------:R1:W4:Y:S01]  /*203d0*/  I2F R7, R4 ;  /* 0x0000000400077306 */ /* 0x0003220000201400 */
[----:B------:R-:W-:Y:S01]  /*203e0*/  FSEL R237, R3, -INF , !P3 ;  /* 0xff80000003ed7808 */ /* 0x000fe20005800000 */
[----:B------:R-:W-:Y:S01]  /*203f0*/  FFMA.FTZ R5, R153, R9, R52 ;  /* 0x0000000999057223 */ /* 0x000fe20000010034 */
[----:B------:R-:W-:-:S02]  /*20400*/  ISETP.GE.AND P5, PT, R0, R8, PT ;  /* 0x000000080000720c */ /* 0x000fc40003fa6270 */
[----:B------:R-:W-:Y:S01]  /*20410*/  ISETP.GE.AND P3, PT, R0, R6, PT ;  /* 0x000000060000720c */ /* 0x000fe20003f66270 */
[----:B--2---:R-:W-:Y:S01]  /*20420*/  FFMA.FTZ R0, R153, R9, R54 ;  /* 0x0000000999007223 */ /* 0x004fe20000010036 */
[----:B------:R-:W-:Y:S01]  /*20430*/  LOP3.LUT R3, R17, 0xe0, R249, 0xfe, !PT ;  /* 0x000000e011037812 */ /* 0x000fe200078efef9 */
[----:B------:R-:W-:Y:S01]  /*20440*/  IMAD.MOV.U32 R28, RZ, RZ, R238 ;  /* 0x000000ffff1c7224 */ /* 0x000fe200078e00ee */
[----:B------:R-:W-:Y:S01]  /*20450*/  HMMA.16816.F32.BF16 R40, R12, R26, R40 ;  /* 0x0000001a0c28723c */ /* 0x000fe20000041828 */
[----:B------:R-:W-:Y:S01]  /*20460*/  IMAD.MOV.U32 R30, RZ, RZ, R104 ;  /* 0x000000ffff1e7224 */ /* 0x000fe200078e0068 */
[----:B------:R2:W2:Y:S01]  /*20470*/  I2F R9, R3 ;  /* 0x0000000300097306 */ /* 0x0004a20000201400 */
[----:B------:R-:W-:Y:S02]  /*20480*/  FSEL R240, R5, -INF , !P6 ;  /* 0xff80000005f07808 */ /* 0x000fe40007000000 */
[----:B------:R-:W-:Y:S01]  /*20490*/  FSEL R238, R0, -INF , !P4 ;  /* 0xff80000000ee7808 */ /* 0x000fe20006000000 */
[----:B---3--:R-:W-:Y:S01]  /*204a0*/  FFMA.FTZ R5, R153, R10, R48 ;  /* 0x0000000a99057223 */ /* 0x008fe20000010030 */
[----:B------:R-:W-:-:S02]  /*204b0*/  ISETP.GE.AND P6, PT, R4, R8, PT ;  /* 0x000000080400720c */ /* 0x000fc40003fc6270 */
[----:B------:R-:W-:Y:S01]  /*204c0*/  ISETP.GE.AND P4, PT, R4, R6, PT ;  /* 0x000000060400720c */ /* 0x000fe20003f86270 */
[----:B-1----:R-:W-:Y:S01]  /*204d0*/  FFMA.FTZ R4, R153, R10, R50 ;  /* 0x0000000a99047223 */ /* 0x002fe20000010032 */
[----:B------:R-:W-:Y:S01]  /*204e0*/  LOP3.LUT R0, R17, 0xe8, R249, 0xfe, !PT ;  /* 0x000000e811007812 */ /* 0x000fe200078efef9 */
[----:B------:R-:W-:Y:S01]  /*204f0*/  IMAD.MOV.U32 R244, RZ, RZ, R16 ;  /* 0x000000fffff47224 */ /* 0x000fe200078e0010 */
[----:B------:R-:W-:Y:S01]  /*20500*/  MOV R247, R250 ;  /* 0x000000fa00f77202 */ /* 0x000fe20000000f00 */
[----:B------:R-:W-:Y:S01]  /*20510*/  IMAD.MOV.U32 R245, RZ, RZ, R11 ;  /* 0x000000fffff57224 */ /* 0x000fe200078e000b */
[----:B------:R-:W-:Y:S01]  /*20520*/  HMMA.16816.F32.BF16 R28, R12, R32, R28 ;  /* 0x000000200c1c723c */ /* 0x000fe2000004181c */
[----:B------:R-:W-:Y:S01]  /*20530*/  IMAD.MOV.U32 R246, RZ, RZ, R218 ;  /* 0x000000fffff67224 */ /* 0x000fe200078e00da */
[----:B------:R-:W-:Y:S01]  /*20540*/  FSEL R243, R5, -INF , !P5 ;  /* 0xff80000005f37808 */ /* 0x000fe20006800000 */
[----:B------:R1:W3:Y:S01]  /*20550*/  I2F R10, R0 ;  /* 0x00000000000a7306 */ /* 0x0002e20000201400 */
[----:B------:R-:W-:Y:S01]  /*20560*/  FSEL R241, R4, -INF , !P3 ;  /* 0xff80000004f17808 */ /* 0x000fe20005800000 */
[----:B----4-:R-:W-:Y:S01]  /*20570*/  FFMA.FTZ R5, R153, R7, R36 ;  /* 0x0000000799057223 */ /* 0x010fe20000010024 */
[----:B------:R-:W-:-:S02]  /*20580*/  ISETP.GE.AND P5, PT, R3, R8, PT ;  /* 0x000000080300720c */ /* 0x000fc40003fa6270 */
[----:B------:R-:W-:Y:S01]  /*20590*/  ISETP.GE.AND P3, PT, R3, R6, PT ;  /* 0x000000060300720c */ /* 0x000fe20003f66270 */
[----:B--2---:R-:W-:Y:S01]  /*205a0*/  FFMA.FTZ R3, R153, R7, R38 ;  /* 0x0000000799037223 */ /* 0x004fe20000010026 */
[----:B------:R-:W-:Y:S01]  /*205b0*/  LOP3.LUT R4, R17, 0xf0, R249, 0xfe, !PT ;  /* 0x000000f011047812 */ /* 0x000fe200078efef9 */
[----:B------:R-:W-:Y:S01]  /*205c0*/  IMAD.MOV.U32 R24, RZ, RZ, R248 ;  /* 0x000000ffff187224 */ /* 0x000fe200078e00f8 */
[----:B------:R-:W-:Y:S01]  /*205d0*/  MOV R27, R20 ;  /* 0x00000014001b7202 */ /* 0x000fe20000000f00 */
[----:B------:R-:W-:Y:S01]  /*205e0*/  IMAD.MOV.U32 R25, RZ, RZ, R23 ;  /* 0x000000ffff197224 */ /* 0x000fe200078e0017 */
[----:B------:R-:W-:Y:S01]  /*205f0*/  HMMA.16816.F32.BF16 R32, R12, R34, R244 ;  /* 0x000000220c20723c */ /* 0x000fe200000418f4 */
[----:B------:R-:W-:Y:S01]  /*20600*/  IMAD.MOV.U32 R26, RZ, RZ, R21 ;  /* 0x000000ffff1a7224 */ /* 0x000fe200078e0015 */
[----:B------:R2:W4:Y:S01]  /*20610*/  I2F R11, R4 ;  /* 0x00000004000b7306 */ /* 0x0005220000201400 */
[----:B------:R-:W-:Y:S01]  /*20620*/  FSEL R242, R3, -INF , !P4 ;  /* 0xff80000003f27808 */ /* 0x000fe20006000000 */
[----:B------:R-:W-:Y:S01]  /*20630*/  FFMA.FTZ R3, R153, R9, R44 ;  /* 0x0000000999037223 */ /* 0x000fe2000001002c */
[----:B------:R-:W-:Y:S02]  /*20640*/  BAR.SYNC.DEFER_BLOCKING 0x0 ;  /* 0x0000000000007b1d */ /* 0x000fe40000010000 */
[----:B------:R-:W-:-:S02]  /*20650*/  FSEL R244, R5, -INF , !P6 ;  /* 0xff80000005f47808 */ /* 0x000fc40007000000 */
[----:B------:R-:W-:Y:S01]  /*20660*/  LOP3.LUT R5, R17, 0xf8, R249, 0xfe, !PT ;  /* 0x000000f811057812 */ /* 0x000fe200078efef9 */
[----:B------:R-:W-:Y:S01]  /*20670*/  HMMA.16816.F32.BF16 R24, R12, R216, R24 ;  /* 0x000000d80c18723c */ /* 0x000fe20000041818 */
[C---:B------:R-:W-:Y:S02]  /*20680*/  ISETP.GE.AND P6, PT, R0.reuse, R8, PT ;  /* 0x000000080000720c */ /* 0x040fe40003fc6270 */
[----:B------:R-:W-:Y:S01]  /*20690*/  ISETP.GE.AND P4, PT, R0, R6, PT ;  /* 0x000000060000720c */ /* 0x000fe20003f86270 */
[----:B------:R-:W-:Y:S01]  /*206a0*/  FFMA.FTZ R7, R153, R9, R46 ;  /* 0x0000000999077223 */ /* 0x000fe2000001002e */
[----:B-1----:R-:W-:Y:S01]  /*206b0*/  LOP3.LUT R0, R17, R249, RZ, 0xfc, !PT ;  /* 0x000000f911007212 */ /* 0x002fe200078efcff */
[----:B------:R1:W1:Y:S01]  /*206c0*/  I2F R12, R5 ;  /* 0x00000005000c7306 */ /* 0x0002620000201400 */
[----:B------:R-:W-:Y:S02]  /*206d0*/  FSEL R246, R3, -INF , !P5 ;  /* 0xff80000003f67808 */ /* 0x000fe40006800000 */
[----:B------:R-:W-:Y:S01]  /*206e0*/  IADD3 R3, R0, 0x1, RZ ;  /* 0x0000000100037810 */ /* 0x000fe20007ffe0ff */
[-C--:B---3--:R-:W-:Y:S01]  /*206f0*/  FFMA.FTZ R9, R153, R10.reuse, R40 ;  /* 0x0000000a99097223 */ /* 0x088fe20000010028 */
[----:B------:R-:W-:Y:S01]  /*20700*/  FSEL R216, R7, -INF , !P3 ;  /* 0xff80000007d87808 */ /* 0x000fe20005800000 */
[----:B------:R-:W-:Y:S01]  /*20710*/  FFMA.FTZ R7, R153, R10, R42 ;  /* 0x0000000a99077223 */ /* 0x000fe2000001002a */
[C---:B------:R-:W-:Y:S01]  /*20720*/  ISETP.GE.AND P5, PT, R4.reuse, R8, PT ;  /* 0x000000080400720c */ /* 0x040fe20003fa6270 */
[----:B------:R3:W3:Y:S01]  /*20730*/  I2F R10, R3 ;  /* 0x00000003000a7306 */ /* 0x0006e20000201400 */
[----:B------:R-:W-:-:S02]  /*20740*/  ISETP.GE.AND P3, PT, R4, R6, PT ;  /* 0x000000060400720c */ /* 0x000fc40003f66270 */
[C---:B--2---:R-:W-:Y:S02]  /*20750*/  IADD3 R4, R0.reuse, 0x9, RZ ;  /* 0x0000000900047810 */ /* 0x044fe40007ffe0ff */
[----:B------:R-:W-:Y:S01]  /*20760*/  FSEL R247, R9, -INF , !P6 ;  /* 0xff80000009f77808 */ /* 0x000fe20007000000 */
[-C--:B----4-:R-:W-:Y:S01]  /*20770*/  FFMA.FTZ R9, R153, R11.reuse, R28 ;  /* 0x0000000b99097223 */ /* 0x090fe2000001001c */
[----:B------:R-:W-:Y:S01]  /*20780*/  FSEL R245, R7, -INF , !P4 ;  /* 0xff80000007f57808 */ /* 0x000fe20006000000 */
[----:B------:R-:W-:Y:S01]  /*20790*/  FFMA.FTZ R7, R153, R11, R30 ;  /* 0x0000000b99077223 */ /* 0x000fe2000001001e */
[C---:B------:R-:W-:Y:S01]  /*207a0*/  ISETP.GE.AND P6, PT, R5.reuse, R8, PT ;  /* 0x000000080500720c */ /* 0x040fe20003fc6270 */
[----:B------:R2:W4:Y:S01]  /*207b0*/  I2F R11, R4 ;  /* 0x00000004000b7306 */ /* 0x0005220000201400 */
[----:B------:R-:W-:Y:S02]  /*207c0*/  ISETP.GE.AND P4, PT, R5, R6, PT ;  /* 0x000000060500720c */ /* 0x000fe40003f86270 */
[----:B-1----:R-:W-:-:S02]  /*207d0*/  IADD3 R5, R0, 0x11, RZ ;  /* 0x0000001100057810 */ /* 0x002fc40007ffe0ff */
[----:B------:R-:W-:Y:S01]  /*207e0*/  FSEL R250, R9, -INF , !P5 ;  /* 0xff80000009fa7808 */ /* 0x000fe20006800000 */
[-C--:B------:R-:W-:Y:S01]  /*207f0*/  FFMA.FTZ R9, R153, R12.reuse, R32 ;  /* 0x0000000c99097223 */ /* 0x080fe20000010020 */
[----:B------:R-:W-:Y:S01]  /*20800*/  FSEL R248, R7, -INF , !P3 ;  /* 0xff80000007f87808 */ /* 0x000fe20005800000 */
[----:B------:R-:W-:Y:S01]  /*20810*/  FFMA.FTZ R7, R153, R12, R34 ;  /* 0x0000000c99077223 */ /* 0x000fe20000010022 */
[C---:B------:R-:W-:Y:S01]  /*20820*/  ISETP.GE.AND P5, PT, R3.reuse, R8, PT ;  /* 0x000000080300720c */ /* 0x040fe20003fa6270 */
[----:B------:R1:W1:Y:S01]  /*20830*/  I2F R12, R5 ;  /* 0x00000005000c7306 */ /* 0x0002620000201400 */
[----:B------:R-:W-:Y:S02]  /*20840*/  ISETP.GE.AND P3, PT, R3, R6, PT ;  /* 0x000000060300720c */ /* 0x000fe40003f66270 */
[----:B---3--:R-:W-:Y:S02]  /*20850*/  IADD3 R3, R0, 0x19, RZ ;  /* 0x0000001900037810 */ /* 0x008fe40007ffe0ff */
[----:B------:R-:W-:Y:S01]  /*20860*/  FSEL R56, R9, -INF , !P6 ;  /* 0xff80000009387808 */ /* 0x000fe20007000000 */
[-C--:B------:R-:W-:Y:S01]  /*20870*/  FFMA.FTZ R9, R153, R10.reuse, R25 ;  /* 0x0000000a99097223 */ /* 0x080fe20000010019 */
        /* <DEDUP_REMOVED lines=97> */
[----:B------:R-:W-:-:S02]  /*20e90*/  FFMA.FTZ R7, R153, R10, R123 ;  /* 0x0000000a99077223 */ /* 0x000fc4000001007b */
[----:B------:R3:W3:Y:S01]  /*20ea0*/  I2F R10, R3 ;  /* 0x00000003000a7306 */ /* 0x0006e20000201400 */
[C---:B------:R-:W-:Y:S02]  /*20eb0*/  ISETP.GE.AND P6, PT, R4.reuse, R8, PT ;  /* 0x000000080400720c */ /* 0x040fe40003fc6270 */
[----:B------:R-:W-:Y:S02]  /*20ec0*/  ISETP.GE.AND P4, PT, R4, R6, PT ;  /* 0x000000060400720c */ /* 0x000fe40003f86270 */
[----:B--2---:R-:W-:Y:S02]  /*20ed0*/  IADD3 R4, R0, 0x81, RZ ;  /* 0x0000008100047810 */ /* 0x004fe40007ffe0ff */
[----:B------:R-:W-:Y:S01]  /*20ee0*/  FSEL R95, R9, -INF , !P5 ;  /* 0xff800000095f7808 */ /* 0x000fe20006800000 */
[-C--:B----4-:R-:W-:Y:S01]  /*20ef0*/  FFMA.FTZ R9, R153, R11.reuse, R85 ;  /* 0x0000000b99097223 */ /* 0x090fe20000010055 */
[----:B------:R-:W-:Y:S01]  /*20f00*/  FSEL R85, R7, -INF , !P3 ;  /* 0xff80000007557808 */ /* 0x000fe20005800000 */
[----:B------:R-:W-:Y:S01]  /*20f10*/  FFMA.FTZ R7, R153, R11, R87 ;  /* 0x0000000b99077223 */ /* 0x000fe20000010057 */
[C---:B------:R-:W-:Y:S01]  /*20f20*/  ISETP.GE.AND P5, PT, R5.reuse, R8, PT ;  /* 0x000000080500720c */ /* 0x040fe20003fa6270 */
[----:B------:R-:W2:Y:S01]  /*20f30*/  I2F R11, R4 ;  /* 0x00000004000b7306 */ /* 0x000ea20000201400 */
[----:B------:R-:W-:-:S02]  /*20f40*/  ISETP.GE.AND P3, PT, R5, R6, PT ;  /* 0x000000060500720c */ /* 0x000fc40003f66270 */
[C---:B-1----:R-:W-:Y:S02]  /*20f50*/  IADD3 R5, R0.reuse, 0x89, RZ ;  /* 0x0000008900057810 */ /* 0x042fe40007ffe0ff */
[----:B------:R-:W-:Y:S01]  /*20f60*/  FSEL R87, R9, -INF , !P6 ;  /* 0xff80000009577808 */ /* 0x000fe20007000000 */
[-C--:B------:R-:W-:Y:S01]  /*20f70*/  FFMA.FTZ R9, R153, R12.reuse, R81 ;  /* 0x0000000c99097223 */ /* 0x080fe20000010051 */
[----:B------:R-:W-:Y:S01]  /*20f80*/  FSEL R81, R7, -INF , !P4 ;  /* 0xff80000007517808 */ /* 0x000fe20006000000 */
[----:B------:R-:W-:Y:S01]  /*20f90*/  FFMA.FTZ R7, R153, R12, R83 ;  /* 0x0000000c99077223 */ /* 0x000fe20000010053 */
[C---:B------:R-:W-:Y:S01]  /*20fa0*/  ISETP.GE.AND P6, PT, R3.reuse, R8, PT ;  /* 0x000000080300720c */ /* 0x040fe20003fc6270 */
[----:B------:R1:W4:Y:S01]  /*20fb0*/  I2F R12, R5 ;  /* 0x00000005000c7306 */ /* 0x0003220000201400 */
[----:B------:R-:W-:Y:S02]  /*20fc0*/  ISETP.GE.AND P4, PT, R3, R6, PT ;  /* 0x000000060300720c */ /* 0x000fe40003f86270 */
[----:B---3--:R-:W-:-:S02]  /*20fd0*/  IADD3 R3, R0, 0x91, RZ ;  /* 0x0000009100037810 */ /* 0x008fc40007ffe0ff */
[----:B------:R-:W-:Y:S01]  /*20fe0*/  FSEL R83, R9, -INF , !P5 ;  /* 0xff80000009537808 */ /* 0x000fe20006800000 */
[-C--:B------:R-:W-:Y:S01]  /*20ff0*/  FFMA.FTZ R9, R153, R10.reuse, R73 ;  /* 0x0000000a99097223 */ /* 0x080fe20000010049 */
[----:B------:R-:W-:Y:S01]  /*21000*/  FSEL R73, R7, -INF , !P3 ;  /* 0xff80000007497808 */ /* 0x000fe20005800000 */
[----:B------:R-:W-:Y:S02]  /*21010*/  FFMA.FTZ R7, R153, R10, R75 ;  /* 0x0000000a99077223 */ /* 0x000fe4000001004b */
[----:B------:R-:W3:Y:S01]  /*21020*/  I2F R10, R3 ;  /* 0x00000003000a7306 */ /* 0x000ee20000201400 */
[C---:B------:R-:W-:Y:S02]  /*21030*/  ISETP.GE.AND P5, PT, R4.reuse, R8, PT ;  /* 0x000000080400720c */ /* 0x040fe40003fa6270 */
[----:B------:R-:W-:Y:S02]  /*21040*/  ISETP.GE.AND P3, PT, R4, R6, PT ;  /* 0x000000060400720c */ /* 0x000fe40003f66270 */
[----:B------:R-:W-:Y:S01]  /*21050*/  FSEL R75, R9, -INF , !P6 ;  /* 0xff800000094b7808 */ /* 0x000fe20007000000 */
[----:B--2---:R-:W-:Y:S01]  /*21060*/  FFMA.FTZ R9, R153, R11, R113 ;  /* 0x0000000b99097223 */ /* 0x004fe20000010071 */
[----:B------:R-:W-:-:S02]  /*21070*/  IADD3 R4, R0, 0x99, RZ ;  /* 0x0000009900047810 */ /* 0x000fc40007ffe0ff */
[----:B------:R-:W-:Y:S02]  /*21080*/  FSEL R96, R7, -INF , !P4 ;  /* 0xff80000007607808 */ /* 0x000fe40006000000 */
[C---:B------:R-:W-:Y:S02]  /*21090*/  ISETP.GE.AND P6, PT, R5.reuse, R8, PT ;  /* 0x000000080500720c */ /* 0x040fe40003fc6270 */
[----:B------:R-:W-:Y:S01]  /*210a0*/  ISETP.GE.AND P4, PT, R5, R6, PT ;  /* 0x000000060500720c */ /* 0x000fe20003f86270 */
[----:B-1----:R-:W-:Y:S01]  /*210b0*/  FFMA.FTZ R5, R153, R11, R115 ;  /* 0x0000000b99057223 */ /* 0x002fe20000010073 */
[----:B------:R-:W-:Y:S01]  /*210c0*/  FSEL R100, R9, -INF , !P5 ;  /* 0xff80000009647808 */ /* 0x000fe20006800000 */
[----:B------:R1:W2:Y:S01]  /*210d0*/  I2F R11, R4 ;  /* 0x00000004000b7306 */ /* 0x0002a20000201400 */
[----:B------:R-:W-:Y:S01]  /*210e0*/  IADD3 R7, R0, 0xa1, RZ ;  /* 0x000000a100077810 */ /* 0x000fe20007ffe0ff */
[-C--:B----4-:R-:W-:Y:S01]  /*210f0*/  FFMA.FTZ R9, R153, R12.reuse, R101 ;  /* 0x0000000c99097223 */ /* 0x090fe20000010065 */
[----:B------:R-:W-:Y:S01]  /*21100*/  FSEL R98, R5, -INF , !P3 ;  /* 0xff80000005627808 */ /* 0x000fe20005800000 */
[----:B------:R-:W-:Y:S01]  /*21110*/  FFMA.FTZ R5, R153, R12, R103 ;  /* 0x0000000c99057223 */ /* 0x000fe20000010067 */
[----:B------:R-:W-:-:S02]  /*21120*/  ISETP.GE.AND P5, PT, R3, R8, PT ;  /* 0x000000080300720c */ /* 0x000fc40003fa6270 */
[----:B------:R-:W-:Y:S01]  /*21130*/  ISETP.GE.AND P3, PT, R3, R6, PT ;  /* 0x000000060300720c */ /* 0x000fe20003f66270 */
[----:B------:R-:W4:Y:S01]  /*21140*/  I2F R12, R7 ;  /* 0x00000007000c7306 */ /* 0x000f220000201400 */
[----:B------:R-:W-:Y:S01]  /*21150*/  FSEL R101, R9, -INF , !P6 ;  /* 0xff80000009657808 */ /* 0x000fe20007000000 */
[----:B---3--:R-:W-:Y:S01]  /*21160*/  FFMA.FTZ R9, R153, R10, R97 ;  /* 0x0000000a99097223 */ /* 0x008fe20000010061 */
[----:B------:R-:W-:Y:S02]  /*21170*/  IADD3 R3, R0, 0xa9, RZ ;  /* 0x000000a900037810 */ /* 0x000fe40007ffe0ff */
[----:B------:R-:W-:Y:S02]  /*21180*/  FSEL R97, R5, -INF , !P4 ;  /* 0xff80000005617808 */ /* 0x000fe40006000000 */
[C---:B------:R-:W-:Y:S02]  /*21190*/  ISETP.GE.AND P6, PT, R4.reuse, R8, PT ;  /* 0x000000080400720c */ /* 0x040fe40003fc6270 */
[----:B------:R-:W-:Y:S01]  /*211a0*/  ISETP.GE.AND P4, PT, R4, R6, PT ;  /* 0x000000060400720c */ /* 0x000fe20003f86270 */
[----:B-1----:R-:W-:-:S02]  /*211b0*/  FFMA.FTZ R4, R153, R10, R99 ;  /* 0x0000000a99047223 */ /* 0x002fc40000010063 */
[----:B------:R1:W3:Y:S01]  /*211c0*/  I2F R10, R3 ;  /* 0x00000003000a7306 */ /* 0x0002e20000201400 */
[----:B------:R-:W-:Y:S02]  /*211d0*/  IADD3 R5, R0, 0xb1, RZ ;  /* 0x000000b100057810 */ /* 0x000fe40007ffe0ff */
[----:B------:R-:W-:Y:S01]  /*211e0*/  FSEL R102, R9, -INF , !P5 ;  /* 0xff80000009667808 */ /* 0x000fe20006800000 */
[CC--:B--2---:R-:W-:Y:S01]  /*211f0*/  FFMA.FTZ R9, R153.reuse, R11.reuse, R57 ;  /* 0x0000000b99097223 */ /* 0x0c4fe20000010039 */
[----:B------:R-:W-:Y:S01]  /*21200*/  FSEL R99, R4, -INF , !P3 ;  /* 0xff80000004637808 */ /* 0x000fe20005800000 */
[----:B------:R-:W-:Y:S02]  /*21210*/  FFMA.FTZ R4, R153, R11, R59 ;  /* 0x0000000b99047223 */ /* 0x000fe4000001003b */
[----:B------:R2:W2:Y:S01]  /*21220*/  I2F R11, R5 ;  /* 0x00000005000b7306 */ /* 0x0004a20000201400 */
[----:B------:R-:W-:Y:S01]  /*21230*/  FSEL R103, R9, -INF , !P6 ;  /* 0xff80000009677808 */ /* 0x000fe20007000000 */
[----:B----4-:R-:W-:Y:S01]  /*21240*/  FFMA.FTZ R9, R153, R12, R69 ;  /* 0x0000000c99097223 */ /* 0x010fe20000010045 */
[----:B------:R-:W-:-:S02]  /*21250*/  FSEL R104, R4, -INF , !P4 ;  /* 0xff80000004687808 */ /* 0x000fc40006000000 */
[C---:B------:R-:W-:Y:S02]  /*21260*/  ISETP.GE.AND P5, PT, R7.reuse, R8, PT ;  /* 0x000000080700720c */ /* 0x040fe40003fa6270 */
[----:B------:R-:W-:Y:S02]  /*21270*/  ISETP.GE.AND P3, PT, R7, R6, PT ;  /* 0x000000060700720c */ /* 0x000fe40003f66270 */
[C---:B------:R-:W-:Y:S02]  /*21280*/  ISETP.GE.AND P6, PT, R3.reuse, R8, PT ;  /* 0x000000080300720c */ /* 0x040fe40003fc6270 */
[----:B------:R-:W-:Y:S01]  /*21290*/  ISETP.GE.AND P4, PT, R3, R6, PT ;  /* 0x000000060300720c */ /* 0x000fe20003f86270 */
[----:B-1----:R-:W-:Y:S01]  /*212a0*/  FFMA.FTZ R3, R153, R12, R71 ;  /* 0x0000000c99037223 */ /* 0x002fe20000010047 */
[----:B------:R-:W-:Y:S02]  /*212b0*/  IADD3 R7, R0, 0xb9, RZ ;  /* 0x000000b900077810 */ /* 0x000fe40007ffe0ff */
[----:B------:R-:W-:Y:S01]  /*212c0*/  FSEL R105, R9, -INF , !P5 ;  /* 0xff80000009697808 */ /* 0x000fe20006800000 */
[----:B---3--:R-:W-:Y:S01]  /*212d0*/  FFMA.FTZ R9, R153, R10, R65 ;  /* 0x0000000a99097223 */ /* 0x008fe20000010041 */
[----:B------:R-:W1:Y:S01]  /*212e0*/  I2F R12, R7 ;  /* 0x00000007000c7306 */ /* 0x000e620000201400 */
[----:B------:R-:W-:-:S02]  /*212f0*/  FSEL R65, R3, -INF , !P3 ;  /* 0xff80000003417808 */ /* 0x000fc40005800000 */
[C---:B------:R-:W-:Y:S02]  /*21300*/  ISETP.GE.AND P5, PT, R5.reuse, R8, PT ;  /* 0x000000080500720c */ /* 0x040fe40003fa6270 */
[----:B------:R-:W-:Y:S01]  /*21310*/  ISETP.GE.AND P3, PT, R5, R6, PT ;  /* 0x000000060500720c */ /* 0x000fe20003f66270 */
[C---:B--2---:R-:W-:Y:S01]  /*21320*/  FFMA.FTZ R5, R153.reuse, R10, R67 ;  /* 0x0000000a99057223 */ /* 0x044fe20000010043 */
[C---:B------:R-:W-:Y:S01]  /*21330*/  IADD3 R4, R0.reuse, 0xc1, RZ ;  /* 0x000000c100047810 */ /* 0x040fe20007ffe0ff */
[-C--:B------:R-:W-:Y:S01]  /*21340*/  FFMA.FTZ R10, R153, R11.reuse, R89 ;  /* 0x0000000b990a7223 */ /* 0x080fe20000010059 */
[----:B------:R-:W-:Y:S02]  /*21350*/  IADD3 R3, R0, 0xc9, RZ ;  /* 0x000000c900037810 */ /* 0x000fe40007ffe0ff */
[----:B------:R2:W3:Y:S01]  /*21360*/  I2F R13, R4 ;  /* 0x00000004000d7306 */ /* 0x0004e20000201400 */
[----:B------:R-:W-:Y:S01]  /*21370*/  FSEL R89, R5, -INF , !P4 ;  /* 0xff80000005597808 */ /* 0x000fe20006000000 */
[----:B------:R-:W-:Y:S01]  /*21380*/  FFMA.FTZ R5, R153, R11, R91 ;  /* 0x0000000b99057223 */ /* 0x000fe2000001005b */
[----:B------:R-:W-:-:S02]  /*21390*/  FSEL R107, R10, -INF , !P5 ;  /* 0xff8000000a6b7808 */ /* 0x000fc40006800000 */
[----:B------:R-:W-:Y:S02]  /*213a0*/  FSEL R67, R9, -INF , !P6 ;  /* 0xff80000009437808 */ /* 0x000fe40007000000 */
[----:B------:R-:W-:Y:S01]  /*213b0*/  FSEL R91, R5, -INF , !P3 ;  /* 0xff800000055b7808 */ /* 0x000fe20005800000 */
[----:B------:R4:W4:Y:S01]  /*213c0*/  I2F R11, R3 ;  /* 0x00000003000b7306 */ /* 0x0009220000201400 */
[C---:B------:R-:W-:Y:S01]  /*213d0*/  ISETP.GE.AND P5, PT, R4.reuse, R8, PT ;  /* 0x000000080400720c */ /* 0x040fe20003fa6270 */
[----:B-1----:R-:W-:Y:S01]  /*213e0*/  FFMA.FTZ R10, R153, R12, R77 ;  /* 0x0000000c990a7223 */ /* 0x002fe2000001004d */
[----:B------:R-:W-:Y:S02]  /*213f0*/  ISETP.GE.AND P3, PT, R4, R6, PT ;  /* 0x000000060400720c */ /* 0x000fe40003f66270 */
[----:B------:R-:W-:Y:S02]  /*21400*/  IADD3 R9, R0, 0xd1, RZ ;  /* 0x000000d100097810 */ /* 0x000fe40007ffe0ff */
[----:B------:R-:W-:Y:S01]  /*21410*/  ISETP.GE.AND P6, PT, R7, R8, PT ;  /* 0x000000080700720c */ /* 0x000fe20003fc6270 */
[----:B--2---:R-:W-:Y:S01]  /*21420*/  FFMA.FTZ R4, R153, R12, R79 ;  /* 0x0000000c99047223 */ /* 0x004fe2000001004f */
[----:B------:R-:W-:Y:S01]  /*21430*/  ISETP.GE.AND P4, PT, R7, R6, PT ;  /* 0x000000060700720c */ /* 0x000fe20003f86270 */
[----:B------:R-:W1:Y:S01]  /*21440*/  I2F R12, R9 ;  /* 0x00000009000c7306 */ /* 0x000e620000201400 */
[----:B------:R-:W-:-:S02]  /*21450*/  FSEL R79, R10, -INF , !P6 ;  /* 0xff8000000a4f7808 */ /* 0x000fc40007000000 */
[----:B------:R-:W-:Y:S01]  /*21460*/  FSEL R109, R4, -INF , !P4 ;  /* 0xff800000046d7808 */ /* 0x000fe20006000000 */
[-C--:B---3--:R-:W-:Y:S01]  /*21470*/  FFMA.FTZ R10, R153, R13.reuse, R61 ;  /* 0x0000000d990a7223 */ /* 0x088fe2000001003d */
[C---:B------:R-:W-:Y:S02]  /*21480*/  ISETP.GE.AND P6, PT, R3.reuse, R8, PT ;  /* 0x000000080300720c */ /* 0x040fe40003fc6270 */
[----:B------:R-:W-:Y:S01]  /*21490*/  ISETP.GE.AND P4, PT, R3, R6, PT ;  /* 0x000000060300720c */ /* 0x000fe20003f86270 */
[C---:B----4-:R-:W-:Y:S01]  /*214a0*/  FFMA.FTZ R3, R153.reuse, R13, R63 ;  /* 0x0000000d99037223 */ /* 0x050fe2000001003f */
[C---:B------:R-:W-:Y:S02]  /*214b0*/  IADD3 R5, R0.reuse, 0xe1, RZ ;  /* 0x000000e100057810 */ /* 0x040fe40007ffe0ff */
[----:B------:R-:W-:Y:S02]  /*214c0*/  IADD3 R7, R0, 0xd9, RZ ;  /* 0x000000d900077810 */ /* 0x000fe40007ffe0ff */
[----:B------:R-:W2:Y:S01]  /*214d0*/  I2F R13, R5 ;  /* 0x00000005000d7306 */ /* 0x000ea20000201400 */
[----:B------:R-:W-:Y:S01]  /*214e0*/  FSEL R113, R10, -INF , !P5 ;  /* 0xff8000000a717808 */ /* 0x000fe20006800000 */
[-C--:B------:R-:W-:Y:S01]  /*214f0*/  FFMA.FTZ R10, R153, R11.reuse, R53 ;  /* 0x0000000b990a7223 */ /* 0x080fe20000010035 */
[----:B------:R-:W-:Y:S01]  /*21500*/  FSEL R111, R3, -INF , !P3 ;  /* 0xff800000036f7808 */ /* 0x000fe20005800000 */
[----:B------:R-:W-:Y:S01]  /*21510*/  FFMA.FTZ R3, R153, R11, R55 ;  /* 0x0000000b99037223 */ /* 0x000fe20000010037 */
[----:B------:R-:W-:-:S03]  /*21520*/  ISETP.GE.AND P5, PT, R9, R8, PT ;  /* 0x000000080900720c */ /* 0x000fc60003fa6270 */
[----:B------:R3:W4:Y:S01]  /*21530*/  I2F R14, R7 ;  /* 0x00000007000e7306 */ /* 0x0007220000201400 */
[----:B------:R-:W-:Y:S02]  /*21540*/  FSEL R115, R10, -INF , !P6 ;  /* 0xff8000000a737808 */ /* 0x000fe40007000000 */
[----:B------:R-:W-:Y:S02]  /*21550*/  FSEL R114, R3, -INF , !P4 ;  /* 0xff80000003727808 */ /* 0x000fe40006000000 */
[----:B------:R-:W-:Y:S01]  /*21560*/  ISETP.GE.AND P3, PT, R9, R6, PT ;  /* 0x000000060900720c */ /* 0x000fe20003f66270 */
[----:B-1----:R-:W-:Y:S01]  /*21570*/  FFMA.FTZ R9, R153, R12, R49 ;  /* 0x0000000c99097223 */ /* 0x002fe20000010031 */
[C---:B------:R-:W-:Y:S02]  /*21580*/  ISETP.GE.AND P6, PT, R7.reuse, R8, PT ;  /* 0x000000080700720c */ /* 0x040fe40003fc6270 */
[----:B------:R-:W-:Y:S02]  /*21590*/  ISETP.GE.AND P4, PT, R7, R6, PT ;  /* 0x000000060700720c */ /* 0x000fe40003f86270 */
[----:B------:R-:W-:Y:S01]  /*215a0*/  FSEL R123, R9, -INF , !P5 ;  /* 0xff800000097b7808 */ /* 0x000fe20006800000 */
[----:B---3--:R-:W-:Y:S01]  /*215b0*/  FFMA.FTZ R7, R153, R12, R51 ;  /* 0x0000000c99077223 */ /* 0x008fe20000010033 */
[----:B------:R-:W-:Y:S01]  /*215c0*/  ISETP.GE.AND P5, PT, R5, R8, PT ;  /* 0x000000080500720c */ /* 0x000fe20003fa6270 */
[----:B--2---:R-:W-:Y:S01]  /*215d0*/  FFMA.FTZ R9, R153, R13, R45 ;  /* 0x0000000d99097223 */ /* 0x004fe2000001002d */
[----:B------:R-:W-:-:S02]  /*215e0*/  IADD3 R4, R0, 0xe9, RZ ;  /* 0x000000e900047810 */ /* 0x000fc40007ffe0ff */
[----:B------:R-:W-:Y:S02]  /*215f0*/  FSEL R121, R7, -INF , !P3 ;  /* 0xff80000007797808 */ /* 0x000fe40005800000 */
[----:B------:R-:W-:Y:S01]  /*21600*/  ISETP.GE.AND P3, PT, R5, R6, PT ;  /* 0x000000060500720c */ /* 0x000fe20003f66270 */
[C---:B------:R-:W-:Y:S01]  /*21610*/  FFMA.FTZ R5, R153.reuse, R13, R47 ;  /* 0x0000000d99057223 */ /* 0x040fe2000001002f */
[----:B------:R-:W-:Y:S01]  /*21620*/  IADD3 R3, R0, 0xf1, RZ ;  /* 0x000000f100037810 */ /* 0x000fe20007ffe0ff */
[----:B------:R-:W1:Y:S01]  /*21630*/  I2F R12, R4 ;  /* 0x00000004000c7306 */ /* 0x000e620000201400 */
[----:B----4-:R-:W-:Y:S01]  /*21640*/  FFMA.FTZ R10, R153, R14, R37 ;  /* 0x0000000e990a7223 */ /* 0x010fe20000010025 */
[----:B------:R-:W-:Y:S02]  /*21650*/  FSEL R131, R9, -INF , !P5 ;  /* 0xff80000009837808 */ /* 0x000fe40006800000 */
[----:B------:R-:W-:Y:S02]  /*21660*/  FSEL R129, R5, -INF , !P3 ;  /* 0xff80000005817808 */ /* 0x000fe40005800000 */
[----:B------:R-:W-:-:S02]  /*21670*/  ISETP.GE.AND P5, PT, R3, R8, PT ;  /* 0x000000080300720c */ /* 0x000fc40003fa6270 */
[----:B------:R2:W3:Y:S01]  /*21680*/  I2F R11, R3 ;  /* 0x00000003000b7306 */ /* 0x0004e20000201400 */
[----:B------:R-:W-:Y:S02]  /*21690*/  ISETP.GE.AND P3, PT, R3, R6, PT ;  /* 0x000000060300720c */ /* 0x000fe40003f66270 */
[----:B------:R-:W-:Y:S01]  /*216a0*/  FSEL R125, R10, -INF , !P6 ;  /* 0xff8000000a7d7808 */ /* 0x000fe20007000000 */
[----:B------:R-:W-:-:S04]  /*216b0*/  FFMA.FTZ R7, R153, R14, R39 ;  /* 0x0000000e99077223 */ /* 0x000fc80000010027 */
[----:B------:R-:W4:Y:S01]  /*216c0*/  I2F R13, R0 ;  /* 0x00000000000d7306 */ /* 0x000f220000201400 */
[----:B--2---:R-:W-:-:S07]  /*216d0*/  IADD3 R3, R0, 0xf9, RZ ;  /* 0x000000f900037810 */ /* 0x004fce0007ffe0ff */
[----:B------:R-:W2:Y:S01]  /*216e0*/  I2F R10, R3 ;  /* 0x00000003000a7306 */ /* 0x000ea20000201400 */
[----:B------:R-:W-:Y:S01]  /*216f0*/  FSEL R127, R7, -INF , !P4 ;  /* 0xff800000077f7808 */ /* 0x000fe20006000000 */
[C---:B-1----:R-:W-:Y:S01]  /*21700*/  FFMA.FTZ R9, R153.reuse, R12, R41 ;  /* 0x0000000c99097223 */ /* 0x042fe20000010029 */
[C---:B------:R-:W-:Y:S01]  /*21710*/  ISETP.GE.AND P6, PT, R4.reuse, R8, PT ;  /* 0x000000080400720c */ /* 0x040fe20003fc6270 */
[C---:B------:R-:W-:Y:S01]  /*21720*/  FFMA.FTZ R5, R153.reuse, R12, R43 ;  /* 0x0000000c99057223 */ /* 0x040fe2000001002b */
[----:B------:R-:W-:Y:S01]  /*21730*/  ISETP.GE.AND P4, PT, R4, R6, PT ;  /* 0x000000060400720c */ /* 0x000fe20003f86270 */
[CC--:B---3--:R-:W-:Y:S02]  /*21740*/  FFMA.FTZ R7, R153.reuse, R11.reuse, R29 ;  /* 0x0000000b99077223 */ /* 0x0c8fe4000001001d */
[----:B------:R-:W-:Y:S01]  /*21750*/  FFMA.FTZ R4, R153, R11, R31 ;  /* 0x0000000b99047223 */ /* 0x000fe2000001001f */
[----:B------:R-:W-:Y:S02]  /*21760*/  FSEL R173, R9, -INF , !P6 ;  /* 0xff80000009ad7808 */ /* 0x000fe40007000000 */
[----:B------:R-:W-:-:S02]  /*21770*/  FSEL R175, R5, -INF , !P4 ;  /* 0xff80000005af7808 */ /* 0x000fc40006000000 */
[----:B------:R-:W-:Y:S02]  /*21780*/  FSEL R179, R7, -INF , !P5 ;  /* 0xff80000007b37808 */ /* 0x000fe40006800000 */
[----:B------:R-:W-:Y:S01]  /*21790*/  FSEL R177, R4, -INF , !P3 ;  /* 0xff80000004b17808 */ /* 0x000fe20005800000 */
[CC--:B----4-:R-:W-:Y:S01]  /*217a0*/  FFMA.FTZ R5, R153.reuse, R13.reuse, R24 ;  /* 0x0000000d99057223 */ /* 0x0d0fe20000010018 */
[C---:B------:R-:W-:Y:S01]  /*217b0*/  ISETP.GE.AND P6, PT, R0.reuse, R8, PT ;  /* 0x000000080000720c */ /* 0x040fe20003fc6270 */
[C---:B--2---:R-:W-:Y:S01]  /*217c0*/  FFMA.FTZ R4, R153.reuse, R10, R33 ;  /* 0x0000000a99047223 */ /* 0x044fe20000010021 */
[----:B------:R-:W-:Y:S01]  /*217d0*/  ISETP.GE.AND P4, PT, R0, R6, PT ;  /* 0x000000060000720c */ /* 0x000fe20003f86270 */
[----:B------:R-:W-:Y:S01]  /*217e0*/  FFMA.FTZ R0, R153, R10, R35 ;  /* 0x0000000a99007223 */ /* 0x000fe20000010023 */
[C---:B------:R-:W-:Y:S02]  /*217f0*/  ISETP.GE.AND P5, PT, R3.reuse, R8, PT ;  /* 0x000000080300720c */ /* 0x040fe40003fa6270 */
[----:B------:R-:W-:Y:S01]  /*21800*/  ISETP.GE.AND P3, PT, R3, R6, PT ;  /* 0x000000060300720c */ /* 0x000fe20003f66270 */
[----:B------:R-:W-:Y:S01]  /*21810*/  FFMA.FTZ R3, R153, R13, R26 ;  /* 0x0000000d99037223 */ /* 0x000fe2000001001a */
[----:B------:R-:W-:Y:S01]  /*21820*/  BSSY B1, `(.L_x_3165) ;  /* 0x00000fe000017945 */ /* 0x000fe20003800000 */
        /* <DEDUP_REMOVED lines=14> */
[----:B------:R-:W-:Y:S02]  /*21910*/  IABS R10, R3 ;  /* 0x00000003000a7213 */ /* 0x000fe40000000000 */
[----:B------:R-:W1:Y:S08]  /*21920*/  I2F.RP R4, R0 ;  /* 0x0000000000047306 */ /* 0x000e700000209400 */
        /* <DEDUP_REMOVED lines=19> */
[-C--:B------:R-:W-:Y:S02]  /*21a60*/  LOP3.LUT R6, R17, R3.reuse, RZ, 0x3c, !PT ;  /* 0x0000000311067212 */ /* 0x080fe400078e3cff */
[----:B------:R-:W-:-:S02]  /*21a70*/  LOP3.LUT R0, R9, R3, RZ, 0x3c, !PT ;  /* 0x0000000309007212 */ /* 0x000fc400078e3cff */
[----:B------:R-:W-:Y:S02]  /*21a80*/  ISETP.GE.AND P3, PT, R6, RZ, PT ;  /* 0x000000ff0600720c */ /* 0x000fe40003f66270 */
[----:B------:R-:W-:Y:S02]  /*21a90*/  ISETP.GE.AND P0, PT, R0, RZ, PT ;  /* 0x000000ff0000720c */ /* 0x000fe40003f06270 */
[----:B------:R-:W-:Y:S02]  /*21aa0*/  @!P2 IADD3 R4, R4, 0x1, RZ ;  /* 0x000000010404a810 */ /* 0x000fe40007ffe0ff */
[----:B------:R-:W-:Y:S02]  /*21ab0*/  @P6 IADD3 R5, R5, 0x1, RZ ;  /* 0x0000000105056810 */ /* 0x000fe40007ffe0ff */
[----:B------:R-:W-:Y:S02]  /*21ac0*/  @P5 IADD3 R4, R4, 0x1, RZ ;  /* 0x0000000104045810 */ /* 0x000fe40007ffe0ff */
[----:B------:R-:W-:-:S02]  /*21ad0*/  ISETP.NE.AND P2, PT, R3, RZ, PT ;  /* 0x000000ff0300720c */ /* 0x000fc40003f45270 */
[----:B------:R-:W-:Y:S01]  /*21ae0*/  LOP3.LUT R0, RZ, R3, RZ, 0x33, !PT ;  /* 0x00000003ff007212 */ /* 0x000fe200078e33ff */
        /* <DEDUP_REMOVED lines=13> */
[----:B--2---:R-:W-:Y:S01]  /*21bc0*/  IMAD R0, R5, R3, RZ ;  /* 0x0000000305007224 */ /* 0x004fe200078e02ff */
        /* <DEDUP_REMOVED lines=12> */
.L_x_3168:
[----:B-----5:R-:W2:Y:S02]  /*21c90*/  LD.E R0, [R18.64+0x38] ;  /* 0x0000380612007980 */ /* 0x020ea4000c101900 */
[----:B--2---:R-:W-:-:S04]  /*21ca0*/  LEA R0, -R0, RZ, 0x8 ;  /* 0x000000ff00007211 */ /* 0x004fc800078e41ff */
[----:B------:R-:W-:Y:S02]  /*21cb0*/  SHF.R.S32.HI R3, RZ, 0x1f, R0 ;  /* 0x0000001fff037819 */ /* 0x000fe40000011400 */
.L_x_3169:
[----:B------:R-:W-:Y:S05]  /*21cc0*/  BSYNC B0 ;  /* 0x0000000000007941 */ /* 0x000fea0003800000 */
.L_x_3167:
[----:B------:R-:W-:Y:S01]  /*21cd0*/  @!P1 IADD3 R4, P2, R0, R119, RZ ;  /* 0x0000007700049210 */ /* 0x000fe20007f5e0ff */
[----:B------:R-:W-:Y:S01]  /*21ce0*/  @!P1 IMAD.MOV.U32 R12, RZ, RZ, R0 ;  /* 0x000000ffff0c9224 */ /* 0x000fe200078e0000 */
[C---:B------:R-:W-:Y:S01]  /*21cf0*/  @!P1 LEA R5, P0, R194.reuse, R0, 0x5 ;  /* 0x00000000c2059211 */ /* 0x040fe200078028ff */
[----:B------:R-:W-:Y:S01]  /*21d00*/  @!P1 IMAD.MOV.U32 R13, RZ, RZ, R3 ;  /* 0x000000ffff0d9224 */ /* 0x000fe200078e0003 */
[----:B------:R1:W-:Y:S01]  /*21d10*/  @P1 STS.128 [R192+0x2000], RZ ;  /* 0x002000ffc0001388 */ /* 0x0003e20000000c00 */
[----:B------:R-:W-:Y:S01]  /*21d20*/  @!P1 IMAD.X R6, R3, 0x1, R193, P2 ;  /* 0x0000000103069824 */ /* 0x000fe200010e06c1 */
[----:B------:R-:W-:Y:S01]  /*21d30*/  @!P1 LEA.HI.X R7, R194, R3, R195, 0x5, P0 ;  /* 0x00000003c2079211 */ /* 0x000fe200000f2cc3 */
[C---:B------:R-:W-:Y:S01]  /*21d40*/  @!P1 IMAD R16, R195.reuse, 0x60, RZ ;  /* 0x00000060c3109824 */ /* 0x040fe200078e02ff */
[CC--:B------:R-:W-:Y:S01]  /*21d50*/  @!P1 LEA R38, P2, R4.reuse, R222.reuse, 0x1 ;  /* 0x000000de04269211 */ /* 0x0c0fe200078408ff */
[----:B------:R-:W-:Y:S01]  /*21d60*/  @!P1 IMAD R15, R195, 0x30, RZ ;  /* 0x00000030c30f9824 */ /* 0x000fe200078e02ff */
[-C--:B------:R-:W-:Y:S01]  /*21d70*/  @!P1 LEA R36, P0, R5, R222.reuse, 0x1 ;  /* 0x000000de05249211 */ /* 0x080fe200078008ff */
[----:B------:R-:W-:Y:S01]  /*21d80*/  @!P1 IMAD R14, R195, 0x50, RZ ;  /* 0x00000050c30e9824 */ /* 0x000fe200078e02ff */
[-C--:B------:R-:W-:Y:S01]  /*21d90*/  @!P1 LEA.HI.X R39, R4, R223.reuse, R6, 0x1, P2 ;  /* 0x000000df04279211 */ /* 0x080fe200010f0c06 */
[--C-:B------:R-:W-:Y:S01]  /*21da0*/  @!P1 IMAD.MOV.U32 R4, RZ, RZ, R0.reuse ;  /* 0x000000ffff049224 */ /* 0x100fe200078e0000 */
[----:B------:R-:W-:Y:S01]  /*21db0*/  @!P1 LEA.HI.X R37, R5, R223, R7, 0x1, P0 ;  /* 0x000000df05259211 */ /* 0x000fe200000f0c07 */
[----:B------:R-:W-:Y:S01]  /*21dc0*/  @!P1 IMAD.MOV.U32 R5, RZ, RZ, R3 ;  /* 0x000000ffff059224 */ /* 0x000fe200078e0003 */
[----:B------:R-:W-:Y:S01]  /*21dd0*/  @!P1 MOV R7, R3 ;  /* 0x0000000300079202 */ /* 0x000fe20000000f00 */
[----:B------:R-:W-:Y:S01]  /*21de0*/  @!P1 IMAD.MOV.U32 R6, RZ, RZ, R0 ;  /* 0x000000ffff069224 */ /* 0x000fe200078e0000 */
[-C--:B------:R-:W-:Y:S01]  /*21df0*/  @!P1 LEA R10, P2, R0, R222.reuse, 0x1 ;  /* 0x000000de000a9211 */ /* 0x080fe200078408ff */
[----:B------:R-:W-:Y:S01]  /*21e00*/  @!P1 IMAD.WIDE.U32 R8, R194, 0x30, R4 ;  /* 0x00000030c2089825 */ /* 0x000fe200078e0004 */
[----:B------:R-:W-:Y:S02]  /*21e10*/  BSSY B0, `(.L_x_3170) ;  /* 0x000009b000007945 */ /* 0x000fe40003800000 */
[----:B------:R-:W-:Y:S01]  /*21e20*/  @!P1 LEA.HI.X R11, R0, R223, R3, 0x1, P2 ;  /* 0x000000df000b9211 */ /* 0x000fe200010f0c03 */
[----:B------:R-:W-:Y:S01]  /*21e30*/  @!P1 IMAD.WIDE.U32 R4, R194, 0x60, R12 ;  /* 0x00000060c2049825 */ /* 0x000fe200078e000c */
[----:B------:R-:W-:-:S03]  /*21e40*/  @!P1 LEA R34, P3, R8, R222, 0x1 ;  /* 0x000000de08229211 */ /* 0x000fc600078608ff */
[----:B------:R-:W-:Y:S01]  /*21e50*/  @!P1 IMAD.IADD R5, R16, 0x1, R5 ;  /* 0x0000000110059824 */ /* 0x000fe200078e0205 */
[----:B------:R-:W-:Y:S01]  /*21e60*/  @!P1 LEA R30, P0, R4, R222, 0x1 ;  /* 0x000000de041e9211 */ /* 0x000fe200078008ff */
[----:B------:R-:W-:Y:S01]  /*21e70*/  @!P1 IMAD.WIDE.U32 R6, R194, 0x50, R6 ;  /* 0x00000050c2069825 */ /* 0x000fe200078e0006 */
[----:B------:R-:W-:Y:S01]  /*21e80*/  @!P1 MOV R16, R0 ;  /* 0x0000000000109202 */ /* 0x000fe20000000f00 */
[----:B------:R-:W-:Y:S01]  /*21e90*/  @!PT LDS RZ, [RZ] ;  /* 0x00000000fffff984 */ /* 0x000fe20000000800 */
[----:B------:R-:W-:Y:S01]  /*21ea0*/  @!PT LDS RZ, [RZ] ;  /* 0x00000000fffff984 */ /* 0x000fe20000000800 */
[----:B------:R-:W-:Y:S01]  /*21eb0*/  @!PT LDS RZ, [RZ] ;  /* 0x00000000fffff984 */ /* 0x000fe20000000800 */
[----:B------:R2:W-:Y:S01]  /*21ec0*/  @!P1 LDGSTS.E.BYPASS.LTC128B.128 [R192+0x2000], [R10.64] ;  /* 0x020000000ac09fae */ /* 0x0005e2000b901d46 */
[----:B------:R-:W-:Y:S01]  /*21ed0*/  @!P1 LEA.HI.X R31, R4, R223, R5, 0x1, P0 ;  /* 0x000000df041f9211 */ /* 0x000fe200000f0c05 */
[----:B------:R-:W-:Y:S01]  /*21ee0*/  @!P1 IMAD.IADD R15, R15, 0x1, R9 ;  /* 0x000000010f0f9824 */ /* 0x000fe200078e0209 */
[----:B------:R-:W-:Y:S01]  /*21ef0*/  @!P1 IADD3 R14, R14, R7, RZ ;  /* 0x000000070e0e9210 */ /* 0x000fe20007ffe0ff */
[----:B------:R-:W-:Y:S01]  /*21f00*/  @!P1 IMAD.MOV.U32 R4, RZ, RZ, R0 ;  /* 0x000000ffff049224 */ /* 0x000fe200078e0000 */
[----:B------:R-:W-:Y:S01]  /*21f10*/  @!P1 LEA R32, P2, R6, R222, 0x1 ;  /* 0x000000de06209211 */ /* 0x000fe200078408ff */
[----:B------:R-:W-:Y:S01]  /*21f20*/  @!P1 IMAD.MOV.U32 R5, RZ, RZ, R3 ;  /* 0x000000ffff059224 */ /* 0x000fe200078e0003 */
[-C--:B------:R-:W-:Y:S01]  /*21f30*/  @!P1 LEA.HI.X R35, R8, R223.reuse, R15, 0x1, P3 ;  /* 0x000000df08239211 */ /* 0x080fe200018f0c0f */
[----:B------:R-:W-:Y:S01]  /*21f40*/  @!P1 IMAD R8, R195, 0x70, RZ ;  /* 0x00000070c3089824 */ /* 0x000fe200078e02ff */
[----:B------:R-:W-:Y:S01]  /*21f50*/  @!P1 LEA.HI.X R33, R6, R223, R14, 0x1, P2 ;  /* 0x000000df06219211 */ /* 0x000fe200010f0c0e */
[----:B------:R-:W-:Y:S01]  /*21f60*/  @!P1 IMAD.WIDE.U32 R12, R194, 0x70, R4 ;  /* 0x00000070c20c9825 */ /* 0x000fe200078e0004 */
[----:B------:R-:W-:Y:S01]  /*21f70*/  @!P1 MOV R6, R0 ;  /* 0x0000000000069202 */ /* 0x000fe20000000f00 */
[----:B------:R1:W-:Y:S02]  /*21f80*/  @P1 STS.128 [R192+0x2800], RZ ;  /* 0x002800ffc0001388 */ /* 0x0003e40000000c00 */
[--C-:B------:R-:W-:Y:S01]  /*21f90*/  @!P1 IMAD.MOV.U32 R17, RZ, RZ, R3.reuse ;  /* 0x000000ffff119224 */ /* 0x100fe200078e0003 */
[----:B------:R-:W-:Y:S01]  /*21fa0*/  @!P1 LEA R28, P0, R12, R222, 0x1 ;  /* 0x000000de0c1c9211 */ /* 0x000fe200078008ff */
[----:B------:R-:W-:Y:S01]  /*21fb0*/  @!P1 IMAD.MOV.U32 R7, RZ, RZ, R3 ;  /* 0x000000ffff079224 */ /* 0x000fe200078e0003 */
[----:B------:R-:W-:Y:S01]  /*21fc0*/  @!PT LDS RZ, [RZ] ;  /* 0x00000000fffff984 */ /* 0x000fe20000000800 */
[----:B------:R-:W-:Y:S01]  /*21fd0*/  @!PT LDS RZ, [RZ] ;  /* 0x00000000fffff984 */ /* 0x000fe20000000800 */
[----:B------:R-:W-:Y:S01]  /*21fe0*/  @!PT LDS RZ, [RZ] ;  /* 0x00000000fffff984 */ /* 0x000fe20000000800 */
[----:B------:R1:W-:Y:S01]  /*21ff0*/  @!P1 LDGSTS.E.BYPASS.LTC128B.128 [R192+0x2800], [R38.64] ;  /* 0x0280000026c09fae */ /* 0x0003e2000b901d46 */
[----:B------:R-:W-:-:S02]  /*22000*/  @!P1 IMAD.IADD R13, R8, 0x1, R13 ;  /* 0x00000001080d9824 */ /* 0x000fc400078e020d */
[----:B------:R-:W-:Y:S01]  /*22010*/  @!P1 IMAD.MOV.U32 R14, RZ, RZ, R0 ;  /* 0x000000ffff0e9224 */ /* 0x000fe200078e0000 */
[----:B------:R1:W-:Y:S01]  /*22020*/  @P1 STS.128 [R192+0x3000], RZ ;  /* 0x003000ffc0001388 */ /* 0x0003e20000000c00 */
[----:B------:R-:W-:Y:S01]  /*22030*/  @!P1 IMAD.MOV.U32 R15, RZ, RZ, R3 ;  /* 0x000000ffff0f9224 */ /* 0x000fe200078e0003 */
[----:B------:R-:W-:Y:S01]  /*22040*/  @!P1 LEA.HI.X R29, R12, R223, R13, 0x1, P0 ;  /* 0x000000df0c1d9211 */ /* 0x000fe200000f0c0d */
[C---:B------:R-:W-:Y:S01]  /*22050*/  @!P1 IMAD.WIDE.U32 R8, R194.reuse, 0xa0, R4 ;  /* 0x000000a0c2089825 */ /* 0x040fe200078e0004 */
[----:B------:R-:W-:Y:S01]  /*22060*/  @!PT LDS RZ, [RZ] ;  /* 0x00000000fffff984 */ /* 0x000fe20000000800 */
[----:B------:R-:W-:Y:S01]  /*22070*/  @!PT LDS RZ, [RZ] ;  /* 0x00000000fffff984 */ /* 0x000fe20000000800 */
[----:B------:R-:W-:Y:S01]  /*22080*/  @!PT LDS RZ, [RZ] ;  /* 0x00000000fffff984 */ /* 0x000fe20000000800 */
[----:B------:R1:W-:Y:S03]  /*22090*/  @!P1 LDGSTS.E.BYPASS.LTC128B.128 [R192+0x3000], [R36.64] ;  /* 0x0300000024c09fae */ /* 0x0003e6000b901d46 */
[----:B------:R-:W-:Y:S01]  /*220a0*/  @!P1 IMAD R24, R195, 0xc0, RZ ;  /* 0x000000c0c3189824 */ /* 0x000fe200078e02ff */
[----:B------:R1:W-:Y:S01]  /*220b0*/  @P1 STS.128 [R192+0x3800], RZ ;  /* 0x003800ffc0001388 */ /* 0x0003e20000000c00 */
[----:B------:R-:W-:-:S03]  /*220c0*/  @!P1 IMAD.WIDE.U32 R4, R194, 0xc0, R16 ;  /* 0x000000c0c2049825 */ /* 0x000fc600078e0010 */
[----:B------:R-:W-:Y:S01]  /*220d0*/  @!PT LDS RZ, [RZ] ;  /* 0x00000000fffff984 */ /* 0x000fe20000000800 */
[----:B------:R-:W-:Y:S01]  /*220e0*/  @!PT LDS RZ, [RZ] ;  /* 0x00000000fffff984 */ /* 0x000fe20000000800 */
[----:B------:R-:W-:Y:S01]  /*220f0*/  @!PT LDS RZ, [RZ] ;  /* 0x00000000fffff984 */ /* 0x000fe20000000800 */
[----:B------:R1:W-:Y:S01]  /*22100*/  @!P1 LDGSTS.E.BYPASS.LTC128B.128 [R192+0x3800], [R34.64] ;  /* 0x0380000022c09fae */ /* 0x0003e2000b901d46 */
[----:B--2---:R-:W-:Y:S01]  /*22110*/  @!P1 IMAD.WIDE.U32 R10, R194, 0x90, R6 ;  /* 0x00000090c20a9825 */ /* 0x004fe200078e0006 */
[-C--:B------:R-:W-:Y:S02]  /*22120*/  @!P1 LEA R16, P0, R4, R222.reuse, 0x1 ;  /* 0x000000de04109211 */ /* 0x080fe400078008ff */
[----:B------:R1:W-:Y:S01]  /*22130*/  @P1 STS.128 [R192+0x4000], RZ ;  /* 0x004000ffc0001388 */ /* 0x0003e20000000c00 */
[C---:B------:R-:W-:Y:S01]  /*22140*/  @!P1 IMAD R20, R195.reuse, 0x90, RZ ;  /* 0x00000090c3149824 */ /* 0x040fe200078e02ff */
[----:B------:R-:W-:Y:S01]  /*22150*/  @!P1 LEA R26, P4, R10, R222, 0x1 ;  /* 0x000000de0a1a9211 */ /* 0x000fe200078808ff */
[C---:B------:R-:W-:Y:S02]  /*22160*/  @!P1 IMAD R21, R195.reuse, 0xa0, RZ ;  /* 0x000000a0c3159824 */ /* 0x040fe400078e02ff */
[----:B------:R-:W-:Y:S02]  /*22170*/  @!P1 IMAD R23, R195, 0xb0, RZ ;  /* 0x000000b0c3179824 */ /* 0x000fe400078e02ff */
[----:B------:R-:W-:Y:S01]  /*22180*/  @!P1 IMAD.WIDE.U32 R6, R194, 0xb0, R14 ;  /* 0x000000b0c2069825 */ /* 0x000fe200078e000e */
[----:B------:R-:W-:-:S03]  /*22190*/  @!P1 IADD3 R9, R21, R9, RZ ;  /* 0x0000000915099210 */ /* 0x000fc60007ffe0ff */
[----:B------:R-:W-:Y:S01]  /*221a0*/  @!P1 IMAD.IADD R5, R24, 0x1, R5 ;  /* 0x0000000118059824 */ /* 0x000fe200078e0205 */
[-C--:B------:R-:W-:Y:S01]  /*221b0*/  @!P1 LEA R24, P3, R8, R222.reuse, 0x1 ;  /* 0x000000de08189211 */ /* 0x080fe200078608ff */
[----:B------:R-:W-:Y:S01]  /*221c0*/  @!P1 IMAD.IADD R11, R20, 0x1, R11 ;  /* 0x00000001140b9824 */ /* 0x000fe200078e020b */
[----:B------:R-:W-:Y:S01]  /*221d0*/  @!P1 LEA R20, P2, R6, R222, 0x1 ;  /* 0x000000de06149211 */ /* 0x000fe200078408ff */
[----:B------:R-:W-:Y:S01]  /*221e0*/  @!P1 IMAD.IADD R7, R23, 0x1, R7 ;  /* 0x0000000117079824 */ /* 0x000fe200078e0207 */
[----:B------:R-:W-:Y:S01]  /*221f0*/  @!P1 LEA.HI.X R17, R4, R223, R5, 0x1, P0 ;  /* 0x000000df04119211 */ /* 0x000fe200000f0c05 */
[--C-:B------:R-:W-:Y:S01]  /*22200*/  @!P1 IMAD.MOV.U32 R4, RZ, RZ, R0.reuse ;  /* 0x000000ffff049224 */ /* 0x100fe200078e0000 */
[----:B------:R-:W-:Y:S01]  /*22210*/  @!P1 MOV R5, R3 ;  /* 0x0000000300059202 */ /* 0x000fe20000000f00 */
[----:B------:R-:W-:Y:S01]  /*22220*/  @!P1 IMAD.MOV.U32 R12, RZ, RZ, R0 ;  /* 0x000000ffff0c9224 */ /* 0x000fe200078e0000 */
[-C--:B------:R-:W-:Y:S01]  /*22230*/  @!P1 LEA.HI.X R25, R8, R223.reuse, R9, 0x1, P3 ;  /* 0x000000df08199211 */ /* 0x080fe200018f0c09 */
[----:B------:R-:W-:Y:S01]  /*22240*/  @!P1 IMAD.MOV.U32 R13, RZ, RZ, R3 ;  /* 0x000000ffff0d9224 */ /* 0x000fe200078e0003 */
[----:B------:R-:W-:Y:S01]  /*22250*/  @!P1 LEA.HI.X R21, R6, R223, R7, 0x1, P2 ;  /* 0x000000df06159211 */ /* 0x000fe200010f0c07 */
[C---:B------:R-:W-:Y:S01]  /*22260*/  @!P1 IMAD.WIDE.U32 R6, R194.reuse, 0xd0, R4 ;  /* 0x000000d0c2069825 */ /* 0x040fe200078e0004 */
[----:B------:R-:W-:-:S02]  /*22270*/  @!P1 LEA R9, P2, R194, R0, 0x6 ;  /* 0x00000000c2099211 */ /* 0x000fc400078430ff */
[----:B------:R-:W-:Y:S01]  /*22280*/  @!P1 LEA.HI.X R27, R10, R223, R11, 0x1, P4 ;  /* 0x000000df0a1b9211 */ /* 0x000fe200020f0c0b */
[C---:B------:R-:W-:Y:S01]  /*22290*/  @!P1 IMAD.WIDE.U32 R4, R194.reuse, 0xe0, R12 ;  /* 0x000000e0c2049825 */ /* 0x040fe200078e000c */
[C---:B------:R-:W-:Y:S02]  /*222a0*/  @!P1 LEA.HI.X R13, R194.reuse, R3, R195, 0x6, P2 ;  /* 0x00000003c20d9211 */ /* 0x040fe400010f34c3 */
[----:B------:R-:W-:Y:S01]  /*222b0*/  @!P1 LEA R14, P4, R9, R222, 0x1 ;  /* 0x000000de090e9211 */ /* 0x000fe200078808ff */
[C---:B------:R-:W-:Y:S01]  /*222c0*/  @!P1 IMAD R10, R195.reuse, 0xd0, RZ ;  /* 0x000000d0c30a9824 */ /* 0x040fe200078e02ff */
[C---:B------:R-:W-:Y:S01]  /*222d0*/  @!P1 LEA R11, P0, R194.reuse, R0, 0x7 ;  /* 0x00000000c20b9211 */ /* 0x040fe200078038ff */
[----:B------:R-:W-:Y:S01]  /*222e0*/  @!P1 IMAD R8, R195, 0xe0, RZ ;  /* 0x000000e0c3089824 */ /* 0x000fe200078e02ff */
[----:B------:R-:W-:Y:S02]  /*222f0*/  @!P1 LEA.HI.X R15, R9, R223, R13, 0x1, P4 ;  /* 0x000000df090f9211 */ /* 0x000fe400020f0c0d */
[----:B------:R-:W-:Y:S01]  /*22300*/  @!P1 LEA.HI.X R23, R194, R3, R195, 0x7, P0 ;  /* 0x00000003c2179211 */ /* 0x000fe200000f3cc3 */
[----:B------:R-:W-:Y:S01]  /*22310*/  @!P1 IMAD.IADD R5, R8, 0x1, R5 ;  /* 0x0000000108059824 */ /* 0x000fe200078e0205 */
[----:B------:R-:W-:Y:S01]  /*22320*/  @!P1 LEA R12, P3, R11, R222, 0x1 ;  /* 0x000000de0b0c9211 */ /* 0x000fe200078608ff */
[----:B------:R-:W-:Y:S01]  /*22330*/  @!PT LDS RZ, [RZ] ;  /* 0x00000000fffff984 */ /* 0x000fe20000000800 */
[----:B------:R-:W-:Y:S01]  /*22340*/  @!PT LDS RZ, [RZ] ;  /* 0x00000000fffff984 */ /* 0x000fe20000000800 */
[----:B------:R-:W-:Y:S01]  /*22350*/  @!PT LDS RZ, [RZ] ;  /* 0x00000000fffff984 */ /* 0x000fe20000000800 */
[----:B------:R1:W-:Y:S01]  /*22360*/  @!P1 LDGSTS.E.BYPASS.LTC128B.128 [R192+0x4000], [R14.64] ;  /* 0x040000000ec09fae */ /* 0x0003e2000b901d46 */
[----:B------:R-:W-:-:S02]  /*22370*/  @!P1 IADD3 R7, R10, R7, RZ ;  /* 0x000000070a079210 */ /* 0x000fc40007ffe0ff */
[-C--:B------:R-:W-:Y:S01]  /*22380*/  @!P1 LEA.HI.X R13, R11, R223.reuse, R23, 0x1, P3 ;  /* 0x000000df0b0d9211 */ /* 0x080fe200018f0c17 */
[----:B------:R1:W-:Y:S01]  /*22390*/  @P1 STS.128 [R192+0x4800], RZ ;  /* 0x004800ffc0001388 */ /* 0x0003e20000000c00 */
[-C--:B------:R-:W-:Y:S02]  /*223a0*/  @!P1 LEA R10, P2, R6, R222.reuse, 0x1 ;  /* 0x000000de060a9211 */ /* 0x080fe400078408ff */
[----:B------:R-:W-:Y:S01]  /*223b0*/  @!P1 LEA R8, P0, R4, R222, 0x1 ;  /* 0x000000de04089211 */ /* 0x000fe200078008ff */
[----:B------:R-:W-:Y:S01]  /*223c0*/  @!PT LDS RZ, [RZ] ;  /* 0x00000000fffff984 */ /* 0x000fe20000000800 */
[----:B------:R-:W-:Y:S01]  /*223d0*/  @!PT LDS RZ, [RZ] ;  /* 0x00000000fffff984 */ /* 0x000fe20000000800 */
[----:B------:R-:W-:Y:S01]  /*223e0*/  @!PT LDS RZ, [RZ] ;  /* 0x00000000fffff984 */ /* 0x000fe20000000800 */
[----:B------:R1:W-:Y:S01]  /*223f0*/  @!P1 LDGSTS.E.BYPASS.LTC128B.128 [R192+0x4800], [R32.64] ;  /* 0x0480000020c09fae */ /* 0x0003e2000b901d46 */
[-C--:B------:R-:W-:Y:S02]  /*22400*/  @!P1 LEA.HI.X R11, R6, R223.reuse, R7, 0x1, P2 ;  /* 0x000000df060b9211 */ /* 0x080fe400010f0c07 */
        /* <DEDUP_REMOVED lines=59> */
.L_x_3171:
[----:B------:R-:W-:Y:S05]  /*227c0*/  BSYNC B0 ;  /* 0x0000000000007941 */ /* 0x000fea0003800000 */
.L_x_3170:
[----:B------:R-:W0:Y:S01]  /*227d0*/  LDGDEPBAR ;  /* 0x00000000000079af */ /* 0x000e220000000000 */
[----:B------:R-:W-:-:S04]  /*227e0*/  LEA R222, P0, R0, R222, 0x1 ;  /* 0x000000de00de7211 */ /* 0x000fc800078008ff */
[----:B------:R-:W-:-:S04]  /*227f0*/  LEA.HI.X R223, R0, R223, R3, 0x1, P0 ;  /* 0x000000df00df7211 */ /* 0x000fc800000f0c03 */
.L_x_3166:
[----:B------:R-:W-:Y:S05]  /*22800*/  BSYNC B1 ;  /* 0x0000000000017941 */ /* 0x000fea0003800000 */
.L_x_3165:
[----:B-----5:R-:W-:Y:S01]  /*22810*/  FMNMX.FTZ R0, R2, R40, !PT ;  /* 0x0000002802007209 */ /* 0x020fe20007810000 */
[----:B-1----:R-:W3:Y:S01]  /*22820*/  LDL.LU R8, [R1+0x4] ;  /* 0x0000040001087983 */ /* 0x002ee20000300800 */
[----:B------:R-:W-:Y:S02]  /*22830*/  MOV R53, R56 ;  /* 0x0000003800357202 */ /* 0x000fe40000000f00 */
[----:B------:R-:W-:Y:S01]  /*22840*/  FMNMX.FTZ R0, R44, R0, !PT ;  /* 0x000000002c007209 */ /* 0x000fe20007810000 */
[----:B------:R-:W4:Y:S03]  /*22850*/  LDL.LU R9, [R1] ;  /* 0x0000000001097983 */ /* 0x000f260000300800 */
[----:B------:R-:W-:Y:S01]  /*22860*/  FMNMX.FTZ R0, R118, R0, !PT ;  /* 0x0000000076007209 */ /* 0x000fe20007810000 */
[----:B------:R-:W-:Y:S01]  /*22870*/  LDSM.16.MT88.4 R24, [R185+0xa000] ;  /* 0x00a00000b918783b */ /* 0x000fe20000004200 */
[----:B------:R-:W-:-:S02]  /*22880*/  FMNMX.FTZ R4, R22, R41, !PT ;  /* 0x0000002916047209 */ /* 0x000fc40007810000 */
[----:B------:R-:W-:Y:S01]  /*22890*/  FMNMX.FTZ R3, R42, R0, !PT ;  /* 0x000000002a037209 */ /* 0x000fe20007810000 */
[----:B------:R-:W-:Y:S01]  /*228a0*/  LDSM.16.MT88.4 R12, [R182+0xa000] ;  /* 0x00a00000b60c783b */ /* 0x000fe20000004200 */
[----:B------:R-:W-:Y:S02]  /*228b0*/  FMNMX.FTZ R4, R46, R4, !PT ;  /* 0x000000042e047209 */ /* 0x000fe40007810000 */
[----:B------:R-:W-:Y:S01]  /*228c0*/  FMNMX.FTZ R3, R152, R3, !PT ;  /* 0x0000000398037209 */ /* 0x000fe20007810000 */
[----:B--2---:R1:W2:Y:S01]  /*228d0*/  LD.E R0, [R18.64+0xdc] ;  /* 0x0000dc0612007980 */ /* 0x0042a2000c101900 */
        /* <DEDUP_REMOVED lines=12> */
[----:B------:R-:W-:Y:S01]  /*229a0*/  FMNMX.FTZ R4, R200, R4, !PT ;  /* 0x00000004c8047209 */ /* 0x000fe20007810000 */
[----:B-1----:R-:W-:Y:S01]  /*229b0*/  LDSM.16.MT88.4 R16, [R183+0xa000] ;  /* 0x00a00000b710783b */ /* 0x002fe20000004200 */
        /* <DEDUP_REMOVED lines=108> */
[----:B------:R-:W-:-:S05]  /*23080*/  FMNMX.FTZ R4, R197, R4, !PT ;  /* 0x00000004c5047209 */ /* 0x000fca0007810000 */
[----:B------:R-:W1:Y:S02]  /*23090*/  SHFL.BFLY PT, R6, R4, 0x2, 0x1f ;  /* 0x0c401f0004067f89 */ /* 0x000e6400000e0000 */
[----:B-1----:R-:W-:-:S05]  /*230a0*/  FMNMX.FTZ R3, R3, R5, !PT ;  /* 0x0000000503037209 */ /* 0x002fca0007810000 */
[----:B------:R-:W1:Y:S01]  /*230b0*/  SHFL.BFLY PT, R5, R3, 0x1, 0x1f ;  /* 0x0c201f0003057f89 */ /* 0x000e6200000e0000 */
[----:B------:R-:W-:-:S05]  /*230c0*/  FMNMX.FTZ R4, R4, R6, !PT ;  /* 0x0000000604047209 */ /* 0x000fca0007810000 */
[----:B------:R-:W3:Y:S01]  /*230d0*/  SHFL.BFLY PT, R6, R4, 0x1, 0x1f ;  /* 0x0c201f0004067f89 */ /* 0x000ee200000e0000 */
[----:B-1----:R-:W-:-:S04]  /*230e0*/  FMNMX.FTZ R77, R3, R5, !PT ;  /* 0x00000005034d7209 */ /* 0x002fc80007810000 */
[----:B------:R-:W-:Y:S01]  /*230f0*/  FSETP.NEU.FTZ.AND P0, PT, R77, -INF , PT ;  /* 0xff8000004d00780b */ /* 0x000fe20003f1d000 */
[----:B--2---:R-:W-:-:S05]  /*23100*/  FMUL.FTZ R3, R0, R77 ;  /* 0x0000004d00037220 */ /* 0x004fca0000410000 */
[----:B------:R-:W-:Y:S02]  /*23110*/  FSEL R3, R3, RZ, P0 ;  /* 0x000000ff03037208 */ /* 0x000fe40000000000 */
[----:B---3--:R-:W-:-:S03]  /*23120*/  FMNMX.FTZ R76, R4, R6, !PT ;  /* 0x00000006044c7209 */ /* 0x008fc60007810000 */
[-CC-:B------:R-:W-:Y:S02]  /*23130*/  FFMA.FTZ R5, R40, R0.reuse, -R3.reuse ;  /* 0x0000000028057223 */ /* 0x180fe40000010803 */
[----:B------:R-:W-:Y:S02]  /*23140*/  FFMA.FTZ R4, R44, R0, -R3 ;  /* 0x000000002c047223 */ /* 0x000fe40000010803 */
[----:B------:R1:W-:Y:S01]  /*23150*/  MUFU.EX2 R7, R5 ;  /* 0x0000000500077308 */ /* 0x0003e20000000800 */
[----:B------:R-:W-:-:S07]  /*23160*/  FSETP.NEU.FTZ.AND P1, PT, R76, -INF , PT ;  /* 0xff8000004c00780b */ /* 0x000fce0003f3d000 */
[----:B------:R2:W-:Y:S01]  /*23170*/  MUFU.EX2 R63, R4 ;  /* 0x00000004003f7308 */ /* 0x0005e20000000800 */
[----:B-1----:R-:W-:Y:S02]  /*23180*/  FMUL.FTZ R5, R0, R76 ;  /* 0x0000004c00057220 */ /* 0x002fe40000410000 */
[----:B--2---:R-:W-:-:S03]  /*23190*/  FFMA.FTZ R4, R118, R0, -R3 ;  /* 0x0000000076047223 */ /* 0x004fc60000010803 */
[----:B------:R-:W-:Y:S02]  /*231a0*/  FSEL R5, R5, RZ, P1 ;  /* 0x000000ff05057208 */ /* 0x000fe40000800000 */
[----:B------:R1:W-:Y:S01]  /*231b0*/  MUFU.EX2 R61, R4 ;  /* 0x00000004003d7308 */ /* 0x0003e20000000800 */
[----:B------:R-:W-:Y:S01]  /*231c0*/  FSEL R6, R77, RZ, P0 ;  /* 0x000000ff4d067208 */ /* 0x000fe20000000000 */
[----:B-1----:R-:W-:-:S06]  /*231d0*/  FFMA.FTZ R4, R42, R0, -R3 ;  /* 0x000000002a047223 */ /* 0x002fcc0000010803 */
[----:B------:R1:W-:Y:S02]  /*231e0*/  MUFU.EX2 R47, R4 ;  /* 0x00000004002f7308 */ /* 0x0003e40000000800 */
[----:B-1----:R-:W-:-:S06]  /*231f0*/  FFMA.FTZ R4, R41, R0, -R5 ;  /* 0x0000000029047223 */ /* 0x002fcc0000010805 */
[----:B------:R1:W-:Y:S02]  /*23200*/  MUFU.EX2 R117, R4 ;  /* 0x0000000400757308 */ /* 0x0003e40000000800 */
[----:B-1----:R-:W-:-:S06]  /*23210*/  FFMA.FTZ R4, R46, R0, -R5 ;  /* 0x000000002e047223 */ /* 0x002fcc0000010805 */
[----:B------:R1:W-:Y:S02]  /*23220*/  MUFU.EX2 R10, R4 ;  /* 0x00000004000a7308 */ /* 0x0003e40000000800 */
[----:B-1----:R-:W-:-:S06]  /*23230*/  FFMA.FTZ R4, R176, R0, -R5 ;  /* 0x00000000b0047223 */ /* 0x002fcc0000010805 */
[----:B------:R1:W-:Y:S02]  /*23240*/  MUFU.EX2 R119, R4 ;  /* 0x0000000400777308 */ /* 0x0003e40000000800 */
[----:B-1----:R-:W-:Y:S01]  /*23250*/  FADD.FTZ R4, R2, -R6 ;  /* 0x8000000602047221 */ /* 0x002fe20000010000 */
[----:B------:R-:W-:Y:S01]  /*23260*/  FSEL R6, R76, RZ, P1 ;  /* 0x000000ff4c067208 */ /* 0x000fe20000800000 */
[----:B------:R-:W-:-:S04]  /*23270*/  FFMA.FTZ R2, R48, R0, -R5 ;  /* 0x0000000030027223 */ /* 0x000fc80000010805 */
[----:B------:R1:W-:Y:S01]  /*23280*/  MUFU.EX2 R45, R2 ;  /* 0x00000002002d7308 */ /* 0x0003e20000000800 */
[----:B------:R-:W-:-:S07]  /*23290*/  FMUL.FTZ R4, R0, R4 ;  /* 0x0000000400047220 */ /* 0x000fce0000410000 */
[----:B------:R-:W2:Y:S01]  /*232a0*/  MUFU.EX2 R4, R4 ;  /* 0x0000000400047308 */ /* 0x000ea20000000800 */
[----:B-1----:R-:W-:-:S04]  /*232b0*/  FADD.FTZ R2, R22, -R6 ;  /* 0x8000000616027221 */ /* 0x002fc80000010000 */
[----:B------:R-:W-:-:S04]  /*232c0*/  FMUL.FTZ R2, R0, R2 ;  /* 0x0000000200027220 */ /* 0x000fc80000410000 */
[----:B------:R1:W3:Y:S01]  /*232d0*/  MUFU.EX2 R6, R2 ;  /* 0x0000000200067308 */ /* 0x0002e20000000800 */
[----:B----4-:R-:W-:Y:S01]  /*232e0*/  MOV R32, R9 ;  /* 0x0000000900207202 */ /* 0x010fe20000000f00 */
[----:B--2---:R-:W-:Y:S01]  /*232f0*/  FMUL.FTZ R134, R134, R4 ;  /* 0x0000000486867220 */ /* 0x004fe20000410000 */
[----:B------:R-:W-:Y:S01]  /*23300*/  MOV R33, R8 ;  /* 0x0000000800217202 */ /* 0x000fe20000000f00 */
[----:B------:R-:W-:Y:S01]  /*23310*/  FMUL.FTZ R135, R135, R4 ;  /* 0x0000000487877220 */ /* 0x000fe20000410000 */
[----:B------:R-:W-:Y:S01]  /*23320*/  F2FP.BF16.PACK_AB R9, R63, R7 ;  /* 0x000000073f09723e */ /* 0x000fe200000010ff */
[----:B-1----:R-:W-:Y:S01]  /*23330*/  FFMA.FTZ R2, R152, R0, -R3 ;  /* 0x0000000098027223 */ /* 0x002fe20000010803 */
[----:B------:R-:W-:-:S03]  /*23340*/  MOV R152, R10 ;  /* 0x0000000a00987202 */ /* 0x000fc60000000f00 */
[----:B------:R1:W-:Y:S01]  /*23350*/  MUFU.EX2 R46, R2 ;  /* 0x00000002002e7308 */ /* 0x0003e20000000800 */
[----:B------:R-:W-:Y:S01]  /*23360*/  F2FP.BF16.PACK_AB R8, R152, R117 ;  /* 0x000000759808723e */ /* 0x000fe200000010ff */
[-C--:B---3--:R-:W-:Y:S01]  /*23370*/  FMUL.FTZ R132, R132, R6.reuse ;  /* 0x0000000684847220 */ /* 0x088fe20000410000 */
[----:B------:R-:W-:Y:S01]  /*23380*/  F2FP.BF16.PACK_AB R10, R45, R119 ;  /* 0x000000772d0a723e */ /* 0x000fe200000010ff */
[----:B------:R-:W-:Y:S01]  /*23390*/  FMUL.FTZ R133, R133, R6 ;  /* 0x0000000685857220 */ /* 0x000fe20000410000 */
[----:B------:R-:W-:Y:S01]  /*233a0*/  F2FP.BF16.PACK_AB R11, R47, R61 ;  /* 0x0000003d2f0b723e */ /* 0x000fe200000010ff */
[----:B-1----:R-:W-:-:S04]  /*233b0*/  FFMA.FTZ R2, R50, R0, -R3 ;  /* 0x0000000032027223 */ /* 0x002fc80000010803 */
[----:B------:R1:W-:Y:S02]  /*233c0*/  MUFU.EX2 R34, R2 ;  /* 0x0000000200227308 */ /* 0x0003e40000000800 */
[----:B------:R-:W-:Y:S01]  /*233d0*/  HMMA.16816.F32.BF16 R36, R8, R24, R132 ;  /* 0x000000180824723c */ /* 0x000fe20000041884 */
[-C--:B------:R-:W-:Y:S02]  /*233e0*/  FMUL.FTZ R138, R138, R4.reuse ;  /* 0x000000048a8a7220 */ /* 0x080fe40000410000 */
[----:B------:R-:W-:Y:S02]  /*233f0*/  FMUL.FTZ R139, R139, R4 ;  /* 0x000000048b8b7220 */ /* 0x000fe40000410000 */
[----:B-1----:R-:W-:-:S04]  /*23400*/  FFMA.FTZ R2, R156, R0, -R3 ;  /* 0x000000009c027223 */ /* 0x002fc80000010803 */
[----:B------:R1:W2:Y:S01]  /*23410*/  MUFU.EX2 R20, R2 ;  /* 0x0000000200147308 */ /* 0x0002a20000000800 */
[-C--:B------:R-:W-:Y:S02]  /*23420*/  FMUL.FTZ R136, R136, R6.reuse ;  /* 0x0000000688887220 */ /* 0x080fe40000410000 */
[----:B------:R-:W-:Y:S02]  /*23430*/  FMUL.FTZ R137, R137, R6 ;  /* 0x0000000689897220 */ /* 0x000fe40000410000 */
[----:B-1----:R-:W-:-:S04]  /*23440*/  FFMA.FTZ R2, R52, R0, -R3 ;  /* 0x0000000034027223 */ /* 0x002fc80000010803 */
[----:B------:R1:W-:Y:S01]  /*23450*/  MUFU.EX2 R134, R2 ;  /* 0x0000000200867308 */ /* 0x0003e20000000800 */
[----:B------:R-:W-:Y:S01]  /*23460*/  HMMA.16816.F32.BF16 R48, R8, R26, R136 ;  /* 0x0000001a0830723c */ /* 0x000fe20000041888 */
[----:B--2---:R-:W-:Y:S01]  /*23470*/  MOV R132, R20 ;  /* 0x0000001400847202 */ /* 0x004fe20000000f00 */
[-C--:B------:R-:W-:Y:S01]  /*23480*/  FMUL.FTZ R142, R142, R4.reuse ;  /* 0x000000048e8e7220 */ /* 0x080fe20000410000 */
[----:B------:R-:W2:Y:S01]  /*23490*/  LDSM.16.MT88.4 R20, [R184+0xa000] ;  /* 0x00a00000b814783b */ /* 0x000ea20000004200 */
[----:B------:R-:W-:Y:S02]  /*234a0*/  FMUL.FTZ R143, R143, R4 ;  /* 0x000000048f8f7220 */ /* 0x000fe40000410000 */
[-C--:B------:R-:W-:Y:S02]  /*234b0*/  FMUL.FTZ R140, R140, R6.reuse ;  /* 0x000000068c8c7220 */ /* 0x080fe40000410000 */
[----:B------:R-:W-:Y:S02]  /*234c0*/  FMUL.FTZ R141, R141, R6 ;  /* 0x000000068d8d7220 */ /* 0x000fe40000410000 */
[----:B------:R-:W-:-:S02]  /*234d0*/  FMUL.FTZ R146, R146, R4 ;  /* 0x0000000492927220 */ /* 0x000fc40000410000 */
[----:B------:R-:W-:Y:S02]  /*234e0*/  FMUL.FTZ R147, R147, R4 ;  /* 0x0000000493937220 */ /* 0x000fe40000410000 */
[----:B------:R-:W-:Y:S02]  /*234f0*/  FMUL.FTZ R144, R144, R6 ;  /* 0x0000000690907220 */ /* 0x000fe40000410000 */
[----:B-1----:R-:W-:Y:S02]  /*23500*/  FFMA.FTZ R2, R178, R0, -R5 ;  /* 0x00000000b2027223 */ /* 0x002fe40000010805 */
[----:B------:R-:W-:Y:S02]  /*23510*/  FMUL.FTZ R145, R145, R6 ;  /* 0x0000000691917220 */ /* 0x000fe40000410000 */
[-C--:B------:R-:W-:Y:S01]  /*23520*/  FMUL.FTZ R170, R170, R4.reuse ;  /* 0x00000004aaaa7220 */ /* 0x080fe20000410000 */
[----:B------:R1:W-:Y:S01]  /*23530*/  MUFU.EX2 R44, R2 ;  /* 0x00000002002c7308 */ /* 0x0003e20000000800 */
[----:B------:R-:W-:-:S02]  /*23540*/  FMUL.FTZ R171, R171, R4 ;  /* 0x00000004abab7220 */ /* 0x000fc40000410000 */
[-C--:B------:R-:W-:Y:S02]  /*23550*/  FMUL.FTZ R168, R168, R6.reuse ;  /* 0x00000006a8a87220 */ /* 0x080fe40000410000 */
[----:B------:R-:W-:Y:S02]  /*23560*/  FMUL.FTZ R169, R169, R6 ;  /* 0x00000006a9a97220 */ /* 0x000fe40000410000 */
[-C--:B------:R-:W-:Y:S02]  /*23570*/  FMUL.FTZ R166, R166, R4.reuse ;  /* 0x00000004a6a67220 */ /* 0x080fe40000410000 */
[----:B------:R-:W-:Y:S02]  /*23580*/  FMUL.FTZ R167, R167, R4 ;  /* 0x00000004a7a77220 */ /* 0x000fe40000410000 */
[-C--:B------:R-:W-:Y:S02]  /*23590*/  FMUL.FTZ R164, R164, R6.reuse ;  /* 0x00000006a4a47220 */ /* 0x080fe40000410000 */
[----:B------:R-:W-:Y:S01]  /*235a0*/  FMUL.FTZ R165, R165, R6 ;  /* 0x00000006a5a57220 */ /* 0x000fe20000410000 */
[----:B------:R-:W-:Y:S01]  /*235b0*/  MOV R55, R33 ;  /* 0x0000002100377202 */ /* 0x000fe20000000f00 */
[----:B------:R-:W3:Y:S01]  /*235c0*/  LDSM.16.MT88.4 R24, [R182+0xa800] ;  /* 0x00a80000b618783b */ /* 0x000ee20000004200 */
[----:B-1----:R-:W-:-:S04]  /*235d0*/  FFMA.FTZ R2, R54, R0, -R5 ;  /* 0x0000000036027223 */ /* 0x002fc80000010805 */
[----:B------:R1:W4:Y:S02]  /*235e0*/  MUFU.EX2 R139, R2 ;  /* 0x00000002008b7308 */ /* 0x0003240000000800 */
[----:B-1----:R-:W-:-:S06]  /*235f0*/  FFMA.FTZ R2, R157, R0, -R5 ;  /* 0x000000009d027223 */ /* 0x002fcc0000010805 */
[----:B------:R1:W-:Y:S02]  /*23600*/  MUFU.EX2 R133, R2 ;  /* 0x0000000200857308 */ /* 0x0003e40000000800 */
[----:B-1----:R-:W-:-:S06]  /*23610*/  FFMA.FTZ R2, R60, R0, -R5 ;  /* 0x000000003c027223 */ /* 0x002fcc0000010805 */
[----:B------:R1:W1:Y:S01]  /*23620*/  MUFU.EX2 R135, R2 ;  /* 0x0000000200877308 */ /* 0x0002620000000800 */
[----:B------:R-:W-:Y:S01]  /*23630*/  HMMA.16816.F32.BF16 R56, R8, R16, R140 ;  /* 0x000000100838723c */ /* 0x000fe2000004188c */
[----:B-1----:R-:W-:-:S06]  /*23640*/  FFMA.FTZ R2, R158, R0, -R3 ;  /* 0x000000009e027223 */ /* 0x002fcc0000010803 */
[----:B------:R1:W-:Y:S02]  /*23650*/  MUFU.EX2 R118, R2 ;  /* 0x0000000200767308 */ /* 0x0003e40000000800 */
[----:B-1----:R-:W-:-:S06]  /*23660*/  FFMA.FTZ R2, R62, R0, -R3 ;  /* 0x000000003e027223 */ /* 0x002fcc0000010803 */
[----:B------:R1:W-:Y:S02]  /*23670*/  MUFU.EX2 R136, R2 ;  /* 0x0000000200887308 */ /* 0x0003e40000000800 */
[----:B-1----:R-:W-:-:S06]  /*23680*/  FFMA.FTZ R2, R159, R0, -R3 ;  /* 0x000000009f027223 */ /* 0x002fcc0000010803 */
[----:B------:R1:W-:Y:S01]  /*23690*/  MUFU.EX2 R143, R2 ;  /* 0x00000002008f7308 */ /* 0x0003e20000000800 */
[----:B------:R-:W-:Y:S01]  /*236a0*/  MOV R142, R34 ;  /* 0x00000022008e7202 */ /* 0x000fe20000000f00 */
[----:B------:R-:W-:Y:S01]  /*236b0*/  HMMA.16816.F32.BF16 R144, R8, R18, R144 ;  /* 0x000000120890723c */ /* 0x000fe20000041890 */
[----:B------:R-:W-:Y:S01]  /*236c0*/  MOV R116, R32 ;  /* 0x0000002000747202 */ /* 0x000fe20000000f00 */
[----:B------:R-:W-:Y:S04]  /*236d0*/  LDSM.16.MT88.4 R16, [R183+0xa800] ;  /* 0x00a80000b710783b */ /* 0x000fe80000004200 */
[----:B------:R-:W2:Y:S01]  /*236e0*/  LDSM.16.MT88.4 R32, [R185+0xa800] ;  /* 0x00a80000b920783b */ /* 0x000ea20000004200 */
[----:B-1----:R-:W-:-:S04]  /*236f0*/  FFMA.FTZ R2, R200, R0, -R5 ;  /* 0x00000000c8027223 */ /* 0x002fc80000010805 */
[----:B------:R1:W-:Y:S01]  /*23700*/  MUFU.EX2 R211, R2 ;  /* 0x0000000200d37308 */ /* 0x0003e20000000800 */
[----:B------:R-:W-:Y:S01]  /*23710*/  HMMA.16816.F32.BF16 R28, R8, R12, R168 ;  /* 0x0000000c081c723c */ /* 0x000fe200000418a8 */
[----:B-1----:R-:W-:-:S06]  /*23720*/  FFMA.FTZ R2, R64, R0, -R5 ;  /* 0x0000000040027223 */ /* 0x002fcc0000010805 */
[----:B------:R1:W1:Y:S01]  /*23730*/  MUFU.EX2 R209, R2 ;  /* 0x0000000200d17308 */ /* 0x0002620000000800 */
[----:B------:R-:W-:Y:S01]  /*23740*/  HMMA.16816.F32.BF16 R40, R8, R14, R164 ;  /* 0x0000000e0828723c */ /* 0x000fe200000418a4 */
[----:B------:R-:W2:Y:S01]  /*23750*/  LDSM.16.MT88.4 R12, [R184+0xa800] ;  /* 0x00a80000b80c783b */ /* 0x000ea20000004200 */
[----:B-1----:R-:W-:-:S05]  /*23760*/  FFMA.FTZ R2, R196, R0, -R5 ;  /* 0x00000000c4027223 */ /* 0x002fca0000010805 */
[----:B------:R1:W-:Y:S01]  /*23770*/  MUFU.EX2 R207, R2 ;  /* 0x0000000200cf7308 */ /* 0x0003e20000000800 */
[-C--:B------:R-:W-:Y:S02]  /*23780*/  FMUL.FTZ R150, R150, R4.reuse ;  /* 0x0000000496967220 */ /* 0x080fe40000410000 */
[----:B------:R-:W-:Y:S02]  /*23790*/  FMUL.FTZ R151, R151, R4 ;  /* 0x0000000497977220 */ /* 0x000fe40000410000 */
[-C--:B------:R-:W-:Y:S02]  /*237a0*/  FMUL.FTZ R148, R148, R6.reuse ;  /* 0x0000000694947220 */ /* 0x080fe40000410000 */
[----:B------:R-:W-:Y:S02]  /*237b0*/  FMUL.FTZ R149, R149, R6 ;  /* 0x0000000695957220 */ /* 0x000fe40000410000 */
[----:B-1----:R-:W-:-:S04]  /*237c0*/  FFMA.FTZ R2, R66, R0, -R5 ;  /* 0x0000000042027223 */ /* 0x002fc80000010805 */
[----:B------:R1:W1:Y:S01]  /*237d0*/  MUFU.EX2 R137, R2 ;  /* 0x0000000200897308 */ /* 0x0002620000000800 */
[-C--:B------:R-:W-:Y:S02]  /*237e0*/  FMUL.FTZ R162, R162, R4.reuse ;  /* 0x00000004a2a27220 */ /* 0x080fe40000410000 */
[----:B------:R-:W-:Y:S02]  /*237f0*/  FMUL.FTZ R163, R163, R4 ;  /* 0x00000004a3a37220 */ /* 0x000fe40000410000 */
[-C--:B------:R-:W-:Y:S02]  /*23800*/  FMUL.FTZ R160, R160, R6.reuse ;  /* 0x00000006a0a07220 */ /* 0x080fe40000410000 */
[----:B------:R-:W-:Y:S02]  /*23810*/  FMUL.FTZ R161, R161, R6 ;  /* 0x00000006a1a17220 */ /* 0x000fe40000410000 */
[----:B-1----:R-:W-:-:S04]  /*23820*/  FFMA.FTZ R2, R68, R0, -R3 ;  /* 0x0000000044027223 */ /* 0x002fc80000010803 */
[----:B------:R1:W1:Y:S01]  /*23830*/  MUFU.EX2 R205, R2 ;  /* 0x0000000200cd7308 */ /* 0x0002620000000800 */
[C---:B--2---:R-:W-:Y:S08]  /*23840*/  HMMA.16816.F32.BF16 R148, R8.reuse, R20, R148 ;  /* 0x000000140894723c */ /* 0x044ff00000041894 */
[----:B------:R-:W-:Y:S01]  /*23850*/  HMMA.16816.F32.BF16 R20, R8, R22, R160 ;  /* 0x000000160814723c */ /* 0x000fe200000418a0 */
[----:B-1----:R-:W-:-:S04]  /*23860*/  FFMA.FTZ R2, R108, R0, -R3 ;  /* 0x000000006c027223 */ /* 0x002fc80000010803 */
[----:B------:R1:W-:Y:S02]  /*23870*/  MUFU.EX2 R201, R2 ;  /* 0x0000000200c97308 */ /* 0x0003e40000000800 */
[----:B-1----:R-:W-:-:S06]  /*23880*/  FFMA.FTZ R2, R72, R0, -R3 ;  /* 0x0000000048027223 */ /* 0x002fcc0000010803 */
[----:B------:R1:W-:Y:S01]  /*23890*/  MUFU.EX2 R203, R2 ;  /* 0x0000000200cb7308 */ /* 0x0003e20000000800 */
[----:B----4-:R-:W-:Y:S02]  /*238a0*/  F2FP.BF16.PACK_AB R8, R139, R44 ;  /* 0x0000002c8b08723e */ /* 0x010fe400000010ff */
[----:B------:R-:W-:Y:S01]  /*238b0*/  F2FP.BF16.PACK_AB R9, R142, R46 ;  /* 0x0000002e8e09723e */ /* 0x000fe200000010ff */
[----:B-1----:R-:W-:-:S04]  /*238c0*/  FFMA.FTZ R2, R110, R0, -R3 ;  /* 0x000000006e027223 */ /* 0x002fc80000010803 */
[----:B------:R1:W-:Y:S01]  /*238d0*/  MUFU.EX2 R200, R2 ;  /* 0x0000000200c87308 */ /* 0x0003e20000000800 */
[----:B------:R-:W-:Y:S02]  /*238e0*/  F2FP.BF16.PACK_AB R10, R135, R133 ;  /* 0x00000085870a723e */ /* 0x000fe400000010ff */
[----:B------:R-:W-:Y:S01]  /*238f0*/  F2FP.BF16.PACK_AB R11, R134, R132 ;  /* 0x00000084860b723e */ /* 0x000fe200000010ff */
[----:B-1----:R-:W-:-:S04]  /*23900*/  FFMA.FTZ R2, R172, R0, -R5 ;  /* 0x00000000ac027223 */ /* 0x002fc80000010805 */
[----:B------:R1:W-:Y:S02]  /*23910*/  MUFU.EX2 R196, R2 ;  /* 0x0000000200c47308 */ /* 0x0003e40000000800 */
[----:B---3--:R-:W-:Y:S01]  /*23920*/  HMMA.16816.F32.BF16 R28, R8, R24, R28 ;  /* 0x00000018081c723c */ /* 0x008fe2000004181c */
[----:B-1----:R-:W-:-:S05]  /*23930*/  FFMA.FTZ R2, R74, R0, -R5 ;  /* 0x000000004a027223 */ /* 0x002fca0000010805 */
[----:B------:R1:W2:Y:S02]  /*23940*/  MUFU.EX2 R193, R2 ;  /* 0x0000000200c17308 */ /* 0x0002a40000000800 */
[C---:B------:R-:W-:Y:S01]  /*23950*/  HMMA.16816.F32.BF16 R40, R8.reuse, R26, R40 ;  /* 0x0000001a0828723c */ /* 0x040fe20000041828 */
[----:B------:R-:W3:Y:S07]  /*23960*/  LDSM.16.MT88.4 R24, [R182+0xb000] ;  /* 0x00b00000b618783b */ /* 0x000eee0000004200 */
[----:B------:R-:W-:Y:S01]  /*23970*/  HMMA.16816.F32.BF16 R36, R8, R32, R36 ;  /* 0x000000200824723c */ /* 0x000fe20000041824 */
[----:B-1----:R-:W-:-:S07]  /*23980*/  FFMA.FTZ R2, R174, R0, -R5 ;  /* 0x00000000ae027223 */ /* 0x002fce0000010805 */
[C---:B------:R-:W-:Y:S01]  /*23990*/  HMMA.16816.F32.BF16 R48, R8.reuse, R34, R48 ;  /* 0x000000220830723c */ /* 0x040fe20000041830 */
[----:B------:R-:W1:Y:S01]  /*239a0*/  LDSM.16.MT88.4 R32, [R185+0xb000] ;  /* 0x00b00000b920783b */ /* 0x000e620000004200 */
[----:B------:R4:W-:Y:S06]  /*239b0*/  MUFU.EX2 R178, R2 ;  /* 0x0000000200b27308 */ /* 0x0009ec0000000800 */
[C---:B------:R-:W-:Y:S08]  /*239c0*/  HMMA.16816.F32.BF16 R56, R8.reuse, R16, R56 ;  /* 0x000000100838723c */ /* 0x040ff00000041838 */
[----:B------:R-:W-:Y:S01]  /*239d0*/  HMMA.16816.F32.BF16 R68, R8, R18, R144 ;  /* 0x000000120844723c */ /* 0x000fe20000041890 */
[----:B------:R-:W1:Y:S01]  /*239e0*/  LDSM.16.MT88.4 R16, [R183+0xb000] ;  /* 0x00b00000b710783b */ /* 0x000e620000004200 */
[----:B----4-:R-:W-:-:S06]  /*239f0*/  FFMA.FTZ R2, R78, R0, -R5 ;  /* 0x000000004e027223 */ /* 0x010fcc0000010805 */
[C---:B------:R-:W-:Y:S01]  /*23a00*/  HMMA.16816.F32.BF16 R148, R8.reuse, R12, R148 ;  /* 0x0000000c0894723c */ /* 0x040fe20000041894 */
[----:B------:R4:W1:Y:S07]  /*23a10*/  MUFU.EX2 R176, R2 ;  /* 0x0000000200b07308 */ /* 0x00086e0000000800 */
[----:B------:R-:W-:Y:S01]  /*23a20*/  HMMA.16816.F32.BF16 R20, R8, R14, R20 ;  /* 0x0000000e0814723c */ /* 0x000fe20000041814 */
[----:B------:R-:W1:Y:S01]  /*23a30*/  LDSM.16.MT88.4 R12, [R184+0xb000] ;  /* 0x00b00000b80c783b */ /* 0x000e620000004200 */
[----:B----4-:R-:W-:-:S04]  /*23a40*/  FFMA.FTZ R2, R80, R0, -R3 ;  /* 0x0000000050027223 */ /* 0x010fc80000010803 */
[----:B------:R4:W1:Y:S02]  /*23a50*/  MUFU.EX2 R174, R2 ;  /* 0x0000000200ae7308 */ /* 0x0008640000000800 */
[----:B----4-:R-:W-:-:S06]  /*23a60*/  FFMA.FTZ R2, R106, R0, -R3 ;  /* 0x000000006a027223 */ /* 0x010fcc0000010803 */
[----:B------:R4:W-:Y:S01]  /*23a70*/  MUFU.EX2 R171, R2 ;  /* 0x0000000200ab7308 */ /* 0x0009e20000000800 */
[----:B------:R-:W-:Y:S01]  /*23a80*/  MOV R168, R45 ;  /* 0x0000002d00a87202 */ /* 0x000fe20000000f00 */
[----:B----4-:R-:W-:-:S06]  /*23a90*/  FFMA.FTZ R2, R82, R0, -R3 ;  /* 0x0000000052027223 */ /* 0x010fcc0000010803 */
[----:B------:R4:W-:Y:S01]  /*23aa0*/  MUFU.EX2 R172, R2 ;  /* 0x0000000200ac7308 */ /* 0x0009e20000000800 */
[----:B------:R-:W-:Y:S02]  /*23ab0*/  F2FP.BF16.PACK_AB R8, R209, R211 ;  /* 0x000000d3d108723e */ /* 0x000fe400000010ff */
[----:B------:R-:W-:Y:S01]  /*23ac0*/  F2FP.BF16.PACK_AB R9, R136, R118 ;  /* 0x000000768809723e */ /* 0x000fe200000010ff */
[----:B----4-:R-:W-:-:S04]  /*23ad0*/  FFMA.FTZ R2, R128, R0, -R3 ;  /* 0x0000000080027223 */ /* 0x010fc80000010803 */
[----:B------:R4:W-:Y:S01]  /*23ae0*/  MUFU.EX2 R170, R2 ;  /* 0x0000000200aa7308 */ /* 0x0009e20000000800 */
[----:B------:R-:W-:Y:S02]  /*23af0*/  F2FP.BF16.PACK_AB R10, R137, R207 ;  /* 0x000000cf890a723e */ /* 0x000fe400000010ff */
[----:B------:R-:W-:Y:S01]  /*23b00*/  F2FP.BF16.PACK_AB R11, R205, R143 ;  /* 0x0000008fcd0b723e */ /* 0x000fe200000010ff */
[----:B----4-:R-:W-:-:S04]  /*23b10*/  FFMA.FTZ R2, R198, R0, -R5 ;  /* 0x00000000c6027223 */ /* 0x010fc80000010805 */
[----:B------:R4:W-:Y:S01]  /*23b20*/  MUFU.EX2 R169, R2 ;  /* 0x0000000200a97308 */ /* 0x0009e20000000800 */
[----:B------:R-:W-:Y:S02]  /*23b30*/  MOV R166, R63 ;  /* 0x0000003f00a67202 */ /* 0x000fe40000000f00 */
[----:B------:R-:W-:Y:S01]  /*23b40*/  MOV R138, R47 ;  /* 0x0000002f008a7202 */ /* 0x000fe20000000f00 */
[----:B---3--:R-:W-:Y:S01]  /*23b50*/  HMMA.16816.F32.BF16 R28, R8, R24, R28 ;  /* 0x00000018081c723c */ /* 0x008fe2000004181c */
[----:B----4-:R-:W-:Y:S01]  /*23b60*/  FFMA.FTZ R2, R84, R0, -R5 ;  /* 0x0000000054027223 */ /* 0x010fe20000010805 */
[----:B------:R-:W-:-:S03]  /*23b70*/  MOV R84, R168 ;  /* 0x000000a800547202 */ /* 0x000fc60000000f00 */
[----:B------:R3:W4:Y:S03]  /*23b80*/  MUFU.EX2 R168, R2 ;  /* 0x0000000200a87308 */ /* 0x0007260000000800 */
[----:B------:R-:W-:Y:S01]  /*23b90*/  HMMA.16816.F32.BF16 R40, R8, R26, R40 ;  /* 0x0000001a0828723c */ /* 0x000fe20000041828 */
[----:B------:R-:W2:Y:S01]  /*23ba0*/  LDSM.16.MT88.4 R24, [R182+0xb800] ;  /* 0x00b80000b618783b */ /* 0x000ea20000004200 */
[----:B------:R-:W-:-:S06]  /*23bb0*/  MOV R165, R61 ;  /* 0x0000003d00a57202 */ /* 0x000fcc0000000f00 */
[----:B-1----:R-:W-:Y:S01]  /*23bc0*/  HMMA.16816.F32.BF16 R36, R8, R32, R36 ;  /* 0x000000200824723c */ /* 0x002fe20000041824 */
[----:B---3--:R-:W-:-:S07]  /*23bd0*/  FFMA.FTZ R2, R202, R0, -R5 ;  /* 0x00000000ca027223 */ /* 0x008fce0000010805 */
[C---:B------:R-:W-:Y:S01]  /*23be0*/  HMMA.16816.F32.BF16 R48, R8.reuse, R34, R48 ;  /* 0x000000220830723c */ /* 0x040fe20000041830 */
[----:B------:R-:W1:Y:S01]  /*23bf0*/  LDSM.16.MT88.4 R32, [R185+0xb800] ;  /* 0x00b80000b920783b */ /* 0x000e620000004200 */
[----:B------:R3:W-:Y:S06]  /*23c00*/  MUFU.EX2 R167, R2 ;  /* 0x0000000200a77308 */ /* 0x0007ec0000000800 */
[----:B------:R-:W-:Y:S01]  /*23c10*/  HMMA.16816.F32.BF16 R56, R8, R16, R56 ;  /* 0x000000100838723c */ /* 0x000fe20000041838 */
[----:B------:R-:W-:-:S07]  /*23c20*/  MOV R141, R165 ;  /* 0x000000a5008d7202 */ /* 0x000fce0000000f00 */
[----:B------:R-:W-:Y:S01]  /*23c30*/  HMMA.16816.F32.BF16 R68, R8, R18, R68 ;  /* 0x000000120844723c */ /* 0x000fe20000041844 */
[----:B------:R-:W1:Y:S01]  /*23c40*/  LDSM.16.MT88.4 R16, [R183+0xb800] ;  /* 0x00b80000b710783b */ /* 0x000e620000004200 */
[----:B---3--:R-:W-:Y:S01]  /*23c50*/  FFMA.FTZ R2, R86, R0, -R5 ;  /* 0x0000000056027223 */ /* 0x008fe20000010805 */
[----:B------:R-:W-:Y:S02]  /*23c60*/  MOV R86, R138 ;  /* 0x0000008a00567202 */ /* 0x000fe40000000f00 */
[----:B------:R-:W-:-:S03]  /*23c70*/  MOV R138, R166 ;  /* 0x000000a6008a7202 */ /* 0x000fc60000000f00 */
[C---:B------:R-:W-:Y:S01]  /*23c80*/  HMMA.16816.F32.BF16 R148, R8.reuse, R12, R148 ;  /* 0x0000000c0894723c */ /* 0x040fe20000041894 */
[----:B------:R3:W1:Y:S07]  /*23c90*/  MUFU.EX2 R166, R2 ;  /* 0x0000000200a67308 */ /* 0x00066e0000000800 */
[----:B------:R-:W-:Y:S01]  /*23ca0*/  HMMA.16816.F32.BF16 R20, R8, R14, R20 ;  /* 0x0000000e0814723c */ /* 0x000fe20000041814 */
[----:B------:R-:W1:Y:S01]  /*23cb0*/  LDSM.16.MT88.4 R12, [R184+0xb800] ;  /* 0x00b80000b80c783b */ /* 0x000e620000004200 */
[----:B---3--:R-:W-:-:S04]  /*23cc0*/  FFMA.FTZ R2, R88, R0, -R3 ;  /* 0x0000000058027223 */ /* 0x008fc80000010803 */
[----:B------:R3:W1:Y:S01]  /*23cd0*/  MUFU.EX2 R165, R2 ;  /* 0x0000000200a57308 */ /* 0x0006620000000800 */
[----:B------:R-:W-:-:S04]  /*23ce0*/  MOV R164, R53 ;  /* 0x0000003500a47202 */ /* 0x000fc80000000f00 */
[----:B------:R-:W-:Y:S01]  /*23cf0*/  MOV R198, R164 ;  /* 0x000000a400c67202 */ /* 0x000fe20000000f00 */
[----:B---3--:R-:W-:-:S04]  /*23d00*/  FFMA.FTZ R2, R124, R0, -R3 ;  /* 0x000000007c027223 */ /* 0x008fc80000010803 */
[----:B------:R3:W-:Y:S02]  /*23d10*/  MUFU.EX2 R163, R2 ;  /* 0x0000000200a37308 */ /* 0x0007e40000000800 */
[----:B---3--:R-:W-:-:S06]  /*23d20*/  FFMA.FTZ R2, R90, R0, -R3 ;  /* 0x000000005a027223 */ /* 0x008fcc0000010803 */
[----:B------:R3:W-:Y:S01]  /*23d30*/  MUFU.EX2 R164, R2 ;  /* 0x0000000200a47308 */ /* 0x0007e20000000800 */
[----:B--2---:R-:W-:Y:S01]  /*23d40*/  F2FP.BF16.PACK_AB R8, R193, R196 ;  /* 0x000000c4c108723e */ /* 0x004fe200000010ff */
[----:B---3--:R-:W-:-:S06]  /*23d50*/  FFMA.FTZ R2, R120, R0, -R3 ;  /* 0x0000000078027223 */ /* 0x008fcc0000010803 */
[----:B------:R2:W-:Y:S01]  /*23d60*/  MUFU.EX2 R162, R2 ;  /* 0x0000000200a27308 */ /* 0x0005e20000000800 */
[----:B------:R-:W-:Y:S02]  /*23d70*/  F2FP.BF16.PACK_AB R9, R203, R201 ;  /* 0x000000c9cb09723e */ /* 0x000fe400000010ff */
[----:B------:R-:W-:Y:S02]  /*23d80*/  F2FP.BF16.PACK_AB R10, R176, R178 ;  /* 0x000000b2b00a723e */ /* 0x000fe400000010ff */
[----:B------:R-:W-:Y:S01]  /*23d90*/  F2FP.BF16.PACK_AB R11, R174, R200 ;  /* 0x000000c8ae0b723e */ /* 0x000fe200000010ff */
[----:B--2---:R-:W-:-:S04]  /*23da0*/  FFMA.FTZ R2, R130, R0, -R5 ;  /* 0x0000000082027223 */ /* 0x004fc80000010805 */
[----:B------:R2:W-:Y:S01]  /*23db0*/  MUFU.EX2 R161, R2 ;  /* 0x0000000200a17308 */ /* 0x0005e20000000800 */
[----:B------:R-:W-:Y:S01]  /*23dc0*/  MOV R156, R119 ;  /* 0x00000077009c7202 */ /* 0x000fe20000000f00 */
[----:B------:R-:W-:Y:S01]  /*23dd0*/  HMMA.16816.F32.BF16 R60, R8, R26, R40 ;  /* 0x0000001a083c723c */ /* 0x000fe20000041828 */
[----:B------:R-:W-:Y:S02]  /*23de0*/  MOV R72, R46 ;  /* 0x0000002e00487202 */ /* 0x000fe40000000f00 */
[----:B------:R-:W-:Y:S01]  /*23df0*/  MOV R74, R44 ;  /* 0x0000002c004a7202 */ /* 0x000fe20000000f00 */
[----:B--2---:R-:W-:-:S04]  /*23e00*/  FFMA.FTZ R2, R92, R0, -R5 ;  /* 0x000000005c027223 */ /* 0x004fc80000010805 */
[----:B------:R2:W3:Y:S01]  /*23e10*/  MUFU.EX2 R160, R2 ;  /* 0x0000000200a07308 */ /* 0x0004e20000000800 */
[----:B------:R-:W-:Y:S01]  /*23e20*/  MOV R119, R55 ;  /* 0x0000003700777202 */ /* 0x000fe20000000f00 */
[C---:B-1----:R-:W-:Y:S08]  /*23e30*/  HMMA.16816.F32.BF16 R44, R8.reuse, R32, R36 ;  /* 0x00000020082c723c */ /* 0x042ff00000041824 */
[----:B------:R-:W-:Y:S01]  /*23e40*/  HMMA.16816.F32.BF16 R52, R8, R24, R28 ;  /* 0x000000180834723c */ /* 0x000fe2000004181c */
[----:B------:R-:W1:Y:S04]  /*23e50*/  LDSM.16.MT88.4 R28, [R182+0xc000] ;  /* 0x00c00000b61c783b */ /* 0x000e680000004200 */
[----:B------:R-:W1:Y:S01]  /*23e60*/  LDSM.16.MT88.4 R24, [R185+0xc000] ;  /* 0x00c00000b918783b */ /* 0x000e620000004200 */
[----:B--2---:R-:W-:-:S04]  /*23e70*/  FFMA.FTZ R2, R126, R0, -R5 ;  /* 0x000000007e027223 */ /* 0x004fc80000010805 */
[----:B------:R2:W-:Y:S01]  /*23e80*/  MUFU.EX2 R159, R2 ;  /* 0x00000002009f7308 */ /* 0x0005e20000000800 */
[C---:B------:R-:W-:Y:S08]  /*23e90*/  HMMA.16816.F32.BF16 R40, R8.reuse, R34, R48 ;  /* 0x000000220828723c */ /* 0x040ff00000041830 */
[----:B------:R-:W-:Y:S01]  /*23ea0*/  HMMA.16816.F32.BF16 R36, R8, R16, R56 ;  /* 0x000000100824723c */ /* 0x000fe20000041838 */
[----:B--2---:R-:W-:-:S07]  /*23eb0*/  FFMA.FTZ R2, R93, R0, -R5 ;  /* 0x000000005d027223 */ /* 0x004fce0000010805 */
[C---:B------:R-:W-:Y:S01]  /*23ec0*/  HMMA.16816.F32.BF16 R68, R8.reuse, R18, R68 ;  /* 0x000000120844723c */ /* 0x040fe20000041844 */
[----:B------:R-:W2:Y:S01]  /*23ed0*/  LDSM.16.MT88.4 R16, [R183+0xc000] ;  /* 0x00c00000b710783b */ /* 0x000ea20000004200 */
[----:B------:R1:W1:Y:S06]  /*23ee0*/  MUFU.EX2 R158, R2 ;  /* 0x00000002009e7308 */ /* 0x00026c0000000800 */
[C---:B------:R-:W-:Y:S08]  /*23ef0*/  HMMA.16816.F32.BF16 R32, R8.reuse, R12, R148 ;  /* 0x0000000c0820723c */ /* 0x040ff00000041894 */
[----:B------:R-:W-:Y:S01]  /*23f00*/  HMMA.16816.F32.BF16 R20, R8, R14, R20 ;  /* 0x0000000e0814723c */ /* 0x000fe20000041814 */
[----:B------:R-:W2:Y:S01]  /*23f10*/  LDSM.16.MT88.4 R12, [R184+0xc000] ;  /* 0x00c00000b80c783b */ /* 0x000ea20000004200 */
[----:B-1----:R-:W-:Y:S01]  /*23f20*/  FFMA.FTZ R2, R94, R0, -R3 ;  /* 0x000000005e027223 */ /* 0x002fe20000010803 */
[----:B------:R-:W-:-:S03]  /*23f30*/  MOV R202, R137 ;  /* 0x0000008900ca7202 */ /* 0x000fc60000000f00 */
[----:B------:R1:W1:Y:S01]  /*23f40*/  MUFU.EX2 R157, R2 ;  /* 0x00000002009d7308 */ /* 0x0002620000000800 */
[----:B------:R-:W-:Y:S01]  /*23f50*/  MOV R137, R156 ;  /* 0x0000009c00897202 */ /* 0x000fe20000000f00 */
[----:B-1----:R-:W-:-:S06]  /*23f60*/  FFMA.FTZ R2, R122, R0, -R3 ;  /* 0x000000007a027223 */ /* 0x002fcc0000010803 */
[----:B------:R1:W-:Y:S02]  /*23f70*/  MUFU.EX2 R156, R2 ;  /* 0x00000002009c7308 */ /* 0x0003e40000000800 */
[----:B-1----:R-:W-:Y:S01]  /*23f80*/  FFMA.FTZ R2, R85, R0, -R3 ;  /* 0x0000000055027223 */ /* 0x002fe20000010803 */
[----:B------:R-:W-:Y:S02]  /*23f90*/  MOV R85, R137 ;  /* 0x0000008900557202 */ /* 0x000fe40000000f00 */
[----:B------:R-:W-:-:S03]  /*23fa0*/  MOV R137, R152 ;  /* 0x0000009800897202 */ /* 0x000fc60000000f00 */
[----:B------:R1:W-:Y:S01]  /*23fb0*/  MUFU.EX2 R152, R2 ;  /* 0x0000000200987308 */ /* 0x0003e20000000800 */
[----:B----4-:R-:W-:Y:S01]  /*23fc0*/  F2FP.BF16.PACK_AB R8, R168, R169 ;  /* 0x000000a9a808723e */ /* 0x010fe200000010ff */
[----:B-1----:R-:W-:-:S06]  /*23fd0*/  FFMA.FTZ R2, R204, R0, -R3 ;  /* 0x00000000cc027223 */ /* 0x002fcc0000010803 */
[----:B------:R1:W-:Y:S01]  /*23fe0*/  MUFU.EX2 R151, R2 ;  /* 0x0000000200977308 */ /* 0x0003e20000000800 */
[----:B------:R-:W-:Y:S02]  /*23ff0*/  F2FP.BF16.PACK_AB R9, R172, R171 ;  /* 0x000000abac09723e */ /* 0x000fe400000010ff */
[----:B------:R-:W-:Y:S02]  /*24000*/  F2FP.BF16.PACK_AB R10, R166, R167 ;  /* 0x000000a7a60a723e */ /* 0x000fe400000010ff */
[----:B------:R-:W-:Y:S01]  /*24010*/  F2FP.BF16.PACK_AB R11, R165, R170 ;  /* 0x000000aaa50b723e */ /* 0x000fe200000010ff */
[----:B-1----:R-:W-:-:S04]  /*24020*/  FFMA.FTZ R2, R206, R0, -R5 ;  /* 0x00000000ce027223 */ /* 0x002fc80000010805 */
[----:B------:R1:W-:Y:S02]  /*24030*/  MUFU.EX2 R150, R2 ;  /* 0x0000000200967308 */ /* 0x0003e40000000800 */
[----:B------:R-:W-:Y:S01]  /*24040*/  HMMA.16816.F32.BF16 R48, R8, R28, R52 ;  /* 0x0000001c0830723c */ /* 0x000fe20000041834 */
[----:B-1----:R-:W-:-:S05]  /*24050*/  FFMA.FTZ R2, R95, R0, -R5 ;  /* 0x000000005f027223 */ /* 0x002fca0000010805 */
[----:B------:R1:W4:Y:S02]  /*24060*/  MUFU.EX2 R148, R2 ;  /* 0x0000000200947308 */ /* 0x0003240000000800 */
[----:B------:R-:W-:Y:S01]  /*24070*/  HMMA.16816.F32.BF16 R44, R8, R24, R44 ;  /* 0x00000018082c723c */ /* 0x000fe2000004182c */
[----:B-1----:R-:W-:-:S05]  /*24080*/  FFMA.FTZ R2, R208, R0, -R5 ;  /* 0x00000000d0027223 */ /* 0x002fca0000010805 */
[----:B------:R1:W-:Y:S02]  /*24090*/  MUFU.EX2 R147, R2 ;  /* 0x0000000200937308 */ /* 0x0003e40000000800 */
[C---:B------:R-:W-:Y:S01]  /*240a0*/  HMMA.16816.F32.BF16 R52, R8.reuse, R26, R40 ;  /* 0x0000001a0834723c */ /* 0x040fe20000041828 */
[----:B------:R-:W3:Y:S07]  /*240b0*/  LDSM.16.MT88.4 R24, [R185+0xc800] ;  /* 0x00c80000b918783b */ /* 0x000eee0000004200 */
[----:B--2---:R-:W-:Y:S01]  /*240c0*/  HMMA.16816.F32.BF16 R36, R8, R16, R36 ;  /* 0x000000100824723c */ /* 0x004fe20000041824 */
[----:B-1----:R-:W-:-:S07]  /*240d0*/  FFMA.FTZ R2, R87, R0, -R5 ;  /* 0x0000000057027223 */ /* 0x002fce0000010805 */
[C---:B------:R-:W-:Y:S01]  /*240e0*/  HMMA.16816.F32.BF16 R68, R8.reuse, R18, R68 ;  /* 0x000000120844723c */ /* 0x040fe20000041844 */
[----:B------:R-:W1:Y:S01]  /*240f0*/  LDSM.16.MT88.4 R16, [R183+0xc800] ;  /* 0x00c80000b710783b */ /* 0x000e620000004200 */
[----:B------:R2:W1:Y:S06]  /*24100*/  MUFU.EX2 R149, R2 ;  /* 0x0000000200957308 */ /* 0x00046c0000000800 */
[C---:B------:R-:W-:Y:S08]  /*24110*/  HMMA.16816.F32.BF16 R32, R8.reuse, R12, R32 ;  /* 0x0000000c0820723c */ /* 0x040ff00000041820 */
[----:B------:R-:W-:Y:S01]  /*24120*/  HMMA.16816.F32.BF16 R20, R8, R14, R20 ;  /* 0x0000000e0814723c */ /* 0x000fe20000041814 */
[----:B------:R-:W1:Y:S01]  /*24130*/  LDSM.16.MT88.4 R12, [R184+0xc800] ;  /* 0x00c80000b80c783b */ /* 0x000e620000004200 */
[----:B--2---:R-:W-:-:S04]  /*24140*/  FFMA.FTZ R2, R81, R0, -R3 ;  /* 0x0000000051027223 */ /* 0x004fc80000010803 */
[----:B------:R2:W1:Y:S02]  /*24150*/  MUFU.EX2 R146, R2 ;  /* 0x0000000200927308 */ /* 0x0004640000000800 */
[----:B------:R-:W-:Y:S01]  /*24160*/  HMMA.16816.F32.BF16 R60, R8, R30, R60 ;  /* 0x0000001e083c723c */ /* 0x000fe2000004183c */
[----:B------:R-:W1:Y:S01]  /*24170*/  LDSM.16.MT88.4 R28, [R182+0xc800] ;  /* 0x00c80000b61c783b */ /* 0x000e620000004200 */
[----:B------:R-:W-:Y:S01]  /*24180*/  MOV R78, R143 ;  /* 0x0000008f004e7202 */ /* 0x000fe20000000f00 */
[----:B--2---:R-:W-:-:S04]  /*24190*/  FFMA.FTZ R2, R210, R0, -R3 ;  /* 0x00000000d2027223 */ /* 0x004fc80000010803 */
[----:B------:R2:W-:Y:S02]  /*241a0*/  MUFU.EX2 R144, R2 ;  /* 0x0000000200907308 */ /* 0x0005e40000000800 */
[----:B--2---:R-:W-:-:S06]  /*241b0*/  FFMA.FTZ R2, R73, R0, -R3 ;  /* 0x0000000049027223 */ /* 0x004fcc0000010803 */
[----:B------:R2:W-:Y:S01]  /*241c0*/  MUFU.EX2 R145, R2 ;  /* 0x0000000200917308 */ /* 0x0005e20000000800 */
[----:B------:R-:W-:Y:S02]  /*241d0*/  MOV R73, R142 ;  /* 0x0000008e00497202 */ /* 0x000fe40000000f00 */
[----:B------:R-:W-:Y:S01]  /*241e0*/  MOV R81, R141 ;  /* 0x0000008d00517202 */ /* 0x000fe20000000f00 */
[----:B--2---:R-:W-:-:S04]  /*241f0*/  FFMA.FTZ R2, R112, R0, -R3 ;  /* 0x0000000070027223 */ /* 0x004fc80000010803 */
[----:B------:R2:W-:Y:S01]  /*24200*/  MUFU.EX2 R143, R2 ;  /* 0x00000002008f7308 */ /* 0x0005e20000000800 */
[----:B---3--:R-:W-:Y:S02]  /*24210*/  F2FP.BF16.PACK_AB R8, R160, R161 ;  /* 0x000000a1a008723e */ /* 0x008fe400000010ff */
[----:B------:R-:W-:Y:S01]  /*24220*/  F2FP.BF16.PACK_AB R9, R164, R163 ;  /* 0x000000a3a409723e */ /* 0x000fe200000010ff */
[----:B--2---:R-:W-:-:S04]  /*24230*/  FFMA.FTZ R2, R212, R0, -R5 ;  /* 0x00000000d4027223 */ /* 0x004fc80000010805 */
[----:B------:R2:W-:Y:S01]  /*24240*/  MUFU.EX2 R142, R2 ;  /* 0x00000002008e7308 */ /* 0x0005e20000000800 */
[----:B------:R-:W-:Y:S02]  /*24250*/  F2FP.BF16.PACK_AB R10, R158, R159 ;  /* 0x0000009f9e0a723e */ /* 0x000fe400000010ff */
[----:B------:R-:W-:Y:S01]  /*24260*/  F2FP.BF16.PACK_AB R11, R157, R162 ;  /* 0x000000a29d0b723e */ /* 0x000fe200000010ff */
[----:B--2---:R-:W-:-:S04]  /*24270*/  FFMA.FTZ R2, R83, R0, -R5 ;  /* 0x0000000053027223 */ /* 0x004fc80000010805 */
[----:B------:R2:W3:Y:S01]  /*24280*/  MUFU.EX2 R141, R2 ;  /* 0x00000002008d7308 */ /* 0x0004e20000000800 */
[----:B------:R-:W-:Y:S01]  /*24290*/  MOV R80, R139 ;  /* 0x0000008b00507202 */ /* 0x000fe20000000f00 */
[----:B------:R-:W-:Y:S01]  /*242a0*/  HMMA.16816.F32.BF16 R44, R8, R24, R44 ;  /* 0x00000018082c723c */ /* 0x000fe2000004182c */
[----:B------:R-:W-:Y:S01]  /*242b0*/  MOV R83, R138 ;  /* 0x0000008a00537202 */ /* 0x000fe20000000f00 */
[----:B--2---:R-:W-:-:S04]  /*242c0*/  FFMA.FTZ R2, R213, R0, -R5 ;  /* 0x00000000d5027223 */ /* 0x004fc80000010805 */
[----:B------:R2:W-:Y:S02]  /*242d0*/  MUFU.EX2 R140, R2 ;  /* 0x00000002008c7308 */ /* 0x0005e40000000800 */
[C---:B------:R-:W-:Y:S01]  /*242e0*/  HMMA.16816.F32.BF16 R52, R8.reuse, R26, R52 ;  /* 0x0000001a0834723c */ /* 0x040fe20000041834 */
[----:B------:R-:W3:Y:S07]  /*242f0*/  LDSM.16.MT88.4 R24, [R185+0xd000] ;  /* 0x00d00000b918783b */ /* 0x000eee0000004200 */
[----:B-1----:R-:W-:Y:S01]  /*24300*/  HMMA.16816.F32.BF16 R36, R8, R16, R36 ;  /* 0x000000100824723c */ /* 0x002fe20000041824 */
[----:B--2---:R-:W-:-:S07]  /*24310*/  FFMA.FTZ R2, R75, R0, -R5 ;  /* 0x000000004b027223 */ /* 0x004fce0000010805 */
[C---:B------:R-:W-:Y:S01]  /*24320*/  HMMA.16816.F32.BF16 R68, R8.reuse, R18, R68 ;  /* 0x000000120844723c */ /* 0x040fe20000041844 */
[----:B------:R-:W1:Y:S01]  /*24330*/  LDSM.16.MT88.4 R16, [R183+0xd000] ;  /* 0x00d00000b710783b */ /* 0x000e620000004200 */
[----:B------:R2:W1:Y:S06]  /*24340*/  MUFU.EX2 R139, R2 ;  /* 0x00000002008b7308 */ /* 0x00046c0000000800 */
[C---:B------:R-:W-:Y:S08]  /*24350*/  HMMA.16816.F32.BF16 R32, R8.reuse, R12, R32 ;  /* 0x0000000c0820723c */ /* 0x040ff00000041820 */
[----:B------:R-:W-:Y:S01]  /*24360*/  HMMA.16816.F32.BF16 R20, R8, R14, R20 ;  /* 0x0000000e0814723c */ /* 0x000fe20000041814 */
[----:B------:R-:W1:Y:S01]  /*24370*/  LDSM.16.MT88.4 R12, [R184+0xd000] ;  /* 0x00d00000b80c783b */ /* 0x000e620000004200 */
[----:B--2---:R-:W-:-:S04]  /*24380*/  FFMA.FTZ R2, R96, R0, -R3 ;  /* 0x0000000060027223 */ /* 0x004fc80000010803 */
[----:B------:R2:W1:Y:S01]  /*24390*/  MUFU.EX2 R138, R2 ;  /* 0x00000002008a7308 */ /* 0x0004620000000800 */
[----:B------:R-:W-:Y:S01]  /*243a0*/  MOV R82, R136 ;  /* 0x0000008800527202 */ /* 0x000fe20000000f00 */
[----:B------:R-:W-:Y:S01]  /*243b0*/  HMMA.16816.F32.BF16 R40, R8, R28, R48 ;  /* 0x0000001c0828723c */ /* 0x000fe20000041830 */
[----:B------:R-:W-:Y:S01]  /*243c0*/  MOV R204, R137 ;  /* 0x0000008900cc7202 */ /* 0x000fe20000000f00 */
[----:B--2---:R-:W-:-:S04]  /*243d0*/  FFMA.FTZ R2, R214, R0, -R3 ;  /* 0x00000000d6027223 */ /* 0x004fc80000010803 */
[----:B------:R2:W-:Y:S02]  /*243e0*/  MUFU.EX2 R136, R2 ;  /* 0x0000000200887308 */ /* 0x0005e40000000800 */
[----:B------:R-:W-:Y:S01]  /*243f0*/  HMMA.16816.F32.BF16 R60, R8, R30, R60 ;  /* 0x0000001e083c723c */ /* 0x000fe2000004183c */
[----:B------:R-:W1:Y:S01]  /*24400*/  LDSM.16.MT88.4 R28, [R182+0xd000] ;  /* 0x00d00000b61c783b */ /* 0x000e620000004200 */
[----:B------:R-:W-:Y:S01]  /*24410*/  MOV R208, R135 ;  /* 0x0000008700d07202 */ /* 0x000fe20000000f00 */
[----:B--2---:R-:W-:-:S04]  /*24420*/  FFMA.FTZ R2, R98, R0, -R3 ;  /* 0x0000000062027223 */ /* 0x004fc80000010803 */
[----:B------:R2:W-:Y:S01]  /*24430*/  MUFU.EX2 R137, R2 ;  /* 0x0000000200897308 */ /* 0x0005e20000000800 */
[----:B------:R-:W-:Y:S02]  /*24440*/  MOV R210, R134 ;  /* 0x0000008600d27202 */ /* 0x000fe40000000f00 */
[----:B------:R-:W-:Y:S01]  /*24450*/  MOV R212, R133 ;  /* 0x0000008500d47202 */ /* 0x000fe20000000f00 */
[----:B--2---:R-:W-:-:S04]  /*24460*/  FFMA.FTZ R2, R215, R0, -R3 ;  /* 0x00000000d7027223 */ /* 0x004fc80000010803 */
[----:B------:R2:W-:Y:S01]  /*24470*/  MUFU.EX2 R135, R2 ;  /* 0x0000000200877308 */ /* 0x0005e20000000800 */
[----:B----4-:R-:W-:Y:S02]  /*24480*/  F2FP.BF16.PACK_AB R8, R148, R150 ;  /* 0x000000969408723e */ /* 0x010fe400000010ff */
[----:B------:R-:W-:Y:S01]  /*24490*/  F2FP.BF16.PACK_AB R9, R152, R156 ;  /* 0x0000009c9809723e */ /* 0x000fe200000010ff */
[----:B--2---:R-:W-:-:S04]  /*244a0*/  FFMA.FTZ R2, R219, R0, -R5 ;  /* 0x00000000db027223 */ /* 0x004fc80000010805 */
[----:B------:R2:W-:Y:S01]  /*244b0*/  MUFU.EX2 R134, R2 ;  /* 0x0000000200867308 */ /* 0x0005e20000000800 */
[----:B------:R-:W-:Y:S02]  /*244c0*/  F2FP.BF16.PACK_AB R10, R149, R147 ;  /* 0x00000093950a723e */ /* 0x000fe400000010ff */
[----:B------:R-:W-:Y:S02]  /*244d0*/  F2FP.BF16.PACK_AB R11, R146, R151 ;  /* 0x00000097920b723e */ /* 0x000fe400000010ff */
[----:B------:R-:W-:Y:S01]  /*244e0*/  MOV R213, R132 ;  /* 0x0000008400d57202 */ /* 0x000fe20000000f00 */
[----:B--2---:R-:W-:-:S04]  /*244f0*/  FFMA.FTZ R2, R100, R0, -R5 ;  /* 0x0000000064027223 */ /* 0x004fc80000010805 */
[----:B------:R2:W4:Y:S01]  /*24500*/  MUFU.EX2 R133, R2 ;  /* 0x0000000200857308 */ /* 0x0005220000000800 */
[----:B---3--:R-:W-:Y:S01]  /*24510*/  HMMA.16816.F32.BF16 R44, R8, R24, R44 ;  /* 0x00000018082c723c */ /* 0x008fe2000004182c */
[----:B--2---:R-:W-:-:S06]  /*24520*/  FFMA.FTZ R2, R224, R0, -R5 ;  /* 0x00000000e0027223 */ /* 0x004fcc0000010805 */
[----:B------:R2:W-:Y:S01]  /*24530*/  MUFU.EX2 R132, R2 ;  /* 0x0000000200847308 */ /* 0x0005e20000000800 */
[C---:B------:R-:W-:Y:S01]  /*24540*/  HMMA.16816.F32.BF16 R52, R8.reuse, R26, R52 ;  /* 0x0000001a0834723c */ /* 0x040fe20000041834 */
[----:B------:R-:W3:Y:S07]  /*24550*/  LDSM.16.MT88.4 R24, [R185+0xd800] ;  /* 0x00d80000b918783b */ /* 0x000eee0000004200 */
[----:B-1----:R-:W-:Y:S01]  /*24560*/  HMMA.16816.F32.BF16 R48, R8, R16, R36 ;  /* 0x000000100830723c */ /* 0x002fe20000041824 */
[----:B--2---:R-:W-:-:S07]  /*24570*/  FFMA.FTZ R2, R101, R0, -R5 ;  /* 0x0000000065027223 */ /* 0x004fce0000010805 */
[C---:B------:R-:W-:Y:S01]  /*24580*/  HMMA.16816.F32.BF16 R68, R8.reuse, R18, R68 ;  /* 0x000000120844723c */ /* 0x040fe20000041844 */
[----:B------:R-:W1:Y:S01]  /*24590*/  LDSM.16.MT88.4 R16, [R183+0xd800] ;  /* 0x00d80000b710783b */ /* 0x000e620000004200 */
[----:B------:R2:W1:Y:S06]  /*245a0*/  MUFU.EX2 R130, R2 ;  /* 0x0000000200827308 */ /* 0x00046c0000000800 */
[C---:B------:R-:W-:Y:S01]  /*245b0*/  HMMA.16816.F32.BF16 R36, R8.reuse, R12, R32 ;  /* 0x0000000c0824723c */ /* 0x040fe20000041820 */
[----:B------:R-:W-:Y:S01]  /*245c0*/  MOV R75, R119 ;  /* 0x00000077004b7202 */ /* 0x000fe20000000f00 */
[----:B------:R-:W-:Y:S06]  /*245d0*/  LDSM.16.MT88.4 R32, [R182+0xe000] ;  /* 0x00e00000b620783b */ /* 0x000fec0000004200 */
[----:B------:R-:W-:Y:S01]  /*245e0*/  HMMA.16816.F32.BF16 R20, R8, R14, R20 ;  /* 0x0000000e0814723c */ /* 0x000fe20000041814 */
[----:B------:R-:W1:Y:S01]  /*245f0*/  LDSM.16.MT88.4 R12, [R184+0xd800] ;  /* 0x00d80000b80c783b */ /* 0x000e620000004200 */
[----:B--2---:R-:W-:-:S04]  /*24600*/  FFMA.FTZ R2, R97, R0, -R3 ;  /* 0x0000000061027223 */ /* 0x004fc80000010803 */
[----:B------:R2:W1:Y:S02]  /*24610*/  MUFU.EX2 R128, R2 ;  /* 0x0000000200807308 */ /* 0x0004640000000800 */
[----:B------:R-:W-:Y:S01]  /*24620*/  HMMA.16816.F32.BF16 R40, R8, R28, R40 ;  /* 0x0000001c0828723c */ /* 0x000fe20000041828 */
[----:B--2---:R-:W-:-:S05]  /*24630*/  FFMA.FTZ R2, R225, R0, -R3 ;  /* 0x00000000e1027223 */ /* 0x004fca0000010803 */
[----:B------:R2:W-:Y:S02]  /*24640*/  MUFU.EX2 R122, R2 ;  /* 0x00000002007a7308 */ /* 0x0005e40000000800 */
[----:B------:R-:W-:Y:S01]  /*24650*/  HMMA.16816.F32.BF16 R60, R8, R30, R60 ;  /* 0x0000001e083c723c */ /* 0x000fe2000004183c */
[----:B------:R-:W1:Y:S01]  /*24660*/  LDSM.16.MT88.4 R28, [R182+0xd800] ;  /* 0x00d80000b61c783b */ /* 0x000e620000004200 */
[----:B--2---:R-:W-:-:S04]  /*24670*/  FFMA.FTZ R2, R99, R0, -R3 ;  /* 0x0000000063027223 */ /* 0x004fc80000010803 */
[----:B------:R2:W-:Y:S02]  /*24680*/  MUFU.EX2 R126, R2 ;  /* 0x00000002007e7308 */ /* 0x0005e40000000800 */
[----:B--2---:R-:W-:-:S06]  /*24690*/  FFMA.FTZ R2, R226, R0, -R3 ;  /* 0x00000000e2027223 */ /* 0x004fcc0000010803 */
[----:B------:R2:W-:Y:S01]  /*246a0*/  MUFU.EX2 R124, R2 ;  /* 0x00000002007c7308 */ /* 0x0005e20000000800 */
[----:B------:R-:W-:Y:S01]  /*246b0*/  MOV R206, R118 ;  /* 0x0000007600ce7202 */ /* 0x000fe20000000f00 */
[----:B--2---:R-:W-:-:S06]  /*246c0*/  FFMA.FTZ R2, R227, R0, -R5 ;  /* 0x00000000e3027223 */ /* 0x004fcc0000010805 */
[----:B------:R2:W-:Y:S01]  /*246d0*/  MUFU.EX2 R120, R2 ;  /* 0x0000000200787308 */ /* 0x0005e20000000800 */
[----:B------:R-:W-:Y:S02]  /*246e0*/  F2FP.BF16.PACK_AB R8, R141, R142 ;  /* 0x0000008e8d08723e */ /* 0x000fe400000010ff */
[----:B------:R-:W-:Y:S02]  /*246f0*/  F2FP.BF16.PACK_AB R9, R145, R144 ;  /* 0x000000909109723e */ /* 0x000fe400000010ff */
[----:B------:R-:W-:Y:S02]  /*24700*/  F2FP.BF16.PACK_AB R10, R139, R140 ;  /* 0x0000008c8b0a723e */ /* 0x000fe400000010ff */
[----:B------:R-:W-:Y:S01]  /*24710*/  F2FP.BF16.PACK_AB R11, R138, R143 ;  /* 0x0000008f8a0b723e */ /* 0x000fe200000010ff */
[----:B--2---:R-:W-:-:S04]  /*24720*/  FFMA.FTZ R2, R102, R0, -R5 ;  /* 0x0000000066027223 */ /* 0x004fc80000010805 */
[----:B------:R2:W1:Y:S01]  /*24730*/  MUFU.EX2 R119, R2 ;  /* 0x0000000200777308 */ /* 0x0004620000000800 */
[----:B------:R-:W-:Y:S01]  /*24740*/  MOV R214, R117 ;  /* 0x0000007500d67202 */ /* 0x000fe20000000f00 */
[----:B---3--:R-:W-:Y:S01]  /*24750*/  HMMA.16816.F32.BF16 R44, R8, R24, R44 ;  /* 0x00000018082c723c */ /* 0x008fe2000004182c */
[----:B------:R-:W-:Y:S01]  /*24760*/  MOV R215, R116 ;  /* 0x0000007400d77202 */ /* 0x000fe20000000f00 */
[----:B--2---:R-:W-:-:S04]  /*24770*/  FFMA.FTZ R2, R228, R0, -R5 ;  /* 0x00000000e4027223 */ /* 0x004fc80000010805 */
[----:B------:R2:W-:Y:S02]  /*24780*/  MUFU.EX2 R118, R2 ;  /* 0x0000000200767308 */ /* 0x0005e40000000800 */
[C---:B------:R-:W-:Y:S08]  /*24790*/  HMMA.16816.F32.BF16 R52, R8.reuse, R26, R52 ;  /* 0x0000001a0834723c */ /* 0x040ff00000041834 */
[----:B-1----:R-:W-:Y:S01]  /*247a0*/  HMMA.16816.F32.BF16 R48, R8, R16, R48 ;  /* 0x000000100830723c */ /* 0x002fe20000041830 */
[----:B--2---:R-:W-:-:S07]  /*247b0*/  FFMA.FTZ R2, R103, R0, -R5 ;  /* 0x0000000067027223 */ /* 0x004fce0000010805 */
[C---:B------:R-:W-:Y:S01]  /*247c0*/  HMMA.16816.F32.BF16 R68, R8.reuse, R18, R68 ;  /* 0x000000120844723c */ /* 0x040fe20000041844 */
[----:B------:R-:W1:Y:S01]  /*247d0*/  LDSM.16.MT88.4 R16, [R183+0xe000] ;  /* 0x00e00000b710783b */ /* 0x000e620000004200 */
[----:B------:R2:W3:Y:S06]  /*247e0*/  MUFU.EX2 R117, R2 ;  /* 0x0000000200757308 */ /* 0x0004ec0000000800 */
[C---:B------:R-:W-:Y:S01]  /*247f0*/  HMMA.16816.F32.BF16 R24, R8.reuse, R12, R36 ;  /* 0x0000000c0818723c */ /* 0x040fe20000041824 */
[----:B------:R-:W-:Y:S07]  /*24800*/  LDSM.16.MT88.4 R36, [R185+0xe800] ;  /* 0x00e80000b924783b */ /* 0x000fee0000004200 */
        /* <DEDUP_REMOVED lines=13> */
[----:B----4-:R-:W-:Y:S02]  /*248e0*/  F2FP.BF16.PACK_AB R8, R133, R134 ;  /* 0x000000868508723e */ /* 0x010fe400000010ff */
[----:B------:R-:W-:Y:S01]  /*248f0*/  F2FP.BF16.PACK_AB R9, R137, R136 ;  /* 0x000000888909723e */ /* 0x000fe200000010ff */
[----:B--2---:R-:W-:-:S04]  /*24900*/  FFMA.FTZ R2, R231, R0, -R5 ;  /* 0x00000000e7027223 */ /* 0x004fc80000010805 */
[----:B------:R2:W-:Y:S01]  /*24910*/  MUFU.EX2 R106, R2 ;  /* 0x00000002006a7308 */ /* 0x0005e20000000800 */
[----:B------:R-:W-:Y:S02]  /*24920*/  F2FP.BF16.PACK_AB R10, R130, R132 ;  /* 0x00000084820a723e */ /* 0x000fe400000010ff */
[----:B------:R-:W-:Y:S01]  /*24930*/  F2FP.BF16.PACK_AB R11, R128, R135 ;  /* 0x00000087800b723e */ /* 0x000fe200000010ff */
[----:B--2---:R-:W-:-:S04]  /*24940*/  FFMA.FTZ R2, R105, R0, -R5 ;  /* 0x0000000069027223 */ /* 0x004fc80000010805 */
[----:B------:R2:W4:Y:S02]  /*24950*/  MUFU.EX2 R105, R2 ;  /* 0x0000000200697308 */ /* 0x0005240000000800 */
[----:B------:R-:W-:Y:S01]  /*24960*/  HMMA.16816.F32.BF16 R40, R8, R32, R40 ;  /* 0x000000200828723c */ /* 0x000fe20000041828 */
[----:B--2---:R-:W-:-:S05]  /*24970*/  FFMA.FTZ R2, R232, R0, -R5 ;  /* 0x00000000e8027223 */ /* 0x004fca0000010805 */
        /* <DEDUP_REMOVED lines=17> */
[----:B--2---:R-:W-:-:S05]  /*24a90*/  FFMA.FTZ R2, R91, R0, -R3 ;  /* 0x000000005b027223 */ /* 0x004fca0000010803 */
[----:B------:R2:W-:Y:S02]  /*24aa0*/  MUFU.EX2 R101, R2 ;  /* 0x0000000200657308 */ /* 0x0005e40000000800 */
[----:B--2---:R-:W-:-:S06]  /*24ab0*/  FFMA.FTZ R2, R234, R0, -R3 ;  /* 0x00000000ea027223 */ /* 0x004fcc0000010803 */
[----:B------:R2:W-:Y:S01]  /*24ac0*/  MUFU.EX2 R100, R2 ;  /* 0x0000000200647308 */ /* 0x0005e20000000800 */
[----:B------:R-:W-:Y:S01]  /*24ad0*/  F2FP.BF16.PACK_AB R8, R119, R120 ;  /* 0x000000787708723e */ /* 0x000fe200000010ff */
[----:B--2---:R-:W-:-:S06]  /*24ae0*/  FFMA.FTZ R2, R235, R0, -R5 ;  /* 0x00000000eb027223 */ /* 0x004fcc0000010805 */
[----:B------:R2:W-:Y:S01]  /*24af0*/  MUFU.EX2 R98, R2 ;  /* 0x0000000200627308 */ /* 0x0005e20000000800 */
[----:B------:R-:W-:Y:S02]  /*24b00*/  F2FP.BF16.PACK_AB R9, R126, R122 ;  /* 0x0000007a7e09723e */ /* 0x000fe400000010ff */
[----:B---3--:R-:W-:Y:S02]  /*24b10*/  F2FP.BF16.PACK_AB R10, R117, R118 ;  /* 0x00000076750a723e */ /* 0x008fe400000010ff */
[----:B------:R-:W-:Y:S01]  /*24b20*/  F2FP.BF16.PACK_AB R11, R116, R124 ;  /* 0x0000007c740b723e */ /* 0x000fe200000010ff */
[----:B--2---:R-:W-:-:S04]  /*24b30*/  FFMA.FTZ R2, R107, R0, -R5 ;  /* 0x000000006b027223 */ /* 0x004fc80000010805 */
[----:B------:R2:W3:Y:S02]  /*24b40*/  MUFU.EX2 R97, R2 ;  /* 0x0000000200617308 */ /* 0x0004e40000000800 */
[----:B------:R-:W-:Y:S01]  /*24b50*/  HMMA.16816.F32.BF16 R28, R8, R32, R40 ;  /* 0x00000020081c723c */ /* 0x000fe20000041828 */
[----:B------:R-:W-:Y:S01]  /*24b60*/  MOV R219, R7 ;  /* 0x0000000700db7202 */ /* 0x000fe20000000f00 */
[----:B--2---:R-:W-:-:S04]  /*24b70*/  FFMA.FTZ R2, R236, R0, -R5 ;  /* 0x00000000ec027223 */ /* 0x004fc80000010805 */
[----:B------:R2:W-:Y:S02]  /*24b80*/  MUFU.EX2 R96, R2 ;  /* 0x0000000200607308 */ /* 0x0005e40000000800 */
[C---:B------:R-:W-:Y:S01]  /*24b90*/  HMMA.16816.F32.BF16 R60, R8.reuse, R34, R60 ;  /* 0x00000022083c723c */ /* 0x040fe2000004183c */
[----:B------:R-:W3:Y:S07]  /*24ba0*/  LDSM.16.MT88.4 R32, [R182+0xf000] ;  /* 0x00f00000b620783b */ /* 0x000eee0000004200 */
[----:B------:R-:W-:Y:S01]  /*24bb0*/  HMMA.16816.F32.BF16 R40, R8, R36, R44 ;  /* 0x000000240828723c */ /* 0x000fe2000004182c */
[----:B--2---:R-:W-:-:S04]  /*24bc0*/  FFMA.FTZ R2, R79, R0, -R5 ;  /* 0x000000004f027223 */ /* 0x004fc80000010805 */
[----:B------:R2:W2:Y:S03]  /*24bd0*/  MUFU.EX2 R95, R2 ;  /* 0x00000002005f7308 */ /* 0x0004a60000000800 */
[----:B------:R-:W-:Y:S01]  /*24be0*/  HMMA.16816.F32.BF16 R44, R8, R38, R52 ;  /* 0x00000026082c723c */ /* 0x000fe20000041834 */
[----:B------:R-:W3:Y:S01]  /*24bf0*/  LDSM.16.MT88.4 R36, [R185+0xf000] ;  /* 0x00f00000b924783b */ /* 0x000ee20000004200 */
[----:B------:R-:W-:-:S03]  /*24c00*/  MOV R225, R85 ;  /* 0x0000005500e17202 */ /* 0x000fc60000000f00 */
[----:B------:R-:W-:Y:S03]  /*24c10*/  LDSM.16.MT88.4 R52, [R183+0xf800] ;  /* 0x00f80000b734783b */ /* 0x000fe60000004200 */
[----:B-1----:R-:W-:Y:S01]  /*24c20*/  HMMA.16816.F32.BF16 R56, R8, R16, R48 ;  /* 0x000000100838723c */ /* 0x002fe20000041830 */
[----:B--2---:R-:W-:-:S07]  /*24c30*/  FFMA.FTZ R2, R109, R0, -R3 ;  /* 0x000000006d027223 */ /* 0x004fce0000010803 */
[C---:B------:R-:W-:Y:S01]  /*24c40*/  HMMA.16816.F32.BF16 R48, R8.reuse, R12, R24 ;  /* 0x0000000c0830723c */ /* 0x040fe20000041818 */
[----:B------:R-:W-:Y:S01]  /*24c50*/  LDSM.16.MT88.4 R24, [R182+0xf800] ;  /* 0x00f80000b618783b */ /* 0x000fe20000004200 */
[----:B------:R1:W2:Y:S06]  /*24c60*/  MUFU.EX2 R7, R2 ;  /* 0x0000000200077308 */ /* 0x0002ac0000000800 */
[----:B------:R-:W-:Y:S01]  /*24c70*/  HMMA.16816.F32.BF16 R20, R8, R14, R20 ;  /* 0x0000000e0814723c */ /* 0x000fe20000041814 */
[----:B------:R-:W2:Y:S01]  /*24c80*/  LDSM.16.MT88.4 R12, [R184+0xf000] ;  /* 0x00f00000b80c783b */ /* 0x000ea20000004200 */
[----:B-1----:R-:W-:-:S04]  /*24c90*/  FFMA.FTZ R2, R237, R0, -R3 ;  /* 0x00000000ed027223 */ /* 0x002fc80000010803 */
[----:B------:R1:W-:Y:S02]  /*24ca0*/  MUFU.EX2 R93, R2 ;  /* 0x00000002005d7308 */ /* 0x0003e40000000800 */
[----:B------:R-:W-:Y:S01]  /*24cb0*/  HMMA.16816.F32.BF16 R68, R8, R18, R68 ;  /* 0x000000120844723c */ /* 0x000fe20000041844 */
[----:B------:R-:W2:Y:S01]  /*24cc0*/  LDSM.16.MT88.4 R16, [R183+0xf000] ;  /* 0x00f00000b710783b */ /* 0x000ea20000004200 */
[----:B-1----:R-:W-:-:S04]  /*24cd0*/  FFMA.FTZ R2, R111, R0, -R3 ;  /* 0x000000006f027223 */ /* 0x002fc80000010803 */
[----:B------:R1:W-:Y:S02]  /*24ce0*/  MUFU.EX2 R94, R2 ;  /* 0x00000002005e7308 */ /* 0x0003e40000000800 */
[----:B-1----:R-:W-:-:S06]  /*24cf0*/  FFMA.FTZ R2, R238, R0, -R3 ;  /* 0x00000000ee027223 */ /* 0x002fcc0000010803 */
[----:B------:R1:W-:Y:S02]  /*24d00*/  MUFU.EX2 R92, R2 ;  /* 0x00000002005c7308 */ /* 0x0003e40000000800 */
[----:B-1----:R-:W-:-:S06]  /*24d10*/  FFMA.FTZ R2, R239, R0, -R5 ;  /* 0x00000000ef027223 */ /* 0x002fcc0000010805 */
[----:B------:R1:W-:Y:S01]  /*24d20*/  MUFU.EX2 R91, R2 ;  /* 0x00000002005b7308 */ /* 0x0003e20000000800 */
[----:B----4-:R-:W-:Y:S02]  /*24d30*/  F2FP.BF16.PACK_AB R8, R105, R106 ;  /* 0x0000006a6908723e */ /* 0x010fe400000010ff */
[----:B------:R-:W-:Y:S02]  /*24d40*/  F2FP.BF16.PACK_AB R9, R110, R108 ;  /* 0x0000006c6e09723e */ /* 0x000fe400000010ff */
[----:B------:R-:W-:Y:S01]  /*24d50*/  F2FP.BF16.PACK_AB R10, R103, R104 ;  /* 0x00000068670a723e */ /* 0x000fe200000010ff */
[----:B-1----:R-:W-:-:S04]  /*24d60*/  FFMA.FTZ R2, R113, R0, -R5 ;  /* 0x0000000071027223 */ /* 0x002fc80000010805 */
[----:B------:R1:W4:Y:S01]  /*24d70*/  MUFU.EX2 R90, R2 ;  /* 0x00000002005a7308 */ /* 0x0003220000000800 */
[----:B------:R-:W-:Y:S01]  /*24d80*/  F2FP.BF16.PACK_AB R11, R102, R112 ;  /* 0x00000070660b723e */ /* 0x000fe200000010ff */
[----:B-1----:R-:W-:-:S06]  /*24d90*/  FFMA.FTZ R2, R240, R0, -R5 ;  /* 0x00000000f0027223 */ /* 0x002fcc0000010805 */
[----:B------:R1:W-:Y:S01]  /*24da0*/  MUFU.EX2 R89, R2 ;  /* 0x0000000200597308 */ /* 0x0003e20000000800 */
[----:B---3--:R-:W-:Y:S01]  /*24db0*/  HMMA.16816.F32.BF16 R28, R8, R32, R28 ;  /* 0x00000020081c723c */ /* 0x008fe2000004181c */
[----:B-1----:R-:W-:-:S06]  /*24dc0*/  FFMA.FTZ R2, R115, R0, -R5 ;  /* 0x0000000073027223 */ /* 0x002fcc0000010805 */
[----:B------:R1:W3:Y:S01]  /*24dd0*/  MUFU.EX2 R88, R2 ;  /* 0x0000000200587308 */ /* 0x0002e20000000800 */
[C---:B------:R-:W-:Y:S08]  /*24de0*/  HMMA.16816.F32.BF16 R32, R8.reuse, R34, R60 ;  /* 0x000000220820723c */ /* 0x040ff0000004183c */
[----:B------:R-:W-:Y:S01]  /*24df0*/  HMMA.16816.F32.BF16 R40, R8, R36, R40 ;  /* 0x000000240828723c */ /* 0x000fe20000041828 */
[----:B-1----:R-:W-:-:S07]  /*24e00*/  FFMA.FTZ R2, R114, R0, -R3 ;  /* 0x0000000072027223 */ /* 0x002fce0000010803 */
[C---:B------:R-:W-:Y:S01]  /*24e10*/  HMMA.16816.F32.BF16 R44, R8.reuse, R38, R44 ;  /* 0x00000026082c723c */ /* 0x040fe2000004182c */
[----:B------:R-:W1:Y:S01]  /*24e20*/  LDSM.16.MT88.4 R36, [R185+0xf800] ;  /* 0x00f80000b924783b */ /* 0x000e620000004200 */
[----:B------:R3:W1:Y:S06]  /*24e30*/  MUFU.EX2 R87, R2 ;  /* 0x0000000200577308 */ /* 0x00066c0000000800 */
[----:B--2---:R-:W-:Y:S01]  /*24e40*/  HMMA.16816.F32.BF16 R60, R8, R12, R48 ;  /* 0x0000000c083c723c */ /* 0x004fe20000041830 */
[----:B------:R-:W-:-:S07]  /*24e50*/  MOV R224, R86 ;  /* 0x0000005600e07202 */ /* 0x000fce0000000f00 */
[C---:B------:R-:W-:Y:S01]  /*24e60*/  HMMA.16816.F32.BF16 R48, R8.reuse, R14, R20 ;  /* 0x0000000e0830723c */ /* 0x040fe20000041814 */
[----:B------:R-:W2:Y:S01]  /*24e70*/  LDSM.16.MT88.4 R12, [R184+0xf800] ;  /* 0x00f80000b80c783b */ /* 0x000ea20000004200 */
[----:B---3--:R-:W-:Y:S01]  /*24e80*/  FFMA.FTZ R2, R241, R0, -R3 ;  /* 0x00000000f1027223 */ /* 0x008fe20000010803 */
[----:B------:R-:W-:Y:S01]  /*24e90*/  MOV R226, R81 ;  /* 0x0000005100e27202 */ /* 0x000fe20000000f00 */
[----:B------:R-:W-:Y:S01]  /*24ea0*/  FFMA.FTZ R4, R215, R4, R219 ;  /* 0x00000004d7047223 */ /* 0x000fe200000100db */
[----:B------:R-:W-:Y:S01]  /*24eb0*/  MOV R227, R83 ;  /* 0x0000005300e37202 */ /* 0x000fe20000000f00 */
[----:B------:R3:W-:Y:S02]  /*24ec0*/  MUFU.EX2 R85, R2 ;  /* 0x0000000200557308 */ /* 0x0007e40000000800 */
[C---:B------:R-:W-:Y:S01]  /*24ed0*/  HMMA.16816.F32.BF16 R56, R8.reuse, R16, R56 ;  /* 0x000000100838723c */ /* 0x040fe20000041838 */
[----:B------:R-:W-:Y:S01]  /*24ee0*/  MOV R81, R84 ;  /* 0x0000005400517202 */ /* 0x000fe20000000f00 */
[----:B------:R-:W-:Y:S01]  /*24ef0*/  FFMA.FTZ R6, R75, R6, R214 ;  /* 0x000000064b067223 */ /* 0x000fe200000100d6 */
[----:B------:R-:W-:Y:S05]  /*24f00*/  LDSM.16.MT88.4 R20, [R185+0x10000] ;  /* 0x01000000b914783b */ /* 0x000fea0000004200 */
[----:B------:R-:W-:Y:S01]  /*24f10*/  HMMA.16816.F32.BF16 R68, R8, R18, R68 ;  /* 0x000000120844723c */ /* 0x000fe20000041844 */
[----:B------:R-:W1:Y:S01]  /*24f20*/  LDSM.16.MT88.4 R16, [R182+0x10000] ;  /* 0x01000000b610783b */ /* 0x000e620000004200 */
[----:B---3--:R-:W-:-:S04]  /*24f30*/  FFMA.FTZ R2, R121, R0, -R3 ;  /* 0x0000000079027223 */ /* 0x008fc80000010803 */
[----:B------:R3:W-:Y:S01]  /*24f40*/  MUFU.EX2 R86, R2 ;  /* 0x0000000200567308 */ /* 0x0007e20000000800 */
[----:B------:R-:W-:Y:S01]  /*24f50*/  F2FP.BF16.PACK_AB R8, R97, R98 ;  /* 0x000000626108723e */ /* 0x000fe200000010ff */
[----:B------:R-:W-:Y:S01]  /*24f60*/  FADD.FTZ R4, R227, R4 ;  /* 0x00000004e3047221 */ /* 0x000fe20000010000 */
[----:B------:R-:W-:Y:S02]  /*24f70*/  F2FP.BF16.PACK_AB R9, R101, R99 ;  /* 0x000000636509723e */ /* 0x000fe400000010ff */
[----:B------:R-:W-:Y:S02]  /*24f80*/  F2FP.BF16.PACK_AB R10, R95, R96 ;  /* 0x000000605f0a723e */ /* 0x000fe400000010ff */
[----:B------:R-:W-:Y:S01]  /*24f90*/  F2FP.BF16.PACK_AB R11, R7, R100 ;  /* 0x00000064070b723e */ /* 0x000fe200000010ff */
[----:B---3--:R-:W-:-:S04]  /*24fa0*/  FFMA.FTZ R2, R242, R0, -R3 ;  /* 0x00000000f2027223 */ /* 0x008fc80000010803 */
[----:B------:R3:W-:Y:S01]  /*24fb0*/  MUFU.EX2 R84, R2 ;  /* 0x0000000200547308 */ /* 0x0007e20000000800 */
[----:B------:R-:W-:Y:S01]  /*24fc0*/  FADD.FTZ R6, R204, R6 ;  /* 0x00000006cc067221 */ /* 0x000fe20000010000 */
[----:B------:R-:W-:Y:S01]  /*24fd0*/  MOV R204, R82 ;  /* 0x0000005200cc7202 */ /* 0x000fe20000000f00 */
[----:B------:R-:W-:Y:S01]  /*24fe0*/  FADD.FTZ R4, R226, R4 ;  /* 0x00000004e2047221 */ /* 0x000fe20000010000 */
[----:B------:R-:W-:Y:S01]  /*24ff0*/  HMMA.16816.F32.BF16 R64, R8, R24, R28 ;  /* 0x000000180840723c */ /* 0x000fe2000004181c */
[----:B------:R-:W-:Y:S01]  /*25000*/  FADD.FTZ R6, R225, R6 ;  /* 0x00000006e1067221 */ /* 0x000fe20000010000 */
[----:B------:R-:W-:Y:S01]  /*25010*/  MOV R219, R72 ;  /* 0x0000004800db7202 */ /* 0x000fe20000000f00 */
[----:B---3--:R-:W-:-:S04]  /*25020*/  FFMA.FTZ R2, R243, R0, -R5 ;  /* 0x00000000f3027223 */ /* 0x008fc80000010805 */
[----:B------:R3:W-:Y:S01]  /*25030*/  MUFU.EX2 R83, R2 ;  /* 0x0000000200537308 */ /* 0x0007e20000000800 */
[----:B------:R-:W-:Y:S01]  /*25040*/  HMMA.16816.F32.BF16 R28, R8, R26, R32 ;  /* 0x0000001a081c723c */ /* 0x000fe20000041820 */
[----:B------:R-:W-:Y:S01]  /*25050*/  FADD.FTZ R4, R224, R4 ;  /* 0x00000004e0047221 */ /* 0x000fe20000010000 */
[----:B------:R-:W-:Y:S01]  /*25060*/  MOV R215, R74 ;  /* 0x0000004a00d77202 */ /* 0x000fe20000000f00 */
[----:B------:R-:W-:Y:S01]  /*25070*/  FADD.FTZ R6, R81, R6 ;  /* 0x0000000651067221 */ /* 0x000fe20000010000 */
[----:B------:R-:W-:Y:S01]  /*25080*/  MOV R214, R73 ;  /* 0x0000004900d67202 */ /* 0x000fe20000000f00 */
[----:B---3--:R-:W-:-:S04]  /*25090*/  FFMA.FTZ R2, R123, R0, -R5 ;  /* 0x000000007b027223 */ /* 0x008fc80000010805 */
[----:B------:R3:W2:Y:S01]  /*250a0*/  MUFU.EX2 R82, R2 ;  /* 0x0000000200527308 */ /* 0x0006a20000000800 */
[----:B-1----:R-:W-:Y:S01]  /*250b0*/  HMMA.16816.F32.BF16 R24, R8, R36, R40 ;  /* 0x000000240818723c */ /* 0x002fe20000041828 */
[----:B---3--:R-:W-:-:S06]  /*250c0*/  FFMA.FTZ R2, R244, R0, -R5 ;  /* 0x00000000f4027223 */ /* 0x008fcc0000010805 */
[----:B------:R1:W-:Y:S01]  /*250d0*/  MUFU.EX2 R81, R2 ;  /* 0x0000000200517308 */ /* 0x0003e20000000800 */
[C---:B------:R-:W-:Y:S01]  /*250e0*/  HMMA.16816.F32.BF16 R32, R8.reuse, R38, R44 ;  /* 0x000000260820723c */ /* 0x040fe2000004182c */
[----:B------:R-:W3:Y:S01]  /*250f0*/  LDSM.16.MT88.4 R36, [R183+0x10000] ;  /* 0x01000000b724783b */ /* 0x000ee20000004200 */
[----:B-1----:R-:W-:Y:S02]  /*25100*/  FADD.FTZ R2, R219, R4 ;  /* 0x00000004db027221 */ /* 0x002fe40000010000 */
[----:B------:R-:W-:Y:S02]  /*25110*/  FADD.FTZ R4, R215, R6 ;  /* 0x00000006d7047221 */ /* 0x000fe40000010000 */
[----:B------:R-:W-:Y:S02]  /*25120*/  FADD.FTZ R2, R214, R2 ;  /* 0x00000002d6027221 */ /* 0x000fe40000010000 */
[----:B------:R-:W-:Y:S02]  /*25130*/  FADD.FTZ R4, R80, R4 ;  /* 0x0000000450047221 */ /* 0x000fe40000010000 */
[----:B------:R-:W-:Y:S01]  /*25140*/  FADD.FTZ R2, R213, R2 ;  /* 0x00000002d5027221 */ /* 0x000fe20000010000 */
[----:B------:R-:W-:Y:S01]  /*25150*/  HMMA.16816.F32.BF16 R40, R8, R52, R56 ;  /* 0x000000340828723c */ /* 0x000fe20000041838 */
[----:B------:R-:W-:-:S02]  /*25160*/  FADD.FTZ R4, R212, R4 ;  /* 0x00000004d4047221 */ /* 0x000fc40000010000 */
[----:B------:R-:W-:Y:S02]  /*25170*/  FADD.FTZ R2, R210, R2 ;  /* 0x00000002d2027221 */ /* 0x000fe40000010000 */
[----:B------:R-:W-:-:S03]  /*25180*/  FFMA.FTZ R6, R125, R0, -R5 ;  /* 0x000000007d067223 */ /* 0x000fc60000010805 */
[----:B------:R-:W-:Y:S01]  /*25190*/  HMMA.16816.F32.BF16 R52, R8, R54, R68 ;  /* 0x000000360834723c */ /* 0x000fe20000041844 */
[----:B------:R-:W-:Y:S02]  /*251a0*/  FADD.FTZ R4, R208, R4 ;  /* 0x00000004d0047221 */ /* 0x000fe40000010000 */
[----:B------:R-:W-:-:S05]  /*251b0*/  FADD.FTZ R2, R206, R2 ;  /* 0x00000002ce027221 */ /* 0x000fca0000010000 */
[C---:B--2---:R-:W-:Y:S01]  /*251c0*/  HMMA.16816.F32.BF16 R44, R8.reuse, R12, R60 ;  /* 0x0000000c082c723c */ /* 0x044fe2000004183c */
[----:B------:R1:W2:Y:S07]  /*251d0*/  MUFU.EX2 R80, R6 ;  /* 0x0000000600507308 */ /* 0x0002ae0000000800 */
[----:B------:R-:W-:Y:S01]  /*251e0*/  HMMA.16816.F32.BF16 R48, R8, R14, R48 ;  /* 0x0000000e0830723c */ /* 0x000fe20000041830 */
[----:B------:R-:W-:Y:S01]  /*251f0*/  FADD.FTZ R4, R211, R4 ;  /* 0x00000004d3047221 */ /* 0x000fe20000010000 */
[----:B------:R-:W-:Y:S05]  /*25200*/  LDSM.16.MT88.4 R12, [R182+0x10800] ;  /* 0x01080000b60c783b */ /* 0x000fea0000004200 */
[----:B----4-:R-:W-:-:S02]  /*25210*/  F2FP.BF16.PACK_AB R8, R90, R91 ;  /* 0x0000005b5a08723e */ /* 0x010fc400000010ff */
[----:B------:R-:W-:Y:S02]  /*25220*/  F2FP.BF16.PACK_AB R9, R94, R93 ;  /* 0x0000005d5e09723e */ /* 0x000fe400000010ff */
[----:B------:R-:W-:Y:S02]  /*25230*/  F2FP.BF16.PACK_AB R10, R88, R89 ;  /* 0x00000059580a723e */ /* 0x000fe400000010ff */
[----:B------:R-:W-:Y:S01]  /*25240*/  F2FP.BF16.PACK_AB R11, R87, R92 ;  /* 0x0000005c570b723e */ /* 0x000fe200000010ff */
[----:B-1----:R-:W-:Y:S02]  /*25250*/  FFMA.FTZ R6, R127, R0, -R3 ;  /* 0x000000007f067223 */ /* 0x002fe40000010803 */
[----:B------:R-:W-:-:S04]  /*25260*/  FADD.FTZ R2, R204, R2 ;  /* 0x00000002cc027221 */ /* 0x000fc80000010000 */
[----:B------:R-:W-:Y:S01]  /*25270*/  HMMA.16816.F32.BF16 R64, R8, R16, R64 ;  /* 0x000000100840723c */ /* 0x000fe20000041840 */
[----:B------:R1:W4:Y:S01]  /*25280*/  MUFU.EX2 R79, R6 ;  /* 0x00000006004f7308 */ /* 0x0003220000000800 */
[----:B------:R-:W-:-:S06]  /*25290*/  FADD.FTZ R4, R209, R4 ;  /* 0x00000004d1047221 */ /* 0x000fcc0000010000 */
[----:B------:R-:W-:Y:S01]  /*252a0*/  HMMA.16816.F32.BF16 R28, R8, R18, R28 ;  /* 0x00000012081c723c */ /* 0x000fe2000004181c */
[----:B------:R-:W2:Y:S01]  /*252b0*/  LDSM.16.MT88.4 R16, [R184+0x10000] ;  /* 0x01000000b810783b */ /* 0x000ea20000004200 */
[----:B------:R-:W-:Y:S02]  /*252c0*/  FADD.FTZ R4, R207, R4 ;  /* 0x00000004cf047221 */ /* 0x000fe40000010000 */
[----:B-1----:R-:W-:Y:S02]  /*252d0*/  FADD.FTZ R6, R78, R2 ;  /* 0x000000024e067221 */ /* 0x002fe40000010000 */
[----:B------:R-:W-:Y:S02]  /*252e0*/  FFMA.FTZ R2, R216, R0, -R3 ;  /* 0x00000000d8027223 */ /* 0x000fe40000010803 */
[----:B------:R-:W-:Y:S02]  /*252f0*/  FADD.FTZ R4, R202, R4 ;  /* 0x00000004ca047221 */ /* 0x000fe40000010000 */
[----:B------:R1:W-:Y:S02]  /*25300*/  MUFU.EX2 R78, R2 ;  /* 0x00000002004e7308 */ /* 0x0003e40000000800 */
[----:B------:R-:W-:-:S04]  /*25310*/  FADD.FTZ R4, R196, R4 ;  /* 0x00000004c4047221 */ /* 0x000fc80000010000 */
[----:B------:R-:W-:Y:S02]  /*25320*/  FADD.FTZ R4, R193, R4 ;  /* 0x00000004c1047221 */ /* 0x000fe40000010000 */
[----:B-1----:R-:W-:-:S04]  /*25330*/  FADD.FTZ R2, R205, R6 ;  /* 0x00000006cd027221 */ /* 0x002fc80000010000 */
        /* <DEDUP_REMOVED lines=12> */
[----:B------:R-:W-:Y:S02]  /*25400*/  FADD.FTZ R2, R170, R2 ;  /* 0x00000002aa027221 */ /* 0x000fe40000010000 */
[----:B------:R-:W-:-:S03]  /*25410*/  FADD.FTZ R4, R166, R4 ;  /* 0x00000004a6047221 */ /* 0x000fc60000010000 */
[----:B---3--:R-:W-:Y:S01]  /*25420*/  HMMA.16816.F32.BF16 R56, R8, R38, R52 ;  /* 0x000000260838723c */ /* 0x008fe20000041834 */
[----:B------:R-:W-:-:S07]  /*25430*/  FADD.FTZ R2, R165, R2 ;  /* 0x00000002a5027221 */ /* 0x000fce0000010000 */
[----:B--2---:R-:W-:Y:S01]  /*25440*/  HMMA.16816.F32.BF16 R52, R8, R16, R44 ;  /* 0x000000100834723c */ /* 0x004fe2000004182c */
[----:B------:R-:W-:-:S07]  /*25450*/  FADD.FTZ R2, R163, R2 ;  /* 0x00000002a3027221 */ /* 0x000fce0000010000 */
[----:B------:R-:W-:Y:S01]  /*25460*/  HMMA.16816.F32.BF16 R24, R8, R18, R48 ;  /* 0x000000120818723c */ /* 0x000fe20000041830 */
[----:B------:R-:W1:Y:S01]  /*25470*/  LDSM.16.MT88.4 R16, [R183+0x10800] ;  /* 0x01080000b710783b */ /* 0x000e620000004200 */
[----:B------:R-:W-:-:S06]  /*25480*/  FADD.FTZ R4, R161, R4 ;  /* 0x00000004a1047221 */ /* 0x000fcc0000010000 */
[C---:B------:R-:W-:Y:S01]  /*25490*/  HMMA.16816.F32.BF16 R60, R8.reuse, R22, R32 ;  /* 0x00000016083c723c */ /* 0x040fe20000041820 */
[----:B------:R-:W2:Y:S01]  /*254a0*/  LDSM.16.MT88.4 R20, [R185+0x10800] ;  /* 0x01080000b914783b */ /* 0x000ea20000004200 */
[----:B------:R-:W-:Y:S02]  /*254b0*/  FADD.FTZ R2, R164, R2 ;  /* 0x00000002a4027221 */ /* 0x000fe40000010000 */
[----:B------:R-:W-:Y:S01]  /*254c0*/  FADD.FTZ R4, R160, R4 ;  /* 0x00000004a0047221 */ /* 0x000fe20000010000 */
[----:B------:R-:W-:Y:S01]  /*254d0*/  LDSM.16.MT88.4 R164, [R182+0x11800] ;  /* 0x01180000b6a4783b */ /* 0x000fe20000004200 */
[----:B------:R-:W-:Y:S02]  /*254e0*/  FADD.FTZ R2, R162, R2 ;  /* 0x00000002a2027221 */ /* 0x000fe40000010000 */
[----:B------:R-:W-:Y:S01]  /*254f0*/  FADD.FTZ R4, R159, R4 ;  /* 0x000000049f047221 */ /* 0x000fe20000010000 */
[----:B------:R-:W-:Y:S01]  /*25500*/  HMMA.16816.F32.BF16 R68, R8, R36, R40 ;  /* 0x000000240844723c */ /* 0x000fe20000041828 */
[----:B------:R-:W-:-:S02]  /*25510*/  FADD.FTZ R2, R157, R2 ;  /* 0x000000029d027221 */ /* 0x000fc40000010000 */
[----:B------:R-:W-:Y:S02]  /*25520*/  FADD.FTZ R4, R158, R4 ;  /* 0x000000049e047221 */ /* 0x000fe40000010000 */
[----:B------:R-:W-:Y:S02]  /*25530*/  FADD.FTZ R2, R156, R2 ;  /* 0x000000029c027221 */ /* 0x000fe40000010000 */
[----:B------:R-:W-:Y:S02]  /*25540*/  F2FP.BF16.PACK_AB R8, R82, R83 ;  /* 0x000000535208723e */ /* 0x000fe400000010ff */
[----:B------:R-:W-:Y:S02]  /*25550*/  F2FP.BF16.PACK_AB R9, R86, R85 ;  /* 0x000000555609723e */ /* 0x000fe400000010ff */
[----:B------:R-:W-:Y:S02]  /*25560*/  F2FP.BF16.PACK_AB R10, R80, R81 ;  /* 0x00000051500a723e */ /* 0x000fe400000010ff */
[----:B----4-:R-:W-:Y:S01]  /*25570*/  F2FP.BF16.PACK_AB R11, R79, R84 ;  /* 0x000000544f0b723e */ /* 0x010fe200000010ff */
[----:B------:R-:W-:-:S02]  /*25580*/  FADD.FTZ R4, R150, R4 ;  /* 0x0000000496047221 */ /* 0x000fc40000010000 */
[----:B------:R-:W-:Y:S02]  /*25590*/  FFMA.FTZ R6, R129, R0, -R3 ;  /* 0x0000000081067223 */ /* 0x000fe40000010803 */
[----:B------:R-:W-:Y:S02]  /*255a0*/  FADD.FTZ R2, R152, R2 ;  /* 0x0000000298027221 */ /* 0x000fe40000010000 */
[----:B------:R-:W-:Y:S01]  /*255b0*/  FADD.FTZ R4, R148, R4 ;  /* 0x0000000494047221 */ /* 0x000fe20000010000 */
[----:B------:R-:W-:Y:S01]  /*255c0*/  HMMA.16816.F32.BF16 R40, R8, R12, R64 ;  /* 0x0000000c0828723c */ /* 0x000fe20000041840 */
[----:B------:R3:W-:Y:S01]  /*255d0*/  MUFU.EX2 R66, R6 ;  /* 0x0000000600427308 */ /* 0x0007e20000000800 */
[----:B------:R-:W-:Y:S02]  /*255e0*/  FADD.FTZ R2, R151, R2 ;  /* 0x0000000297027221 */ /* 0x000fe40000010000 */
[----:B------:R-:W-:Y:S02]  /*255f0*/  FADD.FTZ R4, R147, R4 ;  /* 0x0000000493047221 */ /* 0x000fe40000010000 */
[----:B------:R-:W-:-:S02]  /*25600*/  FADD.FTZ R2, R146, R2 ;  /* 0x0000000292027221 */ /* 0x000fc40000010000 */
[----:B------:R-:W-:Y:S01]  /*25610*/  HMMA.16816.F32.BF16 R32, R8, R14, R28 ;  /* 0x0000000e0820723c */ /* 0x000fe2000004181c */
[----:B------:R-:W4:Y:S01]  /*25620*/  LDSM.16.MT88.4 R12, [R184+0x10800] ;  /* 0x01080000b80c783b */ /* 0x000f220000004200 */
[----:B------:R-:W-:Y:S02]  /*25630*/  FADD.FTZ R4, R149, R4 ;  /* 0x0000000495047221 */ /* 0x000fe40000010000 */
[----:B---3--:R-:W-:-:S04]  /*25640*/  FFMA.FTZ R6, R245, R0, -R3 ;  /* 0x00000000f5067223 */ /* 0x008fc80000010803 */
[----:B------:R3:W-:Y:S01]  /*25650*/  MUFU.EX2 R65, R6 ;  /* 0x0000000600417308 */ /* 0x0007e20000000800 */
[----:B------:R-:W-:Y:S02]  /*25660*/  FADD.FTZ R2, R144, R2 ;  /* 0x0000000290027221 */ /* 0x000fe40000010000 */
[----:B------:R-:W-:Y:S01]  /*25670*/  FADD.FTZ R4, R142, R4 ;  /* 0x000000048e047221 */ /* 0x000fe20000010000 */
[----:B-1----:R-:W-:Y:S01]  /*25680*/  HMMA.16816.F32.BF16 R28, R8, R16, R68 ;  /* 0x00000010081c723c */ /* 0x002fe20000041844 */
[----:B------:R-:W-:Y:S02]  /*25690*/  FADD.FTZ R2, R145, R2 ;  /* 0x0000000291027221 */ /* 0x000fe40000010000 */
[----:B------:R-:W-:Y:S01]  /*256a0*/  FADD.FTZ R4, R141, R4 ;  /* 0x000000048d047221 */ /* 0x000fe20000010000 */
[----:B------:R-:W-:Y:S01]  /*256b0*/  LDSM.16.MT88.4 R144, [R183+0x11800] ;  /* 0x01180000b790783b */ /* 0x000fe20000004200 */
[----:B---3--:R-:W-:-:S03]  /*256c0*/  FFMA.FTZ R6, R246, R0, -R5 ;  /* 0x00000000f6067223 */ /* 0x008fc60000010805 */
[----:B------:R-:W-:Y:S01]  /*256d0*/  HMMA.16816.F32.BF16 R56, R8, R18, R56 ;  /* 0x000000120838723c */ /* 0x000fe20000041838 */
[----:B------:R-:W1:Y:S01]  /*256e0*/  LDSM.16.MT88.4 R16, [R185+0x11000] ;  /* 0x01100000b910783b */ /* 0x000e620000004200 */
[----:B------:R3:W-:Y:S01]  /*256f0*/  MUFU.EX2 R64, R6 ;  /* 0x0000000600407308 */ /* 0x0007e20000000800 */
[----:B------:R-:W-:-:S05]  /*25700*/  FADD.FTZ R2, R143, R2 ;  /* 0x000000028f027221 */ /* 0x000fca0000010000 */
[----:B--2---:R-:W-:Y:S01]  /*25710*/  HMMA.16816.F32.BF16 R36, R8, R22, R60 ;  /* 0x000000160824723c */ /* 0x004fe2000004183c */
[----:B------:R-:W-:Y:S02]  /*25720*/  FADD.FTZ R4, R140, R4 ;  /* 0x000000048c047221 */ /* 0x000fe40000010000 */
[----:B---3--:R-:W-:-:S04]  /*25730*/  FFMA.FTZ R6, R131, R0, -R5 ;  /* 0x0000000083067223 */ /* 0x008fc80000010805 */
[----:B------:R2:W3:Y:S01]  /*25740*/  MUFU.EX2 R62, R6 ;  /* 0x00000006003e7308 */ /* 0x0004e20000000800 */
[----:B------:R-:W-:Y:S02]  /*25750*/  FADD.FTZ R2, R138, R2 ;  /* 0x000000028a027221 */ /* 0x000fe40000010000 */
[----:B------:R-:W-:Y:S02]  /*25760*/  FADD.FTZ R4, R139, R4 ;  /* 0x000000048b047221 */ /* 0x000fe40000010000 */
[----:B------:R-:W-:Y:S02]  /*25770*/  FADD.FTZ R2, R136, R2 ;  /* 0x0000000288027221 */ /* 0x000fe40000010000 */
[----:B--2---:R-:W-:-:S04]  /*25780*/  FFMA.FTZ R6, R247, R0, -R5 ;  /* 0x00000000f7067223 */ /* 0x004fc80000010805 */
[----:B------:R2:W-:Y:S01]  /*25790*/  MUFU.EX2 R63, R6 ;  /* 0x00000006003f7308 */ /* 0x0005e20000000800 */
[----:B------:R-:W-:Y:S02]  /*257a0*/  FADD.FTZ R4, R134, R4 ;  /* 0x0000000486047221 */ /* 0x000fe40000010000 */
[----:B------:R-:W-:Y:S02]  /*257b0*/  FADD.FTZ R2, R137, R2 ;  /* 0x0000000289027221 */ /* 0x000fe40000010000 */
[----:B------:R-:W-:Y:S01]  /*257c0*/  FADD.FTZ R4, R133, R4 ;  /* 0x0000000485047221 */ /* 0x000fe20000010000 */
[----:B------:R-:W-:Y:S01]  /*257d0*/  HMMA.16816.F32.BF16 R44, R8, R20, R72 ;  /* 0x00000014082c723c */ /* 0x000fe20000041848 */
[----:B--2---:R-:W-:-:S07]  /*257e0*/  FFMA.FTZ R6, R173, R0, -R5 ;  /* 0x00000000ad067223 */ /* 0x004fce0000010805 */
[----:B----4-:R-:W-:Y:S01]  /*257f0*/  HMMA.16816.F32.BF16 R52, R8, R12, R52 ;  /* 0x0000000c0834723c */ /* 0x010fe20000041834 */
[----:B------:R-:W-:Y:S01]  /*25800*/  FADD.FTZ R2, R135, R2 ;  /* 0x0000000287027221 */ /* 0x000fe20000010000 */
[----:B------:R-:W2:Y:S01]  /*25810*/  LDSM.16.MT88.4 R20, [R182+0x11000] ;  /* 0x01100000b614783b */ /* 0x000ea20000004200 */
[----:B------:R4:W1:Y:S01]  /*25820*/  MUFU.EX2 R61, R6 ;  /* 0x00000006003d7308 */ /* 0x0008620000000800 */
[----:B------:R-:W-:Y:S02]  /*25830*/  FADD.FTZ R4, R132, R4 ;  /* 0x0000000484047221 */ /* 0x000fe40000010000 */
[----:B------:R-:W-:Y:S01]  /*25840*/  FADD.FTZ R2, R128, R2 ;  /* 0x0000000280027221 */ /* 0x000fe20000010000 */
[----:B------:R-:W-:Y:S01]  /*25850*/  LDSM.16.MT88.4 R136, [R185+0x11800] ;  /* 0x01180000b988783b */ /* 0x000fe20000004200 */
[----:B----4-:R-:W-:-:S04]  /*25860*/  FFMA.FTZ R6, R175, R0, -R3 ;  /* 0x00000000af067223 */ /* 0x010fc80000010803 */
[----:B------:R4:W1:Y:S01]  /*25870*/  MUFU.EX2 R60, R6 ;  /* 0x00000006003c7308 */ /* 0x0008620000000800 */
[----:B------:R-:W-:Y:S02]  /*25880*/  FADD.FTZ R4, R130, R4 ;  /* 0x0000000482047221 */ /* 0x000fe40000010000 */
[----:B------:R-:W-:Y:S02]  /*25890*/  FADD.FTZ R2, R122, R2 ;  /* 0x000000027a027221 */ /* 0x000fe40000010000 */
[----:B------:R-:W-:Y:S02]  /*258a0*/  FADD.FTZ R4, R120, R4 ;  /* 0x0000000478047221 */ /* 0x000fe40000010000 */
[----:B----4-:R-:W-:-:S04]  /*258b0*/  FFMA.FTZ R6, R248, R0, -R3 ;  /* 0x00000000f8067223 */ /* 0x010fc80000010803 */
[----:B------:R4:W1:Y:S01]  /*258c0*/  MUFU.EX2 R51, R6 ;  /* 0x0000000600337308 */ /* 0x0008620000000800 */
[----:B------:R-:W-:Y:S01]  /*258d0*/  FADD.FTZ R2, R126, R2 ;  /* 0x000000027e027221 */ /* 0x000fe20000010000 */
[----:B------:R-:W-:Y:S01]  /*258e0*/  HMMA.16816.F32.BF16 R24, R8, R14, R24 ;  /* 0x0000000e0818723c */ /* 0x000fe20000041818 */
[----:B------:R-:W-:Y:S01]  /*258f0*/  FADD.FTZ R4, R119, R4 ;  /* 0x0000000477047221 */ /* 0x000fe20000010000 */
[----:B------:R-:W2:Y:S01]  /*25900*/  LDSM.16.MT88.4 R12, [R183+0x11000] ;  /* 0x01100000b70c783b */ /* 0x000ea20000004200 */
[----:B----4-:R-:W-:-:S04]  /*25910*/  FFMA.FTZ R6, R177, R0, -R3 ;  /* 0x00000000b1067223 */ /* 0x010fc80000010803 */
[----:B------:R4:W-:Y:S01]  /*25920*/  MUFU.EX2 R50, R6 ;  /* 0x0000000600327308 */ /* 0x0009e20000000800 */
[----:B---3--:R-:W-:Y:S02]  /*25930*/  F2FP.BF16.PACK_AB R8, R62, R64 ;  /* 0x000000403e08723e */ /* 0x008fe400000010ff */
[----:B------:R-:W-:Y:S02]  /*25940*/  F2FP.BF16.PACK_AB R9, R66, R78 ;  /* 0x0000004e4209723e */ /* 0x000fe400000010ff */
[----:B-1----:R-:W-:Y:S02]  /*25950*/  F2FP.BF16.PACK_AB R10, R61, R63 ;  /* 0x0000003f3d0a723e */ /* 0x002fe400000010ff */
[----:B------:R-:W-:Y:S01]  /*25960*/  F2FP.BF16.PACK_AB R11, R60, R65 ;  /* 0x000000413c0b723e */ /* 0x000fe200000010ff */
[----:B------:R-:W-:Y:S02]  /*25970*/  FADD.FTZ R2, R124, R2 ;  /* 0x000000027c027221 */ /* 0x000fe40000010000 */
[----:B----4-:R-:W-:-:S04]  /*25980*/  FFMA.FTZ R6, R249, R0, -R3 ;  /* 0x00000000f9067223 */ /* 0x010fc80000010803 */
[----:B------:R1:W-:Y:S01]  /*25990*/  MUFU.EX2 R49, R6 ;  /* 0x0000000600317308 */ /* 0x0003e20000000800 */
[----:B------:R-:W-:Y:S01]  /*259a0*/  FADD.FTZ R4, R118, R4 ;  /* 0x0000000476047221 */ /* 0x000fe20000010000 */
[----:B------:R-:W-:Y:S01]  /*259b0*/  HMMA.16816.F32.BF16 R36, R8, R18, R36 ;  /* 0x000000120824723c */ /* 0x000fe20000041824 */
[----:B------:R-:W-:Y:S02]  /*259c0*/  FADD.FTZ R2, R116, R2 ;  /* 0x0000000274027221 */ /* 0x000fe40000010000 */
[----:B------:R-:W-:Y:S02]  /*259d0*/  FADD.FTZ R4, R117, R4 ;  /* 0x0000000475047221 */ /* 0x000fe40000010000 */
[----:B-1----:R-:W-:-:S04]  /*259e0*/  FFMA.FTZ R6, R250, R0, -R5 ;  /* 0x00000000fa067223 */ /* 0x002fc80000010805 */
[----:B------:R1:W3:Y:S01]  /*259f0*/  MUFU.EX2 R48, R6 ;  /* 0x0000000600307308 */ /* 0x0002e20000000800 */
[----:B------:R-:W-:Y:S02]  /*25a00*/  FADD.FTZ R2, R108, R2 ;  /* 0x000000026c027221 */ /* 0x000fe40000010000 */
[-C--:B------:R-:W-:Y:S02]  /*25a10*/  FFMA.FTZ R3, R199, R0.reuse, -R3 ;  /* 0x00000000c7037223 */ /* 0x080fe40000010803 */
[----:B-1----:R-:W-:-:S04]  /*25a20*/  FFMA.FTZ R6, R179, R0, -R5 ;  /* 0x00000000b3067223 */ /* 0x002fc80000010805 */
[----:B------:R1:W4:Y:S02]  /*25a30*/  MUFU.EX2 R18, R6 ;  /* 0x0000000600127308 */ /* 0x0003240000000800 */
[-CC-:B-1----:R-:W-:Y:S02]  /*25a40*/  FFMA.FTZ R6, R198, R0.reuse, -R5.reuse ;  /* 0x00000000c6067223 */ /* 0x182fe40000010805 */
[----:B------:R-:W-:Y:S02]  /*25a50*/  FFMA.FTZ R5, R197, R0, -R5 ;  /* 0x00000000c5057223 */ /* 0x000fe40000010805 */
        /* <DEDUP_REMOVED lines=18> */
[----:B------:R-:W-:Y:S02]  /*25b80*/  FADD.FTZ R0, R94, R0 ;  /* 0x000000005e007221 */ /* 0x000fe40000010000 */
[----:B------:R-:W-:-:S03]  /*25b90*/  FADD.FTZ R2, R90, R2 ;  /* 0x000000025a027221 */ /* 0x000fc60000010000 */
        /* <DEDUP_REMOVED lines=11> */
[----:B------:R-:W-:Y:S01]  /*25c50*/  FADD.FTZ R0, R84, R0 ;  /* 0x0000000054007221 */ /* 0x000fe20000010000 */
[----:B------:R-:W2:Y:S01]  /*25c60*/  MUFU.EX2 R17, R6 ;  /* 0x0000000600117308 */ /* 0x000ea20000000800 */
[----:B------:R-:W-:Y:S02]  /*25c70*/  FADD.FTZ R2, R81, R2 ;  /* 0x0000000251027221 */ /* 0x000fe40000010000 */
[----:B------:R-:W-:-:S02]  /*25c80*/  FADD.FTZ R0, R79, R0 ;  /* 0x000000004f007221 */ /* 0x000fc40000010000 */
[----:B------:R-:W-:-:S03]  /*25c90*/  FADD.FTZ R2, R80, R2 ;  /* 0x0000000250027221 */ /* 0x000fc60000010000 */
[----:B------:R1:W1:Y:S01]  /*25ca0*/  MUFU.EX2 R16, R5 ;  /* 0x0000000500107308 */ /* 0x0002620000000800 */
[----:B------:R-:W-:Y:S02]  /*25cb0*/  FADD.FTZ R0, R78, R0 ;  /* 0x000000004e007221 */ /* 0x000fe40000010000 */
[----:B------:R-:W-:Y:S02]  /*25cc0*/  FADD.FTZ R2, R64, R2 ;  /* 0x0000000240027221 */ /* 0x000fe40000010000 */
[----:B------:R-:W-:Y:S01]  /*25cd0*/  FADD.FTZ R0, R66, R0 ;  /* 0x0000000042007221 */ /* 0x000fe20000010000 */
[----:B-1----:R-:W1:Y:S01]  /*25ce0*/  LDSM.16.MT88.4 R4, [R184+0x11800] ;  /* 0x01180000b804783b */ /* 0x002e620000004200 */
[----:B------:R-:W-:Y:S02]  /*25cf0*/  FADD.FTZ R2, R62, R2 ;  /* 0x000000023e027221 */ /* 0x000fe40000010000 */
[----:B------:R-:W-:Y:S01]  /*25d00*/  FADD.FTZ R0, R65, R0 ;  /* 0x0000000041007221 */ /* 0x000fe20000010000 */
[----:B------:R-:W-:Y:S01]  /*25d10*/  HMMA.16816.F32.BF16 R28, R8, R12, R28 ;  /* 0x0000000c081c723c */ /* 0x000fe2000004181c */
[----:B------:R-:W-:Y:S01]  /*25d20*/  FADD.FTZ R2, R63, R2 ;  /* 0x000000023f027221 */ /* 0x000fe20000010000 */
[----:B------:R-:W1:Y:S01]  /*25d30*/  MUFU.EX2 R3, R3 ;  /* 0x0000000300037308 */ /* 0x000e620000000800 */
[----:B------:R-:W-:-:S02]  /*25d40*/  FADD.FTZ R0, R60, R0 ;  /* 0x000000003c007221 */ /* 0x000fc40000010000 */
[----:B------:R-:W-:-:S03]  /*25d50*/  FADD.FTZ R2, R61, R2 ;  /* 0x000000023d027221 */ /* 0x000fc60000010000 */
[----:B------:R-:W-:Y:S01]  /*25d60*/  HMMA.16816.F32.BF16 R12, R8, R14, R56 ;  /* 0x0000000e080c723c */ /* 0x000fe20000041838 */
[----:B------:R-:W-:-:S07]  /*25d70*/  FADD.FTZ R0, R51, R0 ;  /* 0x0000000033007221 */ /* 0x000fce0000010000 */
[----:B------:R-:W-:Y:S01]  /*25d80*/  HMMA.16816.F32.BF16 R148, R8, R20, R52 ;  /* 0x000000140894723c */ /* 0x000fe20000041834 */
[----:B---3--:R-:W-:-:S07]  /*25d90*/  FADD.FTZ R2, R48, R2 ;  /* 0x0000000230027221 */ /* 0x008fce0000010000 */
[----:B------:R-:W-:Y:S01]  /*25da0*/  HMMA.16816.F32.BF16 R8, R8, R22, R24 ;  /* 0x000000160808723c */ /* 0x000fe20000041818 */
[----:B------:R-:W-:Y:S02]  /*25db0*/  FADD.FTZ R0, R50, R0 ;  /* 0x0000000032007221 */ /* 0x000fe40000010000 */
[C---:B----4-:R-:W-:Y:S02]  /*25dc0*/  FADD.FTZ R2, R18.reuse, R2 ;  /* 0x0000000212027221 */ /* 0x050fe40000010000 */
[----:B------:R-:W-:Y:S02]  /*25dd0*/  FADD.FTZ R0, R49, R0 ;  /* 0x0000000031007221 */ /* 0x000fe40000010000 */
[----:B--2---:R-:W-:Y:S01]  /*25de0*/  FADD.FTZ R2, R17, R2 ;  /* 0x0000000211027221 */ /* 0x004fe20000010000 */
[----:B------:R-:W-:Y:S02]  /*25df0*/  F2FP.BF16.PACK_AB R160, R18, R48 ;  /* 0x0000003012a0723e */ /* 0x000fe400000010ff */
[----:B------:R-:W-:-:S02]  /*25e00*/  F2FP.BF16.PACK_AB R161, R50, R51 ;  /* 0x0000003332a1723e */ /* 0x000fc400000010ff */
[C---:B------:R-:W-:Y:S02]  /*25e10*/  F2FP.BF16.PACK_AB R162, R16.reuse, R17 ;  /* 0x0000001110a2723e */ /* 0x040fe400000010ff */
[C---:B-1----:R-:W-:Y:S01]  /*25e20*/  F2FP.BF16.PACK_AB R163, R3.reuse, R49 ;  /* 0x0000003103a3723e */ /* 0x042fe200000010ff */
[----:B------:R-:W-:Y:S02]  /*25e30*/  FADD.FTZ R3, R3, R0 ;  /* 0x0000000003037221 */ /* 0x000fe40000010000 */
[----:B------:R-:W-:-:S03]  /*25e40*/  FADD.FTZ R0, R16, R2 ;  /* 0x0000000210007221 */ /* 0x000fc60000010000 */
[----:B------:R1:W-:Y:S01]  /*25e50*/  STL [R1], R3 ;  /* 0x0000000301007387 */ /* 0x0003e20000100800 */
[C---:B------:R-:W-:Y:S03]  /*25e60*/  HMMA.16816.F32.BF16 R168, R160.reuse, R164, R40 ;  /* 0x000000a4a0a8723c */ /* 0x040fe60000041828 */
[----:B------:R1:W-:Y:S05]  /*25e70*/  STL [R1+0x4], R0 ;  /* 0x0000040001007387 */ /* 0x0003ea0000100800 */
[C---:B------:R-:W-:Y:S08]  /*25e80*/  HMMA.16816.F32.BF16 R132, R160.reuse, R136, R44 ;  /* 0x00000088a084723c */ /* 0x040ff0000004182c */
[C---:B------:R-:W-:Y:S08]  /*25e90*/  HMMA.16816.F32.BF16 R140, R160.reuse, R144, R28 ;  /* 0x00000090a08c723c */ /* 0x040ff0000004181c */
[C---:B------:R-:W-:Y:S08]  /*25ea0*/  HMMA.16816.F32.BF16 R164, R160.reuse, R166, R32 ;  /* 0x000000a6a0a4723c */ /* 0x040ff00000041820 */
[C---:B------:R-:W-:Y:S08]  /*25eb0*/  HMMA.16816.F32.BF16 R136, R160.reuse, R138, R36 ;  /* 0x0000008aa088723c */ /* 0x040ff00000041824 */
[C---:B------:R-:W-:Y:S08]  /*25ec0*/  HMMA.16816.F32.BF16 R144, R160.reuse, R146, R12 ;  /* 0x00000092a090723c */ /* 0x040ff0000004180c */
[C---:B------:R-:W-:Y:S08]  /*25ed0*/  HMMA.16816.F32.BF16 R148, R160.reuse, R4, R148 ;  /* 0x00000004a094723c */ /* 0x040ff00000041894 */
[----:B------:R-:W-:Y:S01]  /*25ee0*/  HMMA.16816.F32.BF16 R160, R160, R6, R8 ;  /* 0x00000006a0a0723c */ /* 0x000fe20000041808 */
[----:B------:R-:W-:-:S02]  /*25ef0*/  MOV R2, R77 ;  /* 0x0000004d00027202 */ /* 0x000fc40000000f00 */
[----:B------:R-:W-:-:S05]  /*25f00*/  MOV R22, R76 ;  /* 0x0000004c00167202 */ /* 0x000fca0000000f00 */
.L_x_3161:
[----:B-1----:R-:W-:-:S13]  /*25f10*/  ISETP.GE.AND P0, PT, R252, 0x1, PT ;  /* 0x00000001fc00780c */ /* 0x002fda0003f06270 */
[----:B------:R-:W-:Y:S05]  /*25f20*/  @!P0 BRA `(.L_x_3172) ;  /* 0x00007ad000008947 */ /* 0x000fea0003800000 */
[----:B------:R-:W2:Y:S04]  /*25f30*/  LDL R24, [R1+0xc] ;  /* 0x00000c0001187983 */ /* 0x000ea80000100800 */
[----:B------:R-:W3:Y:S01]  /*25f40*/  LDL R23, [R1+0x8] ;  /* 0x0000080001177983 */ /* 0x000ee20000100800 */
[----:B------:R-:W-:Y:S01]  /*25f50*/  MOV R156, R22 ;  /* 0x00000016009c7202 */ /* 0x000fe20000000f00 */
[----:B------:R-:W-:Y:S01]  /*25f60*/  IMAD.WIDE.U32 R44, R194, 0x30, RZ ;  /* 0x00000030c22c7825 */ /* 0x000fe200078e00ff */
[----:B------:R-:W-:-:S03]  /*25f70*/  MOV R152, R2 ;  /* 0x0000000200987202 */ /* 0x000fc60000000f00 */
        /* <DEDUP_REMOVED lines=133> */
.L_x_3181:
        /* <DEDUP_REMOVED lines=11> */
[----:B-1----:R-:W-:-:S05]  /*26880*/  @!P0 BRA `(.L_x_3174) ;  /* 0x0000040000008947 */ /* 0x002fca0003800000 */
        /* <DEDUP_REMOVED lines=64> */
.L_x_3174:
[----:B------:R-:W-:Y:S02]  /*26c90*/  ULDC.64 UR4, c[0x0][0x118] ;  /* 0x0000460000047ab9 */ /* 0x000fe40000000a00 */
[----:B------:R-:W2:Y:S02]  /*26ca0*/  LD.E R0, [R6.64+0x40] ;  /* 0x0000400406007980 */ /* 0x000ea4000c101900 */
[----:B--2---:R-:W-:Y:S04]  /*26cb0*/  LEA R0, -R0, RZ, 0x8 ;  /* 0x000000ff00007211 */ /* 0x004fe800078e41ff */
[----:B------:R-:W-:Y:S02]  /*26cc0*/  SHF.R.S32.HI R2, RZ, 0x1f, R0 ;  /* 0x0000001fff027819 */ /* 0x000fe40000011400 */
.L_x_3175:
[----:B------:R-:W-:Y:S05]  /*26cd0*/  BSYNC B0 ;  /* 0x0000000000007941 */ /* 0x000fea0003800000 */
.L_x_3173:
        /* <DEDUP_REMOVED lines=8> */
[----:B------:R-:W4:Y:S04]  /*26d60*/  LDL R5, [R1+0x8] ;  /* 0x0000080001057983 */ /* 0x000f280000100800 */
        /* <DEDUP_REMOVED lines=410> */
[----:B------:R-:W-:Y:S02]  /*28710*/  IMAD.MOV.U32 R172, RZ, RZ, R158 ;  /* 0x000000ffffac7224 */ /* 0x000fe400078e009e */
[----:B------:R-:W-:Y:S02]  /*28720*/  IMAD.SHL.U32 R158, R252, 0x100, RZ ;  /* 0x00000100fc9e7824 */ /* 0x000fe400078e00ff */
[----:B------:R-:W-:Y:S03]  /*28730*/  IMAD R172, R172, R0, RZ ;  /* 0x00000000acac7224 */ /* 0x000fe600078e02ff */
[C---:B------:R-:W-:Y:S02]  /*28740*/  IADD3 R175, R158.reuse, -0x100, RZ ;  /* 0xffffff009eaf7810 */ /* 0x040fe40007ffe0ff */
[----:B------:R-:W-:Y:S01]  /*28750*/  IADD3 R176, R158, -0x200, RZ ;  /* 0xfffffe009eb07810 */ /* 0x000fe20007ffe0ff */
[----:B------:R-:W-:Y:S01]  /*28760*/  IMAD.MOV.U32 R158, RZ, RZ, RZ ;  /* 0x000000ffff9e7224 */ /* 0x000fe200078e00ff */
[----:B------:R-:W-:Y:S02]  /*28770*/  IABS R173, R175 ;  /* 0x000000af00ad7213 */ /* 0x000fe40000000000 */
[-C--:B------:R-:W-:Y:S01]  /*28780*/  LOP3.LUT R175, R175, R157.reuse, RZ, 0x3c, !PT ;  /* 0x0000009dafaf7212 */ /* 0x080fe200078e3cff */
[----:B------:R-:W-:Y:S01]  /*28790*/  IMAD.HI.U32 R159, R159, R172, R158 ;  /* 0x000000ac9f9f7227 */ /* 0x000fe200078e009e */
[----:B------:R-:W-:Y:S02]  /*287a0*/  IABS R172, R176 ;  /* 0x000000b000ac7213 */ /* 0x000fe40000000000 */
[----:B------:R-:W-:Y:S02]  /*287b0*/  ISETP.GE.AND P2, PT, R175, RZ, PT ;  /* 0x000000ffaf00720c */ /* 0x000fe40003f46270 */
[----:B------:R-:W-:Y:S01]  /*287c0*/  LOP3.LUT R176, R176, R157, RZ, 0x3c, !PT ;  /* 0x0000009db0b07212 */ /* 0x000fe200078e3cff */
[C---:B------:R-:W-:Y:S03]  /*287d0*/  IMAD.HI.U32 R158, R159.reuse, R172, RZ ;  /* 0x000000ac9f9e7227 */ /* 0x040fe600078e00ff */
[----:B------:R-:W-:Y:S01]  /*287e0*/  ISETP.GE.AND P0, PT, R176, RZ, PT ;  /* 0x000000ffb000720c */ /* 0x000fe20003f06270 */
        /* <DEDUP_REMOVED lines=19> */
[-C--:B------:R-:W-:Y:S01]  /*28920*/  LEA R176, P1, R174, R220.reuse, 0x2 ;  /* 0x000000dcaeb07211 */ /* 0x080fe200078210ff */
[----:B------:R-:W2:Y:S01]  /*28930*/  LD.E.64 R158, [R2.64+0x38] ;  /* 0x00003804029e7980 */ /* 0x000ea2000c101b00 */
[----:B------:R-:W-:Y:S02]  /*28940*/  LEA R172, P0, R0, R220, 0x2 ;  /* 0x000000dc00ac7211 */ /* 0x000fe400078010ff */
[-C--:B------:R-:W-:Y:S02]  /*28950*/  LEA.HI.X.SX32 R177, R174, R221.reuse, 0x2, P1 ;  /* 0x000000ddaeb17211 */ /* 0x080fe400008f16ff */
[C---:B------:R-:W-:Y:S01]  /*28960*/  LEA.HI.X.SX32 R173, R0.reuse, R221, 0x2, P0 ;  /* 0x000000dd00ad7211 */ /* 0x040fe200000f16ff */
[----:B------:R-:W-:Y:S02]  /*28970*/  IMAD.IADD R0, R0, 0x1, -R174 ;  /* 0x0000000100007824 */ /* 0x000fe400078e0aae */
[----:B------:R-:W3:Y:S02]  /*28980*/  LD.E R176, [R176.64] ;  /* 0x00000004b0b07980 */ /* 0x000ee4000c101900 */
[----:B------:R-:W-:Y:S02]  /*28990*/  IMAD R157, R157, R0, -0x100 ;  /* 0xffffff009d9d7424 */ /* 0x000fe400078e0200 */
[----:B------:R1:W3:Y:S03]  /*289a0*/  LD.E R175, [R172.64] ;  /* 0x00000004acaf7980 */ /* 0x0002e6000c101900 */
[----:B------:R-:W-:Y:S01]  /*289b0*/  SHF.R.S32.HI R174, RZ, 0x1f, R157 ;  /* 0x0000001fffae7819 */ /* 0x000fe2000001149d */
        /* <DEDUP_REMOVED lines=13> */
.L_x_3179:
[----:B------:R-:W2:Y:S02]  /*28a90*/  LD.E R0, [R2.64+0x38] ;  /* 0x0000380402007980 */ /* 0x000ea4000c101900 */
[----:B--2---:R-:W-:Y:S04]  /*28aa0*/  LEA R0, -R0, RZ, 0x8 ;  /* 0x000000ff00007211 */ /* 0x004fe800078e41ff */
[----:B------:R-:W-:Y:S02]  /*28ab0*/  SHF.R.S32.HI R157, RZ, 0x1f, R0 ;  /* 0x0000001fff9d7819 */ /* 0x000fe40000011400 */
.L_x_3180:
[----:B------:R-:W-:Y:S05]  /*28ac0*/  BSYNC B0 ;  /* 0x0000000000007941 */ /* 0x000fea0003800000 */
.L_x_3178:
        /* <DEDUP_REMOVED lines=8> */
[----:B------:R-:W4:Y:S03]  /*28b50*/  LDL R178, [R1+0x120] ;  /* 0x0001200001b27983 */ /* 0x000f260000100800 */
[C---:B------:R-:W-:Y:S01]  /*28b60*/  @!P0 IMAD.X R159, R157.reuse, 0x1, R159, P1 ;  /* 0x000000019d9f8824 */ /* 0x040fe200008e069f */
[----:B------:R-:W4:Y:S01]  /*28b70*/  LDL R177, [R1+0x124] ;  /* 0x0001240001b17983 */ /* 0x000f220000100800 */
[CC--:B------:R-:W-:Y:S03]  /*28b80*/  @!P0 LEA R172, P1, R158.reuse, R222.reuse, 0x1 ;  /* 0x000000de9eac8211 */ /* 0x0c0fe600078208ff */
[----:B------:R-:W4:Y:S01]  /*28b90*/  LDL.64 R196, [R1+0x78] ;  /* 0x0000780001c47983 */ /* 0x000f220000100a00 */
[-C--:B------:R-:W-:Y:S02]  /*28ba0*/  @!P0 LEA.HI.X R173, R158, R223.reuse, R159, 0x1, P1 ;  /* 0x000000df9ead8211 */ /* 0x080fe400008f0c9f */
[C---:B------:R-:W-:Y:S01]  /*28bb0*/  LEA R158, P1, R0.reuse, R222, 0x1 ;  /* 0x000000de009e7211 */ /* 0x040fe200078208ff */
[----:B------:R-:W4:Y:S03]  /*28bc0*/  LDL R175, [R1+0xe4] ;  /* 0x0000e40001af7983 */ /* 0x000f260000100800 */
[CC--:B------:R-:W-:Y:S01]  /*28bd0*/  LEA.HI.X R159, R0.reuse, R223.reuse, R157, 0x1, P1 ;  /* 0x000000df009f7211 */ /* 0x0c0fe200008f0c9d */
[----:B------:R-:W4:Y:S04]  /*28be0*/  LDL.64 R200, [R1+0x70] ;  /* 0x0000700001c87983 */ /* 0x000f280000100a00 */
[----:B------:R-:W4:Y:S04]  /*28bf0*/  LDL R193, [R1+0xdc] ;  /* 0x0000dc0001c17983 */ /* 0x000f280000100800 */
[----:B------:R-:W4:Y:S04]  /*28c00*/  LDL R203, [R1+0xd4] ;  /* 0x0000d40001cb7983 */ /* 0x000f280000100800 */
        /* <DEDUP_REMOVED lines=13> */
[C---:B--2---:R-:W-:Y:S03]  /*28ce0*/  @!P0 IADD3 R173, P1, R0.reuse, R176, RZ ;  /* 0x000000b000ad8210 */ /* 0x044fe60007f3e0ff */
[----:B------:R-:W2:Y:S02]  /*28cf0*/  LDL R176, [R1+0xe0] ;  /* 0x0000e00001b07983 */ /* 0x000ea40000100800 */
[----:B---3--:R-:W-:Y:S01]  /*28d00*/  @!P0 IMAD.X R174, R157, 0x1, R174, P1 ;  /* 0x000000019dae8824 */ /* 0x008fe200008e06ae */
[C---:B------:R-:W-:Y:S04]  /*28d10*/  @!P0 LEA R172, P1, R173.reuse, R222, 0x1 ;  /* 0x000000deadac8211 */ /* 0x040fe800078208ff */
[-C--:B------:R-:W-:Y:S05]  /*28d20*/  @!P0 LEA.HI.X R173, R173, R223.reuse, R174, 0x1, P1 ;  /* 0x000000dfadad8211 */ /* 0x080fea00008f0cae */
[----:B------:R-:W-:Y:S01]  /*28d30*/  @!PT LDS RZ, [RZ] ;  /* 0x00000000fffff984 */ /* 0x000fe20000000800 */
[----:B------:R-:W-:Y:S01]  /*28d40*/  @!PT LDS RZ, [RZ] ;  /* 0x00000000fffff984 */ /* 0x000fe20000000800 */
[----:B------:R-:W-:Y:S01]  /*28d50*/  @!PT LDS RZ, [RZ] ;  /* 0x00000000fffff984 */ /* 0x000fe20000000800 */
[----:B------:R4:W-:Y:S04]  /*28d60*/  @!P0 LDGSTS.E.BYPASS.LTC128B.128 [R192+0x3000], [R172.64] ;  /* 0x03000000acc08fae */ /* 0x0009e8000b901d44 */
[----:B------:R1:W-:Y:S01]  /*28d70*/  @P0 STS.128 [R192+0x3800], RZ ;  /* 0x003800ffc0000388 */ /* 0x0003e20000000c00 */
[C---:B----4-:R-:W-:Y:S03]  /*28d80*/  @!P0 IADD3 R173, P1, R0.reuse, R198, RZ ;  /* 0x000000c600ad8210 */ /* 0x050fe60007f3e0ff */
[----:B------:R-:W3:Y:S02]  /*28d90*/  LDL.64 R198, [R1+0x68] ;  /* 0x0000680001c67983 */ /* 0x000ee40000100a00 */
[----:B-----5:R-:W-:Y:S01]  /*28da0*/  @!P0 IMAD.X R174, R157, 0x1, R179, P1 ;  /* 0x000000019dae8824 */ /* 0x020fe200008e06b3 */
[C---:B------:R-:W-:Y:S01]  /*28db0*/  @!P0 LEA R172, P1, R173.reuse, R222, 0x1 ;  /* 0x000000deadac8211 */ /* 0x040fe200078208ff */
[----:B------:R-:W4:Y:S03]  /*28dc0*/  LDL R179, [R1+0x118] ;  /* 0x0001180001b37983 */ /* 0x000f260000100800 */
[-C--:B------:R-:W-:Y:S05]  /*28dd0*/  @!P0 LEA.HI.X R173, R173, R223.reuse, R174, 0x1, P1 ;  /* 0x000000dfadad8211 */ /* 0x080fea00008f0cae */
[----:B------:R-:W-:Y:S01]  /*28de0*/  @!PT LDS RZ, [RZ] ;  /* 0x00000000fffff984 */ /* 0x000fe20000000800 */
[----:B------:R-:W-:Y:S01]  /*28df0*/  @!PT LDS RZ, [RZ] ;  /* 0x00000000fffff984 */ /* 0x000fe20000000800 */
[----:B------:R-:W-:Y:S01]  /*28e00*/  @!PT LDS RZ, [RZ] ;  /* 0x00000000fffff984 */ /* 0x000fe20000000800 */
[----:B------:R5:W-:Y:S04]  /*28e10*/  @!P0 LDGSTS.E.BYPASS.LTC128B.128 [R192+0x3800], [R172.64] ;  /* 0x03800000acc08fae */ /* 0x000be8000b901d44 */
[----:B------:R1:W-:Y:S01]  /*28e20*/  @P0 STS.128 [R192+0x4000], RZ ;  /* 0x004000ffc0000388 */ /* 0x0003e20000000c00 */
[C---:B-----5:R-:W-:Y:S03]  /*28e30*/  @!P0 IADD3 R173, P1, R0.reuse, R178, RZ ;  /* 0x000000b200ad8210 */ /* 0x060fe60007f3e0ff */
[----:B------:R-:W5:Y:S02]  /*28e40*/  LDL R178, [R1+0x11c] ;  /* 0x00011c0001b27983 */ /* 0x000f640000100800 */
[----:B------:R-:W-:Y:S01]  /*28e50*/  @!P0 IMAD.X R174, R157, 0x1, R177, P1 ;  /* 0x000000019dae8824 */ /* 0x000fe200008e06b1 */
[C---:B------:R-:W-:Y:S04]  /*28e60*/  @!P0 LEA R172, P1, R173.reuse, R222, 0x1 ;  /* 0x000000deadac8211 */ /* 0x040fe800078208ff */
[-C--:B------:R-:W-:Y:S05]  /*28e70*/  @!P0 LEA.HI.X R173, R173, R223.reuse, R174, 0x1, P1 ;  /* 0x000000dfadad8211 */ /* 0x080fea00008f0cae */
[----:B------:R-:W-:Y:S01]  /*28e80*/  @!PT LDS RZ, [RZ] ;  /* 0x00000000fffff984 */ /* 0x000fe20000000800 */
[----:B------:R-:W-:Y:S01]  /*28e90*/  @!PT LDS RZ, [RZ] ;  /* 0x00000000fffff984 */ /* 0x000fe20000000800 */
[----:B------:R-:W-:Y:S01]  /*28ea0*/  @!PT LDS RZ, [RZ] ;  /* 0x00000000fffff984 */ /* 0x000fe20000000800 */
[----:B------:R1:W-:Y:S04]  /*28eb0*/  @!P0 LDGSTS.E.BYPASS.LTC128B.128 [R192+0x4000], [R172.64] ;  /* 0x04000000acc08fae */ /* 0x0003e8000b901d44 */
[----:B------:R1:W-:Y:S02]  /*28ec0*/  @P0 STS.128 [R192+0x4800], RZ ;  /* 0x004800ffc0000388 */ /* 0x0003e40000000c00 */
[C---:B-1----:R-:W-:Y:S02]  /*28ed0*/  @!P0 IADD3 R173, P1, R0.reuse, R196, RZ ;  /* 0x000000c400ad8210 */ /* 0x042fe40007f3e0ff */
[----:B------:R-:W5:Y:S03]  /*28ee0*/  LDL.64 R196, [R1+0x60] ;  /* 0x0000600001c47983 */ /* 0x000f660000100a00 */
[----:B------:R-:W-:Y:S01]  /*28ef0*/  @!P0 IMAD.X R174, R157, 0x1, R175, P1 ;  /* 0x000000019dae8824 */ /* 0x000fe200008e06af */
[C---:B------:R-:W-:Y:S01]  /*28f00*/  @!P0 LEA R172, P1, R173.reuse, R222, 0x1 ;  /* 0x000000deadac8211 */ /* 0x040fe200078208ff */
[----:B------:R-:W5:Y:S03]  /*28f10*/  LDL R175, [R1+0xd8] ;  /* 0x0000d80001af7983 */ /* 0x000f660000100800 */
        /* <DEDUP_REMOVED lines=8> */
[----:B--2---:R-:W-:Y:S01]  /*28fa0*/  @!P0 IMAD.X R174, R157, 0x1, R176, P1 ;  /* 0x000000019dae8824 */ /* 0x004fe200008e06b0 */
[C---:B------:R-:W-:Y:S01]  /*28fb0*/  @!P0 LEA R172, P1, R173.reuse, R222, 0x1 ;  /* 0x000000deadac8211 */ /* 0x040fe200078208ff */
[----:B------:R-:W2:Y:S03]  /*28fc0*/  LDL.64 R176, [R1+0x58] ;  /* 0x0000580001b07983 */ /* 0x000ea60000100a00 */
[-C--:B------:R-:W-:Y:S05]  /*28fd0*/  @!P0 LEA.HI.X R173, R173, R223.reuse, R174, 0x1, P1 ;  /* 0x000000dfadad8211 */ /* 0x080fea00008f0cae */
[----:B------:R-:W-:Y:S01]  /*28fe0*/  @!PT LDS RZ, [RZ] ;  /* 0x00000000fffff984 */ /* 0x000fe20000000800 */
[----:B------:R-:W-:Y:S01]  /*28ff0*/  @!PT LDS RZ, [RZ] ;  /* 0x00000000fffff984 */ /* 0x000fe20000000800 */
[----:B------:R-:W-:Y:S01]  /*29000*/  @!PT LDS RZ, [RZ] ;  /* 0x00000000fffff984 */ /* 0x000fe20000000800 */
[----:B------:R3:W-:Y:S04]  /*29010*/  @!P0 LDGSTS.E.BYPASS.LTC128B.128 [R192+0x5000], [R172.64] ;  /* 0x05000000acc08fae */ /* 0x0007e8000b901d44 */
[----:B------:R1:W-:Y:S01]  /*29020*/  @P0 STS.128 [R192+0x5800], RZ ;  /* 0x005800ffc0000388 */ /* 0x0003e20000000c00 */
[C---:B---3--:R-:W-:Y:S03]  /*29030*/  @!P0 IADD3 R173, P1, R0.reuse, R198, RZ ;  /* 0x000000c600ad8210 */ /* 0x048fe60007f3e0ff */
[----:B------:R-:W3:Y:S02]  /*29040*/  LDL.64 R198, [R1+0x40] ;  /* 0x0000400001c67983 */ /* 0x000ee40000100a00 */
[----:B------:R-:W-:Y:S01]  /*29050*/  @!P0 IMAD.X R174, R157, 0x1, R193, P1 ;  /* 0x000000019dae8824 */ /* 0x000fe200008e06c1 */
[CC--:B------:R-:W-:Y:S01]  /*29060*/  @!P0 LEA R172, P1, R173.reuse, R222.reuse, 0x1 ;  /* 0x000000deadac8211 */ /* 0x0c0fe200078208ff */
[----:B------:R-:W3:Y:S03]  /*29070*/  LDL R193, [R1+0xcc] ;  /* 0x0000cc0001c17983 */ /* 0x000ee60000100800 */
[----:B------:R-:W-:Y:S05]  /*29080*/  @!P0 LEA.HI.X R173, R173, R223, R174, 0x1, P1 ;  /* 0x000000dfadad8211 */ /* 0x000fea00008f0cae */
[----:B------:R-:W-:Y:S01]  /*29090*/  @!PT LDS RZ, [RZ] ;  /* 0x00000000fffff984 */ /* 0x000fe20000000800 */
[----:B------:R-:W-:Y:S01]  /*290a0*/  @!PT LDS RZ, [RZ] ;  /* 0x00000000fffff984 */ /* 0x000fe20000000800 */
[----:B------:R-:W-:Y:S01]  /*290b0*/  @!PT LDS RZ, [RZ] ;  /* 0x00000000fffff984 */ /* 0x000fe20000000800 */
[----:B------:R4:W-:Y:S04]  /*290c0*/  @!P0 LDGSTS.E.BYPASS.LTC128B.128 [R192+0x5800], [R172.64] ;  /* 0x05800000acc08fae */ /* 0x0009e8000b901d44 */
[----:B------:R1:W-:Y:S01]  /*290d0*/  @P0 STS.128 [R192+0x6000], RZ ;  /* 0x006000ffc0000388 */ /* 0x0003e20000000c00 */
[C---:B----4-:R-:W-:Y:S03]  /*290e0*/  @!P0 IADD3 R173, P1, R0.reuse, R179, RZ ;  /* 0x000000b300ad8210 */ /* 0x050fe60007f3e0ff */
[----:B------:R-:W4:Y:S02]  /*290f0*/  LDL R179, [R1+0xc8] ;  /* 0x0000c80001b37983 */ /* 0x000f240000100800 */
[----:B-----5:R-:W-:Y:S01]  /*29100*/  @!P0 IMAD.X R174, R157, 0x1, R178, P1 ;  /* 0x000000019dae8824 */ /* 0x020fe200008e06b2 */
        /* <DEDUP_REMOVED lines=9> */
[----:B------:R-:W4:Y:S03]  /*291a0*/  LDL.64 R196, [R1+0x38] ;  /* 0x0000380001c47983 */ /* 0x000f260000100a00 */
[----:B------:R-:W-:Y:S01]  /*291b0*/  @!P0 IMAD.X R174, R157, 0x1, R175, P1 ;  /* 0x000000019dae8824 */ /* 0x000fe200008e06af */
        /* <DEDUP_REMOVED lines=8> */
[C---:B--2---:R-:W-:Y:S03]  /*29240*/  @!P0 IADD3 R173, P1, R0.reuse, R176, RZ ;  /* 0x000000b000ad8210 */ /* 0x044fe60007f3e0ff */
[----:B------:R-:W2:Y:S02]  /*29250*/  LDL.64 R176, [R1+0x30] ;  /* 0x0000300001b07983 */ /* 0x000ea40000100a00 */
        /* <DEDUP_REMOVED lines=8> */
[C---:B-1----:R-:W-:Y:S05]  /*292e0*/  @!P0 IADD3 R173, P1, R0.reuse, R204, RZ ;  /* 0x000000cc00ad8210 */ /* 0x042fea0007f3e0ff */
        /* <DEDUP_REMOVED lines=17> */
[C---:B-1----:R-:W-:Y:S05]  /*29400*/  @!P0 IADD3 R173, P1, R0.reuse, R198, RZ ;  /* 0x000000c600ad8210 */ /* 0x042fea0007f3e0ff */
[----:B----4-:R-:W-:Y:S01]  /*29410*/  @!P0 IMAD.X R174, R157, 0x1, R179, P1 ;  /* 0x000000019dae8824 */ /* 0x010fe200008e06b3 */
        /* <DEDUP_REMOVED lines=8> */
[----:B-----5:R-:W-:Y:S01]  /*294a0*/  @!P0 IMAD.X R174, R157, 0x1, R178, P1 ;  /* 0x000000019dae8824 */ /* 0x020fe200008e06b2 */
[C---:B------:R-:W-:Y:S04]  /*294b0*/  @!P0 LEA R172, P1, R173.reuse, R222, 0x1 ;  /* 0x000000deadac8211 */ /* 0x040fe800078208ff */
[-C--:B------:R-:W-:Y:S05]  /*294c0*/  @!P0 LEA.HI.X R173, R173, R223.reuse, R174, 0x1, P1 ;  /* 0x000000dfadad8211 */ /* 0x080fea00008f0cae */
[----:B------:R-:W-:Y:S01]  /*294d0*/  @!PT LDS RZ, [RZ] ;  /* 0x00000000fffff984 */ /* 0x000fe20000000800 */
[----:B------:R-:W-:Y:S01]  /*294e0*/  @!PT LDS RZ, [RZ] ;  /* 0x00000000fffff984 */ /* 0x000fe20000000800 */
[----:B------:R-:W-:Y:S01]  /*294f0*/  @!PT LDS RZ, [RZ] ;  /* 0x00000000fffff984 */ /* 0x000fe20000000800 */
[----:B------:R1:W-:Y:S04]  /*29500*/  @!P0 LDGSTS.E.BYPASS.LTC128B.128 [R192+0x9000], [R172.64] ;  /* 0x09000000acc08fae */ /* 0x0003e8000b901d44 */
[----:B------:R3:W-:Y:S01]  /*29510*/  @P0 STS.128 [R192+0x9800], RZ ;  /* 0x009800ffc0000388 */ /* 0x0007e20000000c00 */
[----:B--2---:R-:W-:Y:S05]  /*29520*/  @!P0 IADD3 R0, P1, R0, R176, RZ ;  /* 0x000000b000008210 */ /* 0x004fea0007f3e0ff */
[----:B------:R-:W-:Y:S01]  /*29530*/  @!P0 IMAD.X R157, R157, 0x1, R175, P1 ;  /* 0x000000019d9d8824 */ /* 0x000fe200008e06af */
[C---:B-1----:R-:W-:Y:S01]  /*29540*/  @!P0 LEA R172, P1, R0.reuse, R222, 0x1 ;  /* 0x000000de00ac8211 */ /* 0x042fe200078208ff */
        /* <DEDUP_REMOVED lines=8> */
.L_x_3177:
[----:B------:R-:W-:Y:S05]  /*295d0*/  BSYNC B1 ;  /* 0x0000000000017941 */ /* 0x000fea0003800000 */
.L_x_3176:
[----:B------:R-:W1:Y:S01]  /*295e0*/  S2R R0, SR_TID.X ;  /* 0x0000000000007919 */ /* 0x000e620000002100 */
[----:B------:R-:W-:Y:S07]  /*295f0*/  IADD3 R245, R252, -0x1, RZ ;  /* 0xfffffffffcf57810 */ /* 0x000fee0007ffe0ff */
[----:B------:R2:W4:Y:S01]  /*29600*/  LD.E R3, [R2.64+0xdc] ;  /* 0x0000dc0402037980 */ /* 0x000522000c101900 */
[----:B-1----:R-:W-:Y:S04]  /*29610*/  SHF.L.U32 R0, R0, 0x1, RZ ;  /* 0x0000000100007819 */ /* 0x002fe800000006ff */
[----:B------:R-:W-:Y:S04]  /*29620*/  LOP3.LUT R0, R0, 0x6, RZ, 0xc0, !PT ;  /* 0x0000000600007812 */ /* 0x000fe800078ec0ff */
[----:B------:R-:W-:Y:S04]  /*29630*/  LEA R0, R245, R0, 0x8 ;  /* 0x00000000f5007211 */ /* 0x000fe800078e40ff */
[----:B--2---:R-:W1:Y:S02]  /*29640*/  I2F R2, R0 ;  /* 0x0000000000027306 */ /* 0x004e640000201400 */
[CC--:B-1----:R-:W-:Y:S02]  /*29650*/  FFMA.FTZ R6, R153.reuse, R2.reuse, R6 ;  /* 0x0000000299067223 */ /* 0x0c2fe40000010006 */
[C---:B------:R-:W-:Y:S01]  /*29660*/  FFMA.FTZ R4, R153.reuse, R2, R4 ;  /* 0x0000000299047223 */ /* 0x040fe20000010004 */
[C---:B------:R-:W-:Y:S06]  /*29670*/  IADD3 R2, R0.reuse, 0x1, RZ ;  /* 0x0000000100027810 */ /* 0x040fec0007ffe0ff */
[----:B------:R-:W1:Y:S02]  /*29680*/  I2F R2, R2 ;  /* 0x0000000200027306 */ /* 0x000e640000201400 */
        /* <DEDUP_REMOVED lines=242> */
[C---:B------:R-:W-:Y:S02]  /*2a5b0*/  IADD3 R2, R0.reuse, 0xf8, RZ ;  /* 0x000000f800027810 */ /* 0x040fe40007ffe0ff */
[----:B------:R-:W-:Y:S04]  /*2a5c0*/  IADD3 R0, R0, 0xf9, RZ ;  /* 0x000000f900007810 */ /* 0x000fe80007ffe0ff */
[----:B------:R-:W1:Y:S10]  /*2a5d0*/  I2F R2, R2 ;  /* 0x0000000200027306 */ /* 0x000e740000201400 */
[----:B------:R-:W2:Y:S01]  /*2a5e0*/  I2F R0, R0 ;  /* 0x0000000000007306 */ /* 0x000ea20000201400 */
[CC--:B-1----:R-:W-:Y:S02]  /*2a5f0*/  FFMA.FTZ R130, R153.reuse, R2.reuse, R130 ;  /* 0x0000000299827223 */ /* 0x0c2fe40000010082 */
[C---:B------:R-:W-:Y:S02]  /*2a600*/  FFMA.FTZ R128, R153.reuse, R2, R128 ;  /* 0x0000000299807223 */ /* 0x040fe40000010080 */
[CC--:B--2---:R-:W-:Y:S02]  /*2a610*/  FFMA.FTZ R129, R153.reuse, R0.reuse, R129 ;  /* 0x0000000099817223 */ /* 0x0c4fe40000010081 */
[----:B------:R-:W-:Y:S01]  /*2a620*/  FFMA.FTZ R131, R153, R0, R131 ;  /* 0x0000000099837223 */ /* 0x000fe20000010083 */
        /* <DEDUP_REMOVED lines=69> */
[----:B----4-:R-:W-:Y:S02]  /*2aa80*/  FMUL.FTZ R157, R3, R2 ;  /* 0x00000002039d7220 */ /* 0x010fe40000410000 */
[----:B------:R-:W-:Y:S03]  /*2aa90*/  FADD.FTZ R0, -R2, R152 ;  /* 0x0000009802007221 */ /* 0x000fe60000010100 */
[----:B------:R-:W-:Y:S01]  /*2aaa0*/  FSEL R152, R157, RZ, P0 ;  /* 0x000000ff9d987208 */ /* 0x000fe20000000000 */
[----:B------:R-:W-:Y:S04]  /*2aab0*/  FMUL.FTZ R0, R3, R0 ;  /* 0x0000000003007220 */ /* 0x000fe80000410000 */
[-CC-:B------:R-:W-:Y:S02]  /*2aac0*/  FFMA.FTZ R174, R19, R3.reuse, -R152.reuse ;  /* 0x0000000313ae7223 */ /* 0x180fe40000010898 */
[----:B------:R-:W1:Y:S01]  /*2aad0*/  MUFU.EX2 R0, R0 ;  /* 0x0000000000007308 */ /* 0x000e620000000800 */
[----:B------:R-:W2:Y:S01]  /*2aae0*/  LDL.LU R19, [R1] ;  /* 0x0000000001137983 */ /* 0x000ea20000300800 */
[-CC-:B------:R-:W-:Y:S01]  /*2aaf0*/  FFMA.FTZ R177, R22, R3.reuse, -R152.reuse ;  /* 0x0000000316b17223 */ /* 0x180fe20000010898 */
[----:B------:R-:W-:Y:S01]  /*2ab00*/  FMNMX.FTZ R22, R4, R156, !PT ;  /* 0x0000009c04167209 */ /* 0x000fe20007810000 */
[-CC-:B------:R-:W-:Y:S02]  /*2ab10*/  FFMA.FTZ R157, R6, R3.reuse, -R152.reuse ;  /* 0x00000003069d7223 */ /* 0x180fe40000010898 */
[-CC-:B------:R-:W-:Y:S01]  /*2ab20*/  FFMA.FTZ R7, R7, R3.reuse, -R152.reuse ;  /* 0x0000000307077223 */ /* 0x180fe20000010898 */
[----:B------:R-:W-:Y:S01]  /*2ab30*/  FMNMX.FTZ R22, R5, R22, !PT ;  /* 0x0000001605167209 */ /* 0x000fe20007810000 */
[-CC-:B------:R-:W-:Y:S02]  /*2ab40*/  FFMA.FTZ R175, R18, R3.reuse, -R152.reuse ;  /* 0x0000000312af7223 */ /* 0x180fe40000010898 */
[----:B------:R-:W-:Y:S01]  /*2ab50*/  MUFU.EX2 R157, R157 ;  /* 0x0000009d009d7308 */ /* 0x000fe20000000800 */
[----:B------:R-:W-:Y:S01]  /*2ab60*/  FMNMX.FTZ R22, R8, R22, !PT ;  /* 0x0000001608167209 */ /* 0x000fe20007810000 */
[-CC-:B------:R-:W-:Y:S02]  /*2ab70*/  FFMA.FTZ R26, R26, R3.reuse, -R152.reuse ;  /* 0x000000031a1a7223 */ /* 0x180fe40000010898 */
[-CC-:B------:R-:W-:Y:S01]  /*2ab80*/  FFMA.FTZ R27, R27, R3.reuse, -R152.reuse ;  /* 0x000000031b1b7223 */ /* 0x180fe20000010898 */
[----:B------:R-:W-:Y:S01]  /*2ab90*/  FMNMX.FTZ R22, R9, R22, !PT ;  /* 0x0000001609167209 */ /* 0x000fe20007810000 */
[-CC-:B------:R-:W-:Y:S02]  /*2aba0*/  FFMA.FTZ R159, R10, R3.reuse, -R152.reuse ;  /* 0x000000030a9f7223 */ /* 0x180fe40000010898 */
[-CC-:B------:R-:W-:Y:S01]  /*2abb0*/  FFMA.FTZ R158, R11, R3.reuse, -R152.reuse ;  /* 0x000000030b9e7223 */ /* 0x180fe20000010898 */
[----:B------:R-:W-:Y:S01]  /*2abc0*/  FMNMX.FTZ R22, R12, R22, !PT ;  /* 0x000000160c167209 */ /* 0x000fe20007810000 */
[----:B------:R4:W-:Y:S01]  /*2abd0*/  MUFU.EX2 R18, R7 ;  /* 0x0000000700127308 */ /* 0x0009e20000000800 */
[--C-:B---3--:R-:W-:Y:S02]  /*2abe0*/  FFMA.FTZ R172, R15, R3, -R152.reuse ;  /* 0x000000030fac7223 */ /* 0x108fe40000010898 */
[----:B------:R-:W-:Y:S01]  /*2abf0*/  FMNMX.FTZ R22, R13, R22, !PT ;  /* 0x000000160d167209 */ /* 0x000fe20007810000 */
[C---:B-1----:R-:W-:Y:S02]  /*2ac00*/  FMUL.FTZ R6, R0.reuse, R170 ;  /* 0x000000aa00067220 */ /* 0x042fe40000410000 */
[----:B------:R-:W-:Y:S01]  /*2ac10*/  FMUL.FTZ R10, R0, R166 ;  /* 0x000000a6000a7220 */ /* 0x000fe20000410000 */
[----:B------:R-:W-:Y:S01]  /*2ac20*/  FMNMX.FTZ R22, R16, R22, !PT ;  /* 0x0000001610167209 */ /* 0x000fe20007810000 */
[C---:B------:R-:W-:Y:S02]  /*2ac30*/  FMUL.FTZ R11, R0.reuse, R167 ;  /* 0x000000a7000b7220 */ /* 0x040fe40000410000 */
[----:B------:R-:W-:Y:S01]  /*2ac40*/  MUFU.EX2 R159, R159 ;  /* 0x0000009f009f7308 */ /* 0x000fe20000000800 */
        /* <DEDUP_REMOVED lines=10> */
[C---:B----4-:R-:W-:Y:S02]  /*2acf0*/  FMUL.FTZ R7, R0.reuse, R171 ;  /* 0x000000ab00077220 */ /* 0x050fe40000410000 */
[C---:B------:R-:W-:Y:S01]  /*2ad00*/  FMUL.FTZ R146, R0.reuse, R146 ;  /* 0x0000009200927220 */ /* 0x040fe20000410000 */
[----:B------:R-:W-:Y:S01]  /*2ad10*/  FMNMX.FTZ R22, R25, R22, !PT ;  /* 0x0000001619167209 */ /* 0x000fe20007810000 */
[C---:B------:R-:W-:Y:S02]  /*2ad20*/  FMUL.FTZ R147, R0.reuse, R147 ;  /* 0x0000009300937220 */ /* 0x040fe40000410000 */
[----:B------:R-:W-:Y:S01]  /*2ad30*/  FMUL.FTZ R150, R0, R150 ;  /* 0x0000009600967220 */ /* 0x000fe20000410000 */
[----:B------:R-:W-:Y:S01]  /*2ad40*/  FMNMX.FTZ R22, R28, R22, !PT ;  /* 0x000000161c167209 */ /* 0x000fe20007810000 */
[C---:B------:R-:W-:Y:S02]  /*2ad50*/  FMUL.FTZ R151, R0.reuse, R151 ;  /* 0x0000009700977220 */ /* 0x040fe40000410000 */
[----:B------:R-:W-:Y:S01]  /*2ad60*/  FMUL.FTZ R15, R0, R163 ;  /* 0x000000a3000f7220 */ /* 0x000fe20000410000 */
[----:B------:R-:W-:Y:S01]  /*2ad70*/  FMNMX.FTZ R22, R29, R22, !PT ;  /* 0x000000161d167209 */ /* 0x000fe20007810000 */
[-CC-:B------:R-:W-:Y:S02]  /*2ad80*/  FFMA.FTZ R173, R14, R3.reuse, -R152.reuse ;  /* 0x000000030ead7223 */ /* 0x180fe40000010898 */
[----:B------:R-:W-:Y:S01]  /*2ad90*/  FMUL.FTZ R14, R0, R162 ;  /* 0x000000a2000e7220 */ /* 0x000fe20000410000 */
        /* <DEDUP_REMOVED lines=25> */
[----:B------:R-:W-:Y:S01]  /*2af30*/  MUFU.EX2 R30, R175 ;  /* 0x000000af001e7308 */ /* 0x000fe20000000800 */
[-CC-:B------:R-:W-:Y:S02]  /*2af40*/  FFMA.FTZ R228, R87, R3.reuse, -R152.reuse ;  /* 0x0000000357e47223 */ /* 0x180fe40000010898 */
[----:B------:R-:W-:Y:S01]  /*2af50*/  FMNMX.FTZ R22, R49, R22, !PT ;  /* 0x0000001631167209 */ /* 0x000fe20007810000 */
[-CC-:B------:R-:W-:Y:S02]  /*2af60*/  FFMA.FTZ R233, R98, R3.reuse, -R152.reuse ;  /* 0x0000000362e97223 */ /* 0x180fe40000010898 */
[-CC-:B------:R-:W-:Y:S01]  /*2af70*/  FFMA.FTZ R176, R23, R3.reuse, -R152.reuse ;  /* 0x0000000317b07223 */ /* 0x180fe20000010898 */
[----:B------:R-:W-:Y:S01]  /*2af80*/  FMNMX.FTZ R22, R52, R22, !PT ;  /* 0x0000001634167209 */ /* 0x000fe20007810000 */
[-CC-:B------:R-:W-:Y:S02]  /*2af90*/  FFMA.FTZ R193, R31, R3.reuse, -R152.reuse ;  /* 0x000000031fc17223 */ /* 0x180fe40000010898 */
[----:B------:R-:W1:Y:S01]  /*2afa0*/  MUFU.EX2 R34, R174 ;  /* 0x000000ae00227308 */ /* 0x000e620000000800 */
        /* <DEDUP_REMOVED lines=14> */
[----:B------:R-:W-:Y:S01]  /*2b090*/  MUFU.EX2 R38, R27 ;  /* 0x0000001b00267308 */ /* 0x000fe20000000800 */
[----:B------:R-:W-:Y:S01]  /*2b0a0*/  FMNMX.FTZ R22, R64, R22, !PT ;  /* 0x0000001640167209 */ /* 0x000fe20007810000 */
[-CC-:B------:R-:W-:Y:S01]  /*2b0b0*/  FFMA.FTZ R211, R66, R3.reuse, -R152.reuse ;  /* 0x0000000342d37223 */ /* 0x180fe20000010898 */
[----:B-1----:R-:W-:Y:S01]  /*2b0c0*/  F2FP.BF16.PACK_AB R175, R34, R30 ;  /* 0x0000001e22af723e */ /* 0x002fe200000010ff */
[-CC-:B------:R-:W-:Y:S01]  /*2b0d0*/  FFMA.FTZ R229, R90, R3.reuse, -R152.reuse ;  /* 0x000000035ae57223 */ /* 0x180fe20000010898 */
[----:B------:R-:W-:Y:S01]  /*2b0e0*/  FMNMX.FTZ R22, R65, R22, !PT ;  /* 0x0000001641167209 */ /* 0x000fe20007810000 */
[-CC-:B------:R-:W-:Y:S02]  /*2b0f0*/  FFMA.FTZ R237, R106, R3.reuse, -R152.reuse ;  /* 0x000000036aed7223 */ /* 0x180fe40000010898 */
        /* <DEDUP_REMOVED lines=43> */
[----:B------:R-:W-:Y:S01]  /*2b3b0*/  FFMA.FTZ R152, R131, R3, -R152 ;  /* 0x0000000383987223 */ /* 0x000fe20000010898 */
[----:B------:R-:W-:Y:S03]  /*2b3c0*/  FMNMX.FTZ R22, R96, R22, !PT ;  /* 0x0000001660167209 */ /* 0x000fe60007810000 */
[----:B------:R-:W-:Y:S01]  /*2b3d0*/  MUFU.EX2 R51, R198 ;  /* 0x000000c600337308 */ /* 0x000fe20000000800 */
[----:B------:R-:W-:Y:S04]  /*2b3e0*/  FMNMX.FTZ R22, R97, R22, !PT ;  /* 0x0000001661167209 */ /* 0x000fe80007810000 */
[----:B------:R-:W-:Y:S04]  /*2b3f0*/  FMNMX.FTZ R22, R100, R22, !PT ;  /* 0x0000001664167209 */ /* 0x000fe80007810000 */
[----:B------:R-:W-:Y:S01]  /*2b400*/  FMNMX.FTZ R22, R101, R22, !PT ;  /* 0x0000001665167209 */ /* 0x000fe20007810000 */
[----:B------:R-:W-:Y:S03]  /*2b410*/  MUFU.EX2 R54, R197 ;  /* 0x000000c500367308 */ /* 0x000fe60000000800 */
[----:B------:R-:W-:Y:S04]  /*2b420*/  FMNMX.FTZ R22, R104, R22, !PT ;  /* 0x0000001668167209 */ /* 0x000fe80007810000 */
        /* <DEDUP_REMOVED lines=17> */
[----:B------:R-:W-:Y:S05]  /*2b540*/  FMNMX.FTZ R22, R129, R22, !PT ;  /* 0x0000001681167209 */ /* 0x000fea0007810000 */
[----:B------:R-:W-:Y:S10]  /*2b550*/  MUFU.EX2 R119, R216 ;  /* 0x000000d800777308 */ /* 0x000ff40000000800 */
[----:B------:R-:W-:Y:S10]  /*2b560*/  MUFU.EX2 R130, R215 ;  /* 0x000000d700827308 */ /* 0x000ff40000000800 */
[----:B------:R-:W-:Y:S01]  /*2b570*/  MUFU.EX2 R152, R152 ;  /* 0x0000009800987308 */ /* 0x000fe20000000800 */
[----:B--2---:R-:W-:Y:S01]  /*2b580*/  FFMA.FTZ R0, R0, R19, R157 ;  /* 0x0000001300007223 */ /* 0x004fe2000001009d */
[C---:B------:R-:W-:Y:S03]  /*2b590*/  F2FP.BF16.PACK_AB R157, R18.reuse, R157 ;  /* 0x0000009d129d723e */ /* 0x040fe600000010ff */
[----:B------:R-:W-:Y:S05]  /*2b5a0*/  FADD.FTZ R19, R18, R0 ;  /* 0x0000000012137221 */ /* 0x000fea0000010000 */
[----:B------:R-:W1:Y:S01]  /*2b5b0*/  MUFU.EX2 R18, R158 ;  /* 0x0000009e00127308 */ /* 0x000e620000000800 */
[----:B------:R-:W2:Y:S01]  /*2b5c0*/  SHFL.BFLY PT, R0, R22, 0x2, 0x1f ;  /* 0x0c401f0016007f89 */ /* 0x000ea200000e0000 */
[----:B------:R-:W-:Y:S01]  /*2b5d0*/  FADD.FTZ R19, R159, R19 ;  /* 0x000000139f137221 */ /* 0x000fe20000010000 */
[C---:B-1----:R-:W-:Y:S03]  /*2b5e0*/  F2FP.BF16.PACK_AB R159, R18.reuse, R159 ;  /* 0x0000009f129f723e */ /* 0x042fe600000010ff */
[----:B------:R-:W-:Y:S01]  /*2b5f0*/  FADD.FTZ R19, R18, R19 ;  /* 0x0000001312137221 */ /* 0x000fe20000010000 */
[----:B--2---:R-:W-:Y:S03]  /*2b600*/  FMNMX.FTZ R22, R22, R0, !PT ;  /* 0x0000000016167209 */ /* 0x004fe60007810000 */
[----:B------:R-:W-:Y:S02]  /*2b610*/  MUFU.EX2 R18, R172 ;  /* 0x000000ac00127308 */ /* 0x000fe40000000800 */
[----:B------:R-:W1:Y:S02]  /*2b620*/  SHFL.BFLY PT, R0, R22, 0x1, 0x1f ;  /* 0x0c201f0016007f89 */ /* 0x000e6400000e0000 */
[----:B-1----:R-:W-:Y:S04]  /*2b630*/  FMNMX.FTZ R22, R22, R0, !PT ;  /* 0x0000000016167209 */ /* 0x002fe80007810000 */
[C---:B------:R-:W-:Y:S01]  /*2b640*/  FSETP.NEU.FTZ.AND P0, PT, R22.reuse, -INF , PT ;  /* 0xff8000001600780b */ /* 0x040fe20003f1d000 */
[C---:B------:R-:W-:Y:S02]  /*2b650*/  FMUL.FTZ R46, R3.reuse, R22 ;  /* 0x00000016032e7220 */ /* 0x040fe40000410000 */
[----:B------:R-:W-:Y:S03]  /*2b660*/  FADD.FTZ R0, -R22, R156 ;  /* 0x0000009c16007221 */ /* 0x000fe60000010100 */
[----:B------:R-:W-:Y:S01]  /*2b670*/  FSEL R46, R46, RZ, P0 ;  /* 0x000000ff2e2e7208 */ /* 0x000fe20000000000 */
[----:B------:R-:W-:Y:S01]  /*2b680*/  FMUL.FTZ R0, R3, R0 ;  /* 0x0000000003007220 */ /* 0x000fe20000410000 */
[----:B------:R-:W-:Y:S02]  /*2b690*/  ISETP.GT.AND P0, PT, R252, 0x1, PT ;  /* 0x00000001fc00780c */ /* 0x000fe40003f04270 */
[----:B------:R-:W-:Y:S01]  /*2b6a0*/  MOV R252, R245 ;  /* 0x000000f500fc7202 */ /* 0x000fe20000000f00 */
        /* <DEDUP_REMOVED lines=14> */
[----:B------:R-:W3:Y:S01]  /*2b790*/  MUFU.EX2 R79, R5 ;  /* 0x00000005004f7308 */ /* 0x000ee20000000800 */
[-CC-:B------:R-:W-:Y:S02]  /*2b7a0*/  FFMA.FTZ R28, R28, R3.reuse, -R46.reuse ;  /* 0x000000031c1c7223 */ /* 0x180fe4000001082e */
[----:B------:R-:W-:Y:S02]  /*2b7b0*/  FFMA.FTZ R29, R29, R3, -R46 ;  /* 0x000000031d1d7223 */ /* 0x000fe4000001082e */
[C---:B-1----:R-:W-:Y:S02]  /*2b7c0*/  FMUL.FTZ R132, R0.reuse, R132 ;  /* 0x0000008400847220 */ /* 0x042fe40000410000 */
[C---:B------:R-:W-:Y:S02]  /*2b7d0*/  FMUL.FTZ R133, R0.reuse, R133 ;  /* 0x0000008500857220 */ /* 0x040fe40000410000 */
[C---:B------:R-:W-:Y:S01]  /*2b7e0*/  FMUL.FTZ R136, R0.reuse, R136 ;  /* 0x0000008800887220 */ /* 0x040fe20000410000 */
[----:B------:R1:W-:Y:S01]  /*2b7f0*/  MUFU.EX2 R86, R8 ;  /* 0x0000000800567308 */ /* 0x0003e20000000800 */
[C---:B------:R-:W-:Y:S02]  /*2b800*/  FMUL.FTZ R137, R0.reuse, R137 ;  /* 0x0000008900897220 */ /* 0x040fe40000410000 */
[----:B------:R-:W-:Y:S02]  /*2b810*/  FMUL.FTZ R140, R0, R140 ;  /* 0x0000008c008c7220 */ /* 0x000fe40000410000 */
[----:B--2---:R-:W-:Y:S01]  /*2b820*/  FADD.FTZ R4, R173, R19 ;  /* 0x00000013ad047221 */ /* 0x004fe20000010000 */
[----:B------:R-:W-:Y:S01]  /*2b830*/  F2FP.BF16.PACK_AB R173, R18, R173 ;  /* 0x000000ad12ad723e */ /* 0x000fe200000010ff */
[----:B------:R-:W-:Y:S02]  /*2b840*/  FMUL.FTZ R141, R0, R141 ;  /* 0x0000008d008d7220 */ /* 0x000fe40000410000 */
[----:B------:R-:W-:Y:S01]  /*2b850*/  FADD.FTZ R47, R18, R4 ;  /* 0x00000004122f7221 */ /* 0x000fe20000010000 */
[----:B------:R-:W2:Y:S01]  /*2b860*/  MUFU.EX2 R94, R9 ;  /* 0x00000009005e7308 */ /* 0x000ea20000000800 */
[C---:B------:R-:W-:Y:S02]  /*2b870*/  FMUL.FTZ R4, R0.reuse, R168 ;  /* 0x000000a800047220 */ /* 0x040fe40000410000 */
[C---:B------:R-:W-:Y:S01]  /*2b880*/  FMUL.FTZ R144, R0.reuse, R144 ;  /* 0x0000009000907220 */ /* 0x040fe20000410000 */
[----:B---3--:R-:W-:Y:S01]  /*2b890*/  F2FP.BF16.PACK_AB R156, R79, R62 ;  /* 0x0000003e4f9c723e */ /* 0x008fe200000010ff */
[C---:B------:R-:W-:Y:S02]  /*2b8a0*/  FMUL.FTZ R5, R0.reuse, R169 ;  /* 0x000000a900057220 */ /* 0x040fe40000410000 */
[----:B------:R-:W3:Y:S01]  /*2b8b0*/  LDSM.16.MT88.4 R168, [R182+0xa000] ;  /* 0x00a00000b6a8783b */ /* 0x000ee20000004200 */
[C---:B------:R-:W-:Y:S02]  /*2b8c0*/  FMUL.FTZ R145, R0.reuse, R145 ;  /* 0x0000009100917220 */ /* 0x040fe40000410000 */
[----:B------:R4:W-:Y:S01]  /*2b8d0*/  MUFU.EX2 R63, R12 ;  /* 0x0000000c003f7308 */ /* 0x0009e20000000800 */
[C---:B------:R-:W-:Y:S02]  /*2b8e0*/  FMUL.FTZ R148, R0.reuse, R148 ;  /* 0x0000009400947220 */ /* 0x040fe40000410000 */
[C---:B------:R-:W-:Y:S02]  /*2b8f0*/  FMUL.FTZ R149, R0.reuse, R149 ;  /* 0x0000009500957220 */ /* 0x040fe40000410000 */
[----:B-1----:R-:W-:Y:S02]  /*2b900*/  FMUL.FTZ R8, R0, R164 ;  /* 0x000000a400087220 */ /* 0x002fe40000410000 */
[-CC-:B------:R-:W-:Y:S02]  /*2b910*/  FFMA.FTZ R32, R32, R3.reuse, -R46.reuse ;  /* 0x0000000320207223 */ /* 0x180fe4000001082e */
[-CC-:B------:R-:W-:Y:S01]  /*2b920*/  FFMA.FTZ R33, R33, R3.reuse, -R46.reuse ;  /* 0x0000000321217223 */ /* 0x180fe2000001082e */
[----:B------:R-:W1:Y:S01]  /*2b930*/  MUFU.EX2 R91, R13 ;  /* 0x0000000d005b7308 */ /* 0x000e620000000800 */
[-CC-:B------:R-:W-:Y:S02]  /*2b940*/  FFMA.FTZ R36, R36, R3.reuse, -R46.reuse ;  /* 0x0000000324247223 */ /* 0x180fe4000001082e */
[--C-:B------:R-:W-:Y:S01]  /*2b950*/  FFMA.FTZ R37, R37, R3, -R46.reuse ;  /* 0x0000000325257223 */ /* 0x100fe2000001082e */
[----:B--2---:R-:W-:Y:S01]  /*2b960*/  F2FP.BF16.PACK_AB R158, R94, R86 ;  /* 0x000000565e9e723e */ /* 0x004fe200000010ff */
[----:B------:R-:W-:Y:S02]  /*2b970*/  FMUL.FTZ R9, R0, R165 ;  /* 0x000000a500097220 */ /* 0x000fe40000410000 */
[----:B------:R-:W2:Y:S01]  /*2b980*/  LDSM.16.MT88.4 R164, [R185+0xa000] ;  /* 0x00a00000b9a4783b */ /* 0x000ea20000004200 */
[-CC-:B------:R-:W-:Y:S02]  /*2b990*/  FFMA.FTZ R41, R41, R3.reuse, -R46.reuse ;  /* 0x0000000329297223 */ /* 0x180fe4000001082e */
[----:B------:R-:W-:Y:S01]  /*2b9a0*/  MUFU.EX2 R74, R16 ;  /* 0x00000010004a7308 */ /* 0x000fe20000000800 */
[-CC-:B------:R-:W-:Y:S02]  /*2b9b0*/  FFMA.FTZ R40, R40, R3.reuse, -R46.reuse ;  /* 0x0000000328287223 */ /* 0x180fe4000001082e */
[-CC-:B------:R-:W-:Y:S02]  /*2b9c0*/  FFMA.FTZ R116, R116, R3.reuse, -R46.reuse ;  /* 0x0000000374747223 */ /* 0x180fe4000001082e */
[----:B----4-:R-:W-:Y:S02]  /*2b9d0*/  FMUL.FTZ R12, R0, R160 ;  /* 0x000000a0000c7220 */ /* 0x010fe40000410000 */
[-CC-:B------:R-:W-:Y:S02]  /*2b9e0*/  FFMA.FTZ R117, R117, R3.reuse, -R46.reuse ;  /* 0x0000000375757223 */ /* 0x180fe4000001082e */
[-CC-:B------:R-:W-:Y:S01]  /*2b9f0*/  FFMA.FTZ R120, R120, R3.reuse, -R46.reuse ;  /* 0x0000000378787223 */ /* 0x180fe2000001082e */
[----:B------:R4:W5:Y:S01]  /*2ba00*/  MUFU.EX2 R83, R17 ;  /* 0x0000001100537308 */ /* 0x0009620000000800 */
[-CC-:B------:R-:W-:Y:S02]  /*2ba10*/  FFMA.FTZ R121, R121, R3.reuse, -R46.reuse ;  /* 0x0000000379797223 */ /* 0x180fe4000001082e */
[--C-:B------:R-:W-:Y:S01]  /*2ba20*/  FFMA.FTZ R44, R44, R3, -R46.reuse ;  /* 0x000000032c2c7223 */ /* 0x100fe2000001082e */
[----:B-1----:R-:W-:Y:S01]  /*2ba30*/  F2FP.BF16.PACK_AB R172, R91, R63 ;  /* 0x0000003f5bac723e */ /* 0x002fe200000010ff */
[----:B------:R-:W-:Y:S01]  /*2ba40*/  FMUL.FTZ R13, R0, R161 ;  /* 0x000000a1000d7220 */ /* 0x000fe20000410000 */
[C---:B---3--:R-:W-:Y:S01]  /*2ba50*/  HMMA.16816.F32.BF16 R4, R156.reuse, R168, R4 ;  /* 0x000000a89c04723c */ /* 0x048fe20000041804 */
[----:B------:R-:W3:Y:S03]  /*2ba60*/  LDL.LU R169, [R1+0x4] ;  /* 0x0000040001a97983 */ /* 0x000ee60000300800 */
[----:B------:R-:W-:Y:S01]  /*2ba70*/  MUFU.EX2 R87, R24 ;  /* 0x0000001800577308 */ /* 0x000fe20000000800 */
[-CC-:B------:R-:W-:Y:S02]  /*2ba80*/  FFMA.FTZ R45, R45, R3.reuse, -R46.reuse ;  /* 0x000000032d2d7223 */ /* 0x180fe4000001082e */
[-CC-:B------:R-:W-:Y:S01]  /*2ba90*/  FFMA.FTZ R48, R48, R3.reuse, -R46.reuse ;  /* 0x0000000330307223 */ /* 0x180fe2000001082e */
[C---:B------:R-:W-:Y:S04]  /*2baa0*/  HMMA.16816.F32.BF16 R8, R156.reuse, R170, R8 ;  /* 0x000000aa9c08723c */ /* 0x040fe80000041808 */
[-CC-:B------:R-:W-:Y:S02]  /*2bab0*/  FFMA.FTZ R49, R49, R3.reuse, -R46.reuse ;  /* 0x0000000331317223 */ /* 0x180fe4000001082e */
[----:B------:R1:W-:Y:S01]  /*2bac0*/  MUFU.EX2 R98, R25 ;  /* 0x0000001900627308 */ /* 0x0003e20000000800 */
[-CC-:B------:R-:W-:Y:S02]  /*2bad0*/  FFMA.FTZ R52, R52, R3.reuse, -R46.reuse ;  /* 0x0000000334347223 */ /* 0x180fe4000001082e */
[-CC-:B------:R-:W-:Y:S01]  /*2bae0*/  FFMA.FTZ R53, R53, R3.reuse, -R46.reuse ;  /* 0x0000000335357223 */ /* 0x180fe2000001082e */
[----:B----4-:R-:W-:Y:S01]  /*2baf0*/  LDSM.16.MT88.4 R16, [R185+0xa800] ;  /* 0x00a80000b910783b */ /* 0x010fe20000004200 */
[C---:B--2---:R-:W-:Y:S05]  /*2bb00*/  HMMA.16816.F32.BF16 R132, R156.reuse, R164, R132 ;  /* 0x000000a49c84723c */ /* 0x044fea0000041884 */
[----:B------:R-:W-:Y:S01]  /*2bb10*/  MUFU.EX2 R67, R28 ;  /* 0x0000001c00437308 */ /* 0x000fe20000000800 */
[----:B-----5:R-:W-:Y:S01]  /*2bb20*/  F2FP.BF16.PACK_AB R174, R83, R74 ;  /* 0x0000004a53ae723e */ /* 0x020fe200000010ff */
[-CC-:B------:R-:W-:Y:S02]  /*2bb30*/  FFMA.FTZ R56, R56, R3.reuse, -R46.reuse ;  /* 0x0000000338387223 */ /* 0x180fe4000001082e */
[-CC-:B------:R-:W-:Y:S01]  /*2bb40*/  FFMA.FTZ R57, R57, R3.reuse, -R46.reuse ;  /* 0x0000000339397223 */ /* 0x180fe2000001082e */
[C---:B------:R-:W-:Y:S01]  /*2bb50*/  HMMA.16816.F32.BF16 R136, R156.reuse, R166, R136 ;  /* 0x000000a69c88723c */ /* 0x040fe20000041888 */
[----:B------:R-:W2:Y:S02]  /*2bb60*/  LDSM.16.MT88.4 R164, [R183+0xa000] ;  /* 0x00a00000b7a4783b */ /* 0x000ea40000004200 */
[-CC-:B------:R-:W-:Y:S02]  /*2bb70*/  FFMA.FTZ R60, R60, R3.reuse, -R46.reuse ;  /* 0x000000033c3c7223 */ /* 0x180fe4000001082e */
[----:B------:R-:W-:Y:S01]  /*2bb80*/  MUFU.EX2 R102, R29 ;  /* 0x0000001d00667308 */ /* 0x000fe20000000800 */
[-CC-:B------:R-:W-:Y:S02]  /*2bb90*/  FFMA.FTZ R61, R61, R3.reuse, -R46.reuse ;  /* 0x000000033d3d7223 */ /* 0x180fe4000001082e */
[-CC-:B------:R-:W-:Y:S01]  /*2bba0*/  FFMA.FTZ R64, R64, R3.reuse, -R46.reuse ;  /* 0x0000000340407223 */ /* 0x180fe2000001082e */
[----:B-1----:R-:W-:Y:S03]  /*2bbb0*/  LDSM.16.MT88.4 R24, [R185+0xb000] ;  /* 0x00b00000b918783b */ /* 0x002fe60000004200 */
        /* <DEDUP_REMOVED lines=17> */
[-CC-:B------:R-:W-:Y:S01]  /*2bcd0*/  FFMA.FTZ R93, R93, R3.reuse, -R46.reuse ;  /* 0x000000035d5d7223 */ /* 0x180fe2000001082e */
[C---:B--2---:R-:W-:Y:S03]  /*2bce0*/  HMMA.16816.F32.BF16 R140, R156.reuse, R164, R140 ;  /* 0x000000a49c8c723c */ /* 0x044fe6000004188c */
[-CC-:B------:R-:W-:Y:S01]  /*2bcf0*/  FFMA.FTZ R96, R96, R3.reuse, -R46.reuse ;  /* 0x0000000360607223 */ /* 0x180fe2000001082e */
[----:B------:R-:W-:Y:S01]  /*2bd00*/  MUFU.EX2 R114, R37 ;  /* 0x0000002500727308 */ /* 0x000fe20000000800 */
[-CC-:B------:R-:W-:Y:S02]  /*2bd10*/  FFMA.FTZ R97, R97, R3.reuse, -R46.reuse ;  /* 0x0000000361617223 */ /* 0x180fe4000001082e */
[-CC-:B------:R-:W-:Y:S01]  /*2bd20*/  FFMA.FTZ R100, R100, R3.reuse, -R46.reuse ;  /* 0x0000000364647223 */ /* 0x180fe2000001082e */
[C---:B------:R-:W-:Y:S01]  /*2bd30*/  HMMA.16816.F32.BF16 R144, R156.reuse, R166, R144 ;  /* 0x000000a69c90723c */ /* 0x040fe20000041890 */
[----:B------:R-:W1:Y:S03]  /*2bd40*/  LDSM.16.MT88.4 R164, [R184+0xa000] ;  /* 0x00a00000b8a4783b */ /* 0x000e660000004200 */
[-CC-:B------:R-:W-:Y:S02]  /*2bd50*/  FFMA.FTZ R101, R101, R3.reuse, -R46.reuse ;  /* 0x0000000365657223 */ /* 0x180fe4000001082e */
[----:B------:R-:W-:Y:S01]  /*2bd60*/  MUFU.EX2 R106, R41 ;  /* 0x00000029006a7308 */ /* 0x000fe20000000800 */
[-CC-:B------:R-:W-:Y:S02]  /*2bd70*/  FFMA.FTZ R104, R104, R3.reuse, -R46.reuse ;  /* 0x0000000368687223 */ /* 0x180fe4000001082e */
[-CC-:B------:R-:W-:Y:S03]  /*2bd80*/  FFMA.FTZ R105, R105, R3.reuse, -R46.reuse ;  /* 0x0000000369697223 */ /* 0x180fe6000001082e */
[-CC-:B------:R-:W-:Y:S02]  /*2bd90*/  FFMA.FTZ R108, R108, R3.reuse, -R46.reuse ;  /* 0x000000036c6c7223 */ /* 0x180fe4000001082e */
[-CC-:B------:R-:W-:Y:S02]  /*2bda0*/  FFMA.FTZ R109, R109, R3.reuse, -R46.reuse ;  /* 0x000000036d6d7223 */ /* 0x180fe4000001082e */
[----:B------:R-:W-:Y:S01]  /*2bdb0*/  MUFU.EX2 R66, R20 ;  /* 0x0000001400427308 */ /* 0x000fe20000000800 */
[-CC-:B------:R-:W-:Y:S02]  /*2bdc0*/  FFMA.FTZ R112, R112, R3.reuse, -R46.reuse ;  /* 0x0000000370707223 */ /* 0x180fe4000001082e */
[-CC-:B------:R-:W-:Y:S02]  /*2bdd0*/  FFMA.FTZ R113, R113, R3.reuse, -R46.reuse ;  /* 0x0000000371717223 */ /* 0x180fe4000001082e */
[-CC-:B------:R-:W-:Y:S02]  /*2bde0*/  FFMA.FTZ R124, R124, R3.reuse, -R46.reuse ;  /* 0x000000037c7c7223 */ /* 0x180fe4000001082e */
[-CC-:B------:R-:W-:Y:S02]  /*2bdf0*/  FFMA.FTZ R125, R125, R3.reuse, -R46.reuse ;  /* 0x000000037d7d7223 */ /* 0x180fe4000001082e */
[-CC-:B------:R-:W-:Y:S01]  /*2be00*/  FFMA.FTZ R128, R128, R3.reuse, -R46.reuse ;  /* 0x0000000380807223 */ /* 0x180fe2000001082e */
[----:B------:R-:W-:Y:S01]  /*2be10*/  MUFU.EX2 R103, R40 ;  /* 0x0000002800677308 */ /* 0x000fe20000000800 */
[----:B------:R-:W-:Y:S09]  /*2be20*/  FFMA.FTZ R46, R129, R3, -R46 ;  /* 0x00000003812e7223 */ /* 0x000ff2000001082e */
[----:B------:R-:W-:Y:S01]  /*2be30*/  MUFU.EX2 R40, R204 ;  /* 0x000000cc00287308 */ /* 0x000fe20000000800 */
[C---:B-1----:R-:W-:Y:S09]  /*2be40*/  HMMA.16816.F32.BF16 R148, R156.reuse, R164, R148 ;  /* 0x000000a49c94723c */ /* 0x042ff20000041894 */
[----:B------:R-:W-:Y:S01]  /*2be50*/  MUFU.EX2 R164, R212 ;  /* 0x000000d400a47308 */ /* 0x000fe20000000800 */
[----:B------:R-:W-:Y:S01]  /*2be60*/  HMMA.16816.F32.BF16 R12, R156, R166, R12 ;  /* 0x000000a69c0c723c */ /* 0x000fe2000004180c */
        /* <DEDUP_REMOVED lines=8> */
[----:B------:R-:W-:Y:S07]  /*2bef0*/  LDSM.16.MT88.4 R156, [R182+0xb000] ;  /* 0x00b00000b69c783b */ /* 0x000fee0000004200 */
[C---:B------:R-:W-:Y:S01]  /*2bf00*/  HMMA.16816.F32.BF16 R132, R172.reuse, R16, R132 ;  /* 0x00000010ac84723c */ /* 0x040fe20000041884 */
[----:B------:R-:W-:Y:S07]  /*2bf10*/  MUFU.EX2 R46, R46 ;  /* 0x0000002e002e7308 */ /* 0x000fee0000000800 */
[C---:B------:R-:W-:Y:S01]  /*2bf20*/  HMMA.16816.F32.BF16 R136, R172.reuse, R18, R136 ;  /* 0x00000012ac88723c */ /* 0x040fe20000041888 */
[----:B------:R-:W1:Y:S02]  /*2bf30*/  LDSM.16.MT88.4 R16, [R183+0xa800] ;  /* 0x00a80000b710783b */ /* 0x000e640000004200 */
[----:B------:R-:W2:Y:S10]  /*2bf40*/  MUFU.EX2 R90, R21 ;  /* 0x00000015005a7308 */ /* 0x000eb40000000800 */
[----:B------:R-:W4:Y:S10]  /*2bf50*/  MUFU.EX2 R21, R196 ;  /* 0x000000c400157308 */ /* 0x000f340000000800 */
        /* <DEDUP_REMOVED lines=11> */
[----:B------:R-:W-:Y:S03]  /*2c010*/  MUFU.EX2 R162, R53 ;  /* 0x0000003500a27308 */ /* 0x000fe60000000800 */
[----:B------:R-:W-:Y:S01]  /*2c020*/  F2FP.BF16.PACK_AB R17, R31, R23 ;  /* 0x000000171f11723e */ /* 0x000fe200000010ff */
[----:B------:R-:W-:Y:S03]  /*2c030*/  HMMA.16816.F32.BF16 R12, R172, R18, R12 ;  /* 0x00000012ac0c723c */ /* 0x000fe6000004180c */
[----:B--2---:R-:W-:Y:S03]  /*2c040*/  F2FP.BF16.PACK_AB R16, R90, R66 ;  /* 0x000000425a10723e */ /* 0x004fe600000010ff */
[----:B------:R-:W-:Y:S01]  /*2c050*/  MUFU.EX2 R126, R56 ;  /* 0x00000038007e7308 */ /* 0x000fe20000000800 */
[----:B------:R-:W-:Y:S02]  /*2c060*/  F2FP.BF16.PACK_AB R19, R38, R35 ;  /* 0x000000232613723e */ /* 0x000fe400000010ff */
[----:B------:R-:W-:Y:S07]  /*2c070*/  F2FP.BF16.PACK_AB R18, R98, R87 ;  /* 0x000000576212723e */ /* 0x000fee00000010ff */
[----:B------:R-:W-:Y:S01]  /*2c080*/  MUFU.EX2 R161, R209 ;  /* 0x000000d100a17308 */ /* 0x000fe20000000800 */
[C---:B------:R-:W-:Y:S08]  /*2c090*/  HMMA.16816.F32.BF16 R4, R16.reuse, R156, R4 ;  /* 0x0000009c1004723c */ /* 0x040ff00000041804 */
[C---:B------:R-:W-:Y:S01]  /*2c0a0*/  HMMA.16816.F32.BF16 R8, R16.reuse, R158, R8 ;  /* 0x0000009e1008723c */ /* 0x040fe20000041808 */
[----:B------:R-:W-:Y:S07]  /*2c0b0*/  MUFU.EX2 R157, R211 ;  /* 0x000000d3009d7308 */ /* 0x000fee0000000800 */
[C---:B------:R-:W-:Y:S03]  /*2c0c0*/  HMMA.16816.F32.BF16 R132, R16.reuse, R24, R132 ;  /* 0x000000181084723c */ /* 0x040fe60000041884 */
[----:B------:R-:W-:Y:S05]  /*2c0d0*/  MUFU.EX2 R158, R57 ;  /* 0x00000039009e7308 */ /* 0x000fea0000000800 */
[C---:B------:R-:W-:Y:S01]  /*2c0e0*/  HMMA.16816.F32.BF16 R136, R16.reuse, R26, R136 ;  /* 0x0000001a1088723c */ /* 0x040fe20000041888 */
[----:B------:R-:W1:Y:S04]  /*2c0f0*/  LDSM.16.MT88.4 R24, [R183+0xb000] ;  /* 0x00b00000b718783b */ /* 0x000e680000004200 */
        /* <DEDUP_REMOVED lines=14> */
[----:B------:R-:W-:Y:S01]  /*2c1e0*/  HMMA.16816.F32.BF16 R12, R16, R26, R12 ;  /* 0x0000001a100c723c */ /* 0x000fe2000004180c */
[----:B------:R-:W1:Y:S06]  /*2c1f0*/  LDSM.16.MT88.4 R24, [R182+0xb800] ;  /* 0x00b80000b618783b */ /* 0x000e6c0000004200 */
[----:B------:R-:W-:Y:S01]  /*2c200*/  FADD.FTZ R16, R30, R47 ;  /* 0x0000002f1e107221 */ /* 0x000fe20000010000 */
[----:B----4-:R-:W-:Y:S01]  /*2c210*/  F2FP.BF16.PACK_AB R17, R39, R21 ;  /* 0x000000152711723e */ /* 0x010fe200000010ff */
[----:B------:R-:W2:Y:S03]  /*2c220*/  MUFU.EX2 R47, R200 ;  /* 0x000000c8002f7308 */ /* 0x000ea60000000800 */
[----:B------:R-:W-:Y:S01]  /*2c230*/  FADD.FTZ R20, R34, R16 ;  /* 0x0000001022147221 */ /* 0x000fe20000010000 */
[----:B------:R-:W-:Y:S02]  /*2c240*/  F2FP.BF16.PACK_AB R19, R43, R42 ;  /* 0x0000002a2b13723e */ /* 0x000fe400000010ff */
[----:B------:R-:W-:Y:S02]  /*2c250*/  F2FP.BF16.PACK_AB R16, R102, R67 ;  /* 0x000000436610723e */ /* 0x000fe400000010ff */
[----:B------:R-:W-:Y:S02]  /*2c260*/  F2FP.BF16.PACK_AB R18, R99, R95 ;  /* 0x0000005f6312723e */ /* 0x000fe400000010ff */
[----:B------:R-:W-:Y:S10]  /*2c270*/  MUFU.EX2 R68, R224 ;  /* 0x000000e000447308 */ /* 0x000ff40000000800 */
[----:B------:R-:W-:Y:S10]  /*2c280*/  MUFU.EX2 R69, R225 ;  /* 0x000000e100457308 */ /* 0x000ff40000000800 */
[----:B------:R-:W-:Y:S01]  /*2c290*/  MUFU.EX2 R72, R226 ;  /* 0x000000e200487308 */ /* 0x000fe20000000800 */
[C---:B-1----:R-:W-:Y:S08]  /*2c2a0*/  HMMA.16816.F32.BF16 R4, R16.reuse, R24, R4 ;  /* 0x000000181004723c */ /* 0x042ff00000041804 */
        /* <DEDUP_REMOVED lines=27> */
[----:B------:R-:W-:Y:S01]  /*2c460*/  FADD.FTZ R16, R23, R20 ;  /* 0x0000001417107221 */ /* 0x000fe20000010000 */
[----:B--2---:R-:W-:Y:S03]  /*2c470*/  F2FP.BF16.PACK_AB R17, R50, R47 ;  /* 0x0000002f3211723e */ /* 0x004fe600000010ff */
[----:B------:R-:W-:Y:S01]  /*2c480*/  FADD.FTZ R20, R31, R16 ;  /* 0x000000101f147221 */ /* 0x000fe20000010000 */
[----:B------:R-:W-:Y:S01]  /*2c490*/  F2FP.BF16.PACK_AB R19, R54, R51 ;  /* 0x000000333613723e */ /* 0x000fe200000010ff */
[----:B------:R-:W-:Y:S01]  /*2c4a0*/  LDSM.16.MT88.4 R28, [R185+0xc800] ;  /* 0x00c80000b91c783b */ /* 0x000fe20000004200 */
[----:B------:R-:W-:Y:S01]  /*2c4b0*/  F2FP.BF16.PACK_AB R16, R114, R70 ;  /* 0x000000467210723e */ /* 0x000fe200000010ff */
[----:B------:R-:W-:Y:S01]  /*2c4c0*/  MUFU.EX2 R96, R96 ;  /* 0x0000006000607308 */ /* 0x000fe20000000800 */
[----:B------:R-:W-:Y:S09]  /*2c4d0*/  F2FP.BF16.PACK_AB R18, R106, R103 ;  /* 0x000000676a12723e */ /* 0x000ff200000010ff */
        /* <DEDUP_REMOVED lines=24> */
[----:B------:R-:W2:Y:S01]  /*2c660*/  MUFU.EX2 R128, R128 ;  /* 0x0000008000807308 */ /* 0x000ea20000000800 */
[C---:B-1----:R-:W-:Y:S08]  /*2c670*/  HMMA.16816.F32.BF16 R148, R16.reuse, R24, R148 ;  /* 0x000000181094723c */ /* 0x042ff00000041894 */
[----:B------:R-:W-:Y:S01]  /*2c680*/  HMMA.16816.F32.BF16 R12, R16, R26, R12 ;  /* 0x0000001a100c723c */ /* 0x000fe2000004180c */
[----:B------:R-:W1:Y:S06]  /*2c690*/  LDSM.16.MT88.4 R24, [R182+0xc800] ;  /* 0x00c80000b618783b */ /* 0x000e6c0000004200 */
[----:B------:R-:W-:Y:S01]  /*2c6a0*/  FADD.FTZ R16, R35, R20 ;  /* 0x0000001423107221 */ /* 0x000fe20000010000 */
[----:B------:R-:W-:Y:S01]  /*2c6b0*/  F2FP.BF16.PACK_AB R17, R55, R40 ;  /* 0x000000283711723e */ /* 0x000fe200000010ff */
[----:B------:R-:W-:Y:S03]  /*2c6c0*/  LDSM.16.MT88.4 R32, [R185+0xd800] ;  /* 0x00d80000b920783b */ /* 0x000fe60000004200 */
[----:B------:R-:W-:Y:S01]  /*2c6d0*/  FADD.FTZ R20, R38, R16 ;  /* 0x0000001026147221 */ /* 0x000fe20000010000 */
[----:B------:R-:W-:Y:S02]  /*2c6e0*/  F2FP.BF16.PACK_AB R19, R59, R58 ;  /* 0x0000003a3b13723e */ /* 0x000fe400000010ff */
[----:B------:R-:W-:Y:S02]  /*2c6f0*/  F2FP.BF16.PACK_AB R16, R127, R71 ;  /* 0x000000477f10723e */ /* 0x000fe400000010ff */
[----:B------:R-:W-:Y:S07]  /*2c700*/  F2FP.BF16.PACK_AB R18, R115, R110 ;  /* 0x0000006e7312723e */ /* 0x000fee00000010ff */
[C---:B-1----:R-:W-:Y:S08]  /*2c710*/  HMMA.16816.F32.BF16 R4, R16.reuse, R24, R4 ;  /* 0x000000181004723c */ /* 0x042ff00000041804 */
[C---:B------:R-:W-:Y:S01]  /*2c720*/  HMMA.16816.F32.BF16 R8, R16.reuse, R26, R8 ;  /* 0x0000001a1008723c */ /* 0x040fe20000041808 */
[----:B------:R-:W1:Y:S07]  /*2c730*/  LDSM.16.MT88.4 R24, [R183+0xc800] ;  /* 0x00c80000b718783b */ /* 0x000e6e0000004200 */
[C---:B------:R-:W-:Y:S08]  /*2c740*/  HMMA.16816.F32.BF16 R132, R16.reuse, R28, R132 ;  /* 0x0000001c1084723c */ /* 0x040ff00000041884 */
[C---:B------:R-:W-:Y:S01]  /*2c750*/  HMMA.16816.F32.BF16 R136, R16.reuse, R30, R136 ;  /* 0x0000001e1088723c */ /* 0x040fe20000041888 */
[----:B------:R-:W4:Y:S07]  /*2c760*/  LDSM.16.MT88.4 R28, [R184+0xc800] ;  /* 0x00c80000b81c783b */ /* 0x000f2e0000004200 */
[C---:B-1----:R-:W-:Y:S08]  /*2c770*/  HMMA.16816.F32.BF16 R140, R16.reuse, R24, R140 ;  /* 0x00000018108c723c */ /* 0x042ff0000004188c */
[C---:B------:R-:W-:Y:S01]  /*2c780*/  HMMA.16816.F32.BF16 R144, R16.reuse, R26, R144 ;  /* 0x0000001a1090723c */ /* 0x040fe20000041890 */
[----:B------:R-:W1:Y:S07]  /*2c790*/  LDSM.16.MT88.4 R24, [R182+0xd000] ;  /* 0x00d00000b618783b */ /* 0x000e6e0000004200 */
[C---:B----4-:R-:W-:Y:S08]  /*2c7a0*/  HMMA.16816.F32.BF16 R148, R16.reuse, R28, R148 ;  /* 0x0000001c1094723c */ /* 0x050ff00000041894 */
[----:B------:R-:W-:Y:S01]  /*2c7b0*/  HMMA.16816.F32.BF16 R12, R16, R30, R12 ;  /* 0x0000001e100c723c */ /* 0x000fe2000004180c */
[----:B------:R-:W4:Y:S06]  /*2c7c0*/  LDSM.16.MT88.4 R28, [R185+0xd000] ;  /* 0x00d00000b91c783b */ /* 0x000f2c0000004200 */
[----:B------:R-:W-:Y:S01]  /*2c7d0*/  FADD.FTZ R16, R21, R20 ;  /* 0x0000001415107221 */ /* 0x000fe20000010000 */
[----:B------:R-:W-:Y:S01]  /*2c7e0*/  F2FP.BF16.PACK_AB R17, R45, R44 ;  /* 0x0000002c2d11723e */ /* 0x000fe200000010ff */
[----:B---3--:R-:W-:Y:S02]  /*2c7f0*/  FFMA.FTZ R21, R0, R169, R62 ;  /* 0x000000a900157223 */ /* 0x008fe4000001003e */
[----:B------:R-:W-:Y:S01]  /*2c800*/  MUFU.EX2 R62, R228 ;  /* 0x000000e4003e7308 */ /* 0x000fe20000000800 */
[----:B------:R-:W-:Y:S01]  /*2c810*/  FADD.FTZ R20, R39, R16 ;  /* 0x0000001027147221 */ /* 0x000fe20000010000 */
[----:B------:R-:W-:Y:S01]  /*2c820*/  F2FP.BF16.PACK_AB R19, R82, R75 ;  /* 0x0000004b5213723e */ /* 0x000fe200000010ff */
[----:B------:R-:W-:Y:S01]  /*2c830*/  LDSM.16.MT88.4 R36, [R184+0xe000] ;  /* 0x00e00000b824783b */ /* 0x000fe20000004200 */
[----:B------:R-:W-:Y:S01]  /*2c840*/  F2FP.BF16.PACK_AB R16, R162, R78 ;  /* 0x0000004ea210723e */ /* 0x000fe200000010ff */
[----:B------:R-:W-:Y:S01]  /*2c850*/  FADD.FTZ R0, R42, R20 ;  /* 0x000000142a007221 */ /* 0x000fe20000010000 */
[----:B------:R-:W-:Y:S03]  /*2c860*/  F2FP.BF16.PACK_AB R18, R158, R126 ;  /* 0x0000007e9e12723e */ /* 0x000fe600000010ff */
[----:B------:R-:W-:Y:S02]  /*2c870*/  FADD.FTZ R23, R43, R0 ;  /* 0x000000002b177221 */ /* 0x000fe40000010000 */
[----:B------:R-:W-:Y:S02]  /*2c880*/  FADD.FTZ R0, R79, R21 ;  /* 0x000000154f007221 */ /* 0x000fe40000010000 */
[C---:B-1----:R-:W-:Y:S03]  /*2c890*/  HMMA.16816.F32.BF16 R4, R16.reuse, R24, R4 ;  /* 0x000000181004723c */ /* 0x042fe60000041804 */
[----:B------:R-:W-:Y:S04]  /*2c8a0*/  FADD.FTZ R0, R86, R0 ;  /* 0x0000000056007221 */ /* 0x000fe80000010000 */
[----:B------:R-:W-:Y:S01]  /*2c8b0*/  FADD.FTZ R20, R94, R0 ;  /* 0x000000005e147221 */ /* 0x000fe20000010000 */
[C---:B------:R-:W-:Y:S01]  /*2c8c0*/  HMMA.16816.F32.BF16 R8, R16.reuse, R26, R8 ;  /* 0x0000001a1008723c */ /* 0x040fe20000041808 */
[----:B------:R-:W1:Y:S03]  /*2c8d0*/  LDSM.16.MT88.4 R24, [R183+0xd000] ;  /* 0x00d00000b718783b */ /* 0x000e660000004200 */
[----:B------:R-:W-:Y:S02]  /*2c8e0*/  FADD.FTZ R20, R63, R20 ;  /* 0x000000143f147221 */ /* 0x000fe40000010000 */
[----:B------:R-:W-:Y:S01]  /*2c8f0*/  MUFU.EX2 R63, R230 ;  /* 0x000000e6003f7308 */ /* 0x000fe20000000800 */
[----:B------:R-:W-:Y:S01]  /*2c900*/  FADD.FTZ R0, R47, R23 ;  /* 0x000000172f007221 */ /* 0x000fe20000010000 */
[C---:B----4-:R-:W-:Y:S04]  /*2c910*/  HMMA.16816.F32.BF16 R132, R16.reuse, R28, R132 ;  /* 0x0000001c1084723c */ /* 0x050fe80000041884 */
[----:B------:R-:W-:Y:S02]  /*2c920*/  FADD.FTZ R21, R50, R0 ;  /* 0x0000000032157221 */ /* 0x000fe40000010000 */
[----:B------:R-:W-:Y:S02]  /*2c930*/  FADD.FTZ R0, R91, R20 ;  /* 0x000000145b007221 */ /* 0x000fe40000010000 */
[C---:B------:R-:W-:Y:S01]  /*2c940*/  HMMA.16816.F32.BF16 R136, R16.reuse, R30, R136 ;  /* 0x0000001e1088723c */ /* 0x040fe20000041888 */
[----:B------:R-:W3:Y:S01]  /*2c950*/  LDSM.16.MT88.4 R28, [R184+0xd000] ;  /* 0x00d00000b81c783b */ /* 0x000ee20000004200 */
[----:B------:R-:W-:Y:S02]  /*2c960*/  MUFU.EX2 R50, R239 ;  /* 0x000000ef00327308 */ /* 0x000fe40000000800 */
[----:B------:R-:W-:Y:S04]  /*2c970*/  FADD.FTZ R0, R74, R0 ;  /* 0x000000004a007221 */ /* 0x000fe80000010000 */
[----:B------:R-:W-:Y:S04]  /*2c980*/  FADD.FTZ R20, R83, R0 ;  /* 0x0000000053147221 */ /* 0x000fe80000010000 */
[----:B------:R-:W-:Y:S01]  /*2c990*/  FADD.FTZ R0, R51, R21 ;  /* 0x0000001533007221 */ /* 0x000fe20000010000 */
[----:B------:R-:W-:Y:S01]  /*2c9a0*/  MUFU.EX2 R47, R242 ;  /* 0x000000f2002f7308 */ /* 0x000fe20000000800 */
[----:B------:R-:W-:Y:S02]  /*2c9b0*/  FADD.FTZ R20, R66, R20 ;  /* 0x0000001442147221 */ /* 0x000fe40000010000 */
[----:B------:R-:W-:Y:S02]  /*2c9c0*/  FADD.FTZ R0, R54, R0 ;  /* 0x0000000036007221 */ /* 0x000fe40000010000 */
[----:B------:R-:W-:Y:S02]  /*2c9d0*/  FADD.FTZ R20, R90, R20 ;  /* 0x000000145a147221 */ /* 0x000fe40000010000 */
[----:B------:R-:W-:Y:S02]  /*2c9e0*/  FADD.FTZ R0, R40, R0 ;  /* 0x0000000028007221 */ /* 0x000fe40000010000 */
[----:B------:R-:W-:Y:S01]  /*2c9f0*/  LDSM.16.MT88.4 R40, [R184+0xf000] ;  /* 0x00f00000b828783b */ /* 0x000fe20000004200 */
[----:B------:R-:W-:Y:S01]  /*2ca00*/  MUFU.EX2 R54, R235 ;  /* 0x000000eb00367308 */ /* 0x000fe20000000800 */
[----:B------:R-:W-:Y:S01]  /*2ca10*/  FADD.FTZ R21, R55, R0 ;  /* 0x0000000037157221 */ /* 0x000fe20000010000 */
[C---:B-1----:R-:W-:Y:S03]  /*2ca20*/  HMMA.16816.F32.BF16 R140, R16.reuse, R24, R140 ;  /* 0x00000018108c723c */ /* 0x042fe6000004188c */
[----:B------:R-:W-:Y:S04]  /*2ca30*/  FADD.FTZ R20, R87, R20 ;  /* 0x0000001457147221 */ /* 0x000fe80000010000 */
[----:B------:R-:W-:Y:S01]  /*2ca40*/  FADD.FTZ R20, R98, R20 ;  /* 0x0000001462147221 */ /* 0x000fe20000010000 */
[C---:B------:R-:W-:Y:S01]  /*2ca50*/  HMMA.16816.F32.BF16 R144, R16.reuse, R26, R144 ;  /* 0x0000001a1090723c */ /* 0x040fe20000041890 */
[----:B------:R-:W1:Y:S01]  /*2ca60*/  LDSM.16.MT88.4 R24, [R182+0xd800] ;  /* 0x00d80000b618783b */ /* 0x000e620000004200 */
[----:B------:R-:W-:Y:S02]  /*2ca70*/  MUFU.EX2 R51, R238 ;  /* 0x000000ee00337308 */ /* 0x000fe40000000800 */
[----:B------:R-:W-:Y:S04]  /*2ca80*/  FADD.FTZ R20, R67, R20 ;  /* 0x0000001443147221 */ /* 0x000fe80000010000 */
[C---:B---3--:R-:W-:Y:S04]  /*2ca90*/  HMMA.16816.F32.BF16 R148, R16.reuse, R28, R148 ;  /* 0x0000001c1094723c */ /* 0x048fe80000041894 */
[----:B------:R-:W3:Y:S01]  /*2caa0*/  MUFU.EX2 R23, R250 ;  /* 0x000000fa00177308 */ /* 0x000ee20000000800 */
[----:B------:R-:W-:Y:S03]  /*2cab0*/  FADD.FTZ R0, R102, R20 ;  /* 0x0000001466007221 */ /* 0x000fe60000010000 */
[----:B------:R-:W-:Y:S01]  /*2cac0*/  HMMA.16816.F32.BF16 R12, R16, R30, R12 ;  /* 0x0000001e100c723c */ /* 0x000fe2000004180c */
[----:B------:R-:W4:Y:S03]  /*2cad0*/  LDSM.16.MT88.4 R28, [R183+0xd800] ;  /* 0x00d80000b71c783b */ /* 0x000f260000004200 */
[----:B------:R-:W-:Y:S03]  /*2cae0*/  FADD.FTZ R0, R95, R0 ;  /* 0x000000005f007221 */ /* 0x000fe60000010000 */
[----:B------:R-:W-:Y:S01]  /*2caf0*/  F2FP.BF16.PACK_AB R19, R164, R157 ;  /* 0x0000009da413723e */ /* 0x000fe200000010ff */
[----:B------:R-:W-:Y:S01]  /*2cb00*/  FADD.FTZ R20, R99, R0 ;  /* 0x0000000063147221 */ /* 0x000fe20000010000 */
[----:B------:R-:W-:Y:S03]  /*2cb10*/  F2FP.BF16.PACK_AB R17, R160, R161 ;  /* 0x000000a1a011723e */ /* 0x000fe600000010ff */
[----:B------:R-:W-:Y:S01]  /*2cb20*/  F2FP.BF16.PACK_AB R16, R111, R107 ;  /* 0x0000006b6f10723e */ /* 0x000fe200000010ff */
[----:B------:R-:W-:Y:S01]  /*2cb30*/  FADD.FTZ R0, R58, R21 ;  /* 0x000000153a007221 */ /* 0x000fe20000010000 */
[----:B------:R-:W-:Y:S01]  /*2cb40*/  F2FP.BF16.PACK_AB R18, R118, R156 ;  /* 0x0000009c7612723e */ /* 0x000fe200000010ff */
[----:B------:R-:W-:Y:S02]  /*2cb50*/  FADD.FTZ R20, R70, R20 ;  /* 0x0000001446147221 */ /* 0x000fe40000010000 */
[----:B------:R-:W-:Y:S02]  /*2cb60*/  FADD.FTZ R21, R59, R0 ;  /* 0x000000003b157221 */ /* 0x000fe40000010000 */
[----:B------:R-:W-:Y:S04]  /*2cb70*/  FADD.FTZ R0, R114, R20 ;  /* 0x0000001472007221 */ /* 0x000fe80000010000 */
[----:B------:R-:W-:Y:S01]  /*2cb80*/  FADD.FTZ R0, R103, R0 ;  /* 0x0000000067007221 */ /* 0x000fe20000010000 */
[C---:B-1----:R-:W-:Y:S03]  /*2cb90*/  HMMA.16816.F32.BF16 R4, R16.reuse, R24, R4 ;  /* 0x000000181004723c */ /* 0x042fe60000041804 */
[----:B------:R-:W-:Y:S02]  /*2cba0*/  FADD.FTZ R20, R106, R0 ;  /* 0x000000006a147221 */ /* 0x000fe40000010000 */
[----:B------:R-:W-:Y:S02]  /*2cbb0*/  FADD.FTZ R0, R44, R21 ;  /* 0x000000152c007221 */ /* 0x000fe40000010000 */
[----:B------:R-:W-:Y:S01]  /*2cbc0*/  MUFU.EX2 R44, R244 ;  /* 0x000000f4002c7308 */ /* 0x000fe20000000800 */
[C---:B------:R-:W-:Y:S01]  /*2cbd0*/  HMMA.16816.F32.BF16 R8, R16.reuse, R26, R8 ;  /* 0x0000001a1008723c */ /* 0x040fe20000041808 */
[----:B------:R-:W1:Y:S03]  /*2cbe0*/  LDSM.16.MT88.4 R24, [R184+0xd800] ;  /* 0x00d80000b818783b */ /* 0x000e660000004200 */
[----:B------:R-:W-:Y:S02]  /*2cbf0*/  FADD.FTZ R21, R45, R0 ;  /* 0x000000002d157221 */ /* 0x000fe40000010000 */
[----:B------:R-:W-:Y:S02]  /*2cc00*/  FADD.FTZ R20, R71, R20 ;  /* 0x0000001447147221 */ /* 0x000fe40000010000 */
[C---:B------:R-:W-:Y:S01]  /*2cc10*/  HMMA.16816.F32.BF16 R132, R16.reuse, R32, R132 ;  /* 0x000000201084723c */ /* 0x040fe20000041884 */
[----:B------:R-:W5:Y:S03]  /*2cc20*/  MUFU.EX2 R45, R243 ;  /* 0x000000f3002d7308 */ /* 0x000f660000000800 */
[----:B------:R-:W-:Y:S04]  /*2cc30*/  FADD.FTZ R0, R127, R20 ;  /* 0x000000147f007221 */ /* 0x000fe80000010000 */
[C---:B------:R-:W-:Y:S01]  /*2cc40*/  HMMA.16816.F32.BF16 R136, R16.reuse, R34, R136 ;  /* 0x000000221088723c */ /* 0x040fe20000041888 */
[----:B------:R-:W3:Y:S03]  /*2cc50*/  LDSM.16.MT88.4 R32, [R182+0xe000] ;  /* 0x00e00000b620783b */ /* 0x000ee60000004200 */
[----:B------:R-:W-:Y:S04]  /*2cc60*/  FADD.FTZ R0, R110, R0 ;  /* 0x000000006e007221 */ /* 0x000fe80000010000 */
[C---:B----4-:R-:W-:Y:S04]  /*2cc70*/  HMMA.16816.F32.BF16 R140, R16.reuse, R28, R140 ;  /* 0x0000001c108c723c */ /* 0x050fe8000004188c */
[----:B------:R-:W-:Y:S02]  /*2cc80*/  FADD.FTZ R20, R115, R0 ;  /* 0x0000000073147221 */ /* 0x000fe40000010000 */
[----:B------:R-:W-:Y:S02]  /*2cc90*/  FADD.FTZ R0, R75, R21 ;  /* 0x000000154b007221 */ /* 0x000fe40000010000 */
[C---:B------:R-:W-:Y:S01]  /*2cca0*/  HMMA.16816.F32.BF16 R144, R16.reuse, R30, R144 ;  /* 0x0000001e1090723c */ /* 0x040fe20000041890 */
[----:B------:R-:W4:Y:S03]  /*2ccb0*/  LDSM.16.MT88.4 R28, [R185+0xe000] ;  /* 0x00e00000b91c783b */ /* 0x000f260000004200 */
[----:B------:R-:W-:Y:S02]  /*2ccc0*/  FADD.FTZ R20, R78, R20 ;  /* 0x000000144e147221 */ /* 0x000fe40000010000 */
[----:B------:R-:W-:Y:S02]  /*2ccd0*/  FADD.FTZ R21, R82, R0 ;  /* 0x0000000052157221 */ /* 0x000fe40000010000 */
[----:B------:R-:W-:Y:S01]  /*2cce0*/  FADD.FTZ R0, R162, R20 ;  /* 0x00000014a2007221 */ /* 0x000fe20000010000 */
[C---:B-1----:R-:W-:Y:S03]  /*2ccf0*/  HMMA.16816.F32.BF16 R148, R16.reuse, R24, R148 ;  /* 0x000000181094723c */ /* 0x042fe60000041894 */
[----:B--2---:R-:W-:Y:S01]  /*2cd00*/  F2FP.BF16.PACK_AB R162, R46, R128 ;  /* 0x000000802ea2723e */ /* 0x004fe200000010ff */
[----:B------:R-:W-:Y:S02]  /*2cd10*/  FADD.FTZ R21, R161, R21 ;  /* 0x00000015a1157221 */ /* 0x000fe40000010000 */
[----:B------:R-:W-:Y:S02]  /*2cd20*/  FADD.FTZ R0, R126, R0 ;  /* 0x000000007e007221 */ /* 0x000fe40000010000 */
[----:B------:R-:W-:Y:S01]  /*2cd30*/  HMMA.16816.F32.BF16 R12, R16, R26, R12 ;  /* 0x0000001a100c723c */ /* 0x000fe2000004180c */
[----:B------:R-:W1:Y:S03]  /*2cd40*/  LDSM.16.MT88.4 R24, [R183+0xe000] ;  /* 0x00e00000b718783b */ /* 0x000e660000004200 */
[----:B------:R-:W-:Y:S03]  /*2cd50*/  FADD.FTZ R0, R158, R0 ;  /* 0x000000009e007221 */ /* 0x000fe60000010000 */
[----:B------:R-:W-:Y:S01]  /*2cd60*/  F2FP.BF16.PACK_AB R19, R165, R163 ;  /* 0x000000a3a513723e */ /* 0x000fe200000010ff */
[----:B------:R-:W-:Y:S01]  /*2cd70*/  FADD.FTZ R20, R107, R0 ;  /* 0x000000006b147221 */ /* 0x000fe20000010000 */
[----:B------:R-:W-:Y:S03]  /*2cd80*/  F2FP.BF16.PACK_AB R17, R130, R119 ;  /* 0x000000778211723e */ /* 0x000fe600000010ff */
[----:B------:R-:W-:Y:S01]  /*2cd90*/  F2FP.BF16.PACK_AB R16, R131, R123 ;  /* 0x0000007b8310723e */ /* 0x000fe200000010ff */
[----:B------:R-:W-:Y:S01]  /*2cda0*/  FADD.FTZ R0, R160, R21 ;  /* 0x00000015a0007221 */ /* 0x000fe20000010000 */
[----:B------:R-:W-:Y:S01]  /*2cdb0*/  F2FP.BF16.PACK_AB R18, R159, R122 ;  /* 0x0000007a9f12723e */ /* 0x000fe200000010ff */
[----:B------:R-:W-:Y:S01]  /*2cdc0*/  FADD.FTZ R20, R111, R20 ;  /* 0x000000146f147221 */ /* 0x000fe20000010000 */
[----:B------:R-:W-:Y:S01]  /*2cdd0*/  F2FP.BF16.PACK_AB R160, R125, R124 ;  /* 0x0000007c7da0723e */ /* 0x000fe200000010ff */
[----:B------:R-:W-:Y:S02]  /*2cde0*/  FADD.FTZ R0, R157, R0 ;  /* 0x000000009d007221 */ /* 0x000fe40000010000 */
[----:B------:R-:W-:Y:S01]  /*2cdf0*/  FADD.FTZ R20, R156, R20 ;  /* 0x000000149c147221 */ /* 0x000fe20000010000 */
[----:B------:R-:W-:Y:S01]  /*2ce00*/  MOV R156, R22 ;  /* 0x00000016009c7202 */ /* 0x000fe20000000f00 */
[C---:B---3--:R-:W-:Y:S03]  /*2ce10*/  HMMA.16816.F32.BF16 R4, R16.reuse, R32, R4 ;  /* 0x000000201004723c */ /* 0x048fe60000041804 */
[----:B------:R-:W-:Y:S02]  /*2ce20*/  FADD.FTZ R0, R164, R0 ;  /* 0x00000000a4007221 */ /* 0x000fe40000010000 */
[----:B------:R-:W-:Y:S02]  /*2ce30*/  FADD.FTZ R20, R118, R20 ;  /* 0x0000001476147221 */ /* 0x000fe40000010000 */
[----:B------:R-:W-:Y:S01]  /*2ce40*/  FADD.FTZ R0, R119, R0 ;  /* 0x0000000077007221 */ /* 0x000fe20000010000 */
[C---:B------:R-:W-:Y:S01]  /*2ce50*/  HMMA.16816.F32.BF16 R8, R16.reuse, R34, R8 ;  /* 0x000000221008723c */ /* 0x040fe20000041808 */
[----:B------:R-:W-:Y:S03]  /*2ce60*/  LDSM.16.MT88.4 R32, [R185+0xe800] ;  /* 0x00e80000b920783b */ /* 0x000fe60000004200 */
[----:B------:R-:W-:Y:S02]  /*2ce70*/  FADD.FTZ R0, R130, R0 ;  /* 0x0000000082007221 */ /* 0x000fe40000010000 */
[----:B------:R-:W-:Y:S02]  /*2ce80*/  FADD.FTZ R20, R123, R20 ;  /* 0x000000147b147221 */ /* 0x000fe40000010000 */
[C---:B----4-:R-:W-:Y:S04]  /*2ce90*/  HMMA.16816.F32.BF16 R132, R16.reuse, R28, R132 ;  /* 0x0000001c1084723c */ /* 0x050fe80000041884 */
[----:B------:R-:W-:Y:S01]  /*2cea0*/  FADD.FTZ R0, R163, R0 ;  /* 0x00000000a3007221 */ /* 0x000fe20000010000 */
[----:B------:R-:W-:Y:S01]  /*2ceb0*/  F2FP.BF16.PACK_AB R163, R152, R23 ;  /* 0x0000001798a3723e */ /* 0x000fe200000010ff */
[----:B------:R-:W-:Y:S02]  /*2cec0*/  FADD.FTZ R20, R131, R20 ;  /* 0x0000001483147221 */ /* 0x000fe40000010000 */
[C---:B------:R-:W-:Y:S01]  /*2ced0*/  HMMA.16816.F32.BF16 R136, R16.reuse, R30, R136 ;  /* 0x0000001e1088723c */ /* 0x040fe20000041888 */
[----:B------:R-:W2:Y:S03]  /*2cee0*/  LDSM.16.MT88.4 R28, [R182+0xe800] ;  /* 0x00e80000b61c783b */ /* 0x000ea60000004200 */
[----:B------:R-:W-:Y:S02]  /*2cef0*/  FADD.FTZ R0, R165, R0 ;  /* 0x00000000a5007221 */ /* 0x000fe40000010000 */
[----:B------:R-:W-:Y:S02]  /*2cf00*/  FADD.FTZ R20, R122, R20 ;  /* 0x000000147a147221 */ /* 0x000fe40000010000 */
[C---:B-1----:R-:W-:Y:S01]  /*2cf10*/  HMMA.16816.F32.BF16 R140, R16.reuse, R24, R140 ;  /* 0x00000018108c723c */ /* 0x042fe2000004188c */
[----:B------:R-:W-:Y:S03]  /*2cf20*/  LDSM.16.MT88.4 R164, [R182+0x11800] ;  /* 0x01180000b6a4783b */ /* 0x000fe60000004200 */
[----:B------:R-:W-:Y:S02]  /*2cf30*/  FADD.FTZ R0, R73, R0 ;  /* 0x0000000049007221 */ /* 0x000fe40000010000 */
[----:B------:R-:W-:Y:S02]  /*2cf40*/  FADD.FTZ R20, R159, R20 ;  /* 0x000000149f147221 */ /* 0x000fe40000010000 */
[C---:B------:R-:W-:Y:S01]  /*2cf50*/  HMMA.16816.F32.BF16 R144, R16.reuse, R26, R144 ;  /* 0x0000001a1090723c */ /* 0x040fe20000041890 */
[----:B------:R-:W1:Y:S03]  /*2cf60*/  LDSM.16.MT88.4 R24, [R183+0xe800] ;  /* 0x00e80000b718783b */ /* 0x000e660000004200 */
[----:B------:R-:W-:Y:S02]  /*2cf70*/  FADD.FTZ R20, R76, R20 ;  /* 0x000000144c147221 */ /* 0x000fe40000010000 */
[----:B------:R-:W-:Y:S02]  /*2cf80*/  FADD.FTZ R21, R68, R0 ;  /* 0x0000000044157221 */ /* 0x000fe40000010000 */
[C---:B------:R-:W-:Y:S04]  /*2cf90*/  HMMA.16816.F32.BF16 R148, R16.reuse, R36, R148 ;  /* 0x000000241094723c */ /* 0x040fe80000041894 */
[----:B------:R-:W-:Y:S02]  /*2cfa0*/  FADD.FTZ R0, R77, R20 ;  /* 0x000000144d007221 */ /* 0x000fe40000010000 */
[----:B------:R-:W-:Y:S02]  /*2cfb0*/  FADD.FTZ R20, R69, R21 ;  /* 0x0000001545147221 */ /* 0x000fe40000010000 */
[----:B------:R-:W-:Y:S01]  /*2cfc0*/  HMMA.16816.F32.BF16 R12, R16, R38, R12 ;  /* 0x00000026100c723c */ /* 0x000fe2000004180c */
[----:B------:R-:W3:Y:S03]  /*2cfd0*/  LDSM.16.MT88.4 R36, [R184+0xe800] ;  /* 0x00e80000b824783b */ /* 0x000ee60000004200 */
[----:B------:R-:W-:Y:S02]  /*2cfe0*/  FADD.FTZ R21, R80, R0 ;  /* 0x0000000050157221 */ /* 0x000fe40000010000 */
[----:B------:R-:W-:Y:S01]  /*2cff0*/  FADD.FTZ R0, R72, R20 ;  /* 0x0000001448007221 */ /* 0x000fe20000010000 */
        /* <DEDUP_REMOVED lines=8> */
[----:B------:R-:W-:Y:S02]  /*2d080*/  FADD.FTZ R3, R85, R3 ;  /* 0x0000000355037221 */ /* 0x000fe40000010000 */
[C---:B--2---:R-:W-:Y:S03]  /*2d090*/  HMMA.16816.F32.BF16 R4, R16.reuse, R28, R4 ;  /* 0x0000001c1004723c */ /* 0x044fe60000041804 */
[----:B------:R-:W-:Y:S02]  /*2d0a0*/  FADD.FTZ R0, R64, R0 ;  /* 0x0000000040007221 */ /* 0x000fe40000010000 */
[----:B------:R-:W-:Y:S02]  /*2d0b0*/  FADD.FTZ R3, R88, R3 ;  /* 0x0000000358037221 */ /* 0x000fe40000010000 */
[----:B------:R-:W-:Y:S01]  /*2d0c0*/  FADD.FTZ R0, R63, R0 ;  /* 0x000000003f007221 */ /* 0x000fe20000010000 */
[C---:B------:R-:W-:Y:S01]  /*2d0d0*/  HMMA.16816.F32.BF16 R8, R16.reuse, R30, R8 ;  /* 0x0000001e1008723c */ /* 0x040fe20000041808 */
[----:B------:R-:W2:Y:S03]  /*2d0e0*/  LDSM.16.MT88.4 R28, [R182+0xf000] ;  /* 0x00f00000b61c783b */ /* 0x000ea60000004200 */
[----:B------:R-:W-:Y:S02]  /*2d0f0*/  FADD.FTZ R0, R61, R0 ;  /* 0x000000003d007221 */ /* 0x000fe40000010000 */
[----:B------:R-:W-:Y:S02]  /*2d100*/  FADD.FTZ R3, R89, R3 ;  /* 0x0000000359037221 */ /* 0x000fe40000010000 */
[C---:B------:R-:W-:Y:S04]  /*2d110*/  HMMA.16816.F32.BF16 R132, R16.reuse, R32, R132 ;  /* 0x000000201084723c */ /* 0x040fe80000041884 */
[----:B------:R-:W-:Y:S02]  /*2d120*/  FADD.FTZ R0, R60, R0 ;  /* 0x000000003c007221 */ /* 0x000fe40000010000 */
[----:B------:R-:W-:Y:S02]  /*2d130*/  FADD.FTZ R3, R92, R3 ;  /* 0x000000035c037221 */ /* 0x000fe40000010000 */
[C---:B------:R-:W-:Y:S01]  /*2d140*/  HMMA.16816.F32.BF16 R136, R16.reuse, R34, R136 ;  /* 0x000000221088723c */ /* 0x040fe20000041888 */
[----:B------:R-:W4:Y:S03]  /*2d150*/  LDSM.16.MT88.4 R32, [R185+0xf000] ;  /* 0x00f00000b920783b */ /* 0x000f260000004200 */
[----:B------:R-:W-:Y:S02]  /*2d160*/  FADD.FTZ R0, R57, R0 ;  /* 0x0000000039007221 */ /* 0x000fe40000010000 */
[----:B------:R-:W-:Y:S02]  /*2d170*/  FADD.FTZ R3, R93, R3 ;  /* 0x000000035d037221 */ /* 0x000fe40000010000 */
[C---:B-1----:R-:W-:Y:S04]  /*2d180*/  HMMA.16816.F32.BF16 R140, R16.reuse, R24, R140 ;  /* 0x00000018108c723c */ /* 0x042fe8000004188c */
[----:B------:R-:W-:Y:S02]  /*2d190*/  FADD.FTZ R0, R56, R0 ;  /* 0x0000000038007221 */ /* 0x000fe40000010000 */
[----:B------:R-:W-:Y:S02]  /*2d1a0*/  FADD.FTZ R3, R96, R3 ;  /* 0x0000000360037221 */ /* 0x000fe40000010000 */
[C---:B------:R-:W-:Y:S01]  /*2d1b0*/  HMMA.16816.F32.BF16 R144, R16.reuse, R26, R144 ;  /* 0x0000001a1090723c */ /* 0x040fe20000041890 */
[----:B------:R-:W1:Y:S03]  /*2d1c0*/  LDSM.16.MT88.4 R24, [R183+0xf000] ;  /* 0x00f00000b718783b */ /* 0x000e660000004200 */
[----:B------:R-:W-:Y:S02]  /*2d1d0*/  FADD.FTZ R0, R54, R0 ;  /* 0x0000000036007221 */ /* 0x000fe40000010000 */
[----:B------:R-:W-:Y:S02]  /*2d1e0*/  FADD.FTZ R3, R97, R3 ;  /* 0x0000000361037221 */ /* 0x000fe40000010000 */
[C---:B---3--:R-:W-:Y:S04]  /*2d1f0*/  HMMA.16816.F32.BF16 R148, R16.reuse, R36, R148 ;  /* 0x000000241094723c */ /* 0x048fe80000041894 */
[----:B------:R-:W-:Y:S02]  /*2d200*/  FADD.FTZ R0, R53, R0 ;  /* 0x0000000035007221 */ /* 0x000fe40000010000 */
[----:B------:R-:W-:Y:S02]  /*2d210*/  FADD.FTZ R3, R100, R3 ;  /* 0x0000000364037221 */ /* 0x000fe40000010000 */
[----:B------:R-:W-:Y:S01]  /*2d220*/  HMMA.16816.F32.BF16 R12, R16, R38, R12 ;  /* 0x00000026100c723c */ /* 0x000fe2000004180c */
[----:B------:R-:W-:Y:S03]  /*2d230*/  LDSM.16.MT88.4 R36, [R184+0xf800] ;  /* 0x00f80000b824783b */ /* 0x000fe60000004200 */
        /* <DEDUP_REMOVED lines=17> */
[----:B-----5:R-:W-:Y:S02]  /*2d350*/  FADD.FTZ R0, R45, R0 ;  /* 0x000000002d007221 */ /* 0x020fe40000010000 */
[----:B------:R-:W-:Y:S02]  /*2d360*/  FADD.FTZ R3, R109, R3 ;  /* 0x000000036d037221 */ /* 0x000fe40000010000 */
[C---:B----4-:R-:W-:Y:S04]  /*2d370*/  HMMA.16816.F32.BF16 R132, R16.reuse, R32, R132 ;  /* 0x000000201084723c */ /* 0x050fe80000041884 */
[----:B------:R-:W-:Y:S02]  /*2d380*/  FADD.FTZ R0, R44, R0 ;  /* 0x000000002c007221 */ /* 0x000fe40000010000 */
[----:B------:R-:W-:Y:S02]  /*2d390*/  FADD.FTZ R3, R112, R3 ;  /* 0x0000000370037221 */ /* 0x000fe40000010000 */
[C---:B------:R-:W-:Y:S01]  /*2d3a0*/  HMMA.16816.F32.BF16 R136, R16.reuse, R34, R136 ;  /* 0x000000221088723c */ /* 0x040fe20000041888 */
[----:B------:R-:W-:Y:S03]  /*2d3b0*/  LDSM.16.MT88.4 R32, [R183+0xf800] ;  /* 0x00f80000b720783b */ /* 0x000fe60000004200 */
[----:B------:R-:W-:Y:S04]  /*2d3c0*/  FADD.FTZ R3, R113, R3 ;  /* 0x0000000371037221 */ /* 0x000fe80000010000 */
[C---:B-1----:R-:W-:Y:S04]  /*2d3d0*/  HMMA.16816.F32.BF16 R140, R16.reuse, R24, R140 ;  /* 0x00000018108c723c */ /* 0x042fe8000004188c */
[----:B------:R-:W-:Y:S04]  /*2d3e0*/  FADD.FTZ R3, R116, R3 ;  /* 0x0000000374037221 */ /* 0x000fe80000010000 */
[C---:B------:R-:W-:Y:S01]  /*2d3f0*/  HMMA.16816.F32.BF16 R144, R16.reuse, R26, R144 ;  /* 0x0000001a1090723c */ /* 0x040fe20000041890 */
[----:B------:R-:W1:Y:S03]  /*2d400*/  LDSM.16.MT88.4 R24, [R185+0xf800] ;  /* 0x00f80000b918783b */ /* 0x000e660000004200 */
[----:B------:R-:W-:Y:S04]  /*2d410*/  FADD.FTZ R3, R117, R3 ;  /* 0x0000000375037221 */ /* 0x000fe80000010000 */
[C---:B------:R-:W-:Y:S01]  /*2d420*/  HMMA.16816.F32.BF16 R148, R16.reuse, R40, R148 ;  /* 0x000000281094723c */ /* 0x040fe20000041894 */
[----:B------:R-:W-:Y:S03]  /*2d430*/  MUFU.EX2 R41, R248 ;  /* 0x000000f800297308 */ /* 0x000fe60000000800 */
[----:B------:R-:W-:Y:S04]  /*2d440*/  FADD.FTZ R3, R120, R3 ;  /* 0x0000000378037221 */ /* 0x000fe80000010000 */
[----:B------:R-:W-:Y:S03]  /*2d450*/  HMMA.16816.F32.BF16 R12, R16, R42, R12 ;  /* 0x0000002a100c723c */ /* 0x000fe6000004180c */
[----:B------:R-:W3:Y:S01]  /*2d460*/  MUFU.EX2 R42, R246 ;  /* 0x000000f6002a7308 */ /* 0x000ee20000000800 */
[----:B------:R-:W-:Y:S03]  /*2d470*/  FADD.FTZ R3, R121, R3 ;  /* 0x0000000379037221 */ /* 0x000fe60000010000 */
[----:B------:R-:W-:Y:S01]  /*2d480*/  F2FP.BF16.PACK_AB R17, R60, R61 ;  /* 0x0000003d3c11723e */ /* 0x000fe200000010ff */
[----:B------:R-:W-:Y:S01]  /*2d490*/  FADD.FTZ R3, R124, R3 ;  /* 0x000000037c037221 */ /* 0x000fe20000010000 */
[----:B------:R-:W-:Y:S03]  /*2d4a0*/  F2FP.BF16.PACK_AB R19, R56, R57 ;  /* 0x000000393813723e */ /* 0x000fe600000010ff */
[----:B------:R-:W-:Y:S01]  /*2d4b0*/  F2FP.BF16.PACK_AB R16, R93, R92 ;  /* 0x0000005c5d10723e */ /* 0x000fe200000010ff */
[----:B------:R-:W4:Y:S01]  /*2d4c0*/  MUFU.EX2 R43, R247 ;  /* 0x000000f7002b7308 */ /* 0x000f220000000800 */
[----:B------:R-:W-:Y:S01]  /*2d4d0*/  F2FP.BF16.PACK_AB R18, R97, R96 ;  /* 0x000000606112723e */ /* 0x000fe200000010ff */
[----:B------:R-:W-:Y:S04]  /*2d4e0*/  FADD.FTZ R3, R125, R3 ;  /* 0x000000037d037221 */ /* 0x000fe80000010000 */
[----:B------:R-:W-:Y:S02]  /*2d4f0*/  FADD.FTZ R3, R128, R3 ;  /* 0x0000000380037221 */ /* 0x000fe40000010000 */
[C---:B--2---:R-:W-:Y:S02]  /*2d500*/  HMMA.16816.F32.BF16 R4, R16.reuse, R28, R4 ;  /* 0x0000001c1004723c */ /* 0x044fe40000041804 */
[----:B------:R-:W2:Y:S01]  /*2d510*/  MUFU.EX2 R40, R249 ;  /* 0x000000f900287308 */ /* 0x000ea20000000800 */
[----:B---3--:R-:W-:Y:S05]  /*2d520*/  FADD.FTZ R0, R42, R0 ;  /* 0x000000002a007221 */ /* 0x008fea0000010000 */
[C---:B------:R-:W-:Y:S01]  /*2d530*/  HMMA.16816.F32.BF16 R8, R16.reuse, R30, R8 ;  /* 0x0000001e1008723c */ /* 0x040fe20000041808 */
[----:B------:R-:W3:Y:S07]  /*2d540*/  LDSM.16.MT88.4 R28, [R182+0x10000] ;  /* 0x01000000b61c783b */ /* 0x000eee0000004200 */
[C---:B-1----:R-:W-:Y:S04]  /*2d550*/  HMMA.16816.F32.BF16 R132, R16.reuse, R24, R132 ;  /* 0x000000181084723c */ /* 0x042fe80000041884 */
[----:B----4-:R-:W-:Y:S04]  /*2d560*/  FADD.FTZ R0, R43, R0 ;  /* 0x000000002b007221 */ /* 0x010fe80000010000 */
[C---:B------:R-:W-:Y:S01]  /*2d570*/  HMMA.16816.F32.BF16 R136, R16.reuse, R26, R136 ;  /* 0x0000001a1088723c */ /* 0x040fe20000041888 */
[----:B------:R-:W1:Y:S03]  /*2d580*/  LDSM.16.MT88.4 R24, [R185+0x10000] ;  /* 0x01000000b918783b */ /* 0x000e660000004200 */
[C---:B--2---:R-:W-:Y:S01]  /*2d590*/  F2FP.BF16.PACK_AB R161, R40.reuse, R41 ;  /* 0x0000002928a1723e */ /* 0x044fe200000010ff */
[----:B------:R-:W-:Y:S03]  /*2d5a0*/  FADD.FTZ R0, R41, R0 ;  /* 0x0000000029007221 */ /* 0x000fe60000010000 */
[C---:B------:R-:W-:Y:S04]  /*2d5b0*/  HMMA.16816.F32.BF16 R140, R16.reuse, R32, R140 ;  /* 0x00000020108c723c */ /* 0x040fe8000004188c */
[----:B------:R-:W-:Y:S04]  /*2d5c0*/  FADD.FTZ R0, R40, R0 ;  /* 0x0000000028007221 */ /* 0x000fe80000010000 */
[C---:B------:R-:W-:Y:S01]  /*2d5d0*/  HMMA.16816.F32.BF16 R144, R16.reuse, R34, R144 ;  /* 0x000000221090723c */ /* 0x040fe20000041890 */
[----:B------:R-:W2:Y:S03]  /*2d5e0*/  LDSM.16.MT88.4 R32, [R183+0x10000] ;  /* 0x01000000b720783b */ /* 0x000ea60000004200 */
[----:B------:R-:W-:Y:S04]  /*2d5f0*/  FADD.FTZ R0, R23, R0 ;  /* 0x0000000017007221 */ /* 0x000fe80000010000 */
[C---:B------:R-:W-:Y:S08]  /*2d600*/  HMMA.16816.F32.BF16 R148, R16.reuse, R36, R148 ;  /* 0x000000241094723c */ /* 0x040ff00000041894 */
[----:B------:R-:W-:Y:S01]  /*2d610*/  HMMA.16816.F32.BF16 R12, R16, R38, R12 ;  /* 0x00000026100c723c */ /* 0x000fe2000004180c */
[----:B------:R-:W4:Y:S06]  /*2d620*/  LDSM.16.MT88.4 R36, [R184+0x10000] ;  /* 0x01000000b824783b */ /* 0x000f2c0000004200 */
[----:B------:R-:W-:Y:S02]  /*2d630*/  F2FP.BF16.PACK_AB R17, R53, R54 ;  /* 0x000000363511723e */ /* 0x000fe400000010ff */
[----:B------:R-:W-:Y:S03]  /*2d640*/  F2FP.BF16.PACK_AB R19, R51, R52 ;  /* 0x000000343313723e */ /* 0x000fe600000010ff */
[----:B------:R-:W-:Y:S02]  /*2d650*/  F2FP.BF16.PACK_AB R16, R101, R100 ;  /* 0x000000646510723e */ /* 0x000fe400000010ff */
[----:B------:R-:W-:Y:S07]  /*2d660*/  F2FP.BF16.PACK_AB R18, R105, R104 ;  /* 0x000000686912723e */ /* 0x000fee00000010ff */
[C---:B---3--:R-:W-:Y:S08]  /*2d670*/  HMMA.16816.F32.BF16 R4, R16.reuse, R28, R4 ;  /* 0x0000001c1004723c */ /* 0x048ff00000041804 */
[C---:B------:R-:W-:Y:S01]  /*2d680*/  HMMA.16816.F32.BF16 R8, R16.reuse, R30, R8 ;  /* 0x0000001e1008723c */ /* 0x040fe20000041808 */
[----:B------:R-:W3:Y:S07]  /*2d690*/  LDSM.16.MT88.4 R28, [R182+0x10800] ;  /* 0x01080000b61c783b */ /* 0x000eee0000004200 */
[C---:B-1----:R-:W-:Y:S08]  /*2d6a0*/  HMMA.16816.F32.BF16 R132, R16.reuse, R24, R132 ;  /* 0x000000181084723c */ /* 0x042ff00000041884 */
[C---:B------:R-:W-:Y:S01]  /*2d6b0*/  HMMA.16816.F32.BF16 R136, R16.reuse, R26, R136 ;  /* 0x0000001a1088723c */ /* 0x040fe20000041888 */
[----:B------:R-:W1:Y:S07]  /*2d6c0*/  LDSM.16.MT88.4 R24, [R185+0x10800] ;  /* 0x01080000b918783b */ /* 0x000e6e0000004200 */
[C---:B--2---:R-:W-:Y:S08]  /*2d6d0*/  HMMA.16816.F32.BF16 R140, R16.reuse, R32, R140 ;  /* 0x00000020108c723c */ /* 0x044ff0000004188c */
[C---:B------:R-:W-:Y:S01]  /*2d6e0*/  HMMA.16816.F32.BF16 R144, R16.reuse, R34, R144 ;  /* 0x000000221090723c */ /* 0x040fe20000041890 */
[----:B------:R-:W2:Y:S07]  /*2d6f0*/  LDSM.16.MT88.4 R32, [R183+0x10800] ;  /* 0x01080000b720783b */ /* 0x000eae0000004200 */
[C---:B----4-:R-:W-:Y:S08]  /*2d700*/  HMMA.16816.F32.BF16 R148, R16.reuse, R36, R148 ;  /* 0x000000241094723c */ /* 0x050ff00000041894 */
        /* <DEDUP_REMOVED lines=8> */
[----:B------:R-:W-:Y:S07]  /*2d790*/  LDSM.16.MT88.4 R28, [R185+0x11000] ;  /* 0x01100000b91c783b */ /* 0x000fee0000004200 */
[C---:B-1----:R-:W-:Y:S08]  /*2d7a0*/  HMMA.16816.F32.BF16 R132, R16.reuse, R24, R132 ;  /* 0x000000181084723c */ /* 0x042ff00000041884 */
[C---:B------:R-:W-:Y:S01]  /*2d7b0*/  HMMA.16816.F32.BF16 R136, R16.reuse, R26, R136 ;  /* 0x0000001a1088723c */ /* 0x040fe20000041888 */
[----:B------:R-:W1:Y:S07]  /*2d7c0*/  LDSM.16.MT88.4 R24, [R182+0x11000] ;  /* 0x01100000b618783b */ /* 0x000e6e0000004200 */
[C---:B--2---:R-:W-:Y:S08]  /*2d7d0*/  HMMA.16816.F32.BF16 R140, R16.reuse, R32, R140 ;  /* 0x00000020108c723c */ /* 0x044ff0000004188c */
[C---:B------:R-:W-:Y:S01]  /*2d7e0*/  HMMA.16816.F32.BF16 R144, R16.reuse, R34, R144 ;  /* 0x000000221090723c */ /* 0x040fe20000041890 */
[----:B------:R-:W2:Y:S07]  /*2d7f0*/  LDSM.16.MT88.4 R32, [R183+0x11000] ;  /* 0x01100000b720783b */ /* 0x000eae0000004200 */
[C---:B----4-:R-:W-:Y:S08]  /*2d800*/  HMMA.16816.F32.BF16 R148, R16.reuse, R36, R148 ;  /* 0x000000241094723c */ /* 0x050ff00000041894 */
[----:B------:R-:W-:Y:S07]  /*2d810*/  HMMA.16816.F32.BF16 R12, R16, R38, R12 ;  /* 0x00000026100c723c */ /* 0x000fee000004180c */
[----:B------:R-:W-:Y:S02]  /*2d820*/  F2FP.BF16.PACK_AB R17, R44, R45 ;  /* 0x0000002d2c11723e */ /* 0x000fe400000010ff */
[----:B------:R-:W-:Y:S03]  /*2d830*/  F2FP.BF16.PACK_AB R19, R43, R42 ;  /* 0x0000002a2b13723e */ /* 0x000fe600000010ff */
[----:B------:R-:W-:Y:S02]  /*2d840*/  F2FP.BF16.PACK_AB R16, R117, R116 ;  /* 0x000000747510723e */ /* 0x000fe400000010ff */
[----:B------:R-:W-:Y:S07]  /*2d850*/  F2FP.BF16.PACK_AB R18, R121, R120 ;  /* 0x000000787912723e */ /* 0x000fee00000010ff */
[C---:B-1----:R-:W-:Y:S08]  /*2d860*/  HMMA.16816.F32.BF16 R4, R16.reuse, R24, R4 ;  /* 0x000000181004723c */ /* 0x042ff00000041804 */
[C---:B------:R-:W-:Y:S01]  /*2d870*/  HMMA.16816.F32.BF16 R8, R16.reuse, R26, R8 ;  /* 0x0000001a1008723c */ /* 0x040fe20000041808 */
[----:B------:R-:W1:Y:S07]  /*2d880*/  LDSM.16.MT88.4 R24, [R184+0x11000] ;  /* 0x01100000b818783b */ /* 0x000e6e0000004200 */
[C---:B------:R-:W-:Y:S08]  /*2d890*/  HMMA.16816.F32.BF16 R132, R16.reuse, R28, R132 ;  /* 0x0000001c1084723c */ /* 0x040ff00000041884 */
[C---:B------:R-:W-:Y:S01]  /*2d8a0*/  HMMA.16816.F32.BF16 R136, R16.reuse, R30, R136 ;  /* 0x0000001e1088723c */ /* 0x040fe20000041888 */
[----:B------:R-:W3:Y:S07]  /*2d8b0*/  LDSM.16.MT88.4 R28, [R185+0x11800] ;  /* 0x01180000b91c783b */ /* 0x000eee0000004200 */
[C---:B--2---:R-:W-:Y:S08]  /*2d8c0*/  HMMA.16816.F32.BF16 R140, R16.reuse, R32, R140 ;  /* 0x00000020108c723c */ /* 0x044ff0000004188c */
[C---:B------:R-:W-:Y:S08]  /*2d8d0*/  HMMA.16816.F32.BF16 R144, R16.reuse, R34, R144 ;  /* 0x000000221090723c */ /* 0x040ff00000041890 */
[C---:B-1----:R-:W-:Y:S08]  /*2d8e0*/  HMMA.16816.F32.BF16 R148, R16.reuse, R24, R148 ;  /* 0x000000181094723c */ /* 0x042ff00000041894 */
[----:B------:R-:W-:Y:S01]  /*2d8f0*/  HMMA.16816.F32.BF16 R12, R16, R26, R12 ;  /* 0x0000001a100c723c */ /* 0x000fe2000004180c */
[----:B------:R-:W1:Y:S07]  /*2d900*/  LDSM.16.MT88.4 R16, [R183+0x11800] ;  /* 0x01180000b710783b */ /* 0x000e6e0000004200 */
[C---:B------:R-:W-:Y:S01]  /*2d910*/  HMMA.16816.F32.BF16 R168, R160.reuse, R164, R4 ;  /* 0x000000a4a0a8723c */ /* 0x040fe20000041804 */
[----:B------:R-:W2:Y:S07]  /*2d920*/  LDSM.16.MT88.4 R4, [R184+0x11800] ;  /* 0x01180000b804783b */ /* 0x000eae0000004200 */
[C---:B------:R-:W-:Y:S08]  /*2d930*/  HMMA.16816.F32.BF16 R164, R160.reuse, R166, R8 ;  /* 0x000000a6a0a4723c */ /* 0x040ff00000041808 */
[C---:B---3--:R-:W-:Y:S08]  /*2d940*/  HMMA.16816.F32.BF16 R132, R160.reuse, R28, R132 ;  /* 0x0000001ca084723c */ /* 0x048ff00000041884 */
[C---:B------:R-:W-:Y:S08]  /*2d950*/  HMMA.16816.F32.BF16 R136, R160.reuse, R30, R136 ;  /* 0x0000001ea088723c */ /* 0x040ff00000041888 */
[C---:B-1----:R-:W-:Y:S08]  /*2d960*/  HMMA.16816.F32.BF16 R140, R160.reuse, R16, R140 ;  /* 0x00000010a08c723c */ /* 0x042ff0000004188c */
[C---:B------:R-:W-:Y:S08]  /*2d970*/  HMMA.16816.F32.BF16 R144, R160.reuse, R18, R144 ;  /* 0x00000012a090723c */ /* 0x040ff00000041890 */
[C---:B--2---:R-:W-:Y:S07]  /*2d980*/  HMMA.16816.F32.BF16 R148, R160.reuse, R4, R148 ;  /* 0x00000004a094723c */ /* 0x044fee0000041894 */
[----:B------:R-:W-:Y:S01]  /*2d990*/  FADD.FTZ R4, R152, R0 ;  /* 0x0000000098047221 */ /* 0x000fe20000010000 */
[----:B------:R-:W-:Y:S04]  /*2d9a0*/  HMMA.16816.F32.BF16 R160, R160, R6, R12 ;  /* 0x00000006a0a0723c */ /* 0x000fe8000004180c */
[----:B------:R1:W-:Y:S01]  /*2d9b0*/  STL [R1], R4 ;  /* 0x0000000401007387 */ /* 0x0003e20000100800 */
[----:B------:R-:W-:Y:S01]  /*2d9c0*/  FADD.FTZ R0, R46, R3 ;  /* 0x000000032e007221 */ /* 0x000fe20000010000 */
[----:B------:R-:W-:Y:S04]  /*2d9d0*/  MOV R152, R2 ;  /* 0x0000000200987202 */ /* 0x000fe80000000f00 */
[----:B------:R1:W-:Y:S01]  /*2d9e0*/  STL [R1+0x4], R0 ;  /* 0x0000040001007387 */ /* 0x0003e20000100800 */
[----:B------:R-:W-:-:S05]  /*2d9f0*/  @P0 BRA `(.L_x_3181) ;  /* 0xffff8dd000000947 */ /* 0x000fca000383ffff */
.L_x_3172:
        /* <DEDUP_REMOVED lines=12> */
.L_x_3195:
[----:B-1----:R-:W4:Y:S02]  /*2dac0*/  LDL.LU R3, [R1+0x4] ;  /* 0x0000040001037983 */ /* 0x002f240000300800 */
[----:B---34-:R-:W-:Y:S01]  /*2dad0*/  FADD.FTZ R0, R0, R3 ;  /* 0x0000000300007221 */ /* 0x018fe20000010000 */
[----:B------:R-:W-:Y:S05]  /*2dae0*/  BRA.DIV ~URZ, `(.L_x_3183) ;  /* 0x000012327f007947 */ /* 0x000fea000b800000 */
[----:B------:R-:W3:Y:S04]  /*2daf0*/  LDL.LU R6, [R1] ;  /* 0x0000000001067983 */ /* 0x000ee80000300800 */
[----:B------:R-:W1:Y:S02]  /*2db00*/  SHFL.BFLY PT, R5, R0, 0x1, 0x1f ;  /* 0x0c201f0000057f89 */ /* 0x000e6400000e0000 */
[----:B-1----:R-:W-:-:S02]  /*2db10*/  FADD.FTZ R19, R0, R5 ;  /* 0x0000000500137221 */ /* 0x002fc40000010000 */
[----:B---3--:R-:W1:Y:S02]  /*2db20*/  SHFL.BFLY PT, R3, R6, 0x2, 0x1f ;  /* 0x0c401f0006037f89 */ /* 0x008e6400000e0000 */
[----:B-1----:R-:W-:-:S05]  /*2db30*/  FADD.FTZ R3, R3, R6 ;  /* 0x0000000603037221 */ /* 0x002fca0000010000 */
[----:B------:R1:W3:Y:S02]  /*2db40*/  SHFL.BFLY PT, R4, R3, 0x1, 0x1f ;  /* 0x0c201f0003047f89 */ /* 0x0002e400000e0000 */
.L_x_3196:
        /* <DEDUP_REMOVED lines=41> */
[C---:B------:R-:W-:Y:S01]  /*2dde0*/  FMUL.FTZ R6, R3.reuse, R170 ;  /* 0x000000aa03067220 */ /* 0x040fe20000410000 */
[----:B------:R-:W-:Y:S01]  /*2ddf0*/  F2FP.BF16.PACK_AB R160, R0, R160 ;  /* 0x000000a000a0723e */ /* 0x000fe200000010ff */
[C---:B------:R-:W-:Y:S01]  /*2de00*/  FMUL.FTZ R167, R3.reuse, R167 ;  /* 0x000000a703a77220 */ /* 0x040fe20000410000 */
[----:B------:R-:W-:Y:S01]  /*2de10*/  SHF.R.S32.HI R0, RZ, 0x1f, R4 ;  /* 0x0000001fff007819 */ /* 0x000fe20000011404 */
[----:B------:R-:W-:Y:S01]  /*2de20*/  FMUL.FTZ R17, R3, R166 ;  /* 0x000000a603117220 */ /* 0x000fe20000410000 */
[----:B------:R-:W-:Y:S01]  /*2de30*/  F2FP.BF16.PACK_AB R6, R171, R6 ;  /* 0x00000006ab06723e */ /* 0x000fe200000010ff */
[C---:B------:R-:W-:Y:S01]  /*2de40*/  FMUL.FTZ R135, R3.reuse, R135 ;  /* 0x0000008703877220 */ /* 0x040fe20000410000 */
[----:B------:R-:W-:Y:S01]  /*2de50*/  LEA.HI R0, R0, R5, RZ, 0x3 ;  /* 0x0000000500007211 */ /* 0x000fe200078f18ff */
[----:B------:R-:W-:Y:S01]  /*2de60*/  FMUL.FTZ R16, R3, R134 ;  /* 0x0000008603107220 */ /* 0x000fe20000410000 */
[----:B------:R-:W-:Y:S01]  /*2de70*/  F2FP.BF16.PACK_AB R17, R167, R17 ;  /* 0x00000011a711723e */ /* 0x000fe200000010ff */
[C---:B------:R-:W-:Y:S01]  /*2de80*/  FMUL.FTZ R139, R3.reuse, R139 ;  /* 0x0000008b038b7220 */ /* 0x040fe20000410000 */
[----:B------:R-:W-:Y:S01]  /*2de90*/  LOP3.LUT R0, R0, 0xfffffff8, RZ, 0xc0, !PT ;  /* 0xfffffff800007812 */ /* 0x000fe200078ec0ff */
[----:B------:R-:W-:Y:S01]  /*2dea0*/  FMUL.FTZ R15, R3, R138 ;  /* 0x0000008a030f7220 */ /* 0x000fe20000410000 */
[----:B------:R-:W-:Y:S01]  /*2deb0*/  F2FP.BF16.PACK_AB R16, R135, R16 ;  /* 0x000000108710723e */ /* 0x000fe200000010ff */
[----:B------:R-:W-:Y:S01]  /*2dec0*/  FMUL.FTZ R143, R3, R143 ;  /* 0x0000008f038f7220 */ /* 0x000fe20000410000 */
[----:B------:R-:W-:Y:S01]  /*2ded0*/  IADD3 R0, R5, -R0, RZ ;  /* 0x8000000005007210 */ /* 0x000fe20007ffe0ff */
[----:B------:R-:W-:Y:S01]  /*2dee0*/  FMUL.FTZ R14, R3, R142 ;  /* 0x0000008e030e7220 */ /* 0x000fe20000410000 */
[----:B------:R-:W-:Y:S01]  /*2def0*/  F2FP.BF16.PACK_AB R15, R139, R15 ;  /* 0x0000000f8b0f723e */ /* 0x000fe200000010ff */
[C---:B------:R-:W-:Y:S01]  /*2df00*/  FMUL.FTZ R147, R3.reuse, R147 ;  /* 0x0000009303937220 */ /* 0x040fe20000410000 */
[C---:B------:R-:W-:Y:S01]  /*2df10*/  LOP3.LUT R5, R0.reuse, 0x1, RZ, 0xc0, !PT ;  /* 0x0000000100057812 */ /* 0x040fe200078ec0ff */
[----:B------:R-:W-:Y:S01]  /*2df20*/  FMUL.FTZ R13, R3, R146 ;  /* 0x00000092030d7220 */ /* 0x000fe20000410000 */
[----:B------:R-:W-:Y:S01]  /*2df30*/  F2FP.BF16.PACK_AB R14, R143, R14 ;  /* 0x0000000e8f0e723e */ /* 0x000fe200000010ff */
[----:B------:R-:W-:Y:S01]  /*2df40*/  FMUL.FTZ R151, R3, R151 ;  /* 0x0000009703977220 */ /* 0x000fe20000410000 */
[----:B------:R-:W-:Y:S01]  /*2df50*/  ISETP.NE.U32.AND P0, PT, R5, 0x1, PT ;  /* 0x000000010500780c */ /* 0x000fe20003f05070 */
[----:B------:R-:W-:Y:S01]  /*2df60*/  FMUL.FTZ R12, R3, R150 ;  /* 0x00000096030c7220 */ /* 0x000fe20000410000 */
[----:B------:R-:W-:Y:S01]  /*2df70*/  F2FP.BF16.PACK_AB R13, R147, R13 ;  /* 0x0000000d930d723e */ /* 0x000fe200000010ff */
[C---:B------:R-:W-:Y:S01]  /*2df80*/  FMUL.FTZ R163, R3.reuse, R163 ;  /* 0x000000a303a37220 */ /* 0x040fe20000410000 */
        /* <DEDUP_REMOVED lines=74> */
.L_x_3185:
[----:B------:R-:W-:Y:S02]  /*2e430*/  ULDC.64 UR4, c[0x0][0x118] ;  /* 0x0000460000047ab9 */ /* 0x000fe40000000a00 */
[----:B------:R-:W2:Y:S04]  /*2e440*/  LD.E R0, [R10.64+0x60] ;  /* 0x000060040a007980 */ /* 0x000ea8000c101900 */
[----:B------:R-:W3:Y:S01]  /*2e450*/  LD.E R2, [R10.64+0xb4] ;  /* 0x0000b4040a027980 */ /* 0x000ee2000c101900 */
[----:B--2---:R-:W-:-:S04]  /*2e460*/  IMAD R0, R0, R21, R37 ;  /* 0x0000001500007224 */ /* 0x004fc800078e0225 */
[----:B---3--:R-:W-:Y:S02]  /*2e470*/  IMAD R7, R2, R0, RZ ;  /* 0x0000000002077224 */ /* 0x008fe400078e02ff */
.L_x_3186:
[----:B------:R-:W-:Y:S05]  /*2e480*/  BSYNC B0 ;  /* 0x0000000000007941 */ /* 0x000fea0003800000 */
.L_x_3184:
        /* <DEDUP_REMOVED lines=21> */
[----:B------:R-:W1:Y:S01]  /*2e5e0*/  LDS.128 R192, [R192+0x1800] ;  /* 0x00180000c0c07984 */ /* 0x000e620000000c00 */
        /* <DEDUP_REMOVED lines=20> */
.L_x_3188:
[----:B--2-4-:R-:W-:Y:S05]  /*2e730*/  BSYNC B0 ;  /* 0x0000000000007941 */ /* 0x014fea0003800000 */
.L_x_3187:
        /* <DEDUP_REMOVED lines=33> */
.L_x_3190:
[----:B------:R-:W-:Y:S05]  /*2e950*/  BSYNC B0 ;  /* 0x0000000000007941 */ /* 0x000fea0003800000 */
.L_x_3189:
        /* <DEDUP_REMOVED lines=16> */
.L_x_3192:
[----:B------:R-:W-:Y:S05]  /*2ea60*/  BSYNC B0 ;  /* 0x0000000000007941 */ /* 0x000fea0003800000 */
.L_x_3191:
        /* <DEDUP_REMOVED lines=16> */
.L_x_3194:
[----:B------:R-:W-:Y:S05]  /*2eb70*/  BSYNC B0 ;  /* 0x0000000000007941 */ /* 0x000fea0003800000 */
.L_x_3193:
[----:B------:R-:W-:Y:S01]  /*2eb80*/  IADD3 R8, R0, 0x30, RZ ;  /* 0x0000003000087810 */ /* 0x000fe20007ffe0ff */
[----:B------:R-:W-:Y:S01]  /*2eb90*/  IMAD.MOV.U32 R9, RZ, RZ, 0x0 ;  /* 0x00000000ff097424 */ /* 0x000fe200078e00ff */
[----:B-1----:R-:W-:Y:S02]  /*2eba0*/  MOV R10, 0x70 ;  /* 0x00000070000a7802 */ /* 0x002fe40000000f00 */
[----:B------:R-:W-:-:S03]  /*2ebb0*/  ISETP.GE.OR P1, PT, R8, R14, P1 ;  /* 0x0000000e0800720c */ /* 0x000fc60000f26670 */
[----:B------:R-:W-:-:S10]  /*2ebc0*/  IMAD.MOV.U32 R8, RZ, RZ, R10 ;  /* 0x000000ffff087224 */ /* 0x000fd400078e000a */
[----:B------:R-:W-:Y:S05]  /*2ebd0*/  @P1 RET.REL.NODEC R8 `(_ZN5flash24flash_fwd_splitkv_kernelI23Flash_fwd_kernel_traitsILi64ELi64ELi256ELi4ELb0ELb0EN7cutlass10bfloat16_tE19Flash_kernel_traitsILi64ELi64ELi256ELi4ES3_EELb1ELb0ELb1ELb0ELb0ELb0ELb0ELb1EEEvNS_16Flash_fwd_paramsE) ;  /* 0xfffd142008001950 */ /* 0x000fea0003c3ffff */
        /* <DEDUP_REMOVED lines=13> */
[----:B------:R-:W-:Y:S05]  /*2ecb0*/  RET.REL.NODEC R2 `(_ZN5flash24flash_fwd_splitkv_kernelI23Flash_fwd_kernel_traitsILi64ELi64ELi256ELi4ELb0ELb0EN7cutlass10bfloat16_tE19Flash_kernel_traitsILi64ELi64ELi256ELi4ES3_EELb1ELb0ELb1ELb0ELb0ELb0ELb0ELb1EEEvNS_16Flash_fwd_paramsE) ;  /* 0xfffd134002007950 */ /* 0x000fea0003c3ffff */
.L_x_3182:
[----:B-1----:R1:W5:Y:S01]  /*2ecc0*/  LDL R0, [R1+0x4] ;  /* 0x0000040001007983 */ /* 0x0023620000100800 */
[----:B------:R-:W-:Y:S02]  /*2ecd0*/  MOV R5, 0x2 ;  /* 0x0000000200057802 */ /* 0x000fe40000000f00 */
[----:B------:R-:W-:Y:S02]  /*2ece0*/  MOV R4, 0x2ed00 ;  /* 0x0002ed0000047802 */ /* 0x000fe40000000f00 */
[----:B-12--5:R-:W-:Y:S05]  /*2ecf0*/  CALL.REL.NOINC `($__internal_20_$__cuda_sm70_shflsync_bfly_p) ;  /* 0x0000012000007944 */ /* 0x026fea0003c00000 */
[----:B------:R-:W-:Y:S01]  /*2ed00*/  MOV R0, R6 ;  /* 0x0000000600007202 */ /* 0x000fe20000000f00 */
[----:B------:R-:W-:Y:S05]  /*2ed10*/  BRA `(.L_x_3195) ;  /* 0xffffeda000007947 */ /* 0x000fea000383ffff */
.L_x_3183:
[----:B------:R-:W-:Y:S02]  /*2ed20*/  MOV R5, 0x1 ;  /* 0x0000000100057802 */ /* 0x000fe40000000f00 */
[----:B------:R-:W-:Y:S02]  /*2ed30*/  MOV R4, 0x2ed50 ;  /* 0x0002ed5000047802 */ /* 0x000fe40000000f00 */
[----:B--2--5:R-:W-:Y:S05]  /*2ed40*/  CALL.REL.NOINC `($__internal_20_$__cuda_sm70_shflsync_bfly_p) ;  /* 0x000000d000007944 */ /* 0x024fea0003c00000 */
[----:B------:R-:W-:Y:S02]  /*2ed50*/  FADD.FTZ R19, R0, R6 ;  /* 0x0000000600137221 */ /* 0x000fe40000010000 */
[----:B------:R1:W5:Y:S01]  /*2ed60*/  LDL R0, [R1] ;  /* 0x0000000001007983 */ /* 0x0003620000100800 */
[----:B------:R-:W-:Y:S02]  /*2ed70*/  MOV R5, 0x2 ;  /* 0x0000000200057802 */ /* 0x000fe40000000f00 */
[----:B------:R-:W-:-:S02]  /*2ed80*/  MOV R4, 0x2eda0 ;  /* 0x0002eda000047802 */ /* 0x000fc40000000f00 */
[----:B-1---5:R-:W-:Y:S05]  /*2ed90*/  CALL.REL.NOINC `($__internal_20_$__cuda_sm70_shflsync_bfly_p) ;  /* 0x0000008000007944 */ /* 0x022fea0003c00000 */
[----:B------:R-:W2:Y:S01]  /*2eda0*/  LDL.LU R0, [R1] ;  /* 0x0000000001007983 */ /* 0x000ea20000300800 */
[----:B------:R-:W-:-:S02]  /*2edb0*/  MOV R5, 0x1 ;  /* 0x0000000100057802 */ /* 0x000fc40000000f00 */
[----:B------:R-:W-:Y:S01]  /*2edc0*/  MOV R4, 0x2ee00 ;  /* 0x0002ee0000047802 */ /* 0x000fe20000000f00 */
[----:B--2---:R-:W-:-:S05]  /*2edd0*/  FADD.FTZ R3, R0, R6 ;  /* 0x0000000600037221 */ /* 0x004fca0000010000 */
[----:B------:R-:W-:Y:S02]  /*2ede0*/  MOV R0, R3 ;  /* 0x0000000300007202 */ /* 0x000fe40000000f00 */
[----:B------:R-:W-:Y:S05]  /*2edf0*/  CALL.REL.NOINC `($__internal_20_$__cuda_sm70_shflsync_bfly_p) ;  /* 0x0000002000007944 */ /* 0x000fea0003c00000 */
[----:B------:R-:W-:Y:S01]  /*2ee00*/  MOV R4, R6 ;  /* 0x0000000600047202 */ /* 0x000fe20000000f00 */
[----:B------:R-:W-:Y:S05]  /*2ee10*/  BRA `(.L_x_3196) ;  /* 0xffffed3000007947 */ /* 0x000fea000383ffff */
        .weak           $__internal_20_$__cuda_sm70_shflsync_bfly_p
        .type           $__internal_20_$__cuda_sm70_shflsync_bfly_p,@function
        .size           $__internal_20_$__cuda_sm70_shflsync_bfly_p,(.L_x_7825 - $__internal_20_$__cuda_sm70_shflsync_bfly_p)
$__internal_20_$__cuda_sm70_shflsync_bfly_p:
[----:B------:R-:W-:Y:S04]  /*2ee20*/  WARPSYNC R7 ;  /* 0x0000000700007348 */ /* 0x000fe80003800000 */
[----:B------:R1:W2:Y:S02]  /*2ee30*/  SHFL.BFLY PT, R6, R0, R5, R8 ;  /* 0x0c00000500067389 */ /* 0x0002a400000e0008 */
[----:B-1----:R-:W-:-:S04]  /*2ee40*/  MOV R5, 0x0 ;  /* 0x0000000000057802 */ /* 0x002fc80000000f00 */
[----:B--2---:R-:W-:Y:S05]  /*2ee50*/  RET.REL.NODEC R4 `(_ZN5flash24flash_fwd_splitkv_kernelI23Flash_fwd_kernel_traitsILi64ELi64ELi256ELi4ELb0ELb0EN7cutlass10bfloat16_tE19Flash_kernel_traitsILi64ELi64ELi256ELi4ES3_EELb1ELb0ELb1ELb0ELb0ELb0ELb0ELb1EEEvNS_16Flash_fwd_paramsE) ;  /* 0xfffd11a004007950 */ /* 0x004fea0003c3ffff */
.L_x_3197:
        /* <DEDUP_REMOVED lines=10> */
.L_x_7825:


//--------------------- .text._ZN5flash24flash_fwd_splitkv_kernelI23Flash_fwd_kernel_traitsILi64ELi64ELi256ELi4ELb0ELb0EN7cutlass10bfloat16_tE19Flash_kernel_traitsILi64ELi64ELi256ELi4ES3_EELb1ELb0ELb1ELb0ELb0ELb1ELb0ELb1EEEvNS_16Flash_fwd_paramsE --------------------------
	.section	.text._ZN5flash24flash_fwd_splitkv_kernelI23Flash_fwd_kernel_traitsILi64ELi64ELi256ELi4ELb0ELb0EN7cutlass10bfloat16_tE19Flash_kernel_traitsILi64ELi64ELi256ELi4ES3_EELb1ELb0ELb1ELb0ELb0ELb1ELb0ELb1EEEvNS_16Flash_fwd_paramsE,"ax",@progbits
	.sectioninfo	@"SHI_REGISTERS=255"
	.align	128
        .global         _ZN5flash24flash_fwd_splitkv_kernelI23Flash_fwd_kernel_traitsILi64ELi64ELi256ELi4ELb0ELb0EN7cutlass10bfloat16_tE19Flash_kernel_traitsILi64ELi64ELi256ELi4ES3_EELb1ELb0ELb1ELb0ELb0ELb1ELb0ELb1EEEvNS_16Flash_fwd_paramsE
        .type           _ZN5flash24flash_fwd_splitkv_kernelI23Flash_fwd_kernel_traitsILi64ELi64ELi256ELi4ELb0ELb0EN7cutlass10bfloat16_tE19Flash_kernel_traitsILi64ELi64ELi256ELi4ES3_EELb1ELb0ELb1ELb0ELb0ELb1ELb0ELb1EEEvNS_16Flash_fwd_paramsE,@function
        .size           _ZN5flash24flash_fwd_splitkv_kernelI23Flash_fwd_kernel_traitsILi64ELi64ELi256ELi4ELb0ELb0EN7cutlass10bfloat16_tE19Flash_kernel_traitsILi64ELi64ELi256ELi4ES3_EELb1ELb0ELb1ELb0ELb0ELb1ELb0ELb1EEEvNS_16Flash_fwd_paramsE,(.L_x_7827 - _ZN5flash24flash_fwd_splitkv_kernelI23Flash_fwd_kernel_traitsILi64ELi64ELi256ELi4ELb0ELb0EN7cutlass10bfloat16_tE19Flash_kernel_traitsILi64ELi64ELi256ELi4ES3_EELb1ELb0ELb1ELb0ELb0ELb1ELb0ELb1EEEvNS_16Flash_fwd_paramsE)
        .other          _ZN5flash24flash_fwd_splitkv_kernelI23Flash_fwd_kernel_traitsILi64ELi64ELi256ELi4ELb0ELb0EN7cutlass10bfloat16_tE19Flash_kernel_traitsILi64ELi64ELi256ELi4ES3_EELb1ELb0ELb1ELb0ELb0ELb1ELb0ELb1EEEvNS_16Flash_fwd_paramsE,@"STO_CUDA_ENTRY STV_DEFAULT"
_ZN5flash24flash_fwd_splitkv_kernelI23Flash_fwd_kernel_traitsILi64ELi64ELi256ELi4ELb0ELb0EN7cutlass10bfloat16_tE19Flash_kernel_traitsILi64ELi64ELi256ELi4ES3_EELb1ELb0ELb1ELb0ELb0ELb1ELb0ELb1EEEvNS_16Flash_fwd_paramsE:
.text._ZN5flash24flash_fwd_splitkv_kernelI23Flash_fwd_kernel_traitsILi64ELi64ELi256ELi4ELb0ELb0EN7cutlass10bfloat16_tE19Flash_kernel_traitsILi64ELi64ELi256ELi4ES3_EELb1ELb0ELb1ELb0ELb0ELb1ELb0ELb1EEEvNS_16Flash_fwd_paramsE:
[----:B------:R-:W-:Y:S02]  /*0000*/  MOV R1, c[0x0][0x28] ;  /* 0x00000a0000017a02 */ /* 0x000fe40000000f00 */
[----:B------:R-:W-:Y:S01]  /*0010*/  ULDC.64 UR4, c[0x0][0x40] ;  /* 0x0000100000047ab9 */ /* 0x000fe20000000a00 */
[----:B------:R-:W-:Y:S01]  /*0020*/  BSSY B3, `(.L_x_3198) ;  /* 0x0000005000037945 */ /* 0x000fe20003800000 */
[----:B------:R-:W-:Y:S01]  /*0030*/  UIADD3 UR4, UP0, UR4, 0x160, URZ ;  /* 0x0000016004047890 */ /* 0x000fe2000ff1e03f */
[----:B------:R-:W-:-:S03]  /*0040*/  IADD3 R1, R1, -0x1c0, RZ ;  /* 0xfffffe4001017810 */ /* 0x000fc60007ffe0ff */
[----:B------:R-:W-:-:S07]  /*0050*/  UIADD3.X UR5, URZ, UR5, URZ, UP0, !UPT ;  /* 0x000000053f057290 */ /* 0x000fce00087fe43f */
[----:B------:R-:W-:Y:S05]  /*0060*/  CALL.REL.NOINC `($_ZN5flash24flash_fwd_splitkv_kernelI23Flash_fwd_kernel_traitsILi64ELi64ELi256ELi4ELb0ELb0EN7cutlass10bfloat16_tE19Flash_kernel_traitsILi64ELi64ELi256ELi4ES3_EELb1ELb0ELb1ELb0ELb0ELb1ELb0ELb1EEEvNS_16Flash_fwd_paramsE$_ZN5flash30compute_attn_1rowblock_splitkvI23Flash_fwd_kernel_traitsILi64ELi64ELi256ELi4ELb0ELb0EN7cutlass10bfloat16_tE19Flash_kernel_traitsILi64ELi64ELi256ELi4ES3_EELb1ELb0ELb1ELb0ELb0ELb1ELb0ELb1ENS_16Flash_fwd_paramsEEEvRKT8_iiiii) ;  /* 0x0000002000007944 */ /* 0x000fea0003c00000 */
[----:B------:R-:W-:Y:S05]  /*0070*/  BSYNC B3 ;  /* 0x0000000000037941 */ /* 0x000fea0003800000 */
.L_x_3198:
[----:B------:R-:W-:Y:S05]  /*0080*/  EXIT ;  /* 0x000000000000794d */ /* 0x000fea0003800000 */
        .type           $_ZN5flash24flash_fwd_splitkv_kernelI23Flash_fwd_kernel_traitsILi64ELi64ELi256ELi4ELb0ELb0EN7cutlass10bfloat16_tE19Flash_kernel_traitsILi64ELi64ELi256ELi4ES3_EELb1ELb0ELb1ELb0ELb0ELb1ELb0ELb1EEEvNS_16Flash_fwd_paramsE$_ZN5flash30compute_attn_1rowblock_splitkvI23Flash_fwd_kernel_traitsILi64ELi64ELi256ELi4ELb0ELb0EN7cutlass10bfloat16_tE19Flash_kernel_traitsILi64ELi64ELi256ELi4ES3_EELb1ELb0ELb1ELb0ELb0ELb1ELb0ELb1ENS_16Flash_fwd_paramsEEEvRKT8_iiiii,@function
        .size           $_ZN5flash24flash_fwd_splitkv_kernelI23Flash_fwd_kernel_traitsILi64ELi64ELi256ELi4ELb0ELb0EN7cutlass10bfloat16_tE19Flash_kernel_traitsILi64ELi64ELi256ELi4ES3_EELb1ELb0ELb1ELb0ELb0ELb1ELb0ELb1EEEvNS_16Flash_fwd_paramsE$_ZN5flash30compute_attn_1rowblock_splitkvI23Flash_fwd_kernel_traitsILi64ELi64ELi256ELi4ELb0ELb0EN7cutlass10bfloat16_tE19Flash_kernel_traitsILi64ELi64ELi256ELi4ES3_EELb1ELb0ELb1ELb0ELb0ELb1ELb0ELb1ENS_16Flash_fwd_paramsEEEvRKT8_iiiii,($__internal_21_$__cuda_sm70_shflsync_bfly_p - $_ZN5flash24flash_fwd_splitkv_kernelI23Flash_fwd_kernel_traitsILi64ELi64ELi256ELi4ELb0ELb0EN7cutlass10bfloat16_tE19Flash_kernel_traitsILi64ELi64ELi256ELi4ES3_EELb1ELb0ELb1ELb0ELb0ELb1ELb0ELb1EEEvNS_16Flash_fwd_paramsE$_ZN5flash30compute_attn_1rowblock_splitkvI23Flash_fwd_kernel_traitsILi64ELi64ELi256ELi4ELb0ELb0EN7cutlass10bfloat16_tE19Flash_kernel_traitsILi64ELi64ELi256ELi4ES3_EELb1ELb0ELb1ELb0ELb0ELb1ELb0ELb1ENS_16Flash_fwd_paramsEEEvRKT8_iiiii)
$_ZN5flash24flash_fwd_splitkv_kernelI23Flash_fwd_kernel_traitsILi64ELi64ELi256ELi4ELb0ELb0EN7cutlass10bfloat16_tE19Flash_kernel_traitsILi64ELi64ELi256ELi4ES3_EELb1ELb0ELb1ELb0ELb0ELb1ELb0ELb1EEEvNS_16Flash_fwd_paramsE$_ZN5flash30compute_attn_1rowblock_splitkvI23Flash_fwd_kernel_traitsILi64ELi64ELi256ELi4ELb0ELb0EN7cutlass10bfloat16_tE19Flash_kernel_traitsILi64ELi64ELi256ELi4ES3_EELb1ELb0ELb1ELb0ELb0ELb1ELb0ELb1ENS_16Flash_fwd_paramsEEEvRKT8_iiiii:
        /* <DEDUP_REMOVED lines=22> */
.L_x_3200:
[----:B------:R-:W-:Y:S05]  /*01f0*/  BSYNC B0 ;  /* 0x0000000000007941 */ /* 0x000fea0003800000 */
.L_x_3199:
        /* <DEDUP_REMOVED lines=18> */
.L_x_3202:
[----:B------:R3:W5:Y:S02]  /*0320*/  LD.E R0, [R18.64+0xb8] ;  /* 0x0000b80612007980 */ /* 0x000764000c101900 */
.L_x_3203:
[----:B------:R-:W-:Y:S05]  /*0330*/  BSYNC B0 ;  /* 0x0000000000007941 */ /* 0x000fea0003800000 */
.L_x_3201:
        /* <DEDUP_REMOVED lines=10> */
.L_x_3205:
[----:B------:R-:W2:Y:S01]  /*03e0*/  LD.E.64 R2, [R18.64+0x108] ;  /* 0x0001080612027980 */ /* 0x000ea2000c101b00 */
[----:B------:R-:W-:Y:S01]  /*03f0*/  BSSY B0, `(.L_x_3207) ;  /* 0x0000006000007945 */ /* 0x000fe20003800000 */
[----:B------:R-:W-:Y:S01]  /*0400*/  IMAD.MOV.U32 R0, RZ, RZ, RZ ;  /* 0x000000ffff007224 */ /* 0x000fe200078e00ff */
[----:B--2---:R-:W-:-:S04]  /*0410*/  ISETP.NE.U32.AND P0, PT, R2, RZ, PT ;  /* 0x000000ff0200720c */ /* 0x004fc80003f05070 */
[----:B------:R-:W-:-:S13]  /*0420*/  ISETP.NE.AND.EX P0, PT, R3, RZ, PT, P0 ;  /* 0x000000ff0300720c */ /* 0x000fda0003f05300 */
[----:B------:R-:W-:Y:S05]  /*0430*/  @!P0 BRA `(.L_x_3208) ;  /* 0x0000001000008947 */ /* 0x000fea0003800000 */
[----:B------:R2:W5:Y:S02]  /*0440*/  LD.E R0, [R18.64+0xbc] ;  /* 0x0000bc0612007980 */ /* 0x000564000c101900 */
.L_x_3208:
[----:B------:R-:W-:Y:S05]  /*0450*/  BSYNC B0 ;  /* 0x0000000000007941 */ /* 0x000fea0003800000 */
.L_x_3207:
[----:B-----5:R-:W-:Y:S02]  /*0460*/  IADD3 R213, R121, R0, RZ ;  /* 0x0000000079d57210 */ /* 0x020fe40007ffe0ff */
.L_x_3206:
[----:B------:R-:W-:Y:S05]  /*0470*/  BSYNC B1 ;  /* 0x0000000000017941 */ /* 0x000fea0003800000 */
.L_x_3204:
[----:B------:R-:W5:Y:S01]  /*0480*/  S2R R38, SR_CTAID.X ;  /* 0x0000000000267919 */ /* 0x000f620000002500 */
[----:B------:R-:W-:Y:S01]  /*0490*/  MOV R25, 0x70 ;  /* 0x0000007000197802 */ /* 0x000fe20000000f00 */
[----:B------:R-:W-:-:S03]  /*04a0*/  IMAD.MOV.U32 R3, RZ, RZ, 0x0 ;  /* 0x00000000ff037424 */ /* 0x000fc600078e00ff */
[----:B------:R-:W-:Y:S01]  /*04b0*/  MOV R2, R25 ;  /* 0x0000001900027202 */ /* 0x000fe20000000f00 */
[----:B-----5:R-:W-:-:S05]  /*04c0*/  IMAD.SHL.U32 R26, R38, 0x40, RZ ;  /* 0x00000040261a7824 */ /* 0x020fca00078e00ff */
[----:B------:R-:W-:-:S13]  /*04d0*/  ISETP.GT.AND P0, PT, R28, R26, PT ;  /* 0x0000001a1c00720c */ /* 0x000fda0003f04270 */
[----:B------:R-:W-:Y:S05]  /*04e0*/  @!P0 RET.REL.NODEC R2 `(_ZN5flash24flash_fwd_splitkv_kernelI23Flash_fwd_kernel_traitsILi64ELi64ELi256ELi4ELb0ELb0EN7cutlass10bfloat16_tE19Flash_kernel_traitsILi64ELi64ELi256ELi4ES3_EELb1ELb0ELb1ELb0ELb0ELb1ELb0ELb1EEEvNS_16Flash_fwd_paramsE) ;  /* 0xfffffb1002008950 */ /* 0x000fea0003c3ffff */
        /* <DEDUP_REMOVED lines=75> */
.L_x_3211:
[----:B------:R-:W-:Y:S05]  /*09a0*/  BSYNC B0 ;  /* 0x0000000000007941 */ /* 0x000fea0003800000 */
.L_x_3210:
        /* <DEDUP_REMOVED lines=16> */
.L_x_3213:
[----:B------:R-:W-:Y:S05]  /*0ab0*/  BSYNC B0 ;  /* 0x0000000000007941 */ /* 0x000fea0003800000 */
.L_x_3212:
        /* <DEDUP_REMOVED lines=16> */
.L_x_3215:
[----:B------:R-:W-:Y:S05]  /*0bc0*/  BSYNC B0 ;  /* 0x0000000000007941 */ /* 0x000fea0003800000 */
.L_x_3214:
        /* <DEDUP_REMOVED lines=15> */
.L_x_3217:
[----:B------:R-:W-:Y:S05]  /*0cc0*/  BSYNC B0 ;  /* 0x0000000000007941 */ /* 0x000fea0003800000 */
.L_x_3216:
        /* <DEDUP_REMOVED lines=17> */
[----:B-1----:R-:W-:Y:S05]  /*0de0*/  @P0 RET.REL.NODEC R4 `(_ZN5flash24flash_fwd_splitkv_kernelI23Flash_fwd_kernel_traitsILi64ELi64ELi256ELi4ELb0ELb0EN7cutlass10bfloat16_tE19Flash_kernel_traitsILi64ELi64ELi256ELi4ES3_EELb1ELb0ELb1ELb0ELb0ELb1ELb0ELb1EEEvNS_16Flash_fwd_paramsE) ;  /* 0xfffff21004000950 */ /* 0x002fea0003c3ffff */
[----:B------:R-:W-:-:S05]  /*0df0*/  MOV R0, 0x7f800000 ;  /* 0x7f80000000007802 */ /* 0x000fca0000000f00 */
[----:B------:R1:W-:Y:S02]  /*0e00*/  ST.E [R2.64+0xc0], R0 ;  /* 0x0000c00002007985 */ /* 0x0003e4000c101906 */
[----:B-1----:R-:W-:Y:S02]  /*0e10*/  MOV R2, R25 ;  /* 0x0000001900027202 */ /* 0x002fe40000000f00 */
[----:B------:R-:W-:-:S04]  /*0e20*/  MOV R3, 0x0 ;  /* 0x0000000000037802 */ /* 0x000fc80000000f00 */
[----:B------:R-:W-:Y:S05]  /*0e30*/  RET.REL.NODEC R2 `(_ZN5flash24flash_fwd_splitkv_kernelI23Flash_fwd_kernel_traitsILi64ELi64ELi256ELi4ELb0ELb0EN7cutlass10bfloat16_tE19Flash_kernel_traitsILi64ELi64ELi256ELi4ES3_EELb1ELb0ELb1ELb0ELb0ELb1ELb0ELb1EEEvNS_16Flash_fwd_paramsE) ;  /* 0xfffff1c002007950 */ /* 0x000fea0003c3ffff */
.L_x_3209:
        /* <DEDUP_REMOVED lines=117> */
.L_x_3219:
        /* <DEDUP_REMOVED lines=86> */
.L_x_3220:
[----:B-1----:R-:W-:Y:S05]  /*1af0*/  BSYNC B0 ;  /* 0x0000000000007941 */ /* 0x002fea0003800000 */
.L_x_3218:
[----:B------:R-:W2:Y:S01]  /*1b00*/  LDL R32, [R1+0x18] ;  /* 0x0000180001207983 */ /* 0x000ea20000100800 */
[----:B------:R-:W-:-:S03]  /*1b10*/  ISETP.NE.AND P0, PT, R40, -0x1, PT ;  /* 0xffffffff2800780c */ /* 0x000fc60003f05270 */
[----:B------:R-:W3:Y:S04]  /*1b20*/  LDL R34, [R1+0x1c] ;  /* 0x00001c0001227983 */ /* 0x000ee80000100800 */
[----:B------:R-:W4:Y:S04]  /*1b30*/  LD.E.64 R4, [R18.64+0x30] ;  /* 0x0000300612047980 */ /* 0x000f28000c101b00 */
[----:B------:R-:W4:Y:S04]  /*1b40*/  LD.E.64 R12, [R18.64+0x48] ;  /* 0x00004806120c7980 */ /* 0x000f28000c101b00 */
[----:B------:R-:W4:Y:S04]  /*1b50*/  @!P0 LD.E.64 R8, [R18.64+0x18] ;  /* 0x0000180612088980 */ /* 0x000f28000c101b00 */
[----:B------:R1:W5:Y:S04]  /*1b60*/  @P4 LD.E R29, [R30.64] ;  /* 0x000000061e1d4980 */ /* 0x000368000c101900 */
[----:B------:R-:W4:Y:S04]  /*1b70*/  LD.E.64 R16, [R18.64+0x8] ;  /* 0x0000080612107980 */ /* 0x000f28000c101b00 */
[----:B------:R-:W4:Y:S04]  /*1b80*/  LD.E.64 R24, [R18.64+0x10] ;  /* 0x0000100612187980 */ /* 0x000f28000c101b00 */
[----:B------:R2:W5:Y:S04]  /*1b90*/  LD.E.64 R168, [R18.64] ;  /* 0x0000000612a87980 */ /* 0x000568000c101b00 */
[----:B-1----:R-:W4:Y:S01]  /*1ba0*/  LD.E R31, [R18.64+0xc0] ;  /* 0x0000c006121f7980 */ /* 0x002f22000c101900 */
        /* <DEDUP_REMOVED lines=57> */
[CC--:B------:R-:W-:Y:S02]  /*1f40*/  IMAD R12, R83.reuse, R190.reuse, R9 ;  /* 0x000000be530c7224 */ /* 0x0c0fe400078e0209 */
[C---:B------:R-:W-:Y:S01]  /*1f50*/  IMAD.WIDE.U32 R2, R82.reuse, R190, R2 ;  /* 0x000000be52027225 */ /* 0x040fe200078e0002 */
[----:B------:R1:W-:Y:S03]  /*1f60*/  STL [R1+0x8], R31 ;  /* 0x0000081f01007387 */ /* 0x0003e60000100800 */
[-C--:B------:R-:W-:Y:S02]  /*1f70*/  IMAD R13, R83, R32.reuse, R8 ;  /* 0x00000020530d7224 */ /* 0x080fe400078e0208 */
[----:B------:R-:W-:Y:S01]  /*1f80*/  IMAD.WIDE.U32 R4, R82, R32, R10 ;  /* 0x0000002052047225 */ /* 0x000fe200078e000a */
[----:B------:R-:W-:-:S03]  /*1f90*/  SHF.R.S32.HI R15, RZ, 0x1f, R0 ;  /* 0x0000001fff0f7819 */ /* 0x000fc60000011400 */
[----:B------:R-:W-:Y:S01]  /*1fa0*/  IMAD.IADD R10, R3, 0x1, R12 ;  /* 0x00000001030a7824 */ /* 0x000fe200078e020c */
[----:B------:R-:W-:Y:S02]  /*1fb0*/  IADD3 R5, R5, R13, RZ ;  /* 0x0000000d05057210 */ /* 0x000fe40007ffe0ff */
[----:B------:R-:W-:Y:S01]  /*1fc0*/  LEA R248, P0, R4, R24, 0x1 ;  /* 0x0000001804f87211 */ /* 0x000fe200078008ff */
[----:B------:R-:W-:Y:S01]  /*1fd0*/  IMAD.WIDE R8, R38, 0x40, R82 ;  /* 0x0000004026087825 */ /* 0x000fe200078e0252 */
[----:B------:R-:W-:Y:S02]  /*1fe0*/  LEA.HI R15, R15, R0, RZ, 0x3 ;  /* 0x000000000f0f7211 */ /* 0x000fe400078f18ff */
[----:B------:R-:W-:Y:S01]  /*1ff0*/  LEA.HI.X R249, R4, R25, R5, 0x1, P0 ;  /* 0x0000001904f97211 */ /* 0x000fe200000f0c05 */
[----:B------:R-:W-:Y:S01]  /*2000*/  IMAD.IADD R3, R7, 0x1, R14 ;  /* 0x0000000107037824 */ /* 0x000fe200078e020e */
[----:B------:R-:W-:Y:S02]  /*2010*/  SHF.R.S32.HI R4, RZ, 0x1f, R121 ;  /* 0x0000001fff047819 */ /* 0x000fe40000011479 */
[----:B-1----:R-:W-:-:S04]  /*2020*/  LEA R31, P1, R2, R16, 0x1 ;  /* 0x00000010021f7211 */ /* 0x002fc800078208ff */
[----:B------:R-:W-:Y:S01]  /*2030*/  LEA.HI.X R252, R2, R17, R10, 0x1, P1 ;  /* 0x0000001102fc7211 */ /* 0x000fe200008f0c0a */
[----:B------:R-:W-:Y:S01]  /*2040*/  IMAD.MOV.U32 R2, RZ, RZ, R6 ;  /* 0x000000ffff027224 */ /* 0x000fe200078e0006 */
[----:B------:R-:W-:Y:S01]  /*2050*/  LOP3.LUT R11, R15, 0xfffffff8, RZ, 0xc0, !PT ;  /* 0xfffffff80f0b7812 */ /* 0x000fe200078ec0ff */
[----:B------:R1:W-:Y:S02]  /*2060*/  STL [R1+0x14], R15 ;  /* 0x0000140f01007387 */ /* 0x0003e40000100800 */
[----:B------:R-:W-:Y:S01]  /*2070*/  IMAD.WIDE.U32 R214, R8, R170, R2 ;  /* 0x000000aa08d67225 */ /* 0x000fe200078e0002 */
[----:B------:R-:W-:Y:S01]  /*2080*/  LEA.HI R2, R4, R121, RZ, 0x8 ;  /* 0x0000007904027211 */ /* 0x000fe200078f40ff */
[----:B------:R2:W-:Y:S03]  /*2090*/  STL [R1], R31 ;  /* 0x0000001f01007387 */ /* 0x0005e60000100800 */
[----:B------:R-:W-:-:S04]  /*20a0*/  SHF.R.S32.HI R2, RZ, 0x8, R2 ;  /* 0x00000008ff027819 */ /* 0x000fc80000011402 */
[----:B------:R-:W-:Y:S01]  /*20b0*/  IMNMX R120, RZ, R2, !PT ;  /* 0x00000002ff787217 */ /* 0x000fe20007800200 */
[----:B-1----:R-:W-:-:S05]  /*20c0*/  IMAD.IADD R15, R0, 0x1, -R11 ;  /* 0x00000001000f7824 */ /* 0x002fca00078e0a0b */
[----:B------:R2:W-:Y:S01]  /*20d0*/  STL [R1+0x4], R15 ;  /* 0x0000040f01007387 */ /* 0x0005e20000100800 */
[----:B------:R-:W-:Y:S02]  /*20e0*/  R2P PR, R15, 0x6 ;  /* 0x000000060f007804 */ /* 0x000fe40000000000 */
[----:B------:R-:W-:Y:S01]  /*20f0*/  ISETP.GT.AND P0, PT, R33, R120, PT ;  /* 0x000000782100720c */ /* 0x000fe20003f04270 */
[----:B------:R-:W-:Y:S01]  /*2100*/  IMAD R0, R9, R170, RZ ;  /* 0x000000aa09007224 */ /* 0x000fe200078e02ff */
[----:B------:R-:W-:-:S03]  /*2110*/  LEA.HI R3, R30, R37, RZ, 0x5 ;  /* 0x000000251e037211 */ /* 0x000fc600078f28ff */
[----:B------:R-:W-:Y:S01]  /*2120*/  IMAD R5, R8, R171, R0 ;  /* 0x000000ab08057224 */ /* 0x000fe200078e0200 */
[----:B------:R-:W-:Y:S02]  /*2130*/  LOP3.LUT R2, R3, 0xffffffe0, RZ, 0xc0, !PT ;  /* 0xffffffe003027812 */ /* 0x000fe400078ec0ff */
[----:B------:R-:W-:Y:S01]  /*2140*/  MOV R0, 0x10 ;  /* 0x0000001000007802 */ /* 0x000fe20000000f00 */
[----:B------:R-:W-:Y:S01]  /*2150*/  @!P4 IMAD.MOV.U32 R29, RZ, RZ, RZ ;  /* 0x000000ffff1dc224 */ /* 0x000fe200078e00ff */
[C---:B------:R-:W-:Y:S01]  /*2160*/  SHF.L.U64.HI R217, R32.reuse, 0x4, R34 ;  /* 0x0000000420d97819 */ /* 0x040fe20000010222 */
[----:B------:R-:W-:Y:S01]  /*2170*/  IMAD.IADD R247, R37, 0x1, -R2 ;  /* 0x0000000125f77824 */ /* 0x000fe200078e0a02 */
[----:B------:R-:W-:Y:S01]  /*2180*/  SHF.L.U32 R212, R32, 0x4, RZ ;  /* 0x0000000420d47819 */ /* 0x000fe200000006ff */
[----:B------:R-:W-:Y:S01]  /*2190*/  IMAD.IADD R219, R215, 0x1, R5 ;  /* 0x00000001d7db7824 */ /* 0x000fe200078e0205 */
[----:B------:R-:W-:Y:S02]  /*21a0*/  SHF.R.S32.HI R3, RZ, 0x5, R3 ;  /* 0x00000005ff037819 */ /* 0x000fe40000011403 */
[----:B------:R-:W-:-:S02]  /*21b0*/  SHF.L.U32 R30, R222, 0x2, RZ ;  /* 0x00000002de1e7819 */ /* 0x000fc400000006ff */
[----:B------:R-:W-:Y:S02]  /*21c0*/  SEL R187, R0, 0xfffffff0, !P1 ;  /* 0xfffffff000bb7807 */ /* 0x000fe40004800000 */
[----:B------:R-:W-:Y:S01]  /*21d0*/  SEL R188, R188, 0xffffffe0, !P2 ;  /* 0xffffffe0bcbc7807 */ /* 0x000fe20005000000 */
[----:B------:R-:W-:Y:S05]  /*21e0*/  @!P0 BRA `(.L_x_3221) ;  /* 0x0000d90000008947 */ /* 0x000fea0003800000 */
[----:B------:R-:W3:Y:S04]  /*21f0*/  LD.E.64 R4, [R18.64+0x120] ;  /* 0x0001200612047980 */ /* 0x000ee8000c101b00 */
[----:B------:R-:W4:Y:S04]  /*2200*/  LD.E.64 R6, [R18.64+0x118] ;  /* 0x0001180612067980 */ /* 0x000f28000c101b00 */
[----:B--2---:R-:W2:Y:S04]  /*2210*/  LD.E.64 R2, [R18.64+0x130] ;  /* 0x0001300612027980 */ /* 0x004ea8000c101b00 */
[----:B------:R-:W2:Y:S04]  /*2220*/  LD.E.64 R66, [R18.64+0x128] ;  /* 0x0001280612427980 */ /* 0x000ea8000c101b00 */
[----:B------:R-:W2:Y:S04]  /*2230*/  LD.E.64 R8, [R18.64+0x140] ;  /* 0x0001400612087980 */ /* 0x000ea8000c101b00 */
[----:B------:R-:W2:Y:S04]  /*2240*/  LD.E.64 R12, [R18.64+0x138] ;  /* 0x00013806120c7980 */ /* 0x000ea8000c101b00 */
[----:B------:R-:W2:Y:S04]  /*2250*/  LD.E R23, [R18.64+0xd0] ;  /* 0x0000d00612177980 */ /* 0x000ea8000c101900 */
[----:B------:R-:W2:Y:S04]  /*2260*/  LD.E.64 R26, [R18.64+0x108] ;  /* 0x00010806121a7980 */ /* 0x000ea8000c101b00 */
[----:B------:R-:W2:Y:S04]  /*2270*/  LD.E.64 R24, [R18.64+0x110] ;  /* 0x0001100612187980 */ /* 0x000ea8000c101b00 */
[----:B------:R-:W2:Y:S04]  /*2280*/  LD.E.64 R14, [R18.64+0x150] ;  /* 0x00015006120e7980 */ /* 0x000ea8000c101b00 */
[----:B------:R-:W2:Y:S01]  /*2290*/  LD.E.64 R16, [R18.64+0x148] ;  /* 0x0001480612107980 */ /* 0x000ea2000c101b00 */
        /* <DEDUP_REMOVED lines=36> */
[----:B---3--:R-:W-:-:S04]  /*24e0*/  IMAD R21, R5, R36, RZ ;  /* 0x0000002405157224 */ /* 0x008fc800078e02ff */
[----:B------:R-:W-:Y:S02]  /*24f0*/  IMAD R21, R4, R35, R21 ;  /* 0x0000002304157224 */ /* 0x000fe400078e0215 */
[----:B------:R-:W-:-:S04]  /*2500*/  IMAD.WIDE.U32 R4, R36, R4, R134 ;  /* 0x0000000424047225 */ /* 0x000fc800078e0086 */
[----:B----4-:R-:W-:Y:S01]  /*2510*/  IMAD R0, R7, R36, RZ ;  /* 0x0000002407007224 */ /* 0x010fe200078e02ff */
[----:B------:R-:W-:Y:S01]  /*2520*/  IADD3 R7, R5, R21, RZ ;  /* 0x0000001505077210 */ /* 0x000fe20007ffe0ff */
[----:B------:R-:W-:-:S04]  /*2530*/  IMAD.WIDE.U32 R10, R36, R6, R134 ;  /* 0x00000006240a7225 */ /* 0x000fc800078e0086 */
[----:B------:R-:W-:Y:S01]  /*2540*/  IMAD R5, R6, R35, R0 ;  /* 0x0000002306057224 */ /* 0x000fe200078e0200 */
[----:B------:R-:W-:Y:S01]  /*2550*/  SHF.R.S32.HI R0, RZ, 0x1f, R22 ;  /* 0x0000001fff007819 */ /* 0x000fe20000011416 */
[-C--:B--2---:R-:W-:Y:S02]  /*2560*/  IMAD R21, R3, R22.reuse, RZ ;  /* 0x0000001603157224 */ /* 0x084fe400078e02ff */
        /* <DEDUP_REMOVED lines=178> */
.L_x_3325:
[----:B------:R-:W-:Y:S01]  /*3090*/  LOP3.LUT R64, R64, 0xfffffeff, RZ, 0xc0, !PT ;  /* 0xfffffeff40407812 */ /* 0x000fe200078ec0ff */
[----:B------:R-:W2:Y:S01]  /*30a0*/  LDL R0, [R1+0x8] ;  /* 0x0000080001007983 */ /* 0x000ea20000100800 */
        /* <DEDUP_REMOVED lines=278> */
.L_x_3226:
[----:B------:R-:W-:Y:S05]  /*4210*/  BSYNC B0 ;  /* 0x0000000000007941 */ /* 0x000fea0003800000 */
.L_x_3225:
        /* <DEDUP_REMOVED lines=61> */
.L_x_3228:
[----:B------:R-:W-:Y:S05]  /*45f0*/  BSYNC B0 ;  /* 0x0000000000007941 */ /* 0x000fea0003800000 */
.L_x_3227:
        /* <DEDUP_REMOVED lines=61> */
.L_x_3230:
[----:B------:R-:W-:Y:S05]  /*49d0*/  BSYNC B0 ;  /* 0x0000000000007941 */ /* 0x000fea0003800000 */
.L_x_3229:
        /* <DEDUP_REMOVED lines=68> */
.L_x_3232:
[----:B------:R-:W-:Y:S05]  /*4e20*/  BSYNC B0 ;  /* 0x0000000000007941 */ /* 0x000fea0003800000 */
.L_x_3231:
        /* <DEDUP_REMOVED lines=61> */
.L_x_3234:
[----:B------:R-:W-:Y:S05]  /*5200*/  BSYNC B0 ;  /* 0x0000000000007941 */ /* 0x000fea0003800000 */
.L_x_3233:
        /* <DEDUP_REMOVED lines=68> */
.L_x_3236:
[----:B------:R-:W-:Y:S05]  /*5650*/  BSYNC B0 ;  /* 0x0000000000007941 */ /* 0x000fea0003800000 */
.L_x_3235:
        /* <DEDUP_REMOVED lines=68> */
.L_x_3238:
[----:B------:R-:W-:Y:S05]  /*5aa0*/  BSYNC B0 ;  /* 0x0000000000007941 */ /* 0x000fea0003800000 */
.L_x_3237:
        /* <DEDUP_REMOVED lines=68> */
.L_x_3240:
[----:B------:R-:W-:Y:S05]  /*5ef0*/  BSYNC B0 ;  /* 0x0000000000007941 */ /* 0x000fea0003800000 */
.L_x_3239:
        /* <DEDUP_REMOVED lines=61> */
.L_x_3242:
[----:B------:R-:W-:Y:S05]  /*62d0*/  BSYNC B0 ;  /* 0x0000000000007941 */ /* 0x000fea0003800000 */
.L_x_3241:
        /* <DEDUP_REMOVED lines=68> */
.L_x_3244:
[----:B------:R-:W-:Y:S05]  /*6720*/  BSYNC B0 ;  /* 0x0000000000007941 */ /* 0x000fea0003800000 */
.L_x_3243:
        /* <DEDUP_REMOVED lines=68> */
.L_x_3246:
[----:B------:R-:W-:Y:S05]  /*6b70*/  BSYNC B0 ;  /* 0x0000000000007941 */ /* 0x000fea0003800000 */
.L_x_3245:
        /* <DEDUP_REMOVED lines=68> */
.L_x_3248:
[----:B------:R-:W-:Y:S05]  /*6fc0*/  BSYNC B0 ;  /* 0x0000000000007941 */ /* 0x000fea0003800000 */
.L_x_3247:
        /* <DEDUP_REMOVED lines=68> */
.L_x_3250:
[----:B------:R-:W-:Y:S05]  /*7410*/  BSYNC B0 ;  /* 0x0000000000007941 */ /* 0x000fea0003800000 */
.L_x_3249:
        /* <DEDUP_REMOVED lines=68> */
.L_x_3252:
[----:B------:R-:W-:Y:S05]  /*7860*/  BSYNC B0 ;  /* 0x0000000000007941 */ /* 0x000fea0003800000 */
.L_x_3251:
        /* <DEDUP_REMOVED lines=68> */
.L_x_3254:
[----:B------:R-:W-:Y:S05]  /*7cb0*/  BSYNC B0 ;  /* 0x0000000000007941 */ /* 0x000fea0003800000 */
.L_x_3253:
        /* <DEDUP_REMOVED lines=68> */
.L_x_3256:
[----:B------:R-:W-:Y:S05]  /*8100*/  BSYNC B0 ;  /* 0x0000000000007941 */ /* 0x000fea0003800000 */
.L_x_3255:
        /* <DEDUP_REMOVED lines=11> */
.L_x_3224:
        /* <DEDUP_REMOVED lines=94> */
.L_x_3261:
[----:B------:R-:W-:Y:S05]  /*87a0*/  BSYNC B0 ;  /* 0x0000000000007941 */ /* 0x000fea0003800000 */
.L_x_3260:
[----:B-1----:R-:W-:Y:S02]  /*87b0*/  MOV R2, R70 ;  /* 0x0000004600027202 */ /* 0x002fe40000000f00 */
[----:B------:R-:W-:Y:S05]  /*87c0*/  MOV R3, R69 ;  /* 0x0000004500037202 */ /* 0x000fea0000000f00 */
[----:B-----5:R1:W-:Y:S02]  /*87d0*/  ST.E.128 [R2.64], R8 ;  /* 0x0000000802007985 */ /* 0x0203e4000c101d06 */
.L_x_3259:
[----:B------:R-:W-:Y:S05]  /*87e0*/  BSYNC B1 ;  /* 0x0000000000017941 */ /* 0x000fea0003800000 */
.L_x_3258:
        /* <DEDUP_REMOVED lines=93> */
.L_x_3265:
[----:B------:R-:W-:Y:S05]  /*8dc0*/  BSYNC B0 ;  /* 0x0000000000007941 */ /* 0x000fea0003800000 */
.L_x_3264:
[C---:B-1----:R-:W-:Y:S04]  /*8dd0*/  LEA R2, P0, R119.reuse, R70, 0x1 ;  /* 0x0000004677027211 */ /* 0x042fe800078008ff */
[----:B------:R-:W-:Y:S05]  /*8de0*/  LEA.HI.X R3, R119, R69, R216, 0x1, P0 ;  /* 0x0000004577037211 */ /* 0x000fea00000f0cd8 */
[----:B-----5:R1:W-:Y:S04]  /*8df0*/  ST.E.128 [R2.64], R8 ;  /* 0x0000000802007985 */ /* 0x0203e8000c101d06 */
.L_x_3263:
[----:B------:R-:W-:Y:S05]  /*8e00*/  BSYNC B1 ;  /* 0x0000000000017941 */ /* 0x000fea0003800000 */
.L_x_3262:
        /* <DEDUP_REMOVED lines=93> */
.L_x_3269:
[----:B------:R-:W-:Y:S05]  /*93e0*/  BSYNC B0 ;  /* 0x0000000000007941 */ /* 0x000fea0003800000 */
.L_x_3268:
[C---:B-1----:R-:W-:Y:S04]  /*93f0*/  LEA R2, P0, R100.reuse, R70, 0x1 ;  /* 0x0000004664027211 */ /* 0x042fe800078008ff */
[----:B------:R-:W-:Y:S05]  /*9400*/  LEA.HI.X R3, R100, R69, R118, 0x1, P0 ;  /* 0x0000004564037211 */ /* 0x000fea00000f0c76 */
[----:B-----5:R1:W-:Y:S04]  /*9410*/  ST.E.128 [R2.64], R8 ;  /* 0x0000000802007985 */ /* 0x0203e8000c101d06 */
.L_x_3267:
[----:B------:R-:W-:Y:S05]  /*9420*/  BSYNC B1 ;  /* 0x0000000000017941 */ /* 0x000fea0003800000 */
.L_x_3266:
        /* <DEDUP_REMOVED lines=96> */
.L_x_3273:
[----:B------:R-:W-:Y:S05]  /*9a30*/  BSYNC B0 ;  /* 0x0000000000007941 */ /* 0x000fea0003800000 */
.L_x_3272:
[----:B-1----:R-:W-:Y:S01]  /*9a40*/  MOV R2, R70 ;  /* 0x0000004600027202 */ /* 0x002fe20000000f00 */
[----:B------:R-:W-:Y:S01]  /*9a50*/  IMAD R0, R191, 0x60, RZ ;  /* 0x00000060bf007824 */ /* 0x000fe200078e02ff */
[----:B------:R-:W-:Y:S05]  /*9a60*/  MOV R3, R69 ;  /* 0x0000004500037202 */ /* 0x000fea0000000f00 */
[----:B------:R-:W-:Y:S05]  /*9a70*/  IMAD.WIDE.U32 R2, R190, 0x60, R2 ;  /* 0x00000060be027825 */ /* 0x000fea00078e0002 */
[----:B------:R-:W-:Y:S05]  /*9a80*/  IADD3 R3, R3, R0, RZ ;  /* 0x0000000003037210 */ /* 0x000fea0007ffe0ff */
[----:B-----5:R1:W-:Y:S02]  /*9a90*/  ST.E.128 [R2.64], R8 ;  /* 0x0000000802007985 */ /* 0x0203e4000c101d06 */
.L_x_3271:
[----:B------:R-:W-:Y:S05]  /*9aa0*/  BSYNC B1 ;  /* 0x0000000000017941 */ /* 0x000fea0003800000 */
.L_x_3270:
        /* <DEDUP_REMOVED lines=93> */
.L_x_3277:
[----:B------:R-:W-:Y:S05]  /*a080*/  BSYNC B0 ;  /* 0x0000000000007941 */ /* 0x000fea0003800000 */
.L_x_3276:
[C---:B-1----:R-:W-:Y:S04]  /*a090*/  LEA R2, P0, R99.reuse, R70, 0x1 ;  /* 0x0000004663027211 */ /* 0x042fe800078008ff */
[----:B------:R-:W-:Y:S05]  /*a0a0*/  LEA.HI.X R3, R99, R69, R117, 0x1, P0 ;  /* 0x0000004563037211 */ /* 0x000fea00000f0c75 */
[----:B-----5:R1:W-:Y:S04]  /*a0b0*/  ST.E.128 [R2.64], R8 ;  /* 0x0000000802007985 */ /* 0x0203e8000c101d06 */
.L_x_3275:
[----:B------:R-:W-:Y:S05]  /*a0c0*/  BSYNC B1 ;  /* 0x0000000000017941 */ /* 0x000fea0003800000 */
.L_x_3274:
        /* <DEDUP_REMOVED lines=96> */
.L_x_3281:
[----:B------:R-:W-:Y:S05]  /*a6d0*/  BSYNC B0 ;  /* 0x0000000000007941 */ /* 0x000fea0003800000 */
.L_x_3280:
[----:B-1----:R-:W-:Y:S01]  /*a6e0*/  MOV R2, R70 ;  /* 0x0000004600027202 */ /* 0x002fe20000000f00 */
[----:B------:R-:W-:Y:S01]  /*a6f0*/  IMAD R0, R191, 0xa0, RZ ;  /* 0x000000a0bf007824 */ /* 0x000fe200078e02ff */
[----:B------:R-:W-:Y:S05]  /*a700*/  MOV R3, R69 ;  /* 0x0000004500037202 */ /* 0x000fea0000000f00 */
[----:B------:R-:W-:Y:S05]  /*a710*/  IMAD.WIDE.U32 R2, R190, 0xa0, R2 ;  /* 0x000000a0be027825 */ /* 0x000fea00078e0002 */
[----:B------:R-:W-:Y:S05]  /*a720*/  IADD3 R3, R3, R0, RZ ;  /* 0x0000000003037210 */ /* 0x000fea0007ffe0ff */
[----:B-----5:R1:W-:Y:S02]  /*a730*/  ST.E.128 [R2.64], R8 ;  /* 0x0000000802007985 */ /* 0x0203e4000c101d06 */
.L_x_3279:
[----:B------:R-:W-:Y:S05]  /*a740*/  BSYNC B1 ;  /* 0x0000000000017941 */ /* 0x000fea0003800000 */
.L_x_3278:
        /* <DEDUP_REMOVED lines=96> */
.L_x_3285:
[----:B------:R-:W-:Y:S05]  /*ad50*/  BSYNC B0 ;  /* 0x0000000000007941 */ /* 0x000fea0003800000 */
.L_x_3284:
[----:B-1----:R-:W-:Y:S01]  /*ad60*/  MOV R2, R70 ;  /* 0x0000004600027202 */ /* 0x002fe20000000f00 */
[----:B------:R-:W-:Y:S01]  /*ad70*/  IMAD R0, R191, 0xc0, RZ ;  /* 0x000000c0bf007824 */ /* 0x000fe200078e02ff */
[----:B------:R-:W-:Y:S05]  /*ad80*/  MOV R3, R69 ;  /* 0x0000004500037202 */ /* 0x000fea0000000f00 */
[----:B------:R-:W-:Y:S05]  /*ad90*/  IMAD.WIDE.U32 R2, R190, 0xc0, R2 ;  /* 0x000000c0be027825 */ /* 0x000fea00078e0002 */
[----:B------:R-:W-:Y:S05]  /*ada0*/  IADD3 R3, R3, R0, RZ ;  /* 0x0000000003037210 */ /* 0x000fea0007ffe0ff */
[----:B-----5:R1:W-:Y:S02]  /*adb0*/  ST.E.128 [R2.64], R8 ;  /* 0x0000000802007985 */ /* 0x0203e4000c101d06 */
.L_x_3283:
[----:B------:R-:W-:Y:S05]  /*adc0*/  BSYNC B1 ;  /* 0x0000000000017941 */ /* 0x000fea0003800000 */
.L_x_3282:
        /* <DEDUP_REMOVED lines=96> */
.L_x_3289:
[----:B------:R-:W-:Y:S05]  /*b3d0*/  BSYNC B0 ;  /* 0x0000000000007941 */ /* 0x000fea0003800000 */
.L_x_3288:
[----:B-1----:R-:W-:Y:S01]  /*b3e0*/  MOV R2, R70 ;  /* 0x0000004600027202 */ /* 0x002fe20000000f00 */
[----:B------:R-:W-:Y:S01]  /*b3f0*/  IMAD R0, R191, 0xe0, RZ ;  /* 0x000000e0bf007824 */ /* 0x000fe200078e02ff */
[----:B------:R-:W-:Y:S05]  /*b400*/  MOV R3, R69 ;  /* 0x0000004500037202 */ /* 0x000fea0000000f00 */
[----:B------:R-:W-:Y:S05]  /*b410*/  IMAD.WIDE.U32 R2, R190, 0xe0, R2 ;  /* 0x000000e0be027825 */ /* 0x000fea00078e0002 */
[----:B------:R-:W-:Y:S05]  /*b420*/  IADD3 R3, R3, R0, RZ ;  /* 0x0000000003037210 */ /* 0x000fea0007ffe0ff */
[----:B-----5:R1:W-:Y:S02]  /*b430*/  ST.E.128 [R2.64], R8 ;  /* 0x0000000802007985 */ /* 0x0203e4000c101d06 */
.L_x_3287:
[----:B------:R-:W-:Y:S05]  /*b440*/  BSYNC B1 ;  /* 0x0000000000017941 */ /* 0x000fea0003800000 */
.L_x_3286:
        /* <DEDUP_REMOVED lines=93> */
.L_x_3293:
[----:B------:R-:W-:Y:S05]  /*ba20*/  BSYNC B0 ;  /* 0x0000000000007941 */ /* 0x000fea0003800000 */
.L_x_3292:
[C---:B-1----:R-:W-:Y:S04]  /*ba30*/  LEA R2, P0, R98.reuse, R70, 0x1 ;  /* 0x0000004662027211 */ /* 0x042fe800078008ff */
[----:B------:R-:W-:Y:S05]  /*ba40*/  LEA.HI.X R3, R98, R69, R116, 0x1, P0 ;  /* 0x0000004562037211 */ /* 0x000fea00000f0c74 */
[----:B-----5:R1:W-:Y:S04]  /*ba50*/  ST.E.128 [R2.64], R8 ;  /* 0x0000000802007985 */ /* 0x0203e8000c101d06 */
.L_x_3291:
[----:B------:R-:W-:Y:S05]  /*ba60*/  BSYNC B1 ;  /* 0x0000000000017941 */ /* 0x000fea0003800000 */
.L_x_3290:
        /* <DEDUP_REMOVED lines=96> */
.L_x_3297:
[----:B------:R-:W-:Y:S05]  /*c070*/  BSYNC B0 ;  /* 0x0000000000007941 */ /* 0x000fea0003800000 */
.L_x_3296:
[----:B-1----:R-:W-:Y:S01]  /*c080*/  MOV R2, R70 ;  /* 0x0000004600027202 */ /* 0x002fe20000000f00 */
[----:B------:R-:W-:Y:S01]  /*c090*/  IMAD R0, R191, 0x120, RZ ;  /* 0x00000120bf007824 */ /* 0x000fe200078e02ff */
[----:B------:R-:W-:Y:S05]  /*c0a0*/  MOV R3, R69 ;  /* 0x0000004500037202 */ /* 0x000fea0000000f00 */
[----:B------:R-:W-:Y:S05]  /*c0b0*/  IMAD.WIDE.U32 R2, R190, 0x120, R2 ;  /* 0x00000120be027825 */ /* 0x000fea00078e0002 */
[----:B------:R-:W-:Y:S05]  /*c0c0*/  IADD3 R3, R3, R0, RZ ;  /* 0x0000000003037210 */ /* 0x000fea0007ffe0ff */
[----:B-----5:R1:W-:Y:S02]  /*c0d0*/  ST.E.128 [R2.64], R8 ;  /* 0x0000000802007985 */ /* 0x0203e4000c101d06 */
.L_x_3295:
[----:B------:R-:W-:Y:S05]  /*c0e0*/  BSYNC B1 ;  /* 0x0000000000017941 */ /* 0x000fea0003800000 */
.L_x_3294:
        /* <DEDUP_REMOVED lines=96> */
.L_x_3301:
[----:B------:R-:W-:Y:S05]  /*c6f0*/  BSYNC B0 ;  /* 0x0000000000007941 */ /* 0x000fea0003800000 */
.L_x_3300:
[----:B-1----:R-:W-:Y:S01]  /*c700*/  MOV R2, R70 ;  /* 0x0000004600027202 */ /* 0x002fe20000000f00 */
[----:B------:R-:W-:Y:S01]  /*c710*/  IMAD R0, R191, 0x140, RZ ;  /* 0x00000140bf007824 */ /* 0x000fe200078e02ff */
[----:B------:R-:W-:Y:S05]  /*c720*/  MOV R3, R69 ;  /* 0x0000004500037202 */ /* 0x000fea0000000f00 */
[----:B------:R-:W-:Y:S05]  /*c730*/  IMAD.WIDE.U32 R2, R190, 0x140, R2 ;  /* 0x00000140be027825 */ /* 0x000fea00078e0002 */
[----:B------:R-:W-:Y:S05]  /*c740*/  IADD3 R3, R3, R0, RZ ;  /* 0x0000000003037210 */ /* 0x000fea0007ffe0ff */
[----:B-----5:R1:W-:Y:S02]  /*c750*/  ST.E.128 [R2.64], R8 ;  /* 0x0000000802007985 */ /* 0x0203e4000c101d06 */
.L_x_3299:
[----:B------:R-:W-:Y:S05]  /*c760*/  BSYNC B1 ;  /* 0x0000000000017941 */ /* 0x000fea0003800000 */
.L_x_3298:
        /* <DEDUP_REMOVED lines=96> */
.L_x_3305:
[----:B------:R-:W-:Y:S05]  /*cd70*/  BSYNC B0 ;  /* 0x0000000000007941 */ /* 0x000fea0003800000 */
.L_x_3304:
[----:B-1----:R-:W-:Y:S01]  /*cd80*/  MOV R2, R70 ;  /* 0x0000004600027202 */ /* 0x002fe20000000f00 */
[----:B------:R-:W-:Y:S01]  /*cd90*/  IMAD R0, R191, 0x160, RZ ;  /* 0x00000160bf007824 */ /* 0x000fe200078e02ff */
[----:B------:R-:W-:Y:S05]  /*cda0*/  MOV R3, R69 ;  /* 0x0000004500037202 */ /* 0x000fea0000000f00 */
[----:B------:R-:W-:Y:S05]  /*cdb0*/  IMAD.WIDE.U32 R2, R190, 0x160, R2 ;  /* 0x00000160be027825 */ /* 0x000fea00078e0002 */
[----:B------:R-:W-:Y:S05]  /*cdc0*/  IADD3 R3, R3, R0, RZ ;  /* 0x0000000003037210 */ /* 0x000fea0007ffe0ff */
[----:B-----5:R1:W-:Y:S02]  /*cdd0*/  ST.E.128 [R2.64], R8 ;  /* 0x0000000802007985 */ /* 0x0203e4000c101d06 */
.L_x_3303:
[----:B------:R-:W-:Y:S05]  /*cde0*/  BSYNC B1 ;  /* 0x0000000000017941 */ /* 0x000fea0003800000 */
.L_x_3302:
        /* <DEDUP_REMOVED lines=96> */
.L_x_3309:
[----:B------:R-:W-:Y:S05]  /*d3f0*/  BSYNC B0 ;  /* 0x0000000000007941 */ /* 0x000fea0003800000 */
.L_x_3308:
[----:B-1----:R-:W-:Y:S01]  /*d400*/  MOV R2, R70 ;  /* 0x0000004600027202 */ /* 0x002fe20000000f00 */
[----:B------:R-:W-:Y:S01]  /*d410*/  IMAD R0, R191, 0x180, RZ ;  /* 0x00000180bf007824 */ /* 0x000fe200078e02ff */
[----:B------:R-:W-:Y:S05]  /*d420*/  MOV R3, R69 ;  /* 0x0000004500037202 */ /* 0x000fea0000000f00 */
[----:B------:R-:W-:Y:S05]  /*d430*/  IMAD.WIDE.U32 R2, R190, 0x180, R2 ;  /* 0x00000180be027825 */ /* 0x000fea00078e0002 */
[----:B------:R-:W-:Y:S05]  /*d440*/  IADD3 R3, R3, R0, RZ ;  /* 0x0000000003037210 */ /* 0x000fea0007ffe0ff */
[----:B-----5:R1:W-:Y:S02]  /*d450*/  ST.E.128 [R2.64], R8 ;  /* 0x0000000802007985 */ /* 0x0203e4000c101d06 */
.L_x_3307:
[----:B------:R-:W-:Y:S05]  /*d460*/  BSYNC B1 ;  /* 0x0000000000017941 */ /* 0x000fea0003800000 */
.L_x_3306:
        /* <DEDUP_REMOVED lines=96> */
.L_x_3313:
[----:B------:R-:W-:Y:S05]  /*da70*/  BSYNC B0 ;  /* 0x0000000000007941 */ /* 0x000fea0003800000 */
.L_x_3312:
[----:B-1----:R-:W-:Y:S01]  /*da80*/  MOV R2, R70 ;  /* 0x0000004600027202 */ /* 0x002fe20000000f00 */
[----:B------:R-:W-:Y:S01]  /*da90*/  IMAD R0, R191, 0x1a0, RZ ;  /* 0x000001a0bf007824 */ /* 0x000fe200078e02ff */
[----:B------:R-:W-:Y:S05]  /*daa0*/  MOV R3, R69 ;  /* 0x0000004500037202 */ /* 0x000fea0000000f00 */
[----:B------:R-:W-:Y:S05]  /*dab0*/  IMAD.WIDE.U32 R2, R190, 0x1a0, R2 ;  /* 0x000001a0be027825 */ /* 0x000fea00078e0002 */
[----:B------:R-:W-:Y:S05]  /*dac0*/  IADD3 R3, R3, R0, RZ ;  /* 0x0000000003037210 */ /* 0x000fea0007ffe0ff */
[----:B-----5:R1:W-:Y:S02]  /*dad0*/  ST.E.128 [R2.64], R8 ;  /* 0x0000000802007985 */ /* 0x0203e4000c101d06 */
.L_x_3311:
[----:B------:R-:W-:Y:S05]  /*dae0*/  BSYNC B1 ;  /* 0x0000000000017941 */ /* 0x000fea0003800000 */
.L_x_3310:
        /* <DEDUP_REMOVED lines=96> */
.L_x_3317:
[----:B------:R-:W-:Y:S05]  /*e0f0*/  BSYNC B0 ;  /* 0x0000000000007941 */ /* 0x000fea0003800000 */
.L_x_3316:
[----:B-1----:R-:W-:Y:S01]  /*e100*/  MOV R2, R70 ;  /* 0x0000004600027202 */ /* 0x002fe20000000f00 */
[----:B------:R-:W-:Y:S01]  /*e110*/  IMAD R0, R191, 0x1c0, RZ ;  /* 0x000001c0bf007824 */ /* 0x000fe200078e02ff */
[----:B------:R-:W-:Y:S05]  /*e120*/  MOV R3, R69 ;  /* 0x0000004500037202 */ /* 0x000fea0000000f00 */
[----:B------:R-:W-:Y:S05]  /*e130*/  IMAD.WIDE.U32 R2, R190, 0x1c0, R2 ;  /* 0x000001c0be027825 */ /* 0x000fea00078e0002 */
[----:B------:R-:W-:Y:S05]  /*e140*/  IADD3 R3, R3, R0, RZ ;  /* 0x0000000003037210 */ /* 0x000fea0007ffe0ff */
[----:B-----5:R1:W-:Y:S02]  /*e150*/  ST.E.128 [R2.64], R8 ;  /* 0x0000000802007985 */ /* 0x0203e4000c101d06 */
.L_x_3315:
[----:B------:R-:W-:Y:S05]  /*e160*/  BSYNC B1 ;  /* 0x0000000000017941 */ /* 0x000fea0003800000 */
.L_x_3314:
        /* <DEDUP_REMOVED lines=95> */
.L_x_3321:
[----:B------:R-:W-:Y:S05]  /*e760*/  BSYNC B0 ;  /* 0x0000000000007941 */ /* 0x000fea0003800000 */
.L_x_3320:
[----:B-1----:R-:W-:Y:S01]  /*e770*/  MOV R2, R70 ;  /* 0x0000004600027202 */ /* 0x002fe20000000f00 */
[----:B------:R-:W-:Y:S01]  /*e780*/  IMAD R0, R191, 0x1e0, RZ ;  /* 0x000001e0bf007824 */ /* 0x000fe200078e02ff */
[----:B------:R-:W-:Y:S05]  /*e790*/  MOV R3, R69 ;  /* 0x0000004500037202 */ /* 0x000fea0000000f00 */
[----:B------:R-:W-:Y:S05]  /*e7a0*/  IMAD.WIDE.U32 R2, R190, 0x1e0, R2 ;  /* 0x000001e0be027825 */ /* 0x000fea00078e0002 */
[----:B------:R-:W-:Y:S05]  /*e7b0*/  IADD3 R3, R3, R0, RZ ;  /* 0x0000000003037210 */ /* 0x000fea0007ffe0ff */
[----:B-----5:R1:W-:Y:S02]  /*e7c0*/  ST.E.128 [R2.64], R8 ;  /* 0x0000000802007985 */ /* 0x0203e4000c101d06 */
.L_x_3319:
[----:B------:R-:W-:Y:S05]  /*e7d0*/  BSYNC B1 ;  /* 0x0000000000017941 */ /* 0x000fea0003800000 */
.L_x_3318:
        /* <DEDUP_REMOVED lines=11> */
.L_x_3223:
        /* <DEDUP_REMOVED lines=184> */
.L_x_3257:
[----:B------:R-:W-:Y:S05]  /*f410*/  BSYNC B2 ;  /* 0x0000000000027941 */ /* 0x000fea0003800000 */
.L_x_3222:
        /* <DEDUP_REMOVED lines=92> */
.L_x_3323:
        /* <DEDUP_REMOVED lines=12> */
.L_x_3324:
[----:B------:R-:W-:Y:S05]  /*faa0*/  BSYNC B0 ;  /* 0x0000000000007941 */ /* 0x000fea0003800000 */
.L_x_3322:
[----:B------:R-:W-:Y:S04]  /*fab0*/  IADD3 R23, R23, -0x1, RZ ;  /* 0xffffffff17177810 */ /* 0x000fe80007ffe0ff */
[----:B------:R-:W-:Y:S11]  /*fac0*/  ISETP.GT.AND P0, PT, R23, R120, PT ;  /* 0x000000781700720c */ /* 0x000ff60003f04270 */
[----:B------:R-:W-:Y:S02]  /*fad0*/  @!UPT UIADD3 URZ, URZ, URZ, URZ ;  /* 0x0000003f3f3ff290 */ /* 0x000fe4000fffe03f */
[----:B------:R-:W-:-:S05]  /*fae0*/  @P0 BRA `(.L_x_3325) ;  /* 0xffff35a000000947 */ /* 0x000fca000383ffff */
.L_x_3221:
[----:B------:R-:W-:Y:S01]  /*faf0*/  WARPSYNC 0xffffffff ;  /* 0xffffffff00007948 */ /* 0x000fe20003800000 */
[----:B------:R-:W-:Y:S06]  /*fb00*/  BAR.SYNC.DEFER_BLOCKING 0x0 ;  /* 0x0000000000007b1d */ /* 0x000fec0000010000 */
[----:B------:R1:W5:Y:S04]  /*fb10*/  LDL R228, [R1+0x15c] ;  /* 0x00015c0001e47983 */ /* 0x0003680000100800 */
[----:B------:R-:W3:Y:S01]  /*fb20*/  LD.E R36, [R18.64+0xd0] ;  /* 0x0000d00612247980 */ /* 0x000ee2000c101900 */
[----:B------:R-:W-:Y:S01]  /*fb30*/  BSSY B2, `(.L_x_3326) ;  /* 0x00002eb000027945 */ /* 0x000fe20003800000 */
[----:B------:R-:W-:Y:S01]  /*fb40*/  IMAD.SHL.U32 R189, R218, 0x2, RZ ;  /* 0x00000002dabd7824 */ /* 0x000fe200078e00ff */
[C---:B------:R-:W-:Y:S01]  /*fb50*/  SHF.L.U64.HI R6, R170.reuse, 0x4, R171 ;  /* 0x00000004aa067819 */ /* 0x040fe200000102ab */
[----:B------:R-:W4:Y:S01]  /*fb60*/  S2R R53, SR_CTAID.Y ;  /* 0x0000000000357919 */ /* 0x000f220000002600 */
[----:B------:R-:W-:-:S03]  /*fb70*/  IMAD.SHL.U32 R4, R170, 0x10, RZ ;  /* 0x00000010aa047824 */ /* 0x000fc600078e00ff */
[----:B------:R-:W2:Y:S01]  /*fb80*/  S2R R51, SR_TID.X ;  /* 0x0000000000337919 */ /* 0x000ea20000002100 */
[----:B----4-:R-:W-:Y:S02]  /*fb90*/  SHF.R.S32.HI R52, RZ, 0x1f, R53 ;  /* 0x0000001fff347819 */ /* 0x010fe40000011435 */
[----:B---3--:R-:W-:-:S13]  /*fba0*/  ISETP.NE.AND P0, PT, R36, RZ, PT ;  /* 0x000000ff2400720c */ /* 0x008fda0003f05270 */
[----:B------:R-:W-:Y:S05]  /*fbb0*/  @!P0 BRA `(.L_x_3327) ;  /* 0x000029d000008947 */ /* 0x000fea0003800000 */
[----:B-12---:R-:W2:Y:S01]  /*fbc0*/  LD.E.64 R2, [R18.64+0xf0] ;  /* 0x0000f00612027980 */ /* 0x006ea2000c101b00 */
[----:B------:R-:W-:-:S03]  /*fbd0*/  IMAD.MOV.U32 R0, RZ, RZ, RZ ;  /* 0x000000ffff007224 */ /* 0x000fc600078e00ff */
[----:B------:R-:W2:Y:S04]  /*fbe0*/  LD.E.U8 R12, [R18.64+0x1b3] ;  /* 0x0001b306120c7980 */ /* 0x000ea8000c101100 */
[----:B------:R1:W5:Y:S04]  /*fbf0*/  LD.E R41, [R18.64+0xc0] ;  /* 0x0000c00612297980 */ /* 0x000368000c101900 */
[----:B------:R1:W5:Y:S04]  /*fc00*/  LD.E.64 R26, [R18.64+0x148] ;  /* 0x00014806121a7980 */ /* 0x000368000c101b00 */
[----:B------:R1:W5:Y:S04]  /*fc10*/  LD.E.64 R24, [R18.64+0x150] ;  /* 0x0001500612187980 */ /* 0x000368000c101b00 */
[----:B------:R-:W4:Y:S01]  /*fc20*/  S2R R5, SR_CTAID.X ;  /* 0x0000000000057919 */ /* 0x000f220000002500 */
[----:B--2---:R-:W-:-:S04]  /*fc30*/  ISETP.NE.U32.AND P1, PT, R2, RZ, PT ;  /* 0x000000ff0200720c */ /* 0x004fc80003f25070 */
[----:B------:R-:W-:-:S13]  /*fc40*/  ISETP.NE.AND.EX P1, PT, R3, RZ, PT, P1 ;  /* 0x000000ff0300720c */ /* 0x000fda0003f25310 */
[----:B------:R-:W-:-:S04]  /*fc50*/  @P1 LEA R2, P0, R53, R2, 0x2 ;  /* 0x0000000235021211 */ /* 0x000fc800078010ff */
[----:B------:R-:W-:-:S05]  /*fc60*/  @P1 LEA.HI.X R3, R53, R3, R52, 0x2, P0 ;  /* 0x0000000335031211 */ /* 0x000fca00000f1434 */
[----:B------:R2:W3:Y:S01]  /*fc70*/  @P1 LD.E R0, [R2.64] ;  /* 0x0000000602001980 */ /* 0x0004e2000c101900 */
[----:B----4-:R-:W-:Y:S01]  /*fc80*/  IMAD.SHL.U32 R13, R5, 0x40, RZ ;  /* 0x00000040050d7824 */ /* 0x010fe200078e00ff */
[----:B------:R-:W-:Y:S01]  /*fc90*/  LEA R5, P0, R170, R214, 0x5 ;  /* 0x000000d6aa057211 */ /* 0x000fe200078028ff */
[----:B------:R-:W-:-:S03]  /*fca0*/  IMAD.MOV.U32 R218, RZ, RZ, R214 ;  /* 0x000000ffffda7224 */ /* 0x000fc600078e00d6 */
[----:B------:R-:W-:Y:S01]  /*fcb0*/  LEA.HI.X R7, R170, R219, R171, 0x5, P0 ;  /* 0x000000dbaa077211 */ /* 0x000fe200000f2cab */
[----:B------:R-:W-:Y:S01]  /*fcc0*/  IMAD R10, R171, 0x30, RZ ;  /* 0x00000030ab0a7824 */ /* 0x000fe200078e02ff */
[C---:B-----5:R-:W-:Y:S02]  /*fcd0*/  LEA R42, P0, R5.reuse, R168, 0x1 ;  /* 0x000000a8052a7211 */ /* 0x060fe400078008ff */
        /* <DEDUP_REMOVED lines=11> */
[----:B------:R-:W-:Y:S02]  /*fd90*/  ISETP.NE.AND P0, PT, R12, RZ, PT ;  /* 0x000000ff0c00720c */ /* 0x000fe40003f05270 */
        /* <DEDUP_REMOVED lines=70> */
.L_x_3332:
[----:B------:R-:W-:Y:S05]  /*10200*/  BSYNC B0 ;  /* 0x0000000000007941 */ /* 0x000fea0003800000 */
.L_x_3331:
[----:B-----5:R3:W-:Y:S02]  /*10210*/  STS.128 [R189], R4 ;  /* 0x00000004bd007388 */ /* 0x0207e40000000c00 */
.L_x_3330:
[----:B------:R-:W-:Y:S05]  /*10220*/  BSYNC B1 ;  /* 0x0000000000017941 */ /* 0x000fea0003800000 */
.L_x_3329:
        /* <DEDUP_REMOVED lines=58> */
.L_x_3336:
[----:B------:R-:W-:Y:S05]  /*105d0*/  BSYNC B0 ;  /* 0x0000000000007941 */ /* 0x000fea0003800000 */
.L_x_3335:
[----:B-----5:R1:W-:Y:S02]  /*105e0*/  STS.128 [R189+0x800], R4 ;  /* 0x00080004bd007388 */ /* 0x0203e40000000c00 */
.L_x_3334:
[----:B------:R-:W-:Y:S05]  /*105f0*/  BSYNC B1 ;  /* 0x0000000000017941 */ /* 0x000fea0003800000 */
.L_x_3333:
        /* <DEDUP_REMOVED lines=59> */
.L_x_3340:
[----:B------:R-:W-:Y:S05]  /*109b0*/  BSYNC B0 ;  /* 0x0000000000007941 */ /* 0x000fea0003800000 */
.L_x_3339:
[----:B-----5:R3:W-:Y:S02]  /*109c0*/  STS.128 [R189+0x1000], R4 ;  /* 0x00100004bd007388 */ /* 0x0207e40000000c00 */
.L_x_3338:
[----:B------:R-:W-:Y:S05]  /*109d0*/  BSYNC B1 ;  /* 0x0000000000017941 */ /* 0x000fea0003800000 */
.L_x_3337:
        /* <DEDUP_REMOVED lines=58> */
.L_x_3343:
[----:B------:R-:W-:Y:S05]  /*10d80*/  BSYNC B0 ;  /* 0x0000000000007941 */ /* 0x000fea0003800000 */
.L_x_3342:
[----:B-----5:R3:W-:Y:S01]  /*10d90*/  STS.128 [R189+0x1800], R4 ;  /* 0x00180004bd007388 */ /* 0x0207e20000000c00 */
[----:B------:R-:W-:Y:S05]  /*10da0*/  BRA `(.L_x_3341) ;  /* 0x00001c3000007947 */ /* 0x000fea0003800000 */
.L_x_3328:
        /* <DEDUP_REMOVED lines=90> */
.L_x_3347:
[----:B------:R-:W-:Y:S05]  /*11350*/  BSYNC B0 ;  /* 0x0000000000007941 */ /* 0x000fea0003800000 */
.L_x_3346:
[----:B-----5:R3:W-:Y:S02]  /*11360*/  STS.128 [R189], R4 ;  /* 0x00000004bd007388 */ /* 0x0207e40000000c00 */
.L_x_3345:
[----:B------:R-:W-:Y:S05]  /*11370*/  BSYNC B1 ;  /* 0x0000000000017941 */ /* 0x000fea0003800000 */
.L_x_3344:
        /* <DEDUP_REMOVED lines=93> */
.L_x_3351:
[----:B------:R-:W-:Y:S05]  /*11950*/  BSYNC B0 ;  /* 0x0000000000007941 */ /* 0x000fea0003800000 */
.L_x_3350:
[----:B-----5:R1:W-:Y:S02]  /*11960*/  STS.128 [R189+0x800], R4 ;  /* 0x00080004bd007388 */ /* 0x0203e40000000c00 */
.L_x_3349:
[----:B------:R-:W-:Y:S05]  /*11970*/  BSYNC B1 ;  /* 0x0000000000017941 */ /* 0x000fea0003800000 */
.L_x_3348:
        /* <DEDUP_REMOVED lines=94> */
.L_x_3355:
[----:B------:R-:W-:Y:S05]  /*11f60*/  BSYNC B0 ;  /* 0x0000000000007941 */ /* 0x000fea0003800000 */
.L_x_3354:
[----:B-----5:R3:W-:Y:S02]  /*11f70*/  STS.128 [R189+0x1000], R4 ;  /* 0x00100004bd007388 */ /* 0x0207e40000000c00 */
.L_x_3353:
[----:B------:R-:W-:Y:S05]  /*11f80*/  BSYNC B1 ;  /* 0x0000000000017941 */ /* 0x000fea0003800000 */
.L_x_3352:
        /* <DEDUP_REMOVED lines=93> */
.L_x_3357:
[----:B------:R-:W-:Y:S05]  /*12560*/  BSYNC B0 ;  /* 0x0000000000007941 */ /* 0x000fea0003800000 */
.L_x_3356:
[----:B-----5:R3:W-:Y:S01]  /*12570*/  STS.128 [R189+0x1800], R4 ;  /* 0x00180004bd007388 */ /* 0x0207e20000000c00 */
[----:B------:R-:W-:Y:S05]  /*12580*/  BRA `(.L_x_3341) ;  /* 0x0000045000007947 */ /* 0x000fea0003800000 */
.L_x_3327:
[----:B-12---:R-:W1:Y:S01]  /*12590*/  S2R R0, SR_CTAID.X ;  /* 0x0000000000007919 */ /* 0x006e620000002500 */
[----:B------:R-:W-:Y:S01]  /*125a0*/  BSSY B0, `(.L_x_3358) ;  /* 0x000000f000007945 */ /* 0x000fe20003800000 */
[----:B-1----:R-:W-:-:S05]  /*125b0*/  IMAD.SHL.U32 R0, R0, 0x40, RZ ;  /* 0x0000004000007824 */ /* 0x002fca00078e00ff */
[----:B-----5:R-:W-:-:S04]  /*125c0*/  IADD3 R0, -R0, R228, RZ ;  /* 0x000000e400007210 */ /* 0x020fc80007ffe1ff */
[----:B------:R-:W-:-:S13]  /*125d0*/  ISETP.GE.AND P0, PT, R82, R0, PT ;  /* 0x000000005200720c */ /* 0x000fda0003f06270 */
[----:B------:R-:W-:Y:S05]  /*125e0*/  @P0 BRA `(.L_x_3359) ;  /* 0x000000a000000947 */ /* 0x000fea0003800000 */
[----:B------:R-:W2:Y:S02]  /*125f0*/  LDL R2, [R1+0x8] ;  /* 0x0000080001027983 */ /* 0x000ea40000100800 */
[----:B--2---:R-:W-:-:S13]  /*12600*/  ISETP.GE.AND P0, PT, R134, R2, PT ;  /* 0x000000028600720c */ /* 0x004fda0003f06270 */
        /* <DEDUP_REMOVED lines=8> */
.L_x_3359:
[----:B------:R-:W-:Y:S05]  /*12690*/  BSYNC B0 ;  /* 0x0000000000007941 */ /* 0x000fea0003800000 */
.L_x_3358:
[----:B------:R-:W-:Y:S01]  /*126a0*/  IADD3 R44, R82, 0x10, RZ ;  /* 0x00000010522c7810 */ /* 0x000fe20007ffe0ff */
[----:B------:R-:W-:Y:S03]  /*126b0*/  BSSY B0, `(.L_x_3360) ;  /* 0x000000f000007945 */ /* 0x000fe60003800000 */
[----:B------:R-:W-:-:S13]  /*126c0*/  ISETP.GE.AND P0, PT, R44, R0, PT ;  /* 0x000000002c00720c */ /* 0x000fda0003f06270 */
[----:B------:R-:W-:Y:S05]  /*126d0*/  @P0 BRA `(.L_x_3361) ;  /* 0x000000c000000947 */ /* 0x000fea0003800000 */
[----:B--2---:R-:W2:Y:S02]  /*126e0*/  LDL R2, [R1+0x8] ;  /* 0x0000080001027983 */ /* 0x004ea40000100800 */
[----:B--2---:R-:W-:-:S13]  /*126f0*/  ISETP.GE.AND P0, PT, R134, R2, PT ;  /* 0x000000028600720c */ /* 0x004fda0003f06270 */
[----:B------:R2:W-:Y:S01]  /*12700*/  @P0 STS.128 [R189+0x800], RZ ;  /* 0x000800ffbd000388 */ /* 0x0005e20000000c00 */
[----:B------:R-:W-:Y:S05]  /*12710*/  @P0 BRA `(.L_x_3361) ;  /* 0x0000008000000947 */ /* 0x000fea0003800000 */
[----:B------:R-:W-:-:S05]  /*12720*/  IADD3 R3, P0, R4, R214, RZ ;  /* 0x000000d604037210 */ /* 0x000fca0007f1e0ff */
[----:B------:R-:W-:Y:S01]  /*12730*/  IMAD.X R4, R6, 0x1, R219, P0 ;  /* 0x0000000106047824 */ /* 0x000fe200000e06db */
[----:B------:R-:W-:-:S04]  /*12740*/  LEA R2, P0, R3, R168, 0x1 ;  /* 0x000000a803027211 */ /* 0x000fc800078008ff */
[----:B------:R-:W-:-:S05]  /*12750*/  LEA.HI.X R3, R3, R169, R4, 0x1, P0 ;  /* 0x000000a903037211 */ /* 0x000fca00000f0c04 */
[----:B------:R-:W-:Y:S01]  /*12760*/  @!PT LDS RZ, [RZ] ;  /* 0x00000000fffff984 */ /* 0x000fe20000000800 */
[----:B------:R-:W-:Y:S01]  /*12770*/  @!PT LDS RZ, [RZ] ;  /* 0x00000000fffff984 */ /* 0x000fe20000000800 */
[----:B------:R-:W-:Y:S01]  /*12780*/  @!PT LDS RZ, [RZ] ;  /* 0x00000000fffff984 */ /* 0x000fe20000000800 */
[----:B------:R3:W-:Y:S04]  /*12790*/  LDGSTS.E.BYPASS.LTC128B.128 [R189+0x800], [R2.64] ;  /* 0x0080000002bd7fae */ /* 0x0007e8000b901d46 */
.L_x_3361:
[----:B------:R-:W-:Y:S05]  /*127a0*/  BSYNC B0 ;  /* 0x0000000000007941 */ /* 0x000fea0003800000 */
.L_x_3360:
[----:B------:R-:W-:Y:S01]  /*127b0*/  IADD3 R34, R82, 0x20, RZ ;  /* 0x0000002052227810 */ /* 0x000fe20007ffe0ff */
[----:B------:R-:W-:Y:S03]  /*127c0*/  BSSY B0, `(.L_x_3362) ;  /* 0x000000f000007945 */ /* 0x000fe60003800000 */
[----:B------:R-:W-:-:S13]  /*127d0*/  ISETP.GE.AND P0, PT, R34, R0, PT ;  /* 0x000000002200720c */ /* 0x000fda0003f06270 */
[----:B------:R-:W-:Y:S05]  /*127e0*/  @P0 BRA `(.L_x_3363) ;  /* 0x000000c000000947 */ /* 0x000fea0003800000 */
[----:B--23--:R-:W2:Y:S02]  /*127f0*/  LDL R2, [R1+0x8] ;  /* 0x0000080001027983 */ /* 0x00cea40000100800 */
[----:B--2---:R-:W-:-:S13]  /*12800*/  ISETP.GE.AND P0, PT, R134, R2, PT ;  /* 0x000000028600720c */ /* 0x004fda0003f06270 */
[----:B------:R2:W-:Y:S01]  /*12810*/  @P0 STS.128 [R189+0x1000], RZ ;  /* 0x001000ffbd000388 */ /* 0x0005e20000000c00 */
[----:B------:R-:W-:Y:S05]  /*12820*/  @P0 BRA `(.L_x_3363) ;  /* 0x0000008000000947 */ /* 0x000fea0003800000 */
[----:B------:R-:W-:-:S04]  /*12830*/  LEA R3, P0, R170, R214, 0x5 ;  /* 0x000000d6aa037211 */ /* 0x000fc800078028ff */
[----:B------:R-:W-:Y:S02]  /*12840*/  LEA.HI.X R4, R170, R219, R171, 0x5, P0 ;  /* 0x000000dbaa047211 */ /* 0x000fe400000f2cab */
[----:B------:R-:W-:-:S04]  /*12850*/  LEA R2, P0, R3, R168, 0x1 ;  /* 0x000000a803027211 */ /* 0x000fc800078008ff */
[----:B------:R-:W-:-:S05]  /*12860*/  LEA.HI.X R3, R3, R169, R4, 0x1, P0 ;  /* 0x000000a903037211 */ /* 0x000fca00000f0c04 */
[----:B------:R-:W-:Y:S01]  /*12870*/  @!PT LDS RZ, [RZ] ;  /* 0x00000000fffff984 */ /* 0x000fe20000000800 */
[----:B------:R-:W-:Y:S01]  /*12880*/  @!PT LDS RZ, [RZ] ;  /* 0x00000000fffff984 */ /* 0x000fe20000000800 */
[----:B------:R-:W-:Y:S01]  /*12890*/  @!PT LDS RZ, [RZ] ;  /* 0x00000000fffff984 */ /* 0x000fe20000000800 */
[----:B------:R3:W-:Y:S04]  /*128a0*/  LDGSTS.E.BYPASS.LTC128B.128 [R189+0x1000], [R2.64] ;  /* 0x0100000002bd7fae */ /* 0x0007e8000b901d46 */
.L_x_3363:
[----:B------:R-:W-:Y:S05]  /*128b0*/  BSYNC B0 ;  /* 0x0000000000007941 */ /* 0x000fea0003800000 */
.L_x_3362:
[----:B------:R-:W-:-:S04]  /*128c0*/  IADD3 R30, R82, 0x30, RZ ;  /* 0x00000030521e7810 */ /* 0x000fc80007ffe0ff */
[----:B------:R-:W-:-:S13]  /*128d0*/  ISETP.GE.AND P0, PT, R30, R0, PT ;  /* 0x000000001e00720c */ /* 0x000fda0003f06270 */
[----:B------:R-:W-:Y:S05]  /*128e0*/  @P0 BRA `(.L_x_3341) ;  /* 0x000000f000000947 */ /* 0x000fea0003800000 */
[----:B--23--:R-:W2:Y:S02]  /*128f0*/  LDL R2, [R1+0x8] ;  /* 0x0000080001027983 */ /* 0x00cea40000100800 */
        /* <DEDUP_REMOVED lines=14> */
.L_x_3341:
[----:B------:R-:W-:Y:S05]  /*129e0*/  BSYNC B2 ;  /* 0x0000000000027941 */ /* 0x000fea0003800000 */
.L_x_3326:
[----:B------:R-:W5:Y:S01]  /*129f0*/  LDL R0, [R1+0xf8] ;  /* 0x0000f80001007983 */ /* 0x000f620000100800 */
[----:B------:R-:W-:Y:S01]  /*12a00*/  BSSY B0, `(.L_x_3364) ;  /* 0x0000011000007945 */ /* 0x000fe20003800000 */
[----:B-----5:R-:W-:-:S05]  /*12a10*/  IADD3 R0, R0, -0x1, RZ ;  /* 0xffffffff00007810 */ /* 0x020fca0007ffe0ff */
[----:B------:R-:W-:Y:S01]  /*12a20*/  IMAD.SHL.U32 R99, R0, 0x100, RZ ;  /* 0x0000010000637824 */ /* 0x000fe200078e00ff */
[----:B------:R5:W-:Y:S03]  /*12a30*/  STL [R1+0xc], R0 ;  /* 0x00000c0001007387 */ /* 0x000be60000100800 */
[----:B-----5:R-:W-:-:S05]  /*12a40*/  IMAD.IADD R0, R213, 0x1, -R99 ;  /* 0x00000001d5007824 */ /* 0x020fca00078e0a63 */
[----:B------:R-:W-:-:S13]  /*12a50*/  ISETP.GE.AND P0, PT, R82, R0, PT ;  /* 0x000000005200720c */ /* 0x000fda0003f06270 */
[----:B------:R-:W-:Y:S05]  /*12a60*/  @P0 BRA `(.L_x_3365) ;  /* 0x000000a000000947 */ /* 0x000fea0003800000 */
[----:B--23--:R-:W2:Y:S02]  /*12a70*/  LDL R2, [R1+0x8] ;  /* 0x0000080001027983 */ /* 0x00cea40000100800 */
[----:B--2---:R-:W-:-:S13]  /*12a80*/  ISETP.GE.AND P0, PT, R134, R2, PT ;  /* 0x000000028600720c */ /* 0x004fda0003f06270 */
[----:B------:R2:W-:Y:S01]  /*12a90*/  @P0 STS.128 [R189+0x2000], RZ ;  /* 0x002000ffbd000388 */ /* 0x0005e20000000c00 */
[----:B------:R-:W-:Y:S05]  /*12aa0*/  @P0 BRA `(.L_x_3365) ;  /* 0x0000006000000947 */ /* 0x000fea0003800000 */
[----:B------:R-:W3:Y:S01]  /*12ab0*/  LDL R2, [R1] ;  /* 0x0000000001027983 */ /* 0x000ee20000100800 */
[----:B------:R-:W-:-:S05]  /*12ac0*/  MOV R3, R252 ;  /* 0x000000fc00037202 */ /* 0x000fca0000000f00 */
[----:B------:R-:W-:Y:S01]  /*12ad0*/  @!PT LDS RZ, [RZ] ;  /* 0x00000000fffff984 */ /* 0x000fe20000000800 */
[----:B------:R-:W-:Y:S01]  /*12ae0*/  @!PT LDS RZ, [RZ] ;  /* 0x00000000fffff984 */ /* 0x000fe20000000800 */
[----:B------:R-:W-:Y:S01]  /*12af0*/  @!PT LDS RZ, [RZ] ;  /* 0x00000000fffff984 */ /* 0x000fe20000000800 */
[----:B---3--:R3:W-:Y:S02]  /*12b00*/  LDGSTS.E.BYPASS.LTC128B.128 [R189+0x2000], [R2.64] ;  /* 0x0200000002bd7fae */ /* 0x0087e4000b901d46 */
.L_x_3365:
[----:B------:R-:W-:Y:S05]  /*12b10*/  BSYNC B0 ;  /* 0x0000000000007941 */ /* 0x000fea0003800000 */
.L_x_3364:
[----:B------:R-:W-:Y:S01]  /*12b20*/  ISETP.GE.AND P0, PT, R44, R0, PT ;  /* 0x000000002c00720c */ /* 0x000fe20003f06270 */
[----:B------:R-:W-:-:S12]  /*12b30*/  BSSY B0, `(.L_x_3366) ;  /* 0x000000d000007945 */ /* 0x000fd80003800000 */
[----:B------:R-:W-:Y:S05]  /*12b40*/  @P0 BRA `(.L_x_3367) ;  /* 0x000000b000000947 */ /* 0x000fea0003800000 */
[----:B--23--:R-:W2:Y:S02]  /*12b50*/  LDL R2, [R1+0x8] ;  /* 0x0000080001027983 */ /* 0x00cea40000100800 */
[----:B--2---:R-:W-:-:S13]  /*12b60*/  ISETP.GE.AND P0, PT, R134, R2, PT ;  /* 0x000000028600720c */ /* 0x004fda0003f06270 */
[----:B------:R2:W-:Y:S01]  /*12b70*/  @P0 STS.128 [R189+0x2800], RZ ;  /* 0x002800ffbd000388 */ /* 0x0005e20000000c00 */
[----:B------:R-:W-:Y:S05]  /*12b80*/  @P0 BRA `(.L_x_3367) ;  /* 0x0000007000000947 */ /* 0x000fea0003800000 */
[----:B------:R-:W3:Y:S02]  /*12b90*/  LDL R2, [R1] ;  /* 0x0000000001027983 */ /* 0x000ee40000100800 */
[----:B---3--:R-:W-:-:S04]  /*12ba0*/  LEA R2, P0, R119, R2, 0x1 ;  /* 0x0000000277027211 */ /* 0x008fc800078008ff */
[----:B------:R-:W-:-:S05]  /*12bb0*/  LEA.HI.X R3, R119, R252, R216, 0x1, P0 ;  /* 0x000000fc77037211 */ /* 0x000fca00000f0cd8 */
[----:B------:R-:W-:Y:S01]  /*12bc0*/  @!PT LDS RZ, [RZ] ;  /* 0x00000000fffff984 */ /* 0x000fe20000000800 */
[----:B------:R-:W-:Y:S01]  /*12bd0*/  @!PT LDS RZ, [RZ] ;  /* 0x00000000fffff984 */ /* 0x000fe20000000800 */
[----:B------:R-:W-:Y:S01]  /*12be0*/  @!PT LDS RZ, [RZ] ;  /* 0x00000000fffff984 */ /* 0x000fe20000000800 */
[----:B------:R3:W-:Y:S04]  /*12bf0*/  LDGSTS.E.BYPASS.LTC128B.128 [R189+0x2800], [R2.64] ;  /* 0x0280000002bd7fae */ /* 0x0007e8000b901d46 */
.L_x_3367:
[----:B------:R-:W-:Y:S05]  /*12c00*/  BSYNC B0 ;  /* 0x0000000000007941 */ /* 0x000fea0003800000 */
.L_x_3366:
        /* <DEDUP_REMOVED lines=14> */
.L_x_3369:
[----:B------:R-:W-:Y:S05]  /*12cf0*/  BSYNC B0 ;  /* 0x0000000000007941 */ /* 0x000fea0003800000 */
.L_x_3368:
[----:B------:R-:W-:Y:S01]  /*12d00*/  ISETP.GE.AND P0, PT, R30, R0, PT ;  /* 0x000000001e00720c */ /* 0x000fe20003f06270 */
[----:B------:R-:W-:-:S12]  /*12d10*/  BSSY B0, `(.L_x_3370) ;  /* 0x000000f000007945 */ /* 0x000fd80003800000 */
[----:B------:R-:W-:Y:S05]  /*12d20*/  @P0 BRA `(.L_x_3371) ;  /* 0x000000d000000947 */ /* 0x000fea0003800000 */
[----:B--23--:R-:W2:Y:S02]  /*12d30*/  LDL R2, [R1+0x8] ;  /* 0x0000080001027983 */ /* 0x00cea40000100800 */
[----:B--2---:R-:W-:-:S13]  /*12d40*/  ISETP.GE.AND P0, PT, R134, R2, PT ;  /* 0x000000028600720c */ /* 0x004fda0003f06270 */
[----:B------:R2:W-:Y:S01]  /*12d50*/  @P0 STS.128 [R189+0x3800], RZ ;  /* 0x003800ffbd000388 */ /* 0x0005e20000000c00 */
[----:B------:R-:W-:Y:S05]  /*12d60*/  @P0 BRA `(.L_x_3371) ;  /* 0x0000009000000947 */ /* 0x000fea0003800000 */
[----:B------:R-:W3:Y:S01]  /*12d70*/  LDL R2, [R1] ;  /* 0x0000000001027983 */ /* 0x000ee20000100800 */
[----:B------:R-:W-:Y:S01]  /*12d80*/  MOV R3, R252 ;  /* 0x000000fc00037202 */ /* 0x000fe20000000f00 */
[----:B-1----:R-:W-:-:S04]  /*12d90*/  IMAD R4, R191, 0x60, RZ ;  /* 0x00000060bf047824 */ /* 0x002fc800078e02ff */
[----:B---3--:R-:W-:-:S05]  /*12da0*/  IMAD.WIDE.U32 R2, R190, 0x60, R2 ;  /* 0x00000060be027825 */ /* 0x008fca00078e0002 */
[----:B------:R-:W-:-:S05]  /*12db0*/  IADD3 R3, R4, R3, RZ ;  /* 0x0000000304037210 */ /* 0x000fca0007ffe0ff */
[----:B------:R-:W-:Y:S01]  /*12dc0*/  @!PT LDS RZ, [RZ] ;  /* 0x00000000fffff984 */ /* 0x000fe20000000800 */
[----:B------:R-:W-:Y:S01]  /*12dd0*/  @!PT LDS RZ, [RZ] ;  /* 0x00000000fffff984 */ /* 0x000fe20000000800 */
[----:B------:R-:W-:Y:S01]  /*12de0*/  @!PT LDS RZ, [RZ] ;  /* 0x00000000fffff984 */ /* 0x000fe20000000800 */
[----:B------:R1:W-:Y:S02]  /*12df0*/  LDGSTS.E.BYPASS.LTC128B.128 [R189+0x3800], [R2.64] ;  /* 0x0380000002bd7fae */ /* 0x0003e4000b901d46 */
.L_x_3371:
[----:B------:R-:W-:Y:S05]  /*12e00*/  BSYNC B0 ;  /* 0x0000000000007941 */ /* 0x000fea0003800000 */
.L_x_3370:
[----:B------:R-:W-:Y:S01]  /*12e10*/  IADD3 R21, R82, 0x40, RZ ;  /* 0x0000004052157810 */ /* 0x000fe20007ffe0ff */
[----:B------:R-:W-:Y:S03]  /*12e20*/  BSSY B0, `(.L_x_3372) ;  /* 0x000000e000007945 */ /* 0x000fe60003800000 */
[----:B------:R-:W-:-:S13]  /*12e30*/  ISETP.GE.AND P0, PT, R21, R0, PT ;  /* 0x000000001500720c */ /* 0x000fda0003f06270 */
[----:B------:R-:W-:Y:S05]  /*12e40*/  @P0 BRA `(.L_x_3373) ;  /* 0x000000b000000947 */ /* 0x000fea0003800000 */
[----:B-123--:R-:W2:Y:S02]  /*12e50*/  LDL R2, [R1+0x8] ;  /* 0x0000080001027983 */ /* 0x00eea40000100800 */
[----:B--2---:R-:W-:-:S13]  /*12e60*/  ISETP.GE.AND P0, PT, R134, R2, PT ;  /* 0x000000028600720c */ /* 0x004fda0003f06270 */
[----:B------:R1:W-:Y:S01]  /*12e70*/  @P0 STS.128 [R189+0x4000], RZ ;  /* 0x004000ffbd000388 */ /* 0x0003e20000000c00 */
[----:B------:R-:W-:Y:S05]  /*12e80*/  @P0 BRA `(.L_x_3373) ;  /* 0x0000007000000947 */ /* 0x000fea0003800000 */
[----:B------:R-:W2:Y:S02]  /*12e90*/  LDL R2, [R1] ;  /* 0x0000000001027983 */ /* 0x000ea40000100800 */
[----:B--2---:R-:W-:-:S04]  /*12ea0*/  LEA R2, P0, R190, R2, 0x7 ;  /* 0x00000002be027211 */ /* 0x004fc800078038ff */
[----:B------:R-:W-:-:S05]  /*12eb0*/  LEA.HI.X R3, R190, R252, R191, 0x7, P0 ;  /* 0x000000fcbe037211 */ /* 0x000fca00000f3cbf */
[----:B------:R-:W-:Y:S01]  /*12ec0*/  @!PT LDS RZ, [RZ] ;  /* 0x00000000fffff984 */ /* 0x000fe20000000800 */
[----:B------:R-:W-:Y:S01]  /*12ed0*/  @!PT LDS RZ, [RZ] ;  /* 0x00000000fffff984 */ /* 0x000fe20000000800 */
[----:B------:R-:W-:Y:S01]  /*12ee0*/  @!PT LDS RZ, [RZ] ;  /* 0x00000000fffff984 */ /* 0x000fe20000000800 */
[----:B------:R2:W-:Y:S04]  /*12ef0*/  LDGSTS.E.BYPASS.LTC128B.128 [R189+0x4000], [R2.64] ;  /* 0x0400000002bd7fae */ /* 0x0005e8000b901d46 */
.L_x_3373:
[----:B------:R-:W-:Y:S05]  /*12f00*/  BSYNC B0 ;  /* 0x0000000000007941 */ /* 0x000fea0003800000 */
.L_x_3372:
        /* <DEDUP_REMOVED lines=8> */
[----:B------:R-:W2:Y:S01]  /*12f90*/  LDL R2, [R1] ;  /* 0x0000000001027983 */ /* 0x000ea20000100800 */
[----:B------:R-:W-:Y:S01]  /*12fa0*/  MOV R3, R252 ;  /* 0x000000fc00037202 */ /* 0x000fe20000000f00 */
[----:B------:R-:W-:-:S04]  /*12fb0*/  IMAD R4, R191, 0xa0, RZ ;  /* 0x000000a0bf047824 */ /* 0x000fc800078e02ff */
[----:B--2---:R-:W-:-:S05]  /*12fc0*/  IMAD.WIDE.U32 R2, R190, 0xa0, R2 ;  /* 0x000000a0be027825 */ /* 0x004fca00078e0002 */
[----:B------:R-:W-:-:S05]  /*12fd0*/  IADD3 R3, R4, R3, RZ ;  /* 0x0000000304037210 */ /* 0x000fca0007ffe0ff */
[----:B------:R-:W-:Y:S01]  /*12fe0*/  @!PT LDS RZ, [RZ] ;  /* 0x00000000fffff984 */ /* 0x000fe20000000800 */
[----:B------:R-:W-:Y:S01]  /*12ff0*/  @!PT LDS RZ, [RZ] ;  /* 0x00000000fffff984 */ /* 0x000fe20000000800 */
[----:B------:R-:W-:Y:S01]  /*13000*/  @!PT LDS RZ, [RZ] ;  /* 0x00000000fffff984 */ /* 0x000fe20000000800 */
[----:B------:R2:W-:Y:S02]  /*13010*/  LDGSTS.E.BYPASS.LTC128B.128 [R189+0x4800], [R2.64] ;  /* 0x0480000002bd7fae */ /* 0x0005e4000b901d46 */
.L_x_3375:
[----:B------:R-:W-:Y:S05]  /*13020*/  BSYNC B0 ;  /* 0x0000000000007941 */ /* 0x000fea0003800000 */
.L_x_3374:
        /* <DEDUP_REMOVED lines=17> */
.L_x_3377:
[----:B------:R-:W-:Y:S05]  /*13140*/  BSYNC B0 ;  /* 0x0000000000007941 */ /* 0x000fea0003800000 */
.L_x_3376:
        /* <DEDUP_REMOVED lines=17> */
.L_x_3379:
[----:B------:R-:W-:Y:S05]  /*13260*/  BSYNC B0 ;  /* 0x0000000000007941 */ /* 0x000fea0003800000 */
.L_x_3378:
        /* <DEDUP_REMOVED lines=15> */
.L_x_3381:
[----:B------:R-:W-:Y:S05]  /*13360*/  BSYNC B0 ;  /* 0x0000000000007941 */ /* 0x000fea0003800000 */
.L_x_3380:
        /* <DEDUP_REMOVED lines=17> */
.L_x_3383:
[----:B------:R-:W-:Y:S05]  /*13480*/  BSYNC B0 ;  /* 0x0000000000007941 */ /* 0x000fea0003800000 */
.L_x_3382:
        /* <DEDUP_REMOVED lines=17> */
.L_x_3385:
[----:B------:R-:W-:Y:S05]  /*135a0*/  BSYNC B0 ;  /* 0x0000000000007941 */ /* 0x000fea0003800000 */
.L_x_3384:
        /* <DEDUP_REMOVED lines=17> */
.L_x_3387:
[----:B------:R-:W-:Y:S05]  /*136c0*/  BSYNC B0 ;  /* 0x0000000000007941 */ /* 0x000fea0003800000 */
.L_x_3386:
        /* <DEDUP_REMOVED lines=17> */
.L_x_3389:
[----:B------:R-:W-:Y:S05]  /*137e0*/  BSYNC B0 ;  /* 0x0000000000007941 */ /* 0x000fea0003800000 */
.L_x_3388:
        /* <DEDUP_REMOVED lines=17> */
.L_x_3391:
[----:B------:R-:W-:Y:S05]  /*13900*/  BSYNC B0 ;  /* 0x0000000000007941 */ /* 0x000fea0003800000 */
.L_x_3390:
[----:B--2---:R-:W-:Y:S01]  /*13910*/  IADD3 R9, R82, 0xe0, RZ ;  /* 0x000000e052097810 */ /* 0x004fe20007ffe0ff */
[----:B------:R-:W-:Y:S03]  /*13920*/  BSSY B0, `(.L_x_3392) ;  /* 0x0000010000007945 */ /* 0x000fe60003800000 */
[----:B------:R-:W-:-:S13]  /*13930*/  ISETP.GE.AND P0, PT, R9, R0, PT ;  /* 0x000000000900720c */ /* 0x000fda0003f06270 */
[----:B------:R-:W-:Y:S05]  /*13940*/  @P0 BRA `(.L_x_3393) ;  /* 0x000000d000000947 */ /* 0x000fea0003800000 */
[----:B-1-3--:R-:W2:Y:S02]  /*13950*/  LDL R2, [R1+0x8] ;  /* 0x0000080001027983 */ /* 0x00aea40000100800 */
        /* <DEDUP_REMOVED lines=12> */
.L_x_3393:
[----:B------:R-:W-:Y:S05]  /*13a20*/  BSYNC B0 ;  /* 0x0000000000007941 */ /* 0x000fea0003800000 */
.L_x_3392:
        /* <DEDUP_REMOVED lines=17> */
.L_x_3395:
[----:B------:R-:W-:Y:S05]  /*13b40*/  BSYNC B0 ;  /* 0x0000000000007941 */ /* 0x000fea0003800000 */
.L_x_3394:
[----:B-123--:R-:W2:Y:S04]  /*13b50*/  LD.E.64 R2, [R18.64+0x1c0] ;  /* 0x0001c00612027980 */ /* 0x00eea8000c101b00 */
[----:B------:R-:W3:Y:S04]  /*13b60*/  LD.E.64 R4, [R18.64+0x1b8] ;  /* 0x0001b80612047980 */ /* 0x000ee8000c101b00 */
        /* <DEDUP_REMOVED lines=13> */
[----:B------:R-:W-:Y:S01]  /*13c40*/  BAR.SYNC.DEFER_BLOCKING 0x0 ;  /* 0x0000000000007b1d */ /* 0x000fe20000010000 */
[----:B------:R-:W-:-:S05]  /*13c50*/  ISETP.GE.AND P0, PT, R82, R0, PT ;  /* 0x000000005200720c */ /* 0x000fca0003f06270 */
[----:B----4-:R-:W2:Y:S01]  /*13c60*/  MUFU.RCP R132, R132 ;  /* 0x0000008400847308 */ /* 0x010ea20000001000 */
[----:B------:R-:W-:-:S07]  /*13c70*/  IMAD.SHL.U32 R4, R51, 0x2, RZ ;  /* 0x0000000233047824 */ /* 0x000fce00078e00ff */
[----:B------:R3:W-:Y:S01]  /*13c80*/  @P0 STS.128 [R189+0xa000], RZ ;  /* 0x00a000ffbd000388 */ /* 0x0007e20000000c00 */
[----:B-1----:R-:W-:Y:S01]  /*13c90*/  SHF.R.S32.HI R3, RZ, 0x1f, R247 ;  /* 0x0000001fff037819 */ /* 0x002fe200000114f7 */
[----:B------:R-:W-:Y:S03]  /*13ca0*/  BSSY B0, `(.L_x_3396) ;  /* 0x0000010000007945 */ /* 0x000fe60003800000 */
[----:B------:R-:W-:Y:S02]  /*13cb0*/  LEA.HI R3, R3, R247, RZ, 0x2 ;  /* 0x000000f703037211 */ /* 0x000fe400078f10ff */
[----:B------:R-:W-:Y:S02]  /*13cc0*/  LOP3.LUT R92, R4, 0x6, RZ, 0xc0, !PT ;  /* 0x00000006045c7812 */ /* 0x000fe400078ec0ff */
[----:B------:R-:W-:Y:S01]  /*13cd0*/  SHF.R.S32.HI R180, RZ, 0x2, R3 ;  /* 0x00000002ffb47819 */ /* 0x000fe20000011403 */
[----:B--2---:R-:W-:Y:S01]  /*13ce0*/  FMUL.FTZ R132, R2, R132 ;  /* 0x0000008402847220 */ /* 0x004fe20000410000 */
[----:B------:R-:W-:Y:S05]  /*13cf0*/  @P0 BRA `(.L_x_3397) ;  /* 0x000000a000000947 */ /* 0x000fea0003800000 */
[----:B---3--:R-:W2:Y:S02]  /*13d00*/  LDL R22, [R1+0x8] ;  /* 0x0000080001167983 */ /* 0x008ea40000100800 */
        /* <DEDUP_REMOVED lines=9> */
.L_x_3397:
[----:B---3--:R-:W-:Y:S05]  /*13da0*/  BSYNC B0 ;  /* 0x0000000000007941 */ /* 0x008fea0003800000 */
.L_x_3396:
[----:B------:R-:W-:Y:S01]  /*13db0*/  ISETP.GE.AND P0, PT, R44, R0, PT ;  /* 0x000000002c00720c */ /* 0x000fe20003f06270 */
[----:B------:R-:W-:-:S12]  /*13dc0*/  BSSY B0, `(.L_x_3398) ;  /* 0x000000d000007945 */ /* 0x000fd80003800000 */
[----:B------:R3:W-:Y:S01]  /*13dd0*/  @P0 STS.128 [R189+0xa800], RZ ;  /* 0x00a800ffbd000388 */ /* 0x0007e20000000c00 */
[----:B------:R-:W-:Y:S05]  /*13de0*/  @P0 BRA `(.L_x_3399) ;  /* 0x000000a000000947 */ /* 0x000fea0003800000 */
[----:B--2---:R-:W2:Y:S02]  /*13df0*/  LDL R2, [R1+0x8] ;  /* 0x0000080001027983 */ /* 0x004ea40000100800 */
[----:B--2---:R-:W-:-:S13]  /*13e00*/  ISETP.GE.AND P0, PT, R134, R2, PT ;  /* 0x000000028600720c */ /* 0x004fda0003f06270 */
[----:B------:R2:W-:Y:S01]  /*13e10*/  @P0 STS.128 [R189+0xa800], RZ ;  /* 0x00a800ffbd000388 */ /* 0x0005e20000000c00 */
[----:B------:R-:W-:Y:S05]  /*13e20*/  @P0 BRA `(.L_x_3399) ;  /* 0x0000006000000947 */ /* 0x000fea0003800000 */
[----:B------:R-:W-:-:S04]  /*13e30*/  LEA R2, P0, R212, R248, 0x1 ;  /* 0x000000f8d4027211 */ /* 0x000fc800078008ff */
[----:B------:R-:W-:-:S05]  /*13e40*/  LEA.HI.X R3, R212, R249, R217, 0x1, P0 ;  /* 0x000000f9d4037211 */ /* 0x000fca00000f0cd9 */
[----:B------:R-:W-:Y:S01]  /*13e50*/  @!PT LDS RZ, [RZ] ;  /* 0x00000000fffff984 */ /* 0x000fe20000000800 */
[----:B------:R-:W-:Y:S01]  /*13e60*/  @!PT LDS RZ, [RZ] ;  /* 0x00000000fffff984 */ /* 0x000fe20000000800 */
[----:B------:R-:W-:Y:S01]  /*13e70*/  @!PT LDS RZ, [RZ] ;  /* 0x00000000fffff984 */ /* 0x000fe20000000800 */
[----:B------:R4:W-:Y:S04]  /*13e80*/  LDGSTS.E.BYPASS.LTC128B.128 [R189+0xa800], [R2.64] ;  /* 0x0a80000002bd7fae */ /* 0x0009e8000b901d46 */
.L_x_3399:
[----:B------:R-:W-:Y:S05]  /*13e90*/  BSYNC B0 ;  /* 0x0000000000007941 */ /* 0x000fea0003800000 */
.L_x_3398:
[----:B------:R-:W-:Y:S01]  /*13ea0*/  ISETP.GE.AND P0, PT, R34, R0, PT ;  /* 0x000000002200720c */ /* 0x000fe20003f06270 */
[----:B------:R-:W-:-:S12]  /*13eb0*/  BSSY B0, `(.L_x_3400) ;  /* 0x000000f000007945 */ /* 0x000fd80003800000 */
[----:B------:R1:W-:Y:S01]  /*13ec0*/  @P0 STS.128 [R189+0xb000], RZ ;  /* 0x00b000ffbd000388 */ /* 0x0003e20000000c00 */
[----:B------:R-:W-:Y:S05]  /*13ed0*/  @P0 BRA `(.L_x_3401) ;  /* 0x000000c000000947 */ /* 0x000fea0003800000 */
[----:B--2-4-:R-:W2:Y:S02]  /*13ee0*/  LDL R2, [R1+0x8] ;  /* 0x0000080001027983 */ /* 0x014ea40000100800 */
[----:B--2---:R-:W-:-:S13]  /*13ef0*/  ISETP.GE.AND P0, PT, R134, R2, PT ;  /* 0x000000028600720c */ /* 0x004fda0003f06270 */
[----:B------:R2:W-:Y:S01]  /*13f00*/  @P0 STS.128 [R189+0xb000], RZ ;  /* 0x00b000ffbd000388 */ /* 0x0005e20000000c00 */
[----:B------:R-:W-:Y:S05]  /*13f10*/  @P0 BRA `(.L_x_3401) ;  /* 0x0000008000000947 */ /* 0x000fea0003800000 */
[----:B------:R-:W4:Y:S04]  /*13f20*/  LDL R4, [R1+0x18] ;  /* 0x0000180001047983 */ /* 0x000f280000100800 */
[----:B--2---:R-:W2:Y:S01]  /*13f30*/  LDL R5, [R1+0x1c] ;  /* 0x00001c0001057983 */ /* 0x004ea20000100800 */
[----:B----4-:R-:W-:-:S04]  /*13f40*/  LEA R2, P0, R4, R248, 0x6 ;  /* 0x000000f804027211 */ /* 0x010fc800078030ff */
[----:B--2---:R-:W-:-:S05]  /*13f50*/  LEA.HI.X R3, R4, R249, R5, 0x6, P0 ;  /* 0x000000f904037211 */ /* 0x004fca00000f3405 */
[----:B------:R-:W-:Y:S01]  /*13f60*/  @!PT LDS RZ, [RZ] ;  /* 0x00000000fffff984 */ /* 0x000fe20000000800 */
[----:B------:R-:W-:Y:S01]  /*13f70*/  @!PT LDS RZ, [RZ] ;  /* 0x00000000fffff984 */ /* 0x000fe20000000800 */
[----:B------:R-:W-:Y:S01]  /*13f80*/  @!PT LDS RZ, [RZ] ;  /* 0x00000000fffff984 */ /* 0x000fe20000000800 */
[----:B------:R2:W-:Y:S04]  /*13f90*/  LDGSTS.E.BYPASS.LTC128B.128 [R189+0xb000], [R2.64] ;  /* 0x0b00000002bd7fae */ /* 0x0005e8000b901d46 */
.L_x_3401:
[----:B------:R-:W-:Y:S05]  /*13fa0*/  BSYNC B0 ;  /* 0x0000000000007941 */ /* 0x000fea0003800000 */
.L_x_3400:
        /* <DEDUP_REMOVED lines=10> */
[----:B----4-:R-:W-:Y:S02]  /*14050*/  MOV R5, R3 ;  /* 0x0000000300057202 */ /* 0x010fe40000000f00 */
[----:B------:R-:W-:Y:S01]  /*14060*/  MOV R3, R249 ;  /* 0x000000f900037202 */ /* 0x000fe20000000f00 */
[----:B--2---:R-:W-:Y:S01]  /*14070*/  IMAD R4, R2, 0x60, RZ ;  /* 0x0000006002047824 */ /* 0x004fe200078e02ff */
[----:B------:R-:W-:-:S05]  /*14080*/  MOV R2, R248 ;  /* 0x000000f800027202 */ /* 0x000fca0000000f00 */
[----:B------:R-:W-:-:S05]  /*14090*/  IMAD.WIDE.U32 R2, R5, 0x60, R2 ;  /* 0x0000006005027825 */ /* 0x000fca00078e0002 */
[----:B------:R-:W-:-:S05]  /*140a0*/  IADD3 R3, R4, R3, RZ ;  /* 0x0000000304037210 */ /* 0x000fca0007ffe0ff */
[----:B------:R-:W-:Y:S01]  /*140b0*/  @!PT LDS RZ, [RZ] ;  /* 0x00000000fffff984 */ /* 0x000fe20000000800 */
[----:B------:R-:W-:Y:S01]  /*140c0*/  @!PT LDS RZ, [RZ] ;  /* 0x00000000fffff984 */ /* 0x000fe20000000800 */
[----:B------:R-:W-:Y:S01]  /*140d0*/  @!PT LDS RZ, [RZ] ;  /* 0x00000000fffff984 */ /* 0x000fe20000000800 */
[----:B------:R2:W-:Y:S02]  /*140e0*/  LDGSTS.E.BYPASS.LTC128B.128 [R189+0xb800], [R2.64] ;  /* 0x0b80000002bd7fae */ /* 0x0005e4000b901d46 */
.L_x_3403:
[----:B------:R-:W-:Y:S05]  /*140f0*/  BSYNC B0 ;  /* 0x0000000000007941 */ /* 0x000fea0003800000 */
.L_x_3402:
        /* <DEDUP_REMOVED lines=16> */
.L_x_3405:
[----:B------:R-:W-:Y:S05]  /*14200*/  BSYNC B0 ;  /* 0x0000000000007941 */ /* 0x000fea0003800000 */
.L_x_3404:
        /* <DEDUP_REMOVED lines=20> */
.L_x_3407:
[----:B------:R-:W-:Y:S05]  /*14350*/  BSYNC B0 ;  /* 0x0000000000007941 */ /* 0x000fea0003800000 */
.L_x_3406:
        /* <DEDUP_REMOVED lines=20> */
.L_x_3409:
[----:B------:R-:W-:Y:S05]  /*144a0*/  BSYNC B0 ;  /* 0x0000000000007941 */ /* 0x000fea0003800000 */
.L_x_3408:
        /* <DEDUP_REMOVED lines=20> */
.L_x_3411:
[----:B------:R-:W-:Y:S05]  /*145f0*/  BSYNC B0 ;  /* 0x0000000000007941 */ /* 0x000fea0003800000 */
.L_x_3410:
        /* <DEDUP_REMOVED lines=16> */
.L_x_3413:
[----:B------:R-:W-:Y:S05]  /*14700*/  BSYNC B0 ;  /* 0x0000000000007941 */ /* 0x000fea0003800000 */
.L_x_3412:
        /* <DEDUP_REMOVED lines=20> */
.L_x_3415:
[----:B------:R-:W-:Y:S05]  /*14850*/  BSYNC B0 ;  /* 0x0000000000007941 */ /* 0x000fea0003800000 */
.L_x_3414:
        /* <DEDUP_REMOVED lines=20> */
.L_x_3417:
[----:B------:R-:W-:Y:S05]  /*149a0*/  BSYNC B0 ;  /* 0x0000000000007941 */ /* 0x000fea0003800000 */
.L_x_3416:
        /* <DEDUP_REMOVED lines=20> */
.L_x_3419:
[----:B------:R-:W-:Y:S05]  /*14af0*/  BSYNC B0 ;  /* 0x0000000000007941 */ /* 0x000fea0003800000 */
.L_x_3418:
        /* <DEDUP_REMOVED lines=20> */
.L_x_3421:
[----:B------:R-:W-:Y:S05]  /*14c40*/  BSYNC B0 ;  /* 0x0000000000007941 */ /* 0x000fea0003800000 */
.L_x_3420:
        /* <DEDUP_REMOVED lines=20> */
.L_x_3423:
[----:B------:R-:W-:Y:S05]  /*14d90*/  BSYNC B0 ;  /* 0x0000000000007941 */ /* 0x000fea0003800000 */
.L_x_3422:
        /* <DEDUP_REMOVED lines=20> */
.L_x_3425:
[----:B------:R-:W-:Y:S05]  /*14ee0*/  BSYNC B0 ;  /* 0x0000000000007941 */ /* 0x000fea0003800000 */
.L_x_3424:
        /* <DEDUP_REMOVED lines=20> */
.L_x_3427:
[----:B------:R-:W-:Y:S05]  /*15030*/  BSYNC B0 ;  /* 0x0000000000007941 */ /* 0x000fea0003800000 */
.L_x_3426:
[----:B--2-4-:R-:W2:Y:S04]  /*15040*/  LDL.LU R2, [R1+0x4] ;  /* 0x0000040001027983 */ /* 0x014ea80000300800 */
[----:B------:R-:W4:Y:S04]  /*15050*/  LDL.LU R7, [R1+0x14] ;  /* 0x0000140001077983 */ /* 0x000f280000300800 */
[----:B---3--:R-:W3:Y:S01]  /*15060*/  LD.E R4, [R18.64+0x18c] ;  /* 0x00018c0612047980 */ /* 0x008ee2000c101900 */
[----:B------:R-:W-:Y:S01]  /*15070*/  SHF.R.S32.HI R0, RZ, 0x4, R227 ;  /* 0x00000004ff007819 */ /* 0x000fe200000114e3 */
[----:B------:R-:W-:Y:S01]  /*15080*/  IMAD.SHL.U32 R6, R222, 0x40, RZ ;  /* 0x00000040de067824 */ /* 0x000fe200078e00ff */
[----:B------:R-:W-:Y:S01]  /*15090*/  SHF.R.S32.HI R9, RZ, 0x1f, R51 ;  /* 0x0000001fff097819 */ /* 0x000fe20000011433 */
[----:B------:R-:W-:Y:S01]  /*150a0*/  IMAD.SHL.U32 R5, R82, 0x8, RZ ;  /* 0x0000000852057824 */ /* 0x000fe200078e00ff */
[----:B------:R-:W-:Y:S01]  /*150b0*/  LEA.HI R3, R227, R0, RZ, 0x1 ;  /* 0x00000000e3037211 */ /* 0x000fe200078f08ff */
[----:B------:R-:W-:Y:S03]  /*150c0*/  STL [R1+0x1b8], R132 ;  /* 0x0001b88401007387 */ /* 0x000fe60000100800 */
[----:B------:R-:W-:Y:S01]  /*150d0*/  LOP3.LUT R3, R3, 0xfffffffe, RZ, 0xc0, !PT ;  /* 0xfffffffe03037812 */ /* 0x000fe200078ec0ff */
[----:B------:R-:W-:Y:S03]  /*150e0*/  STL [R1+0x194], R250 ;  /* 0x000194fa01007387 */ /* 0x000fe60000100800 */
[----:B------:R-:W-:Y:S01]  /*150f0*/  IADD3 R3, R0, -R3, RZ ;  /* 0x8000000300037210 */ /* 0x000fe20007ffe0ff */
[----:B------:R-:W-:Y:S01]  /*15100*/  STL [R1+0x190], R251 ;  /* 0x000190fb01007387 */ /* 0x000fe20000100800 */
[----:B------:R-:W-:-:S03]  /*15110*/  LOP3.LUT R0, R6, 0x1c0, RZ, 0xc0, !PT ;  /* 0x000001c006007812 */ /* 0x000fc600078ec0ff */
[----:B------:R-:W-:Y:S01]  /*15120*/  IMAD.SHL.U32 R6, R3, 0x8, RZ ;  /* 0x0000000803067824 */ /* 0x000fe200078e00ff */
[----:B------:R-:W-:Y:S01]  /*15130*/  LEA.HI R9, R9, R51, RZ, 0x5 ;  /* 0x0000003309097211 */ /* 0x000fe200078f28ff */
[----:B------:R-:W-:Y:S01]  /*15140*/  STL [R1+0x18c], R252 ;  /* 0x00018cfc01007387 */ /* 0x000fe20000100800 */
[----:B------:R-:W-:Y:S02]  /*15150*/  LOP3.LUT R8, R0, 0x8, R5, 0xf8, !PT ;  /* 0x0000000800087812 */ /* 0x000fe400078ef805 */
[----:B------:R-:W-:Y:S01]  /*15160*/  SHF.R.S32.HI R9, RZ, 0x5, R9 ;  /* 0x00000005ff097819 */ /* 0x000fe20000011409 */
[----:B------:R-:W-:Y:S01]  /*15170*/  STL [R1+0x188], R249 ;  /* 0x000188f901007387 */ /* 0x000fe20000100800 */
[----:B------:R-:W-:Y:S02]  /*15180*/  SHF.R.U32.HI R0, RZ, 0x3, R0 ;  /* 0x00000003ff007819 */ /* 0x000fe40000011600 */
[----:B------:R-:W-:Y:S01]  /*15190*/  R2P PR, R222, 0x6 ;  /* 0x00000006de007804 */ /* 0x000fe20000000000 */
[----:B------:R-:W-:Y:S01]  /*151a0*/  STL [R1+0x184], R248 ;  /* 0x000184f801007387 */ /* 0x000fe20000100800 */
[----:B------:R-:W-:-:S03]  /*151b0*/  LOP3.LUT R0, R8, R0, RZ, 0x3c, !PT ;  /* 0x0000000008007212 */ /* 0x000fc600078e3cff */
[----:B------:R-:W-:Y:S02]  /*151c0*/  STL [R1+0x180], R217 ;  /* 0x000180d901007387 */ /* 0x000fe40000100800 */
[----:B------:R-:W-:Y:S02]  /*151d0*/  IMAD R0, R3, 0x200, R0 ;  /* 0x0000020003007824 */ /* 0x000fe400078e0200 */
[----:B------:R-:W-:Y:S02]  /*151e0*/  STL [R1+0x17c], R216 ;  /* 0x00017cd801007387 */ /* 0x000fe40000100800 */
[----:B------:R-:W-:Y:S02]  /*151f0*/  IMAD.SHL.U32 R137, R0, 0x2, RZ ;  /* 0x0000000200897824 */ /* 0x000fe400078e00ff */
[----:B------:R-:W-:Y:S04]  /*15200*/  STL [R1+0x178], R212 ;  /* 0x000178d401007387 */ /* 0x000fe80000100800 */
[----:B------:R-:W-:Y:S04]  /*15210*/  LDSM.16.M88.4 R12, [R137+0x2000] ;  /* 0x00200000890c783b */ /* 0x000fe80000000200 */
[----:B------:R-:W-:Y:S04]  /*15220*/  LDSM.16.M88.4 R20, [R137+0x2800] ;  /* 0x002800008914783b */ /* 0x000fe80000000200 */
[----:B------:R-:W-:Y:S04]  /*15230*/  LDSM.16.M88.4 R76, [R137+0x4000] ;  /* 0x00400000894c783b */ /* 0x000fe80000000200 */
[----:B------:R-:W-:Y:S04]  /*15240*/  LDSM.16.M88.4 R28, [R137+0x3000] ;  /* 0x00300000891c783b */ /* 0x000fe80000000200 */
[----:B------:R-:W-:Y:S01]  /*15250*/  LDSM.16.M88.4 R40, [R137+0x3800] ;  /* 0x003800008928783b */ /* 0x000fe20000000200 */
[----:B------:R-:W-:-:S03]  /*15260*/  MOV R0, 0x20 ;  /* 0x0000002000007802 */ /* 0x000fc60000000f00 */
[----:B------:R-:W-:Y:S01]  /*15270*/  LDSM.16.M88.4 R80, [R137+0x4800] ;  /* 0x004800008950783b */ /* 0x000fe20000000200 */
[----:B------:R-:W-:Y:S02]  /*15280*/  SEL R185, R0, 0xffffffe0, !P1 ;  /* 0xffffffe000b97807 */ /* 0x000fe40004800000 */
[C---:B------:R-:W-:Y:S01]  /*15290*/  IADD3 R138, R137.reuse, 0x2040, RZ ;  /* 0x00002040898a7810 */ /* 0x040fe20007ffe0ff */
[----:B------:R-:W-:Y:S02]  /*152a0*/  STL [R1+0x174], R191 ;  /* 0x000174bf01007387 */ /* 0x000fe40000100800 */
[C---:B------:R-:W-:Y:S01]  /*152b0*/  IMAD.IADD R96, R137.reuse, 0x1, R185 ;  /* 0x0000000189607824 */ /* 0x040fe200078e02b9 */
[----:B------:R-:W-:Y:S01]  /*152c0*/  IADD3 R0, R137, 0x2000, RZ ;  /* 0x0000200089007810 */ /* 0x000fe20007ffe0ff */
[----:B------:R-:W-:Y:S04]  /*152d0*/  STL [R1+0x170], R190 ;  /* 0x000170be01007387 */ /* 0x000fe80000100800 */
[----:B------:R-:W-:Y:S04]  /*152e0*/  LDSM.16.M88.4 R64, [R96+0x2000] ;  /* 0x002000006040783b */ /* 0x000fe80000000200 */
[----:B------:R-:W-:Y:S04]  /*152f0*/  LDSM.16.M88.4 R84, [R96+0x4000] ;  /* 0x004000006054783b */ /* 0x000fe80000000200 */
[----:B------:R-:W-:Y:S04]  /*15300*/  LDSM.16.M88.4 R56, [R96+0x3000] ;  /* 0x003000006038783b */ /* 0x000fe80000000200 */
[----:B------:R-:W-:Y:S04]  /*15310*/  LDSM.16.M88.4 R48, [R96+0x3800] ;  /* 0x003800006030783b */ /* 0x000fe80000000200 */
[----:B------:R-:W-:Y:S01]  /*15320*/  LDSM.16.M88.4 R60, [R96+0x2800] ;  /* 0x00280000603c783b */ /* 0x000fe20000000200 */
[----:B------:R-:W-:Y:S01]  /*15330*/  @P2 IADD3 R138, R0, -0x40, RZ ;  /* 0xffffffc0008a2810 */ /* 0x000fe20007ffe0ff */
[----:B------:R-:W-:-:S02]  /*15340*/  IMAD.IADD R0, R99, 0x1, R92 ;  /* 0x0000000163007824 */ /* 0x000fc400078e025c */
[----:B------:R-:W-:Y:S02]  /*15350*/  STL [R1+0x16c], R189 ;  /* 0x00016cbd01007387 */ /* 0x000fe40000100800 */
[----:B------:R-:W-:Y:S02]  /*15360*/  IMAD.IADD R183, R185, 0x1, R138 ;  /* 0x00000001b9b77824 */ /* 0x000fe400078e028a */
[----:B------:R-:W-:Y:S04]  /*15370*/  STL [R1+0x168], R135 ;  /* 0x0001688701007387 */ /* 0x000fe80000100800 */
[----:B------:R-:W-:Y:S04]  /*15380*/  STL [R1+0x164], R134 ;  /* 0x0001648601007387 */ /* 0x000fe80000100800 */
[----:B------:R-:W-:Y:S04]  /*15390*/  STL [R1+0x160], R119 ;  /* 0x0001607701007387 */ /* 0x000fe80000100800 */
[----:B------:R-:W0:Y:S01]  /*153a0*/  LDGDEPBAR ;  /* 0x00000000000079af */ /* 0x000e220000000000 */
[----:B--2---:R-:W-:Y:S01]  /*153b0*/  IMAD.SHL.U32 R2, R2, 0x40, RZ ;  /* 0x0000004002027824 */ /* 0x004fe200078e00ff */
[----:B----4-:R-:W-:-:S04]  /*153c0*/  SHF.L.U32 R7, R7, 0x6, RZ ;  /* 0x0000000607077819 */ /* 0x010fc800000006ff */
[----:B------:R-:W-:Y:S02]  /*153d0*/  LOP3.LUT R2, R2, 0x1c0, RZ, 0xc0, !PT ;  /* 0x000001c002027812 */ /* 0x000fe400078ec0ff */
[----:B------:R-:W-:Y:S02]  /*153e0*/  LOP3.LUT R244, R7, 0xfffffe00, RZ, 0xc0, !PT ;  /* 0xfffffe0007f47812 */ /* 0x000fe400078ec0ff */
[----:B------:R-:W-:Y:S02]  /*153f0*/  LOP3.LUT R5, R2, 0x8, R6, 0xf8, !PT ;  /* 0x0000000802057812 */ /* 0x000fe400078ef806 */
[----:B------:R-:W-:-:S04]  /*15400*/  SHF.R.U32.HI R2, RZ, 0x3, R2 ;  /* 0x00000003ff027819 */ /* 0x000fc80000011602 */
[----:B------:R-:W-:Y:S01]  /*15410*/  LOP3.LUT R239, R5, R2, RZ, 0x3c, !PT ;  /* 0x0000000205ef7212 */ /* 0x000fe200078e3cff */
[----:B------:R-:W-:-:S05]  /*15420*/  IMAD R2, R9, 0x400, R244 ;  /* 0x0000040009027824 */ /* 0x000fca00078e02f4 */
[----:B------:R-:W-:-:S05]  /*15430*/  IADD3 R2, R239, R2, RZ ;  /* 0x00000002ef027210 */ /* 0x000fca0007ffe0ff */
[----:B------:R-:W-:-:S05]  /*15440*/  IMAD.SHL.U32 R184, R2, 0x2, RZ ;  /* 0x0000000202b87824 */ /* 0x000fca00078e00ff */
[----:B------:R-:W2:Y:S01]  /*15450*/  LDSM.16.M88.4 R8, [R184] ;  /* 0x00000000b808783b */ /* 0x000ea20000000200 */
[----:B------:R-:W-:-:S05]  /*15460*/  IMAD R5, R187, 0x2, R184 ;  /* 0x00000002bb057824 */ /* 0x000fca00078e02b8 */
[----:B------:R-:W4:Y:S01]  /*15470*/  LDSM.16.M88.4 R24, [R5] ;  /* 0x000000000518783b */ /* 0x000f220000000200 */
[----:B------:R-:W-:Y:S01]  /*15480*/  LEA R3, R188, R184, 0x1 ;  /* 0x000000b8bc037211 */ /* 0x000fe200078e08ff */
        /* <DEDUP_REMOVED lines=10> */
[C---:B----4-:R-:W-:Y:S08]  /*15530*/  HMMA.16816.F32.BF16 R88, R24.reuse, R64, R72 ;  /* 0x000000401858723c */ /* 0x050ff00000041848 */
[C---:B------:R-:W-:Y:S08]  /*15540*/  HMMA.16816.F32.BF16 R68, R24.reuse, R66, R68 ;  /* 0x000000421844723c */ /* 0x040ff00000041844 */
[C---:B------:R-:W-:Y:S08]  /*15550*/  HMMA.16816.F32.BF16 R112, R24.reuse, R84, R12 ;  /* 0x000000541870723c */ /* 0x040ff0000004180c */
[C---:B------:R-:W-:Y:S01]  /*15560*/  HMMA.16816.F32.BF16 R64, R24.reuse, R56, R36 ;  /* 0x000000381840723c */ /* 0x040fe20000041824 */
[----:B------:R-:W-:Y:S07]  /*15570*/  LDSM.16.M88.4 R36, [R138] ;  /* 0x000000008a24783b */ /* 0x000fee0000000200 */
[----:B------:R-:W-:Y:S01]  /*15580*/  HMMA.16816.F32.BF16 R100, R24, R50, R20 ;  /* 0x000000321864723c */ /* 0x000fe20000041814 */
[----:B------:R-:W4:Y:S07]  /*15590*/  LDSM.16.M88.4 R20, [R3] ;  /* 0x000000000314783b */ /* 0x000f2e0000000200 */
[----:B------:R-:W-:Y:S01]  /*155a0*/  HMMA.16816.F32.BF16 R12, R8, R78, RZ ;  /* 0x0000004e080c723c */ /* 0x000fe200000418ff */
[----:B------:R-:W-:-:S07]  /*155b0*/  LEA R186, R187, R3, 0x1 ;  /* 0x00000003bbba7211 */ /* 0x000fce00078e08ff */
[----:B------:R-:W-:Y:S01]  /*155c0*/  HMMA.16816.F32.BF16 R104, R24, R48, R28 ;  /* 0x000000301868723c */ /* 0x000fe2000004181c */
[----:B------:R-:W-:Y:S07]  /*155d0*/  LDSM.16.M88.4 R48, [R183] ;  /* 0x00000000b730783b */ /* 0x000fee0000000200 */
[----:B------:R-:W-:Y:S08]  /*155e0*/  HMMA.16816.F32.BF16 R28, R8, R80, RZ ;  /* 0x00000050081c723c */ /* 0x000ff000000418ff */
[C---:B------:R-:W-:Y:S01]  /*155f0*/  HMMA.16816.F32.BF16 R72, R24.reuse, R60, R52 ;  /* 0x0000003c1848723c */ /* 0x040fe20000041834 */
[----:B------:R-:W1:Y:S07]  /*15600*/  LDSM.16.M88.4 R52, [R138+0x800] ;  /* 0x000800008a34783b */ /* 0x000e6e0000000200 */
[C---:B------:R-:W-:Y:S01]  /*15610*/  HMMA.16816.F32.BF16 R92, R24.reuse, R86, R12 ;  /* 0x00000056185c723c */ /* 0x040fe2000004180c */
[----:B------:R-:W1:Y:S07]  /*15620*/  LDSM.16.M88.4 R12, [R186] ;  /* 0x00000000ba0c783b */ /* 0x000e6e0000000200 */
[----:B------:R-:W-:Y:S08]  /*15630*/  HMMA.16816.F32.BF16 R56, R24, R58, R32 ;  /* 0x0000003a1838723c */ /* 0x000ff00000041820 */
[----:B------:R-:W-:Y:S08]  /*15640*/  HMMA.16816.F32.BF16 R32, R8, R82, RZ ;  /* 0x000000520820723c */ /* 0x000ff000000418ff */
[C---:B------:R-:W-:Y:S01]  /*15650*/  HMMA.16816.F32.BF16 R60, R24.reuse, R62, R44 ;  /* 0x0000003e183c723c */ /* 0x040fe2000004182c */
[----:B------:R-:W3:Y:S07]  /*15660*/  LDSM.16.M88.4 R44, [R138+0x1000] ;  /* 0x001000008a2c783b */ /* 0x000eee0000000200 */
[----:B--2---:R-:W-:Y:S08]  /*15670*/  HMMA.16816.F32.BF16 R108, R24, R40, R28 ;  /* 0x00000028186c723c */ /* 0x004ff0000004181c */
[----:B----4-:R-:W-:Y:S01]  /*15680*/  HMMA.16816.F32.BF16 R28, R20, R36, R88 ;  /* 0x00000024141c723c */ /* 0x010fe20000041858 */
[----:B------:R-:W-:Y:S01]  /*15690*/  STL [R1+0x19c], R18 ;  /* 0x00019c1201007387 */ /* 0x000fe20000100800 */
[----:B------:R-:W-:-:S02]  /*156a0*/  IADD3 R7, R0, 0x8, RZ ;  /* 0x0000000800077810 */ /* 0x000fc40007ffe0ff */
[----:B------:R-:W-:Y:S01]  /*156b0*/  IADD3 R136, R0, 0x1, RZ ;  /* 0x0000000100887810 */ /* 0x000fe20007ffe0ff */
[----:B------:R-:W-:Y:S03]  /*156c0*/  LDSM.16.M88.4 R88, [R138+0x2800] ;  /* 0x002800008a58783b */ /* 0x000fe60000000200 */
[----:B------:R-:W-:Y:S08]  /*156d0*/  HMMA.16816.F32.BF16 R36, R20, R38, R68 ;  /* 0x000000261424723c */ /* 0x000ff00000041844 */
[----:B------:R-:W-:Y:S01]  /*156e0*/  HMMA.16816.F32.BF16 R152, R24, R42, R32 ;  /* 0x0000002a1898723c */ /* 0x000fe20000041820 */
[----:B------:R-:W2:Y:S07]  /*156f0*/  LDSM.16.M88.4 R40, [R138+0x1800] ;  /* 0x001800008a28783b */ /* 0x000eae0000000200 */
[C---:B-1----:R-:W-:Y:S08]  /*15700*/  HMMA.16816.F32.BF16 R72, R20.reuse, R52, R72 ;  /* 0x000000341448723c */ /* 0x042ff00000041848 */
[----:B------:R-:W-:Y:S01]  /*15710*/  HMMA.16816.F32.BF16 R80, R20, R54, R60 ;  /* 0x000000361450723c */ /* 0x000fe2000004183c */
[----:B------:R-:W1:Y:S07]  /*15720*/  LDSM.16.M88.4 R52, [R183+0x800] ;  /* 0x00080000b734783b */ /* 0x000e6e0000000200 */
[----:B------:R-:W-:Y:S08]  /*15730*/  HMMA.16816.F32.BF16 R28, R12, R48, R28 ;  /* 0x000000300c1c723c */ /* 0x000ff0000004181c */
[C---:B---3--:R-:W-:Y:S08]  /*15740*/  HMMA.16816.F32.BF16 R76, R20.reuse, R44, R64 ;  /* 0x0000002c144c723c */ /* 0x048ff00000041840 */
[----:B------:R-:W-:Y:S01]  /*15750*/  HMMA.16816.F32.BF16 R84, R20, R46, R56 ;  /* 0x0000002e1454723c */ /* 0x000fe20000041838 */
[----:B------:R-:W-:Y:S04]  /*15760*/  STL [R1+0x198], R19 ;  /* 0x0001981301007387 */ /* 0x000fe80000100800 */
[----:B------:R-:W3:Y:S03]  /*15770*/  LDSM.16.M88.4 R32, [R138+0x2000] ;  /* 0x002000008a20783b */ /* 0x000ee60000000200 */
[----:B------:R-:W-:Y:S01]  /*15780*/  HMMA.16816.F32.BF16 R44, R12, R50, R36 ;  /* 0x000000320c2c723c */ /* 0x000fe20000041824 */
[-C--:B------:R-:W-:Y:S01]  /*15790*/  FMUL.FTZ R2, R28, R4.reuse ;  /* 0x000000041c027220 */ /* 0x080fe20000410000 */
[----:B------:R-:W-:Y:S03]  /*157a0*/  STL [R1+0x1a0], R244 ;  /* 0x0001a0f401007387 */ /* 0x000fe60000100800 */
[----:B------:R4:W-:Y:S01]  /*157b0*/  MUFU.TANH R216, R2 ;  /* 0x0000000200d87308 */ /* 0x0009e20000002400 */
[----:B------:R-:W-:Y:S02]  /*157c0*/  STL [R1+0x1a4], R239 ;  /* 0x0001a4ef01007387 */ /* 0x000fe40000100800 */
[----:B--2---:R-:W-:Y:S02]  /*157d0*/  HMMA.16816.F32.BF16 R64, R20, R40, R104 ;  /* 0x000000281440723c */ /* 0x004fe40000041868 */
[----:B------:R-:W-:Y:S04]  /*157e0*/  STL [R1+0x100], R5 ;  /* 0x0001000501007387 */ /* 0x000fe80000100800 */
[----:B------:R-:W-:Y:S01]  /*157f0*/  LDSM.16.M88.4 R36, [R183+0x2000] ;  /* 0x00200000b724783b */ /* 0x000fe20000000200 */
[----:B----4-:R-:W-:-:S04]  /*15800*/  FMUL.FTZ R2, R29, R4 ;  /* 0x000000041d027220 */ /* 0x010fc80000410000 */
[----:B------:R2:W-:Y:S01]  /*15810*/  MUFU.TANH R181, R2 ;  /* 0x0000000200b57308 */ /* 0x0005e20000002400 */
[----:B------:R-:W-:Y:S01]  /*15820*/  HMMA.16816.F32.BF16 R68, R20, R42, R100 ;  /* 0x0000002a1444723c */ /* 0x000fe20000041864 */
[----:B------:R-:W-:Y:S04]  /*15830*/  STL [R1+0x1ac], R188 ;  /* 0x0001acbc01007387 */ /* 0x000fe80000100800 */
[----:B------:R-:W4:Y:S01]  /*15840*/  LDSM.16.M88.4 R40, [R183+0x1000] ;  /* 0x00100000b728783b */ /* 0x000f220000000200 */
[----:B--2---:R-:W-:-:S03]  /*15850*/  FMUL.FTZ R2, R30, R4 ;  /* 0x000000041e027220 */ /* 0x004fc60000410000 */
[----:B------:R-:W-:Y:S01]  /*15860*/  STL [R1+0x1a8], R184 ;  /* 0x0001a8b801007387 */ /* 0x000fe20000100800 */
[----:B------:R2:W-:Y:S03]  /*15870*/  MUFU.TANH R16, R2 ;  /* 0x0000000200107308 */ /* 0x0005e60000002400 */
[----:B------:R3:W-:Y:S01]  /*15880*/  STL [R1+0x1b0], R99 ;  /* 0x0001b06301007387 */ /* 0x0007e20000100800 */
[-C--:B--2---:R-:W-:Y:S02]  /*15890*/  FMUL.FTZ R2, R31, R4.reuse ;  /* 0x000000041f027220 */ /* 0x084fe40000410000 */
[----:B-1----:R-:W-:Y:S02]  /*158a0*/  HMMA.16816.F32.BF16 R28, R12, R52, R72 ;  /* 0x000000340c1c723c */ /* 0x002fe40000041848 */
[----:B---3--:R1:W-:Y:S02]  /*158b0*/  MUFU.TANH R99, R2 ;  /* 0x0000000200637308 */ /* 0x0083e40000002400 */
[----:B-1----:R-:W-:-:S06]  /*158c0*/  FMUL.FTZ R2, R44, R4 ;  /* 0x000000042c027220 */ /* 0x002fcc0000410000 */
[----:B------:R1:W-:Y:S01]  /*158d0*/  MUFU.TANH R224, R2 ;  /* 0x0000000200e07308 */ /* 0x0003e20000002400 */
[----:B------:R-:W-:Y:S01]  /*158e0*/  HMMA.16816.F32.BF16 R48, R12, R54, R80 ;  /* 0x000000360c30723c */ /* 0x000fe20000041850 */
[----:B-1----:R-:W-:-:S06]  /*158f0*/  FMUL.FTZ R2, R45, R4 ;  /* 0x000000042d027220 */ /* 0x002fcc0000410000 */
[----:B------:R1:W-:Y:S02]  /*15900*/  MUFU.TANH R209, R2 ;  /* 0x0000000200d17308 */ /* 0x0003e40000002400 */
[----:B-1----:R-:W-:-:S06]  /*15910*/  FMUL.FTZ R2, R46, R4 ;  /* 0x000000042e027220 */ /* 0x002fcc0000410000 */
[----:B------:R1:W-:Y:S02]  /*15920*/  MUFU.TANH R17, R2 ;  /* 0x0000000200117308 */ /* 0x0003e40000002400 */
[-C--:B-1----:R-:W-:Y:S02]  /*15930*/  FMUL.FTZ R2, R47, R4.reuse ;  /* 0x000000042f027220 */ /* 0x082fe40000410000 */
[----:B------:R-:W1:Y:S04]  /*15940*/  LDSM.16.M88.4 R44, [R137+0x5000] ;  /* 0x00500000892c783b */ /* 0x000e680000000200 */
[----:B------:R2:W-:Y:S01]  /*15950*/  MUFU.TANH R244, R2 ;  /* 0x0000000200f47308 */ /* 0x0005e20000002400 */
[----:B------:R-:W-:Y:S01]  /*15960*/  HMMA.16816.F32.BF16 R56, R20, R32, R112 ;  /* 0x000000201438723c */ /* 0x000fe20000041870 */
[----:B--2---:R-:W-:-:S06]  /*15970*/  FMUL.FTZ R2, R28, R4 ;  /* 0x000000041c027220 */ /* 0x004fcc0000410000 */
[----:B------:R2:W-:Y:S01]  /*15980*/  MUFU.TANH R234, R2 ;  /* 0x0000000200ea7308 */ /* 0x0005e20000002400 */
[----:B------:R-:W-:Y:S01]  /*15990*/  HMMA.16816.F32.BF16 R60, R20, R34, R92 ;  /* 0x00000022143c723c */ /* 0x000fe2000004185c */
[----:B------:R-:W3:Y:S01]  /*159a0*/  LDSM.16.M88.4 R32, [R183+0x1800] ;  /* 0x00180000b720783b */ /* 0x000ee20000000200 */
[----:B--2---:R-:W-:-:S05]  /*159b0*/  FMUL.FTZ R2, R29, R4 ;  /* 0x000000041d027220 */ /* 0x004fca0000410000 */
[----:B------:R2:W-:Y:S01]  /*159c0*/  MUFU.TANH R205, R2 ;  /* 0x0000000200cd7308 */ /* 0x0005e20000002400 */
[----:B----4-:R-:W-:Y:S01]  /*159d0*/  HMMA.16816.F32.BF16 R52, R12, R40, R76 ;  /* 0x000000280c34723c */ /* 0x010fe2000004184c */
[----:B--2---:R-:W-:-:S06]  /*159e0*/  FMUL.FTZ R2, R30, R4 ;  /* 0x000000041e027220 */ /* 0x004fcc0000410000 */
[----:B------:R2:W-:Y:S02]  /*159f0*/  MUFU.TANH R188, R2 ;  /* 0x0000000200bc7308 */ /* 0x0005e40000002400 */
[-C--:B--2---:R-:W-:Y:S01]  /*15a00*/  FMUL.FTZ R2, R31, R4.reuse ;  /* 0x000000041f027220 */ /* 0x084fe20000410000 */
[----:B------:R-:W-:Y:S01]  /*15a10*/  HMMA.16816.F32.BF16 R72, R12, R42, R84 ;  /* 0x0000002a0c48723c */ /* 0x000fe20000041854 */
[----:B------:R-:W2:Y:S04]  /*15a20*/  LDSM.16.M88.4 R28, [R137+0x6800] ;  /* 0x00680000891c783b */ /* 0x000ea80000000200 */
[----:B------:R4:W-:Y:S01]  /*15a30*/  MUFU.TANH R251, R2 ;  /* 0x0000000200fb7308 */ /* 0x0009e20000002400 */
[----:B------:R-:W-:Y:S01]  /*15a40*/  LDSM.16.M88.4 R40, [R137+0x5800] ;  /* 0x005800008928783b */ /* 0x000fe20000000200 */
[----:B----4-:R-:W-:-:S06]  /*15a50*/  FMUL.FTZ R2, R48, R4 ;  /* 0x0000000430027220 */ /* 0x010fcc0000410000 */
[----:B------:R4:W-:Y:S02]  /*15a60*/  MUFU.TANH R6, R2 ;  /* 0x0000000200067308 */ /* 0x0009e40000002400 */
[----:B----4-:R-:W-:-:S06]  /*15a70*/  FMUL.FTZ R2, R49, R4 ;  /* 0x0000000431027220 */ /* 0x010fcc0000410000 */
[----:B------:R4:W-:Y:S02]  /*15a80*/  MUFU.TANH R237, R2 ;  /* 0x0000000200ed7308 */ /* 0x0009e40000002400 */
[----:B----4-:R-:W-:-:S06]  /*15a90*/  FMUL.FTZ R2, R50, R4 ;  /* 0x0000000432027220 */ /* 0x010fcc0000410000 */
[----:B------:R4:W-:Y:S01]  /*15aa0*/  MUFU.TANH R18, R2 ;  /* 0x0000000200127308 */ /* 0x0009e20000002400 */
[----:B------:R-:W-:Y:S01]  /*15ab0*/  HMMA.16816.F32.BF16 R76, R12, R36, R56 ;  /* 0x000000240c4c723c */ /* 0x000fe20000041838 */
[----:B----4-:R-:W-:-:S07]  /*15ac0*/  FMUL.FTZ R2, R51, R4 ;  /* 0x0000000433027220 */ /* 0x010fce0000410000 */
[----:B------:R-:W-:Y:S01]  /*15ad0*/  HMMA.16816.F32.BF16 R80, R12, R38, R60 ;  /* 0x000000260c50723c */ /* 0x000fe2000004183c */
[----:B------:R-:W4:Y:S01]  /*15ae0*/  I2F R197, R7 ;  /* 0x0000000700c57306 */ /* 0x000f220000201400 */
[----:B------:R-:W-:Y:S04]  /*15af0*/  STL [R1+0x1bc], R136 ;  /* 0x0001bc8801007387 */ /* 0x000fe80000100800 */
[----:B------:R-:W-:Y:S03]  /*15b00*/  LDSM.16.M88.4 R36, [R137+0x8800] ;  /* 0x008800008924783b */ /* 0x000fe60000000200 */
[----:B------:R2:W-:Y:S01]  /*15b10*/  MUFU.TANH R217, R2 ;  /* 0x0000000200d97308 */ /* 0x0005e20000002400 */
[----:B-1----:R-:W-:Y:S01]  /*15b20*/  HMMA.16816.F32.BF16 R56, R8, R44, RZ ;  /* 0x0000002c0838723c */ /* 0x002fe200000418ff */
[----:B------:R-:W-:Y:S01]  /*15b30*/  LDSM.16.M88.4 R48, [R137+0x7000] ;  /* 0x007000008930783b */ /* 0x000fe20000000200 */
[----:B--2---:R-:W-:-:S05]  /*15b40*/  FMUL.FTZ R2, R52, R4 ;  /* 0x0000000434027220 */ /* 0x004fca0000410000 */
[----:B------:R1:W-:Y:S01]  /*15b50*/  MUFU.TANH R230, R2 ;  /* 0x0000000200e67308 */ /* 0x0003e20000002400 */
[----:B------:R-:W-:Y:S01]  /*15b60*/  HMMA.16816.F32.BF16 R60, R8, R46, RZ ;  /* 0x0000002e083c723c */ /* 0x000fe200000418ff */
[----:B------:R-:W2:Y:S01]  /*15b70*/  LDSM.16.M88.4 R44, [R137+0x7800] ;  /* 0x00780000892c783b */ /* 0x000ea20000000200 */
[----:B-1----:R-:W-:-:S05]  /*15b80*/  FMUL.FTZ R2, R53, R4 ;  /* 0x0000000435027220 */ /* 0x002fca0000410000 */
[----:B------:R1:W-:Y:S01]  /*15b90*/  MUFU.TANH R184, R2 ;  /* 0x0000000200b87308 */ /* 0x0003e20000002400 */
[C---:B---3--:R-:W-:Y:S08]  /*15ba0*/  HMMA.16816.F32.BF16 R64, R12.reuse, R32, R64 ;  /* 0x000000200c40723c */ /* 0x048ff00000041840 */
[----:B------:R-:W-:Y:S01]  /*15bb0*/  HMMA.16816.F32.BF16 R68, R12, R34, R68 ;  /* 0x000000220c44723c */ /* 0x000fe20000041844 */
[----:B------:R-:W3:Y:S01]  /*15bc0*/  LDSM.16.M88.4 R32, [R137+0x6000] ;  /* 0x006000008920783b */ /* 0x000ee20000000200 */
[----:B-1----:R-:W-:-:S04]  /*15bd0*/  FMUL.FTZ R2, R54, R4 ;  /* 0x0000000436027220 */ /* 0x002fc80000410000 */
[----:B------:R1:W-:Y:S02]  /*15be0*/  MUFU.TANH R252, R2 ;  /* 0x0000000200fc7308 */ /* 0x0003e40000002400 */
[-C--:B-1----:R-:W-:Y:S01]  /*15bf0*/  FMUL.FTZ R2, R55, R4.reuse ;  /* 0x0000000437027220 */ /* 0x082fe20000410000 */
[----:B----4-:R1:W-:Y:S05]  /*15c00*/  STL [R1+0x1b4], R197 ;  /* 0x0001b4c501007387 */ /* 0x0103ea0000100800 */
[----:B------:R4:W-:Y:S01]  /*15c10*/  MUFU.TANH R198, R2 ;  /* 0x0000000200c67308 */ /* 0x0009e20000002400 */
[----:B------:R-:W-:Y:S01]  /*15c20*/  HMMA.16816.F32.BF16 R112, R8, R28, RZ ;  /* 0x0000001c0870723c */ /* 0x000fe200000418ff */
[----:B------:R-:W-:Y:S01]  /*15c30*/  LDSM.16.M88.4 R52, [R183+0x2800] ;  /* 0x00280000b734783b */ /* 0x000fe20000000200 */
[----:B----4-:R-:W-:-:S05]  /*15c40*/  FMUL.FTZ R2, R72, R4 ;  /* 0x0000000448027220 */ /* 0x010fca0000410000 */
[----:B------:R4:W-:Y:S02]  /*15c50*/  MUFU.TANH R222, R2 ;  /* 0x0000000200de7308 */ /* 0x0009e40000002400 */
[----:B----4-:R-:W-:-:S06]  /*15c60*/  FMUL.FTZ R2, R73, R4 ;  /* 0x0000000449027220 */ /* 0x010fcc0000410000 */
[----:B------:R4:W-:Y:S02]  /*15c70*/  MUFU.TANH R210, R2 ;  /* 0x0000000200d27308 */ /* 0x0009e40000002400 */
[----:B----4-:R-:W-:-:S06]  /*15c80*/  FMUL.FTZ R2, R74, R4 ;  /* 0x000000044a027220 */ /* 0x010fcc0000410000 */
[----:B-1----:R1:W-:Y:S01]  /*15c90*/  MUFU.TANH R197, R2 ;  /* 0x0000000200c57308 */ /* 0x0023e20000002400 */
[----:B------:R-:W-:Y:S01]  /*15ca0*/  HMMA.16816.F32.BF16 R120, R8, R30, RZ ;  /* 0x0000001e0878723c */ /* 0x000fe200000418ff */
[----:B------:R-:W4:Y:S01]  /*15cb0*/  LDSM.16.M88.4 R28, [R137+0x9800] ;  /* 0x00980000891c783b */ /* 0x000f220000000200 */
[----:B-1----:R-:W-:-:S05]  /*15cc0*/  FMUL.FTZ R2, R75, R4 ;  /* 0x000000044b027220 */ /* 0x002fca0000410000 */
[----:B------:R1:W-:Y:S01]  /*15cd0*/  MUFU.TANH R189, R2 ;  /* 0x0000000200bd7308 */ /* 0x0003e20000002400 */
[----:B--2---:R-:W-:Y:S01]  /*15ce0*/  HMMA.16816.F32.BF16 R140, R8, R44, RZ ;  /* 0x0000002c088c723c */ /* 0x004fe200000418ff */
[----:B-1----:R-:W-:-:S06]  /*15cf0*/  FMUL.FTZ R2, R64, R4 ;  /* 0x0000000440027220 */ /* 0x002fcc0000410000 */
[----:B------:R1:W-:Y:S01]  /*15d00*/  MUFU.TANH R233, R2 ;  /* 0x0000000200e97308 */ /* 0x0003e20000002400 */
[----:B------:R-:W-:Y:S01]  /*15d10*/  HMMA.16816.F32.BF16 R144, R8, R46, RZ ;  /* 0x0000002e0890723c */ /* 0x000fe200000418ff */
[----:B------:R-:W2:Y:S01]  /*15d20*/  LDSM.16.M88.4 R44, [R96+0x5000] ;  /* 0x00500000602c783b */ /* 0x000ea20000000200 */
[----:B-1----:R-:W-:-:S05]  /*15d30*/  FMUL.FTZ R2, R65, R4 ;  /* 0x0000000441027220 */ /* 0x002fca0000410000 */
[----:B------:R1:W-:Y:S01]  /*15d40*/  MUFU.TANH R97, R2 ;  /* 0x0000000200617308 */ /* 0x0003e20000002400 */
[C---:B------:R-:W-:Y:S08]  /*15d50*/  HMMA.16816.F32.BF16 R84, R8.reuse, R40, RZ ;  /* 0x000000280854723c */ /* 0x040ff000000418ff */
[----:B------:R-:W-:Y:S01]  /*15d60*/  HMMA.16816.F32.BF16 R92, R8, R42, RZ ;  /* 0x0000002a085c723c */ /* 0x000fe200000418ff */
[----:B------:R-:W2:Y:S01]  /*15d70*/  LDSM.16.M88.4 R40, [R137+0x8000] ;  /* 0x008000008928783b */ /* 0x000ea20000000200 */
[----:B-1----:R-:W-:-:S06]  /*15d80*/  FMUL.FTZ R2, R66, R4 ;  /* 0x0000000442027220 */ /* 0x002fcc0000410000 */
[C---:B---3--:R-:W-:Y:S01]  /*15d90*/  HMMA.16816.F32.BF16 R100, R8.reuse, R32, RZ ;  /* 0x000000200864723c */ /* 0x048fe200000418ff */
[----:B------:R1:W-:Y:S07]  /*15da0*/  MUFU.TANH R182, R2 ;  /* 0x0000000200b67308 */ /* 0x0003ee0000002400 */
[----:B------:R-:W-:Y:S01]  /*15db0*/  HMMA.16816.F32.BF16 R104, R8, R34, RZ ;  /* 0x000000220868723c */ /* 0x000fe200000418ff */
[----:B------:R-:W3:Y:S01]  /*15dc0*/  LDSM.16.M88.4 R32, [R137+0x9000] ;  /* 0x009000008920783b */ /* 0x000ee20000000200 */
[----:B-1----:R-:W-:-:S06]  /*15dd0*/  FMUL.FTZ R2, R67, R4 ;  /* 0x0000000443027220 */ /* 0x002fcc0000410000 */
[----:B------:R-:W-:Y:S01]  /*15de0*/  HMMA.16816.F32.BF16 R108, R20, R88, R108 ;  /* 0x00000058146c723c */ /* 0x000fe2000004186c */
[----:B------:R-:W-:Y:S01]  /*15df0*/  LDSM.16.M88.4 R64, [R138+0x3800] ;  /* 0x003800008a40783b */ /* 0x000fe20000000200 */
[----:B------:R1:W-:Y:S02]  /*15e00*/  MUFU.TANH R249, R2 ;  /* 0x0000000200f97308 */ /* 0x0003e40000002400 */
[----:B-1----:R-:W-:-:S06]  /*15e10*/  FMUL.FTZ R2, R68, R4 ;  /* 0x0000000444027220 */ /* 0x002fcc0000410000 */
[----:B------:R1:W-:Y:S01]  /*15e20*/  MUFU.TANH R235, R2 ;  /* 0x0000000200eb7308 */ /* 0x0003e20000002400 */
[----:B------:R-:W-:Y:S01]  /*15e30*/  HMMA.16816.F32.BF16 R160, R8, R36, RZ ;  /* 0x0000002408a0723c */ /* 0x000fe200000418ff */
[----:B-1----:R-:W-:-:S06]  /*15e40*/  FMUL.FTZ R2, R69, R4 ;  /* 0x0000000445027220 */ /* 0x002fcc0000410000 */
[----:B------:R1:W1:Y:S01]  /*15e50*/  MUFU.TANH R19, R2 ;  /* 0x0000000200137308 */ /* 0x0002620000002400 */
[----:B------:R-:W-:Y:S01]  /*15e60*/  HMMA.16816.F32.BF16 R164, R8, R38, RZ ;  /* 0x0000002608a4723c */ /* 0x000fe200000418ff */
[----:B------:R-:W2:Y:S01]  /*15e70*/  LDSM.16.M88.4 R36, [R138+0x3000] ;  /* 0x003000008a24783b */ /* 0x000ea20000000200 */
[----:B-1----:R-:W-:-:S05]  /*15e80*/  FMUL.FTZ R2, R70, R4 ;  /* 0x0000000446027220 */ /* 0x002fca0000410000 */
[----:B------:R1:W-:Y:S01]  /*15e90*/  MUFU.TANH R132, R2 ;  /* 0x0000000200847308 */ /* 0x0003e20000002400 */
[----:B----4-:R-:W-:Y:S01]  /*15ea0*/  HMMA.16816.F32.BF16 R176, R8, R28, RZ ;  /* 0x0000001c08b0723c */ /* 0x010fe200000418ff */
[----:B-1----:R-:W-:-:S06]  /*15eb0*/  FMUL.FTZ R2, R71, R4 ;  /* 0x0000000447027220 */ /* 0x002fcc0000410000 */
[----:B------:R1:W-:Y:S01]  /*15ec0*/  MUFU.TANH R135, R2 ;  /* 0x0000000200877308 */ /* 0x0003e20000002400 */
[----:B------:R-:W-:Y:S01]  /*15ed0*/  HMMA.16816.F32.BF16 R240, R8, R30, RZ ;  /* 0x0000001e08f0723c */ /* 0x000fe200000418ff */
[----:B-1----:R-:W-:-:S06]  /*15ee0*/  FMUL.FTZ R2, R76, R4 ;  /* 0x000000044c027220 */ /* 0x002fcc0000410000 */
[----:B------:R1:W-:Y:S01]  /*15ef0*/  MUFU.TANH R250, R2 ;  /* 0x0000000200fa7308 */ /* 0x0003e20000002400 */
[----:B--2---:R-:W-:Y:S01]  /*15f00*/  HMMA.16816.F32.BF16 R28, R24, R44, R56 ;  /* 0x0000002c181c723c */ /* 0x004fe20000041838 */
[----:B------:R-:W2:Y:S01]  /*15f10*/  LDSM.16.M88.4 R56, [R96+0x5800] ;  /* 0x005800006038783b */ /* 0x000ea20000000200 */
[----:B-1----:R-:W-:-:S05]  /*15f20*/  FMUL.FTZ R2, R77, R4 ;  /* 0x000000044d027220 */ /* 0x002fca0000410000 */
[----:B------:R1:W-:Y:S01]  /*15f30*/  MUFU.TANH R226, R2 ;  /* 0x0000000200e27308 */ /* 0x0003e20000002400 */
[C---:B------:R-:W-:Y:S08]  /*15f40*/  HMMA.16816.F32.BF16 R124, R8.reuse, R48, RZ ;  /* 0x00000030087c723c */ /* 0x040ff000000418ff */
[----:B------:R-:W-:Y:S01]  /*15f50*/  HMMA.16816.F32.BF16 R128, R8, R50, RZ ;  /* 0x000000320880723c */ /* 0x000fe200000418ff */
[----:B-1----:R-:W-:-:S07]  /*15f60*/  FMUL.FTZ R2, R78, R4 ;  /* 0x000000044e027220 */ /* 0x002fce0000410000 */
[C---:B------:R-:W-:Y:S01]  /*15f70*/  HMMA.16816.F32.BF16 R148, R8.reuse, R40, RZ ;  /* 0x000000280894723c */ /* 0x040fe200000418ff */
[----:B------:R1:W-:Y:S07]  /*15f80*/  MUFU.TANH R236, R2 ;  /* 0x0000000200ec7308 */ /* 0x0003ee0000002400 */
[C---:B------:R-:W-:Y:S08]  /*15f90*/  HMMA.16816.F32.BF16 R156, R8.reuse, R42, RZ ;  /* 0x0000002a089c723c */ /* 0x040ff000000418ff */
[----:B---3--:R-:W-:Y:S01]  /*15fa0*/  HMMA.16816.F32.BF16 R168, R8, R32, RZ ;  /* 0x0000002008a8723c */ /* 0x008fe200000418ff */
[----:B-1----:R-:W-:-:S07]  /*15fb0*/  FMUL.FTZ R2, R79, R4 ;  /* 0x000000044f027220 */ /* 0x002fce0000410000 */
[----:B------:R-:W-:Y:S01]  /*15fc0*/  HMMA.16816.F32.BF16 R172, R8, R34, RZ ;  /* 0x0000002208ac723c */ /* 0x000fe200000418ff */
[----:B------:R1:W-:Y:S07]  /*15fd0*/  MUFU.TANH R212, R2 ;  /* 0x0000000200d47308 */ /* 0x0003ee0000002400 */
[----:B------:R-:W-:Y:S08]  /*15fe0*/  HMMA.16816.F32.BF16 R8, R20, R90, R152 ;  /* 0x0000005a1408723c */ /* 0x000ff00000041898 */
[----:B------:R-:W-:Y:S01]  /*15ff0*/  HMMA.16816.F32.BF16 R40, R12, R52, R108 ;  /* 0x000000340c28723c */ /* 0x000fe2000004186c */
[----:B-1----:R-:W-:-:S07]  /*16000*/  FMUL.FTZ R2, R80, R4 ;  /* 0x0000000450027220 */ /* 0x002fce0000410000 */
[----:B------:R-:W-:Y:S01]  /*16010*/  HMMA.16816.F32.BF16 R48, R24, R46, R60 ;  /* 0x0000002e1830723c */ /* 0x000fe2000004183c */
[----:B------:R-:W1:Y:S01]  /*16020*/  LDSM.16.M88.4 R60, [R183+0x3000] ;  /* 0x00300000b73c783b */ /* 0x000e620000000200 */
[----:B------:R3:W-:Y:S02]  /*16030*/  MUFU.TANH R248, R2 ;  /* 0x0000000200f87308 */ /* 0x0007e40000002400 */
[----:B---3--:R-:W-:-:S06]  /*16040*/  FMUL.FTZ R2, R81, R4 ;  /* 0x0000000451027220 */ /* 0x008fcc0000410000 */
[----:B------:R3:W-:Y:S01]  /*16050*/  MUFU.TANH R232, R2 ;  /* 0x0000000200e87308 */ /* 0x0007e20000002400 */
[----:B------:R-:W-:Y:S01]  /*16060*/  HMMA.16816.F32.BF16 R44, R20, R36, R28 ;  /* 0x00000024142c723c */ /* 0x000fe2000004181c */
[----:B------:R-:W-:Y:S02]  /*16070*/  IMAD.MOV.U32 R155, RZ, RZ, R19 ;  /* 0x000000ffff9b7224 */ /* 0x000fe400078e0013 */
[----:B---3--:R-:W-:-:S04]  /*16080*/  FMUL.FTZ R2, R82, R4 ;  /* 0x0000000452027220 */ /* 0x008fc80000410000 */
[----:B------:R3:W-:Y:S01]  /*16090*/  MUFU.TANH R134, R2 ;  /* 0x0000000200867308 */ /* 0x0007e20000002400 */
[----:B------:R-:W-:Y:S01]  /*160a0*/  HMMA.16816.F32.BF16 R8, R12, R54, R8 ;  /* 0x000000360c08723c */ /* 0x000fe20000041808 */
[----:B------:R-:W-:Y:S01]  /*160b0*/  LDSM.16.M88.4 R52, [R183+0x3800] ;  /* 0x00380000b734783b */ /* 0x000fe20000000200 */
[----:B---3--:R-:W-:-:S05]  /*160c0*/  FMUL.FTZ R2, R83, R4 ;  /* 0x0000000453027220 */ /* 0x008fca0000410000 */
[----:B------:R3:W-:Y:S01]  /*160d0*/  MUFU.TANH R119, R2 ;  /* 0x0000000200777308 */ /* 0x0007e20000002400 */
[----:B--2---:R-:W-:Y:S01]  /*160e0*/  HMMA.16816.F32.BF16 R32, R24, R56, R84 ;  /* 0x000000381820723c */ /* 0x004fe20000041854 */
[----:B---3--:R-:W-:-:S06]  /*160f0*/  FMUL.FTZ R2, R40, R4 ;  /* 0x0000000428027220 */ /* 0x008fcc0000410000 */
[----:B------:R2:W-:Y:S01]  /*16100*/  MUFU.TANH R19, R2 ;  /* 0x0000000200137308 */ /* 0x0005e20000002400 */
[----:B------:R-:W-:Y:S01]  /*16110*/  HMMA.16816.F32.BF16 R28, R20, R38, R48 ;  /* 0x00000026141c723c */ /* 0x000fe20000041830 */
[----:B------:R-:W-:Y:S01]  /*16120*/  LDSM.16.M88.4 R48, [R138+0x4000] ;  /* 0x004000008a30783b */ /* 0x000fe20000000200 */
[----:B--2---:R-:W-:-:S05]  /*16130*/  FMUL.FTZ R2, R41, R4 ;  /* 0x0000000429027220 */ /* 0x004fca0000410000 */
[----:B------:R2:W-:Y:S01]  /*16140*/  MUFU.TANH R108, R2 ;  /* 0x00000002006c7308 */ /* 0x0005e20000002400 */
[----:B-1----:R-:W-:Y:S01]  /*16150*/  HMMA.16816.F32.BF16 R36, R12, R60, R44 ;  /* 0x0000003c0c24723c */ /* 0x002fe2000004182c */
[----:B--2---:R-:W-:-:S06]  /*16160*/  FMUL.FTZ R2, R42, R4 ;  /* 0x000000042a027220 */ /* 0x004fcc0000410000 */
        /* <DEDUP_REMOVED lines=10> */
[----:B------:R2:W4:Y:S02]  /*16210*/  MUFU.TANH R76, R2 ;  /* 0x00000002004c7308 */ /* 0x0005240000002400 */
[----:B--2---:R-:W-:-:S06]  /*16220*/  FMUL.FTZ R2, R10, R4 ;  /* 0x000000040a027220 */ /* 0x004fcc0000410000 */
[----:B------:R2:W1:Y:S02]  /*16230*/  MUFU.TANH R227, R2 ;  /* 0x0000000200e37308 */ /* 0x0004640000002400 */
[-C--:B--2---:R-:W-:Y:S02]  /*16240*/  FMUL.FTZ R2, R11, R4.reuse ;  /* 0x000000040b027220 */ /* 0x084fe40000410000 */
[----:B------:R-:W-:Y:S01]  /*16250*/  HMMA.16816.F32.BF16 R8, R12, R62, R28 ;  /* 0x0000003e0c08723c */ /* 0x000fe2000004181c */
[----:B------:R-:W2:Y:S03]  /*16260*/  LDSM.16.M88.4 R60, [R96+0x7000] ;  /* 0x00700000603c783b */ /* 0x000ea60000000200 */
[----:B------:R1:W-:Y:S02]  /*16270*/  MUFU.TANH R153, R2 ;  /* 0x0000000200997308 */ /* 0x0003e40000002400 */
[----:B-1----:R-:W-:-:S06]  /*16280*/  FMUL.FTZ R2, R36, R4 ;  /* 0x0000000424027220 */ /* 0x002fcc0000410000 */
[----:B------:R1:W-:Y:S01]  /*16290*/  MUFU.TANH R152, R2 ;  /* 0x0000000200987308 */ /* 0x0003e20000002400 */
[C---:B------:R-:W-:Y:S08]  /*162a0*/  HMMA.16816.F32.BF16 R28, R24.reuse, R40, R100 ;  /* 0x00000028181c723c */ /* 0x040ff00000041864 */
[----:B------:R-:W-:Y:S01]  /*162b0*/  HMMA.16816.F32.BF16 R72, R24, R42, R104 ;  /* 0x0000002a1848723c */ /* 0x000fe20000041868 */
[----:B-1----:R-:W-:-:S04]  /*162c0*/  FMUL.FTZ R2, R37, R4 ;  /* 0x0000000425027220 */ /* 0x002fc80000410000 */
[----:B------:R1:W1:Y:S03]  /*162d0*/  MUFU.TANH R231, R2 ;  /* 0x0000000200e77308 */ /* 0x0002660000002400 */
[----:B------:R-:W-:Y:S08]  /*162e0*/  HMMA.16816.F32.BF16 R40, R12, R52, R32 ;  /* 0x000000340c28723c */ /* 0x000ff00000041820 */
[----:B------:R-:W-:Y:S01]  /*162f0*/  HMMA.16816.F32.BF16 R32, R20, R66, R44 ;  /* 0x000000421420723c */ /* 0x000fe2000004182c */
[----:B------:R-:W2:Y:S04]  /*16300*/  LDSM.16.M88.4 R64, [R183+0x4000] ;  /* 0x00400000b740783b */ /* 0x000ea80000000200 */
[----:B------:R-:W2:Y:S01]  /*16310*/  LDSM.16.M88.4 R44, [R138+0x4800] ;  /* 0x004800008a2c783b */ /* 0x000ea20000000200 */
[----:B-1----:R-:W-:-:S04]  /*16320*/  FMUL.FTZ R2, R38, R4 ;  /* 0x0000000426027220 */ /* 0x002fc80000410000 */
[----:B------:R1:W-:Y:S02]  /*16330*/  MUFU.TANH R191, R2 ;  /* 0x0000000200bf7308 */ /* 0x0003e40000002400 */
[----:B-1----:R-:W-:-:S06]  /*16340*/  FMUL.FTZ R2, R39, R4 ;  /* 0x0000000427027220 */ /* 0x002fcc0000410000 */
[----:B------:R1:W-:Y:S02]  /*16350*/  MUFU.TANH R111, R2 ;  /* 0x00000002006f7308 */ /* 0x0003e40000002400 */
[----:B-1----:R-:W-:-:S06]  /*16360*/  FMUL.FTZ R2, R8, R4 ;  /* 0x0000000408027220 */ /* 0x002fcc0000410000 */
[----:B------:R1:W-:Y:S01]  /*16370*/  MUFU.TANH R190, R2 ;  /* 0x0000000200be7308 */ /* 0x0003e20000002400 */
[----:B------:R-:W-:Y:S01]  /*16380*/  HMMA.16816.F32.BF16 R36, R20, R50, R72 ;  /* 0x000000321424723c */ /* 0x000fe20000041848 */
[----:B-1----:R-:W-:-:S06]  /*16390*/  FMUL.FTZ R2, R9, R4 ;  /* 0x0000000409027220 */ /* 0x002fcc0000410000 */
[----:B------:R1:W1:Y:S01]  /*163a0*/  MUFU.TANH R154, R2 ;  /* 0x00000002009a7308 */ /* 0x0002620000002400 */
[----:B------:R-:W-:Y:S07]  /*163b0*/  HMMA.16816.F32.BF16 R32, R12, R54, R32 ;  /* 0x000000360c20723c */ /* 0x000fee0000041820 */
[----:B------:R-:W-:Y:S01]  /*163c0*/  I2F R195, R136 ;  /* 0x0000008800c37306 */ /* 0x000fe20000201400 */
[----:B---3--:R-:W-:Y:S01]  /*163d0*/  HMMA.16816.F32.BF16 R68, R24, R56, R112 ;  /* 0x000000381844723c */ /* 0x008fe20000041870 */
[----:B------:R-:W-:Y:S01]  /*163e0*/  MOV R110, R210 ;  /* 0x000000d2006e7202 */ /* 0x000fe20000000f00 */
[----:B------:R-:W-:Y:S01]  /*163f0*/  IMAD.MOV.U32 R109, RZ, RZ, R209 ;  /* 0x000000ffff6d7224 */ /* 0x000fe200078e00d1 */
[----:B------:R-:W-:Y:S01]  /*16400*/  LDSM.16.M88.4 R52, [R96+0x7800] ;  /* 0x007800006034783b */ /* 0x000fe20000000200 */
[----:B-1----:R-:W-:-:S04]  /*16410*/  FMUL.FTZ R2, R10, R4 ;  /* 0x000000040a027220 */ /* 0x002fc80000410000 */
[----:B------:R1:W-:Y:S02]  /*16420*/  MUFU.TANH R247, R2 ;  /* 0x0000000200f77308 */ /* 0x0003e40000002400 */
[-C--:B-1----:R-:W-:Y:S02]  /*16430*/  FMUL.FTZ R2, R11, R4.reuse ;  /* 0x000000040b027220 */ /* 0x082fe40000410000 */
[----:B------:R-:W-:Y:S01]  /*16440*/  HMMA.16816.F32.BF16 R8, R20, R48, R28 ;  /* 0x000000301408723c */ /* 0x000fe2000004181c */
[----:B------:R-:W1:Y:S03]  /*16450*/  LDSM.16.M88.4 R48, [R96+0x8000] ;  /* 0x008000006030783b */ /* 0x000e660000000200 */
[----:B------:R3:W1:Y:S02]  /*16460*/  MUFU.TANH R136, R2 ;  /* 0x0000000200887308 */ /* 0x0006640000002400 */
[----:B---3--:R-:W-:-:S06]  /*16470*/  FMUL.FTZ R2, R40, R4 ;  /* 0x0000000428027220 */ /* 0x008fcc0000410000 */
[----:B------:R3:W-:Y:S01]  /*16480*/  MUFU.TANH R215, R2 ;  /* 0x0000000200d77308 */ /* 0x0007e20000002400 */
[----:B------:R-:W-:Y:S01]  /*16490*/  HMMA.16816.F32.BF16 R56, R24, R58, R120 ;  /* 0x0000003a1838723c */ /* 0x000fe20000041878 */
[----:B---3--:R-:W-:-:S06]  /*164a0*/  FMUL.FTZ R2, R41, R4 ;  /* 0x0000000429027220 */ /* 0x008fcc0000410000 */
[----:B------:R3:W-:Y:S01]  /*164b0*/  MUFU.TANH R246, R2 ;  /* 0x0000000200f67308 */ /* 0x0007e20000002400 */
[----:B----4-:R-:W-:Y:S01]  /*164c0*/  IMAD.MOV.U32 R122, RZ, RZ, R76 ;  /* 0x000000ffff7a7224 */ /* 0x010fe200078e004c */
[C---:B--2---:R-:W-:Y:S08]  /*164d0*/  HMMA.16816.F32.BF16 R92, R24.reuse, R62, R128 ;  /* 0x0000003e185c723c */ /* 0x044ff00000041880 */
[----:B------:R-:W-:Y:S01]  /*164e0*/  HMMA.16816.F32.BF16 R76, R24, R60, R124 ;  /* 0x0000003c184c723c */ /* 0x000fe2000004187c */
[----:B------:R-:W2:Y:S01]  /*164f0*/  LDSM.16.M88.4 R60, [R183+0x4800] ;  /* 0x00480000b73c783b */ /* 0x000ea20000000200 */
[----:B---3--:R-:W-:-:S06]  /*16500*/  FMUL.FTZ R2, R42, R4 ;  /* 0x000000042a027220 */ /* 0x008fcc0000410000 */
[----:B------:R-:W-:Y:S01]  /*16510*/  HMMA.16816.F32.BF16 R8, R12, R64, R8 ;  /* 0x000000400c08723c */ /* 0x000fe20000041808 */
[----:B------:R3:W-:Y:S02]  /*16520*/  MUFU.TANH R214, R2 ;  /* 0x0000000200d67308 */ /* 0x0007e40000002400 */
[----:B---3--:R-:W-:-:S05]  /*16530*/  FMUL.FTZ R2, R43, R4 ;  /* 0x000000042b027220 */ /* 0x008fca0000410000 */
[----:B------:R-:W-:Y:S01]  /*16540*/  HMMA.16816.F32.BF16 R40, R12, R66, R36 ;  /* 0x000000420c28723c */ /* 0x000fe20000041824 */
[----:B------:R-:W3:Y:S01]  /*16550*/  LDSM.16.M88.4 R64, [R138+0x5000] ;  /* 0x005000008a40783b */ /* 0x000ee20000000200 */
[----:B------:R4:W-:Y:S02]  /*16560*/  MUFU.TANH R210, R2 ;  /* 0x0000000200d27308 */ /* 0x0009e40000002400 */
[----:B----4-:R-:W-:-:S06]  /*16570*/  FMUL.FTZ R2, R32, R4 ;  /* 0x0000000420027220 */ /* 0x010fcc0000410000 */
[----:B------:R4:W-:Y:S01]  /*16580*/  MUFU.TANH R209, R2 ;  /* 0x0000000200d17308 */ /* 0x0009e20000002400 */
[----:B------:R-:W-:Y:S01]  /*16590*/  HMMA.16816.F32.BF16 R28, R20, R44, R68 ;  /* 0x0000002c141c723c */ /* 0x000fe20000041844 */
[----:B----4-:R-:W-:-:S06]  /*165a0*/  FMUL.FTZ R2, R33, R4 ;  /* 0x0000000421027220 */ /* 0x010fcc0000410000 */
[----:B------:R4:W-:Y:S01]  /*165b0*/  MUFU.TANH R245, R2 ;  /* 0x0000000200f57308 */ /* 0x0009e20000002400 */
[----:B-1----:R-:W-:Y:S01]  /*165c0*/  HMMA.16816.F32.BF16 R100, R24, R48, R148 ;  /* 0x000000301864723c */ /* 0x002fe20000041894 */
[----:B----4-:R-:W-:-:S06]  /*165d0*/  FMUL.FTZ R2, R34, R4 ;  /* 0x0000000422027220 */ /* 0x010fcc0000410000 */
[----:B------:R1:W-:Y:S01]  /*165e0*/  MUFU.TANH R225, R2 ;  /* 0x0000000200e17308 */ /* 0x0003e20000002400 */
[----:B------:R-:W-:Y:S01]  /*165f0*/  HMMA.16816.F32.BF16 R84, R24, R50, R156 ;  /* 0x000000321854723c */ /* 0x000fe2000004189c */
[----:B------:R-:W4:Y:S01]  /*16600*/  LDSM.16.M88.4 R48, [R183+0x5000] ;  /* 0x00500000b730783b */ /* 0x000f220000000200 */
[----:B-1----:R-:W-:-:S05]  /*16610*/  FMUL.FTZ R2, R35, R4 ;  /* 0x0000000423027220 */ /* 0x002fca0000410000 */
[----:B------:R1:W-:Y:S02]  /*16620*/  MUFU.TANH R211, R2 ;  /* 0x0000000200d37308 */ /* 0x0003e40000002400 */
[----:B-1----:R-:W-:-:S06]  /*16630*/  FMUL.FTZ R2, R8, R4 ;  /* 0x0000000408027220 */ /* 0x002fcc0000410000 */
[----:B------:R1:W-:Y:S01]  /*16640*/  MUFU.TANH R218, R2 ;  /* 0x0000000200da7308 */ /* 0x0003e20000002400 */
[----:B------:R-:W-:Y:S01]  /*16650*/  HMMA.16816.F32.BF16 R32, R20, R46, R56 ;  /* 0x0000002e1420723c */ /* 0x000fe20000041838 */
[----:B------:R-:W-:Y:S01]  /*16660*/  IMAD.MOV.U32 R150, RZ, RZ, R219 ;  /* 0x000000ffff967224 */ /* 0x000fe200078e00db */
[----:B------:R-:W2:Y:S01]  /*16670*/  LDSM.16.M88.4 R44, [R96+0x9000] ;  /* 0x00900000602c783b */ /* 0x000ea20000000200 */
[----:B-1----:R-:W-:-:S04]  /*16680*/  FMUL.FTZ R2, R9, R4 ;  /* 0x0000000409027220 */ /* 0x002fc80000410000 */
[----:B------:R1:W-:Y:S02]  /*16690*/  MUFU.TANH R223, R2 ;  /* 0x0000000200df7308 */ /* 0x0003e40000002400 */
[----:B-1----:R-:W-:-:S06]  /*166a0*/  FMUL.FTZ R2, R10, R4 ;  /* 0x000000040a027220 */ /* 0x002fcc0000410000 */
[----:B------:R1:W-:Y:S01]  /*166b0*/  MUFU.TANH R221, R2 ;  /* 0x0000000200dd7308 */ /* 0x0003e20000002400 */
[----:B------:R-:W-:Y:S02]  /*166c0*/  IMAD.MOV.U32 R124, RZ, RZ, R238 ;  /* 0x000000ffff7c7224 */ /* 0x000fe400078e00ee */
[-C--:B-1----:R-:W-:Y:S02]  /*166d0*/  FMUL.FTZ R2, R11, R4.reuse ;  /* 0x000000040b027220 */ /* 0x082fe40000410000 */
[----:B--2---:R-:W-:Y:S03]  /*166e0*/  HMMA.16816.F32.BF16 R8, R12, R60, R28 ;  /* 0x0000003c0c08723c */ /* 0x004fe6000004181c */
[----:B------:R1:W-:Y:S05]  /*166f0*/  MUFU.TANH R220, R2 ;  /* 0x0000000200dc7308 */ /* 0x0003ea0000002400 */
[----:B---3--:R-:W-:Y:S01]  /*16700*/  HMMA.16816.F32.BF16 R28, R20, R64, R76 ;  /* 0x00000040141c723c */ /* 0x008fe2000004184c */
[----:B-1----:R-:W-:-:S04]  /*16710*/  FMUL.FTZ R2, R40, R4 ;  /* 0x0000000428027220 */ /* 0x002fc80000410000 */
[----:B------:R1:W-:Y:S03]  /*16720*/  MUFU.TANH R219, R2 ;  /* 0x0000000200db7308 */ /* 0x0003e60000002400 */
[----:B------:R-:W-:Y:S01]  /*16730*/  HMMA.16816.F32.BF16 R88, R24, R54, R144 ;  /* 0x000000361858723c */ /* 0x000fe20000041890 */
[----:B------:R-:W-:-:S06]  /*16740*/  IMAD.MOV.U32 R131, RZ, RZ, R236 ;  /* 0x000000ffff837224 */ /* 0x000fcc00078e00ec */
[----:B------:R-:W-:Y:S02]  /*16750*/  IMAD.MOV.U32 R146, RZ, RZ, R222 ;  /* 0x000000ffff927224 */ /* 0x000fe400078e00de */
[----:B-1----:R-:W-:-:S04]  /*16760*/  FMUL.FTZ R2, R41, R4 ;  /* 0x0000000429027220 */ /* 0x002fc80000410000 */
[----:B------:R1:W-:Y:S01]  /*16770*/  MUFU.TANH R238, R2 ;  /* 0x0000000200ee7308 */ /* 0x0003e20000002400 */
[----:B------:R-:W-:Y:S01]  /*16780*/  HMMA.16816.F32.BF16 R36, R12, R62, R32 ;  /* 0x0000003e0c24723c */ /* 0x000fe20000041820 */
[----:B-----5:R-:W-:-:S07]  /*16790*/  IMAD.MOV.U32 R157, RZ, RZ, R229 ;  /* 0x000000ffff9d7224 */ /* 0x020fce00078e00e5 */
[----:B------:R-:W-:Y:S01]  /*167a0*/  HMMA.16816.F32.BF16 R104, R24, R52, R140 ;  /* 0x000000341868723c */ /* 0x000fe2000004188c */
[----:B------:R-:W-:Y:S01]  /*167b0*/  IMAD.MOV.U32 R156, RZ, RZ, R228 ;  /* 0x000000ffff9c7224 */ /* 0x000fe200078e00e4 */
[----:B------:R-:W-:Y:S01]  /*167c0*/  LDSM.16.M88.4 R52, [R96+0x8800] ;  /* 0x008800006034783b */ /* 0x000fe20000000200 */
[----:B------:R-:W-:Y:S01]  /*167d0*/  IMAD.MOV.U32 R120, RZ, RZ, R235 ;  /* 0x000000ffff787224 */ /* 0x000fe200078e00eb */
[----:B------:R-:W-:Y:S02]  /*167e0*/  MOV R148, R234 ;  /* 0x000000ea00947202 */ /* 0x000fe40000000f00 */
[----:B------:R-:W-:Y:S01]  /*167f0*/  LDSM.16.M88.4 R60, [R138+0x6800] ;  /* 0x006800008a3c783b */ /* 0x000fe20000000200 */
[----:B-1----:R-:W-:-:S04]  /*16800*/  FMUL.FTZ R2, R42, R4 ;  /* 0x000000042a027220 */ /* 0x002fc80000410000 */
[----:B------:R1:W-:Y:S01]  /*16810*/  MUFU.TANH R222, R2 ;  /* 0x0000000200de7308 */ /* 0x0003e20000002400 */
[----:B----4-:R-:W-:Y:S01]  /*16820*/  HMMA.16816.F32.BF16 R32, R12, R48, R28 ;  /* 0x000000300c20723c */ /* 0x010fe2000004181c */
[----:B------:R-:W-:Y:S01]  /*16830*/  LDSM.16.M88.4 R28, [R138+0x6000] ;  /* 0x006000008a1c783b */ /* 0x000fe20000000200 */
[----:B------:R-:W-:Y:S01]  /*16840*/  MOV R141, R237 ;  /* 0x000000ed008d7202 */ /* 0x000fe20000000f00 */
[-C--:B-1----:R-:W-:Y:S02]  /*16850*/  FMUL.FTZ R2, R43, R4.reuse ;  /* 0x000000042b027220 */ /* 0x082fe40000410000 */
[----:B------:R-:W1:Y:S02]  /*16860*/  LDSM.16.M88.4 R40, [R138+0x5800] ;  /* 0x005800008a28783b */ /* 0x000e640000000200 */
[----:B------:R2:W-:Y:S02]  /*16870*/  MUFU.TANH R236, R2 ;  /* 0x0000000200ec7308 */ /* 0x0005e40000002400 */
[----:B--2---:R-:W-:-:S06]  /*16880*/  FMUL.FTZ R2, R8, R4 ;  /* 0x0000000408027220 */ /* 0x004fcc0000410000 */
[----:B------:R2:W-:Y:S02]  /*16890*/  MUFU.TANH R229, R2 ;  /* 0x0000000200e57308 */ /* 0x0005e40000002400 */
[----:B--2---:R-:W-:-:S06]  /*168a0*/  FMUL.FTZ R2, R9, R4 ;  /* 0x0000000409027220 */ /* 0x004fcc0000410000 */
[----:B------:R2:W-:Y:S02]  /*168b0*/  MUFU.TANH R237, R2 ;  /* 0x0000000200ed7308 */ /* 0x0005e40000002400 */
[----:B--2---:R-:W-:-:S06]  /*168c0*/  FMUL.FTZ R2, R10, R4 ;  /* 0x000000040a027220 */ /* 0x004fcc0000410000 */
[----:B------:R2:W-:Y:S02]  /*168d0*/  MUFU.TANH R228, R2 ;  /* 0x0000000200e47308 */ /* 0x0005e40000002400 */
[----:B--2---:R-:W-:Y:S02]  /*168e0*/  FMUL.FTZ R2, R11, R4 ;  /* 0x000000040b027220 */ /* 0x004fe40000410000 */
[----:B------:R-:W-:Y:S01]  /*168f0*/  HMMA.16816.F32.BF16 R8, R20, R66, R92 ;  /* 0x000000421408723c */ /* 0x000fe2000004185c */
[----:B------:R-:W-:-:S03]  /*16900*/  IMAD.MOV.U32 R143, RZ, RZ, R233 ;  /* 0x000000ffff8f7224 */ /* 0x000fc600078e00e9 */
[----:B------:R2:W-:Y:S01]  /*16910*/  MUFU.TANH R235, R2 ;  /* 0x0000000200eb7308 */ /* 0x0005e20000002400 */
[----:B------:R-:W3:Y:S01]  /*16920*/  LDSM.16.M88.4 R64, [R183+0x5800] ;  /* 0x00580000b740783b */ /* 0x000ee20000000200 */
[----:B------:R-:W-:Y:S01]  /*16930*/  MOV R142, R227 ;  /* 0x000000e3008e7202 */ /* 0x000fe20000000f00 */
[----:B--2---:R-:W-:-:S05]  /*16940*/  FMUL.FTZ R2, R36, R4 ;  /* 0x0000000424027220 */ /* 0x004fca0000410000 */
[----:B------:R2:W-:Y:S01]  /*16950*/  MUFU.TANH R234, R2 ;  /* 0x0000000200ea7308 */ /* 0x0005e20000002400 */
[----:B------:R-:W-:Y:S01]  /*16960*/  HMMA.16816.F32.BF16 R76, R24, R44, R168 ;  /* 0x0000002c184c723c */ /* 0x000fe200000418a8 */
[----:B--2---:R-:W-:-:S06]  /*16970*/  FMUL.FTZ R2, R37, R4 ;  /* 0x0000000425027220 */ /* 0x004fcc0000410000 */
[----:B------:R2:W-:Y:S01]  /*16980*/  MUFU.TANH R233, R2 ;  /* 0x0000000200e97308 */ /* 0x0005e20000002400 */
[----:B------:R-:W-:Y:S08]  /*16990*/  HMMA.16816.F32.BF16 R68, R24, R46, R172 ;  /* 0x0000002e1844723c */ /* 0x000ff000000418ac */
[----:B-1----:R-:W-:Y:S01]  /*169a0*/  HMMA.16816.F32.BF16 R44, R20, R40, R104 ;  /* 0x00000028142c723c */ /* 0x002fe20000041868 */
[----:B--2---:R-:W-:-:S07]  /*169b0*/  FMUL.FTZ R2, R38, R4 ;  /* 0x0000000426027220 */ /* 0x004fce0000410000 */
[----:B------:R-:W-:Y:S01]  /*169c0*/  HMMA.16816.F32.BF16 R56, R20, R42, R88 ;  /* 0x0000002a1438723c */ /* 0x000fe20000041858 */
[----:B------:R1:W-:Y:S07]  /*169d0*/  MUFU.TANH R227, R2 ;  /* 0x0000000200e37308 */ /* 0x0003ee0000002400 */
[----:B------:R-:W-:Y:S08]  /*169e0*/  HMMA.16816.F32.BF16 R40, R12, R50, R8 ;  /* 0x000000320c28723c */ /* 0x000ff00000041808 */
[----:B------:R-:W-:Y:S01]  /*169f0*/  HMMA.16816.F32.BF16 R8, R20, R30, R84 ;  /* 0x0000001e1408723c */ /* 0x000fe20000041854 */
[----:B------:R-:W-:Y:S01]  /*16a00*/  IMAD.MOV.U32 R80, RZ, RZ, R97 ;  /* 0x000000ffff507224 */ /* 0x000fe200078e0061 */
[----:B------:R-:W-:Y:S01]  /*16a10*/  MOV R81, R17 ;  /* 0x0000001100517202 */ /* 0x000fe20000000f00 */
[----:B-1----:R-:W-:-:S02]  /*16a20*/  FMUL.FTZ R2, R39, R4 ;  /* 0x0000000427027220 */ /* 0x002fc40000410000 */
[----:B------:R-:W-:Y:S01]  /*16a30*/  IMAD.MOV.U32 R149, RZ, RZ, R232 ;  /* 0x000000ffff957224 */ /* 0x000fe200078e00e8 */
[----:B------:R-:W-:Y:S01]  /*16a40*/  MOV R130, R231 ;  /* 0x000000e700827202 */ /* 0x000fe20000000f00 */
[----:B------:R-:W-:Y:S01]  /*16a50*/  IMAD.MOV.U32 R126, RZ, RZ, R230 ;  /* 0x000000ffff7e7224 */ /* 0x000fe200078e00e6 */
[----:B------:R-:W-:Y:S01]  /*16a60*/  HMMA.16816.F32.BF16 R36, R20, R28, R100 ;  /* 0x0000001c1424723c */ /* 0x000fe20000041864 */
[----:B------:R-:W1:Y:S01]  /*16a70*/  LDSM.16.M88.4 R28, [R183+0x6000] ;  /* 0x00600000b71c783b */ /* 0x000e620000000200 */
[----:B------:R-:W-:Y:S01]  /*16a80*/  IMAD.MOV.U32 R158, RZ, RZ, R81 ;  /* 0x000000ffff9e7224 */ /* 0x000fe200078e0051 */
[----:B------:R-:W-:Y:S01]  /*16a90*/  MOV R129, R80 ;  /* 0x0000005000817202 */ /* 0x000fe20000000f00 */
[----:B------:R2:W-:Y:S01]  /*16aa0*/  MUFU.TANH R232, R2 ;  /* 0x0000000200e87308 */ /* 0x0005e20000002400 */
[----:B------:R-:W-:Y:S01]  /*16ab0*/  IMAD.MOV.U32 R127, RZ, RZ, R226 ;  /* 0x000000ffff7f7224 */ /* 0x000fe200078e00e2 */
[----:B------:R-:W-:Y:S01]  /*16ac0*/  MOV R145, R224 ;  /* 0x000000e000917202 */ /* 0x000fe20000000f00 */
[----:B------:R-:W-:Y:S01]  /*16ad0*/  IMAD.MOV.U32 R123, RZ, RZ, R205 ;  /* 0x000000ffff7b7224 */ /* 0x000fe200078e00cd */
[----:B------:R-:W-:Y:S01]  /*16ae0*/  HMMA.16816.F32.BF16 R80, R24, R54, R164 ;  /* 0x000000361850723c */ /* 0x000fe200000418a4 */
[----:B------:R-:W-:Y:S01]  /*16af0*/  IMAD.MOV.U32 R125, RZ, RZ, R198 ;  /* 0x000000ffff7d7224 */ /* 0x000fe200078e00c6 */
[----:B------:R-:W-:-:S02]  /*16b00*/  MOV R140, R154 ;  /* 0x0000009a008c7202 */ /* 0x000fc40000000f00 */
[----:B------:R-:W-:Y:S01]  /*16b10*/  MOV R144, R181 ;  /* 0x000000b500907202 */ /* 0x000fe20000000f00 */
[----:B------:R-:W-:Y:S01]  /*16b20*/  IMAD.MOV.U32 R151, RZ, RZ, R16 ;  /* 0x000000ffff977224 */ /* 0x000fe200078e0010 */
[C---:B------:R-:W-:Y:S01]  /*16b30*/  IADD3 R5, R0.reuse, 0x9, RZ ;  /* 0x0000000900057810 */ /* 0x040fe20007ffe0ff */
[----:B------:R-:W-:Y:S01]  /*16b40*/  IMAD.MOV.U32 R159, RZ, RZ, R109 ;  /* 0x000000ffff9f7224 */ /* 0x000fe200078e006d */
[----:B------:R-:W-:Y:S01]  /*16b50*/  HMMA.16816.F32.BF16 R72, R24, R52, R160 ;  /* 0x000000341848723c */ /* 0x000fe200000418a0 */
[C---:B------:R-:W-:Y:S01]  /*16b60*/  IADD3 R116, R0.reuse, 0x10, RZ ;  /* 0x0000001000747810 */ /* 0x040fe20007ffe0ff */
[----:B------:R-:W-:Y:S01]  /*16b70*/  IMAD.MOV.U32 R147, RZ, RZ, R108 ;  /* 0x000000ffff937224 */ /* 0x000fe200078e006c */
[----:B------:R-:W-:Y:S01]  /*16b80*/  IADD3 R98, R0, 0x11, RZ ;  /* 0x0000001100627810 */ /* 0x000fe20007ffe0ff */
[----:B--2---:R-:W-:Y:S01]  /*16b90*/  FMUL.FTZ R2, R32, R4 ;  /* 0x0000000420027220 */ /* 0x004fe20000410000 */
[C---:B------:R-:W-:Y:S02]  /*16ba0*/  IADD3 R118, R0.reuse, 0x18, RZ ;  /* 0x0000001800767810 */ /* 0x040fe40007ffe0ff */
[C---:B------:R-:W-:Y:S01]  /*16bb0*/  IADD3 R117, R0.reuse, 0x19, RZ ;  /* 0x0000001900757810 */ /* 0x040fe20007ffe0ff */
[----:B------:R2:W-:Y:S01]  /*16bc0*/  MUFU.TANH R231, R2 ;  /* 0x0000000200e77308 */ /* 0x0005e20000002400 */
[----:B------:R-:W4:Y:S01]  /*16bd0*/  S2R R161, SR_TID.X ;  /* 0x0000000000a17919 */ /* 0x000f220000002100 */
[----:B---3--:R-:W-:Y:S01]  /*16be0*/  HMMA.16816.F32.BF16 R44, R12, R64, R44 ;  /* 0x000000400c2c723c */ /* 0x008fe2000004182c */
[----:B------:R-:W-:-:S02]  /*16bf0*/  IADD3 R133, R0, 0x20, RZ ;  /* 0x0000002000857810 */ /* 0x000fc40007ffe0ff */
[----:B------:R-:W-:Y:S02]  /*16c00*/  MOV R128, R110 ;  /* 0x0000006e00807202 */ /* 0x000fe40000000f00 */
[----:B------:R-:W-:Y:S01]  /*16c10*/  IADD3 R139, R0, 0x21, RZ ;  /* 0x00000021008b7810 */ /* 0x000fe20007ffe0ff */
[----:B------:R-:W-:Y:S01]  /*16c20*/  IMAD.MOV.U32 R121, RZ, RZ, R111 ;  /* 0x000000ffff797224 */ /* 0x000fe200078e006f */
[----:B------:R-:W-:Y:S01]  /*16c30*/  LDSM.16.M88.4 R84, [R96+0x9800] ;  /* 0x009800006054783b */ /* 0x000fe20000000200 */
[----:B------:R-:W-:Y:S01]  /*16c40*/  HMMA.16816.F32.BF16 R100, R20, R62, R80 ;  /* 0x0000003e1464723c */ /* 0x000fe20000041850 */
[----:B------:R-:W-:Y:S01]  /*16c50*/  IMAD.MOV.U32 R154, RZ, RZ, R182 ;  /* 0x000000ffff9a7224 */ /* 0x000fe200078e00b6 */
[----:B------:R-:W-:Y:S01]  /*16c60*/  I2F R196, R5 ;  /* 0x0000000500c47306 */ /* 0x000fe20000201400 */
[----:B------:R-:W3:Y:S01]  /*16c70*/  LDSM.16.M88.4 R52, [R138+0x7000] ;  /* 0x007000008a34783b */ /* 0x000ee20000000200 */
[----:B--2---:R-:W-:-:S06]  /*16c80*/  FMUL.FTZ R2, R33, R4 ;  /* 0x0000000421027220 */ /* 0x004fcc0000410000 */
[----:B------:R2:W-:Y:S01]  /*16c90*/  MUFU.TANH R230, R2 ;  /* 0x0000000200e67308 */ /* 0x0005e20000002400 */
[----:B-1----:R-:W-:Y:S01]  /*16ca0*/  HMMA.16816.F32.BF16 R80, R12, R30, R8 ;  /* 0x0000001e0c50723c */ /* 0x002fe20000041808 */
[----:B------:R-:W1:Y:S01]  /*16cb0*/  S2R R8, SR_CTAID.X ;  /* 0x0000000000087919 */ /* 0x000e620000002500 */
[----:B--2---:R-:W-:-:S05]  /*16cc0*/  FMUL.FTZ R2, R34, R4 ;  /* 0x0000000422027220 */ /* 0x004fca0000410000 */
[----:B------:R2:W-:Y:S02]  /*16cd0*/  MUFU.TANH R226, R2 ;  /* 0x0000000200e27308 */ /* 0x0005e40000002400 */
[----:B--2---:R-:W-:-:S06]  /*16ce0*/  FMUL.FTZ R2, R35, R4 ;  /* 0x0000000423027220 */ /* 0x004fcc0000410000 */
[----:B------:R2:W-:Y:S01]  /*16cf0*/  MUFU.TANH R224, R2 ;  /* 0x0000000200e07308 */ /* 0x0005e20000002400 */
[----:B----4-:R-:W-:Y:S01]  /*16d00*/  SHF.R.S32.HI R163, RZ, 0x1f, R161 ;  /* 0x0000001fffa37819 */ /* 0x010fe200000114a1 */
[----:B--2---:R-:W-:-:S06]  /*16d10*/  FMUL.FTZ R2, R40, R4 ;  /* 0x0000000428027220 */ /* 0x004fcc0000410000 */
[----:B------:R2:W-:Y:S01]  /*16d20*/  MUFU.TANH R205, R2 ;  /* 0x0000000200cd7308 */ /* 0x0005e20000002400 */
[----:B------:R-:W-:Y:S01]  /*16d30*/  LEA.HI R163, R163, R161, RZ, 0x5 ;  /* 0x000000a1a3a37211 */ /* 0x000fe200078f28ff */
[----:B--2---:R-:W-:-:S06]  /*16d40*/  FMUL.FTZ R2, R41, R4 ;  /* 0x0000000429027220 */ /* 0x004fcc0000410000 */
[----:B------:R2:W-:Y:S01]  /*16d50*/  MUFU.TANH R198, R2 ;  /* 0x0000000200c67308 */ /* 0x0005e20000002400 */
[----:B------:R-:W-:Y:S01]  /*16d60*/  IMAD.MOV.U32 R162, RZ, RZ, R180 ;  /* 0x000000ffffa27224 */ /* 0x000fe200078e00b4 */
[----:B------:R-:W-:Y:S01]  /*16d70*/  SHF.R.S32.HI R163, RZ, 0x5, R163 ;  /* 0x00000005ffa37819 */ /* 0x000fe200000114a3 */
[----:B--2---:R-:W-:-:S05]  /*16d80*/  FMUL.FTZ R2, R42, R4 ;  /* 0x000000042a027220 */ /* 0x004fca0000410000 */
[----:B------:R2:W-:Y:S02]  /*16d90*/  MUFU.TANH R182, R2 ;  /* 0x0000000200b67308 */ /* 0x0005e40000002400 */
[----:B--2---:R-:W-:-:S06]  /*16da0*/  FMUL.FTZ R2, R43, R4 ;  /* 0x000000042b027220 */ /* 0x004fcc0000410000 */
[----:B------:R2:W-:Y:S02]  /*16db0*/  MUFU.TANH R181, R2 ;  /* 0x0000000200b57308 */ /* 0x0005e40000002400 */
[----:B--2---:R-:W-:-:S06]  /*16dc0*/  FMUL.FTZ R2, R44, R4 ;  /* 0x000000042c027220 */ /* 0x004fcc0000410000 */
[----:B------:R2:W-:Y:S02]  /*16dd0*/  MUFU.TANH R180, R2 ;  /* 0x0000000200b47308 */ /* 0x0005e40000002400 */
[----:B--2---:R-:W-:Y:S01]  /*16de0*/  LEA R2, R163, R162, 0x4 ;  /* 0x000000a2a3027211 */ /* 0x004fe200078e20ff */
[----:B-1----:R-:W-:-:S05]  /*16df0*/  IMAD.SHL.U32 R163, R8, 0x40, RZ ;  /* 0x0000004008a37824 */ /* 0x002fca00078e00ff */
[----:B------:R-:W-:Y:S01]  /*16e00*/  IADD3 R2, R2, 0x1, R163 ;  /* 0x0000000102027810 */ /* 0x000fe20007ffe0a3 */
[----:B------:R-:W-:Y:S01]  /*16e10*/  IMAD.MOV.U32 R163, RZ, RZ, R156 ;  /* 0x000000ffffa37224 */ /* 0x000fe200078e009c */
[----:B------:R-:W-:Y:S01]  /*16e20*/  MOV R156, R157 ;  /* 0x0000009d009c7202 */ /* 0x000fe20000000f00 */
[----:B------:R-:W-:Y:S02]  /*16e30*/  IMAD.MOV.U32 R157, RZ, RZ, R151 ;  /* 0x000000ffff9d7224 */ /* 0x000fe400078e0097 */
[----:B------:R-:W-:Y:S01]  /*16e40*/  IMAD.MOV.U32 R151, RZ, RZ, R144 ;  /* 0x000000ffff977224 */ /* 0x000fe200078e0090 */
[----:B------:R-:W-:Y:S01]  /*16e50*/  IADD3 R2, R213, R2, -R163 ;  /* 0x00000002d5027210 */ /* 0x000fe20007ffe8a3 */
[----:B------:R-:W-:Y:S01]  /*16e60*/  IMAD.MOV.U32 R163, RZ, RZ, R156 ;  /* 0x000000ffffa37224 */ /* 0x000fe200078e009c */
[----:B------:R-:W-:Y:S01]  /*16e70*/  MOV R156, R157 ;  /* 0x0000009d009c7202 */ /* 0x000fe20000000f00 */
[----:B------:R-:W-:Y:S01]  /*16e80*/  IMAD.MOV.U32 R157, RZ, RZ, R151 ;  /* 0x000000ffff9d7224 */ /* 0x000fe200078e0097 */
[----:B------:R-:W-:Y:S01]  /*16e90*/  MOV R144, R123 ;  /* 0x0000007b00907202 */ /* 0x000fe20000000f00 */
[----:B------:R-:W-:-:S02]  /*16ea0*/  IMAD.MOV.U32 R123, RZ, RZ, R136 ;  /* 0x000000ffff7b7224 */ /* 0x000fc400078e0088 */
[----:B------:R-:W-:Y:S01]  /*16eb0*/  IMAD.MOV.U32 R151, RZ, RZ, R145 ;  /* 0x000000ffff977224 */ /* 0x000fe200078e0091 */
[----:B------:R-:W2:Y:S01]  /*16ec0*/  LDL.LU R136, [R1+0x1bc] ;  /* 0x0001bc0001887983 */ /* 0x000ea20000300800 */
[----:B------:R-:W-:-:S03]  /*16ed0*/  MOV R145, R132 ;  /* 0x0000008400917202 */ /* 0x000fc60000000f00 */
[----:B------:R-:W4:Y:S01]  /*16ee0*/  LDL.LU R132, [R1+0x1b8] ;  /* 0x0001b80001847983 */ /* 0x000f220000300800 */
[----:B------:R-:W-:Y:S02]  /*16ef0*/  IMAD.IADD R2, R163, 0x1, R2 ;  /* 0x00000001a3027824 */ /* 0x000fe400078e0202 */
[----:B------:R-:W4:Y:S01]  /*16f00*/  I2F R163, R0 ;  /* 0x0000000000a37306 */ /* 0x000f220000201400 */
[----:B------:R-:W-:Y:S01]  /*16f10*/  IMAD.MOV.U32 R162, RZ, RZ, R156 ;  /* 0x000000ffffa27224 */ /* 0x000fe200078e009c */
[----:B------:R-:W-:Y:S01]  /*16f20*/  MOV R156, R157 ;  /* 0x0000009d009c7202 */ /* 0x000fe20000000f00 */
[----:B------:R-:W-:Y:S01]  /*16f30*/  IMAD.MOV.U32 R157, RZ, RZ, R151 ;  /* 0x000000ffff9d7224 */ /* 0x000fe200078e0097 */
[C---:B------:R-:W-:Y:S01]  /*16f40*/  IMNMX R8, R2.reuse, R213, PT ;  /* 0x000000d502087217 */ /* 0x040fe20003800200 */
[----:B------:R-:W-:Y:S01]  /*16f50*/  IMAD.MOV.U32 R151, RZ, RZ, R6 ;  /* 0x000000ffff977224 */ /* 0x000fe200078e0006 */
[----:B------:R-:W-:Y:S01]  /*16f60*/  IADD3 R6, R2, 0x8, RZ ;  /* 0x0000000802067810 */ /* 0x000fe20007ffe0ff */
[----:B----4-:R-:W-:Y:S01]  /*16f70*/  FFMA.FTZ R2, R132, R163, R162 ;  /* 0x000000a384027223 */ /* 0x010fe200000100a2 */
[----:B------:R-:W-:Y:S01]  /*16f80*/  MOV R163, R156 ;  /* 0x0000009c00a37202 */ /* 0x000fe20000000f00 */
[----:B------:R-:W-:-:S02]  /*16f90*/  IMAD.MOV.U32 R156, RZ, RZ, R157 ;  /* 0x000000ffff9c7224 */ /* 0x000fc400078e009d */
[----:B------:R-:W-:Y:S01]  /*16fa0*/  IMAD.MOV.U32 R157, RZ, RZ, R158 ;  /* 0x000000ffff9d7224 */ /* 0x000fe200078e009e */
[----:B------:R-:W-:Y:S01]  /*16fb0*/  MOV R158, R159 ;  /* 0x0000009f009e7202 */ /* 0x000fe20000000f00 */
[----:B------:R-:W-:Y:S02]  /*16fc0*/  IMAD.MOV.U32 R159, RZ, RZ, R148 ;  /* 0x000000ffff9f7224 */ /* 0x000fe400078e0094 */
[----:B------:R-:W-:Y:S01]  /*16fd0*/  IMAD.MOV.U32 R148, RZ, RZ, R149 ;  /* 0x000000ffff947224 */ /* 0x000fe200078e0095 */
[----:B------:R-:W-:Y:S01]  /*16fe0*/  MOV R149, R130 ;  /* 0x0000008200957202 */ /* 0x000fe20000000f00 */
[----:B------:R-:W-:Y:S02]  /*16ff0*/  IMAD.MOV.U32 R130, RZ, RZ, R126 ;  /* 0x000000ffff827224 */ /* 0x000fe400078e007e */
[----:B------:R-:W-:Y:S02]  /*17000*/  IMAD.MOV.U32 R126, RZ, RZ, R197 ;  /* 0x000000ffff7e7224 */ /* 0x000fe400078e00c5 */
[----:B------:R-:W4:Y:S01]  /*17010*/  LDL.LU R197, [R1+0x1b4] ;  /* 0x0001b40001c57983 */ /* 0x000f220000300800 */
[----:B------:R-:W-:-:S02]  /*17020*/  IMNMX R6, R6, R213, PT ;  /* 0x000000d506067217 */ /* 0x000fc40003800200 */
[C---:B------:R-:W-:Y:S02]  /*17030*/  ISETP.GE.AND P6, PT, R5.reuse, R8, PT ;  /* 0x000000080500720c */ /* 0x040fe40003fc6270 */
[-C--:B------:R-:W-:Y:S01]  /*17040*/  ISETP.GE.AND P4, PT, R5, R6.reuse, PT ;  /* 0x000000060500720c */ /* 0x080fe20003f86270 */
[----:B------:R-:W-:Y:S01]  /*17050*/  FFMA.FTZ R5, R132, R195, R163 ;  /* 0x000000c384057223 */ /* 0x000fe200000100a3 */
[----:B------:R-:W-:Y:S01]  /*17060*/  ISETP.GE.AND P2, PT, R0, R6, PT ;  /* 0x000000060000720c */ /* 0x000fe20003f46270 */
[----:B------:R-:W-:Y:S01]  /*17070*/  IMAD.MOV.U32 R162, RZ, RZ, R157 ;  /* 0x000000ffffa27224 */ /* 0x000fe200078e009d */
[----:B------:R-:W-:Y:S01]  /*17080*/  MOV R161, R156 ;  /* 0x0000009c00a17202 */ /* 0x000fe20000000f00 */
[----:B------:R-:W-:Y:S01]  /*17090*/  IMAD.MOV.U32 R163, RZ, RZ, R158 ;  /* 0x000000ffffa37224 */ /* 0x000fe200078e009e */
[----:B------:R-:W-:Y:S01]  /*170a0*/  MOV R156, R159 ;  /* 0x0000009f009c7202 */ /* 0x000fe20000000f00 */
[----:B------:R-:W-:Y:S01]  /*170b0*/  IMAD.MOV.U32 R159, RZ, RZ, R148 ;  /* 0x000000ffff9f7224 */ /* 0x000fe200078e0094 */
[----:B------:R-:W-:Y:S01]  /*170c0*/  MOV R158, R130 ;  /* 0x00000082009e7202 */ /* 0x000fe20000000f00 */
[----:B------:R-:W-:Y:S01]  /*170d0*/  IMAD.MOV.U32 R148, RZ, RZ, R126 ;  /* 0x000000ffff947224 */ /* 0x000fe200078e007e */
[----:B------:R-:W-:Y:S01]  /*170e0*/  FSEL R126, R2, -INF , !P2 ;  /* 0xff800000027e7808 */ /* 0x000fe20005000000 */
[----:B------:R-:W-:Y:S01]  /*170f0*/  IMAD.MOV.U32 R157, RZ, RZ, R149 ;  /* 0x000000ffff9d7224 */ /* 0x000fe200078e0095 */
[----:B------:R-:W-:Y:S01]  /*17100*/  ISETP.GE.AND P5, PT, R7, R8, PT ;  /* 0x000000080700720c */ /* 0x000fe20003fa6270 */
[----:B------:R-:W-:Y:S01]  /*17110*/  IMAD.MOV.U32 R160, RZ, RZ, R163 ;  /* 0x000000ffffa07224 */ /* 0x000fe200078e00a3 */
[----:B------:R-:W-:Y:S01]  /*17120*/  MOV R167, R162 ;  /* 0x000000a200a77202 */ /* 0x000fe20000000f00 */
[----:B------:R-:W-:-:S02]  /*17130*/  IMAD.MOV.U32 R149, RZ, RZ, R188 ;  /* 0x000000ffff957224 */ /* 0x000fc400078e00bc */
[----:B------:R-:W-:Y:S01]  /*17140*/  IMAD.MOV.U32 R163, RZ, RZ, R158 ;  /* 0x000000ffffa37224 */ /* 0x000fe200078e009e */
[----:B------:R-:W-:Y:S01]  /*17150*/  MOV R162, R157 ;  /* 0x0000009d00a27202 */ /* 0x000fe20000000f00 */
[----:B------:R-:W-:Y:S02]  /*17160*/  IMAD.MOV.U32 R158, RZ, RZ, R144 ;  /* 0x000000ffff9e7224 */ /* 0x000fe400078e0090 */
[----:B------:R-:W-:Y:S02]  /*17170*/  IMAD.MOV.U32 R144, RZ, RZ, R140 ;  /* 0x000000ffff907224 */ /* 0x000fe400078e008c */
[----:B------:R-:W-:Y:S01]  /*17180*/  IMAD.MOV.U32 R157, RZ, RZ, R148 ;  /* 0x000000ffff9d7224 */ /* 0x000fe200078e0094 */
[----:B------:R-:W-:Y:S01]  /*17190*/  MOV R148, R125 ;  /* 0x0000007d00947202 */ /* 0x000fe20000000f00 */
[----:B------:R-:W1:Y:S01]  /*171a0*/  I2F R201, R116 ;  /* 0x0000007400c97306 */ /* 0x000e620000201400 */
[----:B--2---:R-:W-:Y:S02]  /*171b0*/  ISETP.GE.AND P0, PT, R136, R8, PT ;  /* 0x000000088800720c */ /* 0x004fe40003f06270 */
[----:B------:R-:W-:-:S02]  /*171c0*/  ISETP.GE.AND P3, PT, R7, R6, PT ;  /* 0x000000060700720c */ /* 0x000fc40003f66270 */
[----:B------:R-:W-:Y:S02]  /*171d0*/  FSEL R130, R5, -INF , !P0 ;  /* 0xff80000005827808 */ /* 0x000fe40004000000 */
[----:B------:R-:W-:Y:S01]  /*171e0*/  ISETP.GE.AND P2, PT, R116, R8, PT ;  /* 0x000000087400720c */ /* 0x000fe20003f46270 */
[----:B------:R-:W2:Y:S08]  /*171f0*/  I2F R199, R98 ;  /* 0x0000006200c77306 */ /* 0x000eb00000201400 */
[----:B------:R-:W1:Y:S01]  /*17200*/  I2F R203, R118 ;  /* 0x0000007600cb7306 */ /* 0x000e620000201400 */
[----:B------:R-:W-:-:S02]  /*17210*/  ISETP.GE.AND P1, PT, R136, R6, PT ;  /* 0x000000068800720c */ /* 0x000fc40003f26270 */
[----:B------:R-:W-:-:S05]  /*17220*/  ISETP.GE.AND P0, PT, R116, R6, PT ;  /* 0x000000067400720c */ /* 0x000fca0003f06270 */
[----:B------:R-:W1:Y:S01]  /*17230*/  I2F R200, R117 ;  /* 0x0000007500c87306 */ /* 0x000e620000201400 */
[----:B------:R-:W-:-:S07]  /*17240*/  FFMA.FTZ R7, R132, R195, R99 ;  /* 0x000000c384077223 */ /* 0x000fce0000010063 */
[----:B------:R-:W1:Y:S01]  /*17250*/  I2F R206, R133 ;  /* 0x0000008500ce7306 */ /* 0x000e620000201400 */
[----:B------:R-:W-:Y:S01]  /*17260*/  FSEL R125, R7, -INF , !P1 ;  /* 0xff800000077d7808 */ /* 0x000fe20004800000 */
[----:B------:R-:W-:Y:S01]  /*17270*/  HMMA.16816.F32.BF16 R32, R20, R60, R72 ;  /* 0x0000003c1420723c */ /* 0x000fe20000041848 */
[----:B------:R-:W-:-:S05]  /*17280*/  ISETP.GE.AND P1, PT, R98, R8, PT ;  /* 0x000000086200720c */ /* 0x000fca0003f26270 */
[----:B------:R-:W1:Y:S01]  /*17290*/  I2F R202, R139 ;  /* 0x0000008b00ca7306 */ /* 0x000e620000201400 */
[C---:B------:R-:W-:Y:S01]  /*172a0*/  FFMA.FTZ R7, R132.reuse, R196, R244 ;  /* 0x000000c484077223 */ /* 0x040fe200000100f4 */
[----:B------:R-:W2:Y:S04]  /*172b0*/  LDL.LU R99, [R1+0x1b0] ;  /* 0x0001b00001637983 */ /* 0x000ea80000300800 */
[----:B------:R1:W5:Y:S01]  /*172c0*/  LDL.LU R188, [R1+0x1ac] ;  /* 0x0001ac0001bc7983 */ /* 0x0003620000300800 */
[----:B---3--:R-:W-:Y:S01]  /*172d0*/  HMMA.16816.F32.BF16 R108, R20, R52, R76 ;  /* 0x00000034146c723c */ /* 0x008fe2000004184c */
[----:B----4-:R-:W-:Y:S02]  /*172e0*/  FFMA.FTZ R2, R132, R197, R161 ;  /* 0x000000c584027223 */ /* 0x010fe400000100a1 */
[----:B------:R-:W-:Y:S01]  /*172f0*/  IMAD.MOV.U32 R161, RZ, RZ, R156 ;  /* 0x000000ffffa17224 */ /* 0x000fe200078e009c */
[----:B------:R-:W-:-:S02]  /*17300*/  MOV R156, R149 ;  /* 0x00000095009c7202 */ /* 0x000fc40000000f00 */
[----:B------:R-:W-:Y:S01]  /*17310*/  FSEL R140, R2, -INF , !P5 ;  /* 0xff800000028c7808 */ /* 0x000fe20006800000 */
[----:B------:R-:W-:Y:S02]  /*17320*/  FFMA.FTZ R2, R132, R197, R167 ;  /* 0x000000c584027223 */ /* 0x000fe400000100a7 */
[----:B------:R-:W-:Y:S01]  /*17330*/  IMAD.MOV.U32 R167, RZ, RZ, R160 ;  /* 0x000000ffffa77224 */ /* 0x000fe200078e00a0 */
[----:B------:R-:W-:Y:S01]  /*17340*/  MOV R160, R161 ;  /* 0x000000a100a07202 */ /* 0x000fe20000000f00 */
[----:B------:R-:W-:Y:S02]  /*17350*/  IMAD.MOV.U32 R149, RZ, RZ, R184 ;  /* 0x000000ffff957224 */ /* 0x000fe400078e00b8 */
[----:B------:R-:W-:Y:S01]  /*17360*/  IMAD.MOV.U32 R161, RZ, RZ, R162 ;  /* 0x000000ffffa17224 */ /* 0x000fe200078e00a2 */
[----:B------:R3:W5:Y:S01]  /*17370*/  LDL.LU R184, [R1+0x1a8] ;  /* 0x0001a80001b87983 */ /* 0x0007620000300800 */
[----:B------:R-:W-:Y:S01]  /*17380*/  IMAD.MOV.U32 R162, RZ, RZ, R163 ;  /* 0x000000ffffa27224 */ /* 0x000fe200078e00a3 */
        /* <DEDUP_REMOVED lines=8> */
[----:B------:R-:W-:Y:S01]  /*17410*/  IMAD.MOV.U32 R165, RZ, RZ, R163 ;  /* 0x000000ffffa57224 */ /* 0x000fe200078e00a3 */
[----:B------:R-:W-:Y:S01]  /*17420*/  MOV R163, R150 ;  /* 0x0000009600a37202 */ /* 0x000fe20000000f00 */
[----:B------:R-:W-:Y:S01]  /*17430*/  FFMA.FTZ R5, R132, R196, R167 ;  /* 0x000000c484057223 */ /* 0x000fe200000100a7 */
[----:B------:R-:W4:Y:S01]  /*17440*/  LDL.LU R239, [R1+0x1a4] ;  /* 0x0001a40001ef7983 */ /* 0x000f220000300800 */
[----:B------:R-:W-:Y:S01]  /*17450*/  IMAD.MOV.U32 R164, RZ, RZ, R160 ;  /* 0x000000ffffa47224 */ /* 0x000fe200078e00a0 */
[----:B------:R-:W-:Y:S01]  /*17460*/  MOV R160, R162 ;  /* 0x000000a200a07202 */ /* 0x000fe20000000f00 */
[----:B------:R-:W-:-:S02]  /*17470*/  IMAD.MOV.U32 R167, RZ, RZ, R156 ;  /* 0x000000ffffa77224 */ /* 0x000fc400078e009c */
[----:B------:R-:W-:Y:S01]  /*17480*/  IMAD.MOV.U32 R150, RZ, RZ, R146 ;  /* 0x000000ffff967224 */ /* 0x000fe200078e0092 */
[----:B------:R-:W-:Y:S01]  /*17490*/  MOV R146, R129 ;  /* 0x0000008100927202 */ /* 0x000fe20000000f00 */
[----:B------:R-:W-:Y:S01]  /*174a0*/  IMAD.MOV.U32 R162, RZ, RZ, R148 ;  /* 0x000000ffffa27224 */ /* 0x000fe200078e0094 */
[----:B------:R-:W-:Y:S01]  /*174b0*/  FSEL R129, R2, -INF , !P3 ;  /* 0xff80000002817808 */ /* 0x000fe20005800000 */
[----:B------:R-:W-:Y:S02]  /*174c0*/  IMAD.MOV.U32 R148, RZ, RZ, R147 ;  /* 0x000000ffff947224 */ /* 0x000fe400078e0093 */
[----:B------:R-:W-:Y:S01]  /*174d0*/  IMAD.MOV.U32 R170, RZ, RZ, R165 ;  /* 0x000000ffffaa7224 */ /* 0x000fe200078e00a5 */
[----:B------:R-:W-:Y:S01]  /*174e0*/  FSEL R136, R5, -INF , !P6 ;  /* 0xff80000005887808 */ /* 0x000fe20007000000 */
[----:B------:R-:W-:Y:S01]  /*174f0*/  IMAD.MOV.U32 R147, RZ, RZ, R18 ;  /* 0x000000ffff937224 */ /* 0x000fe200078e0012 */
[----:B------:R-:W4:Y:S01]  /*17500*/  LDL.LU R244, [R1+0x1a0] ;  /* 0x0001a00001f47983 */ /* 0x000f220000300800 */
[----:B-1----:R-:W-:Y:S01]  /*17510*/  FFMA.FTZ R2, R132, R201, R164 ;  /* 0x000000c984027223 */ /* 0x002fe200000100a4 */
[----:B------:R-:W-:Y:S01]  /*17520*/  MOV R171, R167 ;  /* 0x000000a700ab7202 */ /* 0x000fe20000000f00 */
[----:B------:R-:W-:Y:S01]  /*17530*/  IMAD.MOV.U32 R164, RZ, RZ, R163 ;  /* 0x000000ffffa47224 */ /* 0x000fe200078e00a3 */
[----:B------:R-:W-:Y:S01]  /*17540*/  MOV R165, R147 ;  /* 0x0000009300a57202 */ /* 0x000fe20000000f00 */
[----:B------:R-:W-:Y:S01]  /*17550*/  IMAD.MOV.U32 R167, RZ, RZ, R141 ;  /* 0x000000ffffa77224 */ /* 0x000fe200078e008d */
[----:B------:R-:W-:Y:S01]  /*17560*/  FSEL R141, R2, -INF , !P2 ;  /* 0xff800000028d7808 */ /* 0x000fe20005000000 */
[----:B------:R-:W-:Y:S01]  /*17570*/  FFMA.FTZ R2, R132, R201, R170 ;  /* 0x000000c984027223 */ /* 0x000fe200000100aa */
[----:B------:R-:W-:Y:S01]  /*17580*/  MOV R156, R158 ;  /* 0x0000009e009c7202 */ /* 0x000fe20000000f00 */
[----:B------:R-:W-:Y:S01]  /*17590*/  IMAD.MOV.U32 R170, RZ, RZ, R171 ;  /* 0x000000ffffaa7224 */ /* 0x000fe200078e00ab */
[C---:B------:R-:W-:Y:S01]  /*175a0*/  ISETP.GE.AND P3, PT, R118.reuse, R8, PT ;  /* 0x000000087600720c */ /* 0x040fe20003f66270 */
[----:B------:R-:W-:Y:S01]  /*175b0*/  IMAD.MOV.U32 R171, RZ, RZ, R164 ;  /* 0x000000ffffab7224 */ /* 0x000fe200078e00a4 */
[----:B------:R-:W-:Y:S01]  /*175c0*/  MOV R164, R165 ;  /* 0x000000a500a47202 */ /* 0x000fe20000000f00 */
[----:B------:R-:W-:Y:S01]  /*175d0*/  IMAD.MOV.U32 R165, RZ, RZ, R167 ;  /* 0x000000ffffa57224 */ /* 0x000fe200078e00a7 */
[----:B------:R-:W-:Y:S01]  /*175e0*/  ISETP.GE.AND P6, PT, R118, R6, PT ;  /* 0x000000067600720c */ /* 0x000fe20003fc6270 */
[----:B------:R-:W-:Y:S01]  /*175f0*/  IMAD.MOV.U32 R167, RZ, RZ, R160 ;  /* 0x000000ffffa77224 */ /* 0x000fe200078e00a0 */
[----:B------:R-:W-:Y:S01]  /*17600*/  MOV R160, R161 ;  /* 0x000000a100a07202 */ /* 0x000fe20000000f00 */
[----:B------:R-:W-:Y:S01]  /*17610*/  IMAD.MOV.U32 R161, RZ, RZ, R159 ;  /* 0x000000ffffa17224 */ /* 0x000fe200078e009f */
[----:B------:R3:W5:Y:S01]  /*17620*/  LDL.LU R18, [R1+0x19c] ;  /* 0x00019c0001127983 */ /* 0x0007620000300800 */
[----:B------:R-:W-:Y:S01]  /*17630*/  IMAD.MOV.U32 R159, RZ, RZ, R143 ;  /* 0x000000ffff9f7224 */ /* 0x000fe200078e008f */
[----:B------:R-:W-:Y:S01]  /*17640*/  MOV R143, R250 ;  /* 0x000000fa008f7202 */ /* 0x000fe20000000f00 */
[----:B--2---:R-:W-:Y:S01]  /*17650*/  FFMA.FTZ R5, R132, R199, R170 ;  /* 0x000000c784057223 */ /* 0x004fe200000100aa */
[----:B------:R-:W-:Y:S01]  /*17660*/  MOV R169, R165 ;  /* 0x000000a500a97202 */ /* 0x000fe20000000f00 */
[----:B------:R-:W-:Y:S01]  /*17670*/  IMAD.MOV.U32 R168, RZ, RZ, R164 ;  /* 0x000000ffffa87224 */ /* 0x000fe200078e00a4 */
[----:B------:R-:W-:Y:S01]  /*17680*/  MOV R165, R161 ;  /* 0x000000a100a57202 */ /* 0x000fe20000000f00 */
[----:B------:R-:W-:-:S02]  /*17690*/  IMAD.MOV.U32 R175, RZ, RZ, R171 ;  /* 0x000000ffffaf7224 */ /* 0x000fc400078e00ab */
[----:B------:R-:W-:Y:S02]  /*176a0*/  IMAD.MOV.U32 R170, RZ, RZ, R167 ;  /* 0x000000ffffaa7224 */ /* 0x000fe400078e00a7 */
[----:B------:R-:W-:Y:S01]  /*176b0*/  IMAD.MOV.U32 R171, RZ, RZ, R160 ;  /* 0x000000ffffab7224 */ /* 0x000fe200078e00a0 */
[----:B------:R-:W-:Y:S01]  /*176c0*/  MOV R160, R127 ;  /* 0x0000007f00a07202 */ /* 0x000fe20000000f00 */
[----:B------:R-:W-:Y:S02]  /*176d0*/  IMAD.MOV.U32 R167, RZ, RZ, R143 ;  /* 0x000000ffffa77224 */ /* 0x000fe400078e008f */
[----:B------:R-:W-:Y:S01]  /*176e0*/  IMAD.MOV.U32 R161, RZ, RZ, R252 ;  /* 0x000000ffffa17224 */ /* 0x000fe200078e00fc */
[----:B------:R-:W-:Y:S01]  /*176f0*/  FSEL R127, R2, -INF , !P0 ;  /* 0xff800000027f7808 */ /* 0x000fe20004000000 */
[----:B------:R-:W-:Y:S02]  /*17700*/  IMAD.MOV.U32 R174, RZ, RZ, R168 ;  /* 0x000000ffffae7224 */ /* 0x000fe400078e00a8 */
[----:B------:R-:W-:-:S02]  /*17710*/  IMAD.MOV.U32 R168, RZ, RZ, R170 ;  /* 0x000000ffffa87224 */ /* 0x000fc400078e00aa */
[----:B------:R-:W-:Y:S02]  /*17720*/  IMAD.MOV.U32 R164, RZ, RZ, R159 ;  /* 0x000000ffffa47224 */ /* 0x000fe400078e009f */
[----:B------:R-:W-:Y:S02]  /*17730*/  FFMA.FTZ R2, R132, R203, R175 ;  /* 0x000000cb84027223 */ /* 0x000fe400000100af */
[----:B------:R-:W-:Y:S01]  /*17740*/  IMAD.MOV.U32 R170, RZ, RZ, R171 ;  /* 0x000000ffffaa7224 */ /* 0x000fe200078e00ab */
[----:B------:R-:W-:Y:S01]  /*17750*/  MOV R175, R169 ;  /* 0x000000a900af7202 */ /* 0x000fe20000000f00 */
[----:B------:R-:W-:Y:S01]  /*17760*/  IMAD.MOV.U32 R171, RZ, RZ, R167 ;  /* 0x000000ffffab7224 */ /* 0x000fe200078e00a7 */
[----:B------:R-:W-:Y:S01]  /*17770*/  MOV R167, R161 ;  /* 0x000000a100a77202 */ /* 0x000fe20000000f00 */
[----:B------:R-:W-:Y:S01]  /*17780*/  IMAD.MOV.U32 R161, RZ, RZ, R156 ;  /* 0x000000ffffa17224 */ /* 0x000fe200078e009c */
[----:B------:R-:W-:Y:S02]  /*17790*/  MOV R156, R144 ;  /* 0x00000090009c7202 */ /* 0x000fe40000000f00 */
[----:B------:R-:W-:Y:S01]  /*177a0*/  MOV R169, R164 ;  /* 0x000000a400a97202 */ /* 0x000fe20000000f00 */
[----:B------:R-:W-:Y:S01]  /*177b0*/  IMAD.MOV.U32 R164, RZ, RZ, R160 ;  /* 0x000000ffffa47224 */ /* 0x000fe200078e00a0 */
[----:B------:R-:W-:Y:S01]  /*177c0*/  FSEL R144, R2, -INF , !P3 ;  /* 0xff80000002907808 */ /* 0x000fe20005800000 */
[----:B------:R-:W-:-:S02]  /*177d0*/  FFMA.FTZ R2, R132, R203, R174 ;  /* 0x000000cb84027223 */ /* 0x000fc400000100ae */
[----:B------:R-:W-:Y:S01]  /*177e0*/  IMAD.MOV.U32 R174, RZ, RZ, R175 ;  /* 0x000000ffffae7224 */ /* 0x000fe200078e00af */
[----:B------:R-:W-:Y:S01]  /*177f0*/  MOV R175, R168 ;  /* 0x000000a800af7202 */ /* 0x000fe20000000f00 */
[----:B------:R-:W-:Y:S02]  /*17800*/  IMAD.MOV.U32 R160, RZ, RZ, R162 ;  /* 0x000000ffffa07224 */ /* 0x000fe400078e00a2 */
[----:B------:R-:W-:Y:S02]  /*17810*/  IMAD.MOV.U32 R163, RZ, RZ, R146 ;  /* 0x000000ffffa37224 */ /* 0x000fe400078e0092 */
[----:B------:R-:W-:Y:S02]  /*17820*/  IMAD.MOV.U32 R168, RZ, RZ, R171 ;  /* 0x000000ffffa87224 */ /* 0x000fe400078e00ab */
        /* <DEDUP_REMOVED lines=11> */
[----:B------:R-:W-:Y:S01]  /*178e0*/  IMAD.MOV.U32 R173, RZ, RZ, R167 ;  /* 0x000000ffffad7224 */ /* 0x000fe200078e00a7 */
[----:B------:R-:W-:Y:S01]  /*178f0*/  FSEL R143, R5, -INF , !P1 ;  /* 0xff800000058f7808 */ /* 0x000fe20004800000 */
[----:B------:R-:W-:-:S02]  /*17900*/  IMAD.MOV.U32 R91, RZ, RZ, R175 ;  /* 0x000000ffff5b7224 */ /* 0x000fc400078e00af */
[----:B------:R-:W-:Y:S02]  /*17910*/  IMAD.MOV.U32 R167, RZ, RZ, R161 ;  /* 0x000000ffffa77224 */ /* 0x000fe400078e00a1 */
[----:B------:R-:W-:Y:S02]  /*17920*/  IMAD.MOV.U32 R161, RZ, RZ, R142 ;  /* 0x000000ffffa17224 */ /* 0x000fe400078e008e */
[----:B------:R-:W-:Y:S01]  /*17930*/  FFMA.FTZ R5, R132, R200, R174 ;  /* 0x000000c884057223 */ /* 0x000fe200000100ae */
[----:B------:R-:W-:Y:S01]  /*17940*/  MOV R174, R160 ;  /* 0x000000a000ae7202 */ /* 0x000fe20000000f00 */
[----:B------:R-:W-:Y:S01]  /*17950*/  IMAD.MOV.U32 R175, RZ, RZ, R168 ;  /* 0x000000ffffaf7224 */ /* 0x000fe200078e00a8 */
[----:B------:R-:W-:Y:S01]  /*17960*/  MOV R168, R171 ;  /* 0x000000ab00a87202 */ /* 0x000fe20000000f00 */
[----:B------:R-:W-:Y:S02]  /*17970*/  IMAD.MOV.U32 R172, RZ, RZ, R164 ;  /* 0x000000ffffac7224 */ /* 0x000fe400078e00a4 */
[----:B------:R-:W-:Y:S01]  /*17980*/  IMAD.MOV.U32 R142, RZ, RZ, R131 ;  /* 0x000000ffff8e7224 */ /* 0x000fe200078e0083 */
[----:B------:R-:W-:Y:S01]  /*17990*/  FSEL R131, R2, -INF , !P6 ;  /* 0xff80000002837808 */ /* 0x000fe20007000000 */
[----:B------:R-:W-:Y:S01]  /*179a0*/  IMAD.MOV.U32 R171, RZ, RZ, R150 ;  /* 0x000000ffffab7224 */ /* 0x000fe200078e0096 */
[----:B------:R-:W-:Y:S01]  /*179b0*/  ISETP.GE.AND P0, PT, R133, R8, PT ;  /* 0x000000088500720c */ /* 0x000fe20003f06270 */
[----:B------:R-:W-:Y:S01]  /*179c0*/  FFMA.FTZ R2, R132, R206, R91 ;  /* 0x000000ce84027223 */ /* 0x000fe2000001005b */
[----:B------:R-:W-:Y:S01]  /*179d0*/  MOV R90, R173 ;  /* 0x000000ad005a7202 */ /* 0x000fe20000000f00 */
[----:B------:R-:W-:-:S02]  /*179e0*/  IMAD.MOV.U32 R75, RZ, RZ, R172 ;  /* 0x000000ffff4b7224 */ /* 0x000fc400078e00ac */
[----:B------:R-:W-:Y:S02]  /*179f0*/  IMAD.MOV.U32 R146, RZ, RZ, R128 ;  /* 0x000000ffff927224 */ /* 0x000fe400078e0080 */
[----:B------:R-:W-:Y:S02]  /*17a00*/  IMAD.MOV.U32 R91, RZ, RZ, R174 ;  /* 0x000000ffff5b7224 */ /* 0x000fe400078e00ae */
[----:B------:R-:W-:Y:S02]  /*17a10*/  IMAD.MOV.U32 R172, RZ, RZ, R171 ;  /* 0x000000ffffac7224 */ /* 0x000fe400078e00ab */
[----:B------:R-:W-:Y:S01]  /*17a20*/  IMAD.MOV.U32 R173, RZ, RZ, R157 ;  /* 0x000000ffffad7224 */ /* 0x000fe200078e009d */
[----:B------:R-:W-:Y:S01]  /*17a30*/  FSEL R157, R2, -INF , !P0 ;  /* 0xff800000029d7808 */ /* 0x000fe20004000000 */
[----:B------:R-:W-:Y:S02]  /*17a40*/  FFMA.FTZ R2, R132, R206, R75 ;  /* 0x000000ce84027223 */ /* 0x000fe4000001004b */
[----:B------:R-:W-:-:S02]  /*17a50*/  IMAD.MOV.U32 R174, RZ, RZ, R146 ;  /* 0x000000ffffae7224 */ /* 0x000fc400078e0092 */
        /* <DEDUP_REMOVED lines=8> */
[----:B------:R-:W-:Y:S01]  /*17ae0*/  IMAD.MOV.U32 R169, RZ, RZ, R170 ;  /* 0x000000ffffa97224 */ /* 0x000fe200078e00aa */
[----:B------:R-:W-:Y:S01]  /*17af0*/  ISETP.GE.AND P4, PT, R117, R8, PT ;  /* 0x000000087500720c */ /* 0x000fe20003f86270 */
[----:B------:R-:W-:Y:S01]  /*17b00*/  FFMA.FTZ R7, R132, R199, R251 ;  /* 0x000000c784077223 */ /* 0x000fe200000100fb */
[----:B------:R-:W-:Y:S01]  /*17b10*/  MOV R147, R19 ;  /* 0x0000001300937202 */ /* 0x000fe20000000f00 */
[----:B------:R-:W-:Y:S01]  /*17b20*/  IMAD.MOV.U32 R73, RZ, RZ, R91 ;  /* 0x000000ffff497224 */ /* 0x000fe200078e005b */
[----:B------:R-:W-:Y:S01]  /*17b30*/  ISETP.GE.AND P5, PT, R98, R6, PT ;  /* 0x000000066200720c */ /* 0x000fe20003fa6270 */
[----:B------:R3:W5:Y:S01]  /*17b40*/  LDL.LU R19, [R1+0x198] ;  /* 0x0001980001137983 */ /* 0x0007620000300800 */
[----:B------:R-:W-:Y:S01]  /*17b50*/  MOV R164, R145 ;  /* 0x0000009100a47202 */ /* 0x000fe20000000f00 */
[----:B------:R-:W-:Y:S01]  /*17b60*/  IMAD.MOV.U32 R91, RZ, RZ, R174 ;  /* 0x000000ffff5b7224 */ /* 0x000fe200078e00ae */
[----:B------:R-:W-:Y:S01]  /*17b70*/  MOV R160, R120 ;  /* 0x0000007800a07202 */ /* 0x000fe20000000f00 */
[----:B------:R-:W2:Y:S01]  /*17b80*/  LDL.LU R250, [R1+0x194] ;  /* 0x0001940001fa7983 */ /* 0x000ea20000300800 */
[----:B------:R-:W-:Y:S01]  /*17b90*/  FSEL R145, R5, -INF , !P4 ;  /* 0xff80000005917808 */ /* 0x000fe20006000000 */
[----:B------:R-:W-:Y:S01]  /*17ba0*/  IMAD.MOV.U32 R162, RZ, RZ, R249 ;  /* 0x000000ffffa27224 */ /* 0x000fe200078e00f9 */
[----:B------:R-:W-:Y:S01]  /*17bb0*/  ISETP.GE.AND P1, PT, R133, R6, PT ;  /* 0x000000068500720c */ /* 0x000fe20003f26270 */
[----:B------:R-:W2:Y:S01]  /*17bc0*/  LDL.LU R251, [R1+0x190] ;  /* 0x0001900001fb7983 */ /* 0x000ea20000300800 */
[----:B------:R-:W-:Y:S01]  /*17bd0*/  FFMA.FTZ R5, R132, R202, R75 ;  /* 0x000000ca84057223 */ /* 0x000fe2000001004b */
[----:B------:R-:W-:Y:S01]  /*17be0*/  MOV R174, R169 ;  /* 0x000000a900ae7202 */ /* 0x000fe20000000f00 */
[----:B------:R-:W-:Y:S01]  /*17bf0*/  IMAD.MOV.U32 R75, RZ, RZ, R172 ;  /* 0x000000ffff4b7224 */ /* 0x000fe200078e00ac */
[----:B------:R3:W5:Y:S01]  /*17c00*/  LDL.LU R252, [R1+0x18c] ;  /* 0x00018c0001fc7983 */ /* 0x0007620000300800 */
[----:B------:R-:W-:Y:S01]  /*17c10*/  FSEL R133, R7, -INF , !P5 ;  /* 0xff80000007857808 */ /* 0x000fe20006800000 */
[----:B------:R-:W-:-:S02]  /*17c20*/  IMAD.MOV.U32 R169, RZ, RZ, R154 ;  /* 0x000000ffffa97224 */ /* 0x000fc400078e009a */
[----:B------:R3:W5:Y:S01]  /*17c30*/  LDL.LU R249, [R1+0x188] ;  /* 0x0001880001f97983 */ /* 0x0007620000300800 */
[----:B------:R-:W-:Y:S01]  /*17c40*/  FFMA.FTZ R7, R132, R200, R217 ;  /* 0x000000c884077223 */ /* 0x000fe200000100d9 */
[----:B------:R-:W-:Y:S01]  /*17c50*/  MOV R171, R160 ;  /* 0x000000a000ab7202 */ /* 0x000fe20000000f00 */
[----:B------:R-:W-:Y:S01]  /*17c60*/  IMAD.MOV.U32 R120, RZ, RZ, R216 ;  /* 0x000000ffff787224 */ /* 0x000fe200078e00d8 */
[----:B------:R3:W5:Y:S01]  /*17c70*/  LDL.LU R248, [R1+0x184] ;  /* 0x0001840001f87983 */ /* 0x0007620000300800 */
[----:B------:R-:W-:Y:S01]  /*17c80*/  MOV R160, R212 ;  /* 0x000000d400a07202 */ /* 0x000fe20000000f00 */
[----:B------:R-:W-:Y:S02]  /*17c90*/  IMAD.MOV.U32 R78, RZ, RZ, R75 ;  /* 0x000000ffff4e7224 */ /* 0x000fe400078e004b */
[----:B------:R3:W5:Y:S01]  /*17ca0*/  LDL.LU R217, [R1+0x180] ;  /* 0x0001800001d97983 */ /* 0x0007620000300800 */
[----:B------:R-:W-:-:S03]  /*17cb0*/  MOV R170, R191 ;  /* 0x000000bf00aa7202 */ /* 0x000fc60000000f00 */
[----:B------:R3:W5:Y:S01]  /*17cc0*/  LDL.LU R216, [R1+0x17c] ;  /* 0x00017c0001d87983 */ /* 0x0007620000300800 */
[----:B------:R-:W-:-:S03]  /*17cd0*/  MOV R75, R169 ;  /* 0x000000a9004b7202 */ /* 0x000fc60000000f00 */
[----:B------:R3:W5:Y:S04]  /*17ce0*/  LDL.LU R212, [R1+0x178] ;  /* 0x0001780001d47983 */ /* 0x0007680000300800 */
[----:B------:R3:W5:Y:S04]  /*17cf0*/  LDL.LU R191, [R1+0x174] ;  /* 0x0001740001bf7983 */ /* 0x0007680000300800 */
[----:B------:R-:W2:Y:S01]  /*17d00*/  LDL R169, [R1+0xf8] ;  /* 0x0000f80001a97983 */ /* 0x000ea20000100800 */
[----:B------:R-:W-:-:S04]  /*17d10*/  IADD3 R193, R0, 0x28, RZ ;  /* 0x0000002800c17810 */ /* 0x000fc80007ffe0ff */
[----:B------:R-:W1:Y:S01]  /*17d20*/  I2F R207, R193 ;  /* 0x000000c100cf7306 */ /* 0x000e620000201400 */
[----:B------:R-:W-:Y:S01]  /*17d30*/  ISETP.GE.AND P2, PT, R117, R6, PT ;  /* 0x000000067500720c */ /* 0x000fe20003f46270 */
[----:B------:R-:W-:Y:S01]  /*17d40*/  IMAD.MOV.U32 R172, RZ, RZ, R175 ;  /* 0x000000ffffac7224 */ /* 0x000fe200078e00af */
[----:B------:R-:W-:Y:S02]  /*17d50*/  IADD3 R192, R0, 0x29, RZ ;  /* 0x0000002900c07810 */ /* 0x000fe40007ffe0ff */
[----:B------:R-:W-:Y:S01]  /*17d60*/  FSEL R146, R7, -INF , !P2 ;  /* 0xff80000007927808 */ /* 0x000fe20005000000 */
[----:B------:R-:W-:Y:S01]  /*17d70*/  FFMA.FTZ R7, R132, R202, R90 ;  /* 0x000000ca84077223 */ /* 0x000fe2000001005a */
[----:B------:R-:W-:Y:S01]  /*17d80*/  MOV R90, R173 ;  /* 0x000000ad005a7202 */ /* 0x000fe20000000f00 */
[----:B------:R-:W-:Y:S01]  /*17d90*/  IMAD.MOV.U32 R175, RZ, RZ, R122 ;  /* 0x000000ffffaf7224 */ /* 0x000fe200078e007a */
[----:B------:R-:W-:Y:S01]  /*17da0*/  IADD3 R194, R0, 0x30, RZ ;  /* 0x0000003000c27810 */ /* 0x000fe20007ffe0ff */
[----:B------:R-:W3:Y:S01]  /*17db0*/  I2F R204, R192 ;  /* 0x000000c000cc7306 */ /* 0x000ee20000201400 */
[----:B------:R-:W-:-:S02]  /*17dc0*/  MOV R122, R153 ;  /* 0x00000099007a7202 */ /* 0x000fc40000000f00 */
[----:B------:R-:W-:Y:S02]  /*17dd0*/  FSEL R153, R2, -INF , !P1 ;  /* 0xff80000002997808 */ /* 0x000fe40004800000 */
[----:B------:R-:W-:Y:S01]  /*17de0*/  MOV R79, R90 ;  /* 0x0000005a004f7202 */ /* 0x000fe20000000f00 */
[----:B-1----:R-:W-:Y:S02]  /*17df0*/  FFMA.FTZ R2, R132, R207, R73 ;  /* 0x000000cf84027223 */ /* 0x002fe40000010049 */
[----:B------:R-:W-:Y:S01]  /*17e00*/  IMAD.MOV.U32 R73, RZ, RZ, R172 ;  /* 0x000000ffff497224 */ /* 0x000fe200078e00ac */
[----:B------:R-:W1:Y:S01]  /*17e10*/  I2F R208, R194 ;  /* 0x000000c200d07306 */ /* 0x000e620000201400 */
[----:B------:R-:W-:Y:S01]  /*17e20*/  IMAD.MOV.U32 R172, RZ, RZ, R175 ;  /* 0x000000ffffac7224 */ /* 0x000fe200078e00af */
[----:B------:R-:W-:Y:S01]  /*17e30*/  ISETP.GE.AND P6, PT, R193, R8, PT ;  /* 0x00000008c100720c */ /* 0x000fe20003fc6270 */
[----:B------:R-:W-:Y:S02]  /*17e40*/  IMAD.MOV.U32 R90, RZ, RZ, R167 ;  /* 0x000000ffff5a7224 */ /* 0x000fe400078e00a7 */
[----:B------:R-:W-:Y:S01]  /*17e50*/  IMAD.MOV.U32 R175, RZ, RZ, R162 ;  /* 0x000000ffffaf7224 */ /* 0x000fe200078e00a2 */
[----:B------:R-:W-:Y:S01]  /*17e60*/  MOV R162, R156 ;  /* 0x0000009c00a27202 */ /* 0x000fe20000000f00 */
[----:B------:R-:W-:Y:S01]  /*17e70*/  IMAD.MOV.U32 R77, RZ, RZ, R79 ;  /* 0x000000ffff4d7224 */ /* 0x000fe200078e004f */
[----:B------:R-:W-:Y:S01]  /*17e80*/  FSEL R156, R2, -INF , !P6 ;  /* 0xff800000029c7808 */ /* 0x000fe20007000000 */
[----:B------:R-:W-:-:S02]  /*17e90*/  IMAD.MOV.U32 R79, RZ, RZ, R75 ;  /* 0x000000ffff4f7224 */ /* 0x000fc400078e004b */
[----:B------:R-:W-:Y:S01]  /*17ea0*/  IMAD.MOV.U32 R75, RZ, RZ, R90 ;  /* 0x000000ffff4b7224 */ /* 0x000fe200078e005a */
[----:B------:R-:W-:Y:S01]  /*17eb0*/  MOV R90, R175 ;  /* 0x000000af005a7202 */ /* 0x000fe20000000f00 */
[----:B------:R-:W-:Y:S01]  /*17ec0*/  FFMA.FTZ R2, R132, R207, R78 ;  /* 0x000000cf84027223 */ /* 0x000fe2000001004e */
[----:B------:R-:W-:Y:S01]  /*17ed0*/  MOV R78, R73 ;  /* 0x00000049004e7202 */ /* 0x000fe20000000f00 */
[----:B------:R-:W-:Y:S01]  /*17ee0*/  IMAD.MOV.U32 R175, RZ, RZ, R171 ;  /* 0x000000ffffaf7224 */ /* 0x000fe200078e00ab */
[----:B------:R-:W-:Y:S01]  /*17ef0*/  ISETP.GE.AND P5, PT, R139, R8, PT ;  /* 0x000000088b00720c */ /* 0x000fe20003fa6270 */
[----:B------:R-:W-:Y:S01]  /*17f00*/  IMAD.MOV.U32 R171, RZ, RZ, R151 ;  /* 0x000000ffffab7224 */ /* 0x000fe200078e0097 */
[----:B------:R-:W-:Y:S01]  /*17f10*/  MOV R151, R190 ;  /* 0x000000be00977202 */ /* 0x000fe20000000f00 */
[----:B------:R-:W-:Y:S01]  /*17f20*/  IMAD.MOV.U32 R30, RZ, RZ, R78 ;  /* 0x000000ffff1e7224 */ /* 0x000fe200078e004e */
[----:B------:R-:W-:Y:S02]  /*17f30*/  IADD3 R17, R0, 0x31, RZ ;  /* 0x0000003100117810 */ /* 0x000fe40007ffe0ff */
[----:B------:R-:W-:Y:S01]  /*17f40*/  ISETP.GE.AND P4, PT, R193, R6, PT ;  /* 0x00000006c100720c */ /* 0x000fe20003f86270 */
[----:B------:R-:W-:Y:S01]  /*17f50*/  IMAD.MOV.U32 R78, RZ, RZ, R175 ;  /* 0x000000ffff4e7224 */ /* 0x000fe200078e00af */
[----:B------:R-:W-:Y:S01]  /*17f60*/  FSEL R154, R5, -INF , !P5 ;  /* 0xff800000059a7808 */ /* 0x000fe20006800000 */
[----:B---3--:R-:W-:Y:S01]  /*17f70*/  FFMA.FTZ R5, R132, R204, R77 ;  /* 0x000000cc84057223 */ /* 0x008fe2000001004d */
[----:B------:R-:W-:Y:S01]  /*17f80*/  MOV R76, R75 ;  /* 0x0000004b004c7202 */ /* 0x000fe20000000f00 */
[----:B------:R-:W-:Y:S01]  /*17f90*/  IMAD.MOV.U32 R11, RZ, RZ, R79 ;  /* 0x000000ffff0b7224 */ /* 0x000fe200078e004f */
[----:B------:R-:W-:Y:S01]  /*17fa0*/  MOV R75, R155 ;  /* 0x0000009b004b7202 */ /* 0x000fe20000000f00 */
[----:B------:R-:W-:Y:S01]  /*17fb0*/  IMAD.MOV.U32 R77, RZ, RZ, R90 ;  /* 0x000000ffff4d7224 */ /* 0x000fe200078e005a */
[----:B------:R-:W3:Y:S01]  /*17fc0*/  I2F R97, R17 ;  /* 0x0000001100617306 */ /* 0x000ee20000201400 */
[----:B------:R-:W-:Y:S01]  /*17fd0*/  IMAD.MOV.U32 R175, RZ, RZ, R151 ;  /* 0x000000ffffaf7224 */ /* 0x000fe200078e0097 */
[----:B------:R-:W-:Y:S01]  /*17fe0*/  FSEL R151, R2, -INF , !P4 ;  /* 0xff80000002977808 */ /* 0x000fe20006000000 */
[----:B-1----:R-:W-:Y:S01]  /*17ff0*/  FFMA.FTZ R2, R132, R208, R30 ;  /* 0x000000d084027223 */ /* 0x002fe2000001001e */
[----:B------:R-:W-:Y:S01]  /*18000*/  MOV R79, R171 ;  /* 0x000000ab004f7202 */ /* 0x000fe20000000f00 */
[----:B------:R-:W-:Y:S01]  /*18010*/  HMMA.16816.F32.BF16 R104, R24, R84, R176 ;  /* 0x000000541868723c */ /* 0x000fe200000418b0 */
[----:B------:R-:W-:Y:S01]  /*18020*/  IADD3 R88, R0, 0x38, RZ ;  /* 0x0000003800587810 */ /* 0x000fe20007ffe0ff */
[----:B------:R-:W-:Y:S01]  /*18030*/  IMAD.MOV.U32 R90, RZ, RZ, R135 ;  /* 0x000000ffff5a7224 */ /* 0x000fe200078e0087 */
[----:B------:R-:W-:Y:S01]  /*18040*/  ISETP.GE.AND P1, PT, R194, R8, PT ;  /* 0x00000008c200720c */ /* 0x000fe20003f26270 */
[----:B------:R-:W-:Y:S01]  /*18050*/  IMAD.MOV.U32 R30, RZ, RZ, R77 ;  /* 0x000000ffff1e7224 */ /* 0x000fe200078e004d */
[----:B------:R-:W-:Y:S01]  /*18060*/  ISETP.GE.AND P3, PT, R139, R6, PT ;  /* 0x000000068b00720c */ /* 0x000fe20003f66270 */
[----:B------:R-:W-:Y:S01]  /*18070*/  IMAD.MOV.U32 R77, RZ, RZ, R75 ;  /* 0x000000ffff4d7224 */ /* 0x000fe200078e004b */
[----:B------:R-:W-:Y:S01]  /*18080*/  MOV R179, R76 ;  /* 0x0000004c00b37202 */ /* 0x000fe20000000f00 */
[----:B------:R-:W-:Y:S01]  /*18090*/  IMAD.MOV.U32 R178, RZ, RZ, R11 ;  /* 0x000000ffffb27224 */ /* 0x000fe200078e000b */
[----:B------:R-:W-:Y:S01]  /*180a0*/  MOV R76, R79 ;  /* 0x0000004f004c7202 */ /* 0x000fe20000000f00 */
[----:B------:R-:W-:Y:S01]  /*180b0*/  IMAD.MOV.U32 R11, RZ, RZ, R78 ;  /* 0x000000ffff0b7224 */ /* 0x000fe200078e004e */
[----:B------:R-:W1:Y:S01]  /*180c0*/  I2F R89, R88 ;  /* 0x0000005800597306 */ /* 0x000e620000201400 */
[----:B------:R-:W-:Y:S01]  /*180d0*/  IMAD.MOV.U32 R75, RZ, RZ, R168 ;  /* 0x000000ffff4b7224 */ /* 0x000fe200078e00a8 */
[----:B------:R-:W-:Y:S01]  /*180e0*/  MOV R79, R91 ;  /* 0x0000005b004f7202 */ /* 0x000fe20000000f00 */
[----:B------:R-:W-:Y:S01]  /*180f0*/  IMAD.MOV.U32 R158, RZ, RZ, R149 ;  /* 0x000000ffff9e7224 */ /* 0x000fe200078e0095 */
[----:B------:R-:W-:Y:S01]  /*18100*/  FSEL R168, R2, -INF , !P1 ;  /* 0xff80000002a87808 */ /* 0x000fe20004800000 */
[----:B------:R-:W-:Y:S01]  /*18110*/  IMAD.MOV.U32 R78, RZ, RZ, R90 ;  /* 0x000000ffff4e7224 */ /* 0x000fe200078e005a */
[----:B------:R-:W-:Y:S01]  /*18120*/  MOV R91, R134 ;  /* 0x00000086005b7202 */ /* 0x000fe20000000f00 */
[----:B------:R-:W-:Y:S01]  /*18130*/  IMAD.MOV.U32 R90, RZ, RZ, R160 ;  /* 0x000000ffff5a7224 */ /* 0x000fe200078e00a0 */
[----:B------:R-:W-:Y:S01]  /*18140*/  IADD3 R16, R0, 0x39, RZ ;  /* 0x0000003900107810 */ /* 0x000fe20007ffe0ff */
[----:B------:R-:W-:Y:S01]  /*18150*/  FFMA.FTZ R2, R132, R208, R178 ;  /* 0x000000d084027223 */ /* 0x000fe200000100b2 */
[C---:B------:R-:W-:Y:S01]  /*18160*/  ISETP.GE.AND P2, PT, R192.reuse, R8, PT ;  /* 0x00000008c000720c */ /* 0x040fe20003f46270 */
[----:B------:R-:W-:Y:S01]  /*18170*/  IMAD.MOV.U32 R178, RZ, RZ, R30 ;  /* 0x000000ffffb27224 */ /* 0x000fe200078e001e */
[----:B------:R-:W-:Y:S01]  /*18180*/  ISETP.GE.AND P0, PT, R192, R6, PT ;  /* 0x00000006c000720c */ /* 0x000fe20003f06270 */
[----:B------:R-:W-:Y:S01]  /*18190*/  IMAD.MOV.U32 R30, RZ, RZ, R77 ;  /* 0x000000ffff1e7224 */ /* 0x000fe200078e004d */
[----:B------:R-:W-:Y:S01]  /*181a0*/  MOV R77, R79 ;  /* 0x0000004f004d7202 */ /* 0x000fe20000000f00 */
[----:B------:R-:W-:Y:S01]  /*181b0*/  IMAD.MOV.U32 R173, RZ, RZ, R158 ;  /* 0x000000ffffad7224 */ /* 0x000fe200078e009e */
[----:B------:R-:W-:Y:S01]  /*181c0*/  IADD3 R41, R0, 0x40, RZ ;  /* 0x0000004000297810 */ /* 0x000fe20007ffe0ff */
[----:B------:R-:W-:Y:S01]  /*181d0*/  IMAD.MOV.U32 R167, RZ, RZ, R152 ;  /* 0x000000ffffa77224 */ /* 0x000fe200078e0098 */
[----:B------:R-:W-:Y:S01]  /*181e0*/  FSEL R152, R7, -INF , !P3 ;  /* 0xff80000007987808 */ /* 0x000fe20005800000 */
[----:B------:R-:W-:Y:S01]  /*181f0*/  IMAD.MOV.U32 R177, RZ, RZ, R179 ;  /* 0x000000ffffb17224 */ /* 0x000fe200078e00b3 */
[----:B------:R-:W-:Y:S01]  /*18200*/  MOV R179, R11 ;  /* 0x0000000b00b37202 */ /* 0x000fe20000000f00 */
[----:B------:R-:W-:Y:S01]  /*18210*/  IMAD.MOV.U32 R79, RZ, RZ, R90 ;  /* 0x000000ffff4f7224 */ /* 0x000fe200078e005a */
[----:B------:R-:W-:Y:S01]  /*18220*/  MOV R90, R91 ;  /* 0x0000005b005a7202 */ /* 0x000fe20000000f00 */
[----:B------:R-:W-:Y:S01]  /*18230*/  FFMA.FTZ R7, R132, R204, R189 ;  /* 0x000000cc84077223 */ /* 0x000fe200000100bd */
[----:B------:R-:W1:Y:S01]  /*18240*/  I2F R74, R16 ;  /* 0x00000010004a7306 */ /* 0x000e620000201400 */
[----:B------:R-:W-:Y:S01]  /*18250*/  IMAD.MOV.U32 R11, RZ, RZ, R78 ;  /* 0x000000ffff0b7224 */ /* 0x000fe200078e004e */
[----:B------:R-:W-:Y:S01]  /*18260*/  HMMA.16816.F32.BF16 R112, R20, R54, R68 ;  /* 0x000000361470723c */ /* 0x000fe20000041844 */
[----:B------:R-:W-:Y:S01]  /*18270*/  IMAD.MOV.U32 R91, RZ, RZ, R172 ;  /* 0x000000ffff5b7224 */ /* 0x000fe200078e00ac */
[----:B------:R-:W-:Y:S01]  /*18280*/  FSEL R155, R5, -INF , !P2 ;  /* 0xff800000059b7808 */ /* 0x000fe20005000000 */
[----:B------:R-:W-:Y:S01]  /*18290*/  IMAD.MOV.U32 R172, RZ, RZ, R173 ;  /* 0x000000ffffac7224 */ /* 0x000fe200078e00ad */
[----:B------:R-:W-:Y:S01]  /*182a0*/  MOV R173, R174 ;  /* 0x000000ae00ad7202 */ /* 0x000fe20000000f00 */
[----:B------:R-:W-:Y:S01]  /*182b0*/  IMAD.MOV.U32 R78, RZ, RZ, R75 ;  /* 0x000000ffff4e7224 */ /* 0x000fe200078e004b */
[----:B------:R-:W-:Y:S01]  /*182c0*/  ISETP.GE.AND P5, PT, R194, R6, PT ;  /* 0x00000006c200720c */ /* 0x000fe20003fa6270 */
[----:B------:R-:W-:Y:S01]  /*182d0*/  IMAD.MOV.U32 R174, RZ, RZ, R165 ;  /* 0x000000ffffae7224 */ /* 0x000fe200078e00a5 */
[----:B------:R-:W-:Y:S01]  /*182e0*/  FSEL R160, R7, -INF , !P0 ;  /* 0xff80000007a07808 */ /* 0x000fe20004000000 */
[----:B---3--:R-:W-:Y:S01]  /*182f0*/  FFMA.FTZ R5, R132, R97, R177 ;  /* 0x0000006184057223 */ /* 0x008fe200000100b1 */
[----:B------:R-:W-:Y:S01]  /*18300*/  MOV R85, R179 ;  /* 0x000000b300557202 */ /* 0x000fe20000000f00 */
[----:B------:R-:W-:Y:S01]  /*18310*/  IMAD.MOV.U32 R165, RZ, RZ, R119 ;  /* 0x000000ffffa57224 */ /* 0x000fe200078e0077 */
[----:B------:R-:W3:Y:S01]  /*18320*/  I2F R63, R41 ;  /* 0x00000029003f7306 */ /* 0x000ee20000201400 */
[----:B------:R-:W-:Y:S01]  /*18330*/  IMAD.MOV.U32 R177, RZ, RZ, R11 ;  /* 0x000000ffffb17224 */ /* 0x000fe200078e000b */
[----:B------:R-:W-:Y:S01]  /*18340*/  IADD3 R10, R0, 0x48, RZ ;  /* 0x00000048000a7810 */ /* 0x000fe20007ffe0ff */
[----:B------:R-:W-:Y:S01]  /*18350*/  FFMA.FTZ R7, R132, R97, R178 ;  /* 0x0000006184077223 */ /* 0x000fe200000100b2 */
[----:B------:R-:W-:Y:S01]  /*18360*/  MOV R178, R77 ;  /* 0x0000004d00b27202 */ /* 0x000fe20000000f00 */
[----:B------:R-:W-:Y:S01]  /*18370*/  IMAD.MOV.U32 R176, RZ, RZ, R30 ;  /* 0x000000ffffb07224 */ /* 0x000fe200078e001e */
[----:B------:R-:W-:Y:S01]  /*18380*/  HMMA.16816.F32.BF16 R52, R12, R28, R36 ;  /* 0x0000001c0c34723c */ /* 0x000fe20000041824 */
[----:B------:R-:W-:Y:S01]  /*18390*/  IMAD.MOV.U32 R11, RZ, RZ, R79 ;  /* 0x000000ffff0b7224 */ /* 0x000fe200078e004f */
[----:B------:R-:W-:Y:S01]  /*183a0*/  MOV R77, R90 ;  /* 0x0000005a004d7202 */ /* 0x000fe20000000f00 */
[----:B------:R-:W-:Y:S01]  /*183b0*/  IMAD.MOV.U32 R179, RZ, RZ, R78 ;  /* 0x000000ffffb37224 */ /* 0x000fe200078e004e */
[----:B------:R-:W-:Y:S01]  /*183c0*/  ISETP.GE.AND P4, PT, R88, R8, PT ;  /* 0x000000085800720c */ /* 0x000fe20003f86270 */
[----:B------:R-:W-:Y:S01]  /*183d0*/  IMAD.MOV.U32 R79, RZ, RZ, R172 ;  /* 0x000000ffff4f7224 */ /* 0x000fe200078e00ac */
[----:B------:R-:W-:Y:S01]  /*183e0*/  MOV R90, R174 ;  /* 0x000000ae005a7202 */ /* 0x000fe20000000f00 */
[----:B------:R-:W-:Y:S01]  /*183f0*/  IMAD.MOV.U32 R78, RZ, RZ, R91 ;  /* 0x000000ffff4e7224 */ /* 0x000fe200078e005b */
[C---:B------:R-:W-:Y:S01]  /*18400*/  ISETP.GE.AND P3, PT, R17.reuse, R8, PT ;  /* 0x000000081100720c */ /* 0x040fe20003f66270 */
[----:B------:R-:W-:Y:S01]  /*18410*/  IMAD.MOV.U32 R172, RZ, RZ, R163 ;  /* 0x000000ffffac7224 */ /* 0x000fe200078e00a3 */
[----:B------:R-:W-:Y:S01]  /*18420*/  FSEL R163, R2, -INF , !P5 ;  /* 0xff80000002a37808 */ /* 0x000fe20006800000 */
[----:B------:R-:W-:Y:S01]  /*18430*/  IMAD.MOV.U32 R91, RZ, RZ, R165 ;  /* 0x000000ffff5b7224 */ /* 0x000fe200078e00a5 */
[----:B------:R-:W-:Y:S01]  /*18440*/  MOV R174, R148 ;  /* 0x0000009400ae7202 */ /* 0x000fe20000000f00 */
[----:B-1----:R-:W-:Y:S01]  /*18450*/  FFMA.FTZ R2, R132, R89, R85 ;  /* 0x0000005984027223 */ /* 0x002fe20000010055 */
[C---:B------:R-:W-:Y:S01]  /*18460*/  IADD3 R36, R0.reuse, 0x41, RZ ;  /* 0x0000004100247810 */ /* 0x040fe20007ffe0ff */
[----:B------:R-:W-:Y:S01]  /*18470*/  IMAD.MOV.U32 R213, RZ, RZ, R176 ;  /* 0x000000ffffd57224 */ /* 0x000fe200078e00b0 */
[----:B------:R-:W-:Y:S01]  /*18480*/  MOV R85, R178 ;  /* 0x000000b200557202 */ /* 0x000fe20000000f00 */
[----:B------:R-:W-:Y:S01]  /*18490*/  IMAD.MOV.U32 R176, RZ, RZ, R179 ;  /* 0x000000ffffb07224 */ /* 0x000fe200078e00b3 */
[----:B------:R-:W-:Y:S01]  /*184a0*/  MOV R178, R77 ;  /* 0x0000004d00b27202 */ /* 0x000fe20000000f00 */
        /* <DEDUP_REMOVED lines=9> */
[----:B------:R-:W-:Y:S01]  /*18540*/  IADD3 R43, R0, 0x50, RZ ;  /* 0x00000050002b7810 */ /* 0x000fe20007ffe0ff */
[----:B------:R-:W-:Y:S01]  /*18550*/  IMAD.MOV.U32 R90, RZ, RZ, R172 ;  /* 0x000000ffff5a7224 */ /* 0x000fe200078e00ac */
[----:B------:R-:W-:Y:S01]  /*18560*/  ISETP.GE.AND P1, PT, R16, R6, PT ;  /* 0x000000061000720c */ /* 0x000fe20003f26270 */
[----:B------:R-:W-:Y:S01]  /*18570*/  IMAD.MOV.U32 R174, RZ, RZ, R167 ;  /* 0x000000ffffae7224 */ /* 0x000fe200078e00a7 */
[----:B------:R-:W-:Y:S01]  /*18580*/  FSEL R167, R2, -INF , !P4 ;  /* 0xff80000002a77808 */ /* 0x000fe20006000000 */
[C---:B------:R-:W-:Y:S01]  /*18590*/  FFMA.FTZ R2, R132.reuse, R89, R76 ;  /* 0x0000005984027223 */ /* 0x040fe2000001004c */
[----:B------:R-:W-:Y:S01]  /*185a0*/  FSEL R165, R5, -INF , !P3 ;  /* 0xff80000005a57808 */ /* 0x000fe20005800000 */
[----:B------:R-:W-:Y:S01]  /*185b0*/  FFMA.FTZ R5, R132, R74, R213 ;  /* 0x0000004a84057223 */ /* 0x000fe200000100d5 */
[----:B------:R-:W-:Y:S01]  /*185c0*/  ISETP.GE.AND P2, PT, R88, R6, PT ;  /* 0x000000065800720c */ /* 0x000fe20003f46270 */
[----:B------:R-:W-:Y:S01]  /*185d0*/  IMAD.MOV.U32 R195, RZ, RZ, R85 ;  /* 0x000000ffffc37224 */ /* 0x000fe200078e0055 */
[----:B------:R-:W1:Y:S01]  /*185e0*/  I2F R49, R10 ;  /* 0x0000000a00317306 */ /* 0x000e620000201400 */
[----:B------:R-:W-:Y:S01]  /*185f0*/  IMAD.MOV.U32 R213, RZ, RZ, R176 ;  /* 0x000000ffffd57224 */ /* 0x000fe200078e00b0 */
[----:B------:R-:W-:Y:S01]  /*18600*/  MOV R176, R78 ;  /* 0x0000004e00b07202 */ /* 0x000fe20000000f00 */
[----:B------:R-:W-:Y:S01]  /*18610*/  IMAD.MOV.U32 R85, RZ, RZ, R178 ;  /* 0x000000ffff557224 */ /* 0x000fe200078e00b2 */
[----:B------:R-:W-:Y:S01]  /*18620*/  MOV R78, R161 ;  /* 0x000000a1004e7202 */ /* 0x000fe20000000f00 */
[----:B------:R-:W-:Y:S01]  /*18630*/  IMAD.MOV.U32 R178, RZ, RZ, R179 ;  /* 0x000000ffffb27224 */ /* 0x000fe200078e00b3 */
[----:B------:R-:W-:Y:S01]  /*18640*/  FSEL R161, R2, -INF , !P2 ;  /* 0xff80000002a17808 */ /* 0x000fe20005000000 */
[----:B------:R-:W-:Y:S01]  /*18650*/  IMAD.MOV.U32 R179, RZ, RZ, R79 ;  /* 0x000000ffffb37224 */ /* 0x000fe200078e004f */
[----:B------:R-:W4:Y:S01]  /*18660*/  LDSM.16.M88.4 R68, [R183+0x6800] ;  /* 0x00680000b744783b */ /* 0x000f220000000200 */
[----:B---3--:R-:W-:Y:S01]  /*18670*/  FFMA.FTZ R2, R132, R63, R195 ;  /* 0x0000003f84027223 */ /* 0x008fe200000100c3 */
[-C--:B------:R-:W-:Y:S01]  /*18680*/  ISETP.GE.AND P5, PT, R41, R8.reuse, PT ;  /* 0x000000082900720c */ /* 0x080fe20003fa6270 */
[----:B------:R-:W-:Y:S01]  /*18690*/  IMAD.MOV.U32 R116, RZ, RZ, R213 ;  /* 0x000000ffff747224 */ /* 0x000fe200078e00d5 */
[----:B------:R-:W-:Y:S01]  /*186a0*/  ISETP.GE.AND P0, PT, R16, R8, PT ;  /* 0x000000081000720c */ /* 0x000fe20003f06270 */
[----:B------:R-:W-:Y:S01]  /*186b0*/  IMAD.MOV.U32 R213, RZ, RZ, R176 ;  /* 0x000000ffffd57224 */ /* 0x000fe200078e00b0 */
[----:B------:R-:W-:Y:S01]  /*186c0*/  FSEL R176, R2, -INF , !P5 ;  /* 0xff80000002b07808 */ /* 0x000fe20006800000 */
[----:B------:R-:W-:Y:S01]  /*186d0*/  IMAD.MOV.U32 R79, RZ, RZ, R164 ;  /* 0x000000ffff4f7224 */ /* 0x000fe200078e00a4 */
[----:B------:R-:W-:Y:S01]  /*186e0*/  FSEL R164, R5, -INF , !P0 ;  /* 0xff80000005a47808 */ /* 0x000fe20004000000 */
[----:B-1----:R-:W-:Y:S01]  /*186f0*/  FFMA.FTZ R5, R132, R51, R116 ;  /* 0x0000003384057223 */ /* 0x002fe20000010074 */
[----:B------:R-:W-:Y:S01]  /*18700*/  ISETP.GE.AND P3, PT, R41, R6, PT ;  /* 0x000000062900720c */ /* 0x000fe20003f66270 */
[----:B------:R-:W1:Y:S01]  /*18710*/  I2F R62, R43 ;  /* 0x0000002b003e7306 */ /* 0x000e620000201400 */
[----:B------:R-:W-:Y:S01]  /*18720*/  IMAD.MOV.U32 R116, RZ, RZ, R213 ;  /* 0x000000ffff747224 */ /* 0x000fe200078e00d5 */
[----:B------:R-:W-:Y:S01]  /*18730*/  IADD3 R37, R0, 0x49, RZ ;  /* 0x0000004900257810 */ /* 0x000fe20007ffe0ff */
[----:B------:R-:W-:Y:S01]  /*18740*/  IMAD.MOV.U32 R171, RZ, RZ, R147 ;  /* 0x000000ffffab7224 */ /* 0x000fe200078e0093 */
[----:B------:R-:W-:Y:S01]  /*18750*/  ISETP.GE.AND P2, PT, R10, R8, PT ;  /* 0x000000080a00720c */ /* 0x000fe20003f46270 */
[----:B------:R-:W-:Y:S01]  /*18760*/  IMAD.MOV.U32 R98, RZ, RZ, R175 ;  /* 0x000000ffff627224 */ /* 0x000fe200078e00af */
[----:B------:R-:W-:-:S02]  /*18770*/  IADD3 R38, R0, 0x58, RZ ;  /* 0x0000005800267810 */ /* 0x000fc40007ffe0ff */
[C---:B------:R-:W-:Y:S01]  /*18780*/  IADD3 R48, R0.reuse, 0x59, RZ ;  /* 0x0000005900307810 */ /* 0x040fe20007ffe0ff */
[----:B------:R-:W3:Y:S01]  /*18790*/  I2F R50, R37 ;  /* 0x0000002500327306 */ /* 0x000ee20000201400 */
[----:B------:R-:W-:Y:S01]  /*187a0*/  IADD3 R42, R0, 0x51, RZ ;  /* 0x00000051002a7810 */ /* 0x000fe20007ffe0ff */
[----:B------:R-:W-:Y:S01]  /*187b0*/  HMMA.16816.F32.BF16 R56, R12, R66, R56 ;  /* 0x000000420c38723c */ /* 0x000fe20000041838 */
[----:B------:R-:W-:Y:S01]  /*187c0*/  ISETP.GE.AND P0, PT, R10, R6, PT ;  /* 0x000000060a00720c */ /* 0x000fe20003f06270 */
[----:B------:R-:W-:Y:S01]  /*187d0*/  FMUL.FTZ R9, R45, R4 ;  /* 0x000000042d097220 */ /* 0x000fe20000410000 */
[----:B------:R-:W-:Y:S01]  /*187e0*/  MOV R196, R171 ;  /* 0x000000ab00c47202 */ /* 0x000fe20000000f00 */
[----:B------:R1:W5:Y:S02]  /*187f0*/  LDL.LU R190, [R1+0x170] ;  /* 0x0001700001be7983 */ /* 0x0003640000300800 */
[----:B------:R-:W1:Y:S01]  /*18800*/  I2F R61, R38 ;  /* 0x00000026003d7306 */ /* 0x000e620000201400 */
[----:B------:R-:W-:-:S02]  /*18810*/  IADD3 R44, R0, 0x60, RZ ;  /* 0x00000060002c7810 */ /* 0x000fc40007ffe0ff */
[C---:B------:R-:W-:Y:S02]  /*18820*/  IADD3 R40, R0.reuse, 0x61, RZ ;  /* 0x0000006100287810 */ /* 0x040fe40007ffe0ff */
[----:B------:R-:W-:Y:S01]  /*18830*/  IADD3 R31, R0, 0x88, RZ ;  /* 0x00000088001f7810 */ /* 0x000fe20007ffe0ff */
[----:B------:R-:W-:Y:S02]  /*18840*/  HMMA.16816.F32.BF16 R24, R24, R86, R240 ;  /* 0x000000561818723c */ /* 0x000fe400000418f0 */
[----:B------:R-:W1:Y:S01]  /*18850*/  I2F R60, R42 ;  /* 0x0000002a003c7306 */ /* 0x000e620000201400 */
[-C--:B------:R-:W-:Y:S01]  /*18860*/  ISETP.GE.AND P4, PT, R36, R6.reuse, PT ;  /* 0x000000062400720c */ /* 0x080fe20003f86270 */
[----:B------:R1:W5:Y:S06]  /*18870*/  LDL.LU R189, [R1+0x16c] ;  /* 0x00016c0001bd7983 */ /* 0x00036c0000300800 */
[----:B------:R-:W1:Y:S01]  /*18880*/  I2F R64, R48 ;  /* 0x0000003000407306 */ /* 0x000e620000201400 */
[C---:B------:R-:W-:Y:S01]  /*18890*/  IADD3 R39, R0.reuse, 0x68, RZ ;  /* 0x0000006800277810 */ /* 0x040fe20007ffe0ff */
[----:B----4-:R-:W-:Y:S01]  /*188a0*/  HMMA.16816.F32.BF16 R92, R12, R68, R32 ;  /* 0x000000440c5c723c */ /* 0x010fe20000041820 */
[----:B------:R-:W-:Y:S01]  /*188b0*/  ISETP.GE.AND P5, PT, R37, R6, PT ;  /* 0x000000062500720c */ /* 0x000fe20003fa6270 */
[----:B------:R4:W5:Y:S04]  /*188c0*/  LDL.LU R135, [R1+0x168] ;  /* 0x0001680001877983 */ /* 0x0009680000300800 */
[----:B------:R-:W1:Y:S08]  /*188d0*/  I2F R45, R44 ;  /* 0x0000002c002d7306 */ /* 0x000e700000201400 */
[----:B------:R1:W-:Y:S01]  /*188e0*/  MUFU.TANH R166, R9 ;  /* 0x0000000900a67308 */ /* 0x0003e20000002400 */
[C---:B------:R-:W-:Y:S01]  /*188f0*/  IADD3 R34, R0.reuse, 0x70, RZ ;  /* 0x0000007000227810 */ /* 0x040fe20007ffe0ff */
[----:B------:R4:W5:Y:S01]  /*18900*/  LDL.LU R134, [R1+0x164] ;  /* 0x0001640001867983 */ /* 0x0009620000300800 */
[----:B------:R-:W-:-:S05]  /*18910*/  IADD3 R35, R0, 0x69, RZ ;  /* 0x0000006900237810 */ /* 0x000fca0007ffe0ff */
[----:B------:R-:W-:Y:S01]  /*18920*/  I2F R65, R40 ;  /* 0x0000002800417306 */ /* 0x000fe20000201400 */
[----:B------:R-:W-:Y:S01]  /*18930*/  IADD3 R29, R0, 0x71, RZ ;  /* 0x00000071001d7810 */ /* 0x000fe20007ffe0ff */
[----:B------:R4:W5:Y:S01]  /*18940*/  LDL.LU R119, [R1+0x160] ;  /* 0x0001600001777983 */ /* 0x0009620000300800 */
[----:B-1----:R-:W-:-:S05]  /*18950*/  FMUL.FTZ R9, R46, R4 ;  /* 0x000000042e097220 */ /* 0x002fca0000410000 */
[----:B------:R-:W1:Y:S01]  /*18960*/  I2F R46, R39 ;  /* 0x00000027002e7306 */ /* 0x000e620000201400 */
[----:B--2---:R-:W-:Y:S01]  /*18970*/  IMAD.MOV.U32 R172, RZ, RZ, R169 ;  /* 0x000000ffffac7224 */ /* 0x004fe200078e00a9 */
[----:B------:R-:W-:Y:S02]  /*18980*/  MOV R169, R162 ;  /* 0x000000a200a97202 */ /* 0x000fe40000000f00 */
[----:B------:R-:W-:Y:S01]  /*18990*/  FSEL R162, R7, -INF , !P6 ;  /* 0xff80000007a27808 */ /* 0x000fe20007000000 */
[----:B------:R-:W-:Y:S01]  /*189a0*/  FFMA.FTZ R7, R132, R74, R84 ;  /* 0x0000004a84077223 */ /* 0x000fe20000010054 */
[----:B------:R-:W-:Y:S01]  /*189b0*/  MOV R84, R177 ;  /* 0x000000b100547202 */ /* 0x000fe20000000f00 */
[----:B------:R-:W-:-:S03]  /*189c0*/  IMAD.MOV.U32 R177, RZ, RZ, R142 ;  /* 0x000000ffffb17224 */ /* 0x000fc600078e008e */
[----:B------:R-:W-:Y:S01]  /*189d0*/  MOV R195, R84 ;  /* 0x0000005400c37202 */ /* 0x000fe20000000f00 */
[----:B------:R-:W-:Y:S01]  /*189e0*/  IMAD.MOV.U32 R84, RZ, RZ, R85 ;  /* 0x000000ffff547224 */ /* 0x000fe200078e0055 */
[----:B------:R-:W-:Y:S01]  /*189f0*/  MOV R85, R179 ;  /* 0x000000b300557202 */ /* 0x000fe20000000f00 */
[----:B------:R-:W-:Y:S02]  /*18a00*/  IMAD.MOV.U32 R179, RZ, RZ, R90 ;  /* 0x000000ffffb37224 */ /* 0x000fe400078e005a */
[----:B------:R-:W-:Y:S01]  /*18a10*/  IMAD.MOV.U32 R90, RZ, RZ, R91 ;  /* 0x000000ffff5a7224 */ /* 0x000fe200078e005b */
[----:B------:R-:W-:Y:S01]  /*18a20*/  MOV R91, R172 ;  /* 0x000000ac005b7202 */ /* 0x000fe20000000f00 */
[----:B------:R-:W-:Y:S02]  /*18a30*/  IMAD.MOV.U32 R172, RZ, RZ, R174 ;  /* 0x000000ffffac7224 */ /* 0x000fe400078e00ae */
[----:B------:R-:W-:Y:S01]  /*18a40*/  FFMA.FTZ R2, R132, R63, R177 ;  /* 0x0000003f84027223 */ /* 0x000fe200000100b1 */
[----:B------:R-:W-:Y:S01]  /*18a50*/  MOV R177, R78 ;  /* 0x0000004e00b17202 */ /* 0x000fe20000000f00 */
[----:B------:R-:W-:-:S02]  /*18a60*/  IMAD.MOV.U32 R213, RZ, RZ, R179 ;  /* 0x000000ffffd57224 */ /* 0x000fc400078e00b3 */
[----:B------:R-:W-:Y:S01]  /*18a70*/  IMAD.MOV.U32 R174, RZ, RZ, R169 ;  /* 0x000000ffffae7224 */ /* 0x000fe200078e00a9 */
[----:B------:R-:W-:Y:S01]  /*18a80*/  FSEL R169, R7, -INF , !P1 ;  /* 0xff80000007a97808 */ /* 0x000fe20004800000 */
[----:B------:R-:W-:Y:S01]  /*18a90*/  IMAD.MOV.U32 R179, RZ, RZ, R172 ;  /* 0x000000ffffb37224 */ /* 0x000fe200078e00ac */
[----:B------:R-:W-:Y:S01]  /*18aa0*/  FSEL R172, R2, -INF , !P3 ;  /* 0xff80000002ac7808 */ /* 0x000fe20005800000 */
[C---:B------:R-:W-:Y:S01]  /*18ab0*/  FFMA.FTZ R7, R132.reuse, R51, R195 ;  /* 0x0000003384077223 */ /* 0x040fe200000100c3 */
[----:B------:R-:W-:Y:S01]  /*18ac0*/  MOV R195, R85 ;  /* 0x0000005500c37202 */ /* 0x000fe20000000f00 */
[----:B------:R-:W-:Y:S02]  /*18ad0*/  FFMA.FTZ R2, R132, R49, R177 ;  /* 0x0000003184027223 */ /* 0x000fe400000100b1 */
[----:B------:R-:W-:Y:S01]  /*18ae0*/  IMAD.MOV.U32 R85, RZ, RZ, R90 ;  /* 0x000000ffff557224 */ /* 0x000fe200078e005a */
[----:B------:R-:W-:Y:S01]  /*18af0*/  MOV R90, R91 ;  /* 0x0000005b005a7202 */ /* 0x000fe20000000f00 */
[----:B------:R-:W-:Y:S01]  /*18b00*/  IMAD.MOV.U32 R91, RZ, RZ, R174 ;  /* 0x000000ffff5b7224 */ /* 0x000fe200078e00ae */
[----:B------:R-:W-:Y:S01]  /*18b10*/  FSEL R175, R2, -INF , !P2 ;  /* 0xff80000002af7808 */ /* 0x000fe20005000000 */
[----:B------:R-:W-:-:S02]  /*18b20*/  FFMA.FTZ R2, R132, R49, R84 ;  /* 0x0000003184027223 */ /* 0x000fc40000010054 */
[----:B------:R-:W-:Y:S01]  /*18b30*/  IMAD.MOV.U32 R197, RZ, RZ, R213 ;  /* 0x000000ffffc57224 */ /* 0x000fe200078e00d5 */
[----:B------:R-:W-:Y:S02]  /*18b40*/  MOV R213, R91 ;  /* 0x0000005b00d57202 */ /* 0x000fe40000000f00 */
[----:B------:R-:W-:Y:S02]  /*18b50*/  MOV R91, R170 ;  /* 0x000000aa005b7202 */ /* 0x000fe40000000f00 */
[----:B------:R-:W-:Y:S01]  /*18b60*/  FSEL R170, R2, -INF , !P0 ;  /* 0xff80000002aa7808 */ /* 0x000fe20004000000 */
[----:B------:R-:W-:Y:S01]  /*18b70*/  FFMA.FTZ R2, R132, R62, R196 ;  /* 0x0000003e84027223 */ /* 0x000fe200000100c4 */
[-C--:B------:R-:W-:Y:S02]  /*18b80*/  ISETP.GE.AND P6, PT, R36, R8.reuse, PT ;  /* 0x000000082400720c */ /* 0x080fe40003fc6270 */
[----:B------:R-:W-:Y:S01]  /*18b90*/  ISETP.GE.AND P3, PT, R43, R8, PT ;  /* 0x000000082b00720c */ /* 0x000fe20003f66270 */
[----:B------:R-:W-:Y:S01]  /*18ba0*/  IMAD.MOV.U32 R78, RZ, RZ, R79 ;  /* 0x000000ffff4e7224 */ /* 0x000fe200078e004f */
[----:B------:R-:W-:Y:S01]  /*18bb0*/  FSEL R174, R5, -INF , !P6 ;  /* 0xff80000005ae7808 */ /* 0x000fe20007000000 */
[----:B---3--:R-:W-:Y:S01]  /*18bc0*/  FFMA.FTZ R5, R132, R50, R116 ;  /* 0x0000003284057223 */ /* 0x008fe20000010074 */
[----:B------:R-:W-:Y:S01]  /*18bd0*/  FSEL R196, R2, -INF , !P3 ;  /* 0xff80000002c47808 */ /* 0x000fe20005800000 */
[----:B------:R-:W-:Y:S01]  /*18be0*/  FFMA.FTZ R2, R132, R62, R178 ;  /* 0x0000003e84027223 */ /* 0x000fe200000100b2 */
[----:B------:R-:W-:-:S02]  /*18bf0*/  ISETP.GE.AND P6, PT, R43, R6, PT ;  /* 0x000000062b00720c */ /* 0x000fc40003fc6270 */
[----:B------:R-:W-:Y:S01]  /*18c00*/  MOV R116, R85 ;  /* 0x0000005500747202 */ /* 0x000fe20000000f00 */
[----:B------:R-:W-:Y:S01]  /*18c10*/  IMAD.MOV.U32 R85, RZ, RZ, R124 ;  /* 0x000000ffff557224 */ /* 0x000fe200078e007c */
[----:B------:R-:W-:Y:S02]  /*18c20*/  MOV R177, R78 ;  /* 0x0000004e00b17202 */ /* 0x000fe40000000f00 */
[----:B------:R-:W-:Y:S01]  /*18c30*/  FSEL R171, R7, -INF , !P4 ;  /* 0xff80000007ab7808 */ /* 0x000fe20006000000 */
[----:B------:R-:W-:Y:S01]  /*18c40*/  FFMA.FTZ R7, R132, R50, R195 ;  /* 0x0000003284077223 */ /* 0x000fe200000100c3 */
[-C--:B------:R-:W-:Y:S01]  /*18c50*/  ISETP.GE.AND P1, PT, R37, R8.reuse, PT ;  /* 0x000000082500720c */ /* 0x080fe20003f26270 */
[----:B------:R-:W-:Y:S01]  /*18c60*/  IMAD.MOV.U32 R195, RZ, RZ, R179 ;  /* 0x000000ffffc37224 */ /* 0x000fe200078e00b3 */
[----:B------:R-:W-:Y:S01]  /*18c70*/  FSEL R192, R2, -INF , !P6 ;  /* 0xff80000002c07808 */ /* 0x000fe20007000000 */
[----:B------:R-:W-:Y:S01]  /*18c80*/  FFMA.FTZ R2, R132, R61, R85 ;  /* 0x0000003d84027223 */ /* 0x000fe20000010055 */
[----:B------:R-:W-:Y:S01]  /*18c90*/  ISETP.GE.AND P0, PT, R38, R8, PT ;  /* 0x000000082600720c */ /* 0x000fe20003f06270 */
[----:B------:R-:W-:Y:S01]  /*18ca0*/  IMAD.MOV.U32 R179, RZ, RZ, R173 ;  /* 0x000000ffffb37224 */ /* 0x000fe200078e00ad */
[----:B------:R-:W-:-:S02]  /*18cb0*/  MOV R117, R177 ;  /* 0x000000b100757202 */ /* 0x000fc40000000f00 */
[----:B------:R-:W-:Y:S01]  /*18cc0*/  FSEL R173, R5, -INF , !P1 ;  /* 0xff80000005ad7808 */ /* 0x000fe20004800000 */
[----:B------:R-:W-:Y:S01]  /*18cd0*/  FFMA.FTZ R5, R132, R60, R197 ;  /* 0x0000003c84057223 */ /* 0x000fe200000100c5 */
[----:B------:R-:W-:Y:S01]  /*18ce0*/  MOV R197, R195 ;  /* 0x000000c300c57202 */ /* 0x000fe20000000f00 */
[----:B------:R-:W-:Y:S01]  /*18cf0*/  IMAD.MOV.U32 R178, RZ, RZ, R77 ;  /* 0x000000ffffb27224 */ /* 0x000fe200078e004d */
[----:B------:R-:W-:Y:S02]  /*18d00*/  ISETP.GE.AND P4, PT, R42, R8, PT ;  /* 0x000000082a00720c */ /* 0x000fe40003f86270 */
[----:B------:R-:W-:Y:S01]  /*18d10*/  FSEL R195, R2, -INF , !P0 ;  /* 0xff80000002c37808 */ /* 0x000fe20004000000 */
[----:B------:R-:W-:Y:S01]  /*18d20*/  FFMA.FTZ R2, R132, R61, R117 ;  /* 0x0000003d84027223 */ /* 0x000fe20000010075 */
[----:B------:R-:W-:Y:S02]  /*18d30*/  ISETP.GE.AND P1, PT, R38, R6, PT ;  /* 0x000000062600720c */ /* 0x000fe40003f26270 */
[----:B------:R-:W-:Y:S01]  /*18d40*/  FSEL R194, R5, -INF , !P4 ;  /* 0xff80000005c27808 */ /* 0x000fe20006000000 */
[----:B------:R-:W-:Y:S01]  /*18d50*/  FFMA.FTZ R5, R132, R64, R178 ;  /* 0x0000004084057223 */ /* 0x000fe200000100b2 */
[----:B------:R-:W-:Y:S01]  /*18d60*/  FSEL R178, R2, -INF , !P1 ;  /* 0xff80000002b27808 */ /* 0x000fe20004800000 */
[----:B------:R2:W-:Y:S01]  /*18d70*/  MUFU.TANH R149, R9 ;  /* 0x0000000900957308 */ /* 0x0005e20000002400 */
[----:B------:R-:W-:Y:S01]  /*18d80*/  FFMA.FTZ R2, R132, R45, R197 ;  /* 0x0000002d84027223 */ /* 0x000fe200000100c5 */
[----:B------:R-:W-:-:S02]  /*18d90*/  ISETP.GE.AND P6, PT, R44, R8, PT ;  /* 0x000000082c00720c */ /* 0x000fc40003fc6270 */
[----:B------:R-:W-:Y:S02]  /*18da0*/  ISETP.GE.AND P4, PT, R44, R6, PT ;  /* 0x000000062c00720c */ /* 0x000fe40003f86270 */
[----:B------:R-:W-:Y:S01]  /*18db0*/  FSEL R206, R2, -INF , !P6 ;  /* 0xff80000002ce7808 */ /* 0x000fe20007000000 */
[----:B------:R-:W-:Y:S01]  /*18dc0*/  FFMA.FTZ R2, R132, R45, R91 ;  /* 0x0000002d84027223 */ /* 0x000fe2000001005b */
[----:B------:R-:W-:Y:S01]  /*18dd0*/  FSEL R177, R7, -INF , !P5 ;  /* 0xff80000007b17808 */ /* 0x000fe20006800000 */
[----:B--2---:R-:W-:-:S04]  /*18de0*/  FMUL.FTZ R9, R47, R4 ;  /* 0x000000042f097220 */ /* 0x004fc80000410000 */
[----:B------:R2:W-:Y:S01]  /*18df0*/  MUFU.TANH R159, R9 ;  /* 0x00000009009f7308 */ /* 0x0005e20000002400 */
[----:B------:R-:W-:Y:S01]  /*18e00*/  FFMA.FTZ R7, R132, R60, R116 ;  /* 0x0000003c84077223 */ /* 0x000fe20000010074 */
[----:B------:R-:W-:Y:S02]  /*18e10*/  ISETP.GE.AND P2, PT, R42, R6, PT ;  /* 0x000000062a00720c */ /* 0x000fe40003f46270 */
[----:B------:R-:W-:-:S04]  /*18e20*/  FSEL R201, R2, -INF , !P4 ;  /* 0xff80000002c97808 */ /* 0x000fc80006000000 */
[----:B------:R-:W3:Y:S01]  /*18e30*/  I2F R47, R34 ;  /* 0x00000022002f7306 */ /* 0x000ee20000201400 */
[----:B-1----:R-:W-:Y:S02]  /*18e40*/  FFMA.FTZ R2, R132, R46, R98 ;  /* 0x0000002e84027223 */ /* 0x002fe40000010062 */
[----:B--2---:R-:W-:-:S05]  /*18e50*/  FMUL.FTZ R9, R56, R4 ;  /* 0x0000000438097220 */ /* 0x004fca0000410000 */
[----:B------:R-:W1:Y:S01]  /*18e60*/  I2F R67, R35 ;  /* 0x0000002300437306 */ /* 0x000e620000201400 */
[-C--:B------:R-:W-:Y:S01]  /*18e70*/  ISETP.GE.AND P1, PT, R39, R8.reuse, PT ;  /* 0x000000082700720c */ /* 0x080fe20003f26270 */
[----:B------:R-:W-:Y:S01]  /*18e80*/  IMAD.MOV.U32 R118, RZ, RZ, R179 ;  /* 0x000000ffff767224 */ /* 0x000fe200078e00b3 */
[----:B------:R-:W-:-:S05]  /*18e90*/  ISETP.GE.AND P5, PT, R48, R8, PT ;  /* 0x000000083000720c */ /* 0x000fca0003fa6270 */
[----:B------:R2:W-:Y:S01]  /*18ea0*/  MUFU.TANH R150, R9 ;  /* 0x0000000900967308 */ /* 0x0005e20000002400 */
[----:B------:R-:W-:Y:S01]  /*18eb0*/  FSEL R179, R7, -INF , !P2 ;  /* 0xff80000007b37808 */ /* 0x000fe20005000000 */
[----:B------:R-:W-:Y:S01]  /*18ec0*/  FFMA.FTZ R7, R132, R64, R122 ;  /* 0x0000004084077223 */ /* 0x000fe2000001007a */
[----:B------:R-:W-:Y:S02]  /*18ed0*/  IADD3 R33, R0, 0x78, RZ ;  /* 0x0000007800217810 */ /* 0x000fe40007ffe0ff */
[----:B------:R-:W-:Y:S02]  /*18ee0*/  ISETP.GE.AND P3, PT, R48, R6, PT ;  /* 0x000000063000720c */ /* 0x000fe40003f66270 */
[----:B------:R-:W-:Y:S01]  /*18ef0*/  FSEL R204, R2, -INF , !P1 ;  /* 0xff80000002cc7808 */ /* 0x000fe20004800000 */
[----:B------:R-:W1:Y:S01]  /*18f00*/  I2F R68, R29 ;  /* 0x0000001d00447306 */ /* 0x000e620000201400 */
[----:B------:R-:W-:Y:S01]  /*18f10*/  FSEL R193, R5, -INF , !P5 ;  /* 0xff80000005c17808 */ /* 0x000fe20006800000 */
[----:B--2---:R-:W-:-:S06]  /*18f20*/  FMUL.FTZ R9, R57, R4 ;  /* 0x0000000439097220 */ /* 0x004fcc0000410000 */
[----:B------:R2:W-:Y:S01]  /*18f30*/  MUFU.TANH R158, R9 ;  /* 0x00000009009e7308 */ /* 0x0005e20000002400 */
[C---:B------:R-:W-:Y:S01]  /*18f40*/  FFMA.FTZ R2, R132.reuse, R46, R247 ;  /* 0x0000002e84027223 */ /* 0x040fe200000100f7 */
[----:B------:R-:W-:Y:S01]  /*18f50*/  ISETP.GE.AND P5, PT, R39, R6, PT ;  /* 0x000000062700720c */ /* 0x000fe20003fa6270 */
[----:B------:R-:W-:Y:S01]  /*18f60*/  IMAD.MOV.U32 R116, RZ, RZ, R213 ;  /* 0x000000ffff747224 */ /* 0x000fe200078e00d5 */
[----:B------:R-:W-:Y:S01]  /*18f70*/  FSEL R197, R7, -INF , !P3 ;  /* 0xff80000007c57808 */ /* 0x000fe20005800000 */
[----:B------:R-:W-:-:S03]  /*18f80*/  FFMA.FTZ R7, R132, R65, R121 ;  /* 0x0000004184077223 */ /* 0x000fc60000010079 */
[----:B------:R-:W1:Y:S01]  /*18f90*/  I2F R66, R33 ;  /* 0x0000002100427306 */ /* 0x000e620000201400 */
[----:B------:R-:W-:Y:S01]  /*18fa0*/  MOV R213, R123 ;  /* 0x0000007b00d57202 */ /* 0x000fe20000000f00 */
[----:B--2---:R-:W-:Y:S01]  /*18fb0*/  FMUL.FTZ R9, R58, R4 ;  /* 0x000000043a097220 */ /* 0x004fe20000410000 */
[----:B------:R-:W-:-:S05]  /*18fc0*/  ISETP.GE.AND P0, PT, R40, R6, PT ;  /* 0x000000062800720c */ /* 0x000fca0003f06270 */
[----:B------:R2:W-:Y:S01]  /*18fd0*/  MUFU.TANH R147, R9 ;  /* 0x0000000900937308 */ /* 0x0005e20000002400 */
[----:B------:R-:W-:Y:S01]  /*18fe0*/  FSEL R199, R2, -INF , !P5 ;  /* 0xff80000002c77808 */ /* 0x000fe20006800000 */
[----:B---3--:R-:W-:Y:S01]  /*18ff0*/  FFMA.FTZ R2, R132, R47, R215 ;  /* 0x0000002f84027223 */ /* 0x008fe200000100d7 */
[-C--:B------:R-:W-:Y:S01]  /*19000*/  ISETP.GE.AND P4, PT, R34, R8.reuse, PT ;  /* 0x000000082200720c */ /* 0x080fe20003f86270 */
[----:B------:R-:W-:Y:S01]  /*19010*/  FFMA.FTZ R5, R132, R65, R118 ;  /* 0x0000004184057223 */ /* 0x000fe20000010076 */
[----:B------:R-:W-:Y:S02]  /*19020*/  ISETP.GE.AND P2, PT, R40, R8, PT ;  /* 0x000000082800720c */ /* 0x000fe40003f46270 */
[----:B------:R-:W-:Y:S01]  /*19030*/  FSEL R200, R7, -INF , !P0 ;  /* 0xff80000007c87808 */ /* 0x000fe20004000000 */
[----:B-1----:R-:W-:Y:S01]  /*19040*/  FFMA.FTZ R7, R132, R67, R213 ;  /* 0x0000004384077223 */ /* 0x002fe200000100d5 */
[----:B------:R-:W-:Y:S01]  /*19050*/  IADD3 R32, R0, 0x80, RZ ;  /* 0x0000008000207810 */ /* 0x000fe20007ffe0ff */
[----:B--2---:R-:W-:-:S04]  /*19060*/  FMUL.FTZ R9, R59, R4 ;  /* 0x000000043b097220 */ /* 0x004fc80000410000 */
[----:B------:R1:W-:Y:S01]  /*19070*/  MUFU.TANH R148, R9 ;  /* 0x0000000900947308 */ /* 0x0003e20000002400 */
[-C--:B------:R-:W-:Y:S02]  /*19080*/  ISETP.GE.AND P6, PT, R35, R6.reuse, PT ;  /* 0x000000062300720c */ /* 0x080fe40003fc6270 */
[----:B------:R-:W-:Y:S01]  /*19090*/  FSEL R215, R2, -INF , !P4 ;  /* 0xff80000002d77808 */ /* 0x000fe20006000000 */
[----:B------:R-:W-:Y:S01]  /*190a0*/  FFMA.FTZ R2, R132, R47, R214 ;  /* 0x0000002f84027223 */ /* 0x000fe200000100d6 */
[----:B------:R-:W-:Y:S02]  /*190b0*/  FSEL R203, R5, -INF , !P2 ;  /* 0xff80000005cb7808 */ /* 0x000fe40005000000 */
[----:B------:R-:W-:Y:S01]  /*190c0*/  ISETP.GE.AND P2, PT, R34, R6, PT ;  /* 0x000000062200720c */ /* 0x000fe20003f46270 */
[----:B------:R-:W2:Y:S01]  /*190d0*/  I2F R57, R32 ;  /* 0x0000002000397306 */ /* 0x000ea20000201400 */
[----:B------:R-:W-:Y:S01]  /*190e0*/  IADD3 R28, R0, 0x79, RZ ;  /* 0x00000079001c7810 */ /* 0x000fe20007ffe0ff */
[----:B-1----:R-:W-:Y:S01]  /*190f0*/  FMUL.FTZ R9, R52, R4 ;  /* 0x0000000434097220 */ /* 0x002fe20000410000 */
[----:B------:R-:W-:-:S05]  /*19100*/  FSEL R207, R7, -INF , !P6 ;  /* 0xff80000007cf7808 */ /* 0x000fca0007000000 */
[----:B------:R1:W-:Y:S01]  /*19110*/  MUFU.TANH R142, R9 ;  /* 0x00000009008e7308 */ /* 0x0003e20000002400 */
[----:B------:R-:W-:Y:S01]  /*19120*/  FFMA.FTZ R7, R132, R68, R210 ;  /* 0x0000004484077223 */ /* 0x000fe200000100d2 */
[----:B------:R-:W-:Y:S01]  /*19130*/  FSEL R210, R2, -INF , !P2 ;  /* 0xff80000002d27808 */ /* 0x000fe20005000000 */
[C---:B------:R-:W-:Y:S01]  /*19140*/  FFMA.FTZ R2, R132.reuse, R66, R209 ;  /* 0x0000004284027223 */ /* 0x040fe200000100d1 */
[-C--:B------:R-:W-:Y:S01]  /*19150*/  ISETP.GE.AND P5, PT, R33, R8.reuse, PT ;  /* 0x000000082100720c */ /* 0x080fe20003fa6270 */
[----:B------:R-:W-:Y:S01]  /*19160*/  FFMA.FTZ R5, R132, R67, R116 ;  /* 0x0000004384057223 */ /* 0x000fe20000010074 */
[----:B------:R-:W-:Y:S02]  /*19170*/  IADD3 R17, R0, 0x81, RZ ;  /* 0x0000008100117810 */ /* 0x000fe40007ffe0ff */
[----:B------:R-:W3:Y:S01]  /*19180*/  I2F R72, R28 ;  /* 0x0000001c00487306 */ /* 0x000ee20000201400 */
[----:B------:R-:W-:Y:S01]  /*19190*/  ISETP.GE.AND P3, PT, R35, R8, PT ;  /* 0x000000082300720c */ /* 0x000fe20003f66270 */
[----:B-1----:R-:W-:-:S06]  /*191a0*/  FMUL.FTZ R9, R53, R4 ;  /* 0x0000000435097220 */ /* 0x002fcc0000410000 */
[----:B------:R1:W-:Y:S01]  /*191b0*/  MUFU.TANH R139, R9 ;  /* 0x00000009008b7308 */ /* 0x0003e20000002400 */
[----:B------:R-:W-:Y:S01]  /*191c0*/  FSEL R214, R2, -INF , !P5 ;  /* 0xff80000002d67808 */ /* 0x000fe20006800000 */
[----:B------:R-:W-:Y:S01]  /*191d0*/  FFMA.FTZ R2, R132, R66, R225 ;  /* 0x0000004284027223 */ /* 0x000fe200000100e1 */
[----:B------:R-:W-:Y:S02]  /*191e0*/  FSEL R202, R5, -INF , !P3 ;  /* 0xff80000005ca7808 */ /* 0x000fe40005800000 */
[----:B------:R-:W-:-:S03]  /*191f0*/  ISETP.GE.AND P3, PT, R33, R6, PT ;  /* 0x000000062100720c */ /* 0x000fc60003f66270 */
[----:B------:R-:W2:Y:S01]  /*19200*/  I2F R73, R17 ;  /* 0x0000001100497306 */ /* 0x000ea20000201400 */
[----:B-1----:R-:W-:-:S07]  /*19210*/  FMUL.FTZ R9, R54, R4 ;  /* 0x0000000436097220 */ /* 0x002fce0000410000 */
[----:B------:R1:W-:Y:S01]  /*19220*/  MUFU.TANH R124, R9 ;  /* 0x00000009007c7308 */ /* 0x0003e20000002400 */
[----:B------:R-:W-:Y:S02]  /*19230*/  ISETP.GE.AND P1, PT, R29, R6, PT ;  /* 0x000000061d00720c */ /* 0x000fe40003f26270 */
[----:B------:R-:W-:Y:S01]  /*19240*/  FSEL R208, R2, -INF , !P3 ;  /* 0xff80000002d07808 */ /* 0x000fe20005800000 */
[----:B--2---:R-:W-:-:S04]  /*19250*/  FFMA.FTZ R2, R132, R57, R218 ;  /* 0x0000003984027223 */ /* 0x004fc800000100da */
[----:B------:R-:W2:Y:S01]  /*19260*/  I2F R69, R31 ;  /* 0x0000001f00457306 */ /* 0x000ea20000201400 */
[----:B-1----:R-:W-:-:S07]  /*19270*/  FMUL.FTZ R9, R55, R4 ;  /* 0x0000000437097220 */ /* 0x002fce0000410000 */
[----:B------:R1:W-:Y:S01]  /*19280*/  MUFU.TANH R123, R9 ;  /* 0x00000009007b7308 */ /* 0x0003e20000002400 */
[----:B------:R-:W-:Y:S01]  /*19290*/  FFMA.FTZ R5, R132, R68, R246 ;  /* 0x0000004484057223 */ /* 0x000fe200000100f6 */
[-C--:B------:R-:W-:Y:S02]  /*192a0*/  ISETP.GE.AND P2, PT, R32, R8.reuse, PT ;  /* 0x000000082000720c */ /* 0x080fe40003f46270 */
[----:B------:R-:W-:Y:S02]  /*192b0*/  ISETP.GE.AND P0, PT, R29, R8, PT ;  /* 0x000000081d00720c */ /* 0x000fe40003f06270 */
[----:B------:R-:W-:Y:S01]  /*192c0*/  FSEL R209, R7, -INF , !P1 ;  /* 0xff80000007d17808 */ /* 0x000fe20004800000 */
[----:B---3--:R-:W-:Y:S01]  /*192d0*/  FFMA.FTZ R7, R132, R72, R211 ;  /* 0x0000004884077223 */ /* 0x008fe200000100d3 */
[----:B------:R-:W-:Y:S01]  /*192e0*/  IADD3 R16, R0, 0x89, RZ ;  /* 0x0000008900107810 */ /* 0x000fe20007ffe0ff */
[----:B-1----:R-:W-:Y:S01]  /*192f0*/  FMUL.FTZ R9, R80, R4 ;  /* 0x0000000450097220 */ /* 0x002fe20000410000 */
[----:B------:R-:W-:-:S03]  /*19300*/  ISETP.GE.AND P4, PT, R28, R6, PT ;  /* 0x000000061c00720c */ /* 0x000fc60003f86270 */
[----:B------:R1:W-:Y:S01]  /*19310*/  MUFU.TANH R122, R9 ;  /* 0x00000009007a7308 */ /* 0x0003e20000002400 */
[----:B------:R-:W-:Y:S01]  /*19320*/  FSEL R225, R2, -INF , !P2 ;  /* 0xff80000002e17808 */ /* 0x000fe20005000000 */
[----:B------:R-:W-:Y:S01]  /*19330*/  FFMA.FTZ R2, R132, R57, R221 ;  /* 0x0000003984027223 */ /* 0x000fe200000100dd */
[----:B------:R-:W-:Y:S02]  /*19340*/  FSEL R213, R5, -INF , !P0 ;  /* 0xff80000005d57808 */ /* 0x000fe40004000000 */
[----:B------:R-:W-:Y:S01]  /*19350*/  ISETP.GE.AND P0, PT, R32, R6, PT ;  /* 0x000000062000720c */ /* 0x000fe20003f06270 */
[----:B------:R-:W-:Y:S01]  /*19360*/  FFMA.FTZ R5, R132, R72, R245 ;  /* 0x0000004884057223 */ /* 0x000fe200000100f5 */
[----:B------:R-:W-:Y:S01]  /*19370*/  FSEL R218, R7, -INF , !P4 ;  /* 0xff80000007da7808 */ /* 0x000fe20006000000 */
[----:B------:R-:W3:Y:S01]  /*19380*/  I2F R75, R16 ;  /* 0x00000010004b7306 */ /* 0x000ee20000201400 */
[----:B------:R-:W-:Y:S01]  /*19390*/  IADD3 R11, R0, 0x91, RZ ;  /* 0x00000091000b7810 */ /* 0x000fe20007ffe0ff */
[----:B-1----:R-:W-:Y:S01]  /*193a0*/  FMUL.FTZ R9, R81, R4 ;  /* 0x0000000451097220 */ /* 0x002fe20000410000 */
[-C--:B------:R-:W-:Y:S01]  /*193b0*/  ISETP.GE.AND P6, PT, R28, R8.reuse, PT ;  /* 0x000000081c00720c */ /* 0x080fe20003fc6270 */
[----:B------:R-:W-:Y:S01]  /*193c0*/  IMAD.MOV.U32 R116, RZ, RZ, R120 ;  /* 0x000000ffff747224 */ /* 0x000fe200078e0078 */
[----:B------:R-:W-:-:S03]  /*193d0*/  ISETP.GE.AND P3, PT, R31, R8, PT ;  /* 0x000000081f00720c */ /* 0x000fc60003f66270 */
[----:B------:R1:W-:Y:S01]  /*193e0*/  MUFU.TANH R121, R9 ;  /* 0x0000000900797308 */ /* 0x0003e20000002400 */
[----:B------:R-:W-:Y:S01]  /*193f0*/  FFMA.FTZ R7, R132, R73, R220 ;  /* 0x0000004984077223 */ /* 0x000fe200000100dc */
[----:B------:R-:W-:Y:S01]  /*19400*/  FSEL R220, R2, -INF , !P0 ;  /* 0xff80000002dc7808 */ /* 0x000fe20004000000 */
[----:B--2---:R-:W-:Y:S01]  /*19410*/  FFMA.FTZ R2, R132, R69, R219 ;  /* 0x0000004584027223 */ /* 0x004fe200000100db */
[----:B------:R-:W-:Y:S01]  /*19420*/  IADD3 R30, R0, 0x90, RZ ;  /* 0x00000090001e7810 */ /* 0x000fe20007ffe0ff */
[----:B------:R-:W2:Y:S01]  /*19430*/  LDSM.16.M88.4 R32, [R183+0x7000] ;  /* 0x00700000b720783b */ /* 0x000ea20000000200 */
[----:B------:R-:W-:Y:S02]  /*19440*/  FSEL R211, R5, -INF , !P6 ;  /* 0xff80000005d37808 */ /* 0x000fe40007000000 */
[----:B------:R-:W-:Y:S01]  /*19450*/  I2F R76, R11 ;  /* 0x0000000b004c7306 */ /* 0x000fe20000201400 */
[----:B-1----:R-:W-:-:S07]  /*19460*/  FMUL.FTZ R9, R82, R4 ;  /* 0x0000000452097220 */ /* 0x002fce0000410000 */
[----:B------:R1:W-:Y:S01]  /*19470*/  MUFU.TANH R120, R9 ;  /* 0x0000000900787308 */ /* 0x0003e20000002400 */
[----:B------:R-:W-:Y:S01]  /*19480*/  FFMA.FTZ R5, R132, R73, R223 ;  /* 0x0000004984057223 */ /* 0x000fe200000100df */
[-C--:B------:R-:W-:Y:S02]  /*19490*/  ISETP.GE.AND P5, PT, R17, R6.reuse, PT ;  /* 0x000000061100720c */ /* 0x080fe40003fa6270 */
[----:B------:R-:W-:Y:S01]  /*194a0*/  FSEL R223, R2, -INF , !P3 ;  /* 0xff80000002df7808 */ /* 0x000fe20005800000 */
[----:B------:R-:W-:Y:S01]  /*194b0*/  FFMA.FTZ R2, R132, R69, R222 ;  /* 0x0000004584027223 */ /* 0x000fe200000100de */
[----:B------:R-:W-:Y:S02]  /*194c0*/  ISETP.GE.AND P6, PT, R31, R6, PT ;  /* 0x000000061f00720c */ /* 0x000fe40003fc6270 */
[----:B------:R-:W2:Y:S01]  /*194d0*/  I2F R59, R30 ;  /* 0x0000001e003b7306 */ /* 0x000ea20000201400 */
[----:B-1----:R-:W-:-:S07]  /*194e0*/  FMUL.FTZ R9, R83, R4 ;  /* 0x0000000453097220 */ /* 0x002fce0000410000 */
[----:B------:R1:W-:Y:S01]  /*194f0*/  MUFU.TANH R118, R9 ;  /* 0x0000000900767308 */ /* 0x0003e20000002400 */
[----:B------:R-:W-:Y:S01]  /*19500*/  FSEL R219, R7, -INF , !P5 ;  /* 0xff80000007db7808 */ /* 0x000fe20006800000 */
[----:B------:R-:W-:Y:S01]  /*19510*/  FMUL.FTZ R7, R94, R4 ;  /* 0x000000045e077220 */ /* 0x000fe20000410000 */
[C---:B------:R-:W-:Y:S02]  /*19520*/  IADD3 R10, R0.reuse, 0x98, RZ ;  /* 0x00000098000a7810 */ /* 0x040fe40007ffe0ff */
[----:B------:R-:W-:Y:S02]  /*19530*/  IADD3 R41, R0, 0x99, RZ ;  /* 0x0000009900297810 */ /* 0x000fe40007ffe0ff */
[----:B------:R-:W-:Y:S01]  /*19540*/  FSEL R94, R2, -INF , !P6 ;  /* 0xff800000025e7808 */ /* 0x000fe20007000000 */
[----:B---3--:R-:W-:Y:S01]  /*19550*/  FFMA.FTZ R2, R132, R75, R236 ;  /* 0x0000004b84027223 */ /* 0x008fe200000100ec */
[----:B------:R-:W-:Y:S01]  /*19560*/  ISETP.GE.AND P1, PT, R17, R8, PT ;  /* 0x000000081100720c */ /* 0x000fe20003f26270 */
[----:B-1----:R-:W-:Y:S01]  /*19570*/  FMUL.FTZ R9, R92, R4 ;  /* 0x000000045c097220 */ /* 0x002fe20000410000 */
[----:B------:R-:W-:-:S03]  /*19580*/  ISETP.GE.AND P2, PT, R16, R6, PT ;  /* 0x000000061000720c */ /* 0x000fc60003f46270 */
[----:B------:R1:W-:Y:S01]  /*19590*/  MUFU.TANH R117, R9 ;  /* 0x0000000900757308 */ /* 0x0003e20000002400 */
[----:B------:R-:W-:Y:S02]  /*195a0*/  MOV R245, R116 ;  /* 0x0000007400f57202 */ /* 0x000fe40000000f00 */
[----:B------:R-:W-:Y:S01]  /*195b0*/  FSEL R221, R5, -INF , !P1 ;  /* 0xff80000005dd7808 */ /* 0x000fe20004800000 */
[----:B------:R-:W-:Y:S01]  /*195c0*/  FFMA.FTZ R5, R132, R75, R238 ;  /* 0x0000004b84057223 */ /* 0x000fe200000100ee */
[----:B------:R-:W-:-:S03]  /*195d0*/  ISETP.GE.AND P0, PT, R30, R8, PT ;  /* 0x000000081e00720c */ /* 0x000fc60003f06270 */
[----:B------:R-:W3:Y:S01]  /*195e0*/  I2F R74, R10 ;  /* 0x0000000a004a7306 */ /* 0x000ee20000201400 */
[----:B------:R-:W-:Y:S01]  /*195f0*/  ISETP.GE.AND P1, PT, R30, R6, PT ;  /* 0x000000061e00720c */ /* 0x000fe20003f26270 */
[----:B-1----:R-:W-:-:S06]  /*19600*/  FMUL.FTZ R9, R93, R4 ;  /* 0x000000045d097220 */ /* 0x002fcc0000410000 */
[----:B------:R-:W1:Y:S01]  /*19610*/  I2F R79, R41 ;  /* 0x00000029004f7306 */ /* 0x000e620000201400 */
[----:B------:R-:W-:Y:S01]  /*19620*/  HMMA.16816.F32.BF16 R28, R12, R70, R100 ;  /* 0x000000460c1c723c */ /* 0x000fe20000041864 */
[-C--:B------:R-:W-:Y:S02]  /*19630*/  ISETP.GE.AND P4, PT, R16, R8.reuse, PT ;  /* 0x000000081000720c */ /* 0x080fe40003f86270 */
[----:B------:R-:W-:-:S04]  /*19640*/  ISETP.GE.AND P5, PT, R11, R8, PT ;  /* 0x000000080b00720c */ /* 0x000fc80003fa6270 */
[----:B------:R1:W-:Y:S01]  /*19650*/  MUFU.TANH R116, R9 ;  /* 0x0000000900747308 */ /* 0x0003e20000002400 */
[----:B------:R-:W-:Y:S01]  /*19660*/  FSEL R222, R5, -INF , !P4 ;  /* 0xff80000005de7808 */ /* 0x000fe20006000000 */
[----:B--2---:R-:W-:Y:S01]  /*19670*/  FFMA.FTZ R5, R132, R59, R229 ;  /* 0x0000003b84057223 */ /* 0x004fe200000100e5 */
[----:B------:R-:W-:-:S05]  /*19680*/  ISETP.GE.AND P3, PT, R11, R6, PT ;  /* 0x000000060b00720c */ /* 0x000fca0003f66270 */
[----:B------:R2:W-:Y:S01]  /*19690*/  MUFU.TANH R93, R7 ;  /* 0x00000007005d7308 */ /* 0x0005e20000002400 */
[----:B-1----:R-:W-:Y:S01]  /*196a0*/  FMUL.FTZ R9, R95, R4 ;  /* 0x000000045f097220 */ /* 0x002fe20000410000 */
[----:B------:R-:W-:Y:S01]  /*196b0*/  FSEL R95, R2, -INF , !P2 ;  /* 0xff800000025f7808 */ /* 0x000fe20005000000 */
[C---:B------:R-:W-:Y:S02]  /*196c0*/  FFMA.FTZ R2, R132.reuse, R76, R237 ;  /* 0x0000004c84027223 */ /* 0x040fe400000100ed */
[----:B--2---:R-:W-:-:S03]  /*196d0*/  FFMA.FTZ R7, R132, R59, R228 ;  /* 0x0000003b84077223 */ /* 0x004fc600000100e4 */
[----:B------:R-:W-:Y:S01]  /*196e0*/  FSEL R228, R2, -INF , !P5 ;  /* 0xff80000002e47808 */ /* 0x000fe20006800000 */
[----:B------:R-:W-:Y:S01]  /*196f0*/  FFMA.FTZ R2, R132, R76, R235 ;  /* 0x0000004c84027223 */ /* 0x000fe200000100eb */
[C---:B------:R-:W-:Y:S02]  /*19700*/  IADD3 R36, R0.reuse, 0xa0, RZ ;  /* 0x000000a000247810 */ /* 0x040fe40007ffe0ff */
[----:B------:R-:W-:Y:S02]  /*19710*/  IADD3 R42, R0, 0xa1, RZ ;  /* 0x000000a1002a7810 */ /* 0x000fe40007ffe0ff */
[----:B------:R-:W-:Y:S01]  /*19720*/  FSEL R229, R5, -INF , !P0 ;  /* 0xff80000005e57808 */ /* 0x000fe20004000000 */
[----:B---3--:R-:W-:Y:S01]  /*19730*/  FFMA.FTZ R5, R132, R74, R227 ;  /* 0x0000004a84057223 */ /* 0x008fe200000100e3 */
[----:B------:R-:W-:Y:S01]  /*19740*/  FSEL R101, R2, -INF , !P3 ;  /* 0xff80000002657808 */ /* 0x000fe20005800000 */
[----:B------:R-:W-:Y:S01]  /*19750*/  FFMA.FTZ R2, R132, R79, R233 ;  /* 0x0000004f84027223 */ /* 0x000fe200000100e9 */
[----:B------:R-:W-:Y:S01]  /*19760*/  IADD3 R37, R0, 0xa8, RZ ;  /* 0x000000a800257810 */ /* 0x000fe20007ffe0ff */
[----:B------:R-:W1:Y:S01]  /*19770*/  I2F R78, R36 ;  /* 0x00000024004e7306 */ /* 0x000e620000201400 */
[----:B------:R-:W-:-:S02]  /*19780*/  ISETP.GE.AND P4, PT, R10, R6, PT ;  /* 0x000000060a00720c */ /* 0x000fc40003f86270 */
[----:B------:R-:W-:Y:S02]  /*19790*/  ISETP.GE.AND P2, PT, R41, R8, PT ;  /* 0x000000082900720c */ /* 0x000fe40003f46270 */
[----:B------:R-:W-:-:S03]  /*197a0*/  FSEL R102, R7, -INF , !P1 ;  /* 0xff80000007667808 */ /* 0x000fc60004800000 */
[----:B------:R-:W2:Y:S01]  /*197b0*/  I2F R84, R42 ;  /* 0x0000002a00547306 */ /* 0x000ea20000201400 */
[----:B------:R-:W-:Y:S02]  /*197c0*/  FSEL R100, R5, -INF , !P4 ;  /* 0xff80000005647808 */ /* 0x000fe40006000000 */
[----:B------:R-:W-:Y:S02]  /*197d0*/  FSEL R227, R2, -INF , !P2 ;  /* 0xff80000002e37808 */ /* 0x000fe40005000000 */
[C---:B------:R-:W-:Y:S02]  /*197e0*/  ISETP.GE.AND P1, PT, R36.reuse, R8, PT ;  /* 0x000000082400720c */ /* 0x040fe40003f26270 */
[----:B------:R-:W-:Y:S01]  /*197f0*/  ISETP.GE.AND P5, PT, R36, R6, PT ;  /* 0x000000062400720c */ /* 0x000fe20003fa6270 */
[----:B------:R3:W1:Y:S01]  /*19800*/  I2F R63, R37 ;  /* 0x00000025003f7306 */ /* 0x0006620000201400 */
[C---:B------:R-:W-:Y:S02]  /*19810*/  ISETP.GE.AND P4, PT, R37.reuse, R8, PT ;  /* 0x000000082500720c */ /* 0x040fe40003f86270 */
[-C--:B------:R-:W-:Y:S01]  /*19820*/  ISETP.GE.AND P2, PT, R37, R6.reuse, PT ;  /* 0x000000062500720c */ /* 0x080fe20003f46270 */
[----:B------:R-:W-:Y:S01]  /*19830*/  FFMA.FTZ R2, R132, R79, R232 ;  /* 0x0000004f84027223 */ /* 0x000fe200000100e8 */
[----:B------:R-:W-:-:S03]  /*19840*/  ISETP.GE.AND P0, PT, R41, R6, PT ;  /* 0x000000062900720c */ /* 0x000fc60003f06270 */
[----:B------:R1:W-:Y:S01]  /*19850*/  MUFU.TANH R73, R9 ;  /* 0x0000000900497308 */ /* 0x0003e20000002400 */
[----:B---3--:R-:W3:Y:S01]  /*19860*/  LDSM.16.M88.4 R36, [R138+0x7800] ;  /* 0x007800008a24783b */ /* 0x008ee20000000200 */
[----:B------:R-:W-:Y:S01]  /*19870*/  FFMA.FTZ R7, R132, R74, R234 ;  /* 0x0000004a84077223 */ /* 0x000fe200000100ea */
[----:B------:R-:W-:Y:S01]  /*19880*/  HMMA.16816.F32.BF16 R44, R12, R32, R108 ;  /* 0x000000200c2c723c */ /* 0x000fe2000004186c */
[----:B------:R-:W-:Y:S01]  /*19890*/  ISETP.GE.AND P6, PT, R10, R8, PT ;  /* 0x000000080a00720c */ /* 0x000fe20003fc6270 */
[----:B-1----:R-:W-:-:S05]  /*198a0*/  FMUL.FTZ R9, R28, R4 ;  /* 0x000000041c097220 */ /* 0x002fca0000410000 */
[----:B------:R-:W-:Y:S01]  /*198b0*/  FSEL R108, R2, -INF , !P0 ;  /* 0xff800000026c7808 */ /* 0x000fe20004000000 */
[C---:B------:R-:W-:Y:S01]  /*198c0*/  FFMA.FTZ R5, R132.reuse, R78, R231 ;  /* 0x0000004e84057223 */ /* 0x040fe200000100e7 */
[----:B------:R1:W-:Y:S01]  /*198d0*/  MUFU.TANH R71, R9 ;  /* 0x0000000900477308 */ /* 0x0003e20000002400 */
[----:B--2---:R-:W-:Y:S01]  /*198e0*/  FFMA.FTZ R2, R132, R84, R230 ;  /* 0x0000005484027223 */ /* 0x004fe200000100e6 */
[----:B------:R-:W-:Y:S02]  /*198f0*/  ISETP.GE.AND P3, PT, R42, R8, PT ;  /* 0x000000082a00720c */ /* 0x000fe40003f66270 */
[----:B------:R-:W-:Y:S01]  /*19900*/  FSEL R103, R7, -INF , !P6 ;  /* 0xff80000007677808 */ /* 0x000fe20007000000 */
[----:B------:R-:W-:Y:S01]  /*19910*/  FFMA.FTZ R7, R132, R84, R224 ;  /* 0x0000005484077223 */ /* 0x000fe200000100e0 */
[----:B------:R-:W-:Y:S01]  /*19920*/  FSEL R224, R2, -INF , !P3 ;  /* 0xff80000002e07808 */ /* 0x000fe20005800000 */
[----:B------:R-:W-:Y:S01]  /*19930*/  FFMA.FTZ R2, R132, R63, R182 ;  /* 0x0000003f84027223 */ /* 0x000fe200000100b6 */
[----:B------:R-:W-:Y:S01]  /*19940*/  IADD3 R43, R0, 0xb0, RZ ;  /* 0x000000b0002b7810 */ /* 0x000fe20007ffe0ff */
[----:B-1----:R-:W-:-:S04]  /*19950*/  FMUL.FTZ R9, R29, R4 ;  /* 0x000000041d097220 */ /* 0x002fc80000410000 */
[----:B------:R1:W-:Y:S01]  /*19960*/  MUFU.TANH R70, R9 ;  /* 0x0000000900467308 */ /* 0x0003e20000002400 */
[----:B------:R-:W-:Y:S02]  /*19970*/  IADD3 R40, R0, 0xb1, RZ ;  /* 0x000000b100287810 */ /* 0x000fe40007ffe0ff */
[----:B------:R-:W-:Y:S02]  /*19980*/  FSEL R109, R2, -INF , !P2 ;  /* 0xff800000026d7808 */ /* 0x000fe40005000000 */
[-C--:B------:R-:W-:Y:S02]  /*19990*/  ISETP.GE.AND P6, PT, R42, R6.reuse, PT ;  /* 0x000000062a00720c */ /* 0x080fe40003fc6270 */
[----:B------:R-:W-:Y:S01]  /*199a0*/  ISETP.GE.AND P3, PT, R43, R6, PT ;  /* 0x000000062b00720c */ /* 0x000fe20003f66270 */
[----:B------:R-:W-:Y:S01]  /*199b0*/  I2F R85, R43 ;  /* 0x0000002b00557306 */ /* 0x000fe20000201400 */
[C---:B-1----:R-:W-:Y:S01]  /*199c0*/  FFMA.FTZ R9, R132.reuse, R78, R226 ;  /* 0x0000004e84097223 */ /* 0x042fe200000100e2 */
[----:B------:R-:W-:Y:S01]  /*199d0*/  FSEL R226, R5, -INF , !P1 ;  /* 0xff80000005e27808 */ /* 0x000fe20004800000 */
[----:B------:R-:W-:-:S05]  /*199e0*/  FFMA.FTZ R5, R132, R63, R205 ;  /* 0x0000003f84057223 */ /* 0x000fca00000100cd */
[----:B------:R1:W-:Y:S01]  /*199f0*/  I2F R89, R40 ;  /* 0x0000002800597306 */ /* 0x0003e20000201400 */
[C---:B------:R-:W-:Y:S02]  /*19a00*/  ISETP.GE.AND P2, PT, R40.reuse, R6, PT ;  /* 0x000000062800720c */ /* 0x040fe40003f46270 */
[----:B------:R-:W-:Y:S02]  /*19a10*/  FSEL R111, R9, -INF , !P5 ;  /* 0xff800000096f7808 */ /* 0x000fe40006800000 */
[----:B------:R-:W-:Y:S02]  /*19a20*/  FSEL R205, R5, -INF , !P4 ;  /* 0xff80000005cd7808 */ /* 0x000fe40006000000 */
[-C--:B------:R-:W-:Y:S02]  /*19a30*/  ISETP.GE.AND P5, PT, R43, R8.reuse, PT ;  /* 0x000000082b00720c */ /* 0x080fe40003fa6270 */
[----:B------:R-:W-:Y:S02]  /*19a40*/  ISETP.GE.AND P4, PT, R40, R8, PT ;  /* 0x000000082800720c */ /* 0x000fe40003f86270 */
[----:B-1----:R-:W1:Y:S01]  /*19a50*/  LDSM.16.M88.4 R40, [R183+0x7800] ;  /* 0x00780000b728783b */ /* 0x002e620000000200 */
[----:B------:R-:W-:Y:S01]  /*19a60*/  IADD3 R49, R0, 0xa9, RZ ;  /* 0x000000a900317810 */ /* 0x000fe20007ffe0ff */
[----:B------:R-:W-:Y:S01]  /*19a70*/  FMUL.FTZ R5, R30, R4 ;  /* 0x000000041e057220 */ /* 0x000fe20000410000 */
[----:B------:R-:W-:-:S02]  /*19a80*/  IADD3 R48, R0, 0xb8, RZ ;  /* 0x000000b800307810 */ /* 0x000fc40007ffe0ff */
[C---:B------:R-:W-:Y:S01]  /*19a90*/  IADD3 R52, R0.reuse, 0xc0, RZ ;  /* 0x000000c000347810 */ /* 0x040fe20007ffe0ff */
[----:B------:R-:W2:Y:S01]  /*19aa0*/  I2F R77, R49 ;  /* 0x00000031004d7306 */ /* 0x000ea20000201400 */
[----:B------:R-:W-:Y:S02]  /*19ab0*/  FSEL R110, R7, -INF , !P6 ;  /* 0xff800000076e7808 */ /* 0x000fe40007000000 */
[C---:B------:R-:W-:Y:S02]  /*19ac0*/  IADD3 R50, R0.reuse, 0xb9, RZ ;  /* 0x000000b900327810 */ /* 0x040fe40007ffe0ff */
[C---:B------:R-:W-:Y:S02]  /*19ad0*/  IADD3 R51, R0.reuse, 0xc1, RZ ;  /* 0x000000c100337810 */ /* 0x040fe40007ffe0ff */
[----:B------:R-:W-:Y:S01]  /*19ae0*/  IADD3 R54, R0, 0xc8, RZ ;  /* 0x000000c800367810 */ /* 0x000fe20007ffe0ff */
[----:B------:R2:W-:Y:S01]  /*19af0*/  MUFU.TANH R63, R5 ;  /* 0x00000005003f7308 */ /* 0x0005e20000002400 */
[----:B------:R-:W-:-:S02]  /*19b00*/  ISETP.GE.AND P0, PT, R49, R8, PT ;  /* 0x000000083100720c */ /* 0x000fc40003f06270 */
[C---:B------:R-:W-:Y:S02]  /*19b10*/  IADD3 R53, R0.reuse, 0xc9, RZ ;  /* 0x000000c900357810 */ /* 0x040fe40007ffe0ff */
[C---:B------:R-:W-:Y:S02]  /*19b20*/  IADD3 R56, R0.reuse, 0xd0, RZ ;  /* 0x000000d000387810 */ /* 0x040fe40007ffe0ff */
[C---:B------:R-:W-:Y:S02]  /*19b30*/  IADD3 R17, R0.reuse, 0xd1, RZ ;  /* 0x000000d100117810 */ /* 0x040fe40007ffe0ff */
[C---:B------:R-:W-:Y:S02]  /*19b40*/  IADD3 R58, R0.reuse, 0xd8, RZ ;  /* 0x000000d8003a7810 */ /* 0x040fe40007ffe0ff */
[C---:B------:R-:W-:Y:S02]  /*19b50*/  IADD3 R55, R0.reuse, 0xd9, RZ ;  /* 0x000000d900377810 */ /* 0x040fe40007ffe0ff */
[----:B------:R-:W-:-:S02]  /*19b60*/  IADD3 R61, R0, 0xe0, RZ ;  /* 0x000000e0003d7810 */ /* 0x000fc40007ffe0ff */
[C---:B------:R-:W-:Y:S01]  /*19b70*/  IADD3 R60, R0.reuse, 0xe1, RZ ;  /* 0x000000e1003c7810 */ /* 0x040fe20007ffe0ff */
[----:B--2---:R-:W-:Y:S01]  /*19b80*/  FMUL.FTZ R5, R31, R4 ;  /* 0x000000041f057220 */ /* 0x004fe20000410000 */
[----:B------:R-:W-:Y:S01]  /*19b90*/  IADD3 R59, R0, 0xe8, RZ ;  /* 0x000000e8003b7810 */ /* 0x000fe20007ffe0ff */
[----:B---3--:R-:W-:Y:S01]  /*19ba0*/  HMMA.16816.F32.BF16 R28, R20, R36, R104 ;  /* 0x00000024141c723c */ /* 0x008fe20000041868 */
[----:B------:R-:W2:Y:S01]  /*19bb0*/  I2F R80, R48 ;  /* 0x0000003000507306 */ /* 0x000ea20000201400 */
[----:B------:R-:W-:Y:S01]  /*19bc0*/  FFMA.FTZ R2, R132, R77, R198 ;  /* 0x0000004d84027223 */ /* 0x000fe200000100c6 */
[----:B------:R-:W-:Y:S02]  /*19bd0*/  ISETP.GE.AND P1, PT, R49, R6, PT ;  /* 0x000000063100720c */ /* 0x000fe40003f26270 */
[C---:B------:R-:W-:Y:S02]  /*19be0*/  IADD3 R57, R0.reuse, 0xe9, RZ ;  /* 0x000000e900397810 */ /* 0x040fe40007ffe0ff */
[----:B------:R-:W-:-:S02]  /*19bf0*/  IADD3 R16, R0, 0xf0, RZ ;  /* 0x000000f000107810 */ /* 0x000fc40007ffe0ff */
[C---:B------:R-:W-:Y:S01]  /*19c00*/  IADD3 R11, R0.reuse, 0xf9, RZ ;  /* 0x000000f9000b7810 */ /* 0x040fe20007ffe0ff */
[----:B------:R-:W-:Y:S01]  /*19c10*/  HMMA.16816.F32.BF16 R32, R12, R34, R112 ;  /* 0x000000220c20723c */ /* 0x000fe20000041870 */
[----:B------:R-:W-:Y:S02]  /*19c20*/  IADD3 R10, R0, 0xf1, RZ ;  /* 0x000000f1000a7810 */ /* 0x000fe40007ffe0ff */
[----:B------:R-:W-:Y:S01]  /*19c30*/  MOV R247, R90 ;  /* 0x0000005a00f77202 */ /* 0x000fe20000000f00 */
[-C--:B------:R-:W-:Y:S01]  /*19c40*/  FMUL.FTZ R46, R46, R4.reuse ;  /* 0x000000042e2e7220 */ /* 0x080fe20000410000 */
[C---:B------:R-:W-:Y:S01]  /*19c50*/  IADD3 R49, R0.reuse, 0xf8, RZ ;  /* 0x000000f800317810 */ /* 0x040fe20007ffe0ff */
[----:B------:R-:W-:Y:S01]  /*19c60*/  FMUL.FTZ R45, R45, R4 ;  /* 0x000000042d2d7220 */ /* 0x000fe20000410000 */
[----:B------:R-:W-:Y:S01]  /*19c70*/  ISETP.GE.AND P6, PT, R0, R8, PT ;  /* 0x000000080000720c */ /* 0x000fe20003fc6270 */
[----:B------:R-:W-:Y:S01]  /*19c80*/  FFMA.FTZ R0, R132, R77, R181 ;  /* 0x0000004d84007223 */ /* 0x000fe200000100b5 */
[----:B------:R-:W-:Y:S01]  /*19c90*/  FSEL R84, R2, -INF , !P0 ;  /* 0xff80000002547808 */ /* 0x000fe20004000000 */
[----:B------:R-:W-:Y:S01]  /*19ca0*/  I2F R88, R52 ;  /* 0x0000003400587306 */ /* 0x000fe20000201400 */
[-C--:B------:R-:W-:Y:S01]  /*19cb0*/  FFMA.FTZ R2, R132, R85.reuse, R180 ;  /* 0x0000005584027223 */ /* 0x080fe200000100b4 */
[----:B------:R-:W-:Y:S01]  /*19cc0*/  HMMA.16816.F32.BF16 R20, R20, R38, R24 ;  /* 0x000000261414723c */ /* 0x000fe20000041818 */
[----:B------:R-:W-:Y:S01]  /*19cd0*/  FSEL R198, R0, -INF , !P1 ;  /* 0xff80000000c67808 */ /* 0x000fe20004800000 */
[----:B------:R-:W-:Y:S01]  /*19ce0*/  FFMA.FTZ R0, R132, R85, R149 ;  /* 0x0000005584007223 */ /* 0x000fe20000010095 */
[----:B------:R-:W3:Y:S01]  /*19cf0*/  S2R R246, SR_TID.X ;  /* 0x0000000000f67919 */ /* 0x000ee20000002100 */
[----:B------:R-:W-:Y:S01]  /*19d00*/  FMUL.FTZ R47, R47, R4 ;  /* 0x000000042f2f7220 */ /* 0x000fe20000410000 */
[----:B------:R-:W-:-:S04]  /*19d10*/  DEPBAR.LE SB0, 0x0 ;  /* 0x000080000000791a */ /* 0x000fc80000000000 */
[----:B------:R-:W3:Y:S01]  /*19d20*/  I2F R91, R50 ;  /* 0x00000032005b7306 */ /* 0x000ee20000201400 */
[----:B------:R-:W-:Y:S01]  /*19d30*/  FSEL R149, R2, -INF , !P5 ;  /* 0xff80000002957808 */ /* 0x000fe20006800000 */
[----:B------:R-:W-:Y:S01]  /*19d40*/  FMUL.FTZ R2, R44, R4 ;  /* 0x000000042c027220 */ /* 0x000fe20000410000 */
[----:B-1----:R-:W-:Y:S01]  /*19d50*/  HMMA.16816.F32.BF16 R24, R12, R40, R28 ;  /* 0x000000280c18723c */ /* 0x002fe2000004181c */
[----:B------:R-:W-:-:S04]  /*19d60*/  FSEL R105, R0, -INF , !P3 ;  /* 0xff80000000697808 */ /* 0x000fc80005800000 */
[----:B------:R-:W1:Y:S01]  /*19d70*/  I2F R82, R54 ;  /* 0x0000003600527306 */ /* 0x000e620000201400 */
[----:B--2---:R-:W-:Y:S01]  /*19d80*/  FFMA.FTZ R0, R132, R80, R147 ;  /* 0x0000005084007223 */ /* 0x004fe20000010093 */
[----:B------:R-:W-:Y:S01]  /*19d90*/  ISETP.GE.AND P1, PT, R48, R6, PT ;  /* 0x000000063000720c */ /* 0x000fe20003f26270 */
[----:B------:R-:W-:-:S05]  /*19da0*/  FFMA.FTZ R7, R132, R89, R166 ;  /* 0x0000005984077223 */ /* 0x000fca00000100a6 */
[----:B------:R-:W2:Y:S01]  /*19db0*/  I2F R98, R51 ;  /* 0x0000003300627306 */ /* 0x000ea20000201400 */
[----:B------:R-:W-:-:S07]  /*19dc0*/  FSEL R106, R7, -INF , !P4 ;  /* 0xff800000076a7808 */ /* 0x000fce0006000000 */
[----:B------:R1:W-:Y:S01]  /*19dd0*/  MUFU.TANH R9, R2 ;  /* 0x0000000200097308 */ /* 0x0003e20000002400 */
[----:B---3--:R-:W-:Y:S01]  /*19de0*/  FFMA.FTZ R7, R132, R91, R158 ;  /* 0x0000005b84077223 */ /* 0x008fe2000001009e */
[----:B------:R-:W-:-:S06]  /*19df0*/  ISETP.GE.AND P5, PT, R50, R8, PT ;  /* 0x000000083200720c */ /* 0x000fcc0003fa6270 */
[----:B------:R-:W3:Y:S01]  /*19e00*/  I2F R81, R56 ;  /* 0x0000003800517306 */ /* 0x000ee20000201400 */
[----:B------:R-:W-:Y:S01]  /*19e10*/  ISETP.GE.AND P3, PT, R50, R6, PT ;  /* 0x000000063200720c */ /* 0x000fe20003f66270 */
[----:B-1----:R-:W-:-:S06]  /*19e20*/  FFMA.FTZ R2, R132, R89, R159 ;  /* 0x0000005984027223 */ /* 0x002fcc000001009f */
[----:B------:R-:W1:Y:S01]  /*19e30*/  I2F R90, R53 ;  /* 0x00000035005a7306 */ /* 0x000e620000201400 */
[----:B------:R-:W-:Y:S01]  /*19e40*/  FSEL R89, R0, -INF , !P1 ;  /* 0xff80000000597808 */ /* 0x000fe20004800000 */
[----:B------:R-:W-:Y:S01]  /*19e50*/  FFMA.FTZ R0, R132, R88, R124 ;  /* 0x0000005884007223 */ /* 0x000fe2000001007c */
[----:B------:R-:W-:Y:S01]  /*19e60*/  FSEL R87, R2, -INF , !P2 ;  /* 0xff80000002577808 */ /* 0x000fe20005000000 */
[----:B------:R-:W-:Y:S01]  /*19e70*/  FFMA.FTZ R2, R132, R91, R148 ;  /* 0x0000005b84027223 */ /* 0x000fe20000010094 */
[----:B------:R-:W-:-:S03]  /*19e80*/  ISETP.GE.AND P2, PT, R52, R6, PT ;  /* 0x000000063400720c */ /* 0x000fc60003f46270 */
[----:B------:R1:W-:Y:S01]  /*19e90*/  MUFU.TANH R36, R5 ;  /* 0x0000000500247308 */ /* 0x0003e20000002400 */
[----:B------:R-:W-:Y:S02]  /*19ea0*/  ISETP.GE.AND P0, PT, R48, R8, PT ;  /* 0x000000083000720c */ /* 0x000fe40003f06270 */
[----:B------:R-:W-:Y:S01]  /*19eb0*/  FSEL R124, R0, -INF , !P2 ;  /* 0xff800000007c7808 */ /* 0x000fe20005000000 */
[----:B------:R-:W-:-:S04]  /*19ec0*/  FFMA.FTZ R0, R132, R82, R120 ;  /* 0x0000005284007223 */ /* 0x000fc80000010078 */
[----:B------:R-:W3:Y:S01]  /*19ed0*/  I2F R83, R58 ;  /* 0x0000003a00537306 */ /* 0x000ee20000201400 */
[----:B------:R-:W-:Y:S01]  /*19ee0*/  FSEL R85, R7, -INF , !P5 ;  /* 0xff80000007557808 */ /* 0x000fe20006800000 */
[----:B--2---:R-:W-:Y:S01]  /*19ef0*/  FFMA.FTZ R7, R132, R98, R139 ;  /* 0x0000006284077223 */ /* 0x004fe2000001008b */
[----:B------:R-:W-:Y:S01]  /*19f00*/  FSEL R86, R2, -INF , !P3 ;  /* 0xff80000002567808 */ /* 0x000fe20005800000 */
[----:B-1----:R-:W-:-:S04]  /*19f10*/  FFMA.FTZ R5, R132, R80, R150 ;  /* 0x0000005084057223 */ /* 0x002fc80000010096 */
[----:B------:R-:W1:Y:S01]  /*19f20*/  I2F R97, R17 ;  /* 0x0000001100617306 */ /* 0x000e620000201400 */
[----:B------:R-:W-:Y:S01]  /*19f30*/  ISETP.GE.AND P3, PT, R54, R6, PT ;  /* 0x000000063600720c */ /* 0x000fe20003f66270 */
[----:B------:R-:W-:Y:S01]  /*19f40*/  FFMA.FTZ R2, R132, R98, R123 ;  /* 0x0000006284027223 */ /* 0x000fe2000001007b */
[----:B------:R-:W-:Y:S01]  /*19f50*/  ISETP.GE.AND P1, PT, R51, R6, PT ;  /* 0x000000063300720c */ /* 0x000fe20003f26270 */
[----:B------:R-:W-:Y:S01]  /*19f60*/  FMUL.FTZ R34, R34, R4 ;  /* 0x0000000422227220 */ /* 0x000fe20000410000 */
[----:B------:R-:W-:Y:S01]  /*19f70*/  FSEL R104, R5, -INF , !P0 ;  /* 0xff80000005687808 */ /* 0x000fe20004000000 */
[----:B------:R-:W-:Y:S01]  /*19f80*/  FFMA.FTZ R5, R132, R88, R142 ;  /* 0x0000005884057223 */ /* 0x000fe2000001008e */
[-C--:B------:R-:W-:Y:S01]  /*19f90*/  ISETP.GE.AND P0, PT, R51, R8.reuse, PT ;  /* 0x000000083300720c */ /* 0x080fe20003f06270 */
[----:B------:R-:W-:Y:S01]  /*19fa0*/  I2F R72, R61 ;  /* 0x0000003d00487306 */ /* 0x000fe20000201400 */
[----:B------:R-:W-:Y:S01]  /*19fb0*/  ISETP.GE.AND P4, PT, R52, R8, PT ;  /* 0x000000083400720c */ /* 0x000fe20003f86270 */
[----:B------:R-:W-:Y:S01]  /*19fc0*/  HMMA.16816.F32.BF16 R12, R12, R42, R20 ;  /* 0x0000002a0c0c723c */ /* 0x000fe20000041814 */
[----:B------:R-:W-:Y:S01]  /*19fd0*/  FSEL R91, R0, -INF , !P3 ;  /* 0xff800000005b7808 */ /* 0x000fe20005800000 */
[----:B---3--:R-:W-:-:S04]  /*19fe0*/  FFMA.FTZ R0, R132, R81, R93 ;  /* 0x0000005184007223 */ /* 0x008fc8000001005d */
[----:B------:R-:W2:Y:S01]  /*19ff0*/  MUFU.TANH R46, R46 ;  /* 0x0000002e002e7308 */ /* 0x000ea20000002400 */
[----:B------:R-:W-:Y:S01]  /*1a000*/  FSEL R98, R7, -INF , !P0 ;  /* 0xff80000007627808 */ /* 0x000fe20004000000 */
[-C--:B------:R-:W-:Y:S01]  /*1a010*/  FFMA.FTZ R7, R132, R90.reuse, R121 ;  /* 0x0000005a84077223 */ /* 0x080fe20000010079 */
[----:B------:R-:W-:Y:S01]  /*1a020*/  FSEL R88, R2, -INF , !P1 ;  /* 0xff80000002587808 */ /* 0x000fe20004800000 */
[----:B------:R-:W-:-:S04]  /*1a030*/  FFMA.FTZ R2, R132, R90, R118 ;  /* 0x0000005a84027223 */ /* 0x000fc80000010076 */
[----:B------:R-:W3:Y:S01]  /*1a040*/  I2F R92, R55 ;  /* 0x00000037005c7306 */ /* 0x000ee20000201400 */
[----:B------:R-:W-:Y:S01]  /*1a050*/  FSEL R142, R5, -INF , !P4 ;  /* 0xff800000058e7808 */ /* 0x000fe20006000000 */
[----:B------:R-:W-:Y:S01]  /*1a060*/  FFMA.FTZ R5, R132, R82, R122 ;  /* 0x0000005284057223 */ /* 0x000fe2000001007a */
[----:B------:R-:W-:Y:S01]  /*1a070*/  ISETP.GE.AND P1, PT, R56, R6, PT ;  /* 0x000000063800720c */ /* 0x000fe20003f26270 */
[----:B------:R-:W-:Y:S01]  /*1a080*/  FMUL.FTZ R24, R24, R4 ;  /* 0x0000000418187220 */ /* 0x000fe20000410000 */
[C---:B------:R-:W-:Y:S01]  /*1a090*/  ISETP.GE.AND P4, PT, R53.reuse, R8, PT ;  /* 0x000000083500720c */ /* 0x040fe20003f86270 */
[----:B------:R-:W-:Y:S01]  /*1a0a0*/  FMUL.FTZ R26, R26, R4 ;  /* 0x000000041a1a7220 */ /* 0x000fe20000410000 */
[----:B------:R-:W-:Y:S01]  /*1a0b0*/  ISETP.GE.AND P2, PT, R53, R6, PT ;  /* 0x000000063500720c */ /* 0x000fe20003f46270 */
[----:B------:R-:W-:Y:S01]  /*1a0c0*/  I2F R67, R59 ;  /* 0x0000003b00437306 */ /* 0x000fe20000201400 */
[----:B------:R-:W-:Y:S01]  /*1a0d0*/  ISETP.GE.AND P5, PT, R54, R8, PT ;  /* 0x000000083600720c */ /* 0x000fe20003fa6270 */
[----:B------:R-:W-:Y:S01]  /*1a0e0*/  FMUL.FTZ R27, R27, R4 ;  /* 0x000000041b1b7220 */ /* 0x000fe20000410000 */
[----:B------:R-:W-:Y:S01]  /*1a0f0*/  FSEL R123, R0, -INF , !P1 ;  /* 0xff800000007b7808 */ /* 0x000fe20004800000 */
[----:B------:R-:W-:-:S04]  /*1a100*/  FFMA.FTZ R0, R132, R83, R63 ;  /* 0x0000005384007223 */ /* 0x000fc8000001003f */
[----:B------:R-:W2:Y:S01]  /*1a110*/  MUFU.TANH R34, R34 ;  /* 0x0000002200227308 */ /* 0x000ea20000002400 */
[----:B------:R-:W-:Y:S01]  /*1a120*/  FSEL R90, R7, -INF , !P4 ;  /* 0xff800000075a7808 */ /* 0x000fe20006000000 */
[-C--:B-1----:R-:W-:Y:S01]  /*1a130*/  FFMA.FTZ R7, R132, R97.reuse, R116 ;  /* 0x0000006184077223 */ /* 0x082fe20000010074 */
[----:B------:R-:W-:Y:S01]  /*1a140*/  FSEL R93, R2, -INF , !P2 ;  /* 0xff800000025d7808 */ /* 0x000fe20005000000 */
[----:B------:R-:W-:-:S04]  /*1a150*/  FFMA.FTZ R2, R132, R97, R73 ;  /* 0x0000006184027223 */ /* 0x000fc80000010049 */
[----:B------:R-:W-:Y:S01]  /*1a160*/  I2F R69, R60 ;  /* 0x0000003c00457306 */ /* 0x000fe20000201400 */
[----:B------:R-:W-:Y:S01]  /*1a170*/  FSEL R120, R5, -INF , !P5 ;  /* 0xff80000005787808 */ /* 0x000fe20006800000 */
[----:B------:R-:W-:Y:S01]  /*1a180*/  FFMA.FTZ R5, R132, R81, R117 ;  /* 0x0000005184057223 */ /* 0x000fe20000010075 */
[----:B------:R-:W-:-:S05]  /*1a190*/  ISETP.GE.AND P2, PT, R58, R6, PT ;  /* 0x000000063a00720c */ /* 0x000fca0003f46270 */
[----:B------:R-:W1:Y:S01]  /*1a1a0*/  MUFU.TANH R45, R45 ;  /* 0x0000002d002d7308 */ /* 0x000e620000002400 */
[C---:B------:R-:W-:Y:S02]  /*1a1b0*/  ISETP.GE.AND P5, PT, R17.reuse, R8, PT ;  /* 0x000000081100720c */ /* 0x040fe40003fa6270 */
[----:B------:R-:W-:-:S05]  /*1a1c0*/  ISETP.GE.AND P3, PT, R17, R6, PT ;  /* 0x000000061100720c */ /* 0x000fca0003f66270 */
[----:B------:R-:W1:Y:S01]  /*1a1d0*/  MUFU.TANH R47, R47 ;  /* 0x0000002f002f7308 */ /* 0x000e620000002400 */
[----:B------:R-:W-:Y:S02]  /*1a1e0*/  ISETP.GE.AND P0, PT, R56, R8, PT ;  /* 0x000000083800720c */ /* 0x000fe40003f06270 */
[----:B------:R-:W-:Y:S01]  /*1a1f0*/  FSEL R122, R0, -INF , !P2 ;  /* 0xff800000007a7808 */ /* 0x000fe20005000000 */
[----:B--2---:R-:W-:-:S04]  /*1a200*/  FFMA.FTZ R0, R132, R72, R46 ;  /* 0x0000004884007223 */ /* 0x004fc8000001002e */
[----:B------:R-:W-:Y:S01]  /*1a210*/  I2F R64, R16 ;  /* 0x0000001000407306 */ /* 0x000fe20000201400 */
[----:B------:R-:W-:Y:S01]  /*1a220*/  FSEL R148, R7, -INF , !P5 ;  /* 0xff80000007947808 */ /* 0x000fe20006800000 */
[----:B---3--:R-:W-:Y:S01]  /*1a230*/  FFMA.FTZ R7, R132, R92, R70 ;  /* 0x0000005c84077223 */ /* 0x008fe20000010046 */
[----:B------:R-:W-:-:S05]  /*1a240*/  FSEL R117, R2, -INF , !P3 ;  /* 0xff80000002757808 */ /* 0x000fca0005800000 */
[----:B------:R-:W2:Y:S01]  /*1a250*/  MUFU.TANH R24, R24 ;  /* 0x0000001800187308 */ /* 0x000ea20000002400 */
[----:B------:R-:W-:Y:S01]  /*1a260*/  FSEL R159, R5, -INF , !P0 ;  /* 0xff800000059f7808 */ /* 0x000fe20004000000 */
[----:B------:R-:W-:Y:S01]  /*1a270*/  FFMA.FTZ R2, R132, R92, R36 ;  /* 0x0000005c84027223 */ /* 0x000fe20000010024 */
[----:B------:R-:W-:-:S05]  /*1a280*/  ISETP.GE.AND P3, PT, R61, R6, PT ;  /* 0x000000063d00720c */ /* 0x000fca0003f66270 */
[----:B------:R-:W3:Y:S01]  /*1a290*/  MUFU.TANH R26, R26 ;  /* 0x0000001a001a7308 */ /* 0x000ee20000002400 */
[C---:B------:R-:W-:Y:S01]  /*1a2a0*/  ISETP.GE.AND P0, PT, R55.reuse, R8, PT ;  /* 0x000000083700720c */ /* 0x040fe20003f06270 */
[----:B------:R-:W-:Y:S01]  /*1a2b0*/  FFMA.FTZ R5, R132, R83, R71 ;  /* 0x0000005384057223 */ /* 0x000fe20000010047 */
[----:B------:R-:W-:-:S05]  /*1a2c0*/  ISETP.GE.AND P1, PT, R55, R6, PT ;  /* 0x000000063700720c */ /* 0x000fca0003f26270 */
[----:B------:R-:W-:Y:S01]  /*1a2d0*/  I2F R66, R10 ;  /* 0x0000000a00427306 */ /* 0x000fe20000201400 */
[----:B------:R-:W-:-:S07]  /*1a2e0*/  ISETP.GE.AND P4, PT, R58, R8, PT ;  /* 0x000000083a00720c */ /* 0x000fce0003f86270 */
[----:B------:R-:W2:Y:S01]  /*1a2f0*/  MUFU.TANH R27, R27 ;  /* 0x0000001b001b7308 */ /* 0x000ea20000002400 */
[----:B------:R-:W-:Y:S01]  /*1a300*/  FSEL R231, R0, -INF , !P3 ;  /* 0xff80000000e77808 */ /* 0x000fe20005800000 */
[C---:B------:R-:W-:Y:S01]  /*1a310*/  FFMA.FTZ R0, R132.reuse, R67, R34 ;  /* 0x0000004384007223 */ /* 0x040fe20000010022 */
[----:B------:R-:W-:Y:S01]  /*1a320*/  FSEL R147, R7, -INF , !P0 ;  /* 0xff80000007937808 */ /* 0x000fe20004000000 */
[-C--:B-1----:R-:W-:Y:S01]  /*1a330*/  FFMA.FTZ R7, R132, R69.reuse, R45 ;  /* 0x0000004584077223 */ /* 0x082fe2000001002d */
[----:B------:R-:W-:Y:S01]  /*1a340*/  FSEL R150, R2, -INF , !P1 ;  /* 0xff80000002967808 */ /* 0x000fe20004800000 */
[----:B------:R-:W-:Y:S01]  /*1a350*/  FFMA.FTZ R2, R132, R69, R47 ;  /* 0x0000004584027223 */ /* 0x000fe2000001002f */
[----:B------:R-:W-:Y:S02]  /*1a360*/  FSEL R158, R5, -INF , !P4 ;  /* 0xff800000059e7808 */ /* 0x000fe40006000000 */
[----:B------:R-:W-:Y:S02]  /*1a370*/  ISETP.GE.AND P1, PT, R59, R6, PT ;  /* 0x000000063b00720c */ /* 0x000fe40003f26270 */
[----:B------:R-:W-:-:S02]  /*1a380*/  ISETP.GE.AND P4, PT, R60, R8, PT ;  /* 0x000000083c00720c */ /* 0x000fc40003f86270 */
[----:B------:R-:W-:Y:S01]  /*1a390*/  ISETP.GE.AND P2, PT, R60, R6, PT ;  /* 0x000000063c00720c */ /* 0x000fe20003f46270 */
[-C--:B------:R-:W-:Y:S01]  /*1a3a0*/  FMUL.FTZ R32, R32, R4.reuse ;  /* 0x0000000420207220 */ /* 0x080fe20000410000 */
[----:B------:R-:W-:Y:S01]  /*1a3b0*/  FSEL R166, R0, -INF , !P1 ;  /* 0xff80000000a67808 */ /* 0x000fe20004800000 */
[-C--:B------:R-:W-:Y:S01]  /*1a3c0*/  FMUL.FTZ R33, R33, R4.reuse ;  /* 0x0000000421217220 */ /* 0x080fe20000410000 */
[----:B------:R-:W-:Y:S01]  /*1a3d0*/  FSEL R232, R7, -INF , !P4 ;  /* 0xff80000007e87808 */ /* 0x000fe20006000000 */
[-C--:B------:R-:W-:Y:S01]  /*1a3e0*/  FMUL.FTZ R35, R35, R4.reuse ;  /* 0x0000000423237220 */ /* 0x080fe20000410000 */
[----:B------:R-:W-:Y:S01]  /*1a3f0*/  FSEL R230, R2, -INF , !P2 ;  /* 0xff80000002e67808 */ /* 0x000fe20005000000 */
[-C--:B------:R-:W-:Y:S02]  /*1a400*/  FMUL.FTZ R25, R25, R4.reuse ;  /* 0x0000000419197220 */ /* 0x080fe40000410000 */
[-C--:B------:R-:W-:Y:S02]  /*1a410*/  FMUL.FTZ R12, R12, R4.reuse ;  /* 0x000000040c0c7220 */ /* 0x080fe40000410000 */
[----:B------:R-:W-:-:S02]  /*1a420*/  FMUL.FTZ R13, R13, R4 ;  /* 0x000000040d0d7220 */ /* 0x000fc40000410000 */
[-C--:B------:R-:W-:Y:S02]  /*1a430*/  FMUL.FTZ R14, R14, R4.reuse ;  /* 0x000000040e0e7220 */ /* 0x080fe40000410000 */
[----:B------:R-:W-:Y:S01]  /*1a440*/  FMUL.FTZ R15, R15, R4 ;  /* 0x000000040f0f7220 */ /* 0x000fe20000410000 */
[----:B------:R-:W-:Y:S01]  /*1a450*/  ISETP.GE.AND P4, PT, R16, R8, PT ;  /* 0x000000081000720c */ /* 0x000fe20003f86270 */
[----:B--2---:R-:W-:Y:S01]  /*1a460*/  FFMA.FTZ R4, R132, R64, R24 ;  /* 0x0000004084047223 */ /* 0x004fe20000010018 */
[----:B------:R-:W-:Y:S01]  /*1a470*/  ISETP.GE.AND P2, PT, R16, R6, PT ;  /* 0x000000061000720c */ /* 0x000fe20003f46270 */
[----:B---3--:R-:W-:Y:S01]  /*1a480*/  FFMA.FTZ R0, R132, R64, R26 ;  /* 0x0000004084007223 */ /* 0x008fe2000001001a */
[----:B------:R-:W-:Y:S01]  /*1a490*/  ISETP.GE.AND P1, PT, R10, R6, PT ;  /* 0x000000060a00720c */ /* 0x000fe20003f26270 */
[----:B------:R-:W-:Y:S01]  /*1a4a0*/  FFMA.FTZ R7, R132, R66, R27 ;  /* 0x0000004284077223 */ /* 0x000fe2000001001b */
[----:B------:R-:W-:Y:S01]  /*1a4b0*/  FSEL R241, R4, -INF , !P4 ;  /* 0xff80000004f17808 */ /* 0x000fe20006000000 */
[----:B------:R-:W-:Y:S01]  /*1a4c0*/  FFMA.FTZ R5, R132, R72, R9 ;  /* 0x0000004884057223 */ /* 0x000fe20000010009 */
[----:B------:R-:W-:Y:S01]  /*1a4d0*/  FSEL R238, R0, -INF , !P2 ;  /* 0xff80000000ee7808 */ /* 0x000fe20005000000 */
[----:B------:R1:W-:Y:S01]  /*1a4e0*/  MUFU.TANH R9, R12 ;  /* 0x0000000c00097308 */ /* 0x0003e20000002400 */
[----:B------:R-:W-:-:S02]  /*1a4f0*/  ISETP.GE.AND P4, PT, R11, R8, PT ;  /* 0x000000080b00720c */ /* 0x000fc40003f86270 */
[----:B------:R-:W-:Y:S02]  /*1a500*/  ISETP.GE.AND P2, PT, R11, R6, PT ;  /* 0x000000060b00720c */ /* 0x000fe40003f46270 */
[----:B------:R-:W-:-:S03]  /*1a510*/  FSEL R237, R7, -INF , !P1 ;  /* 0xff80000007ed7808 */ /* 0x000fc60004800000 */
[----:B------:R2:W-:Y:S01]  /*1a520*/  I2F R62, R11 ;  /* 0x0000000b003e7306 */ /* 0x0005e20000201400 */
[C---:B------:R-:W-:Y:S02]  /*1a530*/  IADD3 R7, R138.reuse, 0x1800, RZ ;  /* 0x000018008a077810 */ /* 0x040fe40007ffe0ff */
[C---:B-1----:R-:W-:Y:S02]  /*1a540*/  IADD3 R12, R138.reuse, 0x800, RZ ;  /* 0x000008008a0c7810 */ /* 0x042fe40007ffe0ff */
[----:B--2---:R-:W-:-:S03]  /*1a550*/  IADD3 R11, R138, 0x1000, RZ ;  /* 0x000010008a0b7810 */ /* 0x004fc60007ffe0ff */
[----:B------:R1:W-:Y:S04]  /*1a560*/  STL [R1+0xb0], R12 ;  /* 0x0000b00c01007387 */ /* 0x0003e80000100800 */
[----:B------:R2:W-:Y:S04]  /*1a570*/  STL [R1+0xb4], R11 ;  /* 0x0000b40b01007387 */ /* 0x0005e80000100800 */
[----:B------:R3:W-:Y:S01]  /*1a580*/  STL [R1+0xb8], R7 ;  /* 0x0000b80701007387 */ /* 0x0007e20000100800 */
[----:B------:R-:W-:Y:S01]  /*1a590*/  IMAD.SHL.U32 R246, R246, 0x2, RZ ;  /* 0x00000002f6f67824 */ /* 0x000fe200078e00ff */
[----:B------:R-:W-:Y:S01]  /*1a5a0*/  I2F R68, R57 ;  /* 0x0000003900447306 */ /* 0x000fe20000201400 */
[----:B-1----:R-:W-:-:S02]  /*1a5b0*/  IADD3 R12, R138, 0x2000, RZ ;  /* 0x000020008a0c7810 */ /* 0x002fc40007ffe0ff */
[----:B--2---:R-:W-:-:S03]  /*1a5c0*/  IADD3 R11, R138, 0x2800, RZ ;  /* 0x000028008a0b7810 */ /* 0x004fc60007ffe0ff */
[----:B------:R1:W-:Y:S01]  /*1a5d0*/  STL [R1+0xbc], R12 ;  /* 0x0000bc0c01007387 */ /* 0x0003e20000100800 */
[----:B---3--:R-:W-:-:S03]  /*1a5e0*/  IADD3 R7, R138, 0x3000, RZ ;  /* 0x000030008a077810 */ /* 0x008fc60007ffe0ff */
[----:B------:R2:W-:Y:S04]  /*1a5f0*/  STL [R1+0xe0], R11 ;  /* 0x0000e00b01007387 */ /* 0x0005e80000100800 */
[----:B------:R3:W-:Y:S01]  /*1a600*/  STL [R1+0xe4], R7 ;  /* 0x0000e40701007387 */ /* 0x0007e20000100800 */
[----:B------:R-:W1:Y:S01]  /*1a610*/  MUFU.TANH R32, R32 ;  /* 0x0000002000207308 */ /* 0x000e620000002400 */
[----:B------:R-:W-:-:S07]  /*1a620*/  LOP3.LUT R246, R246, 0x6, RZ, 0xc0, !PT ;  /* 0x00000006f6f67812 */ /* 0x000fce00078ec0ff */
[----:B------:R-:W3:Y:S01]  /*1a630*/  MUFU.TANH R35, R35 ;  /* 0x0000002300237308 */ /* 0x000ee20000002400 */
[C---:B-1----:R-:W-:Y:S02]  /*1a640*/  IADD3 R12, R138.reuse, 0x3800, RZ ;  /* 0x000038008a0c7810 */ /* 0x042fe40007ffe0ff */
[----:B--2---:R-:W-:-:S03]  /*1a650*/  IADD3 R11, R138, 0x4000, RZ ;  /* 0x000040008a0b7810 */ /* 0x004fc60007ffe0ff */
[----:B------:R1:W-:Y:S01]  /*1a660*/  STL [R1+0xe8], R12 ;  /* 0x0000e80c01007387 */ /* 0x0003e20000100800 */
[----:B---3--:R-:W-:-:S03]  /*1a670*/  IADD3 R7, R138, 0x4800, RZ ;  /* 0x000048008a077810 */ /* 0x008fc60007ffe0ff */
[----:B------:R2:W-:Y:S04]  /*1a680*/  STL [R1+0xec], R11 ;  /* 0x0000ec0b01007387 */ /* 0x0005e80000100800 */
[----:B------:R3:W-:Y:S01]  /*1a690*/  STL [R1+0xf0], R7 ;  /* 0x0000f00701007387 */ /* 0x0007e20000100800 */
[----:B------:R-:W1:Y:S01]  /*1a6a0*/  MUFU.TANH R33, R33 ;  /* 0x0000002100217308 */ /* 0x000e620000002400 */
[----:B------:R-:W-:Y:S02]  /*1a6b0*/  IADD3 R246, R99, R246, RZ ;  /* 0x000000f663f67210 */ /* 0x000fe40007ffe0ff */
[----:B------:R-:W-:-:S05]  /*1a6c0*/  ISETP.GE.AND P5, PT, R61, R8, PT ;  /* 0x000000083d00720c */ /* 0x000fca0003fa6270 */
[----:B------:R-:W3:Y:S01]  /*1a6d0*/  MUFU.TANH R25, R25 ;  /* 0x0000001900197308 */ /* 0x000ee20000002400 */
[C---:B-1----:R-:W-:Y:S02]  /*1a6e0*/  IADD3 R12, R138.reuse, 0x5000, RZ ;  /* 0x000050008a0c7810 */ /* 0x042fe40007ffe0ff */
[----:B--2---:R-:W-:-:S03]  /*1a6f0*/  IADD3 R11, R138, 0x5800, RZ ;  /* 0x000058008a0b7810 */ /* 0x004fc60007ffe0ff */
[----:B------:R1:W-:Y:S01]  /*1a700*/  STL [R1+0xf4], R12 ;  /* 0x0000f40c01007387 */ /* 0x0003e20000100800 */
[----:B---3--:R-:W-:-:S03]  /*1a710*/  IADD3 R7, R138, 0x6000, RZ ;  /* 0x000060008a077810 */ /* 0x008fc60007ffe0ff */
[----:B------:R2:W-:Y:S04]  /*1a720*/  STL [R1+0xfc], R11 ;  /* 0x0000fc0b01007387 */ /* 0x0005e80000100800 */
[----:B------:R3:W-:Y:S01]  /*1a730*/  STL [R1+0x104], R7 ;  /* 0x0001040701007387 */ /* 0x0007e20000100800 */
[----:B------:R-:W1:Y:S01]  /*1a740*/  I2F R65, R49 ;  /* 0x0000003100417306 */ /* 0x000e620000201400 */
[----:B------:R-:W-:Y:S01]  /*1a750*/  FSEL R233, R5, -INF , !P5 ;  /* 0xff80000005e97808 */ /* 0x000fe20006800000 */
[C---:B------:R-:W-:Y:S01]  /*1a760*/  FFMA.FTZ R5, R132.reuse, R67, R32 ;  /* 0x0000004384057223 */ /* 0x040fe20000010020 */
[----:B------:R-:W-:Y:S01]  /*1a770*/  ISETP.GE.AND P0, PT, R59, R8, PT ;  /* 0x000000083b00720c */ /* 0x000fe20003f06270 */
[----:B------:R-:W-:-:S04]  /*1a780*/  FFMA.FTZ R2, R132, R68, R35 ;  /* 0x0000004484027223 */ /* 0x000fc80000010023 */
[----:B------:R-:W-:Y:S01]  /*1a790*/  MUFU.TANH R13, R13 ;  /* 0x0000000d000d7308 */ /* 0x000fe20000002400 */
[C---:B-1----:R-:W-:Y:S02]  /*1a7a0*/  IADD3 R12, R138.reuse, 0x6800, RZ ;  /* 0x000068008a0c7810 */ /* 0x042fe40007ffe0ff */
[----:B--2---:R-:W-:-:S03]  /*1a7b0*/  IADD3 R11, R138, 0x7000, RZ ;  /* 0x000070008a0b7810 */ /* 0x004fc60007ffe0ff */
[----:B------:R4:W-:Y:S01]  /*1a7c0*/  STL [R1+0x108], R12 ;  /* 0x0001080c01007387 */ /* 0x0009e20000100800 */
[----:B---3--:R-:W-:Y:S01]  /*1a7d0*/  IADD3 R7, R138, 0x7800, RZ ;  /* 0x000078008a077810 */ /* 0x008fe20007ffe0ff */
[----:B------:R-:W1:Y:S02]  /*1a7e0*/  MUFU.TANH R14, R14 ;  /* 0x0000000e000e7308 */ /* 0x000e640000002400 */
[----:B------:R4:W-:Y:S04]  /*1a7f0*/  STL [R1+0x10c], R11 ;  /* 0x00010c0b01007387 */ /* 0x0009e80000100800 */
[----:B------:R4:W-:Y:S02]  /*1a800*/  STL [R1+0x110], R7 ;  /* 0x0001100701007387 */ /* 0x0009e40000100800 */
[----:B------:R-:W-:Y:S01]  /*1a810*/  MUFU.TANH R15, R15 ;  /* 0x0000000f000f7308 */ /* 0x000fe20000002400 */
[----:B------:R-:W-:-:S07]  /*1a820*/  ISETP.GE.AND P3, PT, R57, R6, PT ;  /* 0x000000063900720c */ /* 0x000fce0003f66270 */
[----:B------:R-:W2:Y:S01]  /*1a830*/  I2F R246, R246 ;  /* 0x000000f600f67306 */ /* 0x000ea20000201400 */
[----:B------:R-:W-:Y:S02]  /*1a840*/  ISETP.GE.AND P1, PT, R247, 0x2, PT ;  /* 0x00000002f700780c */ /* 0x000fe40003f26270 */
[----:B------:R-:W-:Y:S01]  /*1a850*/  FSEL R234, R5, -INF , !P0 ;  /* 0xff80000005ea7808 */ /* 0x000fe20004000000 */
[----:B------:R-:W-:Y:S01]  /*1a860*/  FFMA.FTZ R5, R132, R68, R33 ;  /* 0x0000004484057223 */ /* 0x000fe20000010021 */
[----:B------:R-:W-:Y:S01]  /*1a870*/  FSEL R236, R2, -INF , !P3 ;  /* 0xff80000002ec7808 */ /* 0x000fe20005800000 */
[----:B------:R-:W-:Y:S01]  /*1a880*/  FFMA.FTZ R2, R132, R66, R25 ;  /* 0x0000004284027223 */ /* 0x000fe20000010019 */
[----:B------:R-:W-:Y:S01]  /*1a890*/  BAR.SYNC.DEFER_BLOCKING 0x0 ;  /* 0x0000000000007b1d */ /* 0x000fe20000010000 */
[-C--:B------:R-:W-:Y:S02]  /*1a8a0*/  ISETP.GE.AND P5, PT, R57, R8.reuse, PT ;  /* 0x000000083900720c */ /* 0x080fe40003fa6270 */
[----:B------:R-:W-:Y:S01]  /*1a8b0*/  ISETP.GE.AND P0, PT, R10, R8, PT ;  /* 0x000000080a00720c */ /* 0x000fe20003f06270 */
[CC--:B------:R-:W-:Y:S01]  /*1a8c0*/  FFMA.FTZ R9, R132.reuse, R65.reuse, R9 ;  /* 0x0000004184097223 */ /* 0x0c0fe20000010009 */
[----:B------:R-:W-:Y:S01]  /*1a8d0*/  FSEL R235, R5, -INF , !P5 ;  /* 0xff80000005eb7808 */ /* 0x000fe20006800000 */
[----:B-1----:R-:W-:Y:S01]  /*1a8e0*/  FFMA.FTZ R5, R132, R65, R14 ;  /* 0x0000004184057223 */ /* 0x002fe2000001000e */
[----:B------:R-:W-:Y:S01]  /*1a8f0*/  FSEL R240, R2, -INF , !P0 ;  /* 0xff80000002f07808 */ /* 0x000fe20004000000 */
[C---:B------:R-:W-:Y:S01]  /*1a900*/  FFMA.FTZ R4, R132.reuse, R62, R13 ;  /* 0x0000003e84047223 */ /* 0x040fe2000001000d */
[C---:B------:R-:W-:Y:S01]  /*1a910*/  ISETP.GE.AND P5, PT, R49.reuse, R8, PT ;  /* 0x000000083100720c */ /* 0x040fe20003fa6270 */
[C---:B--2---:R-:W-:Y:S01]  /*1a920*/  FFMA.FTZ R10, R132.reuse, R246, R245 ;  /* 0x000000f6840a7223 */ /* 0x044fe200000100f5 */
[----:B------:R-:W-:Y:S01]  /*1a930*/  ISETP.GE.AND P3, PT, R49, R6, PT ;  /* 0x000000063100720c */ /* 0x000fe20003f66270 */
[----:B------:R-:W-:Y:S01]  /*1a940*/  FFMA.FTZ R2, R132, R62, R15 ;  /* 0x0000003e84027223 */ /* 0x000fe2000001000f */
[----:B------:R-:W-:Y:S01]  /*1a950*/  ISETP.NE.U32.AND P0, PT, R250, RZ, PT ;  /* 0x000000fffa00720c */ /* 0x000fe20003f05070 */
[----:B------:R-:W-:Y:S01]  /*1a960*/  BSSY B1, `(.L_x_3428) ;  /* 0x0000104000017945 */ /* 0x000fe20003800000 */
[----:B------:R-:W-:-:S02]  /*1a970*/  LOP3.LUT R0, R239, R244, RZ, 0xfc, !PT ;  /* 0x000000f4ef007212 */ /* 0x000fc400078efcff */
[----:B------:R-:W-:Y:S02]  /*1a980*/  ISETP.NE.AND.EX P0, PT, R251, RZ, PT, P0 ;  /* 0x000000fffb00720c */ /* 0x000fe40003f05300 */
[----:B------:R-:W-:Y:S02]  /*1a990*/  FSEL R242, R9, -INF , !P5 ;  /* 0xff80000009f27808 */ /* 0x000fe40006800000 */
[----:B------:R-:W-:Y:S02]  /*1a9a0*/  FSEL R239, R5, -INF , !P3 ;  /* 0xff80000005ef7808 */ /* 0x000fe40005800000 */
[----:B------:R-:W-:Y:S02]  /*1a9b0*/  FSEL R243, R4, -INF , !P4 ;  /* 0xff80000004f37808 */ /* 0x000fe40006000000 */
[----:B------:R-:W-:Y:S02]  /*1a9c0*/  FSEL R244, R2, -INF , !P2 ;  /* 0xff80000002f47808 */ /* 0x000fe40005000000 */
[----:B------:R-:W-:Y:S01]  /*1a9d0*/  FSEL R48, R10, -INF , !P6 ;  /* 0xff8000000a307808 */ /* 0x000fe20007000000 */
[----:B------:R-:W-:Y:S05]  /*1a9e0*/  @!P1 BRA `(.L_x_3429) ;  /* 0x00000fb000009947 */ /* 0x000fea0003800000 */
[----:B----4-:R-:W-:Y:S01]  /*1a9f0*/  BSSY B0, `(.L_x_3430) ;  /* 0x0000042000007945 */ /* 0x010fe20003800000 */
[----:B------:R-:W-:Y:S05]  /*1aa00*/  @!P0 BRA `(.L_x_3431) ;  /* 0x000003d000008947 */ /* 0x000fea0003800000 */
[----:B-----5:R-:W2:Y:S01]  /*1aa10*/  LD.E R4, [R18.64+0x170] ;  /* 0x0001700612047980 */ /* 0x020ea2000c101900 */
[----:B------:R-:W-:-:S02]  /*1aa20*/  IABS R7, R99 ;  /* 0x0000006300077213 */ /* 0x000fc40000000000 */
        /* <DEDUP_REMOVED lines=59> */
.L_x_3431:
[----:B-----5:R-:W2:Y:S02]  /*1ade0*/  LD.E R2, [R18.64+0x38] ;  /* 0x0000380612027980 */ /* 0x020ea4000c101900 */
[----:B--2---:R-:W-:-:S04]  /*1adf0*/  LEA R2, -R2, RZ, 0x8 ;  /* 0x000000ff02027211 */ /* 0x004fc800078e41ff */
[----:B------:R-:W-:Y:S02]  /*1ae00*/  SHF.R.S32.HI R4, RZ, 0x1f, R2 ;  /* 0x0000001fff047819 */ /* 0x000fe40000011402 */
.L_x_3432:
[----:B------:R-:W-:Y:S05]  /*1ae10*/  BSYNC B0 ;  /* 0x0000000000007941 */ /* 0x000fea0003800000 */
.L_x_3430:
[----:B------:R-:W2:Y:S04]  /*1ae20*/  LDL R5, [R1+0x8] ;  /* 0x0000080001057983 */ /* 0x000ea80000100800 */
[----:B------:R-:W3:Y:S01]  /*1ae30*/  LDL R7, [R1] ;  /* 0x0000000001077983 */ /* 0x000ee20000100800 */
[----:B------:R-:W-:Y:S01]  /*1ae40*/  BSSY B0, `(.L_x_3433) ;  /* 0x00000b1000007945 */ /* 0x000fe20003800000 */
[----:B--2---:R-:W-:Y:S01]  /*1ae50*/  ISETP.GE.AND P2, PT, R134, R5, PT ;  /* 0x000000058600720c */ /* 0x004fe20003f46270 */
[----:B---3--:R-:W-:-:S12]  /*1ae60*/  IMAD.MOV.U32 R49, RZ, RZ, R7 ;  /* 0x000000ffff317224 */ /* 0x008fd800078e0007 */
[----:B------:R-:W-:Y:S02]  /*1ae70*/  @!P2 IADD3 R5, P4, R2, R119, RZ ;  /* 0x000000770205a210 */ /* 0x000fe40007f9e0ff */
[----:B------:R-:W-:-:S03]  /*1ae80*/  @!P2 LEA R7, P3, R190, R2, 0x5 ;  /* 0x00000002be07a211 */ /* 0x000fc600078628ff */
[----:B------:R-:W-:Y:S01]  /*1ae90*/  @!P2 IMAD.X R9, R4, 0x1, R216, P4 ;  /* 0x000000010409a824 */ /* 0x000fe200020e06d8 */
[-C--:B------:R-:W-:Y:S02]  /*1aea0*/  @!P2 LEA R46, P4, R5, R49.reuse, 0x1 ;  /* 0x00000031052ea211 */ /* 0x080fe400078808ff */
[C---:B------:R-:W-:Y:S02]  /*1aeb0*/  @!P2 LEA.HI.X R10, R190.reuse, R4, R191, 0x5, P3 ;  /* 0x00000004be0aa211 */ /* 0x040fe400018f2cbf */
[----:B------:R-:W-:Y:S02]  /*1aec0*/  @!P2 LEA R44, P3, R7, R49, 0x1 ;  /* 0x00000031072ca211 */ /* 0x000fe400078608ff */
[-C--:B------:R-:W-:Y:S01]  /*1aed0*/  @!P2 LEA.HI.X R47, R5, R252.reuse, R9, 0x1, P4 ;  /* 0x000000fc052fa211 */ /* 0x080fe200020f0c09 */
[----:B------:R-:W-:Y:S01]  /*1aee0*/  @!P2 IMAD.MOV.U32 R11, RZ, RZ, R4 ;  /* 0x000000ffff0ba224 */ /* 0x000fe200078e0004 */
[----:B------:R-:W-:Y:S01]  /*1aef0*/  @!P2 LEA.HI.X R45, R7, R252, R10, 0x1, P3 ;  /* 0x000000fc072da211 */ /* 0x000fe200018f0c0a */
[----:B------:R-:W-:Y:S01]  /*1af00*/  @!P2 IMAD.MOV.U32 R10, RZ, RZ, R2 ;  /* 0x000000ffff0aa224 */ /* 0x000fe200078e0002 */
[CC--:B------:R-:W-:Y:S01]  /*1af10*/  @!P2 LEA R5, P4, R190.reuse, R2.reuse, 0x6 ;  /* 0x00000002be05a211 */ /* 0x0c0fe200078830ff */
[----:B------:R-:W-:Y:S01]  /*1af20*/  @!P2 IMAD.MOV.U32 R15, RZ, RZ, R4 ;  /* 0x000000ffff0fa224 */ /* 0x000fe200078e0004 */
[----:B------:R-:W-:Y:S01]  /*1af30*/  @!P2 MOV R14, R2 ;  /* 0x00000002000ea202 */ /* 0x000fe20000000f00 */
[C---:B------:R-:W-:Y:S01]  /*1af40*/  @!P2 IMAD.WIDE.U32 R12, R190.reuse, 0x30, R10 ;  /* 0x00000030be0ca825 */ /* 0x040fe200078e000a */
[----:B------:R-:W-:-:S02]  /*1af50*/  @!P2 LEA.HI.X R9, R190, R4, R191, 0x6, P4 ;  /* 0x00000004be09a211 */ /* 0x000fc400020f34bf */
[----:B------:R-:W-:Y:S01]  /*1af60*/  @!P2 LEA R42, P4, R5, R49, 0x1 ;  /* 0x00000031052aa211 */ /* 0x000fe200078808ff */
[----:B------:R-:W-:Y:S02]  /*1af70*/  @!P2 IMAD R16, R191, 0x50, RZ ;  /* 0x00000050bf10a824 */ /* 0x000fe400078e02ff */
[----:B------:R-:W-:Y:S01]  /*1af80*/  @!P2 IMAD.WIDE.U32 R10, R190, 0x50, R14 ;  /* 0x00000050be0aa825 */ /* 0x000fe200078e000e */
[----:B------:R-:W-:-:S03]  /*1af90*/  @!P2 LEA.HI.X R43, R5, R252, R9, 0x1, P4 ;  /* 0x000000fc052ba211 */ /* 0x000fc600020f0c09 */
[----:B------:R-:W-:Y:S01]  /*1afa0*/  @!P2 IMAD R17, R191, 0x30, RZ ;  /* 0x00000030bf11a824 */ /* 0x000fe200078e02ff */
[----:B------:R-:W-:Y:S01]  /*1afb0*/  @!P2 LEA R7, P3, R190, R2, 0x7 ;  /* 0x00000002be07a211 */ /* 0x000fe200078638ff */
[----:B------:R-:W-:Y:S01]  /*1afc0*/  @!P2 IMAD.IADD R9, R11, 0x1, R16 ;  /* 0x000000010b09a824 */ /* 0x000fe200078e0210 */
[-C--:B------:R-:W-:Y:S01]  /*1afd0*/  @!P2 LEA R38, P4, R10, R49.reuse, 0x1 ;  /* 0x000000310a26a211 */ /* 0x080fe200078808ff */
[----:B------:R-:W-:Y:S01]  /*1afe0*/  @!P2 IMAD.IADD R5, R13, 0x1, R17 ;  /* 0x000000010d05a824 */ /* 0x000fe200078e0211 */
[-C--:B------:R-:W-:Y:S02]  /*1aff0*/  @!P2 LEA R40, P5, R12, R49.reuse, 0x1 ;  /* 0x000000310c28a211 */ /* 0x080fe400078a08ff */
[----:B------:R-:W-:Y:S02]  /*1b000*/  @!P2 LEA.HI.X R14, R190, R4, R191, 0x7, P3 ;  /* 0x00000004be0ea211 */ /* 0x000fe400018f3cbf */
[----:B------:R-:W-:Y:S01]  /*1b010*/  @!P2 LEA.HI.X R39, R10, R252, R9, 0x1, P4 ;  /* 0x000000fc0a27a211 */ /* 0x000fe200020f0c09 */
[----:B------:R-:W-:Y:S01]  /*1b020*/  @!P2 IMAD.MOV.U32 R11, RZ, RZ, R4 ;  /* 0x000000ffff0ba224 */ /* 0x000fe200078e0004 */
[----:B------:R-:W-:-:S02]  /*1b030*/  @!P2 LEA R36, P3, R7, R49, 0x1 ;  /* 0x000000310724a211 */ /* 0x000fc400078608ff */
[----:B------:R-:W-:Y:S01]  /*1b040*/  @!P2 MOV R10, R2 ;  /* 0x00000002000aa202 */ /* 0x000fe20000000f00 */
[----:B------:R-:W-:Y:S01]  /*1b050*/  @!P2 IMAD.MOV.U32 R13, RZ, RZ, R4 ;  /* 0x000000ffff0da224 */ /* 0x000fe200078e0004 */
[----:B------:R-:W-:Y:S01]  /*1b060*/  @!P2 LEA.HI.X R41, R12, R252, R5, 0x1, P5 ;  /* 0x000000fc0c29a211 */ /* 0x000fe200028f0c05 */
[----:B------:R-:W-:Y:S01]  /*1b070*/  @!P2 IMAD.MOV.U32 R12, RZ, RZ, R2 ;  /* 0x000000ffff0ca224 */ /* 0x000fe200078e0002 */
[----:B------:R-:W-:Y:S01]  /*1b080*/  @!P2 MOV R20, R2 ;  /* 0x000000020014a202 */ /* 0x000fe20000000f00 */
[----:B------:R-:W-:Y:S01]  /*1b090*/  @!P2 IMAD.MOV.U32 R21, RZ, RZ, R4 ;  /* 0x000000ffff15a224 */ /* 0x000fe200078e0004 */
[----:B------:R-:W-:Y:S01]  /*1b0a0*/  @!P2 LEA.HI.X R37, R7, R252, R14, 0x1, P3 ;  /* 0x000000fc0725a211 */ /* 0x000fe200018f0c0e */
[----:B------:R-:W-:Y:S01]  /*1b0b0*/  @!P2 IMAD R5, R191, 0x60, RZ ;  /* 0x00000060bf05a824 */ /* 0x000fe200078e02ff */
[----:B------:R-:W-:Y:S01]  /*1b0c0*/  @!P2 LEA R16, P3, R2, R49, 0x1 ;  /* 0x000000310210a211 */ /* 0x000fe200078608ff */
[----:B------:R-:W-:-:S04]  /*1b0d0*/  @!P2 IMAD.WIDE.U32 R14, R190, 0x60, R10 ;  /* 0x00000060be0ea825 */ /* 0x000fc800078e000a */
[C---:B------:R-:W-:Y:S02]  /*1b0e0*/  @!P2 IMAD R7, R191.reuse, 0x70, RZ ;  /* 0x00000070bf07a824 */ /* 0x040fe400078e02ff */
[----:B------:R-:W-:Y:S02]  /*1b0f0*/  @!P2 IMAD R9, R191, 0x90, RZ ;  /* 0x00000090bf09a824 */ /* 0x000fe400078e02ff */
[----:B------:R-:W-:-:S04]  /*1b100*/  @!P2 IMAD.WIDE.U32 R12, R190, 0x70, R12 ;  /* 0x00000070be0ca825 */ /* 0x000fc800078e000c */
[----:B------:R-:W-:Y:S01]  /*1b110*/  @!P2 IMAD.WIDE.U32 R10, R190, 0x90, R20 ;  /* 0x00000090be0aa825 */ /* 0x000fe200078e0014 */
[----:B------:R-:W-:-:S03]  /*1b120*/  @!P2 LEA.HI.X R17, R2, R252, R4, 0x1, P3 ;  /* 0x000000fc0211a211 */ /* 0x000fc600018f0c04 */
[----:B------:R-:W-:Y:S01]  /*1b130*/  @!P2 IMAD.IADD R15, R5, 0x1, R15 ;  /* 0x00000001050fa824 */ /* 0x000fe200078e020f */
[----:B------:R-:W-:Y:S01]  /*1b140*/  @!P2 LEA R30, P3, R10, R49, 0x1 ;  /* 0x000000310a1ea211 */ /* 0x000fe200078608ff */
[----:B------:R-:W-:Y:S01]  /*1b150*/  @!P2 IMAD.IADD R5, R13, 0x1, R7 ;  /* 0x000000010d05a824 */ /* 0x000fe200078e0207 */
[----:B------:R-:W-:Y:S01]  /*1b160*/  @!P2 IADD3 R7, R11, R9, RZ ;  /* 0x000000090b07a210 */ /* 0x000fe20007ffe0ff */
[----:B------:R-:W-:Y:S01]  /*1b170*/  @!P2 IMAD.MOV.U32 R11, RZ, RZ, R4 ;  /* 0x000000ffff0ba224 */ /* 0x000fe200078e0004 */
[-C--:B------:R-:W-:Y:S02]  /*1b180*/  @!P2 LEA R32, P4, R12, R49.reuse, 0x1 ;  /* 0x000000310c20a211 */ /* 0x080fe400078808ff */
[-C--:B------:R-:W-:Y:S01]  /*1b190*/  @!P2 LEA.HI.X R31, R10, R252.reuse, R7, 0x1, P3 ;  /* 0x000000fc0a1fa211 */ /* 0x080fe200018f0c07 */
[----:B------:R-:W-:Y:S01]  /*1b1a0*/  @!P2 IMAD.MOV.U32 R10, RZ, RZ, R2 ;  /* 0x000000ffff0aa224 */ /* 0x000fe200078e0002 */
[----:B------:R1:W-:Y:S01]  /*1b1b0*/  @P2 STS.128 [R189+0x2000], RZ ;  /* 0x002000ffbd002388 */ /* 0x0003e20000000c00 */
[----:B------:R-:W-:Y:S01]  /*1b1c0*/  @!P2 LEA.HI.X R33, R12, R252, R5, 0x1, P4 ;  /* 0x000000fc0c21a211 */ /* 0x000fe200020f0c05 */
[----:B------:R-:W-:Y:S01]  /*1b1d0*/  @!P2 IMAD R5, R191, 0xa0, RZ ;  /* 0x000000a0bf05a824 */ /* 0x000fe200078e02ff */
[----:B------:R-:W-:Y:S01]  /*1b1e0*/  @!P2 MOV R13, R4 ;  /* 0x00000004000da202 */ /* 0x000fe20000000f00 */
[----:B------:R-:W-:Y:S01]  /*1b1f0*/  @!PT LDS RZ, [RZ] ;  /* 0x00000000fffff984 */ /* 0x000fe20000000800 */
[----:B------:R-:W-:Y:S01]  /*1b200*/  @!PT LDS RZ, [RZ] ;  /* 0x00000000fffff984 */ /* 0x000fe20000000800 */
[----:B------:R-:W-:Y:S01]  /*1b210*/  @!PT LDS RZ, [RZ] ;  /* 0x00000000fffff984 */ /* 0x000fe20000000800 */
[----:B------:R2:W-:Y:S01]  /*1b220*/  @!P2 LDGSTS.E.BYPASS.LTC128B.128 [R189+0x2000], [R16.64] ;  /* 0x0200000010bdafae */ /* 0x0005e2000b901d46 */
[----:B------:R-:W-:Y:S01]  /*1b230*/  @!P2 IMAD.WIDE.U32 R20, R190, 0xa0, R10 ;  /* 0x000000a0be14a825 */ /* 0x000fe200078e000a */
[----:B------:R-:W-:-:S02]  /*1b240*/  @!P2 LEA R34, P5, R14, R49, 0x1 ;  /* 0x000000310e22a211 */ /* 0x000fc400078a08ff */
[----:B------:R1:W-:Y:S01]  /*1b250*/  @P2 STS.128 [R189+0x2800], RZ ;  /* 0x002800ffbd002388 */ /* 0x0003e20000000c00 */
[--C-:B------:R-:W-:Y:S02]  /*1b260*/  @!P2 IMAD.MOV.U32 R12, RZ, RZ, R2.reuse ;  /* 0x000000ffff0ca224 */ /* 0x100fe400078e0002 */
[----:B------:R-:W-:Y:S01]  /*1b270*/  @!P2 IMAD.MOV.U32 R22, RZ, RZ, R2 ;  /* 0x000000ffff16a224 */ /* 0x000fe200078e0002 */
[----:B------:R-:W-:Y:S01]  /*1b280*/  @!PT LDS RZ, [RZ] ;  /* 0x00000000fffff984 */ /* 0x000fe20000000800 */
[----:B------:R-:W-:Y:S01]  /*1b290*/  @!PT LDS RZ, [RZ] ;  /* 0x00000000fffff984 */ /* 0x000fe20000000800 */
[----:B------:R-:W-:Y:S01]  /*1b2a0*/  @!PT LDS RZ, [RZ] ;  /* 0x00000000fffff984 */ /* 0x000fe20000000800 */
[----:B------:R1:W-:Y:S01]  /*1b2b0*/  @!P2 LDGSTS.E.BYPASS.LTC128B.128 [R189+0x2800], [R46.64] ;  /* 0x028000002ebdafae */ /* 0x0003e2000b901d46 */
[----:B------:R-:W-:Y:S01]  /*1b2c0*/  @!P2 IMAD.MOV.U32 R23, RZ, RZ, R4 ;  /* 0x000000ffff17a224 */ /* 0x000fe200078e0004 */
[----:B------:R-:W-:Y:S01]  /*1b2d0*/  @!P2 LEA R28, P3, R20, R49, 0x1 ;  /* 0x00000031141ca211 */ /* 0x000fe200078608ff */
[----:B------:R-:W-:Y:S01]  /*1b2e0*/  @!P2 IMAD.IADD R5, R5, 0x1, R21 ;  /* 0x000000010505a824 */ /* 0x000fe200078e0215 */
[----:B------:R1:W-:Y:S01]  /*1b2f0*/  @P2 STS.128 [R189+0x3000], RZ ;  /* 0x003000ffbd002388 */ /* 0x0003e20000000c00 */
[----:B------:R-:W-:Y:S01]  /*1b300*/  @!P2 LEA.HI.X R35, R14, R252, R15, 0x1, P5 ;  /* 0x000000fc0e23a211 */ /* 0x000fe200028f0c0f */
[----:B------:R-:W-:-:S02]  /*1b310*/  @!P2 IMAD R7, R191, 0xb0, RZ ;  /* 0x000000b0bf07a824 */ /* 0x000fc400078e02ff */
[----:B------:R-:W-:Y:S01]  /*1b320*/  @!PT LDS RZ, [RZ] ;  /* 0x00000000fffff984 */ /* 0x000fe20000000800 */
[----:B------:R-:W-:Y:S01]  /*1b330*/  @!PT LDS RZ, [RZ] ;  /* 0x00000000fffff984 */ /* 0x000fe20000000800 */
[----:B------:R-:W-:Y:S01]  /*1b340*/  @!PT LDS RZ, [RZ] ;  /* 0x00000000fffff984 */ /* 0x000fe20000000800 */
[----:B------:R1:W-:Y:S01]  /*1b350*/  @!P2 LDGSTS.E.BYPASS.LTC128B.128 [R189+0x3000], [R44.64] ;  /* 0x030000002cbdafae */ /* 0x0003e2000b901d46 */
[C---:B------:R-:W-:Y:S01]  /*1b360*/  @!P2 IMAD R9, R191.reuse, 0xc0, RZ ;  /* 0x000000c0bf09a824 */ /* 0x040fe200078e02ff */
[----:B------:R-:W-:Y:S02]  /*1b370*/  @!P2 MOV R25, R4 ;  /* 0x000000040019a202 */ /* 0x000fe40000000f00 */
[----:B------:R1:W-:Y:S01]  /*1b380*/  @P2 STS.128 [R189+0x3800], RZ ;  /* 0x003800ffbd002388 */ /* 0x0003e20000000c00 */
[----:B------:R-:W-:Y:S02]  /*1b390*/  @!P2 IMAD R26, R191, 0xd0, RZ ;  /* 0x000000d0bf1aa824 */ /* 0x000fe400078e02ff */
[C---:B------:R-:W-:Y:S01]  /*1b3a0*/  @!P2 IMAD.WIDE.U32 R14, R190.reuse, 0xc0, R10 ;  /* 0x000000c0be0ea825 */ /* 0x040fe200078e000a */
[----:B------:R-:W-:Y:S01]  /*1b3b0*/  @!PT LDS RZ, [RZ] ;  /* 0x00000000fffff984 */ /* 0x000fe20000000800 */
[----:B------:R-:W-:Y:S01]  /*1b3c0*/  @!PT LDS RZ, [RZ] ;  /* 0x00000000fffff984 */ /* 0x000fe20000000800 */
[----:B------:R-:W-:Y:S01]  /*1b3d0*/  @!PT LDS RZ, [RZ] ;  /* 0x00000000fffff984 */ /* 0x000fe20000000800 */
[----:B------:R1:W-:Y:S03]  /*1b3e0*/  @!P2 LDGSTS.E.BYPASS.LTC128B.128 [R189+0x3800], [R40.64] ;  /* 0x0380000028bdafae */ /* 0x0003e6000b901d46 */
[----:B--2---:R-:W-:Y:S01]  /*1b3f0*/  @!P2 IMAD.WIDE.U32 R16, R190, 0xb0, R12 ;  /* 0x000000b0be10a825 */ /* 0x004fe200078e000c */
[----:B------:R1:W-:Y:S01]  /*1b400*/  @P2 STS.128 [R189+0x4000], RZ ;  /* 0x004000ffbd002388 */ /* 0x0003e20000000c00 */
[----:B------:R-:W-:-:S02]  /*1b410*/  @!P2 LEA.HI.X R29, R20, R252, R5, 0x1, P3 ;  /* 0x000000fc141da211 */ /* 0x000fc400018f0c05 */
[C---:B------:R-:W-:Y:S01]  /*1b420*/  @!P2 IMAD.WIDE.U32 R12, R190.reuse, 0xd0, R22 ;  /* 0x000000d0be0ca825 */ /* 0x040fe200078e0016 */
[----:B------:R-:W-:Y:S01]  /*1b430*/  @!PT LDS RZ, [RZ] ;  /* 0x00000000fffff984 */ /* 0x000fe20000000800 */
[----:B------:R-:W-:Y:S01]  /*1b440*/  @!PT LDS RZ, [RZ] ;  /* 0x00000000fffff984 */ /* 0x000fe20000000800 */
[----:B------:R-:W-:Y:S01]  /*1b450*/  @!PT LDS RZ, [RZ] ;  /* 0x00000000fffff984 */ /* 0x000fe20000000800 */
[----:B------:R1:W-:Y:S03]  /*1b460*/  @!P2 LDGSTS.E.BYPASS.LTC128B.128 [R189+0x4000], [R42.64] ;  /* 0x040000002abdafae */ /* 0x0003e6000b901d46 */
[----:B------:R-:W-:Y:S01]  /*1b470*/  @!P2 IMAD.MOV.U32 R24, RZ, RZ, R2 ;  /* 0x000000ffff18a224 */ /* 0x000fe200078e0002 */
[----:B------:R1:W-:Y:S01]  /*1b480*/  @P2 STS.128 [R189+0x4800], RZ ;  /* 0x004800ffbd002388 */ /* 0x0003e20000000c00 */
[----:B------:R-:W-:Y:S02]  /*1b490*/  @!P2 IMAD.IADD R5, R17, 0x1, R7 ;  /* 0x000000011105a824 */ /* 0x000fe400078e0207 */
[----:B------:R-:W-:Y:S01]  /*1b4a0*/  @!P2 IMAD.IADD R7, R9, 0x1, R15 ;  /* 0x000000010907a824 */ /* 0x000fe200078e020f */
[----:B------:R-:W-:Y:S01]  /*1b4b0*/  @!PT LDS RZ, [RZ] ;  /* 0x00000000fffff984 */ /* 0x000fe20000000800 */
[----:B------:R-:W-:Y:S01]  /*1b4c0*/  @!PT LDS RZ, [RZ] ;  /* 0x00000000fffff984 */ /* 0x000fe20000000800 */
[----:B------:R-:W-:Y:S01]  /*1b4d0*/  @!PT LDS RZ, [RZ] ;  /* 0x00000000fffff984 */ /* 0x000fe20000000800 */
[----:B------:R1:W-:Y:S01]  /*1b4e0*/  @!P2 LDGSTS.E.BYPASS.LTC128B.128 [R189+0x4800], [R38.64] ;  /* 0x0480000026bdafae */ /* 0x0003e2000b901d46 */
[----:B------:R-:W-:Y:S01]  /*1b4f0*/  @!P2 IMAD R27, R191, 0xe0, RZ ;  /* 0x000000e0bf1ba824 */ /* 0x000fe200078e02ff */
[----:B------:R-:W-:Y:S01]  /*1b500*/  @!P2 IADD3 R9, R13, R26, RZ ;  /* 0x0000001a0d09a210 */ /* 0x000fe20007ffe0ff */
[----:B------:R-:W-:Y:S01]  /*1b510*/  @!P2 IMAD.WIDE.U32 R10, R190, 0xe0, R24 ;  /* 0x000000e0be0aa825 */ /* 0x000fe200078e0018 */
[----:B------:R1:W-:Y:S01]  /*1b520*/  @P2 STS.128 [R189+0x5000], RZ ;  /* 0x005000ffbd002388 */ /* 0x0003e20000000c00 */
[----:B------:R-:W-:-:S03]  /*1b530*/  @!P2 LEA R26, P6, R16, R49, 0x1 ;  /* 0x00000031101aa211 */ /* 0x000fc600078c08ff */
[----:B------:R-:W-:Y:S01]  /*1b540*/  @!PT LDS RZ, [RZ] ;  /* 0x00000000fffff984 */ /* 0x000fe20000000800 */
[----:B------:R-:W-:Y:S01]  /*1b550*/  @!PT LDS RZ, [RZ] ;  /* 0x00000000fffff984 */ /* 0x000fe20000000800 */
[----:B------:R-:W-:Y:S01]  /*1b560*/  @!PT LDS RZ, [RZ] ;  /* 0x00000000fffff984 */ /* 0x000fe20000000800 */
[----:B------:R1:W-:Y:S01]  /*1b570*/  @!P2 LDGSTS.E.BYPASS.LTC128B.128 [R189+0x5000], [R34.64] ;  /* 0x0500000022bdafae */ /* 0x0003e2000b901d46 */
[----:B------:R-:W-:-:S03]  /*1b580*/  @!P2 LEA R24, P5, R14, R49, 0x1 ;  /* 0x000000310e18a211 */ /* 0x000fc600078a08ff */
[----:B------:R1:W-:Y:S01]  /*1b590*/  @P2 STS.128 [R189+0x5800], RZ ;  /* 0x005800ffbd002388 */ /* 0x0003e20000000c00 */
[----:B------:R-:W-:-:S03]  /*1b5a0*/  @!P2 IMAD.IADD R11, R27, 0x1, R11 ;  /* 0x000000011b0ba824 */ /* 0x000fc600078e020b */
[----:B------:R-:W-:Y:S01]  /*1b5b0*/  @!PT LDS RZ, [RZ] ;  /* 0x00000000fffff984 */ /* 0x000fe20000000800 */
[----:B------:R-:W-:Y:S01]  /*1b5c0*/  @!PT LDS RZ, [RZ] ;  /* 0x00000000fffff984 */ /* 0x000fe20000000800 */
[----:B------:R-:W-:Y:S01]  /*1b5d0*/  @!PT LDS RZ, [RZ] ;  /* 0x00000000fffff984 */ /* 0x000fe20000000800 */
[----:B------:R1:W-:Y:S01]  /*1b5e0*/  @!P2 LDGSTS.E.BYPASS.LTC128B.128 [R189+0x5800], [R32.64] ;  /* 0x0580000020bdafae */ /* 0x0003e2000b901d46 */
[----:B------:R-:W-:-:S03]  /*1b5f0*/  @!P2 LEA R22, P4, R12, R49, 0x1 ;  /* 0x000000310c16a211 */ /* 0x000fc600078808ff */
[----:B------:R1:W-:Y:S01]  /*1b600*/  @P2 STS.128 [R189+0x6000], RZ ;  /* 0x006000ffbd002388 */ /* 0x0003e20000000c00 */
[----:B------:R-:W-:-:S03]  /*1b610*/  @!P2 LEA.HI.X R27, R16, R252, R5, 0x1, P6 ;  /* 0x000000fc101ba211 */ /* 0x000fc600030f0c05 */
        /* <DEDUP_REMOVED lines=11> */
[----:B------:R-:W-:-:S03]  /*1b6d0*/  @!P2 LEA.HI.X R23, R12, R252, R9, 0x1, P4 ;  /* 0x000000fc0c17a211 */ /* 0x000fc600020f0c09 */
[----:B------:R1:W-:Y:S01]  /*1b6e0*/  @P2 STS.128 [R189+0x7000], RZ ;  /* 0x007000ffbd002388 */ /* 0x0003e20000000c00 */
[----:B------:R-:W-:-:S03]  /*1b6f0*/  @!P2 LEA.HI.X R21, R10, R252, R11, 0x1, P3 ;  /* 0x000000fc0a15a211 */ /* 0x000fc600018f0c0b */
        /* <DEDUP_REMOVED lines=37> */
.L_x_3434:
[----:B------:R-:W-:Y:S05]  /*1b950*/  BSYNC B0 ;  /* 0x0000000000007941 */ /* 0x000fea0003800000 */
.L_x_3433:
[C---:B------:R-:W-:Y:S01]  /*1b960*/  LEA R49, P2, R2.reuse, R49, 0x1 ;  /* 0x0000003102317211 */ /* 0x040fe200078408ff */
[----:B------:R-:W0:Y:S03]  /*1b970*/  LDGDEPBAR ;  /* 0x00000000000079af */ /* 0x000e260000000000 */
[----:B------:R-:W-:Y:S01]  /*1b980*/  LEA.HI.X R252, R2, R252, R4, 0x1, P2 ;  /* 0x000000fc02fc7211 */ /* 0x000fe200010f0c04 */
[----:B------:R3:W-:Y:S04]  /*1b990*/  STL [R1], R49 ;  /* 0x0000003101007387 */ /* 0x0007e80000100800 */
.L_x_3429:
[----:B----4-:R-:W-:Y:S05]  /*1b9a0*/  BSYNC B1 ;  /* 0x0000000000017941 */ /* 0x010fea0003800000 */
.L_x_3428:
[----:B------:R-:W-:Y:S01]  /*1b9b0*/  FMNMX.FTZ R2, R126, R125, !PT ;  /* 0x0000007d7e027209 */ /* 0x000fe20007810000 */
[----:B-----5:R-:W4:Y:S03]  /*1b9c0*/  LD.E R4, [R18.64+0xdc] ;  /* 0x0000dc0612047980 */ /* 0x020f26000c101900 */
        /* <DEDUP_REMOVED lines=132> */
[----:B------:R-:W-:Y:S01]  /*1c210*/  FSETP.NEU.FTZ.AND P2, PT, R2, -INF , PT ;  /* 0xff8000000200780b */ /* 0x000fe20003f5d000 */
[----:B----4-:R-:W-:-:S05]  /*1c220*/  FMUL.FTZ R5, R4, R2 ;  /* 0x0000000204057220 */ /* 0x010fca0000410000 */
[----:B------:R-:W-:-:S05]  /*1c230*/  FSEL R5, R5, RZ, P2 ;  /* 0x000000ff05057208 */ /* 0x000fca0001000000 */
[----:B------:R-:W-:-:S04]  /*1c240*/  FFMA.FTZ R7, R126, R4, -R5 ;  /* 0x000000047e077223 */ /* 0x000fc80000010805 */
[----:B------:R2:W4:Y:S01]  /*1c250*/  MUFU.EX2 R11, R7 ;  /* 0x00000007000b7308 */ /* 0x0005220000000800 */
        /* <DEDUP_REMOVED lines=8> */
[-CC-:B-1----:R-:W-:Y:S02]  /*1c2e0*/  FFMA.FTZ R7, R128, R4.reuse, -R5.reuse ;  /* 0x0000000480077223 */ /* 0x182fe40000010805 */
[----:B------:R-:W-:Y:S01]  /*1c2f0*/  FFMA.FTZ R9, R127, R4, -R5 ;  /* 0x000000047f097223 */ /* 0x000fe20000010805 */
[----:B------:R-:W-:-:S03]  /*1c300*/  LEA R182, R187, R139, 0x1 ;  /* 0x0000008bbbb67211 */ /* 0x000fc600078e08ff */
[----:B------:R1:W3:Y:S01]  /*1c310*/  MUFU.EX2 R81, R7 ;  /* 0x0000000700517308 */ /* 0x0002e20000000800 */
[----:B------:R-:W-:Y:S01]  /*1c320*/  LEA R180, R188, R139, 0x1 ;  /* 0x0000008bbcb47211 */ /* 0x000fe200078e08ff */
[----:B------:R-:W2:Y:S04]  /*1c330*/  LDSM.16.MT88.4 R24, [R139+0xa000] ;  /* 0x00a000008b18783b */ /* 0x000ea80000004200 */
[----:B------:R-:W2:Y:S02]  /*1c340*/  LDSM.16.MT88.4 R20, [R182+0xa000] ;  /* 0x00a00000b614783b */ /* 0x000ea40000004200 */
[----:B------:R4:W-:Y:S02]  /*1c350*/  MUFU.EX2 R82, R9 ;  /* 0x0000000900527308 */ /* 0x0009e40000000800 */
[----:B------:R-:W2:Y:S04]  /*1c360*/  LDSM.16.MT88.4 R28, [R180+0xa000] ;  /* 0x00a00000b41c783b */ /* 0x000ea80000004200 */
[----:B------:R-:W-:Y:S01]  /*1c370*/  LDSM.16.MT88.4 R44, [R182+0xa800] ;  /* 0x00a80000b62c783b */ /* 0x000fe20000004200 */
[----:B-1----:R-:W-:-:S03]  /*1c380*/  FSEL R7, R10, RZ, P2 ;  /* 0x000000ff0a077208 */ /* 0x002fc60001000000 */
[----:B------:R-:W-:Y:S02]  /*1c390*/  LDSM.16.MT88.4 R64, [R180+0xa800] ;  /* 0x00a80000b440783b */ /* 0x000fe40000004200 */
[--C-:B------:R-:W-:Y:S01]  /*1c3a0*/  FFMA.FTZ R0, R48, R4, -R7.reuse ;  /* 0x0000000430007223 */ /* 0x100fe20000010807 */
[----:B------:R-:W-:Y:S01]  /*1c3b0*/  LEA R181, R187, R180, 0x1 ;  /* 0x000000b4bbb57211 */ /* 0x000fe200078e08ff */
[----:B---3--:R-:W-:Y:S02]  /*1c3c0*/  LDSM.16.MT88.4 R48, [R139+0xa800] ;  /* 0x00a800008b30783b */ /* 0x008fe40000004200 */
[----:B------:R1:W-:Y:S01]  /*1c3d0*/  MUFU.EX2 R92, R0 ;  /* 0x00000000005c7308 */ /* 0x0003e20000000800 */
[----:B----4-:R-:W-:Y:S01]  /*1c3e0*/  MOV R9, R11 ;  /* 0x0000000b00097202 */ /* 0x010fe20000000f00 */
[----:B------:R-:W3:Y:S01]  /*1c3f0*/  LDSM.16.MT88.4 R52, [R181+0xa000] ;  /* 0x00a00000b534783b */ /* 0x000ee20000004200 */
[----:B-1----:R-:W-:-:S05]  /*1c400*/  FFMA.FTZ R0, R130, R4, -R7 ;  /* 0x0000000482007223 */ /* 0x002fca0000010807 */
[----:B------:R1:W4:Y:S02]  /*1c410*/  MUFU.EX2 R10, R0 ;  /* 0x00000000000a7308 */ /* 0x0003240000000800 */
[----:B-1----:R-:W-:-:S06]  /*1c420*/  FFMA.FTZ R0, R140, R4, -R7 ;  /* 0x000000048c007223 */ /* 0x002fcc0000010807 */
[----:B------:R1:W-:Y:S02]  /*1c430*/  MUFU.EX2 R11, R0 ;  /* 0x00000000000b7308 */ /* 0x0003e40000000800 */
[----:B-1----:R-:W-:-:S06]  /*1c440*/  FFMA.FTZ R0, R136, R4, -R7 ;  /* 0x0000000488007223 */ /* 0x002fcc0000010807 */
[----:B------:R1:W1:Y:S02]  /*1c450*/  MUFU.EX2 R17, R0 ;  /* 0x0000000000117308 */ /* 0x0002640000000800 */
[----:B-1----:R-:W-:-:S06]  /*1c460*/  FFMA.FTZ R0, R133, R4, -R5 ;  /* 0x0000000485007223 */ /* 0x002fcc0000010805 */
[----:B------:R1:W1:Y:S02]  /*1c470*/  MUFU.EX2 R16, R0 ;  /* 0x0000000000107308 */ /* 0x0002640000000800 */
[----:B-1----:R-:W-:-:S06]  /*1c480*/  FFMA.FTZ R0, R131, R4, -R5 ;  /* 0x0000000483007223 */ /* 0x002fcc0000010805 */
[----:B------:R1:W1:Y:S01]  /*1c490*/  MUFU.EX2 R32, R0 ;  /* 0x0000000000207308 */ /* 0x0002620000000800 */
[----:B--2---:R-:W-:Y:S01]  /*1c4a0*/  F2FP.BF16.PACK_AB R13, R97, R9 ;  /* 0x00000009610d723e */ /* 0x004fe200000010ff */
[----:B-1----:R-:W-:-:S06]  /*1c4b0*/  FFMA.FTZ R0, R141, R4, -R7 ;  /* 0x000000048d007223 */ /* 0x002fcc0000010807 */
[----:B------:R1:W-:Y:S01]  /*1c4c0*/  MUFU.EX2 R99, R0 ;  /* 0x0000000000637308 */ /* 0x0003e20000000800 */
[----:B------:R-:W-:Y:S02]  /*1c4d0*/  F2FP.BF16.PACK_AB R15, R81, R80 ;  /* 0x00000050510f723e */ /* 0x000fe400000010ff */
[----:B----4-:R-:W-:Y:S02]  /*1c4e0*/  F2FP.BF16.PACK_AB R12, R10, R92 ;  /* 0x0000005c0a0c723e */ /* 0x010fe400000010ff */
[----:B------:R-:W-:Y:S01]  /*1c4f0*/  F2FP.BF16.PACK_AB R14, R17, R11 ;  /* 0x0000000b110e723e */ /* 0x000fe200000010ff */
[----:B-1----:R-:W-:Y:S01]  /*1c500*/  FFMA.FTZ R0, R143, R4, -R7 ;  /* 0x000000048f007223 */ /* 0x002fe20000010807 */
[----:B------:R-:W-:-:S03]  /*1c510*/  MOV R143, R16 ;  /* 0x00000010008f7202 */ /* 0x000fc60000000f00 */
[----:B------:R1:W2:Y:S02]  /*1c520*/  MUFU.EX2 R16, R0 ;  /* 0x0000000000107308 */ /* 0x0002a40000000800 */
[----:B------:R-:W-:Y:S01]  /*1c530*/  HMMA.16816.F32.BF16 R56, R12, R24, RZ ;  /* 0x000000180c38723c */ /* 0x000fe200000418ff */
[----:B-1----:R-:W-:-:S05]  /*1c540*/  FFMA.FTZ R0, R144, R4, -R7 ;  /* 0x0000000490007223 */ /* 0x002fca0000010807 */
[----:B------:R1:W-:Y:S02]  /*1c550*/  MUFU.EX2 R141, R0 ;  /* 0x00000000008d7308 */ /* 0x0003e40000000800 */
[----:B------:R-:W-:Y:S01]  /*1c560*/  HMMA.16816.F32.BF16 R40, R12, R26, RZ ;  /* 0x0000001a0c28723c */ /* 0x000fe200000418ff */
[----:B------:R-:W-:Y:S01]  /*1c570*/  MOV R144, R32 ;  /* 0x0000002000907202 */ /* 0x000fe20000000f00 */
[----:B-1----:R-:W-:-:S04]  /*1c580*/  FFMA.FTZ R0, R145, R4, -R7 ;  /* 0x0000000491007223 */ /* 0x002fc80000010807 */
[----:B------:R1:W4:Y:S02]  /*1c590*/  MUFU.EX2 R133, R0 ;  /* 0x0000000000857308 */ /* 0x0003240000000800 */
[C---:B------:R-:W-:Y:S08]  /*1c5a0*/  HMMA.16816.F32.BF16 R32, R12.reuse, R20, RZ ;  /* 0x000000140c20723c */ /* 0x040ff000000418ff */
[----:B------:R-:W-:Y:S01]  /*1c5b0*/  HMMA.16816.F32.BF16 R24, R12, R22, RZ ;  /* 0x000000160c18723c */ /* 0x000fe200000418ff */
[----:B-1----:R-:W-:-:S07]  /*1c5c0*/  FFMA.FTZ R0, R146, R4, -R5 ;  /* 0x0000000492007223 */ /* 0x002fce0000010805 */
[C---:B------:R-:W-:Y:S01]  /*1c5d0*/  HMMA.16816.F32.BF16 R20, R12.reuse, R28, RZ ;  /* 0x0000001c0c14723c */ /* 0x040fe200000418ff */
[----:B------:R-:W1:Y:S07]  /*1c5e0*/  MUFU.EX2 R131, R0 ;  /* 0x0000000000837308 */ /* 0x000e6e0000000800 */
        /* <DEDUP_REMOVED lines=31> */
[----:B--2---:R-:W-:-:S06]  /*1c7e0*/  FFMA.FTZ R0, R160, R4, -R5 ;  /* 0x00000004a0007223 */ /* 0x004fcc0000010805 */
        /* <DEDUP_REMOVED lines=28> */
[----:B------:R2:W1:Y:S01]  /*1c9b0*/  MUFU.EX2 R118, R0 ;  /* 0x0000000000767308 */ /* 0x0004620000000800 */
        /* <DEDUP_REMOVED lines=10> */
[----:B-1----:R-:W-:-:S07]  /*1ca60*/  F2FP.BF16.PACK_AB R15, R118, R112 ;  /* 0x00000070760f723e */ /* 0x002fce00000010ff */
[C---:B------:R-:W-:Y:S08]  /*1ca70*/  HMMA.16816.F32.BF16 R60, R12.reuse, R20, R60 ;  /* 0x000000140c3c723c */ /* 0x040ff0000004183c */
[----:B------:R-:W-:Y:S01]  /*1ca80*/  HMMA.16816.F32.BF16 R56, R12, R22, R56 ;  /* 0x000000160c38723c */ /* 0x000fe20000041838 */
[----:B------:R-:W1:Y:S01]  /*1ca90*/  LDSM.16.MT88.4 R20, [R181+0xb800] ;  /* 0x00b80000b514783b */ /* 0x000e620000004200 */
[----:B------:R2:W-:Y:S02]  /*1caa0*/  MUFU.EX2 R246, R0 ;  /* 0x0000000000f67308 */ /* 0x0005e40000000800 */
[----:B--2---:R-:W-:-:S06]  /*1cab0*/  FFMA.FTZ R0, R171, R4, -R5 ;  /* 0x00000004ab007223 */ /* 0x004fcc0000010805 */
[----:B------:R2:W-:Y:S02]  /*1cac0*/  MUFU.EX2 R129, R0 ;  /* 0x0000000000817308 */ /* 0x0005e40000000800 */
[----:B--2---:R-:W-:-:S06]  /*1cad0*/  FFMA.FTZ R0, R170, R4, -R5 ;  /* 0x00000004aa007223 */ /* 0x004fcc0000010805 */
[----:B------:R2:W3:Y:S01]  /*1cae0*/  MUFU.EX2 R37, R0 ;  /* 0x0000000000257308 */ /* 0x0004e20000000800 */
[C---:B-1----:R-:W-:Y:S08]  /*1caf0*/  HMMA.16816.F32.BF16 R40, R12.reuse, R20, R40 ;  /* 0x000000140c28723c */ /* 0x042ff00000041828 */
[----:B------:R-:W-:Y:S01]  /*1cb00*/  HMMA.16816.F32.BF16 R32, R12, R22, R32 ;  /* 0x000000160c20723c */ /* 0x000fe20000041820 */
[----:B------:R-:W1:Y:S01]  /*1cb10*/  LDSM.16.MT88.4 R20, [R182+0xc000] ;  /* 0x00c00000b614783b */ /* 0x000e620000004200 */
[----:B--2---:R-:W-:-:S04]  /*1cb20*/  FFMA.FTZ R0, R176, R4, -R7 ;  /* 0x00000004b0007223 */ /* 0x004fc80000010807 */
[----:B------:R2:W-:Y:S02]  /*1cb30*/  MUFU.EX2 R245, R0 ;  /* 0x0000000000f57308 */ /* 0x0005e40000000800 */
[----:B--2---:R-:W-:-:S06]  /*1cb40*/  FFMA.FTZ R0, R174, R4, -R7 ;  /* 0x00000004ae007223 */ /* 0x004fcc0000010807 */
[----:B------:R2:W4:Y:S02]  /*1cb50*/  MUFU.EX2 R247, R0 ;  /* 0x0000000000f77308 */ /* 0x0005240000000800 */
[----:B--2---:R-:W-:-:S06]  /*1cb60*/  FFMA.FTZ R0, R175, R4, -R7 ;  /* 0x00000004af007223 */ /* 0x004fcc0000010807 */
[----:B------:R2:W-:Y:S02]  /*1cb70*/  MUFU.EX2 R176, R0 ;  /* 0x0000000000b07308 */ /* 0x0005e40000000800 */
[----:B--2---:R-:W-:-:S06]  /*1cb80*/  FFMA.FTZ R0, R173, R4, -R7 ;  /* 0x00000004ad007223 */ /* 0x004fcc0000010807 */
[----:B------:R2:W1:Y:S02]  /*1cb90*/  MUFU.EX2 R175, R0 ;  /* 0x0000000000af7308 */ /* 0x0004640000000800 */
[----:B--2---:R-:W-:-:S06]  /*1cba0*/  FFMA.FTZ R0, R177, R4, -R5 ;  /* 0x00000004b1007223 */ /* 0x004fcc0000010805 */
[----:B------:R2:W1:Y:S01]  /*1cbb0*/  MUFU.EX2 R174, R0 ;  /* 0x0000000000ae7308 */ /* 0x0004620000000800 */
[----:B---3--:R-:W-:Y:S01]  /*1cbc0*/  MOV R177, R37 ;  /* 0x0000002500b17202 */ /* 0x008fe20000000f00 */
[C---:B------:R-:W-:Y:S08]  /*1cbd0*/  HMMA.16816.F32.BF16 R68, R12.reuse, R24, R68 ;  /* 0x000000180c44723c */ /* 0x040ff00000041844 */
[C---:B------:R-:W-:Y:S01]  /*1cbe0*/  HMMA.16816.F32.BF16 R64, R12.reuse, R26, R64 ;  /* 0x0000001a0c40723c */ /* 0x040fe20000041840 */
[----:B------:R-:W-:Y:S07]  /*1cbf0*/  LDSM.16.MT88.4 R24, [R139+0xc000] ;  /* 0x00c000008b18783b */ /* 0x000fee0000004200 */
[C---:B------:R-:W-:Y:S08]  /*1cc00*/  HMMA.16816.F32.BF16 R44, R12.reuse, R28, R48 ;  /* 0x0000001c0c2c723c */ /* 0x040ff00000041830 */
[----:B------:R-:W-:Y:S01]  /*1cc10*/  HMMA.16816.F32.BF16 R52, R12, R30, R52 ;  /* 0x0000001e0c34723c */ /* 0x000fe20000041834 */
[----:B--2---:R-:W-:Y:S01]  /*1cc20*/  FFMA.FTZ R0, R192, R4, -R5 ;  /* 0x00000004c0007223 */ /* 0x004fe20000010805 */
[----:B------:R-:W-:Y:S05]  /*1cc30*/  LDSM.16.MT88.4 R28, [R180+0xc000] ;  /* 0x00c00000b41c783b */ /* 0x000fea0000004200 */
[----:B----4-:R-:W-:-:S02]  /*1cc40*/  F2FP.BF16.PACK_AB R12, R247, R245 ;  /* 0x000000f5f70c723e */ /* 0x010fc400000010ff */
[----:B------:R-:W-:Y:S02]  /*1cc50*/  F2FP.BF16.PACK_AB R13, R129, R246 ;  /* 0x000000f6810d723e */ /* 0x000fe400000010ff */
[----:B-1----:R-:W-:Y:S02]  /*1cc60*/  F2FP.BF16.PACK_AB R14, R175, R176 ;  /* 0x000000b0af0e723e */ /* 0x002fe400000010ff */
[----:B------:R-:W-:-:S07]  /*1cc70*/  F2FP.BF16.PACK_AB R15, R174, R177 ;  /* 0x000000b1ae0f723e */ /* 0x000fce00000010ff */
[C---:B------:R-:W-:Y:S08]  /*1cc80*/  HMMA.16816.F32.BF16 R60, R12.reuse, R20, R60 ;  /* 0x000000140c3c723c */ /* 0x040ff0000004183c */
        /* <DEDUP_REMOVED lines=95> */
[----:B-1----:R-:W-:-:S07]  /*1d280*/  F2FP.BF16.PACK_AB R15, R146, R157 ;  /* 0x0000009d920f723e */ /* 0x002fce00000010ff */
[C---:B------:R-:W-:Y:S08]  /*1d290*/  HMMA.16816.F32.BF16 R60, R12.reuse, R20, R60 ;  /* 0x000000140c3c723c */ /* 0x040ff0000004183c */
        /* <DEDUP_REMOVED lines=18> */
[----:B------:R2:W3:Y:S01]  /*1d3c0*/  MUFU.EX2 R144, R0 ;  /* 0x0000000000907308 */ /* 0x0004e20000000800 */
[----:B------:R-:W-:Y:S01]  /*1d3d0*/  MOV R210, R136 ;  /* 0x0000008800d27202 */ /* 0x000fe20000000f00 */
        /* <DEDUP_REMOVED lines=8> */
[----:B------:R-:W-:Y:S01]  /*1d460*/  MOV R200, R127 ;  /* 0x0000007f00c87202 */ /* 0x000fe20000000f00 */
[----:B------:R-:W-:Y:S06]  /*1d470*/  LDSM.16.MT88.4 R24, [R139+0xe000] ;  /* 0x00e000008b18783b */ /* 0x000fec0000004200 */
[C---:B------:R-:W-:Y:S08]  /*1d480*/  HMMA.16816.F32.BF16 R44, R12.reuse, R28, R44 ;  /* 0x0000001c0c2c723c */ /* 0x040ff0000004182c */
[----:B------:R-:W-:Y:S01]  /*1d490*/  HMMA.16816.F32.BF16 R52, R12, R30, R52 ;  /* 0x0000001e0c34723c */ /* 0x000fe20000041834 */
[----:B--2---:R-:W-:Y:S01]  /*1d4a0*/  FFMA.FTZ R0, R102, R4, -R5 ;  /* 0x0000000466007223 */ /* 0x004fe20000010805 */
[----:B------:R-:W-:Y:S01]  /*1d4b0*/  MOV R208, R131 ;  /* 0x0000008300d07202 */ /* 0x000fe20000000f00 */
[----:B------:R-:W-:Y:S04]  /*1d4c0*/  LDSM.16.MT88.4 R28, [R180+0xe000] ;  /* 0x00e00000b41c783b */ /* 0x000fe80000004200 */
[----:B---3--:R-:W-:-:S02]  /*1d4d0*/  F2FP.BF16.PACK_AB R12, R144, R16 ;  /* 0x00000010900c723e */ /* 0x008fc400000010ff */
[----:B------:R-:W-:Y:S02]  /*1d4e0*/  F2FP.BF16.PACK_AB R13, R143, R17 ;  /* 0x000000118f0d723e */ /* 0x000fe400000010ff */
[----:B----4-:R-:W-:Y:S02]  /*1d4f0*/  F2FP.BF16.PACK_AB R14, R140, R141 ;  /* 0x0000008d8c0e723e */ /* 0x010fe400000010ff */
[----:B-1----:R-:W-:-:S07]  /*1d500*/  F2FP.BF16.PACK_AB R15, R136, R145 ;  /* 0x00000091880f723e */ /* 0x002fce00000010ff */
[C---:B------:R-:W-:Y:S08]  /*1d510*/  HMMA.16816.F32.BF16 R60, R12.reuse, R20, R60 ;  /* 0x000000140c3c723c */ /* 0x040ff0000004183c */
[----:B------:R-:W-:Y:S01]  /*1d520*/  HMMA.16816.F32.BF16 R56, R12, R22, R56 ;  /* 0x000000160c38723c */ /* 0x000fe20000041838 */
[----:B------:R-:W1:Y:S01]  /*1d530*/  LDSM.16.MT88.4 R20, [R181+0xe000] ;  /* 0x00e00000b514783b */ /* 0x000e620000004200 */
[----:B------:R2:W-:Y:S01]  /*1d540*/  MUFU.EX2 R127, R0 ;  /* 0x00000000007f7308 */ /* 0x0005e20000000800 */
[----:B------:R-:W-:-:S02]  /*1d550*/  MOV R209, R133 ;  /* 0x0000008500d17202 */ /* 0x000fc40000000f00 */
[----:B------:R-:W-:Y:S01]  /*1d560*/  MOV R192, R129 ;  /* 0x0000008100c07202 */ /* 0x000fe20000000f00 */
[----:B--2---:R-:W-:-:S04]  /*1d570*/  FFMA.FTZ R0, R101, R4, -R5 ;  /* 0x0000000465007223 */ /* 0x004fc80000010805 */
        /* <DEDUP_REMOVED lines=22> */
[----:B------:R-:W1:Y:S07]  /*1d6e0*/  LDSM.16.MT88.4 R24, [R139+0xe800] ;  /* 0x00e800008b18783b */ /* 0x000e6e0000004200 */
[----:B------:R-:W-:Y:S01]  /*1d6f0*/  HMMA.16816.F32.BF16 R44, R12, R28, R44 ;  /* 0x0000001c0c2c723c */ /* 0x000fe2000004182c */
[----:B--2---:R-:W-:-:S07]  /*1d700*/  FFMA.FTZ R0, R111, R4, -R5 ;  /* 0x000000046f007223 */ /* 0x004fce0000010805 */
[----:B------:R-:W-:Y:S01]  /*1d710*/  HMMA.16816.F32.BF16 R52, R12, R30, R52 ;  /* 0x0000001e0c34723c */ /* 0x000fe20000041834 */
[----:B------:R-:W-:Y:S01]  /*1d720*/  MOV R194, R112 ;  /* 0x0000007000c27202 */ /* 0x000fe20000000f00 */
[----:B------:R-:W-:Y:S05]  /*1d730*/  LDSM.16.MT88.4 R28, [R180+0xe800] ;  /* 0x00e80000b41c783b */ /* 0x000fea0000004200 */
[----:B---3--:R-:W-:Y:S02]  /*1d740*/  F2FP.BF16.PACK_AB R12, R130, R129 ;  /* 0x00000081820c723e */ /* 0x008fe400000010ff */
[----:B------:R-:W-:Y:S02]  /*1d750*/  F2FP.BF16.PACK_AB R13, R131, R127 ;  /* 0x0000007f830d723e */ /* 0x000fe400000010ff */
[----:B----4-:R-:W-:-:S02]  /*1d760*/  F2FP.BF16.PACK_AB R14, R126, R128 ;  /* 0x000000807e0e723e */ /* 0x010fc400000010ff */
[----:B-1----:R-:W-:Y:S01]  /*1d770*/  F2FP.BF16.PACK_AB R15, R125, R133 ;  /* 0x000000857d0f723e */ /* 0x002fe200000010ff */
[----:B------:R1:W-:Y:S06]  /*1d780*/  MUFU.EX2 R112, R0 ;  /* 0x0000000000707308 */ /* 0x0003ec0000000800 */
[----:B------:R-:W-:Y:S01]  /*1d790*/  HMMA.16816.F32.BF16 R60, R12, R20, R60 ;  /* 0x000000140c3c723c */ /* 0x000fe2000004183c */
[----:B------:R-:W-:-:S07]  /*1d7a0*/  MOV R179, R121 ;  /* 0x0000007900b37202 */ /* 0x000fce0000000f00 */
[----:B------:R-:W-:Y:S01]  /*1d7b0*/  HMMA.16816.F32.BF16 R56, R12, R22, R56 ;  /* 0x000000160c38723c */ /* 0x000fe20000041838 */
[----:B------:R-:W2:Y:S01]  /*1d7c0*/  LDSM.16.MT88.4 R20, [R181+0xe800] ;  /* 0x00e80000b514783b */ /* 0x000ea20000004200 */
[----:B-1----:R-:W-:-:S04]  /*1d7d0*/  FFMA.FTZ R0, R110, R4, -R5 ;  /* 0x000000046e007223 */ /* 0x002fc80000010805 */
[----:B------:R1:W-:Y:S01]  /*1d7e0*/  MUFU.EX2 R121, R0 ;  /* 0x0000000000797308 */ /* 0x0003e20000000800 */
[----:B------:R-:W-:Y:S02]  /*1d7f0*/  MOV R178, R118 ;  /* 0x0000007600b27202 */ /* 0x000fe40000000f00 */
[----:B------:R-:W-:Y:S01]  /*1d800*/  MOV R203, R116 ;  /* 0x0000007400cb7202 */ /* 0x000fe20000000f00 */
[----:B-1----:R-:W-:-:S04]  /*1d810*/  FFMA.FTZ R0, R109, R4, -R5 ;  /* 0x000000046d007223 */ /* 0x002fc80000010805 */
[----:B------:R1:W-:Y:S01]  /*1d820*/  MUFU.EX2 R118, R0 ;  /* 0x0000000000767308 */ /* 0x0003e20000000800 */
[----:B------:R-:W-:Y:S02]  /*1d830*/  MOV R202, R115 ;  /* 0x0000007300ca7202 */ /* 0x000fe40000000f00 */
[----:B------:R-:W-:Y:S01]  /*1d840*/  MOV R193, R114 ;  /* 0x0000007200c17202 */ /* 0x000fe20000000f00 */
[----:B-1----:R-:W-:-:S04]  /*1d850*/  FFMA.FTZ R0, R226, R4, -R7 ;  /* 0x00000004e2007223 */ /* 0x002fc80000010807 */
[----:B------:R1:W-:Y:S01]  /*1d860*/  MUFU.EX2 R116, R0 ;  /* 0x0000000000747308 */ /* 0x0003e20000000800 */
[----:B------:R-:W-:Y:S01]  /*1d870*/  MOV R195, R113 ;  /* 0x0000007100c37202 */ /* 0x000fe20000000f00 */
[----:B-1----:R-:W-:-:S06]  /*1d880*/  FFMA.FTZ R0, R224, R4, -R7 ;  /* 0x00000004e0007223 */ /* 0x002fcc0000010807 */
[----:B------:R1:W3:Y:S02]  /*1d890*/  MUFU.EX2 R115, R0 ;  /* 0x0000000000737308 */ /* 0x0002e40000000800 */
[----:B-1----:R-:W-:-:S06]  /*1d8a0*/  FFMA.FTZ R0, R205, R4, -R7 ;  /* 0x00000004cd007223 */ /* 0x002fcc0000010807 */
[----:B------:R1:W-:Y:S01]  /*1d8b0*/  MUFU.EX2 R114, R0 ;  /* 0x0000000000727308 */ /* 0x0003e20000000800 */
[----:B------:R-:W-:Y:S01]  /*1d8c0*/  HMMA.16816.F32.BF16 R68, R12, R24, R68 ;  /* 0x000000180c44723c */ /* 0x000fe20000041844 */
[----:B-1----:R-:W-:-:S06]  /*1d8d0*/  FFMA.FTZ R0, R84, R4, -R7 ;  /* 0x0000000454007223 */ /* 0x002fcc0000010807 */
[----:B------:R1:W4:Y:S01]  /*1d8e0*/  MUFU.EX2 R113, R0 ;  /* 0x0000000000717308 */ /* 0x0003220000000800 */
[----:B------:R-:W-:Y:S01]  /*1d8f0*/  HMMA.16816.F32.BF16 R64, R12, R26, R64 ;  /* 0x0000001a0c40723c */ /* 0x000fe20000041840 */
[----:B------:R-:W3:Y:S01]  /*1d900*/  LDSM.16.MT88.4 R24, [R182+0xf000] ;  /* 0x00f00000b618783b */ /* 0x000ee20000004200 */
[----:B------:R-:W-:Y:S01]  /*1d910*/  MOV R196, R107 ;  /* 0x0000006b00c47202 */ /* 0x000fe20000000f00 */
[----:B-1----:R-:W-:-:S04]  /*1d920*/  FFMA.FTZ R0, R198, R4, -R5 ;  /* 0x00000004c6007223 */ /* 0x002fc80000010805 */
[----:B------:R1:W1:Y:S01]  /*1d930*/  MUFU.EX2 R111, R0 ;  /* 0x00000000006f7308 */ /* 0x0002620000000800 */
[C---:B--2---:R-:W-:Y:S08]  /*1d940*/  HMMA.16816.F32.BF16 R48, R12.reuse, R20, R48 ;  /* 0x000000140c30723c */ /* 0x044ff00000041830 */
[----:B------:R-:W-:Y:S01]  /*1d950*/  HMMA.16816.F32.BF16 R32, R12, R22, R32 ;  /* 0x000000160c20723c */ /* 0x000fe20000041820 */
[----:B------:R-:W2:Y:S01]  /*1d960*/  LDSM.16.MT88.4 R20, [R180+0xf000] ;  /* 0x00f00000b414783b */ /* 0x000ea20000004200 */
[----:B-1----:R-:W-:-:S04]  /*1d970*/  FFMA.FTZ R0, R105, R4, -R5 ;  /* 0x0000000469007223 */ /* 0x002fc80000010805 */
[----:B------:R1:W-:Y:S02]  /*1d980*/  MUFU.EX2 R109, R0 ;  /* 0x00000000006d7308 */ /* 0x0003e40000000800 */
[----:B------:R-:W-:Y:S01]  /*1d990*/  HMMA.16816.F32.BF16 R44, R12, R28, R44 ;  /* 0x0000001c0c2c723c */ /* 0x000fe2000004182c */
[----:B-1----:R-:W-:-:S05]  /*1d9a0*/  FFMA.FTZ R0, R87, R4, -R5 ;  /* 0x0000000457007223 */ /* 0x002fca0000010805 */
[----:B------:R1:W-:Y:S02]  /*1d9b0*/  MUFU.EX2 R107, R0 ;  /* 0x00000000006b7308 */ /* 0x0003e40000000800 */
[----:B------:R-:W-:Y:S01]  /*1d9c0*/  HMMA.16816.F32.BF16 R40, R12, R30, R52 ;  /* 0x0000001e0c28723c */ /* 0x000fe20000041834 */
[----:B------:R-:W2:Y:S01]  /*1d9d0*/  LDSM.16.MT88.4 R28, [R139+0xf000] ;  /* 0x00f000008b1c783b */ /* 0x000ea20000004200 */
[----:B-1----:R-:W-:-:S04]  /*1d9e0*/  FFMA.FTZ R0, R89, R4, -R5 ;  /* 0x0000000459007223 */ /* 0x002fc80000010805 */
[----:B------:R1:W-:Y:S02]  /*1d9f0*/  MUFU.EX2 R108, R0 ;  /* 0x00000000006c7308 */ /* 0x0003e40000000800 */
[----:B-1----:R-:W-:-:S06]  /*1da00*/  FFMA.FTZ R0, R149, R4, -R7 ;  /* 0x0000000495007223 */ /* 0x002fcc0000010807 */
[----:B------:R1:W-:Y:S01]  /*1da10*/  MUFU.EX2 R103, R0 ;  /* 0x0000000000677308 */ /* 0x0003e20000000800 */
[----:B------:R-:W-:Y:S01]  /*1da20*/  MOV R94, R80 ;  /* 0x00000050005e7202 */ /* 0x000fe20000000f00 */
[----:B------:R-:W-:Y:S02]  /*1da30*/  FADD.FTZ R9, R9, R97 ;  /* 0x0000006109097221 */ /* 0x000fe40000010000 */
[----:B-1----:R-:W-:-:S04]  /*1da40*/  FFMA.FTZ R0, R106, R4, -R7 ;  /* 0x000000046a007223 */ /* 0x002fc80000010807 */
[----:B------:R1:W1:Y:S01]  /*1da50*/  MUFU.EX2 R105, R0 ;  /* 0x0000000000697308 */ /* 0x0002620000000800 */
[----:B------:R-:W-:Y:S01]  /*1da60*/  MOV R219, R81 ;  /* 0x0000005100db7202 */ /* 0x000fe20000000f00 */
[----:B------:R-:W-:Y:S01]  /*1da70*/  FADD.FTZ R10, R92, R10 ;  /* 0x0000000a5c0a7221 */ /* 0x000fe20000010000 */
[----:B---3--:R-:W-:Y:S01]  /*1da80*/  F2FP.BF16.PACK_AB R12, R115, R116 ;  /* 0x00000074730c723e */ /* 0x008fe200000010ff */
[----:B------:R-:W-:Y:S01]  /*1da90*/  FADD.FTZ R9, R94, R9 ;  /* 0x000000095e097221 */ /* 0x000fe20000010000 */
[----:B------:R-:W-:Y:S01]  /*1daa0*/  F2FP.BF16.PACK_AB R13, R121, R112 ;  /* 0x00000070790d723e */ /* 0x000fe200000010ff */
[----:B-1----:R-:W-:-:S04]  /*1dab0*/  FFMA.FTZ R0, R104, R4, -R7 ;  /* 0x0000000468007223 */ /* 0x002fc80000010807 */
[----:B------:R1:W-:Y:S01]  /*1dac0*/  MUFU.EX2 R106, R0 ;  /* 0x00000000006a7308 */ /* 0x0003e20000000800 */
[----:B----4-:R-:W-:Y:S02]  /*1dad0*/  F2FP.BF16.PACK_AB R14, R113, R114 ;  /* 0x00000072710e723e */ /* 0x010fe400000010ff */
[----:B------:R-:W-:Y:S01]  /*1dae0*/  F2FP.BF16.PACK_AB R15, R111, R118 ;  /* 0x000000766f0f723e */ /* 0x000fe200000010ff */
[----:B------:R-:W-:Y:S01]  /*1daf0*/  FADD.FTZ R10, R11, R10 ;  /* 0x0000000a0b0a7221 */ /* 0x000fe20000010000 */
[----:B------:R-:W-:Y:S01]  /*1db00*/  MOV R218, R82 ;  /* 0x0000005200da7202 */ /* 0x000fe20000000f00 */
[----:B-1----:R-:W-:-:S04]  /*1db10*/  FFMA.FTZ R0, R85, R4, -R7 ;  /* 0x0000000455007223 */ /* 0x002fc80000010807 */
[----:B------:R1:W3:Y:S01]  /*1db20*/  MUFU.EX2 R110, R0 ;  /* 0x00000000006e7308 */ /* 0x0002e20000000800 */
[----:B------:R-:W-:Y:S01]  /*1db30*/  MOV R204, R83 ;  /* 0x0000005300cc7202 */ /* 0x000fe20000000f00 */
[----:B------:R-:W-:Y:S01]  /*1db40*/  HMMA.16816.F32.BF16 R72, R12, R26, R56 ;  /* 0x0000001a0c48723c */ /* 0x000fe20000041838 */
[----:B-1----:R-:W-:-:S05]  /*1db50*/  FFMA.FTZ R0, R86, R4, -R5 ;  /* 0x0000000456007223 */ /* 0x002fca0000010805 */
[----:B------:R1:W4:Y:S02]  /*1db60*/  MUFU.EX2 R104, R0 ;  /* 0x0000000000687308 */ /* 0x0003240000000800 */
[C---:B--2---:R-:W-:Y:S08]  /*1db70*/  HMMA.16816.F32.BF16 R80, R12.reuse, R20, R44 ;  /* 0x000000140c50723c */ /* 0x044ff0000004182c */
[----:B------:R-:W-:Y:S01]  /*1db80*/  HMMA.16816.F32.BF16 R56, R12, R22, R40 ;  /* 0x000000160c38723c */ /* 0x000fe20000041828 */
[----:B------:R-:W2:Y:S04]  /*1db90*/  LDSM.16.MT88.4 R20, [R181+0xf000] ;  /* 0x00f00000b514783b */ /* 0x000ea80000004200 */
[----:B------:R-:W-:Y:S01]  /*1dba0*/  LDSM.16.MT88.4 R40, [R139+0x10000] ;  /* 0x010000008b28783b */ /* 0x000fe20000004200 */
[----:B-1----:R-:W-:-:S02]  /*1dbb0*/  FADD.FTZ R0, R219, R9 ;  /* 0x00000009db007221 */ /* 0x002fc40000010000 */
[----:B------:R-:W-:Y:S02]  /*1dbc0*/  FADD.FTZ R9, R220, R10 ;  /* 0x0000000adc097221 */ /* 0x000fe40000010000 */
[----:B------:R-:W-:Y:S02]  /*1dbd0*/  FADD.FTZ R10, R218, R0 ;  /* 0x00000000da0a7221 */ /* 0x000fe40000010000 */
[-C--:B------:R-:W-:Y:S01]  /*1dbe0*/  FFMA.FTZ R0, R124, R4.reuse, -R5 ;  /* 0x000000047c007223 */ /* 0x080fe20000010805 */
[----:B------:R-:W-:Y:S01]  /*1dbf0*/  HMMA.16816.F32.BF16 R76, R12, R24, R60 ;  /* 0x000000180c4c723c */ /* 0x000fe2000004183c */
[----:B------:R-:W1:Y:S02]  /*1dc00*/  LDSM.16.MT88.4 R24, [R139+0xf800] ;  /* 0x00f800008b18783b */ /* 0x000e640000004200 */
[----:B------:R3:W-:Y:S01]  /*1dc10*/  MUFU.EX2 R102, R0 ;  /* 0x0000000000667308 */ /* 0x0007e20000000800 */
[----:B------:R-:W-:Y:S02]  /*1dc20*/  FADD.FTZ R9, R99, R9 ;  /* 0x0000000963097221 */ /* 0x000fe40000010000 */
[----:B---3--:R-:W-:-:S05]  /*1dc30*/  FFMA.FTZ R0, R88, R4, -R5 ;  /* 0x0000000458007223 */ /* 0x008fca0000010805 */
[----:B------:R3:W-:Y:S01]  /*1dc40*/  MUFU.EX2 R101, R0 ;  /* 0x0000000000657308 */ /* 0x0007e20000000800 */
[----:B------:R-:W-:Y:S01]  /*1dc50*/  HMMA.16816.F32.BF16 R68, R12, R28, R68 ;  /* 0x0000001c0c44723c */ /* 0x000fe20000041844 */
[----:B---3--:R-:W-:-:S06]  /*1dc60*/  FFMA.FTZ R0, R91, R4, -R5 ;  /* 0x000000045b007223 */ /* 0x008fcc0000010805 */
[----:B------:R3:W-:Y:S01]  /*1dc70*/  MUFU.EX2 R100, R0 ;  /* 0x0000000000647308 */ /* 0x0007e20000000800 */
[----:B------:R-:W-:Y:S01]  /*1dc80*/  HMMA.16816.F32.BF16 R64, R12, R30, R64 ;  /* 0x0000001e0c40723c */ /* 0x000fe20000041840 */
[----:B------:R-:W1:Y:S01]  /*1dc90*/  LDSM.16.MT88.4 R28, [R182+0xf800] ;  /* 0x00f80000b61c783b */ /* 0x000e620000004200 */
[----:B---3--:R-:W-:-:S05]  /*1dca0*/  FFMA.FTZ R0, R142, R4, -R7 ;  /* 0x000000048e007223 */ /* 0x008fca0000010807 */
[----:B------:R3:W-:Y:S02]  /*1dcb0*/  MUFU.EX2 R99, R0 ;  /* 0x0000000000637308 */ /* 0x0007e40000000800 */
[----:B---3--:R-:W-:-:S06]  /*1dcc0*/  FFMA.FTZ R0, R98, R4, -R7 ;  /* 0x0000000462007223 */ /* 0x008fcc0000010807 */
[----:B------:R3:W1:Y:S01]  /*1dcd0*/  MUFU.EX2 R98, R0 ;  /* 0x0000000000627308 */ /* 0x0006620000000800 */
[----:B--2---:R-:W-:Y:S01]  /*1dce0*/  HMMA.16816.F32.BF16 R52, R12, R20, R48 ;  /* 0x000000140c34723c */ /* 0x004fe20000041830 */
[----:B---3--:R-:W-:-:S06]  /*1dcf0*/  FFMA.FTZ R0, R120, R4, -R7 ;  /* 0x0000000478007223 */ /* 0x008fcc0000010807 */
[----:B------:R2:W-:Y:S01]  /*1dd00*/  MUFU.EX2 R97, R0 ;  /* 0x0000000000617308 */ /* 0x0005e20000000800 */
[----:B------:R-:W-:Y:S01]  /*1dd10*/  HMMA.16816.F32.BF16 R44, R12, R22, R32 ;  /* 0x000000160c2c723c */ /* 0x000fe20000041820 */
[----:B------:R-:W-:Y:S04]  /*1dd20*/  LDSM.16.MT88.4 R20, [R180+0xf800] ;  /* 0x00f80000b414783b */ /* 0x000fe80000004200 */
[----:B------:R-:W-:Y:S01]  /*1dd30*/  LDSM.16.MT88.4 R32, [R182+0x10000] ;  /* 0x01000000b620783b */ /* 0x000fe20000004200 */
[----:B--2---:R-:W-:-:S04]  /*1dd40*/  FFMA.FTZ R0, R90, R4, -R7 ;  /* 0x000000045a007223 */ /* 0x004fc80000010807 */
[----:B------:R2:W3:Y:S01]  /*1dd50*/  MUFU.EX2 R95, R0 ;  /* 0x00000000005f7308 */ /* 0x0004e20000000800 */
[----:B------:R-:W-:Y:S02]  /*1dd60*/  F2FP.BF16.PACK_AB R12, R105, R103 ;  /* 0x00000067690c723e */ /* 0x000fe400000010ff */
[----:B------:R-:W-:Y:S02]  /*1dd70*/  F2FP.BF16.PACK_AB R13, R107, R109 ;  /* 0x0000006d6b0d723e */ /* 0x000fe400000010ff */
[----:B------:R-:W-:Y:S02]  /*1dd80*/  F2FP.BF16.PACK_AB R14, R110, R106 ;  /* 0x0000006a6e0e723e */ /* 0x000fe400000010ff */
[----:B----4-:R-:W-:Y:S01]  /*1dd90*/  F2FP.BF16.PACK_AB R15, R104, R108 ;  /* 0x0000006c680f723e */ /* 0x010fe200000010ff */
[----:B--2---:R-:W-:-:S04]  /*1dda0*/  FADD.FTZ R0, R211, R10 ;  /* 0x0000000ad3007221 */ /* 0x004fc80000010000 */
[----:B------:R-:W-:Y:S02]  /*1ddb0*/  FADD.FTZ R0, R213, R0 ;  /* 0x00000000d5007221 */ /* 0x000fe40000010000 */
[----:B------:R-:W-:Y:S02]  /*1ddc0*/  FFMA.FTZ R10, R93, R4, -R5 ;  /* 0x000000045d0a7223 */ /* 0x000fe40000010805 */
[----:B------:R-:W-:Y:S02]  /*1ddd0*/  FADD.FTZ R0, R208, R0 ;  /* 0x00000000d0007221 */ /* 0x000fe40000010000 */
[----:B------:R2:W4:Y:S01]  /*1dde0*/  MUFU.EX2 R94, R10 ;  /* 0x0000000a005e7308 */ /* 0x0005220000000800 */
[C---:B-1----:R-:W-:Y:S08]  /*1ddf0*/  HMMA.16816.F32.BF16 R48, R12.reuse, R24, R68 ;  /* 0x000000180c30723c */ /* 0x042ff00000041844 */
[----:B------:R-:W-:Y:S01]  /*1de00*/  HMMA.16816.F32.BF16 R60, R12, R26, R64 ;  /* 0x0000001a0c3c723c */ /* 0x000fe20000041840 */
[----:B------:R-:W1:Y:S01]  /*1de10*/  LDSM.16.MT88.4 R24, [R181+0xf800] ;  /* 0x00f80000b518783b */ /* 0x000e620000004200 */
[----:B--2---:R-:W-:-:S02]  /*1de20*/  FADD.FTZ R10, R210, R0 ;  /* 0x00000000d20a7221 */ /* 0x004fc40000010000 */
[----:B------:R-:W-:-:S04]  /*1de30*/  FFMA.FTZ R0, R123, R4, -R5 ;  /* 0x000000047b007223 */ /* 0x000fc80000010805 */
[----:B------:R2:W-:Y:S02]  /*1de40*/  MUFU.EX2 R92, R0 ;  /* 0x00000000005c7308 */ /* 0x0005e40000000800 */
[----:B--2---:R-:W-:-:S06]  /*1de50*/  FFMA.FTZ R0, R117, R4, -R5 ;  /* 0x0000000475007223 */ /* 0x004fcc0000010805 */
[----:B------:R2:W-:Y:S02]  /*1de60*/  MUFU.EX2 R93, R0 ;  /* 0x00000000005d7308 */ /* 0x0005e40000000800 */
[----:B--2---:R-:W-:-:S06]  /*1de70*/  FFMA.FTZ R0, R122, R4, -R5 ;  /* 0x000000047a007223 */ /* 0x004fcc0000010805 */
[----:B------:R2:W-:Y:S01]  /*1de80*/  MUFU.EX2 R91, R0 ;  /* 0x00000000005b7308 */ /* 0x0005e20000000800 */
[----:B------:R-:W-:Y:S01]  /*1de90*/  FADD.FTZ R9, R214, R9 ;  /* 0x00000009d6097221 */ /* 0x000fe20000010000 */
[----:B------:R-:W-:Y:S01]  /*1dea0*/  HMMA.16816.F32.BF16 R64, R12, R28, R76 ;  /* 0x0000001c0c40723c */ /* 0x000fe2000004184c */
[----:B--2---:R-:W-:-:S05]  /*1deb0*/  FFMA.FTZ R0, R159, R4, -R7 ;  /* 0x000000049f007223 */ /* 0x004fca0000010807 */
[----:B------:R2:W-:Y:S02]  /*1dec0*/  MUFU.EX2 R90, R0 ;  /* 0x00000000005a7308 */ /* 0x0005e40000000800 */
[----:B------:R-:W-:Y:S01]  /*1ded0*/  HMMA.16816.F32.BF16 R68, R12, R30, R72 ;  /* 0x0000001e0c44723c */ /* 0x000fe20000041848 */
[----:B------:R-:W-:Y:S01]  /*1dee0*/  FADD.FTZ R9, R215, R9 ;  /* 0x00000009d7097221 */ /* 0x000fe20000010000 */
[----:B------:R-:W3:Y:S01]  /*1def0*/  LDSM.16.MT88.4 R28, [R180+0x10000] ;  /* 0x01000000b41c783b */ /* 0x000ee20000004200 */
[----:B--2---:R-:W-:-:S04]  /*1df00*/  FFMA.FTZ R0, R148, R4, -R7 ;  /* 0x0000000494007223 */ /* 0x004fc80000010807 */
[----:B------:R2:W1:Y:S01]  /*1df10*/  MUFU.EX2 R89, R0 ;  /* 0x0000000000597308 */ /* 0x0004620000000800 */
[----:B------:R-:W-:Y:S02]  /*1df20*/  FADD.FTZ R9, R209, R9 ;  /* 0x00000009d1097221 */ /* 0x000fe40000010000 */
[----:B--2---:R-:W-:-:S05]  /*1df30*/  FFMA.FTZ R0, R158, R4, -R7 ;  /* 0x000000049e007223 */ /* 0x004fca0000010807 */
[----:B------:R2:W-:Y:S01]  /*1df40*/  MUFU.EX2 R88, R0 ;  /* 0x0000000000587308 */ /* 0x0005e20000000800 */
[----:B------:R-:W-:Y:S01]  /*1df50*/  FADD.FTZ R11, R207, R9 ;  /* 0x00000009cf0b7221 */ /* 0x000fe20000010000 */
[----:B-1----:R-:W-:Y:S01]  /*1df60*/  HMMA.16816.F32.BF16 R52, R12, R24, R52 ;  /* 0x000000180c34723c */ /* 0x002fe20000041834 */
[-C--:B------:R-:W-:Y:S02]  /*1df70*/  FFMA.FTZ R9, R150, R4.reuse, -R5 ;  /* 0x0000000496097223 */ /* 0x080fe40000010805 */
[----:B--2---:R-:W-:-:S04]  /*1df80*/  FFMA.FTZ R0, R147, R4, -R7 ;  /* 0x0000000493007223 */ /* 0x004fc80000010807 */
[----:B------:R1:W2:Y:S01]  /*1df90*/  MUFU.EX2 R87, R0 ;  /* 0x0000000000577308 */ /* 0x0002a20000000800 */
[C---:B------:R-:W-:Y:S08]  /*1dfa0*/  HMMA.16816.F32.BF16 R76, R12.reuse, R20, R80 ;  /* 0x000000140c4c723c */ /* 0x040ff00000041850 */
[----:B------:R-:W-:Y:S01]  /*1dfb0*/  HMMA.16816.F32.BF16 R72, R12, R22, R56 ;  /* 0x000000160c48723c */ /* 0x000fe20000041838 */
[----:B------:R-:W2:Y:S01]  /*1dfc0*/  LDSM.16.MT88.4 R20, [R181+0x10000] ;  /* 0x01000000b514783b */ /* 0x000ea20000004200 */
[----:B-1----:R-:W-:-:S06]  /*1dfd0*/  FADD.FTZ R0, R202, R10 ;  /* 0x0000000aca007221 */ /* 0x002fcc0000010000 */
[----:B------:R-:W-:Y:S01]  /*1dfe0*/  HMMA.16816.F32.BF16 R24, R12, R26, R44 ;  /* 0x0000001a0c18723c */ /* 0x000fe2000004182c */
[----:B------:R-:W-:Y:S02]  /*1dff0*/  FADD.FTZ R0, R203, R0 ;  /* 0x00000000cb007221 */ /* 0x000fe40000010000 */
[----:B------:R-:W-:-:S04]  /*1e000*/  FADD.FTZ R10, R204, R11 ;  /* 0x0000000bcc0a7221 */ /* 0x000fc80000010000 */
[----:B------:R-:W-:Y:S01]  /*1e010*/  F2FP.BF16.PACK_AB R12, R98, R99 ;  /* 0x00000063620c723e */ /* 0x000fe200000010ff */
[----:B------:R-:W-:Y:S01]  /*1e020*/  FADD.FTZ R0, R199, R0 ;  /* 0x00000000c7007221 */ /* 0x000fe20000010000 */
[----:B------:R-:W-:Y:S02]  /*1e030*/  F2FP.BF16.PACK_AB R13, R101, R102 ;  /* 0x00000066650d723e */ /* 0x000fe400000010ff */
[----:B---3--:R-:W-:Y:S02]  /*1e040*/  F2FP.BF16.PACK_AB R14, R95, R97 ;  /* 0x000000615f0e723e */ /* 0x008fe400000010ff */
[----:B----4-:R-:W-:Y:S01]  /*1e050*/  F2FP.BF16.PACK_AB R15, R94, R100 ;  /* 0x000000645e0f723e */ /* 0x010fe200000010ff */
[----:B------:R1:W3:Y:S06]  /*1e060*/  MUFU.EX2 R86, R9 ;  /* 0x0000000900567308 */ /* 0x0002ec0000000800 */
[----:B------:R-:W-:Y:S01]  /*1e070*/  HMMA.16816.F32.BF16 R44, R12, R40, R48 ;  /* 0x000000280c2c723c */ /* 0x000fe20000041830 */
[----:B-1----:R-:W-:-:S02]  /*1e080*/  FADD.FTZ R9, R206, R10 ;  /* 0x0000000ace097221 */ /* 0x002fc40000010000 */
[----:B------:R-:W-:Y:S02]  /*1e090*/  FADD.FTZ R10, R201, R0 ;  /* 0x00000000c90a7221 */ /* 0x000fe40000010000 */
[----:B------:R-:W-:-:S03]  /*1e0a0*/  FFMA.FTZ R0, R231, R4, -R5 ;  /* 0x00000004e7007223 */ /* 0x000fc60000010805 */
[----:B------:R-:W-:Y:S01]  /*1e0b0*/  HMMA.16816.F32.BF16 R40, R12, R42, R60 ;  /* 0x0000002a0c28723c */ /* 0x000fe2000004183c */
[----:B------:R-:W-:Y:S01]  /*1e0c0*/  FADD.FTZ R9, R200, R9 ;  /* 0x00000009c8097221 */ /* 0x000fe20000010000 */
[----:B------:R1:W-:Y:S03]  /*1e0d0*/  MUFU.EX2 R85, R0 ;  /* 0x0000000000557308 */ /* 0x0003e60000000800 */
[----:B------:R-:W-:-:S03]  /*1e0e0*/  FADD.FTZ R11, R197, R9 ;  /* 0x00000009c50b7221 */ /* 0x000fc60000010000 */
[----:B------:R-:W-:Y:S01]  /*1e0f0*/  HMMA.16816.F32.BF16 R56, R12, R32, R64 ;  /* 0x000000200c38723c */ /* 0x000fe20000041840 */
[----:B------:R-:W-:-:S07]  /*1e100*/  FFMA.FTZ R9, R166, R4, -R5 ;  /* 0x00000004a6097223 */ /* 0x000fce0000010805 */
[----:B------:R-:W-:Y:S01]  /*1e110*/  HMMA.16816.F32.BF16 R60, R12, R34, R68 ;  /* 0x000000220c3c723c */ /* 0x000fe20000041844 */
[----:B------:R-:W4:Y:S01]  /*1e120*/  LDSM.16.MT88.4 R32, [R139+0x10800] ;  /* 0x010800008b20783b */ /* 0x000f220000004200 */
[----:B-1----:R-:W-:Y:S01]  /*1e130*/  FFMA.FTZ R0, R230, R4, -R5 ;  /* 0x00000004e6007223 */ /* 0x002fe20000010805 */
[----:B------:R1:W-:Y:S08]  /*1e140*/  MUFU.EX2 R83, R9 ;  /* 0x0000000900537308 */ /* 0x0003f00000000800 */
[----:B------:R2:W-:Y:S01]  /*1e150*/  MUFU.EX2 R84, R0 ;  /* 0x0000000000547308 */ /* 0x0005e20000000800 */
[----:B-1----:R-:W-:-:S02]  /*1e160*/  FADD.FTZ R9, R195, R11 ;  /* 0x0000000bc3097221 */ /* 0x002fc40000010000 */
[----:B--2---:R-:W-:-:S04]  /*1e170*/  FADD.FTZ R0, R193, R10 ;  /* 0x0000000ac1007221 */ /* 0x004fc80000010000 */
        /* <DEDUP_REMOVED lines=16> */
[----:B------:R-:W1:Y:S01]  /*1e280*/  LDSM.16.MT88.4 R28, [R182+0x10800] ;  /* 0x01080000b61c783b */ /* 0x000e620000004200 */
[----:B------:R-:W-:-:S06]  /*1e290*/  FADD.FTZ R9, R39, R9 ;  /* 0x0000000927097221 */ /* 0x000fcc0000010000 */
[C---:B------:R-:W-:Y:S01]  /*1e2a0*/  HMMA.16816.F32.BF16 R76, R12.reuse, R20, R52 ;  /* 0x000000140c4c723c */ /* 0x040fe20000041834 */
[----:B------:R-:W-:Y:S01]  /*1e2b0*/  FADD.FTZ R0, R172, R0 ;  /* 0x00000000ac007221 */ /* 0x000fe20000010000 */
[----:B------:R2:W-:Y:S06]  /*1e2c0*/  MUFU.EX2 R82, R10 ;  /* 0x0000000a00527308 */ /* 0x0005ec0000000800 */
[----:B------:R-:W-:Y:S01]  /*1e2d0*/  HMMA.16816.F32.BF16 R48, R12, R22, R24 ;  /* 0x000000160c30723c */ /* 0x000fe20000041818 */
[----:B------:R-:W1:Y:S04]  /*1e2e0*/  LDSM.16.MT88.4 R20, [R180+0x10800] ;  /* 0x01080000b414783b */ /* 0x000e680000004200 */
[----:B------:R-:W1:Y:S02]  /*1e2f0*/  LDSM.16.MT88.4 R24, [R181+0x10800] ;  /* 0x01080000b518783b */ /* 0x000e640000004200 */
[----:B------:R-:W-:-:S02]  /*1e300*/  F2FP.BF16.PACK_AB R12, R89, R90 ;  /* 0x0000005a590c723e */ /* 0x000fc400000010ff */
[----:B------:R-:W-:Y:S02]  /*1e310*/  F2FP.BF16.PACK_AB R13, R93, R92 ;  /* 0x0000005c5d0d723e */ /* 0x000fe400000010ff */
[----:B------:R-:W-:Y:S02]  /*1e320*/  F2FP.BF16.PACK_AB R14, R87, R88 ;  /* 0x00000058570e723e */ /* 0x000fe400000010ff */
[----:B---3--:R-:W-:Y:S01]  /*1e330*/  F2FP.BF16.PACK_AB R15, R86, R91 ;  /* 0x0000005b560f723e */ /* 0x008fe200000010ff */
[----:B--2---:R-:W-:Y:S02]  /*1e340*/  FFMA.FTZ R10, R232, R4, -R7 ;  /* 0x00000004e80a7223 */ /* 0x004fe40000010807 */
[----:B------:R-:W-:Y:S02]  /*1e350*/  FADD.FTZ R9, R171, R9 ;  /* 0x00000009ab097221 */ /* 0x000fe40000010000 */
[----:B------:R-:W-:Y:S02]  /*1e360*/  FADD.FTZ R0, R173, R0 ;  /* 0x00000000ad007221 */ /* 0x000fe40000010000 */
[----:B----4-:R-:W-:Y:S01]  /*1e370*/  HMMA.16816.F32.BF16 R68, R12, R32, R44 ;  /* 0x000000200c44723c */ /* 0x010fe2000004182c */
[----:B------:R2:W3:Y:S01]  /*1e380*/  MUFU.EX2 R81, R10 ;  /* 0x0000000a00517308 */ /* 0x0004e20000000800 */
[----:B------:R-:W-:-:S06]  /*1e390*/  FADD.FTZ R9, R38, R9 ;  /* 0x0000000926097221 */ /* 0x000fcc0000010000 */
[----:B------:R-:W-:Y:S01]  /*1e3a0*/  HMMA.16816.F32.BF16 R52, R12, R34, R40 ;  /* 0x000000220c34723c */ /* 0x000fe20000041828 */
[----:B------:R-:W4:Y:S01]  /*1e3b0*/  LDSM.16.MT88.4 R32, [R139+0x11000] ;  /* 0x011000008b20783b */ /* 0x000f220000004200 */
[----:B------:R-:W-:Y:S02]  /*1e3c0*/  FADD.FTZ R0, R168, R0 ;  /* 0x00000000a8007221 */ /* 0x000fe40000010000 */
[----:B------:R-:W-:Y:S02]  /*1e3d0*/  FADD.FTZ R9, R169, R9 ;  /* 0x00000009a9097221 */ /* 0x000fe40000010000 */
[----:B--2---:R-:W-:Y:S02]  /*1e3e0*/  FFMA.FTZ R10, R234, R4, -R7 ;  /* 0x00000004ea0a7223 */ /* 0x004fe40000010807 */
[----:B------:R-:W-:Y:S02]  /*1e3f0*/  FADD.FTZ R0, R163, R0 ;  /* 0x00000000a3007221 */ /* 0x000fe40000010000 */
[----:B------:R2:W-:Y:S01]  /*1e400*/  MUFU.EX2 R80, R10 ;  /* 0x0000000a00507308 */ /* 0x0005e20000000800 */
[----:B------:R-:W-:-:S02]  /*1e410*/  FADD.FTZ R9, R37, R9 ;  /* 0x0000000925097221 */ /* 0x000fc40000010000 */
[----:B------:R-:W-:Y:S02]  /*1e420*/  FADD.FTZ R0, R165, R0 ;  /* 0x00000000a5007221 */ /* 0x000fe40000010000 */
[----:B------:R-:W-:Y:S02]  /*1e430*/  FADD.FTZ R9, R162, R9 ;  /* 0x00000009a2097221 */ /* 0x000fe40000010000 */
[----:B------:R-:W-:Y:S02]  /*1e440*/  FADD.FTZ R0, R167, R0 ;  /* 0x00000000a7007221 */ /* 0x000fe40000010000 */
[----:B--2---:R-:W-:-:S04]  /*1e450*/  FFMA.FTZ R10, R235, R4, -R7 ;  /* 0x00000004eb0a7223 */ /* 0x004fc80000010807 */
[----:B------:R2:W2:Y:S01]  /*1e460*/  MUFU.EX2 R39, R10 ;  /* 0x0000000a00277308 */ /* 0x0004a20000000800 */
[----:B------:R-:W-:Y:S02]  /*1e470*/  FADD.FTZ R9, R164, R9 ;  /* 0x00000009a4097221 */ /* 0x000fe40000010000 */
[----:B------:R-:W-:Y:S01]  /*1e480*/  FADD.FTZ R0, R160, R0 ;  /* 0x00000000a0007221 */ /* 0x000fe20000010000 */
[----:B-1----:R-:W-:Y:S01]  /*1e490*/  HMMA.16816.F32.BF16 R56, R12, R28, R56 ;  /* 0x0000001c0c38723c */ /* 0x002fe20000041838 */
[----:B------:R-:W-:Y:S01]  /*1e4a0*/  FADD.FTZ R9, R161, R9 ;  /* 0x00000009a1097221 */ /* 0x000fe20000010000 */
[----:B------:R-:W-:Y:S01]  /*1e4b0*/  LDSM.16.MT88.4 R164, [R139+0x11800] ;  /* 0x011800008ba4783b */ /* 0x000fe20000004200 */
[----:B--2---:R-:W-:-:S04]  /*1e4c0*/  FFMA.FTZ R10, R236, R4, -R5 ;  /* 0x00000004ec0a7223 */ /* 0x004fc80000010805 */
        /* <DEDUP_REMOVED lines=10> */
[----:B------:R-:W-:Y:S01]  /*1e570*/  HMMA.16816.F32.BF16 R40, R12, R20, R64 ;  /* 0x000000140c28723c */ /* 0x000fe20000041840 */
[----:B-1----:R-:W-:-:S02]  /*1e580*/  FFMA.FTZ R10, R238, R4, -R5 ;  /* 0x00000004ee0a7223 */ /* 0x002fc40000010805 */
[----:B------:R-:W-:-:S05]  /*1e590*/  FADD.FTZ R0, R146, R0 ;  /* 0x0000000092007221 */ /* 0x000fca0000010000 */
[C---:B------:R-:W-:Y:S01]  /*1e5a0*/  HMMA.16816.F32.BF16 R44, R12.reuse, R22, R72 ;  /* 0x000000160c2c723c */ /* 0x040fe20000041848 */
[----:B------:R1:W1:Y:S07]  /*1e5b0*/  MUFU.EX2 R37, R10 ;  /* 0x0000000a00257308 */ /* 0x00026e0000000800 */
[C---:B------:R-:W-:Y:S01]  /*1e5c0*/  HMMA.16816.F32.BF16 R76, R12.reuse, R24, R76 ;  /* 0x000000180c4c723c */ /* 0x040fe2000004184c */
[----:B------:R-:W-:Y:S01]  /*1e5d0*/  FADD.FTZ R9, R151, R9 ;  /* 0x0000000997097221 */ /* 0x000fe20000010000 */
[----:B------:R-:W4:Y:S06]  /*1e5e0*/  LDSM.16.MT88.4 R20, [R180+0x11000] ;  /* 0x01100000b414783b */ /* 0x000f2c0000004200 */
[----:B------:R-:W-:Y:S01]  /*1e5f0*/  HMMA.16816.F32.BF16 R48, R12, R26, R48 ;  /* 0x0000001a0c30723c */ /* 0x000fe20000041830 */
[----:B-1----:R-:W-:Y:S01]  /*1e600*/  FFMA.FTZ R10, R237, R4, -R5 ;  /* 0x00000004ed0a7223 */ /* 0x002fe20000010805 */
[----:B------:R-:W1:Y:S01]  /*1e610*/  LDSM.16.MT88.4 R24, [R181+0x11000] ;  /* 0x01100000b518783b */ /* 0x000e620000004200 */
[----:B------:R-:W-:-:S03]  /*1e620*/  FADD.FTZ R0, R17, R0 ;  /* 0x0000000011007221 */ /* 0x000fc60000010000 */
[----:B------:R-:W1:Y:S01]  /*1e630*/  LDSM.16.MT88.4 R148, [R180+0x11800] ;  /* 0x01180000b494783b */ /* 0x000e620000004200 */
[----:B---3--:R-:W-:Y:S02]  /*1e640*/  F2FP.BF16.PACK_AB R12, R81, R82 ;  /* 0x00000052510c723e */ /* 0x008fe400000010ff */
[----:B------:R-:W-:Y:S02]  /*1e650*/  F2FP.BF16.PACK_AB R13, R84, R85 ;  /* 0x00000055540d723e */ /* 0x000fe400000010ff */
[----:B------:R-:W-:Y:S02]  /*1e660*/  F2FP.BF16.PACK_AB R14, R39, R80 ;  /* 0x00000050270e723e */ /* 0x000fe400000010ff */
[----:B--2---:R-:W-:Y:S01]  /*1e670*/  F2FP.BF16.PACK_AB R15, R38, R83 ;  /* 0x00000053260f723e */ /* 0x004fe200000010ff */
[----:B------:R-:W-:Y:S02]  /*1e680*/  FADD.FTZ R9, R16, R9 ;  /* 0x0000000910097221 */ /* 0x000fe40000010000 */
[----:B------:R-:W-:-:S04]  /*1e690*/  FADD.FTZ R0, R143, R0 ;  /* 0x000000008f007221 */ /* 0x000fc80000010000 */
[----:B----4-:R-:W-:Y:S01]  /*1e6a0*/  HMMA.16816.F32.BF16 R68, R12, R32, R68 ;  /* 0x000000200c44723c */ /* 0x010fe20000041844 */
        /* <DEDUP_REMOVED lines=10> */
[----:B------:R2:W3:Y:S01]  /*1e750*/  MUFU.EX2 R17, R10 ;  /* 0x0000000a00117308 */ /* 0x0004e20000000800 */
[----:B------:R-:W-:Y:S02]  /*1e760*/  FADD.FTZ R9, R129, R9 ;  /* 0x0000000981097221 */ /* 0x000fe40000010000 */
[----:B------:R-:W-:Y:S02]  /*1e770*/  FADD.FTZ R0, R131, R0 ;  /* 0x0000000083007221 */ /* 0x000fe40000010000 */
[----:B--2---:R-:W-:-:S04]  /*1e780*/  FFMA.FTZ R10, R240, R4, -R7 ;  /* 0x00000004f00a7223 */ /* 0x004fc80000010807 */
[----:B------:R2:W4:Y:S01]  /*1e790*/  MUFU.EX2 R16, R10 ;  /* 0x0000000a00107308 */ /* 0x0005220000000800 */
        /* <DEDUP_REMOVED lines=49> */
[----:B------:R-:W2:Y:S01]  /*1eab0*/  MUFU.EX2 R10, R10 ;  /* 0x0000000a000a7308 */ /* 0x000ea20000000800 */
[----:B------:R-:W-:-:S02]  /*1eac0*/  FADD.FTZ R0, R38, R0 ;  /* 0x0000000026007221 */ /* 0x000fc40000010000 */
[----:B------:R-:W-:-:S03]  /*1ead0*/  FADD.FTZ R4, R39, R4 ;  /* 0x0000000427047221 */ /* 0x000fc60000010000 */
[----:B------:R-:W-:Y:S01]  /*1eae0*/  HMMA.16816.F32.BF16 R160, R12, R28, R56 ;  /* 0x0000001c0ca0723c */ /* 0x000fe20000041838 */
[----:B------:R-:W-:-:S07]  /*1eaf0*/  FADD.FTZ R0, R37, R0 ;  /* 0x0000000025007221 */ /* 0x000fce0000010000 */
[----:B------:R-:W-:Y:S01]  /*1eb00*/  HMMA.16816.F32.BF16 R60, R12, R30, R60 ;  /* 0x0000001e0c3c723c */ /* 0x000fe2000004183c */
[----:B---3--:R-:W-:-:S07]  /*1eb10*/  FADD.FTZ R4, R17, R4 ;  /* 0x0000000411047221 */ /* 0x008fce0000010000 */
[C---:B------:R-:W-:Y:S08]  /*1eb20*/  HMMA.16816.F32.BF16 R40, R12.reuse, R20, R40 ;  /* 0x000000140c28723c */ /* 0x040ff00000041828 */
[C---:B------:R-:W-:Y:S08]  /*1eb30*/  HMMA.16816.F32.BF16 R44, R12.reuse, R22, R44 ;  /* 0x000000160c2c723c */ /* 0x040ff0000004182c */
[C---:B-1----:R-:W-:Y:S08]  /*1eb40*/  HMMA.16816.F32.BF16 R144, R12.reuse, R24, R76 ;  /* 0x000000180c90723c */ /* 0x042ff0000004184c */
[----:B------:R-:W-:Y:S01]  /*1eb50*/  HMMA.16816.F32.BF16 R48, R12, R26, R48 ;  /* 0x0000001a0c30723c */ /* 0x000fe20000041830 */
[----:B------:R-:W1:Y:S01]  /*1eb60*/  LDSM.16.MT88.4 R12, [R181+0x11800] ;  /* 0x01180000b50c783b */ /* 0x000e620000004200 */
[----:B------:R-:W-:-:S02]  /*1eb70*/  FADD.FTZ R0, R33, R0 ;  /* 0x0000000021007221 */ /* 0x000fc40000010000 */
[----:B----4-:R-:W-:Y:S02]  /*1eb80*/  FADD.FTZ R4, R16, R4 ;  /* 0x0000000410047221 */ /* 0x010fe40000010000 */
[----:B------:R-:W-:Y:S02]  /*1eb90*/  FADD.FTZ R0, R32, R0 ;  /* 0x0000000020007221 */ /* 0x000fe40000010000 */
[----:B------:R-:W-:Y:S02]  /*1eba0*/  FADD.FTZ R4, R11, R4 ;  /* 0x000000040b047221 */ /* 0x000fe40000010000 */
[----:B------:R-:W-:Y:S02]  /*1ebb0*/  FADD.FTZ R5, R7, R0 ;  /* 0x0000000007057221 */ /* 0x000fe40000010000 */
[----:B--2---:R-:W-:-:S05]  /*1ebc0*/  FADD.FTZ R0, R10, R4 ;  /* 0x000000040a007221 */ /* 0x004fca0000010000 */
        /* <DEDUP_REMOVED lines=15> */
[----:B--2---:R-:W2:Y:S01]  /*1ecc0*/  LDL R117, [R1+0xf8] ;  /* 0x0000f80001757983 */ /* 0x004ea20000100800 */
        /* <DEDUP_REMOVED lines=69> */
.L_x_3437:
[----:B------:R-:W2:Y:S02]  /*1f120*/  LD.E R0, [R18.64+0x40] ;  /* 0x0000400612007980 */ /* 0x000ea4000c101900 */
[----:B--2---:R-:W-:-:S04]  /*1f130*/  LEA R0, -R0, RZ, 0x8 ;  /* 0x000000ff00007211 */ /* 0x004fc800078e41ff */
[----:B------:R-:W-:Y:S02]  /*1f140*/  SHF.R.S32.HI R4, RZ, 0x1f, R0 ;  /* 0x0000001fff047819 */ /* 0x000fe40000011400 */
.L_x_3438:
[----:B------:R-:W-:Y:S05]  /*1f150*/  BSYNC B0 ;  /* 0x0000000000007941 */ /* 0x000fea0003800000 */
.L_x_3436:
[----:B------:R-:W2:Y:S04]  /*1f160*/  LDL.LU R17, [R1+0x100] ;  /* 0x0001000001117983 */ /* 0x000ea80000300800 */
[----:B------:R-:W3:Y:S04]  /*1f170*/  LDL.LU R16, [R1+0xf0] ;  /* 0x0000f00001107983 */ /* 0x000ee80000300800 */
[----:B------:R-:W4:Y:S04]  /*1f180*/  LDL.LU R15, [R1+0x108] ;  /* 0x00010800010f7983 */ /* 0x000f280000300800 */
[----:B------:R-:W3:Y:S04]  /*1f190*/  LDL.LU R14, [R1+0xf4] ;  /* 0x0000f400010e7983 */ /* 0x000ee80000300800 */
[----:B------:R-:W3:Y:S04]  /*1f1a0*/  LDL.LU R13, [R1+0xb4] ;  /* 0x0000b400010d7983 */ /* 0x000ee80000300800 */
        /* <DEDUP_REMOVED lines=8> */
[----:B------:R-:W4:Y:S01]  /*1f230*/  LDL R21, [R1+0x1c] ;  /* 0x00001c0001157983 */ /* 0x000f220000100800 */
        /* <DEDUP_REMOVED lines=8> */
[----:B------:R-:W-:Y:S04]  /*1f2c0*/  STL [R1+0x168], R119 ;  /* 0x0001687701007387 */ /* 0x000fe80000100800 */
[----:B------:R-:W-:Y:S01]  /*1f2d0*/  STL [R1+0x164], R36 ;  /* 0x0001642401007387 */ /* 0x000fe20000100800 */
[----:B--2---:R-:W-:Y:S01]  /*1f2e0*/  MOV R50, R17 ;  /* 0x0000001100327202 */ /* 0x004fe20000000f00 */
[----:B---3--:R-:W-:-:S02]  /*1f2f0*/  IMAD.MOV.U32 R54, RZ, RZ, R13 ;  /* 0x000000ffff367224 */ /* 0x008fc400078e000d */
[----:B----4-:R-:W-:Y:S01]  /*1f300*/  IMAD.MOV.U32 R55, RZ, RZ, R12 ;  /* 0x000000ffff377224 */ /* 0x010fe200078e000c */
[----:B------:R-:W-:Y:S01]  /*1f310*/  MOV R56, R11 ;  /* 0x0000000b00387202 */ /* 0x000fe20000000f00 */
[----:B------:R-:W-:Y:S01]  /*1f320*/  IMAD.MOV.U32 R57, RZ, RZ, R10 ;  /* 0x000000ffff397224 */ /* 0x000fe200078e000a */
[----:B------:R-:W-:Y:S01]  /*1f330*/  ISETP.GE.AND P1, PT, R134, R20, PT ;  /* 0x000000148600720c */ /* 0x000fe20003f26270 */
[----:B------:R-:W-:Y:S02]  /*1f340*/  IMAD.MOV.U32 R60, RZ, RZ, R5 ;  /* 0x000000ffff3c7224 */ /* 0x000fe400078e0005 */
[----:B------:R-:W-:Y:S01]  /*1f350*/  IMAD.MOV.U32 R61, RZ, RZ, R22 ;  /* 0x000000ffff3d7224 */ /* 0x000fe200078e0016 */
[----:B------:R-:W-:Y:S01]  /*1f360*/  MOV R59, R7 ;  /* 0x00000007003b7202 */ /* 0x000fe20000000f00 */
[----:B------:R-:W-:-:S08]  /*1f370*/  IMAD.MOV.U32 R62, RZ, RZ, R21 ;  /* 0x000000ffff3e7224 */ /* 0x000fd000078e0015 */
[----:B------:R-:W-:Y:S01]  /*1f380*/  @!P1 IADD3 R5, P2, R0, R212, RZ ;  /* 0x000000d400059210 */ /* 0x000fe20007f5e0ff */
[----:B------:R-:W-:Y:S01]  /*1f390*/  @!P1 IMAD.MOV.U32 R11, RZ, RZ, R4 ;  /* 0x000000ffff0b9224 */ /* 0x000fe200078e0004 */
[-C--:B------:R-:W-:Y:S01]  /*1f3a0*/  @!P1 MOV R10, R0.reuse ;  /* 0x00000000000a9202 */ /* 0x080fe20000000f00 */
[----:B------:R-:W-:Y:S01]  /*1f3b0*/  IMAD.MOV.U32 R58, RZ, RZ, R9 ;  /* 0x000000ffff3a7224 */ /* 0x000fe200078e0009 */
[----:B------:R-:W-:Y:S01]  /*1f3c0*/  @!P1 LEA R9, P4, R61, R0, 0x5 ;  /* 0x000000003d099211 */ /* 0x000fe200078828ff */
[----:B------:R-:W-:Y:S01]  /*1f3d0*/  @!P1 IMAD.X R7, R4, 0x1, R217, P2 ;  /* 0x0000000104079824 */ /* 0x000fe200010e06d9 */
[----:B------:R-:W-:Y:S01]  /*1f3e0*/  @!P1 LEA R48, P2, R5, R248, 0x1 ;  /* 0x000000f805309211 */ /* 0x000fe200078408ff */
[----:B------:R-:W-:Y:S02]  /*1f3f0*/  @!P1 IMAD R12, R62, 0x30, RZ ;  /* 0x000000303e0c9824 */ /* 0x000fe400078e02ff */
[----:B------:R-:W-:Y:S01]  /*1f400*/  @!P1 IMAD.WIDE.U32 R10, R61, 0x30, R10 ;  /* 0x000000303d0a9825 */ /* 0x000fe200078e000a */
[----:B------:R-:W-:-:S02]  /*1f410*/  @!P1 LEA.HI.X R49, R5, R249, R7, 0x1, P2 ;  /* 0x000000f905319211 */ /* 0x000fc400010f0c07 */
[----:B------:R-:W-:Y:S01]  /*1f420*/  @!P1 LEA.HI.X R13, R61, R4, R62, 0x5, P4 ;  /* 0x000000043d0d9211 */ /* 0x000fe200020f2c3e */
[----:B------:R-:W-:Y:S01]  /*1f430*/  @!P1 IMAD.IADD R12, R11, 0x1, R12 ;  /* 0x000000010b0c9824 */ /* 0x000fe200078e020c */
[C---:B------:R-:W-:Y:S02]  /*1f440*/  @!P1 LEA R5, P3, R61.reuse, R0, 0x6 ;  /* 0x000000003d059211 */ /* 0x040fe400078630ff */
[C---:B------:R-:W-:Y:S02]  /*1f450*/  @!P1 LEA R44, P4, R10.reuse, R248, 0x1 ;  /* 0x000000f80a2c9211 */ /* 0x040fe400078808ff */
[----:B------:R-:W-:Y:S02]  /*1f460*/  MOV R53, R14 ;  /* 0x0000000e00357202 */ /* 0x000fe40000000f00 */
[C---:B------:R-:W-:Y:S02]  /*1f470*/  @!P1 LEA.HI.X R14, R61.reuse, R4, R62, 0x6, P3 ;  /* 0x000000043d0e9211 */ /* 0x040fe400018f343e */
[----:B------:R-:W-:Y:S01]  /*1f480*/  @!P1 LEA.HI.X R45, R10, R249, R12, 0x1, P4 ;  /* 0x000000f90a2d9211 */ /* 0x000fe200020f0c0c */
[----:B------:R-:W-:Y:S01]  /*1f490*/  @!P1 IMAD.MOV.U32 R11, RZ, RZ, R4 ;  /* 0x000000ffff0b9224 */ /* 0x000fe200078e0004 */
[----:B------:R-:W-:-:S02]  /*1f4a0*/  @!P1 LEA R7, P2, R61, R0, 0x7 ;  /* 0x000000003d079211 */ /* 0x000fc400078438ff */
[-C--:B------:R-:W-:Y:S02]  /*1f4b0*/  @!P1 LEA R46, P5, R9, R248.reuse, 0x1 ;  /* 0x000000f8092e9211 */ /* 0x080fe400078a08ff */
[----:B------:R-:W-:Y:S02]  /*1f4c0*/  @!P1 LEA R42, P3, R5, R248, 0x1 ;  /* 0x000000f8052a9211 */ /* 0x000fe400078608ff */
[----:B------:R-:W-:Y:S01]  /*1f4d0*/  @!P1 MOV R10, R0 ;  /* 0x00000000000a9202 */ /* 0x000fe20000000f00 */
[----:B------:R-:W-:Y:S01]  /*1f4e0*/  IMAD.MOV.U32 R52, RZ, RZ, R15 ;  /* 0x000000ffff347224 */ /* 0x000fe200078e000f */
[----:B------:R-:W-:Y:S02]  /*1f4f0*/  @!P1 LEA.HI.X R15, R61, R4, R62, 0x7, P2 ;  /* 0x000000043d0f9211 */ /* 0x000fe400010f3c3e */
[-C--:B------:R-:W-:Y:S01]  /*1f500*/  @!P1 LEA.HI.X R47, R9, R249.reuse, R13, 0x1, P5 ;  /* 0x000000f9092f9211 */ /* 0x080fe200028f0c0d */
[----:B------:R-:W-:Y:S01]  /*1f510*/  @!P1 IMAD.WIDE.U32 R20, R61, 0x50, R10 ;  /* 0x000000503d149825 */ /* 0x000fe200078e000a */
[----:B------:R-:W-:-:S02]  /*1f520*/  @!P1 LEA.HI.X R43, R5, R249, R14, 0x1, P3 ;  /* 0x000000f9052b9211 */ /* 0x000fc400018f0c0e */
[C---:B------:R-:W-:Y:S01]  /*1f530*/  @!P1 LEA R40, P2, R7.reuse, R248, 0x1 ;  /* 0x000000f807289211 */ /* 0x040fe200078408ff */
[----:B------:R-:W-:Y:S01]  /*1f540*/  @!P1 IMAD R5, R62, 0x50, RZ ;  /* 0x000000503e059824 */ /* 0x000fe200078e02ff */
[----:B------:R-:W-:Y:S01]  /*1f550*/  @!P1 MOV R13, R4 ;  /* 0x00000004000d9202 */ /* 0x000fe20000000f00 */
[----:B------:R-:W-:Y:S01]  /*1f560*/  @!P1 IMAD.MOV.U32 R12, RZ, RZ, R0 ;  /* 0x000000ffff0c9224 */ /* 0x000fe200078e0000 */
[----:B------:R-:W-:Y:S01]  /*1f570*/  @!P1 MOV R24, R0 ;  /* 0x0000000000189202 */ /* 0x000fe20000000f00 */
[----:B------:R-:W-:Y:S01]  /*1f580*/  @!P1 IMAD.MOV.U32 R25, RZ, RZ, R4 ;  /* 0x000000ffff199224 */ /* 0x000fe200078e0004 */
[----:B------:R-:W-:Y:S01]  /*1f590*/  @!P1 LEA.HI.X R41, R7, R249, R15, 0x1, P2 ;  /* 0x000000f907299211 */ /* 0x000fe200010f0c0f */
[----:B------:R-:W-:Y:S01]  /*1f5a0*/  IMAD.MOV.U32 R51, RZ, RZ, R16 ;  /* 0x000000ffff337224 */ /* 0x000fe200078e0010 */
[----:B------:R-:W-:Y:S01]  /*1f5b0*/  @!P1 LEA R38, P2, R20, R248, 0x1 ;  /* 0x000000f814269211 */ /* 0x000fe200078408ff */
[----:B------:R-:W-:Y:S02]  /*1f5c0*/  @!P1 IMAD.MOV.U32 R22, RZ, RZ, R0 ;  /* 0x000000ffff169224 */ /* 0x000fe400078e0000 */
[----:B------:R-:W-:-:S02]  /*1f5d0*/  @!P1 IMAD.MOV.U32 R23, RZ, RZ, R4 ;  /* 0x000000ffff179224 */ /* 0x000fc400078e0004 */
[----:B------:R-:W-:Y:S02]  /*1f5e0*/  @!P1 IMAD.IADD R5, R21, 0x1, R5 ;  /* 0x0000000115059824 */ /* 0x000fe400078e0205 */
[----:B------:R-:W-:Y:S02]  /*1f5f0*/  @!P1 IMAD R7, R62, 0x60, RZ ;  /* 0x000000603e079824 */ /* 0x000fe400078e02ff */
[----:B------:R-:W-:Y:S01]  /*1f600*/  @!P1 IMAD.WIDE.U32 R16, R61, 0x60, R12 ;  /* 0x000000603d109825 */ /* 0x000fe200078e000c */
[----:B------:R-:W-:-:S03]  /*1f610*/  @!P1 LEA.HI.X R39, R20, R249, R5, 0x1, P2 ;  /* 0x000000f914279211 */ /* 0x000fc600010f0c05 */
[----:B------:R-:W-:Y:S01]  /*1f620*/  @!P1 IMAD.WIDE.U32 R14, R61, 0x70, R10 ;  /* 0x000000703d0e9825 */ /* 0x000fe200078e000a */
[----:B------:R-:W-:-:S03]  /*1f630*/  @!P1 IADD3 R5, R7, R17, RZ ;  /* 0x0000001107059210 */ /* 0x000fc60007ffe0ff */
[C---:B------:R-:W-:Y:S02]  /*1f640*/  @!P1 IMAD R9, R62.reuse, 0x70, RZ ;  /* 0x000000703e099824 */ /* 0x040fe400078e02ff */
[----:B------:R-:W-:Y:S02]  /*1f650*/  @!P1 IMAD R27, R62, 0xa0, RZ ;  /* 0x000000a03e1b9824 */ /* 0x000fe400078e02ff */
[----:B------:R-:W-:Y:S01]  /*1f660*/  @!P1 IMAD.WIDE.U32 R10, R61, 0xa0, R24 ;  /* 0x000000a03d0a9825 */ /* 0x000fe200078e0018 */
[----:B------:R-:W-:-:S03]  /*1f670*/  @!P1 LEA R34, P5, R16, R248, 0x1 ;  /* 0x000000f810229211 */ /* 0x000fc600078a08ff */
[----:B------:R-:W-:Y:S02]  /*1f680*/  @!P1 IMAD R26, R62, 0x90, RZ ;  /* 0x000000903e1a9824 */ /* 0x000fe400078e02ff */
[----:B------:R-:W-:Y:S01]  /*1f690*/  @!P1 IMAD.WIDE.U32 R12, R61, 0x90, R22 ;  /* 0x000000903d0c9825 */ /* 0x000fe200078e0016 */
[----:B------:R-:W-:Y:S02]  /*1f6a0*/  @!P1 IADD3 R11, R27, R11, RZ ;  /* 0x0000000b1b0b9210 */ /* 0x000fe40007ffe0ff */
[-C--:B------:R-:W-:Y:S01]  /*1f6b0*/  @!P1 LEA R28, P2, R10, R248.reuse, 0x1 ;  /* 0x000000f80a1c9211 */ /* 0x080fe200078408ff */
[----:B------:R-:W-:Y:S01]  /*1f6c0*/  @!P1 IMAD.IADD R7, R15, 0x1, R9 ;  /* 0x000000010f079824 */ /* 0x000fe200078e0209 */
[-C--:B------:R-:W-:Y:S01]  /*1f6d0*/  @!P1 LEA R32, P4, R14, R248.reuse, 0x1 ;  /* 0x000000f80e209211 */ /* 0x080fe200078808ff */
[----:B------:R-:W-:Y:S01]  /*1f6e0*/  @!P1 IMAD.IADD R9, R13, 0x1, R26 ;  /* 0x000000010d099824 */ /* 0x000fe200078e021a */
[----:B------:R-:W-:Y:S01]  /*1f6f0*/  @!P1 LEA R30, P3, R12, R248, 0x1 ;  /* 0x000000f80c1e9211 */ /* 0x000fe200078608ff */
[----:B------:R-:W-:Y:S01]  /*1f700*/  @P1 STS.128 [R189+0xa000], RZ ;  /* 0x00a000ffbd001388 */ /* 0x000fe20000000c00 */
[-C--:B------:R-:W-:Y:S01]  /*1f710*/  @!P1 LEA.HI.X R35, R16, R249.reuse, R5, 0x1, P5 ;  /* 0x000000f910239211 */ /* 0x080fe200028f0c05 */
[----:B------:R-:W-:Y:S01]  /*1f720*/  @!P1 IMAD.MOV.U32 R16, RZ, RZ, R0 ;  /* 0x000000ffff109224 */ /* 0x000fe200078e0000 */
[-C--:B------:R-:W-:Y:S01]  /*1f730*/  @!P1 LEA.HI.X R29, R10, R249.reuse, R11, 0x1, P2 ;  /* 0x000000f90a1d9211 */ /* 0x080fe200010f0c0b */
[----:B------:R-:W-:Y:S01]  /*1f740*/  @!PT LDS RZ, [RZ] ;  /* 0x00000000fffff984 */ /* 0x000fe20000000800 */
[----:B------:R-:W-:Y:S01]  /*1f750*/  @!PT LDS RZ, [RZ] ;  /* 0x00000000fffff984 */ /* 0x000fe20000000800 */
[----:B------:R-:W-:Y:S01]  /*1f760*/  @!PT LDS RZ, [RZ] ;  /* 0x00000000fffff984 */ /* 0x000fe20000000800 */
[----:B------:R2:W-:Y:S01]  /*1f770*/  @!P1 LDGSTS.E.BYPASS.LTC128B.128 [R189+0xa000], [R218.64] ;  /* 0x0a000000dabd9fae */ /* 0x0005e2000b901d46 */
[--C-:B------:R-:W-:Y:S01]  /*1f780*/  @!P1 IMAD.MOV.U32 R17, RZ, RZ, R4.reuse ;  /* 0x000000ffff119224 */ /* 0x100fe200078e0004 */
[-C--:B------:R-:W-:Y:S01]  /*1f790*/  @!P1 LEA.HI.X R33, R14, R249.reuse, R7, 0x1, P4 ;  /* 0x000000f90e219211 */ /* 0x080fe200020f0c07 */
[--C-:B------:R-:W-:Y:S01]  /*1f7a0*/  @!P1 IMAD.MOV.U32 R15, RZ, RZ, R4.reuse ;  /* 0x000000ffff0f9224 */ /* 0x100fe200078e0004 */
[----:B------:R-:W-:Y:S01]  /*1f7b0*/  @P1 STS.128 [R189+0xa800], RZ ;  /* 0x00a800ffbd001388 */ /* 0x000fe20000000c00 */
[----:B------:R-:W-:Y:S01]  /*1f7c0*/  @!P1 LEA.HI.X R31, R12, R249, R9, 0x1, P3 ;  /* 0x000000f90c1f9211 */ /* 0x000fe200018f0c09 */
[----:B------:R-:W-:Y:S01]  /*1f7d0*/  @!P1 IMAD.MOV.U32 R11, RZ, RZ, R4 ;  /* 0x000000ffff0b9224 */ /* 0x000fe200078e0004 */
[-C--:B------:R-:W-:Y:S01]  /*1f7e0*/  @!P1 MOV R13, R4.reuse ;  /* 0x00000004000d9202 */ /* 0x080fe20000000f00 */
[----:B------:R-:W-:Y:S01]  /*1f7f0*/  @!PT LDS RZ, [RZ] ;  /* 0x00000000fffff984 */ /* 0x000fe20000000800 */
[----:B------:R-:W-:Y:S01]  /*1f800*/  @!PT LDS RZ, [RZ] ;  /* 0x00000000fffff984 */ /* 0x000fe20000000800 */
[----:B------:R-:W-:Y:S01]  /*1f810*/  @!PT LDS RZ, [RZ] ;  /* 0x00000000fffff984 */ /* 0x000fe20000000800 */
[----:B------:R3:W-:Y:S01]  /*1f820*/  @!P1 LDGSTS.E.BYPASS.LTC128B.128 [R189+0xa800], [R48.64] ;  /* 0x0a80000030bd9fae */ /* 0x0007e2000b901d46 */
[----:B------:R-:W-:Y:S01]  /*1f830*/  @!P1 MOV R5, R4 ;  /* 0x0000000400059202 */ /* 0x000fe20000000f00 */
        /* <DEDUP_REMOVED lines=48> */
[----:B------:R-:W-:Y:S01]  /*1fb40*/  @!P1 IADD3 R7, R13, R7, RZ ;  /* 0x000000070d079210 */ /* 0x000fe20007ffe0ff */
[----:B------:R-:W-:Y:S01]  /*1fb50*/  @!P1 IMAD.WIDE.U32 R4, R61, 0xf0, R4 ;  /* 0x000000f03d049825 */ /* 0x000fe200078e0004 */
[----:B------:R-:W-:Y:S01]  /*1fb60*/  @P1 STS.128 [R189+0xe000], RZ ;  /* 0x00e000ffbd001388 */ /* 0x000fe20000000c00 */
[----:B------:R-:W-:-:S03]  /*1fb70*/  @!P1 LEA R22, P4, R12, R248, 0x1 ;  /* 0x000000f80c169211 */ /* 0x000fc600078808ff */
        /* <DEDUP_REMOVED lines=49> */
[----:B------:R-:W-:Y:S01]  /*1fe90*/  LDSM.16.M88.4 R40, [R137+0x3000] ;  /* 0x003000008928783b */ /* 0x000fe20000000200 */
[----:B------:R-:W-:Y:S01]  /*1fea0*/  MOV R92, R60 ;  /* 0x0000003c005c7202 */ /* 0x000fe20000000f00 */
[----:B------:R-:W-:Y:S01]  /*1feb0*/  IMAD.MOV.U32 R93, RZ, RZ, R59 ;  /* 0x000000ffff5d7224 */ /* 0x000fe200078e003b */
[----:B------:R-:W-:Y:S01]  /*1fec0*/  MOV R95, R57 ;  /* 0x00000039005f7202 */ /* 0x000fe20000000f00 */
[----:B------:R-:W-:Y:S04]  /*1fed0*/  LDSM.16.M88.4 R80, [R137+0x4000] ;  /* 0x004000008950783b */ /* 0x000fe80000000200 */
[----:B--2---:R-:W2:Y:S01]  /*1fee0*/  LDSM.16.M88.4 R20, [R137+0x2800] ;  /* 0x002800008914783b */ /* 0x004ea20000000200 */
[----:B------:R-:W-:Y:S01]  /*1fef0*/  IMAD.MOV.U32 R94, RZ, RZ, R58 ;  /* 0x000000ffff5e7224 */ /* 0x000fe200078e003a */
[----:B------:R-:W-:Y:S01]  /*1ff00*/  MOV R106, R51 ;  /* 0x00000033006a7202 */ /* 0x000fe20000000f00 */
[----:B------:R-:W-:Y:S01]  /*1ff10*/  IMAD.MOV.U32 R97, RZ, RZ, R56 ;  /* 0x000000ffff617224 */ /* 0x000fe200078e0038 */
[----:B------:R-:W1:Y:S01]  /*1ff20*/  LDSM.16.M88.4 R76, [R137+0x4800] ;  /* 0x00480000894c783b */ /* 0x000e620000000200 */
[----:B------:R-:W-:Y:S01]  /*1ff30*/  IMAD.MOV.U32 R107, RZ, RZ, R50 ;  /* 0x000000ffff6b7224 */ /* 0x000fe200078e0032 */
[----:B------:R-:W-:Y:S01]  /*1ff40*/  MOV R99, R54 ;  /* 0x0000003600637202 */ /* 0x000fe20000000f00 */
[----:B------:R-:W-:Y:S01]  /*1ff50*/  IMAD.MOV.U32 R98, RZ, RZ, R55 ;  /* 0x000000ffff627224 */ /* 0x000fe200078e0037 */
[----:B------:R-:W1:Y:S01]  /*1ff60*/  LDSM.16.M88.4 R84, [R137+0x3800] ;  /* 0x003800008954783b */ /* 0x000e620000000200 */
[----:B------:R-:W-:-:S02]  /*1ff70*/  IMAD.MOV.U32 R104, RZ, RZ, R53 ;  /* 0x000000ffff687224 */ /* 0x000fc400078e0035 */
[----:B------:R-:W-:Y:S01]  /*1ff80*/  IMAD.MOV.U32 R105, RZ, RZ, R52 ;  /* 0x000000ffff697224 */ /* 0x000fe200078e0034 */
[----:B------:R-:W2:Y:S04]  /*1ff90*/  LDSM.16.M88.4 R72, [R137+0x5000] ;  /* 0x005000008948783b */ /* 0x000ea80000000200 */
[----:B------:R-:W2:Y:S04]  /*1ffa0*/  LDSM.16.M88.4 R68, [R137+0x5800] ;  /* 0x005800008944783b */ /* 0x000ea80000000200 */
[----:B------:R-:W2:Y:S04]  /*1ffb0*/  LDSM.16.M88.4 R64, [R137+0x6000] ;  /* 0x006000008940783b */ /* 0x000ea80000000200 */
[----:B------:R-:W2:Y:S04]  /*1ffc0*/  LDSM.16.M88.4 R60, [R137+0x6800] ;  /* 0x00680000893c783b */ /* 0x000ea80000000200 */
[----:B------:R-:W2:Y:S04]  /*1ffd0*/  LDSM.16.M88.4 R56, [R137+0x7000] ;  /* 0x007000008938783b */ /* 0x000ea80000000200 */
[----:B---3--:R-:W3:Y:S04]  /*1ffe0*/  LDSM.16.M88.4 R48, [R137+0x8000] ;  /* 0x008000008930783b */ /* 0x008ee80000000200 */
[----:B----4-:R-:W4:Y:S04]  /*1fff0*/  LDSM.16.M88.4 R44, [R137+0x8800] ;  /* 0x00880000892c783b */ /* 0x010f280000000200 */
[----:B------:R-:W3:Y:S04]  /*20000*/  LDSM.16.M88.4 R52, [R137+0x7800] ;  /* 0x007800008934783b */ /* 0x000ee80000000200 */
[----:B------:R-:W3:Y:S04]  /*20010*/  LDSM.16.M88.4 R32, [R137+0x9000] ;  /* 0x009000008920783b */ /* 0x000ee80000000200 */
[----:B------:R-:W3:Y:S01]  /*20020*/  LDSM.16.M88.4 R28, [R137+0x9800] ;  /* 0x00980000891c783b */ /* 0x000ee20000000200 */
[C---:B-1----:R-:W-:Y:S03]  /*20030*/  HMMA.16816.F32.BF16 R100, R12.reuse, R24, RZ ;  /* 0x000000180c64723c */ /* 0x042fe600000418ff */
[----:B------:R-:W-:Y:S04]  /*20040*/  STL [R1+0x160], R2 ;  /* 0x0001600201007387 */ /* 0x000fe80000100800 */
[----:B------:R-:W0:Y:S01]  /*20050*/  LDGDEPBAR ;  /* 0x00000000000079af */ /* 0x000e220000000000 */
[C---:B------:R-:W-:Y:S03]  /*20060*/  HMMA.16816.F32.BF16 R88, R12.reuse, R26, RZ ;  /* 0x0000001a0c58723c */ /* 0x040fe600000418ff */
[----:B------:R1:W-:Y:S05]  /*20070*/  LDSM.16.M88.4 R24, [R107] ;  /* 0x000000006b18783b */ /* 0x0003ea0000000200 */
[C---:B--2---:R-:W-:Y:S08]  /*20080*/  HMMA.16816.F32.BF16 R176, R12.reuse, R20, RZ ;  /* 0x000000140cb0723c */ /* 0x044ff000000418ff */
[C---:B------:R-:W-:Y:S01]  /*20090*/  HMMA.16816.F32.BF16 R112, R12.reuse, R22, RZ ;  /* 0x000000160c70723c */ /* 0x040fe200000418ff */
[----:B------:R-:W-:Y:S07]  /*200a0*/  LDSM.16.M88.4 R20, [R96+0x2000] ;  /* 0x002000006014783b */ /* 0x000fee0000000200 */
[C---:B------:R-:W-:Y:S08]  /*200b0*/  HMMA.16816.F32.BF16 R172, R12.reuse, R40, RZ ;  /* 0x000000280cac723c */ /* 0x040ff000000418ff */
[----:B------:R-:W-:Y:S01]  /*200c0*/  HMMA.16816.F32.BF16 R108, R12, R42, RZ ;  /* 0x0000002a0c6c723c */ /* 0x000fe200000418ff */
[----:B------:R-:W2:Y:S01]  /*200d0*/  LDSM.16.M88.4 R40, [R96+0x2800] ;  /* 0x002800006028783b */ /* 0x000ea20000000200 */
[----:B------:R-:W-:Y:S01]  /*200e0*/  MOV R215, R106 ;  /* 0x0000006a00d77202 */ /* 0x000fe20000000f00 */
[----:B------:R-:W-:-:S02]  /*200f0*/  IMAD.MOV.U32 R133, RZ, RZ, R105 ;  /* 0x000000ffff857224 */ /* 0x000fc400078e0069 */
[----:B------:R-:W-:Y:S01]  /*20100*/  IMAD.MOV.U32 R118, RZ, RZ, R104 ;  /* 0x000000ffff767224 */ /* 0x000fe200078e0068 */
[----:B------:R-:W-:Y:S01]  /*20110*/  MOV R136, R95 ;  /* 0x0000005f00887202 */ /* 0x000fe20000000f00 */
[----:B------:R-:W-:Y:S01]  /*20120*/  IMAD.MOV.U32 R229, RZ, RZ, R94 ;  /* 0x000000ffffe57224 */ /* 0x000fe200078e005e */
[----:B------:R-:W-:Y:S01]  /*20130*/  HMMA.16816.F32.BF16 R128, R12, R80, RZ ;  /* 0x000000500c80723c */ /* 0x000fe200000418ff */
[----:B------:R-:W-:Y:S01]  /*20140*/  IMAD.MOV.U32 R228, RZ, RZ, R93 ;  /* 0x000000ffffe47224 */ /* 0x000fe200078e005d */
[----:B------:R-:W-:-:S06]  /*20150*/  MOV R230, R92 ;  /* 0x0000005c00e67202 */ /* 0x000fcc0000000f00 */
        /* <DEDUP_REMOVED lines=24> */
[----:B------:R-:W-:Y:S08]  /*202e0*/  HMMA.16816.F32.BF16 R12, R12, R30, RZ ;  /* 0x0000001e0c0c723c */ /* 0x000ff000000418ff */
[----:B------:R-:W-:Y:S01]  /*202f0*/  IMAD.MOV.U32 R35, RZ, RZ, R141 ;  /* 0x000000ffff237224 */ /* 0x000fe200078e008d */
[----:B------:R-:W-:Y:S01]  /*20300*/  MOV R10, R142 ;  /* 0x0000008e000a7202 */ /* 0x000fe20000000f00 */
[----:B------:R-:W-:Y:S01]  /*20310*/  IMAD.MOV.U32 R0, RZ, RZ, R143 ;  /* 0x000000ffff007224 */ /* 0x000fe200078e008f */
[C---:B--2---:R-:W-:Y:S11]  /*20320*/  HMMA.16816.F32.BF16 R28, R24.reuse, R40, R176 ;  /* 0x00000028181c723c */ /* 0x044ff600000418b0 */
[----:B------:R-:W-:Y:S02]  /*20330*/  @!UPT UIADD3 URZ, URZ, URZ, URZ ;  /* 0x0000003f3f3ff290 */ /* 0x000fe4000fffe03f */
[----:B------:R-:W-:Y:S01]  /*20340*/  IMAD.MOV.U32 R144, RZ, RZ, R12 ;  /* 0x000000ffff907224 */ /* 0x000fe200078e000c */
[----:B------:R-:W-:Y:S01]  /*20350*/  MOV R143, R13 ;  /* 0x0000000d008f7202 */ /* 0x000fe20000000f00 */
[----:B------:R-:W-:Y:S02]  /*20360*/  IMAD.MOV.U32 R142, RZ, RZ, R14 ;  /* 0x000000ffff8e7224 */ /* 0x000fe400078e000e */
[----:B------:R-:W-:Y:S02]  /*20370*/  IMAD.MOV.U32 R141, RZ, RZ, R15 ;  /* 0x000000ffff8d7224 */ /* 0x000fe400078e000f */
[C---:B------:R-:W-:Y:S11]  /*20380*/  HMMA.16816.F32.BF16 R12, R24.reuse, R20, R100 ;  /* 0x00000014180c723c */ /* 0x040ff60000041864 */
[----:B------:R-:W-:Y:S11]  /*20390*/  @!UPT UIADD3 URZ, URZ, URZ, URZ ;  /* 0x0000003f3f3ff290 */ /* 0x000ff6000fffe03f */
[----:B------:R-:W-:Y:S02]  /*203a0*/  @!UPT UIADD3 URZ, URZ, URZ, URZ ;  /* 0x0000003f3f3ff290 */ /* 0x000fe4000fffe03f */
[----:B------:R-:W-:Y:S01]  /*203b0*/  MOV R9, R12 ;  /* 0x0000000c00097202 */ /* 0x000fe20000000f00 */
[----:B------:R-:W-:Y:S01]  /*203c0*/  IMAD.MOV.U32 R11, RZ, RZ, R13 ;  /* 0x000000ffff0b7224 */ /* 0x000fe200078e000d */
[----:B------:R-:W-:Y:S01]  /*203d0*/  MOV R4, R15 ;  /* 0x0000000f00047202 */ /* 0x000fe20000000f00 */
[----:B------:R-:W-:Y:S02]  /*203e0*/  IMAD.MOV.U32 R5, RZ, RZ, R14 ;  /* 0x000000ffff057224 */ /* 0x000fe400078e000e */
[----:B------:R-:W-:Y:S01]  /*203f0*/  HMMA.16816.F32.BF16 R12, R24, R22, R88 ;  /* 0x00000016180c723c */ /* 0x000fe20000041858 */
[----:B------:R-:W1:Y:S06]  /*20400*/  LDSM.16.M88.4 R20, [R96+0x3000] ;  /* 0x003000006014783b */ /* 0x000e6c0000000200 */
[----:B------:R-:W-:Y:S01]  /*20410*/  IMAD.MOV.U32 R91, RZ, RZ, R28 ;  /* 0x000000ffff5b7224 */ /* 0x000fe200078e001c */
[----:B------:R-:W-:Y:S01]  /*20420*/  MOV R90, R29 ;  /* 0x0000001d005a7202 */ /* 0x000fe20000000f00 */
[----:B------:R-:W-:-:S02]  /*20430*/  IMAD.MOV.U32 R89, RZ, RZ, R30 ;  /* 0x000000ffff597224 */ /* 0x000fc400078e001e */
[----:B------:R-:W-:Y:S02]  /*20440*/  IMAD.MOV.U32 R88, RZ, RZ, R31 ;  /* 0x000000ffff587224 */ /* 0x000fe400078e001f */
[----:B------:R-:W-:Y:S01]  /*20450*/  HMMA.16816.F32.BF16 R28, R24, R42, R112 ;  /* 0x0000002a181c723c */ /* 0x000fe20000041870 */
[----:B------:R-:W-:-:S10]  /*20460*/  IMAD.MOV.U32 R52, RZ, RZ, R140 ;  /* 0x000000ffff347224 */ /* 0x000fd400078e008c */
[----:B------:R-:W-:Y:S01]  /*20470*/  IMAD.MOV.U32 R39, RZ, RZ, R12 ;  /* 0x000000ffff277224 */ /* 0x000fe200078e000c */
[----:B------:R-:W-:Y:S01]  /*20480*/  MOV R17, R14 ;  /* 0x0000000e00117202 */ /* 0x000fe20000000f00 */
[----:B------:R-:W-:Y:S02]  /*20490*/  IMAD.MOV.U32 R38, RZ, RZ, R13 ;  /* 0x000000ffff267224 */ /* 0x000fe400078e000d */
[----:B------:R-:W-:Y:S02]  /*204a0*/  IMAD.MOV.U32 R16, RZ, RZ, R15 ;  /* 0x000000ffff107224 */ /* 0x000fe400078e000f */
[----:B------:R-:W2:Y:S07]  /*204b0*/  LDSM.16.M88.4 R12, [R96+0x3800] ;  /* 0x00380000600c783b */ /* 0x000eae0000000200 */
[----:B------:R-:W-:Y:S01]  /*204c0*/  MOV R140, R28 ;  /* 0x0000001c008c7202 */ /* 0x000fe20000000f00 */
[----:B------:R-:W-:Y:S01]  /*204d0*/  IMAD.MOV.U32 R139, RZ, RZ, R29 ;  /* 0x000000ffff8b7224 */ /* 0x000fe200078e001d */
[----:B------:R-:W-:Y:S01]  /*204e0*/  MOV R249, R31 ;  /* 0x0000001f00f97202 */ /* 0x000fe20000000f00 */
[----:B------:R-:W-:-:S02]  /*204f0*/  IMAD.MOV.U32 R119, RZ, RZ, R30 ;  /* 0x000000ffff777224 */ /* 0x000fc400078e001e */
[----:B------:R-:W3:Y:S01]  /*20500*/  LDSM.16.M88.4 R28, [R96+0x4000] ;  /* 0x00400000601c783b */ /* 0x000ee20000000200 */
[C---:B-1----:R-:W-:Y:S08]  /*20510*/  HMMA.16816.F32.BF16 R40, R24.reuse, R22, R108 ;  /* 0x000000161828723c */ /* 0x042ff0000004186c */
[C---:B------:R-:W-:Y:S11]  /*20520*/  HMMA.16816.F32.BF16 R172, R24.reuse, R20, R172 ;  /* 0x0000001418ac723c */ /* 0x040ff600000418ac */
[----:B------:R-:W-:Y:S05]  /*20530*/  @!UPT UIADD3 URZ, URZ, URZ, URZ ;  /* 0x0000003f3f3ff290 */ /* 0x000fea000fffe03f */
[----:B------:R-:W-:Y:S01]  /*20540*/  IMAD.MOV.U32 R36, RZ, RZ, R40 ;  /* 0x000000ffff247224 */ /* 0x000fe200078e0028 */
[----:B------:R-:W-:Y:S01]  /*20550*/  MOV R248, R42 ;  /* 0x0000002a00f87202 */ /* 0x000fe20000000f00 */
[----:B------:R-:W-:Y:S02]  /*20560*/  IMAD.MOV.U32 R2, RZ, RZ, R41 ;  /* 0x000000ffff027224 */ /* 0x000fe400078e0029 */
[----:B------:R-:W-:Y:S01]  /*20570*/  IMAD.MOV.U32 R7, RZ, RZ, R43 ;  /* 0x000000ffff077224 */ /* 0x000fe200078e002b */
[C---:B--2---:R-:W-:Y:S08]  /*20580*/  HMMA.16816.F32.BF16 R20, R24.reuse, R12, R92 ;  /* 0x0000000c1814723c */ /* 0x044ff0000004185c */
[----:B---3--:R-:W-:Y:S01]  /*20590*/  HMMA.16816.F32.BF16 R40, R24, R28, R128 ;  /* 0x0000001c1828723c */ /* 0x008fe20000041880 */
[----:B------:R-:W-:-:S07]  /*205a0*/  MOV R214, R99 ;  /* 0x0000006300d67202 */ /* 0x000fce0000000f00 */
[----:B------:R-:W-:Y:S01]  /*205b0*/  HMMA.16816.F32.BF16 R12, R24, R14, R84 ;  /* 0x0000000e180c723c */ /* 0x000fe20000041854 */
[----:B------:R-:W-:Y:S01]  /*205c0*/  IMAD.MOV.U32 R213, RZ, RZ, R98 ;  /* 0x000000ffffd57224 */ /* 0x000fe200078e0062 */
[----:B------:R-:W-:Y:S01]  /*205d0*/  MOV R98, R49 ;  /* 0x0000003100627202 */ /* 0x000fe20000000f00 */
[----:B------:R-:W-:Y:S02]  /*205e0*/  IMAD.MOV.U32 R116, RZ, RZ, R97 ;  /* 0x000000ffff747224 */ /* 0x000fe400078e0061 */
[----:B------:R-:W-:Y:S02]  /*205f0*/  IMAD.MOV.U32 R99, RZ, RZ, R48 ;  /* 0x000000ffff637224 */ /* 0x000fe400078e0030 */
[----:B------:R-:W-:Y:S01]  /*20600*/  IMAD.MOV.U32 R97, RZ, RZ, R50 ;  /* 0x000000ffff617224 */ /* 0x000fe200078e0032 */
[----:B------:R-:W-:Y:S01]  /*20610*/  MOV R50, R20 ;  /* 0x0000001400327202 */ /* 0x000fe20000000f00 */
[----:B------:R-:W-:Y:S02]  /*20620*/  IMAD.MOV.U32 R92, RZ, RZ, R23 ;  /* 0x000000ffff5c7224 */ /* 0x000fe400078e0017 */
[----:B------:R-:W-:-:S02]  /*20630*/  IMAD.MOV.U32 R49, RZ, RZ, R21 ;  /* 0x000000ffff317224 */ /* 0x000fc400078e0015 */
[----:B------:R-:W-:Y:S02]  /*20640*/  IMAD.MOV.U32 R48, RZ, RZ, R22 ;  /* 0x000000ffff307224 */ /* 0x000fe400078e0016 */
[----:B------:R-:W1:Y:S01]  /*20650*/  LDSM.16.M88.4 R20, [R96+0x4800] ;  /* 0x004800006014783b */ /* 0x000e620000000200 */
[----:B------:R-:W-:Y:S01]  /*20660*/  IMAD.MOV.U32 R115, RZ, RZ, R40 ;  /* 0x000000ffff737224 */ /* 0x000fe200078e0028 */
[----:B------:R-:W-:Y:S01]  /*20670*/  MOV R113, R42 ;  /* 0x0000002a00717202 */ /* 0x000fe20000000f00 */
[----:B------:R-:W-:Y:S02]  /*20680*/  IMAD.MOV.U32 R114, RZ, RZ, R41 ;  /* 0x000000ffff727224 */ /* 0x000fe400078e0029 */
[----:B------:R-:W-:Y:S02]  /*20690*/  IMAD.MOV.U32 R112, RZ, RZ, R43 ;  /* 0x000000ffff707224 */ /* 0x000fe400078e002b */
[----:B------:R-:W2:Y:S02]  /*206a0*/  LDSM.16.M88.4 R40, [R96+0x7000] ;  /* 0x007000006028783b */ /* 0x000ea40000000200 */
[----:B------:R-:W-:Y:S01]  /*206b0*/  MOV R34, R13 ;  /* 0x0000000d00227202 */ /* 0x000fe20000000f00 */
[----:B------:R-:W-:Y:S01]  /*206c0*/  IMAD.MOV.U32 R33, RZ, RZ, R14 ;  /* 0x000000ffff217224 */ /* 0x000fe200078e000e */
[----:B------:R-:W-:Y:S01]  /*206d0*/  MOV R84, R12 ;  /* 0x0000000c00547202 */ /* 0x000fe20000000f00 */
[----:B------:R-:W-:-:S02]  /*206e0*/  IMAD.MOV.U32 R32, RZ, RZ, R15 ;  /* 0x000000ffff207224 */ /* 0x000fc400078e000f */
[----:B------:R-:W3:Y:S01]  /*206f0*/  LDSM.16.M88.4 R12, [R96+0x5000] ;  /* 0x00500000600c783b */ /* 0x000ee20000000200 */
[----:B------:R-:W-:Y:S01]  /*20700*/  IMAD.MOV.U32 R100, RZ, RZ, R52 ;  /* 0x000000ffff647224 */ /* 0x000fe200078e0034 */
[----:B------:R-:W-:Y:S01]  /*20710*/  MOV R101, R35 ;  /* 0x0000002300657202 */ /* 0x000fe20000000f00 */
[----:B------:R-:W-:Y:S02]  /*20720*/  IMAD.MOV.U32 R103, RZ, RZ, R0 ;  /* 0x000000ffff677224 */ /* 0x000fe400078e0000 */
[----:B------:R-:W-:Y:S01]  /*20730*/  IMAD.MOV.U32 R102, RZ, RZ, R10 ;  /* 0x000000ffff667224 */ /* 0x000fe200078e000a */
[----:B------:R-:W-:Y:S01]  /*20740*/  HMMA.16816.F32.BF16 R240, R24, R30, R104 ;  /* 0x0000001e18f0723c */ /* 0x000fe20000041868 */
[----:B------:R-:W-:Y:S01]  /*20750*/  MOV R10, R215 ;  /* 0x000000d7000a7202 */ /* 0x000fe20000000f00 */
[----:B------:R-:W-:Y:S01]  /*20760*/  IMAD.MOV.U32 R131, RZ, RZ, R214 ;  /* 0x000000ffff837224 */ /* 0x000fe200078e00d6 */
[----:B------:R-:W-:Y:S01]  /*20770*/  MOV R217, R229 ;  /* 0x000000e500d97202 */ /* 0x000fe20000000f00 */
[----:B------:R-:W-:-:S04]  /*20780*/  IMAD.MOV.U32 R0, RZ, RZ, R213 ;  /* 0x000000ffff007224 */ /* 0x000fc800078e00d5 */
[C---:B-1----:R-:W-:Y:S01]  /*20790*/  HMMA.16816.F32.BF16 R236, R24.reuse, R20, R124 ;  /* 0x0000001418ec723c */ /* 0x042fe2000004187c */
[----:B------:R-:W-:Y:S01]  /*207a0*/  MOV R104, R100 ;  /* 0x0000006400687202 */ /* 0x000fe20000000f00 */
[----:B------:R-:W-:Y:S01]  /*207b0*/  IMAD.MOV.U32 R105, RZ, RZ, R101 ;  /* 0x000000ffff697224 */ /* 0x000fe200078e0065 */
[----:B------:R-:W-:Y:S01]  /*207c0*/  MOV R107, R103 ;  /* 0x00000067006b7202 */ /* 0x000fe20000000f00 */
[----:B------:R-:W-:Y:S01]  /*207d0*/  IMAD.MOV.U32 R106, RZ, RZ, R102 ;  /* 0x000000ffff6a7224 */ /* 0x000fe200078e0066 */
[----:B------:R-:W-:Y:S01]  /*207e0*/  MOV R128, R34 ;  /* 0x0000002200807202 */ /* 0x000fe20000000f00 */
[----:B------:R-:W-:Y:S01]  /*207f0*/  IMAD.MOV.U32 R110, RZ, RZ, R230 ;  /* 0x000000ffff6e7224 */ /* 0x000fe200078e00e6 */
[----:B------:R-:W-:Y:S01]  /*20800*/  LDSM.16.M88.4 R28, [R96+0x5800] ;  /* 0x00580000601c783b */ /* 0x000fe20000000200 */
[----:B--2---:R-:W-:Y:S01]  /*20810*/  HMMA.16816.F32.BF16 R100, R24, R40, R200 ;  /* 0x000000281864723c */ /* 0x004fe200000418c8 */
[----:B------:R-:W-:Y:S01]  /*20820*/  IMAD.MOV.U32 R124, RZ, RZ, R91 ;  /* 0x000000ffff7c7224 */ /* 0x000fe200078e005b */
[----:B------:R-:W-:Y:S01]  /*20830*/  MOV R125, R90 ;  /* 0x0000005a007d7202 */ /* 0x000fe20000000f00 */
[----:B------:R-:W-:-:S02]  /*20840*/  IMAD.MOV.U32 R126, RZ, RZ, R89 ;  /* 0x000000ffff7e7224 */ /* 0x000fc400078e0059 */
[----:B------:R-:W-:Y:S02]  /*20850*/  IMAD.MOV.U32 R127, RZ, RZ, R88 ;  /* 0x000000ffff7f7224 */ /* 0x000fe400078e0058 */
[----:B------:R-:W-:Y:S01]  /*20860*/  MOV R200, R112 ;  /* 0x0000007000c87202 */ /* 0x000fe20000000f00 */
[----:B------:R-:W-:Y:S01]  /*20870*/  IMAD.MOV.U32 R41, RZ, RZ, R113 ;  /* 0x000000ffff297224 */ /* 0x000fe200078e0071 */
[----:B------:R-:W-:Y:S01]  /*20880*/  HMMA.16816.F32.BF16 R88, R24, R42, R56 ;  /* 0x0000002a1858723c */ /* 0x000fe20000041838 */
[----:B------:R-:W-:Y:S02]  /*20890*/  IMAD.MOV.U32 R112, RZ, RZ, R144 ;  /* 0x000000ffff707224 */ /* 0x000fe400078e0090 */
[----:B------:R-:W-:Y:S01]  /*208a0*/  IMAD.MOV.U32 R40, RZ, RZ, R114 ;  /* 0x000000ffff287224 */ /* 0x000fe200078e0072 */
[----:B------:R1:W5:Y:S01]  /*208b0*/  LDL.LU R144, [R1+0x180] ;  /* 0x0001800001907983 */ /* 0x0003620000300800 */
[----:B------:R-:W-:Y:S01]  /*208c0*/  IMAD.MOV.U32 R113, RZ, RZ, R143 ;  /* 0x000000ffff717224 */ /* 0x000fe200078e008f */
[----:B------:R-:W-:-:S02]  /*208d0*/  MOV R114, R142 ;  /* 0x0000008e00727202 */ /* 0x000fc40000000f00 */
[----:B------:R-:W-:Y:S01]  /*208e0*/  MOV R43, R115 ;  /* 0x00000073002b7202 */ /* 0x000fe20000000f00 */
[----:B------:R1:W5:Y:S01]  /*208f0*/  LDL.LU R143, [R1+0x17c] ;  /* 0x00017c00018f7983 */ /* 0x0003620000300800 */
[----:B------:R-:W-:-:S03]  /*20900*/  IMAD.MOV.U32 R115, RZ, RZ, R141 ;  /* 0x000000ffff737224 */ /* 0x000fc600078e008d */
[----:B------:R1:W5:Y:S04]  /*20910*/  LDL.LU R142, [R1+0x178] ;  /* 0x00017800018e7983 */ /* 0x0003680000300800 */
[----:B------:R1:W5:Y:S04]  /*20920*/  LDL.LU R141, [R1+0x174] ;  /* 0x00017400018d7983 */ /* 0x0003680000300800 */
[----:B------:R-:W2:Y:S01]  /*20930*/  LDL.LU R201, [R1+0xb8] ;  /* 0x0000b80001c97983 */ /* 0x000ea20000300800 */
[----:B---3--:R-:W-:Y:S01]  /*20940*/  HMMA.16816.F32.BF16 R212, R24, R12, R76 ;  /* 0x0000000c18d4723c */ /* 0x008fe2000004184c */
[----:B------:R-:W-:-:S02]  /*20950*/  IMAD.MOV.U32 R111, RZ, RZ, R228 ;  /* 0x000000ffff6f7224 */ /* 0x000fc400078e00e4 */
[----:B------:R-:W-:Y:S01]  /*20960*/  IMAD.MOV.U32 R129, RZ, RZ, R33 ;  /* 0x000000ffff817224 */ /* 0x000fe200078e0021 */
[----:B------:R-:W3:Y:S01]  /*20970*/  LDL.LU R202, [R1+0xbc] ;  /* 0x0000bc0001ca7983 */ /* 0x000ee20000300800 */
[----:B------:R-:W-:-:S03]  /*20980*/  IMAD.MOV.U32 R130, RZ, RZ, R32 ;  /* 0x000000ffff827224 */ /* 0x000fc600078e0020 */
[C---:B------:R-:W-:Y:S01]  /*20990*/  HMMA.16816.F32.BF16 R176, R24.reuse, R14, R72 ;  /* 0x0000000e18b0723c */ /* 0x040fe20000041848 */
[----:B------:R-:W4:Y:S04]  /*209a0*/  LDSM.16.M88.4 R12, [R96+0x6800] ;  /* 0x00680000600c783b */ /* 0x000f280000000200 */
[----:B------:R-:W-:Y:S03]  /*209b0*/  LDSM.16.M88.4 R32, [R96+0x7800] ;  /* 0x007800006020783b */ /* 0x000fe60000000200 */
[----:B------:R-:W-:Y:S01]  /*209c0*/  HMMA.16816.F32.BF16 R228, R24, R22, R80 ;  /* 0x0000001618e4723c */ /* 0x000fe20000041850 */
[----:B------:R-:W1:Y:S01]  /*209d0*/  LDSM.16.M88.4 R20, [R96+0x6000] ;  /* 0x006000006014783b */ /* 0x000e620000000200 */
[----:B------:R-:W-:-:S02]  /*209e0*/  IMAD.MOV.U32 R42, RZ, RZ, R131 ;  /* 0x000000ffff2a7224 */ /* 0x000fc400078e0083 */
[----:B------:R-:W-:-:S04]  /*209f0*/  IMAD.MOV.U32 R131, RZ, RZ, R249 ;  /* 0x000000ffff837224 */ /* 0x000fc800078e00f9 */
[C---:B----4-:R-:W-:Y:S07]  /*20a00*/  HMMA.16816.F32.BF16 R72, R24.reuse, R12, R196 ;  /* 0x0000000c1848723c */ /* 0x050fee00000418c4 */
[----:B------:R-:W-:Y:S01]  /*20a10*/  IMAD.MOV.U32 R197, RZ, RZ, R50 ;  /* 0x000000ffffc57224 */ /* 0x000fe200078e0032 */
[----:B-1----:R-:W-:Y:S01]  /*20a20*/  HMMA.16816.F32.BF16 R76, R24, R20, R192 ;  /* 0x00000014184c723c */ /* 0x002fe200000418c0 */
[----:B------:R-:W-:Y:S01]  /*20a30*/  IMAD.MOV.U32 R198, RZ, RZ, R49 ;  /* 0x000000ffffc67224 */ /* 0x000fe200078e0031 */
[----:B------:R-:W-:Y:S01]  /*20a40*/  MOV R199, R48 ;  /* 0x0000003000c77202 */ /* 0x000fe20000000f00 */
[----:B------:R-:W-:-:S02]  /*20a50*/  IMAD.MOV.U32 R196, RZ, RZ, R197 ;  /* 0x000000ffffc47224 */ /* 0x000fc400078e00c5 */
[----:B------:R-:W-:Y:S02]  /*20a60*/  IMAD.MOV.U32 R197, RZ, RZ, R198 ;  /* 0x000000ffffc57224 */ /* 0x000fe400078e00c6 */
[----:B------:R-:W-:Y:S01]  /*20a70*/  IMAD.MOV.U32 R192, RZ, RZ, R92 ;  /* 0x000000ffffc07224 */ /* 0x000fe200078e005c */
[----:B------:R-:W-:Y:S01]  /*20a80*/  HMMA.16816.F32.BF16 R56, R24, R32, R204 ;  /* 0x000000201838723c */ /* 0x000fe200000418cc */
[----:B------:R-:W-:Y:S01]  /*20a90*/  MOV R195, R84 ;  /* 0x0000005400c37202 */ /* 0x000fe20000000f00 */
[----:B------:R-:W-:Y:S01]  /*20aa0*/  IMAD.MOV.U32 R193, RZ, RZ, R111 ;  /* 0x000000ffffc17224 */ /* 0x000fe200078e006f */
[----:B------:R-:W-:Y:S01]  /*20ab0*/  MOV R198, R199 ;  /* 0x000000c700c67202 */ /* 0x000fe20000000f00 */
[----:B------:R-:W-:-:S03]  /*20ac0*/  IMAD.MOV.U32 R194, RZ, RZ, R110 ;  /* 0x000000ffffc27224 */ /* 0x000fc600078e006e */
        /* <DEDUP_REMOVED lines=9> */
[----:B------:R-:W-:Y:S01]  /*20b60*/  IMAD.MOV.U32 R203, RZ, RZ, R193 ;  /* 0x000000ffffcb7224 */ /* 0x000fe200078e00c1 */
[----:B------:R-:W-:-:S02]  /*20b70*/  MOV R192, R36 ;  /* 0x0000002400c07202 */ /* 0x000fc40000000f00 */
[----:B------:R1:W5:Y:S01]  /*20b80*/  LDL.LU R119, [R1+0x168] ;  /* 0x0001680001777983 */ /* 0x0003620000300800 */
[----:B------:R-:W-:Y:S01]  /*20b90*/  HMMA.16816.F32.BF16 R84, R24, R34, R208 ;  /* 0x000000221854723c */ /* 0x000fe200000418d0 */
[----:B------:R-:W-:Y:S02]  /*20ba0*/  IMAD.MOV.U32 R204, RZ, RZ, R195 ;  /* 0x000000ffffcc7224 */ /* 0x000fe400078e00c3 */
[----:B------:R-:W4:Y:S01]  /*20bb0*/  LDL.LU R249, [R1+0xe0] ;  /* 0x0000e00001f97983 */ /* 0x000f220000300800 */
[----:B------:R-:W-:Y:S01]  /*20bc0*/  IMAD.MOV.U32 R193, RZ, RZ, R2 ;  /* 0x000000ffffc17224 */ /* 0x000fe200078e0002 */
[----:B------:R-:W-:Y:S02]  /*20bd0*/  MOV R195, R7 ;  /* 0x0000000700c37202 */ /* 0x000fe40000000f00 */
[----:B------:R1:W5:Y:S01]  /*20be0*/  LDL.LU R36, [R1+0x164] ;  /* 0x0001640001247983 */ /* 0x0003620000300800 */
[----:B------:R-:W-:Y:S01]  /*20bf0*/  MOV R211, R194 ;  /* 0x000000c200d37202 */ /* 0x000fe20000000f00 */
[----:B------:R-:W-:-:S02]  /*20c00*/  IMAD.MOV.U32 R194, RZ, RZ, R248 ;  /* 0x000000ffffc27224 */ /* 0x000fc400078e00f8 */
[----:B------:R1:W5:Y:S04]  /*20c10*/  LDL.LU R2, [R1+0x160] ;  /* 0x0001600001027983 */ /* 0x0003680000300800 */
[----:B------:R-:W4:Y:S04]  /*20c20*/  LDL.LU R7, [R1+0xe4] ;  /* 0x0000e40001077983 */ /* 0x000f280000300800 */
[----:B------:R-:W4:Y:S01]  /*20c30*/  LDL.LU R248, [R1+0x104] ;  /* 0x0001040001f87983 */ /* 0x000f220000300800 */
[C---:B------:R-:W-:Y:S03]  /*20c40*/  HMMA.16816.F32.BF16 R120, R24.reuse, R28, R120 ;  /* 0x0000001c1878723c */ /* 0x040fe60000041878 */
[----:B------:R-:W1:Y:S05]  /*20c50*/  LDSM.16.M88.4 R32, [R96+0x9800] ;  /* 0x009800006020783b */ /* 0x000e6a0000000200 */
[C---:B------:R-:W-:Y:S01]  /*20c60*/  HMMA.16816.F32.BF16 R52, R24.reuse, R30, R68 ;  /* 0x0000001e1834723c */ /* 0x040fe20000041844 */
[----:B------:R-:W1:Y:S07]  /*20c70*/  LDSM.16.M88.4 R28, [R96+0x8000] ;  /* 0x00800000601c783b */ /* 0x000e6e0000000200 */
[----:B------:R-:W-:Y:S01]  /*20c80*/  HMMA.16816.F32.BF16 R92, R24, R22, R64 ;  /* 0x00000016185c723c */ /* 0x000fe20000041840 */
[----:B------:R-:W1:Y:S01]  /*20c90*/  LDSM.16.M88.4 R20, [R96+0x8800] ;  /* 0x008800006014783b */ /* 0x000e620000000200 */
[----:B------:R-:W-:-:S06]  /*20ca0*/  MOV R111, R51 ;  /* 0x00000033006f7202 */ /* 0x000fcc0000000f00 */
[----:B------:R-:W-:Y:S01]  /*20cb0*/  HMMA.16816.F32.BF16 R48, R24, R14, R60 ;  /* 0x0000000e1830723c */ /* 0x000fe2000004183c */
[----:B------:R-:W1:Y:S01]  /*20cc0*/  LDSM.16.M88.4 R12, [R96+0x9000] ;  /* 0x00900000600c783b */ /* 0x000e620000000200 */
[----:B------:R-:W-:Y:S01]  /*20cd0*/  MOV R108, R99 ;  /* 0x00000063006c7202 */ /* 0x000fe20000000f00 */
[----:B------:R-:W-:Y:S02]  /*20ce0*/  IMAD.MOV.U32 R109, RZ, RZ, R98 ;  /* 0x000000ffff6d7224 */ /* 0x000fe400078e0062 */
[----:B------:R-:W-:-:S07]  /*20cf0*/  IMAD.MOV.U32 R110, RZ, RZ, R97 ;  /* 0x000000ffff6e7224 */ /* 0x000fce00078e0061 */
[C---:B-1----:R-:W-:Y:S08]  /*20d00*/  HMMA.16816.F32.BF16 R108, R24.reuse, R32, R108 ;  /* 0x00000020186c723c */ /* 0x042ff0000004186c */
[C---:B------:R-:W-:Y:S08]  /*20d10*/  HMMA.16816.F32.BF16 R68, R24.reuse, R28, R220 ;  /* 0x0000001c1844723c */ /* 0x040ff000000418dc */
[C---:B------:R-:W-:Y:S01]  /*20d20*/  HMMA.16816.F32.BF16 R64, R24.reuse, R30, R224 ;  /* 0x0000001e1840723c */ /* 0x040fe200000418e0 */
[----:B------:R-:W-:Y:S07]  /*20d30*/  LDSM.16.M88.4 R28, [R42] ;  /* 0x000000002a1c783b */ /* 0x000fee0000000200 */
[C---:B------:R-:W-:Y:S08]  /*20d40*/  HMMA.16816.F32.BF16 R60, R24.reuse, R20, R232 ;  /* 0x00000014183c723c */ /* 0x040ff000000418e8 */
[C---:B------:R-:W-:Y:S01]  /*20d50*/  HMMA.16816.F32.BF16 R80, R24.reuse, R22, R44 ;  /* 0x000000161850723c */ /* 0x040fe2000004182c */
[----:B------:R-:W1:Y:S07]  /*20d60*/  LDSM.16.M88.4 R20, [R3] ;  /* 0x000000000314783b */ /* 0x000e6e0000000200 */
[----:B------:R-:W-:Y:S01]  /*20d70*/  HMMA.16816.F32.BF16 R112, R24, R34, R112 ;  /* 0x000000221870723c */ /* 0x000fe20000041870 */
[----:B------:R-:W-:Y:S01]  /*20d80*/  IMAD.MOV.U32 R208, RZ, RZ, R204 ;  /* 0x000000ffffd07224 */ /* 0x000fe200078e00cc */
[----:B------:R-:W-:Y:S01]  /*20d90*/  MOV R210, R206 ;  /* 0x000000ce00d27202 */ /* 0x000fe20000000f00 */
[----:B------:R-:W-:-:S05]  /*20da0*/  IMAD.MOV.U32 R209, RZ, RZ, R205 ;  /* 0x000000ffffd17224 */ /* 0x000fca00078e00cd */
[----:B------:R-:W-:Y:S01]  /*20db0*/  HMMA.16816.F32.BF16 R96, R24, R12, R244 ;  /* 0x0000000c1860723c */ /* 0x000fe200000418f4 */
[----:B------:R-:W-:Y:S01]  /*20dc0*/  IMAD.MOV.U32 R204, RZ, RZ, R43 ;  /* 0x000000ffffcc7224 */ /* 0x000fe200078e002b */
[----:B------:R-:W-:-:S06]  /*20dd0*/  MOV R205, R40 ;  /* 0x0000002800cd7202 */ /* 0x000fcc0000000f00 */
[----:B------:R-:W-:Y:S01]  /*20de0*/  HMMA.16816.F32.BF16 R104, R24, R14, R104 ;  /* 0x0000000e1868723c */ /* 0x000fe20000041868 */
[----:B------:R1:W2:Y:S01]  /*20df0*/  LDSM.16.M88.4 R12, [R211] ;  /* 0x00000000d30c783b */ /* 0x0002a20000000200 */
[----:B------:R-:W-:-:S06]  /*20e00*/  IMAD.MOV.U32 R206, RZ, RZ, R41 ;  /* 0x000000ffffce7224 */ /* 0x000fcc00078e0029 */
[C---:B-1----:R-:W-:Y:S08]  /*20e10*/  HMMA.16816.F32.BF16 R172, R20.reuse, R28, R172 ;  /* 0x0000001c14ac723c */ /* 0x042ff000000418ac */
[C---:B------:R-:W-:Y:S01]  /*20e20*/  HMMA.16816.F32.BF16 R192, R20.reuse, R30, R192 ;  /* 0x0000001e14c0723c */ /* 0x040fe200000418c0 */
[----:B------:R-:W-:Y:S02]  /*20e30*/  IMAD.MOV.U32 R211, RZ, RZ, R207 ;  /* 0x000000ffffd37224 */ /* 0x000fe400078e00cf */
[----:B------:R-:W-:Y:S01]  /*20e40*/  IMAD.MOV.U32 R207, RZ, RZ, R200 ;  /* 0x000000ffffcf7224 */ /* 0x000fe200078e00c8 */
[----:B--2---:R-:W1:Y:S04]  /*20e50*/  LDSM.16.M88.4 R32, [R201] ;  /* 0x00000000c920783b */ /* 0x004e680000000200 */
[----:B---3--:R2:W3:Y:S01]  /*20e60*/  LDSM.16.M88.4 R40, [R202] ;  /* 0x00000000ca28783b */ /* 0x0084e20000000200 */
[C---:B------:R-:W-:Y:S08]  /*20e70*/  HMMA.16816.F32.BF16 R124, R20.reuse, R12, R124 ;  /* 0x0000000c147c723c */ /* 0x040ff0000004187c */
[C---:B------:R-:W-:Y:S08]  /*20e80*/  HMMA.16816.F32.BF16 R128, R20.reuse, R14, R128 ;  /* 0x0000000e1480723c */ /* 0x040ff00000041880 */
[----:B-1----:R-:W-:Y:S01]  /*20e90*/  HMMA.16816.F32.BF16 R28, R20, R32, R196 ;  /* 0x00000020141c723c */ /* 0x002fe200000418c4 */
[----:B--2---:R-:W-:Y:S01]  /*20ea0*/  MOV R202, R203 ;  /* 0x000000cb00ca7202 */ /* 0x004fe20000000f00 */
[----:B------:R-:W-:-:S02]  /*20eb0*/  IMAD.MOV.U32 R203, RZ, RZ, R0 ;  /* 0x000000ffffcb7224 */ /* 0x000fc400078e0000 */
[----:B------:R-:W2:Y:S11]  /*20ec0*/  LD.E R0, [R18.64+0x18c] ;  /* 0x00018c0612007980 */ /* 0x000eb6000c101900 */
[----:B------:R-:W-:Y:S09]  /*20ed0*/  @!UPT UIADD3 URZ, URZ, URZ, URZ ;  /* 0x0000003f3f3ff290 */ /* 0x000ff2000fffe03f */
[----:B------:R-:W-:Y:S01]  /*20ee0*/  MOV R197, R29 ;  /* 0x0000001d00c57202 */ /* 0x000fe20000000f00 */
[----:B------:R-:W-:Y:S01]  /*20ef0*/  IMAD.MOV.U32 R196, RZ, RZ, R28 ;  /* 0x000000ffffc47224 */ /* 0x000fe200078e001c */
[----:B----4-:R1:W4:Y:S04]  /*20f00*/  LDSM.16.M88.4 R24, [R249] ;  /* 0x00000000f918783b */ /* 0x0103280000000200 */
[----:B------:R3:W4:Y:S01]  /*20f10*/  LDSM.16.M88.4 R12, [R7] ;  /* 0x00000000070c783b */ /* 0x0007220000000200 */
[----:B------:R-:W-:Y:S01]  /*20f20*/  IMAD.MOV.U32 R199, RZ, RZ, R136 ;  /* 0x000000ffffc77224 */ /* 0x000fe200078e0088 */
[----:B------:R-:W-:Y:S01]  /*20f30*/  MOV R198, R133 ;  /* 0x0000008500c67202 */ /* 0x000fe20000000f00 */
[----:B------:R-:W-:Y:S01]  /*20f40*/  IMAD.MOV.U32 R226, RZ, RZ, R118 ;  /* 0x000000ffffe27224 */ /* 0x000fe200078e0076 */
[----:B------:R-:W-:Y:S01]  /*20f50*/  LDSM.16.M88.4 R44, [R202] ;  /* 0x00000000ca2c783b */ /* 0x000fe20000000200 */
[----:B-1----:R-:W-:-:S02]  /*20f60*/  IMAD.MOV.U32 R249, RZ, RZ, R30 ;  /* 0x000000fffff97224 */ /* 0x002fc400078e001e */
[----:B---3--:R-:W-:Y:S01]  /*20f70*/  IMAD.MOV.U32 R7, RZ, RZ, R248 ;  /* 0x000000ffff077224 */ /* 0x008fe200078e00f8 */
[----:B------:R-:W-:Y:S02]  /*20f80*/  MOV R248, R31 ;  /* 0x0000001f00f87202 */ /* 0x000fe40000000f00 */
[C---:B------:R-:W-:Y:S08]  /*20f90*/  HMMA.16816.F32.BF16 R28, R20.reuse, R34, R208 ;  /* 0x00000022141c723c */ /* 0x040ff000000418d0 */
[----:B------:R-:W-:Y:S11]  /*20fa0*/  HMMA.16816.F32.BF16 R32, R20, R40, R204 ;  /* 0x000000281420723c */ /* 0x000ff600000418cc */
[----:B------:R-:W-:Y:S05]  /*20fb0*/  @!UPT UIADD3 URZ, URZ, URZ, URZ ;  /* 0x0000003f3f3ff290 */ /* 0x000fea000fffe03f */
[----:B------:R-:W-:Y:S01]  /*20fc0*/  IMAD.MOV.U32 R223, RZ, RZ, R29 ;  /* 0x000000ffffdf7224 */ /* 0x000fe200078e001d */
[----:B------:R-:W-:Y:S01]  /*20fd0*/  MOV R221, R31 ;  /* 0x0000001f00dd7202 */ /* 0x000fe20000000f00 */
[----:B------:R-:W-:Y:S02]  /*20fe0*/  IMAD.MOV.U32 R222, RZ, RZ, R30 ;  /* 0x000000ffffde7224 */ /* 0x000fe400078e001e */
[----:B------:R-:W-:Y:S02]  /*20ff0*/  IMAD.MOV.U32 R220, RZ, RZ, R28 ;  /* 0x000000ffffdc7224 */ /* 0x000fe400078e001c */
[----:B------:R1:W3:Y:S02]  /*21000*/  LDSM.16.M88.4 R28, [R217] ;  /* 0x00000000d91c783b */ /* 0x0002e40000000200 */
[----:B------:R-:W-:Y:S01]  /*21010*/  MOV R136, R33 ;  /* 0x0000002100887202 */ /* 0x000fe20000000f00 */
[----:B------:R-:W-:Y:S02]  /*21020*/  IMAD.MOV.U32 R133, RZ, RZ, R34 ;  /* 0x000000ffff857224 */ /* 0x000fe400078e0022 */
[----:B------:R-:W-:-:S02]  /*21030*/  IMAD.MOV.U32 R118, RZ, RZ, R35 ;  /* 0x000000ffff767224 */ /* 0x000fc400078e0023 */
[----:B-1----:R-:W-:Y:S02]  /*21040*/  IMAD.MOV.U32 R217, RZ, RZ, R32 ;  /* 0x000000ffffd97224 */ /* 0x002fe400078e0020 */
[C---:B------:R-:W-:Y:S01]  /*21050*/  HMMA.16816.F32.BF16 R32, R20.reuse, R42, R240 ;  /* 0x0000002a1420723c */ /* 0x040fe200000418f0 */
[----:B------:R-:W-:Y:S01]  /*21060*/  MOV R227, R203 ;  /* 0x000000cb00e37202 */ /* 0x000fe20000000f00 */
[----:B------:R1:W1:Y:S11]  /*21070*/  LDSM.16.M88.4 R40, [R10] ;  /* 0x000000000a28783b */ /* 0x0002760000000200 */
[----:B------:R-:W-:Y:S11]  /*21080*/  @!UPT UIADD3 URZ, URZ, URZ, URZ ;  /* 0x0000003f3f3ff290 */ /* 0x000ff6000fffe03f */
[----:B------:R-:W-:Y:S01]  /*21090*/  IMAD.MOV.U32 R205, RZ, RZ, R32 ;  /* 0x000000ffffcd7224 */ /* 0x000fe200078e0020 */
[----:B------:R-:W-:Y:S01]  /*210a0*/  MOV R203, R34 ;  /* 0x0000002200cb7202 */ /* 0x000fe20000000f00 */
[----:B------:R-:W-:Y:S02]  /*210b0*/  IMAD.MOV.U32 R204, RZ, RZ, R33 ;  /* 0x000000ffffcc7224 */ /* 0x000fe400078e0021 */
[----:B------:R-:W-:Y:S02]  /*210c0*/  IMAD.MOV.U32 R202, RZ, RZ, R35 ;  /* 0x000000ffffca7224 */ /* 0x000fe400078e0023 */
[C---:B----4-:R-:W-:Y:S08]  /*210d0*/  HMMA.16816.F32.BF16 R32, R20.reuse, R24, R236 ;  /* 0x000000181420723c */ /* 0x050ff000000418ec */
[C---:B------:R-:W-:Y:S11]  /*210e0*/  HMMA.16816.F32.BF16 R24, R20.reuse, R26, R228 ;  /* 0x0000001a1418723c */ /* 0x040ff600000418e4 */
[----:B------:R-:W-:Y:S11]  /*210f0*/  @!UPT UIADD3 URZ, URZ, URZ, URZ ;  /* 0x0000003f3f3ff290 */ /* 0x000ff6000fffe03f */
[----:B------:R-:W-:Y:S02]  /*21100*/  @!UPT UIADD3 URZ, URZ, URZ, URZ ;  /* 0x0000003f3f3ff290 */ /* 0x000fe4000fffe03f */
[----:B------:R-:W-:Y:S01]  /*21110*/  IMAD.MOV.U32 R211, RZ, RZ, R26 ;  /* 0x000000ffffd37224 */ /* 0x000fe200078e001a */
[----:B------:R-:W-:Y:S01]  /*21120*/  MOV R201, R24 ;  /* 0x0000001800c97202 */ /* 0x000fe20000000f00 */
[----:B------:R-:W-:Y:S02]  /*21130*/  IMAD.MOV.U32 R210, RZ, RZ, R27 ;  /* 0x000000ffffd27224 */ /* 0x000fe400078e001b */
[----:B------:R-:W-:Y:S02]  /*21140*/  IMAD.MOV.U32 R200, RZ, RZ, R25 ;  /* 0x000000ffffc87224 */ /* 0x000fe400078e0019 */
[C---:B------:R-:W-:Y:S08]  /*21150*/  HMMA.16816.F32.BF16 R24, R20.reuse, R12, R212 ;  /* 0x0000000c1418723c */ /* 0x040ff000000418d4 */
[----:B------:R-:W-:Y:S01]  /*21160*/  HMMA.16816.F32.BF16 R12, R20, R14, R176 ;  /* 0x0000000e140c723c */ /* 0x000fe200000418b0 */
[----:B------:R-:W-:Y:S01]  /*21170*/  MOV R234, R9 ;  /* 0x0000000900ea7202 */ /* 0x000fe20000000f00 */
[----:B------:R-:W-:-:S06]  /*21180*/  IMAD.MOV.U32 R235, RZ, RZ, R116 ;  /* 0x000000ffffeb7224 */ /* 0x000fcc00078e0074 */
[----:B---3--:R-:W-:Y:S01]  /*21190*/  HMMA.16816.F32.BF16 R244, R20, R30, R52 ;  /* 0x0000001e14f4723c */ /* 0x008fe20000041834 */
[----:B------:R-:W-:Y:S01]  /*211a0*/  IMAD.MOV.U32 R209, RZ, RZ, R32 ;  /* 0x000000ffffd17224 */ /* 0x000fe200078e0020 */
[----:B------:R-:W-:Y:S01]  /*211b0*/  MOV R208, R33 ;  /* 0x0000002100d07202 */ /* 0x000fe20000000f00 */
[----:B------:R-:W-:Y:S01]  /*211c0*/  IMAD.MOV.U32 R207, RZ, RZ, R34 ;  /* 0x000000ffffcf7224 */ /* 0x000fe200078e0022 */
[----:B------:R-:W-:Y:S01]  /*211d0*/  MOV R225, R38 ;  /* 0x0000002600e17202 */ /* 0x000fe20000000f00 */
[----:B------:R-:W-:Y:S01]  /*211e0*/  IMAD.MOV.U32 R206, RZ, RZ, R35 ;  /* 0x000000ffffce7224 */ /* 0x000fe200078e0023 */
[----:B------:R-:W-:Y:S10]  /*211f0*/  LDSM.16.M88.4 R52, [R199] ;  /* 0x00000000c734783b */ /* 0x000ff40000000200 */
[----:B------:R-:W-:Y:S01]  /*21200*/  IMAD.MOV.U32 R215, RZ, RZ, R12 ;  /* 0x000000ffffd77224 */ /* 0x000fe200078e000c */
[----:B------:R-:W-:Y:S01]  /*21210*/  MOV R213, R14 ;  /* 0x0000000e00d57202 */ /* 0x000fe20000000f00 */
[----:B------:R-:W-:-:S02]  /*21220*/  IMAD.MOV.U32 R214, RZ, RZ, R13 ;  /* 0x000000ffffd67224 */ /* 0x000fc400078e000d */
[----:B------:R-:W-:Y:S01]  /*21230*/  IMAD.MOV.U32 R212, RZ, RZ, R15 ;  /* 0x000000ffffd47224 */ /* 0x000fe200078e000f */
[----:B------:R-:W-:Y:S01]  /*21240*/  MOV R116, R24 ;  /* 0x0000001800747202 */ /* 0x000fe20000000f00 */
[C---:B------:R-:W-:Y:S01]  /*21250*/  HMMA.16816.F32.BF16 R12, R20.reuse, R28, R120 ;  /* 0x0000001c140c723c */ /* 0x040fe20000041878 */
[----:B-1----:R-:W-:Y:S01]  /*21260*/  IMAD.MOV.U32 R10, RZ, RZ, R25 ;  /* 0x000000ffff0a7224 */ /* 0x002fe200078e0019 */
[----:B------:R-:W-:Y:S01]  /*21270*/  MOV R3, R27 ;  /* 0x0000001b00037202 */ /* 0x000fe20000000f00 */
[----:B------:R-:W-:Y:S01]  /*21280*/  IMAD.MOV.U32 R9, RZ, RZ, R26 ;  /* 0x000000ffff097224 */ /* 0x000fe200078e001a */
[----:B------:R1:W-:Y:S04]  /*21290*/  LDSM.16.M88.4 R32, [R226] ;  /* 0x00000000e220783b */ /* 0x0003e80000000200 */
[----:B------:R-:W-:Y:S01]  /*212a0*/  HMMA.16816.F32.BF16 R28, R20, R44, R76 ;  /* 0x0000002c141c723c */ /* 0x000fe2000004184c */
[----:B------:R3:W4:Y:S01]  /*212b0*/  LDSM.16.M88.4 R24, [R227] ;  /* 0x00000000e318783b */ /* 0x0007220000000200 */
[----:B------:R-:W-:Y:S11]  /*212c0*/  IMAD.MOV.U32 R224, RZ, RZ, R39 ;  /* 0x000000ffffe07224 */ /* 0x000ff600078e0027 */
[----:B------:R-:W-:Y:S03]  /*212d0*/  @!UPT UIADD3 URZ, URZ, URZ, URZ ;  /* 0x0000003f3f3ff290 */ /* 0x000fe6000fffe03f */
[----:B------:R-:W-:Y:S01]  /*212e0*/  MOV R39, R12 ;  /* 0x0000000c00277202 */ /* 0x000fe20000000f00 */
[----:B------:R-:W-:Y:S02]  /*212f0*/  IMAD.MOV.U32 R38, RZ, RZ, R13 ;  /* 0x000000ffff267224 */ /* 0x000fe400078e000d */
[----:B-1----:R-:W-:Y:S02]  /*21300*/  IMAD.MOV.U32 R226, RZ, RZ, R17 ;  /* 0x000000ffffe27224 */ /* 0x002fe400078e0011 */
[----:B------:R-:W-:Y:S02]  /*21310*/  IMAD.MOV.U32 R17, RZ, RZ, R14 ;  /* 0x000000ffff117224 */ /* 0x000fe400078e000e */
[----:B---3--:R-:W-:Y:S01]  /*21320*/  IMAD.MOV.U32 R227, RZ, RZ, R16 ;  /* 0x000000ffffe37224 */ /* 0x008fe200078e0010 */
[----:B------:R-:W-:Y:S02]  /*21330*/  MOV R16, R15 ;  /* 0x0000000f00107202 */ /* 0x000fe40000000f00 */
[----:B------:R1:W3:Y:S01]  /*21340*/  LDSM.16.M88.4 R12, [R7] ;  /* 0x00000000070c783b */ /* 0x0002e20000000200 */
        /* <DEDUP_REMOVED lines=8> */
[----:B------:R-:W-:Y:S01]  /*213d0*/  LDSM.16.M88.4 R48, [R138] ;  /* 0x000000008a30783b */ /* 0x000fe20000000200 */
[----:B------:R-:W-:Y:S01]  /*213e0*/  IMAD.MOV.U32 R4, RZ, RZ, R31 ;  /* 0x000000ffff047224 */ /* 0x000fe200078e001f */
[----:B-1----:R-:W-:Y:S02]  /*213f0*/  MOV R7, R29 ;  /* 0x0000001d00077202 */ /* 0x002fe40000000f00 */
[----:B------:R-:W1:Y:S02]  /*21400*/  LDSM.16.M88.4 R28, [R198] ;  /* 0x00000000c61c783b */ /* 0x000e640000000200 */
[----:B----4-:R-:W-:Y:S01]  /*21410*/  HMMA.16816.F32.BF16 R228, R20, R24, R56 ;  /* 0x0000001814e4723c */ /* 0x010fe20000041838 */
[----:B------:R-:W-:Y:S01]  /*21420*/  MOV R44, R120 ;  /* 0x00000078002c7202 */ /* 0x000fe20000000f00 */
[----:B------:R-:W-:Y:S01]  /*21430*/  IMAD.MOV.U32 R45, RZ, RZ, R121 ;  /* 0x000000ffff2d7224 */ /* 0x000fe200078e0079 */
[----:B------:R4:W1:Y:S01]  /*21440*/  LDSM.16.M88.4 R56, [R77] ;  /* 0x000000004d38783b */ /* 0x0008620000000200 */
[----:B------:R-:W-:Y:S01]  /*21450*/  IMAD.MOV.U32 R120, RZ, RZ, R215 ;  /* 0x000000ffff787224 */ /* 0x000fe200078e00d7 */
[----:B------:R-:W-:Y:S01]  /*21460*/  MOV R121, R214 ;  /* 0x000000d600797202 */ /* 0x000fe20000000f00 */
[----:B------:R-:W-:-:S02]  /*21470*/  IMAD.MOV.U32 R76, RZ, RZ, R222 ;  /* 0x000000ffff4c7224 */ /* 0x000fc400078e00de */
[C---:B------:R-:W-:Y:S07]  /*21480*/  HMMA.16816.F32.BF16 R240, R20.reuse, R46, R92 ;  /* 0x0000002e14f0723c */ /* 0x040fee000004185c */
        /* <DEDUP_REMOVED lines=8> */
[----:B----4-:R-:W-:-:S05]  /*21510*/  MOV R77, R221 ;  /* 0x000000dd004d7202 */ /* 0x010fca0000000f00 */
[C---:B---3--:R-:W-:Y:S08]  /*21520*/  HMMA.16816.F32.BF16 R220, R20.reuse, R12, R68 ;  /* 0x0000000c14dc723c */ /* 0x048ff00000041844 */
[----:B------:R-:W-:Y:S01]  /*21530*/  HMMA.16816.F32.BF16 R212, R20, R14, R64 ;  /* 0x0000000e14d4723c */ /* 0x000fe20000041840 */
[----:B------:R-:W-:Y:S01]  /*21540*/  LDSM.16.M88.4 R12, [R186] ;  /* 0x00000000ba0c783b */ /* 0x000fe20000000200 */
[----:B------:R-:W-:-:S02]  /*21550*/  IMAD.MOV.U32 R79, RZ, RZ, R197 ;  /* 0x000000ffff4f7224 */ /* 0x000fc400078e00c5 */
[----:B------:R-:W-:Y:S01]  /*21560*/  IMAD.MOV.U32 R78, RZ, RZ, R196 ;  /* 0x000000ffff4e7224 */ /* 0x000fe200078e00c4 */
[----:B------:R-:W-:Y:S01]  /*21570*/  MOV R72, R207 ;  /* 0x000000cf00487202 */ /* 0x000fe20000000f00 */
[----:B------:R-:W-:Y:S01]  /*21580*/  IMAD.MOV.U32 R73, RZ, RZ, R206 ;  /* 0x000000ffff497224 */ /* 0x000fe200078e00ce */
[----:B------:R-:W-:Y:S01]  /*21590*/  MOV R74, R205 ;  /* 0x000000cd004a7202 */ /* 0x000fe20000000f00 */
[----:B------:R-:W-:Y:S01]  /*215a0*/  HMMA.16816.F32.BF16 R196, R20, R32, R100 ;  /* 0x0000002014c4723c */ /* 0x000fe20000041864 */
[----:B------:R-:W-:-:S06]  /*215b0*/  IMAD.MOV.U32 R75, RZ, RZ, R204 ;  /* 0x000000ffff4b7224 */ /* 0x000fcc00078e00cc */
[----:B------:R-:W-:Y:S01]  /*215c0*/  MOV R100, R211 ;  /* 0x000000d300647202 */ /* 0x000fe20000000f00 */
[----:B------:R-:W-:Y:S01]  /*215d0*/  IMAD.MOV.U32 R101, RZ, RZ, R210 ;  /* 0x000000ffff657224 */ /* 0x000fe200078e00d2 */
[----:B------:R-:W-:Y:S01]  /*215e0*/  MOV R102, R209 ;  /* 0x000000d100667202 */ /* 0x000fe20000000f00 */
[----:B------:R-:W-:Y:S01]  /*215f0*/  IMAD.MOV.U32 R103, RZ, RZ, R208 ;  /* 0x000000ffff677224 */ /* 0x000fe200078e00d0 */
[C---:B-1----:R-:W-:Y:S08]  /*21600*/  HMMA.16816.F32.BF16 R204, R20.reuse, R30, R80 ;  /* 0x0000001e14cc723c */ /* 0x042ff00000041850 */
[C---:B------:R-:W-:Y:S08]  /*21610*/  HMMA.16816.F32.BF16 R208, R20.reuse, R28, R60 ;  /* 0x0000001c14d0723c */ /* 0x040ff0000004183c */
[C---:B------:R-:W-:Y:S08]  /*21620*/  HMMA.16816.F32.BF16 R28, R20.reuse, R48, R44 ;  /* 0x00000030141c723c */ /* 0x040ff0000004182c */
[----:B------:R-:W-:Y:S01]  /*21630*/  HMMA.16816.F32.BF16 R236, R20, R34, R88 ;  /* 0x0000002214ec723c */ /* 0x000fe20000041858 */
[----:B------:R-:W1:Y:S01]  /*21640*/  LDSM.16.M88.4 R32, [R183+0x800] ;  /* 0x00080000b720783b */ /* 0x000e620000000200 */
[----:B------:R-:W-:Y:S01]  /*21650*/  MOV R92, R203 ;  /* 0x000000cb005c7202 */ /* 0x000fe20000000f00 */
[----:B------:R-:W-:-:S02]  /*21660*/  IMAD.MOV.U32 R93, RZ, RZ, R202 ;  /* 0x000000ffff5d7224 */ /* 0x000fc400078e00ca */
[----:B------:R-:W-:Y:S02]  /*21670*/  LDSM.16.M88.4 R44, [R183+0x1000] ;  /* 0x00100000b72c783b */ /* 0x000fe40000000200 */
[----:B------:R-:W-:Y:S01]  /*21680*/  IMAD.MOV.U32 R88, RZ, RZ, R224 ;  /* 0x000000ffff587224 */ /* 0x000fe200078e00e0 */
[----:B------:R-:W-:Y:S01]  /*21690*/  MOV R90, R226 ;  /* 0x000000e2005a7202 */ /* 0x000fe20000000f00 */
[----:B------:R-:W-:Y:S02]  /*216a0*/  IMAD.MOV.U32 R89, RZ, RZ, R225 ;  /* 0x000000ffff597224 */ /* 0x000fe400078e00e1 */
[----:B------:R-:W-:Y:S02]  /*216b0*/  IMAD.MOV.U32 R91, RZ, RZ, R227 ;  /* 0x000000ffff5b7224 */ /* 0x000fe400078e00e3 */
[C---:B------:R-:W-:Y:S07]  /*216c0*/  HMMA.16816.F32.BF16 R224, R20.reuse, R26, R84 ;  /* 0x0000001a14e0723c */ /* 0x040fee0000041854 */
[----:B------:R-:W-:Y:S01]  /*216d0*/  MOV R86, R201 ;  /* 0x000000c900567202 */ /* 0x000fe20000000f00 */
[----:B------:R-:W-:Y:S01]  /*216e0*/  IMAD.MOV.U32 R87, RZ, RZ, R200 ;  /* 0x000000ffff577224 */ /* 0x000fe200078e00c8 */
[C---:B------:R-:W-:Y:S01]  /*216f0*/  HMMA.16816.F32.BF16 R24, R20.reuse, R50, R88 ;  /* 0x000000321418723c */ /* 0x040fe20000041858 */
[----:B------:R-:W3:Y:S07]  /*21700*/  LDSM.16.M88.4 R48, [R183+0x1800] ;  /* 0x00180000b730783b */ /* 0x000eee0000000200 */
[C---:B------:R-:W-:Y:S08]  /*21710*/  HMMA.16816.F32.BF16 R200, R20.reuse, R52, R96 ;  /* 0x0000003414c8723c */ /* 0x040ff00000041860 */
[C---:B------:R-:W-:Y:S07]  /*21720*/  HMMA.16816.F32.BF16 R88, R20.reuse, R56, R108 ;  /* 0x000000381458723c */ /* 0x040fee000004186c */
[----:B------:R-:W-:Y:S01]  /*21730*/  MOV R110, R100 ;  /* 0x00000064006e7202 */ /* 0x000fe20000000f00 */
[----:B------:R-:W-:Y:S01]  /*21740*/  HMMA.16816.F32.BF16 R96, R20, R54, R104 ;  /* 0x000000361460723c */ /* 0x000fe20000041868 */
[----:B------:R-:W-:Y:S01]  /*21750*/  IMAD.MOV.U32 R111, RZ, RZ, R101 ;  /* 0x000000ffff6f7224 */ /* 0x000fe200078e0065 */
[----:B------:R-:W-:Y:S01]  /*21760*/  MOV R100, R74 ;  /* 0x0000004a00647202 */ /* 0x000fe20000000f00 */
[----:B------:R-:W-:Y:S01]  /*21770*/  IMAD.MOV.U32 R101, RZ, RZ, R75 ;  /* 0x000000ffff657224 */ /* 0x000fe200078e004b */
[----:B------:R-:W-:-:S04]  /*21780*/  MOV R84, R94 ;  /* 0x0000005e00547202 */ /* 0x000fc80000000f00 */
[----:B-1----:R-:W-:Y:S01]  /*21790*/  HMMA.16816.F32.BF16 R60, R12, R32, R124 ;  /* 0x000000200c3c723c */ /* 0x002fe2000004187c */
[----:B------:R-:W-:Y:S01]  /*217a0*/  MOV R106, R72 ;  /* 0x00000048006a7202 */ /* 0x000fe20000000f00 */
[----:B------:R-:W-:-:S06]  /*217b0*/  IMAD.MOV.U32 R107, RZ, RZ, R73 ;  /* 0x000000ffff6b7224 */ /* 0x000fcc00078e0049 */
[----:B------:R-:W-:Y:S01]  /*217c0*/  HMMA.16816.F32.BF16 R64, R12, R34, R128 ;  /* 0x000000220c40723c */ /* 0x000fe20000041880 */
[----:B------:R-:W-:Y:S01]  /*217d0*/  MOV R94, R133 ;  /* 0x00000085005e7202 */ /* 0x000fe20000000f00 */
[----:B------:R-:W-:Y:S01]  /*217e0*/  LDSM.16.M88.4 R32, [R183+0x4800] ;  /* 0x00480000b720783b */ /* 0x000fe20000000200 */
[----:B------:R-:W-:Y:S01]  /*217f0*/  MOV R108, R86 ;  /* 0x00000056006c7202 */ /* 0x000fe20000000f00 */
[----:B------:R-:W-:Y:S01]  /*21800*/  IMAD.MOV.U32 R109, RZ, RZ, R87 ;  /* 0x000000ffff6d7224 */ /* 0x000fe200078e0057 */
[----:B------:R-:W-:Y:S01]  /*21810*/  MOV R80, R78 ;  /* 0x0000004e00507202 */ /* 0x000fe20000000f00 */
[----:B------:R-:W-:Y:S01]  /*21820*/  IMAD.MOV.U32 R85, RZ, RZ, R95 ;  /* 0x000000ffff557224 */ /* 0x000fe200078e005f */
[----:B------:R-:W-:Y:S01]  /*21830*/  MOV R82, R249 ;  /* 0x000000f900527202 */ /* 0x000fe20000000f00 */
[----:B------:R-:W-:Y:S01]  /*21840*/  HMMA.16816.F32.BF16 R72, R20, R58, R112 ;  /* 0x0000003a1448723c */ /* 0x000fe20000041870 */
[----:B------:R-:W-:Y:S01]  /*21850*/  IMAD.MOV.U32 R81, RZ, RZ, R79 ;  /* 0x000000ffff517224 */ /* 0x000fe200078e004f */
[----:B------:R-:W-:Y:S06]  /*21860*/  LDSM.16.M88.4 R52, [R183+0x2000] ;  /* 0x00200000b734783b */ /* 0x000fec0000000200 */
[C---:B------:R-:W-:Y:S01]  /*21870*/  HMMA.16816.F32.BF16 R20, R12.reuse, R40, R28 ;  /* 0x000000280c14723c */ /* 0x040fe2000004181c */
[----:B------:R-:W-:Y:S01]  /*21880*/  IMAD.MOV.U32 R113, RZ, RZ, R10 ;  /* 0x000000ffff717224 */ /* 0x000fe200078e000a */
[----:B------:R-:W-:Y:S01]  /*21890*/  MOV R114, R9 ;  /* 0x0000000900727202 */ /* 0x000fe20000000f00 */
[----:B------:R-:W-:Y:S01]  /*218a0*/  IMAD.MOV.U32 R115, RZ, RZ, R3 ;  /* 0x000000ffff737224 */ /* 0x000fe200078e0003 */
[----:B------:R-:W1:Y:S04]  /*218b0*/  LDSM.16.M88.4 R28, [R183+0x2800] ;  /* 0x00280000b71c783b */ /* 0x000e680000000200 */
[----:B------:R-:W-:Y:S01]  /*218c0*/  HMMA.16816.F32.BF16 R56, R12, R42, R24 ;  /* 0x0000002a0c38723c */ /* 0x000fe20000041818 */
[----:B------:R-:W-:Y:S01]  /*218d0*/  LDSM.16.M88.4 R24, [R183+0x3000] ;  /* 0x00300000b718783b */ /* 0x000fe20000000200 */
[----:B------:R-:W-:Y:S01]  /*218e0*/  MOV R86, R76 ;  /* 0x0000004c00567202 */ /* 0x000fe20000000f00 */
[----:B------:R-:W-:-:S02]  /*218f0*/  IMAD.MOV.U32 R87, RZ, RZ, R77 ;  /* 0x000000ffff577224 */ /* 0x000fc400078e004d */
[----:B------:R-:W-:Y:S01]  /*21900*/  IMAD.MOV.U32 R83, RZ, RZ, R248 ;  /* 0x000000ffff537224 */ /* 0x000fe200078e00f8 */
[----:B------:R-:W-:Y:S01]  /*21910*/  MOV R124, R39 ;  /* 0x00000027007c7202 */ /* 0x000fe20000000f00 */
[----:B------:R-:W-:Y:S01]  /*21920*/  IMAD.MOV.U32 R125, RZ, RZ, R38 ;  /* 0x000000ffff7d7224 */ /* 0x000fe200078e0026 */
[----:B------:R-:W-:Y:S01]  /*21930*/  MOV R126, R17 ;  /* 0x00000011007e7202 */ /* 0x000fe20000000f00 */
[----:B------:R-:W-:-:S07]  /*21940*/  IMAD.MOV.U32 R127, RZ, RZ, R16 ;  /* 0x000000ffff7f7224 */ /* 0x000fce00078e0010 */
[----:B------:R-:W-:Y:S01]  /*21950*/  MOV R3, R20 ;  /* 0x0000001400037202 */ /* 0x000fe20000000f00 */
[----:B------:R-:W-:Y:S01]  /*21960*/  IMAD.MOV.U32 R133, RZ, RZ, R21 ;  /* 0x000000ffff857224 */ /* 0x000fe200078e0015 */
[----:B------:R-:W-:Y:S01]  /*21970*/  MOV R10, R23 ;  /* 0x00000017000a7202 */ /* 0x000fe20000000f00 */
[----:B------:R-:W-:Y:S01]  /*21980*/  IMAD.MOV.U32 R9, RZ, RZ, R22 ;  /* 0x000000ffff097224 */ /* 0x000fe200078e0016 */
[----:B------:R-:W-:Y:S01]  /*21990*/  MOV R104, R102 ;  /* 0x0000006600687202 */ /* 0x000fe20000000f00 */
[----:B------:R-:W4:Y:S01]  /*219a0*/  LDSM.16.M88.4 R20, [R183+0x3800] ;  /* 0x00380000b714783b */ /* 0x000f220000000200 */
[C---:B---3--:R-:W-:Y:S01]  /*219b0*/  HMMA.16816.F32.BF16 R80, R12.reuse, R48, R80 ;  /* 0x000000300c50723c */ /* 0x048fe20000041850 */
[----:B------:R-:W-:Y:S01]  /*219c0*/  IMAD.MOV.U32 R105, RZ, RZ, R103 ;  /* 0x000000ffff697224 */ /* 0x000fe200078e0067 */
[----:B------:R-:W-:Y:S01]  /*219d0*/  MOV R112, R116 ;  /* 0x0000007400707202 */ /* 0x000fe20000000f00 */
[----:B------:R-:W-:Y:S05]  /*219e0*/  LDSM.16.M88.4 R40, [R183+0x4000] ;  /* 0x00400000b728783b */ /* 0x000fea0000000200 */
[C---:B------:R-:W-:Y:S01]  /*219f0*/  HMMA.16816.F32.BF16 R84, R12.reuse, R50, R84 ;  /* 0x000000320c54723c */ /* 0x040fe20000041854 */
[----:B------:R-:W3:Y:S07]  /*21a00*/  LDSM.16.M88.4 R48, [R183+0x5800] ;  /* 0x00580000b730783b */ /* 0x000eee0000000200 */
[C---:B------:R-:W-:Y:S08]  /*21a10*/  HMMA.16816.F32.BF16 R76, R12.reuse, R46, R192 ;  /* 0x0000002e0c4c723c */ /* 0x040ff000000418c0 */
[C---:B------:R-:W-:Y:S01]  /*21a20*/  HMMA.16816.F32.BF16 R68, R12.reuse, R44, R172 ;  /* 0x0000002c0c44723c */ /* 0x040fe200000418ac */
[----:B------:R-:W2:Y:S07]  /*21a30*/  LDSM.16.M88.4 R44, [R183+0x5000] ;  /* 0x00500000b72c783b */ /* 0x000eae0000000200 */
[C---:B-1----:R-:W-:Y:S08]  /*21a40*/  HMMA.16816.F32.BF16 R104, R12.reuse, R28, R104 ;  /* 0x0000001c0c68723c */ /* 0x042ff00000041868 */
[C---:B----4-:R-:W-:Y:S08]  /*21a50*/  HMMA.16816.F32.BF16 R124, R12.reuse, R20, R124 ;  /* 0x000000140c7c723c */ /* 0x050ff0000004187c */
[C---:B------:R-:W-:Y:S01]  /*21a60*/  HMMA.16816.F32.BF16 R128, R12.reuse, R22, R244 ;  /* 0x000000160c80723c */ /* 0x040fe200000418f4 */
[----:B------:R-:W1:Y:S07]  /*21a70*/  LDSM.16.M88.4 R20, [R183+0x7800] ;  /* 0x00780000b714783b */ /* 0x000e6e0000000200 */
[C---:B------:R-:W-:Y:S01]  /*21a80*/  HMMA.16816.F32.BF16 R108, R12.reuse, R30, R108 ;  /* 0x0000001e0c6c723c */ /* 0x040fe2000004186c */
[----:B------:R-:W-:Y:S07]  /*21a90*/  LDSM.16.M88.4 R28, [R183+0x7000] ;  /* 0x00700000b71c783b */ /* 0x000fee0000000200 */
[C---:B------:R-:W-:Y:S08]  /*21aa0*/  HMMA.16816.F32.BF16 R112, R12.reuse, R24, R112 ;  /* 0x000000180c70723c */ /* 0x040ff00000041870 */
[C---:B------:R-:W-:Y:S01]  /*21ab0*/  HMMA.16816.F32.BF16 R120, R12.reuse, R26, R120 ;  /* 0x0000001a0c78723c */ /* 0x040fe20000041878 */
[----:B------:R-:W4:Y:S07]  /*21ac0*/  LDSM.16.M88.4 R24, [R183+0x6000] ;  /* 0x00600000b718783b */ /* 0x000f2e0000000200 */
[C---:B------:R-:W-:Y:S08]  /*21ad0*/  HMMA.16816.F32.BF16 R176, R12.reuse, R32, R176 ;  /* 0x000000200cb0723c */ /* 0x040ff000000418b0 */
[----:B------:R-:W-:Y:S01]  /*21ae0*/  HMMA.16816.F32.BF16 R192, R12, R34, R232 ;  /* 0x000000220cc0723c */ /* 0x000fe200000418e8 */
[----:B------:R-:W1:Y:S01]  /*21af0*/  LDSM.16.M88.4 R32, [R183+0x6800] ;  /* 0x00680000b720783b */ /* 0x000e620000000200 */
[----:B------:R-:W-:Y:S01]  /*21b00*/  MOV R172, R11 ;  /* 0x0000000b00ac7202 */ /* 0x000fe20000000f00 */
[----:B------:R-:W-:Y:S01]  /*21b10*/  IMAD.MOV.U32 R173, RZ, RZ, R7 ;  /* 0x000000ffffad7224 */ /* 0x000fe200078e0007 */
[----:B------:R-:W-:Y:S01]  /*21b20*/  MOV R174, R5 ;  /* 0x0000000500ae7202 */ /* 0x000fe20000000f00 */
[----:B------:R-:W-:-:S02]  /*21b30*/  IMAD.MOV.U32 R175, RZ, RZ, R4 ;  /* 0x000000ffffaf7224 */ /* 0x000fc400078e0004 */
[----:B--2---:R-:W-:Y:S01]  /*21b40*/  FMUL.FTZ R3, R3, R0 ;  /* 0x0000000003037220 */ /* 0x004fe20000410000 */
[C---:B---3--:R-:W-:Y:S01]  /*21b50*/  HMMA.16816.F32.BF16 R224, R12.reuse, R50, R224 ;  /* 0x000000320ce0723c */ /* 0x048fe200000418e0 */
[----:B------:R-:W-:Y:S01]  /*21b60*/  MOV R102, R92 ;  /* 0x0000005c00667202 */ /* 0x000fe20000000f00 */
[----:B------:R-:W-:Y:S01]  /*21b70*/  IMAD.MOV.U32 R103, RZ, RZ, R93 ;  /* 0x000000ffff677224 */ /* 0x000fe200078e005d */
[----:B------:R2:W-:Y:S01]  /*21b80*/  MUFU.TANH R50, R3 ;  /* 0x0000000300327308 */ /* 0x0005e20000002400 */
[----:B------:R-:W-:Y:S01]  /*21b90*/  MOV R92, R217 ;  /* 0x000000d9005c7202 */ /* 0x000fe20000000f00 */
[----:B------:R-:W-:Y:S02]  /*21ba0*/  IMAD.MOV.U32 R93, RZ, RZ, R136 ;  /* 0x000000ffff5d7224 */ /* 0x000fe400078e0088 */
[----:B------:R-:W-:Y:S01]  /*21bb0*/  IMAD.MOV.U32 R95, RZ, RZ, R118 ;  /* 0x000000ffff5f7224 */ /* 0x000fe200078e0076 */
[C---:B------:R-:W-:Y:S08]  /*21bc0*/  HMMA.16816.F32.BF16 R172, R12.reuse, R40, R172 ;  /* 0x000000280cac723c */ /* 0x040ff000000418ac */
[C---:B------:R-:W-:Y:S08]  /*21bd0*/  HMMA.16816.F32.BF16 R196, R12.reuse, R44, R196 ;  /* 0x0000002c0cc4723c */ /* 0x040ff000000418c4 */
[----:B------:R-:W-:Y:S01]  /*21be0*/  HMMA.16816.F32.BF16 R236, R12, R46, R236 ;  /* 0x0000002e0cec723c */ /* 0x000fe200000418ec */
[----:B--2---:R-:W-:-:S07]  /*21bf0*/  FMUL.FTZ R3, R133, R0 ;  /* 0x0000000085037220 */ /* 0x004fce0000410000 */
[----:B------:R-:W-:Y:S01]  /*21c00*/  HMMA.16816.F32.BF16 R228, R12, R48, R228 ;  /* 0x000000300ce4723c */ /* 0x000fe200000418e4 */
[----:B------:R-:W-:Y:S01]  /*21c10*/  MOV R245, R9 ;  /* 0x0000000900f57202 */ /* 0x000fe20000000f00 */
[----:B------:R-:W2:Y:S01]  /*21c20*/  S2R R116, SR_TID.X ;  /* 0x0000000000747919 */ /* 0x000ea20000002100 */
[----:B------:R-:W-:-:S05]  /*21c30*/  DEPBAR.LE SB0, 0x0 ;  /* 0x000080000000791a */ /* 0x000fca0000000000 */
[C---:B------:R-:W-:Y:S08]  /*21c40*/  HMMA.16816.F32.BF16 R40, R12.reuse, R42, R240 ;  /* 0x0000002a0c28723c */ /* 0x040ff000000418f0 */
[C---:B-1----:R-:W-:Y:S01]  /*21c50*/  HMMA.16816.F32.BF16 R240, R12.reuse, R22, R72 ;  /* 0x000000160cf0723c */ /* 0x042fe20000041848 */
[----:B------:R1:W-:Y:S07]  /*21c60*/  MUFU.TANH R75, R3 ;  /* 0x00000003004b7308 */ /* 0x0003ee0000002400 */
[----:B------:R-:W-:Y:S01]  /*21c70*/  HMMA.16816.F32.BF16 R92, R12, R52, R92 ;  /* 0x000000340c5c723c */ /* 0x000fe2000004185c */
[----:B-1----:R-:W-:-:S07]  /*21c80*/  FMUL.FTZ R3, R10, R0 ;  /* 0x000000000a037220 */ /* 0x002fce0000410000 */
[C---:B------:R-:W-:Y:S08]  /*21c90*/  HMMA.16816.F32.BF16 R100, R12.reuse, R54, R100 ;  /* 0x000000360c64723c */ /* 0x040ff00000041864 */
[C---:B----4-:R-:W-:Y:S08]  /*21ca0*/  HMMA.16816.F32.BF16 R220, R12.reuse, R24, R220 ;  /* 0x000000180cdc723c */ /* 0x050ff000000418dc */
[C---:B------:R-:W-:Y:S08]  /*21cb0*/  HMMA.16816.F32.BF16 R212, R12.reuse, R26, R212 ;  /* 0x0000001a0cd4723c */ /* 0x040ff000000418d4 */
[C---:B------:R-:W-:Y:S08]  /*21cc0*/  HMMA.16816.F32.BF16 R208, R12.reuse, R32, R208 ;  /* 0x000000200cd0723c */ /* 0x040ff000000418d0 */
[C---:B------:R-:W-:Y:S08]  /*21cd0*/  HMMA.16816.F32.BF16 R204, R12.reuse, R34, R204 ;  /* 0x000000220ccc723c */ /* 0x040ff000000418cc */
[C---:B------:R-:W-:Y:S08]  /*21ce0*/  HMMA.16816.F32.BF16 R200, R12.reuse, R28, R200 ;  /* 0x0000001c0cc8723c */ /* 0x040ff000000418c8 */
[C---:B------:R-:W-:Y:S08]  /*21cf0*/  HMMA.16816.F32.BF16 R96, R12.reuse, R30, R96 ;  /* 0x0000001e0c60723c */ /* 0x040ff00000041860 */
[----:B------:R-:W-:Y:S01]  /*21d00*/  HMMA.16816.F32.BF16 R232, R12, R20, R88 ;  /* 0x000000140ce8723c */ /* 0x000fe20000041858 */
[----:B------:R1:W-:Y:S02]  /*21d10*/  MUFU.TANH R14, R3 ;  /* 0x00000003000e7308 */ /* 0x0003e40000002400 */
[----:B-1----:R-:W-:-:S06]  /*21d20*/  FMUL.FTZ R3, R56, R0 ;  /* 0x0000000038037220 */ /* 0x002fcc0000410000 */
        /* <DEDUP_REMOVED lines=38> */
[----:B------:R1:W3:Y:S02]  /*21f90*/  MUFU.TANH R51, R3 ;  /* 0x0000000300337308 */ /* 0x0002e40000002400 */
        /* <DEDUP_REMOVED lines=11> */
[----:B------:R1:W4:Y:S02]  /*22050*/  MUFU.TANH R246, R3 ;  /* 0x0000000300f67308 */ /* 0x0003240000002400 */
[----:B-1----:R-:W-:-:S06]  /*22060*/  FMUL.FTZ R3, R86, R0 ;  /* 0x0000000056037220 */ /* 0x002fcc0000410000 */
[----:B------:R1:W-:Y:S02]  /*22070*/  MUFU.TANH R23, R3 ;  /* 0x0000000300177308 */ /* 0x0003e40000002400 */
[----:B-1----:R-:W-:-:S06]  /*22080*/  FMUL.FTZ R3, R87, R0 ;  /* 0x0000000057037220 */ /* 0x002fcc0000410000 */
[----:B------:R1:W1:Y:S02]  /*22090*/  MUFU.TANH R248, R3 ;  /* 0x0000000300f87308 */ /* 0x0002640000002400 */
[----:B-1----:R-:W-:-:S06]  /*220a0*/  FMUL.FTZ R3, R92, R0 ;  /* 0x000000005c037220 */ /* 0x002fcc0000410000 */
[----:B------:R1:W-:Y:S01]  /*220b0*/  MUFU.TANH R89, R3 ;  /* 0x0000000300597308 */ /* 0x0003e20000002400 */
[----:B---3--:R-:W-:Y:S02]  /*220c0*/  IMAD.MOV.U32 R92, RZ, RZ, R51 ;  /* 0x000000ffff5c7224 */ /* 0x008fe400078e0033 */
[----:B-1----:R-:W-:-:S05]  /*220d0*/  FMUL.FTZ R3, R93, R0 ;  /* 0x000000005d037220 */ /* 0x002fca0000410000 */
[----:B------:R1:W3:Y:S01]  /*220e0*/  MUFU.TANH R51, R3 ;  /* 0x0000000300337308 */ /* 0x0002e20000002400 */
[----:B------:R-:W-:Y:S01]  /*220f0*/  MOV R93, R22 ;  /* 0x00000016005d7202 */ /* 0x000fe20000000f00 */
        /* <DEDUP_REMOVED lines=24> */
[----:B------:R-:W-:Y:S01]  /*22280*/  MOV R100, R50 ;  /* 0x0000003200647202 */ /* 0x000fe20000000f00 */
[----:B-1----:R-:W-:-:S06]  /*22290*/  FMUL.FTZ R3, R109, R0 ;  /* 0x000000006d037220 */ /* 0x002fcc0000410000 */
[----:B------:R1:W-:Y:S02]  /*222a0*/  MUFU.TANH R14, R3 ;  /* 0x00000003000e7308 */ /* 0x0003e40000002400 */
[----:B-1----:R-:W-:-:S06]  /*222b0*/  FMUL.FTZ R3, R110, R0 ;  /* 0x000000006e037220 */ /* 0x002fcc0000410000 */
[----:B------:R1:W-:Y:S01]  /*222c0*/  MUFU.TANH R83, R3 ;  /* 0x0000000300537308 */ /* 0x0003e20000002400 */
[----:B------:R-:W-:Y:S02]  /*222d0*/  IMAD.MOV.U32 R106, RZ, RZ, R247 ;  /* 0x000000ffff6a7224 */ /* 0x000fe400078e00f7 */
[----:B-1----:R-:W-:-:S05]  /*222e0*/  FMUL.FTZ R3, R111, R0 ;  /* 0x000000006f037220 */ /* 0x002fca0000410000 */
[----:B------:R1:W1:Y:S02]  /*222f0*/  MUFU.TANH R50, R3 ;  /* 0x0000000300327308 */ /* 0x0002640000002400 */
        /* <DEDUP_REMOVED lines=10> */
[----:B----4-:R-:W-:Y:S01]  /*223a0*/  MOV R108, R246 ;  /* 0x000000f6006c7202 */ /* 0x010fe20000000f00 */
        /* <DEDUP_REMOVED lines=10> */
[----:B------:R1:W-:Y:S02]  /*22450*/  MUFU.TANH R244, R3 ;  /* 0x0000000300f47308 */ /* 0x0003e40000002400 */
[----:B-1----:R-:W-:-:S06]  /*22460*/  FMUL.FTZ R3, R126, R0 ;  /* 0x000000007e037220 */ /* 0x002fcc0000410000 */
[----:B------:R1:W-:Y:S01]  /*22470*/  MUFU.TANH R78, R3 ;  /* 0x00000003004e7308 */ /* 0x0003e20000002400 */
[----:B------:R-:W-:Y:S01]  /*22480*/  MOV R111, R248 ;  /* 0x000000f8006f7202 */ /* 0x000fe20000000f00 */
[----:B-1----:R-:W-:-:S06]  /*22490*/  FMUL.FTZ R3, R127, R0 ;  /* 0x000000007f037220 */ /* 0x002fcc0000410000 */
[----:B------:R1:W-:Y:S01]  /*224a0*/  MUFU.TANH R107, R3 ;  /* 0x00000003006b7308 */ /* 0x0003e20000002400 */
[----:B------:R-:W-:Y:S01]  /*224b0*/  MOV R102, R75 ;  /* 0x0000004b00667202 */ /* 0x000fe20000000f00 */
        /* <DEDUP_REMOVED lines=21> */
[----:B------:R1:W-:Y:S01]  /*22610*/  MUFU.TANH R172, R3 ;  /* 0x0000000300ac7308 */ /* 0x0003e20000002400 */
[----:B------:R-:W-:Y:S02]  /*22620*/  IMAD.MOV.U32 R101, RZ, RZ, R72 ;  /* 0x000000ffff657224 */ /* 0x000fe400078e0048 */
[----:B-1----:R-:W-:-:S05]  /*22630*/  FMUL.FTZ R3, R42, R0 ;  /* 0x000000002a037220 */ /* 0x002fca0000410000 */
        /* <DEDUP_REMOVED lines=11> */
[----:B---3--:R-:W-:Y:S02]  /*226f0*/  IMAD.MOV.U32 R114, RZ, RZ, R51 ;  /* 0x000000ffff727224 */ /* 0x008fe400078e0033 */
[----:B-1----:R-:W-:-:S05]  /*22700*/  FMUL.FTZ R3, R192, R0 ;  /* 0x00000000c0037220 */ /* 0x002fca0000410000 */
        /* <DEDUP_REMOVED lines=20> */
[----:B--2---:R-:W-:Y:S01]  /*22850*/  SHF.L.U32 R118, R116, 0x1, RZ ;  /* 0x0000000174767819 */ /* 0x004fe200000006ff */
[----:B------:R-:W-:Y:S02]  /*22860*/  IMAD.SHL.U32 R54, R37, 0x100, RZ ;  /* 0x0000010025367824 */ /* 0x000fe400078e00ff */
[----:B-1----:R-:W-:-:S04]  /*22870*/  FMUL.FTZ R3, R237, R0 ;  /* 0x00000000ed037220 */ /* 0x002fc80000410000 */
[----:B------:R1:W-:Y:S01]  /*22880*/  MUFU.TANH R130, R3 ;  /* 0x0000000300827308 */ /* 0x0003e20000002400 */
[----:B------:R-:W-:Y:S01]  /*22890*/  LOP3.LUT R118, R118, 0x6, RZ, 0xc0, !PT ;  /* 0x0000000676767812 */ /* 0x000fe200078ec0ff */
[----:B-1----:R-:W-:-:S06]  /*228a0*/  FMUL.FTZ R3, R238, R0 ;  /* 0x00000000ee037220 */ /* 0x002fcc0000410000 */
[----:B------:R1:W-:Y:S01]  /*228b0*/  MUFU.TANH R58, R3 ;  /* 0x00000003003a7308 */ /* 0x0003e20000002400 */
[C-C-:B------:R-:W-:Y:S02]  /*228c0*/  LOP3.LUT R4, R54.reuse, 0x8, R118.reuse, 0xfe, !PT ;  /* 0x0000000836047812 */ /* 0x140fe400078efe76 */
[----:B------:R-:W-:Y:S01]  /*228d0*/  LOP3.LUT R7, R54, 0x10, R118, 0xfe, !PT ;  /* 0x0000001036077812 */ /* 0x000fe200078efe76 */
[----:B-1----:R-:W-:-:S04]  /*228e0*/  FMUL.FTZ R3, R228, R0 ;  /* 0x00000000e4037220 */ /* 0x002fc80000410000 */
[----:B------:R1:W-:Y:S01]  /*228f0*/  MUFU.TANH R61, R3 ;  /* 0x00000003003d7308 */ /* 0x0003e20000002400 */
[----:B------:R-:W-:-:S07]  /*22900*/  LOP3.LUT R5, R54, 0x18, R118, 0xfe, !PT ;  /* 0x0000001836057812 */ /* 0x000fce00078efe76 */
[----:B------:R-:W2:Y:S01]  /*22910*/  I2F R11, R4 ;  /* 0x00000004000b7306 */ /* 0x000ea20000201400 */
[----:B-1----:R-:W-:-:S07]  /*22920*/  FMUL.FTZ R3, R230, R0 ;  /* 0x00000000e6037220 */ /* 0x002fce0000410000 */
[----:B------:R1:W-:Y:S01]  /*22930*/  MUFU.TANH R60, R3 ;  /* 0x00000003003c7308 */ /* 0x0003e20000002400 */
[----:B------:R-:W-:-:S07]  /*22940*/  LOP3.LUT R17, R54, 0x20, R118, 0xfe, !PT ;  /* 0x0000002036117812 */ /* 0x000fce00078efe76 */
[----:B------:R-:W3:Y:S01]  /*22950*/  I2F R116, R7 ;  /* 0x0000000700747306 */ /* 0x000ee20000201400 */
[----:B-1----:R-:W-:-:S07]  /*22960*/  FMUL.FTZ R3, R224, R0 ;  /* 0x00000000e0037220 */ /* 0x002fce0000410000 */
[----:B------:R1:W-:Y:S01]  /*22970*/  MUFU.TANH R66, R3 ;  /* 0x0000000300427308 */ /* 0x0003e20000002400 */
[C-C-:B------:R-:W-:Y:S02]  /*22980*/  LOP3.LUT R16, R54.reuse, 0x28, R118.reuse, 0xfe, !PT ;  /* 0x0000002836107812 */ /* 0x140fe400078efe76 */
[----:B------:R-:W-:-:S05]  /*22990*/  LOP3.LUT R25, R54, 0x30, R118, 0xfe, !PT ;  /* 0x0000003036197812 */ /* 0x000fca00078efe76 */
[----:B------:R-:W4:Y:S01]  /*229a0*/  I2F R55, R5 ;  /* 0x0000000500377306 */ /* 0x000f220000201400 */
[----:B-1----:R-:W-:-:S07]  /*229b0*/  FMUL.FTZ R3, R226, R0 ;  /* 0x00000000e2037220 */ /* 0x002fce0000410000 */
[----:B------:R1:W-:Y:S01]  /*229c0*/  MUFU.TANH R65, R3 ;  /* 0x0000000300417308 */ /* 0x0003e20000002400 */
[C---:B------:R-:W-:Y:S02]  /*229d0*/  ISETP.GE.AND P6, PT, R4.reuse, R8, PT ;  /* 0x000000080400720c */ /* 0x040fe40003fc6270 */
[----:B------:R-:W-:Y:S01]  /*229e0*/  ISETP.GE.AND P4, PT, R4, R6, PT ;  /* 0x000000060400720c */ /* 0x000fe20003f86270 */
[----:B--2---:R-:W-:-:S04]  /*229f0*/  FFMA.FTZ R4, R132, R11, R31 ;  /* 0x0000000b84047223 */ /* 0x004fc8000001001f */
[----:B------:R-:W2:Y:S01]  /*22a00*/  I2F R53, R17 ;  /* 0x0000001100357306 */ /* 0x000ea20000201400 */
[----:B-1----:R-:W-:-:S07]  /*22a10*/  FMUL.FTZ R3, R220, R0 ;  /* 0x00000000dc037220 */ /* 0x002fce0000410000 */
[----:B------:R-:W1:Y:S01]  /*22a20*/  I2F R49, R16 ;  /* 0x0000001000317306 */ /* 0x000e620000201400 */
[----:B------:R-:W-:-:S07]  /*22a30*/  LOP3.LUT R24, R54, 0x38, R118, 0xfe, !PT ;  /* 0x0000003836187812 */ /* 0x000fce00078efe76 */
[----:B------:R1:W-:Y:S01]  /*22a40*/  MUFU.TANH R71, R3 ;  /* 0x0000000300477308 */ /* 0x0003e20000002400 */
[----:B------:R-:W-:Y:S01]  /*22a50*/  IMAD.MOV.U32 R220, RZ, RZ, R101 ;  /* 0x000000ffffdc7224 */ /* 0x000fe200078e0065 */
[----:B------:R-:W-:Y:S01]  /*22a60*/  ISETP.GE.AND P3, PT, R7, R6, PT ;  /* 0x000000060700720c */ /* 0x000fe20003f66270 */
[----:B------:R-:W-:-:S05]  /*22a70*/  IMAD.MOV.U32 R101, RZ, RZ, R92 ;  /* 0x000000ffff657224 */ /* 0x000fca00078e005c */
[----:B------:R-:W2:Y:S01]  /*22a80*/  I2F R38, R25 ;  /* 0x0000001900267306 */ /* 0x000ea20000201400 */
[----:B-1----:R-:W-:Y:S01]  /*22a90*/  FMUL.FTZ R3, R222, R0 ;  /* 0x00000000de037220 */ /* 0x002fe20000410000 */
[----:B------:R-:W-:-:S06]  /*22aa0*/  MOV R222, R93 ;  /* 0x0000005d00de7202 */ /* 0x000fcc0000000f00 */
[----:B------:R1:W-:Y:S01]  /*22ab0*/  MUFU.TANH R69, R3 ;  /* 0x0000000300457308 */ /* 0x0003e20000002400 */
[----:B------:R-:W-:Y:S01]  /*22ac0*/  FSEL R93, R4, -INF , !P6 ;  /* 0xff800000045d7808 */ /* 0x000fe20007000000 */
[----:B---3--:R-:W-:Y:S01]  /*22ad0*/  FFMA.FTZ R4, R132, R116, R12 ;  /* 0x0000007484047223 */ /* 0x008fe2000001000c */
[----:B------:R-:W-:-:S05]  /*22ae0*/  ISETP.GE.AND P6, PT, R5, R8, PT ;  /* 0x000000080500720c */ /* 0x000fca0003fc6270 */
[----:B------:R-:W3:Y:S01]  /*22af0*/  I2F R37, R24 ;  /* 0x0000001800257306 */ /* 0x000ee20000201400 */
[----:B-1----:R-:W-:-:S05]  /*22b00*/  FFMA.FTZ R3, R132, R11, R13 ;  /* 0x0000000b84037223 */ /* 0x002fca000001000d */
[----:B------:R-:W-:Y:S02]  /*22b10*/  FSEL R92, R3, -INF , !P4 ;  /* 0xff800000035c7808 */ /* 0x000fe40006000000 */
[-C--:B------:R-:W-:Y:S01]  /*22b20*/  ISETP.GE.AND P4, PT, R5, R6.reuse, PT ;  /* 0x000000060500720c */ /* 0x080fe20003f86270 */
[-C--:B----4-:R-:W-:Y:S01]  /*22b30*/  FFMA.FTZ R5, R132, R55.reuse, R91 ;  /* 0x0000003784057223 */ /* 0x090fe2000001005b */
[----:B------:R-:W-:Y:S01]  /*22b40*/  FSEL R91, R4, -INF , !P3 ;  /* 0xff800000045b7808 */ /* 0x000fe20005800000 */
[C---:B------:R-:W-:Y:S01]  /*22b50*/  FFMA.FTZ R3, R132.reuse, R55, R32 ;  /* 0x0000003784037223 */ /* 0x040fe20000010020 */
[----:B------:R-:W-:Y:S01]  /*22b60*/  ISETP.GE.AND P3, PT, R17, R6, PT ;  /* 0x000000061100720c */ /* 0x000fe20003f66270 */
[----:B--2---:R-:W-:Y:S01]  /*22b70*/  FFMA.FTZ R4, R132, R53, R15 ;  /* 0x0000003584047223 */ /* 0x004fe2000001000f */
[----:B------:R-:W-:Y:S02]  /*22b80*/  MOV R199, R105 ;  /* 0x0000006900c77202 */ /* 0x000fe40000000f00 */
[----:B------:R-:W-:-:S02]  /*22b90*/  MOV R178, R100 ;  /* 0x0000006400b27202 */ /* 0x000fc40000000f00 */
[----:B------:R-:W-:Y:S02]  /*22ba0*/  MOV R236, R114 ;  /* 0x0000007200ec7202 */ /* 0x000fe40000000f00 */
[----:B------:R-:W-:Y:S02]  /*22bb0*/  MOV R226, R102 ;  /* 0x0000006600e27202 */ /* 0x000fe40000000f00 */
[----:B------:R-:W-:Y:S02]  /*22bc0*/  MOV R105, R94 ;  /* 0x0000005e00697202 */ /* 0x000fe40000000f00 */
[----:B------:R-:W-:Y:S01]  /*22bd0*/  FSEL R100, R5, -INF , !P6 ;  /* 0xff80000005647808 */ /* 0x000fe20007000000 */
[CC--:B------:R-:W-:Y:S01]  /*22be0*/  FFMA.FTZ R5, R132.reuse, R49.reuse, R59 ;  /* 0x0000003184057223 */ /* 0x0c0fe2000001003b */
[----:B------:R-:W-:Y:S02]  /*22bf0*/  MOV R102, R20 ;  /* 0x0000001400667202 */ /* 0x000fe40000000f00 */
[----:B------:R-:W-:Y:S01]  /*22c00*/  ISETP.GE.AND P5, PT, R7, R8, PT ;  /* 0x000000080700720c */ /* 0x000fe20003fa6270 */
[C---:B------:R-:W-:Y:S01]  /*22c10*/  FFMA.FTZ R7, R132.reuse, R116, R33 ;  /* 0x0000007484077223 */ /* 0x040fe20000010021 */
[----:B------:R-:W-:Y:S01]  /*22c20*/  FSEL R94, R3, -INF , !P4 ;  /* 0xff800000035e7808 */ /* 0x000fe20006000000 */
[----:B------:R-:W-:Y:S01]  /*22c30*/  FFMA.FTZ R3, R132, R49, R34 ;  /* 0x0000003184037223 */ /* 0x000fe20000010022 */
[----:B------:R-:W-:-:S02]  /*22c40*/  MOV R114, R101 ;  /* 0x0000006500727202 */ /* 0x000fc40000000f00 */
[----:B------:R-:W-:Y:S02]  /*22c50*/  LOP3.LUT R29, R54, 0x40, R118, 0xfe, !PT ;  /* 0x00000040361d7812 */ /* 0x000fe400078efe76 */
[----:B------:R-:W-:Y:S02]  /*22c60*/  ISETP.GE.AND P6, PT, R16, R8, PT ;  /* 0x000000081000720c */ /* 0x000fe40003fc6270 */
[----:B------:R-:W-:Y:S01]  /*22c70*/  FSEL R101, R4, -INF , !P3 ;  /* 0xff80000004657808 */ /* 0x000fe20005800000 */
[----:B------:R-:W-:Y:S01]  /*22c80*/  FFMA.FTZ R4, R132, R38, R21 ;  /* 0x0000002684047223 */ /* 0x000fe20000010015 */
[----:B------:R-:W-:Y:S01]  /*22c90*/  ISETP.GE.AND P4, PT, R16, R6, PT ;  /* 0x000000061000720c */ /* 0x000fe20003f86270 */
[-C--:B------:R-:W-:Y:S02]  /*22ca0*/  FMUL.FTZ R12, R212, R0.reuse ;  /* 0x00000000d40c7220 */ /* 0x080fe40000410000 */
[-C--:B------:R-:W-:Y:S02]  /*22cb0*/  FMUL.FTZ R15, R214, R0.reuse ;  /* 0x00000000d60f7220 */ /* 0x080fe40000410000 */
[----:B------:R-:W-:Y:S01]  /*22cc0*/  FMUL.FTZ R21, R208, R0 ;  /* 0x00000000d0157220 */ /* 0x000fe20000410000 */
[----:B------:R-:W1:Y:S01]  /*22cd0*/  I2F R46, R29 ;  /* 0x0000001d002e7306 */ /* 0x000e620000201400 */
[----:B------:R-:W-:-:S02]  /*22ce0*/  IMAD.MOV.U32 R228, RZ, RZ, R112 ;  /* 0x000000ffffe47224 */ /* 0x000fc400078e0070 */
[----:B------:R-:W-:Y:S01]  /*22cf0*/  IMAD.MOV.U32 R174, RZ, RZ, R104 ;  /* 0x000000ffffae7224 */ /* 0x000fe200078e0068 */
[----:B------:R-:W-:Y:S01]  /*22d00*/  FSEL R104, R5, -INF , !P6 ;  /* 0xff80000005687808 */ /* 0x000fe20007000000 */
[----:B------:R-:W-:Y:S02]  /*22d10*/  IMAD.MOV.U32 R212, RZ, RZ, R106 ;  /* 0x000000ffffd47224 */ /* 0x000fe400078e006a */
[----:B------:R-:W-:Y:S01]  /*22d20*/  IMAD.MOV.U32 R179, RZ, RZ, R95 ;  /* 0x000000ffffb37224 */ /* 0x000fe200078e005f */
[----:B------:R-:W-:Y:S01]  /*22d30*/  FSEL R95, R7, -INF , !P5 ;  /* 0xff800000075f7808 */ /* 0x000fe20006800000 */
[----:B------:R-:W-:Y:S01]  /*22d40*/  IMAD.MOV.U32 R112, RZ, RZ, R102 ;  /* 0x000000ffff707224 */ /* 0x000fe200078e0066 */
[----:B------:R-:W-:Y:S01]  /*22d50*/  FSEL R102, R3, -INF , !P4 ;  /* 0xff80000003667808 */ /* 0x000fe20006000000 */
[----:B------:R-:W-:Y:S01]  /*22d60*/  IMAD.MOV.U32 R224, RZ, RZ, R103 ;  /* 0x000000ffffe07224 */ /* 0x000fe200078e0067 */
[----:B------:R-:W-:Y:S01]  /*22d70*/  LOP3.LUT R30, R54, 0x50, R118, 0xfe, !PT ;  /* 0x00000050361e7812 */ /* 0x000fe200078efe76 */
[----:B------:R-:W-:Y:S01]  /*22d80*/  IMAD.MOV.U32 R106, RZ, RZ, R68 ;  /* 0x000000ffff6a7224 */ /* 0x000fe200078e0044 */
[----:B------:R-:W-:Y:S01]  /*22d90*/  MOV R129, R10 ;  /* 0x0000000a00817202 */ /* 0x000fe20000000f00 */
[CC--:B---3--:R-:W-:Y:S01]  /*22da0*/  FFMA.FTZ R5, R132.reuse, R37.reuse, R57 ;  /* 0x0000002584057223 */ /* 0x0c8fe20000010039 */
[----:B------:R2:W-:Y:S01]  /*22db0*/  MUFU.TANH R68, R12 ;  /* 0x0000000c00447308 */ /* 0x0005e20000002400 */
[----:B------:R-:W-:Y:S01]  /*22dc0*/  IMAD.MOV.U32 R103, RZ, RZ, R9 ;  /* 0x000000ffff677224 */ /* 0x000fe200078e0009 */
[----:B------:R-:W-:Y:S01]  /*22dd0*/  ISETP.GE.AND P5, PT, R17, R8, PT ;  /* 0x000000081100720c */ /* 0x000fe20003fa6270 */
[----:B------:R-:W-:Y:S01]  /*22de0*/  FFMA.FTZ R3, R132, R37, R23 ;  /* 0x0000002584037223 */ /* 0x000fe20000010017 */
[----:B------:R-:W-:-:S02]  /*22df0*/  LOP3.LUT R39, R54, 0x48, R118, 0xfe, !PT ;  /* 0x0000004836277812 */ /* 0x000fc400078efe76 */
[C-C-:B------:R-:W-:Y:S02]  /*22e00*/  LOP3.LUT R28, R54.reuse, 0x58, R118.reuse, 0xfe, !PT ;  /* 0x00000058361c7812 */ /* 0x140fe400078efe76 */
[----:B------:R3:W-:Y:S01]  /*22e10*/  MUFU.TANH R59, R15 ;  /* 0x0000000f003b7308 */ /* 0x0007e20000002400 */
[C-C-:B------:R-:W-:Y:S02]  /*22e20*/  LOP3.LUT R26, R54.reuse, 0x60, R118.reuse, 0xfe, !PT ;  /* 0x00000060361a7812 */ /* 0x140fe400078efe76 */
[C-C-:B------:R-:W-:Y:S02]  /*22e30*/  LOP3.LUT R27, R54.reuse, 0x68, R118.reuse, 0xfe, !PT ;  /* 0x00000068361b7812 */ /* 0x140fe400078efe76 */
[C-C-:B------:R-:W-:Y:S02]  /*22e40*/  LOP3.LUT R10, R54.reuse, 0x70, R118.reuse, 0xfe, !PT ;  /* 0x00000070360a7812 */ /* 0x140fe400078efe76 */
[C-C-:B------:R-:W-:Y:S01]  /*22e50*/  LOP3.LUT R9, R54.reuse, 0x78, R118.reuse, 0xfe, !PT ;  /* 0x0000007836097812 */ /* 0x140fe200078efe76 */
[----:B------:R4:W-:Y:S01]  /*22e60*/  MUFU.TANH R57, R21 ;  /* 0x0000001500397308 */ /* 0x0009e20000002400 */
[----:B------:R-:W-:-:S02]  /*22e70*/  LOP3.LUT R13, R54, 0x80, R118, 0xfe, !PT ;  /* 0x00000080360d7812 */ /* 0x000fc400078efe76 */
[C-C-:B------:R-:W-:Y:S02]  /*22e80*/  LOP3.LUT R11, R54.reuse, 0x88, R118.reuse, 0xfe, !PT ;  /* 0x00000088360b7812 */ /* 0x140fe400078efe76 */
[C-C-:B--2---:R-:W-:Y:S02]  /*22e90*/  LOP3.LUT R12, R54.reuse, 0x90, R118.reuse, 0xfe, !PT ;  /* 0x00000090360c7812 */ /* 0x144fe400078efe76 */
[C-C-:B------:R-:W-:Y:S02]  /*22ea0*/  LOP3.LUT R16, R54.reuse, 0x98, R118.reuse, 0xfe, !PT ;  /* 0x0000009836107812 */ /* 0x140fe400078efe76 */
[C-C-:B---3--:R-:W-:Y:S02]  /*22eb0*/  LOP3.LUT R15, R54.reuse, 0xa0, R118.reuse, 0xfe, !PT ;  /* 0x000000a0360f7812 */ /* 0x148fe400078efe76 */
[C-C-:B------:R-:W-:Y:S02]  /*22ec0*/  LOP3.LUT R17, R54.reuse, 0xa8, R118.reuse, 0xfe, !PT ;  /* 0x000000a836117812 */ /* 0x140fe400078efe76 */
[----:B------:R-:W-:-:S02]  /*22ed0*/  LOP3.LUT R23, R54, 0xb8, R118, 0xfe, !PT ;  /* 0x000000b836177812 */ /* 0x000fc400078efe76 */
[----:B----4-:R-:W-:Y:S02]  /*22ee0*/  LOP3.LUT R21, R54, 0xb0, R118, 0xfe, !PT ;  /* 0x000000b036157812 */ /* 0x010fe400078efe76 */
[----:B------:R-:W2:Y:S01]  /*22ef0*/  S2R R118, SR_TID.X ;  /* 0x0000000000767919 */ /* 0x000ea20000002100 */
[----:B------:R-:W3:Y:S01]  /*22f00*/  I2F R52, R30 ;  /* 0x0000001e00347306 */ /* 0x000ee20000201400 */
[----:B------:R-:W-:Y:S01]  /*22f10*/  FFMA.FTZ R7, R132, R53, R35 ;  /* 0x0000003584077223 */ /* 0x000fe20000010023 */
[----:B------:R-:W-:Y:S02]  /*22f20*/  MOV R214, R103 ;  /* 0x0000006700d67202 */ /* 0x000fe40000000f00 */
[----:B------:R-:W-:-:S04]  /*22f30*/  ISETP.GE.AND P3, PT, R25, R6, PT ;  /* 0x000000061900720c */ /* 0x000fc80003f66270 */
[----:B------:R-:W4:Y:S01]  /*22f40*/  I2F R45, R39 ;  /* 0x00000027002d7306 */ /* 0x000f220000201400 */
[----:B------:R-:W-:Y:S01]  /*22f50*/  FSEL R103, R7, -INF , !P5 ;  /* 0xff80000007677808 */ /* 0x000fe20006800000 */
[----:B------:R-:W-:Y:S01]  /*22f60*/  FFMA.FTZ R7, R132, R38, R90 ;  /* 0x0000002684077223 */ /* 0x000fe2000001005a */
[----:B------:R-:W-:Y:S02]  /*22f70*/  MOV R90, R105 ;  /* 0x00000069005a7202 */ /* 0x000fe40000000f00 */
[----:B------:R-:W-:-:S03]  /*22f80*/  FSEL R105, R4, -INF , !P3 ;  /* 0xff80000004697808 */ /* 0x000fc60005800000 */
[----:B------:R-:W2:Y:S01]  /*22f90*/  I2F R44, R26 ;  /* 0x0000001a002c7306 */ /* 0x000ea20000201400 */
[----:B-1----:R-:W-:Y:S01]  /*22fa0*/  FFMA.FTZ R4, R132, R46, R22 ;  /* 0x0000002e84047223 */ /* 0x002fe20000010016 */
[----:B------:R-:W-:Y:S02]  /*22fb0*/  MOV R121, R14 ;  /* 0x0000000e00797202 */ /* 0x000fe40000000f00 */
[----:B------:R-:W-:-:S04]  /*22fc0*/  ISETP.GE.AND P3, PT, R29, R6, PT ;  /* 0x000000061d00720c */ /* 0x000fc80003f66270 */
[----:B------:R-:W1:Y:S01]  /*22fd0*/  I2F R48, R28 ;  /* 0x0000001c00307306 */ /* 0x000e620000201400 */
[C---:B------:R-:W-:Y:S02]  /*22fe0*/  ISETP.GE.AND P6, PT, R24.reuse, R8, PT ;  /* 0x000000081800720c */ /* 0x040fe40003fc6270 */
[----:B------:R-:W-:Y:S02]  /*22ff0*/  ISETP.GE.AND P4, PT, R24, R6, PT ;  /* 0x000000061800720c */ /* 0x000fe40003f86270 */
[----:B------:R-:W-:-:S03]  /*23000*/  ISETP.GE.AND P5, PT, R25, R8, PT ;  /* 0x000000081900720c */ /* 0x000fc60003fa6270 */
[----:B------:R-:W1:Y:S01]  /*23010*/  I2F R14, R10 ;  /* 0x0000000a000e7306 */ /* 0x000e620000201400 */
[----:B------:R-:W-:Y:S01]  /*23020*/  MOV R238, R112 ;  /* 0x0000007000ee7202 */ /* 0x000fe20000000f00 */
[----:B------:R-:W-:Y:S01]  /*23030*/  IMAD.MOV.U32 R208, RZ, RZ, R106 ;  /* 0x000000ffffd07224 */ /* 0x000fe200078e006a */
[----:B------:R-:W-:Y:S01]  /*23040*/  FSEL R112, R4, -INF , !P3 ;  /* 0xff80000004707808 */ /* 0x000fe20005800000 */
[----:B---3--:R-:W-:Y:S01]  /*23050*/  FFMA.FTZ R4, R132, R52, R86 ;  /* 0x0000003484047223 */ /* 0x008fe20000010056 */
[----:B------:R-:W-:-:S03]  /*23060*/  MOV R230, R111 ;  /* 0x0000006f00e67202 */ /* 0x000fc60000000f00 */
[----:B------:R-:W3:Y:S01]  /*23070*/  I2F R47, R27 ;  /* 0x0000001b002f7306 */ /* 0x000ee20000201400 */
[----:B------:R-:W-:Y:S02]  /*23080*/  MOV R116, R108 ;  /* 0x0000006c00747202 */ /* 0x000fe40000000f00 */
[----:B------:R-:W-:Y:S01]  /*23090*/  FSEL R111, R5, -INF , !P6 ;  /* 0xff800000056f7808 */ /* 0x000fe20007000000 */
[CC--:B----4-:R-:W-:Y:S01]  /*230a0*/  FFMA.FTZ R5, R132.reuse, R45.reuse, R88 ;  /* 0x0000002d84057223 */ /* 0x0d0fe20000010058 */
[----:B------:R-:W-:Y:S01]  /*230b0*/  FSEL R106, R3, -INF , !P4 ;  /* 0xff800000036a7808 */ /* 0x000fe20006000000 */
[----:B------:R-:W-:Y:S01]  /*230c0*/  FFMA.FTZ R3, R132, R45, R56 ;  /* 0x0000002d84037223 */ /* 0x000fe20000010038 */
[----:B------:R-:W-:Y:S01]  /*230d0*/  ISETP.GE.AND P3, PT, R30, R6, PT ;  /* 0x000000061e00720c */ /* 0x000fe20003f66270 */
[----:B------:R-:W4:Y:S01]  /*230e0*/  I2F R31, R13 ;  /* 0x0000000d001f7306 */ /* 0x000f220000201400 */
[----:B------:R-:W-:Y:S01]  /*230f0*/  FSEL R108, R7, -INF , !P5 ;  /* 0xff800000076c7808 */ /* 0x000fe20006800000 */
[----:B------:R-:W-:Y:S01]  /*23100*/  FFMA.FTZ R7, R132, R46, R89 ;  /* 0x0000002e84077223 */ /* 0x000fe20000010059 */
[----:B------:R-:W-:-:S02]  /*23110*/  ISETP.GE.AND P6, PT, R39, R8, PT ;  /* 0x000000082700720c */ /* 0x000fc40003fc6270 */
[----:B------:R-:W-:Y:S02]  /*23120*/  ISETP.GE.AND P4, PT, R39, R6, PT ;  /* 0x000000062700720c */ /* 0x000fe40003f86270 */
[----:B------:R-:W-:Y:S01]  /*23130*/  MOV R196, R121 ;  /* 0x0000007900c47202 */ /* 0x000fe20000000f00 */
[----:B------:R-:W3:Y:S01]  /*23140*/  I2F R20, R9 ;  /* 0x0000000900147306 */ /* 0x000ee20000201400 */
[----:B------:R-:W-:Y:S01]  /*23150*/  ISETP.GE.AND P5, PT, R29, R8, PT ;  /* 0x000000081d00720c */ /* 0x000fe20003fa6270 */
[----:B------:R-:W-:Y:S01]  /*23160*/  IMAD.MOV.U32 R39, RZ, RZ, R114 ;  /* 0x000000ffff277224 */ /* 0x000fe200078e0072 */
[----:B------:R-:W-:Y:S01]  /*23170*/  FSEL R121, R4, -INF , !P3 ;  /* 0xff80000004797808 */ /* 0x000fe20005800000 */
[----:B--2---:R-:W-:Y:S01]  /*23180*/  FFMA.FTZ R4, R132, R44, R82 ;  /* 0x0000002c84047223 */ /* 0x004fe20000010052 */
[----:B------:R-:W-:Y:S01]  /*23190*/  SHF.L.U32 R89, R118, 0x1, RZ ;  /* 0x0000000176597819 */ /* 0x000fe200000006ff */
[----:B------:R-:W-:Y:S01]  /*231a0*/  IMAD.MOV.U32 R193, RZ, RZ, R115 ;  /* 0x000000ffffc17224 */ /* 0x000fe200078e0073 */
[----:B------:R-:W-:Y:S01]  /*231b0*/  FSEL R118, R5, -INF , !P6 ;  /* 0xff80000005767808 */ /* 0x000fe20007000000 */
[CC--:B-1----:R-:W-:Y:S01]  /*231c0*/  FFMA.FTZ R5, R132.reuse, R48.reuse, R85 ;  /* 0x0000003084057223 */ /* 0x0c2fe20000010055 */
[----:B------:R-:W-:Y:S01]  /*231d0*/  FSEL R114, R3, -INF , !P4 ;  /* 0xff80000003727808 */ /* 0x000fe20006000000 */
[----:B------:R-:W-:Y:S01]  /*231e0*/  FFMA.FTZ R3, R132, R48, R83 ;  /* 0x0000003084037223 */ /* 0x000fe20000010053 */
[----:B------:R-:W-:-:S02]  /*231f0*/  ISETP.GE.AND P3, PT, R26, R6, PT ;  /* 0x000000061a00720c */ /* 0x000fc40003f66270 */
[----:B------:R-:W-:Y:S01]  /*23200*/  FSEL R115, R7, -INF , !P5 ;  /* 0xff80000007737808 */ /* 0x000fe20006800000 */
[----:B------:R-:W-:Y:S01]  /*23210*/  FFMA.FTZ R7, R132, R52, R87 ;  /* 0x0000003484077223 */ /* 0x000fe20000010057 */
[C---:B------:R-:W-:Y:S02]  /*23220*/  ISETP.GE.AND P6, PT, R28.reuse, R8, PT ;  /* 0x000000081c00720c */ /* 0x040fe40003fc6270 */
[----:B------:R-:W-:Y:S02]  /*23230*/  ISETP.GE.AND P4, PT, R28, R6, PT ;  /* 0x000000061c00720c */ /* 0x000fe40003f86270 */
[----:B------:R-:W-:Y:S02]  /*23240*/  MOV R194, R129 ;  /* 0x0000008100c27202 */ /* 0x000fe40000000f00 */
[----:B------:R-:W-:Y:S01]  /*23250*/  ISETP.GE.AND P5, PT, R30, R8, PT ;  /* 0x000000081e00720c */ /* 0x000fe20003fa6270 */
[----:B------:R-:W-:Y:S01]  /*23260*/  IMAD.MOV.U32 R195, RZ, RZ, R127 ;  /* 0x000000ffffc37224 */ /* 0x000fe200078e007f */
[----:B------:R-:W-:Y:S01]  /*23270*/  FSEL R129, R4, -INF , !P3 ;  /* 0xff80000004817808 */ /* 0x000fe20005800000 */
[----:B------:R-:W-:Y:S01]  /*23280*/  IMAD.MOV.U32 R198, RZ, RZ, R123 ;  /* 0x000000ffffc67224 */ /* 0x000fe200078e007b */
[----:B------:R-:W-:Y:S01]  /*23290*/  MOV R197, R124 ;  /* 0x0000007c00c57202 */ /* 0x000fe20000000f00 */
[C---:B------:R-:W-:Y:S01]  /*232a0*/  FFMA.FTZ R4, R132.reuse, R14, R78 ;  /* 0x0000000e84047223 */ /* 0x040fe2000001004e */
[----:B------:R-:W-:Y:S01]  /*232b0*/  I2F R32, R12 ;  /* 0x0000000c00207306 */ /* 0x000fe20000201400 */
[----:B------:R-:W-:Y:S01]  /*232c0*/  FSEL R127, R5, -INF , !P6 ;  /* 0xff800000057f7808 */ /* 0x000fe20007000000 */
[CC--:B---3--:R-:W-:Y:S01]  /*232d0*/  FFMA.FTZ R5, R132.reuse, R47.reuse, R81 ;  /* 0x0000002f84057223 */ /* 0x0c8fe20000010051 */
[----:B------:R-:W-:Y:S01]  /*232e0*/  FSEL R123, R3, -INF , !P4 ;  /* 0xff800000037b7808 */ /* 0x000fe20006000000 */
[----:B------:R-:W-:Y:S01]  /*232f0*/  FFMA.FTZ R3, R132, R47, R79 ;  /* 0x0000002f84037223 */ /* 0x000fe2000001004f */
[----:B------:R-:W-:-:S02]  /*23300*/  ISETP.GE.AND P3, PT, R10, R6, PT ;  /* 0x000000060a00720c */ /* 0x000fc40003f66270 */
[----:B------:R-:W-:Y:S01]  /*23310*/  FSEL R124, R7, -INF , !P5 ;  /* 0xff800000077c7808 */ /* 0x000fe20006800000 */
[----:B------:R-:W-:Y:S01]  /*23320*/  FFMA.FTZ R7, R132, R44, R84 ;  /* 0x0000002c84077223 */ /* 0x000fe20000010054 */
[C---:B------:R-:W-:Y:S01]  /*23330*/  ISETP.GE.AND P6, PT, R27.reuse, R8, PT ;  /* 0x000000081b00720c */ /* 0x040fe20003fc6270 */
[----:B------:R-:W1:Y:S01]  /*23340*/  I2F R33, R11 ;  /* 0x0000000b00217306 */ /* 0x000e620000201400 */
[----:B------:R-:W-:Y:S02]  /*23350*/  ISETP.GE.AND P4, PT, R27, R6, PT ;  /* 0x000000061b00720c */ /* 0x000fe40003f86270 */
[----:B------:R-:W-:Y:S02]  /*23360*/  ISETP.GE.AND P5, PT, R26, R8, PT ;  /* 0x000000081a00720c */ /* 0x000fe40003fa6270 */
[----:B------:R-:W-:Y:S01]  /*23370*/  FSEL R175, R4, -INF , !P3 ;  /* 0xff80000004af7808 */ /* 0x000fe20005800000 */
[C---:B----4-:R-:W-:Y:S01]  /*23380*/  FFMA.FTZ R4, R132.reuse, R31, R70 ;  /* 0x0000001f84047223 */ /* 0x050fe20000010046 */
[----:B------:R-:W-:Y:S01]  /*23390*/  ISETP.GE.AND P2, PT, R131, 0x3, PT ;  /* 0x000000038300780c */ /* 0x000fe20003f46270 */
[----:B------:R-:W-:Y:S01]  /*233a0*/  IMAD.MOV.U32 R237, RZ, RZ, R133 ;  /* 0x000000ffffed7224 */ /* 0x000fe200078e0085 */
[----:B------:R-:W-:Y:S01]  /*233b0*/  FSEL R173, R5, -INF , !P6 ;  /* 0xff80000005ad7808 */ /* 0x000fe20007000000 */
[----:B------:R-:W-:Y:S01]  /*233c0*/  FFMA.FTZ R5, R132, R20, R77 ;  /* 0x0000001484057223 */ /* 0x000fe2000001004d */
[----:B------:R-:W-:-:S02]  /*233d0*/  FSEL R131, R3, -INF , !P4 ;  /* 0xff80000003837808 */ /* 0x000fc40006000000 */
[----:B------:R-:W-:Y:S02]  /*233e0*/  ISETP.GE.AND P3, PT, R13, R6, PT ;  /* 0x000000060d00720c */ /* 0x000fe40003f66270 */
[----:B------:R-:W-:Y:S01]  /*233f0*/  FSEL R133, R7, -INF , !P5 ;  /* 0xff80000007857808 */ /* 0x000fe20006800000 */
[----:B------:R-:W-:Y:S01]  /*23400*/  FFMA.FTZ R7, R132, R14, R80 ;  /* 0x0000000e84077223 */ /* 0x000fe20000010050 */
[C---:B------:R-:W-:Y:S02]  /*23410*/  ISETP.GE.AND P6, PT, R9.reuse, R8, PT ;  /* 0x000000080900720c */ /* 0x040fe40003fc6270 */
[----:B------:R-:W-:Y:S01]  /*23420*/  ISETP.GE.AND P4, PT, R9, R6, PT ;  /* 0x000000060900720c */ /* 0x000fe20003f86270 */
[----:B------:R-:W-:Y:S01]  /*23430*/  FMUL.FTZ R9, R200, R0 ;  /* 0x00000000c8097220 */ /* 0x000fe20000410000 */
[----:B------:R-:W2:Y:S01]  /*23440*/  I2F R35, R16 ;  /* 0x0000001000237306 */ /* 0x000ea20000201400 */
[----:B------:R-:W-:Y:S02]  /*23450*/  ISETP.GE.AND P5, PT, R10, R8, PT ;  /* 0x000000080a00720c */ /* 0x000fe40003fa6270 */
[----:B------:R-:W-:-:S02]  /*23460*/  MOV R200, R194 ;  /* 0x000000c200c87202 */ /* 0x000fc40000000f00 */
[----:B------:R-:W-:Y:S01]  /*23470*/  FSEL R194, R4, -INF , !P3 ;  /* 0xff80000004c27808 */ /* 0x000fe20005800000 */
[----:B------:R-:W-:Y:S01]  /*23480*/  FMUL.FTZ R4, R202, R0 ;  /* 0x00000000ca047220 */ /* 0x000fe20000410000 */
[----:B------:R-:W-:Y:S01]  /*23490*/  FSEL R192, R5, -INF , !P6 ;  /* 0xff80000005c07808 */ /* 0x000fe20007000000 */
[----:B------:R-:W3:Y:S01]  /*234a0*/  I2F R34, R15 ;  /* 0x0000000f00227306 */ /* 0x000ee20000201400 */
[----:B------:R-:W-:Y:S01]  /*234b0*/  FSEL R177, R7, -INF , !P5 ;  /* 0xff80000007b17808 */ /* 0x000fe20006800000 */
[C---:B------:R-:W-:Y:S01]  /*234c0*/  FFMA.FTZ R5, R132.reuse, R31, R76 ;  /* 0x0000001f84057223 */ /* 0x040fe2000001004c */
[----:B------:R-:W-:Y:S01]  /*234d0*/  ISETP.GE.AND P5, PT, R13, R8, PT ;  /* 0x000000080d00720c */ /* 0x000fe20003fa6270 */
[----:B------:R-:W-:Y:S01]  /*234e0*/  FFMA.FTZ R3, R132, R20, R75 ;  /* 0x0000001484037223 */ /* 0x000fe2000001004b */
[----:B------:R-:W-:-:S03]  /*234f0*/  MOV R77, R197 ;  /* 0x000000c5004d7202 */ /* 0x000fc60000000f00 */
[----:B------:R4:W-:Y:S01]  /*23500*/  MUFU.TANH R46, R4 ;  /* 0x00000004002e7308 */ /* 0x0009e20000002400 */
[-C--:B------:R-:W-:Y:S02]  /*23510*/  ISETP.GE.AND P3, PT, R12, R6.reuse, PT ;  /* 0x000000060c00720c */ /* 0x080fe40003f66270 */
[----:B------:R-:W-:Y:S01]  /*23520*/  FSEL R197, R5, -INF , !P5 ;  /* 0xff80000005c57808 */ /* 0x000fe20006800000 */
[C---:B-1----:R-:W-:Y:S01]  /*23530*/  FFMA.FTZ R5, R132.reuse, R33, R73 ;  /* 0x0000002184057223 */ /* 0x042fe20000010049 */
[----:B------:R-:W-:Y:S02]  /*23540*/  FSEL R176, R3, -INF , !P4 ;  /* 0xff80000003b07808 */ /* 0x000fe40006000000 */
[----:B------:R-:W-:Y:S01]  /*23550*/  ISETP.GE.AND P4, PT, R11, R6, PT ;  /* 0x000000060b00720c */ /* 0x000fe20003f86270 */
[----:B------:R-:W1:Y:S01]  /*23560*/  I2F R37, R21 ;  /* 0x0000001500257306 */ /* 0x000e620000201400 */
[----:B------:R-:W-:Y:S02]  /*23570*/  IMAD.MOV.U32 R82, RZ, RZ, R195 ;  /* 0x000000ffff527224 */ /* 0x000fe400078e00c3 */
[----:B----4-:R-:W-:Y:S01]  /*23580*/  FFMA.FTZ R4, R132, R32, R64 ;  /* 0x0000002084047223 */ /* 0x010fe20000010040 */
[----:B------:R-:W-:Y:S01]  /*23590*/  FSEL R195, R5, -INF , !P4 ;  /* 0xff80000005c37808 */ /* 0x000fe20006000000 */
[----:B------:R-:W-:-:S03]  /*235a0*/  FMUL.FTZ R22, R210, R0 ;  /* 0x00000000d2167220 */ /* 0x000fc60000410000 */
[----:B------:R-:W-:Y:S01]  /*235b0*/  FSEL R202, R4, -INF , !P3 ;  /* 0xff80000004ca7808 */ /* 0x000fe20005800000 */
[----:B------:R-:W-:Y:S01]  /*235c0*/  FMUL.FTZ R4, R96, R0 ;  /* 0x0000000060047220 */ /* 0x000fe20000410000 */
[----:B------:R-:W-:Y:S01]  /*235d0*/  LOP3.LUT R89, R89, 0x6, RZ, 0xc0, !PT ;  /* 0x0000000659597812 */ /* 0x000fe200078ec0ff */
[----:B--2---:R-:W-:Y:S02]  /*235e0*/  FFMA.FTZ R5, R132, R35, R51 ;  /* 0x0000002384057223 */ /* 0x004fe40000010033 */
[----:B------:R3:W-:Y:S01]  /*235f0*/  MUFU.TANH R51, R4 ;  /* 0x0000000400337308 */ /* 0x0007e20000002400 */
[----:B------:R-:W-:Y:S01]  /*23600*/  ISETP.GE.AND P3, PT, R15, R6, PT ;  /* 0x000000060f00720c */ /* 0x000fe20003f66270 */
[----:B------:R-:W-:-:S06]  /*23610*/  FMUL.FTZ R24, R204, R0 ;  /* 0x00000000cc187220 */ /* 0x000fcc0000410000 */
[----:B------:R2:W-:Y:S01]  /*23620*/  MUFU.TANH R56, R22 ;  /* 0x0000001600387308 */ /* 0x0005e20000002400 */
[C---:B------:R-:W-:Y:S02]  /*23630*/  FFMA.FTZ R7, R132.reuse, R32, R72 ;  /* 0x0000002084077223 */ /* 0x040fe40000010048 */
[----:B---3--:R-:W-:-:S05]  /*23640*/  FFMA.FTZ R4, R132, R34, R50 ;  /* 0x0000002284047223 */ /* 0x008fca0000010032 */
[----:B------:R-:W3:Y:S01]  /*23650*/  I2F R38, R17 ;  /* 0x0000001100267306 */ /* 0x000ee20000201400 */
[----:B------:R-:W-:Y:S02]  /*23660*/  ISETP.GE.AND P5, PT, R12, R8, PT ;  /* 0x000000080c00720c */ /* 0x000fe40003fa6270 */
[----:B------:R-:W-:Y:S02]  /*23670*/  FSEL R210, R4, -INF , !P3 ;  /* 0xff80000004d27808 */ /* 0x000fe40005800000 */
[--C-:B--2---:R-:W-:Y:S01]  /*23680*/  LOP3.LUT R22, R54, 0xc0, R89.reuse, 0xfe, !PT ;  /* 0x000000c036167812 */ /* 0x104fe200078efe59 */
[-C--:B------:R-:W-:Y:S02]  /*23690*/  FMUL.FTZ R4, R98, R0.reuse ;  /* 0x0000000062047220 */ /* 0x080fe40000410000 */
[----:B------:R-:W2:Y:S01]  /*236a0*/  I2F R41, R23 ;  /* 0x0000001700297306 */ /* 0x000ea20000201400 */
[----:B------:R-:W-:Y:S01]  /*236b0*/  LOP3.LUT R25, R54, 0xc8, R89, 0xfe, !PT ;  /* 0x000000c836197812 */ /* 0x000fe200078efe59 */
[----:B------:R-:W-:-:S06]  /*236c0*/  FMUL.FTZ R26, R206, R0 ;  /* 0x00000000ce1a7220 */ /* 0x000fcc0000410000 */
[----:B------:R-:W4:Y:S01]  /*236d0*/  I2F R40, R22 ;  /* 0x0000001600287306 */ /* 0x000f220000201400 */
[----:B------:R-:W-:Y:S01]  /*236e0*/  FSEL R206, R7, -INF , !P5 ;  /* 0xff80000007ce7808 */ /* 0x000fe20006800000 */
[----:B------:R-:W-:Y:S01]  /*236f0*/  FFMA.FTZ R7, R132, R34, R63 ;  /* 0x0000002284077223 */ /* 0x000fe2000001003f */
[-C--:B------:R-:W-:Y:S02]  /*23700*/  ISETP.GE.AND P3, PT, R21, R6.reuse, PT ;  /* 0x000000061500720c */ /* 0x080fe40003f66270 */
[----:B------:R-:W-:-:S03]  /*23710*/  ISETP.GE.AND P4, PT, R16, R6, PT ;  /* 0x000000061000720c */ /* 0x000fc60003f86270 */
[----:B------:R1:W-:Y:S01]  /*23720*/  MUFU.TANH R55, R24 ;  /* 0x0000001800377308 */ /* 0x0003e20000002400 */
[----:B------:R-:W-:Y:S02]  /*23730*/  ISETP.GE.AND P5, PT, R15, R8, PT ;  /* 0x000000080f00720c */ /* 0x000fe40003fa6270 */
[----:B------:R-:W-:-:S05]  /*23740*/  MOV R79, R222 ;  /* 0x000000de004f7202 */ /* 0x000fca0000000f00 */
[----:B------:R2:W-:Y:S01]  /*23750*/  MUFU.TANH R50, R4 ;  /* 0x0000000400327308 */ /* 0x0005e20000002400 */
[----:B------:R-:W-:Y:S01]  /*23760*/  IMAD.MOV.U32 R86, RZ, RZ, R214 ;  /* 0x000000ffff567224 */ /* 0x000fe200078e00d6 */
[----:B------:R-:W-:Y:S02]  /*23770*/  FSEL R204, R5, -INF , !P4 ;  /* 0xff80000005cc7808 */ /* 0x000fe40006000000 */
[----:B-1----:R-:W-:-:S04]  /*23780*/  LOP3.LUT R24, R54, 0xd0, R89, 0xfe, !PT ;  /* 0x000000d036187812 */ /* 0x002fc800078efe59 */
[----:B------:R-:W1:Y:S01]  /*23790*/  I2F R43, R25 ;  /* 0x00000019002b7306 */ /* 0x000e620000201400 */
[----:B--2---:R-:W-:-:S07]  /*237a0*/  FFMA.FTZ R4, R132, R37, R60 ;  /* 0x0000002584047223 */ /* 0x004fce000001003c */
[----:B------:R-:W2:Y:S01]  /*237b0*/  I2F R42, R24 ;  /* 0x00000018002a7306 */ /* 0x000ea20000201400 */
[----:B------:R-:W-:Y:S01]  /*237c0*/  FSEL R214, R7, -INF , !P5 ;  /* 0xff80000007d67808 */ /* 0x000fe20006800000 */
[----:B---3--:R-:W-:Y:S01]  /*237d0*/  FFMA.FTZ R5, R132, R38, R58 ;  /* 0x0000002684057223 */ /* 0x008fe2000001003a */
[----:B------:R-:W-:Y:S01]  /*237e0*/  FSEL R222, R4, -INF , !P3 ;  /* 0xff80000004de7808 */ /* 0x000fe20005800000 */
[----:B------:R-:W-:Y:S01]  /*237f0*/  FMUL.FTZ R4, R232, R0 ;  /* 0x00000000e8047220 */ /* 0x000fe20000410000 */
[----:B------:R-:W-:Y:S01]  /*23800*/  ISETP.GE.AND P4, PT, R17, R6, PT ;  /* 0x000000061100720c */ /* 0x000fe20003f86270 */
[----:B------:R-:W-:Y:S01]  /*23810*/  FFMA.FTZ R7, R132, R37, R61 ;  /* 0x0000002584077223 */ /* 0x000fe2000001003d */
[----:B------:R-:W-:Y:S01]  /*23820*/  ISETP.GE.AND P5, PT, R21, R8, PT ;  /* 0x000000081500720c */ /* 0x000fe20003fa6270 */
[----:B------:R4:W-:Y:S01]  /*23830*/  MUFU.TANH R34, R4 ;  /* 0x0000000400227308 */ /* 0x0009e20000002400 */
[----:B------:R-:W-:Y:S02]  /*23840*/  LOP3.LUT R30, R54, 0xd8, R89, 0xfe, !PT ;  /* 0x000000d8361e7812 */ /* 0x000fe400078efe59 */
[----:B------:R-:W-:-:S02]  /*23850*/  MOV R84, R212 ;  /* 0x000000d400547202 */ /* 0x000fc40000000f00 */
[----:B------:R-:W-:Y:S02]  /*23860*/  LOP3.LUT R29, R54, 0xe0, R89, 0xfe, !PT ;  /* 0x000000e0361d7812 */ /* 0x000fe400078efe59 */
[----:B------:R-:W-:Y:S02]  /*23870*/  MOV R80, R226 ;  /* 0x000000e200507202 */ /* 0x000fe40000000f00 */
[----:B------:R-:W-:Y:S01]  /*23880*/  FSEL R212, R5, -INF , !P4 ;  /* 0xff80000005d47808 */ /* 0x000fe20006000000 */
[----:B------:R-:W-:Y:S01]  /*23890*/  FFMA.FTZ R5, R132, R41, R65 ;  /* 0x0000002984057223 */ /* 0x000fe20000010041 */
[----:B------:R-:W-:Y:S02]  /*238a0*/  ISETP.GE.AND P3, PT, R22, R6, PT ;  /* 0x000000061600720c */ /* 0x000fe40003f66270 */
[----:B------:R-:W-:Y:S01]  /*238b0*/  FSEL R226, R7, -INF , !P5 ;  /* 0xff80000007e27808 */ /* 0x000fe20006800000 */
[C---:B----4-:R-:W-:Y:S01]  /*238c0*/  FFMA.FTZ R4, R132.reuse, R40, R69 ;  /* 0x0000002884047223 */ /* 0x050fe20000010045 */
[----:B------:R-:W-:Y:S01]  /*238d0*/  ISETP.GE.AND P4, PT, R23, R6, PT ;  /* 0x000000061700720c */ /* 0x000fe20003f86270 */
[----:B------:R-:W-:Y:S01]  /*238e0*/  FFMA.FTZ R7, R132, R40, R71 ;  /* 0x0000002884077223 */ /* 0x000fe20000010047 */
[----:B------:R-:W-:Y:S01]  /*238f0*/  I2F R45, R30 ;  /* 0x0000001e002d7306 */ /* 0x000fe20000201400 */
[----:B------:R-:W-:-:S02]  /*23900*/  MOV R88, R230 ;  /* 0x000000e600587202 */ /* 0x000fc40000000f00 */
[----:B------:R-:W-:Y:S01]  /*23910*/  ISETP.GE.AND P5, PT, R22, R8, PT ;  /* 0x000000081600720c */ /* 0x000fe20003fa6270 */
[----:B------:R-:W-:Y:S01]  /*23920*/  IMAD.MOV.U32 R78, RZ, RZ, R224 ;  /* 0x000000ffff4e7224 */ /* 0x000fe200078e00e0 */
[----:B------:R-:W-:Y:S01]  /*23930*/  FSEL R230, R4, -INF , !P3 ;  /* 0xff80000004e67808 */ /* 0x000fe20005800000 */
[----:B------:R-:W-:Y:S02]  /*23940*/  FMUL.FTZ R4, R234, R0 ;  /* 0x00000000ea047220 */ /* 0x000fe40000410000 */
[----:B------:R3:W-:Y:S01]  /*23950*/  MUFU.TANH R53, R26 ;  /* 0x0000001a00357308 */ /* 0x0007e20000002400 */
[C-C-:B------:R-:W-:Y:S02]  /*23960*/  LOP3.LUT R28, R54.reuse, 0xe8, R89.reuse, 0xfe, !PT ;  /* 0x000000e8361c7812 */ /* 0x140fe400078efe59 */
[C---:B------:R-:W-:Y:S02]  /*23970*/  LOP3.LUT R27, R54.reuse, 0xf0, R89, 0xfe, !PT ;  /* 0x000000f0361b7812 */ /* 0x040fe400078efe59 */
[----:B------:R-:W-:-:S03]  /*23980*/  LOP3.LUT R3, R54, R89, RZ, 0xfc, !PT ;  /* 0x0000005936037212 */ /* 0x000fc600078efcff */
[----:B------:R-:W-:Y:S01]  /*23990*/  I2F R44, R29 ;  /* 0x0000001d002c7306 */ /* 0x000fe20000201400 */
[----:B------:R-:W-:Y:S01]  /*239a0*/  FSEL R224, R5, -INF , !P4 ;  /* 0xff80000005e07808 */ /* 0x000fe20006000000 */
[----:B-1----:R-:W-:Y:S01]  /*239b0*/  FFMA.FTZ R5, R132, R43, R59 ;  /* 0x0000002b84057223 */ /* 0x002fe2000001003b */
[----:B------:R-:W-:-:S05]  /*239c0*/  ISETP.GE.AND P4, PT, R25, R6, PT ;  /* 0x000000061900720c */ /* 0x000fca0003f86270 */
[----:B------:R1:W4:Y:S01]  /*239d0*/  MUFU.TANH R52, R9 ;  /* 0x0000000900347308 */ /* 0x0003220000002400 */
[----:B---3--:R-:W-:Y:S02]  /*239e0*/  LOP3.LUT R26, R54, 0xf8, R89, 0xfe, !PT ;  /* 0x000000f8361a7812 */ /* 0x008fe400078efe59 */
[----:B------:R-:W-:Y:S02]  /*239f0*/  MOV R89, R236 ;  /* 0x000000ec00597202 */ /* 0x000fe40000000f00 */
[----:B------:R-:W-:Y:S01]  /*23a00*/  FSEL R236, R7, -INF , !P5 ;  /* 0xff80000007ec7808 */ /* 0x000fe20006800000 */
[----:B--2---:R-:W-:Y:S01]  /*23a10*/  FFMA.FTZ R7, R132, R42, R57 ;  /* 0x0000002a84077223 */ /* 0x004fe20000010039 */
[C---:B------:R-:W-:Y:S01]  /*23a20*/  ISETP.GE.AND P5, PT, R24.reuse, R8, PT ;  /* 0x000000081800720c */ /* 0x040fe20003fa6270 */
[----:B------:R-:W-:Y:S01]  /*23a30*/  IMAD.MOV.U32 R76, RZ, RZ, R78 ;  /* 0x000000ffff4c7224 */ /* 0x000fe200078e004e */
[----:B------:R-:W-:Y:S01]  /*23a40*/  ISETP.GE.AND P3, PT, R24, R6, PT ;  /* 0x000000061800720c */ /* 0x000fe20003f66270 */
[----:B------:R-:W-:Y:S01]  /*23a50*/  IMAD.MOV.U32 R78, RZ, RZ, R79 ;  /* 0x000000ffff4e7224 */ /* 0x000fe200078e004f */
[----:B------:R-:W-:Y:S01]  /*23a60*/  ISETP.GE.AND P6, PT, R11, R8, PT ;  /* 0x000000080b00720c */ /* 0x000fe20003fc6270 */
[----:B-1----:R-:W-:-:S02]  /*23a70*/  FFMA.FTZ R9, R132, R33, R74 ;  /* 0x0000002184097223 */ /* 0x002fc4000001004a */
[----:B------:R1:W-:Y:S01]  /*23a80*/  MUFU.TANH R33, R4 ;  /* 0x0000000400217308 */ /* 0x0003e20000002400 */
[----:B------:R-:W-:Y:S02]  /*23a90*/  FSEL R232, R5, -INF , !P4 ;  /* 0xff80000005e87808 */ /* 0x000fe40006000000 */
[----:B------:R-:W-:Y:S01]  /*23aa0*/  FSEL R5, R7, -INF , !P5 ;  /* 0xff80000007057808 */ /* 0x000fe20006800000 */
[----:B------:R-:W-:Y:S01]  /*23ab0*/  IMAD.MOV.U32 R75, RZ, RZ, R198 ;  /* 0x000000ffff4b7224 */ /* 0x000fe200078e00c6 */
[----:B------:R-:W-:Y:S02]  /*23ac0*/  MOV R79, R237 ;  /* 0x000000ed004f7202 */ /* 0x000fe40000000f00 */
[----:B------:R-:W-:Y:S01]  /*23ad0*/  FSEL R198, R9, -INF , !P6 ;  /* 0xff80000009c67808 */ /* 0x000fe20007000000 */
[C---:B------:R-:W-:Y:S02]  /*23ae0*/  FFMA.FTZ R9, R132.reuse, R35, R67 ;  /* 0x0000002384097223 */ /* 0x040fe40000010043 */
[----:B-1----:R-:W-:Y:S01]  /*23af0*/  FFMA.FTZ R4, R132, R42, R56 ;  /* 0x0000002a84047223 */ /* 0x002fe20000010038 */
[----:B------:R-:W-:Y:S01]  /*23b00*/  ISETP.GE.AND P6, PT, R16, R8, PT ;  /* 0x000000081000720c */ /* 0x000fe20003fc6270 */
[----:B------:R1:W-:Y:S03]  /*23b10*/  STL [R1+0x78], R5 ;  /* 0x0000780501007387 */ /* 0x0003e60000100800 */
[----:B------:R-:W-:Y:S01]  /*23b20*/  FSEL R237, R4, -INF , !P3 ;  /* 0xff80000004ed7808 */ /* 0x000fe20005800000 */
[----:B------:R-:W-:Y:S01]  /*23b30*/  FMUL.FTZ R4, R240, R0 ;  /* 0x00000000f0047220 */ /* 0x000fe20000410000 */
[C---:B------:R-:W-:Y:S01]  /*23b40*/  ISETP.GE.AND P5, PT, R29.reuse, R8, PT ;  /* 0x000000081d00720c */ /* 0x040fe20003fa6270 */
[----:B----4-:R-:W-:Y:S01]  /*23b50*/  FFMA.FTZ R7, R132, R44, R52 ;  /* 0x0000002c84077223 */ /* 0x010fe20000010034 */
[----:B------:R-:W-:-:S02]  /*23b60*/  ISETP.GE.AND P3, PT, R29, R6, PT ;  /* 0x000000061d00720c */ /* 0x000fc40003f66270 */
[----:B------:R-:W-:Y:S01]  /*23b70*/  ISETP.GE.AND P4, PT, R30, R6, PT ;  /* 0x000000061e00720c */ /* 0x000fe20003f86270 */
[----:B------:R2:W-:Y:S01]  /*23b80*/  MUFU.TANH R29, R4 ;  /* 0x00000004001d7308 */ /* 0x0005e20000002400 */
[----:B------:R-:W-:Y:S02]  /*23b90*/  MOV R85, R208 ;  /* 0x000000d000557202 */ /* 0x000fe40000000f00 */
[----:B------:R-:W-:Y:S02]  /*23ba0*/  MOV R74, R80 ;  /* 0x00000050004a7202 */ /* 0x000fe40000000f00 */
[----:B------:R-:W-:Y:S01]  /*23bb0*/  FSEL R208, R9, -INF , !P6 ;  /* 0xff80000009d07808 */ /* 0x000fe20007000000 */
[C---:B------:R-:W-:Y:S01]  /*23bc0*/  FFMA.FTZ R9, R132.reuse, R38, R62 ;  /* 0x0000002684097223 */ /* 0x040fe2000001003e */
[----:B------:R-:W-:Y:S01]  /*23bd0*/  MOV R80, R84 ;  /* 0x0000005400507202 */ /* 0x000fe20000000f00 */
[----:B------:R-:W-:Y:S01]  /*23be0*/  IMAD.MOV.U32 R84, RZ, RZ, R238 ;  /* 0x000000ffff547224 */ /* 0x000fe200078e00ee */
[----:B------:R-:W-:Y:S01]  /*23bf0*/  ISETP.GE.AND P6, PT, R17, R8, PT ;  /* 0x000000081100720c */ /* 0x000fe20003fc6270 */
[----:B-1----:R-:W-:-:S02]  /*23c00*/  FFMA.FTZ R5, R132, R45, R53 ;  /* 0x0000002d84057223 */ /* 0x002fc40000010035 */
[----:B--2---:R-:W-:Y:S01]  /*23c10*/  FFMA.FTZ R4, R132, R44, R46 ;  /* 0x0000002c84047223 */ /* 0x004fe2000001002e */
[----:B------:R-:W-:Y:S02]  /*23c20*/  I2F R47, R27 ;  /* 0x0000001b002f7306 */ /* 0x000fe40000201400 */
[----:B------:R-:W-:Y:S02]  /*23c30*/  FSEL R238, R5, -INF , !P4 ;  /* 0xff80000005ee7808 */ /* 0x000fe40006000000 */
[----:B------:R-:W-:Y:S01]  /*23c40*/  FSEL R5, R7, -INF , !P5 ;  /* 0xff80000007057808 */ /* 0x000fe20006800000 */
[----:B------:R-:W-:Y:S01]  /*23c50*/  IMAD.MOV.U32 R81, RZ, RZ, R220 ;  /* 0x000000ffff517224 */ /* 0x000fe200078e00dc */
[----:B------:R-:W-:Y:S02]  /*23c60*/  FSEL R4, R4, -INF , !P3 ;  /* 0xff80000004047808 */ /* 0x000fe40005800000 */
[----:B------:R-:W-:Y:S01]  /*23c70*/  FSEL R220, R9, -INF , !P6 ;  /* 0xff80000009dc7808 */ /* 0x000fe20007000000 */
[----:B------:R-:W-:Y:S01]  /*23c80*/  FFMA.FTZ R9, R132, R41, R66 ;  /* 0x0000002984097223 */ /* 0x000fe20000010042 */
[----:B------:R-:W-:Y:S01]  /*23c90*/  ISETP.GE.AND P6, PT, R23, R8, PT ;  /* 0x000000081700720c */ /* 0x000fe20003fc6270 */
[----:B------:R-:W-:Y:S01]  /*23ca0*/  STL [R1+0x80], R5 ;  /* 0x0000800501007387 */ /* 0x000fe20000100800 */
[----:B------:R-:W1:Y:S01]  /*23cb0*/  I2F R48, R28 ;  /* 0x0000001c00307306 */ /* 0x000e620000201400 */
[----:B------:R-:W-:-:S02]  /*23cc0*/  IMAD.MOV.U32 R87, RZ, RZ, R116 ;  /* 0x000000ffff577224 */ /* 0x000fc400078e0074 */
[----:B------:R2:W-:Y:S01]  /*23cd0*/  STL [R1+0x7c], R4 ;  /* 0x00007c0401007387 */ /* 0x0005e20000100800 */
[----:B------:R-:W-:Y:S01]  /*23ce0*/  IMAD.MOV.U32 R116, RZ, RZ, R228 ;  /* 0x000000ffff747224 */ /* 0x000fe200078e00e4 */
[----:B------:R-:W-:Y:S02]  /*23cf0*/  FSEL R228, R9, -INF , !P6 ;  /* 0xff80000009e47808 */ /* 0x000fe40007000000 */
[----:B------:R-:W-:Y:S01]  /*23d00*/  ISETP.GE.AND P6, PT, R25, R8, PT ;  /* 0x000000081900720c */ /* 0x000fe20003fc6270 */
[----:B------:R-:W-:Y:S01]  /*23d10*/  I2F R49, R26 ;  /* 0x0000001a00317306 */ /* 0x000fe20000201400 */
[----:B------:R-:W-:Y:S02]  /*23d20*/  IADD3 R14, R3, 0x1, RZ ;  /* 0x00000001030e7810 */ /* 0x000fe40007ffe0ff */
[----:B------:R-:W-:Y:S02]  /*23d30*/  ISETP.GE.AND P3, PT, R27, R6, PT ;  /* 0x000000061b00720c */ /* 0x000fe40003f66270 */
[----:B------:R-:W-:-:S03]  /*23d40*/  IADD3 R13, R3, 0x11, RZ ;  /* 0x00000011030d7810 */ /* 0x000fc60007ffe0ff */
[----:B------:R-:W-:Y:S01]  /*23d50*/  I2F R31, R14 ;  /* 0x0000000e001f7306 */ /* 0x000fe20000201400 */
[----:B--2---:R-:W-:-:S07]  /*23d60*/  FMUL.FTZ R4, R242, R0 ;  /* 0x00000000f2047220 */ /* 0x004fce0000410000 */
[----:B------:R2:W3:Y:S01]  /*23d70*/  MUFU.TANH R25, R4 ;  /* 0x0000000400197308 */ /* 0x0004e20000002400 */
[----:B------:R-:W-:Y:S01]  /*23d80*/  IMAD.MOV.U32 R83, RZ, RZ, R39 ;  /* 0x000000ffff537224 */ /* 0x000fe200078e0027 */
[----:B------:R-:W-:Y:S01]  /*23d90*/  ISETP.GE.AND P4, PT, R28, R6, PT ;  /* 0x000000061c00720c */ /* 0x000fe20003f86270 */
[----:B-1----:R-:W-:-:S05]  /*23da0*/  FFMA.FTZ R5, R132, R48, R50 ;  /* 0x0000003084057223 */ /* 0x002fca0000010032 */
[----:B------:R-:W1:Y:S01]  /*23db0*/  I2F R39, R13 ;  /* 0x0000000d00277306 */ /* 0x000e620000201400 */
[----:B--2---:R-:W-:-:S05]  /*23dc0*/  FFMA.FTZ R4, R132, R47, R33 ;  /* 0x0000002f84047223 */ /* 0x004fca0000010021 */
[----:B------:R-:W-:Y:S02]  /*23dd0*/  FSEL R4, R4, -INF , !P3 ;  /* 0xff80000004047808 */ /* 0x000fe40005800000 */
[----:B------:R-:W-:Y:S01]  /*23de0*/  FSEL R242, R5, -INF , !P4 ;  /* 0xff80000005f27808 */ /* 0x000fe20006000000 */
[----:B------:R-:W-:Y:S02]  /*23df0*/  FMUL.FTZ R5, R239, R0 ;  /* 0x00000000ef057220 */ /* 0x000fe40000410000 */
[----:B------:R3:W-:Y:S01]  /*23e00*/  STL [R1+0x88], R4 ;  /* 0x0000880401007387 */ /* 0x0007e20000100800 */
[----:B------:R-:W-:Y:S02]  /*23e10*/  MOV R73, R76 ;  /* 0x0000004c00497202 */ /* 0x000fe40000000f00 */
[-C--:B------:R-:W-:Y:S02]  /*23e20*/  ISETP.GE.AND P4, PT, R26, R6.reuse, PT ;  /* 0x000000061a00720c */ /* 0x080fe40003f86270 */
[----:B------:R-:W-:Y:S01]  /*23e30*/  IADD3 R12, R3, 0x21, RZ ;  /* 0x00000021030c7810 */ /* 0x000fe20007ffe0ff */
[----:B------:R2:W-:Y:S01]  /*23e40*/  MUFU.TANH R60, R5 ;  /* 0x00000005003c7308 */ /* 0x0005e20000002400 */
[----:B------:R-:W-:-:S07]  /*23e50*/  ISETP.GE.AND P3, PT, R14, R6, PT ;  /* 0x000000060e00720c */ /* 0x000fce0003f66270 */
[----:B------:R-:W4:Y:S01]  /*23e60*/  I2F R38, R12 ;  /* 0x0000000c00267306 */ /* 0x000f220000201400 */
[C---:B---3--:R-:W-:Y:S02]  /*23e70*/  FFMA.FTZ R4, R132.reuse, R49, R25 ;  /* 0x0000003184047223 */ /* 0x048fe40000010019 */
[----:B--2---:R-:W-:-:S03]  /*23e80*/  FFMA.FTZ R5, R132, R31, R73 ;  /* 0x0000001f84057223 */ /* 0x004fc60000010049 */
[----:B------:R-:W-:Y:S01]  /*23e90*/  FSEL R239, R4, -INF , !P4 ;  /* 0xff80000004ef7808 */ /* 0x000fe20006000000 */
[----:B------:R-:W-:Y:S01]  /*23ea0*/  FMUL.FTZ R4, R229, R0 ;  /* 0x00000000e5047220 */ /* 0x000fe20000410000 */
[----:B------:R-:W-:-:S03]  /*23eb0*/  FSEL R62, R5, -INF , !P3 ;  /* 0xff800000053e7808 */ /* 0x000fc60005800000 */
[----:B------:R1:W-:Y:S01]  /*23ec0*/  MUFU.TANH R59, R4 ;  /* 0x00000004003b7308 */ /* 0x0003e20000002400 */
[----:B------:R-:W-:Y:S01]  /*23ed0*/  ISETP.GE.AND P3, PT, R13, R6, PT ;  /* 0x000000060d00720c */ /* 0x000fe20003f66270 */
[C---:B------:R-:W-:Y:S01]  /*23ee0*/  FFMA.FTZ R9, R132.reuse, R43, R68 ;  /* 0x0000002b84097223 */ /* 0x040fe20000010044 */
[C---:B------:R-:W-:Y:S02]  /*23ef0*/  IADD3 R11, R3.reuse, 0x31, RZ ;  /* 0x00000031030b7810 */ /* 0x040fe40007ffe0ff */
[----:B------:R-:W-:Y:S02]  /*23f00*/  IADD3 R20, R3, 0x9, RZ ;  /* 0x0000000903147810 */ /* 0x000fe40007ffe0ff */
[----:B------:R-:W-:Y:S01]  /*23f10*/  FSEL R234, R9, -INF , !P6 ;  /* 0xff80000009ea7808 */ /* 0x000fe20007000000 */
[----:B------:R-:W-:Y:S01]  /*23f20*/  I2F R37, R11 ;  /* 0x0000000b00257306 */ /* 0x000fe20000201400 */
[----:B-1----:R-:W-:Y:S01]  /*23f30*/  FFMA.FTZ R4, R132, R39, R78 ;  /* 0x0000002784047223 */ /* 0x002fe2000001004e */
[----:B------:R-:W-:Y:S01]  /*23f40*/  ISETP.GE.AND P6, PT, R30, R8, PT ;  /* 0x000000081e00720c */ /* 0x000fe20003fc6270 */
[----:B------:R-:W-:-:S03]  /*23f50*/  FFMA.FTZ R9, R132, R45, R55 ;  /* 0x0000002d84097223 */ /* 0x000fc60000010037 */
[----:B------:R-:W-:Y:S01]  /*23f60*/  FSEL R65, R4, -INF , !P3 ;  /* 0xff80000004417808 */ /* 0x000fe20005800000 */
[----:B------:R-:W-:Y:S01]  /*23f70*/  FMUL.FTZ R4, R231, R0 ;  /* 0x00000000e7047220 */ /* 0x000fe20000410000 */
[----:B------:R-:W1:Y:S01]  /*23f80*/  I2F R32, R20 ;  /* 0x0000001400207306 */ /* 0x000e620000201400 */
[----:B------:R-:W-:Y:S02]  /*23f90*/  ISETP.GE.AND P3, PT, R12, R6, PT ;  /* 0x000000060c00720c */ /* 0x000fe40003f66270 */
[----:B------:R-:W-:Y:S02]  /*23fa0*/  IADD3 R10, R3, 0x41, RZ ;  /* 0x00000041030a7810 */ /* 0x000fe40007ffe0ff */
[----:B------:R-:W-:-:S03]  /*23fb0*/  FSEL R240, R9, -INF , !P6 ;  /* 0xff80000009f07808 */ /* 0x000fc60007000000 */
[----:B------:R4:W-:Y:S01]  /*23fc0*/  MUFU.TANH R58, R4 ;  /* 0x00000004003a7308 */ /* 0x0009e20000002400 */
[----:B------:R-:W-:Y:S01]  /*23fd0*/  IADD3 R17, R3, 0x19, RZ ;  /* 0x0000001903117810 */ /* 0x000fe20007ffe0ff */
[----:B------:R-:W-:Y:S01]  /*23fe0*/  FFMA.FTZ R9, R132, R48, R51 ;  /* 0x0000003084097223 */ /* 0x000fe20000010033 */
[-C--:B------:R-:W-:Y:S01]  /*23ff0*/  ISETP.GE.AND P6, PT, R28, R8.reuse, PT ;  /* 0x000000081c00720c */ /* 0x080fe20003fc6270 */
[C---:B------:R-:W-:Y:S01]  /*24000*/  FFMA.FTZ R7, R132.reuse, R47, R34 ;  /* 0x0000002f84077223 */ /* 0x040fe20000010022 */
[----:B------:R-:W-:Y:S01]  /*24010*/  ISETP.GE.AND P5, PT, R27, R8, PT ;  /* 0x000000081b00720c */ /* 0x000fe20003fa6270 */
[----:B------:R-:W-:Y:S02]  /*24020*/  IMAD.MOV.U32 R72, RZ, RZ, R74 ;  /* 0x000000ffff487224 */ /* 0x000fe400078e004a */
[----:B------:R-:W-:Y:S01]  /*24030*/  I2F R40, R10 ;  /* 0x0000000a00287306 */ /* 0x000fe20000201400 */
[----:B------:R-:W-:Y:S02]  /*24040*/  IMAD.MOV.U32 R74, RZ, RZ, R75 ;  /* 0x000000ffff4a7224 */ /* 0x000fe400078e004b */
[----:B----4-:R-:W-:-:S05]  /*24050*/  FFMA.FTZ R4, R132, R38, R82 ;  /* 0x0000002684047223 */ /* 0x010fca0000010052 */
[----:B------:R-:W2:Y:S01]  /*24060*/  I2F R35, R17 ;  /* 0x0000001100237306 */ /* 0x000ea20000201400 */
[----:B------:R-:W-:Y:S02]  /*24070*/  MOV R75, R77 ;  /* 0x0000004d004b7202 */ /* 0x000fe40000000f00 */
[----:B------:R-:W-:Y:S01]  /*24080*/  FSEL R69, R4, -INF , !P3 ;  /* 0xff80000004457808 */ /* 0x000fe20005800000 */
[----:B------:R-:W-:Y:S01]  /*24090*/  FMUL.FTZ R4, R225, R0 ;  /* 0x00000000e1047220 */ /* 0x000fe20000410000 */
[----:B------:R-:W-:Y:S01]  /*240a0*/  FSEL R76, R9, -INF , !P6 ;  /* 0xff800000094c7808 */ /* 0x000fe20007000000 */
[----:B------:R-:W-:Y:S01]  /*240b0*/  FFMA.FTZ R9, R132, R31, R72 ;  /* 0x0000001f84097223 */ /* 0x000fe20000010048 */
[----:B------:R-:W-:Y:S01]  /*240c0*/  IADD3 R16, R3, 0x29, RZ ;  /* 0x0000002903107810 */ /* 0x000fe20007ffe0ff */
[----:B------:R3:W-:Y:S01]  /*240d0*/  MUFU.TANH R57, R4 ;  /* 0x0000000400397308 */ /* 0x0007e20000002400 */
[----:B------:R-:W-:Y:S02]  /*240e0*/  FSEL R77, R7, -INF , !P5 ;  /* 0xff800000074d7808 */ /* 0x000fe40006800000 */
[----:B------:R-:W-:Y:S01]  /*240f0*/  ISETP.GE.AND P5, PT, R14, R8, PT ;  /* 0x000000080e00720c */ /* 0x000fe20003fa6270 */
[----:B------:R-:W-:Y:S01]  /*24100*/  FFMA.FTZ R7, R132, R49, R29 ;  /* 0x0000003184077223 */ /* 0x000fe2000001001d */
[----:B------:R-:W-:-:S02]  /*24110*/  ISETP.GE.AND P3, PT, R11, R6, PT ;  /* 0x000000060b00720c */ /* 0x000fc40003f66270 */
[----:B------:R-:W-:Y:S01]  /*24120*/  IADD3 R23, R3, 0x51, RZ ;  /* 0x0000005103177810 */ /* 0x000fe20007ffe0ff */
[----:B------:R-:W4:Y:S01]  /*24130*/  I2F R22, R16 ;  /* 0x0000001000167306 */ /* 0x000f220000201400 */
[----:B------:R-:W-:Y:S02]  /*24140*/  ISETP.GE.AND P6, PT, R26, R8, PT ;  /* 0x000000081a00720c */ /* 0x000fe40003fc6270 */
[----:B------:R-:W-:Y:S01]  /*24150*/  FSEL R63, R9, -INF , !P5 ;  /* 0xff800000093f7808 */ /* 0x000fe20006800000 */
[CC--:B-1----:R-:W-:Y:S02]  /*24160*/  FFMA.FTZ R9, R132.reuse, R32.reuse, R74 ;  /* 0x0000002084097223 */ /* 0x0c2fe4000001004a */
[C---:B---3--:R-:W-:Y:S01]  /*24170*/  FFMA.FTZ R4, R132.reuse, R37, R86 ;  /* 0x0000002584047223 */ /* 0x048fe20000010056 */
[----:B------:R-:W-:Y:S01]  /*24180*/  IADD3 R15, R3, 0x39, RZ ;  /* 0x00000039030f7810 */ /* 0x000fe20007ffe0ff */
[----:B------:R-:W-:Y:S01]  /*24190*/  I2F R45, R23 ;  /* 0x00000017002d7306 */ /* 0x000fe20000201400 */
[----:B------:R-:W-:Y:S01]  /*241a0*/  FSEL R7, R7, -INF , !P6 ;  /* 0xff80000007077808 */ /* 0x000fe20007000000 */
[----:B------:R-:W-:Y:S01]  /*241b0*/  FFMA.FTZ R5, R132, R32, R75 ;  /* 0x0000002084057223 */ /* 0x000fe2000001004b */
[----:B------:R-:W-:Y:S01]  /*241c0*/  FSEL R74, R4, -INF , !P3 ;  /* 0xff800000044a7808 */ /* 0x000fe20005800000 */
[----:B------:R-:W-:Y:S01]  /*241d0*/  FMUL.FTZ R4, R227, R0 ;  /* 0x00000000e3047220 */ /* 0x000fe20000410000 */
[----:B------:R-:W-:-:S02]  /*241e0*/  ISETP.GE.AND P6, PT, R20, R8, PT ;  /* 0x000000081400720c */ /* 0x000fc40003fc6270 */
[-C--:B------:R-:W-:Y:S01]  /*241f0*/  ISETP.GE.AND P4, PT, R20, R6.reuse, PT ;  /* 0x000000061400720c */ /* 0x080fe20003f86270 */
[----:B------:R-:W1:Y:S01]  /*24200*/  I2F R21, R15 ;  /* 0x0000000f00157306 */ /* 0x000e620000201400 */
[----:B------:R-:W-:Y:S02]  /*24210*/  IADD3 R24, R3, 0x49, RZ ;  /* 0x0000004903187810 */ /* 0x000fe40007ffe0ff */
[----:B------:R-:W-:Y:S01]  /*24220*/  FSEL R64, R9, -INF , !P6 ;  /* 0xff80000009407808 */ /* 0x000fe20007000000 */
[CC--:B--2---:R-:W-:Y:S01]  /*24230*/  FFMA.FTZ R9, R132.reuse, R35.reuse, R80 ;  /* 0x0000002384097223 */ /* 0x0c4fe20000010050 */
[----:B------:R-:W-:Y:S01]  /*24240*/  FSEL R61, R5, -INF , !P4 ;  /* 0xff800000053d7808 */ /* 0x000fe20006000000 */
[----:B------:R-:W-:Y:S02]  /*24250*/  FFMA.FTZ R5, R132, R35, R79 ;  /* 0x0000002384057223 */ /* 0x000fe4000001004f */
[----:B------:R2:W-:Y:S01]  /*24260*/  MUFU.TANH R56, R4 ;  /* 0x0000000400387308 */ /* 0x0005e20000002400 */
[----:B------:R-:W-:Y:S01]  /*24270*/  ISETP.GE.AND P3, PT, R10, R6, PT ;  /* 0x000000060a00720c */ /* 0x000fe20003f66270 */
[----:B------:R3:W-:Y:S01]  /*24280*/  STL [R1+0x64], R7 ;  /* 0x0000640701007387 */ /* 0x0007e20000100800 */
[----:B------:R-:W-:-:S02]  /*24290*/  IADD3 R27, R3, 0x61, RZ ;  /* 0x00000061031b7810 */ /* 0x000fc40007ffe0ff */
[C---:B------:R-:W-:Y:S02]  /*242a0*/  ISETP.GE.AND P6, PT, R17.reuse, R8, PT ;  /* 0x000000081100720c */ /* 0x040fe40003fc6270 */
[----:B------:R-:W-:Y:S01]  /*242b0*/  ISETP.GE.AND P4, PT, R17, R6, PT ;  /* 0x000000061100720c */ /* 0x000fe20003f86270 */
[----:B------:R-:W1:Y:S01]  /*242c0*/  I2F R43, R24 ;  /* 0x00000018002b7306 */ /* 0x000e620000201400 */
[----:B------:R-:W-:Y:S02]  /*242d0*/  IADD3 R28, R3, 0x59, RZ ;  /* 0x00000059031c7810 */ /* 0x000fe40007ffe0ff */
[----:B------:R-:W-:Y:S01]  /*242e0*/  ISETP.GE.AND P5, PT, R13, R8, PT ;  /* 0x000000080d00720c */ /* 0x000fe20003fa6270 */
[----:B--2---:R-:W-:-:S04]  /*242f0*/  FFMA.FTZ R4, R132, R40, R249 ;  /* 0x0000002884047223 */ /* 0x004fc800000100f9 */
[----:B------:R-:W-:Y:S01]  /*24300*/  I2F R47, R27 ;  /* 0x0000001b002f7306 */ /* 0x000fe20000201400 */
[----:B------:R-:W-:Y:S01]  /*24310*/  FSEL R68, R9, -INF , !P6 ;  /* 0xff80000009447808 */ /* 0x000fe20007000000 */
[----:B----4-:R-:W-:Y:S01]  /*24320*/  FFMA.FTZ R9, R132, R22, R84 ;  /* 0x0000001684097223 */ /* 0x010fe20000010054 */
[----:B------:R-:W-:Y:S02]  /*24330*/  FSEL R66, R5, -INF , !P4 ;  /* 0xff80000005427808 */ /* 0x000fe40006000000 */
[----:B------:R-:W-:Y:S01]  /*24340*/  FSEL R80, R4, -INF , !P3 ;  /* 0xff80000004507808 */ /* 0x000fe20005800000 */
[----:B------:R-:W-:Y:S02]  /*24350*/  FMUL.FTZ R4, R221, R0 ;  /* 0x00000000dd047220 */ /* 0x000fe40000410000 */
[----:B---3--:R-:W-:Y:S01]  /*24360*/  FFMA.FTZ R7, R132, R39, R200 ;  /* 0x0000002784077223 */ /* 0x008fe200000100c8 */
[----:B------:R-:W-:Y:S01]  /*24370*/  ISETP.GE.AND P6, PT, R16, R8, PT ;  /* 0x000000081000720c */ /* 0x000fe20003fc6270 */
[----:B------:R-:W-:Y:S01]  /*24380*/  FFMA.FTZ R5, R132, R22, R83 ;  /* 0x0000001684057223 */ /* 0x000fe20000010053 */
[----:B------:R-:W-:Y:S01]  /*24390*/  ISETP.GE.AND P4, PT, R16, R6, PT ;  /* 0x000000061000720c */ /* 0x000fe20003f86270 */
[----:B------:R-:W2:Y:S01]  /*243a0*/  I2F R46, R28 ;  /* 0x0000001c002e7306 */ /* 0x000ea20000201400 */
[----:B------:R-:W-:Y:S01]  /*243b0*/  FSEL R67, R7, -INF , !P5 ;  /* 0xff80000007437808 */ /* 0x000fe20006800000 */
[----:B------:R-:W-:Y:S01]  /*243c0*/  FFMA.FTZ R7, R132, R38, R81 ;  /* 0x0000002684077223 */ /* 0x000fe20000010051 */
[----:B------:R-:W-:-:S02]  /*243d0*/  ISETP.GE.AND P5, PT, R12, R8, PT ;  /* 0x000000080c00720c */ /* 0x000fc40003fa6270 */
[----:B------:R-:W-:-:S03]  /*243e0*/  FSEL R72, R9, -INF , !P6 ;  /* 0xff80000009487808 */ /* 0x000fc60007000000 */
[----:B------:R3:W-:Y:S01]  /*243f0*/  MUFU.TANH R55, R4 ;  /* 0x0000000400377308 */ /* 0x0007e20000002400 */
[----:B------:R-:W-:Y:S01]  /*24400*/  FSEL R73, R5, -INF , !P4 ;  /* 0xff80000005497808 */ /* 0x000fe20006000000 */
[CC--:B-1----:R-:W-:Y:S01]  /*24410*/  FFMA.FTZ R9, R132.reuse, R21.reuse, R87 ;  /* 0x0000001584097223 */ /* 0x0c2fe20000010057 */
[----:B------:R-:W-:Y:S01]  /*24420*/  ISETP.GE.AND P3, PT, R23, R6, PT ;  /* 0x000000061700720c */ /* 0x000fe20003f66270 */
[C---:B------:R-:W-:Y:S01]  /*24430*/  FFMA.FTZ R5, R132.reuse, R21, R88 ;  /* 0x0000001584057223 */ /* 0x040fe20000010058 */
[----:B------:R-:W-:Y:S02]  /*24440*/  IADD3 R31, R3, 0x71, RZ ;  /* 0x00000071031f7810 */ /* 0x000fe40007ffe0ff */
[C---:B------:R-:W-:Y:S02]  /*24450*/  ISETP.GE.AND P6, PT, R15.reuse, R8, PT ;  /* 0x000000080f00720c */ /* 0x040fe40003fc6270 */
[----:B------:R-:W-:Y:S02]  /*24460*/  ISETP.GE.AND P4, PT, R15, R6, PT ;  /* 0x000000060f00720c */ /* 0x000fe40003f86270 */
[----:B------:R-:W-:Y:S01]  /*24470*/  FSEL R71, R7, -INF , !P5 ;  /* 0xff80000007477808 */ /* 0x000fe20006800000 */
[C---:B---3--:R-:W-:Y:S01]  /*24480*/  FFMA.FTZ R4, R132.reuse, R45, R245 ;  /* 0x0000002d84047223 */ /* 0x048fe200000100f5 */
[----:B------:R-:W-:Y:S01]  /*24490*/  IADD3 R34, R3, 0x69, RZ ;  /* 0x0000006903227810 */ /* 0x000fe20007ffe0ff */
[----:B------:R-:W-:Y:S01]  /*244a0*/  FFMA.FTZ R7, R132, R37, R85 ;  /* 0x0000002584077223 */ /* 0x000fe20000010055 */
[----:B------:R-:W-:Y:S01]  /*244b0*/  I2F R50, R31 ;  /* 0x0000001f00327306 */ /* 0x000fe20000201400 */
[----:B------:R-:W-:-:S02]  /*244c0*/  ISETP.GE.AND P5, PT, R11, R8, PT ;  /* 0x000000080b00720c */ /* 0x000fc40003fa6270 */
[----:B------:R-:W-:Y:S01]  /*244d0*/  FSEL R84, R4, -INF , !P3 ;  /* 0xff80000004547808 */ /* 0x000fe20005800000 */
[----:B------:R-:W-:Y:S01]  /*244e0*/  FMUL.FTZ R4, R223, R0 ;  /* 0x00000000df047220 */ /* 0x000fe20000410000 */
[----:B------:R-:W-:Y:S01]  /*244f0*/  FSEL R78, R9, -INF , !P6 ;  /* 0xff800000094e7808 */ /* 0x000fe20007000000 */
[CC--:B------:R-:W-:Y:S01]  /*24500*/  FFMA.FTZ R9, R132.reuse, R43.reuse, R90 ;  /* 0x0000002b84097223 */ /* 0x0c0fe2000001005a */
[----:B------:R-:W-:Y:S01]  /*24510*/  FSEL R79, R5, -INF , !P4 ;  /* 0xff800000054f7808 */ /* 0x000fe20006000000 */
[----:B------:R-:W-:Y:S01]  /*24520*/  FFMA.FTZ R5, R132, R43, R116 ;  /* 0x0000002b84057223 */ /* 0x000fe20000010074 */
[----:B------:R-:W1:Y:S01]  /*24530*/  I2F R51, R34 ;  /* 0x0000002200337306 */ /* 0x000e620000201400 */
[C---:B------:R-:W-:Y:S02]  /*24540*/  ISETP.GE.AND P6, PT, R24.reuse, R8, PT ;  /* 0x000000081800720c */ /* 0x040fe40003fc6270 */
[----:B------:R-:W-:Y:S02]  /*24550*/  ISETP.GE.AND P4, PT, R24, R6, PT ;  /* 0x000000061800720c */ /* 0x000fe40003f86270 */
[----:B------:R-:W-:Y:S01]  /*24560*/  FSEL R75, R7, -INF , !P5 ;  /* 0xff800000074b7808 */ /* 0x000fe20006800000 */
[----:B------:R-:W-:Y:S01]  /*24570*/  FFMA.FTZ R7, R132, R40, R89 ;  /* 0x0000002884077223 */ /* 0x000fe20000010059 */
[----:B------:R-:W-:Y:S01]  /*24580*/  IADD3 R33, R3, 0x79, RZ ;  /* 0x0000007903217810 */ /* 0x000fe20007ffe0ff */
[----:B------:R3:W-:Y:S01]  /*24590*/  MUFU.TANH R43, R4 ;  /* 0x00000004002b7308 */ /* 0x0007e20000002400 */
[----:B------:R-:W-:-:S02]  /*245a0*/  ISETP.GE.AND P5, PT, R10, R8, PT ;  /* 0x000000080a00720c */ /* 0x000fc40003fa6270 */
[----:B------:R-:W-:Y:S02]  /*245b0*/  ISETP.GE.AND P3, PT, R27, R6, PT ;  /* 0x000000061b00720c */ /* 0x000fe40003f66270 */
[----:B------:R-:W-:Y:S02]  /*245c0*/  IADD3 R30, R3, 0x81, RZ ;  /* 0x00000081031e7810 */ /* 0x000fe40007ffe0ff */
[----:B------:R-:W-:Y:S01]  /*245d0*/  FSEL R82, R9, -INF , !P6 ;  /* 0xff80000009527808 */ /* 0x000fe20007000000 */
[CC--:B--2---:R-:W-:Y:S01]  /*245e0*/  FFMA.FTZ R9, R132.reuse, R46.reuse, R196 ;  /* 0x0000002e84097223 */ /* 0x0c4fe200000100c4 */
[----:B------:R-:W-:Y:S01]  /*245f0*/  FSEL R83, R5, -INF , !P4 ;  /* 0xff80000005537808 */ /* 0x000fe20006000000 */
[----:B------:R-:W-:Y:S01]  /*24600*/  FFMA.FTZ R5, R132, R46, R193 ;  /* 0x0000002e84057223 */ /* 0x000fe200000100c1 */
[----:B------:R-:W2:Y:S01]  /*24610*/  I2F R53, R33 ;  /* 0x0000002100357306 */ /* 0x000ea20000201400 */
[----:B------:R-:W-:Y:S01]  /*24620*/  ISETP.GE.AND P6, PT, R28, R8, PT ;  /* 0x000000081c00720c */ /* 0x000fe20003fc6270 */
[----:B---3--:R-:W-:Y:S01]  /*24630*/  FFMA.FTZ R4, R132, R47, R113 ;  /* 0x0000002f84047223 */ /* 0x008fe20000010071 */
[----:B------:R-:W-:-:S02]  /*24640*/  ISETP.GE.AND P4, PT, R28, R6, PT ;  /* 0x000000061c00720c */ /* 0x000fc40003f86270 */
[----:B------:R-:W-:-:S03]  /*24650*/  FSEL R81, R7, -INF , !P5 ;  /* 0xff80000007517808 */ /* 0x000fc60006800000 */
[----:B------:R-:W3:Y:S01]  /*24660*/  I2F R49, R30 ;  /* 0x0000001e00317306 */ /* 0x000ee20000201400 */
[----:B------:R-:W-:Y:S01]  /*24670*/  FSEL R88, R4, -INF , !P3 ;  /* 0xff80000004587808 */ /* 0x000fe20005800000 */
[----:B------:R-:W-:Y:S01]  /*24680*/  FFMA.FTZ R7, R132, R45, R199 ;  /* 0x0000002d84077223 */ /* 0x000fe200000100c7 */
[----:B------:R-:W-:Y:S01]  /*24690*/  IADD3 R32, R3, 0x89, RZ ;  /* 0x0000008903207810 */ /* 0x000fe20007ffe0ff */
[----:B------:R-:W-:Y:S01]  /*246a0*/  FMUL.FTZ R4, R213, R0 ;  /* 0x00000000d5047220 */ /* 0x000fe20000410000 */
[-C--:B------:R-:W-:Y:S02]  /*246b0*/  ISETP.GE.AND P5, PT, R23, R8.reuse, PT ;  /* 0x000000081700720c */ /* 0x080fe40003fa6270 */
[----:B------:R-:W-:Y:S02]  /*246c0*/  FSEL R86, R9, -INF , !P6 ;  /* 0xff80000009567808 */ /* 0x000fe40007000000 */
[----:B------:R-:W-:Y:S01]  /*246d0*/  FSEL R87, R5, -INF , !P4 ;  /* 0xff80000005577808 */ /* 0x000fe20006000000 */
[----:B------:R-:W4:Y:S01]  /*246e0*/  I2F R52, R32 ;  /* 0x0000002000347306 */ /* 0x000f220000201400 */
[----:B------:R-:W-:-:S02]  /*246f0*/  ISETP.GE.AND P6, PT, R34, R8, PT ;  /* 0x000000082200720c */ /* 0x000fc40003fc6270 */
[-C--:B------:R-:W-:Y:S02]  /*24700*/  ISETP.GE.AND P4, PT, R34, R6.reuse, PT ;  /* 0x000000062200720c */ /* 0x080fe40003f86270 */
[----:B------:R-:W-:Y:S01]  /*24710*/  FSEL R85, R7, -INF , !P5 ;  /* 0xff80000007557808 */ /* 0x000fe20006800000 */
[C---:B------:R-:W-:Y:S02]  /*24720*/  FFMA.FTZ R7, R132.reuse, R47, R247 ;  /* 0x0000002f84077223 */ /* 0x040fe400000100f7 */
[----:B------:R2:W-:Y:S01]  /*24730*/  MUFU.TANH R34, R4 ;  /* 0x0000000400227308 */ /* 0x0005e20000002400 */
[----:B------:R-:W-:Y:S02]  /*24740*/  IADD3 R29, R3, 0x91, RZ ;  /* 0x00000091031d7810 */ /* 0x000fe40007ffe0ff */
[----:B------:R-:W-:Y:S01]  /*24750*/  ISETP.GE.AND P3, PT, R31, R6, PT ;  /* 0x000000061f00720c */ /* 0x000fe20003f66270 */
[CC--:B-1----:R-:W-:Y:S01]  /*24760*/  FFMA.FTZ R9, R132.reuse, R51.reuse, R179 ;  /* 0x0000003384097223 */ /* 0x0c2fe200000100b3 */
[----:B------:R-:W-:Y:S01]  /*24770*/  ISETP.GE.AND P5, PT, R27, R8, PT ;  /* 0x000000081b00720c */ /* 0x000fe20003fa6270 */
[----:B------:R-:W-:-:S02]  /*24780*/  FFMA.FTZ R5, R132, R51, R246 ;  /* 0x0000003384057223 */ /* 0x000fc400000100f6 */
[----:B------:R-:W1:Y:S01]  /*24790*/  I2F R48, R29 ;  /* 0x0000001d00307306 */ /* 0x000e620000201400 */
[----:B------:R-:W-:Y:S01]  /*247a0*/  FSEL R89, R7, -INF , !P5 ;  /* 0xff80000007597808 */ /* 0x000fe20006800000 */
[CC--:B--2---:R-:W-:Y:S01]  /*247b0*/  FFMA.FTZ R4, R132.reuse, R50.reuse, R107 ;  /* 0x0000003284047223 */ /* 0x0c4fe2000001006b */
[----:B------:R-:W-:Y:S01]  /*247c0*/  IADD3 R26, R3, 0x99, RZ ;  /* 0x00000099031a7810 */ /* 0x000fe20007ffe0ff */
[----:B------:R-:W-:-:S03]  /*247d0*/  FFMA.FTZ R7, R132, R50, R244 ;  /* 0x0000003284077223 */ /* 0x000fc600000100f4 */
[----:B------:R-:W-:Y:S01]  /*247e0*/  FSEL R98, R4, -INF , !P3 ;  /* 0xff80000004627808 */ /* 0x000fe20005800000 */
[----:B------:R-:W-:Y:S01]  /*247f0*/  FMUL.FTZ R4, R215, R0 ;  /* 0x00000000d7047220 */ /* 0x000fe20000410000 */
[-C--:B------:R-:W-:Y:S02]  /*24800*/  ISETP.GE.AND P5, PT, R31, R8.reuse, PT ;  /* 0x000000081f00720c */ /* 0x080fe40003fa6270 */
[----:B------:R-:W-:Y:S02]  /*24810*/  FSEL R90, R9, -INF , !P6 ;  /* 0xff800000095a7808 */ /* 0x000fe40007000000 */
[----:B------:R-:W-:Y:S01]  /*24820*/  FSEL R96, R5, -INF , !P4 ;  /* 0xff80000005607808 */ /* 0x000fe20006000000 */
[CC--:B------:R-:W-:Y:S01]  /*24830*/  FFMA.FTZ R5, R132.reuse, R53.reuse, R217 ;  /* 0x0000003584057223 */ /* 0x0c0fe200000100d9 */
[C---:B------:R-:W-:Y:S01]  /*24840*/  ISETP.GE.AND P6, PT, R33.reuse, R8, PT ;  /* 0x000000082100720c */ /* 0x040fe20003fc6270 */
[C---:B------:R-:W-:Y:S01]  /*24850*/  FFMA.FTZ R9, R132.reuse, R53, R248 ;  /* 0x0000003584097223 */ /* 0x040fe200000100f8 */
[-C--:B------:R-:W-:Y:S01]  /*24860*/  ISETP.GE.AND P4, PT, R33, R6.reuse, PT ;  /* 0x000000062100720c */ /* 0x080fe20003f86270 */
[----:B------:R-:W2:Y:S01]  /*24870*/  I2F R44, R26 ;  /* 0x0000001a002c7306 */ /* 0x000ea20000201400 */
[----:B------:R-:W-:Y:S01]  /*24880*/  FSEL R107, R7, -INF , !P5 ;  /* 0xff800000076b7808 */ /* 0x000fe20006800000 */
[----:B---3--:R-:W-:Y:S01]  /*24890*/  FFMA.FTZ R7, R132, R49, R110 ;  /* 0x0000003184077223 */ /* 0x008fe2000001006e */
[----:B------:R-:W-:-:S02]  /*248a0*/  ISETP.GE.AND P3, PT, R30, R6, PT ;  /* 0x000000061e00720c */ /* 0x000fc40003f66270 */
[----:B------:R-:W-:-:S03]  /*248b0*/  IADD3 R25, R3, 0xa1, RZ ;  /* 0x000000a103197810 */ /* 0x000fc60007ffe0ff */
[----:B------:R3:W-:Y:S01]  /*248c0*/  MUFU.TANH R33, R4 ;  /* 0x0000000400217308 */ /* 0x0007e20000002400 */
[----:B------:R-:W-:Y:S01]  /*248d0*/  FSEL R110, R5, -INF , !P4 ;  /* 0xff800000056e7808 */ /* 0x000fe20006000000 */
[----:B----4-:R-:W-:Y:S01]  /*248e0*/  FFMA.FTZ R5, R132, R52, R172 ;  /* 0x0000003484057223 */ /* 0x010fe200000100ac */
[----:B------:R-:W-:Y:S02]  /*248f0*/  ISETP.GE.AND P5, PT, R30, R8, PT ;  /* 0x000000081e00720c */ /* 0x000fe40003fa6270 */
[----:B------:R-:W-:-:S03]  /*24900*/  ISETP.GE.AND P4, PT, R32, R6, PT ;  /* 0x000000062000720c */ /* 0x000fc60003f86270 */
[----:B------:R-:W4:Y:S01]  /*24910*/  I2F R42, R25 ;  /* 0x00000019002a7306 */ /* 0x000f220000201400 */
[----:B---3--:R-:W-:Y:S01]  /*24920*/  FFMA.FTZ R4, R132, R49, R109 ;  /* 0x0000003184047223 */ /* 0x008fe2000001006d */
[----:B------:R-:W-:Y:S02]  /*24930*/  FSEL R109, R9, -INF , !P6 ;  /* 0xff800000096d7808 */ /* 0x000fe40007000000 */
[----:B------:R-:W-:Y:S02]  /*24940*/  ISETP.GE.AND P6, PT, R32, R8, PT ;  /* 0x000000082000720c */ /* 0x000fe40003fc6270 */
[----:B------:R-:W-:Y:S01]  /*24950*/  FSEL R113, R4, -INF , !P3 ;  /* 0xff80000004717808 */ /* 0x000fe20005800000 */
[C---:B------:R-:W-:Y:S01]  /*24960*/  FFMA.FTZ R4, R132.reuse, R52, R117 ;  /* 0x0000003484047223 */ /* 0x040fe20000010075 */
[----:B------:R-:W-:Y:S02]  /*24970*/  IADD3 R22, R3, 0xa9, RZ ;  /* 0x000000a903167810 */ /* 0x000fe40007ffe0ff */
[----:B------:R-:W-:Y:S01]  /*24980*/  FSEL R117, R5, -INF , !P6 ;  /* 0xff80000005757808 */ /* 0x000fe20007000000 */
[----:B-1----:R-:W-:Y:S01]  /*24990*/  FFMA.FTZ R5, R132, R48, R120 ;  /* 0x0000003084057223 */ /* 0x002fe20000010078 */
[----:B------:R-:W-:Y:S01]  /*249a0*/  FSEL R116, R7, -INF , !P5 ;  /* 0xff80000007747808 */ /* 0x000fe20006800000 */
[----:B------:R-:W1:Y:S01]  /*249b0*/  I2F R41, R22 ;  /* 0x0000001600297306 */ /* 0x000e620000201400 */
[----:B------:R-:W-:-:S02]  /*249c0*/  ISETP.GE.AND P5, PT, R29, R8, PT ;  /* 0x000000081d00720c */ /* 0x000fc40003fa6270 */
[----:B------:R-:W-:Y:S01]  /*249d0*/  FSEL R120, R4, -INF , !P4 ;  /* 0xff80000004787808 */ /* 0x000fe20006000000 */
[C---:B------:R-:W-:Y:S01]  /*249e0*/  FFMA.FTZ R4, R132.reuse, R48, R125 ;  /* 0x0000003084047223 */ /* 0x040fe2000001007d */
[----:B------:R-:W-:Y:S02]  /*249f0*/  ISETP.GE.AND P3, PT, R29, R6, PT ;  /* 0x000000061d00720c */ /* 0x000fe40003f66270 */
[----:B------:R-:W-:Y:S02]  /*24a00*/  IADD3 R21, R3, 0xb1, RZ ;  /* 0x000000b103157810 */ /* 0x000fe40007ffe0ff */
[----:B------:R-:W-:Y:S01]  /*24a10*/  FSEL R125, R5, -INF , !P5 ;  /* 0xff800000057d7808 */ /* 0x000fe20006800000 */
[----:B--2---:R-:W-:Y:S01]  /*24a20*/  FFMA.FTZ R5, R132, R44, R122 ;  /* 0x0000002c84057223 */ /* 0x004fe2000001007a */
[----:B------:R-:W-:Y:S01]  /*24a30*/  ISETP.GE.AND P6, PT, R26, R8, PT ;  /* 0x000000081a00720c */ /* 0x000fe20003fc6270 */
[----:B------:R-:W-:Y:S01]  /*24a40*/  FMUL.FTZ R7, R209, R0 ;  /* 0x00000000d1077220 */ /* 0x000fe20000410000 */
[----:B------:R-:W-:Y:S01]  /*24a50*/  FSEL R122, R4, -INF , !P3 ;  /* 0xff800000047a7808 */ /* 0x000fe20005800000 */
[----:B------:R-:W2:Y:S01]  /*24a60*/  I2F R40, R21 ;  /* 0x0000001500287306 */ /* 0x000ea20000201400 */
[----:B------:R-:W-:Y:S01]  /*24a70*/  FFMA.FTZ R4, R132, R44, R126 ;  /* 0x0000002c84047223 */ /* 0x000fe2000001007e */
[----:B------:R-:W-:-:S02]  /*24a80*/  ISETP.GE.AND P4, PT, R26, R6, PT ;  /* 0x000000061a00720c */ /* 0x000fc40003f86270 */
[----:B------:R-:W-:Y:S01]  /*24a90*/  FSEL R126, R5, -INF , !P6 ;  /* 0xff800000057e7808 */ /* 0x000fe20007000000 */
[----:B----4-:R-:W-:Y:S01]  /*24aa0*/  FFMA.FTZ R5, R132, R42, R128 ;  /* 0x0000002a84057223 */ /* 0x010fe20000010080 */
[----:B------:R-:W-:Y:S02]  /*24ab0*/  IADD3 R13, R3, 0xc1, RZ ;  /* 0x000000c1030d7810 */ /* 0x000fe40007ffe0ff */
[----:B------:R3:W-:Y:S01]  /*24ac0*/  MUFU.TANH R32, R7 ;  /* 0x0000000700207308 */ /* 0x0007e20000002400 */
[----:B------:R-:W-:Y:S02]  /*24ad0*/  ISETP.GE.AND P5, PT, R25, R8, PT ;  /* 0x000000081900720c */ /* 0x000fe40003fa6270 */
[----:B------:R-:W-:Y:S01]  /*24ae0*/  FSEL R128, R4, -INF , !P4 ;  /* 0xff80000004807808 */ /* 0x000fe20006000000 */
[C---:B------:R-:W-:Y:S01]  /*24af0*/  FFMA.FTZ R4, R132.reuse, R42, R136 ;  /* 0x0000002a84047223 */ /* 0x040fe20000010088 */
[----:B------:R-:W-:Y:S02]  /*24b00*/  IADD3 R14, R3, 0xb9, RZ ;  /* 0x000000b9030e7810 */ /* 0x000fe40007ffe0ff */
[----:B------:R-:W-:Y:S01]  /*24b10*/  ISETP.GE.AND P3, PT, R25, R6, PT ;  /* 0x000000061900720c */ /* 0x000fe20003f66270 */
[----:B------:R-:W4:Y:S01]  /*24b20*/  I2F R39, R13 ;  /* 0x0000000d00277306 */ /* 0x000f220000201400 */
[----:B------:R-:W-:Y:S01]  /*24b30*/  FSEL R136, R5, -INF , !P5 ;  /* 0xff80000005887808 */ /* 0x000fe20006800000 */
[----:B-1----:R-:W-:-:S02]  /*24b40*/  FFMA.FTZ R5, R132, R41, R130 ;  /* 0x0000002984057223 */ /* 0x002fc40000010082 */
[----:B---3--:R-:W-:-:S04]  /*24b50*/  FMUL.FTZ R7, R211, R0 ;  /* 0x00000000d3077220 */ /* 0x008fc80000410000 */
[----:B------:R-:W1:Y:S01]  /*24b60*/  I2F R38, R14 ;  /* 0x0000000e00267306 */ /* 0x000e620000201400 */
[----:B------:R-:W-:Y:S02]  /*24b70*/  ISETP.GE.AND P6, PT, R22, R8, PT ;  /* 0x000000081600720c */ /* 0x000fe40003fc6270 */
[----:B------:R-:W-:Y:S01]  /*24b80*/  FSEL R130, R4, -INF , !P3 ;  /* 0xff80000004827808 */ /* 0x000fe20005800000 */
[----:B------:R-:W-:-:S04]  /*24b90*/  FFMA.FTZ R4, R132, R41, R60 ;  /* 0x0000002984047223 */ /* 0x000fc8000001003c */
[----:B------:R3:W-:Y:S01]  /*24ba0*/  MUFU.TANH R30, R7 ;  /* 0x00000007001e7308 */ /* 0x0007e20000002400 */
[C---:B------:R-:W-:Y:S02]  /*24bb0*/  IADD3 R20, R3.reuse, 0xc9, RZ ;  /* 0x000000c903147810 */ /* 0x040fe40007ffe0ff */
[----:B------:R-:W-:Y:S02]  /*24bc0*/  ISETP.GE.AND P4, PT, R22, R6, PT ;  /* 0x000000061600720c */ /* 0x000fe40003f86270 */
[----:B------:R-:W-:Y:S02]  /*24bd0*/  IADD3 R12, R3, 0xd1, RZ ;  /* 0x000000d1030c7810 */ /* 0x000fe40007ffe0ff */
[----:B------:R-:W-:Y:S01]  /*24be0*/  FSEL R172, R5, -INF , !P6 ;  /* 0xff80000005ac7808 */ /* 0x000fe20007000000 */
[----:B------:R-:W1:Y:S01]  /*24bf0*/  I2F R35, R20 ;  /* 0x0000001400237306 */ /* 0x000e620000201400 */
[----:B------:R-:W-:Y:S01]  /*24c00*/  MOV R231, R174 ;  /* 0x000000ae00e77202 */ /* 0x000fe20000000f00 */
[----:B---3--:R-:W-:-:S06]  /*24c10*/  FMUL.FTZ R7, R205, R0 ;  /* 0x00000000cd077220 */ /* 0x008fcc0000410000 */
[----:B------:R3:W-:Y:S01]  /*24c20*/  MUFU.TANH R29, R7 ;  /* 0x00000007001d7308 */ /* 0x0007e20000002400 */
[----:B--2---:R-:W-:Y:S01]  /*24c30*/  FFMA.FTZ R5, R132, R40, R59 ;  /* 0x0000002884057223 */ /* 0x004fe2000001003b */
[----:B------:R-:W-:Y:S02]  /*24c40*/  ISETP.GE.AND P5, PT, R21, R8, PT ;  /* 0x000000081500720c */ /* 0x000fe40003fa6270 */
[----:B------:R-:W-:Y:S01]  /*24c50*/  FSEL R174, R4, -INF , !P4 ;  /* 0xff80000004ae7808 */ /* 0x000fe20006000000 */
[----:B------:R-:W-:Y:S01]  /*24c60*/  FFMA.FTZ R4, R132, R40, R58 ;  /* 0x0000002884047223 */ /* 0x000fe2000001003a */
[----:B------:R-:W-:Y:S02]  /*24c70*/  IADD3 R17, R3, 0xd9, RZ ;  /* 0x000000d903117810 */ /* 0x000fe40007ffe0ff */
[----:B------:R-:W2:Y:S01]  /*24c80*/  I2F R37, R12 ;  /* 0x0000000c00257306 */ /* 0x000ea20000201400 */
[----:B------:R-:W-:Y:S01]  /*24c90*/  ISETP.GE.AND P3, PT, R21, R6, PT ;  /* 0x000000061500720c */ /* 0x000fe20003f66270 */
[----:B---3--:R-:W-:Y:S01]  /*24ca0*/  FMUL.FTZ R7, R207, R0 ;  /* 0x00000000cf077220 */ /* 0x008fe20000410000 */
[----:B------:R-:W-:-:S05]  /*24cb0*/  FSEL R179, R5, -INF , !P5 ;  /* 0xff80000005b37808 */ /* 0x000fca0006800000 */
[----:B------:R3:W-:Y:S01]  /*24cc0*/  MUFU.TANH R26, R7 ;  /* 0x00000007001a7308 */ /* 0x0007e20000002400 */
[----:B------:R-:W-:Y:S01]  /*24cd0*/  FMUL.FTZ R5, R97, R0 ;  /* 0x0000000061057220 */ /* 0x000fe20000410000 */
[----:B------:R-:W-:Y:S01]  /*24ce0*/  FSEL R97, R4, -INF , !P3 ;  /* 0xff80000004617808 */ /* 0x000fe20005800000 */
[----:B----4-:R-:W-:Y:S01]  /*24cf0*/  FFMA.FTZ R4, R132, R39, R43 ;  /* 0x0000002784047223 */ /* 0x010fe2000001002b */
[----:B------:R-:W-:-:S04]  /*24d00*/  ISETP.GE.AND P3, PT, R13, R6, PT ;  /* 0x000000060d00720c */ /* 0x000fc80003f66270 */
[----:B------:R-:W4:Y:S01]  /*24d10*/  I2F R28, R17 ;  /* 0x00000011001c7306 */ /* 0x000f220000201400 */
[----:B-1----:R-:W-:Y:S02]  /*24d20*/  FFMA.FTZ R9, R132, R38, R57 ;  /* 0x0000002684097223 */ /* 0x002fe40000010039 */
[----:B---3--:R-:W-:-:S05]  /*24d30*/  FMUL.FTZ R7, R201, R0 ;  /* 0x00000000c9077220 */ /* 0x008fca0000410000 */
[----:B------:R1:W-:Y:S01]  /*24d40*/  MUFU.TANH R25, R7 ;  /* 0x0000000700197308 */ /* 0x0003e20000002400 */
[----:B------:R-:W-:Y:S01]  /*24d50*/  ISETP.GE.AND P6, PT, R14, R8, PT ;  /* 0x000000080e00720c */ /* 0x000fe20003fc6270 */
[----:B------:R-:W-:Y:S01]  /*24d60*/  IMAD.MOV.U32 R229, RZ, RZ, R178 ;  /* 0x000000ffffe57224 */ /* 0x000fe200078e00b2 */
[----:B------:R-:W-:Y:S01]  /*24d70*/  FSEL R196, R4, -INF , !P3 ;  /* 0xff80000004c47808 */ /* 0x000fe20005800000 */
[----:B------:R-:W-:Y:S01]  /*24d80*/  FMUL.FTZ R4, R233, R0 ;  /* 0x00000000e9047220 */ /* 0x000fe20000410000 */
[----:B------:R-:W-:Y:S02]  /*24d90*/  ISETP.GE.AND P5, PT, R13, R8, PT ;  /* 0x000000080d00720c */ /* 0x000fe40003fa6270 */
[----:B------:R-:W-:Y:S01]  /*24da0*/  FSEL R178, R9, -INF , !P6 ;  /* 0xff80000009b27808 */ /* 0x000fe20007000000 */
[----:B------:R-:W-:Y:S02]  /*24db0*/  FFMA.FTZ R9, R132, R35, R34 ;  /* 0x0000002384097223 */ /* 0x000fe40000010022 */
[----:B-1----:R-:W-:-:S04]  /*24dc0*/  FMUL.FTZ R7, R203, R0 ;  /* 0x00000000cb077220 */ /* 0x002fc80000410000 */
[----:B------:R1:W-:Y:S01]  /*24dd0*/  MUFU.TANH R21, R7 ;  /* 0x0000000700157308 */ /* 0x0003e20000002400 */
[----:B------:R-:W-:Y:S02]  /*24de0*/  ISETP.GE.AND P4, PT, R14, R6, PT ;  /* 0x000000060e00720c */ /* 0x000fe40003f86270 */
[----:B------:R-:W-:Y:S02]  /*24df0*/  ISETP.GE.AND P6, PT, R20, R8, PT ;  /* 0x000000081400720c */ /* 0x000fe40003fc6270 */
[----:B------:R-:W-:-:S03]  /*24e00*/  ISETP.GE.AND P3, PT, R12, R6, PT ;  /* 0x000000060c00720c */ /* 0x000fc60003f66270 */
[----:B------:R3:W-:Y:S01]  /*24e10*/  MUFU.TANH R14, R4 ;  /* 0x00000004000e7308 */ /* 0x0007e20000002400 */
[----:B-1----:R-:W-:Y:S01]  /*24e20*/  FFMA.FTZ R7, R132, R39, R55 ;  /* 0x0000002784077223 */ /* 0x002fe20000010037 */
[----:B------:R-:W-:-:S06]  /*24e30*/  IADD3 R11, R3, 0xe1, RZ ;  /* 0x000000e1030b7810 */ /* 0x000fcc0007ffe0ff */
[----:B------:R1:W-:Y:S01]  /*24e40*/  MUFU.TANH R22, R5 ;  /* 0x0000000500167308 */ /* 0x0003e20000002400 */
[----:B------:R-:W-:Y:S01]  /*24e50*/  FSEL R199, R7, -INF , !P5 ;  /* 0xff80000007c77808 */ /* 0x000fe20006800000 */
[-C--:B--2---:R-:W-:Y:S01]  /*24e60*/  FFMA.FTZ R7, R132, R37.reuse, R32 ;  /* 0x0000002584077223 */ /* 0x084fe20000010020 */
[----:B------:R-:W-:Y:S01]  /*24e70*/  ISETP.GE.AND P5, PT, R12, R8, PT ;  /* 0x000000080c00720c */ /* 0x000fe20003fa6270 */
[C---:B---3--:R-:W-:Y:S01]  /*24e80*/  FFMA.FTZ R4, R132.reuse, R37, R30 ;  /* 0x0000002584047223 */ /* 0x048fe2000001001e */
[----:B------:R-:W-:Y:S01]  /*24e90*/  FSEL R200, R9, -INF , !P6 ;  /* 0xff80000009c87808 */ /* 0x000fe20007000000 */
[----:B----4-:R-:W-:Y:S01]  /*24ea0*/  FFMA.FTZ R9, R132, R28, R29 ;  /* 0x0000001c84097223 */ /* 0x010fe2000001001d */
[----:B------:R-:W-:Y:S01]  /*24eb0*/  ISETP.GE.AND P6, PT, R17, R8, PT ;  /* 0x000000081100720c */ /* 0x000fe20003fc6270 */
[----:B------:R-:W-:Y:S01]  /*24ec0*/  FMUL.FTZ R13, R99, R0 ;  /* 0x00000000630d7220 */ /* 0x000fe20000410000 */
[----:B------:R-:W-:Y:S01]  /*24ed0*/  FSEL R205, R7, -INF , !P5 ;  /* 0xff80000007cd7808 */ /* 0x000fe20006800000 */
[----:B------:R2:W3:Y:S01]  /*24ee0*/  I2F R31, R11 ;  /* 0x0000000b001f7306 */ /* 0x0004e20000201400 */
[----:B------:R-:W-:Y:S01]  /*24ef0*/  FSEL R203, R4, -INF , !P3 ;  /* 0xff80000004cb7808 */ /* 0x000fe20005800000 */
[----:B-1----:R-:W-:Y:S01]  /*24f00*/  FFMA.FTZ R5, R132, R38, R56 ;  /* 0x0000002684057223 */ /* 0x002fe20000010038 */
[----:B------:R-:W-:Y:S01]  /*24f10*/  ISETP.GE.AND P5, PT, R11, R8, PT ;  /* 0x000000080b00720c */ /* 0x000fe20003fa6270 */
[----:B------:R-:W-:Y:S01]  /*24f20*/  FMUL.FTZ R12, R235, R0 ;  /* 0x00000000eb0c7220 */ /* 0x000fe20000410000 */
[----:B------:R-:W-:-:S02]  /*24f30*/  ISETP.GE.AND P3, PT, R11, R6, PT ;  /* 0x000000060b00720c */ /* 0x000fc40003f66270 */
[----:B------:R-:W-:Y:S02]  /*24f40*/  FSEL R193, R5, -INF , !P4 ;  /* 0xff80000005c17808 */ /* 0x000fe40006000000 */
[----:B------:R-:W-:Y:S01]  /*24f50*/  FSEL R207, R9, -INF , !P6 ;  /* 0xff80000009cf7808 */ /* 0x000fe20007000000 */
[-C--:B------:R-:W-:Y:S01]  /*24f60*/  FMUL.FTZ R9, R241, R0.reuse ;  /* 0x00000000f1097220 */ /* 0x080fe20000410000 */
[----:B------:R-:W-:Y:S01]  /*24f70*/  IADD3 R16, R3, 0xe9, RZ ;  /* 0x000000e903107810 */ /* 0x000fe20007ffe0ff */
[----:B--2---:R-:W-:Y:S01]  /*24f80*/  FMUL.FTZ R11, R231, R0 ;  /* 0x00000000e70b7220 */ /* 0x004fe20000410000 */
[----:B------:R-:W-:Y:S02]  /*24f90*/  ISETP.GE.AND P4, PT, R20, R6, PT ;  /* 0x000000061400720c */ /* 0x000fe40003f86270 */
[C---:B------:R-:W-:Y:S01]  /*24fa0*/  IADD3 R10, R3.reuse, 0xf1, RZ ;  /* 0x000000f1030a7810 */ /* 0x040fe20007ffe0ff */
[----:B------:R-:W-:Y:S01]  /*24fb0*/  MUFU.TANH R20, R13 ;  /* 0x0000000d00147308 */ /* 0x000fe20000002400 */
[----:B------:R-:W-:-:S07]  /*24fc0*/  IADD3 R15, R3, 0xf9, RZ ;  /* 0x000000f9030f7810 */ /* 0x000fce0007ffe0ff */
[----:B------:R-:W-:Y:S01]  /*24fd0*/  MUFU.TANH R13, R12 ;  /* 0x0000000c000d7308 */ /* 0x000fe20000002400 */
[----:B------:R-:W-:-:S07]  /*24fe0*/  FFMA.FTZ R5, R132, R35, R33 ;  /* 0x0000002384057223 */ /* 0x000fce0000010021 */
[----:B------:R-:W-:Y:S08]  /*24ff0*/  MUFU.TANH R12, R11 ;  /* 0x0000000b000c7308 */ /* 0x000ff00000002400 */
[----:B------:R-:W1:Y:S08]  /*25000*/  I2F R24, R16 ;  /* 0x0000001000187306 */ /* 0x000e700000201400 */
[----:B------:R2:W-:Y:S08]  /*25010*/  MUFU.TANH R11, R9 ;  /* 0x00000009000b7308 */ /* 0x0005f00000002400 */
[----:B------:R-:W4:Y:S01]  /*25020*/  I2F R27, R10 ;  /* 0x0000000a001b7306 */ /* 0x000f220000201400 */
[----:B--2---:R-:W-:-:S07]  /*25030*/  FMUL.FTZ R9, R243, R0 ;  /* 0x00000000f3097220 */ /* 0x004fce0000410000 */
[----:B------:R-:W-:Y:S01]  /*25040*/  I2F R70, R3 ;  /* 0x0000000300467306 */ /* 0x000fe20000201400 */
[----:B------:R-:W-:Y:S01]  /*25050*/  FSEL R201, R5, -INF , !P4 ;  /* 0xff80000005c97808 */ /* 0x000fe20006000000 */
[CC--:B---3--:R-:W-:Y:S02]  /*25060*/  FFMA.FTZ R7, R132.reuse, R31.reuse, R25 ;  /* 0x0000001f84077223 */ /* 0x0c8fe40000010019 */
[----:B------:R-:W-:-:S04]  /*25070*/  FFMA.FTZ R4, R132, R31, R21 ;  /* 0x0000001f84047223 */ /* 0x000fc80000010015 */
[----:B------:R-:W2:Y:S01]  /*25080*/  I2F R23, R15 ;  /* 0x0000000f00177306 */ /* 0x000ea20000201400 */
[----:B------:R-:W-:Y:S01]  /*25090*/  FFMA.FTZ R5, R132, R28, R26 ;  /* 0x0000001c84057223 */ /* 0x000fe2000001001a */
[----:B------:R-:W-:-:S06]  /*250a0*/  ISETP.GE.AND P4, PT, R17, R6, PT ;  /* 0x000000061100720c */ /* 0x000fcc0003f86270 */
[----:B------:R-:W3:Y:S01]  /*250b0*/  MUFU.TANH R9, R9 ;  /* 0x0000000900097308 */ /* 0x000ee20000002400 */
[----:B------:R-:W-:Y:S01]  /*250c0*/  FSEL R213, R7, -INF , !P5 ;  /* 0xff80000007d57808 */ /* 0x000fe20006800000 */
[-C--:B-1----:R-:W-:Y:S01]  /*250d0*/  FFMA.FTZ R7, R132, R24.reuse, R22 ;  /* 0x0000001884077223 */ /* 0x082fe20000010016 */
[----:B------:R-:W-:Y:S01]  /*250e0*/  FSEL R211, R4, -INF , !P3 ;  /* 0xff80000004d37808 */ /* 0x000fe20005800000 */
[C---:B------:R-:W-:Y:S01]  /*250f0*/  FFMA.FTZ R4, R132.reuse, R24, R20 ;  /* 0x0000001884047223 */ /* 0x040fe20000010014 */
[----:B------:R-:W-:Y:S01]  /*25100*/  FSEL R209, R5, -INF , !P4 ;  /* 0xff80000005d17808 */ /* 0x000fe20006000000 */
[-C--:B----4-:R-:W-:Y:S01]  /*25110*/  FFMA.FTZ R5, R132, R27.reuse, R14 ;  /* 0x0000001b84057223 */ /* 0x090fe2000001000e */
[----:B------:R-:W-:Y:S01]  /*25120*/  ISETP.GE.AND P6, PT, R16, R8, PT ;  /* 0x000000081000720c */ /* 0x000fe20003fc6270 */
[----:B------:R-:W-:Y:S01]  /*25130*/  FFMA.FTZ R0, R132, R27, R13 ;  /* 0x0000001b84007223 */ /* 0x000fe2000001000d */
[----:B------:R-:W-:Y:S01]  /*25140*/  BAR.SYNC.DEFER_BLOCKING 0x0 ;  /* 0x0000000000007b1d */ /* 0x000fe20000010000 */
[----:B------:R-:W-:-:S02]  /*25150*/  ISETP.GE.AND P4, PT, R16, R6, PT ;  /* 0x000000061000720c */ /* 0x000fc40003f86270 */
[C---:B------:R-:W-:Y:S02]  /*25160*/  ISETP.GE.AND P5, PT, R10.reuse, R8, PT ;  /* 0x000000080a00720c */ /* 0x040fe40003fa6270 */
[----:B------:R-:W-:Y:S02]  /*25170*/  ISETP.GE.AND P3, PT, R10, R6, PT ;  /* 0x000000060a00720c */ /* 0x000fe40003f66270 */
[----:B------:R-:W-:Y:S02]  /*25180*/  FSEL R215, R7, -INF , !P6 ;  /* 0xff80000007d77808 */ /* 0x000fe40007000000 */
[----:B------:R-:W-:Y:S01]  /*25190*/  FSEL R217, R4, -INF , !P4 ;  /* 0xff80000004d97808 */ /* 0x000fe20006000000 */
[CC--:B--2---:R-:W-:Y:S01]  /*251a0*/  FFMA.FTZ R4, R132.reuse, R23.reuse, R11 ;  /* 0x0000001784047223 */ /* 0x0c4fe2000001000b */
[C---:B------:R-:W-:Y:S02]  /*251b0*/  ISETP.GE.AND P6, PT, R3.reuse, R8, PT ;  /* 0x000000080300720c */ /* 0x040fe40003fc6270 */
[----:B------:R-:W-:Y:S01]  /*251c0*/  ISETP.GE.AND P4, PT, R3, R6, PT ;  /* 0x000000060300720c */ /* 0x000fe20003f86270 */
[CC--:B------:R-:W-:Y:S01]  /*251d0*/  FFMA.FTZ R3, R132.reuse, R70.reuse, R12 ;  /* 0x0000004684037223 */ /* 0x0c0fe2000001000c */
[----:B------:R-:W-:Y:S01]  /*251e0*/  FSEL R223, R5, -INF , !P5 ;  /* 0xff80000005df7808 */ /* 0x000fe20006800000 */
[----:B------:R-:W-:Y:S01]  /*251f0*/  FFMA.FTZ R5, R132, R70, R229 ;  /* 0x0000004684057223 */ /* 0x000fe200000100e5 */
[----:B------:R-:W-:Y:S01]  /*25200*/  FSEL R221, R0, -INF , !P3 ;  /* 0xff80000000dd7808 */ /* 0x000fe20005800000 */
[----:B---3--:R-:W-:Y:S01]  /*25210*/  FFMA.FTZ R0, R132, R23, R9 ;  /* 0x0000001784007223 */ /* 0x008fe20000010009 */
[C---:B------:R-:W-:Y:S01]  /*25220*/  ISETP.GE.AND P5, PT, R15.reuse, R8, PT ;  /* 0x000000080f00720c */ /* 0x040fe20003fa6270 */
[----:B------:R-:W-:Y:S01]  /*25230*/  BSSY B1, `(.L_x_3439) ;  /* 0x0000101000017945 */ /* 0x000fe20003800000 */
[----:B------:R-:W-:Y:S01]  /*25240*/  ISETP.GE.AND P3, PT, R15, R6, PT ;  /* 0x000000060f00720c */ /* 0x000fe20003f66270 */
[----:B------:R-:W-:Y:S01]  /*25250*/  IMAD.MOV.U32 R248, RZ, RZ, R218 ;  /* 0x000000fffff87224 */ /* 0x000fe200078e00da */
[----:B------:R-:W-:-:S02]  /*25260*/  MOV R249, R219 ;  /* 0x000000db00f97202 */ /* 0x000fc40000000f00 */
        /* <DEDUP_REMOVED lines=9> */
[----:B------:R-:W-:-:S02]  /*25300*/  IABS R7, R54 ;  /* 0x0000003600077213 */ /* 0x000fc40000000000 */
[----:B------:R-:W-:Y:S02]  /*25310*/  IABS R8, R9 ;  /* 0x0000000900087213 */ /* 0x000fe40000000000 */
[-C--:B--2---:R-:W-:Y:S02]  /*25320*/  IABS R0, R3.reuse ;  /* 0x0000000300007213 */ /* 0x084fe40000000000 */
        /* <DEDUP_REMOVED lines=56> */
.L_x_3442:
[----:B------:R-:W2:Y:S02]  /*256b0*/  LD.E R0, [R18.64+0x38] ;  /* 0x0000380612007980 */ /* 0x000ea4000c101900 */
[----:B--2---:R-:W-:-:S04]  /*256c0*/  LEA R0, -R0, RZ, 0x8 ;  /* 0x000000ff00007211 */ /* 0x004fc800078e41ff */
[----:B------:R-:W-:Y:S02]  /*256d0*/  SHF.R.S32.HI R3, RZ, 0x1f, R0 ;  /* 0x0000001fff037819 */ /* 0x000fe40000011400 */
.L_x_3443:
[----:B------:R-:W-:Y:S05]  /*256e0*/  BSYNC B0 ;  /* 0x0000000000007941 */ /* 0x000fea0003800000 */
.L_x_3441:
[----:B------:R-:W2:Y:S01]  /*256f0*/  LDL R42, [R1] ;  /* 0x00000000012a7983 */ /* 0x000ea20000100800 */
[----:B-----5:R-:W-:Y:S01]  /*25700*/  @!P1 IADD3 R4, P2, R0, R119, RZ ;  /* 0x0000007700049210 */ /* 0x020fe20007f5e0ff */
[----:B------:R-:W-:Y:S01]  /*25710*/  @!P1 IMAD.MOV.U32 R12, RZ, RZ, R0 ;  /* 0x000000ffff0c9224 */ /* 0x000fe200078e0000 */
[C---:B------:R-:W-:Y:S01]  /*25720*/  @!P1 LEA R5, P0, R190.reuse, R0, 0x5 ;  /* 0x00000000be059211 */ /* 0x040fe200078028ff */
[----:B------:R-:W-:Y:S01]  /*25730*/  @!P1 IMAD.MOV.U32 R13, RZ, RZ, R3 ;  /* 0x000000ffff0d9224 */ /* 0x000fe200078e0003 */
[----:B------:R1:W-:Y:S01]  /*25740*/  @P1 STS.128 [R189+0x2000], RZ ;  /* 0x002000ffbd001388 */ /* 0x0003e20000000c00 */
[----:B------:R-:W-:Y:S01]  /*25750*/  @!P1 IMAD.X R6, R3, 0x1, R216, P2 ;  /* 0x0000000103069824 */ /* 0x000fe200010e06d8 */
[----:B------:R-:W-:Y:S01]  /*25760*/  @!P1 LEA.HI.X R7, R190, R3, R191, 0x5, P0 ;  /* 0x00000003be079211 */ /* 0x000fe200000f2cbf */
[C---:B------:R-:W-:Y:S01]  /*25770*/  @!P1 IMAD R16, R191.reuse, 0x60, RZ ;  /* 0x00000060bf109824 */ /* 0x040fe200078e02ff */
[----:B------:R-:W-:Y:S01]  /*25780*/  BSSY B0, `(.L_x_3444) ;  /* 0x00000a7000007945 */ /* 0x000fe20003800000 */
[----:B------:R-:W-:-:S02]  /*25790*/  @!P1 IMAD R15, R191, 0x30, RZ ;  /* 0x00000030bf0f9824 */ /* 0x000fc400078e02ff */
[C---:B------:R-:W-:Y:S02]  /*257a0*/  @!P1 IMAD R14, R191.reuse, 0x50, RZ ;  /* 0x00000050bf0e9824 */ /* 0x040fe400078e02ff */
[----:B------:R-:W-:Y:S02]  /*257b0*/  @!P1 IMAD.MOV.U32 R17, RZ, RZ, R3 ;  /* 0x000000ffff119224 */ /* 0x000fe400078e0003 */
[C---:B------:R-:W-:Y:S02]  /*257c0*/  @!P1 IMAD R23, R191.reuse, 0xc0, RZ ;  /* 0x000000c0bf179824 */ /* 0x040fe400078e02ff */
[C---:B------:R-:W-:Y:S02]  /*257d0*/  @!P1 IMAD R20, R191.reuse, 0x90, RZ ;  /* 0x00000090bf149824 */ /* 0x040fe400078e02ff */
[C---:B------:R-:W-:Y:S02]  /*257e0*/  @!P1 IMAD R21, R191.reuse, 0xa0, RZ ;  /* 0x000000a0bf159824 */ /* 0x040fe400078e02ff */
[----:B------:R-:W-:Y:S01]  /*257f0*/  @!P1 IMAD R22, R191, 0xb0, RZ ;  /* 0x000000b0bf169824 */ /* 0x000fe200078e02ff */
[----:B--2---:R-:W-:-:S02]  /*25800*/  @!P1 LEA R38, P2, R4, R42, 0x1 ;  /* 0x0000002a04269211 */ /* 0x004fc400078408ff */
[C---:B------:R-:W-:Y:S02]  /*25810*/  @!P1 LEA R34, P0, R5.reuse, R42, 0x1 ;  /* 0x0000002a05229211 */ /* 0x040fe400078008ff */
[-C--:B------:R-:W-:Y:S01]  /*25820*/  @!P1 LEA.HI.X R39, R4, R252.reuse, R6, 0x1, P2 ;  /* 0x000000fc04279211 */ /* 0x080fe200010f0c06 */
[--C-:B------:R-:W-:Y:S01]  /*25830*/  @!P1 IMAD.MOV.U32 R4, RZ, RZ, R0.reuse ;  /* 0x000000ffff049224 */ /* 0x100fe200078e0000 */
[----:B------:R-:W-:Y:S01]  /*25840*/  @!P1 LEA.HI.X R35, R5, R252, R7, 0x1, P0 ;  /* 0x000000fc05239211 */ /* 0x000fe200000f0c07 */
[----:B------:R-:W-:Y:S01]  /*25850*/  @!P1 IMAD.MOV.U32 R5, RZ, RZ, R3 ;  /* 0x000000ffff059224 */ /* 0x000fe200078e0003 */
[----:B------:R-:W-:Y:S01]  /*25860*/  @!P1 MOV R7, R3 ;  /* 0x0000000300079202 */ /* 0x000fe20000000f00 */
[----:B------:R-:W-:Y:S01]  /*25870*/  @!P1 IMAD.MOV.U32 R6, RZ, RZ, R0 ;  /* 0x000000ffff069224 */ /* 0x000fe200078e0000 */
[----:B------:R-:W-:Y:S01]  /*25880*/  @!P1 LEA R10, P2, R0, R42, 0x1 ;  /* 0x0000002a000a9211 */ /* 0x000fe200078408ff */
[----:B------:R-:W-:-:S03]  /*25890*/  @!P1 IMAD.WIDE.U32 R8, R190, 0x30, R4 ;  /* 0x00000030be089825 */ /* 0x000fc600078e0004 */
        /* <DEDUP_REMOVED lines=23> */
[----:B------:R-:W-:Y:S01]  /*25a10*/  @!P1 IMAD.MOV.U32 R7, RZ, RZ, R3 ;  /* 0x000000ffff079224 */ /* 0x000fe200078e0003 */
[----:B------:R-:W-:Y:S01]  /*25a20*/  @!P1 LEA R26, P0, R12, R42, 0x1 ;  /* 0x0000002a0c1a9211 */ /* 0x000fe200078008ff */
[----:B------:R-:W-:Y:S01]  /*25a30*/  @!P1 IMAD.IADD R13, R8, 0x1, R13 ;  /* 0x00000001080d9824 */ /* 0x000fe200078e020d */
[----:B------:R-:W-:Y:S01]  /*25a40*/  @!PT LDS RZ, [RZ] ;  /* 0x00000000fffff984 */ /* 0x000fe20000000800 */
[----:B------:R-:W-:Y:S01]  /*25a50*/  @!PT LDS RZ, [RZ] ;  /* 0x00000000fffff984 */ /* 0x000fe20000000800 */
[----:B------:R-:W-:Y:S01]  /*25a60*/  @!PT LDS RZ, [RZ] ;  /* 0x00000000fffff984 */ /* 0x000fe20000000800 */
[----:B------:R1:W-:Y:S01]  /*25a70*/  @!P1 LDGSTS.E.BYPASS.LTC128B.128 [R189+0x2800], [R38.64] ;  /* 0x0280000026bd9fae */ /* 0x0003e2000b901d46 */
[----:B------:R-:W-:-:S02]  /*25a80*/  @!P1 IMAD.MOV.U32 R14, RZ, RZ, R0 ;  /* 0x000000ffff0e9224 */ /* 0x000fc400078e0000 */
[----:B------:R-:W-:Y:S01]  /*25a90*/  @!P1 IMAD.MOV.U32 R15, RZ, RZ, R3 ;  /* 0x000000ffff0f9224 */ /* 0x000fe200078e0003 */
[----:B------:R-:W-:Y:S01]  /*25aa0*/  @!P1 LEA.HI.X R27, R12, R252, R13, 0x1, P0 ;  /* 0x000000fc0c1b9211 */ /* 0x000fe200000f0c0d */
[C---:B------:R-:W-:Y:S01]  /*25ab0*/  @!P1 IMAD.WIDE.U32 R8, R190.reuse, 0xa0, R4 ;  /* 0x000000a0be089825 */ /* 0x040fe200078e0004 */
[----:B------:R1:W-:Y:S03]  /*25ac0*/  @P1 STS.128 [R189+0x3000], RZ ;  /* 0x003000ffbd001388 */ /* 0x0003e60000000c00 */
[C---:B------:R-:W-:Y:S01]  /*25ad0*/  @!P1 IMAD.WIDE.U32 R4, R190.reuse, 0xc0, R16 ;  /* 0x000000c0be049825 */ /* 0x040fe200078e0010 */
[----:B------:R-:W-:Y:S01]  /*25ae0*/  @!P1 IADD3 R9, R21, R9, RZ ;  /* 0x0000000915099210 */ /* 0x000fe20007ffe0ff */
[----:B------:R-:W-:Y:S01]  /*25af0*/  @!PT LDS RZ, [RZ] ;  /* 0x00000000fffff984 */ /* 0x000fe20000000800 */
[----:B------:R-:W-:Y:S01]  /*25b00*/  @!PT LDS RZ, [RZ] ;  /* 0x00000000fffff984 */ /* 0x000fe20000000800 */
[----:B------:R-:W-:Y:S01]  /*25b10*/  @!PT LDS RZ, [RZ] ;  /* 0x00000000fffff984 */ /* 0x000fe20000000800 */
[----:B------:R1:W-:Y:S02]  /*25b20*/  @!P1 LDGSTS.E.BYPASS.LTC128B.128 [R189+0x3000], [R34.64] ;  /* 0x0300000022bd9fae */ /* 0x0003e4000b901d46 */
[----:B--2---:R-:W-:Y:S01]  /*25b30*/  @!P1 IMAD.WIDE.U32 R10, R190, 0x90, R6 ;  /* 0x00000090be0a9825 */ /* 0x004fe200078e0006 */
[-C--:B------:R-:W-:Y:S01]  /*25b40*/  @!P1 LEA R16, P0, R4, R42.reuse, 0x1 ;  /* 0x0000002a04109211 */ /* 0x080fe200078008ff */
[----:B------:R1:W-:Y:S02]  /*25b50*/  @P1 STS.128 [R189+0x3800], RZ ;  /* 0x003800ffbd001388 */ /* 0x0003e40000000c00 */
[----:B------:R-:W-:Y:S01]  /*25b60*/  @!P1 IMAD.WIDE.U32 R6, R190, 0xb0, R14 ;  /* 0x000000b0be069825 */ /* 0x000fe200078e000e */
[----:B------:R-:W-:Y:S01]  /*25b70*/  @!P1 LEA R24, P4, R10, R42, 0x1 ;  /* 0x0000002a0a189211 */ /* 0x000fe200078808ff */
[----:B------:R-:W-:Y:S01]  /*25b80*/  @!PT LDS RZ, [RZ] ;  /* 0x00000000fffff984 */ /* 0x000fe20000000800 */
[----:B------:R-:W-:Y:S01]  /*25b90*/  @!PT LDS RZ, [RZ] ;  /* 0x00000000fffff984 */ /* 0x000fe20000000800 */
[----:B------:R-:W-:Y:S01]  /*25ba0*/  @!PT LDS RZ, [RZ] ;  /* 0x00000000fffff984 */ /* 0x000fe20000000800 */
[----:B------:R1:W-:Y:S02]  /*25bb0*/  @!P1 LDGSTS.E.BYPASS.LTC128B.128 [R189+0x3800], [R32.64] ;  /* 0x0380000020bd9fae */ /* 0x0003e4000b901d46 */
[----:B------:R-:W-:-:S02]  /*25bc0*/  @!P1 IMAD.IADD R5, R23, 0x1, R5 ;  /* 0x0000000117059824 */ /* 0x000fc400078e0205 */
[----:B------:R-:W-:Y:S01]  /*25bd0*/  @!P1 IMAD.IADD R11, R20, 0x1, R11 ;  /* 0x00000001140b9824 */ /* 0x000fe200078e020b */
[-C--:B------:R-:W-:Y:S01]  /*25be0*/  @!P1 LEA R20, P2, R6, R42.reuse, 0x1 ;  /* 0x0000002a06149211 */ /* 0x080fe200078408ff */
[----:B------:R-:W-:Y:S01]  /*25bf0*/  @!P1 IMAD.IADD R7, R22, 0x1, R7 ;  /* 0x0000000116079824 */ /* 0x000fe200078e0207 */
[----:B------:R-:W-:Y:S01]  /*25c00*/  @!P1 LEA R22, P3, R8, R42, 0x1 ;  /* 0x0000002a08169211 */ /* 0x000fe200078608ff */
[--C-:B------:R-:W-:Y:S01]  /*25c10*/  @!P1 IMAD.MOV.U32 R12, RZ, RZ, R0.reuse ;  /* 0x000000ffff0c9224 */ /* 0x100fe200078e0000 */
[-C--:B------:R-:W-:Y:S01]  /*25c20*/  @!P1 LEA.HI.X R17, R4, R252.reuse, R5, 0x1, P0 ;  /* 0x000000fc04119211 */ /* 0x080fe200000f0c05 */
[----:B------:R-:W-:Y:S01]  /*25c30*/  @!P1 IMAD.MOV.U32 R4, RZ, RZ, R0 ;  /* 0x000000ffff049224 */ /* 0x000fe200078e0000 */
[----:B------:R-:W-:Y:S01]  /*25c40*/  @!P1 MOV R5, R3 ;  /* 0x0000000300059202 */ /* 0x000fe20000000f00 */
[----:B------:R-:W-:Y:S01]  /*25c50*/  @!P1 IMAD.MOV.U32 R13, RZ, RZ, R3 ;  /* 0x000000ffff0d9224 */ /* 0x000fe200078e0003 */
[-C--:B------:R-:W-:Y:S01]  /*25c60*/  @!P1 LEA.HI.X R23, R8, R252.reuse, R9, 0x1, P3 ;  /* 0x000000fc08179211 */ /* 0x080fe200018f0c09 */
[----:B------:R1:W-:Y:S01]  /*25c70*/  @P1 STS.128 [R189+0x4000], RZ ;  /* 0x004000ffbd001388 */ /* 0x0003e20000000c00 */
[----:B------:R-:W-:Y:S01]  /*25c80*/  @!P1 LEA.HI.X R21, R6, R252, R7, 0x1, P2 ;  /* 0x000000fc06159211 */ /* 0x000fe200010f0c07 */
[C---:B------:R-:W-:Y:S01]  /*25c90*/  @!P1 IMAD.WIDE.U32 R6, R190.reuse, 0xd0, R4 ;  /* 0x000000d0be069825 */ /* 0x040fe200078e0004 */
[----:B------:R-:W-:-:S02]  /*25ca0*/  @!P1 LEA R9, P2, R190, R0, 0x6 ;  /* 0x00000000be099211 */ /* 0x000fc400078430ff */
[----:B------:R-:W-:Y:S01]  /*25cb0*/  @!P1 LEA.HI.X R25, R10, R252, R11, 0x1, P4 ;  /* 0x000000fc0a199211 */ /* 0x000fe200020f0c0b */
[C---:B------:R-:W-:Y:S01]  /*25cc0*/  @!P1 IMAD.WIDE.U32 R4, R190.reuse, 0xe0, R12 ;  /* 0x000000e0be049825 */ /* 0x040fe200078e000c */
[CC--:B------:R-:W-:Y:S02]  /*25cd0*/  @!P1 LEA.HI.X R13, R190.reuse, R3.reuse, R191, 0x6, P2 ;  /* 0x00000003be0d9211 */ /* 0x0c0fe400010f34bf */
        /* <DEDUP_REMOVED lines=13> */
[----:B------:R-:W-:Y:S01]  /*25db0*/  @!P1 LEA.HI.X R13, R11, R252, R37, 0x1, P3 ;  /* 0x000000fc0b0d9211 */ /* 0x000fe200018f0c25 */
        /* <DEDUP_REMOVED lines=67> */
.L_x_3445:
[----:B------:R-:W-:Y:S05]  /*261f0*/  BSYNC B0 ;  /* 0x0000000000007941 */ /* 0x000fea0003800000 */
.L_x_3444:
[C---:B------:R-:W-:Y:S01]  /*26200*/  LEA R42, P0, R0.reuse, R42, 0x1 ;  /* 0x0000002a002a7211 */ /* 0x040fe200078008ff */
[----:B------:R-:W0:Y:S03]  /*26210*/  LDGDEPBAR ;  /* 0x00000000000079af */ /* 0x000e260000000000 */
[----:B------:R-:W-:Y:S01]  /*26220*/  LEA.HI.X R252, R0, R252, R3, 0x1, P0 ;  /* 0x000000fc00fc7211 */ /* 0x000fe200000f0c03 */
[----:B------:R3:W-:Y:S04]  /*26230*/  STL [R1], R42 ;  /* 0x0000002a01007387 */ /* 0x0007e80000100800 */
.L_x_3440:
[----:B------:R-:W-:Y:S05]  /*26240*/  BSYNC B1 ;  /* 0x0000000000017941 */ /* 0x000fea0003800000 */
.L_x_3439:
[----:B------:R-:W4:Y:S04]  /*26250*/  LDL.LU R44, [R1+0x80] ;  /* 0x00008000012c7983 */ /* 0x000f280000300800 */
[----:B--2---:R-:W2:Y:S04]  /*26260*/  LDL.LU R52, [R1+0x7c] ;  /* 0x00007c0001347983 */ /* 0x004ea80000300800 */
[----:B---3--:R-:W3:Y:S04]  /*26270*/  LDL.LU R70, [R1+0x78] ;  /* 0x0000780001467983 */ /* 0x008ee80000300800 */
[----:B------:R-:W4:Y:S04]  /*26280*/  LDL.LU R99, [R1+0x88] ;  /* 0x0000880001637983 */ /* 0x000f280000300800 */
[----:B------:R-:W4:Y:S01]  /*26290*/  LDL.LU R216, [R1+0x64] ;  /* 0x0000640001d87983 */ /* 0x000f220000300800 */
[----:B-----5:R-:W-:-:S02]  /*262a0*/  FMNMX.FTZ R0, R2, R40, !PT ;  /* 0x0000002802007209 */ /* 0x020fc40007810000 */
[----:B------:R-:W-:Y:S01]  /*262b0*/  FMNMX.FTZ R4, R36, R41, !PT ;  /* 0x0000002924047209 */ /* 0x000fe20007810000 */
[----:B-1----:R-:W4:Y:S01]  /*262c0*/  LDL.LU R33, [R1+0x10] ;  /* 0x0000100001217983 */ /* 0x002f220000300800 */
[----:B------:R-:W-:Y:S02]  /*262d0*/  FMNMX.FTZ R0, R62, R0, !PT ;  /* 0x000000003e007209 */ /* 0x000fe40007810000 */
[----:B------:R-:W-:Y:S01]  /*262e0*/  FMNMX.FTZ R4, R63, R4, !PT ;  /* 0x000000043f047209 */ /* 0x000fe20007810000 */
[----:B------:R-:W4:Y:S01]  /*262f0*/  LDL.LU R34, [R1+0x14] ;  /* 0x0000140001227983 */ /* 0x000f220000300800 */
[----:B------:R-:W-:Y:S02]  /*26300*/  FMNMX.FTZ R0, R92, R0, !PT ;  /* 0x000000005c007209 */ /* 0x000fe40007810000 */
[----:B------:R-:W-:Y:S01]  /*26310*/  MOV R229, R76 ;  /* 0x0000004c00e57202 */ /* 0x000fe20000000f00 */
[----:B------:R-:W-:Y:S01]  /*26320*/  LDSM.16.MT88.4 R12, [R139+0xa000] ;  /* 0x00a000008b0c783b */ /* 0x000fe20000004200 */
[----:B------:R-:W-:-:S02]  /*26330*/  FMNMX.FTZ R3, R61, R0, !PT ;  /* 0x000000003d037209 */ /* 0x000fc40007810000 */
[----:B------:R-:W-:Y:S01]  /*26340*/  MOV R227, R77 ;  /* 0x0000004d00e37202 */ /* 0x000fe20000000f00 */
[----:B------:R1:W4:Y:S01]  /*26350*/  LD.E R0, [R18.64+0xdc] ;  /* 0x0000dc0612007980 */ /* 0x000322000c101900 */
[----:B------:R-:W-:Y:S02]  /*26360*/  FMNMX.FTZ R3, R91, R3, !PT ;  /* 0x000000035b037209 */ /* 0x000fe40007810000 */
[----:B------:R-:W-:Y:S01]  /*26370*/  FMNMX.FTZ R4, R93, R4, !PT ;  /* 0x000000045d047209 */ /* 0x000fe20007810000 */
[----:B------:R-:W-:Y:S01]  /*26380*/  LDSM.16.MT88.4 R20, [R181+0xa000] ;  /* 0x00a00000b514783b */ /* 0x000fe20000004200 */
        /* <DEDUP_REMOVED lines=11> */
[----:B------:R-:W-:Y:S01]  /*26440*/  FMNMX.FTZ R3, R102, R3, !PT ;  /* 0x0000000366037209 */ /* 0x000fe20007810000 */
[----:B-1----:R-:W-:Y:S01]  /*26450*/  LDSM.16.MT88.4 R16, [R180+0xa000] ;  /* 0x00a00000b410783b */ /* 0x002fe20000004200 */
        /* <DEDUP_REMOVED lines=87> */
[----:B------:R-:W-:-:S04]  /*269d0*/  FMNMX.FTZ R3, R238, R3, !PT ;  /* 0x00000003ee037209 */ /* 0x000fc80007810000 */
[----:B------:R-:W-:-:S04]  /*269e0*/  FMNMX.FTZ R3, R209, R3, !PT ;  /* 0x00000003d1037209 */ /* 0x000fc80007810000 */
[----:B--2---:R-:W-:Y:S02]  /*269f0*/  FMNMX.FTZ R3, R52, R3, !PT ;  /* 0x0000000334037209 */ /* 0x004fe40007810000 */
[----:B---3--:R-:W-:Y:S02]  /*26a00*/  FMNMX.FTZ R4, R70, R4, !PT ;  /* 0x0000000446047209 */ /* 0x008fe40007810000 */
[----:B------:R-:W-:Y:S02]  /*26a10*/  FMNMX.FTZ R3, R211, R3, !PT ;  /* 0x00000003d3037209 */ /* 0x000fe40007810000 */
[----:B------:R-:W-:Y:S02]  /*26a20*/  FMNMX.FTZ R4, R205, R4, !PT ;  /* 0x00000004cd047209 */ /* 0x000fe40007810000 */
[----:B------:R-:W-:Y:S02]  /*26a30*/  FMNMX.FTZ R3, R242, R3, !PT ;  /* 0x00000003f2037209 */ /* 0x000fe40007810000 */
[----:B------:R-:W-:-:S02]  /*26a40*/  FMNMX.FTZ R4, R240, R4, !PT ;  /* 0x00000004f0047209 */ /* 0x000fc40007810000 */
[----:B------:R-:W-:Y:S02]  /*26a50*/  FMNMX.FTZ R3, R217, R3, !PT ;  /* 0x00000003d9037209 */ /* 0x000fe40007810000 */
[----:B------:R-:W-:Y:S02]  /*26a60*/  FMNMX.FTZ R4, R207, R4, !PT ;  /* 0x00000004cf047209 */ /* 0x000fe40007810000 */
[----:B----4-:R-:W-:Y:S02]  /*26a70*/  FMNMX.FTZ R3, R99, R3, !PT ;  /* 0x0000000363037209 */ /* 0x010fe40007810000 */
[----:B------:R-:W-:Y:S02]  /*26a80*/  FMNMX.FTZ R4, R44, R4, !PT ;  /* 0x000000042c047209 */ /* 0x000fe40007810000 */
[----:B------:R-:W-:Y:S02]  /*26a90*/  FMNMX.FTZ R3, R221, R3, !PT ;  /* 0x00000003dd037209 */ /* 0x000fe40007810000 */
[----:B------:R-:W-:-:S02]  /*26aa0*/  FMNMX.FTZ R4, R213, R4, !PT ;  /* 0x00000004d5047209 */ /* 0x000fc40007810000 */
[----:B------:R-:W-:Y:S02]  /*26ab0*/  FMNMX.FTZ R3, R239, R3, !PT ;  /* 0x00000003ef037209 */ /* 0x000fe40007810000 */
[----:B------:R-:W-:Y:S02]  /*26ac0*/  FMNMX.FTZ R4, R229, R4, !PT ;  /* 0x00000004e5047209 */ /* 0x000fe40007810000 */
[----:B------:R-:W-:Y:S02]  /*26ad0*/  FMNMX.FTZ R3, R219, R3, !PT ;  /* 0x00000003db037209 */ /* 0x000fe40007810000 */
[----:B------:R-:W-:-:S04]  /*26ae0*/  FMNMX.FTZ R4, R215, R4, !PT ;  /* 0x00000004d7047209 */ /* 0x000fc80007810000 */
[----:B------:R-:W-:Y:S01]  /*26af0*/  FMNMX.FTZ R4, R227, R4, !PT ;  /* 0x00000004e3047209 */ /* 0x000fe20007810000 */
[----:B------:R-:W1:Y:S03]  /*26b00*/  SHFL.BFLY PT, R5, R3, 0x2, 0x1f ;  /* 0x0c401f0003057f89 */ /* 0x000e6600000e0000 */
        /* <DEDUP_REMOVED lines=10> */
[----:B------:R-:W-:-:S05]  /*26bb0*/  FMUL.FTZ R3, R0, R77 ;  /* 0x0000004d00037220 */ /* 0x000fca0000410000 */
[----:B------:R-:W-:-:S05]  /*26bc0*/  FSEL R3, R3, RZ, P0 ;  /* 0x000000ff03037208 */ /* 0x000fca0000000000 */
[--C-:B------:R-:W-:Y:S01]  /*26bd0*/  FFMA.FTZ R5, R40, R0, -R3.reuse ;  /* 0x0000000028057223 */ /* 0x100fe20000010803 */
[----:B--2---:R-:W-:Y:S01]  /*26be0*/  FMNMX.FTZ R76, R4, R6, !PT ;  /* 0x00000006044c7209 */ /* 0x004fe20007810000 */
        /* <DEDUP_REMOVED lines=14> */
[----:B------:R1:W2:Y:S02]  /*26cd0*/  MUFU.EX2 R47, R4 ;  /* 0x00000004002f7308 */ /* 0x0002a40000000800 */
[----:B-1----:R-:W-:-:S06]  /*26ce0*/  FFMA.FTZ R4, R93, R0, -R5 ;  /* 0x000000005d047223 */ /* 0x002fcc0000010805 */
[----:B------:R1:W-:Y:S02]  /*26cf0*/  MUFU.EX2 R46, R4 ;  /* 0x00000004002e7308 */ /* 0x0003e40000000800 */
[----:B-1----:R-:W-:Y:S01]  /*26d00*/  FADD.FTZ R4, R2, -R6 ;  /* 0x8000000602047221 */ /* 0x002fe20000010000 */
[----:B------:R-:W-:Y:S01]  /*26d10*/  FSEL R6, R76, RZ, P1 ;  /* 0x000000ff4c067208 */ /* 0x000fe20000800000 */
[----:B------:R-:W-:-:S04]  /*26d20*/  FFMA.FTZ R2, R64, R0, -R5 ;  /* 0x0000000040027223 */ /* 0x000fc80000010805 */
[----:B------:R1:W-:Y:S01]  /*26d30*/  MUFU.EX2 R54, R2 ;  /* 0x0000000200367308 */ /* 0x0003e20000000800 */
[----:B------:R-:W-:Y:S02]  /*26d40*/  FMUL.FTZ R4, R0, R4 ;  /* 0x0000000400047220 */ /* 0x000fe40000410000 */
[----:B-1----:R-:W-:-:S04]  /*26d50*/  FADD.FTZ R2, R36, -R6 ;  /* 0x8000000624027221 */ /* 0x002fc80000010000 */
[----:B------:R-:W-:-:S04]  /*26d60*/  FMUL.FTZ R2, R0, R2 ;  /* 0x0000000200027220 */ /* 0x000fc80000410000 */
[----:B------:R1:W-:Y:S08]  /*26d70*/  MUFU.EX2 R6, R2 ;  /* 0x0000000200067308 */ /* 0x0003f00000000800 */
[----:B------:R-:W3:Y:S01]  /*26d80*/  MUFU.EX2 R4, R4 ;  /* 0x0000000400047308 */ /* 0x000ee20000000800 */
[----:B-1----:R-:W-:-:S07]  /*26d90*/  FFMA.FTZ R2, R91, R0, -R3 ;  /* 0x000000005b027223 */ /* 0x002fce0000010803 */
[----:B------:R1:W-:Y:S02]  /*26da0*/  MUFU.EX2 R119, R2 ;  /* 0x0000000200777308 */ /* 0x0003e40000000800 */
[----:B-1----:R-:W-:-:S06]  /*26db0*/  FFMA.FTZ R2, R65, R0, -R3 ;  /* 0x0000000041027223 */ /* 0x002fcc0000010803 */
[----:B------:R1:W-:Y:S01]  /*26dc0*/  MUFU.EX2 R32, R2 ;  /* 0x0000000200207308 */ /* 0x0003e20000000800 */
[----:B--2---:R-:W-:Y:S01]  /*26dd0*/  F2FP.BF16.PACK_AB R8, R47, R92 ;  /* 0x0000005c2f08723e */ /* 0x004fe200000010ff */
[-C--:B---3--:R-:W-:Y:S01]  /*26de0*/  FMUL.FTZ R170, R170, R4.reuse ;  /* 0x00000004aaaa7220 */ /* 0x088fe20000410000 */
[----:B------:R-:W-:Y:S01]  /*26df0*/  F2FP.BF16.PACK_AB R9, R225, R7 ;  /* 0x00000007e109723e */ /* 0x000fe200000010ff */
[----:B------:R-:W-:Y:S01]  /*26e00*/  FMUL.FTZ R171, R171, R4 ;  /* 0x00000004abab7220 */ /* 0x000fe20000410000 */
[----:B------:R-:W-:Y:S01]  /*26e10*/  F2FP.BF16.PACK_AB R10, R54, R46 ;  /* 0x0000002e360a723e */ /* 0x000fe200000010ff */
[----:B-1----:R-:W-:-:S04]  /*26e20*/  FFMA.FTZ R2, R94, R0, -R3 ;  /* 0x000000005e027223 */ /* 0x002fc80000010803 */
[----:B------:R1:W2:Y:S01]  /*26e30*/  MUFU.EX2 R35, R2 ;  /* 0x0000000200237308 */ /* 0x0002a20000000800 */
[----:B------:R-:W-:Y:S01]  /*26e40*/  F2FP.BF16.PACK_AB R11, R55, R45 ;  /* 0x0000002d370b723e */ /* 0x000fe200000010ff */
[-C--:B------:R-:W-:Y:S02]  /*26e50*/  FMUL.FTZ R168, R168, R6.reuse ;  /* 0x00000006a8a87220 */ /* 0x080fe40000410000 */
[----:B------:R-:W-:Y:S02]  /*26e60*/  FMUL.FTZ R169, R169, R6 ;  /* 0x00000006a9a97220 */ /* 0x000fe40000410000 */
[----:B-1----:R-:W-:-:S04]  /*26e70*/  FFMA.FTZ R2, R66, R0, -R3 ;  /* 0x0000000042027223 */ /* 0x002fc80000010803 */
[----:B------:R1:W-:Y:S01]  /*26e80*/  MUFU.EX2 R231, R2 ;  /* 0x0000000200e77308 */ /* 0x0003e20000000800 */
[----:B------:R-:W-:Y:S01]  /*26e90*/  HMMA.16816.F32.BF16 R28, R8, R12, R168 ;  /* 0x0000000c081c723c */ /* 0x000fe200000418a8 */
[-C--:B------:R-:W-:Y:S02]  /*26ea0*/  FMUL.FTZ R154, R154, R4.reuse ;  /* 0x000000049a9a7220 */ /* 0x080fe40000410000 */
[----:B------:R-:W-:Y:S02]  /*26eb0*/  FMUL.FTZ R155, R155, R4 ;  /* 0x000000049b9b7220 */ /* 0x000fe40000410000 */
[----:B-1----:R-:W-:-:S04]  /*26ec0*/  FFMA.FTZ R2, R95, R0, -R5 ;  /* 0x000000005f027223 */ /* 0x002fc80000010805 */
[----:B------:R1:W-:Y:S01]  /*26ed0*/  MUFU.EX2 R64, R2 ;  /* 0x0000000200407308 */ /* 0x0003e20000000800 */
[-C--:B------:R-:W-:Y:S02]  /*26ee0*/  FMUL.FTZ R152, R152, R6.reuse ;  /* 0x0000000698987220 */ /* 0x080fe40000410000 */
[----:B------:R-:W-:Y:S02]  /*26ef0*/  FMUL.FTZ R153, R153, R6 ;  /* 0x0000000699997220 */ /* 0x000fe40000410000 */
[----:B------:R-:W-:Y:S02]  /*26f00*/  FMUL.FTZ R146, R146, R4 ;  /* 0x0000000492927220 */ /* 0x000fe40000410000 */
[----:B-1----:R-:W-:-:S04]  /*26f10*/  FFMA.FTZ R2, R67, R0, -R5 ;  /* 0x0000000043027223 */ /* 0x002fc80000010805 */
[----:B------:R1:W3:Y:S01]  /*26f20*/  MUFU.EX2 R12, R2 ;  /* 0x00000002000c7308 */ /* 0x0002e20000000800 */
[----:B------:R-:W-:Y:S02]  /*26f30*/  FMUL.FTZ R147, R147, R4 ;  /* 0x0000000493937220 */ /* 0x000fe40000410000 */
[-C--:B------:R-:W-:Y:S02]  /*26f40*/  FMUL.FTZ R144, R144, R6.reuse ;  /* 0x0000000690907220 */ /* 0x080fe40000410000 */
[----:B------:R-:W-:Y:S02]  /*26f50*/  FMUL.FTZ R145, R145, R6 ;  /* 0x0000000691917220 */ /* 0x000fe40000410000 */
[-C--:B------:R-:W-:Y:S02]  /*26f60*/  FMUL.FTZ R142, R142, R4.reuse ;  /* 0x000000048e8e7220 */ /* 0x080fe40000410000 */
[----:B------:R-:W-:Y:S02]  /*26f70*/  FMUL.FTZ R143, R143, R4 ;  /* 0x000000048f8f7220 */ /* 0x000fe40000410000 */
[----:B-1----:R-:W-:-:S02]  /*26f80*/  FFMA.FTZ R2, R100, R0, -R5 ;  /* 0x0000000064027223 */ /* 0x002fc40000010805 */
[-C--:B------:R-:W-:Y:S02]  /*26f90*/  FMUL.FTZ R140, R140, R6.reuse ;  /* 0x000000068c8c7220 */ /* 0x080fe40000410000 */
[----:B------:R1:W-:Y:S01]  /*26fa0*/  MUFU.EX2 R67, R2 ;  /* 0x0000000200437308 */ /* 0x0003e20000000800 */
[----:B------:R-:W-:Y:S01]  /*26fb0*/  FMUL.FTZ R141, R141, R6 ;  /* 0x000000068d8d7220 */ /* 0x000fe20000410000 */
[----:B------:R-:W-:Y:S01]  /*26fc0*/  HMMA.16816.F32.BF16 R56, R8, R16, R152 ;  /* 0x000000100838723c */ /* 0x000fe20000041898 */
[----:B-1----:R-:W-:-:S07]  /*26fd0*/  FFMA.FTZ R2, R68, R0, -R5 ;  /* 0x0000000044027223 */ /* 0x002fce0000010805 */
[C---:B------:R-:W-:Y:S01]  /*26fe0*/  HMMA.16816.F32.BF16 R144, R8.reuse, R20, R144 ;  /* 0x000000140890723c */ /* 0x040fe20000041890 */
[----:B------:R1:W4:Y:S07]  /*26ff0*/  MUFU.EX2 R152, R2 ;  /* 0x0000000200987308 */ /* 0x00032e0000000800 */
[----:B------:R-:W-:Y:S01]  /*27000*/  HMMA.16816.F32.BF16 R20, R8, R22, R140 ;  /* 0x000000160814723c */ /* 0x000fe2000004188c */
[----:B-1----:R-:W-:-:S04]  /*27010*/  FFMA.FTZ R2, R101, R0, -R3 ;  /* 0x0000000065027223 */ /* 0x002fc80000010803 */
[----:B------:R1:W-:Y:S02]  /*27020*/  MUFU.EX2 R140, R2 ;  /* 0x00000002008c7308 */ /* 0x0003e40000000800 */
[----:B-1----:R-:W-:-:S06]  /*27030*/  FFMA.FTZ R2, R69, R0, -R3 ;  /* 0x0000000045027223 */ /* 0x002fcc0000010803 */
[----:B------:R1:W-:Y:S01]  /*27040*/  MUFU.EX2 R142, R2 ;  /* 0x00000002008e7308 */ /* 0x0003e20000000800 */
[-C--:B------:R-:W-:Y:S02]  /*27050*/  FMUL.FTZ R162, R162, R4.reuse ;  /* 0x00000004a2a27220 */ /* 0x080fe40000410000 */
[----:B------:R-:W-:Y:S02]  /*27060*/  FMUL.FTZ R163, R163, R4 ;  /* 0x00000004a3a37220 */ /* 0x000fe40000410000 */
[----:B------:R-:W-:Y:S02]  /*27070*/  FMUL.FTZ R160, R160, R6 ;  /* 0x00000006a0a07220 */ /* 0x000fe40000410000 */
[----:B-1----:R-:W-:-:S04]  /*27080*/  FFMA.FTZ R2, R102, R0, -R3 ;  /* 0x0000000066027223 */ /* 0x002fc80000010803 */
[----:B------:R1:W-:Y:S01]  /*27090*/  MUFU.EX2 R247, R2 ;  /* 0x0000000200f77308 */ /* 0x0003e20000000800 */
[----:B------:R-:W-:Y:S02]  /*270a0*/  FMUL.FTZ R161, R161, R6 ;  /* 0x00000006a1a17220 */ /* 0x000fe40000410000 */
[-C--:B------:R-:W-:Y:S02]  /*270b0*/  FMUL.FTZ R158, R158, R4.reuse ;  /* 0x000000049e9e7220 */ /* 0x080fe40000410000 */
[----:B------:R-:W-:Y:S02]  /*270c0*/  FMUL.FTZ R159, R159, R4 ;  /* 0x000000049f9f7220 */ /* 0x000fe40000410000 */
[-C--:B------:R-:W-:Y:S02]  /*270d0*/  FMUL.FTZ R156, R156, R6.reuse ;  /* 0x000000069c9c7220 */ /* 0x080fe40000410000 */
[----:B------:R-:W-:Y:S02]  /*270e0*/  FMUL.FTZ R157, R157, R6 ;  /* 0x000000069d9d7220 */ /* 0x000fe40000410000 */
[----:B-1----:R-:W-:-:S04]  /*270f0*/  FFMA.FTZ R2, R103, R0, -R5 ;  /* 0x0000000067027223 */ /* 0x002fc80000010805 */
[----:B------:R1:W-:Y:S01]  /*27100*/  MUFU.EX2 R245, R2 ;  /* 0x0000000200f57308 */ /* 0x0003e20000000800 */
[-C--:B------:R-:W-:Y:S02]  /*27110*/  FMUL.FTZ R150, R150, R4.reuse ;  /* 0x0000000496967220 */ /* 0x080fe40000410000 */
[----:B------:R-:W-:Y:S02]  /*27120*/  FMUL.FTZ R151, R151, R4 ;  /* 0x0000000497977220 */ /* 0x000fe40000410000 */
[-C--:B------:R-:W-:Y:S02]  /*27130*/  FMUL.FTZ R148, R148, R6.reuse ;  /* 0x0000000694947220 */ /* 0x080fe40000410000 */
[----:B------:R-:W-:Y:S02]  /*27140*/  FMUL.FTZ R149, R149, R6 ;  /* 0x0000000695957220 */ /* 0x000fe40000410000 */
[-C--:B------:R-:W-:Y:S02]  /*27150*/  FMUL.FTZ R166, R166, R4.reuse ;  /* 0x00000004a6a67220 */ /* 0x080fe40000410000 */
[----:B------:R-:W-:-:S02]  /*27160*/  FMUL.FTZ R167, R167, R4 ;  /* 0x00000004a7a77220 */ /* 0x000fc40000410000 */
[----:B------:R-:W-:Y:S02]  /*27170*/  FMUL.FTZ R164, R164, R6 ;  /* 0x00000006a4a47220 */ /* 0x000fe40000410000 */
[----:B-1----:R-:W-:Y:S02]  /*27180*/  FFMA.FTZ R2, R71, R0, -R5 ;  /* 0x0000000047027223 */ /* 0x002fe40000010805 */
[----:B------:R-:W-:Y:S02]  /*27190*/  FMUL.FTZ R165, R165, R6 ;  /* 0x00000006a5a57220 */ /* 0x000fe40000410000 */
[----:B------:R1:W1:Y:S01]  /*271a0*/  MUFU.EX2 R244, R2 ;  /* 0x0000000200f47308 */ /* 0x0002620000000800 */
[----:B------:R-:W-:Y:S01]  /*271b0*/  HMMA.16816.F32.BF16 R36, R8, R24, R160 ;  /* 0x000000180824723c */ /* 0x000fe200000418a0 */
[----:B--2---:R-:W-:Y:S02]  /*271c0*/  MOV R154, R35 ;  /* 0x00000023009a7202 */ /* 0x004fe40000000f00 */
[----:B------:R-:W-:-:S02]  /*271d0*/  MOV R53, R34 ;  /* 0x0000002200357202 */ /* 0x000fc40000000f00 */
[----:B------:R-:W-:Y:S02]  /*271e0*/  MOV R60, R33 ;  /* 0x00000021003c7202 */ /* 0x000fe40000000f00 */
[----:B------:R-:W-:Y:S01]  /*271f0*/  MOV R100, R32 ;  /* 0x0000002000647202 */ /* 0x000fe20000000f00 */
[----:B------:R-:W-:Y:S01]  /*27200*/  HMMA.16816.F32.BF16 R48, R8, R26, R156 ;  /* 0x0000001a0830723c */ /* 0x000fe2000004189c */
[----:B------:R-:W2:Y:S01]  /*27210*/  LDSM.16.MT88.4 R24, [R139+0xa800] ;  /* 0x00a800008b18783b */ /* 0x000ea20000004200 */
[----:B---3--:R-:W-:-:S03]  /*27220*/  MOV R101, R12 ;  /* 0x0000000c00657202 */ /* 0x008fc60000000f00 */
[----:B------:R-:W3:Y:S01]  /*27230*/  LDSM.16.MT88.4 R32, [R182+0xa800] ;  /* 0x00a80000b620783b */ /* 0x000ee20000004200 */
[-CC-:B-1----:R-:W-:Y:S02]  /*27240*/  FFMA.FTZ R2, R104, R0.reuse, -R5.reuse ;  /* 0x0000000068027223 */ /* 0x182fe40000010805 */
[C---:B------:R-:W-:Y:S01]  /*27250*/  HMMA.16816.F32.BF16 R148, R8.reuse, R18, R148 ;  /* 0x000000120894723c */ /* 0x040fe20000041894 */
[----:B------:R-:W1:Y:S01]  /*27260*/  LDSM.16.MT88.4 R16, [R180+0xa800] ;  /* 0x00a80000b410783b */ /* 0x000e620000004200 */
[----:B------:R4:W-:Y:S06]  /*27270*/  MUFU.EX2 R243, R2 ;  /* 0x0000000200f37308 */ /* 0x0009ec0000000800 */
[----:B------:R-:W-:Y:S01]  /*27280*/  HMMA.16816.F32.BF16 R40, R8, R14, R164 ;  /* 0x0000000e0828723c */ /* 0x000fe200000418a4 */
[----:B------:R-:W1:Y:S01]  /*27290*/  LDSM.16.MT88.4 R12, [R181+0xa800] ;  /* 0x00a80000b50c783b */ /* 0x000e620000004200 */
[----:B----4-:R-:W-:-:S04]  /*272a0*/  FFMA.FTZ R2, R72, R0, -R5 ;  /* 0x0000000048027223 */ /* 0x010fc80000010805 */
[----:B------:R4:W1:Y:S02]  /*272b0*/  MUFU.EX2 R246, R2 ;  /* 0x0000000200f67308 */ /* 0x0008640000000800 */
[----:B----4-:R-:W-:-:S06]  /*272c0*/  FFMA.FTZ R2, R73, R0, -R3 ;  /* 0x0000000049027223 */ /* 0x010fcc0000010803 */
[----:B------:R4:W1:Y:S01]  /*272d0*/  MUFU.EX2 R241, R2 ;  /* 0x0000000200f17308 */ /* 0x0008620000000800 */
[----:B------:R-:W-:Y:S01]  /*272e0*/  MOV R141, R231 ;  /* 0x000000e7008d7202 */ /* 0x000fe20000000f00 */
        /* <DEDUP_REMOVED lines=10> */
[----:B------:R-:W-:Y:S02]  /*27390*/  F2FP.BF16.PACK_AB R11, R141, R154 ;  /* 0x0000009a8d0b723e */ /* 0x000fe400000010ff */
[----:B------:R-:W-:Y:S01]  /*273a0*/  MOV R65, R227 ;  /* 0x000000e300417202 */ /* 0x000fe20000000f00 */
[----:B----4-:R-:W-:-:S04]  /*273b0*/  FFMA.FTZ R2, R108, R0, -R5 ;  /* 0x000000006c027223 */ /* 0x010fc80000010805 */
[----:B------:R4:W-:Y:S01]  /*273c0*/  MUFU.EX2 R229, R2 ;  /* 0x0000000200e57308 */ /* 0x0009e20000000800 */
[----:B------:R-:W-:Y:S01]  /*273d0*/  MOV R162, R225 ;  /* 0x000000e100a27202 */ /* 0x000fe20000000f00 */
[----:B--2---:R-:W-:Y:S01]  /*273e0*/  HMMA.16816.F32.BF16 R28, R8, R24, R28 ;  /* 0x00000018081c723c */ /* 0x004fe2000004181c */
[----:B------:R-:W-:Y:S01]  /*273f0*/  MOV R160, R70 ;  /* 0x0000004600a07202 */ /* 0x000fe20000000f00 */
[----:B----4-:R-:W-:-:S04]  /*27400*/  FFMA.FTZ R2, R75, R0, -R5 ;  /* 0x000000004b027223 */ /* 0x010fc80000010805 */
[----:B------:R2:W4:Y:S02]  /*27410*/  MUFU.EX2 R227, R2 ;  /* 0x0000000200e37308 */ /* 0x0005240000000800 */
[----:B------:R-:W-:Y:S01]  /*27420*/  HMMA.16816.F32.BF16 R40, R8, R26, R40 ;  /* 0x0000001a0828723c */ /* 0x000fe20000041828 */
[----:B------:R-:W4:Y:S01]  /*27430*/  LDSM.16.MT88.4 R24, [R139+0xb000] ;  /* 0x00b000008b18783b */ /* 0x000f220000004200 */
[----:B------:R-:W-:-:S06]  /*27440*/  MOV R94, R216 ;  /* 0x000000d8005e7202 */ /* 0x000fcc0000000f00 */
[----:B---3--:R-:W-:Y:S01]  /*27450*/  HMMA.16816.F32.BF16 R36, R8, R32, R36 ;  /* 0x000000200824723c */ /* 0x008fe20000041824 */
[----:B--2---:R-:W-:-:S07]  /*27460*/  FFMA.FTZ R2, R111, R0, -R5 ;  /* 0x000000006f027223 */ /* 0x004fce0000010805 */
[C---:B------:R-:W-:Y:S01]  /*27470*/  HMMA.16816.F32.BF16 R48, R8.reuse, R34, R48 ;  /* 0x000000220830723c */ /* 0x040fe20000041830 */
[----:B------:R-:W2:Y:S01]  /*27480*/  LDSM.16.MT88.4 R32, [R182+0xb000] ;  /* 0x00b00000b620783b */ /* 0x000ea20000004200 */
[----:B------:R3:W-:Y:S06]  /*27490*/  MUFU.EX2 R225, R2 ;  /* 0x0000000200e17308 */ /* 0x0007ec0000000800 */
[C---:B-1----:R-:W-:Y:S08]  /*274a0*/  HMMA.16816.F32.BF16 R56, R8.reuse, R16, R56 ;  /* 0x000000100838723c */ /* 0x042ff00000041838 */
[----:B------:R-:W-:Y:S01]  /*274b0*/  HMMA.16816.F32.BF16 R68, R8, R18, R148 ;  /* 0x000000120844723c */ /* 0x000fe20000041894 */
[----:B------:R-:W1:Y:S01]  /*274c0*/  LDSM.16.MT88.4 R16, [R180+0xb000] ;  /* 0x00b00000b410783b */ /* 0x000e620000004200 */
[----:B---3--:R-:W-:-:S06]  /*274d0*/  FFMA.FTZ R2, R78, R0, -R5 ;  /* 0x000000004e027223 */ /* 0x008fcc0000010805 */
[C---:B------:R-:W-:Y:S01]  /*274e0*/  HMMA.16816.F32.BF16 R144, R8.reuse, R12, R144 ;  /* 0x0000000c0890723c */ /* 0x040fe20000041890 */
[----:B------:R3:W1:Y:S07]  /*274f0*/  MUFU.EX2 R216, R2 ;  /* 0x0000000200d87308 */ /* 0x00066e0000000800 */
[----:B------:R-:W-:Y:S01]  /*27500*/  HMMA.16816.F32.BF16 R20, R8, R14, R20 ;  /* 0x0000000e0814723c */ /* 0x000fe20000041814 */
[----:B------:R-:W1:Y:S01]  /*27510*/  LDSM.16.MT88.4 R12, [R181+0xb000] ;  /* 0x00b00000b50c783b */ /* 0x000e620000004200 */
[----:B---3--:R-:W-:-:S04]  /*27520*/  FFMA.FTZ R2, R79, R0, -R3 ;  /* 0x000000004f027223 */ /* 0x008fc80000010803 */
[----:B------:R3:W1:Y:S02]  /*27530*/  MUFU.EX2 R171, R2 ;  /* 0x0000000200ab7308 */ /* 0x0006640000000800 */
[----:B---3--:R-:W-:-:S06]  /*27540*/  FFMA.FTZ R2, R112, R0, -R3 ;  /* 0x0000000070027223 */ /* 0x008fcc0000010803 */
[----:B------:R3:W-:Y:S02]  /*27550*/  MUFU.EX2 R169, R2 ;  /* 0x0000000200a97308 */ /* 0x0007e40000000800 */
[----:B---3--:R-:W-:-:S06]  /*27560*/  FFMA.FTZ R2, R80, R0, -R3 ;  /* 0x0000000050027223 */ /* 0x008fcc0000010803 */
[----:B------:R3:W-:Y:S01]  /*27570*/  MUFU.EX2 R170, R2 ;  /* 0x0000000200aa7308 */ /* 0x0007e20000000800 */
[----:B------:R-:W-:Y:S02]  /*27580*/  F2FP.BF16.PACK_AB R8, R244, R245 ;  /* 0x000000f5f408723e */ /* 0x000fe400000010ff */
[----:B------:R-:W-:Y:S01]  /*27590*/  F2FP.BF16.PACK_AB R9, R142, R140 ;  /* 0x0000008c8e09723e */ /* 0x000fe200000010ff */
[----:B---3--:R-:W-:-:S04]  /*275a0*/  FFMA.FTZ R2, R114, R0, -R3 ;  /* 0x0000000072027223 */ /* 0x008fc80000010803 */
[----:B------:R3:W-:Y:S01]  /*275b0*/  MUFU.EX2 R168, R2 ;  /* 0x0000000200a87308 */ /* 0x0007e20000000800 */
[----:B------:R-:W-:Y:S02]  /*275c0*/  F2FP.BF16.PACK_AB R10, R246, R243 ;  /* 0x000000f3f60a723e */ /* 0x000fe400000010ff */
[----:B------:R-:W-:Y:S01]  /*275d0*/  F2FP.BF16.PACK_AB R11, R241, R247 ;  /* 0x000000f7f10b723e */ /* 0x000fe200000010ff */
[----:B---3--:R-:W-:-:S04]  /*275e0*/  FFMA.FTZ R2, R115, R0, -R5 ;  /* 0x0000000073027223 */ /* 0x008fc80000010805 */
[----:B------:R3:W-:Y:S02]  /*275f0*/  MUFU.EX2 R167, R2 ;  /* 0x0000000200a77308 */ /* 0x0007e40000000800 */
[----:B----4-:R-:W-:Y:S01]  /*27600*/  HMMA.16816.F32.BF16 R28, R8, R24, R28 ;  /* 0x00000018081c723c */ /* 0x010fe2000004181c */
[----:B------:R-:W-:Y:S01]  /*27610*/  MOV R163, R45 ;  /* 0x0000002d00a37202 */ /* 0x000fe20000000f00 */
[----:B---3--:R-:W-:-:S04]  /*27620*/  FFMA.FTZ R2, R81, R0, -R5 ;  /* 0x0000000051027223 */ /* 0x008fc80000010805 */
[----:B------:R3:W4:Y:S02]  /*27630*/  MUFU.EX2 R166, R2 ;  /* 0x0000000200a67308 */ /* 0x0007240000000800 */
[C---:B------:R-:W-:Y:S01]  /*27640*/  HMMA.16816.F32.BF16 R40, R8.reuse, R26, R40 ;  /* 0x0000001a0828723c */ /* 0x040fe20000041828 */
[----:B------:R-:W-:Y:S07]  /*27650*/  LDSM.16.MT88.4 R24, [R139+0xb800] ;  /* 0x00b800008b18783b */ /* 0x000fee0000004200 */
[----:B--2---:R-:W-:Y:S01]  /*27660*/  HMMA.16816.F32.BF16 R36, R8, R32, R36 ;  /* 0x000000200824723c */ /* 0x004fe20000041824 */
[----:B---3--:R-:W-:-:S07]  /*27670*/  FFMA.FTZ R2, R118, R0, -R5 ;  /* 0x0000000076027223 */ /* 0x008fce0000010805 */
[C---:B------:R-:W-:Y:S01]  /*27680*/  HMMA.16816.F32.BF16 R48, R8.reuse, R34, R48 ;  /* 0x000000220830723c */ /* 0x040fe20000041830 */
[----:B------:R-:W2:Y:S01]  /*27690*/  LDSM.16.MT88.4 R32, [R182+0xb800] ;  /* 0x00b80000b620783b */ /* 0x000ea20000004200 */
[----:B------:R3:W-:Y:S06]  /*276a0*/  MUFU.EX2 R165, R2 ;  /* 0x0000000200a57308 */ /* 0x0007ec0000000800 */
[----:B-1----:R-:W-:Y:S01]  /*276b0*/  HMMA.16816.F32.BF16 R56, R8, R16, R56 ;  /* 0x000000100838723c */ /* 0x002fe20000041838 */
[----:B------:R-:W-:-:S07]  /*276c0*/  MOV R161, R44 ;  /* 0x0000002c00a17202 */ /* 0x000fce0000000f00 */
[----:B------:R-:W-:Y:S01]  /*276d0*/  HMMA.16816.F32.BF16 R68, R8, R18, R68 ;  /* 0x000000120844723c */ /* 0x000fe20000041844 */
[----:B------:R-:W1:Y:S01]  /*276e0*/  LDSM.16.MT88.4 R16, [R180+0xb800] ;  /* 0x00b80000b410783b */ /* 0x000e620000004200 */
[----:B---3--:R-:W-:-:S06]  /*276f0*/  FFMA.FTZ R2, R82, R0, -R5 ;  /* 0x0000000052027223 */ /* 0x008fcc0000010805 */
[----:B------:R-:W-:Y:S01]  /*27700*/  HMMA.16816.F32.BF16 R144, R8, R12, R144 ;  /* 0x0000000c0890723c */ /* 0x000fe20000041890 */
[----:B------:R3:W1:Y:S01]  /*27710*/  MUFU.EX2 R164, R2 ;  /* 0x0000000200a47308 */ /* 0x0006620000000800 */
[----:B------:R-:W-:-:S06]  /*27720*/  MOV R158, R163 ;  /* 0x000000a3009e7202 */ /* 0x000fcc0000000f00 */
[----:B------:R-:W-:Y:S01]  /*27730*/  HMMA.16816.F32.BF16 R20, R8, R14, R20 ;  /* 0x0000000e0814723c */ /* 0x000fe20000041814 */
[----:B------:R-:W1:Y:S01]  /*27740*/  LDSM.16.MT88.4 R12, [R181+0xb800] ;  /* 0x00b80000b50c783b */ /* 0x000e620000004200 */
[----:B---3--:R-:W-:-:S04]  /*27750*/  FFMA.FTZ R2, R83, R0, -R3 ;  /* 0x0000000053027223 */ /* 0x008fc80000010803 */
[----:B------:R3:W1:Y:S01]  /*27760*/  MUFU.EX2 R163, R2 ;  /* 0x0000000200a37308 */ /* 0x0006620000000800 */
[----:B------:R-:W-:Y:S02]  /*27770*/  MOV R155, R46 ;  /* 0x0000002e009b7202 */ /* 0x000fe40000000f00 */
[----:B------:R-:W-:Y:S02]  /*27780*/  MOV R102, R161 ;  /* 0x000000a100667202 */ /* 0x000fe40000000f00 */
[----:B------:R-:W-:Y:S01]  /*27790*/  MOV R95, R55 ;  /* 0x00000037005f7202 */ /* 0x000fe20000000f00 */
[----:B---3--:R-:W-:-:S04]  /*277a0*/  FFMA.FTZ R2, R121, R0, -R3 ;  /* 0x0000000079027223 */ /* 0x008fc80000010803 */
[----:B------:R3:W-:Y:S01]  /*277b0*/  MUFU.EX2 R161, R2 ;  /* 0x0000000200a17308 */ /* 0x0007e20000000800 */
[----:B------:R-:W-:Y:S02]  /*277c0*/  MOV R153, R95 ;  /* 0x0000005f00997202 */ /* 0x000fe40000000f00 */
[----:B------:R-:W-:Y:S02]  /*277d0*/  MOV R159, R54 ;  /* 0x00000036009f7202 */ /* 0x000fe40000000f00 */
[----:B------:R-:W-:Y:S01]  /*277e0*/  MOV R95, R160 ;  /* 0x000000a0005f7202 */ /* 0x000fe20000000f00 */
[----:B---3--:R-:W-:Y:S01]  /*277f0*/  FFMA.FTZ R2, R84, R0, -R3 ;  /* 0x0000000054027223 */ /* 0x008fe20000010803 */
[----:B------:R-:W-:Y:S02]  /*27800*/  MOV R84, R155 ;  /* 0x0000009b00547202 */ /* 0x000fe40000000f00 */
[----:B------:R-:W-:Y:S02]  /*27810*/  MOV R155, R162 ;  /* 0x000000a2009b7202 */ /* 0x000fe40000000f00 */
[----:B------:R3:W-:Y:S01]  /*27820*/  MUFU.EX2 R162, R2 ;  /* 0x0000000200a27308 */ /* 0x0007e20000000800 */
[----:B------:R-:W-:-:S02]  /*27830*/  MOV R143, R159 ;  /* 0x0000009f008f7202 */ /* 0x000fc40000000f00 */
[----:B------:R-:W-:Y:S01]  /*27840*/  MOV R157, R52 ;  /* 0x00000034009d7202 */ /* 0x000fe20000000f00 */
[----:B---3--:R-:W-:-:S04]  /*27850*/  FFMA.FTZ R2, R123, R0, -R3 ;  /* 0x000000007b027223 */ /* 0x008fc80000010803 */
[----:B------:R3:W-:Y:S01]  /*27860*/  MUFU.EX2 R160, R2 ;  /* 0x0000000200a07308 */ /* 0x0007e20000000800 */
[----:B------:R-:W-:Y:S02]  /*27870*/  F2FP.BF16.PACK_AB R8, R227, R229 ;  /* 0x000000e5e308723e */ /* 0x000fe400000010ff */
[----:B------:R-:W-:Y:S02]  /*27880*/  F2FP.BF16.PACK_AB R9, R235, R233 ;  /* 0x000000e9eb09723e */ /* 0x000fe400000010ff */
[----:B------:R-:W-:Y:S02]  /*27890*/  F2FP.BF16.PACK_AB R10, R216, R225 ;  /* 0x000000e1d80a723e */ /* 0x000fe400000010ff */
[----:B------:R-:W-:Y:S01]  /*278a0*/  F2FP.BF16.PACK_AB R11, R171, R231 ;  /* 0x000000e7ab0b723e */ /* 0x000fe200000010ff */
[----:B---3--:R-:W-:-:S04]  /*278b0*/  FFMA.FTZ R2, R124, R0, -R5 ;  /* 0x000000007c027223 */ /* 0x008fc80000010805 */
[----:B------:R3:W-:Y:S01]  /*278c0*/  MUFU.EX2 R159, R2 ;  /* 0x00000002009f7308 */ /* 0x0007e20000000800 */
[----:B------:R-:W-:Y:S02]  /*278d0*/  MOV R83, R142 ;  /* 0x0000008e00537202 */ /* 0x000fe40000000f00 */
[----:B------:R-:W-:Y:S02]  /*278e0*/  MOV R156, R47 ;  /* 0x0000002f009c7202 */ /* 0x000fe40000000f00 */
[----:B------:R-:W-:Y:S02]  /*278f0*/  MOV R142, R157 ;  /* 0x0000009d008e7202 */ /* 0x000fe40000000f00 */
[----:B------:R-:W-:Y:S01]  /*27900*/  MOV R66, R99 ;  /* 0x0000006300427202 */ /* 0x000fe20000000f00 */
[----:B---3--:R-:W-:Y:S01]  /*27910*/  FFMA.FTZ R2, R85, R0, -R5 ;  /* 0x0000000055027223 */ /* 0x008fe20000010805 */
[----:B------:R-:W-:-:S03]  /*27920*/  MOV R85, R158 ;  /* 0x0000009e00557202 */ /* 0x000fc60000000f00 */
[----:B------:R3:W1:Y:S01]  /*27930*/  MUFU.EX2 R158, R2 ;  /* 0x00000002009e7308 */ /* 0x0006620000000800 */
[----:B------:R-:W-:Y:S01]  /*27940*/  MOV R99, R60 ;  /* 0x0000003c00637202 */ /* 0x000fe20000000f00 */
[----:B--2---:R-:W-:Y:S01]  /*27950*/  HMMA.16816.F32.BF16 R44, R8, R32, R36 ;  /* 0x00000020082c723c */ /* 0x004fe20000041824 */
[----:B------:R-:W-:Y:S02]  /*27960*/  MOV R93, R53 ;  /* 0x00000035005d7202 */ /* 0x000fe40000000f00 */
[----:B------:R-:W-:-:S05]  /*27970*/  MOV R73, R156 ;  /* 0x0000009c00497202 */ /* 0x000fca0000000f00 */
[----:B------:R-:W-:Y:S01]  /*27980*/  HMMA.16816.F32.BF16 R52, R8, R24, R28 ;  /* 0x000000180834723c */ /* 0x000fe2000004181c */
[----:B------:R-:W2:Y:S01]  /*27990*/  LDSM.16.MT88.4 R28, [R139+0xc000] ;  /* 0x00c000008b1c783b */ /* 0x000ea20000004200 */
[----:B---3--:R-:W-:-:S06]  /*279a0*/  FFMA.FTZ R2, R127, R0, -R5 ;  /* 0x000000007f027223 */ /* 0x008fcc0000010805 */
[C---:B------:R-:W-:Y:S01]  /*279b0*/  HMMA.16816.F32.BF16 R60, R8.reuse, R26, R40 ;  /* 0x0000001a083c723c */ /* 0x040fe20000041828 */
[----:B------:R-:W3:Y:S01]  /*279c0*/  LDSM.16.MT88.4 R24, [R182+0xc000] ;  /* 0x00c00000b618783b */ /* 0x000ee20000004200 */
[----:B------:R4:W-:Y:S06]  /*279d0*/  MUFU.EX2 R157, R2 ;  /* 0x00000002009d7308 */ /* 0x0009ec0000000800 */
[----:B------:R-:W-:Y:S01]  /*279e0*/  HMMA.16816.F32.BF16 R40, R8, R34, R48 ;  /* 0x000000220828723c */ /* 0x000fe20000041830 */
[----:B------:R-:W-:-:S07]  /*279f0*/  MOV R104, R155 ;  /* 0x0000009b00687202 */ /* 0x000fce0000000f00 */
[----:B-1----:R-:W-:Y:S01]  /*27a00*/  HMMA.16816.F32.BF16 R36, R8, R16, R56 ;  /* 0x000000100824723c */ /* 0x002fe20000041838 */
[----:B----4-:R-:W-:-:S04]  /*27a10*/  FFMA.FTZ R2, R86, R0, -R5 ;  /* 0x0000000056027223 */ /* 0x010fc80000010805 */
[----:B------:R1:W4:Y:S03]  /*27a20*/  MUFU.EX2 R156, R2 ;  /* 0x00000002009c7308 */ /* 0x0003260000000800 */
[C---:B------:R-:W-:Y:S01]  /*27a30*/  HMMA.16816.F32.BF16 R68, R8.reuse, R18, R68 ;  /* 0x000000120844723c */ /* 0x040fe20000041844 */
[----:B------:R-:W2:Y:S07]  /*27a40*/  LDSM.16.MT88.4 R16, [R180+0xc000] ;  /* 0x00c00000b410783b */ /* 0x000eae0000004200 */
[----:B------:R-:W-:Y:S01]  /*27a50*/  HMMA.16816.F32.BF16 R32, R8, R12, R144 ;  /* 0x0000000c0820723c */ /* 0x000fe20000041890 */
[----:B-1----:R-:W-:-:S07]  /*27a60*/  FFMA.FTZ R2, R87, R0, -R3 ;  /* 0x0000000057027223 */ /* 0x002fce0000010803 */
[----:B------:R-:W-:Y:S01]  /*27a70*/  HMMA.16816.F32.BF16 R20, R8, R14, R20 ;  /* 0x0000000e0814723c */ /* 0x000fe20000041814 */
[----:B------:R-:W1:Y:S01]  /*27a80*/  LDSM.16.MT88.4 R12, [R181+0xc000] ;  /* 0x00c00000b50c783b */ /* 0x000e620000004200 */
[----:B------:R3:W1:Y:S01]  /*27a90*/  MUFU.EX2 R155, R2 ;  /* 0x00000002009b7308 */ /* 0x0006620000000800 */
[----:B------:R-:W-:Y:S02]  /*27aa0*/  MOV R86, R102 ;  /* 0x0000006600567202 */ /* 0x000fe40000000f00 */
[----:B------:R-:W-:Y:S02]  /*27ab0*/  MOV R102, R154 ;  /* 0x0000009a00667202 */ /* 0x000fe40000000f00 */
[----:B------:R-:W-:Y:S01]  /*27ac0*/  MOV R103, R153 ;  /* 0x0000009900677202 */ /* 0x000fe20000000f00 */
[----:B---3--:R-:W-:-:S04]  /*27ad0*/  FFMA.FTZ R2, R129, R0, -R3 ;  /* 0x0000000081027223 */ /* 0x008fc80000010803 */
[----:B------:R3:W-:Y:S01]  /*27ae0*/  MUFU.EX2 R154, R2 ;  /* 0x00000002009a7308 */ /* 0x0007e20000000800 */
[----:B------:R-:W-:Y:S01]  /*27af0*/  MOV R72, R152 ;  /* 0x0000009800487202 */ /* 0x000fe20000000f00 */
[----:B---3--:R-:W-:-:S06]  /*27b00*/  FFMA.FTZ R2, R88, R0, -R3 ;  /* 0x0000000058027223 */ /* 0x008fcc0000010803 */
[----:B------:R3:W-:Y:S01]  /*27b10*/  MUFU.EX2 R153, R2 ;  /* 0x0000000200997308 */ /* 0x0007e20000000800 */
[----:B------:R-:W-:Y:S01]  /*27b20*/  F2FP.BF16.PACK_AB R8, R166, R167 ;  /* 0x000000a7a608723e */ /* 0x000fe200000010ff */
[----:B---3--:R-:W-:-:S06]  /*27b30*/  FFMA.FTZ R2, R131, R0, -R3 ;  /* 0x0000000083027223 */ /* 0x008fcc0000010803 */
[----:B------:R3:W-:Y:S01]  /*27b40*/  MUFU.EX2 R152, R2 ;  /* 0x0000000200987308 */ /* 0x0007e20000000800 */
[----:B------:R-:W-:Y:S02]  /*27b50*/  F2FP.BF16.PACK_AB R9, R170, R169 ;  /* 0x000000a9aa09723e */ /* 0x000fe400000010ff */
[----:B------:R-:W-:Y:S02]  /*27b60*/  F2FP.BF16.PACK_AB R10, R164, R165 ;  /* 0x000000a5a40a723e */ /* 0x000fe400000010ff */
[----:B------:R-:W-:Y:S01]  /*27b70*/  F2FP.BF16.PACK_AB R11, R163, R168 ;  /* 0x000000a8a30b723e */ /* 0x000fe200000010ff */
[----:B---3--:R-:W-:-:S04]  /*27b80*/  FFMA.FTZ R2, R133, R0, -R5 ;  /* 0x0000000085027223 */ /* 0x008fc80000010805 */
[----:B------:R3:W-:Y:S02]  /*27b90*/  MUFU.EX2 R151, R2 ;  /* 0x0000000200977308 */ /* 0x0007e40000000800 */
[----:B--2---:R-:W-:Y:S01]  /*27ba0*/  HMMA.16816.F32.BF16 R48, R8, R28, R52 ;  /* 0x0000001c0830723c */ /* 0x004fe20000041834 */
[----:B---3--:R-:W-:-:S05]  /*27bb0*/  FFMA.FTZ R2, R89, R0, -R5 ;  /* 0x0000000059027223 */ /* 0x008fca0000010805 */
[----:B------:R2:W3:Y:S02]  /*27bc0*/  MUFU.EX2 R149, R2 ;  /* 0x0000000200957308 */ /* 0x0004e40000000800 */
[----:B------:R-:W-:Y:S01]  /*27bd0*/  HMMA.16816.F32.BF16 R44, R8, R24, R44 ;  /* 0x00000018082c723c */ /* 0x000fe2000004182c */
[----:B--2---:R-:W-:-:S05]  /*27be0*/  FFMA.FTZ R2, R173, R0, -R5 ;  /* 0x00000000ad027223 */ /* 0x004fca0000010805 */
[----:B------:R2:W-:Y:S02]  /*27bf0*/  MUFU.EX2 R148, R2 ;  /* 0x0000000200947308 */ /* 0x0005e40000000800 */
[C---:B------:R-:W-:Y:S01]  /*27c00*/  HMMA.16816.F32.BF16 R52, R8.reuse, R26, R40 ;  /* 0x0000001a0834723c */ /* 0x040fe20000041828 */
[----:B------:R-:W3:Y:S07]  /*27c10*/  LDSM.16.MT88.4 R24, [R182+0xc800] ;  /* 0x00c80000b618783b */ /* 0x000eee0000004200 */
[----:B------:R-:W-:Y:S01]  /*27c20*/  HMMA.16816.F32.BF16 R36, R8, R16, R36 ;  /* 0x000000100824723c */ /* 0x000fe20000041824 */
[----:B--2---:R-:W-:-:S07]  /*27c30*/  FFMA.FTZ R2, R90, R0, -R5 ;  /* 0x000000005a027223 */ /* 0x004fce0000010805 */
[C---:B------:R-:W-:Y:S01]  /*27c40*/  HMMA.16816.F32.BF16 R68, R8.reuse, R18, R68 ;  /* 0x000000120844723c */ /* 0x040fe20000041844 */
[----:B------:R-:W2:Y:S01]  /*27c50*/  LDSM.16.MT88.4 R16, [R180+0xc800] ;  /* 0x00c80000b410783b */ /* 0x000ea20000004200 */
[----:B------:R4:W2:Y:S06]  /*27c60*/  MUFU.EX2 R150, R2 ;  /* 0x0000000200967308 */ /* 0x0008ac0000000800 */
[C---:B-1----:R-:W-:Y:S08]  /*27c70*/  HMMA.16816.F32.BF16 R32, R8.reuse, R12, R32 ;  /* 0x0000000c0820723c */ /* 0x042ff00000041820 */
[----:B------:R-:W-:Y:S01]  /*27c80*/  HMMA.16816.F32.BF16 R20, R8, R14, R20 ;  /* 0x0000000e0814723c */ /* 0x000fe20000041814 */
[----:B------:R-:W1:Y:S01]  /*27c90*/  LDSM.16.MT88.4 R12, [R181+0xc800] ;  /* 0x00c80000b50c783b */ /* 0x000e620000004200 */
[----:B----4-:R-:W-:-:S04]  /*27ca0*/  FFMA.FTZ R2, R96, R0, -R3 ;  /* 0x0000000060027223 */ /* 0x010fc80000010803 */
[----:B------:R4:W1:Y:S02]  /*27cb0*/  MUFU.EX2 R147, R2 ;  /* 0x0000000200937308 */ /* 0x0008640000000800 */
[----:B------:R-:W-:Y:S01]  /*27cc0*/  HMMA.16816.F32.BF16 R60, R8, R30, R60 ;  /* 0x0000001e083c723c */ /* 0x000fe2000004183c */
[----:B------:R-:W1:Y:S01]  /*27cd0*/  LDSM.16.MT88.4 R28, [R139+0xc800] ;  /* 0x00c800008b1c783b */ /* 0x000e620000004200 */
[----:B----4-:R-:W-:-:S04]  /*27ce0*/  FFMA.FTZ R2, R175, R0, -R3 ;  /* 0x00000000af027223 */ /* 0x010fc80000010803 */
[----:B------:R4:W-:Y:S01]  /*27cf0*/  MUFU.EX2 R145, R2 ;  /* 0x0000000200917308 */ /* 0x0009e20000000800 */
[----:B------:R-:W-:Y:S02]  /*27d00*/  MOV R82, R140 ;  /* 0x0000008c00527202 */ /* 0x000fe40000000f00 */
[----:B------:R-:W-:Y:S01]  /*27d10*/  MOV R140, R143 ;  /* 0x0000008f008c7202 */ /* 0x000fe20000000f00 */
[----:B----4-:R-:W-:-:S04]  /*27d20*/  FFMA.FTZ R2, R98, R0, -R3 ;  /* 0x0000000062027223 */ /* 0x010fc80000010803 */
[----:B------:R4:W-:Y:S01]  /*27d30*/  MUFU.EX2 R146, R2 ;  /* 0x0000000200927308 */ /* 0x0009e20000000800 */
[----:B------:R-:W-:Y:S02]  /*27d40*/  MOV R105, R141 ;  /* 0x0000008d00697202 */ /* 0x000fe40000000f00 */
[----:B------:R-:W-:Y:S01]  /*27d50*/  MOV R141, R142 ;  /* 0x0000008e008d7202 */ /* 0x000fe20000000f00 */
[----:B----4-:R-:W-:-:S04]  /*27d60*/  FFMA.FTZ R2, R176, R0, -R3 ;  /* 0x00000000b0027223 */ /* 0x010fc80000010803 */
[----:B------:R4:W-:Y:S01]  /*27d70*/  MUFU.EX2 R144, R2 ;  /* 0x0000000200907308 */ /* 0x0009e20000000800 */
[----:B------:R-:W-:Y:S02]  /*27d80*/  MOV R79, R72 ;  /* 0x00000048004f7202 */ /* 0x000fe40000000f00 */
[----:B------:R-:W-:Y:S01]  /*27d90*/  F2FP.BF16.PACK_AB R8, R158, R159 ;  /* 0x0000009f9e08723e */ /* 0x000fe200000010ff */
[----:B----4-:R-:W-:-:S04]  /*27da0*/  FFMA.FTZ R2, R177, R0, -R5 ;  /* 0x00000000b1027223 */ /* 0x010fc80000010805 */
[----:B------:R4:W-:Y:S01]  /*27db0*/  MUFU.EX2 R143, R2 ;  /* 0x00000002008f7308 */ /* 0x0009e20000000800 */
[----:B------:R-:W-:Y:S02]  /*27dc0*/  F2FP.BF16.PACK_AB R9, R162, R161 ;  /* 0x000000a1a209723e */ /* 0x000fe400000010ff */
[----:B------:R-:W-:Y:S02]  /*27dd0*/  F2FP.BF16.PACK_AB R10, R156, R157 ;  /* 0x0000009d9c0a723e */ /* 0x000fe400000010ff */
[----:B------:R-:W-:Y:S02]  /*27de0*/  F2FP.BF16.PACK_AB R11, R155, R160 ;  /* 0x000000a09b0b723e */ /* 0x000fe400000010ff */
[----:B------:R-:W-:Y:S01]  /*27df0*/  MOV R72, R103 ;  /* 0x0000006700487202 */ /* 0x000fe20000000f00 */
[----:B----4-:R-:W-:-:S04]  /*27e00*/  FFMA.FTZ R2, R107, R0, -R5 ;  /* 0x000000006b027223 */ /* 0x010fc80000010805 */
[----:B------:R4:W1:Y:S01]  /*27e10*/  MUFU.EX2 R142, R2 ;  /* 0x00000002008e7308 */ /* 0x0008620000000800 */
[----:B------:R-:W-:Y:S01]  /*27e20*/  MOV R103, R141 ;  /* 0x0000008d00677202 */ /* 0x000fe20000000f00 */
[----:B---3--:R-:W-:Y:S01]  /*27e30*/  HMMA.16816.F32.BF16 R44, R8, R24, R44 ;  /* 0x00000018082c723c */ /* 0x008fe2000004182c */
[----:B----4-:R-:W-:Y:S01]  /*27e40*/  FFMA.FTZ R2, R192, R0, -R5 ;  /* 0x00000000c0027223 */ /* 0x010fe20000010805 */
[----:B------:R-:W-:-:S04]  /*27e50*/  MOV R192, R73 ;  /* 0x0000004900c07202 */ /* 0x000fc80000000f00 */
[----:B------:R3:W-:Y:S01]  /*27e60*/  MUFU.EX2 R141, R2 ;  /* 0x00000002008d7308 */ /* 0x0007e20000000800 */
[----:B------:R-:W-:Y:S01]  /*27e70*/  MOV R73, R104 ;  /* 0x0000006800497202 */ /* 0x000fe20000000f00 */
[C---:B------:R-:W-:Y:S01]  /*27e80*/  HMMA.16816.F32.BF16 R52, R8.reuse, R26, R52 ;  /* 0x0000001a0834723c */ /* 0x040fe20000041834 */
[----:B------:R-:W-:Y:S01]  /*27e90*/  MOV R104, R140 ;  /* 0x0000008c00687202 */ /* 0x000fe20000000f00 */
[----:B------:R-:W4:Y:S06]  /*27ea0*/  LDSM.16.MT88.4 R24, [R182+0xd000] ;  /* 0x00d00000b618783b */ /* 0x000f2c0000004200 */
[----:B--2---:R-:W-:Y:S01]  /*27eb0*/  HMMA.16816.F32.BF16 R36, R8, R16, R36 ;  /* 0x000000100824723c */ /* 0x004fe20000041824 */
[----:B---3--:R-:W-:-:S07]  /*27ec0*/  FFMA.FTZ R2, R109, R0, -R5 ;  /* 0x000000006d027223 */ /* 0x008fce0000010805 */
[C---:B------:R-:W-:Y:S01]  /*27ed0*/  HMMA.16816.F32.BF16 R68, R8.reuse, R18, R68 ;  /* 0x000000120844723c */ /* 0x040fe20000041844 */
[----:B------:R-:W2:Y:S01]  /*27ee0*/  LDSM.16.MT88.4 R16, [R180+0xd000] ;  /* 0x00d00000b410783b */ /* 0x000ea20000004200 */
[----:B------:R3:W2:Y:S06]  /*27ef0*/  MUFU.EX2 R140, R2 ;  /* 0x00000002008c7308 */ /* 0x0006ac0000000800 */
[C---:B-1----:R-:W-:Y:S08]  /*27f00*/  HMMA.16816.F32.BF16 R32, R8.reuse, R12, R32 ;  /* 0x0000000c0820723c */ /* 0x042ff00000041820 */
[----:B------:R-:W-:Y:S01]  /*27f10*/  HMMA.16816.F32.BF16 R20, R8, R14, R20 ;  /* 0x0000000e0814723c */ /* 0x000fe20000041814 */
[----:B------:R-:W1:Y:S01]  /*27f20*/  LDSM.16.MT88.4 R12, [R181+0xd000] ;  /* 0x00d00000b50c783b */ /* 0x000e620000004200 */
[----:B---3--:R-:W-:-:S04]  /*27f30*/  FFMA.FTZ R2, R110, R0, -R3 ;  /* 0x000000006e027223 */ /* 0x008fc80000010803 */
[----:B------:R3:W1:Y:S02]  /*27f40*/  MUFU.EX2 R133, R2 ;  /* 0x0000000200857308 */ /* 0x0006640000000800 */
[----:B------:R-:W-:Y:S01]  /*27f50*/  HMMA.16816.F32.BF16 R40, R8, R28, R48 ;  /* 0x0000001c0828723c */ /* 0x000fe20000041830 */
[----:B---3--:R-:W-:-:S05]  /*27f60*/  FFMA.FTZ R2, R194, R0, -R3 ;  /* 0x00000000c2027223 */ /* 0x008fca0000010803 */
[----:B------:R3:W-:Y:S02]  /*27f70*/  MUFU.EX2 R129, R2 ;  /* 0x0000000200817308 */ /* 0x0007e40000000800 */
[----:B------:R-:W-:Y:S01]  /*27f80*/  HMMA.16816.F32.BF16 R60, R8, R30, R60 ;  /* 0x0000001e083c723c */ /* 0x000fe2000004183c */
[----:B------:R-:W1:Y:S01]  /*27f90*/  LDSM.16.MT88.4 R28, [R139+0xd000] ;  /* 0x00d000008b1c783b */ /* 0x000e620000004200 */
[----:B---3--:R-:W-:-:S04]  /*27fa0*/  FFMA.FTZ R2, R113, R0, -R3 ;  /* 0x0000000071027223 */ /* 0x008fc80000010803 */
        /* <DEDUP_REMOVED lines=10> */
[----:B------:R3:W1:Y:S02]  /*28050*/  MUFU.EX2 R123, R2 ;  /* 0x00000002007b7308 */ /* 0x0006640000000800 */
[----:B----4-:R-:W-:Y:S01]  /*28060*/  HMMA.16816.F32.BF16 R44, R8, R24, R44 ;  /* 0x00000018082c723c */ /* 0x010fe2000004182c */
[----:B---3--:R-:W-:-:S05]  /*28070*/  FFMA.FTZ R2, R198, R0, -R5 ;  /* 0x00000000c6027223 */ /* 0x008fca0000010805 */
[----:B------:R3:W-:Y:S01]  /*28080*/  MUFU.EX2 R121, R2 ;  /* 0x0000000200797308 */ /* 0x0007e20000000800 */
[----:B------:R-:W-:Y:S01]  /*28090*/  MOV R198, R119 ;  /* 0x0000007700c67202 */ /* 0x000fe20000000f00 */
[C---:B------:R-:W-:Y:S01]  /*280a0*/  HMMA.16816.F32.BF16 R52, R8.reuse, R26, R52 ;  /* 0x0000001a0834723c */ /* 0x040fe20000041834 */
[----:B------:R-:W4:Y:S07]  /*280b0*/  LDSM.16.MT88.4 R24, [R182+0xd800] ;  /* 0x00d80000b618783b */ /* 0x000f2e0000004200 */
[----:B--2---:R-:W-:Y:S01]  /*280c0*/  HMMA.16816.F32.BF16 R48, R8, R16, R36 ;  /* 0x000000100830723c */ /* 0x004fe20000041824 */
[----:B---3--:R-:W-:-:S07]  /*280d0*/  FFMA.FTZ R2, R117, R0, -R5 ;  /* 0x0000000075027223 */ /* 0x008fce0000010805 */
[C---:B------:R-:W-:Y:S01]  /*280e0*/  HMMA.16816.F32.BF16 R68, R8.reuse, R18, R68 ;  /* 0x000000120844723c */ /* 0x040fe20000041844 */
[----:B------:R-:W2:Y:S01]  /*280f0*/  LDSM.16.MT88.4 R16, [R180+0xd800] ;  /* 0x00d80000b410783b */ /* 0x000ea20000004200 */
[----:B------:R3:W2:Y:S06]  /*28100*/  MUFU.EX2 R119, R2 ;  /* 0x0000000200777308 */ /* 0x0006ac0000000800 */
[C---:B-1----:R-:W-:Y:S01]  /*28110*/  HMMA.16816.F32.BF16 R36, R8.reuse, R12, R32 ;  /* 0x0000000c0824723c */ /* 0x042fe20000041820 */
[----:B------:R-:W-:Y:S07]  /*28120*/  LDSM.16.MT88.4 R32, [R139+0xe000] ;  /* 0x00e000008b20783b */ /* 0x000fee0000004200 */
        /* <DEDUP_REMOVED lines=20> */
[----:B------:R3:W1:Y:S02]  /*28270*/  MUFU.EX2 R113, R2 ;  /* 0x0000000200717308 */ /* 0x0006640000000800 */
[----:B----4-:R-:W-:Y:S01]  /*28280*/  HMMA.16816.F32.BF16 R44, R8, R24, R44 ;  /* 0x00000018082c723c */ /* 0x010fe2000004182c */
[----:B---3--:R-:W-:-:S05]  /*28290*/  FFMA.FTZ R2, R208, R0, -R5 ;  /* 0x00000000d0027223 */ /* 0x008fca0000010805 */
[----:B------:R3:W-:Y:S02]  /*282a0*/  MUFU.EX2 R112, R2 ;  /* 0x0000000200707308 */ /* 0x0007e40000000800 */
[C---:B------:R-:W-:Y:S08]  /*282b0*/  HMMA.16816.F32.BF16 R52, R8.reuse, R26, R52 ;  /* 0x0000001a0834723c */ /* 0x040ff00000041834 */
[----:B--2---:R-:W-:Y:S01]  /*282c0*/  HMMA.16816.F32.BF16 R48, R8, R16, R48 ;  /* 0x000000100830723c */ /* 0x004fe20000041830 */
[----:B---3--:R-:W-:-:S07]  /*282d0*/  FFMA.FTZ R2, R126, R0, -R5 ;  /* 0x000000007e027223 */ /* 0x008fce0000010805 */
[C---:B------:R-:W-:Y:S01]  /*282e0*/  HMMA.16816.F32.BF16 R68, R8.reuse, R18, R68 ;  /* 0x000000120844723c */ /* 0x040fe20000041844 */
[----:B------:R-:W2:Y:S01]  /*282f0*/  LDSM.16.MT88.4 R16, [R180+0xe000] ;  /* 0x00e00000b410783b */ /* 0x000ea20000004200 */
[----:B------:R3:W4:Y:S06]  /*28300*/  MUFU.EX2 R111, R2 ;  /* 0x00000002006f7308 */ /* 0x00072c0000000800 */
[C---:B-1----:R-:W-:Y:S01]  /*28310*/  HMMA.16816.F32.BF16 R24, R8.reuse, R12, R36 ;  /* 0x0000000c0818723c */ /* 0x042fe20000041824 */
[----:B------:R-:W-:Y:S01]  /*28320*/  MOV R194, R105 ;  /* 0x0000006900c27202 */ /* 0x000fe20000000f00 */
[----:B------:R-:W-:Y:S06]  /*28330*/  LDSM.16.MT88.4 R36, [R182+0xe800] ;  /* 0x00e80000b624783b */ /* 0x000fec0000004200 */
        /* <DEDUP_REMOVED lines=13> */
[----:B------:R-:W-:Y:S02]  /*28410*/  MOV R177, R104 ;  /* 0x0000006800b17202 */ /* 0x000fe40000000f00 */
[----:B------:R-:W-:Y:S01]  /*28420*/  F2FP.BF16.PACK_AB R8, R123, R124 ;  /* 0x0000007c7b08723e */ /* 0x000fe200000010ff */
[----:B---3--:R-:W-:-:S04]  /*28430*/  FFMA.FTZ R2, R214, R0, -R5 ;  /* 0x00000000d6027223 */ /* 0x008fc80000010805 */
[----:B------:R3:W-:Y:S01]  /*28440*/  MUFU.EX2 R105, R2 ;  /* 0x0000000200697308 */ /* 0x0007e20000000800 */
[----:B------:R-:W-:Y:S02]  /*28450*/  F2FP.BF16.PACK_AB R9, R131, R129 ;  /* 0x000000818309723e */ /* 0x000fe400000010ff */
[----:B------:R-:W-:Y:S02]  /*28460*/  F2FP.BF16.PACK_AB R10, R119, R121 ;  /* 0x00000079770a723e */ /* 0x000fe400000010ff */
[----:B------:R-:W-:Y:S01]  /*28470*/  F2FP.BF16.PACK_AB R11, R118, R127 ;  /* 0x0000007f760b723e */ /* 0x000fe200000010ff */
[----:B---3--:R-:W-:-:S04]  /*28480*/  FFMA.FTZ R2, R136, R0, -R5 ;  /* 0x0000000088027223 */ /* 0x008fc80000010805 */
[----:B------:R3:W1:Y:S01]  /*28490*/  MUFU.EX2 R106, R2 ;  /* 0x00000002006a7308 */ /* 0x0006620000000800 */
[----:B------:R-:W-:Y:S01]  /*284a0*/  MOV R176, R103 ;  /* 0x0000006700b07202 */ /* 0x000fe20000000f00 */
[----:B------:R-:W-:Y:S01]  /*284b0*/  HMMA.16816.F32.BF16 R40, R8, R32, R40 ;  /* 0x000000200828723c */ /* 0x000fe20000041828 */
[----:B------:R-:W-:Y:S01]  /*284c0*/  MOV R197, R72 ;  /* 0x0000004800c57202 */ /* 0x000fe20000000f00 */
[----:B---3--:R-:W-:-:S04]  /*284d0*/  FFMA.FTZ R2, R220, R0, -R5 ;  /* 0x00000000dc027223 */ /* 0x008fc80000010805 */
[----:B------:R3:W-:Y:S02]  /*284e0*/  MUFU.EX2 R104, R2 ;  /* 0x0000000200687308 */ /* 0x0007e40000000800 */
[----:B------:R-:W-:Y:S01]  /*284f0*/  HMMA.16816.F32.BF16 R60, R8, R34, R60 ;  /* 0x00000022083c723c */ /* 0x000fe2000004183c */
[----:B------:R-:W4:Y:S01]  /*28500*/  LDSM.16.MT88.4 R32, [R139+0xe800] ;  /* 0x00e800008b20783b */ /* 0x000f220000004200 */
[----:B------:R-:W-:-:S06]  /*28510*/  MOV R72, R102 ;  /* 0x0000006600487202 */ /* 0x000fcc0000000f00 */
[----:B--2---:R-:W-:Y:S01]  /*28520*/  HMMA.16816.F32.BF16 R48, R8, R16, R48 ;  /* 0x000000100830723c */ /* 0x004fe20000041830 */
[----:B---3--:R-:W-:-:S07]  /*28530*/  FFMA.FTZ R2, R172, R0, -R5 ;  /* 0x00000000ac027223 */ /* 0x008fce0000010805 */
[C---:B------:R-:W-:Y:S01]  /*28540*/  HMMA.16816.F32.BF16 R68, R8.reuse, R18, R68 ;  /* 0x000000120844723c */ /* 0x040fe20000041844 */
[----:B------:R-:W2:Y:S01]  /*28550*/  LDSM.16.MT88.4 R16, [R180+0xe800] ;  /* 0x00e80000b410783b */ /* 0x000ea20000004200 */
[----:B------:R3:W2:Y:S06]  /*28560*/  MUFU.EX2 R103, R2 ;  /* 0x0000000200677308 */ /* 0x0006ac0000000800 */
[----:B-1----:R-:W-:Y:S01]  /*28570*/  HMMA.16816.F32.BF16 R24, R8, R12, R24 ;  /* 0x0000000c0818723c */ /* 0x002fe20000041818 */
[----:B------:R-:W-:-:S07]  /*28580*/  MOV R204, R99 ;  /* 0x0000006300cc7202 */ /* 0x000fce0000000f00 */
[----:B------:R-:W-:Y:S01]  /*28590*/  HMMA.16816.F32.BF16 R20, R8, R14, R20 ;  /* 0x0000000e0814723c */ /* 0x000fe20000041814 */
[----:B------:R-:W1:Y:S01]  /*285a0*/  LDSM.16.MT88.4 R12, [R181+0xe800] ;  /* 0x00e80000b50c783b */ /* 0x000e620000004200 */
[----:B---3--:R-:W-:-:S04]  /*285b0*/  FFMA.FTZ R2, R174, R0, -R3 ;  /* 0x00000000ae027223 */ /* 0x008fc80000010803 */
[----:B------:R3:W1:Y:S01]  /*285c0*/  MUFU.EX2 R102, R2 ;  /* 0x0000000200667308 */ /* 0x0006620000000800 */
[----:B------:R-:W-:Y:S02]  /*285d0*/  MOV R195, R73 ;  /* 0x0000004900c37202 */ /* 0x000fe40000000f00 */
[----:B------:R-:W-:Y:S01]  /*285e0*/  MOV R73, R101 ;  /* 0x0000006500497202 */ /* 0x000fe20000000f00 */
[----:B---3--:R-:W-:-:S04]  /*285f0*/  FFMA.FTZ R2, R222, R0, -R3 ;  /* 0x00000000de027223 */ /* 0x008fc80000010803 */
[----:B------:R3:W-:Y:S01]  /*28600*/  MUFU.EX2 R99, R2 ;  /* 0x0000000200637308 */ /* 0x0007e20000000800 */
[----:B------:R-:W-:Y:S01]  /*28610*/  MOV R74, R100 ;  /* 0x00000064004a7202 */ /* 0x000fe20000000f00 */
[----:B------:R-:W-:Y:S01]  /*28620*/  HMMA.16816.F32.BF16 R44, R8, R28, R44 ;  /* 0x0000001c082c723c */ /* 0x000fe2000004182c */
[----:B---3--:R-:W-:-:S05]  /*28630*/  FFMA.FTZ R2, R97, R0, -R3 ;  /* 0x0000000061027223 */ /* 0x008fca0000010803 */
[----:B------:R3:W-:Y:S02]  /*28640*/  MUFU.EX2 R101, R2 ;  /* 0x0000000200657308 */ /* 0x0007e40000000800 */
[----:B------:R-:W-:Y:S01]  /*28650*/  HMMA.16816.F32.BF16 R52, R8, R30, R52 ;  /* 0x0000001e0834723c */ /* 0x000fe20000041834 */
[----:B---3--:R-:W-:-:S05]  /*28660*/  FFMA.FTZ R2, R224, R0, -R3 ;  /* 0x00000000e0027223 */ /* 0x008fca0000010803 */
[----:B------:R3:W-:Y:S01]  /*28670*/  MUFU.EX2 R100, R2 ;  /* 0x0000000200647308 */ /* 0x0007e20000000800 */
[----:B------:R-:W-:Y:S01]  /*28680*/  F2FP.BF16.PACK_AB R8, R113, R114 ;  /* 0x000000727108723e */ /* 0x000fe200000010ff */
[----:B---3--:R-:W-:-:S06]  /*28690*/  FFMA.FTZ R2, R226, R0, -R5 ;  /* 0x00000000e2027223 */ /* 0x008fcc0000010805 */
[----:B------:R3:W-:Y:S01]  /*286a0*/  MUFU.EX2 R98, R2 ;  /* 0x0000000200627308 */ /* 0x0007e20000000800 */
[----:B------:R-:W-:Y:S02]  /*286b0*/  F2FP.BF16.PACK_AB R9, R117, R115 ;  /* 0x000000737509723e */ /* 0x000fe400000010ff */
[----:B----4-:R-:W-:Y:S02]  /*286c0*/  F2FP.BF16.PACK_AB R10, R111, R112 ;  /* 0x000000706f0a723e */ /* 0x010fe400000010ff */
[----:B------:R-:W-:Y:S01]  /*286d0*/  F2FP.BF16.PACK_AB R11, R110, R116 ;  /* 0x000000746e0b723e */ /* 0x000fe200000010ff */
[----:B---3--:R-:W-:-:S04]  /*286e0*/  FFMA.FTZ R2, R179, R0, -R5 ;  /* 0x00000000b3027223 */ /* 0x008fc80000010805 */
[----:B------:R3:W4:Y:S01]  /*286f0*/  MUFU.EX2 R97, R2 ;  /* 0x0000000200617308 */ /* 0x0007220000000800 */
        /* <DEDUP_REMOVED lines=8> */
[----:B------:R-:W-:Y:S01]  /*28780*/  HMMA.16816.F32.BF16 R40, R8, R36, R44 ;  /* 0x000000240828723c */ /* 0x000fe2000004182c */
[----:B---3--:R-:W-:-:S04]  /*28790*/  FFMA.FTZ R2, R178, R0, -R5 ;  /* 0x00000000b2027223 */ /* 0x008fc80000010805 */
[----:B------:R3:W1:Y:S03]  /*287a0*/  MUFU.EX2 R95, R2 ;  /* 0x00000002005f7308 */ /* 0x0006660000000800 */
[C---:B------:R-:W-:Y:S01]  /*287b0*/  HMMA.16816.F32.BF16 R44, R8.reuse, R38, R52 ;  /* 0x00000026082c723c */ /* 0x040fe20000041834 */
[----:B------:R-:W4:Y:S01]  /*287c0*/  LDSM.16.MT88.4 R36, [R182+0xf000] ;  /* 0x00f00000b624783b */ /* 0x000f220000004200 */
[----:B------:R-:W-:Y:S02]  /*287d0*/  MOV R173, R94 ;  /* 0x0000005e00ad7202 */ /* 0x000fe40000000f00 */
[----:B------:R-:W-:Y:S01]  /*287e0*/  MOV R122, R92 ;  /* 0x0000005c007a7202 */ /* 0x000fe20000000f00 */
[----:B------:R-:W-:Y:S03]  /*287f0*/  LDSM.16.MT88.4 R52, [R180+0xf800] ;  /* 0x00f80000b434783b */ /* 0x000fe60000004200 */
[----:B--2---:R-:W-:Y:S01]  /*28800*/  HMMA.16816.F32.BF16 R56, R8, R16, R48 ;  /* 0x000000100838723c */ /* 0x004fe20000041830 */
[----:B---3--:R-:W-:-:S07]  /*28810*/  FFMA.FTZ R2, R193, R0, -R3 ;  /* 0x00000000c1027223 */ /* 0x008fce0000010803 */
[C---:B-1----:R-:W-:Y:S01]  /*28820*/  HMMA.16816.F32.BF16 R48, R8.reuse, R12, R24 ;  /* 0x0000000c0830723c */ /* 0x042fe20000041818 */
[----:B------:R-:W-:Y:S01]  /*28830*/  MOV R78, R91 ;  /* 0x0000005b004e7202 */ /* 0x000fe20000000f00 */
[----:B------:R-:W-:Y:S01]  /*28840*/  LDSM.16.MT88.4 R24, [R139+0xf800] ;  /* 0x00f800008b18783b */ /* 0x000fe20000004200 */
[----:B------:R1:W2:Y:S05]  /*28850*/  MUFU.EX2 R7, R2 ;  /* 0x0000000200077308 */ /* 0x0002aa0000000800 */
[----:B------:R-:W-:Y:S01]  /*28860*/  HMMA.16816.F32.BF16 R20, R8, R14, R20 ;  /* 0x0000000e0814723c */ /* 0x000fe20000041814 */
[----:B------:R-:W3:Y:S01]  /*28870*/  LDSM.16.MT88.4 R12, [R181+0xf000] ;  /* 0x00f00000b50c783b */ /* 0x000ee20000004200 */
        /* <DEDUP_REMOVED lines=10> */
[----:B------:R-:W-:Y:S02]  /*28920*/  F2FP.BF16.PACK_AB R8, R106, R105 ;  /* 0x000000696a08723e */ /* 0x000fe400000010ff */
[----:B------:R-:W-:Y:S02]  /*28930*/  F2FP.BF16.PACK_AB R9, R108, R107 ;  /* 0x0000006b6c09723e */ /* 0x000fe400000010ff */
[----:B------:R-:W-:Y:S01]  /*28940*/  F2FP.BF16.PACK_AB R10, R103, R104 ;  /* 0x00000068670a723e */ /* 0x000fe200000010ff */
[----:B-1----:R-:W-:-:S04]  /*28950*/  FFMA.FTZ R2, R199, R0, -R5 ;  /* 0x00000000c7027223 */ /* 0x002fc80000010805 */
[----:B------:R1:W1:Y:S01]  /*28960*/  MUFU.EX2 R90, R2 ;  /* 0x00000002005a7308 */ /* 0x0002620000000800 */
[----:B------:R-:W-:Y:S01]  /*28970*/  F2FP.BF16.PACK_AB R11, R102, R109 ;  /* 0x0000006d660b723e */ /* 0x000fe200000010ff */
[----:B-1----:R-:W-:-:S06]  /*28980*/  FFMA.FTZ R2, R234, R0, -R5 ;  /* 0x00000000ea027223 */ /* 0x002fcc0000010805 */
[----:B------:R1:W-:Y:S01]  /*28990*/  MUFU.EX2 R89, R2 ;  /* 0x0000000200597308 */ /* 0x0003e20000000800 */
[----:B----4-:R-:W-:Y:S01]  /*289a0*/  HMMA.16816.F32.BF16 R28, R8, R32, R28 ;  /* 0x00000020081c723c */ /* 0x010fe2000004181c */
[----:B------:R-:W-:Y:S01]  /*289b0*/  MOV R208, R85 ;  /* 0x0000005500d07202 */ /* 0x000fe20000000f00 */
[----:B-1----:R-:W-:-:S05]  /*289c0*/  FFMA.FTZ R2, R200, R0, -R5 ;  /* 0x00000000c8027223 */ /* 0x002fca0000010805 */
[----:B------:R1:W4:Y:S01]  /*289d0*/  MUFU.EX2 R88, R2 ;  /* 0x0000000200587308 */ /* 0x0003220000000800 */
[----:B------:R-:W-:Y:S01]  /*289e0*/  HMMA.16816.F32.BF16 R32, R8, R34, R60 ;  /* 0x000000220820723c */ /* 0x000fe2000004183c */
[----:B------:R-:W-:-:S07]  /*289f0*/  MOV R126, R195 ;  /* 0x000000c3007e7202 */ /* 0x000fce0000000f00 */
[----:B------:R-:W-:Y:S01]  /*28a00*/  HMMA.16816.F32.BF16 R40, R8, R36, R40 ;  /* 0x000000240828723c */ /* 0x000fe20000041828 */
[----:B-1----:R-:W-:-:S07]  /*28a10*/  FFMA.FTZ R2, R201, R0, -R3 ;  /* 0x00000000c9027223 */ /* 0x002fce0000010803 */
[C---:B------:R-:W-:Y:S01]  /*28a20*/  HMMA.16816.F32.BF16 R44, R8.reuse, R38, R44 ;  /* 0x00000026082c723c */ /* 0x040fe2000004182c */
[----:B------:R-:W1:Y:S01]  /*28a30*/  LDSM.16.MT88.4 R36, [R182+0xf800] ;  /* 0x00f80000b624783b */ /* 0x000e620000004200 */
[----:B------:R2:W1:Y:S06]  /*28a40*/  MUFU.EX2 R87, R2 ;  /* 0x0000000200577308 */ /* 0x00046c0000000800 */
[----:B---3--:R-:W-:Y:S01]  /*28a50*/  HMMA.16816.F32.BF16 R60, R8, R12, R48 ;  /* 0x0000000c083c723c */ /* 0x008fe20000041830 */
[----:B------:R-:W-:-:S07]  /*28a60*/  MOV R195, R192 ;  /* 0x000000c000c37202 */ /* 0x000fce0000000f00 */
[C---:B------:R-:W-:Y:S01]  /*28a70*/  HMMA.16816.F32.BF16 R48, R8.reuse, R14, R20 ;  /* 0x0000000e0830723c */ /* 0x040fe20000041814 */
[----:B------:R-:W3:Y:S01]  /*28a80*/  LDSM.16.MT88.4 R12, [R181+0xf800] ;  /* 0x00f80000b50c783b */ /* 0x000ee20000004200 */
[----:B--2---:R-:W-:Y:S01]  /*28a90*/  FFMA.FTZ R2, R237, R0, -R3 ;  /* 0x00000000ed027223 */ /* 0x004fe20000010803 */
[----:B------:R-:W-:Y:S01]  /*28aa0*/  MOV R192, R86 ;  /* 0x0000005600c07202 */ /* 0x000fe20000000f00 */
[----:B------:R-:W-:Y:S01]  /*28ab0*/  FFMA.FTZ R6, R202, R6, R122 ;  /* 0x00000006ca067223 */ /* 0x000fe2000001007a */
[----:B------:R-:W-:Y:S01]  /*28ac0*/  MOV R125, R84 ;  /* 0x00000054007d7202 */ /* 0x000fe20000000f00 */
[----:B------:R2:W-:Y:S02]  /*28ad0*/  MUFU.EX2 R85, R2 ;  /* 0x0000000200557308 */ /* 0x0005e40000000800 */
[----:B------:R-:W-:Y:S01]  /*28ae0*/  HMMA.16816.F32.BF16 R56, R8, R16, R56 ;  /* 0x000000100838723c */ /* 0x000fe20000041838 */
[----:B------:R-:W-:-:S07]  /*28af0*/  FFMA.FTZ R4, R204, R4, R206 ;  /* 0x00000004cc047223 */ /* 0x000fce00000100ce */
[----:B------:R-:W-:Y:S01]  /*28b00*/  HMMA.16816.F32.BF16 R68, R8, R18, R68 ;  /* 0x000000120844723c */ /* 0x000fe20000041844 */
[----:B------:R-:W1:Y:S01]  /*28b10*/  LDSM.16.MT88.4 R16, [R139+0x10000] ;  /* 0x010000008b10783b */ /* 0x000e620000004200 */
[----:B------:R-:W-:Y:S02]  /*28b20*/  MOV R175, R66 ;  /* 0x0000004200af7202 */ /* 0x000fe40000000f00 */
[----:B------:R-:W-:Y:S01]  /*28b30*/  MOV R81, R65 ;  /* 0x0000004100517202 */ /* 0x000fe20000000f00 */
[----:B------:R-:W1:Y:S01]  /*28b40*/  LDSM.16.MT88.4 R20, [R182+0x10000] ;  /* 0x01000000b614783b */ /* 0x000e620000004200 */
[----:B--2---:R-:W-:-:S04]  /*28b50*/  FFMA.FTZ R2, R203, R0, -R3 ;  /* 0x00000000cb027223 */ /* 0x004fc80000010803 */
[----:B------:R2:W-:Y:S01]  /*28b60*/  MUFU.EX2 R86, R2 ;  /* 0x0000000200567308 */ /* 0x0005e20000000800 */
[----:B------:R-:W-:Y:S01]  /*28b70*/  MOV R206, R197 ;  /* 0x000000c500ce7202 */ /* 0x000fe20000000f00 */
[----:B------:R-:W-:Y:S01]  /*28b80*/  FADD.FTZ R6, R195, R6 ;  /* 0x00000006c3067221 */ /* 0x000fe20000010000 */
[----:B------:R-:W-:Y:S01]  /*28b90*/  MOV R197, R194 ;  /* 0x000000c200c57202 */ /* 0x000fe20000000f00 */
[----:B------:R-:W-:Y:S01]  /*28ba0*/  FADD.FTZ R4, R126, R4 ;  /* 0x000000047e047221 */ /* 0x000fe20000010000 */
[----:B------:R-:W-:Y:S02]  /*28bb0*/  F2FP.BF16.PACK_AB R8, R97, R98 ;  /* 0x000000626108723e */ /* 0x000fe400000010ff */
[----:B------:R-:W-:Y:S01]  /*28bc0*/  F2FP.BF16.PACK_AB R9, R101, R99 ;  /* 0x000000636509723e */ /* 0x000fe200000010ff */
[----:B--2---:R-:W-:-:S04]  /*28bd0*/  FFMA.FTZ R2, R238, R0, -R3 ;  /* 0x00000000ee027223 */ /* 0x004fc80000010803 */
[----:B------:R2:W-:Y:S01]  /*28be0*/  MUFU.EX2 R84, R2 ;  /* 0x0000000200547308 */ /* 0x0005e20000000800 */
[----:B------:R-:W-:Y:S02]  /*28bf0*/  F2FP.BF16.PACK_AB R10, R95, R96 ;  /* 0x000000605f0a723e */ /* 0x000fe400000010ff */
[----:B------:R-:W-:Y:S02]  /*28c00*/  F2FP.BF16.PACK_AB R11, R7, R100 ;  /* 0x00000064070b723e */ /* 0x000fe400000010ff */
[----:B------:R-:W-:Y:S01]  /*28c10*/  MOV R194, R83 ;  /* 0x0000005300c27202 */ /* 0x000fe20000000f00 */
[----:B------:R-:W-:Y:S01]  /*28c20*/  FADD.FTZ R6, R125, R6 ;  /* 0x000000067d067221 */ /* 0x000fe20000010000 */
[----:B------:R-:W-:Y:S01]  /*28c30*/  MOV R195, R82 ;  /* 0x0000005200c37202 */ /* 0x000fe20000000f00 */
[----:B------:R-:W-:Y:S02]  /*28c40*/  FADD.FTZ R4, R208, R4 ;  /* 0x00000004d0047221 */ /* 0x000fe40000010000 */
[----:B--2---:R-:W-:-:S04]  /*28c50*/  FFMA.FTZ R2, R80, R0, -R5 ;  /* 0x0000000050027223 */ /* 0x004fc80000010805 */
[----:B------:R2:W-:Y:S01]  /*28c60*/  MUFU.EX2 R83, R2 ;  /* 0x0000000200537308 */ /* 0x0005e20000000800 */
[----:B------:R-:W-:Y:S01]  /*28c70*/  MOV R75, R67 ;  /* 0x00000043004b7202 */ /* 0x000fe20000000f00 */
[----:B------:R-:W-:Y:S01]  /*28c80*/  FADD.FTZ R6, R177, R6 ;  /* 0x00000006b1067221 */ /* 0x000fe20000010000 */
[----:B------:R-:W-:Y:S01]  /*28c90*/  MOV R120, R64 ;  /* 0x0000004000787202 */ /* 0x000fe20000000f00 */
[----:B------:R-:W-:Y:S01]  /*28ca0*/  FADD.FTZ R4, R206, R4 ;  /* 0x00000004ce047221 */ /* 0x000fe20000010000 */
[----:B------:R-:W-:Y:S01]  /*28cb0*/  HMMA.16816.F32.BF16 R64, R8, R24, R28 ;  /* 0x000000180840723c */ /* 0x000fe2000004181c */
[----:B------:R-:W-:Y:S02]  /*28cc0*/  MOV R204, R198 ;  /* 0x000000c600cc7202 */ /* 0x000fe40000000f00 */
[----:B------:R-:W-:Y:S01]  /*28cd0*/  MOV R177, R176 ;  /* 0x000000b000b17202 */ /* 0x000fe20000000f00 */
[----:B--2---:R-:W-:-:S04]  /*28ce0*/  FFMA.FTZ R2, R205, R0, -R5 ;  /* 0x00000000cd027223 */ /* 0x004fc80000010805 */
[----:B------:R-:W-:Y:S01]  /*28cf0*/  HMMA.16816.F32.BF16 R28, R8, R26, R32 ;  /* 0x0000001a081c723c */ /* 0x000fe20000041820 */
[----:B------:R2:W1:Y:S01]  /*28d00*/  MUFU.EX2 R82, R2 ;  /* 0x0000000200527308 */ /* 0x0004620000000800 */
[----:B------:R-:W-:Y:S02]  /*28d10*/  MOV R176, R175 ;  /* 0x000000af00b07202 */ /* 0x000fe40000000f00 */
[----:B------:R-:W-:Y:S02]  /*28d20*/  MOV R122, R120 ;  /* 0x00000078007a7202 */ /* 0x000fe40000000f00 */
[----:B------:R-:W-:Y:S02]  /*28d30*/  MOV R175, R81 ;  /* 0x0000005100af7202 */ /* 0x000fe40000000f00 */
[----:B------:R-:W-:Y:S02]  /*28d40*/  MOV R202, R74 ;  /* 0x0000004a00ca7202 */ /* 0x000fe40000000f00 */
[----:B------:R-:W-:Y:S01]  /*28d50*/  MOV R80, R73 ;  /* 0x0000004900507202 */ /* 0x000fe20000000f00 */
[----:B--2---:R-:W-:-:S04]  /*28d60*/  FFMA.FTZ R2, R240, R0, -R5 ;  /* 0x00000000f0027223 */ /* 0x004fc80000010805 */
[----:B------:R2:W-:Y:S01]  /*28d70*/  MUFU.EX2 R81, R2 ;  /* 0x0000000200517308 */ /* 0x0005e20000000800 */
[----:B------:R-:W-:Y:S02]  /*28d80*/  MOV R120, R72 ;  /* 0x0000004800787202 */ /* 0x000fe40000000f00 */
[----:B------:R-:W-:Y:S01]  /*28d90*/  MOV R198, R75 ;  /* 0x0000004b00c67202 */ /* 0x000fe20000000f00 */
[----:B-1----:R-:W-:Y:S01]  /*28da0*/  HMMA.16816.F32.BF16 R24, R8, R36, R40 ;  /* 0x000000240818723c */ /* 0x002fe20000041828 */
[----:B--2---:R-:W-:Y:S02]  /*28db0*/  FADD.FTZ R2, R204, R4 ;  /* 0x00000004cc027221 */ /* 0x004fe40000010000 */
        /* <DEDUP_REMOVED lines=8> */
[----:B------:R-:W-:-:S03]  /*28e40*/  FFMA.FTZ R6, R207, R0, -R5 ;  /* 0x00000000cf067223 */ /* 0x000fc60000010805 */
[----:B------:R-:W-:Y:S01]  /*28e50*/  HMMA.16816.F32.BF16 R40, R8, R52, R56 ;  /* 0x000000340828723c */ /* 0x000fe20000041838 */
[----:B------:R-:W-:Y:S02]  /*28e60*/  FADD.FTZ R4, R79, R4 ;  /* 0x000000044f047221 */ /* 0x000fe40000010000 */
[----:B------:R-:W-:-:S05]  /*28e70*/  FADD.FTZ R2, R195, R2 ;  /* 0x00000002c3027221 */ /* 0x000fca0000010000 */
[C---:B------:R-:W-:Y:S01]  /*28e80*/  HMMA.16816.F32.BF16 R52, R8.reuse, R54, R68 ;  /* 0x000000360834723c */ /* 0x040fe20000041844 */
[----:B------:R2:W1:Y:S07]  /*28e90*/  MUFU.EX2 R80, R6 ;  /* 0x0000000600507308 */ /* 0x00046e0000000800 */
[----:B---3--:R-:W-:Y:S01]  /*28ea0*/  HMMA.16816.F32.BF16 R44, R8, R12, R60 ;  /* 0x0000000c082c723c */ /* 0x008fe2000004183c */
[----:B------:R-:W-:-:S07]  /*28eb0*/  FADD.FTZ R4, R245, R4 ;  /* 0x00000004f5047221 */ /* 0x000fce0000010000 */
[----:B------:R-:W-:Y:S01]  /*28ec0*/  HMMA.16816.F32.BF16 R48, R8, R14, R48 ;  /* 0x0000000e0830723c */ /* 0x000fe20000041830 */
[----:B--2---:R-:W-:Y:S01]  /*28ed0*/  FFMA.FTZ R6, R209, R0, -R3 ;  /* 0x00000000d1067223 */ /* 0x004fe20000010803 */
[----:B------:R-:W-:Y:S05]  /*28ee0*/  LDSM.16.MT88.4 R12, [R139+0x10800] ;  /* 0x010800008b0c783b */ /* 0x000fea0000004200 */
[----:B------:R-:W-:Y:S02]  /*28ef0*/  F2FP.BF16.PACK_AB R8, R90, R91 ;  /* 0x0000005b5a08723e */ /* 0x000fe400000010ff */
[----:B------:R-:W-:Y:S02]  /*28f00*/  F2FP.BF16.PACK_AB R9, R94, R93 ;  /* 0x0000005d5e09723e */ /* 0x000fe400000010ff */
[----:B----4-:R-:W-:-:S02]  /*28f10*/  F2FP.BF16.PACK_AB R10, R88, R89 ;  /* 0x00000059580a723e */ /* 0x010fc400000010ff */
[----:B------:R-:W-:Y:S01]  /*28f20*/  F2FP.BF16.PACK_AB R11, R87, R92 ;  /* 0x0000005c570b723e */ /* 0x000fe200000010ff */
[----:B------:R-:W-:Y:S01]  /*28f30*/  FADD.FTZ R2, R194, R2 ;  /* 0x00000002c2027221 */ /* 0x000fe20000010000 */
[----:B------:R2:W3:Y:S01]  /*28f40*/  MUFU.EX2 R79, R6 ;  /* 0x00000006004f7308 */ /* 0x0004e20000000800 */
[----:B------:R-:W-:-:S04]  /*28f50*/  FADD.FTZ R4, R244, R4 ;  /* 0x00000004f4047221 */ /* 0x000fc80000010000 */
[----:B------:R-:W-:Y:S01]  /*28f60*/  HMMA.16816.F32.BF16 R64, R8, R16, R64 ;  /* 0x000000100840723c */ /* 0x000fe20000041840 */
[----:B------:R-:W-:-:S07]  /*28f70*/  FADD.FTZ R4, R243, R4 ;  /* 0x00000004f3047221 */ /* 0x000fce0000010000 */
[----:B------:R-:W-:Y:S01]  /*28f80*/  HMMA.16816.F32.BF16 R28, R8, R18, R28 ;  /* 0x00000012081c723c */ /* 0x000fe2000004181c */
[----:B------:R-:W4:Y:S01]  /*28f90*/  LDSM.16.MT88.4 R16, [R181+0x10000] ;  /* 0x01000000b510783b */ /* 0x000f220000004200 */
[----:B--2---:R-:W-:Y:S02]  /*28fa0*/  FADD.FTZ R6, R247, R2 ;  /* 0x00000002f7067221 */ /* 0x004fe40000010000 */
[----:B------:R-:W-:Y:S01]  /*28fb0*/  FFMA.FTZ R2, R177, R0, -R3 ;  /* 0x00000000b1027223 */ /* 0x000fe20000010803 */
[----:B------:R-:W-:Y:S01]  /*28fc0*/  MOV R177, R78 ;  /* 0x0000004e00b17202 */ /* 0x000fe20000000f00 */
[----:B------:R-:W-:Y:S02]  /*28fd0*/  FADD.FTZ R4, R246, R4 ;  /* 0x00000004f6047221 */ /* 0x000fe40000010000 */
[----:B------:R2:W-:Y:S02]  /*28fe0*/  MUFU.EX2 R78, R2 ;  /* 0x00000002004e7308 */ /* 0x0005e40000000800 */
[----:B------:R-:W-:-:S04]  /*28ff0*/  FADD.FTZ R4, R229, R4 ;  /* 0x00000004e5047221 */ /* 0x000fc80000010000 */
[----:B------:R-:W-:Y:S02]  /*29000*/  FADD.FTZ R4, R227, R4 ;  /* 0x00000004e3047221 */ /* 0x000fe40000010000 */
[----:B--2---:R-:W-:-:S04]  /*29010*/  FADD.FTZ R2, R241, R6 ;  /* 0x00000006f1027221 */ /* 0x004fc80000010000 */
        /* <DEDUP_REMOVED lines=14> */
[C---:B-1----:R-:W-:Y:S01]  /*29100*/  HMMA.16816.F32.BF16 R56, R8.reuse, R38, R52 ;  /* 0x000000260838723c */ /* 0x042fe20000041834 */
[----:B------:R-:W-:Y:S01]  /*29110*/  FADD.FTZ R2, R163, R2 ;  /* 0x00000002a3027221 */ /* 0x000fe20000010000 */
[----:B------:R-:W-:Y:S06]  /*29120*/  LDSM.16.MT88.4 R164, [R139+0x11800] ;  /* 0x011800008ba4783b */ /* 0x000fec0000004200 */
[----:B----4-:R-:W-:Y:S01]  /*29130*/  HMMA.16816.F32.BF16 R52, R8, R16, R44 ;  /* 0x000000100834723c */ /* 0x010fe2000004182c */
[----:B------:R-:W-:-:S07]  /*29140*/  FADD.FTZ R2, R161, R2 ;  /* 0x00000002a1027221 */ /* 0x000fce0000010000 */
[----:B------:R-:W-:Y:S01]  /*29150*/  HMMA.16816.F32.BF16 R24, R8, R18, R48 ;  /* 0x000000120818723c */ /* 0x000fe20000041830 */
[----:B------:R-:W1:Y:S01]  /*29160*/  LDSM.16.MT88.4 R16, [R180+0x10800] ;  /* 0x01080000b410783b */ /* 0x000e620000004200 */
[----:B------:R-:W-:-:S06]  /*29170*/  FADD.FTZ R4, R159, R4 ;  /* 0x000000049f047221 */ /* 0x000fcc0000010000 */
[C---:B------:R-:W-:Y:S01]  /*29180*/  HMMA.16816.F32.BF16 R60, R8.reuse, R22, R32 ;  /* 0x00000016083c723c */ /* 0x040fe20000041820 */
[----:B------:R-:W2:Y:S01]  /*29190*/  LDSM.16.MT88.4 R20, [R182+0x10800] ;  /* 0x01080000b614783b */ /* 0x000ea20000004200 */
[----:B------:R-:W-:Y:S02]  /*291a0*/  FADD.FTZ R2, R162, R2 ;  /* 0x00000002a2027221 */ /* 0x000fe40000010000 */
[----:B------:R-:W-:Y:S02]  /*291b0*/  FADD.FTZ R4, R158, R4 ;  /* 0x000000049e047221 */ /* 0x000fe40000010000 */
[----:B------:R-:W-:Y:S02]  /*291c0*/  FADD.FTZ R2, R160, R2 ;  /* 0x00000002a0027221 */ /* 0x000fe40000010000 */
[----:B------:R-:W-:Y:S01]  /*291d0*/  FADD.FTZ R4, R157, R4 ;  /* 0x000000049d047221 */ /* 0x000fe20000010000 */
[----:B------:R-:W-:Y:S01]  /*291e0*/  HMMA.16816.F32.BF16 R68, R8, R36, R40 ;  /* 0x000000240844723c */ /* 0x000fe20000041828 */
[----:B------:R-:W-:-:S02]  /*291f0*/  FADD.FTZ R2, R155, R2 ;  /* 0x000000029b027221 */ /* 0x000fc40000010000 */
[----:B------:R-:W-:Y:S02]  /*29200*/  FADD.FTZ R4, R156, R4 ;  /* 0x000000049c047221 */ /* 0x000fe40000010000 */
[----:B------:R-:W-:Y:S01]  /*29210*/  FADD.FTZ R2, R154, R2 ;  /* 0x000000029a027221 */ /* 0x000fe20000010000 */
[----:B------:R-:W-:Y:S01]  /*29220*/  LDSM.16.MT88.4 R156, [R182+0x11800] ;  /* 0x01180000b69c783b */ /* 0x000fe20000004200 */
[----:B------:R-:W-:Y:S02]  /*29230*/  F2FP.BF16.PACK_AB R8, R82, R83 ;  /* 0x000000535208723e */ /* 0x000fe400000010ff */
[----:B------:R-:W-:Y:S02]  /*29240*/  F2FP.BF16.PACK_AB R9, R86, R85 ;  /* 0x000000555609723e */ /* 0x000fe400000010ff */
[----:B------:R-:W-:Y:S02]  /*29250*/  F2FP.BF16.PACK_AB R10, R80, R81 ;  /* 0x00000051500a723e */ /* 0x000fe400000010ff */
[----:B---3--:R-:W-:Y:S01]  /*29260*/  F2FP.BF16.PACK_AB R11, R79, R84 ;  /* 0x000000544f0b723e */ /* 0x008fe200000010ff */
        /* <DEDUP_REMOVED lines=9> */
[C---:B------:R-:W-:Y:S01]  /*29300*/  HMMA.16816.F32.BF16 R32, R8.reuse, R14, R28 ;  /* 0x0000000e0820723c */ /* 0x040fe2000004181c */
[----:B------:R-:W4:Y:S01]  /*29310*/  LDSM.16.MT88.4 R12, [R181+0x10800] ;  /* 0x01080000b50c783b */ /* 0x000f220000004200 */
[----:B------:R-:W-:Y:S02]  /*29320*/  FADD.FTZ R4, R150, R4 ;  /* 0x0000000496047221 */ /* 0x000fe40000010000 */
[----:B---3--:R-:W-:Y:S02]  /*29330*/  FFMA.FTZ R6, R242, R0, -R3 ;  /* 0x00000000f2067223 */ /* 0x008fe40000010803 */
[----:B------:R-:W-:Y:S02]  /*29340*/  FADD.FTZ R2, R145, R2 ;  /* 0x0000000291027221 */ /* 0x000fe40000010000 */
[----:B-1----:R-:W-:Y:S01]  /*29350*/  HMMA.16816.F32.BF16 R28, R8, R16, R68 ;  /* 0x00000010081c723c */ /* 0x002fe20000041844 */
[----:B------:R1:W-:Y:S01]  /*29360*/  MUFU.EX2 R65, R6 ;  /* 0x0000000600417308 */ /* 0x0003e20000000800 */
[----:B------:R-:W-:Y:S01]  /*29370*/  FADD.FTZ R4, R143, R4 ;  /* 0x000000048f047221 */ /* 0x000fe20000010000 */
[----:B------:R-:W-:Y:S01]  /*29380*/  LDSM.16.MT88.4 R148, [R180+0x11800] ;  /* 0x01180000b494783b */ /* 0x000fe20000004200 */
[----:B------:R-:W-:-:S02]  /*29390*/  FADD.FTZ R2, R146, R2 ;  /* 0x0000000292027221 */ /* 0x000fc40000010000 */
[----:B------:R-:W-:Y:S02]  /*293a0*/  FADD.FTZ R4, R142, R4 ;  /* 0x000000048e047221 */ /* 0x000fe40000010000 */
[----:B------:R-:W-:Y:S01]  /*293b0*/  HMMA.16816.F32.BF16 R56, R8, R18, R56 ;  /* 0x000000120838723c */ /* 0x000fe20000041838 */
[----:B------:R-:W3:Y:S01]  /*293c0*/  LDSM.16.MT88.4 R16, [R182+0x11000] ;  /* 0x01100000b610783b */ /* 0x000ee20000004200 */
[----:B-1----:R-:W-:-:S04]  /*293d0*/  FFMA.FTZ R6, R192, R0, -R5 ;  /* 0x00000000c0067223 */ /* 0x002fc80000010805 */
[----:B------:R1:W-:Y:S02]  /*293e0*/  MUFU.EX2 R64, R6 ;  /* 0x0000000600407308 */ /* 0x0003e40000000800 */
        /* <DEDUP_REMOVED lines=10> */
[----:B------:R1:W-:Y:S01]  /*29490*/  MUFU.EX2 R63, R6 ;  /* 0x00000006003f7308 */ /* 0x0003e20000000800 */
[----:B------:R-:W-:Y:S02]  /*294a0*/  FADD.FTZ R2, R131, R2 ;  /* 0x0000000283027221 */ /* 0x000fe40000010000 */
[----:B------:R-:W-:Y:S02]  /*294b0*/  FADD.FTZ R4, R123, R4 ;  /* 0x000000047b047221 */ /* 0x000fe40000010000 */
[----:B-1----:R-:W-:-:S04]  /*294c0*/  FFMA.FTZ R6, R215, R0, -R5 ;  /* 0x00000000d7067223 */ /* 0x002fc80000010805 */
[----:B------:R1:W1:Y:S01]  /*294d0*/  MUFU.EX2 R61, R6 ;  /* 0x00000006003d7308 */ /* 0x0002620000000800 */
        /* <DEDUP_REMOVED lines=10> */
[----:B------:R-:W-:Y:S01]  /*29580*/  FADD.FTZ R2, R117, R2 ;  /* 0x0000000275027221 */ /* 0x000fe20000010000 */
[----:B------:R-:W-:Y:S01]  /*29590*/  HMMA.16816.F32.BF16 R44, R8, R20, R72 ;  /* 0x00000014082c723c */ /* 0x000fe20000041848 */
[----:B------:R-:W-:Y:S01]  /*295a0*/  FADD.FTZ R4, R113, R4 ;  /* 0x0000000471047221 */ /* 0x000fe20000010000 */
[----:B------:R-:W3:Y:S01]  /*295b0*/  LDSM.16.MT88.4 R20, [R139+0x11000] ;  /* 0x011000008b14783b */ /* 0x000ee20000004200 */
[----:B-1----:R-:W-:-:S04]  /*295c0*/  FFMA.FTZ R6, R221, R0, -R3 ;  /* 0x00000000dd067223 */ /* 0x002fc80000010803 */
[----:B------:R1:W-:Y:S01]  /*295d0*/  MUFU.EX2 R50, R6 ;  /* 0x0000000600327308 */ /* 0x0003e20000000800 */
[----:B----4-:R-:W-:Y:S01]  /*295e0*/  HMMA.16816.F32.BF16 R52, R8, R12, R52 ;  /* 0x0000000c0834723c */ /* 0x010fe20000041834 */
[----:B------:R-:W-:Y:S02]  /*295f0*/  FADD.FTZ R2, R116, R2 ;  /* 0x0000000274027221 */ /* 0x000fe40000010000 */
[----:B------:R-:W-:-:S05]  /*29600*/  FADD.FTZ R4, R112, R4 ;  /* 0x0000000470047221 */ /* 0x000fca0000010000 */
[----:B------:R-:W-:Y:S01]  /*29610*/  HMMA.16816.F32.BF16 R24, R8, R14, R24 ;  /* 0x0000000e0818723c */ /* 0x000fe20000041818 */
[----:B-1----:R-:W-:-:S06]  /*29620*/  FFMA.FTZ R6, R239, R0, -R3 ;  /* 0x00000000ef067223 */ /* 0x002fcc0000010803 */
[----:B--2---:R-:W-:Y:S01]  /*29630*/  F2FP.BF16.PACK_AB R8, R62, R64 ;  /* 0x000000403e08723e */ /* 0x004fe200000010ff */
[----:B------:R-:W-:Y:S01]  /*29640*/  FADD.FTZ R2, R110, R2 ;  /* 0x000000026e027221 */ /* 0x000fe20000010000 */
[----:B------:R-:W-:Y:S01]  /*29650*/  F2FP.BF16.PACK_AB R9, R66, R78 ;  /* 0x0000004e4209723e */ /* 0x000fe200000010ff */
[----:B------:R1:W-:Y:S01]  /*29660*/  MUFU.EX2 R49, R6 ;  /* 0x0000000600317308 */ /* 0x0003e20000000800 */
[----:B------:R-:W-:Y:S02]  /*29670*/  F2FP.BF16.PACK_AB R10, R61, R63 ;  /* 0x0000003f3d0a723e */ /* 0x000fe400000010ff */
[----:B------:R-:W-:Y:S01]  /*29680*/  F2FP.BF16.PACK_AB R11, R60, R65 ;  /* 0x000000413c0b723e */ /* 0x000fe200000010ff */
[----:B------:R-:W-:Y:S01]  /*29690*/  FADD.FTZ R4, R111, R4 ;  /* 0x000000046f047221 */ /* 0x000fe20000010000 */
[----:B------:R-:W2:Y:S01]  /*296a0*/  LDSM.16.MT88.4 R12, [R180+0x11000] ;  /* 0x01100000b40c783b */ /* 0x000ea20000004200 */
[----:B-1----:R-:W-:-:S04]  /*296b0*/  FFMA.FTZ R6, R175, R0, -R5 ;  /* 0x00000000af067223 */ /* 0x002fc80000010805 */
[----:B------:R1:W4:Y:S01]  /*296c0*/  MUFU.EX2 R48, R6 ;  /* 0x0000000600307308 */ /* 0x0003220000000800 */
[----:B---3--:R-:W-:Y:S01]  /*296d0*/  HMMA.16816.F32.BF16 R36, R8, R18, R36 ;  /* 0x000000120824723c */ /* 0x008fe20000041824 */
[----:B------:R-:W-:Y:S02]  /*296e0*/  FADD.FTZ R2, R107, R2 ;  /* 0x000000026b027221 */ /* 0x000fe40000010000 */
[-C--:B------:R-:W-:Y:S02]  /*296f0*/  FFMA.FTZ R3, R219, R0.reuse, -R3 ;  /* 0x00000000db037223 */ /* 0x080fe40000010803 */
[----:B-1----:R-:W-:-:S04]  /*29700*/  FFMA.FTZ R6, R223, R0, -R5 ;  /* 0x00000000df067223 */ /* 0x002fc80000010805 */
[----:B------:R1:W3:Y:S02]  /*29710*/  MUFU.EX2 R18, R6 ;  /* 0x0000000600127308 */ /* 0x0002e40000000800 */
        /* <DEDUP_REMOVED lines=18> */
[----:B------:R-:W-:Y:S01]  /*29840*/  HMMA.16816.F32.BF16 R40, R8, R20, R40 ;  /* 0x000000140828723c */ /* 0x000fe20000041828 */
        /* <DEDUP_REMOVED lines=15> */
[----:B------:R-:W1:Y:S01]  /*29940*/  MUFU.EX2 R17, R6 ;  /* 0x0000000600117308 */ /* 0x000e620000000800 */
        /* <DEDUP_REMOVED lines=10> */
[----:B--2---:R-:W-:Y:S01]  /*299f0*/  HMMA.16816.F32.BF16 R28, R8, R12, R28 ;  /* 0x0000000c081c723c */ /* 0x004fe2000004181c */
[----:B------:R-:W-:Y:S01]  /*29a00*/  FADD.FTZ R2, R63, R2 ;  /* 0x000000023f027221 */ /* 0x000fe20000010000 */
[----:B------:R-:W2:Y:S01]  /*29a10*/  MUFU.EX2 R3, R3 ;  /* 0x0000000300037308 */ /* 0x000ea20000000800 */
[----:B------:R-:W-:-:S02]  /*29a20*/  FADD.FTZ R0, R60, R0 ;  /* 0x000000003c007221 */ /* 0x000fc40000010000 */
[----:B------:R-:W-:-:S03]  /*29a30*/  FADD.FTZ R2, R61, R2 ;  /* 0x000000023d027221 */ /* 0x000fc60000010000 */
[----:B------:R-:W-:Y:S01]  /*29a40*/  HMMA.16816.F32.BF16 R12, R8, R14, R56 ;  /* 0x0000000e080c723c */ /* 0x000fe20000041838 */
[----:B------:R-:W-:-:S07]  /*29a50*/  FADD.FTZ R0, R51, R0 ;  /* 0x0000000033007221 */ /* 0x000fce0000010000 */
[----:B------:R-:W-:Y:S01]  /*29a60*/  HMMA.16816.F32.BF16 R144, R8, R20, R52 ;  /* 0x000000140890723c */ /* 0x000fe20000041834 */
[----:B----4-:R-:W-:-:S07]  /*29a70*/  FADD.FTZ R2, R48, R2 ;  /* 0x0000000230027221 */ /* 0x010fce0000010000 */
[----:B------:R-:W-:Y:S01]  /*29a80*/  HMMA.16816.F32.BF16 R8, R8, R22, R24 ;  /* 0x000000160808723c */ /* 0x000fe20000041818 */
[----:B------:R-:W-:Y:S02]  /*29a90*/  FADD.FTZ R0, R50, R0 ;  /* 0x0000000032007221 */ /* 0x000fe40000010000 */
[C---:B---3--:R-:W-:Y:S02]  /*29aa0*/  FADD.FTZ R2, R18.reuse, R2 ;  /* 0x0000000212027221 */ /* 0x048fe40000010000 */
[----:B------:R-:W-:Y:S02]  /*29ab0*/  FADD.FTZ R0, R49, R0 ;  /* 0x0000000031007221 */ /* 0x000fe40000010000 */
[----:B------:R-:W-:Y:S01]  /*29ac0*/  FADD.FTZ R2, R17, R2 ;  /* 0x0000000211027221 */ /* 0x000fe20000010000 */
[----:B------:R-:W-:Y:S02]  /*29ad0*/  F2FP.BF16.PACK_AB R140, R18, R48 ;  /* 0x00000030128c723e */ /* 0x000fe400000010ff */
[----:B------:R-:W-:-:S02]  /*29ae0*/  F2FP.BF16.PACK_AB R141, R50, R51 ;  /* 0x00000033328d723e */ /* 0x000fc400000010ff */
[C---:B------:R-:W-:Y:S02]  /*29af0*/  F2FP.BF16.PACK_AB R142, R16.reuse, R17 ;  /* 0x00000011108e723e */ /* 0x040fe400000010ff */
[C---:B--2---:R-:W-:Y:S01]  /*29b00*/  F2FP.BF16.PACK_AB R143, R3.reuse, R49 ;  /* 0x00000031038f723e */ /* 0x044fe200000010ff */
[----:B------:R-:W-:Y:S02]  /*29b10*/  FADD.FTZ R3, R3, R0 ;  /* 0x0000000003037221 */ /* 0x000fe40000010000 */
[----:B------:R-:W-:-:S03]  /*29b20*/  FADD.FTZ R0, R16, R2 ;  /* 0x0000000210007221 */ /* 0x000fc60000010000 */
[----:B------:R2:W-:Y:S01]  /*29b30*/  STL [R1+0x10], R3 ;  /* 0x0000100301007387 */ /* 0x0005e20000100800 */
[C---:B------:R-:W-:Y:S03]  /*29b40*/  HMMA.16816.F32.BF16 R168, R140.reuse, R164, R40 ;  /* 0x000000a48ca8723c */ /* 0x040fe60000041828 */
[----:B------:R2:W-:Y:S05]  /*29b50*/  STL [R1+0x14], R0 ;  /* 0x0000140001007387 */ /* 0x0005ea0000100800 */
[C---:B------:R-:W-:Y:S08]  /*29b60*/  HMMA.16816.F32.BF16 R160, R140.reuse, R156, R44 ;  /* 0x0000009c8ca0723c */ /* 0x040ff0000004182c */
[C---:B------:R-:W-:Y:S08]  /*29b70*/  HMMA.16816.F32.BF16 R152, R140.reuse, R148, R28 ;  /* 0x000000948c98723c */ /* 0x040ff0000004181c */
[C---:B------:R-:W-:Y:S08]  /*29b80*/  HMMA.16816.F32.BF16 R164, R140.reuse, R166, R32 ;  /* 0x000000a68ca4723c */ /* 0x040ff00000041820 */
[C---:B------:R-:W-:Y:S08]  /*29b90*/  HMMA.16816.F32.BF16 R156, R140.reuse, R158, R36 ;  /* 0x0000009e8c9c723c */ /* 0x040ff00000041824 */
[C---:B------:R-:W-:Y:S08]  /*29ba0*/  HMMA.16816.F32.BF16 R148, R140.reuse, R150, R12 ;  /* 0x000000968c94723c */ /* 0x040ff0000004180c */
[C---:B-1----:R-:W-:Y:S08]  /*29bb0*/  HMMA.16816.F32.BF16 R144, R140.reuse, R4, R144 ;  /* 0x000000048c90723c */ /* 0x042ff00000041890 */
[----:B------:R-:W-:Y:S01]  /*29bc0*/  HMMA.16816.F32.BF16 R140, R140, R6, R8 ;  /* 0x000000068c8c723c */ /* 0x000fe20000041808 */
[----:B------:R-:W-:-:S02]  /*29bd0*/  MOV R2, R77 ;  /* 0x0000004d00027202 */ /* 0x000fc40000000f00 */
[----:B------:R-:W-:-:S05]  /*29be0*/  MOV R36, R76 ;  /* 0x0000004c00247202 */ /* 0x000fca0000000f00 */
.L_x_3435:
[----:B--2---:R-:W2:Y:S02]  /*29bf0*/  LDL R0, [R1+0xc] ;  /* 0x00000c0001007983 */ /* 0x004ea40000100800 */
        /* <DEDUP_REMOVED lines=140> */
.L_x_3455:
[----:B-1-3--:R1:W5:Y:S01]  /*2a4c0*/  LDL R36, [R1+0xc] ;  /* 0x00000c0001247983 */ /* 0x00a3620000100800 */
[----:B------:R-:W-:Y:S01]  /*2a4d0*/  ULDC.64 UR4, c[0x0][0x40] ;  /* 0x0000100000047ab9 */ /* 0x000fe20000000a00 */
[----:B------:R-:W-:Y:S04]  /*2a4e0*/  DEPBAR.LE SB0, 0x0 ;  /* 0x000080000000791a */ /* 0x000fe80000000000 */
[----:B------:R-:W-:Y:S01]  /*2a4f0*/  UIADD3 UR4, UP0, UR4, 0x160, URZ ;  /* 0x0000016004047890 */ /* 0x000fe2000ff1e03f */
[----:B------:R-:W-:Y:S03]  /*2a500*/  ISETP.NE.U32.AND P0, PT, R250, RZ, PT ;  /* 0x000000fffa00720c */ /* 0x000fe60003f05070 */
[----:B------:R-:W-:Y:S01]  /*2a510*/  UIADD3.X UR5, URZ, UR5, URZ, UP0, !UPT ;  /* 0x000000053f057290 */ /* 0x000fe200087fe43f */
[----:B------:R-:W-:Y:S01]  /*2a520*/  ISETP.NE.AND.EX P0, PT, R251, RZ, PT, P0 ;  /* 0x000000fffb00720c */ /* 0x000fe20003f05300 */
[----:B------:R-:W-:Y:S04]  /*2a530*/  IMAD.U32 R6, RZ, RZ, UR4 ;  /* 0x00000004ff067e24 */ /* 0x000fe8000f8e00ff */
        /* <DEDUP_REMOVED lines=69> */
.L_x_3448:
[----:B-1----:R-:W-:Y:S02]  /*2a990*/  ULDC.64 UR4, c[0x0][0x118] ;  /* 0x0000460000047ab9 */ /* 0x002fe40000000a00 */
[----:B------:R-:W2:Y:S02]  /*2a9a0*/  LD.E R0, [R6.64+0x40] ;  /* 0x0000400406007980 */ /* 0x000ea4000c101900 */
[----:B--2---:R-:W-:Y:S04]  /*2a9b0*/  LEA R0, -R0, RZ, 0x8 ;  /* 0x000000ff00007211 */ /* 0x004fe800078e41ff */
[----:B------:R-:W-:Y:S02]  /*2a9c0*/  SHF.R.S32.HI R2, RZ, 0x1f, R0 ;  /* 0x0000001fff027819 */ /* 0x000fe40000011400 */
.L_x_3449:
[----:B------:R-:W-:Y:S05]  /*2a9d0*/  BSYNC B0 ;  /* 0x0000000000007941 */ /* 0x000fea0003800000 */
.L_x_3447:
[----:B------:R-:W2:Y:S01]  /*2a9e0*/  LDL R3, [R1+0x8] ;  /* 0x0000080001037983 */ /* 0x000ea20000100800 */
[C---:B------:R-:W-:Y:S01]  /*2a9f0*/  LEA R192, P5, R0.reuse, R248, 0x1 ;  /* 0x000000f800c07211 */ /* 0x040fe200078a08ff */
        /* <DEDUP_REMOVED lines=150> */
[----:B------:R-:W-:Y:S02]  /*2b360*/  @!P0 LEA.HI.X R5, R32, R249, R35, 0x1, P2 ;  /* 0x000000f920058211 */ /* 0x000fe400010f0c23 */
[----:B------:R-:W-:Y:S02]  /*2b370*/  @!P0 IADD3.X R0, R2, R37, RZ, P1, !PT ;  /* 0x0000002502008210 */ /* 0x000fe40000ffe4ff */
[C---:B------:R-:W-:Y:S01]  /*2b380*/  @!P0 LEA R2, P1, R33.reuse, R248, 0x1 ;  /* 0x000000f821028211 */ /* 0x040fe200078208ff */
[----:B------:R-:W-:Y:S01]  /*2b390*/  @!PT LDS RZ, [RZ] ;  /* 0x00000000fffff984 */ /* 0x000fe20000000800 */
[----:B------:R-:W-:Y:S01]  /*2b3a0*/  @!PT LDS RZ, [RZ] ;  /* 0x00000000fffff984 */ /* 0x000fe20000000800 */
[----:B------:R-:W-:Y:S01]  /*2b3b0*/  @!PT LDS RZ, [RZ] ;  /* 0x00000000fffff984 */ /* 0x000fe20000000800 */
[----:B------:R3:W-:Y:S01]  /*2b3c0*/  @!P0 LDGSTS.E.BYPASS.LTC128B.128 [R189+0xf800], [R10.64] ;  /* 0x0f8000000abd8fae */ /* 0x0007e2000b901d48 */
[----:B-----5:R-:W-:Y:S02]  /*2b3d0*/  MOV R248, R36 ;  /* 0x0000002400f87202 */ /* 0x020fe40000000f00 */
        /* <DEDUP_REMOVED lines=29> */
[C---:B--2---:R-:W-:Y:S02]  /*2b5b0*/  IADD3 R2, R138.reuse, 0x6000, RZ ;  /* 0x000060008a027810 */ /* 0x044fe40007ffe0ff */
        /* <DEDUP_REMOVED lines=148> */
[----:B-1----:R-:W-:Y:S04]  /*2bf00*/  MOV R2, UR8 ;  /* 0x0000000800027c02 */ /* 0x002fe80008000f00 */
[C---:B--2---:R-:W-:Y:S08]  /*2bf10*/  HMMA.16816.F32.BF16 R100, R172.reuse, R176, R100 ;  /* 0x000000b0ac64723c */ /* 0x044ff00000041864 */
        /* <DEDUP_REMOVED lines=45> */
[----:B------:R-:W1:Y:S02]  /*2c1f0*/  LDSM.16.M88.4 R176, [R183+0x2000] ;  /* 0x00200000b7b0783b */ /* 0x000e640000000200 */
        /* <DEDUP_REMOVED lines=48> */
[-C--:B------:R-:W-:Y:S03]  /*2c500*/  FMUL.FTZ R49, R49, R0.reuse ;  /* 0x0000000031317220 */ /* 0x080fe60000410000 */
[----:B------:R-:W2:Y:S10]  /*2c510*/  MUFU.TANH R241, R29 ;  /* 0x0000001d00f17308 */ /* 0x000eb40000002400 */
        /* <DEDUP_REMOVED lines=8> */
[----:B------:R-:W2:Y:S05]  /*2c5a0*/  MUFU.TANH R240, R33 ;  /* 0x0000002100f07308 */ /* 0x000eaa0000002400 */
        /* <DEDUP_REMOVED lines=11> */
[----:B------:R2:W2:Y:S05]  /*2c660*/  MUFU.TANH R205, R38 ;  /* 0x0000002600cd7308 */ /* 0x0004aa0000002400 */
[-C--:B------:R-:W-:Y:S02]  /*2c670*/  FMUL.FTZ R64, R64, R0.reuse ;  /* 0x0000000040407220 */ /* 0x080fe40000410000 */
[-C--:B------:R-:W-:Y:S03]  /*2c680*/  FMUL.FTZ R65, R65, R0.reuse ;  /* 0x0000000041417220 */ /* 0x080fe60000410000 */
[----:B------:R3:W3:Y:S10]  /*2c690*/  MUFU.TANH R217, R39 ;  /* 0x0000002700d97308 */ /* 0x0006f40000002400 */
[----:B------:R4:W4:Y:S01]  /*2c6a0*/  MUFU.TANH R227, R40 ;  /* 0x0000002800e37308 */ /* 0x0009220000002400 */
[C---:B-1----:R-:W-:Y:S03]  /*2c6b0*/  HMMA.16816.F32.BF16 R68, R172.reuse, R176, R68 ;  /* 0x000000b0ac44723c */ /* 0x042fe60000041844 */
[-C--:B--2---:R-:W-:Y:S06]  /*2c6c0*/  FMUL.FTZ R38, R67, R0.reuse ;  /* 0x0000000043267220 */ /* 0x084fec0000410000 */
[----:B------:R1:W2:Y:S01]  /*2c6d0*/  MUFU.TANH R204, R42 ;  /* 0x0000002a00cc7308 */ /* 0x0002a20000002400 */
[C---:B------:R-:W-:Y:S01]  /*2c6e0*/  HMMA.16816.F32.BF16 R72, R172.reuse, R178, R72 ;  /* 0x000000b2ac48723c */ /* 0x040fe20000041848 */
[----:B------:R-:W2:Y:S02]  /*2c6f0*/  LDSM.16.M88.4 R176, [R183+0x4800] ;  /* 0x00480000b7b0783b */ /* 0x000ea40000000200 */
[-C--:B---3--:R-:W-:Y:S06]  /*2c700*/  FMUL.FTZ R39, R66, R0.reuse ;  /* 0x0000000042277220 */ /* 0x088fec0000410000 */
[----:B------:R3:W2:Y:S03]  /*2c710*/  MUFU.TANH R216, R43 ;  /* 0x0000002b00d87308 */ /* 0x0006a60000002400 */
[-C--:B----4-:R-:W-:Y:S02]  /*2c720*/  FMUL.FTZ R40, R63, R0.reuse ;  /* 0x000000003f287220 */ /* 0x090fe40000410000 */
[-C--:B------:R-:W-:Y:S02]  /*2c730*/  FMUL.FTZ R37, R70, R0.reuse ;  /* 0x0000000046257220 */ /* 0x080fe40000410000 */
[-C--:B------:R-:W-:Y:S03]  /*2c740*/  FMUL.FTZ R36, R71, R0.reuse ;  /* 0x0000000047247220 */ /* 0x080fe60000410000 */
[----:B------:R4:W4:Y:S01]  /*2c750*/  MUFU.TANH R226, R44 ;  /* 0x0000002c00e27308 */ /* 0x0009220000002400 */
[-C--:B------:R-:W-:Y:S02]  /*2c760*/  FMUL.FTZ R68, R68, R0.reuse ;  /* 0x0000000044447220 */ /* 0x080fe40000410000 */
[-C--:B------:R-:W-:Y:S02]  /*2c770*/  FMUL.FTZ R69, R69, R0.reuse ;  /* 0x0000000045457220 */ /* 0x080fe40000410000 */
[-C--:B-1----:R-:W-:Y:S02]  /*2c780*/  FMUL.FTZ R42, R62, R0.reuse ;  /* 0x000000003e2a7220 */ /* 0x082fe40000410000 */
[-C--:B------:R-:W-:Y:S02]  /*2c790*/  FMUL.FTZ R35, R74, R0.reuse ;  /* 0x000000004a237220 */ /* 0x080fe40000410000 */
[-C--:B------:R-:W-:Y:S01]  /*2c7a0*/  FMUL.FTZ R34, R75, R0.reuse ;  /* 0x000000004b227220 */ /* 0x080fe20000410000 */
[----:B------:R1:W1:Y:S01]  /*2c7b0*/  MUFU.TANH R237, R45 ;  /* 0x0000002d00ed7308 */ /* 0x0002620000002400 */
[-C--:B------:R-:W-:Y:S02]  /*2c7c0*/  FMUL.FTZ R72, R72, R0.reuse ;  /* 0x0000000048487220 */ /* 0x080fe40000410000 */
[-C--:B------:R-:W-:Y:S02]  /*2c7d0*/  FMUL.FTZ R73, R73, R0.reuse ;  /* 0x0000000049497220 */ /* 0x080fe40000410000 */
[-C--:B---3--:R-:W-:Y:S05]  /*2c7e0*/  FMUL.FTZ R43, R59, R0.reuse ;  /* 0x000000003b2b7220 */ /* 0x088fea0000410000 */
[----:B------:R3:W3:Y:S01]  /*2c7f0*/  MUFU.TANH R201, R46 ;  /* 0x0000002e00c97308 */ /* 0x0006e20000002400 */
[C---:B--2---:R-:W-:Y:S03]  /*2c800*/  HMMA.16816.F32.BF16 R76, R172.reuse, R176, R76 ;  /* 0x000000b0ac4c723c */ /* 0x044fe6000004184c */
[-C--:B----4-:R-:W-:Y:S06]  /*2c810*/  FMUL.FTZ R44, R58, R0.reuse ;  /* 0x000000003a2c7220 */ /* 0x090fec0000410000 */
[----:B------:R2:W4:Y:S01]  /*2c820*/  MUFU.TANH R203, R47 ;  /* 0x0000002f00cb7308 */ /* 0x0005220000002400 */
[C---:B------:R-:W-:Y:S01]  /*2c830*/  HMMA.16816.F32.BF16 R80, R172.reuse, R178, R80 ;  /* 0x000000b2ac50723c */ /* 0x040fe20000041850 */
[----:B------:R-:W4:Y:S02]  /*2c840*/  LDSM.16.M88.4 R176, [R183+0x5000] ;  /* 0x00500000b7b0783b */ /* 0x000f240000000200 */
[-C--:B-1----:R-:W-:Y:S06]  /*2c850*/  FMUL.FTZ R45, R55, R0.reuse ;  /* 0x00000000372d7220 */ /* 0x082fec0000410000 */
[----:B------:R1:W1:Y:S03]  /*2c860*/  MUFU.TANH R214, R48 ;  /* 0x0000003000d67308 */ /* 0x0002660000002400 */
[-C--:B---3--:R-:W-:Y:S02]  /*2c870*/  FMUL.FTZ R46, R54, R0.reuse ;  /* 0x00000000362e7220 */ /* 0x088fe40000410000 */
[-C--:B------:R-:W-:Y:S02]  /*2c880*/  FMUL.FTZ R77, R77, R0.reuse ;  /* 0x000000004d4d7220 */ /* 0x080fe40000410000 */
[-C--:B------:R-:W-:Y:S03]  /*2c890*/  FMUL.FTZ R33, R78, R0.reuse ;  /* 0x000000004e217220 */ /* 0x080fe60000410000 */
[----:B------:R3:W3:Y:S01]  /*2c8a0*/  MUFU.TANH R213, R6 ;  /* 0x0000000600d57308 */ /* 0x0006e20000002400 */
[-C--:B------:R-:W-:Y:S02]  /*2c8b0*/  FMUL.FTZ R32, R79, R0.reuse ;  /* 0x000000004f207220 */ /* 0x080fe40000410000 */
[-C--:B------:R-:W-:Y:S02]  /*2c8c0*/  FMUL.FTZ R76, R76, R0.reuse ;  /* 0x000000004c4c7220 */ /* 0x080fe40000410000 */
[-C--:B--2---:R-:W-:Y:S02]  /*2c8d0*/  FMUL.FTZ R47, R51, R0.reuse ;  /* 0x00000000332f7220 */ /* 0x084fe40000410000 */
[-C--:B------:R-:W-:Y:S02]  /*2c8e0*/  FMUL.FTZ R31, R82, R0.reuse ;  /* 0x00000000521f7220 */ /* 0x080fe40000410000 */
[----:B------:R-:W-:Y:S01]  /*2c8f0*/  FMUL.FTZ R30, R83, R0 ;  /* 0x00000000531e7220 */ /* 0x000fe20000410000 */
[----:B------:R2:W2:Y:S01]  /*2c900*/  MUFU.TANH R225, R7 ;  /* 0x0000000700e17308 */ /* 0x0004a20000002400 */
[----:B------:R-:W-:Y:S01]  /*2c910*/  MOV R83, R248 ;  /* 0x000000f800537202 */ /* 0x000fe20000000f00 */
[----:B------:R-:W-:Y:S01]  /*2c920*/  FMUL.FTZ R80, R80, R0 ;  /* 0x0000000050507220 */ /* 0x000fe20000410000 */
[----:B------:R-:W-:Y:S01]  /*2c930*/  MOV R248, R192 ;  /* 0x000000c000f87202 */ /* 0x000fe20000000f00 */
[-C--:B-1----:R-:W-:Y:S01]  /*2c940*/  FMUL.FTZ R48, R50, R0.reuse ;  /* 0x0000000032307220 */ /* 0x082fe20000410000 */
[----:B------:R-:W-:Y:S01]  /*2c950*/  ISETP.GE.AND P0, PT, R83, 0x2, PT ;  /* 0x000000025300780c */ /* 0x000fe20003f06270 */
[-C--:B------:R-:W-:Y:S04]  /*2c960*/  FMUL.FTZ R81, R81, R0.reuse ;  /* 0x0000000051517220 */ /* 0x080fe80000410000 */
[----:B------:R1:W1:Y:S01]  /*2c970*/  MUFU.TANH R235, R8 ;  /* 0x0000000800eb7308 */ /* 0x0002620000002400 */
[C---:B----4-:R-:W-:Y:S09]  /*2c980*/  HMMA.16816.F32.BF16 R84, R172.reuse, R176, R84 ;  /* 0x000000b0ac54723c */ /* 0x050ff20000041854 */
        /* <DEDUP_REMOVED lines=66> */
[----:B------:R-:W1:Y:S01]  /*2cdb0*/  LDSM.16.M88.4 R176, [R183+0x7800] ;  /* 0x00780000b7b0783b */ /* 0x000e620000000200 */
[----:B------:R-:W-:Y:S07]  /*2cdc0*/  DEPBAR.LE SB0, 0x0 ;  /* 0x000080000000791a */ /* 0x000fee0000000000 */
[----:B------:R-:W1:Y:S01]  /*2cdd0*/  MUFU.TANH R40, R40 ;  /* 0x0000002800287308 */ /* 0x000e620000002400 */
[----:B------:R-:W-:Y:S04]  /*2cde0*/  BAR.SYNC.DEFER_BLOCKING 0x0 ;  /* 0x0000000000007b1d */ /* 0x000fe80000010000 */
        /* <DEDUP_REMOVED lines=87> */
[----:B--234-:R-:W-:Y:S01]  /*2d360*/  ISETP.NE.U32.AND P0, PT, R250, RZ, PT ;  /* 0x000000fffa00720c */ /* 0x01cfe20003f05070 */
[----:B------:R-:W-:Y:S03]  /*2d370*/  BSSY B0, `(.L_x_3452) ;  /* 0x0000048000007945 */ /* 0x000fe60003800000 */
[----:B------:R-:W-:Y:S11]  /*2d380*/  ISETP.NE.AND.EX P0, PT, R251, RZ, PT, P0 ;  /* 0x000000fffb00720c */ /* 0x000ff60003f05300 */
[----:B------:R-:W-:Y:S02]  /*2d390*/  @!UPT UIADD3 URZ, URZ, URZ, URZ ;  /* 0x0000003f3f3ff290 */ /* 0x000fe4000fffe03f */
[----:B------:R-:W-:-:S05]  /*2d3a0*/  @!P0 BRA `(.L_x_3453) ;  /* 0x0000041000008947 */ /* 0x000fca0003800000 */
[----:B------:R-:W2:Y:S02]  /*2d3b0*/  LD.E R6, [R2.64+0x170] ;  /* 0x0001700402067980 */ /* 0x000ea4000c101900 */
[-C--:B--2---:R-:W-:Y:S02]  /*2d3c0*/  IABS R0, R6.reuse ;  /* 0x0000000600007213 */ /* 0x084fe40000000000 */
[----:B------:R-:W-:Y:S02]  /*2d3d0*/  IABS R12, R6 ;  /* 0x00000006000c7213 */ /* 0x000fe40000000000 */
[----:B------:R-:W2:Y:S03]  /*2d3e0*/  I2F.RP R8, R0 ;  /* 0x0000000000087306 */ /* 0x000ea60000209400 */
[----:B------:R-:W-:Y:S07]  /*2d3f0*/  IMAD.MOV R12, RZ, RZ, -R12 ;  /* 0x000000ffff0c7224 */ /* 0x000fee00078e0a0c */
[----:B--2---:R-:W2:Y:S02]  /*2d400*/  MUFU.RCP R8, R8 ;  /* 0x0000000800087308 */ /* 0x004ea40000001000 */
[----:B--2---:R-:W-:Y:S08]  /*2d410*/  IADD3 R8, R8, 0xffffffe, RZ ;  /* 0x0ffffffe08087810 */ /* 0x004ff00007ffe0ff */
[----:B------:R-:W2:Y:S02]  /*2d420*/  F2I.FTZ.U32.TRUNC.NTZ R9, R8 ;  /* 0x0000000800097305 */ /* 0x000ea4000021f000 */
[----:B--2---:R-:W-:Y:S02]  /*2d430*/  IMAD.MOV R7, RZ, RZ, -R9 ;  /* 0x000000ffff077224 */ /* 0x004fe400078e0a09 */
        /* <DEDUP_REMOVED lines=56> */
.L_x_3453:
[----:B------:R-:W2:Y:S02]  /*2d7c0*/  LD.E R0, [R2.64+0x38] ;  /* 0x0000380402007980 */ /* 0x000ea4000c101900 */
[----:B--2---:R-:W-:Y:S04]  /*2d7d0*/  LEA R0, -R0, RZ, 0x8 ;  /* 0x000000ff00007211 */ /* 0x004fe800078e41ff */
[----:B------:R-:W-:Y:S02]  /*2d7e0*/  SHF.R.S32.HI R6, RZ, 0x1f, R0 ;  /* 0x0000001fff067819 */ /* 0x000fe40000011400 */
.L_x_3454:
[----:B------:R-:W-:Y:S05]  /*2d7f0*/  BSYNC B0 ;  /* 0x0000000000007941 */ /* 0x000fea0003800000 */
.L_x_3452:
[----:B------:R-:W2:Y:S01]  /*2d800*/  LDL R7, [R1+0x8] ;  /* 0x0000080001077983 */ /* 0x000ea20000100800 */
[----:B------:R-:W-:Y:S03]  /*2d810*/  SHF.L.U64.HI R8, R190, 0x4, R191 ;  /* 0x00000004be087819 */ /* 0x000fe600000102bf */
[----:B------:R-:W3:Y:S04]  /*2d820*/  LDL R50, [R1+0x138] ;  /* 0x0001380001327983 */ /* 0x000ee80000100800 */
[----:B------:R-:W4:Y:S04]  /*2d830*/  LDL R49, [R1+0x13c] ;  /* 0x00013c0001317983 */ /* 0x000f280000100800 */
[----:B------:R-:W5:Y:S04]  /*2d840*/  LDL.64 R54, [R1+0x90] ;  /* 0x0000900001367983 */ /* 0x000f680000100a00 */
[----:B------:R-:W3:Y:S04]  /*2d850*/  LDL R51, [R1+0xf8] ;  /* 0x0000f80001337983 */ /* 0x000ee80000100800 */
[----:B------:R-:W3:Y:S04]  /*2d860*/  LDL.LU R12, [R1] ;  /* 0x00000000010c7983 */ /* 0x000ee80000300800 */
[----:B------:R-:W4:Y:S04]  /*2d870*/  LDL R41, [R1+0x130] ;  /* 0x0001300001297983 */ /* 0x000f280000100800 */
[----:B------:R-:W4:Y:S04]  /*2d880*/  LDL R14, [R1+0x134] ;  /* 0x00013400010e7983 */ /* 0x000f280000100800 */
[----:B------:R-:W4:Y:S04]  /*2d890*/  LDL.64 R52, [R1+0x88] ;  /* 0x0000880001347983 */ /* 0x000f280000100a00 */
[----:B------:R-:W4:Y:S04]  /*2d8a0*/  LDL R13, [R1+0xf4] ;  /* 0x0000f400010d7983 */ /* 0x000f280000100800 */
[----:B------:R-:W4:Y:S04]  /*2d8b0*/  LDL.64 R56, [R1+0x80] ;  /* 0x0000800001387983 */ /* 0x000f280000100a00 */
[----:B------:R-:W4:Y:S04]  /*2d8c0*/  LDL R59, [R1+0xe4] ;  /* 0x0000e400013b7983 */ /* 0x000f280000100800 */
[----:B------:R-:W4:Y:S04]  /*2d8d0*/  LDL.64 R60, [R1+0x60] ;  /* 0x00006000013c7983 */ /* 0x000f280000100a00 */
[----:B------:R-:W4:Y:S01]  /*2d8e0*/  LDL R58, [R1+0xe0] ;  /* 0x0000e000013a7983 */ /* 0x000f220000100800 */
[----:B--2---:R-:W-:Y:S01]  /*2d8f0*/  ISETP.GE.AND P0, PT, R134, R7, PT ;  /* 0x000000078600720c */ /* 0x004fe20003f06270 */
[----:B------:R-:W-:Y:S11]  /*2d900*/  IMAD.SHL.U32 R7, R190, 0x10, RZ ;  /* 0x00000010be077824 */ /* 0x000ff600078e00ff */
[----:B------:R-:W-:Y:S01]  /*2d910*/  @!UPT UIADD3 URZ, URZ, URZ, URZ ;  /* 0x0000003f3f3ff290 */ /* 0x000fe2000fffe03f */
[----:B------:R2:W-:Y:S01]  /*2d920*/  @P0 STS.128 [R189+0x2000], RZ ;  /* 0x002000ffbd000388 */ /* 0x0005e20000000c00 */
[----:B------:R-:W-:Y:S05]  /*2d930*/  @!P0 IADD3 R7, P1, R0, R7, RZ ;  /* 0x0000000700078210 */ /* 0x000fea0007f3e0ff */
[----:B------:R-:W-:Y:S01]  /*2d940*/  @!P0 IMAD.X R8, R6, 0x1, R8, P1 ;  /* 0x0000000106088824 */ /* 0x000fe200008e0608 */
[C---:B---3--:R-:W-:Y:S04]  /*2d950*/  @!P0 LEA R10, P1, R7.reuse, R12, 0x1 ;  /* 0x0000000c070a8211 */ /* 0x048fe800078208ff */
[----:B------:R-:W-:Y:S02]  /*2d960*/  @!P0 LEA.HI.X R11, R7, R252, R8, 0x1, P1 ;  /* 0x000000fc070b8211 */ /* 0x000fe400008f0c08 */
[C---:B------:R-:W-:Y:S04]  /*2d970*/  LEA R8, P1, R0.reuse, R12, 0x1 ;  /* 0x0000000c00087211 */ /* 0x040fe800078208ff */
[C---:B------:R-:W-:Y:S02]  /*2d980*/  LEA.HI.X R9, R0.reuse, R252, R6, 0x1, P1 ;  /* 0x000000fc00097211 */ /* 0x040fe400008f0c06 */
[----:B------:R-:W-:Y:S02]  /*2d990*/  @!P0 IADD3 R7, P1, R0, R50, RZ ;  /* 0x0000003200078210 */ /* 0x000fe40007f3e0ff */
[----:B------:R-:W3:Y:S04]  /*2d9a0*/  LDL R50, [R1+0xf0] ;  /* 0x0000f00001327983 */ /* 0x000ee80000100800 */
        /* <DEDUP_REMOVED lines=10> */
[----:B----4-:R-:W-:Y:S01]  /*2da50*/  @!P0 IMAD.X R11, R6, 0x1, R49, P1 ;  /* 0x00000001060b8824 */ /* 0x010fe200008e0631 */
[C---:B------:R-:W-:Y:S02]  /*2da60*/  @!P0 LEA R10, P1, R7.reuse, R12, 0x1 ;  /* 0x0000000c070a8211 */ /* 0x040fe400078208ff */
[----:B------:R-:W4:Y:S02]  /*2da70*/  LDL R49, [R1+0xec] ;  /* 0x0000ec0001317983 */ /* 0x000f240000100800 */
[----:B------:R-:W-:Y:S02]  /*2da80*/  @!P0 LEA.HI.X R11, R7, R252, R11, 0x1, P1 ;  /* 0x000000fc070b8211 */ /* 0x000fe400008f0c0b */
[----:B-----5:R-:W-:Y:S02]  /*2da90*/  @!P0 IADD3 R7, P1, R0, R54, RZ ;  /* 0x0000003600078210 */ /* 0x020fe40007f3e0ff */
[----:B------:R-:W5:Y:S04]  /*2daa0*/  LDL.64 R54, [R1+0x78] ;  /* 0x0000780001367983 */ /* 0x000f680000100a00 */
[----:B------:R-:W-:Y:S01]  /*2dab0*/  @!PT LDS RZ, [RZ] ;  /* 0x00000000fffff984 */ /* 0x000fe20000000800 */
[----:B------:R-:W-:Y:S01]  /*2dac0*/  @!PT LDS RZ, [RZ] ;  /* 0x00000000fffff984 */ /* 0x000fe20000000800 */
[----:B------:R-:W-:Y:S01]  /*2dad0*/  @!PT LDS RZ, [RZ] ;  /* 0x00000000fffff984 */ /* 0x000fe20000000800 */
[----:B------:R1:W-:Y:S04]  /*2dae0*/  @!P0 LDGSTS.E.BYPASS.LTC128B.128 [R189+0x3000], [R10.64] ;  /* 0x030000000abd8fae */ /* 0x0003e8000b901d44 */
[----:B------:R2:W-:Y:S01]  /*2daf0*/  @P0 STS.128 [R189+0x3800], RZ ;  /* 0x003800ffbd000388 */ /* 0x0005e20000000c00 */
[----:B-1----:R-:W-:Y:S01]  /*2db00*/  @!P0 IMAD.X R11, R6, 0x1, R51, P1 ;  /* 0x00000001060b8824 */ /* 0x002fe200008e0633 */
[C---:B------:R-:W-:Y:S04]  /*2db10*/  @!P0 LEA R10, P1, R7.reuse, R12, 0x1 ;  /* 0x0000000c070a8211 */ /* 0x040fe800078208ff */
[----:B------:R-:W-:Y:S02]  /*2db20*/  @!P0 LEA.HI.X R11, R7, R252, R11, 0x1, P1 ;  /* 0x000000fc070b8211 */ /* 0x000fe400008f0c0b */
[----:B------:R-:W-:Y:S02]  /*2db30*/  @!P0 IADD3 R7, P1, R0, R41, RZ ;  /* 0x0000002900078210 */ /* 0x000fe40007f3e0ff */
[----:B------:R-:W2:Y:S04]  /*2db40*/  LDL R41, [R1+0x128] ;  /* 0x0001280001297983 */ /* 0x000ea80000100800 */
[----:B------:R-:W-:Y:S01]  /*2db50*/  @!PT LDS RZ, [RZ] ;  /* 0x00000000fffff984 */ /* 0x000fe20000000800 */
[----:B------:R-:W-:Y:S01]  /*2db60*/  @!PT LDS RZ, [RZ] ;  /* 0x00000000fffff984 */ /* 0x000fe20000000800 */
[----:B------:R-:W-:Y:S01]  /*2db70*/  @!PT LDS RZ, [RZ] ;  /* 0x00000000fffff984 */ /* 0x000fe20000000800 */
[----:B------:R1:W-:Y:S04]  /*2db80*/  @!P0 LDGSTS.E.BYPASS.LTC128B.128 [R189+0x3800], [R10.64] ;  /* 0x038000000abd8fae */ /* 0x0003e8000b901d44 */
[----:B------:R1:W-:Y:S02]  /*2db90*/  @P0 STS.128 [R189+0x4000], RZ ;  /* 0x004000ffbd000388 */ /* 0x0003e40000000c00 */
[----:B-1----:R-:W-:Y:S01]  /*2dba0*/  @!P0 IMAD.X R11, R6, 0x1, R14, P1 ;  /* 0x00000001060b8824 */ /* 0x002fe200008e060e */
[C---:B------:R-:W-:Y:S01]  /*2dbb0*/  @!P0 LEA R10, P1, R7.reuse, R12, 0x1 ;  /* 0x0000000c070a8211 */ /* 0x040fe200078208ff */
[----:B------:R-:W2:Y:S03]  /*2dbc0*/  LDL R14, [R1+0x12c] ;  /* 0x00012c00010e7983 */ /* 0x000ea60000100800 */
[----:B------:R-:W-:Y:S02]  /*2dbd0*/  @!P0 LEA.HI.X R11, R7, R252, R11, 0x1, P1 ;  /* 0x000000fc070b8211 */ /* 0x000fe400008f0c0b */
[----:B------:R-:W-:Y:S02]  /*2dbe0*/  @!P0 IADD3 R7, P1, R0, R52, RZ ;  /* 0x0000003400078210 */ /* 0x000fe40007f3e0ff */
[----:B------:R-:W2:Y:S04]  /*2dbf0*/  LDL.64 R52, [R1+0x70] ;  /* 0x0000700001347983 */ /* 0x000ea80000100a00 */
        /* <DEDUP_REMOVED lines=15> */
[----:B------:R1:W-:Y:S01]  /*2dcf0*/  @P0 STS.128 [R189+0x5000], RZ ;  /* 0x005000ffbd000388 */ /* 0x0003e20000000c00 */
[----:B---3--:R-:W-:Y:S01]  /*2dd00*/  @!P0 IMAD.X R11, R6, 0x1, R50, P1 ;  /* 0x00000001060b8824 */ /* 0x008fe200008e0632 */
[C---:B------:R-:W-:Y:S02]  /*2dd10*/  @!P0 LEA R10, P1, R7.reuse, R12, 0x1 ;  /* 0x0000000c070a8211 */ /* 0x040fe400078208ff */
[----:B------:R-:W3:Y:S02]  /*2dd20*/  LDL.64 R50, [R1+0x68] ;  /* 0x0000680001327983 */ /* 0x000ee40000100a00 */
[----:B------:R-:W-:Y:S05]  /*2dd30*/  @!P0 LEA.HI.X R11, R7, R252, R11, 0x1, P1 ;  /* 0x000000fc070b8211 */ /* 0x000fea00008f0c0b */
[----:B------:R-:W-:Y:S01]  /*2dd40*/  @!PT LDS RZ, [RZ] ;  /* 0x00000000fffff984 */ /* 0x000fe20000000800 */
[----:B------:R-:W-:Y:S01]  /*2dd50*/  @!PT LDS RZ, [RZ] ;  /* 0x00000000fffff984 */ /* 0x000fe20000000800 */
[----:B------:R-:W-:Y:S01]  /*2dd60*/  @!PT LDS RZ, [RZ] ;  /* 0x00000000fffff984 */ /* 0x000fe20000000800 */
[----:B------:R4:W-:Y:S04]  /*2dd70*/  @!P0 LDGSTS.E.BYPASS.LTC128B.128 [R189+0x5000], [R10.64] ;  /* 0x050000000abd8fae */ /* 0x0009e8000b901d44 */
[----:B------:R1:W-:Y:S01]  /*2dd80*/  @P0 STS.128 [R189+0x5800], RZ ;  /* 0x005800ffbd000388 */ /* 0x0003e20000000c00 */
[----:B-----5:R-:W-:Y:S03]  /*2dd90*/  @!P0 IADD3 R7, P1, R0, R54, RZ ;  /* 0x0000003600078210 */ /* 0x020fe60007f3e0ff */
[----:B------:R-:W5:Y:S02]  /*2dda0*/  LDL.64 R54, [R1+0x50] ;  /* 0x0000500001367983 */ /* 0x000f640000100a00 */
[----:B----4-:R-:W-:Y:S01]  /*2ddb0*/  @!P0 IMAD.X R11, R6, 0x1, R49, P1 ;  /* 0x00000001060b8824 */ /* 0x010fe200008e0631 */
[C---:B------:R-:W-:Y:S01]  /*2ddc0*/  @!P0 LEA R10, P1, R7.reuse, R12, 0x1 ;  /* 0x0000000c070a8211 */ /* 0x040fe200078208ff */
[----:B------:R-:W4:Y:S03]  /*2ddd0*/  LDL R49, [R1+0xdc] ;  /* 0x0000dc0001317983 */ /* 0x000f260000100800 */
[----:B------:R-:W-:Y:S05]  /*2dde0*/  @!P0 LEA.HI.X R11, R7, R252, R11, 0x1, P1 ;  /* 0x000000fc070b8211 */ /* 0x000fea00008f0c0b */
[----:B------:R-:W-:Y:S01]  /*2ddf0*/  @!PT LDS RZ, [RZ] ;  /* 0x00000000fffff984 */ /* 0x000fe20000000800 */
[----:B------:R-:W-:Y:S01]  /*2de00*/  @!PT LDS RZ, [RZ] ;  /* 0x00000000fffff984 */ /* 0x000fe20000000800 */
[----:B------:R-:W-:Y:S01]  /*2de10*/  @!PT LDS RZ, [RZ] ;  /* 0x00000000fffff984 */ /* 0x000fe20000000800 */
[----:B------:R1:W-:Y:S04]  /*2de20*/  @!P0 LDGSTS.E.BYPASS.LTC128B.128 [R189+0x5800], [R10.64] ;  /* 0x058000000abd8fae */ /* 0x0003e8000b901d44 */
[----:B------:R1:W-:Y:S01]  /*2de30*/  @P0 STS.128 [R189+0x6000], RZ ;  /* 0x006000ffbd000388 */ /* 0x0003e20000000c00 */
[----:B--2---:R-:W-:Y:S03]  /*2de40*/  @!P0 IADD3 R7, P1, R0, R41, RZ ;  /* 0x0000002900078210 */ /* 0x004fe60007f3e0ff */
[----:B------:R-:W2:Y:S02]  /*2de50*/  LDL R41, [R1+0xd8] ;  /* 0x0000d80001297983 */ /* 0x000ea40000100800 */
        /* <DEDUP_REMOVED lines=14> */
[----:B------:R-:W-:Y:S05]  /*2df40*/  @!P0 LEA.HI.X R11, R7, R252, R11, 0x1, P1 ;  /* 0x000000fc070b8211 */ /* 0x000fea00008f0c0b */
[----:B------:R-:W-:Y:S01]  /*2df50*/  @!PT LDS RZ, [RZ] ;  /* 0x00000000fffff984 */ /* 0x000fe20000000800 */
[----:B------:R-:W-:Y:S01]  /*2df60*/  @!PT LDS RZ, [RZ] ;  /* 0x00000000fffff984 */ /* 0x000fe20000000800 */
[----:B------:R-:W-:Y:S01]  /*2df70*/  @!PT LDS RZ, [RZ] ;  /* 0x00000000fffff984 */ /* 0x000fe20000000800 */
[----:B------:R1:W-:Y:S04]  /*2df80*/  @!P0 LDGSTS.E.BYPASS.LTC128B.128 [R189+0x6800], [R10.64] ;  /* 0x068000000abd8fae */ /* 0x0003e8000b901d44 */
[----:B------:R1:W-:Y:S01]  /*2df90*/  @P0 STS.128 [R189+0x7000], RZ ;  /* 0x007000ffbd000388 */ /* 0x0003e20000000c00 */
[----:B---3--:R-:W-:Y:S03]  /*2dfa0*/  @!P0 IADD3 R7, P1, R0, R50, RZ ;  /* 0x0000003200078210 */ /* 0x008fe60007f3e0ff */
[----:B------:R-:W3:Y:S02]  /*2dfb0*/  LDL.64 R50, [R1+0x40] ;  /* 0x0000400001327983 */ /* 0x000ee40000100a00 */
[----:B-1----:R-:W-:Y:S02]  /*2dfc0*/  @!P0 IMAD.X R11, R6, 0x1, R59, P1 ;  /* 0x00000001060b8824 */ /* 0x002fe400008e063b */
[----:B------:R1:W-:Y:S01]  /*2dfd0*/  STL [R1], R8 ;  /* 0x0000000801007387 */ /* 0x0003e20000100800 */
[C---:B------:R-:W-:Y:S04]  /*2dfe0*/  @!P0 LEA R10, P1, R7.reuse, R12, 0x1 ;  /* 0x0000000c070a8211 */ /* 0x040fe800078208ff */
        /* <DEDUP_REMOVED lines=8> */
[C---:B------:R-:W-:Y:S04]  /*2e070*/  @!P0 LEA R10, P1, R7.reuse, R12, 0x1 ;  /* 0x0000000c070a8211 */ /* 0x040fe800078208ff */
        /* <DEDUP_REMOVED lines=8> */
[C---:B------:R-:W-:Y:S04]  /*2e100*/  @!P0 LEA R10, P1, R7.reuse, R12, 0x1 ;  /* 0x0000000c070a8211 */ /* 0x040fe800078208ff */
[----:B------:R-:W-:Y:S02]  /*2e110*/  @!P0 LEA.HI.X R11, R7, R252, R11, 0x1, P1 ;  /* 0x000000fc070b8211 */ /* 0x000fe400008f0c0b */
[----:B-----5:R-:W-:Y:S03]  /*2e120*/  @!P0 IADD3 R7, P1, R0, R54, RZ ;  /* 0x0000003600078210 */ /* 0x020fe60007f3e0ff */
[----:B------:R-:W-:Y:S01]  /*2e130*/  @!PT LDS RZ, [RZ] ;  /* 0x00000000fffff984 */ /* 0x000fe20000000800 */
[----:B------:R-:W-:Y:S01]  /*2e140*/  @!PT LDS RZ, [RZ] ;  /* 0x00000000fffff984 */ /* 0x000fe20000000800 */
[----:B------:R-:W-:Y:S01]  /*2e150*/  @!PT LDS RZ, [RZ] ;  /* 0x00000000fffff984 */ /* 0x000fe20000000800 */
[----:B------:R2:W-:Y:S04]  /*2e160*/  @!P0 LDGSTS.E.BYPASS.LTC128B.128 [R189+0x8000], [R10.64] ;  /* 0x080000000abd8fae */ /* 0x0005e8000b901d44 */
[----:B------:R1:W-:Y:S01]  /*2e170*/  @P0 STS.128 [R189+0x8800], RZ ;  /* 0x008800ffbd000388 */ /* 0x0003e20000000c00 */
[----:B--2---:R-:W-:Y:S01]  /*2e180*/  @!P0 IMAD.X R11, R6, 0x1, R41, P1 ;  /* 0x00000001060b8824 */ /* 0x004fe200008e0629 */
[C---:B------:R-:W-:Y:S04]  /*2e190*/  @!P0 LEA R10, P1, R7.reuse, R12, 0x1 ;  /* 0x0000000c070a8211 */ /* 0x040fe800078208ff */
[----:B------:R-:W-:Y:S05]  /*2e1a0*/  @!P0 LEA.HI.X R11, R7, R252, R11, 0x1, P1 ;  /* 0x000000fc070b8211 */ /* 0x000fea00008f0c0b */
[----:B------:R-:W-:Y:S01]  /*2e1b0*/  @!PT LDS RZ, [RZ] ;  /* 0x00000000fffff984 */ /* 0x000fe20000000800 */
[----:B------:R-:W-:Y:S01]  /*2e1c0*/  @!PT LDS RZ, [RZ] ;  /* 0x00000000fffff984 */ /* 0x000fe20000000800 */
[----:B------:R-:W-:Y:S01]  /*2e1d0*/  @!PT LDS RZ, [RZ] ;  /* 0x00000000fffff984 */ /* 0x000fe20000000800 */
[----:B------:R2:W-:Y:S01]  /*2e1e0*/  @!P0 LDGSTS.E.BYPASS.LTC128B.128 [R189+0x8800], [R10.64] ;  /* 0x088000000abd8fae */ /* 0x0005e2000b901d44 */
[----:B------:R-:W-:Y:S03]  /*2e1f0*/  @!P0 IADD3 R7, P1, R0, R52, RZ ;  /* 0x0000003400078210 */ /* 0x000fe60007f3e0ff */
[----:B------:R1:W-:Y:S02]  /*2e200*/  @P0 STS.128 [R189+0x9000], RZ ;  /* 0x009000ffbd000388 */ /* 0x0003e40000000c00 */
[----:B--2---:R-:W-:Y:S01]  /*2e210*/  @!P0 IMAD.X R11, R6, 0x1, R14, P1 ;  /* 0x00000001060b8824 */ /* 0x004fe200008e060e */
[C---:B------:R-:W-:Y:S04]  /*2e220*/  @!P0 LEA R10, P1, R7.reuse, R12, 0x1 ;  /* 0x0000000c070a8211 */ /* 0x040fe800078208ff */
[----:B------:R-:W-:Y:S05]  /*2e230*/  @!P0 LEA.HI.X R11, R7, R252, R11, 0x1, P1 ;  /* 0x000000fc070b8211 */ /* 0x000fea00008f0c0b */
[----:B------:R-:W-:Y:S01]  /*2e240*/  @!PT LDS RZ, [RZ] ;  /* 0x00000000fffff984 */ /* 0x000fe20000000800 */
[----:B------:R-:W-:Y:S01]  /*2e250*/  @!PT LDS RZ, [RZ] ;  /* 0x00000000fffff984 */ /* 0x000fe20000000800 */
[----:B------:R-:W-:Y:S01]  /*2e260*/  @!PT LDS RZ, [RZ] ;  /* 0x00000000fffff984 */ /* 0x000fe20000000800 */
[----:B------:R1:W-:Y:S04]  /*2e270*/  @!P0 LDGSTS.E.BYPASS.LTC128B.128 [R189+0x9000], [R10.64] ;  /* 0x090000000abd8fae */ /* 0x0003e8000b901d44 */
[----:B------:R1:W-:Y:S01]  /*2e280*/  @P0 STS.128 [R189+0x9800], RZ ;  /* 0x009800ffbd000388 */ /* 0x0003e20000000c00 */
[----:B---3--:R-:W-:Y:S05]  /*2e290*/  @!P0 IADD3 R0, P1, R0, R50, RZ ;  /* 0x0000003200008210 */ /* 0x008fea0007f3e0ff */
[----:B------:R-:W-:Y:S01]  /*2e2a0*/  @!P0 IMAD.X R7, R6, 0x1, R13, P1 ;  /* 0x0000000106078824 */ /* 0x000fe200008e060d */
[C---:B------:R-:W-:Y:S04]  /*2e2b0*/  @!P0 LEA R6, P1, R0.reuse, R12, 0x1 ;  /* 0x0000000c00068211 */ /* 0x040fe800078208ff */
[----:B------:R-:W-:Y:S01]  /*2e2c0*/  @!P0 LEA.HI.X R7, R0, R252, R7, 0x1, P1 ;  /* 0x000000fc00078211 */ /* 0x000fe200008f0c07 */
[----:B------:R-:W-:Y:S04]  /*2e2d0*/  IMAD.MOV.U32 R252, RZ, RZ, R9 ;  /* 0x000000fffffc7224 */ /* 0x000fe800078e0009 */
[----:B------:R-:W-:Y:S01]  /*2e2e0*/  @!PT LDS RZ, [RZ] ;  /* 0x00000000fffff984 */ /* 0x000fe20000000800 */
[----:B------:R-:W-:Y:S01]  /*2e2f0*/  @!PT LDS RZ, [RZ] ;  /* 0x00000000fffff984 */ /* 0x000fe20000000800 */
[----:B------:R-:W-:Y:S01]  /*2e300*/  @!PT LDS RZ, [RZ] ;  /* 0x00000000fffff984 */ /* 0x000fe20000000800 */
[----:B------:R1:W-:Y:S04]  /*2e310*/  @!P0 LDGSTS.E.BYPASS.LTC128B.128 [R189+0x9800], [R6.64] ;  /* 0x0980000006bd8fae */ /* 0x0003e8000b901d44 */
[----:B------:R-:W0:Y:S02]  /*2e320*/  LDGDEPBAR ;  /* 0x00000000000079af */ /* 0x000e240000000000 */
.L_x_3451:
[----:B--234-:R-:W-:Y:S05]  /*2e330*/  BSYNC B1 ;  /* 0x0000000000017941 */ /* 0x01cfea0003800000 */
.L_x_3450:
[----:B------:R-:W2:Y:S01]  /*2e340*/  S2R R0, SR_TID.X ;  /* 0x0000000000007919 */ /* 0x000ea20000002100 */
[----:B-1----:R-:W-:Y:S07]  /*2e350*/  IADD3 R6, R83, -0x1, RZ ;  /* 0xffffffff53067810 */ /* 0x002fee0007ffe0ff */
[----:B------:R1:W3:Y:S04]  /*2e360*/  LD.E R3, [R2.64+0xdc] ;  /* 0x0000dc0402037980 */ /* 0x0002e8000c101900 */
[----:B------:R-:W4:Y:S01]  /*2e370*/  LDL.LU R86, [R1+0x10] ;  /* 0x0000100001567983 */ /* 0x000f220000300800 */
[----:B--2---:R-:W-:Y:S04]  /*2e380*/  SHF.L.U32 R0, R0, 0x1, RZ ;  /* 0x0000000100007819 */ /* 0x004fe800000006ff */
[----:B------:R-:W-:Y:S04]  /*2e390*/  LOP3.LUT R0, R0, 0x6, RZ, 0xc0, !PT ;  /* 0x0000000600007812 */ /* 0x000fe800078ec0ff */
[----:B------:R-:W-:Y:S04]  /*2e3a0*/  LEA R0, R6, R0, 0x8 ;  /* 0x0000000006007211 */ /* 0x000fe800078e40ff */
[----:B-1----:R-:W1:Y:S02]  /*2e3b0*/  I2F R2, R0 ;  /* 0x0000000000027306 */ /* 0x002e640000201400 */
[CC--:B-1----:R-:W-:Y:S02]  /*2e3c0*/  FFMA.FTZ R69, R132.reuse, R2.reuse, R236 ;  /* 0x0000000284457223 */ /* 0x0c2fe400000100ec */
[----:B------:R-:W-:Y:S01]  /*2e3d0*/  FFMA.FTZ R41, R132, R2, R213 ;  /* 0x0000000284297223 */ /* 0x000fe200000100d5 */
[----:B------:R-:W-:Y:S06]  /*2e3e0*/  IADD3 R2, R0, 0x1, RZ ;  /* 0x0000000100027810 */ /* 0x000fec0007ffe0ff */
[----:B------:R-:W1:Y:S02]  /*2e3f0*/  I2F R2, R2 ;  /* 0x0000000200027306 */ /* 0x000e640000201400 */
[C---:B-1----:R-:W-:Y:S01]  /*2e400*/  FFMA.FTZ R72, R132.reuse, R2, R247 ;  /* 0x0000000284487223 */ /* 0x042fe200000100f7 */
[----:B------:R-:W-:Y:S01]  /*2e410*/  MOV R247, R6 ;  /* 0x0000000600f77202 */ /* 0x000fe20000000f00 */
[----:B------:R-:W-:Y:S01]  /*2e420*/  FFMA.FTZ R7, R132, R2, R225 ;  /* 0x0000000284077223 */ /* 0x000fe200000100e1 */
[----:B------:R-:W-:Y:S06]  /*2e430*/  IADD3 R2, R0, 0x8, RZ ;  /* 0x0000000800027810 */ /* 0x000fec0007ffe0ff */
[----:B------:R-:W1:Y:S02]  /*2e440*/  I2F R2, R2 ;  /* 0x0000000200027306 */ /* 0x000e640000201400 */
[CC--:B-1----:R-:W-:Y:S02]  /*2e450*/  FFMA.FTZ R71, R132.reuse, R2.reuse, R235 ;  /* 0x0000000284477223 */ /* 0x0c2fe400000100eb */
        /* <DEDUP_REMOVED lines=314> */
[C---:B---3--:R-:W-:Y:S02]  /*2f800*/  FMUL.FTZ R6, R3.reuse, R2 ;  /* 0x0000000203067220 */ /* 0x048fe40000410000 */
[----:B------:R-:W-:Y:S03]  /*2f810*/  FADD.FTZ R0, -R2, R133 ;  /* 0x0000008502007221 */ /* 0x000fe60000010100 */
[----:B------:R-:W-:Y:S01]  /*2f820*/  FSEL R6, R6, RZ, P0 ;  /* 0x000000ff06067208 */ /* 0x000fe20000000000 */
[----:B------:R-:W-:Y:S04]  /*2f830*/  FMUL.FTZ R0, R3, R0 ;  /* 0x0000000003007220 */ /* 0x000fe80000410000 */
[-CC-:B------:R-:W-:Y:S01]  /*2f840*/  FFMA.FTZ R133, R36, R3.reuse, -R6.reuse ;  /* 0x0000000324857223 */ /* 0x180fe20000010806 */
[----:B------:R-:W-:Y:S01]  /*2f850*/  FMNMX.FTZ R36, R69, R136, !PT ;  /* 0x0000008845247209 */ /* 0x000fe20007810000 */
[----:B------:R-:W1:Y:S01]  /*2f860*/  MUFU.EX2 R0, R0 ;  /* 0x0000000000007308 */ /* 0x000e620000000800 */
        /* <DEDUP_REMOVED lines=12> */
[----:B------:R-:W-:Y:S01]  /*2f930*/  LDSM.16.MT88.4 R44, [R139+0xa000] ;  /* 0x00a000008b2c783b */ /* 0x000fe20000004200 */
[----:B------:R-:W-:Y:S01]  /*2f940*/  FMNMX.FTZ R36, R73, R36, !PT ;  /* 0x0000002449247209 */ /* 0x000fe20007810000 */
[----:B------:R2:W-:Y:S01]  /*2f950*/  MUFU.EX2 R4, R7 ;  /* 0x0000000700047308 */ /* 0x0005e20000000800 */
[-CC-:B------:R-:W-:Y:S02]  /*2f960*/  FFMA.FTZ R63, R63, R3.reuse, -R6.reuse ;  /* 0x000000033f3f7223 */ /* 0x180fe40000010806 */
        /* <DEDUP_REMOVED lines=35> */
[----:B-1----:R-:W-:Y:S01]  /*2fba0*/  FMUL.FTZ R22, R0, R154 ;  /* 0x0000009a00167220 */ /* 0x002fe20000410000 */
[----:B------:R-:W-:Y:S01]  /*2fbb0*/  FMNMX.FTZ R36, R106, R36, !PT ;  /* 0x000000246a247209 */ /* 0x000fe20007810000 */
[--C-:B------:R-:W-:Y:S01]  /*2fbc0*/  FFMA.FTZ R233, R19, R3, -R6.reuse ;  /* 0x0000000313e97223 */ /* 0x100fe20000010806 */
[----:B------:R-:W3:Y:S01]  /*2fbd0*/  LDL.LU R154, [R1+0x14] ;  /* 0x00001400019a7983 */ /* 0x000ee20000300800 */
[----:B------:R-:W-:Y:S01]  /*2fbe0*/  FMUL.FTZ R19, R0, R159 ;  /* 0x0000009f00137220 */ /* 0x000fe20000410000 */
[----:B------:R-:W-:Y:S01]  /*2fbf0*/  FMNMX.FTZ R36, R107, R36, !PT ;  /* 0x000000246b247209 */ /* 0x000fe20007810000 */
[----:B------:R-:W-:Y:S01]  /*2fc00*/  MUFU.EX2 R55, R60 ;  /* 0x0000003c00377308 */ /* 0x000fe20000000800 */
[-CC-:B------:R-:W-:Y:S02]  /*2fc10*/  FFMA.FTZ R234, R18, R3.reuse, -R6.reuse ;  /* 0x0000000312ea7223 */ /* 0x180fe40000010806 */
[----:B------:R-:W-:Y:S01]  /*2fc20*/  FMNMX.FTZ R36, R226, R36, !PT ;  /* 0x00000024e2247209 */ /* 0x000fe20007810000 */
[----:B------:R-:W-:Y:S02]  /*2fc30*/  FMUL.FTZ R18, R0, R158 ;  /* 0x0000009e00127220 */ /* 0x000fe40000410000 */
[-CC-:B------:R-:W-:Y:S01]  /*2fc40*/  FFMA.FTZ R235, R17, R3.reuse, -R6.reuse ;  /* 0x0000000311eb7223 */ /* 0x180fe20000010806 */
[----:B------:R-:W-:Y:S01]  /*2fc50*/  FMNMX.FTZ R36, R114, R36, !PT ;  /* 0x0000002472247209 */ /* 0x000fe20007810000 */
[-CC-:B------:R-:W-:Y:S02]  /*2fc60*/  FFMA.FTZ R236, R16, R3.reuse, -R6.reuse ;  /* 0x0000000310ec7223 */ /* 0x180fe40000010806 */
[----:B------:R-:W-:Y:S01]  /*2fc70*/  MUFU.EX2 R56, R59 ;  /* 0x0000003b00387308 */ /* 0x000fe20000000800 */
[----:B------:R-:W-:Y:S01]  /*2fc80*/  FMNMX.FTZ R36, R214, R36, !PT ;  /* 0x00000024d6247209 */ /* 0x000fe20007810000 */
[--C-:B------:R-:W-:Y:S02]  /*2fc90*/  FFMA.FTZ R241, R11, R3, -R6.reuse ;  /* 0x000000030bf17223 */ /* 0x100fe40000010806 */
[----:B------:R-:W-:Y:S01]  /*2fca0*/  FMUL.FTZ R11, R0, R167 ;  /* 0x000000a7000b7220 */ /* 0x000fe20000410000 */
[----:B------:R-:W-:Y:S01]  /*2fcb0*/  FMNMX.FTZ R36, R215, R36, !PT ;  /* 0x00000024d7247209 */ /* 0x000fe20007810000 */
[-CC-:B------:R-:W-:Y:S02]  /*2fcc0*/  FFMA.FTZ R242, R10, R3.reuse, -R6.reuse ;  /* 0x000000030af27223 */ /* 0x180fe40000010806 */
[----:B------:R-:W-:Y:S01]  /*2fcd0*/  FMUL.FTZ R10, R0, R166 ;  /* 0x000000a6000a7220 */ /* 0x000fe20000410000 */
[----:B------:R-:W-:Y:S01]  /*2fce0*/  FMNMX.FTZ R36, R200, R36, !PT ;  /* 0x00000024c8247209 */ /* 0x000fe20007810000 */
[----:B------:R-:W-:Y:S01]  /*2fcf0*/  MUFU.EX2 R58, R58 ;  /* 0x0000003a003a7308 */ /* 0x000fe20000000800 */
[--C-:B------:R-:W-:Y:S02]  /*2fd00*/  FFMA.FTZ R243, R9, R3, -R6.reuse ;  /* 0x0000000309f37223 */ /* 0x100fe40000010806 */
[----:B------:R-:W-:Y:S01]  /*2fd10*/  FMNMX.FTZ R36, R202, R36, !PT ;  /* 0x00000024ca247209 */ /* 0x000fe20007810000 */
[C---:B--2---:R-:W-:Y:S02]  /*2fd20*/  FMUL.FTZ R7, R0.reuse, R171 ;  /* 0x000000ab00077220 */ /* 0x044fe40000410000 */
        /* <DEDUP_REMOVED lines=21> */
[----:B------:R-:W-:Y:S01]  /*2fe80*/  FMUL.FTZ R34, R0, R142 ;  /* 0x0000008e00227220 */ /* 0x000fe20000410000 */
[----:B------:R-:W-:Y:S01]  /*2fe90*/  FMNMX.FTZ R36, R179, R36, !PT ;  /* 0x00000024b3247209 */ /* 0x000fe20007810000 */
[-CC-:B------:R-:W-:Y:S02]  /*2fea0*/  FFMA.FTZ R206, R33, R3.reuse, -R6.reuse ;  /* 0x0000000321ce7223 */ /* 0x180fe40000010806 */
[-CC-:B------:R-:W-:Y:S01]  /*2feb0*/  FFMA.FTZ R209, R32, R3.reuse, -R6.reuse ;  /* 0x0000000320d17223 */ /* 0x180fe20000010806 */
[----:B------:R-:W-:Y:S01]  /*2fec0*/  FMNMX.FTZ R36, R176, R36, !PT ;  /* 0x00000024b0247209 */ /* 0x000fe20007810000 */
[----:B------:R-:W-:Y:S01]  /*2fed0*/  MUFU.EX2 R49, R68 ;  /* 0x0000004400317308 */ /* 0x000fe20000000800 */
[--C-:B------:R-:W-:Y:S02]  /*2fee0*/  FFMA.FTZ R210, R31, R3, -R6.reuse ;  /* 0x000000031fd27223 */ /* 0x100fe40000010806 */
[----:B------:R-:W-:Y:S01]  /*2fef0*/  FMNMX.FTZ R36, R177, R36, !PT ;  /* 0x00000024b1247209 */ /* 0x000fe20007810000 */
[----:B------:R-:W-:Y:S02]  /*2ff00*/  FMUL.FTZ R31, R0, R147 ;  /* 0x00000093001f7220 */ /* 0x000fe40000410000 */
[-CC-:B------:R-:W-:Y:S01]  /*2ff10*/  FFMA.FTZ R211, R30, R3.reuse, -R6.reuse ;  /* 0x000000031ed37223 */ /* 0x180fe20000010806 */
[----:B------:R-:W-:Y:S01]  /*2ff20*/  FMNMX.FTZ R36, R174, R36, !PT ;  /* 0x00000024ae247209 */ /* 0x000fe20007810000 */
[----:B------:R-:W-:Y:S02]  /*2ff30*/  FMUL.FTZ R30, R0, R146 ;  /* 0x00000092001e7220 */ /* 0x000fe40000410000 */
[----:B------:R-:W1:Y:S01]  /*2ff40*/  MUFU.EX2 R39, R64 ;  /* 0x0000004000277308 */ /* 0x000e620000000800 */
[----:B------:R-:W-:Y:S01]  /*2ff50*/  FMNMX.FTZ R36, R175, R36, !PT ;  /* 0x00000024af247209 */ /* 0x000fe20007810000 */
[-CC-:B------:R-:W-:Y:S02]  /*2ff60*/  FFMA.FTZ R218, R29, R3.reuse, -R6.reuse ;  /* 0x000000031dda7223 */ /* 0x180fe40000010806 */
[-CC-:B------:R-:W-:Y:S01]  /*2ff70*/  FFMA.FTZ R219, R28, R3.reuse, -R6.reuse ;  /* 0x000000031cdb7223 */ /* 0x180fe20000010806 */
[----:B------:R-:W-:Y:S01]  /*2ff80*/  FMNMX.FTZ R36, R172, R36, !PT ;  /* 0x00000024ac247209 */ /* 0x000fe20007810000 */
[--C-:B------:R-:W-:Y:S02]  /*2ff90*/  FFMA.FTZ R220, R27, R3, -R6.reuse ;  /* 0x000000031bdc7223 */ /* 0x100fe40000010806 */
        /* <DEDUP_REMOVED lines=14> */
[--C-:B------:R-:W-:Y:S01]  /*30080*/  FFMA.FTZ R231, R21, R3, -R6.reuse ;  /* 0x0000000315e77223 */ /* 0x100fe20000010806 */
[----:B-1----:R-:W-:Y:S01]  /*30090*/  F2FP.BF16.PACK_AB R51, R54, R39 ;  /* 0x000000273633723e */ /* 0x002fe200000010ff */
        /* <DEDUP_REMOVED lines=9> */
[----:B------:R-:W-:Y:S01]  /*30130*/  MUFU.EX2 R64, R105 ;  /* 0x0000006900407308 */ /* 0x000fe20000000800 */
[----:B------:R-:W-:Y:S01]  /*30140*/  FMNMX.FTZ R36, R208, R36, !PT ;  /* 0x00000024d0247209 */ /* 0x000fe20007810000 */
[-CC-:B------:R-:W-:Y:S02]  /*30150*/  FFMA.FTZ R239, R13, R3.reuse, -R6.reuse ;  /* 0x000000030def7223 */ /* 0x180fe40000010806 */
[-CC-:B------:R-:W-:Y:S01]  /*30160*/  FFMA.FTZ R240, R12, R3.reuse, -R6.reuse ;  /* 0x000000030cf07223 */ /* 0x180fe20000010806 */
[----:B------:R-:W-:Y:S01]  /*30170*/  FMNMX.FTZ R36, R212, R36, !PT ;  /* 0x00000024d4247209 */ /* 0x000fe20007810000 */
[-CC-:B------:R-:W-:Y:S02]  /*30180*/  FFMA.FTZ R244, R8, R3.reuse, -R6.reuse ;  /* 0x0000000308f47223 */ /* 0x180fe40000010806 */
[----:B------:R-:W-:Y:S01]  /*30190*/  FFMA.FTZ R245, R5, R3, -R6 ;  /* 0x0000000305f57223 */ /* 0x000fe20000010806 */
[----:B------:R-:W-:Y:S01]  /*301a0*/  FMNMX.FTZ R36, R213, R36, !PT ;  /* 0x00000024d5247209 */ /* 0x000fe20007810000 */
[----:B------:R-:W-:Y:S01]  /*301b0*/  MUFU.EX2 R68, R100 ;  /* 0x0000006400447308 */ /* 0x000fe20000000800 */
[C---:B------:R-:W-:Y:S01]  /*301c0*/  FMUL.FTZ R6, R0.reuse, R170 ;  /* 0x000000aa00067220 */ /* 0x040fe20000410000 */
[----:B------:R-:W-:Y:S01]  /*301d0*/  MOV R170, R83 ;  /* 0x0000005300aa7202 */ /* 0x000fe20000000f00 */
[----:B----4-:R-:W-:Y:S01]  /*301e0*/  FFMA.FTZ R0, R0, R86, R41 ;  /* 0x0000005600007223 */ /* 0x010fe20000010029 */
[----:B------:R-:W-:Y:S02]  /*301f0*/  FMNMX.FTZ R36, R216, R36, !PT ;  /* 0x00000024d8247209 */ /* 0x000fe40007810000 */
[C---:B------:R-:W-:Y:S01]  /*30200*/  F2FP.BF16.PACK_AB R41, R4.reuse, R41 ;  /* 0x000000290429723e */ /* 0x040fe200000010ff */
[----:B------:R-:W-:Y:S01]  /*30210*/  FADD.FTZ R5, R4, R0 ;  /* 0x0000000004057221 */ /* 0x000fe20000010000 */
[----:B------:R-:W-:Y:S02]  /*30220*/  FMNMX.FTZ R36, R217, R36, !PT ;  /* 0x00000024d9247209 */ /* 0x000fe40007810000 */
[----:B------:R-:W1:Y:S01]  /*30230*/  MUFU.EX2 R4, R67 ;  /* 0x0000004300047308 */ /* 0x000e620000000800 */
[----:B------:R-:W-:Y:S01]  /*30240*/  FADD.FTZ R5, R43, R5 ;  /* 0x000000052b057221 */ /* 0x000fe20000010000 */
[----:B------:R-:W-:Y:S04]  /*30250*/  FMNMX.FTZ R36, R221, R36, !PT ;  /* 0x00000024dd247209 */ /* 0x000fe80007810000 */
[----:B------:R-:W-:Y:S04]  /*30260*/  FMNMX.FTZ R36, R222, R36, !PT ;  /* 0x00000024de247209 */ /* 0x000fe80007810000 */
[----:B------:R-:W-:Y:S01]  /*30270*/  MUFU.EX2 R67, R101 ;  /* 0x0000006500437308 */ /* 0x000fe20000000800 */
[----:B------:R-:W-:Y:S04]  /*30280*/  FMNMX.FTZ R36, R223, R36, !PT ;  /* 0x00000024df247209 */ /* 0x000fe80007810000 */
[----:B------:R-:W-:Y:S04]  /*30290*/  FMNMX.FTZ R36, R225, R36, !PT ;  /* 0x00000024e1247209 */ /* 0x000fe80007810000 */
[----:B------:R-:W-:Y:S01]  /*302a0*/  FMNMX.FTZ R36, R116, R36, !PT ;  /* 0x0000002474247209 */ /* 0x000fe20007810000 */
[----:B------:R-:W-:Y:S03]  /*302b0*/  MUFU.EX2 R151, R126 ;  /* 0x0000007e00977308 */ /* 0x000fe60000000800 */
[----:B------:R-:W-:Y:S01]  /*302c0*/  FMNMX.FTZ R36, R117, R36, !PT ;  /* 0x0000002475247209 */ /* 0x000fe20007810000 */
[C---:B-1----:R-:W-:Y:S01]  /*302d0*/  FADD.FTZ R8, R4.reuse, R5 ;  /* 0x0000000504087221 */ /* 0x042fe20000010000 */
[----:B------:R-:W-:Y:S02]  /*302e0*/  F2FP.BF16.PACK_AB R43, R4, R43 ;  /* 0x0000002b042b723e */ /* 0x000fe400000010ff */
        /* <DEDUP_REMOVED lines=8> */
[----:B------:R-:W-:Y:S02]  /*30370*/  MUFU.EX2 R150, R131 ;  /* 0x0000008300967308 */ /* 0x000fe40000000800 */
[----:B------:R-:W1:Y:S08]  /*30380*/  SHFL.BFLY PT, R0, R36, 0x2, 0x1f ;  /* 0x0c401f0024007f89 */ /* 0x000e7000000e0000 */
[----:B------:R-:W-:Y:S10]  /*30390*/  MUFU.EX2 R105, R108 ;  /* 0x0000006c00697308 */ /* 0x000ff40000000800 */
[----:B------:R-:W-:Y:S01]  /*303a0*/  MUFU.EX2 R147, R119 ;  /* 0x0000007700937308 */ /* 0x000fe20000000800 */
[----:B-1----:R-:W-:Y:S09]  /*303b0*/  FMNMX.FTZ R36, R36, R0, !PT ;  /* 0x0000000024247209 */ /* 0x002ff20007810000 */
[----:B------:R-:W-:Y:S01]  /*303c0*/  MUFU.EX2 R130, R130 ;  /* 0x0000008200827308 */ /* 0x000fe20000000800 */
[----:B------:R-:W1:Y:S09]  /*303d0*/  SHFL.BFLY PT, R0, R36, 0x1, 0x1f ;  /* 0x0c201f0024007f89 */ /* 0x000e7200000e0000 */
[----:B------:R-:W-:Y:S10]  /*303e0*/  MUFU.EX2 R119, R210 ;  /* 0x000000d200777308 */ /* 0x000ff40000000800 */
[----:B------:R-:W-:Y:S01]  /*303f0*/  MUFU.EX2 R101, R220 ;  /* 0x000000dc00657308 */ /* 0x000fe20000000800 */
[----:B-1----:R-:W-:Y:S04]  /*30400*/  FMNMX.FTZ R36, R36, R0, !PT ;  /* 0x0000000024247209 */ /* 0x002fe80007810000 */
[C---:B------:R-:W-:Y:S01]  /*30410*/  FSETP.NEU.FTZ.AND P0, PT, R36.reuse, -INF , PT ;  /* 0xff8000002400780b */ /* 0x040fe20003f1d000 */
[C---:B------:R-:W-:Y:S04]  /*30420*/  FMUL.FTZ R38, R3.reuse, R36 ;  /* 0x0000002403267220 */ /* 0x040fe80000410000 */
[----:B------:R-:W-:Y:S01]  /*30430*/  MUFU.EX2 R100, R224 ;  /* 0x000000e000647308 */ /* 0x000fe20000000800 */
[----:B------:R-:W-:Y:S01]  /*30440*/  FADD.FTZ R0, -R36, R136 ;  /* 0x0000008824007221 */ /* 0x000fe20000010100 */
[----:B------:R-:W-:Y:S03]  /*30450*/  FSEL R38, R38, RZ, P0 ;  /* 0x000000ff26267208 */ /* 0x000fe60000000000 */
[----:B------:R-:W-:Y:S02]  /*30460*/  FMUL.FTZ R0, R3, R0 ;  /* 0x0000000003007220 */ /* 0x000fe40000410000 */
[-CC-:B------:R-:W-:Y:S03]  /*30470*/  FFMA.FTZ R5, R69, R3.reuse, -R38.reuse ;  /* 0x0000000345057223 */ /* 0x180fe60000010826 */
[----:B------:R-:W-:Y:S01]  /*30480*/  MUFU.EX2 R91, R230 ;  /* 0x000000e6005b7308 */ /* 0x000fe20000000800 */
[-CC-:B------:R-:W-:Y:S02]  /*30490*/  FFMA.FTZ R32, R75, R3.reuse, -R38.reuse ;  /* 0x000000034b207223 */ /* 0x180fe40000010826 */
[-CC-:B------:R-:W-:Y:S07]  /*304a0*/  FFMA.FTZ R37, R74, R3.reuse, -R38.reuse ;  /* 0x000000034a257223 */ /* 0x180fee0000010826 */
[----:B------:R1:W-:Y:S10]  /*304b0*/  MUFU.EX2 R77, R5 ;  /* 0x00000005004d7308 */ /* 0x0003f40000000800 */
[----:B------:R-:W2:Y:S10]  /*304c0*/  MUFU.EX2 R0, R0 ;  /* 0x0000000000007308 */ /* 0x000eb40000000800 */
[----:B------:R-:W-:Y:S01]  /*304d0*/  MUFU.EX2 R83, R37 ;  /* 0x0000002500537308 */ /* 0x000fe20000000800 */
[--C-:B-1----:R-:W-:Y:S09]  /*304e0*/  FFMA.FTZ R5, R72, R3, -R38.reuse ;  /* 0x0000000348057223 */ /* 0x102ff20000010826 */
[----:B------:R1:W4:Y:S01]  /*304f0*/  MUFU.EX2 R85, R5 ;  /* 0x0000000500557308 */ /* 0x0003220000000800 */
[C---:B--2---:R-:W-:Y:S02]  /*30500*/  FMUL.FTZ R9, R0.reuse, R165 ;  /* 0x000000a500097220 */ /* 0x044fe40000410000 */
[C---:B------:R-:W-:Y:S02]  /*30510*/  FMUL.FTZ R12, R0.reuse, R160 ;  /* 0x000000a0000c7220 */ /* 0x040fe40000410000 */
[C---:B------:R-:W-:Y:S02]  /*30520*/  FMUL.FTZ R13, R0.reuse, R161 ;  /* 0x000000a1000d7220 */ /* 0x040fe40000410000 */
[C---:B------:R-:W-:Y:S03]  /*30530*/  FMUL.FTZ R16, R0.reuse, R156 ;  /* 0x0000009c00107220 */ /* 0x040fe60000410000 */
[----:B------:R-:W-:Y:S01]  /*30540*/  MUFU.EX2 R69, R113 ;  /* 0x0000007100457308 */ /* 0x000fe20000000800 */
[C---:B------:R-:W-:Y:S02]  /*30550*/  FMUL.FTZ R17, R0.reuse, R157 ;  /* 0x0000009d00117220 */ /* 0x040fe40000410000 */
[C---:B------:R-:W-:Y:S01]  /*30560*/  FMUL.FTZ R20, R0.reuse, R152 ;  /* 0x0000009800147220 */ /* 0x040fe20000410000 */
[----:B------:R-:W-:Y:S01]  /*30570*/  LDSM.16.MT88.4 R156, [R182+0x11800] ;  /* 0x01180000b69c783b */ /* 0x000fe20000004200 */
[C---:B------:R-:W-:Y:S02]  /*30580*/  FMUL.FTZ R21, R0.reuse, R153 ;  /* 0x0000009900157220 */ /* 0x040fe40000410000 */
[C---:B------:R-:W-:Y:S02]  /*30590*/  FMUL.FTZ R24, R0.reuse, R148 ;  /* 0x0000009400187220 */ /* 0x040fe40000410000 */
[C---:B------:R-:W-:Y:S01]  /*305a0*/  FMUL.FTZ R25, R0.reuse, R149 ;  /* 0x0000009500197220 */ /* 0x040fe20000410000 */
[----:B------:R-:W-:Y:S01]  /*305b0*/  MUFU.EX2 R148, R115 ;  /* 0x0000007300947308 */ /* 0x000fe20000000800 */
[C---:B------:R-:W-:Y:S02]  /*305c0*/  FMUL.FTZ R28, R0.reuse, R144 ;  /* 0x00000090001c7220 */ /* 0x040fe40000410000 */
[--C-:B-1----:R-:W-:Y:S01]  /*305d0*/  FFMA.FTZ R5, R71, R3, -R38.reuse ;  /* 0x0000000347057223 */ /* 0x102fe20000010826 */
[----:B----4-:R-:W-:Y:S01]  /*305e0*/  F2FP.BF16.PACK_AB R40, R85, R77 ;  /* 0x0000004d5528723e */ /* 0x010fe200000010ff */
[C---:B------:R-:W-:Y:S02]  /*305f0*/  FMUL.FTZ R29, R0.reuse, R145 ;  /* 0x00000091001d7220 */ /* 0x040fe40000410000 */
[----:B------:R-:W-:Y:S02]  /*30600*/  FMUL.FTZ R33, R0, R141 ;  /* 0x0000008d00217220 */ /* 0x000fe40000410000 */
[-CC-:B------:R-:W-:Y:S01]  /*30610*/  FFMA.FTZ R37, R76, R3.reuse, -R38.reuse ;  /* 0x000000034c257223 */ /* 0x180fe20000010826 */
[----:B------:R1:W-:Y:S10]  /*30620*/  MUFU.EX2 R86, R5 ;  /* 0x0000000500567308 */ /* 0x0003f40000000800 */
[----:B------:R2:W-:Y:S10]  /*30630*/  MUFU.EX2 R71, R32 ;  /* 0x0000002000477308 */ /* 0x0005f40000000800 */
[----:B------:R-:W4:Y:S01]  /*30640*/  MUFU.EX2 R84, R37 ;  /* 0x0000002500547308 */ /* 0x000f220000000800 */
[-CC-:B-1----:R-:W-:Y:S09]  /*30650*/  FFMA.FTZ R5, R70, R3.reuse, -R38.reuse ;  /* 0x0000000346057223 */ /* 0x182ff20000010826 */
[----:B------:R1:W5:Y:S01]  /*30660*/  MUFU.EX2 R88, R5 ;  /* 0x0000000500587308 */ /* 0x0003620000000800 */
[--C-:B--2---:R-:W-:Y:S09]  /*30670*/  FFMA.FTZ R32, R73, R3, -R38.reuse ;  /* 0x0000000349207223 */ /* 0x104ff20000010826 */
[----:B------:R-:W2:Y:S01]  /*30680*/  MUFU.EX2 R87, R32 ;  /* 0x0000002000577308 */ /* 0x000ea20000000800 */
[----:B----4-:R-:W-:Y:S01]  /*30690*/  F2FP.BF16.PACK_AB R50, R84, R83 ;  /* 0x000000535432723e */ /* 0x010fe200000010ff */
[----:B------:R-:W-:Y:S08]  /*306a0*/  FFMA.FTZ R37, R81, R3, -R38 ;  /* 0x0000000351257223 */ /* 0x000ff00000010826 */
[----:B------:R4:W-:Y:S01]  /*306b0*/  MUFU.EX2 R72, R37 ;  /* 0x0000002500487308 */ /* 0x0009e20000000800 */
[----:B-1----:R-:W-:Y:S01]  /*306c0*/  FADD.FTZ R5, R49, R8 ;  /* 0x0000000831057221 */ /* 0x002fe20000010000 */
[----:B------:R-:W-:Y:S01]  /*306d0*/  F2FP.BF16.PACK_AB R49, R4, R49 ;  /* 0x000000310431723e */ /* 0x000fe200000010ff */
[----:B------:R-:W-:Y:S01]  /*306e0*/  FMUL.FTZ R8, R0, R164 ;  /* 0x000000a400087220 */ /* 0x000fe20000410000 */
[----:B-----5:R-:W-:Y:S01]  /*306f0*/  F2FP.BF16.PACK_AB R42, R88, R86 ;  /* 0x00000056582a723e */ /* 0x020fe200000010ff */
[----:B------:R-:W-:Y:S01]  /*30700*/  FADD.FTZ R61, R4, R5 ;  /* 0x00000005043d7221 */ /* 0x000fe20000010000 */
[----:B------:R-:W-:Y:S01]  /*30710*/  LDSM.16.MT88.4 R164, [R139+0x11800] ;  /* 0x011800008ba4783b */ /* 0x000fe20000004200 */
[C---:B------:R-:W-:Y:S03]  /*30720*/  FMUL.FTZ R4, R0.reuse, R168 ;  /* 0x000000a800047220 */ /* 0x040fe60000410000 */
[----:B------:R-:W-:Y:S01]  /*30730*/  MUFU.EX2 R144, R122 ;  /* 0x0000007a00907308 */ /* 0x000fe20000000800 */
[C---:B------:R-:W-:Y:S01]  /*30740*/  FMUL.FTZ R5, R0.reuse, R169 ;  /* 0x000000a900057220 */ /* 0x040fe20000410000 */
[----:B--2---:R-:W-:Y:S01]  /*30750*/  F2FP.BF16.PACK_AB R48, R87, R71 ;  /* 0x000000475730723e */ /* 0x004fe200000010ff */
[----:B------:R-:W-:Y:S05]  /*30760*/  FMUL.FTZ R32, R0, R140 ;  /* 0x0000008c00207220 */ /* 0x000fea0000410000 */
[C---:B------:R-:W-:Y:S02]  /*30770*/  HMMA.16816.F32.BF16 R4, R40.reuse, R44, R4 ;  /* 0x0000002c2804723c */ /* 0x040fe40000041804 */
[----:B------:R-:W-:Y:S03]  /*30780*/  MUFU.EX2 R152, R127 ;  /* 0x0000007f00987308 */ /* 0x000fe60000000800 */
[-CC-:B----4-:R-:W-:Y:S03]  /*30790*/  FFMA.FTZ R37, R80, R3.reuse, -R38.reuse ;  /* 0x0000000350257223 */ /* 0x190fe60000010826 */
[C---:B------:R-:W-:Y:S01]  /*307a0*/  HMMA.16816.F32.BF16 R8, R40.reuse, R46, R8 ;  /* 0x0000002e2808723c */ /* 0x040fe20000041808 */
[----:B------:R-:W1:Y:S03]  /*307b0*/  LDSM.16.MT88.4 R44, [R182+0xa000] ;  /* 0x00a00000b62c783b */ /* 0x000e660000004200 */
[----:B------:R2:W4:Y:S10]  /*307c0*/  MUFU.EX2 R78, R37 ;  /* 0x00000025004e7308 */ /* 0x0005340000000800 */
[----:B------:R-:W-:Y:S10]  /*307d0*/  MUFU.EX2 R141, R133 ;  /* 0x00000085008d7308 */ /* 0x000ff40000000800 */
[----:B------:R-:W-:Y:S01]  /*307e0*/  MUFU.EX2 R70, R112 ;  /* 0x0000007000467308 */ /* 0x000fe20000000800 */
[-CC-:B--2---:R-:W-:Y:S09]  /*307f0*/  FFMA.FTZ R37, R79, R3.reuse, -R38.reuse ;  /* 0x000000034f257223 */ /* 0x184ff20000010826 */
[----:B------:R2:W-:Y:S01]  /*30800*/  MUFU.EX2 R76, R37 ;  /* 0x00000025004c7308 */ /* 0x0005e20000000800 */
[C---:B-1----:R-:W-:Y:S09]  /*30810*/  HMMA.16816.F32.BF16 R12, R40.reuse, R44, R12 ;  /* 0x0000002c280c723c */ /* 0x042ff2000004180c */
[----:B------:R-:W-:Y:S01]  /*30820*/  MUFU.EX2 R127, R206 ;  /* 0x000000ce007f7308 */ /* 0x000fe20000000800 */
[C---:B------:R-:W-:Y:S01]  /*30830*/  HMMA.16816.F32.BF16 R16, R40.reuse, R46, R16 ;  /* 0x0000002e2810723c */ /* 0x040fe20000041810 */
[----:B------:R-:W1:Y:S08]  /*30840*/  LDSM.16.MT88.4 R44, [R180+0xa000] ;  /* 0x00a00000b42c783b */ /* 0x000e700000004200 */
[----:B------:R-:W-:Y:S03]  /*30850*/  MUFU.EX2 R112, R209 ;  /* 0x000000d100707308 */ /* 0x000fe60000000800 */
[-CC-:B--2---:R-:W-:Y:S07]  /*30860*/  FFMA.FTZ R37, R82, R3.reuse, -R38.reuse ;  /* 0x0000000352257223 */ /* 0x184fee0000010826 */
[----:B------:R2:W5:Y:S10]  /*30870*/  MUFU.EX2 R80, R37 ;  /* 0x0000002500507308 */ /* 0x0005740000000800 */
[----:B------:R-:W-:Y:S01]  /*30880*/  MUFU.EX2 R122, R211 ;  /* 0x000000d3007a7308 */ /* 0x000fe20000000800 */
[-CC-:B--2---:R-:W-:Y:S01]  /*30890*/  FFMA.FTZ R37, R94, R3.reuse, -R38.reuse ;  /* 0x000000035e257223 */ /* 0x184fe20000010826 */
[C---:B-1----:R-:W-:Y:S08]  /*308a0*/  HMMA.16816.F32.BF16 R20, R40.reuse, R44, R20 ;  /* 0x0000002c2814723c */ /* 0x042ff00000041814 */
[----:B------:R-:W-:Y:S01]  /*308b0*/  MUFU.EX2 R94, R227 ;  /* 0x000000e3005e7308 */ /* 0x000fe20000000800 */
[C---:B------:R-:W-:Y:S01]  /*308c0*/  HMMA.16816.F32.BF16 R24, R40.reuse, R46, R24 ;  /* 0x0000002e2818723c */ /* 0x040fe20000041818 */
[----:B------:R-:W1:Y:S08]  /*308d0*/  LDSM.16.MT88.4 R44, [R181+0xa000] ;  /* 0x00a00000b52c783b */ /* 0x000e700000004200 */
[----:B------:R2:W-:Y:S03]  /*308e0*/  MUFU.EX2 R73, R37 ;  /* 0x0000002500497308 */ /* 0x0005e60000000800 */
[-CC-:B--2---:R-:W-:Y:S07]  /*308f0*/  FFMA.FTZ R37, R93, R3.reuse, -R38.reuse ;  /* 0x000000035d257223 */ /* 0x184fee0000010826 */
[----:B------:R-:W-:Y:S10]  /*30900*/  MUFU.EX2 R93, R228 ;  /* 0x000000e4005d7308 */ /* 0x000ff40000000800 */
[----:B------:R2:W2:Y:S01]  /*30910*/  MUFU.EX2 R82, R37 ;  /* 0x0000002500527308 */ /* 0x0004a20000000800 */
[C---:B-1----:R-:W-:Y:S08]  /*30920*/  HMMA.16816.F32.BF16 R28, R40.reuse, R44, R28 ;  /* 0x0000002c281c723c */ /* 0x042ff0000004181c */
[----:B------:R-:W-:Y:S01]  /*30930*/  HMMA.16816.F32.BF16 R32, R40, R46, R32 ;  /* 0x0000002e2820723c */ /* 0x000fe20000041820 */
[----:B------:R-:W1:Y:S08]  /*30940*/  LDSM.16.MT88.4 R40, [R139+0xa800] ;  /* 0x00a800008b28783b */ /* 0x000e700000004200 */
[----:B------:R-:W-:Y:S03]  /*30950*/  LDSM.16.MT88.4 R44, [R139+0xb000] ;  /* 0x00b000008b2c783b */ /* 0x000fe60000004200 */
[-CC-:B--2---:R-:W-:Y:S02]  /*30960*/  FFMA.FTZ R37, R92, R3.reuse, -R38.reuse ;  /* 0x000000035c257223 */ /* 0x184fe40000010826 */
[----:B------:R-:W-:Y:S10]  /*30970*/  MUFU.EX2 R92, R229 ;  /* 0x000000e5005c7308 */ /* 0x000ff40000000800 */
[----:B------:R2:W-:Y:S01]  /*30980*/  MUFU.EX2 R79, R37 ;  /* 0x00000025004f7308 */ /* 0x0005e20000000800 */
[C---:B-1----:R-:W-:Y:S08]  /*30990*/  HMMA.16816.F32.BF16 R4, R48.reuse, R40, R4 ;  /* 0x000000283004723c */ /* 0x042ff00000041804 */
[C---:B------:R-:W-:Y:S01]  /*309a0*/  HMMA.16816.F32.BF16 R8, R48.reuse, R42, R8 ;  /* 0x0000002a3008723c */ /* 0x040fe20000041808 */
[----:B------:R-:W1:Y:S03]  /*309b0*/  LDSM.16.MT88.4 R40, [R182+0xa800] ;  /* 0x00a80000b628783b */ /* 0x000e660000004200 */
[-CC-:B--2---:R-:W-:Y:S04]  /*309c0*/  FFMA.FTZ R37, R95, R3.reuse, -R38.reuse ;  /* 0x000000035f257223 */ /* 0x184fe80000010826 */
[----:B------:R2:W1:Y:S04]  /*309d0*/  MUFU.EX2 R81, R37 ;  /* 0x0000002500517308 */ /* 0x0004680000000800 */
[----:B--2---:R-:W-:Y:S06]  /*309e0*/  FADD.FTZ R37, R39, R61 ;  /* 0x0000003d27257221 */ /* 0x004fec0000010000 */
[----:B------:R-:W2:Y:S01]  /*309f0*/  MUFU.EX2 R61, R99 ;  /* 0x00000063003d7308 */ /* 0x000ea20000000800 */
[----:B------:R-:W-:Y:S02]  /*30a00*/  FADD.FTZ R39, R54, R37 ;  /* 0x0000002536277221 */ /* 0x000fe40000010000 */
[-CC-:B------:R-:W-:Y:S01]  /*30a10*/  FFMA.FTZ R37, R103, R3.reuse, -R38.reuse ;  /* 0x0000000367257223 */ /* 0x180fe20000010826 */
[C---:B-1----:R-:W-:Y:S06]  /*30a20*/  HMMA.16816.F32.BF16 R12, R48.reuse, R40, R12 ;  /* 0x00000028300c723c */ /* 0x042fec000004180c */
[----:B------:R1:W-:Y:S02]  /*30a30*/  MUFU.EX2 R74, R37 ;  /* 0x00000025004a7308 */ /* 0x0003e40000000800 */
[C---:B------:R-:W-:Y:S01]  /*30a40*/  HMMA.16816.F32.BF16 R16, R48.reuse, R42, R16 ;  /* 0x0000002a3010723c */ /* 0x040fe20000041810 */
[----:B------:R-:W2:Y:S07]  /*30a50*/  LDSM.16.MT88.4 R40, [R180+0xa800] ;  /* 0x00a80000b428783b */ /* 0x000eae0000004200 */
[----:B------:R-:W-:Y:S10]  /*30a60*/  MUFU.EX2 R103, R109 ;  /* 0x0000006d00677308 */ /* 0x000ff40000000800 */
[----:B------:R-:W-:Y:S01]  /*30a70*/  MUFU.EX2 R99, R219 ;  /* 0x000000db00637308 */ /* 0x000fe20000000800 */
[-CC-:B-1----:R-:W-:Y:S09]  /*30a80*/  FFMA.FTZ R37, R102, R3.reuse, -R38.reuse ;  /* 0x0000000366257223 */ /* 0x182ff20000010826 */
[----:B------:R1:W1:Y:S10]  /*30a90*/  MUFU.EX2 R118, R37 ;  /* 0x0000002500767308 */ /* 0x0002740000000800 */
[----:B------:R-:W-:Y:S01]  /*30aa0*/  MUFU.EX2 R102, R218 ;  /* 0x000000da00667308 */ /* 0x000fe20000000800 */
[C---:B--2---:R-:W-:Y:S08]  /*30ab0*/  HMMA.16816.F32.BF16 R20, R48.reuse, R40, R20 ;  /* 0x000000283014723c */ /* 0x044ff00000041814 */
[C---:B------:R-:W-:Y:S01]  /*30ac0*/  HMMA.16816.F32.BF16 R24, R48.reuse, R42, R24 ;  /* 0x0000002a3018723c */ /* 0x040fe20000041818 */
[----:B------:R-:W2:Y:S03]  /*30ad0*/  LDSM.16.MT88.4 R40, [R181+0xa800] ;  /* 0x00a80000b528783b */ /* 0x000ea60000004200 */
[-CC-:B-1----:R-:W-:Y:S04]  /*30ae0*/  FFMA.FTZ R37, R106, R3.reuse, -R38.reuse ;  /* 0x000000036a257223 */ /* 0x182fe80000010826 */
[----:B------:R1:W-:Y:S04]  /*30af0*/  MUFU.EX2 R110, R37 ;  /* 0x00000025006e7308 */ /* 0x0003e80000000800 */
[--C-:B-1----:R-:W-:Y:S06]  /*30b00*/  FFMA.FTZ R37, R107, R3, -R38.reuse ;  /* 0x000000036b257223 */ /* 0x102fec0000010826 */
[----:B------:R1:W1:Y:S01]  /*30b10*/  MUFU.EX2 R111, R37 ;  /* 0x00000025006f7308 */ /* 0x0002620000000800 */
[C---:B--2---:R-:W-:Y:S07]  /*30b20*/  HMMA.16816.F32.BF16 R28, R48.reuse, R40, R28 ;  /* 0x00000028301c723c */ /* 0x044fee000004181c */
[C---:B------:R-:W-:Y:S01]  /*30b30*/  F2FP.BF16.PACK_AB R41, R53.reuse, R52 ;  /* 0x000000343529723e */ /* 0x040fe200000010ff */
[----:B------:R-:W-:Y:S01]  /*30b40*/  HMMA.16816.F32.BF16 R32, R48, R42, R32 ;  /* 0x0000002a3020723c */ /* 0x000fe20000041820 */
[----:B------:R-:W-:Y:S03]  /*30b50*/  LDSM.16.MT88.4 R48, [R182+0xc800] ;  /* 0x00c80000b630783b */ /* 0x000fe60000004200 */
[----:B----4-:R-:W-:Y:S03]  /*30b60*/  F2FP.BF16.PACK_AB R40, R78, R72 ;  /* 0x000000484e28723e */ /* 0x010fe600000010ff */
[----:B------:R-:W-:Y:S02]  /*30b70*/  F2FP.BF16.PACK_AB R43, R56, R55 ;  /* 0x00000037382b723e */ /* 0x000fe400000010ff */
[----:B-----5:R-:W-:Y:S03]  /*30b80*/  F2FP.BF16.PACK_AB R42, R80, R76 ;  /* 0x0000004c502a723e */ /* 0x020fe600000010ff */
[----:B-1----:R-:W-:Y:S04]  /*30b90*/  FADD.FTZ R37, R52, R39 ;  /* 0x0000002734257221 */ /* 0x002fe80000010000 */
[C---:B------:R-:W-:Y:S05]  /*30ba0*/  HMMA.16816.F32.BF16 R4, R40.reuse, R44, R4 ;  /* 0x0000002c2804723c */ /* 0x040fea0000041804 */
[----:B------:R-:W-:Y:S02]  /*30bb0*/  FADD.FTZ R39, R53, R37 ;  /* 0x0000002535277221 */ /* 0x000fe40000010000 */
[-CC-:B------:R-:W-:Y:S01]  /*30bc0*/  FFMA.FTZ R37, R226, R3.reuse, -R38.reuse ;  /* 0x00000003e2257223 */ /* 0x180fe20000010826 */
[C---:B------:R-:W-:Y:S01]  /*30bd0*/  HMMA.16816.F32.BF16 R8, R40.reuse, R46, R8 ;  /* 0x0000002e2808723c */ /* 0x040fe20000041808 */
[----:B------:R-:W1:Y:S02]  /*30be0*/  LDSM.16.MT88.4 R44, [R182+0xb000] ;  /* 0x00b00000b62c783b */ /* 0x000e640000004200 */
[----:B------:R2:W-:Y:S01]  /*30bf0*/  MUFU.EX2 R75, R37 ;  /* 0x00000025004b7308 */ /* 0x0005e20000000800 */
[----:B------:R-:W-:Y:S04]  /*30c00*/  MOV R226, R170 ;  /* 0x000000aa00e27202 */ /* 0x000fe80000000f00 */
[----:B------:R-:W-:Y:S01]  /*30c10*/  ISETP.GT.AND P0, PT, R226, 0x1, PT ;  /* 0x00000001e200780c */ /* 0x000fe20003f04270 */
[-CC-:B--2---:R-:W-:Y:S04]  /*30c20*/  FFMA.FTZ R37, R114, R3.reuse, -R38.reuse ;  /* 0x0000000372257223 */ /* 0x184fe80000010826 */
[----:B------:R2:W4:Y:S01]  /*30c30*/  MUFU.EX2 R140, R37 ;  /* 0x00000025008c7308 */ /* 0x0005220000000800 */
[C---:B-1----:R-:W-:Y:S08]  /*30c40*/  HMMA.16816.F32.BF16 R12, R40.reuse, R44, R12 ;  /* 0x0000002c280c723c */ /* 0x042ff0000004180c */
[C---:B------:R-:W-:Y:S01]  /*30c50*/  HMMA.16816.F32.BF16 R16, R40.reuse, R46, R16 ;  /* 0x0000002e2810723c */ /* 0x040fe20000041810 */
[----:B------:R-:W1:Y:S03]  /*30c60*/  LDSM.16.MT88.4 R44, [R180+0xb000] ;  /* 0x00b00000b42c783b */ /* 0x000e660000004200 */
[-CC-:B--2---:R-:W-:Y:S04]  /*30c70*/  FFMA.FTZ R37, R214, R3.reuse, -R38.reuse ;  /* 0x00000003d6257223 */ /* 0x184fe80000010826 */
[----:B------:R2:W-:Y:S04]  /*30c80*/  MUFU.EX2 R114, R37 ;  /* 0x0000002500727308 */ /* 0x0005e80000000800 */
[-CC-:B--2---:R-:W-:Y:S06]  /*30c90*/  FFMA.FTZ R37, R215, R3.reuse, -R38.reuse ;  /* 0x00000003d7257223 */ /* 0x184fec0000010826 */
[----:B------:R2:W5:Y:S01]  /*30ca0*/  MUFU.EX2 R123, R37 ;  /* 0x00000025007b7308 */ /* 0x0005620000000800 */
[C---:B-1----:R-:W-:Y:S08]  /*30cb0*/  HMMA.16816.F32.BF16 R20, R40.reuse, R44, R20 ;  /* 0x0000002c2814723c */ /* 0x042ff00000041814 */
[C---:B------:R-:W-:Y:S01]  /*30cc0*/  HMMA.16816.F32.BF16 R24, R40.reuse, R46, R24 ;  /* 0x0000002e2818723c */ /* 0x040fe20000041818 */
[----:B------:R-:W1:Y:S03]  /*30cd0*/  LDSM.16.MT88.4 R44, [R181+0xb000] ;  /* 0x00b00000b52c783b */ /* 0x000e660000004200 */
[----:B--2---:R-:W-:Y:S05]  /*30ce0*/  FADD.FTZ R37, R55, R39 ;  /* 0x0000002737257221 */ /* 0x004fea0000010000 */
[----:B------:R-:W-:Y:S03]  /*30cf0*/  LDSM.16.MT88.4 R52, [R182+0xd800] ;  /* 0x00d80000b634783b */ /* 0x000fe60000004200 */
[----:B------:R-:W-:Y:S02]  /*30d00*/  FADD.FTZ R39, R56, R37 ;  /* 0x0000002538277221 */ /* 0x000fe40000010000 */
[-CC-:B------:R-:W-:Y:S04]  /*30d10*/  FFMA.FTZ R37, R200, R3.reuse, -R38.reuse ;  /* 0x00000003c8257223 */ /* 0x180fe80000010826 */
[----:B------:R2:W-:Y:S01]  /*30d20*/  MUFU.EX2 R104, R37 ;  /* 0x0000002500687308 */ /* 0x0005e20000000800 */
[C---:B-1----:R-:W-:Y:S03]  /*30d30*/  HMMA.16816.F32.BF16 R28, R40.reuse, R44, R28 ;  /* 0x0000002c281c723c */ /* 0x042fe6000004181c */
[--C-:B--2---:R-:W-:Y:S05]  /*30d40*/  FFMA.FTZ R37, R202, R3, -R38.reuse ;  /* 0x00000003ca257223 */ /* 0x104fea0000010826 */
[----:B------:R-:W-:Y:S01]  /*30d50*/  HMMA.16816.F32.BF16 R32, R40, R46, R32 ;  /* 0x0000002e2820723c */ /* 0x000fe20000041820 */
[----:B------:R-:W1:Y:S01]  /*30d60*/  LDSM.16.MT88.4 R44, [R139+0xb800] ;  /* 0x00b800008b2c783b */ /* 0x000e620000004200 */
[----:B------:R2:W1:Y:S05]  /*30d70*/  MUFU.EX2 R149, R37 ;  /* 0x0000002500957308 */ /* 0x00046a0000000800 */
[----:B------:R-:W-:Y:S02]  /*30d80*/  F2FP.BF16.PACK_AB R41, R58, R57 ;  /* 0x000000393a29723e */ /* 0x000fe400000010ff */
[----:B------:R-:W-:Y:S03]  /*30d90*/  F2FP.BF16.PACK_AB R43, R60, R59 ;  /* 0x0000003b3c2b723e */ /* 0x000fe600000010ff */
[----:B------:R-:W-:Y:S02]  /*30da0*/  F2FP.BF16.PACK_AB R40, R82, R73 ;  /* 0x000000495228723e */ /* 0x000fe400000010ff */
[----:B------:R-:W-:Y:S01]  /*30db0*/  F2FP.BF16.PACK_AB R42, R81, R79 ;  /* 0x0000004f512a723e */ /* 0x000fe200000010ff */
[-CC-:B--2---:R-:W-:Y:S04]  /*30dc0*/  FFMA.FTZ R37, R198, R3.reuse, -R38.reuse ;  /* 0x00000003c6257223 */ /* 0x184fe80000010826 */
[----:B------:R2:W-:Y:S02]  /*30dd0*/  MUFU.EX2 R136, R37 ;  /* 0x0000002500887308 */ /* 0x0005e40000000800 */
[C---:B-1----:R-:W-:Y:S08]  /*30de0*/  HMMA.16816.F32.BF16 R4, R40.reuse, R44, R4 ;  /* 0x0000002c2804723c */ /* 0x042ff00000041804 */
[C---:B------:R-:W-:Y:S01]  /*30df0*/  HMMA.16816.F32.BF16 R8, R40.reuse, R46, R8 ;  /* 0x0000002e2808723c */ /* 0x040fe20000041808 */
[----:B------:R-:W1:Y:S03]  /*30e00*/  LDSM.16.MT88.4 R44, [R182+0xb800] ;  /* 0x00b80000b62c783b */ /* 0x000e660000004200 */
[-CC-:B--2---:R-:W-:Y:S04]  /*30e10*/  FFMA.FTZ R37, R199, R3.reuse, -R38.reuse ;  /* 0x00000003c7257223 */ /* 0x184fe80000010826 */
[----:B------:R2:W1:Y:S04]  /*30e20*/  MUFU.EX2 R145, R37 ;  /* 0x0000002500917308 */ /* 0x0004680000000800 */
[----:B--2---:R-:W-:Y:S04]  /*30e30*/  FADD.FTZ R37, R57, R39 ;  /* 0x0000002739257221 */ /* 0x004fe80000010000 */
[----:B------:R-:W-:Y:S02]  /*30e40*/  FADD.FTZ R39, R58, R37 ;  /* 0x000000253a277221 */ /* 0x000fe40000010000 */
[-CC-:B------:R-:W-:Y:S01]  /*30e50*/  FFMA.FTZ R37, R196, R3.reuse, -R38.reuse ;  /* 0x00000003c4257223 */ /* 0x180fe20000010826 */
[C---:B-1----:R-:W-:Y:S03]  /*30e60*/  HMMA.16816.F32.BF16 R12, R40.reuse, R44, R12 ;  /* 0x0000002c280c723c */ /* 0x042fe6000004180c */
[----:B------:R1:W-:Y:S05]  /*30e70*/  MUFU.EX2 R113, R37 ;  /* 0x0000002500717308 */ /* 0x0003ea0000000800 */
[C---:B------:R-:W-:Y:S01]  /*30e80*/  HMMA.16816.F32.BF16 R16, R40.reuse, R46, R16 ;  /* 0x0000002e2810723c */ /* 0x040fe20000041810 */
[----:B------:R-:W2:Y:S03]  /*30e90*/  LDSM.16.MT88.4 R44, [R180+0xb800] ;  /* 0x00b80000b42c783b */ /* 0x000ea60000004200 */
[-CC-:B-1----:R-:W-:Y:S04]  /*30ea0*/  FFMA.FTZ R37, R197, R3.reuse, -R38.reuse ;  /* 0x00000003c5257223 */ /* 0x182fe80000010826 */
[----:B------:R1:W1:Y:S01]  /*30eb0*/  MUFU.EX2 R115, R37 ;  /* 0x0000002500737308 */ /* 0x0002620000000800 */
[C---:B--2---:R-:W-:Y:S03]  /*30ec0*/  HMMA.16816.F32.BF16 R20, R40.reuse, R44, R20 ;  /* 0x0000002c2814723c */ /* 0x044fe60000041814 */
[-CC-:B-1----:R-:W-:Y:S05]  /*30ed0*/  FFMA.FTZ R37, R194, R3.reuse, -R38.reuse ;  /* 0x00000003c2257223 */ /* 0x182fea0000010826 */
[C---:B------:R-:W-:Y:S01]  /*30ee0*/  HMMA.16816.F32.BF16 R24, R40.reuse, R46, R24 ;  /* 0x0000002e2818723c */ /* 0x040fe20000041818 */
[----:B------:R-:W1:Y:S01]  /*30ef0*/  LDSM.16.MT88.4 R44, [R181+0xb800] ;  /* 0x00b80000b52c783b */ /* 0x000e620000004200 */
[----:B------:R2:W-:Y:S02]  /*30f00*/  MUFU.EX2 R143, R37 ;  /* 0x00000025008f7308 */ /* 0x0005e40000000800 */
[-CC-:B--2---:R-:W-:Y:S08]  /*30f10*/  FFMA.FTZ R37, R195, R3.reuse, -R38.reuse ;  /* 0x00000003c3257223 */ /* 0x184ff00000010826 */
[----:B------:R2:W2:Y:S01]  /*30f20*/  MUFU.EX2 R126, R37 ;  /* 0x00000025007e7308 */ /* 0x0004a20000000800 */
[C---:B-1----:R-:W-:Y:S08]  /*30f30*/  HMMA.16816.F32.BF16 R28, R40.reuse, R44, R28 ;  /* 0x0000002c281c723c */ /* 0x042ff0000004181c */
[----:B------:R-:W-:Y:S01]  /*30f40*/  HMMA.16816.F32.BF16 R32, R40, R46, R32 ;  /* 0x0000002e2820723c */ /* 0x000fe20000041820 */
[----:B------:R-:W1:Y:S03]  /*30f50*/  LDSM.16.MT88.4 R44, [R139+0xc000] ;  /* 0x00c000008b2c783b */ /* 0x000e660000004200 */
[--C-:B--2---:R-:W-:Y:S03]  /*30f60*/  FFMA.FTZ R37, R178, R3, -R38.reuse ;  /* 0x00000003b2257223 */ /* 0x104fe60000010826 */
[----:B------:R-:W-:Y:S02]  /*30f70*/  F2FP.BF16.PACK_AB R41, R62, R61 ;  /* 0x0000003d3e29723e */ /* 0x000fe400000010ff */
[----:B------:R-:W-:Y:S01]  /*30f80*/  F2FP.BF16.PACK_AB R43, R65, R63 ;  /* 0x0000003f412b723e */ /* 0x000fe200000010ff */
[----:B------:R2:W-:Y:S02]  /*30f90*/  MUFU.EX2 R133, R37 ;  /* 0x0000002500857308 */ /* 0x0005e40000000800 */
[----:B------:R-:W-:Y:S02]  /*30fa0*/  F2FP.BF16.PACK_AB R40, R118, R74 ;  /* 0x0000004a7628723e */ /* 0x000fe400000010ff */
[----:B------:R-:W-:Y:S01]  /*30fb0*/  F2FP.BF16.PACK_AB R42, R111, R110 ;  /* 0x0000006e6f2a723e */ /* 0x000fe200000010ff */
[-CC-:B--2---:R-:W-:Y:S05]  /*30fc0*/  FFMA.FTZ R37, R179, R3.reuse, -R38.reuse ;  /* 0x00000003b3257223 */ /* 0x184fea0000010826 */
[----:B------:R2:W2:Y:S01]  /*30fd0*/  MUFU.EX2 R142, R37 ;  /* 0x00000025008e7308 */ /* 0x0004a20000000800 */
[C---:B-1----:R-:W-:Y:S08]  /*30fe0*/  HMMA.16816.F32.BF16 R4, R40.reuse, R44, R4 ;  /* 0x0000002c2804723c */ /* 0x042ff00000041804 */
[C---:B------:R-:W-:Y:S01]  /*30ff0*/  HMMA.16816.F32.BF16 R8, R40.reuse, R46, R8 ;  /* 0x0000002e2808723c */ /* 0x040fe20000041808 */
[----:B------:R-:W1:Y:S03]  /*31000*/  LDSM.16.MT88.4 R44, [R182+0xc000] ;  /* 0x00c00000b62c783b */ /* 0x000e660000004200 */
[-CC-:B--2---:R-:W-:Y:S04]  /*31010*/  FFMA.FTZ R37, R176, R3.reuse, -R38.reuse ;  /* 0x00000003b0257223 */ /* 0x184fe80000010826 */
[----:B------:R2:W-:Y:S01]  /*31020*/  MUFU.EX2 R131, R37 ;  /* 0x0000002500837308 */ /* 0x0005e20000000800 */
[C---:B-1----:R-:W-:Y:S03]  /*31030*/  HMMA.16816.F32.BF16 R12, R40.reuse, R44, R12 ;  /* 0x0000002c280c723c */ /* 0x042fe6000004180c */
[-C--:B--2---:R-:W-:Y:S06]  /*31040*/  FFMA.FTZ R37, R177, R3.reuse, -R38 ;  /* 0x00000003b1257223 */ /* 0x084fec0000010826 */
[----:B------:R3:W1:Y:S01]  /*31050*/  MUFU.EX2 R146, R37 ;  /* 0x0000002500927308 */ /* 0x0006620000000800 */
[C---:B------:R-:W-:Y:S01]  /*31060*/  HMMA.16816.F32.BF16 R16, R40.reuse, R46, R16 ;  /* 0x0000002e2810723c */ /* 0x040fe20000041810 */
[----:B------:R-:W2:Y:S02]  /*31070*/  LDSM.16.MT88.4 R44, [R180+0xc000] ;  /* 0x00c00000b42c783b */ /* 0x000ea40000004200 */
[----:B---3--:R-:W-:Y:S02]  /*31080*/  FFMA.FTZ R37, R0, R154, R77 ;  /* 0x0000009a00257223 */ /* 0x008fe4000001004d */
[----:B------:R-:W-:Y:S04]  /*31090*/  FADD.FTZ R0, R59, R39 ;  /* 0x000000273b007221 */ /* 0x000fe80000010000 */
[----:B------:R-:W-:Y:S01]  /*310a0*/  MUFU.EX2 R77, R236 ;  /* 0x000000ec004d7308 */ /* 0x000fe20000000800 */
[----:B------:R-:W-:Y:S02]  /*310b0*/  LDSM.16.MT88.4 R56, [R181+0xe000] ;  /* 0x00e00000b538783b */ /* 0x000fe40000004200 */
[----:B------:R-:W-:Y:S02]  /*310c0*/  FADD.FTZ R39, R60, R0 ;  /* 0x000000003c277221 */ /* 0x000fe40000010000 */
[-CC-:B------:R-:W-:Y:S05]  /*310d0*/  FFMA.FTZ R0, R174, R3.reuse, -R38.reuse ;  /* 0x00000003ae007223 */ /* 0x180fea0000010826 */
[----:B------:R3:W-:Y:S01]  /*310e0*/  MUFU.EX2 R109, R0 ;  /* 0x00000000006d7308 */ /* 0x0007e20000000800 */
[C---:B--2---:R-:W-:Y:S08]  /*310f0*/  HMMA.16816.F32.BF16 R20, R40.reuse, R44, R20 ;  /* 0x0000002c2814723c */ /* 0x044ff00000041814 */
[C---:B------:R-:W-:Y:S01]  /*31100*/  HMMA.16816.F32.BF16 R24, R40.reuse, R46, R24 ;  /* 0x0000002e2818723c */ /* 0x040fe20000041818 */
[----:B------:R-:W2:Y:S03]  /*31110*/  LDSM.16.MT88.4 R44, [R181+0xc000] ;  /* 0x00c00000b52c783b */ /* 0x000ea60000004200 */
[-CC-:B---3--:R-:W-:Y:S04]  /*31120*/  FFMA.FTZ R0, R175, R3.reuse, -R38.reuse ;  /* 0x00000003af007223 */ /* 0x188fe80000010826 */
[----:B------:R3:W1:Y:S04]  /*31130*/  MUFU.EX2 R108, R0 ;  /* 0x00000000006c7308 */ /* 0x0006680000000800 */
[--C-:B---3--:R-:W-:Y:S01]  /*31140*/  FFMA.FTZ R0, R172, R3, -R38.reuse ;  /* 0x00000003ac007223 */ /* 0x108fe20000010826 */
[C---:B--2---:R-:W-:Y:S05]  /*31150*/  HMMA.16816.F32.BF16 R28, R40.reuse, R44, R28 ;  /* 0x0000002c281c723c */ /* 0x044fea000004181c */
[----:B------:R2:W-:Y:S03]  /*31160*/  MUFU.EX2 R107, R0 ;  /* 0x00000000006b7308 */ /* 0x0005e60000000800 */
[----:B------:R-:W-:Y:S01]  /*31170*/  HMMA.16816.F32.BF16 R32, R40, R46, R32 ;  /* 0x0000002e2820723c */ /* 0x000fe20000041820 */
[----:B------:R-:W3:Y:S06]  /*31180*/  LDSM.16.MT88.4 R44, [R139+0xc800] ;  /* 0x00c800008b2c783b */ /* 0x000eec0000004200 */
[----:B------:R-:W-:Y:S02]  /*31190*/  F2FP.BF16.PACK_AB R41, R66, R64 ;  /* 0x000000404229723e */ /* 0x000fe400000010ff */
[----:B------:R-:W-:Y:S03]  /*311a0*/  F2FP.BF16.PACK_AB R43, R68, R67 ;  /* 0x00000043442b723e */ /* 0x000fe600000010ff */
[----:B----4-:R-:W-:Y:S02]  /*311b0*/  F2FP.BF16.PACK_AB R40, R140, R75 ;  /* 0x0000004b8c28723e */ /* 0x010fe400000010ff */
[----:B-----5:R-:W-:Y:S01]  /*311c0*/  F2FP.BF16.PACK_AB R42, R123, R114 ;  /* 0x000000727b2a723e */ /* 0x020fe200000010ff */
[-C--:B--2---:R-:W-:Y:S04]  /*311d0*/  FFMA.FTZ R0, R173, R3.reuse, -R38 ;  /* 0x00000003ad007223 */ /* 0x084fe80000010826 */
[----:B------:R2:W4:Y:S02]  /*311e0*/  MUFU.EX2 R106, R0 ;  /* 0x00000000006a7308 */ /* 0x0005240000000800 */
[C---:B---3--:R-:W-:Y:S03]  /*311f0*/  HMMA.16816.F32.BF16 R4, R40.reuse, R44, R4 ;  /* 0x0000002c2804723c */ /* 0x048fe60000041804 */
[----:B--2---:R-:W-:Y:S05]  /*31200*/  FADD.FTZ R0, R85, R37 ;  /* 0x0000002555007221 */ /* 0x004fea0000010000 */
[C---:B------:R-:W-:Y:S01]  /*31210*/  HMMA.16816.F32.BF16 R8, R40.reuse, R46, R8 ;  /* 0x0000002e2808723c */ /* 0x040fe20000041808 */
[----:B------:R-:W2:Y:S01]  /*31220*/  LDSM.16.MT88.4 R44, [R180+0xc800] ;  /* 0x00c80000b42c783b */ /* 0x000ea20000004200 */
[----:B------:R-:W-:Y:S02]  /*31230*/  MUFU.EX2 R85, R232 ;  /* 0x000000e800557308 */ /* 0x000fe40000000800 */
[----:B------:R-:W-:Y:S04]  /*31240*/  FADD.FTZ R0, R86, R0 ;  /* 0x0000000056007221 */ /* 0x000fe80000010000 */
[C---:B------:R-:W-:Y:S04]  /*31250*/  HMMA.16816.F32.BF16 R12, R40.reuse, R48, R12 ;  /* 0x00000030280c723c */ /* 0x040fe8000004180c */
[----:B------:R-:W-:Y:S01]  /*31260*/  FADD.FTZ R37, R88, R0 ;  /* 0x0000000058257221 */ /* 0x000fe20000010000 */
[----:B------:R-:W-:Y:S01]  /*31270*/  MUFU.EX2 R86, R231 ;  /* 0x000000e700567308 */ /* 0x000fe20000000800 */
[----:B------:R-:W-:Y:S02]  /*31280*/  FADD.FTZ R0, R61, R39 ;  /* 0x000000273d007221 */ /* 0x000fe40000010000 */
[C---:B------:R-:W-:Y:S01]  /*31290*/  HMMA.16816.F32.BF16 R16, R40.reuse, R50, R16 ;  /* 0x000000322810723c */ /* 0x040fe20000041810 */
[----:B------:R-:W3:Y:S03]  /*312a0*/  LDSM.16.MT88.4 R48, [R181+0xc800] ;  /* 0x00c80000b530783b */ /* 0x000ee60000004200 */
[----:B------:R-:W-:Y:S02]  /*312b0*/  FADD.FTZ R39, R62, R0 ;  /* 0x000000003e277221 */ /* 0x000fe40000010000 */
[----:B------:R-:W-:Y:S02]  /*312c0*/  FADD.FTZ R37, R71, R37 ;  /* 0x0000002547257221 */ /* 0x000fe40000010000 */
[-CC-:B------:R-:W-:Y:S04]  /*312d0*/  FFMA.FTZ R0, R192, R3.reuse, -R38.reuse ;  /* 0x00000003c0007223 */ /* 0x180fe80000010826 */
[----:B------:R5:W-:Y:S01]  /*312e0*/  MUFU.EX2 R98, R0 ;  /* 0x0000000000627308 */ /* 0x000be20000000800 */
[C---:B--2---:R-:W-:Y:S08]  /*312f0*/  HMMA.16816.F32.BF16 R20, R40.reuse, R44, R20 ;  /* 0x0000002c2814723c */ /* 0x044ff00000041814 */
[C---:B------:R-:W-:Y:S01]  /*31300*/  HMMA.16816.F32.BF16 R24, R40.reuse, R46, R24 ;  /* 0x0000002e2818723c */ /* 0x040fe20000041818 */
[----:B------:R-:W2:Y:S03]  /*31310*/  LDSM.16.MT88.4 R44, [R139+0xd000] ;  /* 0x00d000008b2c783b */ /* 0x000ea60000004200 */
[--C-:B-----5:R-:W-:Y:S04]  /*31320*/  FFMA.FTZ R0, R193, R3, -R38.reuse ;  /* 0x00000003c1007223 */ /* 0x120fe80000010826 */
[C---:B---3--:R-:W-:Y:S01]  /*31330*/  HMMA.16816.F32.BF16 R28, R40.reuse, R48, R28 ;  /* 0x00000030281c723c */ /* 0x048fe2000004181c */
[----:B------:R3:W5:Y:S07]  /*31340*/  MUFU.EX2 R97, R0 ;  /* 0x0000000000617308 */ /* 0x00076e0000000800 */
[----:B------:R-:W-:Y:S01]  /*31350*/  HMMA.16816.F32.BF16 R32, R40, R50, R32 ;  /* 0x000000322820723c */ /* 0x000fe20000041820 */
[----:B------:R-:W1:Y:S06]  /*31360*/  LDSM.16.MT88.4 R48, [R182+0xd000] ;  /* 0x00d00000b630783b */ /* 0x000e6c0000004200 */
[----:B------:R-:W-:Y:S02]  /*31370*/  F2FP.BF16.PACK_AB R40, R149, R104 ;  /* 0x000000689528723e */ /* 0x000fe400000010ff */
[----:B------:R-:W-:Y:S03]  /*31380*/  F2FP.BF16.PACK_AB R41, R70, R69 ;  /* 0x000000454629723e */ /* 0x000fe600000010ff */
[----:B------:R-:W-:Y:S02]  /*31390*/  F2FP.BF16.PACK_AB R43, R105, R103 ;  /* 0x00000067692b723e */ /* 0x000fe400000010ff */
[----:B------:R-:W-:Y:S01]  /*313a0*/  F2FP.BF16.PACK_AB R42, R145, R136 ;  /* 0x00000088912a723e */ /* 0x000fe200000010ff */
[-CC-:B---3--:R-:W-:Y:S04]  /*313b0*/  FFMA.FTZ R0, R201, R3.reuse, -R38.reuse ;  /* 0x00000003c9007223 */ /* 0x188fe80000010826 */
[----:B------:R3:W-:Y:S02]  /*313c0*/  MUFU.EX2 R96, R0 ;  /* 0x0000000000607308 */ /* 0x0007e40000000800 */
[C---:B--2---:R-:W-:Y:S08]  /*313d0*/  HMMA.16816.F32.BF16 R4, R40.reuse, R44, R4 ;  /* 0x0000002c2804723c */ /* 0x044ff00000041804 */
[C---:B------:R-:W-:Y:S01]  /*313e0*/  HMMA.16816.F32.BF16 R8, R40.reuse, R46, R8 ;  /* 0x0000002e2808723c */ /* 0x040fe20000041808 */
[----:B------:R-:W2:Y:S07]  /*313f0*/  LDSM.16.MT88.4 R44, [R180+0xd000] ;  /* 0x00d00000b42c783b */ /* 0x000eae0000004200 */
[C---:B-1----:R-:W-:Y:S04]  /*31400*/  HMMA.16816.F32.BF16 R12, R40.reuse, R48, R12 ;  /* 0x00000030280c723c */ /* 0x042fe8000004180c */
[-C--:B---3--:R-:W-:Y:S04]  /*31410*/  FFMA.FTZ R0, R203, R3.reuse, -R38 ;  /* 0x00000003cb007223 */ /* 0x088fe80000010826 */
[C---:B------:R-:W-:Y:S01]  /*31420*/  HMMA.16816.F32.BF16 R16, R40.reuse, R50, R16 ;  /* 0x000000322810723c */ /* 0x040fe20000041810 */
[----:B------:R-:W1:Y:S01]  /*31430*/  LDSM.16.MT88.4 R48, [R181+0xd000] ;  /* 0x00d00000b530783b */ /* 0x000e620000004200 */
[----:B------:R3:W1:Y:S06]  /*31440*/  MUFU.EX2 R95, R0 ;  /* 0x00000000005f7308 */ /* 0x00066c0000000800 */
[C---:B--2---:R-:W-:Y:S04]  /*31450*/  HMMA.16816.F32.BF16 R20, R40.reuse, R44, R20 ;  /* 0x0000002c2814723c */ /* 0x044fe80000041814 */
[----:B---3--:R-:W-:Y:S04]  /*31460*/  FADD.FTZ R0, R87, R37 ;  /* 0x0000002557007221 */ /* 0x008fe80000010000 */
[----:B------:R-:W-:Y:S01]  /*31470*/  FADD.FTZ R0, R83, R0 ;  /* 0x0000000053007221 */ /* 0x000fe20000010000 */
[C---:B------:R-:W-:Y:S01]  /*31480*/  HMMA.16816.F32.BF16 R24, R40.reuse, R46, R24 ;  /* 0x0000002e2818723c */ /* 0x040fe20000041818 */
[----:B------:R-:W2:Y:S01]  /*31490*/  LDSM.16.MT88.4 R44, [R139+0xd800] ;  /* 0x00d800008b2c783b */ /* 0x000ea20000004200 */
[----:B------:R-:W-:Y:S01]  /*314a0*/  MUFU.EX2 R83, R234 ;  /* 0x000000ea00537308 */ /* 0x000fe20000000800 */
[----:B------:R-:W-:Y:S02]  /*314b0*/  FADD.FTZ R37, R84, R0 ;  /* 0x0000000054257221 */ /* 0x000fe40000010000 */
[----:B------:R-:W-:Y:S03]  /*314c0*/  FADD.FTZ R0, R63, R39 ;  /* 0x000000273f007221 */ /* 0x000fe60000010000 */
[C---:B-1----:R-:W-:Y:S01]  /*314d0*/  HMMA.16816.F32.BF16 R28, R40.reuse, R48, R28 ;  /* 0x00000030281c723c */ /* 0x042fe2000004181c */
[----:B------:R-:W-:Y:S03]  /*314e0*/  LDSM.16.MT88.4 R60, [R181+0xf000] ;  /* 0x00f00000b53c783b */ /* 0x000fe60000004200 */
[----:B------:R-:W-:Y:S01]  /*314f0*/  FADD.FTZ R39, R65, R0 ;  /* 0x0000000041277221 */ /* 0x000fe20000010000 */
[----:B------:R-:W-:Y:S01]  /*31500*/  MUFU.EX2 R84, R233 ;  /* 0x000000e900547308 */ /* 0x000fe20000000800 */
[--C-:B------:R-:W-:Y:S02]  /*31510*/  FFMA.FTZ R0, R204, R3, -R38.reuse ;  /* 0x00000003cc007223 */ /* 0x100fe40000010826 */
[----:B------:R-:W-:Y:S01]  /*31520*/  HMMA.16816.F32.BF16 R32, R40, R50, R32 ;  /* 0x000000322820723c */ /* 0x000fe20000041820 */
[----:B------:R-:W1:Y:S03]  /*31530*/  LDSM.16.MT88.4 R48, [R180+0xd800] ;  /* 0x00d80000b430783b */ /* 0x000e660000004200 */
[----:B------:R-:W-:Y:S03]  /*31540*/  FADD.FTZ R37, R72, R37 ;  /* 0x0000002548257221 */ /* 0x000fe60000010000 */
[----:B------:R-:W-:Y:S01]  /*31550*/  F2FP.BF16.PACK_AB R41, R147, R148 ;  /* 0x000000949329723e */ /* 0x000fe200000010ff */
[----:B------:R3:W-:Y:S01]  /*31560*/  MUFU.EX2 R88, R0 ;  /* 0x0000000000587308 */ /* 0x0007e20000000800 */
[----:B------:R-:W-:Y:S03]  /*31570*/  F2FP.BF16.PACK_AB R43, R151, R144 ;  /* 0x00000090972b723e */ /* 0x000fe600000010ff */
[----:B------:R-:W-:Y:S01]  /*31580*/  F2FP.BF16.PACK_AB R40, R115, R113 ;  /* 0x000000717328723e */ /* 0x000fe200000010ff */
[----:B------:R-:W-:Y:S01]  /*31590*/  FADD.FTZ R37, R78, R37 ;  /* 0x000000254e257221 */ /* 0x000fe20000010000 */
[----:B------:R-:W-:Y:S03]  /*315a0*/  F2FP.BF16.PACK_AB R42, R126, R143 ;  /* 0x0000008f7e2a723e */ /* 0x000fe600000010ff */
[----:B------:R-:W-:Y:S01]  /*315b0*/  FADD.FTZ R37, R76, R37 ;  /* 0x000000254c257221 */ /* 0x000fe20000010000 */
[----:B------:R-:W-:Y:S03]  /*315c0*/  MUFU.EX2 R78, R235 ;  /* 0x000000eb004e7308 */ /* 0x000fe60000000800 */
[----:B------:R-:W-:Y:S01]  /*315d0*/  FADD.FTZ R37, R80, R37 ;  /* 0x0000002550257221 */ /* 0x000fe20000010000 */
[C---:B--2---:R-:W-:Y:S03]  /*315e0*/  HMMA.16816.F32.BF16 R4, R40.reuse, R44, R4 ;  /* 0x0000002c2804723c */ /* 0x044fe60000041804 */
[----:B------:R-:W-:Y:S03]  /*315f0*/  FADD.FTZ R37, R73, R37 ;  /* 0x0000002549257221 */ /* 0x000fe60000010000 */
[----:B------:R-:W-:Y:S01]  /*31600*/  MUFU.EX2 R76, R237 ;  /* 0x000000ed004c7308 */ /* 0x000fe20000000800 */
[-CC-:B---3--:R-:W-:Y:S01]  /*31610*/  FFMA.FTZ R0, R205, R3.reuse, -R38.reuse ;  /* 0x00000003cd007223 */ /* 0x188fe20000010826 */
[C---:B------:R-:W-:Y:S01]  /*31620*/  HMMA.16816.F32.BF16 R8, R40.reuse, R46, R8 ;  /* 0x0000002e2808723c */ /* 0x040fe20000041808 */
[----:B------:R-:W2:Y:S07]  /*31630*/  LDSM.16.MT88.4 R44, [R181+0xd800] ;  /* 0x00d80000b52c783b */ /* 0x000eae0000004200 */
[----:B------:R3:W2:Y:S01]  /*31640*/  MUFU.EX2 R90, R0 ;  /* 0x00000000005a7308 */ /* 0x0006a20000000800 */
[C---:B------:R-:W-:Y:S08]  /*31650*/  HMMA.16816.F32.BF16 R12, R40.reuse, R52, R12 ;  /* 0x00000034280c723c */ /* 0x040ff0000004180c */
[C---:B------:R-:W-:Y:S01]  /*31660*/  HMMA.16816.F32.BF16 R16, R40.reuse, R54, R16 ;  /* 0x000000362810723c */ /* 0x040fe20000041810 */
[----:B------:R-:W4:Y:S07]  /*31670*/  LDSM.16.MT88.4 R52, [R139+0xe000] ;  /* 0x00e000008b34783b */ /* 0x000f2e0000004200 */
[C---:B-1----:R-:W-:Y:S04]  /*31680*/  HMMA.16816.F32.BF16 R20, R40.reuse, R48, R20 ;  /* 0x000000302814723c */ /* 0x042fe80000041814 */
[--C-:B---3--:R-:W-:Y:S04]  /*31690*/  FFMA.FTZ R0, R207, R3, -R38.reuse ;  /* 0x00000003cf007223 */ /* 0x108fe80000010826 */
[C---:B------:R-:W-:Y:S01]  /*316a0*/  HMMA.16816.F32.BF16 R24, R40.reuse, R50, R24 ;  /* 0x000000322818723c */ /* 0x040fe20000041818 */
[----:B------:R-:W1:Y:S01]  /*316b0*/  LDSM.16.MT88.4 R48, [R182+0xe000] ;  /* 0x00e00000b630783b */ /* 0x000e620000004200 */
[----:B------:R3:W-:Y:S06]  /*316c0*/  MUFU.EX2 R89, R0 ;  /* 0x0000000000597308 */ /* 0x0007ec0000000800 */
[C---:B--2---:R-:W-:Y:S08]  /*316d0*/  HMMA.16816.F32.BF16 R28, R40.reuse, R44, R28 ;  /* 0x0000002c281c723c */ /* 0x044ff0000004181c */
[----:B------:R-:W-:Y:S01]  /*316e0*/  HMMA.16816.F32.BF16 R32, R40, R46, R32 ;  /* 0x0000002e2820723c */ /* 0x000fe20000041820 */
[----:B------:R-:W2:Y:S06]  /*316f0*/  LDSM.16.MT88.4 R44, [R180+0xe000] ;  /* 0x00e00000b42c783b */ /* 0x000eac0000004200 */
[----:B------:R-:W-:Y:S02]  /*31700*/  F2FP.BF16.PACK_AB R43, R152, R150 ;  /* 0x00000096982b723e */ /* 0x000fe400000010ff */
[----:B------:R-:W-:Y:S03]  /*31710*/  F2FP.BF16.PACK_AB R41, R141, R130 ;  /* 0x000000828d29723e */ /* 0x000fe600000010ff */
[----:B------:R-:W-:Y:S01]  /*31720*/  F2FP.BF16.PACK_AB R40, R142, R133 ;  /* 0x000000858e28723e */ /* 0x000fe200000010ff */
[----:B---3--:R-:W-:Y:S01]  /*31730*/  FADD.FTZ R0, R64, R39 ;  /* 0x0000002740007221 */ /* 0x008fe20000010000 */
[----:B------:R-:W-:Y:S01]  /*31740*/  F2FP.BF16.PACK_AB R42, R146, R131 ;  /* 0x00000083922a723e */ /* 0x000fe200000010ff */
[----:B------:R-:W-:Y:S04]  /*31750*/  FFMA.FTZ R39, R208, R3, -R38 ;  /* 0x00000003d0277223 */ /* 0x000fe80000010826 */
[----:B------:R3:W2:Y:S02]  /*31760*/  MUFU.EX2 R87, R39 ;  /* 0x0000002700577308 */ /* 0x0006a40000000800 */
[C---:B----4-:R-:W-:Y:S08]  /*31770*/  HMMA.16816.F32.BF16 R4, R40.reuse, R52, R4 ;  /* 0x000000342804723c */ /* 0x050ff00000041804 */
        /* <DEDUP_REMOVED lines=10> */
[----:B------:R-:W4:Y:S06]  /*31820*/  LDSM.16.MT88.4 R56, [R181+0xe800] ;  /* 0x00e80000b538783b */ /* 0x000f2c0000004200 */
        /* <DEDUP_REMOVED lines=9> */
[----:B------:R-:W1:Y:S07]  /*318c0*/  LDSM.16.MT88.4 R52, [R182+0xf000] ;  /* 0x00f00000b634783b */ /* 0x000e6e0000004200 */
[C---:B--2---:R-:W-:Y:S08]  /*318d0*/  HMMA.16816.F32.BF16 R20, R40.reuse, R44, R20 ;  /* 0x0000002c2814723c */ /* 0x044ff00000041814 */
[C---:B------:R-:W-:Y:S01]  /*318e0*/  HMMA.16816.F32.BF16 R24, R40.reuse, R46, R24 ;  /* 0x0000002e2818723c */ /* 0x040fe20000041818 */
[----:B------:R-:W2:Y:S07]  /*318f0*/  LDSM.16.MT88.4 R44, [R180+0xf000] ;  /* 0x00f00000b42c783b */ /* 0x000eae0000004200 */
[C---:B----4-:R-:W-:Y:S07]  /*31900*/  HMMA.16816.F32.BF16 R28, R40.reuse, R56, R28 ;  /* 0x00000038281c723c */ /* 0x050fee000004181c */
[----:B------:R-:W-:Y:S01]  /*31910*/  FADD.FTZ R56, R66, R0 ;  /* 0x0000000042387221 */ /* 0x000fe20000010000 */
[----:B------:R-:W-:Y:S04]  /*31920*/  HMMA.16816.F32.BF16 R32, R40, R58, R32 ;  /* 0x0000003a2820723c */ /* 0x000fe80000041820 */
[----:B------:R-:W-:Y:S03]  /*31930*/  FADD.FTZ R0, R82, R37 ;  /* 0x0000002552007221 */ /* 0x000fe60000010000 */
[----:B------:R-:W-:Y:S01]  /*31940*/  F2FP.BF16.PACK_AB R41, R99, R102 ;  /* 0x000000666329723e */ /* 0x000fe200000010ff */
[----:B------:R-:W-:Y:S01]  /*31950*/  FADD.FTZ R0, R79, R0 ;  /* 0x000000004f007221 */ /* 0x000fe20000010000 */
[----:B------:R-:W-:Y:S03]  /*31960*/  F2FP.BF16.PACK_AB R43, R100, R101 ;  /* 0x00000065642b723e */ /* 0x000fe600000010ff */
[----:B-----5:R-:W-:Y:S01]  /*31970*/  F2FP.BF16.PACK_AB R40, R97, R98 ;  /* 0x000000626128723e */ /* 0x020fe200000010ff */
[----:B------:R-:W-:Y:S01]  /*31980*/  FADD.FTZ R37, R81, R0 ;  /* 0x0000000051257221 */ /* 0x000fe20000010000 */
[----:B------:R-:W-:Y:S01]  /*31990*/  F2FP.BF16.PACK_AB R42, R95, R96 ;  /* 0x000000605f2a723e */ /* 0x000fe200000010ff */
[----:B------:R-:W-:Y:S02]  /*319a0*/  FADD.FTZ R0, R67, R56 ;  /* 0x0000003843007221 */ /* 0x000fe40000010000 */
[----:B------:R-:W-:Y:S01]  /*319b0*/  LDSM.16.MT88.4 R56, [R181+0xf800] ;  /* 0x00f80000b538783b */ /* 0x000fe20000004200 */
[----:B------:R-:W-:Y:S01]  /*319c0*/  MUFU.EX2 R67, R241 ;  /* 0x000000f100437308 */ /* 0x000fe20000000800 */
[----:B---3--:R-:W-:Y:S02]  /*319d0*/  FADD.FTZ R39, R74, R37 ;  /* 0x000000254a277221 */ /* 0x008fe40000010000 */
[C---:B-1----:R-:W-:Y:S03]  /*319e0*/  HMMA.16816.F32.BF16 R4, R40.reuse, R48, R4 ;  /* 0x000000302804723c */ /* 0x042fe60000041804 */
[-C--:B------:R-:W-:Y:S04]  /*319f0*/  FFMA.FTZ R37, R212, R3.reuse, -R38 ;  /* 0x00000003d4257223 */ /* 0x080fe80000010826 */
[----:B------:R-:W-:Y:S01]  /*31a00*/  MUFU.EX2 R81, R37 ;  /* 0x0000002500517308 */ /* 0x000fe20000000800 */
[C---:B------:R-:W-:Y:S01]  /*31a10*/  HMMA.16816.F32.BF16 R8, R40.reuse, R50, R8 ;  /* 0x000000322808723c */ /* 0x040fe20000041808 */
[----:B------:R-:W1:Y:S07]  /*31a20*/  LDSM.16.MT88.4 R48, [R139+0xf800] ;  /* 0x00f800008b30783b */ /* 0x000e6e0000004200 */
[C---:B------:R-:W-:Y:S08]  /*31a30*/  HMMA.16816.F32.BF16 R12, R40.reuse, R52, R12 ;  /* 0x00000034280c723c */ /* 0x040ff0000004180c */
[C---:B------:R-:W-:Y:S01]  /*31a40*/  HMMA.16816.F32.BF16 R16, R40.reuse, R54, R16 ;  /* 0x000000362810723c */ /* 0x040fe20000041810 */
[----:B------:R-:W-:Y:S07]  /*31a50*/  LDSM.16.MT88.4 R52, [R180+0xf800] ;  /* 0x00f80000b434783b */ /* 0x000fee0000004200 */
[C---:B--2---:R-:W-:Y:S08]  /*31a60*/  HMMA.16816.F32.BF16 R20, R40.reuse, R44, R20 ;  /* 0x0000002c2814723c */ /* 0x044ff00000041814 */
[C---:B------:R-:W-:Y:S01]  /*31a70*/  HMMA.16816.F32.BF16 R24, R40.reuse, R46, R24 ;  /* 0x0000002e2818723c */ /* 0x040fe20000041818 */
[----:B------:R-:W2:Y:S07]  /*31a80*/  LDSM.16.MT88.4 R44, [R182+0xf800] ;  /* 0x00f80000b62c783b */ /* 0x000eae0000004200 */
[C---:B------:R-:W-:Y:S01]  /*31a90*/  HMMA.16816.F32.BF16 R28, R40.reuse, R60, R28 ;  /* 0x0000003c281c723c */ /* 0x040fe2000004181c */
[----:B------:R-:W-:Y:S06]  /*31aa0*/  MUFU.EX2 R61, R244 ;  /* 0x000000f4003d7308 */ /* 0x000fec0000000800 */
[----:B------:R-:W-:Y:S01]  /*31ab0*/  FADD.FTZ R60, R68, R0 ;  /* 0x00000000443c7221 */ /* 0x000fe20000010000 */
[----:B------:R-:W-:Y:S03]  /*31ac0*/  HMMA.16816.F32.BF16 R32, R40, R62, R32 ;  /* 0x0000003e2820723c */ /* 0x000fe60000041820 */
[----:B------:R-:W-:Y:S01]  /*31ad0*/  MUFU.EX2 R68, R242 ;  /* 0x000000f200447308 */ /* 0x000fe20000000800 */
[--C-:B------:R-:W-:Y:S03]  /*31ae0*/  FFMA.FTZ R0, R213, R3, -R38.reuse ;  /* 0x00000003d5007223 */ /* 0x100fe60000010826 */
[----:B------:R-:W-:Y:S02]  /*31af0*/  F2FP.BF16.PACK_AB R41, R93, R94 ;  /* 0x0000005e5d29723e */ /* 0x000fe400000010ff */
[----:B------:R-:W-:Y:S03]  /*31b00*/  F2FP.BF16.PACK_AB R43, R91, R92 ;  /* 0x0000005c5b2b723e */ /* 0x000fe600000010ff */
[----:B------:R-:W-:Y:S01]  /*31b10*/  F2FP.BF16.PACK_AB R40, R90, R88 ;  /* 0x000000585a28723e */ /* 0x000fe200000010ff */
[----:B------:R3:W4:Y:S01]  /*31b20*/  MUFU.EX2 R82, R0 ;  /* 0x0000000000527308 */ /* 0x0007220000000800 */
[----:B------:R-:W-:Y:S07]  /*31b30*/  F2FP.BF16.PACK_AB R42, R87, R89 ;  /* 0x00000059572a723e */ /* 0x000fee00000010ff */
[C---:B-1----:R-:W-:Y:S02]  /*31b40*/  HMMA.16816.F32.BF16 R4, R40.reuse, R48, R4 ;  /* 0x000000302804723c */ /* 0x042fe40000041804 */
[----:B------:R-:W-:Y:S06]  /*31b50*/  MUFU.EX2 R62, R243 ;  /* 0x000000f3003e7308 */ /* 0x000fec0000000800 */
[C---:B------:R-:W-:Y:S01]  /*31b60*/  HMMA.16816.F32.BF16 R8, R40.reuse, R50, R8 ;  /* 0x000000322808723c */ /* 0x040fe20000041808 */
[----:B------:R-:W1:Y:S07]  /*31b70*/  LDSM.16.MT88.4 R48, [R139+0x10000] ;  /* 0x010000008b30783b */ /* 0x000e6e0000004200 */
[C---:B--2---:R-:W-:Y:S04]  /*31b80*/  HMMA.16816.F32.BF16 R12, R40.reuse, R44, R12 ;  /* 0x0000002c280c723c */ /* 0x044fe8000004180c */
[-CC-:B---3--:R-:W-:Y:S04]  /*31b90*/  FFMA.FTZ R0, R216, R3.reuse, -R38.reuse ;  /* 0x00000003d8007223 */ /* 0x188fe80000010826 */
[C---:B------:R-:W-:Y:S01]  /*31ba0*/  HMMA.16816.F32.BF16 R16, R40.reuse, R46, R16 ;  /* 0x0000002e2810723c */ /* 0x040fe20000041810 */
[----:B------:R2:W-:Y:S01]  /*31bb0*/  MUFU.EX2 R80, R0 ;  /* 0x0000000000507308 */ /* 0x0005e20000000800 */
[----:B------:R-:W3:Y:S06]  /*31bc0*/  LDSM.16.MT88.4 R44, [R182+0x10000] ;  /* 0x01000000b62c783b */ /* 0x000eec0000004200 */
[C---:B------:R-:W-:Y:S08]  /*31bd0*/  HMMA.16816.F32.BF16 R20, R40.reuse, R52, R20 ;  /* 0x000000342814723c */ /* 0x040ff00000041814 */
[C---:B------:R-:W-:Y:S01]  /*31be0*/  HMMA.16816.F32.BF16 R24, R40.reuse, R54, R24 ;  /* 0x000000362818723c */ /* 0x040fe20000041818 */
[----:B------:R-:W5:Y:S07]  /*31bf0*/  LDSM.16.MT88.4 R52, [R180+0x10000] ;  /* 0x01000000b434783b */ /* 0x000f6e0000004200 */
[C---:B------:R-:W-:Y:S04]  /*31c00*/  HMMA.16816.F32.BF16 R28, R40.reuse, R56, R28 ;  /* 0x00000038281c723c */ /* 0x040fe8000004181c */
[----:B--2---:R-:W-:Y:S04]  /*31c10*/  FFMA.FTZ R0, R217, R3, -R38 ;  /* 0x00000003d9007223 */ /* 0x004fe80000010826 */
[----:B------:R-:W-:Y:S01]  /*31c20*/  HMMA.16816.F32.BF16 R32, R40, R58, R32 ;  /* 0x0000003a2820723c */ /* 0x000fe20000041820 */
[----:B------:R2:W1:Y:S01]  /*31c30*/  MUFU.EX2 R79, R0 ;  /* 0x00000000004f7308 */ /* 0x0004620000000800 */
[----:B------:R-:W3:Y:S05]  /*31c40*/  LDSM.16.MT88.4 R56, [R181+0x10000] ;  /* 0x01000000b538783b */ /* 0x000eea0000004200 */
[----:B------:R-:W-:Y:S02]  /*31c50*/  F2FP.BF16.PACK_AB R41, R85, R86 ;  /* 0x000000565529723e */ /* 0x000fe400000010ff */
[----:B------:R-:W-:Y:S03]  /*31c60*/  F2FP.BF16.PACK_AB R43, R83, R84 ;  /* 0x00000054532b723e */ /* 0x000fe600000010ff */
[----:B----4-:R-:W-:Y:S01]  /*31c70*/  F2FP.BF16.PACK_AB R40, R82, R81 ;  /* 0x000000515228723e */ /* 0x010fe200000010ff */
[----:B--2---:R-:W-:Y:S01]  /*31c80*/  FADD.FTZ R0, R118, R39 ;  /* 0x0000002776007221 */ /* 0x004fe20000010000 */
[----:B-1----:R-:W-:Y:S03]  /*31c90*/  F2FP.BF16.PACK_AB R42, R79, R80 ;  /* 0x000000504f2a723e */ /* 0x002fe600000010ff */
[----:B------:R-:W-:Y:S04]  /*31ca0*/  FADD.FTZ R0, R110, R0 ;  /* 0x000000006e007221 */ /* 0x000fe80000010000 */
[C---:B------:R-:W-:Y:S03]  /*31cb0*/  HMMA.16816.F32.BF16 R4, R40.reuse, R48, R4 ;  /* 0x000000302804723c */ /* 0x040fe60000041804 */
[----:B------:R-:W-:Y:S02]  /*31cc0*/  FADD.FTZ R37, R111, R0 ;  /* 0x000000006f257221 */ /* 0x000fe40000010000 */
[----:B------:R-:W-:Y:S02]  /*31cd0*/  FADD.FTZ R0, R69, R60 ;  /* 0x0000003c45007221 */ /* 0x000fe40000010000 */
[----:B------:R-:W-:Y:S01]  /*31ce0*/  FADD.FTZ R37, R75, R37 ;  /* 0x000000254b257221 */ /* 0x000fe20000010000 */
[C---:B------:R-:W-:Y:S01]  /*31cf0*/  HMMA.16816.F32.BF16 R8, R40.reuse, R50, R8 ;  /* 0x000000322808723c */ /* 0x040fe20000041808 */
[----:B------:R-:W1:Y:S01]  /*31d00*/  LDSM.16.MT88.4 R48, [R139+0x10800] ;  /* 0x010800008b30783b */ /* 0x000e620000004200 */
[----:B------:R-:W2:Y:S02]  /*31d10*/  MUFU.EX2 R75, R238 ;  /* 0x000000ee004b7308 */ /* 0x000ea40000000800 */
[----:B------:R-:W-:Y:S02]  /*31d20*/  FADD.FTZ R39, R70, R0 ;  /* 0x0000000046277221 */ /* 0x000fe40000010000 */
[-CC-:B------:R-:W-:Y:S02]  /*31d30*/  FFMA.FTZ R0, R221, R3.reuse, -R38.reuse ;  /* 0x00000003dd007223 */ /* 0x180fe40000010826 */
[C---:B---3--:R-:W-:Y:S04]  /*31d40*/  HMMA.16816.F32.BF16 R12, R40.reuse, R44, R12 ;  /* 0x0000002c280c723c */ /* 0x048fe8000004180c */
[----:B------:R3:W-:Y:S04]  /*31d50*/  MUFU.EX2 R74, R0 ;  /* 0x00000000004a7308 */ /* 0x0007e80000000800 */
[C---:B------:R-:W-:Y:S01]  /*31d60*/  HMMA.16816.F32.BF16 R16, R40.reuse, R46, R16 ;  /* 0x0000002e2810723c */ /* 0x040fe20000041810 */
[----:B------:R-:W4:Y:S05]  /*31d70*/  LDSM.16.MT88.4 R44, [R182+0x10800] ;  /* 0x01080000b62c783b */ /* 0x000f2a0000004200 */
[----:B------:R-:W-:Y:S02]  /*31d80*/  MUFU.EX2 R70, R239 ;  /* 0x000000ef00467308 */ /* 0x000fe40000000800 */
[C---:B-----5:R-:W-:Y:S08]  /*31d90*/  HMMA.16816.F32.BF16 R20, R40.reuse, R52, R20 ;  /* 0x000000342814723c */ /* 0x060ff00000041814 */
[C---:B------:R-:W-:Y:S01]  /*31da0*/  HMMA.16816.F32.BF16 R24, R40.reuse, R54, R24 ;  /* 0x000000362818723c */ /* 0x040fe20000041818 */
[----:B------:R-:W5:Y:S01]  /*31db0*/  LDSM.16.MT88.4 R52, [R180+0x10800] ;  /* 0x01080000b434783b */ /* 0x000f620000004200 */
[----:B------:R-:W-:Y:S02]  /*31dc0*/  MUFU.EX2 R69, R240 ;  /* 0x000000f000457308 */ /* 0x000fe40000000800 */
[-CC-:B---3--:R-:W-:Y:S04]  /*31dd0*/  FFMA.FTZ R0, R222, R3.reuse, -R38.reuse ;  /* 0x00000003de007223 */ /* 0x188fe80000010826 */
[C---:B------:R-:W-:Y:S04]  /*31de0*/  HMMA.16816.F32.BF16 R28, R40.reuse, R56, R28 ;  /* 0x00000038281c723c */ /* 0x040fe8000004181c */
[----:B------:R3:W1:Y:S04]  /*31df0*/  MUFU.EX2 R73, R0 ;  /* 0x0000000000497308 */ /* 0x0006680000000800 */
[----:B------:R-:W-:Y:S01]  /*31e00*/  HMMA.16816.F32.BF16 R32, R40, R58, R32 ;  /* 0x0000003a2820723c */ /* 0x000fe20000041820 */
[----:B------:R-:W4:Y:S05]  /*31e10*/  LDSM.16.MT88.4 R56, [R181+0x10800] ;  /* 0x01080000b538783b */ /* 0x000f2a0000004200 */
[----:B------:R-:W-:Y:S01]  /*31e20*/  MUFU.EX2 R60, R245 ;  /* 0x000000f5003c7308 */ /* 0x000fe20000000800 */
[----:B------:R-:W-:Y:S02]  /*31e30*/  F2FP.BF16.PACK_AB R41, R77, R78 ;  /* 0x0000004e4d29723e */ /* 0x000fe400000010ff */
[----:B--2---:R-:W-:Y:S03]  /*31e40*/  F2FP.BF16.PACK_AB R43, R75, R76 ;  /* 0x0000004c4b2b723e */ /* 0x004fe600000010ff */
[-CC-:B---3--:R-:W-:Y:S01]  /*31e50*/  FFMA.FTZ R0, R223, R3.reuse, -R38.reuse ;  /* 0x00000003df007223 */ /* 0x188fe20000010826 */
[----:B-1----:R-:W-:Y:S03]  /*31e60*/  F2FP.BF16.PACK_AB R40, R73, R74 ;  /* 0x0000004a4928723e */ /* 0x002fe600000010ff */
[----:B------:R1:W-:Y:S02]  /*31e70*/  MUFU.EX2 R72, R0 ;  /* 0x0000000000487308 */ /* 0x0003e40000000800 */
[-C--:B-1----:R-:W-:Y:S08]  /*31e80*/  FFMA.FTZ R0, R225, R3.reuse, -R38 ;  /* 0x00000003e1007223 */ /* 0x082ff00000010826 */
[----:B------:R1:W2:Y:S02]  /*31e90*/  MUFU.EX2 R71, R0 ;  /* 0x0000000000477308 */ /* 0x0002a40000000800 */
[----:B-1----:R-:W-:Y:S01]  /*31ea0*/  FADD.FTZ R0, R140, R37 ;  /* 0x000000258c007221 */ /* 0x002fe20000010000 */
[----:B--2---:R-:W-:Y:S03]  /*31eb0*/  F2FP.BF16.PACK_AB R42, R71, R72 ;  /* 0x00000048472a723e */ /* 0x004fe600000010ff */
[----:B------:R-:W-:Y:S04]  /*31ec0*/  FADD.FTZ R0, R114, R0 ;  /* 0x0000000072007221 */ /* 0x000fe80000010000 */
[C---:B------:R-:W-:Y:S03]  /*31ed0*/  HMMA.16816.F32.BF16 R4, R40.reuse, R48, R4 ;  /* 0x000000302804723c */ /* 0x040fe60000041804 */
[----:B------:R-:W-:Y:S02]  /*31ee0*/  FADD.FTZ R37, R123, R0 ;  /* 0x000000007b257221 */ /* 0x000fe40000010000 */
[----:B------:R-:W-:Y:S02]  /*31ef0*/  FADD.FTZ R0, R103, R39 ;  /* 0x0000002767007221 */ /* 0x000fe40000010000 */
[----:B------:R-:W-:Y:S01]  /*31f00*/  FADD.FTZ R37, R104, R37 ;  /* 0x0000002568257221 */ /* 0x000fe20000010000 */
[C---:B------:R-:W-:Y:S01]  /*31f10*/  HMMA.16816.F32.BF16 R8, R40.reuse, R50, R8 ;  /* 0x000000322808723c */ /* 0x040fe20000041808 */
[----:B------:R-:W-:Y:S03]  /*31f20*/  LDSM.16.MT88.4 R48, [R182+0x11000] ;  /* 0x01100000b630783b */ /* 0x000fe60000004200 */
[----:B------:R-:W-:Y:S02]  /*31f30*/  FADD.FTZ R39, R105, R0 ;  /* 0x0000000069277221 */ /* 0x000fe40000010000 */
[-CC-:B------:R-:W-:Y:S02]  /*31f40*/  FFMA.FTZ R0, R116, R3.reuse, -R38.reuse ;  /* 0x0000000374007223 */ /* 0x180fe40000010826 */
[C---:B----4-:R-:W-:Y:S02]  /*31f50*/  HMMA.16816.F32.BF16 R12, R40.reuse, R44, R12 ;  /* 0x0000002c280c723c */ /* 0x050fe4000004180c */
[----:B------:R1:W-:Y:S02]  /*31f60*/  MUFU.EX2 R66, R0 ;  /* 0x0000000000427308 */ /* 0x0003e40000000800 */
[----:B------:R-:W-:Y:S04]  /*31f70*/  FADD.FTZ R39, R148, R39 ;  /* 0x0000002794277221 */ /* 0x000fe80000010000 */
[C---:B------:R-:W-:Y:S01]  /*31f80*/  HMMA.16816.F32.BF16 R16, R40.reuse, R46, R16 ;  /* 0x0000002e2810723c */ /* 0x040fe20000041810 */
[----:B------:R-:W2:Y:S07]  /*31f90*/  LDSM.16.MT88.4 R44, [R139+0x11000] ;  /* 0x011000008b2c783b */ /* 0x000eae0000004200 */
[C---:B-----5:R-:W-:Y:S08]  /*31fa0*/  HMMA.16816.F32.BF16 R20, R40.reuse, R52, R20 ;  /* 0x000000342814723c */ /* 0x060ff00000041814 */
[C---:B------:R-:W-:Y:S01]  /*31fb0*/  HMMA.16816.F32.BF16 R24, R40.reuse, R54, R24 ;  /* 0x000000362818723c */ /* 0x040fe20000041818 */
[----:B------:R-:W3:Y:S03]  /*31fc0*/  LDSM.16.MT88.4 R52, [R180+0x11000] ;  /* 0x01100000b434783b */ /* 0x000ee60000004200 */
[--C-:B-1----:R-:W-:Y:S04]  /*31fd0*/  FFMA.FTZ R0, R117, R3, -R38.reuse ;  /* 0x0000000375007223 */ /* 0x102fe80000010826 */
[----:B------:R1:W4:Y:S01]  /*31fe0*/  MUFU.EX2 R65, R0 ;  /* 0x0000000000417308 */ /* 0x0003220000000800 */
[C---:B------:R-:W-:Y:S08]  /*31ff0*/  HMMA.16816.F32.BF16 R28, R40.reuse, R56, R28 ;  /* 0x00000038281c723c */ /* 0x040ff0000004181c */
[----:B------:R-:W-:Y:S01]  /*32000*/  HMMA.16816.F32.BF16 R32, R40, R58, R32 ;  /* 0x0000003a2820723c */ /* 0x000fe20000041820 */
[----:B------:R-:W-:Y:S06]  /*32010*/  MUFU.EX2 R58, R246 ;  /* 0x000000f6003a7308 */ /* 0x000fec0000000800 */
[----:B------:R-:W-:Y:S02]  /*32020*/  F2FP.BF16.PACK_AB R41, R69, R70 ;  /* 0x000000464529723e */ /* 0x000fe400000010ff */
[----:B------:R-:W-:Y:S03]  /*32030*/  F2FP.BF16.PACK_AB R43, R68, R67 ;  /* 0x00000043442b723e */ /* 0x000fe600000010ff */
[-CC-:B-1----:R-:W-:Y:S01]  /*32040*/  FFMA.FTZ R0, R120, R3.reuse, -R38.reuse ;  /* 0x0000000378007223 */ /* 0x182fe20000010826 */
[----:B----4-:R-:W-:Y:S03]  /*32050*/  F2FP.BF16.PACK_AB R40, R65, R66 ;  /* 0x000000424128723e */ /* 0x010fe600000010ff */
[----:B------:R1:W-:Y:S02]  /*32060*/  MUFU.EX2 R64, R0 ;  /* 0x0000000000407308 */ /* 0x0003e40000000800 */
[-C--:B-1----:R-:W-:Y:S08]  /*32070*/  FFMA.FTZ R0, R121, R3.reuse, -R38 ;  /* 0x0000000379007223 */ /* 0x082ff00000010826 */
[----:B------:R1:W4:Y:S02]  /*32080*/  MUFU.EX2 R63, R0 ;  /* 0x00000000003f7308 */ /* 0x0003240000000800 */
[----:B-1----:R-:W-:Y:S01]  /*32090*/  FADD.FTZ R0, R149, R37 ;  /* 0x0000002595007221 */ /* 0x002fe20000010000 */
[----:B----4-:R-:W-:Y:S03]  /*320a0*/  F2FP.BF16.PACK_AB R42, R63, R64 ;  /* 0x000000403f2a723e */ /* 0x010fe600000010ff */
[----:B------:R-:W-:Y:S01]  /*320b0*/  FADD.FTZ R0, R136, R0 ;  /* 0x0000000088007221 */ /* 0x000fe20000010000 */
[----:B------:R-:W-:Y:S03]  /*320c0*/  MOV R136, R36 ;  /* 0x0000002400887202 */ /* 0x000fe60000000f00 */
[----:B------:R-:W-:Y:S01]  /*320d0*/  FADD.FTZ R0, R145, R0 ;  /* 0x0000000091007221 */ /* 0x000fe20000010000 */
[C---:B--2---:R-:W-:Y:S03]  /*320e0*/  HMMA.16816.F32.BF16 R4, R40.reuse, R44, R4 ;  /* 0x0000002c2804723c */ /* 0x044fe60000041804 */
[----:B------:R-:W-:Y:S02]  /*320f0*/  FADD.FTZ R37, R113, R0 ;  /* 0x0000000071257221 */ /* 0x000fe40000010000 */
[----:B------:R-:W-:Y:S02]  /*32100*/  FADD.FTZ R0, R147, R39 ;  /* 0x0000002793007221 */ /* 0x000fe40000010000 */
[-C--:B------:R-:W-:Y:S01]  /*32110*/  FFMA.FTZ R39, R124, R3.reuse, -R38 ;  /* 0x000000037c277223 */ /* 0x080fe20000010826 */
[C---:B------:R-:W-:Y:S01]  /*32120*/  HMMA.16816.F32.BF16 R8, R40.reuse, R46, R8 ;  /* 0x0000002e2808723c */ /* 0x040fe20000041808 */
[----:B------:R-:W1:Y:S02]  /*32130*/  LDSM.16.MT88.4 R44, [R181+0x11000] ;  /* 0x01100000b52c783b */ /* 0x000e640000004200 */
[----:B------:R2:W-:Y:S01]  /*32140*/  MUFU.EX2 R57, R39 ;  /* 0x0000002700397308 */ /* 0x0005e20000000800 */
[----:B------:R-:W-:Y:S02]  /*32150*/  FADD.FTZ R37, R115, R37 ;  /* 0x0000002573257221 */ /* 0x000fe40000010000 */
[----:B------:R-:W-:Y:S02]  /*32160*/  FADD.FTZ R0, R144, R0 ;  /* 0x0000000090007221 */ /* 0x000fe40000010000 */
[----:B------:R-:W-:Y:S01]  /*32170*/  FADD.FTZ R37, R143, R37 ;  /* 0x000000258f257221 */ /* 0x000fe20000010000 */
[----:B------:R-:W-:Y:S01]  /*32180*/  F2FP.BF16.PACK_AB R143, R58, R60 ;  /* 0x0000003c3a8f723e */ /* 0x000fe200000010ff */
[C---:B------:R-:W-:Y:S03]  /*32190*/  HMMA.16816.F32.BF16 R12, R40.reuse, R48, R12 ;  /* 0x00000030280c723c */ /* 0x040fe6000004180c */
[----:B------:R-:W-:Y:S02]  /*321a0*/  FADD.FTZ R0, R151, R0 ;  /* 0x0000000097007221 */ /* 0x000fe40000010000 */
[----:B------:R-:W-:Y:S02]  /*321b0*/  FADD.FTZ R37, R126, R37 ;  /* 0x000000257e257221 */ /* 0x000fe40000010000 */
[----:B------:R-:W-:Y:S01]  /*321c0*/  FADD.FTZ R0, R130, R0 ;  /* 0x0000000082007221 */ /* 0x000fe20000010000 */
[C---:B------:R-:W-:Y:S04]  /*321d0*/  HMMA.16816.F32.BF16 R16, R40.reuse, R50, R16 ;  /* 0x000000322810723c */ /* 0x040fe80000041810 */
[----:B------:R-:W-:Y:S01]  /*321e0*/  FADD.FTZ R37, R133, R37 ;  /* 0x0000002585257221 */ /* 0x000fe20000010000 */
[----:B------:R-:W-:Y:S01]  /*321f0*/  MOV R133, R2 ;  /* 0x0000000200857202 */ /* 0x000fe20000000f00 */
[----:B------:R-:W-:Y:S01]  /*32200*/  FADD.FTZ R0, R141, R0 ;  /* 0x000000008d007221 */ /* 0x000fe20000010000 */
[----:B------:R-:W-:Y:S01]  /*32210*/  F2FP.BF16.PACK_AB R141, R61, R62 ;  /* 0x0000003e3d8d723e */ /* 0x000fe200000010ff */
[----:B------:R-:W-:Y:S01]  /*32220*/  FADD.FTZ R37, R142, R37 ;  /* 0x000000258e257221 */ /* 0x000fe20000010000 */
[C---:B---3--:R-:W-:Y:S03]  /*32230*/  HMMA.16816.F32.BF16 R20, R40.reuse, R52, R20 ;  /* 0x000000342814723c */ /* 0x048fe60000041814 */
[-C--:B--2---:R-:W-:Y:S02]  /*32240*/  FFMA.FTZ R39, R125, R3.reuse, -R38 ;  /* 0x000000037d277223 */ /* 0x084fe40000010826 */
[----:B------:R-:W-:Y:S02]  /*32250*/  FADD.FTZ R0, R150, R0 ;  /* 0x0000000096007221 */ /* 0x000fe40000010000 */
[----:B------:R-:W-:Y:S01]  /*32260*/  FADD.FTZ R37, R131, R37 ;  /* 0x0000002583257221 */ /* 0x000fe20000010000 */
[----:B------:R2:W3:Y:S01]  /*32270*/  MUFU.EX2 R56, R39 ;  /* 0x0000002700387308 */ /* 0x0004e20000000800 */
[----:B------:R-:W-:Y:S01]  /*32280*/  FADD.FTZ R0, R152, R0 ;  /* 0x0000000098007221 */ /* 0x000fe20000010000 */
[----:B------:R-:W4:Y:S01]  /*32290*/  LDSM.16.MT88.4 R148, [R180+0x11800] ;  /* 0x01180000b494783b */ /* 0x000f220000004200 */
        /* <DEDUP_REMOVED lines=9> */
[--C-:B--2---:R-:W-:Y:S01]  /*32330*/  FFMA.FTZ R39, R128, R3, -R38.reuse ;  /* 0x0000000380277223 */ /* 0x104fe20000010826 */
[----:B---3--:R-:W-:Y:S01]  /*32340*/  F2FP.BF16.PACK_AB R140, R56, R57 ;  /* 0x00000039388c723e */ /* 0x008fe200000010ff */
[----:B------:R-:W-:Y:S02]  /*32350*/  FFMA.FTZ R38, R129, R3, -R38 ;  /* 0x0000000381267223 */ /* 0x000fe40000010826 */
[----:B------:R1:W-:Y:S10]  /*32360*/  MUFU.EX2 R49, R39 ;  /* 0x0000002700317308 */ /* 0x0003f40000000800 */
[----:B------:R-:W2:Y:S01]  /*32370*/  MUFU.EX2 R38, R38 ;  /* 0x0000002600267308 */ /* 0x000ea20000000800 */
[----:B-1----:R-:W-:Y:S02]  /*32380*/  FADD.FTZ R39, R107, R0 ;  /* 0x000000006b277221 */ /* 0x002fe40000010000 */
[----:B------:R-:W-:Y:S02]  /*32390*/  FADD.FTZ R0, R122, R37 ;  /* 0x000000257a007221 */ /* 0x000fe40000010000 */
[----:B------:R-:W-:Y:S02]  /*323a0*/  FADD.FTZ R3, R106, R39 ;  /* 0x000000276a037221 */ /* 0x000fe40000010000 */
[----:B------:R-:W-:Y:S02]  /*323b0*/  FADD.FTZ R0, R102, R0 ;  /* 0x0000000066007221 */ /* 0x000fe40000010000 */
[----:B------:R-:W-:Y:S02]  /*323c0*/  FADD.FTZ R3, R98, R3 ;  /* 0x0000000362037221 */ /* 0x000fe40000010000 */
[----:B------:R-:W-:Y:S01]  /*323d0*/  FADD.FTZ R0, R99, R0 ;  /* 0x0000000063007221 */ /* 0x000fe20000010000 */
[----:B--2---:R-:W-:Y:S01]  /*323e0*/  F2FP.BF16.PACK_AB R142, R38, R49 ;  /* 0x00000031268e723e */ /* 0x004fe200000010ff */
[----:B------:R-:W-:Y:S02]  /*323f0*/  FADD.FTZ R3, R97, R3 ;  /* 0x0000000361037221 */ /* 0x000fe40000010000 */
        /* <DEDUP_REMOVED lines=19> */
[C---:B----4-:R-:W-:Y:S03]  /*32530*/  HMMA.16816.F32.BF16 R152, R140.reuse, R148, R20 ;  /* 0x000000948c98723c */ /* 0x050fe60000041814 */
        /* <DEDUP_REMOVED lines=32> */
[----:B------:R-:W-:Y:S01]  /*32740*/  MOV R0, R247 ;  /* 0x000000f700007202 */ /* 0x000fe20000000f00 */
[----:B------:R-:W-:Y:S03]  /*32750*/  FADD.FTZ R3, R38, R3 ;  /* 0x0000000326037221 */ /* 0x000fe60000010000 */
[----:B------:R1:W-:Y:S04]  /*32760*/  STL [R1+0x10], R4 ;  /* 0x0000100401007387 */ /* 0x0003e80000100800 */
[----:B------:R1:W-:Y:S04]  /*32770*/  STL [R1+0x14], R3 ;  /* 0x0000140301007387 */ /* 0x0003e80000100800 */
[----:B------:R1:W-:Y:S01]  /*32780*/  STL [R1+0xc], R0 ;  /* 0x00000c0001007387 */ /* 0x0003e20000100800 */
[----:B------:R-:W-:-:S05]  /*32790*/  @P0 BRA `(.L_x_3455) ;  /* 0xffff7d2000000947 */ /* 0x000fca000383ffff */
.L_x_3446:
        /* <DEDUP_REMOVED lines=12> */
.L_x_3469:
        /* <DEDUP_REMOVED lines=9> */
.L_x_3470:
        /* <DEDUP_REMOVED lines=142> */
.L_x_3459:
[----:B------:R-:W-:Y:S02]  /*331d0*/  ULDC.64 UR4, c[0x0][0x118] ;  /* 0x0000460000047ab9 */ /* 0x000fe40000000a00 */
[----:B------:R-:W2:Y:S04]  /*331e0*/  LD.E R0, [R10.64+0x60] ;  /* 0x000060040a007980 */ /* 0x000ea8000c101900 */
[----:B------:R-:W3:Y:S01]  /*331f0*/  LD.E R2, [R10.64+0xb4] ;  /* 0x0000b4040a027980 */ /* 0x000ee2000c101900 */
[----:B--2---:R-:W-:-:S04]  /*33200*/  IMAD R0, R0, R21, R41 ;  /* 0x0000001500007224 */ /* 0x004fc800078e0229 */
[----:B---3--:R-:W-:Y:S02]  /*33210*/  IMAD R7, R2, R0, RZ ;  /* 0x0000000002077224 */ /* 0x008fe400078e02ff */
.L_x_3460:
[----:B------:R-:W-:Y:S05]  /*33220*/  BSYNC B0 ;  /* 0x0000000000007941 */ /* 0x000fea0003800000 */
.L_x_3458:
        /* <DEDUP_REMOVED lines=42> */
.L_x_3462:
[----:B--2-4-:R-:W-:Y:S05]  /*334d0*/  BSYNC B0 ;  /* 0x0000000000007941 */ /* 0x014fea0003800000 */
.L_x_3461:
        /* <DEDUP_REMOVED lines=33> */
.L_x_3464:
[----:B------:R-:W-:Y:S05]  /*336f0*/  BSYNC B0 ;  /* 0x0000000000007941 */ /* 0x000fea0003800000 */
.L_x_3463:
        /* <DEDUP_REMOVED lines=16> */
.L_x_3466:
[----:B------:R-:W-:Y:S05]  /*33800*/  BSYNC B0 ;  /* 0x0000000000007941 */ /* 0x000fea0003800000 */
.L_x_3465:
        /* <DEDUP_REMOVED lines=16> */
.L_x_3468:
[----:B------:R-:W-:Y:S05]  /*33910*/  BSYNC B0 ;  /* 0x0000000000007941 */ /* 0x000fea0003800000 */
.L_x_3467:
[----:B------:R-:W-:Y:S01]  /*33920*/  IADD3 R8, R0, 0x30, RZ ;  /* 0x0000003000087810 */ /* 0x000fe20007ffe0ff */
[----:B------:R-:W-:Y:S01]  /*33930*/  IMAD.MOV.U32 R9, RZ, RZ, 0x0 ;  /* 0x00000000ff097424 */ /* 0x000fe200078e00ff */
[----:B-1----:R-:W-:Y:S02]  /*33940*/  MOV R10, 0x70 ;  /* 0x00000070000a7802 */ /* 0x002fe40000000f00 */
[----:B------:R-:W-:-:S03]  /*33950*/  ISETP.GE.OR P1, PT, R8, R14, P1 ;  /* 0x0000000e0800720c */ /* 0x000fc60000f26670 */
[----:B------:R-:W-:-:S10]  /*33960*/  IMAD.MOV.U32 R8, RZ, RZ, R10 ;  /* 0x000000ffff087224 */ /* 0x000fd400078e000a */
[----:B------:R-:W-:Y:S05]  /*33970*/  @P1 RET.REL.NODEC R8 `(_ZN5flash24flash_fwd_splitkv_kernelI23Flash_fwd_kernel_traitsILi64ELi64ELi256ELi4ELb0ELb0EN7cutlass10bfloat16_tE19Flash_kernel_traitsILi64ELi64ELi256ELi4ES3_EELb1ELb0ELb1ELb0ELb0ELb1ELb0ELb1EEEvNS_16Flash_fwd_paramsE) ;  /* 0xfffcc68008001950 */ /* 0x000fea0003c3ffff */
        /* <DEDUP_REMOVED lines=13> */
[----:B------:R-:W-:Y:S05]  /*33a50*/  RET.REL.NODEC R2 `(_ZN5flash24flash_fwd_splitkv_kernelI23Flash_fwd_kernel_traitsILi64ELi64ELi256ELi4ELb0ELb0EN7cutlass10bfloat16_tE19Flash_kernel_traitsILi64ELi64ELi256ELi4ES3_EELb1ELb0ELb1ELb0ELb0ELb1ELb0ELb1EEEvNS_16Flash_fwd_paramsE) ;  /* 0xfffcc5a002007950 */ /* 0x000fea0003c3ffff */
.L_x_3456:
[----:B-1----:R1:W5:Y:S01]  /*33a60*/  LDL R0, [R1+0x14] ;  /* 0x0000140001007983 */ /* 0x0023620000100800 */
[----:B------:R-:W-:Y:S02]  /*33a70*/  MOV R5, 0x2 ;  /* 0x0000000200057802 */ /* 0x000fe40000000f00 */
[----:B------:R-:W-:Y:S02]  /*33a80*/  MOV R4, 0x33aa0 ;  /* 0x00033aa000047802 */ /* 0x000fe40000000f00 */
[----:B-12--5:R-:W-:Y:S05]  /*33a90*/  CALL.REL.NOINC `($__internal_21_$__cuda_sm70_shflsync_bfly_p) ;  /* 0x0000012000007944 */ /* 0x026fea0003c00000 */
[----:B------:R-:W-:Y:S01]  /*33aa0*/  MOV R0, R6 ;  /* 0x0000000600007202 */ /* 0x000fe20000000f00 */
[----:B------:R-:W-:Y:S05]  /*33ab0*/  BRA `(.L_x_3469) ;  /* 0xffffeda000007947 */ /* 0x000fea000383ffff */
.L_x_3457:
[----:B------:R-:W-:Y:S02]  /*33ac0*/  MOV R5, 0x1 ;  /* 0x0000000100057802 */ /* 0x000fe40000000f00 */
[----:B------:R-:W-:Y:S02]  /*33ad0*/  MOV R4, 0x33af0 ;  /* 0x00033af000047802 */ /* 0x000fe40000000f00 */
[----:B--2--5:R-:W-:Y:S05]  /*33ae0*/  CALL.REL.NOINC `($__internal_21_$__cuda_sm70_shflsync_bfly_p) ;  /* 0x000000d000007944 */ /* 0x024fea0003c00000 */
[----:B------:R-:W-:Y:S02]  /*33af0*/  FADD.FTZ R19, R0, R6 ;  /* 0x0000000600137221 */ /* 0x000fe40000010000 */
[----:B------:R1:W5:Y:S01]  /*33b00*/  LDL R0, [R1+0x10] ;  /* 0x0000100001007983 */ /* 0x0003620000100800 */
[----:B------:R-:W-:Y:S02]  /*33b10*/  MOV R5, 0x2 ;  /* 0x0000000200057802 */ /* 0x000fe40000000f00 */
[----:B------:R-:W-:-:S02]  /*33b20*/  MOV R4, 0x33b40 ;  /* 0x00033b4000047802 */ /* 0x000fc40000000f00 */
[----:B-1---5:R-:W-:Y:S05]  /*33b30*/  CALL.REL.NOINC `($__internal_21_$__cuda_sm70_shflsync_bfly_p) ;  /* 0x0000008000007944 */ /* 0x022fea0003c00000 */
[----:B------:R-:W2:Y:S01]  /*33b40*/  LDL.LU R0, [R1+0x10] ;  /* 0x0000100001007983 */ /* 0x000ea20000300800 */
[----:B------:R-:W-:-:S02]  /*33b50*/  MOV R5, 0x1 ;  /* 0x0000000100057802 */ /* 0x000fc40000000f00 */
[----:B------:R-:W-:Y:S01]  /*33b60*/  MOV R4, 0x33ba0 ;  /* 0x00033ba000047802 */ /* 0x000fe20000000f00 */
[----:B--2---:R-:W-:-:S05]  /*33b70*/  FADD.FTZ R3, R0, R6 ;  /* 0x0000000600037221 */ /* 0x004fca0000010000 */
[----:B------:R-:W-:Y:S02]  /*33b80*/  MOV R0, R3 ;  /* 0x0000000300007202 */ /* 0x000fe40000000f00 */
[----:B------:R-:W-:Y:S05]  /*33b90*/  CALL.REL.NOINC `($__internal_21_$__cuda_sm70_shflsync_bfly_p) ;  /* 0x0000002000007944 */ /* 0x000fea0003c00000 */
[----:B------:R-:W-:Y:S01]  /*33ba0*/  MOV R4, R6 ;  /* 0x0000000600047202 */ /* 0x000fe20000000f00 */
[----:B------:R-:W-:Y:S05]  /*33bb0*/  BRA `(.L_x_3470) ;  /* 0xffffed3000007947 */ /* 0x000fea000383ffff */
        .weak           $__internal_21_$__cuda_sm70_shflsync_bfly_p
        .type           $__internal_21_$__cuda_sm70_shflsync_bfly_p,@function
        .size           $__internal_21_$__cuda_sm70_shflsync_bfly_p,(.L_x_7827 - $__internal_21_$__cuda_sm70_shflsync_bfly_p)
$__internal_21_$__cuda_sm70_shflsync_bfly_p:
[----:B------:R-:W-:Y:S04]  /*33bc0*/  WARPSYNC R7 ;  /* 0x0000000700007348 */ /* 0x000fe80003800000 */
[----:B------:R1:W2:Y:S02]  /*33bd0*/  SHFL.BFLY PT, R6, R0, R5, R8 ;  /* 0x0c00000500067389 */ /* 0x0002a400000e0008 */
[----:B-1----:R-:W-:-:S04]  /*33be0*/  MOV R5, 0x0 ;  /* 0x0000000000057802 */ /* 0x002fc80000000f00 */
[----:B--2---:R-:W-:Y:S05]  /*33bf0*/  RET.REL.NODEC R4 `(_ZN5flash24flash_fwd_splitkv_kernelI23Flash_fwd_kernel_traitsILi64ELi64ELi256ELi4ELb0ELb0EN7cutlass10bfloat16_tE19Flash_kernel_traitsILi64ELi64ELi256ELi4ES3_EELb1ELb0ELb1ELb0ELb0ELb1ELb0ELb1EEEvNS_16Flash_fwd_paramsE) ;  /* 0xfffcc40004007950 */ /* 0x004fea0003c3ffff */
.L_x_3471:
        /* <DEDUP_REMOVED lines=16> */
.L_x_7827:


//--------------------- .text._ZN5flash24flash_fwd_splitkv_kernelI23Flash_fwd_kernel_traitsILi64ELi64ELi256ELi4ELb0ELb0EN7cutlass10bfloat16_tE19Flash_kernel_traitsILi64ELi64ELi256ELi4ES3_EELb1ELb0ELb0ELb0ELb1ELb0ELb1ELb0EEEvNS_16Flash_fwd_paramsE --------------------------
	.section	.text._ZN5flash24flash_fwd_splitkv_kernelI23Flash_fwd_kernel_traitsILi64ELi64ELi256ELi4ELb0ELb0EN7cutlass10bfloat16_tE19Flash_kernel_traitsILi64ELi64ELi256ELi4ES3_EELb1ELb0ELb0ELb0ELb1ELb0ELb1ELb0EEEvNS_16Flash_fwd_paramsE,"ax",@progbits
	.sectioninfo	@"SHI_REGISTERS=255"
	.align	128
        .global         _ZN5flash24flash_fwd_splitkv_kernelI23Flash_fwd_kernel_traitsILi64ELi64ELi256ELi4ELb0ELb0EN7cutlass10bfloat16_tE19Flash_kernel_traitsILi64ELi64ELi256ELi4ES3_EELb1ELb0ELb0ELb0ELb1ELb0ELb1ELb0EEEvNS_16Flash_fwd_paramsE
        .type           _ZN5flash24flash_fwd_splitkv_kernelI23Flash_fwd_kernel_traitsILi64ELi64ELi256ELi4ELb0ELb0EN7cutlass10bfloat16_tE19Flash_kernel_traitsILi64ELi64ELi256ELi4ES3_EELb1ELb0ELb0ELb0ELb1ELb0ELb1ELb0EEEvNS_16Flash_fwd_paramsE,@function
        .size           _ZN5flash24flash_fwd_splitkv_kernelI23Flash_fwd_kernel_traitsILi64ELi64ELi256ELi4ELb0ELb0EN7cutlass10bfloat16_tE19Flash_kernel_traitsILi64ELi64ELi256ELi4ES3_EELb1ELb0ELb0ELb0ELb1ELb0ELb1ELb0EEEvNS_16Flash_fwd_paramsE,(.L_x_7884 - _ZN5flash24flash_fwd_splitkv_kernelI23Flash_fwd_kernel_traitsILi64ELi64ELi256ELi4ELb0ELb0EN7cutlass10bfloat16_tE19Flash_kernel_traitsILi64ELi64ELi256ELi4ES3_EELb1ELb0ELb0ELb0ELb1ELb0ELb1ELb0EEEvNS_16Flash_fwd_paramsE)
        .other          _ZN5flash24flash_fwd_splitkv_kernelI23Flash_fwd_kernel_traitsILi64ELi64ELi256ELi4ELb0ELb0EN7cutlass10bfloat16_tE19Flash_kernel_traitsILi64ELi64ELi256ELi4ES3_EELb1ELb0ELb0ELb0ELb1ELb0ELb1ELb0EEEvNS_16Flash_fwd_paramsE,@"STO_CUDA_ENTRY STV_DEFAULT"
_ZN5flash24flash_fwd_splitkv_kernelI23Flash_fwd_kernel_traitsILi64ELi64ELi256ELi4ELb0ELb0EN7cutlass10bfloat16_tE19Flash_kernel_traitsILi64ELi64ELi256ELi4ES3_EELb1ELb0ELb0ELb0ELb1ELb0ELb1ELb0EEEvNS_16Flash_fwd_paramsE:
.text._ZN5flash24flash_fwd_splitkv_kernelI23Flash_fwd_kernel_traitsILi64ELi64ELi256ELi4ELb0ELb0EN7cutlass10bfloat16_tE19Flash_kernel_traitsILi64ELi64ELi256ELi4ES3_EELb1ELb0ELb0ELb0ELb1ELb0ELb1ELb0EEEvNS_16Flash_fwd_paramsE:
[----:B------:R-:W-:Y:S02]  /*0000*/  MOV R1, c[0x0][0x28] ;  /* 0x00000a0000017a02 */ /* 0x000fe40000000f00 */
[----:B------:R-:W1:Y:S01]  /*0010*/  I2F.U32.RP R2, c[0x0][0x1c0] ;  /* 0x0000700000027b06 */ /* 0x000e620000209000 */
[----:B------:R-:W2:Y:S01]  /*0020*/  S2R R6, SR_CTAID.Z ;  /* 0x0000000000067919 */ /* 0x000ea20000002700 */
[----:B------:R-:W-:Y:S01]  /*0030*/  ISETP.NE.U32.AND P1, PT, RZ, c[0x0][0x1c0], PT ;  /* 0x00007000ff007a0c */ /* 0x000fe20003f25070 */
[----:B------:R-:W-:Y:S01]  /*0040*/  IMAD.MOV.U32 R4, RZ, RZ, -0x1 ;  /* 0xffffffffff047424 */ /* 0x000fe200078e00ff */
[----:B------:R-:W-:Y:S01]  /*0050*/  ULDC.64 UR12, c[0x0][0x118] ;  /* 0x00004600000c7ab9 */ /* 0x000fe20000000a00 */
[----:B------:R-:W-:-:S03]  /*0060*/  IADD3 R1, R1, -0x38, RZ ;  /* 0xffffffc801017810 */ /* 0x000fc60007ffe0ff */
[----:B-1----:R-:W1:Y:S02]  /*0070*/  MUFU.RCP R2, R2 ;  /* 0x0000000200027308 */ /* 0x002e640000001000 */
[----:B-1----:R-:W-:-:S06]  /*0080*/  IADD3 R2, R2, 0xffffffe, RZ ;  /* 0x0ffffffe02027810 */ /* 0x002fcc0007ffe0ff */
[----:B------:R-:W1:Y:S02]  /*0090*/  F2I.FTZ.U32.TRUNC.NTZ R3, R2 ;  /* 0x0000000200037305 */ /* 0x000e64000021f000 */
[----:B-1----:R-:W-:Y:S02]  /*00a0*/  IMAD.MOV R0, RZ, RZ, -R3 ;  /* 0x000000ffff007224 */ /* 0x002fe400078e0a03 */
[----:B------:R-:W-:Y:S02]  /*00b0*/  IMAD.MOV.U32 R2, RZ, RZ, RZ ;  /* 0x000000ffff027224 */ /* 0x000fe400078e00ff */
[----:B------:R-:W-:-:S04]  /*00c0*/  IMAD R0, R0, c[0x0][0x1c0], RZ ;  /* 0x0000700000007a24 */ /* 0x000fc800078e02ff */
[----:B------:R-:W-:-:S06]  /*00d0*/  IMAD.HI.U32 R0, R3, R0, R2 ;  /* 0x0000000003007227 */ /* 0x000fcc00078e0002 */
[----:B--2---:R-:W-:Y:S02]  /*00e0*/  IMAD.HI.U32 R244, R0, R6, RZ ;  /* 0x0000000600f47227 */ /* 0x004fe400078e00ff */
[----:B------:R-:W1:Y:S02]  /*00f0*/  LDC.U8 R0, c[0x0][0x312] ;  /* 0x0000c480ff007b82 */ /* 0x000e640000000000 */
[----:B------:R-:W-:-:S04]  /*0100*/  IMAD.MOV R2, RZ, RZ, -R244 ;  /* 0x000000ffff027224 */ /* 0x000fc800078e0af4 */
[----:B------:R-:W-:-:S05]  /*0110*/  IMAD R2, R2, c[0x0][0x1c0], R6 ;  /* 0x0000700002027a24 */ /* 0x000fca00078e0206 */
[----:B------:R-:W-:-:S13]  /*0120*/  ISETP.GE.U32.AND P2, PT, R2, c[0x0][0x1c0], PT ;  /* 0x0000700002007a0c */ /* 0x000fda0003f46070 */
[----:B------:R-:W-:Y:S02]  /*0130*/  @P2 IADD3 R2, R2, -c[0x0][0x1c0], RZ ;  /* 0x8000700002022a10 */ /* 0x000fe40007ffe0ff */
[----:B------:R-:W-:Y:S02]  /*0140*/  @P2 IADD3 R244, R244, 0x1, RZ ;  /* 0x00000001f4f42810 */ /* 0x000fe40007ffe0ff */
[----:B------:R-:W-:Y:S01]  /*0150*/  ISETP.GE.U32.AND P0, PT, R2, c[0x0][0x1c0], PT ;  /* 0x0000700002007a0c */ /* 0x000fe20003f06070 */
[----:B------:R-:W-:Y:S01]  /*0160*/  IMAD.MOV.U32 R2, RZ, RZ, 0x4 ;  /* 0x00000004ff027424 */ /* 0x000fe200078e00ff */
[----:B------:R-:W-:Y:S02]  /*0170*/  ISETP.NE.U32.AND P2, PT, RZ, c[0x0][0x240], PT ;  /* 0x00009000ff007a0c */ /* 0x000fe40003f45070 */
[----:B-1----:R-:W-:Y:S02]  /*0180*/  ISETP.NE.AND P3, PT, R0, RZ, PT ;  /* 0x000000ff0000720c */ /* 0x002fe40003f65270 */
[----:B------:R-:W-:-:S07]  /*0190*/  ISETP.NE.AND.EX P2, PT, RZ, c[0x0][0x244], PT, P2 ;  /* 0x00009100ff007a0c */ /* 0x000fce0003f45320 */
[----:B------:R-:W-:Y:S02]  /*01a0*/  @P0 IADD3 R244, R244, 0x1, RZ ;  /* 0x00000001f4f40810 */ /* 0x000fe40007ffe0ff */
[----:B------:R-:W-:Y:S02]  /*01b0*/  @!P1 LOP3.LUT R244, RZ, c[0x0][0x1c0], RZ, 0x33, !PT ;  /* 0x00007000fff49a12 */ /* 0x000fe400078e33ff */
[----:B------:R-:W-:Y:S01]  /*01c0*/  ISETP.EQ.U32.AND P1, PT, RZ, c[0x0][0x248], PT ;  /* 0x00009200ff007a0c */ /* 0x000fe20003f22070 */
[----:B------:R-:W-:Y:S01]  /*01d0*/  IMAD.MOV.U32 R3, RZ, RZ, -0x1 ;  /* 0xffffffffff037424 */ /* 0x000fe200078e00ff */
[----:B------:R-:W-:Y:S01]  /*01e0*/  ISETP.NE.U32.AND P0, PT, RZ, c[0x0][0x250], PT ;  /* 0x00009400ff007a0c */ /* 0x000fe20003f05070 */
[CC--:B------:R-:W-:Y:S01]  /*01f0*/  IMAD.WIDE R198, R244.reuse, R2.reuse, c[0x0][0x240] ;  /* 0x00009000f4c67625 */ /* 0x0c0fe200078e0202 */
[----:B------:R-:W-:Y:S02]  /*0200*/  ISETP.EQ.OR.EX P1, PT, RZ, c[0x0][0x24c], !P3, P1 ;  /* 0x00009300ff007a0c */ /* 0x000fe40005f22710 */
[----:B------:R-:W-:Y:S01]  /*0210*/  ISETP.NE.AND.EX P0, PT, RZ, c[0x0][0x254], PT, P0 ;  /* 0x00009500ff007a0c */ /* 0x000fe20003f05300 */
[----:B------:R-:W-:Y:S01]  /*0220*/  IMAD.WIDE R10, R244, R2, c[0x0][0x248] ;  /* 0x00009200f40a7625 */ /* 0x000fe200078e0202 */
[----:B------:R1:W2:Y:S09]  /*0230*/  @P2 LDG.E R4, [R198.64] ;  /* 0x0000000cc6042981 */ /* 0x0002b2000c1e1900 */
[----:B------:R3:W5:Y:S04]  /*0240*/  @!P1 LDG.E R3, [R10.64] ;  /* 0x0000000c0a039981 */ /* 0x000768000c1e1900 */
[----:B-1----:R-:W2:Y:S01]  /*0250*/  @P2 LDG.E R198, [R198.64+0x4] ;  /* 0x0000040cc6c62981 */ /* 0x002ea2000c1e1900 */
[----:B------:R-:W-:-:S02]  /*0260*/  IMAD.MOV.U32 R5, RZ, RZ, RZ ;  /* 0x000000ffff057224 */ /* 0x000fc400078e00ff */
[----:B------:R-:W-:Y:S01]  /*0270*/  @P0 IMAD.WIDE R8, R244, R2, c[0x0][0x250] ;  /* 0x00009400f4080625 */ /* 0x000fe200078e0202 */
[----:B------:R-:W1:Y:S04]  /*0280*/  S2R R34, SR_CTAID.X ;  /* 0x0000000000227919 */ /* 0x000e680000002500 */
[----:B------:R4:W5:Y:S01]  /*0290*/  @P0 LDG.E R5, [R8.64] ;  /* 0x0000000c08050981 */ /* 0x000962000c1e1900 */
[----:B------:R-:W-:-:S03]  /*02a0*/  ISETP.NE.U32.AND P0, PT, RZ, c[0x0][0x248], PT ;  /* 0x00009200ff007a0c */ /* 0x000fc60003f05070 */
[----:B------:R-:W1:Y:S01]  /*02b0*/  S2R R0, SR_CTAID.Y ;  /* 0x0000000000007919 */ /* 0x000e620000002600 */
[----:B------:R-:W-:Y:S01]  /*02c0*/  ISETP.NE.AND.EX P0, PT, RZ, c[0x0][0x24c], PT, P0 ;  /* 0x00009300ff007a0c */ /* 0x000fe20003f05300 */
[----:B----4-:R-:W-:-:S04]  /*02d0*/  IMAD.MOV R9, RZ, RZ, -R244 ;  /* 0x000000ffff097224 */ /* 0x010fc800078e0af4 */
[----:B------:R-:W-:Y:S02]  /*02e0*/  IMAD R9, R9, c[0x0][0x1c0], R6 ;  /* 0x0000700009097a24 */ /* 0x000fe400078e0206 */
[----:B--2---:R-:W-:Y:S02]  /*02f0*/  @P2 IMAD.IADD R198, R198, 0x1, -R4 ;  /* 0x00000001c6c62824 */ /* 0x004fe400078e0a04 */
[----:B------:R-:W-:-:S04]  /*0300*/  @!P2 IMAD.MOV.U32 R198, RZ, RZ, c[0x0][0x214] ;  /* 0x00008500ffc6a624 */ /* 0x000fc800078e00ff */
[----:B------:R-:W-:Y:S05]  /*0310*/  @!P0 BRA `(.L_x_3472) ;  /* 0x0000004000008947 */ /* 0x000fea0003800000 */
[----:B-1-3--:R-:W2:Y:S02]  /*0320*/  @P3 LDG.E R7, [R10.64+0x4] ;  /* 0x0000040c0a073981 */ /* 0x00aea4000c1e1900 */
[----:B--2--5:R-:W-:-:S06]  /*0330*/  @P3 IADD3 R7, R7, -R3, RZ ;  /* 0x8000000307073210 */ /* 0x024fcc0007ffe0ff */
[----:B------:R1:W5:Y:S01]  /*0340*/  @!P3 LDG.E R7, [R10.64] ;  /* 0x0000000c0a07b981 */ /* 0x000362000c1e1900 */
[----:B------:R-:W-:Y:S05]  /*0350*/  BRA `(.L_x_3473) ;  /* 0x0000001000007947 */ /* 0x000fea0003800000 */
.L_x_3472:
[----:B-1-3--:R-:W-:Y:S02]  /*0360*/  MOV R7, c[0x0][0x218] ;  /* 0x0000860000077a02 */ /* 0x00afe40000000f00 */
.L_x_3473:
        /* <DEDUP_REMOVED lines=26> */
[----:B--2---:R-:W-:-:S04]  /*0510*/  IADD3 R12, R12, 0xffffffe, RZ ;  /* 0x0ffffffe0c0c7810 */ /* 0x004fc80007ffe0ff */
[----:B------:R-:W2:Y:S02]  /*0520*/  F2I.FTZ.U32.TRUNC.NTZ R13, R12 ;  /* 0x0000000c000d7305 */ /* 0x000ea4000021f000 */
        /* <DEDUP_REMOVED lines=8> */
[----:B------:R-:W-:-:S04]  /*05b0*/  SHF.R.S32.HI R7, RZ, 0x1f, R10 ;  /* 0x0000001fff077819 */ /* 0x000fc8000001140a */
[----:B------:R-:W-:Y:S02]  /*05c0*/  ISETP.GT.U32.AND P1, PT, R8, R6, PT ;  /* 0x000000060800720c */ /* 0x000fe40003f24070 */
[----:B------:R-:W-:-:S04]  /*05d0*/  LEA.HI R7, R7, R10, RZ, 0x8 ;  /* 0x0000000a07077211 */ /* 0x000fc800078f40ff */
[----:B------:R-:W-:-:S07]  /*05e0*/  SHF.R.S32.HI R7, RZ, 0x8, R7 ;  /* 0x00000008ff077819 */ /* 0x000fce0000011407 */
[----:B------:R-:W-:Y:S01]  /*05f0*/  @!P1 IMAD.IADD R6, R6, 0x1, -R8 ;  /* 0x0000000106069824 */ /* 0x000fe200078e0a08 */
[----:B------:R-:W-:Y:S02]  /*0600*/  @!P1 IADD3 R11, R11, 0x1, RZ ;  /* 0x000000010b0b9810 */ /* 0x000fe40007ffe0ff */
[----:B------:R-:W-:Y:S02]  /*0610*/  ISETP.NE.AND P1, PT, RZ, c[0x0][0x10], PT ;  /* 0x00000400ff007a0c */ /* 0x000fe40003f25270 */
[----:B------:R-:W-:Y:S02]  /*0620*/  ISETP.GE.U32.AND P2, PT, R6, R8, PT ;  /* 0x000000080600720c */ /* 0x000fe40003f46070 */
[----:B------:R-:W-:-:S04]  /*0630*/  IADD3 R8, -R198, 0x13f, R200 ;  /* 0x0000013fc6087810 */ /* 0x000fc80007ffe1c8 */
[----:B------:R-:W-:-:S04]  /*0640*/  IADD3 R8, R8, c[0x0][0x2e8], R197 ;  /* 0x0000ba0008087a10 */ /* 0x000fc80007ffe0c5 */
[----:B------:R-:W-:-:S03]  /*0650*/  SHF.R.S32.HI R192, RZ, 0x1f, R8 ;  /* 0x0000001fffc07819 */ /* 0x000fc60000011408 */
[----:B------:R-:W-:Y:S02]  /*0660*/  @P2 IADD3 R11, R11, 0x1, RZ ;  /* 0x000000010b0b2810 */ /* 0x000fe40007ffe0ff */
[----:B------:R-:W-:-:S03]  /*0670*/  LEA.HI R192, R192, R8, RZ, 0x8 ;  /* 0x00000008c0c07211 */ /* 0x000fc600078f40ff */
[----:B------:R-:W-:Y:S01]  /*0680*/  IMAD.MOV.U32 R6, RZ, RZ, R11 ;  /* 0x000000ffff067224 */ /* 0x000fe200078e000b */
[----:B------:R-:W-:-:S03]  /*0690*/  SHF.R.S32.HI R192, RZ, 0x8, R192 ;  /* 0x00000008ffc07819 */ /* 0x000fc600000114c0 */
[----:B------:R-:W-:Y:S01]  /*06a0*/  @!P0 IMAD.MOV R6, RZ, RZ, -R6 ;  /* 0x000000ffff068224 */ /* 0x000fe200078e0a06 */
[----:B------:R-:W-:-:S05]  /*06b0*/  @!P1 LOP3.LUT R6, RZ, c[0x0][0x10], RZ, 0x33, !PT ;  /* 0x00000400ff069a12 */ /* 0x000fca00078e33ff */
[----:B------:R-:W-:-:S04]  /*06c0*/  IMAD R238, R6, R0, RZ ;  /* 0x0000000006ee7224 */ /* 0x000fc800078e02ff */
[----:B------:R-:W-:-:S05]  /*06d0*/  IMAD.IADD R6, R6, 0x1, R238 ;  /* 0x0000000106067824 */ /* 0x000fca00078e02ee */
[----:B------:R-:W-:-:S04]  /*06e0*/  IMNMX R6, R7, R6, PT ;  /* 0x0000000607067217 */ /* 0x000fc80003800200 */
[----:B------:R-:W-:-:S04]  /*06f0*/  IMNMX R192, R6, R192, PT ;  /* 0x000000c006c07217 */ /* 0x000fc80003800200 */
[----:B------:R-:W-:-:S13]  /*0700*/  ISETP.GE.AND P0, PT, R238, R192, PT ;  /* 0x000000c0ee00720c */ /* 0x000fda0003f06270 */
[----:B------:R-:W-:Y:S05]  /*0710*/  @!P0 BRA `(.L_x_3474) ;  /* 0x0000048000008947 */ /* 0x000fea0003800000 */
[----:B-1----:R-:W-:Y:S01]  /*0720*/  SHF.R.S32.HI R3, RZ, 0x1f, R167 ;  /* 0x0000001fff037819 */ /* 0x002fe200000114a7 */
[----:B------:R-:W-:Y:S01]  /*0730*/  IMAD R0, R0, c[0x0][0x210], R244 ;  /* 0x0000840000007a24 */ /* 0x000fe200078e02f4 */
[----:B------:R-:W-:Y:S01]  /*0740*/  LOP3.LUT P6, RZ, R167, 0xf, RZ, 0xc0, !PT ;  /* 0x0000000fa7ff7812 */ /* 0x000fe200078cc0ff */
[----:B------:R-:W-:Y:S01]  /*0750*/  IMAD.IADD R198, R198, 0x1, -R200 ;  /* 0x00000001c6c67824 */ /* 0x000fe200078e0ac8 */
[----:B------:R-:W-:-:S04]  /*0760*/  LEA.HI R3, R3, R167, RZ, 0x4 ;  /* 0x000000a703037211 */ /* 0x000fc800078f20ff */
[----:B------:R-:W-:-:S05]  /*0770*/  LOP3.LUT R2, R3, 0x3ffffff0, RZ, 0xc0, !PT ;  /* 0x3ffffff003027812 */ /* 0x000fca00078ec0ff */
[----:B------:R-:W-:Y:S02]  /*0780*/  IMAD.IADD R6, R167, 0x1, -R2 ;  /* 0x00000001a7067824 */ /* 0x000fe400078e0a02 */
[----:B------:R-:W-:Y:S01]  /*0790*/  IMAD R2, R0, c[0x0][0x1c0], R9 ;  /* 0x0000700000027a24 */ /* 0x000fe200078e0209 */
[----:B------:R-:W-:Y:S01]  /*07a0*/  SHF.R.S32.HI R0, RZ, 0x4, R3 ;  /* 0x00000004ff007819 */ /* 0x000fe20000011403 */
[----:B------:R-:W-:Y:S02]  /*07b0*/  IMAD.SHL.U32 R6, R6, 0x4, RZ ;  /* 0x0000000406067824 */ /* 0x000fe400078e00ff */
[----:B------:R-:W-:Y:S01]  /*07c0*/  IMAD R2, R2, c[0x0][0x214], R200 ;  /* 0x0000850002027a24 */ /* 0x000fe200078e02c8 */
[----:B------:R-:W-:Y:S02]  /*07d0*/  IADD3 R3, R0, 0x8, RZ ;  /* 0x0000000800037810 */ /* 0x000fe40007ffe0ff */
[----:B------:R-:W-:Y:S01]  /*07e0*/  SHF.R.S32.HI R7, RZ, 0x1f, R6 ;  /* 0x0000001fff077819 */ /* 0x000fe20000011406 */
[----:B------:R-:W-:Y:S01]  /*07f0*/  IMAD R5, R2, c[0x0][0x22c], RZ ;  /* 0x00008b0002057a24 */ /* 0x000fe200078e02ff */
[----:B------:R-:W-:-:S02]  /*0800*/  IADD3 R10, R0, 0x18, RZ ;  /* 0x00000018000a7810 */ /* 0x000fc40007ffe0ff */
[C---:B------:R-:W-:Y:S01]  /*0810*/  IADD3 R11, R0.reuse, 0x10, RZ ;  /* 0x00000010000b7810 */ /* 0x040fe20007ffe0ff */
[C---:B------:R-:W-:Y:S01]  /*0820*/  IMAD.WIDE R6, R0.reuse, 0x40, R6 ;  /* 0x0000004000067825 */ /* 0x040fe200078e0206 */
[-C--:B------:R-:W-:Y:S02]  /*0830*/  ISETP.GE.AND P5, PT, R3, R198.reuse, PT ;  /* 0x000000c60300720c */ /* 0x080fe40003fa6270 */
[----:B------:R-:W-:Y:S02]  /*0840*/  ISETP.GE.AND P2, PT, R0, R198, PT ;  /* 0x000000c60000720c */ /* 0x000fe40003f46270 */
[----:B------:R-:W-:Y:S02]  /*0850*/  IADD3 R6, P0, R5, R6, RZ ;  /* 0x0000000605067210 */ /* 0x000fe40007f1e0ff */
[----:B------:R-:W-:Y:S02]  /*0860*/  ISETP.GE.AND P1, PT, R11, R198, PT ;  /* 0x000000c60b00720c */ /* 0x000fe40003f26270 */
[----:B------:R-:W-:-:S02]  /*0870*/  LEA.HI.X.SX32 R5, R5, R7, 0x1, P0 ;  /* 0x0000000705057211 */ /* 0x000fc400000f0eff */
[----:B------:R-:W-:Y:S02]  /*0880*/  LEA R4, P0, R6, c[0x0][0x1d8], 0x2 ;  /* 0x0000760006047a11 */ /* 0x000fe400078010ff */
[----:B------:R-:W-:Y:S02]  /*0890*/  IADD3 R9, R0, 0x20, RZ ;  /* 0x0000002000097810 */ /* 0x000fe40007ffe0ff */
[----:B------:R-:W-:Y:S02]  /*08a0*/  LEA.HI.X R5, R6, c[0x0][0x1dc], R5, 0x2, P0 ;  /* 0x0000770006057a11 */ /* 0x000fe400000f1405 */
[-C--:B------:R-:W-:Y:S02]  /*08b0*/  ISETP.GE.AND P0, PT, R10, R198.reuse, PT ;  /* 0x000000c60a00720c */ /* 0x080fe40003f06270 */
[----:B------:R-:W-:Y:S01]  /*08c0*/  ISETP.GE.AND P4, PT, R9, R198, PT ;  /* 0x000000c60900720c */ /* 0x000fe20003f86270 */
[----:B------:R-:W-:Y:S01]  /*08d0*/  @!P5 STG.E.128 [R4.64+0x800], RZ ;  /* 0x000800ff0400d986 */ /* 0x000fe2000c101d0c */
[----:B------:R-:W-:-:S02]  /*08e0*/  IADD3 R8, R0, 0x28, RZ ;  /* 0x0000002800087810 */ /* 0x000fc40007ffe0ff */
[C---:B------:R-:W-:Y:S01]  /*08f0*/  IADD3 R7, R0.reuse, 0x30, RZ ;  /* 0x0000003000077810 */ /* 0x040fe20007ffe0ff */
[----:B------:R-:W-:Y:S01]  /*0900*/  @!P2 STG.E.128 [R4.64], RZ ;  /* 0x000000ff0400a986 */ /* 0x000fe2000c101d0c */
[----:B------:R-:W-:Y:S02]  /*0910*/  IADD3 R6, R0, 0x38, RZ ;  /* 0x0000003800067810 */ /* 0x000fe40007ffe0ff */
[-C--:B------:R-:W-:Y:S01]  /*0920*/  ISETP.GE.OR P5, PT, R3, R198.reuse, P6 ;  /* 0x000000c60300720c */ /* 0x080fe200037a6670 */
[----:B------:R-:W-:Y:S01]  /*0930*/  @!P1 STG.E.128 [R4.64+0x1000], RZ ;  /* 0x001000ff04009986 */ /* 0x000fe2000c101d0c */
[----:B------:R-:W-:Y:S02]  /*0940*/  SHF.R.S32.HI R3, RZ, 0x1f, R2 ;  /* 0x0000001fff037819 */ /* 0x000fe40000011402 */
[----:B------:R-:W-:Y:S01]  /*0950*/  ISETP.GE.AND P3, PT, R8, R198, PT ;  /* 0x000000c60800720c */ /* 0x000fe20003f66270 */
[----:B------:R-:W-:Y:S01]  /*0960*/  @!P0 STG.E.128 [R4.64+0x1800], RZ ;  /* 0x001800ff04008986 */ /* 0x000fe2000c101d0c */
[----:B------:R-:W-:-:S02]  /*0970*/  IADD3 R2, P0, R2, R0, RZ ;  /* 0x0000000002027210 */ /* 0x000fc40007f1e0ff */
[-C--:B------:R-:W-:Y:S01]  /*0980*/  ISETP.GE.AND P2, PT, R7, R198.reuse, PT ;  /* 0x000000c60700720c */ /* 0x080fe20003f46270 */
[----:B------:R-:W-:Y:S01]  /*0990*/  @!P4 STG.E.128 [R4.64+0x2000], RZ ;  /* 0x002000ff0400c986 */ /* 0x000fe2000c101d0c */
[-C--:B------:R-:W-:Y:S02]  /*09a0*/  ISETP.GE.AND P1, PT, R6, R198.reuse, PT ;  /* 0x000000c60600720c */ /* 0x080fe40003f26270 */
[----:B------:R-:W-:Y:S02]  /*09b0*/  LEA.HI.X.SX32 R3, R0, R3, 0x1, P0 ;  /* 0x0000000300037211 */ /* 0x000fe400000f0eff */
[C---:B------:R-:W-:Y:S02]  /*09c0*/  LEA R12, P0, R2.reuse, c[0x0][0x208], 0x2 ;  /* 0x00008200020c7a11 */ /* 0x040fe400078010ff */
[-C--:B------:R-:W-:Y:S01]  /*09d0*/  ISETP.GE.OR P4, PT, R11, R198.reuse, P6 ;  /* 0x000000c60b00720c */ /* 0x080fe20003786670 */
[----:B------:R-:W-:Y:S01]  /*09e0*/  @!P3 STG.E.128 [R4.64+0x2800], RZ ;  /* 0x002800ff0400b986 */ /* 0x000fe2000c101d0c */
[----:B------:R-:W-:Y:S01]  /*09f0*/  LEA.HI.X R13, R2, c[0x0][0x20c], R3, 0x2, P0 ;  /* 0x00008300020d7a11 */ /* 0x000fe200000f1403 */
[----:B------:R-:W-:Y:S01]  /*0a00*/  @!P5 IMAD.MOV.U32 R2, RZ, RZ, -0x800000 ;  /* 0xff800000ff02d424 */ /* 0x000fe200078e00ff */
[-C--:B------:R-:W-:Y:S01]  /*0a10*/  ISETP.GE.OR P3, PT, R10, R198.reuse, P6 ;  /* 0x000000c60a00720c */ /* 0x080fe20003766670 */
[----:B------:R-:W-:Y:S01]  /*0a20*/  @!P2 STG.E.128 [R4.64+0x3000], RZ ;  /* 0x003000ff0400a986 */ /* 0x000fe2000c101d0c */
[----:B------:R-:W-:-:S02]  /*0a30*/  ISETP.GE.OR P2, PT, R9, R198, P6 ;  /* 0x000000c60900720c */ /* 0x000fc40003746670 */
[-C--:B------:R-:W-:Y:S01]  /*0a40*/  ISETP.GE.OR P0, PT, R7, R198.reuse, P6 ;  /* 0x000000c60700720c */ /* 0x080fe20003706670 */
[----:B------:R1:W-:Y:S01]  /*0a50*/  @!P1 STG.E.128 [R4.64+0x3800], RZ ;  /* 0x003800ff04009986 */ /* 0x0003e2000c101d0c */
[----:B------:R-:W-:-:S03]  /*0a60*/  ISETP.GE.OR P1, PT, R8, R198, P6 ;  /* 0x000000c60800720c */ /* 0x000fc60003726670 */
[----:B------:R2:W-:Y:S01]  /*0a70*/  @!P5 STG.E [R12.64+0x20], R2 ;  /* 0x000020020c00d986 */ /* 0x0005e2000c10190c */
[-C--:B------:R-:W-:Y:S01]  /*0a80*/  ISETP.GE.OR P5, PT, R0, R198.reuse, P6 ;  /* 0x000000c60000720c */ /* 0x080fe200037a6670 */
[----:B------:R-:W-:Y:S01]  /*0a90*/  @!P4 IMAD.MOV.U32 R0, RZ, RZ, -0x800000 ;  /* 0xff800000ff00c424 */ /* 0x000fe200078e00ff */
[----:B------:R-:W-:-:S03]  /*0aa0*/  ISETP.GE.OR P6, PT, R6, R198, P6 ;  /* 0x000000c60600720c */ /* 0x000fc600037c6670 */
[----:B------:R-:W-:Y:S01]  /*0ab0*/  @!P2 IMAD.MOV.U32 R3, RZ, RZ, -0x800000 ;  /* 0xff800000ff03a424 */ /* 0x000fe200078e00ff */
[----:B------:R3:W-:Y:S04]  /*0ac0*/  @!P4 STG.E [R12.64+0x40], R0 ;  /* 0x000040000c00c986 */ /* 0x0007e8000c10190c */
[----:B------:R4:W-:Y:S01]  /*0ad0*/  @!P2 STG.E [R12.64+0x80], R3 ;  /* 0x000080030c00a986 */ /* 0x0009e2000c10190c */
[----:B-1----:R-:W-:Y:S02]  /*0ae0*/  @!P3 IMAD.MOV.U32 R4, RZ, RZ, -0x800000 ;  /* 0xff800000ff04b424 */ /* 0x002fe400078e00ff */
[----:B------:R-:W-:-:S03]  /*0af0*/  @!P5 IMAD.MOV.U32 R5, RZ, RZ, -0x800000 ;  /* 0xff800000ff05d424 */ /* 0x000fc600078e00ff */
[----:B------:R4:W-:Y:S01]  /*0b00*/  @!P3 STG.E [R12.64+0x60], R4 ;  /* 0x000060040c00b986 */ /* 0x0009e2000c10190c */
[----:B--2---:R-:W-:-:S03]  /*0b10*/  @!P1 IMAD.MOV.U32 R2, RZ, RZ, -0x800000 ;  /* 0xff800000ff029424 */ /* 0x004fc600078e00ff */
[----:B------:R4:W-:Y:S01]  /*0b20*/  @!P5 STG.E [R12.64], R5 ;  /* 0x000000050c00d986 */ /* 0x0009e2000c10190c */
[----:B---3--:R-:W-:-:S03]  /*0b30*/  @!P0 IMAD.MOV.U32 R0, RZ, RZ, -0x800000 ;  /* 0xff800000ff008424 */ /* 0x008fc600078e00ff */
[----:B------:R4:W-:Y:S04]  /*0b40*/  @!P1 STG.E [R12.64+0xa0], R2 ;  /* 0x0000a0020c009986 */ /* 0x0009e8000c10190c */
[----:B------:R4:W-:Y:S01]  /*0b50*/  @!P0 STG.E [R12.64+0xc0], R0 ;  /* 0x0000c0000c008986 */ /* 0x0009e2000c10190c */
[----:B------:R-:W-:Y:S05]  /*0b60*/  @P6 EXIT ;  /* 0x000000000000694d */ /* 0x000fea0003800000 */
[----:B----4-:R-:W-:-:S05]  /*0b70*/  MOV R0, 0xff800000 ;  /* 0xff80000000007802 */ /* 0x010fca0000000f00 */
[----:B------:R-:W-:Y:S01]  /*0b80*/  STG.E [R12.64+0xe0], R0 ;  /* 0x0000e0000c007986 */ /* 0x000fe2000c10190c */
[----:B------:R-:W-:Y:S05]  /*0b90*/  EXIT ;  /* 0x000000000000794d */ /* 0x000fea0003800000 */
.L_x_3474:
        /* <DEDUP_REMOVED lines=95> */
.L_x_3475:
        /* <DEDUP_REMOVED lines=13> */
[----:B------:R-:W-:Y:S02]  /*1260*/  IADD3 R7, R11, R6, RZ ;  /* 0x000000060b077210 */ /* 0x000fe40007ffe0ff */
[----:B------:R-:W-:-:S05]  /*1270*/  MOV R6, R10 ;  /* 0x0000000a00067202 */ /* 0x000fca0000000f00 */
[----:B------:R-:W-:-:S05]  /*1280*/  IMAD.WIDE.U32 R10, R0, c[0x0][0x180], R6 ;  /* 0x00006000000a7a25 */ /* 0x000fca00078e0006 */
[----:B------:R-:W-:Y:S02]  /*1290*/  IADD3 R6, R11, R2, RZ ;  /* 0x000000020b067210 */ /* 0x000fe40007ffe0ff */
[----:B------:R-:W-:Y:S02]  /*12a0*/  MOV R7, R10 ;  /* 0x0000000a00077202 */ /* 0x000fe40000000f00 */
.L_x_3477:
[----:B------:R-:W-:Y:S01]  /*12b0*/  IABS R10, c[0x0][0x1c8] ;  /* 0x00007200000a7a13 */ /* 0x000fe20000000000 */
[----:B------:R-:W-:Y:S01]  /*12c0*/  @P4 IMAD.IADD R3, R5, 0x1, R3 ;  /* 0x0000000105034824 */ /* 0x000fe200078e0203 */
[----:B------:R-:W-:Y:S02]  /*12d0*/  LEA R20, R192, 0xffffff00, 0x8 ;  /* 0xffffff00c0147811 */ /* 0x000fe400078e40ff */
[----:B------:R-:W1:Y:S01]  /*12e0*/  I2F.RP R12, R10 ;  /* 0x0000000a000c7306 */ /* 0x000e620000209400 */
[-C--:B------:R-:W-:Y:S01]  /*12f0*/  LOP3.LUT R7, R7, R6.reuse, RZ, 0x3c, !PT ;  /* 0x0000000607077212 */ /* 0x080fe200078e3cff */
[----:B------:R-:W-:Y:S01]  /*1300*/  @P4 IMAD.WIDE.U32 R28, R3, c[0x0][0x1a0], RZ ;  /* 0x00006800031c4a25 */ /* 0x000fe200078e00ff */
[----:B------:R-:W-:Y:S02]  /*1310*/  SHF.R.S32.HI R19, RZ, 0x1f, R20 ;  /* 0x0000001fff137819 */ /* 0x000fe40000011414 */
[----:B------:R-:W-:Y:S01]  /*1320*/  LOP3.LUT R6, R7, R6, RZ, 0x3c, !PT ;  /* 0x0000000607067212 */ /* 0x000fe200078e3cff */
[----:B------:R-:W-:-:S03]  /*1330*/  @P4 IMAD R3, R3, c[0x0][0x1a4], R29 ;  /* 0x0000690003034a24 */ /* 0x000fc600078e021d */
[----:B------:R-:W-:-:S05]  /*1340*/  LOP3.LUT R7, R7, R6, RZ, 0x3c, !PT ;  /* 0x0000000607077212 */ /* 0x000fca00078e3cff */
[----:B------:R-:W-:Y:S01]  /*1350*/  IMAD.WIDE.U32 R6, R20, c[0x0][0x198], R6 ;  /* 0x0000660014067a25 */ /* 0x000fe200078e0006 */
[----:B-1----:R-:W1:Y:S02]  /*1360*/  MUFU.RCP R12, R12 ;  /* 0x0000000c000c7308 */ /* 0x002e640000001000 */
[----:B-1----:R-:W-:-:S06]  /*1370*/  IADD3 R12, R12, 0xffffffe, RZ ;  /* 0x0ffffffe0c0c7810 */ /* 0x002fcc0007ffe0ff */
[----:B------:R-:W1:Y:S02]  /*1380*/  F2I.FTZ.U32.TRUNC.NTZ R13, R12 ;  /* 0x0000000c000d7305 */ /* 0x000e64000021f000 */
[----:B-1----:R-:W-:Y:S02]  /*1390*/  IMAD.MOV R2, RZ, RZ, -R13 ;  /* 0x000000ffff027224 */ /* 0x002fe400078e0a0d */
[----:B------:R-:W-:Y:S02]  /*13a0*/  IMAD.MOV.U32 R12, RZ, RZ, RZ ;  /* 0x000000ffff0c7224 */ /* 0x000fe400078e00ff */
        /* <DEDUP_REMOVED lines=16> */
[----:B------:R-:W-:-:S03]  /*14b0*/  @P3 IADD3 R18, R18, 0x1, RZ ;  /* 0x0000000112123810 */ /* 0x000fc60007ffe0ff */
[----:B------:R-:W-:-:S03]  /*14c0*/  IADD3 R7, R7, R2, RZ ;  /* 0x0000000207077210 */ /* 0x000fc60007ffe0ff */
        /* <DEDUP_REMOVED lines=21> */
.L_x_3476:
[----:B------:R-:W-:Y:S01]  /*1620*/  ISETP.NE.AND P1, PT, R4, -0x1, PT ;  /* 0xffffffff0400780c */ /* 0x000fe20003f25270 */
[----:B------:R-:W-:Y:S01]  /*1630*/  IMAD.IADD R237, R198, 0x1, -R200 ;  /* 0x00000001c6ed7824 */ /* 0x000fe200078e0ac8 */
[----:B------:R-:W-:Y:S01]  /*1640*/  SHF.R.S32.HI R201, RZ, 0x1f, R167 ;  /* 0x0000001fffc97819 */ /* 0x000fe200000114a7 */
[----:B------:R-:W-:Y:S01]  /*1650*/  IMAD.MOV.U32 R194, RZ, RZ, c[0x0][0x198] ;  /* 0x00006600ffc27624 */ /* 0x000fe200078e00ff */
[----:B------:R-:W-:Y:S01]  /*1660*/  IADD3 R242, R192, -0x1, RZ ;  /* 0xffffffffc0f27810 */ /* 0x000fe20007ffe0ff */
[----:B------:R-:W-:Y:S01]  /*1670*/  IMAD.MOV.U32 R166, RZ, RZ, 0x20 ;  /* 0x00000020ffa67424 */ /* 0x000fe200078e00ff */
[----:B------:R-:W-:Y:S01]  /*1680*/  LEA.HI R176, R201, R167, RZ, 0x3 ;  /* 0x000000a7c9b07211 */ /* 0x000fe200078f18ff */
[----:B------:R-:W-:-:S03]  /*1690*/  IMAD.SHL.U32 R206, R167, 0x2, RZ ;  /* 0x00000002a7ce7824 */ /* 0x000fc600078e00ff */
[----:B------:R-:W-:Y:S02]  /*16a0*/  SHF.R.S32.HI R14, RZ, 0x3, R176 ;  /* 0x00000003ff0e7819 */ /* 0x000fe400000114b0 */
[----:B------:R-:W-:Y:S01]  /*16b0*/  LOP3.LUT R176, R176, 0xfffffff8, RZ, 0xc0, !PT ;  /* 0xfffffff8b0b07812 */ /* 0x000fe200078ec0ff */
[----:B------:R-:W-:Y:S01]  /*16c0*/  @!P1 IMAD.WIDE.U32 R6, R244, c[0x0][0x178], RZ ;  /* 0x00005e00f4069a25 */ /* 0x000fe200078e00ff */
[----:B-----5:R-:W-:Y:S02]  /*16d0*/  @!P1 SHF.R.S32.HI R0, RZ, 0x1f, R244 ;  /* 0x0000001fff009819 */ /* 0x020fe400000114f4 */
[----:B------:R-:W-:Y:S01]  /*16e0*/  IADD3 R22, R14, 0x20, RZ ;  /* 0x000000200e167810 */ /* 0x000fe20007ffe0ff */
[----:B------:R-:W-:Y:S01]  /*16f0*/  @P1 IMAD.WIDE.U32 R10, R4, c[0x0][0x190], RZ ;  /* 0x00006400040a1a25 */ /* 0x000fe200078e00ff */
[----:B------:R-:W-:Y:S02]  /*1700*/  IADD3 R23, R14, 0x10, RZ ;  /* 0x000000100e177810 */ /* 0x000fe40007ffe0ff */
[-C--:B------:R-:W-:Y:S01]  /*1710*/  ISETP.GE.AND P3, PT, R22, R237.reuse, PT ;  /* 0x000000ed1600720c */ /* 0x080fe20003f66270 */
[----:B------:R-:W-:Y:S01]  /*1720*/  @!P1 IMAD R0, R0, c[0x0][0x178], RZ ;  /* 0x00005e0000009a24 */ /* 0x000fe200078e02ff */
[----:B------:R-:W-:Y:S01]  /*1730*/  SHF.R.S32.HI R15, RZ, 0x1f, R14 ;  /* 0x0000001fff0f7819 */ /* 0x000fe2000001140e */
[----:B------:R-:W-:Y:S01]  /*1740*/  IMAD.IADD R176, R167, 0x1, -R176 ;  /* 0x00000001a7b07824 */ /* 0x000fe200078e0ab0 */
[----:B------:R-:W-:Y:S01]  /*1750*/  IADD3 R21, R14, 0x30, RZ ;  /* 0x000000300e157810 */ /* 0x000fe20007ffe0ff */
[----:B------:R-:W-:Y:S01]  /*1760*/  @!P1 IMAD R0, R244, c[0x0][0x17c], R0 ;  /* 0x00005f00f4009a24 */ /* 0x000fe200078e0200 */
[----:B------:R-:W-:Y:S01]  /*1770*/  ISETP.GE.AND P6, PT, R14, R237, PT ;  /* 0x000000ed0e00720c */ /* 0x000fe20003fc6270 */
[----:B------:R-:W-:Y:S01]  /*1780*/  @!P1 IMAD.MOV.U32 R10, RZ, RZ, R6 ;  /* 0x000000ffff0a9224 */ /* 0x000fe200078e0006 */
[----:B------:R-:W-:Y:S01]  /*1790*/  LOP3.LUT R206, R206, 0x6, RZ, 0xc0, !PT ;  /* 0x00000006cece7812 */ /* 0x000fe200078ec0ff */
[----:B------:R-:W-:-:S02]  /*17a0*/  @P1 IMAD R4, R4, c[0x0][0x194], R11 ;  /* 0x0000650004041a24 */ /* 0x000fc400078e020b */
[----:B------:R-:W-:Y:S02]  /*17b0*/  IMAD.SHL.U32 R6, R14, 0x40, RZ ;  /* 0x000000400e067824 */ /* 0x000fe400078e00ff */
[----:B------:R-:W-:Y:S02]  /*17c0*/  IMAD.SHL.U32 R8, R176, 0x8, RZ ;  /* 0x00000008b0087824 */ /* 0x000fe400078e00ff */
[----:B------:R-:W-:Y:S01]  /*17d0*/  @!P1 IMAD.IADD R4, R7, 0x1, R0 ;  /* 0x0000000107049824 */ /* 0x000fe200078e0200 */
[----:B------:R-:W-:Y:S01]  /*17e0*/  ISETP.GE.AND P1, PT, R23, R237, PT ;  /* 0x000000ed1700720c */ /* 0x000fe20003f26270 */
[----:B------:R-:W-:Y:S01]  /*17f0*/  IMAD.WIDE R34, R34, 0x40, R14 ;  /* 0x0000004022227825 */ /* 0x000fe200078e020e */
[----:B------:R-:W-:Y:S02]  /*1800*/  LOP3.LUT R6, R6, 0x1c0, RZ, 0xc0, !PT ;  /* 0x000001c006067812 */ /* 0x000fe400078ec0ff */
[----:B------:R-:W-:Y:S01]  /*1810*/  IADD3 R10, P5, R8, R10, RZ ;  /* 0x0000000a080a7210 */ /* 0x000fe20007fbe0ff */
[----:B------:R-:W-:Y:S01]  /*1820*/  IMAD R164, R15, c[0x0][0x198], RZ ;  /* 0x000066000fa47a24 */ /* 0x000fe200078e02ff */
[----:B------:R-:W-:-:S02]  /*1830*/  SHF.R.S32.HI R5, RZ, 0x1f, R8 ;  /* 0x0000001fff057819 */ /* 0x000fc40000011408 */
[----:B------:R-:W-:Y:S01]  /*1840*/  SHF.R.S32.HI R0, RZ, 0x1f, R9 ;  /* 0x0000001fff007819 */ /* 0x000fe20000011409 */
[----:B------:R-:W-:Y:S01]  /*1850*/  IMAD R164, R14, c[0x0][0x19c], R164 ;  /* 0x000067000ea47a24 */ /* 0x000fe200078e02a4 */
[----:B------:R-:W-:Y:S02]  /*1860*/  LEA.HI R7, R201, R167, RZ, 0x6 ;  /* 0x000000a7c9077211 */ /* 0x000fe400078f30ff */
[----:B------:R-:W-:Y:S01]  /*1870*/  IADD3 R28, P2, R8, R28, RZ ;  /* 0x0000001c081c7210 */ /* 0x000fe20007f5e0ff */
[----:B------:R-:W-:Y:S01]  /*1880*/  IMAD R0, R0, c[0x0][0x1a8], RZ ;  /* 0x00006a0000007a24 */ /* 0x000fe200078e02ff */
[----:B------:R-:W-:Y:S01]  /*1890*/  IADD3 R12, P4, R8, R12, RZ ;  /* 0x0000000c080c7210 */ /* 0x000fe20007f9e0ff */
[----:B------:R-:W-:Y:S01]  /*18a0*/  IMAD.SHL.U32 R7, R7, 0x8, RZ ;  /* 0x0000000807077824 */ /* 0x000fe200078e00ff */
[----:B------:R-:W-:Y:S01]  /*18b0*/  LOP3.LUT R8, R6, 0x38, R8, 0xf8, !PT ;  /* 0x0000003806087812 */ /* 0x000fe200078ef808 */
[C---:B------:R-:W-:Y:S01]  /*18c0*/  IMAD.X R29, R5.reuse, 0x1, R3, P2 ;  /* 0x00000001051d7824 */ /* 0x040fe200010e0603 */
[C---:B------:R-:W-:Y:S01]  /*18d0*/  IADD3.X R11, R5.reuse, R4, RZ, P5, !PT ;  /* 0x00000004050b7210 */ /* 0x040fe20002ffe4ff */
[----:B------:R-:W-:Y:S01]  /*18e0*/  IMAD.X R13, R5, 0x1, R2, P4 ;  /* 0x00000001050d7824 */ /* 0x000fe200020e0602 */
[----:B------:R-:W-:Y:S01]  /*18f0*/  SHF.R.U32.HI R6, RZ, 0x3, R6 ;  /* 0x00000003ff067819 */ /* 0x000fe20000011606 */
[----:B------:R-:W-:Y:S01]  /*1900*/  IMAD R0, R9, c[0x0][0x1ac], R0 ;  /* 0x00006b0009007a24 */ /* 0x000fe200078e0200 */
[----:B------:R-:W-:Y:S01]  /*1910*/  ISETP.GE.AND P5, PT, R21, R237, PT ;  /* 0x000000ed1500720c */ /* 0x000fe20003fa6270 */
[----:B------:R-:W-:Y:S01]  /*1920*/  IMAD.WIDE.U32 R10, R9, c[0x0][0x1a8], R10 ;  /* 0x00006a00090a7a25 */ /* 0x000fe200078e000a */
[----:B------:R-:W-:-:S02]  /*1930*/  LOP3.LUT R6, R8, R6, RZ, 0x3c, !PT ;  /* 0x0000000608067212 */ /* 0x000fc400078e3cff */
[C---:B------:R-:W-:Y:S01]  /*1940*/  @!P3 IADD3 R24, P4, R34.reuse, 0x20, RZ ;  /* 0x000000202218b810 */ /* 0x040fe20007f9e0ff */
[----:B------:R-:W-:Y:S01]  /*1950*/  @!P6 IMAD R2, R35, c[0x0][0x190], RZ ;  /* 0x000064002302ea24 */ /* 0x000fe200078e02ff */
        /* <DEDUP_REMOVED lines=14> */
[C---:B------:R-:W-:Y:S02]  /*1a40*/  @!P6 IMAD R2, R34.reuse, c[0x0][0x194], R2 ;  /* 0x000065002202ea24 */ /* 0x040fe400078e0202 */
        /* <DEDUP_REMOVED lines=13> */
[----:B------:R-:W-:Y:S01]  /*1b20*/  @!P1 LEA R6, P4, R26, c[0x0][0x160], 0x1 ;  /* 0x000058001a069a11 */ /* 0x000fe200078808ff */
[----:B------:R-:W-:Y:S01]  /*1b30*/  @!P1 IMAD.IADD R3, R27, 0x1, R3 ;  /* 0x000000011b039824 */ /* 0x000fe200078e0203 */
[----:B------:R-:W-:Y:S01]  /*1b40*/  @!PT LDS RZ, [RZ] ;  /* 0x00000000fffff984 */ /* 0x000fe20000000800 */
[----:B------:R-:W-:Y:S01]  /*1b50*/  @!PT LDS RZ, [RZ] ;  /* 0x00000000fffff984 */ /* 0x000fe20000000800 */
[----:B------:R-:W-:Y:S01]  /*1b60*/  @!PT LDS RZ, [RZ] ;  /* 0x00000000fffff984 */ /* 0x000fe20000000800 */
[----:B------:R1:W-:Y:S01]  /*1b70*/  @!P6 LDGSTS.E.BYPASS.LTC128B.128 [R243], [R10.64] ;  /* 0x000000000af3efae */ /* 0x0003e2000b901d4c */
[----:B------:R-:W-:Y:S02]  /*1b80*/  IMAD.SHL.U32 R2, R242, 0x100, RZ ;  /* 0x00000100f2027824 */ /* 0x000fe400078e00ff */
[----:B------:R-:W-:Y:S01]  /*1b90*/  @!P5 IMAD R0, R0, c[0x0][0x190], RZ ;  /* 0x000064000000da24 */ /* 0x000fe200078e02ff */
[----:B------:R-:W-:Y:S01]  /*1ba0*/  @!P1 LEA.HI.X R7, R26, c[0x0][0x164], R3, 0x1, P4 ;  /* 0x000059001a079a11 */ /* 0x000fe200020f0c03 */
[----:B------:R-:W-:-:S02]  /*1bb0*/  IMAD.IADD R3, R197, 0x1, -R2 ;  /* 0x00000001c5037824 */ /* 0x000fc400078e0a02 */
[----:B------:R-:W-:Y:S02]  /*1bc0*/  @!P3 IMAD.IADD R5, R25, 0x1, R5 ;  /* 0x000000011905b824 */ /* 0x000fe400078e0205 */
[C---:B------:R-:W-:Y:S01]  /*1bd0*/  @!P5 IMAD R0, R8.reuse, c[0x0][0x194], R0 ;  /* 0x000065000800da24 */ /* 0x040fe200078e0200 */
[-C--:B------:R-:W-:Y:S01]  /*1be0*/  ISETP.GE.AND P4, PT, R23, R3.reuse, PT ;  /* 0x000000031700720c */ /* 0x080fe20003f86270 */
[----:B------:R-:W-:Y:S01]  /*1bf0*/  @!P5 IMAD.WIDE.U32 R8, R8, c[0x0][0x190], R30 ;  /* 0x000064000808da25 */ /* 0x000fe200078e001e */
[----:B------:R-:W-:Y:S01]  /*1c00*/  @!P3 LEA.HI.X R5, R24, c[0x0][0x164], R5, 0x1, P2 ;  /* 0x000059001805ba11 */ /* 0x000fe200010f0c05 */
[----:B------:R2:W-:Y:S02]  /*1c10*/  @!P1 LDGSTS.E.BYPASS.LTC128B.128 [R243+0x800], [R6.64] ;  /* 0x0080000006f39fae */ /* 0x0005e4000b901d4c */
[----:B------:R-:W-:Y:S01]  /*1c20*/  IMAD.WIDE.U32 R24, R14, c[0x0][0x198], R12 ;  /* 0x000066000e187a25 */ /* 0x000fe200078e000c */
[----:B------:R-:W-:Y:S01]  /*1c30*/  @!P5 LEA R12, P2, R8, c[0x0][0x160], 0x1 ;  /* 0x00005800080cda11 */ /* 0x000fe200078408ff */
[----:B------:R3:W-:Y:S01]  /*1c40*/  @!P3 LDGSTS.E.BYPASS.LTC128B.128 [R243+0x1000], [R4.64] ;  /* 0x0100000004f3bfae */ /* 0x0007e2000b901d4c */
[----:B------:R-:W-:Y:S01]  /*1c50*/  ISETP.GE.AND P3, PT, R14, R3, PT ;  /* 0x000000030e00720c */ /* 0x000fe20003f66270 */
[----:B------:R-:W-:-:S02]  /*1c60*/  @!P5 IMAD.IADD R0, R9, 0x1, R0 ;  /* 0x000000010900d824 */ /* 0x000fc400078e0200 */
[----:B------:R-:W-:Y:S02]  /*1c70*/  IMAD.MOV.U32 R165, RZ, RZ, R24 ;  /* 0x000000ffffa57224 */ /* 0x000fe400078e0018 */
[----:B------:R-:W-:Y:S01]  /*1c80*/  IMAD.IADD R164, R25, 0x1, R164 ;  /* 0x0000000119a47824 */ /* 0x000fe200078e02a4 */
[----:B------:R-:W-:Y:S01]  /*1c90*/  @!P5 LEA.HI.X R13, R8, c[0x0][0x164], R0, 0x1, P2 ;  /* 0x00005900080dda11 */ /* 0x000fe200010f0c00 */
[----:B------:R-:W-:Y:S01]  /*1ca0*/  IMAD.MOV.U32 R15, RZ, RZ, c[0x0][0x19c] ;  /* 0x00006700ff0f7624 */ /* 0x000fe200078e00ff */
[----:B------:R-:W-:Y:S01]  /*1cb0*/  ISETP.GE.AND P2, PT, R22, R3, PT ;  /* 0x000000031600720c */ /* 0x000fe20003f46270 */
[----:B------:R-:W-:Y:S01]  /*1cc0*/  IMAD.WIDE.U32 R28, R18, c[0x0][0x1b8], R28 ;  /* 0x00006e00121c7a25 */ /* 0x000fe200078e001c */
[----:B------:R-:W-:Y:S01]  /*1cd0*/  @!P4 LEA R0, P1, R194, R165, 0x4 ;  /* 0x000000a5c200c211 */ /* 0x000fe200078220ff */
[----:B------:R4:W-:Y:S02]  /*1ce0*/  @!P5 LDGSTS.E.BYPASS.LTC128B.128 [R243+0x1800], [R12.64] ;  /* 0x018000000cf3dfae */ /* 0x0009e4000b901d4c */
[----:B------:R-:W-:Y:S01]  /*1cf0*/  @!P3 LEA R24, P5, R165, c[0x0][0x168], 0x1 ;  /* 0x00005a00a518ba11 */ /* 0x000fe200078a08ff */
[----:B------:R-:W-:Y:S01]  /*1d00*/  IMAD R19, R19, c[0x0][0x1a0], RZ ;  /* 0x0000680013137a24 */ /* 0x000fe200078e02ff */
[----:B------:R-:W-:-:S02]  /*1d10*/  @!P4 LEA R8, P6, R0, c[0x0][0x168], 0x1 ;  /* 0x00005a000008ca11 */ /* 0x000fc400078c08ff */
[----:B------:R-:W-:Y:S01]  /*1d20*/  @!P3 LEA.HI.X R25, R165, c[0x0][0x16c], R164, 0x1, P5 ;  /* 0x00005b00a519ba11 */ /* 0x000fe200028f0ca4 */
[----:B------:R-:W-:Y:S02]  /*1d30*/  IMAD R19, R20, c[0x0][0x1a4], R19 ;  /* 0x0000690014137a24 */ /* 0x000fe400078e0213 */
[C---:B--2---:R-:W-:Y:S02]  /*1d40*/  IMAD.WIDE.U32 R6, R194.reuse, 0x20, RZ ;  /* 0x00000020c2067825 */ /* 0x044fe400078e00ff */
[----:B------:R2:W-:Y:S01]  /*1d50*/  @!P3 LDGSTS.E.BYPASS.LTC128B.128 [R243+0x2000], [R24.64] ;  /* 0x0200000018f3bfae */ /* 0x0005e2000b901d4c */
[----:B---3--:R-:W-:Y:S01]  /*1d60*/  @!P4 LEA.HI.X R5, R194, R164, R15, 0x4, P1 ;  /* 0x000000a4c205c211 */ /* 0x008fe200008f240f */
[----:B------:R-:W-:Y:S01]  /*1d70*/  IMAD.SHL.U32 R4, R15, 0x20, RZ ;  /* 0x000000200f047824 */ /* 0x000fe200078e00ff */
[----:B------:R-:W-:Y:S02]  /*1d80*/  @!P2 IADD3 R6, P1, R165, R6, RZ ;  /* 0x00000006a506a210 */ /* 0x000fe40007f3e0ff */
[----:B------:R-:W-:-:S02]  /*1d90*/  @!P4 LEA.HI.X R9, R0, c[0x0][0x16c], R5, 0x1, P6 ;  /* 0x00005b000009ca11 */ /* 0x000fc400030f0c05 */
[----:B------:R-:W-:Y:S02]  /*1da0*/  ISETP.GE.AND P6, PT, R21, R3, PT ;  /* 0x000000031500720c */ /* 0x000fe40003fc6270 */
[----:B------:R-:W-:Y:S01]  /*1db0*/  @!P2 IADD3.X R4, R164, R7, R4, P1, !PT ;  /* 0x00000007a404a210 */ /* 0x000fe20000ffe404 */
[----:B------:R3:W-:Y:S01]  /*1dc0*/  @!P4 LDGSTS.E.BYPASS.LTC128B.128 [R243+0x2800], [R8.64] ;  /* 0x0280000008f3cfae */ /* 0x0007e2000b901d4c */
[----:B-1----:R-:W-:Y:S02]  /*1dd0*/  @!P2 LEA R10, P1, R6, c[0x0][0x168], 0x1 ;  /* 0x00005a00060aaa11 */ /* 0x002fe400078208ff */
[C---:B----4-:R-:W-:Y:S02]  /*1de0*/  IADD3 R12, R14.reuse, 0x50, RZ ;  /* 0x000000500e0c7810 */ /* 0x050fe40007ffe0ff */
[----:B------:R-:W-:Y:S02]  /*1df0*/  IADD3 R13, R14, 0x40, RZ ;  /* 0x000000400e0d7810 */ /* 0x000fe40007ffe0ff */
[----:B------:R-:W-:-:S02]  /*1e00*/  @!P2 LEA.HI.X R11, R6, c[0x0][0x16c], R4, 0x1, P1 ;  /* 0x00005b00060baa11 */ /* 0x000fc400008f0c04 */
[-C--:B------:R-:W-:Y:S01]  /*1e10*/  ISETP.GE.AND P3, PT, R12, R3.reuse, PT ;  /* 0x000000030c00720c */ /* 0x080fe20003f66270 */
[----:B------:R-:W-:Y:S01]  /*1e20*/  @!P6 IMAD.MOV.U32 R4, RZ, RZ, R165 ;  /* 0x000000ffff04e224 */ /* 0x000fe200078e00a5 */
[----:B------:R-:W-:Y:S01]  /*1e30*/  @!P6 MOV R5, R164 ;  /* 0x000000a40005e202 */ /* 0x000fe20000000f00 */
[----:B------:R-:W-:Y:S01]  /*1e40*/  @!P6 IMAD R0, R15, 0x30, RZ ;  /* 0x000000300f00e824 */ /* 0x000fe200078e02ff */
[----:B------:R-:W-:Y:S01]  /*1e50*/  ISETP.GE.AND P5, PT, R13, R3, PT ;  /* 0x000000030d00720c */ /* 0x000fe20003fa6270 */
[----:B------:R1:W-:Y:S02]  /*1e60*/  @!P2 LDGSTS.E.BYPASS.LTC128B.128 [R243+0x3000], [R10.64] ;  /* 0x030000000af3afae */ /* 0x0003e4000b901d4c */
[----:B------:R-:W-:-:S04]  /*1e70*/  @!P6 IMAD.WIDE.U32 R4, R194, 0x30, R4 ;  /* 0x00000030c204e825 */ /* 0x000fc800078e0004 */
[----:B------:R-:W-:Y:S01]  /*1e80*/  @!P6 IMAD.IADD R0, R5, 0x1, R0 ;  /* 0x000000010500e824 */ /* 0x000fe200078e0200 */
[C---:B--2---:R-:W-:Y:S01]  /*1e90*/  @!P6 LEA R24, P1, R4.reuse, c[0x0][0x168], 0x1 ;  /* 0x00005a000418ea11 */ /* 0x044fe200078208ff */
[----:B------:R-:W-:Y:S02]  /*1ea0*/  @!P3 IMAD.MOV.U32 R6, RZ, RZ, R165 ;  /* 0x000000ffff06b224 */ /* 0x000fe400078e00a5 */
[----:B------:R-:W-:Y:S01]  /*1eb0*/  @!P3 IMAD.MOV.U32 R7, RZ, RZ, R164 ;  /* 0x000000ffff07b224 */ /* 0x000fe200078e00a4 */
[----:B------:R-:W-:Y:S01]  /*1ec0*/  @!P6 LEA.HI.X R25, R4, c[0x0][0x16c], R0, 0x1, P1 ;  /* 0x00005b000419ea11 */ /* 0x000fe200008f0c00 */
[----:B------:R-:W-:Y:S01]  /*1ed0*/  @!P3 IMAD R5, R15, 0x50, RZ ;  /* 0x000000500f05b824 */ /* 0x000fe200078e02ff */
[C---:B------:R-:W-:Y:S01]  /*1ee0*/  @!P5 LEA R4, P1, R194.reuse, R165, 0x6 ;  /* 0x000000a5c204d211 */ /* 0x040fe200078230ff */
[C---:B---3--:R-:W-:Y:S02]  /*1ef0*/  @!P3 IMAD.WIDE.U32 R8, R194.reuse, 0x50, R6 ;  /* 0x00000050c208b825 */ /* 0x048fe400078e0006 */
[----:B------:R2:W-:Y:S01]  /*1f00*/  @!P6 LDGSTS.E.BYPASS.LTC128B.128 [R243+0x3800], [R24.64] ;  /* 0x0380000018f3efae */ /* 0x0005e2000b901d4c */
[----:B------:R-:W-:Y:S01]  /*1f10*/  @!P5 LEA.HI.X R0, R194, R164, R15, 0x6, P1 ;  /* 0x000000a4c200d211 */ /* 0x000fe200008f340f */
[----:B------:R-:W-:Y:S01]  /*1f20*/  @!P3 IMAD.IADD R5, R9, 0x1, R5 ;  /* 0x000000010905b824 */ /* 0x000fe200078e0205 */
[----:B------:R-:W-:-:S02]  /*1f30*/  @!P5 LEA R6, P2, R4, c[0x0][0x168], 0x1 ;  /* 0x00005a000406da11 */ /* 0x000fc400078408ff */
[----:B------:R-:W-:Y:S02]  /*1f40*/  @!P3 LEA R26, P1, R8, c[0x0][0x168], 0x1 ;  /* 0x00005a00081aba11 */ /* 0x000fe400078208ff */
[----:B------:R-:W-:Y:S02]  /*1f50*/  @!P5 LEA.HI.X R7, R4, c[0x0][0x16c], R0, 0x1, P2 ;  /* 0x00005b000407da11 */ /* 0x000fe400010f0c00 */
[----:B------:R-:W-:Y:S02]  /*1f60*/  @!P3 LEA.HI.X R27, R8, c[0x0][0x16c], R5, 0x1, P1 ;  /* 0x00005b00081bba11 */ /* 0x000fe400008f0c05 */
[C---:B-1----:R-:W-:Y:S01]  /*1f70*/  IADD3 R11, R14.reuse, 0x60, RZ ;  /* 0x000000600e0b7810 */ /* 0x042fe20007ffe0ff */
[----:B------:R1:W-:Y:S01]  /*1f80*/  @!P5 LDGSTS.E.BYPASS.LTC128B.128 [R243+0x4000], [R6.64] ;  /* 0x0400000006f3dfae */ /* 0x0003e2000b901d4c */
[----:B------:R-:W-:Y:S02]  /*1f90*/  IADD3 R10, R14, 0x70, RZ ;  /* 0x000000700e0a7810 */ /* 0x000fe40007ffe0ff */
[-C--:B------:R-:W-:Y:S01]  /*1fa0*/  ISETP.GE.AND P4, PT, R11, R3.reuse, PT ;  /* 0x000000030b00720c */ /* 0x080fe20003f86270 */
[----:B------:R3:W-:Y:S01]  /*1fb0*/  @!P3 LDGSTS.E.BYPASS.LTC128B.128 [R243+0x4800], [R26.64] ;  /* 0x048000001af3bfae */ /* 0x0007e2000b901d4c */
[----:B------:R-:W-:-:S02]  /*1fc0*/  ISETP.GE.AND P2, PT, R10, R3, PT ;  /* 0x000000030a00720c */ /* 0x000fc40003f46270 */
[C---:B------:R-:W-:Y:S02]  /*1fd0*/  IADD3 R9, R14.reuse, 0x80, RZ ;  /* 0x000000800e097810 */ /* 0x040fe40007ffe0ff */
[----:B------:R-:W-:Y:S02]  /*1fe0*/  IADD3 R8, R14, 0x90, RZ ;  /* 0x000000900e087810 */ /* 0x000fe40007ffe0ff */
[-C--:B------:R-:W-:Y:S02]  /*1ff0*/  ISETP.GE.AND P6, PT, R9, R3.reuse, PT ;  /* 0x000000030900720c */ /* 0x080fe40003fc6270 */
[----:B------:R-:W-:-:S03]  /*2000*/  ISETP.GE.AND P5, PT, R8, R3, PT ;  /* 0x000000030800720c */ /* 0x000fc60003fa6270 */
[C---:B------:R-:W-:Y:S02]  /*2010*/  @!P4 IMAD R4, R15.reuse, 0x60, RZ ;  /* 0x000000600f04c824 */ /* 0x040fe400078e02ff */
[----:B------:R-:W-:Y:S02]  /*2020*/  @!P2 IMAD R0, R15, 0x70, RZ ;  /* 0x000000700f00a824 */ /* 0x000fe400078e02ff */
[----:B-1----:R-:W-:Y:S02]  /*2030*/  @!P4 IMAD.MOV.U32 R6, RZ, RZ, R165 ;  /* 0x000000ffff06c224 */ /* 0x002fe400078e00a5 */
[----:B------:R-:W-:-:S04]  /*2040*/  @!P4 IMAD.MOV.U32 R7, RZ, RZ, R164 ;  /* 0x000000ffff07c224 */ /* 0x000fc800078e00a4 */
[----:B--2---:R-:W-:Y:S01]  /*2050*/  @!P4 IMAD.WIDE.U32 R24, R194, 0x60, R6 ;  /* 0x00000060c218c825 */ /* 0x004fe200078e0006 */
[----:B------:R-:W-:-:S03]  /*2060*/  @!P2 MOV R6, R165 ;  /* 0x000000a50006a202 */ /* 0x000fc60000000f00 */
[----:B------:R-:W-:Y:S01]  /*2070*/  @!P2 IMAD.MOV.U32 R7, RZ, RZ, R164 ;  /* 0x000000ffff07a224 */ /* 0x000fe200078e00a4 */
[----:B------:R-:W-:Y:S01]  /*2080*/  @!P4 LEA R30, P1, R24, c[0x0][0x168], 0x1 ;  /* 0x00005a00181eca11 */ /* 0x000fe200078208ff */
[----:B------:R-:W-:Y:S02]  /*2090*/  @!P4 IMAD.IADD R4, R25, 0x1, R4 ;  /* 0x000000011904c824 */ /* 0x000fe400078e0204 */
[----:B------:R-:W-:-:S03]  /*20a0*/  @!P2 IMAD.WIDE.U32 R6, R194, 0x70, R6 ;  /* 0x00000070c206a825 */ /* 0x000fc600078e0006 */
[----:B------:R-:W-:Y:S01]  /*20b0*/  @!P4 LEA.HI.X R31, R24, c[0x0][0x16c], R4, 0x1, P1 ;  /* 0x00005b00181fca11 */ /* 0x000fe200008f0c04 */
[----:B------:R-:W-:Y:S01]  /*20c0*/  @!P2 IMAD.IADD R0, R7, 0x1, R0 ;  /* 0x000000010700a824 */ /* 0x000fe200078e0200 */
[----:B---3--:R-:W-:Y:S01]  /*20d0*/  @!P2 LEA R26, P3, R6, c[0x0][0x168], 0x1 ;  /* 0x00005a00061aaa11 */ /* 0x008fe200078608ff */
[----:B------:R-:W-:Y:S01]  /*20e0*/  @!P5 IMAD.MOV.U32 R24, RZ, RZ, R165 ;  /* 0x000000ffff18d224 */ /* 0x000fe200078e00a5 */
[----:B------:R-:W-:Y:S01]  /*20f0*/  IADD3 R7, R14, 0xa0, RZ ;  /* 0x000000a00e077810 */ /* 0x000fe20007ffe0ff */
[----:B------:R-:W-:Y:S01]  /*2100*/  @!P5 IMAD.MOV.U32 R25, RZ, RZ, R164 ;  /* 0x000000ffff19d224 */ /* 0x000fe200078e00a4 */
[----:B------:R-:W-:Y:S01]  /*2110*/  @!P6 LEA R5, P1, R194, R165, 0x7 ;  /* 0x000000a5c205e211 */ /* 0x000fe200078238ff */
[----:B------:R1:W-:Y:S01]  /*2120*/  @!P4 LDGSTS.E.BYPASS.LTC128B.128 [R243+0x5000], [R30.64] ;  /* 0x050000001ef3cfae */ /* 0x0003e2000b901d4c */
[----:B------:R-:W-:Y:S01]  /*2130*/  @!P2 LEA.HI.X R27, R6, c[0x0][0x16c], R0, 0x1, P3 ;  /* 0x00005b00061baa11 */ /* 0x000fe200018f0c00 */
[----:B------:R-:W-:Y:S01]  /*2140*/  @!P5 IMAD R0, R15, 0x90, RZ ;  /* 0x000000900f00d824 */ /* 0x000fe200078e02ff */
[----:B------:R-:W-:Y:S01]  /*2150*/  ISETP.GE.AND P3, PT, R7, R3, PT ;  /* 0x000000030700720c */ /* 0x000fe20003f66270 */
[----:B------:R-:W-:Y:S01]  /*2160*/  @!P5 IMAD.WIDE.U32 R24, R194, 0x90, R24 ;  /* 0x00000090c218d825 */ /* 0x000fe200078e0018 */
[----:B------:R-:W-:Y:S01]  /*2170*/  IADD3 R6, R14, 0xb0, RZ ;  /* 0x000000b00e067810 */ /* 0x000fe20007ffe0ff */
[----:B------:R2:W-:Y:S01]  /*2180*/  @!P2 LDGSTS.E.BYPASS.LTC128B.128 [R243+0x5800], [R26.64] ;  /* 0x058000001af3afae */ /* 0x0005e2000b901d4c */
[----:B------:R-:W-:Y:S01]  /*2190*/  @!P6 LEA.HI.X R4, R194, R164, R15, 0x7, P1 ;  /* 0x000000a4c204e211 */ /* 0x000fe200008f3c0f */
[----:B------:R-:W-:Y:S01]  /*21a0*/  @!P5 IMAD.IADD R0, R25, 0x1, R0 ;  /* 0x000000011900d824 */ /* 0x000fe200078e0200 */
[----:B------:R-:W-:-:S02]  /*21b0*/  @!P6 LEA R34, P1, R5, c[0x0][0x168], 0x1 ;  /* 0x00005a000522ea11 */ /* 0x000fc400078208ff */
[-C--:B------:R-:W-:Y:S02]  /*21c0*/  ISETP.GE.AND P4, PT, R6, R3.reuse, PT ;  /* 0x000000030600720c */ /* 0x080fe40003f86270 */
[----:B------:R-:W-:Y:S02]  /*21d0*/  @!P6 LEA.HI.X R35, R5, c[0x0][0x16c], R4, 0x1, P1 ;  /* 0x00005b000523ea11 */ /* 0x000fe400008f0c04 */
[----:B------:R-:W-:Y:S01]  /*21e0*/  IADD3 R5, R14, 0xc0, RZ ;  /* 0x000000c00e057810 */ /* 0x000fe20007ffe0ff */
[----:B------:R-:W-:Y:S02]  /*21f0*/  @!P3 IMAD.MOV.U32 R25, RZ, RZ, R164 ;  /* 0x000000ffff19b224 */ /* 0x000fe400078e00a4 */
[----:B------:R-:W-:Y:S01]  /*2200*/  @!P3 IMAD R4, R15, 0xa0, RZ ;  /* 0x000000a00f04b824 */ /* 0x000fe200078e02ff */
[----:B------:R-:W-:Y:S01]  /*2210*/  ISETP.GE.AND P2, PT, R5, R3, PT ;  /* 0x000000030500720c */ /* 0x000fe20003f46270 */
[----:B------:R3:W-:Y:S01]  /*2220*/  @!P6 LDGSTS.E.BYPASS.LTC128B.128 [R243+0x6000], [R34.64] ;  /* 0x0600000022f3efae */ /* 0x0007e2000b901d4c */
[----:B-1----:R-:W-:-:S04]  /*2230*/  @!P5 LEA R30, P1, R24, c[0x0][0x168], 0x1 ;  /* 0x00005a00181eda11 */ /* 0x002fc800078208ff */
[----:B------:R-:W-:Y:S01]  /*2240*/  @!P5 LEA.HI.X R31, R24, c[0x0][0x16c], R0, 0x1, P1 ;  /* 0x00005b00181fda11 */ /* 0x000fe200008f0c00 */
[----:B------:R-:W-:Y:S01]  /*2250*/  @!P4 IMAD R0, R15, 0xb0, RZ ;  /* 0x000000b00f00c824 */ /* 0x000fe200078e02ff */
[----:B------:R-:W-:Y:S01]  /*2260*/  @!P3 MOV R24, R165 ;  /* 0x000000a50018b202 */ /* 0x000fe20000000f00 */
[----:B--2---:R-:W-:Y:S02]  /*2270*/  @!P4 IMAD.MOV.U32 R26, RZ, RZ, R165 ;  /* 0x000000ffff1ac224 */ /* 0x004fe400078e00a5 */
[----:B------:R-:W-:Y:S01]  /*2280*/  @!P4 IMAD.MOV.U32 R27, RZ, RZ, R164 ;  /* 0x000000ffff1bc224 */ /* 0x000fe200078e00a4 */
[----:B------:R1:W-:Y:S01]  /*2290*/  @!P5 LDGSTS.E.BYPASS.LTC128B.128 [R243+0x6800], [R30.64] ;  /* 0x068000001ef3dfae */ /* 0x0003e2000b901d4c */
[----:B------:R-:W-:-:S04]  /*22a0*/  @!P3 IMAD.WIDE.U32 R24, R194, 0xa0, R24 ;  /* 0x000000a0c218b825 */ /* 0x000fc800078e0018 */
[----:B------:R-:W-:Y:S01]  /*22b0*/  @!P4 IMAD.WIDE.U32 R32, R194, 0xb0, R26 ;  /* 0x000000b0c220c825 */ /* 0x000fe200078e001a */
[----:B------:R-:W-:-:S03]  /*22c0*/  @!P3 LEA R26, P1, R24, c[0x0][0x168], 0x1 ;  /* 0x00005a00181aba11 */ /* 0x000fc600078208ff */
[----:B------:R-:W-:Y:S02]  /*22d0*/  @!P3 IMAD.IADD R4, R25, 0x1, R4 ;  /* 0x000000011904b824 */ /* 0x000fe400078e0204 */
[----:B------:R-:W-:Y:S01]  /*22e0*/  @!P4 IMAD.IADD R0, R33, 0x1, R0 ;  /* 0x000000012100c824 */ /* 0x000fe200078e0200 */
[----:B------:R-:W-:Y:S01]  /*22f0*/  @!P2 MOV R33, R164 ;  /* 0x000000a40021a202 */ /* 0x000fe20000000f00 */
[----:B------:R-:W-:Y:S01]  /*2300*/  @!P2 IMAD R16, R15, 0xc0, RZ ;  /* 0x000000c00f10a824 */ /* 0x000fe200078e02ff */
[----:B------:R-:W-:Y:S02]  /*2310*/  @!P3 LEA.HI.X R27, R24, c[0x0][0x16c], R4, 0x1, P1 ;  /* 0x00005b00181bba11 */ /* 0x000fe400008f0c04 */
[----:B------:R-:W-:Y:S02]  /*2320*/  @!P4 LEA R24, P1, R32, c[0x0][0x168], 0x1 ;  /* 0x00005a002018ca11 */ /* 0x000fe400078208ff */
[----:B------:R-:W-:Y:S01]  /*2330*/  IADD3 R4, R14, 0xe0, RZ ;  /* 0x000000e00e047810 */ /* 0x000fe20007ffe0ff */
[----:B------:R2:W-:Y:S01]  /*2340*/  @!P3 LDGSTS.E.BYPASS.LTC128B.128 [R243+0x7000], [R26.64] ;  /* 0x070000001af3bfae */ /* 0x0005e2000b901d4c */
[----:B------:R-:W-:Y:S01]  /*2350*/  @!P4 LEA.HI.X R25, R32, c[0x0][0x16c], R0, 0x1, P1 ;  /* 0x00005b002019ca11 */ /* 0x000fe200008f0c00 */
[----:B------:R-:W-:Y:S01]  /*2360*/  @!P2 IMAD.MOV.U32 R32, RZ, RZ, R165 ;  /* 0x000000ffff20a224 */ /* 0x000fe200078e00a5 */
[----:B------:R-:W-:-:S02]  /*2370*/  IADD3 R0, R14, 0xd0, RZ ;  /* 0x000000d00e007810 */ /* 0x000fc40007ffe0ff */
[-C--:B------:R-:W-:Y:S01]  /*2380*/  ISETP.GE.AND P5, PT, R4, R3.reuse, PT ;  /* 0x000000030400720c */ /* 0x080fe20003fa6270 */
[----:B------:R-:W-:Y:S01]  /*2390*/  @!P2 IMAD.WIDE.U32 R32, R194, 0xc0, R32 ;  /* 0x000000c0c220a825 */ /* 0x000fe200078e0020 */
[-C--:B------:R-:W-:Y:S01]  /*23a0*/  ISETP.GE.AND P6, PT, R0, R3.reuse, PT ;  /* 0x000000030000720c */ /* 0x080fe20003fc6270 */
[----:B------:R4:W-:Y:S01]  /*23b0*/  @!P4 LDGSTS.E.BYPASS.LTC128B.128 [R243+0x7800], [R24.64] ;  /* 0x0780000018f3cfae */ /* 0x0009e2000b901d4c */
[----:B------:R-:W-:Y:S01]  /*23c0*/  ISETP.GE.AND P3, PT, R23, R3, PT ;  /* 0x000000031700720c */ /* 0x000fe20003f66270 */
[----:B------:R-:W-:Y:S01]  /*23d0*/  @!P2 IMAD.IADD R16, R33, 0x1, R16 ;  /* 0x000000012110a824 */ /* 0x000fe200078e0210 */
[----:B-1----:R-:W-:Y:S01]  /*23e0*/  @!P2 LEA R30, P1, R32, c[0x0][0x168], 0x1 ;  /* 0x00005a00201eaa11 */ /* 0x002fe200078208ff */
[----:B------:R-:W-:-:S03]  /*23f0*/  IMAD R23, R17, c[0x0][0x1b8], RZ ;  /* 0x00006e0011177a24 */ /* 0x000fc600078e02ff */
[----:B------:R-:W-:Y:S01]  /*2400*/  @!P2 LEA.HI.X R31, R32, c[0x0][0x16c], R16, 0x1, P1 ;  /* 0x00005b00201faa11 */ /* 0x000fe200008f0c10 */
[----:B------:R-:W-:Y:S01]  /*2410*/  IMAD R23, R18, c[0x0][0x1bc], R23 ;  /* 0x00006f0012177a24 */ /* 0x000fe200078e0217 */
[----:B------:R-:W-:Y:S01]  /*2420*/  IADD3 R16, R14, 0xf0, RZ ;  /* 0x000000f00e107810 */ /* 0x000fe20007ffe0ff */
[C---:B------:R-:W-:Y:S01]  /*2430*/  @!P5 IMAD R17, R15.reuse, 0xe0, RZ ;  /* 0x000000e00f11d824 */ /* 0x040fe200078e02ff */
[-C--:B------:R-:W-:Y:S01]  /*2440*/  ISETP.GE.AND P1, PT, R22, R3.reuse, PT ;  /* 0x000000031600720c */ /* 0x080fe20003f26270 */
[----:B------:R-:W-:Y:S01]  /*2450*/  @!P6 IMAD R22, R15, 0xd0, RZ ;  /* 0x000000d00f16e824 */ /* 0x000fe200078e02ff */
[----:B------:R-:W-:Y:S01]  /*2460*/  ISETP.GE.AND P4, PT, R16, R3, PT ;  /* 0x000000031000720c */ /* 0x000fe20003f86270 */
[----:B------:R1:W-:Y:S01]  /*2470*/  @!P2 LDGSTS.E.BYPASS.LTC128B.128 [R243+0x8000], [R30.64] ;  /* 0x080000001ef3afae */ /* 0x0003e2000b901d4c */
[----:B------:R-:W-:Y:S02]  /*2480*/  IMAD.IADD R29, R29, 0x1, R23 ;  /* 0x000000011d1d7824 */ /* 0x000fe400078e0217 */
[----:B--2---:R-:W-:-:S02]  /*2490*/  @!P5 IMAD.MOV.U32 R26, RZ, RZ, R165 ;  /* 0x000000ffff1ad224 */ /* 0x004fc400078e00a5 */
[----:B------:R-:W-:-:S04]  /*24a0*/  @!P5 IMAD.MOV.U32 R27, RZ, RZ, R164 ;  /* 0x000000ffff1bd224 */ /* 0x000fc800078e00a4 */
[----:B------:R-:W-:-:S04]  /*24b0*/  @!P5 IMAD.WIDE.U32 R26, R194, 0xe0, R26 ;  /* 0x000000e0c21ad825 */ /* 0x000fc800078e001a */
[--C-:B----4-:R-:W-:Y:S01]  /*24c0*/  @!P6 IMAD.MOV.U32 R24, RZ, RZ, R165.reuse ;  /* 0x000000ffff18e224 */ /* 0x110fe200078e00a5 */
[----:B------:R-:W-:Y:S01]  /*24d0*/  @!P5 IADD3 R17, R27, R17, RZ ;  /* 0x000000111b11d210 */ /* 0x000fe20007ffe0ff */
[----:B------:R-:W-:Y:S02]  /*24e0*/  @!P6 IMAD.MOV.U32 R25, RZ, RZ, R164 ;  /* 0x000000ffff19e224 */ /* 0x000fe400078e00a4 */
[----:B------:R-:W-:Y:S02]  /*24f0*/  @!P4 IMAD.MOV.U32 R32, RZ, RZ, R165 ;  /* 0x000000ffff20c224 */ /* 0x000fe400078e00a5 */
[----:B------:R-:W-:-:S04]  /*2500*/  @!P6 IMAD.WIDE.U32 R24, R194, 0xd0, R24 ;  /* 0x000000d0c218e825 */ /* 0x000fc800078e0018 */
[----:B------:R-:W-:Y:S01]  /*2510*/  @!P6 IMAD.IADD R22, R25, 0x1, R22 ;  /* 0x000000011916e824 */ /* 0x000fe200078e0216 */
[C---:B-1----:R-:W-:Y:S01]  /*2520*/  @!P6 LEA R30, P2, R24.reuse, c[0x0][0x168], 0x1 ;  /* 0x00005a00181eea11 */ /* 0x042fe200078408ff */
[----:B------:R-:W-:Y:S02]  /*2530*/  @!P4 IMAD.MOV.U32 R33, RZ, RZ, R164 ;  /* 0x000000ffff21c224 */ /* 0x000fe400078e00a4 */
[----:B------:R-:W-:Y:S01]  /*2540*/  @!P4 IMAD R15, R15, 0xf0, RZ ;  /* 0x000000f00f0fc824 */ /* 0x000fe200078e02ff */
[----:B------:R-:W-:Y:S01]  /*2550*/  @!P6 LEA.HI.X R31, R24, c[0x0][0x16c], R22, 0x1, P2 ;  /* 0x00005b00181fea11 */ /* 0x000fe200010f0c16 */
[----:B------:R-:W-:Y:S01]  /*2560*/  @!P4 IMAD.WIDE.U32 R32, R194, 0xf0, R32 ;  /* 0x000000f0c220c825 */ /* 0x000fe200078e0020 */
[----:B------:R-:W-:-:S03]  /*2570*/  @!P5 LEA R24, P2, R26, c[0x0][0x168], 0x1 ;  /* 0x00005a001a18da11 */ /* 0x000fc600078408ff */
[----:B------:R-:W-:Y:S01]  /*2580*/  @!P4 IMAD.IADD R15, R33, 0x1, R15 ;  /* 0x00000001210fc824 */ /* 0x000fe200078e020f */
[----:B------:R-:W-:Y:S01]  /*2590*/  @!P5 LEA.HI.X R25, R26, c[0x0][0x16c], R17, 0x1, P2 ;  /* 0x00005b001a19da11 */ /* 0x000fe200010f0c11 */
[----:B------:R1:W-:Y:S01]  /*25a0*/  @!P6 LDGSTS.E.BYPASS.LTC128B.128 [R243+0x8800], [R30.64] ;  /* 0x088000001ef3efae */ /* 0x0003e2000b901d4c */
[----:B------:R-:W-:Y:S01]  /*25b0*/  @!P4 LEA R22, P2, R32, c[0x0][0x168], 0x1 ;  /* 0x00005a002016ca11 */ /* 0x000fe200078408ff */
[----:B------:R-:W-:Y:S01]  /*25c0*/  IMAD R17, R166, c[0x0][0x1a4], RZ ;  /* 0x00006900a6117a24 */ /* 0x000fe200078e02ff */
[-C--:B------:R-:W-:Y:S01]  /*25d0*/  ISETP.GE.AND P6, PT, R21, R3.reuse, PT ;  /* 0x000000031500720c */ /* 0x080fe20003fc6270 */
[----:B------:R2:W-:Y:S01]  /*25e0*/  @!P5 LDGSTS.E.BYPASS.LTC128B.128 [R243+0x9000], [R24.64] ;  /* 0x0900000018f3dfae */ /* 0x0005e2000b901d4c */
[----:B------:R-:W-:Y:S01]  /*25f0*/  @!P4 LEA.HI.X R23, R32, c[0x0][0x16c], R15, 0x1, P2 ;  /* 0x00005b002017ca11 */ /* 0x000fe200010f0c0f */
[----:B------:R-:W-:Y:S01]  /*2600*/  IMAD.WIDE.U32 R20, R20, c[0x0][0x1a0], R28 ;  /* 0x0000680014147a25 */ /* 0x000fe200078e001c */
[----:B------:R-:W-:-:S03]  /*2610*/  ISETP.GE.AND P5, PT, R13, R3, PT ;  /* 0x000000030d00720c */ /* 0x000fc60003fa6270 */
[----:B------:R4:W-:Y:S01]  /*2620*/  @!P4 LDGSTS.E.BYPASS.LTC128B.128 [R243+0x9800], [R22.64] ;  /* 0x0980000016f3cfae */ /* 0x0009e2000b901d4c */
[----:B------:R-:W-:Y:S01]  /*2630*/  IMAD.IADD R19, R21, 0x1, R19 ;  /* 0x0000000115137824 */ /* 0x000fe200078e0213 */
[----:B------:R-:W-:Y:S02]  /*2640*/  LEA R240, P2, R20, c[0x0][0x170], 0x1 ;  /* 0x00005c0014f07a11 */ /* 0x000fe400078408ff */
[----:B------:R-:W0:Y:S01]  /*2650*/  LDGDEPBAR ;  /* 0x00000000000079af */ /* 0x000e220000000000 */
[----:B------:R-:W-:Y:S01]  /*2660*/  ISETP.GE.AND P4, PT, R14, R3, PT ;  /* 0x000000030e00720c */ /* 0x000fe20003f86270 */
[----:B------:R-:W-:Y:S01]  /*2670*/  @!P6 IMAD.MOV.U32 R13, RZ, RZ, c[0x0][0x1a4] ;  /* 0x00006900ff0de624 */ /* 0x000fe200078e00ff */
[----:B------:R-:W-:Y:S01]  /*2680*/  LEA.HI.X R239, R20, c[0x0][0x174], R19, 0x1, P2 ;  /* 0x00005d0014ef7a11 */ /* 0x000fe200010f0c13 */
[----:B------:R-:W-:Y:S01]  /*2690*/  @!P6 IMAD.MOV.U32 R20, RZ, RZ, R240 ;  /* 0x000000ffff14e224 */ /* 0x000fe200078e00f0 */
[----:B------:R-:W-:Y:S01]  /*26a0*/  @!P6 MOV R15, c[0x0][0x1a0] ;  /* 0x00006800000fea02 */ /* 0x000fe20000000f00 */
[----:B------:R-:W-:Y:S01]  /*26b0*/  @!P6 IMAD R13, R13, 0x60, RZ ;  /* 0x000000600d0de824 */ /* 0x000fe200078e02ff */
[----:B------:R-:W-:Y:S01]  /*26c0*/  SHF.L.U32 R14, R14, 0x3, RZ ;  /* 0x000000030e0e7819 */ /* 0x000fe200000006ff */
[----:B------:R-:W-:-:S04]  /*26d0*/  @!P6 IMAD.MOV.U32 R21, RZ, RZ, R239 ;  /* 0x000000ffff15e224 */ /* 0x000fc800078e00ef */
[----:B------:R-:W-:-:S04]  /*26e0*/  @!P6 IMAD.WIDE.U32 R20, R15, 0x60, R20 ;  /* 0x000000600f14e825 */ /* 0x000fc800078e0014 */
[----:B------:R-:W-:Y:S01]  /*26f0*/  @!P1 IMAD.MOV.U32 R15, RZ, RZ, c[0x0][0x1a4] ;  /* 0x00006900ff0f9624 */ /* 0x000fe200078e00ff */
[----:B--2---:R-:W-:Y:S01]  /*2700*/  @!P4 MOV R24, R240 ;  /* 0x000000f00018c202 */ /* 0x004fe20000000f00 */
[----:B------:R-:W-:Y:S02]  /*2710*/  @!P4 IMAD.MOV.U32 R25, RZ, RZ, R239 ;  /* 0x000000ffff19c224 */ /* 0x000fe400078e00ef */
[----:B------:R-:W-:Y:S02]  /*2720*/  @!P6 IMAD.IADD R21, R21, 0x1, R13 ;  /* 0x000000011515e824 */ /* 0x000fe400078e020d */
[----:B----4-:R-:W-:Y:S01]  /*2730*/  IMAD.WIDE.U32 R22, R166, c[0x0][0x1a0], RZ ;  /* 0x00006800a6167a25 */ /* 0x010fe200078e00ff */
[----:B------:R-:W-:-:S04]  /*2740*/  DEPBAR.LE SB0, 0x0 ;  /* 0x000080000000791a */ /* 0x000fc80000000000 */
[----:B------:R-:W-:Y:S01]  /*2750*/  BAR.SYNC.DEFER_BLOCKING 0x0 ;  /* 0x0000000000007b1d */ /* 0x000fe20000010000 */
[----:B------:R-:W-:-:S04]  /*2760*/  @!P3 IADD3 R18, P2, R240, R22, RZ ;  /* 0x00000016f012b210 */ /* 0x000fc80007f5e0ff */
[----:B------:R-:W-:Y:S01]  /*2770*/  @!P3 IADD3.X R19, R239, R23, R17, P2, !PT ;  /* 0x00000017ef13b210 */ /* 0x000fe200017fe411 */
[----:B------:R-:W-:-:S05]  /*2780*/  @!P1 IMAD.MOV.U32 R17, RZ, RZ, c[0x0][0x1a0] ;  /* 0x00006800ff119624 */ /* 0x000fca00078e00ff */
[----:B------:R-:W-:-:S04]  /*2790*/  @!P1 LEA R22, P2, R17, R240, 0x6 ;  /* 0x000000f011169211 */ /* 0x000fc800078430ff */
        /* <DEDUP_REMOVED lines=31> */
[----:B------:R-:W-:Y:S02]  /*2990*/  @!P4 IMAD.MOV.U32 R8, RZ, RZ, R240 ;  /* 0x000000ffff08c224 */ /* 0x000fe400078e00f0 */
[----:B------:R-:W-:Y:S01]  /*29a0*/  @!P4 IMAD.MOV.U32 R9, RZ, RZ, R239 ;  /* 0x000000ffff09c224 */ /* 0x000fe200078e00ef */
[----:B------:R-:W-:Y:S01]  /*29b0*/  @P5 STS.128 [R243+0xc000], RZ ;  /* 0x00c000fff3005388 */ /* 0x000fe20000000c00 */
[----:B------:R-:W-:-:S02]  /*29c0*/  @!P4 IMAD R11, R11, 0xa0, RZ ;  /* 0x000000a00b0bc824 */ /* 0x000fc400078e02ff */
[----:B------:R-:W-:Y:S01]  /*29d0*/  @!P3 IMAD.MOV.U32 R10, RZ, RZ, c[0x0][0x1a4] ;  /* 0x00006900ff0ab624 */ /* 0x000fe200078e00ff */
[----:B------:R-:W-:Y:S01]  /*29e0*/  @!PT LDS RZ, [RZ] ;  /* 0x00000000fffff984 */ /* 0x000fe20000000800 */
[----:B------:R-:W-:Y:S01]  /*29f0*/  @!PT LDS RZ, [RZ] ;  /* 0x00000000fffff984 */ /* 0x000fe20000000800 */
[----:B------:R-:W-:Y:S01]  /*2a00*/  @!PT LDS RZ, [RZ] ;  /* 0x00000000fffff984 */ /* 0x000fe20000000800 */
[----:B------:R3:W-:Y:S01]  /*2a10*/  @!P5 LDGSTS.E.BYPASS.LTC128B.128 [R243+0xc000], [R12.64] ;  /* 0x0c0000000cf3dfae */ /* 0x0007e2000b901d4c */
[----:B------:R-:W-:Y:S02]  /*2a20*/  ISETP.GE.AND P5, PT, R7, R3, PT ;  /* 0x000000030700720c */ /* 0x000fe40003fa6270 */
[----:B----4-:R-:W-:Y:S01]  /*2a30*/  @!P3 MOV R18, c[0x0][0x1a0] ;  /* 0x000068000012ba02 */ /* 0x010fe20000000f00 */
[----:B------:R-:W-:Y:S01]  /*2a40*/  @!P3 IMAD R10, R10, 0xc0, RZ ;  /* 0x000000c00a0ab824 */ /* 0x000fe200078e02ff */
[----:B------:R-:W-:Y:S01]  /*2a50*/  @P4 STS.128 [R243+0xc800], RZ ;  /* 0x00c800fff3004388 */ /* 0x000fe20000000c00 */
[----:B------:R-:W-:Y:S02]  /*2a60*/  @!P6 IMAD.MOV.U32 R7, RZ, RZ, c[0x0][0x1a4] ;  /* 0x00006900ff07e624 */ /* 0x000fe400078e00ff */
[----:B-1----:R-:W-:Y:S02]  /*2a70*/  @!P2 IMAD.MOV.U32 R22, RZ, RZ, R240 ;  /* 0x000000ffff16a224 */ /* 0x002fe400078e00f0 */
[----:B------:R-:W-:-:S02]  /*2a80*/  @!P2 IMAD.MOV.U32 R23, RZ, RZ, R239 ;  /* 0x000000ffff17a224 */ /* 0x000fc400078e00ef */
[----:B--2---:R-:W-:-:S04]  /*2a90*/  @!P4 IMAD.MOV.U32 R20, RZ, RZ, c[0x0][0x1a0] ;  /* 0x00006800ff14c624 */ /* 0x004fc800078e00ff */
[----:B------:R-:W-:-:S04]  /*2aa0*/  @!P4 IMAD.WIDE.U32 R20, R20, 0xa0, R8 ;  /* 0x000000a01414c825 */ /* 0x000fc800078e0008 */
[----:B------:R-:W-:Y:S02]  /*2ab0*/  @!P3 IMAD.MOV.U32 R8, RZ, RZ, R240 ;  /* 0x000000ffff08b224 */ /* 0x000fe400078e00f0 */
[----:B------:R-:W-:Y:S02]  /*2ac0*/  @!P3 IMAD.MOV.U32 R9, RZ, RZ, R239 ;  /* 0x000000ffff09b224 */ /* 0x000fe400078e00ef */
[----:B------:R-:W-:Y:S02]  /*2ad0*/  @!P4 IMAD.IADD R21, R21, 0x1, R11 ;  /* 0x000000011515c824 */ /* 0x000fe400078e020b */
[----:B------:R-:W-:Y:S01]  /*2ae0*/  @!P3 IMAD.WIDE.U32 R18, R18, 0xc0, R8 ;  /* 0x000000c01212b825 */ /* 0x000fe200078e0008 */
[----:B------:R-:W-:Y:S02]  /*2af0*/  @!P2 MOV R9, c[0x0][0x1a0] ;  /* 0x000068000009aa02 */ /* 0x000fe40000000f00 */
[----:B------:R-:W-:Y:S01]  /*2b00*/  @!PT LDS RZ, [RZ] ;  /* 0x00000000fffff984 */ /* 0x000fe20000000800 */
[----:B------:R-:W-:Y:S01]  /*2b10*/  @!PT LDS RZ, [RZ] ;  /* 0x00000000fffff984 */ /* 0x000fe20000000800 */
[----:B------:R-:W-:Y:S01]  /*2b20*/  @!PT LDS RZ, [RZ] ;  /* 0x00000000fffff984 */ /* 0x000fe20000000800 */
[----:B------:R1:W-:Y:S01]  /*2b30*/  @!P4 LDGSTS.E.BYPASS.LTC128B.128 [R243+0xc800], [R20.64] ;  /* 0x0c80000014f3cfae */ /* 0x0003e2000b901d4c */
[----:B------:R-:W-:Y:S01]  /*2b40*/  @!P2 IMAD.MOV.U32 R8, RZ, RZ, c[0x0][0x1a4] ;  /* 0x00006900ff08a624 */ /* 0x000fe200078e00ff */
[----:B------:R-:W-:Y:S01]  /*2b50*/  @!P3 IADD3 R19, R19, R10, RZ ;  /* 0x0000000a1313b210 */ /* 0x000fe20007ffe0ff */
[----:B------:R-:W-:Y:S01]  /*2b60*/  @!P2 IMAD.WIDE.U32 R22, R9, 0xe0, R22 ;  /* 0x000000e00916a825 */ /* 0x000fe200078e0016 */
[----:B------:R-:W-:Y:S01]  /*2b70*/  LEA.HI R9, R201, R167, RZ, 0x4 ;  /* 0x000000a7c9097211 */ /* 0x000fe200078f20ff */
[----:B------:R-:W-:Y:S01]  /*2b80*/  @P3 STS.128 [R243+0xd000], RZ ;  /* 0x00d000fff3003388 */ /* 0x000fe20000000c00 */
[-C--:B------:R-:W-:Y:S01]  /*2b90*/  ISETP.GE.AND P4, PT, R6, R3.reuse, PT ;  /* 0x000000030600720c */ /* 0x080fe20003f86270 */
[----:B------:R-:W-:Y:S01]  /*2ba0*/  @!P2 IMAD R8, R8, 0xe0, RZ ;  /* 0x000000e00808a824 */ /* 0x000fe200078e02ff */
[----:B------:R-:W-:Y:S01]  /*2bb0*/  LOP3.LUT R11, R9, 0xfffffff0, RZ, 0xc0, !PT ;  /* 0xfffffff0090b7812 */ /* 0x000fe200078ec0ff */
[----:B------:R-:W-:Y:S01]  /*2bc0*/  @!PT LDS RZ, [RZ] ;  /* 0x00000000fffff984 */ /* 0x000fe20000000800 */
[----:B------:R-:W-:Y:S01]  /*2bd0*/  @!PT LDS RZ, [RZ] ;  /* 0x00000000fffff984 */ /* 0x000fe20000000800 */
[----:B------:R-:W-:Y:S01]  /*2be0*/  @!PT LDS RZ, [RZ] ;  /* 0x00000000fffff984 */ /* 0x000fe20000000800 */
[----:B------:R2:W-:Y:S01]  /*2bf0*/  @!P3 LDGSTS.E.BYPASS.LTC128B.128 [R243+0xd000], [R18.64] ;  /* 0x0d00000012f3bfae */ /* 0x0005e2000b901d4c */
[----:B------:R-:W-:Y:S01]  /*2c00*/  SHF.R.S32.HI R9, RZ, 0x4, R9 ;  /* 0x00000004ff097819 */ /* 0x000fe20000011409 */
[----:B------:R-:W-:Y:S01]  /*2c10*/  @!P2 IMAD.IADD R23, R23, 0x1, R8 ;  /* 0x000000011717a824 */ /* 0x000fe200078e0208 */
[----:B------:R-:W-:Y:S01]  /*2c20*/  ISETP.GE.AND P3, PT, R5, R3, PT ;  /* 0x000000030500720c */ /* 0x000fe20003f66270 */
[----:B------:R-:W-:Y:S01]  /*2c30*/  IMAD.IADD R11, R167, 0x1, -R11 ;  /* 0x00000001a70b7824 */ /* 0x000fe200078e0a0b */
[----:B------:R-:W-:Y:S01]  /*2c40*/  @P2 STS.128 [R243+0xd800], RZ ;  /* 0x00d800fff3002388 */ /* 0x000fe20000000c00 */
[----:B------:R-:W-:Y:S01]  /*2c50*/  @!P6 IMAD.MOV.U32 R8, RZ, RZ, c[0x0][0x1a0] ;  /* 0x00006800ff08e624 */ /* 0x000fe200078e00ff */
[----:B------:R-:W-:-:S02]  /*2c60*/  LEA.HI R10, R9, R9, RZ, 0x1 ;  /* 0x00000009090a7211 */ /* 0x000fc400078f08ff */
[----:B------:R-:W-:Y:S01]  /*2c70*/  SHF.R.S32.HI R6, RZ, 0x1f, R11 ;  /* 0x0000001fff067819 */ /* 0x000fe2000001140b */
[----:B------:R-:W-:Y:S01]  /*2c80*/  @!PT LDS RZ, [RZ] ;  /* 0x00000000fffff984 */ /* 0x000fe20000000800 */
[----:B------:R-:W-:Y:S01]  /*2c90*/  @!PT LDS RZ, [RZ] ;  /* 0x00000000fffff984 */ /* 0x000fe20000000800 */
[----:B------:R-:W-:Y:S01]  /*2ca0*/  @!PT LDS RZ, [RZ] ;  /* 0x00000000fffff984 */ /* 0x000fe20000000800 */
[----:B------:R4:W-:Y:S01]  /*2cb0*/  @!P2 LDGSTS.E.BYPASS.LTC128B.128 [R243+0xd800], [R22.64] ;  /* 0x0d80000016f3afae */ /* 0x0009e2000b901d4c */
[----:B---3--:R-:W-:Y:S02]  /*2cc0*/  @!P6 LEA R12, P2, R8, R240, 0x8 ;  /* 0x000000f0080ce211 */ /* 0x008fe400078440ff */
[----:B------:R-:W-:Y:S01]  /*2cd0*/  LEA.HI R6, R6, R11, RZ, 0x3 ;  /* 0x0000000b06067211 */ /* 0x000fe200078f18ff */
[----:B------:R-:W-:Y:S01]  /*2ce0*/  @P6 STS.128 [R243+0xe000], RZ ;  /* 0x00e000fff3006388 */ /* 0x000fe20000000c00 */
[----:B------:R-:W-:Y:S01]  /*2cf0*/  @!P6 LEA.HI.X R13, R8, R239, R7, 0x8, P2 ;  /* 0x000000ef080de211 */ /* 0x000fe200010f4407 */
[----:B------:R-:W-:Y:S01]  /*2d00*/  IMAD.SHL.U32 R8, R176, 0x40, RZ ;  /* 0x00000040b0087824 */ /* 0x000fe200078e00ff */
[----:B------:R-:W-:Y:S01]  /*2d10*/  LOP3.LUT R5, R6, 0xfffffff8, RZ, 0xc0, !PT ;  /* 0xfffffff806057812 */ /* 0x000fe200078ec0ff */
[----:B-1----:R-:W-:Y:S01]  /*2d20*/  @!P3 IMAD.MOV.U32 R20, RZ, RZ, c[0x0][0x1a0] ;  /* 0x00006800ff14b624 */ /* 0x002fe200078e00ff */
[----:B------:R-:W-:Y:S01]  /*2d30*/  @!P1 MOV R7, c[0x0][0x1a0] ;  /* 0x0000680000079a02 */ /* 0x000fe20000000f00 */
[----:B------:R-:W-:Y:S01]  /*2d40*/  @!PT LDS RZ, [RZ] ;  /* 0x00000000fffff984 */ /* 0x000fe20000000800 */
[----:B------:R-:W-:Y:S01]  /*2d50*/  @!PT LDS RZ, [RZ] ;  /* 0x00000000fffff984 */ /* 0x000fe20000000800 */
[----:B------:R-:W-:Y:S01]  /*2d60*/  @!PT LDS RZ, [RZ] ;  /* 0x00000000fffff984 */ /* 0x000fe20000000800 */
[----:B------:R1:W-:Y:S01]  /*2d70*/  @!P6 LDGSTS.E.BYPASS.LTC128B.128 [R243+0xe000], [R12.64] ;  /* 0x0e0000000cf3efae */ /* 0x0003e2000b901d4c */
[----:B------:R-:W-:Y:S01]  /*2d80*/  LOP3.LUT R10, R10, 0xfffffffe, RZ, 0xc0, !PT ;  /* 0xfffffffe0a0a7812 */ /* 0x000fe200078ec0ff */
[----:B------:R-:W-:Y:S01]  /*2d90*/  IMAD.SHL.U32 R196, R6, 0x40, RZ ;  /* 0x0000004006c47824 */ /* 0x000fe200078e00ff */
[-C--:B------:R-:W-:Y:S01]  /*2da0*/  ISETP.GE.AND P2, PT, R0, R3.reuse, PT ;  /* 0x000000030000720c */ /* 0x080fe20003f46270 */
[----:B------:R-:W-:Y:S01]  /*2db0*/  IMAD.IADD R0, R11, 0x1, -R5 ;  /* 0x000000010b007824 */ /* 0x000fe200078e0a05 */
[----:B------:R-:W-:Y:S01]  /*2dc0*/  LOP3.LUT R8, R8, 0x1c0, RZ, 0xc0, !PT ;  /* 0x000001c008087812 */ /* 0x000fe200078ec0ff */
[----:B------:R-:W-:Y:S01]  /*2dd0*/  IMAD.IADD R10, R9, 0x1, -R10 ;  /* 0x00000001090a7824 */ /* 0x000fe200078e0a0a */
[----:B------:R-:W-:Y:S01]  /*2de0*/  ISETP.GE.AND P6, PT, R4, R3, PT ;  /* 0x000000030400720c */ /* 0x000fe20003fc6270 */
[----:B--2---:R-:W-:Y:S01]  /*2df0*/  @!P1 IMAD.MOV.U32 R18, RZ, RZ, R240 ;  /* 0x000000ffff129224 */ /* 0x004fe200078e00f0 */
[----:B------:R-:W-:Y:S01]  /*2e00*/  LOP3.LUT R14, R8, 0x8, R14, 0xf8, !PT ;  /* 0x00000008080e7812 */ /* 0x000fe200078ef80e */
[----:B------:R-:W-:Y:S01]  /*2e10*/  @!P1 IMAD.MOV.U32 R19, RZ, RZ, R239 ;  /* 0x000000ffff139224 */ /* 0x000fe200078e00ef */
[----:B------:R-:W-:Y:S01]  /*2e20*/  SHF.R.U32.HI R8, RZ, 0x3, R8 ;  /* 0x00000003ff087819 */ /* 0x000fe20000011608 */
[----:B------:R-:W-:Y:S01]  /*2e30*/  IMAD.SHL.U32 R4, R10, 0x8, RZ ;  /* 0x000000080a047824 */ /* 0x000fe200078e00ff */
[----:B------:R-:W-:Y:S01]  /*2e40*/  @P1 STS.128 [R243+0xe800], RZ ;  /* 0x00e800fff3001388 */ /* 0x000fe20000000c00 */
[----:B------:R-:W-:Y:S01]  /*2e50*/  @!P1 IMAD.WIDE.U32 R18, R7, 0x120, R18 ;  /* 0x0000012007129825 */ /* 0x000fe200078e0012 */
[----:B------:R-:W-:-:S02]  /*2e60*/  LOP3.LUT R8, R14, R8, RZ, 0x3c, !PT ;  /* 0x000000080e087212 */ /* 0x000fc400078e3cff */
[----:B----4-:R-:W-:Y:S01]  /*2e70*/  @!P4 MOV R22, c[0x0][0x1a0] ;  /* 0x000068000016ca02 */ /* 0x010fe20000000f00 */
[----:B------:R-:W-:Y:S01]  /*2e80*/  IMAD.SHL.U32 R7, R0, 0x40, RZ ;  /* 0x0000004000077824 */ /* 0x000fe200078e00ff */
[----:B------:R-:W-:Y:S01]  /*2e90*/  @!P5 MOV R14, c[0x0][0x1a4] ;  /* 0x00006900000eda02 */ /* 0x000fe20000000f00 */
[----:B------:R-:W-:Y:S01]  /*2ea0*/  @!P1 IMAD.MOV.U32 R5, RZ, RZ, c[0x0][0x1a4] ;  /* 0x00006900ff059624 */ /* 0x000fe200078e00ff */
[----:B------:R-:W-:Y:S01]  /*2eb0*/  LEA.HI R201, R201, R167, RZ, 0x5 ;  /* 0x000000a7c9c97211 */ /* 0x000fe200078f28ff */
[----:B------:R-:W-:Y:S01]  /*2ec0*/  @!P5 IMAD.MOV.U32 R9, RZ, RZ, c[0x0][0x1a0] ;  /* 0x00006800ff09d624 */ /* 0x000fe200078e00ff */
[----:B------:R-:W-:Y:S01]  /*2ed0*/  LOP3.LUT R7, R7, 0x1c0, RZ, 0xc0, !PT ;  /* 0x000001c007077812 */ /* 0x000fe200078ec0ff */
[----:B------:R-:W-:Y:S01]  /*2ee0*/  @!P1 IMAD R5, R5, 0x120, RZ ;  /* 0x0000012005059824 */ /* 0x000fe200078e02ff */
[----:B------:R-:W-:Y:S01]  /*2ef0*/  SHF.R.S32.HI R199, RZ, 0x5, R201 ;  /* 0x00000005ffc77819 */ /* 0x000fe200000114c9 */
[----:B------:R-:W-:Y:S01]  /*2f00*/  IMAD R235, R10, 0x200, R8 ;  /* 0x000002000aeb7824 */ /* 0x000fe200078e0208 */
[----:B------:R-:W-:Y:S01]  /*2f10*/  LOP3.LUT R4, R7, 0x8, R4, 0xf8, !PT ;  /* 0x0000000807047812 */ /* 0x000fe200078ef804 */
[----:B------:R-:W-:Y:S01]  /*2f20*/  @!P1 IMAD.IADD R19, R19, 0x1, R5 ;  /* 0x0000000113139824 */ /* 0x000fe200078e0205 */
[----:B------:R-:W-:Y:S01]  /*2f30*/  SHF.R.U32.HI R195, RZ, 0x3, R7 ;  /* 0x00000003ffc37819 */ /* 0x000fe20000011607 */
[----:B------:R-:W-:Y:S01]  /*2f40*/  @!P5 IMAD.MOV.U32 R5, RZ, RZ, R239 ;  /* 0x000000ffff05d224 */ /* 0x000fe200078e00ef */
[----:B------:R-:W-:Y:S01]  /*2f50*/  LOP3.LUT R196, R196, 0xfffffe00, RZ, 0xc0, !PT ;  /* 0xfffffe00c4c47812 */ /* 0x000fe200078ec0ff */
[----:B------:R-:W-:Y:S01]  /*2f60*/  @!P5 IMAD R14, R14, 0x140, RZ ;  /* 0x000001400e0ed824 */ /* 0x000fe200078e02ff */
[----:B------:R-:W-:Y:S01]  /*2f70*/  LOP3.LUT R195, R4, R195, RZ, 0x3c, !PT ;  /* 0x000000c304c37212 */ /* 0x000fe200078e3cff */
[----:B------:R-:W-:Y:S01]  /*2f80*/  @!P5 IMAD.MOV.U32 R4, RZ, RZ, R240 ;  /* 0x000000ffff04d224 */ /* 0x000fe200078e00f0 */
[----:B------:R-:W-:Y:S01]  /*2f90*/  @!PT LDS RZ, [RZ] ;  /* 0x00000000fffff984 */ /* 0x000fe20000000800 */
[----:B------:R-:W-:Y:S01]  /*2fa0*/  @!PT LDS RZ, [RZ] ;  /* 0x00000000fffff984 */ /* 0x000fe20000000800 */
[----:B------:R-:W-:Y:S01]  /*2fb0*/  @!PT LDS RZ, [RZ] ;  /* 0x00000000fffff984 */ /* 0x000fe20000000800 */
[----:B------:R2:W-:Y:S01]  /*2fc0*/  @!P1 LDGSTS.E.BYPASS.LTC128B.128 [R243+0xe800], [R18.64] ;  /* 0x0e80000012f39fae */ /* 0x0005e2000b901d4c */
[----:B------:R-:W-:Y:S01]  /*2fd0*/  ISETP.GE.AND P1, PT, R16, R3, PT ;  /* 0x000000031000720c */ /* 0x000fe20003f26270 */
[----:B-1----:R-:W-:Y:S01]  /*2fe0*/  @!P4 IMAD.MOV.U32 R12, RZ, RZ, c[0x0][0x1a4] ;  /* 0x00006900ff0cc624 */ /* 0x002fe200078e00ff */
[----:B------:R-:W-:Y:S01]  /*2ff0*/  SHF.L.U32 R235, R235, 0x1, RZ ;  /* 0x00000001ebeb7819 */ /* 0x000fe200000006ff */
[----:B------:R-:W-:Y:S01]  /*3000*/  @!P5 IMAD.WIDE.U32 R8, R9, 0x140, R4 ;  /* 0x000001400908d825 */ /* 0x000fe200078e0004 */
[----:B------:R-:W-:Y:S02]  /*3010*/  @P5 STS.128 [R243+0xf000], RZ ;  /* 0x00f000fff3005388 */ /* 0x000fe40000000c00 */
[----:B------:R-:W-:Y:S01]  /*3020*/  IADD3 R232, R235, 0x2040, RZ ;  /* 0x00002040ebe87810 */ /* 0x000fe20007ffe0ff */
[----:B------:R-:W-:Y:S01]  /*3030*/  @!P4 IMAD.MOV.U32 R4, RZ, RZ, R240 ;  /* 0x000000ffff04c224 */ /* 0x000fe200078e00f0 */
[----:B------:R-:W-:Y:S01]  /*3040*/  @!P5 IADD3 R15, R9, R14, RZ ;  /* 0x0000000e090fd210 */ /* 0x000fe20007ffe0ff */
[----:B------:R-:W-:-:S02]  /*3050*/  @!P4 IMAD.MOV.U32 R5, RZ, RZ, R239 ;  /* 0x000000ffff05c224 */ /* 0x000fc400078e00ef */
[----:B------:R-:W-:Y:S02]  /*3060*/  @!P3 IMAD.MOV.U32 R10, RZ, RZ, c[0x0][0x1a4] ;  /* 0x00006900ff0ab624 */ /* 0x000fe400078e00ff */
[----:B------:R-:W-:-:S04]  /*3070*/  @!P4 IMAD.WIDE.U32 R22, R22, 0x160, R4 ;  /* 0x000001601616c825 */ /* 0x000fc800078e0004 */
[----:B------:R-:W-:Y:S02]  /*3080*/  @!P3 IMAD.MOV.U32 R4, RZ, RZ, R240 ;  /* 0x000000ffff04b224 */ /* 0x000fe400078e00f0 */
[----:B------:R-:W-:Y:S02]  /*3090*/  @!P3 IMAD.MOV.U32 R5, RZ, RZ, R239 ;  /* 0x000000ffff05b224 */ /* 0x000fe400078e00ef */
[----:B------:R-:W-:Y:S02]  /*30a0*/  @!P4 IMAD R12, R12, 0x160, RZ ;  /* 0x000001600c0cc824 */ /* 0x000fe400078e02ff */
[----:B------:R-:W-:Y:S01]  /*30b0*/  @!P3 IMAD.WIDE.U32 R20, R20, 0x180, R4 ;  /* 0x000001801414b825 */ /* 0x000fe200078e0004 */
[----:B------:R-:W-:Y:S02]  /*30c0*/  @!P2 MOV R5, R239 ;  /* 0x000000ef0005a202 */ /* 0x000fe40000000f00 */
[----:B------:R-:W-:Y:S01]  /*30d0*/  @!P4 IADD3 R13, R23, R12, RZ ;  /* 0x0000000c170dc210 */ /* 0x000fe20007ffe0ff */
[----:B--2---:R-:W-:-:S02]  /*30e0*/  @!P2 IMAD.MOV.U32 R18, RZ, RZ, c[0x0][0x1a0] ;  /* 0x00006800ff12a624 */ /* 0x004fc400078e00ff */
[----:B------:R-:W-:Y:S02]  /*30f0*/  @!P2 IMAD.MOV.U32 R4, RZ, RZ, R240 ;  /* 0x000000ffff04a224 */ /* 0x000fe400078e00f0 */
[----:B------:R-:W-:Y:S02]  /*3100*/  @!P5 IMAD.MOV.U32 R14, RZ, RZ, R8 ;  /* 0x000000ffff0ed224 */ /* 0x000fe400078e0008 */
[----:B------:R-:W-:-:S03]  /*3110*/  @!P2 IMAD.WIDE.U32 R18, R18, 0x1a0, R4 ;  /* 0x000001a01212a825 */ /* 0x000fc600078e0004 */
[----:B------:R-:W-:Y:S01]  /*3120*/  @!PT LDS RZ, [RZ] ;  /* 0x00000000fffff984 */ /* 0x000fe20000000800 */
[----:B------:R-:W-:Y:S01]  /*3130*/  @!PT LDS RZ, [RZ] ;  /* 0x00000000fffff984 */ /* 0x000fe20000000800 */
[----:B------:R-:W-:Y:S01]  /*3140*/  @!PT LDS RZ, [RZ] ;  /* 0x00000000fffff984 */ /* 0x000fe20000000800 */
[----:B------:R1:W-:Y:S01]  /*3150*/  @!P5 LDGSTS.E.BYPASS.LTC128B.128 [R243+0xf000], [R14.64] ;  /* 0x0f0000000ef3dfae */ /* 0x0003e2000b901d4c */
[----:B------:R-:W-:Y:S02]  /*3160*/  @!P6 IMAD.MOV.U32 R16, RZ, RZ, c[0x0][0x1a0] ;  /* 0x00006800ff10e624 */ /* 0x000fe400078e00ff */
[----:B------:R-:W-:Y:S01]  /*3170*/  @!P6 IMAD.MOV.U32 R4, RZ, RZ, R240 ;  /* 0x000000ffff04e224 */ /* 0x000fe200078e00f0 */
[----:B------:R-:W-:Y:S01]  /*3180*/  @P4 STS.128 [R243+0xf800], RZ ;  /* 0x00f800fff3004388 */ /* 0x000fe20000000c00 */
[----:B------:R-:W-:Y:S02]  /*3190*/  @!P6 IMAD.MOV.U32 R5, RZ, RZ, R239 ;  /* 0x000000ffff05e224 */ /* 0x000fe400078e00ef */
[----:B------:R-:W-:Y:S02]  /*31a0*/  @!P2 IMAD.MOV.U32 R8, RZ, RZ, c[0x0][0x1a4] ;  /* 0x00006900ff08a624 */ /* 0x000fe400078e00ff */
[----:B------:R-:W-:Y:S02]  /*31b0*/  @!P3 IMAD R10, R10, 0x180, RZ ;  /* 0x000001800a0ab824 */ /* 0x000fe400078e02ff */
[----:B------:R-:W-:-:S02]  /*31c0*/  @!P6 IMAD.MOV.U32 R7, RZ, RZ, c[0x0][0x1a4] ;  /* 0x00006900ff07e624 */ /* 0x000fc400078e00ff */
[----:B------:R-:W-:-:S04]  /*31d0*/  @!P6 IMAD.WIDE.U32 R16, R16, 0x1c0, R4 ;  /* 0x000001c01010e825 */ /* 0x000fc800078e0004 */
[----:B------:R-:W-:Y:S02]  /*31e0*/  @!P2 IMAD R8, R8, 0x1a0, RZ ;  /* 0x000001a00808a824 */ /* 0x000fe400078e02ff */
[----:B------:R-:W-:Y:S02]  /*31f0*/  @!P1 IMAD.MOV.U32 R4, RZ, RZ, c[0x0][0x1a0] ;  /* 0x00006800ff049624 */ /* 0x000fe400078e00ff */
[----:B------:R-:W-:Y:S02]  /*3200*/  @!P1 IMAD.MOV.U32 R24, RZ, RZ, R240 ;  /* 0x000000ffff189224 */ /* 0x000fe400078e00f0 */
[----:B------:R-:W-:Y:S02]  /*3210*/  @!P1 IMAD.MOV.U32 R25, RZ, RZ, R239 ;  /* 0x000000ffff199224 */ /* 0x000fe400078e00ef */
[----:B------:R-:W-:Y:S02]  /*3220*/  @!P1 IMAD.MOV.U32 R3, RZ, RZ, c[0x0][0x1a4] ;  /* 0x00006900ff039624 */ /* 0x000fe400078e00ff */
[----:B------:R-:W-:-:S02]  /*3230*/  @!P4 IMAD.MOV.U32 R12, RZ, RZ, R22 ;  /* 0x000000ffff0cc224 */ /* 0x000fc400078e0016 */
[----:B------:R-:W-:Y:S02]  /*3240*/  @!P3 IMAD.IADD R11, R21, 0x1, R10 ;  /* 0x00000001150bb824 */ /* 0x000fe400078e020a */
[----:B------:R-:W-:Y:S01]  /*3250*/  @!P6 IMAD R7, R7, 0x1c0, RZ ;  /* 0x000001c00707e824 */ /* 0x000fe200078e02ff */
[----:B------:R-:W-:Y:S01]  /*3260*/  @!PT LDS RZ, [RZ] ;  /* 0x00000000fffff984 */ /* 0x000fe20000000800 */
[----:B------:R-:W-:Y:S01]  /*3270*/  @!PT LDS RZ, [RZ] ;  /* 0x00000000fffff984 */ /* 0x000fe20000000800 */
[----:B------:R-:W-:Y:S01]  /*3280*/  @!PT LDS RZ, [RZ] ;  /* 0x00000000fffff984 */ /* 0x000fe20000000800 */
[----:B------:R1:W-:Y:S01]  /*3290*/  @!P4 LDGSTS.E.BYPASS.LTC128B.128 [R243+0xf800], [R12.64] ;  /* 0x0f8000000cf3cfae */ /* 0x0003e2000b901d4c */
[----:B------:R-:W-:Y:S02]  /*32a0*/  IMAD R236, R199, 0x400, R196 ;  /* 0x00000400c7ec7824 */ /* 0x000fe400078e02c4 */
[----:B------:R-:W-:Y:S01]  /*32b0*/  @!P3 IMAD.MOV.U32 R10, RZ, RZ, R20 ;  /* 0x000000ffff0ab224 */ /* 0x000fe200078e0014 */
[----:B------:R-:W-:Y:S01]  /*32c0*/  @!P6 IADD3 R17, R17, R7, RZ ;  /* 0x000000071111e210 */ /* 0x000fe20007ffe0ff */
        /* <DEDUP_REMOVED lines=16> */
[----:B------:R-:W-:Y:S02]  /*33d0*/  IMAD.SHL.U32 R236, R236, 0x2, RZ ;  /* 0x00000002ecec7824 */ /* 0x000fe400078e00ff */
[----:B------:R-:W-:Y:S01]  /*33e0*/  IMAD R199, R199, 0x10, R200 ;  /* 0x00000010c7c77824 */ /* 0x000fe200078e02c8 */
        /* <DEDUP_REMOVED lines=15> */
[----:B------:R-:W2:Y:S01]  /*34e0*/  LDSM.16.M88.4 R60, [R235+0x2800] ;  /* 0x00280000eb3c783b */ /* 0x000ea20000000200 */
[----:B------:R-:W-:-:S02]  /*34f0*/  SEL R0, R0, 0xfffffff0, !P3 ;  /* 0xfffffff000007807 */ /* 0x000fc40005800000 */
[----:B------:R-:W-:Y:S01]  /*3500*/  LOP3.LUT P1, RZ, R176, 0x4, RZ, 0xc0, !PT ;  /* 0x00000004b0ff7812 */ /* 0x000fe2000782c0ff */
[----:B-1----:R-:W3:Y:S01]  /*3510*/  LDSM.16.M88.4 R12, [R235+0x5800] ;  /* 0x00580000eb0c783b */ /* 0x002ee20000000200 */
[----:B------:R-:W-:Y:S02]  /*3520*/  IMAD R234, R3, 0x2, R236 ;  /* 0x0000000203ea7824 */ /* 0x000fe400078e02ec */
[----:B------:R-:W-:Y:S01]  /*3530*/  IMAD R229, R0, 0x2, R235 ;  /* 0x0000000200e57824 */ /* 0x000fe200078e02eb */
[----:B------:R-:W-:Y:S04]  /*3540*/  LDSM.16.M88.4 R68, [R235+0x2000] ;  /* 0x00200000eb44783b */ /* 0x000fe80000000200 */
[----:B------:R-:W-:Y:S04]  /*3550*/  LDSM.16.M88.4 R140, [R234] ;  /* 0x00000000ea8c783b */ /* 0x000fe80000000200 */
[----:B------:R-:W-:Y:S04]  /*3560*/  LDSM.16.M88.4 R52, [R235+0x3000] ;  /* 0x00300000eb34783b */ /* 0x000fe80000000200 */
[----:B----4-:R-:W1:Y:S04]  /*3570*/  LDSM.16.M88.4 R4, [R229+0x2800] ;  /* 0x00280000e504783b */ /* 0x010e680000000200 */
[----:B------:R-:W4:Y:S04]  /*3580*/  LDSM.16.M88.4 R44, [R235+0x3800] ;  /* 0x00380000eb2c783b */ /* 0x000f280000000200 */
[----:B------:R-:W1:Y:S04]  /*3590*/  LDSM.16.M88.4 R36, [R235+0x4000] ;  /* 0x00400000eb24783b */ /* 0x000e680000000200 */
[----:B------:R-:W1:Y:S04]  /*35a0*/  LDSM.16.M88.4 R28, [R235+0x4800] ;  /* 0x00480000eb1c783b */ /* 0x000e680000000200 */
[----:B------:R-:W4:Y:S04]  /*35b0*/  LDSM.16.M88.4 R20, [R235+0x5000] ;  /* 0x00500000eb14783b */ /* 0x000f280000000200 */
[----:B------:R-:W4:Y:S01]  /*35c0*/  LDSM.16.M88.4 R96, [R235+0x6000] ;  /* 0x00600000eb60783b */ /* 0x000f220000000200 */
[C---:B--2---:R-:W-:Y:S03]  /*35d0*/  HMMA.16816.F32.BF16 R64, R76.reuse, R60, RZ ;  /* 0x0000003c4c40723c */ /* 0x044fe600000418ff */
[----:B------:R-:W2:Y:S04]  /*35e0*/  LDSM.16.M88.4 R88, [R235+0x6800] ;  /* 0x00680000eb58783b */ /* 0x000ea80000000200 */
[----:B------:R-:W2:Y:S01]  /*35f0*/  LDSM.16.M88.4 R136, [R235+0x7000] ;  /* 0x00700000eb88783b */ /* 0x000ea20000000200 */
[C---:B------:R-:W-:Y:S03]  /*3600*/  HMMA.16816.F32.BF16 R60, R76.reuse, R62, RZ ;  /* 0x0000003e4c3c723c */ /* 0x040fe600000418ff */
[----:B------:R-:W2:Y:S04]  /*3610*/  LDSM.16.M88.4 R128, [R235+0x7800] ;  /* 0x00780000eb80783b */ /* 0x000ea80000000200 */
[----:B------:R-:W2:Y:S01]  /*3620*/  LDSM.16.M88.4 R120, [R235+0x8000] ;  /* 0x00800000eb78783b */ /* 0x000ea20000000200 */
[C---:B---3--:R-:W-:Y:S03]  /*3630*/  HMMA.16816.F32.BF16 R16, R76.reuse, R12, RZ ;  /* 0x0000000c4c10723c */ /* 0x048fe600000418ff */
[----:B------:R-:W3:Y:S04]  /*3640*/  LDSM.16.M88.4 R112, [R235+0x8800] ;  /* 0x00880000eb70783b */ /* 0x000ee80000000200 */
[----:B------:R-:W2:Y:S01]  /*3650*/  LDSM.16.M88.4 R104, [R235+0x9000] ;  /* 0x00900000eb68783b */ /* 0x000ea20000000200 */
[----:B------:R-:W-:Y:S03]  /*3660*/  HMMA.16816.F32.BF16 R12, R76, R14, RZ ;  /* 0x0000000e4c0c723c */ /* 0x000fe600000418ff */
[----:B------:R-:W2:Y:S04]  /*3670*/  LDSM.16.M88.4 R80, [R235+0x9800] ;  /* 0x00980000eb50783b */ /* 0x000ea80000000200 */
[----:B------:R-:W2:Y:S01]  /*3680*/  LDSM.16.M88.4 R144, [R229+0x5800] ;  /* 0x00580000e590783b */ /* 0x000ea20000000200 */
        /* <DEDUP_REMOVED lines=12> */
[C---:B----4-:R-:W-:Y:S03]  /*3750*/  HMMA.16816.F32.BF16 R48, R76.reuse, R44, RZ ;  /* 0x0000002c4c30723c */ /* 0x050fe600000418ff */
[----:B------:R-:W-:Y:S04]  /*3760*/  LDSM.16.M88.4 R184, [R229+0x7800] ;  /* 0x00780000e5b8783b */ /* 0x000fe80000000200 */
[----:B------:R-:W-:Y:S01]  /*3770*/  LDSM.16.M88.4 R180, [R229+0x9800] ;  /* 0x00980000e5b4783b */ /* 0x000fe20000000200 */
[C---:B------:R-:W-:Y:S03]  /*3780*/  HMMA.16816.F32.BF16 R40, R76.reuse, R36, RZ ;  /* 0x000000244c28723c */ /* 0x040fe600000418ff */
[----:B------:R-:W0:Y:S05]  /*3790*/  LDGDEPBAR ;  /* 0x00000000000079af */ /* 0x000e2a0000000000 */
        /* <DEDUP_REMOVED lines=32> */
[----:B------:R-:W-:Y:S01]  /*39a0*/  ISETP.GT.AND P2, PT, R242, R238, PT ;  /* 0x000000eef200720c */ /* 0x000fe20003f44270 */
[----:B------:R-:W-:Y:S01]  /*39b0*/  IMAD R233, R4, 0x2, R236 ;  /* 0x0000000204e97824 */ /* 0x000fe200078e02ec */
[----:B------:R-:W-:-:S03]  /*39c0*/  @P1 IADD3 R232, R5, -0x40, RZ ;  /* 0xffffffc005e81810 */ /* 0x000fc60007ffe0ff */
[C---:B------:R-:W-:Y:S01]  /*39d0*/  HMMA.16816.F32.BF16 R44, R140.reuse, R162, R44 ;  /* 0x000000a28c2c723c */ /* 0x040fe2000004182c */
[----:B------:R-:W1:Y:S01]  /*39e0*/  LDSM.16.M88.4 R160, [R229+0x8000] ;  /* 0x00800000e5a0783b */ /* 0x000e620000000200 */
[----:B------:R-:W-:Y:S01]  /*39f0*/  LEA R231, R3, R233, 0x1 ;  /* 0x000000e903e77211 */ /* 0x000fe200078e08ff */
[----:B------:R-:W-:Y:S01]  /*3a00*/  IMAD R166, R0, 0x2, R232 ;  /* 0x0000000200a67824 */ /* 0x000fe200078e02e8 */
[----:B------:R-:W-:Y:S01]  /*3a10*/  LOP3.LUT R0, R201, 0xffffffe0, RZ, 0xc0, !PT ;  /* 0xffffffe0c9007812 */ /* 0x000fe200078ec0ff */
[----:B------:R-:W-:Y:S01]  /*3a20*/  LDSM.16.M88.4 R176, [R232] ;  /* 0x00000000e8b0783b */ /* 0x000fe20000000200 */
[----:B------:R-:W-:Y:S02]  /*3a30*/  IADD3 R225, R232, 0x800, RZ ;  /* 0x00000800e8e17810 */ /* 0x000fe40007ffe0ff */
[----:B------:R-:W-:Y:S01]  /*3a40*/  HMMA.16816.F32.BF16 R40, R140, R156, R40 ;  /* 0x0000009c8c28723c */ /* 0x000fe20000041828 */
[----:B------:R-:W-:Y:S01]  /*3a50*/  IMAD.IADD R0, R167, 0x1, -R0 ;  /* 0x00000001a7007824 */ /* 0x000fe200078e0a00 */
[----:B------:R-:W-:-:S02]  /*3a60*/  @!P2 LEA R248, P1, R165, c[0x0][0x168], 0x1 ;  /* 0x00005a00a5f8aa11 */ /* 0x000fc400078208ff */
[----:B------:R-:W-:Y:S02]  /*3a70*/  IADD3 R224, R232, 0x1000, RZ ;  /* 0x00001000e8e07810 */ /* 0x000fe40007ffe0ff */
[----:B------:R-:W-:Y:S02]  /*3a80*/  SHF.R.S32.HI R5, RZ, 0x1f, R0 ;  /* 0x0000001fff057819 */ /* 0x000fe40000011400 */
[----:B------:R-:W-:Y:S01]  /*3a90*/  HMMA.16816.F32.BF16 R36, R140, R158, R36 ;  /* 0x0000009e8c24723c */ /* 0x000fe20000041824 */
[----:B------:R-:W-:Y:S01]  /*3aa0*/  LDSM.16.M88.4 R156, [R233] ;  /* 0x00000000e99c783b */ /* 0x000fe20000000200 */
[----:B------:R-:W-:Y:S02]  /*3ab0*/  LEA.HI R0, R5, R0, RZ, 0x2 ;  /* 0x0000000005007211 */ /* 0x000fe400078f10ff */
[----:B------:R-:W-:Y:S02]  /*3ac0*/  LOP3.LUT R5, R195, R196, RZ, 0xfc, !PT ;  /* 0x000000c4c3057212 */ /* 0x000fe400078efcff */
[----:B------:R-:W-:-:S02]  /*3ad0*/  SHF.R.S32.HI R0, RZ, 0x2, R0 ;  /* 0x00000002ff007819 */ /* 0x000fc40000011400 */
[C---:B------:R-:W-:Y:S01]  /*3ae0*/  HMMA.16816.F32.BF16 R32, R140.reuse, R152, R32 ;  /* 0x000000988c20723c */ /* 0x040fe20000041820 */
[----:B------:R-:W-:Y:S02]  /*3af0*/  @!P2 LEA.HI.X R245, R165, c[0x0][0x16c], R164, 0x1, P1 ;  /* 0x00005b00a5f5aa11 */ /* 0x000fe400008f0ca4 */
[----:B------:R-:W-:Y:S02]  /*3b00*/  IADD3 R199, R199, 0x1, R0 ;  /* 0x00000001c7c77810 */ /* 0x000fe40007ffe000 */
[C---:B------:R-:W-:Y:S02]  /*3b10*/  IADD3 R223, R232.reuse, 0x1800, RZ ;  /* 0x00001800e8df7810 */ /* 0x040fe40007ffe0ff */
[----:B------:R-:W-:Y:S01]  /*3b20*/  IADD3 R199, R197, R199, -R198 ;  /* 0x000000c7c5c77210 */ /* 0x000fe20007ffe8c6 */
[----:B------:R-:W-:Y:S01]  /*3b30*/  HMMA.16816.F32.BF16 R28, R140, R154, R28 ;  /* 0x0000009a8c1c723c */ /* 0x000fe2000004181c */
[----:B------:R-:W4:Y:S01]  /*3b40*/  LDSM.16.M88.4 R152, [R229+0x8800] ;  /* 0x00880000e598783b */ /* 0x000f220000000200 */
[----:B------:R-:W-:-:S02]  /*3b50*/  IADD3 R222, R232, 0x2000, RZ ;  /* 0x00002000e8de7810 */ /* 0x000fc40007ffe0ff */
[----:B------:R-:W-:Y:S02]  /*3b60*/  IADD3 R205, R199, c[0x0][0x2e8], RZ ;  /* 0x0000ba00c7cd7a10 */ /* 0x000fe40007ffe0ff */
[----:B------:R-:W-:Y:S02]  /*3b70*/  IADD3 R221, R232, 0x2800, RZ ;  /* 0x00002800e8dd7810 */ /* 0x000fe40007ffe0ff */
[C---:B--2---:R-:W-:Y:S01]  /*3b80*/  HMMA.16816.F32.BF16 R8, R140.reuse, R80, R8 ;  /* 0x000000508c08723c */ /* 0x044fe20000041808 */
[C---:B------:R-:W-:Y:S02]  /*3b90*/  IADD3 R204, R205.reuse, 0x8, RZ ;  /* 0x00000008cdcc7810 */ /* 0x040fe40007ffe0ff */
[-C--:B------:R-:W-:Y:S02]  /*3ba0*/  IMNMX R205, R205, R197.reuse, PT ;  /* 0x000000c5cdcd7217 */ /* 0x080fe40003800200 */
[----:B------:R-:W-:Y:S02]  /*3bb0*/  IMNMX R204, R204, R197, PT ;  /* 0x000000c5cccc7217 */ /* 0x000fe40003800200 */
[C---:B------:R-:W-:Y:S01]  /*3bc0*/  IADD3 R220, R232.reuse, 0x3000, RZ ;  /* 0x00003000e8dc7810 */ /* 0x040fe20007ffe0ff */
[----:B------:R-:W-:Y:S01]  /*3bd0*/  HMMA.16816.F32.BF16 R96, R140, R82, R96 ;  /* 0x000000528c60723c */ /* 0x000fe20000041860 */
[----:B------:R-:W2:Y:S01]  /*3be0*/  LDSM.16.M88.4 R80, [R232+0x2000] ;  /* 0x00200000e850783b */ /* 0x000ea20000000200 */
[----:B------:R-:W-:-:S02]  /*3bf0*/  IADD3 R219, R232, 0x3800, RZ ;  /* 0x00003800e8db7810 */ /* 0x000fc40007ffe0ff */
        /* <DEDUP_REMOVED lines=184> */
.L_x_3479:
[----:B------:R-:W-:-:S04]  /*4780*/  LEA R80, -R194, RZ, 0x8 ;  /* 0x000000ffc2507211 */ /* 0x000fc800078e41ff */
[----:B------:R-:W-:Y:S02]  /*4790*/  SHF.R.S32.HI R7, RZ, 0x1f, R80 ;  /* 0x0000001fff077819 */ /* 0x000fe40000011450 */
.L_x_3480:
[----:B------:R-:W-:Y:S01]  /*47a0*/  IADD3 R165, P1, R80, R165, RZ ;  /* 0x000000a550a57210 */ /* 0x000fe20007f3e0ff */
[----:B------:R-:W-:Y:S02]  /*47b0*/  IMAD.MOV.U32 R6, RZ, RZ, 0x5 ;  /* 0x00000005ff067424 */ /* 0x000fe400078e00ff */
[C---:B------:R-:W-:Y:S01]  /*47c0*/  IMAD.SHL.U32 R0, R194.reuse, 0x20, RZ ;  /* 0x00000020c2007824 */ /* 0x040fe200078e00ff */
        /* <DEDUP_REMOVED lines=25> */
[----:B---3--:R-:W-:Y:S02]  /*4960*/  IADD3 R82, P1, R140, R0, RZ ;  /* 0x000000008c527210 */ /* 0x008fe40007f3e0ff */
        /* <DEDUP_REMOVED lines=17> */
[----:B----4-:R-:W-:Y:S02]  /*4a80*/  IADD3 R80, P1, R82, R0, RZ ;  /* 0x0000000052507210 */ /* 0x010fe40007f3e0ff */
        /* <DEDUP_REMOVED lines=12> */
.L_x_3478:
        /* <DEDUP_REMOVED lines=71> */
[----:B------:R-:W-:Y:S01]  /*4fc0*/  FSEL R202, R50, -INF , !P2 ;  /* 0xff80000032ca7808 */ /* 0x000fe20005000000 */
[----:B------:R-:W-:Y:S01]  /*4fd0*/  IMAD.MOV.U32 R50, RZ, RZ, R70 ;  /* 0x000000ffff327224 */ /* 0x000fe200078e0046 */
[----:B------:R-:W-:-:S02]  /*4fe0*/  FSEL R196, R49, -INF , !P1 ;  /* 0xff80000031c47808 */ /* 0x000fc40004800000 */
[----:B------:R-:W-:Y:S02]  /*4ff0*/  FSEL R201, R51, -INF , !P5 ;  /* 0xff80000033c97808 */ /* 0x000fe40006800000 */
[----:B------:R-:W-:Y:S02]  /*5000*/  FSEL R197, R44, -INF , !P6 ;  /* 0xff8000002cc57808 */ /* 0x000fe40007000000 */
[-C--:B------:R-:W-:Y:S02]  /*5010*/  ISETP.GE.AND P3, PT, R56, R204.reuse, PT ;  /* 0x000000cc3800720c */ /* 0x080fe40003f66270 */
        /* <DEDUP_REMOVED lines=12> */
[----:B------:R-:W-:Y:S02]  /*50e0*/  FSEL R145, R40, -INF , !P5 ;  /* 0xff80000028917808 */ /* 0x000fe40006800000 */
[C---:B------:R-:W-:Y:S02]  /*50f0*/  IADD3 R44, R0.reuse, 0x49, RZ ;  /* 0x00000049002c7810 */ /* 0x040fe40007ffe0ff */
[----:B------:R-:W-:-:S02]  /*5100*/  IADD3 R40, R0, 0x50, RZ ;  /* 0x0000005000287810 */ /* 0x000fc40007ffe0ff */
[----:B------:R-:W-:Y:S02]  /*5110*/  ISETP.GE.AND P5, PT, R48, R204, PT ;  /* 0x000000cc3000720c */ /* 0x000fe40003fa6270 */
[----:B------:R-:W-:Y:S02]  /*5120*/  FSEL R194, R42, -INF , !P6 ;  /* 0xff8000002ac27808 */ /* 0x000fe40007000000 */
[----:B------:R-:W-:Y:S02]  /*5130*/  FSEL R146, R41, -INF , !P3 ;  /* 0xff80000029927808 */ /* 0x000fe40005800000 */
[----:B------:R-:W-:Y:S02]  /*5140*/  FSEL R191, R43, -INF , !P2 ;  /* 0xff8000002bbf7808 */ /* 0x000fe40005000000 */
[----:B------:R-:W-:Y:S02]  /*5150*/  FSEL R147, R36, -INF , !P1 ;  /* 0xff80000024937808 */ /* 0x000fe40004800000 */
[----:B------:R-:W-:-:S02]  /*5160*/  ISETP.GE.AND P6, PT, R44, R205, PT ;  /* 0x000000cd2c00720c */ /* 0x000fc40003fc6270 */
[-C--:B------:R-:W-:Y:S02]  /*5170*/  ISETP.GE.AND P3, PT, R44, R204.reuse, PT ;  /* 0x000000cc2c00720c */ /* 0x080fe40003f66270 */
[----:B------:R-:W-:Y:S02]  /*5180*/  IADD3 R41, R0, 0x51, RZ ;  /* 0x0000005100297810 */ /* 0x000fe40007ffe0ff */
[C---:B------:R-:W-:Y:S02]  /*5190*/  ISETP.GE.AND P2, PT, R40.reuse, R205, PT ;  /* 0x000000cd2800720c */ /* 0x040fe40003f46270 */
        /* <DEDUP_REMOVED lines=8> */
[----:B------:R-:W-:-:S02]  /*5220*/  FSEL R158, R32, -INF , !P2 ;  /* 0xff800000209e7808 */ /* 0x000fc40005000000 */
[C---:B------:R-:W-:Y:S02]  /*5230*/  IADD3 R36, R0.reuse, 0x59, RZ ;  /* 0x0000005900247810 */ /* 0x040fe40007ffe0ff */
[----:B------:R-:W-:Y:S02]  /*5240*/  IADD3 R32, R0, 0x60, RZ ;  /* 0x0000006000207810 */ /* 0x000fe40007ffe0ff */
[----:B------:R-:W-:Y:S02]  /*5250*/  ISETP.GE.AND P2, PT, R40, R204, PT ;  /* 0x000000cc2800720c */ /* 0x000fe40003f46270 */
[----:B------:R-:W-:Y:S02]  /*5260*/  FSEL R159, R33, -INF , !P5 ;  /* 0xff800000219f7808 */ /* 0x000fe40006800000 */
[----:B------:R-:W-:Y:S02]  /*5270*/  FSEL R151, R34, -INF , !P1 ;  /* 0xff80000022977808 */ /* 0x000fe40004800000 */
[----:B------:R-:W-:-:S02]  /*5280*/  FSEL R150, R35, -INF , !P6 ;  /* 0xff80000023967808 */ /* 0x000fc40007000000 */
[----:B------:R-:W-:Y:S02]  /*5290*/  IADD3 R33, R0, 0x61, RZ ;  /* 0x0000006100217810 */ /* 0x000fe40007ffe0ff */
[----:B------:R-:W-:Y:S02]  /*52a0*/  FSEL R162, R28, -INF , !P3 ;  /* 0xff8000001ca27808 */ /* 0x000fe40005800000 */
[CC--:B------:R-:W-:Y:S02]  /*52b0*/  ISETP.GE.AND P1, PT, R36.reuse, R205.reuse, PT ;  /* 0x000000cd2400720c */ /* 0x0c0fe40003f26270 */
        /* <DEDUP_REMOVED lines=11> */
[C---:B------:R-:W-:Y:S02]  /*5370*/  IADD3 R28, R0.reuse, 0x69, RZ ;  /* 0x00000069001c7810 */ /* 0x040fe40007ffe0ff */
[----:B------:R-:W-:Y:S02]  /*5380*/  IADD3 R24, R0, 0x70, RZ ;  /* 0x0000007000187810 */ /* 0x000fe40007ffe0ff */
[----:B------:R-:W-:Y:S02]  /*5390*/  ISETP.GE.AND P6, PT, R32, R204, PT ;  /* 0x000000cc2000720c */ /* 0x000fe40003fc6270 */
[----:B------:R-:W-:-:S02]  /*53a0*/  FSEL R178, R25, -INF , !P2 ;  /* 0xff80000019b27808 */ /* 0x000fc40005000000 */
[----:B------:R-:W-:Y:S02]  /*53b0*/  IADD3 R25, R0, 0x71, RZ ;  /* 0x0000007100197810 */ /* 0x000fe40007ffe0ff */
[----:B------:R-:W-:Y:S02]  /*53c0*/  FSEL R173, R26, -INF , !P3 ;  /* 0xff8000001aad7808 */ /* 0x000fe40005800000 */
[----:B------:R-:W-:Y:S02]  /*53d0*/  FSEL R172, R27, -INF , !P1 ;  /* 0xff8000001bac7808 */ /* 0x000fe40004800000 */
[----:B------:R-:W-:Y:S02]  /*53e0*/  FSEL R182, R20, -INF , !P5 ;  /* 0xff80000014b67808 */ /* 0x000fe40006800000 */
[C---:B------:R-:W-:Y:S02]  /*53f0*/  ISETP.GE.AND P3, PT, R28.reuse, R205, PT ;  /* 0x000000cd1c00720c */ /* 0x040fe40003f66270 */
        /* <DEDUP_REMOVED lines=10> */
[----:B------:R-:W-:Y:S02]  /*54a0*/  FSEL R183, R16, -INF , !P1 ;  /* 0xff80000010b77808 */ /* 0x000fe40004800000 */
[----:B------:R-:W-:Y:S02]  /*54b0*/  ISETP.GE.AND P1, PT, R24, R204, PT ;  /* 0x000000cc1800720c */ /* 0x000fe40003f26270 */
[----:B------:R-:W-:-:S02]  /*54c0*/  IADD3 R16, R0, 0x80, RZ ;  /* 0x0000008000107810 */ /* 0x000fc40007ffe0ff */
[----:B------:R-:W-:Y:S02]  /*54d0*/  FSEL R180, R17, -INF , !P6 ;  /* 0xff80000011b47808 */ /* 0x000fe40007000000 */
[C---:B------:R-:W-:Y:S02]  /*54e0*/  IADD3 R17, R0.reuse, 0x81, RZ ;  /* 0x0000008100117810 */ /* 0x040fe40007ffe0ff */
[----:B------:R-:W-:Y:S02]  /*54f0*/  IADD3 R20, R0, 0x79, RZ ;  /* 0x0000007900147810 */ /* 0x000fe40007ffe0ff */
[----:B------:R-:W-:Y:S02]  /*5500*/  FSEL R185, R19, -INF , !P3 ;  /* 0xff80000013b97808 */ /* 0x000fe40005800000 */
[----:B------:R-:W-:Y:S02]  /*5510*/  FSEL R181, R12, -INF , !P2 ;  /* 0xff8000000cb57808 */ /* 0x000fe40005000000 */
[----:B------:R-:W-:-:S02]  /*5520*/  ISETP.GE.AND P3, PT, R16, R205, PT ;  /* 0x000000cd1000720c */ /* 0x000fc40003f66270 */
[----:B------:R-:W-:Y:S02]  /*5530*/  ISETP.GE.AND P2, PT, R16, R204, PT ;  /* 0x000000cc1000720c */ /* 0x000fe40003f46270 */
[----:B------:R-:W-:Y:S02]  /*5540*/  FSEL R188, R14, -INF , !P1 ;  /* 0xff8000000ebc7808 */ /* 0x000fe40004800000 */
[----:B------:R-:W-:Y:S02]  /*5550*/  FSEL R186, R18, -INF , !P5 ;  /* 0xff80000012ba7808 */ /* 0x000fe40006800000 */
[C---:B------:R-:W-:Y:S02]  /*5560*/  IADD3 R16, R0.reuse, 0x88, RZ ;  /* 0x0000008800107810 */ /* 0x040fe40007ffe0ff */
[----:B------:R-:W-:Y:S02]  /*5570*/  ISETP.GE.AND P1, PT, R17, R205, PT ;  /* 0x000000cd1100720c */ /* 0x000fe40003f26270 */
[----:B------:R-:W-:-:S02]  /*5580*/  IADD3 R12, R0, 0x89, RZ ;  /* 0x00000089000c7810 */ /* 0x000fc40007ffe0ff */
[CC--:B------:R-:W-:Y:S02]  /*5590*/  ISETP.GE.AND P5, PT, R20.reuse, R205.reuse, PT ;  /* 0x000000cd1400720c */ /* 0x0c0fe40003fa6270 */
[-C--:B------:R-:W-:Y:S02]  /*55a0*/  ISETP.GE.AND P6, PT, R20, R204.reuse, PT ;  /* 0x000000cc1400720c */ /* 0x080fe40003fc6270 */
[----:B------:R-:W-:Y:S02]  /*55b0*/  FSEL R163, R8, -INF , !P3 ;  /* 0xff80000008a37808 */ /* 0x000fe40005800000 */
[----:B------:R-:W-:Y:S02]  /*55c0*/  FSEL R176, R10, -INF , !P2 ;  /* 0xff8000000ab07808 */ /* 0x000fe40005000000 */
[----:B------:R-:W-:Y:S02]  /*55d0*/  ISETP.GE.AND P3, PT, R16, R204, PT ;  /* 0x000000cc1000720c */ /* 0x000fe40003f66270 */
[----:B------:R-:W-:-:S02]  /*55e0*/  ISETP.GE.AND P2, PT, R12, R205, PT ;  /* 0x000000cd0c00720c */ /* 0x000fc40003f46270 */
[----:B------:R-:W-:Y:S02]  /*55f0*/  FSEL R160, R9, -INF , !P1 ;  /* 0xff80000009a07808 */ /* 0x000fe40004800000 */
[----:B------:R-:W-:Y:S02]  /*5600*/  FSEL R179, R13, -INF , !P5 ;  /* 0xff8000000db37808 */ /* 0x000fe40006800000 */
[----:B------:R-:W-:Y:S02]  /*5610*/  IADD3 R9, R0, 0x91, RZ ;  /* 0x0000009100097810 */ /* 0x000fe40007ffe0ff */
[----:B------:R-:W-:Y:S02]  /*5620*/  ISETP.GE.AND P5, PT, R17, R204, PT ;  /* 0x000000cc1100720c */ /* 0x000fe40003fa6270 */
[----:B------:R-:W-:Y:S02]  /*5630*/  FSEL R187, R15, -INF , !P6 ;  /* 0xff8000000fbb7808 */ /* 0x000fe40007000000 */
[----:B------:R-:W-:-:S02]  /*5640*/  ISETP.GE.AND P6, PT, R16, R205, PT ;  /* 0x000000cd1000720c */ /* 0x000fc40003fc6270 */
[----:B------:R-:W-:Y:S02]  /*5650*/  IADD3 R8, R0, 0x90, RZ ;  /* 0x0000009000087810 */ /* 0x000fe40007ffe0ff */
[----:B------:R-:W-:Y:S02]  /*5660*/  FSEL R170, R98, -INF , !P3 ;  /* 0xff80000062aa7808 */ /* 0x000fe40005800000 */
[----:B------:R-:W-:Y:S02]  /*5670*/  FSEL R157, R97, -INF , !P2 ;  /* 0xff800000619d7808 */ /* 0x000fe40005000000 */
[----:B------:R-:W-:Y:S02]  /*5680*/  FMNMX.FTZ R10, R2, R228, !PT ;  /* 0x000000e4020a7209 */ /* 0x000fe40007810000 */
[----:B------:R-:W-:Y:S02]  /*5690*/  ISETP.GE.AND P1, PT, R12, R204, PT ;  /* 0x000000cc0c00720c */ /* 0x000fe40003f26270 */
[----:B------:R-:W-:-:S02]  /*56a0*/  ISETP.GE.AND P3, PT, R9, R205, PT ;  /* 0x000000cd0900720c */ /* 0x000fc40003f66270 */
[-C--:B------:R-:W-:Y:S02]  /*56b0*/  ISETP.GE.AND P2, PT, R9, R204.reuse, PT ;  /* 0x000000cc0900720c */ /* 0x080fe40003f46270 */
[----:B------:R-:W-:Y:S02]  /*56c0*/  FSEL R171, R11, -INF , !P5 ;  /* 0xff8000000bab7808 */ /* 0x000fe40006800000 */
[----:B------:R-:W-:Y:S02]  /*56d0*/  IADD3 R9, R0, 0x98, RZ ;  /* 0x0000009800097810 */ /* 0x000fe40007ffe0ff */
[----:B------:R-:W-:Y:S02]  /*56e0*/  ISETP.GE.AND P5, PT, R8, R205, PT ;  /* 0x000000cd0800720c */ /* 0x000fe40003fa6270 */
[----:B------:R-:W-:Y:S02]  /*56f0*/  FSEL R161, R96, -INF , !P6 ;  /* 0xff80000060a17808 */ /* 0x000fe40007000000 */
[----:B------:R-:W-:-:S02]  /*5700*/  ISETP.GE.AND P6, PT, R8, R204, PT ;  /* 0x000000cc0800720c */ /* 0x000fc40003fc6270 */
[----:B------:R-:W-:Y:S02]  /*5710*/  FMNMX.FTZ R10, R50, R10, !PT ;  /* 0x0000000a320a7209 */ /* 0x000fe40007810000 */
[----:B------:R-:W-:Y:S02]  /*5720*/  FSEL R169, R99, -INF , !P1 ;  /* 0xff80000063a97808 */ /* 0x000fe40004800000 */
[----:B------:R-:W-:Y:S02]  /*5730*/  FSEL R8, R73, -INF , !P4 ;  /* 0xff80000049087808 */ /* 0x000fe40006000000 */
[C---:B------:R-:W-:Y:S02]  /*5740*/  ISETP.GE.AND P4, PT, R9.reuse, R205, PT ;  /* 0x000000cd0900720c */ /* 0x040fe40003f86270 */
[----:B------:R-:W-:Y:S02]  /*5750*/  ISETP.GE.AND P1, PT, R9, R204, PT ;  /* 0x000000cc0900720c */ /* 0x000fe40003f26270 */
[----:B------:R-:W-:-:S02]  /*5760*/  IADD3 R9, R0, 0x99, RZ ;  /* 0x0000009900097810 */ /* 0x000fc40007ffe0ff */
[----:B------:R-:W-:Y:S02]  /*5770*/  FSEL R144, R92, -INF , !P5 ;  /* 0xff8000005c907808 */ /* 0x000fe40006800000 */
[-C--:B------:R-:W-:Y:S02]  /*5780*/  ISETP.GE.AND P5, PT, R0, R205.reuse, PT ;  /* 0x000000cd0000720c */ /* 0x080fe40003fa6270 */
[----:B------:R-:W-:Y:S02]  /*5790*/  FMNMX.FTZ R10, R230, R10, !PT ;  /* 0x0000000ae60a7209 */ /* 0x000fe40007810000 */
[----:B------:R-:W-:Y:S02]  /*57a0*/  FSEL R155, R94, -INF , !P6 ;  /* 0xff8000005e9b7808 */ /* 0x000fe40007000000 */
[----:B------:R-:W-:Y:S02]  /*57b0*/  FSEL R142, R93, -INF , !P3 ;  /* 0xff8000005d8e7808 */ /* 0x000fe40005800000 */
[----:B------:R-:W-:-:S02]  /*57c0*/  ISETP.GE.AND P6, PT, R9, R205, PT ;  /* 0x000000cd0900720c */ /* 0x000fc40003fc6270 */
[----:B------:R-:W-:Y:S02]  /*57d0*/  ISETP.GE.AND P3, PT, R9, R204, PT ;  /* 0x000000cc0900720c */ /* 0x000fe40003f66270 */
[----:B------:R-:W-:Y:S02]  /*57e0*/  FMNMX.FTZ R10, R55, R10, !PT ;  /* 0x0000000a370a7209 */ /* 0x000fe40007810000 */
[----:B------:R-:W-:Y:S02]  /*57f0*/  FSEL R9, R72, -INF , !P5 ;  /* 0xff80000048097808 */ /* 0x000fe40006800000 */
[----:B------:R-:W-:Y:S02]  /*5800*/  FMNMX.FTZ R10, R7, R10, !PT ;  /* 0x0000000a070a7209 */ /* 0x000fe40007810000 */
[----:B------:R-:W-:Y:S02]  /*5810*/  FMNMX.FTZ R13, R9, R8, !PT ;  /* 0x00000008090d7209 */ /* 0x000fe40007810000 */
[----:B------:R-:W-:-:S02]  /*5820*/  IADD3 R11, R0, 0xa0, RZ ;  /* 0x000000a0000b7810 */ /* 0x000fc40007ffe0ff */
[----:B------:R-:W-:Y:S02]  /*5830*/  FMNMX.FTZ R10, R6, R10, !PT ;  /* 0x0000000a060a7209 */ /* 0x000fe40007810000 */
[----:B------:R-:W-:Y:S02]  /*5840*/  FMNMX.FTZ R13, R227, R13, !PT ;  /* 0x0000000de30d7209 */ /* 0x000fe40007810000 */
        /* <DEDUP_REMOVED lines=174> */
[----:B------:R-:W-:Y:S02]  /*6330*/  FMNMX.FTZ R13, R84, R13, !PT ;  /* 0x0000000d540d7209 */ /* 0x000fe40007810000 */
[----:B------:R-:W-:Y:S02]  /*6340*/  FMNMX.FTZ R14, R71, R14, !PT ;  /* 0x0000000e470e7209 */ /* 0x000fe40007810000 */
[----:B------:R-:W-:Y:S02]  /*6350*/  IADD3 R12, R0, 0xe0, RZ ;  /* 0x000000e0000c7810 */ /* 0x000fe40007ffe0ff */
[----:B------:R-:W-:-:S02]  /*6360*/  FMNMX.FTZ R13, R86, R13, !PT ;  /* 0x0000000d560d7209 */ /* 0x000fc40007810000 */
[----:B------:R-:W-:Y:S02]  /*6370*/  FMNMX.FTZ R14, R73, R14, !PT ;  /* 0x0000000e490e7209 */ /* 0x000fe40007810000 */
[----:B------:R-:W-:Y:S02]  /*6380*/  ISETP.GE.AND P1, PT, R12, R204, PT ;  /* 0x000000cc0c00720c */ /* 0x000fe40003f26270 */
[----:B------:R-:W-:Y:S02]  /*6390*/  FSEL R90, R115, -INF , !P2 ;  /* 0xff800000735a7808 */ /* 0x000fe40005000000 */
[----:B------:R-:W-:Y:S02]  /*63a0*/  FMNMX.FTZ R13, R88, R13, !PT ;  /* 0x0000000d580d7209 */ /* 0x000fe40007810000 */
[----:B------:R-:W-:Y:S02]  /*63b0*/  FMNMX.FTZ R14, R75, R14, !PT ;  /* 0x0000000e4b0e7209 */ /* 0x000fe40007810000 */
[----:B------:R-:W-:-:S02]  /*63c0*/  FSEL R85, R117, -INF , !P4 ;  /* 0xff80000075557808 */ /* 0x000fc40006000000 */
[----:B------:R-:W-:Y:S02]  /*63d0*/  ISETP.GE.AND P4, PT, R12, R205, PT ;  /* 0x000000cd0c00720c */ /* 0x000fe40003f86270 */
[----:B------:R-:W-:Y:S02]  /*63e0*/  IADD3 R12, R0, 0xe8, RZ ;  /* 0x000000e8000c7810 */ /* 0x000fe40007ffe0ff */
[----:B------:R-:W-:Y:S02]  /*63f0*/  FSEL R92, R110, -INF , !P1 ;  /* 0xff8000006e5c7808 */ /* 0x000fe40004800000 */
[----:B------:R-:W-:Y:S02]  /*6400*/  FMNMX.FTZ R13, R90, R13, !PT ;  /* 0x0000000d5a0d7209 */ /* 0x000fe40007810000 */
[----:B------:R-:W-:Y:S02]  /*6410*/  FMNMX.FTZ R14, R81, R14, !PT ;  /* 0x0000000e510e7209 */ /* 0x000fe40007810000 */
[----:B------:R-:W-:-:S02]  /*6420*/  ISETP.GE.AND P2, PT, R12, R204, PT ;  /* 0x000000cc0c00720c */ /* 0x000fc40003f46270 */
[----:B------:R-:W-:Y:S02]  /*6430*/  IADD3 R10, R0, 0xe9, RZ ;  /* 0x000000e9000a7810 */ /* 0x000fe40007ffe0ff */
[----:B------:R-:W-:Y:S02]  /*6440*/  FSEL R94, R111, -INF , !P3 ;  /* 0xff8000006f5e7808 */ /* 0x000fe40005800000 */
[----:B------:R-:W-:Y:S02]  /*6450*/  FMNMX.FTZ R13, R92, R13, !PT ;  /* 0x0000000d5c0d7209 */ /* 0x000fe40007810000 */
[----:B------:R-:W-:Y:S02]  /*6460*/  FMNMX.FTZ R14, R83, R14, !PT ;  /* 0x0000000e530e7209 */ /* 0x000fe40007810000 */
[----:B------:R-:W-:Y:S02]  /*6470*/  FSEL R89, R113, -INF , !P5 ;  /* 0xff80000071597808 */ /* 0x000fe40006800000 */
[----:B------:R-:W-:-:S02]  /*6480*/  ISETP.GE.AND P5, PT, R12, R205, PT ;  /* 0x000000cd0c00720c */ /* 0x000fc40003fa6270 */
[----:B------:R-:W-:Y:S02]  /*6490*/  ISETP.GE.AND P1, PT, R10, R204, PT ;  /* 0x000000cc0a00720c */ /* 0x000fe40003f26270 */
        /* <DEDUP_REMOVED lines=9> */
[----:B------:R-:W-:Y:S02]  /*6530*/  FSEL R91, R108, -INF , !P4 ;  /* 0xff8000006c5b7808 */ /* 0x000fe40006000000 */
[----:B------:R-:W-:-:S02]  /*6540*/  ISETP.GE.AND P4, PT, R10, R205, PT ;  /* 0x000000cd0a00720c */ /* 0x000fc40003f86270 */
[----:B------:R-:W-:Y:S02]  /*6550*/  IADD3 R10, R0, 0xf8, RZ ;  /* 0x000000f8000a7810 */ /* 0x000fe40007ffe0ff */
[----:B------:R-:W-:Y:S02]  /*6560*/  ISETP.GE.AND P1, PT, R11, R204, PT ;  /* 0x000000cc0b00720c */ /* 0x000fe40003f26270 */
[----:B------:R-:W-:Y:S02]  /*6570*/  FSEL R97, R102, -INF , !P2 ;  /* 0xff80000066617808 */ /* 0x000fe40005000000 */
[----:B------:R-:W-:Y:S02]  /*6580*/  FMNMX.FTZ R13, R96, R13, !PT ;  /* 0x0000000d600d7209 */ /* 0x000fe40007810000 */
[----:B------:R-:W-:Y:S02]  /*6590*/  FMNMX.FTZ R14, R89, R14, !PT ;  /* 0x0000000e590e7209 */ /* 0x000fe40007810000 */
[----:B------:R-:W-:-:S02]  /*65a0*/  IADD3 R0, R0, 0xf9, RZ ;  /* 0x000000f900007810 */ /* 0x000fc40007ffe0ff */
[----:B------:R-:W-:Y:S02]  /*65b0*/  FSEL R93, R109, -INF , !P6 ;  /* 0xff8000006d5d7808 */ /* 0x000fe40007000000 */
[----:B------:R-:W-:Y:S02]  /*65c0*/  ISETP.GE.AND P2, PT, R10, R204, PT ;  /* 0x000000cc0a00720c */ /* 0x000fe40003f46270 */
[----:B------:R-:W-:Y:S02]  /*65d0*/  FSEL R98, R103, -INF , !P1 ;  /* 0xff80000067627808 */ /* 0x000fe40004800000 */
[----:B------:R-:W-:Y:S02]  /*65e0*/  FMNMX.FTZ R13, R97, R13, !PT ;  /* 0x0000000d610d7209 */ /* 0x000fe40007810000 */
[----:B------:R-:W-:Y:S02]  /*65f0*/  FMNMX.FTZ R14, R91, R14, !PT ;  /* 0x0000000e5b0e7209 */ /* 0x000fe40007810000 */
[----:B------:R-:W-:-:S02]  /*6600*/  ISETP.GE.AND P1, PT, R0, R204, PT ;  /* 0x000000cc0000720c */ /* 0x000fc40003f26270 */
[----:B------:R-:W-:Y:S02]  /*6610*/  FSEL R78, R78, -INF , !P2 ;  /* 0xff8000004e4e7808 */ /* 0x000fe40005000000 */
[----:B------:R-:W-:Y:S02]  /*6620*/  FMNMX.FTZ R13, R98, R13, !PT ;  /* 0x0000000d620d7209 */ /* 0x000fe40007810000 */
[----:B------:R-:W-:Y:S02]  /*6630*/  FSEL R99, R104, -INF , !P5 ;  /* 0xff80000068637808 */ /* 0x000fe40006800000 */
[----:B------:R-:W-:Y:S02]  /*6640*/  FMNMX.FTZ R14, R93, R14, !PT ;  /* 0x0000000e5d0e7209 */ /* 0x000fe40007810000 */
[----:B------:R-:W-:Y:S02]  /*6650*/  FSEL R79, R79, -INF , !P1 ;  /* 0xff8000004f4f7808 */ /* 0x000fe40004800000 */
        /* <DEDUP_REMOVED lines=9> */
[-C--:B------:R-:W-:Y:S02]  /*66f0*/  ISETP.GE.AND P1, PT, R10, R205.reuse, PT ;  /* 0x000000cd0a00720c */ /* 0x080fe40003f26270 */
[----:B------:R-:W-:Y:S02]  /*6700*/  FSEL R101, R101, -INF , !P2 ;  /* 0xff80000065657808 */ /* 0x000fe40005000000 */
[----:B------:R-:W-:Y:S02]  /*6710*/  FMNMX.FTZ R14, R100, R14, !PT ;  /* 0x0000000e640e7209 */ /* 0x000fe40007810000 */
[----:B------:R-:W-:Y:S02]  /*6720*/  ISETP.GE.AND P2, PT, R0, R205, PT ;  /* 0x000000cd0000720c */ /* 0x000fe40003f46270 */
[----:B------:R-:W-:Y:S02]  /*6730*/  FSEL R76, R76, -INF , !P1 ;  /* 0xff8000004c4c7808 */ /* 0x000fe40004800000 */
[----:B------:R-:W-:-:S02]  /*6740*/  FMNMX.FTZ R14, R101, R14, !PT ;  /* 0x0000000e650e7209 */ /* 0x000fc40007810000 */
[----:B------:R-:W-:Y:S02]  /*6750*/  FSEL R108, R77, -INF , !P2 ;  /* 0xff8000004d6c7808 */ /* 0x000fe40005000000 */
[----:B------:R-:W-:Y:S02]  /*6760*/  FMNMX.FTZ R13, R76, R14, !PT ;  /* 0x0000000e4c0d7209 */ /* 0x000fe40007810000 */
[----:B------:R-:W-:Y:S02]  /*6770*/  ISETP.GT.AND P4, PT, R242, R238, PT ;  /* 0x000000eef200720c */ /* 0x000fe40003f84270 */
        /* <DEDUP_REMOVED lines=26> */
[--C-:B------:R-:W-:Y:S02]  /*6920*/  FFMA.FTZ R117, R7, c[0x0][0x23c], -R106.reuse ;  /* 0x00008f0007757a23 */ /* 0x100fe4000001086a */
        /* <DEDUP_REMOVED lines=138> */
[----:B------:R-:W-:Y:S01]  /*71d0*/  FFMA.FTZ R189, R62, c[0x0][0x23c], -R106 ;  /* 0x00008f003ebd7a23 */ /* 0x000fe2000001086a */
[----:B------:R-:W3:Y:S01]  /*71e0*/  MUFU.EX2 R128, R128 ;  /* 0x0000008000807308 */ /* 0x000ee20000000800 */
[----:B------:R-:W-:-:S02]  /*71f0*/  FADD.FTZ R111, R112, R111 ;  /* 0x0000006f706f7221 */ /* 0x000fc40000010000 */
[--C-:B------:R-:W-:Y:S02]  /*7200*/  FFMA.FTZ R62, R65, c[0x0][0x23c], -R106.reuse ;  /* 0x00008f00413e7a23 */ /* 0x100fe4000001086a */
[--C-:B------:R-:W-:Y:S01]  /*7210*/  FFMA.FTZ R65, R68, c[0x0][0x23c], -R106.reuse ;  /* 0x00008f0044417a23 */ /* 0x100fe2000001086a */
[----:B------:R-:W-:Y:S01]  /*7220*/  HMMA.16816.F32.BF16 R8, R36, R42, R8 ;  /* 0x0000002a2408723c */ /* 0x000fe20000041808 */
[----:B------:R-:W5:Y:S01]  /*7230*/  LDSM.16.MT88.4 R40, [R226+0xb000] ;  /* 0x00b00000e228783b */ /* 0x000f620000004200 */
[----:B------:R-:W-:Y:S01]  /*7240*/  MUFU.EX2 R130, R130 ;  /* 0x0000008200827308 */ /* 0x000fe20000000800 */
[----:B------:R-:W-:Y:S02]  /*7250*/  FFMA.FTZ R68, R70, c[0x0][0x23c], -R106 ;  /* 0x00008f0046447a23 */ /* 0x000fe4000001086a */
[----:B------:R-:W-:Y:S02]  /*7260*/  FFMA.FTZ R70, R67, c[0x0][0x23c], -R107 ;  /* 0x00008f0043467a23 */ /* 0x000fe4000001086b */
[----:B-1----:R-:W-:Y:S01]  /*7270*/  F2FP.BF16.PACK_AB R37, R3, R114 ;  /* 0x000000720325723e */ /* 0x002fe200000010ff */
[----:B------:R-:W-:Y:S01]  /*7280*/  FADD.FTZ R111, R110, R111 ;  /* 0x0000006f6e6f7221 */ /* 0x000fe20000010000 */
[----:B--2---:R-:W-:Y:S01]  /*7290*/  F2FP.BF16.PACK_AB R39, R123, R122 ;  /* 0x0000007a7b27723e */ /* 0x004fe200000010ff */
[----:B------:R-:W1:Y:S01]  /*72a0*/  MUFU.EX2 R131, R131 ;  /* 0x0000008300837308 */ /* 0x000e620000000800 */
[----:B----4-:R-:W-:Y:S01]  /*72b0*/  F2FP.BF16.PACK_AB R36, R125, R124 ;  /* 0x0000007c7d24723e */ /* 0x010fe200000010ff */
[--C-:B------:R-:W-:Y:S01]  /*72c0*/  FFMA.FTZ R61, R61, c[0x0][0x23c], -R107.reuse ;  /* 0x00008f003d3d7a23 */ /* 0x100fe2000001086b */
[----:B------:R-:W-:Y:S01]  /*72d0*/  F2FP.BF16.PACK_AB R38, R127, R126 ;  /* 0x0000007e7f26723e */ /* 0x000fe200000010ff */
[----:B------:R-:W-:-:S02]  /*72e0*/  FFMA.FTZ R64, R64, c[0x0][0x23c], -R107 ;  /* 0x00008f0040407a23 */ /* 0x000fc4000001086b */
[----:B------:R-:W-:Y:S02]  /*72f0*/  FFMA.FTZ R67, R69, c[0x0][0x23c], -R107 ;  /* 0x00008f0045437a23 */ /* 0x000fe4000001086b */
        /* <DEDUP_REMOVED lines=27> */
[--C-:B------:R-:W-:Y:S02]  /*74b0*/  FFMA.FTZ R69, R74, c[0x0][0x23c], -R106.reuse ;  /* 0x00008f004a457a23 */ /* 0x100fe4000001086a */
[----:B------:R-:W-:Y:S02]  /*74c0*/  FADD.FTZ R125, R127, R125 ;  /* 0x0000007d7f7d7221 */ /* 0x000fe40000010000 */
[--C-:B------:R-:W-:Y:S01]  /*74d0*/  FFMA.FTZ R74, R80, c[0x0][0x23c], -R106.reuse ;  /* 0x00008f00504a7a23 */ /* 0x100fe2000001086a */
[----:B------:R-:W1:Y:S01]  /*74e0*/  MUFU.EX2 R136, R136 ;  /* 0x0000008800887308 */ /* 0x000e620000000800 */
[--C-:B------:R-:W-:Y:S01]  /*74f0*/  FFMA.FTZ R72, R72, c[0x0][0x23c], -R106.reuse ;  /* 0x00008f0048487a23 */ /* 0x100fe2000001086a */
[----:B------:R-:W-:Y:S01]  /*7500*/  HMMA.16816.F32.BF16 R16, R36, R50, R16 ;  /* 0x000000322410723c */ /* 0x000fe20000041810 */
[----:B------:R-:W5:Y:S01]  /*7510*/  LDSM.16.MT88.4 R48, [R227+0xb800] ;  /* 0x00b80000e330783b */ /* 0x000f620000004200 */
[----:B------:R-:W-:-:S02]  /*7520*/  FFMA.FTZ R80, R82, c[0x0][0x23c], -R106 ;  /* 0x00008f0052507a23 */ /* 0x000fc4000001086a */
[--C-:B------:R-:W-:Y:S02]  /*7530*/  FFMA.FTZ R71, R71, c[0x0][0x23c], -R107.reuse ;  /* 0x00008f0047477a23 */ /* 0x100fe4000001086b */
[----:B------:R-:W-:Y:S01]  /*7540*/  MUFU.EX2 R138, R138 ;  /* 0x0000008a008a7308 */ /* 0x000fe20000000800 */
[--C-:B------:R-:W-:Y:S01]  /*7550*/  FFMA.FTZ R73, R73, c[0x0][0x23c], -R107.reuse ;  /* 0x00008f0049497a23 */ /* 0x100fe2000001086b */
[C---:B------:R-:W-:Y:S01]  /*7560*/  HMMA.16816.F32.BF16 R12, R36.reuse, R40, R12 ;  /* 0x00000028240c723c */ /* 0x040fe2000004180c */
[--C-:B------:R-:W-:Y:S02]  /*7570*/  FFMA.FTZ R75, R75, c[0x0][0x23c], -R107.reuse ;  /* 0x00008f004b4b7a23 */ /* 0x100fe4000001086b */
[----:B------:R-:W-:Y:S02]  /*7580*/  FFMA.FTZ R81, R81, c[0x0][0x23c], -R107 ;  /* 0x00008f0051517a23 */ /* 0x000fe4000001086b */
[----:B------:R-:W-:Y:S01]  /*7590*/  FADD.FTZ R77, R114, R115 ;  /* 0x00000073724d7221 */ /* 0x000fe20000010000 */
[----:B------:R-:W3:Y:S01]  /*75a0*/  MUFU.EX2 R139, R139 ;  /* 0x0000008b008b7308 */ /* 0x000ee20000000800 */
[----:B------:R-:W-:Y:S01]  /*75b0*/  FFMA.FTZ R82, R86, c[0x0][0x23c], -R106 ;  /* 0x00008f0056527a23 */ /* 0x000fe2000001086a */
[----:B------:R-:W-:Y:S01]  /*75c0*/  HMMA.16816.F32.BF16 R8, R36, R42, R8 ;  /* 0x0000002a2408723c */ /* 0x000fe20000041808 */
[----:B------:R-:W5:Y:S01]  /*75d0*/  LDSM.16.MT88.4 R40, [R226+0xb800] ;  /* 0x00b80000e228783b */ /* 0x000f620000004200 */
[----:B------:R-:W-:-:S02]  /*75e0*/  FADD.FTZ R77, R3, R77 ;  /* 0x0000004d034d7221 */ /* 0x000fc40000010000 */
[--C-:B------:R-:W-:Y:S02]  /*75f0*/  FFMA.FTZ R86, R88, c[0x0][0x23c], -R106.reuse ;  /* 0x00008f0058567a23 */ /* 0x100fe4000001086a */
        /* <DEDUP_REMOVED lines=21> */
[----:B------:R-:W-:-:S02]  /*7750*/  FADD.FTZ R128, R131, R128 ;  /* 0x0000008083807221 */ /* 0x000fc40000010000 */
[--C-:B------:R-:W-:Y:S02]  /*7760*/  FFMA.FTZ R88, R90, c[0x0][0x23c], -R106.reuse ;  /* 0x00008f005a587a23 */ /* 0x100fe4000001086a */
[--C-:B------:R-:W-:Y:S01]  /*7770*/  FFMA.FTZ R77, R94, c[0x0][0x23c], -R106.reuse ;  /* 0x00008f005e4d7a23 */ /* 0x100fe2000001086a */
[C---:B-----5:R-:W-:Y:S01]  /*7780*/  HMMA.16816.F32.BF16 R4, R36.reuse, R52, R4 ;  /* 0x000000342404723c */ /* 0x060fe20000041804 */
[----:B------:R-:W-:Y:S01]  /*7790*/  FFMA.FTZ R90, R99, c[0x0][0x23c], -R107 ;  /* 0x00008f00635a7a23 */ /* 0x000fe2000001086b */
[----:B------:R-:W-:Y:S01]  /*77a0*/  MUFU.EX2 R151, R151 ;  /* 0x0000009700977308 */ /* 0x000fe20000000800 */
[--C-:B------:R-:W-:Y:S02]  /*77b0*/  FFMA.FTZ R92, R92, c[0x0][0x23c], -R106.reuse ;  /* 0x00008f005c5c7a23 */ /* 0x100fe4000001086a */
[--C-:B------:R-:W-:Y:S02]  /*77c0*/  FFMA.FTZ R78, R78, c[0x0][0x23c], -R106.reuse ;  /* 0x00008f004e4e7a23 */ /* 0x100fe4000001086a */
[----:B------:R-:W-:Y:S01]  /*77d0*/  FFMA.FTZ R252, R79, c[0x0][0x23c], -R106 ;  /* 0x00008f004ffc7a23 */ /* 0x000fe2000001086a */
        /* <DEDUP_REMOVED lines=119> */
[C---:B------:R-:W-:Y:S01]  /*7f50*/  F2FP.BF16.PACK_AB R36, R180.reuse, R183 ;  /* 0x000000b7b424723e */ /* 0x040fe200000010ff */
        /* <DEDUP_REMOVED lines=45> */
[----:B------:R-:W4:Y:S01]  /*8230*/  MUFU.EX2 R58, R58 ;  /* 0x0000003a003a7308 */ /* 0x000f220000000800 */
        /* <DEDUP_REMOVED lines=45> */
[C---:B------:R-:W-:Y:S01]  /*8510*/  F2FP.BF16.PACK_AB R40, R57.reuse, R56 ;  /* 0x000000383928723e */ /* 0x040fe200000010ff */
[----:B------:R-:W-:-:S02]  /*8520*/  FADD.FTZ R57, R57, R141 ;  /* 0x0000008d39397221 */ /* 0x000fc40000010000 */
[----:B------:R-:W-:Y:S02]  /*8530*/  FADD.FTZ R140, R140, R152 ;  /* 0x000000988c8c7221 */ /* 0x000fe40000010000 */
[----:B------:R-:W-:Y:S01]  /*8540*/  MUFU.EX2 R80, R80 ;  /* 0x0000005000507308 */ /* 0x000fe20000000800 */
[----:B------:R-:W-:Y:S01]  /*8550*/  FADD.FTZ R57, R58, R57 ;  /* 0x000000393a397221 */ /* 0x000fe20000010000 */
[----:B------:R-:W-:Y:S01]  /*8560*/  F2FP.BF16.PACK_AB R43, R60, R63 ;  /* 0x0000003f3c2b723e */ /* 0x000fe200000010ff */
[C---:B--2---:R-:W-:Y:S01]  /*8570*/  HMMA.16816.F32.BF16 R12, R48.reuse, R36, R12 ;  /* 0x00000024300c723c */ /* 0x044fe2000004180c */
[C---:B------:R-:W-:Y:S01]  /*8580*/  F2FP.BF16.PACK_AB R42, R59.reuse, R58 ;  /* 0x0000003a3b2a723e */ /* 0x040fe200000010ff */
[----:B------:R-:W-:Y:S02]  /*8590*/  FADD.FTZ R57, R59, R57 ;  /* 0x000000393b397221 */ /* 0x000fe40000010000 */
[----:B------:R-:W-:Y:S01]  /*85a0*/  FADD.FTZ R140, R66, R140 ;  /* 0x0000008c428c7221 */ /* 0x000fe20000010000 */
[----:B------:R-:W-:Y:S03]  /*85b0*/  MUFU.EX2 R71, R71 ;  /* 0x0000004700477308 */ /* 0x000fe60000000800 */
[----:B------:R-:W-:Y:S01]  /*85c0*/  HMMA.16816.F32.BF16 R8, R48, R38, R8 ;  /* 0x000000263008723c */ /* 0x000fe20000041808 */
[----:B------:R-:W2:Y:S01]  /*85d0*/  LDSM.16.MT88.4 R36, [R227+0xf000] ;  /* 0x00f00000e324783b */ /* 0x000ea20000004200 */
[----:B------:R-:W-:-:S03]  /*85e0*/  FADD.FTZ R63, R63, R140 ;  /* 0x0000008c3f3f7221 */ /* 0x000fc60000010000 */
[----:B------:R-:W3:Y:S01]  /*85f0*/  LDSM.16.MT88.4 R48, [R226+0xf000] ;  /* 0x00f00000e230783b */ /* 0x000ee20000004200 */
[----:B------:R-:W-:Y:S01]  /*8600*/  MUFU.EX2 R73, R73 ;  /* 0x0000004900497308 */ /* 0x000fe20000000800 */
[----:B------:R-:W-:Y:S01]  /*8610*/  FADD.FTZ R63, R60, R63 ;  /* 0x0000003f3c3f7221 */ /* 0x000fe20000010000 */
[C---:B----4-:R-:W-:Y:S06]  /*8620*/  HMMA.16816.F32.BF16 R28, R40.reuse, R44, R28 ;  /* 0x0000002c281c723c */ /* 0x050fec000004181c */
[----:B------:R-:W-:Y:S02]  /*8630*/  MUFU.EX2 R75, R75 ;  /* 0x0000004b004b7308 */ /* 0x000fe40000000800 */
[C---:B------:R-:W-:Y:S01]  /*8640*/  HMMA.16816.F32.BF16 R24, R40.reuse, R46, R24 ;  /* 0x0000002e2818723c */ /* 0x040fe20000041818 */
[----:B------:R-:W4:Y:S05]  /*8650*/  LDSM.16.MT88.4 R44, [R228+0xf800] ;  /* 0x00f80000e42c783b */ /* 0x000f2a0000004200 */
[----:B------:R-:W-:Y:S02]  /*8660*/  MUFU.EX2 R81, R81 ;  /* 0x0000005100517308 */ /* 0x000fe40000000800 */
[C---:B-1----:R-:W-:Y:S06]  /*8670*/  HMMA.16816.F32.BF16 R4, R40.reuse, R52, R4 ;  /* 0x000000342804723c */ /* 0x042fec0000041804 */
[----:B------:R-:W-:Y:S02]  /*8680*/  MUFU.EX2 R84, R84 ;  /* 0x0000005400547308 */ /* 0x000fe40000000800 */
[C---:B------:R-:W-:Y:S01]  /*8690*/  HMMA.16816.F32.BF16 R32, R40.reuse, R54, R32 ;  /* 0x000000362820723c */ /* 0x040fe20000041820 */
[----:B------:R-:W1:Y:S05]  /*86a0*/  LDSM.16.MT88.4 R52, [R230+0xf800] ;  /* 0x00f80000e634783b */ /* 0x000e6a0000004200 */
[----:B------:R-:W-:Y:S02]  /*86b0*/  MUFU.EX2 R82, R82 ;  /* 0x0000005200527308 */ /* 0x000fe40000000800 */
        /* <DEDUP_REMOVED lines=29> */
[C---:B-1----:R-:W-:Y:S02]  /*8890*/  HMMA.16816.F32.BF16 R4, R40.reuse, R52, R4 ;  /* 0x000000342804723c */ /* 0x042fe40000041804 */
[----:B------:R-:W1:Y:S06]  /*88a0*/  MUFU.EX2 R252, R252 ;  /* 0x000000fc00fc7308 */ /* 0x000e6c0000000800 */
[C---:B------:R-:W-:Y:S01]  /*88b0*/  HMMA.16816.F32.BF16 R32, R40.reuse, R54, R32 ;  /* 0x000000362820723c */ /* 0x040fe20000041820 */
[----:B------:R-:W4:Y:S07]  /*88c0*/  LDSM.16.MT88.4 R52, [R228+0x10000] ;  /* 0x01000000e434783b */ /* 0x000f2e0000004200 */
[----:B--2---:R-:W-:Y:S01]  /*88d0*/  HMMA.16816.F32.BF16 R20, R40, R36, R20 ;  /* 0x000000242814723c */ /* 0x004fe20000041814 */
[----:B-1----:R-:W-:-:S07]  /*88e0*/  F2FP.BF16.PACK_AB R147, R252, R78 ;  /* 0x0000004efc93723e */ /* 0x002fce00000010ff */
[C---:B------:R-:W-:Y:S01]  /*88f0*/  HMMA.16816.F32.BF16 R16, R40.reuse, R38, R16 ;  /* 0x000000262810723c */ /* 0x040fe20000041810 */
[----:B------:R-:W1:Y:S07]  /*8900*/  LDSM.16.MT88.4 R36, [R227+0x10000] ;  /* 0x01000000e324783b */ /* 0x000e6e0000004200 */
        /* <DEDUP_REMOVED lines=17> */
[----:B------:R-:W2:Y:S07]  /*8a20*/  LDSM.16.MT88.4 R44, [R226+0x10000] ;  /* 0x01000000e22c783b */ /* 0x000eae0000004200 */
[C---:B----4-:R-:W-:Y:S07]  /*8a30*/  HMMA.16816.F32.BF16 R28, R40.reuse, R52, R28 ;  /* 0x00000034281c723c */ /* 0x050fee000004181c */
[--C-:B------:R-:W-:Y:S01]  /*8a40*/  FFMA.FTZ R52, R83, c[0x0][0x23c], -R107.reuse ;  /* 0x00008f0053347a23 */ /* 0x100fe2000001086b */
[----:B------:R-:W-:Y:S01]  /*8a50*/  HMMA.16816.F32.BF16 R24, R40, R54, R24 ;  /* 0x000000362818723c */ /* 0x000fe20000041818 */
[----:B------:R-:W-:-:S02]  /*8a60*/  FFMA.FTZ R53, R85, c[0x0][0x23c], -R107 ;  /* 0x00008f0055357a23 */ /* 0x000fc4000001086b */
[--C-:B------:R-:W-:Y:S02]  /*8a70*/  FFMA.FTZ R83, R95, c[0x0][0x23c], -R106.reuse ;  /* 0x00008f005f537a23 */ /* 0x100fe4000001086a */
[----:B------:R-:W-:Y:S01]  /*8a80*/  MUFU.EX2 R52, R52 ;  /* 0x0000003400347308 */ /* 0x000fe20000000800 */
[----:B------:R-:W-:Y:S02]  /*8a90*/  FFMA.FTZ R85, R96, c[0x0][0x23c], -R106 ;  /* 0x00008f0060557a23 */ /* 0x000fe4000001086a */
[----:B-1----:R-:W-:Y:S01]  /*8aa0*/  HMMA.16816.F32.BF16 R20, R40, R36, R20 ;  /* 0x000000242814723c */ /* 0x002fe20000041814 */
[--C-:B------:R-:W-:Y:S02]  /*8ab0*/  FFMA.FTZ R54, R87, c[0x0][0x23c], -R107.reuse ;  /* 0x00008f0057367a23 */ /* 0x100fe4000001086b */
[--C-:B------:R-:W-:Y:S02]  /*8ac0*/  FFMA.FTZ R55, R89, c[0x0][0x23c], -R107.reuse ;  /* 0x00008f0059377a23 */ /* 0x100fe4000001086b */
[----:B------:R-:W1:Y:S01]  /*8ad0*/  MUFU.EX2 R53, R53 ;  /* 0x0000003500357308 */ /* 0x000e620000000800 */
[----:B------:R-:W-:-:S02]  /*8ae0*/  FFMA.FTZ R87, R91, c[0x0][0x23c], -R107 ;  /* 0x00008f005b577a23 */ /* 0x000fc4000001086b */
[C---:B------:R-:W-:Y:S01]  /*8af0*/  HMMA.16816.F32.BF16 R16, R40.reuse, R38, R16 ;  /* 0x000000262810723c */ /* 0x040fe20000041810 */
[----:B------:R-:W3:Y:S01]  /*8b00*/  LDSM.16.MT88.4 R36, [R228+0x10800] ;  /* 0x01080000e424783b */ /* 0x000ee20000004200 */
[--C-:B------:R-:W-:Y:S02]  /*8b10*/  FFMA.FTZ R89, R93, c[0x0][0x23c], -R107.reuse ;  /* 0x00008f005d597a23 */ /* 0x100fe4000001086b */
[----:B------:R-:W-:Y:S01]  /*8b20*/  FFMA.FTZ R91, R102, c[0x0][0x23c], -R107 ;  /* 0x00008f00665b7a23 */ /* 0x000fe2000001086b */
[----:B------:R-:W-:Y:S01]  /*8b30*/  MUFU.EX2 R54, R54 ;  /* 0x0000003600367308 */ /* 0x000fe20000000800 */
[----:B------:R-:W-:Y:S02]  /*8b40*/  FFMA.FTZ R93, R98, c[0x0][0x23c], -R106 ;  /* 0x00008f00625d7a23 */ /* 0x000fe4000001086a */
[C---:B--2---:R-:W-:Y:S05]  /*8b50*/  HMMA.16816.F32.BF16 R12, R40.reuse, R44, R12 ;  /* 0x0000002c280c723c */ /* 0x044fea000004180c */
[----:B------:R-:W2:Y:S02]  /*8b60*/  MUFU.EX2 R55, R55 ;  /* 0x0000003700377308 */ /* 0x000ea40000000800 */
[----:B------:R-:W-:Y:S01]  /*8b70*/  F2FP.BF16.PACK_AB R45, R82, R84 ;  /* 0x00000054522d723e */ /* 0x000fe200000010ff */
[----:B------:R-:W-:Y:S01]  /*8b80*/  HMMA.16816.F32.BF16 R8, R40, R46, R8 ;  /* 0x0000002e2808723c */ /* 0x000fe20000041808 */
[----:B------:R-:W4:Y:S01]  /*8b90*/  LDSM.16.MT88.4 R40, [R227+0x10800] ;  /* 0x01080000e328783b */ /* 0x000f220000004200 */
[----:B-1----:R-:W-:Y:S01]  /*8ba0*/  F2FP.BF16.PACK_AB R44, R53, R52 ;  /* 0x00000034352c723e */ /* 0x002fe200000010ff */
[----:B------:R-:W-:-:S02]  /*8bb0*/  FADD.FTZ R52, R52, R75 ;  /* 0x0000004b34347221 */ /* 0x000fc40000010000 */
[----:B------:R-:W-:Y:S01]  /*8bc0*/  MUFU.EX2 R83, R83 ;  /* 0x0000005300537308 */ /* 0x000fe20000000800 */
[----:B------:R-:W-:Y:S01]  /*8bd0*/  FADD.FTZ R84, R84, R74 ;  /* 0x0000004a54547221 */ /* 0x000fe20000010000 */
[----:B------:R-:W-:Y:S01]  /*8be0*/  F2FP.BF16.PACK_AB R47, R88, R86 ;  /* 0x00000056582f723e */ /* 0x000fe200000010ff */
[----:B------:R-:W-:Y:S02]  /*8bf0*/  FADD.FTZ R52, R53, R52 ;  /* 0x0000003435347221 */ /* 0x000fe40000010000 */
[----:B------:R-:W-:Y:S01]  /*8c00*/  FADD.FTZ R84, R82, R84 ;  /* 0x0000005452547221 */ /* 0x000fe20000010000 */
[----:B--2---:R-:W-:Y:S02]  /*8c10*/  F2FP.BF16.PACK_AB R46, R55, R54 ;  /* 0x00000036372e723e */ /* 0x004fe400000010ff */
[----:B------:R-:W-:Y:S01]  /*8c20*/  MUFU.EX2 R85, R85 ;  /* 0x0000005500557308 */ /* 0x000fe20000000800 */
[----:B------:R-:W-:Y:S02]  /*8c30*/  FADD.FTZ R54, R54, R52 ;  /* 0x0000003436367221 */ /* 0x000fe40000010000 */
[----:B------:R-:W-:-:S02]  /*8c40*/  FADD.FTZ R86, R86, R84 ;  /* 0x0000005456567221 */ /* 0x000fc40000010000 */
[----:B------:R-:W-:Y:S01]  /*8c50*/  FADD.FTZ R54, R55, R54 ;  /* 0x0000003637367221 */ /* 0x000fe20000010000 */
[C---:B------:R-:W-:Y:S01]  /*8c60*/  HMMA.16816.F32.BF16 R4, R44.reuse, R48, R4 ;  /* 0x000000302c04723c */ /* 0x040fe20000041804 */
[----:B------:R-:W-:Y:S01]  /*8c70*/  FADD.FTZ R86, R88, R86 ;  /* 0x0000005658567221 */ /* 0x000fe20000010000 */
[----:B------:R-:W-:Y:S06]  /*8c80*/  MUFU.EX2 R87, R87 ;  /* 0x0000005700577308 */ /* 0x000fec0000000800 */
[C---:B------:R-:W-:Y:S01]  /*8c90*/  HMMA.16816.F32.BF16 R32, R44.reuse, R50, R32 ;  /* 0x000000322c20723c */ /* 0x040fe20000041820 */
[----:B------:R-:W1:Y:S01]  /*8ca0*/  LDSM.16.MT88.4 R48, [R226+0x10800] ;  /* 0x01080000e230783b */ /* 0x000e620000004200 */
[----:B------:R-:W-:Y:S06]  /*8cb0*/  MUFU.EX2 R89, R89 ;  /* 0x0000005900597308 */ /* 0x000fec0000000800 */
[C---:B---3--:R-:W-:Y:S02]  /*8cc0*/  HMMA.16816.F32.BF16 R28, R44.reuse, R36, R28 ;  /* 0x000000242c1c723c */ /* 0x048fe4000004181c */
[----:B------:R-:W-:Y:S06]  /*8cd0*/  MUFU.EX2 R91, R91 ;  /* 0x0000005b005b7308 */ /* 0x000fec0000000800 */
[C---:B----4-:R-:W-:Y:S02]  /*8ce0*/  HMMA.16816.F32.BF16 R20, R44.reuse, R40, R20 ;  /* 0x000000282c14723c */ /* 0x050fe40000041814 */
[----:B------:R-:W2:Y:S06]  /*8cf0*/  MUFU.EX2 R93, R93 ;  /* 0x0000005d005d7308 */ /* 0x000eac0000000800 */
[C---:B------:R-:W-:Y:S01]  /*8d00*/  HMMA.16816.F32.BF16 R16, R44.reuse, R42, R16 ;  /* 0x0000002a2c10723c */ /* 0x040fe20000041810 */
[----:B------:R-:W3:Y:S07]  /*8d10*/  LDSM.16.MT88.4 R40, [R228+0x11000] ;  /* 0x01100000e428783b */ /* 0x000eee0000004200 */
[----:B------:R-:W-:Y:S01]  /*8d20*/  HMMA.16816.F32.BF16 R24, R44, R38, R24 ;  /* 0x000000262c18723c */ /* 0x000fe20000041818 */
[----:B------:R-:W4:Y:S01]  /*8d30*/  LDSM.16.MT88.4 R36, [R230+0x11000] ;  /* 0x01100000e624783b */ /* 0x000f220000004200 */
[----:B--2---:R-:W-:-:S06]  /*8d40*/  F2FP.BF16.PACK_AB R145, R93, R92 ;  /* 0x0000005c5d91723e */ /* 0x004fcc00000010ff */
[C---:B-1----:R-:W-:Y:S07]  /*8d50*/  HMMA.16816.F32.BF16 R12, R44.reuse, R48, R12 ;  /* 0x000000302c0c723c */ /* 0x042fee000004180c */
[----:B------:R-:W-:Y:S01]  /*8d60*/  F2FP.BF16.PACK_AB R49, R77, R3 ;  /* 0x000000034d31723e */ /* 0x000fe200000010ff */
        /* <DEDUP_REMOVED lines=13> */
[----:B------:R-:W-:-:S04]  /*8e40*/  FADD.FTZ R83, R85, R83 ;  /* 0x0000005355537221 */ /* 0x000fc80000010000 */
[--C-:B------:R-:W-:Y:S01]  /*8e50*/  FFMA.FTZ R40, R100, c[0x0][0x23c], -R107.reuse ;  /* 0x00008f0064287a23 */ /* 0x100fe2000001086b */
[C---:B------:R-:W-:Y:S01]  /*8e60*/  HMMA.16816.F32.BF16 R24, R48.reuse, R42, R24 ;  /* 0x0000002a3018723c */ /* 0x040fe20000041818 */
[----:B------:R-:W-:Y:S02]  /*8e70*/  FFMA.FTZ R41, R101, c[0x0][0x23c], -R107 ;  /* 0x00008f0065297a23 */ /* 0x000fe4000001086b */
[----:B------:R-:W-:Y:S02]  /*8e80*/  FADD.FTZ R83, R92, R83 ;  /* 0x000000535c537221 */ /* 0x000fe40000010000 */
[----:B------:R-:W2:Y:S02]  /*8e90*/  MUFU.EX2 R40, R40 ;  /* 0x0000002800287308 */ /* 0x000ea40000000800 */
[--C-:B------:R-:W-:Y:S01]  /*8ea0*/  FFMA.FTZ R42, R76, c[0x0][0x23c], -R107.reuse ;  /* 0x00008f004c2a7a23 */ /* 0x100fe2000001086b */
[----:B----4-:R-:W-:Y:S01]  /*8eb0*/  HMMA.16816.F32.BF16 R4, R48, R36, R4 ;  /* 0x000000243004723c */ /* 0x010fe20000041804 */
[----:B------:R-:W-:-:S02]  /*8ec0*/  FFMA.FTZ R43, R108, c[0x0][0x23c], -R107 ;  /* 0x00008f006c2b7a23 */ /* 0x000fc4000001086b */
[----:B------:R-:W-:Y:S02]  /*8ed0*/  FADD.FTZ R83, R93, R83 ;  /* 0x000000535d537221 */ /* 0x000fe40000010000 */
[----:B------:R-:W3:Y:S02]  /*8ee0*/  MUFU.EX2 R41, R41 ;  /* 0x0000002900297308 */ /* 0x000ee40000000800 */
[----:B------:R-:W-:Y:S01]  /*8ef0*/  FADD.FTZ R83, R78, R83 ;  /* 0x000000534e537221 */ /* 0x000fe20000010000 */
[----:B------:R-:W-:Y:S01]  /*8f00*/  HMMA.16816.F32.BF16 R32, R48, R38, R32 ;  /* 0x000000263020723c */ /* 0x000fe20000041820 */
[----:B------:R-:W4:Y:S02]  /*8f10*/  LDSM.16.MT88.4 R36, [R226+0x11000] ;  /* 0x01100000e224783b */ /* 0x000f240000004200 */
[----:B------:R-:W-:Y:S02]  /*8f20*/  FADD.FTZ R252, R252, R83 ;  /* 0x00000053fcfc7221 */ /* 0x000fe40000010000 */
[----:B------:R-:W5:Y:S01]  /*8f30*/  MUFU.EX2 R42, R42 ;  /* 0x0000002a002a7308 */ /* 0x000f620000000800 */
[----:B--2---:R-:W-:-:S02]  /*8f40*/  FADD.FTZ R90, R40, R90 ;  /* 0x0000005a285a7221 */ /* 0x004fc40000010000 */
[C---:B-1----:R-:W-:Y:S05]  /*8f50*/  HMMA.16816.F32.BF16 R20, R48.reuse, R44, R20 ;  /* 0x0000002c3014723c */ /* 0x042fea0000041814 */
[----:B------:R-:W1:Y:S01]  /*8f60*/  MUFU.EX2 R43, R43 ;  /* 0x0000002b002b7308 */ /* 0x000e620000000800 */
[C---:B---3--:R-:W-:Y:S01]  /*8f70*/  F2FP.BF16.PACK_AB R144, R41.reuse, R40 ;  /* 0x000000282990723e */ /* 0x048fe200000010ff */
[----:B------:R-:W-:Y:S01]  /*8f80*/  FADD.FTZ R90, R41, R90 ;  /* 0x0000005a295a7221 */ /* 0x000fe20000010000 */
[----:B------:R-:W-:Y:S03]  /*8f90*/  HMMA.16816.F32.BF16 R16, R48, R46, R16 ;  /* 0x0000002e3010723c */ /* 0x000fe60000041810 */
[----:B-----5:R-:W-:Y:S01]  /*8fa0*/  FADD.FTZ R90, R42, R90 ;  /* 0x0000005a2a5a7221 */ /* 0x020fe20000010000 */
[----:B-1----:R-:W-:-:S03]  /*8fb0*/  F2FP.BF16.PACK_AB R146, R43, R42 ;  /* 0x0000002a2b92723e */ /* 0x002fc600000010ff */
[----:B------:R-:W-:-:S05]  /*8fc0*/  FADD.FTZ R3, R43, R90 ;  /* 0x0000005a2b037221 */ /* 0x000fca0000010000 */
[----:B------:R-:W-:Y:S01]  /*8fd0*/  STL [R1], R3 ;  /* 0x0000000301007387 */ /* 0x000fe20000100800 */
[----:B------:R-:W-:Y:S03]  /*8fe0*/  HMMA.16816.F32.BF16 R160, R144, R156, R4 ;  /* 0x0000009c90a0723c */ /* 0x000fe60000041804 */
[----:B------:R-:W1:Y:S05]  /*8ff0*/  LDSM.16.MT88.4 R4, [R226+0x11800] ;  /* 0x01180000e204783b */ /* 0x000e6a0000004200 */
[C---:B----4-:R-:W-:Y:S08]  /*9000*/  HMMA.16816.F32.BF16 R12, R48.reuse, R36, R12 ;  /* 0x00000024300c723c */ /* 0x050ff0000004180c */
        /* <DEDUP_REMOVED lines=10> */
[----:B------:R-:W-:-:S04]  /*90b0*/  DEPBAR.LE SB0, 0x0 ;  /* 0x000080000000791a */ /* 0x000fc80000000000 */
[----:B------:R-:W-:Y:S01]  /*90c0*/  IADD3 R242, R192, -0x2, RZ ;  /* 0xfffffffec0f27810 */ /* 0x000fe20007ffe0ff */
[----:B------:R-:W-:Y:S06]  /*90d0*/  BAR.SYNC.DEFER_BLOCKING 0x0 ;  /* 0x0000000000007b1d */ /* 0x000fec0000010000 */
[----:B------:R-:W-:Y:S05]  /*90e0*/  @!P0 BRA `(.L_x_3482) ;  /* 0x000003a000008947 */ /* 0x000fea0003800000 */
[----:B------:R-:W1:Y:S01]  /*90f0*/  I2F.RP R12, R193 ;  /* 0x000000c1000c7306 */ /* 0x000e620000209400 */
[----:B------:R-:W-:-:S05]  /*9100*/  IMAD.SHL.U32 R3, R242, 0x100, RZ ;  /* 0x00000100f2037824 */ /* 0x000fca00078e00ff */
[C---:B------:R-:W-:Y:S02]  /*9110*/  IADD3 R10, R3.reuse, 0x100, RZ ;  /* 0x00000100030a7810 */ /* 0x040fe40007ffe0ff */
[----:B------:R-:W-:Y:S02]  /*9120*/  IABS R5, R3 ;  /* 0x0000000300057213 */ /* 0x000fe40000000000 */
[----:B------:R-:W-:Y:S02]  /*9130*/  IABS R7, R10 ;  /* 0x0000000a00077213 */ /* 0x000fe40000000000 */
[----:B------:R-:W-:Y:S02]  /*9140*/  LOP3.LUT R10, R10, c[0x0][0x2d0], RZ, 0x3c, !PT ;  /* 0x0000b4000a0a7a12 */ /* 0x000fe400078e3cff */
[----:B------:R-:W-:Y:S01]  /*9150*/  LOP3.LUT R3, R3, c[0x0][0x2d0], RZ, 0x3c, !PT ;  /* 0x0000b40003037a12 */ /* 0x000fe200078e3cff */
[----:B-1----:R-:W1:Y:S01]  /*9160*/  MUFU.RCP R12, R12 ;  /* 0x0000000c000c7308 */ /* 0x002e620000001000 */
[----:B------:R-:W-:-:S02]  /*9170*/  ISETP.GE.AND P3, PT, R10, RZ, PT ;  /* 0x000000ff0a00720c */ /* 0x000fc40003f66270 */
[----:B------:R-:W-:Y:S02]  /*9180*/  ISETP.GE.AND P1, PT, R3, RZ, PT ;  /* 0x000000ff0300720c */ /* 0x000fe40003f26270 */
[----:B-1----:R-:W-:-:S04]  /*9190*/  IADD3 R12, R12, 0xffffffe, RZ ;  /* 0x0ffffffe0c0c7810 */ /* 0x002fc80007ffe0ff */
        /* <DEDUP_REMOVED lines=47> */
.L_x_3482:
[----:B------:R-:W-:-:S05]  /*9490*/  IMAD.MOV.U32 R6, RZ, RZ, c[0x0][0x1a0] ;  /* 0x00006800ff067624 */ /* 0x000fca00078e00ff */
[----:B------:R-:W-:-:S04]  /*94a0*/  LEA R6, -R6, RZ, 0x8 ;  /* 0x000000ff06067211 */ /* 0x000fc800078e41ff */
[----:B------:R-:W-:Y:S02]  /*94b0*/  SHF.R.S32.HI R4, RZ, 0x1f, R6 ;  /* 0x0000001fff047819 */ /* 0x000fe40000011406 */
.L_x_3483:
[----:B------:R-:W-:Y:S01]  /*94c0*/  ULDC.64 UR4, c[0x0][0x1a0] ;  /* 0x0000680000047ab9 */ /* 0x000fe20000000a00 */
[----:B------:R-:W-:Y:S01]  /*94d0*/  LEA R240, P1, R6, R240, 0x1 ;  /* 0x000000f006f07211 */ /* 0x000fe200078208ff */
        /* <DEDUP_REMOVED lines=57> */
[----:B------:R-:W-:Y:S02]  /*9870*/  ISETP.GE.AND P1, PT, R3, R204, PT ;  /* 0x000000cc0300720c */ /* 0x000fe40003f26270 */
[----:B------:R-:W-:Y:S01]  /*9880*/  LOP3.LUT R3, R211, 0x20, R206, 0xfe, !PT ;  /* 0x00000020d3037812 */ /* 0x000fe200078efece */
[----:B------:R2:W-:Y:S04]  /*9890*/  LDGSTS.E.BYPASS.LTC128B.128 [R243+0x11800], [R6.64] ;  /* 0x1180000006f37fae */ /* 0x0005e8000b901d4c */
[----:B------:R-:W-:Y:S04]  /*98a0*/  LDSM.16.M88.4 R196, [R236] ;  /* 0x00000000ecc4783b */ /* 0x000fe80000000200 */
[----:B------:R-:W4:Y:S04]  /*98b0*/  LDSM.16.M88.4 R76, [R235+0x2000] ;  /* 0x00200000eb4c783b */ /* 0x000f280000000200 */
[----:B------:R-:W-:Y:S04]  /*98c0*/  LDSM.16.M88.4 R192, [R234] ;  /* 0x00000000eac0783b */ /* 0x000fe80000000200 */
[----:B------:R-:W1:Y:S04]  /*98d0*/  LDSM.16.M88.4 R68, [R235+0x2800] ;  /* 0x00280000eb44783b */ /* 0x000e680000000200 */
[----:B------:R-:W-:Y:S04]  /*98e0*/  LDSM.16.M88.4 R52, [R235+0x3800] ;  /* 0x00380000eb34783b */ /* 0x000fe80000000200 */
[----:B------:R-:W-:Y:S04]  /*98f0*/  LDSM.16.M88.4 R60, [R235+0x3000] ;  /* 0x00300000eb3c783b */ /* 0x000fe80000000200 */
[----:B--2---:R-:W2:Y:S04]  /*9900*/  LDSM.16.M88.4 R4, [R229+0x2000] ;  /* 0x00200000e504783b */ /* 0x004ea80000000200 */
[----:B------:R-:W2:Y:S04]  /*9910*/  LDSM.16.M88.4 R24, [R229+0x2800] ;  /* 0x00280000e518783b */ /* 0x000ea80000000200 */
[----:B------:R-:W2:Y:S04]  /*9920*/  LDSM.16.M88.4 R28, [R235+0x5000] ;  /* 0x00500000eb1c783b */ /* 0x000ea80000000200 */
[----:B------:R-:W2:Y:S04]  /*9930*/  LDSM.16.M88.4 R20, [R235+0x5800] ;  /* 0x00580000eb14783b */ /* 0x000ea80000000200 */
[----:B-----5:R-:W5:Y:S01]  /*9940*/  LDSM.16.M88.4 R16, [R229+0x3800] ;  /* 0x00380000e510783b */ /* 0x020f620000000200 */
[C---:B----4-:R-:W-:Y:S03]  /*9950*/  HMMA.16816.F32.BF16 R80, R196.reuse, R76, RZ ;  /* 0x0000004cc450723c */ /* 0x050fe600000418ff */
[----:B---3--:R-:W3:Y:S04]  /*9960*/  LDSM.16.M88.4 R12, [R235+0x6000] ;  /* 0x00600000eb0c783b */ /* 0x008ee80000000200 */
[----:B------:R-:W-:Y:S01]  /*9970*/  LDSM.16.M88.4 R96, [R229+0x5000] ;  /* 0x00500000e560783b */ /* 0x000fe20000000200 */
[C---:B------:R-:W-:Y:S03]  /*9980*/  HMMA.16816.F32.BF16 R76, R196.reuse, R78, RZ ;  /* 0x0000004ec44c723c */ /* 0x040fe600000418ff */
[----:B------:R-:W-:Y:S04]  /*9990*/  LDSM.16.M88.4 R92, [R229+0x5800] ;  /* 0x00580000e55c783b */ /* 0x000fe80000000200 */
[----:B------:R-:W-:Y:S01]  /*99a0*/  LDSM.16.M88.4 R44, [R235+0x4000] ;  /* 0x00400000eb2c783b */ /* 0x000fe20000000200 */
[----:B-1----:R-:W-:Y:S03]  /*99b0*/  HMMA.16816.F32.BF16 R72, R196, R68, RZ ;  /* 0x00000044c448723c */ /* 0x002fe600000418ff */
[----:B------:R-:W-:Y:S04]  /*99c0*/  LDSM.16.M88.4 R88, [R229+0x6000] ;  /* 0x00600000e558783b */ /* 0x000fe80000000200 */
[----:B------:R-:W-:Y:S01]  /*99d0*/  LDSM.16.M88.4 R104, [R235+0x8800] ;  /* 0x00880000eb68783b */ /* 0x000fe20000000200 */
[C---:B--2---:R-:W-:Y:S03]  /*99e0*/  HMMA.16816.F32.BF16 R80, R192.reuse, R4, R80 ;  /* 0x00000004c050723c */ /* 0x044fe60000041850 */
[----:B------:R-:W-:Y:S04]  /*99f0*/  LDSM.16.M88.4 R8, [R229+0x4000] ;  /* 0x00400000e508783b */ /* 0x000fe80000000200 */
[----:B------:R-:W-:Y:S01]  /*9a00*/  LDSM.16.M88.4 R36, [R235+0x4800] ;  /* 0x00480000eb24783b */ /* 0x000fe20000000200 */
[----:B------:R-:W-:Y:S03]  /*9a10*/  HMMA.16816.F32.BF16 R76, R192, R6, R76 ;  /* 0x00000006c04c723c */ /* 0x000fe6000004184c */
[----:B------:R-:W1:Y:S04]  /*9a20*/  LDSM.16.M88.4 R4, [R229+0x3000] ;  /* 0x00300000e504783b */ /* 0x000e680000000200 */
[----:B------:R-:W-:Y:S01]  /*9a30*/  LDSM.16.M88.4 R176, [R229+0x8800] ;  /* 0x00880000e5b0783b */ /* 0x000fe20000000200 */
        /* <DEDUP_REMOVED lines=16> */
[----:B------:R-:W0:Y:S05]  /*9b40*/  LDGDEPBAR ;  /* 0x00000000000079af */ /* 0x000e2a0000000000 */
[----:B------:R-:W-:Y:S08]  /*9b50*/  HMMA.16816.F32.BF16 R68, R192, R26, R68 ;  /* 0x0000001ac044723c */ /* 0x000ff00000041844 */
[C---:B------:R-:W-:Y:S08]  /*9b60*/  HMMA.16816.F32.BF16 R32, R196.reuse, R28, RZ ;  /* 0x0000001cc420723c */ /* 0x040ff000000418ff */
[C---:B------:R-:W-:Y:S08]  /*9b70*/  HMMA.16816.F32.BF16 R24, R196.reuse, R20, RZ ;  /* 0x00000014c418723c */ /* 0x040ff000000418ff */
[C---:B------:R-:W-:Y:S08]  /*9b80*/  HMMA.16816.F32.BF16 R28, R196.reuse, R30, RZ ;  /* 0x0000001ec41c723c */ /* 0x040ff000000418ff */
[----:B------:R-:W-:Y:S08]  /*9b90*/  HMMA.16816.F32.BF16 R20, R196, R22, RZ ;  /* 0x00000016c414723c */ /* 0x000ff000000418ff */
[C---:B-----5:R-:W-:Y:S08]  /*9ba0*/  HMMA.16816.F32.BF16 R56, R192.reuse, R16, R56 ;  /* 0x00000010c038723c */ /* 0x060ff00000041838 */
[----:B------:R-:W-:Y:S08]  /*9bb0*/  HMMA.16816.F32.BF16 R52, R192, R18, R52 ;  /* 0x00000012c034723c */ /* 0x000ff00000041834 */
[C---:B---3--:R-:W-:Y:S08]  /*9bc0*/  HMMA.16816.F32.BF16 R16, R196.reuse, R12, RZ ;  /* 0x0000000cc410723c */ /* 0x048ff000000418ff */
[----:B------:R-:W-:Y:S08]  /*9bd0*/  HMMA.16816.F32.BF16 R12, R196, R14, RZ ;  /* 0x0000000ec40c723c */ /* 0x000ff000000418ff */
[C---:B-1----:R-:W-:Y:S08]  /*9be0*/  HMMA.16816.F32.BF16 R64, R192.reuse, R4, R64 ;  /* 0x00000004c040723c */ /* 0x042ff00000041840 */
[C---:B------:R-:W-:Y:S01]  /*9bf0*/  HMMA.16816.F32.BF16 R60, R192.reuse, R6, R60 ;  /* 0x00000006c03c723c */ /* 0x040fe2000004183c */
[----:B------:R-:W1:Y:S07]  /*9c00*/  LDSM.16.M88.4 R4, [R235+0x6800] ;  /* 0x00680000eb04783b */ /* 0x000e6e0000000200 */
[C---:B------:R-:W-:Y:S08]  /*9c10*/  HMMA.16816.F32.BF16 R32, R192.reuse, R96, R32 ;  /* 0x00000060c020723c */ /* 0x040ff00000041820 */
[C---:B------:R-:W-:Y:S01]  /*9c20*/  HMMA.16816.F32.BF16 R28, R192.reuse, R98, R28 ;  /* 0x00000062c01c723c */ /* 0x040fe2000004181c */
[----:B------:R-:W-:Y:S07]  /*9c30*/  LDSM.16.M88.4 R96, [R233] ;  /* 0x00000000e960783b */ /* 0x000fee0000000200 */
[C---:B------:R-:W-:Y:S08]  /*9c40*/  HMMA.16816.F32.BF16 R24, R192.reuse, R92, R24 ;  /* 0x0000005cc018723c */ /* 0x040ff00000041818 */
[----:B------:R-:W-:Y:S01]  /*9c50*/  HMMA.16816.F32.BF16 R20, R192, R94, R20 ;  /* 0x0000005ec014723c */ /* 0x000fe20000041814 */
[----:B------:R-:W2:Y:S07]  /*9c60*/  LDSM.16.M88.4 R92, [R232] ;  /* 0x00000000e85c783b */ /* 0x000eae0000000200 */
[----:B------:R-:W-:Y:S08]  /*9c70*/  HMMA.16816.F32.BF16 R48, R196, R44, RZ ;  /* 0x0000002cc430723c */ /* 0x000ff000000418ff */
[C---:B------:R-:W-:Y:S08]  /*9c80*/  HMMA.16816.F32.BF16 R16, R192.reuse, R88, R16 ;  /* 0x00000058c010723c */ /* 0x040ff00000041810 */
[----:B------:R-:W-:Y:S01]  /*9c90*/  HMMA.16816.F32.BF16 R12, R192, R90, R12 ;  /* 0x0000005ac00c723c */ /* 0x000fe2000004180c */
[----:B------:R-:W3:Y:S07]  /*9ca0*/  LDSM.16.M88.4 R88, [R225] ;  /* 0x00000000e158783b */ /* 0x000eee0000000200 */
[C---:B------:R-:W-:Y:S08]  /*9cb0*/  HMMA.16816.F32.BF16 R44, R196.reuse, R46, RZ ;  /* 0x0000002ec42c723c */ /* 0x040ff000000418ff */
[C---:B------:R-:W-:Y:S08]  /*9cc0*/  HMMA.16816.F32.BF16 R108, R196.reuse, R104, RZ ;  /* 0x00000068c46c723c */ /* 0x040ff000000418ff */
[----:B------:R-:W-:Y:S08]  /*9cd0*/  HMMA.16816.F32.BF16 R104, R196, R106, RZ ;  /* 0x0000006ac468723c */ /* 0x000ff000000418ff */
[C---:B------:R-:W-:Y:S08]  /*9ce0*/  HMMA.16816.F32.BF16 R48, R192.reuse, R8, R48 ;  /* 0x00000008c030723c */ /* 0x040ff00000041830 */
[----:B------:R-:W-:Y:S08]  /*9cf0*/  HMMA.16816.F32.BF16 R44, R192, R10, R44 ;  /* 0x0000000ac02c723c */ /* 0x000ff0000004182c */
[C---:B-1----:R-:W-:Y:S08]  /*9d00*/  HMMA.16816.F32.BF16 R8, R196.reuse, R4, RZ ;  /* 0x00000004c408723c */ /* 0x042ff000000418ff */
[C---:B------:R-:W-:Y:S08]  /*9d10*/  HMMA.16816.F32.BF16 R4, R196.reuse, R6, RZ ;  /* 0x00000006c404723c */ /* 0x040ff000000418ff */
[C---:B------:R-:W-:Y:S08]  /*9d20*/  HMMA.16816.F32.BF16 R40, R196.reuse, R36, RZ ;  /* 0x00000024c428723c */ /* 0x040ff000000418ff */
[----:B------:R-:W-:Y:S08]  /*9d30*/  HMMA.16816.F32.BF16 R36, R196, R38, RZ ;  /* 0x00000026c424723c */ /* 0x000ff000000418ff */
[C---:B------:R-:W-:Y:S08]  /*9d40*/  HMMA.16816.F32.BF16 R108, R192.reuse, R176, R108 ;  /* 0x000000b0c06c723c */ /* 0x040ff0000004186c */
[----:B------:R-:W-:Y:S01]  /*9d50*/  HMMA.16816.F32.BF16 R104, R192, R178, R104 ;  /* 0x000000b2c068723c */ /* 0x000fe20000041868 */
[----:B------:R-:W1:Y:S07]  /*9d60*/  LDSM.16.M88.4 R176, [R223] ;  /* 0x00000000dfb0783b */ /* 0x000e6e0000000200 */
[C---:B--2---:R-:W-:Y:S08]  /*9d70*/  HMMA.16816.F32.BF16 R80, R96.reuse, R92, R80 ;  /* 0x0000005c6050723c */ /* 0x044ff00000041850 */
[C---:B------:R-:W-:Y:S01]  /*9d80*/  HMMA.16816.F32.BF16 R76, R96.reuse, R94, R76 ;  /* 0x0000005e604c723c */ /* 0x040fe2000004184c */
[----:B------:R-:W2:Y:S07]  /*9d90*/  LDSM.16.M88.4 R92, [R222] ;  /* 0x00000000de5c783b */ /* 0x000eae0000000200 */
        /* <DEDUP_REMOVED lines=9> */
[C---:B------:R-:W-:Y:S08]  /*9e30*/  HMMA.16816.F32.BF16 R112, R196.reuse, R114, RZ ;  /* 0x00000072c470723c */ /* 0x040ff000000418ff */
[C---:B------:R-:W-:Y:S08]  /*9e40*/  HMMA.16816.F32.BF16 R168, R196.reuse, R128, RZ ;  /* 0x00000080c4a8723c */ /* 0x040ff000000418ff */
[C---:B------:R-:W-:Y:S08]  /*9e50*/  HMMA.16816.F32.BF16 R128, R196.reuse, R130, RZ ;  /* 0x00000082c480723c */ /* 0x040ff000000418ff */
[C---:B------:R-:W-:Y:S08]  /*9e60*/  HMMA.16816.F32.BF16 R100, R196.reuse, R200, RZ ;  /* 0x000000c8c464723c */ /* 0x040ff000000418ff */
[----:B------:R-:W-:Y:S08]  /*9e70*/  HMMA.16816.F32.BF16 R200, R196, R202, RZ ;  /* 0x000000cac4c8723c */ /* 0x000ff000000418ff */
[C---:B-1----:R-:W-:Y:S08]  /*9e80*/  HMMA.16816.F32.BF16 R56, R96.reuse, R176, R56 ;  /* 0x000000b06038723c */ /* 0x042ff00000041838 */
[C---:B------:R-:W-:Y:S01]  /*9e90*/  HMMA.16816.F32.BF16 R52, R96.reuse, R178, R52 ;  /* 0x000000b26034723c */ /* 0x040fe20000041834 */
[----:B------:R-:W-:Y:S07]  /*9ea0*/  LDSM.16.M88.4 R176, [R214] ;  /* 0x00000000d6b0783b */ /* 0x000fee0000000200 */
[C---:B--2---:R-:W-:Y:S08]  /*9eb0*/  HMMA.16816.F32.BF16 R48, R96.reuse, R92, R48 ;  /* 0x0000005c6030723c */ /* 0x044ff00000041830 */
[C---:B------:R-:W-:Y:S01]  /*9ec0*/  HMMA.16816.F32.BF16 R44, R96.reuse, R94, R44 ;  /* 0x0000005e602c723c */ /* 0x040fe2000004182c */
[----:B------:R-:W1:Y:S07]  /*9ed0*/  LDSM.16.M88.4 R92, [R217] ;  /* 0x00000000d95c783b */ /* 0x000e6e0000000200 */
[C---:B---3--:R-:W-:Y:S08]  /*9ee0*/  HMMA.16816.F32.BF16 R40, R96.reuse, R88, R40 ;  /* 0x000000586028723c */ /* 0x048ff00000041828 */
[----:B------:R-:W-:Y:S01]  /*9ef0*/  HMMA.16816.F32.BF16 R36, R96, R90, R36 ;  /* 0x0000005a6024723c */ /* 0x000fe20000041824 */
[----:B------:R-:W2:Y:S07]  /*9f00*/  LDSM.16.M88.4 R88, [R216] ;  /* 0x00000000d858783b */ /* 0x000eae0000000200 */
[C---:B------:R-:W-:Y:S08]  /*9f10*/  HMMA.16816.F32.BF16 R124, R196.reuse, R120, RZ ;  /* 0x00000078c47c723c */ /* 0x040ff000000418ff */
[----:B------:R-:W-:Y:S08]  /*9f20*/  HMMA.16816.F32.BF16 R120, R196, R122, RZ ;  /* 0x0000007ac478723c */ /* 0x000ff000000418ff */
[C---:B----4-:R-:W-:Y:S08]  /*9f30*/  HMMA.16816.F32.BF16 R64, R96.reuse, R84, R64 ;  /* 0x000000546040723c */ /* 0x050ff00000041840 */
[----:B------:R-:W-:Y:S01]  /*9f40*/  HMMA.16816.F32.BF16 R60, R96, R86, R60 ;  /* 0x00000056603c723c */ /* 0x000fe2000004183c */
[----:B------:R-:W3:Y:S07]  /*9f50*/  LDSM.16.M88.4 R84, [R218] ;  /* 0x00000000da54783b */ /* 0x000eee0000000200 */
[C---:B------:R-:W-:Y:S08]  /*9f60*/  HMMA.16816.F32.BF16 R116, R192.reuse, R180, R116 ;  /* 0x000000b4c074723c */ /* 0x040ff00000041874 */
[C---:B------:R-:W-:Y:S01]  /*9f70*/  HMMA.16816.F32.BF16 R112, R192.reuse, R182, R112 ;  /* 0x000000b6c070723c */ /* 0x040fe20000041870 */
[----:B------:R-:W4:Y:S07]  /*9f80*/  LDSM.16.M88.4 R180, [R220] ;  /* 0x00000000dcb4783b */ /* 0x000f2e0000000200 */
[C---:B------:R-:W-:Y:S08]  /*9f90*/  HMMA.16816.F32.BF16 R168, R192.reuse, R188, R168 ;  /* 0x000000bcc0a8723c */ /* 0x040ff000000418a8 */
[C---:B------:R-:W-:Y:S08]  /*9fa0*/  HMMA.16816.F32.BF16 R128, R192.reuse, R190, R128 ;  /* 0x000000bec080723c */ /* 0x040ff00000041880 */
[C---:B------:R-:W-:Y:S08]  /*9fb0*/  HMMA.16816.F32.BF16 R100, R192.reuse, R172, R100 ;  /* 0x000000acc064723c */ /* 0x040ff00000041864 */
[C---:B------:R-:W-:Y:S01]  /*9fc0*/  HMMA.16816.F32.BF16 R200, R192.reuse, R174, R200 ;  /* 0x000000aec0c8723c */ /* 0x040fe200000418c8 */
[----:B------:R-:W5:Y:S07]  /*9fd0*/  LDSM.16.M88.4 R172, [R215] ;  /* 0x00000000d7ac783b */ /* 0x000f6e0000000200 */
[C---:B------:R-:W-:Y:S08]  /*9fe0*/  HMMA.16816.F32.BF16 R124, R192.reuse, R184, R124 ;  /* 0x000000b8c07c723c */ /* 0x040ff0000004187c */
[----:B------:R-:W-:Y:S01]  /*9ff0*/  HMMA.16816.F32.BF16 R120, R192, R186, R120 ;  /* 0x000000bac078723c */ /* 0x000fe20000041878 */
[----:B------:R-:W3:Y:S07]  /*a000*/  LDSM.16.M88.4 R184, [R219] ;  /* 0x00000000dbb8783b */ /* 0x000eee0000000200 */
[C---:B-1----:R-:W-:Y:S08]  /*a010*/  HMMA.16816.F32.BF16 R8, R96.reuse, R92, R8 ;  /* 0x0000005c6008723c */ /* 0x042ff00000041808 */
[C---:B------:R-:W-:Y:S01]  /*a020*/  HMMA.16816.F32.BF16 R4, R96.reuse, R94, R4 ;  /* 0x0000005e6004723c */ /* 0x040fe20000041804 */
[----:B------:R-:W-:Y:S07]  /*a030*/  LDSM.16.M88.4 R92, [R231] ;  /* 0x00000000e75c783b */ /* 0x000fee0000000200 */
        /* <DEDUP_REMOVED lines=14> */
[----:B------:R-:W5:Y:S07]  /*a120*/  LDSM.16.M88.4 R172, [R166+0x2000] ;  /* 0x00200000a6ac783b */ /* 0x000f6e0000000200 */
[C---:B------:R-:W-:Y:S08]  /*a130*/  HMMA.16816.F32.BF16 R24, R96.reuse, R184, R24 ;  /* 0x000000b86018723c */ /* 0x040ff00000041818 */
[----:B------:R-:W-:Y:S01]  /*a140*/  HMMA.16816.F32.BF16 R20, R96, R186, R20 ;  /* 0x000000ba6014723c */ /* 0x000fe20000041814 */
[----:B------:R-:W4:Y:S07]  /*a150*/  LDSM.16.M88.4 R184, [R166+0x2800] ;  /* 0x00280000a6b8783b */ /* 0x000f2e0000000200 */
[C---:B-1----:R-:W-:Y:S08]  /*a160*/  HMMA.16816.F32.BF16 R56, R92.reuse, R176, R56 ;  /* 0x000000b05c38723c */ /* 0x042ff00000041838 */
[C---:B------:R-:W-:Y:S01]  /*a170*/  HMMA.16816.F32.BF16 R52, R92.reuse, R178, R52 ;  /* 0x000000b25c34723c */ /* 0x040fe20000041834 */
[----:B------:R-:W1:Y:S07]  /*a180*/  LDSM.16.M88.4 R176, [R166+0x5000] ;  /* 0x00500000a6b0783b */ /* 0x000e6e0000000200 */
[C---:B--2---:R-:W-:Y:S08]  /*a190*/  HMMA.16816.F32.BF16 R72, R92.reuse, R88, R72 ;  /* 0x000000585c48723c */ /* 0x044ff00000041848 */
[----:B------:R-:W-:Y:S01]  /*a1a0*/  HMMA.16816.F32.BF16 R68, R92, R90, R68 ;  /* 0x0000005a5c44723c */ /* 0x000fe20000041844 */
[----:B------:R-:W2:Y:S07]  /*a1b0*/  LDSM.16.M88.4 R88, [R166+0x4000] ;  /* 0x00400000a658783b */ /* 0x000eae0000000200 */
[C---:B---3--:R-:W-:Y:S08]  /*a1c0*/  HMMA.16816.F32.BF16 R100, R96.reuse, R84, R100 ;  /* 0x000000546064723c */ /* 0x048ff00000041864 */
[----:B------:R-:W-:Y:S01]  /*a1d0*/  HMMA.16816.F32.BF16 R200, R96, R86, R200 ;  /* 0x0000005660c8723c */ /* 0x000fe200000418c8 */
[----:B------:R-:W3:Y:S01]  /*a1e0*/  LDSM.16.M88.4 R84, [R166+0x3000] ;  /* 0x00300000a654783b */ /* 0x000ee20000000200 */
[----:B------:R-:W-:-:S02]  /*a1f0*/  FSEL R72, R72, -INF , !P5 ;  /* 0xff80000048487808 */ /* 0x000fc40006800000 */
[----:B------:R-:W-:-:S04]  /*a200*/  FSEL R74, R74, -INF , !P1 ;  /* 0xff8000004a4a7808 */ /* 0x000fc80004800000 */
[C---:B----4-:R-:W-:Y:S08]  /*a210*/  HMMA.16816.F32.BF16 R108, R96.reuse, R180, R108 ;  /* 0x000000b4606c723c */ /* 0x050ff0000004186c */
[----:B------:R-:W-:Y:S01]  /*a220*/  HMMA.16816.F32.BF16 R104, R96, R182, R104 ;  /* 0x000000b66068723c */ /* 0x000fe20000041868 */
[----:B------:R-:W4:Y:S07]  /*a230*/  LDSM.16.M88.4 R180, [R166+0x1000] ;  /* 0x00100000a6b4783b */ /* 0x000f2e0000000200 */
[C---:B-----5:R-:W-:Y:S08]  /*a240*/  HMMA.16816.F32.BF16 R48, R92.reuse, R172, R48 ;  /* 0x000000ac5c30723c */ /* 0x060ff00000041830 */
[C---:B------:R-:W-:Y:S01]  /*a250*/  HMMA.16816.F32.BF16 R44, R92.reuse, R174, R44 ;  /* 0x000000ae5c2c723c */ /* 0x040fe2000004182c */
[----:B------:R-:W5:Y:S07]  /*a260*/  LDSM.16.M88.4 R172, [R166+0x3800] ;  /* 0x00380000a6ac783b */ /* 0x000f6e0000000200 */
[C---:B------:R-:W-:Y:S08]  /*a270*/  HMMA.16816.F32.BF16 R40, R92.reuse, R184, R40 ;  /* 0x000000b85c28723c */ /* 0x040ff00000041828 */
[C---:B------:R-:W-:Y:S01]  /*a280*/  HMMA.16816.F32.BF16 R36, R92.reuse, R186, R36 ;  /* 0x000000ba5c24723c */ /* 0x040fe20000041824 */
[----:B------:R-:W4:Y:S07]  /*a290*/  LDSM.16.M88.4 R184, [R235+0x9800] ;  /* 0x00980000ebb8783b */ /* 0x000f2e0000000200 */
        /* <DEDUP_REMOVED lines=12> */
[C---:B-----5:R-:W-:Y:S08]  /*a360*/  HMMA.16816.F32.BF16 R24, R92.reuse, R172, R24 ;  /* 0x000000ac5c18723c */ /* 0x060ff00000041818 */
[----:B------:R-:W-:Y:S01]  /*a370*/  HMMA.16816.F32.BF16 R20, R92, R174, R20 ;  /* 0x000000ae5c14723c */ /* 0x000fe20000041814 */
[----:B------:R-:W5:Y:S07]  /*a380*/  LDSM.16.M88.4 R172, [R166+0x5800] ;  /* 0x00580000a6ac783b */ /* 0x000f6e0000000200 */
[----:B------:R-:W-:Y:S08]  /*a390*/  HMMA.16816.F32.BF16 R188, R196, R184, RZ ;  /* 0x000000b8c4bc723c */ /* 0x000ff000000418ff */
[C---:B-1----:R-:W-:Y:S08]  /*a3a0*/  HMMA.16816.F32.BF16 R76, R92.reuse, R178, R76 ;  /* 0x000000b25c4c723c */ /* 0x042ff0000004184c */
[C---:B--2---:R-:W-:Y:S08]  /*a3b0*/  HMMA.16816.F32.BF16 R116, R92.reuse, R88, R116 ;  /* 0x000000585c74723c */ /* 0x044ff00000041874 */
        /* <DEDUP_REMOVED lines=11> */
[C---:B------:R-:W-:Y:S02]  /*a470*/  ISETP.GE.AND P4, PT, R84.reuse, R205, PT ;  /* 0x000000cd5400720c */ /* 0x040fe40003f86270 */
[----:B------:R-:W-:Y:S02]  /*a480*/  ISETP.GE.AND P3, PT, R84, R204, PT ;  /* 0x000000cc5400720c */ /* 0x000fe40003f66270 */
[----:B-----5:R-:W-:Y:S01]  /*a490*/  HMMA.16816.F32.BF16 R124, R92, R172, R124 ;  /* 0x000000ac5c7c723c */ /* 0x020fe2000004187c */
[----:B------:R-:W-:-:S02]  /*a4a0*/  FSEL R84, R76, -INF , !P6 ;  /* 0xff8000004c547808 */ /* 0x000fc40007000000 */
[CC--:B------:R-:W-:Y:S02]  /*a4b0*/  ISETP.GE.AND P6, PT, R3.reuse, R205.reuse, PT ;  /* 0x000000cd0300720c */ /* 0x0c0fe40003fc6270 */
[-C--:B------:R-:W-:Y:S01]  /*a4c0*/  ISETP.GE.AND P2, PT, R3, R204.reuse, PT ;  /* 0x000000cc0300720c */ /* 0x080fe20003f46270 */
[----:B------:R-:W-:Y:S01]  /*a4d0*/  STL [R1+0x30], R84 ;  /* 0x0000305401007387 */ /* 0x000fe20000100800 */
[C-C-:B------:R-:W-:Y:S01]  /*a4e0*/  LOP3.LUT R3, R211.reuse, 0x30, R206.reuse, 0xfe, !PT ;  /* 0x00000030d3037812 */ /* 0x140fe200078efece */
[C---:B------:R-:W-:Y:S01]  /*a4f0*/  HMMA.16816.F32.BF16 R120, R92.reuse, R174, R120 ;  /* 0x000000ae5c78723c */ /* 0x040fe20000041878 */
[----:B------:R-:W-:Y:S01]  /*a500*/  LOP3.LUT R76, R211, 0x28, R206, 0xfe, !PT ;  /* 0x00000028d34c7812 */ /* 0x000fe200078efece */
[----:B------:R-:W3:Y:S03]  /*a510*/  LDSM.16.M88.4 R172, [R166+0x6800] ;  /* 0x00680000a6ac783b */ /* 0x000ee60000000200 */
[C---:B------:R-:W-:Y:S01]  /*a520*/  ISETP.GE.AND P5, PT, R76.reuse, R205, PT ;  /* 0x000000cd4c00720c */ /* 0x040fe20003fa6270 */
[----:B------:R-:W-:Y:S01]  /*a530*/  STL [R1+0x2c], R78 ;  /* 0x00002c4e01007387 */ /* 0x000fe20000100800 */
[----:B------:R-:W-:Y:S01]  /*a540*/  ISETP.GE.AND P1, PT, R76, R204, PT ;  /* 0x000000cc4c00720c */ /* 0x000fe20003f26270 */
[C---:B-1----:R-:W-:Y:S02]  /*a550*/  HMMA.16816.F32.BF16 R100, R92.reuse, R88, R100 ;  /* 0x000000585c64723c */ /* 0x042fe40000041864 */
[----:B------:R1:W-:Y:S04]  /*a560*/  STL [R1+0x28], R72 ;  /* 0x0000284801007387 */ /* 0x0003e80000100800 */
[----:B------:R-:W-:Y:S02]  /*a570*/  STL [R1+0x20], R74 ;  /* 0x0000204a01007387 */ /* 0x000fe40000100800 */
[----:B------:R-:W-:Y:S02]  /*a580*/  HMMA.16816.F32.BF16 R200, R92, R90, R200 ;  /* 0x0000005a5cc8723c */ /* 0x000fe400000418c8 */
[----:B------:R-:W4:Y:S01]  /*a590*/  LDSM.16.M88.4 R88, [R166+0x7800] ;  /* 0x00780000a658783b */ /* 0x000f220000000200 */
[----:B------:R-:W-:-:S05]  /*a5a0*/  DEPBAR.LE SB0, 0x0 ;  /* 0x000080000000791a */ /* 0x000fca0000000000 */
[----:B------:R-:W-:Y:S08]  /*a5b0*/  HMMA.16816.F32.BF16 R80, R92, R176, R80 ;  /* 0x000000b05c50723c */ /* 0x000ff00000041850 */
[----:B--2---:R-:W-:Y:S01]  /*a5c0*/  HMMA.16816.F32.BF16 R188, R96, R180, R188 ;  /* 0x000000b460bc723c */ /* 0x004fe200000418bc */
[----:B-1----:R-:W-:Y:S02]  /*a5d0*/  FSEL R72, R68, -INF , !P4 ;  /* 0xff80000044487808 */ /* 0x002fe40006000000 */
[----:B------:R-:W-:-:S02]  /*a5e0*/  FSEL R68, R70, -INF , !P3 ;  /* 0xff80000046447808 */ /* 0x000fc40005800000 */
[C---:B------:R-:W-:Y:S01]  /*a5f0*/  ISETP.GE.AND P4, PT, R3.reuse, R205, PT ;  /* 0x000000cd0300720c */ /* 0x040fe20003f86270 */
[----:B------:R-:W-:Y:S04]  /*a600*/  STL [R1+0x24], R72 ;  /* 0x0000244801007387 */ /* 0x000fe80000100800 */
[----:B------:R-:W-:Y:S01]  /*a610*/  BAR.SYNC.DEFER_BLOCKING 0x0 ;  /* 0x0000000000007b1d */ /* 0x000fe20000010000 */
[----:B------:R-:W-:Y:S01]  /*a620*/  ISETP.GE.AND P3, PT, R3, R204, PT ;  /* 0x000000cc0300720c */ /* 0x000fe20003f66270 */
[----:B---3--:R-:W-:Y:S01]  /*a630*/  HMMA.16816.F32.BF16 R108, R92, R172, R108 ;  /* 0x000000ac5c6c723c */ /* 0x008fe2000004186c */
[----:B------:R-:W-:Y:S02]  /*a640*/  LOP3.LUT R3, R211, 0x38, R206, 0xfe, !PT ;  /* 0x00000038d3037812 */ /* 0x000fe400078efece */
[----:B------:R-:W-:Y:S01]  /*a650*/  FSEL R70, R64, -INF , !P6 ;  /* 0xff80000040467808 */ /* 0x000fe20007000000 */
[----:B------:R1:W-:Y:S01]  /*a660*/  STL [R1+0x1c], R68 ;  /* 0x00001c4401007387 */ /* 0x0003e20000100800 */
[----:B------:R-:W-:-:S02]  /*a670*/  FSEL R64, R66, -INF , !P2 ;  /* 0xff80000042407808 */ /* 0x000fc40005000000 */
[C---:B------:R-:W-:Y:S01]  /*a680*/  ISETP.GE.AND P6, PT, R3.reuse, R205, PT ;  /* 0x000000cd0300720c */ /* 0x040fe20003fc6270 */
[----:B------:R-:W-:Y:S01]  /*a690*/  STL [R1+0x18], R70 ;  /* 0x0000184601007387 */ /* 0x000fe20000100800 */
[----:B------:R-:W-:Y:S01]  /*a6a0*/  ISETP.GE.AND P2, PT, R3, R204, PT ;  /* 0x000000cc0300720c */ /* 0x000fe20003f46270 */
[C---:B------:R-:W-:Y:S01]  /*a6b0*/  HMMA.16816.F32.BF16 R104, R92.reuse, R174, R104 ;  /* 0x000000ae5c68723c */ /* 0x040fe20000041868 */
[----:B------:R-:W-:Y:S01]  /*a6c0*/  FSEL R3, R60, -INF , !P5 ;  /* 0xff8000003c037808 */ /* 0x000fe20006800000 */
[----:B------:R-:W-:Y:S01]  /*a6d0*/  STL [R1+0x10], R64 ;  /* 0x0000104001007387 */ /* 0x000fe20000100800 */
[----:B------:R-:W-:Y:S02]  /*a6e0*/  FSEL R60, R62, -INF , !P1 ;  /* 0xff8000003e3c7808 */ /* 0x000fe40004800000 */
[----:B------:R-:W-:Y:S01]  /*a6f0*/  FSEL R250, R58, -INF , !P3 ;  /* 0xff8000003afa7808 */ /* 0x000fe20005800000 */
[----:B------:R2:W-:Y:S01]  /*a700*/  STL [R1+0x14], R3 ;  /* 0x0000140301007387 */ /* 0x0005e20000100800 */
[----:B------:R-:W-:Y:S01]  /*a710*/  FSEL R52, R52, -INF , !P6 ;  /* 0xff80000034347808 */ /* 0x000fe20007000000 */
[----:B----4-:R-:W-:Y:S01]  /*a720*/  HMMA.16816.F32.BF16 R188, R92, R88, R188 ;  /* 0x000000585cbc723c */ /* 0x010fe200000418bc */
[----:B------:R-:W-:Y:S01]  /*a730*/  FSEL R241, R54, -INF , !P2 ;  /* 0xff80000036f17808 */ /* 0x000fe20005000000 */
[----:B------:R3:W-:Y:S06]  /*a740*/  STL [R1+0xc], R60 ;  /* 0x00000c3c01007387 */ /* 0x0007ec0000100800 */
[----:B------:R-:W-:Y:S01]  /*a750*/  HMMA.16816.F32.BF16 R184, R196, R186, RZ ;  /* 0x000000bac4b8723c */ /* 0x000fe200000418ff */
[----:B-1----:R-:W-:-:S04]  /*a760*/  LOP3.LUT R68, R211, 0x40, R206, 0xfe, !PT ;  /* 0x00000040d3447812 */ /* 0x002fc800078efece */
[C---:B------:R-:W-:Y:S02]  /*a770*/  ISETP.GE.AND P5, PT, R68.reuse, R205, PT ;  /* 0x000000cd4400720c */ /* 0x040fe40003fa6270 */
[----:B------:R-:W-:Y:S02]  /*a780*/  ISETP.GE.AND P1, PT, R68, R204, PT ;  /* 0x000000cc4400720c */ /* 0x000fe40003f26270 */
[----:B------:R-:W-:Y:S02]  /*a790*/  FSEL R210, R48, -INF , !P5 ;  /* 0xff80000030d27808 */ /* 0x000fe40006800000 */
[C-C-:B------:R-:W-:Y:S02]  /*a7a0*/  LOP3.LUT R48, R211.reuse, 0x60, R206.reuse, 0xfe, !PT ;  /* 0x00000060d3307812 */ /* 0x140fe400078efece */
[----:B--2---:R-:W-:Y:S02]  /*a7b0*/  LOP3.LUT R3, R211, 0x48, R206, 0xfe, !PT ;  /* 0x00000048d3037812 */ /* 0x004fe400078efece */
[----:B------:R-:W-:-:S02]  /*a7c0*/  FSEL R208, R50, -INF , !P1 ;  /* 0xff80000032d07808 */ /* 0x000fc40004800000 */
[----:B---3--:R-:W-:Y:S02]  /*a7d0*/  FSEL R60, R56, -INF , !P4 ;  /* 0xff800000383c7808 */ /* 0x008fe40006000000 */
[CC--:B------:R-:W-:Y:S02]  /*a7e0*/  ISETP.GE.AND P4, PT, R3.reuse, R205.reuse, PT ;  /* 0x000000cd0300720c */ /* 0x0c0fe40003f86270 */
[----:B------:R-:W-:Y:S01]  /*a7f0*/  ISETP.GE.AND P3, PT, R3, R204, PT ;  /* 0x000000cc0300720c */ /* 0x000fe20003f66270 */
[----:B------:R1:W-:Y:S01]  /*a800*/  STL [R1+0x8], R60 ;  /* 0x0000083c01007387 */ /* 0x0003e20000100800 */
[C-C-:B------:R-:W-:Y:S01]  /*a810*/  LOP3.LUT R3, R211.reuse, 0x58, R206.reuse, 0xfe, !PT ;  /* 0x00000058d3037812 */ /* 0x140fe200078efece */
[----:B------:R-:W-:Y:S01]  /*a820*/  HMMA.16816.F32.BF16 R184, R192, R86, R184 ;  /* 0x00000056c0b8723c */ /* 0x000fe200000418b8 */
[----:B------:R-:W-:Y:S01]  /*a830*/  LOP3.LUT R56, R211, 0x50, R206, 0xfe, !PT ;  /* 0x00000050d3387812 */ /* 0x000fe200078efece */
[----:B------:R2:W-:Y:S01]  /*a840*/  STL [R1+0x4], R52 ;  /* 0x0000043401007387 */ /* 0x0005e20000100800 */
[----:B------:R-:W-:-:S02]  /*a850*/  ISETP.GE.AND P5, PT, R3, R205, PT ;  /* 0x000000cd0300720c */ /* 0x000fc40003fa6270 */
[C---:B------:R-:W-:Y:S02]  /*a860*/  ISETP.GE.AND P6, PT, R56.reuse, R205, PT ;  /* 0x000000cd3800720c */ /* 0x040fe40003fc6270 */
[-C--:B------:R-:W-:Y:S02]  /*a870*/  ISETP.GE.AND P2, PT, R56, R204.reuse, PT ;  /* 0x000000cc3800720c */ /* 0x080fe40003f46270 */
[----:B------:R-:W-:Y:S02]  /*a880*/  ISETP.GE.AND P1, PT, R3, R204, PT ;  /* 0x000000cc0300720c */ /* 0x000fe40003f26270 */
[----:B------:R-:W-:Y:S02]  /*a890*/  LOP3.LUT R3, R211, 0x68, R206, 0xfe, !PT ;  /* 0x00000068d3037812 */ /* 0x000fe400078efece */
[----:B------:R-:W-:Y:S02]  /*a8a0*/  FSEL R207, R46, -INF , !P3 ;  /* 0xff8000002ecf7808 */ /* 0x000fe40005800000 */
[----:B------:R-:W-:-:S02]  /*a8b0*/  FSEL R209, R44, -INF , !P4 ;  /* 0xff8000002cd17808 */ /* 0x000fc40006000000 */
[C---:B------:R-:W-:Y:S02]  /*a8c0*/  ISETP.GE.AND P3, PT, R48.reuse, R204, PT ;  /* 0x000000cc3000720c */ /* 0x040fe40003f66270 */
[----:B------:R-:W-:Y:S02]  /*a8d0*/  ISETP.GE.AND P4, PT, R48, R205, PT ;  /* 0x000000cd3000720c */ /* 0x000fe40003f86270 */
[----:B------:R-:W-:Y:S02]  /*a8e0*/  FSEL R180, R36, -INF , !P5 ;  /* 0xff80000024b47808 */ /* 0x000fe40006800000 */
[----:B------:R-:W-:Y:S01]  /*a8f0*/  FSEL R181, R40, -INF , !P6 ;  /* 0xff80000028b57808 */ /* 0x000fe20007000000 */
[----:B------:R-:W-:Y:S01]  /*a900*/  HMMA.16816.F32.BF16 R184, R96, R182, R184 ;  /* 0x000000b660b8723c */ /* 0x000fe200000418b8 */
[----:B------:R-:W-:Y:S02]  /*a910*/  FSEL R179, R42, -INF , !P2 ;  /* 0xff8000002ab37808 */ /* 0x000fe40005000000 */
[----:B------:R-:W-:-:S02]  /*a920*/  LOP3.LUT R36, R211, 0x78, R206, 0xfe, !PT ;  /* 0x00000078d3247812 */ /* 0x000fc400078efece */
[CC--:B------:R-:W-:Y:S02]  /*a930*/  ISETP.GE.AND P6, PT, R3.reuse, R205.reuse, PT ;  /* 0x000000cd0300720c */ /* 0x0c0fe40003fc6270 */
[----:B------:R-:W-:Y:S02]  /*a940*/  ISETP.GE.AND P2, PT, R3, R204, PT ;  /* 0x000000cc0300720c */ /* 0x000fe40003f46270 */
[----:B------:R-:W-:Y:S01]  /*a950*/  FSEL R3, R34, -INF , !P3 ;  /* 0xff80000022037808 */ /* 0x000fe20005800000 */
[----:B------:R-:W-:Y:S01]  /*a960*/  IMAD.SHL.U32 R34, R242, 0x100, RZ ;  /* 0x00000100f2227824 */ /* 0x000fe200078e00ff */
[----:B------:R-:W-:Y:S02]  /*a970*/  LOP3.LUT R40, R211, 0x70, R206, 0xfe, !PT ;  /* 0x00000070d3287812 */ /* 0x000fe400078efece */
[----:B------:R-:W-:Y:S02]  /*a980*/  FSEL R173, R32, -INF , !P4 ;  /* 0xff80000020ad7808 */ /* 0x000fe40006000000 */
[----:B------:R-:W-:-:S02]  /*a990*/  ISETP.GE.AND P4, PT, R36, R205, PT ;  /* 0x000000cd2400720c */ /* 0x000fc40003f86270 */
[----:B------:R-:W-:Y:S02]  /*a9a0*/  LOP3.LUT R32, R211, 0x80, R206, 0xfe, !PT ;  /* 0x00000080d3207812 */ /* 0x000fe400078efece */
[----:B------:R-:W-:Y:S02]  /*a9b0*/  FSEL R178, R38, -INF , !P1 ;  /* 0xff80000026b27808 */ /* 0x000fe40004800000 */
[CC--:B------:R-:W-:Y:S02]  /*a9c0*/  ISETP.GE.AND P5, PT, R40.reuse, R205.reuse, PT ;  /* 0x000000cd2800720c */ /* 0x0c0fe40003fa6270 */
[----:B------:R-:W-:Y:S01]  /*a9d0*/  ISETP.GE.AND P1, PT, R40, R204, PT ;  /* 0x000000cc2800720c */ /* 0x000fe20003f26270 */
[----:B------:R-:W-:Y:S01]  /*a9e0*/  HMMA.16816.F32.BF16 R184, R92, R90, R184 ;  /* 0x0000005a5cb8723c */ /* 0x000fe200000418b8 */
[----:B------:R-:W-:Y:S02]  /*a9f0*/  FSEL R56, R28, -INF , !P6 ;  /* 0xff8000001c387808 */ /* 0x000fe40007000000 */
[----:B------:R-:W-:-:S02]  /*aa00*/  ISETP.GE.AND P6, PT, R32, R205, PT ;  /* 0x000000cd2000720c */ /* 0x000fc40003fc6270 */
[----:B------:R-:W-:Y:S02]  /*aa10*/  FSEL R58, R30, -INF , !P2 ;  /* 0xff8000001e3a7808 */ /* 0x000fe40005000000 */
[--C-:B------:R-:W-:Y:S02]  /*aa20*/  LOP3.LUT R28, R34, 0x88, R206.reuse, 0xfe, !PT ;  /* 0x00000088221c7812 */ /* 0x100fe400078efece */
[----:B------:R-:W-:Y:S02]  /*aa30*/  FSEL R64, R20, -INF , !P4 ;  /* 0xff80000014407808 */ /* 0x000fe40006000000 */
[C-C-:B------:R-:W-:Y:S02]  /*aa40*/  LOP3.LUT R30, R34.reuse, 0x90, R206.reuse, 0xfe, !PT ;  /* 0x00000090221e7812 */ /* 0x140fe400078efece */
[----:B------:R-:W-:Y:S02]  /*aa50*/  LOP3.LUT R20, R34, 0x98, R206, 0xfe, !PT ;  /* 0x0000009822147812 */ /* 0x000fe400078efece */
[----:B-1----:R-:W-:-:S02]  /*aa60*/  FSEL R60, R24, -INF , !P5 ;  /* 0xff800000183c7808 */ /* 0x002fc40006800000 */
[----:B------:R-:W-:Y:S02]  /*aa70*/  FSEL R62, R26, -INF , !P1 ;  /* 0xff8000001a3e7808 */ /* 0x000fe40004800000 */
[-C--:B------:R-:W-:Y:S02]  /*aa80*/  ISETP.GE.AND P3, PT, R36, R204.reuse, PT ;  /* 0x000000cc2400720c */ /* 0x080fe40003f66270 */
[-C--:B------:R-:W-:Y:S02]  /*aa90*/  ISETP.GE.AND P2, PT, R32, R204.reuse, PT ;  /* 0x000000cc2000720c */ /* 0x080fe40003f46270 */
[C---:B------:R-:W-:Y:S02]  /*aaa0*/  ISETP.GE.AND P5, PT, R28.reuse, R205, PT ;  /* 0x000000cd1c00720c */ /* 0x040fe40003fa6270 */
[----:B------:R-:W-:Y:S02]  /*aab0*/  ISETP.GE.AND P1, PT, R28, R204, PT ;  /* 0x000000cc1c00720c */ /* 0x000fe40003f26270 */
[----:B------:R-:W-:-:S02]  /*aac0*/  FSEL R68, R16, -INF , !P6 ;  /* 0xff80000010447808 */ /* 0x000fc40007000000 */
[-C--:B------:R-:W-:Y:S02]  /*aad0*/  ISETP.GE.AND P4, PT, R30, R205.reuse, PT ;  /* 0x000000cd1e00720c */ /* 0x080fe40003f86270 */
[----:B------:R-:W-:Y:S02]  /*aae0*/  ISETP.GE.AND P6, PT, R20, R205, PT ;  /* 0x000000cd1400720c */ /* 0x000fe40003fc6270 */
[----:B------:R-:W-:Y:S02]  /*aaf0*/  LOP3.LUT R16, R34, 0xa0, R206, 0xfe, !PT ;  /* 0x000000a022107812 */ /* 0x000fe400078efece */
[----:B------:R-:W-:Y:S02]  /*ab00*/  FSEL R66, R22, -INF , !P3 ;  /* 0xff80000016427808 */ /* 0x000fe40005800000 */
[----:B------:R-:W-:Y:S02]  /*ab10*/  FSEL R70, R18, -INF , !P2 ;  /* 0xff80000012467808 */ /* 0x000fe40005000000 */
[----:B------:R-:W-:-:S02]  /*ab20*/  FSEL R72, R12, -INF , !P5 ;  /* 0xff8000000c487808 */ /* 0x000fc40006800000 */
[----:B------:R-:W-:Y:S02]  /*ab30*/  FSEL R74, R14, -INF , !P1 ;  /* 0xff8000000e4a7808 */ /* 0x000fe40004800000 */
[-C--:B------:R-:W-:Y:S02]  /*ab40*/  ISETP.GE.AND P3, PT, R30, R204.reuse, PT ;  /* 0x000000cc1e00720c */ /* 0x080fe40003f66270 */
[-C--:B------:R-:W-:Y:S02]  /*ab50*/  ISETP.GE.AND P2, PT, R20, R204.reuse, PT ;  /* 0x000000cc1400720c */ /* 0x080fe40003f46270 */
[C---:B------:R-:W-:Y:S02]  /*ab60*/  ISETP.GE.AND P5, PT, R16.reuse, R205, PT ;  /* 0x000000cd1000720c */ /* 0x040fe40003fa6270 */
[----:B------:R-:W-:Y:S02]  /*ab70*/  ISETP.GE.AND P1, PT, R16, R204, PT ;  /* 0x000000cc1000720c */ /* 0x000fe40003f26270 */
[----:B------:R-:W-:-:S02]  /*ab80*/  FSEL R76, R8, -INF , !P4 ;  /* 0xff800000084c7808 */ /* 0x000fc40006000000 */
[----:B------:R-:W-:Y:S02]  /*ab90*/  FSEL R84, R4, -INF , !P6 ;  /* 0xff80000004547808 */ /* 0x000fe40007000000 */
[C-C-:B------:R-:W-:Y:S02]  /*aba0*/  LOP3.LUT R12, R34.reuse, 0xa8, R206.reuse, 0xfe, !PT ;  /* 0x000000a8220c7812 */ /* 0x140fe400078efece */
[C-C-:B------:R-:W-:Y:S02]  /*abb0*/  LOP3.LUT R8, R34.reuse, 0xb0, R206.reuse, 0xfe, !PT ;  /* 0x000000b022087812 */ /* 0x140fe400078efece */
[----:B------:R-:W-:Y:S02]  /*abc0*/  LOP3.LUT R4, R34, 0xb8, R206, 0xfe, !PT ;  /* 0x000000b822047812 */ /* 0x000fe400078efece */
        /* <DEDUP_REMOVED lines=8> */
[C---:B------:R-:W-:Y:S02]  /*ac50*/  ISETP.GE.AND P5, PT, R4.reuse, R205, PT ;  /* 0x000000cd0400720c */ /* 0x040fe40003fa6270 */
[----:B------:R-:W-:Y:S02]  /*ac60*/  ISETP.GE.AND P1, PT, R4, R204, PT ;  /* 0x000000cc0400720c */ /* 0x000fe40003f26270 */
        /* <DEDUP_REMOVED lines=20> */
[----:B------:R-:W-:Y:S02]  /*adb0*/  LOP3.LUT R4, R34, 0xe8, R206, 0xfe, !PT ;  /* 0x000000e822047812 */ /* 0x000fe400078efece */
[----:B------:R-:W-:-:S02]  /*adc0*/  FSEL R108, R108, -INF , !P5 ;  /* 0xff8000006c6c7808 */ /* 0x000fc40006800000 */
[----:B------:R-:W-:Y:S02]  /*add0*/  FSEL R110, R110, -INF , !P1 ;  /* 0xff8000006e6e7808 */ /* 0x000fe40004800000 */
[C---:B------:R-:W-:Y:S02]  /*ade0*/  ISETP.GE.AND P5, PT, R4.reuse, R205, PT ;  /* 0x000000cd0400720c */ /* 0x040fe40003fa6270 */
[----:B------:R-:W-:Y:S02]  /*adf0*/  ISETP.GE.AND P1, PT, R4, R204, PT ;  /* 0x000000cc0400720c */ /* 0x000fe40003f26270 */
[C-C-:B------:R-:W-:Y:S02]  /*ae00*/  LOP3.LUT R4, R34.reuse, 0xf0, R206.reuse, 0xfe, !PT ;  /* 0x000000f022047812 */ /* 0x140fe400078efece */
[C---:B------:R-:W-:Y:S02]  /*ae10*/  LOP3.LUT R12, R34.reuse, R206, RZ, 0xfc, !PT ;  /* 0x000000ce220c7212 */ /* 0x040fe400078efcff */
[----:B------:R-:W-:-:S02]  /*ae20*/  LOP3.LUT R6, R34, 0xe0, R206, 0xfe, !PT ;  /* 0x000000e022067812 */ /* 0x000fc400078efece */
[----:B------:R-:W-:Y:S02]  /*ae30*/  FSEL R104, R104, -INF , !P4 ;  /* 0xff80000068687808 */ /* 0x000fe40006000000 */
[----:B------:R-:W-:Y:S02]  /*ae40*/  FSEL R106, R106, -INF , !P3 ;  /* 0xff8000006a6a7808 */ /* 0x000fe40005800000 */
[C---:B------:R-:W-:Y:S02]  /*ae50*/  ISETP.GE.AND P4, PT, R4.reuse, R205, PT ;  /* 0x000000cd0400720c */ /* 0x040fe40003f86270 */
[----:B------:R-:W-:Y:S02]  /*ae60*/  ISETP.GE.AND P3, PT, R4, R204, PT ;  /* 0x000000cc0400720c */ /* 0x000fe40003f66270 */
[----:B------:R-:W-:Y:S02]  /*ae70*/  IADD3 R4, R12, 0x1, RZ ;  /* 0x000000010c047810 */ /* 0x000fe40007ffe0ff */
[----:B------:R-:W-:-:S02]  /*ae80*/  FSEL R112, R112, -INF , !P6 ;  /* 0xff80000070707808 */ /* 0x000fc40007000000 */
[----:B------:R-:W-:Y:S02]  /*ae90*/  FSEL R114, R114, -INF , !P2 ;  /* 0xff80000072727808 */ /* 0x000fe40005000000 */
[CC--:B------:R-:W-:Y:S02]  /*aea0*/  ISETP.GE.AND P6, PT, R6.reuse, R205.reuse, PT ;  /* 0x000000cd0600720c */ /* 0x0c0fe40003fc6270 */
[----:B------:R-:W-:Y:S02]  /*aeb0*/  ISETP.GE.AND P2, PT, R6, R204, PT ;  /* 0x000000cc0600720c */ /* 0x000fe40003f46270 */
[----:B------:R-:W-:Y:S02]  /*aec0*/  IADD3 R6, R12, 0x9, RZ ;  /* 0x000000090c067810 */ /* 0x000fe40007ffe0ff */
[----:B------:R-:W-:Y:S02]  /*aed0*/  FSEL R116, R200, -INF , !P5 ;  /* 0xff800000c8747808 */ /* 0x000fe40006800000 */
[----:B------:R-:W-:-:S02]  /*aee0*/  ISETP.GE.AND P5, PT, R4, R205, PT ;  /* 0x000000cd0400720c */ /* 0x000fc40003fa6270 */
[----:B------:R-:W-:Y:S02]  /*aef0*/  FSEL R118, R202, -INF , !P1 ;  /* 0xff800000ca767808 */ /* 0x000fe40004800000 */
[----:B------:R-:W-:Y:S02]  /*af00*/  FSEL R172, R188, -INF , !P4 ;  /* 0xff800000bcac7808 */ /* 0x000fe40006000000 */
[----:B------:R-:W-:Y:S02]  /*af10*/  ISETP.GE.AND P1, PT, R4, R204, PT ;  /* 0x000000cc0400720c */ /* 0x000fe40003f26270 */
[----:B------:R-:W-:Y:S02]  /*af20*/  ISETP.GE.AND P4, PT, R6, R205, PT ;  /* 0x000000cd0600720c */ /* 0x000fe40003f86270 */
[----:B------:R-:W-:Y:S02]  /*af30*/  IADD3 R4, R12, 0x11, RZ ;  /* 0x000000110c047810 */ /* 0x000fe40007ffe0ff */
[----:B------:R-:W-:-:S02]  /*af40*/  FSEL R10, R81, -INF , !P5 ;  /* 0xff800000510a7808 */ /* 0x000fc40006800000 */
[-C--:B------:R-:W-:Y:S02]  /*af50*/  ISETP.GE.AND P5, PT, R6, R204.reuse, PT ;  /* 0x000000cc0600720c */ /* 0x080fe40003fa6270 */
[----:B------:R-:W-:Y:S02]  /*af60*/  IADD3 R14, R12, 0x19, RZ ;  /* 0x000000190c0e7810 */ /* 0x000fe40007ffe0ff */
[----:B------:R-:W-:Y:S02]  /*af70*/  FSEL R6, R83, -INF , !P1 ;  /* 0xff80000053067808 */ /* 0x000fe40004800000 */
[----:B------:R-:W-:Y:S02]  /*af80*/  FSEL R8, R77, -INF , !P4 ;  /* 0xff8000004d087808 */ /* 0x000fe40006000000 */
[C---:B------:R-:W-:Y:S02]  /*af90*/  ISETP.GE.AND P1, PT, R4.reuse, R205, PT ;  /* 0x000000cd0400720c */ /* 0x040fe40003f26270 */
[----:B------:R-:W-:-:S02]  /*afa0*/  ISETP.GE.AND P4, PT, R4, R204, PT ;  /* 0x000000cc0400720c */ /* 0x000fc40003f86270 */
        /* <DEDUP_REMOVED lines=12> */
[----:B--2---:R-:W-:Y:S02]  /*b070*/  FSEL R52, R65, -INF , !P4 ;  /* 0xff80000041347808 */ /* 0x004fe40006000000 */
        /* <DEDUP_REMOVED lines=20> */
[----:B------:R-:W-:Y:S02]  /*b1c0*/  LOP3.LUT R206, R34, 0xf8, R206, 0xfe, !PT ;  /* 0x000000f822ce7812 */ /* 0x000fe400078efece */
        /* <DEDUP_REMOVED lines=10> */
[C---:B------:R-:W-:Y:S02]  /*b270*/  ISETP.GE.AND P6, PT, R206.reuse, R205, PT ;  /* 0x000000cdce00720c */ /* 0x040fe40003fc6270 */
[----:B------:R-:W-:Y:S02]  /*b280*/  ISETP.GE.AND P2, PT, R206, R204, PT ;  /* 0x000000ccce00720c */ /* 0x000fe40003f46270 */
        /* <DEDUP_REMOVED lines=15> */
[----:B------:R-:W-:Y:S02]  /*b380*/  IADD3 R16, R12, 0x79, RZ ;  /* 0x000000790c107810 */ /* 0x000fe40007ffe0ff */
[C---:B------:R-:W-:Y:S02]  /*b390*/  ISETP.GE.AND P1, PT, R14.reuse, R205, PT ;  /* 0x000000cd0e00720c */ /* 0x040fe40003f26270 */
        /* <DEDUP_REMOVED lines=9> */
[----:B------:R-:W-:Y:S02]  /*b430*/  FSEL R176, R21, -INF , !P5 ;  /* 0xff80000015b07808 */ /* 0x000fe40006800000 */
[CC--:B------:R-:W-:Y:S02]  /*b440*/  ISETP.GE.AND P4, PT, R14.reuse, R205.reuse, PT ;  /* 0x000000cd0e00720c */ /* 0x0c0fe40003f86270 */
[----:B------:R-:W-:Y:S02]  /*b450*/  ISETP.GE.AND P5, PT, R14, R204, PT ;  /* 0x000000cc0e00720c */ /* 0x000fe40003fa6270 */
[----:B------:R-:W-:Y:S02]  /*b460*/  FSEL R174, R23, -INF , !P1 ;  /* 0xff80000017ae7808 */ /* 0x000fe40004800000 */
[----:B------:R-:W-:Y:S02]  /*b470*/  IADD3 R14, R12, 0x91, RZ ;  /* 0x000000910c0e7810 */ /* 0x000fe40007ffe0ff */
[----:B------:R-:W-:-:S02]  /*b480*/  ISETP.GE.AND P1, PT, R16, R205, PT ;  /* 0x000000cd1000720c */ /* 0x000fc40003f26270 */
[----:B------:R-:W-:Y:S02]  /*b490*/  FSEL R57, R17, -INF , !P4 ;  /* 0xff80000011397808 */ /* 0x000fe40006000000 */
[----:B------:R-:W-:Y:S02]  /*b4a0*/  FSEL R59, R19, -INF , !P5 ;  /* 0xff800000133b7808 */ /* 0x000fe40006800000 */
[----:B------:R-:W-:Y:S02]  /*b4b0*/  ISETP.GE.AND P4, PT, R16, R204, PT ;  /* 0x000000cc1000720c */ /* 0x000fe40003f86270 */
[----:B------:R-:W-:Y:S02]  /*b4c0*/  ISETP.GE.AND P5, PT, R14, R205, PT ;  /* 0x000000cd0e00720c */ /* 0x000fe40003fa6270 */
[----:B------:R-:W-:Y:S02]  /*b4d0*/  FSEL R61, R13, -INF , !P1 ;  /* 0xff8000000d3d7808 */ /* 0x000fe40004800000 */
[----:B------:R-:W-:-:S02]  /*b4e0*/  IADD3 R13, R12, 0x99, RZ ;  /* 0x000000990c0d7810 */ /* 0x000fc40007ffe0ff */
        /* <DEDUP_REMOVED lines=50> */
[-C--:B------:R-:W-:Y:S02]  /*b810*/  ISETP.GE.AND P1, PT, R7, R204.reuse, PT ;  /* 0x000000cc0700720c */ /* 0x080fe40003f26270 */
[----:B------:R-:W-:Y:S02]  /*b820*/  FSEL R91, R101, -INF , !P4 ;  /* 0xff800000655b7808 */ /* 0x000fe40006000000 */
[----:B------:R-:W-:Y:S02]  /*b830*/  ISETP.GE.AND P4, PT, R5, R204, PT ;  /* 0x000000cc0500720c */ /* 0x000fe40003f86270 */
[----:B------:R-:W-:-:S02]  /*b840*/  FSEL R90, R107, -INF , !P1 ;  /* 0xff8000006b5a7808 */ /* 0x000fc40004800000 */
[-C--:B------:R-:W-:Y:S02]  /*b850*/  ISETP.GE.AND P1, PT, R5, R205.reuse, PT ;  /* 0x000000cd0500720c */ /* 0x080fe40003f26270 */
[C---:B------:R-:W-:Y:S02]  /*b860*/  IADD3 R7, R12.reuse, 0xf1, RZ ;  /* 0x000000f10c077810 */ /* 0x040fe40007ffe0ff */
[----:B------:R-:W-:Y:S02]  /*b870*/  FSEL R94, R203, -INF , !P4 ;  /* 0xff800000cb5e7808 */ /* 0x000fe40006000000 */
[----:B------:R-:W-:Y:S02]  /*b880*/  ISETP.GE.AND P4, PT, R12, R205, PT ;  /* 0x000000cd0c00720c */ /* 0x000fe40003f86270 */
[----:B------:R-:W-:Y:S02]  /*b890*/  FSEL R92, R103, -INF , !P5 ;  /* 0xff800000675c7808 */ /* 0x000fe40006800000 */
[----:B------:R-:W-:-:S02]  /*b8a0*/  FSEL R93, R201, -INF , !P1 ;  /* 0xff800000c95d7808 */ /* 0x000fc40004800000 */
[C---:B------:R-:W-:Y:S02]  /*b8b0*/  ISETP.GE.AND P5, PT, R7.reuse, R205, PT ;  /* 0x000000cd0700720c */ /* 0x040fe40003fa6270 */
[----:B------:R-:W-:Y:S02]  /*b8c0*/  ISETP.GE.AND P1, PT, R7, R204, PT ;  /* 0x000000cc0700720c */ /* 0x000fe40003f26270 */
[----:B------:R-:W-:Y:S02]  /*b8d0*/  FSEL R7, R80, -INF , !P4 ;  /* 0xff80000050077808 */ /* 0x000fe40006000000 */
[----:B------:R-:W-:Y:S02]  /*b8e0*/  ISETP.GT.AND P4, PT, R242, R238, PT ;  /* 0x000000eef200720c */ /* 0x000fe40003f84270 */
[----:B------:R-:W-:Y:S02]  /*b8f0*/  IADD3 R5, R12, 0xf9, RZ ;  /* 0x000000f90c057810 */ /* 0x000fe40007ffe0ff */
[----:B------:R-:W-:-:S02]  /*b900*/  FSEL R95, R190, -INF , !P3 ;  /* 0xff800000be5f7808 */ /* 0x000fc40005800000 */
[-C--:B------:R-:W-:Y:S02]  /*b910*/  ISETP.GE.AND P3, PT, R12, R204.reuse, PT ;  /* 0x000000cc0c00720c */ /* 0x080fe40003f66270 */
[----:B------:R-:W-:Y:S02]  /*b920*/  FSEL R101, R189, -INF , !P5 ;  /* 0xff800000bd657808 */ /* 0x000fe40006800000 */
[----:B------:R-:W-:Y:S02]  /*b930*/  FSEL R103, R191, -INF , !P1 ;  /* 0xff800000bf677808 */ /* 0x000fe40004800000 */
[C---:B------:R-:W-:Y:S02]  /*b940*/  ISETP.GE.AND P5, PT, R5.reuse, R205, PT ;  /* 0x000000cd0500720c */ /* 0x040fe40003fa6270 */
[----:B------:R-:W-:Y:S02]  /*b950*/  ISETP.GE.AND P1, PT, R5, R204, PT ;  /* 0x000000cc0500720c */ /* 0x000fe40003f26270 */
[----:B------:R-:W-:-:S02]  /*b960*/  FSEL R5, R82, -INF , !P3 ;  /* 0xff80000052057808 */ /* 0x000fc40005800000 */
[----:B------:R-:W-:Y:S02]  /*b970*/  FSEL R80, R184, -INF , !P6 ;  /* 0xff800000b8507808 */ /* 0x000fe40007000000 */
[----:B------:R-:W-:Y:S02]  /*b980*/  FSEL R82, R186, -INF , !P2 ;  /* 0xff800000ba527808 */ /* 0x000fe40005000000 */
[----:B------:R-:W-:Y:S02]  /*b990*/  FSEL R107, R185, -INF , !P5 ;  /* 0xff800000b96b7808 */ /* 0x000fe40006800000 */
[----:B------:R-:W-:Y:S01]  /*b9a0*/  FSEL R113, R187, -INF , !P1 ;  /* 0xff800000bb717808 */ /* 0x000fe20004800000 */
[----:B------:R-:W-:Y:S05]  /*b9b0*/  @!P4 BRA `(.L_x_3484) ;  /* 0x000007c00000c947 */ /* 0x000fea0003800000 */
[----:B------:R-:W-:Y:S01]  /*b9c0*/  ULDC UR6, c[0x0][0x198] ;  /* 0x0000660000067ab9 */ /* 0x000fe20000000800 */
[----:B------:R-:W-:Y:S05]  /*b9d0*/  @!P0 BRA `(.L_x_3485) ;  /* 0x000003a000008947 */ /* 0x000fea0003800000 */
[----:B------:R-:W-:Y:S02]  /*b9e0*/  IABS R9, c[0x0][0x2d0] ;  /* 0x0000b40000097a13 */ /* 0x000fe40000000000 */
[----:B------:R-:W-:-:S02]  /*b9f0*/  IADD3 R16, R34, -0x100, RZ ;  /* 0xffffff0022107810 */ /* 0x000fc40007ffe0ff */
[----:B------:R-:W1:Y:S01]  /*ba00*/  I2F.RP R18, R9 ;  /* 0x0000000900127306 */ /* 0x000e620000209400 */
[----:B------:R-:W-:Y:S02]  /*ba10*/  IABS R14, R34 ;  /* 0x00000022000e7213 */ /* 0x000fe40000000000 */
[----:B------:R-:W-:Y:S02]  /*ba20*/  IABS R12, R16 ;  /* 0x00000010000c7213 */ /* 0x000fe40000000000 */
[----:B------:R-:W-:-:S03]  /*ba30*/  LOP3.LUT R16, R16, c[0x0][0x2d0], RZ, 0x3c, !PT ;  /* 0x0000b40010107a12 */ /* 0x000fc600078e3cff */
        /* <DEDUP_REMOVED lines=25> */
[----:B------:R-:W-:-:S03]  /*bbd0*/  ISETP.NE.AND P2, PT, RZ, c[0x0][0x2d0], PT ;  /* 0x0000b400ff007a0c */ /* 0x000fc60003f45270 */
        /* <DEDUP_REMOVED lines=26> */
.L_x_3485:
[----:B------:R-:W-:-:S04]  /*bd80*/  ULEA UR5, -UR6, URZ, 0x8 ;  /* 0x0000003f06057291 */ /* 0x000fc8000f8e413f */
[----:B------:R-:W-:Y:S02]  /*bd90*/  USHF.R.S32.HI UR4, URZ, 0x1f, UR5 ;  /* 0x0000001f3f047899 */ /* 0x000fe40008011405 */
[----:B------:R-:W-:-:S04]  /*bda0*/  MOV R14, UR5 ;  /* 0x00000005000e7c02 */ /* 0x000fc80008000f00 */
[----:B------:R-:W-:Y:S02]  /*bdb0*/  MOV R11, UR4 ;  /* 0x00000004000b7c02 */ /* 0x000fe40008000f00 */
.L_x_3486:
        /* <DEDUP_REMOVED lines=60> */
.L_x_3484:
[----:B------:R-:W2:Y:S04]  /*c180*/  LDL.LU R9, [R1+0x4] ;  /* 0x0000040001097983 */ /* 0x000ea80000300800 */
[----:B---3--:R-:W3:Y:S04]  /*c190*/  LDL.LU R16, [R1+0x30] ;  /* 0x0000300001107983 */ /* 0x008ee80000300800 */
[----:B------:R-:W4:Y:S04]  /*c1a0*/  LDL.LU R15, [R1+0x2c] ;  /* 0x00002c00010f7983 */ /* 0x000f280000300800 */
[----:B------:R-:W5:Y:S04]  /*c1b0*/  LDL.LU R14, [R1+0x28] ;  /* 0x00002800010e7983 */ /* 0x000f680000300800 */
[----:B------:R-:W5:Y:S04]  /*c1c0*/  LDL.LU R24, [R1+0x24] ;  /* 0x0000240001187983 */ /* 0x000f680000300800 */
[----:B------:R-:W5:Y:S01]  /*c1d0*/  LDL.LU R32, [R1+0x20] ;  /* 0x0000200001207983 */ /* 0x000f620000300800 */
[----:B------:R-:W-:-:S03]  /*c1e0*/  MOV R198, R40 ;  /* 0x0000002800c67202 */ /* 0x000fc60000000f00 */
[----:B------:R-:W5:Y:S04]  /*c1f0*/  LDL.LU R49, [R1+0x18] ;  /* 0x0000180001317983 */ /* 0x000f680000300800 */
[----:B------:R-:W5:Y:S04]  /*c200*/  LDL.LU R53, [R1+0x14] ;  /* 0x0000140001357983 */ /* 0x000f680000300800 */
[----:B------:R-:W5:Y:S04]  /*c210*/  LDL.LU R40, [R1+0x1c] ;  /* 0x00001c0001287983 */ /* 0x000f680000300800 */
[----:B------:R-:W5:Y:S01]  /*c220*/  LDL.LU R191, [R1+0x8] ;  /* 0x0000080001bf7983 */ /* 0x000f620000300800 */
[----:B------:R-:W-:-:S03]  /*c230*/  MOV R190, R38 ;  /* 0x0000002600be7202 */ /* 0x000fc60000000f00 */
        /* <DEDUP_REMOVED lines=151> */
[----:B------:R-:W-:Y:S02]  /*cbb0*/  FMUL.FTZ R131, R165, c[0x0][0x23c] ;  /* 0x00008f00a5837a20 */ /* 0x000fe40000410000 */
        /* <DEDUP_REMOVED lines=97> */
[----:B------:R-:W-:Y:S03]  /*d1d0*/  LDSM.16.MT88.4 R52, [R226+0xa800] ;  /* 0x00a80000e234783b */ /* 0x000fe60000004200 */
[----:B------:R-:W-:Y:S01]  /*d1e0*/  HMMA.16816.F32.BF16 R8, R8, R30, R144 ;  /* 0x0000001e0808723c */ /* 0x000fe20000041890 */
[----:B------:R-:W1:Y:S07]  /*d1f0*/  LDSM.16.MT88.4 R28, [R227+0xa800] ;  /* 0x00a80000e31c783b */ /* 0x000e6e0000004200 */
        /* <DEDUP_REMOVED lines=9> */
[----:B------:R-:W3:Y:S08]  /*d290*/  MUFU.EX2 R136, R136 ;  /* 0x0000008800887308 */ /* 0x000ef00000000800 */
[----:B------:R-:W-:Y:S08]  /*d2a0*/  MUFU.EX2 R138, R138 ;  /* 0x0000008a008a7308 */ /* 0x000ff00000000800 */
[----:B------:R-:W-:Y:S08]  /*d2b0*/  MUFU.EX2 R139, R139 ;  /* 0x0000008b008b7308 */ /* 0x000ff00000000800 */
[----:B------:R-:W-:Y:S08]  /*d2c0*/  MUFU.EX2 R140, R140 ;  /* 0x0000008c008c7308 */ /* 0x000ff00000000800 */
[----:B------:R-:W5:Y:S08]  /*d2d0*/  MUFU.EX2 R141, R141 ;  /* 0x0000008d008d7308 */ /* 0x000f700000000800 */
[----:B------:R-:W-:Y:S08]  /*d2e0*/  MUFU.EX2 R142, R142 ;  /* 0x0000008e008e7308 */ /* 0x000ff00000000800 */
[----:B------:R-:W1:Y:S01]  /*d2f0*/  MUFU.EX2 R143, R143 ;  /* 0x0000008f008f7308 */ /* 0x000e620000000800 */
[C---:B----4-:R-:W-:Y:S08]  /*d300*/  HMMA.16816.F32.BF16 R24, R48.reuse, R40, R24 ;  /* 0x000000283018723c */ /* 0x050ff00000041818 */
[C---:B------:R-:W-:Y:S01]  /*d310*/  HMMA.16816.F32.BF16 R4, R48.reuse, R42, R4 ;  /* 0x0000002a3004723c */ /* 0x040fe20000041804 */
[----:B------:R-:W4:Y:S07]  /*d320*/  LDSM.16.MT88.4 R40, [R228+0xb000] ;  /* 0x00b00000e428783b */ /* 0x000f2e0000004200 */
[C---:B-1----:R-:W-:Y:S08]  /*d330*/  HMMA.16816.F32.BF16 R32, R48.reuse, R28, R32 ;  /* 0x0000001c3020723c */ /* 0x042ff00000041820 */
[C---:B------:R-:W-:Y:S01]  /*d340*/  HMMA.16816.F32.BF16 R20, R48.reuse, R30, R20 ;  /* 0x0000001e3014723c */ /* 0x040fe20000041814 */
[----:B------:R-:W1:Y:S07]  /*d350*/  LDSM.16.MT88.4 R28, [R227+0xb000] ;  /* 0x00b00000e31c783b */ /* 0x000e6e0000004200 */
[C---:B------:R-:W-:Y:S08]  /*d360*/  HMMA.16816.F32.BF16 R44, R48.reuse, R52, R44 ;  /* 0x00000034302c723c */ /* 0x040ff0000004182c */
[----:B------:R-:W-:Y:S01]  /*d370*/  HMMA.16816.F32.BF16 R8, R48, R54, R8 ;  /* 0x000000363008723c */ /* 0x000fe20000041808 */
[----:B------:R-:W1:Y:S06]  /*d380*/  LDSM.16.MT88.4 R52, [R226+0xb000] ;  /* 0x00b00000e234783b */ /* 0x000e6c0000004200 */
[----:B---3--:R-:W-:-:S02]  /*d390*/  F2FP.BF16.PACK_AB R48, R136, R137 ;  /* 0x000000898830723e */ /* 0x008fc400000010ff */
[----:B-----5:R-:W-:Y:S02]  /*d3a0*/  F2FP.BF16.PACK_AB R49, R141, R140 ;  /* 0x0000008c8d31723e */ /* 0x020fe400000010ff */
[----:B------:R-:W-:Y:S02]  /*d3b0*/  F2FP.BF16.PACK_AB R50, R139, R138 ;  /* 0x0000008a8b32723e */ /* 0x000fe400000010ff */
[----:B------:R-:W-:-:S07]  /*d3c0*/  F2FP.BF16.PACK_AB R51, R143, R142 ;  /* 0x0000008e8f33723e */ /* 0x000fce00000010ff */
[C---:B--2---:R-:W-:Y:S08]  /*d3d0*/  HMMA.16816.F32.BF16 R12, R48.reuse, R36, R12 ;  /* 0x00000024300c723c */ /* 0x044ff0000004180c */
[----:B------:R-:W-:Y:S01]  /*d3e0*/  HMMA.16816.F32.BF16 R16, R48, R38, R16 ;  /* 0x000000263010723c */ /* 0x000fe20000041810 */
[----:B------:R-:W2:Y:S01]  /*d3f0*/  LDSM.16.MT88.4 R36, [R230+0xb800] ;  /* 0x00b80000e624783b */ /* 0x000ea20000004200 */
        /* <DEDUP_REMOVED lines=9> */
[C---:B----4-:R-:W-:Y:S01]  /*d490*/  HMMA.16816.F32.BF16 R24, R48.reuse, R40, R24 ;  /* 0x000000283018723c */ /* 0x050fe20000041818 */
[----:B------:R-:W-:Y:S01]  /*d4a0*/  FFMA.FTZ R154, R210, c[0x0][0x23c], -R131 ;  /* 0x00008f00d29a7a23 */ /* 0x000fe20000010883 */
[----:B------:R-:W3:Y:S05]  /*d4b0*/  LDL.LU R189, [R1] ;  /* 0x0000000001bd7983 */ /* 0x000eea0000300800 */
[----:B------:R-:W4:Y:S08]  /*d4c0*/  MUFU.EX2 R144, R144 ;  /* 0x0000009000907308 */ /* 0x000f300000000800 */
[----:B------:R-:W-:Y:S08]  /*d4d0*/  MUFU.EX2 R146, R146 ;  /* 0x0000009200927308 */ /* 0x000ff00000000800 */
[----:B------:R-:W-:Y:S08]  /*d4e0*/  MUFU.EX2 R147, R147 ;  /* 0x0000009300937308 */ /* 0x000ff00000000800 */
[----:B------:R-:W-:Y:S08]  /*d4f0*/  MUFU.EX2 R148, R148 ;  /* 0x0000009400947308 */ /* 0x000ff00000000800 */
[----:B------:R-:W5:Y:S08]  /*d500*/  MUFU.EX2 R149, R149 ;  /* 0x0000009500957308 */ /* 0x000f700000000800 */
[----:B------:R-:W-:Y:S08]  /*d510*/  MUFU.EX2 R150, R150 ;  /* 0x0000009600967308 */ /* 0x000ff00000000800 */
[----:B------:R-:W2:Y:S01]  /*d520*/  MUFU.EX2 R151, R151 ;  /* 0x0000009700977308 */ /* 0x000ea20000000800 */
[C---:B------:R-:W-:Y:S01]  /*d530*/  HMMA.16816.F32.BF16 R4, R48.reuse, R42, R4 ;  /* 0x0000002a3004723c */ /* 0x040fe20000041804 */
[----:B------:R-:W2:Y:S07]  /*d540*/  LDSM.16.MT88.4 R40, [R228+0xb800] ;  /* 0x00b80000e428783b */ /* 0x000eae0000004200 */
[C---:B-1----:R-:W-:Y:S08]  /*d550*/  HMMA.16816.F32.BF16 R32, R48.reuse, R28, R32 ;  /* 0x0000001c3020723c */ /* 0x042ff00000041820 */
[C---:B------:R-:W-:Y:S01]  /*d560*/  HMMA.16816.F32.BF16 R20, R48.reuse, R30, R20 ;  /* 0x0000001e3014723c */ /* 0x040fe20000041814 */
[----:B------:R-:W1:Y:S07]  /*d570*/  LDSM.16.MT88.4 R28, [R227+0xb800] ;  /* 0x00b80000e31c783b */ /* 0x000e6e0000004200 */
[C---:B------:R-:W-:Y:S08]  /*d580*/  HMMA.16816.F32.BF16 R44, R48.reuse, R52, R44 ;  /* 0x00000034302c723c */ /* 0x040ff0000004182c */
[----:B------:R-:W-:Y:S01]  /*d590*/  HMMA.16816.F32.BF16 R8, R48, R54, R8 ;  /* 0x000000363008723c */ /* 0x000fe20000041808 */
[----:B------:R-:W1:Y:S06]  /*d5a0*/  LDSM.16.MT88.4 R52, [R226+0xb800] ;  /* 0x00b80000e234783b */ /* 0x000e6c0000004200 */
[----:B----4-:R-:W-:-:S02]  /*d5b0*/  F2FP.BF16.PACK_AB R48, R144, R145 ;  /* 0x000000919030723e */ /* 0x010fc400000010ff */
[----:B-----5:R-:W-:Y:S02]  /*d5c0*/  F2FP.BF16.PACK_AB R49, R149, R148 ;  /* 0x000000949531723e */ /* 0x020fe400000010ff */
[----:B------:R-:W-:Y:S02]  /*d5d0*/  F2FP.BF16.PACK_AB R50, R147, R146 ;  /* 0x000000929332723e */ /* 0x000fe400000010ff */
[----:B--2---:R-:W-:-:S07]  /*d5e0*/  F2FP.BF16.PACK_AB R51, R151, R150 ;  /* 0x000000969733723e */ /* 0x004fce00000010ff */
[C---:B------:R-:W-:Y:S08]  /*d5f0*/  HMMA.16816.F32.BF16 R12, R48.reuse, R36, R12 ;  /* 0x00000024300c723c */ /* 0x040ff0000004180c */
[----:B------:R-:W-:Y:S01]  /*d600*/  HMMA.16816.F32.BF16 R16, R48, R38, R16 ;  /* 0x000000263010723c */ /* 0x000fe20000041810 */
[----:B------:R-:W2:Y:S01]  /*d610*/  LDSM.16.MT88.4 R36, [R230+0xc000] ;  /* 0x00c00000e624783b */ /* 0x000ea20000004200 */
[----:B------:R-:W-:-:S02]  /*d620*/  FFMA.FTZ R153, R184, c[0x0][0x23c], -R131 ;  /* 0x00008f00b8997a23 */ /* 0x000fc40000010883 */
[--C-:B------:R-:W-:Y:S02]  /*d630*/  FFMA.FTZ R155, R209, c[0x0][0x23c], -R131.reuse ;  /* 0x00008f00d19b7a23 */ /* 0x100fe40000010883 */
[----:B------:R-:W-:Y:S02]  /*d640*/  FFMA.FTZ R157, R183, c[0x0][0x23c], -R131 ;  /* 0x00008f00b79d7a23 */ /* 0x000fe40000010883 */
[--C-:B------:R-:W-:Y:S02]  /*d650*/  FFMA.FTZ R158, R208, c[0x0][0x23c], -R121.reuse ;  /* 0x00008f00d09e7a23 */ /* 0x100fe40000010879 */
[--C-:B------:R-:W-:Y:S02]  /*d660*/  FFMA.FTZ R159, R182, c[0x0][0x23c], -R121.reuse ;  /* 0x00008f00b69f7a23 */ /* 0x100fe40000010879 */
[--C-:B------:R-:W-:Y:S02]  /*d670*/  FFMA.FTZ R161, R207, c[0x0][0x23c], -R121.reuse ;  /* 0x00008f00cfa17a23 */ /* 0x100fe40000010879 */
[----:B------:R-:W-:Y:S01]  /*d680*/  FFMA.FTZ R162, R251, c[0x0][0x23c], -R121 ;  /* 0x00008f00fba27a23 */ /* 0x000fe20000010879 */
[----:B------:R-:W-:Y:S08]  /*d690*/  MUFU.EX2 R154, R154 ;  /* 0x0000009a009a7308 */ /* 0x000ff00000000800 */
[----:B------:R-:W4:Y:S08]  /*d6a0*/  MUFU.EX2 R153, R153 ;  /* 0x0000009900997308 */ /* 0x000f300000000800 */
        /* <DEDUP_REMOVED lines=230> */
[----:B------:R-:W-:Y:S01]  /*e510*/  HMMA.16816.F32.BF16 R24, R48, R40, R24 ;  /* 0x000000283018723c */ /* 0x000fe20000041818 */
[----:B---3--:R-:W-:-:S07]  /*e520*/  FFMA.FTZ R129, R189, R171, R129 ;  /* 0x000000abbd817223 */ /* 0x008fce0000010081 */
[C---:B------:R-:W-:Y:S01]  /*e530*/  HMMA.16816.F32.BF16 R4, R48.reuse, R42, R4 ;  /* 0x0000002a3004723c */ /* 0x040fe20000041804 */
[----:B------:R-:W3:Y:S07]  /*e540*/  LDSM.16.MT88.4 R40, [R228+0xf800] ;  /* 0x00f80000e428783b */ /* 0x000eee0000004200 */
        /* <DEDUP_REMOVED lines=9> */
[----:B------:R-:W-:Y:S01]  /*e5e0*/  F2FP.BF16.PACK_AB R51, R87, R122 ;  /* 0x0000007a5733723e */ /* 0x000fe200000010ff */
[----:B------:R-:W-:Y:S02]  /*e5f0*/  FADD.FTZ R129, R127, R129 ;  /* 0x000000817f817221 */ /* 0x000fe40000010000 */
[----:B------:R-:W-:-:S04]  /*e600*/  FFMA.FTZ R119, R252, R169, R119 ;  /* 0x000000a9fc777223 */ /* 0x000fc80000010077 */
[----:B--2---:R-:W-:Y:S01]  /*e610*/  HMMA.16816.F32.BF16 R12, R48, R36, R12 ;  /* 0x00000024300c723c */ /* 0x004fe2000004180c */
[----:B------:R-:W-:-:S07]  /*e620*/  FADD.FTZ R129, R125, R129 ;  /* 0x000000817d817221 */ /* 0x000fce0000010000 */
[----:B------:R-:W-:Y:S01]  /*e630*/  HMMA.16816.F32.BF16 R16, R48, R38, R16 ;  /* 0x000000263010723c */ /* 0x000fe20000041810 */
[----:B------:R-:W2:Y:S01]  /*e640*/  LDSM.16.MT88.4 R36, [R230+0x10000] ;  /* 0x01000000e624783b */ /* 0x000ea20000004200 */
        /* <DEDUP_REMOVED lines=8> */
[--C-:B------:R-:W-:Y:S02]  /*e6d0*/  FFMA.FTZ R97, R97, c[0x0][0x23c], -R121.reuse ;  /* 0x00008f0061617a23 */ /* 0x100fe40000010879 */
[--C-:B------:R-:W-:Y:S02]  /*e6e0*/  FFMA.FTZ R114, R114, c[0x0][0x23c], -R121.reuse ;  /* 0x00008f0072727a23 */ /* 0x100fe40000010879 */
[----:B------:R-:W-:-:S02]  /*e6f0*/  FFMA.FTZ R99, R99, c[0x0][0x23c], -R121 ;  /* 0x00008f0063637a23 */ /* 0x000fc40000010879 */
[----:B------:R-:W-:Y:S02]  /*e700*/  FADD.FTZ R123, R0, R123 ;  /* 0x0000007b007b7221 */ /* 0x000fe40000010000 */
[----:B------:R-:W-:Y:S02]  /*e710*/  FADD.FTZ R115, R2, R115 ;  /* 0x0000007302737221 */ /* 0x000fe40000010000 */
[----:B------:R-:W-:Y:S01]  /*e720*/  FADD.FTZ R123, R160, R123 ;  /* 0x0000007ba07b7221 */ /* 0x000fe20000010000 */
[----:B------:R-:W-:Y:S01]  /*e730*/  MUFU.EX2 R88, R88 ;  /* 0x0000005800587308 */ /* 0x000fe20000000800 */
[----:B------:R-:W-:Y:S02]  /*e740*/  FADD.FTZ R132, R132, R115 ;  /* 0x0000007384847221 */ /* 0x000fe40000010000 */
[----:B------:R-:W-:-:S05]  /*e750*/  FADD.FTZ R156, R156, R123 ;  /* 0x0000007b9c9c7221 */ /* 0x000fca0000010000 */
        /* <DEDUP_REMOVED lines=12> */
[C---:B---3--:R-:W-:Y:S01]  /*e820*/  HMMA.16816.F32.BF16 R24, R48.reuse, R40, R24 ;  /* 0x000000283018723c */ /* 0x048fe20000041818 */
[----:B------:R-:W-:Y:S02]  /*e830*/  FADD.FTZ R137, R136, R137 ;  /* 0x0000008988897221 */ /* 0x000fe40000010000 */
[----:B------:R-:W-:Y:S02]  /*e840*/  FADD.FTZ R140, R140, R134 ;  /* 0x000000868c8c7221 */ /* 0x000fe40000010000 */
[----:B------:R-:W-:Y:S01]  /*e850*/  FADD.FTZ R138, R138, R137 ;  /* 0x000000898a8a7221 */ /* 0x000fe20000010000 */
[----:B------:R-:W-:Y:S02]  /*e860*/  LDSM.16.MT88.4 R132, [R228+0x11800] ;  /* 0x01180000e484783b */ /* 0x000fe40000004200 */
[----:B------:R-:W-:Y:S02]  /*e870*/  HMMA.16816.F32.BF16 R4, R48, R42, R4 ;  /* 0x0000002a3004723c */ /* 0x000fe40000041804 */
[----:B------:R-:W3:Y:S01]  /*e880*/  LDSM.16.MT88.4 R40, [R228+0x10000] ;  /* 0x01000000e428783b */ /* 0x000ee20000004200 */
[----:B------:R-:W-:-:S05]  /*e890*/  FADD.FTZ R140, R141, R140 ;  /* 0x0000008c8d8c7221 */ /* 0x000fca0000010000 */
[----:B-1----:R-:W-:Y:S01]  /*e8a0*/  HMMA.16816.F32.BF16 R32, R48, R28, R32 ;  /* 0x0000001c3020723c */ /* 0x002fe20000041820 */
[----:B------:R-:W-:-:S07]  /*e8b0*/  FADD.FTZ R138, R139, R138 ;  /* 0x0000008a8b8a7221 */ /* 0x000fce0000010000 */
        /* <DEDUP_REMOVED lines=10> */
[----:B------:R-:W-:-:S04]  /*e960*/  FADD.FTZ R138, R145, R138 ;  /* 0x0000008a918a7221 */ /* 0x000fc80000010000 */
[----:B--2---:R-:W-:Y:S01]  /*e970*/  HMMA.16816.F32.BF16 R12, R48, R36, R12 ;  /* 0x00000024300c723c */ /* 0x004fe2000004180c */
[----:B------:R-:W-:-:S07]  /*e980*/  FADD.FTZ R142, R143, R142 ;  /* 0x0000008e8f8e7221 */ /* 0x000fce0000010000 */
[----:B------:R-:W-:Y:S01]  /*e990*/  HMMA.16816.F32.BF16 R16, R48, R38, R16 ;  /* 0x000000263010723c */ /* 0x000fe20000041810 */
[----:B------:R-:W2:Y:S01]  /*e9a0*/  LDSM.16.MT88.4 R36, [R230+0x10800] ;  /* 0x01080000e624783b */ /* 0x000ea20000004200 */
[----:B------:R-:W-:Y:S02]  /*e9b0*/  FADD.FTZ R144, R144, R138 ;  /* 0x0000008a90907221 */ /* 0x000fe40000010000 */
[----:B------:R-:W-:Y:S01]  /*e9c0*/  FADD.FTZ R142, R148, R142 ;  /* 0x0000008e948e7221 */ /* 0x000fe20000010000 */
[----:B------:R-:W-:Y:S01]  /*e9d0*/  LDSM.16.MT88.4 R136, [R227+0x11800] ;  /* 0x01180000e388783b */ /* 0x000fe20000004200 */
[----:B------:R-:W-:Y:S02]  /*e9e0*/  FADD.FTZ R144, R146, R144 ;  /* 0x0000009092907221 */ /* 0x000fe40000010000 */
[--C-:B------:R-:W-:Y:S02]  /*e9f0*/  FFMA.FTZ R108, R108, c[0x0][0x23c], -R131.reuse ;  /* 0x00008f006c6c7a23 */ /* 0x100fe40000010883 */
[----:B------:R-:W-:-:S02]  /*ea00*/  FFMA.FTZ R109, R109, c[0x0][0x23c], -R131 ;  /* 0x00008f006d6d7a23 */ /* 0x000fc40000010883 */
[--C-:B------:R-:W-:Y:S02]  /*ea10*/  FFMA.FTZ R104, R104, c[0x0][0x23c], -R131.reuse ;  /* 0x00008f0068687a23 */ /* 0x100fe40000010883 */
[----:B------:R-:W-:Y:S02]  /*ea20*/  FFMA.FTZ R105, R105, c[0x0][0x23c], -R131 ;  /* 0x00008f0069697a23 */ /* 0x000fe40000010883 */
[--C-:B------:R-:W-:Y:S02]  /*ea30*/  FFMA.FTZ R110, R110, c[0x0][0x23c], -R121.reuse ;  /* 0x00008f006e6e7a23 */ /* 0x100fe40000010879 */
[--C-:B------:R-:W-:Y:S02]  /*ea40*/  FFMA.FTZ R0, R106, c[0x0][0x23c], -R121.reuse ;  /* 0x00008f006a007a23 */ /* 0x100fe40000010879 */
[----:B------:R-:W-:Y:S02]  /*ea50*/  FFMA.FTZ R90, R90, c[0x0][0x23c], -R121 ;  /* 0x00008f005a5a7a23 */ /* 0x000fe40000010879 */
[----:B------:R-:W-:-:S02]  /*ea60*/  FADD.FTZ R149, R149, R142 ;  /* 0x0000008e95957221 */ /* 0x000fc40000010000 */
[----:B------:R-:W-:Y:S02]  /*ea70*/  FFMA.FTZ R111, R111, c[0x0][0x23c], -R121 ;  /* 0x00008f006f6f7a23 */ /* 0x000fe40000010879 */
        /* <DEDUP_REMOVED lines=17> */
[----:B---3--:R-:W-:Y:S01]  /*eb90*/  HMMA.16816.F32.BF16 R24, R48, R40, R24 ;  /* 0x000000283018723c */ /* 0x008fe20000041818 */
[----:B------:R-:W-:Y:S02]  /*eba0*/  FADD.FTZ R159, R161, R159 ;  /* 0x0000009fa19f7221 */ /* 0x000fe40000010000 */
[----:B------:R-:W-:-:S05]  /*ebb0*/  FADD.FTZ R157, R181, R157 ;  /* 0x0000009db59d7221 */ /* 0x000fca0000010000 */
[C---:B------:R-:W-:Y:S01]  /*ebc0*/  HMMA.16816.F32.BF16 R4, R48.reuse, R42, R4 ;  /* 0x0000002a3004723c */ /* 0x040fe20000041804 */
[----:B------:R-:W-:Y:S01]  /*ebd0*/  FADD.FTZ R162, R162, R159 ;  /* 0x0000009fa2a27221 */ /* 0x000fe20000010000 */
[----:B------:R-:W3:Y:S06]  /*ebe0*/  LDSM.16.MT88.4 R40, [R227+0x10800] ;  /* 0x01080000e328783b */ /* 0x000eec0000004200 */
[----:B-1----:R-:W-:Y:S01]  /*ebf0*/  HMMA.16816.F32.BF16 R32, R48, R28, R32 ;  /* 0x0000001c3020723c */ /* 0x002fe20000041820 */
[----:B------:R-:W-:-:S07]  /*ec00*/  FADD.FTZ R163, R163, R157 ;  /* 0x0000009da3a37221 */ /* 0x000fce0000010000 */
[C---:B------:R-:W-:Y:S08]  /*ec10*/  HMMA.16816.F32.BF16 R20, R48.reuse, R30, R20 ;  /* 0x0000001e3014723c */ /* 0x040ff00000041814 */
[C---:B------:R-:W-:Y:S08]  /*ec20*/  HMMA.16816.F32.BF16 R44, R48.reuse, R52, R44 ;  /* 0x00000034302c723c */ /* 0x040ff0000004182c */
[----:B------:R-:W-:Y:S01]  /*ec30*/  HMMA.16816.F32.BF16 R8, R48, R54, R8 ;  /* 0x000000363008723c */ /* 0x000fe20000041808 */
[----:B------:R-:W-:Y:S01]  /*ec40*/  FADD.FTZ R162, R179, R162 ;  /* 0x000000a2b3a27221 */ /* 0x000fe20000010000 */
[----:B------:R-:W-:Y:S01]  /*ec50*/  LDSM.16.MT88.4 R28, [R228+0x10800] ;  /* 0x01080000e41c783b */ /* 0x000fe20000004200 */
[----:B------:R-:W-:-:S02]  /*ec60*/  FFMA.FTZ R92, R92, c[0x0][0x23c], -R121 ;  /* 0x00008f005c5c7a23 */ /* 0x000fc40000010879 */
[----:B------:R-:W-:Y:S01]  /*ec70*/  FFMA.FTZ R94, R94, c[0x0][0x23c], -R121 ;  /* 0x00008f005e5e7a23 */ /* 0x000fe20000010879 */
[----:B------:R-:W-:Y:S01]  /*ec80*/  LDSM.16.MT88.4 R156, [R230+0x11800] ;  /* 0x01180000e69c783b */ /* 0x000fe20000004200 */
[----:B----4-:R-:W-:Y:S02]  /*ec90*/  F2FP.BF16.PACK_AB R48, R109, R108 ;  /* 0x0000006c6d30723e */ /* 0x010fe400000010ff */
        /* <DEDUP_REMOVED lines=25> */
[----:B---3--:R-:W-:Y:S01]  /*ee30*/  HMMA.16816.F32.BF16 R32, R48, R40, R32 ;  /* 0x000000283020723c */ /* 0x008fe20000041820 */
[----:B------:R-:W-:-:S02]  /*ee40*/  FADD.FTZ R175, R66, R175 ;  /* 0x000000af42af7221 */ /* 0x000fc40000010000 */
[----:B------:R-:W-:Y:S02]  /*ee50*/  FADD.FTZ R68, R68, R176 ;  /* 0x000000b044447221 */ /* 0x000fe40000010000 */
[----:B------:R-:W-:-:S03]  /*ee60*/  FADD.FTZ R174, R174, R175 ;  /* 0x000000afaeae7221 */ /* 0x000fc60000010000 */
[----:B------:R-:W-:Y:S01]  /*ee70*/  HMMA.16816.F32.BF16 R20, R48, R42, R20 ;  /* 0x0000002a3014723c */ /* 0x000fe20000041814 */
[----:B------:R-:W2:Y:S01]  /*ee80*/  LDSM.16.MT88.4 R40, [R228+0x11000] ;  /* 0x01100000e428783b */ /* 0x000ea20000004200 */
[----:B------:R-:W-:-:S06]  /*ee90*/  FADD.FTZ R68, R57, R68 ;  /* 0x0000004439447221 */ /* 0x000fcc0000010000 */
[----:B-1----:R-:W-:Y:S01]  /*eea0*/  HMMA.16816.F32.BF16 R44, R48, R36, R44 ;  /* 0x00000024302c723c */ /* 0x002fe2000004182c */
[----:B------:R-:W-:-:S07]  /*eeb0*/  FADD.FTZ R174, R70, R174 ;  /* 0x000000ae46ae7221 */ /* 0x000fce0000010000 */
[----:B------:R-:W-:Y:S01]  /*eec0*/  HMMA.16816.F32.BF16 R8, R48, R38, R8 ;  /* 0x000000263008723c */ /* 0x000fe20000041808 */
[----:B------:R-:W1:Y:S01]  /*eed0*/  LDSM.16.MT88.4 R36, [R227+0x11000] ;  /* 0x01100000e324783b */ /* 0x000e620000004200 */
[----:B------:R-:W-:-:S06]  /*eee0*/  FADD.FTZ R72, R72, R68 ;  /* 0x0000004448487221 */ /* 0x000fcc0000010000 */
[----:B------:R-:W-:Y:S01]  /*eef0*/  HMMA.16816.F32.BF16 R24, R48, R28, R24 ;  /* 0x0000001c3018723c */ /* 0x000fe20000041818 */
[--C-:B------:R-:W-:Y:S02]  /*ef00*/  FFMA.FTZ R53, R91, c[0x0][0x23c], -R131.reuse ;  /* 0x00008f005b357a23 */ /* 0x100fe40000010883 */
[----:B------:R-:W-:-:S05]  /*ef10*/  FFMA.FTZ R55, R93, c[0x0][0x23c], -R131 ;  /* 0x00008f005d377a23 */ /* 0x000fca0000010883 */
[----:B------:R-:W-:Y:S01]  /*ef20*/  HMMA.16816.F32.BF16 R4, R48, R30, R4 ;  /* 0x0000001e3004723c */ /* 0x000fe20000041804 */
[----:B------:R-:W3:Y:S01]  /*ef30*/  LDSM.16.MT88.4 R28, [R230+0x11000] ;  /* 0x01100000e61c783b */ /* 0x000ee20000004200 */
[----:B------:R-:W-:Y:S02]  /*ef40*/  FADD.FTZ R59, R59, R174 ;  /* 0x000000ae3b3b7221 */ /* 0x000fe40000010000 */
[--C-:B------:R-:W-:Y:S02]  /*ef50*/  FFMA.FTZ R52, R100, c[0x0][0x23c], -R131.reuse ;  /* 0x00008f0064347a23 */ /* 0x100fe40000010883 */
[----:B------:R-:W-:Y:S02]  /*ef60*/  FFMA.FTZ R54, R116, c[0x0][0x23c], -R131 ;  /* 0x00008f0074367a23 */ /* 0x000fe40000010883 */
[--C-:B------:R-:W-:Y:S02]  /*ef70*/  FFMA.FTZ R91, R102, c[0x0][0x23c], -R121.reuse ;  /* 0x00008f00665b7a23 */ /* 0x100fe40000010879 */
[----:B------:R-:W-:-:S02]  /*ef80*/  FFMA.FTZ R93, R118, c[0x0][0x23c], -R121 ;  /* 0x00008f00765d7a23 */ /* 0x000fc40000010879 */
        /* <DEDUP_REMOVED lines=31> */
[----:B------:R-:W-:Y:S02]  /*f180*/  FFMA.FTZ R252, R113, c[0x0][0x23c], -R121 ;  /* 0x00008f0071fc7a23 */ /* 0x000fe40000010879 */
[----:B------:R-:W-:Y:S01]  /*f190*/  FFMA.FTZ R40, R107, c[0x0][0x23c], -R131 ;  /* 0x00008f006b287a23 */ /* 0x000fe20000010883 */
[----:B------:R-:W-:Y:S01]  /*f1a0*/  HMMA.16816.F32.BF16 R32, R48, R36, R32 ;  /* 0x000000243020723c */ /* 0x000fe20000041820 */
[----:B------:R-:W-:-:S02]  /*f1b0*/  FFMA.FTZ R41, R95, c[0x0][0x23c], -R121 ;  /* 0x00008f005f297a23 */ /* 0x000fc40000010879 */
[----:B------:R-:W-:-:S04]  /*f1c0*/  FADD.FTZ R170, R75, R170 ;  /* 0x000000aa4baa7221 */ /* 0x000fc80000010000 */
[--C-:B------:R-:W-:Y:S02]  /*f1d0*/  FFMA.FTZ R36, R103, c[0x0][0x23c], -R121.reuse ;  /* 0x00008f0067247a23 */ /* 0x100fe40000010879 */
[----:B------:R-:W-:Y:S02]  /*f1e0*/  FFMA.FTZ R37, R82, c[0x0][0x23c], -R121 ;  /* 0x00008f0052257a23 */ /* 0x000fe40000010879 */
[----:B------:R-:W-:Y:S01]  /*f1f0*/  FADD.FTZ R77, R77, R73 ;  /* 0x000000494d4d7221 */ /* 0x000fe20000010000 */
[----:B---3--:R-:W-:Y:S01]  /*f200*/  HMMA.16816.F32.BF16 R12, R48, R28, R12 ;  /* 0x0000001c300c723c */ /* 0x008fe2000004180c */
[----:B------:R-:W-:Y:S01]  /*f210*/  FADD.FTZ R130, R130, R170 ;  /* 0x000000aa82827221 */ /* 0x000fe20000010000 */
[----:B------:R-:W-:Y:S01]  /*f220*/  MUFU.EX2 R3, R3 ;  /* 0x0000000300037308 */ /* 0x000fe20000000800 */
[----:B------:R-:W-:-:S05]  /*f230*/  FADD.FTZ R77, R124, R77 ;  /* 0x0000004d7c4d7221 */ /* 0x000fca0000010000 */
[----:B------:R-:W-:Y:S01]  /*f240*/  HMMA.16816.F32.BF16 R16, R48, R30, R16 ;  /* 0x0000001e3010723c */ /* 0x000fe20000041810 */
[----:B------:R-:W1:Y:S01]  /*f250*/  LDSM.16.MT88.4 R28, [R226+0x11000] ;  /* 0x01100000e21c783b */ /* 0x000e620000004200 */
[----:B------:R-:W2:Y:S01]  /*f260*/  MUFU.EX2 R56, R56 ;  /* 0x0000003800387308 */ /* 0x000ea20000000800 */
[----:B------:R-:W-:Y:S02]  /*f270*/  FADD.FTZ R130, R79, R130 ;  /* 0x000000824f827221 */ /* 0x000fe40000010000 */
[----:B------:R-:W-:-:S05]  /*f280*/  FADD.FTZ R81, R81, R77 ;  /* 0x0000004d51517221 */ /* 0x000fca0000010000 */
        /* <DEDUP_REMOVED lines=9> */
[----:B------:R-:W-:Y:S01]  /*f320*/  FADD.FTZ R86, R86, R81 ;  /* 0x0000005156567221 */ /* 0x000fe20000010000 */
[----:B--2---:R-:W-:Y:S01]  /*f330*/  F2FP.BF16.PACK_AB R144, R56, R3 ;  /* 0x000000033890723e */ /* 0x004fe200000010ff */
[----:B------:R-:W-:Y:S01]  /*f340*/  FADD.FTZ R83, R122, R83 ;  /* 0x000000537a537221 */ /* 0x000fe20000010000 */
[----:B---3--:R-:W-:Y:S01]  /*f350*/  F2FP.BF16.PACK_AB R145, R36, R41 ;  /* 0x000000292491723e */ /* 0x008fe200000010ff */
[----:B------:R-:W-:Y:S01]  /*f360*/  FADD.FTZ R86, R88, R86 ;  /* 0x0000005658567221 */ /* 0x000fe20000010000 */
[----:B------:R-:W-:Y:S01]  /*f370*/  F2FP.BF16.PACK_AB R146, R40, R58 ;  /* 0x0000003a2892723e */ /* 0x000fe200000010ff */
[----:B------:R-:W-:Y:S01]  /*f380*/  FADD.FTZ R87, R87, R83 ;  /* 0x0000005357577221 */ /* 0x000fe20000010000 */
[----:B----4-:R-:W-:Y:S01]  /*f390*/  F2FP.BF16.PACK_AB R147, R252, R37 ;  /* 0x00000025fc93723e */ /* 0x010fe200000010ff */
[----:B------:R-:W-:-:S02]  /*f3a0*/  FADD.FTZ R96, R96, R86 ;  /* 0x0000005660607221 */ /* 0x000fc40000010000 */
[----:B------:R-:W-:Y:S02]  /*f3b0*/  FADD.FTZ R87, R89, R87 ;  /* 0x0000005759577221 */ /* 0x000fe40000010000 */
[----:B------:R-:W-:Y:S02]  /*f3c0*/  FADD.FTZ R96, R112, R96 ;  /* 0x0000006070607221 */ /* 0x000fe40000010000 */
[----:B------:R-:W-:Y:S01]  /*f3d0*/  HMMA.16816.F32.BF16 R160, R144, R156, R12 ;  /* 0x0000009c90a0723c */ /* 0x000fe2000004180c */
[----:B------:R-:W2:Y:S01]  /*f3e0*/  LDSM.16.MT88.4 R12, [R226+0x11800] ;  /* 0x01180000e20c783b */ /* 0x000ea20000004200 */
        /* <DEDUP_REMOVED lines=10> */
[----:B------:R-:W-:Y:S01]  /*f490*/  HMMA.16816.F32.BF16 R20, R48, R38, R20 ;  /* 0x000000263014723c */ /* 0x000fe20000041814 */
[----:B------:R-:W-:-:S07]  /*f4a0*/  FADD.FTZ R105, R105, R109 ;  /* 0x0000006d69697221 */ /* 0x000fce0000010000 */
[----:B-1----:R-:W-:Y:S01]  /*f4b0*/  HMMA.16816.F32.BF16 R44, R48, R28, R44 ;  /* 0x0000001c302c723c */ /* 0x002fe2000004182c */
        /* <DEDUP_REMOVED lines=11> */
[----:B------:R-:W-:-:S05]  /*f570*/  FADD.FTZ R55, R3, R55 ;  /* 0x0000003703377221 */ /* 0x000fca0000010000 */
[----:B------:R-:W-:Y:S01]  /*f580*/  HMMA.16816.F32.BF16 R148, R144, R136, R32 ;  /* 0x000000889094723c */ /* 0x000fe20000041820 */
[----:B------:R-:W-:Y:S02]  /*f590*/  FADD.FTZ R94, R94, R92 ;  /* 0x0000005c5e5e7221 */ /* 0x000fe40000010000 */
[----:B------:R-:W-:-:S05]  /*f5a0*/  FADD.FTZ R55, R56, R55 ;  /* 0x0000003738377221 */ /* 0x000fca0000010000 */
[----:B------:R-:W-:Y:S01]  /*f5b0*/  HMMA.16816.F32.BF16 R156, R144, R158, R16 ;  /* 0x0000009e909c723c */ /* 0x000fe20000041810 */
[----:B------:R-:W-:-:S07]  /*f5c0*/  FADD.FTZ R94, R41, R94 ;  /* 0x0000005e295e7221 */ /* 0x000fce0000010000 */
[C---:B------:R-:W-:Y:S08]  /*f5d0*/  HMMA.16816.F32.BF16 R132, R144.reuse, R134, R4 ;  /* 0x000000869084723c */ /* 0x040ff00000041804 */
[C---:B------:R-:W-:Y:S08]  /*f5e0*/  HMMA.16816.F32.BF16 R136, R144.reuse, R138, R20 ;  /* 0x0000008a9088723c */ /* 0x040ff00000041814 */
[C---:B--2---:R-:W-:Y:S08]  /*f5f0*/  HMMA.16816.F32.BF16 R140, R144.reuse, R12, R44 ;  /* 0x0000000c908c723c */ /* 0x044ff0000004182c */
[----:B------:R-:W-:Y:S01]  /*f600*/  HMMA.16816.F32.BF16 R144, R144, R14, R8 ;  /* 0x0000000e9090723c */ /* 0x000fe20000041808 */
[----:B------:R-:W-:-:S02]  /*f610*/  FADD.FTZ R55, R58, R55 ;  /* 0x000000373a377221 */ /* 0x000fc40000010000 */
[----:B------:R-:W-:Y:S02]  /*f620*/  FADD.FTZ R94, R36, R94 ;  /* 0x0000005e245e7221 */ /* 0x000fe40000010000 */
[----:B------:R-:W-:Y:S02]  /*f630*/  FADD.FTZ R2, R40, R55 ;  /* 0x0000003728027221 */ /* 0x000fe40000010000 */
[----:B------:R-:W-:Y:S01]  /*f640*/  FADD.FTZ R94, R37, R94 ;  /* 0x0000005e255e7221 */ /* 0x000fe20000010000 */
[----:B------:R-:W-:Y:S02]  /*f650*/  MOV R0, R164 ;  /* 0x000000a400007202 */ /* 0x000fe40000000f00 */
[----:B------:R1:W-:Y:S01]  /*f660*/  STL [R1], R2 ;  /* 0x0000000201007387 */ /* 0x0003e20000100800 */
[----:B------:R-:W-:Y:S01]  /*f670*/  FADD.FTZ R252, R252, R94 ;  /* 0x0000005efcfc7221 */ /* 0x000fe20000010000 */
[----:B-1----:R-:W-:-:S07]  /*f680*/  MOV R2, R165 ;  /* 0x000000a500027202 */ /* 0x002fce0000000f00 */
.L_x_3481:
[----:B------:R-:W-:Y:S05]  /*f690*/  @!P4 BRA `(.L_x_3487) ;  /* 0x00004fc00000c947 */ /* 0x000fea0003800000 */
[----:B------:R-:W-:Y:S01]  /*f6a0*/  ULDC UR8, c[0x0][0x1a0] ;  /* 0x0000680000087ab9 */ /* 0x000fe20000000800 */
[----:B------:R-:W-:Y:S01]  /*f6b0*/  IMAD.MOV.U32 R3, RZ, RZ, R0 ;  /* 0x000000ffff037224 */ /* 0x000fe200078e0000 */
[----:B------:R-:W-:Y:S01]  /*f6c0*/  ULEA UR5, -UR8, URZ, 0x8 ;  /* 0x0000003f08057291 */ /* 0x000fe2000f8e413f */
[----:B------:R-:W-:Y:S01]  /*f6d0*/  IMAD.MOV.U32 R164, RZ, RZ, R2 ;  /* 0x000000ffffa47224 */ /* 0x000fe200078e0002 */
[----:B------:R-:W-:-:S02]  /*f6e0*/  UMOV UR10, 0x5 ;  /* 0x00000005000a7882 */ /* 0x000fc40000000000 */
[----:B------:R-:W-:Y:S02]  /*f6f0*/  USHF.R.S32.HI UR4, URZ, 0x1f, UR5 ;  /* 0x0000001f3f047899 */ /* 0x000fe40008011405 */
[----:B------:R-:W-:Y:S01]  /*f700*/  ULDC UR9, c[0x0][0x1a4] ;  /* 0x0000690000097ab9 */ /* 0x000fe20000000800 */
[----:B------:R-:W-:Y:S01]  /*f710*/  MOV R251, UR5 ;  /* 0x0000000500fb7c02 */ /* 0x000fe20008000f00 */
[----:B------:R-:W-:Y:S02]  /*f720*/  USHF.L.U64.HI UR9, UR8, UR10, UR9 ;  /* 0x0000000a08097299 */ /* 0x000fe40008010209 */
[----:B------:R-:W-:Y:S01]  /*f730*/  MOV R250, UR4 ;  /* 0x0000000400fa7c02 */ /* 0x000fe20008000f00 */
[----:B------:R-:W-:Y:S02]  /*f740*/  USHF.L.U32 UR8, UR8, 0x5, URZ ;  /* 0x0000000508087899 */ /* 0x000fe4000800063f */
[----:B------:R-:W-:Y:S02]  /*f750*/  ULDC UR4, c[0x0][0x19c] ;  /* 0x0000670000047ab9 */ /* 0x000fe40000000800 */
.L_x_3491:
[----:B------:R-:W-:Y:S01]  /*f760*/  IADD3 R242, R242, -0x1, RZ ;  /* 0xfffffffff2f27810 */ /* 0x000fe20007ffe0ff */
[----:B------:R-:W-:Y:S04]  /*f770*/  DEPBAR.LE SB0, 0x0 ;  /* 0x000080000000791a */ /* 0x000fe80000000000 */
[----:B------:R-:W-:Y:S01]  /*f780*/  BAR.SYNC.DEFER_BLOCKING 0x0 ;  /* 0x0000000000007b1d */ /* 0x000fe20000010000 */
[----:B------:R-:W-:Y:S01]  /*f790*/  MOV R2, R250 ;  /* 0x000000fa00027202 */ /* 0x000fe20000000f00 */
[----:B------:R-:W-:Y:S04]  /*f7a0*/  IMAD.MOV.U32 R6, RZ, RZ, R251 ;  /* 0x000000ffff067224 */ /* 0x000fe800078e00fb */
[----:B------:R-:W-:-:S05]  /*f7b0*/  @!P0 BRA `(.L_x_3488) ;  /* 0x000003b000008947 */ /* 0x000fca0003800000 */
        /* <DEDUP_REMOVED lines=59> */
.L_x_3488:
[C---:B------:R-:W-:Y:S04]  /*fb70*/  LEA R240, P1, R6.reuse, R240, 0x1 ;  /* 0x000000f006f07211 */ /* 0x040fe800078208ff */
[----:B------:R-:W-:Y:S02]  /*fb80*/  LEA.HI.X R239, R6, R239, R2, 0x1, P1 ;  /* 0x000000ef06ef7211 */ /* 0x000fe400008f0c02 */
        /* <DEDUP_REMOVED lines=40> */
[----:B---3--:R-:W-:Y:S03]  /*fe10*/  IADD3 R8, P1, R10, UR8, RZ ;  /* 0x000000080a087c10 */ /* 0x008fe6000ff3e0ff */
        /* <DEDUP_REMOVED lines=11> */
[----:B---3--:R-:W2:Y:S05]  /*fed0*/  LDSM.16.M88.4 R8, [R235+0x2000] ;  /* 0x00200000eb08783b */ /* 0x008eaa0000000200 */
[----:B-----5:R-:W1:Y:S05]  /*fee0*/  LDSM.16.M88.4 R16, [R235+0x2800] ;  /* 0x00280000eb10783b */ /* 0x020e6a0000000200 */
[----:B------:R-:W3:Y:S05]  /*fef0*/  LDSM.16.M88.4 R24, [R235+0x3000] ;  /* 0x00300000eb18783b */ /* 0x000eea0000000200 */
[----:B------:R-:W0:Y:S05]  /*ff00*/  LDGDEPBAR ;  /* 0x00000000000079af */ /* 0x000e2a0000000000 */
[----:B------:R-:W4:Y:S05]  /*ff10*/  LDSM.16.M88.4 R32, [R235+0x3800] ;  /* 0x00380000eb20783b */ /* 0x000f2a0000000200 */
[----:B------:R-:W5:Y:S05]  /*ff20*/  LDSM.16.M88.4 R40, [R235+0x4000] ;  /* 0x00400000eb28783b */ /* 0x000f6a0000000200 */
[----:B------:R-:W3:Y:S05]  /*ff30*/  LDSM.16.M88.4 R48, [R235+0x4800] ;  /* 0x00480000eb30783b */ /* 0x000eea0000000200 */
[----:B------:R-:W4:Y:S01]  /*ff40*/  LDSM.16.M88.4 R56, [R235+0x5000] ;  /* 0x00500000eb38783b */ /* 0x000f220000000200 */
[C---:B--2---:R-:W-:Y:S04]  /*ff50*/  HMMA.16816.F32.BF16 R4, R128.reuse, R8, RZ ;  /* 0x000000088004723c */ /* 0x044fe800000418ff */
[----:B------:R-:W2:Y:S05]  /*ff60*/  LDSM.16.M88.4 R64, [R235+0x5800] ;  /* 0x00580000eb40783b */ /* 0x000eaa0000000200 */
[----:B------:R-:W2:Y:S01]  /*ff70*/  LDSM.16.M88.4 R72, [R235+0x6000] ;  /* 0x00600000eb48783b */ /* 0x000ea20000000200 */
[C---:B------:R-:W-:Y:S04]  /*ff80*/  HMMA.16816.F32.BF16 R8, R128.reuse, R10, RZ ;  /* 0x0000000a8008723c */ /* 0x040fe800000418ff */
[----:B------:R-:W2:Y:S04]  /*ff90*/  LDSM.16.M88.4 R80, [R235+0x6800] ;  /* 0x00680000eb50783b */ /* 0x000ea80000000200 */
[C---:B-1----:R-:W-:Y:S01]  /*ffa0*/  HMMA.16816.F32.BF16 R12, R128.reuse, R16, RZ ;  /* 0x00000010800c723c */ /* 0x042fe200000418ff */
[----:B------:R-:W1:Y:S05]  /*ffb0*/  LDSM.16.M88.4 R88, [R235+0x7000] ;  /* 0x00700000eb58783b */ /* 0x000e6a0000000200 */
[----:B------:R-:W1:Y:S02]  /*ffc0*/  LDSM.16.M88.4 R96, [R235+0x7800] ;  /* 0x00780000eb60783b */ /* 0x000e640000000200 */
[C---:B------:R-:W-:Y:S03]  /*ffd0*/  HMMA.16816.F32.BF16 R16, R128.reuse, R18, RZ ;  /* 0x000000128010723c */ /* 0x040fe600000418ff */
[----:B------:R-:W1:Y:S05]  /*ffe0*/  LDSM.16.M88.4 R104, [R235+0x8000] ;  /* 0x00800000eb68783b */ /* 0x000e6a0000000200 */
[C---:B---3--:R-:W-:Y:S01]  /*fff0*/  HMMA.16816.F32.BF16 R20, R128.reuse, R24, RZ ;  /* 0x000000188014723c */ /* 0x048fe200000418ff */
[----:B------:R-:W3:Y:S05]  /*10000*/  LDSM.16.M88.4 R112, [R235+0x8800] ;  /* 0x00880000eb70783b */ /* 0x000eea0000000200 */
        /* <DEDUP_REMOVED lines=244> */
.L_x_3490:
        /* <DEDUP_REMOVED lines=55> */
.L_x_3489:
[----:B----4-:R-:W-:Y:S01]  /*112c0*/  FMNMX.FTZ R168, R4, R164, !PT ;  /* 0x000000a404a87209 */ /* 0x010fe20007810000 */
[----:B------:R-:W-:Y:S01]  /*112d0*/  LDSM.16.MT88.4 R172, [R228+0xa000] ;  /* 0x00a00000e4ac783b */ /* 0x000fe20000004200 */
[----:B------:R-:W-:Y:S02]  /*112e0*/  FMNMX.FTZ R0, R6, R3, !PT ;  /* 0x0000000306007209 */ /* 0x000fe40007810000 */
[----:B------:R-:W-:Y:S02]  /*112f0*/  FMNMX.FTZ R168, R5, R168, !PT ;  /* 0x000000a805a87209 */ /* 0x000fe40007810000 */
[----:B------:R-:W-:Y:S02]  /*11300*/  FMNMX.FTZ R0, R7, R0, !PT ;  /* 0x0000000007007209 */ /* 0x000fe40007810000 */
[----:B------:R-:W-:Y:S01]  /*11310*/  FMNMX.FTZ R168, R8, R168, !PT ;  /* 0x000000a808a87209 */ /* 0x000fe20007810000 */
[----:B------:R-:W2:Y:S01]  /*11320*/  LDL.LU R195, [R1] ;  /* 0x0000000001c37983 */ /* 0x000ea20000300800 */
        /* <DEDUP_REMOVED lines=144> */
[----:B------:R-:W-:Y:S01]  /*11c30*/  ISETP.GT.AND P1, PT, R242, R238, PT ;  /* 0x000000eef200720c */ /* 0x000fe20003f24270 */
        /* <DEDUP_REMOVED lines=18> */
[--C-:B------:R-:W-:Y:S02]  /*11d60*/  FFMA.FTZ R184, R17, c[0x0][0x23c], -R176.reuse ;  /* 0x00008f0011b87a23 */ /* 0x100fe400000108b0 */
[C---:B------:R-:W-:Y:S02]  /*11d70*/  FMUL.FTZ R17, R164.reuse, R149 ;  /* 0x00000095a4117220 */ /* 0x040fe40000410000 */
[C---:B------:R-:W-:Y:S01]  /*11d80*/  FMUL.FTZ R136, R164.reuse, R136 ;  /* 0x00000088a4887220 */ /* 0x040fe20000410000 */
[----:B------:R-:W-:Y:S01]  /*11d90*/  MUFU.EX2 R182, R182 ;  /* 0x000000b600b67308 */ /* 0x000fe20000000800 */
[C---:B------:R-:W-:Y:S02]  /*11da0*/  FMUL.FTZ R137, R164.reuse, R137 ;  /* 0x00000089a4897220 */ /* 0x040fe40000410000 */
[C---:B------:R-:W-:Y:S02]  /*11db0*/  FMUL.FTZ R140, R164.reuse, R140 ;  /* 0x0000008ca48c7220 */ /* 0x040fe40000410000 */
[----:B------:R-:W-:Y:S02]  /*11dc0*/  FMUL.FTZ R141, R164, R141 ;  /* 0x0000008da48d7220 */ /* 0x000fe40000410000 */
[--C-:B------:R-:W-:Y:S02]  /*11dd0*/  FFMA.FTZ R193, R4, c[0x0][0x23c], -R176.reuse ;  /* 0x00008f0004c17a23 */ /* 0x100fe400000108b0 */
[C---:B------:R-:W-:Y:S01]  /*11de0*/  FMUL.FTZ R4, R164.reuse, R160 ;  /* 0x000000a0a4047220 */ /* 0x040fe20000410000 */
[----:B------:R-:W-:Y:S01]  /*11df0*/  MUFU.EX2 R183, R183 ;  /* 0x000000b700b77308 */ /* 0x000fe20000000800 */
[--C-:B------:R-:W-:Y:S02]  /*11e00*/  FFMA.FTZ R188, R5, c[0x0][0x23c], -R176.reuse ;  /* 0x00008f0005bc7a23 */ /* 0x100fe400000108b0 */
[----:B------:R-:W-:Y:S02]  /*11e10*/  FMUL.FTZ R5, R164, R161 ;  /* 0x000000a1a4057220 */ /* 0x000fe40000410000 */
[--C-:B------:R-:W-:Y:S02]  /*11e20*/  FFMA.FTZ R194, R6, c[0x0][0x23c], -R165.reuse ;  /* 0x00008f0006c27a23 */ /* 0x100fe400000108a5 */
[--C-:B------:R-:W-:Y:S02]  /*11e30*/  FFMA.FTZ R190, R7, c[0x0][0x23c], -R165.reuse ;  /* 0x00008f0007be7a23 */ /* 0x100fe400000108a5 */
[C---:B------:R-:W-:Y:S01]  /*11e40*/  FMUL.FTZ R132, R164.reuse, R132 ;  /* 0x00000084a4847220 */ /* 0x040fe20000410000 */
[----:B------:R-:W-:Y:S01]  /*11e50*/  MUFU.EX2 R193, R193 ;  /* 0x000000c100c17308 */ /* 0x000fe20000000800 */
[----:B------:R-:W-:Y:S02]  /*11e60*/  FMUL.FTZ R133, R164, R133 ;  /* 0x00000085a4857220 */ /* 0x000fe40000410000 */
[--C-:B------:R-:W-:Y:S02]  /*11e70*/  FFMA.FTZ R186, R22, c[0x0][0x23c], -R165.reuse ;  /* 0x00008f0016ba7a23 */ /* 0x100fe400000108a5 */
[--C-:B------:R-:W-:Y:S02]  /*11e80*/  FFMA.FTZ R187, R23, c[0x0][0x23c], -R165.reuse ;  /* 0x00008f0017bb7a23 */ /* 0x100fe400000108a5 */
[--C-:B------:R-:W-:Y:S02]  /*11e90*/  FFMA.FTZ R189, R24, c[0x0][0x23c], -R176.reuse ;  /* 0x00008f0018bd7a23 */ /* 0x100fe400000108b0 */
[--C-:B------:R-:W-:Y:S01]  /*11ea0*/  FFMA.FTZ R118, R118, c[0x0][0x23c], -R165.reuse ;  /* 0x00008f0076767a23 */ /* 0x100fe200000108a5 */
[----:B------:R-:W3:Y:S01]  /*11eb0*/  MUFU.EX2 R188, R188 ;  /* 0x000000bc00bc7308 */ /* 0x000ee20000000800 */
[----:B------:R-:W-:Y:S02]  /*11ec0*/  FFMA.FTZ R122, R122, c[0x0][0x23c], -R165 ;  /* 0x00008f007a7a7a23 */ /* 0x000fe400000108a5 */
[----:B------:R-:W-:Y:S02]  /*11ed0*/  FADD.FTZ R3, -R0, R3 ;  /* 0x0000000300037221 */ /* 0x000fe40000010100 */
[--C-:B------:R-:W-:Y:S02]  /*11ee0*/  FFMA.FTZ R44, R44, c[0x0][0x23c], -R176.reuse ;  /* 0x00008f002c2c7a23 */ /* 0x100fe400000108b0 */
[----:B------:R-:W-:Y:S02]  /*11ef0*/  FMUL.FTZ R3, R3, c[0x0][0x23c] ;  /* 0x00008f0003037a20 */ /* 0x000fe40000410000 */
        /* <DEDUP_REMOVED lines=9> */
[--C-:B------:R-:W-:Y:S01]  /*11f90*/  FFMA.FTZ R52, R52, c[0x0][0x23c], -R176.reuse ;  /* 0x00008f0034347a23 */ /* 0x100fe200000108b0 */
[----:B---3--:R-:W-:Y:S01]  /*11fa0*/  F2FP.BF16.PACK_AB R160, R188, R193 ;  /* 0x000000c1bca0723e */ /* 0x008fe200000010ff */
[--C-:B------:R-:W-:Y:S02]  /*11fb0*/  FFMA.FTZ R53, R53, c[0x0][0x23c], -R176.reuse ;  /* 0x00008f0035357a23 */ /* 0x100fe400000108b0 */
[--C-:B------:R-:W-:Y:S02]  /*11fc0*/  FFMA.FTZ R54, R54, c[0x0][0x23c], -R165.reuse ;  /* 0x00008f0036367a23 */ /* 0x100fe400000108a5 */
[--C-:B------:R-:W-:Y:S01]  /*11fd0*/  FFMA.FTZ R55, R55, c[0x0][0x23c], -R165.reuse ;  /* 0x00008f0037377a23 */ /* 0x100fe200000108a5 */
[----:B------:R-:W3:Y:S01]  /*11fe0*/  MUFU.EX2 R190, R190 ;  /* 0x000000be00be7308 */ /* 0x000ee20000000800 */
[----:B------:R-:W-:Y:S02]  /*11ff0*/  FFMA.FTZ R58, R58, c[0x0][0x23c], -R165 ;  /* 0x00008f003a3a7a23 */ /* 0x000fe400000108a5 */
[----:B------:R-:W-:Y:S02]  /*12000*/  FFMA.FTZ R64, R64, c[0x0][0x23c], -R176 ;  /* 0x00008f0040407a23 */ /* 0x000fe400000108b0 */
[----:B--2---:R-:W-:Y:S04]  /*12010*/  FFMA.FTZ R193, R164, R195, R193 ;  /* 0x000000c3a4c17223 */ /* 0x004fe800000100c1 */
[----:B------:R-:W-:Y:S01]  /*12020*/  FADD.FTZ R193, R188, R193 ;  /* 0x000000c1bcc17221 */ /* 0x000fe20000010000 */
[----:B------:R-:W-:Y:S01]  /*12030*/  MUFU.EX2 R185, R185 ;  /* 0x000000b900b97308 */ /* 0x000fe20000000800 */
[C---:B----4-:R-:W-:Y:S02]  /*12040*/  FMUL.FTZ R10, R3.reuse, R158 ;  /* 0x0000009e030a7220 */ /* 0x050fe40000410000 */
[C---:B------:R-:W-:Y:S02]  /*12050*/  FMUL.FTZ R11, R3.reuse, R159 ;  /* 0x0000009f030b7220 */ /* 0x040fe40000410000 */
[----:B------:R-:W2:Y:S01]  /*12060*/  LDSM.16.MT88.4 R156, [R227+0xa000] ;  /* 0x00a00000e39c783b */ /* 0x000ea20000004200 */
[C---:B------:R-:W-:Y:S04]  /*12070*/  FMUL.FTZ R14, R3.reuse, R154 ;  /* 0x0000009a030e7220 */ /* 0x040fe80000410000 */
[----:B------:R-:W4:Y:S01]  /*12080*/  MUFU.EX2 R177, R177 ;  /* 0x000000b100b17308 */ /* 0x000f220000000800 */
[C---:B------:R-:W-:Y:S02]  /*12090*/  FMUL.FTZ R15, R3.reuse, R155 ;  /* 0x0000009b030f7220 */ /* 0x040fe40000410000 */
[C---:B------:R-:W-:Y:S01]  /*120a0*/  FMUL.FTZ R6, R3.reuse, R162 ;  /* 0x000000a203067220 */ /* 0x040fe20000410000 */
[----:B---3--:R-:W-:Y:S01]  /*120b0*/  F2FP.BF16.PACK_AB R161, R190, R194 ;  /* 0x000000c2bea1723e */ /* 0x008fe200000010ff */
[----:B------:R-:W-:Y:S01]  /*120c0*/  FMUL.FTZ R7, R3, R163 ;  /* 0x000000a303077220 */ /* 0x000fe20000410000 */
[----:B------:R-:W3:Y:S01]  /*120d0*/  LDSM.16.MT88.4 R152, [R226+0xa000] ;  /* 0x00a00000e298783b */ /* 0x000ee20000004200 */
[----:B------:R-:W-:Y:S01]  /*120e0*/  F2FP.BF16.PACK_AB R162, R181, R191 ;  /* 0x000000bfb5a2723e */ /* 0x000fe200000010ff */
[----:B------:R-:W-:Y:S01]  /*120f0*/  FMUL.FTZ R138, R3, R138 ;  /* 0x0000008a038a7220 */ /* 0x000fe20000410000 */
[----:B------:R-:W-:Y:S01]  /*12100*/  F2FP.BF16.PACK_AB R163, R183, R182 ;  /* 0x000000b6b7a3723e */ /* 0x000fe200000010ff */
[----:B------:R-:W-:Y:S01]  /*12110*/  MUFU.EX2 R178, R178 ;  /* 0x000000b200b27308 */ /* 0x000fe20000000800 */
[C---:B------:R-:W-:Y:S02]  /*12120*/  FMUL.FTZ R139, R3.reuse, R139 ;  /* 0x0000008b038b7220 */ /* 0x040fe40000410000 */
[C---:B------:R-:W-:Y:S02]  /*12130*/  FMUL.FTZ R142, R3.reuse, R142 ;  /* 0x0000008e038e7220 */ /* 0x040fe40000410000 */
[C---:B------:R-:W-:Y:S01]  /*12140*/  FMUL.FTZ R143, R3.reuse, R143 ;  /* 0x0000008f038f7220 */ /* 0x040fe20000410000 */
[C---:B-1----:R-:W-:Y:S04]  /*12150*/  HMMA.16816.F32.BF16 R4, R160.reuse, R168, R4 ;  /* 0x000000a8a004723c */ /* 0x042fe80000041804 */
[----:B------:R-:W1:Y:S01]  /*12160*/  MUFU.EX2 R179, R179 ;  /* 0x000000b300b37308 */ /* 0x000e620000000800 */
[C---:B------:R-:W-:Y:S02]  /*12170*/  FMUL.FTZ R22, R3.reuse, R146 ;  /* 0x0000009203167220 */ /* 0x040fe40000410000 */
[C---:B------:R-:W-:Y:S01]  /*12180*/  FMUL.FTZ R23, R3.reuse, R147 ;  /* 0x0000009303177220 */ /* 0x040fe20000410000 */
[C---:B------:R-:W-:Y:S01]  /*12190*/  HMMA.16816.F32.BF16 R8, R160.reuse, R170, R8 ;  /* 0x000000aaa008723c */ /* 0x040fe20000041808 */
[----:B------:R-:W-:Y:S03]  /*121a0*/  LDSM.16.MT88.4 R168, [R227+0xa800] ;  /* 0x00a80000e3a8783b */ /* 0x000fe60000004200 */
[C---:B------:R-:W-:Y:S02]  /*121b0*/  FMUL.FTZ R134, R3.reuse, R134 ;  /* 0x0000008603867220 */ /* 0x040fe40000410000 */
[----:B------:R-:W-:Y:S01]  /*121c0*/  MUFU.EX2 R180, R180 ;  /* 0x000000b400b47308 */ /* 0x000fe20000000800 */
[C---:B------:R-:W-:Y:S01]  /*121d0*/  FMUL.FTZ R135, R3.reuse, R135 ;  /* 0x0000008703877220 */ /* 0x040fe20000410000 */
[C---:B------:R-:W-:Y:S04]  /*121e0*/  HMMA.16816.F32.BF16 R12, R160.reuse, R172, R12 ;  /* 0x000000aca00c723c */ /* 0x040fe8000004180c */
[----:B------:R-:W-:Y:S02]  /*121f0*/  FFMA.FTZ R194, R3, R252, R194 ;  /* 0x000000fc03c27223 */ /* 0x000fe400000100c2 */
[----:B------:R-:W-:Y:S02]  /*12200*/  FADD.FTZ R191, R191, R193 ;  /* 0x000000c1bfbf7221 */ /* 0x000fe40000010000 */
[----:B------:R5:W-:Y:S01]  /*12210*/  MUFU.EX2 R172, R18 ;  /* 0x0000001200ac7308 */ /* 0x000be20000000800 */
[----:B------:R-:W-:Y:S01]  /*12220*/  FFMA.FTZ R173, R19, c[0x0][0x23c], -R165 ;  /* 0x00008f0013ad7a23 */ /* 0x000fe200000108a5 */
[C---:B------:R-:W-:Y:S03]  /*12230*/  HMMA.16816.F32.BF16 R132, R160.reuse, R174, R132 ;  /* 0x000000aea084723c */ /* 0x040fe60000041884 */
[----:B------:R-:W-:Y:S02]  /*12240*/  FMUL.FTZ R19, R3, R151 ;  /* 0x0000009703137220 */ /* 0x000fe40000410000 */
[----:B------:R-:W-:Y:S02]  /*12250*/  FADD.FTZ R191, R181, R191 ;  /* 0x000000bfb5bf7221 */ /* 0x000fe40000010000 */
[--C-:B------:R-:W-:Y:S01]  /*12260*/  FFMA.FTZ R174, R20, c[0x0][0x23c], -R176.reuse ;  /* 0x00008f0014ae7a23 */ /* 0x100fe200000108b0 */
[----:B------:R-:W3:Y:S01]  /*12270*/  MUFU.EX2 R184, R184 ;  /* 0x000000b800b87308 */ /* 0x000ee20000000800 */
[C---:B------:R-:W-:Y:S03]  /*12280*/  FMUL.FTZ R20, R164.reuse, R144 ;  /* 0x00000090a4147220 */ /* 0x040fe60000410000 */
[----:B----4-:R-:W-:Y:S01]  /*12290*/  F2FP.BF16.PACK_AB R144, R177, R185 ;  /* 0x000000b9b190723e */ /* 0x010fe200000010ff */
[----:B------:R-:W-:Y:S02]  /*122a0*/  FFMA.FTZ R175, R21, c[0x0][0x23c], -R176 ;  /* 0x00008f0015af7a23 */ /* 0x000fe400000108b0 */
[----:B------:R-:W-:Y:S01]  /*122b0*/  FMUL.FTZ R21, R164, R145 ;  /* 0x00000091a4157220 */ /* 0x000fe20000410000 */
[----:B-1----:R-:W-:Y:S01]  /*122c0*/  F2FP.BF16.PACK_AB R145, R179, R178 ;  /* 0x000000b2b391723e */ /* 0x002fe200000010ff */
[----:B------:R-:W-:Y:S01]  /*122d0*/  FADD.FTZ R185, R185, R191 ;  /* 0x000000bfb9b97221 */ /* 0x000fe20000010000 */
[----:B------:R-:W1:Y:S01]  /*122e0*/  MUFU.EX2 R173, R173 ;  /* 0x000000ad00ad7308 */ /* 0x000e620000000800 */
[----:B------:R-:W-:Y:S01]  /*122f0*/  FADD.FTZ R194, R190, R194 ;  /* 0x000000c2bec27221 */ /* 0x000fe20000010000 */
[----:B------:R-:W-:Y:S01]  /*12300*/  MOV R164, R2 ;  /* 0x0000000200a47202 */ /* 0x000fe20000000f00 */
[----:B------:R-:W-:Y:S02]  /*12310*/  FADD.FTZ R185, R177, R185 ;  /* 0x000000b9b1b97221 */ /* 0x000fe40000010000 */
[----:B-----5:R-:W-:Y:S02]  /*12320*/  FMUL.FTZ R18, R3, R150 ;  /* 0x0000009603127220 */ /* 0x020fe40000410000 */
[----:B------:R-:W4:Y:S01]  /*12330*/  LDSM.16.MT88.4 R148, [R230+0xa800] ;  /* 0x00a80000e694783b */ /* 0x000f220000004200 */
[--C-:B------:R-:W-:Y:S02]  /*12340*/  FFMA.FTZ R3, R96, c[0x0][0x23c], -R176.reuse ;  /* 0x00008f0060037a23 */ /* 0x100fe400000108b0 */
[----:B------:R-:W-:Y:S01]  /*12350*/  MUFU.EX2 R174, R174 ;  /* 0x000000ae00ae7308 */ /* 0x000fe20000000800 */
[--C-:B------:R-:W-:Y:S01]  /*12360*/  FFMA.FTZ R96, R98, c[0x0][0x23c], -R165.reuse ;  /* 0x00008f0062607a23 */ /* 0x100fe200000108a5 */
[C---:B--2---:R-:W-:Y:S03]  /*12370*/  HMMA.16816.F32.BF16 R16, R160.reuse, R156, R16 ;  /* 0x0000009ca010723c */ /* 0x044fe60000041810 */
[----:B---3--:R-:W-:Y:S01]  /*12380*/  F2FP.BF16.PACK_AB R146, R184, R180 ;  /* 0x000000b4b892723e */ /* 0x008fe200000010ff */
[--C-:B------:R-:W-:Y:S02]  /*12390*/  FFMA.FTZ R98, R99, c[0x0][0x23c], -R165.reuse ;  /* 0x00008f0063627a23 */ /* 0x100fe400000108a5 */
[--C-:B------:R-:W-:Y:S02]  /*123a0*/  FFMA.FTZ R99, R101, c[0x0][0x23c], -R176.reuse ;  /* 0x00008f0065637a23 */ /* 0x100fe400000108b0 */
[----:B------:R-:W2:Y:S01]  /*123b0*/  MUFU.EX2 R175, R175 ;  /* 0x000000af00af7308 */ /* 0x000ea20000000800 */
[C---:B------:R-:W-:Y:S01]  /*123c0*/  HMMA.16816.F32.BF16 R136, R160.reuse, R158, R136 ;  /* 0x0000009ea088723c */ /* 0x040fe20000041888 */
[----:B------:R-:W3:Y:S02]  /*123d0*/  LDSM.16.MT88.4 R156, [R228+0xa800] ;  /* 0x00a80000e49c783b */ /* 0x000ee40000004200 */
[----:B-1----:R-:W-:Y:S01]  /*123e0*/  F2FP.BF16.PACK_AB R147, R173, R172 ;  /* 0x000000acad93723e */ /* 0x002fe200000010ff */
[--C-:B------:R-:W-:Y:S02]  /*123f0*/  FFMA.FTZ R101, R104, c[0x0][0x23c], -R176.reuse ;  /* 0x00008f0068657a23 */ /* 0x100fe400000108b0 */
[--C-:B------:R-:W-:Y:S02]  /*12400*/  FFMA.FTZ R104, R106, c[0x0][0x23c], -R165.reuse ;  /* 0x00008f006a687a23 */ /* 0x100fe400000108a5 */
[C---:B------:R-:W-:Y:S01]  /*12410*/  HMMA.16816.F32.BF16 R140, R160.reuse, R152, R140 ;  /* 0x00000098a08c723c */ /* 0x040fe2000004188c */
[----:B------:R-:W-:Y:S03]  /*12420*/  MUFU.EX2 R186, R186 ;  /* 0x000000ba00ba7308 */ /* 0x000fe60000000800 */
[--C-:B------:R-:W-:Y:S02]  /*12430*/  FFMA.FTZ R106, R108, c[0x0][0x23c], -R176.reuse ;  /* 0x00008f006c6a7a23 */ /* 0x100fe400000108b0 */
[--C-:B------:R-:W-:Y:S02]  /*12440*/  FFMA.FTZ R108, R110, c[0x0][0x23c], -R165.reuse ;  /* 0x00008f006e6c7a23 */ /* 0x100fe400000108a5 */
[----:B------:R-:W-:Y:S01]  /*12450*/  HMMA.16816.F32.BF16 R20, R160, R154, R20 ;  /* 0x0000009aa014723c */ /* 0x000fe20000041814 */
[----:B------:R-:W1:Y:S02]  /*12460*/  LDSM.16.MT88.4 R152, [R226+0xa800] ;  /* 0x00a80000e298783b */ /* 0x000e640000004200 */
[----:B------:R-:W5:Y:S01]  /*12470*/  MUFU.EX2 R187, R187 ;  /* 0x000000bb00bb7308 */ /* 0x000f620000000800 */
[--C-:B------:R-:W-:Y:S02]  /*12480*/  FFMA.FTZ R110, R111, c[0x0][0x23c], -R165.reuse ;  /* 0x00008f006f6e7a23 */ /* 0x100fe400000108a5 */
[--C-:B------:R-:W-:Y:S01]  /*12490*/  FFMA.FTZ R111, R113, c[0x0][0x23c], -R176.reuse ;  /* 0x00008f00716f7a23 */ /* 0x100fe200000108b0 */
[----:B--2---:R-:W-:Y:S01]  /*124a0*/  F2FP.BF16.PACK_AB R24, R175, R174 ;  /* 0x000000aeaf18723e */ /* 0x004fe200000010ff */
[--C-:B------:R-:W-:Y:S01]  /*124b0*/  FFMA.FTZ R163, R29, c[0x0][0x23c], -R176.reuse ;  /* 0x00008f001da37a23 */ /* 0x100fe200000108b0 */
[C---:B----4-:R-:W-:Y:S04]  /*124c0*/  HMMA.16816.F32.BF16 R4, R144.reuse, R148, R4 ;  /* 0x000000949004723c */ /* 0x050fe80000041804 */
[----:B------:R-:W-:Y:S01]  /*124d0*/  MUFU.EX2 R189, R189 ;  /* 0x000000bd00bd7308 */ /* 0x000fe20000000800 */
[--C-:B------:R-:W-:Y:S02]  /*124e0*/  FFMA.FTZ R160, R25, c[0x0][0x23c], -R176.reuse ;  /* 0x00008f0019a07a23 */ /* 0x100fe400000108b0 */
[--C-:B------:R-:W-:Y:S01]  /*124f0*/  FFMA.FTZ R161, R26, c[0x0][0x23c], -R165.reuse ;  /* 0x00008f001aa17a23 */ /* 0x100fe200000108a5 */
[C---:B------:R-:W-:Y:S01]  /*12500*/  HMMA.16816.F32.BF16 R8, R144.reuse, R150, R8 ;  /* 0x000000969008723c */ /* 0x040fe20000041808 */
[----:B------:R-:W2:Y:S03]  /*12510*/  LDSM.16.MT88.4 R148, [R230+0xb000] ;  /* 0x00b00000e694783b */ /* 0x000ea60000004200 */
[--C-:B------:R-:W-:Y:S02]  /*12520*/  FFMA.FTZ R162, R27, c[0x0][0x23c], -R165.reuse ;  /* 0x00008f001ba27a23 */ /* 0x100fe400000108a5 */
[----:B------:R-:W4:Y:S01]  /*12530*/  MUFU.EX2 R160, R160 ;  /* 0x000000a000a07308 */ /* 0x000f220000000800 */
[----:B------:R-:W-:Y:S01]  /*12540*/  FFMA.FTZ R113, R115, c[0x0][0x23c], -R165 ;  /* 0x00008f0073717a23 */ /* 0x000fe200000108a5 */
[C---:B---3--:R-:W-:Y:S04]  /*12550*/  HMMA.16816.F32.BF16 R12, R144.reuse, R156, R12 ;  /* 0x0000009c900c723c */ /* 0x048fe8000004180c */
[----:B-----5:R-:W-:Y:S01]  /*12560*/  F2FP.BF16.PACK_AB R25, R187, R186 ;  /* 0x000000babb19723e */ /* 0x020fe200000010ff */
[----:B------:R-:W-:Y:S03]  /*12570*/  FFMA.FTZ R115, R117, c[0x0][0x23c], -R176 ;  /* 0x00008f0075737a23 */ /* 0x000fe600000108b0 */
[----:B------:R-:W-:Y:S01]  /*12580*/  MUFU.EX2 R161, R161 ;  /* 0x000000a100a17308 */ /* 0x000fe20000000800 */
[C---:B------:R-:W-:Y:S01]  /*12590*/  HMMA.16816.F32.BF16 R132, R144.reuse, R158, R132 ;  /* 0x0000009e9084723c */ /* 0x040fe20000041884 */
[----:B------:R-:W3:Y:S02]  /*125a0*/  LDSM.16.MT88.4 R156, [R228+0xb000] ;  /* 0x00b00000e49c783b */ /* 0x000ee40000004200 */
[----:B------:R-:W-:Y:S02]  /*125b0*/  FADD.FTZ R180, R180, R185 ;  /* 0x000000b9b4b47221 */ /* 0x000fe40000010000 */
[----:B------:R-:W-:Y:S03]  /*125c0*/  FADD.FTZ R194, R182, R194 ;  /* 0x000000c2b6c27221 */ /* 0x000fe60000010000 */
[C---:B------:R-:W-:Y:S01]  /*125d0*/  HMMA.16816.F32.BF16 R16, R144.reuse, R168, R16 ;  /* 0x000000a89010723c */ /* 0x040fe20000041810 */
[----:B------:R-:W5:Y:S03]  /*125e0*/  MUFU.EX2 R162, R162 ;  /* 0x000000a200a27308 */ /* 0x000f660000000800 */
[----:B------:R-:W-:Y:S01]  /*125f0*/  FADD.FTZ R180, R184, R180 ;  /* 0x000000b4b8b47221 */ /* 0x000fe20000010000 */
[----:B----4-:R-:W-:Y:S01]  /*12600*/  F2FP.BF16.PACK_AB R26, R160, R189 ;  /* 0x000000bda01a723e */ /* 0x010fe200000010ff */
[----:B------:R-:W-:Y:S02]  /*12610*/  FADD.FTZ R183, R183, R194 ;  /* 0x000000c2b7b77221 */ /* 0x000fe40000010000 */
[C---:B------:R-:W-:Y:S03]  /*12620*/  HMMA.16816.F32.BF16 R136, R144.reuse, R170, R136 ;  /* 0x000000aa9088723c */ /* 0x040fe60000041888 */
[----:B------:R-:W4:Y:S01]  /*12630*/  MUFU.EX2 R163, R163 ;  /* 0x000000a300a37308 */ /* 0x000f220000000800 */
[--C-:B------:R-:W-:Y:S02]  /*12640*/  FFMA.FTZ R168, R30, c[0x0][0x23c], -R165.reuse ;  /* 0x00008f001ea87a23 */ /* 0x100fe400000108a5 */
[----:B------:R-:W-:Y:S02]  /*12650*/  FFMA.FTZ R169, R34, c[0x0][0x23c], -R165 ;  /* 0x00008f0022a97a23 */ /* 0x000fe400000108a5 */
[C---:B-1----:R-:W-:Y:S04]  /*12660*/  HMMA.16816.F32.BF16 R140, R144.reuse, R152, R140 ;  /* 0x00000098908c723c */ /* 0x042fe8000004188c */
[----:B------:R-:W-:Y:S01]  /*12670*/  FADD.FTZ R174, R174, R180 ;  /* 0x000000b4aeae7221 */ /* 0x000fe20000010000 */
[----:B------:R-:W-:Y:S01]  /*12680*/  MUFU.EX2 R168, R168 ;  /* 0x000000a800a87308 */ /* 0x000fe20000000800 */
[----:B------:R-:W-:Y:S02]  /*12690*/  FADD.FTZ R183, R178, R183 ;  /* 0x000000b7b2b77221 */ /* 0x000fe40000010000 */
[--C-:B------:R-:W-:Y:S01]  /*126a0*/  FFMA.FTZ R152, R31, c[0x0][0x23c], -R165.reuse ;  /* 0x00008f001f987a23 */ /* 0x100fe200000108a5 */
[----:B------:R-:W-:Y:S01]  /*126b0*/  HMMA.16816.F32.BF16 R20, R144, R154, R20 ;  /* 0x0000009a9014723c */ /* 0x000fe20000041814 */
[----:B------:R-:W1:Y:S02]  /*126c0*/  LDSM.16.MT88.4 R28, [R227+0xb000] ;  /* 0x00b00000e31c783b */ /* 0x000e640000004200 */
[----:B------:R-:W-:Y:S01]  /*126d0*/  FFMA.FTZ R153, R33, c[0x0][0x23c], -R176 ;  /* 0x00008f0021997a23 */ /* 0x000fe200000108b0 */
[----:B-----5:R-:W-:Y:S01]  /*126e0*/  F2FP.BF16.PACK_AB R27, R162, R161 ;  /* 0x000000a1a21b723e */ /* 0x020fe200000010ff */
[----:B------:R-:W-:Y:S01]  /*126f0*/  FADD.FTZ R174, R175, R174 ;  /* 0x000000aeafae7221 */ /* 0x000fe20000010000 */
[----:B------:R5:W-:Y:S01]  /*12700*/  MUFU.EX2 R154, R32 ;  /* 0x00000020009a7308 */ /* 0x000be20000000800 */
[----:B------:R-:W-:Y:S02]  /*12710*/  FFMA.FTZ R155, R35, c[0x0][0x23c], -R165 ;  /* 0x00008f00239b7a23 */ /* 0x000fe400000108a5 */
[----:B------:R-:W4:Y:S02]  /*12720*/  LDSM.16.MT88.4 R144, [R226+0xb000] ;  /* 0x00b00000e290783b */ /* 0x000f240000004200 */
[C---:B--2---:R-:W-:Y:S05]  /*12730*/  HMMA.16816.F32.BF16 R4, R24.reuse, R148, R4 ;  /* 0x000000941804723c */ /* 0x044fea0000041804 */
[----:B------:R-:W2:Y:S01]  /*12740*/  MUFU.EX2 R152, R152 ;  /* 0x0000009800987308 */ /* 0x000ea20000000800 */
[----:B------:R-:W-:Y:S02]  /*12750*/  FADD.FTZ R174, R189, R174 ;  /* 0x000000aebdae7221 */ /* 0x000fe40000010000 */
[C---:B------:R-:W-:Y:S01]  /*12760*/  HMMA.16816.F32.BF16 R8, R24.reuse, R150, R8 ;  /* 0x000000961808723c */ /* 0x040fe20000041808 */
[----:B------:R-:W-:Y:S03]  /*12770*/  LDSM.16.MT88.4 R148, [R228+0xb800] ;  /* 0x00b80000e494783b */ /* 0x000fe60000004200 */
[----:B------:R-:W-:Y:S02]  /*12780*/  FADD.FTZ R160, R160, R174 ;  /* 0x000000aea0a07221 */ /* 0x000fe40000010000 */
[----:B------:R-:W-:Y:S01]  /*12790*/  FADD.FTZ R179, R179, R183 ;  /* 0x000000b7b3b37221 */ /* 0x000fe20000010000 */
[----:B------:R-:W2:Y:S01]  /*127a0*/  MUFU.EX2 R153, R153 ;  /* 0x0000009900997308 */ /* 0x000ea20000000800 */
[C---:B---3--:R-:W-:Y:S01]  /*127b0*/  HMMA.16816.F32.BF16 R12, R24.reuse, R156, R12 ;  /* 0x0000009c180c723c */ /* 0x048fe2000004180c */
[----:B-----5:R-:W3:Y:S03]  /*127c0*/  LDSM.16.MT88.4 R32, [R230+0xb800] ;  /* 0x00b80000e620783b */ /* 0x020ee60000004200 */
[----:B------:R-:W-:Y:S03]  /*127d0*/  FADD.FTZ R179, R172, R179 ;  /* 0x000000b3acb37221 */ /* 0x000fe60000010000 */
[--C-:B------:R-:W-:Y:S01]  /*127e0*/  FFMA.FTZ R156, R36, c[0x0][0x23c], -R176.reuse ;  /* 0x00008f00249c7a23 */ /* 0x100fe200000108b0 */
[C---:B------:R-:W-:Y:S01]  /*127f0*/  HMMA.16816.F32.BF16 R132, R24.reuse, R158, R132 ;  /* 0x0000009e1884723c */ /* 0x040fe20000041884 */
[----:B------:R-:W-:Y:S03]  /*12800*/  MUFU.EX2 R169, R169 ;  /* 0x000000a900a97308 */ /* 0x000fe60000000800 */
[--C-:B------:R-:W-:Y:S02]  /*12810*/  FFMA.FTZ R157, R37, c[0x0][0x23c], -R176.reuse ;  /* 0x00008f00259d7a23 */ /* 0x100fe400000108b0 */
[----:B------:R-:W-:Y:S02]  /*12820*/  FADD.FTZ R173, R173, R179 ;  /* 0x000000b3adad7221 */ /* 0x000fe40000010000 */
[C---:B-1----:R-:W-:Y:S03]  /*12830*/  HMMA.16816.F32.BF16 R16, R24.reuse, R28, R16 ;  /* 0x0000001c1810723c */ /* 0x042fe60000041810 */
[----:B------:R-:W1:Y:S01]  /*12840*/  MUFU.EX2 R155, R155 ;  /* 0x0000009b009b7308 */ /* 0x000e620000000800 */
[--C-:B------:R-:W-:Y:S02]  /*12850*/  FFMA.FTZ R158, R38, c[0x0][0x23c], -R165.reuse ;  /* 0x00008f00269e7a23 */ /* 0x100fe400000108a5 */
[----:B------:R-:W-:Y:S02]  /*12860*/  FFMA.FTZ R159, R39, c[0x0][0x23c], -R165 ;  /* 0x00008f00279f7a23 */ /* 0x000fe400000108a5 */
[----:B------:R-:W-:Y:S01]  /*12870*/  LDSM.16.MT88.4 R36, [R226+0xb800] ;  /* 0x00b80000e224783b */ /* 0x000fe20000004200 */
[C---:B------:R-:W-:Y:S03]  /*12880*/  HMMA.16816.F32.BF16 R136, R24.reuse, R30, R136 ;  /* 0x0000001e1888723c */ /* 0x040fe60000041888 */
[----:B------:R-:W-:Y:S01]  /*12890*/  FADD.FTZ R173, R186, R173 ;  /* 0x000000adbaad7221 */ /* 0x000fe20000010000 */
[----:B------:R-:W-:Y:S03]  /*128a0*/  MUFU.EX2 R156, R156 ;  /* 0x0000009c009c7308 */ /* 0x000fe60000000800 */
[----:B------:R-:W5:Y:S01]  /*128b0*/  LDSM.16.MT88.4 R28, [R227+0xb800] ;  /* 0x00b80000e31c783b */ /* 0x000f620000004200 */
[C---:B----4-:R-:W-:Y:S04]  /*128c0*/  HMMA.16816.F32.BF16 R140, R24.reuse, R144, R140 ;  /* 0x00000090188c723c */ /* 0x050fe8000004188c */
[----:B------:R-:W-:Y:S02]  /*128d0*/  FADD.FTZ R187, R187, R173 ;  /* 0x000000adbbbb7221 */ /* 0x000fe40000010000 */
[----:B------:R-:W-:Y:S01]  /*128e0*/  MUFU.EX2 R157, R157 ;  /* 0x0000009d009d7308 */ /* 0x000fe20000000800 */
[----:B------:R-:W-:Y:S01]  /*128f0*/  FFMA.FTZ R144, R41, c[0x0][0x23c], -R176 ;  /* 0x00008f0029907a23 */ /* 0x000fe200000108b0 */
[----:B------:R-:W-:Y:S04]  /*12900*/  HMMA.16816.F32.BF16 R20, R24, R146, R20 ;  /* 0x000000921814723c */ /* 0x000fe80000041814 */
[----:B------:R-:W-:Y:S02]  /*12910*/  FFMA.FTZ R145, R42, c[0x0][0x23c], -R165 ;  /* 0x00008f002a917a23 */ /* 0x000fe400000108a5 */
[----:B------:R-:W-:Y:S01]  /*12920*/  FADD.FTZ R187, R161, R187 ;  /* 0x000000bba1bb7221 */ /* 0x000fe20000010000 */
[----:B------:R-:W-:Y:S01]  /*12930*/  F2FP.BF16.PACK_AB R24, R163, R192 ;  /* 0x000000c0a318723e */ /* 0x000fe200000010ff */
[----:B------:R4:W-:Y:S01]  /*12940*/  MUFU.EX2 R146, R40 ;  /* 0x0000002800927308 */ /* 0x0009e20000000800 */
[----:B------:R-:W-:Y:S03]  /*12950*/  FFMA.FTZ R147, R43, c[0x0][0x23c], -R165 ;  /* 0x00008f002b937a23 */ /* 0x000fe600000108a5 */
[----:B--2---:R-:W-:Y:S01]  /*12960*/  F2FP.BF16.PACK_AB R25, R152, R168 ;  /* 0x000000a89819723e */ /* 0x004fe200000010ff */
[----:B------:R-:W-:Y:S01]  /*12970*/  FADD.FTZ R192, R192, R160 ;  /* 0x000000a0c0c07221 */ /* 0x000fe20000010000 */
[----:B------:R-:W-:Y:S01]  /*12980*/  F2FP.BF16.PACK_AB R26, R153, R154 ;  /* 0x0000009a991a723e */ /* 0x000fe200000010ff */
[----:B------:R-:W-:Y:S01]  /*12990*/  FADD.FTZ R187, R162, R187 ;  /* 0x000000bba2bb7221 */ /* 0x000fe20000010000 */
[----:B-1----:R-:W-:Y:S01]  /*129a0*/  F2FP.BF16.PACK_AB R27, R155, R169 ;  /* 0x000000a99b1b723e */ /* 0x002fe200000010ff */
[----:B------:R-:W-:Y:S01]  /*129b0*/  FADD.FTZ R192, R163, R192 ;  /* 0x000000c0a3c07221 */ /* 0x000fe20000010000 */
[----:B------:R-:W1:Y:S01]  /*129c0*/  MUFU.EX2 R158, R158 ;  /* 0x0000009e009e7308 */ /* 0x000e620000000800 */
[----:B------:R-:W-:Y:S02]  /*129d0*/  FADD.FTZ R168, R168, R187 ;  /* 0x000000bba8a87221 */ /* 0x000fe40000010000 */
[----:B------:R-:W-:Y:S02]  /*129e0*/  FADD.FTZ R154, R154, R192 ;  /* 0x000000c09a9a7221 */ /* 0x000fe40000010000 */
[C---:B---3--:R-:W-:Y:S03]  /*129f0*/  HMMA.16816.F32.BF16 R4, R24.reuse, R32, R4 ;  /* 0x000000201804723c */ /* 0x048fe60000041804 */
[----:B------:R-:W-:Y:S02]  /*12a00*/  FADD.FTZ R154, R153, R154 ;  /* 0x0000009a999a7221 */ /* 0x000fe40000010000 */
[----:B------:R-:W2:Y:S01]  /*12a10*/  MUFU.EX2 R159, R159 ;  /* 0x0000009f009f7308 */ /* 0x000ea20000000800 */
[----:B------:R-:W-:Y:S02]  /*12a20*/  FADD.FTZ R168, R152, R168 ;  /* 0x000000a898a87221 */ /* 0x000fe40000010000 */
[C---:B------:R-:W-:Y:S01]  /*12a30*/  HMMA.16816.F32.BF16 R8, R24.reuse, R34, R8 ;  /* 0x000000221808723c */ /* 0x040fe20000041808 */
[----:B------:R-:W3:Y:S03]  /*12a40*/  LDSM.16.MT88.4 R32, [R230+0xc000] ;  /* 0x00c00000e620783b */ /* 0x000ee60000004200 */
[----:B------:R-:W-:Y:S03]  /*12a50*/  FADD.FTZ R169, R169, R168 ;  /* 0x000000a8a9a97221 */ /* 0x000fe60000010000 */
[----:B------:R-:W2:Y:S01]  /*12a60*/  MUFU.EX2 R144, R144 ;  /* 0x0000009000907308 */ /* 0x000ea20000000800 */
[C---:B------:R-:W-:Y:S01]  /*12a70*/  HMMA.16816.F32.BF16 R12, R24.reuse, R148, R12 ;  /* 0x00000094180c723c */ /* 0x040fe2000004180c */
[----:B----4-:R-:W4:Y:S03]  /*12a80*/  LDSM.16.MT88.4 R40, [R228+0xc000] ;  /* 0x00c00000e428783b */ /* 0x010f260000004200 */
[----:B------:R-:W-:Y:S03]  /*12a90*/  FADD.FTZ R169, R155, R169 ;  /* 0x000000a99ba97221 */ /* 0x000fe60000010000 */
[--C-:B------:R-:W-:Y:S01]  /*12aa0*/  FFMA.FTZ R148, R56, c[0x0][0x23c], -R176.reuse ;  /* 0x00008f0038947a23 */ /* 0x100fe200000108b0 */
[C---:B------:R-:W-:Y:S01]  /*12ab0*/  HMMA.16816.F32.BF16 R132, R24.reuse, R150, R132 ;  /* 0x000000961884723c */ /* 0x040fe20000041884 */
[----:B------:R-:W-:Y:S03]  /*12ac0*/  MUFU.EX2 R145, R145 ;  /* 0x0000009100917308 */ /* 0x000fe60000000800 */
[----:B-1----:R-:W-:Y:S02]  /*12ad0*/  FADD.FTZ R169, R158, R169 ;  /* 0x000000a99ea97221 */ /* 0x002fe40000010000 */
[--C-:B------:R-:W-:Y:S02]  /*12ae0*/  FFMA.FTZ R56, R57, c[0x0][0x23c], -R176.reuse ;  /* 0x00008f0039387a23 */ /* 0x100fe400000108b0 */
[C---:B-----5:R-:W-:Y:S03]  /*12af0*/  HMMA.16816.F32.BF16 R16, R24.reuse, R28, R16 ;  /* 0x0000001c1810723c */ /* 0x060fe60000041810 */
[----:B------:R-:W1:Y:S01]  /*12b00*/  MUFU.EX2 R147, R147 ;  /* 0x0000009300937308 */ /* 0x000e620000000800 */
[--C-:B------:R-:W-:Y:S02]  /*12b10*/  FFMA.FTZ R57, R59, c[0x0][0x23c], -R165.reuse ;  /* 0x00008f003b397a23 */ /* 0x100fe400000108a5 */
[--C-:B------:R-:W-:Y:S02]  /*12b20*/  FFMA.FTZ R59, R60, c[0x0][0x23c], -R176.reuse ;  /* 0x00008f003c3b7a23 */ /* 0x100fe400000108b0 */
[C---:B------:R-:W-:Y:S01]  /*12b30*/  HMMA.16816.F32.BF16 R136, R24.reuse, R30, R136 ;  /* 0x0000001e1888723c */ /* 0x040fe20000041888 */
[----:B------:R-:W5:Y:S03]  /*12b40*/  LDSM.16.MT88.4 R28, [R227+0xc000] ;  /* 0x00c00000e31c783b */ /* 0x000f660000004200 */
[--C-:B------:R-:W-:Y:S01]  /*12b50*/  FFMA.FTZ R60, R61, c[0x0][0x23c], -R176.reuse ;  /* 0x00008f003d3c7a23 */ /* 0x100fe200000108b0 */
[----:B------:R-:W-:Y:S01]  /*12b60*/  MUFU.EX2 R44, R44 ;  /* 0x0000002c002c7308 */ /* 0x000fe20000000800 */
[--C-:B------:R-:W-:Y:S02]  /*12b70*/  FFMA.FTZ R61, R62, c[0x0][0x23c], -R165.reuse ;  /* 0x00008f003e3d7a23 */ /* 0x100fe400000108a5 */
[C---:B------:R-:W-:Y:S04]  /*12b80*/  HMMA.16816.F32.BF16 R140, R24.reuse, R36, R140 ;  /* 0x00000024188c723c */ /* 0x040fe8000004188c */
[--C-:B------:R-:W-:Y:S02]  /*12b90*/  FFMA.FTZ R62, R63, c[0x0][0x23c], -R165.reuse ;  /* 0x00008f003f3e7a23 */ /* 0x100fe400000108a5 */
[----:B------:R-:W-:Y:S01]  /*12ba0*/  FFMA.FTZ R63, R65, c[0x0][0x23c], -R176 ;  /* 0x00008f00413f7a23 */ /* 0x000fe200000108b0 */
[----:B------:R-:W-:Y:S01]  /*12bb0*/  MUFU.EX2 R45, R45 ;  /* 0x0000002d002d7308 */ /* 0x000fe20000000800 */
[----:B------:R-:W-:Y:S01]  /*12bc0*/  HMMA.16816.F32.BF16 R20, R24, R38, R20 ;  /* 0x000000261814723c */ /* 0x000fe20000041814 */
[----:B------:R-:W5:Y:S03]  /*12bd0*/  LDSM.16.MT88.4 R36, [R226+0xc000] ;  /* 0x00c00000e224783b */ /* 0x000f660000004200 */
[--C-:B------:R-:W-:Y:S02]  /*12be0*/  FFMA.FTZ R65, R66, c[0x0][0x23c], -R165.reuse ;  /* 0x00008f0042417a23 */ /* 0x100fe400000108a5 */
[----:B------:R-:W-:Y:S01]  /*12bf0*/  FFMA.FTZ R66, R67, c[0x0][0x23c], -R165 ;  /* 0x00008f0043427a23 */ /* 0x000fe200000108a5 */
[----:B------:R-:W-:Y:S01]  /*12c00*/  F2FP.BF16.PACK_AB R24, R157, R156 ;  /* 0x0000009c9d18723e */ /* 0x000fe200000010ff */
[----:B------:R-:W-:Y:S01]  /*12c10*/  FADD.FTZ R156, R156, R154 ;  /* 0x0000009a9c9c7221 */ /* 0x000fe20000010000 */
[----:B------:R-:W4:Y:S03]  /*12c20*/  MUFU.EX2 R46, R46 ;  /* 0x0000002e002e7308 */ /* 0x000f260000000800 */
[----:B--2---:R-:W-:Y:S01]  /*12c30*/  F2FP.BF16.PACK_AB R25, R159, R158 ;  /* 0x0000009e9f19723e */ /* 0x004fe200000010ff */
[----:B------:R-:W-:Y:S01]  /*12c40*/  FADD.FTZ R156, R157, R156 ;  /* 0x0000009c9d9c7221 */ /* 0x000fe20000010000 */
[----:B------:R-:W-:Y:S01]  /*12c50*/  F2FP.BF16.PACK_AB R26, R144, R146 ;  /* 0x00000092901a723e */ /* 0x000fe200000010ff */
[----:B------:R-:W-:Y:S01]  /*12c60*/  FADD.FTZ R159, R159, R169 ;  /* 0x000000a99f9f7221 */ /* 0x000fe20000010000 */
[----:B-1----:R-:W-:Y:S01]  /*12c70*/  F2FP.BF16.PACK_AB R27, R147, R145 ;  /* 0x00000091931b723e */ /* 0x002fe200000010ff */
[----:B------:R-:W-:Y:S02]  /*12c80*/  FADD.FTZ R146, R146, R156 ;  /* 0x0000009c92927221 */ /* 0x000fe40000010000 */
[----:B------:R-:W1:Y:S01]  /*12c90*/  MUFU.EX2 R47, R47 ;  /* 0x0000002f002f7308 */ /* 0x000e620000000800 */
[----:B------:R-:W-:Y:S02]  /*12ca0*/  FADD.FTZ R159, R145, R159 ;  /* 0x0000009f919f7221 */ /* 0x000fe40000010000 */
[--C-:B------:R-:W-:Y:S01]  /*12cb0*/  FFMA.FTZ R67, R68, c[0x0][0x23c], -R176.reuse ;  /* 0x00008f0044437a23 */ /* 0x100fe200000108b0 */
[C---:B---3--:R-:W-:Y:S03]  /*12cc0*/  HMMA.16816.F32.BF16 R4, R24.reuse, R32, R4 ;  /* 0x000000201804723c */ /* 0x048fe60000041804 */
[----:B------:R-:W-:Y:S02]  /*12cd0*/  FADD.FTZ R147, R147, R159 ;  /* 0x0000009f93937221 */ /* 0x000fe40000010000 */
[----:B------:R-:W-:Y:S01]  /*12ce0*/  LDSM.16.MT88.4 R156, [R230+0x11800] ;  /* 0x01180000e69c783b */ /* 0x000fe20000004200 */
[----:B------:R-:W-:Y:S01]  /*12cf0*/  MUFU.EX2 R48, R48 ;  /* 0x0000003000307308 */ /* 0x000fe20000000800 */
[--C-:B------:R-:W-:Y:S01]  /*12d00*/  FFMA.FTZ R68, R69, c[0x0][0x23c], -R176.reuse ;  /* 0x00008f0045447a23 */ /* 0x100fe200000108b0 */
[C---:B------:R-:W-:Y:S04]  /*12d10*/  HMMA.16816.F32.BF16 R8, R24.reuse, R34, R8 ;  /* 0x000000221808723c */ /* 0x040fe80000041808 */
[----:B----4-:R-:W-:Y:S01]  /*12d20*/  FADD.FTZ R147, R46, R147 ;  /* 0x000000932e937221 */ /* 0x010fe20000010000 */
[----:B------:R-:W2:Y:S01]  /*12d30*/  LDSM.16.MT88.4 R32, [R230+0xc800] ;  /* 0x00c80000e620783b */ /* 0x000ea20000004200 */
[--C-:B------:R-:W-:Y:S02]  /*12d40*/  FFMA.FTZ R69, R70, c[0x0][0x23c], -R165.reuse ;  /* 0x00008f0046457a23 */ /* 0x100fe400000108a5 */
[----:B------:R-:W3:Y:S01]  /*12d50*/  MUFU.EX2 R49, R49 ;  /* 0x0000003100317308 */ /* 0x000ee20000000800 */
[C---:B------:R-:W-:Y:S03]  /*12d60*/  HMMA.16816.F32.BF16 R12, R24.reuse, R40, R12 ;  /* 0x00000028180c723c */ /* 0x040fe6000004180c */
[--C-:B------:R-:W-:Y:S02]  /*12d70*/  FFMA.FTZ R70, R71, c[0x0][0x23c], -R165.reuse ;  /* 0x00008f0047467a23 */ /* 0x100fe400000108a5 */
[--C-:B------:R-:W-:Y:S02]  /*12d80*/  FFMA.FTZ R71, R72, c[0x0][0x23c], -R176.reuse ;  /* 0x00008f0048477a23 */ /* 0x100fe400000108b0 */
[--C-:B------:R-:W-:Y:S01]  /*12d90*/  FFMA.FTZ R72, R73, c[0x0][0x23c], -R176.reuse ;  /* 0x00008f0049487a23 */ /* 0x100fe200000108b0 */
[C---:B------:R-:W-:Y:S01]  /*12da0*/  HMMA.16816.F32.BF16 R132, R24.reuse, R42, R132 ;  /* 0x0000002a1884723c */ /* 0x040fe20000041884 */
[----:B------:R-:W-:Y:S01]  /*12db0*/  MUFU.EX2 R50, R50 ;  /* 0x0000003200327308 */ /* 0x000fe20000000800 */
[----:B------:R-:W-:Y:S02]  /*12dc0*/  LDSM.16.MT88.4 R40, [R226+0xc800] ;  /* 0x00c80000e228783b */ /* 0x000fe40000004200 */
[--C-:B------:R-:W-:Y:S02]  /*12dd0*/  FFMA.FTZ R73, R74, c[0x0][0x23c], -R165.reuse ;  /* 0x00008f004a497a23 */ /* 0x100fe400000108a5 */
[--C-:B------:R-:W-:Y:S02]  /*12de0*/  FFMA.FTZ R74, R75, c[0x0][0x23c], -R165.reuse ;  /* 0x00008f004b4a7a23 */ /* 0x100fe400000108a5 */
[C---:B-----5:R-:W-:Y:S03]  /*12df0*/  HMMA.16816.F32.BF16 R16, R24.reuse, R28, R16 ;  /* 0x0000001c1810723c */ /* 0x060fe60000041810 */
[----:B------:R-:W4:Y:S01]  /*12e00*/  MUFU.EX2 R51, R51 ;  /* 0x0000003300337308 */ /* 0x000f220000000800 */
        /* <DEDUP_REMOVED lines=9> */
[--C-:B------:R-:W-:Y:S01]  /*12ea0*/  FFMA.FTZ R80, R81, c[0x0][0x23c], -R176.reuse ;  /* 0x00008f0051507a23 */ /* 0x100fe200000108b0 */
[----:B------:R-:W2:Y:S01]  /*12eb0*/  MUFU.EX2 R53, R53 ;  /* 0x0000003500357308 */ /* 0x000ea20000000800 */
[----:B------:R-:W-:Y:S01]  /*12ec0*/  HMMA.16816.F32.BF16 R20, R24, R38, R20 ;  /* 0x000000261814723c */ /* 0x000fe20000041814 */
[----:B------:R-:W5:Y:S03]  /*12ed0*/  LDSM.16.MT88.4 R36, [R227+0xc800] ;  /* 0x00c80000e324783b */ /* 0x000f660000004200 */
[--C-:B------:R-:W-:Y:S02]  /*12ee0*/  FFMA.FTZ R81, R82, c[0x0][0x23c], -R165.reuse ;  /* 0x00008f0052517a23 */ /* 0x100fe400000108a5 */
[----:B------:R-:W-:Y:S01]  /*12ef0*/  FFMA.FTZ R82, R83, c[0x0][0x23c], -R165 ;  /* 0x00008f0053527a23 */ /* 0x000fe200000108a5 */
[----:B------:R-:W-:Y:S01]  /*12f00*/  F2FP.BF16.PACK_AB R24, R45, R44 ;  /* 0x0000002c2d18723e */ /* 0x000fe200000010ff */
[--C-:B------:R-:W-:Y:S01]  /*12f10*/  FFMA.FTZ R83, R84, c[0x0][0x23c], -R176.reuse ;  /* 0x00008f0054537a23 */ /* 0x100fe200000108b0 */
[----:B------:R-:W-:Y:S03]  /*12f20*/  MUFU.EX2 R54, R54 ;  /* 0x0000003600367308 */ /* 0x000fe60000000800 */
[C---:B-1----:R-:W-:Y:S01]  /*12f30*/  F2FP.BF16.PACK_AB R25, R47.reuse, R46 ;  /* 0x0000002e2f19723e */ /* 0x042fe200000010ff */
[----:B------:R-:W-:Y:S01]  /*12f40*/  FADD.FTZ R47, R47, R147 ;  /* 0x000000932f2f7221 */ /* 0x000fe20000010000 */
[----:B---3--:R-:W-:Y:S01]  /*12f50*/  F2FP.BF16.PACK_AB R26, R49, R48 ;  /* 0x00000030311a723e */ /* 0x008fe200000010ff */
[--C-:B------:R-:W-:Y:S01]  /*12f60*/  FFMA.FTZ R84, R85, c[0x0][0x23c], -R176.reuse ;  /* 0x00008f0055547a23 */ /* 0x100fe200000108b0 */
[----:B----4-:R-:W-:Y:S01]  /*12f70*/  F2FP.BF16.PACK_AB R27, R51, R50 ;  /* 0x00000032331b723e */ /* 0x010fe200000010ff */
[--C-:B------:R-:W-:Y:S02]  /*12f80*/  FFMA.FTZ R85, R86, c[0x0][0x23c], -R165.reuse ;  /* 0x00008f0056557a23 */ /* 0x100fe400000108a5 */
[----:B------:R-:W1:Y:S01]  /*12f90*/  MUFU.EX2 R55, R55 ;  /* 0x0000003700377308 */ /* 0x000e620000000800 */
[--C-:B------:R-:W-:Y:S02]  /*12fa0*/  FFMA.FTZ R86, R87, c[0x0][0x23c], -R165.reuse ;  /* 0x00008f0057567a23 */ /* 0x100fe400000108a5 */
[--C-:B------:R-:W-:Y:S01]  /*12fb0*/  FFMA.FTZ R87, R88, c[0x0][0x23c], -R176.reuse ;  /* 0x00008f0058577a23 */ /* 0x100fe200000108b0 */
[C---:B--2---:R-:W-:Y:S03]  /*12fc0*/  HMMA.16816.F32.BF16 R4, R24.reuse, R32, R4 ;  /* 0x000000201804723c */ /* 0x044fe60000041804 */
[--C-:B------:R-:W-:Y:S02]  /*12fd0*/  FFMA.FTZ R88, R89, c[0x0][0x23c], -R176.reuse ;  /* 0x00008f0059587a23 */ /* 0x100fe400000108b0 */
[--C-:B------:R-:W-:Y:S01]  /*12fe0*/  FFMA.FTZ R89, R90, c[0x0][0x23c], -R165.reuse ;  /* 0x00008f005a597a23 */ /* 0x100fe200000108a5 */
[----:B------:R-:W-:Y:S01]  /*12ff0*/  MUFU.EX2 R148, R148 ;  /* 0x0000009400947308 */ /* 0x000fe20000000800 */
[--C-:B------:R-:W-:Y:S01]  /*13000*/  FFMA.FTZ R90, R91, c[0x0][0x23c], -R165.reuse ;  /* 0x00008f005b5a7a23 */ /* 0x100fe200000108a5 */
[C---:B------:R-:W-:Y:S01]  /*13010*/  HMMA.16816.F32.BF16 R8, R24.reuse, R34, R8 ;  /* 0x000000221808723c */ /* 0x040fe20000041808 */
[----:B------:R-:W-:Y:S03]  /*13020*/  LDSM.16.MT88.4 R32, [R228+0xd000] ;  /* 0x00d00000e420783b */ /* 0x000fe60000004200 */
[--C-:B------:R-:W-:Y:S02]  /*13030*/  FFMA.FTZ R91, R92, c[0x0][0x23c], -R176.reuse ;  /* 0x00008f005c5b7a23 */ /* 0x100fe400000108b0 */
[--C-:B------:R-:W-:Y:S02]  /*13040*/  FFMA.FTZ R92, R93, c[0x0][0x23c], -R176.reuse ;  /* 0x00008f005d5c7a23 */ /* 0x100fe400000108b0 */
[----:B------:R-:W2:Y:S01]  /*13050*/  MUFU.EX2 R56, R56 ;  /* 0x0000003800387308 */ /* 0x000ea20000000800 */
[C---:B-----5:R-:W-:Y:S03]  /*13060*/  HMMA.16816.F32.BF16 R12, R24.reuse, R28, R12 ;  /* 0x0000001c180c723c */ /* 0x060fe6000004180c */
        /* <DEDUP_REMOVED lines=9> */
[----:B------:R-:W4:Y:S01]  /*13100*/  MUFU.EX2 R57, R57 ;  /* 0x0000003900397308 */ /* 0x000f220000000800 */
[--C-:B------:R-:W-:Y:S02]  /*13110*/  FFMA.FTZ R102, R103, c[0x0][0x23c], -R165.reuse ;  /* 0x00008f0067667a23 */ /* 0x100fe400000108a5 */
[--C-:B------:R-:W-:Y:S02]  /*13120*/  FFMA.FTZ R103, R105, c[0x0][0x23c], -R176.reuse ;  /* 0x00008f0069677a23 */ /* 0x100fe400000108b0 */
[C---:B------:R-:W-:Y:S01]  /*13130*/  HMMA.16816.F32.BF16 R136, R24.reuse, R38, R136 ;  /* 0x000000261888723c */ /* 0x040fe20000041888 */
[----:B------:R-:W5:Y:S03]  /*13140*/  LDSM.16.MT88.4 R36, [R227+0xd000] ;  /* 0x00d00000e324783b */ /* 0x000f660000004200 */
[--C-:B------:R-:W-:Y:S01]  /*13150*/  FFMA.FTZ R105, R107, c[0x0][0x23c], -R165.reuse ;  /* 0x00008f006b697a23 */ /* 0x100fe200000108a5 */
[----:B------:R-:W2:Y:S01]  /*13160*/  MUFU.EX2 R59, R59 ;  /* 0x0000003b003b7308 */ /* 0x000ea20000000800 */
[--C-:B------:R-:W-:Y:S02]  /*13170*/  FFMA.FTZ R107, R109, c[0x0][0x23c], -R176.reuse ;  /* 0x00008f006d6b7a23 */ /* 0x100fe400000108b0 */
[C---:B------:R-:W-:Y:S04]  /*13180*/  HMMA.16816.F32.BF16 R140, R24.reuse, R40, R140 ;  /* 0x00000028188c723c */ /* 0x040fe8000004188c */
[--C-:B------:R-:W-:Y:S02]  /*13190*/  FFMA.FTZ R109, R112, c[0x0][0x23c], -R176.reuse ;  /* 0x00008f00706d7a23 */ /* 0x100fe400000108b0 */
[----:B------:R-:W-:Y:S01]  /*131a0*/  FFMA.FTZ R112, R114, c[0x0][0x23c], -R165 ;  /* 0x00008f0072707a23 */ /* 0x000fe200000108a5 */
[----:B------:R-:W3:Y:S01]  /*131b0*/  MUFU.EX2 R60, R60 ;  /* 0x0000003c003c7308 */ /* 0x000ee20000000800 */
[----:B------:R-:W-:Y:S01]  /*131c0*/  HMMA.16816.F32.BF16 R20, R24, R42, R20 ;  /* 0x0000002a1814723c */ /* 0x000fe20000041814 */
[----:B------:R-:W5:Y:S03]  /*131d0*/  LDSM.16.MT88.4 R40, [R226+0xd000] ;  /* 0x00d00000e228783b */ /* 0x000f660000004200 */
[----:B------:R-:W-:Y:S02]  /*131e0*/  FFMA.FTZ R114, R116, c[0x0][0x23c], -R176 ;  /* 0x00008f0074727a23 */ /* 0x000fe400000108b0 */
[----:B------:R-:W-:Y:S01]  /*131f0*/  FADD.FTZ R116, R144, R146 ;  /* 0x0000009290747221 */ /* 0x000fe20000010000 */
[----:B------:R-:W-:Y:S01]  /*13200*/  F2FP.BF16.PACK_AB R24, R53, R52 ;  /* 0x000000343518723e */ /* 0x000fe200000010ff */
[----:B------:R-:W-:Y:S01]  /*13210*/  FFMA.FTZ R46, R124, c[0x0][0x23c], -R176 ;  /* 0x00008f007c2e7a23 */ /* 0x000fe200000108b0 */
[----:B------:R-:W-:Y:S03]  /*13220*/  MUFU.EX2 R61, R61 ;  /* 0x0000003d003d7308 */ /* 0x000fe60000000800 */
[----:B-1----:R-:W-:Y:S01]  /*13230*/  F2FP.BF16.PACK_AB R25, R55, R54 ;  /* 0x000000363719723e */ /* 0x002fe200000010ff */
[----:B------:R-:W-:Y:S01]  /*13240*/  FADD.FTZ R116, R44, R116 ;  /* 0x000000742c747221 */ /* 0x000fe20000010000 */
[----:B--2---:R-:W-:Y:S01]  /*13250*/  F2FP.BF16.PACK_AB R26, R56, R148 ;  /* 0x00000094381a723e */ /* 0x004fe200000010ff */
[----:B------:R-:W-:Y:S01]  /*13260*/  FADD.FTZ R47, R50, R47 ;  /* 0x0000002f322f7221 */ /* 0x000fe20000010000 */
[----:B----4-:R-:W-:Y:S01]  /*13270*/  F2FP.BF16.PACK_AB R27, R57, R58 ;  /* 0x0000003a391b723e */ /* 0x010fe200000010ff */
[----:B------:R-:W-:Y:S02]  /*13280*/  FADD.FTZ R116, R45, R116 ;  /* 0x000000742d747221 */ /* 0x000fe40000010000 */
[----:B------:R-:W1:Y:S01]  /*13290*/  MUFU.EX2 R62, R62 ;  /* 0x0000003e003e7308 */ /* 0x000e620000000800 */
[--C-:B------:R-:W-:Y:S02]  /*132a0*/  FFMA.FTZ R45, R123, c[0x0][0x23c], -R165.reuse ;  /* 0x00008f007b2d7a23 */ /* 0x100fe400000108a5 */
[----:B------:R-:W-:Y:S01]  /*132b0*/  FFMA.FTZ R50, R128, c[0x0][0x23c], -R176 ;  /* 0x00008f0080327a23 */ /* 0x000fe200000108b0 */
[C---:B---3--:R-:W-:Y:S03]  /*132c0*/  HMMA.16816.F32.BF16 R4, R24.reuse, R28, R4 ;  /* 0x0000001c1804723c */ /* 0x048fe60000041804 */
[----:B------:R-:W-:Y:S02]  /*132d0*/  FADD.FTZ R116, R48, R116 ;  /* 0x0000007430747221 */ /* 0x000fe40000010000 */
[----:B------:R-:W-:Y:S01]  /*132e0*/  FFMA.FTZ R48, R126, c[0x0][0x23c], -R165 ;  /* 0x00008f007e307a23 */ /* 0x000fe200000108a5 */
[----:B------:R-:W2:Y:S01]  /*132f0*/  MUFU.EX2 R64, R64 ;  /* 0x0000004000407308 */ /* 0x000ea20000000800 */
[----:B------:R-:W-:Y:S01]  /*13300*/  FADD.FTZ R51, R51, R47 ;  /* 0x0000002f33337221 */ /* 0x000fe20000010000 */
[C---:B------:R-:W-:Y:S01]  /*13310*/  HMMA.16816.F32.BF16 R8, R24.reuse, R30, R8 ;  /* 0x0000001e1808723c */ /* 0x040fe20000041808 */
[----:B------:R-:W3:Y:S03]  /*13320*/  LDSM.16.MT88.4 R28, [R230+0xd800] ;  /* 0x00d80000e61c783b */ /* 0x000ee60000004200 */
[----:B------:R-:W-:Y:S02]  /*13330*/  FFMA.FTZ R47, R125, c[0x0][0x23c], -R176 ;  /* 0x00008f007d2f7a23 */ /* 0x000fe400000108b0 */
[----:B------:R-:W-:Y:S02]  /*13340*/  FADD.FTZ R49, R49, R116 ;  /* 0x0000007431317221 */ /* 0x000fe40000010000 */
[----:B------:R-:W4:Y:S01]  /*13350*/  MUFU.EX2 R63, R63 ;  /* 0x0000003f003f7308 */ /* 0x000f220000000800 */
[C---:B------:R-:W-:Y:S03]  /*13360*/  HMMA.16816.F32.BF16 R12, R24.reuse, R32, R12 ;  /* 0x00000020180c723c */ /* 0x040fe6000004180c */
[----:B------:R-:W-:Y:S02]  /*13370*/  FADD.FTZ R49, R52, R49 ;  /* 0x0000003134317221 */ /* 0x000fe40000010000 */
[----:B------:R-:W-:Y:S02]  /*13380*/  FADD.FTZ R51, R54, R51 ;  /* 0x0000003336337221 */ /* 0x000fe40000010000 */
[----:B------:R-:W-:Y:S01]  /*13390*/  FADD.FTZ R53, R53, R49 ;  /* 0x0000003135357221 */ /* 0x000fe20000010000 */
[C---:B------:R-:W-:Y:S01]  /*133a0*/  HMMA.16816.F32.BF16 R132, R24.reuse, R34, R132 ;  /* 0x000000221884723c */ /* 0x040fe20000041884 */
[----:B------:R-:W-:Y:S01]  /*133b0*/  MUFU.EX2 R65, R65 ;  /* 0x0000004100417308 */ /* 0x000fe20000000800 */
[----:B------:R-:W1:Y:S02]  /*133c0*/  LDSM.16.MT88.4 R32, [R228+0xd800] ;  /* 0x00d80000e420783b */ /* 0x000e640000004200 */
[----:B------:R-:W-:Y:S02]  /*133d0*/  FFMA.FTZ R49, R127, c[0x0][0x23c], -R165 ;  /* 0x00008f007f317a23 */ /* 0x000fe400000108a5 */
[----:B------:R-:W-:Y:S02]  /*133e0*/  FADD.FTZ R53, R148, R53 ;  /* 0x0000003594357221 */ /* 0x000fe40000010000 */
[C---:B-----5:R-:W-:Y:S03]  /*133f0*/  HMMA.16816.F32.BF16 R16, R24.reuse, R36, R16 ;  /* 0x000000241810723c */ /* 0x060fe60000041810 */
[----:B------:R-:W5:Y:S01]  /*13400*/  MUFU.EX2 R66, R66 ;  /* 0x0000004200427308 */ /* 0x000f620000000800 */
[----:B------:R-:W-:Y:S02]  /*13410*/  FADD.FTZ R56, R56, R53 ;  /* 0x0000003538387221 */ /* 0x000fe40000010000 */
[----:B------:R-:W-:Y:S02]  /*13420*/  FADD.FTZ R55, R55, R51 ;  /* 0x0000003337377221 */ /* 0x000fe40000010000 */
[C---:B------:R-:W-:Y:S01]  /*13430*/  HMMA.16816.F32.BF16 R136, R24.reuse, R38, R136 ;  /* 0x000000261888723c */ /* 0x040fe20000041888 */
[----:B------:R-:W3:Y:S03]  /*13440*/  LDSM.16.MT88.4 R36, [R227+0xd800] ;  /* 0x00d80000e324783b */ /* 0x000ee60000004200 */
[----:B------:R-:W-:Y:S01]  /*13450*/  FADD.FTZ R56, R59, R56 ;  /* 0x000000383b387221 */ /* 0x000fe20000010000 */
[----:B------:R-:W-:Y:S01]  /*13460*/  MUFU.EX2 R67, R67 ;  /* 0x0000004300437308 */ /* 0x000fe20000000800 */
[----:B------:R-:W-:Y:S02]  /*13470*/  FADD.FTZ R55, R58, R55 ;  /* 0x000000373a377221 */ /* 0x000fe40000010000 */
[C---:B------:R-:W-:Y:S04]  /*13480*/  HMMA.16816.F32.BF16 R140, R24.reuse, R40, R140 ;  /* 0x00000028188c723c */ /* 0x040fe8000004188c */
[----:B------:R-:W-:Y:S03]  /*13490*/  FADD.FTZ R55, R57, R55 ;  /* 0x0000003739377221 */ /* 0x000fe60000010000 */
[----:B------:R-:W3:Y:S01]  /*134a0*/  MUFU.EX2 R68, R68 ;  /* 0x0000004400447308 */ /* 0x000ee20000000800 */
[----:B------:R-:W-:Y:S01]  /*134b0*/  HMMA.16816.F32.BF16 R20, R24, R42, R20 ;  /* 0x0000002a1814723c */ /* 0x000fe20000041814 */
[----:B------:R-:W3:Y:S06]  /*134c0*/  LDSM.16.MT88.4 R40, [R226+0xd800] ;  /* 0x00d80000e228783b */ /* 0x000eec0000004200 */
[C---:B------:R-:W-:Y:S01]  /*134d0*/  F2FP.BF16.PACK_AB R24, R60.reuse, R59 ;  /* 0x0000003b3c18723e */ /* 0x040fe200000010ff */
[----:B------:R-:W-:Y:S01]  /*134e0*/  FADD.FTZ R60, R60, R56 ;  /* 0x000000383c3c7221 */ /* 0x000fe20000010000 */
[----:B------:R-:W-:Y:S03]  /*134f0*/  MUFU.EX2 R69, R69 ;  /* 0x0000004500457308 */ /* 0x000fe60000000800 */
[----:B-1----:R-:W-:Y:S01]  /*13500*/  F2FP.BF16.PACK_AB R25, R62, R61 ;  /* 0x0000003d3e19723e */ /* 0x002fe200000010ff */
[----:B--2---:R-:W-:Y:S01]  /*13510*/  FADD.FTZ R60, R64, R60 ;  /* 0x0000003c403c7221 */ /* 0x004fe20000010000 */
[----:B----4-:R-:W-:Y:S01]  /*13520*/  F2FP.BF16.PACK_AB R26, R63, R64 ;  /* 0x000000403f1a723e */ /* 0x010fe200000010ff */
[----:B------:R-:W-:Y:S01]  /*13530*/  FADD.FTZ R61, R61, R55 ;  /* 0x000000373d3d7221 */ /* 0x000fe20000010000 */
[----:B-----5:R-:W-:Y:S01]  /*13540*/  F2FP.BF16.PACK_AB R27, R66, R65 ;  /* 0x00000041421b723e */ /* 0x020fe200000010ff */
[----:B------:R-:W-:Y:S02]  /*13550*/  FADD.FTZ R60, R63, R60 ;  /* 0x0000003c3f3c7221 */ /* 0x000fe40000010000 */
[----:B------:R-:W1:Y:S01]  /*13560*/  MUFU.EX2 R70, R70 ;  /* 0x0000004600467308 */ /* 0x000e620000000800 */
[----:B------:R-:W-:Y:S03]  /*13570*/  FADD.FTZ R61, R62, R61 ;  /* 0x0000003d3e3d7221 */ /* 0x000fe60000010000 */
[C---:B---3--:R-:W-:Y:S03]  /*13580*/  HMMA.16816.F32.BF16 R4, R24.reuse, R28, R4 ;  /* 0x0000001c1804723c */ /* 0x048fe60000041804 */
[----:B------:R-:W-:Y:S03]  /*13590*/  FADD.FTZ R65, R65, R61 ;  /* 0x0000003d41417221 */ /* 0x000fe60000010000 */
[----:B------:R-:W-:Y:S01]  /*135a0*/  MUFU.EX2 R71, R71 ;  /* 0x0000004700477308 */ /* 0x000fe20000000800 */
[----:B------:R-:W-:Y:S01]  /*135b0*/  FADD.FTZ R65, R66, R65 ;  /* 0x0000004142417221 */ /* 0x000fe20000010000 */
[C---:B------:R-:W-:Y:S01]  /*135c0*/  HMMA.16816.F32.BF16 R8, R24.reuse, R30, R8 ;  /* 0x0000001e1808723c */ /* 0x040fe20000041808 */
[----:B------:R-:W2:Y:S07]  /*135d0*/  LDSM.16.MT88.4 R28, [R230+0xe000] ;  /* 0x00e00000e61c783b */ /* 0x000eae0000004200 */
[----:B------:R-:W3:Y:S01]  /*135e0*/  MUFU.EX2 R72, R72 ;  /* 0x0000004800487308 */ /* 0x000ee20000000800 */
[C---:B------:R-:W-:Y:S08]  /*135f0*/  HMMA.16816.F32.BF16 R12, R24.reuse, R32, R12 ;  /* 0x00000020180c723c */ /* 0x040ff0000004180c */
[C---:B------:R-:W-:Y:S01]  /*13600*/  HMMA.16816.F32.BF16 R132, R24.reuse, R34, R132 ;  /* 0x000000221884723c */ /* 0x040fe20000041884 */
[----:B------:R-:W-:Y:S01]  /*13610*/  MUFU.EX2 R73, R73 ;  /* 0x0000004900497308 */ /* 0x000fe20000000800 */
[----:B------:R-:W4:Y:S06]  /*13620*/  LDSM.16.MT88.4 R32, [R228+0xe000] ;  /* 0x00e00000e420783b */ /* 0x000f2c0000004200 */
[C---:B------:R-:W-:Y:S03]  /*13630*/  HMMA.16816.F32.BF16 R16, R24.reuse, R36, R16 ;  /* 0x000000241810723c */ /* 0x040fe60000041810 */
[----:B------:R-:W5:Y:S05]  /*13640*/  MUFU.EX2 R74, R74 ;  /* 0x0000004a004a7308 */ /* 0x000f6a0000000800 */
[C---:B------:R-:W-:Y:S01]  /*13650*/  HMMA.16816.F32.BF16 R136, R24.reuse, R38, R136 ;  /* 0x000000261888723c */ /* 0x040fe20000041888 */
[----:B------:R-:W4:Y:S04]  /*13660*/  LDSM.16.MT88.4 R36, [R227+0xe000] ;  /* 0x00e00000e324783b */ /* 0x000f280000004200 */
[----:B------:R-:W-:Y:S03]  /*13670*/  MUFU.EX2 R75, R75 ;  /* 0x0000004b004b7308 */ /* 0x000fe60000000800 */
[C---:B------:R-:W-:Y:S07]  /*13680*/  HMMA.16816.F32.BF16 R140, R24.reuse, R40, R140 ;  /* 0x00000028188c723c */ /* 0x040fee000004188c */
[----:B------:R-:W2:Y:S01]  /*13690*/  MUFU.EX2 R76, R76 ;  /* 0x0000004c004c7308 */ /* 0x000ea20000000800 */
[----:B------:R-:W-:Y:S01]  /*136a0*/  HMMA.16816.F32.BF16 R20, R24, R42, R20 ;  /* 0x0000002a1814723c */ /* 0x000fe20000041814 */
[----:B------:R-:W4:Y:S06]  /*136b0*/  LDSM.16.MT88.4 R40, [R226+0xe000] ;  /* 0x00e00000e228783b */ /* 0x000f2c0000004200 */
[----:B------:R-:W-:Y:S01]  /*136c0*/  F2FP.BF16.PACK_AB R24, R68, R67 ;  /* 0x000000434418723e */ /* 0x000fe200000010ff */
[----:B------:R-:W-:Y:S01]  /*136d0*/  FADD.FTZ R67, R67, R60 ;  /* 0x0000003c43437221 */ /* 0x000fe20000010000 */
[----:B------:R-:W-:Y:S03]  /*136e0*/  MUFU.EX2 R77, R77 ;  /* 0x0000004d004d7308 */ /* 0x000fe60000000800 */
[----:B-1----:R-:W-:Y:S01]  /*136f0*/  F2FP.BF16.PACK_AB R25, R70, R69 ;  /* 0x000000454619723e */ /* 0x002fe200000010ff */
[----:B------:R-:W-:Y:S01]  /*13700*/  FADD.FTZ R67, R68, R67 ;  /* 0x0000004344437221 */ /* 0x000fe20000010000 */
[----:B---3--:R-:W-:Y:S01]  /*13710*/  F2FP.BF16.PACK_AB R26, R72, R71 ;  /* 0x00000047481a723e */ /* 0x008fe200000010ff */
[----:B------:R-:W-:Y:S01]  /*13720*/  FADD.FTZ R69, R69, R65 ;  /* 0x0000004145457221 */ /* 0x000fe20000010000 */
[----:B-----5:R-:W-:Y:S01]  /*13730*/  F2FP.BF16.PACK_AB R27, R74, R73 ;  /* 0x000000494a1b723e */ /* 0x020fe200000010ff */
[----:B------:R-:W-:Y:S02]  /*13740*/  FADD.FTZ R71, R71, R67 ;  /* 0x0000004347477221 */ /* 0x000fe40000010000 */
[----:B------:R-:W1:Y:S01]  /*13750*/  MUFU.EX2 R78, R78 ;  /* 0x0000004e004e7308 */ /* 0x000e620000000800 */
[----:B------:R-:W-:Y:S02]  /*13760*/  FADD.FTZ R69, R70, R69 ;  /* 0x0000004546457221 */ /* 0x000fe40000010000 */
[----:B------:R-:W-:Y:S01]  /*13770*/  FADD.FTZ R71, R72, R71 ;  /* 0x0000004748477221 */ /* 0x000fe20000010000 */
[C---:B--2---:R-:W-:Y:S03]  /*13780*/  HMMA.16816.F32.BF16 R4, R24.reuse, R28, R4 ;  /* 0x0000001c1804723c */ /* 0x044fe60000041804 */
[----:B------:R-:W-:Y:S03]  /*13790*/  FADD.FTZ R73, R73, R69 ;  /* 0x0000004549497221 */ /* 0x000fe60000010000 */
[----:B------:R-:W-:Y:S01]  /*137a0*/  MUFU.EX2 R79, R79 ;  /* 0x0000004f004f7308 */ /* 0x000fe20000000800 */
[----:B------:R-:W-:Y:S01]  /*137b0*/  FADD.FTZ R73, R74, R73 ;  /* 0x000000494a497221 */ /* 0x000fe20000010000 */
[C---:B------:R-:W-:Y:S01]  /*137c0*/  HMMA.16816.F32.BF16 R8, R24.reuse, R30, R8 ;  /* 0x0000001e1808723c */ /* 0x040fe20000041808 */
[----:B------:R-:W2:Y:S07]  /*137d0*/  LDSM.16.MT88.4 R28, [R230+0xe800] ;  /* 0x00e80000e61c783b */ /* 0x000eae0000004200 */
[----:B------:R-:W3:Y:S01]  /*137e0*/  MUFU.EX2 R80, R80 ;  /* 0x0000005000507308 */ /* 0x000ee20000000800 */
[C---:B----4-:R-:W-:Y:S08]  /*137f0*/  HMMA.16816.F32.BF16 R12, R24.reuse, R32, R12 ;  /* 0x00000020180c723c */ /* 0x050ff0000004180c */
        /* <DEDUP_REMOVED lines=9> */
[----:B------:R-:W-:Y:S01]  /*13890*/  MUFU.EX2 R84, R84 ;  /* 0x0000005400547308 */ /* 0x000fe20000000800 */
[----:B------:R-:W-:Y:S01]  /*138a0*/  HMMA.16816.F32.BF16 R20, R24, R42, R20 ;  /* 0x0000002a1814723c */ /* 0x000fe20000041814 */
[----:B------:R-:W4:Y:S06]  /*138b0*/  LDSM.16.MT88.4 R40, [R226+0xe800] ;  /* 0x00e80000e228783b */ /* 0x000f2c0000004200 */
[----:B------:R-:W-:Y:S01]  /*138c0*/  F2FP.BF16.PACK_AB R24, R76, R75 ;  /* 0x0000004b4c18723e */ /* 0x000fe200000010ff */
[----:B------:R-:W-:Y:S01]  /*138d0*/  FADD.FTZ R75, R75, R71 ;  /* 0x000000474b4b7221 */ /* 0x000fe20000010000 */
[----:B------:R-:W4:Y:S03]  /*138e0*/  MUFU.EX2 R85, R85 ;  /* 0x0000005500557308 */ /* 0x000f260000000800 */
        /* <DEDUP_REMOVED lines=14> */
[----:B------:R-:W2:Y:S03]  /*139d0*/  LDSM.16.MT88.4 R28, [R230+0xf000] ;  /* 0x00f00000e61c783b */ /* 0x000ea60000004200 */
[----:B----4-:R-:W-:Y:S04]  /*139e0*/  FADD.FTZ R82, R85, R82 ;  /* 0x0000005255527221 */ /* 0x010fe80000010000 */
[C---:B------:R-:W-:Y:S01]  /*139f0*/  HMMA.16816.F32.BF16 R12, R24.reuse, R32, R12 ;  /* 0x00000020180c723c */ /* 0x040fe2000004180c */
[----:B------:R-:W3:Y:S07]  /*13a00*/  MUFU.EX2 R88, R88 ;  /* 0x0000005800587308 */ /* 0x000eee0000000800 */
[C---:B------:R-:W-:Y:S01]  /*13a10*/  HMMA.16816.F32.BF16 R132, R24.reuse, R34, R132 ;  /* 0x000000221884723c */ /* 0x040fe20000041884 */
[----:B------:R-:W4:Y:S02]  /*13a20*/  LDSM.16.MT88.4 R32, [R228+0xf000] ;  /* 0x00f00000e420783b */ /* 0x000f240000004200 */
[----:B------:R-:W-:Y:S05]  /*13a30*/  MUFU.EX2 R89, R89 ;  /* 0x0000005900597308 */ /* 0x000fea0000000800 */
[C---:B------:R-:W-:Y:S05]  /*13a40*/  HMMA.16816.F32.BF16 R16, R24.reuse, R36, R16 ;  /* 0x000000241810723c */ /* 0x040fea0000041810 */
[----:B------:R-:W5:Y:S03]  /*13a50*/  MUFU.EX2 R90, R90 ;  /* 0x0000005a005a7308 */ /* 0x000f660000000800 */
[C---:B------:R-:W-:Y:S01]  /*13a60*/  HMMA.16816.F32.BF16 R136, R24.reuse, R38, R136 ;  /* 0x000000261888723c */ /* 0x040fe20000041888 */
[----:B------:R-:W4:Y:S06]  /*13a70*/  LDSM.16.MT88.4 R36, [R227+0xf000] ;  /* 0x00f00000e324783b */ /* 0x000f2c0000004200 */
[----:B------:R-:W-:Y:S01]  /*13a80*/  MUFU.EX2 R91, R91 ;  /* 0x0000005b005b7308 */ /* 0x000fe20000000800 */
[C---:B------:R-:W-:Y:S08]  /*13a90*/  HMMA.16816.F32.BF16 R140, R24.reuse, R40, R140 ;  /* 0x00000028188c723c */ /* 0x040ff0000004188c */
[----:B------:R-:W-:Y:S01]  /*13aa0*/  HMMA.16816.F32.BF16 R20, R24, R42, R20 ;  /* 0x0000002a1814723c */ /* 0x000fe20000041814 */
[----:B------:R-:W4:Y:S01]  /*13ab0*/  MUFU.EX2 R92, R92 ;  /* 0x0000005c005c7308 */ /* 0x000f220000000800 */
[----:B------:R-:W4:Y:S05]  /*13ac0*/  LDSM.16.MT88.4 R40, [R226+0xf000] ;  /* 0x00f00000e228783b */ /* 0x000f2a0000004200 */
[----:B------:R-:W-:Y:S01]  /*13ad0*/  F2FP.BF16.PACK_AB R24, R84, R83 ;  /* 0x000000535418723e */ /* 0x000fe200000010ff */
[----:B------:R-:W-:Y:S01]  /*13ae0*/  FADD.FTZ R83, R83, R79 ;  /* 0x0000004f53537221 */ /* 0x000fe20000010000 */
[----:B-1----:R-:W-:Y:S02]  /*13af0*/  F2FP.BF16.PACK_AB R25, R86, R85 ;  /* 0x000000555619723e */ /* 0x002fe400000010ff */
[----:B------:R-:W-:Y:S01]  /*13b00*/  MUFU.EX2 R3, R3 ;  /* 0x0000000300037308 */ /* 0x000fe20000000800 */
[----:B---3--:R-:W-:Y:S01]  /*13b10*/  F2FP.BF16.PACK_AB R26, R88, R87 ;  /* 0x00000057581a723e */ /* 0x008fe200000010ff */
[----:B------:R-:W-:Y:S01]  /*13b20*/  FADD.FTZ R83, R84, R83 ;  /* 0x0000005354537221 */ /* 0x000fe20000010000 */
[----:B-----5:R-:W-:Y:S01]  /*13b30*/  F2FP.BF16.PACK_AB R27, R90, R89 ;  /* 0x000000595a1b723e */ /* 0x020fe200000010ff */
[----:B------:R-:W-:Y:S02]  /*13b40*/  FADD.FTZ R86, R86, R82 ;  /* 0x0000005256567221 */ /* 0x000fe40000010000 */
[----:B------:R-:W-:Y:S02]  /*13b50*/  FADD.FTZ R87, R87, R83 ;  /* 0x0000005357577221 */ /* 0x000fe40000010000 */
[----:B------:R-:W-:Y:S02]  /*13b60*/  FADD.FTZ R86, R89, R86 ;  /* 0x0000005659567221 */ /* 0x000fe40000010000 */
[C---:B--2---:R-:W-:Y:S01]  /*13b70*/  HMMA.16816.F32.BF16 R4, R24.reuse, R28, R4 ;  /* 0x0000001c1804723c */ /* 0x044fe20000041804 */
[----:B------:R-:W-:Y:S02]  /*13b80*/  MUFU.EX2 R114, R114 ;  /* 0x0000007200727308 */ /* 0x000fe40000000800 */
[----:B------:R-:W-:Y:S02]  /*13b90*/  FADD.FTZ R87, R88, R87 ;  /* 0x0000005758577221 */ /* 0x000fe40000010000 */
[----:B------:R-:W-:Y:S03]  /*13ba0*/  FADD.FTZ R90, R90, R86 ;  /* 0x000000565a5a7221 */ /* 0x000fe60000010000 */
[C---:B------:R-:W-:Y:S01]  /*13bb0*/  HMMA.16816.F32.BF16 R8, R24.reuse, R30, R8 ;  /* 0x0000001e1808723c */ /* 0x040fe20000041808 */
[----:B------:R-:W1:Y:S02]  /*13bc0*/  LDSM.16.MT88.4 R28, [R230+0xf800] ;  /* 0x00f80000e61c783b */ /* 0x000e640000004200 */
[----:B------:R-:W-:Y:S05]  /*13bd0*/  MUFU.EX2 R115, R115 ;  /* 0x0000007300737308 */ /* 0x000fea0000000800 */
[C---:B----4-:R-:W-:Y:S05]  /*13be0*/  HMMA.16816.F32.BF16 R12, R24.reuse, R32, R12 ;  /* 0x00000020180c723c */ /* 0x050fea000004180c */
[----:B------:R-:W-:Y:S03]  /*13bf0*/  MUFU.EX2 R44, R122 ;  /* 0x0000007a002c7308 */ /* 0x000fe60000000800 */
[C---:B------:R-:W-:Y:S01]  /*13c00*/  HMMA.16816.F32.BF16 R132, R24.reuse, R34, R132 ;  /* 0x000000221884723c */ /* 0x040fe20000041884 */
[----:B------:R-:W2:Y:S06]  /*13c10*/  LDSM.16.MT88.4 R32, [R228+0xf800] ;  /* 0x00f80000e420783b */ /* 0x000eac0000004200 */
[----:B------:R-:W-:Y:S01]  /*13c20*/  MUFU.EX2 R45, R45 ;  /* 0x0000002d002d7308 */ /* 0x000fe20000000800 */
[C---:B------:R-:W-:Y:S08]  /*13c30*/  HMMA.16816.F32.BF16 R16, R24.reuse, R36, R16 ;  /* 0x000000241810723c */ /* 0x040ff00000041810 */
[C---:B------:R-:W-:Y:S01]  /*13c40*/  HMMA.16816.F32.BF16 R136, R24.reuse, R38, R136 ;  /* 0x000000261888723c */ /* 0x040fe20000041888 */
[----:B------:R-:W3:Y:S01]  /*13c50*/  MUFU.EX2 R93, R93 ;  /* 0x0000005d005d7308 */ /* 0x000ee20000000800 */
[----:B------:R-:W4:Y:S06]  /*13c60*/  LDSM.16.MT88.4 R36, [R227+0xf800] ;  /* 0x00f80000e324783b */ /* 0x000f2c0000004200 */
[C---:B------:R-:W-:Y:S03]  /*13c70*/  HMMA.16816.F32.BF16 R140, R24.reuse, R40, R140 ;  /* 0x00000028188c723c */ /* 0x040fe6000004188c */
[----:B------:R-:W5:Y:S05]  /*13c80*/  MUFU.EX2 R94, R94 ;  /* 0x0000005e005e7308 */ /* 0x000f6a0000000800 */
[----:B------:R-:W-:Y:S01]  /*13c90*/  HMMA.16816.F32.BF16 R20, R24, R42, R20 ;  /* 0x0000002a1814723c */ /* 0x000fe20000041814 */
[----:B------:R-:W1:Y:S04]  /*13ca0*/  LDSM.16.MT88.4 R40, [R226+0xf800] ;  /* 0x00f80000e228783b */ /* 0x000e680000004200 */
[----:B------:R-:W2:Y:S02]  /*13cb0*/  MUFU.EX2 R95, R95 ;  /* 0x0000005f005f7308 */ /* 0x000ea40000000800 */
[C---:B------:R-:W-:Y:S01]  /*13cc0*/  F2FP.BF16.PACK_AB R24, R92.reuse, R91 ;  /* 0x0000005b5c18723e */ /* 0x040fe200000010ff */
[----:B------:R-:W-:Y:S04]  /*13cd0*/  FADD.FTZ R91, R91, R87 ;  /* 0x000000575b5b7221 */ /* 0x000fe80000010000 */
[----:B------:R-:W-:Y:S02]  /*13ce0*/  FADD.FTZ R91, R92, R91 ;  /* 0x0000005b5c5b7221 */ /* 0x000fe40000010000 */
[----:B---3--:R-:W-:Y:S01]  /*13cf0*/  FADD.FTZ R90, R93, R90 ;  /* 0x0000005a5d5a7221 */ /* 0x008fe20000010000 */
[----:B------:R-:W3:Y:S01]  /*13d00*/  MUFU.EX2 R96, R96 ;  /* 0x0000006000607308 */ /* 0x000ee20000000800 */
[----:B------:R-:W-:Y:S01]  /*13d10*/  FADD.FTZ R91, R3, R91 ;  /* 0x0000005b035b7221 */ /* 0x000fe20000010000 */
[C---:B-----5:R-:W-:Y:S01]  /*13d20*/  F2FP.BF16.PACK_AB R25, R94.reuse, R93 ;  /* 0x0000005d5e19723e */ /* 0x060fe200000010ff */
[----:B------:R-:W-:Y:S07]  /*13d30*/  FADD.FTZ R94, R94, R90 ;  /* 0x0000005a5e5e7221 */ /* 0x000fee0000010000 */
[----:B------:R-:W5:Y:S01]  /*13d40*/  MUFU.EX2 R98, R98 ;  /* 0x0000006200627308 */ /* 0x000f620000000800 */
[C---:B--2---:R-:W-:Y:S01]  /*13d50*/  F2FP.BF16.PACK_AB R26, R95.reuse, R3 ;  /* 0x000000035f1a723e */ /* 0x044fe200000010ff */
[----:B------:R-:W-:Y:S08]  /*13d60*/  FADD.FTZ R95, R95, R91 ;  /* 0x0000005b5f5f7221 */ /* 0x000ff00000010000 */
[----:B------:R-:W2:Y:S01]  /*13d70*/  MUFU.EX2 R97, R97 ;  /* 0x0000006100617308 */ /* 0x000ea20000000800 */
[----:B---3--:R-:W-:Y:S09]  /*13d80*/  FADD.FTZ R94, R96, R94 ;  /* 0x0000005e605e7221 */ /* 0x008ff20000010000 */
[----:B------:R-:W-:Y:S01]  /*13d90*/  MUFU.EX2 R99, R99 ;  /* 0x0000006300637308 */ /* 0x000fe20000000800 */
[C---:B-----5:R-:W-:Y:S01]  /*13da0*/  F2FP.BF16.PACK_AB R27, R98.reuse, R96 ;  /* 0x00000060621b723e */ /* 0x060fe200000010ff */
[----:B------:R-:W-:Y:S08]  /*13db0*/  FADD.FTZ R98, R98, R94 ;  /* 0x0000005e62627221 */ /* 0x000ff00000010000 */
[----:B------:R-:W3:Y:S01]  /*13dc0*/  MUFU.EX2 R100, R100 ;  /* 0x0000006400647308 */ /* 0x000ee20000000800 */
[C---:B-1----:R-:W-:Y:S03]  /*13dd0*/  HMMA.16816.F32.BF16 R4, R24.reuse, R28, R4 ;  /* 0x0000001c1804723c */ /* 0x042fe60000041804 */
[----:B--2---:R-:W-:Y:S05]  /*13de0*/  FADD.FTZ R95, R97, R95 ;  /* 0x0000005f615f7221 */ /* 0x004fea0000010000 */
[C---:B------:R-:W-:Y:S01]  /*13df0*/  HMMA.16816.F32.BF16 R8, R24.reuse, R30, R8 ;  /* 0x0000001e1808723c */ /* 0x040fe20000041808 */
[----:B------:R-:W1:Y:S01]  /*13e00*/  LDSM.16.MT88.4 R28, [R230+0x10000] ;  /* 0x01000000e61c783b */ /* 0x000e620000004200 */
[----:B------:R-:W2:Y:S06]  /*13e10*/  MUFU.EX2 R102, R102 ;  /* 0x0000006600667308 */ /* 0x000eac0000000800 */
[C---:B------:R-:W-:Y:S04]  /*13e20*/  HMMA.16816.F32.BF16 R12, R24.reuse, R32, R12 ;  /* 0x00000020180c723c */ /* 0x040fe8000004180c */
[----:B------:R-:W-:Y:S01]  /*13e30*/  MUFU.EX2 R101, R101 ;  /* 0x0000006500657308 */ /* 0x000fe20000000800 */
[----:B---3--:R-:W-:Y:S03]  /*13e40*/  FADD.FTZ R98, R100, R98 ;  /* 0x0000006264627221 */ /* 0x008fe60000010000 */
[C---:B------:R-:W-:Y:S01]  /*13e50*/  HMMA.16816.F32.BF16 R132, R24.reuse, R34, R132 ;  /* 0x000000221884723c */ /* 0x040fe20000041884 */
[----:B------:R-:W3:Y:S05]  /*13e60*/  LDSM.16.MT88.4 R32, [R228+0x10000] ;  /* 0x01000000e420783b */ /* 0x000eea0000004200 */
[----:B------:R-:W5:Y:S02]  /*13e70*/  MUFU.EX2 R103, R103 ;  /* 0x0000006700677308 */ /* 0x000f640000000800 */
[C---:B----4-:R-:W-:Y:S08]  /*13e80*/  HMMA.16816.F32.BF16 R16, R24.reuse, R36, R16 ;  /* 0x000000241810723c */ /* 0x050ff00000041810 */
[C---:B------:R-:W-:Y:S01]  /*13e90*/  HMMA.16816.F32.BF16 R136, R24.reuse, R38, R136 ;  /* 0x000000261888723c */ /* 0x040fe20000041888 */
[----:B------:R-:W-:Y:S01]  /*13ea0*/  MUFU.EX2 R104, R104 ;  /* 0x0000006800687308 */ /* 0x000fe20000000800 */
[----:B------:R-:W4:Y:S06]  /*13eb0*/  LDSM.16.MT88.4 R36, [R227+0x10000] ;  /* 0x01000000e324783b */ /* 0x000f2c0000004200 */
[C---:B------:R-:W-:Y:S03]  /*13ec0*/  HMMA.16816.F32.BF16 R140, R24.reuse, R40, R140 ;  /* 0x00000028188c723c */ /* 0x040fe6000004188c */
[----:B------:R-:W1:Y:S05]  /*13ed0*/  MUFU.EX2 R105, R105 ;  /* 0x0000006900697308 */ /* 0x000e6a0000000800 */
[----:B------:R-:W-:Y:S01]  /*13ee0*/  HMMA.16816.F32.BF16 R20, R24, R42, R20 ;  /* 0x0000002a1814723c */ /* 0x000fe20000041814 */
[----:B------:R-:W3:Y:S04]  /*13ef0*/  LDSM.16.MT88.4 R40, [R226+0x10000] ;  /* 0x01000000e228783b */ /* 0x000ee80000004200 */
[----:B------:R-:W4:Y:S02]  /*13f00*/  MUFU.EX2 R106, R106 ;  /* 0x0000006a006a7308 */ /* 0x000f240000000800 */
[C---:B------:R-:W-:Y:S01]  /*13f10*/  F2FP.BF16.PACK_AB R24, R99.reuse, R97 ;  /* 0x000000616318723e */ /* 0x040fe200000010ff */
[----:B------:R-:W-:Y:S01]  /*13f20*/  FADD.FTZ R99, R99, R95 ;  /* 0x0000005f63637221 */ /* 0x000fe20000010000 */
[C---:B--2---:R-:W-:Y:S03]  /*13f30*/  F2FP.BF16.PACK_AB R25, R102.reuse, R100 ;  /* 0x000000646619723e */ /* 0x044fe600000010ff */
[----:B-----5:R-:W-:Y:S01]  /*13f40*/  F2FP.BF16.PACK_AB R26, R103, R101 ;  /* 0x00000065671a723e */ /* 0x020fe200000010ff */
[----:B------:R-:W-:Y:S02]  /*13f50*/  FADD.FTZ R99, R101, R99 ;  /* 0x0000006365637221 */ /* 0x000fe40000010000 */
[----:B------:R-:W-:Y:S01]  /*13f60*/  MUFU.EX2 R107, R107 ;  /* 0x0000006b006b7308 */ /* 0x000fe20000000800 */
[----:B------:R-:W-:Y:S02]  /*13f70*/  FADD.FTZ R102, R102, R98 ;  /* 0x0000006266667221 */ /* 0x000fe40000010000 */
[----:B------:R-:W-:Y:S01]  /*13f80*/  FADD.FTZ R103, R103, R99 ;  /* 0x0000006367677221 */ /* 0x000fe20000010000 */
[C---:B-1----:R-:W-:Y:S01]  /*13f90*/  F2FP.BF16.PACK_AB R27, R105.reuse, R104 ;  /* 0x00000068691b723e */ /* 0x042fe200000010ff */
[----:B------:R-:W-:Y:S04]  /*13fa0*/  FADD.FTZ R102, R104, R102 ;  /* 0x0000006668667221 */ /* 0x000fe80000010000 */
[----:B------:R-:W-:Y:S01]  /*13fb0*/  FADD.FTZ R105, R105, R102 ;  /* 0x0000006669697221 */ /* 0x000fe20000010000 */
[----:B------:R-:W1:Y:S01]  /*13fc0*/  MUFU.EX2 R108, R108 ;  /* 0x0000006c006c7308 */ /* 0x000e620000000800 */
[C---:B------:R-:W-:Y:S03]  /*13fd0*/  HMMA.16816.F32.BF16 R4, R24.reuse, R28, R4 ;  /* 0x0000001c1804723c */ /* 0x040fe60000041804 */
[----:B----4-:R-:W-:Y:S05]  /*13fe0*/  FADD.FTZ R103, R106, R103 ;  /* 0x000000676a677221 */ /* 0x010fea0000010000 */
[C---:B------:R-:W-:Y:S01]  /*13ff0*/  HMMA.16816.F32.BF16 R8, R24.reuse, R30, R8 ;  /* 0x0000001e1808723c */ /* 0x040fe20000041808 */
[----:B------:R-:W2:Y:S01]  /*14000*/  LDSM.16.MT88.4 R28, [R230+0x10800] ;  /* 0x01080000e61c783b */ /* 0x000ea20000004200 */
[----:B------:R-:W4:Y:S06]  /*14010*/  MUFU.EX2 R110, R110 ;  /* 0x0000006e006e7308 */ /* 0x000f2c0000000800 */
[C---:B---3--:R-:W-:Y:S04]  /*14020*/  HMMA.16816.F32.BF16 R12, R24.reuse, R32, R12 ;  /* 0x00000020180c723c */ /* 0x048fe8000004180c */
[----:B------:R-:W-:Y:S01]  /*14030*/  MUFU.EX2 R109, R109 ;  /* 0x0000006d006d7308 */ /* 0x000fe20000000800 */
[----:B-1----:R-:W-:Y:S03]  /*14040*/  FADD.FTZ R105, R108, R105 ;  /* 0x000000696c697221 */ /* 0x002fe60000010000 */
[C---:B------:R-:W-:Y:S01]  /*14050*/  HMMA.16816.F32.BF16 R132, R24.reuse, R34, R132 ;  /* 0x000000221884723c */ /* 0x040fe20000041884 */
[----:B------:R-:W1:Y:S05]  /*14060*/  LDSM.16.MT88.4 R32, [R228+0x10800] ;  /* 0x01080000e420783b */ /* 0x000e6a0000004200 */
[----:B------:R-:W3:Y:S02]  /*14070*/  MUFU.EX2 R111, R111 ;  /* 0x0000006f006f7308 */ /* 0x000ee40000000800 */
[C---:B------:R-:W-:Y:S08]  /*14080*/  HMMA.16816.F32.BF16 R16, R24.reuse, R36, R16 ;  /* 0x000000241810723c */ /* 0x040ff00000041810 */
[C---:B------:R-:W-:Y:S01]  /*14090*/  HMMA.16816.F32.BF16 R136, R24.reuse, R38, R136 ;  /* 0x000000261888723c */ /* 0x040fe20000041888 */
[----:B------:R-:W-:Y:S01]  /*140a0*/  MUFU.EX2 R112, R112 ;  /* 0x0000007000707308 */ /* 0x000fe20000000800 */
[----:B------:R-:W5:Y:S06]  /*140b0*/  LDSM.16.MT88.4 R36, [R227+0x10800] ;  /* 0x01080000e324783b */ /* 0x000f6c0000004200 */
[C---:B------:R-:W-:Y:S03]  /*140c0*/  HMMA.16816.F32.BF16 R140, R24.reuse, R40, R140 ;  /* 0x00000028188c723c */ /* 0x040fe6000004188c */
[----:B------:R-:W1:Y:S04]  /*140d0*/  MUFU.EX2 R113, R113 ;  /* 0x0000007100717308 */ /* 0x000e680000000800 */
[----:B------:R-:W-:Y:S01]  /*140e0*/  FFMA.FTZ R41, R119, c[0x0][0x23c], -R165 ;  /* 0x00008f0077297a23 */ /* 0x000fe200000108a5 */
[----:B------:R-:W-:Y:S05]  /*140f0*/  HMMA.16816.F32.BF16 R20, R24, R42, R20 ;  /* 0x0000002a1814723c */ /* 0x000fea0000041814 */
[----:B------:R-:W5:Y:S02]  /*14100*/  MUFU.EX2 R40, R118 ;  /* 0x0000007600287308 */ /* 0x000f640000000800 */
[----:B------:R-:W-:Y:S01]  /*14110*/  F2FP.BF16.PACK_AB R24, R107, R106 ;  /* 0x0000006a6b18723e */ /* 0x000fe200000010ff */
[--C-:B------:R-:W-:Y:S01]  /*14120*/  FFMA.FTZ R42, R120, c[0x0][0x23c], -R176.reuse ;  /* 0x00008f00782a7a23 */ /* 0x100fe200000108b0 */
[C---:B----4-:R-:W-:Y:S03]  /*14130*/  F2FP.BF16.PACK_AB R25, R110.reuse, R108 ;  /* 0x0000006c6e19723e */ /* 0x050fe600000010ff */
[----:B---3--:R-:W-:Y:S01]  /*14140*/  F2FP.BF16.PACK_AB R26, R111, R109 ;  /* 0x0000006d6f1a723e */ /* 0x008fe200000010ff */
        /* <DEDUP_REMOVED lines=16> */
[----:B-----5:R-:W-:Y:S04]  /*14250*/  FADD.FTZ R113, R40, R113 ;  /* 0x0000007128717221 */ /* 0x020fe80000010000 */
[C---:B------:R-:W-:Y:S04]  /*14260*/  HMMA.16816.F32.BF16 R12, R24.reuse, R32, R12 ;  /* 0x00000020180c723c */ /* 0x040fe8000004180c */
[----:B------:R-:W-:Y:S04]  /*14270*/  MUFU.EX2 R176, R176 ;  /* 0x000000b000b07308 */ /* 0x000fe80000000800 */
[C---:B------:R-:W-:Y:S01]  /*14280*/  HMMA.16816.F32.BF16 R132, R24.reuse, R34, R132 ;  /* 0x000000221884723c */ /* 0x040fe20000041884 */
[----:B------:R-:W4:Y:S05]  /*14290*/  LDSM.16.MT88.4 R32, [R230+0x11000] ;  /* 0x01100000e620783b */ /* 0x000f2a0000004200 */
[----:B------:R-:W-:Y:S02]  /*142a0*/  MUFU.EX2 R46, R46 ;  /* 0x0000002e002e7308 */ /* 0x000fe40000000800 */
[C---:B------:R-:W-:Y:S08]  /*142b0*/  HMMA.16816.F32.BF16 R16, R24.reuse, R36, R16 ;  /* 0x000000241810723c */ /* 0x040ff00000041810 */
        /* <DEDUP_REMOVED lines=8> */
[C---:B------:R-:W-:Y:S01]  /*14340*/  F2FP.BF16.PACK_AB R24, R115.reuse, R114 ;  /* 0x000000727318723e */ /* 0x040fe200000010ff */
        /* <DEDUP_REMOVED lines=16> */
[----:B------:R-:W-:Y:S03]  /*14450*/  FADD.FTZ R45, R45, R41 ;  /* 0x000000292d2d7221 */ /* 0x000fe60000010000 */
        /* <DEDUP_REMOVED lines=8> */
[C---:B-1----:R-:W-:Y:S03]  /*144e0*/  HMMA.16816.F32.BF16 R16, R24.reuse, R28, R16 ;  /* 0x0000001c1810723c */ /* 0x042fe60000041810 */
[----:B------:R1:W-:Y:S01]  /*144f0*/  STL [R1], R3 ;  /* 0x0000000301007387 */ /* 0x0003e20000100800 */
[----:B------:R-:W-:Y:S03]  /*14500*/  FADD.FTZ R45, R48, R45 ;  /* 0x0000002d302d7221 */ /* 0x000fe60000010000 */
[----:B------:R-:W4:Y:S01]  /*14510*/  MUFU.EX2 R165, R165 ;  /* 0x000000a500a57308 */ /* 0x000f220000000800 */
[C---:B------:R-:W-:Y:S01]  /*14520*/  HMMA.16816.F32.BF16 R136, R24.reuse, R30, R136 ;  /* 0x0000001e1888723c */ /* 0x040fe20000041888 */
[----:B------:R-:W5:Y:S03]  /*14530*/  LDSM.16.MT88.4 R28, [R228+0x11800] ;  /* 0x01180000e41c783b */ /* 0x000f660000004200 */
[----:B------:R-:W-:Y:S04]  /*14540*/  FADD.FTZ R45, R49, R45 ;  /* 0x0000002d312d7221 */ /* 0x000fe80000010000 */
[C---:B---3--:R-:W-:Y:S04]  /*14550*/  HMMA.16816.F32.BF16 R140, R24.reuse, R32, R140 ;  /* 0x00000020188c723c */ /* 0x048fe8000004188c */
[----:B--2---:R-:W-:Y:S04]  /*14560*/  FADD.FTZ R45, R36, R45 ;  /* 0x0000002d242d7221 */ /* 0x004fe80000010000 */
[----:B------:R-:W-:Y:S01]  /*14570*/  HMMA.16816.F32.BF16 R20, R24, R34, R20 ;  /* 0x000000221814723c */ /* 0x000fe20000041814 */
[----:B------:R-:W2:Y:S03]  /*14580*/  LDSM.16.MT88.4 R24, [R227+0x11800] ;  /* 0x01180000e318783b */ /* 0x000ea60000004200 */
[----:B-1----:R-:W-:Y:S02]  /*14590*/  MOV R3, R0 ;  /* 0x0000000000037202 */ /* 0x002fe40000000f00 */
[C---:B----4-:R-:W-:Y:S01]  /*145a0*/  F2FP.BF16.PACK_AB R147, R165.reuse, R36 ;  /* 0x00000024a593723e */ /* 0x050fe200000010ff */
[----:B------:R-:W-:Y:S06]  /*145b0*/  FADD.FTZ R252, R165, R45 ;  /* 0x0000002da5fc7221 */ /* 0x000fec0000010000 */
[C---:B------:R-:W-:Y:S01]  /*145c0*/  HMMA.16816.F32.BF16 R160, R144.reuse, R156, R4 ;  /* 0x0000009c90a0723c */ /* 0x040fe20000041804 */
[----:B------:R-:W1:Y:S07]  /*145d0*/  LDSM.16.MT88.4 R4, [R226+0x11800] ;  /* 0x01180000e204783b */ /* 0x000e6e0000004200 */
[C---:B------:R-:W-:Y:S08]  /*145e0*/  HMMA.16816.F32.BF16 R156, R144.reuse, R158, R8 ;  /* 0x0000009e909c723c */ /* 0x040ff00000041808 */
[C---:B-----5:R-:W-:Y:S08]  /*145f0*/  HMMA.16816.F32.BF16 R152, R144.reuse, R28, R12 ;  /* 0x0000001c9098723c */ /* 0x060ff0000004180c */
[C---:B------:R-:W-:Y:S08]  /*14600*/  HMMA.16816.F32.BF16 R132, R144.reuse, R30, R132 ;  /* 0x0000001e9084723c */ /* 0x040ff00000041884 */
[C---:B--2---:R-:W-:Y:S08]  /*14610*/  HMMA.16816.F32.BF16 R148, R144.reuse, R24, R16 ;  /* 0x000000189094723c */ /* 0x044ff00000041810 */
[C---:B------:R-:W-:Y:S08]  /*14620*/  HMMA.16816.F32.BF16 R136, R144.reuse, R26, R136 ;  /* 0x0000001a9088723c */ /* 0x040ff00000041888 */
[C---:B-1----:R-:W-:Y:S08]  /*14630*/  HMMA.16816.F32.BF16 R140, R144.reuse, R4, R140 ;  /* 0x00000004908c723c */ /* 0x042ff0000004188c */
[----:B------:R-:W-:Y:S01]  /*14640*/  HMMA.16816.F32.BF16 R144, R144, R6, R20 ;  /* 0x000000069090723c */ /* 0x000fe20000041814 */
[----:B------:R-:W-:-:S07]  /*14650*/  @P1 BRA `(.L_x_3491) ;  /* 0xffffb10000001947 */ /* 0x000fce000383ffff */
.L_x_3487:
[----:B------:R-:W2:Y:S01]  /*14660*/  LDL.LU R6, [R1] ;  /* 0x0000000001067983 */ /* 0x000ea20000300800 */
[----:B------:R-:W-:Y:S01]  /*14670*/  MOV R11, 0x3f800000 ;  /* 0x3f800000000b7802 */ /* 0x000fe20000000f00 */
[----:B------:R-:W-:Y:S01]  /*14680*/  IMAD.MOV.U32 R10, RZ, RZ, 0x3f800000 ;  /* 0x3f800000ff0a7424 */ /* 0x000fe200078e00ff */
[----:B------:R-:W-:Y:S01]  /*14690*/  BSSY B0, `(.L_x_3492) ;  /* 0x00000a2000007945 */ /* 0x000fe20003800000 */
[----:B------:R-:W1:Y:S04]  /*146a0*/  SHFL.BFLY PT, R5, R252, 0x2, 0x1f ;  /* 0x0c401f00fc057f89 */ /* 0x000e6800000e0000 */
[----:B------:R-:W3:Y:S01]  /*146b0*/  S2R R3, SR_TID.X ;  /* 0x0000000000037919 */ /* 0x000ee20000002100 */
[----:B-1----:R-:W-:Y:S01]  /*146c0*/  FADD.FTZ R252, R5, R252 ;  /* 0x000000fc05fc7221 */ /* 0x002fe20000010000 */
[----:B---3--:R-:W-:-:S04]  /*146d0*/  SHF.R.S32.HI R5, RZ, 0x1f, R3 ;  /* 0x0000001fff057819 */ /* 0x008fc80000011403 */
[CC--:B------:R-:W-:Y:S02]  /*146e0*/  LEA.HI R9, R5.reuse, R3.reuse, RZ, 0x2 ;  /* 0x0000000305097211 */ /* 0x0c0fe400078f10ff */
[----:B------:R-:W-:Y:S02]  /*146f0*/  LEA.HI R5, R5, R3, RZ, 0x5 ;  /* 0x0000000305057211 */ /* 0x000fe400078f28ff */
[----:B------:R-:W-:Y:S02]  /*14700*/  SHF.R.S32.HI R8, RZ, 0x1f, R9 ;  /* 0x0000001fff087819 */ /* 0x000fe40000011409 */
[----:B------:R-:W-:-:S05]  /*14710*/  LOP3.LUT R16, R9, 0x1ffffffc, RZ, 0xc0, !PT ;  /* 0x1ffffffc09107812 */ /* 0x000fca00078ec0ff */
[----:B------:R-:W-:Y:S01]  /*14720*/  IMAD.IADD R16, R3, 0x1, -R16 ;  /* 0x0000000103107824 */ /* 0x000fe200078e0a10 */
[----:B------:R-:W-:Y:S06]  /*14730*/  BAR.SYNC.DEFER_BLOCKING 0x0 ;  /* 0x0000000000007b1d */ /* 0x000fec0000010000 */
[----:B--2---:R-:W1:Y:S02]  /*14740*/  SHFL.BFLY PT, R4, R6, 0x2, 0x1f ;  /* 0x0c401f0006047f89 */ /* 0x004e6400000e0000 */
[----:B-1----:R-:W-:Y:S02]  /*14750*/  FADD.FTZ R4, R4, R6 ;  /* 0x0000000604047221 */ /* 0x002fe40000010000 */
[----:B------:R-:W1:Y:S04]  /*14760*/  SHFL.BFLY PT, R6, R252, 0x1, 0x1f ;  /* 0x0c201f00fc067f89 */ /* 0x000e6800000e0000 */
[----:B------:R-:W2:Y:S01]  /*14770*/  SHFL.BFLY PT, R7, R4, 0x1, 0x1f ;  /* 0x0c201f0004077f89 */ /* 0x000ea200000e0000 */
[----:B-1----:R-:W-:-:S02]  /*14780*/  FADD.FTZ R6, R252, R6 ;  /* 0x00000006fc067221 */ /* 0x002fc40000010000 */
[----:B--2---:R-:W-:Y:S01]  /*14790*/  FADD.FTZ R7, R4, R7 ;  /* 0x0000000704077221 */ /* 0x004fe20000010000 */
[----:B------:R-:W-:Y:S02]  /*147a0*/  SHF.R.S32.HI R4, RZ, 0x2, R9 ;  /* 0x00000002ff047819 */ /* 0x000fe40000011409 */
[----:B------:R-:W-:Y:S02]  /*147b0*/  FSETP.NE.FTZ.AND P3, PT, R6, RZ, PT ;  /* 0x000000ff0600720b */ /* 0x000fe40003f75000 */
[----:B------:R-:W-:Y:S02]  /*147c0*/  LEA.HI R8, R8, R4, RZ, 0x3 ;  /* 0x0000000408087211 */ /* 0x000fe400078f18ff */
[----:B------:R-:W-:Y:S02]  /*147d0*/  FSETP.NE.FTZ.AND P4, PT, R7, RZ, PT ;  /* 0x000000ff0700720b */ /* 0x000fe40003f95000 */
[----:B------:R-:W-:-:S04]  /*147e0*/  LOP3.LUT R8, R8, 0xfffffff8, RZ, 0xc0, !PT ;  /* 0xfffffff808087812 */ /* 0x000fc800078ec0ff */
[----:B------:R-:W-:Y:S02]  /*147f0*/  IADD3 R8, R4, -R8, RZ ;  /* 0x8000000804087210 */ /* 0x000fe40007ffe0ff */
[----:B------:R-:W1:Y:S01]  /*14800*/  S2R R4, SR_TID.X ;  /* 0x0000000000047919 */ /* 0x000e620000002100 */
[----:B------:R-:W2:Y:S01]  /*14810*/  @P3 MUFU.RCP R10, R6 ;  /* 0x00000006000a3308 */ /* 0x000ea20000001000 */
[----:B------:R-:W-:-:S04]  /*14820*/  LOP3.LUT R14, R8, 0x1, RZ, 0xc0, !PT ;  /* 0x00000001080e7812 */ /* 0x000fc800078ec0ff */
[----:B------:R-:W-:-:S03]  /*14830*/  ISETP.NE.U32.AND P0, PT, R14, 0x1, PT ;  /* 0x000000010e00780c */ /* 0x000fc60003f05070 */
[----:B------:R-:W3:Y:S01]  /*14840*/  @P4 MUFU.RCP R11, R7 ;  /* 0x00000007000b4308 */ /* 0x000ee20000001000 */
[----:B------:R-:W-:Y:S01]  /*14850*/  R2P PR, R8, 0x6 ;  /* 0x0000000608007804 */ /* 0x000fe20000000000 */
[----:B--2---:R-:W-:-:S06]  /*14860*/  FMUL.FTZ R163, R10, R163 ;  /* 0x000000a30aa37220 */ /* 0x004fcc0000410000 */
[----:B------:R-:W2:Y:S01]  /*14870*/  @P4 MUFU.LG2 R7, R7 ;  /* 0x0000000700074308 */ /* 0x000ea20000000c00 */
[C---:B------:R-:W-:Y:S02]  /*14880*/  FMUL.FTZ R162, R10.reuse, R162 ;  /* 0x000000a20aa27220 */ /* 0x040fe40000410000 */
[C---:B------:R-:W-:Y:S02]  /*14890*/  FMUL.FTZ R159, R10.reuse, R159 ;  /* 0x0000009f0a9f7220 */ /* 0x040fe40000410000 */
[----:B------:R-:W-:Y:S02]  /*148a0*/  FMUL.FTZ R158, R10, R158 ;  /* 0x0000009e0a9e7220 */ /* 0x000fe40000410000 */
[C---:B---3--:R-:W-:Y:S01]  /*148b0*/  FMUL.FTZ R160, R11.reuse, R160 ;  /* 0x000000a00ba07220 */ /* 0x048fe20000410000 */
[----:B------:R-:W3:Y:S01]  /*148c0*/  @P3 MUFU.LG2 R6, R6 ;  /* 0x0000000600063308 */ /* 0x000ee20000000c00 */
        /* <DEDUP_REMOVED lines=15> */
[----:B-1----:R-:W-:Y:S01]  /*149c0*/  SHF.R.S32.HI R11, RZ, 0x1f, R4 ;  /* 0x0000001fff0b7819 */ /* 0x002fe20000011404 */
[C---:B------:R-:W-:Y:S02]  /*149d0*/  FMUL.FTZ R155, R10.reuse, R155 ;  /* 0x0000009b0a9b7220 */ /* 0x040fe40000410000 */
[C---:B------:R-:W-:Y:S01]  /*149e0*/  FMUL.FTZ R154, R10.reuse, R154 ;  /* 0x0000009a0a9a7220 */ /* 0x040fe20000410000 */
[CC--:B------:R-:W-:Y:S01]  /*149f0*/  LEA.HI R13, R11.reuse, R4.reuse, RZ, 0x4 ;  /* 0x000000040b0d7211 */ /* 0x0c0fe200078f20ff */
[C---:B------:R-:W-:Y:S01]  /*14a00*/  FMUL.FTZ R135, R10.reuse, R135 ;  /* 0x000000870a877220 */ /* 0x040fe20000410000 */
[----:B------:R-:W-:Y:S01]  /*14a10*/  LEA.HI R11, R11, R4, RZ, 0x5 ;  /* 0x000000040b0b7211 */ /* 0x000fe200078f28ff */
[C---:B------:R-:W-:Y:S01]  /*14a20*/  FMUL.FTZ R134, R10.reuse, R134 ;  /* 0x000000860a867220 */ /* 0x040fe20000410000 */
[----:B------:R-:W-:Y:S01]  /*14a30*/  SHF.R.S32.HI R12, RZ, 0x4, R13 ;  /* 0x00000004ff0c7819 */ /* 0x000fe2000001140d */
[C---:B------:R-:W-:Y:S01]  /*14a40*/  FMUL.FTZ R151, R10.reuse, R151 ;  /* 0x000000970a977220 */ /* 0x040fe20000410000 */
[----:B------:R-:W-:Y:S01]  /*14a50*/  LOP3.LUT R13, R13, 0xfffffff0, RZ, 0xc0, !PT ;  /* 0xfffffff00d0d7812 */ /* 0x000fe200078ec0ff */
[C---:B------:R-:W-:Y:S01]  /*14a60*/  FMUL.FTZ R150, R10.reuse, R150 ;  /* 0x000000960a967220 */ /* 0x040fe20000410000 */
[----:B------:R-:W-:Y:S01]  /*14a70*/  LOP3.LUT R11, R11, 0xffffffe0, RZ, 0xc0, !PT ;  /* 0xffffffe00b0b7812 */ /* 0x000fe200078ec0ff */
[----:B------:R-:W-:-:S02]  /*14a80*/  FMUL.FTZ R139, R10, R139 ;  /* 0x0000008b0a8b7220 */ /* 0x000fc40000410000 */
[C---:B------:R-:W-:Y:S01]  /*14a90*/  FMUL.FTZ R138, R10.reuse, R138 ;  /* 0x0000008a0a8a7220 */ /* 0x040fe20000410000 */
[----:B------:R-:W-:Y:S01]  /*14aa0*/  IADD3 R11, -R11, R4, RZ ;  /* 0x000000040b0b7210 */ /* 0x000fe20007ffe1ff */
[C---:B------:R-:W-:Y:S02]  /*14ab0*/  FMUL.FTZ R143, R10.reuse, R143 ;  /* 0x0000008f0a8f7220 */ /* 0x040fe40000410000 */
[C---:B------:R-:W-:Y:S02]  /*14ac0*/  FMUL.FTZ R142, R10.reuse, R142 ;  /* 0x0000008e0a8e7220 */ /* 0x040fe40000410000 */
[C---:B------:R-:W-:Y:S02]  /*14ad0*/  FMUL.FTZ R147, R10.reuse, R147 ;  /* 0x000000930a937220 */ /* 0x040fe40000410000 */
[----:B------:R-:W-:Y:S02]  /*14ae0*/  FMUL.FTZ R146, R10, R146 ;  /* 0x000000920a927220 */ /* 0x000fe40000410000 */
[----:B------:R-:W-:Y:S01]  /*14af0*/  IMAD.IADD R10, R4, 0x1, -R13 ;  /* 0x00000001040a7824 */ /* 0x000fe200078e0a0d */
[----:B------:R-:W-:Y:S01]  /*14b00*/  SHF.L.U32 R13, R12, 0x6, RZ ;  /* 0x000000060c0d7819 */ /* 0x000fe200000006ff */
[----:B--2---:R-:W-:Y:S01]  /*14b10*/  @P4 FMUL.FTZ R7, R7, 0.69314718246459960938 ;  /* 0x3f31721807074820 */ /* 0x004fe20000410000 */
[----:B------:R-:W-:Y:S01]  /*14b20*/  MOV R4, 0xff800000 ;  /* 0xff80000000047802 */ /* 0x000fe20000000f00 */
[----:B---3--:R-:W-:Y:S01]  /*14b30*/  @P3 FMUL.FTZ R6, R6, 0.69314718246459960938 ;  /* 0x3f31721806063820 */ /* 0x008fe20000410000 */
[----:B------:R-:W-:Y:S01]  /*14b40*/  LEA.HI R17, R10, R10, RZ, 0x1 ;  /* 0x0000000a0a117211 */ /* 0x000fe200078f08ff */
[----:B------:R-:W-:Y:S01]  /*14b50*/  @P4 FFMA.FTZ R4, R2, c[0x0][0x238], R7 ;  /* 0x00008e0002044a23 */ /* 0x000fe20000010007 */
        /* <DEDUP_REMOVED lines=24> */
[----:B------:R-:W-:-:S02]  /*14ce0*/  IMAD.IADD R19, R17, 0x1, R13 ;  /* 0x0000000111137824 */ /* 0x000fc400078e020d */
[----:B------:R-:W-:Y:S01]  /*14cf0*/  STS.64 [R17], R156 ;  /* 0x0000009c11007388 */ /* 0x000fe20000000a00 */
[----:B------:R-:W-:Y:S01]  /*14d00*/  IMAD.IADD R5, R3, 0x1, -R5 ;  /* 0x0000000103057824 */ /* 0x000fe200078e0a05 */
[----:B------:R-:W-:Y:S02]  /*14d10*/  SHF.R.S32.HI R3, RZ, 0x1f, R11 ;  /* 0x0000001fff037819 */ /* 0x000fe4000001140b */
[----:B------:R-:W-:Y:S02]  /*14d20*/  STS.64 [R17+0x800], R158 ;  /* 0x0008009e11007388 */ /* 0x000fe40000000a00 */
[----:B------:R-:W-:Y:S02]  /*14d30*/  LOP3.LUT P0, RZ, R5, 0x3, RZ, 0xc0, !PT ;  /* 0x0000000305ff7812 */ /* 0x000fe4000780c0ff */
[----:B------:R-:W-:Y:S01]  /*14d40*/  STS.64 [R18], R152 ;  /* 0x0000009812007388 */ /* 0x000fe20000000a00 */
[----:B------:R-:W-:Y:S02]  /*14d50*/  LEA.HI R3, R3, R11, RZ, 0x2 ;  /* 0x0000000b03037211 */ /* 0x000fe400078f10ff */
[----:B------:R-:W-:Y:S01]  /*14d60*/  MOV R5, 0xff800000 ;  /* 0xff80000000057802 */ /* 0x000fe20000000f00 */
[----:B------:R-:W-:Y:S01]  /*14d70*/  STS.64 [R18+0x800], R154 ;  /* 0x0008009a12007388 */ /* 0x000fe20000000a00 */
[----:B------:R-:W-:Y:S01]  /*14d80*/  SHF.R.S32.HI R3, RZ, 0x2, R3 ;  /* 0x00000002ff037819 */ /* 0x000fe20000011403 */
[----:B------:R-:W-:-:S02]  /*14d90*/  @P3 FFMA.FTZ R5, R0, c[0x0][0x238], R6 ;  /* 0x00008e0000053a23 */ /* 0x000fc40000010006 */
[----:B------:R-:W-:Y:S04]  /*14da0*/  STS.64 [R19], R132 ;  /* 0x0000008413007388 */ /* 0x000fe80000000a00 */
[----:B------:R-:W-:Y:S01]  /*14db0*/  STS.64 [R19+0x800], R134 ;  /* 0x0008008613007388 */ /* 0x000fe20000000a00 */
[C---:B-1----:R-:W-:Y:S02]  /*14dc0*/  IADD3 R16, R15.reuse, 0x80, RZ ;  /* 0x000000800f107810 */ /* 0x042fe40007ffe0ff */
[----:B------:R-:W-:-:S04]  /*14dd0*/  @P2 IADD3 R16, R15, -0x80, RZ ;  /* 0xffffff800f102810 */ /* 0x000fc80007ffe0ff */
[----:B------:R-:W-:Y:S01]  /*14de0*/  IADD3 R14, R14, R16, RZ ;  /* 0x000000100e0e7210 */ /* 0x000fe20007ffe0ff */
[----:B------:R-:W-:Y:S04]  /*14df0*/  STS.64 [R16], R148 ;  /* 0x0000009410007388 */ /* 0x000fe80000000a00 */
[----:B------:R1:W-:Y:S01]  /*14e00*/  STS.64 [R16+0x800], R150 ;  /* 0x0008009610007388 */ /* 0x0003e20000000a00 */
[----:B------:R-:W-:-:S03]  /*14e10*/  IMAD.IADD R15, R13, 0x1, R14 ;  /* 0x000000010d0f7824 */ /* 0x000fc600078e020e */
[----:B------:R-:W-:Y:S04]  /*14e20*/  STS.64 [R14], R136 ;  /* 0x000000880e007388 */ /* 0x000fe80000000a00 */
[----:B------:R2:W-:Y:S01]  /*14e30*/  STS.64 [R14+0x800], R138 ;  /* 0x0008008a0e007388 */ /* 0x0005e20000000a00 */
[----:B-1----:R-:W-:-:S03]  /*14e40*/  IADD3 R16, R13, R16, RZ ;  /* 0x000000100d107210 */ /* 0x002fc60007ffe0ff */
[----:B------:R-:W1:Y:S04]  /*14e50*/  S2R R13, SR_CTAID.Z ;  /* 0x00000000000d7919 */ /* 0x000e680000002700 */
[----:B------:R-:W-:Y:S04]  /*14e60*/  STS.64 [R16], R140 ;  /* 0x0000008c10007388 */ /* 0x000fe80000000a00 */
[----:B------:R-:W-:Y:S04]  /*14e70*/  STS.64 [R16+0x800], R142 ;  /* 0x0008008e10007388 */ /* 0x000fe80000000a00 */
[----:B------:R-:W-:Y:S04]  /*14e80*/  STS.64 [R15], R144 ;  /* 0x000000900f007388 */ /* 0x000fe80000000a00 */
[----:B------:R3:W-:Y:S04]  /*14e90*/  STS.64 [R15+0x800], R146 ;  /* 0x000800920f007388 */ /* 0x0007e80000000a00 */
[----:B------:R-:W-:Y:S06]  /*14ea0*/  BAR.SYNC.DEFER_BLOCKING 0x0 ;  /* 0x0000000000007b1d */ /* 0x000fec0000010000 */
[----:B--2---:R-:W2:Y:S01]  /*14eb0*/  S2R R14, SR_CTAID.Y ;  /* 0x00000000000e7919 */ /* 0x004ea20000002600 */
[----:B---3--:R-:W-:-:S03]  /*14ec0*/  IADD3 R15, -R244, RZ, RZ ;  /* 0x000000fff40f7210 */ /* 0x008fc60007ffe1ff */
[----:B------:R-:W3:Y:S04]  /*14ed0*/  LDS.128 R40, [R9.X4] ;  /* 0x0000000009287984 */ /* 0x000ee80000004c00 */
[----:B------:R-:W4:Y:S01]  /*14ee0*/  LDS.128 R36, [R9.X4+0x800] ;  /* 0x0008000009247984 */ /* 0x000f220000004c00 */
[----:B-1----:R-:W-:Y:S01]  /*14ef0*/  IMAD R13, R15, c[0x0][0x1c0], R13 ;  /* 0x000070000f0d7a24 */ /* 0x002fe200078e020d */
[----:B------:R-:W-:Y:S01]  /*14f00*/  SHF.R.S32.HI R15, RZ, 0x1f, R8 ;  /* 0x0000001fff0f7819 */ /* 0x000fe20000011408 */
[----:B--2---:R-:W-:Y:S01]  /*14f10*/  IMAD R14, R14, c[0x0][0x210], R244 ;  /* 0x000084000e0e7a24 */ /* 0x004fe200078e02f4 */
[----:B------:R-:W1:Y:S02]  /*14f20*/  LDS.128 R32, [R9.X4+0x1000] ;  /* 0x0010000009207984 */ /* 0x000e640000004c00 */
[----:B------:R-:W-:Y:S01]  /*14f30*/  LEA.HI R15, R15, R8, RZ, 0x2 ;  /* 0x000000080f0f7211 */ /* 0x000fe200078f10ff */
[----:B------:R-:W-:Y:S01]  /*14f40*/  IMAD R13, R14, c[0x0][0x1c0], R13 ;  /* 0x000070000e0d7a24 */ /* 0x000fe200078e020d */
[----:B------:R-:W2:Y:S02]  /*14f50*/  LDS.128 R28, [R9.X4+0x1800] ;  /* 0x00180000091c7984 */ /* 0x000ea40000004c00 */
[----:B------:R-:W-:-:S02]  /*14f60*/  LOP3.LUT R15, R15, 0xffffffc, RZ, 0xc0, !PT ;  /* 0x0ffffffc0f0f7812 */ /* 0x000fc400078ec0ff */
[----:B------:R-:W1:Y:S02]  /*14f70*/  LDS.128 R24, [R9.X4+0x2000] ;  /* 0x0020000009187984 */ /* 0x000e640000004c00 */
[----:B------:R-:W-:Y:S02]  /*14f80*/  IADD3 R15, R8, -R15, RZ ;  /* 0x8000000f080f7210 */ /* 0x000fe40007ffe0ff */
[----:B------:R-:W1:Y:S02]  /*14f90*/  LDS.128 R20, [R9.X4+0x2800] ;  /* 0x0028000009147984 */ /* 0x000e640000004c00 */
[----:B------:R-:W-:Y:S02]  /*14fa0*/  LEA R15, R15, R3, 0x4 ;  /* 0x000000030f0f7211 */ /* 0x000fe400078e20ff */
[----:B------:R-:W1:Y:S04]  /*14fb0*/  LDS.128 R16, [R9.X4+0x3000] ;  /* 0x0030000009107984 */ /* 0x000e680000004c00 */
[----:B------:R5:W1:Y:S04]  /*14fc0*/  LDS.128 R44, [R9.X4+0x3800] ;  /* 0x00380000092c7984 */ /* 0x000a680000004c00 */
[----:B-----5:R-:W5:Y:S02]  /*14fd0*/  S2R R9, SR_CTAID.X ;  /* 0x0000000000097919 */ /* 0x020f640000002500 */
[----:B-----5:R-:W-:-:S04]  /*14fe0*/  IMAD.SHL.U32 R9, R9, 0x40, RZ ;  /* 0x0000004009097824 */ /* 0x020fc800078e00ff */
[----:B------:R-:W-:Y:S01]  /*14ff0*/  IMAD R9, R13, c[0x0][0x214], R9 ;  /* 0x000085000d097a24 */ /* 0x000fe200078e0209 */
[----:B------:R-:W-:Y:S05]  /*15000*/  @P0 BRA `(.L_x_3493) ;  /* 0x000000a000000947 */ /* 0x000fea0003800000 */
[----:B-1234-:R-:W-:Y:S02]  /*15010*/  IADD3 R3, R15, 0x8, RZ ;  /* 0x000000080f037810 */ /* 0x01efe40007ffe0ff */
[----:B------:R-:W-:Y:S02]  /*15020*/  SHF.R.S32.HI R2, RZ, 0x1f, R15 ;  /* 0x0000001fff027819 */ /* 0x000fe4000001140f */
[----:B------:R-:W-:Y:S02]  /*15030*/  IADD3 R0, P0, R9, R15, RZ ;  /* 0x0000000f09007210 */ /* 0x000fe40007f1e0ff */
[-C--:B------:R-:W-:Y:S02]  /*15040*/  ISETP.GE.AND P2, PT, R15, R237.reuse, PT ;  /* 0x000000ed0f00720c */ /* 0x080fe40003f46270 */
[----:B------:R-:W-:Y:S02]  /*15050*/  ISETP.GE.AND P1, PT, R3, R237, PT ;  /* 0x000000ed0300720c */ /* 0x000fe40003f26270 */
[----:B------:R-:W-:-:S02]  /*15060*/  LEA.HI.X.SX32 R2, R9, R2, 0x1, P0 ;  /* 0x0000000209027211 */ /* 0x000fc400000f0eff */
[----:B------:R-:W-:-:S04]  /*15070*/  LEA R6, P0, R0, c[0x0][0x208], 0x2 ;  /* 0x0000820000067a11 */ /* 0x000fc800078010ff */
[----:B------:R-:W-:-:S05]  /*15080*/  LEA.HI.X R7, R0, c[0x0][0x20c], R2, 0x2, P0 ;  /* 0x0000830000077a11 */ /* 0x000fca00000f1402 */
[----:B------:R1:W-:Y:S04]  /*15090*/  @!P2 STG.E [R6.64], R4 ;  /* 0x000000040600a986 */ /* 0x0003e8000c10190c */
[----:B------:R1:W-:Y:S02]  /*150a0*/  @!P1 STG.E [R6.64+0x20], R5 ;  /* 0x0000200506009986 */ /* 0x0003e4000c10190c */
.L_x_3493:
[----:B-1234-:R-:W-:Y:S05]  /*150b0*/  BSYNC B0 ;  /* 0x0000000000007941 */ /* 0x01efea0003800000 */
.L_x_3492:
[----:B------:R-:W-:Y:S01]  /*150c0*/  IMAD.SHL.U32 R4, R10, 0x4, RZ ;  /* 0x000000040a047824 */ /* 0x000fe200078e00ff */
[C---:B------:R-:W-:Y:S01]  /*150d0*/  IADD3 R3, R12.reuse, 0x8, RZ ;  /* 0x000000080c037810 */ /* 0x040fe20007ffe0ff */
[----:B------:R-:W-:Y:S01]  /*150e0*/  IMAD R9, R9, c[0x0][0x22c], RZ ;  /* 0x00008b0009097a24 */ /* 0x000fe200078e02ff */
[C---:B------:R-:W-:Y:S02]  /*150f0*/  IADD3 R2, R12.reuse, 0x10, RZ ;  /* 0x000000100c027810 */ /* 0x040fe40007ffe0ff */
[----:B------:R-:W-:Y:S02]  /*15100*/  SHF.R.S32.HI R5, RZ, 0x1f, R4 ;  /* 0x0000001fff057819 */ /* 0x000fe40000011404 */
[----:B------:R-:W-:-:S02]  /*15110*/  IADD3 R0, R12, 0x18, RZ ;  /* 0x000000180c007810 */ /* 0x000fc40007ffe0ff */
[-C--:B------:R-:W-:Y:S01]  /*15120*/  ISETP.GE.AND P6, PT, R3, R237.reuse, PT ;  /* 0x000000ed0300720c */ /* 0x080fe20003fc6270 */
[----:B------:R-:W-:Y:S01]  /*15130*/  IMAD.WIDE R4, R12, 0x40, R4 ;  /* 0x000000400c047825 */ /* 0x000fe200078e0204 */
[-C--:B------:R-:W-:Y:S02]  /*15140*/  ISETP.GE.AND P5, PT, R2, R237.reuse, PT ;  /* 0x000000ed0200720c */ /* 0x080fe40003fa6270 */
[----:B------:R-:W-:Y:S02]  /*15150*/  ISETP.GE.AND P4, PT, R0, R237, PT ;  /* 0x000000ed0000720c */ /* 0x000fe40003f86270 */
[C---:B------:R-:W-:Y:S02]  /*15160*/  IADD3 R4, P0, R9.reuse, R4, RZ ;  /* 0x0000000409047210 */ /* 0x040fe40007f1e0ff */
[----:B------:R-:W-:Y:S02]  /*15170*/  IADD3 R3, R12, 0x20, RZ ;  /* 0x000000200c037810 */ /* 0x000fe40007ffe0ff */
[----:B------:R-:W-:-:S02]  /*15180*/  LEA.HI.X.SX32 R9, R9, R5, 0x1, P0 ;  /* 0x0000000509097211 */ /* 0x000fc400000f0eff */
[----:B------:R-:W-:Y:S02]  /*15190*/  LEA R6, P0, R4, c[0x0][0x1d8], 0x2 ;  /* 0x0000760004067a11 */ /* 0x000fe400078010ff */
[----:B------:R-:W-:Y:S02]  /*151a0*/  IADD3 R2, R12, 0x28, RZ ;  /* 0x000000280c027810 */ /* 0x000fe40007ffe0ff */
[----:B------:R-:W-:Y:S02]  /*151b0*/  LEA.HI.X R7, R4, c[0x0][0x1dc], R9, 0x2, P0 ;  /* 0x0000770004077a11 */ /* 0x000fe400000f1409 */
[C---:B------:R-:W-:Y:S02]  /*151c0*/  ISETP.GE.AND P0, PT, R12.reuse, R237, PT ;  /* 0x000000ed0c00720c */ /* 0x040fe40003f06270 */
[C---:B------:R-:W-:Y:S01]  /*151d0*/  IADD3 R0, R12.reuse, 0x30, RZ ;  /* 0x000000300c007810 */ /* 0x040fe20007ffe0ff */
[----:B------:R1:W-:Y:S01]  /*151e0*/  @!P6 STG.E.128 [R6.64+0x800], R36 ;  /* 0x000800240600e986 */ /* 0x0003e2000c101d0c */
[----:B------:R-:W-:-:S02]  /*151f0*/  IADD3 R12, R12, 0x38, RZ ;  /* 0x000000380c0c7810 */ /* 0x000fc40007ffe0ff */
[-C--:B------:R-:W-:Y:S01]  /*15200*/  ISETP.GE.AND P3, PT, R3, R237.reuse, PT ;  /* 0x000000ed0300720c */ /* 0x080fe20003f66270 */
[----:B------:R1:W-:Y:S01]  /*15210*/  @!P5 STG.E.128 [R6.64+0x1000], R32 ;  /* 0x001000200600d986 */ /* 0x0003e2000c101d0c */
[-C--:B------:R-:W-:Y:S02]  /*15220*/  ISETP.GE.AND P2, PT, R2, R237.reuse, PT ;  /* 0x000000ed0200720c */ /* 0x080fe40003f46270 */
[-C--:B------:R-:W-:Y:S01]  /*15230*/  ISETP.GE.AND P1, PT, R0, R237.reuse, PT ;  /* 0x000000ed0000720c */ /* 0x080fe20003f26270 */
[----:B------:R1:W-:Y:S04]  /*15240*/  @!P4 STG.E.128 [R6.64+0x1800], R28 ;  /* 0x0018001c0600c986 */ /* 0x0003e8000c101d0c */
[----:B------:R1:W-:Y:S04]  /*15250*/  @!P0 STG.E.64 [R6.64], R40 ;  /* 0x0000002806008986 */ /* 0x0003e8000c101b0c */
[----:B------:R1:W-:Y:S01]  /*15260*/  @!P0 STG.E.64 [R6.64+0x8], R42 ;  /* 0x0000082a06008986 */ /* 0x0003e2000c101b0c */
[----:B------:R-:W-:-:S03]  /*15270*/  ISETP.GE.AND P0, PT, R12, R237, PT ;  /* 0x000000ed0c00720c */ /* 0x000fc60003f06270 */
[----:B------:R1:W-:Y:S04]  /*15280*/  @!P3 STG.E.128 [R6.64+0x2000], R24 ;  /* 0x002000180600b986 */ /* 0x0003e8000c101d0c */
[----:B------:R1:W-:Y:S04]  /*15290*/  @!P2 STG.E.128 [R6.64+0x2800], R20 ;  /* 0x002800140600a986 */ /* 0x0003e8000c101d0c */
[----:B------:R1:W-:Y:S02]  /*152a0*/  @!P1 STG.E.128 [R6.64+0x3000], R16 ;  /* 0x0030001006009986 */ /* 0x0003e4000c101d0c */
[----:B------:R-:W-:Y:S05]  /*152b0*/  @P0 EXIT ;  /* 0x000000000000094d */ /* 0x000fea0003800000 */
[----:B------:R-:W-:Y:S01]  /*152c0*/  STG.E.128 [R6.64+0x3800], R44 ;  /* 0x0038002c06007986 */ /* 0x000fe2000c101d0c */
[----:B------:R-:W-:Y:S05]  /*152d0*/  EXIT ;  /* 0x000000000000794d */ /* 0x000fea0003800000 */
.L_x_3494:
        /* <DEDUP_REMOVED lines=10> */
.L_x_7884:


//--------------------- .text._ZN5flash24flash_fwd_splitkv_kernelI23Flash_fwd_kernel_traitsILi64ELi64ELi256ELi4ELb0ELb0EN7cutlass10bfloat16_tE19Flash_kernel_traitsILi64ELi64ELi256ELi4ES3_EELb1ELb0ELb0ELb0ELb1ELb1ELb1ELb0EEEvNS_16Flash_fwd_paramsE --------------------------
	.section	.text._ZN5flash24flash_fwd_splitkv_kernelI23Flash_fwd_kernel_traitsILi64ELi64ELi256ELi4ELb0ELb0EN7cutlass10bfloat16_tE19Flash_kernel_traitsILi64ELi64ELi256ELi4ES3_EELb1ELb0ELb0ELb0ELb1ELb1ELb1ELb0EEEvNS_16Flash_fwd_paramsE,"ax",@progbits
	.sectioninfo	@"SHI_REGISTERS=255"
	.align	128
        .global         _ZN5flash24flash_fwd_splitkv_kernelI23Flash_fwd_kernel_traitsILi64ELi64ELi256ELi4ELb0ELb0EN7cutlass10bfloat16_tE19Flash_kernel_traitsILi64ELi64ELi256ELi4ES3_EELb1ELb0ELb0ELb0ELb1ELb1ELb1ELb0EEEvNS_16Flash_fwd_paramsE
        .type           _ZN5flash24flash_fwd_splitkv_kernelI23Flash_fwd_kernel_traitsILi64ELi64ELi256ELi4ELb0ELb0EN7cutlass10bfloat16_tE19Flash_kernel_traitsILi64ELi64ELi256ELi4ES3_EELb1ELb0ELb0ELb0ELb1ELb1ELb1ELb0EEEvNS_16Flash_fwd_paramsE,@function
        .size           _ZN5flash24flash_fwd_splitkv_kernelI23Flash_fwd_kernel_traitsILi64ELi64ELi256ELi4ELb0ELb0EN7cutlass10bfloat16_tE19Flash_kernel_traitsILi64ELi64ELi256ELi4ES3_EELb1ELb0ELb0ELb0ELb1ELb1ELb1ELb0EEEvNS_16Flash_fwd_paramsE,(.L_x_7885 - _ZN5flash24flash_fwd_splitkv_kernelI23Flash_fwd_kernel_traitsILi64ELi64ELi256ELi4ELb0ELb0EN7cutlass10bfloat16_tE19Flash_kernel_traitsILi64ELi64ELi256ELi4ES3_EELb1ELb0ELb0ELb0ELb1ELb1ELb1ELb0EEEvNS_16Flash_fwd_paramsE)
        .other          _ZN5flash24flash_fwd_splitkv_kernelI23Flash_fwd_kernel_traitsILi64ELi64ELi256ELi4ELb0ELb0EN7cutlass10bfloat16_tE19Flash_kernel_traitsILi64ELi64ELi256ELi4ES3_EELb1ELb0ELb0ELb0ELb1ELb1ELb1ELb0EEEvNS_16Flash_fwd_paramsE,@"STO_CUDA_ENTRY STV_DEFAULT"
_ZN5flash24flash_fwd_splitkv_kernelI23Flash_fwd_kernel_traitsILi64ELi64ELi256ELi4ELb0ELb0EN7cutlass10bfloat16_tE19Flash_kernel_traitsILi64ELi64ELi256ELi4ES3_EELb1ELb0ELb0ELb0ELb1ELb1ELb1ELb0EEEvNS_16Flash_fwd_paramsE:
.text._ZN5flash24flash_fwd_splitkv_kernelI23Flash_fwd_kernel_traitsILi64ELi64ELi256ELi4ELb0ELb0EN7cutlass10bfloat16_tE19Flash_kernel_traitsILi64ELi64ELi256ELi4ES3_EELb1ELb0ELb0ELb0ELb1ELb1ELb1ELb0EEEvNS_16Flash_fwd_paramsE:
[----:B------:R-:W-:Y:S02]  /*0000*/  MOV R1, c[0x0][0x28] ;  /* 0x00000a0000017a02 */ /* 0x000fe40000000f00 */
[----:B------:R-:W1:Y:S01]  /*0010*/  I2F.U32.RP R2, c[0x0][0x1c0] ;  /* 0x0000700000027b06 */ /* 0x000e620000209000 */
[----:B------:R-:W2:Y:S01]  /*0020*/  S2R R15, SR_CTAID.Z ;  /* 0x00000000000f7919 */ /* 0x000ea20000002700 */
[----:B------:R-:W-:Y:S01]  /*0030*/  ISETP.NE.U32.AND P1, PT, RZ, c[0x0][0x1c0], PT ;  /* 0x00007000ff007a0c */ /* 0x000fe20003f25070 */
[----:B------:R-:W-:Y:S01]  /*0040*/  IMAD.MOV.U32 R12, RZ, RZ, 0x4 ;  /* 0x00000004ff0c7424 */ /* 0x000fe200078e00ff */
[----:B------:R-:W-:Y:S01]  /*0050*/  ULDC.64 UR12, c[0x0][0x118] ;  /* 0x00004600000c7ab9 */ /* 0x000fe20000000a00 */
[----:B------:R-:W-:Y:S01]  /*0060*/  IMAD.MOV.U32 R11, RZ, RZ, -0x1 ;  /* 0xffffffffff0b7424 */ /* 0x000fe200078e00ff */
[----:B------:R-:W-:Y:S02]  /*0070*/  IADD3 R1, R1, -0x50, RZ ;  /* 0xffffffb001017810 */ /* 0x000fe40007ffe0ff */
        /* <DEDUP_REMOVED lines=14> */
[----:B------:R-:W-:Y:S02]  /*0160*/  ISETP.GE.U32.AND P0, PT, R0, c[0x0][0x1c0], PT ;  /* 0x0000700000007a0c */ /* 0x000fe40003f06070 */
        /* <DEDUP_REMOVED lines=9> */
[----:B------:R-:W-:Y:S01]  /*0200*/  ISETP.EQ.OR.EX P1, PT, RZ, c[0x0][0x24c], !P3, P1 ;  /* 0x00009300ff007a0c */ /* 0x000fe20005f22710 */
[----:B------:R1:W-:Y:S01]  /*0210*/  STL [R1+0x28], R16 ;  /* 0x0000281001007387 */ /* 0x0003e20000100800 */
[----:B------:R-:W-:Y:S01]  /*0220*/  ISETP.NE.AND.EX P0, PT, RZ, c[0x0][0x254], PT, P0 ;  /* 0x00009500ff007a0c */ /* 0x000fe20003f05300 */
[----:B------:R-:W-:-:S02]  /*0230*/  IMAD.WIDE R6, R16, R12, c[0x0][0x248] ;  /* 0x0000920010067625 */ /* 0x000fc400078e020c */
[----:B------:R2:W3:Y:S04]  /*0240*/  @P2 LDG.E R11, [R2.64] ;  /* 0x0000000c020b2981 */ /* 0x0004e8000c1e1900 */
[----:B------:R2:W3:Y:S01]  /*0250*/  @P2 LDG.E R4, [R2.64+0x4] ;  /* 0x0000040c02042981 */ /* 0x0004e2000c1e1900 */
[----:B------:R-:W-:-:S03]  /*0260*/  IMAD.MOV.U32 R8, RZ, RZ, RZ ;  /* 0x000000ffff087224 */ /* 0x000fc600078e00ff */
[----:B------:R1:W5:Y:S04]  /*0270*/  @!P1 LDG.E R10, [R6.64] ;  /* 0x0000000c060a9981 */ /* 0x000368000c1e1900 */
[----:B------:R-:W4:Y:S04]  /*0280*/  S2R R18, SR_CTAID.X ;  /* 0x0000000000127919 */ /* 0x000f280000002500 */
[----:B------:R-:W1:Y:S01]  /*0290*/  S2R R9, SR_CTAID.Y ;  /* 0x0000000000097919 */ /* 0x000e620000002600 */
[----:B--2---:R-:W-:-:S05]  /*02a0*/  @P0 IMAD.WIDE R2, R16, R12, c[0x0][0x250] ;  /* 0x0000940010020625 */ /* 0x004fca00078e020c */
[----:B------:R2:W5:Y:S01]  /*02b0*/  @P0 LDG.E R8, [R2.64] ;  /* 0x0000000c02080981 */ /* 0x000562000c1e1900 */
[----:B------:R-:W-:-:S04]  /*02c0*/  ISETP.NE.U32.AND P0, PT, RZ, c[0x0][0x248], PT ;  /* 0x00009200ff007a0c */ /* 0x000fc80003f05070 */
[----:B------:R-:W-:Y:S01]  /*02d0*/  ISETP.NE.AND.EX P0, PT, RZ, c[0x0][0x24c], PT, P0 ;  /* 0x00009300ff007a0c */ /* 0x000fe20003f05300 */
[----:B------:R-:W-:-:S04]  /*02e0*/  IMAD.MOV R0, RZ, RZ, -R16 ;  /* 0x000000ffff007224 */ /* 0x000fc800078e0a10 */
[----:B------:R-:W-:Y:S02]  /*02f0*/  IMAD R15, R0, c[0x0][0x1c0], R15 ;  /* 0x00007000000f7a24 */ /* 0x000fe400078e020f */
[----:B---3--:R-:W-:Y:S02]  /*0300*/  @P2 IMAD.IADD R90, R4, 0x1, -R11 ;  /* 0x00000001045a2824 */ /* 0x008fe400078e0a0b */
[----:B------:R-:W-:-:S04]  /*0310*/  @!P2 IMAD.MOV.U32 R90, RZ, RZ, c[0x0][0x214] ;  /* 0x00008500ff5aa624 */ /* 0x000fc800078e00ff */
[----:B------:R-:W-:Y:S05]  /*0320*/  @!P0 BRA `(.L_x_3495) ;  /* 0x0000004000008947 */ /* 0x000fea0003800000 */
[----:B-12-4-:R-:W2:Y:S02]  /*0330*/  @P3 LDG.E R0, [R6.64+0x4] ;  /* 0x0000040c06003981 */ /* 0x016ea4000c1e1900 */
[----:B--2--5:R-:W-:-:S06]  /*0340*/  @P3 IADD3 R4, R0, -R10, RZ ;  /* 0x8000000a00043210 */ /* 0x024fcc0007ffe0ff */
[----:B------:R1:W5:Y:S01]  /*0350*/  @!P3 LDG.E R4, [R6.64] ;  /* 0x0000000c0604b981 */ /* 0x000362000c1e1900 */
[----:B------:R-:W-:Y:S05]  /*0360*/  BRA `(.L_x_3496) ;  /* 0x0000001000007947 */ /* 0x000fea0003800000 */
.L_x_3495:
[----:B-12-4-:R-:W-:Y:S02]  /*0370*/  MOV R4, c[0x0][0x218] ;  /* 0x0000860000047a02 */ /* 0x016fe40000000f00 */
.L_x_3496:
[----:B------:R-:W-:-:S04]  /*0380*/  ISETP.NE.U32.AND P2, PT, RZ, c[0x0][0x258], PT ;  /* 0x00009600ff007a0c */ /* 0x000fc80003f45070 */
[----:B------:R-:W-:-:S13]  /*0390*/  ISETP.NE.AND.EX P2, PT, RZ, c[0x0][0x25c], PT, P2 ;  /* 0x00009700ff007a0c */ /* 0x000fda0003f45320 */
[----:B------:R-:W-:-:S06]  /*03a0*/  @P2 IMAD.WIDE R2, R16, R12, c[0x0][0x258] ;  /* 0x0000960010022625 */ /* 0x000fcc00078e020c */
        /* <DEDUP_REMOVED lines=9> */
[----:B-1----:R-:W-:Y:S01]  /*0440*/  IABS R6, c[0x0][0x10] ;  /* 0x0000040000067a13 */ /* 0x002fe20000000000 */
        /* <DEDUP_REMOVED lines=31> */
[----:B------:R-:W-:Y:S02]  /*0640*/  IADD3 R2, R2, c[0x0][0x2e8], R88 ;  /* 0x0000ba0002027a10 */ /* 0x000fe40007ffe058 */
[----:B------:R-:W-:Y:S02]  /*0650*/  @P2 IADD3 R0, R0, 0x1, RZ ;  /* 0x0000000100002810 */ /* 0x000fe40007ffe0ff */
[----:B------:R-:W-:Y:S02]  /*0660*/  SHF.R.S32.HI R3, RZ, 0x1f, R2 ;  /* 0x0000001fff037819 */ /* 0x000fe40000011402 */
[----:B------:R-:W-:Y:S01]  /*0670*/  SHF.R.S32.HI R4, RZ, 0x8, R4 ;  /* 0x00000008ff047819 */ /* 0x000fe20000011404 */
[----:B------:R-:W-:Y:S01]  /*0680*/  @!P0 IMAD.MOV R0, RZ, RZ, -R0 ;  /* 0x000000ffff008224 */ /* 0x000fe200078e0a00 */
[----:B------:R-:W-:-:S02]  /*0690*/  @!P1 LOP3.LUT R0, RZ, c[0x0][0x10], RZ, 0x33, !PT ;  /* 0x00000400ff009a12 */ /* 0x000fc400078e33ff */
[----:B------:R-:W-:-:S03]  /*06a0*/  LEA.HI R2, R3, R2, RZ, 0x8 ;  /* 0x0000000203027211 */ /* 0x000fc600078f40ff */
[----:B------:R-:W-:-:S04]  /*06b0*/  IMAD R201, R0, R9, RZ ;  /* 0x0000000900c97224 */ /* 0x000fc800078e02ff */
        /* <DEDUP_REMOVED lines=8> */
[----:B-1----:R-:W-:Y:S01]  /*0740*/  SHF.R.S32.HI R4, RZ, 0x1f, R198 ;  /* 0x0000001fff047819 */ /* 0x002fe200000114c6 */
[----:B------:R-:W-:Y:S01]  /*0750*/  IMAD R0, R9, c[0x0][0x210], R16 ;  /* 0x0000840009007a24 */ /* 0x000fe200078e0210 */
[----:B------:R-:W-:Y:S01]  /*0760*/  LOP3.LUT P6, RZ, R198, 0xf, RZ, 0xc0, !PT ;  /* 0x0000000fc6ff7812 */ /* 0x000fe200078cc0ff */
[----:B------:R-:W-:Y:S01]  /*0770*/  IMAD.IADD R6, R90, 0x1, -R199 ;  /* 0x000000015a067824 */ /* 0x000fe200078e0ac7 */
[----:B------:R-:W-:Y:S01]  /*0780*/  LEA.HI R4, R4, R198, RZ, 0x4 ;  /* 0x000000c604047211 */ /* 0x000fe200078f20ff */
[----:B------:R-:W-:-:S03]  /*0790*/  IMAD R0, R0, c[0x0][0x1c0], R15 ;  /* 0x0000700000007a24 */ /* 0x000fc600078e020f */
        /* <DEDUP_REMOVED lines=8> */
[C---:B------:R-:W-:Y:S02]  /*0820*/  IADD3 R8, R0.reuse, 0x10, RZ ;  /* 0x0000001000087810 */ /* 0x040fe40007ffe0ff */
[-C--:B------:R-:W-:Y:S02]  /*0830*/  ISETP.GE.AND P5, PT, R9, R6.reuse, PT ;  /* 0x000000060900720c */ /* 0x080fe40003fa6270 */
[----:B------:R-:W-:Y:S02]  /*0840*/  SHF.R.S32.HI R3, RZ, 0x1f, R2 ;  /* 0x0000001fff037819 */ /* 0x000fe40000011402 */
[----:B------:R-:W-:-:S02]  /*0850*/  ISETP.GE.AND P2, PT, R0, R6, PT ;  /* 0x000000060000720c */ /* 0x000fc40003f46270 */
[----:B------:R-:W-:Y:S01]  /*0860*/  ISETP.GE.AND P1, PT, R8, R6, PT ;  /* 0x000000060800720c */ /* 0x000fe20003f26270 */
[C---:B------:R-:W-:Y:S01]  /*0870*/  IMAD.WIDE R2, R0.reuse, 0x40, R2 ;  /* 0x0000004000027825 */ /* 0x040fe200078e0202 */
[C---:B------:R-:W-:Y:S02]  /*0880*/  IADD3 R11, R0.reuse, 0x20, RZ ;  /* 0x00000020000b7810 */ /* 0x040fe40007ffe0ff */
[----:B------:R-:W-:Y:S02]  /*0890*/  IADD3 R14, R0, 0x28, RZ ;  /* 0x00000028000e7810 */ /* 0x000fe40007ffe0ff */
[C---:B------:R-:W-:Y:S02]  /*08a0*/  IADD3 R2, P0, R4.reuse, R2, RZ ;  /* 0x0000000204027210 */ /* 0x040fe40007f1e0ff */
[----:B------:R-:W-:Y:S02]  /*08b0*/  ISETP.GE.AND P4, PT, R11, R6, PT ;  /* 0x000000060b00720c */ /* 0x000fe40003f86270 */
[----:B------:R-:W-:-:S02]  /*08c0*/  LEA.HI.X.SX32 R3, R4, R3, 0x1, P0 ;  /* 0x0000000304037211 */ /* 0x000fc400000f0eff */
[----:B------:R-:W-:Y:S02]  /*08d0*/  LEA R4, P0, R2, c[0x0][0x1d8], 0x2 ;  /* 0x0000760002047a11 */ /* 0x000fe400078010ff */
[----:B------:R-:W-:Y:S02]  /*08e0*/  IADD3 R13, R0, 0x30, RZ ;  /* 0x00000030000d7810 */ /* 0x000fe40007ffe0ff */
[----:B------:R-:W-:Y:S02]  /*08f0*/  LEA.HI.X R5, R2, c[0x0][0x1dc], R3, 0x2, P0 ;  /* 0x0000770002057a11 */ /* 0x000fe400000f1403 */
[-C--:B------:R-:W-:Y:S02]  /*0900*/  ISETP.GE.AND P0, PT, R12, R6.reuse, PT ;  /* 0x000000060c00720c */ /* 0x080fe40003f06270 */
[----:B------:R-:W-:Y:S01]  /*0910*/  IADD3 R10, R0, 0x38, RZ ;  /* 0x00000038000a7810 */ /* 0x000fe20007ffe0ff */
[----:B------:R-:W-:Y:S01]  /*0920*/  @!P5 STG.E.128 [R4.64+0x800], RZ ;  /* 0x000800ff0400d986 */ /* 0x000fe2000c101d0c */
[----:B------:R-:W-:-:S02]  /*0930*/  ISETP.GE.OR P5, PT, R9, R6, P6 ;  /* 0x000000060900720c */ /* 0x000fc400037a6670 */
[----:B------:R-:W-:Y:S01]  /*0940*/  SHF.R.S32.HI R2, RZ, 0x1f, R7 ;  /* 0x0000001fff027819 */ /* 0x000fe20000011407 */
[----:B------:R-:W-:Y:S01]  /*0950*/  @!P2 STG.E.128 [R4.64], RZ ;  /* 0x000000ff0400a986 */ /* 0x000fe2000c101d0c */
[-C--:B------:R-:W-:Y:S02]  /*0960*/  ISETP.GE.AND P3, PT, R14, R6.reuse, PT ;  /* 0x000000060e00720c */ /* 0x080fe40003f66270 */
[-C--:B------:R-:W-:Y:S01]  /*0970*/  ISETP.GE.AND P2, PT, R13, R6.reuse, PT ;  /* 0x000000060d00720c */ /* 0x080fe20003f46270 */
[----:B------:R-:W-:Y:S01]  /*0980*/  @!P1 STG.E.128 [R4.64+0x1000], RZ ;  /* 0x001000ff04009986 */ /* 0x000fe2000c101d0c */
[----:B------:R-:W-:-:S03]  /*0990*/  ISETP.GE.AND P1, PT, R10, R6, PT ;  /* 0x000000060a00720c */ /* 0x000fc60003f26270 */
[----:B------:R-:W-:Y:S01]  /*09a0*/  @!P0 STG.E.128 [R4.64+0x1800], RZ ;  /* 0x001800ff04008986 */ /* 0x000fe2000c101d0c */
[----:B------:R-:W-:-:S03]  /*09b0*/  IADD3 R3, P0, R7, R0, RZ ;  /* 0x0000000007037210 */ /* 0x000fc60007f1e0ff */
[----:B------:R-:W-:Y:S01]  /*09c0*/  @!P4 STG.E.128 [R4.64+0x2000], RZ ;  /* 0x002000ff0400c986 */ /* 0x000fe2000c101d0c */
[----:B------:R-:W-:Y:S02]  /*09d0*/  LEA.HI.X.SX32 R7, R0, R2, 0x1, P0 ;  /* 0x0000000200077211 */ /* 0x000fe400000f0eff */
[C---:B------:R-:W-:Y:S01]  /*09e0*/  LEA R2, P0, R3.reuse, c[0x0][0x208], 0x2 ;  /* 0x0000820003027a11 */ /* 0x040fe200078010ff */
[----:B------:R-:W-:Y:S01]  /*09f0*/  @!P3 STG.E.128 [R4.64+0x2800], RZ ;  /* 0x002800ff0400b986 */ /* 0x000fe2000c101d0c */
[-C--:B------:R-:W-:Y:S02]  /*0a00*/  ISETP.GE.OR P4, PT, R8, R6.reuse, P6 ;  /* 0x000000060800720c */ /* 0x080fe40003786670 */
[----:B------:R-:W-:Y:S01]  /*0a10*/  LEA.HI.X R3, R3, c[0x0][0x20c], R7, 0x2, P0 ;  /* 0x0000830003037a11 */ /* 0x000fe200000f1407 */
[----:B------:R-:W-:Y:S01]  /*0a20*/  @!P5 IMAD.MOV.U32 R7, RZ, RZ, -0x800000 ;  /* 0xff800000ff07d424 */ /* 0x000fe200078e00ff */
[----:B------:R-:W-:Y:S01]  /*0a30*/  @!P2 STG.E.128 [R4.64+0x3000], RZ ;  /* 0x003000ff0400a986 */ /* 0x000fe2000c101d0c */
[----:B------:R-:W-:-:S02]  /*0a40*/  ISETP.GE.OR P3, PT, R12, R6, P6 ;  /* 0x000000060c00720c */ /* 0x000fc40003766670 */
[-C--:B------:R-:W-:Y:S01]  /*0a50*/  ISETP.GE.OR P2, PT, R11, R6.reuse, P6 ;  /* 0x000000060b00720c */ /* 0x080fe20003746670 */
[----:B------:R1:W-:Y:S01]  /*0a60*/  @!P1 STG.E.128 [R4.64+0x3800], RZ ;  /* 0x003800ff04009986 */ /* 0x0003e2000c101d0c */
[-C--:B------:R-:W-:Y:S02]  /*0a70*/  ISETP.GE.OR P1, PT, R14, R6.reuse, P6 ;  /* 0x000000060e00720c */ /* 0x080fe40003726670 */
[-C--:B------:R-:W-:Y:S01]  /*0a80*/  ISETP.GE.OR P0, PT, R13, R6.reuse, P6 ;  /* 0x000000060d00720c */ /* 0x080fe20003706670 */
[----:B------:R3:W-:Y:S01]  /*0a90*/  @!P5 STG.E [R2.64+0x20], R7 ;  /* 0x000020070200d986 */ /* 0x0007e2000c10190c */
[-C--:B------:R-:W-:Y:S01]  /*0aa0*/  ISETP.GE.OR P5, PT, R0, R6.reuse, P6 ;  /* 0x000000060000720c */ /* 0x080fe200037a6670 */
[----:B------:R-:W-:Y:S01]  /*0ab0*/  @!P4 IMAD.MOV.U32 R0, RZ, RZ, -0x800000 ;  /* 0xff800000ff00c424 */ /* 0x000fe200078e00ff */
[----:B------:R-:W-:-:S04]  /*0ac0*/  ISETP.GE.OR P6, PT, R10, R6, P6 ;  /* 0x000000060a00720c */ /* 0x000fc800037c6670 */
[----:B------:R4:W-:Y:S07]  /*0ad0*/  @!P4 STG.E [R2.64+0x40], R0 ;  /* 0x000040000200c986 */ /* 0x0009ee000c10190c */
[----:B------:R-:W-:-:S05]  /*0ae0*/  @!P5 IMAD.MOV.U32 R8, RZ, RZ, -0x800000 ;  /* 0xff800000ff08d424 */ /* 0x000fca00078e00ff */
[----:B------:R2:W-:Y:S01]  /*0af0*/  @!P5 STG.E [R2.64], R8 ;  /* 0x000000080200d986 */ /* 0x0005e2000c10190c */
[----:B-1----:R-:W-:Y:S02]  /*0b00*/  @!P2 IMAD.MOV.U32 R5, RZ, RZ, -0x800000 ;  /* 0xff800000ff05a424 */ /* 0x002fe400078e00ff */
[----:B------:R-:W-:-:S03]  /*0b10*/  @!P1 IMAD.MOV.U32 R4, RZ, RZ, -0x800000 ;  /* 0xff800000ff049424 */ /* 0x000fc600078e00ff */
[----:B------:R2:W-:Y:S01]  /*0b20*/  @!P2 STG.E [R2.64+0x80], R5 ;  /* 0x000080050200a986 */ /* 0x0005e2000c10190c */
[----:B---3--:R-:W-:-:S03]  /*0b30*/  @!P3 IMAD.MOV.U32 R7, RZ, RZ, -0x800000 ;  /* 0xff800000ff07b424 */ /* 0x008fc600078e00ff */
[----:B------:R2:W-:Y:S01]  /*0b40*/  @!P1 STG.E [R2.64+0xa0], R4 ;  /* 0x0000a00402009986 */ /* 0x0005e2000c10190c */
[----:B----4-:R-:W-:-:S03]  /*0b50*/  @!P0 IMAD.MOV.U32 R0, RZ, RZ, -0x800000 ;  /* 0xff800000ff008424 */ /* 0x010fc600078e00ff */
[----:B------:R2:W-:Y:S04]  /*0b60*/  @!P3 STG.E [R2.64+0x60], R7 ;  /* 0x000060070200b986 */ /* 0x0005e8000c10190c */
[----:B------:R2:W-:Y:S01]  /*0b70*/  @!P0 STG.E [R2.64+0xc0], R0 ;  /* 0x0000c00002008986 */ /* 0x0005e2000c10190c */
[----:B------:R-:W-:Y:S05]  /*0b80*/  @P6 EXIT ;  /* 0x000000000000694d */ /* 0x000fea0003800000 */
[----:B--2---:R-:W-:-:S05]  /*0b90*/  MOV R0, 0xff800000 ;  /* 0xff80000000007802 */ /* 0x004fca0000000f00 */
[----:B------:R-:W-:Y:S01]  /*0ba0*/  STG.E [R2.64+0xe0], R0 ;  /* 0x0000e00002007986 */ /* 0x000fe2000c10190c */
[----:B------:R-:W-:Y:S05]  /*0bb0*/  EXIT ;  /* 0x000000000000794d */ /* 0x000fea0003800000 */
.L_x_3497:
[----:B-1----:R-:W-:Y:S01]  /*0bc0*/  ISETP.NE.U32.AND P2, PT, RZ, c[0x0][0x2c0], PT ;  /* 0x0000b000ff007a0c */ /* 0x002fe20003f45070 */
        /* <DEDUP_REMOVED lines=8> */
[----:B------:R-:W-:Y:S01]  /*0c50*/  IMAD.MOV.U32 R4, RZ, RZ, RZ ;  /* 0x000000ffff047224 */ /* 0x000fe200078e00ff */
[----:B------:R-:W-:Y:S01]  /*0c60*/  PLOP3.LUT P0, PT, PT, PT, PT, 0x8, 0x0 ;  /* 0x000000000000781c */ /* 0x000fe20003f0e170 */
[C---:B------:R-:W-:Y:S02]  /*0c70*/  @P2 IMAD R0, R16.reuse, c[0x0][0x2cc], R0 ;  /* 0x0000b30010002a24 */ /* 0x040fe400078e0200 */
[----:B-1----:R-:W-:-:S04]  /*0c80*/  @P2 IMAD.WIDE.U32 R2, R16, c[0x0][0x2c8], RZ ;  /* 0x0000b20010022a25 */ /* 0x002fc800078e00ff */
[----:B------:R-:W-:Y:S01]  /*0c90*/  @P2 IMAD.IADD R0, R3, 0x1, R0 ;  /* 0x0000000103002824 */ /* 0x000fe200078e0200 */
[----:B------:R-:W-:-:S04]  /*0ca0*/  @P2 LEA R4, P1, R2, c[0x0][0x2c0], 0x2 ;  /* 0x0000b00002042a11 */ /* 0x000fc800078210ff */
[----:B------:R-:W-:Y:S01]  /*0cb0*/  @P2 SHF.L.U64.HI R2, R2, 0x2, R0 ;  /* 0x0000000202022819 */ /* 0x000fe20000010200 */
[----:B------:R-:W-:Y:S02]  /*0cc0*/  IMAD.MOV.U32 R0, RZ, RZ, RZ ;  /* 0x000000ffff007224 */ /* 0x000fe400078e00ff */
[----:B------:R-:W-:Y:S01]  /*0cd0*/  IMAD.MOV.U32 R204, RZ, RZ, R4 ;  /* 0x000000ffffcc7224 */ /* 0x000fe200078e0004 */
        /* <DEDUP_REMOVED lines=8> */
[----:B------:R-:W3:Y:S01]  /*0d60*/  I2F.RP R2, R203 ;  /* 0x000000cb00027306 */ /* 0x000ee20000209400 */
[----:B------:R-:W-:-:S04]  /*0d70*/  LEA R7, R29, 0xffffff00, 0x8 ;  /* 0xffffff001d077811 */ /* 0x000fc800078e40ff */
[----:B------:R-:W-:-:S03]  /*0d80*/  IABS R4, R7 ;  /* 0x0000000700047213 */ /* 0x000fc60000000000 */
[----:B---3--:R-:W3:Y:S02]  /*0d90*/  MUFU.RCP R2, R2 ;  /* 0x0000000200027308 */ /* 0x008ee40000001000 */
[----:B---3--:R-:W-:-:S06]  /*0da0*/  IADD3 R2, R2, 0xffffffe, RZ ;  /* 0x0ffffffe02027810 */ /* 0x008fcc0007ffe0ff */
[----:B------:R-:W3:Y:S02]  /*0db0*/  F2I.FTZ.U32.TRUNC.NTZ R3, R2 ;  /* 0x0000000200037305 */ /* 0x000ee4000021f000 */
[----:B---3--:R-:W-:Y:S02]  /*0dc0*/  IMAD.MOV R0, RZ, RZ, -R3 ;  /* 0x000000ffff007224 */ /* 0x008fe400078e0a03 */
        /* <DEDUP_REMOVED lines=19> */
[----:B------:R3:W4:Y:S01]  /*0f00*/  LDG.E R6, [R2.64] ;  /* 0x0000000c02067981 */ /* 0x000722000c1e1900 */
[----:B------:R-:W-:Y:S02]  /*0f10*/  IABS R8, c[0x0][0x1c8] ;  /* 0x0000720000087a13 */ /* 0x000fe40000000000 */
[----:B------:R-:W-:Y:S02]  /*0f20*/  IABS R5, R15 ;  /* 0x0000000f00057213 */ /* 0x000fe40000000000 */
[----:B---3--:R-:W3:Y:S08]  /*0f30*/  I2F.RP R2, R8 ;  /* 0x0000000800027306 */ /* 0x008ef00000209400 */
[----:B---3--:R-:W3:Y:S02]  /*0f40*/  MUFU.RCP R2, R2 ;  /* 0x0000000200027308 */ /* 0x008ee40000001000 */
[----:B---3--:R-:W-:-:S06]  /*0f50*/  IADD3 R2, R2, 0xffffffe, RZ ;  /* 0x0ffffffe02027810 */ /* 0x008fcc0007ffe0ff */
[----:B------:R-:W3:Y:S02]  /*0f60*/  F2I.FTZ.U32.TRUNC.NTZ R3, R2 ;  /* 0x0000000200037305 */ /* 0x000ee4000021f000 */
[----:B---3--:R-:W-:Y:S01]  /*0f70*/  IMAD.MOV R0, RZ, RZ, -R3 ;  /* 0x000000ffff007224 */ /* 0x008fe200078e0a03 */
        /* <DEDUP_REMOVED lines=24> */
[----:B----4-:R-:W-:Y:S01]  /*1100*/  SHF.R.S32.HI R5, RZ, 0x1f, R6 ;  /* 0x0000001fff057819 */ /* 0x010fe20000011406 */
[----:B-----5:R-:W-:-:S04]  /*1110*/  IMAD.WIDE.U32 R8, R6, c[0x0][0x180], RZ ;  /* 0x0000600006087a25 */ /* 0x020fc800078e00ff */
[C---:B------:R-:W-:Y:S02]  /*1120*/  IMAD R2, R5.reuse, c[0x0][0x180], RZ ;  /* 0x0000600005027a24 */ /* 0x040fe400078e02ff */
[----:B------:R-:W-:Y:S02]  /*1130*/  IMAD R5, R5, c[0x0][0x188], RZ ;  /* 0x0000620005057a24 */ /* 0x000fe400078e02ff */
[----:B------:R-:W-:-:S05]  /*1140*/  IMAD R2, R6, c[0x0][0x184], R2 ;  /* 0x0000610006027a24 */ /* 0x000fca00078e0202 */
[----:B------:R-:W-:Y:S01]  /*1150*/  IADD3 R3, R9, R2, RZ ;  /* 0x0000000209037210 */ /* 0x000fe20007ffe0ff */
[----:B------:R-:W-:Y:S02]  /*1160*/  IMAD.MOV.U32 R2, RZ, RZ, R8 ;  /* 0x000000ffff027224 */ /* 0x000fe400078e0008 */
[----:B------:R-:W-:Y:S02]  /*1170*/  IMAD R8, R6, c[0x0][0x18c], R5 ;  /* 0x0000630006087a24 */ /* 0x000fe400078e0205 */
[----:B------:R-:W-:-:S04]  /*1180*/  IMAD.WIDE.U32 R2, R20, c[0x0][0x198], R2 ;  /* 0x0000660014027a25 */ /* 0x000fc800078e0002 */
[----:B------:R-:W-:Y:S01]  /*1190*/  IMAD.WIDE.U32 R6, R6, c[0x0][0x188], RZ ;  /* 0x0000620006067a25 */ /* 0x000fe200078e00ff */
[----:B------:R-:W-:-:S03]  /*11a0*/  IADD3 R3, R3, R4, RZ ;  /* 0x0000000403037210 */ /* 0x000fc60007ffe0ff */
[----:B------:R-:W-:Y:S01]  /*11b0*/  IMAD R4, R28, c[0x0][0x1b0], RZ ;  /* 0x00006c001c047a24 */ /* 0x000fe200078e02ff */
[----:B------:R-:W-:Y:S01]  /*11c0*/  IADD3 R12, R7, R8, RZ ;  /* 0x00000008070c7210 */ /* 0x000fe20007ffe0ff */
[----:B------:R-:W-:-:S04]  /*11d0*/  IMAD.WIDE.U32 R2, R0, c[0x0][0x1b0], R2 ;  /* 0x00006c0000027a25 */ /* 0x000fc800078e0002 */
[----:B------:R-:W-:Y:S01]  /*11e0*/  IMAD R4, R0, c[0x0][0x1b4], R4 ;  /* 0x00006d0000047a24 */ /* 0x000fe200078e0204 */
[----:B------:R-:W-:Y:S01]  /*11f0*/  MOV R13, R2 ;  /* 0x00000002000d7202 */ /* 0x000fe20000000f00 */
[----:B------:R-:W-:Y:S02]  /*1200*/  IMAD.MOV.U32 R5, RZ, RZ, R6 ;  /* 0x000000ffff057224 */ /* 0x000fe400078e0006 */
[----:B------:R-:W-:Y:S01]  /*1210*/  IMAD.IADD R14, R3, 0x1, R4 ;  /* 0x00000001030e7824 */ /* 0x000fe200078e0204 */
[----:B------:R-:W-:Y:S05]  /*1220*/  BRA `(.L_x_3499) ;  /* 0x0000048000007947 */ /* 0x000fea0003800000 */
.L_x_3498:
        /* <DEDUP_REMOVED lines=17> */
.L_x_3500:
[----:B------:R-:W-:Y:S02]  /*1340*/  IABS R7, c[0x0][0x1c8] ;  /* 0x0000720000077a13 */ /* 0x000fe40000000000 */
[----:B------:R-:W-:Y:S02]  /*1350*/  IABS R4, R15 ;  /* 0x0000000f00047213 */ /* 0x000fe40000000000 */
[----:B------:R-:W3:Y:S01]  /*1360*/  I2F.RP R2, R7 ;  /* 0x0000000700027306 */ /* 0x000ee20000209400 */
[----:B------:R-:W-:-:S04]  /*1370*/  LEA R20, R29, 0xffffff00, 0x8 ;  /* 0xffffff001d147811 */ /* 0x000fc800078e40ff */
[----:B------:R-:W-:-:S03]  /*1380*/  SHF.R.S32.HI R25, RZ, 0x1f, R20 ;  /* 0x0000001fff197819 */ /* 0x000fc60000011414 */
[----:B---3--:R-:W3:Y:S02]  /*1390*/  MUFU.RCP R2, R2 ;  /* 0x0000000200027308 */ /* 0x008ee40000001000 */
[----:B---3--:R-:W-:-:S06]  /*13a0*/  IADD3 R2, R2, 0xffffffe, RZ ;  /* 0x0ffffffe02027810 */ /* 0x008fcc0007ffe0ff */
[----:B------:R-:W3:Y:S02]  /*13b0*/  F2I.FTZ.U32.TRUNC.NTZ R3, R2 ;  /* 0x0000000200037305 */ /* 0x000ee4000021f000 */
[----:B---3--:R-:W-:Y:S02]  /*13c0*/  IMAD.MOV R0, RZ, RZ, -R3 ;  /* 0x000000ffff007224 */ /* 0x008fe400078e0a03 */
[----:B------:R-:W-:Y:S02]  /*13d0*/  IMAD.MOV.U32 R2, RZ, RZ, RZ ;  /* 0x000000ffff027224 */ /* 0x000fe400078e00ff */
[----:B------:R-:W-:-:S04]  /*13e0*/  IMAD R0, R0, R7, RZ ;  /* 0x0000000700007224 */ /* 0x000fc800078e02ff */
[----:B------:R-:W-:Y:S01]  /*13f0*/  IMAD.HI.U32 R0, R3, R0, R2 ;  /* 0x0000000003007227 */ /* 0x000fe200078e0002 */
[----:B------:R-:W-:-:S03]  /*1400*/  MOV R2, R4 ;  /* 0x0000000400027202 */ /* 0x000fc60000000f00 */
[----:B------:R-:W-:Y:S02]  /*1410*/  IMAD R4, R25, c[0x0][0x198], RZ ;  /* 0x0000660019047a24 */ /* 0x000fe400078e02ff */
[----:B------:R-:W-:-:S04]  /*1420*/  IMAD.HI.U32 R0, R0, R2, RZ ;  /* 0x0000000200007227 */ /* 0x000fc800078e00ff */
[----:B------:R-:W-:Y:S02]  /*1430*/  IMAD.MOV R3, RZ, RZ, -R0 ;  /* 0x000000ffff037224 */ /* 0x000fe400078e0a00 */
[----:B------:R-:W-:Y:S02]  /*1440*/  IMAD R4, R20, c[0x0][0x19c], R4 ;  /* 0x0000670014047a24 */ /* 0x000fe400078e0204 */
[----:B------:R-:W-:Y:S02]  /*1450*/  IMAD R2, R7, R3, R2 ;  /* 0x0000000307027224 */ /* 0x000fe400078e0202 */
[----:B------:R-:W-:-:S03]  /*1460*/  IMAD.MOV.U32 R3, RZ, RZ, R6 ;  /* 0x000000ffff037224 */ /* 0x000fc600078e0006 */
[----:B------:R-:W-:-:S13]  /*1470*/  ISETP.GT.U32.AND P1, PT, R7, R2, PT ;  /* 0x000000020700720c */ /* 0x000fda0003f24070 */
[-C--:B------:R-:W-:Y:S02]  /*1480*/  @!P1 IADD3 R2, R2, -R7.reuse, RZ ;  /* 0x8000000702029210 */ /* 0x080fe40007ffe0ff */
[----:B------:R-:W-:Y:S02]  /*1490*/  @!P1 IADD3 R0, R0, 0x1, RZ ;  /* 0x0000000100009810 */ /* 0x000fe40007ffe0ff */
[----:B------:R-:W-:Y:S02]  /*14a0*/  ISETP.GE.U32.AND P3, PT, R2, R7, PT ;  /* 0x000000070200720c */ /* 0x000fe40003f66070 */
[----:B------:R-:W-:Y:S02]  /*14b0*/  LOP3.LUT R2, R15, c[0x0][0x1c8], RZ, 0x3c, !PT ;  /* 0x000072000f027a12 */ /* 0x000fe400078e3cff */
[----:B------:R-:W-:Y:S02]  /*14c0*/  ISETP.NE.AND P1, PT, RZ, c[0x0][0x1c8], PT ;  /* 0x00007200ff007a0c */ /* 0x000fe40003f25270 */
[----:B------:R-:W-:-:S02]  /*14d0*/  ISETP.GE.AND P2, PT, R2, RZ, PT ;  /* 0x000000ff0200720c */ /* 0x000fc40003f46270 */
[----:B------:R-:W-:Y:S02]  /*14e0*/  MOV R2, R5 ;  /* 0x0000000500027202 */ /* 0x000fe40000000f00 */
[----:B------:R-:W-:-:S03]  /*14f0*/  @P4 IADD3 R7, R8, R10, RZ ;  /* 0x0000000a08074210 */ /* 0x000fc60007ffe0ff */
        /* <DEDUP_REMOVED lines=27> */
.L_x_3499:
[----:B------:R-:W-:Y:S01]  /*16b0*/  ISETP.NE.AND P1, PT, R11, -0x1, PT ;  /* 0xffffffff0b00780c */ /* 0x000fe20003f25270 */
[----:B-----5:R-:W-:Y:S01]  /*16c0*/  IMAD.IADD R9, R90, 0x1, -R199 ;  /* 0x000000015a097824 */ /* 0x020fe200078e0ac7 */
[----:B------:R-:W-:Y:S01]  /*16d0*/  SHF.R.S32.HI R39, RZ, 0x1f, R198 ;  /* 0x0000001fff277819 */ /* 0x000fe200000114c6 */
[----:B------:R-:W-:Y:S01]  /*16e0*/  IMAD.MOV.U32 R196, RZ, RZ, c[0x0][0x198] ;  /* 0x00006600ffc47624 */ /* 0x000fe200078e00ff */
[----:B------:R-:W-:Y:S02]  /*16f0*/  IADD3 R200, R29, -0x1, RZ ;  /* 0xffffffff1dc87810 */ /* 0x000fe40007ffe0ff */
[CC--:B------:R-:W-:Y:S01]  /*1700*/  LEA.HI R7, R39.reuse, R198.reuse, RZ, 0x3 ;  /* 0x000000c627077211 */ /* 0x0c0fe200078f18ff */
[----:B------:R3:W-:Y:S01]  /*1710*/  STL [R1+0x2c], R9 ;  /* 0x00002c0901007387 */ /* 0x0007e20000100800 */
[----:B------:R-:W-:Y:S01]  /*1720*/  LEA.HI R8, R39, R198, RZ, 0x6 ;  /* 0x000000c627087211 */ /* 0x000fe200078f30ff */
[----:B------:R-:W-:Y:S01]  /*1730*/  IMAD.SHL.U32 R89, R200, 0x100, RZ ;  /* 0x00000100c8597824 */ /* 0x000fe200078e00ff */
[----:B------:R-:W-:Y:S01]  /*1740*/  SHF.R.S32.HI R10, RZ, 0x3, R7 ;  /* 0x00000003ff0a7819 */ /* 0x000fe20000011407 */
[----:B------:R-:W-:Y:S01]  /*1750*/  STL [R1+0x8], R200 ;  /* 0x000008c801007387 */ /* 0x000fe20000100800 */
[----:B------:R-:W-:Y:S01]  /*1760*/  MOV R38, c[0x0][0x19c] ;  /* 0x0000670000267a02 */ /* 0x000fe20000000f00 */
[----:B------:R-:W-:Y:S01]  /*1770*/  @P1 IMAD.WIDE.U32 R2, R11, c[0x0][0x190], RZ ;  /* 0x000064000b021a25 */ /* 0x000fe200078e00ff */
[----:B------:R-:W-:-:S02]  /*1780*/  @!P1 SHF.R.S32.HI R0, RZ, 0x1f, R16 ;  /* 0x0000001fff009819 */ /* 0x000fc40000011410 */
[----:B------:R-:W-:Y:S01]  /*1790*/  IADD3 R33, R10, 0x10, RZ ;  /* 0x000000100a217810 */ /* 0x000fe20007ffe0ff */
[----:B------:R-:W-:Y:S01]  /*17a0*/  @P1 IMAD R6, R11, c[0x0][0x194], R3 ;  /* 0x000065000b061a24 */ /* 0x000fe200078e0203 */
[----:B------:R-:W-:Y:S01]  /*17b0*/  @P1 MOV R4, R2 ;  /* 0x0000000200041202 */ /* 0x000fe20000000f00 */
[----:B------:R-:W-:Y:S01]  /*17c0*/  @!P1 IMAD R0, R0, c[0x0][0x178], RZ ;  /* 0x00005e0000009a24 */ /* 0x000fe200078e02ff */
[----:B------:R-:W-:Y:S01]  /*17d0*/  IADD3 R34, R10, 0x20, RZ ;  /* 0x000000200a227810 */ /* 0x000fe20007ffe0ff */
[----:B------:R-:W-:Y:S01]  /*17e0*/  @!P1 IMAD.WIDE.U32 R2, R16, c[0x0][0x178], RZ ;  /* 0x00005e0010029a25 */ /* 0x000fe200078e00ff */
[----:B------:R-:W-:Y:S02]  /*17f0*/  IADD3 R35, R10, 0x30, RZ ;  /* 0x000000300a237810 */ /* 0x000fe40007ffe0ff */
[----:B------:R-:W-:Y:S01]  /*1800*/  SHF.R.S32.HI R11, RZ, 0x1f, R10 ;  /* 0x0000001fff0b7819 */ /* 0x000fe2000001140a */
[----:B------:R-:W-:Y:S01]  /*1810*/  @!P1 IMAD R0, R16, c[0x0][0x17c], R0 ;  /* 0x00005f0010009a24 */ /* 0x000fe200078e0200 */
[----:B------:R-:W-:Y:S01]  /*1820*/  ISETP.GE.AND P3, PT, R34, R9, PT ;  /* 0x000000092200720c */ /* 0x000fe20003f66270 */
[----:B------:R-:W-:Y:S01]  /*1830*/  @!P1 IMAD.MOV.U32 R4, RZ, RZ, R2 ;  /* 0x000000ffff049224 */ /* 0x000fe200078e0002 */
[----:B------:R-:W-:Y:S01]  /*1840*/  LOP3.LUT R2, R7, 0xfffffff8, RZ, 0xc0, !PT ;  /* 0xfffffff807027812 */ /* 0x000fe200078ec0ff */
[----:B------:R-:W-:Y:S01]  /*1850*/  IMAD.WIDE R18, R18, 0x40, R10 ;  /* 0x0000004012127825 */ /* 0x000fe200078e020a */
[----:B------:R-:W-:-:S02]  /*1860*/  @!P1 IADD3 R6, R3, R0, RZ ;  /* 0x0000000003069210 */ /* 0x000fc40007ffe0ff */
[----:B------:R-:W-:Y:S02]  /*1870*/  SHF.R.S32.HI R0, RZ, 0x1f, R15 ;  /* 0x0000001fff007819 */ /* 0x000fe4000001140f */
[----:B------:R-:W-:Y:S02]  /*1880*/  IADD3 R36, -R2, R198, RZ ;  /* 0x000000c602247210 */ /* 0x000fe40007ffe1ff */
[-C--:B------:R-:W-:Y:S01]  /*1890*/  ISETP.GE.AND P1, PT, R33, R9.reuse, PT ;  /* 0x000000092100720c */ /* 0x080fe20003f26270 */
[----:B------:R-:W-:Y:S01]  /*18a0*/  IMAD R7, R0, c[0x0][0x1a8], RZ ;  /* 0x00006a0000077a24 */ /* 0x000fe200078e02ff */
[----:B------:R-:W-:Y:S01]  /*18b0*/  SHF.L.U32 R3, R36, 0x3, RZ ;  /* 0x0000000324037819 */ /* 0x000fe200000006ff */
[C---:B------:R-:W-:Y:S01]  /*18c0*/  IMAD.SHL.U32 R0, R10.reuse, 0x40, RZ ;  /* 0x000000400a007824 */ /* 0x040fe200078e00ff */
[----:B------:R-:W-:Y:S02]  /*18d0*/  ISETP.GE.AND P6, PT, R10, R9, PT ;  /* 0x000000090a00720c */ /* 0x000fe40003fc6270 */
[----:B------:R-:W-:-:S02]  /*18e0*/  IADD3 R2, P5, R3, R4, RZ ;  /* 0x0000000403027210 */ /* 0x000fc40007fbe0ff */
[----:B------:R-:W-:Y:S02]  /*18f0*/  LOP3.LUT R0, R0, 0x1c0, RZ, 0xc0, !PT ;  /* 0x000001c000007812 */ /* 0x000fe400078ec0ff */
[--C-:B------:R-:W-:Y:S02]  /*1900*/  SHF.R.S32.HI R4, RZ, 0x1f, R3.reuse ;  /* 0x0000001fff047819 */ /* 0x100fe40000011403 */
[C---:B------:R-:W-:Y:S02]  /*1910*/  IADD3 R26, P2, R3.reuse, R5, RZ ;  /* 0x00000005031a7210 */ /* 0x040fe40007f5e0ff */
[----:B------:R-:W-:Y:S02]  /*1920*/  LOP3.LUT R5, R0, 0x38, R3, 0xf8, !PT ;  /* 0x0000003800057812 */ /* 0x000fe400078ef803 */
[----:B------:R-:W-:Y:S01]  /*1930*/  IADD3 R22, P4, R3, R13, RZ ;  /* 0x0000000d03167210 */ /* 0x000fe20007f9e0ff */
[C---:B------:R-:W-:Y:S01]  /*1940*/  IMAD.X R3, R4.reuse, 0x1, R6, P5 ;  /* 0x0000000104037824 */ /* 0x040fe200028e0606 */
[----:B------:R-:W-:Y:S01]  /*1950*/  SHF.R.U32.HI R0, RZ, 0x3, R0 ;  /* 0x00000003ff007819 */ /* 0x000fe20000011600 */
[----:B------:R-:W-:Y:S01]  /*1960*/  IMAD.X R27, R4, 0x1, R12, P2 ;  /* 0x00000001041b7824 */ /* 0x000fe200010e060c */
[----:B------:R-:W-:Y:S01]  /*1970*/  ISETP.GE.AND P5, PT, R35, R9, PT ;  /* 0x000000092300720c */ /* 0x000fe20003fa6270 */
[----:B------:R-:W-:Y:S01]  /*1980*/  IMAD R6, R15, c[0x0][0x1ac], R7 ;  /* 0x00006b000f067a24 */ /* 0x000fe200078e0207 */
[----:B------:R-:W-:Y:S01]  /*1990*/  LOP3.LUT R0, R5, R0, RZ, 0x3c, !PT ;  /* 0x0000000005007212 */ /* 0x000fe200078e3cff */
[----:B------:R-:W-:Y:S01]  /*19a0*/  IMAD.WIDE.U32 R2, R15, c[0x0][0x1a8], R2 ;  /* 0x00006a000f027a25 */ /* 0x000fe200078e0002 */
[----:B------:R-:W-:-:S02]  /*19b0*/  SHF.L.U32 R5, R8, 0x3, RZ ;  /* 0x0000000308057819 */ /* 0x000fc400000006ff */
[----:B------:R-:W-:Y:S01]  /*19c0*/  IADD3.X R23, R4, R14, RZ, P4, !PT ;  /* 0x0000000e04177210 */ /* 0x000fe200027fe4ff */
[----:B------:R-:W-:Y:S01]  /*19d0*/  IMAD.IADD R3, R3, 0x1, R6 ;  /* 0x0000000103037824 */ /* 0x000fe200078e0206 */
[----:B------:R-:W-:Y:S01]  /*19e0*/  LOP3.LUT R237, R0, 0xfffffe00, R5, 0xf8, !PT ;  /* 0xfffffe0000ed7812 */ /* 0x000fe200078ef805 */
[----:B------:R-:W-:Y:S01]  /*19f0*/  @!P6 IMAD R7, R19, c[0x0][0x190], RZ ;  /* 0x000064001307ea24 */ /* 0x000fe200078e02ff */
[C---:B------:R-:W-:Y:S01]  /*1a00*/  @!P1 IADD3 R0, P2, R18.reuse, 0x10, RZ ;  /* 0x0000001012009810 */ /* 0x040fe20007f5e0ff */
[--C-:B------:R-:W-:Y:S01]  /*1a10*/  @!P1 IMAD.MOV.U32 R5, RZ, RZ, R3.reuse ;  /* 0x000000ffff059224 */ /* 0x100fe200078e0003 */
[C---:B------:R-:W-:Y:S01]  /*1a20*/  @!P3 IADD3 R14, P4, R18.reuse, 0x20, RZ ;  /* 0x00000020120eb810 */ /* 0x040fe20007f9e0ff */
[--C-:B---3--:R-:W-:Y:S01]  /*1a30*/  @!P3 IMAD.MOV.U32 R9, RZ, RZ, R3.reuse ;  /* 0x000000ffff09b224 */ /* 0x108fe200078e0003 */
[-C--:B------:R-:W-:Y:S01]  /*1a40*/  @!P1 IADD3.X R15, RZ, R19.reuse, RZ, P2, !PT ;  /* 0x00000013ff0f9210 */ /* 0x080fe200017fe4ff */
[----:B------:R-:W-:Y:S01]  /*1a50*/  @!P5 IMAD.MOV.U32 R13, RZ, RZ, R3 ;  /* 0x000000ffff0dd224 */ /* 0x000fe200078e0003 */
[C---:B------:R-:W-:Y:S01]  /*1a60*/  @!P5 IADD3 R16, P2, R18.reuse, 0x30, RZ ;  /* 0x000000301210d810 */ /* 0x040fe20007f5e0ff */
[----:B------:R-:W-:Y:S01]  /*1a70*/  @!P3 IMAD.X R6, RZ, RZ, R19, P4 ;  /* 0x000000ffff06b224 */ /* 0x000fe200020e0613 */
[-C--:B------:R-:W-:Y:S01]  /*1a80*/  @!P1 MOV R4, R2.reuse ;  /* 0x0000000200049202 */ /* 0x080fe20000000f00 */
[----:B------:R-:W-:Y:S01]  /*1a90*/  @!P1 IMAD R15, R15, c[0x0][0x190], RZ ;  /* 0x000064000f0f9a24 */ /* 0x000fe200078e02ff */
[----:B------:R-:W-:Y:S01]  /*1aa0*/  @!P5 IADD3.X R19, RZ, R19, RZ, P2, !PT ;  /* 0x00000013ff13d210 */ /* 0x000fe200017fe4ff */
[----:B------:R-:W-:Y:S01]  /*1ab0*/  @!P6 IMAD R24, R18, c[0x0][0x194], R7 ;  /* 0x000065001218ea24 */ /* 0x000fe200078e0207 */
[-C--:B------:R-:W-:Y:S01]  /*1ac0*/  @!P3 MOV R8, R2.reuse ;  /* 0x000000020008b202 */ /* 0x080fe20000000f00 */
[----:B------:R-:W-:Y:S01]  /*1ad0*/  @!P3 IMAD R17, R6, c[0x0][0x190], RZ ;  /* 0x000064000611ba24 */ /* 0x000fe200078e02ff */
[----:B------:R-:W-:Y:S01]  /*1ae0*/  @!P5 MOV R12, R2 ;  /* 0x00000002000cd202 */ /* 0x000fe20000000f00 */
[----:B------:R-:W-:Y:S01]  /*1af0*/  @!P1 IMAD R21, R0, c[0x0][0x194], R15 ;  /* 0x0000650000159a24 */ /* 0x000fe200078e020f */
[----:B------:R-:W-:Y:S01]  /*1b00*/  IADD3 R32, P4, R10, R20, RZ ;  /* 0x000000140a207210 */ /* 0x000fe20007f9e0ff */
[----:B------:R-:W-:Y:S01]  /*1b10*/  @!P1 IMAD.WIDE.U32 R4, R0, c[0x0][0x190], R4 ;  /* 0x0000640000049a25 */ /* 0x000fe200078e0004 */
[----:B------:R-:W-:-:S02]  /*1b20*/  SHF.L.U32 R237, R237, 0x1, RZ ;  /* 0x00000001eded7819 */ /* 0x000fc400000006ff */
[----:B------:R-:W-:Y:S01]  /*1b30*/  IADD3.X R37, R11, R25, RZ, P4, !PT ;  /* 0x000000190b257210 */ /* 0x000fe200027fe4ff */
[----:B------:R-:W-:Y:S01]  /*1b40*/  @!P6 IMAD.WIDE.U32 R6, R18, c[0x0][0x190], R2 ;  /* 0x000064001206ea25 */ /* 0x000fe200078e0002 */
[C---:B------:R-:W-:Y:S02]  /*1b50*/  IADD3 R30, R10.reuse, 0x50, RZ ;  /* 0x000000500a1e7810 */ /* 0x040fe40007ffe0ff */
[C---:B------:R-:W-:Y:S01]  /*1b60*/  IADD3 R20, R10.reuse, 0x70, RZ ;  /* 0x000000700a147810 */ /* 0x040fe20007ffe0ff */
[----:B------:R-:W-:Y:S01]  /*1b70*/  @!P5 IMAD R0, R19, c[0x0][0x190], RZ ;  /* 0x000064001300da24 */ /* 0x000fe200078e02ff */
[----:B------:R-:W-:Y:S01]  /*1b80*/  IADD3 R19, R10, 0x40, RZ ;  /* 0x000000400a137810 */ /* 0x000fe20007ffe0ff */
[----:B------:R-:W-:Y:S01]  /*1b90*/  @!P3 IMAD.WIDE.U32 R2, R14, c[0x0][0x190], R8 ;  /* 0x000064000e02ba25 */ /* 0x000fe200078e0008 */
[C---:B--2---:R-:W-:Y:S02]  /*1ba0*/  IADD3 R29, R10.reuse, 0xb0, RZ ;  /* 0x000000b00a1d7810 */ /* 0x044fe40007ffe0ff */
[----:B------:R-:W-:Y:S01]  /*1bb0*/  IADD3 R25, R10, 0xe0, RZ ;  /* 0x000000e00a197810 */ /* 0x000fe20007ffe0ff */
[----:B------:R-:W-:Y:S01]  /*1bc0*/  @!P5 IMAD.WIDE.U32 R8, R16, c[0x0][0x190], R12 ;  /* 0x000064001008da25 */ /* 0x000fe200078e000c */
[----:B------:R-:W-:-:S02]  /*1bd0*/  @!P1 LEA R12, P4, R4, c[0x0][0x160], 0x1 ;  /* 0x00005800040c9a11 */ /* 0x000fc400078808ff */
[----:B------:R-:W-:Y:S01]  /*1be0*/  LEA.HI R197, R39, R198, RZ, 0x5 ;  /* 0x000000c627c57211 */ /* 0x000fe200078f28ff */
[----:B------:R-:W-:Y:S01]  /*1bf0*/  @!P1 IMAD.IADD R5, R5, 0x1, R21 ;  /* 0x0000000105059824 */ /* 0x000fe200078e0215 */
[----:B------:R-:W-:Y:S01]  /*1c00*/  IADD3 R21, R10, 0x60, RZ ;  /* 0x000000600a157810 */ /* 0x000fe20007ffe0ff */
[----:B------:R-:W-:Y:S01]  /*1c10*/  @!P3 IMAD R17, R14, c[0x0][0x194], R17 ;  /* 0x000065000e11ba24 */ /* 0x000fe200078e0211 */
[----:B------:R-:W-:Y:S01]  /*1c20*/  @!P6 LEA R14, P2, R6, c[0x0][0x160], 0x1 ;  /* 0x00005800060eea11 */ /* 0x000fe200078408ff */
[----:B------:R-:W-:Y:S01]  /*1c30*/  @!P6 IMAD.IADD R7, R7, 0x1, R24 ;  /* 0x000000010707e824 */ /* 0x000fe200078e0218 */
[----:B------:R-:W-:Y:S01]  /*1c40*/  @!P1 LEA.HI.X R13, R4, c[0x0][0x164], R5, 0x1, P4 ;  /* 0x00005900040d9a11 */ /* 0x000fe200020f0c05 */
[----:B------:R-:W-:Y:S01]  /*1c50*/  @!P5 IMAD R18, R16, c[0x0][0x194], R0 ;  /* 0x000065001012da24 */ /* 0x000fe200078e0200 */
[----:B------:R-:W-:Y:S01]  /*1c60*/  IADD3 R16, -R89, R88, RZ ;  /* 0x0000005859107210 */ /* 0x000fe20007ffe1ff */
[----:B------:R-:W-:Y:S01]  /*1c70*/  IMAD R0, R11, c[0x0][0x198], RZ ;  /* 0x000066000b007a24 */ /* 0x000fe200078e02ff */
[----:B------:R-:W-:Y:S01]  /*1c80*/  @!P6 LEA.HI.X R15, R6, c[0x0][0x164], R7, 0x1, P2 ;  /* 0x00005900060fea11 */ /* 0x000fe200010f0c07 */
[----:B------:R-:W-:Y:S01]  /*1c90*/  IMAD.WIDE.U32 R4, R10, c[0x0][0x198], R22 ;  /* 0x000066000a047a25 */ /* 0x000fe200078e0016 */
[----:B------:R-:W-:-:S02]  /*1ca0*/  ISETP.GE.AND P4, PT, R33, R16, PT ;  /* 0x000000102100720c */ /* 0x000fc40003f86270 */
[----:B------:R-:W-:Y:S01]  /*1cb0*/  @!P3 IADD3 R3, R3, R17, RZ ;  /* 0x000000110303b210 */ /* 0x000fe20007ffe0ff */
[----:B------:R-:W-:Y:S01]  /*1cc0*/  IMAD R0, R10, c[0x0][0x19c], R0 ;  /* 0x000067000a007a24 */ /* 0x000fe200078e0200 */
[C---:B------:R-:W-:Y:S01]  /*1cd0*/  @!P3 LEA R6, P2, R2.reuse, c[0x0][0x160], 0x1 ;  /* 0x000058000206ba11 */ /* 0x040fe200078408ff */
[----:B------:R-:W-:Y:S01]  /*1ce0*/  @!PT LDS RZ, [RZ] ;  /* 0x00000000fffff984 */ /* 0x000fe20000000800 */
[----:B------:R-:W-:Y:S01]  /*1cf0*/  @!PT LDS RZ, [RZ] ;  /* 0x00000000fffff984 */ /* 0x000fe20000000800 */
[----:B------:R-:W-:Y:S01]  /*1d00*/  @!PT LDS RZ, [RZ] ;  /* 0x00000000fffff984 */ /* 0x000fe20000000800 */
[----:B------:R2:W-:Y:S01]  /*1d10*/  @!P6 LDGSTS.E.BYPASS.LTC128B.128 [R237], [R14.64] ;  /* 0x000000000eedefae */ /* 0x0005e2000b901d4c */
[----:B------:R-:W-:Y:S01]  /*1d20*/  MOV R128, R4 ;  /* 0x0000000400807202 */ /* 0x000fe20000000f00 */
[----:B------:R-:W-:Y:S01]  /*1d30*/  IMAD.IADD R129, R5, 0x1, R0 ;  /* 0x0000000105817824 */ /* 0x000fe200078e0200 */
[----:B------:R-:W-:Y:S01]  /*1d40*/  @!P3 LEA.HI.X R7, R2, c[0x0][0x164], R3, 0x1, P2 ;  /* 0x000059000207ba11 */ /* 0x000fe200010f0c03 */
[----:B------:R-:W-:Y:S01]  /*1d50*/  @!P5 IMAD.IADD R3, R9, 0x1, R18 ;  /* 0x000000010903d824 */ /* 0x000fe200078e0212 */
[----:B------:R-:W-:Y:S01]  /*1d60*/  @!P5 LEA R2, P2, R8, c[0x0][0x160], 0x1 ;  /* 0x000058000802da11 */ /* 0x000fe200078408ff */
[----:B------:R3:W-:Y:S01]  /*1d70*/  @!P1 LDGSTS.E.BYPASS.LTC128B.128 [R237+0x800], [R12.64] ;  /* 0x008000000ced9fae */ /* 0x0007e2000b901d4c */
[----:B------:R-:W-:Y:S01]  /*1d80*/  IMAD.SHL.U32 R11, R38, 0x20, RZ ;  /* 0x00000020260b7824 */ /* 0x000fe200078e00ff */
[----:B------:R-:W-:-:S02]  /*1d90*/  @!P4 LEA R0, P1, R196, R128, 0x4 ;  /* 0x00000080c400c211 */ /* 0x000fc400078220ff */
[----:B------:R-:W-:Y:S01]  /*1da0*/  @!P5 LEA.HI.X R3, R8, c[0x0][0x164], R3, 0x1, P2 ;  /* 0x000059000803da11 */ /* 0x000fe200010f0c03 */
[----:B------:R4:W-:Y:S01]  /*1db0*/  @!P3 LDGSTS.E.BYPASS.LTC128B.128 [R237+0x1000], [R6.64] ;  /* 0x0100000006edbfae */ /* 0x0009e2000b901d4c */
[-C--:B------:R-:W-:Y:S02]  /*1dc0*/  ISETP.GE.AND P2, PT, R34, R16.reuse, PT ;  /* 0x000000102200720c */ /* 0x080fe40003f46270 */
[----:B------:R-:W-:Y:S01]  /*1dd0*/  ISETP.GE.AND P3, PT, R10, R16, PT ;  /* 0x000000100a00720c */ /* 0x000fe20003f66270 */
[----:B------:R1:W-:Y:S01]  /*1de0*/  @!P5 LDGSTS.E.BYPASS.LTC128B.128 [R237+0x1800], [R2.64] ;  /* 0x0180000002eddfae */ /* 0x0003e2000b901d4c */
[----:B------:R-:W-:Y:S02]  /*1df0*/  @!P4 LEA.HI.X R4, R196, R129, R38, 0x4, P1 ;  /* 0x00000081c404c211 */ /* 0x000fe400008f2426 */
[----:B------:R-:W-:Y:S02]  /*1e00*/  @!P4 LEA R8, P6, R0, c[0x0][0x168], 0x1 ;  /* 0x00005a000008ca11 */ /* 0x000fe400078c08ff */
[----:B------:R-:W-:-:S02]  /*1e10*/  IADD3 R18, R10, 0x80, RZ ;  /* 0x000000800a127810 */ /* 0x000fc40007ffe0ff */
[----:B------:R-:W-:Y:S02]  /*1e20*/  @!P4 LEA.HI.X R9, R0, c[0x0][0x16c], R4, 0x1, P6 ;  /* 0x00005b000009ca11 */ /* 0x000fe400030f0c04 */
[----:B------:R-:W-:Y:S02]  /*1e30*/  ISETP.GE.AND P6, PT, R35, R16, PT ;  /* 0x000000102300720c */ /* 0x000fe40003fc6270 */
[C---:B------:R-:W-:Y:S02]  /*1e40*/  IADD3 R17, R10.reuse, 0x90, RZ ;  /* 0x000000900a117810 */ /* 0x040fe40007ffe0ff */
[C---:B------:R-:W-:Y:S02]  /*1e50*/  IADD3 R24, R10.reuse, 0xa0, RZ ;  /* 0x000000a00a187810 */ /* 0x040fe40007ffe0ff */
[C---:B------:R-:W-:Y:S02]  /*1e60*/  IADD3 R23, R10.reuse, 0xc0, RZ ;  /* 0x000000c00a177810 */ /* 0x040fe40007ffe0ff */
[----:B------:R-:W-:-:S02]  /*1e70*/  IADD3 R22, R10, 0xf0, RZ ;  /* 0x000000f00a167810 */ /* 0x000fc40007ffe0ff */
[----:B------:R-:W-:Y:S01]  /*1e80*/  SHF.R.S32.HI R185, RZ, 0x5, R197 ;  /* 0x00000005ffb97819 */ /* 0x000fe200000114c5 */
[----:B----4-:R-:W-:Y:S02]  /*1e90*/  IMAD.WIDE.U32 R6, R196, 0x20, RZ ;  /* 0x00000020c4067825 */ /* 0x010fe400078e00ff */
[----:B-1----:R-:W-:Y:S02]  /*1ea0*/  @!P6 MOV R2, R128 ;  /* 0x000000800002e202 */ /* 0x002fe40000000f00 */
[----:B------:R-:W-:Y:S01]  /*1eb0*/  @!P6 IMAD.MOV.U32 R3, RZ, RZ, R129 ;  /* 0x000000ffff03e224 */ /* 0x000fe200078e0081 */
[C---:B------:R-:W-:Y:S02]  /*1ec0*/  @!P2 IADD3 R5, P1, R128.reuse, R6, RZ ;  /* 0x000000068005a210 */ /* 0x040fe40007f3e0ff */
[----:B------:R-:W-:Y:S01]  /*1ed0*/  @!P3 LEA R6, P5, R128, c[0x0][0x168], 0x1 ;  /* 0x00005a008006ba11 */ /* 0x000fe200078a08ff */
[----:B------:R-:W-:Y:S01]  /*1ee0*/  @!P6 IMAD.WIDE.U32 R2, R196, 0x30, R2 ;  /* 0x00000030c402e825 */ /* 0x000fe200078e0002 */
[----:B------:R-:W-:-:S02]  /*1ef0*/  @!P2 IADD3.X R0, R129, R7, R11, P1, !PT ;  /* 0x000000078100a210 */ /* 0x000fc40000ffe40b */
[----:B------:R-:W-:Y:S02]  /*1f00*/  @!P3 LEA.HI.X R7, R128, c[0x0][0x16c], R129, 0x1, P5 ;  /* 0x00005b008007ba11 */ /* 0x000fe400028f0c81 */
[----:B------:R-:W-:Y:S02]  /*1f10*/  @!P2 LEA R4, P1, R5, c[0x0][0x168], 0x1 ;  /* 0x00005a000504aa11 */ /* 0x000fe400078208ff */
[-C--:B------:R-:W-:Y:S01]  /*1f20*/  ISETP.GE.AND P5, PT, R19, R16.reuse, PT ;  /* 0x000000101300720c */ /* 0x080fe20003fa6270 */
[----:B------:R1:W-:Y:S01]  /*1f30*/  @!P3 LDGSTS.E.BYPASS.LTC128B.128 [R237+0x2000], [R6.64] ;  /* 0x0200000006edbfae */ /* 0x0003e2000b901d4c */
[-C--:B------:R-:W-:Y:S02]  /*1f40*/  ISETP.GE.AND P3, PT, R30, R16.reuse, PT ;  /* 0x000000101e00720c */ /* 0x080fe40003f66270 */
[----:B------:R-:W-:Y:S01]  /*1f50*/  @!P2 LEA.HI.X R5, R5, c[0x0][0x16c], R0, 0x1, P1 ;  /* 0x00005b000505aa11 */ /* 0x000fe200008f0c00 */
[----:B------:R-:W-:Y:S01]  /*1f60*/  @!P6 IMAD R0, R38, 0x30, RZ ;  /* 0x000000302600e824 */ /* 0x000fe200078e02ff */
[----:B------:R4:W-:Y:S01]  /*1f70*/  @!P4 LDGSTS.E.BYPASS.LTC128B.128 [R237+0x2800], [R8.64] ;  /* 0x0280000008edcfae */ /* 0x0009e2000b901d4c */
[----:B------:R-:W-:-:S03]  /*1f80*/  ISETP.GE.AND P4, PT, R21, R16, PT ;  /* 0x000000101500720c */ /* 0x000fc60003f86270 */
[----:B------:R-:W-:Y:S01]  /*1f90*/  @!P6 IADD3 R0, R3, R0, RZ ;  /* 0x000000000300e210 */ /* 0x000fe20007ffe0ff */
[----:B------:R2:W-:Y:S04]  /*1fa0*/  @!P2 LDGSTS.E.BYPASS.LTC128B.128 [R237+0x3000], [R4.64] ;  /* 0x0300000004edafae */ /* 0x0005e8000b901d4c */
[----:B------:R-:W-:Y:S02]  /*1fb0*/  @!P3 MOV R3, R129 ;  /* 0x000000810003b202 */ /* 0x000fe40000000f00 */
[----:B-1----:R-:W-:-:S04]  /*1fc0*/  @!P6 LEA R6, P1, R2, c[0x0][0x168], 0x1 ;  /* 0x00005a000206ea11 */ /* 0x002fc800078208ff */
[----:B------:R-:W-:Y:S01]  /*1fd0*/  @!P6 LEA.HI.X R7, R2, c[0x0][0x16c], R0, 0x1, P1 ;  /* 0x00005b000207ea11 */ /* 0x000fe200008f0c00 */
[----:B------:R-:W-:Y:S01]  /*1fe0*/  @!P3 IMAD.MOV.U32 R2, RZ, RZ, R128 ;  /* 0x000000ffff02b224 */ /* 0x000fe200078e0080 */
[----:B------:R-:W-:-:S03]  /*1ff0*/  @!P5 LEA R0, P1, R196, R128, 0x6 ;  /* 0x00000080c400d211 */ /* 0x000fc600078230ff */
[C---:B------:R-:W-:Y:S01]  /*2000*/  @!P3 IMAD.WIDE.U32 R2, R196.reuse, 0x50, R2 ;  /* 0x00000050c402b825 */ /* 0x040fe200078e0002 */
[----:B----4-:R-:W-:Y:S01]  /*2010*/  @!P5 LEA.HI.X R8, R196, R129, R38, 0x6, P1 ;  /* 0x00000081c408d211 */ /* 0x010fe200008f3426 */
[----:B------:R1:W-:Y:S01]  /*2020*/  @!P6 LDGSTS.E.BYPASS.LTC128B.128 [R237+0x3800], [R6.64] ;  /* 0x0380000006edefae */ /* 0x0003e2000b901d4c */
[----:B--2---:R-:W-:Y:S01]  /*2030*/  @!P5 LEA R4, P2, R0, c[0x0][0x168], 0x1 ;  /* 0x00005a000004da11 */ /* 0x004fe200078408ff */
[----:B------:R-:W-:Y:S01]  /*2040*/  @!P3 IMAD R5, R38, 0x50, RZ ;  /* 0x000000502605b824 */ /* 0x000fe200078e02ff */
[----:B---3--:R-:W-:Y:S02]  /*2050*/  @!P3 LEA R12, P1, R2, c[0x0][0x168], 0x1 ;  /* 0x00005a00020cba11 */ /* 0x008fe400078208ff */
        /* <DEDUP_REMOVED lines=166> */
[-C--:B------:R-:W-:Y:S01]  /*2ac0*/  @!P5 LEA.HI.X R9, R0, R41.reuse, R4, 0x7, P1 ;  /* 0x000000290009d211 */ /* 0x080fe200008f3c04 */
[----:B------:R-:W-:Y:S01]  /*2ad0*/  @!P3 IMAD.MOV.U32 R4, RZ, RZ, c[0x0][0x1a0] ;  /* 0x00006800ff04b624 */ /* 0x000fe200078e00ff */
[----:B------:R-:W-:Y:S01]  /*2ae0*/  ISETP.GE.AND P1, PT, R17, R16, PT ;  /* 0x000000101100720c */ /* 0x000fe20003f26270 */
        /* <DEDUP_REMOVED lines=27> */
[----:B------:R-:W-:-:S05]  /*2ca0*/  @!P3 IMAD.IADD R5, R5, 0x1, R0 ;  /* 0x000000010505b824 */ /* 0x000fca00078e0200 */
        /* <DEDUP_REMOVED lines=13> */
[----:B------:R-:W-:Y:S02]  /*2d80*/  @!P3 MOV R12, c[0x0][0x1a0] ;  /* 0x00006800000cba02 */ /* 0x000fe40000000f00 */
[----:B------:R-:W-:Y:S01]  /*2d90*/  @!P3 MOV R17, c[0x0][0x1a4] ;  /* 0x000069000011ba02 */ /* 0x000fe20000000f00 */
[----:B---3--:R-:W-:Y:S01]  /*2da0*/  IMAD.IADD R4, R198, 0x1, -R0 ;  /* 0x00000001c6047824 */ /* 0x008fe200078e0a00 */
[----:B------:R-:W-:Y:S02]  /*2db0*/  @!P6 MOV R0, c[0x0][0x1a0] ;  /* 0x000068000000ea02 */ /* 0x000fe40000000f00 */
[----:B------:R-:W-:Y:S02]  /*2dc0*/  SHF.R.S32.HI R5, RZ, 0x4, R6 ;  /* 0x00000004ff057819 */ /* 0x000fe40000011406 */
[----:B------:R-:W-:-:S02]  /*2dd0*/  SHF.R.S32.HI R7, RZ, 0x1f, R4 ;  /* 0x0000001fff077819 */ /* 0x000fc40000011404 */
[C---:B------:R-:W-:Y:S01]  /*2de0*/  @!P6 LEA R6, P2, R0.reuse, R40, 0x8 ;  /* 0x000000280006e211 */ /* 0x040fe200078440ff */
[----:B--2---:R-:W-:Y:S01]  /*2df0*/  @!P6 IMAD.MOV.U32 R2, RZ, RZ, c[0x0][0x1a4] ;  /* 0x00006900ff02e624 */ /* 0x004fe200078e00ff */
[----:B------:R-:W-:Y:S02]  /*2e00*/  LEA.HI R18, R7, R4, RZ, 0x3 ;  /* 0x0000000407127211 */ /* 0x000fe400078f18ff */
        /* <DEDUP_REMOVED lines=40> */
[----:B------:R-:W-:Y:S01]  /*3090*/  LEA R0, R8, R10, 0x9 ;  /* 0x0000000a08007211 */ /* 0x000fe200078e48ff */
[----:B------:R-:W-:Y:S01]  /*30a0*/  @!P2 IMAD.MOV.U32 R8, RZ, RZ, c[0x0][0x1a0] ;  /* 0x00006800ff08a624 */ /* 0x000fe200078e00ff */
[----:B------:R-:W-:Y:S01]  /*30b0*/  LOP3.LUT R92, R3, R2, RZ, 0x3c, !PT ;  /* 0x00000002035c7212 */ /* 0x000fe200078e3cff */
[----:B------:R-:W-:Y:S01]  /*30c0*/  @!P5 IMAD.MOV.U32 R3, RZ, RZ, R41 ;  /* 0x000000ffff03d224 */ /* 0x000fe200078e0029 */
[----:B------:R-:W-:Y:S01]  /*30d0*/  @!P5 MOV R2, R40 ;  /* 0x000000280002d202 */ /* 0x000fe20000000f00 */
[----:B------:R-:W-:Y:S01]  /*30e0*/  @!P6 IMAD.MOV.U32 R10, RZ, RZ, c[0x0][0x1a0] ;  /* 0x00006800ff0ae624 */ /* 0x000fe200078e00ff */
[----:B------:R-:W-:-:S03]  /*30f0*/  SHF.L.U32 R134, R0, 0x1, RZ ;  /* 0x0000000100867819 */ /* 0x000fc600000006ff */
[----:B--2---:R-:W-:Y:S01]  /*3100*/  @!P5 IMAD.WIDE.U32 R6, R4, 0x140, R2 ;  /* 0x000001400406d825 */ /* 0x004fe200078e0002 */
[----:B------:R-:W-:Y:S02]  /*3110*/  @!P4 MOV R3, R41 ;  /* 0x000000290003c202 */ /* 0x000fe40000000f00 */
[----:B------:R-:W-:Y:S01]  /*3120*/  IADD3 R217, R134, 0x2040, RZ ;  /* 0x0000204086d97810 */ /* 0x000fe20007ffe0ff */
        /* <DEDUP_REMOVED lines=8> */
[----:B------:R-:W-:-:S03]  /*31b0*/  @!P3 MOV R3, R41 ;  /* 0x000000290003b202 */ /* 0x000fc60000000f00 */
[----:B------:R-:W-:Y:S02]  /*31c0*/  @P4 STS.128 [R237+0xf800], RZ ;  /* 0x00f800ffed004388 */ /* 0x000fe40000000c00 */
[----:B------:R-:W-:Y:S01]  /*31d0*/  @!P3 IMAD.WIDE.U32 R12, R12, 0x180, R2 ;  /* 0x000001800c0cb825 */ /* 0x000fe200078e0002 */
[----:B------:R-:W-:Y:S02]  /*31e0*/  @!P2 MOV R2, R40 ;  /* 0x000000280002a202 */ /* 0x000fe40000000f00 */
[----:B------:R-:W-:-:S05]  /*31f0*/  @!P2 MOV R3, R41 ;  /* 0x000000290003a202 */ /* 0x000fca0000000f00 */
        /* <DEDUP_REMOVED lines=9> */
[----:B------:R-:W-:Y:S02]  /*3290*/  @!P3 IMAD R3, R17, 0x180, RZ ;  /* 0x000001801103b824 */ /* 0x000fe400078e02ff */
[----:B------:R-:W-:Y:S01]  /*32a0*/  @!P6 IMAD.MOV.U32 R17, RZ, RZ, c[0x0][0x1a4] ;  /* 0x00006900ff11e624 */ /* 0x000fe200078e00ff */
[----:B------:R-:W-:Y:S01]  /*32b0*/  @!P4 IADD3 R5, R5, R2, RZ ;  /* 0x000000020505c210 */ /* 0x000fe20007ffe0ff */
[----:B------:R-:W-:Y:S01]  /*32c0*/  @!P2 IMAD R16, R16, 0x1a0, RZ ;  /* 0x000001a01010a824 */ /* 0x000fe200078e02ff */
[----:B------:R-:W-:Y:S01]  /*32d0*/  @!P3 IADD3 R3, R13, R3, RZ ;  /* 0x000000030d03b210 */ /* 0x000fe20007ffe0ff */
[----:B------:R-:W-:Y:S01]  /*32e0*/  @!P1 IMAD.MOV.U32 R13, RZ, RZ, c[0x0][0x1a4] ;  /* 0x00006900ff0d9624 */ /* 0x000fe200078e00ff */
[----:B------:R-:W-:Y:S01]  /*32f0*/  @!P3 MOV R2, R12 ;  /* 0x0000000c0002b202 */ /* 0x000fe20000000f00 */
[----:B------:R-:W-:Y:S01]  /*3300*/  @!P6 IMAD R17, R17, 0x1c0, RZ ;  /* 0x000001c01111e824 */ /* 0x000fe200078e02ff */
[----:B------:R-:W-:Y:S01]  /*3310*/  @!P2 IADD3 R9, R9, R16, RZ ;  /* 0x000000100909a210 */ /* 0x000fe20007ffe0ff */
[----:B------:R-:W-:Y:S01]  /*3320*/  @!P1 IMAD R12, R13, 0x1e0, RZ ;  /* 0x000001e00d0c9824 */ /* 0x000fe200078e02ff */
[----:B------:R-:W-:Y:S01]  /*3330*/  SHF.L.U32 R16, R18, 0x6, RZ ;  /* 0x0000000612107819 */ /* 0x000fe200000006ff */
[----:B------:R-:W-:Y:S01]  /*3340*/  @!PT LDS RZ, [RZ] ;  /* 0x00000000fffff984 */ /* 0x000fe20000000800 */
[----:B------:R-:W-:Y:S01]  /*3350*/  @!PT LDS RZ, [RZ] ;  /* 0x00000000fffff984 */ /* 0x000fe20000000800 */
[----:B------:R-:W-:Y:S01]  /*3360*/  @!PT LDS RZ, [RZ] ;  /* 0x00000000fffff984 */ /* 0x000fe20000000800 */
[----:B------:R2:W-:Y:S01]  /*3370*/  @!P4 LDGSTS.E.BYPASS.LTC128B.128 [R237+0xf800], [R4.64] ;  /* 0x0f80000004edcfae */ /* 0x0005e2000b901d4c */
[----:B------:R-:W-:-:S02]  /*3380*/  @!P6 IMAD.IADD R13, R11, 0x1, R17 ;  /* 0x000000010b0de824 */ /* 0x000fc400078e0211 */
[----:B------:R-:W-:Y:S01]  /*3390*/  LOP3.LUT R91, R16, 0xfffffe00, RZ, 0xc0, !PT ;  /* 0xfffffe00105b7812 */ /* 0x000fe200078ec0ff */
[----:B------:R-:W-:Y:S01]  /*33a0*/  @P3 STS.128 [R237+0x10000], RZ ;  /* 0x010000ffed003388 */ /* 0x000fe20000000c00 */
[----:B------:R-:W-:Y:S01]  /*33b0*/  @!P1 IADD3 R11, R15, R12, RZ ;  /* 0x0000000c0f0b9210 */ /* 0x000fe20007ffe0ff */
[----:B------:R-:W-:Y:S01]  /*33c0*/  @!P6 IMAD.MOV.U32 R12, RZ, RZ, R10 ;  /* 0x000000ffff0ce224 */ /* 0x000fe200078e000a */
[----:B-1----:R-:W-:Y:S01]  /*33d0*/  LEA R6, R185, R91, 0xa ;  /* 0x0000005bb9067211 */ /* 0x002fe200078e50ff */
[----:B------:R-:W-:Y:S01]  /*33e0*/  @!PT LDS RZ, [RZ] ;  /* 0x00000000fffff984 */ /* 0x000fe20000000800 */
[----:B------:R-:W-:Y:S01]  /*33f0*/  @!PT LDS RZ, [RZ] ;  /* 0x00000000fffff984 */ /* 0x000fe20000000800 */
[----:B------:R-:W-:Y:S01]  /*3400*/  @!PT LDS RZ, [RZ] ;  /* 0x00000000fffff984 */ /* 0x000fe20000000800 */
[----:B------:R1:W-:Y:S01]  /*3410*/  @!P3 LDGSTS.E.BYPASS.LTC128B.128 [R237+0x10000], [R2.64] ;  /* 0x1000000002edbfae */ /* 0x0003e2000b901d4c */
[----:B------:R-:W-:-:S03]  /*3420*/  @!P1 MOV R10, R14 ;  /* 0x0000000e000a9202 */ /* 0x000fc60000000f00 */
        /* <DEDUP_REMOVED lines=16> */
[----:B-1----:R-:W-:Y:S01]  /*3530*/  IMAD.IADD R2, R92, 0x1, R6 ;  /* 0x000000015c027824 */ /* 0x002fe200078e0206 */
[----:B------:R-:W-:Y:S01]  /*3540*/  LOP3.LUT P3, RZ, R36, 0x2, RZ, 0xc0, !PT ;  /* 0x0000000224ff7812 */ /* 0x000fe2000786c0ff */
[----:B------:R-:W-:Y:S02]  /*3550*/  LDSM.16.M88.4 R40, [R134+0x2800] ;  /* 0x002800008628783b */ /* 0x000fe40000000200 */
[----:B--2---:R-:W-:-:S02]  /*3560*/  SEL R4, R26, 0xffffffe0, !P2 ;  /* 0xffffffe01a047807 */ /* 0x004fc40005000000 */
[----:B------:R-:W-:Y:S01]  /*3570*/  SHF.L.U32 R218, R2, 0x1, RZ ;  /* 0x0000000102da7819 */ /* 0x000fe200000006ff */
[----:B------:R-:W-:Y:S01]  /*3580*/  IMAD.MOV.U32 R2, RZ, RZ, 0x10 ;  /* 0x00000010ff027424 */ /* 0x000fe200078e00ff */
[----:B------:R-:W-:Y:S01]  /*3590*/  IADD3 R3, R134, 0x2000, RZ ;  /* 0x0000200086037810 */ /* 0x000fe20007ffe0ff */
[----:B------:R-:W-:Y:S01]  /*35a0*/  LDSM.16.M88.4 R72, [R134+0x3000] ;  /* 0x003000008648783b */ /* 0x000fe20000000200 */
[----:B------:R-:W-:Y:S01]  /*35b0*/  ISETP.GT.AND P2, PT, R200, R201, PT ;  /* 0x000000c9c800720c */ /* 0x000fe20003f44270 */
[----:B------:R-:W-:Y:S01]  /*35c0*/  IMAD R219, R4, 0x2, R218 ;  /* 0x0000000204db7824 */ /* 0x000fe200078e02da */
[C---:B------:R-:W-:Y:S01]  /*35d0*/  SEL R0, R2.reuse, 0xfffffff0, !P1 ;  /* 0xfffffff002007807 */ /* 0x040fe20004800000 */
[----:B------:R-:W1:Y:S01]  /*35e0*/  LDSM.16.M88.4 R20, [R218] ;  /* 0x00000000da14783b */ /* 0x000e620000000200 */
[----:B------:R-:W-:Y:S02]  /*35f0*/  SEL R2, R2, 0xfffffff0, !P3 ;  /* 0xfffffff002027807 */ /* 0x000fe40005800000 */
[----:B------:R-:W-:Y:S01]  /*3600*/  LEA R221, R0, R218, 0x1 ;  /* 0x000000da00dd7211 */ /* 0x000fe200078e08ff */
[----:B----4-:R-:W-:Y:S01]  /*3610*/  LDSM.16.M88.4 R12, [R219] ;  /* 0x00000000db0c783b */ /* 0x010fe20000000200 */
[----:B------:R-:W-:-:S02]  /*3620*/  LEA R216, R2, R134, 0x1 ;  /* 0x0000008602d87211 */ /* 0x000fc400078e08ff */
[----:B------:R-:W-:Y:S01]  /*3630*/  LOP3.LUT P1, RZ, R36, 0x4, RZ, 0xc0, !PT ;  /* 0x0000000424ff7812 */ /* 0x000fe2000782c0ff */
[----:B------:R-:W-:Y:S01]  /*3640*/  LDSM.16.M88.4 R16, [R221] ;  /* 0x00000000dd10783b */ /* 0x000fe20000000200 */
[----:B------:R-:W-:-:S03]  /*3650*/  LEA R220, R0, R219, 0x1 ;  /* 0x000000db00dc7211 */ /* 0x000fc600078e08ff */
[----:B---3--:R-:W2:Y:S04]  /*3660*/  LDSM.16.M88.4 R8, [R134+0x2000] ;  /* 0x002000008608783b */ /* 0x008ea80000000200 */
[----:B------:R-:W-:Y:S04]  /*3670*/  LDSM.16.M88.4 R32, [R216+0x2000] ;  /* 0x00200000d820783b */ /* 0x000fe80000000200 */
[----:B------:R-:W-:Y:S01]  /*3680*/  @P1 IADD3 R217, R3, -0x40, RZ ;  /* 0xffffffc003d91810 */ /* 0x000fe20007ffe0ff */
[----:B------:R-:W3:Y:S03]  /*3690*/  LDSM.16.M88.4 R52, [R216+0x2800] ;  /* 0x00280000d834783b */ /* 0x000ee60000000200 */
[----:B------:R-:W-:Y:S01]  /*36a0*/  LEA R215, R2, R217, 0x1 ;  /* 0x000000d902d77211 */ /* 0x000fe200078e08ff */
[----:B------:R-:W4:Y:S01]  /*36b0*/  LDSM.16.M88.4 R48, [R217] ;  /* 0x00000000d930783b */ /* 0x000f220000000200 */
[----:B------:R-:W-:-:S02]  /*36c0*/  IADD3 R236, R217, 0x800, RZ ;  /* 0x00000800d9ec7810 */ /* 0x000fc40007ffe0ff */
[C---:B------:R-:W-:Y:S01]  /*36d0*/  IADD3 R235, R217.reuse, 0x1000, RZ ;  /* 0x00001000d9eb7810 */ /* 0x040fe20007ffe0ff */
[----:B------:R-:W-:Y:S01]  /*36e0*/  LDSM.16.M88.4 R64, [R215] ;  /* 0x00000000d740783b */ /* 0x000fe20000000200 */
[C---:B------:R-:W-:Y:S02]  /*36f0*/  IADD3 R234, R217.reuse, 0x1800, RZ ;  /* 0x00001800d9ea7810 */ /* 0x040fe40007ffe0ff */
[C---:B------:R-:W-:Y:S01]  /*3700*/  IADD3 R233, R217.reuse, 0x2000, RZ ;  /* 0x00002000d9e97810 */ /* 0x040fe20007ffe0ff */
[----:B------:R-:W-:Y:S01]  /*3710*/  LDSM.16.M88.4 R68, [R217+0x800] ;  /* 0x00080000d944783b */ /* 0x000fe20000000200 */
[C---:B------:R-:W-:Y:S02]  /*3720*/  IADD3 R232, R217.reuse, 0x2800, RZ ;  /* 0x00002800d9e87810 */ /* 0x040fe40007ffe0ff */
[C---:B------:R-:W-:Y:S01]  /*3730*/  IADD3 R231, R217.reuse, 0x3000, RZ ;  /* 0x00003000d9e77810 */ /* 0x040fe20007ffe0ff */
[----:B------:R-:W-:Y:S01]  /*3740*/  LDSM.16.M88.4 R56, [R216+0x3000] ;  /* 0x00300000d838783b */ /* 0x000fe20000000200 */
[C---:B------:R-:W-:Y:S01]  /*3750*/  IADD3 R230, R217.reuse, 0x3800, RZ ;  /* 0x00003800d9e67810 */ /* 0x040fe20007ffe0ff */
[----:B-1----:R-:W-:Y:S02]  /*3760*/  HMMA.16816.F32.BF16 R36, R20, R40, RZ ;  /* 0x000000281424723c */ /* 0x002fe400000418ff */
[----:B------:R-:W-:Y:S01]  /*3770*/  LDSM.16.M88.4 R76, [R134+0x3800] ;  /* 0x00380000864c783b */ /* 0x000fe20000000200 */
[----:B------:R-:W-:-:S02]  /*3780*/  IADD3 R229, R217, 0x4000, RZ ;  /* 0x00004000d9e57810 */ /* 0x000fc40007ffe0ff */
[C---:B------:R-:W-:Y:S01]  /*3790*/  IADD3 R228, R217.reuse, 0x4800, RZ ;  /* 0x00004800d9e47810 */ /* 0x040fe20007ffe0ff */
[----:B------:R-:W-:Y:S01]  /*37a0*/  LDSM.16.M88.4 R60, [R215+0x800] ;  /* 0x00080000d73c783b */ /* 0x000fe20000000200 */
[C---:B------:R-:W-:Y:S02]  /*37b0*/  IADD3 R227, R217.reuse, 0x5000, RZ ;  /* 0x00005000d9e37810 */ /* 0x040fe40007ffe0ff */
[C---:B------:R-:W-:Y:S01]  /*37c0*/  IADD3 R226, R217.reuse, 0x5800, RZ ;  /* 0x00005800d9e27810 */ /* 0x040fe20007ffe0ff */
[----:B------:R-:W-:Y:S01]  /*37d0*/  LDSM.16.M88.4 R80, [R134+0x4000] ;  /* 0x004000008650783b */ /* 0x000fe20000000200 */
[C---:B------:R-:W-:Y:S01]  /*37e0*/  IADD3 R225, R217.reuse, 0x6000, RZ ;  /* 0x00006000d9e17810 */ /* 0x040fe20007ffe0ff */
[----:B--2---:R-:W-:Y:S02]  /*37f0*/  HMMA.16816.F32.BF16 R24, R20, R8, RZ ;  /* 0x000000081418723c */ /* 0x004fe400000418ff */
[----:B------:R-:W-:Y:S01]  /*3800*/  LDSM.16.M88.4 R84, [R134+0x4800] ;  /* 0x004800008654783b */ /* 0x000fe20000000200 */
[----:B------:R-:W-:-:S02]  /*3810*/  IADD3 R224, R217, 0x6800, RZ ;  /* 0x00006800d9e07810 */ /* 0x000fc40007ffe0ff */
[C---:B------:R-:W-:Y:S01]  /*3820*/  IADD3 R223, R217.reuse, 0x7000, RZ ;  /* 0x00007000d9df7810 */ /* 0x040fe20007ffe0ff */
[----:B------:R-:W0:Y:S01]  /*3830*/  LDGDEPBAR ;  /* 0x00000000000079af */ /* 0x000e220000000000 */
[----:B------:R-:W-:Y:S01]  /*3840*/  IADD3 R222, R217, 0x7800, RZ ;  /* 0x00007800d9de7810 */ /* 0x000fe20007ffe0ff */
[----:B------:R-:W-:Y:S02]  /*3850*/  HMMA.16816.F32.BF16 R28, R20, R10, RZ ;  /* 0x0000000a141c723c */ /* 0x000fe400000418ff */
[----:B------:R-:W1:Y:S06]  /*3860*/  LDSM.16.M88.4 R8, [R220] ;  /* 0x00000000dc08783b */ /* 0x000e6c0000000200 */
[C---:B---3--:R-:W-:Y:S08]  /*3870*/  HMMA.16816.F32.BF16 R44, R16.reuse, R52, R36 ;  /* 0x00000034102c723c */ /* 0x048ff00000041824 */
[C---:B------:R-:W-:Y:S08]  /*3880*/  HMMA.16816.F32.BF16 R24, R16.reuse, R32, R24 ;  /* 0x000000201018723c */ /* 0x040ff00000041818 */
[----:B------:R-:W-:Y:S08]  /*3890*/  HMMA.16816.F32.BF16 R32, R16, R34, R28 ;  /* 0x000000221020723c */ /* 0x000ff0000004181c */
[----:B------:R-:W-:Y:S08]  /*38a0*/  HMMA.16816.F32.BF16 R28, R20, R42, RZ ;  /* 0x0000002a141c723c */ /* 0x000ff000000418ff */
[C---:B----4-:R-:W-:Y:S08]  /*38b0*/  HMMA.16816.F32.BF16 R24, R12.reuse, R48, R24 ;  /* 0x000000300c18723c */ /* 0x050ff00000041818 */
[----:B------:R-:W-:Y:S08]  /*38c0*/  HMMA.16816.F32.BF16 R40, R12, R50, R32 ;  /* 0x000000320c28723c */ /* 0x000ff00000041820 */
[----:B------:R-:W-:Y:S08]  /*38d0*/  HMMA.16816.F32.BF16 R28, R16, R54, R28 ;  /* 0x00000036101c723c */ /* 0x000ff0000004181c */
[----:B------:R-:W-:Y:S08]  /*38e0*/  HMMA.16816.F32.BF16 R32, R20, R72, RZ ;  /* 0x000000481420723c */ /* 0x000ff000000418ff */
[----:B-1----:R-:W-:Y:S08]  /*38f0*/  HMMA.16816.F32.BF16 R52, R8, R66, R40 ;  /* 0x000000420834723c */ /* 0x002ff00000041828 */
[----:B------:R-:W-:Y:S01]  /*3900*/  HMMA.16816.F32.BF16 R40, R20, R74, RZ ;  /* 0x0000004a1428723c */ /* 0x000fe200000418ff */
[----:B------:R-:W-:Y:S07]  /*3910*/  LDSM.16.M88.4 R72, [R217+0x1800] ;  /* 0x00180000d948783b */ /* 0x000fee0000000200 */
[----:B------:R-:W-:Y:S01]  /*3920*/  HMMA.16816.F32.BF16 R36, R8, R64, R24 ;  /* 0x000000400824723c */ /* 0x000fe20000041818 */
[----:B------:R-:W1:Y:S07]  /*3930*/  LDSM.16.M88.4 R64, [R217+0x1000] ;  /* 0x00100000d940783b */ /* 0x000e6e0000000200 */
[----:B------:R-:W-:Y:S01]  /*3940*/  HMMA.16816.F32.BF16 R24, R12, R68, R44 ;  /* 0x000000440c18723c */ /* 0x000fe2000004182c */
[----:B------:R-:W-:-:S02]  /*3950*/  FMUL.FTZ R52, R52, c[0x0][0x2ec] ;  /* 0x0000bb0034347a20 */ /* 0x000fc40000410000 */
[----:B------:R-:W-:Y:S02]  /*3960*/  FMUL.FTZ R53, R53, c[0x0][0x2ec] ;  /* 0x0000bb0035357a20 */ /* 0x000fe40000410000 */
[----:B------:R-:W-:Y:S01]  /*3970*/  FMUL.FTZ R54, R54, c[0x0][0x2ec] ;  /* 0x0000bb0036367a20 */ /* 0x000fe20000410000 */
[----:B------:R-:W2:Y:S01]  /*3980*/  MUFU.TANH R191, R52 ;  /* 0x0000003400bf7308 */ /* 0x000ea20000002400 */
[----:B------:R-:W-:Y:S01]  /*3990*/  FMUL.FTZ R55, R55, c[0x0][0x2ec] ;  /* 0x0000bb0037377a20 */ /* 0x000fe20000410000 */
[----:B------:R-:W-:Y:S01]  /*39a0*/  HMMA.16816.F32.BF16 R44, R12, R70, R28 ;  /* 0x000000460c2c723c */ /* 0x000fe2000004181c */
[----:B------:R-:W3:Y:S05]  /*39b0*/  LDSM.16.M88.4 R68, [R216+0x3800] ;  /* 0x00380000d844783b */ /* 0x000eea0000000200 */
[----:B------:R-:W4:Y:S02]  /*39c0*/  MUFU.TANH R190, R53 ;  /* 0x0000003500be7308 */ /* 0x000f240000002400 */
[----:B------:R-:W-:Y:S01]  /*39d0*/  HMMA.16816.F32.BF16 R48, R16, R56, R32 ;  /* 0x000000381030723c */ /* 0x000fe20000041820 */
[----:B------:R-:W-:-:S02]  /*39e0*/  FMUL.FTZ R36, R36, c[0x0][0x2ec] ;  /* 0x0000bb0024247a20 */ /* 0x000fc40000410000 */
[----:B------:R-:W-:Y:S02]  /*39f0*/  FMUL.FTZ R37, R37, c[0x0][0x2ec] ;  /* 0x0000bb0025257a20 */ /* 0x000fe40000410000 */
[----:B------:R-:W-:Y:S01]  /*3a00*/  FMUL.FTZ R38, R38, c[0x0][0x2ec] ;  /* 0x0000bb0026267a20 */ /* 0x000fe20000410000 */
[----:B------:R-:W1:Y:S01]  /*3a10*/  MUFU.TANH R195, R36 ;  /* 0x0000002400c37308 */ /* 0x000e620000002400 */
[----:B------:R-:W-:Y:S01]  /*3a20*/  FMUL.FTZ R39, R39, c[0x0][0x2ec] ;  /* 0x0000bb0027277a20 */ /* 0x000fe20000410000 */
[----:B------:R-:W-:Y:S01]  /*3a30*/  HMMA.16816.F32.BF16 R32, R16, R58, R40 ;  /* 0x0000003a1020723c */ /* 0x000fe20000041828 */
[----:B------:R-:W2:Y:S05]  /*3a40*/  LDSM.16.M88.4 R56, [R215+0x1000] ;  /* 0x00100000d738783b */ /* 0x000eaa0000000200 */
[----:B------:R-:W2:Y:S02]  /*3a50*/  MUFU.TANH R194, R37 ;  /* 0x0000002500c27308 */ /* 0x000ea40000002400 */
[----:B------:R-:W-:Y:S06]  /*3a60*/  HMMA.16816.F32.BF16 R40, R20, R78, RZ ;  /* 0x0000004e1428723c */ /* 0x000fec00000418ff */
[----:B------:R-:W2:Y:S02]  /*3a70*/  MUFU.TANH R193, R38 ;  /* 0x0000002600c17308 */ /* 0x000ea40000002400 */
[----:B-1----:R-:W-:Y:S06]  /*3a80*/  HMMA.16816.F32.BF16 R28, R12, R64, R48 ;  /* 0x000000400c1c723c */ /* 0x002fec0000041830 */
[----:B------:R1:W1:Y:S02]  /*3a90*/  MUFU.TANH R192, R39 ;  /* 0x0000002700c07308 */ /* 0x0002640000002400 */
[----:B------:R-:W-:Y:S06]  /*3aa0*/  HMMA.16816.F32.BF16 R24, R8, R60, R24 ;  /* 0x0000003c0818723c */ /* 0x000fec0000041818 */
[----:B------:R-:W2:Y:S02]  /*3ab0*/  MUFU.TANH R189, R54 ;  /* 0x0000003600bd7308 */ /* 0x000ea40000002400 */
[----:B-1----:R-:W-:Y:S06]  /*3ac0*/  HMMA.16816.F32.BF16 R36, R20, R76, RZ ;  /* 0x0000004c1424723c */ /* 0x002fec00000418ff */
[----:B------:R1:W1:Y:S01]  /*3ad0*/  MUFU.TANH R188, R55 ;  /* 0x0000003700bc7308 */ /* 0x0002620000002400 */
[----:B------:R-:W-:Y:S09]  /*3ae0*/  LDSM.16.M88.4 R76, [R217+0x2000] ;  /* 0x00200000d94c783b */ /* 0x000ff20000000200 */
[----:B------:R-:W-:-:S02]  /*3af0*/  FMUL.FTZ R24, R24, c[0x0][0x2ec] ;  /* 0x0000bb0018187a20 */ /* 0x000fc40000410000 */
[----:B------:R-:W-:Y:S02]  /*3b00*/  FMUL.FTZ R25, R25, c[0x0][0x2ec] ;  /* 0x0000bb0019197a20 */ /* 0x000fe40000410000 */
[----:B------:R-:W-:Y:S01]  /*3b10*/  FMUL.FTZ R26, R26, c[0x0][0x2ec] ;  /* 0x0000bb001a1a7a20 */ /* 0x000fe20000410000 */
[----:B------:R-:W2:Y:S01]  /*3b20*/  MUFU.TANH R187, R24 ;  /* 0x0000001800bb7308 */ /* 0x000ea20000002400 */
[----:B------:R-:W-:Y:S01]  /*3b30*/  FMUL.FTZ R27, R27, c[0x0][0x2ec] ;  /* 0x0000bb001b1b7a20 */ /* 0x000fe20000410000 */
[----:B-1----:R-:W-:Y:S01]  /*3b40*/  HMMA.16816.F32.BF16 R52, R8, R62, R44 ;  /* 0x0000003e0834723c */ /* 0x002fe2000004182c */
[----:B------:R-:W-:Y:S05]  /*3b50*/  LDSM.16.M88.4 R60, [R215+0x1800] ;  /* 0x00180000d73c783b */ /* 0x000fea0000000200 */
[----:B------:R-:W1:Y:S02]  /*3b60*/  MUFU.TANH R186, R25 ;  /* 0x0000001900ba7308 */ /* 0x000e640000002400 */
[----:B------:R-:W-:Y:S01]  /*3b70*/  HMMA.16816.F32.BF16 R44, R12, R66, R32 ;  /* 0x000000420c2c723c */ /* 0x000fe20000041820 */
[----:B------:R-:W1:Y:S05]  /*3b80*/  LDSM.16.M88.4 R64, [R216+0x4000] ;  /* 0x00400000d840783b */ /* 0x000e6a0000000200 */
[----:B------:R-:W1:Y:S02]  /*3b90*/  MUFU.TANH R184, R26 ;  /* 0x0000001a00b87308 */ /* 0x000e640000002400 */
[C---:B---3--:R-:W-:Y:S06]  /*3ba0*/  HMMA.16816.F32.BF16 R48, R16.reuse, R68, R36 ;  /* 0x000000441030723c */ /* 0x048fec0000041824 */
[----:B------:R2:W3:Y:S02]  /*3bb0*/  MUFU.TANH R183, R27 ;  /* 0x0000001b00b77308 */ /* 0x0004e40000002400 */
[----:B------:R-:W-:Y:S01]  /*3bc0*/  HMMA.16816.F32.BF16 R32, R16, R70, R40 ;  /* 0x000000461020723c */ /* 0x000fe20000041828 */
[----:B------:R-:W-:Y:S01]  /*3bd0*/  FMUL.FTZ R52, R52, c[0x0][0x2ec] ;  /* 0x0000bb0034347a20 */ /* 0x000fe20000410000 */
[----:B------:R-:W3:Y:S01]  /*3be0*/  LDSM.16.M88.4 R68, [R216+0x4800] ;  /* 0x00480000d844783b */ /* 0x000ee20000000200 */
[----:B------:R-:W-:-:S02]  /*3bf0*/  FMUL.FTZ R53, R53, c[0x0][0x2ec] ;  /* 0x0000bb0035357a20 */ /* 0x000fc40000410000 */
[----:B------:R-:W-:Y:S01]  /*3c00*/  FMUL.FTZ R54, R54, c[0x0][0x2ec] ;  /* 0x0000bb0036367a20 */ /* 0x000fe20000410000 */
[----:B------:R-:W1:Y:S01]  /*3c10*/  MUFU.TANH R182, R52 ;  /* 0x0000003400b67308 */ /* 0x000e620000002400 */
[----:B------:R-:W-:Y:S01]  /*3c20*/  FMUL.FTZ R55, R55, c[0x0][0x2ec] ;  /* 0x0000bb0037377a20 */ /* 0x000fe20000410000 */
[C---:B------:R-:W-:Y:S06]  /*3c30*/  HMMA.16816.F32.BF16 R36, R20.reuse, R80, RZ ;  /* 0x000000501424723c */ /* 0x040fec00000418ff */
[----:B------:R-:W1:Y:S02]  /*3c40*/  MUFU.TANH R181, R53 ;  /* 0x0000003500b57308 */ /* 0x000e640000002400 */
[----:B------:R-:W-:Y:S01]  /*3c50*/  HMMA.16816.F32.BF16 R40, R20, R82, RZ ;  /* 0x000000521428723c */ /* 0x000fe200000418ff */
[----:B------:R-:W3:Y:S05]  /*3c60*/  LDSM.16.M88.4 R80, [R134+0x5000] ;  /* 0x005000008650783b */ /* 0x000eea0000000200 */
[----:B------:R-:W1:Y:S02]  /*3c70*/  MUFU.TANH R176, R54 ;  /* 0x0000003600b07308 */ /* 0x000e640000002400 */
[----:B--2---:R-:W-:Y:S06]  /*3c80*/  HMMA.16816.F32.BF16 R24, R8, R56, R28 ;  /* 0x000000380818723c */ /* 0x004fec000004181c */
[----:B------:R2:W2:Y:S02]  /*3c90*/  MUFU.TANH R175, R55 ;  /* 0x0000003700af7308 */ /* 0x0004a40000002400 */
[----:B------:R-:W-:Y:S08]  /*3ca0*/  HMMA.16816.F32.BF16 R28, R12, R72, R48 ;  /* 0x000000480c1c723c */ /* 0x000ff00000041830 */
[----:B-1----:R-:W-:Y:S08]  /*3cb0*/  HMMA.16816.F32.BF16 R48, R16, R64, R36 ;  /* 0x000000401030723c */ /* 0x002ff00000041824 */
[----:B--2---:R-:W-:Y:S01]  /*3cc0*/  HMMA.16816.F32.BF16 R52, R8, R58, R44 ;  /* 0x0000003a0834723c */ /* 0x004fe2000004182c */
[----:B------:R-:W1:Y:S01]  /*3cd0*/  LDSM.16.M88.4 R56, [R215+0x2000] ;  /* 0x00200000d738783b */ /* 0x000e620000000200 */
[----:B------:R-:W-:-:S02]  /*3ce0*/  FMUL.FTZ R24, R24, c[0x0][0x2ec] ;  /* 0x0000bb0018187a20 */ /* 0x000fc40000410000 */
[----:B------:R-:W-:Y:S02]  /*3cf0*/  FMUL.FTZ R25, R25, c[0x0][0x2ec] ;  /* 0x0000bb0019197a20 */ /* 0x000fe40000410000 */
[----:B------:R-:W-:Y:S01]  /*3d00*/  FMUL.FTZ R26, R26, c[0x0][0x2ec] ;  /* 0x0000bb001a1a7a20 */ /* 0x000fe20000410000 */
[----:B------:R-:W2:Y:S01]  /*3d10*/  MUFU.TANH R174, R24 ;  /* 0x0000001800ae7308 */ /* 0x000ea20000002400 */
[----:B------:R-:W-:Y:S01]  /*3d20*/  HMMA.16816.F32.BF16 R44, R12, R74, R32 ;  /* 0x0000004a0c2c723c */ /* 0x000fe20000041820 */
[----:B------:R-:W1:Y:S01]  /*3d30*/  LDSM.16.M88.4 R72, [R217+0x2800] ;  /* 0x00280000d948783b */ /* 0x000e620000000200 */
[----:B------:R-:W-:-:S05]  /*3d40*/  FMUL.FTZ R27, R27, c[0x0][0x2ec] ;  /* 0x0000bb001b1b7a20 */ /* 0x000fca0000410000 */
[----:B------:R-:W1:Y:S01]  /*3d50*/  MUFU.TANH R173, R25 ;  /* 0x0000001900ad7308 */ /* 0x000e620000002400 */
[----:B------:R-:W-:Y:S01]  /*3d60*/  HMMA.16816.F32.BF16 R32, R16, R66, R40 ;  /* 0x000000421020723c */ /* 0x000fe20000041828 */
[----:B------:R-:W1:Y:S06]  /*3d70*/  LDSM.16.M88.4 R64, [R216+0x5000] ;  /* 0x00500000d840783b */ /* 0x000e6c0000000200 */
[----:B------:R-:W1:Y:S01]  /*3d80*/  MUFU.TANH R172, R26 ;  /* 0x0000001a00ac7308 */ /* 0x000e620000002400 */
[----:B------:R-:W-:Y:S01]  /*3d90*/  HMMA.16816.F32.BF16 R36, R20, R84, RZ ;  /* 0x000000541424723c */ /* 0x000fe200000418ff */
[----:B------:R-:W-:-:S02]  /*3da0*/  FMUL.FTZ R52, R52, c[0x0][0x2ec] ;  /* 0x0000bb0034347a20 */ /* 0x000fc40000410000 */
[----:B------:R-:W-:Y:S02]  /*3db0*/  FMUL.FTZ R53, R53, c[0x0][0x2ec] ;  /* 0x0000bb0035357a20 */ /* 0x000fe40000410000 */
[----:B------:R-:W-:Y:S02]  /*3dc0*/  FMUL.FTZ R54, R54, c[0x0][0x2ec] ;  /* 0x0000bb0036367a20 */ /* 0x000fe40000410000 */
[----:B------:R-:W-:Y:S01]  /*3dd0*/  FMUL.FTZ R55, R55, c[0x0][0x2ec] ;  /* 0x0000bb0037377a20 */ /* 0x000fe20000410000 */
[----:B------:R-:W-:Y:S01]  /*3de0*/  HMMA.16816.F32.BF16 R40, R20, R86, RZ ;  /* 0x000000561428723c */ /* 0x000fe200000418ff */
[----:B------:R2:W1:Y:S01]  /*3df0*/  MUFU.TANH R171, R27 ;  /* 0x0000001b00ab7308 */ /* 0x0004620000002400 */
[----:B------:R-:W1:Y:S07]  /*3e00*/  LDSM.16.M88.4 R84, [R134+0x5800] ;  /* 0x005800008654783b */ /* 0x000e6e0000000200 */
[----:B------:R-:W1:Y:S08]  /*3e10*/  MUFU.TANH R169, R52 ;  /* 0x0000003400a97308 */ /* 0x000e700000002400 */
[----:B------:R-:W1:Y:S01]  /*3e20*/  MUFU.TANH R168, R53 ;  /* 0x0000003500a87308 */ /* 0x000e620000002400 */
[----:B--2---:R-:W-:Y:S07]  /*3e30*/  HMMA.16816.F32.BF16 R24, R8, R60, R28 ;  /* 0x0000003c0818723c */ /* 0x004fee000004181c */
[----:B------:R-:W2:Y:S01]  /*3e40*/  MUFU.TANH R163, R54 ;  /* 0x0000003600a37308 */ /* 0x000ea20000002400 */
[----:B------:R-:W-:Y:S07]  /*3e50*/  HMMA.16816.F32.BF16 R28, R12, R76, R48 ;  /* 0x0000004c0c1c723c */ /* 0x000fee0000041830 */
[----:B------:R1:W1:Y:S01]  /*3e60*/  MUFU.TANH R162, R55 ;  /* 0x0000003700a27308 */ /* 0x0002620000002400 */
[----:B---3--:R-:W-:Y:S08]  /*3e70*/  HMMA.16816.F32.BF16 R48, R16, R68, R36 ;  /* 0x000000441030723c */ /* 0x008ff00000041824 */
[----:B------:R-:W-:Y:S01]  /*3e80*/  HMMA.16816.F32.BF16 R36, R20, R80, RZ ;  /* 0x000000501424723c */ /* 0x000fe200000418ff */
[----:B------:R-:W-:-:S02]  /*3e90*/  FMUL.FTZ R24, R24, c[0x0][0x2ec] ;  /* 0x0000bb0018187a20 */ /* 0x000fc40000410000 */
[----:B------:R-:W-:Y:S02]  /*3ea0*/  FMUL.FTZ R25, R25, c[0x0][0x2ec] ;  /* 0x0000bb0019197a20 */ /* 0x000fe40000410000 */
[----:B------:R-:W-:Y:S01]  /*3eb0*/  FMUL.FTZ R26, R26, c[0x0][0x2ec] ;  /* 0x0000bb001a1a7a20 */ /* 0x000fe20000410000 */
[----:B------:R-:W3:Y:S01]  /*3ec0*/  MUFU.TANH R161, R24 ;  /* 0x0000001800a17308 */ /* 0x000ee20000002400 */
[----:B------:R-:W-:Y:S01]  /*3ed0*/  FMUL.FTZ R27, R27, c[0x0][0x2ec] ;  /* 0x0000bb001b1b7a20 */ /* 0x000fe20000410000 */
[----:B-1----:R-:W-:Y:S01]  /*3ee0*/  HMMA.16816.F32.BF16 R52, R8, R62, R44 ;  /* 0x0000003e0834723c */ /* 0x002fe2000004182c */
[----:B------:R-:W1:Y:S05]  /*3ef0*/  LDSM.16.M88.4 R60, [R215+0x2800] ;  /* 0x00280000d73c783b */ /* 0x000e6a0000000200 */
[----:B------:R-:W1:Y:S02]  /*3f00*/  MUFU.TANH R158, R25 ;  /* 0x00000019009e7308 */ /* 0x000e640000002400 */
[----:B------:R-:W-:Y:S01]  /*3f10*/  HMMA.16816.F32.BF16 R44, R12, R78, R32 ;  /* 0x0000004e0c2c723c */ /* 0x000fe20000041820 */
[----:B------:R-:W1:Y:S05]  /*3f20*/  LDSM.16.M88.4 R76, [R217+0x3000] ;  /* 0x00300000d94c783b */ /* 0x000e6a0000000200 */
[----:B------:R-:W1:Y:S02]  /*3f30*/  MUFU.TANH R157, R26 ;  /* 0x0000001a009d7308 */ /* 0x000e640000002400 */
[----:B------:R-:W-:Y:S01]  /*3f40*/  HMMA.16816.F32.BF16 R32, R16, R70, R40 ;  /* 0x000000461020723c */ /* 0x000fe20000041828 */
[----:B------:R-:W1:Y:S05]  /*3f50*/  LDSM.16.M88.4 R68, [R216+0x5800] ;  /* 0x00580000d844783b */ /* 0x000e6a0000000200 */
[----:B------:R2:W1:Y:S02]  /*3f60*/  MUFU.TANH R156, R27 ;  /* 0x0000001b009c7308 */ /* 0x0004640000002400 */
[----:B------:R-:W-:Y:S01]  /*3f70*/  HMMA.16816.F32.BF16 R40, R20, R82, RZ ;  /* 0x000000521428723c */ /* 0x000fe200000418ff */
[----:B------:R-:W-:Y:S01]  /*3f80*/  FMUL.FTZ R52, R52, c[0x0][0x2ec] ;  /* 0x0000bb0034347a20 */ /* 0x000fe20000410000 */
[----:B------:R-:W1:Y:S01]  /*3f90*/  LDSM.16.M88.4 R80, [R134+0x6000] ;  /* 0x006000008650783b */ /* 0x000e620000000200 */
[----:B------:R-:W-:-:S02]  /*3fa0*/  FMUL.FTZ R53, R53, c[0x0][0x2ec] ;  /* 0x0000bb0035357a20 */ /* 0x000fc40000410000 */
[----:B------:R-:W-:Y:S01]  /*3fb0*/  FMUL.FTZ R54, R54, c[0x0][0x2ec] ;  /* 0x0000bb0036367a20 */ /* 0x000fe20000410000 */
[----:B------:R-:W1:Y:S01]  /*3fc0*/  MUFU.TANH R155, R52 ;  /* 0x00000034009b7308 */ /* 0x000e620000002400 */
[----:B------:R-:W-:-:S07]  /*3fd0*/  FMUL.FTZ R55, R55, c[0x0][0x2ec] ;  /* 0x0000bb0037377a20 */ /* 0x000fce0000410000 */
[----:B------:R-:W1:Y:S01]  /*3fe0*/  MUFU.TANH R152, R53 ;  /* 0x0000003500987308 */ /* 0x000e620000002400 */
[----:B--2---:R-:W-:Y:S07]  /*3ff0*/  HMMA.16816.F32.BF16 R24, R8, R56, R28 ;  /* 0x000000380818723c */ /* 0x004fee000004181c */
[----:B------:R-:W2:Y:S01]  /*4000*/  MUFU.TANH R151, R54 ;  /* 0x0000003600977308 */ /* 0x000ea20000002400 */
[----:B------:R-:W-:Y:S07]  /*4010*/  HMMA.16816.F32.BF16 R28, R12, R72, R48 ;  /* 0x000000480c1c723c */ /* 0x000fee0000041830 */
[----:B------:R1:W1:Y:S01]  /*4020*/  MUFU.TANH R150, R55 ;  /* 0x0000003700967308 */ /* 0x0002620000002400 */
[----:B------:R-:W-:Y:S08]  /*4030*/  HMMA.16816.F32.BF16 R48, R16, R64, R36 ;  /* 0x000000401030723c */ /* 0x000ff00000041824 */
[----:B------:R-:W-:Y:S01]  /*4040*/  HMMA.16816.F32.BF16 R36, R20, R84, RZ ;  /* 0x000000541424723c */ /* 0x000fe200000418ff */
[----:B------:R-:W-:-:S02]  /*4050*/  FMUL.FTZ R24, R24, c[0x0][0x2ec] ;  /* 0x0000bb0018187a20 */ /* 0x000fc40000410000 */
[----:B------:R-:W-:Y:S02]  /*4060*/  FMUL.FTZ R25, R25, c[0x0][0x2ec] ;  /* 0x0000bb0019197a20 */ /* 0x000fe40000410000 */
[----:B------:R-:W-:Y:S01]  /*4070*/  FMUL.FTZ R26, R26, c[0x0][0x2ec] ;  /* 0x0000bb001a1a7a20 */ /* 0x000fe20000410000 */
[----:B------:R-:W2:Y:S01]  /*4080*/  MUFU.TANH R96, R24 ;  /* 0x0000001800607308 */ /* 0x000ea20000002400 */
        /* <DEDUP_REMOVED lines=94> */
[----:B------:R-:W-:Y:S01]  /*4670*/  FMUL.FTZ R52, R52, c[0x0][0x2ec] ;  /* 0x0000bb0034347a20 */ /* 0x000fe20000410000 */
[----:B------:R-:W-:Y:S01]  /*4680*/  HMMA.16816.F32.BF16 R40, R20, R82, RZ ;  /* 0x000000521428723c */ /* 0x000fe200000418ff */
[----:B------:R-:W-:Y:S01]  /*4690*/  FMUL.FTZ R53, R53, c[0x0][0x2ec] ;  /* 0x0000bb0035357a20 */ /* 0x000fe20000410000 */
[----:B------:R-:W1:Y:S01]  /*46a0*/  LDSM.16.M88.4 R80, [R134+0x8000] ;  /* 0x008000008650783b */ /* 0x000e620000000200 */
[----:B------:R-:W-:-:S02]  /*46b0*/  FMUL.FTZ R54, R54, c[0x0][0x2ec] ;  /* 0x0000bb0036367a20 */ /* 0x000fc40000410000 */
[----:B------:R-:W-:Y:S01]  /*46c0*/  FMUL.FTZ R55, R55, c[0x0][0x2ec] ;  /* 0x0000bb0037377a20 */ /* 0x000fe20000410000 */
[----:B------:R-:W1:Y:S02]  /*46d0*/  MUFU.TANH R122, R52 ;  /* 0x00000034007a7308 */ /* 0x000e640000002400 */
[----:B--2---:R-:W-:Y:S06]  /*46e0*/  HMMA.16816.F32.BF16 R24, R8, R56, R28 ;  /* 0x000000380818723c */ /* 0x004fec000004181c */
[----:B------:R-:W2:Y:S02]  /*46f0*/  MUFU.TANH R123, R53 ;  /* 0x00000035007b7308 */ /* 0x000ea40000002400 */
[----:B------:R-:W-:Y:S06]  /*4700*/  HMMA.16816.F32.BF16 R28, R12, R72, R48 ;  /* 0x000000480c1c723c */ /* 0x000fec0000041830 */
[----:B------:R-:W1:Y:S02]  /*4710*/  MUFU.TANH R118, R54 ;  /* 0x0000003600767308 */ /* 0x000e640000002400 */
[----:B------:R-:W-:Y:S06]  /*4720*/  HMMA.16816.F32.BF16 R48, R16, R64, R36 ;  /* 0x000000401030723c */ /* 0x000fec0000041824 */
[----:B------:R1:W1:Y:S02]  /*4730*/  MUFU.TANH R119, R55 ;  /* 0x0000003700777308 */ /* 0x0002640000002400 */
        /* <DEDUP_REMOVED lines=13> */
[----:B------:R-:W-:Y:S05]  /*4810*/  LDSM.16.M88.4 R64, [R215+0x5800] ;  /* 0x00580000d740783b */ /* 0x000fea0000000200 */
[----:B------:R2:W1:Y:S02]  /*4820*/  MUFU.TANH R126, R27 ;  /* 0x0000001b007e7308 */ /* 0x0004640000002400 */
[----:B------:R-:W-:Y:S01]  /*4830*/  FMUL.FTZ R52, R52, c[0x0][0x2ec] ;  /* 0x0000bb0034347a20 */ /* 0x000fe20000410000 */
[----:B------:R-:W-:Y:S01]  /*4840*/  HMMA.16816.F32.BF16 R40, R20, R86, RZ ;  /* 0x000000561428723c */ /* 0x000fe200000418ff */
[----:B------:R-:W-:Y:S01]  /*4850*/  FMUL.FTZ R53, R53, c[0x0][0x2ec] ;  /* 0x0000bb0035357a20 */ /* 0x000fe20000410000 */
[----:B------:R-:W-:Y:S01]  /*4860*/  LDSM.16.M88.4 R84, [R134+0x8800] ;  /* 0x008800008654783b */ /* 0x000fe20000000200 */
[----:B------:R-:W-:-:S02]  /*4870*/  FMUL.FTZ R54, R54, c[0x0][0x2ec] ;  /* 0x0000bb0036367a20 */ /* 0x000fc40000410000 */
        /* <DEDUP_REMOVED lines=23> */
[----:B------:R-:W-:Y:S01]  /*49f0*/  HMMA.16816.F32.BF16 R40, R20, R82, RZ ;  /* 0x000000521428723c */ /* 0x000fe200000418ff */
[----:B------:R-:W-:-:S02]  /*4a00*/  FMUL.FTZ R52, R52, c[0x0][0x2ec] ;  /* 0x0000bb0034347a20 */ /* 0x000fc40000410000 */
[----:B------:R-:W-:Y:S02]  /*4a10*/  FMUL.FTZ R53, R53, c[0x0][0x2ec] ;  /* 0x0000bb0035357a20 */ /* 0x000fe40000410000 */
[----:B------:R-:W-:Y:S01]  /*4a20*/  FMUL.FTZ R54, R54, c[0x0][0x2ec] ;  /* 0x0000bb0036367a20 */ /* 0x000fe20000410000 */
[----:B------:R-:W1:Y:S01]  /*4a30*/  MUFU.TANH R178, R52 ;  /* 0x0000003400b27308 */ /* 0x000e620000002400 */
[----:B------:R-:W-:Y:S01]  /*4a40*/  FMUL.FTZ R55, R55, c[0x0][0x2ec] ;  /* 0x0000bb0037377a20 */ /* 0x000fe20000410000 */
[----:B--2---:R-:W-:Y:S06]  /*4a50*/  HMMA.16816.F32.BF16 R24, R8, R56, R28 ;  /* 0x000000380818723c */ /* 0x004fec000004181c */
[----:B------:R-:W2:Y:S02]  /*4a60*/  MUFU.TANH R179, R53 ;  /* 0x0000003500b37308 */ /* 0x000ea40000002400 */
[----:B------:R-:W-:Y:S06]  /*4a70*/  HMMA.16816.F32.BF16 R28, R12, R72, R48 ;  /* 0x000000480c1c723c */ /* 0x000fec0000041830 */
[----:B------:R-:W2:Y:S02]  /*4a80*/  MUFU.TANH R167, R54 ;  /* 0x0000003600a77308 */ /* 0x000ea40000002400 */
[----:B-1----:R-:W-:Y:S06]  /*4a90*/  HMMA.16816.F32.BF16 R48, R16, R60, R36 ;  /* 0x0000003c1030723c */ /* 0x002fec0000041824 */
[----:B------:R1:W1:Y:S02]  /*4aa0*/  MUFU.TANH R170, R55 ;  /* 0x0000003700aa7308 */ /* 0x0002640000002400 */
[----:B------:R-:W-:Y:S01]  /*4ab0*/  FMUL.FTZ R24, R24, c[0x0][0x2ec] ;  /* 0x0000bb0018187a20 */ /* 0x000fe20000410000 */
[----:B------:R-:W-:Y:S01]  /*4ac0*/  HMMA.16816.F32.BF16 R36, R20, R84, RZ ;  /* 0x000000541424723c */ /* 0x000fe200000418ff */
[----:B------:R-:W-:-:S02]  /*4ad0*/  FMUL.FTZ R25, R25, c[0x0][0x2ec] ;  /* 0x0000bb0019197a20 */ /* 0x000fc40000410000 */
[----:B------:R-:W-:Y:S02]  /*4ae0*/  FMUL.FTZ R26, R26, c[0x0][0x2ec] ;  /* 0x0000bb001a1a7a20 */ /* 0x000fe40000410000 */
[----:B------:R-:W2:Y:S01]  /*4af0*/  MUFU.TANH R147, R24 ;  /* 0x0000001800937308 */ /* 0x000ea20000002400 */
[----:B------:R-:W-:Y:S02]  /*4b00*/  FMUL.FTZ R27, R27, c[0x0][0x2ec] ;  /* 0x0000bb001b1b7a20 */ /* 0x000fe40000410000 */
[----:B-1----:R-:W-:Y:S01]  /*4b10*/  HMMA.16816.F32.BF16 R52, R8, R58, R44 ;  /* 0x0000003a0834723c */ /* 0x002fe2000004182c */
[----:B------:R-:W1:Y:S04]  /*4b20*/  LDSM.16.M88.4 R56, [R216+0x8800] ;  /* 0x00880000d838783b */ /* 0x000e680000000200 */
[----:B------:R-:W1:Y:S03]  /*4b30*/  MUFU.TANH R148, R25 ;  /* 0x0000001900947308 */ /* 0x000e660000002400 */
[----:B------:R-:W-:Y:S01]  /*4b40*/  HMMA.16816.F32.BF16 R44, R12, R74, R32 ;  /* 0x0000004a0c2c723c */ /* 0x000fe20000041820 */
[----:B------:R-:W1:Y:S04]  /*4b50*/  LDSM.16.M88.4 R72, [R134+0x9000] ;  /* 0x009000008648783b */ /* 0x000e680000000200 */
[----:B------:R-:W1:Y:S03]  /*4b60*/  MUFU.TANH R146, R26 ;  /* 0x0000001a00927308 */ /* 0x000e660000002400 */
[----:B------:R-:W-:Y:S01]  /*4b70*/  HMMA.16816.F32.BF16 R32, R16, R62, R40 ;  /* 0x0000003e1020723c */ /* 0x000fe20000041828 */
[----:B------:R-:W2:Y:S04]  /*4b80*/  LDSM.16.M88.4 R60, [R215+0x6000] ;  /* 0x00600000d73c783b */ /* 0x000ea80000000200 */
[----:B------:R3:W1:Y:S03]  /*4b90*/  MUFU.TANH R145, R27 ;  /* 0x0000001b00917308 */ /* 0x0006660000002400 */
[----:B------:R-:W-:Y:S01]  /*4ba0*/  HMMA.16816.F32.BF16 R40, R20, R86, RZ ;  /* 0x000000561428723c */ /* 0x000fe200000418ff */
[----:B------:R-:W-:-:S02]  /*4bb0*/  FMUL.FTZ R52, R52, c[0x0][0x2ec] ;  /* 0x0000bb0034347a20 */ /* 0x000fc40000410000 */
[----:B------:R-:W-:Y:S02]  /*4bc0*/  FMUL.FTZ R53, R53, c[0x0][0x2ec] ;  /* 0x0000bb0035357a20 */ /* 0x000fe40000410000 */
[----:B------:R-:W-:Y:S01]  /*4bd0*/  FMUL.FTZ R54, R54, c[0x0][0x2ec] ;  /* 0x0000bb0036367a20 */ /* 0x000fe20000410000 */
[----:B------:R-:W1:Y:S01]  /*4be0*/  MUFU.TANH R144, R52 ;  /* 0x0000003400907308 */ /* 0x000e620000002400 */
[----:B------:R-:W-:Y:S01]  /*4bf0*/  FMUL.FTZ R55, R55, c[0x0][0x2ec] ;  /* 0x0000bb0037377a20 */ /* 0x000fe20000410000 */
[----:B---3--:R-:W-:Y:S06]  /*4c00*/  HMMA.16816.F32.BF16 R24, R8, R64, R28 ;  /* 0x000000400818723c */ /* 0x008fec000004181c */
[----:B------:R-:W3:Y:S02]  /*4c10*/  MUFU.TANH R143, R53 ;  /* 0x00000035008f7308 */ /* 0x000ee40000002400 */
        /* <DEDUP_REMOVED lines=17> */
[----:B------:R-:W-:Y:S04]  /*4d30*/  LDSM.16.M88.4 R56, [R215+0x6800] ;  /* 0x00680000d738783b */ /* 0x000fe80000000200 */
[----:B------:R2:W1:Y:S03]  /*4d40*/  MUFU.TANH R137, R27 ;  /* 0x0000001b00897308 */ /* 0x0004660000002400 */
[----:B------:R-:W-:Y:S01]  /*4d50*/  FMUL.FTZ R2, R55, c[0x0][0x2ec] ;  /* 0x0000bb0037027a20 */ /* 0x000fe20000410000 */
[----:B------:R-:W-:Y:S01]  /*4d60*/  HMMA.16816.F32.BF16 R40, R20, R74, RZ ;  /* 0x0000004a1428723c */ /* 0x000fe200000418ff */
[----:B------:R-:W-:-:S03]  /*4d70*/  FMUL.FTZ R52, R52, c[0x0][0x2ec] ;  /* 0x0000bb0034347a20 */ /* 0x000fc60000410000 */
[----:B------:R1:W1:Y:S01]  /*4d80*/  MUFU.TANH R132, R2 ;  /* 0x0000000200847308 */ /* 0x0002620000002400 */
[----:B------:R-:W-:Y:S02]  /*4d90*/  FMUL.FTZ R53, R53, c[0x0][0x2ec] ;  /* 0x0000bb0035357a20 */ /* 0x000fe40000410000 */
[----:B------:R-:W-:Y:S01]  /*4da0*/  FMUL.FTZ R54, R54, c[0x0][0x2ec] ;  /* 0x0000bb0036367a20 */ /* 0x000fe20000410000 */
[----:B--2---:R-:W-:Y:S04]  /*4db0*/  HMMA.16816.F32.BF16 R24, R8, R60, R28 ;  /* 0x0000003c0818723c */ /* 0x004fe8000004181c */
[----:B------:R-:W2:Y:S04]  /*4dc0*/  MUFU.TANH R136, R52 ;  /* 0x0000003400887308 */ /* 0x000ea80000002400 */
[----:B------:R-:W-:Y:S04]  /*4dd0*/  HMMA.16816.F32.BF16 R28, R12, R68, R48 ;  /* 0x000000440c1c723c */ /* 0x000fe80000041830 */
[----:B------:R-:W2:Y:S04]  /*4de0*/  MUFU.TANH R135, R53 ;  /* 0x0000003500877308 */ /* 0x000ea80000002400 */
[----:B------:R-:W-:Y:S01]  /*4df0*/  HMMA.16816.F32.BF16 R48, R8, R62, R44 ;  /* 0x0000003e0830723c */ /* 0x000fe2000004182c */
[----:B------:R-:W2:Y:S03]  /*4e00*/  LDSM.16.M88.4 R60, [R217+0x7000] ;  /* 0x00700000d93c783b */ /* 0x000ea60000000200 */
[----:B------:R3:W2:Y:S04]  /*4e10*/  MUFU.TANH R133, R54 ;  /* 0x0000003600857308 */ /* 0x0006a80000002400 */
[----:B-1----:R-:W-:Y:S01]  /*4e20*/  FMUL.FTZ R2, R24, c[0x0][0x2ec] ;  /* 0x0000bb0018027a20 */ /* 0x002fe20000410000 */
[----:B------:R-:W-:Y:S03]  /*4e30*/  HMMA.16816.F32.BF16 R36, R16, R64, R36 ;  /* 0x000000401024723c */ /* 0x000fe60000041824 */
[----:B------:R1:W1:Y:S05]  /*4e40*/  MUFU.TANH R127, R2 ;  /* 0x00000002007f7308 */ /* 0x00026a0000002400 */
[----:B------:R-:W-:Y:S01]  /*4e50*/  HMMA.16816.F32.BF16 R44, R12, R70, R32 ;  /* 0x000000460c2c723c */ /* 0x000fe20000041820 */
[----:B------:R-:W4:Y:S04]  /*4e60*/  LDSM.16.M88.4 R68, [R216+0x9800] ;  /* 0x00980000d844783b */ /* 0x000f280000000200 */
[----:B---3--:R-:W3:Y:S03]  /*4e70*/  LDSM.16.M88.4 R52, [R215+0x7000] ;  /* 0x00700000d734783b */ /* 0x008ee60000000200 */
[----:B------:R-:W-:Y:S01]  /*4e80*/  HMMA.16816.F32.BF16 R32, R20, R76, RZ ;  /* 0x0000004c1420723c */ /* 0x000fe200000418ff */
[----:B-1----:R-:W-:-:S04]  /*4e90*/  FMUL.FTZ R2, R25, c[0x0][0x2ec] ;  /* 0x0000bb0019027a20 */ /* 0x002fc80000410000 */
[----:B------:R1:W1:Y:S03]  /*4ea0*/  MUFU.TANH R130, R2 ;  /* 0x0000000200827308 */ /* 0x0002660000002400 */
[----:B------:R-:W-:Y:S08]  /*4eb0*/  HMMA.16816.F32.BF16 R20, R20, R78, RZ ;  /* 0x0000004e1414723c */ /* 0x000ff000000418ff */
[----:B--2---:R-:W-:Y:S01]  /*4ec0*/  HMMA.16816.F32.BF16 R36, R12, R60, R36 ;  /* 0x0000003c0c24723c */ /* 0x004fe20000041824 */
[----:B-1----:R-:W-:-:S07]  /*4ed0*/  FMUL.FTZ R2, R26, c[0x0][0x2ec] ;  /* 0x0000bb001a027a20 */ /* 0x002fce0000410000 */
[----:B------:R-:W-:Y:S01]  /*4ee0*/  HMMA.16816.F32.BF16 R44, R8, R58, R44 ;  /* 0x0000003a082c723c */ /* 0x000fe2000004182c */
[----:B------:R1:W2:Y:S07]  /*4ef0*/  MUFU.TANH R125, R2 ;  /* 0x00000002007d7308 */ /* 0x0002ae0000002400 */
[----:B----4-:R-:W-:Y:S08]  /*4f00*/  HMMA.16816.F32.BF16 R32, R16, R68, R32 ;  /* 0x000000441020723c */ /* 0x010ff00000041820 */
[----:B---3--:R-:W-:Y:S01]  /*4f10*/  HMMA.16816.F32.BF16 R36, R8, R52, R36 ;  /* 0x000000340824723c */ /* 0x008fe20000041824 */
[----:B-1----:R-:W-:-:S04]  /*4f20*/  FMUL.FTZ R2, R27, c[0x0][0x2ec] ;  /* 0x0000bb001b027a20 */ /* 0x002fc80000410000 */
[----:B------:R1:W3:Y:S03]  /*4f30*/  MUFU.TANH R83, R2 ;  /* 0x0000000200537308 */ /* 0x0002e60000002400 */
[----:B------:R-:W-:Y:S01]  /*4f40*/  FMUL.FTZ R44, R44, c[0x0][0x2ec] ;  /* 0x0000bb002c2c7a20 */ /* 0x000fe20000410000 */
[----:B------:R-:W-:Y:S01]  /*4f50*/  HMMA.16816.F32.BF16 R24, R8, R56, R28 ;  /* 0x000000380818723c */ /* 0x000fe2000004181c */
[----:B------:R-:W-:Y:S02]  /*4f60*/  FMUL.FTZ R45, R45, c[0x0][0x2ec] ;  /* 0x0000bb002d2d7a20 */ /* 0x000fe40000410000 */
[----:B------:R-:W-:Y:S02]  /*4f70*/  FMUL.FTZ R46, R46, c[0x0][0x2ec] ;  /* 0x0000bb002e2e7a20 */ /* 0x000fe40000410000 */
[----:B------:R-:W-:Y:S01]  /*4f80*/  FMUL.FTZ R47, R47, c[0x0][0x2ec] ;  /* 0x0000bb002f2f7a20 */ /* 0x000fe20000410000 */
[----:B------:R-:W4:Y:S02]  /*4f90*/  MUFU.TANH R57, R44 ;  /* 0x0000002c00397308 */ /* 0x000f240000002400 */
        /* <DEDUP_REMOVED lines=62> */
[----:B-1----:R-:W-:-:S05]  /*5380*/  LOP3.LUT R2, R197, 0xffffffe0, RZ, 0xc0, !PT ;  /* 0xffffffe0c5027812 */ /* 0x002fca00078ec0ff */
[C---:B------:R-:W-:Y:S01]  /*5390*/  IMAD.IADD R2, R198.reuse, 0x1, -R2 ;  /* 0x00000001c6027824 */ /* 0x040fe200078e0a02 */
[----:B------:R-:W-:-:S04]  /*53a0*/  SHF.L.U32 R198, R198, 0x1, RZ ;  /* 0x00000001c6c67819 */ /* 0x000fc800000006ff */
[----:B------:R-:W-:Y:S02]  /*53b0*/  SHF.R.S32.HI R3, RZ, 0x1f, R2 ;  /* 0x0000001fff037819 */ /* 0x000fe40000011402 */
[----:B------:R-:W-:Y:S02]  /*53c0*/  LOP3.LUT R202, R198, 0x6, RZ, 0xc0, !PT ;  /* 0x00000006c6ca7812 */ /* 0x000fe400078ec0ff */
[----:B------:R-:W-:Y:S02]  /*53d0*/  LEA.HI R2, R3, R2, RZ, 0x2 ;  /* 0x0000000203027211 */ /* 0x000fe400078f10ff */
[----:B------:R-:W-:Y:S02]  /*53e0*/  LEA R3, R185, R199, 0x4 ;  /* 0x000000c7b9037211 */ /* 0x000fe400078e20ff */
        /* <DEDUP_REMOVED lines=9> */
[----:B------:R-:W-:Y:S01]  /*5480*/  LOP3.LUT R2, R92, R91, RZ, 0xfc, !PT ;  /* 0x0000005b5c027212 */ /* 0x000fe200078efcff */
        /* <DEDUP_REMOVED lines=66> */
.L_x_3502:
[----:B-1----:R-:W-:-:S04]  /*58b0*/  LEA R3, -R196, RZ, 0x8 ;  /* 0x000000ffc4037211 */ /* 0x002fc800078e41ff */
[----:B------:R-:W-:Y:S02]  /*58c0*/  SHF.R.S32.HI R7, RZ, 0x1f, R3 ;  /* 0x0000001fff077819 */ /* 0x000fe40000011403 */
.L_x_3503:
        /* <DEDUP_REMOVED lines=59> */
.L_x_3501:
        /* <DEDUP_REMOVED lines=47> */
[----:B------:R-:W-:Y:S01]  /*5f70*/  FSEL R56, R172, -INF , !P2 ;  /* 0xff800000ac387808 */ /* 0x000fe20005000000 */
[----:B------:R-:W-:Y:S01]  /*5f80*/  IMAD.MOV.U32 R172, RZ, RZ, R201 ;  /* 0x000000ffffac7224 */ /* 0x000fe200078e00c9 */
[----:B------:R-:W-:-:S02]  /*5f90*/  ISETP.GE.AND P1, PT, R8, R6, PT ;  /* 0x000000060800720c */ /* 0x000fc40003f26270 */
[-C--:B------:R-:W-:Y:S02]  /*5fa0*/  ISETP.GE.AND P3, PT, R8, R5.reuse, PT ;  /* 0x000000050800720c */ /* 0x080fe40003f66270 */
[C---:B------:R-:W-:Y:S02]  /*5fb0*/  ISETP.GE.AND P4, PT, R7.reuse, R6, PT ;  /* 0x000000060700720c */ /* 0x040fe40003f86270 */
[----:B------:R-:W-:Y:S02]  /*5fc0*/  ISETP.GE.AND P2, PT, R7, R5, PT ;  /* 0x000000050700720c */ /* 0x000fe40003f46270 */
[C---:B------:R-:W-:Y:S02]  /*5fd0*/  IADD3 R8, R3.reuse, 0x30, RZ ;  /* 0x0000003003087810 */ /* 0x040fe40007ffe0ff */
[----:B------:R-:W-:Y:S02]  /*5fe0*/  IADD3 R7, R3, 0x31, RZ ;  /* 0x0000003103077810 */ /* 0x000fe40007ffe0ff */
[----:B------:R-:W-:-:S02]  /*5ff0*/  FSEL R81, R173, -INF , !P5 ;  /* 0xff800000ad517808 */ /* 0x000fc40006800000 */
[----:B------:R-:W-:Y:S01]  /*6000*/  FSEL R68, R171, -INF , !P6 ;  /* 0xff800000ab447808 */ /* 0x000fe20007000000 */
[----:B------:R-:W-:Y:S01]  /*6010*/  IMAD.MOV.U32 R171, RZ, RZ, R200 ;  /* 0x000000ffffab7224 */ /* 0x000fe200078e00c8 */
        /* <DEDUP_REMOVED lines=271> */
[----:B------:R-:W-:Y:S01]  /*7110*/  IMAD.SHL.U32 R135, R2, 0x2, RZ ;  /* 0x0000000202877824 */ /* 0x000fe200078e00ff */
[----:B------:R-:W-:Y:S02]  /*7120*/  FSEL R198, R132, -INF , !P2 ;  /* 0xff80000084c67808 */ /* 0x000fe40005000000 */
[----:B------:R-:W-:Y:S01]  /*7130*/  FMNMX.FTZ R36, R179, R36, !PT ;  /* 0x00000024b3247209 */ /* 0x000fe20007810000 */
[--C-:B------:R-:W-:Y:S01]  /*7140*/  IMAD R214, R0, 0x2, R135.reuse ;  /* 0x0000000200d67824 */ /* 0x100fe200078e0287 */
[----:B------:R-:W-:Y:S01]  /*7150*/  FMNMX.FTZ R7, R193, R7, !PT ;  /* 0x00000007c1077209 */ /* 0x000fe20007810000 */
[----:B------:R-:W-:Y:S01]  /*7160*/  IMAD R212, R4, 0x2, R135 ;  /* 0x0000000204d47824 */ /* 0x000fe200078e0287 */
[----:B------:R-:W-:-:S02]  /*7170*/  ISETP.GE.AND P4, PT, R8, R6, PT ;  /* 0x000000060800720c */ /* 0x000fc40003f86270 */
[----:B------:R-:W-:Y:S01]  /*7180*/  ISETP.GE.AND P2, PT, R8, R5, PT ;  /* 0x000000050800720c */ /* 0x000fe20003f46270 */
[----:B------:R-:W-:Y:S01]  /*7190*/  IMAD R213, R0, 0x2, R212 ;  /* 0x0000000200d57824 */ /* 0x000fe200078e02d4 */
        /* <DEDUP_REMOVED lines=42> */
[C---:B------:R-:W-:Y:S01]  /*7440*/  ISETP.GE.AND P4, PT, R8.reuse, R6, PT ;  /* 0x000000060800720c */ /* 0x040fe20003f86270 */
[----:B------:R-:W-:Y:S01]  /*7450*/  IMAD.MOV.U32 R4, RZ, RZ, R144 ;  /* 0x000000ffff047224 */ /* 0x000fe200078e0090 */
        /* <DEDUP_REMOVED lines=24> */
[C---:B------:R-:W-:Y:S02]  /*75e0*/  IADD3 R10, R3.reuse, 0xf0, RZ ;  /* 0x000000f0030a7810 */ /* 0x040fe40007ffe0ff */
[C---:B------:R-:W-:Y:S02]  /*75f0*/  IADD3 R9, R3.reuse, 0xf1, RZ ;  /* 0x000000f103097810 */ /* 0x040fe40007ffe0ff */
[C---:B------:R-:W-:Y:S02]  /*7600*/  IADD3 R11, R3.reuse, 0xf8, RZ ;  /* 0x000000f8030b7810 */ /* 0x040fe40007ffe0ff */
[----:B------:R-:W-:-:S02]  /*7610*/  IADD3 R8, R3, 0xf9, RZ ;  /* 0x000000f903087810 */ /* 0x000fc40007ffe0ff */
[----:B------:R-:W-:Y:S02]  /*7620*/  FSEL R143, R45, -INF , !P1 ;  /* 0xff8000002d8f7808 */ /* 0x000fe40004800000 */
[----:B------:R-:W-:Y:S02]  /*7630*/  FMNMX.FTZ R36, R152, R36, !PT ;  /* 0x0000002498247209 */ /* 0x000fe40007810000 */
[----:B------:R-:W-:Y:S02]  /*7640*/  FMNMX.FTZ R3, R169, R7, !PT ;  /* 0x00000007a9037209 */ /* 0x000fe40007810000 */
        /* <DEDUP_REMOVED lines=17> */
[----:B------:R-:W-:Y:S02]  /*7760*/  FSEL R138, R21, -INF , !P2 ;  /* 0xff800000158a7808 */ /* 0x000fe40005000000 */
[----:B------:R-:W-:Y:S02]  /*7770*/  FMNMX.FTZ R36, R142, R36, !PT ;  /* 0x000000248e247209 */ /* 0x000fe40007810000 */
[----:B------:R-:W-:Y:S02]  /*7780*/  FMNMX.FTZ R3, R147, R3, !PT ;  /* 0x0000000393037209 */ /* 0x000fe40007810000 */
[----:B------:R-:W-:-:S02]  /*7790*/  FSEL R173, R46, -INF , !P5 ;  /* 0xff8000002ead7808 */ /* 0x000fc40006800000 */
[----:B------:R-:W-:Y:S02]  /*77a0*/  FSEL R151, R22, -INF , !P1 ;  /* 0xff80000016977808 */ /* 0x000fe40004800000 */
[----:B------:R-:W-:Y:S02]  /*77b0*/  FMNMX.FTZ R36, R163, R36, !PT ;  /* 0x00000024a3247209 */ /* 0x000fe40007810000 */
[----:B------:R-:W-:Y:S02]  /*77c0*/  FMNMX.FTZ R3, R138, R3, !PT ;  /* 0x000000038a037209 */ /* 0x000fe40007810000 */
[----:B------:R-:W-:Y:S01]  /*77d0*/  ISETP.GE.AND P1, PT, R10, R6, PT ;  /* 0x000000060a00720c */ /* 0x000fe20003f26270 */
[----:B------:R-:W-:Y:S01]  /*77e0*/  IMAD.MOV.U32 R10, RZ, RZ, R140 ;  /* 0x000000ffff0a7224 */ /* 0x000fe200078e008c */
[----:B------:R-:W-:Y:S02]  /*77f0*/  FSEL R150, R41, -INF , !P4 ;  /* 0xff80000029967808 */ /* 0x000fe40006000000 */
[----:B------:R-:W-:-:S02]  /*7800*/  FMNMX.FTZ R36, R173, R36, !PT ;  /* 0x00000024ad247209 */ /* 0x000fc40007810000 */
[----:B------:R-:W-:Y:S02]  /*7810*/  FMNMX.FTZ R3, R151, R3, !PT ;  /* 0x0000000397037209 */ /* 0x000fe40007810000 */
[----:B------:R-:W-:Y:S02]  /*7820*/  ISETP.GE.AND P2, PT, R9, R6, PT ;  /* 0x000000060900720c */ /* 0x000fe40003f46270 */
[----:B------:R-:W-:Y:S01]  /*7830*/  FSEL R168, R29, -INF , !P1 ;  /* 0xff8000001da87808 */ /* 0x000fe20004800000 */
[----:B------:R-:W1:Y:S01]  /*7840*/  SHFL.BFLY PT, R7, R3, 0x2, 0x1f ;  /* 0x0c401f0003077f89 */ /* 0x000e6200000e0000 */
[----:B------:R-:W-:Y:S02]  /*7850*/  FMNMX.FTZ R36, R150, R36, !PT ;  /* 0x0000002496247209 */ /* 0x000fe40007810000 */
[----:B------:R-:W-:Y:S01]  /*7860*/  ISETP.GE.AND P1, PT, R11, R6, PT ;  /* 0x000000060b00720c */ /* 0x000fe20003f26270 */
[----:B------:R-:W-:Y:S01]  /*7870*/  IMAD.MOV.U32 R11, RZ, RZ, R147 ;  /* 0x000000ffff0b7224 */ /* 0x000fe200078e0093 */
[----:B------:R-:W-:-:S02]  /*7880*/  FSEL R146, R28, -INF , !P2 ;  /* 0xff8000001c927808 */ /* 0x000fc40005000000 */
[----:B------:R-:W-:Y:S01]  /*7890*/  FMNMX.FTZ R36, R168, R36, !PT ;  /* 0x00000024a8247209 */ /* 0x000fe20007810000 */
[----:B------:R-:W-:Y:S01]  /*78a0*/  LDSM.16.MT88.4 R28, [R135+0xa000] ;  /* 0x00a00000871c783b */ /* 0x000fe20000004200 */
[----:B------:R-:W-:Y:S02]  /*78b0*/  ISETP.GE.AND P2, PT, R8, R6, PT ;  /* 0x000000060800720c */ /* 0x000fe40003f46270 */
[----:B------:R-:W-:Y:S02]  /*78c0*/  FSEL R145, R26, -INF , !P1 ;  /* 0xff8000001a917808 */ /* 0x000fe40004800000 */
[----:B------:R-:W-:Y:S02]  /*78d0*/  FMNMX.FTZ R36, R146, R36, !PT ;  /* 0x0000002492247209 */ /* 0x000fe40007810000 */
[----:B------:R-:W-:Y:S02]  /*78e0*/  FSEL R155, R25, -INF , !P2 ;  /* 0xff800000199b7808 */ /* 0x000fe40005000000 */
[----:B------:R-:W-:Y:S01]  /*78f0*/  FMNMX.FTZ R36, R145, R36, !PT ;  /* 0x0000002491247209 */ /* 0x000fe20007810000 */
[----:B------:R-:W-:Y:S03]  /*7900*/  LDSM.16.MT88.4 R24, [R214+0xa000] ;  /* 0x00a00000d618783b */ /* 0x000fe60000004200 */
[----:B------:R-:W-:-:S02]  /*7910*/  FMNMX.FTZ R36, R155, R36, !PT ;  /* 0x000000249b247209 */ /* 0x000fc40007810000 */
        /* <DEDUP_REMOVED lines=29> */
[----:B------:R3:W-:Y:S01]  /*7af0*/  MUFU.EX2 R204, R2 ;  /* 0x0000000200cc7308 */ /* 0x0007e20000000800 */
[----:B-1----:R-:W-:-:S07]  /*7b00*/  FFMA.FTZ R9, R12, c[0x0][0x23c], -R8 ;  /* 0x00008f000c097a23 */ /* 0x002fce0000010808 */
[----:B------:R1:W-:Y:S01]  /*7b10*/  MUFU.EX2 R202, R0 ;  /* 0x0000000000ca7308 */ /* 0x0003e20000000800 */
[----:B--2---:R-:W-:Y:S01]  /*7b20*/  F2FP.BF16.PACK_AB R15, R244, R242 ;  /* 0x000000f2f40f723e */ /* 0x004fe200000010ff */
[----:B---3--:R-:W-:-:S06]  /*7b30*/  FFMA.FTZ R2, R18, c[0x0][0x23c], -R8 ;  /* 0x00008f0012027a23 */ /* 0x008fcc0000010808 */
[----:B------:R-:W2:Y:S08]  /*7b40*/  MUFU.EX2 R207, R9 ;  /* 0x0000000900cf7308 */ /* 0x000eb00000000800 */
[----:B------:R3:W-:Y:S01]  /*7b50*/  MUFU.EX2 R209, R2 ;  /* 0x0000000200d17308 */ /* 0x0007e20000000800 */
[----:B-1----:R-:W-:-:S07]  /*7b60*/  FFMA.FTZ R0, R37, c[0x0][0x23c], -R8 ;  /* 0x00008f0025007a23 */ /* 0x002fce0000010808 */
[----:B------:R1:W-:Y:S01]  /*7b70*/  MUFU.EX2 R200, R0 ;  /* 0x0000000000c87308 */ /* 0x0003e20000000800 */
[----:B--2---:R-:W-:Y:S01]  /*7b80*/  F2FP.BF16.PACK_AB R12, R204, R207 ;  /* 0x000000cfcc0c723e */ /* 0x004fe200000010ff */
[--C-:B---3--:R-:W-:Y:S02]  /*7b90*/  FFMA.FTZ R2, R19, c[0x0][0x23c], -R8.reuse ;  /* 0x00008f0013027a23 */ /* 0x108fe40000010808 */
[----:B------:R-:W2:Y:S04]  /*7ba0*/  LDSM.16.MT88.4 R16, [R213+0xa000] ;  /* 0x00a00000d510783b */ /* 0x000ea80000004200 */
[----:B------:R3:W4:Y:S01]  /*7bb0*/  MUFU.EX2 R238, R2 ;  /* 0x0000000200ee7308 */ /* 0x0007220000000800 */
[----:B-1----:R-:W-:-:S07]  /*7bc0*/  FFMA.FTZ R0, R38, c[0x0][0x23c], -R8 ;  /* 0x00008f0026007a23 */ /* 0x002fce0000010808 */
[----:B------:R1:W-:Y:S01]  /*7bd0*/  MUFU.EX2 R205, R0 ;  /* 0x0000000000cd7308 */ /* 0x0003e20000000800 */
[--C-:B---3--:R-:W-:Y:S01]  /*7be0*/  FFMA.FTZ R2, R20, c[0x0][0x23c], -R7.reuse ;  /* 0x00008f0014027a23 */ /* 0x108fe20000010807 */
[----:B----4-:R-:W-:Y:S01]  /*7bf0*/  F2FP.BF16.PACK_AB R14, R238, R209 ;  /* 0x000000d1ee0e723e */ /* 0x010fe200000010ff */
[----:B------:R-:W3:Y:S05]  /*7c00*/  LDSM.16.MT88.4 R20, [R212+0xa000] ;  /* 0x00a00000d414783b */ /* 0x000eea0000004200 */
[----:B------:R4:W-:Y:S01]  /*7c10*/  MUFU.EX2 R240, R2 ;  /* 0x0000000200f07308 */ /* 0x0009e20000000800 */
[----:B-1----:R-:W-:Y:S01]  /*7c20*/  FFMA.FTZ R0, R39, c[0x0][0x23c], -R8 ;  /* 0x00008f0027007a23 */ /* 0x002fe20000010808 */
[C---:B------:R-:W-:Y:S06]  /*7c30*/  HMMA.16816.F32.BF16 R40, R12.reuse, R28, RZ ;  /* 0x0000001c0c28723c */ /* 0x040fec00000418ff */
[----:B------:R1:W-:Y:S02]  /*7c40*/  MUFU.EX2 R208, R0 ;  /* 0x0000000000d07308 */ /* 0x0003e40000000800 */
[----:B------:R-:W-:Y:S01]  /*7c50*/  HMMA.16816.F32.BF16 R52, R12, R30, RZ ;  /* 0x0000001e0c34723c */ /* 0x000fe200000418ff */
[----:B------:R-:W5:Y:S01]  /*7c60*/  LDSM.16.MT88.4 R28, [R135+0xa800] ;  /* 0x00a80000871c783b */ /* 0x000f620000004200 */
[----:B----4-:R-:W-:-:S04]  /*7c70*/  FFMA.FTZ R2, R32, c[0x0][0x23c], -R7 ;  /* 0x00008f0020027a23 */ /* 0x010fc80000010807 */
[----:B------:R4:W2:Y:S02]  /*7c80*/  MUFU.EX2 R239, R2 ;  /* 0x0000000200ef7308 */ /* 0x0008a40000000800 */
[----:B------:R-:W-:Y:S01]  /*7c90*/  HMMA.16816.F32.BF16 R32, R12, R24, RZ ;  /* 0x000000180c20723c */ /* 0x000fe200000418ff */
[----:B-1----:R-:W-:-:S05]  /*7ca0*/  FFMA.FTZ R0, R56, c[0x0][0x23c], -R7 ;  /* 0x00008f0038007a23 */ /* 0x002fca0000010807 */
[----:B------:R1:W-:Y:S02]  /*7cb0*/  MUFU.EX2 R201, R0 ;  /* 0x0000000000c97308 */ /* 0x0003e40000000800 */
[----:B------:R-:W-:Y:S01]  /*7cc0*/  HMMA.16816.F32.BF16 R48, R12, R26, RZ ;  /* 0x0000001a0c30723c */ /* 0x000fe200000418ff */
[----:B------:R-:W5:Y:S01]  /*7cd0*/  LDSM.16.MT88.4 R24, [R214+0xa800] ;  /* 0x00a80000d618783b */ /* 0x000f620000004200 */
[----:B----4-:R-:W-:-:S06]  /*7ce0*/  IMAD.MOV.U32 R2, RZ, RZ, R168 ;  /* 0x000000ffff027224 */ /* 0x010fcc00078e00a8 */
[----:B--2---:R-:W-:Y:S01]  /*7cf0*/  HMMA.16816.F32.BF16 R60, R12, R16, RZ ;  /* 0x000000100c3c723c */ /* 0x004fe200000418ff */
[----:B-1----:R-:W-:-:S07]  /*7d00*/  FFMA.FTZ R0, R68, c[0x0][0x23c], -R7 ;  /* 0x00008f0044007a23 */ /* 0x002fce0000010807 */
[C---:B---3--:R-:W-:Y:S01]  /*7d10*/  HMMA.16816.F32.BF16 R44, R12.reuse, R20, RZ ;  /* 0x000000140c2c723c */ /* 0x048fe200000418ff */
[----:B------:R1:W2:Y:S07]  /*7d20*/  MUFU.EX2 R203, R0 ;  /* 0x0000000000cb7308 */ /* 0x0002ae0000000800 */
[C---:B------:R-:W-:Y:S01]  /*7d30*/  HMMA.16816.F32.BF16 R64, R12.reuse, R22, RZ ;  /* 0x000000160c40723c */ /* 0x040fe200000418ff */
[----:B------:R-:W3:Y:S07]  /*7d40*/  LDSM.16.MT88.4 R20, [R212+0xa800] ;  /* 0x00a80000d414783b */ /* 0x000eee0000004200 */
[----:B------:R-:W-:Y:S01]  /*7d50*/  HMMA.16816.F32.BF16 R56, R12, R18, RZ ;  /* 0x000000120c38723c */ /* 0x000fe200000418ff */
[----:B------:R-:W4:Y:S01]  /*7d60*/  LDSM.16.MT88.4 R16, [R213+0xa800] ;  /* 0x00a80000d510783b */ /* 0x000f220000004200 */
[----:B-1----:R-:W-:-:S04]  /*7d70*/  FFMA.FTZ R0, R72, c[0x0][0x23c], -R7 ;  /* 0x00008f0048007a23 */ /* 0x002fc80000010807 */
[----:B------:R1:W-:Y:S01]  /*7d80*/  MUFU.EX2 R210, R0 ;  /* 0x0000000000d27308 */ /* 0x0003e20000000800 */
[----:B------:R-:W-:Y:S02]  /*7d90*/  F2FP.BF16.PACK_AB R13, R239, R240 ;  /* 0x000000f0ef0d723e */ /* 0x000fe400000010ff */
[----:B------:R-:W-:Y:S02]  /*7da0*/  F2FP.BF16.PACK_AB R15, R245, R243 ;  /* 0x000000f3f50f723e */ /* 0x000fe400000010ff */
[----:B------:R-:W-:Y:S02]  /*7db0*/  F2FP.BF16.PACK_AB R12, R200, R202 ;  /* 0x000000cac80c723e */ /* 0x000fe400000010ff */
[----:B------:R-:W-:-:S07]  /*7dc0*/  F2FP.BF16.PACK_AB R14, R208, R205 ;  /* 0x000000cdd00e723e */ /* 0x000fce00000010ff */
[----:B-----5:R-:W-:Y:S01]  /*7dd0*/  HMMA.16816.F32.BF16 R76, R12, R30, R52 ;  /* 0x0000001e0c4c723c */ /* 0x020fe20000041834 */
[----:B-1----:R-:W-:-:S04]  /*7de0*/  FFMA.FTZ R0, R73, c[0x0][0x23c], -R7 ;  /* 0x00008f0049007a23 */ /* 0x002fc80000010807 */
[----:B------:R1:W5:Y:S03]  /*7df0*/  MUFU.EX2 R206, R0 ;  /* 0x0000000000ce7308 */ /* 0x0003660000000800 */
[C---:B------:R-:W-:Y:S01]  /*7e00*/  HMMA.16816.F32.BF16 R52, R12.reuse, R24, R32 ;  /* 0x000000180c34723c */ /* 0x040fe20000041820 */
[----:B------:R-:W2:Y:S07]  /*7e10*/  LDSM.16.MT88.4 R32, [R135+0xb000] ;  /* 0x00b000008720783b */ /* 0x000eae0000004200 */
[----:B---3--:R-:W-:Y:S01]  /*7e20*/  HMMA.16816.F32.BF16 R44, R12, R20, R44 ;  /* 0x000000140c2c723c */ /* 0x008fe2000004182c */
[----:B-1----:R-:W-:-:S07]  /*7e30*/  FFMA.FTZ R0, R74, c[0x0][0x23c], -R8 ;  /* 0x00008f004a007a23 */ /* 0x002fce0000010808 */
[C---:B------:R-:W-:Y:S01]  /*7e40*/  HMMA.16816.F32.BF16 R68, R12.reuse, R28, R40 ;  /* 0x0000001c0c44723c */ /* 0x040fe20000041828 */
[----:B------:R-:W-:Y:S01]  /*7e50*/  LDSM.16.MT88.4 R28, [R214+0xb000] ;  /* 0x00b00000d61c783b */ /* 0x000fe20000004200 */
[----:B------:R1:W-:Y:S06]  /*7e60*/  MUFU.EX2 R189, R0 ;  /* 0x0000000000bd7308 */ /* 0x0003ec0000000800 */
[C---:B------:R-:W-:Y:S08]  /*7e70*/  HMMA.16816.F32.BF16 R72, R12.reuse, R26, R48 ;  /* 0x0000001a0c48723c */ /* 0x040ff00000041830 */
[----:B----4-:R-:W-:Y:S01]  /*7e80*/  HMMA.16816.F32.BF16 R40, R12, R16, R60 ;  /* 0x000000100c28723c */ /* 0x010fe2000004183c */
[----:B-1----:R-:W-:-:S04]  /*7e90*/  FFMA.FTZ R0, R81, c[0x0][0x23c], -R8 ;  /* 0x00008f0051007a23 */ /* 0x002fc80000010808 */
[----:B------:R1:W3:Y:S02]  /*7ea0*/  MUFU.EX2 R9, R0 ;  /* 0x0000000000097308 */ /* 0x0002e40000000800 */
[----:B------:R-:W-:Y:S01]  /*7eb0*/  IMAD.MOV.U32 R63, RZ, RZ, R146 ;  /* 0x000000ffff3f7224 */ /* 0x000fe200078e0092 */
[----:B------:R-:W-:Y:S01]  /*7ec0*/  HMMA.16816.F32.BF16 R24, R12, R18, R56 ;  /* 0x000000120c18723c */ /* 0x000fe20000041838 */
[----:B------:R-:W-:Y:S01]  /*7ed0*/  LDSM.16.MT88.4 R16, [R213+0xb000] ;  /* 0x00b00000d510783b */ /* 0x000fe20000004200 */
[----:B------:R-:W-:Y:S02]  /*7ee0*/  IMAD.MOV.U32 R62, RZ, RZ, R141 ;  /* 0x000000ffff3e7224 */ /* 0x000fe400078e008d */
[----:B------:R-:W-:Y:S02]  /*7ef0*/  IMAD.MOV.U32 R60, RZ, RZ, R142 ;  /* 0x000000ffff3c7224 */ /* 0x000fe400078e008e */
[----:B-1----:R-:W-:-:S04]  /*7f00*/  FFMA.FTZ R0, R80, c[0x0][0x23c], -R8 ;  /* 0x00008f0050007a23 */ /* 0x002fc80000010808 */
[----:B------:R1:W-:Y:S02]  /*7f10*/  MUFU.EX2 R191, R0 ;  /* 0x0000000000bf7308 */ /* 0x0003e40000000800 */
[----:B-1----:R-:W-:Y:S02]  /*7f20*/  FFMA.FTZ R0, R82, c[0x0][0x23c], -R8 ;  /* 0x00008f0052007a23 */ /* 0x002fe40000010808 */
[----:B------:R-:W-:Y:S01]  /*7f30*/  HMMA.16816.F32.BF16 R80, R12, R22, R64 ;  /* 0x000000160c50723c */ /* 0x000fe20000041840 */
[----:B------:R-:W1:Y:S03]  /*7f40*/  LDSM.16.MT88.4 R20, [R212+0xb000] ;  /* 0x00b00000d414783b */ /* 0x000e660000004200 */
[----:B------:R4:W4:Y:S03]  /*7f50*/  MUFU.EX2 R190, R0 ;  /* 0x0000000000be7308 */ /* 0x0009260000000800 */
[----:B--2---:R-:W-:-:S02]  /*7f60*/  F2FP.BF16.PACK_AB R13, R203, R201 ;  /* 0x000000c9cb0d723e */ /* 0x004fc400000010ff */
[----:B-----5:R-:W-:Y:S02]  /*7f70*/  F2FP.BF16.PACK_AB R15, R206, R210 ;  /* 0x000000d2ce0f723e */ /* 0x020fe400000010ff */
[----:B---3--:R-:W-:Y:S01]  /*7f80*/  F2FP.BF16.PACK_AB R12, R9, R189 ;  /* 0x000000bd090c723e */ /* 0x008fe200000010ff */
[--C-:B----4-:R-:W-:Y:S01]  /*7f90*/  FFMA.FTZ R0, R84, c[0x0][0x23c], -R7.reuse ;  /* 0x00008f0054007a23 */ /* 0x110fe20000010807 */
[----:B------:R-:W-:Y:S01]  /*7fa0*/  F2FP.BF16.PACK_AB R14, R190, R191 ;  /* 0x000000bfbe0e723e */ /* 0x000fe200000010ff */
[----:B------:R-:W-:Y:S02]  /*7fb0*/  IMAD.MOV.U32 R84, RZ, RZ, R162 ;  /* 0x000000ffff547224 */ /* 0x000fe400078e00a2 */
[----:B------:R2:W-:Y:S04]  /*7fc0*/  MUFU.EX2 R182, R0 ;  /* 0x0000000000b67308 */ /* 0x0005e80000000800 */
[C---:B------:R-:W-:Y:S08]  /*7fd0*/  HMMA.16816.F32.BF16 R64, R12.reuse, R34, R76 ;  /* 0x000000220c40723c */ /* 0x040ff0000004184c */
[----:B------:R-:W-:Y:S01]  /*7fe0*/  HMMA.16816.F32.BF16 R48, R12, R32, R68 ;  /* 0x000000200c30723c */ /* 0x000fe20000041844 */
[----:B------:R-:W-:Y:S01]  /*7ff0*/  LDSM.16.MT88.4 R32, [R135+0xb800] ;  /* 0x00b800008720783b */ /* 0x000fe20000004200 */
[----:B--2---:R-:W-:-:S04]  /*8000*/  FFMA.FTZ R0, R85, c[0x0][0x23c], -R7 ;  /* 0x00008f0055007a23 */ /* 0x004fc80000010807 */
        /* <DEDUP_REMOVED lines=8> */
[----:B------:R-:W-:Y:S01]  /*8090*/  HMMA.16816.F32.BF16 R52, R12, R28, R52 ;  /* 0x0000001c0c34723c */ /* 0x000fe20000041834 */
[----:B------:R-:W-:Y:S01]  /*80a0*/  IMAD.MOV.U32 R72, RZ, RZ, R152 ;  /* 0x000000ffff487224 */ /* 0x000fe200078e0098 */
[----:B------:R-:W1:Y:S01]  /*80b0*/  LDSM.16.MT88.4 R28, [R214+0xb800] ;  /* 0x00b80000d61c783b */ /* 0x000e620000004200 */
[----:B------:R2:W-:Y:S01]  /*80c0*/  MUFU.EX2 R188, R0 ;  /* 0x0000000000bc7308 */ /* 0x0005e20000000800 */
[----:B------:R-:W-:Y:S02]  /*80d0*/  IMAD.MOV.U32 R82, RZ, RZ, R151 ;  /* 0x000000ffff527224 */ /* 0x000fe400078e0097 */
[----:B------:R-:W-:-:S02]  /*80e0*/  IMAD.MOV.U32 R74, RZ, RZ, R150 ;  /* 0x000000ffff4a7224 */ /* 0x000fc400078e0096 */
[----:B------:R-:W-:Y:S01]  /*80f0*/  IMAD.MOV.U32 R86, RZ, RZ, R137 ;  /* 0x000000ffff567224 */ /* 0x000fe200078e0089 */
[----:B------:R-:W-:Y:S01]  /*8100*/  HMMA.16816.F32.BF16 R44, R12, R20, R44 ;  /* 0x000000140c2c723c */ /* 0x000fe2000004182c */
[----:B------:R-:W-:Y:S01]  /*8110*/  IMAD.MOV.U32 R61, RZ, RZ, R143 ;  /* 0x000000ffff3d7224 */ /* 0x000fe200078e008f */
[----:B------:R-:W4:Y:S01]  /*8120*/  LDSM.16.MT88.4 R20, [R212+0xb800] ;  /* 0x00b80000d414783b */ /* 0x000f220000004200 */
[----:B------:R-:W-:Y:S02]  /*8130*/  IMAD.MOV.U32 R73, RZ, RZ, R130 ;  /* 0x000000ffff497224 */ /* 0x000fe400078e0082 */
[----:B------:R-:W-:-:S03]  /*8140*/  IMAD.MOV.U32 R75, RZ, RZ, R127 ;  /* 0x000000ffff4b7224 */ /* 0x000fc600078e007f */
        /* <DEDUP_REMOVED lines=13> */
[----:B------:R2:W3:Y:S01]  /*8220*/  MUFU.EX2 R175, R0 ;  /* 0x0000000000af7308 */ /* 0x0004e20000000800 */
[----:B------:R-:W-:-:S04]  /*8230*/  IMAD.MOV.U32 R145, RZ, RZ, R171 ;  /* 0x000000ffff917224 */ /* 0x000fc800078e00ab */
[----:B------:R-:W-:Y:S02]  /*8240*/  IMAD.MOV.U32 R85, RZ, RZ, R145 ;  /* 0x000000ffff557224 */ /* 0x000fe400078e0091 */
[--C-:B--2---:R-:W-:Y:S01]  /*8250*/  FFMA.FTZ R0, R89, c[0x0][0x23c], -R8.reuse ;  /* 0x00008f0059007a23 */ /* 0x104fe20000010808 */
[----:B---3--:R-:W-:Y:S01]  /*8260*/  F2FP.BF16.PACK_AB R12, R175, R176 ;  /* 0x000000b0af0c723e */ /* 0x008fe200000010ff */
[----:B------:R-:W-:Y:S02]  /*8270*/  IMAD.MOV.U32 R89, RZ, RZ, R149 ;  /* 0x000000ffff597224 */ /* 0x000fe400078e0095 */
        /* <DEDUP_REMOVED lines=19> */
[----:B------:R-:W-:Y:S01]  /*83b0*/  IMAD.MOV.U32 R94, RZ, RZ, R158 ;  /* 0x000000ffff5e7224 */ /* 0x000fe200078e009e */
[----:B------:R2:W-:Y:S06]  /*83c0*/  MUFU.EX2 R168, R0 ;  /* 0x0000000000a87308 */ /* 0x0005ec0000000800 */
        /* <DEDUP_REMOVED lines=20> */
[----:B-1----:R-:W-:-:S06]  /*8510*/  FFMA.FTZ R0, R99, c[0x0][0x23c], -R8 ;  /* 0x00008f0063007a23 */ /* 0x002fcc0000010808 */
        /* <DEDUP_REMOVED lines=111> */
[----:B------:R1:W-:Y:S07]  /*8c10*/  MUFU.EX2 R131, R0 ;  /* 0x0000000000837308 */ /* 0x0003ee0000000800 */
[C---:B------:R-:W-:Y:S01]  /*8c20*/  HMMA.16816.F32.BF16 R24, R12.reuse, R18, R24 ;  /* 0x000000120c18723c */ /* 0x040fe20000041818 */
[----:B------:R-:W4:Y:S07]  /*8c30*/  LDSM.16.MT88.4 R16, [R213+0xe000] ;  /* 0x00e00000d510783b */ /* 0x000f2e0000004200 */
[----:B------:R-:W-:Y:S01]  /*8c40*/  HMMA.16816.F32.BF16 R48, R12, R32, R48 ;  /* 0x000000200c30723c */ /* 0x000fe20000041830 */
[----:B-1----:R-:W-:-:S02]  /*8c50*/  FFMA.FTZ R0, R153, c[0x0][0x23c], -R7 ;  /* 0x00008f0099007a23 */ /* 0x002fc40000010807 */
[----:B------:R-:W-:Y:S02]  /*8c60*/  IMAD.MOV.U32 R153, RZ, RZ, R62 ;  /* 0x000000ffff997224 */ /* 0x000fe400078e003e */
[----:B------:R1:W5:Y:S03]  /*8c70*/  MUFU.EX2 R127, R0 ;  /* 0x00000000007f7308 */ /* 0x0003660000000800 */
[----:B------:R-:W-:Y:S01]  /*8c80*/  HMMA.16816.F32.BF16 R64, R12, R34, R64 ;  /* 0x000000220c40723c */ /* 0x000fe20000041840 */
[----:B------:R-:W3:Y:S06]  /*8c90*/  LDSM.16.MT88.4 R32, [R214+0xe000] ;  /* 0x00e00000d620783b */ /* 0x000eec0000004200 */
[----:B--2---:R-:W-:Y:S01]  /*8ca0*/  F2FP.BF16.PACK_AB R13, R132, R130 ;  /* 0x00000082840d723e */ /* 0x004fe200000010ff */
[----:B-1----:R-:W-:Y:S01]  /*8cb0*/  FFMA.FTZ R0, R154, c[0x0][0x23c], -R8 ;  /* 0x00008f009a007a23 */ /* 0x002fe20000010808 */
[----:B-----5:R-:W-:Y:S01]  /*8cc0*/  F2FP.BF16.PACK_AB R15, R127, R131 ;  /* 0x000000837f0f723e */ /* 0x020fe200000010ff */
[----:B------:R-:W-:-:S02]  /*8cd0*/  IMAD.MOV.U32 R154, RZ, RZ, R61 ;  /* 0x000000ffff9a7224 */ /* 0x000fc400078e003d */
[----:B------:R1:W-:Y:S02]  /*8ce0*/  MUFU.EX2 R126, R0 ;  /* 0x00000000007e7308 */ /* 0x0003e40000000800 */
[----:B-1----:R-:W-:Y:S02]  /*8cf0*/  FFMA.FTZ R0, R159, c[0x0][0x23c], -R8 ;  /* 0x00008f009f007a23 */ /* 0x002fe40000010808 */
[----:B------:R-:W-:-:S04]  /*8d00*/  IMAD.MOV.U32 R159, RZ, RZ, R87 ;  /* 0x000000ffff9f7224 */ /* 0x000fc800078e0057 */
[----:B------:R1:W2:Y:S01]  /*8d10*/  MUFU.EX2 R125, R0 ;  /* 0x00000000007d7308 */ /* 0x0002a20000000800 */
[----:B------:R-:W-:Y:S02]  /*8d20*/  IMAD.MOV.U32 R87, RZ, RZ, R85 ;  /* 0x000000ffff577224 */ /* 0x000fe400078e0055 */
[----:B------:R-:W-:Y:S02]  /*8d30*/  IMAD.MOV.U32 R85, RZ, RZ, R60 ;  /* 0x000000ffff557224 */ /* 0x000fe400078e003c */
[----:B-1----:R-:W-:Y:S01]  /*8d40*/  FFMA.FTZ R0, R160, c[0x0][0x23c], -R8 ;  /* 0x00008f00a0007a23 */ /* 0x002fe20000010808 */
[----:B--2---:R-:W-:Y:S01]  /*8d50*/  F2FP.BF16.PACK_AB R12, R125, R126 ;  /* 0x0000007e7d0c723e */ /* 0x004fe200000010ff */
[----:B------:R-:W-:Y:S02]  /*8d60*/  IMAD.MOV.U32 R160, RZ, RZ, R95 ;  /* 0x000000ffffa07224 */ /* 0x000fe400078e005f */
[----:B------:R1:W-:Y:S01]  /*8d70*/  MUFU.EX2 R124, R0 ;  /* 0x00000000007c7308 */ /* 0x0003e20000000800 */
[----:B------:R-:W-:-:S02]  /*8d80*/  IMAD.MOV.U32 R95, RZ, RZ, R73 ;  /* 0x000000ffff5f7224 */ /* 0x000fc400078e0049 */
[----:B-1----:R-:W-:Y:S02]  /*8d90*/  FFMA.FTZ R0, R164, c[0x0][0x23c], -R8 ;  /* 0x00008f00a4007a23 */ /* 0x002fe40000010808 */
[----:B------:R-:W-:-:S03]  /*8da0*/  IMAD.MOV.U32 R164, RZ, RZ, R94 ;  /* 0x000000ffffa47224 */ /* 0x000fc600078e005e */
[----:B------:R1:W2:Y:S01]  /*8db0*/  MUFU.EX2 R123, R0 ;  /* 0x00000000007b7308 */ /* 0x0002a20000000800 */
[----:B------:R-:W-:Y:S02]  /*8dc0*/  IMAD.MOV.U32 R94, RZ, RZ, R11 ;  /* 0x000000ffff5e7224 */ /* 0x000fe400078e000b */
[----:B-1----:R-:W-:Y:S01]  /*8dd0*/  FFMA.FTZ R0, R165, c[0x0][0x23c], -R7 ;  /* 0x00008f00a5007a23 */ /* 0x002fe20000010807 */
[----:B--2---:R-:W-:Y:S01]  /*8de0*/  F2FP.BF16.PACK_AB R14, R123, R124 ;  /* 0x0000007c7b0e723e */ /* 0x004fe200000010ff */
[----:B------:R-:W-:-:S03]  /*8df0*/  IMAD.MOV.U32 R165, RZ, RZ, R93 ;  /* 0x000000ffffa57224 */ /* 0x000fc600078e005d */
[----:B------:R1:W-:Y:S01]  /*8e00*/  MUFU.EX2 R119, R0 ;  /* 0x0000000000777308 */ /* 0x0003e20000000800 */
[----:B------:R-:W-:Y:S02]  /*8e10*/  IMAD.MOV.U32 R93, RZ, RZ, R72 ;  /* 0x000000ffff5d7224 */ /* 0x000fe400078e0048 */
[C---:B------:R-:W-:Y:S01]  /*8e20*/  HMMA.16816.F32.BF16 R44, R12.reuse, R40, R48 ;  /* 0x000000280c2c723c */ /* 0x040fe20000041830 */
[----:B------:R-:W-:Y:S07]  /*8e30*/  LDSM.16.MT88.4 R48, [R214+0xe800] ;  /* 0x00e80000d630783b */ /* 0x000fee0000004200 */
[----:B------:R-:W-:Y:S01]  /*8e40*/  HMMA.16816.F32.BF16 R64, R12, R42, R64 ;  /* 0x0000002a0c40723c */ /* 0x000fe20000041840 */
[----:B------:R-:W2:Y:S01]  /*8e50*/  LDSM.16.MT88.4 R40, [R135+0xe800] ;  /* 0x00e800008728783b */ /* 0x000ea20000004200 */
[----:B-1----:R-:W-:-:S02]  /*8e60*/  FFMA.FTZ R0, R166, c[0x0][0x23c], -R7 ;  /* 0x00008f00a6007a23 */ /* 0x002fc40000010807 */
[----:B------:R-:W-:Y:S02]  /*8e70*/  IMAD.MOV.U32 R166, RZ, RZ, R80 ;  /* 0x000000ffffa67224 */ /* 0x000fe400078e0050 */
[----:B------:R1:W5:Y:S01]  /*8e80*/  MUFU.EX2 R122, R0 ;  /* 0x00000000007a7308 */ /* 0x0003620000000800 */
[----:B------:R-:W-:Y:S01]  /*8e90*/  IMAD.MOV.U32 R80, RZ, RZ, R81 ;  /* 0x000000ffff507224 */ /* 0x000fe200078e0051 */
[----:B---3--:R-:W-:Y:S01]  /*8ea0*/  HMMA.16816.F32.BF16 R60, R12, R20, R56 ;  /* 0x000000140c3c723c */ /* 0x008fe20000041838 */
[----:B------:R-:W-:Y:S02]  /*8eb0*/  IMAD.MOV.U32 R81, RZ, RZ, R82 ;  /* 0x000000ffff517224 */ /* 0x000fe400078e0052 */
[----:B------:R-:W-:-:S05]  /*8ec0*/  IMAD.MOV.U32 R82, RZ, RZ, R74 ;  /* 0x000000ffff527224 */ /* 0x000fca00078e004a */
[----:B------:R-:W-:Y:S01]  /*8ed0*/  HMMA.16816.F32.BF16 R76, R12, R22, R76 ;  /* 0x000000160c4c723c */ /* 0x000fe2000004184c */
[----:B------:R-:W3:Y:S01]  /*8ee0*/  LDSM.16.MT88.4 R20, [R212+0xe800] ;  /* 0x00e80000d414783b */ /* 0x000ee20000004200 */
[----:B-1----:R-:W-:Y:S02]  /*8ef0*/  FFMA.FTZ R0, R167, c[0x0][0x23c], -R7 ;  /* 0x00008f00a7007a23 */ /* 0x002fe40000010807 */
[----:B------:R-:W-:-:S04]  /*8f00*/  IMAD.MOV.U32 R167, RZ, RZ, R75 ;  /* 0x000000ffffa77224 */ /* 0x000fc800078e004b */
[C---:B----4-:R-:W-:Y:S01]  /*8f10*/  HMMA.16816.F32.BF16 R28, R12.reuse, R16, R28 ;  /* 0x000000100c1c723c */ /* 0x050fe2000004181c */
[----:B------:R1:W-:Y:S07]  /*8f20*/  MUFU.EX2 R121, R0 ;  /* 0x0000000000797308 */ /* 0x0003ee0000000800 */
[C---:B------:R-:W-:Y:S01]  /*8f30*/  HMMA.16816.F32.BF16 R24, R12.reuse, R18, R24 ;  /* 0x000000120c18723c */ /* 0x040fe20000041818 */
[----:B------:R-:W4:Y:S07]  /*8f40*/  LDSM.16.MT88.4 R16, [R213+0xe800] ;  /* 0x00e80000d510783b */ /* 0x000f2e0000004200 */
[----:B------:R-:W-:Y:S01]  /*8f50*/  HMMA.16816.F32.BF16 R52, R12, R32, R52 ;  /* 0x000000200c34723c */ /* 0x000fe20000041834 */
[----:B-1----:R-:W-:-:S02]  /*8f60*/  FFMA.FTZ R0, R170, c[0x0][0x23c], -R7 ;  /* 0x00008f00aa007a23 */ /* 0x002fc40000010807 */
[----:B------:R-:W-:Y:S02]  /*8f70*/  IMAD.MOV.U32 R170, RZ, RZ, R10 ;  /* 0x000000ffffaa7224 */ /* 0x000fe400078e000a */
[----:B------:R1:W1:Y:S03]  /*8f80*/  MUFU.EX2 R120, R0 ;  /* 0x0000000000787308 */ /* 0x0002660000000800 */
[----:B------:R-:W-:Y:S07]  /*8f90*/  HMMA.16816.F32.BF16 R68, R12, R34, R68 ;  /* 0x000000220c44723c */ /* 0x000fee0000041844 */
[----:B-----5:R-:W-:Y:S01]  /*8fa0*/  F2FP.BF16.PACK_AB R13, R122, R119 ;  /* 0x000000777a0d723e */ /* 0x020fe200000010ff */
[----:B-1----:R-:W-:Y:S01]  /*8fb0*/  FFMA.FTZ R0, R177, c[0x0][0x23c], -R8 ;  /* 0x00008f00b1007a23 */ /* 0x002fe20000010808 */
[----:B------:R-:W-:Y:S01]  /*8fc0*/  F2FP.BF16.PACK_AB R15, R120, R121 ;  /* 0x00000079780f723e */ /* 0x000fe200000010ff */
[----:B------:R-:W-:-:S02]  /*8fd0*/  IMAD.MOV.U32 R177, RZ, RZ, R166 ;  /* 0x000000ffffb17224 */ /* 0x000fc400078e00a6 */
[----:B------:R1:W-:Y:S01]  /*8fe0*/  MUFU.EX2 R118, R0 ;  /* 0x0000000000767308 */ /* 0x0003e20000000800 */
[----:B------:R-:W-:Y:S02]  /*8ff0*/  IMAD.MOV.U32 R166, RZ, RZ, R160 ;  /* 0x000000ffffa67224 */ /* 0x000fe400078e00a0 */
[----:B------:R-:W-:Y:S02]  /*9000*/  IMAD.MOV.U32 R160, RZ, RZ, R98 ;  /* 0x000000ffffa07224 */ /* 0x000fe400078e0062 */
[----:B-1----:R-:W-:Y:S02]  /*9010*/  FFMA.FTZ R0, R180, c[0x0][0x23c], -R8 ;  /* 0x00008f00b4007a23 */ /* 0x002fe40000010808 */
[----:B------:R-:W-:Y:S02]  /*9020*/  IMAD.MOV.U32 R180, RZ, RZ, R167 ;  /* 0x000000ffffb47224 */ /* 0x000fe400078e00a7 */
[----:B------:R1:W5:Y:S01]  /*9030*/  MUFU.EX2 R117, R0 ;  /* 0x0000000000757308 */ /* 0x0003620000000800 */
[----:B------:R-:W-:-:S02]  /*9040*/  IMAD.MOV.U32 R167, RZ, RZ, R164 ;  /* 0x000000ffffa77224 */ /* 0x000fc400078e00a4 */
[----:B------:R-:W-:Y:S02]  /*9050*/  IMAD.MOV.U32 R164, RZ, RZ, R97 ;  /* 0x000000ffffa47224 */ /* 0x000fe400078e0061 */
[----:B-1----:R-:W-:Y:S01]  /*9060*/  FFMA.FTZ R0, R178, c[0x0][0x23c], -R8 ;  /* 0x00008f00b2007a23 */ /* 0x002fe20000010808 */
[----:B-----5:R-:W-:Y:S01]  /*9070*/  F2FP.BF16.PACK_AB R12, R117, R118 ;  /* 0x00000076750c723e */ /* 0x020fe200000010ff */
[----:B------:R-:W-:Y:S02]  /*9080*/  IMAD.MOV.U32 R178, RZ, RZ, R88 ;  /* 0x000000ffffb27224 */ /* 0x000fe400078e0058 */
[----:B------:R1:W-:Y:S02]  /*9090*/  MUFU.EX2 R116, R0 ;  /* 0x0000000000747308 */ /* 0x0003e40000000800 */
[----:B-1----:R-:W-:-:S06]  /*90a0*/  FFMA.FTZ R0, R179, c[0x0][0x23c], -R8 ;  /* 0x00008f00b3007a23 */ /* 0x002fcc0000010808 */
[----:B------:R1:W5:Y:S02]  /*90b0*/  MUFU.EX2 R115, R0 ;  /* 0x0000000000737308 */ /* 0x0003640000000800 */
[----:B-1----:R-:W-:Y:S01]  /*90c0*/  FFMA.FTZ R0, R181, c[0x0][0x23c], -R7 ;  /* 0x00008f00b5007a23 */ /* 0x002fe20000010807 */
[----:B-----5:R-:W-:-:S05]  /*90d0*/  F2FP.BF16.PACK_AB R14, R115, R116 ;  /* 0x00000074730e723e */ /* 0x020fca00000010ff */
[----:B------:R1:W-:Y:S02]  /*90e0*/  MUFU.EX2 R111, R0 ;  /* 0x00000000006f7308 */ /* 0x0003e40000000800 */
[C---:B--2---:R-:W-:Y:S01]  /*90f0*/  HMMA.16816.F32.BF16 R32, R12.reuse, R40, R44 ;  /* 0x000000280c20723c */ /* 0x044fe2000004182c */
[----:B------:R-:W-:Y:S07]  /*9100*/  LDSM.16.MT88.4 R44, [R135+0xf000] ;  /* 0x00f00000872c783b */ /* 0x000fee0000004200 */
[----:B------:R-:W-:Y:S01]  /*9110*/  HMMA.16816.F32.BF16 R56, R12, R42, R64 ;  /* 0x0000002a0c38723c */ /* 0x000fe20000041840 */
[----:B------:R-:W2:Y:S01]  /*9120*/  LDSM.16.MT88.4 R40, [R214+0xf000] ;  /* 0x00f00000d628783b */ /* 0x000ea20000004200 */
[----:B-1----:R-:W-:-:S04]  /*9130*/  FFMA.FTZ R0, R186, c[0x0][0x23c], -R7 ;  /* 0x00008f00ba007a23 */ /* 0x002fc80000010807 */
[----:B------:R1:W5:Y:S02]  /*9140*/  MUFU.EX2 R114, R0 ;  /* 0x0000000000727308 */ /* 0x0003640000000800 */
[C---:B---3--:R-:W-:Y:S08]  /*9150*/  HMMA.16816.F32.BF16 R64, R12.reuse, R20, R60 ;  /* 0x000000140c40723c */ /* 0x048ff0000004183c */
        /* <DEDUP_REMOVED lines=8> */
[----:B---3--:R-:W-:-:S04]  /*91e0*/  FFMA.FTZ R0, R185, c[0x0][0x23c], -R7 ;  /* 0x00008f00b9007a23 */ /* 0x008fc80000010807 */
[----:B------:R3:W4:Y:S03]  /*91f0*/  MUFU.EX2 R112, R0 ;  /* 0x0000000000707308 */ /* 0x0007260000000800 */
[----:B------:R-:W-:Y:S01]  /*9200*/  HMMA.16816.F32.BF16 R76, R12, R22, R76 ;  /* 0x000000160c4c723c */ /* 0x000fe2000004184c */
[----:B------:R-:W1:Y:S06]  /*9210*/  LDSM.16.MT88.4 R20, [R212+0xf000] ;  /* 0x00f00000d414783b */ /* 0x000e6c0000004200 */
[----:B-----5:R-:W-:Y:S01]  /*9220*/  F2FP.BF16.PACK_AB R13, R114, R111 ;  /* 0x0000006f720d723e */ /* 0x020fe200000010ff */
[----:B---3--:R-:W-:Y:S01]  /*9230*/  FFMA.FTZ R0, R195, c[0x0][0x23c], -R8 ;  /* 0x00008f00c3007a23 */ /* 0x008fe20000010808 */
[----:B----4-:R-:W-:-:S03]  /*9240*/  F2FP.BF16.PACK_AB R15, R112, R113 ;  /* 0x00000071700f723e */ /* 0x010fc600000010ff */
        /* <DEDUP_REMOVED lines=51> */
[----:B------:R2:W2:Y:S07]  /*9580*/  MUFU.EX2 R100, R0 ;  /* 0x0000000000647308 */ /* 0x0004ae0000000800 */
[C---:B------:R-:W-:Y:S08]  /*9590*/  HMMA.16816.F32.BF16 R40, R12.reuse, R42, R52 ;  /* 0x0000002a0c28723c */ /* 0x040ff00000041834 */
[----:B-1----:R-:W-:Y:S01]  /*95a0*/  HMMA.16816.F32.BF16 R48, R12, R60, R64 ;  /* 0x0000003c0c30723c */ /* 0x002fe20000041840 */
[----:B--2---:R-:W-:-:S04]  /*95b0*/  FFMA.FTZ R0, R250, c[0x0][0x23c], -R7 ;  /* 0x00008f00fa007a23 */ /* 0x004fc80000010807 */
[----:B------:R1:W-:Y:S03]  /*95c0*/  MUFU.EX2 R98, R0 ;  /* 0x0000000000627308 */ /* 0x0003e60000000800 */
[C---:B------:R-:W-:Y:S08]  /*95d0*/  HMMA.16816.F32.BF16 R52, R12.reuse, R62, R76 ;  /* 0x0000003e0c34723c */ /* 0x040ff0000004184c */
[----:B-----5:R-:W-:Y:S01]  /*95e0*/  HMMA.16816.F32.BF16 R60, R12, R16, R72 ;  /* 0x000000100c3c723c */ /* 0x020fe20000041848 */
[----:B-1----:R-:W-:-:S02]  /*95f0*/  FFMA.FTZ R0, R252, c[0x0][0x23c], -R7 ;  /* 0x00008f00fc007a23 */ /* 0x002fc40000010807 */
[----:B------:R-:W-:-:S05]  /*9600*/  IMAD.MOV.U32 R252, RZ, RZ, R154 ;  /* 0x000000fffffc7224 */ /* 0x000fca00078e009a */
[----:B------:R-:W-:Y:S01]  /*9610*/  HMMA.16816.F32.BF16 R56, R12, R18, R56 ;  /* 0x000000120c38723c */ /* 0x000fe20000041838 */
[----:B------:R1:W2:Y:S01]  /*9620*/  MUFU.EX2 R97, R0 ;  /* 0x0000000000617308 */ /* 0x0002a20000000800 */
[----:B------:R-:W5:Y:S05]  /*9630*/  LDSM.16.MT88.4 R16, [R213+0x10000] ;  /* 0x01000000d510783b */ /* 0x000f6a0000004200 */
[----:B------:R-:W-:Y:S01]  /*9640*/  F2FP.BF16.PACK_AB R13, R100, R99 ;  /* 0x00000063640d723e */ /* 0x000fe200000010ff */
[----:B-1----:R-:W-:Y:S01]  /*9650*/  FFMA.FTZ R0, R180, c[0x0][0x23c], -R8 ;  /* 0x00008f00b4007a23 */ /* 0x002fe20000010808 */
[----:B--2---:R-:W-:Y:S01]  /*9660*/  F2FP.BF16.PACK_AB R15, R97, R98 ;  /* 0x00000062610f723e */ /* 0x004fe200000010ff */
        /* <DEDUP_REMOVED lines=34> */
[----:B---3--:R-:W-:Y:S01]  /*9890*/  HMMA.16816.F32.BF16 R72, R12, R32, R44 ;  /* 0x000000200c48723c */ /* 0x008fe2000004182c */
[----:B------:R-:W-:-:S02]  /*98a0*/  IMAD.MOV.U32 R166, RZ, RZ, R165 ;  /* 0x000000ffffa67224 */ /* 0x000fc400078e00a5 */
[----:B------:R-:W-:Y:S02]  /*98b0*/  IMAD.MOV.U32 R165, RZ, RZ, R164 ;  /* 0x000000ffffa57224 */ /* 0x000fe400078e00a4 */
[----:B------:R-:W-:Y:S02]  /*98c0*/  IMAD.MOV.U32 R164, RZ, RZ, R160 ;  /* 0x000000ffffa47224 */ /* 0x000fe400078e00a0 */
[----:B------:R-:W-:Y:S01]  /*98d0*/  IMAD.MOV.U32 R160, RZ, RZ, R159 ;  /* 0x000000ffffa07224 */ /* 0x000fe200078e009f */
[----:B------:R-:W-:Y:S01]  /*98e0*/  HMMA.16816.F32.BF16 R40, R12, R34, R40 ;  /* 0x000000220c28723c */ /* 0x000fe20000041828 */
[----:B------:R-:W-:Y:S01]  /*98f0*/  IMAD.MOV.U32 R159, RZ, RZ, R153 ;  /* 0x000000ffff9f7224 */ /* 0x000fe200078e0099 */
[----:B------:R-:W1:Y:S01]  /*9900*/  LDSM.16.MT88.4 R32, [R135+0x10800] ;  /* 0x010800008720783b */ /* 0x000e620000004200 */
[----:B------:R-:W-:Y:S02]  /*9910*/  IMAD.MOV.U32 R153, RZ, RZ, R80 ;  /* 0x000000ffff997224 */ /* 0x000fe400078e0050 */
[----:B------:R-:W-:-:S02]  /*9920*/  IMAD.MOV.U32 R80, RZ, RZ, R81 ;  /* 0x000000ffff507224 */ /* 0x000fc400078e0051 */
[----:B------:R-:W-:Y:S01]  /*9930*/  IMAD.MOV.U32 R81, RZ, RZ, R82 ;  /* 0x000000ffff517224 */ /* 0x000fe200078e0052 */
[C---:B------:R-:W-:Y:S01]  /*9940*/  HMMA.16816.F32.BF16 R68, R12.reuse, R20, R68 ;  /* 0x000000140c44723c */ /* 0x040fe20000041844 */
[----:B------:R-:W-:Y:S02]  /*9950*/  IMAD.MOV.U32 R82, RZ, RZ, R91 ;  /* 0x000000ffff527224 */ /* 0x000fe400078e005b */
[----:B------:R2:W-:Y:S05]  /*9960*/  MUFU.EX2 R91, R0 ;  /* 0x00000000005b7308 */ /* 0x0005ea0000000800 */
[C---:B------:R-:W-:Y:S01]  /*9970*/  HMMA.16816.F32.BF16 R64, R12.reuse, R22, R24 ;  /* 0x000000160c40723c */ /* 0x040fe20000041818 */
[----:B------:R-:W3:Y:S04]  /*9980*/  LDSM.16.MT88.4 R24, [R214+0x10800] ;  /* 0x01080000d618783b */ /* 0x000ee80000004200 */
[----:B------:R-:W1:Y:S03]  /*9990*/  LDSM.16.MT88.4 R20, [R212+0x10800] ;  /* 0x01080000d414783b */ /* 0x000e660000004200 */
[----:B----4-:R-:W-:Y:S01]  /*99a0*/  HMMA.16816.F32.BF16 R76, R12, R30, R52 ;  /* 0x0000001e0c4c723c */ /* 0x010fe20000041834 */
[----:B--2---:R-:W-:-:S02]  /*99b0*/  FFMA.FTZ R0, R180, c[0x0][0x23c], -R7 ;  /* 0x00008f00b4007a23 */ /* 0x004fc40000010807 */
[----:B------:R-:W-:Y:S02]  /*99c0*/  IMAD.MOV.U32 R180, RZ, RZ, R177 ;  /* 0x000000ffffb47224 */ /* 0x000fe400078e00b1 */
[----:B------:R-:W-:-:S03]  /*99d0*/  IMAD.MOV.U32 R177, RZ, RZ, R170 ;  /* 0x000000ffffb17224 */ /* 0x000fc600078e00aa */
[----:B-----5:R-:W-:Y:S01]  /*99e0*/  HMMA.16816.F32.BF16 R60, R12, R16, R60 ;  /* 0x000000100c3c723c */ /* 0x020fe2000004183c */
[----:B------:R-:W-:Y:S02]  /*99f0*/  IMAD.MOV.U32 R170, RZ, RZ, R167 ;  /* 0x000000ffffaa7224 */ /* 0x000fe400078e00a7 */
[----:B------:R-:W-:Y:S02]  /*9a00*/  IMAD.MOV.U32 R167, RZ, RZ, R166 ;  /* 0x000000ffffa77224 */ /* 0x000fe400078e00a6 */
[----:B------:R-:W-:Y:S02]  /*9a10*/  IMAD.MOV.U32 R166, RZ, RZ, R92 ;  /* 0x000000ffffa67224 */ /* 0x000fe400078e005c */
[----:B------:R2:W4:Y:S01]  /*9a20*/  MUFU.EX2 R92, R0 ;  /* 0x00000000005c7308 */ /* 0x0005220000000800 */
[----:B------:R-:W-:Y:S02]  /*9a30*/  IMAD.MOV.U32 R183, RZ, RZ, R177 ;  /* 0x000000ffffb77224 */ /* 0x000fe400078e00b1 */
[----:B------:R-:W-:-:S02]  /*9a40*/  IMAD.MOV.U32 R186, RZ, RZ, R166 ;  /* 0x000000ffffba7224 */ /* 0x000fc400078e00a6 */
[----:B------:R-:W-:Y:S02]  /*9a50*/  IMAD.MOV.U32 R166, RZ, RZ, R2 ;  /* 0x000000ffffa67224 */ /* 0x000fe400078e0002 */
[----:B------:R-:W-:Y:S02]  /*9a60*/  FADD.FTZ R2, R207, R204 ;  /* 0x000000cccf027221 */ /* 0x000fe40000010000 */
[----:B------:R-:W-:Y:S02]  /*9a70*/  IMAD.MOV.U32 R179, RZ, RZ, R167 ;  /* 0x000000ffffb37224 */ /* 0x000fe400078e00a7 */
[----:B------:R-:W-:-:S04]  /*9a80*/  FADD.FTZ R2, R209, R2 ;  /* 0x00000002d1027221 */ /* 0x000fc80000010000 */
[----:B------:R-:W-:Y:S02]  /*9a90*/  FADD.FTZ R2, R238, R2 ;  /* 0x00000002ee027221 */ /* 0x000fe40000010000 */
[----:B--2---:R-:W-:Y:S02]  /*9aa0*/  FFMA.FTZ R0, R165, c[0x0][0x23c], -R7 ;  /* 0x00008f00a5007a23 */ /* 0x004fe40000010807 */
        /* <DEDUP_REMOVED lines=9> */
[----:B------:R2:W-:Y:S01]  /*9b40*/  MUFU.EX2 R90, R0 ;  /* 0x00000000005a7308 */ /* 0x0005e20000000800 */
[----:B------:R-:W-:-:S02]  /*9b50*/  FADD.FTZ R2, R202, R2 ;  /* 0x00000002ca027221 */ /* 0x000fc40000010000 */
[----:B------:R-:W-:Y:S02]  /*9b60*/  IMAD.MOV.U32 R167, RZ, RZ, R153 ;  /* 0x000000ffffa77224 */ /* 0x000fe400078e0099 */
[----:B------:R-:W-:Y:S02]  /*9b70*/  IMAD.MOV.U32 R153, RZ, RZ, R87 ;  /* 0x000000ffff997224 */ /* 0x000fe400078e0057 */
[----:B------:R-:W-:Y:S01]  /*9b80*/  FADD.FTZ R2, R200, R2 ;  /* 0x00000002c8027221 */ /* 0x000fe20000010000 */
[----:B------:R5:W-:Y:S01]  /*9b90*/  MUFU.EX2 R87, R4 ;  /* 0x0000000400577308 */ /* 0x000be20000000800 */
[----:B------:R-:W-:Y:S02]  /*9ba0*/  IMAD.MOV.U32 R185, RZ, RZ, R165 ;  /* 0x000000ffffb97224 */ /* 0x000fe400078e00a5 */
[----:B------:R-:W-:Y:S02]  /*9bb0*/  IMAD.MOV.U32 R181, RZ, RZ, R82 ;  /* 0x000000ffffb57224 */ /* 0x000fe400078e0052 */
[----:B------:R-:W-:-:S02]  /*9bc0*/  FADD.FTZ R2, R205, R2 ;  /* 0x00000002cd027221 */ /* 0x000fc40000010000 */
[----:B------:R-:W-:Y:S02]  /*9bd0*/  IMAD.MOV.U32 R165, RZ, RZ, R164 ;  /* 0x000000ffffa57224 */ /* 0x000fe400078e00a4 */
[----:B--2---:R-:W-:Y:S02]  /*9be0*/  FFMA.FTZ R0, R89, c[0x0][0x23c], -R7 ;  /* 0x00008f0059007a23 */ /* 0x004fe40000010807 */
[----:B------:R-:W-:Y:S02]  /*9bf0*/  FADD.FTZ R2, R208, R2 ;  /* 0x00000002d0027221 */ /* 0x000fe40000010000 */
[----:B------:R2:W1:Y:S01]  /*9c00*/  MUFU.EX2 R89, R0 ;  /* 0x0000000000597308 */ /* 0x0004620000000800 */
[----:B------:R-:W-:Y:S02]  /*9c10*/  IMAD.MOV.U32 R177, RZ, RZ, R80 ;  /* 0x000000ffffb17224 */ /* 0x000fe400078e0050 */
[----:B-----5:R-:W-:Y:S02]  /*9c20*/  FFMA.FTZ R4, R183, c[0x0][0x23c], -R8 ;  /* 0x00008f00b7047a23 */ /* 0x020fe40000010808 */
[----:B------:R-:W-:-:S02]  /*9c30*/  IMAD.MOV.U32 R183, RZ, RZ, R186 ;  /* 0x000000ffffb77224 */ /* 0x000fc400078e00ba */
[----:B------:R-:W-:Y:S02]  /*9c40*/  IMAD.MOV.U32 R186, RZ, RZ, R86 ;  /* 0x000000ffffba7224 */ /* 0x000fe400078e0056 */
[----:B------:R5:W-:Y:S01]  /*9c50*/  MUFU.EX2 R86, R4 ;  /* 0x0000000400567308 */ /* 0x000be20000000800 */
[----:B------:R-:W-:Y:S02]  /*9c60*/  IMAD.MOV.U32 R164, RZ, RZ, R83 ;  /* 0x000000ffffa47224 */ /* 0x000fe400078e0053 */
[----:B--2---:R-:W-:Y:S02]  /*9c70*/  FFMA.FTZ R0, R180, c[0x0][0x23c], -R8 ;  /* 0x00008f00b4007a23 */ /* 0x004fe40000010808 */
[----:B------:R-:W-:-:S03]  /*9c80*/  IMAD.MOV.U32 R180, RZ, RZ, R170 ;  /* 0x000000ffffb47224 */ /* 0x000fc600078e00aa */
[----:B------:R2:W1:Y:S01]  /*9c90*/  MUFU.EX2 R88, R0 ;  /* 0x0000000000587308 */ /* 0x0004620000000800 */
[----:B------:R-:W-:Y:S02]  /*9ca0*/  IMAD.MOV.U32 R170, RZ, RZ, R160 ;  /* 0x000000ffffaa7224 */ /* 0x000fe400078e00a0 */
[----:B------:R-:W-:Y:S02]  /*9cb0*/  IMAD.MOV.U32 R160, RZ, RZ, R81 ;  /* 0x000000ffffa07224 */ /* 0x000fe400078e0051 */
[----:B-----5:R-:W-:Y:S01]  /*9cc0*/  FFMA.FTZ R4, R185, c[0x0][0x23c], -R8 ;  /* 0x00008f00b9047a23 */ /* 0x020fe20000010808 */
[C---:B------:R-:W-:Y:S01]  /*9cd0*/  HMMA.16816.F32.BF16 R80, R12.reuse, R28, R48 ;  /* 0x0000001c0c50723c */ /* 0x040fe20000041830 */
[----:B------:R-:W-:Y:S02]  /*9ce0*/  IMAD.MOV.U32 R185, RZ, RZ, R181 ;  /* 0x000000ffffb97224 */ /* 0x000fe400078e00b5 */
[----:B------:R-:W-:Y:S02]  /*9cf0*/  IMAD.MOV.U32 R181, RZ, RZ, R85 ;  /* 0x000000ffffb57224 */ /* 0x000fe400078e0055 */
[----:B------:R-:W5:Y:S03]  /*9d00*/  MUFU.EX2 R85, R4 ;  /* 0x0000000400557308 */ /* 0x000f660000000800 */
[----:B------:R-:W-:Y:S01]  /*9d10*/  HMMA.16816.F32.BF16 R28, R12, R18, R56 ;  /* 0x000000120c1c723c */ /* 0x000fe20000041838 */
[----:B------:R-:W3:Y:S01]  /*9d20*/  LDSM.16.MT88.4 R16, [R213+0x10800] ;  /* 0x01080000d510783b */ /* 0x000ee20000004200 */
[----:B--2---:R-:W-:-:S04]  /*9d30*/  FADD.FTZ R0, R241, R211 ;  /* 0x000000d3f1007221 */ /* 0x004fc80000010000 */
[----:B------:R-:W-:Y:S01]  /*9d40*/  FADD.FTZ R0, R242, R0 ;  /* 0x00000000f2007221 */ /* 0x000fe20000010000 */
[----:B----4-:R-:W-:Y:S02]  /*9d50*/  F2FP.BF16.PACK_AB R13, R92, R91 ;  /* 0x0000005b5c0d723e */ /* 0x010fe400000010ff */
[----:B-1----:R-:W-:Y:S01]  /*9d60*/  F2FP.BF16.PACK_AB R15, R89, R90 ;  /* 0x0000005a590f723e */ /* 0x002fe200000010ff */
[----:B------:R-:W-:Y:S01]  /*9d70*/  FADD.FTZ R0, R244, R0 ;  /* 0x00000000f4007221 */ /* 0x000fe20000010000 */
[----:B------:R-:W-:Y:S02]  /*9d80*/  F2FP.BF16.PACK_AB R12, R87, R88 ;  /* 0x00000058570c723e */ /* 0x000fe400000010ff */
[----:B-----5:R-:W-:Y:S01]  /*9d90*/  F2FP.BF16.PACK_AB R14, R85, R86 ;  /* 0x00000056550e723e */ /* 0x020fe200000010ff */
[----:B------:R-:W-:-:S04]  /*9da0*/  FADD.FTZ R0, R240, R0 ;  /* 0x00000000f0007221 */ /* 0x000fc80000010000 */
[----:B------:R-:W-:Y:S02]  /*9db0*/  FADD.FTZ R0, R239, R0 ;  /* 0x00000000ef007221 */ /* 0x000fe40000010000 */
[----:B------:R-:W-:Y:S02]  /*9dc0*/  HMMA.16816.F32.BF16 R44, R12, R32, R68 ;  /* 0x000000200c2c723c */ /* 0x000fe40000041844 */
[----:B------:R-:W-:-:S04]  /*9dd0*/  FADD.FTZ R0, R243, R0 ;  /* 0x00000000f3007221 */ /* 0x000fc80000010000 */
[----:B------:R-:W-:Y:S02]  /*9de0*/  FADD.FTZ R0, R245, R0 ;  /* 0x00000000f5007221 */ /* 0x000fe40000010000 */
[C---:B------:R-:W-:Y:S02]  /*9df0*/  HMMA.16816.F32.BF16 R32, R12.reuse, R34, R64 ;  /* 0x000000220c20723c */ /* 0x040fe40000041840 */
[----:B------:R-:W-:Y:S02]  /*9e00*/  FADD.FTZ R4, R201, R0 ;  /* 0x00000000c9047221 */ /* 0x000fe40000010000 */
[----:B------:R-:W-:Y:S02]  /*9e10*/  FADD.FTZ R0, R189, R2 ;  /* 0x00000002bd007221 */ /* 0x000fe40000010000 */
[----:B------:R-:W-:Y:S02]  /*9e20*/  FFMA.FTZ R2, R183, c[0x0][0x23c], -R7 ;  /* 0x00008f00b7027a23 */ /* 0x000fe40000010807 */
[----:B------:R-:W-:Y:S01]  /*9e30*/  FADD.FTZ R4, R203, R4 ;  /* 0x00000004cb047221 */ /* 0x000fe20000010000 */
[----:B---3--:R-:W-:Y:S01]  /*9e40*/  HMMA.16816.F32.BF16 R52, R12, R24, R72 ;  /* 0x000000180c34723c */ /* 0x008fe20000041848 */
[----:B------:R-:W-:-:S02]  /*9e50*/  FADD.FTZ R9, R9, R0 ;  /* 0x0000000009097221 */ /* 0x000fc40000010000 */
[----:B------:R-:W-:Y:S02]  /*9e60*/  IMAD.MOV.U32 R183, RZ, RZ, R186 ;  /* 0x000000ffffb77224 */ /* 0x000fe400078e00ba */
[----:B------:R-:W-:Y:S02]  /*9e70*/  IMAD.MOV.U32 R186, RZ, RZ, R84 ;  /* 0x000000ffffba7224 */ /* 0x000fe400078e0054 */
[----:B------:R1:W2:Y:S01]  /*9e80*/  MUFU.EX2 R84, R2 ;  /* 0x0000000200547308 */ /* 0x0002a20000000800 */
[----:B------:R-:W-:Y:S01]  /*9e90*/  FADD.FTZ R0, R210, R4 ;  /* 0x00000004d2007221 */ /* 0x000fe20000010000 */
[----:B------:R-:W-:Y:S01]  /*9ea0*/  HMMA.16816.F32.BF16 R48, R12, R26, R40 ;  /* 0x0000001a0c30723c */ /* 0x000fe20000041828 */
[----:B------:R-:W-:Y:S01]  /*9eb0*/  FFMA.FTZ R4, R185, c[0x0][0x23c], -R7 ;  /* 0x00008f00b9047a23 */ /* 0x000fe20000010807 */
[----:B------:R-:W3:Y:S01]  /*9ec0*/  LDSM.16.MT88.4 R24, [R135+0x11000] ;  /* 0x011000008718783b */ /* 0x000ee20000004200 */
[----:B------:R-:W-:-:S03]  /*9ed0*/  FADD.FTZ R0, R206, R0 ;  /* 0x00000000ce007221 */ /* 0x000fc60000010000 */
[----:B------:R4:W-:Y:S01]  /*9ee0*/  MUFU.EX2 R68, R4 ;  /* 0x0000000400447308 */ /* 0x0009e20000000800 */
[----:B------:R-:W-:Y:S01]  /*9ef0*/  FADD.FTZ R0, R182, R0 ;  /* 0x00000000b6007221 */ /* 0x000fe20000010000 */
[C---:B------:R-:W-:Y:S03]  /*9f00*/  HMMA.16816.F32.BF16 R40, R12.reuse, R20, R80 ;  /* 0x000000140c28723c */ /* 0x040fe60000041850 */
[----:B------:R-:W-:Y:S02]  /*9f10*/  FADD.FTZ R0, R184, R0 ;  /* 0x00000000b8007221 */ /* 0x000fe40000010000 */
[----:B-1----:R-:W-:Y:S02]  /*9f20*/  FADD.FTZ R2, R191, R9 ;  /* 0x00000009bf027221 */ /* 0x002fe40000010000 */
[----:B------:R-:W-:Y:S01]  /*9f30*/  FADD.FTZ R0, R188, R0 ;  /* 0x00000000bc007221 */ /* 0x000fe20000010000 */
[----:B------:R-:W-:Y:S01]  /*9f40*/  HMMA.16816.F32.BF16 R56, R12, R22, R76 ;  /* 0x000000160c38723c */ /* 0x000fe2000004184c */
[----:B------:R-:W-:Y:S01]  /*9f50*/  FADD.FTZ R2, R190, R2 ;  /* 0x00000002be027221 */ /* 0x000fe20000010000 */
        /* <DEDUP_REMOVED lines=61> */
[----:B----4-:R-:W-:Y:S02]  /*a330*/  FFMA.FTZ R4, R186, c[0x0][0x23c], -R7 ;  /* 0x00008f00ba047a23 */ /* 0x010fe40000010807 */
        /* <DEDUP_REMOVED lines=10> */
[----:B----4-:R-:W-:-:S02]  /*a3e0*/  FFMA.FTZ R4, R181, c[0x0][0x23c], -R8 ;  /* 0x00008f00b5047a23 */ /* 0x010fc40000010808 */
[----:B------:R-:W-:Y:S02]  /*a3f0*/  FADD.FTZ R2, R11, R2 ;  /* 0x000000020b027221 */ /* 0x000fe40000010000 */
[----:B------:R4:W5:Y:S01]  /*a400*/  MUFU.EX2 R39, R4 ;  /* 0x0000000400277308 */ /* 0x0009620000000800 */
        /* <DEDUP_REMOVED lines=21> */
[----:B------:R4:W3:Y:S01]  /*a560*/  MUFU.EX2 R38, R4 ;  /* 0x0000000400267308 */ /* 0x0008e20000000800 */
[----:B------:R-:W-:Y:S02]  /*a570*/  FADD.FTZ R2, R85, R2 ;  /* 0x0000000255027221 */ /* 0x000fe40000010000 */
[----:B--2---:R-:W-:Y:S02]  /*a580*/  FADD.FTZ R0, R84, R0 ;  /* 0x0000000054007221 */ /* 0x004fe40000010000 */
[----:B-----5:R-:W-:-:S02]  /*a590*/  FADD.FTZ R2, R39, R2 ;  /* 0x0000000227027221 */ /* 0x020fc40000010000 */
[----:B------:R-:W-:Y:S02]  /*a5a0*/  FADD.FTZ R0, R68, R0 ;  /* 0x0000000044007221 */ /* 0x000fe40000010000 */
[----:B-1----:R-:W-:Y:S02]  /*a5b0*/  FADD.FTZ R2, R64, R2 ;  /* 0x0000000240027221 */ /* 0x002fe40000010000 */
[----:B------:R-:W-:-:S04]  /*a5c0*/  FADD.FTZ R0, R66, R0 ;  /* 0x0000000042007221 */ /* 0x000fc80000010000 */
[----:B------:R-:W-:Y:S02]  /*a5d0*/  FADD.FTZ R0, R65, R0 ;  /* 0x0000000041007221 */ /* 0x000fe40000010000 */
[----:B----4-:R-:W-:Y:S02]  /*a5e0*/  FFMA.FTZ R4, R177, c[0x0][0x23c], -R8 ;  /* 0x00008f00b1047a23 */ /* 0x010fe40000010808 */
[----:B------:R-:W-:Y:S02]  /*a5f0*/  IMAD.MOV.U32 R177, RZ, RZ, R170 ;  /* 0x000000ffffb17224 */ /* 0x000fe400078e00aa */
[----:B------:R-:W-:Y:S01]  /*a600*/  IMAD.MOV.U32 R170, RZ, RZ, R160 ;  /* 0x000000ffffaa7224 */ /* 0x000fe200078e00a0 */
[----:B------:R1:W2:Y:S01]  /*a610*/  MUFU.EX2 R37, R4 ;  /* 0x0000000400257308 */ /* 0x0002a20000000800 */
[----:B------:R-:W-:Y:S01]  /*a620*/  HMMA.16816.F32.BF16 R160, R12, R16, R60 ;  /* 0x000000100ca0723c */ /* 0x000fe2000004183c */
[----:B---3--:R-:W-:-:S07]  /*a630*/  FADD.FTZ R2, R38, R2 ;  /* 0x0000000226027221 */ /* 0x008fce0000010000 */
[----:B------:R-:W-:Y:S01]  /*a640*/  HMMA.16816.F32.BF16 R60, R12, R18, R28 ;  /* 0x000000120c3c723c */ /* 0x000fe2000004181c */
[----:B------:R-:W3:Y:S01]  /*a650*/  LDSM.16.MT88.4 R16, [R212+0x11000] ;  /* 0x01100000d410783b */ /* 0x000ee20000004200 */
[----:B-1----:R-:W-:-:S05]  /*a660*/  FFMA.FTZ R4, R180, c[0x0][0x23c], -R7 ;  /* 0x00008f00b4047a23 */ /* 0x002fca0000010807 */
[----:B------:R-:W-:Y:S01]  /*a670*/  F2FP.BF16.PACK_AB R13, R68, R84 ;  /* 0x00000054440d723e */ /* 0x000fe200000010ff */
[----:B--2---:R-:W-:Y:S01]  /*a680*/  FADD.FTZ R2, R37, R2 ;  /* 0x0000000225027221 */ /* 0x004fe20000010000 */
[----:B------:R-:W-:Y:S01]  /*a690*/  F2FP.BF16.PACK_AB R15, R65, R66 ;  /* 0x00000042410f723e */ /* 0x000fe200000010ff */
[----:B------:R1:W2:Y:S01]  /*a6a0*/  MUFU.EX2 R30, R4 ;  /* 0x00000004001e7308 */ /* 0x0002a20000000800 */
[----:B------:R-:W-:Y:S02]  /*a6b0*/  F2FP.BF16.PACK_AB R12, R64, R39 ;  /* 0x00000027400c723e */ /* 0x000fe400000010ff */
[----:B------:R-:W-:-:S07]  /*a6c0*/  F2FP.BF16.PACK_AB R14, R37, R38 ;  /* 0x00000026250e723e */ /* 0x000fce00000010ff */
[----:B------:R-:W-:Y:S01]  /*a6d0*/  HMMA.16816.F32.BF16 R136, R12, R24, R44 ;  /* 0x000000180c88723c */ /* 0x000fe2000004182c */
[----:B-1----:R-:W-:-:S07]  /*a6e0*/  FFMA.FTZ R4, R177, c[0x0][0x23c], -R7 ;  /* 0x00008f00b1047a23 */ /* 0x002fce0000010807 */
[----:B------:R-:W-:Y:S01]  /*a6f0*/  HMMA.16816.F32.BF16 R44, R12, R26, R32 ;  /* 0x0000001a0c2c723c */ /* 0x000fe20000041820 */
[----:B------:R-:W1:Y:S01]  /*a700*/  LDSM.16.MT88.4 R24, [R213+0x11000] ;  /* 0x01100000d518783b */ /* 0x000e620000004200 */
[----:B------:R4:W5:Y:S01]  /*a710*/  MUFU.EX2 R29, R4 ;  /* 0x00000004001d7308 */ /* 0x0009620000000800 */
[----:B--2---:R-:W-:-:S05]  /*a720*/  FADD.FTZ R0, R30, R0 ;  /* 0x000000001e007221 */ /* 0x004fca0000010000 */
[C---:B------:R-:W-:Y:S08]  /*a730*/  HMMA.16816.F32.BF16 R52, R12.reuse, R20, R52 ;  /* 0x000000140c34723c */ /* 0x040ff00000041834 */
[----:B---3--:R-:W-:Y:S01]  /*a740*/  HMMA.16816.F32.BF16 R40, R12, R16, R40 ;  /* 0x000000100c28723c */ /* 0x008fe20000041828 */
[--C-:B----4-:R-:W-:Y:S02]  /*a750*/  FFMA.FTZ R4, R170, c[0x0][0x23c], -R7.reuse ;  /* 0x00008f00aa047a23 */ /* 0x110fe40000010807 */
[----:B------:R-:W-:-:S02]  /*a760*/  FFMA.FTZ R7, R167, c[0x0][0x23c], -R7 ;  /* 0x00008f00a7077a23 */ /* 0x000fc40000010807 */
[----:B------:R2:W3:Y:S01]  /*a770*/  MUFU.EX2 R28, R4 ;  /* 0x00000004001c7308 */ /* 0x0004e20000000800 */
[----:B-----5:R-:W-:Y:S02]  /*a780*/  FADD.FTZ R0, R29, R0 ;  /* 0x000000001d007221 */ /* 0x020fe40000010000 */
[----:B------:R-:W-:Y:S01]  /*a790*/  HMMA.16816.F32.BF16 R48, R12, R22, R48 ;  /* 0x000000160c30723c */ /* 0x000fe20000041830 */
[----:B------:R-:W-:-:S04]  /*a7a0*/  IMAD.MOV.U32 R170, RZ, RZ, R153 ;  /* 0x000000ffffaa7224 */ /* 0x000fc800078e0099 */
[----:B------:R-:W4:Y:S01]  /*a7b0*/  MUFU.EX2 R21, R7 ;  /* 0x0000000700157308 */ /* 0x000f220000000800 */
[----:B------:R-:W-:Y:S02]  /*a7c0*/  ISETP.GT.AND P4, PT, R170, R252, PT ;  /* 0x000000fcaa00720c */ /* 0x000fe40003f84270 */
[----:B------:R-:W-:Y:S01]  /*a7d0*/  HMMA.16816.F32.BF16 R32, R12, R18, R56 ;  /* 0x000000120c20723c */ /* 0x000fe20000041838 */
[----:B--2---:R-:W-:Y:S02]  /*a7e0*/  FFMA.FTZ R4, R166, c[0x0][0x23c], -R8 ;  /* 0x00008f00a6047a23 */ /* 0x004fe40000010808 */
        /* <DEDUP_REMOVED lines=16> */
[----:B------:R-:W2:Y:S01]  /*a8f0*/  MUFU.EX2 R4, R4 ;  /* 0x0000000400047308 */ /* 0x000ea20000000800 */
[----:B------:R-:W3:Y:S01]  /*a900*/  LDSM.16.MT88.4 R8, [R213+0x11800] ;  /* 0x01180000d508783b */ /* 0x000ee20000004200 */
[C---:B--2---:R-:W-:Y:S01]  /*a910*/  F2FP.BF16.PACK_AB R166, R4.reuse, R7 ;  /* 0x0000000704a6723e */ /* 0x044fe200000010ff */
[----:B------:R-:W-:Y:S02]  /*a920*/  FADD.FTZ R7, R21, R0 ;  /* 0x0000000015077221 */ /* 0x000fe40000010000 */
[----:B------:R-:W-:-:S04]  /*a930*/  FADD.FTZ R0, R4, R2 ;  /* 0x0000000204007221 */ /* 0x000fc80000010000 */
[C---:B------:R-:W-:Y:S01]  /*a940*/  HMMA.16816.F32.BF16 R136, R164.reuse, R140, R136 ;  /* 0x0000008ca488723c */ /* 0x040fe20000041888 */
[----:B------:R2:W-:Y:S04]  /*a950*/  STL [R1+0x1c], R0 ;  /* 0x00001c0001007387 */ /* 0x0005e80000100800 */
[----:B------:R2:W-:Y:S03]  /*a960*/  STL [R1+0x20], R7 ;  /* 0x0000200701007387 */ /* 0x0005e60000100800 */
[C---:B------:R-:W-:Y:S08]  /*a970*/  HMMA.16816.F32.BF16 R144, R164.reuse, R148, R52 ;  /* 0x00000094a490723c */ /* 0x040ff00000041834 */
[C---:B-1----:R-:W-:Y:S08]  /*a980*/  HMMA.16816.F32.BF16 R152, R164.reuse, R156, R40 ;  /* 0x0000009ca498723c */ /* 0x042ff00000041828 */
[C---:B------:R-:W-:Y:S08]  /*a990*/  HMMA.16816.F32.BF16 R140, R164.reuse, R142, R44 ;  /* 0x0000008ea48c723c */ /* 0x040ff0000004182c */
[C---:B------:R-:W-:Y:S08]  /*a9a0*/  HMMA.16816.F32.BF16 R148, R164.reuse, R150, R48 ;  /* 0x00000096a494723c */ /* 0x040ff00000041830 */
[C---:B------:R-:W-:Y:S08]  /*a9b0*/  HMMA.16816.F32.BF16 R156, R164.reuse, R158, R32 ;  /* 0x0000009ea49c723c */ /* 0x040ff00000041820 */
[C---:B---3--:R-:W-:Y:S08]  /*a9c0*/  HMMA.16816.F32.BF16 R160, R164.reuse, R8, R160 ;  /* 0x00000008a4a0723c */ /* 0x048ff000000418a0 */
[----:B------:R-:W-:Y:S01]  /*a9d0*/  HMMA.16816.F32.BF16 R164, R164, R10, R12 ;  /* 0x0000000aa4a4723c */ /* 0x000fe2000004180c */
[----:B------:R-:W-:Y:S07]  /*a9e0*/  @!UPT UIADD3 URZ, URZ, URZ, URZ ;  /* 0x0000003f3f3ff290 */ /* 0x000fee000fffe03f */
[----:B------:R-:W-:Y:S11]  /*a9f0*/  @!P4 BRA `(.L_x_3504) ;  /* 0x000085b00000c947 */ /* 0x000ff60003800000 */
[----:B--2---:R-:W2:Y:S01]  /*aa00*/  LDL.LU R170, [R1+0x30] ;  /* 0x0000300001aa7983 */ /* 0x004ea20000300800 */
[----:B------:R-:W-:-:S04]  /*aa10*/  DEPBAR.LE SB0, 0x0 ;  /* 0x000080000000791a */ /* 0x000fc80000000000 */
[----:B------:R-:W-:Y:S01]  /*aa20*/  BAR.SYNC.DEFER_BLOCKING 0x0 ;  /* 0x0000000000007b1d */ /* 0x000fe20000010000 */
[----:B--2---:R-:W-:-:S05]  /*aa30*/  IADD3 R38, R170, -0x2, RZ ;  /* 0xfffffffeaa267810 */ /* 0x004fca0007ffe0ff */
[----:B------:R1:W-:Y:S01]  /*aa40*/  STL [R1+0x8], R38 ;  /* 0x0000082601007387 */ /* 0x0003e20000100800 */
        /* <DEDUP_REMOVED lines=61> */
.L_x_3505:
[----:B------:R-:W-:-:S05]  /*ae20*/  IMAD.MOV.U32 R0, RZ, RZ, c[0x0][0x1a0] ;  /* 0x00006800ff007624 */ /* 0x000fca00078e00ff */
[----:B------:R-:W-:-:S04]  /*ae30*/  LEA R0, -R0, RZ, 0x8 ;  /* 0x000000ff00007211 */ /* 0x000fc800078e41ff */
[----:B------:R-:W-:Y:S02]  /*ae40*/  SHF.R.S32.HI R2, RZ, 0x1f, R0 ;  /* 0x0000001fff027819 */ /* 0x000fe40000011400 */
.L_x_3506:
[----:B------:R-:W2:Y:S01]  /*ae50*/  LDL.LU R7, [R1+0xc] ;  /* 0x00000c0001077983 */ /* 0x000ea20000300800 */
[----:B------:R-:W-:-:S03]  /*ae60*/  ULDC.64 UR4, c[0x0][0x1a0] ;  /* 0x0000680000047ab9 */ /* 0x000fc60000000a00 */
[----:B------:R-:W3:Y:S01]  /*ae70*/  LDL.LU R4, [R1+0x10] ;  /* 0x0000100001047983 */ /* 0x000ee20000300800 */
[----:B------:R-:W-:Y:S02]  /*ae80*/  USHF.L.U32 UR7, UR4, 0x5, URZ ;  /* 0x0000000504077899 */ /* 0x000fe4000800063f */
[----:B------:R-:W-:Y:S01]  /*ae90*/  UMOV UR6, 0x5 ;  /* 0x0000000500067882 */ /* 0x000fe20000000000 */
[----:B------:R-:W-:Y:S01]  /*aea0*/  STL [R1+0x4c], R137 ;  /* 0x00004c8901007387 */ /* 0x000fe20000100800 */
[----:B------:R-:W-:-:S03]  /*aeb0*/  USHF.L.U64.HI UR5, UR4, UR6, UR5 ;  /* 0x0000000604057299 */ /* 0x000fc60008010205 */
[----:B------:R-:W-:Y:S04]  /*aec0*/  STL [R1+0x48], R136 ;  /* 0x0000488801007387 */ /* 0x000fe80000100800 */
[----:B------:R-:W-:Y:S04]  /*aed0*/  STL [R1+0x44], R135 ;  /* 0x0000448701007387 */ /* 0x000fe80000100800 */
[----:B------:R-:W-:Y:S04]  /*aee0*/  STL [R1+0x40], R129 ;  /* 0x0000408101007387 */ /* 0x000fe80000100800 */
[----:B------:R-:W-:Y:S04]  /*aef0*/  STL [R1+0x3c], R128 ;  /* 0x00003c8001007387 */ /* 0x000fe80000100800 */
[----:B------:R-:W-:Y:S04]  /*af00*/  STL [R1+0x38], R36 ;  /* 0x0000382401007387 */ /* 0x000fe80000100800 */
[----:B------:R-:W-:Y:S01]  /*af10*/  STL [R1+0x34], R3 ;  /* 0x0000340301007387 */ /* 0x000fe20000100800 */
        /* <DEDUP_REMOVED lines=47> */
[----:B------:R-:W-:Y:S02]  /*b210*/  IADD3.X R11, R13, UR5, RZ, P1, !PT ;  /* 0x000000050d0b7c10 */ /* 0x000fe40008ffe4ff */
[----:B------:R-:W-:-:S03]  /*b220*/  IADD3 R8, P1, R10, UR7, RZ ;  /* 0x000000070a087c10 */ /* 0x000fc6000ff3e0ff */
[----:B------:R1:W-:Y:S01]  /*b230*/  LDGSTS.E.BYPASS.LTC128B.128 [R237+0x10800], [R10.64] ;  /* 0x108000000aed7fae */ /* 0x0003e2000b901d4c */
[----:B------:R-:W-:-:S05]  /*b240*/  IADD3.X R9, R11, UR5, RZ, P1, !PT ;  /* 0x000000050b097c10 */ /* 0x000fca0008ffe4ff */
[----:B------:R1:W-:Y:S01]  /*b250*/  LDGSTS.E.BYPASS.LTC128B.128 [R237+0x11000], [R8.64] ;  /* 0x1100000008ed7fae */ /* 0x0003e2000b901d4c */
[----:B---3--:R-:W-:-:S04]  /*b260*/  IADD3 R16, P1, R8, UR7, RZ ;  /* 0x0000000708107c10 */ /* 0x008fc8000ff3e0ff */
[----:B------:R-:W-:-:S05]  /*b270*/  IADD3.X R17, R9, UR5, RZ, P1, !PT ;  /* 0x0000000509117c10 */ /* 0x000fca0008ffe4ff */
[----:B------:R3:W-:Y:S04]  /*b280*/  LDGSTS.E.BYPASS.LTC128B.128 [R237+0x11800], [R16.64] ;  /* 0x1180000010ed7fae */ /* 0x0007e8000b901d4c */
[----:B----4-:R-:W-:Y:S04]  /*b290*/  LDSM.16.M88.4 R12, [R134+0x3000] ;  /* 0x00300000860c783b */ /* 0x010fe80000000200 */
[----:B--2---:R-:W-:Y:S04]  /*b2a0*/  LDSM.16.M88.4 R20, [R134+0x2000] ;  /* 0x002000008614783b */ /* 0x004fe80000000200 */
[----:B------:R-:W-:Y:S04]  /*b2b0*/  LDSM.16.M88.4 R48, [R134+0x3800] ;  /* 0x003800008630783b */ /* 0x000fe80000000200 */
[----:B-1----:R-:W1:Y:S04]  /*b2c0*/  LDSM.16.M88.4 R8, [R218] ;  /* 0x00000000da08783b */ /* 0x002e680000000200 */
[----:B------:R-:W2:Y:S04]  /*b2d0*/  LDSM.16.M88.4 R44, [R134+0x4000] ;  /* 0x00400000862c783b */ /* 0x000ea80000000200 */
[----:B------:R-:W-:Y:S04]  /*b2e0*/  LDSM.16.M88.4 R56, [R134+0x4800] ;  /* 0x004800008638783b */ /* 0x000fe80000000200 */
[----:B---3--:R-:W-:Y:S04]  /*b2f0*/  LDSM.16.M88.4 R16, [R134+0x2800] ;  /* 0x002800008610783b */ /* 0x008fe80000000200 */
        /* <DEDUP_REMOVED lines=20> */
[----:B------:R-:W2:Y:S07]  /*b440*/  LDSM.16.M88.4 R44, [R134+0x9800] ;  /* 0x00980000862c783b */ /* 0x000eae0000000200 */
[C---:B-1----:R-:W-:Y:S08]  /*b450*/  HMMA.16816.F32.BF16 R200, R8.reuse, R12, RZ ;  /* 0x0000000c08c8723c */ /* 0x042ff000000418ff */
[C---:B------:R-:W-:Y:S08]  /*b460*/  HMMA.16816.F32.BF16 R204, R8.reuse, R14, RZ ;  /* 0x0000000e08cc723c */ /* 0x040ff000000418ff */
[C---:B---3--:R-:W-:Y:S08]  /*b470*/  HMMA.16816.F32.BF16 R192, R8.reuse, R20, RZ ;  /* 0x0000001408c0723c */ /* 0x048ff000000418ff */
[C---:B------:R-:W-:Y:S08]  /*b480*/  HMMA.16816.F32.BF16 R196, R8.reuse, R22, RZ ;  /* 0x0000001608c4723c */ /* 0x040ff000000418ff */
[C---:B----4-:R-:W-:Y:S08]  /*b490*/  HMMA.16816.F32.BF16 R12, R8.reuse, R50, RZ ;  /* 0x00000032080c723c */ /* 0x050ff000000418ff */
[C---:B--2---:R-:W-:Y:S08]  /*b4a0*/  HMMA.16816.F32.BF16 R20, R8.reuse, R44, RZ ;  /* 0x0000002c0814723c */ /* 0x044ff000000418ff */
[C---:B------:R-:W-:Y:S08]  /*b4b0*/  HMMA.16816.F32.BF16 R80, R8.reuse, R16, RZ ;  /* 0x000000100850723c */ /* 0x040ff000000418ff */
[----:B------:R-:W-:Y:S01]  /*b4c0*/  HMMA.16816.F32.BF16 R84, R8, R18, RZ ;  /* 0x000000120854723c */ /* 0x000fe200000418ff */
[----:B------:R-:W1:Y:S01]  /*b4d0*/  LDSM.16.M88.4 R16, [R221] ;  /* 0x00000000dd10783b */ /* 0x000e620000000200 */
[----:B------:R-:W-:-:S02]  /*b4e0*/  IMAD.MOV.U32 R37, RZ, RZ, R15 ;  /* 0x000000ffff257224 */ /* 0x000fc400078e000f */
[----:B------:R-:W-:Y:S02]  /*b4f0*/  IMAD.MOV.U32 R36, RZ, RZ, R12 ;  /* 0x000000ffff247224 */ /* 0x000fe400078e000c */
[----:B------:R-:W-:Y:S02]  /*b500*/  IMAD.MOV.U32 R7, RZ, RZ, R13 ;  /* 0x000000ffff077224 */ /* 0x000fe400078e000d */
[----:B------:R-:W-:Y:S01]  /*b510*/  IMAD.MOV.U32 R4, RZ, RZ, R14 ;  /* 0x000000ffff047224 */ /* 0x000fe200078e000e */
[----:B------:R-:W-:Y:S01]  /*b520*/  HMMA.16816.F32.BF16 R128, R8, R48, RZ ;  /* 0x000000300880723c */ /* 0x000fe200000418ff */
[----:B------:R-:W-:Y:S01]  /*b530*/  IMAD.MOV.U32 R15, RZ, RZ, R21 ;  /* 0x000000ffff0f7224 */ /* 0x000fe200078e0015 */
[----:B------:R-:W-:Y:S01]  /*b540*/  LDSM.16.M88.4 R48, [R215] ;  /* 0x00000000d730783b */ /* 0x000fe20000000200 */
[----:B------:R-:W-:Y:S02]  /*b550*/  IMAD.MOV.U32 R14, RZ, RZ, R23 ;  /* 0x000000ffff0e7224 */ /* 0x000fe400078e0017 */
[----:B------:R-:W-:-:S02]  /*b560*/  IMAD.MOV.U32 R13, RZ, RZ, R20 ;  /* 0x000000ffff0d7224 */ /* 0x000fc400078e0014 */
[----:B------:R-:W-:Y:S01]  /*b570*/  IMAD.MOV.U32 R12, RZ, RZ, R22 ;  /* 0x000000ffff0c7224 */ /* 0x000fe200078e0016 */
        /* <DEDUP_REMOVED lines=9> */
[----:B------:R-:W-:Y:S01]  /*b610*/  HMMA.16816.F32.BF16 R124, R8, R42, RZ ;  /* 0x0000002a087c723c */ /* 0x000fe200000418ff */
[----:B------:R-:W-:Y:S01]  /*b620*/  IMAD.MOV.U32 R132, RZ, RZ, R23 ;  /* 0x000000ffff847224 */ /* 0x000fe200078e0017 */
[----:B------:R-:W-:Y:S01]  /*b630*/  LDSM.16.M88.4 R40, [R217] ;  /* 0x00000000d928783b */ /* 0x000fe20000000200 */
[----:B------:R-:W-:-:S05]  /*b640*/  IMAD.MOV.U32 R131, RZ, RZ, R20 ;  /* 0x000000ffff837224 */ /* 0x000fca00078e0014 */
        /* <DEDUP_REMOVED lines=8> */
[----:B------:R-:W2:Y:S07]  /*b6d0*/  LDSM.16.M88.4 R24, [R216+0x3800] ;  /* 0x00380000d818783b */ /* 0x000eae0000000200 */
[C---:B------:R-:W-:Y:S08]  /*b6e0*/  HMMA.16816.F32.BF16 R208, R8.reuse, R64, RZ ;  /* 0x0000004008d0723c */ /* 0x040ff000000418ff */
[C---:B------:R-:W-:Y:S08]  /*b6f0*/  HMMA.16816.F32.BF16 R240, R8.reuse, R66, RZ ;  /* 0x0000004208f0723c */ /* 0x040ff000000418ff */
[C---:B------:R-:W-:Y:S08]  /*b700*/  HMMA.16816.F32.BF16 R244, R8.reuse, R52, RZ ;  /* 0x0000003408f4723c */ /* 0x040ff000000418ff */
[----:B------:R-:W-:Y:S07]  /*b710*/  HMMA.16816.F32.BF16 R248, R8, R54, RZ ;  /* 0x0000003608f8723c */ /* 0x000fee00000418ff */
[----:B------:R-:W-:Y:S01]  /*b720*/  IMAD.MOV.U32 R9, RZ, RZ, R22 ;  /* 0x000000ffff097224 */ /* 0x000fe200078e0016 */
[----:B-1----:R-:W-:Y:S01]  /*b730*/  HMMA.16816.F32.BF16 R56, R16, R68, R80 ;  /* 0x000000441038723c */ /* 0x002fe20000041850 */
[----:B------:R-:W-:-:S06]  /*b740*/  IMAD.MOV.U32 R8, RZ, RZ, R21 ;  /* 0x000000ffff087224 */ /* 0x000fcc00078e0015 */
[----:B------:R-:W-:Y:S01]  /*b750*/  IMAD.MOV.U32 R82, RZ, RZ, R14 ;  /* 0x000000ffff527224 */ /* 0x000fe200078e000e */
[----:B------:R-:W-:Y:S01]  /*b760*/  HMMA.16816.F32.BF16 R20, R16, R60, R72 ;  /* 0x0000003c1014723c */ /* 0x000fe20000041848 */
[----:B------:R-:W-:Y:S02]  /*b770*/  IMAD.MOV.U32 R83, RZ, RZ, R13 ;  /* 0x000000ffff537224 */ /* 0x000fe400078e000d */
[----:B------:R-:W-:-:S04]  /*b780*/  IMAD.MOV.U32 R81, RZ, RZ, R12 ;  /* 0x000000ffff517224 */ /* 0x000fc800078e000c */
[----:B------:R-:W-:Y:S01]  /*b790*/  IMAD.MOV.U32 R73, RZ, RZ, R15 ;  /* 0x000000ffff497224 */ /* 0x000fe200078e000f */
[C---:B------:R-:W-:Y:S01]  /*b7a0*/  HMMA.16816.F32.BF16 R52, R16.reuse, R62, R76 ;  /* 0x0000003e1034723c */ /* 0x040fe2000004184c */
[----:B------:R-:W1:Y:S01]  /*b7b0*/  LDSM.16.M88.4 R12, [R219] ;  /* 0x00000000db0c783b */ /* 0x000e620000000200 */
[----:B------:R-:W-:Y:S02]  /*b7c0*/  IMAD.MOV.U32 R75, RZ, RZ, R9 ;  /* 0x000000ffff4b7224 */ /* 0x000fe400078e0009 */
[----:B------:R-:W-:Y:S02]  /*b7d0*/  IMAD.MOV.U32 R74, RZ, RZ, R8 ;  /* 0x000000ffff4a7224 */ /* 0x000fe400078e0008 */
[----:B------:R-:W3:Y:S01]  /*b7e0*/  LDSM.16.M88.4 R8, [R220] ;  /* 0x00000000dc08783b */ /* 0x000ee20000000200 */
[----:B------:R-:W-:Y:S01]  /*b7f0*/  IMAD.MOV.U32 R79, RZ, RZ, R0 ;  /* 0x000000ffff4f7224 */ /* 0x000fe200078e0000 */
[----:B--2---:R-:W-:Y:S01]  /*b800*/  HMMA.16816.F32.BF16 R104, R16, R24, R104 ;  /* 0x000000181068723c */ /* 0x004fe20000041868 */
[----:B------:R-:W-:-:S02]  /*b810*/  IMAD.MOV.U32 R78, RZ, RZ, R2 ;  /* 0x000000ffff4e7224 */ /* 0x000fc400078e0002 */
[----:B------:R-:W-:-:S05]  /*b820*/  IMAD.MOV.U32 R76, RZ, RZ, R36 ;  /* 0x000000ffff4c7224 */ /* 0x000fca00078e0024 */
[C---:B------:R-:W-:Y:S01]  /*b830*/  HMMA.16816.F32.BF16 R92, R16.reuse, R26, R92 ;  /* 0x0000001a105c723c */ /* 0x040fe2000004185c */
[----:B------:R-:W2:Y:S07]  /*b840*/  LDSM.16.M88.4 R24, [R216+0x5000] ;  /* 0x00500000d818783b */ /* 0x000eae0000000200 */
[C---:B------:R-:W-:Y:S08]  /*b850*/  HMMA.16816.F32.BF16 R60, R16.reuse, R28, R96 ;  /* 0x0000001c103c723c */ /* 0x040ff00000041860 */
[C---:B------:R-:W-:Y:S01]  /*b860*/  HMMA.16816.F32.BF16 R64, R16.reuse, R30, R100 ;  /* 0x0000001e1040723c */ /* 0x040fe20000041864 */
[----:B------:R-:W4:Y:S06]  /*b870*/  LDSM.16.M88.4 R28, [R236] ;  /* 0x00000000ec1c783b */ /* 0x000f2c0000000200 */
[----:B------:R-:W-:Y:S01]  /*b880*/  IMAD.MOV.U32 R103, RZ, RZ, R38 ;  /* 0x000000ffff677224 */ /* 0x000fe200078e0026 */
[----:B------:R-:W-:Y:S01]  /*b890*/  HMMA.16816.F32.BF16 R88, R16, R32, R88 ;  /* 0x000000201058723c */ /* 0x000fe20000041858 */
[----:B------:R-:W-:-:S07]  /*b8a0*/  IMAD.MOV.U32 R102, RZ, RZ, R252 ;  /* 0x000000ffff667224 */ /* 0x000fce00078e00fc */
[----:B-1----:R-:W-:Y:S08]  /*b8b0*/  HMMA.16816.F32.BF16 R20, R12, R40, R20 ;  /* 0x000000280c14723c */ /* 0x002ff00000041814 */
[----:B------:R-:W-:Y:S08]  /*b8c0*/  HMMA.16816.F32.BF16 R108, R16, R34, R108 ;  /* 0x00000022106c723c */ /* 0x000ff0000004186c */
[----:B------:R-:W-:Y:S01]  /*b8d0*/  HMMA.16816.F32.BF16 R32, R12, R42, R52 ;  /* 0x0000002a0c20723c */ /* 0x000fe20000041834 */
[----:B------:R-:W1:Y:S04]  /*b8e0*/  LDSM.16.M88.4 R52, [R216+0x5800] ;  /* 0x00580000d834783b */ /* 0x000e680000000200 */
[----:B------:R-:W1:Y:S03]  /*b8f0*/  LDSM.16.M88.4 R40, [R215+0x800] ;  /* 0x00080000d728783b */ /* 0x000e660000000200 */
[----:B---3--:R-:W-:Y:S08]  /*b900*/  HMMA.16816.F32.BF16 R20, R8, R48, R20 ;  /* 0x000000300814723c */ /* 0x008ff00000041814 */
[C---:B------:R-:W-:Y:S07]  /*b910*/  HMMA.16816.F32.BF16 R68, R16.reuse, R70, R84 ;  /* 0x000000461044723c */ /* 0x040fee0000041854 */
[----:B------:R-:W-:Y:S01]  /*b920*/  IMAD.MOV.U32 R87, RZ, RZ, R37 ;  /* 0x000000ffff577224 */ /* 0x000fe200078e0025 */
[----:B------:R-:W-:Y:S01]  /*b930*/  HMMA.16816.F32.BF16 R112, R16, R44, R112 ;  /* 0x0000002c1070723c */ /* 0x000fe20000041870 */
[----:B------:R-:W-:-:S02]  /*b940*/  IMAD.MOV.U32 R85, RZ, RZ, R7 ;  /* 0x000000ffff557224 */ /* 0x000fc400078e0007 */
[----:B------:R-:W-:-:S05]  /*b950*/  IMAD.MOV.U32 R86, RZ, RZ, R4 ;  /* 0x000000ffff567224 */ /* 0x000fca00078e0004 */
[----:B------:R-:W-:Y:S01]  /*b960*/  HMMA.16816.F32.BF16 R116, R16, R46, R116 ;  /* 0x0000002e1074723c */ /* 0x000fe20000041874 */
[----:B------:R-:W3:Y:S01]  /*b970*/  LDSM.16.M88.4 R44, [R235] ;  /* 0x00000000eb2c783b */ /* 0x000ee20000000200 */
[----:B------:R-:W-:-:S04]  /*b980*/  FMUL.FTZ R0, R20, c[0x0][0x2ec] ;  /* 0x0000bb0014007a20 */ /* 0x000fc80000410000 */
[----:B------:R1:W-:Y:S02]  /*b990*/  MUFU.TANH R39, R0 ;  /* 0x0000000000277308 */ /* 0x0003e40000002400 */
[C---:B--2---:R-:W-:Y:S08]  /*b9a0*/  HMMA.16816.F32.BF16 R120, R16.reuse, R24, R120 ;  /* 0x000000181078723c */ /* 0x044ff00000041878 */
[----:B------:R-:W-:Y:S01]  /*b9b0*/  HMMA.16816.F32.BF16 R124, R16, R26, R124 ;  /* 0x0000001a107c723c */ /* 0x000fe2000004187c */
[----:B-1----:R-:W-:-:S07]  /*b9c0*/  FMUL.FTZ R0, R21, c[0x0][0x2ec] ;  /* 0x0000bb0015007a20 */ /* 0x002fce0000410000 */
[----:B----4-:R-:W-:Y:S01]  /*b9d0*/  HMMA.16816.F32.BF16 R24, R12, R28, R56 ;  /* 0x0000001c0c18723c */ /* 0x010fe20000041838 */
[----:B------:R-:W-:Y:S01]  /*b9e0*/  LDSM.16.M88.4 R56, [R216+0x6800] ;  /* 0x00680000d838783b */ /* 0x000fe20000000200 */
[----:B------:R1:W-:Y:S06]  /*b9f0*/  MUFU.TANH R38, R0 ;  /* 0x0000000000267308 */ /* 0x0003ec0000002400 */
[----:B------:R-:W-:Y:S01]  /*ba00*/  HMMA.16816.F32.BF16 R32, R8, R50, R32 ;  /* 0x000000320820723c */ /* 0x000fe20000041820 */
[----:B------:R-:W2:Y:S07]  /*ba10*/  LDSM.16.M88.4 R48, [R216+0x6000] ;  /* 0x00600000d830783b */ /* 0x000eae0000000200 */
[----:B------:R-:W-:Y:S01]  /*ba20*/  HMMA.16816.F32.BF16 R28, R12, R30, R68 ;  /* 0x0000001e0c1c723c */ /* 0x000fe20000041844 */
[----:B-1----:R-:W-:-:S04]  /*ba30*/  FMUL.FTZ R0, R22, c[0x0][0x2ec] ;  /* 0x0000bb0016007a20 */ /* 0x002fc80000410000 */
[----:B------:R1:W-:Y:S03]  /*ba40*/  MUFU.TANH R77, R0 ;  /* 0x00000000004d7308 */ /* 0x0003e60000002400 */
[C---:B------:R-:W-:Y:S08]  /*ba50*/  HMMA.16816.F32.BF16 R168, R16.reuse, R52, R168 ;  /* 0x0000003410a8723c */ /* 0x040ff000000418a8 */
[----:B------:R-:W-:Y:S01]  /*ba60*/  HMMA.16816.F32.BF16 R172, R16, R54, R172 ;  /* 0x0000003610ac723c */ /* 0x000fe200000418ac */
[----:B------:R-:W4:Y:S01]  /*ba70*/  LDSM.16.M88.4 R52, [R215+0x1000] ;  /* 0x00100000d734783b */ /* 0x000f220000000200 */
[----:B-1----:R-:W-:-:S06]  /*ba80*/  FMUL.FTZ R0, R23, c[0x0][0x2ec] ;  /* 0x0000bb0017007a20 */ /* 0x002fcc0000410000 */
[----:B------:R-:W-:Y:S01]  /*ba90*/  HMMA.16816.F32.BF16 R20, R8, R40, R24 ;  /* 0x000000280814723c */ /* 0x000fe20000041818 */
[----:B------:R1:W-:Y:S07]  /*baa0*/  MUFU.TANH R101, R0 ;  /* 0x0000000000657308 */ /* 0x0003ee0000002400 */
[----:B---3--:R-:W-:Y:S01]  /*bab0*/  HMMA.16816.F32.BF16 R24, R12, R44, R60 ;  /* 0x0000002c0c18723c */ /* 0x008fe2000004183c */
[----:B------:R-:W-:Y:S07]  /*bac0*/  LDSM.16.M88.4 R60, [R216+0x7000] ;  /* 0x00700000d83c783b */ /* 0x000fee0000000200 */
[----:B------:R-:W-:Y:S01]  /*bad0*/  HMMA.16816.F32.BF16 R28, R8, R42, R28 ;  /* 0x0000002a081c723c */ /* 0x000fe2000004181c */
[----:B------:R-:W3:Y:S01]  /*bae0*/  LDSM.16.M88.4 R40, [R234] ;  /* 0x00000000ea28783b */ /* 0x000ee20000000200 */
[----:B-1----:R-:W-:-:S04]  /*baf0*/  FMUL.FTZ R0, R32, c[0x0][0x2ec] ;  /* 0x0000bb0020007a20 */ /* 0x002fc80000410000 */
[----:B------:R1:W-:Y:S02]  /*bb00*/  MUFU.TANH R2, R0 ;  /* 0x0000000000027308 */ /* 0x0003e40000002400 */
[C---:B--2---:R-:W-:Y:S08]  /*bb10*/  HMMA.16816.F32.BF16 R176, R16.reuse, R48, R176 ;  /* 0x0000003010b0723c */ /* 0x044ff000000418b0 */
[----:B------:R-:W-:Y:S01]  /*bb20*/  HMMA.16816.F32.BF16 R180, R16, R50, R180 ;  /* 0x0000003210b4723c */ /* 0x000fe200000418b4 */
[----:B------:R-:W-:Y:S01]  /*bb30*/  LDSM.16.M88.4 R48, [R215+0x1800] ;  /* 0x00180000d730783b */ /* 0x000fe20000000200 */
[----:B-1----:R-:W-:-:S06]  /*bb40*/  FMUL.FTZ R0, R33, c[0x0][0x2ec] ;  /* 0x0000bb0021007a20 */ /* 0x002fcc0000410000 */
[----:B------:R-:W-:Y:S01]  /*bb50*/  HMMA.16816.F32.BF16 R68, R16, R58, R188 ;  /* 0x0000003a1044723c */ /* 0x000fe200000418bc */
[----:B------:R1:W-:Y:S06]  /*bb60*/  MUFU.TANH R84, R0 ;  /* 0x0000000000547308 */ /* 0x0003ec0000002400 */
[----:B------:R-:W-:Y:S02]  /*bb70*/  IMAD.MOV.U32 R188, RZ, RZ, R103 ;  /* 0x000000ffffbc7224 */ /* 0x000fe400078e0067 */
[----:B------:R-:W-:Y:S02]  /*bb80*/  IMAD.MOV.U32 R103, RZ, RZ, R82 ;  /* 0x000000ffff677224 */ /* 0x000fe400078e0052 */
[----:B-1----:R-:W-:-:S04]  /*bb90*/  FMUL.FTZ R0, R34, c[0x0][0x2ec] ;  /* 0x0000bb0022007a20 */ /* 0x002fc80000410000 */
[----:B------:R1:W-:Y:S02]  /*bba0*/  MUFU.TANH R37, R0 ;  /* 0x0000000000257308 */ /* 0x0003e40000002400 */
[----:B-1----:R-:W-:Y:S02]  /*bbb0*/  FMUL.FTZ R0, R35, c[0x0][0x2ec] ;  /* 0x0000bb0023007a20 */ /* 0x002fe40000410000 */
[----:B------:R-:W-:Y:S01]  /*bbc0*/  HMMA.16816.F32.BF16 R32, R12, R46, R64 ;  /* 0x0000002e0c20723c */ /* 0x000fe20000041840 */
[----:B------:R-:W1:Y:S03]  /*bbd0*/  LDSM.16.M88.4 R44, [R233] ;  /* 0x00000000e92c783b */ /* 0x000e660000000200 */
[----:B------:R2:W-:Y:S04]  /*bbe0*/  MUFU.TANH R7, R0 ;  /* 0x0000000000077308 */ /* 0x0005e80000002400 */
[----:B------:R-:W-:Y:S01]  /*bbf0*/  HMMA.16816.F32.BF16 R64, R16, R56, R184 ;  /* 0x000000381040723c */ /* 0x000fe200000418b8 */
[----:B------:R-:W-:Y:S06]  /*bc00*/  LDSM.16.M88.4 R56, [R215+0x2800] ;  /* 0x00280000d738783b */ /* 0x000fec0000000200 */
[----:B------:R-:W-:-:S02]  /*bc10*/  IMAD.MOV.U32 R187, RZ, RZ, R131 ;  /* 0x000000ffffbb7224 */ /* 0x000fc400078e0083 */
[----:B------:R-:W-:Y:S02]  /*bc20*/  IMAD.MOV.U32 R184, RZ, RZ, R75 ;  /* 0x000000ffffb87224 */ /* 0x000fe400078e004b */
[----:B--2---:R-:W-:Y:S02]  /*bc30*/  FMUL.FTZ R0, R20, c[0x0][0x2ec] ;  /* 0x0000bb0014007a20 */ /* 0x004fe40000410000 */
[----:B------:R-:W-:Y:S02]  /*bc40*/  IMAD.MOV.U32 R186, RZ, RZ, R132 ;  /* 0x000000ffffba7224 */ /* 0x000fe400078e0084 */
[----:B------:R2:W-:Y:S02]  /*bc50*/  MUFU.TANH R130, R0 ;  /* 0x0000000000827308 */ /* 0x0005e40000002400 */
[----:B--2---:R-:W-:-:S06]  /*bc60*/  FMUL.FTZ R0, R21, c[0x0][0x2ec] ;  /* 0x0000bb0015007a20 */ /* 0x004fcc0000410000 */
[----:B------:R2:W-:Y:S02]  /*bc70*/  MUFU.TANH R36, R0 ;  /* 0x0000000000247308 */ /* 0x0005e40000002400 */
[----:B--2---:R-:W-:-:S06]  /*bc80*/  FMUL.FTZ R0, R22, c[0x0][0x2ec] ;  /* 0x0000bb0016007a20 */ /* 0x004fcc0000410000 */
[----:B------:R2:W-:Y:S02]  /*bc90*/  MUFU.TANH R80, R0 ;  /* 0x0000000000507308 */ /* 0x0005e40000002400 */
[----:B--2---:R-:W-:Y:S02]  /*bca0*/  FMUL.FTZ R0, R23, c[0x0][0x2ec] ;  /* 0x0000bb0017007a20 */ /* 0x004fe40000410000 */
[----:B----4-:R-:W-:Y:S04]  /*bcb0*/  HMMA.16816.F32.BF16 R20, R8, R52, R24 ;  /* 0x000000340814723c */ /* 0x010fe80000041818 */
[----:B------:R2:W-:Y:S04]  /*bcc0*/  MUFU.TANH R128, R0 ;  /* 0x0000000000807308 */ /* 0x0005e80000002400 */
[----:B---3--:R-:W-:Y:S08]  /*bcd0*/  HMMA.16816.F32.BF16 R24, R12, R40, R104 ;  /* 0x000000280c18723c */ /* 0x008ff00000041868 */
[----:B------:R-:W-:Y:S01]  /*bce0*/  HMMA.16816.F32.BF16 R104, R16, R62, R196 ;  /* 0x0000003e1068723c */ /* 0x000fe200000418c4 */
[----:B--2---:R-:W-:-:S04]  /*bcf0*/  FMUL.FTZ R0, R28, c[0x0][0x2ec] ;  /* 0x0000bb001c007a20 */ /* 0x004fc80000410000 */
[----:B------:R2:W3:Y:S02]  /*bd00*/  MUFU.TANH R72, R0 ;  /* 0x0000000000487308 */ /* 0x0004e40000002400 */
[----:B--2---:R-:W-:-:S06]  /*bd10*/  FMUL.FTZ R0, R29, c[0x0][0x2ec] ;  /* 0x0000bb001d007a20 */ /* 0x004fcc0000410000 */
[----:B------:R2:W-:Y:S02]  /*bd20*/  MUFU.TANH R97, R0 ;  /* 0x0000000000617308 */ /* 0x0005e40000002400 */
[----:B--2---:R-:W-:-:S06]  /*bd30*/  FMUL.FTZ R0, R30, c[0x0][0x2ec] ;  /* 0x0000bb001e007a20 */ /* 0x004fcc0000410000 */
[----:B------:R2:W-:Y:S02]  /*bd40*/  MUFU.TANH R99, R0 ;  /* 0x0000000000637308 */ /* 0x0005e40000002400 */
[----:B--2---:R-:W-:Y:S02]  /*bd50*/  FMUL.FTZ R0, R31, c[0x0][0x2ec] ;  /* 0x0000bb001f007a20 */ /* 0x004fe40000410000 */
[----:B------:R-:W-:Y:S01]  /*bd60*/  HMMA.16816.F32.BF16 R28, R8, R54, R32 ;  /* 0x00000036081c723c */ /* 0x000fe20000041820 */
[----:B------:R-:W2:Y:S03]  /*bd70*/  LDSM.16.M88.4 R52, [R215+0x2000] ;  /* 0x00200000d734783b */ /* 0x000ea60000000200 */
[----:B------:R4:W4:Y:S04]  /*bd80*/  MUFU.TANH R100, R0 ;  /* 0x0000000000647308 */ /* 0x0009280000002400 */
[C---:B------:R-:W-:Y:S07]  /*bd90*/  HMMA.16816.F32.BF16 R32, R12.reuse, R42, R92 ;  /* 0x0000002a0c20723c */ /* 0x040fee000004185c */
[----:B---3--:R-:W-:Y:S01]  /*bda0*/  IMAD.MOV.U32 R94, RZ, RZ, R72 ;  /* 0x000000ffff5e7224 */ /* 0x008fe200078e0048 */
[----:B-1----:R-:W-:Y:S01]  /*bdb0*/  HMMA.16816.F32.BF16 R40, R12, R46, R108 ;  /* 0x0000002e0c28723c */ /* 0x002fe2000004186c */
[----:B------:R-:W-:-:S02]  /*bdc0*/  IMAD.MOV.U32 R95, RZ, RZ, R74 ;  /* 0x000000ffff5f7224 */ /* 0x000fc400078e004a */
[----:B----4-:R-:W-:Y:S02]  /*bdd0*/  FMUL.FTZ R0, R20, c[0x0][0x2ec] ;  /* 0x0000bb0014007a20 */ /* 0x010fe40000410000 */
[----:B------:R-:W-:Y:S02]  /*bde0*/  IMAD.MOV.U32 R191, RZ, RZ, R100 ;  /* 0x000000ffffbf7224 */ /* 0x000fe400078e0064 */
[----:B------:R1:W-:Y:S01]  /*bdf0*/  MUFU.TANH R98, R0 ;  /* 0x0000000000627308 */ /* 0x0003e20000002400 */
[----:B------:R-:W-:Y:S01]  /*be00*/  HMMA.16816.F32.BF16 R108, R16, R60, R192 ;  /* 0x0000003c106c723c */ /* 0x000fe200000418c0 */
[----:B------:R-:W3:Y:S01]  /*be10*/  LDSM.16.M88.4 R60, [R216+0x8000] ;  /* 0x00800000d83c783b */ /* 0x000ee20000000200 */
[----:B------:R-:W-:Y:S02]  /*be20*/  IMAD.MOV.U32 R100, RZ, RZ, R83 ;  /* 0x000000ffff647224 */ /* 0x000fe400078e0053 */
[----:B------:R-:W-:Y:S02]  /*be30*/  IMAD.MOV.U32 R196, RZ, RZ, R191 ;  /* 0x000000ffffc47224 */ /* 0x000fe400078e00bf */
[----:B-1----:R-:W-:-:S10]  /*be40*/  FMUL.FTZ R0, R21, c[0x0][0x2ec] ;  /* 0x0000bb0015007a20 */ /* 0x002fd40000410000 */
[----:B--2---:R-:W-:Y:S01]  /*be50*/  HMMA.16816.F32.BF16 R40, R8, R54, R40 ;  /* 0x000000360828723c */ /* 0x004fe20000041828 */
[----:B------:R1:W-:Y:S02]  /*be60*/  MUFU.TANH R135, R0 ;  /* 0x0000000000877308 */ /* 0x0003e40000002400 */
[----:B-1----:R-:W-:-:S06]  /*be70*/  FMUL.FTZ R0, R22, c[0x0][0x2ec] ;  /* 0x0000bb0016007a20 */ /* 0x002fcc0000410000 */
[----:B------:R1:W-:Y:S02]  /*be80*/  MUFU.TANH R96, R0 ;  /* 0x0000000000607308 */ /* 0x0003e40000002400 */
[----:B-1----:R-:W-:Y:S02]  /*be90*/  FMUL.FTZ R0, R23, c[0x0][0x2ec] ;  /* 0x0000bb0017007a20 */ /* 0x002fe40000410000 */
[----:B------:R-:W-:Y:S04]  /*bea0*/  HMMA.16816.F32.BF16 R20, R8, R48, R24 ;  /* 0x000000300814723c */ /* 0x000fe80000041818 */
[----:B------:R1:W-:Y:S04]  /*beb0*/  MUFU.TANH R4, R0 ;  /* 0x0000000000047308 */ /* 0x0003e80000002400 */
[----:B------:R-:W-:Y:S01]  /*bec0*/  HMMA.16816.F32.BF16 R24, R12, R44, R88 ;  /* 0x0000002c0c18723c */ /* 0x000fe20000041858 */
[----:B------:R-:W-:Y:S06]  /*bed0*/  LDSM.16.M88.4 R44, [R216+0x7800] ;  /* 0x00780000d82c783b */ /* 0x000fec0000000200 */
[----:B------:R-:W-:-:S02]  /*bee0*/  IMAD.MOV.U32 R89, RZ, RZ, R102 ;  /* 0x000000ffff597224 */ /* 0x000fc400078e0066 */
[----:B------:R-:W-:Y:S02]  /*bef0*/  IMAD.MOV.U32 R91, RZ, RZ, R80 ;  /* 0x000000ffff5b7224 */ /* 0x000fe400078e0050 */
[----:B-1----:R-:W-:Y:S02]  /*bf00*/  FMUL.FTZ R0, R28, c[0x0][0x2ec] ;  /* 0x0000bb001c007a20 */ /* 0x002fe40000410000 */
[----:B------:R-:W-:Y:S02]  /*bf10*/  IMAD.MOV.U32 R102, RZ, RZ, R81 ;  /* 0x000000ffff667224 */ /* 0x000fe400078e0051 */
[----:B------:R1:W-:Y:S01]  /*bf20*/  MUFU.TANH R185, R0 ;  /* 0x0000000000b97308 */ /* 0x0003e20000002400 */
[----:B---3--:R-:W-:Y:S07]  /*bf30*/  HMMA.16816.F32.BF16 R80, R16, R60, R208 ;  /* 0x0000003c1050723c */ /* 0x008fee00000418d0 */
[----:B------:R-:W-:-:S02]  /*bf40*/  IMAD.MOV.U32 R209, RZ, RZ, R89 ;  /* 0x000000ffffd17224 */ /* 0x000fc400078e0059 */
[----:B------:R-:W-:Y:S02]  /*bf50*/  IMAD.MOV.U32 R61, RZ, RZ, R188 ;  /* 0x000000ffff3d7224 */ /* 0x000fe400078e00bc */
[----:B-1----:R-:W-:-:S04]  /*bf60*/  FMUL.FTZ R0, R29, c[0x0][0x2ec] ;  /* 0x0000bb001d007a20 */ /* 0x002fc80000410000 */
[----:B------:R1:W-:Y:S02]  /*bf70*/  MUFU.TANH R190, R0 ;  /* 0x0000000000be7308 */ /* 0x0003e40000002400 */
[----:B-1----:R-:W-:-:S06]  /*bf80*/  FMUL.FTZ R0, R30, c[0x0][0x2ec] ;  /* 0x0000bb001e007a20 */ /* 0x002fcc0000410000 */
[----:B------:R1:W-:Y:S02]  /*bf90*/  MUFU.TANH R137, R0 ;  /* 0x0000000000897308 */ /* 0x0003e40000002400 */
[----:B-1----:R-:W-:Y:S02]  /*bfa0*/  FMUL.FTZ R0, R31, c[0x0][0x2ec] ;  /* 0x0000bb001f007a20 */ /* 0x002fe40000410000 */
[----:B------:R-:W-:Y:S01]  /*bfb0*/  HMMA.16816.F32.BF16 R28, R8, R50, R32 ;  /* 0x00000032081c723c */ /* 0x000fe20000041820 */
[----:B------:R-:W1:Y:S03]  /*bfc0*/  LDSM.16.M88.4 R32, [R232] ;  /* 0x00000000e820783b */ /* 0x000e660000000200 */
[----:B------:R2:W3:Y:S01]  /*bfd0*/  MUFU.TANH R189, R0 ;  /* 0x0000000000bd7308 */ /* 0x0004e20000002400 */
[----:B------:R-:W-:Y:S01]  /*bfe0*/  LDSM.16.M88.4 R48, [R231] ;  /* 0x00000000e730783b */ /* 0x000fe20000000200 */
[----:B--2---:R-:W-:-:S02]  /*bff0*/  FMUL.FTZ R0, R20, c[0x0][0x2ec] ;  /* 0x0000bb0014007a20 */ /* 0x004fc40000410000 */
[----:B---3--:R-:W-:-:S04]  /*c000*/  IMAD.MOV.U32 R198, RZ, RZ, R189 ;  /* 0x000000ffffc67224 */ /* 0x008fc800078e00bd */
[----:B------:R2:W3:Y:S02]  /*c010*/  MUFU.TANH R90, R0 ;  /* 0x00000000005a7308 */ /* 0x0004e40000002400 */
[----:B--2---:R-:W-:Y:S02]  /*c020*/  FMUL.FTZ R0, R21, c[0x0][0x2ec] ;  /* 0x0000bb0015007a20 */ /* 0x004fe40000410000 */
[----:B---3--:R-:W-:-:S04]  /*c030*/  IMAD.MOV.U32 R210, RZ, RZ, R90 ;  /* 0x000000ffffd27224 */ /* 0x008fc800078e005a */
[----:B------:R2:W-:Y:S02]  /*c040*/  MUFU.TANH R136, R0 ;  /* 0x0000000000887308 */ /* 0x0005e40000002400 */
[----:B--2---:R-:W-:-:S06]  /*c050*/  FMUL.FTZ R0, R22, c[0x0][0x2ec] ;  /* 0x0000bb0016007a20 */ /* 0x004fcc0000410000 */
[----:B------:R2:W-:Y:S02]  /*c060*/  MUFU.TANH R252, R0 ;  /* 0x0000000000fc7308 */ /* 0x0005e40000002400 */
[----:B--2---:R-:W-:Y:S02]  /*c070*/  FMUL.FTZ R0, R23, c[0x0][0x2ec] ;  /* 0x0000bb0017007a20 */ /* 0x004fe40000410000 */
[----:B------:R-:W-:Y:S01]  /*c080*/  HMMA.16816.F32.BF16 R20, R8, R52, R24 ;  /* 0x000000340814723c */ /* 0x000fe20000041818 */
[----:B------:R-:W2:Y:S03]  /*c090*/  LDSM.16.M88.4 R52, [R216+0x8800] ;  /* 0x00880000d834783b */ /* 0x000ea60000000200 */
[----:B------:R3:W4:Y:S04]  /*c0a0*/  MUFU.TANH R93, R0 ;  /* 0x00000000005d7308 */ /* 0x0007280000002400 */
[----:B-1----:R-:W-:Y:S08]  /*c0b0*/  HMMA.16816.F32.BF16 R24, R12, R32, R112 ;  /* 0x000000200c18723c */ /* 0x002ff00000041870 */
[----:B------:R-:W-:Y:S01]  /*c0c0*/  HMMA.16816.F32.BF16 R112, R16, R44, R200 ;  /* 0x0000002c1070723c */ /* 0x000fe200000418c8 */
[----:B---3--:R-:W-:-:S02]  /*c0d0*/  FMUL.FTZ R0, R28, c[0x0][0x2ec] ;  /* 0x0000bb001c007a20 */ /* 0x008fc40000410000 */
[----:B----4-:R-:W-:Y:S02]  /*c0e0*/  IMAD.MOV.U32 R199, RZ, RZ, R93 ;  /* 0x000000ffffc77224 */ /* 0x010fe400078e005d */
[----:B------:R1:W-:Y:S02]  /*c0f0*/  MUFU.TANH R239, R0 ;  /* 0x0000000000ef7308 */ /* 0x0003e40000002400 */
[----:B------:R-:W-:Y:S02]  /*c100*/  IMAD.MOV.U32 R201, RZ, RZ, R101 ;  /* 0x000000ffffc97224 */ /* 0x000fe400078e0065 */
[----:B------:R-:W-:Y:S02]  /*c110*/  IMAD.MOV.U32 R101, RZ, RZ, R73 ;  /* 0x000000ffff657224 */ /* 0x000fe400078e0049 */
[----:B------:R-:W-:Y:S01]  /*c120*/  HMMA.16816.F32.BF16 R72, R16, R46, R204 ;  /* 0x0000002e1048723c */ /* 0x000fe200000418cc */
[----:B------:R-:W-:Y:S02]  /*c130*/  IMAD.MOV.U32 R200, RZ, RZ, R98 ;  /* 0x000000ffffc87224 */ /* 0x000fe400078e0062 */
[----:B------:R-:W-:-:S02]  /*c140*/  IMAD.MOV.U32 R98, RZ, RZ, R133 ;  /* 0x000000ffff627224 */ /* 0x000fc400078e0085 */
[----:B------:R-:W-:Y:S02]  /*c150*/  IMAD.MOV.U32 R202, RZ, RZ, R99 ;  /* 0x000000ffffca7224 */ /* 0x000fe400078e0063 */
[----:B------:R-:W-:Y:S02]  /*c160*/  IMAD.MOV.U32 R99, RZ, RZ, R3 ;  /* 0x000000ffff637224 */ /* 0x000fe400078e0003 */
[----:B------:R-:W-:Y:S02]  /*c170*/  IMAD.MOV.U32 R203, RZ, RZ, R94 ;  /* 0x000000ffffcb7224 */ /* 0x000fe400078e005e */
[----:B-1----:R-:W-:Y:S02]  /*c180*/  FMUL.FTZ R0, R29, c[0x0][0x2ec] ;  /* 0x0000bb001d007a20 */ /* 0x002fe40000410000 */
[----:B------:R-:W-:Y:S02]  /*c190*/  IMAD.MOV.U32 R93, RZ, RZ, R85 ;  /* 0x000000ffff5d7224 */ /* 0x000fe400078e0055 */
[----:B------:R1:W-:Y:S01]  /*c1a0*/  MUFU.TANH R193, R0 ;  /* 0x0000000000c17308 */ /* 0x0003e20000002400 */
[----:B------:R-:W-:-:S02]  /*c1b0*/  IMAD.MOV.U32 R94, RZ, RZ, R86 ;  /* 0x000000ffff5e7224 */ /* 0x000fc400078e0056 */
[----:B------:R-:W-:Y:S02]  /*c1c0*/  IMAD.MOV.U32 R204, RZ, RZ, R96 ;  /* 0x000000ffffcc7224 */ /* 0x000fe400078e0060 */
[----:B------:R-:W-:Y:S02]  /*c1d0*/  IMAD.MOV.U32 R207, RZ, RZ, R97 ;  /* 0x000000ffffcf7224 */ /* 0x000fe400078e0061 */
[----:B------:R-:W-:Y:S02]  /*c1e0*/  IMAD.MOV.U32 R96, RZ, RZ, R78 ;  /* 0x000000ffff607224 */ /* 0x000fe400078e004e */
[----:B------:R-:W-:Y:S02]  /*c1f0*/  IMAD.MOV.U32 R97, RZ, RZ, R79 ;  /* 0x000000ffff617224 */ /* 0x000fe400078e004f */
[----:B------:R-:W-:Y:S02]  /*c200*/  IMAD.MOV.U32 R206, RZ, RZ, R77 ;  /* 0x000000ffffce7224 */ /* 0x000fe400078e004d */
[----:B-1----:R-:W-:-:S04]  /*c210*/  FMUL.FTZ R0, R30, c[0x0][0x2ec] ;  /* 0x0000bb001e007a20 */ /* 0x002fc80000410000 */
[----:B------:R1:W-:Y:S02]  /*c220*/  MUFU.TANH R238, R0 ;  /* 0x0000000000ee7308 */ /* 0x0003e40000002400 */
[----:B-1----:R-:W-:Y:S02]  /*c230*/  FMUL.FTZ R0, R31, c[0x0][0x2ec] ;  /* 0x0000bb001f007a20 */ /* 0x002fe40000410000 */
[----:B------:R-:W-:Y:S01]  /*c240*/  HMMA.16816.F32.BF16 R28, R12, R34, R116 ;  /* 0x000000220c1c723c */ /* 0x000fe20000041874 */
[----:B------:R-:W-:Y:S03]  /*c250*/  LDSM.16.M88.4 R32, [R215+0x3000] ;  /* 0x00300000d720783b */ /* 0x000fe60000000200 */
[----:B------:R1:W3:Y:S03]  /*c260*/  MUFU.TANH R92, R0 ;  /* 0x00000000005c7308 */ /* 0x0002e60000002400 */
[----:B------:R-:W-:-:S02]  /*c270*/  IMAD.MOV.U32 R116, RZ, RZ, R187 ;  /* 0x000000ffff747224 */ /* 0x000fc400078e00bb */
[----:B------:R-:W-:Y:S02]  /*c280*/  IMAD.MOV.U32 R117, RZ, RZ, R95 ;  /* 0x000000ffff757224 */ /* 0x000fe400078e005f */
[----:B------:R-:W-:Y:S02]  /*c290*/  IMAD.MOV.U32 R118, RZ, RZ, R184 ;  /* 0x000000ffff767224 */ /* 0x000fe400078e00b8 */
[----:B------:R-:W-:Y:S02]  /*c2a0*/  IMAD.MOV.U32 R184, RZ, RZ, R84 ;  /* 0x000000ffffb87224 */ /* 0x000fe400078e0054 */
[----:B------:R-:W-:Y:S02]  /*c2b0*/  IMAD.MOV.U32 R95, RZ, RZ, R87 ;  /* 0x000000ffff5f7224 */ /* 0x000fe400078e0057 */
[----:B--2---:R-:W-:Y:S01]  /*c2c0*/  HMMA.16816.F32.BF16 R84, R16, R52, R244 ;  /* 0x000000341054723c */ /* 0x004fe200000418f4 */
[----:B-1----:R-:W-:Y:S02]  /*c2d0*/  FMUL.FTZ R0, R20, c[0x0][0x2ec] ;  /* 0x0000bb0014007a20 */ /* 0x002fe40000410000 */
[----:B---3--:R-:W-:-:S02]  /*c2e0*/  IMAD.MOV.U32 R197, RZ, RZ, R92 ;  /* 0x000000ffffc57224 */ /* 0x008fc400078e005c */
[----:B------:R1:W-:Y:S01]  /*c2f0*/  MUFU.TANH R194, R0 ;  /* 0x0000000000c27308 */ /* 0x0003e20000002400 */
[----:B------:R-:W-:Y:S02]  /*c300*/  IMAD.MOV.U32 R92, RZ, RZ, R76 ;  /* 0x000000ffff5c7224 */ /* 0x000fe400078e004c */
[----:B------:R-:W-:Y:S01]  /*c310*/  HMMA.16816.F32.BF16 R44, R8, R58, R28 ;  /* 0x0000003a082c723c */ /* 0x000fe2000004181c */
[----:B------:R-:W-:-:S07]  /*c320*/  IMAD.MOV.U32 R119, RZ, RZ, R186 ;  /* 0x000000ffff777224 */ /* 0x000fce00078e00ba */
[----:B------:R-:W-:Y:S01]  /*c330*/  HMMA.16816.F32.BF16 R28, R12, R48, R120 ;  /* 0x000000300c1c723c */ /* 0x000fe20000041878 */
[----:B-1----:R-:W-:-:S06]  /*c340*/  FMUL.FTZ R0, R21, c[0x0][0x2ec] ;  /* 0x0000bb0015007a20 */ /* 0x002fcc0000410000 */
[----:B------:R-:W-:Y:S01]  /*c350*/  IMAD.MOV.U32 R122, RZ, RZ, R61 ;  /* 0x000000ffff7a7224 */ /* 0x000fe200078e003d */
[----:B------:R-:W-:Y:S01]  /*c360*/  HMMA.16816.F32.BF16 R76, R16, R62, R240 ;  /* 0x0000003e104c723c */ /* 0x000fe200000418f0 */
[----:B------:R1:W-:Y:S01]  /*c370*/  MUFU.TANH R129, R0 ;  /* 0x0000000000817308 */ /* 0x0003e20000002400 */
[----:B------:R-:W-:Y:S02]  /*c380*/  IMAD.MOV.U32 R61, RZ, RZ, R201 ;  /* 0x000000ffff3d7224 */ /* 0x000fe400078e00c9 */
[----:B------:R-:W-:Y:S02]  /*c390*/  IMAD.MOV.U32 R123, RZ, RZ, R209 ;  /* 0x000000ffff7b7224 */ /* 0x000fe400078e00d1 */
[----:B-1----:R-:W-:Y:S02]  /*c3a0*/  FMUL.FTZ R0, R22, c[0x0][0x2ec] ;  /* 0x0000bb0016007a20 */ /* 0x002fe40000410000 */
[----:B------:R-:W-:Y:S02]  /*c3b0*/  IMAD.MOV.U32 R201, RZ, RZ, R39 ;  /* 0x000000ffffc97224 */ /* 0x000fe400078e0027 */
[----:B------:R1:W-:Y:S01]  /*c3c0*/  MUFU.TANH R131, R0 ;  /* 0x0000000000837308 */ /* 0x0003e20000002400 */
[----:B------:R-:W-:-:S02]  /*c3d0*/  IMAD.MOV.U32 R209, RZ, RZ, R137 ;  /* 0x000000ffffd17224 */ /* 0x000fc400078e0089 */
[----:B------:R-:W-:Y:S01]  /*c3e0*/  IMAD.MOV.U32 R120, RZ, RZ, R123 ;  /* 0x000000ffff787224 */ /* 0x000fe200078e007b */
[----:B------:R2:W5:Y:S01]  /*c3f0*/  LDL.LU R137, [R1+0x4c] ;  /* 0x00004c0001897983 */ /* 0x0005620000300800 */
[----:B-1----:R-:W-:Y:S02]  /*c400*/  FMUL.FTZ R0, R23, c[0x0][0x2ec] ;  /* 0x0000bb0017007a20 */ /* 0x002fe40000410000 */
[----:B------:R-:W-:Y:S01]  /*c410*/  HMMA.16816.F32.BF16 R20, R8, R56, R24 ;  /* 0x000000380814723c */ /* 0x000fe20000041818 */
[----:B------:R-:W-:Y:S01]  /*c420*/  LDSM.16.M88.4 R56, [R230] ;  /* 0x00000000e638783b */ /* 0x000fe20000000200 */
[----:B------:R1:W3:Y:S06]  /*c430*/  MUFU.TANH R88, R0 ;  /* 0x0000000000587308 */ /* 0x0002ec0000002400 */
[----:B------:R-:W-:Y:S01]  /*c440*/  HMMA.16816.F32.BF16 R24, R12, R50, R124 ;  /* 0x000000320c18723c */ /* 0x000fe2000004187c */
[----:B------:R-:W4:Y:S01]  /*c450*/  LDSM.16.M88.4 R48, [R216+0x9000] ;  /* 0x00900000d830783b */ /* 0x000f220000000200 */
[----:B-1----:R-:W-:-:S02]  /*c460*/  FMUL.FTZ R0, R40, c[0x0][0x2ec] ;  /* 0x0000bb0028007a20 */ /* 0x002fc40000410000 */
[----:B---3--:R-:W-:Y:S02]  /*c470*/  IMAD.MOV.U32 R208, RZ, RZ, R88 ;  /* 0x000000ffffd07224 */ /* 0x008fe400078e0058 */
[----:B------:R1:W-:Y:S02]  /*c480*/  MUFU.TANH R192, R0 ;  /* 0x0000000000c07308 */ /* 0x0003e40000002400 */
[----:B-1----:R-:W-:-:S06]  /*c490*/  FMUL.FTZ R0, R41, c[0x0][0x2ec] ;  /* 0x0000bb0029007a20 */ /* 0x002fcc0000410000 */
[----:B------:R1:W3:Y:S01]  /*c4a0*/  MUFU.TANH R195, R0 ;  /* 0x0000000000c37308 */ /* 0x0002e20000002400 */
[----:B----4-:R-:W-:Y:S01]  /*c4b0*/  HMMA.16816.F32.BF16 R96, R16, R48, R96 ;  /* 0x000000301060723c */ /* 0x010fe20000041860 */
[----:B-1----:R-:W-:Y:S02]  /*c4c0*/  FMUL.FTZ R0, R42, c[0x0][0x2ec] ;  /* 0x0000bb002a007a20 */ /* 0x002fe40000410000 */
[----:B---3--:R-:W-:-:S04]  /*c4d0*/  IMAD.MOV.U32 R211, RZ, RZ, R195 ;  /* 0x000000ffffd37224 */ /* 0x008fc800078e00c3 */
[----:B------:R1:W-:Y:S01]  /*c4e0*/  MUFU.TANH R132, R0 ;  /* 0x0000000000847308 */ /* 0x0003e20000002400 */
[----:B------:R-:W-:Y:S02]  /*c4f0*/  IMAD.MOV.U32 R195, RZ, RZ, R91 ;  /* 0x000000ffffc37224 */ /* 0x000fe400078e005b */
[----:B------:R-:W-:Y:S01]  /*c500*/  HMMA.16816.F32.BF16 R88, R16, R54, R248 ;  /* 0x000000361058723c */ /* 0x000fe200000418f8 */
[----:B------:R-:W-:Y:S01]  /*c510*/  LDSM.16.M88.4 R52, [R215+0x3800] ;  /* 0x00380000d734783b */ /* 0x000fe20000000200 */
[----:B------:R-:W-:Y:S02]  /*c520*/  IMAD.MOV.U32 R60, RZ, RZ, R211 ;  /* 0x000000ffff3c7224 */ /* 0x000fe400078e00d3 */
[----:B-1----:R-:W-:-:S04]  /*c530*/  FMUL.FTZ R0, R43, c[0x0][0x2ec] ;  /* 0x0000bb002b007a20 */ /* 0x002fc80000410000 */
[----:B------:R-:W-:Y:S01]  /*c540*/  HMMA.16816.F32.BF16 R40, R8, R32, R28 ;  /* 0x000000200828723c */ /* 0x000fe2000004181c */
[----:B------:R1:W3:Y:S07]  /*c550*/  MUFU.TANH R187, R0 ;  /* 0x0000000000bb7308 */ /* 0x0002ee0000002400 */
[----:B------:R-:W-:Y:S01]  /*c560*/  HMMA.16816.F32.BF16 R92, R16, R50, R92 ;  /* 0x00000032105c723c */ /* 0x000fe2000004185c */
[----:B------:R-:W-:Y:S07]  /*c570*/  LDSM.16.M88.4 R48, [R229] ;  /* 0x00000000e530783b */ /* 0x000fee0000000200 */
[----:B------:R-:W-:Y:S01]  /*c580*/  HMMA.16816.F32.BF16 R28, R12, R56, R168 ;  /* 0x000000380c1c723c */ /* 0x000fe200000418a8 */
[----:B-1----:R-:W-:-:S04]  /*c590*/  FMUL.FTZ R0, R20, c[0x0][0x2ec] ;  /* 0x0000bb0014007a20 */ /* 0x002fc80000410000 */
[----:B------:R1:W-:Y:S02]  /*c5a0*/  MUFU.TANH R133, R0 ;  /* 0x0000000000857308 */ /* 0x0003e40000002400 */
[----:B-1----:R-:W-:-:S06]  /*c5b0*/  FMUL.FTZ R0, R21, c[0x0][0x2ec] ;  /* 0x0000bb0015007a20 */ /* 0x002fcc0000410000 */
[----:B------:R1:W4:Y:S02]  /*c5c0*/  MUFU.TANH R3, R0 ;  /* 0x0000000000037308 */ /* 0x0003240000002400 */
[----:B-1----:R-:W-:-:S06]  /*c5d0*/  FMUL.FTZ R0, R22, c[0x0][0x2ec] ;  /* 0x0000bb0016007a20 */ /* 0x002fcc0000410000 */
[----:B------:R1:W1:Y:S02]  /*c5e0*/  MUFU.TANH R191, R0 ;  /* 0x0000000000bf7308 */ /* 0x0002640000002400 */
[----:B-1----:R-:W-:Y:S02]  /*c5f0*/  FMUL.FTZ R0, R23, c[0x0][0x2ec] ;  /* 0x0000bb0017007a20 */ /* 0x002fe40000410000 */
[----:B------:R-:W-:Y:S01]  /*c600*/  HMMA.16816.F32.BF16 R20, R8, R34, R24 ;  /* 0x000000220814723c */ /* 0x000fe20000041818 */
[----:B------:R-:W1:Y:S03]  /*c610*/  LDSM.16.M88.4 R32, [R216+0x9800] ;  /* 0x00980000d820783b */ /* 0x000e660000000200 */
[----:B------:R2:W-:Y:S02]  /*c620*/  MUFU.TANH R205, R0 ;  /* 0x0000000000cd7308 */ /* 0x0005e40000002400 */
[----:B--2---:R-:W-:-:S06]  /*c630*/  FMUL.FTZ R0, R44, c[0x0][0x2ec] ;  /* 0x0000bb002c007a20 */ /* 0x004fcc0000410000 */
[----:B------:R2:W-:Y:S02]  /*c640*/  MUFU.TANH R189, R0 ;  /* 0x0000000000bd7308 */ /* 0x0005e40000002400 */
[----:B--2---:R-:W-:-:S06]  /*c650*/  FMUL.FTZ R0, R45, c[0x0][0x2ec] ;  /* 0x0000bb002d007a20 */ /* 0x004fcc0000410000 */
[----:B------:R2:W-:Y:S02]  /*c660*/  MUFU.TANH R247, R0 ;  /* 0x0000000000f77308 */ /* 0x0005e40000002400 */
[----:B--2---:R-:W-:-:S06]  /*c670*/  FMUL.FTZ R0, R46, c[0x0][0x2ec] ;  /* 0x0000bb002e007a20 */ /* 0x004fcc0000410000 */
[----:B------:R2:W1:Y:S01]  /*c680*/  MUFU.TANH R188, R0 ;  /* 0x0000000000bc7308 */ /* 0x0004620000002400 */
[----:B------:R-:W-:Y:S01]  /*c690*/  HMMA.16816.F32.BF16 R24, R12, R58, R172 ;  /* 0x0000003a0c18723c */ /* 0x000fe200000418ac */
[----:B------:R-:W-:Y:S01]  /*c6a0*/  IMAD.MOV.U32 R211, RZ, RZ, R136 ;  /* 0x000000ffffd37224 */ /* 0x000fe200078e0088 */
[----:B------:R-:W-:Y:S01]  /*c6b0*/  LDSM.16.M88.4 R56, [R228] ;  /* 0x00000000e438783b */ /* 0x000fe20000000200 */
[----:B--2---:R-:W-:Y:S02]  /*c6c0*/  FMUL.FTZ R0, R47, c[0x0][0x2ec] ;  /* 0x0000bb002f007a20 */ /* 0x004fe40000410000 */
[----:B------:R-:W-:-:S03]  /*c6d0*/  IMAD.MOV.U32 R121, RZ, RZ, R209 ;  /* 0x000000ffff797224 */ /* 0x000fc600078e00d1 */
[C---:B-1----:R-:W-:Y:S01]  /*c6e0*/  HMMA.16816.F32.BF16 R100, R16.reuse, R32, R100 ;  /* 0x000000201064723c */ /* 0x042fe20000041864 */
[----:B------:R1:W-:Y:S01]  /*c6f0*/  MUFU.TANH R246, R0 ;  /* 0x0000000000f67308 */ /* 0x0003e20000002400 */
[----:B------:R-:W-:Y:S02]  /*c700*/  IMAD.MOV.U32 R242, RZ, RZ, R122 ;  /* 0x000000fffff27224 */ /* 0x000fe400078e007a */
[----:B------:R-:W-:Y:S01]  /*c710*/  IMAD.MOV.U32 R243, RZ, RZ, R61 ;  /* 0x000000fffff37224 */ /* 0x000fe200078e003d */
[----:B------:R-:W2:Y:S03]  /*c720*/  S2R R127, SR_TID.X ;  /* 0x00000000007f7919 */ /* 0x000ea60000002100 */
[----:B------:R-:W-:Y:S01]  /*c730*/  HMMA.16816.F32.BF16 R116, R16, R34, R116 ;  /* 0x000000221074723c */ /* 0x000fe20000041874 */
[----:B------:R-:W-:Y:S01]  /*c740*/  IMAD.MOV.U32 R251, RZ, RZ, R207 ;  /* 0x000000fffffb7224 */ /* 0x000fe200078e00cf */
[----:B------:R2:W5:Y:S01]  /*c750*/  LDL.LU R136, [R1+0x48] ;  /* 0x0000480001887983 */ /* 0x0005620000300800 */
[----:B-1----:R-:W-:-:S04]  /*c760*/  FMUL.FTZ R0, R40, c[0x0][0x2ec] ;  /* 0x0000bb0028007a20 */ /* 0x002fc80000410000 */
[----:B------:R1:W-:Y:S01]  /*c770*/  MUFU.TANH R186, R0 ;  /* 0x0000000000ba7308 */ /* 0x0003e20000002400 */
[----:B------:R-:W-:Y:S01]  /*c780*/  HMMA.16816.F32.BF16 R44, R8, R52, R28 ;  /* 0x00000034082c723c */ /* 0x000fe2000004181c */
[----:B------:R-:W-:Y:S01]  /*c790*/  IMAD.MOV.U32 R123, RZ, RZ, R211 ;  /* 0x000000ffff7b7224 */ /* 0x000fe200078e00d3 */
[----:B------:R-:W-:Y:S01]  /*c7a0*/  LDSM.16.M88.4 R28, [R227] ;  /* 0x00000000e31c783b */ /* 0x000fe20000000200 */
[----:B-1----:R-:W-:-:S04]  /*c7b0*/  FMUL.FTZ R0, R41, c[0x0][0x2ec] ;  /* 0x0000bb0029007a20 */ /* 0x002fc80000410000 */
[----:B------:R1:W-:Y:S02]  /*c7c0*/  MUFU.TANH R245, R0 ;  /* 0x0000000000f57308 */ /* 0x0003e40000002400 */
[----:B-1----:R-:W-:-:S06]  /*c7d0*/  FMUL.FTZ R0, R42, c[0x0][0x2ec] ;  /* 0x0000bb002a007a20 */ /* 0x002fcc0000410000 */
[----:B------:R1:W-:Y:S02]  /*c7e0*/  MUFU.TANH R39, R0 ;  /* 0x0000000000277308 */ /* 0x0003e40000002400 */
[----:B-1----:R-:W-:Y:S02]  /*c7f0*/  FMUL.FTZ R0, R43, c[0x0][0x2ec] ;  /* 0x0000bb002b007a20 */ /* 0x002fe40000410000 */
[----:B------:R-:W1:Y:S04]  /*c800*/  LDSM.16.M88.4 R40, [R215+0x4000] ;  /* 0x00400000d728783b */ /* 0x000e680000000200 */
[----:B------:R2:W-:Y:S01]  /*c810*/  MUFU.TANH R211, R0 ;  /* 0x0000000000d37308 */ /* 0x0005e20000002400 */
[----:B------:R-:W-:Y:S01]  /*c820*/  HMMA.16816.F32.BF16 R16, R8, R54, R24 ;  /* 0x000000360810723c */ /* 0x000fe20000041818 */
[----:B------:R-:W-:Y:S01]  /*c830*/  IMAD.MOV.U32 R122, RZ, RZ, R60 ;  /* 0x000000ffff7a7224 */ /* 0x000fe200078e003c */
[----:B------:R-:W-:Y:S01]  /*c840*/  LDSM.16.M88.4 R52, [R226] ;  /* 0x00000000e234783b */ /* 0x000fe20000000200 */
[----:B--2---:R-:W-:-:S04]  /*c850*/  FMUL.FTZ R0, R20, c[0x0][0x2ec] ;  /* 0x0000bb0014007a20 */ /* 0x004fc80000410000 */
[----:B------:R2:W1:Y:S01]  /*c860*/  MUFU.TANH R173, R0 ;  /* 0x0000000000ad7308 */ /* 0x0004620000002400 */
[----:B------:R-:W-:Y:S01]  /*c870*/  HMMA.16816.F32.BF16 R24, R12, R48, R176 ;  /* 0x000000300c18723c */ /* 0x000fe200000418b0 */
[----:B------:R-:W-:Y:S02]  /*c880*/  IMAD.MOV.U32 R60, RZ, RZ, R185 ;  /* 0x000000ffff3c7224 */ /* 0x000fe400078e00b9 */
[----:B--2---:R-:W-:-:S04]  /*c890*/  FMUL.FTZ R0, R21, c[0x0][0x2ec] ;  /* 0x0000bb0015007a20 */ /* 0x004fc80000410000 */
[----:B------:R2:W-:Y:S01]  /*c8a0*/  MUFU.TANH R209, R0 ;  /* 0x0000000000d17308 */ /* 0x0005e20000002400 */
[----:B------:R-:W-:Y:S02]  /*c8b0*/  IMAD.MOV.U32 R250, RZ, RZ, R184 ;  /* 0x000000fffffa7224 */ /* 0x000fe400078e00b8 */
[----:B--2---:R-:W-:-:S05]  /*c8c0*/  FMUL.FTZ R0, R22, c[0x0][0x2ec] ;  /* 0x0000bb0016007a20 */ /* 0x004fca0000410000 */
[----:B------:R2:W1:Y:S01]  /*c8d0*/  MUFU.TANH R185, R0 ;  /* 0x0000000000b97308 */ /* 0x0004620000002400 */
[----:B------:R-:W-:Y:S02]  /*c8e0*/  IMAD.MOV.U32 R168, RZ, RZ, R204 ;  /* 0x000000ffffa87224 */ /* 0x000fe400078e00cc */
[----:B--2---:R-:W-:-:S05]  /*c8f0*/  FMUL.FTZ R0, R23, c[0x0][0x2ec] ;  /* 0x0000bb0017007a20 */ /* 0x004fca0000410000 */
[----:B------:R2:W-:Y:S01]  /*c900*/  MUFU.TANH R207, R0 ;  /* 0x0000000000cf7308 */ /* 0x0005e20000002400 */
[----:B------:R-:W-:Y:S01]  /*c910*/  IMAD.MOV.U32 R249, RZ, RZ, R242 ;  /* 0x000000fffff97224 */ /* 0x000fe200078e00f2 */
[----:B------:R-:W-:Y:S01]  /*c920*/  HMMA.16816.F32.BF16 R20, R12, R50, R180 ;  /* 0x000000320c14723c */ /* 0x000fe200000418b4 */
[----:B------:R-:W-:Y:S01]  /*c930*/  IMAD.MOV.U32 R242, RZ, RZ, R38 ;  /* 0x000000fffff27224 */ /* 0x000fe200078e0026 */
[----:B------:R-:W-:Y:S01]  /*c940*/  LDSM.16.M88.4 R48, [R225] ;  /* 0x00000000e130783b */ /* 0x000fe20000000200 */
[----:B--2---:R-:W-:-:S04]  /*c950*/  FMUL.FTZ R0, R44, c[0x0][0x2ec] ;  /* 0x0000bb002c007a20 */ /* 0x004fc80000410000 */
[----:B------:R2:W-:Y:S01]  /*c960*/  MUFU.TANH R184, R0 ;  /* 0x0000000000b87308 */ /* 0x0005e20000002400 */
[----:B-1----:R-:W-:Y:S01]  /*c970*/  HMMA.16816.F32.BF16 R32, R8, R40, R24 ;  /* 0x000000280820723c */ /* 0x002fe20000041818 */
[----:B------:R-:W-:Y:S01]  /*c980*/  IMAD.MOV.U32 R172, RZ, RZ, R202 ;  /* 0x000000ffffac7224 */ /* 0x000fe200078e00ca */
[----:B------:R-:W-:Y:S01]  /*c990*/  LDSM.16.M88.4 R24, [R224] ;  /* 0x00000000e018783b */ /* 0x000fe20000000200 */
[----:B--2---:R-:W-:-:S04]  /*c9a0*/  FMUL.FTZ R0, R45, c[0x0][0x2ec] ;  /* 0x0000bb002d007a20 */ /* 0x004fc80000410000 */
[----:B------:R1:W-:Y:S01]  /*c9b0*/  MUFU.TANH R204, R0 ;  /* 0x0000000000cc7308 */ /* 0x0003e20000002400 */
[----:B------:R-:W-:Y:S02]  /*c9c0*/  IMAD.MOV.U32 R176, RZ, RZ, R37 ;  /* 0x000000ffffb07224 */ /* 0x000fe400078e0025 */
[----:B-1----:R-:W-:-:S05]  /*c9d0*/  FMUL.FTZ R0, R46, c[0x0][0x2ec] ;  /* 0x0000bb002e007a20 */ /* 0x002fca0000410000 */
[----:B------:R1:W2:Y:S01]  /*c9e0*/  MUFU.TANH R38, R0 ;  /* 0x0000000000267308 */ /* 0x0002a20000002400 */
[----:B------:R-:W-:Y:S02]  /*c9f0*/  IMAD.MOV.U32 R175, RZ, RZ, R200 ;  /* 0x000000ffffaf7224 */ /* 0x000fe400078e00c8 */
[----:B-1----:R-:W-:Y:S02]  /*ca00*/  FMUL.FTZ R0, R47, c[0x0][0x2ec] ;  /* 0x0000bb002f007a20 */ /* 0x002fe40000410000 */
[----:B------:R-:W1:Y:S03]  /*ca10*/  LDSM.16.M88.4 R44, [R215+0x4800] ;  /* 0x00480000d72c783b */ /* 0x000e660000000200 */
[----:B------:R2:W-:Y:S01]  /*ca20*/  MUFU.TANH R202, R0 ;  /* 0x0000000000ca7308 */ /* 0x0005e20000002400 */
[----:B------:R-:W-:Y:S01]  /*ca30*/  HMMA.16816.F32.BF16 R64, R12, R56, R64 ;  /* 0x000000380c40723c */ /* 0x000fe20000041840 */
[----:B--2---:R-:W-:-:S06]  /*ca40*/  FMUL.FTZ R0, R16, c[0x0][0x2ec] ;  /* 0x0000bb0010007a20 */ /* 0x004fcc0000410000 */
[----:B------:R2:W1:Y:S01]  /*ca50*/  MUFU.TANH R37, R0 ;  /* 0x0000000000257308 */ /* 0x0004620000002400 */
[----:B------:R-:W-:Y:S02]  /*ca60*/  IMAD.MOV.U32 R248, RZ, RZ, R198 ;  /* 0x000000fffff87224 */ /* 0x000fe400078e00c6 */
[----:B--2---:R-:W-:-:S05]  /*ca70*/  FMUL.FTZ R0, R17, c[0x0][0x2ec] ;  /* 0x0000bb0011007a20 */ /* 0x004fca0000410000 */
[----:B------:R2:W-:Y:S02]  /*ca80*/  MUFU.TANH R200, R0 ;  /* 0x0000000000c87308 */ /* 0x0005e40000002400 */
[----:B--2---:R-:W-:-:S06]  /*ca90*/  FMUL.FTZ R0, R18, c[0x0][0x2ec] ;  /* 0x0000bb0012007a20 */ /* 0x004fcc0000410000 */
[----:B------:R2:W1:Y:S01]  /*caa0*/  MUFU.TANH R174, R0 ;  /* 0x0000000000ae7308 */ /* 0x0004620000002400 */
[----:B------:R-:W-:Y:S01]  /*cab0*/  IMAD.MOV.U32 R178, RZ, RZ, R195 ;  /* 0x000000ffffb27224 */ /* 0x000fe200078e00c3 */
[----:B------:R-:W-:Y:S01]  /*cac0*/  HMMA.16816.F32.BF16 R68, R12, R58, R68 ;  /* 0x0000003a0c44723c */ /* 0x000fe20000041844 */
[----:B--2---:R-:W-:-:S07]  /*cad0*/  FMUL.FTZ R0, R19, c[0x0][0x2ec] ;  /* 0x0000bb0013007a20 */ /* 0x004fce0000410000 */
[----:B------:R-:W-:Y:S01]  /*cae0*/  HMMA.16816.F32.BF16 R16, R8, R42, R20 ;  /* 0x0000002a0810723c */ /* 0x000fe20000041814 */
[----:B------:R-:W-:Y:S01]  /*caf0*/  IMAD.MOV.U32 R61, RZ, RZ, R135 ;  /* 0x000000ffff3d7224 */ /* 0x000fe200078e0087 */
[----:B------:R2:W-:Y:S01]  /*cb00*/  MUFU.TANH R198, R0 ;  /* 0x0000000000c67308 */ /* 0x0005e20000002400 */
[----:B------:R-:W-:Y:S01]  /*cb10*/  IMAD.MOV.U32 R177, RZ, RZ, R130 ;  /* 0x000000ffffb17224 */ /* 0x000fe200078e0082 */
[----:B------:R1:W5:Y:S01]  /*cb20*/  LDL.LU R135, [R1+0x44] ;  /* 0x0000440001877983 */ /* 0x0003620000300800 */
[----:B------:R-:W-:-:S03]  /*cb30*/  IMAD.MOV.U32 R244, RZ, RZ, R60 ;  /* 0x000000fffff47224 */ /* 0x000fc600078e003c */
[----:B------:R-:W-:Y:S01]  /*cb40*/  HMMA.16816.F32.BF16 R56, R12, R30, R104 ;  /* 0x0000001e0c38723c */ /* 0x000fe20000041868 */
[----:B------:R-:W-:Y:S01]  /*cb50*/  IMAD.MOV.U32 R179, RZ, RZ, R203 ;  /* 0x000000ffffb37224 */ /* 0x000fe200078e00cb */
[----:B------:R-:W-:Y:S01]  /*cb60*/  LDSM.16.M88.4 R20, [R223] ;  /* 0x00000000df14783b */ /* 0x000fe20000000200 */
[----:B--2---:R-:W-:-:S04]  /*cb70*/  FMUL.FTZ R0, R32, c[0x0][0x2ec] ;  /* 0x0000bb0020007a20 */ /* 0x004fc80000410000 */
[----:B------:R2:W1:Y:S01]  /*cb80*/  MUFU.TANH R169, R0 ;  /* 0x0000000000a97308 */ /* 0x0004620000002400 */
[----:B------:R-:W-:Y:S02]  /*cb90*/  IMAD.MOV.U32 R240, RZ, RZ, R61 ;  /* 0x000000fffff07224 */ /* 0x000fe400078e003d */
[----:B------:R-:W-:Y:S01]  /*cba0*/  HMMA.16816.F32.BF16 R60, R12, R28, R108 ;  /* 0x0000001c0c3c723c */ /* 0x000fe2000004186c */
[----:B--2---:R-:W-:-:S04]  /*cbb0*/  FMUL.FTZ R0, R33, c[0x0][0x2ec] ;  /* 0x0000bb0021007a20 */ /* 0x004fc80000410000 */
[----:B------:R2:W-:Y:S03]  /*cbc0*/  MUFU.TANH R195, R0 ;  /* 0x0000000000c37308 */ /* 0x0005e60000002400 */
[----:B-1----:R-:W-:Y:S01]  /*cbd0*/  HMMA.16816.F32.BF16 R28, R8, R44, R64 ;  /* 0x0000002c081c723c */ /* 0x002fe20000041840 */
[----:B------:R-:W-:Y:S02]  /*cbe0*/  IMAD.MOV.U32 R203, RZ, RZ, R193 ;  /* 0x000000ffffcb7224 */ /* 0x000fe400078e00c1 */
[----:B--2---:R-:W-:-:S04]  /*cbf0*/  FMUL.FTZ R0, R34, c[0x0][0x2ec] ;  /* 0x0000bb0022007a20 */ /* 0x004fc80000410000 */
[----:B------:R1:W2:Y:S01]  /*cc00*/  MUFU.TANH R130, R0 ;  /* 0x0000000000827308 */ /* 0x0002a20000002400 */
[----:B------:R-:W-:Y:S01]  /*cc10*/  HMMA.16816.F32.BF16 R40, R12, R52, R112 ;  /* 0x000000340c28723c */ /* 0x000fe20000041870 */
[----:B------:R-:W-:Y:S02]  /*cc20*/  IMAD.MOV.U32 R170, RZ, RZ, R190 ;  /* 0x000000ffffaa7224 */ /* 0x000fe400078e00be */
[----:B-1----:R-:W-:-:S05]  /*cc30*/  FMUL.FTZ R0, R35, c[0x0][0x2ec] ;  /* 0x0000bb0023007a20 */ /* 0x002fca0000410000 */
[----:B------:R-:W-:Y:S01]  /*cc40*/  HMMA.16816.F32.BF16 R52, R12, R54, R72 ;  /* 0x000000360c34723c */ /* 0x000fe20000041848 */
[----:B------:R-:W1:Y:S01]  /*cc50*/  LDSM.16.M88.4 R72, [R222] ;  /* 0x00000000de48783b */ /* 0x000e620000000200 */
[----:B------:R2:W-:Y:S01]  /*cc60*/  MUFU.TANH R193, R0 ;  /* 0x0000000000c17308 */ /* 0x0005e20000002400 */
[----:B------:R-:W-:Y:S02]  /*cc70*/  IMAD.MOV.U32 R124, RZ, RZ, R121 ;  /* 0x000000ffff7c7224 */ /* 0x000fe400078e0079 */
[----:B------:R-:W1:Y:S01]  /*cc80*/  LDSM.16.M88.4 R32, [R215+0x5000] ;  /* 0x00500000d720783b */ /* 0x000e620000000200 */
[----:B--2---:R-:W-:-:S04]  /*cc90*/  FMUL.FTZ R0, R16, c[0x0][0x2ec] ;  /* 0x0000bb0010007a20 */ /* 0x004fc80000410000 */
[----:B------:R2:W1:Y:S01]  /*cca0*/  MUFU.TANH R125, R0 ;  /* 0x00000000007d7308 */ /* 0x0004620000002400 */
[----:B------:R-:W-:Y:S01]  /*ccb0*/  HMMA.16816.F32.BF16 R68, R8, R46, R68 ;  /* 0x0000002e0844723c */ /* 0x000fe20000041844 */
[----:B---3--:R-:W-:Y:S02]  /*ccc0*/  IMAD.MOV.U32 R171, RZ, RZ, R187 ;  /* 0x000000ffffab7224 */ /* 0x008fe400078e00bb */
[----:B--2---:R-:W-:-:S04]  /*ccd0*/  FMUL.FTZ R0, R17, c[0x0][0x2ec] ;  /* 0x0000bb0011007a20 */ /* 0x004fc80000410000 */
[----:B------:R2:W-:Y:S02]  /*cce0*/  MUFU.TANH R190, R0 ;  /* 0x0000000000be7308 */ /* 0x0005e40000002400 */
[----:B--2---:R-:W-:-:S06]  /*ccf0*/  FMUL.FTZ R0, R18, c[0x0][0x2ec] ;  /* 0x0000bb0012007a20 */ /* 0x004fcc0000410000 */
[----:B------:R2:W3:Y:S01]  /*cd00*/  MUFU.TANH R121, R0 ;  /* 0x0000000000797308 */ /* 0x0004e20000002400 */
[----:B------:R-:W-:Y:S02]  /*cd10*/  IMAD.SHL.U32 R127, R127, 0x2, RZ ;  /* 0x000000027f7f7824 */ /* 0x000fe400078e00ff */
[----:B------:R-:W-:Y:S02]  /*cd20*/  IMAD.MOV.U32 R126, RZ, RZ, R123 ;  /* 0x000000ffff7e7224 */ /* 0x000fe400078e007b */
[----:B--2---:R-:W-:Y:S02]  /*cd30*/  FMUL.FTZ R0, R19, c[0x0][0x2ec] ;  /* 0x0000bb0013007a20 */ /* 0x004fe40000410000 */
[----:B------:R-:W-:Y:S01]  /*cd40*/  IMAD.MOV.U32 R123, RZ, RZ, R208 ;  /* 0x000000ffff7b7224 */ /* 0x000fe200078e00d0 */
[----:B------:R-:W-:Y:S01]  /*cd50*/  LOP3.LUT R127, R127, 0x6, RZ, 0xc0, !PT ;  /* 0x000000067f7f7812 */ /* 0x000fe200078ec0ff */
[----:B------:R2:W-:Y:S01]  /*cd60*/  MUFU.TANH R187, R0 ;  /* 0x0000000000bb7308 */ /* 0x0005e20000002400 */
[----:B------:R-:W-:-:S02]  /*cd70*/  IMAD.MOV.U32 R208, RZ, RZ, R7 ;  /* 0x000000ffffd07224 */ /* 0x000fc400078e0007 */
[----:B------:R-:W-:Y:S02]  /*cd80*/  IMAD.MOV.U32 R241, RZ, RZ, R243 ;  /* 0x000000fffff17224 */ /* 0x000fe400078e00f3 */
[----:B------:R-:W-:Y:S01]  /*cd90*/  IMAD.MOV.U32 R183, RZ, RZ, R2 ;  /* 0x000000ffffb77224 */ /* 0x000fe200078e0002 */
[----:B-1----:R-:W-:Y:S01]  /*cda0*/  HMMA.16816.F32.BF16 R100, R12, R72, R100 ;  /* 0x000000480c64723c */ /* 0x002fe20000041864 */
[----:B------:R-:W1:Y:S01]  /*cdb0*/  LDSM.16.M88.4 R16, [R215+0x5800] ;  /* 0x00580000d710783b */ /* 0x000e620000000200 */
[----:B--2---:R-:W-:-:S04]  /*cdc0*/  FMUL.FTZ R0, R28, c[0x0][0x2ec] ;  /* 0x0000bb001c007a20 */ /* 0x004fc80000410000 */
[----:B------:R2:W1:Y:S01]  /*cdd0*/  MUFU.TANH R113, R0 ;  /* 0x0000000000717308 */ /* 0x0004620000002400 */
[----:B------:R-:W-:Y:S02]  /*cde0*/  IMAD.SHL.U32 R7, R249, 0x100, RZ ;  /* 0x00000100f9077824 */ /* 0x000fe400078e00ff */
[----:B------:R-:W-:Y:S02]  /*cdf0*/  IMAD.MOV.U32 R243, RZ, RZ, R4 ;  /* 0x000000fffff37224 */ /* 0x000fe400078e0004 */
[----:B--2---:R-:W-:-:S04]  /*ce00*/  FMUL.FTZ R0, R29, c[0x0][0x2ec] ;  /* 0x0000bb001d007a20 */ /* 0x004fc80000410000 */
[----:B------:R2:W-:Y:S01]  /*ce10*/  MUFU.TANH R182, R0 ;  /* 0x0000000000b67308 */ /* 0x0005e20000002400 */
[----:B------:R-:W-:Y:S02]  /*ce20*/  FMUL.FTZ R4, R68, c[0x0][0x2ec] ;  /* 0x0000bb0044047a20 */ /* 0x000fe40000410000 */
[----:B------:R-:W-:Y:S02]  /*ce30*/  FMUL.FTZ R2, R31, c[0x0][0x2ec] ;  /* 0x0000bb001f027a20 */ /* 0x000fe40000410000 */
[----:B--2---:R-:W-:-:S04]  /*ce40*/  FMUL.FTZ R0, R30, c[0x0][0x2ec] ;  /* 0x0000bb001e007a20 */ /* 0x004fc80000410000 */
[----:B------:R2:W1:Y:S08]  /*ce50*/  MUFU.TANH R109, R0 ;  /* 0x00000000006d7308 */ /* 0x0004700000002400 */
[----:B------:R1:W1:Y:S01]  /*ce60*/  MUFU.TANH R107, R4 ;  /* 0x00000004006b7308 */ /* 0x0002620000002400 */
[----:B--2---:R-:W-:-:S04]  /*ce70*/  LOP3.LUT R0, R7, 0x8, R127, 0xfe, !PT ;  /* 0x0000000807007812 */ /* 0x004fc800078efe7f */
[----:B------:R-:W-:Y:S01]  /*ce80*/  ISETP.GE.AND P5, PT, R0, R6, PT ;  /* 0x000000060000720c */ /* 0x000fe20003fa6270 */
[----:B-1----:R-:W-:-:S03]  /*ce90*/  FMUL.FTZ R4, R70, c[0x0][0x2ec] ;  /* 0x0000bb0046047a20 */ /* 0x002fc60000410000 */
[----:B------:R-:W-:Y:S01]  /*cea0*/  FSEL R70, R183, -INF , !P5 ;  /* 0xff800000b7467808 */ /* 0x000fe20006800000 */
[----:B------:R-:W-:Y:S01]  /*ceb0*/  IMAD.MOV.U32 R183, RZ, RZ, R176 ;  /* 0x000000ffffb77224 */ /* 0x000fe200078e00b0 */
[----:B------:R-:W-:Y:S01]  /*cec0*/  ISETP.GE.AND P1, PT, R0, R5, PT ;  /* 0x000000050000720c */ /* 0x000fe20003f26270 */
[----:B------:R1:W-:Y:S01]  /*ced0*/  MUFU.TANH R180, R2 ;  /* 0x0000000200b47308 */ /* 0x0003e20000002400 */
[----:B------:R-:W-:Y:S02]  /*cee0*/  IMAD.MOV.U32 R176, RZ, RZ, R177 ;  /* 0x000000ffffb07224 */ /* 0x000fe400078e00b1 */
[----:B------:R-:W-:Y:S01]  /*cef0*/  IMAD.MOV.U32 R177, RZ, RZ, R178 ;  /* 0x000000ffffb17224 */ /* 0x000fe200078e00b2 */
[----:B------:R-:W-:Y:S01]  /*cf00*/  FSEL R73, R183, -INF , !P1 ;  /* 0xff800000b7497808 */ /* 0x000fe20004800000 */
[----:B------:R-:W-:Y:S02]  /*cf10*/  IMAD.MOV.U32 R178, RZ, RZ, R179 ;  /* 0x000000ffffb27224 */ /* 0x000fe400078e00b3 */
[----:B------:R-:W-:-:S02]  /*cf20*/  IMAD.MOV.U32 R183, RZ, RZ, R176 ;  /* 0x000000ffffb77224 */ /* 0x000fc400078e00b0 */
[----:B------:R-:W-:Y:S02]  /*cf30*/  IMAD.MOV.U32 R179, RZ, RZ, R172 ;  /* 0x000000ffffb37224 */ /* 0x000fe400078e00ac */
[----:B------:R-:W-:Y:S01]  /*cf40*/  IMAD.MOV.U32 R172, RZ, RZ, R175 ;  /* 0x000000ffffac7224 */ /* 0x000fe200078e00af */
[----:B-1----:R-:W-:Y:S01]  /*cf50*/  LOP3.LUT R2, R7, 0x10, R127, 0xfe, !PT ;  /* 0x0000001007027812 */ /* 0x002fe200078efe7f */
[----:B------:R-:W-:-:S03]  /*cf60*/  IMAD.MOV.U32 R176, RZ, RZ, R177 ;  /* 0x000000ffffb07224 */ /* 0x000fc600078e00b1 */
[C---:B------:R-:W-:Y:S01]  /*cf70*/  ISETP.GE.AND P6, PT, R2.reuse, R6, PT ;  /* 0x000000060200720c */ /* 0x040fe20003fc6270 */
[----:B------:R-:W-:Y:S02]  /*cf80*/  IMAD.MOV.U32 R175, RZ, RZ, R168 ;  /* 0x000000ffffaf7224 */ /* 0x000fe400078e00a8 */
[----:B------:R-:W-:Y:S01]  /*cf90*/  IMAD.MOV.U32 R168, RZ, RZ, R244 ;  /* 0x000000ffffa87224 */ /* 0x000fe200078e00f4 */
[----:B------:R-:W-:Y:S01]  /*cfa0*/  FSEL R105, R183, -INF , !P6 ;  /* 0xff800000b7697808 */ /* 0x000fe20007000000 */
[----:B------:R-:W-:Y:S02]  /*cfb0*/  IMAD.MOV.U32 R177, RZ, RZ, R178 ;  /* 0x000000ffffb17224 */ /* 0x000fe400078e00b2 */
[----:B------:R-:W-:Y:S02]  /*cfc0*/  IMAD.MOV.U32 R244, RZ, RZ, R124 ;  /* 0x000000fffff47224 */ /* 0x000fe400078e007c */
[----:B------:R-:W-:Y:S01]  /*cfd0*/  IMAD.MOV.U32 R178, RZ, RZ, R179 ;  /* 0x000000ffffb27224 */ /* 0x000fe200078e00b3 */
[----:B------:R-:W-:Y:S01]  /*cfe0*/  ISETP.GE.AND P3, PT, R2, R5, PT ;  /* 0x000000050200720c */ /* 0x000fe20003f66270 */
[----:B------:R-:W-:-:S02]  /*cff0*/  IMAD.MOV.U32 R124, RZ, RZ, R241 ;  /* 0x000000ffff7c7224 */ /* 0x000fc400078e00f1 */
[----:B------:R-:W-:Y:S02]  /*d000*/  IMAD.MOV.U32 R179, RZ, RZ, R172 ;  /* 0x000000ffffb37224 */ /* 0x000fe400078e00ac */
[----:B------:R-:W-:Y:S02]  /*d010*/  IMAD.MOV.U32 R183, RZ, RZ, R176 ;  /* 0x000000ffffb77224 */ /* 0x000fe400078e00b0 */
[----:B------:R-:W-:Y:S02]  /*d020*/  IMAD.MOV.U32 R172, RZ, RZ, R175 ;  /* 0x000000ffffac7224 */ /* 0x000fe400078e00af */
[----:B------:R-:W-:Y:S02]  /*d030*/  IMAD.MOV.U32 R175, RZ, RZ, R168 ;  /* 0x000000ffffaf7224 */ /* 0x000fe400078e00a8 */
[----:B------:R-:W-:Y:S02]  /*d040*/  IMAD.MOV.U32 R176, RZ, RZ, R177 ;  /* 0x000000ffffb07224 */ /* 0x000fe400078e00b1 */
[----:B------:R-:W-:-:S02]  /*d050*/  IMAD.MOV.U32 R168, RZ, RZ, R244 ;  /* 0x000000ffffa87224 */ /* 0x000fc400078e00f4 */
[----:B------:R-:W-:Y:S01]  /*d060*/  IMAD.MOV.U32 R177, RZ, RZ, R178 ;  /* 0x000000ffffb17224 */ /* 0x000fe200078e00b2 */
[----:B------:R-:W-:Y:S01]  /*d070*/  FSEL R108, R183, -INF , !P3 ;  /* 0xff800000b76c7808 */ /* 0x000fe20005800000 */
        /* <DEDUP_REMOVED lines=18> */
[----:B------:R1:W5:Y:S01]  /*d1a0*/  LDL.LU R129, [R1+0x40] ;  /* 0x0000400001817983 */ /* 0x0003620000300800 */
[----:B------:R-:W-:Y:S02]  /*d1b0*/  IMAD.MOV.U32 R175, RZ, RZ, R168 ;  /* 0x000000ffffaf7224 */ /* 0x000fe400078e00a8 */
[----:B------:R-:W-:Y:S01]  /*d1c0*/  IMAD.MOV.U32 R124, RZ, RZ, R241 ;  /* 0x000000ffff7c7224 */ /* 0x000fe200078e00f1 */
[----:B------:R1:W5:Y:S01]  /*d1d0*/  LDL.LU R128, [R1+0x3c] ;  /* 0x00003c0001807983 */ /* 0x0003620000300800 */
[----:B------:R-:W-:Y:S02]  /*d1e0*/  IMAD.MOV.U32 R168, RZ, RZ, R170 ;  /* 0x000000ffffa87224 */ /* 0x000fe400078e00aa */
[----:B------:R-:W-:Y:S02]  /*d1f0*/  IMAD.MOV.U32 R241, RZ, RZ, R36 ;  /* 0x000000fffff17224 */ /* 0x000fe400078e0024 */
[----:B------:R-:W-:Y:S01]  /*d200*/  IMAD.MOV.U32 R170, RZ, RZ, R171 ;  /* 0x000000ffffaa7224 */ /* 0x000fe200078e00ab */
[----:B------:R1:W5:Y:S01]  /*d210*/  LDL.LU R36, [R1+0x38] ;  /* 0x0000380001247983 */ /* 0x0003620000300800 */
[----:B----4-:R-:W-:-:S03]  /*d220*/  IMAD.MOV.U32 R171, RZ, RZ, R3 ;  /* 0x000000ffffab7224 */ /* 0x010fc600078e0003 */
[----:B------:R1:W5:Y:S01]  /*d230*/  LDL.LU R3, [R1+0x34] ;  /* 0x0000340001037983 */ /* 0x0003620000300800 */
[C---:B------:R-:W-:Y:S08]  /*d240*/  HMMA.16816.F32.BF16 R84, R12.reuse, R24, R84 ;  /* 0x000000180c54723c */ /* 0x040ff00000041854 */
[C---:B------:R-:W-:Y:S01]  /*d250*/  HMMA.16816.F32.BF16 R88, R12.reuse, R26, R88 ;  /* 0x0000001a0c58723c */ /* 0x040fe20000041858 */
[----:B------:R-:W2:Y:S07]  /*d260*/  LDSM.16.M88.4 R24, [R215+0x6000] ;  /* 0x00600000d718783b */ /* 0x000eae0000000200 */
[C---:B------:R-:W-:Y:S08]  /*d270*/  HMMA.16816.F32.BF16 R96, R12.reuse, R20, R96 ;  /* 0x000000140c60723c */ /* 0x040ff00000041860 */
[C---:B------:R-:W-:Y:S01]  /*d280*/  HMMA.16816.F32.BF16 R92, R12.reuse, R22, R92 ;  /* 0x000000160c5c723c */ /* 0x040fe2000004185c */
[----:B------:R-:W4:Y:S07]  /*d290*/  LDSM.16.M88.4 R20, [R215+0x6800] ;  /* 0x00680000d714783b */ /* 0x000f2e0000000200 */
[C---:B------:R-:W-:Y:S08]  /*d2a0*/  HMMA.16816.F32.BF16 R80, R12.reuse, R48, R80 ;  /* 0x000000300c50723c */ /* 0x040ff00000041850 */
[----:B------:R-:W-:Y:S08]  /*d2b0*/  HMMA.16816.F32.BF16 R76, R12, R50, R76 ;  /* 0x000000320c4c723c */ /* 0x000ff0000004184c */
[C---:B------:R-:W-:Y:S08]  /*d2c0*/  HMMA.16816.F32.BF16 R64, R8.reuse, R32, R60 ;  /* 0x000000200840723c */ /* 0x040ff0000004183c */
[----:B------:R-:W-:Y:S01]  /*d2d0*/  HMMA.16816.F32.BF16 R60, R8, R34, R56 ;  /* 0x00000022083c723c */ /* 0x000fe20000041838 */
[----:B------:R-:W-:-:S02]  /*d2e0*/  LOP3.LUT R0, R7, 0x18, R127, 0xfe, !PT ;  /* 0x0000001807007812 */ /* 0x000fc400078efe7f */
[----:B------:R-:W-:-:S05]  /*d2f0*/  LOP3.LUT R2, R7, 0x20, R127, 0xfe, !PT ;  /* 0x0000002007027812 */ /* 0x000fca00078efe7f */
[----:B------:R-:W-:Y:S01]  /*d300*/  HMMA.16816.F32.BF16 R48, R8, R16, R40 ;  /* 0x000000100830723c */ /* 0x000fe20000041828 */
[C---:B------:R-:W-:Y:S01]  /*d310*/  ISETP.GE.AND P4, PT, R0.reuse, R6, PT ;  /* 0x000000060000720c */ /* 0x040fe20003f86270 */
[----:B------:R1:W1:Y:S01]  /*d320*/  MUFU.TANH R104, R4 ;  /* 0x0000000400687308 */ /* 0x0002620000002400 */
[----:B------:R-:W-:-:S05]  /*d330*/  ISETP.GE.AND P2, PT, R0, R5, PT ;  /* 0x000000050000720c */ /* 0x000fca0003f46270 */
[----:B--2---:R-:W-:Y:S01]  /*d340*/  HMMA.16816.F32.BF16 R56, R8, R24, R80 ;  /* 0x000000180838723c */ /* 0x004fe20000041850 */
[C---:B------:R-:W-:Y:S02]  /*d350*/  ISETP.GE.AND P5, PT, R2.reuse, R6, PT ;  /* 0x000000060200720c */ /* 0x040fe40003fa6270 */
[----:B------:R-:W-:-:S05]  /*d360*/  ISETP.GE.AND P1, PT, R2, R5, PT ;  /* 0x000000050200720c */ /* 0x000fca0003f26270 */
[----:B------:R-:W-:Y:S01]  /*d370*/  HMMA.16816.F32.BF16 R32, R8, R26, R76 ;  /* 0x0000001a0820723c */ /* 0x000fe2000004184c */
[----:B------:R-:W-:Y:S01]  /*d380*/  LOP3.LUT R2, R7, 0x30, R127, 0xfe, !PT ;  /* 0x0000003007027812 */ /* 0x000fe200078efe7f */
[----:B-1----:R-:W-:-:S06]  /*d390*/  FMUL.FTZ R4, R64, c[0x0][0x2ec] ;  /* 0x0000bb0040047a20 */ /* 0x002fcc0000410000 */
[----:B----4-:R-:W-:Y:S01]  /*d3a0*/  HMMA.16816.F32.BF16 R24, R8, R20, R84 ;  /* 0x000000140818723c */ /* 0x010fe20000041854 */
[----:B------:R-:W1:Y:S01]  /*d3b0*/  S2R R84, SR_TID.X ;  /* 0x0000000000547919 */ /* 0x000e620000002100 */
[----:B------:R-:W-:-:S06]  /*d3c0*/  LOP3.LUT R0, R7, 0x28, R127, 0xfe, !PT ;  /* 0x0000002807007812 */ /* 0x000fcc00078efe7f */
[C---:B------:R-:W-:Y:S01]  /*d3d0*/  HMMA.16816.F32.BF16 R40, R8.reuse, R18, R52 ;  /* 0x000000120828723c */ /* 0x040fe20000041834 */
[----:B------:R-:W-:Y:S02]  /*d3e0*/  FSEL R106, R183, -INF , !P4 ;  /* 0xff800000b76a7808 */ /* 0x000fe40006000000 */
[----:B------:R-:W-:Y:S01]  /*d3f0*/  FSEL R110, R176, -INF , !P2 ;  /* 0xff800000b06e7808 */ /* 0x000fe20005000000 */
[----:B------:R2:W4:Y:S01]  /*d400*/  MUFU.TANH R72, R4 ;  /* 0x0000000400487308 */ /* 0x0005220000002400 */
[CC--:B------:R-:W-:Y:S01]  /*d410*/  ISETP.GE.AND P4, PT, R2.reuse, R6.reuse, PT ;  /* 0x000000060200720c */ /* 0x0c0fe20003f86270 */
[----:B------:R-:W3:Y:S01]  /*d420*/  LDSM.16.M88.4 R16, [R215+0x7000] ;  /* 0x00700000d710783b */ /* 0x000ee20000000200 */
[-C--:B------:R-:W-:Y:S01]  /*d430*/  ISETP.GE.AND P2, PT, R2, R5.reuse, PT ;  /* 0x000000050200720c */ /* 0x080fe20003f46270 */
[----:B------:R-:W-:Y:S01]  /*d440*/  FMUL.FTZ R2, R60, c[0x0][0x2ec] ;  /* 0x0000bb003c027a20 */ /* 0x000fe20000410000 */
[C---:B------:R-:W-:Y:S01]  /*d450*/  ISETP.GE.AND P3, PT, R0.reuse, R5, PT ;  /* 0x000000050000720c */ /* 0x040fe20003f66270 */
[----:B------:R-:W-:Y:S01]  /*d460*/  HMMA.16816.F32.BF16 R52, R8, R22, R88 ;  /* 0x000000160834723c */ /* 0x000fe20000041858 */
[----:B------:R-:W-:Y:S01]  /*d470*/  ISETP.GE.AND P6, PT, R0, R6, PT ;  /* 0x000000060000720c */ /* 0x000fe20003fc6270 */
[----:B------:R1:W-:Y:S01]  /*d480*/  MUFU.TANH R68, R2 ;  /* 0x0000000200447308 */ /* 0x0003e20000002400 */
[----:B------:R-:W-:Y:S01]  /*d490*/  FSEL R114, R172, -INF , !P3 ;  /* 0xff800000ac727808 */ /* 0x000fe20005800000 */
[----:B------:R-:W-:Y:S01]  /*d4a0*/  IMAD.MOV.U32 R172, RZ, RZ, R175 ;  /* 0x000000ffffac7224 */ /* 0x000fe200078e00af */
[----:B------:R-:W3:Y:S01]  /*d4b0*/  LDSM.16.M88.4 R20, [R215+0x7800] ;  /* 0x00780000d714783b */ /* 0x000ee20000000200 */
[----:B--2---:R-:W-:Y:S01]  /*d4c0*/  FMUL.FTZ R4, R66, c[0x0][0x2ec] ;  /* 0x0000bb0042047a20 */ /* 0x004fe20000410000 */
[----:B------:R-:W-:Y:S01]  /*d4d0*/  LOP3.LUT R0, R7, 0x38, R127, 0xfe, !PT ;  /* 0x0000003807007812 */ /* 0x000fe200078efe7f */
[----:B------:R-:W-:Y:S01]  /*d4e0*/  IMAD.MOV.U32 R175, RZ, RZ, R168 ;  /* 0x000000ffffaf7224 */ /* 0x000fe200078e00a8 */
[----:B------:R-:W-:Y:S01]  /*d4f0*/  FSEL R112, R179, -INF , !P6 ;  /* 0xff800000b3707808 */ /* 0x000fe20007000000 */
[----:B------:R2:W2:Y:S01]  /*d500*/  MUFU.TANH R66, R4 ;  /* 0x0000000400427308 */ /* 0x0004a20000002400 */
[----:B------:R-:W-:Y:S01]  /*d510*/  IMAD.MOV.U32 R168, RZ, RZ, R170 ;  /* 0x000000ffffa87224 */ /* 0x000fe200078e00aa */
[----:B------:R-:W-:-:S02]  /*d520*/  FSEL R111, R177, -INF , !P5 ;  /* 0xff800000b16f7808 */ /* 0x000fc40006800000 */
[----:B-1----:R-:W-:Y:S01]  /*d530*/  LOP3.LUT R2, R7, 0x40, R127, 0xfe, !PT ;  /* 0x0000004007027812 */ /* 0x002fe200078efe7f */
[----:B------:R-:W-:Y:S01]  /*d540*/  IMAD.MOV.U32 R170, RZ, RZ, R171 ;  /* 0x000000ffffaa7224 */ /* 0x000fe200078e00ab */
[----:B------:R-:W-:Y:S01]  /*d550*/  FSEL R115, R178, -INF , !P1 ;  /* 0xff800000b2737808 */ /* 0x000fe20004800000 */
[----:B------:R-:W-:Y:S01]  /*d560*/  IMAD.MOV.U32 R171, RZ, RZ, R248 ;  /* 0x000000ffffab7224 */ /* 0x000fe200078e00f8 */
[C---:B------:R-:W-:Y:S01]  /*d570*/  ISETP.GE.AND P6, PT, R2.reuse, R6, PT ;  /* 0x000000060200720c */ /* 0x040fe20003fc6270 */
[----:B------:R-:W-:Y:S01]  /*d580*/  IMAD.MOV.U32 R81, RZ, RZ, R122 ;  /* 0x000000ffff517224 */ /* 0x000fe200078e007a */
[----:B------:R-:W-:Y:S01]  /*d590*/  ISETP.GE.AND P3, PT, R2, R5, PT ;  /* 0x000000050200720c */ /* 0x000fe20003f66270 */
[----:B------:R-:W-:Y:S01]  /*d5a0*/  FMUL.FTZ R2, R48, c[0x0][0x2ec] ;  /* 0x0000bb0030027a20 */ /* 0x000fe20000410000 */
[----:B------:R-:W-:Y:S01]  /*d5b0*/  FSEL R120, R120, -INF , !P4 ;  /* 0xff80000078787808 */ /* 0x000fe20006000000 */
[----:B------:R-:W-:Y:S01]  /*d5c0*/  IMAD.SHL.U32 R84, R84, 0x2, RZ ;  /* 0x0000000254547824 */ /* 0x000fe200078e00ff */
[----:B------:R-:W-:Y:S01]  /*d5d0*/  HMMA.16816.F32.BF16 R12, R12, R74, R116 ;  /* 0x0000004a0c0c723c */ /* 0x000fe20000041874 */
[----:B------:R-:W-:Y:S01]  /*d5e0*/  IMAD.MOV.U32 R80, RZ, RZ, R172 ;  /* 0x000000ffff507224 */ /* 0x000fe200078e00ac */
[----:B------:R-:W-:-:S04]  /*d5f0*/  DEPBAR.LE SB0, 0x0 ;  /* 0x000080000000791a */ /* 0x000fc80000000000 */
[----:B--2---:R-:W-:Y:S01]  /*d600*/  FMUL.FTZ R4, R62, c[0x0][0x2ec] ;  /* 0x0000bb003e047a20 */ /* 0x004fe20000410000 */
[CC--:B------:R-:W-:Y:S01]  /*d610*/  ISETP.GE.AND P5, PT, R0.reuse, R6.reuse, PT ;  /* 0x000000060000720c */ /* 0x0c0fe20003fa6270 */
[----:B------:R-:W-:Y:S01]  /*d620*/  IMAD.MOV.U32 R248, RZ, RZ, R250 ;  /* 0x000000fffff87224 */ /* 0x000fe200078e00fa */
[----:B------:R-:W-:Y:S01]  /*d630*/  ISETP.GE.AND P1, PT, R0, R5, PT ;  /* 0x000000050000720c */ /* 0x000fe20003f26270 */
[----:B------:R1:W-:Y:S01]  /*d640*/  MUFU.TANH R64, R4 ;  /* 0x0000000400407308 */ /* 0x0003e20000002400 */
[----:B------:R-:W-:Y:S01]  /*d650*/  LOP3.LUT R0, R7, 0x48, R127, 0xfe, !PT ;  /* 0x0000004807007812 */ /* 0x000fe200078efe7f */
[----:B------:R-:W-:Y:S02]  /*d660*/  IMAD.MOV.U32 R250, RZ, RZ, R251 ;  /* 0x000000fffffa7224 */ /* 0x000fe400078e00fb */
[----:B------:R-:W-:Y:S02]  /*d670*/  IMAD.MOV.U32 R251, RZ, RZ, R244 ;  /* 0x000000fffffb7224 */ /* 0x000fe400078e00f4 */
[----:B------:R-:W-:Y:S01]  /*d680*/  IMAD.MOV.U32 R244, RZ, RZ, R123 ;  /* 0x000000fffff47224 */ /* 0x000fe200078e007b */
[----:B------:R-:W-:Y:S01]  /*d690*/  FSEL R123, R252, -INF , !P2 ;  /* 0xff800000fc7b7808 */ /* 0x000fe20005000000 */
[----:B------:R2:W2:Y:S01]  /*d6a0*/  MUFU.TANH R62, R2 ;  /* 0x00000002003e7308 */ /* 0x0004a20000002400 */
[----:B------:R-:W-:Y:S01]  /*d6b0*/  IMAD.MOV.U32 R83, RZ, RZ, R170 ;  /* 0x000000ffff537224 */ /* 0x000fe200078e00aa */
[----:B------:R-:W-:Y:S01]  /*d6c0*/  ISETP.GE.AND P4, PT, R0, R6, PT ;  /* 0x000000060000720c */ /* 0x000fe20003f86270 */
[----:B------:R-:W-:-:S02]  /*d6d0*/  IMAD.MOV.U32 R170, RZ, RZ, R248 ;  /* 0x000000ffffaa7224 */ /* 0x000fc400078e00f8 */
[----:B-1----:R-:W-:Y:S01]  /*d6e0*/  FMUL.FTZ R4, R50, c[0x0][0x2ec] ;  /* 0x0000bb0032047a20 */ /* 0x002fe20000410000 */
[----:B------:R-:W-:Y:S01]  /*d6f0*/  ISETP.GE.AND P2, PT, R0, R5, PT ;  /* 0x000000050000720c */ /* 0x000fe20003f46270 */
[----:B------:R-:W-:Y:S01]  /*d700*/  IMAD.MOV.U32 R248, RZ, RZ, R250 ;  /* 0x000000fffff87224 */ /* 0x000fe200078e00fa */
[----:B------:R-:W-:Y:S01]  /*d710*/  FSEL R122, R239, -INF , !P5 ;  /* 0xff800000ef7a7808 */ /* 0x000fe20006800000 */
[----:B------:R1:W1:Y:S01]  /*d720*/  MUFU.TANH R60, R4 ;  /* 0x00000004003c7308 */ /* 0x0002620000002400 */
[C-C-:B------:R-:W-:Y:S01]  /*d730*/  LOP3.LUT R0, R7.reuse, 0x58, R127.reuse, 0xfe, !PT ;  /* 0x0000005807007812 */ /* 0x140fe200078efe7f */
[----:B------:R-:W-:Y:S01]  /*d740*/  IMAD.MOV.U32 R239, RZ, RZ, R124 ;  /* 0x000000ffffef7224 */ /* 0x000fe200078e007c */
[----:B--2---:R-:W-:Y:S01]  /*d750*/  LOP3.LUT R2, R7, 0x50, R127, 0xfe, !PT ;  /* 0x0000005007027812 */ /* 0x004fe200078efe7f */
[----:B------:R-:W-:Y:S01]  /*d760*/  IMAD.MOV.U32 R250, RZ, RZ, R251 ;  /* 0x000000fffffa7224 */ /* 0x000fe200078e00fb */
[----:B------:R-:W-:Y:S01]  /*d770*/  FSEL R124, R238, -INF , !P1 ;  /* 0xff800000ee7c7808 */ /* 0x000fe20004800000 */
[----:B------:R-:W-:Y:S01]  /*d780*/  IMAD.MOV.U32 R251, RZ, RZ, R126 ;  /* 0x000000fffffb7224 */ /* 0x000fe200078e007e */
[----:B------:R-:W-:-:S02]  /*d790*/  ISETP.GE.AND P5, PT, R2, R6, PT ;  /* 0x000000060200720c */ /* 0x000fc40003fa6270 */
[-C--:B------:R-:W-:Y:S02]  /*d7a0*/  ISETP.GE.AND P1, PT, R2, R5.reuse, PT ;  /* 0x000000050200720c */ /* 0x080fe40003f26270 */
[----:B------:R-:W-:Y:S01]  /*d7b0*/  FSEL R126, R194, -INF , !P6 ;  /* 0xff800000c27e7808 */ /* 0x000fe20007000000 */
[----:B-1----:R-:W-:Y:S01]  /*d7c0*/  FMUL.FTZ R4, R40, c[0x0][0x2ec] ;  /* 0x0000bb0028047a20 */ /* 0x002fe20000410000 */
[----:B------:R-:W-:Y:S02]  /*d7d0*/  FSEL R131, R131, -INF , !P3 ;  /* 0xff80000083837808 */ /* 0x000fe40005800000 */
[----:B------:R-:W-:Y:S01]  /*d7e0*/  LOP3.LUT R2, R7, 0x60, R127, 0xfe, !PT ;  /* 0x0000006007027812 */ /* 0x000fe200078efe7f */
[----:B------:R1:W2:Y:S01]  /*d7f0*/  MUFU.TANH R50, R4 ;  /* 0x0000000400327308 */ /* 0x0002a20000002400 */
[C---:B------:R-:W-:Y:S01]  /*d800*/  ISETP.GE.AND P6, PT, R0.reuse, R6, PT ;  /* 0x000000060000720c */ /* 0x040fe20003fc6270 */
[----:B------:R-:W-:Y:S01]  /*d810*/  IMAD.MOV.U32 R82, RZ, RZ, R168 ;  /* 0x000000ffff527224 */ /* 0x000fe200078e00a8 */
[----:B------:R-:W-:-:S02]  /*d820*/  ISETP.GE.AND P3, PT, R0, R5, PT ;  /* 0x000000050000720c */ /* 0x000fc40003f66270 */
[----:B------:R-:W-:Y:S01]  /*d830*/  LOP3.LUT R84, R84, 0x6, RZ, 0xc0, !PT ;  /* 0x0000000654547812 */ /* 0x000fe200078ec0ff */
[----:B------:R-:W-:Y:S01]  /*d840*/  IMAD.MOV.U32 R168, RZ, RZ, R171 ;  /* 0x000000ffffa87224 */ /* 0x000fe200078e00ab */
[----:B------:R-:W-:Y:S02]  /*d850*/  LOP3.LUT R0, R7, 0x68, R127, 0xfe, !PT ;  /* 0x0000006807007812 */ /* 0x000fe400078efe7f */
[----:B------:R-:W-:Y:S02]  /*d860*/  FSEL R127, R192, -INF , !P4 ;  /* 0xff800000c07f7808 */ /* 0x000fe40006000000 */
[----:B------:R-:W-:Y:S02]  /*d870*/  FSEL R132, R132, -INF , !P2 ;  /* 0xff80000084847808 */ /* 0x000fe40005000000 */
[----:B------:R-:W-:Y:S01]  /*d880*/  ISETP.GE.AND P4, PT, R2, R6, PT ;  /* 0x000000060200720c */ /* 0x000fe20003f86270 */
[----:B-1----:R-:W-:Y:S01]  /*d890*/  FMUL.FTZ R4, R42, c[0x0][0x2ec] ;  /* 0x0000bb002a047a20 */ /* 0x002fe20000410000 */
[----:B------:R-:W-:-:S02]  /*d8a0*/  ISETP.GE.AND P2, PT, R2, R5, PT ;  /* 0x000000050200720c */ /* 0x000fc40003f46270 */
[----:B------:R-:W-:Y:S01]  /*d8b0*/  LOP3.LUT R2, R7, 0x70, R84, 0xfe, !PT ;  /* 0x0000007007027812 */ /* 0x000fe200078efe54 */
[----:B------:R1:W1:Y:S01]  /*d8c0*/  MUFU.TANH R48, R4 ;  /* 0x0000000400307308 */ /* 0x0002620000002400 */
[----:B------:R-:W-:Y:S01]  /*d8d0*/  IMAD.MOV.U32 R87, RZ, RZ, R170 ;  /* 0x000000ffff577224 */ /* 0x000fe200078e00aa */
[----:B------:R-:W-:Y:S02]  /*d8e0*/  FSEL R133, R133, -INF , !P5 ;  /* 0xff80000085857808 */ /* 0x000fe40006800000 */
[----:B------:R-:W-:Y:S02]  /*d8f0*/  FSEL R171, R191, -INF , !P1 ;  /* 0xff800000bfab7808 */ /* 0x000fe40004800000 */
[----:B------:R-:W-:Y:S02]  /*d900*/  FSEL R170, R188, -INF , !P3 ;  /* 0xff800000bcaa7808 */ /* 0x000fe40005800000 */
[C---:B------:R-:W-:Y:S02]  /*d910*/  ISETP.GE.AND P5, PT, R0.reuse, R6, PT ;  /* 0x000000060000720c */ /* 0x040fe40003fa6270 */
[----:B------:R-:W-:-:S02]  /*d920*/  ISETP.GE.AND P1, PT, R0, R5, PT ;  /* 0x000000050000720c */ /* 0x000fc40003f26270 */
[----:B------:R-:W-:Y:S01]  /*d930*/  ISETP.GE.AND P3, PT, R2, R5, PT ;  /* 0x000000050200720c */ /* 0x000fe20003f66270 */
[----:B-1----:R-:W-:Y:S02]  /*d940*/  FMUL.FTZ R4, R56, c[0x0][0x2ec] ;  /* 0x0000bb0038047a20 */ /* 0x002fe40000410000 */
[----:B------:R-:W-:Y:S01]  /*d950*/  IMAD.MOV.U32 R56, RZ, RZ, R168 ;  /* 0x000000ffff387224 */ /* 0x000fe200078e00a8 */
[----:B------:R-:W-:Y:S02]  /*d960*/  FSEL R168, R189, -INF , !P6 ;  /* 0xff800000bda87808 */ /* 0x000fe40007000000 */
[----:B------:R-:W-:Y:S02]  /*d970*/  ISETP.GE.AND P6, PT, R2, R6, PT ;  /* 0x000000060200720c */ /* 0x000fe40003fc6270 */
[----:B------:R-:W-:Y:S02]  /*d980*/  LOP3.LUT R2, R7, 0x80, R84, 0xfe, !PT ;  /* 0x0000008007027812 */ /* 0x000fe400078efe54 */
[----:B------:R-:W-:-:S02]  /*d990*/  FSEL R173, R173, -INF , !P5 ;  /* 0xff800000adad7808 */ /* 0x000fc40006800000 */
[----:B------:R-:W-:Y:S02]  /*d9a0*/  FSEL R176, R185, -INF , !P1 ;  /* 0xff800000b9b07808 */ /* 0x000fe40004800000 */
[C---:B------:R-:W-:Y:S02]  /*d9b0*/  ISETP.GE.AND P5, PT, R2.reuse, R6, PT ;  /* 0x000000060200720c */ /* 0x040fe40003fa6270 */
[----:B------:R-:W-:Y:S01]  /*d9c0*/  ISETP.GE.AND P1, PT, R2, R5, PT ;  /* 0x000000050200720c */ /* 0x000fe20003f26270 */
[----:B------:R-:W-:Y:S01]  /*d9d0*/  FMUL.FTZ R2, R34, c[0x0][0x2ec] ;  /* 0x0000bb0022027a20 */ /* 0x000fe20000410000 */
[----:B------:R-:W-:Y:S01]  /*d9e0*/  LOP3.LUT R0, R7, 0x78, R84, 0xfe, !PT ;  /* 0x0000007807007812 */ /* 0x000fe200078efe54 */
[----:B------:R-:W-:Y:S01]  /*d9f0*/  IMAD.MOV.U32 R238, RZ, RZ, R175 ;  /* 0x000000ffffee7224 */ /* 0x000fe200078e00af */
[----:B------:R1:W1:Y:S01]  /*da00*/  MUFU.TANH R42, R4 ;  /* 0x00000004002a7308 */ /* 0x0002620000002400 */
[----:B------:R-:W-:Y:S02]  /*da10*/  FSEL R172, R186, -INF , !P4 ;  /* 0xff800000baac7808 */ /* 0x000fe40006000000 */
[----:B------:R-:W-:-:S02]  /*da20*/  FSEL R175, R39, -INF , !P2 ;  /* 0xff80000027af7808 */ /* 0x000fc40005000000 */
[----:B------:R-:W-:Y:S02]  /*da30*/  FSEL R179, R38, -INF , !P3 ;  /* 0xff80000026b37808 */ /* 0x000fe40005800000 */
[C---:B------:R-:W-:Y:S01]  /*da40*/  ISETP.GE.AND P4, PT, R0.reuse, R6, PT ;  /* 0x000000060000720c */ /* 0x040fe20003f86270 */
[----:B------:R2:W-:Y:S01]  /*da50*/  MUFU.TANH R38, R2 ;  /* 0x0000000200267308 */ /* 0x0005e20000002400 */
[----:B------:R-:W-:Y:S01]  /*da60*/  ISETP.GE.AND P2, PT, R0, R5, PT ;  /* 0x000000050000720c */ /* 0x000fe20003f46270 */
[----:B---3--:R-:W-:Y:S01]  /*da70*/  HMMA.16816.F32.BF16 R28, R8, R18, R92 ;  /* 0x00000012081c723c */ /* 0x008fe2000004185c */
[----:B------:R-:W-:Y:S01]  /*da80*/  LOP3.LUT R0, R7, 0x88, R84, 0xfe, !PT ;  /* 0x0000008807007812 */ /* 0x000fe200078efe54 */
[----:B-1----:R-:W-:Y:S01]  /*da90*/  FMUL.FTZ R4, R58, c[0x0][0x2ec] ;  /* 0x0000bb003a047a20 */ /* 0x002fe20000410000 */
[----:B------:R-:W-:Y:S02]  /*daa0*/  FSEL R177, R184, -INF , !P6 ;  /* 0xff800000b8b17808 */ /* 0x000fe40007000000 */
[----:B------:R-:W-:Y:S01]  /*dab0*/  FSEL R178, R37, -INF , !P4 ;  /* 0xff80000025b27808 */ /* 0x000fe20006000000 */
[----:B------:R1:W3:Y:S01]  /*dac0*/  MUFU.TANH R40, R4 ;  /* 0x0000000400287308 */ /* 0x0002e20000002400 */
[----:B------:R-:W-:-:S02]  /*dad0*/  FSEL R174, R174, -INF , !P2 ;  /* 0xff800000aeae7808 */ /* 0x000fc40005000000 */
[C-C-:B--2---:R-:W-:Y:S01]  /*dae0*/  LOP3.LUT R2, R7.reuse, 0x90, R84.reuse, 0xfe, !PT ;  /* 0x0000009007027812 */ /* 0x144fe200078efe54 */
[C---:B------:R-:W-:Y:S01]  /*daf0*/  HMMA.16816.F32.BF16 R44, R8.reuse, R16, R96 ;  /* 0x00000010082c723c */ /* 0x040fe20000041860 */
[CC--:B------:R-:W-:Y:S02]  /*db00*/  ISETP.GE.AND P6, PT, R0.reuse, R6.reuse, PT ;  /* 0x000000060000720c */ /* 0x0c0fe40003fc6270 */
[-C--:B------:R-:W-:Y:S02]  /*db10*/  ISETP.GE.AND P3, PT, R0, R5.reuse, PT ;  /* 0x000000050000720c */ /* 0x080fe40003f66270 */
[C---:B------:R-:W-:Y:S02]  /*db20*/  ISETP.GE.AND P4, PT, R2.reuse, R6, PT ;  /* 0x000000060200720c */ /* 0x040fe40003f86270 */
[----:B------:R-:W-:Y:S01]  /*db30*/  ISETP.GE.AND P2, PT, R2, R5, PT ;  /* 0x000000050200720c */ /* 0x000fe20003f46270 */
[----:B------:R-:W-:Y:S01]  /*db40*/  FMUL.FTZ R2, R26, c[0x0][0x2ec] ;  /* 0x0000bb001a027a20 */ /* 0x000fe20000410000 */
[----:B------:R-:W-:Y:S01]  /*db50*/  LOP3.LUT R0, R7, 0x98, R84, 0xfe, !PT ;  /* 0x0000009807007812 */ /* 0x000fe200078efe54 */
[----:B-1----:R-:W-:Y:S01]  /*db60*/  FMUL.FTZ R4, R32, c[0x0][0x2ec] ;  /* 0x0000bb0020047a20 */ /* 0x002fe20000410000 */
[----:B------:R-:W-:Y:S01]  /*db70*/  HMMA.16816.F32.BF16 R16, R8, R20, R100 ;  /* 0x000000140810723c */ /* 0x000fe20000041864 */
[----:B------:R-:W-:-:S02]  /*db80*/  FSEL R169, R169, -INF , !P5 ;  /* 0xff800000a9a97808 */ /* 0x000fc40006800000 */
[----:B------:R1:W2:Y:S01]  /*db90*/  MUFU.TANH R39, R4 ;  /* 0x0000000400277308 */ /* 0x0002a20000002400 */
[----:B------:R-:W-:Y:S02]  /*dba0*/  FSEL R130, R130, -INF , !P1 ;  /* 0xff80000082827808 */ /* 0x000fe40004800000 */
[C---:B------:R-:W-:Y:S02]  /*dbb0*/  ISETP.GE.AND P5, PT, R0.reuse, R6, PT ;  /* 0x000000060000720c */ /* 0x040fe40003fa6270 */
[----:B------:R-:W-:Y:S01]  /*dbc0*/  ISETP.GE.AND P1, PT, R0, R5, PT ;  /* 0x000000050000720c */ /* 0x000fe20003f26270 */
[----:B------:R-:W-:Y:S01]  /*dbd0*/  HMMA.16816.F32.BF16 R12, R8, R22, R12 ;  /* 0x00000016080c723c */ /* 0x000fe2000004180c */
[----:B------:R-:W-:Y:S01]  /*dbe0*/  LOP3.LUT R0, R7, 0xa8, R84, 0xfe, !PT ;  /* 0x000000a807007812 */ /* 0x000fe200078efe54 */
[----:B------:R2:W-:Y:S01]  /*dbf0*/  MUFU.TANH R34, R2 ;  /* 0x0000000200227308 */ /* 0x0005e20000002400 */
[----:B------:R-:W-:Y:S02]  /*dc00*/  FSEL R125, R125, -INF , !P6 ;  /* 0xff8000007d7d7808 */ /* 0x000fe40007000000 */
[----:B------:R-:W-:Y:S01]  /*dc10*/  FSEL R121, R121, -INF , !P3 ;  /* 0xff80000079797808 */ /* 0x000fe20005800000 */
[----:B-1----:R-:W-:Y:S01]  /*dc20*/  FMUL.FTZ R4, R24, c[0x0][0x2ec] ;  /* 0x0000bb0018047a20 */ /* 0x002fe20000410000 */
[----:B------:R-:W-:-:S02]  /*dc30*/  FSEL R113, R113, -INF , !P4 ;  /* 0xff80000071717808 */ /* 0x000fc40006000000 */
[----:B------:R-:W-:Y:S01]  /*dc40*/  FSEL R181, R109, -INF , !P2 ;  /* 0xff8000006db57808 */ /* 0x000fe20005000000 */
[----:B------:R1:W-:Y:S01]  /*dc50*/  MUFU.TANH R37, R4 ;  /* 0x0000000400257308 */ /* 0x0003e20000002400 */
[----:B--2---:R-:W-:Y:S02]  /*dc60*/  LOP3.LUT R2, R7, 0xa0, R84, 0xfe, !PT ;  /* 0x000000a007027812 */ /* 0x004fe400078efe54 */
[-C--:B------:R-:W-:Y:S02]  /*dc70*/  ISETP.GE.AND P4, PT, R0, R6.reuse, PT ;  /* 0x000000060000720c */ /* 0x080fe40003f86270 */
[C---:B------:R-:W-:Y:S02]  /*dc80*/  ISETP.GE.AND P6, PT, R2.reuse, R6, PT ;  /* 0x000000060200720c */ /* 0x040fe40003fc6270 */
[-C--:B------:R-:W-:Y:S02]  /*dc90*/  ISETP.GE.AND P3, PT, R2, R5.reuse, PT ;  /* 0x000000050200720c */ /* 0x080fe40003f66270 */
[----:B------:R-:W-:-:S02]  /*dca0*/  ISETP.GE.AND P2, PT, R0, R5, PT ;  /* 0x000000050000720c */ /* 0x000fc40003f46270 */
[C-C-:B------:R-:W-:Y:S01]  /*dcb0*/  LOP3.LUT R2, R7.reuse, 0xb0, R84.reuse, 0xfe, !PT ;  /* 0x000000b007027812 */ /* 0x140fe200078efe54 */
[----:B-1----:R-:W-:Y:S01]  /*dcc0*/  FMUL.FTZ R4, R52, c[0x0][0x2ec] ;  /* 0x0000bb0034047a20 */ /* 0x002fe20000410000 */
[----:B------:R-:W-:Y:S02]  /*dcd0*/  LOP3.LUT R0, R7, 0xb8, R84, 0xfe, !PT ;  /* 0x000000b807007812 */ /* 0x000fe400078efe54 */
[----:B------:R-:W-:Y:S01]  /*dce0*/  FSEL R107, R107, -INF , !P5 ;  /* 0xff8000006b6b7808 */ /* 0x000fe20006800000 */
[----:B------:R1:W-:Y:S01]  /*dcf0*/  MUFU.TANH R32, R4 ;  /* 0x0000000400207308 */ /* 0x0003e20000002400 */
[----:B------:R-:W-:Y:S02]  /*dd00*/  FSEL R117, R104, -INF , !P1 ;  /* 0xff80000068757808 */ /* 0x000fe40004800000 */
[----:B----4-:R-:W-:Y:S02]  /*dd10*/  FSEL R119, R72, -INF , !P6 ;  /* 0xff80000048777808 */ /* 0x010fe40007000000 */
[----:B------:R-:W-:-:S02]  /*dd20*/  FSEL R185, R66, -INF , !P3 ;  /* 0xff80000042b97808 */ /* 0x000fc40005800000 */
[CC--:B------:R-:W-:Y:S02]  /*dd30*/  ISETP.GE.AND P5, PT, R2.reuse, R6.reuse, PT ;  /* 0x000000060200720c */ /* 0x0c0fe40003fa6270 */
[-C--:B------:R-:W-:Y:S02]  /*dd40*/  ISETP.GE.AND P1, PT, R2, R5.reuse, PT ;  /* 0x000000050200720c */ /* 0x080fe40003f26270 */
[CC--:B------:R-:W-:Y:S02]  /*dd50*/  ISETP.GE.AND P6, PT, R0.reuse, R6.reuse, PT ;  /* 0x000000060000720c */ /* 0x0c0fe40003fc6270 */
[-C--:B------:R-:W-:Y:S01]  /*dd60*/  ISETP.GE.AND P3, PT, R0, R5.reuse, PT ;  /* 0x000000050000720c */ /* 0x080fe20003f66270 */
[----:B-1----:R-:W-:Y:S01]  /*dd70*/  FMUL.FTZ R4, R54, c[0x0][0x2ec] ;  /* 0x0000bb0036047a20 */ /* 0x002fe20000410000 */
[----:B------:R-:W-:Y:S02]  /*dd80*/  LOP3.LUT R0, R7, 0xc8, R84, 0xfe, !PT ;  /* 0x000000c807007812 */ /* 0x000fe400078efe54 */
[----:B------:R-:W-:Y:S01]  /*dd90*/  FSEL R188, R62, -INF , !P5 ;  /* 0xff8000003ebc7808 */ /* 0x000fe20006800000 */
[----:B------:R1:W2:Y:S01]  /*dda0*/  MUFU.TANH R26, R4 ;  /* 0x00000004001a7308 */ /* 0x0002a20000002400 */
[----:B------:R-:W-:Y:S01]  /*ddb0*/  FSEL R192, R60, -INF , !P1 ;  /* 0xff8000003cc07808 */ /* 0x000fe20004800000 */
[----:B------:R-:W-:Y:S01]  /*ddc0*/  FMUL.FTZ R28, R28, c[0x0][0x2ec] ;  /* 0x0000bb001c1c7a20 */ /* 0x000fe20000410000 */
[----:B------:R-:W-:Y:S01]  /*ddd0*/  ISETP.GE.AND P5, PT, R0, R6, PT ;  /* 0x000000060000720c */ /* 0x000fe20003fa6270 */
[----:B------:R-:W-:Y:S01]  /*dde0*/  FMUL.FTZ R30, R30, c[0x0][0x2ec] ;  /* 0x0000bb001e1e7a20 */ /* 0x000fe20000410000 */
[----:B------:R-:W-:-:S02]  /*ddf0*/  ISETP.GE.AND P1, PT, R0, R5, PT ;  /* 0x000000050000720c */ /* 0x000fc40003f26270 */
[C-C-:B------:R-:W-:Y:S02]  /*de00*/  LOP3.LUT R2, R7.reuse, 0xc0, R84.reuse, 0xfe, !PT ;  /* 0x000000c007027812 */ /* 0x140fe400078efe54 */
[----:B------:R-:W-:Y:S02]  /*de10*/  LOP3.LUT R0, R7, 0xd0, R84, 0xfe, !PT ;  /* 0x000000d007007812 */ /* 0x000fe400078efe54 */
[----:B------:R-:W-:Y:S02]  /*de20*/  FSEL R183, R68, -INF , !P4 ;  /* 0xff80000044b77808 */ /* 0x000fe40006000000 */
[----:B------:R-:W-:Y:S02]  /*de30*/  FSEL R184, R64, -INF , !P2 ;  /* 0xff80000040b87808 */ /* 0x000fe40005000000 */
[----:B------:R-:W-:Y:S02]  /*de40*/  FSEL R189, R50, -INF , !P6 ;  /* 0xff80000032bd7808 */ /* 0x000fe40007000000 */
[----:B------:R-:W-:Y:S01]  /*de50*/  FSEL R191, R48, -INF , !P3 ;  /* 0xff80000030bf7808 */ /* 0x000fe20005800000 */
[----:B------:R-:W-:Y:S01]  /*de60*/  FMUL.FTZ R46, R46, c[0x0][0x2ec] ;  /* 0x0000bb002e2e7a20 */ /* 0x000fe20000410000 */
[-C--:B------:R-:W-:Y:S01]  /*de70*/  ISETP.GE.AND P4, PT, R2, R6.reuse, PT ;  /* 0x000000060200720c */ /* 0x080fe20003f86270 */
[----:B------:R-:W-:Y:S01]  /*de80*/  FMUL.FTZ R16, R16, c[0x0][0x2ec] ;  /* 0x0000bb0010107a20 */ /* 0x000fe20000410000 */
[----:B------:R-:W-:Y:S01]  /*de90*/  ISETP.GE.AND P2, PT, R2, R5, PT ;  /* 0x000000050200720c */ /* 0x000fe20003f46270 */
[----:B------:R-:W-:Y:S01]  /*dea0*/  FMUL.FTZ R18, R18, c[0x0][0x2ec] ;  /* 0x0000bb0012127a20 */ /* 0x000fe20000410000 */
[----:B------:R-:W-:-:S02]  /*deb0*/  ISETP.GE.AND P6, PT, R0, R6, PT ;  /* 0x000000060000720c */ /* 0x000fc40003fc6270 */
[----:B------:R-:W-:Y:S01]  /*dec0*/  ISETP.GE.AND P3, PT, R0, R5, PT ;  /* 0x000000050000720c */ /* 0x000fe20003f66270 */
[----:B------:R-:W-:Y:S01]  /*ded0*/  MUFU.TANH R28, R28 ;  /* 0x0000001c001c7308 */ /* 0x000fe20000002400 */
[C-C-:B------:R-:W-:Y:S02]  /*dee0*/  LOP3.LUT R2, R7.reuse, 0xd8, R84.reuse, 0xfe, !PT ;  /* 0x000000d807027812 */ /* 0x140fe400078efe54 */
[----:B------:R-:W-:Y:S01]  /*def0*/  LOP3.LUT R0, R7, 0xe0, R84, 0xfe, !PT ;  /* 0x000000e007007812 */ /* 0x000fe200078efe54 */
[----:B------:R-:W-:Y:S01]  /*df00*/  IMAD.MOV.U32 R85, RZ, RZ, R196 ;  /* 0x000000ffff557224 */ /* 0x000fe200078e00c4 */
[----:B------:R-:W-:Y:S01]  /*df10*/  FSEL R194, R42, -INF , !P4 ;  /* 0xff8000002ac27808 */ /* 0x000fe20006000000 */
[----:B------:R-:W-:Y:S02]  /*df20*/  IMAD.MOV.U32 R79, RZ, RZ, R197 ;  /* 0x000000ffff4f7224 */ /* 0x000fe400078e00c5 */
[----:B------:R-:W4:Y:S01]  /*df30*/  MUFU.TANH R30, R30 ;  /* 0x0000001e001e7308 */ /* 0x000f220000002400 */
[----:B------:R-:W-:Y:S01]  /*df40*/  IMAD.MOV.U32 R77, RZ, RZ, R199 ;  /* 0x000000ffff4d7224 */ /* 0x000fe200078e00c7 */
[----:B---3--:R-:W-:Y:S01]  /*df50*/  FSEL R197, R40, -INF , !P2 ;  /* 0xff80000028c57808 */ /* 0x008fe20005000000 */
[----:B-1----:R-:W-:Y:S01]  /*df60*/  FMUL.FTZ R4, R44, c[0x0][0x2ec] ;  /* 0x0000bb002c047a20 */ /* 0x002fe20000410000 */
[----:B------:R-:W-:-:S02]  /*df70*/  FSEL R196, R39, -INF , !P5 ;  /* 0xff80000027c47808 */ /* 0x000fc40006800000 */
[----:B------:R-:W-:Y:S01]  /*df80*/  FSEL R199, R38, -INF , !P1 ;  /* 0xff80000026c77808 */ /* 0x000fe20004800000 */
[----:B------:R-:W-:Y:S01]  /*df90*/  FMUL.FTZ R12, R12, c[0x0][0x2ec] ;  /* 0x0000bb000c0c7a20 */ /* 0x000fe20000410000 */
[-C--:B------:R-:W-:Y:S01]  /*dfa0*/  ISETP.GE.AND P4, PT, R2, R6.reuse, PT ;  /* 0x000000060200720c */ /* 0x080fe20003f86270 */
[----:B------:R-:W-:Y:S01]  /*dfb0*/  FMUL.FTZ R14, R14, c[0x0][0x2ec] ;  /* 0x0000bb000e0e7a20 */ /* 0x000fe20000410000 */
[-C--:B------:R-:W-:Y:S02]  /*dfc0*/  ISETP.GE.AND P2, PT, R2, R5.reuse, PT ;  /* 0x000000050200720c */ /* 0x080fe40003f46270 */
[C---:B------:R-:W-:Y:S02]  /*dfd0*/  ISETP.GE.AND P5, PT, R0.reuse, R6, PT ;  /* 0x000000060000720c */ /* 0x040fe40003fa6270 */
[----:B------:R-:W-:Y:S01]  /*dfe0*/  ISETP.GE.AND P1, PT, R0, R5, PT ;  /* 0x000000050000720c */ /* 0x000fe20003f26270 */
[----:B------:R-:W-:Y:S01]  /*dff0*/  IMAD.MOV.U32 R76, RZ, RZ, R251 ;  /* 0x000000ffff4c7224 */ /* 0x000fe200078e00fb */
[----:B------:R-:W-:Y:S01]  /*e000*/  LOP3.LUT R0, R7, 0xf0, R84, 0xfe, !PT ;  /* 0x000000f007007812 */ /* 0x000fe200078efe54 */
[----:B------:R1:W-:Y:S01]  /*e010*/  MUFU.TANH R24, R4 ;  /* 0x0000000400187308 */ /* 0x0003e20000002400 */
[----:B------:R-:W-:Y:S01]  /*e020*/  IMAD.MOV.U32 R251, RZ, RZ, R206 ;  /* 0x000000fffffb7224 */ /* 0x000fe200078e00ce */
[----:B--2---:R-:W-:Y:S01]  /*e030*/  FSEL R206, R26, -INF , !P2 ;  /* 0xff8000001ace7808 */ /* 0x004fe20005000000 */
[----:B------:R-:W-:Y:S01]  /*e040*/  IMAD.MOV.U32 R78, RZ, RZ, R203 ;  /* 0x000000ffff4e7224 */ /* 0x000fe200078e00cb */
[----:B------:R-:W-:Y:S01]  /*e050*/  FSEL R203, R32, -INF , !P4 ;  /* 0xff80000020cb7808 */ /* 0x000fe20006000000 */
[----:B------:R-:W-:-:S03]  /*e060*/  IMAD.MOV.U32 R86, RZ, RZ, R248 ;  /* 0x000000ffff567224 */ /* 0x000fc600078e00f8 */
[----:B------:R-:W2:Y:S01]  /*e070*/  MUFU.TANH R46, R46 ;  /* 0x0000002e002e7308 */ /* 0x000ea20000002400 */
[----:B------:R-:W-:Y:S01]  /*e080*/  LOP3.LUT R2, R7, 0xe8, R84, 0xfe, !PT ;  /* 0x000000e807027812 */ /* 0x000fe200078efe54 */
[----:B------:R-:W-:Y:S01]  /*e090*/  IMAD.MOV.U32 R248, RZ, RZ, R250 ;  /* 0x000000fffff87224 */ /* 0x000fe200078e00fa */
[C---:B------:R-:W-:Y:S02]  /*e0a0*/  ISETP.GE.AND P4, PT, R0.reuse, R6, PT ;  /* 0x000000060000720c */ /* 0x040fe40003f86270 */
[----:B------:R-:W-:-:S03]  /*e0b0*/  ISETP.GE.AND P2, PT, R0, R5, PT ;  /* 0x000000050000720c */ /* 0x000fc60003f46270 */
[----:B------:R-:W3:Y:S01]  /*e0c0*/  MUFU.TANH R16, R16 ;  /* 0x0000001000107308 */ /* 0x000ee20000002400 */
[----:B------:R-:W-:Y:S01]  /*e0d0*/  LOP3.LUT R0, R7, R84, RZ, 0xfc, !PT ;  /* 0x0000005407007212 */ /* 0x000fe200078efcff */
[----:B------:R-:W-:-:S06]  /*e0e0*/  IMAD.MOV.U32 R252, RZ, RZ, R205 ;  /* 0x000000fffffc7224 */ /* 0x000fcc00078e00cd */
[----:B------:R-:W2:Y:S01]  /*e0f0*/  MUFU.TANH R18, R18 ;  /* 0x0000001200127308 */ /* 0x000ea20000002400 */
[----:B------:R-:W-:Y:S01]  /*e100*/  IMAD.MOV.U32 R250, RZ, RZ, R201 ;  /* 0x000000fffffa7224 */ /* 0x000fe200078e00c9 */
[----:B------:R-:W-:Y:S02]  /*e110*/  FSEL R201, R37, -INF , !P6 ;  /* 0xff80000025c97808 */ /* 0x000fe40007000000 */
[----:B------:R-:W-:Y:S02]  /*e120*/  FSEL R205, R34, -INF , !P3 ;  /* 0xff80000022cd7808 */ /* 0x000fe40005800000 */
[C---:B------:R-:W-:Y:S02]  /*e130*/  ISETP.GE.AND P6, PT, R2.reuse, R6, PT ;  /* 0x000000060200720c */ /* 0x040fe40003fc6270 */
[----:B------:R-:W2:Y:S01]  /*e140*/  MUFU.TANH R12, R12 ;  /* 0x0000000c000c7308 */ /* 0x000ea20000002400 */
[----:B------:R-:W-:Y:S01]  /*e150*/  ISETP.GE.AND P3, PT, R2, R5, PT ;  /* 0x000000050200720c */ /* 0x000fe20003f66270 */
[----:B------:R-:W-:Y:S01]  /*e160*/  IMAD.MOV.U32 R186, RZ, RZ, R239 ;  /* 0x000000ffffba7224 */ /* 0x000fe200078e00ef */
[----:B-1----:R-:W-:Y:S01]  /*e170*/  LOP3.LUT R4, R7, 0xf8, R84, 0xfe, !PT ;  /* 0x000000f807047812 */ /* 0x002fe200078efe54 */
[----:B------:R-:W-:Y:S01]  /*e180*/  IMAD.MOV.U32 R84, RZ, RZ, R85 ;  /* 0x000000ffff547224 */ /* 0x000fe200078e0055 */
[----:B------:R-:W-:-:S03]  /*e190*/  IADD3 R2, R0, 0x1, RZ ;  /* 0x0000000100027810 */ /* 0x000fc60007ffe0ff */
[----:B------:R-:W1:Y:S01]  /*e1a0*/  MUFU.TANH R14, R14 ;  /* 0x0000000e000e7308 */ /* 0x000e620000002400 */
[----:B------:R-:W-:Y:S01]  /*e1b0*/  IMAD.MOV.U32 R85, RZ, RZ, R240 ;  /* 0x000000ffff557224 */ /* 0x000fe200078e00f0 */
[----:B----4-:R-:W-:Y:S01]  /*e1c0*/  FSEL R240, R30, -INF , !P3 ;  /* 0xff8000001ef07808 */ /* 0x010fe20005800000 */
[----:B------:R-:W-:Y:S01]  /*e1d0*/  IMAD.MOV.U32 R239, RZ, RZ, R210 ;  /* 0x000000ffffef7224 */ /* 0x000fe200078e00d2 */
[----:B------:R-:W-:Y:S01]  /*e1e0*/  FSEL R210, R28, -INF , !P6 ;  /* 0xff8000001cd27808 */ /* 0x000fe20007000000 */
[----:B------:R-:W-:Y:S01]  /*e1f0*/  IMAD.MOV.U32 R89, RZ, RZ, R87 ;  /* 0x000000ffff597224 */ /* 0x000fe200078e0057 */
[C---:B------:R-:W-:Y:S02]  /*e200*/  ISETP.GE.AND P6, PT, R2.reuse, R6, PT ;  /* 0x000000060200720c */ /* 0x040fe40003fc6270 */
[----:B------:R-:W-:Y:S01]  /*e210*/  ISETP.GE.AND P3, PT, R2, R5, PT ;  /* 0x000000050200720c */ /* 0x000fe20003f66270 */
[----:B------:R-:W-:Y:S01]  /*e220*/  IMAD.MOV.U32 R58, RZ, RZ, R86 ;  /* 0x000000ffff3a7224 */ /* 0x000fe200078e0056 */
[----:B------:R-:W-:Y:S01]  /*e230*/  IADD3 R2, R0, 0x9, RZ ;  /* 0x0000000900027810 */ /* 0x000fe20007ffe0ff */
[----:B------:R-:W-:-:S02]  /*e240*/  IMAD.MOV.U32 R87, RZ, RZ, R56 ;  /* 0x000000ffff577224 */ /* 0x000fc400078e0038 */
[----:B------:R-:W-:Y:S01]  /*e250*/  IMAD.MOV.U32 R56, RZ, RZ, R238 ;  /* 0x000000ffff387224 */ /* 0x000fe200078e00ee */
[----:B--2---:R-:W-:Y:S01]  /*e260*/  FSEL R238, R46, -INF , !P1 ;  /* 0xff8000002eee7808 */ /* 0x004fe20004800000 */
[----:B------:R-:W-:Y:S01]  /*e270*/  IMAD.MOV.U32 R91, RZ, RZ, R241 ;  /* 0x000000ffff5b7224 */ /* 0x000fe200078e00f1 */
[----:B---3--:R-:W-:Y:S01]  /*e280*/  FSEL R241, R16, -INF , !P4 ;  /* 0xff80000010f17808 */ /* 0x008fe20006000000 */
[----:B------:R-:W-:Y:S01]  /*e290*/  IMAD.MOV.U32 R86, RZ, RZ, R243 ;  /* 0x000000ffff567224 */ /* 0x000fe200078e00f3 */
[----:B------:R-:W-:Y:S01]  /*e2a0*/  FSEL R243, R18, -INF , !P2 ;  /* 0xff80000012f37808 */ /* 0x000fe20005000000 */
[----:B------:R-:W-:Y:S01]  /*e2b0*/  IMAD.MOV.U32 R90, RZ, RZ, R208 ;  /* 0x000000ffff5a7224 */ /* 0x000fe200078e00d0 */
[----:B------:R-:W-:Y:S01]  /*e2c0*/  FSEL R208, R24, -INF , !P5 ;  /* 0xff80000018d07808 */ /* 0x000fe20006800000 */
[----:B------:R-:W-:Y:S01]  /*e2d0*/  IMAD.MOV.U32 R88, RZ, RZ, R80 ;  /* 0x000000ffff587224 */ /* 0x000fe200078e0050 */
[C---:B------:R-:W-:Y:S01]  /*e2e0*/  ISETP.GE.AND P5, PT, R4.reuse, R6, PT ;  /* 0x000000060400720c */ /* 0x040fe20003fa6270 */
[----:B------:R-:W-:Y:S01]  /*e2f0*/  IMAD.MOV.U32 R99, RZ, RZ, R242 ;  /* 0x000000ffff637224 */ /* 0x000fe200078e00f2 */
[----:B------:R-:W-:-:S02]  /*e300*/  ISETP.GE.AND P1, PT, R4, R5, PT ;  /* 0x000000050400720c */ /* 0x000fc40003f26270 */
[C---:B------:R-:W-:Y:S02]  /*e310*/  ISETP.GE.AND P4, PT, R2.reuse, R6, PT ;  /* 0x000000060200720c */ /* 0x040fe40003f86270 */
[----:B------:R-:W-:Y:S02]  /*e320*/  ISETP.GE.AND P2, PT, R2, R5, PT ;  /* 0x000000050200720c */ /* 0x000fe40003f46270 */
[C---:B------:R-:W-:Y:S02]  /*e330*/  IADD3 R4, R0.reuse, 0x11, RZ ;  /* 0x0000001100047810 */ /* 0x040fe40007ffe0ff */
[----:B------:R-:W-:Y:S01]  /*e340*/  IADD3 R2, R0, 0x19, RZ ;  /* 0x0000001900027810 */ /* 0x000fe20007ffe0ff */
[----:B------:R-:W-:Y:S01]  /*e350*/  IMAD.MOV.U32 R80, RZ, RZ, R244 ;  /* 0x000000ffff507224 */ /* 0x000fe200078e00f4 */
[----:B------:R-:W-:Y:S02]  /*e360*/  FSEL R242, R12, -INF , !P5 ;  /* 0xff8000000cf27808 */ /* 0x000fe40006800000 */
[----:B-1----:R-:W-:-:S02]  /*e370*/  FSEL R244, R14, -INF , !P1 ;  /* 0xff8000000ef47808 */ /* 0x002fc40004800000 */
[----:B------:R-:W-:Y:S02]  /*e380*/  FSEL R26, R99, -INF , !P6 ;  /* 0xff800000631a7808 */ /* 0x000fe40007000000 */
[----:B------:R-:W-:Y:S02]  /*e390*/  FSEL R30, R88, -INF , !P3 ;  /* 0xff800000581e7808 */ /* 0x000fe40005800000 */
[CC--:B------:R-:W-:Y:S02]  /*e3a0*/  ISETP.GE.AND P5, PT, R4.reuse, R6.reuse, PT ;  /* 0x000000060400720c */ /* 0x0c0fe40003fa6270 */
[-C--:B------:R-:W-:Y:S02]  /*e3b0*/  ISETP.GE.AND P1, PT, R4, R5.reuse, PT ;  /* 0x000000050400720c */ /* 0x080fe40003f26270 */
        /* <DEDUP_REMOVED lines=27> */
[----:B------:R-:W-:Y:S02]  /*e570*/  IADD3 R2, R0, 0x51, RZ ;  /* 0x0000005100027810 */ /* 0x000fe40007ffe0ff */
[----:B------:R-:W-:Y:S02]  /*e580*/  FSEL R72, R78, -INF , !P4 ;  /* 0xff8000004e487808 */ /* 0x000fe40006000000 */
[----:B------:R-:W-:Y:S02]  /*e590*/  FSEL R75, R79, -INF , !P2 ;  /* 0xff8000004f4b7808 */ /* 0x000fe40005000000 */
        /* <DEDUP_REMOVED lines=24> */
[----:B------:R-:W-:Y:S02]  /*e720*/  FSEL R87, R211, -INF , !P3 ;  /* 0xff800000d3577808 */ /* 0x000fe40005800000 */
[----:B------:R-:W-:-:S02]  /*e730*/  ISETP.GE.AND P6, PT, R2, R6, PT ;  /* 0x000000060200720c */ /* 0x000fc40003fc6270 */
[----:B------:R-:W-:Y:S01]  /*e740*/  ISETP.GE.AND P3, PT, R2, R5, PT ;  /* 0x000000050200720c */ /* 0x000fe20003f66270 */
[----:B------:R-:W-:Y:S01]  /*e750*/  FMUL.FTZ R69, R69, c[0x0][0x2ec] ;  /* 0x0000bb0045457a20 */ /* 0x000fe20000410000 */
[C---:B------:R-:W-:Y:S01]  /*e760*/  IADD3 R4, R0.reuse, 0x71, RZ ;  /* 0x0000007100047810 */ /* 0x040fe20007ffe0ff */
[----:B------:R-:W-:Y:S01]  /*e770*/  FMUL.FTZ R71, R71, c[0x0][0x2ec] ;  /* 0x0000bb0047477a20 */ /* 0x000fe20000410000 */
[----:B------:R-:W-:Y:S01]  /*e780*/  IADD3 R2, R0, 0x81, RZ ;  /* 0x0000008100027810 */ /* 0x000fe20007ffe0ff */
[----:B------:R-:W-:Y:S02]  /*e790*/  FMUL.FTZ R65, R65, c[0x0][0x2ec] ;  /* 0x0000bb0041417a20 */ /* 0x000fe40000410000 */
[----:B------:R-:W-:Y:S01]  /*e7a0*/  FMUL.FTZ R67, R67, c[0x0][0x2ec] ;  /* 0x0000bb0043437a20 */ /* 0x000fe20000410000 */
[----:B------:R-:W-:Y:S02]  /*e7b0*/  FSEL R81, R247, -INF , !P5 ;  /* 0xff800000f7517808 */ /* 0x000fe40006800000 */
[----:B------:R-:W-:-:S02]  /*e7c0*/  FSEL R84, R246, -INF , !P1 ;  /* 0xff800000f6547808 */ /* 0x000fc40004800000 */
[----:B------:R-:W-:Y:S02]  /*e7d0*/  FSEL R86, R209, -INF , !P4 ;  /* 0xff800000d1567808 */ /* 0x000fe40006000000 */
[----:B------:R-:W-:Y:S02]  /*e7e0*/  FSEL R88, R207, -INF , !P2 ;  /* 0xff800000cf587808 */ /* 0x000fe40005000000 */
[CC--:B------:R-:W-:Y:S02]  /*e7f0*/  ISETP.GE.AND P5, PT, R4.reuse, R6.reuse, PT ;  /* 0x000000060400720c */ /* 0x0c0fe40003fa6270 */
[-C--:B------:R-:W-:Y:S02]  /*e800*/  ISETP.GE.AND P1, PT, R4, R5.reuse, PT ;  /* 0x000000050400720c */ /* 0x080fe40003f26270 */
[C---:B------:R-:W-:Y:S02]  /*e810*/  ISETP.GE.AND P4, PT, R2.reuse, R6, PT ;  /* 0x000000060200720c */ /* 0x040fe40003f86270 */
[----:B------:R-:W-:Y:S01]  /*e820*/  ISETP.GE.AND P2, PT, R2, R5, PT ;  /* 0x000000050200720c */ /* 0x000fe20003f46270 */
[----:B------:R-:W-:Y:S01]  /*e830*/  FMUL.FTZ R61, R61, c[0x0][0x2ec] ;  /* 0x0000bb003d3d7a20 */ /* 0x000fe20000410000 */
[C---:B------:R-:W-:Y:S01]  /*e840*/  IADD3 R4, R0.reuse, 0x89, RZ ;  /* 0x0000008900047810 */ /* 0x040fe20007ffe0ff */
[----:B------:R-:W-:Y:S01]  /*e850*/  FMUL.FTZ R63, R63, c[0x0][0x2ec] ;  /* 0x0000bb003f3f7a20 */ /* 0x000fe20000410000 */
[----:B------:R-:W-:Y:S01]  /*e860*/  IADD3 R2, R0, 0x91, RZ ;  /* 0x0000009100027810 */ /* 0x000fe20007ffe0ff */
[----:B------:R-:W-:Y:S01]  /*e870*/  FMUL.FTZ R49, R49, c[0x0][0x2ec] ;  /* 0x0000bb0031317a20 */ /* 0x000fe20000410000 */
[----:B------:R-:W1:Y:S01]  /*e880*/  MUFU.TANH R69, R69 ;  /* 0x0000004500457308 */ /* 0x000e620000002400 */
[----:B------:R-:W-:Y:S01]  /*e890*/  FMUL.FTZ R51, R51, c[0x0][0x2ec] ;  /* 0x0000bb0033337a20 */ /* 0x000fe20000410000 */
[----:B------:R-:W-:-:S02]  /*e8a0*/  FSEL R89, R204, -INF , !P5 ;  /* 0xff800000cc597808 */ /* 0x000fc40006800000 */
[----:B------:R-:W-:Y:S02]  /*e8b0*/  FSEL R91, R202, -INF , !P1 ;  /* 0xff800000ca5b7808 */ /* 0x000fe40004800000 */
[----:B------:R-:W-:Y:S02]  /*e8c0*/  FSEL R90, R200, -INF , !P6 ;  /* 0xff800000c85a7808 */ /* 0x000fe40007000000 */
[----:B------:R-:W2:Y:S01]  /*e8d0*/  MUFU.TANH R71, R71 ;  /* 0x0000004700477308 */ /* 0x000ea20000002400 */
[----:B------:R-:W-:Y:S02]  /*e8e0*/  FSEL R92, R198, -INF , !P3 ;  /* 0xff800000c65c7808 */ /* 0x000fe40005800000 */
[C---:B------:R-:W-:Y:S02]  /*e8f0*/  ISETP.GE.AND P5, PT, R4.reuse, R6, PT ;  /* 0x000000060400720c */ /* 0x040fe40003fa6270 */
[----:B------:R-:W-:-:S03]  /*e900*/  ISETP.GE.AND P1, PT, R4, R5, PT ;  /* 0x000000050400720c */ /* 0x000fc60003f26270 */
[----:B------:R-:W3:Y:S01]  /*e910*/  MUFU.TANH R65, R65 ;  /* 0x0000004100417308 */ /* 0x000ee20000002400 */
[C---:B------:R-:W-:Y:S02]  /*e920*/  ISETP.GE.AND P6, PT, R2.reuse, R6, PT ;  /* 0x000000060200720c */ /* 0x040fe40003fc6270 */
[----:B------:R-:W-:Y:S01]  /*e930*/  ISETP.GE.AND P3, PT, R2, R5, PT ;  /* 0x000000050200720c */ /* 0x000fe20003f66270 */
[----:B------:R-:W-:Y:S01]  /*e940*/  FMUL.FTZ R41, R41, c[0x0][0x2ec] ;  /* 0x0000bb0029297a20 */ /* 0x000fe20000410000 */
[----:B------:R-:W-:-:S03]  /*e950*/  IADD3 R2, R0, 0xa1, RZ ;  /* 0x000000a100027810 */ /* 0x000fc60007ffe0ff */
[----:B------:R-:W4:Y:S01]  /*e960*/  MUFU.TANH R67, R67 ;  /* 0x0000004300437308 */ /* 0x000f220000002400 */
[----:B------:R-:W-:Y:S02]  /*e970*/  FMUL.FTZ R43, R43, c[0x0][0x2ec] ;  /* 0x0000bb002b2b7a20 */ /* 0x000fe40000410000 */
[----:B------:R-:W-:Y:S02]  /*e980*/  FMUL.FTZ R57, R57, c[0x0][0x2ec] ;  /* 0x0000bb0039397a20 */ /* 0x000fe40000410000 */
[----:B------:R-:W-:Y:S01]  /*e990*/  FMUL.FTZ R59, R59, c[0x0][0x2ec] ;  /* 0x0000bb003b3b7a20 */ /* 0x000fe20000410000 */
[----:B------:R-:W-:Y:S02]  /*e9a0*/  FSEL R94, R190, -INF , !P5 ;  /* 0xff800000be5e7808 */ /* 0x000fe40006800000 */
[----:B------:R-:W1:Y:S01]  /*e9b0*/  MUFU.TANH R61, R61 ;  /* 0x0000003d003d7308 */ /* 0x000e620000002400 */
[----:B------:R-:W-:Y:S02]  /*e9c0*/  FSEL R96, R187, -INF , !P1 ;  /* 0xff800000bb607808 */ /* 0x000fe40004800000 */
[----:B------:R-:W-:-:S02]  /*e9d0*/  ISETP.GE.AND P5, PT, R2, R6, PT ;  /* 0x000000060200720c */ /* 0x000fc40003fa6270 */
[----:B------:R-:W-:-:S03]  /*e9e0*/  ISETP.GE.AND P1, PT, R2, R5, PT ;  /* 0x000000050200720c */ /* 0x000fc60003f26270 */
[----:B------:R-:W1:Y:S01]  /*e9f0*/  MUFU.TANH R63, R63 ;  /* 0x0000003f003f7308 */ /* 0x000e620000002400 */
[C---:B------:R-:W-:Y:S01]  /*ea00*/  IADD3 R4, R0.reuse, 0x99, RZ ;  /* 0x0000009900047810 */ /* 0x040fe20007ffe0ff */
[----:B------:R-:W-:Y:S01]  /*ea10*/  FMUL.FTZ R33, R33, c[0x0][0x2ec] ;  /* 0x0000bb0021217a20 */ /* 0x000fe20000410000 */
[----:B------:R-:W-:Y:S01]  /*ea20*/  IADD3 R2, R0, 0xa9, RZ ;  /* 0x000000a900027810 */ /* 0x000fe20007ffe0ff */
[----:B------:R-:W-:-:S04]  /*ea30*/  FMUL.FTZ R25, R25, c[0x0][0x2ec] ;  /* 0x0000bb0019197a20 */ /* 0x000fc80000410000 */
[----:B------:R-:W1:Y:S01]  /*ea40*/  MUFU.TANH R49, R49 ;  /* 0x0000003100317308 */ /* 0x000e620000002400 */
[----:B------:R-:W-:Y:S01]  /*ea50*/  FMUL.FTZ R27, R27, c[0x0][0x2ec] ;  /* 0x0000bb001b1b7a20 */ /* 0x000fe20000410000 */
[----:B------:R-:W-:-:S06]  /*ea60*/  FSEL R93, R195, -INF , !P4 ;  /* 0xff800000c35d7808 */ /* 0x000fcc0006000000 */
[----:B------:R-:W1:Y:S01]  /*ea70*/  MUFU.TANH R51, R51 ;  /* 0x0000003300337308 */ /* 0x000e620000002400 */
[----:B------:R-:W-:Y:S01]  /*ea80*/  FMUL.FTZ R35, R35, c[0x0][0x2ec] ;  /* 0x0000bb0023237a20 */ /* 0x000fe20000410000 */
[----:B------:R-:W-:Y:S02]  /*ea90*/  FSEL R95, R193, -INF , !P2 ;  /* 0xff800000c15f7808 */ /* 0x000fe40005000000 */
[----:B------:R-:W-:Y:S02]  /*eaa0*/  FSEL R97, R182, -INF , !P6 ;  /* 0xff800000b6617808 */ /* 0x000fe40007000000 */
[----:B------:R-:W-:Y:S02]  /*eab0*/  FSEL R99, R180, -INF , !P3 ;  /* 0xff800000b4637808 */ /* 0x000fe40005800000 */
[----:B------:R-:W1:Y:S01]  /*eac0*/  MUFU.TANH R41, R41 ;  /* 0x0000002900297308 */ /* 0x000e620000002400 */
[C---:B------:R-:W-:Y:S02]  /*ead0*/  ISETP.GE.AND P4, PT, R4.reuse, R6, PT ;  /* 0x000000060400720c */ /* 0x040fe40003f86270 */
[----:B------:R-:W-:-:S02]  /*eae0*/  ISETP.GE.AND P2, PT, R4, R5, PT ;  /* 0x000000050400720c */ /* 0x000fc40003f46270 */
[----:B------:R-:W-:-:S03]  /*eaf0*/  ISETP.GE.AND P6, PT, R2, R6, PT ;  /* 0x000000060200720c */ /* 0x000fc60003fc6270 */
[----:B------:R-:W2:Y:S01]  /*eb00*/  MUFU.TANH R43, R43 ;  /* 0x0000002b002b7308 */ /* 0x000ea20000002400 */
[----:B------:R-:W-:Y:S01]  /*eb10*/  ISETP.GE.AND P3, PT, R2, R5, PT ;  /* 0x000000050200720c */ /* 0x000fe20003f66270 */
[----:B------:R-:W-:Y:S01]  /*eb20*/  FMUL.FTZ R45, R45, c[0x0][0x2ec] ;  /* 0x0000bb002d2d7a20 */ /* 0x000fe20000410000 */
[C---:B------:R-:W-:Y:S02]  /*eb30*/  IADD3 R4, R0.reuse, 0xb1, RZ ;  /* 0x000000b100047810 */ /* 0x040fe40007ffe0ff */
[----:B------:R-:W-:-:S03]  /*eb40*/  IADD3 R2, R0, 0xb9, RZ ;  /* 0x000000b900027810 */ /* 0x000fc60007ffe0ff */
[----:B------:R-:W4:Y:S01]  /*eb50*/  MUFU.TANH R57, R57 ;  /* 0x0000003900397308 */ /* 0x000f220000002400 */
[----:B-1----:R-:W-:-:S07]  /*eb60*/  FSEL R98, R69, -INF , !P4 ;  /* 0xff80000045627808 */ /* 0x002fce0006000000 */
[----:B------:R-:W1:Y:S01]  /*eb70*/  MUFU.TANH R59, R59 ;  /* 0x0000003b003b7308 */ /* 0x000e620000002400 */
[----:B--2---:R-:W-:Y:S02]  /*eb80*/  FSEL R100, R71, -INF , !P2 ;  /* 0xff80000047647808 */ /* 0x004fe40005000000 */
[----:B---3--:R-:W-:Y:S02]  /*eb90*/  FSEL R101, R65, -INF , !P5 ;  /* 0xff80000041657808 */ /* 0x008fe40006800000 */
[----:B----4-:R-:W-:-:S03]  /*eba0*/  FSEL R102, R67, -INF , !P1 ;  /* 0xff80000043667808 */ /* 0x010fc60004800000 */
[----:B------:R-:W2:Y:S01]  /*ebb0*/  MUFU.TANH R33, R33 ;  /* 0x0000002100217308 */ /* 0x000ea20000002400 */
[CC--:B------:R-:W-:Y:S02]  /*ebc0*/  ISETP.GE.AND P4, PT, R4.reuse, R6.reuse, PT ;  /* 0x000000060400720c */ /* 0x0c0fe40003f86270 */
[----:B------:R-:W-:Y:S02]  /*ebd0*/  ISETP.GE.AND P2, PT, R4, R5, PT ;  /* 0x000000050400720c */ /* 0x000fe40003f46270 */
[----:B------:R-:W-:-:S03]  /*ebe0*/  ISETP.GE.AND P5, PT, R2, R6, PT ;  /* 0x000000060200720c */ /* 0x000fc60003fa6270 */
[----:B------:R-:W3:Y:S01]  /*ebf0*/  MUFU.TANH R25, R25 ;  /* 0x0000001900197308 */ /* 0x000ee20000002400 */
[----:B------:R-:W-:Y:S01]  /*ec00*/  ISETP.GE.AND P1, PT, R2, R5, PT ;  /* 0x000000050200720c */ /* 0x000fe20003f26270 */
[----:B------:R-:W-:Y:S01]  /*ec10*/  FMUL.FTZ R17, R17, c[0x0][0x2ec] ;  /* 0x0000bb0011117a20 */ /* 0x000fe20000410000 */
[C---:B------:R-:W-:Y:S02]  /*ec20*/  IADD3 R4, R0.reuse, 0xc1, RZ ;  /* 0x000000c100047810 */ /* 0x040fe40007ffe0ff */
[----:B------:R-:W-:-:S03]  /*ec30*/  IADD3 R2, R0, 0xc9, RZ ;  /* 0x000000c900027810 */ /* 0x000fc60007ffe0ff */
[----:B------:R-:W4:Y:S01]  /*ec40*/  MUFU.TANH R27, R27 ;  /* 0x0000001b001b7308 */ /* 0x000f220000002400 */
[----:B------:R-:W-:Y:S02]  /*ec50*/  FSEL R61, R61, -INF , !P6 ;  /* 0xff8000003d3d7808 */ /* 0x000fe40007000000 */
[----:B------:R-:W-:-:S05]  /*ec60*/  FSEL R63, R63, -INF , !P3 ;  /* 0xff8000003f3f7808 */ /* 0x000fca0005800000 */
[----:B------:R-:W1:Y:S01]  /*ec70*/  MUFU.TANH R35, R35 ;  /* 0x0000002300237308 */ /* 0x000e620000002400 */
[----:B------:R-:W-:Y:S02]  /*ec80*/  FSEL R103, R49, -INF , !P4 ;  /* 0xff80000031677808 */ /* 0x000fe40006000000 */
[----:B------:R-:W-:Y:S02]  /*ec90*/  FSEL R109, R51, -INF , !P2 ;  /* 0xff800000336d7808 */ /* 0x000fe40005000000 */
[----:B------:R-:W-:-:S03]  /*eca0*/  ISETP.GE.AND P6, PT, R4, R6, PT ;  /* 0x000000060400720c */ /* 0x000fc60003fc6270 */
[----:B------:R-:W1:Y:S01]  /*ecb0*/  MUFU.TANH R45, R45 ;  /* 0x0000002d002d7308 */ /* 0x000e620000002400 */
[-C--:B------:R-:W-:Y:S02]  /*ecc0*/  ISETP.GE.AND P3, PT, R4, R5.reuse, PT ;  /* 0x000000050400720c */ /* 0x080fe40003f66270 */
[C---:B------:R-:W-:Y:S02]  /*ecd0*/  ISETP.GE.AND P4, PT, R2.reuse, R6, PT ;  /* 0x000000060200720c */ /* 0x040fe40003f86270 */
[----:B------:R-:W-:Y:S02]  /*ece0*/  ISETP.GE.AND P2, PT, R2, R5, PT ;  /* 0x000000050200720c */ /* 0x000fe40003f46270 */
[C---:B------:R-:W-:Y:S02]  /*ecf0*/  IADD3 R4, R0.reuse, 0xd1, RZ ;  /* 0x000000d100047810 */ /* 0x040fe40007ffe0ff */
[----:B------:R-:W-:Y:S01]  /*ed00*/  IADD3 R2, R0, 0xd9, RZ ;  /* 0x000000d900027810 */ /* 0x000fe20007ffe0ff */
[----:B------:R-:W-:Y:S01]  /*ed10*/  FMUL.FTZ R53, R53, c[0x0][0x2ec] ;  /* 0x0000bb0035357a20 */ /* 0x000fe20000410000 */
[----:B------:R-:W2:Y:S01]  /*ed20*/  MUFU.TANH R17, R17 ;  /* 0x0000001100117308 */ /* 0x000ea20000002400 */
[----:B------:R-:W-:Y:S01]  /*ed30*/  FMUL.FTZ R55, R55, c[0x0][0x2ec] ;  /* 0x0000bb0037377a20 */ /* 0x000fe20000410000 */
[----:B------:R-:W-:-:S02]  /*ed40*/  FSEL R104, R41, -INF , !P5 ;  /* 0xff80000029687808 */ /* 0x000fc40006800000 */
[----:B------:R-:W-:Y:S02]  /*ed50*/  FSEL R116, R43, -INF , !P1 ;  /* 0xff8000002b747808 */ /* 0x000fe40004800000 */
[----:B------:R-:W-:Y:S02]  /*ed60*/  FSEL R118, R57, -INF , !P6 ;  /* 0xff80000039767808 */ /* 0x000fe40007000000 */
[----:B-1----:R-:W-:Y:S02]  /*ed70*/  FSEL R182, R59, -INF , !P3 ;  /* 0xff8000003bb67808 */ /* 0x002fe40005800000 */
[CC--:B------:R-:W-:Y:S02]  /*ed80*/  ISETP.GE.AND P5, PT, R4.reuse, R6.reuse, PT ;  /* 0x000000060400720c */ /* 0x0c0fe40003fa6270 */
[----:B------:R-:W-:Y:S02]  /*ed90*/  ISETP.GE.AND P1, PT, R4, R5, PT ;  /* 0x000000050400720c */ /* 0x000fe40003f26270 */
[----:B------:R-:W-:-:S02]  /*eda0*/  ISETP.GE.AND P6, PT, R2, R6, PT ;  /* 0x000000060200720c */ /* 0x000fc40003fc6270 */
[----:B------:R-:W-:Y:S02]  /*edb0*/  ISETP.GE.AND P3, PT, R2, R5, PT ;  /* 0x000000050200720c */ /* 0x000fe40003f66270 */
[C---:B------:R-:W-:Y:S02]  /*edc0*/  IADD3 R4, R0.reuse, 0xe1, RZ ;  /* 0x000000e100047810 */ /* 0x040fe40007ffe0ff */
[----:B------:R-:W-:Y:S01]  /*edd0*/  IADD3 R2, R0, 0xe9, RZ ;  /* 0x000000e900027810 */ /* 0x000fe20007ffe0ff */
[----:B------:R-:W-:Y:S01]  /*ede0*/  FMUL.FTZ R47, R47, c[0x0][0x2ec] ;  /* 0x0000bb002f2f7a20 */ /* 0x000fe20000410000 */
[----:B------:R-:W1:Y:S01]  /*edf0*/  MUFU.TANH R53, R53 ;  /* 0x0000003500357308 */ /* 0x000e620000002400 */
[----:B------:R-:W-:Y:S01]  /*ee00*/  FMUL.FTZ R29, R29, c[0x0][0x2ec] ;  /* 0x0000bb001d1d7a20 */ /* 0x000fe20000410000 */
[----:B--2---:R-:W-:Y:S01]  /*ee10*/  FSEL R180, R33, -INF , !P4 ;  /* 0xff80000021b47808 */ /* 0x004fe20006000000 */
[----:B------:R-:W-:Y:S01]  /*ee20*/  FMUL.FTZ R31, R31, c[0x0][0x2ec] ;  /* 0x0000bb001f1f7a20 */ /* 0x000fe20000410000 */
[----:B---3--:R-:W-:-:S02]  /*ee30*/  FSEL R187, R25, -INF , !P5 ;  /* 0xff80000019bb7808 */ /* 0x008fc40006800000 */
[----:B----4-:R-:W-:Y:S02]  /*ee40*/  FSEL R193, R27, -INF , !P1 ;  /* 0xff8000001bc17808 */ /* 0x010fe40004800000 */
[----:B------:R-:W2:Y:S01]  /*ee50*/  MUFU.TANH R55, R55 ;  /* 0x0000003700377308 */ /* 0x000ea20000002400 */
[-C--:B------:R-:W-:Y:S02]  /*ee60*/  ISETP.GE.AND P4, PT, R4, R6.reuse, PT ;  /* 0x000000060400720c */ /* 0x080fe40003f86270 */
[C---:B------:R-:W-:Y:S02]  /*ee70*/  ISETP.GE.AND P5, PT, R2.reuse, R6, PT ;  /* 0x000000060200720c */ /* 0x040fe40003fa6270 */
[-C--:B------:R-:W-:Y:S02]  /*ee80*/  ISETP.GE.AND P1, PT, R2, R5.reuse, PT ;  /* 0x000000050200720c */ /* 0x080fe40003f26270 */
[----:B------:R-:W-:Y:S02]  /*ee90*/  FSEL R186, R35, -INF , !P2 ;  /* 0xff80000023ba7808 */ /* 0x000fe40005000000 */
[----:B------:R-:W-:Y:S01]  /*eea0*/  IADD3 R2, R0, 0xf1, RZ ;  /* 0x000000f100027810 */ /* 0x000fe20007ffe0ff */
[----:B------:R-:W-:Y:S01]  /*eeb0*/  FMUL.FTZ R9, R19, c[0x0][0x2ec] ;  /* 0x0000bb0013097a20 */ /* 0x000fe20000410000 */
[----:B------:R-:W-:Y:S01]  /*eec0*/  ISETP.GE.AND P2, PT, R4, R5, PT ;  /* 0x000000050400720c */ /* 0x000fe20003f46270 */
[----:B------:R-:W-:Y:S01]  /*eed0*/  FMUL.FTZ R8, R13, c[0x0][0x2ec] ;  /* 0x0000bb000d087a20 */ /* 0x000fe20000410000 */
[----:B------:R-:W3:Y:S01]  /*eee0*/  MUFU.TANH R47, R47 ;  /* 0x0000002f002f7308 */ /* 0x000ee20000002400 */
[----:B------:R-:W-:Y:S01]  /*eef0*/  FMUL.FTZ R4, R15, c[0x0][0x2ec] ;  /* 0x0000bb000f047a20 */ /* 0x000fe20000410000 */
[----:B------:R-:W-:-:S02]  /*ef00*/  FSEL R198, R45, -INF , !P4 ;  /* 0xff8000002dc67808 */ /* 0x000fc40006000000 */
[----:B------:R-:W-:-:S04]  /*ef10*/  ISETP.GE.AND P4, PT, R2, R6, PT ;  /* 0x000000060200720c */ /* 0x000fc80003f86270 */
[----:B------:R-:W4:Y:S01]  /*ef20*/  MUFU.TANH R29, R29 ;  /* 0x0000001d001d7308 */ /* 0x000f220000002400 */
[----:B------:R-:W-:-:S07]  /*ef30*/  FSEL R207, R17, -INF , !P4 ;  /* 0xff80000011cf7808 */ /* 0x000fce0006000000 */
[----:B------:R-:W2:Y:S01]  /*ef40*/  MUFU.TANH R31, R31 ;  /* 0x0000001f001f7308 */ /* 0x000ea20000002400 */
[----:B------:R-:W-:-:S07]  /*ef50*/  ISETP.GT.AND P4, PT, R249, R248, PT ;  /* 0x000000f8f900720c */ /* 0x000fce0003f84270 */
[----:B------:R-:W3:Y:S01]  /*ef60*/  MUFU.TANH R9, R9 ;  /* 0x0000000900097308 */ /* 0x000ee20000002400 */
[----:B-1----:R-:W-:-:S07]  /*ef70*/  FSEL R190, R53, -INF , !P6 ;  /* 0xff80000035be7808 */ /* 0x002fce0007000000 */
[----:B------:R-:W1:Y:S01]  /*ef80*/  MUFU.TANH R8, R8 ;  /* 0x0000000800087308 */ /* 0x000e620000002400 */
[----:B--2---:R-:W-:-:S07]  /*ef90*/  FSEL R195, R55, -INF , !P3 ;  /* 0xff80000037c37808 */ /* 0x004fce0005800000 */
[----:B------:R-:W2:Y:S01]  /*efa0*/  MUFU.TANH R4, R4 ;  /* 0x0000000400047308 */ /* 0x000ea20000002400 */
[----:B------:R-:W-:Y:S01]  /*efb0*/  BAR.SYNC.DEFER_BLOCKING 0x0 ;  /* 0x0000000000007b1d */ /* 0x000fe20000010000 */
[C---:B------:R-:W-:Y:S02]  /*efc0*/  ISETP.GE.AND P6, PT, R0.reuse, R6, PT ;  /* 0x000000060000720c */ /* 0x040fe40003fc6270 */
[C---:B------:R-:W-:Y:S02]  /*efd0*/  ISETP.GE.AND P3, PT, R0.reuse, R5, PT ;  /* 0x000000050000720c */ /* 0x040fe40003f66270 */
[----:B------:R-:W-:Y:S02]  /*efe0*/  IADD3 R0, R0, 0xf9, RZ ;  /* 0x000000f900007810 */ /* 0x000fe40007ffe0ff */
[----:B---3--:R-:W-:Y:S02]  /*eff0*/  FSEL R202, R47, -INF , !P2 ;  /* 0xff8000002fca7808 */ /* 0x008fe40005000000 */
[----:B----4-:R-:W-:-:S02]  /*f000*/  FSEL R200, R29, -INF , !P5 ;  /* 0xff8000001dc87808 */ /* 0x010fc40006800000 */
[----:B------:R-:W-:Y:S02]  /*f010*/  FSEL R204, R31, -INF , !P1 ;  /* 0xff8000001fcc7808 */ /* 0x000fe40004800000 */
[-C--:B------:R-:W-:Y:S02]  /*f020*/  ISETP.GE.AND P2, PT, R2, R5.reuse, PT ;  /* 0x000000050200720c */ /* 0x080fe40003f46270 */
[C---:B------:R-:W-:Y:S02]  /*f030*/  ISETP.GE.AND P5, PT, R0.reuse, R6, PT ;  /* 0x000000060000720c */ /* 0x040fe40003fa6270 */
[----:B------:R-:W-:Y:S02]  /*f040*/  ISETP.GE.AND P1, PT, R0, R5, PT ;  /* 0x000000050000720c */ /* 0x000fe40003f26270 */
[----:B------:R-:W-:Y:S02]  /*f050*/  FSEL R211, R9, -INF , !P2 ;  /* 0xff80000009d37808 */ /* 0x000fe40005000000 */
[----:B------:R-:W-:-:S02]  /*f060*/  FSEL R24, R250, -INF , !P6 ;  /* 0xff800000fa187808 */ /* 0x000fc40007000000 */
[----:B-1----:R-:W-:Y:S02]  /*f070*/  FSEL R209, R8, -INF , !P5 ;  /* 0xff80000008d17808 */ /* 0x002fe40006800000 */
        /* <DEDUP_REMOVED lines=63> */
.L_x_3508:
[----:B------:R-:W-:-:S04]  /*f470*/  ULEA UR5, -UR6, URZ, 0x8 ;  /* 0x0000003f06057291 */ /* 0x000fc8000f8e413f */
[----:B------:R-:W-:Y:S02]  /*f480*/  USHF.R.S32.HI UR4, URZ, 0x1f, UR5 ;  /* 0x0000001f3f047899 */ /* 0x000fe40008011405 */
[----:B------:R-:W-:-:S04]  /*f490*/  MOV R4, UR5 ;  /* 0x0000000500047c02 */ /* 0x000fc80008000f00 */
[----:B------:R-:W-:Y:S02]  /*f4a0*/  MOV R0, UR4 ;  /* 0x0000000400007c02 */ /* 0x000fe40008000f00 */
.L_x_3509:
[----:B-----5:R-:W-:Y:S01]  /*f4b0*/  IADD3 R4, P1, R128, R4, RZ ;  /* 0x0000000480047210 */ /* 0x020fe20007f3e0ff */
        /* <DEDUP_REMOVED lines=53> */
[----:B------:R-:W-:-:S03]  /*f810*/  IADD3 R4, P1, R6, UR7, RZ ;  /* 0x0000000706047c10 */ /* 0x000fc6000ff3e0ff */
[----:B------:R1:W-:Y:S01]  /*f820*/  LDGSTS.E.BYPASS.LTC128B.128 [R237+0x8800], [R6.64] ;  /* 0x0880000006ed7fae */ /* 0x0003e2000b901d4c */
[----:B------:R-:W-:-:S05]  /*f830*/  IADD3.X R5, R7, UR4, RZ, P1, !PT ;  /* 0x0000000407057c10 */ /* 0x000fca0008ffe4ff */
[----:B------:R1:W-:Y:S01]  /*f840*/  LDGSTS.E.BYPASS.LTC128B.128 [R237+0x9000], [R4.64] ;  /* 0x0900000004ed7fae */ /* 0x0003e2000b901d4c */
[----:B--2---:R-:W-:-:S04]  /*f850*/  IADD3 R12, P1, R4, UR7, RZ ;  /* 0x00000007040c7c10 */ /* 0x004fc8000ff3e0ff */
[----:B------:R-:W-:-:S05]  /*f860*/  IADD3.X R13, R5, UR4, RZ, P1, !PT ;  /* 0x00000004050d7c10 */ /* 0x000fca0008ffe4ff */
[----:B------:R1:W-:Y:S04]  /*f870*/  LDGSTS.E.BYPASS.LTC128B.128 [R237+0x9800], [R12.64] ;  /* 0x098000000ced7fae */ /* 0x0003e8000b901d4c */
[----:B------:R-:W0:Y:S02]  /*f880*/  LDGDEPBAR ;  /* 0x00000000000079af */ /* 0x000e240000000000 */
.L_x_3507:
        /* <DEDUP_REMOVED lines=163> */
[----:B------:R3:W-:Y:S01]  /*102c0*/  MUFU.EX2 R59, R4 ;  /* 0x00000004003b7308 */ /* 0x0007e20000000800 */
        /* <DEDUP_REMOVED lines=9> */
[----:B------:R-:W-:-:S02]  /*10360*/  FMUL.FTZ R156, R156, R68 ;  /* 0x000000449c9c7220 */ /* 0x000fc40000410000 */
[-C--:B------:R-:W-:Y:S02]  /*10370*/  FMUL.FTZ R157, R157, R68.reuse ;  /* 0x000000449d9d7220 */ /* 0x080fe40000410000 */
[----:B---3--:R-:W-:Y:S02]  /*10380*/  FFMA.FTZ R4, R25, c[0x0][0x23c], -R0 ;  /* 0x00008f0019047a23 */ /* 0x008fe40000010800 */
[----:B------:R-:W-:Y:S02]  /*10390*/  FMUL.FTZ R136, R136, R68 ;  /* 0x0000004488887220 */ /* 0x000fe40000410000 */
[----:B------:R2:W-:Y:S01]  /*103a0*/  MUFU.EX2 R248, R4 ;  /* 0x0000000400f87308 */ /* 0x0005e20000000800 */
[----:B-1----:R-:W-:Y:S01]  /*103b0*/  FFMA.FTZ R3, R105, c[0x0][0x23c], -R2 ;  /* 0x00008f0069037a23 */ /* 0x002fe20000010802 */
[----:B------:R-:W-:Y:S01]  /*103c0*/  MOV R105, R13 ;  /* 0x0000000d00697202 */ /* 0x000fe20000000f00 */
[-C--:B----4-:R-:W-:Y:S01]  /*103d0*/  FMUL.FTZ R146, R146, R69.reuse ;  /* 0x0000004592927220 */ /* 0x090fe20000410000 */
[----:B------:R-:W1:Y:S01]  /*103e0*/  LDSM.16.MT88.4 R12, [R212+0xa000] ;  /* 0x00a00000d40c783b */ /* 0x000e620000004200 */
[----:B------:R-:W-:Y:S01]  /*103f0*/  FMUL.FTZ R147, R147, R69 ;  /* 0x0000004593937220 */ /* 0x000fe20000410000 */
[----:B------:R-:W-:Y:S01]  /*10400*/  F2FP.BF16.PACK_AB R6, R59, R105 ;  /* 0x000000693b06723e */ /* 0x000fe200000010ff */
[-C--:B------:R-:W-:Y:S01]  /*10410*/  FMUL.FTZ R150, R150, R69.reuse ;  /* 0x0000004596967220 */ /* 0x080fe20000410000 */
[----:B------:R3:W-:Y:S01]  /*10420*/  MUFU.EX2 R28, R3 ;  /* 0x00000003001c7308 */ /* 0x0007e20000000800 */
[----:B------:R-:W-:-:S02]  /*10430*/  FMUL.FTZ R151, R151, R69 ;  /* 0x0000004597977220 */ /* 0x000fc40000410000 */
[-C--:B------:R-:W-:Y:S02]  /*10440*/  FMUL.FTZ R154, R154, R69.reuse ;  /* 0x000000459a9a7220 */ /* 0x080fe40000410000 */
[-C--:B------:R-:W-:Y:S02]  /*10450*/  FMUL.FTZ R155, R155, R69.reuse ;  /* 0x000000459b9b7220 */ /* 0x080fe40000410000 */
[-C--:B------:R-:W-:Y:S02]  /*10460*/  FMUL.FTZ R158, R158, R69.reuse ;  /* 0x000000459e9e7220 */ /* 0x080fe40000410000 */
[----:B--2---:R-:W-:Y:S02]  /*10470*/  FFMA.FTZ R4, R30, c[0x0][0x23c], -R0 ;  /* 0x00008f001e047a23 */ /* 0x004fe40000010800 */
[----:B------:R-:W-:Y:S02]  /*10480*/  FMUL.FTZ R159, R159, R69 ;  /* 0x000000459f9f7220 */ /* 0x000fe40000410000 */
[----:B------:R-:W2:Y:S01]  /*10490*/  MUFU.EX2 R129, R4 ;  /* 0x0000000400817308 */ /* 0x000ea20000000800 */
[----:B------:R-:W-:-:S02]  /*104a0*/  FMUL.FTZ R137, R137, R68 ;  /* 0x0000004489897220 */ /* 0x000fc40000410000 */
[----:B---3--:R-:W-:Y:S02]  /*104b0*/  FFMA.FTZ R3, R34, c[0x0][0x23c], -R2 ;  /* 0x00008f0022037a23 */ /* 0x008fe40000010802 */
[-C--:B------:R-:W-:Y:S02]  /*104c0*/  FMUL.FTZ R138, R138, R69.reuse ;  /* 0x000000458a8a7220 */ /* 0x080fe40000410000 */
[-C--:B------:R-:W-:Y:S01]  /*104d0*/  FMUL.FTZ R139, R139, R69.reuse ;  /* 0x000000458b8b7220 */ /* 0x080fe20000410000 */
[----:B------:R3:W-:Y:S01]  /*104e0*/  MUFU.EX2 R43, R3 ;  /* 0x00000003002b7308 */ /* 0x0007e20000000800 */
[-C--:B------:R-:W-:Y:S02]  /*104f0*/  FMUL.FTZ R140, R140, R68.reuse ;  /* 0x000000448c8c7220 */ /* 0x080fe40000410000 */
[----:B------:R-:W-:Y:S02]  /*10500*/  FMUL.FTZ R141, R141, R68 ;  /* 0x000000448d8d7220 */ /* 0x000fe40000410000 */
[----:B------:R-:W-:-:S02]  /*10510*/  FMUL.FTZ R142, R142, R69 ;  /* 0x000000458e8e7220 */ /* 0x000fc40000410000 */
[-C--:B------:R-:W-:Y:S01]  /*10520*/  FMUL.FTZ R143, R143, R69.reuse ;  /* 0x000000458f8f7220 */ /* 0x080fe20000410000 */
[----:B--2---:R-:W-:Y:S01]  /*10530*/  F2FP.BF16.PACK_AB R5, R129, R248 ;  /* 0x000000f88105723e */ /* 0x004fe200000010ff */
[----:B------:R-:W-:Y:S02]  /*10540*/  FFMA.FTZ R4, R73, c[0x0][0x23c], -R0 ;  /* 0x00008f0049047a23 */ /* 0x000fe40000010800 */
[-C--:B------:R-:W-:Y:S02]  /*10550*/  FMUL.FTZ R160, R160, R68.reuse ;  /* 0x00000044a0a07220 */ /* 0x080fe40000410000 */
[----:B------:R2:W-:Y:S01]  /*10560*/  MUFU.EX2 R246, R4 ;  /* 0x0000000400f67308 */ /* 0x0005e20000000800 */
[----:B------:R-:W-:Y:S02]  /*10570*/  FMUL.FTZ R161, R161, R68 ;  /* 0x00000044a1a17220 */ /* 0x000fe40000410000 */
[----:B---3--:R-:W-:Y:S02]  /*10580*/  FFMA.FTZ R3, R106, c[0x0][0x23c], -R2 ;  /* 0x00008f006a037a23 */ /* 0x008fe40000010802 */
[----:B------:R-:W-:-:S02]  /*10590*/  FMUL.FTZ R162, R162, R69 ;  /* 0x00000045a2a27220 */ /* 0x000fc40000410000 */
[-C--:B------:R-:W-:Y:S01]  /*105a0*/  FMUL.FTZ R163, R163, R69.reuse ;  /* 0x00000045a3a37220 */ /* 0x080fe20000410000 */
[----:B------:R3:W-:Y:S01]  /*105b0*/  MUFU.EX2 R49, R3 ;  /* 0x0000000300317308 */ /* 0x0007e20000000800 */
[-C--:B------:R-:W-:Y:S02]  /*105c0*/  FMUL.FTZ R164, R164, R68.reuse ;  /* 0x00000044a4a47220 */ /* 0x080fe40000410000 */
[----:B------:R-:W-:Y:S02]  /*105d0*/  FMUL.FTZ R165, R165, R68 ;  /* 0x00000044a5a57220 */ /* 0x000fe40000410000 */
[-C--:B------:R-:W-:Y:S02]  /*105e0*/  FMUL.FTZ R166, R166, R69.reuse ;  /* 0x00000045a6a67220 */ /* 0x080fe40000410000 */
[----:B------:R-:W-:Y:S02]  /*105f0*/  FMUL.FTZ R167, R167, R69 ;  /* 0x00000045a7a77220 */ /* 0x000fe40000410000 */
[----:B--2---:R-:W-:-:S04]  /*10600*/  FFMA.FTZ R4, R32, c[0x0][0x23c], -R0 ;  /* 0x00008f0020047a23 */ /* 0x004fc80000010800 */
[----:B------:R2:W4:Y:S01]  /*10610*/  MUFU.EX2 R57, R4 ;  /* 0x0000000400397308 */ /* 0x0005220000000800 */
[----:B---3--:R-:W-:Y:S01]  /*10620*/  FFMA.FTZ R3, R40, c[0x0][0x23c], -R2 ;  /* 0x00008f0028037a23 */ /* 0x008fe20000010802 */
[----:B--2---:R-:W-:Y:S02]  /*10630*/  F2FP.BF16.PACK_AB R4, R41, R245 ;  /* 0x000000f52904723e */ /* 0x004fe400000010ff */
[----:B----4-:R-:W-:-:S07]  /*10640*/  F2FP.BF16.PACK_AB R7, R57, R246 ;  /* 0x000000f63907723e */ /* 0x010fce00000010ff */
[C---:B------:R-:W-:Y:S01]  /*10650*/  HMMA.16816.F32.BF16 R32, R4.reuse, R20, R144 ;  /* 0x000000140420723c */ /* 0x040fe20000041890 */
[----:B------:R2:W-:Y:S07]  /*10660*/  MUFU.EX2 R144, R3 ;  /* 0x0000000300907308 */ /* 0x0005ee0000000800 */
[C---:B------:R-:W-:Y:S01]  /*10670*/  HMMA.16816.F32.BF16 R44, R4.reuse, R22, R148 ;  /* 0x00000016042c723c */ /* 0x040fe20000041894 */
[----:B------:R-:W3:Y:S07]  /*10680*/  LDSM.16.MT88.4 R20, [R135+0xa800] ;  /* 0x00a800008714783b */ /* 0x000eee0000004200 */
[----:B-1----:R-:W-:Y:S01]  /*10690*/  HMMA.16816.F32.BF16 R52, R4, R12, R152 ;  /* 0x0000000c0434723c */ /* 0x002fe20000041898 */
[----:B--2---:R-:W-:Y:S01]  /*106a0*/  FFMA.FTZ R3, R108, c[0x0][0x23c], -R0 ;  /* 0x00008f006c037a23 */ /* 0x004fe20000010800 */
[----:B------:R-:W-:-:S02]  /*106b0*/  MOV R108, R28 ;  /* 0x0000001c006c7202 */ /* 0x000fc40000000f00 */
[----:B------:R-:W1:Y:S01]  /*106c0*/  LDSM.16.MT88.4 R28, [R214+0xa800] ;  /* 0x00a80000d61c783b */ /* 0x000e620000004200 */
[----:B------:R2:W-:Y:S03]  /*106d0*/  MUFU.EX2 R148, R3 ;  /* 0x0000000300947308 */ /* 0x0005e60000000800 */
[C---:B------:R-:W-:Y:S01]  /*106e0*/  HMMA.16816.F32.BF16 R156, R4.reuse, R14, R156 ;  /* 0x0000000e049c723c */ /* 0x040fe2000004189c */
[----:B------:R-:W4:Y:S07]  /*106f0*/  LDSM.16.MT88.4 R12, [R212+0xa800] ;  /* 0x00a80000d40c783b */ /* 0x000f2e0000004200 */
[----:B------:R-:W-:Y:S01]  /*10700*/  HMMA.16816.F32.BF16 R24, R4, R8, R136 ;  /* 0x000000080418723c */ /* 0x000fe20000041888 */
[----:B--2---:R-:W-:-:S06]  /*10710*/  FFMA.FTZ R3, R42, c[0x0][0x23c], -R0 ;  /* 0x00008f002a037a23 */ /* 0x004fcc0000010800 */
[----:B------:R-:W-:Y:S01]  /*10720*/  MOV R139, R246 ;  /* 0x000000f6008b7202 */ /* 0x000fe20000000f00 */
[C---:B------:R-:W-:Y:S01]  /*10730*/  HMMA.16816.F32.BF16 R36, R4.reuse, R10, R140 ;  /* 0x0000000a0424723c */ /* 0x040fe2000004188c */
[----:B------:R2:W1:Y:S01]  /*10740*/  MUFU.EX2 R40, R3 ;  /* 0x0000000300287308 */ /* 0x0004620000000800 */
[----:B------:R-:W3:Y:S05]  /*10750*/  LDSM.16.MT88.4 R8, [R213+0xa800] ;  /* 0x00a80000d508783b */ /* 0x000eea0000004200 */
[----:B------:R-:W-:Y:S01]  /*10760*/  MOV R141, R57 ;  /* 0x00000039008d7202 */ /* 0x000fe20000000f00 */
[C---:B------:R-:W-:Y:S08]  /*10770*/  HMMA.16816.F32.BF16 R160, R4.reuse, R16, R160 ;  /* 0x0000001004a0723c */ /* 0x040ff000000418a0 */
[----:B------:R-:W-:Y:S01]  /*10780*/  HMMA.16816.F32.BF16 R16, R4, R18, R164 ;  /* 0x000000120410723c */ /* 0x000fe200000418a4 */
[----:B--2---:R-:W-:-:S04]  /*10790*/  FFMA.FTZ R3, R110, c[0x0][0x23c], -R0 ;  /* 0x00008f006e037a23 */ /* 0x004fc80000010800 */
[----:B------:R2:W-:Y:S02]  /*107a0*/  MUFU.EX2 R51, R3 ;  /* 0x0000000300337308 */ /* 0x0005e40000000800 */
[----:B------:R-:W-:Y:S02]  /*107b0*/  F2FP.BF16.PACK_AB R4, R43, R108 ;  /* 0x0000006c2b04723e */ /* 0x000fe400000010ff */
[----:B-1----:R-:W-:Y:S02]  /*107c0*/  F2FP.BF16.PACK_AB R5, R40, R148 ;  /* 0x000000942805723e */ /* 0x002fe400000010ff */
[----:B------:R-:W-:Y:S01]  /*107d0*/  F2FP.BF16.PACK_AB R6, R144, R49 ;  /* 0x000000319006723e */ /* 0x000fe200000010ff */
[----:B--2---:R-:W-:-:S04]  /*107e0*/  FFMA.FTZ R3, R48, c[0x0][0x23c], -R0 ;  /* 0x00008f0030037a23 */ /* 0x004fc80000010800 */
        /* <DEDUP_REMOVED lines=11> */
[----:B------:R-:W2:Y:S01]  /*108a0*/  LDSM.16.MT88.4 R28, [R214+0xb000] ;  /* 0x00b00000d61c783b */ /* 0x000ea20000004200 */
[----:B-1----:R-:W-:-:S06]  /*108b0*/  FFMA.FTZ R3, R112, c[0x0][0x23c], -R2 ;  /* 0x00008f0070037a23 */ /* 0x002fcc0000010802 */
[C---:B----4-:R-:W-:Y:S01]  /*108c0*/  HMMA.16816.F32.BF16 R52, R4.reuse, R12, R52 ;  /* 0x0000000c0434723c */ /* 0x050fe20000041834 */
[----:B------:R-:W-:Y:S01]  /*108d0*/  MOV R112, R51 ;  /* 0x0000003300707202 */ /* 0x000fe20000000f00 */
        /* <DEDUP_REMOVED lines=13> */
[----:B-1----:R-:W-:-:S06]  /*109b0*/  FFMA.FTZ R3, R58, c[0x0][0x23c], -R0 ;  /* 0x00008f003a037a23 */ /* 0x002fcc0000010800 */
        /* <DEDUP_REMOVED lines=17> */
[----:B------:R1:W-:Y:S02]  /*10ad0*/  MUFU.EX2 R138, R3 ;  /* 0x00000003008a7308 */ /* 0x0003e40000000800 */
[C---:B------:R-:W-:Y:S08]  /*10ae0*/  HMMA.16816.F32.BF16 R32, R4.reuse, R28, R32 ;  /* 0x0000001c0420723c */ /* 0x040ff00000041820 */
[----:B------:R-:W-:Y:S01]  /*10af0*/  HMMA.16816.F32.BF16 R44, R4, R30, R44 ;  /* 0x0000001e042c723c */ /* 0x000fe2000004182c */
[----:B------:R-:W3:Y:S01]  /*10b00*/  LDSM.16.MT88.4 R28, [R214+0xb800] ;  /* 0x00b80000d61c783b */ /* 0x000ee20000004200 */
[----:B-1----:R-:W-:-:S06]  /*10b10*/  FFMA.FTZ R3, R122, c[0x0][0x23c], -R2 ;  /* 0x00008f007a037a23 */ /* 0x002fcc0000010802 */
[C---:B----4-:R-:W-:Y:S01]  /*10b20*/  HMMA.16816.F32.BF16 R52, R4.reuse, R12, R52 ;  /* 0x0000000c0434723c */ /* 0x050fe20000041834 */
[----:B------:R-:W-:Y:S01]  /*10b30*/  MOV R122, R41 ;  /* 0x00000029007a7202 */ /* 0x000fe20000000f00 */
[----:B------:R1:W-:Y:S06]  /*10b40*/  MUFU.EX2 R252, R3 ;  /* 0x0000000300fc7308 */ /* 0x0003ec0000000800 */
[C---:B------:R-:W-:Y:S01]  /*10b50*/  HMMA.16816.F32.BF16 R64, R4.reuse, R14, R64 ;  /* 0x0000000e0440723c */ /* 0x040fe20000041840 */
[----:B------:R-:W4:Y:S07]  /*10b60*/  LDSM.16.MT88.4 R12, [R212+0xb800] ;  /* 0x00b80000d40c783b */ /* 0x000f2e0000004200 */
[----:B------:R-:W-:Y:S01]  /*10b70*/  HMMA.16816.F32.BF16 R160, R4, R8, R160 ;  /* 0x0000000804a0723c */ /* 0x000fe200000418a0 */
[----:B-1----:R-:W-:Y:S01]  /*10b80*/  FFMA.FTZ R3, R72, c[0x0][0x23c], -R2 ;  /* 0x00008f0048037a23 */ /* 0x002fe20000010802 */
[----:B------:R-:W-:-:S03]  /*10b90*/  MOV R72, R137 ;  /* 0x0000008900487202 */ /* 0x000fc60000000f00 */
[----:B------:R1:W1:Y:S03]  /*10ba0*/  MUFU.EX2 R251, R3 ;  /* 0x0000000300fb7308 */ /* 0x0002660000000800 */
[----:B------:R-:W-:Y:S01]  /*10bb0*/  HMMA.16816.F32.BF16 R16, R4, R10, R16 ;  /* 0x0000000a0410723c */ /* 0x000fe20000041810 */
[----:B------:R-:W2:Y:S01]  /*10bc0*/  LDSM.16.MT88.4 R8, [R213+0xb800] ;  /* 0x00b80000d508783b */ /* 0x000ea20000004200 */
[----:B-1----:R-:W-:-:S05]  /*10bd0*/  FFMA.FTZ R3, R123, c[0x0][0x23c], -R0 ;  /* 0x00008f007b037a23 */ /* 0x002fca0000010800 */
[----:B------:R-:W-:Y:S01]  /*10be0*/  F2FP.BF16.PACK_AB R6, R251, R252 ;  /* 0x000000fcfb06723e */ /* 0x000fe200000010ff */
[----:B------:R1:W-:Y:S02]  /*10bf0*/  MUFU.EX2 R250, R3 ;  /* 0x0000000300fa7308 */ /* 0x0003e40000000800 */
[----:B-1----:R-:W-:Y:S01]  /*10c00*/  FFMA.FTZ R3, R74, c[0x0][0x23c], -R0 ;  /* 0x00008f004a037a23 */ /* 0x002fe20000010800 */
[----:B------:R-:W-:Y:S02]  /*10c10*/  MOV R74, R138 ;  /* 0x0000008a004a7202 */ /* 0x000fe40000000f00 */
[----:B------:R-:W-:-:S03]  /*10c20*/  MOV R138, R59 ;  /* 0x0000003b008a7202 */ /* 0x000fc60000000f00 */
[----:B------:R1:W1:Y:S01]  /*10c30*/  MUFU.EX2 R249, R3 ;  /* 0x0000000300f97308 */ /* 0x0002620000000800 */
[----:B------:R-:W-:Y:S01]  /*10c40*/  F2FP.BF16.PACK_AB R4, R74, R70 ;  /* 0x000000464a04723e */ /* 0x000fe200000010ff */
[----:B-1----:R-:W-:Y:S01]  /*10c50*/  FFMA.FTZ R3, R124, c[0x0][0x23c], -R0 ;  /* 0x00008f007c037a23 */ /* 0x002fe20000010800 */
[----:B------:R-:W-:-:S05]  /*10c60*/  F2FP.BF16.PACK_AB R5, R249, R250 ;  /* 0x000000faf905723e */ /* 0x000fca00000010ff */
[----:B------:R1:W-:Y:S02]  /*10c70*/  MUFU.EX2 R248, R3 ;  /* 0x0000000300f87308 */ /* 0x0003e40000000800 */
[----:B-1----:R-:W-:Y:S01]  /*10c80*/  FFMA.FTZ R3, R75, c[0x0][0x23c], -R0 ;  /* 0x00008f004b037a23 */ /* 0x002fe20000010800 */
[----:B------:R-:W-:-:S05]  /*10c90*/  MOV R75, R141 ;  /* 0x0000008d004b7202 */ /* 0x000fca0000000f00 */
[----:B------:R1:W1:Y:S02]  /*10ca0*/  MUFU.EX2 R247, R3 ;  /* 0x0000000300f77308 */ /* 0x0002640000000800 */
[----:B-1----:R-:W-:Y:S01]  /*10cb0*/  FFMA.FTZ R3, R126, c[0x0][0x23c], -R2 ;  /* 0x00008f007e037a23 */ /* 0x002fe20000010802 */
[----:B------:R-:W-:-:S05]  /*10cc0*/  F2FP.BF16.PACK_AB R7, R247, R248 ;  /* 0x000000f8f707723e */ /* 0x000fca00000010ff */
[----:B------:R1:W-:Y:S02]  /*10cd0*/  MUFU.EX2 R167, R3 ;  /* 0x0000000300a77308 */ /* 0x0003e40000000800 */
[C---:B--2---:R-:W-:Y:S08]  /*10ce0*/  HMMA.16816.F32.BF16 R56, R4.reuse, R22, R36 ;  /* 0x000000160438723c */ /* 0x044ff00000041824 */
[----:B---3--:R-:W-:Y:S01]  /*10cf0*/  HMMA.16816.F32.BF16 R40, R4, R28, R32 ;  /* 0x0000001c0428723c */ /* 0x008fe20000041820 */
[----:B-1----:R-:W-:Y:S01]  /*10d00*/  FFMA.FTZ R3, R76, c[0x0][0x23c], -R2 ;  /* 0x00008f004c037a23 */ /* 0x002fe20000010802 */
[----:B------:R-:W-:-:S03]  /*10d10*/  MOV R76, R120 ;  /* 0x00000078004c7202 */ /* 0x000fc60000000f00 */
[----:B------:R1:W2:Y:S03]  /*10d20*/  MUFU.EX2 R246, R3 ;  /* 0x0000000300f67308 */ /* 0x0002a60000000800 */
[C---:B------:R-:W-:Y:S01]  /*10d30*/  HMMA.16816.F32.BF16 R48, R4.reuse, R20, R24 ;  /* 0x000000140430723c */ /* 0x040fe20000041818 */
[----:B------:R-:W3:Y:S04]  /*10d40*/  LDSM.16.MT88.4 R24, [R135+0xc000] ;  /* 0x00c000008718783b */ /* 0x000ee80000004200 */
[----:B------:R-:W-:Y:S03]  /*10d50*/  LDSM.16.MT88.4 R20, [R214+0xc000] ;  /* 0x00c00000d614783b */ /* 0x000fe60000004200 */
[----:B------:R-:W-:Y:S01]  /*10d60*/  HMMA.16816.F32.BF16 R36, R4, R30, R44 ;  /* 0x0000001e0424723c */ /* 0x000fe2000004182c */
[----:B-1----:R-:W-:-:S07]  /*10d70*/  FFMA.FTZ R3, R127, c[0x0][0x23c], -R2 ;  /* 0x00008f007f037a23 */ /* 0x002fce0000010802 */
        /* <DEDUP_REMOVED lines=9> */
[----:B------:R-:W3:Y:S01]  /*10e10*/  LDSM.16.MT88.4 R8, [R213+0xc000] ;  /* 0x00c00000d508783b */ /* 0x000ee20000004200 */
[----:B------:R-:W-:Y:S02]  /*10e20*/  MOV R161, R148 ;  /* 0x0000009400a17202 */ /* 0x000fe40000000f00 */
[----:B------:R-:W-:Y:S02]  /*10e30*/  MOV R160, R136 ;  /* 0x0000008800a07202 */ /* 0x000fe40000000f00 */
[----:B------:R-:W-:Y:S02]  /*10e40*/  MOV R163, R111 ;  /* 0x0000006f00a37202 */ /* 0x000fe40000000f00 */
[----:B--2---:R-:W-:-:S02]  /*10e50*/  F2FP.BF16.PACK_AB R4, R246, R167 ;  /* 0x000000a7f604723e */ /* 0x004fc400000010ff */
[----:B------:R-:W-:Y:S01]  /*10e60*/  MOV R162, R110 ;  /* 0x0000006e00a27202 */ /* 0x000fe20000000f00 */
[----:B-1----:R-:W-:Y:S01]  /*10e70*/  FFMA.FTZ R3, R131, c[0x0][0x23c], -R0 ;  /* 0x00008f0083037a23 */ /* 0x002fe20000010800 */
[----:B------:R-:W-:-:S03]  /*10e80*/  F2FP.BF16.PACK_AB R6, R165, R166 ;  /* 0x000000a6a506723e */ /* 0x000fc600000010ff */
        /* <DEDUP_REMOVED lines=23> */
[C---:B------:R-:W-:Y:S01]  /*11000*/  HMMA.16816.F32.BF16 R28, R4.reuse, R8, R28 ;  /* 0x00000008041c723c */ /* 0x040fe2000004181c */
[----:B------:R-:W-:Y:S01]  /*11010*/  MOV R168, R106 ;  /* 0x0000006a00a87202 */ /* 0x000fe20000000f00 */
[----:B------:R1:W-:Y:S06]  /*11020*/  MUFU.EX2 R154, R3 ;  /* 0x00000003009a7308 */ /* 0x0003ec0000000800 */
        /* <DEDUP_REMOVED lines=52> */
[----:B------:R1:W-:Y:S04]  /*11370*/  MUFU.EX2 R144, R3 ;  /* 0x0000000300907308 */ /* 0x0003e80000000800 */
[----:B------:R-:W-:Y:S01]  /*11380*/  FFMA.FTZ R68, R175, R68, R245 ;  /* 0x00000044af447223 */ /* 0x000fe200000100f5 */
[----:B------:R-:W-:-:S03]  /*11390*/  MOV R175, R62 ;  /* 0x0000003e00af7202 */ /* 0x000fc60000000f00 */
[----:B------:R-:W-:Y:S02]  /*113a0*/  FADD.FTZ R68, R86, R68 ;  /* 0x0000004456447221 */ /* 0x000fe40000010000 */
[----:B-1----:R-:W-:Y:S01]  /*113b0*/  FFMA.FTZ R3, R87, c[0x0][0x23c], -R0 ;  /* 0x00008f0057037a23 */ /* 0x002fe20000010800 */
[----:B------:R-:W-:-:S03]  /*113c0*/  MOV R87, R60 ;  /* 0x0000003c00577202 */ /* 0x000fc60000000f00 */
        /* <DEDUP_REMOVED lines=55> */
[----:B------:R-:W-:Y:S01]  /*11740*/  LDSM.16.MT88.4 R28, [R135+0xe800] ;  /* 0x00e80000871c783b */ /* 0x000fe20000004200 */
        /* <DEDUP_REMOVED lines=34> */
[----:B------:R-:W2:Y:S07]  /*11970*/  LDSM.16.MT88.4 R8, [R213+0xe800] ;  /* 0x00e80000d508783b */ /* 0x000eae0000004200 */
[----:B------:R-:W-:Y:S01]  /*11980*/  HMMA.16816.F32.BF16 R44, R4, R20, R44 ;  /* 0x00000014042c723c */ /* 0x000fe2000004182c */
[----:B-1----:R-:W-:-:S04]  /*11990*/  FFMA.FTZ R3, R98, c[0x0][0x23c], -R2 ;  /* 0x00008f0062037a23 */ /* 0x002fc80000010802 */
[----:B------:R1:W1:Y:S03]  /*119a0*/  MUFU.EX2 R114, R3 ;  /* 0x0000000300727308 */ /* 0x0002660000000800 */
[----:B------:R-:W-:Y:S01]  /*119b0*/  HMMA.16816.F32.BF16 R52, R4, R22, R52 ;  /* 0x000000160434723c */ /* 0x000fe20000041834 */
[----:B------:R-:W-:Y:S06]  /*119c0*/  LDSM.16.MT88.4 R20, [R135+0xf000] ;  /* 0x00f000008714783b */ /* 0x000fec0000004200 */
        /* <DEDUP_REMOVED lines=15> */
[----:B----4-:R-:W-:Y:S01]  /*11ac0*/  HMMA.16816.F32.BF16 R48, R4, R12, R48 ;  /* 0x0000000c0430723c */ /* 0x010fe20000041830 */
[----:B-1----:R-:W-:-:S04]  /*11ad0*/  FFMA.FTZ R3, R101, c[0x0][0x23c], -R2 ;  /* 0x00008f0065037a23 */ /* 0x002fc80000010802 */
[----:B------:R1:W2:Y:S03]  /*11ae0*/  MUFU.EX2 R107, R3 ;  /* 0x00000003006b7308 */ /* 0x0002a60000000800 */
[C---:B------:R-:W-:Y:S01]  /*11af0*/  HMMA.16816.F32.BF16 R64, R4.reuse, R14, R64 ;  /* 0x0000000e0440723c */ /* 0x040fe20000041840 */
[----:B------:R-:W3:Y:S07]  /*11b00*/  LDSM.16.MT88.4 R12, [R212+0xf000] ;  /* 0x00f00000d40c783b */ /* 0x000eee0000004200 */
[----:B------:R-:W-:Y:S01]  /*11b10*/  HMMA.16816.F32.BF16 R44, R4, R8, R40 ;  /* 0x00000008042c723c */ /* 0x000fe20000041828 */
[----:B-1----:R-:W-:-:S07]  /*11b20*/  FFMA.FTZ R3, R183, c[0x0][0x23c], -R2 ;  /* 0x00008f00b7037a23 */ /* 0x002fce0000010802 */
        /* <DEDUP_REMOVED lines=8> */
[----:B------:R-:W-:Y:S07]  /*11bb0*/  HMMA.16816.F32.BF16 R56, R4, R30, R56 ;  /* 0x0000001e0438723c */ /* 0x000fee0000041838 */
        /* <DEDUP_REMOVED lines=15> */
[----:B-1----:R-:W-:Y:S01]  /*11cb0*/  HMMA.16816.F32.BF16 R48, R4, R8, R44 ;  /* 0x000000080430723c */ /* 0x002fe2000004182c */
[----:B--2---:R-:W-:-:S04]  /*11cc0*/  FFMA.FTZ R3, R103, c[0x0][0x23c], -R2 ;  /* 0x00008f0067037a23 */ /* 0x004fc80000010802 */
[----:B------:R1:W2:Y:S03]  /*11cd0*/  MUFU.EX2 R97, R3 ;  /* 0x0000000300617308 */ /* 0x0002a60000000800 */
[C---:B------:R-:W-:Y:S01]  /*11ce0*/  HMMA.16816.F32.BF16 R44, R4.reuse, R10, R16 ;  /* 0x0000000a042c723c */ /* 0x040fe20000041810 */
[----:B------:R-:W3:Y:S04]  /*11cf0*/  LDSM.16.MT88.4 R8, [R213+0xf800] ;  /* 0x00f80000d508783b */ /* 0x000ee80000004200 */
[----:B------:R-:W-:Y:S03]  /*11d00*/  LDSM.16.MT88.4 R16, [R214+0x10000] ;  /* 0x01000000d610783b */ /* 0x000fe60000004200 */
[----:B------:R-:W-:Y:S01]  /*11d10*/  HMMA.16816.F32.BF16 R28, R4, R20, R32 ;  /* 0x00000014041c723c */ /* 0x000fe20000041820 */
[----:B-1----:R-:W-:-:S07]  /*11d20*/  FFMA.FTZ R3, R189, c[0x0][0x23c], -R2 ;  /* 0x00008f00bd037a23 */ /* 0x002fce0000010802 */
[C---:B------:R-:W-:Y:S01]  /*11d30*/  HMMA.16816.F32.BF16 R32, R4.reuse, R24, R36 ;  /* 0x000000180420723c */ /* 0x040fe20000041824 */
[----:B------:R1:W-:Y:S07]  /*11d40*/  MUFU.EX2 R96, R3 ;  /* 0x0000000300607308 */ /* 0x0003ee0000000800 */
[C---:B------:R-:W-:Y:S01]  /*11d50*/  HMMA.16816.F32.BF16 R36, R4.reuse, R26, R52 ;  /* 0x0000001a0424723c */ /* 0x040fe20000041834 */
[----:B------:R-:W-:Y:S06]  /*11d60*/  LDSM.16.MT88.4 R24, [R214+0xf800] ;  /* 0x00f80000d618783b */ /* 0x000fec0000004200 */
[----:B------:R-:W-:Y:S01]  /*11d70*/  FFMA.FTZ R52, R175, R69, R87 ;  /* 0x00000045af347223 */ /* 0x000fe20000010057 */
[----:B------:R-:W-:Y:S01]  /*11d80*/  MOV R175, R85 ;  /* 0x0000005500af7202 */ /* 0x000fe20000000f00 */
[----:B------:R-:W-:Y:S01]  /*11d90*/  HMMA.16816.F32.BF16 R60, R4, R22, R56 ;  /* 0x00000016043c723c */ /* 0x000fe20000041838 */
[----:B------:R-:W4:Y:S01]  /*11da0*/  LDSM.16.MT88.4 R20, [R135+0xf800] ;  /* 0x00f800008714783b */ /* 0x000f220000004200 */
[----:B-1----:R-:W-:-:S04]  /*11db0*/  FFMA.FTZ R3, R104, c[0x0][0x23c], -R2 ;  /* 0x00008f0068037a23 */ /* 0x002fc80000010802 */
[----:B------:R1:W1:Y:S02]  /*11dc0*/  MUFU.EX2 R94, R3 ;  /* 0x00000003005e7308 */ /* 0x0002640000000800 */
[----:B------:R-:W-:Y:S01]  /*11dd0*/  HMMA.16816.F32.BF16 R64, R4, R14, R64 ;  /* 0x0000000e0440723c */ /* 0x000fe20000041840 */
[----:B------:R-:W3:Y:S06]  /*11de0*/  LDSM.16.MT88.4 R12, [R212+0xf800] ;  /* 0x00f80000d40c783b */ /* 0x000eec0000004200 */
[----:B--2---:R-:W-:Y:S01]  /*11df0*/  F2FP.BF16.PACK_AB R4, R97, R95 ;  /* 0x0000005f6104723e */ /* 0x004fe200000010ff */
[----:B-1----:R-:W-:Y:S01]  /*11e00*/  FFMA.FTZ R3, R192, c[0x0][0x23c], -R0 ;  /* 0x00008f00c0037a23 */ /* 0x002fe20000010800 */
[----:B------:R-:W-:-:S03]  /*11e10*/  F2FP.BF16.PACK_AB R6, R94, R96 ;  /* 0x000000605e06723e */ /* 0x000fc600000010ff */
        /* <DEDUP_REMOVED lines=11> */
[C---:B---3--:R-:W-:Y:S07]  /*11ed0*/  HMMA.16816.F32.BF16 R48, R4.reuse, R8, R48 ;  /* 0x000000080430723c */ /* 0x048fee0000041830 */
[----:B------:R-:W-:Y:S01]  /*11ee0*/  FADD.FTZ R8, R177, R68 ;  /* 0x00000044b1087221 */ /* 0x000fe20000010000 */
[----:B------:R-:W-:Y:S01]  /*11ef0*/  MOV R177, R77 ;  /* 0x0000004d00b17202 */ /* 0x000fe20000000f00 */
[----:B----4-:R-:W-:Y:S02]  /*11f00*/  HMMA.16816.F32.BF16 R56, R4, R20, R28 ;  /* 0x000000140438723c */ /* 0x010fe4000004181c */
[----:B------:R-:W-:Y:S01]  /*11f10*/  FADD.FTZ R8, R175, R8 ;  /* 0x00000008af087221 */ /* 0x000fe20000010000 */
[----:B------:R-:W-:Y:S01]  /*11f20*/  MOV R175, R79 ;  /* 0x0000004f00af7202 */ /* 0x000fe20000000f00 */
[----:B-1----:R-:W-:-:S04]  /*11f30*/  FFMA.FTZ R3, R118, c[0x0][0x23c], -R2 ;  /* 0x00008f0076037a23 */ /* 0x002fc80000010802 */
[----:B------:R1:W2:Y:S01]  /*11f40*/  MUFU.EX2 R89, R3 ;  /* 0x0000000300597308 */ /* 0x0002a20000000800 */
[C---:B------:R-:W-:Y:S08]  /*11f50*/  HMMA.16816.F32.BF16 R32, R4.reuse, R24, R32 ;  /* 0x000000180420723c */ /* 0x040ff00000041820 */
[----:B------:R-:W-:Y:S01]  /*11f60*/  HMMA.16816.F32.BF16 R28, R4, R26, R36 ;  /* 0x0000001a041c723c */ /* 0x000fe20000041824 */
[----:B------:R-:W3:Y:S01]  /*11f70*/  LDSM.16.MT88.4 R24, [R212+0x10000] ;  /* 0x01000000d418783b */ /* 0x000ee20000004200 */
[----:B-1----:R-:W-:-:S06]  /*11f80*/  FFMA.FTZ R3, R196, c[0x0][0x23c], -R2 ;  /* 0x00008f00c4037a23 */ /* 0x002fcc0000010802 */
[C---:B------:R-:W-:Y:S01]  /*11f90*/  HMMA.16816.F32.BF16 R60, R4.reuse, R22, R60 ;  /* 0x00000016043c723c */ /* 0x040fe2000004183c */
[----:B------:R-:W1:Y:S01]  /*11fa0*/  LDSM.16.MT88.4 R20, [R135+0x10000] ;  /* 0x010000008714783b */ /* 0x000e620000004200 */
[----:B------:R4:W-:Y:S06]  /*11fb0*/  MUFU.EX2 R87, R3 ;  /* 0x0000000300577308 */ /* 0x0009ec0000000800 */
[C---:B------:R-:W-:Y:S08]  /*11fc0*/  HMMA.16816.F32.BF16 R36, R4.reuse, R12, R40 ;  /* 0x0000000c0424723c */ /* 0x040ff00000041828 */
[----:B------:R-:W-:Y:S01]  /*11fd0*/  HMMA.16816.F32.BF16 R40, R4, R14, R64 ;  /* 0x0000000e0428723c */ /* 0x000fe20000041840 */
[----:B------:R-:W1:Y:S01]  /*11fe0*/  LDSM.16.MT88.4 R12, [R213+0x10000] ;  /* 0x01000000d50c783b */ /* 0x000e620000004200 */
[----:B----4-:R-:W-:-:S04]  /*11ff0*/  FFMA.FTZ R3, R180, c[0x0][0x23c], -R2 ;  /* 0x00008f00b4037a23 */ /* 0x010fc80000010802 */
[----:B------:R4:W3:Y:S02]  /*12000*/  MUFU.EX2 R86, R3 ;  /* 0x0000000300567308 */ /* 0x0008e40000000800 */
        /* <DEDUP_REMOVED lines=12> */
[----:B--2---:R-:W-:Y:S01]  /*120d0*/  FADD.FTZ R3, R178, R52 ;  /* 0x00000034b2037221 */ /* 0x004fe20000010000 */
[----:B------:R-:W-:Y:S02]  /*120e0*/  MOV R178, R161 ;  /* 0x000000a100b27202 */ /* 0x000fe40000000f00 */
[----:B------:R-:W-:Y:S01]  /*120f0*/  MOV R161, R162 ;  /* 0x000000a200a17202 */ /* 0x000fe20000000f00 */
[----:B------:R-:W-:Y:S01]  /*12100*/  FADD.FTZ R9, R176, R3 ;  /* 0x00000003b0097221 */ /* 0x000fe20000010000 */
[----:B------:R-:W-:Y:S01]  /*12110*/  MOV R176, R78 ;  /* 0x0000004e00b07202 */ /* 0x000fe20000000f00 */
[----:B------:R-:W-:Y:S01]  /*12120*/  FFMA.FTZ R3, R201, c[0x0][0x23c], -R2 ;  /* 0x00008f00c9037a23 */ /* 0x000fe20000010802 */
[----:B------:R-:W-:Y:S01]  /*12130*/  MOV R162, R163 ;  /* 0x000000a300a27202 */ /* 0x000fe20000000f00 */
[----:B------:R-:W-:Y:S01]  /*12140*/  FADD.FTZ R9, R75, R9 ;  /* 0x000000094b097221 */ /* 0x000fe20000010000 */
[----:B------:R-:W-:Y:S01]  /*12150*/  MOV R163, R76 ;  /* 0x0000004c00a37202 */ /* 0x000fe20000000f00 */
[----:B------:R2:W-:Y:S01]  /*12160*/  MUFU.EX2 R79, R3 ;  /* 0x00000003004f7308 */ /* 0x0005e20000000800 */
[----:B---3--:R-:W-:Y:S01]  /*12170*/  F2FP.BF16.PACK_AB R7, R81, R83 ;  /* 0x000000535107723e */ /* 0x008fe200000010ff */
[----:B------:R-:W-:-:S04]  /*12180*/  FADD.FTZ R9, R178, R9 ;  /* 0x00000009b2097221 */ /* 0x000fc80000010000 */
[----:B------:R-:W-:Y:S01]  /*12190*/  FADD.FTZ R9, R163, R9 ;  /* 0x00000009a3097221 */ /* 0x000fe20000010000 */
[----:B------:R-:W-:Y:S01]  /*121a0*/  MOV R163, R74 ;  /* 0x0000004a00a37202 */ /* 0x000fe20000000f00 */
[----:B------:R-:W-:Y:S01]  /*121b0*/  HMMA.16816.F32.BF16 R64, R4, R24, R36 ;  /* 0x000000180440723c */ /* 0x000fe20000041824 */
[----:B--2---:R-:W-:-:S07]  /*121c0*/  FFMA.FTZ R3, R187, c[0x0][0x23c], -R2 ;  /* 0x00008f00bb037a23 */ /* 0x004fce0000010802 */
[C---:B------:R-:W-:Y:S01]  /*121d0*/  HMMA.16816.F32.BF16 R40, R4.reuse, R26, R40 ;  /* 0x0000001a0428723c */ /* 0x040fe20000041828 */
[----:B------:R-:W2:Y:S01]  /*121e0*/  LDSM.16.MT88.4 R24, [R214+0x10800] ;  /* 0x01080000d618783b */ /* 0x000ea20000004200 */
[----:B------:R3:W4:Y:S06]  /*121f0*/  MUFU.EX2 R80, R3 ;  /* 0x0000000300507308 */ /* 0x00072c0000000800 */
[C---:B-1----:R-:W-:Y:S08]  /*12200*/  HMMA.16816.F32.BF16 R52, R4.reuse, R20, R56 ;  /* 0x000000140434723c */ /* 0x042ff00000041838 */
[----:B------:R-:W-:Y:S01]  /*12210*/  HMMA.16816.F32.BF16 R56, R4, R22, R60 ;  /* 0x000000160438723c */ /* 0x000fe2000004183c */
[----:B------:R-:W1:Y:S01]  /*12220*/  LDSM.16.MT88.4 R20, [R135+0x10800] ;  /* 0x010800008714783b */ /* 0x000e620000004200 */
[----:B---3--:R-:W-:-:S04]  /*12230*/  FFMA.FTZ R3, R203, c[0x0][0x23c], -R2 ;  /* 0x00008f00cb037a23 */ /* 0x008fc80000010802 */
[----:B------:R3:W-:Y:S02]  /*12240*/  MUFU.EX2 R78, R3 ;  /* 0x00000003004e7308 */ /* 0x0007e40000000800 */
[C---:B------:R-:W-:Y:S08]  /*12250*/  HMMA.16816.F32.BF16 R32, R4.reuse, R16, R32 ;  /* 0x000000100420723c */ /* 0x040ff00000041820 */
[----:B------:R-:W-:Y:S01]  /*12260*/  HMMA.16816.F32.BF16 R60, R4, R18, R28 ;  /* 0x00000012043c723c */ /* 0x000fe2000004181c */
[----:B------:R-:W1:Y:S01]  /*12270*/  LDSM.16.MT88.4 R16, [R212+0x10800] ;  /* 0x01080000d410783b */ /* 0x000e620000004200 */
[----:B---3--:R-:W-:-:S06]  /*12280*/  FFMA.FTZ R3, R190, c[0x0][0x23c], -R2 ;  /* 0x00008f00be037a23 */ /* 0x008fcc0000010802 */
[C---:B------:R-:W-:Y:S01]  /*12290*/  HMMA.16816.F32.BF16 R48, R4.reuse, R12, R48 ;  /* 0x0000000c0430723c */ /* 0x040fe20000041830 */
[----:B------:R3:W2:Y:S07]  /*122a0*/  MUFU.EX2 R77, R3 ;  /* 0x00000003004d7308 */ /* 0x0006ae0000000800 */
[----:B------:R-:W-:Y:S01]  /*122b0*/  HMMA.16816.F32.BF16 R44, R4, R14, R44 ;  /* 0x0000000e042c723c */ /* 0x000fe2000004182c */
[----:B------:R-:W1:Y:S06]  /*122c0*/  LDSM.16.MT88.4 R12, [R213+0x10800] ;  /* 0x01080000d50c783b */ /* 0x000e6c0000004200 */
[----:B----4-:R-:W-:Y:S01]  /*122d0*/  F2FP.BF16.PACK_AB R4, R80, R79 ;  /* 0x0000004f5004723e */ /* 0x010fe200000010ff */
[----:B---3--:R-:W-:Y:S01]  /*122e0*/  FFMA.FTZ R3, R205, c[0x0][0x23c], -R0 ;  /* 0x00008f00cd037a23 */ /* 0x008fe20000010800 */
[----:B--2---:R-:W-:-:S03]  /*122f0*/  F2FP.BF16.PACK_AB R6, R77, R78 ;  /* 0x0000004e4d06723e */ /* 0x004fc600000010ff */
[----:B------:R2:W-:Y:S02]  /*12300*/  MUFU.EX2 R76, R3 ;  /* 0x00000003004c7308 */ /* 0x0005e40000000800 */
[----:B--2---:R-:W-:-:S06]  /*12310*/  FFMA.FTZ R3, R193, c[0x0][0x23c], -R0 ;  /* 0x00008f00c1037a23 */ /* 0x004fcc0000010800 */
        /* <DEDUP_REMOVED lines=34> */
[----:B------:R-:W-:Y:S01]  /*12540*/  HMMA.16816.F32.BF16 R36, R4, R24, R32 ;  /* 0x000000180424723c */ /* 0x000fe20000041820 */
[----:B------:R-:W-:Y:S02]  /*12550*/  FADD.FTZ R3, R247, R3 ;  /* 0x00000003f7037221 */ /* 0x000fe40000010000 */
[----:B------:R-:W-:Y:S02]  /*12560*/  FFMA.FTZ R9, R198, c[0x0][0x23c], -R2 ;  /* 0x00008f00c6097a23 */ /* 0x000fe40000010802 */
[----:B------:R-:W-:-:S02]  /*12570*/  FADD.FTZ R3, R164, R3 ;  /* 0x00000003a4037221 */ /* 0x000fc40000010000 */
[----:B------:R-:W-:Y:S01]  /*12580*/  FADD.FTZ R8, R155, R8 ;  /* 0x000000089b087221 */ /* 0x000fe20000010000 */
[----:B------:R2:W3:Y:S01]  /*12590*/  MUFU.EX2 R70, R9 ;  /* 0x0000000900467308 */ /* 0x0004e20000000800 */
[----:B------:R-:W-:Y:S01]  /*125a0*/  FADD.FTZ R3, R159, R3 ;  /* 0x000000039f037221 */ /* 0x000fe20000010000 */
[C---:B------:R-:W-:Y:S01]  /*125b0*/  HMMA.16816.F32.BF16 R32, R4.reuse, R26, R60 ;  /* 0x0000001a0420723c */ /* 0x040fe2000004183c */
[----:B------:R-:W-:Y:S02]  /*125c0*/  FADD.FTZ R8, R156, R8 ;  /* 0x000000089c087221 */ /* 0x000fe40000010000 */
        /* <DEDUP_REMOVED lines=24> */
[----:B------:R-:W4:Y:S01]  /*12750*/  LDSM.16.MT88.4 R20, [R135+0x11000] ;  /* 0x011000008714783b */ /* 0x000f220000004200 */
[----:B-1----:R-:W-:Y:S02]  /*12760*/  FFMA.FTZ R9, R200, c[0x0][0x23c], -R2 ;  /* 0x00008f00c8097a23 */ /* 0x002fe40000010802 */
[----:B------:R-:W-:Y:S02]  /*12770*/  FADD.FTZ R3, R141, R3 ;  /* 0x000000038d037221 */ /* 0x000fe40000010000 */
[----:B------:R1:W1:Y:S01]  /*12780*/  MUFU.EX2 R68, R9 ;  /* 0x0000000900447308 */ /* 0x0002620000000800 */
[----:B------:R-:W-:Y:S01]  /*12790*/  FADD.FTZ R8, R140, R8 ;  /* 0x000000088c087221 */ /* 0x000fe20000010000 */
[----:B------:R-:W-:Y:S01]  /*127a0*/  HMMA.16816.F32.BF16 R48, R4, R12, R48 ;  /* 0x0000000c0430723c */ /* 0x000fe20000041830 */
[----:B------:R-:W-:-:S02]  /*127b0*/  FADD.FTZ R3, R143, R3 ;  /* 0x000000038f037221 */ /* 0x000fc40000010000 */
[----:B------:R-:W-:Y:S01]  /*127c0*/  FADD.FTZ R8, R138, R8 ;  /* 0x000000088a087221 */ /* 0x000fe20000010000 */
[----:B------:R-:W-:Y:S01]  /*127d0*/  LDSM.16.MT88.4 R140, [R135+0x11800] ;  /* 0x01180000878c783b */ /* 0x000fe20000004200 */
[----:B------:R-:W-:Y:S02]  /*127e0*/  FADD.FTZ R3, R136, R3 ;  /* 0x0000000388037221 */ /* 0x000fe40000010000 */
[----:B------:R-:W-:Y:S01]  /*127f0*/  FADD.FTZ R8, R137, R8 ;  /* 0x0000000889087221 */ /* 0x000fe20000010000 */
[----:B------:R-:W-:Y:S01]  /*12800*/  HMMA.16816.F32.BF16 R44, R4, R14, R44 ;  /* 0x0000000e042c723c */ /* 0x000fe2000004182c */
[----:B------:R-:W-:Y:S01]  /*12810*/  FADD.FTZ R3, R133, R3 ;  /* 0x0000000385037221 */ /* 0x000fe20000010000 */
[----:B------:R-:W2:Y:S01]  /*12820*/  LDSM.16.MT88.4 R12, [R212+0x11000] ;  /* 0x01100000d40c783b */ /* 0x000ea20000004200 */
[----:B------:R-:W-:Y:S02]  /*12830*/  FADD.FTZ R8, R128, R8 ;  /* 0x0000000880087221 */ /* 0x000fe40000010000 */
[----:B------:R-:W-:-:S02]  /*12840*/  FADD.FTZ R3, R132, R3 ;  /* 0x0000000384037221 */ /* 0x000fc40000010000 */
        /* <DEDUP_REMOVED lines=118> */
.L_x_3504:
[----:B--2---:R-:W-:Y:S05]  /*12fb0*/  @!P4 BRA `(.L_x_3510) ;  /* 0x000063a00000c947 */ /* 0x004fea0003800000 */
[----:B------:R-:W-:Y:S01]  /*12fc0*/  ULDC UR8, c[0x0][0x1a0] ;  /* 0x0000680000087ab9 */ /* 0x000fe20000000800 */
[----:B------:R-:W-:Y:S01]  /*12fd0*/  IMAD.MOV.U32 R133, RZ, RZ, R3 ;  /* 0x000000ffff857224 */ /* 0x000fe200078e0003 */
[----:B------:R-:W-:Y:S01]  /*12fe0*/  ULEA UR5, -UR8, URZ, 0x8 ;  /* 0x0000003f08057291 */ /* 0x000fe2000f8e413f */
[----:B------:R-:W-:Y:S01]  /*12ff0*/  IMAD.MOV.U32 R132, RZ, RZ, R36 ;  /* 0x000000ffff847224 */ /* 0x000fe200078e0024 */
[----:B------:R-:W-:Y:S02]  /*13000*/  UMOV UR10, 0x5 ;  /* 0x00000005000a7882 */ /* 0x000fe40000000000 */
[----:B------:R-:W-:-:S02]  /*13010*/  USHF.R.S32.HI UR4, URZ, 0x1f, UR5 ;  /* 0x0000001f3f047899 */ /* 0x000fc40008011405 */
[----:B------:R-:W-:Y:S01]  /*13020*/  ULDC UR9, c[0x0][0x1a4] ;  /* 0x0000690000097ab9 */ /* 0x000fe20000000800 */
[----:B-1----:R-:W-:Y:S01]  /*13030*/  MOV R2, UR5 ;  /* 0x0000000500027c02 */ /* 0x002fe20008000f00 */
[----:B------:R-:W-:Y:S02]  /*13040*/  USHF.L.U64.HI UR9, UR8, UR10, UR9 ;  /* 0x0000000a08097299 */ /* 0x000fe40008010209 */
[----:B------:R-:W-:Y:S01]  /*13050*/  MOV R0, UR4 ;  /* 0x0000000400007c02 */ /* 0x000fe20008000f00 */
[----:B------:R-:W-:Y:S02]  /*13060*/  USHF.L.U32 UR8, UR8, 0x5, URZ ;  /* 0x0000000508087899 */ /* 0x000fe4000800063f */
[----:B------:R-:W-:Y:S02]  /*13070*/  ULDC UR4, c[0x0][0x19c] ;  /* 0x0000670000047ab9 */ /* 0x000fe40000000800 */
.L_x_3514:
[----:B------:R-:W2:Y:S01]  /*13080*/  LDL.LU R16, [R1+0x8] ;  /* 0x0000080001107983 */ /* 0x000ea20000300800 */
[----:B------:R-:W-:Y:S01]  /*13090*/  ULDC UR7, c[0x0][0x1a0] ;  /* 0x0000680000077ab9 */ /* 0x000fe20000000800 */
[----:B------:R-:W-:Y:S04]  /*130a0*/  DEPBAR.LE SB0, 0x0 ;  /* 0x000080000000791a */ /* 0x000fe80000000000 */
[----:B------:R-:W-:Y:S01]  /*130b0*/  ULEA UR6, -UR7, URZ, 0x8 ;  /* 0x0000003f07067291 */ /* 0x000fe2000f8e413f */
[----:B------:R-:W-:Y:S03]  /*130c0*/  BAR.SYNC.DEFER_BLOCKING 0x0 ;  /* 0x0000000000007b1d */ /* 0x000fe60000010000 */
[----:B------:R-:W-:Y:S03]  /*130d0*/  USHF.R.S32.HI UR5, URZ, 0x1f, UR6 ;  /* 0x0000001f3f057899 */ /* 0x000fe60008011406 */
[----:B------:R-:W-:Y:S02]  /*130e0*/  ULDC UR14, c[0x0][0x1a0] ;  /* 0x00006800000e7ab9 */ /* 0x000fe40000000800 */
[----:B------:R-:W-:Y:S01]  /*130f0*/  ULEA UR11, -UR14, URZ, 0x8 ;  /* 0x0000003f0e0b7291 */ /* 0x000fe2000f8e413f */
[----:B-1----:R-:W-:Y:S05]  /*13100*/  MOV R0, UR5 ;  /* 0x0000000500007c02 */ /* 0x002fea0008000f00 */
[----:B------:R-:W-:Y:S01]  /*13110*/  IMAD.U32 R2, RZ, RZ, UR11 ;  /* 0x0000000bff027e24 */ /* 0x000fe2000f8e00ff */
[----:B--2---:R-:W-:Y:S05]  /*13120*/  IADD3 R16, R16, -0x1, RZ ;  /* 0xffffffff10107810 */ /* 0x004fea0007ffe0ff */
[----:B------:R1:W-:Y:S01]  /*13130*/  STL [R1+0x8], R16 ;  /* 0x0000081001007387 */ /* 0x0003e20000100800 */
[----:B------:R-:W-:-:S05]  /*13140*/  @!P0 BRA `(.L_x_3511) ;  /* 0x000003c000008947 */ /* 0x000fca0003800000 */
[----:B------:R-:W-:Y:S01]  /*13150*/  IMAD.SHL.U32 R5, R16, 0x100, RZ ;  /* 0x0000010010057824 */ /* 0x000fe200078e00ff */
[----:B------:R-:W2:Y:S01]  /*13160*/  LDL.64 R10, [R1] ;  /* 0x00000000010a7983 */ /* 0x000ea20000100a00 */
        /* <DEDUP_REMOVED lines=58> */
.L_x_3511:
[----:B------:R-:W2:Y:S04]  /*13510*/  LDL.LU R11, [R1+0xc] ;  /* 0x00000c00010b7983 */ /* 0x000ea80000300800 */
[----:B------:R-:W3:Y:S02]  /*13520*/  LDL.LU R10, [R1+0x10] ;  /* 0x00001000010a7983 */ /* 0x000ee40000300800 */
[C---:B---3--:R-:W-:Y:S04]  /*13530*/  LEA R10, P1, R2.reuse, R10, 0x1 ;  /* 0x0000000a020a7211 */ /* 0x048fe800078208ff */
[----:B--2---:R-:W-:Y:S01]  /*13540*/  LEA.HI.X R11, R2, R11, R0, 0x1, P1 ;  /* 0x0000000b020b7211 */ /* 0x004fe200008f0c00 */
[----:B------:R2:W-:Y:S01]  /*13550*/  STL [R1+0x10], R10 ;  /* 0x0000100a01007387 */ /* 0x0005e20000100800 */
[----:B------:R-:W-:Y:S02]  /*13560*/  IADD3 R8, P1, R10, UR8, RZ ;  /* 0x000000080a087c10 */ /* 0x000fe4000ff3e0ff */
[----:B------:R-:W-:Y:S01]  /*13570*/  MOV R0, R16 ;  /* 0x0000001000007202 */ /* 0x000fe20000000f00 */
        /* <DEDUP_REMOVED lines=24> */
[----:B-1----:R-:W-:Y:S03]  /*13700*/  IADD3 R16, P1, R20, UR8, RZ ;  /* 0x0000000814107c10 */ /* 0x002fe6000ff3e0ff */
        /* <DEDUP_REMOVED lines=14> */
[----:B-----5:R-:W-:Y:S04]  /*137f0*/  IADD3 R4, P1, R6, UR8, RZ ;  /* 0x0000000806047c10 */ /* 0x020fe8000ff3e0ff */
        /* <DEDUP_REMOVED lines=10> */
[----:B-1----:R-:W-:Y:S08]  /*138a0*/  LDSM.16.M88.4 R16, [R134+0x2800] ;  /* 0x002800008610783b */ /* 0x002ff00000000200 */
[----:B------:R-:W-:Y:S08]  /*138b0*/  LDSM.16.M88.4 R24, [R134+0x3000] ;  /* 0x003000008618783b */ /* 0x000ff00000000200 */
[----:B---3--:R-:W4:Y:S08]  /*138c0*/  LDSM.16.M88.4 R8, [R134+0x2000] ;  /* 0x002000008608783b */ /* 0x008f300000000200 */
[----:B------:R-:W1:Y:S08]  /*138d0*/  LDSM.16.M88.4 R32, [R134+0x3800] ;  /* 0x003800008620783b */ /* 0x000e700000000200 */
[----:B------:R-:W3:Y:S08]  /*138e0*/  LDSM.16.M88.4 R40, [R134+0x4000] ;  /* 0x004000008628783b */ /* 0x000ef00000000200 */
[----:B------:R-:W5:Y:S08]  /*138f0*/  LDSM.16.M88.4 R48, [R134+0x4800] ;  /* 0x004800008630783b */ /* 0x000f700000000200 */
[----:B------:R-:W1:Y:S01]  /*13900*/  LDSM.16.M88.4 R56, [R134+0x5000] ;  /* 0x005000008638783b */ /* 0x000e620000000200 */
[C---:B----4-:R-:W-:Y:S07]  /*13910*/  HMMA.16816.F32.BF16 R4, R128.reuse, R8, RZ ;  /* 0x000000088004723c */ /* 0x050fee00000418ff */
[----:B------:R-:W4:Y:S01]  /*13920*/  LDSM.16.M88.4 R64, [R134+0x5800] ;  /* 0x005800008640783b */ /* 0x000f220000000200 */
        /* <DEDUP_REMOVED lines=17> */
[----:B------:R-:W-:Y:S01]  /*13a40*/  LDSM.16.M88.4 R172, [R221] ;  /* 0x00000000ddac783b */ /* 0x000fe20000000200 */
[C---:B-----5:R-:W-:Y:S07]  /*13a50*/  HMMA.16816.F32.BF16 R44, R128.reuse, R48, RZ ;  /* 0x00000030802c723c */ /* 0x060fee00000418ff */
[----:B------:R-:W5:Y:S01]  /*13a60*/  LDSM.16.M88.4 R176, [R216+0x2000] ;  /* 0x00200000d8b0783b */ /* 0x000f620000000200 */
[C---:B------:R-:W-:Y:S07]  /*13a70*/  HMMA.16816.F32.BF16 R48, R128.reuse, R50, RZ ;  /* 0x000000328030723c */ /* 0x040fee00000418ff */
[----:B------:R-:W1:Y:S01]  /*13a80*/  LDSM.16.M88.4 R180, [R216+0x2800] ;  /* 0x00280000d8b4783b */ /* 0x000e620000000200 */
[C---:B------:R-:W-:Y:S07]  /*13a90*/  HMMA.16816.F32.BF16 R52, R128.reuse, R56, RZ ;  /* 0x000000388034723c */ /* 0x040fee00000418ff */
[----:B------:R-:W0:Y:S01]  /*13aa0*/  LDGDEPBAR ;  /* 0x00000000000079af */ /* 0x000e220000000000 */
[C---:B------:R-:W-:Y:S07]  /*13ab0*/  HMMA.16816.F32.BF16 R56, R128.reuse, R58, RZ ;  /* 0x0000003a8038723c */ /* 0x040fee00000418ff */
[----:B------:R-:W1:Y:S01]  /*13ac0*/  LDSM.16.M88.4 R184, [R216+0x3000] ;  /* 0x00300000d8b8783b */ /* 0x000e620000000200 */
[C---:B----4-:R-:W-:Y:S07]  /*13ad0*/  HMMA.16816.F32.BF16 R60, R128.reuse, R64, RZ ;  /* 0x00000040803c723c */ /* 0x050fee00000418ff */
[----:B------:R-:W4:Y:S01]  /*13ae0*/  LDSM.16.M88.4 R188, [R216+0x3800] ;  /* 0x00380000d8bc783b */ /* 0x000f220000000200 */
        /* <DEDUP_REMOVED lines=21> */
[----:B------:R-:W-:Y:S01]  /*13c40*/  HMMA.16816.F32.BF16 R128, R128, R170, RZ ;  /* 0x000000aa8080723c */ /* 0x000fe200000418ff */
[----:B------:R-:W1:Y:S07]  /*13c50*/  LDSM.16.M88.4 R168, [R216+0x4000] ;  /* 0x00400000d8a8783b */ /* 0x000e6e0000000200 */
[C---:B-----5:R-:W-:Y:S08]  /*13c60*/  HMMA.16816.F32.BF16 R4, R172.reuse, R176, R4 ;  /* 0x000000b0ac04723c */ /* 0x060ff00000041804 */
[C---:B------:R-:W-:Y:S01]  /*13c70*/  HMMA.16816.F32.BF16 R8, R172.reuse, R178, R8 ;  /* 0x000000b2ac08723c */ /* 0x040fe20000041808 */
[----:B------:R-:W2:Y:S07]  /*13c80*/  LDSM.16.M88.4 R176, [R216+0x4800] ;  /* 0x00480000d8b0783b */ /* 0x000eae0000000200 */
[C---:B------:R-:W-:Y:S08]  /*13c90*/  HMMA.16816.F32.BF16 R12, R172.reuse, R180, R12 ;  /* 0x000000b4ac0c723c */ /* 0x040ff0000004180c */
[C---:B------:R-:W-:Y:S01]  /*13ca0*/  HMMA.16816.F32.BF16 R16, R172.reuse, R182, R16 ;  /* 0x000000b6ac10723c */ /* 0x040fe20000041810 */
[----:B------:R-:W3:Y:S07]  /*13cb0*/  LDSM.16.M88.4 R180, [R216+0x5000] ;  /* 0x00500000d8b4783b */ /* 0x000eee0000000200 */
[C---:B------:R-:W-:Y:S08]  /*13cc0*/  HMMA.16816.F32.BF16 R20, R172.reuse, R184, R20 ;  /* 0x000000b8ac14723c */ /* 0x040ff00000041814 */
[C---:B------:R-:W-:Y:S01]  /*13cd0*/  HMMA.16816.F32.BF16 R24, R172.reuse, R186, R24 ;  /* 0x000000baac18723c */ /* 0x040fe20000041818 */
[----:B------:R-:W5:Y:S07]  /*13ce0*/  LDSM.16.M88.4 R184, [R216+0x5800] ;  /* 0x00580000d8b8783b */ /* 0x000f6e0000000200 */
[C---:B----4-:R-:W-:Y:S08]  /*13cf0*/  HMMA.16816.F32.BF16 R28, R172.reuse, R188, R28 ;  /* 0x000000bcac1c723c */ /* 0x050ff0000004181c */
        /* <DEDUP_REMOVED lines=11> */
[C---:B-----5:R-:W-:Y:S08]  /*13db0*/  HMMA.16816.F32.BF16 R60, R172.reuse, R184, R60 ;  /* 0x000000b8ac3c723c */ /* 0x060ff0000004183c */
        /* <DEDUP_REMOVED lines=29> */
[----:B------:R-:W5:Y:S07]  /*13f90*/  LDSM.16.M88.4 R184, [R227] ;  /* 0x00000000e3b8783b */ /* 0x000f6e0000000200 */
        /* <DEDUP_REMOVED lines=25> */
[C---:B-----5:R-:W-:Y:S08]  /*14130*/  HMMA.16816.F32.BF16 R84, R180.reuse, R184, R84 ;  /* 0x000000b8b454723c */ /* 0x060ff00000041854 */
        /* <DEDUP_REMOVED lines=83> */
[----:B------:R-:W-:Y:S03]  /*14670*/  FMUL.FTZ R39, R39, c[0x0][0x2ec] ;  /* 0x0000bb0027277a20 */ /* 0x000fe60000410000 */
[----:B------:R2:W2:Y:S01]  /*14680*/  MUFU.TANH R170, R22 ;  /* 0x0000001600aa7308 */ /* 0x0004a20000002400 */
[C---:B------:R-:W-:Y:S01]  /*14690*/  HMMA.16816.F32.BF16 R48, R204.reuse, R10, R48 ;  /* 0x0000000acc30723c */ /* 0x040fe20000041830 */
[----:B------:R-:W5:Y:S02]  /*146a0*/  LDSM.16.M88.4 R8, [R215+0x3800] ;  /* 0x00380000d708783b */ /* 0x000f640000000200 */
[----:B------:R-:W-:Y:S02]  /*146b0*/  FMUL.FTZ R40, R40, c[0x0][0x2ec] ;  /* 0x0000bb0028287a20 */ /* 0x000fe40000410000 */
[----:B------:R-:W-:Y:S02]  /*146c0*/  FMUL.FTZ R41, R41, c[0x0][0x2ec] ;  /* 0x0000bb0029297a20 */ /* 0x000fe40000410000 */
[----:B------:R-:W-:Y:S02]  /*146d0*/  FMUL.FTZ R42, R42, c[0x0][0x2ec] ;  /* 0x0000bb002a2a7a20 */ /* 0x000fe40000410000 */
[----:B------:R2:W2:Y:S01]  /*146e0*/  MUFU.TANH R174, R23 ;  /* 0x0000001700ae7308 */ /* 0x0004a20000002400 */
        /* <DEDUP_REMOVED lines=141> */
[----:B--2---:R-:W-:Y:S01]  /*14fc0*/  FMUL.FTZ R37, R130, c[0x0][0x2ec] ;  /* 0x0000bb0082257a20 */ /* 0x004fe20000410000 */
[----:B------:R-:W-:Y:S01]  /*14fd0*/  MOV R130, R0 ;  /* 0x0000000000827202 */ /* 0x000fe20000000f00 */
[----:B------:R-:W-:Y:S02]  /*14fe0*/  FMUL.FTZ R0, R131, c[0x0][0x2ec] ;  /* 0x0000bb0083007a20 */ /* 0x000fe40000410000 */
[----:B------:R-:W2:Y:S01]  /*14ff0*/  LDL R131, [R1+0x24] ;  /* 0x0000240001837983 */ /* 0x000ea20000100800 */
[----:B------:R1:W1:Y:S01]  /*15000*/  MUFU.TANH R241, R51 ;  /* 0x0000003300f17308 */ /* 0x0002620000002400 */
[----:B------:R-:W-:Y:S02]  /*15010*/  FMUL.FTZ R128, R128, c[0x0][0x2ec] ;  /* 0x0000bb0080807a20 */ /* 0x000fe40000410000 */
[----:B------:R-:W-:Y:S07]  /*15020*/  FMUL.FTZ R129, R129, c[0x0][0x2ec] ;  /* 0x0000bb0081817a20 */ /* 0x000fee0000410000 */
        /* <DEDUP_REMOVED lines=29> */
[----:B--2---:R-:W-:Y:S09]  /*15200*/  ISETP.GT.AND P1, PT, R130, R131, PT ;  /* 0x000000838200720c */ /* 0x004ff20003f24270 */
[----:B------:R-:W2:Y:S10]  /*15210*/  MUFU.TANH R81, R81 ;  /* 0x0000005100517308 */ /* 0x000eb40000002400 */
        /* <DEDUP_REMOVED lines=46> */
[----:B------:R1:W1:Y:S10]  /*15500*/  MUFU.TANH R205, R128 ;  /* 0x0000008000cd7308 */ /* 0x0002740000002400 */
        /* <DEDUP_REMOVED lines=70> */
.L_x_3513:
        /* <DEDUP_REMOVED lines=58> */
.L_x_3512:
        /* <DEDUP_REMOVED lines=158> */
[--C-:B------:R-:W-:Y:S01]  /*166f0*/  FFMA.FTZ R32, R190, c[0x0][0x23c], -R60.reuse ;  /* 0x00008f00be207a23 */ /* 0x100fe2000001083c */
[----:B------:R3:W-:Y:S01]  /*16700*/  MUFU.EX2 R62, R4 ;  /* 0x00000004003e7308 */ /* 0x0007e20000000800 */
[--C-:B------:R-:W-:Y:S02]  /*16710*/  FFMA.FTZ R34, R191, c[0x0][0x23c], -R60.reuse ;  /* 0x00008f00bf227a23 */ /* 0x100fe4000001083c */
[----:B------:R-:W-:Y:S01]  /*16720*/  FFMA.FTZ R61, R193, c[0x0][0x23c], -R39 ;  /* 0x00008f00c13d7a23 */ /* 0x000fe20000010827 */
[----:B------:R-:W-:Y:S01]  /*16730*/  MOV R193, R131 ;  /* 0x0000008300c17202 */ /* 0x000fe20000000f00 */
[--C-:B------:R-:W-:Y:S05]  /*16740*/  FFMA.FTZ R37, R37, c[0x0][0x23c], -R60.reuse ;  /* 0x00008f0025257a23 */ /* 0x100fea000001083c */
[----:B------:R4:W-:Y:S01]  /*16750*/  MUFU.EX2 R16, R6 ;  /* 0x0000000600107308 */ /* 0x0009e20000000800 */
[----:B-1----:R-:W-:Y:S02]  /*16760*/  FADD.FTZ R0, -R3, R133 ;  /* 0x0000008503007221 */ /* 0x002fe40000010100 */
[----:B--2---:R-:W-:Y:S02]  /*16770*/  FMUL.FTZ R17, R2, R149 ;  /* 0x0000009502117220 */ /* 0x004fe40000410000 */
[----:B------:R-:W-:Y:S05]  /*16780*/  FMUL.FTZ R0, R0, c[0x0][0x23c] ;  /* 0x00008f0000007a20 */ /* 0x000fea0000410000 */
[----:B------:R-:W-:Y:S01]  /*16790*/  MUFU.EX2 R186, R7 ;  /* 0x0000000700ba7308 */ /* 0x000fe20000000800 */
[--C-:B---3--:R-:W-:Y:S09]  /*167a0*/  FFMA.FTZ R4, R188, c[0x0][0x23c], -R39.reuse ;  /* 0x00008f00bc047a23 */ /* 0x108ff20000010827 */
[----:B------:R1:W2:Y:S01]  /*167b0*/  MUFU.EX2 R188, R4 ;  /* 0x0000000400bc7308 */ /* 0x0002a20000000800 */
[--C-:B----4-:R-:W-:Y:S09]  /*167c0*/  FFMA.FTZ R6, R173, c[0x0][0x23c], -R60.reuse ;  /* 0x00008f00ad067a23 */ /* 0x110ff2000001083c */
[----:B------:R-:W3:Y:S10]  /*167d0*/  MUFU.EX2 R0, R0 ;  /* 0x0000000000007308 */ /* 0x000ef40000000800 */
[----:B------:R4:W-:Y:S01]  /*167e0*/  MUFU.EX2 R128, R6 ;  /* 0x0000000600807308 */ /* 0x0009e20000000800 */
[--C-:B-1----:R-:W-:Y:S01]  /*167f0*/  FFMA.FTZ R4, R180, c[0x0][0x23c], -R60.reuse ;  /* 0x00008f00b4047a23 */ /* 0x102fe2000001083c */
[----:B--2---:R-:W-:Y:S08]  /*16800*/  F2FP.BF16.PACK_AB R40, R188, R62 ;  /* 0x0000003ebc28723e */ /* 0x004ff000000010ff */
[----:B------:R1:W-:Y:S01]  /*16810*/  MUFU.EX2 R180, R4 ;  /* 0x0000000400b47308 */ /* 0x0003e20000000800 */
[C---:B---3--:R-:W-:Y:S02]  /*16820*/  FMUL.FTZ R18, R0.reuse, R150 ;  /* 0x0000009600127220 */ /* 0x048fe40000410000 */
[C---:B------:R-:W-:Y:S02]  /*16830*/  FMUL.FTZ R19, R0.reuse, R151 ;  /* 0x0000009700137220 */ /* 0x040fe40000410000 */
[C---:B------:R-:W-:Y:S05]  /*16840*/  FMUL.FTZ R35, R0.reuse, R167 ;  /* 0x000000a700237220 */ /* 0x040fea0000410000 */
[----:B------:R2:W-:Y:S01]  /*16850*/  MUFU.EX2 R207, R32 ;  /* 0x0000002000cf7308 */ /* 0x0005e20000000800 */
[----:B----4-:R-:W-:Y:S09]  /*16860*/  FMUL.FTZ R6, R0, R138 ;  /* 0x0000008a00067220 */ /* 0x010ff20000410000 */
[----:B------:R3:W-:Y:S01]  /*16870*/  MUFU.EX2 R138, R10 ;  /* 0x0000000a008a7308 */ /* 0x0007e20000000800 */
[--C-:B-1----:R-:W-:Y:S09]  /*16880*/  FFMA.FTZ R4, R187, c[0x0][0x23c], -R60.reuse ;  /* 0x00008f00bb047a23 */ /* 0x102ff2000001083c */
[----:B------:R1:W4:Y:S01]  /*16890*/  MUFU.EX2 R181, R4 ;  /* 0x0000000400b57308 */ /* 0x0003220000000800 */
[----:B--2---:R-:W-:Y:S09]  /*168a0*/  FMUL.FTZ R32, R2, R164 ;  /* 0x000000a402207220 */ /* 0x004ff20000410000 */
[----:B------:R2:W-:Y:S01]  /*168b0*/  MUFU.EX2 R190, R34 ;  /* 0x0000002200be7308 */ /* 0x0005e20000000800 */
[----:B---3--:R-:W-:Y:S09]  /*168c0*/  FMUL.FTZ R10, R0, R142 ;  /* 0x0000008e000a7220 */ /* 0x008ff20000410000 */
[----:B------:R3:W-:Y:S01]  /*168d0*/  MUFU.EX2 R191, R61 ;  /* 0x0000003d00bf7308 */ /* 0x0007e20000000800 */
[--C-:B-1----:R-:W-:Y:S01]  /*168e0*/  FFMA.FTZ R4, R184, c[0x0][0x23c], -R39.reuse ;  /* 0x00008f00b8047a23 */ /* 0x102fe20000010827 */
[----:B----4-:R-:W-:Y:S08]  /*168f0*/  F2FP.BF16.PACK_AB R41, R181, R180 ;  /* 0x000000b4b529723e */ /* 0x010ff000000010ff */
[----:B------:R1:W-:Y:S01]  /*16900*/  MUFU.EX2 R9, R4 ;  /* 0x0000000400097308 */ /* 0x0003e20000000800 */
[----:B--2---:R-:W-:Y:S02]  /*16910*/  FMUL.FTZ R34, R0, R166 ;  /* 0x000000a600227220 */ /* 0x004fe40000410000 */
[--C-:B---3--:R-:W-:Y:S02]  /*16920*/  FFMA.FTZ R61, R202, c[0x0][0x23c], -R39.reuse ;  /* 0x00008f00ca3d7a23 */ /* 0x108fe40000010827 */
[--C-:B-1----:R-:W-:Y:S05]  /*16930*/  FFMA.FTZ R4, R183, c[0x0][0x23c], -R60.reuse ;  /* 0x00008f00b7047a23 */ /* 0x102fea000001083c */
[----:B------:R1:W2:Y:S02]  /*16940*/  MUFU.EX2 R5, R4 ;  /* 0x0000000400057308 */ /* 0x0002a40000000800 */
[--C-:B-1----:R-:W-:Y:S01]  /*16950*/  FFMA.FTZ R4, R182, c[0x0][0x23c], -R60.reuse ;  /* 0x00008f00b6047a23 */ /* 0x102fe2000001083c */
[----:B--2---:R-:W-:Y:S01]  /*16960*/  MOV R179, R5 ;  /* 0x0000000500b37202 */ /* 0x004fe20000000f00 */
[--C-:B------:R-:W-:Y:S01]  /*16970*/  FFMA.FTZ R5, R178, c[0x0][0x23c], -R39.reuse ;  /* 0x00008f00b2057a23 */ /* 0x100fe20000010827 */
[----:B------:R-:W-:Y:S05]  /*16980*/  MOV R178, R9 ;  /* 0x0000000900b27202 */ /* 0x000fea0000000f00 */
[----:B------:R1:W2:Y:S01]  /*16990*/  MUFU.EX2 R8, R4 ;  /* 0x0000000400087308 */ /* 0x0002a20000000800 */
[----:B------:R-:W-:Y:S09]  /*169a0*/  F2FP.BF16.PACK_AB R42, R178, R186 ;  /* 0x000000bab22a723e */ /* 0x000ff200000010ff */
[----:B------:R-:W3:Y:S01]  /*169b0*/  MUFU.EX2 R9, R5 ;  /* 0x0000000500097308 */ /* 0x000ee20000000800 */
[--C-:B-1----:R-:W-:Y:S01]  /*169c0*/  FFMA.FTZ R4, R177, c[0x0][0x23c], -R60.reuse ;  /* 0x00008f00b1047a23 */ /* 0x102fe2000001083c */
[----:B--2---:R-:W-:Y:S01]  /*169d0*/  MOV R177, R8 ;  /* 0x0000000800b17202 */ /* 0x004fe20000000f00 */
[--C-:B------:R-:W-:Y:S07]  /*169e0*/  FFMA.FTZ R8, R169, c[0x0][0x23c], -R39.reuse ;  /* 0x00008f00a9087a23 */ /* 0x100fee0000010827 */
[----:B------:R1:W2:Y:S01]  /*169f0*/  MUFU.EX2 R11, R4 ;  /* 0x00000004000b7308 */ /* 0x0002a20000000800 */
[----:B------:R-:W-:Y:S09]  /*16a00*/  F2FP.BF16.PACK_AB R43, R177, R179 ;  /* 0x000000b3b12b723e */ /* 0x000ff200000010ff */
[----:B------:R4:W-:Y:S01]  /*16a10*/  MUFU.EX2 R122, R8 ;  /* 0x00000008007a7308 */ /* 0x0009e20000000800 */
[--C-:B-1----:R-:W-:Y:S01]  /*16a20*/  FFMA.FTZ R4, R176, c[0x0][0x23c], -R60.reuse ;  /* 0x00008f00b0047a23 */ /* 0x102fe2000001083c */
[----:B------:R-:W-:Y:S01]  /*16a30*/  MOV R176, R33 ;  /* 0x0000002100b07202 */ /* 0x000fe20000000f00 */
[----:B------:R-:W-:Y:S07]  /*16a40*/  FMUL.FTZ R33, R2, R165 ;  /* 0x000000a502217220 */ /* 0x000fee0000410000 */
[----:B------:R1:W5:Y:S01]  /*16a50*/  MUFU.EX2 R5, R4 ;  /* 0x0000000400057308 */ /* 0x0003620000000800 */
[--C-:B----4-:R-:W-:Y:S09]  /*16a60*/  FFMA.FTZ R8, R170, c[0x0][0x23c], -R60.reuse ;  /* 0x00008f00aa087a23 */ /* 0x110ff2000001083c */
[----:B------:R4:W-:Y:S01]  /*16a70*/  MUFU.EX2 R126, R8 ;  /* 0x00000008007e7308 */ /* 0x0009e20000000800 */
[--C-:B-1----:R-:W-:Y:S09]  /*16a80*/  FFMA.FTZ R4, R175, c[0x0][0x23c], -R39.reuse ;  /* 0x00008f00af047a23 */ /* 0x102ff20000010827 */
[----:B------:R1:W-:Y:S01]  /*16a90*/  MUFU.EX2 R133, R4 ;  /* 0x0000000400857308 */ /* 0x0003e20000000800 */
[C---:B----4-:R-:W-:Y:S01]  /*16aa0*/  FMUL.FTZ R8, R2.reuse, R140 ;  /* 0x0000008c02087220 */ /* 0x050fe20000410000 */
[----:B---3--:R-:W-:Y:S01]  /*16ab0*/  MOV R140, R9 ;  /* 0x00000009008c7202 */ /* 0x008fe20000000f00 */
[----:B------:R-:W-:Y:S01]  /*16ac0*/  FMUL.FTZ R9, R2, R141 ;  /* 0x0000008d02097220 */ /* 0x000fe20000410000 */
[----:B--2---:R-:W-:Y:S01]  /*16ad0*/  MOV R141, R11 ;  /* 0x0000000b008d7202 */ /* 0x004fe20000000f00 */
[----:B------:R-:W-:Y:S02]  /*16ae0*/  FMUL.FTZ R11, R0, R143 ;  /* 0x0000008f000b7220 */ /* 0x000fe40000410000 */
[--C-:B-1----:R-:W-:Y:S04]  /*16af0*/  FFMA.FTZ R4, R171, c[0x0][0x23c], -R39.reuse ;  /* 0x00008f00ab047a23 */ /* 0x102fe80000010827 */
[----:B------:R1:W-:Y:S02]  /*16b00*/  MUFU.EX2 R121, R4 ;  /* 0x0000000400797308 */ /* 0x0003e40000000800 */
[--C-:B-1----:R-:W-:Y:S08]  /*16b10*/  FFMA.FTZ R4, R172, c[0x0][0x23c], -R60.reuse ;  /* 0x00008f00ac047a23 */ /* 0x102ff0000001083c */
[----:B------:R1:W-:Y:S02]  /*16b20*/  MUFU.EX2 R118, R4 ;  /* 0x0000000400767308 */ /* 0x0003e40000000800 */
[--C-:B-1----:R-:W-:Y:S08]  /*16b30*/  FFMA.FTZ R4, R168, c[0x0][0x23c], -R39.reuse ;  /* 0x00008f00a8047a23 */ /* 0x102ff00000010827 */
[----:B------:R1:W2:Y:S02]  /*16b40*/  MUFU.EX2 R7, R4 ;  /* 0x0000000400077308 */ /* 0x0002a40000000800 */
[C---:B-1----:R-:W-:Y:S01]  /*16b50*/  FMUL.FTZ R4, R2.reuse, R136 ;  /* 0x0000008802047220 */ /* 0x042fe20000410000 */
[----:B-----5:R-:W-:Y:S01]  /*16b60*/  MOV R136, R5 ;  /* 0x0000000500887202 */ /* 0x020fe20000000f00 */
[----:B------:R-:W-:Y:S01]  /*16b70*/  FMUL.FTZ R5, R2, R137 ;  /* 0x0000008902057220 */ /* 0x000fe20000410000 */
[----:B--2---:R-:W-:Y:S01]  /*16b80*/  MOV R137, R7 ;  /* 0x0000000700897202 */ /* 0x004fe20000000f00 */
[----:B------:R-:W-:Y:S07]  /*16b90*/  FMUL.FTZ R7, R0, R139 ;  /* 0x0000008b00077220 */ /* 0x000fee0000410000 */
[C---:B------:R-:W-:Y:S07]  /*16ba0*/  HMMA.16816.F32.BF16 R4, R40.reuse, R12, R4 ;  /* 0x0000000c2804723c */ /* 0x040fee0000041804 */
[--C-:B------:R-:W-:Y:S01]  /*16bb0*/  FFMA.FTZ R12, R24, c[0x0][0x23c], -R39.reuse ;  /* 0x00008f00180c7a23 */ /* 0x100fe20000010827 */
[C---:B------:R-:W-:Y:S03]  /*16bc0*/  HMMA.16816.F32.BF16 R8, R40.reuse, R14, R8 ;  /* 0x0000000e2808723c */ /* 0x040fe60000041808 */
[----:B------:R1:W-:Y:S01]  /*16bd0*/  MUFU.EX2 R142, R12 ;  /* 0x0000000c008e7308 */ /* 0x0003e20000000800 */
[----:B------:R-:W-:Y:S01]  /*16be0*/  FMUL.FTZ R13, R2, R145 ;  /* 0x00000091020d7220 */ /* 0x000fe20000410000 */
[----:B------:R-:W-:Y:S01]  /*16bf0*/  MOV R145, R16 ;  /* 0x0000001000917202 */ /* 0x000fe20000000f00 */
[--C-:B------:R-:W-:Y:S02]  /*16c00*/  FFMA.FTZ R16, R25, c[0x0][0x23c], -R39.reuse ;  /* 0x00008f0019107a23 */ /* 0x100fe40000010827 */
[C---:B------:R-:W-:Y:S01]  /*16c10*/  FMUL.FTZ R14, R0.reuse, R146 ;  /* 0x00000092000e7220 */ /* 0x040fe20000410000 */
[----:B------:R-:W-:Y:S03]  /*16c20*/  MOV R146, R177 ;  /* 0x000000b100927202 */ /* 0x000fe60000000f00 */
[----:B------:R-:W-:Y:S01]  /*16c30*/  FMUL.FTZ R15, R0, R147 ;  /* 0x00000093000f7220 */ /* 0x000fe20000410000 */
[----:B------:R-:W-:Y:S01]  /*16c40*/  MOV R147, R178 ;  /* 0x000000b200937202 */ /* 0x000fe20000000f00 */
[--C-:B------:R-:W-:Y:S02]  /*16c50*/  FFMA.FTZ R24, R27, c[0x0][0x23c], -R60.reuse ;  /* 0x00008f001b187a23 */ /* 0x100fe4000001083c */
[----:B------:R-:W-:Y:S02]  /*16c60*/  FMUL.FTZ R25, R2, R157 ;  /* 0x0000009d02197220 */ /* 0x000fe40000410000 */
[----:B------:R2:W-:Y:S01]  /*16c70*/  MUFU.EX2 R139, R24 ;  /* 0x00000018008b7308 */ /* 0x0005e20000000800 */
[----:B------:R-:W-:Y:S02]  /*16c80*/  FMUL.FTZ R27, R0, R159 ;  /* 0x0000009f001b7220 */ /* 0x000fe40000410000 */
[----:B-1----:R-:W-:Y:S07]  /*16c90*/  FMUL.FTZ R12, R2, R144 ;  /* 0x00000090020c7220 */ /* 0x002fee0000410000 */
[----:B------:R1:W3:Y:S01]  /*16ca0*/  MUFU.EX2 R144, R16 ;  /* 0x0000001000907308 */ /* 0x0002e20000000800 */
[C---:B------:R-:W-:Y:S07]  /*16cb0*/  HMMA.16816.F32.BF16 R12, R40.reuse, R20, R12 ;  /* 0x00000014280c723c */ /* 0x040fee000004180c */
[--C-:B------:R-:W-:Y:S02]  /*16cc0*/  FFMA.FTZ R20, R26, c[0x0][0x23c], -R60.reuse ;  /* 0x00008f001a147a23 */ /* 0x100fe4000001083c */
[----:B------:R-:W-:Y:S02]  /*16cd0*/  FMUL.FTZ R21, R2, R153 ;  /* 0x0000009902157220 */ /* 0x000fe40000410000 */
[----:B------:R4:W-:Y:S01]  /*16ce0*/  MUFU.EX2 R143, R20 ;  /* 0x00000014008f7308 */ /* 0x0009e20000000800 */
[--C-:B--2---:R-:W-:Y:S02]  /*16cf0*/  FFMA.FTZ R24, R185, c[0x0][0x23c], -R39.reuse ;  /* 0x00008f00b9187a23 */ /* 0x104fe40000010827 */
[----:B------:R-:W-:Y:S02]  /*16d00*/  FMUL.FTZ R26, R0, R158 ;  /* 0x0000009e001a7220 */ /* 0x000fe40000410000 */
[----:B-1----:R-:W-:Y:S01]  /*16d10*/  FMUL.FTZ R16, R2, R148 ;  /* 0x0000009402107220 */ /* 0x002fe20000410000 */
[----:B------:R-:W-:Y:S04]  /*16d20*/  MOV R148, R179 ;  /* 0x000000b300947202 */ /* 0x000fe80000000f00 */
[----:B------:R1:W2:Y:S01]  /*16d30*/  MUFU.EX2 R168, R24 ;  /* 0x0000001800a87308 */ /* 0x0002a20000000800 */
[----:B---3--:R-:W-:Y:S01]  /*16d40*/  MOV R202, R144 ;  /* 0x0000009000ca7202 */ /* 0x008fe20000000f00 */
[C---:B------:R-:W-:Y:S08]  /*16d50*/  HMMA.16816.F32.BF16 R16, R40.reuse, R22, R16 ;  /* 0x000000162810723c */ /* 0x040ff00000041810 */
[----:B------:R3:W-:Y:S01]  /*16d60*/  MUFU.EX2 R179, R61 ;  /* 0x0000003d00b37308 */ /* 0x0007e20000000800 */
[----:B------:R-:W-:Y:S03]  /*16d70*/  FMUL.FTZ R22, R0, R154 ;  /* 0x0000009a00167220 */ /* 0x000fe60000410000 */
[----:B----4-:R-:W-:Y:S02]  /*16d80*/  FMUL.FTZ R20, R2, R152 ;  /* 0x0000009802147220 */ /* 0x010fe40000410000 */
[----:B------:R-:W-:Y:S07]  /*16d90*/  FMUL.FTZ R23, R0, R155 ;  /* 0x0000009b00177220 */ /* 0x000fee0000410000 */
[C---:B------:R-:W-:Y:S03]  /*16da0*/  HMMA.16816.F32.BF16 R20, R40.reuse, R28, R20 ;  /* 0x0000001c2814723c */ /* 0x040fe60000041814 */
[C---:B-1----:R-:W-:Y:S04]  /*16db0*/  FMUL.FTZ R24, R2.reuse, R156 ;  /* 0x0000009c02187220 */ /* 0x042fe80000410000 */
[--C-:B------:R-:W-:Y:S02]  /*16dc0*/  FFMA.FTZ R28, R189, c[0x0][0x23c], -R39.reuse ;  /* 0x00008f00bd1c7a23 */ /* 0x100fe40000010827 */
[----:B------:R-:W-:Y:S01]  /*16dd0*/  FMUL.FTZ R29, R2, R161 ;  /* 0x000000a1021d7220 */ /* 0x000fe20000410000 */
[C---:B------:R-:W-:Y:S01]  /*16de0*/  HMMA.16816.F32.BF16 R24, R40.reuse, R30, R24 ;  /* 0x0000001e2818723c */ /* 0x040fe20000041818 */
[----:B------:R1:W4:Y:S02]  /*16df0*/  MUFU.EX2 R169, R28 ;  /* 0x0000001c00a97308 */ /* 0x0003240000000800 */
[--C-:B---3--:R-:W-:Y:S01]  /*16e00*/  FFMA.FTZ R61, R238, c[0x0][0x23c], -R60.reuse ;  /* 0x00008f00ee3d7a23 */ /* 0x108fe2000001083c */
[----:B------:R-:W-:Y:S03]  /*16e10*/  MOV R238, R118 ;  /* 0x0000007600ee7202 */ /* 0x000fe60000000f00 */
[C---:B------:R-:W-:Y:S02]  /*16e20*/  FMUL.FTZ R30, R0.reuse, R162 ;  /* 0x000000a2001e7220 */ /* 0x040fe40000410000 */
[----:B------:R-:W-:Y:S02]  /*16e30*/  FMUL.FTZ R31, R0, R163 ;  /* 0x000000a3001f7220 */ /* 0x000fe40000410000 */
[----:B------:R3:W-:Y:S01]  /*16e40*/  MUFU.EX2 R172, R61 ;  /* 0x0000003d00ac7308 */ /* 0x0007e20000000800 */
[----:B-1----:R-:W-:Y:S07]  /*16e50*/  FMUL.FTZ R28, R2, R160 ;  /* 0x000000a0021c7220 */ /* 0x002fee0000410000 */
[C---:B------:R-:W-:Y:S03]  /*16e60*/  HMMA.16816.F32.BF16 R28, R40.reuse, R44, R28 ;  /* 0x0000002c281c723c */ /* 0x040fe6000004181c */
[--C-:B---3--:R-:W-:Y:S01]  /*16e70*/  FFMA.FTZ R61, R244, c[0x0][0x23c], -R60.reuse ;  /* 0x00008f00f43d7a23 */ /* 0x108fe2000001083c */
[-C--:B------:R-:W-:Y:S03]  /*16e80*/  MOV R244, R145.reuse ;  /* 0x0000009100f47202 */ /* 0x080fe60000000f00 */
[----:B------:R1:W-:Y:S01]  /*16e90*/  MUFU.EX2 R164, R61 ;  /* 0x0000003d00a47308 */ /* 0x0003e20000000800 */
[----:B------:R-:W-:Y:S04]  /*16ea0*/  HMMA.16816.F32.BF16 R32, R40, R46, R32 ;  /* 0x0000002e2820723c */ /* 0x000fe80000041820 */
[--C-:B------:R-:W-:Y:S01]  /*16eb0*/  FFMA.FTZ R44, R192, c[0x0][0x23c], -R39.reuse ;  /* 0x00008f00c02c7a23 */ /* 0x100fe20000010827 */
[----:B------:R-:W-:Y:S02]  /*16ec0*/  MOV R192, R130 ;  /* 0x0000008200c07202 */ /* 0x000fe40000000f00 */
[----:B------:R-:W-:Y:S02]  /*16ed0*/  F2FP.BF16.PACK_AB R40, R140, R145 ;  /* 0x000000918c28723e */ /* 0x000fe400000010ff */
[----:B------:R3:W5:Y:S01]  /*16ee0*/  MUFU.EX2 R187, R44 ;  /* 0x0000002c00bb7308 */ /* 0x0007620000000800 */
[----:B------:R-:W-:Y:S02]  /*16ef0*/  ISETP.GT.AND P1, PT, R192, R193, PT ;  /* 0x000000c1c000720c */ /* 0x000fe40003f24270 */
[----:B------:R-:W-:Y:S02]  /*16f00*/  F2FP.BF16.PACK_AB R41, R136, R141 ;  /* 0x0000008d8829723e */ /* 0x000fe400000010ff */
[----:B------:R-:W-:Y:S02]  /*16f10*/  F2FP.BF16.PACK_AB R42, R121, R133 ;  /* 0x00000085792a723e */ /* 0x000fe400000010ff */
[----:B------:R-:W-:Y:S07]  /*16f20*/  F2FP.BF16.PACK_AB R43, R118, R128 ;  /* 0x00000080762b723e */ /* 0x000fee00000010ff */
[C---:B------:R-:W-:Y:S03]  /*16f30*/  HMMA.16816.F32.BF16 R4, R40.reuse, R48, R4 ;  /* 0x000000302804723c */ /* 0x040fe60000041804 */
[--C-:B-1----:R-:W-:Y:S04]  /*16f40*/  FFMA.FTZ R61, R251, c[0x0][0x23c], -R39.reuse ;  /* 0x00008f00fb3d7a23 */ /* 0x102fe80000010827 */
[--C-:B------:R-:W-:Y:S01]  /*16f50*/  FFMA.FTZ R48, R194, c[0x0][0x23c], -R60.reuse ;  /* 0x00008f00c2307a23 */ /* 0x100fe2000001083c */
[C---:B------:R-:W-:Y:S01]  /*16f60*/  HMMA.16816.F32.BF16 R8, R40.reuse, R50, R8 ;  /* 0x000000322808723c */ /* 0x040fe20000041808 */
[----:B------:R1:W-:Y:S01]  /*16f70*/  MUFU.EX2 R158, R61 ;  /* 0x0000003d009e7308 */ /* 0x0003e20000000800 */
[----:B---3--:R-:W3:Y:S02]  /*16f80*/  LDSM.16.MT88.4 R44, [R213+0xa800] ;  /* 0x00a80000d52c783b */ /* 0x008ee40000004200 */
[----:B------:R-:W-:Y:S04]  /*16f90*/  MOV R194, R129 ;  /* 0x0000008100c27202 */ /* 0x000fe80000000f00 */
[C---:B------:R-:W-:Y:S03]  /*16fa0*/  HMMA.16816.F32.BF16 R12, R40.reuse, R52, R12 ;  /* 0x00000034280c723c */ /* 0x040fe6000004180c */
[----:B------:R2:W-:Y:S04]  /*16fb0*/  MUFU.EX2 R189, R48 ;  /* 0x0000003000bd7308 */ /* 0x0005e80000000800 */
[--C-:B------:R-:W-:Y:S01]  /*16fc0*/  FFMA.FTZ R52, R196, c[0x0][0x23c], -R39.reuse ;  /* 0x00008f00c4347a23 */ /* 0x100fe20000010827 */
[C---:B------:R-:W-:Y:S04]  /*16fd0*/  HMMA.16816.F32.BF16 R16, R40.reuse, R54, R16 ;  /* 0x000000362810723c */ /* 0x040fe80000041810 */
[----:B------:R-:W-:Y:S01]  /*16fe0*/  MOV R196, R132 ;  /* 0x0000008400c47202 */ /* 0x000fe20000000f00 */
[----:B------:R4:W-:Y:S03]  /*16ff0*/  MUFU.EX2 R184, R52 ;  /* 0x0000003400b87308 */ /* 0x0009e60000000800 */
[C---:B------:R-:W-:Y:S04]  /*17000*/  HMMA.16816.F32.BF16 R20, R40.reuse, R56, R20 ;  /* 0x000000382814723c */ /* 0x040fe80000041814 */
[--C-:B-1----:R-:W-:Y:S03]  /*17010*/  FFMA.FTZ R61, R68, c[0x0][0x23c], -R39.reuse ;  /* 0x00008f00443d7a23 */ /* 0x102fe60000010827 */
[--C-:B------:R-:W-:Y:S01]  /*17020*/  FFMA.FTZ R56, R198, c[0x0][0x23c], -R60.reuse ;  /* 0x00008f00c6387a23 */ /* 0x100fe2000001083c */
[----:B------:R1:W-:Y:S01]  /*17030*/  MUFU.EX2 R150, R61 ;  /* 0x0000003d00967308 */ /* 0x0003e20000000800 */
[C---:B------:R-:W-:Y:S03]  /*17040*/  HMMA.16816.F32.BF16 R24, R40.reuse, R58, R24 ;  /* 0x0000003a2818723c */ /* 0x040fe60000041818 */
[--C-:B--2---:R-:W-:Y:S01]  /*17050*/  FFMA.FTZ R48, R195, c[0x0][0x23c], -R60.reuse ;  /* 0x00008f00c3307a23 */ /* 0x104fe2000001083c */
[----:B------:R-:W-:Y:S04]  /*17060*/  MOV R198, R168 ;  /* 0x000000a800c67202 */ /* 0x000fe80000000f00 */
[C---:B---3--:R-:W-:Y:S01]  /*17070*/  HMMA.16816.F32.BF16 R28, R40.reuse, R44, R28 ;  /* 0x0000002c281c723c */ /* 0x048fe2000004181c */
[----:B------:R2:W3:Y:S03]  /*17080*/  MUFU.EX2 R185, R48 ;  /* 0x0000003000b97308 */ /* 0x0004e60000000800 */
[--C-:B----4-:R-:W-:Y:S01]  /*17090*/  FFMA.FTZ R52, R197, c[0x0][0x23c], -R39.reuse ;  /* 0x00008f00c5347a23 */ /* 0x110fe20000010827 */
[----:B------:R-:W-:Y:S02]  /*170a0*/  MOV R197, R169 ;  /* 0x000000a900c57202 */ /* 0x000fe40000000f00 */
[--C-:B------:R-:W-:Y:S01]  /*170b0*/  FFMA.FTZ R44, R199, c[0x0][0x23c], -R60.reuse ;  /* 0x00008f00c72c7a23 */ /* 0x100fe2000001083c */
[----:B------:R-:W-:Y:S03]  /*170c0*/  HMMA.16816.F32.BF16 R32, R40, R46, R32 ;  /* 0x0000002e2820723c */ /* 0x000fe60000041820 */
[----:B------:R4:W3:Y:S01]  /*170d0*/  MUFU.EX2 R183, R52 ;  /* 0x0000003400b77308 */ /* 0x0008e20000000800 */
[----:B------:R-:W-:Y:S02]  /*170e0*/  MOV R199, R139 ;  /* 0x0000008b00c77202 */ /* 0x000fe40000000f00 */
[----:B------:R-:W-:Y:S01]  /*170f0*/  MOV R139, R176 ;  /* 0x000000b0008b7202 */ /* 0x000fe20000000f00 */
[--C-:B-1----:R-:W-:Y:S01]  /*17100*/  FFMA.FTZ R61, R75, c[0x0][0x23c], -R60.reuse ;  /* 0x00008f004b3d7a23 */ /* 0x102fe2000001083c */
[----:B------:R-:W-:Y:S04]  /*17110*/  F2FP.BF16.PACK_AB R40, R137, R122 ;  /* 0x0000007a8928723e */ /* 0x000fe800000010ff */
[----:B------:R-:W-:Y:S01]  /*17120*/  F2FP.BF16.PACK_AB R41, R138, R126 ;  /* 0x0000007e8a29723e */ /* 0x000fe200000010ff */
[----:B------:R1:W-:Y:S01]  /*17130*/  MUFU.EX2 R182, R56 ;  /* 0x0000003800b67308 */ /* 0x0003e20000000800 */
[----:B------:R-:W-:Y:S02]  /*17140*/  F2FP.BF16.PACK_AB R42, R144, R142 ;  /* 0x0000008e902a723e */ /* 0x000fe400000010ff */
[----:B------:R-:W-:Y:S01]  /*17150*/  F2FP.BF16.PACK_AB R43, R199, R143 ;  /* 0x0000008fc72b723e */ /* 0x000fe200000010ff */
[----:B--2---:R-:W2:Y:S01]  /*17160*/  LDSM.16.MT88.4 R48, [R135+0xb000] ;  /* 0x00b000008730783b */ /* 0x004ea20000004200 */
[----:B------:R-:W-:Y:S05]  /*17170*/  MOV R195, R139 ;  /* 0x0000008b00c37202 */ /* 0x000fea0000000f00 */
[----:B------:R3:W2:Y:S02]  /*17180*/  MUFU.EX2 R177, R44 ;  /* 0x0000002c00b17308 */ /* 0x0006a40000000800 */
[----:B----4-:R-:W4:Y:S08]  /*17190*/  LDSM.16.MT88.4 R52, [R214+0xb000] ;  /* 0x00b00000d634783b */ /* 0x010f300000004200 */
[----:B------:R2:W-:Y:S01]  /*171a0*/  MUFU.EX2 R144, R61 ;  /* 0x0000003d00907308 */ /* 0x0005e20000000800 */
[----:B-1----:R-:W1:Y:S08]  /*171b0*/  LDSM.16.MT88.4 R56, [R212+0xb000] ;  /* 0x00b00000d438783b */ /* 0x002e700000004200 */
[----:B---3--:R-:W3:Y:S01]  /*171c0*/  LDSM.16.MT88.4 R44, [R213+0xb000] ;  /* 0x00b00000d52c783b */ /* 0x008ee20000004200 */
[C---:B--2---:R-:W-:Y:S03]  /*171d0*/  HMMA.16816.F32.BF16 R4, R40.reuse, R48, R4 ;  /* 0x000000302804723c */ /* 0x044fe60000041804 */
[--C-:B------:R-:W-:Y:S04]  /*171e0*/  FFMA.FTZ R61, R82, c[0x0][0x23c], -R60.reuse ;  /* 0x00008f00523d7a23 */ /* 0x100fe8000001083c */
[--C-:B------:R-:W-:Y:S01]  /*171f0*/  FFMA.FTZ R48, R200, c[0x0][0x23c], -R39.reuse ;  /* 0x00008f00c8307a23 */ /* 0x100fe20000010827 */
[C---:B------:R-:W-:Y:S03]  /*17200*/  HMMA.16816.F32.BF16 R8, R40.reuse, R50, R8 ;  /* 0x000000322808723c */ /* 0x040fe60000041808 */
[----:B------:R2:W2:Y:S01]  /*17210*/  MUFU.EX2 R178, R48 ;  /* 0x0000003000b27308 */ /* 0x0004a20000000800 */
        /* <DEDUP_REMOVED lines=11> */
[----:B------:R1:W2:Y:S03]  /*172d0*/  MUFU.EX2 R176, R48 ;  /* 0x0000003000b07308 */ /* 0x0002a60000000800 */
[----:B------:R-:W-:Y:S04]  /*172e0*/  MOV R209, R126 ;  /* 0x0000007e00d17202 */ /* 0x000fe80000000f00 */
[C---:B---3--:R-:W-:Y:S03]  /*172f0*/  HMMA.16816.F32.BF16 R28, R40.reuse, R44, R28 ;  /* 0x0000002c281c723c */ /* 0x048fe6000004181c */
[----:B------:R3:W-:Y:S01]  /*17300*/  MUFU.EX2 R173, R56 ;  /* 0x0000003800ad7308 */ /* 0x0007e20000000800 */
[--C-:B----4-:R-:W-:Y:S01]  /*17310*/  FFMA.FTZ R52, R203, c[0x0][0x23c], -R39.reuse ;  /* 0x00008f00cb347a23 */ /* 0x110fe20000010827 */
[----:B------:R-:W-:Y:S02]  /*17320*/  MOV R203, R137 ;  /* 0x0000008900cb7202 */ /* 0x000fe40000000f00 */
[--C-:B------:R-:W-:Y:S01]  /*17330*/  FFMA.FTZ R44, R210, c[0x0][0x23c], -R60.reuse ;  /* 0x00008f00d22c7a23 */ /* 0x100fe2000001083c */
[----:B------:R-:W-:Y:S04]  /*17340*/  HMMA.16816.F32.BF16 R32, R40, R46, R32 ;  /* 0x0000002e2820723c */ /* 0x000fe80000041820 */
[----:B------:R-:W-:Y:S01]  /*17350*/  MOV R210, R122 ;  /* 0x0000007a00d27202 */ /* 0x000fe20000000f00 */
[----:B------:R4:W2:Y:S02]  /*17360*/  MUFU.EX2 R174, R52 ;  /* 0x0000003400ae7308 */ /* 0x0008a40000000800 */
[----:B------:R-:W-:Y:S01]  /*17370*/  F2FP.BF16.PACK_AB R40, R197, R198 ;  /* 0x000000c6c528723e */ /* 0x000fe200000010ff */
[----:B-1----:R-:W1:Y:S01]  /*17380*/  LDSM.16.MT88.4 R48, [R135+0xb800] ;  /* 0x00b800008730783b */ /* 0x002e620000004200 */
[----:B------:R-:W-:Y:S03]  /*17390*/  F2FP.BF16.PACK_AB R41, R190, R207 ;  /* 0x000000cfbe29723e */ /* 0x000fe600000010ff */
[----:B-----5:R-:W-:Y:S03]  /*173a0*/  F2FP.BF16.PACK_AB R42, R191, R187 ;  /* 0x000000bbbf2a723e */ /* 0x020fe600000010ff */
[----:B------:R5:W1:Y:S01]  /*173b0*/  MUFU.EX2 R171, R44 ;  /* 0x0000002c00ab7308 */ /* 0x000a620000000800 */
[----:B------:R-:W-:Y:S01]  /*173c0*/  F2FP.BF16.PACK_AB R43, R185, R189 ;  /* 0x000000bdb92b723e */ /* 0x000fe200000010ff */
[----:B---3--:R-:W-:Y:S08]  /*173d0*/  LDSM.16.MT88.4 R56, [R212+0xb800] ;  /* 0x00b80000d438783b */ /* 0x008ff00000004200 */
[----:B----4-:R-:W3:Y:S08]  /*173e0*/  LDSM.16.MT88.4 R52, [R214+0xb800] ;  /* 0x00b80000d634783b */ /* 0x010ef00000004200 */
[----:B-----5:R-:W4:Y:S01]  /*173f0*/  LDSM.16.MT88.4 R44, [R213+0xb800] ;  /* 0x00b80000d52c783b */ /* 0x020f220000004200 */
[C---:B-1----:R-:W-:Y:S07]  /*17400*/  HMMA.16816.F32.BF16 R4, R40.reuse, R48, R4 ;  /* 0x000000302804723c */ /* 0x042fee0000041804 */
[--C-:B------:R-:W-:Y:S01]  /*17410*/  FFMA.FTZ R48, R239, c[0x0][0x23c], -R39.reuse ;  /* 0x00008f00ef307a23 */ /* 0x100fe20000010827 */
[C---:B------:R-:W-:Y:S03]  /*17420*/  HMMA.16816.F32.BF16 R8, R40.reuse, R50, R8 ;  /* 0x000000322808723c */ /* 0x040fe60000041808 */
[----:B------:R1:W-:Y:S01]  /*17430*/  MUFU.EX2 R170, R48 ;  /* 0x0000003000aa7308 */ /* 0x0003e20000000800 */
[----:B------:R-:W-:Y:S04]  /*17440*/  MOV R239, R121 ;  /* 0x0000007900ef7202 */ /* 0x000fe80000000f00 */
[C---:B---3--:R-:W-:Y:S07]  /*17450*/  HMMA.16816.F32.BF16 R12, R40.reuse, R52, R12 ;  /* 0x00000034280c723c */ /* 0x048fee000004180c */
[--C-:B------:R-:W-:Y:S01]  /*17460*/  FFMA.FTZ R52, R240, c[0x0][0x23c], -R60.reuse ;  /* 0x00008f00f0347a23 */ /* 0x100fe2000001083c */
[C---:B------:R-:W-:Y:S03]  /*17470*/  HMMA.16816.F32.BF16 R16, R40.reuse, R54, R16 ;  /* 0x000000362810723c */ /* 0x040fe60000041810 */
[----:B------:R3:W-:Y:S01]  /*17480*/  MUFU.EX2 R168, R52 ;  /* 0x0000003400a87308 */ /* 0x0007e20000000800 */
[----:B------:R-:W-:Y:S01]  /*17490*/  MOV R240, R133 ;  /* 0x0000008500f07202 */ /* 0x000fe20000000f00 */
[--C-:B-1----:R-:W-:Y:S03]  /*174a0*/  FFMA.FTZ R48, R211, c[0x0][0x23c], -R39.reuse ;  /* 0x00008f00d3307a23 */ /* 0x102fe60000010827 */
[C---:B------:R-:W-:Y:S04]  /*174b0*/  HMMA.16816.F32.BF16 R20, R40.reuse, R56, R20 ;  /* 0x000000382814723c */ /* 0x040fe80000041814 */
[----:B------:R-:W-:Y:S01]  /*174c0*/  MOV R211, R128 ;  /* 0x0000008000d37202 */ /* 0x000fe20000000f00 */
[----:B------:R1:W5:Y:S02]  /*174d0*/  MUFU.EX2 R169, R48 ;  /* 0x0000003000a97308 */ /* 0x0003640000000800 */
[--C-:B------:R-:W-:Y:S01]  /*174e0*/  FFMA.FTZ R56, R242, c[0x0][0x23c], -R39.reuse ;  /* 0x00008f00f2387a23 */ /* 0x100fe20000010827 */
[C---:B------:R-:W-:Y:S04]  /*174f0*/  HMMA.16816.F32.BF16 R24, R40.reuse, R58, R24 ;  /* 0x0000003a2818723c */ /* 0x040fe80000041818 */
[----:B------:R-:W-:Y:S03]  /*17500*/  MOV R242, R140 ;  /* 0x0000008c00f27202 */ /* 0x000fe60000000f00 */
[----:B------:R5:W-:Y:S01]  /*17510*/  MUFU.EX2 R166, R56 ;  /* 0x0000003800a67308 */ /* 0x000be20000000800 */
[C---:B----4-:R-:W-:Y:S04]  /*17520*/  HMMA.16816.F32.BF16 R28, R40.reuse, R44, R28 ;  /* 0x0000002c281c723c */ /* 0x050fe8000004181c */
[--C-:B---3--:R-:W-:Y:S01]  /*17530*/  FFMA.FTZ R52, R241, c[0x0][0x23c], -R60.reuse ;  /* 0x00008f00f1347a23 */ /* 0x108fe2000001083c */
[----:B------:R-:W-:Y:S02]  /*17540*/  MOV R241, R136 ;  /* 0x0000008800f17202 */ /* 0x000fe40000000f00 */
[--C-:B------:R-:W-:Y:S01]  /*17550*/  FFMA.FTZ R44, R243, c[0x0][0x23c], -R39.reuse ;  /* 0x00008f00f32c7a23 */ /* 0x100fe20000010827 */
[----:B------:R-:W-:Y:S01]  /*17560*/  HMMA.16816.F32.BF16 R32, R40, R46, R32 ;  /* 0x0000002e2820723c */ /* 0x000fe20000041820 */
[----:B------:R3:W4:Y:S03]  /*17570*/  MUFU.EX2 R167, R52 ;  /* 0x0000003400a77308 */ /* 0x0007260000000800 */
[----:B------:R-:W-:Y:S01]  /*17580*/  MOV R243, R141 ;  /* 0x0000008d00f37202 */ /* 0x000fe20000000f00 */
[----:B-1----:R-:W1:Y:S02]  /*17590*/  LDSM.16.MT88.4 R48, [R135+0xc000] ;  /* 0x00c000008730783b */ /* 0x002e640000004200 */
[----:B------:R-:W-:Y:S02]  /*175a0*/  F2FP.BF16.PACK_AB R40, R183, R184 ;  /* 0x000000b8b728723e */ /* 0x000fe400000010ff */
[----:B------:R-:W-:Y:S02]  /*175b0*/  F2FP.BF16.PACK_AB R41, R177, R182 ;  /* 0x000000b6b129723e */ /* 0x000fe400000010ff */
[----:B------:R4:W-:Y:S01]  /*175c0*/  MUFU.EX2 R165, R44 ;  /* 0x0000002c00a57308 */ /* 0x0009e20000000800 */
[----:B------:R-:W-:Y:S02]  /*175d0*/  F2FP.BF16.PACK_AB R42, R178, R179 ;  /* 0x000000b3b22a723e */ /* 0x000fe400000010ff */
[----:B--2---:R-:W-:Y:S01]  /*175e0*/  F2FP.BF16.PACK_AB R43, R175, R176 ;  /* 0x000000b0af2b723e */ /* 0x004fe200000010ff */
[----:B-----5:R-:W-:Y:S06]  /*175f0*/  LDSM.16.MT88.4 R56, [R212+0xc000] ;  /* 0x00c00000d438783b */ /* 0x020fec0000004200 */
[----:B------:R-:W-:Y:S02]  /*17600*/  MUFU.EX2 R136, R61 ;  /* 0x0000003d00887308 */ /* 0x000fe40000000800 */
[----:B---3--:R-:W2:Y:S08]  /*17610*/  LDSM.16.MT88.4 R52, [R214+0xc000] ;  /* 0x00c00000d634783b */ /* 0x008eb00000004200 */
[----:B----4-:R-:W3:Y:S01]  /*17620*/  LDSM.16.MT88.4 R44, [R213+0xc000] ;  /* 0x00c00000d52c783b */ /* 0x010ee20000004200 */
[C---:B-1----:R-:W-:Y:S07]  /*17630*/  HMMA.16816.F32.BF16 R4, R40.reuse, R48, R4 ;  /* 0x000000302804723c */ /* 0x042fee0000041804 */
[--C-:B------:R-:W-:Y:S01]  /*17640*/  FFMA.FTZ R48, R245, c[0x0][0x23c], -R60.reuse ;  /* 0x00008f00f5307a23 */ /* 0x100fe2000001083c */
[C---:B------:R-:W-:Y:S03]  /*17650*/  HMMA.16816.F32.BF16 R8, R40.reuse, R50, R8 ;  /* 0x000000322808723c */ /* 0x040fe60000041808 */
[----:B------:R1:W-:Y:S01]  /*17660*/  MUFU.EX2 R163, R48 ;  /* 0x0000003000a37308 */ /* 0x0003e20000000800 */
[----:B------:R-:W-:Y:S04]  /*17670*/  MOV R245, R146 ;  /* 0x0000009200f57202 */ /* 0x000fe80000000f00 */
[C---:B--2---:R-:W-:Y:S07]  /*17680*/  HMMA.16816.F32.BF16 R12, R40.reuse, R52, R12 ;  /* 0x00000034280c723c */ /* 0x044fee000004180c */
[--C-:B------:R-:W-:Y:S01]  /*17690*/  FFMA.FTZ R52, R247, c[0x0][0x23c], -R39.reuse ;  /* 0x00008f00f7347a23 */ /* 0x100fe20000010827 */
[C---:B------:R-:W-:Y:S03]  /*176a0*/  HMMA.16816.F32.BF16 R16, R40.reuse, R54, R16 ;  /* 0x000000362810723c */ /* 0x040fe60000041810 */
[----:B------:R2:W-:Y:S01]  /*176b0*/  MUFU.EX2 R161, R52 ;  /* 0x0000003400a17308 */ /* 0x0005e20000000800 */
[----:B------:R-:W-:Y:S01]  /*176c0*/  MOV R247, R148 ;  /* 0x0000009400f77202 */ /* 0x000fe20000000f00 */
[--C-:B-1----:R-:W-:Y:S03]  /*176d0*/  FFMA.FTZ R48, R246, c[0x0][0x23c], -R39.reuse ;  /* 0x00008f00f6307a23 */ /* 0x102fe60000010827 */
[C---:B------:R-:W-:Y:S04]  /*176e0*/  HMMA.16816.F32.BF16 R20, R40.reuse, R56, R20 ;  /* 0x000000382814723c */ /* 0x040fe80000041814 */
[----:B------:R-:W-:Y:S01]  /*176f0*/  MOV R246, R147 ;  /* 0x0000009300f67202 */ /* 0x000fe20000000f00 */
[----:B------:R1:W-:Y:S02]  /*17700*/  MUFU.EX2 R162, R48 ;  /* 0x0000003000a27308 */ /* 0x0003e40000000800 */
[--C-:B------:R-:W-:Y:S01]  /*17710*/  FFMA.FTZ R56, R249, c[0x0][0x23c], -R60.reuse ;  /* 0x00008f00f9387a23 */ /* 0x100fe2000001083c */
[C---:B------:R-:W-:Y:S07]  /*17720*/  HMMA.16816.F32.BF16 R24, R40.reuse, R58, R24 ;  /* 0x0000003a2818723c */ /* 0x040fee0000041818 */
[----:B------:R4:W-:Y:S01]  /*17730*/  MUFU.EX2 R160, R56 ;  /* 0x0000003800a07308 */ /* 0x0009e20000000800 */
[C---:B---3--:R-:W-:Y:S04]  /*17740*/  HMMA.16816.F32.BF16 R28, R40.reuse, R44, R28 ;  /* 0x0000002c281c723c */ /* 0x048fe8000004181c */
[--C-:B--2---:R-:W-:Y:S02]  /*17750*/  FFMA.FTZ R52, R248, c[0x0][0x23c], -R60.reuse ;  /* 0x00008f00f8347a23 */ /* 0x104fe4000001083c */
[----:B------:R-:W2:Y:S01]  /*17760*/  LDL.LU R248, [R1+0x20] ;  /* 0x0000200001f87983 */ /* 0x000ea20000300800 */
[--C-:B------:R-:W-:Y:S01]  /*17770*/  FFMA.FTZ R44, R250, c[0x0][0x23c], -R39.reuse ;  /* 0x00008f00fa2c7a23 */ /* 0x100fe20000010827 */
[----:B------:R-:W-:Y:S01]  /*17780*/  HMMA.16816.F32.BF16 R32, R40, R46, R32 ;  /* 0x0000002e2820723c */ /* 0x000fe20000041820 */
[----:B------:R3:W5:Y:S01]  /*17790*/  MUFU.EX2 R159, R52 ;  /* 0x00000034009f7308 */ /* 0x0007620000000800 */
[----:B------:R-:W2:Y:S04]  /*177a0*/  LDL.LU R249, [R1+0x1c] ;  /* 0x00001c0001f97983 */ /* 0x000ea80000300800 */
[----:B-1----:R-:W1:Y:S01]  /*177b0*/  LDSM.16.MT88.4 R48, [R135+0xc800] ;  /* 0x00c800008730783b */ /* 0x002e620000004200 */
[----:B------:R-:W-:Y:S02]  /*177c0*/  F2FP.BF16.PACK_AB R40, R173, R174 ;  /* 0x000000aead28723e */ /* 0x000fe400000010ff */
[----:B------:R-:W-:Y:S02]  /*177d0*/  F2FP.BF16.PACK_AB R41, R172, R171 ;  /* 0x000000abac29723e */ /* 0x000fe400000010ff */
[----:B------:R5:W1:Y:S01]  /*177e0*/  MUFU.EX2 R157, R44 ;  /* 0x0000002c009d7308 */ /* 0x000a620000000800 */
[----:B------:R-:W-:Y:S02]  /*177f0*/  F2FP.BF16.PACK_AB R42, R169, R170 ;  /* 0x000000aaa92a723e */ /* 0x000fe400000010ff */
[----:B------:R-:W-:Y:S01]  /*17800*/  F2FP.BF16.PACK_AB R43, R167, R168 ;  /* 0x000000a8a72b723e */ /* 0x000fe200000010ff */
[----:B----4-:R-:W-:Y:S08]  /*17810*/  LDSM.16.MT88.4 R56, [R212+0xc800] ;  /* 0x00c80000d438783b */ /* 0x010ff00000004200 */
[----:B---3--:R-:W3:Y:S08]  /*17820*/  LDSM.16.MT88.4 R52, [R214+0xc800] ;  /* 0x00c80000d634783b */ /* 0x008ef00000004200 */
[----:B-----5:R-:W4:Y:S01]  /*17830*/  LDSM.16.MT88.4 R44, [R213+0xc800] ;  /* 0x00c80000d52c783b */ /* 0x020f220000004200 */
[C---:B-1----:R-:W-:Y:S07]  /*17840*/  HMMA.16816.F32.BF16 R4, R40.reuse, R48, R4 ;  /* 0x000000302804723c */ /* 0x042fee0000041804 */
[--C-:B------:R-:W-:Y:S01]  /*17850*/  FFMA.FTZ R48, R252, c[0x0][0x23c], -R60.reuse ;  /* 0x00008f00fc307a23 */ /* 0x100fe2000001083c */
[C---:B------:R-:W-:Y:S03]  /*17860*/  HMMA.16816.F32.BF16 R8, R40.reuse, R50, R8 ;  /* 0x000000322808723c */ /* 0x040fe60000041808 */
[----:B------:R1:W-:Y:S05]  /*17870*/  MUFU.EX2 R154, R48 ;  /* 0x00000030009a7308 */ /* 0x0003ea0000000800 */
[C---:B---3--:R-:W-:Y:S07]  /*17880*/  HMMA.16816.F32.BF16 R12, R40.reuse, R52, R12 ;  /* 0x00000034280c723c */ /* 0x048fee000004180c */
[--C-:B------:R-:W-:Y:S01]  /*17890*/  FFMA.FTZ R52, R64, c[0x0][0x23c], -R39.reuse ;  /* 0x00008f0040347a23 */ /* 0x100fe20000010827 */
[C---:B------:R-:W-:Y:S03]  /*178a0*/  HMMA.16816.F32.BF16 R16, R40.reuse, R54, R16 ;  /* 0x000000362810723c */ /* 0x040fe60000041810 */
[----:B------:R3:W-:Y:S05]  /*178b0*/  MUFU.EX2 R155, R52 ;  /* 0x00000034009b7308 */ /* 0x0007ea0000000800 */
[C---:B------:R-:W-:Y:S04]  /*178c0*/  HMMA.16816.F32.BF16 R20, R40.reuse, R56, R20 ;  /* 0x000000382814723c */ /* 0x040fe80000041814 */
[--C-:B-1----:R-:W-:Y:S03]  /*178d0*/  FFMA.FTZ R48, R63, c[0x0][0x23c], -R60.reuse ;  /* 0x00008f003f307a23 */ /* 0x102fe6000001083c */
[--C-:B------:R-:W-:Y:S01]  /*178e0*/  FFMA.FTZ R56, R66, c[0x0][0x23c], -R60.reuse ;  /* 0x00008f0042387a23 */ /* 0x100fe2000001083c */
[C---:B------:R-:W-:Y:S01]  /*178f0*/  HMMA.16816.F32.BF16 R24, R40.reuse, R58, R24 ;  /* 0x0000003a2818723c */ /* 0x040fe20000041818 */
[----:B------:R1:W5:Y:S07]  /*17900*/  MUFU.EX2 R156, R48 ;  /* 0x00000030009c7308 */ /* 0x00036e0000000800 */
[C---:B----4-:R-:W-:Y:S03]  /*17910*/  HMMA.16816.F32.BF16 R28, R40.reuse, R44, R28 ;  /* 0x0000002c281c723c */ /* 0x050fe6000004181c */
[----:B------:R4:W-:Y:S01]  /*17920*/  MUFU.EX2 R152, R56 ;  /* 0x0000003800987308 */ /* 0x0009e20000000800 */
[--C-:B---3--:R-:W-:Y:S03]  /*17930*/  FFMA.FTZ R52, R65, c[0x0][0x23c], -R39.reuse ;  /* 0x00008f0041347a23 */ /* 0x108fe60000010827 */
[--C-:B------:R-:W-:Y:S01]  /*17940*/  FFMA.FTZ R44, R67, c[0x0][0x23c], -R60.reuse ;  /* 0x00008f00432c7a23 */ /* 0x100fe2000001083c */
[----:B------:R-:W-:Y:S05]  /*17950*/  HMMA.16816.F32.BF16 R32, R40, R46, R32 ;  /* 0x0000002e2820723c */ /* 0x000fea0000041820 */
[----:B------:R3:W-:Y:S02]  /*17960*/  MUFU.EX2 R153, R52 ;  /* 0x0000003400997308 */ /* 0x0007e40000000800 */
[----:B------:R-:W-:Y:S01]  /*17970*/  F2FP.BF16.PACK_AB R43, R160, R159 ;  /* 0x0000009fa02b723e */ /* 0x000fe200000010ff */
[----:B-1----:R-:W1:Y:S01]  /*17980*/  LDSM.16.MT88.4 R48, [R135+0xd000] ;  /* 0x00d000008730783b */ /* 0x002e620000004200 */
[----:B------:R-:W-:Y:S03]  /*17990*/  F2FP.BF16.PACK_AB R40, R165, R166 ;  /* 0x000000a6a528723e */ /* 0x000fe600000010ff */
[----:B------:R-:W-:Y:S03]  /*179a0*/  F2FP.BF16.PACK_AB R41, R163, R164 ;  /* 0x000000a4a329723e */ /* 0x000fe600000010ff */
[----:B------:R5:W1:Y:S01]  /*179b0*/  MUFU.EX2 R149, R44 ;  /* 0x0000002c00957308 */ /* 0x000a620000000800 */
[----:B------:R-:W-:Y:S01]  /*179c0*/  F2FP.BF16.PACK_AB R42, R161, R162 ;  /* 0x000000a2a12a723e */ /* 0x000fe200000010ff */
[----:B----4-:R-:W-:Y:S08]  /*179d0*/  LDSM.16.MT88.4 R56, [R212+0xd000] ;  /* 0x00d00000d438783b */ /* 0x010ff00000004200 */
[----:B---3--:R-:W3:Y:S08]  /*179e0*/  LDSM.16.MT88.4 R52, [R214+0xd000] ;  /* 0x00d00000d634783b */ /* 0x008ef00000004200 */
[----:B-----5:R-:W4:Y:S01]  /*179f0*/  LDSM.16.MT88.4 R44, [R213+0xd000] ;  /* 0x00d00000d52c783b */ /* 0x020f220000004200 */
[C---:B-1----:R-:W-:Y:S07]  /*17a00*/  HMMA.16816.F32.BF16 R4, R40.reuse, R48, R4 ;  /* 0x000000302804723c */ /* 0x042fee0000041804 */
[--C-:B------:R-:W-:Y:S01]  /*17a10*/  FFMA.FTZ R48, R69, c[0x0][0x23c], -R39.reuse ;  /* 0x00008f0045307a23 */ /* 0x100fe20000010827 */
[C---:B------:R-:W-:Y:S03]  /*17a20*/  HMMA.16816.F32.BF16 R8, R40.reuse, R50, R8 ;  /* 0x000000322808723c */ /* 0x040fe60000041808 */
[----:B------:R1:W5:Y:S05]  /*17a30*/  MUFU.EX2 R151, R48 ;  /* 0x0000003000977308 */ /* 0x00036a0000000800 */
[C---:B---3--:R-:W-:Y:S07]  /*17a40*/  HMMA.16816.F32.BF16 R12, R40.reuse, R52, R12 ;  /* 0x00000034280c723c */ /* 0x048fee000004180c */
[--C-:B------:R-:W-:Y:S01]  /*17a50*/  FFMA.FTZ R52, R71, c[0x0][0x23c], -R60.reuse ;  /* 0x00008f0047347a23 */ /* 0x100fe2000001083c */
[C---:B------:R-:W-:Y:S03]  /*17a60*/  HMMA.16816.F32.BF16 R16, R40.reuse, R54, R16 ;  /* 0x000000362810723c */ /* 0x040fe60000041810 */
[----:B------:R3:W-:Y:S01]  /*17a70*/  MUFU.EX2 R148, R52 ;  /* 0x0000003400947308 */ /* 0x0007e20000000800 */
[--C-:B-1----:R-:W-:Y:S04]  /*17a80*/  FFMA.FTZ R48, R70, c[0x0][0x23c], -R60.reuse ;  /* 0x00008f0046307a23 */ /* 0x102fe8000001083c */
[C---:B------:R-:W-:Y:S05]  /*17a90*/  HMMA.16816.F32.BF16 R20, R40.reuse, R56, R20 ;  /* 0x000000382814723c */ /* 0x040fea0000041814 */
[----:B------:R1:W1:Y:S02]  /*17aa0*/  MUFU.EX2 R147, R48 ;  /* 0x0000003000937308 */ /* 0x0002640000000800 */
[--C-:B------:R-:W-:Y:S01]  /*17ab0*/  FFMA.FTZ R56, R73, c[0x0][0x23c], -R39.reuse ;  /* 0x00008f0049387a23 */ /* 0x100fe20000010827 */
[C---:B------:R-:W-:Y:S07]  /*17ac0*/  HMMA.16816.F32.BF16 R24, R40.reuse, R58, R24 ;  /* 0x0000003a2818723c */ /* 0x040fee0000041818 */
[----:B------:R5:W-:Y:S01]  /*17ad0*/  MUFU.EX2 R145, R56 ;  /* 0x0000003800917308 */ /* 0x000be20000000800 */
[C---:B----4-:R-:W-:Y:S04]  /*17ae0*/  HMMA.16816.F32.BF16 R28, R40.reuse, R44, R28 ;  /* 0x0000002c281c723c */ /* 0x050fe8000004181c */
[--C-:B---3--:R-:W-:Y:S03]  /*17af0*/  FFMA.FTZ R52, R72, c[0x0][0x23c], -R39.reuse ;  /* 0x00008f0048347a23 */ /* 0x108fe60000010827 */
[--C-:B------:R-:W-:Y:S01]  /*17b00*/  FFMA.FTZ R44, R74, c[0x0][0x23c], -R60.reuse ;  /* 0x00008f004a2c7a23 */ /* 0x100fe2000001083c */
        /* <DEDUP_REMOVED lines=9> */
[----:B---3--:R-:W3:Y:S08]  /*17ba0*/  LDSM.16.MT88.4 R52, [R214+0xd800] ;  /* 0x00d80000d634783b */ /* 0x008ef00000004200 */
[----:B----4-:R-:W4:Y:S01]  /*17bb0*/  LDSM.16.MT88.4 R44, [R213+0xd800] ;  /* 0x00d80000d52c783b */ /* 0x010f220000004200 */
[C---:B-1----:R-:W-:Y:S07]  /*17bc0*/  HMMA.16816.F32.BF16 R4, R40.reuse, R48, R4 ;  /* 0x000000302804723c */ /* 0x042fee0000041804 */
[--C-:B------:R-:W-:Y:S01]  /*17bd0*/  FFMA.FTZ R48, R76, c[0x0][0x23c], -R39.reuse ;  /* 0x00008f004c307a23 */ /* 0x100fe20000010827 */
[C---:B------:R-:W-:Y:S03]  /*17be0*/  HMMA.16816.F32.BF16 R8, R40.reuse, R50, R8 ;  /* 0x000000322808723c */ /* 0x040fe60000041808 */
[----:B------:R1:W-:Y:S05]  /*17bf0*/  MUFU.EX2 R142, R48 ;  /* 0x00000030008e7308 */ /* 0x0003ea0000000800 */
[C---:B---3--:R-:W-:Y:S07]  /*17c00*/  HMMA.16816.F32.BF16 R12, R40.reuse, R52, R12 ;  /* 0x00000034280c723c */ /* 0x048fee000004180c */
[----:B------:R-:W-:Y:S01]  /*17c10*/  FFMA.FTZ R52, R78, c[0x0][0x23c], -R60 ;  /* 0x00008f004e347a23 */ /* 0x000fe2000001083c */
[C---:B------:R-:W-:Y:S03]  /*17c20*/  HMMA.16816.F32.BF16 R16, R40.reuse, R54, R16 ;  /* 0x000000362810723c */ /* 0x040fe60000041810 */
[----:B------:R3:W-:Y:S01]  /*17c30*/  MUFU.EX2 R140, R52 ;  /* 0x00000034008c7308 */ /* 0x0007e20000000800 */
[--C-:B-1----:R-:W-:Y:S04]  /*17c40*/  FFMA.FTZ R48, R77, c[0x0][0x23c], -R39.reuse ;  /* 0x00008f004d307a23 */ /* 0x102fe80000010827 */
[C---:B------:R-:W-:Y:S04]  /*17c50*/  HMMA.16816.F32.BF16 R20, R40.reuse, R56, R20 ;  /* 0x000000382814723c */ /* 0x040fe80000041814 */
[----:B--2---:R-:W-:Y:S01]  /*17c60*/  FFMA.FTZ R61, R0, R248, R180 ;  /* 0x000000f8003d7223 */ /* 0x004fe200000100b4 */
[----:B------:R1:W2:Y:S01]  /*17c70*/  MUFU.EX2 R141, R48 ;  /* 0x00000030008d7308 */ /* 0x0002a20000000800 */
[--C-:B------:R-:W-:Y:S02]  /*17c80*/  FFMA.FTZ R0, R96, c[0x0][0x23c], -R39.reuse ;  /* 0x00008f0060007a23 */ /* 0x100fe40000010827 */
[C---:B------:R-:W-:Y:S04]  /*17c90*/  HMMA.16816.F32.BF16 R24, R40.reuse, R58, R24 ;  /* 0x0000003a2818723c */ /* 0x040fe80000041818 */
[----:B------:R-:W-:Y:S02]  /*17ca0*/  FFMA.FTZ R56, R80, c[0x0][0x23c], -R39 ;  /* 0x00008f0050387a23 */ /* 0x000fe40000010827 */
[----:B------:R-:W-:Y:S02]  /*17cb0*/  FADD.FTZ R61, R181, R61 ;  /* 0x0000003db53d7221 */ /* 0x000fe40000010000 */
[C---:B----4-:R-:W-:Y:S01]  /*17cc0*/  HMMA.16816.F32.BF16 R28, R40.reuse, R44, R28 ;  /* 0x0000002c281c723c */ /* 0x050fe2000004181c */
[----:B------:R4:W-:Y:S03]  /*17cd0*/  MUFU.EX2 R138, R56 ;  /* 0x00000038008a7308 */ /* 0x0009e60000000800 */
[----:B---3--:R-:W-:Y:S02]  /*17ce0*/  FFMA.FTZ R52, R79, c[0x0][0x23c], -R60 ;  /* 0x00008f004f347a23 */ /* 0x008fe4000001083c */
[----:B------:R-:W-:Y:S02]  /*17cf0*/  FFMA.FTZ R62, R2, R249, R62 ;  /* 0x000000f9023e7223 */ /* 0x000fe4000001003e */
[----:B------:R-:W-:Y:S03]  /*17d00*/  HMMA.16816.F32.BF16 R32, R40, R46, R32 ;  /* 0x0000002e2820723c */ /* 0x000fe60000041820 */
[----:B------:R3:W5:Y:S01]  /*17d10*/  MUFU.EX2 R139, R52 ;  /* 0x00000034008b7308 */ /* 0x0007620000000800 */
[--C-:B------:R-:W-:Y:S01]  /*17d20*/  FFMA.FTZ R44, R81, c[0x0][0x23c], -R39.reuse ;  /* 0x00008f00512c7a23 */ /* 0x100fe20000010827 */
[----:B-1----:R-:W1:Y:S01]  /*17d30*/  LDSM.16.MT88.4 R48, [R135+0xe000] ;  /* 0x00e000008730783b */ /* 0x002e620000004200 */
[--C-:B------:R-:W-:Y:S01]  /*17d40*/  FFMA.FTZ R2, R95, c[0x0][0x23c], -R60.reuse ;  /* 0x00008f005f027a23 */ /* 0x100fe2000001083c */
[----:B------:R-:W-:Y:S02]  /*17d50*/  F2FP.BF16.PACK_AB R40, R151, R150 ;  /* 0x000000969728723e */ /* 0x000fe400000010ff */
[----:B------:R-:W-:Y:S03]  /*17d60*/  F2FP.BF16.PACK_AB R41, R148, R147 ;  /* 0x000000939429723e */ /* 0x000fe600000010ff */
[----:B------:R-:W-:Y:S01]  /*17d70*/  F2FP.BF16.PACK_AB R43, R144, R143 ;  /* 0x0000008f902b723e */ /* 0x000fe200000010ff */
[----:B------:R2:W1:Y:S01]  /*17d80*/  MUFU.EX2 R137, R44 ;  /* 0x0000002c00897308 */ /* 0x0004620000000800 */
[----:B------:R-:W-:Y:S01]  /*17d90*/  F2FP.BF16.PACK_AB R42, R145, R146 ;  /* 0x00000092912a723e */ /* 0x000fe200000010ff */
[----:B----4-:R-:W-:Y:S08]  /*17da0*/  LDSM.16.MT88.4 R56, [R212+0xe000] ;  /* 0x00e00000d438783b */ /* 0x010ff00000004200 */
[----:B---3--:R-:W3:Y:S08]  /*17db0*/  LDSM.16.MT88.4 R52, [R214+0xe000] ;  /* 0x00e00000d634783b */ /* 0x008ef00000004200 */
[----:B--2---:R-:W2:Y:S01]  /*17dc0*/  LDSM.16.MT88.4 R44, [R213+0xe000] ;  /* 0x00e00000d52c783b */ /* 0x004ea20000004200 */
[C---:B-1----:R-:W-:Y:S07]  /*17dd0*/  HMMA.16816.F32.BF16 R4, R40.reuse, R48, R4 ;  /* 0x000000302804723c */ /* 0x042fee0000041804 */
[--C-:B------:R-:W-:Y:S01]  /*17de0*/  FFMA.FTZ R48, R83, c[0x0][0x23c], -R60.reuse ;  /* 0x00008f0053307a23 */ /* 0x100fe2000001083c */
[C---:B------:R-:W-:Y:S03]  /*17df0*/  HMMA.16816.F32.BF16 R8, R40.reuse, R50, R8 ;  /* 0x000000322808723c */ /* 0x040fe60000041808 */
[----:B------:R1:W4:Y:S05]  /*17e00*/  MUFU.EX2 R133, R48 ;  /* 0x0000003000857308 */ /* 0x00032a0000000800 */
        /* <DEDUP_REMOVED lines=10> */
[C---:B--2---:R-:W-:Y:S04]  /*17eb0*/  HMMA.16816.F32.BF16 R28, R40.reuse, R44, R28 ;  /* 0x0000002c281c723c */ /* 0x044fe8000004181c */
[--C-:B---3--:R-:W-:Y:S03]  /*17ec0*/  FFMA.FTZ R52, R86, c[0x0][0x23c], -R60.reuse ;  /* 0x00008f0056347a23 */ /* 0x108fe6000001083c */
[--C-:B------:R-:W-:Y:S01]  /*17ed0*/  FFMA.FTZ R44, R88, c[0x0][0x23c], -R39.reuse ;  /* 0x00008f00582c7a23 */ /* 0x100fe20000010827 */
[----:B------:R-:W-:Y:S01]  /*17ee0*/  HMMA.16816.F32.BF16 R32, R40, R46, R32 ;  /* 0x0000002e2820723c */ /* 0x000fe20000041820 */
[----:B------:R2:W3:Y:S01]  /*17ef0*/  MUFU.EX2 R130, R52 ;  /* 0x0000003400827308 */ /* 0x0004e20000000800 */
[----:B-1----:R-:W1:Y:S05]  /*17f00*/  LDSM.16.MT88.4 R48, [R135+0xe800] ;  /* 0x00e800008730783b */ /* 0x002e6a0000004200 */
[----:B------:R-:W-:Y:S02]  /*17f10*/  F2FP.BF16.PACK_AB R40, R141, R142 ;  /* 0x0000008e8d28723e */ /* 0x000fe400000010ff */
[----:B-----5:R-:W-:Y:S02]  /*17f20*/  F2FP.BF16.PACK_AB R41, R139, R140 ;  /* 0x0000008c8b29723e */ /* 0x020fe400000010ff */
[----:B------:R5:W-:Y:S01]  /*17f30*/  MUFU.EX2 R128, R44 ;  /* 0x0000002c00807308 */ /* 0x000be20000000800 */
[----:B------:R-:W-:Y:S02]  /*17f40*/  F2FP.BF16.PACK_AB R42, R137, R138 ;  /* 0x0000008a892a723e */ /* 0x000fe400000010ff */
[----:B----4-:R-:W-:Y:S01]  /*17f50*/  F2FP.BF16.PACK_AB R43, R133, R136 ;  /* 0x00000088852b723e */ /* 0x010fe200000010ff */
[----:B------:R-:W-:Y:S08]  /*17f60*/  LDSM.16.MT88.4 R56, [R212+0xe800] ;  /* 0x00e80000d438783b */ /* 0x000ff00000004200 */
[----:B--2---:R-:W2:Y:S01]  /*17f70*/  LDSM.16.MT88.4 R52, [R214+0xe800] ;  /* 0x00e80000d634783b */ /* 0x004ea20000004200 */
[--C-:B-----5:R-:W-:Y:S02]  /*17f80*/  FFMA.FTZ R44, R89, c[0x0][0x23c], -R39.reuse ;  /* 0x00008f00592c7a23 */ /* 0x120fe40000010827 */
[----:B------:R4:W-:Y:S01]  /*17f90*/  MUFU.EX2 R89, R2 ;  /* 0x0000000200597308 */ /* 0x0009e20000000800 */
[C---:B-1----:R-:W-:Y:S09]  /*17fa0*/  HMMA.16816.F32.BF16 R4, R40.reuse, R48, R4 ;  /* 0x000000302804723c */ /* 0x042ff20000041804 */
[----:B------:R1:W5:Y:S03]  /*17fb0*/  MUFU.EX2 R126, R44 ;  /* 0x0000002c007e7308 */ /* 0x0003660000000800 */
[----:B------:R-:W-:Y:S01]  /*17fc0*/  FFMA.FTZ R48, R90, c[0x0][0x23c], -R60 ;  /* 0x00008f005a307a23 */ /* 0x000fe2000001083c */
[C---:B------:R-:W-:Y:S06]  /*17fd0*/  HMMA.16816.F32.BF16 R8, R40.reuse, R50, R8 ;  /* 0x000000322808723c */ /* 0x040fec0000041808 */
[----:B------:R3:W-:Y:S01]  /*17fe0*/  MUFU.EX2 R90, R0 ;  /* 0x00000000005a7308 */ /* 0x0007e20000000800 */
[----:B----4-:R-:W-:Y:S01]  /*17ff0*/  FADD.FTZ R2, R188, R62 ;  /* 0x0000003ebc027221 */ /* 0x010fe20000010000 */
[C---:B--2---:R-:W-:Y:S08]  /*18000*/  HMMA.16816.F32.BF16 R12, R40.reuse, R52, R12 ;  /* 0x00000034280c723c */ /* 0x044ff0000004180c */
[----:B------:R2:W-:Y:S01]  /*18010*/  MUFU.EX2 R122, R48 ;  /* 0x00000030007a7308 */ /* 0x0005e20000000800 */
[----:B------:R-:W-:Y:S01]  /*18020*/  FADD.FTZ R2, R186, R2 ;  /* 0x00000002ba027221 */ /* 0x000fe20000010000 */
[----:B-1----:R-:W1:Y:S02]  /*18030*/  LDSM.16.MT88.4 R44, [R213+0xe800] ;  /* 0x00e80000d52c783b */ /* 0x002e640000004200 */
[--C-:B------:R-:W-:Y:S01]  /*18040*/  FFMA.FTZ R52, R92, c[0x0][0x23c], -R39.reuse ;  /* 0x00008f005c347a23 */ /* 0x100fe20000010827 */
[C---:B------:R-:W-:Y:S05]  /*18050*/  HMMA.16816.F32.BF16 R16, R40.reuse, R54, R16 ;  /* 0x000000362810723c */ /* 0x040fea0000041810 */
[----:B------:R4:W-:Y:S01]  /*18060*/  MUFU.EX2 R118, R52 ;  /* 0x0000003400767308 */ /* 0x0009e20000000800 */
[----:B------:R-:W-:Y:S02]  /*18070*/  FADD.FTZ R2, R246, R2 ;  /* 0x00000002f6027221 */ /* 0x000fe40000010000 */
[C---:B------:R-:W-:Y:S04]  /*18080*/  HMMA.16816.F32.BF16 R20, R40.reuse, R56, R20 ;  /* 0x000000382814723c */ /* 0x040fe80000041814 */
[--C-:B---3--:R-:W-:Y:S03]  /*18090*/  FFMA.FTZ R0, R97, c[0x0][0x23c], -R39.reuse ;  /* 0x00008f0061007a23 */ /* 0x108fe60000010827 */
[--C-:B------:R-:W-:Y:S01]  /*180a0*/  FFMA.FTZ R56, R94, c[0x0][0x23c], -R60.reuse ;  /* 0x00008f005e387a23 */ /* 0x100fe2000001083c */
[C---:B------:R-:W-:Y:S01]  /*180b0*/  HMMA.16816.F32.BF16 R24, R40.reuse, R58, R24 ;  /* 0x0000003a2818723c */ /* 0x040fe20000041818 */
[----:B------:R3:W-:Y:S03]  /*180c0*/  MUFU.EX2 R88, R0 ;  /* 0x0000000000587308 */ /* 0x0007e60000000800 */
[--C-:B--2---:R-:W-:Y:S07]  /*180d0*/  FFMA.FTZ R48, R91, c[0x0][0x23c], -R60.reuse ;  /* 0x00008f005b307a23 */ /* 0x104fee000001083c */
[----:B------:R2:W2:Y:S01]  /*180e0*/  MUFU.EX2 R121, R48 ;  /* 0x0000003000797308 */ /* 0x0004a20000000800 */
[--C-:B----4-:R-:W-:Y:S09]  /*180f0*/  FFMA.FTZ R52, R93, c[0x0][0x23c], -R39.reuse ;  /* 0x00008f005d347a23 */ /* 0x110ff20000010827 */
[----:B------:R4:W4:Y:S01]  /*18100*/  MUFU.EX2 R92, R52 ;  /* 0x00000034005c7308 */ /* 0x0009220000000800 */
[C---:B-1----:R-:W-:Y:S03]  /*18110*/  HMMA.16816.F32.BF16 R28, R40.reuse, R44, R28 ;  /* 0x0000002c281c723c */ /* 0x042fe6000004181c */
[--C-:B---3--:R-:W-:Y:S05]  /*18120*/  FFMA.FTZ R0, R98, c[0x0][0x23c], -R60.reuse ;  /* 0x00008f0062007a23 */ /* 0x108fea000001083c */
[----:B------:R-:W-:Y:S01]  /*18130*/  HMMA.16816.F32.BF16 R32, R40, R46, R32 ;  /* 0x0000002e2820723c */ /* 0x000fe20000041820 */
[----:B------:R1:W-:Y:S01]  /*18140*/  MUFU.EX2 R87, R0 ;  /* 0x0000000000577308 */ /* 0x0003e20000000800 */
[----:B------:R-:W-:Y:S05]  /*18150*/  LDSM.16.MT88.4 R44, [R213+0xf000] ;  /* 0x00f00000d52c783b */ /* 0x000fea0000004200 */
[----:B------:R-:W-:Y:S02]  /*18160*/  F2FP.BF16.PACK_AB R40, R131, R132 ;  /* 0x000000848328723e */ /* 0x000fe400000010ff */
[----:B------:R-:W-:Y:S01]  /*18170*/  F2FP.BF16.PACK_AB R41, R129, R130 ;  /* 0x000000828129723e */ /* 0x000fe200000010ff */
[----:B--2---:R-:W2:Y:S01]  /*18180*/  LDSM.16.MT88.4 R48, [R135+0xf000] ;  /* 0x00f000008730783b */ /* 0x004ea20000004200 */
[----:B------:R3:W2:Y:S01]  /*18190*/  MUFU.EX2 R91, R56 ;  /* 0x00000038005b7308 */ /* 0x0006a20000000800 */
[----:B-----5:R-:W-:Y:S02]  /*181a0*/  F2FP.BF16.PACK_AB R42, R126, R128 ;  /* 0x000000807e2a723e */ /* 0x020fe400000010ff */
[----:B------:R-:W-:Y:S04]  /*181b0*/  F2FP.BF16.PACK_AB R43, R121, R122 ;  /* 0x0000007a792b723e */ /* 0x000fe800000010ff */
[----:B----4-:R-:W4:Y:S01]  /*181c0*/  LDSM.16.MT88.4 R52, [R214+0xf000] ;  /* 0x00f00000d634783b */ /* 0x010f220000004200 */
[--C-:B-1----:R-:W-:Y:S04]  /*181d0*/  FFMA.FTZ R0, R99, c[0x0][0x23c], -R60.reuse ;  /* 0x00008f0063007a23 */ /* 0x102fe8000001083c */
[----:B------:R1:W5:Y:S03]  /*181e0*/  MUFU.EX2 R85, R0 ;  /* 0x0000000000557308 */ /* 0x0003660000000800 */
[----:B---3--:R-:W3:Y:S01]  /*181f0*/  LDSM.16.MT88.4 R56, [R212+0xf000] ;  /* 0x00f00000d438783b */ /* 0x008ee20000004200 */
[C---:B--2---:R-:W-:Y:S03]  /*18200*/  HMMA.16816.F32.BF16 R4, R40.reuse, R48, R4 ;  /* 0x000000302804723c */ /* 0x044fe60000041804 */
[--C-:B-1----:R-:W-:Y:S04]  /*18210*/  FFMA.FTZ R0, R100, c[0x0][0x23c], -R39.reuse ;  /* 0x00008f0064007a23 */ /* 0x102fe80000010827 */
[----:B------:R1:W-:Y:S01]  /*18220*/  MUFU.EX2 R86, R0 ;  /* 0x0000000000567308 */ /* 0x0003e20000000800 */
[C---:B------:R-:W-:Y:S01]  /*18230*/  HMMA.16816.F32.BF16 R8, R40.reuse, R50, R8 ;  /* 0x000000322808723c */ /* 0x040fe20000041808 */
[----:B------:R-:W2:Y:S07]  /*18240*/  LDSM.16.MT88.4 R48, [R135+0xf800] ;  /* 0x00f800008730783b */ /* 0x000eae0000004200 */
[C---:B----4-:R-:W-:Y:S08]  /*18250*/  HMMA.16816.F32.BF16 R12, R40.reuse, R52, R12 ;  /* 0x00000034280c723c */ /* 0x050ff0000004180c */
[C---:B------:R-:W-:Y:S01]  /*18260*/  HMMA.16816.F32.BF16 R16, R40.reuse, R54, R16 ;  /* 0x000000362810723c */ /* 0x040fe20000041810 */
[----:B------:R-:W4:Y:S03]  /*18270*/  LDSM.16.MT88.4 R52, [R214+0xf800] ;  /* 0x00f80000d634783b */ /* 0x000f260000004200 */
[--C-:B-1----:R-:W-:Y:S04]  /*18280*/  FFMA.FTZ R0, R101, c[0x0][0x23c], -R39.reuse ;  /* 0x00008f0065007a23 */ /* 0x102fe80000010827 */
[C---:B---3--:R-:W-:Y:S01]  /*18290*/  HMMA.16816.F32.BF16 R20, R40.reuse, R56, R20 ;  /* 0x000000382814723c */ /* 0x048fe20000041814 */
[----:B------:R1:W3:Y:S07]  /*182a0*/  MUFU.EX2 R84, R0 ;  /* 0x0000000000547308 */ /* 0x0002ee0000000800 */
[C---:B------:R-:W-:Y:S01]  /*182b0*/  HMMA.16816.F32.BF16 R24, R40.reuse, R58, R24 ;  /* 0x0000003a2818723c */ /* 0x040fe20000041818 */
[----:B------:R-:W3:Y:S07]  /*182c0*/  LDSM.16.MT88.4 R56, [R212+0xf800] ;  /* 0x00f80000d438783b */ /* 0x000eee0000004200 */
[C---:B------:R-:W-:Y:S08]  /*182d0*/  HMMA.16816.F32.BF16 R28, R40.reuse, R44, R28 ;  /* 0x0000002c281c723c */ /* 0x040ff0000004181c */
[----:B------:R-:W-:Y:S01]  /*182e0*/  HMMA.16816.F32.BF16 R32, R40, R46, R32 ;  /* 0x0000002e2820723c */ /* 0x000fe20000041820 */
[----:B------:R-:W3:Y:S03]  /*182f0*/  LDSM.16.MT88.4 R44, [R213+0xf800] ;  /* 0x00f80000d52c783b */ /* 0x000ee60000004200 */
[--C-:B-1----:R-:W-:Y:S03]  /*18300*/  FFMA.FTZ R0, R102, c[0x0][0x23c], -R60.reuse ;  /* 0x00008f0066007a23 */ /* 0x102fe6000001083c */
[----:B------:R-:W-:Y:S01]  /*18310*/  F2FP.BF16.PACK_AB R40, R92, R118 ;  /* 0x000000765c28723e */ /* 0x000fe200000010ff */
[----:B------:R1:W-:Y:S01]  /*18320*/  MUFU.EX2 R83, R0 ;  /* 0x0000000000537308 */ /* 0x0003e20000000800 */
[----:B------:R-:W-:Y:S03]  /*18330*/  F2FP.BF16.PACK_AB R41, R89, R91 ;  /* 0x0000005b5929723e */ /* 0x000fe600000010ff */
[----:B------:R-:W-:Y:S02]  /*18340*/  F2FP.BF16.PACK_AB R42, R88, R90 ;  /* 0x0000005a582a723e */ /* 0x000fe400000010ff */
[----:B-----5:R-:W-:Y:S07]  /*18350*/  F2FP.BF16.PACK_AB R43, R85, R87 ;  /* 0x00000057552b723e */ /* 0x020fee00000010ff */
[C---:B--2---:R-:W-:Y:S08]  /*18360*/  HMMA.16816.F32.BF16 R4, R40.reuse, R48, R4 ;  /* 0x000000302804723c */ /* 0x044ff00000041804 */
[C---:B------:R-:W-:Y:S01]  /*18370*/  HMMA.16816.F32.BF16 R8, R40.reuse, R50, R8 ;  /* 0x000000322808723c */ /* 0x040fe20000041808 */
[----:B------:R-:W2:Y:S03]  /*18380*/  LDSM.16.MT88.4 R48, [R135+0x10000] ;  /* 0x010000008730783b */ /* 0x000ea60000004200 */
[----:B-1----:R-:W-:Y:S04]  /*18390*/  FFMA.FTZ R0, R103, c[0x0][0x23c], -R60 ;  /* 0x00008f0067007a23 */ /* 0x002fe8000001083c */
[C---:B----4-:R-:W-:Y:S01]  /*183a0*/  HMMA.16816.F32.BF16 R12, R40.reuse, R52, R12 ;  /* 0x00000034280c723c */ /* 0x050fe2000004180c */
[----:B------:R1:W4:Y:S07]  /*183b0*/  MUFU.EX2 R82, R0 ;  /* 0x0000000000527308 */ /* 0x00032e0000000800 */
[C---:B------:R-:W-:Y:S01]  /*183c0*/  HMMA.16816.F32.BF16 R16, R40.reuse, R54, R16 ;  /* 0x000000362810723c */ /* 0x040fe20000041810 */
[----:B------:R-:W5:Y:S07]  /*183d0*/  LDSM.16.MT88.4 R52, [R214+0x10000] ;  /* 0x01000000d634783b */ /* 0x000f6e0000004200 */
[C---:B---3--:R-:W-:Y:S07]  /*183e0*/  HMMA.16816.F32.BF16 R20, R40.reuse, R56, R20 ;  /* 0x000000382814723c */ /* 0x048fee0000041814 */
[----:B------:R-:W-:Y:S01]  /*183f0*/  FADD.FTZ R57, R244, R2 ;  /* 0x00000002f4397221 */ /* 0x000fe20000010000 */
[C---:B------:R-:W-:Y:S04]  /*18400*/  HMMA.16816.F32.BF16 R24, R40.reuse, R58, R24 ;  /* 0x0000003a2818723c */ /* 0x040fe80000041818 */
[--C-:B-1----:R-:W-:Y:S02]  /*18410*/  FFMA.FTZ R0, R104, c[0x0][0x23c], -R39.reuse ;  /* 0x00008f0068007a23 */ /* 0x102fe40000010827 */
[--C-:B------:R-:W-:Y:S02]  /*18420*/  FFMA.FTZ R2, R114, c[0x0][0x23c], -R60.reuse ;  /* 0x00008f0072027a23 */ /* 0x100fe4000001083c */
[----:B------:R1:W-:Y:S01]  /*18430*/  MUFU.EX2 R81, R0 ;  /* 0x0000000000517308 */ /* 0x0003e20000000800 */
[C---:B------:R-:W-:Y:S08]  /*18440*/  HMMA.16816.F32.BF16 R28, R40.reuse, R44, R28 ;  /* 0x0000002c281c723c */ /* 0x040ff0000004181c */
[----:B------:R-:W-:Y:S01]  /*18450*/  HMMA.16816.F32.BF16 R32, R40, R46, R32 ;  /* 0x0000002e2820723c */ /* 0x000fe20000041820 */
[----:B------:R-:W3:Y:S01]  /*18460*/  LDSM.16.MT88.4 R44, [R212+0x10000] ;  /* 0x01000000d42c783b */ /* 0x000ee20000004200 */
[----:B------:R-:W-:Y:S05]  /*18470*/  MUFU.EX2 R71, R2 ;  /* 0x0000000200477308 */ /* 0x000fea0000000800 */
[----:B------:R-:W-:Y:S02]  /*18480*/  F2FP.BF16.PACK_AB R40, R84, R86 ;  /* 0x000000565428723e */ /* 0x000fe400000010ff */
[----:B----4-:R-:W-:Y:S03]  /*18490*/  F2FP.BF16.PACK_AB R41, R82, R83 ;  /* 0x000000535229723e */ /* 0x010fe600000010ff */
[--C-:B-1----:R-:W-:Y:S04]  /*184a0*/  FFMA.FTZ R0, R105, c[0x0][0x23c], -R39.reuse ;  /* 0x00008f0069007a23 */ /* 0x102fe80000010827 */
[----:B------:R1:W4:Y:S02]  /*184b0*/  MUFU.EX2 R80, R0 ;  /* 0x0000000000507308 */ /* 0x0003240000000800 */
[--C-:B-1----:R-:W-:Y:S01]  /*184c0*/  FFMA.FTZ R0, R106, c[0x0][0x23c], -R60.reuse ;  /* 0x00008f006a007a23 */ /* 0x102fe2000001083c */
[----:B----4-:R-:W-:Y:S07]  /*184d0*/  F2FP.BF16.PACK_AB R42, R80, R81 ;  /* 0x00000051502a723e */ /* 0x010fee00000010ff */
[----:B------:R1:W-:Y:S02]  /*184e0*/  MUFU.EX2 R79, R0 ;  /* 0x00000000004f7308 */ /* 0x0003e40000000800 */
[--C-:B-1----:R-:W-:Y:S08]  /*184f0*/  FFMA.FTZ R0, R107, c[0x0][0x23c], -R60.reuse ;  /* 0x00008f006b007a23 */ /* 0x102ff0000001083c */
[----:B------:R1:W4:Y:S02]  /*18500*/  MUFU.EX2 R78, R0 ;  /* 0x00000000004e7308 */ /* 0x0003240000000800 */
[--C-:B-1----:R-:W-:Y:S01]  /*18510*/  FFMA.FTZ R0, R108, c[0x0][0x23c], -R39.reuse ;  /* 0x00008f006c007a23 */ /* 0x102fe20000010827 */
[----:B----4-:R-:W-:Y:S07]  /*18520*/  F2FP.BF16.PACK_AB R43, R78, R79 ;  /* 0x0000004f4e2b723e */ /* 0x010fee00000010ff */
[----:B------:R1:W-:Y:S01]  /*18530*/  MUFU.EX2 R77, R0 ;  /* 0x00000000004d7308 */ /* 0x0003e20000000800 */
[C---:B--2---:R-:W-:Y:S08]  /*18540*/  HMMA.16816.F32.BF16 R4, R40.reuse, R48, R4 ;  /* 0x000000302804723c */ /* 0x044ff00000041804 */
[C---:B------:R-:W-:Y:S01]  /*18550*/  HMMA.16816.F32.BF16 R8, R40.reuse, R50, R8 ;  /* 0x000000322808723c */ /* 0x040fe20000041808 */
[----:B------:R-:W2:Y:S07]  /*18560*/  LDSM.16.MT88.4 R48, [R213+0x10000] ;  /* 0x01000000d530783b */ /* 0x000eae0000004200 */
[C---:B-----5:R-:W-:Y:S04]  /*18570*/  HMMA.16816.F32.BF16 R12, R40.reuse, R52, R12 ;  /* 0x00000034280c723c */ /* 0x060fe8000004180c */
[--C-:B-1----:R-:W-:Y:S03]  /*18580*/  FFMA.FTZ R0, R109, c[0x0][0x23c], -R39.reuse ;  /* 0x00008f006d007a23 */ /* 0x102fe60000010827 */
[--C-:B------:R-:W-:Y:S01]  /*18590*/  FFMA.FTZ R52, R115, c[0x0][0x23c], -R60.reuse ;  /* 0x00008f0073347a23 */ /* 0x100fe2000001083c */
[----:B------:R1:W4:Y:S01]  /*185a0*/  MUFU.EX2 R76, R0 ;  /* 0x00000000004c7308 */ /* 0x0003220000000800 */
[C---:B------:R-:W-:Y:S08]  /*185b0*/  HMMA.16816.F32.BF16 R16, R40.reuse, R54, R16 ;  /* 0x000000362810723c */ /* 0x040ff00000041810 */
[C---:B---3--:R-:W-:Y:S01]  /*185c0*/  HMMA.16816.F32.BF16 R20, R40.reuse, R44, R20 ;  /* 0x0000002c2814723c */ /* 0x048fe20000041814 */
[----:B------:R3:W5:Y:S06]  /*185d0*/  MUFU.EX2 R70, R52 ;  /* 0x0000003400467308 */ /* 0x00076c0000000800 */
[----:B------:R-:W-:Y:S01]  /*185e0*/  FFMA.FTZ R44, R116, c[0x0][0x23c], -R39 ;  /* 0x00008f00742c7a23 */ /* 0x000fe20000010827 */
[C---:B------:R-:W-:Y:S03]  /*185f0*/  HMMA.16816.F32.BF16 R24, R40.reuse, R46, R24 ;  /* 0x0000002e2818723c */ /* 0x040fe60000041818 */
[----:B------:R-:W-:Y:S01]  /*18600*/  MUFU.EX2 R69, R44 ;  /* 0x0000002c00457308 */ /* 0x000fe20000000800 */
[--C-:B-1----:R-:W-:Y:S04]  /*18610*/  FFMA.FTZ R0, R110, c[0x0][0x23c], -R60.reuse ;  /* 0x00008f006e007a23 */ /* 0x102fe8000001083c */
[C---:B--2---:R-:W-:Y:S05]  /*18620*/  HMMA.16816.F32.BF16 R28, R40.reuse, R48, R28 ;  /* 0x00000030281c723c */ /* 0x044fea000004181c */
[----:B------:R1:W-:Y:S02]  /*18630*/  MUFU.EX2 R75, R0 ;  /* 0x00000000004b7308 */ /* 0x0003e40000000800 */
[----:B------:R-:W-:Y:S01]  /*18640*/  FFMA.FTZ R48, R196, c[0x0][0x23c], -R60 ;  /* 0x00008f00c4307a23 */ /* 0x000fe2000001083c */
[----:B------:R-:W-:Y:S01]  /*18650*/  HMMA.16816.F32.BF16 R32, R40, R50, R32 ;  /* 0x000000322820723c */ /* 0x000fe20000041820 */
[----:B---3--:R-:W2:Y:S06]  /*18660*/  LDSM.16.MT88.4 R52, [R135+0x10800] ;  /* 0x010800008734783b */ /* 0x008eac0000004200 */
[----:B------:R3:W-:Y:S01]  /*18670*/  MUFU.EX2 R67, R48 ;  /* 0x0000003000437308 */ /* 0x0007e20000000800 */
[----:B----4-:R-:W-:Y:S04]  /*18680*/  F2FP.BF16.PACK_AB R40, R76, R77 ;  /* 0x0000004d4c28723e */ /* 0x010fe800000010ff */
[----:B-----5:R-:W-:Y:S01]  /*18690*/  F2FP.BF16.PACK_AB R43, R70, R71 ;  /* 0x00000047462b723e */ /* 0x020fe200000010ff */
[----:B-1----:R-:W-:Y:S04]  /*186a0*/  FADD.FTZ R0, R247, R61 ;  /* 0x0000003df7007221 */ /* 0x002fe80000010000 */
[----:B------:R-:W-:Y:S02]  /*186b0*/  FADD.FTZ R56, R245, R0 ;  /* 0x00000000f5387221 */ /* 0x000fe40000010000 */
[----:B------:R-:W-:Y:S04]  /*186c0*/  FFMA.FTZ R0, R111, c[0x0][0x23c], -R60 ;  /* 0x00008f006f007a23 */ /* 0x000fe8000001083c */
[----:B------:R1:W4:Y:S01]  /*186d0*/  MUFU.EX2 R73, R0 ;  /* 0x0000000000497308 */ /* 0x0003220000000800 */
[----:B---3--:R-:W-:Y:S01]  /*186e0*/  LDSM.16.MT88.4 R48, [R212+0x10800] ;  /* 0x01080000d430783b */ /* 0x008fe20000004200 */
[--C-:B-1----:R-:W-:Y:S01]  /*186f0*/  FFMA.FTZ R0, R112, c[0x0][0x23c], -R39.reuse ;  /* 0x00008f0070007a23 */ /* 0x102fe20000010827 */
[----:B----4-:R-:W-:Y:S07]  /*18700*/  F2FP.BF16.PACK_AB R41, R73, R75 ;  /* 0x0000004b4929723e */ /* 0x010fee00000010ff */
[----:B------:R1:W-:Y:S02]  /*18710*/  MUFU.EX2 R74, R0 ;  /* 0x00000000004a7308 */ /* 0x0003e40000000800 */
[----:B-1----:R-:W-:Y:S08]  /*18720*/  FFMA.FTZ R0, R113, c[0x0][0x23c], -R39 ;  /* 0x00008f0071007a23 */ /* 0x002ff00000010827 */
[----:B------:R1:W3:Y:S02]  /*18730*/  MUFU.EX2 R72, R0 ;  /* 0x0000000000487308 */ /* 0x0002e40000000800 */
[----:B-1----:R-:W-:Y:S01]  /*18740*/  FADD.FTZ R0, R243, R56 ;  /* 0x00000038f3007221 */ /* 0x002fe20000010000 */
[----:B---3--:R-:W-:Y:S01]  /*18750*/  F2FP.BF16.PACK_AB R42, R72, R74 ;  /* 0x0000004a482a723e */ /* 0x008fe200000010ff */
        /* <DEDUP_REMOVED lines=11> */
[----:B------:R-:W-:Y:S04]  /*18810*/  FADD.FTZ R45, R201, R2 ;  /* 0x00000002c92d7221 */ /* 0x000fe80000010000 */
[--C-:B------:R-:W-:Y:S02]  /*18820*/  FFMA.FTZ R2, R117, c[0x0][0x23c], -R39.reuse ;  /* 0x00008f0075027a23 */ /* 0x100fe40000010827 */
[----:B------:R-:W-:Y:S02]  /*18830*/  FADD.FTZ R0, R208, R0 ;  /* 0x00000000d0007221 */ /* 0x000fe40000010000 */
[----:B------:R-:W-:Y:S01]  /*18840*/  FFMA.FTZ R52, R120, c[0x0][0x23c], -R39 ;  /* 0x00008f0078347a23 */ /* 0x000fe20000010827 */
[----:B------:R1:W2:Y:S01]  /*18850*/  MUFU.EX2 R68, R2 ;  /* 0x0000000200447308 */ /* 0x0002a20000000800 */
[----:B------:R-:W-:Y:S02]  /*18860*/  FADD.FTZ R44, R200, R0 ;  /* 0x00000000c82c7221 */ /* 0x000fe40000010000 */
[----:B------:R-:W-:Y:S02]  /*18870*/  FADD.FTZ R0, R202, R45 ;  /* 0x0000002dca007221 */ /* 0x000fe40000010000 */
[----:B------:R-:W-:Y:S02]  /*18880*/  FADD.FTZ R56, R199, R44 ;  /* 0x0000002cc7387221 */ /* 0x000fe40000010000 */
[----:B------:R-:W3:Y:S03]  /*18890*/  LDSM.16.MT88.4 R44, [R214+0x10800] ;  /* 0x01080000d62c783b */ /* 0x000ee60000004200 */
[----:B------:R4:W-:Y:S01]  /*188a0*/  MUFU.EX2 R65, R52 ;  /* 0x0000003400417308 */ /* 0x0009e20000000800 */
[----:B-1----:R-:W-:Y:S02]  /*188b0*/  FADD.FTZ R2, R198, R0 ;  /* 0x00000000c6027221 */ /* 0x002fe40000010000 */
[----:B------:R-:W-:Y:S02]  /*188c0*/  FADD.FTZ R0, R207, R56 ;  /* 0x00000038cf007221 */ /* 0x000fe40000010000 */
[----:B------:R-:W-:Y:S02]  /*188d0*/  FADD.FTZ R2, R197, R2 ;  /* 0x00000002c5027221 */ /* 0x000fe40000010000 */
[----:B------:R-:W-:Y:S02]  /*188e0*/  FADD.FTZ R0, R190, R0 ;  /* 0x00000000be007221 */ /* 0x000fe40000010000 */
[----:B------:R-:W-:Y:S02]  /*188f0*/  FADD.FTZ R56, R187, R2 ;  /* 0x00000002bb387221 */ /* 0x000fe40000010000 */
[----:B------:R-:W-:Y:S01]  /*18900*/  FFMA.FTZ R2, R119, c[0x0][0x23c], -R60 ;  /* 0x00008f0077027a23 */ /* 0x000fe2000001083c */
[----:B----4-:R-:W1:Y:S01]  /*18910*/  LDSM.16.MT88.4 R52, [R213+0x10800] ;  /* 0x01080000d534783b */ /* 0x010e620000004200 */
[----:B------:R-:W-:Y:S02]  /*18920*/  FADD.FTZ R0, R189, R0 ;  /* 0x00000000bd007221 */ /* 0x000fe40000010000 */
[----:B------:R4:W5:Y:S02]  /*18930*/  MUFU.EX2 R66, R2 ;  /* 0x0000000200427308 */ /* 0x0009640000000800 */
[----:B------:R-:W-:Y:S04]  /*18940*/  FADD.FTZ R0, R185, R0 ;  /* 0x00000000b9007221 */ /* 0x000fe80000010000 */
[----:B------:R-:W-:Y:S01]  /*18950*/  FADD.FTZ R0, R182, R0 ;  /* 0x00000000b6007221 */ /* 0x000fe20000010000 */
[C---:B---3--:R-:W-:Y:S03]  /*18960*/  HMMA.16816.F32.BF16 R12, R40.reuse, R44, R12 ;  /* 0x0000002c280c723c */ /* 0x048fe6000004180c */
[----:B------:R-:W-:Y:S04]  /*18970*/  FADD.FTZ R0, R177, R0 ;  /* 0x00000000b1007221 */ /* 0x000fe80000010000 */
[----:B------:R-:W-:Y:S01]  /*18980*/  FADD.FTZ R0, R176, R0 ;  /* 0x00000000b0007221 */ /* 0x000fe20000010000 */
[C---:B------:R-:W-:Y:S04]  /*18990*/  HMMA.16816.F32.BF16 R16, R40.reuse, R46, R16 ;  /* 0x0000002e2810723c */ /* 0x040fe80000041810 */
[----:B------:R-:W-:Y:S02]  /*189a0*/  FADD.FTZ R0, R175, R0 ;  /* 0x00000000af007221 */ /* 0x000fe40000010000 */
[----:B------:R-:W-:Y:S02]  /*189b0*/  FFMA.FTZ R44, R194, c[0x0][0x23c], -R60 ;  /* 0x00008f00c22c7a23 */ /* 0x000fe4000001083c */
[----:B----4-:R-:W-:Y:S01]  /*189c0*/  FADD.FTZ R2, R191, R56 ;  /* 0x00000038bf027221 */ /* 0x010fe20000010000 */
[C---:B------:R-:W-:Y:S01]  /*189d0*/  HMMA.16816.F32.BF16 R20, R40.reuse, R48, R20 ;  /* 0x000000302814723c */ /* 0x040fe20000041814 */
[----:B------:R3:W-:Y:S02]  /*189e0*/  MUFU.EX2 R63, R44 ;  /* 0x0000002c003f7308 */ /* 0x0007e40000000800 */
[--C-:B------:R-:W-:Y:S02]  /*189f0*/  FFMA.FTZ R56, R195, c[0x0][0x23c], -R39.reuse ;  /* 0x00008f00c3387a23 */ /* 0x100fe40000010827 */
[----:B------:R-:W-:Y:S02]  /*18a00*/  FADD.FTZ R2, R184, R2 ;  /* 0x00000002b8027221 */ /* 0x000fe40000010000 */
[----:B------:R-:W-:Y:S01]  /*18a10*/  FADD.FTZ R0, R171, R0 ;  /* 0x00000000ab007221 */ /* 0x000fe20000010000 */
[C---:B------:R-:W-:Y:S03]  /*18a20*/  HMMA.16816.F32.BF16 R24, R40.reuse, R50, R24 ;  /* 0x000000322818723c */ /* 0x040fe60000041818 */
[----:B------:R4:W4:Y:S01]  /*18a30*/  MUFU.EX2 R64, R56 ;  /* 0x0000003800407308 */ /* 0x0009220000000800 */
[----:B------:R-:W-:Y:S02]  /*18a40*/  FADD.FTZ R2, R183, R2 ;  /* 0x00000002b7027221 */ /* 0x000fe40000010000 */
[--C-:B------:R-:W-:Y:S02]  /*18a50*/  FFMA.FTZ R48, R124, c[0x0][0x23c], -R39.reuse ;  /* 0x00008f007c307a23 */ /* 0x100fe40000010827 */
[----:B------:R-:W-:Y:S01]  /*18a60*/  FADD.FTZ R2, R179, R2 ;  /* 0x00000002b3027221 */ /* 0x000fe20000010000 */
[C---:B-1----:R-:W-:Y:S03]  /*18a70*/  HMMA.16816.F32.BF16 R28, R40.reuse, R52, R28 ;  /* 0x00000034281c723c */ /* 0x042fe6000004181c */
[----:B------:R-:W-:Y:S01]  /*18a80*/  FADD.FTZ R2, R178, R2 ;  /* 0x00000002b2027221 */ /* 0x000fe20000010000 */
[----:B------:R-:W-:Y:S03]  /*18a90*/  MUFU.EX2 R61, R48 ;  /* 0x00000030003d7308 */ /* 0x000fe60000000800 */
[----:B------:R-:W-:Y:S01]  /*18aa0*/  FADD.FTZ R2, R174, R2 ;  /* 0x00000002ae027221 */ /* 0x000fe20000010000 */
[----:B---3--:R-:W1:Y:S01]  /*18ab0*/  LDSM.16.MT88.4 R44, [R135+0x11000] ;  /* 0x01100000872c783b */ /* 0x008e620000004200 */
[----:B------:R-:W-:Y:S01]  /*18ac0*/  FFMA.FTZ R52, R204, c[0x0][0x23c], -R60 ;  /* 0x00008f00cc347a23 */ /* 0x000fe2000001083c */
[----:B------:R-:W-:Y:S04]  /*18ad0*/  HMMA.16816.F32.BF16 R32, R40, R54, R32 ;  /* 0x000000362820723c */ /* 0x000fe80000041820 */
[----:B------:R3:W-:Y:S03]  /*18ae0*/  MUFU.EX2 R58, R52 ;  /* 0x00000034003a7308 */ /* 0x0007e60000000800 */
[----:B--2---:R-:W-:Y:S01]  /*18af0*/  F2FP.BF16.PACK_AB R40, R68, R69 ;  /* 0x000000454428723e */ /* 0x004fe200000010ff */
[----:B----4-:R-:W-:Y:S01]  /*18b00*/  FADD.FTZ R56, R173, R2 ;  /* 0x00000002ad387221 */ /* 0x010fe20000010000 */
[----:B-----5:R-:W-:Y:S03]  /*18b10*/  F2FP.BF16.PACK_AB R41, R66, R67 ;  /* 0x000000434229723e */ /* 0x020fe600000010ff */
[----:B------:R-:W-:Y:S01]  /*18b20*/  FADD.FTZ R2, R172, R0 ;  /* 0x00000000ac027221 */ /* 0x000fe20000010000 */
[----:B------:R-:W-:Y:S01]  /*18b30*/  F2FP.BF16.PACK_AB R42, R64, R65 ;  /* 0x00000041402a723e */ /* 0x000fe200000010ff */
[----:B------:R-:W-:Y:S02]  /*18b40*/  FFMA.FTZ R0, R123, c[0x0][0x23c], -R60 ;  /* 0x00008f007b007a23 */ /* 0x000fe4000001083c */
[----:B------:R-:W-:Y:S02]  /*18b50*/  FADD.FTZ R56, R170, R56 ;  /* 0x00000038aa387221 */ /* 0x000fe40000010000 */
[----:B------:R-:W-:Y:S01]  /*18b60*/  FADD.FTZ R2, R168, R2 ;  /* 0x00000002a8027221 */ /* 0x000fe20000010000 */
[----:B------:R2:W4:Y:S01]  /*18b70*/  MUFU.EX2 R62, R0 ;  /* 0x00000000003e7308 */ /* 0x0005220000000800 */
[----:B------:R-:W-:Y:S01]  /*18b80*/  FADD.FTZ R56, R169, R56 ;  /* 0x00000038a9387221 */ /* 0x000fe20000010000 */
[----:B---3--:R-:W-:Y:S01]  /*18b90*/  LDSM.16.MT88.4 R52, [R212+0x11000] ;  /* 0x01100000d434783b */ /* 0x008fe20000004200 */
[----:B--2---:R-:W-:Y:S01]  /*18ba0*/  FADD.FTZ R0, R167, R2 ;  /* 0x00000002a7007221 */ /* 0x004fe20000010000 */
[----:B----4-:R-:W-:Y:S01]  /*18bb0*/  F2FP.BF16.PACK_AB R43, R62, R63 ;  /* 0x0000003f3e2b723e */ /* 0x010fe200000010ff */
[----:B------:R-:W-:Y:S02]  /*18bc0*/  FADD.FTZ R2, R166, R56 ;  /* 0x00000038a6027221 */ /* 0x000fe40000010000 */
[----:B------:R-:W-:Y:S02]  /*18bd0*/  FADD.FTZ R0, R164, R0 ;  /* 0x00000000a4007221 */ /* 0x000fe40000010000 */
[----:B------:R-:W-:Y:S02]  /*18be0*/  FADD.FTZ R2, R165, R2 ;  /* 0x00000002a5027221 */ /* 0x000fe40000010000 */
[----:B------:R-:W-:Y:S01]  /*18bf0*/  FADD.FTZ R48, R163, R0 ;  /* 0x00000000a3307221 */ /* 0x000fe20000010000 */
[C---:B-1----:R-:W-:Y:S03]  /*18c00*/  HMMA.16816.F32.BF16 R4, R40.reuse, R44, R4 ;  /* 0x0000002c2804723c */ /* 0x042fe60000041804 */
[----:B------:R-:W-:Y:S02]  /*18c10*/  FADD.FTZ R0, R162, R2 ;  /* 0x00000002a2007221 */ /* 0x000fe40000010000 */
[--C-:B------:R-:W-:Y:S02]  /*18c20*/  FFMA.FTZ R2, R125, c[0x0][0x23c], -R39.reuse ;  /* 0x00008f007d027a23 */ /* 0x100fe40000010827 */
[----:B------:R-:W-:Y:S01]  /*18c30*/  FADD.FTZ R56, R159, R48 ;  /* 0x000000309f387221 */ /* 0x000fe20000010000 */
[C---:B------:R-:W-:Y:S01]  /*18c40*/  HMMA.16816.F32.BF16 R8, R40.reuse, R46, R8 ;  /* 0x0000002e2808723c */ /* 0x040fe20000041808 */
[----:B------:R-:W1:Y:S01]  /*18c50*/  MUFU.EX2 R59, R2 ;  /* 0x00000002003b7308 */ /* 0x000e620000000800 */
[----:B------:R-:W2:Y:S02]  /*18c60*/  LDSM.16.MT88.4 R48, [R214+0x11000] ;  /* 0x01100000d630783b */ /* 0x000ea40000004200 */
[----:B------:R-:W-:Y:S02]  /*18c70*/  FADD.FTZ R57, R161, R0 ;  /* 0x00000000a1397221 */ /* 0x000fe40000010000 */
[----:B------:R-:W-:Y:S02]  /*18c80*/  FADD.FTZ R0, R160, R56 ;  /* 0x00000038a0007221 */ /* 0x000fe40000010000 */
[--C-:B------:R-:W-:Y:S04]  /*18c90*/  FFMA.FTZ R44, R205, c[0x0][0x23c], -R39.reuse ;  /* 0x00008f00cd2c7a23 */ /* 0x100fe80000010827 */
[----:B------:R-:W-:Y:S02]  /*18ca0*/  FADD.FTZ R0, R154, R0 ;  /* 0x000000009a007221 */ /* 0x000fe40000010000 */
[----:B------:R-:W-:Y:S02]  /*18cb0*/  FFMA.FTZ R39, R206, c[0x0][0x23c], -R39 ;  /* 0x00008f00ce277a23 */ /* 0x000fe40000010827 */
[----:B------:R-:W-:Y:S04]  /*18cc0*/  FADD.FTZ R0, R156, R0 ;  /* 0x000000009c007221 */ /* 0x000fe80000010000 */
[----:B------:R-:W-:Y:S04]  /*18cd0*/  FADD.FTZ R0, R152, R0 ;  /* 0x0000000098007221 */ /* 0x000fe80000010000 */
[----:B------:R-:W-:Y:S01]  /*18ce0*/  FADD.FTZ R0, R149, R0 ;  /* 0x0000000095007221 */ /* 0x000fe20000010000 */
[----:B-1----:R-:W-:Y:S01]  /*18cf0*/  F2FP.BF16.PACK_AB R164, R59, R61 ;  /* 0x0000003d3ba4723e */ /* 0x002fe200000010ff */
[----:B------:R-:W-:Y:S02]  /*18d00*/  FADD.FTZ R2, R157, R57 ;  /* 0x000000399d027221 */ /* 0x000fe40000010000 */
[----:B------:R-:W-:Y:S02]  /*18d10*/  FADD.FTZ R0, R147, R0 ;  /* 0x0000000093007221 */ /* 0x000fe40000010000 */
[----:B------:R-:W-:Y:S02]  /*18d20*/  FADD.FTZ R56, R158, R2 ;  /* 0x000000029e387221 */ /* 0x000fe40000010000 */
[----:B------:R-:W-:Y:S01]  /*18d30*/  FFMA.FTZ R2, R127, c[0x0][0x23c], -R60 ;  /* 0x00008f007f027a23 */ /* 0x000fe2000001083c */
[----:B------:R-:W-:Y:S01]  /*18d40*/  LDSM.16.MT88.4 R156, [R212+0x11800] ;  /* 0x01180000d49c783b */ /* 0x000fe20000004200 */
[----:B------:R-:W-:Y:S02]  /*18d50*/  FADD.FTZ R56, R155, R56 ;  /* 0x000000389b387221 */ /* 0x000fe40000010000 */
[----:B------:R-:W-:Y:S01]  /*18d60*/  FADD.FTZ R0, R148, R0 ;  /* 0x0000000094007221 */ /* 0x000fe20000010000 */
[----:B------:R1:W3:Y:S01]  /*18d70*/  MUFU.EX2 R57, R2 ;  /* 0x0000000200397308 */ /* 0x0002e20000000800 */
[----:B------:R-:W-:Y:S02]  /*18d80*/  FFMA.FTZ R60, R38, c[0x0][0x23c], -R60 ;  /* 0x00008f00263c7a23 */ /* 0x000fe4000001083c */
[----:B------:R-:W-:Y:S01]  /*18d90*/  FADD.FTZ R0, R143, R0 ;  /* 0x000000008f007221 */ /* 0x000fe20000010000 */
[C---:B--2---:R-:W-:Y:S03]  /*18da0*/  HMMA.16816.F32.BF16 R12, R40.reuse, R48, R12 ;  /* 0x00000030280c723c */ /* 0x044fe6000004180c */
[----:B------:R-:W-:Y:S03]  /*18db0*/  FADD.FTZ R0, R144, R0 ;  /* 0x0000000090007221 */ /* 0x000fe60000010000 */
[----:B------:R2:W-:Y:S02]  /*18dc0*/  MUFU.EX2 R49, R39 ;  /* 0x0000002700317308 */ /* 0x0005e40000000800 */
[C---:B------:R-:W-:Y:S08]  /*18dd0*/  HMMA.16816.F32.BF16 R16, R40.reuse, R50, R16 ;  /* 0x000000322810723c */ /* 0x040ff00000041810 */
[----:B------:R-:W-:Y:S01]  /*18de0*/  MUFU.EX2 R60, R60 ;  /* 0x0000003c003c7308 */ /* 0x000fe20000000800 */
[C---:B------:R-:W-:Y:S03]  /*18df0*/  HMMA.16816.F32.BF16 R20, R40.reuse, R52, R20 ;  /* 0x000000342814723c */ /* 0x040fe60000041814 */
[----:B-1----:R-:W-:Y:S01]  /*18e00*/  FADD.FTZ R2, R153, R56 ;  /* 0x0000003899027221 */ /* 0x002fe20000010000 */
[----:B---3--:R-:W-:Y:S03]  /*18e10*/  F2FP.BF16.PACK_AB R165, R57, R58 ;  /* 0x0000003a39a5723e */ /* 0x008fe600000010ff */
[----:B------:R-:W-:Y:S02]  /*18e20*/  FADD.FTZ R2, R150, R2 ;  /* 0x0000000296027221 */ /* 0x000fe40000010000 */
[----:B------:R1:W3:Y:S01]  /*18e30*/  MUFU.EX2 R56, R44 ;  /* 0x0000002c00387308 */ /* 0x0002e20000000800 */
[C---:B------:R-:W-:Y:S03]  /*18e40*/  HMMA.16816.F32.BF16 R24, R40.reuse, R54, R24 ;  /* 0x000000362818723c */ /* 0x040fe60000041818 */
[----:B------:R-:W-:Y:S02]  /*18e50*/  FADD.FTZ R2, R151, R2 ;  /* 0x0000000297027221 */ /* 0x000fe40000010000 */
[----:B--2---:R-:W-:Y:S01]  /*18e60*/  FADD.FTZ R39, R140, R0 ;  /* 0x000000008c277221 */ /* 0x004fe20000010000 */
[----:B------:R-:W-:Y:S01]  /*18e70*/  LDSM.16.MT88.4 R148, [R214+0x11800] ;  /* 0x01180000d694783b */ /* 0x000fe20000004200 */
[----:B------:R-:W-:Y:S02]  /*18e80*/  FADD.FTZ R2, R146, R2 ;  /* 0x0000000292027221 */ /* 0x000fe40000010000 */
[----:B------:R2:W4:Y:S03]  /*18e90*/  MUFU.EX2 R48, R37 ;  /* 0x0000002500307308 */ /* 0x0005260000000800 */
[----:B------:R-:W-:Y:S04]  /*18ea0*/  FADD.FTZ R2, R145, R2 ;  /* 0x0000000291027221 */ /* 0x000fe80000010000 */
[----:B------:R-:W-:Y:S04]  /*18eb0*/  FADD.FTZ R2, R142, R2 ;  /* 0x000000028e027221 */ /* 0x000fe80000010000 */
[----:B------:R-:W-:Y:S02]  /*18ec0*/  FADD.FTZ R0, R141, R2 ;  /* 0x000000028d007221 */ /* 0x000fe40000010000 */
[----:B------:R-:W-:Y:S01]  /*18ed0*/  FADD.FTZ R2, R139, R39 ;  /* 0x000000278b027221 */ /* 0x000fe20000010000 */
[----:B-1----:R-:W1:Y:S01]  /*18ee0*/  LDSM.16.MT88.4 R44, [R213+0x11000] ;  /* 0x01100000d52c783b */ /* 0x002e620000004200 */
[----:B---3--:R-:W-:Y:S07]  /*18ef0*/  F2FP.BF16.PACK_AB R166, R49, R56 ;  /* 0x0000003831a6723e */ /* 0x008fee00000010ff */
[----:B------:R-:W3:Y:S01]  /*18f00*/  LDSM.16.MT88.4 R140, [R135+0x11800] ;  /* 0x01180000878c783b */ /* 0x000ee20000004200 */
[----:B--2---:R-:W-:Y:S01]  /*18f10*/  FADD.FTZ R37, R138, R0 ;  /* 0x000000008a257221 */ /* 0x004fe20000010000 */
[----:B----4-:R-:W-:Y:S01]  /*18f20*/  F2FP.BF16.PACK_AB R167, R60, R48 ;  /* 0x000000303ca7723e */ /* 0x010fe200000010ff */
[----:B------:R-:W-:Y:S02]  /*18f30*/  FADD.FTZ R0, R136, R2 ;  /* 0x0000000288007221 */ /* 0x000fe40000010000 */
[----:B------:R-:W-:Y:S02]  /*18f40*/  FADD.FTZ R2, R137, R37 ;  /* 0x0000002589027221 */ /* 0x000fe40000010000 */
[----:B------:R-:W-:Y:S01]  /*18f50*/  FADD.FTZ R0, R133, R0 ;  /* 0x0000000085007221 */ /* 0x000fe20000010000 */
[----:B------:R-:W-:Y:S01]  /*18f60*/  MOV R133, R3 ;  /* 0x0000000300857202 */ /* 0x000fe20000000f00 */
        /* <DEDUP_REMOVED lines=19> */
[C---:B---3--:R-:W-:Y:S01]  /*190a0*/  HMMA.16816.F32.BF16 R136, R164.reuse, R140, R4 ;  /* 0x0000008ca488723c */ /* 0x048fe20000041804 */
        /* <DEDUP_REMOVED lines=43> */
.L_x_3510:
[----:B------:R-:W2:Y:S04]  /*19360*/  LDL.LU R5, [R1+0x1c] ;  /* 0x00001c0001057983 */ /* 0x000ea80000300800 */
[----:B------:R-:W3:Y:S04]  /*19370*/  LDL.LU R4, [R1+0x20] ;  /* 0x0000200001047983 */ /* 0x000ee80000300800 */
[----:B------:R-:W4:Y:S04]  /*19380*/  LDL.LU R53, [R1+0x28] ;  /* 0x0000280001357983 */ /* 0x000f280000300800 */
[----:B------:R1:W5:Y:S04]  /*19390*/  LDL R52, [R1+0x2c] ;  /* 0x00002c0001347983 */ /* 0x0003680000100800 */
[----:B------:R-:W1:Y:S04]  /*193a0*/  S2R R37, SR_TID.X ;  /* 0x0000000000257919 */ /* 0x000e680000002100 */
[----:B------:R-:W1:Y:S02]  /*193b0*/  S2R R38, SR_TID.X ;  /* 0x0000000000267919 */ /* 0x000e640000002100 */
[----:B-1----:R-:W-:-:S04]  /*193c0*/  SHF.R.S32.HI R15, RZ, 0x1f, R37 ;  /* 0x0000001fff0f7819 */ /* 0x002fc80000011425 */
[CC--:B------:R-:W-:Y:S02]  /*193d0*/  LEA.HI R6, R15.reuse, R37.reuse, RZ, 0x2 ;  /* 0x000000250f067211 */ /* 0x0c0fe400078f10ff */
[----:B------:R-:W-:Y:S02]  /*193e0*/  SHF.R.S32.HI R39, RZ, 0x1f, R38 ;  /* 0x0000001fff277819 */ /* 0x000fe40000011426 */
[----:B------:R-:W-:-:S04]  /*193f0*/  LEA.HI R15, R15, R37, RZ, 0x5 ;  /* 0x000000250f0f7211 */ /* 0x000fc800078f28ff */
[----:B------:R-:W-:Y:S01]  /*19400*/  SHF.R.S32.HI R12, RZ, 0x5, R15 ;  /* 0x00000005ff0c7819 */ /* 0x000fe2000001140f */
[----:B------:R-:W-:Y:S01]  /*19410*/  IMAD.MOV.U32 R8, RZ, RZ, -0x20 ;  /* 0xffffffe0ff087424 */ /* 0x000fe200078e00ff */
[----:B------:R-:W-:Y:S01]  /*19420*/  MOV R9, 0x40 ;  /* 0x0000004000097802 */ /* 0x000fe20000000f00 */
[----:B------:R-:W-:Y:S01]  /*19430*/  BSSY B0, `(.L_x_3515) ;  /* 0x000009b000007945 */ /* 0x000fe20003800000 */
[----:B------:R-:W-:Y:S06]  /*19440*/  BAR.SYNC.DEFER_BLOCKING 0x0 ;  /* 0x0000000000007b1d */ /* 0x000fec0000010000 */
[----:B--2---:R-:W1:Y:S04]  /*19450*/  SHFL.BFLY PT, R0, R5, 0x2, 0x1f ;  /* 0x0c401f0005007f89 */ /* 0x004e6800000e0000 */
[----:B---3--:R-:W2:Y:S01]  /*19460*/  SHFL.BFLY PT, R2, R4, 0x2, 0x1f ;  /* 0x0c401f0004027f89 */ /* 0x008ea200000e0000 */
[----:B-1----:R-:W-:-:S02]  /*19470*/  FADD.FTZ R0, R0, R5 ;  /* 0x0000000500007221 */ /* 0x002fc40000010000 */
[----:B--2---:R-:W-:-:S03]  /*19480*/  FADD.FTZ R2, R2, R4 ;  /* 0x0000000402027221 */ /* 0x004fc60000010000 */
[----:B------:R-:W1:Y:S04]  /*19490*/  SHFL.BFLY PT, R5, R0, 0x1, 0x1f ;  /* 0x0c201f0000057f89 */ /* 0x000e6800000e0000 */
[----:B------:R-:W2:Y:S01]  /*194a0*/  SHFL.BFLY PT, R4, R2, 0x1, 0x1f ;  /* 0x0c201f0002047f89 */ /* 0x000ea200000e0000 */
[----:B-1----:R-:W-:-:S05]  /*194b0*/  FADD.FTZ R11, R0, R5 ;  /* 0x00000005000b7221 */ /* 0x002fca0000010000 */
[----:B------:R-:W-:Y:S02]  /*194c0*/  FSETP.NE.FTZ.AND P4, PT, R11, RZ, PT ;  /* 0x000000ff0b00720b */ /* 0x000fe40003f95000 */
[----:B------:R-:W-:Y:S01]  /*194d0*/  MOV R0, 0x3f800000 ;  /* 0x3f80000000007802 */ /* 0x000fe20000000f00 */
[----:B--2---:R-:W-:Y:S01]  /*194e0*/  FADD.FTZ R14, R2, R4 ;  /* 0x00000004020e7221 */ /* 0x004fe20000010000 */
[--C-:B------:R-:W-:Y:S02]  /*194f0*/  SHF.R.S32.HI R4, RZ, 0x2, R6.reuse ;  /* 0x00000002ff047819 */ /* 0x100fe40000011406 */
[----:B------:R-:W-:-:S07]  /*19500*/  SHF.R.S32.HI R2, RZ, 0x1f, R6 ;  /* 0x0000001fff027819 */ /* 0x000fce0000011406 */
[----:B------:R-:W1:Y:S01]  /*19510*/  @P4 MUFU.RCP R0, R11 ;  /* 0x0000000b00004308 */ /* 0x000e620000001000 */
[----:B------:R-:W-:Y:S02]  /*19520*/  FSETP.NE.FTZ.AND P3, PT, R14, RZ, PT ;  /* 0x000000ff0e00720b */ /* 0x000fe40003f75000 */
[----:B------:R-:W-:-:S04]  /*19530*/  LEA.HI R2, R2, R4, RZ, 0x3 ;  /* 0x0000000402027211 */ /* 0x000fc800078f18ff */
[----:B------:R-:W-:Y:S01]  /*19540*/  LOP3.LUT R5, R2, 0xfffffff8, RZ, 0xc0, !PT ;  /* 0xfffffff802057812 */ /* 0x000fe200078ec0ff */
[----:B------:R-:W-:-:S03]  /*19550*/  IMAD.MOV.U32 R2, RZ, RZ, 0x3f800000 ;  /* 0x3f800000ff027424 */ /* 0x000fc600078e00ff */
[----:B------:R-:W-:Y:S01]  /*19560*/  IADD3 R5, R4, -R5, RZ ;  /* 0x8000000504057210 */ /* 0x000fe20007ffe0ff */
[C---:B-1----:R-:W-:Y:S02]  /*19570*/  FMUL.FTZ R136, R0.reuse, R136 ;  /* 0x0000008800887220 */ /* 0x042fe40000410000 */
        /* <DEDUP_REMOVED lines=14> */
[----:B------:R-:W-:Y:S01]  /*19660*/  FMUL.FTZ R165, R0, R165 ;  /* 0x000000a500a57220 */ /* 0x000fe20000410000 */
[----:B------:R-:W-:Y:S01]  /*19670*/  LEA.HI R0, R39, R38, RZ, 0x4 ;  /* 0x0000002627007211 */ /* 0x000fe200078f20ff */
[----:B------:R-:W1:Y:S03]  /*19680*/  @P3 MUFU.RCP R2, R14 ;  /* 0x0000000e00023308 */ /* 0x000e660000001000 */
[----:B------:R-:W-:-:S02]  /*19690*/  SHF.R.S32.HI R10, RZ, 0x4, R0 ;  /* 0x00000004ff0a7819 */ /* 0x000fc40000011400 */
[----:B------:R-:W-:Y:S02]  /*196a0*/  LOP3.LUT R0, R0, 0xfffffff0, RZ, 0xc0, !PT ;  /* 0xfffffff000007812 */ /* 0x000fe400078ec0ff */
[----:B------:R-:W-:-:S03]  /*196b0*/  LOP3.LUT R4, R5, 0x1, RZ, 0xc0, !PT ;  /* 0x0000000105047812 */ /* 0x000fc600078ec0ff */
[----:B------:R-:W-:Y:S01]  /*196c0*/  IMAD.IADD R13, R38, 0x1, -R0 ;  /* 0x00000001260d7824 */ /* 0x000fe200078e0a00 */
[----:B------:R-:W-:Y:S02]  /*196d0*/  ISETP.NE.U32.AND P0, PT, R4, 0x1, PT ;  /* 0x000000010400780c */ /* 0x000fe40003f05070 */
[----:B------:R-:W-:Y:S02]  /*196e0*/  LOP3.LUT R4, R6, 0x1ffffffc, RZ, 0xc0, !PT ;  /* 0x1ffffffc06047812 */ /* 0x000fe400078ec0ff */
[----:B------:R-:W-:Y:S02]  /*196f0*/  SHF.L.U32 R0, R10, 0x6, RZ ;  /* 0x000000060a007819 */ /* 0x000fe400000006ff */
[----:B------:R-:W-:Y:S02]  /*19700*/  LEA.HI R6, R13, R13, RZ, 0x1 ;  /* 0x0000000d0d067211 */ /* 0x000fe400078f08ff */
[C---:B------:R-:W-:Y:S01]  /*19710*/  R2P PR, R5.reuse, 0x6 ;  /* 0x0000000605007804 */ /* 0x040fe20000000000 */
[----:B------:R-:W-:Y:S01]  /*19720*/  IMAD.SHL.U32 R5, R5, 0x40, RZ ;  /* 0x0000004005057824 */ /* 0x000fe200078e00ff */
[----:B------:R-:W-:Y:S01]  /*19730*/  LOP3.LUT R0, R0, 0x1c0, RZ, 0xc0, !PT ;  /* 0x000001c000007812 */ /* 0x000fe200078ec0ff */
[----:B-1----:R-:W-:-:S02]  /*19740*/  FMUL.FTZ R139, R2, R139 ;  /* 0x0000008b028b7220 */ /* 0x002fc40000410000 */
        /* <DEDUP_REMOVED lines=15> */
[----:B------:R-:W-:Y:S01]  /*19840*/  SHF.L.U32 R2, R6, 0x2, RZ ;  /* 0x0000000206027819 */ /* 0x000fe200000006ff */
[----:B------:R-:W-:Y:S01]  /*19850*/  IMAD.IADD R4, R37, 0x1, -R4 ;  /* 0x0000000125047824 */ /* 0x000fe200078e0a04 */
[----:B------:R-:W-:Y:S02]  /*19860*/  LOP3.LUT R5, R5, 0x1c0, RZ, 0xc0, !PT ;  /* 0x000001c005057812 */ /* 0x000fe400078ec0ff */
[----:B------:R-:W-:Y:S02]  /*19870*/  LOP3.LUT R7, R0, 0x38, R2, 0xf8, !PT ;  /* 0x0000003800077812 */ /* 0x000fe400078ef802 */
[----:B------:R-:W-:-:S02]  /*19880*/  SHF.R.U32.HI R2, RZ, 0x3, R0 ;  /* 0x00000003ff027819 */ /* 0x000fc40000011600 */
[----:B------:R-:W-:Y:S02]  /*19890*/  LEA R0, R12, R4, 0x9 ;  /* 0x000000040c007211 */ /* 0x000fe400078e48ff */
[----:B------:R-:W-:Y:S02]  /*198a0*/  LEA.HI R4, R5, R5, RZ, 0x1d ;  /* 0x0000000505047211 */ /* 0x000fe400078fe8ff */
[----:B------:R-:W-:Y:S02]  /*198b0*/  LOP3.LUT R5, R6, 0xffffffe, RZ, 0xc0, !PT ;  /* 0x0ffffffe06057812 */ /* 0x000fe400078ec0ff */
[----:B------:R-:W-:Y:S02]  /*198c0*/  LOP3.LUT R6, R7, R2, RZ, 0x3c, !PT ;  /* 0x0000000207067212 */ /* 0x000fe400078e3cff */
[----:B------:R-:W-:Y:S02]  /*198d0*/  LEA R2, R0, R4, 0x1 ;  /* 0x0000000400027211 */ /* 0x000fe400078e08ff */
[----:B------:R-:W-:Y:S01]  /*198e0*/  SEL R8, R8, 0x20, !P0 ;  /* 0x0000002008087807 */ /* 0x000fe20004000000 */
[----:B------:R-:W-:-:S02]  /*198f0*/  IMAD.IADD R0, R13, 0x1, -R5 ;  /* 0x000000010d007824 */ /* 0x000fc400078e0a05 */
[----:B------:R-:W-:Y:S01]  /*19900*/  IMAD.SHL.U32 R4, R2, 0x4, RZ ;  /* 0x0000000402047824 */ /* 0x000fe200078e00ff */
[----:B------:R-:W-:Y:S01]  /*19910*/  SEL R9, R9, 0xffffffc0, !P1 ;  /* 0xffffffc009097807 */ /* 0x000fe20004800000 */
[----:B------:R-:W-:Y:S02]  /*19920*/  STS.64 [R2.X4], R136 ;  /* 0x0000008802007388 */ /* 0x000fe40000004a00 */
[----:B------:R-:W-:Y:S02]  /*19930*/  IMAD.IADD R5, R4, 0x1, R8 ;  /* 0x0000000104057824 */ /* 0x000fe400078e0208 */
[----:B------:R1:W-:Y:S01]  /*19940*/  STS.64 [R2.X4+0x800], R138 ;  /* 0x0008008a02007388 */ /* 0x0003e20000004a00 */
[----:B------:R-:W-:Y:S01]  /*19950*/  LEA R0, R0, R6, 0x2 ;  /* 0x0000000600007211 */ /* 0x000fe200078e10ff */
[----:B------:R-:W-:Y:S01]  /*19960*/  IMAD.IADD R7, R5, 0x1, R9 ;  /* 0x0000000105077824 */ /* 0x000fe200078e0209 */
[C---:B------:R-:W-:Y:S01]  /*19970*/  IADD3 R6, R4.reuse, R9, RZ ;  /* 0x0000000904067210 */ /* 0x040fe20007ffe0ff */
[----:B------:R-:W-:Y:S04]  /*19980*/  STS.64 [R5], R140 ;  /* 0x0000008c05007388 */ /* 0x000fe80000000a00 */
[----:B------:R2:W-:Y:S04]  /*19990*/  STS.64 [R5+0x800], R142 ;  /* 0x0008008e05007388 */ /* 0x0005e80000000a00 */
[----:B------:R-:W-:Y:S04]  /*199a0*/  STS.64 [R6], R144 ;  /* 0x0000009006007388 */ /* 0x000fe80000000a00 */
[----:B------:R-:W-:Y:S01]  /*199b0*/  STS.64 [R6+0x800], R146 ;  /* 0x0008009206007388 */ /* 0x000fe20000000a00 */
[----:B-1----:R-:W-:-:S02]  /*199c0*/  IADD3 R2, R4, 0x80, RZ ;  /* 0x0000008004027810 */ /* 0x002fc40007ffe0ff */
[----:B------:R-:W-:Y:S01]  /*199d0*/  @P2 IADD3 R2, R4, -0x80, RZ ;  /* 0xffffff8004022810 */ /* 0x000fe20007ffe0ff */
[----:B------:R-:W-:Y:S03]  /*199e0*/  STS.64 [R7], R148 ;  /* 0x0000009407007388 */ /* 0x000fe60000000a00 */
[-C--:B------:R-:W-:Y:S01]  /*199f0*/  IADD3 R4, R8, R2.reuse, RZ ;  /* 0x0000000208047210 */ /* 0x080fe20007ffe0ff */
[----:B------:R-:W-:Y:S01]  /*19a00*/  STS.64 [R7+0x800], R150 ;  /* 0x0008009607007388 */ /* 0x000fe20000000a00 */
[----:B--2---:R-:W-:-:S03]  /*19a10*/  IADD3 R5, R9, R2, RZ ;  /* 0x0000000209057210 */ /* 0x004fc60007ffe0ff */
[----:B------:R-:W-:Y:S04]  /*19a20*/  STS.64 [R2], R152 ;  /* 0x0000009802007388 */ /* 0x000fe80000000a00 */
[----:B------:R1:W-:Y:S04]  /*19a30*/  STS.64 [R2+0x800], R154 ;  /* 0x0008009a02007388 */ /* 0x0003e80000000a00 */
[----:B------:R-:W-:Y:S04]  /*19a40*/  STS.64 [R4], R156 ;  /* 0x0000009c04007388 */ /* 0x000fe80000000a00 */
[----:B------:R-:W-:Y:S04]  /*19a50*/  STS.64 [R4+0x800], R158 ;  /* 0x0008009e04007388 */ /* 0x000fe80000000a00 */
[----:B------:R-:W-:Y:S04]  /*19a60*/  STS.64 [R5], R160 ;  /* 0x000000a005007388 */ /* 0x000fe80000000a00 */
[----:B------:R2:W-:Y:S01]  /*19a70*/  STS.64 [R5+0x800], R162 ;  /* 0x000800a205007388 */ /* 0x0005e20000000a00 */
[----:B-1----:R-:W-:-:S05]  /*19a80*/  IMAD.IADD R2, R9, 0x1, R4 ;  /* 0x0000000109027824 */ /* 0x002fca00078e0204 */
[----:B------:R-:W-:Y:S04]  /*19a90*/  STS.64 [R2], R164 ;  /* 0x000000a402007388 */ /* 0x000fe80000000a00 */
[----:B------:R1:W-:Y:S04]  /*19aa0*/  STS.64 [R2+0x800], R166 ;  /* 0x000800a602007388 */ /* 0x0003e80000000a00 */
[----:B------:R-:W-:Y:S06]  /*19ab0*/  BAR.SYNC.DEFER_BLOCKING 0x0 ;  /* 0x0000000000007b1d */ /* 0x000fec0000010000 */
[----:B------:R-:W3:Y:S04]  /*19ac0*/  S2R R6, SR_CTAID.Z ;  /* 0x0000000000067919 */ /* 0x000ee80000002700 */
[----:B--2---:R-:W2:Y:S04]  /*19ad0*/  S2R R5, SR_CTAID.Y ;  /* 0x0000000000057919 */ /* 0x004ea80000002600 */
[----:B------:R-:W2:Y:S04]  /*19ae0*/  S2R R8, SR_CTAID.X ;  /* 0x0000000000087919 */ /* 0x000ea80000002500 */
[----:B------:R-:W2:Y:S01]  /*19af0*/  LDS.128 R48, [R0.X4] ;  /* 0x0000000000307984 */ /* 0x000ea20000004c00 */
[----:B-1----:R-:W-:-:S03]  /*19b00*/  LEA.HI R2, R39, R38, RZ, 0x5 ;  /* 0x0000002627027211 */ /* 0x002fc600078f28ff */
[----:B------:R-:W1:Y:S04]  /*19b10*/  LDS.128 R44, [R0.X4+0x800] ;  /* 0x00080000002c7984 */ /* 0x000e680000004c00 */
[----:B------:R-:W1:Y:S04]  /*19b20*/  LDS.128 R40, [R0.X4+0x1000] ;  /* 0x0010000000287984 */ /* 0x000e680000004c00 */
[----:B------:R-:W1:Y:S04]  /*19b30*/  LDS.128 R32, [R0.X4+0x1800] ;  /* 0x0018000000207984 */ /* 0x000e680000004c00 */
[----:B------:R-:W1:Y:S04]  /*19b40*/  LDS.128 R28, [R0.X4+0x2000] ;  /* 0x00200000001c7984 */ /* 0x000e680000004c00 */
[----:B------:R-:W1:Y:S04]  /*19b50*/  LDS.128 R24, [R0.X4+0x2800] ;  /* 0x0028000000187984 */ /* 0x000e680000004c00 */
[----:B------:R-:W1:Y:S04]  /*19b60*/  LDS.128 R20, [R0.X4+0x3000] ;  /* 0x0030000000147984 */ /* 0x000e680000004c00 */
[----:B------:R4:W1:Y:S01]  /*19b70*/  LDS.128 R16, [R0.X4+0x3800] ;  /* 0x0038000000107984 */ /* 0x0008620000004c00 */
[----:B------:R-:W1:Y:S01]  /*19b80*/  @P4 MUFU.LG2 R11, R11 ;  /* 0x0000000b000b4308 */ /* 0x000e620000000c00 */
[----:B------:R-:W-:-:S07]  /*19b90*/  SHF.R.S32.HI R4, RZ, 0x1f, R12 ;  /* 0x0000001fff047819 */ /* 0x000fce000001140c */
[----:B------:R-:W1:Y:S01]  /*19ba0*/  @P3 MUFU.LG2 R9, R14 ;  /* 0x0000000e00093308 */ /* 0x000e620000000c00 */
[----:B----4-:R-:W-:-:S05]  /*19bb0*/  IADD3 R0, -R53, RZ, RZ ;  /* 0x000000ff35007210 */ /* 0x010fca0007ffe1ff */
[----:B---3--:R-:W-:Y:S01]  /*19bc0*/  IMAD R6, R0, c[0x0][0x1c0], R6 ;  /* 0x0000700000067a24 */ /* 0x008fe200078e0206 */
[----:B------:R-:W-:Y:S02]  /*19bd0*/  LOP3.LUT R0, R2, 0xffffffe0, RZ, 0xc0, !PT ;  /* 0xffffffe002007812 */ /* 0x000fe400078ec0ff */
[----:B------:R-:W-:-:S05]  /*19be0*/  LOP3.LUT R2, R15, 0xffffffe0, RZ, 0xc0, !PT ;  /* 0xffffffe00f027812 */ /* 0x000fca00078ec0ff */
[----:B------:R-:W-:Y:S01]  /*19bf0*/  IMAD.IADD R2, R37, 0x1, -R2 ;  /* 0x0000000125027824 */ /* 0x000fe200078e0a02 */
[----:B------:R-:W-:Y:S02]  /*19c00*/  IADD3 R0, -R0, R38, RZ ;  /* 0x0000002600007210 */ /* 0x000fe40007ffe1ff */
[----:B------:R-:W-:Y:S02]  /*19c10*/  LEA.HI R4, R4, R12, RZ, 0x2 ;  /* 0x0000000c04047211 */ /* 0x000fe400078f10ff */
[----:B------:R-:W-:Y:S02]  /*19c20*/  LOP3.LUT P0, RZ, R2, 0x3, RZ, 0xc0, !PT ;  /* 0x0000000302ff7812 */ /* 0x000fe4000780c0ff */
[----:B------:R-:W-:Y:S01]  /*19c30*/  SHF.R.S32.HI R7, RZ, 0x1f, R0 ;  /* 0x0000001fff077819 */ /* 0x000fe20000011400 */
[----:B--2---:R-:W-:Y:S01]  /*19c40*/  IMAD R5, R5, c[0x0][0x210], R53 ;  /* 0x0000840005057a24 */ /* 0x004fe200078e0235 */
[----:B------:R-:W-:Y:S02]  /*19c50*/  LOP3.LUT R4, R4, 0xffffffc, RZ, 0xc0, !PT ;  /* 0x0ffffffc04047812 */ /* 0x000fe400078ec0ff */
[----:B------:R-:W-:Y:S01]  /*19c60*/  LEA.HI R0, R7, R0, RZ, 0x2 ;  /* 0x0000000007007211 */ /* 0x000fe200078f10ff */
[----:B------:R-:W-:Y:S01]  /*19c70*/  IMAD R6, R5, c[0x0][0x1c0], R6 ;  /* 0x0000700005067a24 */ /* 0x000fe200078e0206 */
[----:B------:R-:W-:Y:S01]  /*19c80*/  IADD3 R2, R12, -R4, RZ ;  /* 0x800000040c027210 */ /* 0x000fe20007ffe0ff */
[----:B------:R-:W-:Y:S01]  /*19c90*/  IMAD.SHL.U32 R12, R8, 0x40, RZ ;  /* 0x00000040080c7824 */ /* 0x000fe200078e00ff */
[----:B------:R-:W-:Y:S01]  /*19ca0*/  SHF.R.S32.HI R0, RZ, 0x2, R0 ;  /* 0x00000002ff007819 */ /* 0x000fe20000011400 */
[----:B-1----:R-:W-:-:S02]  /*19cb0*/  @P4 FMUL.FTZ R5, R11, 0.69314718246459960938 ;  /* 0x3f3172180b054820 */ /* 0x002fc40000410000 */
[----:B------:R-:W-:Y:S01]  /*19cc0*/  @P3 FMUL.FTZ R4, R9, 0.69314718246459960938 ;  /* 0x3f31721809043820 */ /* 0x000fe20000410000 */
[----:B------:R-:W-:Y:S01]  /*19cd0*/  MOV R7, 0xff800000 ;  /* 0xff80000000077802 */ /* 0x000fe20000000f00 */
[----:B------:R-:W-:Y:S01]  /*19ce0*/  IMAD R6, R6, c[0x0][0x214], R12 ;  /* 0x0000850006067a24 */ /* 0x000fe200078e020c */
[----:B------:R-:W-:Y:S01]  /*19cf0*/  MOV R8, 0xff800000 ;  /* 0xff80000000087802 */ /* 0x000fe20000000f00 */
[----:B------:R-:W-:Y:S01]  /*19d00*/  @P4 FFMA.FTZ R7, R36, c[0x0][0x238], R5 ;  /* 0x00008e0024074a23 */ /* 0x000fe20000010005 */
[----:B------:R-:W-:Y:S01]  /*19d10*/  LEA R0, R2, R0, 0x4 ;  /* 0x0000000002007211 */ /* 0x000fe200078e20ff */
[----:B------:R-:W-:Y:S01]  /*19d20*/  @P3 FFMA.FTZ R8, R3, c[0x0][0x238], R4 ;  /* 0x00008e0003083a23 */ /* 0x000fe20000010004 */
[----:B------:R-:W-:Y:S05]  /*19d30*/  @P0 BRA `(.L_x_3516) ;  /* 0x000000a000000947 */ /* 0x000fea0003800000 */
[----:B------:R-:W-:Y:S02]  /*19d40*/  IADD3 R3, R0, 0x8, RZ ;  /* 0x0000000800037810 */ /* 0x000fe40007ffe0ff */
[----:B------:R-:W-:Y:S02]  /*19d50*/  SHF.R.S32.HI R2, RZ, 0x1f, R0 ;  /* 0x0000001fff027819 */ /* 0x000fe40000011400 */
[----:B------:R-:W-:-:S02]  /*19d60*/  IADD3 R4, P0, R6, R0, RZ ;  /* 0x0000000006047210 */ /* 0x000fc40007f1e0ff */
[-C--:B-----5:R-:W-:Y:S02]  /*19d70*/  ISETP.GE.AND P2, PT, R0, R52.reuse, PT ;  /* 0x000000340000720c */ /* 0x0a0fe40003f46270 */
[----:B------:R-:W-:Y:S02]  /*19d80*/  ISETP.GE.AND P1, PT, R3, R52, PT ;  /* 0x000000340300720c */ /* 0x000fe40003f26270 */
[----:B------:R-:W-:Y:S02]  /*19d90*/  LEA.HI.X.SX32 R0, R6, R2, 0x1, P0 ;  /* 0x0000000206007211 */ /* 0x000fe400000f0eff */
[----:B------:R-:W-:-:S04]  /*19da0*/  LEA R2, P0, R4, c[0x0][0x208], 0x2 ;  /* 0x0000820004027a11 */ /* 0x000fc800078010ff */
[----:B------:R-:W-:-:S05]  /*19db0*/  LEA.HI.X R3, R4, c[0x0][0x20c], R0, 0x2, P0 ;  /* 0x0000830004037a11 */ /* 0x000fca00000f1400 */
[----:B------:R1:W-:Y:S04]  /*19dc0*/  @!P2 STG.E [R2.64], R7 ;  /* 0x000000070200a986 */ /* 0x0003e8000c10190c */
[----:B------:R1:W-:Y:S02]  /*19dd0*/  @!P1 STG.E [R2.64+0x20], R8 ;  /* 0x0000200802009986 */ /* 0x0003e4000c10190c */
.L_x_3516:
[----:B------:R-:W-:Y:S05]  /*19de0*/  BSYNC B0 ;  /* 0x0000000000007941 */ /* 0x000fea0003800000 */
.L_x_3515:
[----:B-1----:R-:W-:Y:S01]  /*19df0*/  IMAD.SHL.U32 R2, R13, 0x4, RZ ;  /* 0x000000040d027824 */ /* 0x002fe200078e00ff */
[----:B------:R-:W-:Y:S01]  /*19e00*/  IADD3 R5, R10, 0x18, RZ ;  /* 0x000000180a057810 */ /* 0x000fe20007ffe0ff */
[----:B------:R-:W-:Y:S01]  /*19e10*/  IMAD R0, R6, c[0x0][0x22c], RZ ;  /* 0x00008b0006007a24 */ /* 0x000fe200078e02ff */
[----:B------:R-:W-:Y:S02]  /*19e20*/  IADD3 R6, R10, 0x10, RZ ;  /* 0x000000100a067810 */ /* 0x000fe40007ffe0ff */
[----:B------:R-:W-:Y:S02]  /*19e30*/  SHF.R.S32.HI R3, RZ, 0x1f, R2 ;  /* 0x0000001fff037819 */ /* 0x000fe40000011402 */
[----:B-----5:R-:W-:-:S02]  /*19e40*/  ISETP.GE.AND P5, PT, R6, R52, PT ;  /* 0x000000340600720c */ /* 0x020fc40003fa6270 */
[----:B------:R-:W-:Y:S01]  /*19e50*/  ISETP.GE.AND P4, PT, R5, R52, PT ;  /* 0x000000340500720c */ /* 0x000fe20003f86270 */
[C---:B------:R-:W-:Y:S01]  /*19e60*/  IMAD.WIDE R2, R10.reuse, 0x40, R2 ;  /* 0x000000400a027825 */ /* 0x040fe200078e0202 */
[C---:B------:R-:W-:Y:S02]  /*19e70*/  IADD3 R7, R10.reuse, 0x8, RZ ;  /* 0x000000080a077810 */ /* 0x040fe40007ffe0ff */
[----:B------:R-:W-:Y:S02]  /*19e80*/  IADD3 R6, R10, 0x20, RZ ;  /* 0x000000200a067810 */ /* 0x000fe40007ffe0ff */
[----:B------:R-:W-:Y:S02]  /*19e90*/  IADD3 R4, P0, R0, R2, RZ ;  /* 0x0000000200047210 */ /* 0x000fe40007f1e0ff */
[----:B------:R-:W-:Y:S02]  /*19ea0*/  IADD3 R5, R10, 0x28, RZ ;  /* 0x000000280a057810 */ /* 0x000fe40007ffe0ff */
[----:B------:R-:W-:-:S02]  /*19eb0*/  LEA.HI.X.SX32 R3, R0, R3, 0x1, P0 ;  /* 0x0000000300037211 */ /* 0x000fc400000f0eff */
[----:B------:R-:W-:Y:S02]  /*19ec0*/  LEA R2, P0, R4, c[0x0][0x1d8], 0x2 ;  /* 0x0000760004027a11 */ /* 0x000fe400078010ff */
[----:B------:R-:W-:Y:S02]  /*19ed0*/  IADD3 R0, R10, 0x30, RZ ;  /* 0x000000300a007810 */ /* 0x000fe40007ffe0ff */
[----:B------:R-:W-:Y:S02]  /*19ee0*/  LEA.HI.X R3, R4, c[0x0][0x1dc], R3, 0x2, P0 ;  /* 0x0000770004037a11 */ /* 0x000fe400000f1403 */
[-C--:B------:R-:W-:Y:S02]  /*19ef0*/  ISETP.GE.AND P0, PT, R10, R52.reuse, PT ;  /* 0x000000340a00720c */ /* 0x080fe40003f06270 */
[----:B------:R-:W-:Y:S01]  /*19f00*/  ISETP.GE.AND P1, PT, R0, R52, PT ;  /* 0x000000340000720c */ /* 0x000fe20003f26270 */
[----:B------:R1:W-:Y:S01]  /*19f10*/  @!P5 STG.E.128 [R2.64+0x1000], R40 ;  /* 0x001000280200d986 */ /* 0x0003e2000c101d0c */
[----:B------:R-:W-:-:S02]  /*19f20*/  IADD3 R0, R10, 0x38, RZ ;  /* 0x000000380a007810 */ /* 0x000fc40007ffe0ff */
[-C--:B------:R-:W-:Y:S01]  /*19f30*/  ISETP.GE.AND P6, PT, R7, R52.reuse, PT ;  /* 0x000000340700720c */ /* 0x080fe20003fc6270 */
[----:B------:R1:W-:Y:S01]  /*19f40*/  @!P4 STG.E.128 [R2.64+0x1800], R32 ;  /* 0x001800200200c986 */ /* 0x0003e2000c101d0c */
[-C--:B------:R-:W-:Y:S02]  /*19f50*/  ISETP.GE.AND P3, PT, R6, R52.reuse, PT ;  /* 0x000000340600720c */ /* 0x080fe40003f66270 */
[----:B------:R-:W-:-:S03]  /*19f60*/  ISETP.GE.AND P2, PT, R5, R52, PT ;  /* 0x000000340500720c */ /* 0x000fc60003f46270 */
[----:B------:R1:W-:Y:S04]  /*19f70*/  @!P0 STG.E.64 [R2.64], R48 ;  /* 0x0000003002008986 */ /* 0x0003e8000c101b0c */
[----:B------:R1:W-:Y:S01]  /*19f80*/  @!P0 STG.E.64 [R2.64+0x8], R50 ;  /* 0x0000083202008986 */ /* 0x0003e2000c101b0c */
[----:B------:R-:W-:-:S03]  /*19f90*/  ISETP.GE.AND P0, PT, R0, R52, PT ;  /* 0x000000340000720c */ /* 0x000fc60003f06270 */
[----:B------:R1:W-:Y:S04]  /*19fa0*/  @!P6 STG.E.128 [R2.64+0x800], R44 ;  /* 0x0008002c0200e986 */ /* 0x0003e8000c101d0c */
[----:B------:R1:W-:Y:S04]  /*19fb0*/  @!P3 STG.E.128 [R2.64+0x2000], R28 ;  /* 0x0020001c0200b986 */ /* 0x0003e8000c101d0c */
[----:B------:R1:W-:Y:S04]  /*19fc0*/  @!P2 STG.E.128 [R2.64+0x2800], R24 ;  /* 0x002800180200a986 */ /* 0x0003e8000c101d0c */
[----:B------:R1:W-:Y:S01]  /*19fd0*/  @!P1 STG.E.128 [R2.64+0x3000], R20 ;  /* 0x0030001402009986 */ /* 0x0003e2000c101d0c */
[----:B------:R-:W-:Y:S05]  /*19fe0*/  @P0 EXIT ;  /* 0x000000000000094d */ /* 0x000fea0003800000 */
[----:B------:R-:W-:Y:S01]  /*19ff0*/  STG.E.128 [R2.64+0x3800], R16 ;  /* 0x0038001002007986 */ /* 0x000fe2000c101d0c */
[----:B------:R-:W-:Y:S05]  /*1a000*/  EXIT ;  /* 0x000000000000794d */ /* 0x000fea0003800000 */
.L_x_3517:
        /* <DEDUP_REMOVED lines=15> */
.L_x_7885:


//--------------------- .text._ZN5flash24flash_fwd_splitkv_kernelI23Flash_fwd_kernel_traitsILi64ELi64ELi256ELi4ELb0ELb0EN7cutlass10bfloat16_tE19Flash_kernel_traitsILi64ELi64ELi256ELi4ES3_EELb1ELb0ELb1ELb0ELb0ELb0ELb1ELb0EEEvNS_16Flash_fwd_paramsE --------------------------
	.section	.text._ZN5flash24flash_fwd_splitkv_kernelI23Flash_fwd_kernel_traitsILi64ELi64ELi256ELi4ELb0ELb0EN7cutlass10bfloat16_tE19Flash_kernel_traitsILi64ELi64ELi256ELi4ES3_EELb1ELb0ELb1ELb0ELb0ELb0ELb1ELb0EEEvNS_16Flash_fwd_paramsE,"ax",@progbits
	.sectioninfo	@"SHI_REGISTERS=255"
	.align	128
        .global         _ZN5flash24flash_fwd_splitkv_kernelI23Flash_fwd_kernel_traitsILi64ELi64ELi256ELi4ELb0ELb0EN7cutlass10bfloat16_tE19Flash_kernel_traitsILi64ELi64ELi256ELi4ES3_EELb1ELb0ELb1ELb0ELb0ELb0ELb1ELb0EEEvNS_16Flash_fwd_paramsE
        .type           _ZN5flash24flash_fwd_splitkv_kernelI23Flash_fwd_kernel_traitsILi64ELi64ELi256ELi4ELb0ELb0EN7cutlass10bfloat16_tE19Flash_kernel_traitsILi64ELi64ELi256ELi4ES3_EELb1ELb0ELb1ELb0ELb0ELb0ELb1ELb0EEEvNS_16Flash_fwd_paramsE,@function
        .size           _ZN5flash24flash_fwd_splitkv_kernelI23Flash_fwd_kernel_traitsILi64ELi64ELi256ELi4ELb0ELb0EN7cutlass10bfloat16_tE19Flash_kernel_traitsILi64ELi64ELi256ELi4ES3_EELb1ELb0ELb1ELb0ELb0ELb0ELb1ELb0EEEvNS_16Flash_fwd_paramsE,(.L_x_7886 - _ZN5flash24flash_fwd_splitkv_kernelI23Flash_fwd_kernel_traitsILi64ELi64ELi256ELi4ELb0ELb0EN7cutlass10bfloat16_tE19Flash_kernel_traitsILi64ELi64ELi256ELi4ES3_EELb1ELb0ELb1ELb0ELb0ELb0ELb1ELb0EEEvNS_16Flash_fwd_paramsE)
        .other          _ZN5flash24flash_fwd_splitkv_kernelI23Flash_fwd_kernel_traitsILi64ELi64ELi256ELi4ELb0ELb0EN7cutlass10bfloat16_tE19Flash_kernel_traitsILi64ELi64ELi256ELi4ES3_EELb1ELb0ELb1ELb0ELb0ELb0ELb1ELb0EEEvNS_16Flash_fwd_paramsE,@"STO_CUDA_ENTRY STV_DEFAULT"
_ZN5flash24flash_fwd_splitkv_kernelI23Flash_fwd_kernel_traitsILi64ELi64ELi256ELi4ELb0ELb0EN7cutlass10bfloat16_tE19Flash_kernel_traitsILi64ELi64ELi256ELi4ES3_EELb1ELb0ELb1ELb0ELb0ELb0ELb1ELb0EEEvNS_16Flash_fwd_paramsE:
.text._ZN5flash24flash_fwd_splitkv_kernelI23Flash_fwd_kernel_traitsILi64ELi64ELi256ELi4ELb0ELb0EN7cutlass10bfloat16_tE19Flash_kernel_traitsILi64ELi64ELi256ELi4ES3_EELb1ELb0ELb1ELb0ELb0ELb0ELb1ELb0EEEvNS_16Flash_fwd_paramsE:
        /* <DEDUP_REMOVED lines=46> */
[----:B------:R1:W3:Y:S03]  /*02e0*/  @P2 LDG.E R0, [R2.64+0x4] ;  /* 0x0000041402002981 */ /* 0x0002e6000c1e1900 */
[----:B------:R-:W-:-:S02]  /*02f0*/  IMAD.U32 R4, RZ, RZ, UR6 ;  /* 0x00000006ff047e24 */ /* 0x000fc4000f8e00ff */
[----:B------:R-:W-:Y:S01]  /*0300*/  IMAD.U32 R5, RZ, RZ, UR7 ;  /* 0x00000007ff057e24 */ /* 0x000fe2000f8e00ff */
[----:B------:R-:W-:-:S04]  /*0310*/  PLOP3.LUT P1, PT, PT, PT, UP2, 0x80, 0x0 ;  /* 0x000000000000781c */ /* 0x000fc80003f2f028 */
[----:B------:R4:W5:Y:S01]  /*0320*/  @P0 LDG.E R4, [R4.64] ;  /* 0x0000001404040981 */ /* 0x000962000c1e1900 */
[----:B------:R-:W-:-:S06]  /*0330*/  UIMAD.WIDE UR8, UR15, UR23, UR8 ;  /* 0x000000170f0872a5 */ /* 0x000fcc000f8e0208 */
[----:B-1----:R-:W-:Y:S02]  /*0340*/  IMAD.U32 R2, RZ, RZ, UR8 ;  /* 0x00000008ff027e24 */ /* 0x002fe4000f8e00ff */
[----:B------:R-:W-:-:S05]  /*0350*/  IMAD.U32 R3, RZ, RZ, UR9 ;  /* 0x00000009ff037e24 */ /* 0x000fca000f8e00ff */
[----:B----4-:R-:W4:Y:S01]  /*0360*/  @!P1 LDG.E R5, [R2.64] ;  /* 0x0000001402059981 */ /* 0x010f22000c1e1900 */
        /* <DEDUP_REMOVED lines=8> */
[----:B---3--:R3:W2:Y:S08]  /*03f0*/  @P2 R2UR UR8, R0 ;  /* 0x00000000000823c2 */ /* 0x0086b000000e0000 */
[----:B-----5:R1:W1:Y:S01]  /*0400*/  @P0 R2UR UR13, R4 ;  /* 0x00000000040d03c2 */ /* 0x02026200000e0000 */
[----:B------:R-:W-:-:S04]  /*0410*/  ISETP.NE.U32.AND P0, PT, RZ, c[0x0][0x248], PT ;  /* 0x00009200ff007a0c */ /* 0x000fc80003f05070 */
[----:B------:R-:W-:Y:S01]  /*0420*/  ISETP.NE.AND.EX P0, PT, RZ, c[0x0][0x24c], PT, P0 ;  /* 0x00009300ff007a0c */ /* 0x000fe20003f05300 */
[----:B---3--:R-:W3:Y:S01]  /*0430*/  S2R R0, SR_TID.X ;  /* 0x0000000000007919 */ /* 0x008ee20000002100 */
[----:B--2---:R-:W-:Y:S01]  /*0440*/  @UP0 UIADD3 UR8, UR8, -UR10, URZ ;  /* 0x8000000a08080290 */ /* 0x004fe2000fffe03f */
[----:B----4-:R2:W4:Y:S06]  /*0450*/  @!P1 R2UR UR14, R5 ;  /* 0x00000000050e93c2 */ /* 0x01052c00000e0000 */
[----:B------:R-:W-:-:S04]  /*0460*/  @!UP0 ULDC UR8, c[0x0][0x214] ;  /* 0x0000850000088ab9 */ /* 0x000fc80000000800 */
[----:B-12-4-:R-:W-:Y:S05]  /*0470*/  @!P0 BRA `(.L_x_3518) ;  /* 0x0000007000008947 */ /* 0x016fea0003800000 */
[----:B------:R-:W-:-:S13]  /*0480*/  PLOP3.LUT P0, PT, PT, PT, UP3, 0x80, 0x0 ;  /* 0x000000000000781c */ /* 0x000fda0003f0f038 */
[----:B------:R-:W2:Y:S04]  /*0490*/  @P0 LDG.E R4, [R2.64+0x4] ;  /* 0x0000041402040981 */ /* 0x000ea8000c1e1900 */
[----:B------:R-:W4:Y:S01]  /*04a0*/  @!P0 LDG.E R2, [R2.64] ;  /* 0x0000001402028981 */ /* 0x000f22000c1e1900 */
[----:B--2---:R-:W1:Y:S02]  /*04b0*/  @P0 R2UR UR7, R4 ;  /* 0x00000000040703c2 */ /* 0x004e6400000e0000 */
[----:B-1----:R-:W-:-:S11]  /*04c0*/  @UP3 UIADD3 UR7, UR7, -UR14, URZ ;  /* 0x8000000e07073290 */ /* 0x002fd6000fffe03f */
[----:B----4-:R1:W2:Y:S02]  /*04d0*/  @!P0 R2UR UR7, R2 ;  /* 0x00000000020783c2 */ /* 0x0102a400000e0000 */
[----:B-12---:R-:W-:Y:S05]  /*04e0*/  BRA `(.L_x_3519) ;  /* 0x0000001000007947 */ /* 0x006fea0003800000 */
.L_x_3518:
[----:B------:R-:W-:Y:S02]  /*04f0*/  ULDC UR7, c[0x0][0x218] ;  /* 0x0000860000077ab9 */ /* 0x000fe40000000800 */
.L_x_3519:
        /* <DEDUP_REMOVED lines=42> */
[----:B------:R-:W-:-:S04]  /*07a0*/  UIMAD.WIDE.U32 UR16, UR17, UR4, UR16 ;  /* 0x00000004111072a5 */ /* 0x000fc8000f8e0010 */
[----:B-1----:R-:W-:-:S04]  /*07b0*/  UIMAD.WIDE.U32 UR16, UR17, UR7, URZ ;  /* 0x00000007111072a5 */ /* 0x002fc8000f8e003f */
        /* <DEDUP_REMOVED lines=8> */
[----:B------:R-:W-:Y:S02]  /*0840*/  USHF.R.S32.HI UR12, URZ, 0x1f, UR7 ;  /* 0x0000001f3f0c7899 */ /* 0x000fe40008011407 */
[----:B------:R-:W-:-:S02]  /*0850*/  UIADD3 UR4, -UR8, 0x13f, UR9 ;  /* 0x0000013f08047890 */ /* 0x000fc4000fffe109 */
[----:B------:R-:W-:Y:S02]  /*0860*/  ULDC UR11, c[0x0][0x2e8] ;  /* 0x0000ba00000b7ab9 */ /* 0x000fe40000000800 */
[----:B------:R-:W-:Y:S02]  /*0870*/  ULEA.HI UR7, UR12, UR7, URZ, 0x8 ;  /* 0x000000070c077291 */ /* 0x000fe4000f8f403f */
[----:B------:R-:W-:Y:S02]  /*0880*/  @UP1 UIADD3 UR17, UR17, 0x1, URZ ;  /* 0x0000000111111890 */ /* 0x000fe4000fffe03f */
[----:B------:R-:W-:Y:S02]  /*0890*/  UISETP.NE.AND UP1, UPT, URZ, UR5, UPT ;  /* 0x000000053f00728c */ /* 0x000fe4000bf25270 */
[----:B------:R-:W-:Y:S02]  /*08a0*/  @!UP0 UIADD3 UR17, -UR17, URZ, URZ ;  /* 0x0000003f11118290 */ /* 0x000fe4000fffe13f */
[----:B------:R-:W-:-:S02]  /*08b0*/  UIADD3 UR4, UR4, UR11, UR24 ;  /* 0x0000000b04047290 */ /* 0x000fc4000fffe018 */
[----:B------:R-:W-:-:S05]  /*08c0*/  USHF.R.S32.HI UR7, URZ, 0x8, UR7 ;  /* 0x000000083f077899 */ /* 0x000fca0008011407 */
        /* <DEDUP_REMOVED lines=13> */
[----:B---3--:R-:W-:Y:S01]  /*09a0*/  SHF.R.S32.HI R7, RZ, 0x1f, R0 ;  /* 0x0000001fff077819 */ /* 0x008fe20000011400 */
        /* <DEDUP_REMOVED lines=83> */
.L_x_3520:
        /* <DEDUP_REMOVED lines=15> */
[----:B------:R-:W-:-:S05]  /*0fd0*/  UPLOP3.LUT UP5, UPT, UPT, UPT, UPT, 0x40, 0x0 ;  /* 0x000000000000789c */ /* 0x000fca0003fae870 */
[----:B------:R-:W-:Y:S02]  /*0fe0*/  @UP1 USHF.R.S32.HI UR11, URZ, 0x1f, UR15 ;  /* 0x0000001f3f0b1899 */ /* 0x000fe4000801140f */
[----:B------:R-:W-:Y:S02]  /*0ff0*/  @UP1 UIMAD.WIDE.U32 UR28, UR15, UR4, URZ ;  /* 0x000000040f1c12a5 */ /* 0x000fe4000f8e003f */
[----:B------:R-:W-:Y:S02]  /*1000*/  @UP1 UIMAD UR11, UR11, UR4, URZ ;  /* 0x000000040b0b12a4 */ /* 0x000fe4000f8e023f */
[----:B------:R-:W-:Y:S02]  /*1010*/  @UP1 ULEA UR16, UP0, UR28, UR6, 0x2 ;  /* 0x000000061c101291 */ /* 0x000fe4000f80103f */
[----:B------:R-:W-:-:S03]  /*1020*/  @UP1 UIMAD UR4, UR15, UR5, UR11 ;  /* 0x000000050f0412a4 */ /* 0x000fc6000f8e020b */
[----:B------:R-:W-:Y:S02]  /*1030*/  UMOV UR11, UR15 ;  /* 0x0000000f000b7c82 */ /* 0x000fe40008000000 */
[----:B------:R-:W-:Y:S01]  /*1040*/  @UP1 UIADD3 UR4, UR29, UR4, URZ ;  /* 0x000000041d041290 */ /* 0x000fe2000fffe03f */
[----:B-1----:R-:W-:-:S03]  /*1050*/  IABS R2, c[0x0][0x2d0] ;  /* 0x0000b40000027a13 */ /* 0x002fc60000000000 */
[----:B------:R-:W-:Y:S01]  /*1060*/  @UP1 USHF.L.U64.HI UR4, UR28, 0x2, UR4 ;  /* 0x000000021c041899 */ /* 0x000fe20008010204 */
[----:B------:R1:W4:Y:S03]  /*1070*/  R2UR UR22, R2 ;  /* 0x00000000021673c2 */ /* 0x00032600000e0000 */
[----:B------:R-:W-:Y:S02]  /*1080*/  @UP1 UIADD3.X UR17, UR4, UR7, URZ, UP0, !UPT ;  /* 0x0000000704111290 */ /* 0x000fe400087fe43f */
[----:B------:R-:W-:-:S04]  /*1090*/  @UP1 UISETP.NE.U32.AND UP0, UPT, UR16, URZ, UPT ;  /* 0x0000003f1000128c */ /* 0x000fc8000bf05070 */
[----:B------:R-:W-:Y:S01]  /*10a0*/  @UP1 UISETP.NE.AND.EX UP5, UPT, UR17, URZ, UPT, UP0 ;  /* 0x0000003f1100128c */ /* 0x000fe2000bfa5300 */
[----:B--2---:R1:W2:Y:S10]  /*10b0*/  @P0 R2UR UR11, R3 ;  /* 0x00000000030b03c2 */ /* 0x0042b400000e0000 */
[----:B------:R-:W-:-:S13]  /*10c0*/  PLOP3.LUT P0, PT, PT, PT, UP5, 0x80, 0x0 ;  /* 0x000000000000781c */ /* 0x000fda0003f0f058 */
[----:B-12---:R-:W-:Y:S05]  /*10d0*/  @!P0 BRA `(.L_x_3521) ;  /* 0x000005a000008947 */ /* 0x006fea0003800000 */
[----:B----4-:R-:W1:Y:S01]  /*10e0*/  I2F.RP R2, UR22 ;  /* 0x0000001600027d06 */ /* 0x010e620008209400 */
        /* <DEDUP_REMOVED lines=29> */
[----:B------:R-:W-:Y:S01]  /*12c0*/  MOV R3, UR5 ;  /* 0x0000000500037c02 */ /* 0x000fe20008000f00 */
[----:B------:R-:W-:Y:S01]  /*12d0*/  IMAD.U32 R2, RZ, RZ, UR4 ;  /* 0x00000004ff027e24 */ /* 0x000fe2000f8e00ff */
[----:B------:R-:W-:Y:S01]  /*12e0*/  IABS R5, c[0x0][0x1c8] ;  /* 0x0000720000057a13 */ /* 0x000fe20000000000 */
[----:B------:R-:W-:Y:S02]  /*12f0*/  ULDC UR25, c[0x0][0x1c8] ;  /* 0x0000720000197ab9 */ /* 0x000fe40000000800 */
[----:B------:R-:W-:Y:S01]  /*1300*/  UIADD3 UR18, -UR18, URZ, URZ ;  /* 0x0000003f12127290 */ /* 0x000fe2000fffe13f */
[----:B------:R1:W2:Y:S01]  /*1310*/  LDG.E R3, [R2.64] ;  /* 0x0000001402037981 */ /* 0x0002a2000c1e1900 */
[----:B------:R-:W4:Y:S01]  /*1320*/  I2F.RP R6, R5 ;  /* 0x0000000500067306 */ /* 0x000f220000209400 */
[----:B------:R-:W-:Y:S02]  /*1330*/  ULOP3.LUT UR25, UR26, UR25, URZ, 0x3c, !UPT ;  /* 0x000000191a197292 */ /* 0x000fe4000f8e3c3f */
[----:B------:R-:W-:-:S02]  /*1340*/  ULDC.64 UR4, c[0x0][0x180] ;  /* 0x0000600000047ab9 */ /* 0x000fc40000000a00 */
[----:B------:R-:W-:Y:S02]  /*1350*/  UIMAD UR7, UR18, UR7, UR6 ;  /* 0x00000007120772a4 */ /* 0x000fe4000f8e0206 */
[----:B------:R-:W-:Y:S02]  /*1360*/  ISETP.LE.AND P0, PT, RZ, UR25, PT ;  /* 0x00000019ff007c0c */ /* 0x000fe4000bf03270 */
[----:B------:R-:W-:Y:S01]  /*1370*/  USHF.R.S32.HI UR6, URZ, 0x1f, UR7 ;  /* 0x0000001f3f067899 */ /* 0x000fe20008011407 */
[----:B----4-:R-:W4:Y:S01]  /*1380*/  MUFU.RCP R6, R6 ;  /* 0x0000000600067308 */ /* 0x010f220000001000 */
[----:B-1----:R-:W-:-:S05]  /*1390*/  IMAD.U32 R2, RZ, RZ, UR26 ;  /* 0x0000001aff027e24 */ /* 0x002fca000f8e00ff */
[----:B------:R-:W-:Y:S02]  /*13a0*/  IABS R2, R2 ;  /* 0x0000000200027213 */ /* 0x000fe40000000000 */
[----:B----4-:R-:W-:-:S04]  /*13b0*/  IADD3 R6, R6, 0xffffffe, RZ ;  /* 0x0ffffffe06067810 */ /* 0x010fc80007ffe0ff */
        /* <DEDUP_REMOVED lines=42> */
[----:B------:R-:W-:Y:S01]  /*1660*/  UMOV UR18, UR28 ;  /* 0x0000001c00127c82 */ /* 0x000fe20008000000 */
[----:B------:R-:W-:Y:S05]  /*1670*/  BRA `(.L_x_3522) ;  /* 0x0000051000007947 */ /* 0x000fea0003800000 */
.L_x_3521:
[----:B----4-:R-:W-:Y:S02]  /*1680*/  UISETP.NE.AND UP0, UPT, UR14, -0x1, UPT ;  /* 0xffffffff0e00788c */ /* 0x010fe4000bf05270 */
        /* <DEDUP_REMOVED lines=18> */
.L_x_3523:
[----:B------:R-:W-:Y:S01]  /*17b0*/  IABS R4, c[0x0][0x1c8] ;  /* 0x0000720000047a13 */ /* 0x000fe20000000000 */
[----:B------:R-:W-:Y:S01]  /*17c0*/  IMAD.U32 R2, RZ, RZ, UR26 ;  /* 0x0000001aff027e24 */ /* 0x000fe2000f8e00ff */
[----:B------:R-:W-:Y:S02]  /*17d0*/  ULDC UR4, c[0x0][0x1c8] ;  /* 0x0000720000047ab9 */ /* 0x000fe40000000800 */
[----:B------:R-:W1:Y:S01]  /*17e0*/  I2F.RP R6, R4 ;  /* 0x0000000400067306 */ /* 0x000e620000209400 */
[----:B------:R-:W-:Y:S01]  /*17f0*/  ULOP3.LUT UR4, UR26, UR4, URZ, 0x3c, !UPT ;  /* 0x000000041a047292 */ /* 0x000fe2000f8e3c3f */
[----:B------:R-:W-:Y:S01]  /*1800*/  IABS R2, R2 ;  /* 0x0000000200027213 */ /* 0x000fe20000000000 */
[----:B------:R-:W-:Y:S02]  /*1810*/  ULEA UR7, UR19, 0xffffff00, 0x8 ;  /* 0xffffff0013077891 */ /* 0x000fe4000f8e403f */
[----:B------:R-:W-:Y:S02]  /*1820*/  UMOV UR29, UR25 ;  /* 0x00000019001d7c82 */ /* 0x000fe40008000000 */
[----:B------:R-:W-:Y:S01]  /*1830*/  ISETP.LE.AND P2, PT, RZ, UR4, PT ;  /* 0x00000004ff007c0c */ /* 0x000fe2000bf43270 */
[----:B------:R-:W-:-:S02]  /*1840*/  USHF.R.S32.HI UR6, URZ, 0x1f, UR7 ;  /* 0x0000001f3f067899 */ /* 0x000fc40008011407 */
[----:B------:R-:W-:Y:S02]  /*1850*/  ULDC.64 UR4, c[0x0][0x198] ;  /* 0x0000660000047ab9 */ /* 0x000fe40000000a00 */
[----:B------:R-:W-:Y:S02]  /*1860*/  UIMAD UR18, UR6, UR4, URZ ;  /* 0x00000004061272a4 */ /* 0x000fe4000f8e023f */
[----:B------:R-:W-:Y:S01]  /*1870*/  UIMAD.WIDE.U32 UR28, UR7, UR4, UR28 ;  /* 0x00000004071c72a5 */ /* 0x000fe2000f8e001c */
[----:B-1----:R-:W1:Y:S01]  /*1880*/  MUFU.RCP R6, R6 ;  /* 0x0000000600067308 */ /* 0x002e620000001000 */
[----:B------:R-:W-:Y:S02]  /*1890*/  UIMAD UR4, UR7, UR5, UR18 ;  /* 0x00000005070472a4 */ /* 0x000fe4000f8e0212 */
[----:B------:R-:W-:Y:S02]  /*18a0*/  @UP0 UIADD3 UR14, UR13, UR14, URZ ;  /* 0x0000000e0d0e0290 */ /* 0x000fe4000fffe03f */
        /* <DEDUP_REMOVED lines=11> */
[----:B------:R-:W-:Y:S01]  /*1960*/  ULDC.64 UR4, c[0x0][0x1a0] ;  /* 0x0000680000047ab9 */ /* 0x000fe20000000a00 */
[----:B------:R-:W-:Y:S01]  /*1970*/  MOV R6, UR28 ;  /* 0x0000001c00067c02 */ /* 0x000fe20008000f00 */
[----:B------:R-:W-:Y:S01]  /*1980*/  @UP0 UIMAD.WIDE.U32 UR28, UR14, UR4, URZ ;  /* 0x000000040e1c02a5 */ /* 0x000fe2000f8e003f */
[----:B------:R-:W-:-:S03]  /*1990*/  IMAD.MOV R2, RZ, RZ, -R8 ;  /* 0x000000ffff027224 */ /* 0x000fc600078e0a08 */
[----:B------:R-:W-:Y:S01]  /*19a0*/  @UP0 UIMAD UR14, UR14, UR5, UR29 ;  /* 0x000000050e0e02a4 */ /* 0x000fe2000f8e021d */
[----:B------:R-:W-:Y:S02]  /*19b0*/  IMAD R2, R4, R2, R3 ;  /* 0x0000000204027224 */ /* 0x000fe400078e0203 */
[----:B------:R-:W-:-:S03]  /*19c0*/  @UP0 UMOV UR18, UR28 ;  /* 0x0000001c00120c82 */ /* 0x000fc60008000000 */
        /* <DEDUP_REMOVED lines=28> */
.L_x_3522:
[----:B---3--:R-:W-:Y:S01]  /*1b90*/  SHF.R.S32.HI R3, RZ, 0x1f, R0 ;  /* 0x0000001fff037819 */ /* 0x008fe20000011400 */
[----:B------:R-:W-:Y:S01]  /*1ba0*/  UISETP.NE.AND UP0, UPT, UR10, -0x1, UPT ;  /* 0xffffffff0a00788c */ /* 0x000fe2000bf05270 */
[----:B------:R-:W1:Y:S01]  /*1bb0*/  S2R R14, SR_CTAID.X ;  /* 0x00000000000e7919 */ /* 0x000e620000002500 */
[----:B------:R-:W-:Y:S01]  /*1bc0*/  ULDC.64 UR4, c[0x0][0x190] ;  /* 0x0000640000047ab9 */ /* 0x000fe20000000a00 */
[CC--:B------:R-:W-:Y:S01]  /*1bd0*/  LEA.HI R165, R3.reuse, R0.reuse, RZ, 0x3 ;  /* 0x0000000003a57211 */ /* 0x0c0fe200078f18ff */
[----:B------:R-:W-:Y:S01]  /*1be0*/  IMAD R4, R4, c[0x0][0x1b8], RZ ;  /* 0x00006e0004047a24 */ /* 0x000fe200078e02ff */
[----:B------:R-:W-:Y:S01]  /*1bf0*/  LEA.HI R6, R3, R0, RZ, 0x6 ;  /* 0x0000000003067211 */ /* 0x000fe200078f30ff */
[----:B------:R-:W-:Y:S01]  /*1c00*/  USHF.R.S32.HI UR25, URZ, 0x1f, UR26 ;  /* 0x0000001f3f197899 */ /* 0x000fe2000801141a */
[----:B------:R-:W-:Y:S01]  /*1c10*/  SHF.R.S32.HI R24, RZ, 0x3, R165 ;  /* 0x00000003ff187819 */ /* 0x000fe200000114a5 */
[----:B------:R-:W-:Y:S01]  /*1c20*/  IMAD R4, R8, c[0x0][0x1bc], R4 ;  /* 0x00006f0008047a24 */ /* 0x000fe200078e0204 */
[----:B------:R-:W-:Y:S01]  /*1c30*/  LOP3.LUT R165, R165, 0xfffffff8, RZ, 0xc0, !PT ;  /* 0xfffffff8a5a57812 */ /* 0x000fe200078ec0ff */
[----:B------:R-:W-:Y:S01]  /*1c40*/  IMAD.SHL.U32 R6, R6, 0x8, RZ ;  /* 0x0000000806067824 */ /* 0x000fe200078e00ff */
[----:B------:R-:W-:Y:S01]  /*1c50*/  @UP0 UIMAD.WIDE.U32 UR28, UR10, UR4, URZ ;  /* 0x000000040a1c02a5 */ /* 0x000fe2000f8e003f */
[----:B------:R-:W-:Y:S01]  /*1c60*/  IMAD.SHL.U32 R239, R24, 0x40, RZ ;  /* 0x0000004018ef7824 */ /* 0x000fe200078e00ff */
[----:B------:R-:W-:Y:S01]  /*1c70*/  @!UP0 USHF.R.S32.HI UR11, URZ, 0x1f, UR15 ;  /* 0x0000001f3f0b8899 */ /* 0x000fe2000801140f */
[----:B------:R-:W-:Y:S01]  /*1c80*/  IMAD.IADD R165, R0, 0x1, -R165 ;  /* 0x0000000100a57824 */ /* 0x000fe200078e0aa5 */
[----:B------:R-:W-:Y:S01]  /*1c90*/  @UP0 UIMAD UR10, UR10, UR5, UR29 ;  /* 0x000000050a0a02a4 */ /* 0x000fe2000f8e021d */
[----:B------:R-:W-:Y:S01]  /*1ca0*/  SHF.R.S32.HI R25, RZ, 0x1f, R24 ;  /* 0x0000001fff197819 */ /* 0x000fe20000011418 */
[----:B------:R-:W-:Y:S01]  /*1cb0*/  BSSY B0, `(.L_x_3524) ;  /* 0x0000040000007945 */ /* 0x000fe20003800000 */
[----:B------:R-:W-:Y:S01]  /*1cc0*/  IMAD.SHL.U32 R240, R165, 0x8, RZ ;  /* 0x00000008a5f07824 */ /* 0x000fe200078e00ff */
[----:B------:R-:W-:Y:S01]  /*1cd0*/  LOP3.LUT R239, R239, 0x1c0, RZ, 0xc0, !PT ;  /* 0x000001c0efef7812 */ /* 0x000fe200078ec0ff */
[----:B------:R-:W-:Y:S01]  /*1ce0*/  ULDC.64 UR4, c[0x0][0x178] ;  /* 0x00005e0000047ab9 */ /* 0x000fe20000000a00 */
[----:B------:R-:W-:Y:S01]  /*1cf0*/  IMAD R164, R25, c[0x0][0x198], RZ ;  /* 0x0000660019a47a24 */ /* 0x000fe200078e02ff */
[----:B------:R-:W-:Y:S01]  /*1d00*/  @!UP0 UIMAD UR11, UR11, UR4, URZ ;  /* 0x000000040b0b82a4 */ /* 0x000fe2000f8e023f */
[----:B------:R-:W-:Y:S01]  /*1d10*/  LOP3.LUT R5, R239, 0x38, R240, 0xf8, !PT ;  /* 0x00000038ef057812 */ /* 0x000fe200078ef8f0 */
[----:B------:R-:W-:Y:S01]  /*1d20*/  @!UP0 UIMAD.WIDE.U32 UR30, UR15, UR4, URZ ;  /* 0x000000040f1e82a5 */ /* 0x000fe2000f8e003f */
[----:B------:R-:W-:Y:S01]  /*1d30*/  SHF.R.U32.HI R239, RZ, 0x3, R239 ;  /* 0x00000003ffef7819 */ /* 0x000fe200000116ef */
[----:B------:R-:W-:Y:S01]  /*1d40*/  @!UP0 UIMAD UR5, UR15, UR5, UR11 ;  /* 0x000000050f0582a4 */ /* 0x000fe2000f8e020b */
[----:B------:R-:W-:Y:S01]  /*1d50*/  IADD3 R10, P0, R240, UR18, RZ ;  /* 0x00000012f00a7c10 */ /* 0x000fe2000ff1e0ff */
[----:B------:R-:W-:Y:S01]  /*1d60*/  IMAD R164, R24, c[0x0][0x19c], R164 ;  /* 0x0000670018a47a24 */ /* 0x000fe200078e02a4 */
[----:B------:R-:W-:Y:S01]  /*1d70*/  LOP3.LUT R239, R5, R239, RZ, 0x3c, !PT ;  /* 0x000000ef05ef7212 */ /* 0x000fe200078e3cff */
[----:B------:R-:W-:Y:S01]  /*1d80*/  @!UP0 UIADD3 UR10, UR31, UR5, URZ ;  /* 0x000000051f0a8290 */ /* 0x000fe2000fffe03f */
[----:B------:R-:W-:Y:S01]  /*1d90*/  SHF.R.S32.HI R5, RZ, 0x1f, R240 ;  /* 0x0000001fff057819 */ /* 0x000fe200000114f0 */
[----:B------:R-:W-:Y:S01]  /*1da0*/  @!UP0 UMOV UR28, UR30 ;  /* 0x0000001e001c8c82 */ /* 0x000fe20008000000 */
[----:B------:R-:W-:Y:S01]  /*1db0*/  LOP3.LUT R239, R239, 0xfffffe00, R6, 0xf8, !PT ;  /* 0xfffffe00efef7812 */ /* 0x000fe200078ef806 */
[----:B------:R-:W-:Y:S01]  /*1dc0*/  UIADD3 UR5, -UR9, UR8, URZ ;  /* 0x0000000809057290 */ /* 0x000fe2000fffe13f */
[----:B------:R-:W-:Y:S01]  /*1dd0*/  IADD3.X R11, R5, UR14, RZ, P0, !PT ;  /* 0x0000000e050b7c10 */ /* 0x000fe200087fe4ff */
[----:B-1----:R-:W-:Y:S01]  /*1de0*/  IMAD.WIDE R14, R14, 0x40, R24 ;  /* 0x000000400e0e7825 */ /* 0x002fe200078e0218 */
[----:B------:R-:W-:-:S02]  /*1df0*/  IADD3 R12, P0, R240, UR28, RZ ;  /* 0x0000001cf00c7c10 */ /* 0x000fc4000ff1e0ff */
[----:B------:R-:W-:Y:S01]  /*1e00*/  IADD3 R178, P1, R240, R178, RZ ;  /* 0x000000b2f0b27210 */ /* 0x000fe20007f3e0ff */
[----:B------:R-:W-:Y:S01]  /*1e10*/  IMAD.WIDE.U32 R8, R8, c[0x0][0x1b8], R10 ;  /* 0x00006e0008087a25 */ /* 0x000fe200078e000a */
[C---:B------:R-:W-:Y:S02]  /*1e20*/  IADD3.X R13, R5.reuse, UR10, RZ, P0, !PT ;  /* 0x0000000a050d7c10 */ /* 0x040fe400087fe4ff */
[C---:B------:R-:W-:Y:S01]  /*1e30*/  IADD3 R6, P0, R24.reuse, UR7, RZ ;  /* 0x0000000718067c10 */ /* 0x040fe2000ff1e0ff */
[----:B------:R-:W-:Y:S02]  /*1e40*/  IMAD.U32 R10, RZ, RZ, UR26 ;  /* 0x0000001aff0a7e24 */ /* 0x000fe4000f8e00ff */
[----:B------:R-:W-:Y:S01]  /*1e50*/  IMAD.X R179, R5, 0x1, R2, P1 ;  /* 0x0000000105b37824 */ /* 0x000fe200008e0602 */
[----:B------:R-:W-:Y:S01]  /*1e60*/  IADD3.X R204, R25, UR6, RZ, P0, !PT ;  /* 0x0000000619cc7c10 */ /* 0x000fe200087fe4ff */
[----:B------:R-:W-:Y:S01]  /*1e70*/  ULDC.64 UR6, c[0x0][0x1a8] ;  /* 0x00006a0000067ab9 */ /* 0x000fe20000000a00 */
[----:B------:R-:W-:Y:S01]  /*1e80*/  ISETP.GE.AND P0, PT, R24, UR5, PT ;  /* 0x0000000518007c0c */ /* 0x000fe2000bf06270 */
[----:B------:R-:W-:Y:S01]  /*1e90*/  UIMAD UR6, UR25, UR6, URZ ;  /* 0x00000006190672a4 */ /* 0x000fe2000f8e023f */
[----:B------:R-:W-:Y:S01]  /*1ea0*/  IMAD.IADD R5, R9, 0x1, R4 ;  /* 0x0000000109057824 */ /* 0x000fe200078e0204 */
[----:B------:R-:W-:Y:S01]  /*1eb0*/  LEA.HI R2, R3, R0, RZ, 0x4 ;  /* 0x0000000003027211 */ /* 0x000fe200078f20ff */
[----:B------:R-:W-:Y:S01]  /*1ec0*/  IMAD R204, R204, c[0x0][0x1a0], RZ ;  /* 0x00006800cccc7a24 */ /* 0x000fe200078e02ff */
[----:B------:R-:W-:Y:S01]  /*1ed0*/  UIMAD UR6, UR26, UR7, UR6 ;  /* 0x000000071a0672a4 */ /* 0x000fe2000f8e0206 */
[----:B------:R-:W-:Y:S01]  /*1ee0*/  IMAD.WIDE.U32 R10, R10, c[0x0][0x1a8], R12 ;  /* 0x00006a000a0a7a25 */ /* 0x000fe200078e000c */
[----:B------:R-:W-:-:S02]  /*1ef0*/  LOP3.LUT R18, R2, 0xfffffff0, RZ, 0xc0, !PT ;  /* 0xfffffff002127812 */ /* 0x000fc400078ec0ff */
[----:B------:R-:W-:Y:S01]  /*1f00*/  LEA.HI R3, R3, R0, RZ, 0x5 ;  /* 0x0000000003037211 */ /* 0x000fe200078f28ff */
[----:B------:R-:W-:Y:S01]  /*1f10*/  IMAD.MOV.U32 R4, RZ, RZ, R8 ;  /* 0x000000ffff047224 */ /* 0x000fe200078e0008 */
[----:B------:R-:W-:Y:S01]  /*1f20*/  IADD3 R13, R11, UR6, RZ ;  /* 0x000000060b0d7c10 */ /* 0x000fe2000fffe0ff */
[----:B------:R-:W-:Y:S01]  /*1f30*/  IMAD R204, R6, c[0x0][0x1a4], R204 ;  /* 0x0000690006cc7a24 */ /* 0x000fe200078e02cc */
[----:B------:R-:W-:Y:S01]  /*1f40*/  SHF.R.S32.HI R2, RZ, 0x4, R2 ;  /* 0x00000004ff027819 */ /* 0x000fe20000011402 */
[----:B------:R-:W-:-:S04]  /*1f50*/  IMAD.WIDE.U32 R178, R24, c[0x0][0x198], R178 ;  /* 0x0000660018b27a25 */ /* 0x000fc800078e00b2 */
[----:B------:R-:W-:Y:S01]  /*1f60*/  IMAD.WIDE.U32 R6, R6, c[0x0][0x1a0], R4 ;  /* 0x0000680006067a25 */ /* 0x000fe200078e0004 */
[----:B------:R-:W-:-:S03]  /*1f70*/  SHF.R.S32.HI R4, RZ, 0x5, R3 ;  /* 0x00000005ff047819 */ /* 0x000fc60000011403 */
[----:B------:R-:W-:Y:S02]  /*1f80*/  IMAD.IADD R164, R179, 0x1, R164 ;  /* 0x00000001b3a47824 */ /* 0x000fe400078e02a4 */
        /* <DEDUP_REMOVED lines=18> */
.L_x_3525:
[----:B------:R-:W-:Y:S05]  /*20b0*/  BSYNC B0 ;  /* 0x0000000000007941 */ /* 0x000fea0003800000 */
.L_x_3524:
        /* <DEDUP_REMOVED lines=21> */
.L_x_3527:
[----:B------:R-:W-:Y:S05]  /*2210*/  BSYNC B0 ;  /* 0x0000000000007941 */ /* 0x000fea0003800000 */
.L_x_3526:
[----:B------:R-:W-:Y:S01]  /*2220*/  IADD3 R20, R24, 0x20, RZ ;  /* 0x0000002018147810 */ /* 0x000fe20007ffe0ff */
[----:B------:R-:W-:Y:S03]  /*2230*/  BSSY B0, `(.L_x_3528) ;  /* 0x0000014000007945 */ /* 0x000fe60003800000 */
[----:B------:R-:W-:-:S13]  /*2240*/  ISETP.GE.AND P0, PT, R20, UR5, PT ;  /* 0x0000000514007c0c */ /* 0x000fda000bf06270 */
[----:B------:R-:W-:Y:S05]  /*2250*/  @P0 BRA `(.L_x_3529) ;  /* 0x0000011000000947 */ /* 0x000fea0003800000 */
[----:B------:R-:W-:-:S13]  /*2260*/  ISETP.GE.AND P0, PT, R240, c[0x0][0x220], PT ;  /* 0x00008800f0007a0c */ /* 0x000fda0003f06270 */
[----:B------:R4:W-:Y:S01]  /*2270*/  @P0 STS.128 [R239+0x1000], RZ ;  /* 0x001000ffef000388 */ /* 0x0009e20000000c00 */
        /* <DEDUP_REMOVED lines=15> */
.L_x_3529:
[----:B------:R-:W-:Y:S05]  /*2370*/  BSYNC B0 ;  /* 0x0000000000007941 */ /* 0x000fea0003800000 */
.L_x_3528:
[----:B------:R-:W-:Y:S01]  /*2380*/  IADD3 R19, R24, 0x30, RZ ;  /* 0x0000003018137810 */ /* 0x000fe20007ffe0ff */
[----:B------:R-:W-:Y:S03]  /*2390*/  BSSY B0, `(.L_x_3530) ;  /* 0x0000013000007945 */ /* 0x000fe60003800000 */
[----:B------:R-:W-:-:S13]  /*23a0*/  ISETP.GE.AND P0, PT, R19, UR5, PT ;  /* 0x0000000513007c0c */ /* 0x000fda000bf06270 */
[----:B------:R-:W-:Y:S05]  /*23b0*/  @P0 BRA `(.L_x_3531) ;  /* 0x0000010000000947 */ /* 0x000fea0003800000 */
[----:B------:R-:W-:-:S13]  /*23c0*/  ISETP.GE.AND P0, PT, R240, c[0x0][0x220], PT ;  /* 0x00008800f0007a0c */ /* 0x000fda0003f06270 */
[----:B------:R1:W-:Y:S01]  /*23d0*/  @P0 STS.128 [R239+0x1800], RZ ;  /* 0x001800ffef000388 */ /* 0x0003e20000000c00 */
[----:B------:R-:W-:Y:S05]  /*23e0*/  @P0 BRA `(.L_x_3531) ;  /* 0x000000d000000947 */ /* 0x000fea0003800000 */
[----:B--2---:R-:W-:Y:S02]  /*23f0*/  IADD3 R8, P0, R14, 0x30, RZ ;  /* 0x000000300e087810 */ /* 0x004fe40007f1e0ff */
        /* <DEDUP_REMOVED lines=12> */
.L_x_3531:
[----:B------:R-:W-:Y:S05]  /*24c0*/  BSYNC B0 ;  /* 0x0000000000007941 */ /* 0x000fea0003800000 */
.L_x_3530:
        /* <DEDUP_REMOVED lines=15> */
[----:B--2---:R-:W-:-:S04]  /*25c0*/  LEA R8, P0, R178, c[0x0][0x168], 0x1 ;  /* 0x00005a00b2087a11 */ /* 0x004fc800078008ff */
[----:B------:R-:W-:-:S05]  /*25d0*/  LEA.HI.X R9, R178, c[0x0][0x16c], R164, 0x1, P0 ;  /* 0x00005b00b2097a11 */ /* 0x000fca00000f0ca4 */
[----:B------:R-:W-:Y:S01]  /*25e0*/  @!PT LDS RZ, [RZ] ;  /* 0x00000000fffff984 */ /* 0x000fe20000000800 */
[----:B------:R-:W-:Y:S01]  /*25f0*/  @!PT LDS RZ, [RZ] ;  /* 0x00000000fffff984 */ /* 0x000fe20000000800 */
[----:B------:R-:W-:Y:S01]  /*2600*/  @!PT LDS RZ, [RZ] ;  /* 0x00000000fffff984 */ /* 0x000fe20000000800 */
[----:B------:R2:W-:Y:S04]  /*2610*/  LDGSTS.E.BYPASS.LTC128B.128 [R239+0x2000], [R8.64] ;  /* 0x0200000008ef7fae */ /* 0x0005e8000b901d54 */
.L_x_3533:
[----:B------:R-:W-:Y:S05]  /*2620*/  BSYNC B0 ;  /* 0x0000000000007941 */ /* 0x000fea0003800000 */
.L_x_3532:
        /* <DEDUP_REMOVED lines=11> */
[----:B--2---:R-:W-:-:S04]  /*26e0*/  LEA R8, P0, R5, c[0x0][0x168], 0x1 ;  /* 0x00005a0005087a11 */ /* 0x004fc800078008ff */
[----:B------:R-:W-:-:S05]  /*26f0*/  LEA.HI.X R9, R5, c[0x0][0x16c], R3, 0x1, P0 ;  /* 0x00005b0005097a11 */ /* 0x000fca00000f0c03 */
[----:B------:R-:W-:Y:S01]  /*2700*/  @!PT LDS RZ, [RZ] ;  /* 0x00000000fffff984 */ /* 0x000fe20000000800 */
[----:B------:R-:W-:Y:S01]  /*2710*/  @!PT LDS RZ, [RZ] ;  /* 0x00000000fffff984 */ /* 0x000fe20000000800 */
[----:B------:R-:W-:Y:S01]  /*2720*/  @!PT LDS RZ, [RZ] ;  /* 0x00000000fffff984 */ /* 0x000fe20000000800 */
[----:B------:R2:W-:Y:S04]  /*2730*/  LDGSTS.E.BYPASS.LTC128B.128 [R239+0x2800], [R8.64] ;  /* 0x0280000008ef7fae */ /* 0x0005e8000b901d54 */
.L_x_3535:
[----:B------:R-:W-:Y:S05]  /*2740*/  BSYNC B0 ;  /* 0x0000000000007941 */ /* 0x000fea0003800000 */
.L_x_3534:
        /* <DEDUP_REMOVED lines=17> */
.L_x_3537:
[----:B------:R-:W-:Y:S05]  /*2860*/  BSYNC B0 ;  /* 0x0000000000007941 */ /* 0x000fea0003800000 */
.L_x_3536:
        /* <DEDUP_REMOVED lines=19> */
.L_x_3539:
[----:B------:R-:W-:Y:S05]  /*29a0*/  BSYNC B0 ;  /* 0x0000000000007941 */ /* 0x000fea0003800000 */
.L_x_3538:
[----:B--2---:R-:W-:Y:S01]  /*29b0*/  IADD3 R17, R24, 0x40, RZ ;  /* 0x0000004018117810 */ /* 0x004fe20007ffe0ff */
[----:B------:R-:W-:Y:S03]  /*29c0*/  BSSY B0, `(.L_x_3540) ;  /* 0x0000011000007945 */ /* 0x000fe60003800000 */
[----:B------:R-:W-:-:S13]  /*29d0*/  ISETP.GE.AND P0, PT, R17, UR27, PT ;  /* 0x0000001b11007c0c */ /* 0x000fda000bf06270 */
[----:B------:R-:W-:Y:S05]  /*29e0*/  @P0 BRA `(.L_x_3541) ;  /* 0x000000e000000947 */ /* 0x000fea0003800000 */
[----:B------:R-:W-:-:S13]  /*29f0*/  ISETP.GE.AND P0, PT, R240, c[0x0][0x220], PT ;  /* 0x00008800f0007a0c */ /* 0x000fda0003f06270 */
[----:B------:R2:W-:Y:S01]  /*2a00*/  @P0 STS.128 [R239+0x4000], RZ ;  /* 0x004000ffef000388 */ /* 0x0005e20000000c00 */
[----:B------:R-:W-:Y:S05]  /*2a10*/  @P0 BRA `(.L_x_3541) ;  /* 0x000000b000000947 */ /* 0x000fea0003800000 */
[----:B------:R-:W-:Y:S02]  /*2a20*/  IMAD.U32 R5, RZ, RZ, UR10 ;  /* 0x0000000aff057e24 */ /* 0x000fe4000f8e00ff */
        /* <DEDUP_REMOVED lines=10> */
.L_x_3541:
[----:B------:R-:W-:Y:S05]  /*2ad0*/  BSYNC B0 ;  /* 0x0000000000007941 */ /* 0x000fea0003800000 */
.L_x_3540:
        /* <DEDUP_REMOVED lines=20> */
.L_x_3543:
[----:B------:R-:W-:Y:S05]  /*2c20*/  BSYNC B0 ;  /* 0x0000000000007941 */ /* 0x000fea0003800000 */
.L_x_3542:
        /* <DEDUP_REMOVED lines=20> */
.L_x_3545:
[----:B------:R-:W-:Y:S05]  /*2d70*/  BSYNC B0 ;  /* 0x0000000000007941 */ /* 0x000fea0003800000 */
.L_x_3544:
        /* <DEDUP_REMOVED lines=20> */
.L_x_3547:
[----:B------:R-:W-:Y:S05]  /*2ec0*/  BSYNC B0 ;  /* 0x0000000000007941 */ /* 0x000fea0003800000 */
.L_x_3546:
        /* <DEDUP_REMOVED lines=18> */
.L_x_3549:
[----:B------:R-:W-:Y:S05]  /*2ff0*/  BSYNC B0 ;  /* 0x0000000000007941 */ /* 0x000fea0003800000 */
.L_x_3548:
        /* <DEDUP_REMOVED lines=20> */
.L_x_3551:
[----:B------:R-:W-:Y:S05]  /*3140*/  BSYNC B0 ;  /* 0x0000000000007941 */ /* 0x000fea0003800000 */
.L_x_3550:
        /* <DEDUP_REMOVED lines=20> */
.L_x_3553:
[----:B------:R-:W-:Y:S05]  /*3290*/  BSYNC B0 ;  /* 0x0000000000007941 */ /* 0x000fea0003800000 */
.L_x_3552:
        /* <DEDUP_REMOVED lines=20> */
.L_x_3555:
[----:B------:R-:W-:Y:S05]  /*33e0*/  BSYNC B0 ;  /* 0x0000000000007941 */ /* 0x000fea0003800000 */
.L_x_3554:
        /* <DEDUP_REMOVED lines=20> */
.L_x_3557:
[----:B------:R-:W-:Y:S05]  /*3530*/  BSYNC B0 ;  /* 0x0000000000007941 */ /* 0x000fea0003800000 */
.L_x_3556:
        /* <DEDUP_REMOVED lines=20> */
.L_x_3559:
[----:B------:R-:W-:Y:S05]  /*3680*/  BSYNC B0 ;  /* 0x0000000000007941 */ /* 0x000fea0003800000 */
.L_x_3558:
        /* <DEDUP_REMOVED lines=20> */
.L_x_3561:
[----:B------:R-:W-:Y:S05]  /*37d0*/  BSYNC B0 ;  /* 0x0000000000007941 */ /* 0x000fea0003800000 */
.L_x_3560:
[----:B------:R-:W-:Y:S01]  /*37e0*/  IADD3 R3, R24, 0xf0, RZ ;  /* 0x000000f018037810 */ /* 0x000fe20007ffe0ff */
[----:B------:R-:W-:Y:S03]  /*37f0*/  BSSY B0, `(.L_x_3562) ;  /* 0x0000013000007945 */ /* 0x000fe60003800000 */
[----:B------:R-:W-:-:S13]  /*3800*/  ISETP.GE.AND P0, PT, R3, UR27, PT ;  /* 0x0000001b03007c0c */ /* 0x000fda000bf06270 */
[----:B------:R-:W-:Y:S05]  /*3810*/  @P0 BRA `(.L_x_3563) ;  /* 0x0000010000000947 */ /* 0x000fea0003800000 */
[----:B------:R-:W-:-:S13]  /*3820*/  ISETP.GE.AND P0, PT, R240, c[0x0][0x220], PT ;  /* 0x00008800f0007a0c */ /* 0x000fda0003f06270 */
[----:B------:R1:W-:Y:S01]  /*3830*/  @P0 STS.128 [R239+0x9800], RZ ;  /* 0x009800ffef000388 */ /* 0x0003e20000000c00 */
[----:B------:R-:W-:Y:S05]  /*3840*/  @P0 BRA `(.L_x_3563) ;  /* 0x000000d000000947 */ /* 0x000fea0003800000 */
[----:B------:R-:W-:Y:S01]  /*3850*/  MOV R30, R178 ;  /* 0x000000b2001e7202 */ /* 0x000fe20000000f00 */
[----:B-1----:R-:W-:Y:S01]  /*3860*/  IMAD.U32 R22, RZ, RZ, UR10 ;  /* 0x0000000aff167e24 */ /* 0x002fe2000f8e00ff */
        /* <DEDUP_REMOVED lines=11> */
.L_x_3563:
[----:B------:R-:W-:Y:S05]  /*3920*/  BSYNC B0 ;  /* 0x0000000000007941 */ /* 0x000fea0003800000 */
.L_x_3562:
        /* <DEDUP_REMOVED lines=14> */
[----:B------:R-:W-:-:S05]  /*3a10*/  IMAD.U32 R23, RZ, RZ, UR4 ;  /* 0x00000004ff177e24 */ /* 0x000fca000f8e00ff */
[----:B------:R1:W5:Y:S01]  /*3a20*/  LDG.E R27, [R22.64] ;  /* 0x00000014161b7981 */ /* 0x000362000c1e1900 */
[C---:B------:R-:W-:Y:S01]  /*3a30*/  ISETP.GE.AND P1, PT, R24.reuse, UR27, PT ;  /* 0x0000001b18007c0c */ /* 0x040fe2000bf26270 */
[----:B------:R-:W-:Y:S01]  /*3a40*/  IMAD.SHL.U32 R24, R24, 0x8, RZ ;  /* 0x0000000818187824 */ /* 0x000fe200078e00ff */
[----:B------:R-:W-:Y:S01]  /*3a50*/  SHF.R.S32.HI R25, RZ, 0x1f, R26 ;  /* 0x0000001fff197819 */ /* 0x000fe2000001141a */
[----:B------:R-:W-:Y:S01]  /*3a60*/  BAR.SYNC.DEFER_BLOCKING 0x0 ;  /* 0x0000000000007b1d */ /* 0x000fe20000010000 */
[----:B------:R-:W-:Y:S01]  /*3a70*/  LEA.HI R28, R2, R2, RZ, 0x1 ;  /* 0x00000002021c7211 */ /* 0x000fe200078f08ff */
[----:B------:R-:W-:Y:S01]  /*3a80*/  IMAD.SHL.U32 R29, R29, 0x40, RZ ;  /* 0x000000401d1d7824 */ /* 0x000fe200078e00ff */
[----:B------:R-:W-:Y:S01]  /*3a90*/  LEA.HI R25, R25, R26, RZ, 0x2 ;  /* 0x0000001a19197211 */ /* 0x000fe200078f10ff */
[----:B------:R-:W-:Y:S01]  /*3aa0*/  IMAD.SHL.U32 R238, R0, 0x2, RZ ;  /* 0x0000000200ee7824 */ /* 0x000fe200078e00ff */
[----:B------:R-:W-:Y:S01]  /*3ab0*/  LOP3.LUT R28, R28, 0xfffffffe, RZ, 0xc0, !PT ;  /* 0xfffffffe1c1c7812 */ /* 0x000fe200078ec0ff */
[----:B------:R-:W-:Y:S01]  /*3ac0*/  IMAD.MOV.U32 R231, RZ, RZ, 0x10 ;  /* 0x00000010ffe77424 */ /* 0x000fe200078e00ff */
[----:B------:R-:W-:Y:S01]  /*3ad0*/  LEA R26, R4, UR9, 0x4 ;  /* 0x00000009041a7c11 */ /* 0x000fe2000f8e20ff */
[----:B------:R-:W-:Y:S01]  /*3ae0*/  BSSY B0, `(.L_x_3564) ;  /* 0x000002b000007945 */ /* 0x000fe20003800000 */
[----:B------:R-:W-:Y:S01]  /*3af0*/  SHF.R.S32.HI R25, RZ, 0x2, R25 ;  /* 0x00000002ff197819 */ /* 0x000fe20000011419 */
[----:B------:R-:W-:Y:S01]  /*3b00*/  IMAD.IADD R28, R2, 0x1, -R28 ;  /* 0x00000001021c7824 */ /* 0x000fe200078e0a1c */
[----:B------:R-:W-:-:S02]  /*3b10*/  LOP3.LUT P2, RZ, R165, 0x2, RZ, 0xc0, !PT ;  /* 0x00000002a5ff7812 */ /* 0x000fc4000784c0ff */
[----:B------:R-:W-:Y:S01]  /*3b20*/  IADD3 R2, R26, 0x1, R25 ;  /* 0x000000011a027810 */ /* 0x000fe20007ffe019 */
[----:B------:R-:W-:Y:S01]  /*3b30*/  IMAD.SHL.U32 R25, R28, 0x8, RZ ;  /* 0x000000081c197824 */ /* 0x000fe200078e00ff */
[----:B------:R-:W-:Y:S02]  /*3b40*/  LEA R177, P0, R6, c[0x0][0x170], 0x1 ;  /* 0x00005c0006b17a11 */ /* 0x000fe400078008ff */
[----:B------:R-:W-:Y:S02]  /*3b50*/  LOP3.LUT R238, R238, 0x6, RZ, 0xc0, !PT ;  /* 0x00000006eeee7812 */ /* 0x000fe400078ec0ff */
[----:B------:R-:W-:Y:S01]  /*3b60*/  LEA.HI.X R176, R6, c[0x0][0x174], R205, 0x1, P0 ;  /* 0x00005d0006b07a11 */ /* 0x000fe200000f0ccd */
[----:B-1----:R-:W-:Y:S01]  /*3b70*/  IMAD.SHL.U32 R23, R165, 0x40, RZ ;  /* 0x00000040a5177824 */ /* 0x002fe200078e00ff */
[----:B------:R-:W5:Y:S01]  /*3b80*/  MUFU.RCP R22, c[0x0][0x238] ;  /* 0x00008e0000167b08 */ /* 0x000f620000001000 */
[----:B------:R-:W-:Y:S01]  /*3b90*/  SEL R0, R231, 0xfffffff0, !P2 ;  /* 0xfffffff0e7007807 */ /* 0x000fe20005000000 */
[----:B------:R1:W-:Y:S02]  /*3ba0*/  @P1 STS.128 [R239+0xa000], RZ ;  /* 0x00a000ffef001388 */ /* 0x0003e40000000c00 */
[----:B------:R-:W-:-:S04]  /*3bb0*/  LOP3.LUT R23, R23, 0x1c0, RZ, 0xc0, !PT ;  /* 0x000001c017177812 */ /* 0x000fc800078ec0ff */
[----:B------:R-:W-:Y:S02]  /*3bc0*/  LOP3.LUT R24, R23, 0x8, R24, 0xf8, !PT ;  /* 0x0000000817187812 */ /* 0x000fe400078ef818 */
[----:B------:R-:W-:-:S04]  /*3bd0*/  SHF.R.U32.HI R23, RZ, 0x3, R23 ;  /* 0x00000003ff177819 */ /* 0x000fc80000011617 */
[----:B------:R-:W-:Y:S01]  /*3be0*/  LOP3.LUT R23, R24, R23, RZ, 0x3c, !PT ;  /* 0x0000001718177212 */ /* 0x000fe200078e3cff */
[----:B------:R-:W-:-:S04]  /*3bf0*/  IMAD.SHL.U32 R24, R18, 0x40, RZ ;  /* 0x0000004012187824 */ /* 0x000fc800078e00ff */
[----:B------:R-:W-:Y:S01]  /*3c00*/  IMAD R236, R28, 0x200, R23 ;  /* 0x000002001cec7824 */ /* 0x000fe200078e0217 */
[----:B------:R-:W-:Y:S02]  /*3c10*/  LOP3.LUT R24, R24, 0x1c0, RZ, 0xc0, !PT ;  /* 0x000001c018187812 */ /* 0x000fe400078ec0ff */
[----:B------:R-:W-:Y:S02]  /*3c20*/  LOP3.LUT R23, R29, 0xfffffe00, RZ, 0xc0, !PT ;  /* 0xfffffe001d177812 */ /* 0x000fe400078ec0ff */
[----:B------:R-:W-:Y:S02]  /*3c30*/  LOP3.LUT R25, R24, 0x8, R25, 0xf8, !PT ;  /* 0x0000000818197812 */ /* 0x000fe400078ef819 */
[----:B------:R-:W-:Y:S01]  /*3c40*/  SHF.R.U32.HI R24, RZ, 0x3, R24 ;  /* 0x00000003ff187819 */ /* 0x000fe20000011618 */
[----:B------:R-:W-:Y:S02]  /*3c50*/  IMAD R237, R4, 0x400, R23 ;  /* 0x0000040004ed7824 */ /* 0x000fe400078e0217 */
[----:B-----5:R-:W-:-:S04]  /*3c60*/  FMUL.FTZ R22, R27, R22 ;  /* 0x000000161b167220 */ /* 0x020fc80000410000 */
[----:B------:R5:W2:Y:S02]  /*3c70*/  R2UR UR4, R22 ;  /* 0x00000000160473c2 */ /* 0x000aa400000e0000 */
[----:B-----5:R-:W-:-:S05]  /*3c80*/  IMAD.U32 R22, RZ, RZ, UR8 ;  /* 0x00000008ff167e24 */ /* 0x020fca000f8e00ff */
[----:B------:R-:W-:Y:S02]  /*3c90*/  IADD3 R2, R2, UR24, -R22 ;  /* 0x0000001802027c10 */ /* 0x000fe4000fffe816 */
[----:B------:R-:W-:Y:S02]  /*3ca0*/  LOP3.LUT R22, R25, R24, RZ, 0x3c, !PT ;  /* 0x0000001819167212 */ /* 0x000fe400078e3cff */
[----:B------:R-:W-:Y:S02]  /*3cb0*/  IADD3 R2, R2, c[0x0][0x2e8], RZ ;  /* 0x0000ba0002027a10 */ /* 0x000fe40007ffe0ff */
[C---:B------:R-:W-:Y:S01]  /*3cc0*/  LOP3.LUT R4, R22.reuse, R23, RZ, 0xfc, !PT ;  /* 0x0000001716047212 */ /* 0x040fe200078efcff */
[----:B------:R-:W-:-:S04]  /*3cd0*/  IMAD.IADD R237, R22, 0x1, R237 ;  /* 0x0000000116ed7824 */ /* 0x000fc800078e02ed */
[----:B------:R-:W-:Y:S01]  /*3ce0*/  IMAD.SHL.U32 R237, R237, 0x2, RZ ;  /* 0x00000002eded7824 */ /* 0x000fe200078e00ff */
        /* <DEDUP_REMOVED lines=10> */
.L_x_3565:
[----:B-12---:R-:W-:Y:S05]  /*3d90*/  BSYNC B0 ;  /* 0x0000000000007941 */ /* 0x006fea0003800000 */
.L_x_3564:
        /* <DEDUP_REMOVED lines=19> */
.L_x_3567:
[----:B------:R-:W-:Y:S05]  /*3ed0*/  BSYNC B0 ;  /* 0x0000000000007941 */ /* 0x000fea0003800000 */
.L_x_3566:
        /* <DEDUP_REMOVED lines=16> */
.L_x_3569:
[----:B------:R-:W-:Y:S05]  /*3fe0*/  BSYNC B0 ;  /* 0x0000000000007941 */ /* 0x000fea0003800000 */
.L_x_3568:
        /* <DEDUP_REMOVED lines=18> */
.L_x_3571:
[----:B------:R-:W-:Y:S05]  /*4110*/  BSYNC B0 ;  /* 0x0000000000007941 */ /* 0x000fea0003800000 */
.L_x_3570:
        /* <DEDUP_REMOVED lines=16> */
.L_x_3573:
[----:B------:R-:W-:Y:S05]  /*4220*/  BSYNC B0 ;  /* 0x0000000000007941 */ /* 0x000fea0003800000 */
.L_x_3572:
        /* <DEDUP_REMOVED lines=18> */
.L_x_3575:
[----:B------:R-:W-:Y:S05]  /*4350*/  BSYNC B0 ;  /* 0x0000000000007941 */ /* 0x000fea0003800000 */
.L_x_3574:
        /* <DEDUP_REMOVED lines=18> */
.L_x_3577:
[----:B------:R-:W-:Y:S05]  /*4480*/  BSYNC B0 ;  /* 0x0000000000007941 */ /* 0x000fea0003800000 */
.L_x_3576:
        /* <DEDUP_REMOVED lines=18> */
.L_x_3579:
[----:B------:R-:W-:Y:S05]  /*45b0*/  BSYNC B0 ;  /* 0x0000000000007941 */ /* 0x000fea0003800000 */
.L_x_3578:
        /* <DEDUP_REMOVED lines=16> */
.L_x_3581:
[----:B------:R-:W-:Y:S05]  /*46c0*/  BSYNC B0 ;  /* 0x0000000000007941 */ /* 0x000fea0003800000 */
.L_x_3580:
        /* <DEDUP_REMOVED lines=18> */
.L_x_3583:
[----:B------:R-:W-:Y:S05]  /*47f0*/  BSYNC B0 ;  /* 0x0000000000007941 */ /* 0x000fea0003800000 */
.L_x_3582:
        /* <DEDUP_REMOVED lines=18> */
.L_x_3585:
[----:B------:R-:W-:Y:S05]  /*4920*/  BSYNC B0 ;  /* 0x0000000000007941 */ /* 0x000fea0003800000 */
.L_x_3584:
        /* <DEDUP_REMOVED lines=18> */
.L_x_3587:
[----:B------:R-:W-:Y:S05]  /*4a50*/  BSYNC B0 ;  /* 0x0000000000007941 */ /* 0x000fea0003800000 */
.L_x_3586:
        /* <DEDUP_REMOVED lines=18> */
.L_x_3589:
[----:B------:R-:W-:Y:S05]  /*4b80*/  BSYNC B0 ;  /* 0x0000000000007941 */ /* 0x000fea0003800000 */
.L_x_3588:
        /* <DEDUP_REMOVED lines=18> */
.L_x_3591:
[----:B------:R-:W-:Y:S05]  /*4cb0*/  BSYNC B0 ;  /* 0x0000000000007941 */ /* 0x000fea0003800000 */
.L_x_3590:
        /* <DEDUP_REMOVED lines=18> */
.L_x_3593:
[----:B------:R-:W-:Y:S05]  /*4de0*/  BSYNC B0 ;  /* 0x0000000000007941 */ /* 0x000fea0003800000 */
.L_x_3592:
        /* <DEDUP_REMOVED lines=22> */
.L_x_3595:
[----:B------:R-:W-:Y:S05]  /*4f50*/  BSYNC B0 ;  /* 0x0000000000007941 */ /* 0x000fea0003800000 */
.L_x_3594:
        /* <DEDUP_REMOVED lines=10> */
[C---:B------:R-:W-:Y:S01]  /*5000*/  IADD3 R179, R2.reuse, 0x8, RZ ;  /* 0x0000000802b37810 */ /* 0x040fe20007ffe0ff */
[----:B------:R-:W-:Y:S01]  /*5010*/  IMAD R233, R231, 0x2, R235 ;  /* 0x00000002e7e97824 */ /* 0x000fe200078e02eb */
[----:B------:R-:W-:Y:S01]  /*5020*/  IMNMX R212, R2, UR24, PT ;  /* 0x0000001802d47c17 */ /* 0x000fe2000b800200 */
[----:B------:R-:W2:Y:S01]  /*5030*/  LDSM.16.M88.4 R56, [R236+0x3000] ;  /* 0x00300000ec38783b */ /* 0x000ea20000000200 */
[----:B------:R-:W-:Y:S01]  /*5040*/  IMNMX R179, R179, UR24, PT ;  /* 0x00000018b3b37c17 */ /* 0x000fe2000b800200 */
[----:B------:R-:W-:Y:S01]  /*5050*/  UISETP.GT.AND UP0, UPT, UR13, UR12, UPT ;  /* 0x0000000c0d00728c */ /* 0x000fe2000bf04270 */
[C---:B------:R-:W-:Y:S01]  /*5060*/  IADD3 R2, R166.reuse, 0x8, RZ ;  /* 0x00000008a6027810 */ /* 0x040fe20007ffe0ff */
[----:B------:R-:W3:Y:S01]  /*5070*/  LDSM.16.M88.4 R48, [R236+0x3800] ;  /* 0x00380000ec30783b */ /* 0x000ee20000000200 */
[----:B------:R-:W-:-:S02]  /*5080*/  ISETP.GE.AND P4, PT, R166, R179, PT ;  /* 0x000000b3a600720c */ /* 0x000fc40003f86270 */
[C---:B------:R-:W-:Y:S01]  /*5090*/  ISETP.GE.AND P3, PT, R2.reuse, R212, PT ;  /* 0x000000d40200720c */ /* 0x040fe20003f66270 */
[----:B------:R-:W4:Y:S01]  /*50a0*/  LDSM.16.M88.4 R40, [R236+0x4000] ;  /* 0x00400000ec28783b */ /* 0x000f220000000200 */
[----:B------:R-:W-:Y:S02]  /*50b0*/  ISETP.GE.AND P6, PT, R2, R179, PT ;  /* 0x000000b30200720c */ /* 0x000fe40003fc6270 */
[----:B------:R-:W-:Y:S01]  /*50c0*/  I2F R2, R2 ;  /* 0x0000000200027306 */ /* 0x000fe20000201400 */
[----:B------:R-:W3:Y:S04]  /*50d0*/  LDSM.16.M88.4 R32, [R236+0x4800] ;  /* 0x00480000ec20783b */ /* 0x000ee80000000200 */
[----:B-1----:R-:W1:Y:S04]  /*50e0*/  LDSM.16.M88.4 R24, [R236+0x5000] ;  /* 0x00500000ec18783b */ /* 0x002e680000000200 */
[----:B------:R-:W1:Y:S04]  /*50f0*/  LDSM.16.M88.4 R16, [R236+0x5800] ;  /* 0x00580000ec10783b */ /* 0x000e680000000200 */
[----:B------:R-:W1:Y:S04]  /*5100*/  LDSM.16.M88.4 R8, [R236+0x6000] ;  /* 0x00600000ec08783b */ /* 0x000e680000000200 */
[----:B------:R-:W1:Y:S04]  /*5110*/  LDSM.16.M88.4 R132, [R236+0x6800] ;  /* 0x00680000ec84783b */ /* 0x000e680000000200 */
[----:B------:R-:W1:Y:S01]  /*5120*/  LDSM.16.M88.4 R124, [R236+0x7000] ;  /* 0x00700000ec7c783b */ /* 0x000e620000000200 */
[C---:B-----5:R-:W-:Y:S03]  /*5130*/  HMMA.16816.F32.BF16 R76, R80.reuse, R72, RZ ;  /* 0x00000048504c723c */ /* 0x060fe600000418ff */
[----:B------:R-:W5:Y:S04]  /*5140*/  LDSM.16.M88.4 R116, [R236+0x7800] ;  /* 0x00780000ec74783b */ /* 0x000f680000000200 */
[----:B------:R-:W1:Y:S01]  /*5150*/  LDSM.16.M88.4 R104, [R236+0x8000] ;  /* 0x00800000ec68783b */ /* 0x000e620000000200 */
[C---:B------:R-:W-:Y:S03]  /*5160*/  HMMA.16816.F32.BF16 R68, R80.reuse, R64, RZ ;  /* 0x000000405044723c */ /* 0x040fe600000418ff */
[----:B------:R-:W5:Y:S04]  /*5170*/  LDSM.16.M88.4 R96, [R236+0x8800] ;  /* 0x00880000ec60783b */ /* 0x000f680000000200 */
[----:B------:R-:W5:Y:S01]  /*5180*/  LDSM.16.M88.4 R88, [R236+0x9000] ;  /* 0x00900000ec58783b */ /* 0x000f620000000200 */
[C---:B--2---:R-:W-:Y:S03]  /*5190*/  HMMA.16816.F32.BF16 R60, R80.reuse, R56, RZ ;  /* 0x00000038503c723c */ /* 0x044fe600000418ff */
[----:B------:R-:W2:Y:S04]  /*51a0*/  LDSM.16.M88.4 R140, [R236+0x9800] ;  /* 0x00980000ec8c783b */ /* 0x000ea80000000200 */
[----:B------:R-:W-:Y:S01]  /*51b0*/  LDSM.16.M88.4 R148, [R5] ;  /* 0x000000000594783b */ /* 0x000fe20000000200 */
[C---:B---3--:R-:W-:Y:S03]  /*51c0*/  HMMA.16816.F32.BF16 R52, R80.reuse, R48, RZ ;  /* 0x000000305034723c */ /* 0x048fe600000418ff */
[----:B------:R-:W3:Y:S04]  /*51d0*/  LDSM.16.M88.4 R112, [R230+0x4000] ;  /* 0x00400000e670783b */ /* 0x000ee80000000200 */
[----:B------:R-:W2:Y:S01]  /*51e0*/  LDSM.16.M88.4 R144, [R230+0x2000] ;  /* 0x00200000e690783b */ /* 0x000ea20000000200 */
[C---:B----4-:R-:W-:Y:S03]  /*51f0*/  HMMA.16816.F32.BF16 R44, R80.reuse, R40, RZ ;  /* 0x00000028502c723c */ /* 0x050fe600000418ff */
[----:B------:R-:W4:Y:S04]  /*5200*/  LDSM.16.M88.4 R180, [R230+0x3800] ;  /* 0x00380000e6b4783b */ /* 0x000f280000000200 */
[----:B------:R-:W-:Y:S01]  /*5210*/  LDSM.16.M88.4 R184, [R230+0x3000] ;  /* 0x00300000e6b8783b */ /* 0x000fe20000000200 */
[C---:B------:R-:W-:Y:S03]  /*5220*/  HMMA.16816.F32.BF16 R36, R80.reuse, R32, RZ ;  /* 0x000000205024723c */ /* 0x040fe600000418ff */
[----:B------:R-:W-:Y:S04]  /*5230*/  LDSM.16.M88.4 R188, [R230+0x2800] ;  /* 0x00280000e6bc783b */ /* 0x000fe80000000200 */
[----:B------:R-:W-:Y:S01]  /*5240*/  LDSM.16.M88.4 R172, [R230+0x4800] ;  /* 0x00480000e6ac783b */ /* 0x000fe20000000200 */
[C---:B-1----:R-:W-:Y:S03]  /*5250*/  HMMA.16816.F32.BF16 R28, R80.reuse, R24, RZ ;  /* 0x00000018501c723c */ /* 0x042fe600000418ff */
[----:B------:R-:W-:Y:S04]  /*5260*/  LDSM.16.M88.4 R192, [R233] ;  /* 0x00000000e9c0783b */ /* 0x000fe80000000200 */
[----:B------:R-:W-:Y:S01]  /*5270*/  LDSM.16.M88.4 R156, [R230+0x6000] ;  /* 0x00600000e69c783b */ /* 0x000fe20000000200 */
[C---:B------:R-:W-:Y:S03]  /*5280*/  HMMA.16816.F32.BF16 R20, R80.reuse, R16, RZ ;  /* 0x000000105014723c */ /* 0x040fe600000418ff */
[----:B------:R-:W-:Y:S04]  /*5290*/  LDSM.16.M88.4 R152, [R230+0x6800] ;  /* 0x00680000e698783b */ /* 0x000fe80000000200 */
[----:B------:R-:W-:Y:S01]  /*52a0*/  LDSM.16.M88.4 R168, [R230+0x5000] ;  /* 0x00500000e6a8783b */ /* 0x000fe20000000200 */
[C---:B------:R-:W-:Y:S03]  /*52b0*/  HMMA.16816.F32.BF16 R12, R80.reuse, R8, RZ ;  /* 0x00000008500c723c */ /* 0x040fe600000418ff */
[----:B------:R-:W-:Y:S04]  /*52c0*/  LDSM.16.M88.4 R160, [R230+0x5800] ;  /* 0x00580000e6a0783b */ /* 0x000fe80000000200 */
[----:B------:R-:W0:Y:S01]  /*52d0*/  LDGDEPBAR ;  /* 0x00000000000079af */ /* 0x000e220000000000 */
        /* <DEDUP_REMOVED lines=22> */
[----:B------:R-:W-:Y:S01]  /*5440*/  HMMA.16816.F32.BF16 R80, R80, R142, RZ ;  /* 0x0000008e5050723c */ /* 0x000fe200000418ff */
[----:B------:R-:W1:Y:S07]  /*5450*/  LDSM.16.M88.4 R140, [R230+0x7000] ;  /* 0x00700000e68c783b */ /* 0x000e6e0000000200 */
[C---:B---3--:R-:W-:Y:S08]  /*5460*/  HMMA.16816.F32.BF16 R44, R148.reuse, R112, R44 ;  /* 0x00000070942c723c */ /* 0x048ff0000004182c */
[C---:B------:R-:W-:Y:S01]  /*5470*/  HMMA.16816.F32.BF16 R40, R148.reuse, R114, R40 ;  /* 0x000000729428723c */ /* 0x040fe20000041828 */
[----:B------:R-:W2:Y:S07]  /*5480*/  LDSM.16.M88.4 R112, [R230+0x8000] ;  /* 0x00800000e670783b */ /* 0x000eae0000000200 */
[C---:B------:R-:W-:Y:S08]  /*5490*/  HMMA.16816.F32.BF16 R76, R148.reuse, R144, R76 ;  /* 0x00000090944c723c */ /* 0x040ff0000004184c */
[C---:B------:R-:W-:Y:S01]  /*54a0*/  HMMA.16816.F32.BF16 R72, R148.reuse, R146, R72 ;  /* 0x000000929448723c */ /* 0x040fe20000041848 */
[----:B------:R-:W3:Y:S07]  /*54b0*/  LDSM.16.M88.4 R144, [R230+0x7800] ;  /* 0x00780000e690783b */ /* 0x000eee0000000200 */
[C---:B----4-:R-:W-:Y:S08]  /*54c0*/  HMMA.16816.F32.BF16 R52, R148.reuse, R180, R52 ;  /* 0x000000b49434723c */ /* 0x050ff00000041834 */
[C---:B-1----:R-:W-:Y:S08]  /*54d0*/  HMMA.16816.F32.BF16 R128, R148.reuse, R140, R128 ;  /* 0x0000008c9480723c */ /* 0x042ff00000041880 */
[C---:B------:R-:W-:Y:S01]  /*54e0*/  HMMA.16816.F32.BF16 R124, R148.reuse, R142, R124 ;  /* 0x0000008e947c723c */ /* 0x040fe2000004187c */
[----:B------:R-:W1:Y:S07]  /*54f0*/  LDSM.16.M88.4 R140, [R230+0x8800] ;  /* 0x00880000e68c783b */ /* 0x000e6e0000000200 */
[C---:B--2---:R-:W-:Y:S07]  /*5500*/  HMMA.16816.F32.BF16 R108, R148.reuse, R112, R108 ;  /* 0x00000070946c723c */ /* 0x044fee000004186c */
[----:B------:R-:W-:Y:S01]  /*5510*/  IADD3 R112, R236, 0x2000, RZ ;  /* 0x00002000ec707810 */ /* 0x000fe20007ffe0ff */
[----:B------:R-:W-:Y:S03]  /*5520*/  HMMA.16816.F32.BF16 R104, R148, R114, R104 ;  /* 0x000000729468723c */ /* 0x000fe60000041868 */
[----:B------:R-:W-:-:S02]  /*5530*/  @P0 IADD3 R234, R112, -0x40, RZ ;  /* 0xffffffc070ea0810 */ /* 0x000fc40007ffe0ff */
[----:B------:R-:W-:Y:S02]  /*5540*/  LDSM.16.M88.4 R112, [R235] ;  /* 0x00000000eb70783b */ /* 0x000fe40000000200 */
[----:B------:R-:W-:Y:S01]  /*5550*/  IADD3 R226, R234, 0x3800, RZ ;  /* 0x00003800eae27810 */ /* 0x000fe20007ffe0ff */
[C---:B---3--:R-:W-:Y:S01]  /*5560*/  HMMA.16816.F32.BF16 R120, R148.reuse, R144, R120 ;  /* 0x000000909478723c */ /* 0x048fe20000041878 */
[----:B------:R-:W-:Y:S01]  /*5570*/  IMAD R165, R0, 0x2, R234 ;  /* 0x0000000200a57824 */ /* 0x000fe200078e02ea */
[----:B------:R-:W-:Y:S01]  /*5580*/  LDSM.16.M88.4 R200, [R234+0x6000] ;  /* 0x00600000eac8783b */ /* 0x000fe20000000200 */
[----:B------:R-:W2:Y:S01]  /*5590*/  I2F R0, R166 ;  /* 0x000000a600007306 */ /* 0x000ea20000201400 */
[C---:B------:R-:W-:Y:S02]  /*55a0*/  IADD3 R225, R234.reuse, 0x4000, RZ ;  /* 0x00004000eae17810 */ /* 0x040fe40007ffe0ff */
[----:B------:R-:W-:Y:S01]  /*55b0*/  LDSM.16.M88.4 R196, [R234+0x6800] ;  /* 0x00680000eac4783b */ /* 0x000fe20000000200 */
[C---:B------:R-:W-:Y:S01]  /*55c0*/  IADD3 R224, R234.reuse, 0x4800, RZ ;  /* 0x00004800eae07810 */ /* 0x040fe20007ffe0ff */
[----:B------:R-:W-:Y:S01]  /*55d0*/  HMMA.16816.F32.BF16 R116, R148, R146, R116 ;  /* 0x000000929474723c */ /* 0x000fe20000041874 */
[C---:B------:R-:W-:Y:S01]  /*55e0*/  IADD3 R223, R234.reuse, 0x5000, RZ ;  /* 0x00005000eadf7810 */ /* 0x040fe20007ffe0ff */
[----:B------:R-:W3:Y:S01]  /*55f0*/  LDSM.16.M88.4 R144, [R234+0x1800] ;  /* 0x00180000ea90783b */ /* 0x000ee20000000200 */
[----:B------:R-:W-:-:S02]  /*5600*/  IADD3 R222, R234, 0x5800, RZ ;  /* 0x00005800eade7810 */ /* 0x000fc40007ffe0ff */
[C---:B------:R-:W-:Y:S02]  /*5610*/  IADD3 R221, R234.reuse, 0x6000, RZ ;  /* 0x00006000eadd7810 */ /* 0x040fe40007ffe0ff */
[C---:B------:R-:W-:Y:S01]  /*5620*/  IADD3 R220, R234.reuse, 0x6800, RZ ;  /* 0x00006800eadc7810 */ /* 0x040fe20007ffe0ff */
[----:B------:R-:W-:Y:S01]  /*5630*/  HMMA.16816.F32.BF16 R48, R148, R182, R48 ;  /* 0x000000b69430723c */ /* 0x000fe20000041830 */
[----:B------:R-:W-:Y:S01]  /*5640*/  LDSM.16.M88.4 R180, [R234+0x800] ;  /* 0x00080000eab4783b */ /* 0x000fe20000000200 */
[----:B------:R-:W-:-:S06]  /*5650*/  IADD3 R167, R234, 0x7000, RZ ;  /* 0x00007000eaa77810 */ /* 0x000fcc0007ffe0ff */
[C---:B-1----:R-:W-:Y:S08]  /*5660*/  HMMA.16816.F32.BF16 R100, R148.reuse, R140, R100 ;  /* 0x0000008c9464723c */ /* 0x042ff00000041864 */
[C---:B------:R-:W-:Y:S01]  /*5670*/  HMMA.16816.F32.BF16 R96, R148.reuse, R142, R96 ;  /* 0x0000008e9460723c */ /* 0x040fe20000041860 */
[----:B------:R-:W1:Y:S07]  /*5680*/  LDSM.16.M88.4 R140, [R234+0x2000] ;  /* 0x00200000ea8c783b */ /* 0x000e6e0000000200 */
[C---:B------:R-:W-:Y:S08]  /*5690*/  HMMA.16816.F32.BF16 R60, R148.reuse, R184, R60 ;  /* 0x000000b8943c723c */ /* 0x040ff0000004183c */
[----:B------:R-:W-:Y:S01]  /*56a0*/  HMMA.16816.F32.BF16 R56, R148, R186, R56 ;  /* 0x000000ba9438723c */ /* 0x000fe20000041838 */
[----:B------:R-:W4:Y:S07]  /*56b0*/  LDSM.16.M88.4 R184, [R234] ;  /* 0x00000000eab8783b */ /* 0x000f2e0000000200 */
[C---:B---3--:R-:W-:Y:S08]  /*56c0*/  HMMA.16816.F32.BF16 R52, R112.reuse, R144, R52 ;  /* 0x000000907034723c */ /* 0x048ff00000041834 */
[----:B------:R-:W-:Y:S01]  /*56d0*/  HMMA.16816.F32.BF16 R48, R112, R146, R48 ;  /* 0x000000927030723c */ /* 0x000fe20000041830 */
[----:B------:R-:W3:Y:S07]  /*56e0*/  LDSM.16.M88.4 R144, [R234+0x5000] ;  /* 0x00500000ea90783b */ /* 0x000eee0000000200 */
[----:B------:R-:W-:Y:S08]  /*56f0*/  HMMA.16816.F32.BF16 R68, R148, R188, R68 ;  /* 0x000000bc9444723c */ /* 0x000ff00000041844 */
[C---:B-1----:R-:W-:Y:S08]  /*5700*/  HMMA.16816.F32.BF16 R44, R112.reuse, R140, R44 ;  /* 0x0000008c702c723c */ /* 0x042ff0000004182c */
[----:B------:R-:W-:Y:S01]  /*5710*/  HMMA.16816.F32.BF16 R40, R112, R142, R40 ;  /* 0x0000008e7028723c */ /* 0x000fe20000041828 */
[----:B------:R-:W1:Y:S07]  /*5720*/  LDSM.16.M88.4 R140, [R234+0x5800] ;  /* 0x00580000ea8c783b */ /* 0x000e6e0000000200 */
[----:B------:R-:W-:Y:S01]  /*5730*/  HMMA.16816.F32.BF16 R64, R148, R190, R64 ;  /* 0x000000be9440723c */ /* 0x000fe20000041840 */
[----:B------:R-:W5:Y:S07]  /*5740*/  LDSM.16.M88.4 R188, [R165] ;  /* 0x00000000a5bc783b */ /* 0x000f6e0000000200 */
[C---:B----4-:R-:W-:Y:S08]  /*5750*/  HMMA.16816.F32.BF16 R76, R112.reuse, R184, R76 ;  /* 0x000000b8704c723c */ /* 0x050ff0000004184c */
[C---:B---3--:R-:W-:Y:S08]  /*5760*/  HMMA.16816.F32.BF16 R128, R112.reuse, R144, R128 ;  /* 0x000000907080723c */ /* 0x048ff00000041880 */
[----:B------:R-:W-:Y:S01]  /*5770*/  HMMA.16816.F32.BF16 R72, R112, R186, R72 ;  /* 0x000000ba7048723c */ /* 0x000fe20000041848 */
[----:B------:R-:W-:Y:S07]  /*5780*/  LDSM.16.M88.4 R184, [R165+0x800] ;  /* 0x00080000a5b8783b */ /* 0x000fee0000000200 */
[----:B------:R-:W-:Y:S08]  /*5790*/  HMMA.16816.F32.BF16 R36, R148, R172, R36 ;  /* 0x000000ac9424723c */ /* 0x000ff00000041824 */
[C---:B-1----:R-:W-:Y:S08]  /*57a0*/  HMMA.16816.F32.BF16 R120, R112.reuse, R140, R120 ;  /* 0x0000008c7078723c */ /* 0x042ff00000041878 */
[----:B------:R-:W-:Y:S01]  /*57b0*/  HMMA.16816.F32.BF16 R116, R112, R142, R116 ;  /* 0x0000008e7074723c */ /* 0x000fe20000041874 */
[----:B------:R-:W1:Y:S07]  /*57c0*/  LDSM.16.M88.4 R140, [R165+0x5000] ;  /* 0x00500000a58c783b */ /* 0x000e6e0000000200 */
[----:B------:R-:W-:Y:S01]  /*57d0*/  HMMA.16816.F32.BF16 R32, R148, R174, R32 ;  /* 0x000000ae9420723c */ /* 0x000fe20000041820 */
[----:B------:R-:W3:Y:S07]  /*57e0*/  LDSM.16.M88.4 R172, [R234+0x1000] ;  /* 0x00100000eaac783b */ /* 0x000eee0000000200 */
[C---:B------:R-:W-:Y:S08]  /*57f0*/  HMMA.16816.F32.BF16 R68, R112.reuse, R180, R68 ;  /* 0x000000b47044723c */ /* 0x040ff00000041844 */
[----:B------:R-:W-:Y:S01]  /*5800*/  HMMA.16816.F32.BF16 R64, R112, R182, R64 ;  /* 0x000000b67040723c */ /* 0x000fe20000041840 */
[----:B------:R-:W4:Y:S07]  /*5810*/  LDSM.16.M88.4 R180, [R165+0x1000] ;  /* 0x00100000a5b4783b */ /* 0x000f2e0000000200 */
[C---:B-----5:R-:W-:Y:S08]  /*5820*/  HMMA.16816.F32.BF16 R76, R192.reuse, R188, R76 ;  /* 0x000000bcc04c723c */ /* 0x060ff0000004184c */
[C---:B------:R-:W-:Y:S08]  /*5830*/  HMMA.16816.F32.BF16 R72, R192.reuse, R190, R72 ;  /* 0x000000bec048723c */ /* 0x040ff00000041848 */
[----:B-1----:R-:W-:Y:S07]  /*5840*/  HMMA.16816.F32.BF16 R128, R192, R140, R128 ;  /* 0x0000008cc080723c */ /* 0x002fee0000041880 */
[----:B------:R-:W-:Y:S01]  /*5850*/  IADD3 R140, R166, 0x1, RZ ;  /* 0x00000001a68c7810 */ /* 0x000fe20007ffe0ff */
[----:B------:R-:W-:Y:S01]  /*5860*/  HMMA.16816.F32.BF16 R124, R112, R146, R124 ;  /* 0x00000092707c723c */ /* 0x000fe2000004187c */
[----:B--2---:R-:W-:Y:S01]  /*5870*/  FFMA.FTZ R232, R0, UR4, R78 ;  /* 0x0000000400e87c23 */ /* 0x004fe2000801004e */
[----:B------:R-:W-:Y:S01]  /*5880*/  IADD3 R78, R166, 0x11, RZ ;  /* 0x00000011a64e7810 */ /* 0x000fe20007ffe0ff */
[----:B------:R-:W1:Y:S01]  /*5890*/  I2F R141, R140 ;  /* 0x0000008c008d7306 */ /* 0x000e620000201400 */
[C---:B------:R-:W-:Y:S01]  /*58a0*/  ISETP.GE.AND P0, PT, R140.reuse, R212, PT ;  /* 0x000000d48c00720c */ /* 0x040fe20003f06270 */
[----:B------:R-:W-:Y:S01]  /*58b0*/  LDSM.16.M88.4 R144, [R165+0x4800] ;  /* 0x00480000a590783b */ /* 0x000fe20000000200 */
[----:B------:R-:W-:Y:S01]  /*58c0*/  ISETP.GE.AND P1, PT, R140, R179, PT ;  /* 0x000000b38c00720c */ /* 0x000fe20003f26270 */
[----:B------:R-:W-:Y:S01]  /*58d0*/  FFMA.FTZ R0, R0, UR4, R76 ;  /* 0x0000000400007c23 */ /* 0x000fe2000801004c */
[----:B------:R-:W-:Y:S01]  /*58e0*/  HMMA.16816.F32.BF16 R12, R148, R156, R12 ;  /* 0x0000009c940c723c */ /* 0x000fe2000004180c */
[----:B------:R-:W-:Y:S01]  /*58f0*/  FFMA.FTZ R245, R2, UR4, R72 ;  /* 0x0000000402f57c23 */ /* 0x000fe20008010048 */
[----:B------:R-:W-:Y:S01]  /*5900*/  IADD3 R72, R166, 0x18, RZ ;  /* 0x00000018a6487810 */ /* 0x000fe20007ffe0ff */
[----:B------:R-:W-:Y:S01]  /*5910*/  FFMA.FTZ R242, R2, UR4, R74 ;  /* 0x0000000402f27c23 */ /* 0x000fe2000801004a */
[----:B------:R-:W-:Y:S01]  /*5920*/  FSEL R232, R232, -INF , !P4 ;  /* 0xff800000e8e87808 */ /* 0x000fe20006000000 */
[----:B------:R-:W-:Y:S01]  /*5930*/  I2F R74, R78 ;  /* 0x0000004e004a7306 */ /* 0x000fe20000201400 */
[----:B------:R-:W-:-:S02]  /*5940*/  IADD3 R2, R166, 0x19, RZ ;  /* 0x00000019a6027810 */ /* 0x000fc40007ffe0ff */
[C---:B------:R-:W-:Y:S01]  /*5950*/  HMMA.16816.F32.BF16 R8, R148.reuse, R158, R8 ;  /* 0x0000009e9408723c */ /* 0x040fe20000041808 */
[----:B------:R-:W2:Y:S01]  /*5960*/  LDSM.16.M88.4 R156, [R230+0x9000] ;  /* 0x00900000e69c783b */ /* 0x000ea20000000200 */
[----:B------:R-:W-:Y:S01]  /*5970*/  FSEL R242, R242, -INF , !P6 ;  /* 0xff800000f2f27808 */ /* 0x000fe20007000000 */
[C---:B-1----:R-:W-:Y:S01]  /*5980*/  FFMA.FTZ R77, R141.reuse, UR4, R77 ;  /* 0x000000048d4d7c23 */ /* 0x042fe2000801004d */
[----:B------:R-:W-:Y:S01]  /*5990*/  IADD3 R140, R166, 0x9, RZ ;  /* 0x00000009a68c7810 */ /* 0x000fe20007ffe0ff */
[----:B------:R-:W-:Y:S01]  /*59a0*/  FFMA.FTZ R79, R141, UR4, R79 ;  /* 0x000000048d4f7c23 */ /* 0x000fe2000801004f */
[-C--:B------:R-:W-:Y:S02]  /*59b0*/  ISETP.GE.AND P6, PT, R72, R212.reuse, PT ;  /* 0x000000d44800720c */ /* 0x080fe40003fc6270 */
[----:B------:R-:W-:Y:S01]  /*59c0*/  HMMA.16816.F32.BF16 R136, R148, R152, R136 ;  /* 0x000000989488723c */ /* 0x000fe20000041888 */
[C---:B------:R-:W-:Y:S02]  /*59d0*/  ISETP.GE.AND P5, PT, R140.reuse, R212, PT ;  /* 0x000000d48c00720c */ /* 0x040fe40003fa6270 */
[----:B------:R-:W-:-:S02]  /*59e0*/  ISETP.GE.AND P2, PT, R140, R179, PT ;  /* 0x000000b38c00720c */ /* 0x000fc40003f46270 */
[----:B------:R-:W1:Y:S01]  /*59f0*/  I2F R140, R140 ;  /* 0x0000008c008c7306 */ /* 0x000e620000201400 */
[----:B------:R-:W-:Y:S02]  /*5a00*/  FSEL R243, R77, -INF , !P0 ;  /* 0xff8000004df37808 */ /* 0x000fe40004000000 */
[----:B------:R-:W-:Y:S01]  /*5a10*/  HMMA.16816.F32.BF16 R132, R148, R154, R132 ;  /* 0x0000009a9484723c */ /* 0x000fe20000041884 */
[----:B------:R-:W5:Y:S01]  /*5a20*/  LDSM.16.M88.4 R152, [R230+0x9800] ;  /* 0x00980000e698783b */ /* 0x000f620000000200 */
[----:B------:R-:W-:Y:S02]  /*5a30*/  FSEL R229, R79, -INF , !P1 ;  /* 0xff8000004fe57808 */ /* 0x000fe40004800000 */
[C---:B------:R-:W-:Y:S02]  /*5a40*/  ISETP.GE.AND P1, PT, R78.reuse, R212, PT ;  /* 0x000000d44e00720c */ /* 0x040fe40003f26270 */
[----:B------:R-:W-:Y:S02]  /*5a50*/  FSEL R245, R245, -INF , !P3 ;  /* 0xff800000f5f57808 */ /* 0x000fe40005800000 */
[----:B---3--:R-:W-:Y:S01]  /*5a60*/  HMMA.16816.F32.BF16 R60, R112, R172, R60 ;  /* 0x000000ac703c723c */ /* 0x008fe2000004183c */
[----:B------:R-:W-:Y:S01]  /*5a70*/  ISETP.GE.AND P3, PT, R78, R179, PT ;  /* 0x000000b34e00720c */ /* 0x000fe20003f66270 */
[----:B-1----:R-:W-:-:S02]  /*5a80*/  FFMA.FTZ R73, R140, UR4, R73 ;  /* 0x000000048c497c23 */ /* 0x002fc40008010049 */
[----:B------:R-:W-:-:S04]  /*5a90*/  FFMA.FTZ R75, R140, UR4, R75 ;  /* 0x000000048c4b7c23 */ /* 0x000fc8000801004b */
[C---:B------:R-:W-:Y:S01]  /*5aa0*/  HMMA.16816.F32.BF16 R68, R192.reuse, R184, R68 ;  /* 0x000000b8c044723c */ /* 0x040fe20000041844 */
[----:B------:R-:W-:Y:S02]  /*5ab0*/  FSEL R244, R73, -INF , !P5 ;  /* 0xff80000049f47808 */ /* 0x000fe40006800000 */
[----:B------:R-:W-:Y:S02]  /*5ac0*/  ISETP.GE.AND P5, PT, R72, R179, PT ;  /* 0x000000b34800720c */ /* 0x000fe40003fa6270 */
[----:B------:R-:W1:Y:S01]  /*5ad0*/  I2F R72, R72 ;  /* 0x0000004800487306 */ /* 0x000e620000201400 */
[----:B------:R-:W-:Y:S02]  /*5ae0*/  FSEL R228, R75, -INF , !P2 ;  /* 0xff8000004be47808 */ /* 0x000fe40005000000 */
[----:B------:R-:W-:Y:S01]  /*5af0*/  HMMA.16816.F32.BF16 R64, R192, R186, R64 ;  /* 0x000000bac040723c */ /* 0x000fe20000041840 */
[----:B------:R-:W-:-:S07]  /*5b00*/  ISETP.GE.AND P2, PT, R2, R212, PT ;  /* 0x000000d40200720c */ /* 0x000fce0003f46270 */
[----:B------:R-:W-:Y:S07]  /*5b10*/  HMMA.16816.F32.BF16 R124, R192, R142, R124 ;  /* 0x0000008ec07c723c */ /* 0x000fee000004187c */
[----:B------:R-:W-:Y:S01]  /*5b20*/  IADD3 R142, R166, 0x10, RZ ;  /* 0x00000010a68e7810 */ /* 0x000fe20007ffe0ff */
[----:B------:R-:W-:Y:S01]  /*5b30*/  HMMA.16816.F32.BF16 R56, R112, R174, R56 ;  /* 0x000000ae7038723c */ /* 0x000fe20000041838 */
[----:B------:R-:W3:Y:S01]  /*5b40*/  LDSM.16.M88.4 R172, [R165+0x1800] ;  /* 0x00180000a5ac783b */ /* 0x000ee20000000200 */
[----:B------:R-:W-:Y:S01]  /*5b50*/  FFMA.FTZ R227, R74, UR4, R69 ;  /* 0x000000044ae37c23 */ /* 0x000fe20008010045 */
[----:B------:R-:W2:Y:S01]  /*5b60*/  I2F R77, R142 ;  /* 0x0000008e004d7306 */ /* 0x000ea20000201400 */
[----:B------:R-:W-:Y:S01]  /*5b70*/  ISETP.GE.AND P0, PT, R142, R179, PT ;  /* 0x000000b38e00720c */ /* 0x000fe20003f06270 */
[----:B------:R-:W-:Y:S01]  /*5b80*/  FFMA.FTZ R71, R74, UR4, R71 ;  /* 0x000000044a477c23 */ /* 0x000fe20008010047 */
[----:B------:R-:W-:-:S02]  /*5b90*/  ISETP.GE.AND P4, PT, R142, R212, PT ;  /* 0x000000d48e00720c */ /* 0x000fc40003f86270 */
[C---:B------:R-:W-:Y:S01]  /*5ba0*/  HMMA.16816.F32.BF16 R28, R148.reuse, R168, R28 ;  /* 0x000000a8941c723c */ /* 0x040fe2000004181c */
[----:B-1----:R-:W-:Y:S01]  /*5bb0*/  FFMA.FTZ R64, R72, UR4, R64 ;  /* 0x0000000448407c23 */ /* 0x002fe20008010040 */
[----:B------:R-:W-:Y:S01]  /*5bc0*/  IADD3 R69, R166, 0x21, RZ ;  /* 0x00000021a6457810 */ /* 0x000fe20007ffe0ff */
[----:B------:R-:W-:Y:S01]  /*5bd0*/  FFMA.FTZ R215, R72, UR4, R66 ;  /* 0x0000000448d77c23 */ /* 0x000fe20008010042 */
[----:B------:R-:W-:Y:S02]  /*5be0*/  FSEL R227, R227, -INF , !P1 ;  /* 0xff800000e3e37808 */ /* 0x000fe40004800000 */
[----:B------:R-:W-:Y:S02]  /*5bf0*/  FSEL R219, R64, -INF , !P6 ;  /* 0xff80000040db7808 */ /* 0x000fe40007000000 */
[----:B------:R-:W-:Y:S01]  /*5c00*/  HMMA.16816.F32.BF16 R24, R148, R170, R24 ;  /* 0x000000aa9418723c */ /* 0x000fe20000041818 */
[----:B------:R-:W1:Y:S01]  /*5c10*/  LDSM.16.M88.4 R168, [R234+0x2800] ;  /* 0x00280000eaa8783b */ /* 0x000e620000000200 */
[----:B------:R-:W3:Y:S01]  /*5c20*/  I2F R64, R69 ;  /* 0x0000004500407306 */ /* 0x000ee20000201400 */
[C---:B--2---:R-:W-:Y:S01]  /*5c30*/  FFMA.FTZ R241, R77.reuse, UR4, R68 ;  /* 0x000000044df17c23 */ /* 0x044fe20008010044 */
[----:B------:R-:W-:Y:S01]  /*5c40*/  IADD3 R68, R166, 0x20, RZ ;  /* 0x00000020a6447810 */ /* 0x000fe20007ffe0ff */
[----:B------:R-:W-:Y:S01]  /*5c50*/  FFMA.FTZ R70, R77, UR4, R70 ;  /* 0x000000044d467c23 */ /* 0x000fe20008010046 */
[----:B------:R-:W-:-:S02]  /*5c60*/  FSEL R216, R71, -INF , !P3 ;  /* 0xff80000047d87808 */ /* 0x000fc40005800000 */
[----:B----4-:R-:W-:Y:S01]  /*5c70*/  HMMA.16816.F32.BF16 R60, R192, R180, R60 ;  /* 0x000000b4c03c723c */ /* 0x010fe2000004183c */
[----:B------:R-:W-:Y:S02]  /*5c80*/  FSEL R241, R241, -INF , !P4 ;  /* 0xff800000f1f17808 */ /* 0x000fe40006000000 */
[----:B------:R-:W-:Y:S02]  /*5c90*/  FSEL R217, R70, -INF , !P0 ;  /* 0xff80000046d97808 */ /* 0x000fe40004000000 */
[CC--:B------:R-:W-:Y:S02]  /*5ca0*/  ISETP.GE.AND P0, PT, R68.reuse, R212.reuse, PT ;  /* 0x000000d44400720c */ /* 0x0c0fe40003f06270 */
[-C--:B------:R-:W-:Y:S01]  /*5cb0*/  ISETP.GE.AND P1, PT, R68, R179.reuse, PT ;  /* 0x000000b34400720c */ /* 0x080fe20003f26270 */
[----:B------:R-:W-:Y:S01]  /*5cc0*/  HMMA.16816.F32.BF16 R20, R148, R160, R20 ;  /* 0x000000a09414723c */ /* 0x000fe20000041814 */
[----:B------:R-:W-:Y:S01]  /*5cd0*/  ISETP.GE.AND P4, PT, R2, R179, PT ;  /* 0x000000b30200720c */ /* 0x000fe20003f86270 */
[----:B------:R-:W2:Y:S01]  /*5ce0*/  I2F R68, R68 ;  /* 0x0000004400447306 */ /* 0x000ea20000201400 */
[----:B------:R-:W-:-:S02]  /*5cf0*/  ISETP.GE.AND P3, PT, R69, R212, PT ;  /* 0x000000d44500720c */ /* 0x000fc40003f66270 */
[----:B------:R-:W-:Y:S02]  /*5d00*/  IADD3 R66, R166, 0x28, RZ ;  /* 0x00000028a6427810 */ /* 0x000fe40007ffe0ff */
[----:B------:R-:W-:Y:S01]  /*5d10*/  FSEL R215, R215, -INF , !P5 ;  /* 0xff800000d7d77808 */ /* 0x000fe20006800000 */
[----:B------:R-:W-:Y:S01]  /*5d20*/  HMMA.16816.F32.BF16 R16, R148, R162, R16 ;  /* 0x000000a29410723c */ /* 0x000fe20000041810 */
[----:B------:R-:W-:Y:S01]  /*5d30*/  LDSM.16.M88.4 R160, [R234+0x3000] ;  /* 0x00300000eaa0783b */ /* 0x000fe20000000200 */
[----:B------:R-:W4:Y:S01]  /*5d40*/  I2F R2, R2 ;  /* 0x0000000200027306 */ /* 0x000f220000201400 */
[----:B------:R-:W-:Y:S02]  /*5d50*/  ISETP.GE.AND P6, PT, R69, R179, PT ;  /* 0x000000b34500720c */ /* 0x000fe40003fc6270 */
[----:B------:R-:W-:-:S03]  /*5d60*/  ISETP.GE.AND P5, PT, R66, R212, PT ;  /* 0x000000d44200720c */ /* 0x000fc60003fa6270 */
[C---:B------:R-:W-:Y:S01]  /*5d70*/  HMMA.16816.F32.BF16 R92, R148.reuse, R156, R92 ;  /* 0x0000009c945c723c */ /* 0x040fe2000004185c */
[----:B---3--:R-:W-:Y:S01]  /*5d80*/  FFMA.FTZ R211, R64, UR4, R61 ;  /* 0x0000000440d37c23 */ /* 0x008fe2000801003d */
[----:B------:R-:W-:Y:S01]  /*5d90*/  IADD3 R61, R166, 0x31, RZ ;  /* 0x00000031a63d7810 */ /* 0x000fe20007ffe0ff */
[----:B--2---:R-:W-:Y:S01]  /*5da0*/  FFMA.FTZ R213, R68, UR4, R60 ;  /* 0x0000000444d57c23 */ /* 0x004fe2000801003c */
[----:B------:R-:W-:Y:S01]  /*5db0*/  IADD3 R60, R166, 0x30, RZ ;  /* 0x00000030a63c7810 */ /* 0x000fe20007ffe0ff */
[----:B------:R-:W-:Y:S01]  /*5dc0*/  FFMA.FTZ R208, R68, UR4, R62 ;  /* 0x0000000444d07c23 */ /* 0x000fe2000801003e */
[----:B------:R-:W-:Y:S01]  /*5dd0*/  FSEL R211, R211, -INF , !P3 ;  /* 0xff800000d3d37808 */ /* 0x000fe20005800000 */
[----:B------:R-:W-:Y:S01]  /*5de0*/  FFMA.FTZ R63, R64, UR4, R63 ;  /* 0x00000004403f7c23 */ /* 0x000fe2000801003f */
[C---:B------:R-:W-:Y:S01]  /*5df0*/  HMMA.16816.F32.BF16 R88, R148.reuse, R158, R88 ;  /* 0x0000009e9458723c */ /* 0x040fe20000041858 */
[----:B------:R-:W-:Y:S01]  /*5e00*/  ISETP.GE.AND P3, PT, R60, R179, PT ;  /* 0x000000b33c00720c */ /* 0x000fe20003f66270 */
[----:B----4-:R-:W-:Y:S01]  /*5e10*/  FFMA.FTZ R218, R2, UR4, R65 ;  /* 0x0000000402da7c23 */ /* 0x010fe20008010041 */
[----:B------:R-:W-:Y:S01]  /*5e20*/  IADD3 R65, R166, 0x29, RZ ;  /* 0x00000029a6417810 */ /* 0x000fe20007ffe0ff */
[----:B------:R-:W-:Y:S01]  /*5e30*/  FFMA.FTZ R67, R2, UR4, R67 ;  /* 0x0000000402437c23 */ /* 0x000fe20008010043 */
[----:B------:R-:W-:Y:S01]  /*5e40*/  FSEL R208, R208, -INF , !P1 ;  /* 0xff800000d0d07808 */ /* 0x000fe20004800000 */
[----:B------:R2:W3:Y:S01]  /*5e50*/  I2F R2, R66 ;  /* 0x0000004200027306 */ /* 0x0004e20000201400 */
[----:B------:R-:W-:Y:S01]  /*5e60*/  ISETP.GE.AND P1, PT, R60, R212, PT ;  /* 0x000000d43c00720c */ /* 0x000fe20003f26270 */
[----:B-----5:R-:W-:Y:S01]  /*5e70*/  HMMA.16816.F32.BF16 R84, R148, R152, R84 ;  /* 0x000000989454723c */ /* 0x020fe20000041854 */
[----:B------:R-:W-:Y:S01]  /*5e80*/  LDSM.16.M88.4 R156, [R234+0x3800] ;  /* 0x00380000ea9c783b */ /* 0x000fe20000000200 */
[----:B------:R-:W-:-:S02]  /*5e90*/  FSEL R218, R218, -INF , !P2 ;  /* 0xff800000dada7808 */ /* 0x000fc40005000000 */
[----:B------:R-:W-:Y:S02]  /*5ea0*/  FSEL R214, R67, -INF , !P4 ;  /* 0xff80000043d67808 */ /* 0x000fe40006000000 */
[----:B------:R-:W4:Y:S01]  /*5eb0*/  I2F R62, R65 ;  /* 0x00000041003e7306 */ /* 0x000f220000201400 */
[-C--:B------:R-:W-:Y:S01]  /*5ec0*/  ISETP.GE.AND P2, PT, R66, R179.reuse, PT ;  /* 0x000000b34200720c */ /* 0x080fe20003f46270 */
[----:B------:R-:W-:Y:S01]  /*5ed0*/  HMMA.16816.F32.BF16 R80, R148, R154, R80 ;  /* 0x0000009a9450723c */ /* 0x000fe20000041850 */
[----:B------:R-:W5:Y:S01]  /*5ee0*/  LDSM.16.M88.4 R148, [R234+0x4800] ;  /* 0x00480000ea94783b */ /* 0x000f620000000200 */
[----:B------:R-:W-:Y:S02]  /*5ef0*/  ISETP.GE.AND P4, PT, R65, R212, PT ;  /* 0x000000d44100720c */ /* 0x000fe40003f86270 */
[----:B------:R-:W-:Y:S01]  /*5f00*/  FSEL R213, R213, -INF , !P0 ;  /* 0xff800000d5d57808 */ /* 0x000fe20004000000 */
[----:B------:R-:W5:Y:S01]  /*5f10*/  LDSM.16.M88.4 R152, [R234+0x4000] ;  /* 0x00400000ea98783b */ /* 0x000f620000000200 */
[----:B------:R-:W1:Y:S01]  /*5f20*/  I2F R60, R60 ;  /* 0x0000003c003c7306 */ /* 0x000e620000201400 */
[----:B------:R-:W-:Y:S01]  /*5f30*/  ISETP.GE.AND P0, PT, R65, R179, PT ;  /* 0x000000b34100720c */ /* 0x000fe20003f06270 */
[----:B------:R-:W-:Y:S01]  /*5f40*/  HMMA.16816.F32.BF16 R56, R192, R182, R56 ;  /* 0x000000b6c038723c */ /* 0x000fe20000041838 */
[----:B------:R-:W-:-:S02]  /*5f50*/  FSEL R206, R63, -INF , !P6 ;  /* 0xff8000003fce7808 */ /* 0x000fc40007000000 */
[----:B------:R-:W-:Y:S02]  /*5f60*/  ISETP.GE.AND P6, PT, R61, R212, PT ;  /* 0x000000d43d00720c */ /* 0x000fe40003fc6270 */
[C---:B------:R-:W-:Y:S02]  /*5f70*/  IADD3 R63, R166.reuse, 0x99, RZ ;  /* 0x00000099a63f7810 */ /* 0x040fe40007ffe0ff */
[----:B--2---:R-:W-:Y:S01]  /*5f80*/  IADD3 R66, R166, 0xa0, RZ ;  /* 0x000000a0a6427810 */ /* 0x004fe20007ffe0ff */
[----:B------:R-:W-:Y:S08]  /*5f90*/  HMMA.16816.F32.BF16 R52, R192, R172, R52 ;  /* 0x000000acc034723c */ /* 0x000ff00000041834 */
[C---:B-1----:R-:W-:Y:S08]  /*5fa0*/  HMMA.16816.F32.BF16 R36, R112.reuse, R168, R36 ;  /* 0x000000a87024723c */ /* 0x042ff00000041824 */
[----:B------:R-:W-:Y:S01]  /*5fb0*/  HMMA.16816.F32.BF16 R32, R112, R170, R32 ;  /* 0x000000aa7020723c */ /* 0x000fe20000041820 */
[----:B------:R-:W1:Y:S01]  /*5fc0*/  LDSM.16.M88.4 R168, [R165+0x2000] ;  /* 0x00200000a5a8783b */ /* 0x000e620000000200 */
[----:B---3--:R-:W-:Y:S01]  /*5fd0*/  FFMA.FTZ R210, R2, UR4, R56 ;  /* 0x0000000402d27c23 */ /* 0x008fe20008010038 */
[----:B------:R-:W-:Y:S01]  /*5fe0*/  IADD3 R56, R166, 0x38, RZ ;  /* 0x00000038a6387810 */ /* 0x000fe20007ffe0ff */
[----:B------:R-:W-:-:S02]  /*5ff0*/  FFMA.FTZ R58, R2, UR4, R58 ;  /* 0x00000004023a7c23 */ /* 0x000fc4000801003a */
[----:B----4-:R-:W-:Y:S01]  /*6000*/  FFMA.FTZ R209, R62, UR4, R57 ;  /* 0x000000043ed17c23 */ /* 0x010fe20008010039 */
[----:B------:R-:W-:Y:S01]  /*6010*/  IADD3 R57, R166, 0x39, RZ ;  /* 0x00000039a6397810 */ /* 0x000fe20007ffe0ff */
[----:B------:R-:W-:Y:S01]  /*6020*/  HMMA.16816.F32.BF16 R48, R192, R174, R48 ;  /* 0x000000aec030723c */ /* 0x000fe20000041830 */
[----:B------:R-:W-:Y:S01]  /*6030*/  FFMA.FTZ R52, R60, UR4, R52 ;  /* 0x000000043c347c23 */ /* 0x000fe20008010034 */
[----:B------:R-:W-:Y:S01]  /*6040*/  FSEL R207, R58, -INF , !P2 ;  /* 0xff8000003acf7808 */ /* 0x000fe20005000000 */
[----:B------:R-:W2:Y:S01]  /*6050*/  I2F R2, R61 ;  /* 0x0000003d00027306 */ /* 0x000ea20000201400 */
[----:B------:R-:W-:Y:S01]  /*6060*/  FSEL R209, R209, -INF , !P4 ;  /* 0xff800000d1d17808 */ /* 0x000fe20006000000 */
[----:B------:R-:W-:Y:S01]  /*6070*/  FFMA.FTZ R59, R62, UR4, R59 ;  /* 0x000000043e3b7c23 */ /* 0x000fe2000801003b */
[----:B------:R-:W-:Y:S01]  /*6080*/  ISETP.GE.AND P2, PT, R56, R212, PT ;  /* 0x000000d43800720c */ /* 0x000fe20003f46270 */
[----:B------:R-:W-:Y:S01]  /*6090*/  FFMA.FTZ R143, R60, UR4, R54 ;  /* 0x000000043c8f7c23 */ /* 0x000fe20008010036 */
[----:B-----5:R-:W-:Y:S01]  /*60a0*/  HMMA.16816.F32.BF16 R136, R112, R148, R136 ;  /* 0x000000947088723c */ /* 0x020fe20000041888 */
[----:B------:R-:W-:Y:S01]  /*60b0*/  ISETP.GE.AND P4, PT, R56, R179, PT ;  /* 0x000000b33800720c */ /* 0x000fe20003f86270 */
[----:B------:R-:W-:Y:S01]  /*60c0*/  LDSM.16.M88.4 R172, [R165+0x5800] ;  /* 0x00580000a5ac783b */ /* 0x000fe20000000200 */
[----:B------:R-:W-:Y:S01]  /*60d0*/  FSEL R140, R52, -INF , !P1 ;  /* 0xff800000348c7808 */ /* 0x000fe20004800000 */
[----:B------:R-:W3:Y:S01]  /*60e0*/  I2F R56, R56 ;  /* 0x0000003800387306 */ /* 0x000ee20000201400 */
[----:B------:R-:W-:-:S02]  /*60f0*/  IADD3 R54, R166, 0x40, RZ ;  /* 0x00000040a6367810 */ /* 0x000fc40007ffe0ff */
[----:B------:R-:W-:Y:S01]  /*6100*/  FSEL R210, R210, -INF , !P5 ;  /* 0xff800000d2d27808 */ /* 0x000fe20006800000 */
[C---:B------:R-:W-:Y:S01]  /*6110*/  HMMA.16816.F32.BF16 R28, R112.reuse, R160, R28 ;  /* 0x000000a0701c723c */ /* 0x040fe2000004181c */
[-C--:B------:R-:W-:Y:S01]  /*6120*/  ISETP.GE.AND P5, PT, R61, R179.reuse, PT ;  /* 0x000000b33d00720c */ /* 0x080fe20003fa6270 */
[----:B--2---:R-:W-:Y:S02]  /*6130*/  FFMA.FTZ R55, R2, UR4, R55 ;  /* 0x0000000402377c23 */ /* 0x004fe40008010037 */
[----:B------:R-:W2:Y:S01]  /*6140*/  I2F R52, R57 ;  /* 0x0000003900347306 */ /* 0x000ea20000201400 */
[----:B------:R-:W-:Y:S02]  /*6150*/  FSEL R143, R143, -INF , !P3 ;  /* 0xff8000008f8f7808 */ /* 0x000fe40005800000 */
[----:B------:R-:W-:Y:S01]  /*6160*/  ISETP.GE.AND P1, PT, R57, R179, PT ;  /* 0x000000b33900720c */ /* 0x000fe20003f26270 */
[----:B------:R-:W-:Y:S01]  /*6170*/  HMMA.16816.F32.BF16 R24, R112, R162, R24 ;  /* 0x000000a27018723c */ /* 0x000fe20000041818 */
[----:B------:R-:W4:Y:S01]  /*6180*/  LDSM.16.M88.4 R160, [R165+0x2800] ;  /* 0x00280000a5a0783b */ /* 0x000f220000000200 */
[----:B------:R-:W-:Y:S01]  /*6190*/  ISETP.GE.AND P3, PT, R54, R212, PT ;  /* 0x000000d43600720c */ /* 0x000fe20003f66270 */
[----:B---3--:R-:W-:Y:S01]  /*61a0*/  FFMA.FTZ R141, R56, UR4, R48 ;  /* 0x00000004388d7c23 */ /* 0x008fe20008010030 */
[----:B------:R-:W-:-:S02]  /*61b0*/  IADD3 R48, R166, 0x48, RZ ;  /* 0x00000048a6307810 */ /* 0x000fc40007ffe0ff */
[----:B------:R-:W-:Y:S02]  /*61c0*/  IADD3 R61, R166, 0x98, RZ ;  /* 0x00000098a63d7810 */ /* 0x000fe40007ffe0ff */
[----:B------:R-:W-:Y:S01]  /*61d0*/  HMMA.16816.F32.BF16 R132, R112, R150, R132 ;  /* 0x000000967084723c */ /* 0x000fe20000041884 */
[----:B------:R-:W3:Y:S01]  /*61e0*/  LDSM.16.M88.4 R148, [R165+0x4000] ;  /* 0x00400000a594783b */ /* 0x000ee20000000200 */
[----:B------:R-:W-:Y:S01]  /*61f0*/  FSEL R141, R141, -INF , !P2 ;  /* 0xff8000008d8d7808 */ /* 0x000fe20005000000 */
[----:B--2---:R-:W-:Y:S01]  /*6200*/  FFMA.FTZ R142, R52, UR4, R49 ;  /* 0x00000004348e7c23 */ /* 0x004fe20008010031 */
[----:B------:R-:W-:Y:S01]  /*6210*/  IADD3 R49, R166, 0x49, RZ ;  /* 0x00000049a6317810 */ /* 0x000fe20007ffe0ff */
[----:B------:R-:W-:-:S03]  /*6220*/  FFMA.FTZ R51, R52, UR4, R51 ;  /* 0x0000000434337c23 */ /* 0x000fc60008010033 */
[C---:B------:R-:W-:Y:S08]  /*6230*/  HMMA.16816.F32.BF16 R12, R112.reuse, R152, R12 ;  /* 0x00000098700c723c */ /* 0x040ff0000004180c */
[----:B------:R-:W-:Y:S01]  /*6240*/  HMMA.16816.F32.BF16 R8, R112, R154, R8 ;  /* 0x0000009a7008723c */ /* 0x000fe20000041808 */
[----:B------:R-:W2:Y:S07]  /*6250*/  LDSM.16.M88.4 R152, [R165+0x3800] ;  /* 0x00380000a598783b */ /* 0x000eae0000000200 */
[----:B-1----:R-:W-:Y:S08]  /*6260*/  HMMA.16816.F32.BF16 R44, R192, R168, R44 ;  /* 0x000000a8c02c723c */ /* 0x002ff0000004182c */
[----:B------:R-:W-:Y:S07]  /*6270*/  HMMA.16816.F32.BF16 R104, R112, R202, R104 ;  /* 0x000000ca7068723c */ /* 0x000fee0000041868 */
[----:B------:R-:W-:Y:S01]  /*6280*/  FSEL R203, R59, -INF , !P0 ;  /* 0xff8000003bcb7808 */ /* 0x000fe20004000000 */
[----:B------:R-:W-:Y:S01]  /*6290*/  HMMA.16816.F32.BF16 R40, R192, R170, R40 ;  /* 0x000000aac028723c */ /* 0x000fe20000041828 */
[----:B------:R-:W-:Y:S01]  /*62a0*/  ISETP.GE.AND P0, PT, R57, R212, PT ;  /* 0x000000d43900720c */ /* 0x000fe20003f06270 */
[----:B------:R-:W-:Y:S01]  /*62b0*/  FFMA.FTZ R202, R2, UR4, R53 ;  /* 0x0000000402ca7c23 */ /* 0x000fe20008010035 */
[----:B------:R-:W-:Y:S01]  /*62c0*/  IADD3 R53, R166, 0x41, RZ ;  /* 0x00000041a6357810 */ /* 0x000fe20007ffe0ff */
[----:B------:R-:W1:Y:S01]  /*62d0*/  I2F R2, R54 ;  /* 0x0000003600027306 */ /* 0x000e620000201400 */
[----:B------:R-:W-:-:S02]  /*62e0*/  FSEL R142, R142, -INF , !P0 ;  /* 0xff8000008e8e7808 */ /* 0x000fc40004000000 */
[-C--:B------:R-:W-:Y:S01]  /*62f0*/  ISETP.GE.AND P0, PT, R48, R179.reuse, PT ;  /* 0x000000b33000720c */ /* 0x080fe20003f06270 */
[----:B------:R-:W-:Y:S01]  /*6300*/  HMMA.16816.F32.BF16 R136, R192, R144, R136 ;  /* 0x00000090c088723c */ /* 0x000fe20000041888 */
[----:B------:R-:W-:Y:S02]  /*6310*/  FSEL R202, R202, -INF , !P6 ;  /* 0xff800000caca7808 */ /* 0x000fe40007000000 */
[-C--:B------:R-:W-:Y:S02]  /*6320*/  ISETP.GE.AND P6, PT, R54, R179.reuse, PT ;  /* 0x000000b33600720c */ /* 0x080fe40003fc6270 */
[----:B------:R-:W-:Y:S02]  /*6330*/  ISETP.GE.AND P2, PT, R53, R179, PT ;  /* 0x000000b33500720c */ /* 0x000fe40003f46270 */
[----:B------:R-:W-:Y:S01]  /*6340*/  FFMA.FTZ R145, R56, UR4, R50 ;  /* 0x0000000438917c23 */ /* 0x000fe20008010032 */
[----:B------:R-:W-:Y:S01]  /*6350*/  HMMA.16816.F32.BF16 R20, R112, R156, R20 ;  /* 0x0000009c7014723c */ /* 0x000fe20000041814 */
[----:B------:R-:W5:Y:S01]  /*6360*/  I2F R50, R53 ;  /* 0x0000003500327306 */ /* 0x000f620000201400 */
[----:B------:R-:W-:-:S02]  /*6370*/  FSEL R144, R55, -INF , !P5 ;  /* 0xff80000037907808 */ /* 0x000fc40006800000 */
[----:B------:R-:W-:Y:S01]  /*6380*/  FSEL R145, R145, -INF , !P4 ;  /* 0xff80000091917808 */ /* 0x000fe20006000000 */
[----:B-1----:R-:W-:Y:S01]  /*6390*/  FFMA.FTZ R46, R2, UR4, R46 ;  /* 0x00000004022e7c23 */ /* 0x002fe2000801002e */
[-C--:B------:R-:W-:Y:S02]  /*63a0*/  ISETP.GE.AND P4, PT, R48, R212.reuse, PT ;  /* 0x000000d43000720c */ /* 0x080fe40003f86270 */
[----:B------:R-:W-:Y:S01]  /*63b0*/  HMMA.16816.F32.BF16 R16, R112, R158, R16 ;  /* 0x0000009e7010723c */ /* 0x000fe20000041810 */
[----:B------:R-:W1:Y:S01]  /*63c0*/  LDSM.16.M88.4 R156, [R165+0x3000] ;  /* 0x00300000a59c783b */ /* 0x000e620000000200 */
[----:B------:R-:W2:Y:S01]  /*63d0*/  I2F R48, R48 ;  /* 0x0000003000307306 */ /* 0x000ea20000201400 */
[----:B------:R-:W-:-:S05]  /*63e0*/  ISETP.GE.AND P5, PT, R53, R212, PT ;  /* 0x000000d43500720c */ /* 0x000fca0003fa6270 */
[----:B----4-:R-:W-:Y:S01]  /*63f0*/  HMMA.16816.F32.BF16 R36, R192, R160, R36 ;  /* 0x000000a0c024723c */ /* 0x010fe20000041824 */
[----:B-----5:R-:W-:-:S07]  /*6400*/  FFMA.FTZ R47, R50, UR4, R47 ;  /* 0x00000004322f7c23 */ /* 0x020fce000801002f */
[----:B---3--:R-:W-:Y:S01]  /*6410*/  HMMA.16816.F32.BF16 R12, R192, R148, R12 ;  /* 0x00000094c00c723c */ /* 0x008fe2000004180c */
[----:B--2---:R-:W-:-:S06]  /*6420*/  FFMA.FTZ R40, R48, UR4, R40 ;  /* 0x0000000430287c23 */ /* 0x004fcc0008010028 */
[----:B------:R-:W-:Y:S01]  /*6430*/  FFMA.FTZ R148, R2, UR4, R44 ;  /* 0x0000000402947c23 */ /* 0x000fe2000801002c */
[C---:B------:R-:W-:Y:S01]  /*6440*/  HMMA.16816.F32.BF16 R132, R192.reuse, R146, R132 ;  /* 0x00000092c084723c */ /* 0x040fe20000041884 */
[----:B------:R-:W-:Y:S01]  /*6450*/  IADD3 R44, R166, 0x50, RZ ;  /* 0x00000050a62c7810 */ /* 0x000fe20007ffe0ff */
[----:B------:R-:W2:Y:S02]  /*6460*/  I2F R2, R49 ;  /* 0x0000003100027306 */ /* 0x000ea40000201400 */
[----:B------:R-:W-:Y:S02]  /*6470*/  FSEL R148, R148, -INF , !P3 ;  /* 0xff80000094947808 */ /* 0x000fe40005800000 */
[----:B------:R-:W-:Y:S01]  /*6480*/  ISETP.GE.AND P3, PT, R49, R179, PT ;  /* 0x000000b33100720c */ /* 0x000fe20003f66270 */
[----:B------:R-:W-:Y:S01]  /*6490*/  FFMA.FTZ R147, R50, UR4, R45 ;  /* 0x0000000432937c23 */ /* 0x000fe2000801002d */
[----:B------:R-:W-:Y:S01]  /*64a0*/  IADD3 R45, R166, 0x51, RZ ;  /* 0x00000051a62d7810 */ /* 0x000fe20007ffe0ff */
[----:B------:R-:W-:Y:S01]  /*64b0*/  HMMA.16816.F32.BF16 R20, R192, R152, R20 ;  /* 0x00000098c014723c */ /* 0x000fe20000041814 */
[----:B------:R-:W-:-:S02]  /*64c0*/  FSEL R146, R51, -INF , !P1 ;  /* 0xff80000033927808 */ /* 0x000fc40004800000 */
[----:B------:R-:W-:Y:S02]  /*64d0*/  FSEL R147, R147, -INF , !P5 ;  /* 0xff80000093937808 */ /* 0x000fe40006800000 */
[----:B------:R-:W-:Y:S02]  /*64e0*/  ISETP.GE.AND P5, PT, R44, R179, PT ;  /* 0x000000b32c00720c */ /* 0x000fe40003fa6270 */
[----:B------:R-:W-:Y:S01]  /*64f0*/  FSEL R152, R46, -INF , !P6 ;  /* 0xff8000002e987808 */ /* 0x000fe20007000000 */
[C---:B------:R-:W-:Y:S01]  /*6500*/  HMMA.16816.F32.BF16 R8, R192.reuse, R150, R8 ;  /* 0x00000096c008723c */ /* 0x040fe20000041808 */
[-C--:B------:R-:W-:Y:S01]  /*6510*/  ISETP.GE.AND P6, PT, R44, R212.reuse, PT ;  /* 0x000000d42c00720c */ /* 0x080fe20003fc6270 */
[C---:B--2---:R-:W-:Y:S01]  /*6520*/  FFMA.FTZ R43, R2.reuse, UR4, R43 ;  /* 0x00000004022b7c23 */ /* 0x044fe2000801002b */
[----:B------:R-:W2:Y:S01]  /*6530*/  I2F R44, R44 ;  /* 0x0000002c002c7306 */ /* 0x000ea20000201400 */
[----:B------:R-:W-:Y:S02]  /*6540*/  FSEL R153, R47, -INF , !P2 ;  /* 0xff8000002f997808 */ /* 0x000fe40005000000 */
[-C--:B------:R-:W-:Y:S01]  /*6550*/  ISETP.GE.AND P2, PT, R45, R212.reuse, PT ;  /* 0x000000d42d00720c */ /* 0x080fe20003f46270 */
[----:B------:R-:W-:Y:S01]  /*6560*/  FFMA.FTZ R151, R2, UR4, R41 ;  /* 0x0000000402977c23 */ /* 0x000fe20008010029 */
[----:B------:R-:W-:Y:S01]  /*6570*/  FSEL R150, R40, -INF , !P4 ;  /* 0xff80000028967808 */ /* 0x000fe20006000000 */
[----:B------:R-:W-:Y:S01]  /*6580*/  HMMA.16816.F32.BF16 R32, R192, R162, R32 ;  /* 0x000000a2c020723c */ /* 0x000fe20000041820 */
[----:B------:R-:W-:Y:S01]  /*6590*/  IADD3 R41, R166, 0x59, RZ ;  /* 0x00000059a6297810 */ /* 0x000fe20007ffe0ff */
[----:B------:R-:W3:Y:S01]  /*65a0*/  I2F R40, R45 ;  /* 0x0000002d00287306 */ /* 0x000ee20000201400 */
[----:B------:R-:W-:-:S02]  /*65b0*/  ISETP.GE.AND P1, PT, R49, R212, PT ;  /* 0x000000d43100720c */ /* 0x000fc40003f26270 */
[----:B------:R-:W-:Y:S02]  /*65c0*/  ISETP.GE.AND P4, PT, R45, R179, PT ;  /* 0x000000b32d00720c */ /* 0x000fe40003f86270 */
[----:B------:R-:W-:Y:S01]  /*65d0*/  FSEL R151, R151, -INF , !P1 ;  /* 0xff80000097977808 */ /* 0x000fe20004800000 */
[C---:B-1----:R-:W-:Y:S01]  /*65e0*/  HMMA.16816.F32.BF16 R28, R192.reuse, R156, R28 ;  /* 0x0000009cc01c723c */ /* 0x042fe2000004181c */
[C---:B--2---:R-:W-:Y:S02]  /*65f0*/  FFMA.FTZ R162, R44.reuse, UR4, R38 ;  /* 0x000000042ca27c23 */ /* 0x044fe40008010026 */
[----:B------:R-:W1:Y:S04]  /*6600*/  I2F R38, R41 ;  /* 0x0000002900267306 */ /* 0x000e680000201400 */
[----:B------:R-:W-:Y:S01]  /*6610*/  FFMA.FTZ R157, R44, UR4, R36 ;  /* 0x000000042c9d7c23 */ /* 0x000fe20008010024 */
[----:B------:R-:W-:Y:S01]  /*6620*/  HMMA.16816.F32.BF16 R16, R192, R154, R16 ;  /* 0x0000009ac010723c */ /* 0x000fe20000041810 */
[----:B------:R-:W-:Y:S01]  /*6630*/  IADD3 R36, R166, 0x60, RZ ;  /* 0x00000060a6247810 */ /* 0x000fe20007ffe0ff */
[----:B---3--:R-:W-:Y:S01]  /*6640*/  FFMA.FTZ R156, R40, UR4, R37 ;  /* 0x00000004289c7c23 */ /* 0x008fe20008010025 */
[----:B------:R-:W-:Y:S01]  /*6650*/  FSEL R162, R162, -INF , !P5 ;  /* 0xff800000a2a27808 */ /* 0x000fe20006800000 */
[----:B------:R-:W-:Y:S01]  /*6660*/  FFMA.FTZ R39, R40, UR4, R39 ;  /* 0x0000000428277c23 */ /* 0x000fe20008010027 */
[----:B------:R-:W-:-:S02]  /*6670*/  ISETP.GE.AND P5, PT, R36, R212, PT ;  /* 0x000000d42400720c */ /* 0x000fc40003fa6270 */
[----:B------:R-:W-:Y:S01]  /*6680*/  FFMA.FTZ R154, R48, UR4, R42 ;  /* 0x00000004309a7c23 */ /* 0x000fe2000801002a */
[----:B------:R-:W-:Y:S01]  /*6690*/  IADD3 R42, R166, 0x58, RZ ;  /* 0x00000058a62a7810 */ /* 0x000fe20007ffe0ff */
[----:B------:R-:W-:Y:S01]  /*66a0*/  HMMA.16816.F32.BF16 R24, R192, R158, R24 ;  /* 0x0000009ec018723c */ /* 0x000fe20000041818 */
[----:B------:R-:W-:Y:S02]  /*66b0*/  FSEL R156, R156, -INF , !P2 ;  /* 0xff8000009c9c7808 */ /* 0x000fe40005000000 */
[----:B------:R-:W2:Y:S01]  /*66c0*/  I2F R2, R42 ;  /* 0x0000002a00027306 */ /* 0x000ea20000201400 */
[-C--:B------:R-:W-:Y:S01]  /*66d0*/  ISETP.GE.AND P2, PT, R36, R179.reuse, PT ;  /* 0x000000b32400720c */ /* 0x080fe20003f46270 */
[C---:B-1----:R-:W-:Y:S01]  /*66e0*/  FFMA.FTZ R160, R38.reuse, UR4, R33 ;  /* 0x0000000426a07c23 */ /* 0x042fe20008010021 */
[----:B------:R-:W-:Y:S01]  /*66f0*/  FSEL R155, R43, -INF , !P3 ;  /* 0xff8000002b9b7808 */ /* 0x000fe20005800000 */
[----:B------:R-:W-:Y:S01]  /*6700*/  FFMA.FTZ R35, R38, UR4, R35 ;  /* 0x0000000426237c23 */ /* 0x000fe20008010023 */
[----:B------:R-:W-:Y:S01]  /*6710*/  ISETP.GE.AND P1, PT, R42, R179, PT ;  /* 0x000000b32a00720c */ /* 0x000fe20003f26270 */
[----:B------:R-:W-:Y:S01]  /*6720*/  HMMA.16816.F32.BF16 R108, R112, R200, R108 ;  /* 0x000000c8706c723c */ /* 0x000fe2000004186c */
[----:B------:R-:W-:Y:S01]  /*6730*/  ISETP.GE.AND P3, PT, R41, R212, PT ;  /* 0x000000d42900720c */ /* 0x000fe20003f66270 */
[----:B------:R-:W1:Y:S01]  /*6740*/  I2F R36, R36 ;  /* 0x0000002400247306 */ /* 0x000e620000201400 */
[----:B------:R-:W-:-:S02]  /*6750*/  IADD3 R33, R166, 0x69, RZ ;  /* 0x00000069a6217810 */ /* 0x000fc40007ffe0ff */
[----:B------:R-:W-:Y:S02]  /*6760*/  IADD3 R37, R166, 0x61, RZ ;  /* 0x00000061a6257810 */ /* 0x000fe40007ffe0ff */
[----:B------:R-:W-:Y:S01]  /*6770*/  FSEL R160, R160, -INF , !P3 ;  /* 0xff800000a0a07808 */ /* 0x000fe20005800000 */
[C---:B------:R-:W-:Y:S01]  /*6780*/  HMMA.16816.F32.BF16 R100, R112.reuse, R196, R100 ;  /* 0x000000c47064723c */ /* 0x040fe20000041864 */
[----:B------:R-:W-:Y:S01]  /*6790*/  FSEL R157, R157, -INF , !P6 ;  /* 0xff8000009d9d7808 */ /* 0x000fe20007000000 */
[----:B--2---:R-:W-:Y:S01]  /*67a0*/  FFMA.FTZ R158, R2, UR4, R32 ;  /* 0x00000004029e7c23 */ /* 0x004fe20008010020 */
[----:B------:R-:W-:Y:S01]  /*67b0*/  IADD3 R32, R166, 0x68, RZ ;  /* 0x00000068a6207810 */ /* 0x000fe20007ffe0ff */
[----:B------:R-:W-:Y:S01]  /*67c0*/  FFMA.FTZ R34, R2, UR4, R34 ;  /* 0x0000000402227c23 */ /* 0x000fe20008010022 */
[-C--:B------:R-:W-:Y:S01]  /*67d0*/  ISETP.GE.AND P6, PT, R41, R179.reuse, PT ;  /* 0x000000b32900720c */ /* 0x080fe20003fc6270 */
[----:B------:R-:W2:Y:S01]  /*67e0*/  I2F R2, R37 ;  /* 0x0000002500027306 */ /* 0x000ea20000201400 */
[----:B------:R-:W-:Y:S01]  /*67f0*/  ISETP.GE.AND P3, PT, R32, R179, PT ;  /* 0x000000b32000720c */ /* 0x000fe20003f66270 */
[----:B------:R-:W-:Y:S01]  /*6800*/  HMMA.16816.F32.BF16 R96, R112, R198, R96 ;  /* 0x000000c67060723c */ /* 0x000fe20000041860 */
[----:B------:R-:W-:Y:S01]  /*6810*/  FSEL R171, R34, -INF , !P1 ;  /* 0xff80000022ab7808 */ /* 0x000fe20004800000 */
[----:B-1----:R-:W-:Y:S01]  /*6820*/  FFMA.FTZ R28, R36, UR4, R28 ;  /* 0x00000004241c7c23 */ /* 0x002fe2000801001c */
[-C--:B------:R-:W-:Y:S01]  /*6830*/  ISETP.GE.AND P1, PT, R32, R212.reuse, PT ;  /* 0x000000d42000720c */ /* 0x080fe20003f26270 */
[----:B------:R-:W-:Y:S01]  /*6840*/  FFMA.FTZ R187, R36, UR4, R30 ;  /* 0x0000000424bb7c23 */ /* 0x000fe2000801001e */
[----:B------:R-:W-:Y:S01]  /*6850*/  FSEL R201, R35, -INF , !P6 ;  /* 0xff80000023c97808 */ /* 0x000fe20007000000 */
[----:B------:R-:W1:Y:S01]  /*6860*/  I2F R32, R32 ;  /* 0x0000002000207306 */ /* 0x000e620000201400 */
[----:B------:R-:W-:Y:S01]  /*6870*/  FSEL R180, R28, -INF , !P5 ;  /* 0xff8000001cb47808 */ /* 0x000fe20006800000 */
[----:B------:R-:W-:Y:S01]  /*6880*/  HMMA.16816.F32.BF16 R120, R192, R172, R120 ;  /* 0x000000acc078723c */ /* 0x000fe20000041878 */
[----:B------:R-:W-:-:S02]  /*6890*/  ISETP.GE.AND P6, PT, R33, R212, PT ;  /* 0x000000d42100720c */ /* 0x000fc40003fc6270 */
[----:B------:R-:W-:Y:S02]  /*68a0*/  IADD3 R30, R166, 0x70, RZ ;  /* 0x00000070a61e7810 */ /* 0x000fe40007ffe0ff */
[----:B------:R-:W-:Y:S01]  /*68b0*/  FSEL R154, R154, -INF , !P0 ;  /* 0xff8000009a9a7808 */ /* 0x000fe20004000000 */
[----:B------:R-:W3:Y:S01]  /*68c0*/  I2F R28, R33 ;  /* 0x00000021001c7306 */ /* 0x000ee20000201400 */
[----:B--2---:R-:W-:Y:S01]  /*68d0*/  FFMA.FTZ R200, R2, UR4, R29 ;  /* 0x0000000402c87c23 */ /* 0x004fe2000801001d */
[----:B------:R-:W-:Y:S01]  /*68e0*/  IADD3 R29, R166, 0x71, RZ ;  /* 0x00000071a61d7810 */ /* 0x000fe20007ffe0ff */
[----:B------:R-:W-:Y:S01]  /*68f0*/  FFMA.FTZ R31, R2, UR4, R31 ;  /* 0x00000004021f7c23 */ /* 0x000fe2000801001f */
[----:B------:R-:W-:Y:S01]  /*6900*/  ISETP.GE.AND P0, PT, R42, R212, PT ;  /* 0x000000d42a00720c */ /* 0x000fe20003f06270 */
[----:B------:R-:W-:Y:S01]  /*6910*/  HMMA.16816.F32.BF16 R116, R192, R174, R116 ;  /* 0x000000aec074723c */ /* 0x000fe20000041874 */
[----:B------:R-:W-:Y:S01]  /*6920*/  FSEL R169, R39, -INF , !P4 ;  /* 0xff80000027a97808 */ /* 0x000fe20006000000 */
[----:B-1----:R-:W-:Y:S01]  /*6930*/  FFMA.FTZ R183, R32, UR4, R24 ;  /* 0x0000000420b77c23 */ /* 0x002fe20008010018 */
[----:B------:R-:W-:Y:S01]  /*6940*/  IADD3 R24, R166, 0x78, RZ ;  /* 0x00000078a6187810 */ /* 0x000fe20007ffe0ff */
[----:B------:R-:W-:Y:S01]  /*6950*/  FFMA.FTZ R191, R32, UR4, R26 ;  /* 0x0000000420bf7c23 */ /* 0x000fe2000801001a */
[----:B------:R-:W1:Y:S01]  /*6960*/  I2F R2, R30 ;  /* 0x0000001e00027306 */ /* 0x000e620000201400 */
[----:B------:R-:W-:-:S02]  /*6970*/  FSEL R158, R158, -INF , !P0 ;  /* 0xff8000009e9e7808 */ /* 0x000fc40004000000 */
[-C--:B------:R-:W-:Y:S01]  /*6980*/  ISETP.GE.AND P4, PT, R37, R212.reuse, PT ;  /* 0x000000d42500720c */ /* 0x080fe20003f86270 */
[C---:B---3--:R-:W-:Y:S01]  /*6990*/  FFMA.FTZ R184, R28.reuse, UR4, R25 ;  /* 0x000000041cb87c23 */ /* 0x048fe20008010019 */
[----:B------:R-:W-:Y:S01]  /*69a0*/  FSEL R191, R191, -INF , !P3 ;  /* 0xff800000bfbf7808 */ /* 0x000fe20005800000 */
[----:B------:R-:W-:Y:S02]  /*69b0*/  FFMA.FTZ R27, R28, UR4, R27 ;  /* 0x000000041c1b7c23 */ /* 0x000fe4000801001b */
[----:B------:R-:W2:Y:S01]  /*69c0*/  I2F R26, R29 ;  /* 0x0000001d001a7306 */ /* 0x000ea20000201400 */
[----:B------:R-:W-:Y:S02]  /*69d0*/  ISETP.GE.AND P3, PT, R24, R212, PT ;  /* 0x000000d41800720c */ /* 0x000fe40003f66270 */
[----:B------:R-:W-:Y:S02]  /*69e0*/  FSEL R184, R184, -INF , !P6 ;  /* 0xff800000b8b87808 */ /* 0x000fe40007000000 */
[----:B------:R-:W-:-:S02]  /*69f0*/  ISETP.GE.AND P6, PT, R24, R179, PT ;  /* 0x000000b31800720c */ /* 0x000fc40003fc6270 */
[-C--:B------:R-:W-:Y:S01]  /*6a00*/  ISETP.GE.AND P0, PT, R37, R179.reuse, PT ;  /* 0x000000b32500720c */ /* 0x080fe20003f06270 */
[----:B------:R-:W3:Y:S01]  /*6a10*/  I2F R24, R24 ;  /* 0x0000001800187306 */ /* 0x000ee20000201400 */
[----:B------:R-:W-:Y:S01]  /*6a20*/  FSEL R200, R200, -INF , !P4 ;  /* 0xff800000c8c87808 */ /* 0x000fe20006000000 */
[C---:B-1----:R-:W-:Y:S01]  /*6a30*/  FFMA.FTZ R198, R2.reuse, UR4, R20 ;  /* 0x0000000402c67c23 */ /* 0x042fe20008010014 */
[----:B------:R-:W-:Y:S01]  /*6a40*/  FSEL R189, R31, -INF , !P0 ;  /* 0xff8000001fbd7808 */ /* 0x000fe20004000000 */
[----:B------:R-:W-:Y:S01]  /*6a50*/  FFMA.FTZ R22, R2, UR4, R22 ;  /* 0x0000000402167c23 */ /* 0x000fe20008010016 */
[----:B------:R-:W-:Y:S01]  /*6a60*/  ISETP.GE.AND P4, PT, R30, R179, PT ;  /* 0x000000b31e00720c */ /* 0x000fe20003f86270 */
[----:B------:R-:W-:Y:S01]  /*6a70*/  LDSM.16.M88.4 R36, [R165+0x7800] ;  /* 0x00780000a524783b */ /* 0x000fe20000000200 */
[----:B------:R-:W-:Y:S01]  /*6a80*/  ISETP.GE.AND P0, PT, R29, R212, PT ;  /* 0x000000d41d00720c */ /* 0x000fe20003f06270 */
[----:B--2---:R-:W-:Y:S01]  /*6a90*/  FFMA.FTZ R197, R26, UR4, R21 ;  /* 0x000000041ac57c23 */ /* 0x004fe20008010015 */
[----:B------:R-:W-:Y:S01]  /*6aa0*/  IADD3 R20, R166, 0x80, RZ ;  /* 0x00000080a6147810 */ /* 0x000fe20007ffe0ff */
[----:B------:R-:W-:Y:S01]  /*6ab0*/  FFMA.FTZ R23, R26, UR4, R23 ;  /* 0x000000041a177c23 */ /* 0x000fe20008010017 */
[----:B------:R-:W-:-:S02]  /*6ac0*/  IADD3 R25, R166, 0x79, RZ ;  /* 0x00000079a6197810 */ /* 0x000fc40007ffe0ff */
[----:B------:R-:W-:Y:S02]  /*6ad0*/  IADD3 R21, R166, 0x81, RZ ;  /* 0x00000081a6157810 */ /* 0x000fe40007ffe0ff */
[----:B------:R-:W-:Y:S01]  /*6ae0*/  FSEL R188, R22, -INF , !P4 ;  /* 0xff80000016bc7808 */ /* 0x000fe20006000000 */
[----:B---3--:R-:W-:Y:S01]  /*6af0*/  FFMA.FTZ R16, R24, UR4, R16 ;  /* 0x0000000418107c23 */ /* 0x008fe20008010010 */
[----:B------:R-:W-:Y:S01]  /*6b00*/  FSEL R197, R197, -INF , !P0 ;  /* 0xff800000c5c57808 */ /* 0x000fe20004000000 */
[----:B------:R-:W1:Y:S01]  /*6b10*/  I2F R2, R25 ;  /* 0x0000001900027306 */ /* 0x000e620000201400 */
[----:B------:R-:W-:Y:S01]  /*6b20*/  ISETP.GE.AND P4, PT, R20, R212, PT ;  /* 0x000000d41400720c */ /* 0x000fe20003f86270 */
[----:B------:R-:W-:Y:S01]  /*6b30*/  FFMA.FTZ R186, R24, UR4, R18 ;  /* 0x0000000418ba7c23 */ /* 0x000fe20008010012 */
[----:B------:R-:W-:Y:S02]  /*6b40*/  ISETP.GE.AND P0, PT, R20, R179, PT ;  /* 0x000000b31400720c */ /* 0x000fe40003f06270 */
[----:B------:R-:W-:-:S02]  /*6b50*/  FSEL R196, R16, -INF , !P3 ;  /* 0xff80000010c47808 */ /* 0x000fc40005800000 */
[----:B------:R-:W-:Y:S01]  /*6b60*/  FSEL R183, R183, -INF , !P1 ;  /* 0xff800000b7b77808 */ /* 0x000fe20004800000 */
[----:B------:R-:W2:Y:S01]  /*6b70*/  I2F R20, R20 ;  /* 0x0000001400147306 */ /* 0x000ea20000201400 */
[----:B------:R-:W-:Y:S02]  /*6b80*/  ISETP.GE.AND P1, PT, R29, R179, PT ;  /* 0x000000b31d00720c */ /* 0x000fe40003f26270 */
[----:B------:R-:W-:Y:S02]  /*6b90*/  IADD3 R18, R166, 0x88, RZ ;  /* 0x00000088a6127810 */ /* 0x000fe40007ffe0ff */
[----:B------:R-:W-:Y:S02]  /*6ba0*/  FSEL R185, R23, -INF , !P1 ;  /* 0xff80000017b97808 */ /* 0x000fe40004800000 */
[----:B------:R-:W-:Y:S01]  /*6bb0*/  ISETP.GE.AND P1, PT, R21, R212, PT ;  /* 0x000000d41500720c */ /* 0x000fe20003f26270 */
[----:B------:R-:W3:Y:S01]  /*6bc0*/  I2F R16, R21 ;  /* 0x0000001500107306 */ /* 0x000ee20000201400 */
[----:B-1----:R-:W-:Y:S01]  /*6bd0*/  FFMA.FTZ R190, R2, UR4, R17 ;  /* 0x0000000402be7c23 */ /* 0x002fe20008010011 */
[----:B------:R-:W-:Y:S01]  /*6be0*/  IADD3 R17, R166, 0x89, RZ ;  /* 0x00000089a6117810 */ /* 0x000fe20007ffe0ff */
[----:B------:R-:W-:Y:S01]  /*6bf0*/  FFMA.FTZ R19, R2, UR4, R19 ;  /* 0x0000000402137c23 */ /* 0x000fe20008010013 */
[----:B------:R-:W-:-:S02]  /*6c00*/  FSEL R187, R187, -INF , !P2 ;  /* 0xff800000bbbb7808 */ /* 0x000fc40005000000 */
[----:B------:R-:W-:Y:S01]  /*6c10*/  ISETP.GE.AND P5, PT, R33, R179, PT ;  /* 0x000000b32100720c */ /* 0x000fe20003fa6270 */
[----:B--2---:R-:W-:Y:S01]  /*6c20*/  FFMA.FTZ R181, R20, UR4, R12 ;  /* 0x0000000414b57c23 */ /* 0x004fe2000801000c */
[----:B------:R-:W-:Y:S01]  /*6c30*/  IADD3 R12, R166, 0x90, RZ ;  /* 0x00000090a60c7810 */ /* 0x000fe20007ffe0ff */
[----:B------:R-:W-:Y:S01]  /*6c40*/  FFMA.FTZ R168, R20, UR4, R14 ;  /* 0x0000000414a87c23 */ /* 0x000fe2000801000e */
[----:B------:R-:W1:Y:S01]  /*6c50*/  I2F R2, R18 ;  /* 0x0000001200027306 */ /* 0x000e620000201400 */
[----:B------:R-:W-:Y:S02]  /*6c60*/  ISETP.GE.AND P2, PT, R30, R212, PT ;  /* 0x000000d41e00720c */ /* 0x000fe40003f46270 */
[----:B------:R-:W-:Y:S01]  /*6c70*/  FSEL R199, R27, -INF , !P5 ;  /* 0xff8000001bc77808 */ /* 0x000fe20006800000 */
[----:B---3--:R-:W-:Y:S01]  /*6c80*/  FFMA.FTZ R173, R16, UR4, R13 ;  /* 0x0000000410ad7c23 */ /* 0x008fe2000801000d */
[----:B------:R-:W-:Y:S01]  /*6c90*/  FSEL R168, R168, -INF , !P0 ;  /* 0xff800000a8a87808 */ /* 0x000fe20004000000 */
[----:B------:R-:W-:-:S02]  /*6ca0*/  FFMA.FTZ R15, R16, UR4, R15 ;  /* 0x00000004100f7c23 */ /* 0x000fc4000801000f */
[----:B------:R-:W2:Y:S01]  /*6cb0*/  I2F R14, R17 ;  /* 0x00000011000e7306 */ /* 0x000ea20000201400 */
[CC--:B------:R-:W-:Y:S02]  /*6cc0*/  ISETP.GE.AND P0, PT, R12.reuse, R212.reuse, PT ;  /* 0x000000d40c00720c */ /* 0x0c0fe40003f06270 */
[----:B------:R-:W-:Y:S02]  /*6cd0*/  FSEL R173, R173, -INF , !P1 ;  /* 0xff800000adad7808 */ /* 0x000fe40004800000 */
[-C--:B------:R-:W-:Y:S02]  /*6ce0*/  ISETP.GE.AND P1, PT, R12, R179.reuse, PT ;  /* 0x000000b30c00720c */ /* 0x080fe40003f26270 */
[----:B------:R-:W-:Y:S01]  /*6cf0*/  FSEL R198, R198, -INF , !P2 ;  /* 0xff800000c6c67808 */ /* 0x000fe20005000000 */
[----:B------:R-:W3:Y:S01]  /*6d00*/  I2F R12, R12 ;  /* 0x0000000c000c7306 */ /* 0x000ee20000201400 */
[C---:B------:R-:W-:Y:S01]  /*6d10*/  ISETP.GE.AND P5, PT, R25.reuse, R212, PT ;  /* 0x000000d41900720c */ /* 0x040fe20003fa6270 */
[C---:B-1----:R-:W-:Y:S01]  /*6d20*/  FFMA.FTZ R10, R2.reuse, UR4, R10 ;  /* 0x00000004020a7c23 */ /* 0x042fe2000801000a */
[----:B------:R-:W-:Y:S01]  /*6d30*/  ISETP.GE.AND P2, PT, R25, R179, PT ;  /* 0x000000b31900720c */ /* 0x000fe20003f46270 */
[----:B------:R-:W-:Y:S01]  /*6d40*/  FFMA.FTZ R8, R2, UR4, R8 ;  /* 0x0000000402087c23 */ /* 0x000fe20008010008 */
[----:B------:R-:W-:-:S02]  /*6d50*/  FSEL R190, R190, -INF , !P5 ;  /* 0xff800000bebe7808 */ /* 0x000fc40006800000 */
[----:B------:R-:W-:Y:S01]  /*6d60*/  FSEL R182, R19, -INF , !P2 ;  /* 0xff80000013b67808 */ /* 0x000fe20005000000 */
[----:B--2---:R-:W-:Y:S01]  /*6d70*/  FFMA.FTZ R9, R14, UR4, R9 ;  /* 0x000000040e097c23 */ /* 0x004fe20008010009 */
[-C--:B------:R-:W-:Y:S01]  /*6d80*/  ISETP.GE.AND P5, PT, R18, R179.reuse, PT ;  /* 0x000000b31200720c */ /* 0x080fe20003fa6270 */
[----:B------:R-:W-:Y:S01]  /*6d90*/  FFMA.FTZ R11, R14, UR4, R11 ;  /* 0x000000040e0b7c23 */ /* 0x000fe2000801000b */
[----:B------:R-:W-:Y:S02]  /*6da0*/  ISETP.GE.AND P2, PT, R17, R212, PT ;  /* 0x000000d41100720c */ /* 0x000fe40003f46270 */
[----:B------:R-:W-:Y:S02]  /*6db0*/  IADD3 R13, R166, 0x91, RZ ;  /* 0x00000091a60d7810 */ /* 0x000fe40007ffe0ff */
[----:B------:R-:W-:Y:S01]  /*6dc0*/  FSEL R181, R181, -INF , !P4 ;  /* 0xff800000b5b57808 */ /* 0x000fe20006000000 */
[----:B---3--:R-:W-:Y:S01]  /*6dd0*/  FFMA.FTZ R136, R12, UR4, R136 ;  /* 0x000000040c887c23 */ /* 0x008fe20008010088 */
[----:B------:R-:W-:Y:S01]  /*6de0*/  ISETP.GE.AND P4, PT, R17, R179, PT ;  /* 0x000000b31100720c */ /* 0x000fe20003f86270 */
[----:B------:R-:W1:Y:S01]  /*6df0*/  I2F R2, R13 ;  /* 0x0000000d00027306 */ /* 0x000e620000201400 */
[----:B------:R-:W-:Y:S01]  /*6e00*/  FSEL R163, R10, -INF , !P5 ;  /* 0xff8000000aa37808 */ /* 0x000fe20006800000 */
[----:B------:R-:W-:Y:S01]  /*6e10*/  FFMA.FTZ R62, R12, UR4, R138 ;  /* 0x000000040c3e7c23 */ /* 0x000fe2000801008a */
[----:B------:R-:W-:-:S02]  /*6e20*/  FSEL R170, R9, -INF , !P2 ;  /* 0xff80000009aa7808 */ /* 0x000fc40005000000 */
[CC--:B------:R-:W-:Y:S02]  /*6e30*/  ISETP.GE.AND P5, PT, R61.reuse, R212.reuse, PT ;  /* 0x000000d43d00720c */ /* 0x0c0fe40003fa6270 */
[-C--:B------:R-:W-:Y:S02]  /*6e40*/  ISETP.GE.AND P2, PT, R61, R179.reuse, PT ;  /* 0x000000b33d00720c */ /* 0x080fe40003f46270 */
[----:B------:R-:W2:Y:S01]  /*6e50*/  I2F R61, R61 ;  /* 0x0000003d003d7306 */ /* 0x000ea20000201400 */
[----:B------:R-:W-:Y:S02]  /*6e60*/  FSEL R159, R11, -INF , !P4 ;  /* 0xff8000000b9f7808 */ /* 0x000fe40006000000 */
[----:B------:R-:W-:Y:S02]  /*6e70*/  FSEL R149, R136, -INF , !P0 ;  /* 0xff80000088957808 */ /* 0x000fe40004000000 */
[CC--:B------:R-:W-:Y:S02]  /*6e80*/  ISETP.GE.AND P4, PT, R63.reuse, R212.reuse, PT ;  /* 0x000000d43f00720c */ /* 0x0c0fe40003f86270 */
[-C--:B------:R-:W-:Y:S01]  /*6e90*/  ISETP.GE.AND P0, PT, R63, R179.reuse, PT ;  /* 0x000000b33f00720c */ /* 0x080fe20003f06270 */
[----:B-1----:R-:W-:Y:S01]  /*6ea0*/  FFMA.FTZ R137, R2, UR4, R137 ;  /* 0x0000000402897c23 */ /* 0x002fe20008010089 */
[----:B------:R-:W-:Y:S01]  /*6eb0*/  FSEL R186, R186, -INF , !P6 ;  /* 0xff800000baba7808 */ /* 0x000fe20007000000 */
[----:B------:R-:W1:Y:S01]  /*6ec0*/  I2F R63, R63 ;  /* 0x0000003f003f7306 */ /* 0x000e620000201400 */
[----:B------:R-:W-:Y:S01]  /*6ed0*/  ISETP.GE.AND P6, PT, R18, R212, PT ;  /* 0x000000d41200720c */ /* 0x000fe20003fc6270 */
[----:B------:R-:W-:Y:S01]  /*6ee0*/  FFMA.FTZ R60, R2, UR4, R139 ;  /* 0x00000004023c7c23 */ /* 0x000fe2000801008b */
[----:B------:R-:W-:-:S02]  /*6ef0*/  ISETP.GE.AND P3, PT, R21, R179, PT ;  /* 0x000000b31500720c */ /* 0x000fc40003f66270 */
[----:B------:R-:W-:Y:S01]  /*6f00*/  FSEL R172, R8, -INF , !P6 ;  /* 0xff80000008ac7808 */ /* 0x000fe20007000000 */
[----:B--2---:R-:W-:Y:S01]  /*6f10*/  FFMA.FTZ R132, R61, UR4, R132 ;  /* 0x000000043d847c23 */ /* 0x004fe20008010084 */
[----:B------:R-:W-:Y:S01]  /*6f20*/  LDSM.16.M88.4 R8, [R234+0x7000] ;  /* 0x00700000ea08783b */ /* 0x000fe20000000200 */
[----:B------:R-:W-:Y:S01]  /*6f30*/  FSEL R161, R15, -INF , !P3 ;  /* 0xff8000000fa17808 */ /* 0x000fe20005800000 */
[----:B------:R-:W-:Y:S01]  /*6f40*/  FFMA.FTZ R61, R61, UR4, R134 ;  /* 0x000000043d3d7c23 */ /* 0x000fe20008010086 */
[C---:B------:R-:W-:Y:S01]  /*6f50*/  ISETP.GE.AND P3, PT, R13.reuse, R212, PT ;  /* 0x000000d40d00720c */ /* 0x040fe20003f66270 */
[----:B------:R-:W2:Y:S01]  /*6f60*/  LDSM.16.M88.4 R20, [R165+0x6800] ;  /* 0x00680000a514783b */ /* 0x000ea20000000200 */
[----:B------:R-:W-:Y:S02]  /*6f70*/  ISETP.GE.AND P6, PT, R13, R179, PT ;  /* 0x000000b30d00720c */ /* 0x000fe40003fc6270 */
[----:B------:R-:W-:Y:S01]  /*6f80*/  IADD3 R17, R166, 0xa1, RZ ;  /* 0x000000a1a6117810 */ /* 0x000fe20007ffe0ff */
[----:B------:R-:W3:Y:S01]  /*6f90*/  LDSM.16.M88.4 R12, [R165+0x6000] ;  /* 0x00600000a50c783b */ /* 0x000ee20000000200 */
[C---:B-1----:R-:W-:Y:S01]  /*6fa0*/  FFMA.FTZ R65, R63.reuse, UR4, R133 ;  /* 0x000000043f417c23 */ /* 0x042fe20008010085 */
[----:B------:R-:W-:Y:S01]  /*6fb0*/  FSEL R62, R62, -INF , !P1 ;  /* 0xff8000003e3e7808 */ /* 0x000fe20004800000 */
[----:B------:R-:W-:Y:S01]  /*6fc0*/  FFMA.FTZ R63, R63, UR4, R135 ;  /* 0x000000043f3f7c23 */ /* 0x000fe20008010087 */
[----:B------:R-:W-:-:S02]  /*6fd0*/  FSEL R138, R137, -INF , !P3 ;  /* 0xff800000898a7808 */ /* 0x000fc40005800000 */
[----:B------:R-:W-:Y:S02]  /*6fe0*/  IADD3 R18, R166, 0xa8, RZ ;  /* 0x000000a8a6127810 */ /* 0x000fe40007ffe0ff */
[CC--:B------:R-:W-:Y:S02]  /*6ff0*/  ISETP.GE.AND P1, PT, R66.reuse, R212.reuse, PT ;  /* 0x000000d44200720c */ /* 0x0c0fe40003f26270 */
[----:B------:R-:W-:Y:S02]  /*7000*/  ISETP.GE.AND P3, PT, R66, R179, PT ;  /* 0x000000b34200720c */ /* 0x000fe40003f66270 */
[----:B------:R-:W-:Y:S01]  /*7010*/  FSEL R60, R60, -INF , !P6 ;  /* 0xff8000003c3c7808 */ /* 0x000fe20007000000 */
[----:B------:R-:W1:Y:S01]  /*7020*/  I2F R66, R66 ;  /* 0x0000004200427306 */ /* 0x000e620000201400 */
[----:B------:R-:W-:Y:S02]  /*7030*/  FSEL R137, R132, -INF , !P5 ;  /* 0xff80000084897808 */ /* 0x000fe40006800000 */
[----:B------:R-:W-:-:S02]  /*7040*/  ISETP.GE.AND P6, PT, R17, R212, PT ;  /* 0x000000d41100720c */ /* 0x000fc40003fc6270 */
[-C--:B------:R-:W-:Y:S02]  /*7050*/  ISETP.GE.AND P5, PT, R17, R179.reuse, PT ;  /* 0x000000b31100720c */ /* 0x080fe40003fa6270 */
[----:B------:R-:W-:Y:S01]  /*7060*/  FSEL R61, R61, -INF , !P2 ;  /* 0xff8000003d3d7808 */ /* 0x000fe20005000000 */
[----:B------:R-:W4:Y:S01]  /*7070*/  I2F R17, R17 ;  /* 0x0000001100117306 */ /* 0x000f220000201400 */
[----:B------:R-:W-:Y:S02]  /*7080*/  FSEL R65, R65, -INF , !P4 ;  /* 0xff80000041417808 */ /* 0x000fe40006000000 */
[C---:B------:R-:W-:Y:S02]  /*7090*/  ISETP.GE.AND P2, PT, R18.reuse, R212, PT ;  /* 0x000000d41200720c */ /* 0x040fe40003f46270 */
[----:B------:R-:W-:Y:S02]  /*70a0*/  ISETP.GE.AND P4, PT, R18, R179, PT ;  /* 0x000000b31200720c */ /* 0x000fe40003f86270 */
[----:B------:R-:W-:Y:S01]  /*70b0*/  IADD3 R19, R166, 0xa9, RZ ;  /* 0x000000a9a6137810 */ /* 0x000fe20007ffe0ff */
[----:B------:R-:W5:Y:S01]  /*70c0*/  I2F R18, R18 ;  /* 0x0000001200127306 */ /* 0x000f620000201400 */
[----:B-1----:R-:W-:Y:S01]  /*70d0*/  FFMA.FTZ R64, R66, UR4, R128 ;  /* 0x0000000442407c23 */ /* 0x002fe20008010080 */
[----:B------:R-:W-:Y:S01]  /*70e0*/  IADD3 R2, R166, 0xb0, RZ ;  /* 0x000000b0a6027810 */ /* 0x000fe20007ffe0ff */
[----:B------:R-:W-:Y:S01]  /*70f0*/  FFMA.FTZ R66, R66, UR4, R130 ;  /* 0x0000000442427c23 */ /* 0x000fe20008010082 */
[----:B------:R-:W-:-:S02]  /*7100*/  FSEL R63, R63, -INF , !P0 ;  /* 0xff8000003f3f7808 */ /* 0x000fc40004000000 */
[-C--:B------:R-:W-:Y:S01]  /*7110*/  ISETP.GE.AND P0, PT, R19, R212.reuse, PT ;  /* 0x000000d41300720c */ /* 0x080fe20003f06270 */
[C---:B--2---:R-:W-:Y:S01]  /*7120*/  HMMA.16816.F32.BF16 R28, R192.reuse, R20, R100 ;  /* 0x00000014c01c723c */ /* 0x044fe20000041864 */
[----:B------:R-:W1:Y:S01]  /*7130*/  I2F R16, R19 ;  /* 0x0000001300107306 */ /* 0x000e620000201400 */
[C---:B----4-:R-:W-:Y:S01]  /*7140*/  FFMA.FTZ R67, R17.reuse, UR4, R129 ;  /* 0x0000000411437c23 */ /* 0x050fe20008010081 */
[----:B------:R-:W-:Y:S01]  /*7150*/  FSEL R66, R66, -INF , !P3 ;  /* 0xff80000042427808 */ /* 0x000fe20005800000 */
[----:B------:R-:W-:Y:S01]  /*7160*/  FFMA.FTZ R68, R17, UR4, R131 ;  /* 0x0000000411447c23 */ /* 0x000fe20008010083 */
[----:B------:R-:W-:Y:S02]  /*7170*/  IADD3 R17, R166, 0xb1, RZ ;  /* 0x000000b1a6117810 */ /* 0x000fe40007ffe0ff */
[----:B------:R-:W-:Y:S01]  /*7180*/  FSEL R67, R67, -INF , !P6 ;  /* 0xff80000043437808 */ /* 0x000fe20007000000 */
[----:B---3--:R-:W-:Y:S01]  /*7190*/  HMMA.16816.F32.BF16 R108, R192, R12, R108 ;  /* 0x0000000cc06c723c */ /* 0x008fe2000004186c */
[----:B-----5:R-:W-:Y:S01]  /*71a0*/  FFMA.FTZ R71, R18, UR4, R124 ;  /* 0x0000000412477c23 */ /* 0x020fe2000801007c */
[----:B------:R-:W-:Y:S01]  /*71b0*/  ISETP.GE.AND P3, PT, R2, R212, PT ;  /* 0x000000d40200720c */ /* 0x000fe20003f66270 */
[----:B------:R-:W-:Y:S01]  /*71c0*/  FFMA.FTZ R69, R18, UR4, R126 ;  /* 0x0000000412457c23 */ /* 0x000fe2000801007e */
[----:B------:R-:W-:Y:S01]  /*71d0*/  ISETP.GE.AND P6, PT, R2, R179, PT ;  /* 0x000000b30200720c */ /* 0x000fe20003fc6270 */
[----:B------:R-:W2:Y:S01]  /*71e0*/  I2F R25, R17 ;  /* 0x0000001100197306 */ /* 0x000ea20000201400 */
[----:B------:R-:W-:-:S02]  /*71f0*/  FSEL R64, R64, -INF , !P1 ;  /* 0xff80000040407808 */ /* 0x000fc40004800000 */
[----:B------:R-:W-:Y:S01]  /*7200*/  IADD3 R24, R166, 0xb8, RZ ;  /* 0x000000b8a6187810 */ /* 0x000fe20007ffe0ff */
[----:B-1----:R-:W-:Y:S01]  /*7210*/  FFMA.FTZ R70, R16, UR4, R125 ;  /* 0x0000000410467c23 */ /* 0x002fe2000801007d */
[----:B------:R-:W-:Y:S01]  /*7220*/  FSEL R68, R68, -INF , !P5 ;  /* 0xff80000044447808 */ /* 0x000fe20006800000 */
[----:B------:R-:W-:Y:S01]  /*7230*/  FFMA.FTZ R72, R16, UR4, R127 ;  /* 0x0000000410487c23 */ /* 0x000fe2000801007f */
[----:B------:R-:W-:Y:S01]  /*7240*/  FSEL R71, R71, -INF , !P2 ;  /* 0xff80000047477808 */ /* 0x000fe20005000000 */
[----:B------:R-:W1:Y:S01]  /*7250*/  I2F R2, R2 ;  /* 0x0000000200027306 */ /* 0x000e620000201400 */
[-C--:B------:R-:W-:Y:S01]  /*7260*/  ISETP.GE.AND P1, PT, R19, R179.reuse, PT ;  /* 0x000000b31300720c */ /* 0x080fe20003f26270 */
[----:B------:R-:W-:Y:S01]  /*7270*/  HMMA.16816.F32.BF16 R104, R192, R14, R104 ;  /* 0x0000000ec068723c */ /* 0x000fe20000041868 */
[C---:B------:R-:W-:Y:S02]  /*7280*/  ISETP.GE.AND P5, PT, R17.reuse, R212, PT ;  /* 0x000000d41100720c */ /* 0x040fe40003fa6270 */
[----:B------:R-:W-:-:S02]  /*7290*/  ISETP.GE.AND P2, PT, R17, R179, PT ;  /* 0x000000b31100720c */ /* 0x000fc40003f46270 */
[----:B------:R-:W-:Y:S01]  /*72a0*/  FSEL R69, R69, -INF , !P4 ;  /* 0xff80000045457808 */ /* 0x000fe20006000000 */
[C---:B--2---:R-:W-:Y:S01]  /*72b0*/  FFMA.FTZ R78, R25.reuse, UR4, R121 ;  /* 0x00000004194e7c23 */ /* 0x044fe20008010079 */
[----:B------:R-:W-:Y:S01]  /*72c0*/  FSEL R70, R70, -INF , !P0 ;  /* 0xff80000046467808 */ /* 0x000fe20004000000 */
[----:B------:R-:W-:Y:S01]  /*72d0*/  HMMA.16816.F32.BF16 R16, R112, R8, R92 ;  /* 0x000000087010723c */ /* 0x000fe2000004185c */
[C---:B------:R-:W-:Y:S01]  /*72e0*/  ISETP.GE.AND P4, PT, R24.reuse, R212, PT ;  /* 0x000000d41800720c */ /* 0x040fe20003f86270 */
[----:B------:R-:W-:Y:S01]  /*72f0*/  FFMA.FTZ R74, R25, UR4, R123 ;  /* 0x00000004194a7c23 */ /* 0x000fe2000801007b */
[----:B------:R-:W-:Y:S02]  /*7300*/  ISETP.GE.AND P0, PT, R24, R179, PT ;  /* 0x000000b31800720c */ /* 0x000fe40003f06270 */
[----:B------:R-:W2:Y:S01]  /*7310*/  I2F R24, R24 ;  /* 0x0000001800187306 */ /* 0x000ea20000201400 */
[----:B-1----:R-:W-:Y:S01]  /*7320*/  FFMA.FTZ R73, R2, UR4, R120 ;  /* 0x0000000402497c23 */ /* 0x002fe20008010078 */
[----:B------:R-:W-:Y:S01]  /*7330*/  IADD3 R8, R166, 0xb9, RZ ;  /* 0x000000b9a6087810 */ /* 0x000fe20007ffe0ff */
[----:B------:R-:W-:Y:S01]  /*7340*/  FFMA.FTZ R75, R2, UR4, R122 ;  /* 0x00000004024b7c23 */ /* 0x000fe2000801007a */
[----:B------:R-:W-:-:S02]  /*7350*/  FSEL R72, R72, -INF , !P1 ;  /* 0xff80000048487808 */ /* 0x000fc40004800000 */
[----:B------:R-:W-:Y:S02]  /*7360*/  FSEL R73, R73, -INF , !P3 ;  /* 0xff80000049497808 */ /* 0x000fe40005800000 */
[----:B------:R-:W1:Y:S01]  /*7370*/  I2F R9, R8 ;  /* 0x0000000800097306 */ /* 0x000e620000201400 */
[C---:B------:R-:W-:Y:S02]  /*7380*/  ISETP.GE.AND P1, PT, R8.reuse, R212, PT ;  /* 0x000000d40800720c */ /* 0x040fe40003f26270 */
[----:B------:R-:W-:Y:S02]  /*7390*/  ISETP.GE.AND P3, PT, R8, R179, PT ;  /* 0x000000b30800720c */ /* 0x000fe40003f66270 */
[----:B------:R-:W-:Y:S02]  /*73a0*/  IADD3 R12, R166, 0xc1, RZ ;  /* 0x000000c1a60c7810 */ /* 0x000fe40007ffe0ff */
[----:B------:R-:W-:Y:S01]  /*73b0*/  FSEL R75, R75, -INF , !P6 ;  /* 0xff8000004b4b7808 */ /* 0x000fe20007000000 */
[----:B--2---:R-:W-:Y:S01]  /*73c0*/  FFMA.FTZ R77, R24, UR4, R116 ;  /* 0x00000004184d7c23 */ /* 0x004fe20008010074 */
[----:B------:R-:W-:Y:S01]  /*73d0*/  FSEL R78, R78, -INF , !P5 ;  /* 0xff8000004e4e7808 */ /* 0x000fe20006800000 */
[----:B------:R-:W-:Y:S01]  /*73e0*/  FFMA.FTZ R92, R24, UR4, R118 ;  /* 0x00000004185c7c23 */ /* 0x000fe20008010076 */
[----:B------:R-:W-:-:S02]  /*73f0*/  IADD3 R24, R166, 0xc8, RZ ;  /* 0x000000c8a6187810 */ /* 0x000fc40007ffe0ff */
[----:B------:R-:W-:Y:S02]  /*7400*/  FSEL R74, R74, -INF , !P2 ;  /* 0xff8000004a4a7808 */ /* 0x000fe40005000000 */
[----:B------:R-:W-:Y:S01]  /*7410*/  FSEL R77, R77, -INF , !P4 ;  /* 0xff8000004d4d7808 */ /* 0x000fe20006000000 */
[C---:B-1----:R-:W-:Y:S01]  /*7420*/  FFMA.FTZ R94, R9.reuse, UR4, R117 ;  /* 0x00000004095e7c23 */ /* 0x042fe20008010075 */
[----:B------:R-:W-:Y:S01]  /*7430*/  IADD3 R8, R166, 0xc0, RZ ;  /* 0x000000c0a6087810 */ /* 0x000fe20007ffe0ff */
[----:B------:R1:W2:Y:S01]  /*7440*/  I2F R33, R24 ;  /* 0x0000001800217306 */ /* 0x0002a20000201400 */
[-C--:B------:R-:W-:Y:S01]  /*7450*/  ISETP.GE.AND P2, PT, R12, R212.reuse, PT ;  /* 0x000000d40c00720c */ /* 0x080fe20003f46270 */
[----:B------:R-:W-:Y:S01]  /*7460*/  FFMA.FTZ R79, R9, UR4, R119 ;  /* 0x00000004094f7c23 */ /* 0x000fe20008010077 */
[C---:B------:R-:W-:Y:S02]  /*7470*/  ISETP.GE.AND P6, PT, R8.reuse, R212, PT ;  /* 0x000000d40800720c */ /* 0x040fe40003fc6270 */
[----:B------:R-:W-:-:S02]  /*7480*/  ISETP.GE.AND P5, PT, R8, R179, PT ;  /* 0x000000b30800720c */ /* 0x000fc40003fa6270 */
[-C--:B------:R-:W-:Y:S01]  /*7490*/  ISETP.GE.AND P4, PT, R12, R179.reuse, PT ;  /* 0x000000b30c00720c */ /* 0x080fe20003f86270 */
[----:B------:R-:W3:Y:S01]  /*74a0*/  I2F R2, R8 ;  /* 0x0000000800027306 */ /* 0x000ee20000201400 */
[----:B------:R-:W-:Y:S02]  /*74b0*/  FSEL R92, R92, -INF , !P0 ;  /* 0xff8000005c5c7808 */ /* 0x000fe40004000000 */
[----:B------:R-:W-:Y:S02]  /*74c0*/  FSEL R94, R94, -INF , !P1 ;  /* 0xff8000005e5e7808 */ /* 0x000fe40004800000 */
[C---:B------:R-:W-:Y:S02]  /*74d0*/  ISETP.GE.AND P0, PT, R24.reuse, R212, PT ;  /* 0x000000d41800720c */ /* 0x040fe40003f06270 */
[----:B------:R-:W-:Y:S01]  /*74e0*/  ISETP.GE.AND P1, PT, R24, R179, PT ;  /* 0x000000b31800720c */ /* 0x000fe20003f26270 */
[----:B------:R4:W5:Y:S01]  /*74f0*/  I2F R8, R12 ;  /* 0x0000000c00087306 */ /* 0x0009620000201400 */
[----:B-1----:R-:W1:Y:S01]  /*7500*/  LDSM.16.M88.4 R24, [R165+0x7000] ;  /* 0x00700000a518783b */ /* 0x002e620000000200 */
[----:B------:R-:W-:Y:S01]  /*7510*/  IADD3 R9, R166, 0xc9, RZ ;  /* 0x000000c9a6097810 */ /* 0x000fe20007ffe0ff */
[----:B--2---:R-:W-:Y:S01]  /*7520*/  FFMA.FTZ R104, R33, UR4, R104 ;  /* 0x0000000421687c23 */ /* 0x004fe20008010068 */
[----:B------:R-:W-:-:S02]  /*7530*/  FSEL R79, R79, -INF , !P3 ;  /* 0xff8000004f4f7808 */ /* 0x000fc40005800000 */
[----:B------:R-:W-:Y:S01]  /*7540*/  ISETP.GE.AND P3, PT, R9, R212, PT ;  /* 0x000000d40900720c */ /* 0x000fe20003f66270 */
[C---:B---3--:R-:W-:Y:S01]  /*7550*/  FFMA.FTZ R93, R2.reuse, UR4, R108 ;  /* 0x00000004025d7c23 */ /* 0x048fe2000801006c */
[----:B------:R2:W3:Y:S01]  /*7560*/  I2F R32, R9 ;  /* 0x0000000900207306 */ /* 0x0004e20000201400 */
[----:B------:R-:W-:Y:S01]  /*7570*/  FFMA.FTZ R95, R2, UR4, R110 ;  /* 0x00000004025f7c23 */ /* 0x000fe2000801006e */
[----:B------:R-:W-:Y:S02]  /*7580*/  IADD3 R20, R166, 0xd1, RZ ;  /* 0x000000d1a6147810 */ /* 0x000fe40007ffe0ff */
[----:B------:R-:W-:Y:S02]  /*7590*/  FSEL R93, R93, -INF , !P6 ;  /* 0xff8000005d5d7808 */ /* 0x000fe40007000000 */
[----:B------:R-:W-:Y:S01]  /*75a0*/  ISETP.GE.AND P6, PT, R9, R179, PT ;  /* 0x000000b30900720c */ /* 0x000fe20003fc6270 */
[----:B----4-:R-:W4:Y:S01]  /*75b0*/  LDSM.16.M88.4 R12, [R234+0x7800] ;  /* 0x00780000ea0c783b */ /* 0x010f220000000200 */
[C---:B-----5:R-:W-:Y:S01]  /*75c0*/  FFMA.FTZ R100, R8.reuse, UR4, R109 ;  /* 0x0000000408647c23 */ /* 0x060fe2000801006d */
[----:B------:R-:W-:Y:S01]  /*75d0*/  FSEL R95, R95, -INF , !P5 ;  /* 0xff8000005f5f7808 */ /* 0x000fe20006800000 */
[----:B------:R-:W-:Y:S01]  /*75e0*/  FFMA.FTZ R111, R8, UR4, R111 ;  /* 0x00000004086f7c23 */ /* 0x000fe2000801006f */
[----:B------:R-:W5:Y:S01]  /*75f0*/  I2F R40, R20 ;  /* 0x0000001400287306 */ /* 0x000f620000201400 */
[----:B------:R-:W-:Y:S01]  /*7600*/  IADD3 R34, R166, 0xd8, RZ ;  /* 0x000000d8a6227810 */ /* 0x000fe20007ffe0ff */
[----:B------:R-:W-:-:S04]  /*7610*/  DEPBAR.LE SB0, 0x0 ;  /* 0x000080000000791a */ /* 0x000fc80000000000 */
[----:B--2---:R-:W-:Y:S01]  /*7620*/  IADD3 R9, R166, 0xd0, RZ ;  /* 0x000000d0a6097810 */ /* 0x004fe20007ffe0ff */
[----:B---3--:R-:W-:Y:S01]  /*7630*/  FFMA.FTZ R107, R32, UR4, R107 ;  /* 0x00000004206b7c23 */ /* 0x008fe2000801006b */
[----:B------:R-:W-:Y:S01]  /*7640*/  FSEL R100, R100, -INF , !P2 ;  /* 0xff80000064647808 */ /* 0x000fe20005000000 */
[----:B------:R-:W-:Y:S01]  /*7650*/  I2F R41, R34 ;  /* 0x0000002200297306 */ /* 0x000fe20000201400 */
[----:B------:R-:W-:Y:S01]  /*7660*/  BAR.SYNC.DEFER_BLOCKING 0x0 ;  /* 0x0000000000007b1d */ /* 0x000fe20000010000 */
[C---:B------:R-:W-:Y:S02]  /*7670*/  ISETP.GE.AND P5, PT, R9.reuse, R212, PT ;  /* 0x000000d40900720c */ /* 0x040fe40003fa6270 */
[----:B------:R-:W-:Y:S02]  /*7680*/  ISETP.GE.AND P2, PT, R9, R179, PT ;  /* 0x000000b30900720c */ /* 0x000fe40003f46270 */
[----:B------:R-:W-:Y:S01]  /*7690*/  IADD3 R43, R166, 0xd9, RZ ;  /* 0x000000d9a62b7810 */ /* 0x000fe20007ffe0ff */
[C---:B-----5:R-:W-:Y:S01]  /*76a0*/  FFMA.FTZ R29, R40.reuse, UR4, R29 ;  /* 0x00000004281d7c23 */ /* 0x060fe2000801001d */
[----:B------:R2:W3:Y:S01]  /*76b0*/  I2F R2, R9 ;  /* 0x0000000900027306 */ /* 0x0004e20000201400 */
[----:B------:R-:W-:Y:S01]  /*76c0*/  FFMA.FTZ R31, R40, UR4, R31 ;  /* 0x00000004281f7c23 */ /* 0x000fe2000801001f */
[----:B-1----:R-:W-:Y:S06]  /*76d0*/  HMMA.16816.F32.BF16 R16, R192, R24, R16 ;  /* 0x00000018c010723c */ /* 0x002fec0000041810 */
[----:B------:R-:W-:Y:S01]  /*76e0*/  I2F R42, R43 ;  /* 0x0000002b002a7306 */ /* 0x000fe20000201400 */
[----:B------:R-:W-:Y:S01]  /*76f0*/  IADD3 R25, R166, 0xe1, RZ ;  /* 0x000000e1a6197810 */ /* 0x000fe20007ffe0ff */
[----:B--2---:R-:W-:Y:S01]  /*7700*/  HMMA.16816.F32.BF16 R8, R112, R10, R88 ;  /* 0x0000000a7008723c */ /* 0x004fe20000041858 */
[----:B---3--:R-:W-:-:S05]  /*7710*/  FFMA.FTZ R28, R2, UR4, R28 ;  /* 0x00000004021c7c23 */ /* 0x008fca000801001c */
[----:B------:R-:W1:Y:S01]  /*7720*/  I2F R24, R25 ;  /* 0x0000001900187306 */ /* 0x000e620000201400 */
[----:B------:R-:W-:Y:S01]  /*7730*/  FFMA.FTZ R30, R2, UR4, R30 ;  /* 0x00000004021e7c23 */ /* 0x000fe2000801001e */
[----:B------:R-:W-:Y:S01]  /*7740*/  FSEL R88, R111, -INF , !P4 ;  /* 0xff8000006f587808 */ /* 0x000fe20006000000 */
[----:B------:R-:W-:Y:S01]  /*7750*/  FFMA.FTZ R90, R33, UR4, R106 ;  /* 0x00000004215a7c23 */ /* 0x000fe2000801006a */
[----:B------:R-:W-:Y:S01]  /*7760*/  FSEL R89, R104, -INF , !P0 ;  /* 0xff80000068597808 */ /* 0x000fe20004000000 */
[----:B------:R-:W-:Y:S01]  /*7770*/  FFMA.FTZ R91, R32, UR4, R105 ;  /* 0x00000004205b7c23 */ /* 0x000fe20008010069 */
[C---:B------:R-:W-:Y:S02]  /*7780*/  ISETP.GE.AND P4, PT, R20.reuse, R212, PT ;  /* 0x000000d41400720c */ /* 0x040fe40003f86270 */
[----:B------:R-:W-:Y:S02]  /*7790*/  ISETP.GE.AND P0, PT, R20, R179, PT ;  /* 0x000000b31400720c */ /* 0x000fe40003f06270 */
[----:B------:R-:W-:Y:S01]  /*77a0*/  HMMA.16816.F32.BF16 R20, R192, R22, R96 ;  /* 0x00000016c014723c */ /* 0x000fe20000041860 */
[----:B------:R-:W-:-:S02]  /*77b0*/  FSEL R90, R90, -INF , !P1 ;  /* 0xff8000005a5a7808 */ /* 0x000fc40004800000 */
[----:B------:R-:W-:Y:S01]  /*77c0*/  FSEL R91, R91, -INF , !P3 ;  /* 0xff8000005b5b7808 */ /* 0x000fe20005800000 */
[----:B-1----:R-:W-:Y:S01]  /*77d0*/  FFMA.FTZ R19, R24, UR4, R19 ;  /* 0x0000000418137c23 */ /* 0x002fe20008010013 */
[C---:B------:R-:W-:Y:S02]  /*77e0*/  ISETP.GE.AND P1, PT, R34.reuse, R212, PT ;  /* 0x000000d42200720c */ /* 0x040fe40003f26270 */
[----:B------:R-:W-:Y:S01]  /*77f0*/  ISETP.GE.AND P3, PT, R34, R179, PT ;  /* 0x000000b32200720c */ /* 0x000fe20003f66270 */
[----:B------:R-:W-:Y:S01]  /*7800*/  FFMA.FTZ R96, R24, UR4, R17 ;  /* 0x0000000418607c23 */ /* 0x000fe20008010011 */
[----:B----4-:R-:W-:Y:S01]  /*7810*/  HMMA.16816.F32.BF16 R32, R112, R12, R84 ;  /* 0x0000000c7020723c */ /* 0x010fe20000041854 */
[----:B------:R-:W-:-:S06]  /*7820*/  IADD3 R17, R166, 0xf1, RZ ;  /* 0x000000f1a6117810 */ /* 0x000fcc0007ffe0ff */
[----:B------:R-:W-:Y:S01]  /*7830*/  IADD3 R12, R166, 0xe0, RZ ;  /* 0x000000e0a60c7810 */ /* 0x000fe20007ffe0ff */
[----:B------:R-:W-:Y:S01]  /*7840*/  HMMA.16816.F32.BF16 R8, R192, R26, R8 ;  /* 0x0000001ac008723c */ /* 0x000fe20000041808 */
[----:B------:R-:W-:Y:S02]  /*7850*/  FSEL R84, R30, -INF , !P2 ;  /* 0xff8000001e547808 */ /* 0x000fe40005000000 */
[----:B------:R-:W1:Y:S01]  /*7860*/  I2F R2, R12 ;  /* 0x0000000c00027306 */ /* 0x000e620000201400 */
[----:B------:R-:W-:Y:S02]  /*7870*/  FSEL R86, R29, -INF , !P4 ;  /* 0xff8000001d567808 */ /* 0x000fe40006000000 */
[C---:B------:R-:W-:Y:S01]  /*7880*/  ISETP.GE.AND P2, PT, R12.reuse, R212, PT ;  /* 0x000000d40c00720c */ /* 0x040fe20003f46270 */
[C---:B------:R-:W-:Y:S01]  /*7890*/  FFMA.FTZ R20, R41.reuse, UR4, R20 ;  /* 0x0000000429147c23 */ /* 0x040fe20008010014 */
[----:B------:R-:W-:Y:S01]  /*78a0*/  ISETP.GE.AND P4, PT, R12, R179, PT ;  /* 0x000000b30c00720c */ /* 0x000fe20003f86270 */
[----:B------:R-:W-:Y:S01]  /*78b0*/  FFMA.FTZ R98, R42, UR4, R21 ;  /* 0x000000042a627c23 */ /* 0x000fe20008010015 */
[----:B------:R-:W-:Y:S01]  /*78c0*/  FSEL R87, R28, -INF , !P5 ;  /* 0xff8000001c577808 */ /* 0x000fe20006800000 */
[----:B------:R-:W-:Y:S01]  /*78d0*/  FFMA.FTZ R22, R41, UR4, R22 ;  /* 0x0000000429167c23 */ /* 0x000fe20008010016 */
[----:B------:R-:W-:Y:S01]  /*78e0*/  IADD3 R28, R166, 0xe8, RZ ;  /* 0x000000e8a61c7810 */ /* 0x000fe20007ffe0ff */
[----:B------:R-:W-:Y:S01]  /*78f0*/  FFMA.FTZ R23, R42, UR4, R23 ;  /* 0x000000042a177c23 */ /* 0x000fe20008010017 */
[----:B------:R-:W-:-:S02]  /*7900*/  FSEL R99, R20, -INF , !P1 ;  /* 0xff80000014637808 */ /* 0x000fc40004800000 */
[----:B------:R-:W2:Y:S01]  /*7910*/  I2F R20, R28 ;  /* 0x0000001c00147306 */ /* 0x000ea20000201400 */
[----:B------:R-:W-:Y:S01]  /*7920*/  HMMA.16816.F32.BF16 R32, R192, R36, R32 ;  /* 0x00000024c020723c */ /* 0x000fe20000041820 */
[----:B------:R-:W-:Y:S01]  /*7930*/  ISETP.GE.AND P1, PT, R25, R179, PT ;  /* 0x000000b31900720c */ /* 0x000fe20003f26270 */
[----:B-1----:R-:W-:Y:S01]  /*7940*/  FFMA.FTZ R97, R2, UR4, R16 ;  /* 0x0000000402617c23 */ /* 0x002fe20008010010 */
[----:B------:R-:W-:Y:S01]  /*7950*/  IADD3 R16, R166, 0xf0, RZ ;  /* 0x000000f0a6107810 */ /* 0x000fe20007ffe0ff */
[----:B------:R-:W-:Y:S01]  /*7960*/  FFMA.FTZ R18, R2, UR4, R18 ;  /* 0x0000000402127c23 */ /* 0x000fe20008010012 */
[----:B------:R-:W-:Y:S02]  /*7970*/  FSEL R85, R107, -INF , !P6 ;  /* 0xff8000006b557808 */ /* 0x000fe40007000000 */
[----:B------:R-:W1:Y:S01]  /*7980*/  I2F R2, R16 ;  /* 0x0000001000027306 */ /* 0x000e620000201400 */
[----:B------:R-:W-:Y:S01]  /*7990*/  HMMA.16816.F32.BF16 R12, R112, R14, R80 ;  /* 0x0000000e700c723c */ /* 0x000fe20000041850 */
[----:B------:R-:W-:-:S02]  /*79a0*/  ISETP.GE.AND P6, PT, R43, R212, PT ;  /* 0x000000d42b00720c */ /* 0x000fc40003fc6270 */
[----:B------:R-:W-:Y:S02]  /*79b0*/  FSEL R104, R19, -INF , !P1 ;  /* 0xff80000013687808 */ /* 0x000fe40004800000 */
[----:B------:R-:W-:Y:S02]  /*79c0*/  FSEL R98, R98, -INF , !P6 ;  /* 0xff80000062627808 */ /* 0x000fe40007000000 */
[----:B------:R-:W-:Y:S01]  /*79d0*/  FSEL R83, R31, -INF , !P0 ;  /* 0xff8000001f537808 */ /* 0x000fe20004000000 */
[C---:B--2---:R-:W-:Y:S01]  /*79e0*/  FFMA.FTZ R10, R20.reuse, UR4, R10 ;  /* 0x00000004140a7c23 */ /* 0x044fe2000801000a */
[----:B------:R-:W-:Y:S01]  /*79f0*/  ISETP.GE.AND P0, PT, R25, R212, PT ;  /* 0x000000d41900720c */ /* 0x000fe20003f06270 */
[----:B------:R-:W-:Y:S01]  /*7a00*/  FFMA.FTZ R107, R20, UR4, R8 ;  /* 0x00000004146b7c23 */ /* 0x000fe20008010008 */
[----:B------:R-:W-:Y:S02]  /*7a10*/  IADD3 R25, R166, 0xe9, RZ ;  /* 0x000000e9a6197810 */ /* 0x000fe40007ffe0ff */
[----:B------:R-:W-:-:S02]  /*7a20*/  FSEL R80, R18, -INF , !P4 ;  /* 0xff80000012507808 */ /* 0x000fc40006000000 */
[----:B------:R-:W-:Y:S01]  /*7a30*/  FSEL R96, R96, -INF , !P0 ;  /* 0xff80000060607808 */ /* 0x000fe20004000000 */
[----:B------:R-:W2:Y:S01]  /*7a40*/  I2F R21, R25 ;  /* 0x0000001900157306 */ /* 0x000ea20000201400 */
[----:B------:R-:W-:Y:S01]  /*7a50*/  ISETP.GE.AND P4, PT, R16, R212, PT ;  /* 0x000000d41000720c */ /* 0x000fe20003f86270 */
[----:B-1----:R-:W-:Y:S01]  /*7a60*/  FFMA.FTZ R32, R2, UR4, R32 ;  /* 0x0000000402207c23 */ /* 0x002fe20008010020 */
[-C--:B------:R-:W-:Y:S01]  /*7a70*/  ISETP.GE.AND P0, PT, R16, R179.reuse, PT ;  /* 0x000000b31000720c */ /* 0x080fe20003f06270 */
[----:B------:R-:W-:Y:S01]  /*7a80*/  FFMA.FTZ R34, R2, UR4, R34 ;  /* 0x0000000402227c23 */ /* 0x000fe20008010022 */
[----:B------:R-:W-:Y:S02]  /*7a90*/  ISETP.GE.AND P6, PT, R28, R179, PT ;  /* 0x000000b31c00720c */ /* 0x000fe40003fc6270 */
[----:B------:R-:W-:Y:S01]  /*7aa0*/  IADD3 R18, R166, 0xf8, RZ ;  /* 0x000000f8a6127810 */ /* 0x000fe20007ffe0ff */
[----:B------:R-:W1:Y:S01]  /*7ab0*/  I2F R16, R17 ;  /* 0x0000001100107306 */ /* 0x000e620000201400 */
[----:B------:R-:W-:Y:S01]  /*7ac0*/  HMMA.16816.F32.BF16 R12, R192, R38, R12 ;  /* 0x00000026c00c723c */ /* 0x000fe2000004180c */
[----:B------:R-:W-:-:S02]  /*7ad0*/  FSEL R103, R10, -INF , !P6 ;  /* 0xff8000000a677808 */ /* 0x000fc40007000000 */
[CC--:B------:R-:W-:Y:S02]  /*7ae0*/  ISETP.GE.AND P6, PT, R166.reuse, R212.reuse, PT ;  /* 0x000000d4a600720c */ /* 0x0c0fe40003fc6270 */
[----:B------:R-:W-:Y:S01]  /*7af0*/  IADD3 R166, R166, 0xf9, RZ ;  /* 0x000000f9a6a67810 */ /* 0x000fe20007ffe0ff */
[----:B--2---:R-:W-:Y:S01]  /*7b00*/  FFMA.FTZ R106, R21, UR4, R9 ;  /* 0x00000004156a7c23 */ /* 0x004fe20008010009 */
[----:B------:R-:W2:Y:S01]  /*7b10*/  I2F R8, R18 ;  /* 0x0000001200087306 */ /* 0x000ea20000201400 */
[----:B------:R-:W-:Y:S01]  /*7b20*/  ISETP.GE.AND P1, PT, R17, R212, PT ;  /* 0x000000d41100720c */ /* 0x000fe20003f26270 */
[----:B------:R-:W-:Y:S01]  /*7b30*/  FFMA.FTZ R11, R21, UR4, R11 ;  /* 0x00000004150b7c23 */ /* 0x000fe2000801000b */
[----:B------:R-:W-:Y:S02]  /*7b40*/  ISETP.GE.AND P5, PT, R43, R179, PT ;  /* 0x000000b32b00720c */ /* 0x000fe40003fa6270 */
[----:B------:R-:W-:Y:S01]  /*7b50*/  FSEL R82, R22, -INF , !P3 ;  /* 0xff80000016527808 */ /* 0x000fe20005800000 */
[----:B-1----:R-:W-:-:S02]  /*7b60*/  FFMA.FTZ R33, R16, UR4, R33 ;  /* 0x0000000410217c23 */ /* 0x002fc40008010021 */
[----:B------:R-:W1:Y:S01]  /*7b70*/  I2F R9, R166 ;  /* 0x000000a600097306 */ /* 0x000e620000201400 */
[----:B------:R-:W-:Y:S01]  /*7b80*/  FSEL R81, R23, -INF , !P5 ;  /* 0xff80000017517808 */ /* 0x000fe20006800000 */
[----:B------:R-:W-:Y:S01]  /*7b90*/  FFMA.FTZ R35, R16, UR4, R35 ;  /* 0x0000000410237c23 */ /* 0x000fe20008010023 */
[----:B------:R-:W-:Y:S02]  /*7ba0*/  FSEL R97, R97, -INF , !P2 ;  /* 0xff80000061617808 */ /* 0x000fe40005000000 */
[----:B------:R-:W-:Y:S02]  /*7bb0*/  FSEL R112, R33, -INF , !P1 ;  /* 0xff80000021707808 */ /* 0x000fe40004800000 */
[----:B------:R-:W-:Y:S02]  /*7bc0*/  PLOP3.LUT P1, PT, PT, PT, UP0, 0x80, 0x0 ;  /* 0x000000000000781c */ /* 0x000fe40003f2f008 */
[----:B--2---:R-:W-:Y:S01]  /*7bd0*/  FFMA.FTZ R12, R8, UR4, R12 ;  /* 0x00000004080c7c23 */ /* 0x004fe2000801000c */
[-C--:B------:R-:W-:Y:S01]  /*7be0*/  ISETP.GE.AND P3, PT, R28, R212.reuse, PT ;  /* 0x000000d41c00720c */ /* 0x080fe20003f66270 */
[----:B------:R-:W-:Y:S01]  /*7bf0*/  FFMA.FTZ R14, R8, UR4, R14 ;  /* 0x00000004080e7c23 */ /* 0x000fe2000801000e */
[----:B------:R-:W-:-:S02]  /*7c00*/  ISETP.GE.AND P5, PT, R25, R212, PT ;  /* 0x000000d41900720c */ /* 0x000fc40003fa6270 */
[----:B------:R-:W-:Y:S02]  /*7c10*/  ISETP.GE.AND P2, PT, R25, R179, PT ;  /* 0x000000b31900720c */ /* 0x000fe40003f46270 */
[----:B------:R-:W-:Y:S01]  /*7c20*/  FSEL R107, R107, -INF , !P3 ;  /* 0xff8000006b6b7808 */ /* 0x000fe20005800000 */
[C---:B-1----:R-:W-:Y:S01]  /*7c30*/  FFMA.FTZ R13, R9.reuse, UR4, R13 ;  /* 0x00000004090d7c23 */ /* 0x042fe2000801000d */
[----:B------:R-:W-:Y:S01]  /*7c40*/  FSEL R106, R106, -INF , !P5 ;  /* 0xff8000006a6a7808 */ /* 0x000fe20006800000 */
[----:B------:R-:W-:Y:S01]  /*7c50*/  FFMA.FTZ R15, R9, UR4, R15 ;  /* 0x00000004090f7c23 */ /* 0x000fe2000801000f */
        /* <DEDUP_REMOVED lines=9> */
[----:B------:R-:W-:Y:S02]  /*7cf0*/  FSEL R109, R35, -INF , !P3 ;  /* 0xff800000236d7808 */ /* 0x000fe40005800000 */
[----:B------:R-:W-:Y:S02]  /*7d00*/  FSEL R111, R12, -INF , !P5 ;  /* 0xff8000000c6f7808 */ /* 0x000fe40006800000 */
[----:B------:R-:W-:Y:S02]  /*7d10*/  FSEL R108, R14, -INF , !P2 ;  /* 0xff8000000e6c7808 */ /* 0x000fe40005000000 */
[----:B------:R-:W-:Y:S02]  /*7d20*/  FSEL R110, R13, -INF , !P4 ;  /* 0xff8000000d6e7808 */ /* 0x000fe40006000000 */
        /* <DEDUP_REMOVED lines=75> */
.L_x_3597:
[----:B------:R-:W-:-:S04]  /*81e0*/  ULEA UR6, -UR10, URZ, 0x8 ;  /* 0x0000003f0a067291 */ /* 0x000fc8000f8e413f */
[----:B------:R-:W-:Y:S02]  /*81f0*/  USHF.R.S32.HI UR7, URZ, 0x1f, UR6 ;  /* 0x0000001f3f077899 */ /* 0x000fe40008011406 */
[----:B------:R-:W-:-:S04]  /*8200*/  MOV R17, UR6 ;  /* 0x0000000600117c02 */ /* 0x000fc80008000f00 */
[----:B------:R-:W-:Y:S02]  /*8210*/  MOV R16, UR7 ;  /* 0x0000000700107c02 */ /* 0x000fe40008000f00 */
.L_x_3598:
        /* <DEDUP_REMOVED lines=212> */
.L_x_3600:
[----:B------:R-:W-:Y:S05]  /*8f60*/  BSYNC B0 ;  /* 0x0000000000007941 */ /* 0x000fea0003800000 */
.L_x_3599:
[----:B------:R-:W0:Y:S01]  /*8f70*/  LDGDEPBAR ;  /* 0x00000000000079af */ /* 0x000e220000000000 */
[----:B------:R-:W-:-:S04]  /*8f80*/  IADD3 R178, P0, R17, R178, RZ ;  /* 0x000000b211b27210 */ /* 0x000fc80007f1e0ff */
[----:B------:R-:W-:Y:S02]  /*8f90*/  IADD3.X R164, R16, R164, RZ, P0, !PT ;  /* 0x000000a410a47210 */ /* 0x000fe400007fe4ff */
.L_x_3596:
        /* <DEDUP_REMOVED lines=126> */
[----:B-1----:R-:W1:Y:S04]  /*9780*/  SHFL.BFLY PT, R10, R2, 0x2, 0x1f ;  /* 0x0c401f00020a7f89 */ /* 0x002e6800000e0000 */
[----:B------:R-:W2:Y:S01]  /*9790*/  SHFL.BFLY PT, R9, R8, 0x2, 0x1f ;  /* 0x0c401f0008097f89 */ /* 0x000ea200000e0000 */
[----:B-1----:R-:W-:Y:S02]  /*97a0*/  FMNMX.FTZ R10, R2, R10, !PT ;  /* 0x0000000a020a7209 */ /* 0x002fe40007810000 */
        /* <DEDUP_REMOVED lines=18> */
[--C-:B------:R-:W-:Y:S01]  /*98d0*/  FFMA.FTZ R126, R219, c[0x0][0x23c], -R118.reuse ;  /* 0x00008f00db7e7a23 */ /* 0x100fe20000010876 */
[----:B------:R-:W1:Y:S01]  /*98e0*/  MUFU.EX2 R116, R116 ;  /* 0x0000007400747308 */ /* 0x000e620000000800 */
[--C-:B------:R-:W-:Y:S01]  /*98f0*/  FFMA.FTZ R121, R232, c[0x0][0x23c], -R113.reuse ;  /* 0x00008f00e8797a23 */ /* 0x100fe20000010871 */
[----:B------:R-:W-:Y:S01]  /*9900*/  SHF.L.U32 R232, R4, 0x1, RZ ;  /* 0x0000000104e87819 */ /* 0x000fe200000006ff */
[--C-:B------:R-:W-:Y:S02]  /*9910*/  FFMA.FTZ R4, R228, c[0x0][0x23c], -R113.reuse ;  /* 0x00008f00e4047a23 */ /* 0x100fe40000010871 */
[--C-:B------:R-:W-:Y:S01]  /*9920*/  FFMA.FTZ R120, R229, c[0x0][0x23c], -R113.reuse ;  /* 0x00008f00e5787a23 */ /* 0x100fe20000010871 */
[-C--:B------:R-:W-:Y:S01]  /*9930*/  LEA R228, R3, R232.reuse, 0x1 ;  /* 0x000000e803e47211 */ /* 0x080fe200078e08ff */
[----:B------:R-:W2:Y:S01]  /*9940*/  LDSM.16.MT88.4 R12, [R232+0xa000] ;  /* 0x00a00000e80c783b */ /* 0x000ea20000004200 */
[C---:B------:R-:W-:Y:S01]  /*9950*/  LEA R229, R231.reuse, R232, 0x1 ;  /* 0x000000e8e7e57211 */ /* 0x040fe200078e08ff */
[----:B------:R-:W-:Y:S01]  /*9960*/  FFMA.FTZ R119, R242, c[0x0][0x23c], -R113 ;  /* 0x00008f00f2777a23 */ /* 0x000fe20000010871 */
[----:B------:R-:W-:Y:S01]  /*9970*/  LEA R227, R231, R228, 0x1 ;  /* 0x000000e4e7e37211 */ /* 0x000fe200078e08ff */
[----:B------:R-:W-:Y:S01]  /*9980*/  LDSM.16.MT88.4 R32, [R228+0xa000] ;  /* 0x00a00000e420783b */ /* 0x000fe20000004200 */
[----:B------:R-:W-:Y:S01]  /*9990*/  MUFU.EX2 R115, R115 ;  /* 0x0000007300737308 */ /* 0x000fe20000000800 */
[----:B------:R-:W-:-:S02]  /*99a0*/  FFMA.FTZ R125, R218, c[0x0][0x23c], -R118 ;  /* 0x00008f00da7d7a23 */ /* 0x000fc40000010876 */
[----:B------:R-:W3:Y:S01]  /*99b0*/  LDSM.16.MT88.4 R40, [R229+0xa000] ;  /* 0x00a00000e528783b */ /* 0x000ee20000004200 */
[----:B-1----:R-:W-:Y:S01]  /*99c0*/  F2FP.BF16.PACK_AB R24, R116, R117 ;  /* 0x000000757418723e */ /* 0x002fe200000010ff */
[--C-:B------:R-:W-:Y:S02]  /*99d0*/  FFMA.FTZ R124, R217, c[0x0][0x23c], -R113.reuse ;  /* 0x00008f00d97c7a23 */ /* 0x100fe40000010871 */
[----:B------:R-:W1:Y:S01]  /*99e0*/  LDSM.16.MT88.4 R44, [R227+0xa000] ;  /* 0x00a00000e32c783b */ /* 0x000e620000004200 */
[----:B------:R-:W4:Y:S01]  /*99f0*/  MUFU.EX2 R114, R114 ;  /* 0x0000007200727308 */ /* 0x000f220000000800 */
[--C-:B------:R-:W-:Y:S02]  /*9a00*/  FFMA.FTZ R123, R216, c[0x0][0x23c], -R113.reuse ;  /* 0x00008f00d87b7a23 */ /* 0x100fe40000010871 */
[----:B------:R-:W5:Y:S01]  /*9a10*/  LDSM.16.MT88.4 R20, [R232+0xa800] ;  /* 0x00a80000e814783b */ /* 0x000f620000004200 */
[--C-:B------:R-:W-:Y:S02]  /*9a20*/  FFMA.FTZ R122, R215, c[0x0][0x23c], -R113.reuse ;  /* 0x00008f00d77a7a23 */ /* 0x100fe40000010871 */
[----:B------:R-:W-:Y:S01]  /*9a30*/  FFMA.FTZ R3, R214, c[0x0][0x23c], -R113 ;  /* 0x00008f00d6037a23 */ /* 0x000fe20000010871 */
[----:B------:R-:W1:Y:S01]  /*9a40*/  LDSM.16.MT88.4 R56, [R229+0xa800] ;  /* 0x00a80000e538783b */ /* 0x000e620000004200 */
[----:B------:R-:W-:Y:S01]  /*9a50*/  MUFU.EX2 R121, R121 ;  /* 0x0000007900797308 */ /* 0x000fe20000000800 */
[--C-:B------:R-:W-:Y:S01]  /*9a60*/  FFMA.FTZ R130, R213, c[0x0][0x23c], -R118.reuse ;  /* 0x00008f00d5827a23 */ /* 0x100fe20000010876 */
[----:B------:R-:W-:Y:S01]  /*9a70*/  LEA R213, P0, R178, c[0x0][0x168], 0x1 ;  /* 0x00005a00b2d57a11 */ /* 0x000fe200078008ff */
[----:B------:R-:W1:Y:S01]  /*9a80*/  LDSM.16.MT88.4 R52, [R228+0xa800] ;  /* 0x00a80000e434783b */ /* 0x000e620000004200 */
[----:B------:R-:W-:-:S02]  /*9a90*/  FFMA.FTZ R129, R211, c[0x0][0x23c], -R118 ;  /* 0x00008f00d3817a23 */ /* 0x000fc40000010876 */
[--C-:B------:R-:W-:Y:S01]  /*9aa0*/  FFMA.FTZ R131, R210, c[0x0][0x23c], -R118.reuse ;  /* 0x00008f00d2837a23 */ /* 0x100fe20000010876 */
[----:B------:R-:W1:Y:S01]  /*9ab0*/  LDSM.16.MT88.4 R48, [R227+0xa800] ;  /* 0x00a80000e330783b */ /* 0x000e620000004200 */
[----:B------:R-:W2:Y:S01]  /*9ac0*/  MUFU.EX2 R120, R120 ;  /* 0x0000007800787308 */ /* 0x000ea20000000800 */
[----:B----4-:R-:W-:Y:S01]  /*9ad0*/  F2FP.BF16.PACK_AB R26, R114, R115 ;  /* 0x00000073721a723e */ /* 0x010fe200000010ff */
[----:B------:R-:W-:Y:S01]  /*9ae0*/  FFMA.FTZ R132, R209, c[0x0][0x23c], -R118 ;  /* 0x00008f00d1847a23 */ /* 0x000fe20000010876 */
[----:B------:R-:W-:Y:S01]  /*9af0*/  MOV R246, R213 ;  /* 0x000000d500f67202 */ /* 0x000fe20000000f00 */
        /* <DEDUP_REMOVED lines=12> */
[----:B------:R-:W-:Y:S01]  /*9bc0*/  MUFU.EX2 R128, R128 ;  /* 0x0000008000807308 */ /* 0x000fe20000000800 */
[--C-:B------:R-:W-:Y:S02]  /*9bd0*/  FFMA.FTZ R144, R144, c[0x0][0x23c], -R113.reuse ;  /* 0x00008f0090907a23 */ /* 0x100fe40000010871 */
[--C-:B------:R-:W-:Y:S02]  /*9be0*/  FFMA.FTZ R145, R145, c[0x0][0x23c], -R113.reuse ;  /* 0x00008f0091917a23 */ /* 0x100fe40000010871 */
[----:B------:R-:W-:Y:S02]  /*9bf0*/  FFMA.FTZ R146, R146, c[0x0][0x23c], -R113 ;  /* 0x00008f0092927a23 */ /* 0x000fe40000010871 */
[--C-:B------:R-:W-:Y:S01]  /*9c00*/  FFMA.FTZ R148, R148, c[0x0][0x23c], -R118.reuse ;  /* 0x00008f0094947a23 */ /* 0x100fe20000010876 */
[----:B----4-:R-:W-:Y:S01]  /*9c10*/  F2FP.BF16.PACK_AB R27, R4, R119 ;  /* 0x00000077041b723e */ /* 0x010fe200000010ff */
[----:B------:R-:W2:Y:S01]  /*9c20*/  MUFU.EX2 R127, R127 ;  /* 0x0000007f007f7308 */ /* 0x000ea20000000800 */
        /* <DEDUP_REMOVED lines=8> */
[----:B------:R-:W-:Y:S01]  /*9cb0*/  FFMA.FTZ R155, R155, c[0x0][0x23c], -R113 ;  /* 0x00008f009b9b7a23 */ /* 0x000fe20000010871 */
[----:B------:R-:W-:Y:S01]  /*9cc0*/  HMMA.16816.F32.BF16 R12, R24, R14, RZ ;  /* 0x0000000e180c723c */ /* 0x000fe200000418ff */
[--C-:B------:R-:W-:Y:S01]  /*9cd0*/  FFMA.FTZ R157, R157, c[0x0][0x23c], -R118.reuse ;  /* 0x00008f009d9d7a23 */ /* 0x100fe20000010876 */
[----:B------:R-:W-:Y:S01]  /*9ce0*/  MUFU.EX2 R125, R125 ;  /* 0x0000007d007d7308 */ /* 0x000fe20000000800 */
[----:B------:R-:W-:-:S02]  /*9cf0*/  FFMA.FTZ R156, R156, c[0x0][0x23c], -R118 ;  /* 0x00008f009c9c7a23 */ /* 0x000fc40000010876 */
[--C-:B------:R-:W-:Y:S02]  /*9d00*/  FFMA.FTZ R158, R158, c[0x0][0x23c], -R118.reuse ;  /* 0x00008f009e9e7a23 */ /* 0x100fe40000010876 */
[--C-:B------:R-:W-:Y:S01]  /*9d10*/  FFMA.FTZ R160, R160, c[0x0][0x23c], -R118.reuse ;  /* 0x00008f00a0a07a23 */ /* 0x100fe20000010876 */
[C---:B---3--:R-:W-:Y:S01]  /*9d20*/  HMMA.16816.F32.BF16 R8, R24.reuse, R40, RZ ;  /* 0x000000281808723c */ /* 0x048fe200000418ff */
[--C-:B------:R-:W-:Y:S01]  /*9d30*/  FFMA.FTZ R162, R162, c[0x0][0x23c], -R113.reuse ;  /* 0x00008f00a2a27a23 */ /* 0x100fe20000010871 */
[----:B------:R-:W-:Y:S01]  /*9d40*/  MUFU.EX2 R124, R124 ;  /* 0x0000007c007c7308 */ /* 0x000fe20000000800 */
[--C-:B------:R-:W-:Y:S02]  /*9d50*/  FFMA.FTZ R169, R169, c[0x0][0x23c], -R113.reuse ;  /* 0x00008f00a9a97a23 */ /* 0x100fe40000010871 */
[--C-:B------:R-:W-:Y:S02]  /*9d60*/  FFMA.FTZ R171, R171, c[0x0][0x23c], -R113.reuse ;  /* 0x00008f00abab7a23 */ /* 0x100fe40000010871 */
[----:B------:R-:W-:Y:S01]  /*9d70*/  FFMA.FTZ R174, R201, c[0x0][0x23c], -R113 ;  /* 0x00008f00c9ae7a23 */ /* 0x000fe20000010871 */
        /* <DEDUP_REMOVED lines=14> */
[----:B------:R-:W4:Y:S01]  /*9e60*/  MUFU.EX2 R3, R3 ;  /* 0x0000000300037308 */ /* 0x000f220000000800 */
[----:B------:R-:W-:-:S02]  /*9e70*/  FFMA.FTZ R194, R197, c[0x0][0x23c], -R118 ;  /* 0x00008f00c5c27a23 */ /* 0x000fc40000010876 */
[--C-:B------:R-:W-:Y:S02]  /*9e80*/  FFMA.FTZ R195, R196, c[0x0][0x23c], -R118.reuse ;  /* 0x00008f00c4c37a23 */ /* 0x100fe40000010876 */
[----:B------:R-:W-:Y:S01]  /*9e90*/  FFMA.FTZ R190, R190, c[0x0][0x23c], -R118 ;  /* 0x00008f00bebe7a23 */ /* 0x000fe20000010876 */
[C---:B-1----:R-:W-:Y:S01]  /*9ea0*/  HMMA.16816.F32.BF16 R28, R24.reuse, R44, RZ ;  /* 0x0000002c181c723c */ /* 0x042fe200000418ff */
[--C-:B------:R-:W-:Y:S01]  /*9eb0*/  FFMA.FTZ R188, R188, c[0x0][0x23c], -R113.reuse ;  /* 0x00008f00bcbc7a23 */ /* 0x100fe20000010871 */
[----:B------:R-:W-:Y:S01]  /*9ec0*/  MUFU.EX2 R130, R130 ;  /* 0x0000008200827308 */ /* 0x000fe20000000800 */
[--C-:B------:R-:W-:Y:S02]  /*9ed0*/  FFMA.FTZ R185, R185, c[0x0][0x23c], -R113.reuse ;  /* 0x00008f00b9b97a23 */ /* 0x100fe40000010871 */
[--C-:B------:R-:W-:Y:S02]  /*9ee0*/  FFMA.FTZ R186, R186, c[0x0][0x23c], -R113.reuse ;  /* 0x00008f00baba7a23 */ /* 0x100fe40000010871 */
[----:B--2---:R-:W-:Y:S01]  /*9ef0*/  F2FP.BF16.PACK_AB R44, R127, R128 ;  /* 0x000000807f2c723e */ /* 0x004fe200000010ff */
        /* <DEDUP_REMOVED lines=10> */
[----:B------:R-:W-:Y:S02]  /*9fa0*/  FFMA.FTZ R170, R170, c[0x0][0x23c], -R118 ;  /* 0x00008f00aaaa7a23 */ /* 0x000fe40000010876 */
        /* <DEDUP_REMOVED lines=27> */
[----:B------:R-:W5:Y:S01]  /*a160*/  MUFU.EX2 R136, R136 ;  /* 0x0000008800887308 */ /* 0x000f620000000800 */
[----:B------:R-:W-:-:S02]  /*a170*/  FFMA.FTZ R66, R66, c[0x0][0x23c], -R113 ;  /* 0x00008f0042427a23 */ /* 0x000fc40000010871 */
[--C-:B------:R-:W-:Y:S02]  /*a180*/  FFMA.FTZ R68, R68, c[0x0][0x23c], -R113.reuse ;  /* 0x00008f0044447a23 */ /* 0x100fe40000010871 */
[--C-:B------:R-:W-:Y:S01]  /*a190*/  FFMA.FTZ R69, R69, c[0x0][0x23c], -R113.reuse ;  /* 0x00008f0045457a23 */ /* 0x100fe20000010871 */
[C---:B------:R-:W-:Y:S01]  /*a1a0*/  HMMA.16816.F32.BF16 R32, R44.reuse, R54, R32 ;  /* 0x000000362c20723c */ /* 0x040fe20000041820 */
[----:B------:R-:W4:Y:S01]  /*a1b0*/  LDSM.16.MT88.4 R52, [R228+0xb000] ;  /* 0x00b00000e434783b */ /* 0x000f220000004200 */
        /* <DEDUP_REMOVED lines=11> */
[----:B------:R-:W4:Y:S01]  /*a270*/  LDSM.16.MT88.4 R48, [R227+0xb000] ;  /* 0x00b00000e330783b */ /* 0x000f220000004200 */
[----:B------:R-:W-:Y:S01]  /*a280*/  MUFU.EX2 R141, R141 ;  /* 0x0000008d008d7308 */ /* 0x000fe20000000800 */
[--C-:B------:R-:W-:Y:S02]  /*a290*/  FFMA.FTZ R92, R92, c[0x0][0x23c], -R113.reuse ;  /* 0x00008f005c5c7a23 */ /* 0x100fe40000010871 */
[----:B------:R-:W-:Y:S02]  /*a2a0*/  FFMA.FTZ R79, R79, c[0x0][0x23c], -R113 ;  /* 0x00008f004f4f7a23 */ /* 0x000fe40000010871 */
[----:B-1----:R-:W-:Y:S01]  /*a2b0*/  F2FP.BF16.PACK_AB R44, R129, R130 ;  /* 0x00000082812c723e */ /* 0x002fe200000010ff */
        /* <DEDUP_REMOVED lines=22> */
[C---:B----4-:R-:W-:Y:S01]  /*a420*/  HMMA.16816.F32.BF16 R8, R44.reuse, R56, R8 ;  /* 0x000000382c08723c */ /* 0x050fe20000041808 */
[--C-:B------:R-:W-:Y:S02]  /*a430*/  FFMA.FTZ R89, R89, c[0x0][0x23c], -R118.reuse ;  /* 0x00008f0059597a23 */ /* 0x100fe40000010876 */
[----:B------:R-:W-:Y:S02]  /*a440*/  FFMA.FTZ R91, R91, c[0x0][0x23c], -R118 ;  /* 0x00008f005b5b7a23 */ /* 0x000fe40000010876 */
[--C-:B------:R-:W-:Y:S01]  /*a450*/  FFMA.FTZ R95, R95, c[0x0][0x23c], -R113.reuse ;  /* 0x00008f005f5f7a23 */ /* 0x100fe20000010871 */
[----:B------:R-:W4:Y:S01]  /*a460*/  MUFU.EX2 R146, R146 ;  /* 0x0000009200927308 */ /* 0x000f220000000800 */
[--C-:B------:R-:W-:Y:S01]  /*a470*/  FFMA.FTZ R88, R88, c[0x0][0x23c], -R113.reuse ;  /* 0x00008f0058587a23 */ /* 0x100fe20000010871 */
[----:B------:R-:W-:Y:S01]  /*a480*/  HMMA.16816.F32.BF16 R40, R44, R58, R40 ;  /* 0x0000003a2c28723c */ /* 0x000fe20000041828 */
[----:B------:R-:W5:Y:S01]  /*a490*/  LDSM.16.MT88.4 R56, [R229+0xb800] ;  /* 0x00b80000e538783b */ /* 0x000f620000004200 */
[----:B------:R-:W-:-:S02]  /*a4a0*/  FFMA.FTZ R90, R90, c[0x0][0x23c], -R113 ;  /* 0x00008f005a5a7a23 */ /* 0x000fc40000010871 */
[----:B------:R-:W-:Y:S02]  /*a4b0*/  FFMA.FTZ R85, R85, c[0x0][0x23c], -R113 ;  /* 0x00008f0055557a23 */ /* 0x000fe40000010871 */
        /* <DEDUP_REMOVED lines=22> */
[----:B------:R-:W-:-:S02]  /*a620*/  FFMA.FTZ R87, R87, c[0x0][0x23c], -R118 ;  /* 0x00008f0057577a23 */ /* 0x000fc40000010876 */
[----:B-1----:R-:W-:Y:S02]  /*a630*/  FADD.FTZ R135, R143, R135 ;  /* 0x000000878f877221 */ /* 0x002fe40000010000 */
[----:B------:R-:W1:Y:S01]  /*a640*/  MUFU.EX2 R152, R152 ;  /* 0x0000009800987308 */ /* 0x000e620000000800 */
[C---:B------:R-:W-:Y:S01]  /*a650*/  F2FP.BF16.PACK_AB R44, R139.reuse, R140 ;  /* 0x0000008c8b2c723e */ /* 0x040fe200000010ff */
[----:B------:R-:W-:Y:S01]  /*a660*/  FADD.FTZ R140, R140, R131 ;  /* 0x000000838c8c7221 */ /* 0x000fe20000010000 */
[C---:B--2---:R-:W-:Y:S01]  /*a670*/  F2FP.BF16.PACK_AB R45, R144.reuse, R143 ;  /* 0x0000008f902d723e */ /* 0x044fe200000010ff */
[----:B------:R-:W-:Y:S01]  /*a680*/  FADD.FTZ R144, R144, R135 ;  /* 0x0000008790907221 */ /* 0x000fe20000010000 */
[----:B------:R-:W-:Y:S01]  /*a690*/  F2FP.BF16.PACK_AB R46, R142, R141 ;  /* 0x0000008d8e2e723e */ /* 0x000fe200000010ff */
        /* <DEDUP_REMOVED lines=9> */
[----:B-1----:R-:W-:Y:S02]  /*a730*/  FADD.FTZ R146, R152, R146 ;  /* 0x0000009298927221 */ /* 0x002fe40000010000 */
[----:B------:R-:W-:Y:S02]  /*a740*/  FADD.FTZ R141, R148, R141 ;  /* 0x0000008d948d7221 */ /* 0x000fe40000010000 */
[--C-:B------:R-:W-:Y:S01]  /*a750*/  FFMA.FTZ R86, R86, c[0x0][0x23c], -R118.reuse ;  /* 0x00008f0056567a23 */ /* 0x100fe20000010876 */
[----:B------:R-:W-:Y:S01]  /*a760*/  HMMA.16816.F32.BF16 R12, R44, R22, R12 ;  /* 0x000000162c0c723c */ /* 0x000fe2000004180c */
[----:B------:R-:W1:Y:S01]  /*a770*/  LDSM.16.MT88.4 R20, [R232+0xc000] ;  /* 0x00c00000e814783b */ /* 0x000e620000004200 */
[----:B------:R-:W3:Y:S01]  /*a780*/  MUFU.EX2 R155, R155 ;  /* 0x0000009b009b7308 */ /* 0x000ee20000000800 */
[----:B------:R-:W-:-:S02]  /*a790*/  FFMA.FTZ R99, R99, c[0x0][0x23c], -R118 ;  /* 0x00008f0063637a23 */ /* 0x000fc40000010876 */
[--C-:B------:R-:W-:Y:S02]  /*a7a0*/  FFMA.FTZ R98, R98, c[0x0][0x23c], -R118.reuse ;  /* 0x00008f0062627a23 */ /* 0x100fe40000010876 */
[--C-:B------:R-:W-:Y:S01]  /*a7b0*/  FFMA.FTZ R83, R83, c[0x0][0x23c], -R113.reuse ;  /* 0x00008f0053537a23 */ /* 0x100fe20000010871 */
[C---:B-----5:R-:W-:Y:S01]  /*a7c0*/  HMMA.16816.F32.BF16 R8, R44.reuse, R56, R8 ;  /* 0x000000382c08723c */ /* 0x060fe20000041808 */
[--C-:B------:R-:W-:Y:S01]  /*a7d0*/  FFMA.FTZ R81, R81, c[0x0][0x23c], -R113.reuse ;  /* 0x00008f0051517a23 */ /* 0x100fe20000010871 */
[----:B------:R-:W4:Y:S01]  /*a7e0*/  MUFU.EX2 R157, R157 ;  /* 0x0000009d009d7308 */ /* 0x000f220000000800 */
[--C-:B------:R-:W-:Y:S02]  /*a7f0*/  FFMA.FTZ R80, R80, c[0x0][0x23c], -R113.reuse ;  /* 0x00008f0050507a23 */ /* 0x100fe40000010871 */
[----:B------:R-:W-:Y:S02]  /*a800*/  FFMA.FTZ R248, R110, c[0x0][0x23c], -R118 ;  /* 0x00008f006ef87a23 */ /* 0x000fe40000010876 */
[----:B------:R-:W-:Y:S01]  /*a810*/  FFMA.FTZ R247, R76, c[0x0][0x23c], -R113 ;  /* 0x00008f004cf77a23 */ /* 0x000fe20000010871 */
        /* <DEDUP_REMOVED lines=9> */
[----:B------:R-:W1:Y:S06]  /*a8b0*/  MUFU.EX2 R162, R162 ;  /* 0x000000a200a27308 */ /* 0x000e6c0000000800 */
[----:B------:R-:W-:Y:S01]  /*a8c0*/  HMMA.16816.F32.BF16 R24, R44, R50, R24 ;  /* 0x000000322c18723c */ /* 0x000fe20000041818 */
[----:B------:R-:W5:Y:S01]  /*a8d0*/  LDSM.16.MT88.4 R48, [R227+0xc000] ;  /* 0x00c00000e330783b */ /* 0x000f620000004200 */
[----:B------:R-:W1:Y:S05]  /*a8e0*/  MUFU.EX2 R169, R169 ;  /* 0x000000a900a97308 */ /* 0x000e6a0000000800 */
[C---:B------:R-:W-:Y:S01]  /*a8f0*/  F2FP.BF16.PACK_AB R44, R147.reuse, R148 ;  /* 0x00000094932c723e */ /* 0x040fe200000010ff */
[----:B------:R-:W-:Y:S01]  /*a900*/  FADD.FTZ R147, R147, R141 ;  /* 0x0000008d93937221 */ /* 0x000fe20000010000 */
[----:B--2---:R-:W-:Y:S01]  /*a910*/  F2FP.BF16.PACK_AB R45, R153, R152 ;  /* 0x00000098992d723e */ /* 0x004fe200000010ff */
[----:B------:R-:W-:Y:S01]  /*a920*/  MUFU.EX2 R171, R171 ;  /* 0x000000ab00ab7308 */ /* 0x000fe20000000800 */
[----:B------:R-:W-:Y:S01]  /*a930*/  F2FP.BF16.PACK_AB R46, R151, R150 ;  /* 0x00000096972e723e */ /* 0x000fe200000010ff */
[----:B------:R-:W-:Y:S01]  /*a940*/  FADD.FTZ R153, R153, R146 ;  /* 0x0000009299997221 */ /* 0x000fe20000010000 */
[----:B---3--:R-:W-:Y:S01]  /*a950*/  F2FP.BF16.PACK_AB R47, R155, R154 ;  /* 0x0000009a9b2f723e */ /* 0x008fe200000010ff */
[----:B------:R-:W-:-:S02]  /*a960*/  FADD.FTZ R147, R150, R147 ;  /* 0x0000009396937221 */ /* 0x000fc40000010000 */
[----:B------:R-:W-:Y:S02]  /*a970*/  FADD.FTZ R153, R154, R153 ;  /* 0x000000999a997221 */ /* 0x000fe40000010000 */
[----:B------:R-:W2:Y:S01]  /*a980*/  MUFU.EX2 R174, R174 ;  /* 0x000000ae00ae7308 */ /* 0x000ea20000000800 */
[----:B------:R-:W-:Y:S01]  /*a990*/  FADD.FTZ R151, R151, R147 ;  /* 0x0000009397977221 */ /* 0x000fe20000010000 */
[C---:B-1----:R-:W-:Y:S01]  /*a9a0*/  HMMA.16816.F32.BF16 R16, R44.reuse, R20, R16 ;  /* 0x000000142c10723c */ /* 0x042fe20000041810 */
[----:B------:R-:W-:Y:S02]  /*a9b0*/  FADD.FTZ R155, R155, R153 ;  /* 0x000000999b9b7221 */ /* 0x000fe40000010000 */
[----:B----4-:R-:W-:Y:S02]  /*a9c0*/  FADD.FTZ R151, R157, R151 ;  /* 0x000000979d977221 */ /* 0x010fe40000010000 */
[----:B------:R-:W-:Y:S01]  /*a9d0*/  FADD.FTZ R155, R162, R155 ;  /* 0x0000009ba29b7221 */ /* 0x000fe20000010000 */
[----:B------:R-:W1:Y:S02]  /*a9e0*/  MUFU.EX2 R180, R180 ;  /* 0x000000b400b47308 */ /* 0x000e640000000800 */
        /* <DEDUP_REMOVED lines=24> */
[----:B--2---:R-:W-:Y:S01]  /*ab70*/  F2FP.BF16.PACK_AB R47, R174, R171 ;  /* 0x000000abae2f723e */ /* 0x004fe200000010ff */
[----:B------:R-:W2:Y:S01]  /*ab80*/  MUFU.EX2 R193, R193 ;  /* 0x000000c100c17308 */ /* 0x000ea20000000800 */
[----:B------:R-:W-:Y:S01]  /*ab90*/  FADD.FTZ R169, R171, R169 ;  /* 0x000000a9aba97221 */ /* 0x000fe20000010000 */
[----:B------:R-:W-:Y:S01]  /*aba0*/  LDSM.16.MT88.4 R152, [R229+0x11800] ;  /* 0x01180000e598783b */ /* 0x000fe20000004200 */
[----:B------:R-:W-:-:S02]  /*abb0*/  FADD.FTZ R160, R160, R156 ;  /* 0x0000009ca0a07221 */ /* 0x000fc40000010000 */
[----:B------:R-:W-:Y:S01]  /*abc0*/  FADD.FTZ R174, R174, R169 ;  /* 0x000000a9aeae7221 */ /* 0x000fe20000010000 */
[----:B---3--:R-:W-:Y:S01]  /*abd0*/  HMMA.16816.F32.BF16 R16, R44, R20, R16 ;  /* 0x000000142c10723c */ /* 0x008fe20000041810 */
[----:B-1----:R-:W-:Y:S01]  /*abe0*/  FADD.FTZ R160, R180, R160 ;  /* 0x000000a0b4a07221 */ /* 0x002fe20000010000 */
[----:B------:R-:W-:Y:S01]  /*abf0*/  MUFU.EX2 R194, R194 ;  /* 0x000000c200c27308 */ /* 0x000fe20000000800 */
[----:B-----5:R-:W-:-:S05]  /*ac00*/  FADD.FTZ R174, R187, R174 ;  /* 0x000000aebbae7221 */ /* 0x020fca0000010000 */
        /* <DEDUP_REMOVED lines=48> */
[----:B------:R-:W5:Y:S02]  /*af10*/  MUFU.EX2 R138, R138 ;  /* 0x0000008a008a7308 */ /* 0x000f640000000800 */
        /* <DEDUP_REMOVED lines=15> */
[----:B------:R-:W-:Y:S01]  /*b010*/  MUFU.EX2 R62, R62 ;  /* 0x0000003e003e7308 */ /* 0x000fe20000000800 */
[----:B--2---:R-:W-:-:S05]  /*b020*/  FADD.FTZ R182, R168, R182 ;  /* 0x000000b6a8b67221 */ /* 0x004fca0000010000 */
[C---:B------:R-:W-:Y:S01]  /*b030*/  HMMA.16816.F32.BF16 R12, R44.reuse, R22, R12 ;  /* 0x000000162c0c723c */ /* 0x040fe2000004180c */
[----:B------:R-:W1:Y:S01]  /*b040*/  LDSM.16.MT88.4 R20, [R232+0xe000] ;  /* 0x00e00000e814783b */ /* 0x000e620000004200 */
[----:B------:R-:W2:Y:S06]  /*b050*/  MUFU.EX2 R60, R60 ;  /* 0x0000003c003c7308 */ /* 0x000eac0000000800 */
[C---:B----4-:R-:W-:Y:S02]  /*b060*/  HMMA.16816.F32.BF16 R8, R44.reuse, R56, R8 ;  /* 0x000000382c08723c */ /* 0x050fe40000041808 */
[----:B------:R-:W-:Y:S06]  /*b070*/  MUFU.EX2 R61, R61 ;  /* 0x0000003d003d7308 */ /* 0x000fec0000000800 */
[C---:B------:R-:W-:Y:S01]  /*b080*/  HMMA.16816.F32.BF16 R40, R44.reuse, R58, R40 ;  /* 0x0000003a2c28723c */ /* 0x040fe20000041828 */
[----:B------:R-:W4:Y:S01]  /*b090*/  LDSM.16.MT88.4 R56, [R229+0xe000] ;  /* 0x00e00000e538783b */ /* 0x000f220000004200 */
[----:B------:R-:W1:Y:S06]  /*b0a0*/  MUFU.EX2 R63, R63 ;  /* 0x0000003f003f7308 */ /* 0x000e6c0000000800 */
[C---:B---3--:R-:W-:Y:S02]  /*b0b0*/  HMMA.16816.F32.BF16 R36, R44.reuse, R52, R36 ;  /* 0x000000342c24723c */ /* 0x048fe40000041824 */
[----:B------:R-:W3:Y:S05]  /*b0c0*/  MUFU.EX2 R64, R64 ;  /* 0x0000004000407308 */ /* 0x000eea0000000800 */
[----:B------:R-:W-:Y:S01]  /*b0d0*/  F2FP.BF16.PACK_AB R52, R173, R181 ;  /* 0x000000b5ad34723e */ /* 0x000fe200000010ff */
[----:B------:R-:W-:Y:S01]  /*b0e0*/  HMMA.16816.F32.BF16 R32, R44, R54, R32 ;  /* 0x000000362c20723c */ /* 0x000fe20000041820 */
[----:B------:R-:W-:Y:S01]  /*b0f0*/  F2FP.BF16.PACK_AB R53, R161, R168 ;  /* 0x000000a8a135723e */ /* 0x000fe200000010ff */
[----:B------:R-:W1:Y:S01]  /*b100*/  MUFU.EX2 R67, R67 ;  /* 0x0000004300437308 */ /* 0x000e620000000800 */
[----:B------:R-:W-:-:S02]  /*b110*/  FADD.FTZ R181, R181, R190 ;  /* 0x000000beb5b57221 */ /* 0x000fc40000010000 */
[----:B------:R-:W-:Y:S02]  /*b120*/  FADD.FTZ R161, R161, R182 ;  /* 0x000000b6a1a17221 */ /* 0x000fe40000010000 */
[----:B------:R-:W-:Y:S01]  /*b130*/  F2FP.BF16.PACK_AB R54, R170, R172 ;  /* 0x000000acaa36723e */ /* 0x000fe200000010ff */
[C---:B------:R-:W-:Y:S01]  /*b140*/  HMMA.16816.F32.BF16 R28, R44.reuse, R48, R28 ;  /* 0x000000302c1c723c */ /* 0x040fe2000004181c */
[----:B------:R-:W-:Y:S01]  /*b150*/  F2FP.BF16.PACK_AB R55, R159, R163 ;  /* 0x000000a39f37723e */ /* 0x000fe200000010ff */
[----:B------:R-:W-:Y:S01]  /*b160*/  MUFU.EX2 R71, R71 ;  /* 0x0000004700477308 */ /* 0x000fe20000000800 */
[----:B------:R-:W-:Y:S02]  /*b170*/  FADD.FTZ R181, R173, R181 ;  /* 0x000000b5adb57221 */ /* 0x000fe40000010000 */
[----:B------:R-:W-:Y:S02]  /*b180*/  FADD.FTZ R161, R163, R161 ;  /* 0x000000a1a3a17221 */ /* 0x000fe40000010000 */
[----:B------:R-:W-:Y:S01]  /*b190*/  FADD.FTZ R172, R172, R181 ;  /* 0x000000b5acac7221 */ /* 0x000fe20000010000 */
[----:B------:R-:W-:Y:S01]  /*b1a0*/  HMMA.16816.F32.BF16 R24, R44, R50, R24 ;  /* 0x000000322c18723c */ /* 0x000fe20000041818 */
[----:B------:R-:W2:Y:S01]  /*b1b0*/  LDSM.16.MT88.4 R48, [R228+0xe000] ;  /* 0x00e00000e430783b */ /* 0x000ea20000004200 */
[----:B------:R-:W-:Y:S01]  /*b1c0*/  MUFU.EX2 R70, R70 ;  /* 0x0000004600467308 */ /* 0x000fe20000000800 */
[----:B------:R-:W-:-:S02]  /*b1d0*/  FADD.FTZ R172, R170, R172 ;  /* 0x000000acaaac7221 */ /* 0x000fc40000010000 */
[----:B------:R-:W3:Y:S01]  /*b1e0*/  LDSM.16.MT88.4 R44, [R227+0xe000] ;  /* 0x00e00000e32c783b */ /* 0x000ee20000004200 */
[----:B------:R-:W-:Y:S02]  /*b1f0*/  FADD.FTZ R159, R159, R161 ;  /* 0x000000a19f9f7221 */ /* 0x000fe40000010000 */
[C---:B-1----:R-:W-:Y:S02]  /*b200*/  HMMA.16816.F32.BF16 R16, R52.reuse, R20, R16 ;  /* 0x000000143410723c */ /* 0x042fe40000041810 */
        /* <DEDUP_REMOVED lines=8> */
[----:B------:R-:W1:Y:S06]  /*b290*/  MUFU.EX2 R72, R72 ;  /* 0x0000004800487308 */ /* 0x000e6c0000000800 */
[C---:B--2---:R-:W-:Y:S02]  /*b2a0*/  HMMA.16816.F32.BF16 R36, R52.reuse, R48, R36 ;  /* 0x000000303424723c */ /* 0x044fe40000041824 */
[----:B------:R-:W2:Y:S05]  /*b2b0*/  MUFU.EX2 R73, R73 ;  /* 0x0000004900497308 */ /* 0x000eaa0000000800 */
[----:B-----5:R-:W-:Y:S01]  /*b2c0*/  F2FP.BF16.PACK_AB R48, R138, R149 ;  /* 0x000000958a30723e */ /* 0x020fe200000010ff */
[----:B------:R-:W-:Y:S01]  /*b2d0*/  HMMA.16816.F32.BF16 R32, R52, R50, R32 ;  /* 0x000000323420723c */ /* 0x000fe20000041820 */
[----:B------:R-:W-:Y:S01]  /*b2e0*/  F2FP.BF16.PACK_AB R49, R60, R62 ;  /* 0x0000003e3c31723e */ /* 0x000fe200000010ff */
[----:B------:R-:W-:Y:S01]  /*b2f0*/  MUFU.EX2 R78, R78 ;  /* 0x0000004e004e7308 */ /* 0x000fe20000000800 */
[----:B------:R-:W-:-:S02]  /*b300*/  FADD.FTZ R149, R149, R172 ;  /* 0x000000ac95957221 */ /* 0x000fc40000010000 */
[----:B------:R-:W-:Y:S02]  /*b310*/  FADD.FTZ R62, R62, R159 ;  /* 0x0000009f3e3e7221 */ /* 0x000fe40000010000 */
[----:B------:R-:W-:Y:S01]  /*b320*/  F2FP.BF16.PACK_AB R50, R65, R137 ;  /* 0x000000894132723e */ /* 0x000fe200000010ff */
[C---:B---3--:R-:W-:Y:S01]  /*b330*/  HMMA.16816.F32.BF16 R28, R52.reuse, R44, R28 ;  /* 0x0000002c341c723c */ /* 0x048fe2000004181c */
[----:B------:R-:W-:Y:S01]  /*b340*/  F2FP.BF16.PACK_AB R51, R63, R61 ;  /* 0x0000003d3f33723e */ /* 0x000fe200000010ff */
[----:B------:R-:W-:Y:S01]  /*b350*/  MUFU.EX2 R77, R77 ;  /* 0x0000004d004d7308 */ /* 0x000fe20000000800 */
[----:B------:R-:W-:Y:S01]  /*b360*/  FADD.FTZ R149, R138, R149 ;  /* 0x000000958a957221 */ /* 0x000fe20000010000 */
[----:B------:R-:W-:Y:S01]  /*b370*/  LDSM.16.MT88.4 R156, [R232+0x11800] ;  /* 0x01180000e89c783b */ /* 0x000fe20000004200 */
[----:B------:R-:W-:Y:S02]  /*b380*/  FADD.FTZ R62, R60, R62 ;  /* 0x0000003e3c3e7221 */ /* 0x000fe40000010000 */
[----:B------:R-:W-:Y:S01]  /*b390*/  FADD.FTZ R149, R137, R149 ;  /* 0x0000009589957221 */ /* 0x000fe20000010000 */
[----:B------:R-:W-:Y:S01]  /*b3a0*/  HMMA.16816.F32.BF16 R24, R52, R46, R24 ;  /* 0x0000002e3418723c */ /* 0x000fe20000041818 */
[----:B------:R-:W3:Y:S01]  /*b3b0*/  LDSM.16.MT88.4 R44, [R228+0xe800] ;  /* 0x00e80000e42c783b */ /* 0x000ee20000004200 */
[----:B------:R-:W-:Y:S01]  /*b3c0*/  MUFU.EX2 R94, R94 ;  /* 0x0000005e005e7308 */ /* 0x000fe20000000800 */
[----:B------:R-:W-:-:S02]  /*b3d0*/  FADD.FTZ R61, R61, R62 ;  /* 0x0000003e3d3d7221 */ /* 0x000fc40000010000 */
[----:B------:R-:W5:Y:S01]  /*b3e0*/  LDSM.16.MT88.4 R52, [R227+0xe800] ;  /* 0x00e80000e334783b */ /* 0x000f620000004200 */
[----:B------:R-:W-:Y:S02]  /*b3f0*/  FADD.FTZ R65, R65, R149 ;  /* 0x0000009541417221 */ /* 0x000fe40000010000 */
[C---:B-1----:R-:W-:Y:S01]  /*b400*/  HMMA.16816.F32.BF16 R16, R48.reuse, R20, R16 ;  /* 0x000000143010723c */ /* 0x042fe20000041810 */
[----:B------:R-:W-:Y:S01]  /*b410*/  FADD.FTZ R61, R63, R61 ;  /* 0x0000003d3f3d7221 */ /* 0x000fe20000010000 */
[----:B------:R-:W1:Y:S01]  /*b420*/  MUFU.EX2 R75, R75 ;  /* 0x0000004b004b7308 */ /* 0x000e620000000800 */
[----:B------:R-:W-:Y:S01]  /*b430*/  FADD.FTZ R65, R64, R65 ;  /* 0x0000004140417221 */ /* 0x000fe20000010000 */
[----:B------:R-:W-:Y:S04]  /*b440*/  LDSM.16.MT88.4 R148, [R228+0x11800] ;  /* 0x01180000e494783b */ /* 0x000fe80000004200 */
        /* <DEDUP_REMOVED lines=11> */
[----:B------:R-:W3:Y:S01]  /*b500*/  LDSM.16.MT88.4 R44, [R228+0xf000] ;  /* 0x00f00000e42c783b */ /* 0x000ee20000004200 */
[----:B------:R-:W-:Y:S06]  /*b510*/  MUFU.EX2 R100, R100 ;  /* 0x0000006400647308 */ /* 0x000fec0000000800 */
[C---:B-----5:R-:W-:Y:S02]  /*b520*/  HMMA.16816.F32.BF16 R28, R48.reuse, R52, R28 ;  /* 0x00000034301c723c */ /* 0x060fe4000004181c */
[----:B------:R-:W-:Y:S06]  /*b530*/  MUFU.EX2 R89, R89 ;  /* 0x0000005900597308 */ /* 0x000fec0000000800 */
[----:B------:R-:W-:Y:S01]  /*b540*/  HMMA.16816.F32.BF16 R24, R48, R54, R24 ;  /* 0x000000363018723c */ /* 0x000fe20000041818 */
[----:B------:R-:W5:Y:S01]  /*b550*/  LDSM.16.MT88.4 R52, [R227+0xf000] ;  /* 0x00f00000e334783b */ /* 0x000f620000004200 */
[----:B------:R-:W-:Y:S05]  /*b560*/  MUFU.EX2 R91, R91 ;  /* 0x0000005b005b7308 */ /* 0x000fea0000000800 */
[C---:B------:R-:W-:Y:S01]  /*b570*/  F2FP.BF16.PACK_AB R48, R67.reuse, R64 ;  /* 0x000000404330723e */ /* 0x040fe200000010ff */
[----:B------:R-:W-:Y:S01]  /*b580*/  FADD.FTZ R67, R67, R65 ;  /* 0x0000004143437221 */ /* 0x000fe20000010000 */
[----:B------:R-:W-:Y:S01]  /*b590*/  F2FP.BF16.PACK_AB R49, R68, R66 ;  /* 0x000000424431723e */ /* 0x000fe200000010ff */
[----:B------:R-:W3:Y:S01]  /*b5a0*/  MUFU.EX2 R95, R95 ;  /* 0x0000005f005f7308 */ /* 0x000ee20000000800 */
[----:B------:R-:W-:Y:S01]  /*b5b0*/  F2FP.BF16.PACK_AB R50, R70, R71 ;  /* 0x000000474632723e */ /* 0x000fe200000010ff */
[----:B------:R-:W-:Y:S01]  /*b5c0*/  FADD.FTZ R66, R66, R61 ;  /* 0x0000003d42427221 */ /* 0x000fe20000010000 */
[----:B------:R-:W-:Y:S01]  /*b5d0*/  F2FP.BF16.PACK_AB R51, R72, R69 ;  /* 0x000000454833723e */ /* 0x000fe200000010ff */
[----:B------:R-:W-:-:S02]  /*b5e0*/  FADD.FTZ R67, R71, R67 ;  /* 0x0000004347437221 */ /* 0x000fc40000010000 */
[----:B------:R-:W-:Y:S02]  /*b5f0*/  FADD.FTZ R66, R68, R66 ;  /* 0x0000004244427221 */ /* 0x000fe40000010000 */
[----:B------:R-:W3:Y:S01]  /*b600*/  MUFU.EX2 R88, R88 ;  /* 0x0000005800587308 */ /* 0x000ee20000000800 */
[----:B------:R-:W-:Y:S01]  /*b610*/  FADD.FTZ R70, R70, R67 ;  /* 0x0000004346467221 */ /* 0x000fe20000010000 */
[C---:B-1----:R-:W-:Y:S01]  /*b620*/  HMMA.16816.F32.BF16 R16, R48.reuse, R20, R16 ;  /* 0x000000143010723c */ /* 0x042fe20000041810 */
[----:B------:R-:W-:Y:S02]  /*b630*/  FADD.FTZ R69, R69, R66 ;  /* 0x0000004245457221 */ /* 0x000fe40000010000 */
[----:B--2---:R-:W-:Y:S02]  /*b640*/  FADD.FTZ R70, R73, R70 ;  /* 0x0000004649467221 */ /* 0x004fe40000010000 */
[----:B------:R-:W-:Y:S01]  /*b650*/  FADD.FTZ R69, R72, R69 ;  /* 0x0000004548457221 */ /* 0x000fe20000010000 */
[----:B------:R-:W-:Y:S02]  /*b660*/  MUFU.EX2 R90, R90 ;  /* 0x0000005a005a7308 */ /* 0x000fe40000000800 */
[----:B------:R-:W-:Y:S01]  /*b670*/  HMMA.16816.F32.BF16 R12, R48, R22, R12 ;  /* 0x00000016300c723c */ /* 0x000fe2000004180c */
[----:B------:R-:W1:Y:S01]  /*b680*/  LDSM.16.MT88.4 R20, [R232+0xf800] ;  /* 0x00f80000e814783b */ /* 0x000e620000004200 */
[----:B------:R-:W-:-:S04]  /*b690*/  FADD.FTZ R69, R75, R69 ;  /* 0x000000454b457221 */ /* 0x000fc80000010000 */
[----:B------:R-:W2:Y:S02]  /*b6a0*/  MUFU.EX2 R85, R85 ;  /* 0x0000005500557308 */ /* 0x000ea40000000800 */
[C---:B----4-:R-:W-:Y:S06]  /*b6b0*/  HMMA.16816.F32.BF16 R8, R48.reuse, R56, R8 ;  /* 0x000000383008723c */ /* 0x050fec0000041808 */
[----:B------:R-:W4:Y:S02]  /*b6c0*/  MUFU.EX2 R87, R87 ;  /* 0x0000005700577308 */ /* 0x000f240000000800 */
[C---:B------:R-:W-:Y:S01]  /*b6d0*/  HMMA.16816.F32.BF16 R40, R48.reuse, R58, R40 ;  /* 0x0000003a3028723c */ /* 0x040fe20000041828 */
[----:B------:R-:W1:Y:S05]  /*b6e0*/  LDSM.16.MT88.4 R56, [R229+0xf800] ;  /* 0x00f80000e538783b */ /* 0x000e6a0000004200 */
[----:B------:R-:W-:Y:S02]  /*b6f0*/  MUFU.EX2 R86, R86 ;  /* 0x0000005600567308 */ /* 0x000fe40000000800 */
[C---:B---3--:R-:W-:Y:S06]  /*b700*/  HMMA.16816.F32.BF16 R36, R48.reuse, R44, R36 ;  /* 0x0000002c3024723c */ /* 0x048fec0000041824 */
[----:B------:R-:W-:Y:S02]  /*b710*/  MUFU.EX2 R99, R99 ;  /* 0x0000006300637308 */ /* 0x000fe40000000800 */
[C---:B------:R-:W-:Y:S01]  /*b720*/  HMMA.16816.F32.BF16 R32, R48.reuse, R46, R32 ;  /* 0x0000002e3020723c */ /* 0x040fe20000041820 */
[----:B------:R-:W3:Y:S05]  /*b730*/  LDSM.16.MT88.4 R44, [R228+0xf800] ;  /* 0x00f80000e42c783b */ /* 0x000eea0000004200 */
[----:B------:R-:W-:Y:S02]  /*b740*/  MUFU.EX2 R98, R98 ;  /* 0x0000006200627308 */ /* 0x000fe40000000800 */
[C---:B-----5:R-:W-:Y:S06]  /*b750*/  HMMA.16816.F32.BF16 R28, R48.reuse, R52, R28 ;  /* 0x00000034301c723c */ /* 0x060fec000004181c */
[----:B------:R5:W-:Y:S02]  /*b760*/  MUFU.EX2 R4, R83 ;  /* 0x0000005300047308 */ /* 0x000be40000000800 */
[----:B------:R-:W-:Y:S01]  /*b770*/  HMMA.16816.F32.BF16 R24, R48, R54, R24 ;  /* 0x000000363018723c */ /* 0x000fe20000041818 */
[----:B------:R-:W2:Y:S05]  /*b780*/  LDSM.16.MT88.4 R52, [R227+0xf800] ;  /* 0x00f80000e334783b */ /* 0x000eaa0000004200 */
[----:B------:R4:W-:Y:S01]  /*b790*/  MUFU.EX2 R3, R81 ;  /* 0x0000005100037308 */ /* 0x0009e20000000800 */
[C---:B------:R-:W-:Y:S01]  /*b7a0*/  F2FP.BF16.PACK_AB R48, R78.reuse, R73 ;  /* 0x000000494e30723e */ /* 0x040fe200000010ff */
[----:B------:R-:W-:Y:S01]  /*b7b0*/  FADD.FTZ R78, R78, R70 ;  /* 0x000000464e4e7221 */ /* 0x000fe20000010000 */
[C---:B------:R-:W-:Y:S01]  /*b7c0*/  F2FP.BF16.PACK_AB R49, R74.reuse, R75 ;  /* 0x0000004b4a31723e */ /* 0x040fe200000010ff */
[----:B------:R-:W-:Y:S01]  /*b7d0*/  FADD.FTZ R74, R74, R69 ;  /* 0x000000454a4a7221 */ /* 0x000fe20000010000 */
[----:B------:R-:W-:Y:S01]  /*b7e0*/  F2FP.BF16.PACK_AB R50, R94, R77 ;  /* 0x0000004d5e32723e */ /* 0x000fe200000010ff */
[----:B------:R-:W-:Y:S01]  /*b7f0*/  FADD.FTZ R78, R77, R78 ;  /* 0x0000004e4d4e7221 */ /* 0x000fe20000010000 */
[----:B------:R-:W-:Y:S01]  /*b800*/  F2FP.BF16.PACK_AB R51, R79, R92 ;  /* 0x0000005c4f33723e */ /* 0x000fe200000010ff */
[----:B-----5:R-:W-:Y:S01]  /*b810*/  FFMA.FTZ R83, R104, c[0x0][0x23c], -R113 ;  /* 0x00008f0068537a23 */ /* 0x020fe20000010871 */
[----:B------:R-:W-:Y:S01]  /*b820*/  MUFU.EX2 R80, R80 ;  /* 0x0000005000507308 */ /* 0x000fe20000000800 */
[----:B------:R-:W-:-:S02]  /*b830*/  FADD.FTZ R74, R92, R74 ;  /* 0x0000004a5c4a7221 */ /* 0x000fc40000010000 */
[----:B------:R-:W-:Y:S02]  /*b840*/  FADD.FTZ R94, R94, R78 ;  /* 0x0000004e5e5e7221 */ /* 0x000fe40000010000 */
[C---:B-1----:R-:W-:Y:S01]  /*b850*/  HMMA.16816.F32.BF16 R16, R48.reuse, R20, R16 ;  /* 0x000000143010723c */ /* 0x042fe20000041810 */
[----:B------:R-:W-:Y:S02]  /*b860*/  FADD.FTZ R79, R79, R74 ;  /* 0x0000004a4f4f7221 */ /* 0x000fe40000010000 */
[----:B----4-:R-:W-:Y:S01]  /*b870*/  FFMA.FTZ R81, R107, c[0x0][0x23c], -R118 ;  /* 0x00008f006b517a23 */ /* 0x010fe20000010876 */
[----:B------:R-:W-:Y:S01]  /*b880*/  MUFU.EX2 R83, R83 ;  /* 0x0000005300537308 */ /* 0x000fe20000000800 */
[----:B------:R-:W-:Y:S02]  /*b890*/  FADD.FTZ R94, R93, R94 ;  /* 0x0000005e5d5e7221 */ /* 0x000fe40000010000 */
[----:B------:R-:W-:Y:S01]  /*b8a0*/  FADD.FTZ R79, R95, R79 ;  /* 0x0000004f5f4f7221 */ /* 0x000fe20000010000 */
[C---:B------:R-:W-:Y:S01]  /*b8b0*/  HMMA.16816.F32.BF16 R12, R48.reuse, R22, R12 ;  /* 0x00000016300c723c */ /* 0x040fe2000004180c */
[----:B------:R-:W1:Y:S03]  /*b8c0*/  LDSM.16.MT88.4 R20, [R232+0x10000] ;  /* 0x01000000e814783b */ /* 0x000e660000004200 */
[----:B------:R-:W-:Y:S04]  /*b8d0*/  MUFU.EX2 R81, R81 ;  /* 0x0000005100517308 */ /* 0x000fe80000000800 */
[C---:B------:R-:W-:Y:S04]  /*b8e0*/  HMMA.16816.F32.BF16 R8, R48.reuse, R56, R8 ;  /* 0x000000383008723c */ /* 0x040fe80000041808 */
[----:B------:R-:W-:Y:S04]  /*b8f0*/  MUFU.EX2 R248, R248 ;  /* 0x000000f800f87308 */ /* 0x000fe80000000800 */
[C---:B------:R-:W-:Y:S01]  /*b900*/  HMMA.16816.F32.BF16 R40, R48.reuse, R58, R40 ;  /* 0x0000003a3028723c */ /* 0x040fe20000041828 */
[----:B------:R-:W4:Y:S03]  /*b910*/  LDSM.16.MT88.4 R56, [R229+0x10000] ;  /* 0x01000000e538783b */ /* 0x000f260000004200 */
[----:B------:R-:W-:Y:S04]  /*b920*/  MUFU.EX2 R247, R247 ;  /* 0x000000f700f77308 */ /* 0x000fe80000000800 */
[C---:B---3--:R-:W-:Y:S08]  /*b930*/  HMMA.16816.F32.BF16 R36, R48.reuse, R44, R36 ;  /* 0x0000002c3024723c */ /* 0x048ff00000041824 */
[C---:B------:R-:W-:Y:S01]  /*b940*/  HMMA.16816.F32.BF16 R32, R48.reuse, R46, R32 ;  /* 0x0000002e3020723c */ /* 0x040fe20000041820 */
[----:B------:R-:W3:Y:S07]  /*b950*/  LDSM.16.MT88.4 R44, [R228+0x10000] ;  /* 0x01000000e42c783b */ /* 0x000eee0000004200 */
[C---:B--2---:R-:W-:Y:S08]  /*b960*/  HMMA.16816.F32.BF16 R28, R48.reuse, R52, R28 ;  /* 0x00000034301c723c */ /* 0x044ff0000004181c */
        /* <DEDUP_REMOVED lines=16> */
[C---:B----4-:R-:W-:Y:S07]  /*ba70*/  HMMA.16816.F32.BF16 R8, R48.reuse, R56, R8 ;  /* 0x000000383008723c */ /* 0x050fee0000041808 */
[--C-:B------:R-:W-:Y:S01]  /*ba80*/  FFMA.FTZ R56, R84, c[0x0][0x23c], -R113.reuse ;  /* 0x00008f0054387a23 */ /* 0x100fe20000010871 */
[----:B---3--:R-:W-:Y:S01]  /*ba90*/  HMMA.16816.F32.BF16 R36, R48, R44, R36 ;  /* 0x0000002c3024723c */ /* 0x008fe20000041824 */
[----:B------:R-:W-:-:S02]  /*baa0*/  FFMA.FTZ R57, R82, c[0x0][0x23c], -R113 ;  /* 0x00008f0052397a23 */ /* 0x000fc40000010871 */
[--C-:B------:R-:W-:Y:S02]  /*bab0*/  FFMA.FTZ R82, R106, c[0x0][0x23c], -R118.reuse ;  /* 0x00008f006a527a23 */ /* 0x100fe40000010876 */
[----:B------:R-:W2:Y:S01]  /*bac0*/  MUFU.EX2 R56, R56 ;  /* 0x0000003800387308 */ /* 0x000ea20000000800 */
[----:B------:R-:W-:Y:S02]  /*bad0*/  FFMA.FTZ R84, R103, c[0x0][0x23c], -R113 ;  /* 0x00008f0067547a23 */ /* 0x000fe40000010871 */
[----:B------:R-:W-:Y:S01]  /*bae0*/  HMMA.16816.F32.BF16 R32, R48, R46, R32 ;  /* 0x0000002e3020723c */ /* 0x000fe20000041820 */
[----:B------:R-:W3:Y:S01]  /*baf0*/  LDSM.16.MT88.4 R44, [R229+0x10800] ;  /* 0x01080000e52c783b */ /* 0x000ee20000004200 */
[----:B------:R-:W-:-:S03]  /*bb00*/  FFMA.FTZ R103, R111, c[0x0][0x23c], -R118 ;  /* 0x00008f006f677a23 */ /* 0x000fc60000010876 */
[----:B------:R-:W4:Y:S03]  /*bb10*/  MUFU.EX2 R57, R57 ;  /* 0x0000003900397308 */ /* 0x000f260000000800 */
[C---:B------:R-:W-:Y:S05]  /*bb20*/  HMMA.16816.F32.BF16 R40, R48.reuse, R58, R40 ;  /* 0x0000003a3028723c */ /* 0x040fea0000041828 */
[----:B------:R-:W-:Y:S01]  /*bb30*/  MUFU.EX2 R82, R82 ;  /* 0x0000005200527308 */ /* 0x000fe20000000800 */
[----:B--2---:R-:W-:Y:S02]  /*bb40*/  FADD.FTZ R85, R56, R85 ;  /* 0x0000005538557221 */ /* 0x004fe40000010000 */
[--C-:B------:R-:W-:Y:S01]  /*bb50*/  FFMA.FTZ R59, R96, c[0x0][0x23c], -R118.reuse ;  /* 0x00008f00603b7a23 */ /* 0x100fe20000010876 */
[----:B-1----:R-:W-:Y:S01]  /*bb60*/  HMMA.16816.F32.BF16 R28, R48, R20, R28 ;  /* 0x00000014301c723c */ /* 0x002fe2000004181c */
[----:B------:R-:W-:-:S02]  /*bb70*/  FFMA.FTZ R58, R97, c[0x0][0x23c], -R118 ;  /* 0x00008f00613a7a23 */ /* 0x000fc40000010876 */
[----:B------:R-:W-:Y:S01]  /*bb80*/  FFMA.FTZ R96, R102, c[0x0][0x23c], -R113 ;  /* 0x00008f0066607a23 */ /* 0x000fe20000010871 */
[----:B------:R-:W-:Y:S01]  /*bb90*/  MUFU.EX2 R84, R84 ;  /* 0x0000005400547308 */ /* 0x000fe20000000800 */
[--C-:B------:R-:W-:Y:S02]  /*bba0*/  FFMA.FTZ R97, R105, c[0x0][0x23c], -R118.reuse ;  /* 0x00008f0069617a23 */ /* 0x100fe40000010876 */
[----:B------:R-:W-:Y:S01]  /*bbb0*/  FFMA.FTZ R102, R112, c[0x0][0x23c], -R118 ;  /* 0x00008f0070667a23 */ /* 0x000fe20000010876 */
[----:B------:R-:W-:Y:S01]  /*bbc0*/  HMMA.16816.F32.BF16 R24, R48, R22, R24 ;  /* 0x000000163018723c */ /* 0x000fe20000041818 */
[----:B------:R-:W1:Y:S03]  /*bbd0*/  LDSM.16.MT88.4 R20, [R228+0x10800] ;  /* 0x01080000e414783b */ /* 0x000e660000004200 */
[----:B------:R-:W2:Y:S03]  /*bbe0*/  MUFU.EX2 R58, R58 ;  /* 0x0000003a003a7308 */ /* 0x000ea60000000800 */
[C---:B------:R-:W-:Y:S01]  /*bbf0*/  F2FP.BF16.PACK_AB R48, R86.reuse, R87 ;  /* 0x000000575630723e */ /* 0x040fe200000010ff */
[----:B------:R-:W-:Y:S01]  /*bc00*/  FADD.FTZ R86, R86, R91 ;  /* 0x0000005b56567221 */ /* 0x000fe20000010000 */
[C---:B------:R-:W-:Y:S01]  /*bc10*/  F2FP.BF16.PACK_AB R49, R4.reuse, R56 ;  /* 0x000000380431723e */ /* 0x040fe200000010ff */
[----:B------:R-:W-:Y:S01]  /*bc20*/  FADD.FTZ R4, R4, R85 ;  /* 0x0000005504047221 */ /* 0x000fe20000010000 */
[----:B------:R-:W-:Y:S01]  /*bc30*/  F2FP.BF16.PACK_AB R50, R98, R99 ;  /* 0x000000636232723e */ /* 0x000fe200000010ff */
[----:B------:R-:W-:Y:S01]  /*bc40*/  MUFU.EX2 R59, R59 ;  /* 0x0000003b003b7308 */ /* 0x000fe20000000800 */
[----:B----4-:R-:W-:Y:S01]  /*bc50*/  F2FP.BF16.PACK_AB R51, R3, R57 ;  /* 0x000000390333723e */ /* 0x010fe200000010ff */
[----:B------:R-:W-:-:S02]  /*bc60*/  FADD.FTZ R86, R99, R86 ;  /* 0x0000005663567221 */ /* 0x000fc40000010000 */
[----:B------:R-:W-:Y:S02]  /*bc70*/  FADD.FTZ R4, R57, R4 ;  /* 0x0000000439047221 */ /* 0x000fe40000010000 */
[----:B------:R-:W-:Y:S02]  /*bc80*/  FADD.FTZ R98, R98, R86 ;  /* 0x0000005662627221 */ /* 0x000fe40000010000 */
[----:B------:R-:W-:Y:S01]  /*bc90*/  HMMA.16816.F32.BF16 R16, R48, R52, R16 ;  /* 0x000000343010723c */ /* 0x000fe20000041810 */
[----:B------:R-:W-:Y:S01]  /*bca0*/  MUFU.EX2 R96, R96 ;  /* 0x0000006000607308 */ /* 0x000fe20000000800 */
[----:B------:R-:W-:Y:S02]  /*bcb0*/  FADD.FTZ R3, R3, R4 ;  /* 0x0000000403037221 */ /* 0x000fe40000010000 */
[----:B--2---:R-:W-:Y:S02]  /*bcc0*/  FADD.FTZ R98, R58, R98 ;  /* 0x000000623a627221 */ /* 0x004fe40000010000 */
[----:B------:R-:W-:-:S02]  /*bcd0*/  FADD.FTZ R3, R80, R3 ;  /* 0x0000000350037221 */ /* 0x000fc40000010000 */
[C---:B------:R-:W-:Y:S01]  /*bce0*/  HMMA.16816.F32.BF16 R12, R48.reuse, R54, R12 ;  /* 0x00000036300c723c */ /* 0x040fe2000004180c */
[----:B------:R-:W2:Y:S01]  /*bcf0*/  LDSM.16.MT88.4 R52, [R227+0x10800] ;  /* 0x01080000e334783b */ /* 0x000ea20000004200 */
[----:B------:R-:W-:Y:S06]  /*bd00*/  MUFU.EX2 R97, R97 ;  /* 0x0000006100617308 */ /* 0x000fec0000000800 */
[C---:B---3--:R-:W-:Y:S02]  /*bd10*/  HMMA.16816.F32.BF16 R8, R48.reuse, R44, R8 ;  /* 0x0000002c3008723c */ /* 0x048fe40000041808 */
[----:B------:R-:W3:Y:S06]  /*bd20*/  MUFU.EX2 R102, R102 ;  /* 0x0000006600667308 */ /* 0x000eec0000000800 */
[C---:B-1----:R-:W-:Y:S02]  /*bd30*/  HMMA.16816.F32.BF16 R36, R48.reuse, R20, R36 ;  /* 0x000000143024723c */ /* 0x042fe40000041824 */
[----:B------:R-:W1:Y:S06]  /*bd40*/  MUFU.EX2 R103, R103 ;  /* 0x0000006700677308 */ /* 0x000e6c0000000800 */
[----:B------:R-:W-:Y:S01]  /*bd50*/  HMMA.16816.F32.BF16 R32, R48, R22, R32 ;  /* 0x000000163020723c */ /* 0x000fe20000041820 */
[----:B------:R-:W4:Y:S01]  /*bd60*/  LDSM.16.MT88.4 R20, [R229+0x11000] ;  /* 0x01100000e514783b */ /* 0x000f220000004200 */
[----:B---3--:R-:W-:-:S06]  /*bd70*/  F2FP.BF16.PACK_AB R144, R102, R97 ;  /* 0x000000616690723e */ /* 0x008fcc00000010ff */
[----:B------:R-:W-:Y:S01]  /*bd80*/  HMMA.16816.F32.BF16 R40, R48, R46, R40 ;  /* 0x0000002e3028723c */ /* 0x000fe20000041828 */
[----:B------:R-:W3:Y:S01]  /*bd90*/  LDSM.16.MT88.4 R44, [R232+0x11000] ;  /* 0x01100000e82c783b */ /* 0x000ee20000004200 */
[----:B-1----:R-:W-:-:S06]  /*bda0*/  F2FP.BF16.PACK_AB R146, R248, R103 ;  /* 0x00000067f892723e */ /* 0x002fcc00000010ff */
[C---:B--2---:R-:W-:Y:S07]  /*bdb0*/  HMMA.16816.F32.BF16 R28, R48.reuse, R52, R28 ;  /* 0x00000034301c723c */ /* 0x044fee000004181c */
[----:B------:R-:W-:Y:S01]  /*bdc0*/  F2FP.BF16.PACK_AB R52, R59, R58 ;  /* 0x0000003a3b34723e */ /* 0x000fe200000010ff */
[----:B------:R-:W-:Y:S01]  /*bdd0*/  HMMA.16816.F32.BF16 R24, R48, R54, R24 ;  /* 0x000000363018723c */ /* 0x000fe20000041818 */
[----:B------:R-:W-:Y:S01]  /*bde0*/  F2FP.BF16.PACK_AB R53, R83, R80 ;  /* 0x000000505335723e */ /* 0x000fe200000010ff */
[----:B------:R-:W1:Y:S01]  /*bdf0*/  LDSM.16.MT88.4 R48, [R228+0x11000] ;  /* 0x01100000e430783b */ /* 0x000e620000004200 */
[----:B------:R-:W-:-:S02]  /*be00*/  FADD.FTZ R59, R59, R98 ;  /* 0x000000623b3b7221 */ /* 0x000fc40000010000 */
[----:B------:R-:W-:Y:S01]  /*be10*/  FADD.FTZ R83, R83, R3 ;  /* 0x0000000353537221 */ /* 0x000fe20000010000 */
[----:B------:R-:W-:Y:S01]  /*be20*/  LEA.HI.X R3, R178, c[0x0][0x16c], R164, 0x1, P0 ;  /* 0x00005b00b2037a11 */ /* 0x000fe200000f0ca4 */
[----:B------:R-:W-:Y:S01]  /*be30*/  FADD.FTZ R59, R81, R59 ;  /* 0x0000003b513b7221 */ /* 0x000fe20000010000 */
[----:B------:R-:W-:Y:S01]  /*be40*/  F2FP.BF16.PACK_AB R54, R82, R81 ;  /* 0x000000515236723e */ /* 0x000fe200000010ff */
[----:B------:R-:W-:Y:S01]  /*be50*/  FADD.FTZ R83, R84, R83 ;  /* 0x0000005354537221 */ /* 0x000fe20000010000 */
[----:B------:R-:W-:Y:S01]  /*be60*/  F2FP.BF16.PACK_AB R55, R96, R84 ;  /* 0x000000546037723e */ /* 0x000fe200000010ff */
[----:B------:R-:W-:Y:S01]  /*be70*/  FADD.FTZ R82, R82, R59 ;  /* 0x0000003b52527221 */ /* 0x000fe20000010000 */
[----:B------:R-:W-:Y:S01]  /*be80*/  MOV R245, R3 ;  /* 0x0000000300f57202 */ /* 0x000fe20000000f00 */
[----:B------:R-:W-:Y:S02]  /*be90*/  FADD.FTZ R96, R96, R83 ;  /* 0x0000005360607221 */ /* 0x000fe40000010000 */
[----:B------:R-:W-:-:S02]  /*bea0*/  FADD.FTZ R82, R97, R82 ;  /* 0x0000005261527221 */ /* 0x000fc40000010000 */
[----:B----4-:R-:W-:Y:S02]  /*beb0*/  HMMA.16816.F32.BF16 R8, R52, R20, R8 ;  /* 0x000000143408723c */ /* 0x010fe40000041808 */
[----:B------:R-:W-:-:S04]  /*bec0*/  FADD.FTZ R82, R102, R82 ;  /* 0x0000005266527221 */ /* 0x000fc80000010000 */
[----:B------:R-:W-:Y:S02]  /*bed0*/  FADD.FTZ R82, R103, R82 ;  /* 0x0000005267527221 */ /* 0x000fe40000010000 */
[C---:B------:R-:W-:Y:S01]  /*bee0*/  HMMA.16816.F32.BF16 R40, R52.reuse, R22, R40 ;  /* 0x000000163428723c */ /* 0x040fe20000041828 */
[--C-:B------:R-:W-:Y:S02]  /*bef0*/  FFMA.FTZ R20, R101, c[0x0][0x23c], -R113.reuse ;  /* 0x00008f0065147a23 */ /* 0x100fe40000010871 */
[--C-:B------:R-:W-:Y:S02]  /*bf00*/  FFMA.FTZ R21, R109, c[0x0][0x23c], -R113.reuse ;  /* 0x00008f006d157a23 */ /* 0x100fe40000010871 */
[----:B------:R-:W-:Y:S02]  /*bf10*/  FADD.FTZ R248, R248, R82 ;  /* 0x00000052f8f87221 */ /* 0x000fe40000010000 */
[----:B------:R-:W-:Y:S01]  /*bf20*/  FFMA.FTZ R22, R108, c[0x0][0x23c], -R113 ;  /* 0x00008f006c167a23 */ /* 0x000fe20000010871 */
[C---:B---3--:R-:W-:Y:S01]  /*bf30*/  HMMA.16816.F32.BF16 R16, R52.reuse, R44, R16 ;  /* 0x0000002c3410723c */ /* 0x048fe20000041810 */
[----:B------:R-:W2:Y:S07]  /*bf40*/  MUFU.EX2 R20, R20 ;  /* 0x0000001400147308 */ /* 0x000eae0000000800 */
[C---:B------:R-:W-:Y:S01]  /*bf50*/  HMMA.16816.F32.BF16 R12, R52.reuse, R46, R12 ;  /* 0x0000002e340c723c */ /* 0x040fe2000004180c */
[----:B------:R-:W3:Y:S01]  /*bf60*/  MUFU.EX2 R21, R21 ;  /* 0x0000001500157308 */ /* 0x000ee20000000800 */
[----:B------:R-:W4:Y:S06]  /*bf70*/  LDSM.16.MT88.4 R44, [R227+0x11000] ;  /* 0x01100000e32c783b */ /* 0x000f2c0000004200 */
[----:B-1----:R-:W-:Y:S01]  /*bf80*/  HMMA.16816.F32.BF16 R36, R52, R48, R36 ;  /* 0x000000303424723c */ /* 0x002fe20000041824 */
[----:B------:R-:W1:Y:S01]  /*bf90*/  MUFU.EX2 R22, R22 ;  /* 0x0000001600167308 */ /* 0x000e620000000800 */
[----:B--2---:R-:W-:-:S06]  /*bfa0*/  FADD.FTZ R96, R20, R96 ;  /* 0x0000006014607221 */ /* 0x004fcc0000010000 */
[----:B------:R-:W-:Y:S01]  /*bfb0*/  HMMA.16816.F32.BF16 R32, R52, R50, R32 ;  /* 0x000000323420723c */ /* 0x000fe20000041820 */
[C---:B---3--:R-:W-:Y:S01]  /*bfc0*/  F2FP.BF16.PACK_AB R145, R21.reuse, R20 ;  /* 0x000000141591723e */ /* 0x048fe200000010ff */
[----:B------:R-:W-:Y:S01]  /*bfd0*/  FADD.FTZ R96, R21, R96 ;  /* 0x0000006015607221 */ /* 0x000fe20000010000 */
[----:B-1----:R-:W-:-:S03]  /*bfe0*/  F2FP.BF16.PACK_AB R147, R247, R22 ;  /* 0x00000016f793723e */ /* 0x002fc600000010ff */
[----:B------:R-:W-:-:S04]  /*bff0*/  FADD.FTZ R96, R22, R96 ;  /* 0x0000006016607221 */ /* 0x000fc80000010000 */
[----:B------:R-:W-:Y:S01]  /*c000*/  FADD.FTZ R247, R247, R96 ;  /* 0x00000060f7f77221 */ /* 0x000fe20000010000 */
        /* <DEDUP_REMOVED lines=50> */
[----:B------:R-:W-:Y:S02]  /*c330*/  @UP4 UIADD3 UR27, UR27, 0x1, URZ ;  /* 0x000000011b1b4890 */ /* 0x000fe4000fffe03f */
[----:B------:R-:W-:-:S02]  /*c340*/  UISETP.GE.AND UP0, UPT, UR6, URZ, UPT ;  /* 0x0000003f0600728c */ /* 0x000fc4000bf06270 */
[----:B------:R-:W-:Y:S02]  /*c350*/  UISETP.NE.AND UP2, UPT, URZ, UR7, UPT ;  /* 0x000000073f00728c */ /* 0x000fe4000bf45270 */
[----:B------:R-:W-:Y:S02]  /*c360*/  @!UP1 UIADD3 UR9, UR9, -UR22, URZ ;  /* 0x8000001609099290 */ /* 0x000fe4000fffe03f */
[----:B------:R-:W-:Y:S02]  /*c370*/  @!UP1 UIADD3 UR19, UR19, 0x1, URZ ;  /* 0x0000000113139890 */ /* 0x000fe4000fffe03f */
[----:B------:R-:W-:Y:S02]  /*c380*/  UISETP.GE.U32.AND UP3, UPT, UR9, UR22, UPT ;  /* 0x000000160900728c */ /* 0x000fe4000bf66070 */
[----:B------:R-:W-:Y:S02]  /*c390*/  UISETP.GE.AND UP1, UPT, UR24, URZ, UPT ;  /* 0x0000003f1800728c */ /* 0x000fe4000bf26270 */
[----:B------:R-:W-:-:S07]  /*c3a0*/  ULOP3.LUT UR6, URZ, UR7, URZ, 0x33, !UPT ;  /* 0x000000073f067292 */ /* 0x000fce000f8e333f */
        /* <DEDUP_REMOVED lines=31> */
.L_x_3602:
[----:B------:R-:W-:-:S04]  /*c5a0*/  ULEA UR6, -UR8, URZ, 0x8 ;  /* 0x0000003f08067291 */ /* 0x000fc8000f8e413f */
[----:B------:R-:W-:Y:S02]  /*c5b0*/  USHF.R.S32.HI UR7, URZ, 0x1f, UR6 ;  /* 0x0000001f3f077899 */ /* 0x000fe40008011406 */
[----:B------:R-:W-:-:S04]  /*c5c0*/  MOV R8, UR6 ;  /* 0x0000000600087c02 */ /* 0x000fc80008000f00 */
[----:B------:R-:W-:Y:S02]  /*c5d0*/  MOV R4, UR7 ;  /* 0x0000000700047c02 */ /* 0x000fe40008000f00 */
.L_x_3603:
        /* <DEDUP_REMOVED lines=54> */
[----:B------:R-:W-:Y:S01]  /*c940*/  @!P0 LEA R38, P2, R22, c[0x0][0x170], 0x1 ;  /* 0x00005c0016268a11 */ /* 0x000fe200078408ff */
[----:B------:R-:W-:Y:S01]  /*c950*/  IMAD.U32 R36, RZ, RZ, UR8 ;  /* 0x00000008ff247e24 */ /* 0x000fe2000f8e00ff */
[----:B------:R-:W-:Y:S01]  /*c960*/  @!P0 IADD3 R23, P1, R8, R28, RZ ;  /* 0x0000001c08178210 */ /* 0x000fe20007f3e0ff */
[----:B------:R-:W-:Y:S01]  /*c970*/  @!P0 IMAD.MOV.U32 R25, RZ, RZ, R205 ;  /* 0x000000ffff198224 */ /* 0x000fe200078e00cd */
[----:B------:R-:W-:Y:S01]  /*c980*/  @!P0 LEA.HI.X R39, R22, c[0x0][0x174], R204, 0x1, P2 ;  /* 0x00005d0016278a11 */ /* 0x000fe200010f0ccc */
[----:B------:R-:W-:-:S02]  /*c990*/  @!P0 IMAD.MOV.U32 R6, RZ, RZ, c[0x0][0x1a4] ;  /* 0x00006900ff068624 */ /* 0x000fc400078e00ff */
[----:B------:R-:W-:-:S04]  /*c9a0*/  @!P0 IMAD.WIDE.U32 R36, R36, 0xf0, R24 ;  /* 0x000000f024248825 */ /* 0x000fc800078e0018 */
        /* <DEDUP_REMOVED lines=19> */
[----:B------:R-:W-:Y:S01]  /*cae0*/  @!P0 IMAD.MOV.U32 R34, RZ, RZ, c[0x0][0x1a4] ;  /* 0x00006900ff228624 */ /* 0x000fe200078e00ff */
[----:B------:R-:W-:Y:S01]  /*caf0*/  @!P0 IADD3 R27, P3, R8, R44, RZ ;  /* 0x0000002c081b8210 */ /* 0x000fe20007f7e0ff */
        /* <DEDUP_REMOVED lines=11> */
[----:B------:R-:W-:Y:S01]  /*cbb0*/  @P0 STS.128 [R239+0xb000], RZ ;  /* 0x00b000ffef000388 */ /* 0x000fe20000000c00 */
[----:B------:R-:W-:Y:S01]  /*cbc0*/  @!P0 IADD3 R18, P3, R8, R18, RZ ;  /* 0x0000001208128210 */ /* 0x000fe20007f7e0ff */
[----:B------:R-:W-:Y:S01]  /*cbd0*/  @!P0 IMAD R6, R6, 0xe0, RZ ;  /* 0x000000e006068824 */ /* 0x000fe200078e02ff */
[----:B------:R-:W-:Y:S01]  /*cbe0*/  @!P0 IADD3 R16, P2, R8, R16, RZ ;  /* 0x0000001008108210 */ /* 0x000fe20007f5e0ff */
[----:B------:R-:W-:-:S02]  /*cbf0*/  IMAD.MOV.U32 R245, RZ, RZ, R3 ;  /* 0x000000fffff57224 */ /* 0x000fc400078e0003 */
[----:B------:R-:W-:Y:S02]  /*cc00*/  IMAD.MOV.U32 R246, RZ, RZ, R213 ;  /* 0x000000fffff67224 */ /* 0x000fe400078e00d5 */
[----:B-1----:R-:W-:Y:S01]  /*cc10*/  @!P0 IMAD.MOV.U32 R30, RZ, RZ, c[0x0][0x1a4] ;  /* 0x00006900ff1e8624 */ /* 0x002fe200078e00ff */
[----:B------:R-:W-:Y:S01]  /*cc20*/  @!P0 IADD3 R31, P1, R8, R20, RZ ;  /* 0x00000014081f8210 */ /* 0x000fe20007f3e0ff */
[----:B------:R-:W-:Y:S02]  /*cc30*/  @!P0 IMAD.MOV.U32 R20, RZ, RZ, c[0x0][0x1a4] ;  /* 0x00006900ff148624 */ /* 0x000fe400078e00ff */
[----:B------:R-:W-:Y:S02]  /*cc40*/  @!P0 IMAD R30, R30, 0x90, RZ ;  /* 0x000000901e1e8824 */ /* 0x000fe400078e02ff */
[----:B------:R-:W-:-:S03]  /*cc50*/  @!P0 IMAD R20, R20, 0xc0, RZ ;  /* 0x000000c014148824 */ /* 0x000fc600078e02ff */
[----:B------:R-:W-:Y:S01]  /*cc60*/  @!P0 IADD3.X R30, R4, R21, R30, P1, !PT ;  /* 0x00000015041e8210 */ /* 0x000fe20000ffe41e */
[----:B------:R-:W-:Y:S01]  /*cc70*/  @!P0 IMAD.MOV.U32 R21, RZ, RZ, c[0x0][0x1a4] ;  /* 0x00006900ff158624 */ /* 0x000fe200078e00ff */
[----:B------:R-:W-:Y:S02]  /*cc80*/  @!P0 IADD3 R35, P1, R8, R40, RZ ;  /* 0x0000002808238210 */ /* 0x000fe40007f3e0ff */
[C---:B------:R-:W-:Y:S01]  /*cc90*/  @!P0 IADD3.X R20, R4.reuse, R20, R19, P3, !PT ;  /* 0x0000001404148210 */ /* 0x040fe20001ffe413 */
[----:B------:R-:W-:Y:S01]  /*cca0*/  @!P0 IMAD R21, R21, 0xd0, RZ ;  /* 0x000000d015158824 */ /* 0x000fe200078e02ff */
[----:B------:R-:W-:Y:S02]  /*ccb0*/  @!P0 IADD3.X R34, R4, R41, R34, P1, !PT ;  /* 0x0000002904228210 */ /* 0x000fe40000ffe422 */
[----:B------:R-:W-:Y:S02]  /*ccc0*/  @!P0 IADD3 R14, P1, R8, R14, RZ ;  /* 0x0000000e080e8210 */ /* 0x000fe40007f3e0ff */
[----:B------:R-:W-:Y:S01]  /*ccd0*/  @!P0 IADD3.X R21, R4, R17, R21, P2, !PT ;  /* 0x0000001104158210 */ /* 0x000fe200017fe415 */
[----:B------:R-:W-:Y:S01]  /*cce0*/  @!P0 IMAD.MOV.U32 R17, RZ, RZ, c[0x0][0x1a4] ;  /* 0x00006900ff118624 */ /* 0x000fe200078e00ff */
[----:B------:R-:W-:-:S02]  /*ccf0*/  @!P0 IADD3 R9, P3, R8, R9, RZ ;  /* 0x0000000908098210 */ /* 0x000fc40007f7e0ff */
[----:B------:R-:W-:Y:S01]  /*cd00*/  @!P0 IADD3 R11, P2, R8, R11, RZ ;  /* 0x0000000b080b8210 */ /* 0x000fe20007f5e0ff */
[----:B------:R-:W-:Y:S01]  /*cd10*/  @!P0 IMAD R17, R17, 0xf0, RZ ;  /* 0x000000f011118824 */ /* 0x000fe200078e02ff */
[C---:B------:R-:W-:Y:S01]  /*cd20*/  @!P0 IADD3.X R6, R4.reuse, R6, R15, P1, !PT ;  /* 0x0000000604068210 */ /* 0x040fe20000ffe40f */
[----:B------:R-:W-:Y:S01]  /*cd30*/  @!P0 IMAD.X R7, R4, 0x1, R7, P3 ;  /* 0x0000000104078824 */ /* 0x000fe200018e0607 */
[----:B------:R-:W-:Y:S01]  /*cd40*/  @!P0 IADD3 R13, P1, R8, R13, RZ ;  /* 0x0000000d080d8210 */ /* 0x000fe20007f3e0ff */
[C---:B------:R-:W-:Y:S01]  /*cd50*/  @!P0 IMAD.X R10, R4.reuse, 0x1, R10, P2 ;  /* 0x00000001040a8824 */ /* 0x040fe200010e060a */
[----:B------:R-:W-:Y:S02]  /*cd60*/  @!P0 LEA R40, P3, R11, c[0x0][0x170], 0x1 ;  /* 0x00005c000b288a11 */ /* 0x000fe400078608ff */
[----:B------:R-:W-:Y:S01]  /*cd70*/  @!P0 LEA R42, P4, R9, c[0x0][0x170], 0x1 ;  /* 0x00005c00092a8a11 */ /* 0x000fe200078808ff */
[----:B------:R-:W-:Y:S01]  /*cd80*/  @!P0 IMAD.X R12, R4, 0x1, R12, P1 ;  /* 0x00000001040c8824 */ /* 0x000fe200008e060c */
[----:B------:R-:W-:-:S02]  /*cd90*/  @!P0 IADD3 R8, P1, R8, R36, RZ ;  /* 0x0000002408088210 */ /* 0x000fc40007f3e0ff */
[----:B------:R-:W-:Y:S02]  /*cda0*/  @!P0 LEA R36, P2, R13, c[0x0][0x170], 0x1 ;  /* 0x00005c000d248a11 */ /* 0x000fe400078408ff */
[----:B------:R-:W-:Y:S02]  /*cdb0*/  @!P0 LEA.HI.X R41, R11, c[0x0][0x174], R10, 0x1, P3 ;  /* 0x00005d000b298a11 */ /* 0x000fe400018f0c0a */
[----:B------:R-:W-:Y:S02]  /*cdc0*/  @!P0 LEA R44, P3, R23, c[0x0][0x170], 0x1 ;  /* 0x00005c00172c8a11 */ /* 0x000fe400078608ff */
[----:B------:R-:W-:Y:S02]  /*cdd0*/  @!P0 IADD3.X R17, R4, R37, R17, P1, !PT ;  /* 0x0000002504118210 */ /* 0x000fe40000ffe411 */
        /* <DEDUP_REMOVED lines=11> */
[----:B--2---:R-:W-:Y:S01]  /*ce90*/  @!P0 LEA R38, P4, R29, c[0x0][0x170], 0x1 ;  /* 0x00005c001d268a11 */ /* 0x004fe200078808ff */
        /* <DEDUP_REMOVED lines=22> */
[----:B------:R-:W-:Y:S02]  /*d000*/  @!P0 LEA R34, P4, R18, c[0x0][0x170], 0x1 ;  /* 0x00005c0012228a11 */ /* 0x000fe400078808ff */
        /* <DEDUP_REMOVED lines=59> */
[----:B--2---:R-:W2:Y:S04]  /*d3c0*/  LDSM.16.M88.4 R44, [R236+0x4800] ;  /* 0x00480000ec2c783b */ /* 0x004ea80000000200 */
[----:B------:R-:W2:Y:S04]  /*d3d0*/  LDSM.16.M88.4 R52, [R236+0x4000] ;  /* 0x00400000ec34783b */ /* 0x000ea80000000200 */
[----:B------:R-:W2:Y:S04]  /*d3e0*/  LDSM.16.M88.4 R76, [R236+0x2800] ;  /* 0x00280000ec4c783b */ /* 0x000ea80000000200 */
[----:B------:R1:W-:Y:S04]  /*d3f0*/  LDSM.16.M88.4 R100, [R5] ;  /* 0x000000000564783b */ /* 0x0003e80000000200 */
[----:B------:R-:W-:Y:S04]  /*d400*/  LDSM.16.M88.4 R60, [R236+0x3800] ;  /* 0x00380000ec3c783b */ /* 0x000fe80000000200 */
[----:B------:R-:W-:Y:S04]  /*d410*/  LDSM.16.M88.4 R96, [R230+0x4000] ;  /* 0x00400000e660783b */ /* 0x000fe80000000200 */
[----:B------:R-:W-:Y:S04]  /*d420*/  LDSM.16.M88.4 R112, [R236+0x9000] ;  /* 0x00900000ec70783b */ /* 0x000fe80000000200 */
[----:B------:R-:W-:Y:S04]  /*d430*/  LDSM.16.M88.4 R84, [R236+0x2000] ;  /* 0x00200000ec54783b */ /* 0x000fe80000000200 */
[----:B------:R-:W-:Y:S01]  /*d440*/  LDSM.16.M88.4 R68, [R236+0x3000] ;  /* 0x00300000ec44783b */ /* 0x000fe20000000200 */
[C---:B----4-:R-:W-:Y:S03]  /*d450*/  HMMA.16816.F32.BF16 R8, R104.reuse, R92, RZ ;  /* 0x0000005c6808723c */ /* 0x050fe600000418ff */
[----:B-----5:R-:W-:Y:S04]  /*d460*/  LDSM.16.M88.4 R36, [R236+0x5000] ;  /* 0x00500000ec24783b */ /* 0x020fe80000000200 */
[----:B-1----:R-:W-:Y:S01]  /*d470*/  LDSM.16.M88.4 R28, [R236+0x5800] ;  /* 0x00580000ec1c783b */ /* 0x002fe20000000200 */
[C---:B------:R-:W-:Y:S03]  /*d480*/  HMMA.16816.F32.BF16 R4, R104.reuse, R94, RZ ;  /* 0x0000005e6804723c */ /* 0x040fe600000418ff */
[----:B------:R-:W1:Y:S04]  /*d490*/  LDSM.16.M88.4 R92, [R230+0x4800] ;  /* 0x00480000e65c783b */ /* 0x000e680000000200 */
[----:B------:R-:W4:Y:S01]  /*d4a0*/  LDSM.16.M88.4 R192, [R230+0x2800] ;  /* 0x00280000e6c0783b */ /* 0x000f220000000200 */
[C---:B--2---:R-:W-:Y:S03]  /*d4b0*/  HMMA.16816.F32.BF16 R48, R104.reuse, R44, RZ ;  /* 0x0000002c6830723c */ /* 0x044fe600000418ff */
[----:B------:R-:W2:Y:S04]  /*d4c0*/  LDSM.16.M88.4 R120, [R236+0x8800] ;  /* 0x00880000ec78783b */ /* 0x000ea80000000200 */
[----:B------:R-:W5:Y:S01]  /*d4d0*/  LDSM.16.M88.4 R184, [R230+0x3800] ;  /* 0x00380000e6b8783b */ /* 0x000f620000000200 */
[C---:B------:R-:W-:Y:S03]  /*d4e0*/  HMMA.16816.F32.BF16 R44, R104.reuse, R46, RZ ;  /* 0x0000002e682c723c */ /* 0x040fe600000418ff */
[----:B------:R-:W-:Y:S04]  /*d4f0*/  LDSM.16.M88.4 R20, [R236+0x6000] ;  /* 0x00600000ec14783b */ /* 0x000fe80000000200 */
[----:B---3--:R-:W-:Y:S01]  /*d500*/  LDSM.16.M88.4 R12, [R236+0x6800] ;  /* 0x00680000ec0c783b */ /* 0x008fe20000000200 */
        /* <DEDUP_REMOVED lines=11> */
[----:B------:R-:W0:Y:S01]  /*d5c0*/  LDGDEPBAR ;  /* 0x00000000000079af */ /* 0x000e220000000000 */
[C---:B-1----:R-:W-:Y:S08]  /*d5d0*/  HMMA.16816.F32.BF16 R48, R100.reuse, R92, R48 ;  /* 0x0000005c6430723c */ /* 0x042ff00000041830 */
[----:B------:R-:W-:Y:S01]  /*d5e0*/  HMMA.16816.F32.BF16 R44, R100, R94, R44 ;  /* 0x0000005e642c723c */ /* 0x000fe2000004182c */
[----:B------:R-:W1:Y:S07]  /*d5f0*/  LDSM.16.M88.4 R92, [R230+0x9000] ;  /* 0x00900000e65c783b */ /* 0x000e6e0000000200 */
[C---:B------:R-:W-:Y:S08]  /*d600*/  HMMA.16816.F32.BF16 R64, R104.reuse, R60, RZ ;  /* 0x0000003c6840723c */ /* 0x040ff000000418ff */
[----:B------:R-:W-:Y:S08]  /*d610*/  HMMA.16816.F32.BF16 R60, R104, R62, RZ ;  /* 0x0000003e683c723c */ /* 0x000ff000000418ff */
        /* <DEDUP_REMOVED lines=8> */
[----:B------:R-:W-:Y:S08]  /*d6a0*/  HMMA.16816.F32.BF16 R32, R104, R28, RZ ;  /* 0x0000001c6820723c */ /* 0x000ff000000418ff */
[C---:B----4-:R-:W-:Y:S08]  /*d6b0*/  HMMA.16816.F32.BF16 R80, R100.reuse, R192, R80 ;  /* 0x000000c06450723c */ /* 0x050ff00000041850 */
[----:B------:R-:W-:Y:S01]  /*d6c0*/  HMMA.16816.F32.BF16 R76, R100, R194, R76 ;  /* 0x000000c2644c723c */ /* 0x000fe2000004184c */
[----:B------:R-:W4:Y:S07]  /*d6d0*/  LDSM.16.M88.4 R192, [R230+0x7000] ;  /* 0x00700000e6c0783b */ /* 0x000f2e0000000200 */
[C---:B------:R-:W-:Y:S08]  /*d6e0*/  HMMA.16816.F32.BF16 R68, R104.reuse, R70, RZ ;  /* 0x000000466844723c */ /* 0x040ff000000418ff */
[C---:B------:R-:W-:Y:S08]  /*d6f0*/  HMMA.16816.F32.BF16 R36, R104.reuse, R38, RZ ;  /* 0x000000266824723c */ /* 0x040ff000000418ff */
[C---:B------:R-:W-:Y:S08]  /*d700*/  HMMA.16816.F32.BF16 R28, R104.reuse, R30, RZ ;  /* 0x0000001e681c723c */ /* 0x040ff000000418ff */
[C---:B------:R-:W-:Y:S08]  /*d710*/  HMMA.16816.F32.BF16 R112, R104.reuse, R114, RZ ;  /* 0x000000726870723c */ /* 0x040ff000000418ff */
[----:B--2---:R-:W-:Y:S08]  /*d720*/  HMMA.16816.F32.BF16 R124, R104, R120, RZ ;  /* 0x00000078687c723c */ /* 0x004ff000000418ff */
[C---:B-----5:R-:W-:Y:S08]  /*d730*/  HMMA.16816.F32.BF16 R64, R100.reuse, R184, R64 ;  /* 0x000000b86440723c */ /* 0x060ff00000041840 */
[----:B------:R-:W-:Y:S01]  /*d740*/  HMMA.16816.F32.BF16 R60, R100, R186, R60 ;  /* 0x000000ba643c723c */ /* 0x000fe2000004183c */
[----:B------:R-:W2:Y:S07]  /*d750*/  LDSM.16.M88.4 R184, [R230+0x8000] ;  /* 0x00800000e6b8783b */ /* 0x000eae0000000200 */
[----:B------:R-:W-:Y:S08]  /*d760*/  HMMA.16816.F32.BF16 R120, R104, R122, RZ ;  /* 0x0000007a6878723c */ /* 0x000ff000000418ff */
[----:B-1----:R-:W-:Y:S07]  /*d770*/  HMMA.16816.F32.BF16 R116, R100, R92, R116 ;  /* 0x0000005c6474723c */ /* 0x002fee0000041874 */
[C---:B------:R-:W-:Y:S01]  /*d780*/  IADD3 R92, R234.reuse, 0x2800, RZ ;  /* 0x00002800ea5c7810 */ /* 0x040fe20007ffe0ff */
[C---:B------:R-:W-:Y:S08]  /*d790*/  HMMA.16816.F32.BF16 R24, R104.reuse, R20, RZ ;  /* 0x000000146818723c */ /* 0x040ff000000418ff */
[C---:B------:R-:W-:Y:S08]  /*d7a0*/  HMMA.16816.F32.BF16 R16, R104.reuse, R12, RZ ;  /* 0x0000000c6810723c */ /* 0x040ff000000418ff */
[C---:B------:R-:W-:Y:S08]  /*d7b0*/  HMMA.16816.F32.BF16 R180, R104.reuse, R172, RZ ;  /* 0x000000ac68b4723c */ /* 0x040ff000000418ff */
[----:B------:R-:W-:Y:S08]  /*d7c0*/  HMMA.16816.F32.BF16 R168, R104, R128, RZ ;  /* 0x0000008068a8723c */ /* 0x000ff000000418ff */
[C---:B------:R-:W-:Y:S08]  /*d7d0*/  HMMA.16816.F32.BF16 R88, R100.reuse, R196, R88 ;  /* 0x000000c46458723c */ /* 0x040ff00000041858 */
[----:B------:R-:W-:Y:S01]  /*d7e0*/  HMMA.16816.F32.BF16 R84, R100, R198, R84 ;  /* 0x000000c66454723c */ /* 0x000fe20000041854 */
[----:B------:R-:W1:Y:S07]  /*d7f0*/  LDSM.16.M88.4 R196, [R230+0x6800] ;  /* 0x00680000e6c4783b */ /* 0x000e6e0000000200 */
[C---:B------:R-:W-:Y:S08]  /*d800*/  HMMA.16816.F32.BF16 R20, R104.reuse, R22, RZ ;  /* 0x000000166814723c */ /* 0x040ff000000418ff */
[C---:B------:R-:W-:Y:S08]  /*d810*/  HMMA.16816.F32.BF16 R12, R104.reuse, R14, RZ ;  /* 0x0000000e680c723c */ /* 0x040ff000000418ff */
[C---:B------:R-:W-:Y:S08]  /*d820*/  HMMA.16816.F32.BF16 R172, R104.reuse, R174, RZ ;  /* 0x000000ae68ac723c */ /* 0x040ff000000418ff */
[C---:B------:R-:W-:Y:S08]  /*d830*/  HMMA.16816.F32.BF16 R128, R104.reuse, R130, RZ ;  /* 0x000000826880723c */ /* 0x040ff000000418ff */
[C---:B------:R-:W-:Y:S08]  /*d840*/  HMMA.16816.F32.BF16 R108, R104.reuse, R200, RZ ;  /* 0x000000c8686c723c */ /* 0x040ff000000418ff */
[----:B------:R-:W-:Y:S01]  /*d850*/  HMMA.16816.F32.BF16 R104, R104, R202, RZ ;  /* 0x000000ca6868723c */ /* 0x000fe200000418ff */
[----:B------:R-:W5:Y:S07]  /*d860*/  LDSM.16.M88.4 R200, [R230+0x6000] ;  /* 0x00600000e6c8783b */ /* 0x000f6e0000000200 */
        /* <DEDUP_REMOVED lines=8> */
[----:B------:R-:W-:Y:S07]  /*d8f0*/  LDSM.16.M88.4 R204, [R235] ;  /* 0x00000000ebcc783b */ /* 0x000fee0000000200 */
[C---:B------:R-:W-:Y:S01]  /*d900*/  HMMA.16816.F32.BF16 R112, R100.reuse, R94, R112 ;  /* 0x0000005e6470723c */ /* 0x040fe20000041870 */
[----:B------:R-:W1:Y:S07]  /*d910*/  LDSM.16.M88.4 R92, [R92] ;  /* 0x000000005c5c783b */ /* 0x000e6e0000000200 */
[C---:B---3--:R-:W-:Y:S07]  /*d920*/  HMMA.16816.F32.BF16 R124, R100.reuse, R96, R124 ;  /* 0x00000060647c723c */ /* 0x048fee000004187c */
[C---:B------:R-:W-:Y:S01]  /*d930*/  IADD3 R96, R234.reuse, 0x800, RZ ;  /* 0x00000800ea607810 */ /* 0x040fe20007ffe0ff */
[C---:B------:R-:W-:Y:S05]  /*d940*/  HMMA.16816.F32.BF16 R120, R100.reuse, R98, R120 ;  /* 0x000000626478723c */ /* 0x040fea0000041878 */
[----:B------:R-:W3:Y:S03]  /*d950*/  LDSM.16.M88.4 R96, [R96] ;  /* 0x000000006060783b */ /* 0x000ee60000000200 */
[C---:B----4-:R-:W-:Y:S07]  /*d960*/  HMMA.16816.F32.BF16 R8, R100.reuse, R192, R8 ;  /* 0x000000c06408723c */ /* 0x050fee0000041808 */
[C---:B------:R-:W-:Y:S01]  /*d970*/  IADD3 R192, R234.reuse, 0x1800, RZ ;  /* 0x00001800eac07810 */ /* 0x040fe20007ffe0ff */
[C---:B------:R-:W-:Y:S05]  /*d980*/  HMMA.16816.F32.BF16 R4, R100.reuse, R194, R4 ;  /* 0x000000c26404723c */ /* 0x040fea0000041804 */
[----:B------:R-:W4:Y:S03]  /*d990*/  LDSM.16.M88.4 R192, [R192] ;  /* 0x00000000c0c0783b */ /* 0x000f260000000200 */
[C---:B--2---:R-:W-:Y:S07]  /*d9a0*/  HMMA.16816.F32.BF16 R168, R100.reuse, R184, R168 ;  /* 0x000000b864a8723c */ /* 0x044fee00000418a8 */
[C---:B------:R-:W-:Y:S01]  /*d9b0*/  IADD3 R184, R234.reuse, 0x3000, RZ ;  /* 0x00003000eab87810 */ /* 0x040fe20007ffe0ff */
[C---:B------:R-:W-:Y:S05]  /*d9c0*/  HMMA.16816.F32.BF16 R128, R100.reuse, R186, R128 ;  /* 0x000000ba6480723c */ /* 0x040fea0000041880 */
[----:B------:R-:W2:Y:S03]  /*d9d0*/  LDSM.16.M88.4 R184, [R184] ;  /* 0x00000000b8b8783b */ /* 0x000ea60000000200 */
[C---:B-1----:R-:W-:Y:S07]  /*d9e0*/  HMMA.16816.F32.BF16 R16, R100.reuse, R196, R16 ;  /* 0x000000c46410723c */ /* 0x042fee0000041810 */
[C---:B------:R-:W-:Y:S01]  /*d9f0*/  IADD3 R196, R234.reuse, 0x1000, RZ ;  /* 0x00001000eac47810 */ /* 0x040fe20007ffe0ff */
[C---:B-----5:R-:W-:Y:S08]  /*da00*/  HMMA.16816.F32.BF16 R24, R100.reuse, R200, R24 ;  /* 0x000000c86418723c */ /* 0x060ff00000041818 */
[C---:B------:R-:W-:Y:S01]  /*da10*/  HMMA.16816.F32.BF16 R20, R100.reuse, R202, R20 ;  /* 0x000000ca6414723c */ /* 0x040fe20000041814 */
[----:B------:R-:W-:Y:S07]  /*da20*/  LDSM.16.M88.4 R200, [R234] ;  /* 0x00000000eac8783b */ /* 0x000fee0000000200 */
[C---:B------:R-:W-:Y:S01]  /*da30*/  HMMA.16816.F32.BF16 R12, R100.reuse, R198, R12 ;  /* 0x000000c6640c723c */ /* 0x040fe2000004180c */
[----:B------:R-:W-:Y:S07]  /*da40*/  LDSM.16.M88.4 R196, [R196] ;  /* 0x00000000c4c4783b */ /* 0x000fee0000000200 */
[C---:B------:R-:W-:Y:S07]  /*da50*/  HMMA.16816.F32.BF16 R180, R100.reuse, R188, R180 ;  /* 0x000000bc64b4723c */ /* 0x040fee00000418b4 */
[----:B------:R-:W-:Y:S01]  /*da60*/  IADD3 R188, R234, 0x2000, RZ ;  /* 0x00002000eabc7810 */ /* 0x000fe20007ffe0ff */
[C---:B------:R-:W-:Y:S05]  /*da70*/  HMMA.16816.F32.BF16 R172, R100.reuse, R190, R172 ;  /* 0x000000be64ac723c */ /* 0x040fea00000418ac */
[----:B------:R-:W-:Y:S03]  /*da80*/  LDSM.16.M88.4 R188, [R188] ;  /* 0x00000000bcbc783b */ /* 0x000fe60000000200 */
[C---:B------:R-:W-:Y:S08]  /*da90*/  HMMA.16816.F32.BF16 R108, R100.reuse, R208, R108 ;  /* 0x000000d0646c723c */ /* 0x040ff0000004186c */
[----:B------:R-:W-:Y:S01]  /*daa0*/  HMMA.16816.F32.BF16 R104, R100, R210, R104 ;  /* 0x000000d26468723c */ /* 0x000fe20000041868 */
[----:B------:R-:W1:Y:S04]  /*dab0*/  LDSM.16.M88.4 R100, [R226] ;  /* 0x00000000e264783b */ /* 0x000e680000000200 */
[----:B------:R-:W-:Y:S03]  /*dac0*/  LDSM.16.M88.4 R208, [R224] ;  /* 0x00000000e0d0783b */ /* 0x000fe60000000200 */
[C---:B------:R-:W-:Y:S08]  /*dad0*/  HMMA.16816.F32.BF16 R48, R204.reuse, R92, R48 ;  /* 0x0000005ccc30723c */ /* 0x040ff00000041830 */
[C---:B------:R-:W-:Y:S01]  /*dae0*/  HMMA.16816.F32.BF16 R44, R204.reuse, R94, R44 ;  /* 0x0000005ecc2c723c */ /* 0x040fe2000004182c */
[----:B------:R-:W5:Y:S07]  /*daf0*/  LDSM.16.M88.4 R92, [R223] ;  /* 0x00000000df5c783b */ /* 0x000f6e0000000200 */
[C---:B---3--:R-:W-:Y:S08]  /*db00*/  HMMA.16816.F32.BF16 R80, R204.reuse, R96, R80 ;  /* 0x00000060cc50723c */ /* 0x048ff00000041850 */
[C---:B------:R-:W-:Y:S01]  /*db10*/  HMMA.16816.F32.BF16 R76, R204.reuse, R98, R76 ;  /* 0x00000062cc4c723c */ /* 0x040fe2000004184c */
[----:B------:R-:W3:Y:S07]  /*db20*/  LDSM.16.M88.4 R96, [R225] ;  /* 0x00000000e160783b */ /* 0x000eee0000000200 */
[C---:B----4-:R-:W-:Y:S08]  /*db30*/  HMMA.16816.F32.BF16 R64, R204.reuse, R192, R64 ;  /* 0x000000c0cc40723c */ /* 0x050ff00000041840 */
[C---:B------:R-:W-:Y:S01]  /*db40*/  HMMA.16816.F32.BF16 R60, R204.reuse, R194, R60 ;  /* 0x000000c2cc3c723c */ /* 0x040fe2000004183c */
[----:B------:R-:W4:Y:S07]  /*db50*/  LDSM.16.M88.4 R192, [R220] ;  /* 0x00000000dcc0783b */ /* 0x000f2e0000000200 */
[C---:B--2---:R-:W-:Y:S08]  /*db60*/  HMMA.16816.F32.BF16 R40, R204.reuse, R184, R40 ;  /* 0x000000b8cc28723c */ /* 0x044ff00000041828 */
[C---:B------:R-:W-:Y:S01]  /*db70*/  HMMA.16816.F32.BF16 R36, R204.reuse, R186, R36 ;  /* 0x000000bacc24723c */ /* 0x040fe20000041824 */
[----:B------:R-:W2:Y:S07]  /*db80*/  LDSM.16.M88.4 R184, [R166] ;  /* 0x00000000a6b8783b */ /* 0x000eae0000000200 */
[C---:B-1----:R-:W-:Y:S08]  /*db90*/  HMMA.16816.F32.BF16 R32, R204.reuse, R100, R32 ;  /* 0x00000064cc20723c */ /* 0x042ff00000041820 */
[C---:B------:R-:W-:Y:S01]  /*dba0*/  HMMA.16816.F32.BF16 R28, R204.reuse, R102, R28 ;  /* 0x00000066cc1c723c */ /* 0x040fe2000004181c */
[----:B------:R-:W-:Y:S07]  /*dbb0*/  LDSM.16.M88.4 R100, [R233] ;  /* 0x00000000e964783b */ /* 0x000fee0000000200 */
[C---:B-----5:R-:W-:Y:S08]  /*dbc0*/  HMMA.16816.F32.BF16 R8, R204.reuse, R92, R8 ;  /* 0x0000005ccc08723c */ /* 0x060ff00000041808 */
[C---:B------:R-:W-:Y:S01]  /*dbd0*/  HMMA.16816.F32.BF16 R4, R204.reuse, R94, R4 ;  /* 0x0000005ecc04723c */ /* 0x040fe20000041804 */
[----:B------:R-:W1:Y:S07]  /*dbe0*/  LDSM.16.M88.4 R92, [R165+0x3800] ;  /* 0x00380000a55c783b */ /* 0x000e6e0000000200 */
[C---:B------:R-:W-:Y:S08]  /*dbf0*/  HMMA.16816.F32.BF16 R72, R204.reuse, R196, R72 ;  /* 0x000000c4cc48723c */ /* 0x040ff00000041848 */
[C---:B------:R-:W-:Y:S01]  /*dc00*/  HMMA.16816.F32.BF16 R68, R204.reuse, R198, R68 ;  /* 0x000000c6cc44723c */ /* 0x040fe20000041844 */
[----:B------:R-:W5:Y:S07]  /*dc10*/  LDSM.16.M88.4 R196, [R221] ;  /* 0x00000000ddc4783b */ /* 0x000f6e0000000200 */
[C---:B---3--:R-:W-:Y:S08]  /*dc20*/  HMMA.16816.F32.BF16 R24, R204.reuse, R96, R24 ;  /* 0x00000060cc18723c */ /* 0x048ff00000041818 */
[C---:B------:R-:W-:Y:S01]  /*dc30*/  HMMA.16816.F32.BF16 R20, R204.reuse, R98, R20 ;  /* 0x00000062cc14723c */ /* 0x040fe20000041814 */
[----:B------:R-:W3:Y:S07]  /*dc40*/  LDSM.16.M88.4 R96, [R165] ;  /* 0x00000000a560783b */ /* 0x000eee0000000200 */
[C---:B------:R-:W-:Y:S08]  /*dc50*/  HMMA.16816.F32.BF16 R56, R204.reuse, R188, R56 ;  /* 0x000000bccc38723c */ /* 0x040ff00000041838 */
[C---:B------:R-:W-:Y:S01]  /*dc60*/  HMMA.16816.F32.BF16 R52, R204.reuse, R190, R52 ;  /* 0x000000becc34723c */ /* 0x040fe20000041834 */
[----:B------:R-:W1:Y:S07]  /*dc70*/  LDSM.16.M88.4 R188, [R167] ;  /* 0x00000000a7bc783b */ /* 0x000e6e0000000200 */
[C---:B----4-:R-:W-:Y:S08]  /*dc80*/  HMMA.16816.F32.BF16 R124, R204.reuse, R192, R124 ;  /* 0x000000c0cc7c723c */ /* 0x050ff0000004187c */
[C---:B------:R-:W-:Y:S01]  /*dc90*/  HMMA.16816.F32.BF16 R120, R204.reuse, R194, R120 ;  /* 0x000000c2cc78723c */ /* 0x040fe20000041878 */
[----:B------:R-:W4:Y:S07]  /*dca0*/  LDSM.16.M88.4 R192, [R165+0x4000] ;  /* 0x00400000a5c0783b */ /* 0x000f2e0000000200 */
[C---:B------:R-:W-:Y:S08]  /*dcb0*/  HMMA.16816.F32.BF16 R88, R204.reuse, R200, R88 ;  /* 0x000000c8cc58723c */ /* 0x040ff00000041858 */
[C---:B--2---:R-:W-:Y:S08]  /*dcc0*/  HMMA.16816.F32.BF16 R108, R204.reuse, R184, R108 ;  /* 0x000000b8cc6c723c */ /* 0x044ff0000004186c */
[C---:B------:R-:W-:Y:S01]  /*dcd0*/  HMMA.16816.F32.BF16 R104, R204.reuse, R186, R104 ;  /* 0x000000bacc68723c */ /* 0x040fe20000041868 */
[----:B------:R-:W2:Y:S07]  /*dce0*/  LDSM.16.M88.4 R184, [R165+0x4800] ;  /* 0x00480000a5b8783b */ /* 0x000eae0000000200 */
[----:B------:R-:W-:Y:S01]  /*dcf0*/  HMMA.16816.F32.BF16 R84, R204, R202, R84 ;  /* 0x000000cacc54723c */ /* 0x000fe20000041854 */
[----:B------:R-:W2:Y:S07]  /*dd00*/  LDSM.16.M88.4 R200, [R222] ;  /* 0x00000000dec8783b */ /* 0x000eae0000000200 */
[C---:B-1----:R-:W-:Y:S08]  /*dd10*/  HMMA.16816.F32.BF16 R32, R100.reuse, R92, R32 ;  /* 0x0000005c6420723c */ /* 0x042ff00000041820 */
[----:B------:R-:W-:Y:S01]  /*dd20*/  HMMA.16816.F32.BF16 R28, R100, R94, R28 ;  /* 0x0000005e641c723c */ /* 0x000fe2000004181c */
[----:B------:R-:W1:Y:S07]  /*dd30*/  LDSM.16.M88.4 R92, [R165+0x5000] ;  /* 0x00500000a55c783b */ /* 0x000e6e0000000200 */
[C---:B-----5:R-:W-:Y:S07]  /*dd40*/  HMMA.16816.F32.BF16 R128, R204.reuse, R198, R128 ;  /* 0x000000c6cc80723c */ /* 0x060fee0000041880 */
[----:B------:R-:W-:Y:S01]  /*dd50*/  LOP3.LUT R199, R238, UR7, RZ, 0xfc, !PT ;  /* 0x00000007eec77c12 */ /* 0x000fe2000f8efcff */
[----:B------:R-:W-:Y:S03]  /*dd60*/  HMMA.16816.F32.BF16 R16, R204, R208, R16 ;  /* 0x000000d0cc10723c */ /* 0x000fe60000041810 */
[----:B------:R-:W5:Y:S05]  /*dd70*/  I2F R198, R199 ;  /* 0x000000c700c67306 */ /* 0x000f6a0000201400 */
[----:B---3--:R-:W-:Y:S07]  /*dd80*/  HMMA.16816.F32.BF16 R88, R100, R96, R88 ;  /* 0x000000606458723c */ /* 0x008fee0000041858 */
[----:B------:R-:W-:Y:S01]  /*dd90*/  IADD3 R96, R199, 0x71, RZ ;  /* 0x00000071c7607810 */ /* 0x000fe20007ffe0ff */
[----:B------:R-:W-:Y:S03]  /*dda0*/  HMMA.16816.F32.BF16 R12, R204, R210, R12 ;  /* 0x000000d2cc0c723c */ /* 0x000fe6000004180c */
[----:B------:R-:W-:-:S02]  /*ddb0*/  ISETP.GE.AND P2, PT, R96, R212, PT ;  /* 0x000000d46000720c */ /* 0x000fc40003f46270 */
[----:B------:R-:W-:-:S03]  /*ddc0*/  ISETP.GE.AND P3, PT, R96, R179, PT ;  /* 0x000000b36000720c */ /* 0x000fc60003f66270 */
[C---:B------:R-:W-:Y:S01]  /*ddd0*/  HMMA.16816.F32.BF16 R116, R204.reuse, R188, R116 ;  /* 0x000000bccc74723c */ /* 0x040fe20000041874 */
[----:B------:R-:W3:Y:S07]  /*dde0*/  I2F R189, R96 ;  /* 0x0000006000bd7306 */ /* 0x000eee0000201400 */
[----:B------:R-:W-:Y:S01]  /*ddf0*/  HMMA.16816.F32.BF16 R112, R204, R190, R112 ;  /* 0x000000becc70723c */ /* 0x000fe20000041870 */
[----:B-----5:R-:W-:-:S06]  /*de00*/  FFMA.FTZ R198, R198, UR4, R90 ;  /* 0x00000004c6c67c23 */ /* 0x020fcc000801005a */
[----:B------:R-:W-:Y:S01]  /*de10*/  IADD3 R191, R199, 0x79, RZ ;  /* 0x00000079c7bf7810 */ /* 0x000fe20007ffe0ff */
[C---:B----4-:R-:W-:Y:S01]  /*de20*/  HMMA.16816.F32.BF16 R24, R100.reuse, R192, R24 ;  /* 0x000000c06418723c */ /* 0x050fe20000041818 */
[----:B---3--:R-:W-:Y:S02]  /*de30*/  FFMA.FTZ R33, R189, UR4, R33 ;  /* 0x00000004bd217c23 */ /* 0x008fe40008010021 */
[----:B------:R-:W3:Y:S01]  /*de40*/  I2F R188, R191 ;  /* 0x000000bf00bc7306 */ /* 0x000ee20000201400 */
[C---:B------:R-:W-:Y:S02]  /*de50*/  ISETP.GE.AND P4, PT, R191.reuse, R212, PT ;  /* 0x000000d4bf00720c */ /* 0x040fe40003f86270 */
[----:B------:R-:W-:Y:S02]  /*de60*/  ISETP.GE.AND P1, PT, R191, R179, PT ;  /* 0x000000b3bf00720c */ /* 0x000fe40003f26270 */
[----:B------:R-:W-:Y:S01]  /*de70*/  HMMA.16816.F32.BF16 R84, R100, R98, R84 ;  /* 0x000000626454723c */ /* 0x000fe20000041854 */
[----:B------:R-:W4:Y:S01]  /*de80*/  LDSM.16.M88.4 R96, [R165+0x5800] ;  /* 0x00580000a560783b */ /* 0x000f220000000200 */
[----:B------:R-:W-:-:S02]  /*de90*/  IADD3 R192, R199, 0x81, RZ ;  /* 0x00000081c7c07810 */ /* 0x000fc40007ffe0ff */
[----:B------:R-:W-:Y:S02]  /*dea0*/  IADD3 R193, R199, 0xa1, RZ ;  /* 0x000000a1c7c17810 */ /* 0x000fe40007ffe0ff */
[----:B------:R-:W5:Y:S01]  /*deb0*/  I2F R190, R192 ;  /* 0x000000c000be7306 */ /* 0x000f620000201400 */
[C---:B------:R-:W-:Y:S01]  /*dec0*/  ISETP.GE.AND P6, PT, R192.reuse, R212, PT ;  /* 0x000000d4c000720c */ /* 0x040fe20003fc6270 */
[----:B--2---:R-:W-:Y:S01]  /*ded0*/  HMMA.16816.F32.BF16 R16, R100, R184, R16 ;  /* 0x000000b86410723c */ /* 0x004fe20000041810 */
[----:B------:R-:W-:Y:S01]  /*dee0*/  ISETP.GE.AND P5, PT, R192, R179, PT ;  /* 0x000000b3c000720c */ /* 0x000fe20003fa6270 */
[----:B---3--:R-:W-:-:S05]  /*def0*/  FFMA.FTZ R29, R188, UR4, R29 ;  /* 0x00000004bc1d7c23 */ /* 0x008fca000801001d */
[----:B------:R-:W-:Y:S01]  /*df00*/  FFMA.FTZ R185, R189, UR4, R35 ;  /* 0x00000004bdb97c23 */ /* 0x000fe20008010023 */
[----:B------:R-:W-:Y:S01]  /*df10*/  IADD3 R184, R199, 0x89, RZ ;  /* 0x00000089c7b87810 */ /* 0x000fe20007ffe0ff */
[----:B------:R-:W-:Y:S01]  /*df20*/  HMMA.16816.F32.BF16 R12, R100, R186, R12 ;  /* 0x000000ba640c723c */ /* 0x000fe2000004180c */
[----:B------:R-:W-:Y:S02]  /*df30*/  FSEL R35, R33, -INF , !P2 ;  /* 0xff80000021237808 */ /* 0x000fe40005000000 */
[----:B------:R-:W-:Y:S01]  /*df40*/  FSEL R33, R185, -INF , !P3 ;  /* 0xff800000b9217808 */ /* 0x000fe20005800000 */
[----:B------:R2:W-:Y:S01]  /*df50*/  I2F R191, R184 ;  /* 0x000000b800bf7306 */ /* 0x0005e20000201400 */
[----:B------:R-:W-:Y:S01]  /*df60*/  ISETP.GE.AND P2, PT, R184, R212, PT ;  /* 0x000000d4b800720c */ /* 0x000fe20003f46270 */
[----:B-----5:R-:W-:Y:S01]  /*df70*/  FFMA.FTZ R27, R190, UR4, R27 ;  /* 0x00000004be1b7c23 */ /* 0x020fe2000801001b */
[----:B------:R-:W-:Y:S01]  /*df80*/  ISETP.GE.AND P3, PT, R184, R179, PT ;  /* 0x000000b3b800720c */ /* 0x000fe20003f66270 */
[----:B------:R-:W-:Y:S01]  /*df90*/  HMMA.16816.F32.BF16 R180, R204, R200, R180 ;  /* 0x000000c8ccb4723c */ /* 0x000fe200000418b4 */
[----:B------:R-:W-:-:S02]  /*dfa0*/  IADD3 R192, R199, 0x99, RZ ;  /* 0x00000099c7c07810 */ /* 0x000fc40007ffe0ff */
[----:B------:R-:W-:Y:S02]  /*dfb0*/  FSEL R27, R27, -INF , !P5 ;  /* 0xff8000001b1b7808 */ /* 0x000fe40006800000 */
[----:B------:R-:W-:Y:S02]  /*dfc0*/  ISETP.GE.AND P5, PT, R192, R179, PT ;  /* 0x000000b3c000720c */ /* 0x000fe40003fa6270 */
[----:B------:R-:W-:Y:S01]  /*dfd0*/  FSEL R29, R29, -INF , !P4 ;  /* 0xff8000001d1d7808 */ /* 0x000fe20006000000 */
[----:B------:R-:W-:Y:S01]  /*dfe0*/  HMMA.16816.F32.BF16 R172, R204, R202, R172 ;  /* 0x000000caccac723c */ /* 0x000fe200000418ac */
[C---:B------:R-:W-:Y:S02]  /*dff0*/  IADD3 R200, R199.reuse, 0xc1, RZ ;  /* 0x000000c1c7c87810 */ /* 0x040fe40007ffe0ff */
[----:B------:R-:W-:Y:S01]  /*e000*/  IADD3 R201, R199, 0xd1, RZ ;  /* 0x000000d1c7c97810 */ /* 0x000fe20007ffe0ff */
[----:B--2---:R-:W2:Y:S04]  /*e010*/  LDSM.16.M88.4 R184, [R165+0x6000] ;  /* 0x00600000a5b8783b */ /* 0x004ea80000000200 */
[C---:B-1----:R-:W-:Y:S07]  /*e020*/  HMMA.16816.F32.BF16 R8, R100.reuse, R92, R8 ;  /* 0x0000005c6408723c */ /* 0x042fee0000041808 */
[----:B------:R-:W-:Y:S01]  /*e030*/  FFMA.FTZ R92, R188, UR4, R31 ;  /* 0x00000004bc5c7c23 */ /* 0x000fe2000801001f */
[----:B------:R-:W-:Y:S01]  /*e040*/  HMMA.16816.F32.BF16 R4, R100, R94, R4 ;  /* 0x0000005e6404723c */ /* 0x000fe20000041804 */
[----:B------:R-:W-:Y:S01]  /*e050*/  FFMA.FTZ R31, R190, UR4, R25 ;  /* 0x00000004be1f7c23 */ /* 0x000fe20008010019 */
[----:B------:R-:W1:Y:S02]  /*e060*/  I2F R188, R192 ;  /* 0x000000c000bc7306 */ /* 0x000e640000201400 */
[----:B------:R-:W-:-:S02]  /*e070*/  FSEL R25, R92, -INF , !P1 ;  /* 0xff8000005c197808 */ /* 0x000fc40004800000 */
[----:B------:R-:W3:Y:S01]  /*e080*/  LDSM.16.M88.4 R92, [R165+0x6800] ;  /* 0x00680000a55c783b */ /* 0x000ee20000000200 */
[----:B------:R-:W-:Y:S01]  /*e090*/  FSEL R31, R31, -INF , !P6 ;  /* 0xff8000001f1f7808 */ /* 0x000fe20007000000 */
[----:B------:R-:W-:Y:S01]  /*e0a0*/  HMMA.16816.F32.BF16 R168, R204, R196, R168 ;  /* 0x000000c4cca8723c */ /* 0x000fe200000418a8 */
[----:B------:R-:W-:Y:S01]  /*e0b0*/  ISETP.GE.AND P6, PT, R192, R212, PT ;  /* 0x000000d4c000720c */ /* 0x000fe20003fc6270 */
[----:B------:R-:W5:Y:S05]  /*e0c0*/  I2F R190, R193 ;  /* 0x000000c100be7306 */ /* 0x000f6a0000201400 */
[----:B------:R-:W-:Y:S01]  /*e0d0*/  LOP3.LUT R197, R238, UR7, RZ, 0xfc, !PT ;  /* 0x00000007eec57c12 */ /* 0x000fe2000f8efcff */
[----:B------:R-:W-:Y:S01]  /*e0e0*/  HMMA.16816.F32.BF16 R20, R100, R194, R20 ;  /* 0x000000c26414723c */ /* 0x000fe20000041814 */
[----:B-1----:R-:W-:-:S02]  /*e0f0*/  FFMA.FTZ R13, R188, UR4, R13 ;  /* 0x00000004bc0d7c23 */ /* 0x002fc4000801000d */
[----:B------:R-:W-:Y:S01]  /*e100*/  I2F R196, R197 ;  /* 0x000000c500c47306 */ /* 0x000fe20000201400 */
[----:B------:R-:W-:-:S03]  /*e110*/  FFMA.FTZ R15, R188, UR4, R15 ;  /* 0x00000004bc0f7c23 */ /* 0x000fc6000801000f */
[C---:B------:R-:W-:Y:S01]  /*e120*/  IADD3 R194, R199.reuse, 0x91, RZ ;  /* 0x00000091c7c27810 */ /* 0x040fe20007ffe0ff */
[C---:B----4-:R-:W-:Y:S01]  /*e130*/  HMMA.16816.F32.BF16 R180, R100.reuse, R96, R180 ;  /* 0x0000006064b4723c */ /* 0x050fe200000418b4 */
[----:B------:R-:W-:Y:S01]  /*e140*/  IADD3 R195, R199, 0xa9, RZ ;  /* 0x000000a9c7c37810 */ /* 0x000fe20007ffe0ff */
[----:B-----5:R-:W-:Y:S01]  /*e150*/  FFMA.FTZ R9, R190, UR4, R9 ;  /* 0x00000004be097c23 */ /* 0x020fe20008010009 */
[----:B------:R1:W4:Y:S01]  /*e160*/  I2F R189, R194 ;  /* 0x000000c200bd7306 */ /* 0x0003220000201400 */
[----:B------:R-:W-:Y:S01]  /*e170*/  ISETP.GE.AND P4, PT, R194, R212, PT ;  /* 0x000000d4c200720c */ /* 0x000fe20003f86270 */
[----:B------:R-:W-:Y:S01]  /*e180*/  FFMA.FTZ R190, R190, UR4, R11 ;  /* 0x00000004bebe7c23 */ /* 0x000fe2000801000b */
[----:B------:R-:W-:Y:S02]  /*e190*/  ISETP.GE.AND P1, PT, R194, R179, PT ;  /* 0x000000b3c200720c */ /* 0x000fe40003f26270 */
[C---:B------:R-:W-:Y:S01]  /*e1a0*/  HMMA.16816.F32.BF16 R172, R100.reuse, R98, R172 ;  /* 0x0000006264ac723c */ /* 0x040fe200000418ac */
[----:B------:R-:W5:Y:S01]  /*e1b0*/  LDSM.16.M88.4 R96, [R165+0x7000] ;  /* 0x00700000a560783b */ /* 0x000f620000000200 */
[----:B------:R-:W-:Y:S01]  /*e1c0*/  FSEL R188, R13, -INF , !P6 ;  /* 0xff8000000dbc7808 */ /* 0x000fe20007000000 */
[----:B------:R-:W3:Y:S05]  /*e1d0*/  I2F R192, R195 ;  /* 0x000000c300c07306 */ /* 0x000eea0000201400 */
[----:B--2---:R-:W-:Y:S01]  /*e1e0*/  HMMA.16816.F32.BF16 R168, R100, R184, R168 ;  /* 0x000000b864a8723c */ /* 0x004fe200000418a8 */
[----:B------:R-:W-:-:S02]  /*e1f0*/  FFMA.FTZ R21, R191, UR4, R21 ;  /* 0x00000004bf157c23 */ /* 0x000fc40008010015 */
[----:B-1----:R-:W-:Y:S01]  /*e200*/  FFMA.FTZ R194, R191, UR4, R23 ;  /* 0x00000004bfc27c23 */ /* 0x002fe20008010017 */
[----:B------:R-:W-:Y:S01]  /*e210*/  IADD3 R191, R199, 0xb1, RZ ;  /* 0x000000b1c7bf7810 */ /* 0x000fe20007ffe0ff */
[----:B----4-:R-:W-:Y:S01]  /*e220*/  FFMA.FTZ R17, R189, UR4, R17 ;  /* 0x00000004bd117c23 */ /* 0x010fe20008010011 */
[----:B------:R-:W-:Y:S01]  /*e230*/  FSEL R23, R21, -INF , !P2 ;  /* 0xff80000015177808 */ /* 0x000fe20005000000 */
[----:B------:R-:W-:Y:S01]  /*e240*/  FFMA.FTZ R189, R189, UR4, R19 ;  /* 0x00000004bdbd7c23 */ /* 0x000fe20008010013 */
[C---:B------:R-:W-:Y:S01]  /*e250*/  HMMA.16816.F32.BF16 R128, R100.reuse, R186, R128 ;  /* 0x000000ba6480723c */ /* 0x040fe20000041880 */
[----:B------:R-:W1:Y:S01]  /*e260*/  LDSM.16.M88.4 R184, [R165+0x7800] ;  /* 0x00780000a5b8783b */ /* 0x000e620000000200 */
[----:B------:R-:W-:Y:S01]  /*e270*/  FSEL R21, R194, -INF , !P3 ;  /* 0xff800000c2157808 */ /* 0x000fe20005800000 */
[C---:B---3--:R-:W-:Y:S01]  /*e280*/  FFMA.FTZ R5, R192.reuse, UR4, R5 ;  /* 0x00000004c0057c23 */ /* 0x048fe20008010005 */
[C---:B------:R-:W-:Y:S01]  /*e290*/  ISETP.GE.AND P2, PT, R193.reuse, R212, PT ;  /* 0x000000d4c100720c */ /* 0x040fe20003f46270 */
[----:B------:R-:W-:Y:S01]  /*e2a0*/  FFMA.FTZ R192, R192, UR4, R7 ;  /* 0x00000004c0c07c23 */ /* 0x000fe20008010007 */
[----:B------:R-:W-:Y:S01]  /*e2b0*/  ISETP.GE.AND P3, PT, R193, R179, PT ;  /* 0x000000b3c100720c */ /* 0x000fe20003f66270 */
[----:B------:R-:W2:Y:S01]  /*e2c0*/  I2F R194, R191 ;  /* 0x000000bf00c27306 */ /* 0x000ea20000201400 */
[----:B------:R-:W-:Y:S01]  /*e2d0*/  FSEL R19, R17, -INF , !P4 ;  /* 0xff80000011137808 */ /* 0x000fe20006000000 */
[----:B------:R-:W-:Y:S01]  /*e2e0*/  HMMA.16816.F32.BF16 R124, R100, R92, R124 ;  /* 0x0000005c647c723c */ /* 0x000fe2000004187c */
[----:B------:R-:W-:-:S02]  /*e2f0*/  IADD3 R193, R199, 0xb9, RZ ;  /* 0x000000b9c7c17810 */ /* 0x000fc40007ffe0ff */
[----:B------:R-:W-:Y:S02]  /*e300*/  FSEL R17, R189, -INF , !P1 ;  /* 0xff800000bd117808 */ /* 0x000fe40004800000 */
[CC--:B------:R-:W-:Y:S01]  /*e310*/  ISETP.GE.AND P4, PT, R195.reuse, R212.reuse, PT ;  /* 0x000000d4c300720c */ /* 0x0c0fe20003f86270 */
[----:B------:R-:W3:Y:S01]  /*e320*/  I2F R13, R200 ;  /* 0x000000c8000d7306 */ /* 0x000ee20000201400 */
[-C--:B------:R-:W-:Y:S01]  /*e330*/  ISETP.GE.AND P1, PT, R195, R179.reuse, PT ;  /* 0x000000b3c300720c */ /* 0x080fe20003f26270 */
[C---:B------:R-:W-:Y:S01]  /*e340*/  HMMA.16816.F32.BF16 R120, R100.reuse, R94, R120 ;  /* 0x0000005e6478723c */ /* 0x040fe20000041878 */
[----:B------:R-:W-:Y:S01]  /*e350*/  FSEL R189, R15, -INF , !P5 ;  /* 0xff8000000fbd7808 */ /* 0x000fe20006800000 */
[----:B------:R-:W4:Y:S01]  /*e360*/  LDSM.16.M88.4 R92, [R165+0x800] ;  /* 0x00080000a55c783b */ /* 0x000f220000000200 */
[C---:B------:R-:W-:Y:S02]  /*e370*/  ISETP.GE.AND P6, PT, R191.reuse, R212, PT ;  /* 0x000000d4bf00720c */ /* 0x040fe40003fc6270 */
[----:B------:R-:W-:Y:S01]  /*e380*/  ISETP.GE.AND P5, PT, R191, R179, PT ;  /* 0x000000b3bf00720c */ /* 0x000fe20003fa6270 */
[----:B------:R1:W1:Y:S01]  /*e390*/  I2F R195, R193 ;  /* 0x000000c100c37306 */ /* 0x0002620000201400 */
[----:B------:R-:W-:Y:S01]  /*e3a0*/  IADD3 R15, R199, 0xc9, RZ ;  /* 0x000000c9c70f7810 */ /* 0x000fe20007ffe0ff */
[----:B--2---:R-:W-:Y:S01]  /*e3b0*/  FFMA.FTZ R181, R194, UR4, R181 ;  /* 0x00000004c2b57c23 */ /* 0x004fe200080100b5 */
[----:B------:R-:W-:Y:S01]  /*e3c0*/  FSEL R191, R9, -INF , !P2 ;  /* 0xff80000009bf7808 */ /* 0x000fe20005000000 */
[----:B-----5:R-:W-:Y:S01]  /*e3d0*/  HMMA.16816.F32.BF16 R116, R100, R96, R116 ;  /* 0x000000606474723c */ /* 0x020fe20000041874 */
[----:B------:R-:W-:-:S02]  /*e3e0*/  FSEL R190, R190, -INF , !P3 ;  /* 0xff800000bebe7808 */ /* 0x000fc40005800000 */
[CC--:B------:R-:W-:Y:S01]  /*e3f0*/  ISETP.GE.AND P2, PT, R193.reuse, R212.reuse, PT ;  /* 0x000000d4c100720c */ /* 0x0c0fe20003f46270 */
[----:B------:R-:W2:Y:S01]  /*e400*/  I2F R9, R15 ;  /* 0x0000000f00097306 */ /* 0x000ea20000201400 */
[-C--:B------:R-:W-:Y:S01]  /*e410*/  ISETP.GE.AND P3, PT, R193, R179.reuse, PT ;  /* 0x000000b3c100720c */ /* 0x080fe20003f66270 */
[C---:B---3--:R-:W-:Y:S01]  /*e420*/  FFMA.FTZ R171, R13.reuse, UR4, R171 ;  /* 0x000000040dab7c23 */ /* 0x048fe200080100ab */
[----:B------:R-:W-:Y:S01]  /*e430*/  FSEL R192, R192, -INF , !P1 ;  /* 0xff800000c0c07808 */ /* 0x000fe20004800000 */
[C---:B------:R-:W-:Y:S01]  /*e440*/  HMMA.16816.F32.BF16 R112, R100.reuse, R98, R112 ;  /* 0x000000626470723c */ /* 0x040fe20000041870 */
[C---:B------:R-:W-:Y:S01]  /*e450*/  ISETP.GE.AND P1, PT, R200.reuse, R179, PT ;  /* 0x000000b3c800720c */ /* 0x040fe20003f26270 */
[----:B------:R-:W-:Y:S01]  /*e460*/  FFMA.FTZ R169, R13, UR4, R169 ;  /* 0x000000040da97c23 */ /* 0x000fe200080100a9 */
[----:B------:R-:W-:Y:S01]  /*e470*/  IADD3 R96, R199, 0xe9, RZ ;  /* 0x000000e9c7607810 */ /* 0x000fe20007ffe0ff */
[----:B------:R-:W3:Y:S01]  /*e480*/  I2F R7, R201 ;  /* 0x000000c900077306 */ /* 0x000ee20000201400 */
[----:B-1----:R-:W-:Y:S01]  /*e490*/  FSEL R193, R5, -INF , !P4 ;  /* 0xff80000005c17808 */ /* 0x002fe20006000000 */
[----:B------:R-:W-:Y:S01]  /*e4a0*/  FFMA.FTZ R173, R195, UR4, R173 ;  /* 0x00000004c3ad7c23 */ /* 0x000fe200080100ad */
[-C--:B------:R-:W-:Y:S01]  /*e4b0*/  ISETP.GE.AND P4, PT, R200, R212.reuse, PT ;  /* 0x000000d4c800720c */ /* 0x080fe20003f86270 */
[----:B------:R-:W-:Y:S01]  /*e4c0*/  FFMA.FTZ R5, R194, UR4, R183 ;  /* 0x00000004c2057c23 */ /* 0x000fe200080100b7 */
[----:B------:R-:W-:Y:S01]  /*e4d0*/  IADD3 R200, R199, 0xd9, RZ ;  /* 0x000000d9c7c87810 */ /* 0x000fe20007ffe0ff */
[----:B------:R-:W-:Y:S01]  /*e4e0*/  FFMA.FTZ R195, R195, UR4, R175 ;  /* 0x00000004c3c37c23 */ /* 0x000fe200080100af */
[----:B------:R-:W-:Y:S01]  /*e4f0*/  FSEL R183, R181, -INF , !P6 ;  /* 0xff800000b5b77808 */ /* 0x000fe20007000000 */
[----:B--2---:R-:W-:Y:S01]  /*e500*/  FFMA.FTZ R97, R9, UR4, R129 ;  /* 0x0000000409617c23 */ /* 0x004fe20008010081 */
[----:B------:R-:W1:Y:S01]  /*e510*/  I2F R11, R200 ;  /* 0x000000c8000b7306 */ /* 0x000e620000201400 */
[----:B------:R-:W-:Y:S01]  /*e520*/  ISETP.GE.AND P6, PT, R15, R212, PT ;  /* 0x000000d40f00720c */ /* 0x000fe20003fc6270 */
[----:B------:R-:W-:Y:S01]  /*e530*/  FFMA.FTZ R131, R9, UR4, R131 ;  /* 0x0000000409837c23 */ /* 0x000fe20008010083 */
[----:B------:R-:W-:Y:S01]  /*e540*/  IADD3 R194, R199, 0xe1, RZ ;  /* 0x000000e1c7c27810 */ /* 0x000fe20007ffe0ff */
[----:B------:R-:W-:Y:S01]  /*e550*/  HMMA.16816.F32.BF16 R108, R100, R184, R108 ;  /* 0x000000b8646c723c */ /* 0x000fe2000004186c */
[----:B------:R-:W-:-:S02]  /*e560*/  FSEL R175, R173, -INF , !P2 ;  /* 0xff800000adaf7808 */ /* 0x000fc40005000000 */
[----:B------:R-:W-:Y:S01]  /*e570*/  FSEL R181, R5, -INF , !P5 ;  /* 0xff80000005b57808 */ /* 0x000fe20006800000 */
[----:B---3--:R-:W-:Y:S01]  /*e580*/  FFMA.FTZ R127, R7, UR4, R127 ;  /* 0x00000004077f7c23 */ /* 0x008fe2000801007f */
[----:B------:R-:W-:Y:S01]  /*e590*/  FSEL R173, R195, -INF , !P3 ;  /* 0xff800000c3ad7808 */ /* 0x000fe20005800000 */
[----:B------:R-:W2:Y:S01]  /*e5a0*/  I2F R5, R96 ;  /* 0x0000006000057306 */ /* 0x000ea20000201400 */
[----:B------:R-:W-:Y:S01]  /*e5b0*/  FSEL R129, R171, -INF , !P1 ;  /* 0xff800000ab817808 */ /* 0x000fe20004800000 */
[C---:B------:R-:W-:Y:S01]  /*e5c0*/  HMMA.16816.F32.BF16 R104, R100.reuse, R186, R104 ;  /* 0x000000ba6468723c */ /* 0x040fe20000041868 */
[-C--:B------:R-:W-:Y:S02]  /*e5d0*/  ISETP.GE.AND P5, PT, R15, R179.reuse, PT ;  /* 0x000000b30f00720c */ /* 0x080fe40003fa6270 */
[----:B------:R-:W-:Y:S01]  /*e5e0*/  ISETP.GE.AND P3, PT, R201, R179, PT ;  /* 0x000000b3c900720c */ /* 0x000fe20003f66270 */
[----:B-1----:R-:W-:Y:S01]  /*e5f0*/  FFMA.FTZ R98, R11, UR4, R121 ;  /* 0x000000040b627c23 */ /* 0x002fe20008010079 */
[----:B------:R-:W-:Y:S01]  /*e600*/  FSEL R171, R97, -INF , !P6 ;  /* 0xff80000061ab7808 */ /* 0x000fe20007000000 */
[----:B------:R-:W1:Y:S01]  /*e610*/  I2F R15, R194 ;  /* 0x000000c2000f7306 */ /* 0x000e620000201400 */
[-C--:B------:R-:W-:Y:S01]  /*e620*/  ISETP.GE.AND P1, PT, R200, R212.reuse, PT ;  /* 0x000000d4c800720c */ /* 0x080fe20003f26270 */
[----:B------:R-:W-:Y:S01]  /*e630*/  FFMA.FTZ R97, R7, UR4, R125 ;  /* 0x0000000407617c23 */ /* 0x000fe2000801007d */
[----:B------:R-:W-:Y:S01]  /*e640*/  ISETP.GE.AND P2, PT, R201, R212, PT ;  /* 0x000000d4c900720c */ /* 0x000fe20003f46270 */
[----:B------:R-:W-:Y:S01]  /*e650*/  FFMA.FTZ R123, R11, UR4, R123 ;  /* 0x000000040b7b7c23 */ /* 0x000fe2000801007b */
[----:B------:R-:W-:Y:S01]  /*e660*/  FSEL R121, R127, -INF , !P3 ;  /* 0xff8000007f797808 */ /* 0x000fe20005800000 */
[----:B----4-:R-:W-:Y:S01]  /*e670*/  HMMA.16816.F32.BF16 R80, R100, R92, R80 ;  /* 0x0000005c6450723c */ /* 0x010fe20000041850 */
[----:B------:R-:W-:Y:S01]  /*e680*/  FSEL R125, R131, -INF , !P5 ;  /* 0xff800000837d7808 */ /* 0x000fe20006800000 */
[C---:B--2---:R-:W-:Y:S01]  /*e690*/  FFMA.FTZ R185, R5.reuse, UR4, R113 ;  /* 0x0000000405b97c23 */ /* 0x044fe20008010071 */
[----:B------:R-:W-:Y:S01]  /*e6a0*/  FSEL R127, R98, -INF , !P1 ;  /* 0xff800000627f7808 */ /* 0x000fe20004800000 */
[----:B------:R-:W-:Y:S01]  /*e6b0*/  FFMA.FTZ R115, R5, UR4, R115 ;  /* 0x0000000405737c23 */ /* 0x000fe20008010073 */
[----:B------:R-:W-:-:S02]  /*e6c0*/  FSEL R131, R97, -INF , !P2 ;  /* 0xff80000061837808 */ /* 0x000fc40005000000 */
[C---:B------:R-:W-:Y:S01]  /*e6d0*/  ISETP.GE.AND P3, PT, R96.reuse, R212, PT ;  /* 0x000000d46000720c */ /* 0x040fe20003f66270 */
[----:B------:R-:W-:Y:S01]  /*e6e0*/  HMMA.16816.F32.BF16 R76, R100, R94, R76 ;  /* 0x0000005e644c723c */ /* 0x000fe2000004184c */
[-C--:B------:R-:W-:Y:S01]  /*e6f0*/  ISETP.GE.AND P1, PT, R96, R179.reuse, PT ;  /* 0x000000b36000720c */ /* 0x080fe20003f26270 */
[----:B-1----:R-:W-:Y:S01]  /*e700*/  FFMA.FTZ R119, R15, UR4, R119 ;  /* 0x000000040f777c23 */ /* 0x002fe20008010077 */
[----:B------:R-:W1:Y:S01]  /*e710*/  LDSM.16.M88.4 R96, [R165+0x1000] ;  /* 0x00100000a560783b */ /* 0x000e620000000200 */
[----:B------:R-:W-:Y:S01]  /*e720*/  IADD3 R195, R199, 0xf1, RZ ;  /* 0x000000f1c7c37810 */ /* 0x000fe20007ffe0ff */
[----:B------:R-:W-:Y:S01]  /*e730*/  FFMA.FTZ R184, R15, UR4, R117 ;  /* 0x000000040fb87c23 */ /* 0x000fe20008010075 */
[----:B------:R-:W-:Y:S02]  /*e740*/  FSEL R169, R169, -INF , !P4 ;  /* 0xff800000a9a97808 */ /* 0x000fe40006000000 */
[C---:B------:R-:W-:Y:S01]  /*e750*/  ISETP.GE.AND P4, PT, R199.reuse, R179, PT ;  /* 0x000000b3c700720c */ /* 0x040fe20003f86270 */
[----:B------:R-:W2:Y:S01]  /*e760*/  I2F R13, R195 ;  /* 0x000000c3000d7306 */ /* 0x000ea20000201400 */
[----:B------:R-:W-:-:S02]  /*e770*/  IADD3 R199, R199, 0xf9, RZ ;  /* 0x000000f9c7c77810 */ /* 0x000fc40007ffe0ff */
[-C--:B------:R-:W-:Y:S02]  /*e780*/  ISETP.GE.AND P6, PT, R200, R179.reuse, PT ;  /* 0x000000b3c800720c */ /* 0x080fe40003fc6270 */
[C---:B------:R-:W-:Y:S02]  /*e790*/  ISETP.GE.AND P2, PT, R194.reuse, R179, PT ;  /* 0x000000b3c200720c */ /* 0x040fe40003f46270 */
[----:B------:R-:W-:Y:S01]  /*e7a0*/  IADD3 R200, R197, 0x1, RZ ;  /* 0x00000001c5c87810 */ /* 0x000fe20007ffe0ff */
[----:B------:R-:W3:Y:S01]  /*e7b0*/  I2F R9, R199 ;  /* 0x000000c700097306 */ /* 0x000ee20000201400 */
[----:B------:R-:W-:Y:S02]  /*e7c0*/  ISETP.GE.AND P5, PT, R194, R212, PT ;  /* 0x000000d4c200720c */ /* 0x000fe40003fa6270 */
[----:B------:R-:W-:Y:S02]  /*e7d0*/  FSEL R117, R123, -INF , !P6 ;  /* 0xff8000007b757808 */ /* 0x000fe40007000000 */
[----:B------:R-:W-:-:S02]  /*e7e0*/  FSEL R113, R119, -INF , !P2 ;  /* 0xff80000077717808 */ /* 0x000fc40005000000 */
[----:B------:R-:W-:Y:S01]  /*e7f0*/  FSEL R123, R184, -INF , !P5 ;  /* 0xff800000b87b7808 */ /* 0x000fe20006800000 */
[----:B------:R-:W4:Y:S01]  /*e800*/  I2F R7, R200 ;  /* 0x000000c800077306 */ /* 0x000f220000201400 */
[----:B------:R-:W-:Y:S01]  /*e810*/  FSEL R119, R185, -INF , !P3 ;  /* 0xff800000b9777808 */ /* 0x000fe20005800000 */
[----:B--2---:R-:W-:Y:S01]  /*e820*/  FFMA.FTZ R93, R13, UR4, R109 ;  /* 0x000000040d5d7c23 */ /* 0x004fe2000801006d */
[----:B------:R-:W2:Y:S01]  /*e830*/  LDSM.16.M88.4 R184, [R165+0x1800] ;  /* 0x00180000a5b8783b */ /* 0x000ea20000000200 */
[----:B------:R-:W-:Y:S01]  /*e840*/  IADD3 R194, R197, 0x9, RZ ;  /* 0x00000009c5c27810 */ /* 0x000fe20007ffe0ff */
[----:B------:R-:W-:Y:S01]  /*e850*/  FFMA.FTZ R5, R13, UR4, R111 ;  /* 0x000000040d057c23 */ /* 0x000fe2000801006f */
[CC--:B------:R-:W-:Y:S02]  /*e860*/  ISETP.GE.AND P6, PT, R195.reuse, R212.reuse, PT ;  /* 0x000000d4c300720c */ /* 0x0c0fe40003fc6270 */
[----:B------:R-:W5:Y:S01]  /*e870*/  I2F R11, R200 ;  /* 0x000000c8000b7306 */ /* 0x000f620000201400 */
[----:B------:R-:W-:Y:S01]  /*e880*/  ISETP.GE.AND P5, PT, R195, R179, PT ;  /* 0x000000b3c300720c */ /* 0x000fe20003fa6270 */
[----:B---3--:R-:W-:Y:S01]  /*e890*/  FFMA.FTZ R105, R9, UR4, R105 ;  /* 0x0000000409697c23 */ /* 0x008fe20008010069 */
[----:B------:R-:W-:Y:S01]  /*e8a0*/  FSEL R111, R93, -INF , !P6 ;  /* 0xff8000005d6f7808 */ /* 0x000fe20007000000 */
[----:B------:R-:W-:Y:S01]  /*e8b0*/  FFMA.FTZ R93, R9, UR4, R107 ;  /* 0x00000004095d7c23 */ /* 0x000fe2000801006b */
[----:B------:R-:W-:-:S02]  /*e8c0*/  ISETP.GE.AND P2, PT, R199, R212, PT ;  /* 0x000000d4c700720c */ /* 0x000fc40003f46270 */
[----:B------:R-:W-:Y:S01]  /*e8d0*/  ISETP.GE.AND P3, PT, R199, R179, PT ;  /* 0x000000b3c700720c */ /* 0x000fe20003f66270 */
[----:B------:R-:W3:Y:S01]  /*e8e0*/  I2F R15, R194 ;  /* 0x000000c2000f7306 */ /* 0x000ee20000201400 */
[----:B------:R-:W-:Y:S01]  /*e8f0*/  IADD3 R92, R197, 0x11, RZ ;  /* 0x00000011c55c7810 */ /* 0x000fe20007ffe0ff */
[----:B----4-:R-:W-:Y:S01]  /*e900*/  FFMA.FTZ R7, R7, UR4, R89 ;  /* 0x0000000407077c23 */ /* 0x010fe20008010059 */
[----:B------:R-:W-:Y:S01]  /*e910*/  FSEL R90, R5, -INF , !P5 ;  /* 0xff800000055a7808 */ /* 0x000fe20006800000 */
[C---:B-1----:R-:W-:Y:S01]  /*e920*/  HMMA.16816.F32.BF16 R72, R100.reuse, R96, R72 ;  /* 0x000000606448723c */ /* 0x042fe20000041848 */
[----:B------:R-:W-:Y:S02]  /*e930*/  FSEL R109, R115, -INF , !P1 ;  /* 0xff800000736d7808 */ /* 0x000fe40004800000 */
[----:B------:R-:W-:Y:S01]  /*e940*/  FSEL R5, R198, -INF , !P4 ;  /* 0xff800000c6057808 */ /* 0x000fe20006000000 */
[----:B------:R-:W-:Y:S01]  /*e950*/  I2F R13, R194 ;  /* 0x000000c2000d7306 */ /* 0x000fe20000201400 */
[----:B------:R-:W-:Y:S01]  /*e960*/  FSEL R107, R105, -INF , !P2 ;  /* 0xff800000696b7808 */ /* 0x000fe20005000000 */
[----:B-----5:R-:W-:Y:S01]  /*e970*/  FFMA.FTZ R91, R11, UR4, R91 ;  /* 0x000000040b5b7c23 */ /* 0x020fe2000801005b */
[-C--:B------:R-:W-:Y:S01]  /*e980*/  ISETP.GE.AND P1, PT, R200, R212.reuse, PT ;  /* 0x000000d4c800720c */ /* 0x080fe20003f26270 */
[----:B------:R-:W-:Y:S01]  /*e990*/  HMMA.16816.F32.BF16 R68, R100, R98, R68 ;  /* 0x000000626444723c */ /* 0x000fe20000041844 */
[----:B------:R-:W-:-:S02]  /*e9a0*/  ISETP.GE.AND P5, PT, R194, R212, PT ;  /* 0x000000d4c200720c */ /* 0x000fc40003fa6270 */
[-C--:B------:R-:W-:Y:S01]  /*e9b0*/  ISETP.GE.AND P4, PT, R194, R179.reuse, PT ;  /* 0x000000b3c200720c */ /* 0x080fe20003f86270 */
[----:B------:R-:W1:Y:S01]  /*e9c0*/  I2F R115, R92 ;  /* 0x0000005c00737306 */ /* 0x000e620000201400 */
[----:B------:R-:W-:Y:S01]  /*e9d0*/  FSEL R105, R93, -INF , !P3 ;  /* 0xff8000005d697808 */ /* 0x000fe20005800000 */
[----:B---3--:R-:W-:Y:S01]  /*e9e0*/  FFMA.FTZ R15, R15, UR4, R85 ;  /* 0x000000040f0f7c23 */ /* 0x008fe20008010055 */
[-C--:B------:R-:W-:Y:S02]  /*e9f0*/  ISETP.GE.AND P6, PT, R200, R179.reuse, PT ;  /* 0x000000b3c800720c */ /* 0x080fe40003fc6270 */
[C---:B------:R-:W-:Y:S02]  /*ea00*/  ISETP.GE.AND P2, PT, R92.reuse, R212, PT ;  /* 0x000000d45c00720c */ /* 0x040fe40003f46270 */
[----:B------:R-:W-:Y:S01]  /*ea10*/  ISETP.GE.AND P3, PT, R92, R179, PT ;  /* 0x000000b35c00720c */ /* 0x000fe20003f66270 */
[----:B------:R3:W4:Y:S01]  /*ea20*/  I2F R194, R92 ;  /* 0x0000005c00c27306 */ /* 0x0007220000201400 */
[----:B------:R-:W-:-:S02]  /*ea30*/  IADD3 R9, R197, 0x19, RZ ;  /* 0x00000019c5097810 */ /* 0x000fc40007ffe0ff */
[----:B------:R-:W-:Y:S01]  /*ea40*/  FSEL R11, R7, -INF , !P1 ;  /* 0xff800000070b7808 */ /* 0x000fe20004800000 */
[C---:B--2---:R-:W-:Y:S01]  /*ea50*/  HMMA.16816.F32.BF16 R64, R100.reuse, R184, R64 ;  /* 0x000000b86440723c */ /* 0x044fe20000041840 */
[----:B------:R-:W-:Y:S02]  /*ea60*/  FSEL R7, R91, -INF , !P6 ;  /* 0xff8000005b077808 */ /* 0x000fe40007000000 */
[C---:B------:R-:W-:Y:S01]  /*ea70*/  ISETP.GE.AND P1, PT, R9.reuse, R212, PT ;  /* 0x000000d40900720c */ /* 0x040fe20003f26270 */
[----:B------:R2:W5:Y:S01]  /*ea80*/  I2F R89, R9 ;  /* 0x0000000900597306 */ /* 0x0005620000201400 */
[----:B------:R-:W-:Y:S01]  /*ea90*/  ISETP.GE.AND P6, PT, R9, R179, PT ;  /* 0x000000b30900720c */ /* 0x000fe20003fc6270 */
[----:B-1----:R-:W-:Y:S01]  /*eaa0*/  FFMA.FTZ R115, R115, UR4, R81 ;  /* 0x0000000473737c23 */ /* 0x002fe20008010051 */
[C---:B------:R-:W-:Y:S01]  /*eab0*/  IADD3 R96, R197.reuse, 0x21, RZ ;  /* 0x00000021c5607810 */ /* 0x040fe20007ffe0ff */
[----:B------:R-:W-:Y:S01]  /*eac0*/  HMMA.16816.F32.BF16 R60, R100, R186, R60 ;  /* 0x000000ba643c723c */ /* 0x000fe2000004183c */
[----:B------:R-:W1:Y:S01]  /*ead0*/  LDSM.16.M88.4 R184, [R165+0x3000] ;  /* 0x00300000a5b8783b */ /* 0x000e620000000200 */
[----:B------:R-:W-:-:S02]  /*eae0*/  IADD3 R91, R197, 0x29, RZ ;  /* 0x00000029c55b7810 */ /* 0x000fc40007ffe0ff */
[----:B------:R5:W5:Y:S01]  /*eaf0*/  I2F R85, R96 ;  /* 0x0000006000557306 */ /* 0x000b620000201400 */
[----:B---3--:R-:W3:Y:S01]  /*eb00*/  LDSM.16.M88.4 R92, [R165+0x2000] ;  /* 0x00200000a55c783b */ /* 0x008ee20000000200 */
[----:B----4-:R-:W-:Y:S01]  /*eb10*/  FFMA.FTZ R83, R194, UR4, R83 ;  /* 0x00000004c2537c23 */ /* 0x010fe20008010053 */
[----:B------:R-:W-:Y:S02]  /*eb20*/  FSEL R115, R115, -INF , !P2 ;  /* 0xff80000073737808 */ /* 0x000fe40005000000 */
[-C--:B------:R-:W-:Y:S02]  /*eb30*/  ISETP.GE.AND P2, PT, R91, R212.reuse, PT ;  /* 0x000000d45b00720c */ /* 0x080fe40003f46270 */
[----:B------:R-:W-:Y:S01]  /*eb40*/  FSEL R83, R83, -INF , !P3 ;  /* 0xff80000053537808 */ /* 0x000fe20005800000 */
[----:B--2---:R-:W-:Y:S01]  /*eb50*/  FFMA.FTZ R9, R13, UR4, R87 ;  /* 0x000000040d097c23 */ /* 0x004fe20008010057 */
[----:B------:R-:W-:Y:S01]  /*eb60*/  FSEL R13, R15, -INF , !P5 ;  /* 0xff8000000f0d7808 */ /* 0x000fe20006800000 */
[----:B-----5:R-:W-:Y:S01]  /*eb70*/  FFMA.FTZ R77, R89, UR4, R77 ;  /* 0x00000004594d7c23 */ /* 0x020fe2000801004d */
[C---:B------:R-:W-:Y:S01]  /*eb80*/  ISETP.GE.AND P5, PT, R96.reuse, R212, PT ;  /* 0x000000d46000720c */ /* 0x040fe20003fa6270 */
[----:B------:R2:W-:Y:S01]  /*eb90*/  STL [R1+0x18], R83 ;  /* 0x0000185301007387 */ /* 0x0005e20000100800 */
[----:B------:R-:W-:Y:S01]  /*eba0*/  FSEL R9, R9, -INF , !P4 ;  /* 0xff80000009097808 */ /* 0x000fe20006000000 */
[----:B------:R4:W5:Y:S01]  /*ebb0*/  I2F R15, R91 ;  /* 0x0000005b000f7306 */ /* 0x0009620000201400 */
[-C--:B------:R-:W-:Y:S01]  /*ebc0*/  ISETP.GE.AND P4, PT, R96, R179.reuse, PT ;  /* 0x000000b36000720c */ /* 0x080fe20003f86270 */
[----:B------:R-:W-:Y:S01]  /*ebd0*/  FFMA.FTZ R79, R89, UR4, R79 ;  /* 0x00000004594f7c23 */ /* 0x000fe2000801004f */
[----:B------:R-:W3:Y:S01]  /*ebe0*/  LDSM.16.M88.4 R96, [R165+0x2800] ;  /* 0x00280000a560783b */ /* 0x000ee20000000200 */
[----:B------:R-:W-:Y:S01]  /*ebf0*/  IADD3 R87, R197, 0x31, RZ ;  /* 0x00000031c5577810 */ /* 0x000fe20007ffe0ff */
[----:B------:R-:W-:Y:S01]  /*ec00*/  FFMA.FTZ R251, R85, UR4, R75 ;  /* 0x0000000455fb7c23 */ /* 0x000fe2000801004b */
[----:B------:R-:W-:Y:S01]  /*ec10*/  ISETP.GE.AND P3, PT, R91, R179, PT ;  /* 0x000000b35b00720c */ /* 0x000fe20003f66270 */
[----:B------:R-:W-:Y:S01]  /*ec20*/  FFMA.FTZ R73, R85, UR4, R73 ;  /* 0x0000000455497c23 */ /* 0x000fe20008010049 */
[----:B------:R-:W2:Y:S01]  /*ec30*/  I2F R81, R87 ;  /* 0x0000005700517306 */ /* 0x000ea20000201400 */
[----:B------:R-:W-:Y:S01]  /*ec40*/  FSEL R79, R79, -INF , !P6 ;  /* 0xff8000004f4f7808 */ /* 0x000fe20007000000 */
[----:B------:R-:W-:-:S04]  /*ec50*/  DEPBAR.LE SB0, 0x0 ;  /* 0x000080000000791a */ /* 0x000fc80000000000 */
[-C--:B------:R-:W-:Y:S02]  /*ec60*/  ISETP.GE.AND P6, PT, R87, R179.reuse, PT ;  /* 0x000000b35700720c */ /* 0x080fe40003fc6270 */
[----:B----4-:R-:W-:Y:S01]  /*ec70*/  IADD3 R91, R197, 0x39, RZ ;  /* 0x00000039c55b7810 */ /* 0x010fe20007ffe0ff */
[----:B-----5:R-:W-:Y:S01]  /*ec80*/  FFMA.FTZ R85, R15, UR4, R69 ;  /* 0x000000040f557c23 */ /* 0x020fe20008010045 */
[----:B------:R-:W-:Y:S01]  /*ec90*/  IADD3 R69, R197, 0x51, RZ ;  /* 0x00000051c5457810 */ /* 0x000fe20007ffe0ff */
[----:B------:R-:W-:Y:S01]  /*eca0*/  FFMA.FTZ R71, R15, UR4, R71 ;  /* 0x000000040f477c23 */ /* 0x000fe20008010047 */
[----:B------:R-:W-:Y:S02]  /*ecb0*/  FSEL R73, R73, -INF , !P5 ;  /* 0xff80000049497808 */ /* 0x000fe40006800000 */
[----:B------:R-:W-:Y:S01]  /*ecc0*/  FSEL R251, R251, -INF , !P4 ;  /* 0xff800000fbfb7808 */ /* 0x000fe20006000000 */
[C---:B-1----:R-:W-:Y:S01]  /*ecd0*/  HMMA.16816.F32.BF16 R40, R100.reuse, R184, R40 ;  /* 0x000000b86428723c */ /* 0x042fe20000041828 */
[----:B--2---:R-:W-:Y:S01]  /*ece0*/  FSEL R83, R77, -INF , !P1 ;  /* 0xff8000004d537808 */ /* 0x004fe20004800000 */
[C---:B------:R-:W-:Y:S01]  /*ecf0*/  FFMA.FTZ R67, R81.reuse, UR4, R67 ;  /* 0x0000000451437c23 */ /* 0x040fe20008010043 */
[----:B------:R-:W1:Y:S01]  /*ed00*/  I2F R77, R91 ;  /* 0x0000005b004d7306 */ /* 0x000e620000201400 */
[----:B------:R-:W-:Y:S01]  /*ed10*/  FFMA.FTZ R249, R81, UR4, R65 ;  /* 0x0000000451f97c23 */ /* 0x000fe20008010041 */
[C---:B------:R-:W-:Y:S01]  /*ed20*/  ISETP.GE.AND P5, PT, R91.reuse, R212, PT ;  /* 0x000000d45b00720c */ /* 0x040fe20003fa6270 */
[----:B------:R2:W-:Y:S01]  /*ed30*/  STL [R1+0x20], R83 ;  /* 0x0000205301007387 */ /* 0x0005e20000100800 */
[----:B------:R-:W-:Y:S01]  /*ed40*/  ISETP.GE.AND P4, PT, R91, R179, PT ;  /* 0x000000b35b00720c */ /* 0x000fe20003f86270 */
[----:B---3--:R-:W-:Y:S01]  /*ed50*/  HMMA.16816.F32.BF16 R56, R100, R92, R56 ;  /* 0x0000005c6438723c */ /* 0x008fe20000041838 */
[----:B------:R-:W-:Y:S01]  /*ed60*/  FSEL R241, R67, -INF , !P6 ;  /* 0xff80000043f17808 */ /* 0x000fe20007000000 */
[----:B------:R3:W-:Y:S01]  /*ed70*/  STL [R1+0x10], R79 ;  /* 0x0000104f01007387 */ /* 0x0007e20000100800 */
[----:B------:R4:W5:Y:S01]  /*ed80*/  I2F R65, R69 ;  /* 0x0000004500417306 */ /* 0x0009620000201400 */
[----:B------:R-:W-:-:S02]  /*ed90*/  IADD3 R67, R197, 0x59, RZ ;  /* 0x00000059c5437810 */ /* 0x000fc40007ffe0ff */
[----:B------:R-:W-:Y:S02]  /*eda0*/  FSEL R85, R85, -INF , !P2 ;  /* 0xff80000055557808 */ /* 0x000fe40005000000 */
[C---:B------:R-:W-:Y:S01]  /*edb0*/  HMMA.16816.F32.BF16 R52, R100.reuse, R94, R52 ;  /* 0x0000005e6434723c */ /* 0x040fe20000041834 */
[----:B------:R-:W-:Y:S01]  /*edc0*/  FSEL R250, R71, -INF , !P3 ;  /* 0xff80000047fa7808 */ /* 0x000fe20005800000 */
[----:B-1----:R-:W-:Y:S01]  /*edd0*/  FFMA.FTZ R243, R77, UR4, R61 ;  /* 0x000000044df37c23 */ /* 0x002fe2000801003d */
[----:B------:R-:W-:Y:S01]  /*ede0*/  ISETP.GE.AND P1, PT, R87, R212, PT ;  /* 0x000000d45700720c */ /* 0x000fe20003f26270 */
[----:B------:R-:W-:Y:S01]  /*edf0*/  FFMA.FTZ R219, R77, UR4, R63 ;  /* 0x000000044ddb7c23 */ /* 0x000fe2000801003f */
[----:B------:R-:W-:Y:S01]  /*ee00*/  I2F R61, R67 ;  /* 0x00000043003d7306 */ /* 0x000fe20000201400 */
[----:B------:R-:W-:Y:S02]  /*ee10*/  IADD3 R63, R197, 0x61, RZ ;  /* 0x00000061c53f7810 */ /* 0x000fe40007ffe0ff */
[----:B------:R-:W-:Y:S01]  /*ee20*/  HMMA.16816.F32.BF16 R48, R100, R96, R48 ;  /* 0x000000606430723c */ /* 0x000fe20000041830 */
[----:B------:R-:W-:Y:S01]  /*ee30*/  FSEL R243, R243, -INF , !P5 ;  /* 0xff800000f3f37808 */ /* 0x000fe20006800000 */
[----:B------:R-:W-:Y:S01]  /*ee40*/  STL [R1+0x4], R85 ;  /* 0x0000045501007387 */ /* 0x000fe20000100800 */
[----:B------:R-:W-:-:S02]  /*ee50*/  FSEL R219, R219, -INF , !P4 ;  /* 0xff800000dbdb7808 */ /* 0x000fc40006000000 */
[-C--:B------:R-:W-:Y:S02]  /*ee60*/  ISETP.GE.AND P5, PT, R69, R212.reuse, PT ;  /* 0x000000d44500720c */ /* 0x080fe40003fa6270 */
[----:B--2---:R-:W-:Y:S01]  /*ee70*/  IADD3 R83, R197, 0x41, RZ ;  /* 0x00000041c5537810 */ /* 0x004fe20007ffe0ff */
[C---:B------:R-:W-:Y:S01]  /*ee80*/  HMMA.16816.F32.BF16 R44, R100.reuse, R98, R44 ;  /* 0x00000062642c723c */ /* 0x040fe2000004182c */
[-C--:B------:R-:W-:Y:S01]  /*ee90*/  ISETP.GE.AND P4, PT, R69, R179.reuse, PT ;  /* 0x000000b34500720c */ /* 0x080fe20003f86270 */
[----:B----4-:R-:W-:Y:S01]  /*eea0*/  IMAD.U32 R69, RZ, RZ, UR7 ;  /* 0x00000007ff457e24 */ /* 0x010fe2000f8e00ff */
[----:B------:R-:W1:Y:S01]  /*eeb0*/  I2F R75, R83 ;  /* 0x00000053004b7306 */ /* 0x000e620000201400 */
[----:B---3--:R-:W-:Y:S02]  /*eec0*/  IADD3 R79, R197, 0x49, RZ ;  /* 0x00000049c54f7810 */ /* 0x008fe40007ffe0ff */
[C---:B------:R-:W-:Y:S02]  /*eed0*/  ISETP.GE.AND P2, PT, R83.reuse, R212, PT ;  /* 0x000000d45300720c */ /* 0x040fe40003f46270 */
[----:B------:R-:W-:Y:S01]  /*eee0*/  HMMA.16816.F32.BF16 R36, R100, R186, R36 ;  /* 0x000000ba6424723c */ /* 0x000fe20000041824 */
[----:B------:R-:W-:-:S02]  /*eef0*/  ISETP.GE.AND P3, PT, R83, R179, PT ;  /* 0x000000b35300720c */ /* 0x000fc40003f66270 */
[----:B------:R-:W2:Y:S01]  /*ef00*/  I2F R15, R79 ;  /* 0x0000004f000f7306 */ /* 0x000ea20000201400 */
[----:B------:R-:W-:Y:S02]  /*ef10*/  FSEL R249, R249, -INF , !P1 ;  /* 0xff800000f9f97808 */ /* 0x000fe40004800000 */
[-C--:B------:R-:W-:Y:S02]  /*ef20*/  ISETP.GE.AND P1, PT, R79, R212.reuse, PT ;  /* 0x000000d44f00720c */ /* 0x080fe40003f26270 */
[----:B-----5:R-:W-:Y:S01]  /*ef30*/  FFMA.FTZ R206, R65, UR4, R49 ;  /* 0x0000000441ce7c23 */ /* 0x020fe20008010031 */
[-C--:B------:R-:W-:Y:S01]  /*ef40*/  ISETP.GE.AND P6, PT, R79, R179.reuse, PT ;  /* 0x000000b34f00720c */ /* 0x080fe20003fc6270 */
[----:B------:R-:W-:Y:S02]  /*ef50*/  FFMA.FTZ R203, R65, UR4, R51 ;  /* 0x0000000441cb7c23 */ /* 0x000fe40008010033 */
[C---:B-1----:R-:W-:Y:S01]  /*ef60*/  FFMA.FTZ R216, R75.reuse, UR4, R57 ;  /* 0x000000044bd87c23 */ /* 0x042fe20008010039 */
[----:B------:R-:W-:Y:S01]  /*ef70*/  FSEL R206, R206, -INF , !P5 ;  /* 0xff800000cece7808 */ /* 0x000fe20006800000 */
[----:B------:R-:W1:Y:S01]  /*ef80*/  I2F R57, R63 ;  /* 0x0000003f00397306 */ /* 0x000e620000201400 */
[----:B------:R-:W-:Y:S01]  /*ef90*/  FFMA.FTZ R59, R75, UR4, R59 ;  /* 0x000000044b3b7c23 */ /* 0x000fe2000801003b */
[-C--:B------:R-:W-:Y:S01]  /*efa0*/  ISETP.GE.AND P5, PT, R63, R179.reuse, PT ;  /* 0x000000b33f00720c */ /* 0x080fe20003fa6270 */
[----:B------:R-:W-:Y:S01]  /*efb0*/  FFMA.FTZ R45, R61, UR4, R45 ;  /* 0x000000043d2d7c23 */ /* 0x000fe2000801002d */
[----:B------:R-:W-:Y:S01]  /*efc0*/  FSEL R216, R216, -INF , !P2 ;  /* 0xff800000d8d87808 */ /* 0x000fe20005000000 */
[----:B--2---:R-:W-:Y:S01]  /*efd0*/  FFMA.FTZ R215, R15, UR4, R53 ;  /* 0x000000040fd77c23 */ /* 0x004fe20008010035 */
[-C--:B------:R-:W-:Y:S01]  /*efe0*/  ISETP.GE.AND P2, PT, R197, R212.reuse, PT ;  /* 0x000000d4c500720c */ /* 0x080fe20003f46270 */
[----:B------:R-:W-:Y:S01]  /*eff0*/  FFMA.FTZ R209, R15, UR4, R55 ;  /* 0x000000040fd17c23 */ /* 0x000fe20008010037 */
[----:B------:R-:W-:Y:S01]  /*f000*/  IADD3 R197, R197, 0x69, RZ ;  /* 0x00000069c5c57810 */ /* 0x000fe20007ffe0ff */
[----:B------:R-:W-:Y:S01]  /*f010*/  IMAD.U32 R55, RZ, RZ, UR7 ;  /* 0x00000007ff377e24 */ /* 0x000fe2000f8e00ff */
[--C-:B------:R-:W-:Y:S01]  /*f020*/  LOP3.LUT R15, R69, 0x20, R238.reuse, 0xfe, !PT ;  /* 0x00000020450f7812 */ /* 0x100fe200078efeee */
[----:B------:R-:W-:Y:S01]  /*f030*/  FFMA.FTZ R202, R61, UR4, R47 ;  /* 0x000000043dca7c23 */ /* 0x000fe2000801002f */
[----:B------:R-:W2:Y:S01]  /*f040*/  I2F R53, R197 ;  /* 0x000000c500357306 */ /* 0x000ea20000201400 */
[----:B------:R-:W-:Y:S01]  /*f050*/  FSEL R211, R59, -INF , !P3 ;  /* 0xff8000003bd37808 */ /* 0x000fe20005800000 */
[----:B------:R-:W-:Y:S01]  /*f060*/  IMAD.U32 R59, RZ, RZ, UR7 ;  /* 0x00000007ff3b7e24 */ /* 0x000fe2000f8e00ff */
[--C-:B------:R-:W-:Y:S01]  /*f070*/  LOP3.LUT R55, R55, 0x28, R238.reuse, 0xfe, !PT ;  /* 0x0000002837377812 */ /* 0x100fe200078efeee */
[----:B-1----:R-:W-:Y:S01]  /*f080*/  FFMA.FTZ R199, R57, UR4, R41 ;  /* 0x0000000439c77c23 */ /* 0x002fe20008010029 */
[----:B------:R-:W-:Y:S01]  /*f090*/  ISETP.GE.AND P3, PT, R67, R212, PT ;  /* 0x000000d44300720c */ /* 0x000fe20003f66270 */
[----:B------:R-:W-:Y:S01]  /*f0a0*/  IMAD.U32 R61, RZ, RZ, UR7 ;  /* 0x00000007ff3d7e24 */ /* 0x000fe2000f8e00ff */
[----:B------:R-:W-:Y:S01]  /*f0b0*/  LOP3.LUT R59, R59, 0x30, R238, 0xfe, !PT ;  /* 0x000000303b3b7812 */ /* 0x000fe200078efeee */
[----:B------:R-:W1:Y:S01]  /*f0c0*/  I2F R49, R15 ;  /* 0x0000000f00317306 */ /* 0x000e620000201400 */
[----:B------:R-:W-:Y:S01]  /*f0d0*/  FSEL R215, R215, -INF , !P1 ;  /* 0xff800000d7d77808 */ /* 0x000fe20004800000 */
[----:B------:R-:W-:Y:S01]  /*f0e0*/  FFMA.FTZ R43, R57, UR4, R43 ;  /* 0x00000004392b7c23 */ /* 0x000fe2000801002b */
[----:B------:R-:W-:Y:S01]  /*f0f0*/  FSEL R209, R209, -INF , !P6 ;  /* 0xff800000d1d17808 */ /* 0x000fe20007000000 */
[----:B------:R-:W-:Y:S01]  /*f100*/  IMAD.U32 R57, RZ, RZ, UR7 ;  /* 0x00000007ff397e24 */ /* 0x000fe2000f8e00ff */
[----:B------:R-:W-:-:S02]  /*f110*/  ISETP.GE.AND P1, PT, R67, R179, PT ;  /* 0x000000b34300720c */ /* 0x000fc40003f26270 */
[-C--:B------:R-:W-:Y:S01]  /*f120*/  ISETP.GE.AND P6, PT, R63, R212.reuse, PT ;  /* 0x000000d43f00720c */ /* 0x080fe20003fc6270 */
[----:B------:R-:W3:Y:S01]  /*f130*/  I2F R51, R55 ;  /* 0x0000003700337306 */ /* 0x000ee20000201400 */
[----:B------:R-:W-:Y:S01]  /*f140*/  FSEL R205, R45, -INF , !P3 ;  /* 0xff8000002dcd7808 */ /* 0x000fe20005800000 */
[----:B--2---:R-:W-:Y:S01]  /*f150*/  FFMA.FTZ R37, R53, UR4, R37 ;  /* 0x0000000435257c23 */ /* 0x004fe20008010025 */
[----:B------:R-:W-:Y:S01]  /*f160*/  FSEL R203, R203, -INF , !P4 ;  /* 0xff800000cbcb7808 */ /* 0x000fe20006000000 */
[----:B------:R-:W-:Y:S01]  /*f170*/  FFMA.FTZ R194, R53, UR4, R39 ;  /* 0x0000000435c27c23 */ /* 0x000fe20008010027 */
[CC--:B------:R-:W-:Y:S01]  /*f180*/  ISETP.GE.AND P4, PT, R197.reuse, R212.reuse, PT ;  /* 0x000000d4c500720c */ /* 0x0c0fe20003f86270 */
[----:B------:R-:W-:Y:S01]  /*f190*/  IMAD.U32 R63, RZ, RZ, UR7 ;  /* 0x00000007ff3f7e24 */ /* 0x000fe2000f8e00ff */
[-C--:B------:R-:W-:Y:S01]  /*f1a0*/  ISETP.GE.AND P3, PT, R197, R179.reuse, PT ;  /* 0x000000b3c500720c */ /* 0x080fe20003f66270 */
[----:B------:R-:W2:Y:S01]  /*f1b0*/  I2F R45, R59 ;  /* 0x0000003b002d7306 */ /* 0x000ea20000201400 */
[----:B------:R-:W-:Y:S01]  /*f1c0*/  FSEL R202, R202, -INF , !P1 ;  /* 0xff800000caca7808 */ /* 0x000fe20004800000 */
[----:B-1----:R-:W-:Y:S01]  /*f1d0*/  FFMA.FTZ R74, R49, UR4, R74 ;  /* 0x00000004314a7c23 */ /* 0x002fe2000801004a */
[----:B------:R-:W-:Y:S01]  /*f1e0*/  FSEL R199, R199, -INF , !P6 ;  /* 0xff800000c7c77808 */ /* 0x000fe20007000000 */
[----:B------:R-:W-:Y:S01]  /*f1f0*/  IMAD.U32 R39, RZ, RZ, UR7 ;  /* 0x00000007ff277e24 */ /* 0x000fe2000f8e00ff */
[----:B------:R-:W-:Y:S01]  /*f200*/  ISETP.GE.AND P1, PT, R15, R212, PT ;  /* 0x000000d40f00720c */ /* 0x000fe20003f26270 */
[----:B------:R-:W-:Y:S01]  /*f210*/  FFMA.FTZ R69, R49, UR4, R72 ;  /* 0x0000000431457c23 */ /* 0x000fe20008010048 */
[----:B------:R-:W-:Y:S01]  /*f220*/  ISETP.GE.AND P6, PT, R15, R179, PT ;  /* 0x000000b30f00720c */ /* 0x000fe20003fc6270 */
[----:B------:R-:W-:Y:S01]  /*f230*/  FFMA.FTZ R15, R196, UR4, R88 ;  /* 0x00000004c40f7c23 */ /* 0x000fe20008010058 */
[----:B------:R-:W-:Y:S01]  /*f240*/  FSEL R197, R37, -INF , !P4 ;  /* 0xff80000025c57808 */ /* 0x000fe20006000000 */
[C---:B---3--:R-:W-:Y:S01]  /*f250*/  FFMA.FTZ R70, R51.reuse, UR4, R70 ;  /* 0x0000000433467c23 */ /* 0x048fe20008010046 */
[----:B------:R-:W-:Y:S01]  /*f260*/  FSEL R194, R194, -INF , !P3 ;  /* 0xff800000c2c27808 */ /* 0x000fe20005800000 */
[----:B------:R-:W-:Y:S01]  /*f270*/  FFMA.FTZ R68, R51, UR4, R68 ;  /* 0x0000000433447c23 */ /* 0x000fe20008010044 */
[----:B------:R-:W-:-:S02]  /*f280*/  LOP3.LUT R47, R63, 0x38, R238, 0xfe, !PT ;  /* 0x000000383f2f7812 */ /* 0x000fc400078efeee */
[----:B------:R-:W-:Y:S01]  /*f290*/  LOP3.LUT R53, R61, 0x48, R238, 0xfe, !PT ;  /* 0x000000483d357812 */ /* 0x000fe200078efeee */
[----:B--2---:R-:W-:Y:S01]  /*f2a0*/  FFMA.FTZ R64, R45, UR4, R64 ;  /* 0x000000042d407c23 */ /* 0x004fe20008010040 */
[CC--:B------:R-:W-:Y:S01]  /*f2b0*/  ISETP.GE.AND P4, PT, R59.reuse, R212.reuse, PT ;  /* 0x000000d43b00720c */ /* 0x0c0fe20003f86270 */
[----:B------:R-:W1:Y:S01]  /*f2c0*/  I2F R41, R47 ;  /* 0x0000002f00297306 */ /* 0x000e620000201400 */
[-C--:B------:R-:W-:Y:S01]  /*f2d0*/  ISETP.GE.AND P3, PT, R59, R179.reuse, PT ;  /* 0x000000b33b00720c */ /* 0x080fe20003f66270 */
[----:B------:R-:W-:Y:S01]  /*f2e0*/  FFMA.FTZ R66, R45, UR4, R66 ;  /* 0x000000042d427c23 */ /* 0x000fe20008010042 */
[----:B------:R-:W-:Y:S02]  /*f2f0*/  FSEL R59, R74, -INF , !P6 ;  /* 0xff8000004a3b7808 */ /* 0x000fe40007000000 */
[----:B------:R-:W-:Y:S02]  /*f300*/  FSEL R15, R15, -INF , !P2 ;  /* 0xff8000000f0f7808 */ /* 0x000fe40005000000 */
[----:B------:R-:W-:Y:S01]  /*f310*/  FSEL R195, R43, -INF , !P5 ;  /* 0xff8000002bc37808 */ /* 0x000fe20006800000 */
[----:B------:R-:W2:Y:S01]  /*f320*/  I2F R37, R53 ;  /* 0x0000003500257306 */ /* 0x000ea20000201400 */
[C---:B------:R-:W-:Y:S01]  /*f330*/  ISETP.GE.AND P2, PT, R55.reuse, R179, PT ;  /* 0x000000b33700720c */ /* 0x040fe20003f46270 */
[----:B------:R3:W-:Y:S01]  /*f340*/  STL [R1+0x1c], R59 ;  /* 0x00001c3b01007387 */ /* 0x0007e20000100800 */
[----:B------:R-:W-:Y:S01]  /*f350*/  ISETP.GE.AND P5, PT, R55, R212, PT ;  /* 0x000000d43700720c */ /* 0x000fe20003fa6270 */
[----:B------:R-:W-:Y:S01]  /*f360*/  IMAD.U32 R55, RZ, RZ, UR7 ;  /* 0x00000007ff377e24 */ /* 0x000fe2000f8e00ff */
[----:B------:R-:W-:-:S02]  /*f370*/  LOP3.LUT R57, R57, 0x40, R238, 0xfe, !PT ;  /* 0x0000004039397812 */ /* 0x000fc400078efeee */
[----:B------:R-:W-:Y:S01]  /*f380*/  LOP3.LUT R49, R39, 0x50, R238, 0xfe, !PT ;  /* 0x0000005027317812 */ /* 0x000fe200078efeee */
[----:B-1----:R-:W-:Y:S01]  /*f390*/  FFMA.FTZ R60, R41, UR4, R60 ;  /* 0x00000004293c7c23 */ /* 0x002fe2000801003c */
[----:B------:R-:W1:Y:S01]  /*f3a0*/  I2F R43, R57 ;  /* 0x00000039002b7306 */ /* 0x000e620000201400 */
[----:B------:R-:W-:Y:S01]  /*f3b0*/  LOP3.LUT R51, R55, 0x58, R238, 0xfe, !PT ;  /* 0x0000005837337812 */ /* 0x000fe200078efeee */
[----:B------:R-:W-:Y:S01]  /*f3c0*/  FFMA.FTZ R62, R41, UR4, R62 ;  /* 0x00000004293e7c23 */ /* 0x000fe2000801003e */
[----:B------:R-:W-:Y:S02]  /*f3d0*/  FSEL R69, R69, -INF , !P1 ;  /* 0xff80000045457808 */ /* 0x000fe40004800000 */
[CC--:B------:R-:W-:Y:S02]  /*f3e0*/  ISETP.GE.AND P1, PT, R47.reuse, R212.reuse, PT ;  /* 0x000000d42f00720c */ /* 0x0c0fe40003f26270 */
[-C--:B------:R-:W-:Y:S01]  /*f3f0*/  ISETP.GE.AND P6, PT, R47, R179.reuse, PT ;  /* 0x000000b32f00720c */ /* 0x080fe20003fc6270 */
[----:B------:R-:W4:Y:S01]  /*f400*/  I2F R39, R49 ;  /* 0x0000003100277306 */ /* 0x000f220000201400 */
[----:B------:R-:W-:Y:S01]  /*f410*/  FSEL R72, R68, -INF , !P5 ;  /* 0xff80000044487808 */ /* 0x000fe20006800000 */
[----:B--2---:R-:W-:Y:S01]  /*f420*/  FFMA.FTZ R217, R37, UR4, R54 ;  /* 0x0000000425d97c23 */ /* 0x004fe20008010036 */
[-C--:B------:R-:W-:Y:S01]  /*f430*/  ISETP.GE.AND P5, PT, R57, R212.reuse, PT ;  /* 0x000000d43900720c */ /* 0x080fe20003fa6270 */
[----:B------:R-:W-:Y:S01]  /*f440*/  IMAD.U32 R54, RZ, RZ, UR7 ;  /* 0x00000007ff367e24 */ /* 0x000fe2000f8e00ff */
[----:B------:R-:W-:Y:S01]  /*f450*/  LOP3.LUT R55, R55, 0x60, R238, 0xfe, !PT ;  /* 0x0000006037377812 */ /* 0x000fe200078efeee */
[----:B------:R-:W-:Y:S01]  /*f460*/  FFMA.FTZ R52, R37, UR4, R52 ;  /* 0x0000000425347c23 */ /* 0x000fe20008010034 */
[----:B------:R-:W-:Y:S01]  /*f470*/  FSEL R252, R62, -INF , !P6 ;  /* 0xff8000003efc7808 */ /* 0x000fe20007000000 */
[----:B------:R-:W2:Y:S01]  /*f480*/  I2F R47, R51 ;  /* 0x00000033002f7306 */ /* 0x000ea20000201400 */
[C---:B-1----:R-:W-:Y:S01]  /*f490*/  FFMA.FTZ R56, R43.reuse, UR4, R56 ;  /* 0x000000042b387c23 */ /* 0x042fe20008010038 */
[----:B---3--:R-:W-:Y:S01]  /*f4a0*/  FSEL R59, R70, -INF , !P2 ;  /* 0xff800000463b7808 */ /* 0x008fe20005000000 */
[----:B------:R-:W-:Y:S01]  /*f4b0*/  FFMA.FTZ R58, R43, UR4, R58 ;  /* 0x000000042b3a7c23 */ /* 0x000fe2000801003a */
[-C--:B------:R-:W-:Y:S01]  /*f4c0*/  ISETP.GE.AND P2, PT, R57, R179.reuse, PT ;  /* 0x000000b33900720c */ /* 0x080fe20003f46270 */
[----:B------:R-:W-:Y:S01]  /*f4d0*/  IMAD.U32 R57, RZ, RZ, UR7 ;  /* 0x00000007ff397e24 */ /* 0x000fe2000f8e00ff */
[----:B------:R-:W-:Y:S01]  /*f4e0*/  ISETP.GE.AND P6, PT, R49, R179, PT ;  /* 0x000000b33100720c */ /* 0x000fe20003fc6270 */
[----:B------:R1:W-:Y:S01]  /*f4f0*/  STL [R1+0x14], R59 ;  /* 0x0000143b01007387 */ /* 0x0003e20000100800 */
[----:B------:R-:W3:Y:S01]  /*f500*/  I2F R45, R55 ;  /* 0x00000037002d7306 */ /* 0x000ee20000201400 */
[C---:B----4-:R-:W-:Y:S01]  /*f510*/  FFMA.FTZ R214, R39.reuse, UR4, R48 ;  /* 0x0000000427d67c23 */ /* 0x050fe20008010030 */
[----:B------:R-:W-:Y:S01]  /*f520*/  LOP3.LUT R48, R54, 0x80, R238, 0xfe, !PT ;  /* 0x0000008036307812 */ /* 0x000fe200078efeee */
[----:B------:R-:W-:Y:S01]  /*f530*/  FFMA.FTZ R208, R39, UR4, R50 ;  /* 0x0000000427d07c23 */ /* 0x000fe20008010032 */
[----:B------:R-:W-:Y:S01]  /*f540*/  FSEL R244, R56, -INF , !P5 ;  /* 0xff80000038f47808 */ /* 0x000fe20006800000 */
[----:B------:R-:W-:Y:S01]  /*f550*/  IMAD.U32 R50, RZ, RZ, UR7 ;  /* 0x00000007ff327e24 */ /* 0x000fe2000f8e00ff */
[----:B------:R-:W-:-:S02]  /*f560*/  ISETP.GE.AND P5, PT, R51, R212, PT ;  /* 0x000000d43300720c */ /* 0x000fc40003fa6270 */
[----:B------:R-:W4:Y:S01]  /*f570*/  I2F R39, R48 ;  /* 0x0000003000277306 */ /* 0x000f220000201400 */
[C---:B--2---:R-:W-:Y:S01]  /*f580*/  FFMA.FTZ R44, R47.reuse, UR4, R44 ;  /* 0x000000042f2c7c23 */ /* 0x044fe2000801002c */
[----:B------:R-:W-:Y:S01]  /*f590*/  FSEL R218, R58, -INF , !P2 ;  /* 0xff8000003ada7808 */ /* 0x000fe20005000000 */
[----:B------:R-:W-:Y:S01]  /*f5a0*/  FFMA.FTZ R207, R47, UR4, R46 ;  /* 0x000000042fcf7c23 */ /* 0x000fe2000801002e */
[--C-:B------:R-:W-:Y:S01]  /*f5b0*/  LOP3.LUT R46, R50, 0x88, R238.reuse, 0xfe, !PT ;  /* 0x00000088322e7812 */ /* 0x100fe200078efeee */
[----:B------:R-:W-:Y:S01]  /*f5c0*/  IMAD.U32 R47, RZ, RZ, UR7 ;  /* 0x00000007ff2f7e24 */ /* 0x000fe2000f8e00ff */
[----:B------:R-:W-:Y:S02]  /*f5d0*/  ISETP.GE.AND P2, PT, R51, R179, PT ;  /* 0x000000b33300720c */ /* 0x000fe40003f46270 */
[----:B------:R-:W-:Y:S01]  /*f5e0*/  LOP3.LUT R51, R57, 0x78, R238, 0xfe, !PT ;  /* 0x0000007839337812 */ /* 0x000fe200078efeee */
[C---:B---3--:R-:W-:Y:S01]  /*f5f0*/  FFMA.FTZ R40, R45.reuse, UR4, R40 ;  /* 0x000000042d287c23 */ /* 0x048fe20008010028 */
[----:B------:R-:W-:Y:S01]  /*f600*/  FSEL R210, R44, -INF , !P5 ;  /* 0xff8000002cd27808 */ /* 0x000fe20006800000 */
[----:B------:R-:W-:Y:S01]  /*f610*/  FFMA.FTZ R200, R45, UR4, R42 ;  /* 0x000000042dc87c23 */ /* 0x000fe2000801002a */
[----:B------:R-:W-:Y:S01]  /*f620*/  I2F R44, R46 ;  /* 0x0000002e002c7306 */ /* 0x000fe20000201400 */
[----:B------:R-:W-:Y:S01]  /*f630*/  LOP3.LUT R42, R47, 0x90, R238, 0xfe, !PT ;  /* 0x000000902f2a7812 */ /* 0x000fe200078efeee */
[----:B------:R-:W-:Y:S01]  /*f640*/  IMAD.U32 R45, RZ, RZ, UR7 ;  /* 0x00000007ff2d7e24 */ /* 0x000fe2000f8e00ff */
[----:B------:R-:W-:Y:S01]  /*f650*/  FSEL R207, R207, -INF , !P2 ;  /* 0xff800000cfcf7808 */ /* 0x000fe20005000000 */
[C---:B----4-:R-:W-:Y:S01]  /*f660*/  FFMA.FTZ R24, R39.reuse, UR4, R24 ;  /* 0x0000000427187c23 */ /* 0x050fe20008010018 */
[----:B-1----:R-:W-:Y:S01]  /*f670*/  FSEL R59, R64, -INF , !P4 ;  /* 0xff800000403b7808 */ /* 0x002fe20006000000 */
[----:B------:R-:W-:Y:S01]  /*f680*/  FFMA.FTZ R26, R39, UR4, R26 ;  /* 0x00000004271a7c23 */ /* 0x000fe2000801001a */
[----:B------:R-:W-:Y:S01]  /*f690*/  BAR.SYNC.DEFER_BLOCKING 0x0 ;  /* 0x0000000000007b1d */ /* 0x000fe20000010000 */
[----:B------:R-:W-:-:S02]  /*f6a0*/  ISETP.GE.AND P4, PT, R53, R212, PT ;  /* 0x000000d43500720c */ /* 0x000fc40003f86270 */
[----:B------:R-:W-:Y:S02]  /*f6b0*/  FSEL R208, R208, -INF , !P6 ;  /* 0xff800000d0d07808 */ /* 0x000fe40007000000 */
[----:B------:R-:W-:Y:S01]  /*f6c0*/  FSEL R242, R52, -INF , !P4 ;  /* 0xff80000034f27808 */ /* 0x000fe20006000000 */
[----:B------:R1:W-:Y:S01]  /*f6d0*/  STL [R1+0xc], R59 ;  /* 0x00000c3b01007387 */ /* 0x0003e20000100800 */
[-C--:B------:R-:W-:Y:S01]  /*f6e0*/  ISETP.GE.AND P4, PT, R55, R212.reuse, PT ;  /* 0x000000d43700720c */ /* 0x080fe20003f86270 */
[----:B------:R-:W2:Y:S03]  /*f6f0*/  I2F R37, R51 ;  /* 0x0000003300257306 */ /* 0x000ea60000201400 */
[----:B------:R-:W-:Y:S02]  /*f700*/  FSEL R204, R40, -INF , !P4 ;  /* 0xff80000028cc7808 */ /* 0x000fe40006000000 */
[----:B------:R-:W-:-:S03]  /*f710*/  ISETP.GE.AND P4, PT, R51, R212, PT ;  /* 0x000000d43300720c */ /* 0x000fc60003f86270 */
[----:B------:R3:W-:Y:S01]  /*f720*/  I2F R40, R42 ;  /* 0x0000002a00287306 */ /* 0x0007e20000201400 */
[C---:B--2---:R-:W-:Y:S02]  /*f730*/  FFMA.FTZ R187, R37.reuse, UR4, R28 ;  /* 0x0000000425bb7c23 */ /* 0x044fe4000801001c */
[----:B------:R-:W-:Y:S02]  /*f740*/  FFMA.FTZ R185, R37, UR4, R30 ;  /* 0x0000000425b97c23 */ /* 0x000fe4000801001e */
[----:B------:R-:W-:Y:S01]  /*f750*/  IMAD.U32 R30, RZ, RZ, UR7 ;  /* 0x00000007ff1e7e24 */ /* 0x000fe2000f8e00ff */
[----:B------:R-:W-:Y:S02]  /*f760*/  FSEL R187, R187, -INF , !P4 ;  /* 0xff800000bbbb7808 */ /* 0x000fe40006000000 */
[----:B-1----:R-:W-:Y:S02]  /*f770*/  FSEL R59, R66, -INF , !P3 ;  /* 0xff800000423b7808 */ /* 0x002fe40005800000 */
[----:B------:R-:W-:-:S02]  /*f780*/  ISETP.GE.AND P3, PT, R53, R179, PT ;  /* 0x000000b33500720c */ /* 0x000fc40003f66270 */
[----:B------:R-:W-:Y:S01]  /*f790*/  LOP3.LUT R53, R57, 0x68, R238, 0xfe, !PT ;  /* 0x0000006839357812 */ /* 0x000fe200078efeee */
[----:B------:R1:W-:Y:S01]  /*f7a0*/  STL [R1], R59 ;  /* 0x0000003b01007387 */ /* 0x0003e20000100800 */
[----:B------:R-:W-:Y:S02]  /*f7b0*/  FSEL R217, R217, -INF , !P3 ;  /* 0xff800000d9d97808 */ /* 0x000fe40005800000 */
[----:B------:R-:W2:Y:S01]  /*f7c0*/  I2F R41, R53 ;  /* 0x0000003500297306 */ /* 0x000ea20000201400 */
[-C--:B------:R-:W-:Y:S02]  /*f7d0*/  ISETP.GE.AND P3, PT, R55, R179.reuse, PT ;  /* 0x000000b33700720c */ /* 0x080fe40003f66270 */
[-C--:B------:R-:W-:Y:S02]  /*f7e0*/  ISETP.GE.AND P6, PT, R53, R179.reuse, PT ;  /* 0x000000b33500720c */ /* 0x080fe40003fc6270 */
[----:B------:R-:W-:Y:S02]  /*f7f0*/  FSEL R200, R200, -INF , !P3 ;  /* 0xff800000c8c87808 */ /* 0x000fe40005800000 */
[----:B------:R-:W-:-:S02]  /*f800*/  ISETP.GE.AND P3, PT, R51, R179, PT ;  /* 0x000000b33300720c */ /* 0x000fc40003f66270 */
[C---:B------:R-:W-:Y:S02]  /*f810*/  ISETP.GE.AND P4, PT, R42.reuse, R212, PT ;  /* 0x000000d42a00720c */ /* 0x040fe40003f86270 */
[----:B------:R-:W-:Y:S02]  /*f820*/  FSEL R185, R185, -INF , !P3 ;  /* 0xff800000b9b97808 */ /* 0x000fe40005800000 */
[----:B------:R-:W-:Y:S01]  /*f830*/  ISETP.GE.AND P3, PT, R42, R179, PT ;  /* 0x000000b32a00720c */ /* 0x000fe20003f66270 */
[----:B---3--:R-:W-:Y:S01]  /*f840*/  IMAD.U32 R42, RZ, RZ, UR7 ;  /* 0x00000007ff2a7e24 */ /* 0x008fe2000f8e00ff */
[----:B------:R-:W-:Y:S01]  /*f850*/  LOP3.LUT R30, R30, 0xb0, R238, 0xfe, !PT ;  /* 0x000000b01e1e7812 */ /* 0x000fe200078efeee */
[C---:B--2---:R-:W-:Y:S02]  /*f860*/  FFMA.FTZ R36, R41.reuse, UR4, R36 ;  /* 0x0000000429247c23 */ /* 0x044fe40008010024 */
[----:B------:R-:W-:Y:S01]  /*f870*/  FFMA.FTZ R198, R41, UR4, R38 ;  /* 0x0000000429c67c23 */ /* 0x000fe20008010026 */
[----:B------:R-:W-:Y:S01]  /*f880*/  LOP3.LUT R38, R45, 0x98, R238, 0xfe, !PT ;  /* 0x000000982d267812 */ /* 0x000fe200078efeee */
[----:B------:R-:W-:Y:S01]  /*f890*/  IMAD.U32 R41, RZ, RZ, UR7 ;  /* 0x00000007ff297e24 */ /* 0x000fe2000f8e00ff */
[----:B------:R-:W2:Y:S01]  /*f8a0*/  I2F R37, R30 ;  /* 0x0000001e00257306 */ /* 0x000ea20000201400 */
[----:B-1----:R-:W-:-:S02]  /*f8b0*/  FSEL R59, R60, -INF , !P1 ;  /* 0xff8000003c3b7808 */ /* 0x002fc40004800000 */
[-C--:B------:R-:W-:Y:S02]  /*f8c0*/  ISETP.GE.AND P1, PT, R49, R212.reuse, PT ;  /* 0x000000d43100720c */ /* 0x080fe40003f26270 */
[----:B------:R-:W-:Y:S01]  /*f8d0*/  LOP3.LUT R49, R57, 0x70, R238, 0xfe, !PT ;  /* 0x0000007039317812 */ /* 0x000fe200078efeee */
[----:B------:R1:W-:Y:S01]  /*f8e0*/  STL [R1+0x8], R59 ;  /* 0x0000083b01007387 */ /* 0x0003e20000100800 */
[----:B------:R-:W-:Y:S02]  /*f8f0*/  FSEL R214, R214, -INF , !P1 ;  /* 0xff800000d6d67808 */ /* 0x000fe40004800000 */
[----:B------:R-:W3:Y:S01]  /*f900*/  I2F R43, R49 ;  /* 0x00000031002b7306 */ /* 0x000ee20000201400 */
[-C--:B------:R-:W-:Y:S02]  /*f910*/  ISETP.GE.AND P1, PT, R53, R212.reuse, PT ;  /* 0x000000d43500720c */ /* 0x080fe40003f26270 */
[----:B------:R-:W-:Y:S02]  /*f920*/  ISETP.GE.AND P5, PT, R49, R212, PT ;  /* 0x000000d43100720c */ /* 0x000fe40003fa6270 */
[----:B------:R-:W-:-:S02]  /*f930*/  FSEL R201, R36, -INF , !P1 ;  /* 0xff80000024c97808 */ /* 0x000fc40004800000 */
[-C--:B------:R-:W-:Y:S01]  /*f940*/  ISETP.GE.AND P1, PT, R48, R212.reuse, PT ;  /* 0x000000d43000720c */ /* 0x080fe20003f26270 */
[----:B------:R-:W4:Y:S01]  /*f950*/  I2F R36, R38 ;  /* 0x0000002600247306 */ /* 0x000f220000201400 */
[-C--:B------:R-:W-:Y:S01]  /*f960*/  ISETP.GE.AND P2, PT, R49, R179.reuse, PT ;  /* 0x000000b33100720c */ /* 0x080fe20003f46270 */
[----:B--2---:R-:W-:Y:S01]  /*f970*/  FFMA.FTZ R79, R37, UR4, R180 ;  /* 0x00000004254f7c23 */ /* 0x004fe200080100b4 */
[----:B------:R-:W-:Y:S01]  /*f980*/  FSEL R184, R24, -INF , !P1 ;  /* 0xff80000018b87808 */ /* 0x000fe20004800000 */
[C---:B------:R-:W-:Y:S01]  /*f990*/  FFMA.FTZ R24, R44.reuse, UR4, R20 ;  /* 0x000000042c187c23 */ /* 0x040fe20008010014 */
[----:B------:R-:W-:Y:S01]  /*f9a0*/  LOP3.LUT R41, R41, 0xa0, R238, 0xfe, !PT ;  /* 0x000000a029297812 */ /* 0x000fe200078efeee */
[----:B------:R-:W-:Y:S01]  /*f9b0*/  FFMA.FTZ R44, R44, UR4, R22 ;  /* 0x000000042c2c7c23 */ /* 0x000fe20008010016 */
[----:B------:R-:W-:Y:S01]  /*f9c0*/  FSEL R198, R198, -INF , !P6 ;  /* 0xff800000c6c67808 */ /* 0x000fe20007000000 */
[C---:B---3--:R-:W-:Y:S01]  /*f9d0*/  FFMA.FTZ R32, R43.reuse, UR4, R32 ;  /* 0x000000042b207c23 */ /* 0x048fe20008010020 */
[-C--:B------:R-:W-:Y:S01]  /*f9e0*/  ISETP.GE.AND P6, PT, R48, R179.reuse, PT ;  /* 0x000000b33000720c */ /* 0x080fe20003fc6270 */
[----:B------:R-:W-:Y:S01]  /*f9f0*/  FFMA.FTZ R186, R43, UR4, R34 ;  /* 0x000000042bba7c23 */ /* 0x000fe20008010022 */
[----:B------:R-:W-:Y:S01]  /*fa00*/  LOP3.LUT R42, R42, 0xb8, R238, 0xfe, !PT ;  /* 0x000000b82a2a7812 */ /* 0x000fe200078efeee */
[----:B------:R-:W-:Y:S01]  /*fa10*/  IMAD.U32 R34, RZ, RZ, UR7 ;  /* 0x00000007ff227e24 */ /* 0x000fe2000f8e00ff */
[----:B------:R-:W-:Y:S01]  /*fa20*/  FSEL R196, R32, -INF , !P5 ;  /* 0xff80000020c47808 */ /* 0x000fe20006800000 */
[----:B------:R-:W-:Y:S01]  /*fa30*/  FFMA.FTZ R81, R37, UR4, R182 ;  /* 0x0000000425517c23 */ /* 0x000fe200080100b6 */
[----:B------:R-:W-:Y:S01]  /*fa40*/  ISETP.GE.AND P5, PT, R46, R212, PT ;  /* 0x000000d42e00720c */ /* 0x000fe20003fa6270 */
[----:B------:R2:W3:Y:S01]  /*fa50*/  I2F R32, R41 ;  /* 0x0000002900207306 */ /* 0x0004e20000201400 */
[----:B------:R-:W-:Y:S01]  /*fa60*/  FSEL R186, R186, -INF , !P2 ;  /* 0xff800000baba7808 */ /* 0x000fe20005000000 */
[----:B----4-:R-:W-:Y:S01]  /*fa70*/  FFMA.FTZ R12, R36, UR4, R12 ;  /* 0x00000004240c7c23 */ /* 0x010fe2000801000c */
[----:B------:R-:W-:-:S02]  /*fa80*/  ISETP.GE.AND P2, PT, R46, R179, PT ;  /* 0x000000b32e00720c */ /* 0x000fc40003f46270 */
[----:B------:R-:W-:Y:S01]  /*fa90*/  FSEL R22, R24, -INF , !P5 ;  /* 0xff80000018167808 */ /* 0x000fe20006800000 */
[----:B------:R-:W-:Y:S01]  /*faa0*/  FFMA.FTZ R24, R40, UR4, R16 ;  /* 0x0000000428187c23 */ /* 0x000fe20008010010 */
[----:B------:R-:W-:Y:S02]  /*fab0*/  LOP3.LUT R28, R34, 0xa8, R238, 0xfe, !PT ;  /* 0x000000a8221c7812 */ /* 0x000fe400078efeee */
[----:B------:R-:W-:Y:S02]  /*fac0*/  FSEL R16, R44, -INF , !P2 ;  /* 0xff8000002c107808 */ /* 0x000fe40005000000 */
[CC--:B------:R-:W-:Y:S01]  /*fad0*/  ISETP.GE.AND P5, PT, R41.reuse, R212.reuse, PT ;  /* 0x000000d42900720c */ /* 0x0c0fe20003fa6270 */
[----:B------:R4:W5:Y:S01]  /*fae0*/  I2F R34, R28 ;  /* 0x0000001c00227306 */ /* 0x0009620000201400 */
[-C--:B------:R-:W-:Y:S02]  /*faf0*/  ISETP.GE.AND P2, PT, R41, R179.reuse, PT ;  /* 0x000000b32900720c */ /* 0x080fe40003f46270 */
[----:B------:R-:W-:Y:S01]  /*fb00*/  FSEL R20, R26, -INF , !P6 ;  /* 0xff8000001a147808 */ /* 0x000fe20007000000 */
[----:B--2---:R-:W-:Y:S01]  /*fb10*/  FFMA.FTZ R41, R40, UR4, R18 ;  /* 0x0000000428297c23 */ /* 0x004fe20008010012 */
[----:B------:R-:W-:Y:S01]  /*fb20*/  FSEL R18, R24, -INF , !P4 ;  /* 0xff80000018127808 */ /* 0x000fe20006000000 */
[----:B------:R-:W-:Y:S01]  /*fb30*/  IMAD.U32 R26, RZ, RZ, UR7 ;  /* 0x00000007ff1a7e24 */ /* 0x000fe2000f8e00ff */
[----:B------:R-:W-:Y:S01]  /*fb40*/  ISETP.GE.AND P4, PT, R28, R212, PT ;  /* 0x000000d41c00720c */ /* 0x000fe20003f86270 */
[C---:B---3--:R-:W-:Y:S01]  /*fb50*/  FFMA.FTZ R8, R32.reuse, UR4, R8 ;  /* 0x0000000420087c23 */ /* 0x048fe20008010008 */
[----:B------:R-:W-:Y:S01]  /*fb60*/  FSEL R24, R41, -INF , !P3 ;  /* 0xff80000029187808 */ /* 0x000fe20005800000 */
[----:B------:R-:W-:Y:S01]  /*fb70*/  FFMA.FTZ R32, R32, UR4, R10 ;  /* 0x0000000420207c23 */ /* 0x000fe2000801000a */
[----:B------:R-:W-:-:S02]  /*fb80*/  ISETP.GE.AND P3, PT, R28, R179, PT ;  /* 0x000000b31c00720c */ /* 0x000fc40003f66270 */
[C---:B------:R-:W-:Y:S02]  /*fb90*/  ISETP.GE.AND P1, PT, R38.reuse, R212, PT ;  /* 0x000000d42600720c */ /* 0x040fe40003f26270 */
[----:B------:R-:W-:Y:S01]  /*fba0*/  ISETP.GE.AND P6, PT, R38, R179, PT ;  /* 0x000000b32600720c */ /* 0x000fe20003fc6270 */
[----:B----4-:R-:W-:Y:S01]  /*fbb0*/  FFMA.FTZ R28, R36, UR4, R14 ;  /* 0x00000004241c7c23 */ /* 0x010fe2000801000e */
[----:B------:R-:W2:Y:S01]  /*fbc0*/  I2F R38, R42 ;  /* 0x0000002a00267306 */ /* 0x000ea20000201400 */
[----:B------:R-:W-:Y:S01]  /*fbd0*/  IMAD.U32 R36, RZ, RZ, UR7 ;  /* 0x00000007ff247e24 */ /* 0x000fe2000f8e00ff */
[----:B------:R-:W-:Y:S01]  /*fbe0*/  LOP3.LUT R40, R26, 0xc0, R238, 0xfe, !PT ;  /* 0x000000c01a287812 */ /* 0x000fe200078efeee */
[----:B-----5:R-:W-:Y:S01]  /*fbf0*/  FFMA.FTZ R4, R34, UR4, R4 ;  /* 0x0000000422047c23 */ /* 0x020fe20008010004 */
[----:B------:R-:W-:Y:S01]  /*fc00*/  LOP3.LUT R14, R26, 0xc8, R238, 0xfe, !PT ;  /* 0x000000c81a0e7812 */ /* 0x000fe200078efeee */
[----:B------:R-:W-:Y:S01]  /*fc10*/  FFMA.FTZ R77, R34, UR4, R6 ;  /* 0x00000004224d7c23 */ /* 0x000fe20008010006 */
[----:B------:R-:W-:Y:S01]  /*fc20*/  LOP3.LUT R10, R36, 0xd0, R238, 0xfe, !PT ;  /* 0x000000d0240a7812 */ /* 0x000fe200078efeee */
[----:B------:R-:W-:Y:S01]  /*fc30*/  IMAD.U32 R6, RZ, RZ, UR7 ;  /* 0x00000007ff067e24 */ /* 0x000fe2000f8e00ff */
[----:B------:R-:W-:Y:S01]  /*fc40*/  FSEL R26, R12, -INF , !P1 ;  /* 0xff8000000c1a7808 */ /* 0x000fe20004800000 */
[----:B------:R3:W4:Y:S01]  /*fc50*/  I2F R39, R40 ;  /* 0x0000002800277306 */ /* 0x0007220000201400 */
[----:B------:R-:W-:-:S02]  /*fc60*/  FSEL R28, R28, -INF , !P6 ;  /* 0xff8000001c1c7808 */ /* 0x000fc40007000000 */
[CC--:B------:R-:W-:Y:S02]  /*fc70*/  ISETP.GE.AND P1, PT, R30.reuse, R212.reuse, PT ;  /* 0x000000d41e00720c */ /* 0x0c0fe40003f26270 */
[----:B------:R-:W-:Y:S02]  /*fc80*/  ISETP.GE.AND P6, PT, R30, R179, PT ;  /* 0x000000b31e00720c */ /* 0x000fe40003fc6270 */
[----:B------:R-:W-:Y:S01]  /*fc90*/  FSEL R30, R8, -INF , !P5 ;  /* 0xff800000081e7808 */ /* 0x000fe20006800000 */
[----:B------:R-:W5:Y:S01]  /*fca0*/  I2F R12, R14 ;  /* 0x0000000e000c7306 */ /* 0x000f620000201400 */
[----:B------:R-:W-:Y:S01]  /*fcb0*/  FSEL R34, R4, -INF , !P4 ;  /* 0xff80000004227808 */ /* 0x000fe20006000000 */
[C---:B--2---:R-:W-:Y:S01]  /*fcc0*/  FFMA.FTZ R83, R38.reuse, UR4, R172 ;  /* 0x0000000426537c23 */ /* 0x044fe200080100ac */
[----:B------:R-:W-:Y:S01]  /*fcd0*/  FSEL R77, R77, -INF , !P3 ;  /* 0xff8000004d4d7808 */ /* 0x000fe20005800000 */
[----:B------:R-:W-:Y:S01]  /*fce0*/  FFMA.FTZ R85, R38, UR4, R174 ;  /* 0x0000000426557c23 */ /* 0x000fe200080100ae */
[----:B------:R-:W-:-:S02]  /*fcf0*/  ISETP.GE.AND P4, PT, R40, R212, PT ;  /* 0x000000d42800720c */ /* 0x000fc40003f86270 */
[-C--:B------:R-:W-:Y:S01]  /*fd00*/  ISETP.GE.AND P3, PT, R40, R179.reuse, PT ;  /* 0x000000b32800720c */ /* 0x080fe20003f66270 */
[----:B------:R-:W2:Y:S01]  /*fd10*/  I2F R8, R10 ;  /* 0x0000000a00087306 */ /* 0x000ea20000201400 */
[--C-:B------:R-:W-:Y:S01]  /*fd20*/  LOP3.LUT R36, R36, 0xd8, R238.reuse, 0xfe, !PT ;  /* 0x000000d824247812 */ /* 0x100fe200078efeee */
[----:B---3--:R-:W-:Y:S01]  /*fd30*/  IMAD.U32 R40, RZ, RZ, UR7 ;  /* 0x00000007ff287e24 */ /* 0x008fe2000f8e00ff */
[----:B------:R-:W-:Y:S01]  /*fd40*/  LOP3.LUT R37, R6, 0xe0, R238, 0xfe, !PT ;  /* 0x000000e006257812 */ /* 0x000fe200078efeee */
[C---:B----4-:R-:W-:Y:S01]  /*fd50*/  FFMA.FTZ R87, R39.reuse, UR4, R168 ;  /* 0x0000000427577c23 */ /* 0x050fe200080100a8 */
[----:B------:R-:W-:Y:S01]  /*fd60*/  FSEL R32, R32, -INF , !P2 ;  /* 0xff80000020207808 */ /* 0x000fe20005000000 */
[----:B------:R-:W-:Y:S01]  /*fd70*/  FFMA.FTZ R88, R39, UR4, R170 ;  /* 0x0000000427587c23 */ /* 0x000fe200080100aa */
[C---:B------:R-:W-:Y:S01]  /*fd80*/  ISETP.GE.AND P5, PT, R42.reuse, R212, PT ;  /* 0x000000d42a00720c */ /* 0x040fe20003fa6270 */
[----:B------:R-:W3:Y:S01]  /*fd90*/  I2F R4, R36 ;  /* 0x0000002400047306 */ /* 0x000ee20000201400 */
[----:B------:R-:W-:Y:S01]  /*fda0*/  ISETP.GE.AND P2, PT, R42, R179, PT ;  /* 0x000000b32a00720c */ /* 0x000fe20003f46270 */
[----:B-----5:R-:W-:Y:S01]  /*fdb0*/  FFMA.FTZ R89, R12, UR4, R128 ;  /* 0x000000040c597c23 */ /* 0x020fe20008010080 */
[----:B------:R-:W-:Y:S01]  /*fdc0*/  LOP3.LUT R38, R40, 0xe8, R238, 0xfe, !PT ;  /* 0x000000e828267812 */ /* 0x000fe200078efeee */
[----:B------:R-:W-:Y:S01]  /*fdd0*/  FFMA.FTZ R91, R12, UR4, R130 ;  /* 0x000000040c5b7c23 */ /* 0x000fe20008010082 */
[----:B------:R-:W-:-:S02]  /*fde0*/  FSEL R79, R79, -INF , !P1 ;  /* 0xff8000004f4f7808 */ /* 0x000fc40004800000 */
[----:B------:R-:W-:Y:S01]  /*fdf0*/  FSEL R81, R81, -INF , !P6 ;  /* 0xff80000051517808 */ /* 0x000fe20007000000 */
[----:B------:R-:W4:Y:S01]  /*fe00*/  I2F R6, R37 ;  /* 0x0000002500067306 */ /* 0x000f220000201400 */
[-C--:B------:R-:W-:Y:S01]  /*fe10*/  ISETP.GE.AND P1, PT, R14, R212.reuse, PT ;  /* 0x000000d40e00720c */ /* 0x080fe20003f26270 */
[----:B--2---:R-:W-:Y:S01]  /*fe20*/  FFMA.FTZ R92, R8, UR4, R124 ;  /* 0x00000004085c7c23 */ /* 0x004fe2000801007c */
[-C--:B------:R-:W-:Y:S01]  /*fe30*/  ISETP.GE.AND P6, PT, R14, R179.reuse, PT ;  /* 0x000000b30e00720c */ /* 0x080fe20003fc6270 */
[----:B------:R-:W-:Y:S01]  /*fe40*/  FFMA.FTZ R93, R8, UR4, R126 ;  /* 0x00000004085d7c23 */ /* 0x000fe2000801007e */
[----:B------:R-:W-:Y:S02]  /*fe50*/  FSEL R83, R83, -INF , !P5 ;  /* 0xff80000053537808 */ /* 0x000fe40006800000 */
[----:B------:R-:W-:Y:S01]  /*fe60*/  FSEL R85, R85, -INF , !P2 ;  /* 0xff80000055557808 */ /* 0x000fe20005000000 */
[----:B------:R-:W2:Y:S01]  /*fe70*/  I2F R14, R38 ;  /* 0x00000026000e7306 */ /* 0x000ea20000201400 */
[----:B------:R-:W-:Y:S01]  /*fe80*/  ISETP.GE.AND P5, PT, R10, R212, PT ;  /* 0x000000d40a00720c */ /* 0x000fe20003fa6270 */
[----:B---3--:R-:W-:Y:S01]  /*fe90*/  FFMA.FTZ R94, R4, UR4, R120 ;  /* 0x00000004045e7c23 */ /* 0x008fe20008010078 */
[----:B------:R-:W-:Y:S01]  /*fea0*/  ISETP.GE.AND P2, PT, R10, R179, PT ;  /* 0x000000b30a00720c */ /* 0x000fe20003f46270 */
[----:B------:R-:W-:Y:S01]  /*feb0*/  FFMA.FTZ R95, R4, UR4, R122 ;  /* 0x00000004045f7c23 */ /* 0x000fe2000801007a */
[----:B------:R-:W-:-:S02]  /*fec0*/  LOP3.LUT R39, R40, 0xf0, R238, 0xfe, !PT ;  /* 0x000000f028277812 */ /* 0x000fc400078efeee */
[----:B------:R-:W-:Y:S01]  /*fed0*/  FSEL R92, R92, -INF , !P5 ;  /* 0xff8000005c5c7808 */ /* 0x000fe20006800000 */
[C---:B----4-:R-:W-:Y:S01]  /*fee0*/  FFMA.FTZ R97, R6.reuse, UR4, R116 ;  /* 0x0000000406617c23 */ /* 0x050fe20008010074 */
[----:B------:R-:W3:Y:S01]  /*fef0*/  I2F R10, R39 ;  /* 0x00000027000a7306 */ /* 0x000ee20000201400 */
[----:B------:R-:W-:Y:S01]  /*ff00*/  FSEL R93, R93, -INF , !P2 ;  /* 0xff8000005d5d7808 */ /* 0x000fe20005000000 */
[----:B------:R-:W-:Y:S01]  /*ff10*/  FFMA.FTZ R96, R6, UR4, R118 ;  /* 0x0000000406607c23 */ /* 0x000fe20008010076 */
[----:B------:R-:W-:Y:S02]  /*ff20*/  FSEL R89, R89, -INF , !P1 ;  /* 0xff80000059597808 */ /* 0x000fe40004800000 */
[----:B------:R-:W-:Y:S02]  /*ff30*/  FSEL R91, R91, -INF , !P6 ;  /* 0xff8000005b5b7808 */ /* 0x000fe40007000000 */
[-C--:B------:R-:W-:Y:S01]  /*ff40*/  ISETP.GE.AND P5, PT, R38, R212.reuse, PT ;  /* 0x000000d42600720c */ /* 0x080fe20003fa6270 */
[----:B--2---:R-:W-:Y:S01]  /*ff50*/  FFMA.FTZ R99, R14, UR4, R112 ;  /* 0x000000040e637c23 */ /* 0x004fe20008010070 */
[-C--:B------:R-:W-:Y:S01]  /*ff60*/  ISETP.GE.AND P2, PT, R38, R179.reuse, PT ;  /* 0x000000b32600720c */ /* 0x080fe20003f46270 */
[----:B------:R-:W-:Y:S01]  /*ff70*/  IMAD.U32 R38, RZ, RZ, UR7 ;  /* 0x00000007ff267e24 */ /* 0x000fe2000f8e00ff */
[C---:B------:R-:W-:Y:S01]  /*ff80*/  ISETP.GE.AND P1, PT, R37.reuse, R212, PT ;  /* 0x000000d42500720c */ /* 0x040fe20003f26270 */
[----:B------:R-:W-:Y:S01]  /*ff90*/  FFMA.FTZ R98, R14, UR4, R114 ;  /* 0x000000040e627c23 */ /* 0x000fe20008010072 */
[----:B------:R-:W-:-:S02]  /*ffa0*/  ISETP.GE.AND P6, PT, R37, R179, PT ;  /* 0x000000b32500720c */ /* 0x000fc40003fc6270 */
[----:B------:R-:W-:Y:S01]  /*ffb0*/  LOP3.LUT R37, R40, 0x8, R238, 0xfe, !PT ;  /* 0x0000000828257812 */ /* 0x000fe200078efeee */
[C---:B---3--:R-:W-:Y:S01]  /*ffc0*/  FFMA.FTZ R102, R10.reuse, UR4, R108 ;  /* 0x000000040a667c23 */ /* 0x048fe2000801006c */
[----:B------:R-:W-:Y:S01]  /*ffd0*/  FSEL R87, R87, -INF , !P4 ;  /* 0xff80000057577808 */ /* 0x000fe20006000000 */
[----:B------:R-:W-:Y:S01]  /*ffe0*/  FFMA.FTZ R100, R10, UR4, R110 ;  /* 0x000000040a647c23 */ /* 0x000fe2000801006e */
[----:B------:R-:W-:Y:S01]  /*fff0*/  FSEL R88, R88, -INF , !P3 ;  /* 0xff80000058587808 */ /* 0x000fe20005800000 */
[----:B------:R-:W2:Y:S01]  /*10000*/  I2F R8, R37 ;  /* 0x0000002500087306 */ /* 0x000ea20000201400 */
[C---:B------:R-:W-:Y:S02]  /*10010*/  ISETP.GE.AND P4, PT, R36.reuse, R212, PT ;  /* 0x000000d42400720c */ /* 0x040fe40003f86270 */
[----:B------:R-:W-:Y:S02]  /*10020*/  ISETP.GE.AND P3, PT, R36, R179, PT ;  /* 0x000000b32400720c */ /* 0x000fe40003f66270 */
[----:B------:R-:W-:-:S02]  /*10030*/  LOP3.LUT R38, R38, 0x18, R238, 0xfe, !PT ;  /* 0x0000001826267812 */ /* 0x000fc400078efeee */
[C-C-:B------:R-:W-:Y:S02]  /*10040*/  LOP3.LUT R36, R40.reuse, 0xf8, R238.reuse, 0xfe, !PT ;  /* 0x000000f828247812 */ /* 0x140fe400078efeee */
[----:B------:R-:W-:Y:S01]  /*10050*/  LOP3.LUT R40, R40, 0x10, R238, 0xfe, !PT ;  /* 0x0000001028287812 */ /* 0x000fe200078efeee */
[----:B------:R-:W3:Y:S01]  /*10060*/  I2F R6, R38 ;  /* 0x0000002600067306 */ /* 0x000ee20000201400 */
[----:B------:R-:W-:Y:S02]  /*10070*/  FSEL R94, R94, -INF , !P4 ;  /* 0xff8000005e5e7808 */ /* 0x000fe40006000000 */
[----:B------:R-:W-:Y:S02]  /*10080*/  FSEL R95, R95, -INF , !P3 ;  /* 0xff8000005f5f7808 */ /* 0x000fe40005800000 */
[----:B------:R-:W-:Y:S01]  /*10090*/  FSEL R97, R97, -INF , !P1 ;  /* 0xff80000061617808 */ /* 0x000fe20004800000 */
[----:B--2---:R-:W-:Y:S01]  /*100a0*/  FFMA.FTZ R8, R8, UR4, R84 ;  /* 0x0000000408087c23 */ /* 0x004fe20008010054 */
[----:B------:R-:W-:Y:S01]  /*100b0*/  FSEL R96, R96, -INF , !P6 ;  /* 0xff80000060607808 */ /* 0x000fe20007000000 */
[----:B------:R2:W4:Y:S01]  /*100c0*/  I2F R4, R40 ;  /* 0x0000002800047306 */ /* 0x0005220000201400 */
[----:B------:R-:W-:-:S02]  /*100d0*/  ISETP.GE.AND P4, PT, R39, R212, PT ;  /* 0x000000d42700720c */ /* 0x000fc40003f86270 */
[----:B------:R-:W-:Y:S01]  /*100e0*/  ISETP.GE.AND P3, PT, R39, R179, PT ;  /* 0x000000b32700720c */ /* 0x000fe20003f66270 */
[----:B------:R-:W-:Y:S01]  /*100f0*/  IMAD.U32 R39, RZ, RZ, UR7 ;  /* 0x00000007ff277e24 */ /* 0x000fe2000f8e00ff */
[-C--:B------:R-:W-:Y:S01]  /*10100*/  ISETP.GE.AND P1, PT, R37, R212.reuse, PT ;  /* 0x000000d42500720c */ /* 0x080fe20003f26270 */
[----:B------:R-:W-:Y:S01]  /*10110*/  IMAD.U32 R37, RZ, RZ, UR7 ;  /* 0x00000007ff257e24 */ /* 0x000fe2000f8e00ff */
[-C--:B------:R-:W-:Y:S01]  /*10120*/  ISETP.GE.AND P6, PT, R40, R212.reuse, PT ;  /* 0x000000d42800720c */ /* 0x080fe20003fc6270 */
[----:B------:R-:W5:Y:S01]  /*10130*/  I2F R12, R36 ;  /* 0x00000024000c7306 */ /* 0x000f620000201400 */
[----:B------:R-:W-:Y:S01]  /*10140*/  FSEL R99, R99, -INF , !P5 ;  /* 0xff80000063637808 */ /* 0x000fe20006800000 */
[----:B---3--:R-:W-:Y:S01]  /*10150*/  FFMA.FTZ R44, R6, UR4, R76 ;  /* 0x00000004062c7c23 */ /* 0x008fe2000801004c */
[----:B------:R-:W-:Y:S02]  /*10160*/  ISETP.GE.AND P5, PT, R38, R212, PT ;  /* 0x000000d42600720c */ /* 0x000fe40003fa6270 */
[----:B------:R-:W-:-:S02]  /*10170*/  LOP3.LUT R37, R37, 0x10, R238, 0xfe, !PT ;  /* 0x0000001025257812 */ /* 0x000fc400078efeee */
[----:B------:R-:W-:Y:S01]  /*10180*/  LOP3.LUT R38, R39, 0x18, R238, 0xfe, !PT ;  /* 0x0000001827267812 */ /* 0x000fe200078efeee */
[----:B--2---:R-:W-:Y:S01]  /*10190*/  IMAD.U32 R40, RZ, RZ, UR7 ;  /* 0x00000007ff287e24 */ /* 0x004fe2000f8e00ff */
[----:B------:R-:W-:Y:S01]  /*101a0*/  FSEL R98, R98, -INF , !P2 ;  /* 0xff80000062627808 */ /* 0x000fe20005000000 */
[----:B------:R-:W2:Y:S01]  /*101b0*/  I2F R14, R37 ;  /* 0x00000025000e7306 */ /* 0x000ea20000201400 */
[----:B------:R-:W-:Y:S01]  /*101c0*/  FSEL R102, R102, -INF , !P4 ;  /* 0xff80000066667808 */ /* 0x000fe20006000000 */
[----:B----4-:R-:W-:Y:S01]  /*101d0*/  FFMA.FTZ R4, R4, UR4, R80 ;  /* 0x0000000404047c23 */ /* 0x010fe20008010050 */
[----:B------:R-:W-:Y:S02]  /*101e0*/  LOP3.LUT R10, R40, 0x8, R238, 0xfe, !PT ;  /* 0x00000008280a7812 */ /* 0x000fe400078efeee */
[----:B------:R-:W-:Y:S01]  /*101f0*/  ISETP.GE.AND P2, PT, R36, R212, PT ;  /* 0x000000d42400720c */ /* 0x000fe20003f46270 */
[----:B-----5:R-:W-:Y:S01]  /*10200*/  FFMA.FTZ R101, R12, UR4, R104 ;  /* 0x000000040c657c23 */ /* 0x020fe20008010068 */
[----:B------:R-:W-:Y:S01]  /*10210*/  ISETP.GE.AND P4, PT, R36, R179, PT ;  /* 0x000000b32400720c */ /* 0x000fe20003f86270 */
[----:B------:R-:W3:Y:S01]  /*10220*/  I2F R39, R38 ;  /* 0x0000002600277306 */ /* 0x000ee20000201400 */
[----:B------:R-:W-:Y:S01]  /*10230*/  FSEL R6, R8, -INF , !P1 ;  /* 0xff80000008067808 */ /* 0x000fe20004800000 */
[----:B------:R-:W-:Y:S01]  /*10240*/  FFMA.FTZ R103, R12, UR4, R106 ;  /* 0x000000040c677c23 */ /* 0x000fe2000801006a */
[----:B------:R-:W-:-:S02]  /*10250*/  PLOP3.LUT P1, PT, PT, PT, UP0, 0x80, 0x0 ;  /* 0x000000000000781c */ /* 0x000fc40003f2f008 */
[----:B------:R-:W-:Y:S02]  /*10260*/  FSEL R100, R100, -INF , !P3 ;  /* 0xff80000064647808 */ /* 0x000fe40005800000 */
[----:B------:R-:W-:Y:S01]  /*10270*/  FSEL R101, R101, -INF , !P2 ;  /* 0xff80000065657808 */ /* 0x000fe20005000000 */
[----:B------:R-:W4:Y:S01]  /*10280*/  I2F R36, R10 ;  /* 0x0000000a00247306 */ /* 0x000f220000201400 */
[----:B------:R-:W-:Y:S01]  /*10290*/  FSEL R103, R103, -INF , !P4 ;  /* 0xff80000067677808 */ /* 0x000fe20006000000 */
[----:B--2---:R-:W-:Y:S01]  /*102a0*/  FFMA.FTZ R14, R14, UR4, R82 ;  /* 0x000000040e0e7c23 */ /* 0x004fe20008010052 */
[-C--:B------:R-:W-:Y:S02]  /*102b0*/  ISETP.GE.AND P3, PT, R37, R179.reuse, PT ;  /* 0x000000b32500720c */ /* 0x080fe40003f66270 */
[-C--:B------:R-:W-:Y:S02]  /*102c0*/  ISETP.GE.AND P2, PT, R38, R179.reuse, PT ;  /* 0x000000b32600720c */ /* 0x080fe40003f46270 */
[----:B------:R-:W-:Y:S01]  /*102d0*/  ISETP.GE.AND P4, PT, R10, R179, PT ;  /* 0x000000b30a00720c */ /* 0x000fe20003f86270 */
[----:B---3--:R-:W-:Y:S01]  /*102e0*/  FFMA.FTZ R39, R39, UR4, R78 ;  /* 0x0000000427277c23 */ /* 0x008fe2000801004e */
[----:B------:R-:W-:-:S02]  /*102f0*/  FSEL R4, R4, -INF , !P6 ;  /* 0xff80000004047808 */ /* 0x000fc40007000000 */
[----:B------:R-:W-:Y:S02]  /*10300*/  FSEL R44, R44, -INF , !P5 ;  /* 0xff8000002c2c7808 */ /* 0x000fe40006800000 */
[----:B------:R-:W-:Y:S02]  /*10310*/  FSEL R52, R14, -INF , !P3 ;  /* 0xff8000000e347808 */ /* 0x000fe40005800000 */
[----:B------:R-:W-:Y:S01]  /*10320*/  FSEL R60, R39, -INF , !P2 ;  /* 0xff800000273c7808 */ /* 0x000fe20005000000 */
[----:B----4-:R-:W-:-:S05]  /*10330*/  FFMA.FTZ R36, R36, UR4, R86 ;  /* 0x0000000424247c23 */ /* 0x010fca0008010056 */
[----:B------:R-:W-:Y:S01]  /*10340*/  FSEL R3, R36, -INF , !P4 ;  /* 0xff80000024037808 */ /* 0x000fe20006000000 */
[----:B------:R-:W-:Y:S05]  /*10350*/  @!P1 BRA `(.L_x_3604) ;  /* 0x0000126000009947 */ /* 0x000fea0003800000 */
[----:B-1----:R-:W-:Y:S02]  /*10360*/  PLOP3.LUT P2, PT, PT, PT, UP5, 0x80, 0x0 ;  /* 0x000000000000781c */ /* 0x002fe40003f4f058 */
        /* <DEDUP_REMOVED lines=74> */
.L_x_3605:
[----:B------:R-:W-:-:S04]  /*10810*/  LEA R10, -R12, RZ, 0x8 ;  /* 0x000000ff0c0a7211 */ /* 0x000fc800078e41ff */
[----:B------:R-:W-:Y:S02]  /*10820*/  SHF.R.S32.HI R8, RZ, 0x1f, R10 ;  /* 0x0000001fff087819 */ /* 0x000fe4000001140a */
.L_x_3606:
[--C-:B------:R-:W-:Y:S01]  /*10830*/  @!P0 IMAD.MOV.U32 R38, RZ, RZ, R178.reuse ;  /* 0x000000ffff268224 */ /* 0x100fe200078e00b2 */
[----:B------:R-:W-:Y:S01]  /*10840*/  @!P0 IADD3 R36, P3, P2, R10, UR18, R178 ;  /* 0x000000120a248c10 */ /* 0x000fe2000fa7e0b2 */
[----:B------:R-:W-:Y:S01]  /*10850*/  @!P0 IMAD.MOV.U32 R39, RZ, RZ, R164 ;  /* 0x000000ffff278224 */ /* 0x000fe200078e00a4 */
[----:B------:R-:W-:Y:S01]  /*10860*/  @P0 STS.128 [R239+0x2000], RZ ;  /* 0x002000ffef000388 */ /* 0x000fe20000000c00 */
[----:B------:R-:W-:Y:S01]  /*10870*/  @!P0 IMAD.MOV.U32 R42, RZ, RZ, R178 ;  /* 0x000000ffff2a8224 */ /* 0x000fe200078e00b2 */
[--C-:B------:R-:W-:Y:S01]  /*10880*/  @!P0 IADD3.X R14, R8, UR14, R164.reuse, P3, P2 ;  /* 0x0000000e080e8c10 */ /* 0x100fe20009fe44a4 */
[----:B------:R-:W-:Y:S01]  /*10890*/  @!P0 IMAD.MOV.U32 R43, RZ, RZ, R164 ;  /* 0x000000ffff2b8224 */ /* 0x000fe200078e00a4 */
[C---:B------:R-:W-:Y:S01]  /*108a0*/  @!P0 LEA R70, P4, R36.reuse, c[0x0][0x168], 0x1 ;  /* 0x00005a0024468a11 */ /* 0x040fe200078808ff */
[----:B------:R-:W-:Y:S01]  /*108b0*/  @!P0 IMAD.MOV.U32 R37, RZ, RZ, c[0x0][0x19c] ;  /* 0x00006700ff258624 */ /* 0x000fe200078e00ff */
[----:B------:R1:W-:Y:S01]  /*108c0*/  STL.64 [R1+0x28], R2 ;  /* 0x0000280201007387 */ /* 0x0003e20000100a00 */
[----:B------:R-:W-:Y:S01]  /*108d0*/  @!P0 IMAD.MOV.U32 R41, RZ, RZ, c[0x0][0x19c] ;  /* 0x00006700ff298624 */ /* 0x000fe200078e00ff */
[----:B------:R-:W-:Y:S01]  /*108e0*/  @!P0 LEA.HI.X R71, R36, c[0x0][0x16c], R14, 0x1, P4 ;  /* 0x00005b0024478a11 */ /* 0x000fe200020f0c0e */
[----:B------:R-:W-:-:S04]  /*108f0*/  @!P0 IMAD.WIDE.U32 R38, R12, 0x30, R38 ;  /* 0x000000300c268825 */ /* 0x000fc800078e0026 */
[----:B------:R-:W-:Y:S01]  /*10900*/  @!P0 IMAD.WIDE.U32 R42, R12, 0x50, R42 ;  /* 0x000000500c2a8825 */ /* 0x000fe200078e002a */
[----:B------:R-:W-:-:S03]  /*10910*/  @!P0 IADD3 R38, P3, R10, R38, RZ ;  /* 0x000000260a268210 */ /* 0x000fc60007f7e0ff */
        /* <DEDUP_REMOVED lines=18> */
[----:B------:R-:W-:Y:S01]  /*10a40*/  @!P0 IMAD R53, R53, 0xa0, RZ ;  /* 0x000000a035358824 */ /* 0x000fe200078e02ff */
[----:B------:R-:W-:Y:S01]  /*10a50*/  @!P0 IADD3 R45, P5, R10, R58, RZ ;  /* 0x0000003a0a2d8210 */ /* 0x000fe20007fbe0ff */
[----:B------:R-:W-:Y:S02]  /*10a60*/  @!P0 IMAD.MOV.U32 R50, RZ, RZ, c[0x0][0x19c] ;  /* 0x00006700ff328624 */ /* 0x000fe400078e00ff */
[----:B------:R-:W-:Y:S01]  /*10a70*/  @!P0 IMAD.MOV.U32 R56, RZ, RZ, R178 ;  /* 0x000000ffff388224 */ /* 0x000fe200078e00b2 */
[----:B------:R-:W-:Y:S01]  /*10a80*/  @!P0 IADD3.X R53, R8, R53, R49, P2, !PT ;  /* 0x0000003508358210 */ /* 0x000fe200017fe431 */
[----:B------:R-:W-:Y:S02]  /*10a90*/  @!P0 IMAD.MOV.U32 R57, RZ, RZ, R164 ;  /* 0x000000ffff398224 */ /* 0x000fe400078e00a4 */
[----:B------:R-:W-:Y:S02]  /*10aa0*/  @!P0 IMAD R43, R43, 0x60, RZ ;  /* 0x000000602b2b8824 */ /* 0x000fe400078e02ff */
[----:B------:R-:W-:-:S02]  /*10ab0*/  @!P0 IMAD R50, R50, 0x90, RZ ;  /* 0x0000009032328824 */ /* 0x000fc400078e02ff */
[----:B------:R-:W-:Y:S01]  /*10ac0*/  @!P0 IMAD.MOV.U32 R46, RZ, RZ, c[0x0][0x19c] ;  /* 0x00006700ff2e8624 */ /* 0x000fe200078e00ff */
[----:B------:R-:W-:Y:S01]  /*10ad0*/  @!P0 IADD3.X R43, R8, R43, R59, P5, !PT ;  /* 0x0000002b082b8210 */ /* 0x000fe20002ffe43b */
[----:B------:R-:W-:Y:S01]  /*10ae0*/  @!P0 IMAD.WIDE.U32 R56, R12, 0x70, R56 ;  /* 0x000000700c388825 */ /* 0x000fe200078e0038 */
[----:B------:R-:W-:-:S03]  /*10af0*/  @!P0 IADD3.X R50, R8, R50, R55, P3, !PT ;  /* 0x0000003208328210 */ /* 0x000fc60001ffe437 */
[----:B------:R-:W-:Y:S01]  /*10b00*/  @!P0 IMAD.MOV.U32 R64, RZ, RZ, R178 ;  /* 0x000000ffff408224 */ /* 0x000fe200078e00b2 */
[----:B------:R-:W-:Y:S01]  /*10b10*/  @!P0 IADD3 R47, P4, R10, R56, RZ ;  /* 0x000000380a2f8210 */ /* 0x000fe20007f9e0ff */
[----:B------:R-:W-:Y:S02]  /*10b20*/  @!P0 IMAD.MOV.U32 R65, RZ, RZ, R164 ;  /* 0x000000ffff418224 */ /* 0x000fe400078e00a4 */
[----:B------:R-:W-:Y:S02]  /*10b30*/  @!P0 IMAD.MOV.U32 R48, RZ, RZ, R178 ;  /* 0x000000ffff308224 */ /* 0x000fe400078e00b2 */
[----:B------:R-:W-:Y:S02]  /*10b40*/  @!P0 IMAD.MOV.U32 R49, RZ, RZ, R164 ;  /* 0x000000ffff318224 */ /* 0x000fe400078e00a4 */
[----:B------:R-:W-:Y:S02]  /*10b50*/  @!P0 IMAD.MOV.U32 R74, RZ, RZ, R178 ;  /* 0x000000ffff4a8224 */ /* 0x000fe400078e00b2 */
[----:B------:R-:W-:-:S02]  /*10b60*/  @!P0 IMAD.MOV.U32 R75, RZ, RZ, R164 ;  /* 0x000000ffff4b8224 */ /* 0x000fc400078e00a4 */
[----:B------:R-:W-:Y:S02]  /*10b70*/  @!P0 IMAD R46, R46, 0x70, RZ ;  /* 0x000000702e2e8824 */ /* 0x000fe400078e02ff */
[----:B------:R-:W-:Y:S02]  /*10b80*/  @!P0 IMAD.MOV.U32 R59, RZ, RZ, c[0x0][0x19c] ;  /* 0x00006700ff3b8624 */ /* 0x000fe400078e00ff */
[----:B------:R-:W-:Y:S01]  /*10b90*/  @!P0 IMAD.MOV.U32 R62, RZ, RZ, c[0x0][0x19c] ;  /* 0x00006700ff3e8624 */ /* 0x000fe200078e00ff */
[----:B------:R-:W-:Y:S01]  /*10ba0*/  @!P0 IADD3.X R46, R8, R46, R57, P4, !PT ;  /* 0x0000002e082e8210 */ /* 0x000fe200027fe439 */
[----:B------:R-:W-:-:S04]  /*10bb0*/  @!P0 IMAD.WIDE.U32 R64, R12, 0xd0, R64 ;  /* 0x000000d00c408825 */ /* 0x000fc800078e0040 */
[----:B------:R-:W-:Y:S01]  /*10bc0*/  @!P0 IMAD.WIDE.U32 R48, R12, 0xe0, R48 ;  /* 0x000000e00c308825 */ /* 0x000fe200078e0030 */
[----:B------:R-:W-:-:S03]  /*10bd0*/  @!P0 IADD3 R61, P3, R10, R64, RZ ;  /* 0x000000400a3d8210 */ /* 0x000fc60007f7e0ff */
[----:B------:R-:W-:Y:S01]  /*10be0*/  @!P0 IMAD.MOV.U32 R55, RZ, RZ, c[0x0][0x19c] ;  /* 0x00006700ff378624 */ /* 0x000fe200078e00ff */
[----:B------:R-:W-:Y:S01]  /*10bf0*/  @!P0 IADD3 R63, P2, R10, R48, RZ ;  /* 0x000000300a3f8210 */ /* 0x000fe20007f5e0ff */
[----:B------:R-:W-:-:S04]  /*10c00*/  @!P0 IMAD.WIDE.U32 R74, R12, 0xb0, R74 ;  /* 0x000000b00c4a8825 */ /* 0x000fc800078e004a */
[----:B------:R-:W-:Y:S01]  /*10c10*/  @!P0 IMAD.MOV.U32 R66, RZ, RZ, R178 ;  /* 0x000000ffff428224 */ /* 0x000fe200078e00b2 */
[----:B------:R-:W-:Y:S01]  /*10c20*/  @!P0 IADD3 R56, P5, R10, R74, RZ ;  /* 0x0000004a0a388210 */ /* 0x000fe20007fbe0ff */
[----:B------:R-:W-:Y:S02]  /*10c30*/  @!P0 IMAD.MOV.U32 R67, RZ, RZ, R164 ;  /* 0x000000ffff438224 */ /* 0x000fe400078e00a4 */
[----:B------:R-:W-:Y:S02]  /*10c40*/  @!P0 IMAD R59, R59, 0xd0, RZ ;  /* 0x000000d03b3b8824 */ /* 0x000fe400078e02ff */
[----:B------:R-:W-:Y:S02]  /*10c50*/  @!P0 IMAD R62, R62, 0xe0, RZ ;  /* 0x000000e03e3e8824 */ /* 0x000fe400078e02ff */
[----:B------:R-:W-:Y:S01]  /*10c60*/  @!P0 IMAD R55, R55, 0xb0, RZ ;  /* 0x000000b037378824 */ /* 0x000fe200078e02ff */
[C---:B------:R-:W-:Y:S01]  /*10c70*/  @!P0 IADD3.X R59, R8.reuse, R59, R65, P3, !PT ;  /* 0x0000003b083b8210 */ /* 0x040fe20001ffe441 */
[----:B------:R-:W-:Y:S01]  /*10c80*/  @!P0 IMAD.MOV.U32 R57, RZ, RZ, c[0x0][0x19c] ;  /* 0x00006700ff398624 */ /* 0x000fe200078e00ff */
[----:B------:R-:W-:Y:S01]  /*10c90*/  @!P0 IADD3.X R62, R8, R62, R49, P2, !PT ;  /* 0x0000003e083e8210 */ /* 0x000fe200017fe431 */
[----:B------:R-:W-:Y:S01]  /*10ca0*/  @!P0 IMAD.WIDE.U32 R66, R12, 0xc0, R66 ;  /* 0x000000c00c428825 */ /* 0x000fe200078e0042 */
[----:B------:R-:W-:-:S02]  /*10cb0*/  @!P0 IADD3.X R55, R8, R55, R75, P5, !PT ;  /* 0x0000003708378210 */ /* 0x000fc40002ffe44b */
[----:B------:R-:W-:Y:S01]  /*10cc0*/  @!P0 LEA R49, P3, R12, R178, 0x7 ;  /* 0x000000b20c318211 */ /* 0x000fe200078638ff */
[----:B------:R-:W-:Y:S01]  /*10cd0*/  @!P0 IMAD.MOV.U32 R48, RZ, RZ, c[0x0][0x19c] ;  /* 0x00006700ff308624 */ /* 0x000fe200078e00ff */
[----:B------:R-:W-:Y:S01]  /*10ce0*/  @!P0 IADD3 R58, P4, R10, R66, RZ ;  /* 0x000000420a3a8210 */ /* 0x000fe20007f9e0ff */
[----:B------:R-:W-:Y:S01]  /*10cf0*/  @!P0 IMAD R57, R57, 0xc0, RZ ;  /* 0x000000c039398824 */ /* 0x000fe200078e02ff */
[----:B------:R-:W-:Y:S01]  /*10d00*/  @!P0 LEA R36, P5, R12, R178, 0x5 ;  /* 0x000000b20c248211 */ /* 0x000fe200078a28ff */
[----:B------:R-:W-:Y:S01]  /*10d10*/  @!P0 IMAD.MOV.U32 R14, RZ, RZ, c[0x0][0x19c] ;  /* 0x00006700ff0e8624 */ /* 0x000fe200078e00ff */
[----:B------:R-:W-:Y:S01]  /*10d20*/  LEA R246, P2, R178, c[0x0][0x168], 0x1 ;  /* 0x00005a00b2f67a11 */ /* 0x000fe200078408ff */
[----:B------:R-:W-:Y:S01]  /*10d30*/  @!P0 IMAD.MOV.U32 R39, RZ, RZ, c[0x0][0x19c] ;  /* 0x00006700ff278624 */ /* 0x000fe200078e00ff */
[----:B------:R-:W-:Y:S02]  /*10d40*/  @!P0 LEA.HI.X R48, R12, R164, R48, 0x7, P3 ;  /* 0x000000a40c308211 */ /* 0x000fe400018f3c30 */
[----:B------:R-:W-:-:S02]  /*10d50*/  @!P0 IADD3.X R57, R8, R57, R67, P4, !PT ;  /* 0x0000003908398210 */ /* 0x000fc400027fe443 */
[----:B------:R-:W-:Y:S02]  /*10d60*/  @!P0 LEA.HI.X R14, R12, R164, R14, 0x5, P5 ;  /* 0x000000a40c0e8211 */ /* 0x000fe400028f2c0e */
[----:B------:R-:W-:Y:S02]  /*10d70*/  @!P0 IADD3 R49, P3, R10, R49, RZ ;  /* 0x000000310a318210 */ /* 0x000fe40007f7e0ff */
[----:B------:R-:W-:Y:S02]  /*10d80*/  @!P0 LEA R40, P4, R12, R178, 0x6 ;  /* 0x000000b20c288211 */ /* 0x000fe400078830ff */
[----:B------:R-:W-:Y:S01]  /*10d90*/  @!P0 IADD3 R36, P5, R10, R36, RZ ;  /* 0x000000240a248210 */ /* 0x000fe20007fbe0ff */
[----:B------:R-:W-:Y:S01]  /*10da0*/  @!P0 IMAD.X R48, R8, 0x1, R48, P3 ;  /* 0x0000000108308824 */ /* 0x000fe200018e0630 */
[----:B------:R-:W-:Y:S02]  /*10db0*/  LEA.HI.X R245, R178, c[0x0][0x16c], R164, 0x1, P2 ;  /* 0x00005b00b2f57a11 */ /* 0x000fe400010f0ca4 */
[----:B------:R-:W-:Y:S01]  /*10dc0*/  @!P0 LEA R74, P2, R10, R246, 0x1 ;  /* 0x000000f60a4a8211 */ /* 0x000fe200078408ff */
[----:B------:R-:W-:Y:S01]  /*10dd0*/  @!P0 IMAD.X R14, R8, 0x1, R14, P5 ;  /* 0x00000001080e8824 */ /* 0x000fe200028e060e */
[----:B------:R-:W-:-:S02]  /*10de0*/  @!P0 LEA.HI.X R39, R12, R164, R39, 0x6, P4 ;  /* 0x000000a40c278211 */ /* 0x000fc400020f3427 */
[----:B------:R-:W-:Y:S02]  /*10df0*/  @!P0 IADD3 R40, P4, R10, R40, RZ ;  /* 0x000000280a288210 */ /* 0x000fe40007f9e0ff */
[C---:B------:R-:W-:Y:S02]  /*10e00*/  @!P0 LEA R212, P3, R49.reuse, c[0x0][0x168], 0x1 ;  /* 0x00005a0031d48a11 */ /* 0x040fe400078608ff */
[----:B------:R-:W-:Y:S01]  /*10e10*/  @!P0 LEA R66, P5, R36, c[0x0][0x168], 0x1 ;  /* 0x00005a0024428a11 */ /* 0x000fe200078a08ff */
[----:B------:R-:W-:Y:S01]  /*10e20*/  @!P0 IMAD.X R39, R8, 0x1, R39, P4 ;  /* 0x0000000108278824 */ /* 0x000fe200020e0627 */
        /* <DEDUP_REMOVED lines=8> */
[----:B------:R-:W-:Y:S02]  /*10eb0*/  @!P0 LEA R64, P4, R40, c[0x0][0x168], 0x1 ;  /* 0x00005a0028408a11 */ /* 0x000fe400078808ff */
[----:B------:R-:W-:Y:S02]  /*10ec0*/  @!P0 LEA R36, P2, R42, c[0x0][0x168], 0x1 ;  /* 0x00005a002a248a11 */ /* 0x000fe400078408ff */
[----:B------:R-:W-:Y:S02]  /*10ed0*/  @!P0 LEA.HI.X R49, R38, c[0x0][0x16c], R37, 0x1, P3 ;  /* 0x00005b0026318a11 */ /* 0x000fe400018f0c25 */
[----:B------:R-:W-:Y:S02]  /*10ee0*/  @!P0 LEA.HI.X R65, R40, c[0x0][0x16c], R39, 0x1, P4 ;  /* 0x00005b0028418a11 */ /* 0x000fe400020f0c27 */
[----:B------:R-:W-:Y:S02]  /*10ef0*/  @!P0 LEA.HI.X R37, R42, c[0x0][0x16c], R41, 0x1, P2 ;  /* 0x00005b002a258a11 */ /* 0x000fe400010f0c29 */
[----:B------:R-:W-:-:S02]  /*10f00*/  @!P0 LEA R42, P4, R47, c[0x0][0x168], 0x1 ;  /* 0x00005a002f2a8a11 */ /* 0x000fc400078808ff */
[C---:B------:R-:W-:Y:S02]  /*10f10*/  @!P0 LEA R38, P2, R54.reuse, c[0x0][0x168], 0x1 ;  /* 0x00005a0036268a11 */ /* 0x040fe400078408ff */
[C---:B--2---:R-:W-:Y:S02]  /*10f20*/  @!P0 LEA R74, P5, R45.reuse, c[0x0][0x168], 0x1 ;  /* 0x00005a002d4a8a11 */ /* 0x044fe400078a08ff */
[----:B------:R-:W-:Y:S02]  /*10f30*/  @!P0 LEA.HI.X R39, R54, c[0x0][0x16c], R53, 0x1, P2 ;  /* 0x00005b0036278a11 */ /* 0x000fe400010f0c35 */
[----:B------:R-:W-:Y:S02]  /*10f40*/  @!P0 LEA.HI.X R75, R45, c[0x0][0x16c], R43, 0x1, P5 ;  /* 0x00005b002d4b8a11 */ /* 0x000fe400028f0c2b */
[----:B-1----:R-:W-:Y:S02]  /*10f50*/  @!P0 LEA R2, P5, R56, c[0x0][0x168], 0x1 ;  /* 0x00005a0038028a11 */ /* 0x002fe400078a08ff */
[----:B------:R-:W-:-:S02]  /*10f60*/  @!P0 LEA.HI.X R43, R47, c[0x0][0x16c], R46, 0x1, P4 ;  /* 0x00005b002f2b8a11 */ /* 0x000fc400020f0c2e */
[----:B------:R-:W-:Y:S02]  /*10f70*/  @!P0 LEA R54, P4, R58, c[0x0][0x168], 0x1 ;  /* 0x00005a003a368a11 */ /* 0x000fe400078808ff */
[----:B------:R-:W-:Y:S01]  /*10f80*/  @!P0 LEA.HI.X R3, R56, c[0x0][0x16c], R55, 0x1, P5 ;  /* 0x00005b0038038a11 */ /* 0x000fe200028f0c37 */
[----:B------:R-:W-:Y:S01]  /*10f90*/  IMAD.MOV.U32 R56, RZ, RZ, R2 ;  /* 0x000000ffff387224 */ /* 0x000fe200078e0002 */
[----:B------:R-:W-:Y:S01]  /*10fa0*/  @!P0 LEA.HI.X R55, R58, c[0x0][0x16c], R57, 0x1, P4 ;  /* 0x00005b003a378a11 */ /* 0x000fe200020f0c39 */
[----:B------:R1:W-:Y:S01]  /*10fb0*/  @P0 STS.128 [R239+0x2800], RZ ;  /* 0x002800ffef000388 */ /* 0x0003e20000000c00 */
[----:B------:R-:W-:Y:S01]  /*10fc0*/  @!P0 LEA R40, P3, R51, c[0x0][0x168], 0x1 ;  /* 0x00005a0033288a11 */ /* 0x000fe200078608ff */
[----:B------:R-:W-:Y:S01]  /*10fd0*/  IMAD.MOV.U32 R57, RZ, RZ, R3 ;  /* 0x000000ffff397224 */ /* 0x000fe200078e0003 */
[----:B------:R-:W-:Y:S01]  /*10fe0*/  @!P0 LEA R46, P2, R63, c[0x0][0x168], 0x1 ;  /* 0x00005a003f2e8a11 */ /* 0x000fe200078408ff */
[----:B------:R1:W5:Y:S01]  /*10ff0*/  LDL.LU.64 R2, [R1+0x28] ;  /* 0x0000280001027983 */ /* 0x0003620000300a00 */
[----:B------:R-:W-:-:S02]  /*11000*/  @!P0 LEA.HI.X R41, R51, c[0x0][0x16c], R50, 0x1, P3 ;  /* 0x00005b0033298a11 */ /* 0x000fc400018f0c32 */
[C---:B------:R-:W-:Y:S01]  /*11010*/  @!P0 LEA R50, P3, R61.reuse, c[0x0][0x168], 0x1 ;  /* 0x00005a003d328a11 */ /* 0x040fe200078608ff */
        /* <DEDUP_REMOVED lines=40> */
[----:B------:R-:W-:-:S03]  /*112a0*/  @!P0 LEA.HI.X R51, R61, c[0x0][0x16c], R59, 0x1, P3 ;  /* 0x00005b003d338a11 */ /* 0x000fc600018f0c3b */
        /* <DEDUP_REMOVED lines=31> */
[----:B------:R-:W-:Y:S01]  /*114a0*/  BSSY B0, `(.L_x_3607) ;  /* 0x000000e000007945 */ /* 0x000fe20003800000 */
[----:B------:R-:W-:Y:S05]  /*114b0*/  @P0 BRA `(.L_x_3608) ;  /* 0x000000c000000947 */ /* 0x000fea0003800000 */
[----:B------:R-:W-:Y:S01]  /*114c0*/  IMAD.MOV.U32 R179, RZ, RZ, R164 ;  /* 0x000000ffffb37224 */ /* 0x000fe200078e00a4 */
[----:B------:R-:W-:-:S02]  /*114d0*/  ULDC UR6, c[0x0][0x19c] ;  /* 0x0000670000067ab9 */ /* 0x000fc40000000800 */
[----:B------:R-:W-:Y:S01]  /*114e0*/  UIMAD UR6, UR6, 0xf0, URZ ;  /* 0x000000f0060678a4 */ /* 0x000fe2000f8e023f */
        /* <DEDUP_REMOVED lines=9> */
.L_x_3608:
[----:B------:R-:W-:Y:S05]  /*11580*/  BSYNC B0 ;  /* 0x0000000000007941 */ /* 0x000fea0003800000 */
.L_x_3607:
[----:B------:R-:W0:Y:S01]  /*11590*/  LDGDEPBAR ;  /* 0x00000000000079af */ /* 0x000e220000000000 */
[----:B------:R-:W-:-:S04]  /*115a0*/  LEA R246, P0, R10, R246, 0x1 ;  /* 0x000000f60af67211 */ /* 0x000fc800078008ff */
[----:B------:R-:W-:Y:S02]  /*115b0*/  LEA.HI.X R245, R10, R245, R8, 0x1, P0 ;  /* 0x000000f50af57211 */ /* 0x000fe400000f0c08 */
.L_x_3604:
[----:B-1----:R-:W2:Y:S04]  /*115c0*/  LDL.LU R48, [R1+0x20] ;  /* 0x0000200001307983 */ /* 0x002ea80000300800 */
[----:B------:R-:W3:Y:S04]  /*115d0*/  LDL.LU R56, [R1+0x18] ;  /* 0x0000180001387983 */ /* 0x000ee80000300800 */
[----:B------:R-:W4:Y:S04]  /*115e0*/  LDL.LU R68, [R1+0x10] ;  /* 0x0000100001447983 */ /* 0x000f280000300800 */
[----:B------:R-:W4:Y:S04]  /*115f0*/  LDL.LU R178, [R1+0x4] ;  /* 0x0000040001b27983 */ /* 0x000f280000300800 */
[----:B------:R-:W4:Y:S04]  /*11600*/  LDL.LU R174, [R1+0x1c] ;  /* 0x00001c0001ae7983 */ /* 0x000f280000300800 */
[----:B------:R-:W4:Y:S04]  /*11610*/  LDL.LU R172, [R1+0x14] ;  /* 0x0000140001ac7983 */ /* 0x000f280000300800 */
[----:B------:R-:W4:Y:S04]  /*11620*/  LDL.LU R170, [R1+0xc] ;  /* 0x00000c0001aa7983 */ /* 0x000f280000300800 */
[----:B------:R-:W4:Y:S04]  /*11630*/  LDL.LU R168, [R1+0x8] ;  /* 0x0000080001a87983 */ /* 0x000f280000300800 */
[----:B------:R-:W4:Y:S01]  /*11640*/  LDL.LU R164, [R1] ;  /* 0x0000000001a47983 */ /* 0x000f220000300800 */
[----:B-----5:R-:W-:-:S02]  /*11650*/  FMNMX.FTZ R14, R2, R15, !PT ;  /* 0x0000000f020e7209 */ /* 0x020fc40007810000 */
[----:B------:R-:W-:Y:S01]  /*11660*/  FMNMX.FTZ R12, R0, R5, !PT ;  /* 0x00000005000c7209 */ /* 0x000fe20007810000 */
[----:B------:R-:W-:Y:S01]  /*11670*/  LDSM.16.MT88.4 R36, [R232+0xa000] ;  /* 0x00a00000e824783b */ /* 0x000fe20000004200 */
[----:B------:R-:W-:Y:S02]  /*11680*/  FMNMX.FTZ R14, R11, R14, !PT ;  /* 0x0000000e0b0e7209 */ /* 0x000fe40007810000 */
[----:B------:R-:W-:Y:S01]  /*11690*/  FMNMX.FTZ R12, R7, R12, !PT ;  /* 0x0000000c070c7209 */ /* 0x000fe20007810000 */
[----:B------:R-:W-:Y:S01]  /*116a0*/  LDSM.16.MT88.4 R40, [R228+0xa000] ;  /* 0x00a00000e428783b */ /* 0x000fe20000004200 */
[----:B------:R-:W-:Y:S02]  /*116b0*/  FMNMX.FTZ R14, R6, R14, !PT ;  /* 0x0000000e060e7209 */ /* 0x000fe40007810000 */
[----:B------:R-:W-:Y:S02]  /*116c0*/  FMNMX.FTZ R12, R3, R12, !PT ;  /* 0x0000000c030c7209 */ /* 0x000fe40007810000 */
[----:B------:R-:W-:-:S02]  /*116d0*/  FMNMX.FTZ R14, R13, R14, !PT ;  /* 0x0000000e0d0e7209 */ /* 0x000fc40007810000 */
        /* <DEDUP_REMOVED lines=10> */
[----:B----4-:R-:W-:-:S02]  /*11780*/  FMNMX.FTZ R12, R68, R12, !PT ;  /* 0x0000000c440c7209 */ /* 0x010fc40007810000 */
[----:B------:R-:W-:Y:S02]  /*11790*/  FMNMX.FTZ R14, R72, R14, !PT ;  /* 0x0000000e480e7209 */ /* 0x000fe40007810000 */
[----:B------:R-:W-:Y:S02]  /*117a0*/  FMNMX.FTZ R12, R174, R12, !PT ;  /* 0x0000000cae0c7209 */ /* 0x000fe40007810000 */
[----:B------:R-:W-:Y:S02]  /*117b0*/  FMNMX.FTZ R14, R178, R14, !PT ;  /* 0x0000000eb20e7209 */ /* 0x000fe40007810000 */
        /* <DEDUP_REMOVED lines=117> */
[C---:B------:R-:W-:Y:S01]  /*11f10*/  FSETP.NEU.FTZ.AND P0, PT, R108.reuse, -INF , PT ;  /* 0xff8000006c00780b */ /* 0x040fe20003f1d000 */
[----:B------:R-:W-:Y:S01]  /*11f20*/  FMUL.FTZ R80, R108, c[0x0][0x23c] ;  /* 0x00008f006c507a20 */ /* 0x000fe20000410000 */
[----:B------:R-:W-:-:S04]  /*11f30*/  FSEL R106, R106, RZ, P2 ;  /* 0x000000ff6a6a7208 */ /* 0x000fc80001000000 */
[----:B------:R-:W-:Y:S01]  /*11f40*/  FSEL R80, R80, RZ, P0 ;  /* 0x000000ff50507208 */ /* 0x000fe20000000000 */
[--C-:B------:R-:W-:Y:S01]  /*11f50*/  FFMA.FTZ R84, R6, c[0x0][0x23c], -R106.reuse ;  /* 0x00008f0006547a23 */ /* 0x100fe2000001086a */
[----:B------:R-:W-:Y:S01]  /*11f60*/  FSEL R6, R108, RZ, P0 ;  /* 0x000000ff6c067208 */ /* 0x000fe20000000000 */
[----:B------:R-:W-:Y:S02]  /*11f70*/  FFMA.FTZ R104, R15, c[0x0][0x23c], -R106 ;  /* 0x00008f000f687a23 */ /* 0x000fe4000001086a */
[----:B------:R-:W-:Y:S01]  /*11f80*/  FFMA.FTZ R78, R5, c[0x0][0x23c], -R80 ;  /* 0x00008f00054e7a23 */ /* 0x000fe20000010850 */
[----:B------:R-:W-:Y:S01]  /*11f90*/  FSEL R5, R110, RZ, P2 ;  /* 0x000000ff6e057208 */ /* 0x000fe20001000000 */
[----:B------:R-:W-:Y:S01]  /*11fa0*/  FADD.FTZ R6, R0, -R6 ;  /* 0x8000000600067221 */ /* 0x000fe20000010000 */
[----:B------:R-:W-:Y:S01]  /*11fb0*/  MUFU.EX2 R84, R84 ;  /* 0x0000005400547308 */ /* 0x000fe20000000800 */
[----:B------:R-:W-:Y:S02]  /*11fc0*/  FFMA.FTZ R86, R11, c[0x0][0x23c], -R106 ;  /* 0x00008f000b567a23 */ /* 0x000fe4000001086a */
[----:B------:R-:W-:-:S02]  /*11fd0*/  FADD.FTZ R5, R2, -R5 ;  /* 0x8000000502057221 */ /* 0x000fc40000010000 */
[----:B------:R-:W-:Y:S02]  /*11fe0*/  FMUL.FTZ R6, R6, c[0x0][0x23c] ;  /* 0x00008f0006067a20 */ /* 0x000fe40000410000 */
[----:B------:R-:W-:Y:S01]  /*11ff0*/  FMUL.FTZ R5, R5, c[0x0][0x23c] ;  /* 0x00008f0005057a20 */ /* 0x000fe20000410000 */
[----:B------:R-:W-:Y:S01]  /*12000*/  MUFU.EX2 R104, R104 ;  /* 0x0000006800687308 */ /* 0x000fe20000000800 */
[----:B------:R-:W-:Y:S02]  /*12010*/  FFMA.FTZ R82, R13, c[0x0][0x23c], -R106 ;  /* 0x00008f000d527a23 */ /* 0x000fe4000001086a */
[--C-:B------:R-:W-:Y:S02]  /*12020*/  FFMA.FTZ R76, R7, c[0x0][0x23c], -R80.reuse ;  /* 0x00008f00074c7a23 */ /* 0x100fe40000010850 */
[--C-:B------:R-:W-:Y:S02]  /*12030*/  FFMA.FTZ R3, R3, c[0x0][0x23c], -R80.reuse ;  /* 0x00008f0003037a23 */ /* 0x100fe40000010850 */
[----:B------:R-:W-:Y:S01]  /*12040*/  FFMA.FTZ R2, R9, c[0x0][0x23c], -R80 ;  /* 0x00008f0009027a23 */ /* 0x000fe20000010850 */
[----:B------:R-:W1:Y:S01]  /*12050*/  MUFU.EX2 R114, R5 ;  /* 0x0000000500727308 */ /* 0x000e620000000800 */
[----:B------:R-:W-:-:S02]  /*12060*/  FFMA.FTZ R0, R4, c[0x0][0x23c], -R106 ;  /* 0x00008f0004007a23 */ /* 0x000fc4000001086a */
[----:B------:R-:W-:Y:S02]  /*12070*/  FFMA.FTZ R118, R48, c[0x0][0x23c], -R106 ;  /* 0x00008f0030767a23 */ /* 0x000fe4000001086a */
[----:B------:R-:W-:Y:S01]  /*12080*/  LDSM.16.MT88.4 R48, [R227+0xa000] ;  /* 0x00a00000e330783b */ /* 0x000fe20000004200 */
[----:B------:R-:W-:Y:S02]  /*12090*/  FFMA.FTZ R122, R56, c[0x0][0x23c], -R80 ;  /* 0x00008f00387a7a23 */ /* 0x000fe40000010850 */
[----:B------:R2:W3:Y:S01]  /*120a0*/  MUFU.EX2 R112, R6 ;  /* 0x0000000600707308 */ /* 0x0004e20000000800 */
[----:B------:R-:W-:Y:S01]  /*120b0*/  LDSM.16.MT88.4 R56, [R232+0xa800] ;  /* 0x00a80000e838783b */ /* 0x000fe20000004200 */
[--C-:B------:R-:W-:Y:S02]  /*120c0*/  FFMA.FTZ R115, R115, c[0x0][0x23c], -R106.reuse ;  /* 0x00008f0073737a23 */ /* 0x100fe4000001086a */
[----:B------:R-:W-:Y:S02]  /*120d0*/  FFMA.FTZ R116, R44, c[0x0][0x23c], -R106 ;  /* 0x00008f002c747a23 */ /* 0x000fe4000001086a */
[----:B------:R-:W-:-:S02]  /*120e0*/  FFMA.FTZ R120, R52, c[0x0][0x23c], -R80 ;  /* 0x00008f0034787a23 */ /* 0x000fc40000010850 */
[----:B------:R-:W4:Y:S01]  /*120f0*/  MUFU.EX2 R86, R86 ;  /* 0x0000005600567308 */ /* 0x000f220000000800 */
[-C--:B-1----:R-:W-:Y:S02]  /*12100*/  FMUL.FTZ R12, R160, R114.reuse ;  /* 0x00000072a00c7220 */ /* 0x082fe40000410000 */
[-C--:B------:R-:W-:Y:S02]  /*12110*/  FMUL.FTZ R13, R161, R114.reuse ;  /* 0x00000072a10d7220 */ /* 0x080fe40000410000 */
[-C--:B------:R-:W-:Y:S02]  /*12120*/  FMUL.FTZ R156, R156, R114.reuse ;  /* 0x000000729c9c7220 */ /* 0x080fe40000410000 */
[----:B------:R-:W-:Y:S01]  /*12130*/  FMUL.FTZ R157, R157, R114 ;  /* 0x000000729d9d7220 */ /* 0x000fe20000410000 */
[----:B--2---:R-:W1:Y:S01]  /*12140*/  LDSM.16.MT88.4 R4, [R229+0xa000] ;  /* 0x00a00000e504783b */ /* 0x004e620000004200 */
[----:B------:R-:W2:Y:S01]  /*12150*/  MUFU.EX2 R82, R82 ;  /* 0x0000005200527308 */ /* 0x000ea20000000800 */
[----:B---3--:R-:W-:-:S02]  /*12160*/  FMUL.FTZ R14, R162, R112 ;  /* 0x00000070a20e7220 */ /* 0x008fc40000410000 */
[-C--:B------:R-:W-:Y:S02]  /*12170*/  FMUL.FTZ R15, R163, R112.reuse ;  /* 0x00000070a30f7220 */ /* 0x080fe40000410000 */
[----:B------:R-:W-:Y:S01]  /*12180*/  FMUL.FTZ R158, R158, R112 ;  /* 0x000000709e9e7220 */ /* 0x000fe20000410000 */
[----:B----4-:R-:W-:Y:S02]  /*12190*/  F2FP.BF16.PACK_AB R8, R86, R104 ;  /* 0x000000685608723e */ /* 0x010fe400000010ff */
[----:B------:R-:W-:Y:S01]  /*121a0*/  MUFU.EX2 R78, R78 ;  /* 0x0000004e004e7308 */ /* 0x000fe20000000800 */
[----:B------:R-:W-:Y:S02]  /*121b0*/  FMUL.FTZ R159, R159, R112 ;  /* 0x000000709f9f7220 */ /* 0x000fe40000410000 */
[--C-:B------:R-:W-:Y:S02]  /*121c0*/  FFMA.FTZ R124, R60, c[0x0][0x23c], -R80.reuse ;  /* 0x00008f003c7c7a23 */ /* 0x100fe40000010850 */
[----:B------:R-:W-:Y:S01]  /*121d0*/  FFMA.FTZ R126, R68, c[0x0][0x23c], -R80 ;  /* 0x00008f00447e7a23 */ /* 0x000fe20000010850 */
[----:B------:R-:W3:Y:S01]  /*121e0*/  LDSM.16.MT88.4 R60, [R229+0xa800] ;  /* 0x00a80000e53c783b */ /* 0x000ee20000004200 */
[----:B------:R-:W-:Y:S01]  /*121f0*/  FMUL.FTZ R44, R132, R114 ;  /* 0x00000072842c7220 */ /* 0x000fe20000410000 */
[----:B------:R-:W4:Y:S01]  /*12200*/  MUFU.EX2 R76, R76 ;  /* 0x0000004c004c7308 */ /* 0x000f220000000800 */
[----:B--2---:R-:W-:Y:S01]  /*12210*/  F2FP.BF16.PACK_AB R10, R82, R84 ;  /* 0x00000054520a723e */ /* 0x004fe200000010ff */
[----:B------:R-:W-:-:S02]  /*12220*/  FMUL.FTZ R45, R133, R114 ;  /* 0x00000072852d7220 */ /* 0x000fc40000410000 */
[-C--:B------:R-:W-:Y:S02]  /*12230*/  FMUL.FTZ R46, R134, R112.reuse ;  /* 0x00000070862e7220 */ /* 0x080fe40000410000 */
[----:B------:R-:W-:Y:S02]  /*12240*/  FMUL.FTZ R47, R135, R112 ;  /* 0x00000070872f7220 */ /* 0x000fe40000410000 */
[----:B------:R-:W-:Y:S01]  /*12250*/  MUFU.EX2 R3, R3 ;  /* 0x0000000300037308 */ /* 0x000fe20000000800 */
[-C--:B------:R-:W-:Y:S02]  /*12260*/  FMUL.FTZ R152, R152, R114.reuse ;  /* 0x0000007298987220 */ /* 0x080fe40000410000 */
[----:B------:R-:W-:Y:S02]  /*12270*/  FMUL.FTZ R153, R153, R114 ;  /* 0x0000007299997220 */ /* 0x000fe40000410000 */
[-C--:B------:R-:W-:Y:S02]  /*12280*/  FMUL.FTZ R154, R154, R112.reuse ;  /* 0x000000709a9a7220 */ /* 0x080fe40000410000 */
[----:B------:R-:W-:Y:S01]  /*12290*/  FMUL.FTZ R155, R155, R112 ;  /* 0x000000709b9b7220 */ /* 0x000fe20000410000 */
[----:B------:R-:W2:Y:S01]  /*122a0*/  MUFU.EX2 R2, R2 ;  /* 0x0000000200027308 */ /* 0x000ea20000000800 */
[----:B----4-:R-:W-:Y:S01]  /*122b0*/  F2FP.BF16.PACK_AB R9, R76, R78 ;  /* 0x0000004e4c09723e */ /* 0x010fe200000010ff */
[----:B------:R-:W-:-:S02]  /*122c0*/  FMUL.FTZ R52, R136, R114 ;  /* 0x0000007288347220 */ /* 0x000fc40000410000 */
[----:B------:R-:W-:Y:S02]  /*122d0*/  FMUL.FTZ R53, R137, R114 ;  /* 0x0000007289357220 */ /* 0x000fe40000410000 */
[-C--:B------:R-:W-:Y:S02]  /*122e0*/  FMUL.FTZ R54, R138, R112.reuse ;  /* 0x000000708a367220 */ /* 0x080fe40000410000 */
[----:B------:R-:W-:Y:S01]  /*122f0*/  MUFU.EX2 R0, R0 ;  /* 0x0000000000007308 */ /* 0x000fe20000000800 */
[----:B------:R-:W-:Y:S02]  /*12300*/  FMUL.FTZ R55, R139, R112 ;  /* 0x000000708b377220 */ /* 0x000fe40000410000 */
[-C--:B------:R-:W-:Y:S02]  /*12310*/  FMUL.FTZ R148, R148, R114.reuse ;  /* 0x0000007294947220 */ /* 0x080fe40000410000 */
[----:B------:R-:W-:Y:S02]  /*12320*/  FMUL.FTZ R149, R149, R114 ;  /* 0x0000007295957220 */ /* 0x000fe40000410000 */
[-C--:B------:R-:W-:Y:S01]  /*12330*/  FMUL.FTZ R150, R150, R112.reuse ;  /* 0x0000007096967220 */ /* 0x080fe20000410000 */
[----:B--2---:R-:W-:Y:S01]  /*12340*/  F2FP.BF16.PACK_AB R11, R2, R3 ;  /* 0x00000003020b723e */ /* 0x004fe200000010ff */
[----:B------:R-:W2:Y:S01]  /*12350*/  MUFU.EX2 R115, R115 ;  /* 0x0000007300737308 */ /* 0x000ea20000000800 */
[----:B------:R-:W-:-:S02]  /*12360*/  FMUL.FTZ R151, R151, R112 ;  /* 0x0000007097977220 */ /* 0x000fc40000410000 */
[-C--:B------:R-:W-:Y:S02]  /*12370*/  FMUL.FTZ R64, R140, R114.reuse ;  /* 0x000000728c407220 */ /* 0x080fe40000410000 */
[----:B------:R-:W-:Y:S01]  /*12380*/  FMUL.FTZ R65, R141, R114 ;  /* 0x000000728d417220 */ /* 0x000fe20000410000 */
[C---:B------:R-:W-:Y:S01]  /*12390*/  HMMA.16816.F32.BF16 R12, R8.reuse, R36, R12 ;  /* 0x00000024080c723c */ /* 0x040fe2000004180c */
[-C--:B------:R-:W-:Y:S01]  /*123a0*/  FMUL.FTZ R66, R142, R112.reuse ;  /* 0x000000708e427220 */ /* 0x080fe20000410000 */
[----:B------:R-:W-:Y:S01]  /*123b0*/  MUFU.EX2 R116, R116 ;  /* 0x0000007400747308 */ /* 0x000fe20000000800 */
[----:B------:R-:W-:Y:S02]  /*123c0*/  FMUL.FTZ R67, R143, R112 ;  /* 0x000000708f437220 */ /* 0x000fe40000410000 */
[-C--:B------:R-:W-:Y:S02]  /*123d0*/  FMUL.FTZ R144, R144, R114.reuse ;  /* 0x0000007290907220 */ /* 0x080fe40000410000 */
[----:B------:R-:W-:Y:S01]  /*123e0*/  FMUL.FTZ R145, R145, R114 ;  /* 0x0000007291917220 */ /* 0x000fe20000410000 */
[----:B------:R-:W-:Y:S01]  /*123f0*/  HMMA.16816.F32.BF16 R36, R8, R38, R156 ;  /* 0x000000260824723c */ /* 0x000fe2000004189c */
[-C--:B------:R-:W-:Y:S01]  /*12400*/  FMUL.FTZ R146, R146, R112.reuse ;  /* 0x0000007092927220 */ /* 0x080fe20000410000 */
[----:B------:R-:W4:Y:S01]  /*12410*/  MUFU.EX2 R118, R118 ;  /* 0x0000007600767308 */ /* 0x000f220000000800 */
[----:B------:R-:W-:Y:S01]  /*12420*/  FMUL.FTZ R147, R147, R112 ;  /* 0x0000007093937220 */ /* 0x000fe20000410000 */
[----:B--2---:R-:W-:Y:S01]  /*12430*/  F2FP.BF16.PACK_AB R68, R115, R0 ;  /* 0x000000007344723e */ /* 0x004fe200000010ff */
[----:B------:R-:W-:-:S02]  /*12440*/  FFMA.FTZ R130, R69, c[0x0][0x23c], -R106 ;  /* 0x00008f0045827a23 */ /* 0x000fc4000001086a */
[--C-:B------:R-:W-:Y:S01]  /*12450*/  FFMA.FTZ R128, R73, c[0x0][0x23c], -R106.reuse ;  /* 0x00008f0049807a23 */ /* 0x100fe2000001086a */
[C---:B-1----:R-:W-:Y:S01]  /*12460*/  HMMA.16816.F32.BF16 R44, R8.reuse, R4, R44 ;  /* 0x00000004082c723c */ /* 0x042fe2000004182c */
[--C-:B------:R-:W-:Y:S01]  /*12470*/  FFMA.FTZ R132, R72, c[0x0][0x23c], -R106.reuse ;  /* 0x00008f0048847a23 */ /* 0x100fe2000001086a */
[----:B------:R-:W-:Y:S01]  /*12480*/  MUFU.EX2 R120, R120 ;  /* 0x0000007800787308 */ /* 0x000fe20000000800 */
[----:B------:R-:W-:Y:S01]  /*12490*/  LDSM.16.MT88.4 R72, [R227+0xa800] ;  /* 0x00a80000e348783b */ /* 0x000fe20000004200 */
[----:B------:R-:W-:Y:S02]  /*124a0*/  FFMA.FTZ R133, R178, c[0x0][0x23c], -R106 ;  /* 0x00008f00b2857a23 */ /* 0x000fe4000001086a */
[--C-:B------:R-:W-:Y:S02]  /*124b0*/  FFMA.FTZ R134, R174, c[0x0][0x23c], -R80.reuse ;  /* 0x00008f00ae867a23 */ /* 0x100fe40000010850 */
[----:B------:R-:W-:Y:S01]  /*124c0*/  HMMA.16816.F32.BF16 R4, R8, R6, R152 ;  /* 0x000000060804723c */ /* 0x000fe20000041898 */
[--C-:B------:R-:W-:Y:S01]  /*124d0*/  FFMA.FTZ R135, R251, c[0x0][0x23c], -R80.reuse ;  /* 0x00008f00fb877a23 */ /* 0x100fe20000010850 */
[----:B------:R-:W1:Y:S01]  /*124e0*/  MUFU.EX2 R122, R122 ;  /* 0x0000007a007a7308 */ /* 0x000e620000000800 */
[----:B----4-:R-:W-:Y:S01]  /*124f0*/  F2FP.BF16.PACK_AB R70, R118, R116 ;  /* 0x000000747646723e */ /* 0x010fe200000010ff */
[----:B------:R-:W-:-:S02]  /*12500*/  FFMA.FTZ R136, R172, c[0x0][0x23c], -R80 ;  /* 0x00008f00ac887a23 */ /* 0x000fc40000010850 */
[----:B------:R-:W-:Y:S02]  /*12510*/  FFMA.FTZ R137, R250, c[0x0][0x23c], -R80 ;  /* 0x00008f00fa897a23 */ /* 0x000fe40000010850 */
[C---:B------:R-:W-:Y:S01]  /*12520*/  HMMA.16816.F32.BF16 R52, R8.reuse, R40, R52 ;  /* 0x000000280834723c */ /* 0x040fe20000041834 */
[--C-:B------:R-:W-:Y:S01]  /*12530*/  FFMA.FTZ R139, R170, c[0x0][0x23c], -R106.reuse ;  /* 0x00008f00aa8b7a23 */ /* 0x100fe2000001086a */
[----:B------:R-:W-:Y:S01]  /*12540*/  MUFU.EX2 R124, R124 ;  /* 0x0000007c007c7308 */ /* 0x000fe20000000800 */
[--C-:B------:R-:W-:Y:S02]  /*12550*/  FFMA.FTZ R138, R249, c[0x0][0x23c], -R106.reuse ;  /* 0x00008f00f98a7a23 */ /* 0x100fe4000001086a */
[--C-:B------:R-:W-:Y:S02]  /*12560*/  FFMA.FTZ R140, R168, c[0x0][0x23c], -R106.reuse ;  /* 0x00008f00a88c7a23 */ /* 0x100fe4000001086a */
[----:B------:R-:W-:Y:S01]  /*12570*/  FFMA.FTZ R141, R243, c[0x0][0x23c], -R106 ;  /* 0x00008f00f38d7a23 */ /* 0x000fe2000001086a */
[----:B------:R-:W-:Y:S01]  /*12580*/  HMMA.16816.F32.BF16 R40, R8, R42, R148 ;  /* 0x0000002a0828723c */ /* 0x000fe20000041894 */
[--C-:B------:R-:W-:Y:S01]  /*12590*/  FFMA.FTZ R142, R164, c[0x0][0x23c], -R80.reuse ;  /* 0x00008f00a48e7a23 */ /* 0x100fe20000010850 */
[----:B------:R-:W2:Y:S01]  /*125a0*/  MUFU.EX2 R126, R126 ;  /* 0x0000007e007e7308 */ /* 0x000ea20000000800 */
[----:B-1----:R-:W-:Y:S01]  /*125b0*/  F2FP.BF16.PACK_AB R69, R122, R120 ;  /* 0x000000787a45723e */ /* 0x002fe200000010ff */
[----:B------:R-:W-:-:S02]  /*125c0*/  FFMA.FTZ R143, R241, c[0x0][0x23c], -R80 ;  /* 0x00008f00f18f7a23 */ /* 0x000fc40000010850 */
[----:B------:R-:W-:Y:S02]  /*125d0*/  FFMA.FTZ R152, R217, c[0x0][0x23c], -R80 ;  /* 0x00008f00d9987a23 */ /* 0x000fe40000010850 */
[C---:B------:R-:W-:Y:S01]  /*125e0*/  HMMA.16816.F32.BF16 R64, R8.reuse, R48, R64 ;  /* 0x000000300840723c */ /* 0x040fe20000041840 */
[--C-:B------:R-:W-:Y:S01]  /*125f0*/  FFMA.FTZ R148, R242, c[0x0][0x23c], -R106.reuse ;  /* 0x00008f00f2947a23 */ /* 0x100fe2000001086a */
[----:B------:R-:W-:Y:S01]  /*12600*/  MUFU.EX2 R130, R130 ;  /* 0x0000008200827308 */ /* 0x000fe20000000800 */
[----:B------:R-:W-:Y:S02]  /*12610*/  FFMA.FTZ R149, R215, c[0x0][0x23c], -R106 ;  /* 0x00008f00d7957a23 */ /* 0x000fe4000001086a */
[--C-:B------:R-:W-:Y:S02]  /*12620*/  FFMA.FTZ R150, R218, c[0x0][0x23c], -R80.reuse ;  /* 0x00008f00da967a23 */ /* 0x100fe40000010850 */
[--C-:B------:R-:W-:Y:S01]  /*12630*/  FFMA.FTZ R151, R211, c[0x0][0x23c], -R80.reuse ;  /* 0x00008f00d3977a23 */ /* 0x100fe20000010850 */
[----:B------:R-:W-:Y:S01]  /*12640*/  HMMA.16816.F32.BF16 R8, R8, R50, R144 ;  /* 0x000000320808723c */ /* 0x000fe20000041890 */
[----:B------:R-:W1:Y:S01]  /*12650*/  LDSM.16.MT88.4 R48, [R228+0xa800] ;  /* 0x00a80000e430783b */ /* 0x000e620000004200 */
[----:B--2---:R-:W-:Y:S01]  /*12660*/  F2FP.BF16.PACK_AB R71, R126, R124 ;  /* 0x0000007c7e47723e */ /* 0x004fe200000010ff */
[----:B------:R-:W2:Y:S01]  /*12670*/  MUFU.EX2 R128, R128 ;  /* 0x0000008000807308 */ /* 0x000ea20000000800 */
[----:B------:R-:W-:-:S02]  /*12680*/  FFMA.FTZ R153, R209, c[0x0][0x23c], -R80 ;  /* 0x00008f00d1997a23 */ /* 0x000fc40000010850 */
[----:B------:R-:W-:Y:S02]  /*12690*/  FFMA.FTZ R155, R214, c[0x0][0x23c], -R106 ;  /* 0x00008f00d69b7a23 */ /* 0x000fe4000001086a */
[--C-:B------:R-:W-:Y:S01]  /*126a0*/  FFMA.FTZ R144, R252, c[0x0][0x23c], -R80.reuse ;  /* 0x00008f00fc907a23 */ /* 0x100fe20000010850 */
[C---:B------:R-:W-:Y:S01]  /*126b0*/  HMMA.16816.F32.BF16 R12, R68.reuse, R56, R12 ;  /* 0x00000038440c723c */ /* 0x040fe2000004180c */
[----:B------:R-:W-:Y:S01]  /*126c0*/  FFMA.FTZ R145, R219, c[0x0][0x23c], -R80 ;  /* 0x00008f00db917a23 */ /* 0x000fe20000010850 */
[----:B------:R-:W-:Y:S01]  /*126d0*/  MUFU.EX2 R132, R132 ;  /* 0x0000008400847308 */ /* 0x000fe20000000800 */
[--C-:B------:R-:W-:Y:S02]  /*126e0*/  FFMA.FTZ R147, R244, c[0x0][0x23c], -R106.reuse ;  /* 0x00008f00f4937a23 */ /* 0x100fe4000001086a */
[--C-:B------:R-:W-:Y:S02]  /*126f0*/  FFMA.FTZ R146, R216, c[0x0][0x23c], -R106.reuse ;  /* 0x00008f00d8927a23 */ /* 0x100fe4000001086a */
[--C-:B------:R-:W-:Y:S01]  /*12700*/  FFMA.FTZ R154, R206, c[0x0][0x23c], -R106.reuse ;  /* 0x00008f00ce9a7a23 */ /* 0x100fe2000001086a */
[----:B------:R-:W-:Y:S01]  /*12710*/  HMMA.16816.F32.BF16 R36, R68, R58, R36 ;  /* 0x0000003a4424723c */ /* 0x000fe20000041824 */
[----:B------:R-:W4:Y:S01]  /*12720*/  LDSM.16.MT88.4 R56, [R232+0xb000] ;  /* 0x00b00000e838783b */ /* 0x000f220000004200 */
[----:B------:R-:W-:Y:S01]  /*12730*/  MUFU.EX2 R133, R133 ;  /* 0x0000008500857308 */ /* 0x000fe20000000800 */
[----:B------:R-:W-:-:S02]  /*12740*/  FFMA.FTZ R156, R210, c[0x0][0x23c], -R106 ;  /* 0x00008f00d29c7a23 */ /* 0x000fc4000001086a */
[----:B------:R-:W-:Y:S02]  /*12750*/  FFMA.FTZ R157, R205, c[0x0][0x23c], -R106 ;  /* 0x00008f00cd9d7a23 */ /* 0x000fe4000001086a */
[--C-:B------:R-:W-:Y:S01]  /*12760*/  FFMA.FTZ R158, R208, c[0x0][0x23c], -R80.reuse ;  /* 0x00008f00d09e7a23 */ /* 0x100fe20000010850 */
[C---:B---3--:R-:W-:Y:S01]  /*12770*/  HMMA.16816.F32.BF16 R44, R68.reuse, R60, R44 ;  /* 0x0000003c442c723c */ /* 0x048fe2000004182c */
[--C-:B------:R-:W-:Y:S01]  /*12780*/  FFMA.FTZ R159, R203, c[0x0][0x23c], -R80.reuse ;  /* 0x00008f00cb9f7a23 */ /* 0x100fe20000010850 */
[----:B------:R-:W-:Y:S01]  /*12790*/  MUFU.EX2 R134, R134 ;  /* 0x0000008600867308 */ /* 0x000fe20000000800 */
[--C-:B------:R-:W-:Y:S02]  /*127a0*/  FFMA.FTZ R160, R207, c[0x0][0x23c], -R80.reuse ;  /* 0x00008f00cfa07a23 */ /* 0x100fe40000010850 */
[----:B------:R-:W-:Y:S02]  /*127b0*/  FFMA.FTZ R161, R202, c[0x0][0x23c], -R80 ;  /* 0x00008f00caa17a23 */ /* 0x000fe40000010850 */
[--C-:B------:R-:W-:Y:S01]  /*127c0*/  FFMA.FTZ R163, R204, c[0x0][0x23c], -R106.reuse ;  /* 0x00008f00cca37a23 */ /* 0x100fe2000001086a */
[----:B------:R-:W-:Y:S01]  /*127d0*/  HMMA.16816.F32.BF16 R4, R68, R62, R4 ;  /* 0x0000003e4404723c */ /* 0x000fe20000041804 */
[----:B------:R-:W3:Y:S01]  /*127e0*/  LDSM.16.MT88.4 R60, [R229+0xb000] ;  /* 0x00b00000e53c783b */ /* 0x000ee20000004200 */
[----:B------:R-:W2:Y:S01]  /*127f0*/  MUFU.EX2 R135, R135 ;  /* 0x0000008700877308 */ /* 0x000ea20000000800 */
[----:B------:R-:W-:-:S02]  /*12800*/  FFMA.FTZ R162, R199, c[0x0][0x23c], -R106 ;  /* 0x00008f00c7a27a23 */ /* 0x000fc4000001086a */
[--C-:B------:R-:W-:Y:S02]  /*12810*/  FFMA.FTZ R164, R201, c[0x0][0x23c], -R106.reuse ;  /* 0x00008f00c9a47a23 */ /* 0x100fe4000001086a */
[----:B------:R-:W-:Y:S01]  /*12820*/  FFMA.FTZ R168, R197, c[0x0][0x23c], -R106 ;  /* 0x00008f00c5a87a23 */ /* 0x000fe2000001086a */
[C---:B-1----:R-:W-:Y:S01]  /*12830*/  HMMA.16816.F32.BF16 R52, R68.reuse, R48, R52 ;  /* 0x000000304434723c */ /* 0x042fe20000041834 */
[--C-:B------:R-:W-:Y:S01]  /*12840*/  FFMA.FTZ R170, R200, c[0x0][0x23c], -R80.reuse ;  /* 0x00008f00c8aa7a23 */ /* 0x100fe20000010850 */
[----:B------:R-:W-:Y:S01]  /*12850*/  MUFU.EX2 R136, R136 ;  /* 0x0000008800887308 */ /* 0x000fe20000000800 */
[--C-:B------:R-:W-:Y:S02]  /*12860*/  FFMA.FTZ R172, R195, c[0x0][0x23c], -R80.reuse ;  /* 0x00008f00c3ac7a23 */ /* 0x100fe40000010850 */
[--C-:B------:R-:W-:Y:S02]  /*12870*/  FFMA.FTZ R174, R198, c[0x0][0x23c], -R80.reuse ;  /* 0x00008f00c6ae7a23 */ /* 0x100fe40000010850 */
[----:B------:R-:W-:Y:S01]  /*12880*/  FFMA.FTZ R178, R194, c[0x0][0x23c], -R80 ;  /* 0x00008f00c2b27a23 */ /* 0x000fe20000010850 */
[----:B------:R-:W-:Y:S01]  /*12890*/  HMMA.16816.F32.BF16 R40, R68, R50, R40 ;  /* 0x000000324428723c */ /* 0x000fe20000041828 */
[----:B------:R-:W1:Y:S01]  /*128a0*/  LDSM.16.MT88.4 R48, [R228+0xb000] ;  /* 0x00b00000e430783b */ /* 0x000e620000004200 */
[----:B------:R-:W2:Y:S01]  /*128b0*/  MUFU.EX2 R137, R137 ;  /* 0x0000008900897308 */ /* 0x000ea20000000800 */
[----:B------:R-:W-:-:S02]  /*128c0*/  FFMA.FTZ R182, R187, c[0x0][0x23c], -R106 ;  /* 0x00008f00bbb67a23 */ /* 0x000fc4000001086a */
[--C-:B------:R-:W-:Y:S02]  /*128d0*/  FFMA.FTZ R179, R196, c[0x0][0x23c], -R106.reuse ;  /* 0x00008f00c4b37a23 */ /* 0x100fe4000001086a */
        /* <DEDUP_REMOVED lines=8> */
[----:B------:R-:W1:Y:S01]  /*12960*/  LDSM.16.MT88.4 R72, [R227+0xb000] ;  /* 0x00b00000e348783b */ /* 0x000e620000004200 */
[----:B------:R-:W1:Y:S01]  /*12970*/  MUFU.EX2 R138, R138 ;  /* 0x0000008a008a7308 */ /* 0x000e620000000800 */
[----:B------:R-:W-:-:S02]  /*12980*/  FFMA.FTZ R195, R25, c[0x0][0x23c], -R80 ;  /* 0x00008f0019c37a23 */ /* 0x000fc40000010850 */
[--C-:B------:R-:W-:Y:S02]  /*12990*/  FFMA.FTZ R184, R184, c[0x0][0x23c], -R106.reuse ;  /* 0x00008f00b8b87a23 */ /* 0x100fe4000001086a */
[----:B--2---:R-:W-:Y:S01]  /*129a0*/  F2FP.BF16.PACK_AB R68, R128, R130 ;  /* 0x000000828044723e */ /* 0x004fe200000010ff */
[--C-:B------:R-:W-:Y:S01]  /*129b0*/  FFMA.FTZ R196, R31, c[0x0][0x23c], -R106.reuse ;  /* 0x00008f001fc47a23 */ /* 0x100fe2000001086a */
[----:B------:R-:W-:Y:S01]  /*129c0*/  F2FP.BF16.PACK_AB R69, R135, R134 ;  /* 0x000000868745723e */ /* 0x000fe200000010ff */
[----:B------:R-:W-:Y:S01]  /*129d0*/  MUFU.EX2 R140, R140 ;  /* 0x0000008c008c7308 */ /* 0x000fe20000000800 */
[----:B------:R-:W-:Y:S01]  /*129e0*/  F2FP.BF16.PACK_AB R70, R133, R132 ;  /* 0x000000848546723e */ /* 0x000fe200000010ff */
[--C-:B------:R-:W-:Y:S01]  /*129f0*/  FFMA.FTZ R197, R22, c[0x0][0x23c], -R106.reuse ;  /* 0x00008f0016c57a23 */ /* 0x100fe2000001086a */
[----:B------:R-:W-:Y:S01]  /*12a00*/  F2FP.BF16.PACK_AB R71, R137, R136 ;  /* 0x000000888947723e */ /* 0x000fe200000010ff */
[----:B------:R-:W-:Y:S02]  /*12a10*/  FFMA.FTZ R198, R23, c[0x0][0x23c], -R106 ;  /* 0x00008f0017c67a23 */ /* 0x000fe4000001086a */
[----:B------:R-:W-:-:S02]  /*12a20*/  FFMA.FTZ R199, R20, c[0x0][0x23c], -R80 ;  /* 0x00008f0014c77a23 */ /* 0x000fc40000010850 */
[----:B------:R-:W-:Y:S01]  /*12a30*/  MUFU.EX2 R141, R141 ;  /* 0x0000008d008d7308 */ /* 0x000fe20000000800 */
[--C-:B------:R-:W-:Y:S01]  /*12a40*/  FFMA.FTZ R200, R27, c[0x0][0x23c], -R80.reuse ;  /* 0x00008f001bc87a23 */ /* 0x100fe20000010850 */
[C---:B----4-:R-:W-:Y:S01]  /*12a50*/  HMMA.16816.F32.BF16 R12, R68.reuse, R56, R12 ;  /* 0x00000038440c723c */ /* 0x050fe2000004180c */
[--C-:B------:R-:W-:Y:S02]  /*12a60*/  FFMA.FTZ R201, R16, c[0x0][0x23c], -R80.reuse ;  /* 0x00008f0010c97a23 */ /* 0x100fe40000010850 */
[----:B------:R-:W-:Y:S02]  /*12a70*/  FFMA.FTZ R202, R21, c[0x0][0x23c], -R80 ;  /* 0x00008f0015ca7a23 */ /* 0x000fe40000010850 */
[----:B------:R-:W-:Y:S01]  /*12a80*/  LDSM.16.MT88.4 R20, [R228+0xe000] ;  /* 0x00e00000e414783b */ /* 0x000fe20000004200 */
[----:B------:R-:W-:Y:S01]  /*12a90*/  MUFU.EX2 R142, R142 ;  /* 0x0000008e008e7308 */ /* 0x000fe20000000800 */
[----:B------:R-:W-:Y:S01]  /*12aa0*/  FFMA.FTZ R104, R248, R114, R104 ;  /* 0x00000072f8687223 */ /* 0x000fe20000010068 */
[----:B------:R-:W-:Y:S01]  /*12ab0*/  HMMA.16816.F32.BF16 R36, R68, R58, R36 ;  /* 0x0000003a4424723c */ /* 0x000fe20000041824 */
[----:B------:R-:W2:Y:S01]  /*12ac0*/  LDSM.16.MT88.4 R56, [R232+0xb800] ;  /* 0x00b80000e838783b */ /* 0x000ea20000004200 */
[----:B------:R-:W-:-:S02]  /*12ad0*/  FFMA.FTZ R78, R247, R112, R78 ;  /* 0x00000070f74e7223 */ /* 0x000fc4000001004e */
[----:B------:R-:W-:Y:S02]  /*12ae0*/  FADD.FTZ R104, R86, R104 ;  /* 0x0000006856687221 */ /* 0x000fe40000010000 */
[----:B------:R-:W4:Y:S01]  /*12af0*/  MUFU.EX2 R143, R143 ;  /* 0x0000008f008f7308 */ /* 0x000f220000000800 */
[----:B------:R-:W-:Y:S01]  /*12b00*/  FADD.FTZ R78, R76, R78 ;  /* 0x0000004e4c4e7221 */ /* 0x000fe20000010000 */
[C---:B---3--:R-:W-:Y:S01]  /*12b10*/  HMMA.16816.F32.BF16 R44, R68.reuse, R60, R44 ;  /* 0x0000003c442c723c */ /* 0x048fe2000004182c */
[----:B------:R-:W-:Y:S02]  /*12b20*/  FADD.FTZ R84, R84, R104 ;  /* 0x0000006854547221 */ /* 0x000fe40000010000 */
[----:B------:R-:W-:Y:S02]  /*12b30*/  FADD.FTZ R3, R3, R78 ;  /* 0x0000004e03037221 */ /* 0x000fe40000010000 */
[----:B------:R-:W-:Y:S01]  /*12b40*/  FFMA.FTZ R89, R89, c[0x0][0x23c], -R106 ;  /* 0x00008f0059597a23 */ /* 0x000fe2000001086a */
[----:B------:R-:W-:Y:S01]  /*12b50*/  MUFU.EX2 R144, R144 ;  /* 0x0000009000907308 */ /* 0x000fe20000000800 */
[--C-:B------:R-:W-:Y:S01]  /*12b60*/  FFMA.FTZ R88, R88, c[0x0][0x23c], -R80.reuse ;  /* 0x00008f0058587a23 */ /* 0x100fe20000010850 */
[----:B------:R-:W-:Y:S01]  /*12b70*/  HMMA.16816.F32.BF16 R4, R68, R62, R4 ;  /* 0x0000003e4404723c */ /* 0x000fe20000041804 */
[----:B------:R-:W3:Y:S01]  /*12b80*/  LDSM.16.MT88.4 R60, [R229+0xb800] ;  /* 0x00b80000e53c783b */ /* 0x000ee20000004200 */
[----:B------:R-:W-:-:S02]  /*12b90*/  FFMA.FTZ R129, R129, c[0x0][0x23c], -R80 ;  /* 0x00008f0081817a23 */ /* 0x000fc40000010850 */
[--C-:B------:R-:W-:Y:S02]  /*12ba0*/  FFMA.FTZ R91, R91, c[0x0][0x23c], -R80.reuse ;  /* 0x00008f005b5b7a23 */ /* 0x100fe40000010850 */
[----:B------:R-:W2:Y:S01]  /*12bb0*/  MUFU.EX2 R145, R145 ;  /* 0x0000009100917308 */ /* 0x000ea20000000800 */
[----:B------:R-:W-:Y:S01]  /*12bc0*/  FFMA.FTZ R125, R125, c[0x0][0x23c], -R80 ;  /* 0x00008f007d7d7a23 */ /* 0x000fe20000010850 */
[C---:B-1----:R-:W-:Y:S01]  /*12bd0*/  HMMA.16816.F32.BF16 R52, R68.reuse, R48, R52 ;  /* 0x000000304434723c */ /* 0x042fe20000041834 */
[----:B------:R-:W-:Y:S02]  /*12be0*/  FADD.FTZ R84, R82, R84 ;  /* 0x0000005452547221 */ /* 0x000fe40000010000 */
[----:B------:R-:W-:Y:S02]  /*12bf0*/  FADD.FTZ R3, R2, R3 ;  /* 0x0000000302037221 */ /* 0x000fe40000010000 */
[----:B------:R-:W-:Y:S01]  /*12c00*/  FADD.FTZ R0, R0, R84 ;  /* 0x0000005400007221 */ /* 0x000fe20000010000 */
[----:B------:R-:W1:Y:S01]  /*12c10*/  MUFU.EX2 R147, R147 ;  /* 0x0000009300937308 */ /* 0x000e620000000800 */
[----:B------:R-:W-:Y:S01]  /*12c20*/  FADD.FTZ R120, R120, R3 ;  /* 0x0000000378787221 */ /* 0x000fe20000010000 */
[----:B------:R-:W-:Y:S01]  /*12c30*/  HMMA.16816.F32.BF16 R40, R68, R50, R40 ;  /* 0x000000324428723c */ /* 0x000fe20000041828 */
[----:B------:R-:W1:Y:S01]  /*12c40*/  LDSM.16.MT88.4 R48, [R228+0xb800] ;  /* 0x00b80000e430783b */ /* 0x000e620000004200 */
        /* <DEDUP_REMOVED lines=15> */
[----:B------:R-:W-:Y:S01]  /*12d40*/  F2FP.BF16.PACK_AB R68, R138, R139 ;  /* 0x0000008b8a44723e */ /* 0x000fe200000010ff */
[----:B------:R-:W-:Y:S01]  /*12d50*/  FADD.FTZ R134, R135, R134 ;  /* 0x0000008687867221 */ /* 0x000fe20000010000 */
[----:B----4-:R-:W-:Y:S01]  /*12d60*/  F2FP.BF16.PACK_AB R69, R143, R142 ;  /* 0x0000008e8f45723e */ /* 0x010fe200000010ff */
[----:B------:R-:W-:Y:S01]  /*12d70*/  FADD.FTZ R132, R132, R130 ;  /* 0x0000008284847221 */ /* 0x000fe20000010000 */
[----:B------:R-:W-:Y:S01]  /*12d80*/  F2FP.BF16.PACK_AB R70, R141, R140 ;  /* 0x0000008c8d46723e */ /* 0x000fe200000010ff */
[----:B------:R-:W-:Y:S01]  /*12d90*/  FADD.FTZ R136, R136, R134 ;  /* 0x0000008688887221 */ /* 0x000fe20000010000 */
[----:B--2---:R-:W-:Y:S01]  /*12da0*/  F2FP.BF16.PACK_AB R71, R145, R144 ;  /* 0x000000909147723e */ /* 0x004fe200000010ff */
[----:B------:R-:W2:Y:S01]  /*12db0*/  MUFU.EX2 R150, R150 ;  /* 0x0000009600967308 */ /* 0x000ea20000000800 */
[----:B------:R-:W-:-:S02]  /*12dc0*/  FADD.FTZ R132, R133, R132 ;  /* 0x0000008485847221 */ /* 0x000fc40000010000 */
[----:B------:R-:W-:Y:S02]  /*12dd0*/  FADD.FTZ R136, R137, R136 ;  /* 0x0000008889887221 */ /* 0x000fe40000010000 */
[----:B------:R-:W-:Y:S01]  /*12de0*/  FADD.FTZ R132, R139, R132 ;  /* 0x000000848b847221 */ /* 0x000fe20000010000 */
[C---:B------:R-:W-:Y:S01]  /*12df0*/  HMMA.16816.F32.BF16 R12, R68.reuse, R56, R12 ;  /* 0x00000038440c723c */ /* 0x040fe2000004180c */
[----:B------:R-:W-:Y:S01]  /*12e00*/  FADD.FTZ R136, R142, R136 ;  /* 0x000000888e887221 */ /* 0x000fe20000010000 */
[----:B------:R-:W4:Y:S01]  /*12e10*/  MUFU.EX2 R151, R151 ;  /* 0x0000009700977308 */ /* 0x000f220000000800 */
[----:B------:R-:W-:Y:S02]  /*12e20*/  FADD.FTZ R138, R138, R132 ;  /* 0x000000848a8a7221 */ /* 0x000fe40000010000 */
[----:B------:R-:W-:Y:S02]  /*12e30*/  FADD.FTZ R143, R143, R136 ;  /* 0x000000888f8f7221 */ /* 0x000fe40000010000 */
[----:B------:R-:W-:Y:S01]  /*12e40*/  FADD.FTZ R138, R140, R138 ;  /* 0x0000008a8c8a7221 */ /* 0x000fe20000010000 */
[----:B------:R-:W-:Y:S01]  /*12e50*/  HMMA.16816.F32.BF16 R36, R68, R58, R36 ;  /* 0x0000003a4424723c */ /* 0x000fe20000041824 */
[----:B------:R-:W4:Y:S01]  /*12e60*/  LDSM.16.MT88.4 R56, [R232+0xc000] ;  /* 0x00c00000e838783b */ /* 0x000f220000004200 */
[----:B------:R-:W-:Y:S01]  /*12e70*/  MUFU.EX2 R152, R152 ;  /* 0x0000009800987308 */ /* 0x000fe20000000800 */
[----:B------:R-:W-:-:S02]  /*12e80*/  FADD.FTZ R143, R144, R143 ;  /* 0x0000008f908f7221 */ /* 0x000fc40000010000 */
[----:B------:R-:W-:Y:S02]  /*12e90*/  FADD.FTZ R141, R141, R138 ;  /* 0x0000008a8d8d7221 */ /* 0x000fe40000010000 */
[----:B------:R-:W-:Y:S01]  /*12ea0*/  FADD.FTZ R145, R145, R143 ;  /* 0x0000008f91917221 */ /* 0x000fe20000010000 */
[C---:B---3--:R-:W-:Y:S01]  /*12eb0*/  HMMA.16816.F32.BF16 R44, R68.reuse, R60, R44 ;  /* 0x0000003c442c723c */ /* 0x048fe2000004182c */
[----:B-1----:R-:W-:Y:S01]  /*12ec0*/  FADD.FTZ R141, R147, R141 ;  /* 0x0000008d938d7221 */ /* 0x002fe20000010000 */
[----:B------:R-:W1:Y:S01]  /*12ed0*/  MUFU.EX2 R153, R153 ;  /* 0x0000009900997308 */ /* 0x000e620000000800 */
[----:B--2---:R-:W-:Y:S02]  /*12ee0*/  FADD.FTZ R145, R150, R145 ;  /* 0x0000009196917221 */ /* 0x004fe40000010000 */
[--C-:B------:R-:W-:Y:S02]  /*12ef0*/  FFMA.FTZ R3, R117, c[0x0][0x23c], -R80.reuse ;  /* 0x00008f0075037a23 */ /* 0x100fe40000010850 */
[--C-:B------:R-:W-:Y:S01]  /*12f00*/  FFMA.FTZ R93, R93, c[0x0][0x23c], -R80.reuse ;  /* 0x00008f005d5d7a23 */ /* 0x100fe20000010850 */
[----:B------:R-:W-:Y:S01]  /*12f10*/  HMMA.16816.F32.BF16 R4, R68, R62, R4 ;  /* 0x0000003e4404723c */ /* 0x000fe20000041804 */
[----:B------:R-:W2:Y:S01]  /*12f20*/  LDSM.16.MT88.4 R60, [R229+0xc000] ;  /* 0x00c00000e53c783b */ /* 0x000ea20000004200 */
[----:B------:R-:W3:Y:S01]  /*12f30*/  MUFU.EX2 R155, R155 ;  /* 0x0000009b009b7308 */ /* 0x000ee20000000800 */
[----:B------:R-:W-:-:S02]  /*12f40*/  FFMA.FTZ R121, R121, c[0x0][0x23c], -R80 ;  /* 0x00008f0079797a23 */ /* 0x000fc40000010850 */
[----:B------:R-:W-:Y:S02]  /*12f50*/  FFMA.FTZ R95, R95, c[0x0][0x23c], -R80 ;  /* 0x00008f005f5f7a23 */ /* 0x000fe40000010850 */
[--C-:B------:R-:W-:Y:S01]  /*12f60*/  FFMA.FTZ R78, R97, c[0x0][0x23c], -R106.reuse ;  /* 0x00008f00614e7a23 */ /* 0x100fe2000001086a */
[C---:B------:R-:W-:Y:S01]  /*12f70*/  HMMA.16816.F32.BF16 R52, R68.reuse, R48, R52 ;  /* 0x000000304434723c */ /* 0x040fe20000041834 */
[--C-:B------:R-:W-:Y:S01]  /*12f80*/  FFMA.FTZ R82, R123, c[0x0][0x23c], -R106.reuse ;  /* 0x00008f007b527a23 */ /* 0x100fe2000001086a */
[----:B------:R-:W-:Y:S01]  /*12f90*/  MUFU.EX2 R154, R154 ;  /* 0x0000009a009a7308 */ /* 0x000fe20000000800 */
[--C-:B------:R-:W-:Y:S02]  /*12fa0*/  FFMA.FTZ R84, R99, c[0x0][0x23c], -R106.reuse ;  /* 0x00008f0063547a23 */ /* 0x100fe4000001086a */
[--C-:B------:R-:W-:Y:S02]  /*12fb0*/  FFMA.FTZ R86, R119, c[0x0][0x23c], -R106.reuse ;  /* 0x00008f0077567a23 */ /* 0x100fe4000001086a */
[--C-:B------:R-:W-:Y:S01]  /*12fc0*/  FFMA.FTZ R97, R111, c[0x0][0x23c], -R106.reuse ;  /* 0x00008f006f617a23 */ /* 0x100fe2000001086a */
[----:B------:R-:W-:Y:S01]  /*12fd0*/  HMMA.16816.F32.BF16 R40, R68, R50, R40 ;  /* 0x000000324428723c */ /* 0x000fe20000041828 */
[----:B------:R-:W2:Y:S01]  /*12fe0*/  LDSM.16.MT88.4 R48, [R228+0xc000] ;  /* 0x00c00000e430783b */ /* 0x000ea20000004200 */
[----:B------:R-:W-:Y:S01]  /*12ff0*/  MUFU.EX2 R156, R156 ;  /* 0x0000009c009c7308 */ /* 0x000fe20000000800 */
[----:B------:R-:W-:-:S02]  /*13000*/  FFMA.FTZ R248, R107, c[0x0][0x23c], -R106 ;  /* 0x00008f006bf87a23 */ /* 0x000fc4000001086a */
[----:B------:R-:W-:-:S03]  /*13010*/  FFMA.FTZ R247, R105, c[0x0][0x23c], -R80 ;  /* 0x00008f0069f77a23 */ /* 0x000fc60000010850 */
[C---:B------:R-:W-:Y:S02]  /*13020*/  HMMA.16816.F32.BF16 R64, R68.reuse, R72, R64 ;  /* 0x000000484440723c */ /* 0x040fe40000041840 */
[----:B------:R-:W-:Y:S06]  /*13030*/  MUFU.EX2 R157, R157 ;  /* 0x0000009d009d7308 */ /* 0x000fec0000000800 */
[----:B------:R-:W-:Y:S01]  /*13040*/  HMMA.16816.F32.BF16 R8, R68, R74, R8 ;  /* 0x0000004a4408723c */ /* 0x000fe20000041808 */
[----:B------:R-:W2:Y:S01]  /*13050*/  LDSM.16.MT88.4 R72, [R227+0xc000] ;  /* 0x00c00000e348783b */ /* 0x000ea20000004200 */
[----:B------:R-:W3:Y:S05]  /*13060*/  MUFU.EX2 R158, R158 ;  /* 0x0000009e009e7308 */ /* 0x000eea0000000800 */
[C---:B------:R-:W-:Y:S01]  /*13070*/  F2FP.BF16.PACK_AB R68, R146.reuse, R147 ;  /* 0x000000939244723e */ /* 0x040fe200000010ff */
[----:B------:R-:W-:Y:S01]  /*13080*/  FADD.FTZ R146, R146, R141 ;  /* 0x0000008d92927221 */ /* 0x000fe20000010000 */
[----:B----4-:R-:W-:Y:S01]  /*13090*/  F2FP.BF16.PACK_AB R69, R151, R150 ;  /* 0x000000969745723e */ /* 0x010fe200000010ff */
[----:B------:R-:W4:Y:S01]  /*130a0*/  MUFU.EX2 R159, R159 ;  /* 0x0000009f009f7308 */ /* 0x000f220000000800 */
[----:B------:R-:W-:Y:S01]  /*130b0*/  F2FP.BF16.PACK_AB R70, R149, R148 ;  /* 0x000000949546723e */ /* 0x000fe200000010ff */
[----:B------:R-:W-:Y:S01]  /*130c0*/  FADD.FTZ R151, R151, R145 ;  /* 0x0000009197977221 */ /* 0x000fe20000010000 */
[----:B-1----:R-:W-:Y:S01]  /*130d0*/  F2FP.BF16.PACK_AB R71, R153, R152 ;  /* 0x000000989947723e */ /* 0x002fe200000010ff */
[----:B------:R-:W-:-:S02]  /*130e0*/  FADD.FTZ R146, R148, R146 ;  /* 0x0000009294927221 */ /* 0x000fc40000010000 */
[----:B------:R-:W-:Y:S02]  /*130f0*/  FADD.FTZ R151, R152, R151 ;  /* 0x0000009798977221 */ /* 0x000fe40000010000 */
[----:B------:R-:W-:Y:S01]  /*13100*/  MUFU.EX2 R160, R160 ;  /* 0x000000a000a07308 */ /* 0x000fe20000000800 */
[----:B------:R-:W-:Y:S01]  /*13110*/  FADD.FTZ R149, R149, R146 ;  /* 0x0000009295957221 */ /* 0x000fe20000010000 */
[C---:B------:R-:W-:Y:S01]  /*13120*/  HMMA.16816.F32.BF16 R12, R68.reuse, R56, R12 ;  /* 0x00000038440c723c */ /* 0x040fe2000004180c */
[----:B------:R-:W-:Y:S02]  /*13130*/  FADD.FTZ R153, R153, R151 ;  /* 0x0000009799997221 */ /* 0x000fe40000010000 */
[----:B---3--:R-:W-:Y:S02]  /*13140*/  FADD.FTZ R149, R155, R149 ;  /* 0x000000959b957221 */ /* 0x008fe40000010000 */
[----:B------:R-:W-:Y:S01]  /*13150*/  FADD.FTZ R153, R158, R153 ;  /* 0x000000999e997221 */ /* 0x000fe20000010000 */
[----:B------:R-:W1:Y:S02]  /*13160*/  MUFU.EX2 R161, R161 ;  /* 0x000000a100a17308 */ /* 0x000e640000000800 */
[C---:B------:R-:W-:Y:S01]  /*13170*/  HMMA.16816.F32.BF16 R36, R68.reuse, R58, R36 ;  /* 0x0000003a4424723c */ /* 0x040fe20000041824 */
[----:B------:R-:W3:Y:S05]  /*13180*/  LDSM.16.MT88.4 R56, [R232+0xc800] ;  /* 0x00c80000e838783b */ /* 0x000eea0000004200 */
[----:B------:R-:W1:Y:S02]  /*13190*/  MUFU.EX2 R163, R163 ;  /* 0x000000a300a37308 */ /* 0x000e640000000800 */
[C---:B--2---:R-:W-:Y:S06]  /*131a0*/  HMMA.16816.F32.BF16 R44, R68.reuse, R60, R44 ;  /* 0x0000003c442c723c */ /* 0x044fec000004182c */
[----:B------:R-:W-:Y:S02]  /*131b0*/  MUFU.EX2 R162, R162 ;  /* 0x000000a200a27308 */ /* 0x000fe40000000800 */
[C---:B------:R-:W-:Y:S01]  /*131c0*/  HMMA.16816.F32.BF16 R4, R68.reuse, R62, R4 ;  /* 0x0000003e4404723c */ /* 0x040fe20000041804 */
[----:B------:R-:W2:Y:S05]  /*131d0*/  LDSM.16.MT88.4 R60, [R229+0xc800] ;  /* 0x00c80000e53c783b */ /* 0x000eaa0000004200 */
[----:B------:R-:W-:Y:S02]  /*131e0*/  MUFU.EX2 R164, R164 ;  /* 0x000000a400a47308 */ /* 0x000fe40000000800 */
[C---:B------:R-:W-:Y:S06]  /*131f0*/  HMMA.16816.F32.BF16 R52, R68.reuse, R48, R52 ;  /* 0x000000304434723c */ /* 0x040fec0000041834 */
[----:B------:R-:W-:Y:S02]  /*13200*/  MUFU.EX2 R168, R168 ;  /* 0x000000a800a87308 */ /* 0x000fe40000000800 */
[C---:B------:R-:W-:Y:S01]  /*13210*/  HMMA.16816.F32.BF16 R40, R68.reuse, R50, R40 ;  /* 0x000000324428723c */ /* 0x040fe20000041828 */
[----:B------:R-:W2:Y:S05]  /*13220*/  LDSM.16.MT88.4 R48, [R228+0xc800] ;  /* 0x00c80000e430783b */ /* 0x000eaa0000004200 */
[----:B------:R-:W1:Y:S02]  /*13230*/  MUFU.EX2 R170, R170 ;  /* 0x000000aa00aa7308 */ /* 0x000e640000000800 */
[C---:B------:R-:W-:Y:S06]  /*13240*/  HMMA.16816.F32.BF16 R64, R68.reuse, R72, R64 ;  /* 0x000000484440723c */ /* 0x040fec0000041840 */
[----:B------:R-:W2:Y:S02]  /*13250*/  MUFU.EX2 R172, R172 ;  /* 0x000000ac00ac7308 */ /* 0x000ea40000000800 */
[----:B------:R-:W-:Y:S01]  /*13260*/  HMMA.16816.F32.BF16 R8, R68, R74, R8 ;  /* 0x0000004a4408723c */ /* 0x000fe20000041808 */
[----:B------:R-:W2:Y:S05]  /*13270*/  LDSM.16.MT88.4 R72, [R227+0xc800] ;  /* 0x00c80000e348783b */ /* 0x000eaa0000004200 */
[----:B------:R-:W-:Y:S01]  /*13280*/  MUFU.EX2 R174, R174 ;  /* 0x000000ae00ae7308 */ /* 0x000fe20000000800 */
[C---:B------:R-:W-:Y:S01]  /*13290*/  F2FP.BF16.PACK_AB R68, R154.reuse, R155 ;  /* 0x0000009b9a44723e */ /* 0x040fe200000010ff */
[----:B------:R-:W-:Y:S01]  /*132a0*/  FADD.FTZ R154, R154, R149 ;  /* 0x000000959a9a7221 */ /* 0x000fe20000010000 */
[C---:B----4-:R-:W-:Y:S01]  /*132b0*/  F2FP.BF16.PACK_AB R69, R159.reuse, R158 ;  /* 0x0000009e9f45723e */ /* 0x050fe200000010ff */
[----:B------:R-:W-:Y:S01]  /*132c0*/  FADD.FTZ R159, R159, R153 ;  /* 0x000000999f9f7221 */ /* 0x000fe20000010000 */
[----:B------:R-:W-:Y:S01]  /*132d0*/  F2FP.BF16.PACK_AB R70, R157, R156 ;  /* 0x0000009c9d46723e */ /* 0x000fe200000010ff */
[----:B------:R-:W-:Y:S01]  /*132e0*/  FADD.FTZ R154, R156, R154 ;  /* 0x0000009a9c9a7221 */ /* 0x000fe20000010000 */
[----:B-1----:R-:W-:Y:S01]  /*132f0*/  F2FP.BF16.PACK_AB R71, R161, R160 ;  /* 0x000000a0a147723e */ /* 0x002fe200000010ff */
[----:B------:R-:W1:Y:S01]  /*13300*/  MUFU.EX2 R178, R178 ;  /* 0x000000b200b27308 */ /* 0x000e620000000800 */
[----:B------:R-:W-:Y:S01]  /*13310*/  FADD.FTZ R159, R160, R159 ;  /* 0x0000009fa09f7221 */ /* 0x000fe20000010000 */
[----:B------:R-:W-:Y:S01]  /*13320*/  LDSM.16.MT88.4 R148, [R228+0x11800] ;  /* 0x01180000e494783b */ /* 0x000fe20000004200 */
[----:B------:R-:W-:-:S02]  /*13330*/  FADD.FTZ R157, R157, R154 ;  /* 0x0000009a9d9d7221 */ /* 0x000fc40000010000 */
[----:B------:R-:W-:Y:S01]  /*13340*/  FADD.FTZ R161, R161, R159 ;  /* 0x0000009fa1a17221 */ /* 0x000fe20000010000 */
[C---:B---3--:R-:W-:Y:S01]  /*13350*/  HMMA.16816.F32.BF16 R12, R68.reuse, R56, R12 ;  /* 0x00000038440c723c */ /* 0x048fe2000004180c */
[----:B------:R-:W-:Y:S01]  /*13360*/  FADD.FTZ R157, R163, R157 ;  /* 0x0000009da39d7221 */ /* 0x000fe20000010000 */
[----:B------:R-:W3:Y:S01]  /*13370*/  MUFU.EX2 R179, R179 ;  /* 0x000000b300b37308 */ /* 0x000ee20000000800 */
[----:B------:R-:W-:Y:S01]  /*13380*/  FADD.FTZ R161, R170, R161 ;  /* 0x000000a1aaa17221 */ /* 0x000fe20000010000 */
[----:B------:R-:W-:Y:S04]  /*13390*/  LDSM.16.MT88.4 R152, [R229+0x11800] ;  /* 0x01180000e598783b */ /* 0x000fe80000004200 */
        /* <DEDUP_REMOVED lines=8> */
[C---:B------:R-:W-:Y:S02]  /*13420*/  HMMA.16816.F32.BF16 R52, R68.reuse, R48, R52 ;  /* 0x000000304434723c */ /* 0x040fe40000041834 */
[----:B------:R-:W1:Y:S06]  /*13430*/  MUFU.EX2 R186, R186 ;  /* 0x000000ba00ba7308 */ /* 0x000e6c0000000800 */
        /* <DEDUP_REMOVED lines=8> */
[C---:B------:R-:W-:Y:S01]  /*134c0*/  F2FP.BF16.PACK_AB R68, R162.reuse, R163 ;  /* 0x000000a3a244723e */ /* 0x040fe200000010ff */
[----:B------:R-:W-:Y:S01]  /*134d0*/  FADD.FTZ R162, R162, R157 ;  /* 0x0000009da2a27221 */ /* 0x000fe20000010000 */
[----:B------:R-:W-:Y:S01]  /*134e0*/  F2FP.BF16.PACK_AB R69, R172, R170 ;  /* 0x000000aaac45723e */ /* 0x000fe200000010ff */
[----:B------:R-:W-:Y:S01]  /*134f0*/  MUFU.EX2 R184, R184 ;  /* 0x000000b800b87308 */ /* 0x000fe20000000800 */
[----:B------:R-:W-:Y:S01]  /*13500*/  F2FP.BF16.PACK_AB R70, R168, R164 ;  /* 0x000000a4a846723e */ /* 0x000fe200000010ff */
[----:B------:R-:W-:Y:S01]  /*13510*/  FADD.FTZ R172, R172, R161 ;  /* 0x000000a1acac7221 */ /* 0x000fe20000010000 */
[----:B-1----:R-:W-:Y:S01]  /*13520*/  F2FP.BF16.PACK_AB R71, R178, R174 ;  /* 0x000000aeb247723e */ /* 0x002fe200000010ff */
[----:B------:R-:W-:Y:S01]  /*13530*/  FADD.FTZ R162, R164, R162 ;  /* 0x000000a2a4a27221 */ /* 0x000fe20000010000 */
[----:B------:R-:W-:Y:S01]  /*13540*/  LDSM.16.MT88.4 R156, [R232+0x11800] ;  /* 0x01180000e89c783b */ /* 0x000fe20000004200 */
[----:B------:R-:W-:-:S02]  /*13550*/  FADD.FTZ R172, R174, R172 ;  /* 0x000000acaeac7221 */ /* 0x000fc40000010000 */
[----:B------:R-:W-:Y:S01]  /*13560*/  MUFU.EX2 R196, R196 ;  /* 0x000000c400c47308 */ /* 0x000fe20000000800 */
[----:B------:R-:W-:Y:S01]  /*13570*/  FADD.FTZ R168, R168, R162 ;  /* 0x000000a2a8a87221 */ /* 0x000fe20000010000 */
[C---:B----4-:R-:W-:Y:S01]  /*13580*/  HMMA.16816.F32.BF16 R12, R68.reuse, R56, R12 ;  /* 0x00000038440c723c */ /* 0x050fe2000004180c */
[----:B------:R-:W-:Y:S02]  /*13590*/  FADD.FTZ R178, R178, R172 ;  /* 0x000000acb2b27221 */ /* 0x000fe40000010000 */
[----:B---3--:R-:W-:Y:S02]  /*135a0*/  FADD.FTZ R168, R179, R168 ;  /* 0x000000a8b3a87221 */ /* 0x008fe40000010000 */
[----:B------:R-:W-:Y:S01]  /*135b0*/  FADD.FTZ R178, R186, R178 ;  /* 0x000000b2bab27221 */ /* 0x000fe20000010000 */
[----:B------:R-:W-:Y:S02]  /*135c0*/  MUFU.EX2 R197, R197 ;  /* 0x000000c500c57308 */ /* 0x000fe40000000800 */
[C---:B------:R-:W-:Y:S01]  /*135d0*/  HMMA.16816.F32.BF16 R36, R68.reuse, R58, R36 ;  /* 0x0000003a4424723c */ /* 0x040fe20000041824 */
[----:B------:R-:W1:Y:S05]  /*135e0*/  LDSM.16.MT88.4 R56, [R232+0xd800] ;  /* 0x00d80000e838783b */ /* 0x000e6a0000004200 */
[----:B------:R-:W-:Y:S02]  /*135f0*/  MUFU.EX2 R198, R198 ;  /* 0x000000c600c67308 */ /* 0x000fe40000000800 */
[C---:B--2---:R-:W-:Y:S06]  /*13600*/  HMMA.16816.F32.BF16 R44, R68.reuse, R60, R44 ;  /* 0x0000003c442c723c */ /* 0x044fec000004182c */
[----:B------:R-:W2:Y:S02]  /*13610*/  MUFU.EX2 R199, R199 ;  /* 0x000000c700c77308 */ /* 0x000ea40000000800 */
[C---:B------:R-:W-:Y:S01]  /*13620*/  HMMA.16816.F32.BF16 R4, R68.reuse, R62, R4 ;  /* 0x0000003e4404723c */ /* 0x040fe20000041804 */
[----:B------:R-:W3:Y:S05]  /*13630*/  LDSM.16.MT88.4 R60, [R229+0xd800] ;  /* 0x00d80000e53c783b */ /* 0x000eea0000004200 */
[----:B------:R-:W4:Y:S02]  /*13640*/  MUFU.EX2 R200, R200 ;  /* 0x000000c800c87308 */ /* 0x000f240000000800 */
[C---:B------:R-:W-:Y:S06]  /*13650*/  HMMA.16816.F32.BF16 R52, R68.reuse, R48, R52 ;  /* 0x000000304434723c */ /* 0x040fec0000041834 */
[----:B------:R-:W-:Y:S02]  /*13660*/  MUFU.EX2 R201, R201 ;  /* 0x000000c900c97308 */ /* 0x000fe40000000800 */
[C---:B------:R-:W-:Y:S01]  /*13670*/  HMMA.16816.F32.BF16 R40, R68.reuse, R50, R40 ;  /* 0x000000324428723c */ /* 0x040fe20000041828 */
[----:B------:R-:W3:Y:S05]  /*13680*/  LDSM.16.MT88.4 R48, [R228+0xd800] ;  /* 0x00d80000e430783b */ /* 0x000eea0000004200 */
[----:B------:R-:W1:Y:S02]  /*13690*/  MUFU.EX2 R202, R202 ;  /* 0x000000ca00ca7308 */ /* 0x000e640000000800 */
[C---:B------:R-:W-:Y:S06]  /*136a0*/  HMMA.16816.F32.BF16 R64, R68.reuse, R72, R64 ;  /* 0x000000484440723c */ /* 0x040fec0000041840 */
[----:B------:R-:W-:Y:S02]  /*136b0*/  MUFU.EX2 R89, R89 ;  /* 0x0000005900597308 */ /* 0x000fe40000000800 */
[----:B------:R-:W-:Y:S01]  /*136c0*/  HMMA.16816.F32.BF16 R8, R68, R74, R8 ;  /* 0x0000004a4408723c */ /* 0x000fe20000041808 */
[----:B------:R-:W4:Y:S05]  /*136d0*/  LDSM.16.MT88.4 R72, [R227+0xd800] ;  /* 0x00d80000e348783b */ /* 0x000f2a0000004200 */
        /* <DEDUP_REMOVED lines=17> */
[----:B------:R-:W-:Y:S06]  /*137f0*/  MUFU.EX2 R125, R125 ;  /* 0x0000007d007d7308 */ /* 0x000fec0000000800 */
[C---:B---3--:R-:W-:Y:S02]  /*13800*/  HMMA.16816.F32.BF16 R44, R68.reuse, R60, R44 ;  /* 0x0000003c442c723c */ /* 0x048fe4000004182c */
[----:B------:R2:W-:Y:S06]  /*13810*/  MUFU.EX2 R76, R93 ;  /* 0x0000005d004c7308 */ /* 0x0005ec0000000800 */
[C---:B------:R-:W-:Y:S01]  /*13820*/  HMMA.16816.F32.BF16 R4, R68.reuse, R62, R4 ;  /* 0x0000003e4404723c */ /* 0x040fe20000041804 */
[----:B------:R-:W3:Y:S01]  /*13830*/  LDSM.16.MT88.4 R60, [R229+0xe000] ;  /* 0x00e00000e53c783b */ /* 0x000ee20000004200 */
[----:B------:R-:W-:Y:S06]  /*13840*/  MUFU.EX2 R2, R121 ;  /* 0x0000007900027308 */ /* 0x000fec0000000800 */
[----:B------:R-:W-:Y:S02]  /*13850*/  HMMA.16816.F32.BF16 R52, R68, R48, R52 ;  /* 0x000000304434723c */ /* 0x000fe40000041834 */
[----:B------:R1:W-:Y:S01]  /*13860*/  MUFU.EX2 R0, R95 ;  /* 0x0000005f00007308 */ /* 0x0003e20000000800 */
[----:B--2---:R-:W-:-:S04]  /*13870*/  FFMA.FTZ R93, R113, c[0x0][0x23c], -R80 ;  /* 0x00008f00715d7a23 */ /* 0x004fc80000010850 */
[----:B------:R-:W-:Y:S01]  /*13880*/  F2FP.BF16.PACK_AB R48, R196, R184 ;  /* 0x000000b8c430723e */ /* 0x000fe200000010ff */
[C---:B------:R-:W-:Y:S01]  /*13890*/  HMMA.16816.F32.BF16 R40, R68.reuse, R50, R40 ;  /* 0x000000324428723c */ /* 0x040fe20000041828 */
[----:B----4-:R-:W-:Y:S01]  /*138a0*/  F2FP.BF16.PACK_AB R49, R200, R199 ;  /* 0x000000c7c831723e */ /* 0x010fe200000010ff */
[----:B------:R-:W-:Y:S01]  /*138b0*/  MUFU.EX2 R3, R3 ;  /* 0x0000000300037308 */ /* 0x000fe20000000800 */
[----:B------:R-:W-:Y:S02]  /*138c0*/  FADD.FTZ R184, R184, R187 ;  /* 0x000000bbb8b87221 */ /* 0x000fe40000010000 */
[----:B------:R-:W-:Y:S02]  /*138d0*/  FADD.FTZ R200, R200, R195 ;  /* 0x000000c3c8c87221 */ /* 0x000fe40000010000 */
[----:B------:R-:W-:Y:S01]  /*138e0*/  F2FP.BF16.PACK_AB R50, R198, R197 ;  /* 0x000000c5c632723e */ /* 0x000fe200000010ff */
[----:B------:R-:W-:Y:S01]  /*138f0*/  HMMA.16816.F32.BF16 R64, R68, R72, R64 ;  /* 0x000000484440723c */ /* 0x000fe20000041840 */
[----:B------:R-:W-:Y:S01]  /*13900*/  F2FP.BF16.PACK_AB R51, R202, R201 ;  /* 0x000000c9ca33723e */ /* 0x000fe200000010ff */
[----:B------:R-:W-:Y:S01]  /*13910*/  FADD.FTZ R184, R196, R184 ;  /* 0x000000b8c4b87221 */ /* 0x000fe20000010000 */
[----:B------:R-:W-:Y:S01]  /*13920*/  MUFU.EX2 R78, R78 ;  /* 0x0000004e004e7308 */ /* 0x000fe20000000800 */
[----:B-1----:R-:W-:-:S02]  /*13930*/  FFMA.FTZ R95, R109, c[0x0][0x23c], -R80 ;  /* 0x00008f006d5f7a23 */ /* 0x002fc40000010850 */
[----:B------:R-:W-:Y:S02]  /*13940*/  FADD.FTZ R197, R197, R184 ;  /* 0x000000b8c5c57221 */ /* 0x000fe40000010000 */
[----:B------:R-:W-:Y:S01]  /*13950*/  HMMA.16816.F32.BF16 R8, R68, R74, R8 ;  /* 0x0000004a4408723c */ /* 0x000fe20000041808 */
[----:B------:R-:W1:Y:S01]  /*13960*/  LDSM.16.MT88.4 R68, [R227+0xe000] ;  /* 0x00e00000e344783b */ /* 0x000e620000004200 */
[--C-:B------:R-:W-:Y:S01]  /*13970*/  FFMA.FTZ R72, R18, c[0x0][0x23c], -R106.reuse ;  /* 0x00008f0012487a23 */ /* 0x100fe2000001086a */
[----:B------:R-:W-:Y:S01]  /*13980*/  MUFU.EX2 R82, R82 ;  /* 0x0000005200527308 */ /* 0x000fe20000000800 */
[----:B------:R-:W-:Y:S02]  /*13990*/  FFMA.FTZ R73, R19, c[0x0][0x23c], -R106 ;  /* 0x00008f0013497a23 */ /* 0x000fe4000001086a */
[----:B------:R-:W-:Y:S02]  /*139a0*/  FADD.FTZ R200, R201, R200 ;  /* 0x000000c8c9c87221 */ /* 0x000fe40000010000 */
[----:B------:R-:W-:Y:S01]  /*139b0*/  HMMA.16816.F32.BF16 R36, R48, R58, R36 ;  /* 0x0000003a3024723c */ /* 0x000fe20000041824 */
[----:B------:R-:W-:-:S02]  /*139c0*/  FFMA.FTZ R74, R77, c[0x0][0x23c], -R80 ;  /* 0x00008f004d4a7a23 */ /* 0x000fc40000010850 */
[----:B------:R-:W-:Y:S01]  /*139d0*/  MUFU.EX2 R72, R72 ;  /* 0x0000004800487308 */ /* 0x000fe20000000800 */
[--C-:B------:R-:W-:Y:S02]  /*139e0*/  FFMA.FTZ R75, R192, c[0x0][0x23c], -R80.reuse ;  /* 0x00008f00c04b7a23 */ /* 0x100fe40000010850 */
[--C-:B------:R-:W-:Y:S02]  /*139f0*/  FFMA.FTZ R77, R81, c[0x0][0x23c], -R80.reuse ;  /* 0x00008f00514d7a23 */ /* 0x100fe40000010850 */
[--C-:B------:R-:W-:Y:S01]  /*13a00*/  FFMA.FTZ R59, R17, c[0x0][0x23c], -R80.reuse ;  /* 0x00008f00113b7a23 */ /* 0x100fe20000010850 */
[----:B------:R-:W-:Y:S01]  /*13a10*/  HMMA.16816.F32.BF16 R12, R48, R56, R12 ;  /* 0x00000038300c723c */ /* 0x000fe2000004180c */
[----:B------:R-:W2:Y:S01]  /*13a20*/  LDSM.16.MT88.4 R16, [R229+0xe800] ;  /* 0x00e80000e510783b */ /* 0x000ea20000004200 */
[--C-:B------:R-:W-:Y:S01]  /*13a30*/  FFMA.FTZ R58, R24, c[0x0][0x23c], -R80.reuse ;  /* 0x00008f00183a7a23 */ /* 0x100fe20000010850 */
[----:B------:R-:W4:Y:S01]  /*13a40*/  MUFU.EX2 R73, R73 ;  /* 0x0000004900497308 */ /* 0x000f220000000800 */
[----:B------:R-:W-:-:S02]  /*13a50*/  FFMA.FTZ R81, R85, c[0x0][0x23c], -R80 ;  /* 0x00008f0055517a23 */ /* 0x000fc40000010850 */
[--C-:B------:R-:W-:Y:S02]  /*13a60*/  FFMA.FTZ R85, R87, c[0x0][0x23c], -R106.reuse ;  /* 0x00008f0057557a23 */ /* 0x100fe4000001086a */
[C---:B---3--:R-:W-:Y:S01]  /*13a70*/  HMMA.16816.F32.BF16 R44, R48.reuse, R60, R44 ;  /* 0x0000003c302c723c */ /* 0x048fe2000004182c */
[--C-:B------:R-:W-:Y:S02]  /*13a80*/  FFMA.FTZ R56, R26, c[0x0][0x23c], -R106.reuse ;  /* 0x00008f001a387a23 */ /* 0x100fe4000001086a */
[--C-:B------:R-:W-:Y:S01]  /*13a90*/  FFMA.FTZ R57, R188, c[0x0][0x23c], -R106.reuse ;  /* 0x00008f00bc397a23 */ /* 0x100fe2000001086a */
[----:B------:R-:W3:Y:S01]  /*13aa0*/  MUFU.EX2 R58, R58 ;  /* 0x0000003a003a7308 */ /* 0x000ee20000000800 */
[----:B------:R-:W2:Y:S01]  /*13ab0*/  LDSM.16.MT88.4 R24, [R232+0xe800] ;  /* 0x00e80000e818783b */ /* 0x000ea20000004200 */
[----:B------:R-:W-:Y:S02]  /*13ac0*/  FFMA.FTZ R87, R169, c[0x0][0x23c], -R106 ;  /* 0x00008f00a9577a23 */ /* 0x000fe4000001086a */
[--C-:B------:R-:W-:Y:S01]  /*13ad0*/  FFMA.FTZ R60, R28, c[0x0][0x23c], -R80.reuse ;  /* 0x00008f001c3c7a23 */ /* 0x100fe20000010850 */
[----:B------:R-:W-:Y:S01]  /*13ae0*/  HMMA.16816.F32.BF16 R4, R48, R62, R4 ;  /* 0x0000003e3004723c */ /* 0x000fe20000041804 */
[----:B------:R-:W-:Y:S01]  /*13af0*/  FFMA.FTZ R61, R189, c[0x0][0x23c], -R80 ;  /* 0x00008f00bd3d7a23 */ /* 0x000fe20000010850 */
[----:B----4-:R-:W-:Y:S01]  /*13b00*/  F2FP.BF16.PACK_AB R28, R73, R72 ;  /* 0x00000048491c723e */ /* 0x010fe200000010ff */
[----:B------:R-:W4:Y:S01]  /*13b10*/  MUFU.EX2 R56, R56 ;  /* 0x0000003800387308 */ /* 0x000f220000000800 */
[----:B------:R-:W-:-:S02]  /*13b20*/  FFMA.FTZ R169, R171, c[0x0][0x23c], -R106 ;  /* 0x00008f00aba97a23 */ /* 0x000fc4000001086a */
[----:B------:R-:W-:Y:S02]  /*13b30*/  FADD.FTZ R197, R198, R197 ;  /* 0x000000c5c6c57221 */ /* 0x000fe40000010000 */
[C---:B------:R-:W-:Y:S01]  /*13b40*/  HMMA.16816.F32.BF16 R52, R48.reuse, R20, R52 ;  /* 0x000000143034723c */ /* 0x040fe20000041834 */
[--C-:B------:R-:W-:Y:S02]  /*13b50*/  FFMA.FTZ R62, R30, c[0x0][0x23c], -R106.reuse ;  /* 0x00008f001e3e7a23 */ /* 0x100fe4000001086a */
[----:B------:R-:W4:Y:S01]  /*13b60*/  MUFU.EX2 R57, R57 ;  /* 0x0000003900397308 */ /* 0x000f220000000800 */
[----:B------:R-:W-:Y:S02]  /*13b70*/  FFMA.FTZ R63, R191, c[0x0][0x23c], -R106 ;  /* 0x00008f00bf3f7a23 */ /* 0x000fe4000001086a */
[----:B------:R-:W-:Y:S02]  /*13b80*/  FADD.FTZ R202, R202, R200 ;  /* 0x000000c8caca7221 */ /* 0x000fe40000010000 */
[----:B------:R-:W-:Y:S01]  /*13b90*/  HMMA.16816.F32.BF16 R40, R48, R22, R40 ;  /* 0x000000163028723c */ /* 0x000fe20000041828 */
[----:B------:R-:W2:Y:S01]  /*13ba0*/  LDSM.16.MT88.4 R20, [R228+0xe800] ;  /* 0x00e80000e414783b */ /* 0x000ea20000004200 */
[----:B------:R-:W-:Y:S01]  /*13bb0*/  FADD.FTZ R72, R72, R197 ;  /* 0x000000c548487221 */ /* 0x000fe20000010000 */
[----:B------:R-:W4:Y:S01]  /*13bc0*/  MUFU.EX2 R59, R59 ;  /* 0x0000003b003b7308 */ /* 0x000f220000000800 */
[----:B---3--:R-:W-:-:S02]  /*13bd0*/  FADD.FTZ R202, R58, R202 ;  /* 0x000000ca3aca7221 */ /* 0x008fc40000010000 */
[----:B------:R-:W-:Y:S02]  /*13be0*/  FADD.FTZ R72, R73, R72 ;  /* 0x0000004849487221 */ /* 0x000fe40000010000 */
[C---:B-1----:R-:W-:Y:S02]  /*13bf0*/  HMMA.16816.F32.BF16 R64, R48.reuse, R68, R64 ;  /* 0x000000443040723c */ /* 0x042fe40000041840 */
[----:B----4-:R-:W-:Y:S01]  /*13c00*/  FADD.FTZ R72, R56, R72 ;  /* 0x0000004838487221 */ /* 0x010fe20000010000 */
[----:B------:R-:W-:Y:S01]  /*13c10*/  MUFU.EX2 R60, R60 ;  /* 0x0000003c003c7308 */ /* 0x000fe20000000800 */
[C---:B------:R-:W-:Y:S02]  /*13c20*/  F2FP.BF16.PACK_AB R30, R57.reuse, R56 ;  /* 0x00000038391e723e */ /* 0x040fe400000010ff */
[----:B------:R-:W-:Y:S02]  /*13c30*/  FADD.FTZ R57, R57, R72 ;  /* 0x0000004839397221 */ /* 0x000fe40000010000 */
[----:B------:R-:W-:Y:S01]  /*13c40*/  HMMA.16816.F32.BF16 R8, R48, R70, R8 ;  /* 0x000000463008723c */ /* 0x000fe20000041808 */
[----:B------:R-:W1:Y:S01]  /*13c50*/  LDSM.16.MT88.4 R48, [R227+0xe800] ;  /* 0x00e80000e330783b */ /* 0x000e620000004200 */
[--C-:B------:R-:W-:Y:S01]  /*13c60*/  FFMA.FTZ R68, R34, c[0x0][0x23c], -R106.reuse ;  /* 0x00008f0022447a23 */ /* 0x100fe2000001086a */
[----:B------:R-:W3:Y:S01]  /*13c70*/  MUFU.EX2 R61, R61 ;  /* 0x0000003d003d7308 */ /* 0x000ee20000000800 */
[----:B------:R-:W-:Y:S01]  /*13c80*/  F2FP.BF16.PACK_AB R29, R59, R58 ;  /* 0x0000003a3b1d723e */ /* 0x000fe200000010ff */
[----:B------:R-:W-:-:S02]  /*13c90*/  FFMA.FTZ R69, R193, c[0x0][0x23c], -R106 ;  /* 0x00008f00c1457a23 */ /* 0x000fc4000001086a */
[--C-:B------:R-:W-:Y:S02]  /*13ca0*/  FFMA.FTZ R70, R32, c[0x0][0x23c], -R80.reuse ;  /* 0x00008f0020467a23 */ /* 0x100fe40000010850 */
[----:B------:R-:W-:Y:S01]  /*13cb0*/  FFMA.FTZ R71, R190, c[0x0][0x23c], -R80 ;  /* 0x00008f00be477a23 */ /* 0x000fe20000010850 */
[----:B------:R-:W-:Y:S01]  /*13cc0*/  LDSM.16.MT88.4 R32, [R227+0xf000] ;  /* 0x00f00000e320783b */ /* 0x000fe20000004200 */
[----:B------:R-:W4:Y:S01]  /*13cd0*/  MUFU.EX2 R62, R62 ;  /* 0x0000003e003e7308 */ /* 0x000f220000000800 */
[----:B------:R-:W-:Y:S01]  /*13ce0*/  FADD.FTZ R202, R59, R202 ;  /* 0x000000ca3bca7221 */ /* 0x000fe20000010000 */
[----:B---3--:R-:W-:-:S06]  /*13cf0*/  F2FP.BF16.PACK_AB R31, R61, R60 ;  /* 0x0000003c3d1f723e */ /* 0x008fcc00000010ff */
[----:B------:R-:W3:Y:S01]  /*13d00*/  MUFU.EX2 R63, R63 ;  /* 0x0000003f003f7308 */ /* 0x000ee20000000800 */
[----:B------:R-:W-:-:S04]  /*13d10*/  FADD.FTZ R60, R60, R202 ;  /* 0x000000ca3c3c7221 */ /* 0x000fc80000010000 */
[----:B------:R-:W-:Y:S01]  /*13d20*/  FADD.FTZ R60, R61, R60 ;  /* 0x0000003c3d3c7221 */ /* 0x000fe20000010000 */
[C---:B--2---:R-:W-:Y:S01]  /*13d30*/  HMMA.16816.F32.BF16 R44, R28.reuse, R16, R44 ;  /* 0x000000101c2c723c */ /* 0x044fe2000004182c */
[----:B----4-:R-:W-:Y:S01]  /*13d40*/  FADD.FTZ R57, R62, R57 ;  /* 0x000000393e397221 */ /* 0x010fe20000010000 */
        /* <DEDUP_REMOVED lines=13> */
[----:B------:R-:W2:Y:S06]  /*13e20*/  MUFU.EX2 R75, R75 ;  /* 0x0000004b004b7308 */ /* 0x000eac0000000800 */
[C---:B-1----:R-:W-:Y:S02]  /*13e30*/  HMMA.16816.F32.BF16 R64, R28.reuse, R48, R64 ;  /* 0x000000301c40723c */ /* 0x042fe40000041840 */
[----:B------:R-:W-:Y:S05]  /*13e40*/  MUFU.EX2 R77, R77 ;  /* 0x0000004d004d7308 */ /* 0x000fea0000000800 */
[--C-:B------:R-:W-:Y:S01]  /*13e50*/  FFMA.FTZ R48, R79, c[0x0][0x23c], -R106.reuse ;  /* 0x00008f004f307a23 */ /* 0x100fe2000001086a */
[----:B------:R-:W-:Y:S01]  /*13e60*/  HMMA.16816.F32.BF16 R8, R28, R50, R8 ;  /* 0x000000321c08723c */ /* 0x000fe20000041808 */
[----:B------:R-:W-:Y:S01]  /*13e70*/  FFMA.FTZ R49, R183, c[0x0][0x23c], -R106 ;  /* 0x00008f00b7317a23 */ /* 0x000fe2000001086a */
[----:B------:R-:W-:Y:S01]  /*13e80*/  MUFU.EX2 R81, R81 ;  /* 0x0000005100517308 */ /* 0x000fe20000000800 */
[----:B------:R-:W-:-:S04]  /*13e90*/  FFMA.FTZ R79, R181, c[0x0][0x23c], -R80 ;  /* 0x00008f00b54f7a23 */ /* 0x000fc80000010850 */
[----:B---3--:R-:W-:Y:S01]  /*13ea0*/  F2FP.BF16.PACK_AB R28, R63, R62 ;  /* 0x0000003e3f1c723e */ /* 0x008fe200000010ff */
[--C-:B------:R-:W-:Y:S01]  /*13eb0*/  FFMA.FTZ R50, R83, c[0x0][0x23c], -R106.reuse ;  /* 0x00008f0053327a23 */ /* 0x100fe2000001086a */
[----:B------:R-:W-:Y:S01]  /*13ec0*/  F2FP.BF16.PACK_AB R29, R71, R70 ;  /* 0x00000046471d723e */ /* 0x000fe200000010ff */
[----:B------:R-:W-:Y:S01]  /*13ed0*/  FFMA.FTZ R51, R175, c[0x0][0x23c], -R106 ;  /* 0x00008f00af337a23 */ /* 0x000fe2000001086a */
[----:B------:R-:W-:Y:S01]  /*13ee0*/  F2FP.BF16.PACK_AB R30, R69, R68 ;  /* 0x00000044451e723e */ /* 0x000fe200000010ff */
[----:B------:R-:W-:Y:S01]  /*13ef0*/  FFMA.FTZ R83, R173, c[0x0][0x23c], -R80 ;  /* 0x00008f00ad537a23 */ /* 0x000fe20000010850 */
[----:B--2---:R-:W-:Y:S01]  /*13f00*/  F2FP.BF16.PACK_AB R31, R75, R74 ;  /* 0x0000004a4b1f723e */ /* 0x004fe200000010ff */
[----:B------:R-:W1:Y:S01]  /*13f10*/  MUFU.EX2 R48, R48 ;  /* 0x0000003000307308 */ /* 0x000e620000000800 */
[----:B------:R-:W-:Y:S02]  /*13f20*/  FADD.FTZ R70, R70, R60 ;  /* 0x0000003c46467221 */ /* 0x000fe40000010000 */
[----:B------:R-:W-:-:S02]  /*13f30*/  FADD.FTZ R63, R63, R57 ;  /* 0x000000393f3f7221 */ /* 0x000fc40000010000 */
[----:B------:R-:W-:Y:S01]  /*13f40*/  FADD.FTZ R70, R71, R70 ;  /* 0x0000004647467221 */ /* 0x000fe20000010000 */
[C---:B------:R-:W-:Y:S01]  /*13f50*/  HMMA.16816.F32.BF16 R44, R28.reuse, R16, R44 ;  /* 0x000000101c2c723c */ /* 0x040fe2000004182c */
[----:B------:R-:W-:Y:S01]  /*13f60*/  FADD.FTZ R63, R68, R63 ;  /* 0x0000003f443f7221 */ /* 0x000fe20000010000 */
[----:B------:R-:W2:Y:S01]  /*13f70*/  MUFU.EX2 R49, R49 ;  /* 0x0000003100317308 */ /* 0x000ea20000000800 */
[----:B------:R-:W-:Y:S02]  /*13f80*/  FADD.FTZ R74, R74, R70 ;  /* 0x000000464a4a7221 */ /* 0x000fe40000010000 */
[----:B------:R-:W-:Y:S02]  /*13f90*/  FADD.FTZ R69, R69, R63 ;  /* 0x0000003f45457221 */ /* 0x000fe40000010000 */
[----:B------:R-:W-:Y:S01]  /*13fa0*/  FADD.FTZ R74, R75, R74 ;  /* 0x0000004a4b4a7221 */ /* 0x000fe20000010000 */
[----:B------:R-:W-:Y:S01]  /*13fb0*/  HMMA.16816.F32.BF16 R4, R28, R18, R4 ;  /* 0x000000121c04723c */ /* 0x000fe20000041804 */
[----:B------:R-:W3:Y:S01]  /*13fc0*/  LDSM.16.MT88.4 R16, [R229+0xf800] ;  /* 0x00f80000e510783b */ /* 0x000ee20000004200 */
[----:B------:R-:W-:Y:S01]  /*13fd0*/  MUFU.EX2 R50, R50 ;  /* 0x0000003200327308 */ /* 0x000fe20000000800 */
[----:B-1----:R-:W-:-:S02]  /*13fe0*/  FADD.FTZ R69, R48, R69 ;  /* 0x0000004530457221 */ /* 0x002fc40000010000 */
[----:B------:R-:W-:-:S03]  /*13ff0*/  FADD.FTZ R74, R77, R74 ;  /* 0x0000004a4d4a7221 */ /* 0x000fc60000010000 */
[C---:B----4-:R-:W-:Y:S02]  /*14000*/  HMMA.16816.F32.BF16 R12, R28.reuse, R24, R12 ;  /* 0x000000181c0c723c */ /* 0x050fe4000004180c */
[----:B------:R-:W-:Y:S06]  /*14010*/  MUFU.EX2 R51, R51 ;  /* 0x0000003300337308 */ /* 0x000fec0000000800 */
[C---:B------:R-:W-:Y:S01]  /*14020*/  HMMA.16816.F32.BF16 R36, R28.reuse, R26, R36 ;  /* 0x0000001a1c24723c */ /* 0x040fe20000041824 */
[----:B------:R-:W1:Y:S01]  /*14030*/  LDSM.16.MT88.4 R24, [R232+0xf800] ;  /* 0x00f80000e818783b */ /* 0x000e620000004200 */
[----:B------:R-:W4:Y:S06]  /*14040*/  MUFU.EX2 R79, R79 ;  /* 0x0000004f004f7308 */ /* 0x000f2c0000000800 */
[C---:B------:R-:W-:Y:S02]  /*14050*/  HMMA.16816.F32.BF16 R52, R28.reuse, R20, R52 ;  /* 0x000000141c34723c */ /* 0x040fe40000041834 */
[----:B------:R-:W1:Y:S06]  /*14060*/  MUFU.EX2 R83, R83 ;  /* 0x0000005300537308 */ /* 0x000e6c0000000800 */
[C---:B------:R-:W-:Y:S01]  /*14070*/  HMMA.16816.F32.BF16 R40, R28.reuse, R22, R40 ;  /* 0x000000161c28723c */ /* 0x040fe20000041828 */
[----:B------:R-:W3:Y:S01]  /*14080*/  LDSM.16.MT88.4 R20, [R228+0xf800] ;  /* 0x00f80000e414783b */ /* 0x000ee20000004200 */
[----:B------:R-:W1:Y:S06]  /*14090*/  MUFU.EX2 R85, R85 ;  /* 0x0000005500557308 */ /* 0x000e6c0000000800 */
[C---:B------:R-:W-:Y:S02]  /*140a0*/  HMMA.16816.F32.BF16 R64, R28.reuse, R32, R64 ;  /* 0x000000201c40723c */ /* 0x040fe40000041840 */
[----:B------:R-:W1:Y:S06]  /*140b0*/  MUFU.EX2 R87, R87 ;  /* 0x0000005700577308 */ /* 0x000e6c0000000800 */
[----:B------:R-:W-:Y:S01]  /*140c0*/  HMMA.16816.F32.BF16 R8, R28, R34, R8 ;  /* 0x000000221c08723c */ /* 0x000fe20000041808 */
[----:B------:R-:W3:Y:S01]  /*140d0*/  LDSM.16.MT88.4 R32, [R227+0xf800] ;  /* 0x00f80000e320783b */ /* 0x000ee20000004200 */
[----:B------:R-:W3:Y:S05]  /*140e0*/  MUFU.EX2 R169, R169 ;  /* 0x000000a900a97308 */ /* 0x000eea0000000800 */
[C---:B--2---:R-:W-:Y:S01]  /*140f0*/  F2FP.BF16.PACK_AB R28, R49.reuse, R48 ;  /* 0x00000030311c723e */ /* 0x044fe200000010ff */
[----:B------:R-:W-:Y:S01]  /*14100*/  FADD.FTZ R49, R49, R69 ;  /* 0x0000004531317221 */ /* 0x000fe20000010000 */
[----:B----4-:R-:W-:Y:S01]  /*14110*/  F2FP.BF16.PACK_AB R29, R79, R77 ;  /* 0x0000004d4f1d723e */ /* 0x010fe200000010ff */
[----:B------:R-:W-:Y:S01]  /*14120*/  MUFU.EX2 R84, R84 ;  /* 0x0000005400547308 */ /* 0x000fe20000000800 */
[----:B------:R-:W-:Y:S01]  /*14130*/  F2FP.BF16.PACK_AB R30, R51, R50 ;  /* 0x00000032331e723e */ /* 0x000fe200000010ff */
[----:B------:R-:W-:Y:S01]  /*14140*/  FADD.FTZ R79, R79, R74 ;  /* 0x0000004a4f4f7221 */ /* 0x000fe20000010000 */
[----:B-1----:R-:W-:Y:S01]  /*14150*/  F2FP.BF16.PACK_AB R31, R83, R81 ;  /* 0x00000051531f723e */ /* 0x002fe200000010ff */
        /* <DEDUP_REMOVED lines=8> */
[----:B------:R-:W-:Y:S02]  /*141e0*/  MUFU.EX2 R93, R93 ;  /* 0x0000005d005d7308 */ /* 0x000fe40000000800 */
[C---:B------:R-:W-:Y:S01]  /*141f0*/  HMMA.16816.F32.BF16 R4, R28.reuse, R18, R4 ;  /* 0x000000121c04723c */ /* 0x040fe20000041804 */
[----:B------:R-:W1:Y:S05]  /*14200*/  LDSM.16.MT88.4 R16, [R232+0x10000] ;  /* 0x01000000e810783b */ /* 0x000e6a0000004200 */
[----:B------:R-:W-:Y:S02]  /*14210*/  MUFU.EX2 R95, R95 ;  /* 0x0000005f005f7308 */ /* 0x000fe40000000800 */
[C---:B------:R-:W-:Y:S06]  /*14220*/  HMMA.16816.F32.BF16 R12, R28.reuse, R24, R12 ;  /* 0x000000181c0c723c */ /* 0x040fec000004180c */
[----:B------:R-:W-:Y:S02]  /*14230*/  MUFU.EX2 R97, R97 ;  /* 0x0000006100617308 */ /* 0x000fe40000000800 */
[C---:B------:R-:W-:Y:S01]  /*14240*/  HMMA.16816.F32.BF16 R36, R28.reuse, R26, R36 ;  /* 0x0000001a1c24723c */ /* 0x040fe20000041824 */
[----:B------:R-:W2:Y:S05]  /*14250*/  LDSM.16.MT88.4 R24, [R229+0x10000] ;  /* 0x01000000e518783b */ /* 0x000eaa0000004200 */
[----:B------:R-:W-:Y:S02]  /*14260*/  MUFU.EX2 R248, R248 ;  /* 0x000000f800f87308 */ /* 0x000fe40000000800 */
[C---:B------:R-:W-:Y:S06]  /*14270*/  HMMA.16816.F32.BF16 R52, R28.reuse, R20, R52 ;  /* 0x000000141c34723c */ /* 0x040fec0000041834 */
[----:B------:R-:W-:Y:S02]  /*14280*/  MUFU.EX2 R247, R247 ;  /* 0x000000f700f77308 */ /* 0x000fe40000000800 */
[C---:B------:R-:W-:Y:S01]  /*14290*/  HMMA.16816.F32.BF16 R40, R28.reuse, R22, R40 ;  /* 0x000000161c28723c */ /* 0x040fe20000041828 */
[----:B------:R-:W3:Y:S07]  /*142a0*/  LDSM.16.MT88.4 R20, [R228+0x10000] ;  /* 0x01000000e414783b */ /* 0x000eee0000004200 */
[C---:B------:R-:W-:Y:S07]  /*142b0*/  HMMA.16816.F32.BF16 R64, R28.reuse, R32, R64 ;  /* 0x000000201c40723c */ /* 0x040fee0000041840 */
[--C-:B------:R-:W-:Y:S01]  /*142c0*/  FFMA.FTZ R32, R92, c[0x0][0x23c], -R106.reuse ;  /* 0x00008f005c207a23 */ /* 0x100fe2000001086a */
[----:B------:R-:W-:Y:S01]  /*142d0*/  HMMA.16816.F32.BF16 R8, R28, R34, R8 ;  /* 0x000000221c08723c */ /* 0x000fe20000041808 */
[----:B------:R-:W-:-:S02]  /*142e0*/  FFMA.FTZ R33, R131, c[0x0][0x23c], -R106 ;  /* 0x00008f0083217a23 */ /* 0x000fc4000001086a */
[----:B------:R-:W-:Y:S02]  /*142f0*/  FFMA.FTZ R92, R96, c[0x0][0x23c], -R80 ;  /* 0x00008f00605c7a23 */ /* 0x000fe40000010850 */
[----:B------:R-:W4:Y:S01]  /*14300*/  MUFU.EX2 R32, R32 ;  /* 0x0000002000207308 */ /* 0x000f220000000800 */
[--C-:B------:R-:W-:Y:S01]  /*14310*/  FFMA.FTZ R96, R102, c[0x0][0x23c], -R106.reuse ;  /* 0x00008f0066607a23 */ /* 0x100fe2000001086a */
        /* <DEDUP_REMOVED lines=8> */
[----:B------:R-:W-:-:S02]  /*143a0*/  FFMA.FTZ R98, R101, c[0x0][0x23c], -R106 ;  /* 0x00008f0065627a23 */ /* 0x000fc4000001086a */
[----:B------:R-:W-:Y:S02]  /*143b0*/  FADD.FTZ R87, R87, R51 ;  /* 0x0000003357577221 */ /* 0x000fe40000010000 */
[----:B------:R-:W-:Y:S01]  /*143c0*/  FADD.FTZ R129, R129, R83 ;  /* 0x0000005381817221 */ /* 0x000fe20000010000 */
[C---:B-1----:R-:W-:Y:S01]  /*143d0*/  HMMA.16816.F32.BF16 R12, R28.reuse, R16, R12 ;  /* 0x000000101c0c723c */ /* 0x042fe2000004180c */
[----:B------:R-:W-:Y:S01]  /*143e0*/  FADD.FTZ R87, R89, R87 ;  /* 0x0000005759577221 */ /* 0x000fe20000010000 */
[----:B------:R-:W-:Y:S01]  /*143f0*/  MUFU.EX2 R34, R34 ;  /* 0x0000002200227308 */ /* 0x000fe20000000800 */
[----:B------:R-:W-:Y:S02]  /*14400*/  FADD.FTZ R129, R91, R129 ;  /* 0x000000815b817221 */ /* 0x000fe40000010000 */
[----:B------:R-:W-:Y:S02]  /*14410*/  FADD.FTZ R169, R169, R87 ;  /* 0x00000057a9a97221 */ /* 0x000fe40000010000 */
[----:B------:R-:W-:Y:S01]  /*14420*/  FADD.FTZ R125, R125, R129 ;  /* 0x000000817d7d7221 */ /* 0x000fe20000010000 */
[----:B------:R-:W-:Y:S01]  /*14430*/  HMMA.16816.F32.BF16 R36, R28, R18, R36 ;  /* 0x000000121c24723c */ /* 0x000fe20000041824 */
[----:B------:R-:W1:Y:S01]  /*14440*/  LDSM.16.MT88.4 R16, [R227+0x10000] ;  /* 0x01000000e310783b */ /* 0x000e620000004200 */
[----:B------:R-:W-:Y:S01]  /*14450*/  MUFU.EX2 R35, R35 ;  /* 0x0000002300237308 */ /* 0x000fe20000000800 */
[----:B----4-:R-:W-:-:S02]  /*14460*/  FADD.FTZ R169, R32, R169 ;  /* 0x000000a920a97221 */ /* 0x010fc40000010000 */
[----:B------:R-:W-:-:S03]  /*14470*/  FADD.FTZ R125, R76, R125 ;  /* 0x0000007d4c7d7221 */ /* 0x000fc60000010000 */
[C---:B--2---:R-:W-:Y:S02]  /*14480*/  HMMA.16816.F32.BF16 R44, R28.reuse, R24, R44 ;  /* 0x000000181c2c723c */ /* 0x044fe4000004182c */
[----:B------:R-:W-:Y:S06]  /*14490*/  MUFU.EX2 R92, R92 ;  /* 0x0000005c005c7308 */ /* 0x000fec0000000800 */
[C---:B------:R-:W-:Y:S01]  /*144a0*/  HMMA.16816.F32.BF16 R4, R28.reuse, R26, R4 ;  /* 0x0000001a1c04723c */ /* 0x040fe20000041804 */
[----:B------:R-:W2:Y:S01]  /*144b0*/  LDSM.16.MT88.4 R24, [R232+0x10800] ;  /* 0x01080000e818783b */ /* 0x000ea20000004200 */
[----:B------:R-:W-:Y:S06]  /*144c0*/  MUFU.EX2 R94, R94 ;  /* 0x0000005e005e7308 */ /* 0x000fec0000000800 */
[C---:B---3--:R-:W-:Y:S02]  /*144d0*/  HMMA.16816.F32.BF16 R52, R28.reuse, R20, R52 ;  /* 0x000000141c34723c */ /* 0x048fe40000041834 */
[----:B------:R-:W3:Y:S06]  /*144e0*/  MUFU.EX2 R96, R96 ;  /* 0x0000006000607308 */ /* 0x000eec0000000800 */
[C---:B------:R-:W-:Y:S01]  /*144f0*/  HMMA.16816.F32.BF16 R40, R28.reuse, R22, R40 ;  /* 0x000000161c28723c */ /* 0x040fe20000041828 */
[----:B------:R-:W4:Y:S01]  /*14500*/  LDSM.16.MT88.4 R20, [R229+0x10800] ;  /* 0x01080000e514783b */ /* 0x000f220000004200 */
[----:B------:R-:W2:Y:S06]  /*14510*/  MUFU.EX2 R98, R98 ;  /* 0x0000006200627308 */ /* 0x000eac0000000800 */
[----:B-1----:R-:W-:Y:S01]  /*14520*/  HMMA.16816.F32.BF16 R64, R28, R16, R64 ;  /* 0x000000101c40723c */ /* 0x002fe20000041840 */
[----:B---3--:R-:W-:-:S07]  /*14530*/  F2FP.BF16.PACK_AB R144, R97, R96 ;  /* 0x000000606190723e */ /* 0x008fce00000010ff */
[----:B------:R-:W-:Y:S01]  /*14540*/  HMMA.16816.F32.BF16 R8, R28, R18, R8 ;  /* 0x000000121c08723c */ /* 0x000fe20000041808 */
[----:B------:R-:W1:Y:S01]  /*14550*/  LDSM.16.MT88.4 R16, [R228+0x10800] ;  /* 0x01080000e410783b */ /* 0x000e620000004200 */
[----:B--2---:R-:W-:-:S05]  /*14560*/  F2FP.BF16.PACK_AB R146, R248, R98 ;  /* 0x00000062f892723e */ /* 0x004fca00000010ff */
[C---:B------:R-:W-:Y:S01]  /*14570*/  F2FP.BF16.PACK_AB R28, R33.reuse, R32 ;  /* 0x00000020211c723e */ /* 0x040fe200000010ff */
[----:B------:R-:W-:Y:S01]  /*14580*/  FADD.FTZ R33, R33, R169 ;  /* 0x000000a921217221 */ /* 0x000fe20000010000 */
[C---:B------:R-:W-:Y:S01]  /*14590*/  F2FP.BF16.PACK_AB R29, R2.reuse, R76 ;  /* 0x0000004c021d723e */ /* 0x040fe200000010ff */
[----:B------:R-:W-:Y:S01]  /*145a0*/  FADD.FTZ R2, R2, R125 ;  /* 0x0000007d02027221 */ /* 0x000fe20000010000 */
[----:B------:R-:W-:Y:S01]  /*145b0*/  F2FP.BF16.PACK_AB R30, R35, R34 ;  /* 0x00000022231e723e */ /* 0x000fe200000010ff */
[----:B------:R-:W-:Y:S01]  /*145c0*/  FADD.FTZ R33, R34, R33 ;  /* 0x0000002122217221 */ /* 0x000fe20000010000 */
[----:B------:R-:W-:Y:S01]  /*145d0*/  F2FP.BF16.PACK_AB R31, R3, R0 ;  /* 0x00000000031f723e */ /* 0x000fe200000010ff */
[----:B------:R-:W-:Y:S01]  /*145e0*/  FADD.FTZ R2, R0, R2 ;  /* 0x0000000200027221 */ /* 0x000fe20000010000 */
[----:B------:R-:W-:Y:S01]  /*145f0*/  MOV R0, R108 ;  /* 0x0000006c00007202 */ /* 0x000fe20000000f00 */
[----:B------:R-:W-:Y:S02]  /*14600*/  FADD.FTZ R35, R35, R33 ;  /* 0x0000002123237221 */ /* 0x000fe40000010000 */
[----:B------:R-:W-:Y:S01]  /*14610*/  FADD.FTZ R3, R3, R2 ;  /* 0x0000000203037221 */ /* 0x000fe20000010000 */
[----:B------:R-:W-:Y:S01]  /*14620*/  MOV R2, R110 ;  /* 0x0000006e00027202 */ /* 0x000fe20000000f00 */
[----:B------:R-:W-:Y:S01]  /*14630*/  HMMA.16816.F32.BF16 R12, R28, R24, R12 ;  /* 0x000000181c0c723c */ /* 0x000fe2000004180c */
[----:B------:R-:W-:-:S02]  /*14640*/  FADD.FTZ R35, R78, R35 ;  /* 0x000000234e237221 */ /* 0x000fc40000010000 */
[----:B------:R-:W-:-:S05]  /*14650*/  FADD.FTZ R3, R92, R3 ;  /* 0x000000035c037221 */ /* 0x000fca0000010000 */
[C---:B------:R-:W-:Y:S01]  /*14660*/  HMMA.16816.F32.BF16 R36, R28.reuse, R26, R36 ;  /* 0x0000001a1c24723c */ /* 0x040fe20000041824 */
[----:B------:R-:W2:Y:S07]  /*14670*/  LDSM.16.MT88.4 R24, [R227+0x10800] ;  /* 0x01080000e318783b */ /* 0x000eae0000004200 */
[C---:B----4-:R-:W-:Y:S08]  /*14680*/  HMMA.16816.F32.BF16 R44, R28.reuse, R20, R44 ;  /* 0x000000141c2c723c */ /* 0x050ff0000004182c */
[C---:B-1----:R-:W-:Y:S08]  /*14690*/  HMMA.16816.F32.BF16 R52, R28.reuse, R16, R52 ;  /* 0x000000101c34723c */ /* 0x042ff00000041834 */
[C---:B------:R-:W-:Y:S01]  /*146a0*/  HMMA.16816.F32.BF16 R40, R28.reuse, R18, R40 ;  /* 0x000000121c28723c */ /* 0x040fe20000041828 */
[----:B------:R-:W1:Y:S07]  /*146b0*/  LDSM.16.MT88.4 R16, [R229+0x11000] ;  /* 0x01100000e510783b */ /* 0x000e6e0000004200 */
[C---:B------:R-:W-:Y:S01]  /*146c0*/  HMMA.16816.F32.BF16 R4, R28.reuse, R22, R4 ;  /* 0x000000161c04723c */ /* 0x040fe20000041804 */
[----:B------:R-:W3:Y:S07]  /*146d0*/  LDSM.16.MT88.4 R20, [R232+0x11000] ;  /* 0x01100000e814783b */ /* 0x000eee0000004200 */
[C---:B--2---:R-:W-:Y:S08]  /*146e0*/  HMMA.16816.F32.BF16 R64, R28.reuse, R24, R64 ;  /* 0x000000181c40723c */ /* 0x044ff00000041840 */
[----:B------:R-:W-:Y:S01]  /*146f0*/  HMMA.16816.F32.BF16 R8, R28, R26, R8 ;  /* 0x0000001a1c08723c */ /* 0x000fe20000041808 */
[----:B------:R-:W2:Y:S06]  /*14700*/  LDSM.16.MT88.4 R24, [R228+0x11000] ;  /* 0x01100000e418783b */ /* 0x000eac0000004200 */
        /* <DEDUP_REMOVED lines=11> */
[----:B------:R-:W-:-:S04]  /*147c0*/  FADD.FTZ R86, R96, R86 ;  /* 0x0000005660567221 */ /* 0x000fc80000010000 */
[----:B------:R-:W-:Y:S02]  /*147d0*/  FADD.FTZ R86, R97, R86 ;  /* 0x0000005661567221 */ /* 0x000fe40000010000 */
[--C-:B------:R-:W-:Y:S01]  /*147e0*/  FFMA.FTZ R16, R100, c[0x0][0x23c], -R80.reuse ;  /* 0x00008f0064107a23 */ /* 0x100fe20000010850 */
[C---:B------:R-:W-:Y:S01]  /*147f0*/  HMMA.16816.F32.BF16 R4, R28.reuse, R18, R4 ;  /* 0x000000121c04723c */ /* 0x040fe20000041804 */
[----:B------:R-:W-:Y:S02]  /*14800*/  FFMA.FTZ R17, R90, c[0x0][0x23c], -R80 ;  /* 0x00008f005a117a23 */ /* 0x000fe40000010850 */
[----:B------:R-:W-:Y:S02]  /*14810*/  FADD.FTZ R86, R98, R86 ;  /* 0x0000005662567221 */ /* 0x000fe40000010000 */
[----:B------:R-:W1:Y:S02]  /*14820*/  MUFU.EX2 R16, R16 ;  /* 0x0000001000107308 */ /* 0x000e640000000800 */
[----:B------:R-:W-:Y:S01]  /*14830*/  FFMA.FTZ R18, R103, c[0x0][0x23c], -R80 ;  /* 0x00008f0067127a23 */ /* 0x000fe20000010850 */
[----:B---3--:R-:W-:Y:S01]  /*14840*/  HMMA.16816.F32.BF16 R12, R28, R20, R12 ;  /* 0x000000141c0c723c */ /* 0x008fe2000004180c */
[----:B------:R-:W-:-:S04]  /*14850*/  FADD.FTZ R248, R248, R86 ;  /* 0x00000056f8f87221 */ /* 0x000fc80000010000 */
[----:B------:R-:W3:Y:S03]  /*14860*/  MUFU.EX2 R17, R17 ;  /* 0x0000001100117308 */ /* 0x000ee60000000800 */
[C---:B------:R-:W-:Y:S01]  /*14870*/  HMMA.16816.F32.BF16 R36, R28.reuse, R22, R36 ;  /* 0x000000161c24723c */ /* 0x040fe20000041824 */
[----:B------:R-:W4:Y:S04]  /*14880*/  LDSM.16.MT88.4 R20, [R227+0x11000] ;  /* 0x01100000e314783b */ /* 0x000f280000004200 */
[----:B------:R-:W3:Y:S01]  /*14890*/  MUFU.EX2 R18, R18 ;  /* 0x0000001200127308 */ /* 0x000ee20000000800 */
[----:B-1----:R-:W-:Y:S02]  /*148a0*/  FADD.FTZ R95, R16, R95 ;  /* 0x0000005f105f7221 */ /* 0x002fe40000010000 */
[----:B--2---:R-:W-:Y:S01]  /*148b0*/  HMMA.16816.F32.BF16 R52, R28, R24, R52 ;  /* 0x000000181c34723c */ /* 0x004fe20000041834 */
[C---:B---3--:R-:W-:Y:S01]  /*148c0*/  F2FP.BF16.PACK_AB R145, R17.reuse, R16 ;  /* 0x000000101191723e */ /* 0x048fe200000010ff */
[----:B------:R-:W-:-:S06]  /*148d0*/  FADD.FTZ R95, R17, R95 ;  /* 0x0000005f115f7221 */ /* 0x000fcc0000010000 */
[----:B------:R-:W-:Y:S01]  /*148e0*/  HMMA.16816.F32.BF16 R40, R28, R26, R40 ;  /* 0x0000001a1c28723c */ /* 0x000fe20000041828 */
[----:B------:R-:W-:Y:S01]  /*148f0*/  F2FP.BF16.PACK_AB R147, R247, R18 ;  /* 0x00000012f793723e */ /* 0x000fe200000010ff */
[----:B------:R-:W-:-:S04]  /*14900*/  FADD.FTZ R95, R18, R95 ;  /* 0x0000005f125f7221 */ /* 0x000fc80000010000 */
[----:B------:R-:W-:Y:S02]  /*14910*/  FADD.FTZ R247, R247, R95 ;  /* 0x0000005ff7f77221 */ /* 0x000fe40000010000 */
[C---:B------:R-:W-:Y:S01]  /*14920*/  HMMA.16816.F32.BF16 R160, R144.reuse, R156, R12 ;  /* 0x0000009c90a0723c */ /* 0x040fe2000004180c */
[----:B------:R-:W1:Y:S07]  /*14930*/  LDSM.16.MT88.4 R12, [R227+0x11800] ;  /* 0x01180000e30c783b */ /* 0x000e6e0000004200 */
[----:B------:R-:W-:Y:S08]  /*14940*/  HMMA.16816.F32.BF16 R132, R144, R152, R44 ;  /* 0x000000989084723c */ /* 0x000ff0000004182c */
[C---:B----4-:R-:W-:Y:S08]  /*14950*/  HMMA.16816.F32.BF16 R64, R28.reuse, R20, R64 ;  /* 0x000000141c40723c */ /* 0x050ff00000041840 */
[----:B------:R-:W-:Y:S08]  /*14960*/  HMMA.16816.F32.BF16 R8, R28, R22, R8 ;  /* 0x000000161c08723c */ /* 0x000ff00000041808 */
[C---:B------:R-:W-:Y:S08]  /*14970*/  HMMA.16816.F32.BF16 R136, R144.reuse, R148, R52 ;  /* 0x000000949088723c */ /* 0x040ff00000041834 */
[C---:B------:R-:W-:Y:S08]  /*14980*/  HMMA.16816.F32.BF16 R156, R144.reuse, R158, R36 ;  /* 0x0000009e909c723c */ /* 0x040ff00000041824 */
[C---:B------:R-:W-:Y:S08]  /*14990*/  HMMA.16816.F32.BF16 R152, R144.reuse, R154, R4 ;  /* 0x0000009a9098723c */ /* 0x040ff00000041804 */
[C---:B------:R-:W-:Y:S08]  /*149a0*/  HMMA.16816.F32.BF16 R148, R144.reuse, R150, R40 ;  /* 0x000000969094723c */ /* 0x040ff00000041828 */
[C---:B-1----:R-:W-:Y:S08]  /*149b0*/  HMMA.16816.F32.BF16 R140, R144.reuse, R12, R64 ;  /* 0x0000000c908c723c */ /* 0x042ff00000041840 */
[----:B------:R-:W-:Y:S11]  /*149c0*/  HMMA.16816.F32.BF16 R144, R144, R14, R8 ;  /* 0x0000000e9090723c */ /* 0x000ff60000041808 */
[----:B------:R-:W-:Y:S08]  /*149d0*/  @!UPT UIADD3 URZ, URZ, URZ, URZ ;  /* 0x0000003f3f3ff290 */ /* 0x000ff0000fffe03f */
.L_x_3601:
        /* <DEDUP_REMOVED lines=10> */
.L_x_3613:
        /* <DEDUP_REMOVED lines=51> */
[----:B------:R-:W-:Y:S03]  /*14db0*/  ULOP3.LUT UR19, URZ, UR24, URZ, 0x33, !UPT ;  /* 0x000000183f137292 */ /* 0x000fe6000f8e333f */
        /* <DEDUP_REMOVED lines=42> */
.L_x_3610:
[----:B------:R-:W-:Y:S01]  /*15060*/  ISETP.GE.AND P0, PT, R240, c[0x0][0x220], PT ;  /* 0x00008800f0007a0c */ /* 0x000fe20003f06270 */
[----:B------:R-:W-:Y:S01]  /*15070*/  IMAD R172, R231, 0x2, R237 ;  /* 0x00000002e7ac7824 */ /* 0x000fe200078e02ed */
[CC--:B------:R-:W-:Y:S01]  /*15080*/  LEA R250, P2, R2.reuse, R177.reuse, 0x1 ;  /* 0x000000b102fa7211 */ /* 0x0c0fe200078408ff */
[----:B------:R-:W-:Y:S03]  /*15090*/  UISETP.GT.AND UP0, UPT, UR13, UR12, UPT ;  /* 0x0000000c0d00728c */ /* 0x000fe6000bf04270 */
        /* <DEDUP_REMOVED lines=39> */
[----:B------:R-:W-:Y:S01]  /*15310*/  @!P0 IMAD R5, R241, 0x70, RZ ;  /* 0x00000070f1058824 */ /* 0x000fe200078e02ff */
[-C--:B------:R-:W-:Y:S01]  /*15320*/  @!P0 LEA R12, P1, R10, R177.reuse, 0x1 ;  /* 0x000000b10a0c8211 */ /* 0x080fe200078208ff */
[C---:B------:R-:W-:Y:S01]  /*15330*/  @!P0 IMAD.WIDE.U32 R32, R244.reuse, 0x70, R32 ;  /* 0x00000070f4208825 */ /* 0x040fe200078e0020 */
[----:B------:R-:W-:Y:S01]  /*15340*/  @P0 STS.128 [R239+0xb800], RZ ;  /* 0x00b800ffef000388 */ /* 0x000fe20000000c00 */
[----:B------:R-:W-:Y:S02]  /*15350*/  @!P0 LEA.HI.X R7, R244, R0, R241, 0x6, P2 ;  /* 0x00000000f4078211 */ /* 0x000fe400010f34f1 */
        /* <DEDUP_REMOVED lines=8> */
[----:B------:R-:W-:Y:S01]  /*153e0*/  @!P0 LEA.HI.X R21, R8, R176, R7, 0x1, P2 ;  /* 0x000000b008158211 */ /* 0x000fe200010f0c07 */
[C---:B------:R-:W-:Y:S01]  /*153f0*/  @!P0 IMAD R8, R241.reuse, 0x50, RZ ;  /* 0x00000050f1088824 */ /* 0x040fe200078e02ff */
        /* <DEDUP_REMOVED lines=9> */
[-C--:B------:R-:W-:Y:S01]  /*15490*/  @!P0 LEA R18, P1, R10, R177.reuse, 0x1 ;  /* 0x000000b10a128211 */ /* 0x080fe200078208ff */
[----:B------:R-:W-:Y:S01]  /*154a0*/  @!P0 IMAD.WIDE.U32 R34, R244, 0x60, R34 ;  /* 0x00000060f4228825 */ /* 0x000fe200078e0022 */
[-C--:B------:R-:W-:Y:S01]  /*154b0*/  @!P0 LEA.HI.X R15, R32, R176.reuse, R5, 0x1, P3 ;  /* 0x000000b0200f8211 */ /* 0x080fe200018f0c05 */
[----:B------:R-:W-:Y:S01]  /*154c0*/  @P0 STS.128 [R239+0xc800], RZ ;  /* 0x00c800ffef000388 */ /* 0x000fe20000000c00 */
[----:B------:R-:W-:Y:S01]  /*154d0*/  @!P0 LEA.HI.X R19, R10, R176, R8, 0x1, P1 ;  /* 0x000000b00a138211 */ /* 0x000fe200008f0c08 */
[----:B------:R-:W-:Y:S01]  /*154e0*/  @!P0 IMAD.IADD R4, R4, 0x1, R35 ;  /* 0x0000000104048824 */ /* 0x000fe200078e0223 */
[CC--:B------:R-:W-:Y:S01]  /*154f0*/  @!P0 LEA R16, P4, R34.reuse, R177.reuse, 0x1 ;  /* 0x000000b122108211 */ /* 0x0c0fe200078808ff */
[----:B------:R-:W-:Y:S01]  /*15500*/  @!P0 IMAD.MOV.U32 R30, RZ, RZ, R2 ;  /* 0x000000ffff1e8224 */ /* 0x000fe200078e0002 */
[----:B------:R-:W-:Y:S01]  /*15510*/  @!P0 MOV R29, R0 ;  /* 0x00000000001d8202 */ /* 0x000fe20000000f00 */
[----:B------:R-:W-:Y:S01]  /*15520*/  @!PT LDS RZ, [RZ] ;  /* 0x00000000fffff984 */ /* 0x000fe20000000800 */
[----:B------:R-:W-:Y:S01]  /*15530*/  @!PT LDS RZ, [RZ] ;  /* 0x00000000fffff984 */ /* 0x000fe20000000800 */
[----:B------:R-:W-:Y:S01]  /*15540*/  @!PT LDS RZ, [RZ] ;  /* 0x00000000fffff984 */ /* 0x000fe20000000800 */
[----:B------:R4:W-:Y:S01]  /*15550*/  @!P0 LDGSTS.E.BYPASS.LTC128B.128 [R239+0xc800], [R18.64] ;  /* 0x0c80000012ef8fae */ /* 0x0009e2000b901d54 */
[----:B------:R-:W-:Y:S01]  /*15560*/  @!P0 LEA.HI.X R17, R34, R176, R4, 0x1, P4 ;  /* 0x000000b022118211 */ /* 0x000fe200020f0c04 */
[----:B------:R-:W-:Y:S01]  /*15570*/  @!P0 IMAD.MOV.U32 R31, RZ, RZ, R0 ;  /* 0x000000ffff1f8224 */ /* 0x000fe200078e0000 */
[----:B------:R-:W-:Y:S01]  /*15580*/  @!P0 MOV R34, R2 ;  /* 0x0000000200228202 */ /* 0x000fe20000000f00 */
[C---:B------:R-:W-:Y:S01]  /*15590*/  @!P0 IMAD R6, R241.reuse, 0x90, RZ ;  /* 0x00000090f1068824 */ /* 0x040fe200078e02ff */
[----:B------:R-:W-:Y:S01]  /*155a0*/  @P0 STS.128 [R239+0xd000], RZ ;  /* 0x00d000ffef000388 */ /* 0x000fe20000000c00 */
[----:B------:R-:W-:Y:S04]  /*155b0*/  @!P0 IMAD.WIDE.U32 R30, R244, 0x90, R30 ;  /* 0x00000090f41e8825 */ /* 0x000fe800078e001e */
[----:B------:R-:W-:Y:S01]  /*155c0*/  @!PT LDS RZ, [RZ] ;  /* 0x00000000fffff984 */ /* 0x000fe20000000800 */
[----:B------:R-:W-:Y:S01]  /*155d0*/  @!PT LDS RZ, [RZ] ;  /* 0x00000000fffff984 */ /* 0x000fe20000000800 */
[----:B------:R-:W-:Y:S01]  /*155e0*/  @!PT LDS RZ, [RZ] ;  /* 0x00000000fffff984 */ /* 0x000fe20000000800 */
[----:B------:R4:W-:Y:S01]  /*155f0*/  @!P0 LDGSTS.E.BYPASS.LTC128B.128 [R239+0xd000], [R16.64] ;  /* 0x0d00000010ef8fae */ /* 0x0009e2000b901d54 */
[----:B------:R-:W-:Y:S01]  /*15600*/  @!P0 IMAD.IADD R6, R6, 0x1, R31 ;  /* 0x0000000106068824 */ /* 0x000fe200078e021f */
[CC--:B------:R-:W-:Y:S01]  /*15610*/  @!P0 LEA R10, P2, R30.reuse, R177.reuse, 0x1 ;  /* 0x000000b11e0a8211 */ /* 0x0c0fe200078408ff */
[----:B------:R-:W-:Y:S01]  /*15620*/  @!P0 IMAD.MOV.U32 R28, RZ, RZ, R2 ;  /* 0x000000ffff1c8224 */ /* 0x000fe200078e0002 */
[----:B------:R-:W-:Y:S01]  /*15630*/  @!P0 MOV R31, R0 ;  /* 0x00000000001f8202 */ /* 0x000fe20000000f00 */
[----:B------:R-:W-:Y:S01]  /*15640*/  @P0 STS.128 [R239+0xd800], RZ ;  /* 0x00d800ffef000388 */ /* 0x000fe20000000c00 */
[-C--:B------:R-:W-:Y:S01]  /*15650*/  @!P0 LEA.HI.X R11, R30, R176.reuse, R6, 0x1, P2 ;  /* 0x000000b01e0b8211 */ /* 0x080fe200010f0c06 */
[----:B------:R-:W-:Y:S03]  /*15660*/  @!P0 IMAD.WIDE.U32 R28, R244, 0xa0, R28 ;  /* 0x000000a0f41c8825 */ /* 0x000fe600078e001c */
[----:B------:R-:W-:Y:S01]  /*15670*/  @!PT LDS RZ, [RZ] ;  /* 0x00000000fffff984 */ /* 0x000fe20000000800 */
[----:B------:R-:W-:Y:S01]  /*15680*/  @!PT LDS RZ, [RZ] ;  /* 0x00000000fffff984 */ /* 0x000fe20000000800 */
[----:B------:R-:W-:Y:S01]  /*15690*/  @!PT LDS RZ, [RZ] ;  /* 0x00000000fffff984 */ /* 0x000fe20000000800 */
[----:B------:R5:W-:Y:S01]  /*156a0*/  @!P0 LDGSTS.E.BYPASS.LTC128B.128 [R239+0xd800], [R14.64] ;  /* 0x0d8000000eef8fae */ /* 0x000be2000b901d54 */
[----:B------:R-:W-:Y:S01]  /*156b0*/  @!P0 IMAD R7, R241, 0xa0, RZ ;  /* 0x000000a0f1078824 */ /* 0x000fe200078e02ff */
[C---:B------:R-:W-:Y:S01]  /*156c0*/  @!P0 LEA R8, P1, R28.reuse, R177, 0x1 ;  /* 0x000000b11c088211 */ /* 0x040fe200078208ff */
[----:B------:R-:W-:Y:S02]  /*156d0*/  @!P0 IMAD.MOV.U32 R38, RZ, RZ, R2 ;  /* 0x000000ffff268224 */ /* 0x000fe400078e0002 */
[----:B------:R-:W-:Y:S01]  /*156e0*/  @P0 STS.128 [R239+0xe000], RZ ;  /* 0x00e000ffef000388 */ /* 0x000fe20000000c00 */
[----:B------:R-:W-:Y:S01]  /*156f0*/  @!P0 IADD3 R7, R7, R29, RZ ;  /* 0x0000001d07078210 */ /* 0x000fe20007ffe0ff */
[----:B------:R-:W-:Y:S02]  /*15700*/  @!P0 IMAD.MOV.U32 R39, RZ, RZ, R0 ;  /* 0x000000ffff278224 */ /* 0x000fe400078e0000 */
[C---:B------:R-:W-:Y:S01]  /*15710*/  @!P0 IMAD R6, R241.reuse, 0xb0, RZ ;  /* 0x000000b0f1068824 */ /* 0x040fe200078e02ff */
[----:B------:R-:W-:Y:S01]  /*15720*/  @!PT LDS RZ, [RZ] ;  /* 0x00000000fffff984 */ /* 0x000fe20000000800 */
[----:B------:R-:W-:Y:S01]  /*15730*/  @!PT LDS RZ, [RZ] ;  /* 0x00000000fffff984 */ /* 0x000fe20000000800 */
[----:B------:R-:W-:Y:S01]  /*15740*/  @!PT LDS RZ, [RZ] ;  /* 0x00000000fffff984 */ /* 0x000fe20000000800 */
[----:B------:R5:W-:Y:S01]  /*15750*/  @!P0 LDGSTS.E.BYPASS.LTC128B.128 [R239+0xe000], [R12.64] ;  /* 0x0e0000000cef8fae */ /* 0x000be2000b901d54 */
[-C--:B------:R-:W-:Y:S01]  /*15760*/  @!P0 LEA.HI.X R9, R28, R176.reuse, R7, 0x1, P1 ;  /* 0x000000b01c098211 */ /* 0x080fe200008f0c07 */
[----:B------:R-:W-:Y:S03]  /*15770*/  @!P0 IMAD.WIDE.U32 R38, R244, 0xb0, R38 ;  /* 0x000000b0f4268825 */ /* 0x000fe600078e0026 */
[----:B------:R-:W-:Y:S01]  /*15780*/  @P0 STS.128 [R239+0xe800], RZ ;  /* 0x00e800ffef000388 */ /* 0x000fe20000000c00 */
[----:B------:R-:W-:Y:S01]  /*15790*/  @!P0 IMAD.IADD R6, R6, 0x1, R39 ;  /* 0x0000000106068824 */ /* 0x000fe200078e0227 */
[CC--:B------:R-:W-:Y:S01]  /*157a0*/  @!P0 LEA R36, P1, R38.reuse, R177.reuse, 0x1 ;  /* 0x000000b126248211 */ /* 0x0c0fe200078208ff */
[----:B------:R-:W-:Y:S02]  /*157b0*/  @!P0 IMAD.MOV.U32 R28, RZ, RZ, R2 ;  /* 0x000000ffff1c8224 */ /* 0x000fe400078e0002 */
[----:B------:R-:W-:Y:S01]  /*157c0*/  @!PT LDS RZ, [RZ] ;  /* 0x00000000fffff984 */ /* 0x000fe20000000800 */
[----:B------:R-:W-:Y:S01]  /*157d0*/  @!PT LDS RZ, [RZ] ;  /* 0x00000000fffff984 */ /* 0x000fe20000000800 */
[----:B------:R-:W-:Y:S01]  /*157e0*/  @!PT LDS RZ, [RZ] ;  /* 0x00000000fffff984 */ /* 0x000fe20000000800 */
[----:B------:R1:W-:Y:S01]  /*157f0*/  @!P0 LDGSTS.E.BYPASS.LTC128B.128 [R239+0xe800], [R10.64] ;  /* 0x0e8000000aef8fae */ /* 0x0003e2000b901d54 */
[----:B------:R-:W-:Y:S01]  /*15800*/  @!P0 IMAD.MOV.U32 R29, RZ, RZ, R0 ;  /* 0x000000ffff1d8224 */ /* 0x000fe200078e0000 */
[-C--:B------:R-:W-:Y:S01]  /*15810*/  @!P0 LEA.HI.X R37, R38, R176.reuse, R6, 0x1, P1 ;  /* 0x000000b026258211 */ /* 0x080fe200008f0c06 */
[----:B------:R-:W-:Y:S02]  /*15820*/  @!P0 IMAD R5, R241, 0xc0, RZ ;  /* 0x000000c0f1058824 */ /* 0x000fe400078e02ff */
        /* <DEDUP_REMOVED lines=8> */
[----:B------:R-:W-:Y:S02]  /*158b0*/  @!P0 IMAD.MOV.U32 R35, RZ, RZ, R0 ;  /* 0x000000ffff238224 */ /* 0x000fe400078e0000 */
[----:B------:R-:W-:Y:S01]  /*158c0*/  @P0 STS.128 [R239+0xf800], RZ ;  /* 0x00f800ffef000388 */ /* 0x000fe20000000c00 */
[-C--:B------:R-:W-:Y:S01]  /*158d0*/  @!P0 LEA.HI.X R41, R28, R176.reuse, R5, 0x1, P4 ;  /* 0x000000b01c298211 */ /* 0x080fe200020f0c05 */
[----:B------:R-:W-:Y:S03]  /*158e0*/  @!P0 IMAD.WIDE.U32 R34, R244, 0xd0, R34 ;  /* 0x000000d0f4228825 */ /* 0x000fe600078e0022 */
[----:B------:R-:W-:Y:S01]  /*158f0*/  @!PT LDS RZ, [RZ] ;  /* 0x00000000fffff984 */ /* 0x000fe20000000800 */
[----:B------:R-:W-:Y:S01]  /*15900*/  @!PT LDS RZ, [RZ] ;  /* 0x00000000fffff984 */ /* 0x000fe20000000800 */
[----:B------:R-:W-:Y:S01]  /*15910*/  @!PT LDS RZ, [RZ] ;  /* 0x00000000fffff984 */ /* 0x000fe20000000800 */
[----:B------:R1:W-:Y:S01]  /*15920*/  @!P0 LDGSTS.E.BYPASS.LTC128B.128 [R239+0xf800], [R36.64] ;  /* 0x0f80000024ef8fae */ /* 0x0003e2000b901d54 */
[C---:B------:R-:W-:Y:S01]  /*15930*/  @!P0 IMAD R4, R241.reuse, 0xd0, RZ ;  /* 0x000000d0f1048824 */ /* 0x040fe200078e02ff */
[-C--:B------:R-:W-:Y:S01]  /*15940*/  @!P0 LEA R38, P3, R34, R177.reuse, 0x1 ;  /* 0x000000b122268211 */ /* 0x080fe200078608ff */
[----:B------:R-:W-:Y:S02]  /*15950*/  @!P0 IMAD.MOV.U32 R32, RZ, RZ, R2 ;  /* 0x000000ffff208224 */ /* 0x000fe400078e0002 */
[----:B------:R-:W-:Y:S01]  /*15960*/  @P0 STS.128 [R239+0x10000], RZ ;  /* 0x010000ffef000388 */ /* 0x000fe20000000c00 */
[----:B------:R-:W-:Y:S02]  /*15970*/  @!P0 IMAD.IADD R4, R4, 0x1, R35 ;  /* 0x0000000104048824 */ /* 0x000fe400078e0223 */
[----:B------:R-:W-:Y:S02]  /*15980*/  @!P0 IMAD.MOV.U32 R33, RZ, RZ, R0 ;  /* 0x000000ffff218224 */ /* 0x000fe400078e0000 */
[----:B------:R-:W-:Y:S01]  /*15990*/  @!PT LDS RZ, [RZ] ;  /* 0x00000000fffff984 */ /* 0x000fe20000000800 */
[----:B------:R-:W-:Y:S01]  /*159a0*/  @!PT LDS RZ, [RZ] ;  /* 0x00000000fffff984 */ /* 0x000fe20000000800 */
[----:B------:R-:W-:Y:S01]  /*159b0*/  @!PT LDS RZ, [RZ] ;  /* 0x00000000fffff984 */ /* 0x000fe20000000800 */
[----:B------:R1:W-:Y:S01]  /*159c0*/  @!P0 LDGSTS.E.BYPASS.LTC128B.128 [R239+0x10000], [R40.64] ;  /* 0x1000000028ef8fae */ /* 0x0003e2000b901d54 */
[-C--:B------:R-:W-:Y:S01]  /*159d0*/  @!P0 LEA.HI.X R39, R34, R176.reuse, R4, 0x1, P3 ;  /* 0x000000b022278211 */ /* 0x080fe200018f0c04 */
[----:B------:R-:W-:Y:S03]  /*159e0*/  @!P0 IMAD.WIDE.U32 R32, R244, 0xe0, R32 ;  /* 0x000000e0f4208825 */ /* 0x000fe600078e0020 */
[----:B------:R-:W-:Y:S01]  /*159f0*/  @P0 STS.128 [R239+0x10800], RZ ;  /* 0x010800ffef000388 */ /* 0x000fe20000000c00 */
[----:B------:R-:W-:Y:S01]  /*15a00*/  @!P0 IMAD.MOV.U32 R30, RZ, RZ, R2 ;  /* 0x000000ffff1e8224 */ /* 0x000fe200078e0002 */
[-C--:B------:R-:W-:Y:S01]  /*15a10*/  @!P0 LEA R6, P2, R32, R177.reuse, 0x1 ;  /* 0x000000b120068211 */ /* 0x080fe200078408ff */
[C---:B------:R-:W-:Y:S02]  /*15a20*/  @!P0 IMAD R2, R241.reuse, 0xe0, RZ ;  /* 0x000000e0f1028824 */ /* 0x040fe400078e02ff */
[----:B------:R-:W-:Y:S01]  /*15a30*/  @!PT LDS RZ, [RZ] ;  /* 0x00000000fffff984 */ /* 0x000fe20000000800 */
[----:B------:R-:W-:Y:S01]  /*15a40*/  @!PT LDS RZ, [RZ] ;  /* 0x00000000fffff984 */ /* 0x000fe20000000800 */
[----:B------:R-:W-:Y:S01]  /*15a50*/  @!PT LDS RZ, [RZ] ;  /* 0x00000000fffff984 */ /* 0x000fe20000000800 */
[----:B------:R1:W-:Y:S01]  /*15a60*/  @!P0 LDGSTS.E.BYPASS.LTC128B.128 [R239+0x10800], [R38.64] ;  /* 0x1080000026ef8fae */ /* 0x0003e2000b901d54 */
[----:B------:R-:W-:Y:S04]  /*15a70*/  @!P0 IMAD.WIDE.U32 R30, R244, 0xf0, R30 ;  /* 0x000000f0f41e8825 */ /* 0x000fe800078e001e */
[----:B------:R-:W-:Y:S01]  /*15a80*/  @!P0 IMAD.IADD R2, R2, 0x1, R33 ;  /* 0x0000000102028824 */ /* 0x000fe200078e0221 */
[----:B------:R-:W-:Y:S01]  /*15a90*/  @P0 STS.128 [R239+0x11000], RZ ;  /* 0x011000ffef000388 */ /* 0x000fe20000000c00 */
[----:B------:R-:W-:Y:S01]  /*15aa0*/  @!P0 IMAD R0, R241, 0xf0, RZ ;  /* 0x000000f0f1008824 */ /* 0x000fe200078e02ff */
[----:B------:R-:W-:Y:S02]  /*15ab0*/  @!P0 LEA R42, P1, R30, R177, 0x1 ;  /* 0x000000b11e2a8211 */ /* 0x000fe400078208ff */
[-C--:B------:R-:W-:Y:S02]  /*15ac0*/  @!P0 LEA.HI.X R7, R32, R176.reuse, R2, 0x1, P2 ;  /* 0x000000b020078211 */ /* 0x080fe400010f0c02 */
[----:B------:R-:W-:Y:S03]  /*15ad0*/  @!P0 IADD3 R0, R0, R31, RZ ;  /* 0x0000001f00008210 */ /* 0x000fe60007ffe0ff */
[----:B------:R-:W-:Y:S01]  /*15ae0*/  @!PT LDS RZ, [RZ] ;  /* 0x00000000fffff984 */ /* 0x000fe20000000800 */
[----:B------:R-:W-:Y:S01]  /*15af0*/  @!PT LDS RZ, [RZ] ;  /* 0x00000000fffff984 */ /* 0x000fe20000000800 */
[----:B------:R-:W-:Y:S01]  /*15b00*/  @!PT LDS RZ, [RZ] ;  /* 0x00000000fffff984 */ /* 0x000fe20000000800 */
[----:B------:R2:W-:Y:S01]  /*15b10*/  @!P0 LDGSTS.E.BYPASS.LTC128B.128 [R239+0x11000], [R6.64] ;  /* 0x1100000006ef8fae */ /* 0x0005e2000b901d54 */
[----:B------:R-:W-:Y:S02]  /*15b20*/  @!P0 LEA.HI.X R43, R30, R176, R0, 0x1, P1 ;  /* 0x000000b01e2b8211 */ /* 0x000fe400008f0c00 */
[----:B------:R-:W-:Y:S02]  /*15b30*/  PLOP3.LUT P1, PT, PT, PT, UP0, 0x80, 0x0 ;  /* 0x000000000000781c */ /* 0x000fe40003f2f008 */
        /* <DEDUP_REMOVED lines=36> */
[----:B------:R-:W1:Y:S02]  /*15d80*/  LDSM.16.M88.4 R188, [R230+0x3800] ;  /* 0x00380000e6bc783b */ /* 0x000e640000000200 */
[C---:B------:R-:W-:Y:S03]  /*15d90*/  HMMA.16816.F32.BF16 R40, R128.reuse, R42, RZ ;  /* 0x0000002a8028723c */ /* 0x040fe600000418ff */
[----:B------:R-:W2:Y:S05]  /*15da0*/  LDSM.16.M88.4 R192, [R230+0x4000] ;  /* 0x00400000e6c0783b */ /* 0x000eaa0000000200 */
[C---:B------:R-:W-:Y:S01]  /*15db0*/  HMMA.16816.F32.BF16 R44, R128.reuse, R48, RZ ;  /* 0x00000030802c723c */ /* 0x040fe200000418ff */
[----:B------:R-:W2:Y:S05]  /*15dc0*/  LDSM.16.M88.4 R196, [R230+0x4800] ;  /* 0x00480000e6c4783b */ /* 0x000eaa0000000200 */
[----:B------:R-:W2:Y:S02]  /*15dd0*/  LDSM.16.M88.4 R200, [R230+0x5000] ;  /* 0x00500000e6c8783b */ /* 0x000ea40000000200 */
[C---:B------:R-:W-:Y:S03]  /*15de0*/  HMMA.16816.F32.BF16 R48, R128.reuse, R50, RZ ;  /* 0x000000328030723c */ /* 0x040fe600000418ff */
[----:B------:R-:W-:Y:S05]  /*15df0*/  LDSM.16.M88.4 R204, [R230+0x6000] ;  /* 0x00600000e6cc783b */ /* 0x000fea0000000200 */
[C---:B------:R-:W-:Y:S01]  /*15e00*/  HMMA.16816.F32.BF16 R52, R128.reuse, R56, RZ ;  /* 0x000000388034723c */ /* 0x040fe200000418ff */
[----:B------:R-:W-:Y:S05]  /*15e10*/  LDSM.16.M88.4 R208, [R230+0x6800] ;  /* 0x00680000e6d0783b */ /* 0x000fea0000000200 */
[----:B------:R-:W-:Y:S02]  /*15e20*/  LDSM.16.M88.4 R212, [R233] ;  /* 0x00000000e9d4783b */ /* 0x000fe40000000200 */
[C---:B------:R-:W-:Y:S03]  /*15e30*/  HMMA.16816.F32.BF16 R56, R128.reuse, R58, RZ ;  /* 0x0000003a8038723c */ /* 0x040fe600000418ff */
[----:B------:R-:W-:Y:S05]  /*15e40*/  LDSM.16.M88.4 R216, [R165] ;  /* 0x00000000a5d8783b */ /* 0x000fea0000000200 */
        /* <DEDUP_REMOVED lines=42> */
[----:B------:R-:W1:Y:S07]  /*160f0*/  LDSM.16.M88.4 R168, [R230+0x9000] ;  /* 0x00900000e6a8783b */ /* 0x000e6e0000000200 */
[C---:B------:R-:W-:Y:S07]  /*16100*/  HMMA.16816.F32.BF16 R68, R172.reuse, R204, R68 ;  /* 0x000000ccac44723c */ /* 0x040fee0000041844 */
[C---:B------:R-:W-:Y:S01]  /*16110*/  IADD3 R204, R234.reuse, 0x800, RZ ;  /* 0x00000800eacc7810 */ /* 0x040fe20007ffe0ff */
[C---:B------:R-:W-:Y:S05]  /*16120*/  HMMA.16816.F32.BF16 R72, R172.reuse, R206, R72 ;  /* 0x000000ceac48723c */ /* 0x040fea0000041848 */
[----:B------:R-:W1:Y:S03]  /*16130*/  LDSM.16.M88.4 R204, [R204] ;  /* 0x00000000cccc783b */ /* 0x000e660000000200 */
        /* <DEDUP_REMOVED lines=8> */
[C---:B----4-:R-:W-:Y:S07]  /*161c0*/  HMMA.16816.F32.BF16 R92, R172.reuse, R180, R92 ;  /* 0x000000b4ac5c723c */ /* 0x050fee000004185c */
[C---:B------:R-:W-:Y:S01]  /*161d0*/  IADD3 R180, R234.reuse, 0x1800, RZ ;  /* 0x00001800eab47810 */ /* 0x040fe20007ffe0ff */
[C---:B------:R-:W-:Y:S05]  /*161e0*/  HMMA.16816.F32.BF16 R96, R172.reuse, R182, R96 ;  /* 0x000000b6ac60723c */ /* 0x040fea0000041860 */
[----:B------:R-:W4:Y:S03]  /*161f0*/  LDSM.16.M88.4 R180, [R180] ;  /* 0x00000000b4b4783b */ /* 0x000f260000000200 */
[C---:B---3--:R-:W-:Y:S07]  /*16200*/  HMMA.16816.F32.BF16 R100, R172.reuse, R184, R100 ;  /* 0x000000b8ac64723c */ /* 0x048fee0000041864 */
[C---:B------:R-:W-:Y:S01]  /*16210*/  IADD3 R184, R234.reuse, 0x2000, RZ ;  /* 0x00002000eab87810 */ /* 0x040fe20007ffe0ff */
[C---:B------:R-:W-:Y:S05]  /*16220*/  HMMA.16816.F32.BF16 R104, R172.reuse, R186, R104 ;  /* 0x000000baac68723c */ /* 0x040fea0000041868 */
[----:B------:R-:W3:Y:S03]  /*16230*/  LDSM.16.M88.4 R184, [R184] ;  /* 0x00000000b8b8783b */ /* 0x000ee60000000200 */
[C---:B-----5:R-:W-:Y:S07]  /*16240*/  HMMA.16816.F32.BF16 R108, R172.reuse, R188, R108 ;  /* 0x000000bcac6c723c */ /* 0x060fee000004186c */
[----:B------:R-:W-:Y:S01]  /*16250*/  IADD3 R188, R234, 0x3000, RZ ;  /* 0x00003000eabc7810 */ /* 0x000fe20007ffe0ff */
[C---:B------:R-:W-:Y:S05]  /*16260*/  HMMA.16816.F32.BF16 R112, R172.reuse, R190, R112 ;  /* 0x000000beac70723c */ /* 0x040fea0000041870 */
[----:B------:R-:W5:Y:S03]  /*16270*/  LDSM.16.M88.4 R188, [R188] ;  /* 0x00000000bcbc783b */ /* 0x000f660000000200 */
[C---:B-1----:R-:W-:Y:S08]  /*16280*/  HMMA.16816.F32.BF16 R116, R172.reuse, R168, R116 ;  /* 0x000000a8ac74723c */ /* 0x042ff00000041874 */
[C---:B------:R-:W-:Y:S01]  /*16290*/  HMMA.16816.F32.BF16 R120, R172.reuse, R170, R120 ;  /* 0x000000aaac78723c */ /* 0x040fe20000041878 */
[----:B------:R-:W1:Y:S07]  /*162a0*/  LDSM.16.M88.4 R168, [R226] ;  /* 0x00000000e2a8783b */ /* 0x000e6e0000000200 */
[C---:B------:R-:W-:Y:S08]  /*162b0*/  HMMA.16816.F32.BF16 R124, R172.reuse, R192, R124 ;  /* 0x000000c0ac7c723c */ /* 0x040ff0000004187c */
[----:B------:R-:W-:Y:S01]  /*162c0*/  HMMA.16816.F32.BF16 R128, R172, R194, R128 ;  /* 0x000000c2ac80723c */ /* 0x000fe20000041880 */
[----:B------:R-:W1:Y:S05]  /*162d0*/  LDSM.16.M88.4 R172, [R225] ;  /* 0x00000000e1ac783b */ /* 0x000e6a0000000200 */
[----:B------:R-:W1:Y:S02]  /*162e0*/  LDSM.16.M88.4 R192, [R224] ;  /* 0x00000000e0c0783b */ /* 0x000e640000000200 */
[C---:B------:R-:W-:Y:S08]  /*162f0*/  HMMA.16816.F32.BF16 R4, R196.reuse, R200, R4 ;  /* 0x000000c8c404723c */ /* 0x040ff00000041804 */
[C---:B------:R-:W-:Y:S01]  /*16300*/  HMMA.16816.F32.BF16 R8, R196.reuse, R202, R8 ;  /* 0x000000cac408723c */ /* 0x040fe20000041808 */
[----:B------:R-:W1:Y:S07]  /*16310*/  LDSM.16.M88.4 R200, [R223] ;  /* 0x00000000dfc8783b */ /* 0x000e6e0000000200 */
[C---:B------:R-:W-:Y:S08]  /*16320*/  HMMA.16816.F32.BF16 R12, R196.reuse, R204, R12 ;  /* 0x000000ccc40c723c */ /* 0x040ff0000004180c */
[C---:B------:R-:W-:Y:S01]  /*16330*/  HMMA.16816.F32.BF16 R16, R196.reuse, R206, R16 ;  /* 0x000000cec410723c */ /* 0x040fe20000041810 */
[----:B------:R-:W-:Y:S07]  /*16340*/  LDSM.16.M88.4 R204, [R167] ;  /* 0x00000000a7cc783b */ /* 0x000fee0000000200 */
        /* <DEDUP_REMOVED lines=14> */
[----:B------:R-:W5:Y:S07]  /*16430*/  LDSM.16.M88.4 R188, [R165+0x800] ;  /* 0x00080000a5bc783b */ /* 0x000f6e0000000200 */
[C---:B-1----:R-:W-:Y:S08]  /*16440*/  HMMA.16816.F32.BF16 R60, R196.reuse, R168, R60 ;  /* 0x000000a8c43c723c */ /* 0x042ff0000004183c */
[C---:B------:R-:W-:Y:S01]  /*16450*/  HMMA.16816.F32.BF16 R64, R196.reuse, R170, R64 ;  /* 0x000000aac440723c */ /* 0x040fe20000041840 */
[----:B------:R-:W1:Y:S07]  /*16460*/  LDSM.16.M88.4 R168, [R165+0x1000] ;  /* 0x00100000a5a8783b */ /* 0x000e6e0000000200 */
[C---:B------:R-:W-:Y:S08]  /*16470*/  HMMA.16816.F32.BF16 R68, R196.reuse, R172, R68 ;  /* 0x000000acc444723c */ /* 0x040ff00000041844 */
[C---:B------:R-:W-:Y:S01]  /*16480*/  HMMA.16816.F32.BF16 R72, R196.reuse, R174, R72 ;  /* 0x000000aec448723c */ /* 0x040fe20000041848 */
[----:B------:R-:W1:Y:S07]  /*16490*/  LDSM.16.M88.4 R172, [R165+0x1800] ;  /* 0x00180000a5ac783b */ /* 0x000e6e0000000200 */
        /* <DEDUP_REMOVED lines=19> */
[----:B------:R-:W-:Y:S01]  /*165d0*/  HMMA.16816.F32.BF16 R128, R196, R210, R128 ;  /* 0x000000d2c480723c */ /* 0x000fe20000041880 */
[----:B------:R-:W-:Y:S05]  /*165e0*/  LDSM.16.M88.4 R196, [R165+0x5000] ;  /* 0x00500000a5c4783b */ /* 0x000fea0000000200 */
[----:B------:R-:W-:Y:S02]  /*165f0*/  LDSM.16.M88.4 R208, [R165+0x6800] ;  /* 0x00680000a5d0783b */ /* 0x000fe40000000200 */
[C---:B------:R-:W-:Y:S08]  /*16600*/  HMMA.16816.F32.BF16 R4, R212.reuse, R216, R4 ;  /* 0x000000d8d404723c */ /* 0x040ff00000041804 */
[C---:B------:R-:W-:Y:S01]  /*16610*/  HMMA.16816.F32.BF16 R8, R212.reuse, R218, R8 ;  /* 0x000000dad408723c */ /* 0x040fe20000041808 */
[----:B------:R-:W-:Y:S07]  /*16620*/  LDSM.16.M88.4 R216, [R165+0x7000] ;  /* 0x00700000a5d8783b */ /* 0x000fee0000000200 */
        /* <DEDUP_REMOVED lines=8> */
[----:B------:R-:W1:Y:S01]  /*166b0*/  LDSM.16.M88.4 R172, [R165+0x7800] ;  /* 0x00780000a5ac783b */ /* 0x000e620000000200 */
[----:B------:R-:W-:Y:S04]  /*166c0*/  DEPBAR.LE SB0, 0x0 ;  /* 0x000080000000791a */ /* 0x000fe80000000000 */
[----:B------:R-:W-:Y:S02]  /*166d0*/  BAR.SYNC.DEFER_BLOCKING 0x0 ;  /* 0x0000000000007b1d */ /* 0x000fe40000010000 */
[C---:B--2---:R-:W-:Y:S07]  /*166e0*/  HMMA.16816.F32.BF16 R36, R212.reuse, R176, R36 ;  /* 0x000000b0d424723c */ /* 0x044fee0000041824 */
[----:B------:R-:W-:Y:S01]  /*166f0*/  IMAD.MOV.U32 R177, RZ, RZ, R250 ;  /* 0x000000ffffb17224 */ /* 0x000fe200078e00fa */
[C---:B------:R-:W-:Y:S04]  /*16700*/  HMMA.16816.F32.BF16 R40, R212.reuse, R178, R40 ;  /* 0x000000b2d428723c */ /* 0x040fe80000041828 */
[----:B------:R-:W-:Y:S04]  /*16710*/  IMAD.MOV.U32 R176, RZ, RZ, R251 ;  /* 0x000000ffffb07224 */ /* 0x000fe800078e00fb */
[C---:B----4-:R-:W-:Y:S08]  /*16720*/  HMMA.16816.F32.BF16 R44, R212.reuse, R180, R44 ;  /* 0x000000b4d42c723c */ /* 0x050ff0000004182c */
[C---:B------:R-:W-:Y:S08]  /*16730*/  HMMA.16816.F32.BF16 R48, R212.reuse, R182, R48 ;  /* 0x000000b6d430723c */ /* 0x040ff00000041830 */
[C---:B---3--:R-:W-:Y:S08]  /*16740*/  HMMA.16816.F32.BF16 R52, R212.reuse, R184, R52 ;  /* 0x000000b8d434723c */ /* 0x048ff00000041834 */
[C---:B------:R-:W-:Y:S08]  /*16750*/  HMMA.16816.F32.BF16 R56, R212.reuse, R186, R56 ;  /* 0x000000bad438723c */ /* 0x040ff00000041838 */
[C---:B------:R-:W-:Y:S08]  /*16760*/  HMMA.16816.F32.BF16 R60, R212.reuse, R192, R60 ;  /* 0x000000c0d43c723c */ /* 0x040ff0000004183c */
[C---:B------:R-:W-:Y:S08]  /*16770*/  HMMA.16816.F32.BF16 R64, R212.reuse, R194, R64 ;  /* 0x000000c2d440723c */ /* 0x040ff00000041840 */
[C---:B-----5:R-:W-:Y:S08]  /*16780*/  HMMA.16816.F32.BF16 R68, R212.reuse, R188, R68 ;  /* 0x000000bcd444723c */ /* 0x060ff00000041844 */
        /* <DEDUP_REMOVED lines=90> */
[----:B--2---:R-:W-:Y:S01]  /*16d30*/  MOV R170, UR28 ;  /* 0x0000001c00aa7c02 */ /* 0x004fe20008000f00 */
[----:B---3--:R-:W-:Y:S01]  /*16d40*/  IMAD.U32 R169, RZ, RZ, UR27 ;  /* 0x0000001bffa97e24 */ /* 0x008fe2000f8e00ff */
[----:B------:R-:W-:Y:S04]  /*16d50*/  UIMAD.WIDE.U32 UR26, UR8, UR24, URZ ;  /* 0x00000018081a72a5 */ /* 0x000fe8000f8e003f */
[----:B------:R-:W2:Y:S01]  /*16d60*/  LDG.E R168, [R168.64] ;  /* 0x00000014a8a87981 */ /* 0x000ea2000c1e1900 */
[----:B------:R-:W-:Y:S01]  /*16d70*/  UIADD3 UR10, UR27, UR10, URZ ;  /* 0x0000000a1b0a7290 */ /* 0x000fe2000fffe03f */
[----:B------:R-:W-:Y:S01]  /*16d80*/  IMAD.U32 R198, RZ, RZ, UR26 ;  /* 0x0000001affc67e24 */ /* 0x000fe2000f8e00ff */
[----:B------:R-:W-:Y:S01]  /*16d90*/  MOV R199, UR27 ;  /* 0x0000001b00c77c02 */ /* 0x000fe20008000f00 */
[----:B-1----:R-:W-:Y:S03]  /*16da0*/  IMAD.U32 R171, RZ, RZ, UR29 ;  /* 0x0000001dffab7e24 */ /* 0x002fe6000f8e00ff */
[----:B------:R-:W-:Y:S01]  /*16db0*/  IMAD.U32 R199, RZ, RZ, UR10 ;  /* 0x0000000affc77e24 */ /* 0x000fe2000f8e00ff */
[----:B------:R-:W-:Y:S01]  /*16dc0*/  UMOV UR10, UR8 ;  /* 0x00000008000a7c82 */ /* 0x000fe20008000000 */
[----:B------:R-:W2:Y:S02]  /*16dd0*/  LDG.E R170, [R170.64] ;  /* 0x00000014aaaa7981 */ /* 0x000ea4000c1e1900 */
[----:B--2---:R-:W-:Y:S04]  /*16de0*/  IADD3 R168, -R168, R170, RZ ;  /* 0x000000aaa8a87210 */ /* 0x004fe80007ffe1ff */
[----:B------:R-:W-:Y:S01]  /*16df0*/  SHF.R.S32.HI R0, RZ, 0x1f, R168 ;  /* 0x0000001fff007819 */ /* 0x000fe200000114a8 */
[----:B------:R-:W-:Y:S04]  /*16e00*/  IMAD.WIDE.U32 R198, R168, c[0x0][0x180], R198 ;  /* 0x00006000a8c67a25 */ /* 0x000fe800078e00c6 */
[----:B------:R-:W-:Y:S04]  /*16e10*/  IMAD R0, R0, c[0x0][0x180], RZ ;  /* 0x0000600000007a24 */ /* 0x000fe800078e02ff */
[----:B------:R-:W-:Y:S05]  /*16e20*/  IMAD R0, R168, c[0x0][0x184], R0 ;  /* 0x00006100a8007a24 */ /* 0x000fea00078e0200 */
[----:B------:R-:W-:Y:S03]  /*16e30*/  IADD3 R199, R199, R0, RZ ;  /* 0x00000000c7c77210 */ /* 0x000fe60007ffe0ff */
.L_x_3612:
[----:B------:R1:W-:Y:S01]  /*16e40*/  @P0 STS.128 [R239+0x2000], RZ ;  /* 0x002000ffef000388 */ /* 0x0003e20000000c00 */
[----:B------:R-:W-:Y:S01]  /*16e50*/  LEA R204, P5, R198, R246, 0x1 ;  /* 0x000000f6c6cc7211 */ /* 0x000fe200078a08ff */
[C-C-:B------:R-:W-:Y:S01]  /*16e60*/  @!P0 IMAD.WIDE.U32 R208, R174.reuse, 0x30, R198.reuse ;  /* 0x00000030aed08825 */ /* 0x140fe200078e00c6 */
[----:B------:R-:W-:Y:S01]  /*16e70*/  @!P0 LEA R171, P3, R174, R198, 0x5 ;  /* 0x000000c6aeab8211 */ /* 0x000fe200078628ff */
[----:B------:R-:W-:Y:S01]  /*16e80*/  UMOV UR8, UR10 ;  /* 0x0000000a00087c82 */ /* 0x000fe20008000000 */
[C-C-:B------:R-:W-:Y:S01]  /*16e90*/  LEA.HI.X R205, R198.reuse, R245, R199.reuse, 0x1, P5 ;  /* 0x000000f5c6cd7211 */ /* 0x140fe200028f0cc7 */
[----:B------:R-:W-:Y:S01]  /*16ea0*/  @!P0 IMAD.MOV.U32 R196, RZ, RZ, R198 ;  /* 0x000000ffffc48224 */ /* 0x000fe200078e00c6 */
[----:B------:R-:W-:Y:S01]  /*16eb0*/  @!P0 IADD3 R169, P4, R198, UR18, RZ ;  /* 0x00000012c6a98c10 */ /* 0x000fe2000ff9e0ff */
[----:B------:R-:W-:Y:S01]  /*16ec0*/  @!P0 IMAD.MOV.U32 R197, RZ, RZ, R199 ;  /* 0x000000ffffc58224 */ /* 0x000fe200078e00c7 */
[C---:B------:R-:W-:Y:S01]  /*16ed0*/  @!P0 LEA.HI.X R170, R174.reuse, R199, R2, 0x5, P3 ;  /* 0x000000c7aeaa8211 */ /* 0x040fe200018f2c02 */
[----:B------:R-:W-:Y:S01]  /*16ee0*/  @!PT LDS RZ, [RZ] ;  /* 0x00000000fffff984 */ /* 0x000fe20000000800 */
[----:B------:R-:W-:Y:S01]  /*16ef0*/  @!PT LDS RZ, [RZ] ;  /* 0x00000000fffff984 */ /* 0x000fe20000000800 */
[----:B------:R-:W-:Y:S01]  /*16f00*/  @!PT LDS RZ, [RZ] ;  /* 0x00000000fffff984 */ /* 0x000fe20000000800 */
[----:B------:R1:W-:Y:S01]  /*16f10*/  @!P0 LDGSTS.E.BYPASS.LTC128B.128 [R239+0x2000], [R204.64] ;  /* 0x02000000ccef8fae */ /* 0x0003e2000b901d54 */
[----:B------:R-:W-:Y:S01]  /*16f20*/  @!P0 LEA R202, P3, R169, R246, 0x1 ;  /* 0x000000f6a9ca8211 */ /* 0x000fe200078608ff */
[----:B------:R-:W-:Y:S01]  /*16f30*/  @!P0 IMAD.MOV.U32 R194, RZ, RZ, R198 ;  /* 0x000000ffffc28224 */ /* 0x000fe200078e00c6 */
[----:B------:R-:W-:Y:S01]  /*16f40*/  @!P0 IADD3.X R168, R199, UR14, RZ, P4, !PT ;  /* 0x0000000ec7a88c10 */ /* 0x000fe2000a7fe4ff */
[----:B------:R1:W-:Y:S01]  /*16f50*/  @P0 STS.128 [R239+0x2800], RZ ;  /* 0x002800ffef000388 */ /* 0x0003e20000000c00 */
[----:B------:R-:W-:Y:S01]  /*16f60*/  @!P0 LEA R173, P2, R174, R198, 0x6 ;  /* 0x000000c6aead8211 */ /* 0x000fe200078430ff */
[----:B------:R-:W-:Y:S01]  /*16f70*/  @!P0 IMAD R0, R2, 0x30, RZ ;  /* 0x0000003002008824 */ /* 0x000fe200078e02ff */
[----:B------:R-:W-:Y:S01]  /*16f80*/  @!P0 LEA.HI.X R203, R169, R245, R168, 0x1, P3 ;  /* 0x000000f5a9cb8211 */ /* 0x000fe200018f0ca8 */
[----:B------:R-:W-:Y:S01]  /*16f90*/  @!P0 IMAD.MOV.U32 R192, RZ, RZ, R198 ;  /* 0x000000ffffc08224 */ /* 0x000fe200078e00c6 */
[-C--:B------:R-:W-:Y:S01]  /*16fa0*/  @!P0 LEA.HI.X R172, R174, R199.reuse, R2, 0x6, P2 ;  /* 0x000000c7aeac8211 */ /* 0x080fe200010f3402 */
[----:B------:R-:W-:Y:S01]  /*16fb0*/  @!P0 IMAD.IADD R169, R0, 0x1, R209 ;  /* 0x0000000100a98824 */ /* 0x000fe200078e02d1 */
[CC--:B------:R-:W-:Y:S01]  /*16fc0*/  @!P0 LEA R200, P2, R171.reuse, R246.reuse, 0x1 ;  /* 0x000000f6abc88211 */ /* 0x0c0fe200078408ff */
[----:B------:R-:W-:Y:S01]  /*16fd0*/  @!PT LDS RZ, [RZ] ;  /* 0x00000000fffff984 */ /* 0x000fe20000000800 */
[----:B------:R-:W-:Y:S01]  /*16fe0*/  @!PT LDS RZ, [RZ] ;  /* 0x00000000fffff984 */ /* 0x000fe20000000800 */
[----:B------:R-:W-:Y:S01]  /*16ff0*/  @!PT LDS RZ, [RZ] ;  /* 0x00000000fffff984 */ /* 0x000fe20000000800 */
[----:B------:R1:W-:Y:S01]  /*17000*/  @!P0 LDGSTS.E.BYPASS.LTC128B.128 [R239+0x2800], [R202.64] ;  /* 0x02800000caef8fae */ /* 0x0003e2000b901d54 */
[----:B------:R-:W-:Y:S01]  /*17010*/  @!P0 MOV R195, R199 ;  /* 0x000000c700c38202 */ /* 0x000fe20000000f00 */
[--C-:B------:R-:W-:Y:S01]  /*17020*/  @!P0 IMAD.MOV.U32 R193, RZ, RZ, R199.reuse ;  /* 0x000000ffffc18224 */ /* 0x100fe200078e00c7 */
[----:B------:R-:W-:Y:S01]  /*17030*/  @!P0 LEA.HI.X R201, R171, R245, R170, 0x1, P2 ;  /* 0x000000f5abc98211 */ /* 0x000fe200010f0caa */
[----:B------:R1:W-:Y:S01]  /*17040*/  @P0 STS.128 [R239+0x3000], RZ ;  /* 0x003000ffef000388 */ /* 0x0003e20000000c00 */
[C---:B------:R-:W-:Y:S01]  /*17050*/  @!P0 LEA R206, P2, R208.reuse, R246, 0x1 ;  /* 0x000000f6d0ce8211 */ /* 0x040fe200078408ff */
[--C-:B------:R-:W-:Y:S01]  /*17060*/  @!P0 IMAD.MOV.U32 R190, RZ, RZ, R198.reuse ;  /* 0x000000ffffbe8224 */ /* 0x100fe200078e00c6 */
[-C--:B------:R-:W-:Y:S01]  /*17070*/  @!P0 MOV R191, R199.reuse ;  /* 0x000000c700bf8202 */ /* 0x080fe20000000f00 */
[----:B------:R-:W-:Y:S01]  /*17080*/  @!PT LDS RZ, [RZ] ;  /* 0x00000000fffff984 */ /* 0x000fe20000000800 */
[----:B------:R-:W-:Y:S01]  /*17090*/  @!PT LDS RZ, [RZ] ;  /* 0x00000000fffff984 */ /* 0x000fe20000000800 */
[----:B------:R-:W-:Y:S01]  /*170a0*/  @!PT LDS RZ, [RZ] ;  /* 0x00000000fffff984 */ /* 0x000fe20000000800 */
[----:B------:R1:W-:Y:S01]  /*170b0*/  @!P0 LDGSTS.E.BYPASS.LTC128B.128 [R239+0x3000], [R200.64] ;  /* 0x03000000c8ef8fae */ /* 0x0003e2000b901d54 */
[-C--:B------:R-:W-:Y:S01]  /*170c0*/  @!P0 MOV R187, R199.reuse ;  /* 0x000000c700bb8202 */ /* 0x080fe20000000f00 */
[--C-:B------:R-:W-:Y:S01]  /*170d0*/  @!P0 IMAD.MOV.U32 R188, RZ, RZ, R198.reuse ;  /* 0x000000ffffbc8224 */ /* 0x100fe200078e00c6 */
[-C--:B------:R-:W-:Y:S01]  /*170e0*/  @!P0 MOV R183, R199.reuse ;  /* 0x000000c700b78202 */ /* 0x080fe20000000f00 */
[----:B------:R1:W-:Y:S01]  /*170f0*/  @P0 STS.128 [R239+0x3800], RZ ;  /* 0x003800ffef000388 */ /* 0x0003e20000000c00 */
[----:B------:R-:W-:Y:S01]  /*17100*/  @!P0 MOV R179, R199 ;  /* 0x000000c700b38202 */ /* 0x000fe20000000f00 */
[----:B------:R-:W-:Y:S01]  /*17110*/  @!P0 IMAD.MOV.U32 R189, RZ, RZ, R199 ;  /* 0x000000ffffbd8224 */ /* 0x000fe200078e00c7 */
[----:B------:R-:W-:Y:S01]  /*17120*/  @!P0 LEA.HI.X R207, R208, R245, R169, 0x1, P2 ;  /* 0x000000f5d0cf8211 */ /* 0x000fe200010f0ca9 */
[--C-:B------:R-:W-:Y:S01]  /*17130*/  @!P0 IMAD.MOV.U32 R186, RZ, RZ, R198.reuse ;  /* 0x000000ffffba8224 */ /* 0x100fe200078e00c6 */
[C---:B------:R-:W-:Y:S01]  /*17140*/  @!P0 LEA R175, P1, R174.reuse, R198, 0x7 ;  /* 0x000000c6aeaf8211 */ /* 0x040fe200078238ff */
[--C-:B------:R-:W-:Y:S01]  /*17150*/  @!P0 IMAD.MOV.U32 R184, RZ, RZ, R198.reuse ;  /* 0x000000ffffb88224 */ /* 0x100fe200078e00c6 */
[----:B------:R-:W-:Y:S01]  /*17160*/  UMOV UR9, UR11 ;  /* 0x0000000b00097c82 */ /* 0x000fe20008000000 */
[----:B------:R-:W-:Y:S01]  /*17170*/  @!PT LDS RZ, [RZ] ;  /* 0x00000000fffff984 */ /* 0x000fe20000000800 */
[----:B------:R-:W-:Y:S01]  /*17180*/  @!PT LDS RZ, [RZ] ;  /* 0x00000000fffff984 */ /* 0x000fe20000000800 */
[----:B------:R-:W-:Y:S01]  /*17190*/  @!PT LDS RZ, [RZ] ;  /* 0x00000000fffff984 */ /* 0x000fe20000000800 */
[----:B------:R1:W-:Y:S01]  /*171a0*/  @!P0 LDGSTS.E.BYPASS.LTC128B.128 [R239+0x3800], [R206.64] ;  /* 0x03800000ceef8fae */ /* 0x0003e2000b901d54 */
[--C-:B------:R-:W-:Y:S02]  /*171b0*/  @!P0 IMAD.MOV.U32 R185, RZ, RZ, R199.reuse ;  /* 0x000000ffffb98224 */ /* 0x100fe400078e00c7 */
[--C-:B------:R-:W-:Y:S01]  /*171c0*/  @!P0 IMAD.MOV.U32 R182, RZ, RZ, R198.reuse ;  /* 0x000000ffffb68224 */ /* 0x100fe200078e00c6 */
[----:B------:R1:W-:Y:S01]  /*171d0*/  @P0 STS.128 [R239+0x4000], RZ ;  /* 0x004000ffef000388 */ /* 0x0003e20000000c00 */
[--C-:B------:R-:W-:Y:S02]  /*171e0*/  @!P0 IMAD.MOV.U32 R180, RZ, RZ, R198.reuse ;  /* 0x000000ffffb48224 */ /* 0x100fe400078e00c6 */
[----:B------:R-:W-:Y:S02]  /*171f0*/  @!P0 IMAD.MOV.U32 R181, RZ, RZ, R199 ;  /* 0x000000ffffb58224 */ /* 0x000fe400078e00c7 */
[----:B------:R-:W-:Y:S02]  /*17200*/  @!P0 IMAD.MOV.U32 R178, RZ, RZ, R198 ;  /* 0x000000ffffb28224 */ /* 0x000fe400078e00c6 */
[C---:B------:R-:W-:Y:S04]  /*17210*/  @!P0 IMAD.WIDE.U32 R196, R174.reuse, 0x50, R196 ;  /* 0x00000050aec48825 */ /* 0x040fe800078e00c4 */
[----:B------:R-:W-:Y:S01]  /*17220*/  @!P0 IMAD.WIDE.U32 R194, R174, 0x60, R194 ;  /* 0x00000060aec28825 */ /* 0x000fe200078e00c2 */
[-C--:B------:R-:W-:Y:S03]  /*17230*/  @!P0 LEA R208, P2, R196, R246.reuse, 0x1 ;  /* 0x000000f6c4d08211 */ /* 0x080fe600078408ff */
[C---:B------:R-:W-:Y:S04]  /*17240*/  @!P0 IMAD.WIDE.U32 R192, R174.reuse, 0x70, R192 ;  /* 0x00000070aec08825 */ /* 0x040fe800078e00c0 */
[----:B------:R-:W-:Y:S01]  /*17250*/  @!P0 IMAD.WIDE.U32 R190, R174, 0x90, R190 ;  /* 0x00000090aebe8825 */ /* 0x000fe200078e00be */
[-C--:B------:R-:W-:Y:S03]  /*17260*/  @!P0 LEA R210, P3, R192, R246.reuse, 0x1 ;  /* 0x000000f6c0d28211 */ /* 0x080fe600078608ff */
[C---:B------:R-:W-:Y:S04]  /*17270*/  @!P0 IMAD.WIDE.U32 R188, R174.reuse, 0xa0, R188 ;  /* 0x000000a0aebc8825 */ /* 0x040fe800078e00bc */
[C---:B------:R-:W-:Y:S04]  /*17280*/  @!P0 IMAD.WIDE.U32 R186, R174.reuse, 0xb0, R186 ;  /* 0x000000b0aeba8825 */ /* 0x040fe800078e00ba */
[C---:B------:R-:W-:Y:S04]  /*17290*/  @!P0 IMAD.WIDE.U32 R184, R174.reuse, 0xc0, R184 ;  /* 0x000000c0aeb88825 */ /* 0x040fe800078e00b8 */
[C---:B------:R-:W-:Y:S04]  /*172a0*/  @!P0 IMAD.WIDE.U32 R182, R174.reuse, 0xd0, R182 ;  /* 0x000000d0aeb68825 */ /* 0x040fe800078e00b6 */
[C---:B------:R-:W-:Y:S04]  /*172b0*/  @!P0 IMAD.WIDE.U32 R180, R174.reuse, 0xe0, R180 ;  /* 0x000000e0aeb48825 */ /* 0x040fe800078e00b4 */
[C---:B------:R-:W-:Y:S01]  /*172c0*/  @!P0 IMAD.WIDE.U32 R178, R174.reuse, 0xf0, R178 ;  /* 0x000000f0aeb28825 */ /* 0x040fe200078e00b2 */
[----:B------:R-:W-:Y:S02]  /*172d0*/  @!P0 LEA.HI.X R174, R174, R199, R2, 0x7, P1 ;  /* 0x000000c7aeae8211 */ /* 0x000fe400008f3c02 */
[CC--:B------:R-:W-:Y:S01]  /*172e0*/  @!P0 LEA R198, P1, R173.reuse, R246.reuse, 0x1 ;  /* 0x000000f6adc68211 */ /* 0x0c0fe200078208ff */
[C---:B------:R-:W-:Y:S02]  /*172f0*/  @!P0 IMAD R168, R2.reuse, 0x50, RZ ;  /* 0x0000005002a88824 */ /* 0x040fe400078e02ff */
[----:B------:R-:W-:Y:S01]  /*17300*/  @!P0 IMAD R0, R2, 0x60, RZ ;  /* 0x0000006002008824 */ /* 0x000fe200078e02ff */
[----:B------:R-:W-:Y:S01]  /*17310*/  @!P0 LEA.HI.X R199, R173, R245, R172, 0x1, P1 ;  /* 0x000000f5adc78211 */ /* 0x000fe200008f0cac */
[----:B------:R-:W-:Y:S01]  /*17320*/  @!P0 IMAD.IADD R168, R168, 0x1, R197 ;  /* 0x00000001a8a88824 */ /* 0x000fe200078e02c5 */
        /* <DEDUP_REMOVED lines=60> */
[----:B------:R-:W-:Y:S01]  /*176f0*/  @!P0 LEA R192, P1, R178, R246, 0x1 ;  /* 0x000000f6b2c08211 */ /* 0x000fe200078208ff */
[----:B------:R-:W-:Y:S01]  /*17700*/  @!P0 IMAD.IADD R0, R0, 0x1, R181 ;  /* 0x0000000100008824 */ /* 0x000fe200078e02b5 */
[----:B------:R-:W-:Y:S01]  /*17710*/  MOV R246, R204 ;  /* 0x000000cc00f67202 */ /* 0x000fe20000000f00 */
[----:B------:R1:W-:Y:S01]  /*17720*/  @P0 STS.128 [R239+0x7000], RZ ;  /* 0x007000ffef000388 */ /* 0x0003e20000000c00 */
[----:B------:R-:W-:Y:S02]  /*17730*/  @!P0 IMAD R2, R2, 0xf0, RZ ;  /* 0x000000f002028824 */ /* 0x000fe400078e02ff */
[-C--:B------:R-:W-:Y:S01]  /*17740*/  @!P0 LEA.HI.X R171, R180, R245.reuse, R0, 0x1, P2 ;  /* 0x000000f5b4ab8211 */ /* 0x080fe200010f0c00 */
[----:B------:R-:W-:Y:S01]  /*17750*/  @!PT LDS RZ, [RZ] ;  /* 0x00000000fffff984 */ /* 0x000fe20000000800 */
[----:B------:R-:W-:Y:S01]  /*17760*/  @!PT LDS RZ, [RZ] ;  /* 0x00000000fffff984 */ /* 0x000fe20000000800 */
[----:B------:R-:W-:Y:S01]  /*17770*/  @!PT LDS RZ, [RZ] ;  /* 0x00000000fffff984 */ /* 0x000fe20000000800 */
[----:B------:R1:W-:Y:S01]  /*17780*/  @!P0 LDGSTS.E.BYPASS.LTC128B.128 [R239+0x7000], [R194.64] ;  /* 0x07000000c2ef8fae */ /* 0x0003e2000b901d54 */
[----:B------:R-:W-:Y:S03]  /*17790*/  @!P0 IMAD.IADD R2, R2, 0x1, R179 ;  /* 0x0000000102028824 */ /* 0x000fe600078e02b3 */
        /* <DEDUP_REMOVED lines=28> */
.L_x_3611:
[----:B------:R-:W-:Y:S01]  /*17960*/  MOV R0, UR13 ;  /* 0x0000000d00007c02 */ /* 0x000fe20008000f00 */
[----:B------:R-:W-:Y:S02]  /*17970*/  UISETP.GT.AND UP0, UPT, UR13, UR12, UPT ;  /* 0x0000000c0d00728c */ /* 0x000fe4000bf04270 */
[----:B------:R-:W-:Y:S01]  /*17980*/  UMOV UR10, UR22 ;  /* 0x00000016000a7c82 */ /* 0x000fe20008000000 */
[----:B------:R-:W-:Y:S01]  /*17990*/  LEA R0, R0, R238, 0x8 ;  /* 0x000000ee00007211 */ /* 0x000fe200078e40ff */
[----:B------:R-:W-:Y:S03]  /*179a0*/  UMOV UR11, UR19 ;  /* 0x00000013000b7c82 */ /* 0x000fe60008000000 */
        /* <DEDUP_REMOVED lines=1079> */
.L_x_3609:
        /* <DEDUP_REMOVED lines=169> */
.L_x_3615:
[----:B-1234-:R-:W-:Y:S05]  /*1c7b0*/  BSYNC B0 ;  /* 0x0000000000007941 */ /* 0x01efea0003800000 */
.L_x_3614:
        /* <DEDUP_REMOVED lines=36> */
.L_x_3616:
        /* <DEDUP_REMOVED lines=16> */
.L_x_7886:


//--------------------- .text._ZN5flash24flash_fwd_splitkv_kernelI23Flash_fwd_kernel_traitsILi64ELi64ELi256ELi4ELb0ELb0EN7cutlass10bfloat16_tE19Flash_kernel_traitsILi64ELi64ELi256ELi4ES3_EELb1ELb0ELb1ELb0ELb0ELb1ELb1ELb0EEEvNS_16Flash_fwd_paramsE --------------------------
	.section	.text._ZN5flash24flash_fwd_splitkv_kernelI23Flash_fwd_kernel_traitsILi64ELi64ELi256ELi4ELb0ELb0EN7cutlass10bfloat16_tE19Flash_kernel_traitsILi64ELi64ELi256ELi4ES3_EELb1ELb0ELb1ELb0ELb0ELb1ELb1ELb0EEEvNS_16Flash_fwd_paramsE,"ax",@progbits
	.sectioninfo	@"SHI_REGISTERS=255"
	.align	128
        .global         _ZN5flash24flash_fwd_splitkv_kernelI23Flash_fwd_kernel_traitsILi64ELi64ELi256ELi4ELb0ELb0EN7cutlass10bfloat16_tE19Flash_kernel_traitsILi64ELi64ELi256ELi4ES3_EELb1ELb0ELb1ELb0ELb0ELb1ELb1ELb0EEEvNS_16Flash_fwd_paramsE
        .type           _ZN5flash24flash_fwd_splitkv_kernelI23Flash_fwd_kernel_traitsILi64ELi64ELi256ELi4ELb0ELb0EN7cutlass10bfloat16_tE19Flash_kernel_traitsILi64ELi64ELi256ELi4ES3_EELb1ELb0ELb1ELb0ELb0ELb1ELb1ELb0EEEvNS_16Flash_fwd_paramsE,@function
        .size           _ZN5flash24flash_fwd_splitkv_kernelI23Flash_fwd_kernel_traitsILi64ELi64ELi256ELi4ELb0ELb0EN7cutlass10bfloat16_tE19Flash_kernel_traitsILi64ELi64ELi256ELi4ES3_EELb1ELb0ELb1ELb0ELb0ELb1ELb1ELb0EEEvNS_16Flash_fwd_paramsE,(.L_x_7887 - _ZN5flash24flash_fwd_splitkv_kernelI23Flash_fwd_kernel_traitsILi64ELi64ELi256ELi4ELb0ELb0EN7cutlass10bfloat16_tE19Flash_kernel_traitsILi64ELi64ELi256ELi4ES3_EELb1ELb0ELb1ELb0ELb0ELb1ELb1ELb0EEEvNS_16Flash_fwd_paramsE)
        .other          _ZN5flash24flash_fwd_splitkv_kernelI23Flash_fwd_kernel_traitsILi64ELi64ELi256ELi4ELb0ELb0EN7cutlass10bfloat16_tE19Flash_kernel_traitsILi64ELi64ELi256ELi4ES3_EELb1ELb0ELb1ELb0ELb0ELb1ELb1ELb0EEEvNS_16Flash_fwd_paramsE,@"STO_CUDA_ENTRY STV_DEFAULT"
_ZN5flash24flash_fwd_splitkv_kernelI23Flash_fwd_kernel_traitsILi64ELi64ELi256ELi4ELb0ELb0EN7cutlass10bfloat16_tE19Flash_kernel_traitsILi64ELi64ELi256ELi4ES3_EELb1ELb0ELb1ELb0ELb0ELb1ELb1ELb0EEEvNS_16Flash_fwd_paramsE:
.text._ZN5flash24flash_fwd_splitkv_kernelI23Flash_fwd_kernel_traitsILi64ELi64ELi256ELi4ELb0ELb0EN7cutlass10bfloat16_tE19Flash_kernel_traitsILi64ELi64ELi256ELi4ES3_EELb1ELb0ELb1ELb0ELb0ELb1ELb1ELb0EEEvNS_16Flash_fwd_paramsE:
        /* <DEDUP_REMOVED lines=43> */
[----:B------:R-:W2:Y:S01]  /*02b0*/  @P2 LDG.E R7, [R10.64] ;  /* 0x000000140a072981 */ /* 0x000ea2000c1e1900 */
[----:B------:R-:W-:Y:S02]  /*02c0*/  @UP1 UIMAD.WIDE UR6, UR15, UR23, UR6 ;  /* 0x000000170f0612a5 */ /* 0x000fe4000f8e0206 */
[----:B------:R-:W-:Y:S01]  /*02d0*/  ULDC.64 UR8, c[0x0][0x248] ;  /* 0x0000920000087ab9 */ /* 0x000fe20000000a00 */
[----:B------:R-:W3:Y:S03]  /*02e0*/  @P2 LDG.E R2, [R10.64+0x4] ;  /* 0x000004140a022981 */ /* 0x000ee6000c1e1900 */
[----:B------:R-:W-:-:S02]  /*02f0*/  IMAD.U32 R8, RZ, RZ, UR6 ;  /* 0x00000006ff087e24 */ /* 0x000fc4000f8e00ff */
        /* <DEDUP_REMOVED lines=31> */
.L_x_3617:
[----:B------:R-:W-:Y:S02]  /*04f0*/  ULDC UR7, c[0x0][0x218] ;  /* 0x0000860000077ab9 */ /* 0x000fe40000000800 */
.L_x_3618:
        /* <DEDUP_REMOVED lines=24> */
[----:B------:R1:W2:Y:S01]  /*0680*/  R2UR UR11, R2 ;  /* 0x00000000020b73c2 */ /* 0x0002a200000e0000 */
[----:B------:R-:W-:Y:S02]  /*0690*/  ULDC UR5, c[0x0][0x10] ;  /* 0x0000040000057ab9 */ /* 0x000fe40000000800 */
[----:B------:R-:W-:Y:S02]  /*06a0*/  USHF.R.S32.HI UR12, URZ, 0x1f, UR4 ;  /* 0x0000001f3f0c7899 */ /* 0x000fe40008011404 */
[----:B------:R-:W-:Y:S02]  /*06b0*/  UMOV UR16, URZ ;  /* 0x0000003f00107c82 */ /* 0x000fe40008000000 */
[----:B------:R-:W-:-:S04]  /*06c0*/  ULEA.HI UR12, UR12, UR4, URZ, 0x8 ;  /* 0x000000040c0c7291 */ /* 0x000fc8000f8f403f */
[----:B------:R-:W-:-:S04]  /*06d0*/  ULEA.HI.SX32 UR12, UR12, UR5, 0x18 ;  /* 0x000000050c0c7291 */ /* 0x000fc8000f8fc23f */
[----:B------:R-:W-:-:S06]  /*06e0*/  UIADD3 UR12, UR12, -0x1, URZ ;  /* 0xffffffff0c0c7890 */ /* 0x000fcc000fffe03f */
[----:B-1----:R-:W-:Y:S01]  /*06f0*/  IMAD.U32 R2, RZ, RZ, UR12 ;  /* 0x0000000cff027e24 */ /* 0x002fe2000f8e00ff */
[----:B--2---:R-:W1:Y:S01]  /*0700*/  I2F.RP R4, UR11 ;  /* 0x0000000b00047d06 */ /* 0x004e620008209400 */
[----:B------:R-:W-:-:S03]  /*0710*/  ULOP3.LUT UR12, UR12, UR5, URZ, 0x3c, !UPT ;  /* 0x000000050c0c7292 */ /* 0x000fc6000f8e3c3f */
[----:B------:R-:W-:-:S04]  /*0720*/  IABS R2, R2 ;  /* 0x0000000200027213 */ /* 0x000fc80000000000 */
[----:B------:R-:W2:Y:S01]  /*0730*/  R2UR UR7, R2 ;  /* 0x00000000020773c2 */ /* 0x000ea200000e0000 */
[----:B-1----:R-:W1:Y:S02]  /*0740*/  MUFU.RCP R3, R4 ;  /* 0x0000000400037308 */ /* 0x002e640000001000 */
[----:B-1----:R-:W-:-:S06]  /*0750*/  IADD3 R3, R3, 0xffffffe, RZ ;  /* 0x0ffffffe03037810 */ /* 0x002fcc0007ffe0ff */
[----:B------:R-:W1:Y:S02]  /*0760*/  F2I.FTZ.U32.TRUNC.NTZ R3, R3 ;  /* 0x0000000300037305 */ /* 0x000e64000021f000 */
[----:B-1----:R-:W1:Y:S02]  /*0770*/  R2UR UR17, R3 ;  /* 0x00000000031173c2 */ /* 0x002e6400000e0000 */
[----:B-1----:R-:W-:-:S04]  /*0780*/  UIADD3 UR4, URZ, -UR17, URZ ;  /* 0x800000113f047290 */ /* 0x002fc8000fffe03f */
[----:B------:R-:W-:-:S04]  /*0790*/  UIMAD UR4, UR4, UR11, URZ ;  /* 0x0000000b040472a4 */ /* 0x000fc8000f8e023f */
[----:B------:R-:W-:-:S04]  /*07a0*/  UIMAD.WIDE.U32 UR16, UR17, UR4, UR16 ;  /* 0x00000004111072a5 */ /* 0x000fc8000f8e0010 */
[----:B--2---:R-:W-:-:S04]  /*07b0*/  UIMAD.WIDE.U32 UR16, UR17, UR7, URZ ;  /* 0x00000007111072a5 */ /* 0x004fc8000f8e003f */
        /* <DEDUP_REMOVED lines=80> */
[C---:B------:R-:W-:Y:S01]  /*0cc0*/  LEA R6, P0, R0.reuse, c[0x0][0x208], 0x2 ;  /* 0x0000820000067a11 */ /* 0x040fe200078010ff */
[----:B------:R-:W-:Y:S01]  /*0cd0*/  @!P4 IMAD.MOV.U32 R13, RZ, RZ, -0x800000 ;  /* 0xff800000ff0dc424 */ /* 0x000fe200078e00ff */
[----:B------:R-:W-:Y:S01]  /*0ce0*/  ISETP.GE.OR P2, PT, R3, UR4, P1 ;  /* 0x0000000403007c0c */ /* 0x000fe20008f46670 */
[----:B------:R-:W-:Y:S01]  /*0cf0*/  @!P6 IMAD.MOV.U32 R17, RZ, RZ, -0x800000 ;  /* 0xff800000ff11e424 */ /* 0x000fe200078e00ff */
[----:B------:R-:W-:-:S02]  /*0d00*/  LEA.HI.X R7, R0, c[0x0][0x20c], R7, 0x2, P0 ;  /* 0x0000830000077a11 */ /* 0x000fc400000f1407 */
[----:B------:R-:W-:Y:S02]  /*0d10*/  ISETP.GE.AND P0, PT, R3, UR4, PT ;  /* 0x0000000403007c0c */ /* 0x000fe4000bf06270 */
[----:B------:R-:W-:Y:S02]  /*0d20*/  ISETP.GE.OR P1, PT, R2, UR4, P1 ;  /* 0x0000000402007c0c */ /* 0x000fe40008f26670 */
[C---:B------:R-:W-:Y:S02]  /*0d30*/  ISETP.NE.OR P0, PT, R8.reuse, RZ, P0 ;  /* 0x000000ff0800720c */ /* 0x040fe40000705670 */
[C---:B------:R-:W-:Y:S02]  /*0d40*/  ISETP.NE.OR P5, PT, R8.reuse, RZ, P5 ;  /* 0x000000ff0800720c */ /* 0x040fe40002fa5670 */
[----:B------:R-:W-:Y:S01]  /*0d50*/  ISETP.NE.OR P3, PT, R8, RZ, P3 ;  /* 0x000000ff0800720c */ /* 0x000fe20001f65670 */
[----:B------:R-:W-:Y:S01]  /*0d60*/  @!P2 STG.E.128 [R10.64+0x3000], RZ ;  /* 0x003000ff0a00a986 */ /* 0x000fe2000c101d14 */
[----:B------:R-:W-:-:S04]  /*0d70*/  ISETP.GE.AND P2, PT, R5, UR4, PT ;  /* 0x0000000405007c0c */ /* 0x000fc8000bf46270 */
[----:B------:R-:W-:Y:S01]  /*0d80*/  ISETP.NE.OR P2, PT, R8, RZ, P2 ;  /* 0x000000ff0800720c */ /* 0x000fe20001745670 */
[----:B------:R1:W-:Y:S01]  /*0d90*/  @!P1 STG.E.128 [R10.64+0x3800], RZ ;  /* 0x003800ff0a009986 */ /* 0x0003e2000c101d14 */
[----:B------:R-:W-:Y:S01]  /*0da0*/  ISETP.GE.AND P1, PT, R4, UR4, PT ;  /* 0x0000000404007c0c */ /* 0x000fe2000bf26270 */
[----:B------:R-:W-:Y:S02]  /*0db0*/  @!P0 IMAD.MOV.U32 R3, RZ, RZ, -0x800000 ;  /* 0xff800000ff038424 */ /* 0x000fe400078e00ff */
[----:B------:R-:W-:Y:S01]  /*0dc0*/  @!P5 IMAD.MOV.U32 R15, RZ, RZ, -0x800000 ;  /* 0xff800000ff0fd424 */ /* 0x000fe200078e00ff */
[----:B------:R-:W-:Y:S01]  /*0dd0*/  ISETP.NE.OR P1, PT, R8, RZ, P1 ;  /* 0x000000ff0800720c */ /* 0x000fe20000f25670 */
[----:B------:R2:W-:Y:S04]  /*0de0*/  @!P6 STG.E [R6.64], R17 ;  /* 0x000000110600e986 */ /* 0x0005e8000c101914 */
[----:B------:R2:W-:Y:S01]  /*0df0*/  @!P0 STG.E [R6.64+0xc0], R3 ;  /* 0x0000c00306008986 */ /* 0x0005e2000c101914 */
[----:B------:R-:W-:Y:S01]  /*0e00*/  ISETP.GE.AND P0, PT, R2, UR4, PT ;  /* 0x0000000402007c0c */ /* 0x000fe2000bf06270 */
[----:B------:R-:W-:-:S02]  /*0e10*/  @!P2 IMAD.MOV.U32 R9, RZ, RZ, -0x800000 ;  /* 0xff800000ff09a424 */ /* 0x000fc400078e00ff */
[----:B------:R2:W-:Y:S01]  /*0e20*/  @!P5 STG.E [R6.64+0x20], R15 ;  /* 0x0000200f0600d986 */ /* 0x0005e2000c101914 */
[----:B------:R-:W-:-:S03]  /*0e30*/  ISETP.NE.OR P0, PT, R8, RZ, P0 ;  /* 0x000000ff0800720c */ /* 0x000fc60000705670 */
[----:B------:R-:W-:Y:S01]  /*0e40*/  @!P1 IMAD.MOV.U32 R5, RZ, RZ, -0x800000 ;  /* 0xff800000ff059424 */ /* 0x000fe200078e00ff */
[----:B------:R2:W-:Y:S04]  /*0e50*/  @!P4 STG.E [R6.64+0x40], R13 ;  /* 0x0000400d0600c986 */ /* 0x0005e8000c101914 */
[----:B------:R2:W-:Y:S01]  /*0e60*/  @!P2 STG.E [R6.64+0x80], R9 ;  /* 0x000080090600a986 */ /* 0x0005e2000c101914 */
[----:B-1----:R-:W-:-:S03]  /*0e70*/  @!P3 IMAD.MOV.U32 R11, RZ, RZ, -0x800000 ;  /* 0xff800000ff0bb424 */ /* 0x002fc600078e00ff */
[----:B------:R2:W-:Y:S04]  /*0e80*/  @!P1 STG.E [R6.64+0xa0], R5 ;  /* 0x0000a00506009986 */ /* 0x0005e8000c101914 */
[----:B------:R2:W-:Y:S01]  /*0e90*/  @!P3 STG.E [R6.64+0x60], R11 ;  /* 0x0000600b0600b986 */ /* 0x0005e2000c101914 */
[----:B------:R-:W-:Y:S05]  /*0ea0*/  @P0 EXIT ;  /* 0x000000000000094d */ /* 0x000fea0003800000 */
[----:B--2---:R-:W-:-:S05]  /*0eb0*/  MOV R3, 0xff800000 ;  /* 0xff80000000037802 */ /* 0x004fca0000000f00 */
[----:B------:R-:W-:Y:S01]  /*0ec0*/  STG.E [R6.64+0xe0], R3 ;  /* 0x0000e00306007986 */ /* 0x000fe2000c101914 */
[----:B------:R-:W-:Y:S05]  /*0ed0*/  EXIT ;  /* 0x000000000000794d */ /* 0x000fea0003800000 */
.L_x_3619:
        /* <DEDUP_REMOVED lines=65> */
[----:B------:R-:W-:Y:S01]  /*12f0*/  IMAD.U32 R2, RZ, RZ, UR26 ;  /* 0x0000001aff027e24 */ /* 0x000fe2000f8e00ff */
[----:B------:R-:W-:Y:S01]  /*1300*/  ULDC UR25, c[0x0][0x1c8] ;  /* 0x0000720000197ab9 */ /* 0x000fe20000000800 */
[----:B------:R-:W2:Y:S01]  /*1310*/  LDG.E R3, [R10.64] ;  /* 0x000000140a037981 */ /* 0x000ea2000c1e1900 */
[----:B------:R-:W1:Y:S01]  /*1320*/  I2F.RP R8, R5 ;  /* 0x0000000500087306 */ /* 0x000e620000209400 */
[----:B------:R-:W-:Y:S01]  /*1330*/  ULOP3.LUT UR25, UR26, UR25, URZ, 0x3c, !UPT ;  /* 0x000000191a197292 */ /* 0x000fe2000f8e3c3f */
[----:B------:R-:W-:Y:S01]  /*1340*/  IABS R2, R2 ;  /* 0x0000000200027213 */ /* 0x000fe20000000000 */
[----:B------:R-:W-:-:S02]  /*1350*/  UIADD3 UR18, -UR18, URZ, URZ ;  /* 0x0000003f12127290 */ /* 0x000fc4000fffe13f */
[----:B------:R-:W-:Y:S02]  /*1360*/  ULDC.64 UR4, c[0x0][0x180] ;  /* 0x0000600000047ab9 */ /* 0x000fe40000000a00 */
[----:B------:R-:W-:Y:S01]  /*1370*/  ISETP.LE.AND P0, PT, RZ, UR25, PT ;  /* 0x00000019ff007c0c */ /* 0x000fe2000bf03270 */
[----:B------:R-:W-:-:S04]  /*1380*/  UIMAD UR7, UR18, UR7, UR6 ;  /* 0x00000007120772a4 */ /* 0x000fc8000f8e0206 */
[----:B------:R-:W-:Y:S01]  /*1390*/  USHF.R.S32.HI UR6, URZ, 0x1f, UR7 ;  /* 0x0000001f3f067899 */ /* 0x000fe20008011407 */
        /* <DEDUP_REMOVED lines=45> */
.L_x_3620:
        /* <DEDUP_REMOVED lines=19> */
.L_x_3622:
        /* <DEDUP_REMOVED lines=16> */
[----:B------:R-:W-:-:S06]  /*18a0*/  UIADD3 UR4, UR29, UR4, URZ ;  /* 0x000000041d047290 */ /* 0x000fcc000fffe03f */
[----:B------:R-:W-:Y:S01]  /*18b0*/  MOV R17, UR4 ;  /* 0x0000000400117c02 */ /* 0x000fe20008000f00 */
[----:B------:R-:W-:Y:S01]  /*18c0*/  ULDC.64 UR4, c[0x0][0x1a0] ;  /* 0x0000680000047ab9 */ /* 0x000fe20000000a00 */
[----:B-1----:R-:W-:-:S04]  /*18d0*/  IADD3 R6, R6, 0xffffffe, RZ ;  /* 0x0ffffffe06067810 */ /* 0x002fc80007ffe0ff */
[----:B------:R-:W1:Y:S02]  /*18e0*/  F2I.FTZ.U32.TRUNC.NTZ R7, R6 ;  /* 0x0000000600077305 */ /* 0x000e64000021f000 */
[----:B-1----:R-:W-:Y:S01]  /*18f0*/  IMAD.MOV R3, RZ, RZ, -R7 ;  /* 0x000000ffff037224 */ /* 0x002fe200078e0a07 */
[----:B------:R-:W-:-:S03]  /*1900*/  MOV R6, RZ ;  /* 0x000000ff00067202 */ /* 0x000fc60000000f00 */
[----:B------:R-:W-:-:S04]  /*1910*/  IMAD R3, R3, R4, RZ ;  /* 0x0000000403037224 */ /* 0x000fc800078e02ff */
[----:B------:R-:W-:-:S06]  /*1920*/  IMAD.HI.U32 R3, R7, R3, R6 ;  /* 0x0000000307037227 */ /* 0x000fcc00078e0006 */
        /* <DEDUP_REMOVED lines=36> */
.L_x_3621:
[----:B------:R-:W-:Y:S01]  /*1b70*/  SHF.R.S32.HI R3, RZ, 0x1f, R0 ;  /* 0x0000001fff037819 */ /* 0x000fe20000011400 */
[----:B------:R-:W-:Y:S01]  /*1b80*/  UISETP.NE.AND UP0, UPT, UR10, -0x1, UPT ;  /* 0xffffffff0a00788c */ /* 0x000fe2000bf05270 */
[----:B------:R-:W-:Y:S01]  /*1b90*/  IMAD R9, R9, c[0x0][0x1b8], RZ ;  /* 0x00006e0009097a24 */ /* 0x000fe200078e02ff */
[----:B------:R-:W-:Y:S01]  /*1ba0*/  ULDC.64 UR4, c[0x0][0x190] ;  /* 0x0000640000047ab9 */ /* 0x000fe20000000a00 */
[CC--:B------:R-:W-:Y:S01]  /*1bb0*/  LEA.HI R5, R3.reuse, R0.reuse, RZ, 0x3 ;  /* 0x0000000003057211 */ /* 0x0c0fe200078f18ff */
[----:B------:R-:W1:Y:S01]  /*1bc0*/  S2R R15, SR_CTAID.X ;  /* 0x00000000000f7919 */ /* 0x000e620000002500 */
[----:B------:R-:W-:Y:S01]  /*1bd0*/  IMAD R8, R12, c[0x0][0x1bc], R9 ;  /* 0x00006f000c087a24 */ /* 0x000fe200078e0209 */
[-C--:B------:R-:W-:Y:S01]  /*1be0*/  LEA.HI R11, R3, R0.reuse, RZ, 0x6 ;  /* 0x00000000030b7211 */ /* 0x080fe200078f30ff */
[----:B------:R-:W-:Y:S01]  /*1bf0*/  USHF.R.S32.HI UR25, URZ, 0x1f, UR26 ;  /* 0x0000001f3f197899 */ /* 0x000fe2000801141a */
[----:B------:R-:W-:Y:S01]  /*1c00*/  SHF.R.S32.HI R32, RZ, 0x3, R5 ;  /* 0x00000003ff207819 */ /* 0x000fe20000011405 */
[----:B------:R-:W-:Y:S01]  /*1c10*/  IMAD.U32 R10, RZ, RZ, UR26 ;  /* 0x0000001aff0a7e24 */ /* 0x000fe2000f8e00ff */
[----:B------:R-:W-:Y:S01]  /*1c20*/  LOP3.LUT R5, R5, 0xfffffff8, RZ, 0xc0, !PT ;  /* 0xfffffff805057812 */ /* 0x000fe200078ec0ff */
[----:B------:R-:W-:Y:S01]  /*1c30*/  @UP0 UIMAD.WIDE.U32 UR28, UR10, UR4, URZ ;  /* 0x000000040a1c02a5 */ /* 0x000fe2000f8e003f */
[----:B------:R-:W-:Y:S01]  /*1c40*/  SHF.R.S32.HI R33, RZ, 0x1f, R32 ;  /* 0x0000001fff217819 */ /* 0x000fe20000011420 */
[----:B------:R-:W-:Y:S01]  /*1c50*/  IMAD.SHL.U32 R244, R32, 0x40, RZ ;  /* 0x0000004020f47824 */ /* 0x000fe200078e00ff */
[----:B------:R-:W-:Y:S01]  /*1c60*/  @!UP0 USHF.R.S32.HI UR11, URZ, 0x1f, UR15 ;  /* 0x0000001f3f0b8899 */ /* 0x000fe2000801140f */
[----:B------:R-:W-:Y:S01]  /*1c70*/  IMAD.IADD R5, R0, 0x1, -R5 ;  /* 0x0000000100057824 */ /* 0x000fe200078e0a05 */
[----:B------:R-:W-:Y:S01]  /*1c80*/  @UP0 UIMAD UR10, UR10, UR5, UR29 ;  /* 0x000000050a0a02a4 */ /* 0x000fe2000f8e021d */
[----:B------:R-:W-:Y:S01]  /*1c90*/  IMAD.SHL.U32 R11, R11, 0x8, RZ ;  /* 0x000000080b0b7824 */ /* 0x000fe200078e00ff */
[----:B------:R-:W-:Y:S01]  /*1ca0*/  LOP3.LUT R244, R244, 0x1c0, RZ, 0xc0, !PT ;  /* 0x000001c0f4f47812 */ /* 0x000fe200078ec0ff */
[----:B------:R-:W-:Y:S01]  /*1cb0*/  IMAD.SHL.U32 R245, R5, 0x8, RZ ;  /* 0x0000000805f57824 */ /* 0x000fe200078e00ff */
[----:B------:R-:W-:Y:S01]  /*1cc0*/  ULDC.64 UR4, c[0x0][0x178] ;  /* 0x00005e0000047ab9 */ /* 0x000fe20000000a00 */
[----:B------:R-:W-:Y:S01]  /*1cd0*/  IMAD R63, R33, c[0x0][0x198], RZ ;  /* 0x00006600213f7a24 */ /* 0x000fe200078e02ff */
[----:B------:R-:W-:Y:S01]  /*1ce0*/  @!UP0 UIMAD UR11, UR11, UR4, URZ ;  /* 0x000000040b0b82a4 */ /* 0x000fe2000f8e023f */
[----:B------:R-:W-:Y:S01]  /*1cf0*/  LEA.HI R4, R3, R0, RZ, 0x5 ;  /* 0x0000000003047211 */ /* 0x000fe200078f28ff */
[----:B------:R-:W-:Y:S01]  /*1d00*/  @!UP0 UIMAD.WIDE.U32 UR30, UR15, UR4, URZ ;  /* 0x000000040f1e82a5 */ /* 0x000fe2000f8e003f */
[----:B------:R-:W-:Y:S01]  /*1d10*/  LOP3.LUT R7, R244, 0x38, R245, 0xf8, !PT ;  /* 0x00000038f4077812 */ /* 0x000fe200078ef8f5 */
[----:B------:R-:W-:Y:S01]  /*1d20*/  @!UP0 UIMAD UR5, UR15, UR5, UR11 ;  /* 0x000000050f0582a4 */ /* 0x000fe2000f8e020b */
[----:B------:R-:W-:Y:S01]  /*1d30*/  SHF.R.U32.HI R244, RZ, 0x3, R244 ;  /* 0x00000003fff47819 */ /* 0x000fe200000116f4 */
[----:B------:R-:W-:Y:S01]  /*1d40*/  IMAD R63, R32, c[0x0][0x19c], R63 ;  /* 0x00006700203f7a24 */ /* 0x000fe200078e023f */
[----:B------:R-:W-:Y:S01]  /*1d50*/  IADD3 R18, P0, R245, UR18, RZ ;  /* 0x00000012f5127c10 */ /* 0x000fe2000ff1e0ff */
[----:B------:R-:W-:Y:S01]  /*1d60*/  @!UP0 UIADD3 UR10, UR31, UR5, URZ ;  /* 0x000000051f0a8290 */ /* 0x000fe2000fffe03f */
[----:B------:R-:W-:Y:S01]  /*1d70*/  LOP3.LUT R244, R7, R244, RZ, 0x3c, !PT ;  /* 0x000000f407f47212 */ /* 0x000fe200078e3cff */
[----:B------:R-:W-:Y:S01]  /*1d80*/  @!UP0 UMOV UR28, UR30 ;  /* 0x0000001e001c8c82 */ /* 0x000fe20008000000 */
[----:B------:R-:W-:Y:S01]  /*1d90*/  SHF.R.S32.HI R7, RZ, 0x1f, R245 ;  /* 0x0000001fff077819 */ /* 0x000fe200000114f5 */
[----:B------:R-:W-:Y:S01]  /*1da0*/  UIADD3 UR5, -UR9, UR8, URZ ;  /* 0x0000000809057290 */ /* 0x000fe2000fffe13f */
[----:B------:R-:W-:Y:S01]  /*1db0*/  IADD3 R16, P1, R245, R16, RZ ;  /* 0x00000010f5107210 */ /* 0x000fe20007f3e0ff */
[----:B------:R-:W-:Y:S01]  /*1dc0*/  BSSY B0, `(.L_x_3623) ;  /* 0x000002e000007945 */ /* 0x000fe20003800000 */
[----:B------:R-:W-:Y:S01]  /*1dd0*/  IADD3.X R19, R7, UR14, RZ, P0, !PT ;  /* 0x0000000e07137c10 */ /* 0x000fe200087fe4ff */
[----:B-1----:R-:W-:Y:S01]  /*1de0*/  IMAD.WIDE R14, R15, 0x40, R32 ;  /* 0x000000400f0e7825 */ /* 0x002fe200078e0220 */
[----:B------:R-:W-:-:S03]  /*1df0*/  LOP3.LUT R244, R244, 0xfffffe00, R11, 0xf8, !PT ;  /* 0xfffffe00f4f47812 */ /* 0x000fc600078ef80b */
[----:B------:R-:W-:Y:S01]  /*1e00*/  IMAD.WIDE.U32 R12, R12, c[0x0][0x1b8], R18 ;  /* 0x00006e000c0c7a25 */ /* 0x000fe200078e0012 */
[----:B------:R-:W-:-:S03]  /*1e10*/  IADD3 R18, P0, R245, UR28, RZ ;  /* 0x0000001cf5127c10 */ /* 0x000fc6000ff1e0ff */
[C---:B------:R-:W-:Y:S01]  /*1e20*/  IMAD.X R17, R7.reuse, 0x1, R2, P1 ;  /* 0x0000000107117824 */ /* 0x040fe200008e0602 */
[----:B------:R-:W-:Y:S01]  /*1e30*/  IADD3.X R19, R7, UR10, RZ, P0, !PT ;  /* 0x0000000a07137c10 */ /* 0x000fe200087fe4ff */
[----:B------:R-:W-:Y:S01]  /*1e40*/  IMAD.IADD R9, R13, 0x1, R8 ;  /* 0x000000010d097824 */ /* 0x000fe200078e0208 */
[----:B------:R-:W-:Y:S01]  /*1e50*/  IADD3 R6, P0, R32, UR7, RZ ;  /* 0x0000000720067c10 */ /* 0x000fe2000ff1e0ff */
[----:B------:R-:W-:Y:S01]  /*1e60*/  IMAD.MOV.U32 R8, RZ, RZ, R12 ;  /* 0x000000ffff087224 */ /* 0x000fe200078e000c */
[----:B------:R-:W-:Y:S01]  /*1e70*/  LEA.HI R2, R3, R0, RZ, 0x4 ;  /* 0x0000000003027211 */ /* 0x000fe200078f20ff */
[----:B------:R-:W-:Y:S01]  /*1e80*/  IMAD.WIDE.U32 R10, R10, c[0x0][0x1a8], R18 ;  /* 0x00006a000a0a7a25 */ /* 0x000fe200078e0012 */
[----:B------:R-:W-:Y:S01]  /*1e90*/  IADD3.X R123, R33, UR6, RZ, P0, !PT ;  /* 0x00000006217b7c10 */ /* 0x000fe200087fe4ff */
[----:B------:R-:W-:Y:S01]  /*1ea0*/  ULDC.64 UR6, c[0x0][0x1a8] ;  /* 0x00006a0000067ab9 */ /* 0x000fe20000000a00 */
[----:B------:R-:W-:Y:S01]  /*1eb0*/  ISETP.GE.AND P0, PT, R32, UR5, PT ;  /* 0x0000000520007c0c */ /* 0x000fe2000bf06270 */
[----:B------:R-:W-:Y:S01]  /*1ec0*/  UIMAD UR6, UR25, UR6, URZ ;  /* 0x00000006190672a4 */ /* 0x000fe2000f8e023f */
[----:B------:R-:W-:Y:S01]  /*1ed0*/  LOP3.LUT R19, R2, 0xfffffff0, RZ, 0xc0, !PT ;  /* 0xfffffff002137812 */ /* 0x000fe200078ec0ff */
[----:B------:R-:W-:Y:S01]  /*1ee0*/  IMAD R123, R123, c[0x0][0x1a0], RZ ;  /* 0x000068007b7b7a24 */ /* 0x000fe200078e02ff */
[----:B------:R-:W-:Y:S01]  /*1ef0*/  SHF.R.S32.HI R2, RZ, 0x4, R2 ;  /* 0x00000004ff027819 */ /* 0x000fe20000011402 */
[----:B------:R-:W-:Y:S01]  /*1f00*/  UIMAD UR6, UR26, UR7, UR6 ;  /* 0x000000071a0672a4 */ /* 0x000fe2000f8e0206 */
[----:B------:R-:W-:Y:S01]  /*1f10*/  IMAD.WIDE.U32 R16, R32, c[0x0][0x198], R16 ;  /* 0x0000660020107a25 */ /* 0x000fe200078e0010 */
[----:B------:R-:W-:-:S03]  /*1f20*/  SHF.R.S32.HI R3, RZ, 0x5, R4 ;  /* 0x00000005ff037819 */ /* 0x000fc60000011404 */
[C---:B------:R-:W-:Y:S01]  /*1f30*/  IMAD R123, R6.reuse, c[0x0][0x1a4], R123 ;  /* 0x00006900067b7a24 */ /* 0x040fe200078e027b */
[----:B------:R-:W-:Y:S01]  /*1f40*/  IADD3 R13, R11, UR6, RZ ;  /* 0x000000060b0d7c10 */ /* 0x000fe2000fffe0ff */
[----:B------:R-:W-:-:S04]  /*1f50*/  IMAD.WIDE.U32 R6, R6, c[0x0][0x1a0], R8 ;  /* 0x0000680006067a25 */ /* 0x000fc800078e0008 */
        /* <DEDUP_REMOVED lines=20> */
.L_x_3624:
[----:B------:R-:W-:Y:S05]  /*20a0*/  BSYNC B0 ;  /* 0x0000000000007941 */ /* 0x000fea0003800000 */
.L_x_3623:
        /* <DEDUP_REMOVED lines=21> */
.L_x_3626:
[----:B------:R-:W-:Y:S05]  /*2200*/  BSYNC B0 ;  /* 0x0000000000007941 */ /* 0x000fea0003800000 */
.L_x_3625:
        /* <DEDUP_REMOVED lines=21> */
.L_x_3628:
[----:B------:R-:W-:Y:S05]  /*2360*/  BSYNC B0 ;  /* 0x0000000000007941 */ /* 0x000fea0003800000 */
.L_x_3627:
        /* <DEDUP_REMOVED lines=20> */
.L_x_3630:
[----:B------:R-:W-:Y:S05]  /*24b0*/  BSYNC B0 ;  /* 0x0000000000007941 */ /* 0x000fea0003800000 */
.L_x_3629:
        /* <DEDUP_REMOVED lines=21> */
.L_x_3632:
[----:B------:R-:W-:Y:S05]  /*2610*/  BSYNC B0 ;  /* 0x0000000000007941 */ /* 0x000fea0003800000 */
.L_x_3631:
        /* <DEDUP_REMOVED lines=17> */
.L_x_3634:
[----:B------:R-:W-:Y:S05]  /*2730*/  BSYNC B0 ;  /* 0x0000000000007941 */ /* 0x000fea0003800000 */
.L_x_3633:
        /* <DEDUP_REMOVED lines=17> */
.L_x_3636:
[----:B------:R-:W-:Y:S05]  /*2850*/  BSYNC B0 ;  /* 0x0000000000007941 */ /* 0x000fea0003800000 */
.L_x_3635:
        /* <DEDUP_REMOVED lines=17> */
.L_x_3638:
[----:B------:R-:W-:Y:S05]  /*2970*/  BSYNC B0 ;  /* 0x0000000000007941 */ /* 0x000fea0003800000 */
.L_x_3637:
        /* <DEDUP_REMOVED lines=18> */
.L_x_3640:
[----:B------:R-:W-:Y:S05]  /*2aa0*/  BSYNC B0 ;  /* 0x0000000000007941 */ /* 0x000fea0003800000 */
.L_x_3639:
        /* <DEDUP_REMOVED lines=18> */
.L_x_3642:
[----:B------:R-:W-:Y:S05]  /*2bd0*/  BSYNC B0 ;  /* 0x0000000000007941 */ /* 0x000fea0003800000 */
.L_x_3641:
        /* <DEDUP_REMOVED lines=18> */
.L_x_3644:
[----:B------:R-:W-:Y:S05]  /*2d00*/  BSYNC B0 ;  /* 0x0000000000007941 */ /* 0x000fea0003800000 */
.L_x_3643:
        /* <DEDUP_REMOVED lines=18> */
.L_x_3646:
[----:B------:R-:W-:Y:S05]  /*2e30*/  BSYNC B0 ;  /* 0x0000000000007941 */ /* 0x000fea0003800000 */
.L_x_3645:
        /* <DEDUP_REMOVED lines=18> */
.L_x_3648:
[----:B------:R-:W-:Y:S05]  /*2f60*/  BSYNC B0 ;  /* 0x0000000000007941 */ /* 0x000fea0003800000 */
.L_x_3647:
        /* <DEDUP_REMOVED lines=18> */
.L_x_3650:
[----:B------:R-:W-:Y:S05]  /*3090*/  BSYNC B0 ;  /* 0x0000000000007941 */ /* 0x000fea0003800000 */
.L_x_3649:
        /* <DEDUP_REMOVED lines=18> */
.L_x_3652:
[----:B------:R-:W-:Y:S05]  /*31c0*/  BSYNC B0 ;  /* 0x0000000000007941 */ /* 0x000fea0003800000 */
.L_x_3651:
        /* <DEDUP_REMOVED lines=10> */
[----:B----4-:R-:W-:-:S05]  /*3270*/  IMAD.WIDE.U32 R24, R4, 0xb0, R62 ;  /* 0x000000b004187825 */ /* 0x010fca00078e003e */
[----:B------:R-:W-:Y:S02]  /*3280*/  IADD3 R4, R25, UR4, RZ ;  /* 0x0000000419047c10 */ /* 0x000fe4000fffe0ff */
[----:B-1----:R-:W-:-:S04]  /*3290*/  LEA R8, P0, R24, c[0x0][0x168], 0x1 ;  /* 0x00005a0018087a11 */ /* 0x002fc800078008ff */
[----:B------:R-:W-:-:S05]  /*32a0*/  LEA.HI.X R9, R24, c[0x0][0x16c], R4, 0x1, P0 ;  /* 0x00005b0018097a11 */ /* 0x000fca00000f0c04 */
[----:B------:R-:W-:Y:S01]  /*32b0*/  @!PT LDS RZ, [RZ] ;  /* 0x00000000fffff984 */ /* 0x000fe20000000800 */
[----:B------:R-:W-:Y:S01]  /*32c0*/  @!PT LDS RZ, [RZ] ;  /* 0x00000000fffff984 */ /* 0x000fe20000000800 */
[----:B------:R-:W-:Y:S01]  /*32d0*/  @!PT LDS RZ, [RZ] ;  /* 0x00000000fffff984 */ /* 0x000fe20000000800 */
[----:B------:R1:W-:Y:S04]  /*32e0*/  LDGSTS.E.BYPASS.LTC128B.128 [R244+0x7800], [R8.64] ;  /* 0x0780000008f47fae */ /* 0x0003e8000b901d54 */
.L_x_3654:
[----:B------:R-:W-:Y:S05]  /*32f0*/  BSYNC B0 ;  /* 0x0000000000007941 */ /* 0x000fea0003800000 */
.L_x_3653:
        /* <DEDUP_REMOVED lines=18> */
.L_x_3656:
[----:B------:R-:W-:Y:S05]  /*3420*/  BSYNC B0 ;  /* 0x0000000000007941 */ /* 0x000fea0003800000 */
.L_x_3655:
        /* <DEDUP_REMOVED lines=12> */
[----:B----4-:R-:W-:-:S04]  /*34f0*/  LEA R24, P0, R28, c[0x0][0x168], 0x1 ;  /* 0x00005a001c187a11 */ /* 0x010fc800078008ff */
[----:B------:R-:W-:-:S05]  /*3500*/  LEA.HI.X R25, R28, c[0x0][0x16c], R4, 0x1, P0 ;  /* 0x00005b001c197a11 */ /* 0x000fca00000f0c04 */
[----:B------:R-:W-:Y:S01]  /*3510*/  @!PT LDS RZ, [RZ] ;  /* 0x00000000fffff984 */ /* 0x000fe20000000800 */
[----:B------:R-:W-:Y:S01]  /*3520*/  @!PT LDS RZ, [RZ] ;  /* 0x00000000fffff984 */ /* 0x000fe20000000800 */
[----:B------:R-:W-:Y:S01]  /*3530*/  @!PT LDS RZ, [RZ] ;  /* 0x00000000fffff984 */ /* 0x000fe20000000800 */
[----:B------:R4:W-:Y:S04]  /*3540*/  LDGSTS.E.BYPASS.LTC128B.128 [R244+0x8800], [R24.64] ;  /* 0x0880000018f47fae */ /* 0x0009e8000b901d54 */
.L_x_3658:
[----:B------:R-:W-:Y:S05]  /*3550*/  BSYNC B0 ;  /* 0x0000000000007941 */ /* 0x000fea0003800000 */
.L_x_3657:
        /* <DEDUP_REMOVED lines=18> */
.L_x_3660:
[----:B------:R-:W-:Y:S05]  /*3680*/  BSYNC B0 ;  /* 0x0000000000007941 */ /* 0x000fea0003800000 */
.L_x_3659:
        /* <DEDUP_REMOVED lines=18> */
.L_x_3662:
[----:B------:R-:W-:Y:S05]  /*37b0*/  BSYNC B0 ;  /* 0x0000000000007941 */ /* 0x000fea0003800000 */
.L_x_3661:
        /* <DEDUP_REMOVED lines=15> */
[----:B------:R-:W5:Y:S01]  /*38b0*/  LDG.E R28, [R34.64] ;  /* 0x00000014221c7981 */ /* 0x000f62000c1e1900 */
[----:B------:R-:W-:Y:S01]  /*38c0*/  SHF.R.S32.HI R26, RZ, 0x1f, R27 ;  /* 0x0000001fff1a7819 */ /* 0x000fe2000001141b */
[----:B----4-:R-:W-:Y:S01]  /*38d0*/  IMAD.SHL.U32 R24, R5, 0x40, RZ ;  /* 0x0000004005187824 */ /* 0x010fe200078e00ff */
[----:B------:R-:W-:Y:S01]  /*38e0*/  LEA.HI R29, R2, R2, RZ, 0x1 ;  /* 0x00000002021d7211 */ /* 0x000fe200078f08ff */
[----:B------:R-:W5:Y:S01]  /*38f0*/  MUFU.RCP R23, c[0x0][0x238] ;  /* 0x00008e0000177b08 */ /* 0x000f620000001000 */
[----:B------:R-:W-:Y:S01]  /*3900*/  ISETP.GE.AND P1, PT, R32, UR27, PT ;  /* 0x0000001b20007c0c */ /* 0x000fe2000bf26270 */
[----:B------:R-:W-:Y:S01]  /*3910*/  BAR.SYNC.DEFER_BLOCKING 0x0 ;  /* 0x0000000000007b1d */ /* 0x000fe20000010000 */
[----:B------:R-:W-:Y:S01]  /*3920*/  LEA.HI R26, R26, R27, RZ, 0x2 ;  /* 0x0000001b1a1a7211 */ /* 0x000fe200078f10ff */
[----:B------:R-:W-:Y:S01]  /*3930*/  IMAD.SHL.U32 R25, R32, 0x8, RZ ;  /* 0x0000000820197824 */ /* 0x000fe200078e00ff */
[----:B------:R-:W-:Y:S01]  /*3940*/  LOP3.LUT R29, R29, 0xfffffffe, RZ, 0xc0, !PT ;  /* 0xfffffffe1d1d7812 */ /* 0x000fe200078ec0ff */
[----:B------:R-:W-:Y:S01]  /*3950*/  IMAD.SHL.U32 R30, R30, 0x40, RZ ;  /* 0x000000401e1e7824 */ /* 0x000fe200078e00ff */
[----:B------:R-:W-:Y:S01]  /*3960*/  LOP3.LUT R24, R24, 0x1c0, RZ, 0xc0, !PT ;  /* 0x000001c018187812 */ /* 0x000fe200078ec0ff */
[----:B------:R-:W-:Y:S01]  /*3970*/  IMAD.SHL.U32 R242, R0, 0x2, RZ ;  /* 0x0000000200f27824 */ /* 0x000fe200078e00ff */
[----:B------:R-:W-:Y:S01]  /*3980*/  LEA R27, R3, UR9, 0x4 ;  /* 0x00000009031b7c11 */ /* 0x000fe2000f8e20ff */
[----:B------:R-:W-:Y:S01]  /*3990*/  IMAD.IADD R29, R2, 0x1, -R29 ;  /* 0x00000001021d7824 */ /* 0x000fe200078e0a1d */
[----:B------:R-:W-:Y:S01]  /*39a0*/  SHF.R.S32.HI R26, RZ, 0x2, R26 ;  /* 0x00000002ff1a7819 */ /* 0x000fe2000001141a */
[----:B------:R-:W-:Y:S01]  /*39b0*/  IMAD.MOV.U32 R236, RZ, RZ, 0x10 ;  /* 0x00000010ffec7424 */ /* 0x000fe200078e00ff */
[----:B------:R-:W-:Y:S01]  /*39c0*/  LOP3.LUT R25, R24, 0x8, R25, 0xf8, !PT ;  /* 0x0000000818197812 */ /* 0x000fe200078ef819 */
[----:B------:R-:W-:Y:S01]  /*39d0*/  BSSY B0, `(.L_x_3663) ;  /* 0x0000025000007945 */ /* 0x000fe20003800000 */
[----:B------:R-:W-:Y:S01]  /*39e0*/  IADD3 R2, R27, 0x1, R26 ;  /* 0x000000011b027810 */ /* 0x000fe20007ffe01a */
[----:B------:R-:W-:Y:S01]  /*39f0*/  IMAD.SHL.U32 R26, R19, 0x40, RZ ;  /* 0x00000040131a7824 */ /* 0x000fe200078e00ff */
[----:B------:R-:W-:Y:S01]  /*3a00*/  SHF.R.U32.HI R24, RZ, 0x3, R24 ;  /* 0x00000003ff187819 */ /* 0x000fe20000011618 */
[----:B------:R-:W-:Y:S01]  /*3a10*/  IMAD.SHL.U32 R27, R29, 0x8, RZ ;  /* 0x000000081d1b7824 */ /* 0x000fe200078e00ff */
[----:B------:R-:W-:-:S02]  /*3a20*/  LOP3.LUT P2, RZ, R5, 0x2, RZ, 0xc0, !PT ;  /* 0x0000000205ff7812 */ /* 0x000fc4000784c0ff */
[----:B------:R-:W-:Y:S01]  /*3a30*/  LOP3.LUT R24, R25, R24, RZ, 0x3c, !PT ;  /* 0x0000001819187212 */ /* 0x000fe200078e3cff */
[----:B------:R-:W-:Y:S01]  /*3a40*/  IMAD.U32 R25, RZ, RZ, UR8 ;  /* 0x00000008ff197e24 */ /* 0x000fe2000f8e00ff */
[----:B------:R-:W-:Y:S02]  /*3a50*/  LOP3.LUT R26, R26, 0x1c0, RZ, 0xc0, !PT ;  /* 0x000001c01a1a7812 */ /* 0x000fe400078ec0ff */
[----:B------:R-:W-:Y:S01]  /*3a60*/  LEA R60, P0, R6, c[0x0][0x170], 0x1 ;  /* 0x00005c00063c7a11 */ /* 0x000fe200078008ff */
[----:B------:R4:W-:Y:S01]  /*3a70*/  @P1 STS.128 [R244+0xa000], RZ ;  /* 0x00a000fff4001388 */ /* 0x0009e20000000c00 */
[----:B------:R-:W-:Y:S01]  /*3a80*/  IMAD R240, R29, 0x200, R24 ;  /* 0x000002001df07824 */ /* 0x000fe200078e0218 */
[----:B------:R-:W-:Y:S02]  /*3a90*/  LOP3.LUT R27, R26, 0x8, R27, 0xf8, !PT ;  /* 0x000000081a1b7812 */ /* 0x000fe400078ef81b */
[----:B------:R-:W-:Y:S02]  /*3aa0*/  SHF.R.U32.HI R26, RZ, 0x3, R26 ;  /* 0x00000003ff1a7819 */ /* 0x000fe4000001161a */
[----:B------:R-:W-:-:S02]  /*3ab0*/  LOP3.LUT R24, R30, 0xfffffe00, RZ, 0xc0, !PT ;  /* 0xfffffe001e187812 */ /* 0x000fc400078ec0ff */
[----:B------:R-:W-:Y:S02]  /*3ac0*/  IADD3 R2, R2, UR24, -R25 ;  /* 0x0000001802027c10 */ /* 0x000fe4000fffe819 */
[----:B------:R-:W-:Y:S02]  /*3ad0*/  LEA.HI.X R61, R6, c[0x0][0x174], R123, 0x1, P0 ;  /* 0x00005d00063d7a11 */ /* 0x000fe400000f0c7b */
[----:B------:R-:W-:Y:S02]  /*3ae0*/  LOP3.LUT R242, R242, 0x6, RZ, 0xc0, !PT ;  /* 0x00000006f2f27812 */ /* 0x000fe400078ec0ff */
[----:B------:R-:W-:Y:S02]  /*3af0*/  SEL R0, R236, 0xfffffff0, !P2 ;  /* 0xfffffff0ec007807 */ /* 0x000fe40005000000 */
[----:B------:R-:W-:Y:S01]  /*3b00*/  IADD3 R2, R2, c[0x0][0x2e8], RZ ;  /* 0x0000ba0002027a10 */ /* 0x000fe20007ffe0ff */
[----:B-----5:R-:W-:-:S04]  /*3b10*/  FMUL.FTZ R23, R28, R23 ;  /* 0x000000171c177220 */ /* 0x020fc80000410000 */
[----:B------:R5:W1:Y:S02]  /*3b20*/  R2UR UR4, R23 ;  /* 0x00000000170473c2 */ /* 0x000a6400000e0000 */
[----:B-----5:R-:W-:Y:S01]  /*3b30*/  LOP3.LUT R23, R27, R26, RZ, 0x3c, !PT ;  /* 0x0000001a1b177212 */ /* 0x020fe200078e3cff */
[----:B------:R-:W-:-:S03]  /*3b40*/  IMAD R26, R3, 0x400, R24 ;  /* 0x00000400031a7824 */ /* 0x000fc600078e0218 */
[C---:B------:R-:W-:Y:S01]  /*3b50*/  LOP3.LUT R3, R23.reuse, R24, RZ, 0xfc, !PT ;  /* 0x0000001817037212 */ /* 0x040fe200078efcff */
[----:B------:R-:W-:-:S04]  /*3b60*/  IMAD.IADD R243, R23, 0x1, R26 ;  /* 0x0000000117f37824 */ /* 0x000fc800078e021a */
[----:B------:R-:W-:Y:S01]  /*3b70*/  IMAD.SHL.U32 R243, R243, 0x2, RZ ;  /* 0x00000002f3f37824 */ /* 0x000fe200078e00ff */
[----:B------:R-:W-:Y:S05]  /*3b80*/  @P1 BRA `(.L_x_3664) ;  /* 0x0000009000001947 */ /* 0x000fea0003800000 */
[----:B-1--4-:R-:W-:-:S13]  /*3b90*/  ISETP.GE.AND P0, PT, R245, c[0x0][0x220], PT ;  /* 0x00008800f5007a0c */ /* 0x012fda0003f06270 */
        /* <DEDUP_REMOVED lines=8> */
.L_x_3664:
[----:B-1--4-:R-:W-:Y:S05]  /*3c20*/  BSYNC B0 ;  /* 0x0000000000007941 */ /* 0x012fea0003800000 */
.L_x_3663:
        /* <DEDUP_REMOVED lines=19> */
.L_x_3666:
[----:B------:R-:W-:Y:S05]  /*3d60*/  BSYNC B0 ;  /* 0x0000000000007941 */ /* 0x000fea0003800000 */
.L_x_3665:
        /* <DEDUP_REMOVED lines=16> */
.L_x_3668:
[----:B------:R-:W-:Y:S05]  /*3e70*/  BSYNC B0 ;  /* 0x0000000000007941 */ /* 0x000fea0003800000 */
.L_x_3667:
        /* <DEDUP_REMOVED lines=18> */
.L_x_3670:
[----:B------:R-:W-:Y:S05]  /*3fa0*/  BSYNC B0 ;  /* 0x0000000000007941 */ /* 0x000fea0003800000 */
.L_x_3669:
        /* <DEDUP_REMOVED lines=16> */
.L_x_3672:
[----:B------:R-:W-:Y:S05]  /*40b0*/  BSYNC B0 ;  /* 0x0000000000007941 */ /* 0x000fea0003800000 */
.L_x_3671:
        /* <DEDUP_REMOVED lines=18> */
.L_x_3674:
[----:B------:R-:W-:Y:S05]  /*41e0*/  BSYNC B0 ;  /* 0x0000000000007941 */ /* 0x000fea0003800000 */
.L_x_3673:
        /* <DEDUP_REMOVED lines=18> */
.L_x_3676:
[----:B------:R-:W-:Y:S05]  /*4310*/  BSYNC B0 ;  /* 0x0000000000007941 */ /* 0x000fea0003800000 */
.L_x_3675:
        /* <DEDUP_REMOVED lines=18> */
.L_x_3678:
[----:B------:R-:W-:Y:S05]  /*4440*/  BSYNC B0 ;  /* 0x0000000000007941 */ /* 0x000fea0003800000 */
.L_x_3677:
        /* <DEDUP_REMOVED lines=16> */
.L_x_3680:
[----:B------:R-:W-:Y:S05]  /*4550*/  BSYNC B0 ;  /* 0x0000000000007941 */ /* 0x000fea0003800000 */
.L_x_3679:
        /* <DEDUP_REMOVED lines=18> */
.L_x_3682:
[----:B------:R-:W-:Y:S05]  /*4680*/  BSYNC B0 ;  /* 0x0000000000007941 */ /* 0x000fea0003800000 */
.L_x_3681:
        /* <DEDUP_REMOVED lines=18> */
.L_x_3684:
[----:B------:R-:W-:Y:S05]  /*47b0*/  BSYNC B0 ;  /* 0x0000000000007941 */ /* 0x000fea0003800000 */
.L_x_3683:
        /* <DEDUP_REMOVED lines=18> */
.L_x_3686:
[----:B------:R-:W-:Y:S05]  /*48e0*/  BSYNC B0 ;  /* 0x0000000000007941 */ /* 0x000fea0003800000 */
.L_x_3685:
        /* <DEDUP_REMOVED lines=18> */
.L_x_3688:
[----:B------:R-:W-:Y:S05]  /*4a10*/  BSYNC B0 ;  /* 0x0000000000007941 */ /* 0x000fea0003800000 */
.L_x_3687:
        /* <DEDUP_REMOVED lines=18> */
.L_x_3690:
[----:B------:R-:W-:Y:S05]  /*4b40*/  BSYNC B0 ;  /* 0x0000000000007941 */ /* 0x000fea0003800000 */
.L_x_3689:
        /* <DEDUP_REMOVED lines=18> */
.L_x_3692:
[----:B------:R-:W-:Y:S05]  /*4c70*/  BSYNC B0 ;  /* 0x0000000000007941 */ /* 0x000fea0003800000 */
.L_x_3691:
        /* <DEDUP_REMOVED lines=22> */
.L_x_3694:
[----:B------:R-:W-:Y:S05]  /*4de0*/  BSYNC B0 ;  /* 0x0000000000007941 */ /* 0x000fea0003800000 */
.L_x_3693:
        /* <DEDUP_REMOVED lines=8> */
[----:B------:R-:W-:Y:S01]  /*4e70*/  IADD3 R239, R240, 0x2040, RZ ;  /* 0x00002040f0ef7810 */ /* 0x000fe20007ffe0ff */
[----:B------:R-:W1:Y:S01]  /*4e80*/  LDSM.16.M88.4 R84, [R240+0x2000] ;  /* 0x00200000f054783b */ /* 0x000e620000000200 */
[----:B------:R-:W-:Y:S01]  /*4e90*/  IADD3 R154, R242, UR28, RZ ;  /* 0x0000001cf29a7c10 */ /* 0x000fe2000fffe0ff */
[----:B------:R-:W-:Y:S01]  /*4ea0*/  IMAD R238, R236, 0x2, R241 ;  /* 0x00000002ecee7824 */ /* 0x000fe200078e02f1 */
[----:B------:R-:W-:Y:S01]  /*4eb0*/  IADD3 R165, R2, 0x8, RZ ;  /* 0x0000000802a57810 */ /* 0x000fe20007ffe0ff */
[----:B------:R-:W2:Y:S01]  /*4ec0*/  LDSM.16.M88.4 R52, [R240+0x2800] ;  /* 0x00280000f034783b */ /* 0x000ea20000000200 */
[C---:B------:R-:W-:Y:S01]  /*4ed0*/  IADD3 R150, R154.reuse, 0x8, RZ ;  /* 0x000000089a967810 */ /* 0x040fe20007ffe0ff */
[----:B------:R-:W-:Y:S01]  /*4ee0*/  I2F R151, R154 ;  /* 0x0000009a00977306 */ /* 0x000fe20000201400 */
[----:B------:R-:W-:Y:S01]  /*4ef0*/  @P0 IADD3 R239, R5, -0x40, RZ ;  /* 0xffffffc005ef0810 */ /* 0x000fe20007ffe0ff */
[----:B-1----:R-:W-:Y:S01]  /*4f00*/  LDSM.16.M88.4 R12, [R120] ;  /* 0x00000000780c783b */ /* 0x002fe20000000200 */
[C---:B------:R-:W-:Y:S01]  /*4f10*/  IADD3 R152, R154.reuse, 0x1, RZ ;  /* 0x000000019a987810 */ /* 0x040fe20007ffe0ff */
[----:B------:R-:W-:Y:S01]  /*4f20*/  UISETP.GT.AND UP0, UPT, UR13, UR12, UPT ;  /* 0x0000000c0d00728c */ /* 0x000fe2000bf04270 */
[----:B------:R-:W-:Y:S01]  /*4f30*/  IADD3 R142, R154, 0x18, RZ ;  /* 0x000000189a8e7810 */ /* 0x000fe20007ffe0ff */
[----:B------:R-:W1:Y:S01]  /*4f40*/  LDSM.16.M88.4 R8, [R235+0x3000] ;  /* 0x00300000eb08783b */ /* 0x000e620000000200 */
[----:B------:R-:W-:Y:S01]  /*4f50*/  IMAD R164, R0, 0x2, R239 ;  /* 0x0000000200a47824 */ /* 0x000fe200078e02ef */
[----:B------:R-:W-:Y:S01]  /*4f60*/  I2F R147, R150 ;  /* 0x0000009600937306 */ /* 0x000fe20000201400 */
[C---:B------:R-:W-:Y:S01]  /*4f70*/  IADD3 R148, R154.reuse, 0x9, RZ ;  /* 0x000000099a947810 */ /* 0x040fe20007ffe0ff */
[----:B------:R-:W3:Y:S01]  /*4f80*/  LDSM.16.M88.4 R20, [R235+0x2000] ;  /* 0x00200000eb14783b */ /* 0x000ee20000000200 */
[----:B------:R-:W-:-:S02]  /*4f90*/  IADD3 R146, R154, 0x10, RZ ;  /* 0x000000109a927810 */ /* 0x000fc40007ffe0ff */
[C---:B------:R-:W-:Y:S01]  /*4fa0*/  IADD3 R144, R154.reuse, 0x11, RZ ;  /* 0x000000119a907810 */ /* 0x040fe20007ffe0ff */
[----:B------:R-:W4:Y:S01]  /*4fb0*/  LDSM.16.M88.4 R64, [R240+0x3800] ;  /* 0x00380000f040783b */ /* 0x000f220000000200 */
[C---:B------:R-:W-:Y:S01]  /*4fc0*/  IADD3 R140, R154.reuse, 0x19, RZ ;  /* 0x000000199a8c7810 */ /* 0x040fe20007ffe0ff */
[----:B------:R-:W-:Y:S01]  /*4fd0*/  I2F R149, R152 ;  /* 0x0000009800957306 */ /* 0x000fe20000201400 */
[C---:B------:R-:W-:Y:S01]  /*4fe0*/  IADD3 R138, R154.reuse, 0x20, RZ ;  /* 0x000000209a8a7810 */ /* 0x040fe20007ffe0ff */
[----:B------:R-:W1:Y:S01]  /*4ff0*/  LDSM.16.M88.4 R16, [R235+0x2800] ;  /* 0x00280000eb10783b */ /* 0x000e620000000200 */
[----:B------:R-:W-:Y:S02]  /*5000*/  IADD3 R136, R154, 0x21, RZ ;  /* 0x000000219a887810 */ /* 0x000fe40007ffe0ff */
[----:B------:R-:W-:Y:S01]  /*5010*/  IMNMX R165, R165, UR24, PT ;  /* 0x00000018a5a57c17 */ /* 0x000fe2000b800200 */
[----:B------:R-:W1:Y:S01]  /*5020*/  LDSM.16.M88.4 R24, [R240+0x4000] ;  /* 0x00400000f018783b */ /* 0x000e620000000200 */
[----:B------:R-:W-:Y:S01]  /*5030*/  IMNMX R167, R2, UR24, PT ;  /* 0x0000001802a77c17 */ /* 0x000fe2000b800200 */
[----:B------:R-:W-:Y:S01]  /*5040*/  I2F R139, R142 ;  /* 0x0000008e008b7306 */ /* 0x000fe20000201400 */
[C---:B------:R-:W-:Y:S01]  /*5050*/  IADD3 R134, R154.reuse, 0x28, RZ ;  /* 0x000000289a867810 */ /* 0x040fe20007ffe0ff */
[----:B------:R-:W1:Y:S01]  /*5060*/  LDSM.16.M88.4 R72, [R235+0x3800] ;  /* 0x00380000eb48783b */ /* 0x000e620000000200 */
[----:B------:R-:W-:-:S02]  /*5070*/  IADD3 R130, R154, 0x30, RZ ;  /* 0x000000309a827810 */ /* 0x000fc40007ffe0ff */
[----:B------:R-:W-:Y:S01]  /*5080*/  ISETP.GE.AND P1, PT, R150, R165, PT ;  /* 0x000000a59600720c */ /* 0x000fe20003f26270 */
[C---:B-----5:R-:W-:Y:S01]  /*5090*/  HMMA.16816.F32.BF16 R68, R32.reuse, R56, RZ ;  /* 0x000000382044723c */ /* 0x060fe200000418ff */
[----:B------:R-:W-:Y:S01]  /*50a0*/  LDSM.16.M88.4 R28, [R239] ;  /* 0x00000000ef1c783b */ /* 0x000fe20000000200 */
[----:B------:R-:W-:Y:S01]  /*50b0*/  I2F R145, R148 ;  /* 0x0000009400917306 */ /* 0x000fe20000201400 */
[----:B------:R-:W-:Y:S02]  /*50c0*/  ISETP.GE.AND P2, PT, R152, R167, PT ;  /* 0x000000a79800720c */ /* 0x000fe40003f46270 */
[----:B------:R-:W-:Y:S01]  /*50d0*/  LDSM.16.M88.4 R36, [R235+0x4000] ;  /* 0x00400000eb24783b */ /* 0x000fe20000000200 */
[-C--:B------:R-:W-:Y:S02]  /*50e0*/  ISETP.GE.AND P5, PT, R154, R165.reuse, PT ;  /* 0x000000a59a00720c */ /* 0x080fe40003fa6270 */
[----:B------:R-:W-:Y:S01]  /*50f0*/  HMMA.16816.F32.BF16 R56, R32, R58, RZ ;  /* 0x0000003a2038723c */ /* 0x000fe200000418ff */
[----:B------:R-:W-:Y:S01]  /*5100*/  LDSM.16.M88.4 R80, [R164] ;  /* 0x00000000a450783b */ /* 0x000fe20000000200 */
[----:B------:R-:W-:Y:S01]  /*5110*/  I2F R143, R146 ;  /* 0x00000092008f7306 */ /* 0x000fe20000201400 */
[----:B------:R-:W-:-:S02]  /*5120*/  ISETP.GE.AND P4, PT, R152, R165, PT ;  /* 0x000000a59800720c */ /* 0x000fc40003f86270 */
[----:B------:R-:W-:Y:S01]  /*5130*/  LDSM.16.M88.4 R92, [R239+0x800] ;  /* 0x00080000ef5c783b */ /* 0x000fe20000000200 */
[C---:B------:R-:W-:Y:S02]  /*5140*/  IADD3 R132, R154.reuse, 0x29, RZ ;  /* 0x000000299a847810 */ /* 0x040fe40007ffe0ff */
[C---:B------:R-:W-:Y:S01]  /*5150*/  HMMA.16816.F32.BF16 R48, R32.reuse, R84, RZ ;  /* 0x000000542030723c */ /* 0x040fe200000418ff */
[----:B------:R-:W-:Y:S01]  /*5160*/  LDSM.16.M88.4 R88, [R164+0x800] ;  /* 0x00080000a458783b */ /* 0x000fe20000000200 */
[----:B------:R-:W-:Y:S01]  /*5170*/  I2F R141, R144 ;  /* 0x00000090008d7306 */ /* 0x000fe20000201400 */
[C---:B------:R-:W-:Y:S02]  /*5180*/  IADD3 R128, R154.reuse, 0x31, RZ ;  /* 0x000000319a807810 */ /* 0x040fe40007ffe0ff */
[----:B------:R-:W-:Y:S01]  /*5190*/  LDSM.16.M88.4 R124, [R239+0x3800] ;  /* 0x00380000ef7c783b */ /* 0x000fe20000000200 */
[C---:B------:R-:W-:Y:S02]  /*51a0*/  IADD3 R174, R154.reuse, 0x39, RZ ;  /* 0x000000399aae7810 */ /* 0x040fe40007ffe0ff */
[----:B------:R-:W-:Y:S01]  /*51b0*/  HMMA.16816.F32.BF16 R84, R32, R86, RZ ;  /* 0x000000562054723c */ /* 0x000fe200000418ff */
[----:B------:R-:W-:Y:S01]  /*51c0*/  LDSM.16.M88.4 R96, [R240+0x6000] ;  /* 0x00600000f060783b */ /* 0x000fe20000000200 */
[----:B------:R-:W-:Y:S01]  /*51d0*/  I2F R137, R140 ;  /* 0x0000008c00897306 */ /* 0x000fe20000201400 */
[----:B------:R-:W-:-:S02]  /*51e0*/  IADD3 R172, R154, 0x40, RZ ;  /* 0x000000409aac7810 */ /* 0x000fc40007ffe0ff */
[----:B------:R-:W-:Y:S01]  /*51f0*/  LDSM.16.M88.4 R108, [R235+0x6000] ;  /* 0x00600000eb6c783b */ /* 0x000fe20000000200 */
[-C--:B------:R-:W-:Y:S02]  /*5200*/  ISETP.GE.AND P0, PT, R150, R167.reuse, PT ;  /* 0x000000a79600720c */ /* 0x080fe40003f06270 */
[C---:B--2---:R-:W-:Y:S01]  /*5210*/  HMMA.16816.F32.BF16 R40, R32.reuse, R52, RZ ;  /* 0x000000342028723c */ /* 0x044fe200000418ff */
[----:B------:R-:W-:Y:S01]  /*5220*/  LDSM.16.M88.4 R116, [R240+0x9800] ;  /* 0x00980000f074783b */ /* 0x000fe20000000200 */
[----:B------:R-:W-:Y:S01]  /*5230*/  I2F R135, R138 ;  /* 0x0000008a00877306 */ /* 0x000fe20000201400 */
[----:B------:R-:W-:Y:S02]  /*5240*/  ISETP.GE.AND P3, PT, R148, R167, PT ;  /* 0x000000a79400720c */ /* 0x000fe40003f66270 */
[----:B------:R-:W-:Y:S01]  /*5250*/  LDSM.16.M88.4 R104, [R235+0x6800] ;  /* 0x00680000eb68783b */ /* 0x000fe20000000200 */
[C---:B------:R-:W-:Y:S02]  /*5260*/  IADD3 R176, R154.reuse, 0x38, RZ ;  /* 0x000000389ab07810 */ /* 0x040fe40007ffe0ff */
[----:B------:R-:W-:Y:S01]  /*5270*/  HMMA.16816.F32.BF16 R52, R32, R54, RZ ;  /* 0x000000362034723c */ /* 0x000fe200000418ff */
[C---:B------:R-:W-:Y:S01]  /*5280*/  IADD3 R170, R154.reuse, 0x41, RZ ;  /* 0x000000419aaa7810 */ /* 0x040fe20007ffe0ff */
[----:B------:R-:W-:Y:S01]  /*5290*/  I2F R133, R136 ;  /* 0x0000008800857306 */ /* 0x000fe20000201400 */
[----:B------:R-:W-:Y:S01]  /*52a0*/  IADD3 R166, R154, 0x49, RZ ;  /* 0x000000499aa67810 */ /* 0x000fe20007ffe0ff */
[----:B------:R-:W0:Y:S01]  /*52b0*/  LDGDEPBAR ;  /* 0x00000000000079af */ /* 0x000e220000000000 */
[----:B------:R-:W-:-:S02]  /*52c0*/  ISETP.GE.AND P6, PT, R148, R165, PT ;  /* 0x000000a59400720c */ /* 0x000fc40003fc6270 */
[C---:B------:R-:W-:Y:S01]  /*52d0*/  IADD3 R168, R154.reuse, 0x48, RZ ;  /* 0x000000489aa87810 */ /* 0x040fe20007ffe0ff */
[C---:B-1----:R-:W-:Y:S01]  /*52e0*/  HMMA.16816.F32.BF16 R68, R12.reuse, R8, R68 ;  /* 0x000000080c44723c */ /* 0x042fe20000041844 */
[C---:B------:R-:W-:Y:S01]  /*52f0*/  IADD3 R162, R154.reuse, 0x50, RZ ;  /* 0x000000509aa27810 */ /* 0x040fe20007ffe0ff */
[----:B------:R-:W-:Y:S01]  /*5300*/  I2F R131, R134 ;  /* 0x0000008600837306 */ /* 0x000fe20000201400 */
[C---:B------:R-:W-:Y:S02]  /*5310*/  IADD3 R158, R154.reuse, 0x58, RZ ;  /* 0x000000589a9e7810 */ /* 0x040fe40007ffe0ff */
[C---:B------:R-:W-:Y:S02]  /*5320*/  IADD3 R156, R154.reuse, 0x59, RZ ;  /* 0x000000599a9c7810 */ /* 0x040fe40007ffe0ff */
[C---:B------:R-:W-:Y:S01]  /*5330*/  IADD3 R160, R154.reuse, 0x51, RZ ;  /* 0x000000519aa07810 */ /* 0x040fe20007ffe0ff */
[----:B------:R-:W-:Y:S01]  /*5340*/  HMMA.16816.F32.BF16 R56, R12, R10, R56 ;  /* 0x0000000a0c38723c */ /* 0x000fe20000041838 */
[----:B------:R-:W1:Y:S01]  /*5350*/  LDSM.16.M88.4 R8, [R241] ;  /* 0x00000000f108783b */ /* 0x000e620000000200 */
[----:B------:R-:W-:Y:S01]  /*5360*/  I2F R121, R130 ;  /* 0x0000008200797306 */ /* 0x000fe20000201400 */
[----:B------:R-:W-:-:S02]  /*5370*/  IADD3 R178, R154, 0x60, RZ ;  /* 0x000000609ab27810 */ /* 0x000fc40007ffe0ff */
[----:B------:R-:W-:-:S03]  /*5380*/  IADD3 R229, R154, 0x61, RZ ;  /* 0x000000619ae57810 */ /* 0x000fc60007ffe0ff */
[C---:B---3--:R-:W-:Y:S02]  /*5390*/  HMMA.16816.F32.BF16 R48, R12.reuse, R20, R48 ;  /* 0x000000140c30723c */ /* 0x048fe40000041830 */
[----:B------:R-:W-:Y:S06]  /*53a0*/  I2F R129, R132 ;  /* 0x0000008400817306 */ /* 0x000fec0000201400 */
[----:B------:R-:W-:Y:S01]  /*53b0*/  HMMA.16816.F32.BF16 R84, R12, R22, R84 ;  /* 0x000000160c54723c */ /* 0x000fe20000041854 */
[----:B------:R-:W2:Y:S01]  /*53c0*/  LDSM.16.M88.4 R20, [R240+0x4800] ;  /* 0x00480000f014783b */ /* 0x000ea20000000200 */
[----:B------:R-:W-:Y:S06]  /*53d0*/  I2F R5, R128 ;  /* 0x0000008000057306 */ /* 0x000fec0000201400 */
[C---:B----4-:R-:W-:Y:S02]  /*53e0*/  HMMA.16816.F32.BF16 R76, R32.reuse, R64, RZ ;  /* 0x00000040204c723c */ /* 0x050fe400000418ff */
[----:B------:R-:W-:Y:S06]  /*53f0*/  I2F R171, R174 ;  /* 0x000000ae00ab7306 */ /* 0x000fec0000201400 */
[----:B------:R-:W-:Y:S02]  /*5400*/  HMMA.16816.F32.BF16 R64, R32, R66, RZ ;  /* 0x000000422040723c */ /* 0x000fe400000418ff */
        /* <DEDUP_REMOVED lines=8> */
[----:B------:R-:W-:Y:S02]  /*5490*/  HMMA.16816.F32.BF16 R24, R32, R26, RZ ;  /* 0x0000001a2018723c */ /* 0x000fe400000418ff */
[----:B------:R-:W-:Y:S06]  /*54a0*/  I2F R161, R168 ;  /* 0x000000a800a17306 */ /* 0x000fec0000201400 */
[C---:B------:R-:W-:Y:S02]  /*54b0*/  HMMA.16816.F32.BF16 R76, R12.reuse, R72, R76 ;  /* 0x000000480c4c723c */ /* 0x040fe4000004184c */
[----:B------:R-:W-:Y:S06]  /*54c0*/  I2F R157, R162 ;  /* 0x000000a2009d7306 */ /* 0x000fec0000201400 */
[----:B------:R-:W-:Y:S01]  /*54d0*/  HMMA.16816.F32.BF16 R64, R12, R74, R64 ;  /* 0x0000004a0c40723c */ /* 0x000fe20000041840 */
[----:B------:R-:W4:Y:S01]  /*54e0*/  LDSM.16.M88.4 R72, [R235+0x4800] ;  /* 0x00480000eb48783b */ /* 0x000f220000000200 */
[----:B------:R-:W-:Y:S06]  /*54f0*/  I2F R153, R158 ;  /* 0x0000009e00997306 */ /* 0x000fec0000201400 */
[C---:B-1----:R-:W-:Y:S02]  /*5500*/  HMMA.16816.F32.BF16 R48, R8.reuse, R28, R48 ;  /* 0x0000001c0830723c */ /* 0x042fe40000041830 */
[----:B------:R-:W-:Y:S06]  /*5510*/  I2F R0, R156 ;  /* 0x0000009c00007306 */ /* 0x000fec0000201400 */
[----:B------:R-:W-:Y:S02]  /*5520*/  HMMA.16816.F32.BF16 R84, R8, R30, R84 ;  /* 0x0000001e0854723c */ /* 0x000fe40000041854 */
[----:B------:R-:W-:Y:S06]  /*5530*/  I2F R155, R160 ;  /* 0x000000a0009b7306 */ /* 0x000fec0000201400 */
[C---:B------:R-:W-:Y:S02]  /*5540*/  HMMA.16816.F32.BF16 R44, R12.reuse, R36, R44 ;  /* 0x000000240c2c723c */ /* 0x040fe4000004182c */
[----:B------:R-:W-:Y:S06]  /*5550*/  I2F R175, R178 ;  /* 0x000000b200af7306 */ /* 0x000fec0000201400 */
[----:B------:R-:W-:Y:S01]  /*5560*/  HMMA.16816.F32.BF16 R24, R12, R38, R24 ;  /* 0x000000260c18723c */ /* 0x000fe20000041818 */
[----:B------:R-:W1:Y:S07]  /*5570*/  LDSM.16.M88.4 R36, [R240+0x5000] ;  /* 0x00500000f024783b */ /* 0x000e6e0000000200 */
[C---:B--2---:R-:W-:Y:S08]  /*5580*/  HMMA.16816.F32.BF16 R28, R32.reuse, R20, RZ ;  /* 0x00000014201c723c */ /* 0x044ff000000418ff */
[----:B------:R-:W-:Y:S08]  /*5590*/  HMMA.16816.F32.BF16 R20, R32, R22, RZ ;  /* 0x000000162014723c */ /* 0x000ff000000418ff */
[C---:B---3--:R-:W-:Y:S08]  /*55a0*/  HMMA.16816.F32.BF16 R48, R16.reuse, R80, R48 ;  /* 0x000000501030723c */ /* 0x048ff00000041830 */
[----:B------:R-:W-:Y:S01]  /*55b0*/  HMMA.16816.F32.BF16 R84, R16, R82, R84 ;  /* 0x000000521054723c */ /* 0x000fe20000041854 */
[----:B------:R-:W2:Y:S07]  /*55c0*/  LDSM.16.M88.4 R80, [R239+0x1000] ;  /* 0x00100000ef50783b */ /* 0x000eae0000000200 */
[C---:B----4-:R-:W-:Y:S08]  /*55d0*/  HMMA.16816.F32.BF16 R28, R12.reuse, R72, R28 ;  /* 0x000000480c1c723c */ /* 0x050ff0000004181c */
[----:B------:R-:W-:Y:S01]  /*55e0*/  HMMA.16816.F32.BF16 R20, R12, R74, R20 ;  /* 0x0000004a0c14723c */ /* 0x000fe20000041814 */
[----:B------:R-:W3:Y:S01]  /*55f0*/  LDSM.16.M88.4 R72, [R235+0x5000] ;  /* 0x00500000eb48783b */ /* 0x000ee20000000200 */
[----:B------:R-:W-:-:S02]  /*5600*/  FMUL.FTZ R48, R48, c[0x0][0x2ec] ;  /* 0x0000bb0030307a20 */ /* 0x000fc40000410000 */
[----:B------:R-:W-:Y:S02]  /*5610*/  FMUL.FTZ R49, R49, c[0x0][0x2ec] ;  /* 0x0000bb0031317a20 */ /* 0x000fe40000410000 */
[----:B------:R-:W-:Y:S01]  /*5620*/  FMUL.FTZ R50, R50, c[0x0][0x2ec] ;  /* 0x0000bb0032327a20 */ /* 0x000fe20000410000 */
[----:B------:R-:W4:Y:S01]  /*5630*/  MUFU.TANH R180, R48 ;  /* 0x0000003000b47308 */ /* 0x000f220000002400 */
[C---:B------:R-:W-:Y:S01]  /*5640*/  HMMA.16816.F32.BF16 R40, R8.reuse, R92, R40 ;  /* 0x0000005c0828723c */ /* 0x040fe20000041828 */
[----:B------:R-:W-:Y:S02]  /*5650*/  FMUL.FTZ R186, R51, c[0x0][0x2ec] ;  /* 0x0000bb0033ba7a20 */ /* 0x000fe40000410000 */
[----:B------:R-:W-:Y:S02]  /*5660*/  FMUL.FTZ R84, R84, c[0x0][0x2ec] ;  /* 0x0000bb0054547a20 */ /* 0x000fe40000410000 */
[----:B------:R-:W-:Y:S02]  /*5670*/  FMUL.FTZ R85, R85, c[0x0][0x2ec] ;  /* 0x0000bb0055557a20 */ /* 0x000fe40000410000 */
[----:B------:R-:W5:Y:S01]  /*5680*/  MUFU.TANH R182, R49 ;  /* 0x0000003100b67308 */ /* 0x000f620000002400 */
[----:B------:R-:W-:Y:S01]  /*5690*/  HMMA.16816.F32.BF16 R52, R8, R94, R52 ;  /* 0x0000005e0834723c */ /* 0x000fe20000041834 */
[----:B------:R-:W3:Y:S01]  /*56a0*/  LDSM.16.M88.4 R92, [R164+0x1000] ;  /* 0x00100000a45c783b */ /* 0x000ee20000000200 */
[----:B------:R-:W-:-:S02]  /*56b0*/  FMUL.FTZ R86, R86, c[0x0][0x2ec] ;  /* 0x0000bb0056567a20 */ /* 0x000fc40000410000 */
[----:B------:R-:W-:-:S03]  /*56c0*/  FMUL.FTZ R87, R87, c[0x0][0x2ec] ;  /* 0x0000bb0057577a20 */ /* 0x000fc60000410000 */
[----:B------:R2:W-:Y:S01]  /*56d0*/  MUFU.TANH R184, R50 ;  /* 0x0000003200b87308 */ /* 0x0005e20000002400 */
[----:B-1----:R-:W-:Y:S01]  /*56e0*/  HMMA.16816.F32.BF16 R112, R32, R36, RZ ;  /* 0x000000242070723c */ /* 0x002fe200000418ff */
[----:B----4-:R-:W-:-:S06]  /*56f0*/  FFMA.FTZ R180, R151, UR4, R180 ;  /* 0x0000000497b47c23 */ /* 0x010fcc00080100b4 */
[----:B------:R-:W1:Y:S01]  /*5700*/  MUFU.TANH R188, R84 ;  /* 0x0000005400bc7308 */ /* 0x000e620000002400 */
[----:B------:R-:W-:Y:S01]  /*5710*/  HMMA.16816.F32.BF16 R36, R32, R38, RZ ;  /* 0x000000262024723c */ /* 0x000fe200000418ff */
[----:B-----5:R-:W-:-:S05]  /*5720*/  FFMA.FTZ R182, R149, UR4, R182 ;  /* 0x0000000495b67c23 */ /* 0x020fca00080100b6 */
[----:B------:R-:W-:Y:S01]  /*5730*/  FSEL R237, R182, -INF , !P2 ;  /* 0xff800000b6ed7808 */ /* 0x000fe20005000000 */
[----:B--2---:R-:W-:Y:S01]  /*5740*/  LDSM.16.M88.4 R48, [R240+0x5800] ;  /* 0x00580000f030783b */ /* 0x004fe20000000200 */
[----:B------:R-:W-:Y:S01]  /*5750*/  HMMA.16816.F32.BF16 R40, R16, R88, R40 ;  /* 0x000000581028723c */ /* 0x000fe20000041828 */
[----:B------:R-:W2:Y:S01]  /*5760*/  MUFU.TANH R190, R85 ;  /* 0x0000005500be7308 */ /* 0x000ea20000002400 */
[----:B------:R-:W-:Y:S02]  /*5770*/  ISETP.GE.AND P2, PT, R146, R165, PT ;  /* 0x000000a59200720c */ /* 0x000fe40003f46270 */
[----:B------:R-:W-:Y:S01]  /*5780*/  IADD3 R182, R154, 0x89, RZ ;  /* 0x000000899ab67810 */ /* 0x000fe20007ffe0ff */
[----:B-1----:R-:W-:-:S03]  /*5790*/  FFMA.FTZ R188, R147, UR4, R188 ;  /* 0x0000000493bc7c23 */ /* 0x002fc600080100bc */
[----:B------:R-:W-:Y:S01]  /*57a0*/  HMMA.16816.F32.BF16 R52, R16, R90, R52 ;  /* 0x0000005a1034723c */ /* 0x000fe20000041834 */
[----:B------:R-:W1:Y:S01]  /*57b0*/  MUFU.TANH R192, R86 ;  /* 0x0000005600c07308 */ /* 0x000e620000002400 */
[----:B------:R-:W4:Y:S06]  /*57c0*/  LDSM.16.M88.4 R88, [R239+0x1800] ;  /* 0x00180000ef58783b */ /* 0x000f2c0000000200 */
[----:B------:R-:W-:Y:S01]  /*57d0*/  HMMA.16816.F32.BF16 R68, R8, R80, R68 ;  /* 0x000000500844723c */ /* 0x000fe20000041844 */
[----:B------:R5:W-:Y:S01]  /*57e0*/  MUFU.TANH R194, R87 ;  /* 0x0000005700c27308 */ /* 0x000be20000002400 */
[----:B--2---:R-:W-:-:S06]  /*57f0*/  FFMA.FTZ R190, R145, UR4, R190 ;  /* 0x0000000491be7c23 */ /* 0x004fcc00080100be */
[C---:B---3--:R-:W-:Y:S01]  /*5800*/  HMMA.16816.F32.BF16 R112, R12.reuse, R72, R112 ;  /* 0x000000480c70723c */ /* 0x048fe20000041870 */
[----:B------:R-:W-:Y:S01]  /*5810*/  FMUL.FTZ R40, R40, c[0x0][0x2ec] ;  /* 0x0000bb0028287a20 */ /* 0x000fe20000410000 */
[----:B------:R-:W2:Y:S01]  /*5820*/  MUFU.TANH R186, R186 ;  /* 0x000000ba00ba7308 */ /* 0x000ea20000002400 */
[----:B------:R-:W-:Y:S02]  /*5830*/  FMUL.FTZ R41, R41, c[0x0][0x2ec] ;  /* 0x0000bb0029297a20 */ /* 0x000fe40000410000 */
[----:B------:R-:W-:Y:S02]  /*5840*/  FMUL.FTZ R200, R42, c[0x0][0x2ec] ;  /* 0x0000bb002ac87a20 */ /* 0x000fe40000410000 */
[----:B------:R-:W-:Y:S01]  /*5850*/  FMUL.FTZ R202, R43, c[0x0][0x2ec] ;  /* 0x0000bb002bca7a20 */ /* 0x000fe20000410000 */
[----:B------:R-:W-:Y:S01]  /*5860*/  HMMA.16816.F32.BF16 R36, R12, R74, R36 ;  /* 0x0000004a0c24723c */ /* 0x000fe20000041824 */
[----:B------:R-:W-:Y:S01]  /*5870*/  LDSM.16.M88.4 R72, [R235+0x5800] ;  /* 0x00580000eb48783b */ /* 0x000fe20000000200 */
[----:B------:R-:W3:Y:S01]  /*5880*/  MUFU.TANH R196, R40 ;  /* 0x0000002800c47308 */ /* 0x000ee20000002400 */
[----:B------:R-:W-:-:S02]  /*5890*/  FMUL.FTZ R52, R52, c[0x0][0x2ec] ;  /* 0x0000bb0034347a20 */ /* 0x000fc40000410000 */
[----:B------:R-:W-:Y:S01]  /*58a0*/  FMUL.FTZ R206, R53, c[0x0][0x2ec] ;  /* 0x0000bb0035ce7a20 */ /* 0x000fe20000410000 */
[----:B-----5:R-:W5:Y:S01]  /*58b0*/  LDSM.16.M88.4 R84, [R239+0x2000] ;  /* 0x00200000ef54783b */ /* 0x020f620000000200 */
[----:B------:R-:W-:Y:S01]  /*58c0*/  FMUL.FTZ R208, R54, c[0x0][0x2ec] ;  /* 0x0000bb0036d07a20 */ /* 0x000fe20000410000 */
[----:B------:R-:W-:Y:S01]  /*58d0*/  HMMA.16816.F32.BF16 R68, R16, R92, R68 ;  /* 0x0000005c1044723c */ /* 0x000fe20000041844 */
[----:B------:R-:W-:Y:S01]  /*58e0*/  FMUL.FTZ R210, R55, c[0x0][0x2ec] ;  /* 0x0000bb0037d27a20 */ /* 0x000fe20000410000 */
[----:B------:R-:W4:Y:S01]  /*58f0*/  MUFU.TANH R198, R41 ;  /* 0x0000002900c67308 */ /* 0x000f220000002400 */
[----:B-1----:R-:W-:Y:S02]  /*5900*/  FFMA.FTZ R192, R147, UR4, R192 ;  /* 0x0000000493c07c23 */ /* 0x002fe400080100c0 */
[----:B--2---:R-:W-:Y:S02]  /*5910*/  FFMA.FTZ R186, R149, UR4, R186 ;  /* 0x0000000495ba7c23 */ /* 0x004fe400080100ba */
[----:B------:R-:W-:Y:S01]  /*5920*/  FFMA.FTZ R194, R145, UR4, R194 ;  /* 0x0000000491c27c23 */ /* 0x000fe200080100c2 */
[----:B------:R-:W-:Y:S01]  /*5930*/  HMMA.16816.F32.BF16 R56, R8, R82, R56 ;  /* 0x000000520838723c */ /* 0x000fe20000041838 */
[----:B------:R-:W-:Y:S01]  /*5940*/  LDSM.16.M88.4 R80, [R164+0x1800] ;  /* 0x00180000a450783b */ /* 0x000fe20000000200 */
[----:B------:R1:W2:Y:S01]  /*5950*/  MUFU.TANH R204, R52 ;  /* 0x0000003400cc7308 */ /* 0x0002a20000002400 */
[----:B------:R-:W-:Y:S01]  /*5960*/  FSEL R233, R192, -INF , !P1 ;  /* 0xff800000c0e97808 */ /* 0x000fe20004800000 */
[----:B---3--:R-:W-:Y:S01]  /*5970*/  FFMA.FTZ R196, R143, UR4, R196 ;  /* 0x000000048fc47c23 */ /* 0x008fe200080100c4 */
[----:B------:R-:W-:-:S02]  /*5980*/  ISETP.GE.AND P1, PT, R142, R167, PT ;  /* 0x000000a78e00720c */ /* 0x000fc40003f26270 */
[----:B------:R-:W-:Y:S01]  /*5990*/  IADD3 R192, R154, 0x70, RZ ;  /* 0x000000709ac07810 */ /* 0x000fe20007ffe0ff */
[----:B----4-:R-:W-:Y:S02]  /*59a0*/  HMMA.16816.F32.BF16 R64, R8, R90, R64 ;  /* 0x0000005a0840723c */ /* 0x010fe40000041840 */
[----:B------:R-:W-:Y:S01]  /*59b0*/  MUFU.TANH R200, R200 ;  /* 0x000000c800c87308 */ /* 0x000fe20000002400 */
[----:B------:R-:W-:-:S05]  /*59c0*/  FFMA.FTZ R198, R141, UR4, R198 ;  /* 0x000000048dc67c23 */ /* 0x000fca00080100c6 */
[C---:B------:R-:W-:Y:S01]  /*59d0*/  HMMA.16816.F32.BF16 R40, R32.reuse, R48, RZ ;  /* 0x000000302028723c */ /* 0x040fe200000418ff */
[----:B------:R-:W-:Y:S01]  /*59e0*/  FMUL.FTZ R68, R68, c[0x0][0x2ec] ;  /* 0x0000bb0044447a20 */ /* 0x000fe20000410000 */
[----:B-1----:R-:W1:Y:S01]  /*59f0*/  LDSM.16.M88.4 R52, [R239+0x2800] ;  /* 0x00280000ef34783b */ /* 0x002e620000000200 */
[----:B------:R-:W-:Y:S01]  /*5a00*/  FMUL.FTZ R69, R69, c[0x0][0x2ec] ;  /* 0x0000bb0045457a20 */ /* 0x000fe20000410000 */
[----:B------:R-:W-:Y:S01]  /*5a10*/  MUFU.TANH R202, R202 ;  /* 0x000000ca00ca7308 */ /* 0x000fe20000002400 */
[----:B------:R-:W-:Y:S02]  /*5a20*/  FMUL.FTZ R216, R70, c[0x0][0x2ec] ;  /* 0x0000bb0046d87a20 */ /* 0x000fe40000410000 */
[----:B------:R-:W-:Y:S01]  /*5a30*/  FMUL.FTZ R218, R71, c[0x0][0x2ec] ;  /* 0x0000bb0047da7a20 */ /* 0x000fe20000410000 */
[----:B------:R-:W-:Y:S01]  /*5a40*/  HMMA.16816.F32.BF16 R48, R32, R50, RZ ;  /* 0x000000322030723c */ /* 0x000fe200000418ff */
[----:B--2---:R-:W-:-:S03]  /*5a50*/  FFMA.FTZ R204, R139, UR4, R204 ;  /* 0x000000048bcc7c23 */ /* 0x004fc600080100cc */
[----:B------:R-:W2:Y:S02]  /*5a60*/  MUFU.TANH R212, R68 ;  /* 0x0000004400d47308 */ /* 0x000ea40000002400 */
[----:B------:R-:W-:Y:S02]  /*5a70*/  FSEL R247, R204, -INF , !P1 ;  /* 0xff800000ccf77808 */ /* 0x000fe40004800000 */
[----:B-----5:R-:W-:Y:S01]  /*5a80*/  HMMA.16816.F32.BF16 R44, R8, R84, R44 ;  /* 0x00000054082c723c */ /* 0x020fe2000004182c */
[----:B------:R-:W-:-:S03]  /*5a90*/  ISETP.GE.AND P1, PT, R136, R165, PT ;  /* 0x000000a58800720c */ /* 0x000fc60003f26270 */
[----:B------:R3:W4:Y:S04]  /*5aa0*/  MUFU.TANH R214, R69 ;  /* 0x0000004500d67308 */ /* 0x0007280000002400 */
[----:B------:R-:W-:Y:S04]  /*5ab0*/  HMMA.16816.F32.BF16 R40, R12, R72, R40 ;  /* 0x000000480c28723c */ /* 0x000fe80000041828 */
[----:B------:R-:W5:Y:S01]  /*5ac0*/  MUFU.TANH R210, R210 ;  /* 0x000000d200d27308 */ /* 0x000f620000002400 */
[----:B--2---:R-:W-:-:S03]  /*5ad0*/  FFMA.FTZ R212, R135, UR4, R212 ;  /* 0x0000000487d47c23 */ /* 0x004fc600080100d4 */
[----:B------:R-:W-:Y:S01]  /*5ae0*/  HMMA.16816.F32.BF16 R48, R12, R74, R48 ;  /* 0x0000004a0c30723c */ /* 0x000fe20000041830 */
[----:B------:R-:W2:Y:S03]  /*5af0*/  LDSM.16.M88.4 R72, [R239+0x3000] ;  /* 0x00300000ef48783b */ /* 0x000ea60000000200 */
[----:B------:R-:W1:Y:S01]  /*5b00*/  MUFU.TANH R208, R208 ;  /* 0x000000d000d07308 */ /* 0x000e620000002400 */
[----:B---3--:R-:W3:Y:S01]  /*5b10*/  LDSM.16.M88.4 R68, [R164+0x2000] ;  /* 0x00200000a444783b */ /* 0x008ee20000000200 */
[----:B----4-:R-:W-:Y:S02]  /*5b20*/  FFMA.FTZ R214, R133, UR4, R214 ;  /* 0x0000000485d67c23 */ /* 0x010fe400080100d6 */
[----:B------:R-:W-:Y:S04]  /*5b30*/  HMMA.16816.F32.BF16 R56, R16, R94, R56 ;  /* 0x0000005e1038723c */ /* 0x000fe80000041838 */
[----:B------:R-:W-:Y:S01]  /*5b40*/  MUFU.TANH R216, R216 ;  /* 0x000000d800d87308 */ /* 0x000fe20000002400 */
[----:B-----5:R-:W-:-:S03]  /*5b50*/  FFMA.FTZ R204, R137, UR4, R210 ;  /* 0x0000000489cc7c23 */ /* 0x020fc600080100d2 */
[----:B-1----:R-:W-:Y:S04]  /*5b60*/  HMMA.16816.F32.BF16 R28, R8, R52, R28 ;  /* 0x00000034081c723c */ /* 0x002fe8000004181c */
[----:B------:R-:W-:Y:S01]  /*5b70*/  MUFU.TANH R206, R206 ;  /* 0x000000ce00ce7308 */ /* 0x000fe20000002400 */
[----:B------:R-:W-:-:S03]  /*5b80*/  FFMA.FTZ R208, R139, UR4, R208 ;  /* 0x000000048bd07c23 */ /* 0x000fc600080100d0 */
[C---:B------:R-:W-:Y:S01]  /*5b90*/  HMMA.16816.F32.BF16 R20, R8.reuse, R54, R20 ;  /* 0x000000360814723c */ /* 0x040fe20000041814 */
[----:B------:R-:W1:Y:S03]  /*5ba0*/  LDSM.16.M88.4 R52, [R164+0x3000] ;  /* 0x00300000a434783b */ /* 0x000e660000000200 */
[----:B------:R-:W-:Y:S04]  /*5bb0*/  MUFU.TANH R218, R218 ;  /* 0x000000da00da7308 */ /* 0x000fe80000002400 */
[----:B------:R-:W-:Y:S01]  /*5bc0*/  HMMA.16816.F32.BF16 R24, R8, R86, R24 ;  /* 0x000000560818723c */ /* 0x000fe20000041818 */
[----:B------:R-:W-:Y:S02]  /*5bd0*/  FMUL.FTZ R56, R56, c[0x0][0x2ec] ;  /* 0x0000bb0038387a20 */ /* 0x000fe40000410000 */
[----:B------:R-:W-:Y:S01]  /*5be0*/  FMUL.FTZ R222, R57, c[0x0][0x2ec] ;  /* 0x0000bb0039de7a20 */ /* 0x000fe20000410000 */
[----:B------:R-:W-:Y:S01]  /*5bf0*/  I2F R192, R192 ;  /* 0x000000c000c07306 */ /* 0x000fe20000201400 */
[----:B------:R-:W-:-:S02]  /*5c00*/  FMUL.FTZ R224, R58, c[0x0][0x2ec] ;  /* 0x0000bb003ae07a20 */ /* 0x000fc40000410000 */
[----:B------:R-:W-:Y:S01]  /*5c10*/  FMUL.FTZ R226, R59, c[0x0][0x2ec] ;  /* 0x0000bb003be27a20 */ /* 0x000fe20000410000 */
[----:B------:R-:W-:Y:S04]  /*5c20*/  HMMA.16816.F32.BF16 R64, R16, R82, R64 ;  /* 0x000000521040723c */ /* 0x000fe80000041840 */
[----:B------:R4:W-:Y:S04]  /*5c30*/  MUFU.TANH R220, R56 ;  /* 0x0000003800dc7308 */ /* 0x0009e80000002400 */
[----:B--2---:R-:W-:Y:S04]  /*5c40*/  HMMA.16816.F32.BF16 R112, R8, R72, R112 ;  /* 0x000000480870723c */ /* 0x004fe80000041870 */
[----:B------:R-:W-:Y:S04]  /*5c50*/  MUFU.TANH R224, R224 ;  /* 0x000000e000e07308 */ /* 0x000fe80000002400 */
[----:B---3--:R-:W-:Y:S01]  /*5c60*/  HMMA.16816.F32.BF16 R44, R16, R68, R44 ;  /* 0x00000044102c723c */ /* 0x008fe2000004182c */
[----:B----4-:R-:W2:Y:S03]  /*5c70*/  LDSM.16.M88.4 R56, [R164+0x2800] ;  /* 0x00280000a438783b */ /* 0x010ea60000000200 */
[----:B------:R-:W-:Y:S04]  /*5c80*/  MUFU.TANH R222, R222 ;  /* 0x000000de00de7308 */ /* 0x000fe80000002400 */
[----:B------:R-:W-:Y:S01]  /*5c90*/  HMMA.16816.F32.BF16 R36, R8, R74, R36 ;  /* 0x0000004a0824723c */ /* 0x000fe20000041824 */
[----:B------:R-:W-:Y:S01]  /*5ca0*/  FMUL.FTZ R64, R64, c[0x0][0x2ec] ;  /* 0x0000bb0040407a20 */ /* 0x000fe20000410000 */
[----:B------:R-:W-:Y:S01]  /*5cb0*/  LDSM.16.M88.4 R72, [R240+0x7800] ;  /* 0x00780000f048783b */ /* 0x000fe20000000200 */
[----:B------:R-:W-:-:S02]  /*5cc0*/  FMUL.FTZ R65, R65, c[0x0][0x2ec] ;  /* 0x0000bb0041417a20 */ /* 0x000fc40000410000 */
[----:B------:R-:W-:Y:S01]  /*5cd0*/  FMUL.FTZ R66, R66, c[0x0][0x2ec] ;  /* 0x0000bb0042427a20 */ /* 0x000fe20000410000 */
[----:B------:R-:W-:Y:S01]  /*5ce0*/  MUFU.TANH R246, R64 ;  /* 0x0000004000f67308 */ /* 0x000fe20000002400 */
[----:B------:R-:W-:Y:S01]  /*5cf0*/  FMUL.FTZ R67, R67, c[0x0][0x2ec] ;  /* 0x0000bb0043437a20 */ /* 0x000fe20000410000 */
[C---:B-1----:R-:W-:Y:S06]  /*5d00*/  HMMA.16816.F32.BF16 R112, R16.reuse, R52, R112 ;  /* 0x000000341070723c */ /* 0x042fec0000041870 */
[----:B------:R-:W-:Y:S02]  /*5d10*/  MUFU.TANH R248, R66 ;  /* 0x0000004200f87308 */ /* 0x000fe40000002400 */
[----:B------:R-:W-:Y:S01]  /*5d20*/  HMMA.16816.F32.BF16 R24, R16, R70, R24 ;  /* 0x000000461018723c */ /* 0x000fe20000041818 */
[----:B------:R-:W-:-:S02]  /*5d30*/  FMUL.FTZ R44, R44, c[0x0][0x2ec] ;  /* 0x0000bb002c2c7a20 */ /* 0x000fc40000410000 */
[----:B------:R-:W-:Y:S02]  /*5d40*/  FMUL.FTZ R45, R45, c[0x0][0x2ec] ;  /* 0x0000bb002d2d7a20 */ /* 0x000fe40000410000 */
[----:B------:R-:W-:Y:S01]  /*5d50*/  FMUL.FTZ R46, R46, c[0x0][0x2ec] ;  /* 0x0000bb002e2e7a20 */ /* 0x000fe20000410000 */
[----:B------:R-:W1:Y:S01]  /*5d60*/  MUFU.TANH R252, R44 ;  /* 0x0000002c00fc7308 */ /* 0x000e620000002400 */
[----:B------:R-:W-:Y:S01]  /*5d70*/  FMUL.FTZ R47, R47, c[0x0][0x2ec] ;  /* 0x0000bb002f2f7a20 */ /* 0x000fe20000410000 */
[C---:B------:R-:W-:Y:S01]  /*5d80*/  HMMA.16816.F32.BF16 R76, R8.reuse, R88, R76 ;  /* 0x00000058084c723c */ /* 0x040fe2000004184c */
[----:B------:R-:W3:Y:S05]  /*5d90*/  LDSM.16.M88.4 R88, [R240+0x6800] ;  /* 0x00680000f058783b */ /* 0x000eea0000000200 */
[----:B------:R-:W4:Y:S02]  /*5da0*/  MUFU.TANH R179, R46 ;  /* 0x0000002e00b37308 */ /* 0x000f240000002400 */
[----:B------:R-:W-:Y:S01]  /*5db0*/  HMMA.16816.F32.BF16 R40, R8, R124, R40 ;  /* 0x0000007c0828723c */ /* 0x000fe20000041828 */
[----:B------:R-:W-:-:S02]  /*5dc0*/  FMUL.FTZ R112, R112, c[0x0][0x2ec] ;  /* 0x0000bb0070707a20 */ /* 0x000fc40000410000 */
[----:B------:R-:W-:Y:S02]  /*5dd0*/  FMUL.FTZ R211, R113, c[0x0][0x2ec] ;  /* 0x0000bb0071d37a20 */ /* 0x000fe40000410000 */
[----:B------:R-:W-:Y:S01]  /*5de0*/  FMUL.FTZ R213, R114, c[0x0][0x2ec] ;  /* 0x0000bb0072d57a20 */ /* 0x000fe20000410000 */
[----:B------:R-:W5:Y:S01]  /*5df0*/  MUFU.TANH R125, R45 ;  /* 0x0000002d007d7308 */ /* 0x000f620000002400 */
[----:B------:R-:W-:Y:S01]  /*5e00*/  FMUL.FTZ R215, R115, c[0x0][0x2ec] ;  /* 0x0000bb0073d77a20 */ /* 0x000fe20000410000 */
[----:B------:R-:W-:Y:S01]  /*5e10*/  HMMA.16816.F32.BF16 R100, R32, R96, RZ ;  /* 0x000000602064723c */ /* 0x000fe200000418ff */
[----:B------:R-:W-:Y:S02]  /*5e20*/  FMUL.FTZ R24, R24, c[0x0][0x2ec] ;  /* 0x0000bb0018187a20 */ /* 0x000fe40000410000 */
[----:B------:R-:W-:Y:S02]  /*5e30*/  FMUL.FTZ R183, R25, c[0x0][0x2ec] ;  /* 0x0000bb0019b77a20 */ /* 0x000fe40000410000 */
[----:B------:R-:W-:Y:S01]  /*5e40*/  FMUL.FTZ R187, R26, c[0x0][0x2ec] ;  /* 0x0000bb001abb7a20 */ /* 0x000fe20000410000 */
[----:B------:R2:W2:Y:S01]  /*5e50*/  MUFU.TANH R177, R47 ;  /* 0x0000002f00b17308 */ /* 0x0004a20000002400 */
[----:B------:R-:W-:Y:S01]  /*5e60*/  FMUL.FTZ R185, R27, c[0x0][0x2ec] ;  /* 0x0000bb001bb97a20 */ /* 0x000fe20000410000 */
[----:B------:R-:W-:Y:S01]  /*5e70*/  HMMA.16816.F32.BF16 R36, R16, R54, R36 ;  /* 0x000000361024723c */ /* 0x000fe20000041824 */
[----:B------:R-:W-:Y:S01]  /*5e80*/  LDSM.16.M88.4 R52, [R240+0x8800] ;  /* 0x00880000f034783b */ /* 0x000fe20000000200 */
[----:B-1----:R-:W-:-:S02]  /*5e90*/  FFMA.FTZ R147, R169, UR4, R252 ;  /* 0x00000004a9937c23 */ /* 0x002fc400080100fc */
[----:B----4-:R-:W-:Y:S02]  /*5ea0*/  FFMA.FTZ R148, R169, UR4, R179 ;  /* 0x00000004a9947c23 */ /* 0x010fe400080100b3 */
[----:B------:R1:W-:Y:S01]  /*5eb0*/  MUFU.TANH R209, R112 ;  /* 0x0000007000d17308 */ /* 0x0003e20000002400 */
[C---:B-----5:R-:W-:Y:S01]  /*5ec0*/  FFMA.FTZ R125, R163.reuse, UR4, R125 ;  /* 0x00000004a37d7c23 */ /* 0x060fe2000801007d */
[----:B------:R-:W-:Y:S01]  /*5ed0*/  HMMA.16816.F32.BF16 R76, R16, R80, R76 ;  /* 0x00000050104c723c */ /* 0x000fe2000004184c */
[----:B------:R-:W-:Y:S04]  /*5ee0*/  LDSM.16.M88.4 R80, [R240+0x7000] ;  /* 0x00700000f050783b */ /* 0x000fe80000000200 */
[----:B--2---:R-:W2:Y:S01]  /*5ef0*/  LDSM.16.M88.4 R44, [R164+0x3800] ;  /* 0x00380000a42c783b */ /* 0x004ea20000000200 */
[----:B------:R-:W4:Y:S02]  /*5f00*/  MUFU.TANH R124, R65 ;  /* 0x00000041007c7308 */ /* 0x000f240000002400 */
[----:B------:R-:W-:Y:S01]  /*5f10*/  HMMA.16816.F32.BF16 R48, R8, R126, R48 ;  /* 0x0000007e0830723c */ /* 0x000fe20000041830 */
[----:B------:R-:W-:Y:S01]  /*5f20*/  FFMA.FTZ R177, R163, UR4, R177 ;  /* 0x00000004a3b17c23 */ /* 0x000fe200080100b1 */
[----:B------:R-:W-:Y:S01]  /*5f30*/  IADD3 R163, R242, UR28, RZ ;  /* 0x0000001cf2a37c10 */ /* 0x000fe2000fffe0ff */
[----:B-1----:R-:W1:Y:S03]  /*5f40*/  LDSM.16.M88.4 R112, [R239+0x4000] ;  /* 0x00400000ef70783b */ /* 0x002e660000000200 */
[----:B------:R5:W-:Y:S02]  /*5f50*/  MUFU.TANH R250, R67 ;  /* 0x0000004300fa7308 */ /* 0x000be40000002400 */
[----:B------:R-:W-:Y:S01]  /*5f60*/  HMMA.16816.F32.BF16 R96, R32, R98, RZ ;  /* 0x000000622060723c */ /* 0x000fe200000418ff */
[----:B------:R-:W-:Y:S01]  /*5f70*/  FMUL.FTZ R36, R36, c[0x0][0x2ec] ;  /* 0x0000bb0024247a20 */ /* 0x000fe20000410000 */
[----:B------:R-:W-:Y:S01]  /*5f80*/  IADD3 R163, R163, 0xa1, RZ ;  /* 0x000000a1a3a37810 */ /* 0x000fe20007ffe0ff */
[----:B------:R-:W-:-:S02]  /*5f90*/  FMUL.FTZ R126, R37, c[0x0][0x2ec] ;  /* 0x0000bb00257e7a20 */ /* 0x000fc40000410000 */
[----:B------:R-:W-:Y:S01]  /*5fa0*/  FMUL.FTZ R127, R38, c[0x0][0x2ec] ;  /* 0x0000bb00267f7a20 */ /* 0x000fe20000410000 */
[----:B------:R3:W3:Y:S02]  /*5fb0*/  MUFU.TANH R181, R24 ;  /* 0x0000001800b57308 */ /* 0x0006e40000002400 */
[C---:B------:R-:W-:Y:S01]  /*5fc0*/  HMMA.16816.F32.BF16 R28, R16.reuse, R56, R28 ;  /* 0x00000038101c723c */ /* 0x040fe2000004181c */
[----:B------:R-:W-:Y:S02]  /*5fd0*/  FMUL.FTZ R223, R39, c[0x0][0x2ec] ;  /* 0x0000bb0027df7a20 */ /* 0x000fe40000410000 */
[----:B------:R-:W-:Y:S02]  /*5fe0*/  FMUL.FTZ R76, R76, c[0x0][0x2ec] ;  /* 0x0000bb004c4c7a20 */ /* 0x000fe40000410000 */
[----:B------:R-:W-:Y:S01]  /*5ff0*/  FMUL.FTZ R77, R77, c[0x0][0x2ec] ;  /* 0x0000bb004d4d7a20 */ /* 0x000fe20000410000 */
[----:B-----5:R-:W5:Y:S02]  /*6000*/  LDSM.16.M88.4 R64, [R240+0x8000] ;  /* 0x00800000f040783b */ /* 0x020f640000000200 */
[----:B------:R-:W-:Y:S01]  /*6010*/  HMMA.16816.F32.BF16 R20, R16, R58, R20 ;  /* 0x0000003a1014723c */ /* 0x000fe20000041814 */
[----:B------:R2:W-:Y:S01]  /*6020*/  MUFU.TANH R219, R36 ;  /* 0x0000002400db7308 */ /* 0x0005e20000002400 */
[----:B------:R-:W-:-:S02]  /*6030*/  FMUL.FTZ R78, R78, c[0x0][0x2ec] ;  /* 0x0000bb004e4e7a20 */ /* 0x000fc40000410000 */
[----:B------:R-:W-:Y:S02]  /*6040*/  FMUL.FTZ R79, R79, c[0x0][0x2ec] ;  /* 0x0000bb004f4f7a20 */ /* 0x000fe40000410000 */
[----:B----4-:R-:W-:Y:S01]  /*6050*/  FFMA.FTZ R124, R171, UR4, R124 ;  /* 0x00000004ab7c7c23 */ /* 0x010fe2000801007c */
[----:B---3--:R-:W3:Y:S01]  /*6060*/  LDSM.16.M88.4 R24, [R240+0x9000] ;  /* 0x00900000f018783b */ /* 0x008ee20000000200 */
[----:B------:R-:W-:Y:S01]  /*6070*/  HMMA.16816.F32.BF16 R100, R12, R108, R100 ;  /* 0x0000006c0c64723c */ /* 0x000fe20000041864 */
[----:B------:R-:W4:Y:S01]  /*6080*/  MUFU.TANH R228, R76 ;  /* 0x0000004c00e47308 */ /* 0x000f220000002400 */
[----:B------:R-:W-:-:S06]  /*6090*/  FFMA.FTZ R181, R161, UR4, R181 ;  /* 0x00000004a1b57c23 */ /* 0x000fcc00080100b5 */
[C---:B------:R-:W-:Y:S01]  /*60a0*/  HMMA.16816.F32.BF16 R92, R32.reuse, R88, RZ ;  /* 0x00000058205c723c */ /* 0x040fe200000418ff */
[----:B--2---:R-:W2:Y:S01]  /*60b0*/  LDSM.16.M88.4 R36, [R164+0x4000] ;  /* 0x00400000a424783b */ /* 0x004ea20000000200 */
[----:B------:R-:W-:Y:S01]  /*60c0*/  FMUL.FTZ R28, R28, c[0x0][0x2ec] ;  /* 0x0000bb001c1c7a20 */ /* 0x000fe20000410000 */
[----:B------:R-:W-:Y:S01]  /*60d0*/  MUFU.TANH R230, R77 ;  /* 0x0000004d00e67308 */ /* 0x000fe20000002400 */
[----:B------:R-:W-:Y:S02]  /*60e0*/  FMUL.FTZ R29, R29, c[0x0][0x2ec] ;  /* 0x0000bb001d1d7a20 */ /* 0x000fe40000410000 */
[----:B------:R-:W-:Y:S02]  /*60f0*/  FMUL.FTZ R30, R30, c[0x0][0x2ec] ;  /* 0x0000bb001e1e7a20 */ /* 0x000fe40000410000 */
[----:B------:R-:W-:Y:S01]  /*6100*/  HMMA.16816.F32.BF16 R88, R32, R90, RZ ;  /* 0x0000005a2058723c */ /* 0x000fe200000418ff */
[----:B------:R-:W-:Y:S02]  /*6110*/  FMUL.FTZ R31, R31, c[0x0][0x2ec] ;  /* 0x0000bb001f1f7a20 */ /* 0x000fe40000410000 */
[----:B------:R-:W-:Y:S01]  /*6120*/  FMUL.FTZ R20, R20, c[0x0][0x2ec] ;  /* 0x0000bb0014147a20 */ /* 0x000fe20000410000 */
[----:B------:R-:W-:Y:S01]  /*6130*/  MUFU.TANH R232, R78 ;  /* 0x0000004e00e87308 */ /* 0x000fe20000002400 */
[----:B------:R-:W-:-:S02]  /*6140*/  FMUL.FTZ R21, R21, c[0x0][0x2ec] ;  /* 0x0000bb0015157a20 */ /* 0x000fc40000410000 */
[----:B------:R-:W-:Y:S01]  /*6150*/  FMUL.FTZ R207, R22, c[0x0][0x2ec] ;  /* 0x0000bb0016cf7a20 */ /* 0x000fe20000410000 */
[----:B------:R-:W-:Y:S01]  /*6160*/  HMMA.16816.F32.BF16 R40, R16, R44, R40 ;  /* 0x0000002c1028723c */ /* 0x000fe20000041828 */
[----:B------:R-:W-:Y:S02]  /*6170*/  FMUL.FTZ R205, R23, c[0x0][0x2ec] ;  /* 0x0000bb0017cd7a20 */ /* 0x000fe40000410000 */
[----:B----4-:R-:W-:Y:S01]  /*6180*/  FFMA.FTZ R145, R121, UR4, R228 ;  /* 0x0000000479917c23 */ /* 0x010fe200080100e4 */
[----:B------:R-:W-:Y:S01]  /*6190*/  MUFU.TANH R234, R79 ;  /* 0x0000004f00ea7308 */ /* 0x000fe20000002400 */
[----:B------:R-:W-:-:S03]  /*61a0*/  IADD3 R228, R154, 0xe8, RZ ;  /* 0x000000e89ae47810 */ /* 0x000fc60007ffe0ff */
[----:B------:R-:W-:Y:S01]  /*61b0*/  HMMA.16816.F32.BF16 R48, R16, R46, R48 ;  /* 0x0000002e1030723c */ /* 0x000fe20000041830 */
[----:B------:R-:W4:Y:S03]  /*61c0*/  LDSM.16.M88.4 R44, [R239+0x4800] ;  /* 0x00480000ef2c783b */ /* 0x000f260000000200 */
[----:B------:R-:W2:Y:S04]  /*61d0*/  MUFU.TANH R189, R28 ;  /* 0x0000001c00bd7308 */ /* 0x000ea80000002400 */
[----:B------:R-:W-:Y:S04]  /*61e0*/  HMMA.16816.F32.BF16 R96, R12, R110, R96 ;  /* 0x0000006e0c60723c */ /* 0x000fe80000041860 */
[----:B------:R-:W3:Y:S04]  /*61f0*/  MUFU.TANH R191, R29 ;  /* 0x0000001d00bf7308 */ /* 0x000ee80000002400 */
[----:B-1----:R-:W-:Y:S01]  /*6200*/  HMMA.16816.F32.BF16 R100, R8, R112, R100 ;  /* 0x000000700864723c */ /* 0x002fe20000041864 */
[----:B------:R-:W-:-:S02]  /*6210*/  FMUL.FTZ R40, R40, c[0x0][0x2ec] ;  /* 0x0000bb0028287a20 */ /* 0x000fc40000410000 */
[----:B------:R-:W-:Y:S01]  /*6220*/  FMUL.FTZ R41, R41, c[0x0][0x2ec] ;  /* 0x0000bb0029297a20 */ /* 0x000fe20000410000 */
[----:B------:R-:W-:Y:S01]  /*6230*/  MUFU.TANH R195, R30 ;  /* 0x0000001e00c37308 */ /* 0x000fe20000002400 */
[----:B--2---:R-:W-:Y:S02]  /*6240*/  FFMA.FTZ R189, R157, UR4, R189 ;  /* 0x000000049dbd7c23 */ /* 0x004fe400080100bd */
[----:B------:R-:W-:Y:S01]  /*6250*/  FMUL.FTZ R113, R43, c[0x0][0x2ec] ;  /* 0x0000bb002b717a20 */ /* 0x000fe20000410000 */
[----:B------:R-:W-:Y:S01]  /*6260*/  HMMA.16816.F32.BF16 R84, R32, R80, RZ ;  /* 0x000000502054723c */ /* 0x000fe200000418ff */
[----:B------:R-:W-:Y:S02]  /*6270*/  FMUL.FTZ R48, R48, c[0x0][0x2ec] ;  /* 0x0000bb0030307a20 */ /* 0x000fe40000410000 */
[----:B------:R-:W-:Y:S01]  /*6280*/  FMUL.FTZ R49, R49, c[0x0][0x2ec] ;  /* 0x0000bb0031317a20 */ /* 0x000fe20000410000 */
[----:B------:R1:W-:Y:S01]  /*6290*/  MUFU.TANH R193, R31 ;  /* 0x0000001f00c17308 */ /* 0x0003e20000002400 */
[----:B------:R-:W-:-:S02]  /*62a0*/  FMUL.FTZ R50, R50, c[0x0][0x2ec] ;  /* 0x0000bb0032327a20 */ /* 0x000fc40000410000 */
[----:B------:R-:W-:Y:S01]  /*62b0*/  FMUL.FTZ R51, R51, c[0x0][0x2ec] ;  /* 0x0000bb0033337a20 */ /* 0x000fe20000410000 */
[----:B------:R-:W-:Y:S01]  /*62c0*/  HMMA.16816.F32.BF16 R76, R32, R72, RZ ;  /* 0x00000048204c723c */ /* 0x000fe200000418ff */
[----:B---3--:R-:W-:-:S03]  /*62d0*/  FFMA.FTZ R169, R155, UR4, R191 ;  /* 0x000000049ba97c23 */ /* 0x008fc600080100bf */
[----:B------:R-:W-:Y:S04]  /*62e0*/  MUFU.TANH R197, R20 ;  /* 0x0000001400c57308 */ /* 0x000fe80000002400 */
[C---:B-----5:R-:W-:Y:S04]  /*62f0*/  HMMA.16816.F32.BF16 R68, R32.reuse, R64, RZ ;  /* 0x000000402044723c */ /* 0x060fe800000418ff */
[----:B------:R-:W-:Y:S04]  /*6300*/  MUFU.TANH R199, R21 ;  /* 0x0000001500c77308 */ /* 0x000fe80000002400 */
[C---:B------:R-:W-:Y:S04]  /*6310*/  HMMA.16816.F32.BF16 R56, R32.reuse, R52, RZ ;  /* 0x000000342038723c */ /* 0x040fe800000418ff */
[----:B------:R-:W-:Y:S04]  /*6320*/  MUFU.TANH R231, R49 ;  /* 0x0000003100e77308 */ /* 0x000fe80000002400 */
[C---:B-1----:R-:W-:Y:S04]  /*6330*/  HMMA.16816.F32.BF16 R28, R32.reuse, R24, RZ ;  /* 0x00000018201c723c */ /* 0x042fe800000418ff */
[----:B------:R-:W-:Y:S04]  /*6340*/  MUFU.TANH R225, R40 ;  /* 0x0000002800e17308 */ /* 0x000fe80000002400 */
[C---:B------:R-:W-:Y:S04]  /*6350*/  HMMA.16816.F32.BF16 R80, R32.reuse, R82, RZ ;  /* 0x000000522050723c */ /* 0x040fe800000418ff */
[----:B------:R-:W-:Y:S04]  /*6360*/  MUFU.TANH R227, R41 ;  /* 0x0000002900e37308 */ /* 0x000fe80000002400 */
[C---:B------:R-:W-:Y:S04]  /*6370*/  HMMA.16816.F32.BF16 R72, R32.reuse, R74, RZ ;  /* 0x0000004a2048723c */ /* 0x040fe800000418ff */
[----:B------:R-:W-:Y:S04]  /*6380*/  MUFU.TANH R226, R226 ;  /* 0x000000e200e27308 */ /* 0x000fe80000002400 */
[C---:B------:R-:W-:Y:S04]  /*6390*/  HMMA.16816.F32.BF16 R64, R32.reuse, R66, RZ ;  /* 0x000000422040723c */ /* 0x040fe800000418ff */
[----:B------:R-:W1:Y:S04]  /*63a0*/  MUFU.TANH R183, R183 ;  /* 0x000000b700b77308 */ /* 0x000e680000002400 */
[C---:B------:R-:W-:Y:S04]  /*63b0*/  HMMA.16816.F32.BF16 R52, R32.reuse, R54, RZ ;  /* 0x000000362034723c */ /* 0x040fe800000418ff */
[----:B------:R-:W2:Y:S04]  /*63c0*/  MUFU.TANH R185, R185 ;  /* 0x000000b900b97308 */ /* 0x000ea80000002400 */
[----:B------:R-:W-:Y:S04]  /*63d0*/  HMMA.16816.F32.BF16 R24, R32, R26, RZ ;  /* 0x0000001a2018723c */ /* 0x000fe800000418ff */
[----:B------:R-:W-:Y:S01]  /*63e0*/  MUFU.TANH R207, R207 ;  /* 0x000000cf00cf7308 */ /* 0x000fe20000002400 */
[----:B-1----:R-:W-:-:S03]  /*63f0*/  FFMA.FTZ R149, R159, UR4, R183 ;  /* 0x000000049f957c23 */ /* 0x002fc600080100b7 */
[C---:B------:R-:W-:Y:S04]  /*6400*/  HMMA.16816.F32.BF16 R20, R32.reuse, R116, RZ ;  /* 0x000000742014723c */ /* 0x040fe800000418ff */
[----:B------:R-:W-:Y:S01]  /*6410*/  MUFU.TANH R205, R205 ;  /* 0x000000cd00cd7308 */ /* 0x000fe20000002400 */
[----:B--2---:R-:W-:Y:S02]  /*6420*/  FFMA.FTZ R152, R159, UR4, R185 ;  /* 0x000000049f987c23 */ /* 0x004fe400080100b9 */
[----:B------:R-:W-:Y:S01]  /*6430*/  FFMA.FTZ R159, R0, UR4, R199 ;  /* 0x00000004009f7c23 */ /* 0x000fe200080100c7 */
[----:B------:R-:W-:Y:S01]  /*6440*/  HMMA.16816.F32.BF16 R32, R32, R118, RZ ;  /* 0x000000762020723c */ /* 0x000fe200000418ff */
[----:B------:R-:W1:Y:S03]  /*6450*/  LDSM.16.M88.4 R116, [R235+0x7000] ;  /* 0x00700000eb74783b */ /* 0x000e660000000200 */
[----:B------:R-:W-:Y:S04]  /*6460*/  MUFU.TANH R211, R211 ;  /* 0x000000d300d37308 */ /* 0x000fe80000002400 */
[C---:B------:R-:W-:Y:S04]  /*6470*/  HMMA.16816.F32.BF16 R92, R12.reuse, R104, R92 ;  /* 0x000000680c5c723c */ /* 0x040fe8000004185c */
[----:B------:R-:W-:Y:S04]  /*6480*/  MUFU.TANH R213, R213 ;  /* 0x000000d500d57308 */ /* 0x000fe80000002400 */
[----:B------:R-:W-:Y:S01]  /*6490*/  HMMA.16816.F32.BF16 R88, R12, R106, R88 ;  /* 0x0000006a0c58723c */ /* 0x000fe20000041858 */
[----:B------:R-:W2:Y:S03]  /*64a0*/  LDSM.16.M88.4 R104, [R235+0x7800] ;  /* 0x00780000eb68783b */ /* 0x000ea60000000200 */
[----:B------:R-:W3:Y:S04]  /*64b0*/  I2F R112, R229 ;  /* 0x000000e500707306 */ /* 0x000ee80000201400 */
[----:B------:R-:W-:Y:S04]  /*64c0*/  HMMA.16816.F32.BF16 R96, R8, R114, R96 ;  /* 0x000000720860723c */ /* 0x000fe80000041860 */
[----:B------:R-:W-:Y:S03]  /*64d0*/  MUFU.TANH R114, R48 ;  /* 0x0000003000727308 */ /* 0x000fe60000002400 */
[----:B------:R-:W-:Y:S01]  /*64e0*/  IADD3 R115, R154, 0x69, RZ ;  /* 0x000000699a737810 */ /* 0x000fe20007ffe0ff */
[----:B------:R-:W-:Y:S01]  /*64f0*/  HMMA.16816.F32.BF16 R100, R16, R36, R100 ;  /* 0x000000241064723c */ /* 0x000fe20000041864 */
[----:B---3--:R-:W-:-:S03]  /*6500*/  FFMA.FTZ R183, R112, UR4, R211 ;  /* 0x0000000470b77c23 */ /* 0x008fc600080100d3 */
[----:B------:R-:W3:Y:S04]  /*6510*/  MUFU.TANH R187, R187 ;  /* 0x000000bb00bb7308 */ /* 0x000ee80000002400 */
[C---:B----4-:R-:W-:Y:S04]  /*6520*/  HMMA.16816.F32.BF16 R92, R8.reuse, R44, R92 ;  /* 0x0000002c085c723c */ /* 0x050fe8000004185c */
[----:B------:R-:W-:Y:S04]  /*6530*/  MUFU.TANH R127, R127 ;  /* 0x0000007f007f7308 */ /* 0x000fe80000002400 */
[----:B------:R-:W-:Y:S01]  /*6540*/  HMMA.16816.F32.BF16 R88, R8, R46, R88 ;  /* 0x0000002e0858723c */ /* 0x000fe20000041858 */
[----:B------:R-:W4:Y:S03]  /*6550*/  LDSM.16.M88.4 R44, [R239+0x5000] ;  /* 0x00500000ef2c783b */ /* 0x000f260000000200 */
[----:B------:R-:W-:Y:S01]  /*6560*/  MUFU.TANH R126, R126 ;  /* 0x0000007e007e7308 */ /* 0x000fe20000002400 */
[----:B---3--:R-:W-:-:S03]  /*6570*/  FFMA.FTZ R150, R161, UR4, R187 ;  /* 0x00000004a1967c23 */ /* 0x008fc600080100bb */
[----:B------:R-:W-:Y:S01]  /*6580*/  HMMA.16816.F32.BF16 R96, R16, R38, R96 ;  /* 0x000000261060723c */ /* 0x000fe20000041860 */
[----:B------:R-:W3:Y:S01]  /*6590*/  LDSM.16.M88.4 R36, [R235+0x8800] ;  /* 0x00880000eb24783b */ /* 0x000ee20000000200 */
[----:B------:R-:W-:Y:S02]  /*65a0*/  FMUL.FTZ R48, R100, c[0x0][0x2ec] ;  /* 0x0000bb0064307a20 */ /* 0x000fe40000410000 */
[----:B------:R-:W-:Y:S01]  /*65b0*/  FFMA.FTZ R161, R153, UR4, R197 ;  /* 0x0000000499a17c23 */ /* 0x000fe200080100c5 */
[----:B------:R-:W-:Y:S01]  /*65c0*/  MUFU.TANH R223, R223 ;  /* 0x000000df00df7308 */ /* 0x000fe20000002400 */
[----:B------:R-:W-:Y:S02]  /*65d0*/  FMUL.FTZ R100, R101, c[0x0][0x2ec] ;  /* 0x0000bb0065647a20 */ /* 0x000fe40000410000 */
[----:B-1----:R-:W-:Y:S01]  /*65e0*/  HMMA.16816.F32.BF16 R84, R12, R116, R84 ;  /* 0x000000740c54723c */ /* 0x002fe20000041854 */
[----:B------:R-:W-:Y:S02]  /*65f0*/  FMUL.FTZ R102, R102, c[0x0][0x2ec] ;  /* 0x0000bb0066667a20 */ /* 0x000fe40000410000 */
[----:B------:R-:W-:-:S02]  /*6600*/  FMUL.FTZ R101, R103, c[0x0][0x2ec] ;  /* 0x0000bb0067657a20 */ /* 0x000fc40000410000 */
[----:B------:R-:W-:Y:S02]  /*6610*/  MUFU.TANH R215, R215 ;  /* 0x000000d700d77308 */ /* 0x000fe40000002400 */
[----:B------:R-:W-:Y:S01]  /*6620*/  FMUL.FTZ R116, R42, c[0x0][0x2ec] ;  /* 0x0000bb002a747a20 */ /* 0x000fe20000410000 */
[C---:B--2---:R-:W-:Y:S01]  /*6630*/  HMMA.16816.F32.BF16 R108, R12.reuse, R104, R76 ;  /* 0x000000680c6c723c */ /* 0x044fe2000004184c */
[----:B------:R-:W1:Y:S01]  /*6640*/  LDSM.16.M88.4 R40, [R235+0x8000] ;  /* 0x00800000eb28783b */ /* 0x000e620000000200 */
[----:B------:R-:W-:Y:S02]  /*6650*/  FFMA.FTZ R117, R143, UR4, R200 ;  /* 0x000000048f757c23 */ /* 0x000fe400080100c8 */
[----:B------:R-:W-:Y:S01]  /*6660*/  FFMA.FTZ R200, R175, UR4, R213 ;  /* 0x00000004afc87c23 */ /* 0x000fe200080100d5 */
[----:B------:R-:W-:Y:S01]  /*6670*/  MUFU.TANH R105, R50 ;  /* 0x0000003200697308 */ /* 0x000fe20000002400 */
[----:B------:R-:W2:Y:S01]  /*6680*/  LDSM.16.M88.4 R76, [R164+0x4800] ;  /* 0x00480000a44c783b */ /* 0x000ea20000000200 */
[----:B------:R-:W-:Y:S01]  /*6690*/  FSEL R117, R117, -INF , !P2 ;  /* 0xff80000075757808 */ /* 0x000fe20005000000 */
[----:B------:R-:W-:Y:S01]  /*66a0*/  HMMA.16816.F32.BF16 R72, R12, R106, R72 ;  /* 0x0000006a0c48723c */ /* 0x000fe20000041848 */
[----:B------:R-:W-:-:S04]  /*66b0*/  ISETP.GE.AND P2, PT, R138, R167, PT ;  /* 0x000000a78a00720c */ /* 0x000fc80003f46270 */
[----:B------:R-:W-:Y:S01]  /*66c0*/  MUFU.TANH R104, R51 ;  /* 0x0000003300687308 */ /* 0x000fe20000002400 */
[----:B------:R-:W-:Y:S02]  /*66d0*/  FSEL R221, R212, -INF , !P2 ;  /* 0xff800000d4dd7808 */ /* 0x000fe40005000000 */
[----:B------:R-:W-:Y:S01]  /*66e0*/  HMMA.16816.F32.BF16 R80, R12, R118, R80 ;  /* 0x000000760c50723c */ /* 0x000fe20000041850 */
[----:B------:R-:W-:Y:S02]  /*66f0*/  ISETP.GE.AND P2, PT, R132, R165, PT ;  /* 0x000000a58400720c */ /* 0x000fe40003f46270 */
[----:B------:R-:W-:Y:S02]  /*6700*/  IADD3 R212, R154, 0xc9, RZ ;  /* 0x000000c99ad47810 */ /* 0x000fe40007ffe0ff */
[----:B------:R5:W-:Y:S02]  /*6710*/  MUFU.TANH R106, R48 ;  /* 0x00000030006a7308 */ /* 0x000be40000002400 */
[----:B------:R-:W-:Y:S01]  /*6720*/  FFMA.FTZ R118, R141, UR4, R202 ;  /* 0x000000048d767c23 */ /* 0x000fe200080100ca */
[----:B----4-:R-:W-:Y:S01]  /*6730*/  HMMA.16816.F32.BF16 R84, R8, R44, R84 ;  /* 0x0000002c0854723c */ /* 0x010fe20000041854 */
[----:B------:R-:W-:-:S02]  /*6740*/  FFMA.FTZ R119, R137, UR4, R206 ;  /* 0x0000000489777c23 */ /* 0x000fc400080100ce */
[----:B------:R-:W-:Y:S01]  /*6750*/  FFMA.FTZ R137, R173, UR4, R246 ;  /* 0x00000004ad897c23 */ /* 0x000fe200080100f6 */
[----:B------:R-:W-:Y:S01]  /*6760*/  IADD3 R246, R154, 0xe9, RZ ;  /* 0x000000e99af67810 */ /* 0x000fe20007ffe0ff */
[----:B------:R-:W4:Y:S03]  /*6770*/  MUFU.TANH R116, R116 ;  /* 0x0000007400747308 */ /* 0x000f260000002400 */
[C---:B---3--:R-:W-:Y:S01]  /*6780*/  HMMA.16816.F32.BF16 R56, R12.reuse, R36, R56 ;  /* 0x000000240c38723c */ /* 0x048fe20000041838 */
[----:B-----5:R-:W3:Y:S04]  /*6790*/  LDSM.16.M88.4 R48, [R164+0x5000] ;  /* 0x00500000a430783b */ /* 0x020ee80000000200 */
[----:B------:R-:W-:Y:S03]  /*67a0*/  MUFU.TANH R113, R113 ;  /* 0x0000007100717308 */ /* 0x000fe60000002400 */
[----:B------:R-:W-:Y:S01]  /*67b0*/  HMMA.16816.F32.BF16 R52, R12, R38, R52 ;  /* 0x000000260c34723c */ /* 0x000fe20000041834 */
[----:B------:R-:W5:Y:S01]  /*67c0*/  LDSM.16.M88.4 R36, [R239+0x6000] ;  /* 0x00600000ef24783b */ /* 0x000f620000000200 */
[----:B----4-:R-:W-:-:S03]  /*67d0*/  FFMA.FTZ R116, R192, UR4, R116 ;  /* 0x00000004c0747c23 */ /* 0x010fc60008010074 */
[----:B------:R-:W-:Y:S03]  /*67e0*/  MUFU.TANH R100, R100 ;  /* 0x0000006400647308 */ /* 0x000fe60000002400 */
[----:B------:R-:W-:Y:S01]  /*67f0*/  HMMA.16816.F32.BF16 R80, R8, R46, R80 ;  /* 0x0000002e0850723c */ /* 0x000fe20000041850 */
[----:B------:R-:W-:Y:S04]  /*6800*/  LDSM.16.M88.4 R44, [R164+0x5800] ;  /* 0x00580000a42c783b */ /* 0x000fe80000000200 */
[----:B------:R-:W-:Y:S03]  /*6810*/  MUFU.TANH R102, R102 ;  /* 0x0000006600667308 */ /* 0x000fe60000002400 */
[C---:B-1----:R-:W-:Y:S05]  /*6820*/  HMMA.16816.F32.BF16 R68, R12.reuse, R40, R68 ;  /* 0x000000280c44723c */ /* 0x042fea0000041844 */
[----:B------:R-:W-:Y:S03]  /*6830*/  MUFU.TANH R101, R101 ;  /* 0x0000006500657308 */ /* 0x000fe60000002400 */
[----:B------:R-:W-:Y:S01]  /*6840*/  HMMA.16816.F32.BF16 R64, R12, R42, R64 ;  /* 0x0000002a0c40723c */ /* 0x000fe20000041840 */
[----:B------:R-:W1:Y:S04]  /*6850*/  LDSM.16.M88.4 R40, [R239+0x5800] ;  /* 0x00580000ef28783b */ /* 0x000e680000000200 */
[----:B------:R-:W-:Y:S03]  /*6860*/  I2F R107, R212 ;  /* 0x000000d4006b7306 */ /* 0x000fe60000201400 */
[C---:B--2---:R-:W-:Y:S07]  /*6870*/  HMMA.16816.F32.BF16 R92, R16.reuse, R76, R92 ;  /* 0x0000004c105c723c */ /* 0x044fee000004185c */
[----:B------:R-:W-:Y:S01]  /*6880*/  FMUL.FTZ R76, R96, c[0x0][0x2ec] ;  /* 0x0000bb00604c7a20 */ /* 0x000fe20000410000 */
[----:B---3--:R-:W-:Y:S01]  /*6890*/  HMMA.16816.F32.BF16 R84, R16, R48, R84 ;  /* 0x000000301054723c */ /* 0x008fe20000041854 */
[----:B------:R2:W3:Y:S01]  /*68a0*/  I2F R49, R115 ;  /* 0x0000007300317306 */ /* 0x0004e20000201400 */
[----:B------:R-:W-:-:S02]  /*68b0*/  FMUL.FTZ R96, R98, c[0x0][0x2ec] ;  /* 0x0000bb0062607a20 */ /* 0x000fc40000410000 */
[----:B------:R-:W-:Y:S02]  /*68c0*/  FMUL.FTZ R77, R97, c[0x0][0x2ec] ;  /* 0x0000bb00614d7a20 */ /* 0x000fe40000410000 */
[----:B------:R-:W-:Y:S02]  /*68d0*/  FMUL.FTZ R97, R99, c[0x0][0x2ec] ;  /* 0x0000bb0063617a20 */ /* 0x000fe40000410000 */
[----:B------:R-:W-:Y:S01]  /*68e0*/  HMMA.16816.F32.BF16 R80, R16, R50, R80 ;  /* 0x000000321050723c */ /* 0x000fe20000041850 */
[----:B------:R-:W-:Y:S06]  /*68f0*/  MUFU.TANH R76, R76 ;  /* 0x0000004c004c7308 */ /* 0x000fec0000002400 */
[----:B------:R-:W-:Y:S01]  /*6900*/  FSEL R51, R186, -INF , !P4 ;  /* 0xff800000ba337808 */ /* 0x000fe20006000000 */
[C---:B-----5:R-:W-:Y:S01]  /*6910*/  HMMA.16816.F32.BF16 R68, R8.reuse, R36, R68 ;  /* 0x000000240844723c */ /* 0x060fe20000041844 */
[----:B--2---:R-:W-:Y:S01]  /*6920*/  FFMA.FTZ R115, R151, UR4, R184 ;  /* 0x0000000497737c23 */ /* 0x004fe200080100b8 */
[-C--:B------:R-:W-:Y:S01]  /*6930*/  ISETP.GE.AND P4, PT, R144, R167.reuse, PT ;  /* 0x000000a79000720c */ /* 0x080fe20003f86270 */
[----:B---3--:R-:W-:Y:S01]  /*6940*/  FFMA.FTZ R179, R49, UR4, R126 ;  /* 0x0000000431b37c23 */ /* 0x008fe2000801007e */
[----:B------:R-:W-:Y:S01]  /*6950*/  FSEL R50, R188, -INF , !P0 ;  /* 0xff800000bc327808 */ /* 0x000fe20004000000 */
[----:B------:R-:W-:Y:S01]  /*6960*/  STL [R1+0x4], R51 ;  /* 0x0000043301007387 */ /* 0x000fe20000100800 */
[----:B------:R-:W-:Y:S01]  /*6970*/  FSEL R115, R115, -INF , !P5 ;  /* 0xff80000073737808 */ /* 0x000fe20006800000 */
[----:B------:R-:W-:Y:S01]  /*6980*/  MUFU.TANH R96, R96 ;  /* 0x0000006000607308 */ /* 0x000fe20000002400 */
[----:B------:R-:W-:Y:S01]  /*6990*/  ISETP.GE.AND P5, PT, R146, R167, PT ;  /* 0x000000a79200720c */ /* 0x000fe20003fa6270 */
[----:B------:R-:W-:Y:S01]  /*69a0*/  FMUL.FTZ R2, R87, c[0x0][0x2ec] ;  /* 0x0000bb0057027a20 */ /* 0x000fe20000410000 */
[-C--:B------:R-:W-:Y:S01]  /*69b0*/  ISETP.GE.AND P0, PT, R144, R165.reuse, PT ;  /* 0x000000a59000720c */ /* 0x080fe20003f06270 */
[----:B------:R-:W-:Y:S01]  /*69c0*/  STL [R1+0xc], R50 ;  /* 0x00000c3201007387 */ /* 0x000fe20000100800 */
[----:B------:R-:W-:Y:S01]  /*69d0*/  FSEL R87, R190, -INF , !P3 ;  /* 0xff800000be577808 */ /* 0x000fe20005800000 */
[C---:B------:R-:W-:Y:S01]  /*69e0*/  HMMA.16816.F32.BF16 R64, R8.reuse, R38, R64 ;  /* 0x000000260840723c */ /* 0x040fe20000041840 */
[----:B------:R-:W-:Y:S01]  /*69f0*/  FSEL R251, R196, -INF , !P5 ;  /* 0xff800000c4fb7808 */ /* 0x000fe20006800000 */
[----:B------:R-:W2:Y:S01]  /*6a00*/  LDSM.16.M88.4 R36, [R239+0x6800] ;  /* 0x00680000ef24783b */ /* 0x000ea20000000200 */
[-C--:B------:R-:W-:Y:S01]  /*6a10*/  ISETP.GE.AND P5, PT, R140, R165.reuse, PT ;  /* 0x000000a58c00720c */ /* 0x080fe20003fa6270 */
[----:B------:R-:W-:Y:S01]  /*6a20*/  FFMA.FTZ R144, R171, UR4, R250 ;  /* 0x00000004ab907c23 */ /* 0x000fe200080100fa */
[----:B------:R-:W-:Y:S01]  /*6a30*/  FSEL R249, R198, -INF , !P4 ;  /* 0xff800000c6f97808 */ /* 0x000fe20006000000 */
[----:B------:R3:W-:Y:S01]  /*6a40*/  STL [R1+0x8], R87 ;  /* 0x0000085701007387 */ /* 0x0007e20000100800 */
[-C--:B------:R-:W-:Y:S01]  /*6a50*/  ISETP.GE.AND P4, PT, R138, R165.reuse, PT ;  /* 0x000000a58a00720c */ /* 0x080fe20003f86270 */
[----:B------:R-:W-:Y:S01]  /*6a60*/  FFMA.FTZ R138, R135, UR4, R216 ;  /* 0x00000004878a7c23 */ /* 0x000fe200080100d8 */
[----:B------:R-:W-:Y:S01]  /*6a70*/  FSEL R118, R118, -INF , !P0 ;  /* 0xff80000076767808 */ /* 0x000fe20004000000 */
[C---:B------:R-:W-:Y:S01]  /*6a80*/  FFMA.FTZ R135, R5.reuse, UR4, R230 ;  /* 0x0000000405877c23 */ /* 0x040fe200080100e6 */
[----:B------:R-:W-:Y:S01]  /*6a90*/  ISETP.GE.AND P3, PT, R142, R165, PT ;  /* 0x000000a58e00720c */ /* 0x000fe20003f66270 */
[----:B------:R-:W-:Y:S01]  /*6aa0*/  FFMA.FTZ R142, R5, UR4, R234 ;  /* 0x00000004058e7c23 */ /* 0x000fe200080100ea */
[-C--:B------:R-:W-:Y:S01]  /*6ab0*/  ISETP.GE.AND P0, PT, R136, R167.reuse, PT ;  /* 0x000000a78800720c */ /* 0x080fe20003f06270 */
[----:B------:R-:W-:Y:S01]  /*6ac0*/  FFMA.FTZ R136, R131, UR4, R224 ;  /* 0x0000000483887c23 */ /* 0x000fe200080100e0 */
[----:B------:R-:W-:Y:S01]  /*6ad0*/  FSEL R204, R204, -INF , !P5 ;  /* 0xff800000cccc7808 */ /* 0x000fe20006800000 */
[----:B------:R-:W-:Y:S01]  /*6ae0*/  FFMA.FTZ R146, R173, UR4, R248 ;  /* 0x00000004ad927c23 */ /* 0x000fe200080100f8 */
[-C--:B------:R-:W-:Y:S01]  /*6af0*/  ISETP.GE.AND P5, PT, R132, R167.reuse, PT ;  /* 0x000000a78400720c */ /* 0x080fe20003fa6270 */
[----:B------:R-:W-:Y:S01]  /*6b00*/  FFMA.FTZ R132, R133, UR4, R218 ;  /* 0x0000000485847c23 */ /* 0x000fe200080100da */
[----:B------:R-:W-:Y:S01]  /*6b10*/  FSEL R206, R208, -INF , !P3 ;  /* 0xff800000d0ce7808 */ /* 0x000fe20005800000 */
[----:B------:R-:W-:Y:S01]  /*6b20*/  FFMA.FTZ R133, R131, UR4, R220 ;  /* 0x0000000483857c23 */ /* 0x000fe200080100dc */
[----:B------:R-:W-:Y:S01]  /*6b30*/  FSEL R138, R138, -INF , !P4 ;  /* 0xff8000008a8a7808 */ /* 0x000fe20006000000 */
[----:B------:R-:W-:Y:S01]  /*6b40*/  FFMA.FTZ R131, R129, UR4, R222 ;  /* 0x0000000481837c23 */ /* 0x000fe200080100de */
[----:B------:R-:W-:Y:S01]  /*6b50*/  FSEL R217, R214, -INF , !P0 ;  /* 0xff800000d6d97808 */ /* 0x000fe20004000000 */
[C---:B-1----:R-:W-:Y:S01]  /*6b60*/  HMMA.16816.F32.BF16 R108, R8.reuse, R40, R108 ;  /* 0x00000028086c723c */ /* 0x042fe2000004186c */
[-C--:B------:R-:W-:Y:S01]  /*6b70*/  ISETP.GE.AND P3, PT, R134, R167.reuse, PT ;  /* 0x000000a78600720c */ /* 0x080fe20003f66270 */
[----:B------:R-:W-:Y:S01]  /*6b80*/  FFMA.FTZ R190, R112, UR4, R215 ;  /* 0x0000000470be7c23 */ /* 0x000fe200080100d7 */
[C---:B------:R-:W-:Y:S01]  /*6b90*/  ISETP.GE.AND P4, PT, R130.reuse, R167, PT ;  /* 0x000000a78200720c */ /* 0x040fe20003f86270 */
[----:B------:R-:W-:Y:S01]  /*6ba0*/  MUFU.TANH R77, R77 ;  /* 0x0000004d004d7308 */ /* 0x000fe20000002400 */
[----:B------:R-:W-:Y:S01]  /*6bb0*/  ISETP.GE.AND P0, PT, R130, R165, PT ;  /* 0x000000a58200720c */ /* 0x000fe20003f06270 */
[----:B------:R-:W-:Y:S01]  /*6bc0*/  FMUL.FTZ R82, R82, c[0x0][0x2ec] ;  /* 0x0000bb0052527a20 */ /* 0x000fe20000410000 */
[----:B---3--:R-:W-:Y:S01]  /*6bd0*/  FSEL R87, R194, -INF , !P6 ;  /* 0xff800000c2577808 */ /* 0x008fe20007000000 */
[C---:B------:R-:W-:Y:S01]  /*6be0*/  HMMA.16816.F32.BF16 R72, R8.reuse, R42, R72 ;  /* 0x0000002a0848723c */ /* 0x040fe20000041848 */
[----:B------:R-:W-:Y:S01]  /*6bf0*/  ISETP.GE.AND P6, PT, R140, R167, PT ;  /* 0x000000a78c00720c */ /* 0x000fe20003fc6270 */
[----:B------:R-:W-:Y:S01]  /*6c00*/  FFMA.FTZ R140, R121, UR4, R232 ;  /* 0x00000004798c7c23 */ /* 0x000fe200080100e8 */
[----:B------:R-:W-:Y:S01]  /*6c10*/  FSEL R132, R132, -INF , !P1 ;  /* 0xff80000084847808 */ /* 0x000fe20004800000 */
[----:B------:R-:W1:Y:S01]  /*6c20*/  LDSM.16.M88.4 R40, [R164+0x6000] ;  /* 0x00600000a428783b */ /* 0x000e620000000200 */
[----:B------:R-:W-:Y:S01]  /*6c30*/  FSEL R119, R119, -INF , !P6 ;  /* 0xff80000077777808 */ /* 0x000fe20007000000 */
[----:B------:R-:W-:Y:S01]  /*6c40*/  MUFU.TANH R97, R97 ;  /* 0x0000006100617308 */ /* 0x000fe20000002400 */
[----:B------:R-:W-:Y:S01]  /*6c50*/  ISETP.GE.AND P6, PT, R134, R165, PT ;  /* 0x000000a58600720c */ /* 0x000fe20003fc6270 */
[----:B------:R-:W-:Y:S01]  /*6c60*/  FFMA.FTZ R134, R129, UR4, R226 ;  /* 0x0000000481867c23 */ /* 0x000fe200080100e2 */
[----:B------:R-:W-:Y:S01]  /*6c70*/  FSEL R133, R133, -INF , !P3 ;  /* 0xff80000085857808 */ /* 0x000fe20005800000 */
[----:B--2---:R-:W-:Y:S01]  /*6c80*/  HMMA.16816.F32.BF16 R56, R8, R36, R56 ;  /* 0x000000240838723c */ /* 0x004fe20000041838 */
[----:B------:R-:W-:Y:S01]  /*6c90*/  FSEL R145, R145, -INF , !P4 ;  /* 0xff80000091917808 */ /* 0x000fe20006000000 */
[----:B------:R-:W-:Y:S01]  /*6ca0*/  FMUL.FTZ R84, R84, c[0x0][0x2ec] ;  /* 0x0000bb0054547a20 */ /* 0x000fe20000410000 */
[----:B------:R-:W-:Y:S01]  /*6cb0*/  FSEL R140, R140, -INF , !P0 ;  /* 0xff8000008c8c7808 */ /* 0x000fe20004000000 */
[----:B------:R-:W2:Y:S01]  /*6cc0*/  I2F R51, R182 ;  /* 0x000000b600337306 */ /* 0x000ea20000201400 */
[----:B------:R-:W-:Y:S01]  /*6cd0*/  ISETP.GE.AND P1, PT, R128, R167, PT ;  /* 0x000000a78000720c */ /* 0x000fe20003f26270 */
[----:B------:R-:W-:Y:S01]  /*6ce0*/  FMUL.FTZ R86, R86, c[0x0][0x2ec] ;  /* 0x0000bb0056567a20 */ /* 0x000fe20000410000 */
[-C--:B------:R-:W-:Y:S01]  /*6cf0*/  ISETP.GE.AND P3, PT, R128, R165.reuse, PT ;  /* 0x000000a58000720c */ /* 0x080fe20003f66270 */
[C---:B------:R-:W-:Y:S01]  /*6d00*/  HMMA.16816.F32.BF16 R108, R16.reuse, R44, R108 ;  /* 0x0000002c106c723c */ /* 0x040fe2000004186c */
[----:B------:R-:W-:Y:S01]  /*6d10*/  ISETP.GE.AND P4, PT, R174, R165, PT ;  /* 0x000000a5ae00720c */ /* 0x000fe20003f86270 */
[----:B------:R-:W-:Y:S01]  /*6d20*/  FMUL.FTZ R81, R81, c[0x0][0x2ec] ;  /* 0x0000bb0051517a20 */ /* 0x000fe20000410000 */
[-C--:B------:R-:W-:Y:S01]  /*6d30*/  ISETP.GE.AND P0, PT, R172, R167.reuse, PT ;  /* 0x000000a7ac00720c */ /* 0x080fe20003f06270 */
[----:B------:R-:W-:Y:S01]  /*6d40*/  MUFU.TANH R84, R84 ;  /* 0x0000005400547308 */ /* 0x000fe20000002400 */
[----:B------:R-:W-:Y:S01]  /*6d50*/  FSEL R136, R136, -INF , !P6 ;  /* 0xff80000088887808 */ /* 0x000fe20007000000 */
[----:B------:R-:W-:Y:S01]  /*6d60*/  STL [R1], R87 ;  /* 0x0000005701007387 */ /* 0x000fe20000100800 */
[----:B------:R-:W-:Y:S01]  /*6d70*/  ISETP.GE.AND P6, PT, R176, R167, PT ;  /* 0x000000a7b000720c */ /* 0x000fe20003fc6270 */
[----:B------:R-:W-:Y:S01]  /*6d80*/  HMMA.16816.F32.BF16 R72, R16, R46, R72 ;  /* 0x0000002e1048723c */ /* 0x000fe20000041848 */
[----:B------:R-:W-:Y:S01]  /*6d90*/  FSEL R131, R131, -INF , !P5 ;  /* 0xff80000083837808 */ /* 0x000fe20006800000 */
[----:B------:R-:W-:Y:S01]  /*6da0*/  FMUL.FTZ R80, R80, c[0x0][0x2ec] ;  /* 0x0000bb0050507a20 */ /* 0x000fe20000410000 */
[----:B------:R-:W-:Y:S01]  /*6db0*/  FSEL R135, R135, -INF , !P1 ;  /* 0xff80000087877808 */ /* 0x000fe20004800000 */
[C---:B--2---:R-:W-:Y:S01]  /*6dc0*/  FFMA.FTZ R77, R51.reuse, UR4, R77 ;  /* 0x00000004334d7c23 */ /* 0x044fe2000801004d */
[----:B------:R-:W-:Y:S01]  /*6dd0*/  FSEL R142, R142, -INF , !P3 ;  /* 0xff8000008e8e7808 */ /* 0x000fe20005800000 */
[----:B------:R-:W-:Y:S01]  /*6de0*/  FFMA.FTZ R97, R51, UR4, R97 ;  /* 0x0000000433617c23 */ /* 0x000fe20008010061 */
[----:B------:R-:W-:Y:S01]  /*6df0*/  FSEL R144, R144, -INF , !P4 ;  /* 0xff80000090907808 */ /* 0x000fe20006000000 */
[----:B------:R-:W-:Y:S01]  /*6e00*/  HMMA.16816.F32.BF16 R52, R8, R38, R52 ;  /* 0x000000260834723c */ /* 0x000fe20000041834 */
[----:B------:R-:W-:Y:S01]  /*6e10*/  FSEL R147, R147, -INF , !P0 ;  /* 0xff80000093937808 */ /* 0x000fe20004000000 */
[----:B------:R-:W-:Y:S01]  /*6e20*/  MUFU.TANH R86, R86 ;  /* 0x0000005600567308 */ /* 0x000fe20000002400 */
[-C--:B------:R-:W-:Y:S01]  /*6e30*/  ISETP.GE.AND P5, PT, R176, R165.reuse, PT ;  /* 0x000000a5b000720c */ /* 0x080fe20003fa6270 */
[----:B------:R-:W-:Y:S01]  /*6e40*/  FMUL.FTZ R83, R83, c[0x0][0x2ec] ;  /* 0x0000bb0053537a20 */ /* 0x000fe20000410000 */
[----:B------:R-:W-:Y:S01]  /*6e50*/  ISETP.GE.AND P1, PT, R172, R165, PT ;  /* 0x000000a5ac00720c */ /* 0x000fe20003f26270 */
[----:B------:R-:W-:Y:S01]  /*6e60*/  FFMA.FTZ R172, R153, UR4, R207 ;  /* 0x0000000499ac7c23 */ /* 0x000fe200080100cf */
[-C--:B------:R-:W-:Y:S01]  /*6e70*/  ISETP.GE.AND P3, PT, R170, R167.reuse, PT ;  /* 0x000000a7aa00720c */ /* 0x080fe20003f66270 */
[C---:B------:R-:W-:Y:S01]  /*6e80*/  HMMA.16816.F32.BF16 R88, R16.reuse, R78, R88 ;  /* 0x0000004e1058723c */ /* 0x040fe20000041858 */
[C---:B------:R-:W-:Y:S01]  /*6e90*/  ISETP.GE.AND P4, PT, R166.reuse, R167, PT ;  /* 0x000000a7a600720c */ /* 0x040fe20003f86270 */
[----:B------:R-:W-:Y:S01]  /*6ea0*/  MUFU.TANH R81, R81 ;  /* 0x0000005100517308 */ /* 0x000fe20000002400 */
[----:B------:R-:W-:Y:S01]  /*6eb0*/  ISETP.GE.AND P0, PT, R166, R165, PT ;  /* 0x000000a5a600720c */ /* 0x000fe20003f06270 */
[----:B------:R-:W-:Y:S01]  /*6ec0*/  FMUL.FTZ R85, R85, c[0x0][0x2ec] ;  /* 0x0000bb0055557a20 */ /* 0x000fe20000410000 */
[----:B------:R-:W-:Y:S01]  /*6ed0*/  FSEL R134, R134, -INF , !P2 ;  /* 0xff80000086867808 */ /* 0x000fe20005000000 */
[----:B------:R-:W-:Y:S01]  /*6ee0*/  FMUL.FTZ R110, R110, c[0x0][0x2ec] ;  /* 0x0000bb006e6e7a20 */ /* 0x000fe20000410000 */
[----:B------:R-:W-:Y:S01]  /*6ef0*/  ISETP.GE.AND P2, PT, R174, R167, PT ;  /* 0x000000a7ae00720c */ /* 0x000fe20003f46270 */
[----:B------:R-:W-:Y:S01]  /*6f00*/  FFMA.FTZ R174, R157, UR4, R195 ;  /* 0x000000049dae7c23 */ /* 0x000fe200080100c3 */
[----:B------:R-:W-:Y:S01]  /*6f10*/  FSEL R137, R137, -INF , !P6 ;  /* 0xff80000089897808 */ /* 0x000fe20007000000 */
[C---:B-1----:R-:W-:Y:S01]  /*6f20*/  HMMA.16816.F32.BF16 R68, R16.reuse, R40, R68 ;  /* 0x000000281044723c */ /* 0x042fe20000041844 */
[----:B------:R-:W-:Y:S01]  /*6f30*/  ISETP.GE.AND P6, PT, R170, R165, PT ;  /* 0x000000a5aa00720c */ /* 0x000fe20003fc6270 */
[----:B------:R-:W-:Y:S01]  /*6f40*/  FFMA.FTZ R170, R0, UR4, R205 ;  /* 0x0000000400aa7c23 */ /* 0x000fe200080100cd */
[----:B------:R-:W-:Y:S01]  /*6f50*/  FSEL R146, R146, -INF , !P5 ;  /* 0xff80000092927808 */ /* 0x000fe20006800000 */
[----:B------:R-:W-:Y:S01]  /*6f60*/  FMUL.FTZ R79, R92, c[0x0][0x2ec] ;  /* 0x0000bb005c4f7a20 */ /* 0x000fe20000410000 */
[----:B------:R-:W-:Y:S01]  /*6f70*/  FSEL R148, R148, -INF , !P1 ;  /* 0xff80000094947808 */ /* 0x000fe20004800000 */
[----:B------:R-:W-:Y:S01]  /*6f80*/  FMUL.FTZ R78, R93, c[0x0][0x2ec] ;  /* 0x0000bb005d4e7a20 */ /* 0x000fe20000410000 */
[----:B------:R-:W-:Y:S01]  /*6f90*/  FSEL R203, R125, -INF , !P3 ;  /* 0xff8000007dcb7808 */ /* 0x000fe20005800000 */
[----:B------:R-:W-:Y:S01]  /*6fa0*/  HMMA.16816.F32.BF16 R64, R16, R42, R64 ;  /* 0x0000002a1040723c */ /* 0x000fe20000041840 */
[----:B------:R-:W-:Y:S01]  /*6fb0*/  FSEL R149, R149, -INF , !P4 ;  /* 0xff80000095957808 */ /* 0x000fe20006000000 */
[----:B------:R-:W-:Y:S01]  /*6fc0*/  FMUL.FTZ R92, R95, c[0x0][0x2ec] ;  /* 0x0000bb005f5c7a20 */ /* 0x000fe20000410000 */
[----:B------:R-:W-:Y:S01]  /*6fd0*/  FSEL R152, R152, -INF , !P0 ;  /* 0xff80000098987808 */ /* 0x000fe20004000000 */
[----:B------:R-:W-:Y:S01]  /*6fe0*/  MUFU.TANH R78, R78 ;  /* 0x0000004e004e7308 */ /* 0x000fe20000002400 */
[-C--:B------:R-:W-:Y:S01]  /*6ff0*/  ISETP.GE.AND P5, PT, R168, R167.reuse, PT ;  /* 0x000000a7a800720c */ /* 0x080fe20003fa6270 */
[----:B------:R-:W-:Y:S01]  /*7000*/  FMUL.FTZ R93, R94, c[0x0][0x2ec] ;  /* 0x0000bb005e5d7a20 */ /* 0x000fe20000410000 */
[----:B------:R-:W-:Y:S01]  /*7010*/  ISETP.GE.AND P1, PT, R162, R167, PT ;  /* 0x000000a7a200720c */ /* 0x000fe20003f26270 */
[----:B------:R-:W-:Y:S01]  /*7020*/  FMUL.FTZ R88, R88, c[0x0][0x2ec] ;  /* 0x0000bb0058587a20 */ /* 0x000fe20000410000 */
[-C--:B------:R-:W-:Y:S01]  /*7030*/  ISETP.GE.AND P3, PT, R162, R165.reuse, PT ;  /* 0x000000a5a200720c */ /* 0x080fe20003f66270 */
[----:B------:R-:W-:Y:S01]  /*7040*/  FMUL.FTZ R90, R90, c[0x0][0x2ec] ;  /* 0x0000bb005a5a7a20 */ /* 0x000fe20000410000 */
[----:B------:R-:W-:Y:S01]  /*7050*/  ISETP.GE.AND P4, PT, R158, R165, PT ;  /* 0x000000a59e00720c */ /* 0x000fe20003f86270 */
[----:B------:R-:W-:Y:S01]  /*7060*/  MUFU.TANH R92, R92 ;  /* 0x0000005c005c7308 */ /* 0x000fe20000002400 */
[----:B------:R-:W-:Y:S01]  /*7070*/  ISETP.GE.AND P0, PT, R156, R167, PT ;  /* 0x000000a79c00720c */ /* 0x000fe20003f06270 */
[----:B------:R-:W-:Y:S01]  /*7080*/  FMUL.FTZ R89, R89, c[0x0][0x2ec] ;  /* 0x0000bb0059597a20 */ /* 0x000fe20000410000 */
[----:B------:R-:W-:Y:S01]  /*7090*/  IADD3 R186, R154, 0x68, RZ ;  /* 0x000000689aba7810 */ /* 0x000fe20007ffe0ff */
[----:B------:R-:W-:Y:S01]  /*70a0*/  FMUL.FTZ R91, R91, c[0x0][0x2ec] ;  /* 0x0000bb005b5b7a20 */ /* 0x000fe20000410000 */
[----:B------:R-:W-:Y:S01]  /*70b0*/  FSEL R143, R124, -INF , !P2 ;  /* 0xff8000007c8f7808 */ /* 0x000fe20005000000 */
[----:B------:R-:W-:Y:S01]  /*70c0*/  FMUL.FTZ R72, R72, c[0x0][0x2ec] ;  /* 0x0000bb0048487a20 */ /* 0x000fe20000410000 */
[----:B------:R-:W-:Y:S01]  /*70d0*/  ISETP.GE.AND P2, PT, R168, R165, PT ;  /* 0x000000a5a800720c */ /* 0x000fe20003f46270 */
[----:B------:R-:W-:Y:S01]  /*70e0*/  FFMA.FTZ R168, R155, UR4, R193 ;  /* 0x000000049ba87c23 */ /* 0x000fe200080100c1 */
[----:B------:R-:W-:Y:S01]  /*70f0*/  FSEL R202, R177, -INF , !P6 ;  /* 0xff800000b1ca7808 */ /* 0x000fe20007000000 */
[----:B------:R-:W-:Y:S01]  /*7100*/  FFMA.FTZ R177, R175, UR4, R209 ;  /* 0x00000004afb17c23 */ /* 0x000fe200080100d1 */
[----:B------:R-:W-:Y:S01]  /*7110*/  FSEL R201, R181, -INF , !P5 ;  /* 0xff800000b5c97808 */ /* 0x000fe20006800000 */
[----:B------:R-:W-:Y:S01]  /*7120*/  FFMA.FTZ R193, R192, UR4, R225 ;  /* 0x00000004c0c17c23 */ /* 0x000fe200080100e1 */
[----:B------:R-:W-:Y:S01]  /*7130*/  FSEL R157, R189, -INF , !P1 ;  /* 0xff800000bd9d7808 */ /* 0x000fe20004800000 */
[----:B------:R-:W-:Y:S01]  /*7140*/  MUFU.TANH R79, R79 ;  /* 0x0000004f004f7308 */ /* 0x000fe20000002400 */
        /* <DEDUP_REMOVED lines=8> */
[-C--:B------:R-:W-:Y:S01]  /*71d0*/  ISETP.GE.AND P5, PT, R160, R165.reuse, PT ;  /* 0x000000a5a000720c */ /* 0x080fe20003fa6270 */
[----:B------:R-:W-:Y:S01]  /*71e0*/  FMUL.FTZ R108, R108, c[0x0][0x2ec] ;  /* 0x0000bb006c6c7a20 */ /* 0x000fe20000410000 */
[----:B------:R-:W-:Y:S01]  /*71f0*/  ISETP.GE.AND P1, PT, R156, R165, PT ;  /* 0x000000a59c00720c */ /* 0x000fe20003f26270 */
[----:B------:R-:W-:Y:S01]  /*7200*/  FMUL.FTZ R109, R109, c[0x0][0x2ec] ;  /* 0x0000bb006d6d7a20 */ /* 0x000fe20000410000 */
[-C--:B------:R-:W-:Y:S01]  /*7210*/  ISETP.GE.AND P3, PT, R178, R167.reuse, PT ;  /* 0x000000a7b200720c */ /* 0x080fe20003f66270 */
[----:B------:R-:W-:Y:S01]  /*7220*/  FMUL.FTZ R111, R111, c[0x0][0x2ec] ;  /* 0x0000bb006f6f7a20 */ /* 0x000fe20000410000 */
[C---:B------:R-:W-:Y:S01]  /*7230*/  ISETP.GE.AND P4, PT, R186.reuse, R167, PT ;  /* 0x000000a7ba00720c */ /* 0x040fe20003f86270 */
        /* <DEDUP_REMOVED lines=8> */
[----:B------:R-:W-:Y:S01]  /*72c0*/  MUFU.TANH R90, R90 ;  /* 0x0000005a005a7308 */ /* 0x000fe20000002400 */
[----:B------:R-:W-:Y:S01]  /*72d0*/  FSEL R170, R170, -INF , !P1 ;  /* 0xff800000aaaa7808 */ /* 0x000fe20004800000 */
[----:B------:R-:W-:Y:S01]  /*72e0*/  FMUL.FTZ R64, R64, c[0x0][0x2ec] ;  /* 0x0000bb0040407a20 */ /* 0x000fe20000410000 */
[----:B------:R-:W-:Y:S01]  /*72f0*/  FSEL R177, R177, -INF , !P3 ;  /* 0xff800000b1b17808 */ /* 0x000fe20005800000 */
[----:B------:R-:W-:Y:S01]  /*7300*/  FMUL.FTZ R66, R66, c[0x0][0x2ec] ;  /* 0x0000bb0042427a20 */ /* 0x000fe20000410000 */
[----:B------:R-:W-:-:S02]  /*7310*/  ISETP.GE.AND P6, PT, R178, R165, PT ;  /* 0x000000a5b200720c */ /* 0x000fc40003fc6270 */
[-C--:B------:R-:W-:Y:S01]  /*7320*/  ISETP.GE.AND P5, PT, R229, R167.reuse, PT ;  /* 0x000000a7e500720c */ /* 0x080fe20003fa6270 */
[----:B------:R-:W-:Y:S01]  /*7330*/  MUFU.TANH R89, R89 ;  /* 0x0000005900597308 */ /* 0x000fe20000002400 */
[C---:B------:R-:W-:Y:S02]  /*7340*/  ISETP.GE.AND P1, PT, R186.reuse, R167, PT ;  /* 0x000000a7ba00720c */ /* 0x040fe40003f26270 */
[----:B------:R-:W-:Y:S02]  /*7350*/  ISETP.GE.AND P3, PT, R186, R165, PT ;  /* 0x000000a5ba00720c */ /* 0x000fe40003f66270 */
[----:B------:R-:W-:Y:S02]  /*7360*/  IADD3 R186, R154, 0x70, RZ ;  /* 0x000000709aba7810 */ /* 0x000fe40007ffe0ff */
[----:B------:R-:W-:Y:S01]  /*7370*/  FSEL R200, R200, -INF , !P6 ;  /* 0xff800000c8c87808 */ /* 0x000fe20007000000 */
[----:B------:R-:W-:Y:S01]  /*7380*/  MUFU.TANH R91, R91 ;  /* 0x0000005b005b7308 */ /* 0x000fe20000002400 */
[----:B------:R-:W-:-:S02]  /*7390*/  FSEL R183, R183, -INF , !P5 ;  /* 0xff800000b7b77808 */ /* 0x000fc40006800000 */
[C---:B------:R-:W-:Y:S02]  /*73a0*/  ISETP.GE.AND P6, PT, R186.reuse, R167, PT ;  /* 0x000000a7ba00720c */ /* 0x040fe40003fc6270 */
[----:B------:R-:W-:Y:S02]  /*73b0*/  ISETP.GE.AND P5, PT, R186, R165, PT ;  /* 0x000000a5ba00720c */ /* 0x000fe40003fa6270 */
[C---:B------:R-:W-:Y:S01]  /*73c0*/  IADD3 R186, R154.reuse, 0x68, RZ ;  /* 0x000000689aba7810 */ /* 0x040fe20007ffe0ff */
[----:B------:R-:W-:Y:S01]  /*73d0*/  MUFU.TANH R94, R82 ;  /* 0x00000052005e7308 */ /* 0x000fe20000002400 */
[C---:B------:R-:W-:Y:S02]  /*73e0*/  IADD3 R192, R154.reuse, 0x78, RZ ;  /* 0x000000789ac07810 */ /* 0x040fe40007ffe0ff */
[C---:B------:R-:W-:Y:S02]  /*73f0*/  IADD3 R37, R154.reuse, 0x79, RZ ;  /* 0x000000799a257810 */ /* 0x040fe40007ffe0ff */
[----:B------:R-:W-:-:S02]  /*7400*/  IADD3 R45, R154, 0x71, RZ ;  /* 0x000000719a2d7810 */ /* 0x000fc40007ffe0ff */
[----:B------:R-:W-:Y:S01]  /*7410*/  FSEL R150, R150, -INF , !P2 ;  /* 0xff80000096967808 */ /* 0x000fe20005000000 */
[----:B------:R-:W1:Y:S01]  /*7420*/  I2F R186, R186 ;  /* 0x000000ba00ba7306 */ /* 0x000e620000201400 */
[----:B------:R-:W-:Y:S02]  /*7430*/  ISETP.GE.AND P2, PT, R158, R167, PT ;  /* 0x000000a79e00720c */ /* 0x000fe40003f46270 */
[----:B------:R-:W-:Y:S02]  /*7440*/  IADD3 R46, R154, 0x78, RZ ;  /* 0x000000789a2e7810 */ /* 0x000fe40007ffe0ff */
[----:B------:R-:W-:Y:S02]  /*7450*/  FSEL R161, R161, -INF , !P2 ;  /* 0xff800000a1a17808 */ /* 0x000fe40005000000 */
[----:B------:R-:W-:Y:S01]  /*7460*/  ISETP.GE.AND P2, PT, R229, R165, PT ;  /* 0x000000a5e500720c */ /* 0x000fe20003f46270 */
[----:B------:R-:W2:Y:S01]  /*7470*/  I2F R48, R37 ;  /* 0x0000002500307306 */ /* 0x000ea20000201400 */
[----:B------:R-:W-:-:S02]  /*7480*/  FSEL R179, R179, -INF , !P1 ;  /* 0xff800000b3b37808 */ /* 0x000fc40004800000 */
[----:B------:R-:W-:Y:S02]  /*7490*/  IADD3 R36, R154, 0x88, RZ ;  /* 0x000000889a247810 */ /* 0x000fe40007ffe0ff */
[----:B------:R-:W-:Y:S02]  /*74a0*/  FSEL R190, R190, -INF , !P2 ;  /* 0xff800000bebe7808 */ /* 0x000fe40005000000 */
[----:B------:R-:W-:Y:S01]  /*74b0*/  ISETP.GE.AND P1, PT, R46, R165, PT ;  /* 0x000000a52e00720c */ /* 0x000fe20003f26270 */
[----:B------:R-:W3:Y:S01]  /*74c0*/  I2F R192, R192 ;  /* 0x000000c000c07306 */ /* 0x000ee20000201400 */
[----:B-1----:R-:W-:Y:S01]  /*74d0*/  FFMA.FTZ R181, R186, UR4, R219 ;  /* 0x00000004bab57c23 */ /* 0x002fe200080100db */
[----:B------:R-:W-:Y:S01]  /*74e0*/  IADD3 R47, R154, 0x80, RZ ;  /* 0x000000809a2f7810 */ /* 0x000fe20007ffe0ff */
[----:B------:R-:W-:Y:S01]  /*74f0*/  FFMA.FTZ R127, R186, UR4, R127 ;  /* 0x00000004ba7f7c23 */ /* 0x000fe2000801007f */
[----:B------:R-:W-:Y:S01]  /*7500*/  ISETP.GE.AND P2, PT, R45, R167, PT ;  /* 0x000000a72d00720c */ /* 0x000fe20003f46270 */
[----:B------:R-:W-:Y:S01]  /*7510*/  FFMA.FTZ R186, R49, UR4, R223 ;  /* 0x0000000431ba7c23 */ /* 0x000fe200080100df */
[----:B------:R-:W-:-:S02]  /*7520*/  FSEL R193, R193, -INF , !P6 ;  /* 0xff800000c1c17808 */ /* 0x000fc40007000000 */
[----:B------:R-:W1:Y:S01]  /*7530*/  I2F R44, R45 ;  /* 0x0000002d002c7306 */ /* 0x000e620000201400 */
[----:B--2---:R-:W-:Y:S01]  /*7540*/  FFMA.FTZ R195, R48, UR4, R231 ;  /* 0x0000000430c37c23 */ /* 0x004fe200080100e7 */
[----:B------:R-:W-:Y:S02]  /*7550*/  FSEL R186, R186, -INF , !P3 ;  /* 0xff800000baba7808 */ /* 0x000fe40005800000 */
[----:B------:R-:W-:Y:S02]  /*7560*/  ISETP.GE.AND P3, PT, R37, R167, PT ;  /* 0x000000a72500720c */ /* 0x000fe40003f66270 */
[----:B------:R-:W-:Y:S01]  /*7570*/  FSEL R181, R181, -INF , !P4 ;  /* 0xff800000b5b57808 */ /* 0x000fe20006000000 */
[C---:B---3--:R-:W-:Y:S01]  /*7580*/  FFMA.FTZ R105, R192.reuse, UR4, R105 ;  /* 0x00000004c0697c23 */ /* 0x048fe20008010069 */
[----:B------:R-:W-:Y:S01]  /*7590*/  FSEL R195, R195, -INF , !P3 ;  /* 0xff800000c3c37808 */ /* 0x000fe20005800000 */
[----:B------:R-:W2:Y:S01]  /*75a0*/  I2F R41, R47 ;  /* 0x0000002f00297306 */ /* 0x000ea20000201400 */
[----:B------:R-:W-:Y:S01]  /*75b0*/  FSEL R188, R127, -INF , !P0 ;  /* 0xff8000007fbc7808 */ /* 0x000fe20004000000 */
[----:B------:R-:W-:Y:S01]  /*75c0*/  FFMA.FTZ R114, R192, UR4, R114 ;  /* 0x00000004c0727c23 */ /* 0x000fe20008010072 */
[----:B------:R-:W-:Y:S01]  /*75d0*/  FSEL R198, R105, -INF , !P1 ;  /* 0xff80000069c67808 */ /* 0x000fe20004800000 */
[----:B------:R-:W-:Y:S01]  /*75e0*/  FFMA.FTZ R192, R48, UR4, R104 ;  /* 0x0000000430c07c23 */ /* 0x000fe20008010068 */
[----:B------:R-:W-:Y:S01]  /*75f0*/  ISETP.GE.AND P6, PT, R37, R165, PT ;  /* 0x000000a52500720c */ /* 0x000fe20003fc6270 */
[----:B-1----:R-:W-:Y:S01]  /*7600*/  FFMA.FTZ R197, R44, UR4, R227 ;  /* 0x000000042cc57c23 */ /* 0x002fe200080100e3 */
[----:B------:R-:W-:Y:S01]  /*7610*/  FSEL R196, R116, -INF , !P5 ;  /* 0xff80000074c47808 */ /* 0x000fe20006800000 */
[----:B------:R-:W-:Y:S01]  /*7620*/  FFMA.FTZ R194, R44, UR4, R113 ;  /* 0x000000042cc27c23 */ /* 0x000fe20008010071 */
[----:B------:R-:W-:Y:S01]  /*7630*/  ISETP.GE.AND P1, PT, R36, R167, PT ;  /* 0x000000a72400720c */ /* 0x000fe20003f26270 */
[----:B------:R-:W-:Y:S01]  /*7640*/  MUFU.TANH R2, R2 ;  /* 0x0000000200027308 */ /* 0x000fe20000002400 */
[----:B------:R-:W-:-:S02]  /*7650*/  FSEL R197, R197, -INF , !P2 ;  /* 0xff800000c5c57808 */ /* 0x000fc40005000000 */
[-C--:B------:R-:W-:Y:S02]  /*7660*/  ISETP.GE.AND P3, PT, R36, R165.reuse, PT ;  /* 0x000000a52400720c */ /* 0x080fe40003f66270 */
[----:B------:R-:W-:Y:S01]  /*7670*/  ISETP.GE.AND P4, PT, R45, R165, PT ;  /* 0x000000a52d00720c */ /* 0x000fe20003f86270 */
[----:B------:R-:W1:Y:S01]  /*7680*/  LDSM.16.M88.4 R36, [R235+0x9000] ;  /* 0x00900000eb24783b */ /* 0x000e620000000200 */
[-C--:B------:R-:W-:Y:S01]  /*7690*/  ISETP.GE.AND P0, PT, R46, R167.reuse, PT ;  /* 0x000000a72e00720c */ /* 0x080fe20003f06270 */
[----:B--2---:R-:W-:Y:S01]  /*76a0*/  FFMA.FTZ R106, R41, UR4, R106 ;  /* 0x00000004296a7c23 */ /* 0x004fe2000801006a */
[C---:B------:R-:W-:Y:S01]  /*76b0*/  ISETP.GE.AND P5, PT, R47.reuse, R167, PT ;  /* 0x000000a72f00720c */ /* 0x040fe20003fa6270 */
[----:B------:R2:W-:Y:S01]  /*76c0*/  MUFU.TANH R129, R72 ;  /* 0x0000004800817308 */ /* 0x0005e20000002400 */
[----:B------:R-:W-:Y:S02]  /*76d0*/  ISETP.GE.AND P2, PT, R47, R165, PT ;  /* 0x000000a52f00720c */ /* 0x000fe40003f46270 */
[----:B------:R-:W3:Y:S01]  /*76e0*/  LDSM.16.M88.4 R44, [R164+0x6800] ;  /* 0x00680000a42c783b */ /* 0x000ee20000000200 */
[----:B------:R-:W-:-:S02]  /*76f0*/  IADD3 R184, R154, 0x81, RZ ;  /* 0x000000819ab87810 */ /* 0x000fc40007ffe0ff */
[----:B------:R-:W-:Y:S02]  /*7700*/  IADD3 R5, R242, UR28, RZ ;  /* 0x0000001cf2057c10 */ /* 0x000fe4000fffe0ff */
[----:B------:R4:W5:Y:S01]  /*7710*/  I2F R40, R184 ;  /* 0x000000b800287306 */ /* 0x0009620000201400 */
[----:B------:R-:W-:Y:S02]  /*7720*/  FSEL R194, R194, -INF , !P4 ;  /* 0xff800000c2c27808 */ /* 0x000fe40006000000 */
[----:B------:R-:W-:Y:S02]  /*7730*/  IADD3 R5, R5, 0x88, RZ ;  /* 0x0000008805057810 */ /* 0x000fe40007ffe0ff */
[----:B------:R-:W-:Y:S02]  /*7740*/  FSEL R199, R114, -INF , !P0 ;  /* 0xff80000072c77808 */ /* 0x000fe40004000000 */
[C---:B------:R-:W-:Y:S01]  /*7750*/  ISETP.GE.AND P4, PT, R184.reuse, R167, PT ;  /* 0x000000a7b800720c */ /* 0x040fe20003f86270 */
[----:B------:R-:W-:Y:S01]  /*7760*/  MUFU.TANH R80, R80 ;  /* 0x0000005000507308 */ /* 0x000fe20000002400 */
[----:B------:R-:W-:Y:S01]  /*7770*/  ISETP.GE.AND P0, PT, R184, R165, PT ;  /* 0x000000a5b800720c */ /* 0x000fe20003f06270 */
[----:B--2---:R-:W-:Y:S01]  /*7780*/  FMUL.FTZ R72, R73, c[0x0][0x2ec] ;  /* 0x0000bb0049487a20 */ /* 0x004fe20000410000 */
[----:B------:R-:W-:Y:S01]  /*7790*/  IADD3 R176, R242, UR28, RZ ;  /* 0x0000001cf2b07c10 */ /* 0x000fe2000fffe0ff */
[----:B------:R-:W-:Y:S01]  /*77a0*/  FMUL.FTZ R73, R74, c[0x0][0x2ec] ;  /* 0x0000bb004a497a20 */ /* 0x000fe20000410000 */
[----:B------:R-:W-:Y:S01]  /*77b0*/  FSEL R191, R106, -INF , !P5 ;  /* 0xff8000006abf7808 */ /* 0x000fe20006800000 */
[----:B------:R-:W-:Y:S01]  /*77c0*/  FMUL.FTZ R74, R75, c[0x0][0x2ec] ;  /* 0x0000bb004b4a7a20 */ /* 0x000fe20000410000 */
[----:B------:R-:W-:Y:S01]  /*77d0*/  IADD3 R176, R176, 0x90, RZ ;  /* 0x00000090b0b07810 */ /* 0x000fe20007ffe0ff */
[----:B------:R-:W2:Y:S01]  /*77e0*/  I2F R5, R5 ;  /* 0x0000000500057306 */ /* 0x000ea20000201400 */
[----:B----4-:R-:W-:Y:S01]  /*77f0*/  FFMA.FTZ R184, R41, UR4, R102 ;  /* 0x0000000429b87c23 */ /* 0x010fe20008010066 */
[----:B------:R-:W-:Y:S01]  /*7800*/  ISETP.GE.AND P5, PT, R182, R167, PT ;  /* 0x000000a7b600720c */ /* 0x000fe20003fa6270 */
[----:B-----5:R-:W-:Y:S01]  /*7810*/  FFMA.FTZ R100, R40, UR4, R100 ;  /* 0x0000000428647c23 */ /* 0x020fe20008010064 */
[----:B------:R-:W-:Y:S01]  /*7820*/  IADD3 R50, R154, 0x90, RZ ;  /* 0x000000909a327810 */ /* 0x000fe20007ffe0ff */
[----:B------:R-:W-:Y:S01]  /*7830*/  FFMA.FTZ R101, R40, UR4, R101 ;  /* 0x0000000428657c23 */ /* 0x000fe20008010065 */
[----:B------:R-:W-:Y:S01]  /*7840*/  FSEL R184, R184, -INF , !P2 ;  /* 0xff800000b8b87808 */ /* 0x000fe20005000000 */
[----:B------:R-:W4:Y:S01]  /*7850*/  LDSM.16.M88.4 R40, [R239+0x7000] ;  /* 0x00700000ef28783b */ /* 0x000f220000000200 */
[----:B------:R-:W-:Y:S01]  /*7860*/  ISETP.GE.AND P2, PT, R182, R165, PT ;  /* 0x000000a5b600720c */ /* 0x000fe20003f46270 */
[----:B------:R-:W-:Y:S01]  /*7870*/  MUFU.TANH R130, R83 ;  /* 0x0000005300827308 */ /* 0x000fe20000002400 */
[----:B------:R-:W-:-:S02]  /*7880*/  FSEL R189, R100, -INF , !P4 ;  /* 0xff80000064bd7808 */ /* 0x000fc40006000000 */
[----:B------:R-:W-:Y:S01]  /*7890*/  FSEL R182, R101, -INF , !P0 ;  /* 0xff80000065b67808 */ /* 0x000fe20004000000 */
[----:B-1----:R-:W-:Y:S01]  /*78a0*/  HMMA.16816.F32.BF16 R28, R12, R36, R28 ;  /* 0x000000240c1c723c */ /* 0x002fe2000004181c */
[C---:B------:R-:W-:Y:S02]  /*78b0*/  ISETP.GE.AND P4, PT, R176.reuse, R167, PT ;  /* 0x000000a7b000720c */ /* 0x040fe40003f86270 */
[----:B------:R-:W-:Y:S01]  /*78c0*/  ISETP.GE.AND P0, PT, R176, R165, PT ;  /* 0x000000a5b000720c */ /* 0x000fe20003f06270 */
[C---:B--2---:R-:W-:Y:S01]  /*78d0*/  FFMA.FTZ R76, R5.reuse, UR4, R76 ;  /* 0x00000004054c7c23 */ /* 0x044fe2000801004c */
[C---:B------:R-:W-:Y:S01]  /*78e0*/  IADD3 R176, R242.reuse, UR28, RZ ;  /* 0x0000001cf2b07c10 */ /* 0x040fe2000fffe0ff */
[----:B------:R-:W-:Y:S01]  /*78f0*/  FFMA.FTZ R178, R5, UR4, R96 ;  /* 0x0000000405b27c23 */ /* 0x000fe20008010060 */
[----:B------:R-:W-:Y:S01]  /*7900*/  IADD3 R5, R242, UR28, RZ ;  /* 0x0000001cf2057c10 */ /* 0x000fe2000fffe0ff */
[----:B---3--:R-:W-:Y:S01]  /*7910*/  HMMA.16816.F32.BF16 R56, R16, R44, R56 ;  /* 0x0000002c1038723c */ /* 0x008fe20000041838 */
[----:B------:R-:W-:Y:S01]  /*7920*/  IADD3 R176, R176, 0x91, RZ ;  /* 0x00000091b0b07810 */ /* 0x000fe20007ffe0ff */
[----:B------:R-:W1:Y:S01]  /*7930*/  I2F R50, R50 ;  /* 0x0000003200327306 */ /* 0x000e620000201400 */
[----:B------:R-:W-:-:S02]  /*7940*/  IADD3 R5, R5, 0x98, RZ ;  /* 0x0000009805057810 */ /* 0x000fc40007ffe0ff */
[----:B------:R-:W-:Y:S02]  /*7950*/  FSEL R187, R76, -INF , !P1 ;  /* 0xff8000004cbb7808 */ /* 0x000fe40004800000 */
[----:B------:R-:W-:Y:S01]  /*7960*/  FSEL R178, R178, -INF , !P3 ;  /* 0xff800000b2b27808 */ /* 0x000fe20005800000 */
[----:B------:R-:W-:Y:S01]  /*7970*/  HMMA.16816.F32.BF16 R24, R12, R38, R24 ;  /* 0x000000260c18723c */ /* 0x000fe20000041818 */
[C---:B------:R-:W-:Y:S01]  /*7980*/  ISETP.GE.AND P1, PT, R176.reuse, R167, PT ;  /* 0x000000a7b000720c */ /* 0x040fe20003f26270 */
[----:B------:R-:W-:Y:S01]  /*7990*/  MUFU.TANH R250, R110 ;  /* 0x0000006e00fa7308 */ /* 0x000fe20000002400 */
[----:B------:R-:W-:Y:S02]  /*79a0*/  ISETP.GE.AND P3, PT, R176, R165, PT ;  /* 0x000000a5b000720c */ /* 0x000fe40003f66270 */
[----:B------:R-:W-:Y:S02]  /*79b0*/  FSEL R185, R77, -INF , !P5 ;  /* 0xff8000004db97808 */ /* 0x000fe40006800000 */
[----:B------:R-:W-:Y:S01]  /*79c0*/  FSEL R176, R97, -INF , !P2 ;  /* 0xff80000061b07808 */ /* 0x000fe20005000000 */
[----:B------:R-:W-:Y:S01]  /*79d0*/  HMMA.16816.F32.BF16 R52, R16, R46, R52 ;  /* 0x0000002e1034723c */ /* 0x000fe20000041834 */
[----:B------:R-:W2:Y:S01]  /*79e0*/  LDSM.16.M88.4 R44, [R235+0x9800] ;  /* 0x00980000eb2c783b */ /* 0x000ea20000000200 */
[C---:B------:R-:W-:Y:S01]  /*79f0*/  ISETP.GE.AND P5, PT, R5.reuse, R167, PT ;  /* 0x000000a70500720c */ /* 0x040fe20003fa6270 */
[C---:B-1----:R-:W-:Y:S01]  /*7a00*/  FFMA.FTZ R79, R50.reuse, UR4, R79 ;  /* 0x00000004324f7c23 */ /* 0x042fe2000801004f */
[----:B------:R-:W-:Y:S01]  /*7a10*/  ISETP.GE.AND P2, PT, R5, R165, PT ;  /* 0x000000a50500720c */ /* 0x000fe20003f46270 */
[----:B------:R-:W-:Y:S01]  /*7a20*/  FFMA.FTZ R162, R50, UR4, R93 ;  /* 0x0000000432a27c23 */ /* 0x000fe2000801005d */
[C---:B------:R-:W-:Y:S01]  /*7a30*/  IADD3 R5, R242.reuse, UR28, RZ ;  /* 0x0000001cf2057c10 */ /* 0x040fe2000fffe0ff */
[----:B------:R-:W1:Y:S01]  /*7a40*/  LDSM.16.M88.4 R48, [R164+0x7000] ;  /* 0x00700000a430783b */ /* 0x000e620000000200 */
[----:B------:R-:W-:Y:S01]  /*7a50*/  IADD3 R155, R242, UR28, RZ ;  /* 0x0000001cf29b7c10 */ /* 0x000fe2000fffe0ff */
[----:B------:R-:W-:Y:S01]  /*7a60*/  MUFU.TANH R113, R69 ;  /* 0x0000004500717308 */ /* 0x000fe20000002400 */
[----:B------:R-:W-:Y:S01]  /*7a70*/  IADD3 R5, R5, 0x91, RZ ;  /* 0x0000009105057810 */ /* 0x000fe20007ffe0ff */
[C---:B----4-:R-:W-:Y:S01]  /*7a80*/  HMMA.16816.F32.BF16 R36, R8.reuse, R40, R28 ;  /* 0x000000280824723c */ /* 0x050fe2000004181c */
[----:B------:R-:W-:Y:S01]  /*7a90*/  IADD3 R82, R154, 0xa8, RZ ;  /* 0x000000a89a527810 */ /* 0x000fe20007ffe0ff */
[----:B------:R-:W-:Y:S01]  /*7aa0*/  FMUL.FTZ R56, R56, c[0x0][0x2ec] ;  /* 0x0000bb0038387a20 */ /* 0x000fe20000410000 */
[----:B------:R-:W-:Y:S01]  /*7ab0*/  IADD3 R155, R155, 0xa0, RZ ;  /* 0x000000a09b9b7810 */ /* 0x000fe20007ffe0ff */
[----:B------:R-:W-:Y:S01]  /*7ac0*/  FMUL.FTZ R58, R58, c[0x0][0x2ec] ;  /* 0x0000bb003a3a7a20 */ /* 0x000fe20000410000 */
[C---:B------:R-:W-:Y:S01]  /*7ad0*/  IADD3 R173, R242.reuse, UR28, RZ ;  /* 0x0000001cf2ad7c10 */ /* 0x040fe2000fffe0ff */
[----:B------:R-:W3:Y:S01]  /*7ae0*/  I2F R5, R5 ;  /* 0x0000000500057306 */ /* 0x000ee20000201400 */
[----:B------:R-:W-:Y:S01]  /*7af0*/  IADD3 R171, R242, UR28, RZ ;  /* 0x0000001cf2ab7c10 */ /* 0x000fe2000fffe0ff */
[----:B------:R-:W-:Y:S01]  /*7b00*/  HMMA.16816.F32.BF16 R28, R8, R42, R24 ;  /* 0x0000002a081c723c */ /* 0x000fe20000041818 */
[----:B------:R-:W4:Y:S01]  /*7b10*/  LDSM.16.M88.4 R24, [R239+0x7800] ;  /* 0x00780000ef18783b */ /* 0x000f220000000200 */
[----:B------:R-:W-:Y:S01]  /*7b20*/  IADD3 R173, R173, 0x99, RZ ;  /* 0x00000099adad7810 */ /* 0x000fe20007ffe0ff */
[----:B------:R-:W-:Y:S01]  /*7b30*/  FMUL.FTZ R57, R57, c[0x0][0x2ec] ;  /* 0x0000bb0039397a20 */ /* 0x000fe20000410000 */
[----:B------:R-:W-:Y:S01]  /*7b40*/  IADD3 R87, R154, 0xa1, RZ ;  /* 0x000000a19a577810 */ /* 0x000fe20007ffe0ff */
[----:B------:R-:W-:Y:S01]  /*7b50*/  FMUL.FTZ R53, R53, c[0x0][0x2ec] ;  /* 0x0000bb0035357a20 */ /* 0x000fe20000410000 */
[----:B------:R5:W2:Y:S01]  /*7b60*/  I2F R139, R82 ;  /* 0x00000052008b7306 */ /* 0x000aa20000201400 */
[----:B------:R-:W-:Y:S01]  /*7b70*/  IADD3 R171, R171, 0xa0, RZ ;  /* 0x000000a0abab7810 */ /* 0x000fe20007ffe0ff */
[----:B------:R-:W-:Y:S01]  /*7b80*/  FMUL.FTZ R52, R52, c[0x0][0x2ec] ;  /* 0x0000bb0034347a20 */ /* 0x000fe20000410000 */
[----:B------:R-:W-:Y:S01]  /*7b90*/  IADD3 R218, R154, 0xb8, RZ ;  /* 0x000000b89ada7810 */ /* 0x000fe20007ffe0ff */
[----:B------:R-:W-:Y:S01]  /*7ba0*/  FMUL.FTZ R59, R59, c[0x0][0x2ec] ;  /* 0x0000bb003b3b7a20 */ /* 0x000fe20000410000 */
[----:B------:R-:W-:-:S02]  /*7bb0*/  FSEL R175, R79, -INF , !P4 ;  /* 0xff8000004faf7808 */ /* 0x000fc40006000000 */
[----:B------:R-:W-:Y:S01]  /*7bc0*/  FSEL R162, R162, -INF , !P0 ;  /* 0xff800000a2a27808 */ /* 0x000fe20004000000 */
[C---:B---3--:R-:W-:Y:S01]  /*7bd0*/  FFMA.FTZ R78, R5.reuse, UR4, R78 ;  /* 0x00000004054e7c23 */ /* 0x048fe2000801004e */
[----:B------:R-:W3:Y:S01]  /*7be0*/  I2F R155, R155 ;  /* 0x0000009b009b7306 */ /* 0x000ee20000201400 */
[----:B------:R-:W-:Y:S01]  /*7bf0*/  FFMA.FTZ R92, R5, UR4, R92 ;  /* 0x00000004055c7c23 */ /* 0x000fe2000801005c */
[----:B------:R-:W-:Y:S02]  /*7c00*/  IADD3 R5, R242, UR28, RZ ;  /* 0x0000001cf2057c10 */ /* 0x000fe4000fffe0ff */
[----:B------:R-:W-:Y:S02]  /*7c10*/  ISETP.GE.AND P4, PT, R173, R167, PT ;  /* 0x000000a7ad00720c */ /* 0x000fe40003f86270 */
[----:B------:R-:W-:Y:S01]  /*7c20*/  IADD3 R5, R5, 0x98, RZ ;  /* 0x0000009805057810 */ /* 0x000fe20007ffe0ff */
[C---:B--2---:R-:W-:Y:S01]  /*7c30*/  HMMA.16816.F32.BF16 R40, R12.reuse, R44, R20 ;  /* 0x0000002c0c28723c */ /* 0x044fe20000041814 */
[----:B------:R-:W2:Y:S01]  /*7c40*/  LDSM.16.M88.4 R20, [R164+0x7800] ;  /* 0x00780000a414783b */ /* 0x000ea20000000200 */
[----:B-----5:R-:W-:Y:S01]  /*7c50*/  IADD3 R82, R154, 0xa9, RZ ;  /* 0x000000a99a527810 */ /* 0x020fe20007ffe0ff */
[----:B------:R-:W-:Y:S01]  /*7c60*/  I2F R141, R87 ;  /* 0x00000057008d7306 */ /* 0x000fe20000201400 */
[----:B------:R-:W-:Y:S01]  /*7c70*/  ISETP.GE.AND P0, PT, R173, R165, PT ;  /* 0x000000a5ad00720c */ /* 0x000fe20003f06270 */
[----:B------:R-:W-:Y:S01]  /*7c80*/  FFMA.FTZ R80, R139, UR4, R80 ;  /* 0x000000048b507c23 */ /* 0x000fe20008010050 */
[----:B------:R-:W-:Y:S01]  /*7c90*/  FSEL R173, R78, -INF , !P1 ;  /* 0xff8000004ead7808 */ /* 0x000fe20004800000 */
[----:B------:R-:W-:Y:S01]  /*7ca0*/  FMUL.FTZ R44, R54, c[0x0][0x2ec] ;  /* 0x0000bb00362c7a20 */ /* 0x000fe20000410000 */
[----:B------:R-:W-:Y:S01]  /*7cb0*/  HMMA.16816.F32.BF16 R32, R12, R46, R32 ;  /* 0x0000002e0c20723c */ /* 0x000fe20000041820 */
[----:B------:R-:W-:Y:S01]  /*7cc0*/  FSEL R160, R92, -INF , !P3 ;  /* 0xff8000005ca07808 */ /* 0x000fe20005800000 */
[----:B---3--:R-:W-:Y:S01]  /*7cd0*/  FFMA.FTZ R84, R155, UR4, R84 ;  /* 0x000000049b547c23 */ /* 0x008fe20008010054 */
[----:B------:R-:W3:Y:S01]  /*7ce0*/  I2F R5, R5 ;  /* 0x0000000500057306 */ /* 0x000ee20000201400 */
[----:B------:R-:W-:Y:S01]  /*7cf0*/  ISETP.GE.AND P1, PT, R171, R167, PT ;  /* 0x000000a7ab00720c */ /* 0x000fe20003f26270 */
[----:B------:R-:W-:-:S04]  /*7d00*/  DEPBAR.LE SB0, 0x0 ;  /* 0x000080000000791a */ /* 0x000fc80000000000 */
[----:B-1----:R-:W-:Y:S01]  /*7d10*/  HMMA.16816.F32.BF16 R28, R16, R50, R28 ;  /* 0x00000032101c723c */ /* 0x002fe2000004181c */
[----:B------:R-:W-:Y:S01]  /*7d20*/  ISETP.GE.AND P3, PT, R171, R165, PT ;  /* 0x000000a5ab00720c */ /* 0x000fe20003f66270 */
[----:B------:R-:W1:Y:S01]  /*7d30*/  I2F R128, R82 ;  /* 0x0000005200807306 */ /* 0x000e620000201400 */
[C---:B------:R-:W-:Y:S02]  /*7d40*/  IADD3 R208, R154.reuse, 0xc1, RZ ;  /* 0x000000c19ad07810 */ /* 0x040fe40007ffe0ff */
[C---:B------:R-:W-:Y:S02]  /*7d50*/  IADD3 R110, R154.reuse, 0xd0, RZ ;  /* 0x000000d09a6e7810 */ /* 0x040fe40007ffe0ff */
[C---:B------:R-:W-:Y:S01]  /*7d60*/  IADD3 R232, R154.reuse, 0xb1, RZ ;  /* 0x000000b19ae87810 */ /* 0x040fe20007ffe0ff */
[----:B----4-:R-:W-:Y:S01]  /*7d70*/  HMMA.16816.F32.BF16 R40, R8, R24, R40 ;  /* 0x000000180828723c */ /* 0x010fe20000041828 */
[----:B------:R-:W-:Y:S01]  /*7d80*/  IADD3 R224, R154, 0xb9, RZ ;  /* 0x000000b99ae07810 */ /* 0x000fe20007ffe0ff */
[C---:B---3--:R-:W-:Y:S01]  /*7d90*/  FFMA.FTZ R88, R5.reuse, UR4, R88 ;  /* 0x0000000405587c23 */ /* 0x048fe20008010058 */
[----:B------:R-:W3:Y:S01]  /*7da0*/  I2F R83, R208 ;  /* 0x000000d000537306 */ /* 0x000ee20000201400 */
[----:B------:R-:W-:Y:S01]  /*7db0*/  FFMA.FTZ R90, R5, UR4, R90 ;  /* 0x00000004055a7c23 */ /* 0x000fe2000801005a */
[----:B------:R-:W-:-:S02]  /*7dc0*/  IADD3 R5, R242, UR28, RZ ;  /* 0x0000001cf2057c10 */ /* 0x000fc4000fffe0ff */
[----:B------:R-:W-:Y:S01]  /*7dd0*/  FSEL R171, R88, -INF , !P5 ;  /* 0xff80000058ab7808 */ /* 0x000fe20006800000 */
[----:B------:R-:W-:Y:S01]  /*7de0*/  HMMA.16816.F32.BF16 R32, R8, R26, R32 ;  /* 0x0000001a0820723c */ /* 0x000fe20000041820 */
[----:B------:R-:W-:Y:S01]  /*7df0*/  IADD3 R5, R5, 0x99, RZ ;  /* 0x0000009905057810 */ /* 0x000fe20007ffe0ff */
[----:B-1----:R-:W-:Y:S01]  /*7e00*/  FFMA.FTZ R77, R128, UR4, R81 ;  /* 0x00000004804d7c23 */ /* 0x002fe20008010051 */
[----:B------:R-:W-:Y:S01]  /*7e10*/  IADD3 R82, R154, 0xb0, RZ ;  /* 0x000000b09a527810 */ /* 0x000fe20007ffe0ff */
[----:B------:R1:W-:Y:S01]  /*7e20*/  MUFU.TANH R153, R68 ;  /* 0x0000004400997308 */ /* 0x0003e20000002400 */
[----:B------:R-:W-:Y:S02]  /*7e30*/  FSEL R158, R90, -INF , !P2 ;  /* 0xff8000005a9e7808 */ /* 0x000fe40005000000 */
[C---:B------:R-:W-:Y:S01]  /*7e40*/  ISETP.GE.AND P5, PT, R163.reuse, R167, PT ;  /* 0x000000a7a300720c */ /* 0x040fe20003fa6270 */
[C---:B------:R-:W-:Y:S01]  /*7e50*/  HMMA.16816.F32.BF16 R36, R16.reuse, R48, R36 ;  /* 0x000000301024723c */ /* 0x040fe20000041824 */
[----:B------:R-:W-:Y:S01]  /*7e60*/  ISETP.GE.AND P2, PT, R163, R165, PT ;  /* 0x000000a5a300720c */ /* 0x000fe20003f46270 */
[----:B------:R-:W-:Y:S01]  /*7e70*/  FMUL.FTZ R11, R30, c[0x0][0x2ec] ;  /* 0x0000bb001e0b7a20 */ /* 0x000fe20000410000 */
[C---:B------:R-:W-:Y:S01]  /*7e80*/  IADD3 R222, R154.reuse, 0xd9, RZ ;  /* 0x000000d99ade7810 */ /* 0x040fe20007ffe0ff */
[----:B------:R-:W4:Y:S01]  /*7e90*/  I2F R5, R5 ;  /* 0x0000000500057306 */ /* 0x000f220000201400 */
[----:B------:R-:W-:Y:S01]  /*7ea0*/  IADD3 R124, R154, 0xc0, RZ ;  /* 0x000000c09a7c7810 */ /* 0x000fe20007ffe0ff */
[----:B------:R-:W-:Y:S01]  /*7eb0*/  FMUL.FTZ R15, R28, c[0x0][0x2ec] ;  /* 0x0000bb001c0f7a20 */ /* 0x000fe20000410000 */
[C---:B------:R-:W-:Y:S01]  /*7ec0*/  IADD3 R220, R154.reuse, 0xe0, RZ ;  /* 0x000000e09adc7810 */ /* 0x040fe20007ffe0ff */
[C---:B--2---:R-:W-:Y:S01]  /*7ed0*/  HMMA.16816.F32.BF16 R40, R16.reuse, R20, R40 ;  /* 0x000000141028723c */ /* 0x044fe20000041828 */
[----:B------:R-:W-:Y:S01]  /*7ee0*/  IADD3 R166, R154, 0xc8, RZ ;  /* 0x000000c89aa67810 */ /* 0x000fe20007ffe0ff */
[----:B---3--:R-:W-:Y:S01]  /*7ef0*/  FFMA.FTZ R113, R83, UR4, R113 ;  /* 0x0000000453717c23 */ /* 0x008fe20008010071 */
[----:B------:R-:W-:Y:S01]  /*7f00*/  FSEL R192, R192, -INF , !P6 ;  /* 0xff800000c0c07808 */ /* 0x000fe20007000000 */
[----:B------:R-:W-:Y:S01]  /*7f10*/  I2F R99, R82 ;  /* 0x0000005200637306 */ /* 0x000fe20000201400 */
[----:B-1----:R-:W-:Y:S01]  /*7f20*/  FFMA.FTZ R68, R155, UR4, R86 ;  /* 0x000000049b447c23 */ /* 0x002fe20008010056 */
[----:B------:R-:W-:Y:S01]  /*7f30*/  FSEL R155, R84, -INF , !P1 ;  /* 0xff800000549b7808 */ /* 0x000fe20004800000 */
[----:B------:R-:W-:Y:S01]  /*7f40*/  FMUL.FTZ R48, R55, c[0x0][0x2ec] ;  /* 0x0000bb0037307a20 */ /* 0x000fe20000410000 */
[----:B------:R-:W-:Y:S01]  /*7f50*/  HMMA.16816.F32.BF16 R16, R16, R22, R32 ;  /* 0x000000161010723c */ /* 0x000fe20000041820 */
[----:B------:R-:W-:Y:S01]  /*7f60*/  IADD3 R216, R154, 0xd1, RZ ;  /* 0x000000d19ad87810 */ /* 0x000fe20007ffe0ff */
[----:B------:R-:W-:Y:S01]  /*7f70*/  FMUL.FTZ R21, R31, c[0x0][0x2ec] ;  /* 0x0000bb001f157a20 */ /* 0x000fe20000410000 */
[----:B------:R-:W-:Y:S01]  /*7f80*/  FSEL R68, R68, -INF , !P3 ;  /* 0xff80000044447808 */ /* 0x000fe20005800000 */
[C---:B----4-:R-:W-:Y:S01]  /*7f90*/  FFMA.FTZ R89, R5.reuse, UR4, R89 ;  /* 0x0000000405597c23 */ /* 0x050fe20008010059 */
[----:B------:R-:W1:Y:S01]  /*7fa0*/  I2F R82, R218 ;  /* 0x000000da00527306 */ /* 0x000e620000201400 */
[----:B------:R-:W-:Y:S01]  /*7fb0*/  FFMA.FTZ R91, R5, UR4, R91 ;  /* 0x00000004055b7c23 */ /* 0x000fe2000801005b */
[----:B------:R-:W-:Y:S01]  /*7fc0*/  IADD3 R5, R242, UR28, RZ ;  /* 0x0000001cf2057c10 */ /* 0x000fe2000fffe0ff */
[----:B------:R-:W-:Y:S01]  /*7fd0*/  FMUL.FTZ R36, R36, c[0x0][0x2ec] ;  /* 0x0000bb0024247a20 */ /* 0x000fe20000410000 */
[----:B------:R-:W-:Y:S01]  /*7fe0*/  FSEL R163, R89, -INF , !P4 ;  /* 0xff80000059a37808 */ /* 0x000fe20006000000 */
[----:B------:R-:W-:Y:S01]  /*7ff0*/  FMUL.FTZ R38, R38, c[0x0][0x2ec] ;  /* 0x0000bb0026267a20 */ /* 0x000fe20000410000 */
[----:B------:R-:W-:Y:S01]  /*8000*/  IADD3 R5, R5, 0xa8, RZ ;  /* 0x000000a805057810 */ /* 0x000fe20007ffe0ff */
[----:B------:R-:W-:Y:S01]  /*8010*/  FMUL.FTZ R12, R39, c[0x0][0x2ec] ;  /* 0x0000bb00270c7a20 */ /* 0x000fe20000410000 */
[----:B------:R-:W-:Y:S01]  /*8020*/  FSEL R156, R91, -INF , !P0 ;  /* 0xff8000005b9c7808 */ /* 0x000fe20004000000 */
[----:B------:R-:W2:Y:S01]  /*8030*/  MUFU.TANH R85, R85 ;  /* 0x0000005500557308 */ /* 0x000ea20000002400 */
[----:B------:R-:W-:Y:S01]  /*8040*/  ISETP.GE.AND P4, PT, R5, R167, PT ;  /* 0x000000a70500720c */ /* 0x000fe20003f86270 */
[----:B------:R-:W-:Y:S01]  /*8050*/  FMUL.FTZ R23, R41, c[0x0][0x2ec] ;  /* 0x0000bb0029177a20 */ /* 0x000fe20000410000 */
[----:B------:R-:W-:Y:S01]  /*8060*/  ISETP.GE.AND P0, PT, R5, R165, PT ;  /* 0x000000a50500720c */ /* 0x000fe20003f06270 */
[----:B------:R-:W-:Y:S01]  /*8070*/  FMUL.FTZ R37, R37, c[0x0][0x2ec] ;  /* 0x0000bb0025257a20 */ /* 0x000fe20000410000 */
[----:B------:R-:W-:Y:S01]  /*8080*/  IADD3 R5, R242, UR28, RZ ;  /* 0x0000001cf2057c10 */ /* 0x000fe2000fffe0ff */
[----:B------:R-:W-:Y:S01]  /*8090*/  FMUL.FTZ R8, R40, c[0x0][0x2ec] ;  /* 0x0000bb0028087a20 */ /* 0x000fe20000410000 */
[----:B------:R-:W-:Y:S01]  /*80a0*/  IADD3 R214, R154, 0xd8, RZ ;  /* 0x000000d89ad67810 */ /* 0x000fe20007ffe0ff */
[----:B------:R-:W-:Y:S01]  /*80b0*/  MUFU.TANH R205, R71 ;  /* 0x0000004700cd7308 */ /* 0x000fe20000002400 */
[----:B------:R-:W-:Y:S01]  /*80c0*/  IADD3 R5, R5, 0xa9, RZ ;  /* 0x000000a905057810 */ /* 0x000fe20007ffe0ff */
[----:B-1----:R-:W-:Y:S01]  /*80d0*/  FFMA.FTZ R76, R82, UR4, R129 ;  /* 0x00000004524c7c23 */ /* 0x002fe20008010081 */
[----:B------:R-:W-:Y:S01]  /*80e0*/  IADD3 R230, R154, 0xe1, RZ ;  /* 0x000000e19ae67810 */ /* 0x000fe20007ffe0ff */
[----:B------:R-:W-:Y:S01]  /*80f0*/  FMUL.FTZ R10, R42, c[0x0][0x2ec] ;  /* 0x0000bb002a0a7a20 */ /* 0x000fe20000410000 */
[----:B------:R-:W-:Y:S01]  /*8100*/  ISETP.GE.AND P1, PT, R5, R167, PT ;  /* 0x000000a70500720c */ /* 0x000fe20003f26270 */
[----:B------:R-:W-:Y:S01]  /*8110*/  FMUL.FTZ R29, R29, c[0x0][0x2ec] ;  /* 0x0000bb001d1d7a20 */ /* 0x000fe20000410000 */
[----:B------:R-:W-:Y:S01]  /*8120*/  ISETP.GE.AND P3, PT, R5, R165, PT ;  /* 0x000000a50500720c */ /* 0x000fe20003f66270 */
[----:B------:R-:W-:Y:S01]  /*8130*/  I2F R98, R110 ;  /* 0x0000006e00627306 */ /* 0x000fe20000201400 */
[----:B------:R-:W-:Y:S01]  /*8140*/  FFMA.FTZ R5, R141, UR4, R2 ;  /* 0x000000048d057c23 */ /* 0x000fe20008010002 */
[----:B------:R-:W-:Y:S01]  /*8150*/  FSEL R77, R77, -INF , !P1 ;  /* 0xff8000004d4d7808 */ /* 0x000fe20004800000 */
[----:B--2---:R-:W-:Y:S01]  /*8160*/  FFMA.FTZ R85, R141, UR4, R85 ;  /* 0x000000048d557c23 */ /* 0x004fe20008010055 */
[----:B------:R-:W-:Y:S01]  /*8170*/  ISETP.GE.AND P1, PT, R218, R167, PT ;  /* 0x000000a7da00720c */ /* 0x000fe20003f26270 */
[----:B------:R-:W-:Y:S01]  /*8180*/  FMUL.FTZ R25, R43, c[0x0][0x2ec] ;  /* 0x0000bb002b197a20 */ /* 0x000fe20000410000 */
[----:B------:R-:W-:Y:S01]  /*8190*/  IADD3 R234, R154, 0xf0, RZ ;  /* 0x000000f09aea7810 */ /* 0x000fe20007ffe0ff */
[----:B------:R-:W-:Y:S01]  /*81a0*/  FMUL.FTZ R16, R16, c[0x0][0x2ec] ;  /* 0x0000bb0010107a20 */ /* 0x000fe20000410000 */
[----:B------:R-:W1:Y:S01]  /*81b0*/  MUFU.TANH R93, R56 ;  /* 0x00000038005d7308 */ /* 0x000e620000002400 */
[----:B------:R-:W-:-:S02]  /*81c0*/  IADD3 R248, R154, 0xf1, RZ ;  /* 0x000000f19af87810 */ /* 0x000fc40007ffe0ff */
[C---:B------:R-:W-:Y:S02]  /*81d0*/  IADD3 R114, R154.reuse, 0xf8, RZ ;  /* 0x000000f89a727810 */ /* 0x040fe40007ffe0ff */
[C---:B------:R-:W-:Y:S02]  /*81e0*/  IADD3 R102, R154.reuse, 0xf9, RZ ;  /* 0x000000f99a667810 */ /* 0x040fe40007ffe0ff */
[-C--:B------:R-:W-:Y:S01]  /*81f0*/  ISETP.GE.AND P6, PT, R154, R167.reuse, PT ;  /* 0x000000a79a00720c */ /* 0x080fe20003fc6270 */
[----:B------:R-:W-:Y:S01]  /*8200*/  MUFU.TANH R210, R108 ;  /* 0x0000006c00d27308 */ /* 0x000fe20000002400 */
[----:B------:R-:W-:Y:S02]  /*8210*/  IADD3 R229, R242, UR28, RZ ;  /* 0x0000001cf2e57c10 */ /* 0x000fe4000fffe0ff */
[----:B------:R-:W-:Y:S02]  /*8220*/  FSEL R76, R76, -INF , !P1 ;  /* 0xff8000004c4c7808 */ /* 0x000fe40004800000 */
[----:B------:R-:W-:-:S02]  /*8230*/  ISETP.GE.AND P1, PT, R208, R167, PT ;  /* 0x000000a7d000720c */ /* 0x000fc40003f26270 */
[----:B------:R-:W-:Y:S01]  /*8240*/  IADD3 R229, R229, 0xb0, RZ ;  /* 0x000000b0e5e57810 */ /* 0x000fe20007ffe0ff */
[----:B------:R-:W-:Y:S01]  /*8250*/  I2F R121, R232 ;  /* 0x000000e800797306 */ /* 0x000fe20000201400 */
[----:B-1----:R-:W-:Y:S01]  /*8260*/  FFMA.FTZ R93, R98, UR4, R93 ;  /* 0x00000004625d7c23 */ /* 0x002fe2000801005d */
[----:B------:R-:W-:Y:S02]  /*8270*/  FSEL R141, R85, -INF , !P5 ;  /* 0xff800000558d7808 */ /* 0x000fe40006800000 */
[----:B------:R-:W-:Y:S02]  /*8280*/  ISETP.GE.AND P5, PT, R229, R167, PT ;  /* 0x000000a7e500720c */ /* 0x000fe40003fa6270 */
[----:B------:R-:W-:Y:S02]  /*8290*/  FSEL R5, R5, -INF , !P2 ;  /* 0xff80000005057808 */ /* 0x000fe40005000000 */
[----:B------:R-:W1:Y:S01]  /*82a0*/  MUFU.TANH R226, R109 ;  /* 0x0000006d00e27308 */ /* 0x000e620000002400 */
[----:B------:R-:W-:-:S02]  /*82b0*/  ISETP.GE.AND P2, PT, R229, R165, PT ;  /* 0x000000a5e500720c */ /* 0x000fc40003f46270 */
[C---:B------:R-:W-:Y:S02]  /*82c0*/  IADD3 R231, R239.reuse, 0x3800, RZ ;  /* 0x00003800efe77810 */ /* 0x040fe40007ffe0ff */
[C---:B------:R-:W-:Y:S02]  /*82d0*/  IADD3 R229, R239.reuse, 0x4800, RZ ;  /* 0x00004800efe57810 */ /* 0x040fe40007ffe0ff */
[C---:B------:R-:W-:Y:S01]  /*82e0*/  IADD3 R227, R239.reuse, 0x5800, RZ ;  /* 0x00005800efe37810 */ /* 0x040fe20007ffe0ff */
[----:B------:R-:W-:Y:S01]  /*82f0*/  MUFU.TANH R252, R111 ;  /* 0x0000006f00fc7308 */ /* 0x000fe20000002400 */
[----:B------:R-:W-:-:S07]  /*8300*/  IADD3 R225, R239, 0x6800, RZ ;  /* 0x00006800efe17810 */ /* 0x000fce0007ffe0ff */
[----:B------:R-:W-:Y:S01]  /*8310*/  I2F R103, R224 ;  /* 0x000000e000677306 */ /* 0x000fe20000201400 */
[----:B-1----:R-:W-:Y:S01]  /*8320*/  FFMA.FTZ R69, R121, UR4, R226 ;  /* 0x0000000479457c23 */ /* 0x002fe200080100e2 */
[----:B------:R-:W-:-:S06]  /*8330*/  IADD3 R226, R239, 0x6000, RZ ;  /* 0x00006000efe27810 */ /* 0x000fcc0007ffe0ff */
[----:B------:R-:W1:Y:S08]  /*8340*/  MUFU.TANH R72, R72 ;  /* 0x0000004800487308 */ /* 0x000e700000002400 */
[----:B------:R-:W-:Y:S08]  /*8350*/  I2F R111, R222 ;  /* 0x000000de006f7306 */ /* 0x000ff00000201400 */
[----:B------:R-:W2:Y:S01]  /*8360*/  MUFU.TANH R2, R53 ;  /* 0x0000003500027308 */ /* 0x000ea20000002400 */
[----:B-1----:R-:W-:-:S07]  /*8370*/  FFMA.FTZ R72, R103, UR4, R72 ;  /* 0x0000000467487c23 */ /* 0x002fce0008010048 */
[----:B------:R-:W1:Y:S08]  /*8380*/  MUFU.TANH R74, R74 ;  /* 0x0000004a004a7308 */ /* 0x000e700000002400 */
[----:B------:R-:W3:Y:S01]  /*8390*/  I2F R87, R124 ;  /* 0x0000007c00577306 */ /* 0x000ee20000201400 */
[----:B--2---:R-:W-:-:S07]  /*83a0*/  FFMA.FTZ R2, R111, UR4, R2 ;  /* 0x000000046f027c23 */ /* 0x004fce0008010002 */
[----:B------:R-:W2:Y:S01]  /*83b0*/  MUFU.TANH R73, R73 ;  /* 0x0000004900497308 */ /* 0x000ea20000002400 */
[----:B-1----:R-:W-:-:S07]  /*83c0*/  FFMA.FTZ R103, R103, UR4, R74 ;  /* 0x0000000467677c23 */ /* 0x002fce000801004a */
[----:B------:R1:W4:Y:S01]  /*83d0*/  MUFU.TANH R207, R70 ;  /* 0x0000004600cf7308 */ /* 0x0003220000002400 */
[----:B---3--:R-:W-:-:S07]  /*83e0*/  FFMA.FTZ R74, R87, UR4, R153 ;  /* 0x00000004574a7c23 */ /* 0x008fce0008010099 */
[----:B------:R-:W-:Y:S01]  /*83f0*/  I2F R0, R220 ;  /* 0x000000dc00007306 */ /* 0x000fe20000201400 */
[----:B--2---:R-:W-:-:S07]  /*8400*/  FFMA.FTZ R73, R82, UR4, R73 ;  /* 0x0000000452497c23 */ /* 0x004fce0008010049 */
[----:B------:R-:W2:Y:S01]  /*8410*/  MUFU.TANH R97, R58 ;  /* 0x0000003a00617308 */ /* 0x000ea20000002400 */
[----:B-1----:R-:W-:Y:S02]  /*8420*/  FFMA.FTZ R70, R99, UR4, R210 ;  /* 0x0000000463467c23 */ /* 0x002fe400080100d2 */
[----:B----4-:R-:W-:-:S03]  /*8430*/  FFMA.FTZ R71, R87, UR4, R207 ;  /* 0x0000000457477c23 */ /* 0x010fc600080100cf */
[----:B------:R-:W-:Y:S02]  /*8440*/  FSEL R70, R70, -INF , !P5 ;  /* 0xff80000046467808 */ /* 0x000fe40006800000 */
[----:B------:R-:W1:Y:S01]  /*8450*/  MUFU.TANH R45, R36 ;  /* 0x00000024002d7308 */ /* 0x000e620000002400 */
[----:B------:R-:W-:-:S04]  /*8460*/  ISETP.GE.AND P5, PT, R224, R167, PT ;  /* 0x000000a7e000720c */ /* 0x000fc80003fa6270 */
[----:B------:R-:W-:Y:S02]  /*8470*/  FSEL R75, R72, -INF , !P5 ;  /* 0xff800000484b7808 */ /* 0x000fe40006800000 */
[----:B------:R-:W-:Y:S01]  /*8480*/  ISETP.GE.AND P5, PT, R166, R167, PT ;  /* 0x000000a7a600720c */ /* 0x000fe20003fa6270 */
[----:B------:R-:W3:Y:S01]  /*8490*/  MUFU.TANH R13, R38 ;  /* 0x00000026000d7308 */ /* 0x000ee20000002400 */
[----:B--2---:R-:W-:-:S07]  /*84a0*/  FFMA.FTZ R92, R98, UR4, R97 ;  /* 0x00000004625c7c23 */ /* 0x004fce0008010061 */
[----:B------:R-:W-:Y:S01]  /*84b0*/  I2F R112, R228 ;  /* 0x000000e400707306 */ /* 0x000fe20000201400 */
[----:B-1----:R-:W-:-:S07]  /*84c0*/  FFMA.FTZ R45, R0, UR4, R45 ;  /* 0x00000004002d7c23 */ /* 0x002fce000801002d */
[----:B------:R-:W1:Y:S01]  /*84d0*/  MUFU.TANH R11, R11 ;  /* 0x0000000b000b7308 */ /* 0x000e620000002400 */
[----:B---3--:R-:W-:Y:S02]  /*84e0*/  FFMA.FTZ R88, R0, UR4, R13 ;  /* 0x0000000400587c23 */ /* 0x008fe4000801000d */
[----:B------:R-:W-:-:S05]  /*84f0*/  FMUL.FTZ R0, R17, c[0x0][0x2ec] ;  /* 0x0000bb0011007a20 */ /* 0x000fca0000410000 */
[----:B------:R2:W3:Y:S08]  /*8500*/  MUFU.TANH R100, R65 ;  /* 0x0000004100647308 */ /* 0x0004f00000002400 */
[----:B------:R4:W5:Y:S01]  /*8510*/  MUFU.TANH R154, R67 ;  /* 0x00000043009a7308 */ /* 0x0009620000002400 */
[----:B-1----:R-:W-:Y:S02]  /*8520*/  FFMA.FTZ R86, R112, UR4, R11 ;  /* 0x0000000470567c23 */ /* 0x002fe4000801000b */
[----:B------:R-:W-:-:S05]  /*8530*/  FMUL.FTZ R11, R18, c[0x0][0x2ec] ;  /* 0x0000bb00120b7a20 */ /* 0x000fca0000410000 */
[----:B------:R-:W1:Y:S01]  /*8540*/  MUFU.TANH R15, R15 ;  /* 0x0000000f000f7308 */ /* 0x000e620000002400 */
[----:B--2---:R-:W-:Y:S02]  /*8550*/  FFMA.FTZ R65, R99, UR4, R250 ;  /* 0x0000000463417c23 */ /* 0x004fe400080100fa */
[----:B---3--:R-:W-:-:S03]  /*8560*/  FFMA.FTZ R81, R107, UR4, R100 ;  /* 0x000000046b517c23 */ /* 0x008fc60008010064 */
[----:B------:R-:W-:Y:S02]  /*8570*/  FSEL R65, R65, -INF , !P2 ;  /* 0xff80000041417808 */ /* 0x000fe40005000000 */
[----:B------:R-:W-:Y:S01]  /*8580*/  I2F R95, R166 ;  /* 0x000000a6005f7306 */ /* 0x000fe20000201400 */
[----:B----4-:R-:W-:Y:S01]  /*8590*/  FFMA.FTZ R67, R139, UR4, R94 ;  /* 0x000000048b437c23 */ /* 0x010fe2000801005e */
[----:B------:R-:W-:Y:S01]  /*85a0*/  FSEL R139, R80, -INF , !P4 ;  /* 0xff800000508b7808 */ /* 0x000fe20006000000 */
[----:B------:R-:W-:Y:S01]  /*85b0*/  FFMA.FTZ R80, R83, UR4, R205 ;  /* 0x0000000453507c23 */ /* 0x000fe200080100cd */
[----:B------:R-:W-:Y:S01]  /*85c0*/  FSEL R83, R113, -INF , !P1 ;  /* 0xff80000071537808 */ /* 0x000fe20004800000 */
[----:B-----5:R-:W-:Y:S01]  /*85d0*/  FFMA.FTZ R78, R107, UR4, R154 ;  /* 0x000000046b4e7c23 */ /* 0x020fe2000801009a */
[-C--:B------:R-:W-:Y:S02]  /*85e0*/  ISETP.GE.AND P1, PT, R110, R167.reuse, PT ;  /* 0x000000a76e00720c */ /* 0x080fe40003f26270 */
[----:B------:R2:W3:Y:S01]  /*85f0*/  MUFU.TANH R106, R64 ;  /* 0x00000040006a7308 */ /* 0x0004e20000002400 */
[----:B------:R-:W-:Y:S01]  /*8600*/  ISETP.GE.AND P4, PT, R232, R167, PT ;  /* 0x000000a7e800720c */ /* 0x000fe20003f86270 */
[----:B-1----:R-:W-:Y:S01]  /*8610*/  FFMA.FTZ R15, R112, UR4, R15 ;  /* 0x00000004700f7c23 */ /* 0x002fe2000801000f */
[----:B------:R-:W-:-:S02]  /*8620*/  FSEL R67, R67, -INF , !P0 ;  /* 0xff80000043437808 */ /* 0x000fc40004000000 */
[----:B------:R-:W-:Y:S02]  /*8630*/  ISETP.GE.AND P0, PT, R232, R165, PT ;  /* 0x000000a5e800720c */ /* 0x000fe40003f06270 */
[----:B------:R-:W-:Y:S01]  /*8640*/  FSEL R101, R93, -INF , !P1 ;  /* 0xff8000005d657808 */ /* 0x000fe20004800000 */
[----:B------:R1:W4:Y:S01]  /*8650*/  MUFU.TANH R96, R66 ;  /* 0x0000004200607308 */ /* 0x0003220000002400 */
[-C--:B------:R-:W-:Y:S02]  /*8660*/  ISETP.GE.AND P1, PT, R222, R167.reuse, PT ;  /* 0x000000a7de00720c */ /* 0x080fe40003f26270 */
[----:B------:R-:W-:Y:S02]  /*8670*/  FSEL R69, R69, -INF , !P4 ;  /* 0xff80000045457808 */ /* 0x000fe40006000000 */
[----:B------:R-:W-:Y:S02]  /*8680*/  ISETP.GE.AND P4, PT, R124, R167, PT ;  /* 0x000000a77c00720c */ /* 0x000fe40003f86270 */
[----:B------:R-:W-:Y:S01]  /*8690*/  ISETP.GE.AND P2, PT, R224, R165, PT ;  /* 0x000000a5e000720c */ /* 0x000fe20003f46270 */
[----:B------:R-:W-:Y:S01]  /*86a0*/  I2F R109, R214 ;  /* 0x000000d6006d7306 */ /* 0x000fe20000201400 */
[----:B--2---:R-:W-:Y:S01]  /*86b0*/  FFMA.FTZ R64, R121, UR4, R252 ;  /* 0x0000000479407c23 */ /* 0x004fe200080100fc */
[----:B------:R-:W-:Y:S01]  /*86c0*/  FSEL R98, R2, -INF , !P1 ;  /* 0xff80000002627808 */ /* 0x000fe20004800000 */
[----:B------:R-:W-:Y:S01]  /*86d0*/  FMUL.FTZ R2, R19, c[0x0][0x2ec] ;  /* 0x0000bb0013027a20 */ /* 0x000fe20000410000 */
[----:B------:R-:W-:Y:S01]  /*86e0*/  FSEL R74, R74, -INF , !P4 ;  /* 0xff8000004a4a7808 */ /* 0x000fe20006000000 */
[----:B---3--:R-:W-:Y:S01]  /*86f0*/  FFMA.FTZ R82, R95, UR4, R106 ;  /* 0x000000045f527c23 */ /* 0x008fe2000801006a */
[----:B------:R-:W-:-:S02]  /*8700*/  FSEL R64, R64, -INF , !P0 ;  /* 0xff80000040407808 */ /* 0x000fc40004000000 */
[----:B------:R-:W-:Y:S01]  /*8710*/  I2F R116, R248 ;  /* 0x000000f800747306 */ /* 0x000fe20000201400 */
[----:B-1----:R-:W-:Y:S01]  /*8720*/  FFMA.FTZ R66, R128, UR4, R130 ;  /* 0x0000000480427c23 */ /* 0x002fe20008010082 */
[-C--:B------:R-:W-:Y:S01]  /*8730*/  ISETP.GE.AND P0, PT, R124, R165.reuse, PT ;  /* 0x000000a57c00720c */ /* 0x080fe20003f06270 */
[----:B----4-:R-:W-:Y:S01]  /*8740*/  FFMA.FTZ R79, R95, UR4, R96 ;  /* 0x000000045f4f7c23 */ /* 0x010fe20008010060 */
[----:B------:R-:W-:Y:S02]  /*8750*/  FSEL R72, R103, -INF , !P2 ;  /* 0xff80000067487808 */ /* 0x000fe40005000000 */
[----:B------:R-:W-:Y:S02]  /*8760*/  FSEL R66, R66, -INF , !P3 ;  /* 0xff80000042427808 */ /* 0x000fe40005800000 */
[----:B------:R-:W1:Y:S01]  /*8770*/  MUFU.TANH R52, R52 ;  /* 0x0000003400347308 */ /* 0x000e620000002400 */
[----:B------:R-:W-:Y:S02]  /*8780*/  ISETP.GE.AND P3, PT, R218, R165, PT ;  /* 0x000000a5da00720c */ /* 0x000fe40003f66270 */
[----:B------:R-:W-:-:S02]  /*8790*/  ISETP.GE.AND P4, PT, R212, R167, PT ;  /* 0x000000a7d400720c */ /* 0x000fc40003f86270 */
[----:B------:R-:W-:Y:S02]  /*87a0*/  FSEL R73, R73, -INF , !P3 ;  /* 0xff80000049497808 */ /* 0x000fe40005800000 */
[----:B------:R-:W-:Y:S01]  /*87b0*/  FSEL R71, R71, -INF , !P0 ;  /* 0xff80000047477808 */ /* 0x000fe20004000000 */
[----:B------:R-:W2:Y:S01]  /*87c0*/  MUFU.TANH R23, R23 ;  /* 0x0000001700177308 */ /* 0x000ea20000002400 */
[----:B------:R-:W-:Y:S02]  /*87d0*/  ISETP.GE.AND P1, PT, R228, R167, PT ;  /* 0x000000a7e400720c */ /* 0x000fe40003f26270 */
[-C--:B------:R-:W-:Y:S02]  /*87e0*/  ISETP.GE.AND P3, PT, R208, R165.reuse, PT ;  /* 0x000000a5d000720c */ /* 0x080fe40003f66270 */
[-C--:B------:R-:W-:Y:S02]  /*87f0*/  ISETP.GE.AND P2, PT, R166, R165.reuse, PT ;  /* 0x000000a5a600720c */ /* 0x080fe40003f46270 */
[----:B------:R-:W-:Y:S01]  /*8800*/  ISETP.GE.AND P0, PT, R212, R165, PT ;  /* 0x000000a5d400720c */ /* 0x000fe20003f06270 */
[----:B------:R-:W-:Y:S01]  /*8810*/  I2F R108, R216 ;  /* 0x000000d8006c7306 */ /* 0x000fe20000201400 */
[----:B------:R-:W-:Y:S01]  /*8820*/  FSEL R81, R81, -INF , !P4 ;  /* 0xff80000051517808 */ /* 0x000fe20006000000 */
[----:B-1----:R-:W-:Y:S01]  /*8830*/  FFMA.FTZ R52, R109, UR4, R52 ;  /* 0x000000046d347c23 */ /* 0x002fe20008010034 */
[----:B------:R-:W-:-:S02]  /*8840*/  FSEL R95, R15, -INF , !P1 ;  /* 0xff8000000f5f7808 */ /* 0x000fc40004800000 */
[----:B------:R-:W-:Y:S02]  /*8850*/  FSEL R80, R80, -INF , !P3 ;  /* 0xff80000050507808 */ /* 0x000fe40005800000 */
[----:B------:R-:W-:Y:S01]  /*8860*/  FSEL R82, R82, -INF , !P5 ;  /* 0xff80000052527808 */ /* 0x000fe20006800000 */
[----:B------:R-:W1:Y:S01]  /*8870*/  MUFU.TANH R57, R57 ;  /* 0x0000003900397308 */ /* 0x000e620000002400 */
[----:B--2---:R-:W-:Y:S01]  /*8880*/  FFMA.FTZ R23, R116, UR4, R23 ;  /* 0x0000000474177c23 */ /* 0x004fe20008010017 */
[----:B------:R-:W-:Y:S02]  /*8890*/  FSEL R79, R79, -INF , !P2 ;  /* 0xff8000004f4f7808 */ /* 0x000fe40005000000 */
[-C--:B------:R-:W-:Y:S02]  /*88a0*/  ISETP.GE.AND P4, PT, R214, R167.reuse, PT ;  /* 0x000000a7d600720c */ /* 0x080fe40003f86270 */
[----:B------:R-:W-:Y:S02]  /*88b0*/  FSEL R78, R78, -INF , !P0 ;  /* 0xff8000004e4e7808 */ /* 0x000fe40004000000 */
[----:B------:R-:W2:Y:S01]  /*88c0*/  MUFU.TANH R59, R59 ;  /* 0x0000003b003b7308 */ /* 0x000ea20000002400 */
[----:B------:R-:W-:-:S02]  /*88d0*/  ISETP.GE.AND P1, PT, R248, R167, PT ;  /* 0x000000a7f800720c */ /* 0x000fc40003f26270 */
[----:B------:R-:W-:Y:S02]  /*88e0*/  ISETP.GE.AND P3, PT, R110, R165, PT ;  /* 0x000000a56e00720c */ /* 0x000fe40003f66270 */
[C---:B------:R-:W-:Y:S02]  /*88f0*/  ISETP.GE.AND P5, PT, R216.reuse, R167, PT ;  /* 0x000000a7d800720c */ /* 0x040fe40003fa6270 */
[-C--:B------:R-:W-:Y:S01]  /*8900*/  ISETP.GE.AND P2, PT, R216, R165.reuse, PT ;  /* 0x000000a5d800720c */ /* 0x080fe20003f46270 */
[----:B------:R-:W3:Y:S01]  /*8910*/  MUFU.TANH R44, R44 ;  /* 0x0000002c002c7308 */ /* 0x000ee20000002400 */
[----:B-1----:R-:W-:Y:S01]  /*8920*/  FFMA.FTZ R57, R108, UR4, R57 ;  /* 0x000000046c397c23 */ /* 0x002fe20008010039 */
[----:B------:R-:W-:Y:S02]  /*8930*/  ISETP.GE.AND P0, PT, R214, R165, PT ;  /* 0x000000a5d600720c */ /* 0x000fe40003f06270 */
[----:B------:R-:W-:Y:S02]  /*8940*/  FSEL R99, R52, -INF , !P4 ;  /* 0xff80000034637808 */ /* 0x000fe40006000000 */
[----:B------:R-:W-:-:S02]  /*8950*/  FSEL R107, R23, -INF , !P1 ;  /* 0xff800000176b7808 */ /* 0x000fc40004800000 */
[----:B------:R-:W-:Y:S01]  /*8960*/  I2F R125, R230 ;  /* 0x000000e6007d7306 */ /* 0x000fe20000201400 */
[----:B--2---:R-:W-:Y:S01]  /*8970*/  FFMA.FTZ R59, R108, UR4, R59 ;  /* 0x000000046c3b7c23 */ /* 0x004fe2000801003b */
[----:B------:R-:W-:Y:S02]  /*8980*/  FSEL R92, R92, -INF , !P3 ;  /* 0xff8000005c5c7808 */ /* 0x000fe40005800000 */
[----:B------:R-:W-:Y:S02]  /*8990*/  FSEL R100, R57, -INF , !P5 ;  /* 0xff80000039647808 */ /* 0x000fe40006800000 */
[----:B------:R-:W-:Y:S02]  /*89a0*/  FSEL R91, R59, -INF , !P2 ;  /* 0xff8000003b5b7808 */ /* 0x000fe40005000000 */
[----:B------:R-:W1:Y:S01]  /*89b0*/  MUFU.TANH R24, R37 ;  /* 0x0000002500187308 */ /* 0x000e620000002400 */
[----:B---3--:R-:W-:Y:S01]  /*89c0*/  FFMA.FTZ R44, R109, UR4, R44 ;  /* 0x000000046d2c7c23 */ /* 0x008fe2000801002c */
[----:B------:R-:W-:-:S02]  /*89d0*/  ISETP.GE.AND P4, PT, R230, R167, PT ;  /* 0x000000a7e600720c */ /* 0x000fc40003f86270 */
[----:B------:R-:W-:Y:S02]  /*89e0*/  PLOP3.LUT P1, PT, PT, PT, UP0, 0x80, 0x0 ;  /* 0x000000000000781c */ /* 0x000fe40003f2f008 */
[----:B------:R-:W-:Y:S02]  /*89f0*/  FSEL R90, R44, -INF , !P0 ;  /* 0xff8000002c5a7808 */ /* 0x000fe40004000000 */
[----:B------:R-:W2:Y:S01]  /*8a00*/  MUFU.TANH R48, R48 ;  /* 0x0000003000307308 */ /* 0x000ea20000002400 */
[----:B------:R-:W-:Y:S02]  /*8a10*/  ISETP.GE.AND P3, PT, R222, R165, PT ;  /* 0x000000a5de00720c */ /* 0x000fe40003f66270 */
[C---:B------:R-:W-:Y:S02]  /*8a20*/  ISETP.GE.AND P5, PT, R220.reuse, R167, PT ;  /* 0x000000a7dc00720c */ /* 0x040fe40003fa6270 */
[-C--:B------:R-:W-:Y:S02]  /*8a30*/  ISETP.GE.AND P2, PT, R220, R165.reuse, PT ;  /* 0x000000a5dc00720c */ /* 0x080fe40003f46270 */
[----:B------:R-:W-:Y:S01]  /*8a40*/  ISETP.GE.AND P0, PT, R230, R165, PT ;  /* 0x000000a5e600720c */ /* 0x000fe20003f06270 */
[----:B------:R-:W3:Y:S01]  /*8a50*/  MUFU.TANH R12, R12 ;  /* 0x0000000c000c7308 */ /* 0x000ee20000002400 */
[----:B-1----:R-:W-:Y:S01]  /*8a60*/  FFMA.FTZ R24, R125, UR4, R24 ;  /* 0x000000047d187c23 */ /* 0x002fe20008010018 */
[----:B------:R-:W-:-:S02]  /*8a70*/  FSEL R97, R45, -INF , !P5 ;  /* 0xff8000002d617808 */ /* 0x000fc40006800000 */
[----:B------:R-:W-:Y:S02]  /*8a80*/  FSEL R88, R88, -INF , !P2 ;  /* 0xff80000058587808 */ /* 0x000fe40005000000 */
[----:B------:R-:W-:Y:S02]  /*8a90*/  FSEL R96, R24, -INF , !P4 ;  /* 0xff80000018607808 */ /* 0x000fe40006000000 */
[----:B------:R-:W-:Y:S01]  /*8aa0*/  I2F R127, R234 ;  /* 0x000000ea007f7306 */ /* 0x000fe20000201400 */
[----:B--2---:R-:W-:Y:S01]  /*8ab0*/  FFMA.FTZ R48, R111, UR4, R48 ;  /* 0x000000046f307c23 */ /* 0x004fe20008010030 */
[-C--:B------:R-:W-:Y:S02]  /*8ac0*/  ISETP.GE.AND P4, PT, R234, R167.reuse, PT ;  /* 0x000000a7ea00720c */ /* 0x080fe40003f86270 */
[----:B------:R-:W-:Y:S02]  /*8ad0*/  ISETP.GE.AND P5, PT, R246, R167, PT ;  /* 0x000000a7f600720c */ /* 0x000fe40003fa6270 */
[----:B------:R-:W-:-:S02]  /*8ae0*/  FSEL R89, R48, -INF , !P3 ;  /* 0xff80000030597808 */ /* 0x000fc40005800000 */
[----:B------:R-:W1:Y:S01]  /*8af0*/  MUFU.TANH R8, R8 ;  /* 0x0000000800087308 */ /* 0x000e620000002400 */
[----:B---3--:R-:W-:Y:S01]  /*8b00*/  FFMA.FTZ R12, R125, UR4, R12 ;  /* 0x000000047d0c7c23 */ /* 0x008fe2000801000c */
[-C--:B------:R-:W-:Y:S02]  /*8b10*/  ISETP.GE.AND P3, PT, R228, R165.reuse, PT ;  /* 0x000000a5e400720c */ /* 0x080fe40003f66270 */
[-C--:B------:R-:W-:Y:S02]  /*8b20*/  ISETP.GE.AND P2, PT, R246, R165.reuse, PT ;  /* 0x000000a5f600720c */ /* 0x080fe40003f46270 */
[----:B------:R-:W-:Y:S02]  /*8b30*/  FSEL R87, R12, -INF , !P0 ;  /* 0xff8000000c577808 */ /* 0x000fe40004000000 */
[----:B------:R-:W-:Y:S01]  /*8b40*/  I2F R126, R246 ;  /* 0x000000f6007e7306 */ /* 0x000fe20000201400 */
[----:B------:R-:W-:Y:S02]  /*8b50*/  ISETP.GE.AND P0, PT, R234, R165, PT ;  /* 0x000000a5ea00720c */ /* 0x000fe40003f06270 */
[----:B------:R-:W-:-:S02]  /*8b60*/  FSEL R86, R86, -INF , !P3 ;  /* 0xff80000056567808 */ /* 0x000fc40005800000 */
[----:B------:R-:W-:Y:S02]  /*8b70*/  ISETP.GE.AND P3, PT, R248, R165, PT ;  /* 0x000000a5f800720c */ /* 0x000fe40003f66270 */
[----:B------:R-:W-:Y:S01]  /*8b80*/  IADD3 R230, R239, 0x4000, RZ ;  /* 0x00004000efe67810 */ /* 0x000fe20007ffe0ff */
[----:B------:R-:W2:Y:S01]  /*8b90*/  MUFU.TANH R9, R29 ;  /* 0x0000001d00097308 */ /* 0x000ea20000002400 */
[----:B-1----:R-:W-:Y:S01]  /*8ba0*/  FFMA.FTZ R8, R127, UR4, R8 ;  /* 0x000000047f087c23 */ /* 0x002fe20008010008 */
[C---:B------:R-:W-:Y:S02]  /*8bb0*/  IADD3 R228, R239.reuse, 0x5000, RZ ;  /* 0x00005000efe47810 */ /* 0x040fe40007ffe0ff */
[----:B------:R-:W-:Y:S02]  /*8bc0*/  IADD3 R224, R239, 0x7000, RZ ;  /* 0x00007000efe07810 */ /* 0x000fe40007ffe0ff */
[----:B------:R-:W-:Y:S02]  /*8bd0*/  FSEL R93, R8, -INF , !P4 ;  /* 0xff800000085d7808 */ /* 0x000fe40006000000 */
[----:B------:R-:W1:Y:S01]  /*8be0*/  MUFU.TANH R21, R21 ;  /* 0x0000001500157308 */ /* 0x000e620000002400 */
[----:B------:R-:W-:-:S02]  /*8bf0*/  ISETP.GE.AND P4, PT, R102, R167, PT ;  /* 0x000000a76600720c */ /* 0x000fc40003f86270 */
[----:B------:R-:W-:-:S05]  /*8c00*/  IADD3 R166, R239, 0x7800, RZ ;  /* 0x00007800efa67810 */ /* 0x000fca0007ffe0ff */
[----:B------:R-:W3:Y:S01]  /*8c10*/  MUFU.TANH R10, R10 ;  /* 0x0000000a000a7308 */ /* 0x000ee20000002400 */
[----:B--2---:R-:W-:-:S05]  /*8c20*/  FFMA.FTZ R9, R126, UR4, R9 ;  /* 0x000000047e097c23 */ /* 0x004fca0008010009 */
[----:B------:R-:W-:Y:S02]  /*8c30*/  FSEL R94, R9, -INF , !P5 ;  /* 0xff800000095e7808 */ /* 0x000fe40006800000 */
[----:B------:R-:W-:Y:S01]  /*8c40*/  I2F R105, R102 ;  /* 0x0000006600697306 */ /* 0x000fe20000201400 */
[----:B-1----:R-:W-:Y:S01]  /*8c50*/  FFMA.FTZ R21, R126, UR4, R21 ;  /* 0x000000047e157c23 */ /* 0x002fe20008010015 */
[----:B------:R-:W-:-:S04]  /*8c60*/  ISETP.GE.AND P5, PT, R114, R167, PT ;  /* 0x000000a77200720c */ /* 0x000fc80003fa6270 */
[----:B------:R-:W-:Y:S02]  /*8c70*/  FSEL R85, R21, -INF , !P2 ;  /* 0xff80000015557808 */ /* 0x000fe40005000000 */
[----:B------:R-:W1:Y:S01]  /*8c80*/  MUFU.TANH R0, R0 ;  /* 0x0000000000007308 */ /* 0x000e620000002400 */
[----:B---3--:R-:W-:Y:S01]  /*8c90*/  FFMA.FTZ R10, R127, UR4, R10 ;  /* 0x000000047f0a7c23 */ /* 0x008fe2000801000a */
[----:B------:R-:W-:-:S04]  /*8ca0*/  ISETP.GE.AND P2, PT, R114, R165, PT ;  /* 0x000000a57200720c */ /* 0x000fc80003f46270 */
[----:B------:R-:W-:Y:S02]  /*8cb0*/  FSEL R84, R10, -INF , !P0 ;  /* 0xff8000000a547808 */ /* 0x000fe40004000000 */
[----:B------:R-:W-:Y:S01]  /*8cc0*/  I2F R104, R114 ;  /* 0x0000007200687306 */ /* 0x000fe20000201400 */
[----:B------:R-:W-:Y:S01]  /*8cd0*/  BAR.SYNC.DEFER_BLOCKING 0x0 ;  /* 0x0000000000007b1d */ /* 0x000fe20000010000 */
[----:B------:R-:W-:-:S06]  /*8ce0*/  ISETP.GE.AND P0, PT, R102, R165, PT ;  /* 0x000000a56600720c */ /* 0x000fcc0003f06270 */
[----:B------:R-:W2:Y:S01]  /*8cf0*/  MUFU.TANH R25, R25 ;  /* 0x0000001900197308 */ /* 0x000ea20000002400 */
[----:B-1----:R-:W-:-:S07]  /*8d00*/  FFMA.FTZ R0, R105, UR4, R0 ;  /* 0x0000000469007c23 */ /* 0x002fce0008010000 */
[----:B------:R-:W1:Y:S08]  /*8d10*/  MUFU.TANH R13, R16 ;  /* 0x00000010000d7308 */ /* 0x000e700000002400 */
[----:B------:R-:W3:Y:S01]  /*8d20*/  MUFU.TANH R11, R11 ;  /* 0x0000000b000b7308 */ /* 0x000ee20000002400 */
[----:B--2---:R-:W-:-:S07]  /*8d30*/  FFMA.FTZ R25, R116, UR4, R25 ;  /* 0x0000000474197c23 */ /* 0x004fce0008010019 */
[----:B------:R-:W2:Y:S01]  /*8d40*/  MUFU.TANH R2, R2 ;  /* 0x0000000200027308 */ /* 0x000ea20000002400 */
[----:B-1----:R-:W-:-:S05]  /*8d50*/  FFMA.FTZ R13, R104, UR4, R13 ;  /* 0x00000004680d7c23 */ /* 0x002fca000801000d */
[----:B------:R-:W-:Y:S01]  /*8d60*/  FSEL R106, R13, -INF , !P5 ;  /* 0xff8000000d6a7808 */ /* 0x000fe20006800000 */
[----:B---3--:R-:W-:Y:S01]  /*8d70*/  FFMA.FTZ R11, R104, UR4, R11 ;  /* 0x00000004680b7c23 */ /* 0x008fe2000801000b */
[----:B------:R-:W-:-:S04]  /*8d80*/  FSEL R104, R25, -INF , !P3 ;  /* 0xff80000019687808 */ /* 0x000fc80005800000 */
[----:B------:R-:W-:Y:S01]  /*8d90*/  FSEL R103, R11, -INF , !P2 ;  /* 0xff8000000b677808 */ /* 0x000fe20005000000 */
[----:B--2---:R-:W-:Y:S01]  /*8da0*/  FFMA.FTZ R2, R105, UR4, R2 ;  /* 0x0000000469027c23 */ /* 0x004fe20008010002 */
        /* <DEDUP_REMOVED lines=76> */
.L_x_3696:
[----:B------:R-:W-:-:S04]  /*9270*/  ULEA UR6, -UR10, URZ, 0x8 ;  /* 0x0000003f0a067291 */ /* 0x000fc8000f8e413f */
[----:B------:R-:W-:Y:S02]  /*9280*/  USHF.R.S32.HI UR7, URZ, 0x1f, UR6 ;  /* 0x0000001f3f077899 */ /* 0x000fe40008011406 */
[----:B------:R-:W-:-:S04]  /*9290*/  MOV R16, UR6 ;  /* 0x0000000600107c02 */ /* 0x000fc80008000f00 */
[----:B------:R-:W-:Y:S02]  /*92a0*/  MOV R17, UR7 ;  /* 0x0000000700117c02 */ /* 0x000fe40008000f00 */
.L_x_3697:
        /* <DEDUP_REMOVED lines=204> */
.L_x_3699:
[----:B------:R-:W-:Y:S05]  /*9f70*/  BSYNC B0 ;  /* 0x0000000000007941 */ /* 0x000fea0003800000 */
.L_x_3698:
[----:B------:R-:W0:Y:S01]  /*9f80*/  LDGDEPBAR ;  /* 0x00000000000079af */ /* 0x000e220000000000 */
[----:B------:R-:W-:-:S04]  /*9f90*/  IADD3 R62, P0, R16, R62, RZ ;  /* 0x0000003e103e7210 */ /* 0x000fc80007f1e0ff */
[----:B------:R-:W-:Y:S02]  /*9fa0*/  IADD3.X R63, R17, R63, RZ, P0, !PT ;  /* 0x0000003f113f7210 */ /* 0x000fe400007fe4ff */
.L_x_3695:
[----:B-1----:R-:W2:Y:S04]  /*9fb0*/  LDL.LU R15, [R1+0xc] ;  /* 0x00000c00010f7983 */ /* 0x002ea80000300800 */
[----:B------:R-:W3:Y:S04]  /*9fc0*/  LDL.LU R14, [R1+0x8] ;  /* 0x00000800010e7983 */ /* 0x000ee80000300800 */
[----:B------:R-:W4:Y:S04]  /*9fd0*/  LDL.LU R13, [R1+0x4] ;  /* 0x00000400010d7983 */ /* 0x000f280000300800 */
[----:B------:R-:W5:Y:S01]  /*9fe0*/  LDL.LU R16, [R1] ;  /* 0x0000000001107983 */ /* 0x000f620000300800 */
[----:B------:R-:W-:-:S04]  /*9ff0*/  FMNMX.FTZ R2, R0, R237, !PT ;  /* 0x000000ed00027209 */ /* 0x000fc80007810000 */
[----:B--2---:R-:W-:-:S04]  /*a000*/  FMNMX.FTZ R2, R15, R2, !PT ;  /* 0x000000020f027209 */ /* 0x004fc80007810000 */
[----:B---3--:R-:W-:-:S04]  /*a010*/  FMNMX.FTZ R2, R14, R2, !PT ;  /* 0x000000020e027209 */ /* 0x008fc80007810000 */
[----:B------:R-:W-:Y:S02]  /*a020*/  FMNMX.FTZ R2, R251, R2, !PT ;  /* 0x00000002fb027209 */ /* 0x000fe40007810000 */
[----:B----4-:R-:W-:Y:S02]  /*a030*/  FMNMX.FTZ R8, R115, R13, !PT ;  /* 0x0000000d73087209 */ /* 0x010fe40007810000 */
[----:B------:R-:W-:Y:S02]  /*a040*/  FMNMX.FTZ R2, R249, R2, !PT ;  /* 0x00000002f9027209 */ /* 0x000fe40007810000 */
[----:B------:R-:W-:Y:S02]  /*a050*/  FMNMX.FTZ R8, R233, R8, !PT ;  /* 0x00000008e9087209 */ /* 0x000fe40007810000 */
[----:B------:R-:W-:Y:S02]  /*a060*/  FMNMX.FTZ R2, R247, R2, !PT ;  /* 0x00000002f7027209 */ /* 0x000fe40007810000 */
[----:B-----5:R-:W-:-:S02]  /*a070*/  FMNMX.FTZ R8, R16, R8, !PT ;  /* 0x0000000810087209 */ /* 0x020fc40007810000 */
        /* <DEDUP_REMOVED lines=136> */
[----:B------:R-:W-:Y:S01]  /*a900*/  MUFU.EX2 R113, R113 ;  /* 0x0000007100717308 */ /* 0x000fe20000000800 */
[----:B------:R-:W-:Y:S01]  /*a910*/  LDSM.16.MT88.4 R20, [R237+0xa800] ;  /* 0x00a80000ed14783b */ /* 0x000fe20000004200 */
[--C-:B------:R-:W-:Y:S01]  /*a920*/  FFMA.FTZ R125, R119, c[0x0][0x23c], -R112.reuse ;  /* 0x00008f00777d7a23 */ /* 0x100fe20000010870 */
[----:B------:R-:W-:Y:S01]  /*a930*/  FSEL R109, R109, RZ, P0 ;  /* 0x000000ff6d6d7208 */ /* 0x000fe20000000000 */
[--C-:B------:R-:W-:Y:S01]  /*a940*/  FFMA.FTZ R128, R251, c[0x0][0x23c], -R112.reuse ;  /* 0x00008f00fb807a23 */ /* 0x100fe20000010870 */
[----:B------:R-:W-:Y:S01]  /*a950*/  LDSM.16.MT88.4 R40, [R234+0xa000] ;  /* 0x00a00000ea28783b */ /* 0x000fe20000004200 */
[--C-:B------:R-:W-:Y:S01]  /*a960*/  FFMA.FTZ R127, R249, c[0x0][0x23c], -R112.reuse ;  /* 0x00008f00f97f7a23 */ /* 0x100fe20000010870 */
[----:B------:R-:W-:Y:S01]  /*a970*/  LEA R248, P0, R62, c[0x0][0x168], 0x1 ;  /* 0x00005a003ef87a11 */ /* 0x000fe200078008ff */
[--C-:B------:R-:W-:Y:S01]  /*a980*/  FFMA.FTZ R116, R115, c[0x0][0x23c], -R109.reuse ;  /* 0x00008f0073747a23 */ /* 0x100fe2000001086d */
[----:B------:R-:W1:Y:S01]  /*a990*/  MUFU.EX2 R110, R110 ;  /* 0x0000006e006e7308 */ /* 0x000e620000000800 */
[--C-:B------:R-:W-:Y:S01]  /*a9a0*/  FFMA.FTZ R115, R13, c[0x0][0x23c], -R109.reuse ;  /* 0x00008f000d737a23 */ /* 0x100fe2000001086d */
[----:B------:R-:W-:Y:S01]  /*a9b0*/  LDSM.16.MT88.4 R56, [R234+0xa800] ;  /* 0x00a80000ea38783b */ /* 0x000fe20000004200 */
[--C-:B------:R-:W-:Y:S01]  /*a9c0*/  FFMA.FTZ R114, R233, c[0x0][0x23c], -R109.reuse ;  /* 0x00008f00e9727a23 */ /* 0x100fe2000001086d */
[----:B------:R-:W-:Y:S01]  /*a9d0*/  LEA R233, R4, R237, 0x1 ;  /* 0x000000ed04e97211 */ /* 0x000fe200078e08ff */
[--C-:B------:R-:W-:Y:S01]  /*a9e0*/  FFMA.FTZ R3, R16, c[0x0][0x23c], -R109.reuse ;  /* 0x00008f0010037a23 */ /* 0x100fe2000001086d */
[----:B------:R-:W2:Y:S01]  /*a9f0*/  LDSM.16.MT88.4 R12, [R237+0xa000] ;  /* 0x00a00000ed0c783b */ /* 0x000ea20000004200 */
[----:B------:R-:W-:Y:S01]  /*aa00*/  FFMA.FTZ R119, R117, c[0x0][0x23c], -R109 ;  /* 0x00008f0075777a23 */ /* 0x000fe2000001086d */
[----:B------:R-:W-:Y:S01]  /*aa10*/  LEA R232, R236, R233, 0x1 ;  /* 0x000000e9ece87211 */ /* 0x000fe200078e08ff */
[----:B------:R-:W-:Y:S01]  /*aa20*/  MUFU.EX2 R111, R111 ;  /* 0x0000006f006f7308 */ /* 0x000fe20000000800 */
[----:B------:R-:W3:Y:S01]  /*aa30*/  LDSM.16.MT88.4 R32, [R233+0xa000] ;  /* 0x00a00000e920783b */ /* 0x000ee20000004200 */
[--C-:B------:R-:W-:Y:S01]  /*aa40*/  FFMA.FTZ R126, R247, c[0x0][0x23c], -R112.reuse ;  /* 0x00008f00f77e7a23 */ /* 0x100fe20000010870 */
[----:B------:R-:W-:Y:S01]  /*aa50*/  LEA.HI.X R249, R62, c[0x0][0x16c], R63, 0x1, P0 ;  /* 0x00005b003ef97a11 */ /* 0x000fe200000f0c3f */
[--C-:B------:R-:W-:Y:S01]  /*aa60*/  FFMA.FTZ R118, R118, c[0x0][0x23c], -R109.reuse ;  /* 0x00008f0076767a23 */ /* 0x100fe2000001086d */
[----:B------:R-:W4:Y:S01]  /*aa70*/  LDSM.16.MT88.4 R44, [R232+0xa000] ;  /* 0x00a00000e82c783b */ /* 0x000f220000004200 */
[--C-:B------:R-:W-:Y:S01]  /*aa80*/  FFMA.FTZ R117, R206, c[0x0][0x23c], -R109.reuse ;  /* 0x00008f00ce757a23 */ /* 0x100fe2000001086d */
[----:B-1----:R-:W-:Y:S01]  /*aa90*/  F2FP.BF16.PACK_AB R24, R110, R113 ;  /* 0x000000716e18723e */ /* 0x002fe200000010ff */
[----:B------:R-:W1:Y:S01]  /*aaa0*/  MUFU.EX2 R108, R108 ;  /* 0x0000006c006c7308 */ /* 0x000e620000000800 */
[----:B------:R-:W-:Y:S01]  /*aab0*/  FFMA.FTZ R4, R204, c[0x0][0x23c], -R109 ;  /* 0x00008f00cc047a23 */ /* 0x000fe2000001086d */
[----:B------:R-:W5:Y:S01]  /*aac0*/  LDSM.16.MT88.4 R52, [R233+0xa800] ;  /* 0x00a80000e934783b */ /* 0x000f620000004200 */
[----:B------:R-:W-:-:S02]  /*aad0*/  FFMA.FTZ R129, R133, c[0x0][0x23c], -R112 ;  /* 0x00008f0085817a23 */ /* 0x000fc40000010870 */
[--C-:B------:R-:W-:Y:S01]  /*aae0*/  FFMA.FTZ R130, R131, c[0x0][0x23c], -R112.reuse ;  /* 0x00008f0083827a23 */ /* 0x100fe20000010870 */
[----:B------:R-:W2:Y:S01]  /*aaf0*/  LDSM.16.MT88.4 R48, [R232+0xa800] ;  /* 0x00a80000e830783b */ /* 0x000ea20000004200 */
[--C-:B------:R-:W-:Y:S01]  /*ab00*/  FFMA.FTZ R124, R221, c[0x0][0x23c], -R112.reuse ;  /* 0x00008f00dd7c7a23 */ /* 0x100fe20000010870 */
[----:B------:R-:W-:Y:S01]  /*ab10*/  MUFU.EX2 R116, R116 ;  /* 0x0000007400747308 */ /* 0x000fe20000000800 */
[----:B------:R-:W-:Y:S02]  /*ab20*/  FFMA.FTZ R121, R217, c[0x0][0x23c], -R112 ;  /* 0x00008f00d9797a23 */ /* 0x000fe40000010870 */
[--C-:B------:R-:W-:Y:S02]  /*ab30*/  FFMA.FTZ R131, R138, c[0x0][0x23c], -R109.reuse ;  /* 0x00008f008a837a23 */ /* 0x100fe4000001086d */
[--C-:B------:R-:W-:Y:S02]  /*ab40*/  FFMA.FTZ R132, R132, c[0x0][0x23c], -R109.reuse ;  /* 0x00008f0084847a23 */ /* 0x100fe4000001086d */
[--C-:B------:R-:W-:Y:S01]  /*ab50*/  FFMA.FTZ R133, R136, c[0x0][0x23c], -R109.reuse ;  /* 0x00008f0088857a23 */ /* 0x100fe2000001086d */
[----:B------:R-:W3:Y:S01]  /*ab60*/  MUFU.EX2 R115, R115 ;  /* 0x0000007300737308 */ /* 0x000ee20000000800 */
[----:B-1----:R-:W-:Y:S01]  /*ab70*/  F2FP.BF16.PACK_AB R26, R108, R111 ;  /* 0x0000006f6c1a723e */ /* 0x002fe200000010ff */
        /* <DEDUP_REMOVED lines=8> */
[----:B------:R-:W1:Y:S01]  /*ac00*/  MUFU.EX2 R3, R3 ;  /* 0x0000000300037308 */ /* 0x000e620000000800 */
[----:B---3--:R-:W-:Y:S01]  /*ac10*/  F2FP.BF16.PACK_AB R25, R115, R116 ;  /* 0x000000747319723e */ /* 0x008fe200000010ff */
        /* <DEDUP_REMOVED lines=8> */
[----:B-1----:R-:W-:Y:S01]  /*aca0*/  F2FP.BF16.PACK_AB R27, R3, R114 ;  /* 0x00000072031b723e */ /* 0x002fe200000010ff */
        /* <DEDUP_REMOVED lines=36> */
[----:B------:R-:W3:Y:S01]  /*aef0*/  MUFU.EX2 R4, R4 ;  /* 0x0000000400047308 */ /* 0x000ee20000000800 */
[----:B------:R-:W-:-:S02]  /*af00*/  FFMA.FTZ R196, R196, c[0x0][0x23c], -R109 ;  /* 0x00008f00c4c47a23 */ /* 0x000fc4000001086d */
[--C-:B------:R-:W-:Y:S02]  /*af10*/  FFMA.FTZ R194, R198, c[0x0][0x23c], -R109.reuse ;  /* 0x00008f00c6c27a23 */ /* 0x100fe4000001086d */
[----:B------:R-:W-:Y:S01]  /*af20*/  FFMA.FTZ R199, R192, c[0x0][0x23c], -R109 ;  /* 0x00008f00c0c77a23 */ /* 0x000fe2000001086d */
[C---:B----4-:R-:W-:Y:S01]  /*af30*/  HMMA.16816.F32.BF16 R28, R24.reuse, R44, RZ ;  /* 0x0000002c181c723c */ /* 0x050fe200000418ff */
[--C-:B------:R-:W-:Y:S01]  /*af40*/  FFMA.FTZ R192, R189, c[0x0][0x23c], -R112.reuse ;  /* 0x00008f00bdc07a23 */ /* 0x100fe20000010870 */
[----:B------:R-:W-:Y:S01]  /*af50*/  MUFU.EX2 R124, R124 ;  /* 0x0000007c007c7308 */ /* 0x000fe20000000800 */
[--C-:B------:R-:W-:Y:S02]  /*af60*/  FFMA.FTZ R198, R185, c[0x0][0x23c], -R112.reuse ;  /* 0x00008f00b9c67a23 */ /* 0x100fe40000010870 */
        /* <DEDUP_REMOVED lines=12> */
[----:B------:R-:W-:Y:S02]  /*b030*/  FFMA.FTZ R189, R176, c[0x0][0x23c], -R109 ;  /* 0x00008f00b0bd7a23 */ /* 0x000fe4000001086d */
        /* <DEDUP_REMOVED lines=25> */
[----:B-----5:R-:W-:Y:S01]  /*b1d0*/  HMMA.16816.F32.BF16 R36, R44, R52, R36 ;  /* 0x000000342c24723c */ /* 0x020fe20000041824 */
        /* <DEDUP_REMOVED lines=30> */
[----:B------:R-:W-:Y:S02]  /*b3c0*/  FFMA.FTZ R78, R78, c[0x0][0x23c], -R109 ;  /* 0x00008f004e4e7a23 */ /* 0x000fe4000001086d */
        /* <DEDUP_REMOVED lines=19> */
[----:B------:R-:W-:Y:S01]  /*b500*/  FADD.FTZ R117, R117, R118 ;  /* 0x0000007675757221 */ /* 0x000fe20000010000 */
[----:B------:R-:W-:Y:S01]  /*b510*/  HMMA.16816.F32.BF16 R40, R44, R58, R40 ;  /* 0x0000003a2c28723c */ /* 0x000fe20000041828 */
[----:B------:R-:W4:Y:S01]  /*b520*/  LDSM.16.MT88.4 R56, [R234+0xb800] ;  /* 0x00b80000ea38783b */ /* 0x000f220000004200 */
[----:B------:R-:W-:-:S02]  /*b530*/  FFMA.FTZ R83, R101, c[0x0][0x23c], -R112 ;  /* 0x00008f0065537a23 */ /* 0x000fc40000010870 */
[--C-:B------:R-:W-:Y:S02]  /*b540*/  FFMA.FTZ R100, R100, c[0x0][0x23c], -R112.reuse ;  /* 0x00008f0064647a23 */ /* 0x100fe40000010870 */
[----:B------:R-:W-:Y:S01]  /*b550*/  MUFU.EX2 R147, R147 ;  /* 0x0000009300937308 */ /* 0x000fe20000000800 */
[--C-:B------:R-:W-:Y:S01]  /*b560*/  FFMA.FTZ R99, R99, c[0x0][0x23c], -R112.reuse ;  /* 0x00008f0063637a23 */ /* 0x100fe20000010870 */
[C---:B------:R-:W-:Y:S01]  /*b570*/  HMMA.16816.F32.BF16 R36, R44.reuse, R52, R36 ;  /* 0x000000342c24723c */ /* 0x040fe20000041824 */
[----:B------:R-:W-:Y:S02]  /*b580*/  FFMA.FTZ R98, R98, c[0x0][0x23c], -R112 ;  /* 0x00008f0062627a23 */ /* 0x000fe40000010870 */
[----:B------:R-:W-:Y:S02]  /*b590*/  FADD.FTZ R125, R125, R126 ;  /* 0x0000007e7d7d7221 */ /* 0x000fe40000010000 */
[--C-:B------:R-:W-:Y:S01]  /*b5a0*/  FFMA.FTZ R91, R91, c[0x0][0x23c], -R109.reuse ;  /* 0x00008f005b5b7a23 */ /* 0x100fe2000001086d */
[----:B------:R-:W5:Y:S01]  /*b5b0*/  MUFU.EX2 R144, R144 ;  /* 0x0000009000907308 */ /* 0x000f620000000800 */
[----:B------:R-:W-:Y:S01]  /*b5c0*/  FFMA.FTZ R89, R89, c[0x0][0x23c], -R109 ;  /* 0x00008f0059597a23 */ /* 0x000fe2000001086d */
[----:B------:R-:W-:Y:S01]  /*b5d0*/  HMMA.16816.F32.BF16 R32, R44, R54, R32 ;  /* 0x000000362c20723c */ /* 0x000fe20000041820 */
[----:B------:R-:W4:Y:S01]  /*b5e0*/  LDSM.16.MT88.4 R52, [R233+0xb800] ;  /* 0x00b80000e934783b */ /* 0x000f220000004200 */
[----:B------:R-:W-:-:S02]  /*b5f0*/  FADD.FTZ R124, R124, R125 ;  /* 0x0000007d7c7c7221 */ /* 0x000fc40000010000 */
[--C-:B------:R-:W-:Y:S02]  /*b600*/  FFMA.FTZ R88, R88, c[0x0][0x23c], -R109.reuse ;  /* 0x00008f0058587a23 */ /* 0x100fe4000001086d */
[----:B------:R-:W-:Y:S01]  /*b610*/  MUFU.EX2 R146, R146 ;  /* 0x0000009200927308 */ /* 0x000fe20000000800 */
[----:B------:R-:W-:Y:S01]  /*b620*/  FADD.FTZ R124, R121, R124 ;  /* 0x0000007c797c7221 */ /* 0x000fe20000010000 */
[C---:B------:R-:W-:Y:S01]  /*b630*/  HMMA.16816.F32.BF16 R28, R44.reuse, R48, R28 ;  /* 0x000000302c1c723c */ /* 0x040fe2000004181c */
[--C-:B------:R-:W-:Y:S02]  /*b640*/  FFMA.FTZ R87, R87, c[0x0][0x23c], -R109.reuse ;  /* 0x00008f0057577a23 */ /* 0x100fe4000001086d */
[----:B------:R-:W-:Y:S02]  /*b650*/  FADD.FTZ R129, R129, R124 ;  /* 0x0000007c81817221 */ /* 0x000fe40000010000 */
[----:B------:R-:W-:Y:S01]  /*b660*/  FFMA.FTZ R86, R86, c[0x0][0x23c], -R109 ;  /* 0x00008f0056567a23 */ /* 0x000fe2000001086d */
[----:B------:R-:W-:Y:S01]  /*b670*/  MUFU.EX2 R149, R149 ;  /* 0x0000009500957308 */ /* 0x000fe20000000800 */
[----:B------:R-:W-:Y:S01]  /*b680*/  FADD.FTZ R129, R130, R129 ;  /* 0x0000008182817221 */ /* 0x000fe20000010000 */
[----:B------:R-:W-:Y:S01]  /*b690*/  HMMA.16816.F32.BF16 R24, R44, R50, R24 ;  /* 0x000000322c18723c */ /* 0x000fe20000041818 */
[----:B------:R-:W5:Y:S01]  /*b6a0*/  LDSM.16.MT88.4 R48, [R232+0xb800] ;  /* 0x00b80000e830783b */ /* 0x000f620000004200 */
[----:B------:R-:W-:-:S02]  /*b6b0*/  FFMA.FTZ R85, R85, c[0x0][0x23c], -R109 ;  /* 0x00008f0055557a23 */ /* 0x000fc4000001086d */
[----:B------:R-:W-:Y:S02]  /*b6c0*/  FFMA.FTZ R84, R84, c[0x0][0x23c], -R109 ;  /* 0x00008f0054547a23 */ /* 0x000fe4000001086d */
[----:B------:R-:W-:Y:S01]  /*b6d0*/  MUFU.EX2 R148, R148 ;  /* 0x0000009400947308 */ /* 0x000fe20000000800 */
[----:B------:R-:W-:Y:S01]  /*b6e0*/  F2FP.BF16.PACK_AB R44, R135, R136 ;  /* 0x00000088872c723e */ /* 0x000fe200000010ff */
[----:B------:R-:W-:Y:S01]  /*b6f0*/  FADD.FTZ R136, R136, R129 ;  /* 0x0000008188887221 */ /* 0x000fe20000010000 */
[----:B-1----:R-:W-:Y:S02]  /*b700*/  F2FP.BF16.PACK_AB R45, R143, R140 ;  /* 0x0000008c8f2d723e */ /* 0x002fe400000010ff */
[----:B------:R-:W-:Y:S01]  /*b710*/  F2FP.BF16.PACK_AB R46, R138, R137 ;  /* 0x000000898a2e723e */ /* 0x000fe200000010ff */
[----:B------:R-:W-:Y:S01]  /*b720*/  FADD.FTZ R136, R135, R136 ;  /* 0x0000008887887221 */ /* 0x000fe20000010000 */
[----:B---3--:R-:W-:Y:S01]  /*b730*/  F2FP.BF16.PACK_AB R47, R145, R142 ;  /* 0x0000008e912f723e */ /* 0x008fe200000010ff */
[----:B------:R-:W1:Y:S02]  /*b740*/  MUFU.EX2 R151, R151 ;  /* 0x0000009700977308 */ /* 0x000e640000000800 */
[----:B------:R-:W-:-:S04]  /*b750*/  FADD.FTZ R137, R137, R136 ;  /* 0x0000008889897221 */ /* 0x000fc80000010000 */
[C---:B--2---:R-:W-:Y:S01]  /*b760*/  HMMA.16816.F32.BF16 R16, R44.reuse, R20, R16 ;  /* 0x000000142c10723c */ /* 0x044fe20000041810 */
[----:B------:R-:W-:Y:S01]  /*b770*/  FADD.FTZ R138, R138, R137 ;  /* 0x000000898a8a7221 */ /* 0x000fe20000010000 */
[----:B------:R-:W-:Y:S06]  /*b780*/  MUFU.EX2 R150, R150 ;  /* 0x0000009600967308 */ /* 0x000fec0000000800 */
        /* <DEDUP_REMOVED lines=21> */
[----:B------:R-:W-:Y:S02]  /*b8e0*/  F2FP.BF16.PACK_AB R46, R149, R146 ;  /* 0x00000092952e723e */ /* 0x000fe400000010ff */
[----:B---3--:R-:W-:-:S05]  /*b8f0*/  F2FP.BF16.PACK_AB R47, R153, R150 ;  /* 0x00000096992f723e */ /* 0x008fca00000010ff */
[----:B------:R-:W1:Y:S02]  /*b900*/  MUFU.EX2 R170, R170 ;  /* 0x000000aa00aa7308 */ /* 0x000e640000000800 */
[C---:B--2---:R-:W-:Y:S06]  /*b910*/  HMMA.16816.F32.BF16 R16, R44.reuse, R20, R16 ;  /* 0x000000142c10723c */ /* 0x044fec0000041810 */
        /* <DEDUP_REMOVED lines=21> */
[----:B------:R-:W-:Y:S02]  /*ba70*/  F2FP.BF16.PACK_AB R46, R159, R154 ;  /* 0x0000009a9f2e723e */ /* 0x000fe400000010ff */
[----:B-1----:R-:W-:Y:S01]  /*ba80*/  F2FP.BF16.PACK_AB R47, R170, R169 ;  /* 0x000000a9aa2f723e */ /* 0x002fe200000010ff */
[----:B------:R-:W-:Y:S06]  /*ba90*/  MUFU.EX2 R193, R193 ;  /* 0x000000c100c17308 */ /* 0x000fec0000000800 */
[C---:B--2---:R-:W-:Y:S02]  /*baa0*/  HMMA.16816.F32.BF16 R16, R44.reuse, R20, R16 ;  /* 0x000000142c10723c */ /* 0x044fe40000041810 */
[----:B------:R-:W1:Y:S06]  /*bab0*/  MUFU.EX2 R188, R188 ;  /* 0x000000bc00bc7308 */ /* 0x000e6c0000000800 */
        /* <DEDUP_REMOVED lines=21> */
[----:B------:R-:W-:Y:S02]  /*bc10*/  F2FP.BF16.PACK_AB R46, R179, R174 ;  /* 0x000000aeb32e723e */ /* 0x000fe400000010ff */
[----:B------:R-:W-:-:S05]  /*bc20*/  F2FP.BF16.PACK_AB R47, R186, R183 ;  /* 0x000000b7ba2f723e */ /* 0x000fca00000010ff */
[----:B------:R-:W-:Y:S02]  /*bc30*/  MUFU.EX2 R187, R187 ;  /* 0x000000bb00bb7308 */ /* 0x000fe40000000800 */
[C---:B--2---:R-:W-:Y:S06]  /*bc40*/  HMMA.16816.F32.BF16 R16, R44.reuse, R20, R16 ;  /* 0x000000142c10723c */ /* 0x044fec0000041810 */
        /* <DEDUP_REMOVED lines=20> */
[----:B---3--:R-:W-:Y:S02]  /*bd90*/  F2FP.BF16.PACK_AB R45, R197, R196 ;  /* 0x000000c4c52d723e */ /* 0x008fe400000010ff */
[----:B------:R-:W-:Y:S02]  /*bda0*/  F2FP.BF16.PACK_AB R46, R195, R190 ;  /* 0x000000bec32e723e */ /* 0x000fe400000010ff */
[----:B-----5:R-:W-:Y:S01]  /*bdb0*/  F2FP.BF16.PACK_AB R47, R199, R194 ;  /* 0x000000c2c72f723e */ /* 0x020fe200000010ff */
[----:B------:R-:W-:Y:S06]  /*bdc0*/  MUFU.EX2 R182, R182 ;  /* 0x000000b600b67308 */ /* 0x000fec0000000800 */
[C---:B--2---:R-:W-:Y:S02]  /*bdd0*/  HMMA.16816.F32.BF16 R16, R44.reuse, R20, R16 ;  /* 0x000000142c10723c */ /* 0x044fe40000041810 */
[----:B------:R-:W-:Y:S06]  /*bde0*/  MUFU.EX2 R162, R162 ;  /* 0x000000a200a27308 */ /* 0x000fec0000000800 */
        /* <DEDUP_REMOVED lines=103> */
[C---:B-1----:R-:W-:Y:S08]  /*c460*/  HMMA.16816.F32.BF16 R36, R48.reuse, R44, R36 ;  /* 0x0000002c3024723c */ /* 0x042ff00000041824 */
[C---:B------:R-:W-:Y:S01]  /*c470*/  HMMA.16816.F32.BF16 R32, R48.reuse, R46, R32 ;  /* 0x0000002e3020723c */ /* 0x040fe20000041820 */
[----:B------:R-:W1:Y:S07]  /*c480*/  LDSM.16.MT88.4 R44, [R233+0x10000] ;  /* 0x01000000e92c783b */ /* 0x000e6e0000004200 */
[C---:B------:R-:W-:Y:S08]  /*c490*/  HMMA.16816.F32.BF16 R8, R48.reuse, R56, R8 ;  /* 0x000000383008723c */ /* 0x040ff00000041808 */
[C---:B------:R-:W-:Y:S01]  /*c4a0*/  HMMA.16816.F32.BF16 R40, R48.reuse, R58, R40 ;  /* 0x0000003a3028723c */ /* 0x040fe20000041828 */
[----:B------:R-:W1:Y:S07]  /*c4b0*/  LDSM.16.MT88.4 R56, [R234+0x10000] ;  /* 0x01000000ea38783b */ /* 0x000e6e0000004200 */
[C---:B---3--:R-:W-:Y:S08]  /*c4c0*/  HMMA.16816.F32.BF16 R28, R48.reuse, R52, R28 ;  /* 0x00000034301c723c */ /* 0x048ff0000004181c */
[----:B------:R-:W-:Y:S01]  /*c4d0*/  HMMA.16816.F32.BF16 R24, R48, R54, R24 ;  /* 0x000000363018723c */ /* 0x000fe20000041818 */
[----:B------:R-:W-:Y:S06]  /*c4e0*/  LDSM.16.MT88.4 R52, [R237+0x10800] ;  /* 0x01080000ed34783b */ /* 0x000fec0000004200 */
[----:B-----5:R-:W-:-:S02]  /*c4f0*/  F2FP.BF16.PACK_AB R48, R77, R74 ;  /* 0x0000004a4d30723e */ /* 0x020fc400000010ff */
[----:B----4-:R-:W-:Y:S02]  /*c500*/  F2FP.BF16.PACK_AB R49, R80, R71 ;  /* 0x000000475031723e */ /* 0x010fe400000010ff */
        /* <DEDUP_REMOVED lines=8> */
[C---:B------:R-:W-:Y:S07]  /*c590*/  HMMA.16816.F32.BF16 R8, R48.reuse, R56, R8 ;  /* 0x000000383008723c */ /* 0x040fee0000041808 */
[--C-:B------:R-:W-:Y:S01]  /*c5a0*/  FFMA.FTZ R56, R92, c[0x0][0x23c], -R109.reuse ;  /* 0x00008f005c387a23 */ /* 0x100fe2000001086d */
[----:B------:R-:W-:Y:S01]  /*c5b0*/  HMMA.16816.F32.BF16 R40, R48, R58, R40 ;  /* 0x0000003a3028723c */ /* 0x000fe20000041828 */
[----:B------:R-:W-:-:S02]  /*c5c0*/  FFMA.FTZ R57, R90, c[0x0][0x23c], -R109 ;  /* 0x00008f005a397a23 */ /* 0x000fc4000001086d */
[--C-:B------:R-:W-:Y:S02]  /*c5d0*/  FFMA.FTZ R90, R94, c[0x0][0x23c], -R112.reuse ;  /* 0x00008f005e5a7a23 */ /* 0x100fe40000010870 */
[----:B------:R-:W3:Y:S02]  /*c5e0*/  MUFU.EX2 R56, R56 ;  /* 0x0000003800387308 */ /* 0x000ee40000000800 */
[----:B------:R-:W-:Y:S01]  /*c5f0*/  FADD.FTZ R58, R4, R117 ;  /* 0x00000075043a7221 */ /* 0x000fe20000010000 */
[----:B--2---:R-:W-:Y:S01]  /*c600*/  HMMA.16816.F32.BF16 R28, R48, R20, R28 ;  /* 0x00000014301c723c */ /* 0x004fe2000004181c */
[----:B------:R-:W-:Y:S02]  /*c610*/  FFMA.FTZ R59, R96, c[0x0][0x23c], -R112 ;  /* 0x00008f00603b7a23 */ /* 0x000fe40000010870 */
[----:B------:R-:W-:Y:S02]  /*c620*/  FADD.FTZ R131, R131, R58 ;  /* 0x0000003a83837221 */ /* 0x000fe40000010000 */
[----:B------:R-:W-:Y:S01]  /*c630*/  MUFU.EX2 R57, R57 ;  /* 0x0000003900397308 */ /* 0x000fe20000000800 */
[----:B------:R-:W-:-:S02]  /*c640*/  FFMA.FTZ R58, R97, c[0x0][0x23c], -R112 ;  /* 0x00008f00613a7a23 */ /* 0x000fc40000010870 */
[----:B------:R-:W-:Y:S01]  /*c650*/  FADD.FTZ R132, R132, R131 ;  /* 0x0000008384847221 */ /* 0x000fe20000010000 */
[----:B------:R-:W-:Y:S01]  /*c660*/  HMMA.16816.F32.BF16 R24, R48, R22, R24 ;  /* 0x000000163018723c */ /* 0x000fe20000041818 */
[----:B------:R-:W2:Y:S02]  /*c670*/  LDSM.16.MT88.4 R20, [R233+0x10800] ;  /* 0x01080000e914783b */ /* 0x000ea40000004200 */
[----:B------:R-:W-:Y:S01]  /*c680*/  FADD.FTZ R133, R133, R132 ;  /* 0x0000008485857221 */ /* 0x000fe20000010000 */
[----:B------:R-:W4:Y:S03]  /*c690*/  MUFU.EX2 R4, R89 ;  /* 0x0000005900047308 */ /* 0x000f260000000800 */
[----:B------:R-:W-:Y:S01]  /*c6a0*/  FADD.FTZ R133, R134, R133 ;  /* 0x0000008586857221 */ /* 0x000fe20000010000 */
[----:B------:R-:W-:Y:S02]  /*c6b0*/  F2FP.BF16.PACK_AB R48, R100, R83 ;  /* 0x000000536430723e */ /* 0x000fe400000010ff */
[----:B---3--:R-:W-:Y:S01]  /*c6c0*/  F2FP.BF16.PACK_AB R49, R3, R56 ;  /* 0x000000380331723e */ /* 0x008fe200000010ff */
[----:B------:R-:W-:Y:S01]  /*c6d0*/  FADD.FTZ R140, R140, R133 ;  /* 0x000000858c8c7221 */ /* 0x000fe20000010000 */
[----:B------:R-:W-:Y:S01]  /*c6e0*/  F2FP.BF16.PACK_AB R50, R98, R99 ;  /* 0x000000636232723e */ /* 0x000fe200000010ff */
[----:B------:R-:W-:Y:S02]  /*c6f0*/  MUFU.EX2 R58, R58 ;  /* 0x0000003a003a7308 */ /* 0x000fe40000000800 */
[----:B------:R-:W-:-:S04]  /*c700*/  FADD.FTZ R143, R143, R140 ;  /* 0x0000008c8f8f7221 */ /* 0x000fc80000010000 */
[----:B------:R-:W-:Y:S01]  /*c710*/  FADD.FTZ R142, R142, R143 ;  /* 0x0000008f8e8e7221 */ /* 0x000fe20000010000 */
[----:B----4-:R-:W-:Y:S01]  /*c720*/  F2FP.BF16.PACK_AB R51, R4, R57 ;  /* 0x000000390433723e */ /* 0x010fe200000010ff */
[----:B------:R-:W-:Y:S01]  /*c730*/  FFMA.FTZ R89, R95, c[0x0][0x23c], -R112 ;  /* 0x00008f005f597a23 */ /* 0x000fe20000010870 */
[----:B------:R-:W3:Y:S01]  /*c740*/  MUFU.EX2 R59, R59 ;  /* 0x0000003b003b7308 */ /* 0x000ee20000000800 */
[----:B------:R-:W-:Y:S02]  /*c750*/  FADD.FTZ R145, R145, R142 ;  /* 0x0000008e91917221 */ /* 0x000fe40000010000 */
[----:B------:R-:W-:Y:S02]  /*c760*/  LDSM.16.MT88.4 R140, [R233+0x11800] ;  /* 0x01180000e98c783b */ /* 0x000fe40000004200 */
[----:B------:R-:W-:Y:S01]  /*c770*/  HMMA.16816.F32.BF16 R16, R48, R52, R16 ;  /* 0x000000343010723c */ /* 0x000fe20000041810 */
[----:B------:R-:W-:Y:S02]  /*c780*/  FADD.FTZ R148, R148, R145 ;  /* 0x0000009194947221 */ /* 0x000fe40000010000 */
[----:B------:R-:W-:Y:S02]  /*c790*/  MUFU.EX2 R89, R89 ;  /* 0x0000005900597308 */ /* 0x000fe40000000800 */
[----:B------:R-:W-:-:S03]  /*c7a0*/  FADD.FTZ R151, R151, R148 ;  /* 0x0000009497977221 */ /* 0x000fc60000010000 */
[C---:B------:R-:W-:Y:S01]  /*c7b0*/  HMMA.16816.F32.BF16 R12, R48.reuse, R54, R12 ;  /* 0x00000036300c723c */ /* 0x040fe2000004180c */
[----:B------:R-:W4:Y:S01]  /*c7c0*/  LDSM.16.MT88.4 R52, [R232+0x10800] ;  /* 0x01080000e834783b */ /* 0x000f220000004200 */
[----:B------:R-:W-:Y:S01]  /*c7d0*/  FADD.FTZ R94, R150, R151 ;  /* 0x00000097965e7221 */ /* 0x000fe20000010000 */
[----:B------:R-:W5:Y:S03]  /*c7e0*/  MUFU.EX2 R90, R90 ;  /* 0x0000005a005a7308 */ /* 0x000f660000000800 */
[----:B------:R-:W-:Y:S02]  /*c7f0*/  FADD.FTZ R94, R153, R94 ;  /* 0x0000005e995e7221 */ /* 0x000fe40000010000 */
[----:B-1----:R-:W-:Y:S02]  /*c800*/  HMMA.16816.F32.BF16 R8, R48, R44, R8 ;  /* 0x0000002c3008723c */ /* 0x002fe40000041808 */
[----:B------:R-:W-:-:S04]  /*c810*/  FADD.FTZ R161, R161, R94 ;  /* 0x0000005ea1a17221 */ /* 0x000fc80000010000 */
        /* <DEDUP_REMOVED lines=8> */
[----:B------:R-:W1:Y:S02]  /*c8a0*/  LDSM.16.MT88.4 R44, [R237+0x11000] ;  /* 0x01100000ed2c783b */ /* 0x000e640000004200 */
[----:B------:R-:W-:-:S02]  /*c8b0*/  FADD.FTZ R92, R149, R92 ;  /* 0x0000005c955c7221 */ /* 0x000fc40000010000 */
[----:B------:R-:W-:Y:S02]  /*c8c0*/  LDSM.16.MT88.4 R148, [R234+0x11800] ;  /* 0x01180000ea94783b */ /* 0x000fe40000004200 */
[----:B------:R-:W-:Y:S01]  /*c8d0*/  FADD.FTZ R21, R157, R92 ;  /* 0x0000005c9d157221 */ /* 0x000fe20000010000 */
[----:B------:R-:W-:Y:S03]  /*c8e0*/  HMMA.16816.F32.BF16 R32, R48, R22, R32 ;  /* 0x000000163020723c */ /* 0x000fe60000041820 */
[----:B------:R-:W-:-:S04]  /*c8f0*/  FADD.FTZ R21, R152, R21 ;  /* 0x0000001598157221 */ /* 0x000fc80000010000 */
[----:B------:R-:W-:Y:S01]  /*c900*/  FADD.FTZ R92, R154, R21 ;  /* 0x000000159a5c7221 */ /* 0x000fe20000010000 */
[----:B----4-:R-:W-:Y:S01]  /*c910*/  HMMA.16816.F32.BF16 R28, R48, R52, R28 ;  /* 0x00000034301c723c */ /* 0x010fe2000004181c */
[----:B------:R-:W2:Y:S02]  /*c920*/  LDSM.16.MT88.4 R20, [R234+0x11000] ;  /* 0x01100000ea14783b */ /* 0x000ea40000004200 */
[----:B------:R-:W-:-:S04]  /*c930*/  FADD.FTZ R92, R159, R92 ;  /* 0x0000005c9f5c7221 */ /* 0x000fc80000010000 */
[----:B------:R-:W-:Y:S01]  /*c940*/  FADD.FTZ R53, R177, R92 ;  /* 0x0000005cb1357221 */ /* 0x000fe20000010000 */
[----:B------:R-:W-:Y:S01]  /*c950*/  HMMA.16816.F32.BF16 R24, R48, R54, R24 ;  /* 0x000000363018723c */ /* 0x000fe20000041818 */
[----:B------:R-:W-:Y:S01]  /*c960*/  FADD.FTZ R52, R180, R91 ;  /* 0x0000005bb4347221 */ /* 0x000fe20000010000 */
[----:B------:R-:W4:Y:S01]  /*c970*/  LDSM.16.MT88.4 R48, [R233+0x11000] ;  /* 0x01100000e930783b */ /* 0x000f220000004200 */
[----:B------:R-:W-:Y:S02]  /*c980*/  FADD.FTZ R53, R172, R53 ;  /* 0x00000035ac357221 */ /* 0x000fe40000010000 */
[----:B------:R-:W-:Y:S02]  /*c990*/  FADD.FTZ R52, R181, R52 ;  /* 0x00000034b5347221 */ /* 0x000fe40000010000 */
[----:B------:R-:W-:Y:S01]  /*c9a0*/  FADD.FTZ R92, R174, R53 ;  /* 0x00000035ae5c7221 */ /* 0x000fe20000010000 */
[----:B------:R-:W-:Y:S01]  /*c9b0*/  F2FP.BF16.PACK_AB R53, R87, R88 ;  /* 0x000000585735723e */ /* 0x000fe200000010ff */
[----:B------:R-:W-:Y:S01]  /*c9c0*/  FADD.FTZ R183, R183, R52 ;  /* 0x00000034b7b77221 */ /* 0x000fe20000010000 */
[----:B---3--:R-:W-:Y:S01]  /*c9d0*/  F2FP.BF16.PACK_AB R52, R59, R58 ;  /* 0x0000003a3b34723e */ /* 0x008fe200000010ff */
[----:B------:R-:W-:Y:S01]  /*c9e0*/  FFMA.FTZ R91, R93, c[0x0][0x23c], -R112 ;  /* 0x00008f005d5b7a23 */ /* 0x000fe20000010870 */
[----:B-----5:R-:W-:Y:S01]  /*c9f0*/  F2FP.BF16.PACK_AB R54, R90, R89 ;  /* 0x000000595a36723e */ /* 0x020fe200000010ff */
[----:B------:R-:W-:Y:S01]  /*ca00*/  FADD.FTZ R92, R179, R92 ;  /* 0x0000005cb35c7221 */ /* 0x000fe20000010000 */
[----:B------:R-:W-:Y:S01]  /*ca10*/  F2FP.BF16.PACK_AB R55, R85, R86 ;  /* 0x000000565537723e */ /* 0x000fe200000010ff */
[----:B------:R-:W-:-:S02]  /*ca20*/  FADD.FTZ R93, R186, R183 ;  /* 0x000000b7ba5d7221 */ /* 0x000fc40000010000 */
[----:B------:R-:W-:Y:S02]  /*ca30*/  MUFU.EX2 R91, R91 ;  /* 0x0000005b005b7308 */ /* 0x000fe40000000800 */
[----:B------:R-:W-:Y:S02]  /*ca40*/  FADD.FTZ R196, R196, R93 ;  /* 0x0000005dc4c47221 */ /* 0x000fe40000010000 */
[----:B-1----:R-:W-:Y:S01]  /*ca50*/  HMMA.16816.F32.BF16 R16, R52, R44, R16 ;  /* 0x0000002c3410723c */ /* 0x002fe20000041810 */
[----:B------:R-:W-:Y:S02]  /*ca60*/  FFMA.FTZ R93, R106, c[0x0][0x23c], -R112 ;  /* 0x00008f006a5d7a23 */ /* 0x000fe40000010870 */
[----:B------:R-:W-:-:S04]  /*ca70*/  FADD.FTZ R197, R197, R196 ;  /* 0x000000c4c5c57221 */ /* 0x000fc80000010000 */
[----:B------:R-:W-:Y:S01]  /*ca80*/  FADD.FTZ R45, R193, R92 ;  /* 0x0000005cc12d7221 */ /* 0x000fe20000010000 */
[----:B------:R-:W-:Y:S01]  /*ca90*/  MUFU.EX2 R93, R93 ;  /* 0x0000005d005d7308 */ /* 0x000fe20000000800 */
        /* <DEDUP_REMOVED lines=18> */
[----:B----4-:R-:W-:Y:S01]  /*cbc0*/  HMMA.16816.F32.BF16 R36, R52, R48, R36 ;  /* 0x000000303424723c */ /* 0x010fe20000041824 */
        /* <DEDUP_REMOVED lines=14> */
[----:B-1----:R-:W-:Y:S01]  /*ccb0*/  HMMA.16816.F32.BF16 R28, R52, R44, R28 ;  /* 0x0000002c341c723c */ /* 0x002fe2000004181c */
[----:B------:R-:W-:-:S02]  /*ccc0*/  FFMA.FTZ R92, R107, c[0x0][0x23c], -R112 ;  /* 0x00008f006b5c7a23 */ /* 0x000fc40000010870 */
[----:B------:R-:W-:Y:S02]  /*ccd0*/  FADD.FTZ R5, R139, R156 ;  /* 0x0000009c8b057221 */ /* 0x000fe40000010000 */
[----:B------:R-:W-:Y:S02]  /*cce0*/  FFMA.FTZ R94, R105, c[0x0][0x23c], -R112 ;  /* 0x00008f00695e7a23 */ /* 0x000fe40000010870 */
[--C-:B------:R-:W-:Y:S01]  /*ccf0*/  FFMA.FTZ R49, R104, c[0x0][0x23c], -R109.reuse ;  /* 0x00008f0068317a23 */ /* 0x100fe2000001086d */
[----:B------:R-:W1:Y:S01]  /*cd00*/  MUFU.EX2 R92, R92 ;  /* 0x0000005c005c7308 */ /* 0x000e620000000800 */
[--C-:B------:R-:W-:Y:S01]  /*cd10*/  FFMA.FTZ R48, R103, c[0x0][0x23c], -R109.reuse ;  /* 0x00008f0067307a23 */ /* 0x100fe2000001086d */
[----:B------:R-:W-:Y:S01]  /*cd20*/  HMMA.16816.F32.BF16 R24, R52, R46, R24 ;  /* 0x0000002e3418723c */ /* 0x000fe20000041818 */
[----:B------:R-:W-:Y:S02]  /*cd30*/  FFMA.FTZ R51, R102, c[0x0][0x23c], -R109 ;  /* 0x00008f0066337a23 */ /* 0x000fe4000001086d */
[----:B------:R-:W-:-:S02]  /*cd40*/  FADD.FTZ R5, R160, R5 ;  /* 0x00000005a0057221 */ /* 0x000fc40000010000 */
[----:B------:R-:W-:Y:S01]  /*cd50*/  FADD.FTZ R66, R66, R67 ;  /* 0x0000004342427221 */ /* 0x000fe20000010000 */
[----:B------:R-:W3:Y:S01]  /*cd60*/  MUFU.EX2 R94, R94 ;  /* 0x0000005e005e7308 */ /* 0x000ee20000000800 */
[----:B------:R-:W-:Y:S02]  /*cd70*/  FADD.FTZ R70, R70, R5 ;  /* 0x0000000546467221 */ /* 0x000fe40000010000 */
[----:B------:R-:W-:Y:S02]  /*cd80*/  FADD.FTZ R65, R65, R66 ;  /* 0x0000004241417221 */ /* 0x000fe40000010000 */
[----:B------:R-:W-:Y:S02]  /*cd90*/  FADD.FTZ R69, R69, R70 ;  /* 0x0000004645457221 */ /* 0x000fe40000010000 */
[----:B------:R-:W-:Y:S01]  /*cda0*/  FADD.FTZ R64, R64, R65 ;  /* 0x0000004140407221 */ /* 0x000fe20000010000 */
[----:B------:R-:W4:Y:S01]  /*cdb0*/  MUFU.EX2 R49, R49 ;  /* 0x0000003100317308 */ /* 0x000f220000000800 */
[----:B------:R-:W-:Y:S01]  /*cdc0*/  FADD.FTZ R76, R76, R69 ;  /* 0x000000454c4c7221 */ /* 0x000fe20000010000 */
[----:B-1----:R-:W-:Y:S01]  /*cdd0*/  F2FP.BF16.PACK_AB R132, R92, R91 ;  /* 0x0000005b5c84723e */ /* 0x002fe200000010ff */
[----:B------:R-:W-:-:S02]  /*cde0*/  FADD.FTZ R73, R73, R64 ;  /* 0x0000004049497221 */ /* 0x000fc40000010000 */
[----:B------:R-:W-:Y:S02]  /*cdf0*/  FADD.FTZ R75, R75, R76 ;  /* 0x0000004c4b4b7221 */ /* 0x000fe40000010000 */
[----:B------:R-:W-:Y:S01]  /*ce00*/  FADD.FTZ R72, R72, R73 ;  /* 0x0000004948487221 */ /* 0x000fe20000010000 */
[----:B------:R-:W-:Y:S01]  /*ce10*/  MUFU.EX2 R48, R48 ;  /* 0x0000003000307308 */ /* 0x000fe20000000800 */
[----:B---3--:R-:W-:Y:S01]  /*ce20*/  F2FP.BF16.PACK_AB R134, R94, R93 ;  /* 0x0000005d5e86723e */ /* 0x008fe200000010ff */
[----:B------:R-:W-:Y:S02]  /*ce30*/  FADD.FTZ R74, R74, R75 ;  /* 0x0000004b4a4a7221 */ /* 0x000fe40000010000 */
[----:B------:R-:W-:Y:S02]  /*ce40*/  FADD.FTZ R71, R71, R72 ;  /* 0x0000004847477221 */ /* 0x000fe40000010000 */
[----:B------:R-:W-:Y:S02]  /*ce50*/  FADD.FTZ R77, R77, R74 ;  /* 0x0000004a4d4d7221 */ /* 0x000fe40000010000 */
[----:B------:R-:W1:Y:S01]  /*ce60*/  MUFU.EX2 R51, R51 ;  /* 0x0000003300337308 */ /* 0x000e620000000800 */
[----:B----4-:R-:W-:Y:S01]  /*ce70*/  F2FP.BF16.PACK_AB R133, R49, R84 ;  /* 0x000000543185723e */ /* 0x010fe200000010ff */
[----:B------:R-:W-:-:S04]  /*ce80*/  FADD.FTZ R80, R80, R71 ;  /* 0x0000004750507221 */ /* 0x000fc80000010000 */
[----:B------:R-:W-:-:S04]  /*ce90*/  FADD.FTZ R5, R79, R80 ;  /* 0x000000504f057221 */ /* 0x000fc80000010000 */
[----:B------:R-:W-:Y:S01]  /*cea0*/  FADD.FTZ R5, R78, R5 ;  /* 0x000000054e057221 */ /* 0x000fe20000010000 */
[----:B-1----:R-:W-:-:S07]  /*ceb0*/  F2FP.BF16.PACK_AB R135, R51, R48 ;  /* 0x000000303387723e */ /* 0x002fce00000010ff */
[C---:B------:R-:W-:Y:S07]  /*cec0*/  HMMA.16816.F32.BF16 R152, R132.reuse, R148, R8 ;  /* 0x000000948498723c */ /* 0x040fee0000041808 */
[----:B------:R-:W-:Y:S01]  /*ced0*/  FADD.FTZ R8, R82, R77 ;  /* 0x0000004d52087221 */ /* 0x000fe20000010000 */
[----:B--2---:R-:W-:Y:S01]  /*cee0*/  HMMA.16816.F32.BF16 R156, R132, R22, R12 ;  /* 0x00000016849c723c */ /* 0x004fe2000004180c */
[----:B------:R-:W1:Y:S02]  /*cef0*/  LDSM.16.MT88.4 R12, [R232+0x11800] ;  /* 0x01180000e80c783b */ /* 0x000e640000004200 */
[----:B------:R-:W-:-:S04]  /*cf00*/  FADD.FTZ R8, R81, R8 ;  /* 0x0000000851087221 */ /* 0x000fc80000010000 */
        /* <DEDUP_REMOVED lines=29> */
[----:B------:R-:W-:Y:S01]  /*d0e0*/  FADD.FTZ R250, R51, R48 ;  /* 0x0000003033fa7221 */ /* 0x000fe20000010000 */
[----:B------:R-:W-:Y:S04]  /*d0f0*/  @!UPT UIADD3 URZ, URZ, URZ, URZ ;  /* 0x0000003f3f3ff290 */ /* 0x000fe8000fffe03f */
        /* <DEDUP_REMOVED lines=77> */
.L_x_3701:
[----:B------:R-:W-:-:S04]  /*d5d0*/  ULEA UR6, -UR8, URZ, 0x8 ;  /* 0x0000003f08067291 */ /* 0x000fc8000f8e413f */
[----:B------:R-:W-:Y:S02]  /*d5e0*/  USHF.R.S32.HI UR7, URZ, 0x1f, UR6 ;  /* 0x0000001f3f077899 */ /* 0x000fe40008011406 */
[----:B------:R-:W-:-:S04]  /*d5f0*/  MOV R4, UR6 ;  /* 0x0000000600047c02 */ /* 0x000fc80008000f00 */
[----:B------:R-:W-:Y:S02]  /*d600*/  MOV R3, UR7 ;  /* 0x0000000700037c02 */ /* 0x000fe40008000f00 */
.L_x_3702:
        /* <DEDUP_REMOVED lines=42> */
[----:B------:R-:W-:-:S03]  /*d8b0*/  @!P0 IMAD.WIDE.U32 R32, R32, 0x90, R14 ;  /* 0x0000009020208825 */ /* 0x000fc600078e000e */
[----:B------:R-:W-:Y:S01]  /*d8c0*/  @!P0 IADD3.X R122, R3, UR23, R123, P2, P1 ;  /* 0x00000017037a8c10 */ /* 0x000fe200097e247b */
[----:B------:R-:W-:Y:S01]  /*d8d0*/  @!P0 IMAD.WIDE.U32 R40, R40, 0xa0, R14 ;  /* 0x000000a028288825 */ /* 0x000fe200078e000e */
[----:B------:R-:W-:-:S03]  /*d8e0*/  @!P0 LEA R36, P2, R11, c[0x0][0x170], 0x1 ;  /* 0x00005c000b248a11 */ /* 0x000fc600078408ff */
[----:B------:R-:W-:Y:S01]  /*d8f0*/  @!P0 IMAD.WIDE.U32 R38, R38, 0xb0, R14 ;  /* 0x000000b026268825 */ /* 0x000fe200078e000e */
[----:B------:R-:W-:-:S03]  /*d900*/  @!P0 LEA.HI.X R37, R11, c[0x0][0x174], R122, 0x1, P2 ;  /* 0x00005d000b258a11 */ /* 0x000fc600010f0c7a */
[----:B------:R-:W-:Y:S02]  /*d910*/  @!P0 IMAD.WIDE.U32 R18, R18, 0xc0, R14 ;  /* 0x000000c012128825 */ /* 0x000fe400078e000e */
[----:B------:R-:W-:Y:S01]  /*d920*/  @!PT LDS RZ, [RZ] ;  /* 0x00000000fffff984 */ /* 0x000fe20000000800 */
[----:B------:R-:W-:Y:S01]  /*d930*/  @!PT LDS RZ, [RZ] ;  /* 0x00000000fffff984 */ /* 0x000fe20000000800 */
[----:B------:R-:W-:Y:S01]  /*d940*/  @!PT LDS RZ, [RZ] ;  /* 0x00000000fffff984 */ /* 0x000fe20000000800 */
[----:B------:R2:W-:Y:S02]  /*d950*/  @!P0 LDGSTS.E.BYPASS.LTC128B.128 [R244+0xa800], [R36.64] ;  /* 0x0a80000024f48fae */ /* 0x0005e4000b901d54 */
[----:B------:R-:W-:Y:S02]  /*d960*/  @!P0 IMAD.MOV.U32 R20, RZ, RZ, R6 ;  /* 0x000000ffff148224 */ /* 0x000fe400078e0006 */
[----:B------:R-:W-:Y:S01]  /*d970*/  IMAD.U32 R16, RZ, RZ, UR8 ;  /* 0x00000008ff107e24 */ /* 0x000fe2000f8e00ff */
[----:B------:R-:W-:Y:S01]  /*d980*/  @P0 STS.128 [R244+0xb000], RZ ;  /* 0x00b000fff4000388 */ /* 0x000fe20000000c00 */
[----:B------:R-:W-:Y:S02]  /*d990*/  IMAD.U32 R14, RZ, RZ, UR8 ;  /* 0x00000008ff0e7e24 */ /* 0x000fe4000f8e00ff */
[----:B------:R-:W-:-:S02]  /*d9a0*/  @!P0 IMAD.MOV.U32 R21, RZ, RZ, R123 ;  /* 0x000000ffff158224 */ /* 0x000fc400078e007b */
[----:B------:R-:W-:Y:S02]  /*d9b0*/  IMAD.U32 R34, RZ, RZ, UR8 ;  /* 0x00000008ff227e24 */ /* 0x000fe4000f8e00ff */
[----:B------:R-:W-:Y:S02]  /*d9c0*/  @!P0 IMAD.MOV.U32 R6, RZ, RZ, c[0x0][0x1a4] ;  /* 0x00006900ff068624 */ /* 0x000fe400078e00ff */
[----:B------:R-:W-:-:S04]  /*d9d0*/  @!P0 IMAD.WIDE.U32 R16, R16, 0xd0, R20 ;  /* 0x000000d010108825 */ /* 0x000fc800078e0014 */
[----:B------:R-:W-:-:S04]  /*d9e0*/  @!P0 IMAD.WIDE.U32 R14, R14, 0xe0, R20 ;  /* 0x000000e00e0e8825 */ /* 0x000fc800078e0014 */
[----:B------:R-:W-:Y:S01]  /*d9f0*/  @!P0 IMAD.WIDE.U32 R34, R34, 0xf0, R20 ;  /* 0x000000f022228825 */ /* 0x000fe200078e0014 */
[----:B------:R-:W-:-:S03]  /*da00*/  @!P0 IADD3 R21, P1, R4, R26, RZ ;  /* 0x0000001a04158210 */ /* 0x000fc60007f3e0ff */
[----:B------:R-:W-:Y:S02]  /*da10*/  @!P0 IMAD R6, R6, 0x30, RZ ;  /* 0x0000003006068824 */ /* 0x000fe400078e02ff */
[----:B------:R-:W-:Y:S02]  /*da20*/  @!P0 IMAD.MOV.U32 R22, RZ, RZ, c[0x0][0x1a4] ;  /* 0x00006900ff168624 */ /* 0x000fe400078e00ff */
[----:B------:R-:W-:Y:S01]  /*da30*/  @!P0 IMAD.MOV.U32 R28, RZ, RZ, c[0x0][0x1a4] ;  /* 0x00006900ff1c8624 */ /* 0x000fe200078e00ff */
[C---:B------:R-:W-:Y:S01]  /*da40*/  @!P0 IADD3.X R20, R3.reuse, R27, R6, P1, !PT ;  /* 0x0000001b03148210 */ /* 0x040fe20000ffe406 */
[----:B------:R-:W-:Y:S01]  /*da50*/  @!P0 IMAD R22, R22, 0x50, RZ ;  /* 0x0000005016168824 */ /* 0x000fe200078e02ff */
[C---:B------:R-:W-:Y:S01]  /*da60*/  @!P0 IADD3 R23, P1, R4.reuse, R24, RZ ;  /* 0x0000001804178210 */ /* 0x040fe20007f3e0ff */
[----:B------:R-:W-:Y:S01]  /*da70*/  @!P0 IMAD.MOV.U32 R26, RZ, RZ, c[0x0][0x1a4] ;  /* 0x00006900ff1a8624 */ /* 0x000fe200078e00ff */
[----:B------:R-:W-:Y:S01]  /*da80*/  @!P0 IADD3 R27, P2, R4, R42, RZ ;  /* 0x0000002a041b8210 */ /* 0x000fe20007f5e0ff */
[----:B------:R-:W-:Y:S01]  /*da90*/  @!P0 IMAD R28, R28, 0x90, RZ ;  /* 0x000000901c1c8824 */ /* 0x000fe200078e02ff */
[C---:B------:R-:W-:Y:S01]  /*daa0*/  @!P0 IADD3.X R22, R3.reuse, R25, R22, P1, !PT ;  /* 0x0000001903168210 */ /* 0x040fe20000ffe416 */
[----:B------:R-:W-:Y:S01]  /*dab0*/  @!P0 IMAD R26, R26, 0x70, RZ ;  /* 0x000000701a1a8824 */ /* 0x000fe200078e02ff */
[C---:B------:R-:W-:Y:S01]  /*dac0*/  @!P0 IADD3 R29, P1, R4.reuse, R32, RZ ;  /* 0x00000020041d8210 */ /* 0x040fe20007f3e0ff */
[----:B------:R-:W-:Y:S01]  /*dad0*/  @!P0 IMAD.MOV.U32 R32, RZ, RZ, c[0x0][0x1a4] ;  /* 0x00006900ff208624 */ /* 0x000fe200078e00ff */
        /* <DEDUP_REMOVED lines=9> */
[----:B------:R-:W-:Y:S01]  /*db70*/  @!P0 IMAD R30, R30, 0xa0, RZ ;  /* 0x000000a01e1e8824 */ /* 0x000fe200078e02ff */
[C---:B------:R-:W-:Y:S01]  /*db80*/  @!P0 IADD3.X R32, R3.reuse, R39, R32, P1, !PT ;  /* 0x0000002703208210 */ /* 0x040fe20000ffe420 */
[----:B------:R-:W-:Y:S01]  /*db90*/  @!P0 IMAD.MOV.U32 R6, RZ, RZ, c[0x0][0x1a4] ;  /* 0x00006900ff068624 */ /* 0x000fe200078e00ff */
[C---:B------:R-:W-:Y:S01]  /*dba0*/  @!P0 IADD3.X R24, R3.reuse, R24, R45, P3, !PT ;  /* 0x0000001803188210 */ /* 0x040fe20001ffe42d */
[----:B------:R-:W-:Y:S01]  /*dbb0*/  @!P0 IMAD.MOV.U32 R11, RZ, RZ, c[0x0][0x1a4] ;  /* 0x00006900ff0b8624 */ /* 0x000fe200078e00ff */
[----:B------:R-:W-:Y:S01]  /*dbc0*/  @!P0 IADD3.X R30, R3, R30, R41, P2, !PT ;  /* 0x0000001e031e8210 */ /* 0x000fe200017fe429 */
[----:B------:R-:W-:Y:S01]  /*dbd0*/  @!P0 IMAD.MOV.U32 R13, RZ, RZ, c[0x0][0x1a4] ;  /* 0x00006900ff0d8624 */ /* 0x000fe200078e00ff */
[----:B------:R-:W-:Y:S01]  /*dbe0*/  @!P0 IADD3 R14, P1, R4, R14, RZ ;  /* 0x0000000e040e8210 */ /* 0x000fe20007f3e0ff */
[----:B------:R-:W-:Y:S01]  /*dbf0*/  @!P0 IMAD R6, R6, 0xe0, RZ ;  /* 0x000000e006068824 */ /* 0x000fe200078e02ff */
[C---:B------:R-:W-:Y:S01]  /*dc00*/  @!P0 IADD3 R18, P3, R4.reuse, R18, RZ ;  /* 0x0000001204128210 */ /* 0x040fe20007f7e0ff */
[----:B------:R-:W-:Y:S01]  /*dc10*/  @!P0 IMAD R11, R11, 0xc0, RZ ;  /* 0x000000c00b0b8824 */ /* 0x000fe200078e02ff */
[----:B------:R-:W-:Y:S01]  /*dc20*/  @!P0 IADD3 R16, P2, R4, R16, RZ ;  /* 0x0000001004108210 */ /* 0x000fe20007f5e0ff */
[----:B------:R-:W-:Y:S01]  /*dc30*/  @!P0 IMAD R13, R13, 0xd0, RZ ;  /* 0x000000d00d0d8824 */ /* 0x000fe200078e02ff */
[----:B------:R-:W-:-:S02]  /*dc40*/  @!P0 IADD3.X R15, R3, R6, R15, P1, !PT ;  /* 0x00000006030f8210 */ /* 0x000fc40000ffe40f */
        /* <DEDUP_REMOVED lines=111> */
[----:B------:R-:W4:Y:S04]  /*e340*/  LDSM.16.M88.4 R80, [R240+0x2800] ;  /* 0x00280000f050783b */ /* 0x000f280000000200 */
[----:B------:R-:W4:Y:S04]  /*e350*/  LDSM.16.M88.4 R72, [R240+0x3000] ;  /* 0x00300000f048783b */ /* 0x000f280000000200 */
[----:B------:R-:W5:Y:S04]  /*e360*/  LDSM.16.M88.4 R64, [R240+0x3800] ;  /* 0x00380000f040783b */ /* 0x000f680000000200 */
[----:B------:R-:W5:Y:S04]  /*e370*/  LDSM.16.M88.4 R52, [R240+0x4000] ;  /* 0x00400000f034783b */ /* 0x000f680000000200 */
[----:B-1----:R-:W1:Y:S04]  /*e380*/  LDSM.16.M88.4 R44, [R240+0x4800] ;  /* 0x00480000f02c783b */ /* 0x002e680000000200 */
[----:B--2---:R-:W2:Y:S04]  /*e390*/  LDSM.16.M88.4 R36, [R240+0x5000] ;  /* 0x00500000f024783b */ /* 0x004ea80000000200 */
[----:B------:R-:W1:Y:S04]  /*e3a0*/  LDSM.16.M88.4 R28, [R240+0x5800] ;  /* 0x00580000f01c783b */ /* 0x000e680000000200 */
[----:B------:R-:W1:Y:S04]  /*e3b0*/  LDSM.16.M88.4 R20, [R240+0x6000] ;  /* 0x00600000f014783b */ /* 0x000e680000000200 */
[----:B------:R-:W1:Y:S04]  /*e3c0*/  LDSM.16.M88.4 R12, [R240+0x6800] ;  /* 0x00680000f00c783b */ /* 0x000e680000000200 */
[----:B------:R-:W1:Y:S01]  /*e3d0*/  LDSM.16.M88.4 R4, [R240+0x7000] ;  /* 0x00700000f004783b */ /* 0x000e620000000200 */
[C---:B---3--:R-:W-:Y:S03]  /*e3e0*/  HMMA.16816.F32.BF16 R92, R108.reuse, R88, RZ ;  /* 0x000000586c5c723c */ /* 0x048fe600000418ff */
[----:B------:R-:W3:Y:S04]  /*e3f0*/  LDSM.16.M88.4 R176, [R240+0x7800] ;  /* 0x00780000f0b0783b */ /* 0x000ee80000000200 */
[----:B------:R-:W1:Y:S01]  /*e400*/  LDSM.16.M88.4 R168, [R240+0x8000] ;  /* 0x00800000f0a8783b */ /* 0x000e620000000200 */
[C---:B----4-:R-:W-:Y:S03]  /*e410*/  HMMA.16816.F32.BF16 R84, R108.reuse, R80, RZ ;  /* 0x000000506c54723c */ /* 0x050fe600000418ff */
[----:B------:R-:W4:Y:S04]  /*e420*/  LDSM.16.M88.4 R124, [R240+0x8800] ;  /* 0x00880000f07c783b */ /* 0x000f280000000200 */
[----:B------:R-:W1:Y:S01]  /*e430*/  LDSM.16.M88.4 R116, [R240+0x9000] ;  /* 0x00900000f074783b */ /* 0x000e620000000200 */
[C---:B------:R-:W-:Y:S03]  /*e440*/  HMMA.16816.F32.BF16 R76, R108.reuse, R72, RZ ;  /* 0x000000486c4c723c */ /* 0x040fe600000418ff */
[----:B------:R-:W1:Y:S04]  /*e450*/  LDSM.16.M88.4 R192, [R240+0x9800] ;  /* 0x00980000f0c0783b */ /* 0x000e680000000200 */
[----:B------:R1:W-:Y:S01]  /*e460*/  LDSM.16.M88.4 R96, [R120] ;  /* 0x000000007860783b */ /* 0x0003e20000000200 */
[C---:B-----5:R-:W-:Y:S03]  /*e470*/  HMMA.16816.F32.BF16 R68, R108.reuse, R64, RZ ;  /* 0x000000406c44723c */ /* 0x060fe600000418ff */
[----:B------:R-:W5:Y:S04]  /*e480*/  LDSM.16.M88.4 R184, [R235+0x2000] ;  /* 0x00200000ebb8783b */ /* 0x000f680000000200 */
[----:B------:R-:W1:Y:S01]  /*e490*/  LDSM.16.M88.4 R104, [R235+0x2800] ;  /* 0x00280000eb68783b */ /* 0x000e620000000200 */
[C---:B------:R-:W-:Y:S03]  /*e4a0*/  HMMA.16816.F32.BF16 R88, R108.reuse, R90, RZ ;  /* 0x0000005a6c58723c */ /* 0x040fe600000418ff */
[----:B------:R-:W2:Y:S04]  /*e4b0*/  LDSM.16.M88.4 R100, [R235+0x3000] ;  /* 0x00300000eb64783b */ /* 0x000ea80000000200 */
[----:B------:R-:W2:Y:S01]  /*e4c0*/  LDSM.16.M88.4 R188, [R235+0x3800] ;  /* 0x00380000ebbc783b */ /* 0x000ea20000000200 */
[C---:B------:R-:W-:Y:S03]  /*e4d0*/  HMMA.16816.F32.BF16 R80, R108.reuse, R82, RZ ;  /* 0x000000526c50723c */ /* 0x040fe600000418ff */
[----:B------:R-:W-:Y:S04]  /*e4e0*/  LDSM.16.M88.4 R200, [R235+0x6000] ;  /* 0x00600000ebc8783b */ /* 0x000fe80000000200 */
[----:B------:R-:W-:Y:S01]  /*e4f0*/  LDSM.16.M88.4 R196, [R235+0x7800] ;  /* 0x00780000ebc4783b */ /* 0x000fe20000000200 */
[C---:B------:R-:W-:Y:S03]  /*e500*/  HMMA.16816.F32.BF16 R72, R108.reuse, R74, RZ ;  /* 0x0000004a6c48723c */ /* 0x040fe600000418ff */
[----:B------:R-:W-:Y:S04]  /*e510*/  LDSM.16.M88.4 R204, [R241] ;  /* 0x00000000f1cc783b */ /* 0x000fe80000000200 */
[----:B------:R-:W0:Y:S01]  /*e520*/  LDGDEPBAR ;  /* 0x00000000000079af */ /* 0x000e220000000000 */
[C---:B------:R-:W-:Y:S08]  /*e530*/  HMMA.16816.F32.BF16 R64, R108.reuse, R66, RZ ;  /* 0x000000426c40723c */ /* 0x040ff000000418ff */
[C---:B------:R-:W-:Y:S08]  /*e540*/  HMMA.16816.F32.BF16 R56, R108.reuse, R52, RZ ;  /* 0x000000346c38723c */ /* 0x040ff000000418ff */
[C---:B-1----:R-:W-:Y:S08]  /*e550*/  HMMA.16816.F32.BF16 R48, R108.reuse, R44, RZ ;  /* 0x0000002c6c30723c */ /* 0x042ff000000418ff */
[C---:B--2---:R-:W-:Y:S08]  /*e560*/  HMMA.16816.F32.BF16 R40, R108.reuse, R36, RZ ;  /* 0x000000246c28723c */ /* 0x044ff000000418ff */
        /* <DEDUP_REMOVED lines=21> */
[----:B------:R-:W-:Y:S07]  /*e6c0*/  LDSM.16.M88.4 R192, [R235+0x4800] ;  /* 0x00480000ebc0783b */ /* 0x000fee0000000200 */
[C---:B-----5:R-:W-:Y:S08]  /*e6d0*/  HMMA.16816.F32.BF16 R92, R96.reuse, R184, R92 ;  /* 0x000000b8605c723c */ /* 0x060ff0000004185c */
[C---:B------:R-:W-:Y:S01]  /*e6e0*/  HMMA.16816.F32.BF16 R88, R96.reuse, R186, R88 ;  /* 0x000000ba6058723c */ /* 0x040fe20000041858 */
        /* <DEDUP_REMOVED lines=13> */
[C---:B------:R-:W-:Y:S08]  /*e7c0*/  HMMA.16816.F32.BF16 R48, R96.reuse, R192, R48 ;  /* 0x000000c06030723c */ /* 0x040ff00000041830 */
[C---:B------:R-:W-:Y:S01]  /*e7d0*/  HMMA.16816.F32.BF16 R44, R96.reuse, R194, R44 ;  /* 0x000000c2602c723c */ /* 0x040fe2000004182c */
[----:B------:R-:W5:Y:S07]  /*e7e0*/  LDSM.16.M88.4 R192, [R235+0x8000] ;  /* 0x00800000ebc0783b */ /* 0x000f6e0000000200 */
        /* <DEDUP_REMOVED lines=31> */
[C---:B----4-:R-:W-:Y:S07]  /*e9e0*/  HMMA.16816.F32.BF16 R112, R96.reuse, R188, R112 ;  /* 0x000000bc6070723c */ /* 0x050fee0000041870 */
[C---:B------:R-:W-:Y:S01]  /*e9f0*/  IADD3 R188, R239.reuse, 0x3000, RZ ;  /* 0x00003000efbc7810 */ /* 0x040fe20007ffe0ff */
[----:B------:R-:W-:Y:S05]  /*ea00*/  HMMA.16816.F32.BF16 R108, R96, R190, R108 ;  /* 0x000000be606c723c */ /* 0x000fea000004186c */
[----:B------:R-:W-:Y:S02]  /*ea10*/  LDSM.16.M88.4 R188, [R188] ;  /* 0x00000000bcbc783b */ /* 0x000fe40000000200 */
[----:B------:R-:W-:Y:S01]  /*ea20*/  IADD3 R96, R239, 0x2800, RZ ;  /* 0x00002800ef607810 */ /* 0x000fe20007ffe0ff */
[C---:B-1----:R-:W-:Y:S05]  /*ea30*/  HMMA.16816.F32.BF16 R92, R204.reuse, R184, R92 ;  /* 0x000000b8cc5c723c */ /* 0x042fea000004185c */
[----:B------:R-:W1:Y:S03]  /*ea40*/  LDSM.16.M88.4 R96, [R96] ;  /* 0x000000006060783b */ /* 0x000e660000000200 */
[C---:B--2---:R-:W-:Y:S08]  /*ea50*/  HMMA.16816.F32.BF16 R84, R204.reuse, R104, R84 ;  /* 0x00000068cc54723c */ /* 0x044ff00000041854 */
[C---:B------:R-:W-:Y:S01]  /*ea60*/  HMMA.16816.F32.BF16 R80, R204.reuse, R106, R80 ;  /* 0x0000006acc50723c */ /* 0x040fe20000041850 */
[----:B------:R-:W2:Y:S07]  /*ea70*/  LDSM.16.M88.4 R104, [R230] ;  /* 0x00000000e668783b */ /* 0x000eae0000000200 */
[C---:B---3--:R-:W-:Y:S08]  /*ea80*/  HMMA.16816.F32.BF16 R76, R204.reuse, R100, R76 ;  /* 0x00000064cc4c723c */ /* 0x048ff0000004184c */
[C---:B------:R-:W-:Y:S01]  /*ea90*/  HMMA.16816.F32.BF16 R72, R204.reuse, R102, R72 ;  /* 0x00000066cc48723c */ /* 0x040fe20000041848 */
[----:B------:R-:W3:Y:S07]  /*eaa0*/  LDSM.16.M88.4 R100, [R229] ;  /* 0x00000000e564783b */ /* 0x000eee0000000200 */
        /* <DEDUP_REMOVED lines=9> */
[C---:B------:R-:W-:Y:S01]  /*eb40*/  HMMA.16816.F32.BF16 R12, R204.reuse, R102, R12 ;  /* 0x00000066cc0c723c */ /* 0x040fe2000004180c */
[----:B------:R-:W2:Y:S07]  /*eb50*/  LDSM.16.M88.4 R100, [R164] ;  /* 0x00000000a464783b */ /* 0x000eae0000000200 */
[C---:B----4-:R-:W-:Y:S08]  /*eb60*/  HMMA.16816.F32.BF16 R32, R204.reuse, R184, R32 ;  /* 0x000000b8cc20723c */ /* 0x050ff00000041820 */
[C---:B-1----:R-:W-:Y:S08]  /*eb70*/  HMMA.16816.F32.BF16 R8, R204.reuse, R96, R8 ;  /* 0x00000060cc08723c */ /* 0x042ff00000041808 */
[C---:B------:R-:W-:Y:S01]  /*eb80*/  HMMA.16816.F32.BF16 R4, R204.reuse, R98, R4 ;  /* 0x00000062cc04723c */ /* 0x040fe20000041804 */
[----:B------:R-:W1:Y:S07]  /*eb90*/  LDSM.16.M88.4 R96, [R164+0x800] ;  /* 0x00080000a460783b */ /* 0x000e6e0000000200 */
[C---:B------:R-:W-:Y:S01]  /*eba0*/  HMMA.16816.F32.BF16 R28, R204.reuse, R186, R28 ;  /* 0x000000bacc1c723c */ /* 0x040fe2000004181c */
[----:B------:R-:W3:Y:S07]  /*ebb0*/  LDSM.16.M88.4 R184, [R166] ;  /* 0x00000000a6b8783b */ /* 0x000eee0000000200 */
[----:B------:R-:W-:Y:S08]  /*ebc0*/  HMMA.16816.F32.BF16 R40, R204, R188, R40 ;  /* 0x000000bccc28723c */ /* 0x000ff00000041828 */
[C---:B--2---:R-:W-:Y:S08]  /*ebd0*/  HMMA.16816.F32.BF16 R92, R104.reuse, R100, R92 ;  /* 0x00000064685c723c */ /* 0x044ff0000004185c */
[----:B------:R-:W-:Y:S01]  /*ebe0*/  HMMA.16816.F32.BF16 R88, R104, R102, R88 ;  /* 0x000000666858723c */ /* 0x000fe20000041858 */
[----:B------:R-:W2:Y:S07]  /*ebf0*/  LDSM.16.M88.4 R100, [R164+0x3000] ;  /* 0x00300000a464783b */ /* 0x000eae0000000200 */
[----:B------:R-:W-:Y:S01]  /*ec00*/  HMMA.16816.F32.BF16 R36, R204, R190, R36 ;  /* 0x000000becc24723c */ /* 0x000fe20000041824 */
[----:B------:R-:W-:Y:S07]  /*ec10*/  LDSM.16.M88.4 R188, [R224] ;  /* 0x00000000e0bc783b */ /* 0x000fee0000000200 */
[----:B-1----:R-:W-:Y:S01]  /*ec20*/  HMMA.16816.F32.BF16 R84, R104, R96, R84 ;  /* 0x000000606854723c */ /* 0x002fe20000041854 */
[----:B------:R-:W-:-:S02]  /*ec30*/  FMUL.FTZ R93, R93, c[0x0][0x2ec] ;  /* 0x0000bb005d5d7a20 */ /* 0x000fc40000410000 */
[----:B------:R-:W-:Y:S02]  /*ec40*/  FMUL.FTZ R95, R95, c[0x0][0x2ec] ;  /* 0x0000bb005f5f7a20 */ /* 0x000fe40000410000 */
[----:B------:R-:W-:Y:S03]  /*ec50*/  MUFU.TANH R214, R93 ;  /* 0x0000005d00d67308 */ /* 0x000fe60000002400 */
[----:B------:R-:W-:Y:S01]  /*ec60*/  HMMA.16816.F32.BF16 R80, R104, R98, R80 ;  /* 0x000000626850723c */ /* 0x000fe20000041850 */
[----:B------:R-:W1:Y:S01]  /*ec70*/  LDSM.16.M88.4 R96, [R164+0x3800] ;  /* 0x00380000a460783b */ /* 0x000e620000000200 */
[----:B------:R-:W-:Y:S02]  /*ec80*/  FMUL.FTZ R89, R89, c[0x0][0x2ec] ;  /* 0x0000bb0059597a20 */ /* 0x000fe40000410000 */
[----:B------:R-:W-:Y:S02]  /*ec90*/  FMUL.FTZ R217, R88, c[0x0][0x2ec] ;  /* 0x0000bb0058d97a20 */ /* 0x000fe40000410000 */
[----:B------:R-:W-:-:S02]  /*eca0*/  FMUL.FTZ R88, R91, c[0x0][0x2ec] ;  /* 0x0000bb005b587a20 */ /* 0x000fc40000410000 */
[----:B---3--:R-:W-:Y:S01]  /*ecb0*/  HMMA.16816.F32.BF16 R112, R204, R184, R112 ;  /* 0x000000b8cc70723c */ /* 0x008fe20000041870 */
[----:B------:R-:W-:Y:S01]  /*ecc0*/  MUFU.TANH R89, R89 ;  /* 0x0000005900597308 */ /* 0x000fe20000002400 */
[----:B------:R-:W-:-:S06]  /*ecd0*/  FMUL.FTZ R219, R90, c[0x0][0x2ec] ;  /* 0x0000bb005adb7a20 */ /* 0x000fcc0000410000 */
[C---:B------:R-:W-:Y:S01]  /*ece0*/  HMMA.16816.F32.BF16 R108, R204.reuse, R186, R108 ;  /* 0x000000bacc6c723c */ /* 0x040fe2000004186c */
[----:B------:R-:W3:Y:S01]  /*ecf0*/  LDSM.16.M88.4 R184, [R164+0x2000] ;  /* 0x00200000a4b8783b */ /* 0x000ee20000000200 */
[----:B------:R-:W-:Y:S01]  /*ed00*/  FMUL.FTZ R220, R84, c[0x0][0x2ec] ;  /* 0x0000bb0054dc7a20 */ /* 0x000fe20000410000 */
[----:B------:R-:W-:Y:S01]  /*ed10*/  MUFU.TANH R88, R88 ;  /* 0x0000005800587308 */ /* 0x000fe20000002400 */
[----:B------:R-:W-:Y:S02]  /*ed20*/  FMUL.FTZ R221, R86, c[0x0][0x2ec] ;  /* 0x0000bb0056dd7a20 */ /* 0x000fe40000410000 */
[----:B------:R-:W-:Y:S02]  /*ed30*/  FMUL.FTZ R85, R85, c[0x0][0x2ec] ;  /* 0x0000bb0055557a20 */ /* 0x000fe40000410000 */
[----:B------:R-:W-:Y:S01]  /*ed40*/  HMMA.16816.F32.BF16 R56, R204, R192, R56 ;  /* 0x000000c0cc38723c */ /* 0x000fe20000041838 */
[----:B------:R-:W-:Y:S02]  /*ed50*/  FMUL.FTZ R81, R81, c[0x0][0x2ec] ;  /* 0x0000bb0051517a20 */ /* 0x000fe40000410000 */
[----:B------:R-:W-:Y:S01]  /*ed60*/  FMUL.FTZ R83, R83, c[0x0][0x2ec] ;  /* 0x0000bb0053537a20 */ /* 0x000fe20000410000 */
[----:B------:R-:W-:Y:S01]  /*ed70*/  MUFU.TANH R85, R85 ;  /* 0x0000005500557308 */ /* 0x000fe20000002400 */
[----:B------:R-:W-:-:S03]  /*ed80*/  FMUL.FTZ R87, R87, c[0x0][0x2ec] ;  /* 0x0000bb0057577a20 */ /* 0x000fc60000410000 */
[C---:B------:R-:W-:Y:S01]  /*ed90*/  HMMA.16816.F32.BF16 R52, R204.reuse, R194, R52 ;  /* 0x000000c2cc34723c */ /* 0x040fe20000041834 */
[----:B------:R-:W4:Y:S03]  /*eda0*/  LDSM.16.M88.4 R192, [R225] ;  /* 0x00000000e1c0783b */ /* 0x000f260000000200 */
[----:B------:R5:W-:Y:S04]  /*edb0*/  MUFU.TANH R84, R81 ;  /* 0x0000005100547308 */ /* 0x000be80000002400 */
[C---:B------:R-:W-:Y:S04]  /*edc0*/  HMMA.16816.F32.BF16 R68, R204.reuse, R196, R68 ;  /* 0x000000c4cc44723c */ /* 0x040fe80000041844 */
[----:B------:R-:W-:Y:S04]  /*edd0*/  MUFU.TANH R86, R83 ;  /* 0x0000005300567308 */ /* 0x000fe80000002400 */
[----:B------:R-:W-:Y:S01]  /*ede0*/  HMMA.16816.F32.BF16 R64, R204, R198, R64 ;  /* 0x000000c6cc40723c */ /* 0x000fe20000041840 */
[----:B------:R-:W3:Y:S03]  /*edf0*/  LDSM.16.M88.4 R196, [R226] ;  /* 0x00000000e2c4783b */ /* 0x000ee60000000200 */
[----:B------:R1:W-:Y:S04]  /*ee00*/  MUFU.TANH R90, R87 ;  /* 0x00000057005a7308 */ /* 0x0003e80000002400 */
[C---:B--2---:R-:W-:Y:S04]  /*ee10*/  HMMA.16816.F32.BF16 R40, R104.reuse, R100, R40 ;  /* 0x000000646828723c */ /* 0x044fe80000041828 */
[----:B------:R-:W-:Y:S04]  /*ee20*/  MUFU.TANH R217, R217 ;  /* 0x000000d900d97308 */ /* 0x000fe80000002400 */
[C---:B------:R-:W-:Y:S01]  /*ee30*/  HMMA.16816.F32.BF16 R36, R104.reuse, R102, R36 ;  /* 0x000000666824723c */ /* 0x040fe20000041824 */
[----:B------:R-:W2:Y:S03]  /*ee40*/  LDSM.16.M88.4 R100, [R164+0x5000] ;  /* 0x00500000a464783b */ /* 0x000ea60000000200 */
[----:B------:R-:W-:Y:S04]  /*ee50*/  MUFU.TANH R219, R219 ;  /* 0x000000db00db7308 */ /* 0x000fe80000002400 */
[C---:B-1----:R-:W-:Y:S04]  /*ee60*/  HMMA.16816.F32.BF16 R32, R104.reuse, R96, R32 ;  /* 0x000000606820723c */ /* 0x042fe80000041820 */
[----:B------:R-:W-:Y:S04]  /*ee70*/  MUFU.TANH R220, R220 ;  /* 0x000000dc00dc7308 */ /* 0x000fe80000002400 */
[----:B------:R-:W-:Y:S01]  /*ee80*/  HMMA.16816.F32.BF16 R28, R104, R98, R28 ;  /* 0x00000062681c723c */ /* 0x000fe2000004181c */
[----:B------:R-:W1:Y:S01]  /*ee90*/  LDSM.16.M88.4 R96, [R164+0x5800] ;  /* 0x00580000a460783b */ /* 0x000e620000000200 */
[----:B------:R-:W-:-:S02]  /*eea0*/  FMUL.FTZ R40, R40, c[0x0][0x2ec] ;  /* 0x0000bb0028287a20 */ /* 0x000fc40000410000 */
[----:B------:R-:W-:Y:S01]  /*eeb0*/  FMUL.FTZ R42, R42, c[0x0][0x2ec] ;  /* 0x0000bb002a2a7a20 */ /* 0x000fe20000410000 */
[----:B------:R-:W-:Y:S03]  /*eec0*/  MUFU.TANH R221, R221 ;  /* 0x000000dd00dd7308 */ /* 0x000fe60000002400 */
[C---:B------:R-:W-:Y:S01]  /*eed0*/  HMMA.16816.F32.BF16 R120, R204.reuse, R188, R120 ;  /* 0x000000bccc78723c */ /* 0x040fe20000041878 */
[----:B------:R-:W-:Y:S02]  /*eee0*/  FMUL.FTZ R36, R36, c[0x0][0x2ec] ;  /* 0x0000bb0024247a20 */ /* 0x000fe40000410000 */
[----:B------:R-:W-:Y:S02]  /*eef0*/  FMUL.FTZ R39, R39, c[0x0][0x2ec] ;  /* 0x0000bb0027277a20 */ /* 0x000fe40000410000 */
[----:B------:R-:W-:Y:S03]  /*ef00*/  MUFU.TANH R40, R40 ;  /* 0x0000002800287308 */ /* 0x000fe60000002400 */
[----:B------:R-:W-:Y:S01]  /*ef10*/  HMMA.16816.F32.BF16 R116, R204, R190, R116 ;  /* 0x000000becc74723c */ /* 0x000fe20000041874 */
[----:B------:R-:W1:Y:S01]  /*ef20*/  LDSM.16.M88.4 R188, [R164+0x1000] ;  /* 0x00100000a4bc783b */ /* 0x000e620000000200 */
[----:B------:R-:W-:-:S03]  /*ef30*/  FMUL.FTZ R32, R32, c[0x0][0x2ec] ;  /* 0x0000bb0020207a20 */ /* 0x000fc60000410000 */
[----:B------:R-:W-:Y:S03]  /*ef40*/  MUFU.TANH R39, R39 ;  /* 0x0000002700277308 */ /* 0x000fe60000002400 */
[C---:B---3--:R-:W-:Y:S01]  /*ef50*/  HMMA.16816.F32.BF16 R56, R104.reuse, R184, R56 ;  /* 0x000000b86838723c */ /* 0x048fe20000041838 */
[----:B------:R-:W-:Y:S02]  /*ef60*/  FMUL.FTZ R29, R29, c[0x0][0x2ec] ;  /* 0x0000bb001d1d7a20 */ /* 0x000fe40000410000 */
[----:B------:R-:W-:Y:S02]  /*ef70*/  FMUL.FTZ R28, R28, c[0x0][0x2ec] ;  /* 0x0000bb001c1c7a20 */ /* 0x000fe40000410000 */
[----:B------:R-:W-:Y:S01]  /*ef80*/  FMUL.FTZ R30, R30, c[0x0][0x2ec] ;  /* 0x0000bb001e1e7a20 */ /* 0x000fe20000410000 */
[----:B------:R-:W-:Y:S02]  /*ef90*/  MUFU.TANH R42, R42 ;  /* 0x0000002a002a7308 */ /* 0x000fe40000002400 */
[----:B------:R-:W-:Y:S01]  /*efa0*/  HMMA.16816.F32.BF16 R52, R104, R186, R52 ;  /* 0x000000ba6834723c */ /* 0x000fe20000041834 */
[----:B------:R-:W3:Y:S05]  /*efb0*/  LDSM.16.M88.4 R184, [R164+0x4800] ;  /* 0x00480000a4b8783b */ /* 0x000eea0000000200 */
[----:B------:R-:W-:Y:S02]  /*efc0*/  MUFU.TANH R28, R28 ;  /* 0x0000001c001c7308 */ /* 0x000fe40000002400 */
[C---:B------:R-:W-:Y:S06]  /*efd0*/  HMMA.16816.F32.BF16 R180, R204.reuse, R200, R180 ;  /* 0x000000c8ccb4723c */ /* 0x040fec00000418b4 */
[----:B------:R-:W-:Y:S02]  /*efe0*/  MUFU.TANH R32, R32 ;  /* 0x0000002000207308 */ /* 0x000fe40000002400 */
[C---:B------:R-:W-:Y:S01]  /*eff0*/  HMMA.16816.F32.BF16 R176, R204.reuse, R202, R176 ;  /* 0x000000caccb0723c */ /* 0x040fe200000418b0 */
[----:B------:R-:W-:Y:S05]  /*f000*/  LDSM.16.M88.4 R200, [R164+0x4000] ;  /* 0x00400000a4c8783b */ /* 0x000fea0000000200 */
[----:B------:R-:W-:Y:S02]  /*f010*/  MUFU.TANH R30, R30 ;  /* 0x0000001e001e7308 */ /* 0x000fe40000002400 */
[----:B----4-:R-:W-:Y:S01]  /*f020*/  HMMA.16816.F32.BF16 R128, R204, R192, R128 ;  /* 0x000000c0cc80723c */ /* 0x010fe20000041880 */
[----:B------:R-:W-:-:S02]  /*f030*/  FMUL.FTZ R55, R55, c[0x0][0x2ec] ;  /* 0x0000bb0037377a20 */ /* 0x000fc40000410000 */
[----:B------:R-:W-:Y:S02]  /*f040*/  FMUL.FTZ R53, R53, c[0x0][0x2ec] ;  /* 0x0000bb0035357a20 */ /* 0x000fe40000410000 */
[----:B------:R-:W-:Y:S02]  /*f050*/  FMUL.FTZ R52, R52, c[0x0][0x2ec] ;  /* 0x0000bb0034347a20 */ /* 0x000fe40000410000 */
[----:B------:R-:W-:Y:S01]  /*f060*/  MUFU.TANH R55, R55 ;  /* 0x0000003700377308 */ /* 0x000fe20000002400 */
[C---:B------:R-:W-:Y:S01]  /*f070*/  HMMA.16816.F32.BF16 R124, R204.reuse, R194, R124 ;  /* 0x000000c2cc7c723c */ /* 0x040fe2000004187c */
[----:B------:R-:W4:Y:S06]  /*f080*/  LDSM.16.M88.4 R192, [R164+0x1800] ;  /* 0x00180000a4c0783b */ /* 0x000f2c0000000200 */
[----:B------:R-:W-:Y:S01]  /*f090*/  MUFU.TANH R52, R52 ;  /* 0x0000003400347308 */ /* 0x000fe20000002400 */
[C---:B------:R-:W-:Y:S08]  /*f0a0*/  HMMA.16816.F32.BF16 R172, R204.reuse, R196, R172 ;  /* 0x000000c4ccac723c */ /* 0x040ff000000418ac */
[----:B------:R-:W-:Y:S01]  /*f0b0*/  HMMA.16816.F32.BF16 R168, R204, R198, R168 ;  /* 0x000000c6cca8723c */ /* 0x000fe200000418a8 */
[----:B------:R-:W3:Y:S01]  /*f0c0*/  LDSM.16.M88.4 R196, [R164+0x2800] ;  /* 0x00280000a4c4783b */ /* 0x000ee20000000200 */
[----:B------:R-:W-:Y:S06]  /*f0d0*/  MUFU.TANH R207, R95 ;  /* 0x0000005f00cf7308 */ /* 0x000fec0000002400 */
[C---:B--2---:R-:W-:Y:S08]  /*f0e0*/  HMMA.16816.F32.BF16 R8, R104.reuse, R100, R8 ;  /* 0x000000646808723c */ /* 0x044ff00000041808 */
[C---:B------:R-:W-:Y:S01]  /*f0f0*/  HMMA.16816.F32.BF16 R4, R104.reuse, R102, R4 ;  /* 0x000000666804723c */ /* 0x040fe20000041804 */
[----:B------:R-:W2:Y:S07]  /*f100*/  LDSM.16.M88.4 R100, [R164+0x7000] ;  /* 0x00700000a464783b */ /* 0x000eae0000000200 */
[C---:B-1----:R-:W-:Y:S08]  /*f110*/  HMMA.16816.F32.BF16 R180, R104.reuse, R96, R180 ;  /* 0x0000006068b4723c */ /* 0x042ff000000418b4 */
[----:B------:R-:W-:Y:S01]  /*f120*/  HMMA.16816.F32.BF16 R176, R104, R98, R176 ;  /* 0x0000006268b0723c */ /* 0x000fe200000418b0 */
[----:B------:R-:W1:Y:S01]  /*f130*/  LDSM.16.M88.4 R96, [R164+0x7800] ;  /* 0x00780000a460783b */ /* 0x000e620000000200 */
[----:B------:R-:W-:-:S06]  /*f140*/  FMUL.FTZ R10, R10, c[0x0][0x2ec] ;  /* 0x0000bb000a0a7a20 */ /* 0x000fcc0000410000 */
[C---:B------:R-:W-:Y:S01]  /*f150*/  HMMA.16816.F32.BF16 R76, R104.reuse, R188, R76 ;  /* 0x000000bc684c723c */ /* 0x040fe2000004184c */
[----:B------:R-:W-:Y:S01]  /*f160*/  FMUL.FTZ R5, R5, c[0x0][0x2ec] ;  /* 0x0000bb0005057a20 */ /* 0x000fe20000410000 */
[----:B------:R-:W-:Y:S01]  /*f170*/  MUFU.TANH R10, R10 ;  /* 0x0000000a000a7308 */ /* 0x000fe20000002400 */
[----:B------:R-:W-:Y:S02]  /*f180*/  FMUL.FTZ R6, R6, c[0x0][0x2ec] ;  /* 0x0000bb0006067a20 */ /* 0x000fe40000410000 */
[----:B------:R-:W-:Y:S02]  /*f190*/  FMUL.FTZ R7, R7, c[0x0][0x2ec] ;  /* 0x0000bb0007077a20 */ /* 0x000fe40000410000 */
[----:B------:R-:W-:Y:S01]  /*f1a0*/  FMUL.FTZ R4, R4, c[0x0][0x2ec] ;  /* 0x0000bb0004047a20 */ /* 0x000fe20000410000 */
[----:B------:R-:W-:Y:S01]  /*f1b0*/  HMMA.16816.F32.BF16 R72, R104, R190, R72 ;  /* 0x000000be6848723c */ /* 0x000fe20000041848 */
[----:B------:R-:W1:Y:S01]  /*f1c0*/  LDSM.16.M88.4 R188, [R164+0x6000] ;  /* 0x00600000a4bc783b */ /* 0x000e620000000200 */
[----:B------:R-:W-:Y:S01]  /*f1d0*/  MUFU.TANH R83, R7 ;  /* 0x0000000700537308 */ /* 0x000fe20000002400 */
[----:B-----5:R-:W-:-:S02]  /*f1e0*/  FMUL.FTZ R81, R183, c[0x0][0x2ec] ;  /* 0x0000bb00b7517a20 */ /* 0x020fc40000410000 */
[----:B------:R-:W-:Y:S02]  /*f1f0*/  FMUL.FTZ R180, R180, c[0x0][0x2ec] ;  /* 0x0000bb00b4b47a20 */ /* 0x000fe40000410000 */
[----:B------:R-:W-:Y:S01]  /*f200*/  FMUL.FTZ R182, R182, c[0x0][0x2ec] ;  /* 0x0000bb00b6b67a20 */ /* 0x000fe20000410000 */
[----:B---3--:R-:W-:Y:S01]  /*f210*/  HMMA.16816.F32.BF16 R16, R104, R184, R16 ;  /* 0x000000b86810723c */ /* 0x008fe20000041810 */
[----:B------:R-:W-:Y:S01]  /*f220*/  FMUL.FTZ R178, R178, c[0x0][0x2ec] ;  /* 0x0000bb00b2b27a20 */ /* 0x000fe20000410000 */
[----:B------:R-:W-:Y:S01]  /*f230*/  MUFU.TANH R81, R81 ;  /* 0x0000005100517308 */ /* 0x000fe20000002400 */
[----:B------:R-:W-:-:S05]  /*f240*/  FMUL.FTZ R176, R176, c[0x0][0x2ec] ;  /* 0x0000bb00b0b07a20 */ /* 0x000fca0000410000 */
[----:B------:R-:W-:Y:S01]  /*f250*/  HMMA.16816.F32.BF16 R12, R104, R186, R12 ;  /* 0x000000ba680c723c */ /* 0x000fe2000004180c */
[----:B------:R-:W3:Y:S01]  /*f260*/  LDSM.16.M88.4 R184, [R164+0x6800] ;  /* 0x00680000a4b8783b */ /* 0x000ee20000000200 */
[----:B------:R-:W-:Y:S01]  /*f270*/  FMUL.FTZ R77, R77, c[0x0][0x2ec] ;  /* 0x0000bb004d4d7a20 */ /* 0x000fe20000410000 */
[----:B------:R-:W-:-:S04]  /*f280*/  DEPBAR.LE SB0, 0x0 ;  /* 0x000080000000791a */ /* 0x000fc80000000000 */
[----:B------:R-:W-:Y:S01]  /*f290*/  FMUL.FTZ R79, R79, c[0x0][0x2ec] ;  /* 0x0000bb004f4f7a20 */ /* 0x000fe20000410000 */
[C---:B----4-:R-:W-:Y:S01]  /*f2a0*/  HMMA.16816.F32.BF16 R68, R104.reuse, R192, R68 ;  /* 0x000000c06844723c */ /* 0x050fe20000041844 */
[----:B------:R-:W-:Y:S01]  /*f2b0*/  FMUL.FTZ R72, R72, c[0x0][0x2ec] ;  /* 0x0000bb0048487a20 */ /* 0x000fe20000410000 */
[----:B------:R-:W-:Y:S01]  /*f2c0*/  MUFU.TANH R77, R77 ;  /* 0x0000004d004d7308 */ /* 0x000fe20000002400 */
[----:B------:R-:W-:Y:S02]  /*f2d0*/  FMUL.FTZ R76, R76, c[0x0][0x2ec] ;  /* 0x0000bb004c4c7a20 */ /* 0x000fe40000410000 */
[----:B------:R-:W-:Y:S02]  /*f2e0*/  FMUL.FTZ R74, R74, c[0x0][0x2ec] ;  /* 0x0000bb004a4a7a20 */ /* 0x000fe40000410000 */
[----:B------:R-:W-:Y:S01]  /*f2f0*/  LOP3.LUT R192, R242, UR7, RZ, 0xfc, !PT ;  /* 0x00000007f2c07c12 */ /* 0x000fe2000f8efcff */
[C---:B------:R-:W-:Y:S01]  /*f300*/  HMMA.16816.F32.BF16 R64, R104.reuse, R194, R64 ;  /* 0x000000c26840723c */ /* 0x040fe20000041840 */
[----:B------:R-:W-:Y:S01]  /*f310*/  FMUL.FTZ R73, R73, c[0x0][0x2ec] ;  /* 0x0000bb0049497a20 */ /* 0x000fe20000410000 */
[----:B------:R-:W-:Y:S01]  /*f320*/  MUFU.TANH R79, R79 ;  /* 0x0000004f004f7308 */ /* 0x000fe20000002400 */
[C---:B------:R-:W-:Y:S01]  /*f330*/  IADD3 R204, R192.reuse, 0x19, RZ ;  /* 0x00000019c0cc7810 */ /* 0x040fe20007ffe0ff */
        /* <DEDUP_REMOVED lines=11> */
[C---:B------:R-:W-:Y:S01]  /*f3f0*/  ISETP.GE.AND P5, PT, R194.reuse, R167, PT ;  /* 0x000000a7c200720c */ /* 0x040fe20003fa6270 */
[----:B------:R-:W-:Y:S01]  /*f400*/  HMMA.16816.F32.BF16 R44, R104, R198, R44 ;  /* 0x000000c6682c723c */ /* 0x000fe2000004182c */
[----:B------:R-:W-:Y:S01]  /*f410*/  ISETP.GE.AND P2, PT, R194, R165, PT ;  /* 0x000000a5c200720c */ /* 0x000fe20003f46270 */
[----:B------:R-:W-:Y:S01]  /*f420*/  I2F R3, R194 ;  /* 0x000000c200037306 */ /* 0x000fe20000201400 */
[----:B------:R-:W-:Y:S01]  /*f430*/  IADD3 R210, R192, 0x29, RZ ;  /* 0x00000029c0d27810 */ /* 0x000fe20007ffe0ff */
[----:B------:R-:W-:Y:S01]  /*f440*/  FMUL.FTZ R12, R12, c[0x0][0x2ec] ;  /* 0x0000bb000c0c7a20 */ /* 0x000fe20000410000 */
[----:B------:R-:W-:-:S02]  /*f450*/  IADD3 R222, R192, 0x51, RZ ;  /* 0x00000051c0de7810 */ /* 0x000fc40007ffe0ff */
[----:B------:R-:W-:Y:S01]  /*f460*/  IADD3 R198, R192, 0x9, RZ ;  /* 0x00000009c0c67810 */ /* 0x000fe20007ffe0ff */
[C---:B------:R-:W-:Y:S01]  /*f470*/  HMMA.16816.F32.BF16 R20, R104.reuse, R202, R20 ;  /* 0x000000ca6814723c */ /* 0x040fe20000041814 */
[----:B------:R-:W-:Y:S01]  /*f480*/  FMUL.FTZ R66, R66, c[0x0][0x2ec] ;  /* 0x0000bb0042427a20 */ /* 0x000fe20000410000 */
[----:B------:R-:W-:Y:S01]  /*f490*/  I2F R193, R194 ;  /* 0x000000c200c17306 */ /* 0x000fe20000201400 */
[----:B------:R-:W-:Y:S01]  /*f4a0*/  FMUL.FTZ R65, R65, c[0x0][0x2ec] ;  /* 0x0000bb0041417a20 */ /* 0x000fe20000410000 */
[----:B------:R-:W-:Y:S01]  /*f4b0*/  IADD3 R216, R192, 0x41, RZ ;  /* 0x00000041c0d87810 */ /* 0x000fe20007ffe0ff */
[----:B------:R-:W-:Y:S01]  /*f4c0*/  FMUL.FTZ R64, R64, c[0x0][0x2ec] ;  /* 0x0000bb0040407a20 */ /* 0x000fe20000410000 */
[-C--:B------:R-:W-:Y:S01]  /*f4d0*/  ISETP.GE.AND P4, PT, R198, R167.reuse, PT ;  /* 0x000000a7c600720c */ /* 0x080fe20003f86270 */
[----:B------:R-:W-:Y:S01]  /*f4e0*/  FMUL.FTZ R67, R67, c[0x0][0x2ec] ;  /* 0x0000bb0043437a20 */ /* 0x000fe20000410000 */
[C---:B--2---:R-:W-:Y:S01]  /*f4f0*/  HMMA.16816.F32.BF16 R120, R104.reuse, R100, R120 ;  /* 0x000000646878723c */ /* 0x044fe20000041878 */
[----:B------:R-:W-:Y:S01]  /*f500*/  FMUL.FTZ R49, R49, c[0x0][0x2ec] ;  /* 0x0000bb0031317a20 */ /* 0x000fe20000410000 */
[----:B------:R-:W2:Y:S01]  /*f510*/  I2F R196, R198 ;  /* 0x000000c600c47306 */ /* 0x000ea20000201400 */
[----:B------:R-:W-:Y:S01]  /*f520*/  FMUL.FTZ R51, R51, c[0x0][0x2ec] ;  /* 0x0000bb0033337a20 */ /* 0x000fe20000410000 */
[----:B------:R-:W-:Y:S01]  /*f530*/  IADD3 R202, R192, 0x11, RZ ;  /* 0x00000011c0ca7810 */ /* 0x000fe20007ffe0ff */
[----:B------:R-:W-:Y:S01]  /*f540*/  FMUL.FTZ R48, R48, c[0x0][0x2ec] ;  /* 0x0000bb0030307a20 */ /* 0x000fe20000410000 */
[----:B------:R-:W-:Y:S01]  /*f550*/  IADD3 R91, R192, 0x79, RZ ;  /* 0x00000079c05b7810 */ /* 0x000fe20007ffe0ff */
[----:B------:R-:W-:Y:S01]  /*f560*/  FMUL.FTZ R100, R70, c[0x0][0x2ec] ;  /* 0x0000bb0046647a20 */ /* 0x000fe20000410000 */
[C---:B-1----:R-:W-:Y:S01]  /*f570*/  HMMA.16816.F32.BF16 R112, R104.reuse, R96, R112 ;  /* 0x000000606870723c */ /* 0x042fe20000041870 */
[----:B------:R-:W-:Y:S01]  /*f580*/  FMUL.FTZ R70, R71, c[0x0][0x2ec] ;  /* 0x0000bb0047467a20 */ /* 0x000fe20000410000 */
[----:B------:R-:W1:Y:S01]  /*f590*/  I2F R206, R208 ;  /* 0x000000d000ce7306 */ /* 0x000e620000201400 */
[----:B------:R-:W-:Y:S01]  /*f5a0*/  FMUL.FTZ R101, R56, c[0x0][0x2ec] ;  /* 0x0000bb0038657a20 */ /* 0x000fe20000410000 */
[C---:B------:R-:W-:Y:S01]  /*f5b0*/  IADD3 R252, R192.reuse, 0x59, RZ ;  /* 0x00000059c0fc7810 */ /* 0x040fe20007ffe0ff */
[----:B------:R-:W-:Y:S01]  /*f5c0*/  FMUL.FTZ R56, R57, c[0x0][0x2ec] ;  /* 0x0000bb0039387a20 */ /* 0x000fe20000410000 */
[----:B------:R-:W-:Y:S01]  /*f5d0*/  IADD3 R87, R192, 0x81, RZ ;  /* 0x00000081c0577810 */ /* 0x000fe20007ffe0ff */
[----:B------:R-:W-:Y:S01]  /*f5e0*/  FMUL.FTZ R97, R68, c[0x0][0x2ec] ;  /* 0x0000bb0044617a20 */ /* 0x000fe20000410000 */
[C---:B------:R-:W-:Y:S01]  /*f5f0*/  HMMA.16816.F32.BF16 R24, R104.reuse, R200, R24 ;  /* 0x000000c86818723c */ /* 0x040fe20000041818 */
[----:B------:R-:W-:Y:S01]  /*f600*/  FMUL.FTZ R68, R69, c[0x0][0x2ec] ;  /* 0x0000bb0045447a20 */ /* 0x000fe20000410000 */
[----:B------:R-:W-:Y:S01]  /*f610*/  I2F R201, R204 ;  /* 0x000000cc00c97306 */ /* 0x000fe20000201400 */
[----:B------:R-:W-:Y:S01]  /*f620*/  FMUL.FTZ R96, R92, c[0x0][0x2ec] ;  /* 0x0000bb005c607a20 */ /* 0x000fe20000410000 */
[----:B------:R-:W-:Y:S01]  /*f630*/  ISETP.GE.AND P1, PT, R202, R167, PT ;  /* 0x000000a7ca00720c */ /* 0x000fe20003f26270 */
[----:B------:R-:W-:Y:S01]  /*f640*/  FMUL.FTZ R92, R94, c[0x0][0x2ec] ;  /* 0x0000bb005e5c7a20 */ /* 0x000fe20000410000 */
[----:B------:R-:W-:Y:S01]  /*f650*/  ISETP.GE.AND P6, PT, R202, R165, PT ;  /* 0x000000a5ca00720c */ /* 0x000fe20003fc6270 */
[----:B--2---:R-:W-:Y:S01]  /*f660*/  FFMA.FTZ R7, R196, UR4, R89 ;  /* 0x00000004c4077c23 */ /* 0x004fe20008010059 */
[C---:B------:R-:W-:Y:S01]  /*f670*/  HMMA.16816.F32.BF16 R168, R104.reuse, R190, R168 ;  /* 0x000000be68a8723c */ /* 0x040fe200000418a8 */
[----:B------:R-:W-:Y:S01]  /*f680*/  FMUL.FTZ R21, R21, c[0x0][0x2ec] ;  /* 0x0000bb0015157a20 */ /* 0x000fe20000410000 */
[----:B------:R-:W-:Y:S01]  /*f690*/  MUFU.TANH R68, R68 ;  /* 0x0000004400447308 */ /* 0x000fe20000002400 */
[----:B-1----:R-:W-:Y:S01]  /*f6a0*/  FFMA.FTZ R79, R206, UR4, R79 ;  /* 0x00000004ce4f7c23 */ /* 0x002fe2000801004f */
[----:B------:R-:W-:Y:S01]  /*f6b0*/  FSEL R7, R7, -INF , !P4 ;  /* 0xff80000007077808 */ /* 0x000fe20006000000 */
[----:B------:R-:W-:Y:S01]  /*f6c0*/  FMUL.FTZ R71, R181, c[0x0][0x2ec] ;  /* 0x0000bb00b5477a20 */ /* 0x000fe20000410000 */
[C---:B------:R-:W-:Y:S01]  /*f6d0*/  IADD3 R89, R192.reuse, 0x99, RZ ;  /* 0x00000099c0597810 */ /* 0x040fe20007ffe0ff */
[----:B------:R-:W-:Y:S01]  /*f6e0*/  FMUL.FTZ R121, R121, c[0x0][0x2ec] ;  /* 0x0000bb0079797a20 */ /* 0x000fe20000410000 */
[----:B------:R-:W-:Y:S01]  /*f6f0*/  IADD3 R190, R192, 0x31, RZ ;  /* 0x00000031c0be7810 */ /* 0x000fe20007ffe0ff */
[C---:B------:R-:W-:Y:S01]  /*f700*/  HMMA.16816.F32.BF16 R172, R104.reuse, R188, R172 ;  /* 0x000000bc68ac723c */ /* 0x040fe200000418ac */
[----:B------:R-:W-:Y:S01]  /*f710*/  MUFU.TANH R70, R70 ;  /* 0x0000004600467308 */ /* 0x000fe20000002400 */
[----:B------:R-:W-:Y:S01]  /*f720*/  ISETP.GE.AND P4, PT, R208, R167, PT ;  /* 0x000000a7d000720c */ /* 0x000fe20003f86270 */
[----:B------:R-:W-:Y:S01]  /*f730*/  FMUL.FTZ R115, R115, c[0x0][0x2ec] ;  /* 0x0000bb0073737a20 */ /* 0x000fe20000410000 */
[----:B------:R-:W-:Y:S01]  /*f740*/  IADD3 R211, R192, 0x69, RZ ;  /* 0x00000069c0d37810 */ /* 0x000fe20007ffe0ff */
[----:B------:R-:W-:Y:S01]  /*f750*/  FMUL.FTZ R50, R50, c[0x0][0x2ec] ;  /* 0x0000bb0032327a20 */ /* 0x000fe20000410000 */
[----:B------:R-:W-:Y:S01]  /*f760*/  IADD3 R181, R192, 0x91, RZ ;  /* 0x00000091c0b57810 */ /* 0x000fe20007ffe0ff */
[----:B------:R-:W-:Y:S01]  /*f770*/  FMUL.FTZ R27, R27, c[0x0][0x2ec] ;  /* 0x0000bb001b1b7a20 */ /* 0x000fe20000410000 */
[C---:B------:R-:W-:Y:S01]  /*f780*/  HMMA.16816.F32.BF16 R116, R104.reuse, R102, R116 ;  /* 0x000000666874723c */ /* 0x040fe20000041874 */
[----:B------:R-:W1:Y:S01]  /*f790*/  I2F R189, R190 ;  /* 0x000000be00bd7306 */ /* 0x000e620000201400 */
[----:B------:R-:W-:Y:S01]  /*f7a0*/  ISETP.GE.AND P3, PT, R198, R165, PT ;  /* 0x000000a5c600720c */ /* 0x000fe20003f66270 */
[----:B------:R-:W-:Y:S01]  /*f7b0*/  FMUL.FTZ R44, R44, c[0x0][0x2ec] ;  /* 0x0000bb002c2c7a20 */ /* 0x000fe20000410000 */
[----:B------:R-:W-:Y:S01]  /*f7c0*/  IADD3 R183, R192, 0x89, RZ ;  /* 0x00000089c0b77810 */ /* 0x000fe20007ffe0ff */
[----:B------:R-:W-:Y:S01]  /*f7d0*/  FMUL.FTZ R24, R24, c[0x0][0x2ec] ;  /* 0x0000bb0018187a20 */ /* 0x000fe20000410000 */
[----:B------:R-:W-:Y:S01]  /*f7e0*/  IADD3 R247, R192, 0xd1, RZ ;  /* 0x000000d1c0f77810 */ /* 0x000fe20007ffe0ff */
[----:B------:R-:W-:Y:S01]  /*f7f0*/  FMUL.FTZ R103, R58, c[0x0][0x2ec] ;  /* 0x0000bb003a677a20 */ /* 0x000fe20000410000 */
[----:B------:R-:W-:Y:S01]  /*f800*/  HMMA.16816.F32.BF16 R108, R104, R98, R108 ;  /* 0x00000062686c723c */ /* 0x000fe2000004186c */
[----:B------:R-:W-:Y:S01]  /*f810*/  MUFU.TANH R102, R66 ;  /* 0x0000004200667308 */ /* 0x000fe20000002400 */
[----:B------:R-:W-:Y:S01]  /*f820*/  FMUL.FTZ R58, R59, c[0x0][0x2ec] ;  /* 0x0000bb003b3a7a20 */ /* 0x000fe20000410000 */
[----:B------:R-:W-:Y:S01]  /*f830*/  IADD3 R223, R192, 0xb1, RZ ;  /* 0x000000b1c0df7810 */ /* 0x000fe20007ffe0ff */
[----:B------:R-:W-:-:S02]  /*f840*/  FMUL.FTZ R169, R169, c[0x0][0x2ec] ;  /* 0x0000bb00a9a97a20 */ /* 0x000fc40000410000 */
[----:B------:R-:W-:Y:S02]  /*f850*/  FMUL.FTZ R20, R20, c[0x0][0x2ec] ;  /* 0x0000bb0014147a20 */ /* 0x000fe40000410000 */
[C---:B---3--:R-:W-:Y:S01]  /*f860*/  HMMA.16816.F32.BF16 R124, R104.reuse, R186, R124 ;  /* 0x000000ba687c723c */ /* 0x048fe2000004187c */
[----:B------:R-:W-:Y:S01]  /*f870*/  MUFU.TANH R94, R72 ;  /* 0x00000048005e7308 */ /* 0x000fe20000002400 */
[----:B-1----:R-:W-:Y:S02]  /*f880*/  FFMA.FTZ R68, R189, UR4, R68 ;  /* 0x00000004bd447c23 */ /* 0x002fe40008010044 */
[----:B------:R-:W-:Y:S02]  /*f890*/  FMUL.FTZ R175, R175, c[0x0][0x2ec] ;  /* 0x0000bb00afaf7a20 */ /* 0x000fe40000410000 */
[----:B------:R-:W-:Y:S02]  /*f8a0*/  FMUL.FTZ R22, R22, c[0x0][0x2ec] ;  /* 0x0000bb0016167a20 */ /* 0x000fe40000410000 */
[----:B------:R-:W-:Y:S01]  /*f8b0*/  HMMA.16816.F32.BF16 R128, R104, R184, R128 ;  /* 0x000000b86880723c */ /* 0x000fe20000041880 */
[----:B------:R1:W-:Y:S01]  /*f8c0*/  MUFU.TANH R66, R49 ;  /* 0x0000003100427308 */ /* 0x0003e20000002400 */
[----:B------:R-:W-:-:S02]  /*f8d0*/  FMUL.FTZ R117, R117, c[0x0][0x2ec] ;  /* 0x0000bb0075757a20 */ /* 0x000fc40000410000 */
[----:B------:R-:W-:Y:S02]  /*f8e0*/  FMUL.FTZ R116, R116, c[0x0][0x2ec] ;  /* 0x0000bb0074747a20 */ /* 0x000fe40000410000 */
[----:B------:R-:W-:Y:S01]  /*f8f0*/  FMUL.FTZ R112, R112, c[0x0][0x2ec] ;  /* 0x0000bb0070707a20 */ /* 0x000fe20000410000 */
[----:B------:R-:W-:Y:S01]  /*f900*/  IADD3 R107, R192, 0x71, RZ ;  /* 0x00000071c06b7810 */ /* 0x000fe20007ffe0ff */
[----:B------:R-:W-:Y:S01]  /*f910*/  FMUL.FTZ R104, R54, c[0x0][0x2ec] ;  /* 0x0000bb0036687a20 */ /* 0x000fe20000410000 */
[----:B------:R2:W-:Y:S01]  /*f920*/  MUFU.TANH R93, R76 ;  /* 0x0000004c005d7308 */ /* 0x0005e20000002400 */
[----:B------:R-:W-:Y:S02]  /*f930*/  FMUL.FTZ R109, R109, c[0x0][0x2ec] ;  /* 0x0000bb006d6d7a20 */ /* 0x000fe40000410000 */
[----:B------:R-:W-:-:S04]  /*f940*/  FMUL.FTZ R114, R114, c[0x0][0x2ec] ;  /* 0x0000bb0072727a20 */ /* 0x000fc80000410000 */
[----:B------:R-:W-:Y:S01]  /*f950*/  FMUL.FTZ R127, R127, c[0x0][0x2ec] ;  /* 0x0000bb007f7f7a20 */ /* 0x000fe20000410000 */
[----:B------:R3:W-:Y:S01]  /*f960*/  MUFU.TANH R98, R74 ;  /* 0x0000004a00627308 */ /* 0x0007e20000002400 */
[----:B-1----:R-:W-:Y:S02]  /*f970*/  FMUL.FTZ R49, R15, c[0x0][0x2ec] ;  /* 0x0000bb000f317a20 */ /* 0x002fe40000410000 */
[----:B------:R-:W-:Y:S02]  /*f980*/  FMUL.FTZ R15, R9, c[0x0][0x2ec] ;  /* 0x0000bb00090f7a20 */ /* 0x000fe40000410000 */
[----:B------:R-:W-:Y:S02]  /*f990*/  FMUL.FTZ R125, R125, c[0x0][0x2ec] ;  /* 0x0000bb007d7d7a20 */ /* 0x000fe40000410000 */
[----:B------:R-:W-:Y:S01]  /*f9a0*/  FMUL.FTZ R131, R131, c[0x0][0x2ec] ;  /* 0x0000bb0083837a20 */ /* 0x000fe20000410000 */
[----:B------:R1:W-:Y:S01]  /*f9b0*/  MUFU.TANH R72, R51 ;  /* 0x0000003300487308 */ /* 0x0003e20000002400 */
[----:B--2---:R-:W-:-:S02]  /*f9c0*/  FMUL.FTZ R76, R43, c[0x0][0x2ec] ;  /* 0x0000bb002b4c7a20 */ /* 0x004fc40000410000 */
[----:B------:R-:W-:Y:S02]  /*f9d0*/  FMUL.FTZ R43, R37, c[0x0][0x2ec] ;  /* 0x0000bb00252b7a20 */ /* 0x000fe40000410000 */
[----:B------:R-:W-:Y:S02]  /*f9e0*/  FMUL.FTZ R37, R38, c[0x0][0x2ec] ;  /* 0x0000bb0026257a20 */ /* 0x000fe40000410000 */
[----:B------:R-:W-:Y:S01]  /*f9f0*/  FMUL.FTZ R38, R33, c[0x0][0x2ec] ;  /* 0x0000bb0021267a20 */ /* 0x000fe20000410000 */
[----:B------:R-:W-:Y:S01]  /*fa00*/  I2F R200, R202 ;  /* 0x000000ca00c87306 */ /* 0x000fe20000201400 */
[----:B---3--:R-:W-:Y:S02]  /*fa10*/  FMUL.FTZ R74, R41, c[0x0][0x2ec] ;  /* 0x0000bb00294a7a20 */ /* 0x008fe40000410000 */
[----:B------:R-:W-:Y:S02]  /*fa20*/  FMUL.FTZ R33, R34, c[0x0][0x2ec] ;  /* 0x0000bb0022217a20 */ /* 0x000fe40000410000 */
[----:B------:R-:W-:-:S03]  /*fa30*/  FMUL.FTZ R124, R124, c[0x0][0x2ec] ;  /* 0x0000bb007c7c7a20 */ /* 0x000fc60000410000 */
[----:B------:R-:W-:Y:S01]  /*fa40*/  I2F R203, R202 ;  /* 0x000000ca00cb7306 */ /* 0x000fe20000201400 */
[----:B-1----:R-:W-:-:S07]  /*fa50*/  FMUL.FTZ R51, R11, c[0x0][0x2ec] ;  /* 0x0000bb000b337a20 */ /* 0x002fce0000410000 */
[----:B------:R-:W1:Y:S08]  /*fa60*/  I2F R186, R218 ;  /* 0x000000da00ba7306 */ /* 0x000e700000201400 */
[----:B------:R2:W3:Y:S08]  /*fa70*/  MUFU.TANH R57, R53 ;  /* 0x0000003500397308 */ /* 0x0004f00000002400 */
[----:B------:R4:W-:Y:S01]  /*fa80*/  MUFU.TANH R11, R5 ;  /* 0x00000005000b7308 */ /* 0x0009e20000002400 */
[----:B-1----:R-:W-:-:S07]  /*fa90*/  FFMA.FTZ R55, R186, UR4, R55 ;  /* 0x00000004ba377c23 */ /* 0x002fce0008010037 */
[----:B------:R1:W-:Y:S01]  /*faa0*/  MUFU.TANH R9, R6 ;  /* 0x0000000600097308 */ /* 0x0003e20000002400 */
[----:B--2---:R-:W-:Y:S02]  /*fab0*/  FFMA.FTZ R53, R206, UR4, R77 ;  /* 0x00000004ce357c23 */ /* 0x004fe4000801004d */
[----:B------:R-:W-:Y:S01]  /*fac0*/  FFMA.FTZ R206, R189, UR4, R70 ;  /* 0x00000004bdce7c23 */ /* 0x000fe20008010046 */
[----:B------:R-:W-:Y:S01]  /*fad0*/  IADD3 R70, R192, 0xc1, RZ ;  /* 0x000000c1c0467810 */ /* 0x000fe20007ffe0ff */
[----:B---3--:R-:W-:Y:S01]  /*fae0*/  FFMA.FTZ R57, R186, UR4, R57 ;  /* 0x00000004ba397c23 */ /* 0x008fe20008010039 */
[----:B------:R-:W-:Y:S02]  /*faf0*/  FSEL R53, R53, -INF , !P4 ;  /* 0xff80000035357808 */ /* 0x000fe40006000000 */
[----:B------:R-:W-:Y:S01]  /*fb00*/  I2F R199, R198 ;  /* 0x000000c600c77306 */ /* 0x000fe20000201400 */
[----:B----4-:R-:W-:Y:S01]  /*fb10*/  FFMA.FTZ R5, R3, UR4, R214 ;  /* 0x0000000403057c23 */ /* 0x010fe200080100d6 */
[----:B------:R-:W-:-:S04]  /*fb20*/  ISETP.GE.AND P4, PT, R212, R167, PT ;  /* 0x000000a7d400720c */ /* 0x000fc80003f86270 */
[----:B------:R-:W-:Y:S01]  /*fb30*/  FSEL R5, R5, -INF , !P5 ;  /* 0xff80000005057808 */ /* 0x000fe20006800000 */
[----:B-1----:R-:W-:Y:S01]  /*fb40*/  FFMA.FTZ R6, R193, UR4, R207 ;  /* 0x00000004c1067c23 */ /* 0x002fe200080100cf */
[----:B------:R-:W-:Y:S01]  /*fb50*/  I2F R184, R212 ;  /* 0x000000d400b87306 */ /* 0x000fe20000201400 */
[----:B------:R-:W-:-:S03]  /*fb60*/  ISETP.GE.AND P5, PT, R204, R167, PT ;  /* 0x000000a7cc00720c */ /* 0x000fc60003fa6270 */
[----:B------:R-:W-:Y:S02]  /*fb70*/  FSEL R6, R6, -INF , !P2 ;  /* 0xff80000006067808 */ /* 0x000fe40005000000 */
[----:B------:R-:W-:Y:S02]  /*fb80*/  ISETP.GE.AND P2, PT, R204, R165, PT ;  /* 0x000000a5cc00720c */ /* 0x000fe40003f46270 */
[----:B------:R-:W1:Y:S08]  /*fb90*/  MUFU.TANH R65, R65 ;  /* 0x0000004100417308 */ /* 0x000e700000002400 */
[----:B------:R-:W-:Y:S08]  /*fba0*/  I2F R213, R246 ;  /* 0x000000f600d57306 */ /* 0x000ff00000201400 */
[----:B------:R2:W-:Y:S01]  /*fbb0*/  MUFU.TANH R54, R48 ;  /* 0x0000003000367308 */ /* 0x0005e20000002400 */
[----:B-1----:R-:W-:-:S05]  /*fbc0*/  FFMA.FTZ R65, R184, UR4, R65 ;  /* 0x00000004b8417c23 */ /* 0x002fca0008010041 */
[----:B------:R-:W-:Y:S02]  /*fbd0*/  FSEL R207, R65, -INF , !P4 ;  /* 0xff80000041cf7808 */ /* 0x000fe40006000000 */
[----:B------:R-:W1:Y:S01]  /*fbe0*/  MUFU.TANH R74, R74 ;  /* 0x0000004a004a7308 */ /* 0x000e620000002400 */
[----:B------:R-:W-:-:S07]  /*fbf0*/  ISETP.GE.AND P4, PT, R222, R167, PT ;  /* 0x000000a7de00720c */ /* 0x000fce0003f86270 */
[----:B------:R-:W3:Y:S01]  /*fc00*/  MUFU.TANH R76, R76 ;  /* 0x0000004c004c7308 */ /* 0x000ee20000002400 */
[----:B--2---:R-:W-:Y:S01]  /*fc10*/  FFMA.FTZ R48, R205, UR4, R86 ;  /* 0x00000004cd307c23 */ /* 0x004fe20008010056 */
[----:B------:R-:W-:-:S04]  /*fc20*/  IADD3 R205, R192, 0xb9, RZ ;  /* 0x000000b9c0cd7810 */ /* 0x000fc80007ffe0ff */
[----:B------:R-:W-:Y:S02]  /*fc30*/  FSEL R48, R48, -INF , !P2 ;  /* 0xff80000030307808 */ /* 0x000fe40005000000 */
[----:B------:R2:W-:Y:S01]  /*fc40*/  MUFU.TANH R34, R29 ;  /* 0x0000001d00227308 */ /* 0x0005e20000002400 */
[----:B------:R-:W-:Y:S01]  /*fc50*/  ISETP.GE.AND P2, PT, R190, R165, PT ;  /* 0x000000a5be00720c */ /* 0x000fe20003f46270 */
[----:B-1----:R-:W-:-:S03]  /*fc60*/  FFMA.FTZ R74, R213, UR4, R74 ;  /* 0x00000004d54a7c23 */ /* 0x002fc6000801004a */
[----:B------:R-:W-:Y:S02]  /*fc70*/  FSEL R206, R206, -INF , !P2 ;  /* 0xff800000cece7808 */ /* 0x000fe40005000000 */
[-C--:B------:R-:W-:Y:S01]  /*fc80*/  ISETP.GE.AND P2, PT, R218, R165.reuse, PT ;  /* 0x000000a5da00720c */ /* 0x080fe20003f46270 */
[----:B------:R1:W-:Y:S01]  /*fc90*/  MUFU.TANH R99, R64 ;  /* 0x0000004000637308 */ /* 0x0003e20000002400 */
[----:B---3--:R-:W-:Y:S02]  /*fca0*/  FFMA.FTZ R76, R213, UR4, R76 ;  /* 0x00000004d54c7c23 */ /* 0x008fe4000801004c */
[----:B------:R-:W-:Y:S02]  /*fcb0*/  FSEL R198, R55, -INF , !P2 ;  /* 0xff80000037c67808 */ /* 0x000fe40005000000 */
[----:B------:R-:W-:Y:S01]  /*fcc0*/  ISETP.GE.AND P2, PT, R246, R165, PT ;  /* 0x000000a5f600720c */ /* 0x000fe20003f46270 */
[----:B--2---:R-:W-:Y:S02]  /*fcd0*/  FFMA.FTZ R29, R201, UR4, R84 ;  /* 0x00000004c91d7c23 */ /* 0x004fe40008010054 */
[----:B------:R-:W-:Y:S01]  /*fce0*/  I2F R188, R210 ;  /* 0x000000d200bc7306 */ /* 0x000fe20000201400 */
[----:B------:R-:W-:-:S02]  /*fcf0*/  FMUL.FTZ R84, R179, c[0x0][0x2ec] ;  /* 0x0000bb00b3547a20 */ /* 0x000fc40000410000 */
[----:B------:R-:W-:Y:S02]  /*fd00*/  FSEL R29, R29, -INF , !P5 ;  /* 0xff8000001d1d7808 */ /* 0x000fe40006800000 */
[-C--:B------:R-:W-:Y:S01]  /*fd10*/  ISETP.GE.AND P5, PT, R190, R167.reuse, PT ;  /* 0x000000a7be00720c */ /* 0x080fe20003fa6270 */
[----:B-1----:R-:W-:Y:S02]  /*fd20*/  FMUL.FTZ R64, R45, c[0x0][0x2ec] ;  /* 0x0000bb002d407a20 */ /* 0x002fe40000410000 */
[----:B------:R1:W-:Y:S01]  /*fd30*/  MUFU.TANH R95, R78 ;  /* 0x0000004e005f7308 */ /* 0x0003e20000002400 */
[----:B------:R-:W-:Y:S01]  /*fd40*/  FMUL.FTZ R45, R46, c[0x0][0x2ec] ;  /* 0x0000bb002e2d7a20 */ /* 0x000fe20000410000 */
[----:B------:R-:W-:Y:S01]  /*fd50*/  FSEL R209, R68, -INF , !P5 ;  /* 0xff80000044d17808 */ /* 0x000fe20006800000 */
[----:B------:R-:W-:Y:S01]  /*fd60*/  FMUL.FTZ R46, R47, c[0x0][0x2ec] ;  /* 0x0000bb002f2e7a20 */ /* 0x000fe20000410000 */
[----:B------:R-:W-:Y:S01]  /*fd70*/  ISETP.GE.AND P5, PT, R218, R167, PT ;  /* 0x000000a7da00720c */ /* 0x000fe20003fa6270 */
[----:B------:R-:W-:Y:S01]  /*fd80*/  FMUL.FTZ R47, R23, c[0x0][0x2ec] ;  /* 0x0000bb00172f7a20 */ /* 0x000fe20000410000 */
[----:B------:R-:W-:Y:S01]  /*fd90*/  FSEL R190, R76, -INF , !P2 ;  /* 0xff8000004cbe7808 */ /* 0x000fe20005000000 */
[----:B------:R-:W-:Y:S01]  /*fda0*/  FMUL.FTZ R23, R17, c[0x0][0x2ec] ;  /* 0x0000bb0011177a20 */ /* 0x000fe20000410000 */
[----:B------:R-:W2:Y:S01]  /*fdb0*/  MUFU.TANH R73, R73 ;  /* 0x0000004900497308 */ /* 0x000ea20000002400 */
[----:B------:R-:W-:Y:S01]  /*fdc0*/  FMUL.FTZ R17, R18, c[0x0][0x2ec] ;  /* 0x0000bb0012117a20 */ /* 0x000fe20000410000 */
[----:B------:R-:W-:Y:S01]  /*fdd0*/  ISETP.GE.AND P2, PT, R91, R165, PT ;  /* 0x000000a55b00720c */ /* 0x000fe20003f46270 */
[----:B------:R-:W-:Y:S01]  /*fde0*/  FMUL.FTZ R18, R13, c[0x0][0x2ec] ;  /* 0x0000bb000d127a20 */ /* 0x000fe20000410000 */
[----:B------:R-:W-:Y:S01]  /*fdf0*/  IADD3 R68, R192, 0xe1, RZ ;  /* 0x000000e1c0447810 */ /* 0x000fe20007ffe0ff */
[----:B------:R-:W-:-:S02]  /*fe00*/  FMUL.FTZ R13, R14, c[0x0][0x2ec] ;  /* 0x0000bb000e0d7a20 */ /* 0x000fc40000410000 */
[----:B------:R-:W-:Y:S01]  /*fe10*/  FMUL.FTZ R14, R8, c[0x0][0x2ec] ;  /* 0x0000bb00080e7a20 */ /* 0x000fe20000410000 */
[----:B------:R-:W3:Y:S01]  /*fe20*/  MUFU.TANH R75, R75 ;  /* 0x0000004b004b7308 */ /* 0x000ee20000002400 */
[----:B-1----:R-:W-:Y:S02]  /*fe30*/  FMUL.FTZ R78, R35, c[0x0][0x2ec] ;  /* 0x0000bb00234e7a20 */ /* 0x002fe40000410000 */
[----:B------:R-:W-:Y:S02]  /*fe40*/  FMUL.FTZ R35, R31, c[0x0][0x2ec] ;  /* 0x0000bb001f237a20 */ /* 0x000fe40000410000 */
[----:B------:R-:W-:Y:S02]  /*fe50*/  FMUL.FTZ R31, R25, c[0x0][0x2ec] ;  /* 0x0000bb00191f7a20 */ /* 0x000fe40000410000 */
[----:B------:R-:W-:Y:S01]  /*fe60*/  FMUL.FTZ R25, R26, c[0x0][0x2ec] ;  /* 0x0000bb001a197a20 */ /* 0x000fe20000410000 */
[----:B------:R-:W1:Y:S01]  /*fe70*/  I2F R187, R222 ;  /* 0x000000de00bb7306 */ /* 0x000e620000201400 */
[----:B--2---:R-:W-:-:S07]  /*fe80*/  FFMA.FTZ R73, R188, UR4, R73 ;  /* 0x00000004bc497c23 */ /* 0x004fce0008010049 */
[----:B------:R-:W2:Y:S01]  /*fe90*/  MUFU.TANH R67, R67 ;  /* 0x0000004300437308 */ /* 0x000ea20000002400 */
[----:B---3--:R-:W-:-:S07]  /*fea0*/  FFMA.FTZ R75, R188, UR4, R75 ;  /* 0x00000004bc4b7c23 */ /* 0x008fce000801004b */
[----:B------:R-:W-:Y:S01]  /*feb0*/  I2F R185, R216 ;  /* 0x000000d800b97306 */ /* 0x000fe20000201400 */
[C---:B-1----:R-:W-:Y:S02]  /*fec0*/  FFMA.FTZ R66, R187.reuse, UR4, R66 ;  /* 0x00000004bb427c23 */ /* 0x042fe40008010042 */
[----:B------:R-:W-:-:S03]  /*fed0*/  FFMA.FTZ R72, R187, UR4, R72 ;  /* 0x00000004bb487c23 */ /* 0x000fc60008010048 */
[----:B------:R-:W-:Y:S02]  /*fee0*/  FSEL R193, R66, -INF , !P4 ;  /* 0xff80000042c17808 */ /* 0x000fe40006000000 */
[----:B------:R-:W1:Y:S01]  /*fef0*/  MUFU.TANH R56, R56 ;  /* 0x0000003800387308 */ /* 0x000e620000002400 */
[----:B--2---:R-:W-:Y:S01]  /*ff00*/  FFMA.FTZ R67, R184, UR4, R67 ;  /* 0x00000004b8437c23 */ /* 0x004fe20008010043 */
[----:B------:R-:W-:-:S06]  /*ff10*/  ISETP.GE.AND P4, PT, R211, R167, PT ;  /* 0x000000a7d300720c */ /* 0x000fcc0003f86270 */
[----:B------:R-:W2:Y:S08]  /*ff20*/  MUFU.TANH R58, R58 ;  /* 0x0000003a003a7308 */ /* 0x000eb00000002400 */
[----:B------:R3:W-:Y:S01]  /*ff30*/  MUFU.TANH R41, R36 ;  /* 0x0000002400297308 */ /* 0x0007e20000002400 */
[----:B-1----:R-:W-:-:S07]  /*ff40*/  FFMA.FTZ R56, R185, UR4, R56 ;  /* 0x00000004b9387c23 */ /* 0x002fce0008010038 */
[----:B------:R1:W-:Y:S01]  /*ff50*/  MUFU.TANH R26, R21 ;  /* 0x00000015001a7308 */ /* 0x0003e20000002400 */
[----:B--2---:R-:W-:Y:S02]  /*ff60*/  FFMA.FTZ R58, R185, UR4, R58 ;  /* 0x00000004b93a7c23 */ /* 0x004fe4000801003a */
[----:B---3--:R-:W-:-:S05]  /*ff70*/  FFMA.FTZ R36, R203, UR4, R90 ;  /* 0x00000004cb247c23 */ /* 0x008fca000801005a */
[----:B------:R-:W-:Y:S01]  /*ff80*/  MUFU.TANH R35, R35 ;  /* 0x0000002300237308 */ /* 0x000fe20000002400 */
[----:B------:R-:W-:Y:S02]  /*ff90*/  IADD3 R203, R192, 0xa1, RZ ;  /* 0x000000a1c0cb7810 */ /* 0x000fe40007ffe0ff */
[----:B------:R-:W-:Y:S02]  /*ffa0*/  FSEL R36, R36, -INF , !P6 ;  /* 0xff80000024247808 */ /* 0x000fe40007000000 */
[----:B------:R-:W-:Y:S01]  /*ffb0*/  ISETP.GE.AND P6, PT, R210, R165, PT ;  /* 0x000000a5d200720c */ /* 0x000fe20003fc6270 */
[----:B-1----:R-:W-:Y:S02]  /*ffc0*/  FFMA.FTZ R21, R200, UR4, R85 ;  /* 0x00000004c8157c23 */ /* 0x002fe40008010055 */
[----:B------:R1:W-:Y:S01]  /*ffd0*/  MUFU.TANH R8, R4 ;  /* 0x0000000400087308 */ /* 0x0003e20000002400 */
[----:B------:R-:W-:Y:S02]  /*ffe0*/  FMUL.FTZ R85, R177, c[0x0][0x2ec] ;  /* 0x0000bb00b1557a20 */ /* 0x000fe40000410000 */
[----:B------:R-:W-:-:S02]  /*fff0*/  FSEL R21, R21, -INF , !P1 ;  /* 0xff80000015157808 */ /* 0x000fc40004800000 */
[----:B------:R-:W-:-:S03]  /*10000*/  ISETP.GE.AND P1, PT, R210, R167, PT ;  /* 0x000000a7d200720c */ /* 0x000fc60003f26270 */
[----:B------:R-:W2:Y:S01]  /*10010*/  I2F R59, R91 ;  /* 0x0000005b003b7306 */ /* 0x000ea20000201400 */
[----:B------:R-:W-:Y:S02]  /*10020*/  IADD3 R210, R192, 0xa9, RZ ;  /* 0x000000a9c0d27810 */ /* 0x000fe40007ffe0ff */
[----:B------:R-:W-:Y:S02]  /*10030*/  FSEL R215, R73, -INF , !P1 ;  /* 0xff80000049d77808 */ /* 0x000fe40004800000 */
[-C--:B------:R-:W-:Y:S01]  /*10040*/  ISETP.GE.AND P1, PT, R216, R167.reuse, PT ;  /* 0x000000a7d800720c */ /* 0x080fe20003f26270 */
[----:B-1----:R-:W-:Y:S02]  /*10050*/  FFMA.FTZ R4, R199, UR4, R88 ;  /* 0x00000004c7047c23 */ /* 0x002fe40008010058 */
[----:B------:R-:W-:Y:S01]  /*10060*/  MUFU.TANH R49, R49 ;  /* 0x0000003100317308 */ /* 0x000fe20000002400 */
[----:B------:R-:W-:Y:S02]  /*10070*/  FSEL R199, R57, -INF , !P5 ;  /* 0xff80000039c77808 */ /* 0x000fe40006800000 */
[----:B------:R-:W-:-:S02]  /*10080*/  ISETP.GE.AND P5, PT, R246, R167, PT ;  /* 0x000000a7f600720c */ /* 0x000fc40003fa6270 */
[----:B------:R-:W-:Y:S02]  /*10090*/  FSEL R4, R4, -INF , !P3 ;  /* 0xff80000004047808 */ /* 0x000fe40005800000 */
[----:B------:R-:W-:Y:S01]  /*100a0*/  ISETP.GE.AND P3, PT, R208, R165, PT ;  /* 0x000000a5d000720c */ /* 0x000fe20003f66270 */
[----:B------:R-:W1:Y:S01]  /*100b0*/  I2F R88, R89 ;  /* 0x0000005900587306 */ /* 0x000e620000201400 */
[----:B------:R-:W-:Y:S01]  /*100c0*/  FSEL R187, R74, -INF , !P5 ;  /* 0xff8000004abb7808 */ /* 0x000fe20006800000 */
[----:B--2---:R-:W-:Y:S01]  /*100d0*/  FFMA.FTZ R34, R59, UR4, R34 ;  /* 0x000000043b227c23 */ /* 0x004fe20008010022 */
[----:B------:R-:W-:Y:S01]  /*100e0*/  FSEL R214, R79, -INF , !P3 ;  /* 0xff8000004fd67808 */ /* 0x000fe20005800000 */
[----:B------:R-:W-:Y:S01]  /*100f0*/  FFMA.FTZ R184, R59, UR4, R35 ;  /* 0x000000043bb87c23 */ /* 0x000fe20008010023 */
[----:B------:R-:W-:Y:S01]  /*10100*/  ISETP.GE.AND P5, PT, R91, R167, PT ;  /* 0x000000a75b00720c */ /* 0x000fe20003fa6270 */
[----:B------:R-:W-:Y:S01]  /*10110*/  FMUL.FTZ R91, R129, c[0x0][0x2ec] ;  /* 0x0000bb00815b7a20 */ /* 0x000fe20000410000 */
[-C--:B------:R-:W-:Y:S01]  /*10120*/  ISETP.GE.AND P3, PT, R212, R165.reuse, PT ;  /* 0x000000a5d400720c */ /* 0x080fe20003f66270 */
[----:B------:R-:W-:Y:S01]  /*10130*/  I2F R191, R252 ;  /* 0x000000fc00bf7306 */ /* 0x000fe20000201400 */
[----:B------:R-:W-:Y:S01]  /*10140*/  FSEL R212, R75, -INF , !P6 ;  /* 0xff8000004bd47808 */ /* 0x000fe20007000000 */
[----:B------:R-:W-:Y:S01]  /*10150*/  FMUL.FTZ R79, R173, c[0x0][0x2ec] ;  /* 0x0000bb00ad4f7a20 */ /* 0x000fe20000410000 */
[----:B------:R-:W-:Y:S01]  /*10160*/  ISETP.GE.AND P6, PT, R216, R165, PT ;  /* 0x000000a5d800720c */ /* 0x000fe20003fc6270 */
[----:B------:R-:W-:Y:S01]  /*10170*/  IMAD.U32 R129, RZ, RZ, UR7 ;  /* 0x00000007ff817e24 */ /* 0x000fe2000f8e00ff */
[----:B------:R-:W-:-:S02]  /*10180*/  FSEL R204, R67, -INF , !P3 ;  /* 0xff80000043cc7808 */ /* 0x000fc40005800000 */
[----:B------:R-:W-:Y:S01]  /*10190*/  ISETP.GE.AND P3, PT, R222, R165, PT ;  /* 0x000000a5de00720c */ /* 0x000fe20003f66270 */
[----:B------:R-:W2:Y:S01]  /*101a0*/  MUFU.TANH R64, R64 ;  /* 0x0000004000407308 */ /* 0x000ea20000002400 */
[----:B------:R-:W-:Y:S01]  /*101b0*/  FSEL R201, R56, -INF , !P1 ;  /* 0xff80000038c97808 */ /* 0x000fe20004800000 */
[----:B-1----:R-:W-:Y:S01]  /*101c0*/  FFMA.FTZ R67, R88, UR4, R49 ;  /* 0x0000000458437c23 */ /* 0x002fe20008010031 */
[----:B------:R-:W-:Y:S02]  /*101d0*/  FSEL R200, R58, -INF , !P6 ;  /* 0xff8000003ac87808 */ /* 0x000fe40007000000 */
[C---:B------:R-:W-:Y:S02]  /*101e0*/  ISETP.GE.AND P1, PT, R252.reuse, R167, PT ;  /* 0x000000a7fc00720c */ /* 0x040fe40003f26270 */
[----:B------:R-:W-:Y:S01]  /*101f0*/  ISETP.GE.AND P6, PT, R252, R165, PT ;  /* 0x000000a5fc00720c */ /* 0x000fe20003fc6270 */
[----:B------:R-:W1:Y:S01]  /*10200*/  MUFU.TANH R46, R46 ;  /* 0x0000002e002e7308 */ /* 0x000e620000002400 */
[----:B------:R-:W-:-:S02]  /*10210*/  FSEL R196, R72, -INF , !P3 ;  /* 0xff80000048c47808 */ /* 0x000fc40005800000 */
[----:B------:R-:W-:Y:S02]  /*10220*/  FSEL R184, R184, -INF , !P2 ;  /* 0xff800000b8b87808 */ /* 0x000fe40005000000 */
[-C--:B------:R-:W-:Y:S02]  /*10230*/  ISETP.GE.AND P3, PT, R211, R165.reuse, PT ;  /* 0x000000a5d300720c */ /* 0x080fe40003f66270 */
[----:B------:R-:W-:Y:S01]  /*10240*/  ISETP.GE.AND P2, PT, R181, R165, PT ;  /* 0x000000a5b500720c */ /* 0x000fe20003f46270 */
[----:B------:R-:W-:Y:S01]  /*10250*/  MUFU.TANH R31, R31 ;  /* 0x0000001f001f7308 */ /* 0x000fe20000002400 */
[----:B--2---:R-:W-:Y:S01]  /*10260*/  FFMA.FTZ R64, R191, UR4, R64 ;  /* 0x00000004bf407c23 */ /* 0x004fe20008010040 */
[C---:B------:R-:W-:Y:S02]  /*10270*/  IADD3 R216, R192.reuse, 0xc9, RZ ;  /* 0x000000c9c0d87810 */ /* 0x040fe40007ffe0ff */
[----:B------:R-:W-:Y:S02]  /*10280*/  IADD3 R222, R192, 0xd9, RZ ;  /* 0x000000d9c0de7810 */ /* 0x000fe40007ffe0ff */
[----:B------:R-:W-:-:S02]  /*10290*/  FSEL R177, R64, -INF , !P1 ;  /* 0xff80000040b17808 */ /* 0x000fc40004800000 */
[----:B------:R-:W-:Y:S01]  /*102a0*/  MUFU.TANH R27, R27 ;  /* 0x0000001b001b7308 */ /* 0x000fe20000002400 */
[----:B-1----:R-:W-:Y:S01]  /*102b0*/  FFMA.FTZ R46, R191, UR4, R46 ;  /* 0x00000004bf2e7c23 */ /* 0x002fe2000801002e */
[C---:B------:R-:W-:Y:S02]  /*102c0*/  ISETP.GE.AND P1, PT, R107.reuse, R167, PT ;  /* 0x000000a76b00720c */ /* 0x040fe40003f26270 */
[----:B------:R-:W-:Y:S02]  /*102d0*/  IADD3 R246, R192, 0xe9, RZ ;  /* 0x000000e9c0f67810 */ /* 0x000fe40007ffe0ff */
[----:B------:R-:W-:Y:S02]  /*102e0*/  FSEL R194, R46, -INF , !P6 ;  /* 0xff8000002ec27808 */ /* 0x000fe40007000000 */
[----:B------:R-:W1:Y:S01]  /*102f0*/  I2F R3, R87 ;  /* 0x0000005700037306 */ /* 0x000e620000201400 */
[----:B------:R-:W-:Y:S02]  /*10300*/  ISETP.GE.AND P6, PT, R107, R165, PT ;  /* 0x000000a56b00720c */ /* 0x000fe40003fc6270 */
[----:B------:R-:W-:-:S02]  /*10310*/  IADD3 R191, R192, 0xf1, RZ ;  /* 0x000000f1c0bf7810 */ /* 0x000fc40007ffe0ff */
[----:B------:R-:W-:Y:S02]  /*10320*/  IADD3 R74, R192, 0xd1, RZ ;  /* 0x000000d1c04a7810 */ /* 0x000fe40007ffe0ff */
[----:B------:R-:W-:Y:S01]  /*10330*/  LOP3.LUT R129, R129, 0x70, R242, 0xfe, !PT ;  /* 0x0000007081817812 */ /* 0x000fe200078efef2 */
[----:B------:R-:W2:Y:S08]  /*10340*/  I2F R106, R211 ;  /* 0x000000d3006a7306 */ /* 0x000eb00000201400 */
[----:B------:R-:W3:Y:S01]  /*10350*/  MUFU.TANH R43, R43 ;  /* 0x0000002b002b7308 */ /* 0x000ee20000002400 */
[----:B-1----:R-:W-:-:S02]  /*10360*/  FFMA.FTZ R31, R3, UR4, R31 ;  /* 0x00000004031f7c23 */ /* 0x002fc4000801001f */
[----:B------:R-:W-:-:S05]  /*10370*/  FFMA.FTZ R27, R3, UR4, R27 ;  /* 0x00000004031b7c23 */ /* 0x000fca000801001b */
[----:B------:R-:W-:Y:S01]  /*10380*/  MUFU.TANH R23, R23 ;  /* 0x0000001700177308 */ /* 0x000fe20000002400 */
[----:B--2---:R-:W-:Y:S02]  /*10390*/  FFMA.FTZ R39, R106, UR4, R39 ;  /* 0x000000046a277c23 */ /* 0x004fe40008010027 */
[----:B------:R-:W-:-:S03]  /*103a0*/  FMUL.FTZ R211, R171, c[0x0][0x2ec] ;  /* 0x0000bb00abd37a20 */ /* 0x000fc60000410000 */
[----:B------:R-:W-:Y:S01]  /*103b0*/  FSEL R188, R39, -INF , !P3 ;  /* 0xff80000027bc7808 */ /* 0x000fe20005800000 */
[----:B------:R-:W-:Y:S01]  /*103c0*/  IMAD.U32 R39, RZ, RZ, UR7 ;  /* 0x00000007ff277e24 */ /* 0x000fe2000f8e00ff */
[----:B------:R-:W-:Y:S01]  /*103d0*/  MUFU.TANH R19, R19 ;  /* 0x0000001300137308 */ /* 0x000fe20000002400 */
[----:B---3--:R-:W-:Y:S01]  /*103e0*/  FFMA.FTZ R43, R106, UR4, R43 ;  /* 0x000000046a2b7c23 */ /* 0x008fe2000801002b */
[----:B------:R-:W-:Y:S02]  /*103f0*/  ISETP.GE.AND P3, PT, R87, R165, PT ;  /* 0x000000a55700720c */ /* 0x000fe40003f66270 */
[----:B------:R-:W-:Y:S02]  /*10400*/  LOP3.LUT R106, R39, 0x28, R242, 0xfe, !PT ;  /* 0x00000028276a7812 */ /* 0x000fe400078efef2 */
[----:B------:R-:W-:Y:S01]  /*10410*/  FSEL R185, R43, -INF , !P4 ;  /* 0xff8000002bb97808 */ /* 0x000fe20006000000 */
[----:B------:R-:W-:Y:S01]  /*10420*/  IMAD.U32 R43, RZ, RZ, UR7 ;  /* 0x00000007ff2b7e24 */ /* 0x000fe2000f8e00ff */
[----:B------:R-:W1:Y:S01]  /*10430*/  I2F R202, R181 ;  /* 0x000000b500ca7306 */ /* 0x000e620000201400 */
[----:B------:R-:W-:-:S02]  /*10440*/  ISETP.GE.AND P4, PT, R87, R167, PT ;  /* 0x000000a75700720c */ /* 0x000fc40003f86270 */
[----:B------:R-:W-:Y:S01]  /*10450*/  FSEL R57, R27, -INF , !P3 ;  /* 0xff8000001b397808 */ /* 0x000fe20005800000 */
[----:B------:R-:W-:Y:S01]  /*10460*/  IMAD.U32 R27, RZ, RZ, UR7 ;  /* 0x00000007ff1b7e24 */ /* 0x000fe2000f8e00ff */
[----:B------:R-:W-:Y:S02]  /*10470*/  ISETP.GE.AND P3, PT, R89, R165, PT ;  /* 0x000000a55900720c */ /* 0x000fe40003f66270 */
[--C-:B------:R-:W-:Y:S01]  /*10480*/  LOP3.LUT R43, R43, 0x20, R242.reuse, 0xfe, !PT ;  /* 0x000000202b2b7812 */ /* 0x100fe200078efef2 */
[----:B------:R2:W-:Y:S01]  /*10490*/  I2F R105, R107 ;  /* 0x0000006b00697306 */ /* 0x0005e20000201400 */
[--C-:B------:R-:W-:Y:S02]  /*104a0*/  LOP3.LUT R27, R27, 0x40, R242.reuse, 0xfe, !PT ;  /* 0x000000401b1b7812 */ /* 0x100fe400078efef2 */
[----:B------:R-:W-:Y:S02]  /*104b0*/  LOP3.LUT R39, R39, 0x30, R242, 0xfe, !PT ;  /* 0x0000003027277812 */ /* 0x000fe400078efef2 */
[----:B------:R-:W-:-:S02]  /*104c0*/  FSEL R67, R67, -INF , !P3 ;  /* 0xff80000043437808 */ /* 0x000fc40005800000 */
[----:B------:R-:W-:Y:S01]  /*104d0*/  ISETP.GE.AND P3, PT, R223, R165, PT ;  /* 0x000000a5df00720c */ /* 0x000fe20003f66270 */
[----:B------:R-:W3:Y:S01]  /*104e0*/  MUFU.TANH R38, R38 ;  /* 0x0000002600267308 */ /* 0x000ee20000002400 */
[C---:B-1----:R-:W-:Y:S02]  /*104f0*/  FFMA.FTZ R58, R202.reuse, UR4, R23 ;  /* 0x00000004ca3a7c23 */ /* 0x042fe40008010017 */
[----:B------:R-:W-:Y:S02]  /*10500*/  FFMA.FTZ R3, R202, UR4, R19 ;  /* 0x00000004ca037c23 */ /* 0x000fe40008010013 */
[----:B------:R-:W-:-:S03]  /*10510*/  IMAD.U32 R23, RZ, RZ, UR7 ;  /* 0x00000007ff177e24 */ /* 0x000fc6000f8e00ff */
[----:B------:R-:W1:Y:S01]  /*10520*/  MUFU.TANH R78, R78 ;  /* 0x0000004e004e7308 */ /* 0x000e620000002400 */
[----:B------:R-:W-:Y:S02]  /*10530*/  FSEL R3, R3, -INF , !P2 ;  /* 0xff80000003037808 */ /* 0x000fe40005000000 */
[----:B------:R-:W-:Y:S02]  /*10540*/  ISETP.GE.AND P2, PT, R210, R165, PT ;  /* 0x000000a5d200720c */ /* 0x000fe40003f46270 */
[----:B--2---:R-:W-:Y:S02]  /*10550*/  IADD3 R107, R192, 0xf9, RZ ;  /* 0x000000f9c06b7810 */ /* 0x004fe40007ffe0ff */
[----:B------:R-:W-:Y:S01]  /*10560*/  LOP3.LUT R23, R23, 0x48, R242, 0xfe, !PT ;  /* 0x0000004817177812 */ /* 0x000fe200078efef2 */
[----:B------:R-:W2:Y:S01]  /*10570*/  MUFU.TANH R65, R169 ;  /* 0x000000a900417308 */ /* 0x000ea20000002400 */
[----:B---3--:R-:W-:-:S07]  /*10580*/  FFMA.FTZ R38, R105, UR4, R38 ;  /* 0x0000000469267c23 */ /* 0x008fce0008010026 */
[----:B------:R-:W3:Y:S01]  /*10590*/  I2F R208, R210 ;  /* 0x000000d200d07306 */ /* 0x000ee20000201400 */
[----:B-1----:R-:W-:Y:S02]  /*105a0*/  FFMA.FTZ R78, R105, UR4, R78 ;  /* 0x00000004694e7c23 */ /* 0x002fe4000801004e */
[----:B------:R-:W-:-:S03]  /*105b0*/  IMAD.U32 R105, RZ, RZ, UR7 ;  /* 0x00000007ff697e24 */ /* 0x000fc6000f8e00ff */
[----:B------:R-:W-:Y:S02]  /*105c0*/  FSEL R186, R78, -INF , !P6 ;  /* 0xff8000004eba7808 */ /* 0x000fe40007000000 */
[----:B------:R-:W1:Y:S01]  /*105d0*/  MUFU.TANH R18, R18 ;  /* 0x0000001200127308 */ /* 0x000e620000002400 */
[----:B--2---:R-:W-:Y:S01]  /*105e0*/  IMAD.MOV.U32 R213, RZ, RZ, R65 ;  /* 0x000000ffffd57224 */ /* 0x004fe200078e0041 */
[----:B------:R-:W-:Y:S02]  /*105f0*/  ISETP.GE.AND P6, PT, R183, R165, PT ;  /* 0x000000a5b700720c */ /* 0x000fe40003fc6270 */
[----:B------:R-:W-:Y:S01]  /*10600*/  FSEL R169, R31, -INF , !P4 ;  /* 0xff8000001fa97808 */ /* 0x000fe20006000000 */
[----:B------:R-:W-:Y:S01]  /*10610*/  IMAD.U32 R31, RZ, RZ, UR7 ;  /* 0x00000007ff1f7e24 */ /* 0x000fe2000f8e00ff */
[----:B------:R-:W-:Y:S02]  /*10620*/  ISETP.GE.AND P4, PT, R89, R167, PT ;  /* 0x000000a75900720c */ /* 0x000fe40003f86270 */
[----:B------:R2:W4:Y:S01]  /*10630*/  MUFU.TANH R179, R175 ;  /* 0x000000af00b37308 */ /* 0x0005220000002400 */
[C---:B---3--:R-:W-:Y:S01]  /*10640*/  FFMA.FTZ R11, R208.reuse, UR4, R11 ;  /* 0x00000004d00b7c23 */ /* 0x048fe2000801000b */
[--C-:B------:R-:W-:Y:S01]  /*10650*/  LOP3.LUT R31, R31, 0x38, R242.reuse, 0xfe, !PT ;  /* 0x000000381f1f7812 */ /* 0x100fe200078efef2 */
[----:B------:R-:W-:Y:S01]  /*10660*/  FFMA.FTZ R65, R208, UR4, R83 ;  /* 0x00000004d0417c23 */ /* 0x000fe20008010053 */
[----:B------:R-:W-:-:S04]  /*10670*/  LOP3.LUT R105, R105, 0x58, R242, 0xfe, !PT ;  /* 0x0000005869697812 */ /* 0x000fc800078efef2 */
[----:B------:R-:W-:Y:S01]  /*10680*/  MUFU.TANH R47, R47 ;  /* 0x0000002f002f7308 */ /* 0x000fe20000002400 */
[----:B-1----:R-:W-:Y:S01]  /*10690*/  FFMA.FTZ R18, R88, UR4, R18 ;  /* 0x0000000458127c23 */ /* 0x002fe20008010012 */
[----:B------:R-:W-:Y:S01]  /*106a0*/  FSEL R65, R65, -INF , !P2 ;  /* 0xff80000041417808 */ /* 0x000fe20005000000 */
[----:B------:R-:W-:Y:S01]  /*106b0*/  FMUL.FTZ R88, R119, c[0x0][0x2ec] ;  /* 0x0000bb0077587a20 */ /* 0x000fe20000410000 */
[----:B------:R-:W-:Y:S02]  /*106c0*/  ISETP.GE.AND P2, PT, R70, R165, PT ;  /* 0x000000a54600720c */ /* 0x000fe40003f46270 */
[----:B------:R-:W-:Y:S02]  /*106d0*/  FSEL R64, R18, -INF , !P4 ;  /* 0xff80000012407808 */ /* 0x000fe40006000000 */
[----:B------:R-:W1:Y:S01]  /*106e0*/  I2F R69, R183 ;  /* 0x000000b700457306 */ /* 0x000e620000201400 */
[----:B--2---:R-:W-:Y:S01]  /*106f0*/  FSEL R175, R34, -INF , !P5 ;  /* 0xff80000022af7808 */ /* 0x004fe20006800000 */
[----:B----4-:R-:W-:Y:S01]  /*10700*/  IMAD.MOV.U32 R76, RZ, RZ, R179 ;  /* 0x000000ffff4c7224 */ /* 0x010fe200078e00b3 */
[----:B------:R-:W-:Y:S01]  /*10710*/  ISETP.GE.AND P5, PT, R181, R167, PT ;  /* 0x000000a7b500720c */ /* 0x000fe20003fa6270 */
[----:B------:R-:W-:Y:S01]  /*10720*/  IMAD.U32 R181, RZ, RZ, UR7 ;  /* 0x00000007ffb57e24 */ /* 0x000fe2000f8e00ff */
[----:B------:R-:W-:-:S02]  /*10730*/  FSEL R179, R38, -INF , !P1 ;  /* 0xff80000026b37808 */ /* 0x000fc40004800000 */
[----:B------:R-:W-:Y:S01]  /*10740*/  FSEL R58, R58, -INF , !P5 ;  /* 0xff8000003a3a7808 */ /* 0x000fe20006800000 */
[----:B------:R-:W-:Y:S01]  /*10750*/  MUFU.TANH R15, R15 ;  /* 0x0000000f000f7308 */ /* 0x000fe20000002400 */
[-C--:B------:R-:W-:Y:S02]  /*10760*/  ISETP.GE.AND P5, PT, R210, R167.reuse, PT ;  /* 0x000000a7d200720c */ /* 0x080fe40003fa6270 */
[-C--:B------:R-:W-:Y:S02]  /*10770*/  ISETP.GE.AND P1, PT, R183, R167.reuse, PT ;  /* 0x000000a7b700720c */ /* 0x080fe40003f26270 */
[----:B------:R-:W-:Y:S02]  /*10780*/  ISETP.GE.AND P4, PT, R223, R167, PT ;  /* 0x000000a7df00720c */ /* 0x000fe40003f86270 */
[----:B------:R-:W-:Y:S01]  /*10790*/  LOP3.LUT R181, R181, 0x68, R242, 0xfe, !PT ;  /* 0x00000068b5b57812 */ /* 0x000fe200078efef2 */
[----:B------:R-:W-:Y:S01]  /*107a0*/  MUFU.TANH R51, R51 ;  /* 0x0000003300337308 */ /* 0x000fe20000002400 */
[----:B-1----:R-:W-:-:S02]  /*107b0*/  FFMA.FTZ R26, R69, UR4, R26 ;  /* 0x00000004451a7c23 */ /* 0x002fc4000801001a */
[----:B------:R-:W-:Y:S02]  /*107c0*/  FFMA.FTZ R47, R69, UR4, R47 ;  /* 0x00000004452f7c23 */ /* 0x000fe4000801002f */
[----:B------:R-:W-:Y:S01]  /*107d0*/  FMUL.FTZ R183, R123, c[0x0][0x2ec] ;  /* 0x0000bb007bb77a20 */ /* 0x000fe20000410000 */
[----:B------:R-:W-:Y:S01]  /*107e0*/  FSEL R59, R26, -INF , !P1 ;  /* 0xff8000001a3b7808 */ /* 0x000fe20004800000 */
[----:B------:R-:W-:Y:S01]  /*107f0*/  IMAD.U32 R123, RZ, RZ, UR7 ;  /* 0x00000007ff7b7e24 */ /* 0x000fe2000f8e00ff */
[----:B------:R-:W-:Y:S01]  /*10800*/  MUFU.TANH R71, R71 ;  /* 0x0000004700477308 */ /* 0x000fe20000002400 */
[----:B------:R-:W-:Y:S02]  /*10810*/  FSEL R56, R47, -INF , !P6 ;  /* 0xff8000002f387808 */ /* 0x000fe40007000000 */
[C---:B------:R-:W-:Y:S02]  /*10820*/  ISETP.GE.AND P1, PT, R203.reuse, R167, PT ;  /* 0x000000a7cb00720c */ /* 0x040fe40003f26270 */
[----:B------:R-:W-:-:S02]  /*10830*/  ISETP.GE.AND P6, PT, R203, R165, PT ;  /* 0x000000a5cb00720c */ /* 0x000fc40003fc6270 */
[----:B------:R-:W-:Y:S01]  /*10840*/  LOP3.LUT R123, R123, 0x50, R242, 0xfe, !PT ;  /* 0x000000507b7b7812 */ /* 0x000fe200078efef2 */
[----:B------:R-:W1:Y:S08]  /*10850*/  I2F R90, R203 ;  /* 0x000000cb005a7306 */ /* 0x000e700000201400 */
[----:B------:R-:W2:Y:S08]  /*10860*/  I2F R86, R223 ;  /* 0x000000df00567306 */ /* 0x000eb00000201400 */
[----:B------:R-:W-:Y:S01]  /*10870*/  I2F R247, R247 ;  /* 0x000000f700f77306 */ /* 0x000fe20000201400 */
[----:B-1----:R-:W-:-:S02]  /*10880*/  FFMA.FTZ R15, R90, UR4, R15 ;  /* 0x000000045a0f7c23 */ /* 0x002fc4000801000f */
[----:B------:R-:W-:Y:S02]  /*10890*/  FFMA.FTZ R51, R90, UR4, R51 ;  /* 0x000000045a337c23 */ /* 0x000fe40008010033 */
[----:B------:R-:W-:Y:S01]  /*108a0*/  FMUL.FTZ R90, R113, c[0x0][0x2ec] ;  /* 0x0000bb00715a7a20 */ /* 0x000fe20000410000 */
[----:B------:R-:W-:Y:S02]  /*108b0*/  FSEL R69, R15, -INF , !P1 ;  /* 0xff8000000f457808 */ /* 0x000fe40004800000 */
[----:B------:R-:W1:Y:S01]  /*108c0*/  MUFU.TANH R91, R91 ;  /* 0x0000005b005b7308 */ /* 0x000e620000002400 */
[----:B--2---:R-:W-:Y:S01]  /*108d0*/  FFMA.FTZ R73, R86, UR4, R81 ;  /* 0x0000000456497c23 */ /* 0x004fe20008010051 */
[----:B------:R-:W-:Y:S01]  /*108e0*/  FSEL R66, R51, -INF , !P6 ;  /* 0xff80000033427808 */ /* 0x000fe20007000000 */
[----:B------:R-:W-:Y:S01]  /*108f0*/  IMAD.U32 R223, RZ, RZ, UR7 ;  /* 0x00000007ffdf7e24 */ /* 0x000fe2000f8e00ff */
[C---:B------:R-:W-:Y:S02]  /*10900*/  ISETP.GE.AND P1, PT, R205.reuse, R167, PT ;  /* 0x000000a7cd00720c */ /* 0x040fe40003f26270 */
[----:B------:R-:W-:-:S02]  /*10910*/  ISETP.GE.AND P6, PT, R205, R165, PT ;  /* 0x000000a5cd00720c */ /* 0x000fc40003fc6270 */
[----:B------:R-:W-:Y:S01]  /*10920*/  MUFU.TANH R84, R84 ;  /* 0x0000005400547308 */ /* 0x000fe20000002400 */
[----:B------:R-:W-:Y:S02]  /*10930*/  FSEL R73, R73, -INF , !P3 ;  /* 0xff80000049497808 */ /* 0x000fe40005800000 */
[----:B------:R-:W-:Y:S02]  /*10940*/  ISETP.GE.AND P3, PT, R216, R165, PT ;  /* 0x000000a5d800720c */ /* 0x000fe40003f66270 */
[----:B------:R-:W-:-:S03]  /*10950*/  LOP3.LUT R223, R223, 0x98, R242, 0xfe, !PT ;  /* 0x00000098dfdf7812 */ /* 0x000fc600078efef2 */
[----:B------:R-:W2:Y:S01]  /*10960*/  I2F R77, R205 ;  /* 0x000000cd004d7306 */ /* 0x000ea20000201400 */
[----:B-1----:R-:W-:Y:S02]  /*10970*/  FFMA.FTZ R83, R247, UR4, R91 ;  /* 0x00000004f7537c23 */ /* 0x002fe4000801005b */
[----:B------:R-:W-:Y:S02]  /*10980*/  FMUL.FTZ R91, R111, c[0x0][0x2ec] ;  /* 0x0000bb006f5b7a20 */ /* 0x000fe40000410000 */
[----:B------:R-:W-:-:S03]  /*10990*/  IMAD.U32 R111, RZ, RZ, UR7 ;  /* 0x00000007ff6f7e24 */ /* 0x000fc6000f8e00ff */
[----:B------:R1:W-:Y:S02]  /*109a0*/  I2F R252, R68 ;  /* 0x0000004400fc7306 */ /* 0x0003e40000201400 */
[----:B------:R-:W-:-:S06]  /*109b0*/  LOP3.LUT R111, R111, 0xa0, R242, 0xfe, !PT ;  /* 0x000000a06f6f7812 */ /* 0x000fcc00078efef2 */
[----:B------:R-:W3:Y:S01]  /*109c0*/  MUFU.TANH R49, R121 ;  /* 0x0000007900317308 */ /* 0x000ee20000002400 */
[----:B--2---:R-:W-:-:S05]  /*109d0*/  FFMA.FTZ R72, R77, UR4, R84 ;  /* 0x000000044d487c23 */ /* 0x004fca0008010054 */
[----:B------:R-:W-:Y:S02]  /*109e0*/  FSEL R72, R72, -INF , !P6 ;  /* 0xff80000048487808 */ /* 0x000fe40007000000 */
[----:B------:R-:W2:Y:S01]  /*109f0*/  MUFU.TANH R85, R85 ;  /* 0x0000005500557308 */ /* 0x000ea20000002400 */
[----:B-1----:R-:W-:Y:S01]  /*10a00*/  FSEL R68, R11, -INF , !P5 ;  /* 0xff8000000b447808 */ /* 0x002fe20006800000 */
[----:B------:R-:W-:Y:S01]  /*10a10*/  IMAD.U32 R11, RZ, RZ, UR7 ;  /* 0x00000007ff0b7e24 */ /* 0x000fe2000f8e00ff */
[----:B------:R-:W-:Y:S02]  /*10a20*/  ISETP.GE.AND P5, PT, R70, R167, PT ;  /* 0x000000a74600720c */ /* 0x000fe40003fa6270 */
[----:B------:R-:W-:-:S03]  /*10a30*/  ISETP.GE.AND P6, PT, R74, R165, PT ;  /* 0x000000a54a00720c */ /* 0x000fc60003fc6270 */
[----:B------:R1:W4:Y:S01]  /*10a40*/  I2F R189, R70 ;  /* 0x0000004600bd7306 */ /* 0x0003220000201400 */
[----:B---3--:R-:W-:Y:S02]  /*10a50*/  FFMA.FTZ R84, R252, UR4, R49 ;  /* 0x00000004fc547c23 */ /* 0x008fe40008010031 */
[----:B------:R-:W-:-:S05]  /*10a60*/  IMAD.U32 R121, RZ, RZ, UR7 ;  /* 0x00000007ff797e24 */ /* 0x000fca000f8e00ff */
[----:B------:R-:W3:Y:S01]  /*10a70*/  I2F R173, R216 ;  /* 0x000000d800ad7306 */ /* 0x000ee20000201400 */
[----:B--2---:R-:W-:Y:S01]  /*10a80*/  FFMA.FTZ R75, R77, UR4, R85 ;  /* 0x000000044d4b7c23 */ /* 0x004fe20008010055 */
[----:B------:R-:W-:-:S04]  /*10a90*/  LOP3.LUT R121, R121, 0x60, R242, 0xfe, !PT ;  /* 0x0000006079797812 */ /* 0x000fc800078efef2 */
[----:B------:R-:W-:Y:S02]  /*10aa0*/  FSEL R75, R75, -INF , !P1 ;  /* 0xff8000004b4b7808 */ /* 0x000fe40004800000 */
[----:B------:R-:W2:Y:S01]  /*10ab0*/  MUFU.TANH R87, R131 ;  /* 0x0000008300577308 */ /* 0x000ea20000002400 */
[----:B-1----:R-:W-:Y:S01]  /*10ac0*/  FFMA.FTZ R70, R86, UR4, R71 ;  /* 0x0000000456467c23 */ /* 0x002fe20008010047 */
[----:B------:R-:W-:Y:S01]  /*10ad0*/  ISETP.GE.AND P1, PT, R74, R167, PT ;  /* 0x000000a74a00720c */ /* 0x000fe20003f26270 */
[----:B----4-:R-:W-:-:S03]  /*10ae0*/  FFMA.FTZ R71, R189, UR4, R76 ;  /* 0x00000004bd477c23 */ /* 0x010fc6000801004c */
[----:B------:R-:W-:Y:S02]  /*10af0*/  FSEL R70, R70, -INF , !P4 ;  /* 0xff80000046467808 */ /* 0x000fe40006000000 */
[----:B------:R-:W1:Y:S01]  /*10b00*/  MUFU.TANH R79, R79 ;  /* 0x0000004f004f7308 */ /* 0x000e620000002400 */
[----:B---3--:R-:W-:Y:S01]  /*10b10*/  FFMA.FTZ R76, R173, UR4, R213 ;  /* 0x00000004ad4c7c23 */ /* 0x008fe200080100d5 */
[-C--:B------:R-:W-:Y:S02]  /*10b20*/  ISETP.GE.AND P4, PT, R216, R167.reuse, PT ;  /* 0x000000a7d800720c */ /* 0x080fe40003f86270 */
[----:B------:R-:W-:Y:S02]  /*10b30*/  IADD3 R213, R192, 0xe1, RZ ;  /* 0x000000e1c0d57810 */ /* 0x000fe40007ffe0ff */
[----:B------:R-:W-:Y:S02]  /*10b40*/  FSEL R76, R76, -INF , !P4 ;  /* 0xff8000004c4c7808 */ /* 0x000fe40006000000 */
[----:B------:R-:W-:Y:S01]  /*10b50*/  I2F R218, R222 ;  /* 0x000000de00da7306 */ /* 0x000fe20000201400 */
[----:B--2---:R-:W-:Y:S01]  /*10b60*/  FFMA.FTZ R78, R247, UR4, R87 ;  /* 0x00000004f74e7c23 */ /* 0x004fe20008010057 */
[----:B------:R-:W-:Y:S01]  /*10b70*/  ISETP.GE.AND P4, PT, R213, R167, PT ;  /* 0x000000a7d500720c */ /* 0x000fe20003f86270 */
[----:B------:R-:W-:Y:S01]  /*10b80*/  IMAD.U32 R131, RZ, RZ, UR7 ;  /* 0x00000007ff837e24 */ /* 0x000fe2000f8e00ff */
[----:B------:R-:W-:-:S02]  /*10b90*/  FSEL R71, R71, -INF , !P2 ;  /* 0xff80000047477808 */ /* 0x000fc40005000000 */
[----:B------:R-:W-:Y:S02]  /*10ba0*/  FSEL R78, R78, -INF , !P6 ;  /* 0xff8000004e4e7808 */ /* 0x000fe40007000000 */
[----:B------:R-:W2:Y:S01]  /*10bb0*/  MUFU.TANH R89, R127 ;  /* 0x0000007f00597308 */ /* 0x000ea20000002400 */
[----:B-1----:R-:W-:Y:S01]  /*10bc0*/  FFMA.FTZ R74, R189, UR4, R79 ;  /* 0x00000004bd4a7c23 */ /* 0x002fe2000801004f */
[----:B------:R-:W-:Y:S02]  /*10bd0*/  ISETP.GE.AND P6, PT, R246, R165, PT ;  /* 0x000000a5f600720c */ /* 0x000fe40003fc6270 */
[----:B------:R-:W-:Y:S02]  /*10be0*/  FSEL R84, R84, -INF , !P4 ;  /* 0xff80000054547808 */ /* 0x000fe40006000000 */
[----:B------:R-:W-:Y:S02]  /*10bf0*/  FSEL R74, R74, -INF , !P5 ;  /* 0xff8000004a4a7808 */ /* 0x000fe40006800000 */
[----:B------:R1:W-:Y:S01]  /*10c00*/  I2F R55, R246 ;  /* 0x000000f600377306 */ /* 0x0003e20000201400 */
[----:B------:R-:W-:-:S02]  /*10c10*/  ISETP.GE.AND P5, PT, R222, R167, PT ;  /* 0x000000a7de00720c */ /* 0x000fc40003fa6270 */
[----:B------:R-:W-:Y:S02]  /*10c20*/  ISETP.GE.AND P2, PT, R222, R165, PT ;  /* 0x000000a5de00720c */ /* 0x000fe40003f46270 */
[----:B------:R-:W-:Y:S02]  /*10c30*/  FSEL R83, R83, -INF , !P1 ;  /* 0xff80000053537808 */ /* 0x000fe40004800000 */
[-C--:B------:R-:W-:Y:S01]  /*10c40*/  ISETP.GE.AND P4, PT, R107, R167.reuse, PT ;  /* 0x000000a76b00720c */ /* 0x080fe20003f86270 */
[----:B------:R-:W3:Y:S01]  /*10c50*/  MUFU.TANH R211, R211 ;  /* 0x000000d300d37308 */ /* 0x000ee20000002400 */
[----:B--2---:R-:W-:Y:S01]  /*10c60*/  FFMA.FTZ R77, R218, UR4, R89 ;  /* 0x00000004da4d7c23 */ /* 0x004fe20008010059 */
[----:B------:R-:W-:Y:S02]  /*10c70*/  ISETP.GE.AND P1, PT, R246, R167, PT ;  /* 0x000000a7f600720c */ /* 0x000fe40003f26270 */
[----:B------:R-:W-:Y:S02]  /*10c80*/  LOP3.LUT R131, R131, 0x78, R242, 0xfe, !PT ;  /* 0x0000007883837812 */ /* 0x000fe400078efef2 */
[----:B------:R-:W-:-:S02]  /*10c90*/  FSEL R77, R77, -INF , !P2 ;  /* 0xff8000004d4d7808 */ /* 0x000fc40005000000 */
[----:B------:R-:W2:Y:S01]  /*10ca0*/  MUFU.TANH R86, R117 ;  /* 0x0000007500567308 */ /* 0x000ea20000002400 */
[----:B------:R-:W-:Y:S02]  /*10cb0*/  ISETP.GE.AND P2, PT, R191, R165, PT ;  /* 0x000000a5bf00720c */ /* 0x000fe40003f46270 */
[C-C-:B-1----:R-:W-:Y:S02]  /*10cc0*/  LOP3.LUT R246, R11.reuse, 0x90, R242.reuse, 0xfe, !PT ;  /* 0x000000900bf67812 */ /* 0x142fe400078efef2 */
[----:B------:R-:W-:-:S03]  /*10cd0*/  LOP3.LUT R222, R11, 0x88, R242, 0xfe, !PT ;  /* 0x000000880bde7812 */ /* 0x000fc600078efef2 */
[----:B------:R-:W1:Y:S01]  /*10ce0*/  MUFU.TANH R88, R88 ;  /* 0x0000005800587308 */ /* 0x000e620000002400 */
[----:B---3--:R-:W-:Y:S02]  /*10cf0*/  FFMA.FTZ R79, R173, UR4, R211 ;  /* 0x00000004ad4f7c23 */ /* 0x008fe400080100d3 */
[----:B------:R-:W-:-:S03]  /*10d00*/  IMAD.U32 R173, RZ, RZ, UR7 ;  /* 0x00000007ffad7e24 */ /* 0x000fc6000f8e00ff */
[----:B------:R-:W-:Y:S02]  /*10d10*/  FSEL R79, R79, -INF , !P3 ;  /* 0xff8000004f4f7808 */ /* 0x000fe40005800000 */
[----:B------:R-:W3:Y:S01]  /*10d20*/  MUFU.TANH R125, R125 ;  /* 0x0000007d007d7308 */ /* 0x000ee20000002400 */
[----:B--2---:R-:W-:Y:S01]  /*10d30*/  FFMA.FTZ R89, R55, UR4, R86 ;  /* 0x0000000437597c23 */ /* 0x004fe20008010056 */
[----:B------:R-:W-:Y:S02]  /*10d40*/  ISETP.GE.AND P3, PT, R213, R165, PT ;  /* 0x000000a5d500720c */ /* 0x000fe40003f66270 */
[----:B------:R-:W-:Y:S02]  /*10d50*/  LOP3.LUT R173, R173, 0x80, R242, 0xfe, !PT ;  /* 0x00000080adad7812 */ /* 0x000fe400078efef2 */
[----:B------:R-:W-:Y:S02]  /*10d60*/  FSEL R89, R89, -INF , !P1 ;  /* 0xff80000059597808 */ /* 0x000fe40004800000 */
[----:B------:R-:W-:Y:S01]  /*10d70*/  I2F R46, R107 ;  /* 0x0000006b002e7306 */ /* 0x000fe20000201400 */
[----:B-1----:R-:W-:Y:S01]  /*10d80*/  FFMA.FTZ R86, R55, UR4, R88 ;  /* 0x0000000437567c23 */ /* 0x002fe20008010058 */
[----:B------:R-:W-:Y:S01]  /*10d90*/  ISETP.GE.AND P1, PT, R43, R167, PT ;  /* 0x000000a72b00720c */ /* 0x000fe20003f26270 */
[----:B------:R-:W-:-:S03]  /*10da0*/  IMAD.U32 R55, RZ, RZ, UR7 ;  /* 0x00000007ff377e24 */ /* 0x000fc6000f8e00ff */
[----:B------:R-:W-:Y:S02]  /*10db0*/  FSEL R86, R86, -INF , !P6 ;  /* 0xff80000056567808 */ /* 0x000fe40007000000 */
[----:B------:R-:W1:Y:S01]  /*10dc0*/  MUFU.TANH R49, R109 ;  /* 0x0000006d00317308 */ /* 0x000e620000002400 */
[----:B---3--:R-:W-:Y:S01]  /*10dd0*/  FFMA.FTZ R81, R218, UR4, R125 ;  /* 0x00000004da517c23 */ /* 0x008fe2000801007d */
[----:B------:R-:W-:Y:S02]  /*10de0*/  ISETP.GE.AND P6, PT, R43, R165, PT ;  /* 0x000000a52b00720c */ /* 0x000fe40003fc6270 */
[----:B------:R-:W-:Y:S02]  /*10df0*/  LOP3.LUT R189, R55, 0xb8, R242, 0xfe, !PT ;  /* 0x000000b837bd7812 */ /* 0x000fe400078efef2 */
[----:B------:R-:W-:Y:S02]  /*10e00*/  FSEL R81, R81, -INF , !P5 ;  /* 0xff80000051517808 */ /* 0x000fe40006800000 */
[----:B------:R-:W2:Y:S01]  /*10e10*/  MUFU.TANH R183, R183 ;  /* 0x000000b700b77308 */ /* 0x000ea20000002400 */
[----:B------:R-:W-:-:S07]  /*10e20*/  ISETP.GE.AND P5, PT, R191, R167, PT ;  /* 0x000000a7bf00720c */ /* 0x000fce0003fa6270 */
[----:B------:R-:W-:Y:S01]  /*10e30*/  I2F R171, R191 ;  /* 0x000000bf00ab7306 */ /* 0x000fe20000201400 */
[----:B-1----:R-:W-:-:S07]  /*10e40*/  FFMA.FTZ R49, R46, UR4, R49 ;  /* 0x000000042e317c23 */ /* 0x002fce0008010031 */
[----:B------:R-:W1:Y:S01]  /*10e50*/  I2F R38, R43 ;  /* 0x0000002b00267306 */ /* 0x000e620000201400 */
[----:B--2---:R-:W-:Y:S01]  /*10e60*/  FFMA.FTZ R87, R252, UR4, R183 ;  /* 0x00000004fc577c23 */ /* 0x004fe200080100b7 */
[----:B------:R-:W-:-:S04]  /*10e70*/  LOP3.LUT R252, R11, 0xa8, R242, 0xfe, !PT ;  /* 0x000000a80bfc7812 */ /* 0x000fc800078efef2 */
[----:B------:R-:W-:Y:S02]  /*10e80*/  FSEL R87, R87, -INF , !P3 ;  /* 0xff80000057577808 */ /* 0x000fe40005800000 */
[----:B------:R-:W2:Y:S01]  /*10e90*/  MUFU.TANH R90, R90 ;  /* 0x0000005a005a7308 */ /* 0x000ea20000002400 */
[----:B------:R-:W-:-:S07]  /*10ea0*/  ISETP.GE.AND P3, PT, R107, R165, PT ;  /* 0x000000a56b00720c */ /* 0x000fce0003f66270 */
[----:B------:R-:W3:Y:S01]  /*10eb0*/  MUFU.TANH R91, R91 ;  /* 0x0000005b005b7308 */ /* 0x000ee20000002400 */
[----:B-1----:R-:W-:-:S05]  /*10ec0*/  FFMA.FTZ R95, R38, UR4, R95 ;  /* 0x00000004265f7c23 */ /* 0x002fca000801005f */
[----:B------:R-:W-:Y:S02]  /*10ed0*/  FSEL R218, R95, -INF , !P6 ;  /* 0xff8000005fda7808 */ /* 0x000fe40007000000 */
[----:B------:R-:W1:Y:S01]  /*10ee0*/  MUFU.TANH R208, R115 ;  /* 0x0000007300d07308 */ /* 0x000e620000002400 */
[----:B--2---:R-:W-:Y:S01]  /*10ef0*/  FFMA.FTZ R88, R171, UR4, R90 ;  /* 0x00000004ab587c23 */ /* 0x004fe2000801005a */
[----:B------:R-:W-:-:S04]  /*10f00*/  ISETP.GE.AND P6, PT, R31, R165, PT ;  /* 0x000000a51f00720c */ /* 0x000fc80003fc6270 */
[----:B------:R-:W-:Y:S02]  /*10f10*/  FSEL R88, R88, -INF , !P5 ;  /* 0xff80000058587808 */ /* 0x000fe40006800000 */
[----:B------:R-:W2:Y:S01]  /*10f20*/  I2F R26, R31 ;  /* 0x0000001f001a7306 */ /* 0x000ea20000201400 */
[----:B---3--:R-:W-:Y:S01]  /*10f30*/  FFMA.FTZ R90, R46, UR4, R91 ;  /* 0x000000042e5a7c23 */ /* 0x008fe2000801005b */
[----:B------:R-:W-:Y:S01]  /*10f40*/  FSEL R91, R49, -INF , !P4 ;  /* 0xff800000315b7808 */ /* 0x000fe20006000000 */
[----:B------:R-:W-:Y:S01]  /*10f50*/  FFMA.FTZ R49, R38, UR4, R93 ;  /* 0x0000000426317c23 */ /* 0x000fe2000801005d */
[----:B------:R-:W-:Y:S01]  /*10f60*/  ISETP.GE.AND P5, PT, R192, R167, PT ;  /* 0x000000a7c000720c */ /* 0x000fe20003fa6270 */
[----:B------:R-:W-:Y:S01]  /*10f70*/  IMAD.U32 R93, RZ, RZ, UR7 ;  /* 0x00000007ff5d7e24 */ /* 0x000fe2000f8e00ff */
[----:B------:R-:W-:Y:S02]  /*10f80*/  FSEL R90, R90, -INF , !P3 ;  /* 0xff8000005a5a7808 */ /* 0x000fe40005800000 */
[----:B------:R-:W-:Y:S01]  /*10f90*/  I2F R195, R192 ;  /* 0x000000c000c37306 */ /* 0x000fe20000201400 */
[----:B-1----:R-:W-:Y:S01]  /*10fa0*/  FFMA.FTZ R85, R171, UR4, R208 ;  /* 0x00000004ab557c23 */ /* 0x002fe200080100d0 */
[----:B------:R-:W-:-:S02]  /*10fb0*/  FSEL R49, R49, -INF , !P1 ;  /* 0xff80000031317808 */ /* 0x000fc40004800000 */
[----:B------:R-:W-:Y:S02]  /*10fc0*/  ISETP.GE.AND P1, PT, R31, R167, PT ;  /* 0x000000a71f00720c */ /* 0x000fe40003f26270 */
[----:B------:R-:W-:Y:S02]  /*10fd0*/  FSEL R85, R85, -INF , !P2 ;  /* 0xff80000055557808 */ /* 0x000fe40005000000 */
[----:B------:R-:W1:Y:S01]  /*10fe0*/  MUFU.TANH R96, R96 ;  /* 0x0000006000607308 */ /* 0x000e620000002400 */
[----:B--2---:R-:W-:Y:S01]  /*10ff0*/  FFMA.FTZ R102, R26, UR4, R102 ;  /* 0x000000041a667c23 */ /* 0x004fe20008010066 */
[----:B------:R-:W-:Y:S01]  /*11000*/  ISETP.GE.AND P2, PT, R192, R165, PT ;  /* 0x000000a5c000720c */ /* 0x000fe20003f46270 */
[----:B------:R-:W-:Y:S01]  /*11010*/  FFMA.FTZ R99, R26, UR4, R99 ;  /* 0x000000041a637c23 */ /* 0x000fe20008010063 */
[C---:B------:R-:W-:Y:S01]  /*11020*/  ISETP.GE.AND P4, PT, R39.reuse, R167, PT ;  /* 0x000000a72700720c */ /* 0x040fe20003f86270 */
[----:B------:R-:W-:Y:S01]  /*11030*/  IMAD.U32 R31, RZ, RZ, UR7 ;  /* 0x00000007ff1f7e24 */ /* 0x000fe2000f8e00ff */
[----:B------:R-:W-:-:S02]  /*11040*/  ISETP.GE.AND P3, PT, R39, R165, PT ;  /* 0x000000a52700720c */ /* 0x000fc40003f66270 */
[----:B------:R-:W-:Y:S01]  /*11050*/  I2F R197, R192 ;  /* 0x000000c000c57306 */ /* 0x000fe20000201400 */
[----:B------:R-:W-:Y:S02]  /*11060*/  FSEL R208, R102, -INF , !P6 ;  /* 0xff80000066d07808 */ /* 0x000fe40007000000 */
[----:B------:R-:W-:Y:S02]  /*11070*/  ISETP.GE.AND P6, PT, R123, R165, PT ;  /* 0x000000a57b00720c */ /* 0x000fe40003fc6270 */
[----:B------:R-:W-:Y:S02]  /*11080*/  FSEL R211, R99, -INF , !P1 ;  /* 0xff80000063d37808 */ /* 0x000fe40004800000 */
[----:B------:R-:W-:Y:S01]  /*11090*/  ISETP.GE.AND P1, PT, R123, R167, PT ;  /* 0x000000a77b00720c */ /* 0x000fe20003f26270 */
[----:B------:R-:W2:Y:S01]  /*110a0*/  MUFU.TANH R92, R92 ;  /* 0x0000005c005c7308 */ /* 0x000ea20000002400 */
[----:B-1----:R-:W-:Y:S01]  /*110b0*/  FFMA.FTZ R15, R195, UR4, R96 ;  /* 0x00000004c30f7c23 */ /* 0x002fe20008010060 */
[----:B------:R-:W-:-:S04]  /*110c0*/  LOP3.LUT R96, R11, 0xb0, R242, 0xfe, !PT ;  /* 0x000000b00b607812 */ /* 0x000fc800078efef2 */
[----:B------:R-:W-:Y:S02]  /*110d0*/  FSEL R15, R15, -INF , !P5 ;  /* 0xff8000000f0f7808 */ /* 0x000fe40006800000 */
[----:B------:R-:W-:Y:S01]  /*110e0*/  MUFU.TANH R101, R101 ;  /* 0x0000006500657308 */ /* 0x000fe20000002400 */
[----:B------:R-:W-:-:S07]  /*110f0*/  ISETP.GE.AND P5, PT, R106, R167, PT ;  /* 0x000000a76a00720c */ /* 0x000fce0003fa6270 */
[----:B------:R-:W1:Y:S01]  /*11100*/  I2F R202, R27 ;  /* 0x0000001b00ca7306 */ /* 0x000e620000201400 */
[----:B--2---:R-:W-:-:S05]  /*11110*/  FFMA.FTZ R92, R197, UR4, R92 ;  /* 0x00000004c55c7c23 */ /* 0x004fca000801005c */
[----:B------:R-:W-:Y:S02]  /*11120*/  FSEL R11, R92, -INF , !P2 ;  /* 0xff8000005c0b7808 */ /* 0x000fe40005000000 */
[----:B------:R-:W2:Y:S01]  /*11130*/  MUFU.TANH R103, R103 ;  /* 0x0000006700677308 */ /* 0x000ea20000002400 */
[----:B------:R-:W-:-:S07]  /*11140*/  ISETP.GE.AND P2, PT, R106, R165, PT ;  /* 0x000000a56a00720c */ /* 0x000fce0003f46270 */
[----:B------:R-:W-:Y:S01]  /*11150*/  MUFU.TANH R97, R97 ;  /* 0x0000006100617308 */ /* 0x000fe20000002400 */
[----:B-1----:R-:W-:-:S07]  /*11160*/  FFMA.FTZ R101, R202, UR4, R101 ;  /* 0x00000004ca657c23 */ /* 0x002fce0008010065 */
[----:B------:R-:W-:Y:S01]  /*11170*/  MUFU.TANH R100, R100 ;  /* 0x0000006400647308 */ /* 0x000fe20000002400 */
[----:B--2---:R-:W-:-:S07]  /*11180*/  FFMA.FTZ R202, R202, UR4, R103 ;  /* 0x00000004caca7c23 */ /* 0x004fce0008010067 */
[----:B------:R-:W1:Y:S08]  /*11190*/  I2F R34, R39 ;  /* 0x0000002700227306 */ /* 0x000e700000201400 */
[----:B------:R-:W-:Y:S08]  /*111a0*/  MUFU.TANH R50, R50 ;  /* 0x0000003200327308 */ /* 0x000ff00000002400 */
[----:B------:R-:W2:Y:S01]  /*111b0*/  I2F R47, R123 ;  /* 0x0000007b002f7306 */ /* 0x000ea20000201400 */
[----:B-1----:R-:W-:-:S02]  /*111c0*/  FFMA.FTZ R97, R34, UR4, R97 ;  /* 0x0000000422617c23 */ /* 0x002fc40008010061 */
[----:B------:R-:W-:Y:S02]  /*111d0*/  FFMA.FTZ R100, R34, UR4, R100 ;  /* 0x0000000422647c23 */ /* 0x000fe40008010064 */
[----:B------:R-:W-:Y:S01]  /*111e0*/  IMAD.U32 R39, RZ, RZ, UR7 ;  /* 0x00000007ff277e24 */ /* 0x000fe2000f8e00ff */
[----:B------:R-:W-:Y:S02]  /*111f0*/  FSEL R213, R97, -INF , !P4 ;  /* 0xff80000061d57808 */ /* 0x000fe40006000000 */
[----:B------:R-:W1:Y:S01]  /*11200*/  I2F R35, R106 ;  /* 0x0000006a00237306 */ /* 0x000e620000201400 */
[----:B------:R-:W-:Y:S01]  /*11210*/  FSEL R210, R100, -INF , !P3 ;  /* 0xff80000064d27808 */ /* 0x000fe20005800000 */
[----:B------:R-:W-:Y:S01]  /*11220*/  IMAD.U32 R100, RZ, RZ, UR7 ;  /* 0x00000007ff647e24 */ /* 0x000fe2000f8e00ff */
[C---:B------:R-:W-:Y:S02]  /*11230*/  ISETP.GE.AND P4, PT, R23.reuse, R167, PT ;  /* 0x000000a71700720c */ /* 0x040fe40003f86270 */
[----:B------:R-:W-:-:S02]  /*11240*/  ISETP.GE.AND P3, PT, R23, R165, PT ;  /* 0x000000a51700720c */ /* 0x000fc40003f66270 */
[----:B------:R-:W-:Y:S01]  /*11250*/  LOP3.LUT R39, R39, 0xc0, R242, 0xfe, !PT ;  /* 0x000000c027277812 */ /* 0x000fe200078efef2 */
[----:B------:R-:W-:Y:S01]  /*11260*/  MUFU.TANH R37, R37 ;  /* 0x0000002500257308 */ /* 0x000fe20000002400 */
[----:B--2---:R-:W-:Y:S01]  /*11270*/  FFMA.FTZ R54, R47, UR4, R54 ;  /* 0x000000042f367c23 */ /* 0x004fe20008010036 */
[----:B------:R-:W-:Y:S01]  /*11280*/  LOP3.LUT R100, R100, 0xb8, R242, 0xfe, !PT ;  /* 0x000000b864647812 */ /* 0x000fe200078efef2 */
[----:B------:R-:W-:-:S03]  /*11290*/  IMAD.U32 R123, RZ, RZ, UR7 ;  /* 0x00000007ff7b7e24 */ /* 0x000fc6000f8e00ff */
[----:B------:R-:W-:Y:S02]  /*112a0*/  FSEL R197, R54, -INF , !P1 ;  /* 0xff80000036c57808 */ /* 0x000fe40004800000 */
[----:B------:R-:W2:Y:S01]  /*112b0*/  I2F R19, R23 ;  /* 0x0000001700137306 */ /* 0x000ea20000201400 */
[----:B-1----:R-:W-:Y:S01]  /*112c0*/  FFMA.FTZ R55, R35, UR4, R94 ;  /* 0x0000000423377c23 */ /* 0x002fe2000801005e */
[-C--:B------:R-:W-:Y:S01]  /*112d0*/  ISETP.GE.AND P1, PT, R181, R167.reuse, PT ;  /* 0x000000a7b500720c */ /* 0x080fe20003f26270 */
[----:B------:R-:W-:Y:S01]  /*112e0*/  FFMA.FTZ R98, R35, UR4, R98 ;  /* 0x0000000423627c23 */ /* 0x000fe20008010062 */
[----:B------:R-:W-:Y:S02]  /*112f0*/  LOP3.LUT R123, R123, 0xe0, R242, 0xfe, !PT ;  /* 0x000000e07b7b7812 */ /* 0x000fe400078efef2 */
[----:B------:R-:W-:Y:S02]  /*11300*/  FSEL R55, R55, -INF , !P5 ;  /* 0xff80000037377808 */ /* 0x000fe40006800000 */
[----:B------:R-:W1:Y:S01]  /*11310*/  I2F R117, R181 ;  /* 0x000000b500757306 */ /* 0x000e620000201400 */
[----:B------:R-:W-:-:S02]  /*11320*/  ISETP.GE.AND P5, PT, R27, R167, PT ;  /* 0x000000a71b00720c */ /* 0x000fc40003fa6270 */
[----:B------:R-:W-:Y:S02]  /*11330*/  FSEL R216, R98, -INF , !P2 ;  /* 0xff80000062d87808 */ /* 0x000fe40005000000 */
[----:B------:R-:W-:Y:S01]  /*11340*/  ISETP.GE.AND P2, PT, R27, R165, PT ;  /* 0x000000a51b00720c */ /* 0x000fe20003f46270 */
[----:B------:R-:W-:Y:S01]  /*11350*/  IMAD.U32 R27, RZ, RZ, UR7 ;  /* 0x00000007ff1b7e24 */ /* 0x000fe2000f8e00ff */
[----:B------:R-:W-:Y:S01]  /*11360*/  FSEL R205, R101, -INF , !P5 ;  /* 0xff80000065cd7808 */ /* 0x000fe20006800000 */
[----:B------:R-:W-:Y:S01]  /*11370*/  MUFU.TANH R25, R25 ;  /* 0x0000001900197308 */ /* 0x000fe20000002400 */
[----:B--2---:R-:W-:Y:S01]  /*11380*/  FFMA.FTZ R203, R19, UR4, R52 ;  /* 0x0000000413cb7c23 */ /* 0x004fe20008010034 */
[----:B------:R-:W-:Y:S01]  /*11390*/  ISETP.GE.AND P5, PT, R105, R167, PT ;  /* 0x000000a76900720c */ /* 0x000fe20003fa6270 */
[----:B------:R-:W-:Y:S01]  /*113a0*/  IMAD.U32 R23, RZ, RZ, UR7 ;  /* 0x00000007ff177e24 */ /* 0x000fe2000f8e00ff */
[----:B------:R-:W-:Y:S02]  /*113b0*/  FSEL R202, R202, -INF , !P2 ;  /* 0xff800000caca7808 */ /* 0x000fe40005000000 */
[----:B------:R-:W-:-:S02]  /*113c0*/  FSEL R203, R203, -INF , !P4 ;  /* 0xff800000cbcb7808 */ /* 0x000fc40006000000 */
[----:B------:R-:W2:Y:S01]  /*113d0*/  I2F R51, R121 ;  /* 0x0000007900337306 */ /* 0x000ea20000201400 */
[----:B-1----:R-:W-:Y:S01]  /*113e0*/  FFMA.FTZ R192, R117, UR4, R37 ;  /* 0x0000000475c07c23 */ /* 0x002fe20008010025 */
[----:B------:R-:W-:Y:S01]  /*113f0*/  ISETP.GE.AND P4, PT, R121, R167, PT ;  /* 0x000000a77900720c */ /* 0x000fe20003f86270 */
[----:B------:R-:W-:Y:S01]  /*11400*/  FFMA.FTZ R41, R117, UR4, R41 ;  /* 0x0000000475297c23 */ /* 0x000fe20008010029 */
[----:B------:R-:W-:Y:S02]  /*11410*/  ISETP.GE.AND P2, PT, R105, R165, PT ;  /* 0x000000a56900720c */ /* 0x000fe40003f46270 */
[--C-:B------:R-:W-:Y:S02]  /*11420*/  LOP3.LUT R52, R93, 0xe8, R242.reuse, 0xfe, !PT ;  /* 0x000000e85d347812 */ /* 0x100fe400078efef2 */
[----:B------:R-:W1:Y:S01]  /*11430*/  I2F R113, R173 ;  /* 0x000000ad00717306 */ /* 0x000e620000201400 */
[--C-:B------:R-:W-:Y:S02]  /*11440*/  LOP3.LUT R34, R27, 0xd0, R242.reuse, 0xfe, !PT ;  /* 0x000000d01b227812 */ /* 0x100fe400078efef2 */
[----:B------:R-:W-:-:S05]  /*11450*/  LOP3.LUT R35, R31, 0xc8, R242, 0xfe, !PT ;  /* 0x000000c81f237812 */ /* 0x000fca00078efef2 */
[----:B------:R-:W3:Y:S01]  /*11460*/  MUFU.TANH R104, R104 ;  /* 0x0000006800687308 */ /* 0x000ee20000002400 */
[----:B--2---:R-:W-:-:S07]  /*11470*/  FFMA.FTZ R40, R51, UR4, R40 ;  /* 0x0000000433287c23 */ /* 0x004fce0008010028 */
[----:B------:R-:W-:Y:S01]  /*11480*/  MUFU.TANH R44, R44 ;  /* 0x0000002c002c7308 */ /* 0x000fe20000002400 */
[----:B-1----:R-:W-:-:S07]  /*11490*/  FFMA.FTZ R25, R113, UR4, R25 ;  /* 0x0000000471197c23 */ /* 0x002fce0008010019 */
[----:B------:R-:W1:Y:S01]  /*114a0*/  I2F R18, R105 ;  /* 0x0000006900127306 */ /* 0x000e620000201400 */
[----:B---3--:R-:W-:-:S07]  /*114b0*/  FFMA.FTZ R104, R19, UR4, R104 ;  /* 0x0000000413687c23 */ /* 0x008fce0008010068 */
[----:B------:R-:W2:Y:S08]  /*114c0*/  MUFU.TANH R45, R45 ;  /* 0x0000002d002d7308 */ /* 0x000eb00000002400 */
[----:B------:R-:W-:Y:S01]  /*114d0*/  MUFU.TANH R13, R13 ;  /* 0x0000000d000d7308 */ /* 0x000fe20000002400 */
[----:B-1----:R-:W-:Y:S01]  /*114e0*/  FFMA.FTZ R195, R18, UR4, R44 ;  /* 0x0000000412c37c23 */ /* 0x002fe2000801002c */
[----:B------:R-:W-:Y:S01]  /*114f0*/  LOP3.LUT R44, R93, 0xf8, R242, 0xfe, !PT ;  /* 0x000000f85d2c7812 */ /* 0x000fe200078efef2 */
[----:B------:R-:W-:-:S03]  /*11500*/  FMUL.FTZ R105, R172, c[0x0][0x2ec] ;  /* 0x0000bb00ac697a20 */ /* 0x000fc60000410000 */
[----:B------:R-:W-:Y:S02]  /*11510*/  FSEL R195, R195, -INF , !P5 ;  /* 0xff800000c3c37808 */ /* 0x000fe40006800000 */
[----:B------:R-:W1:Y:S01]  /*11520*/  I2F R119, R131 ;  /* 0x0000008300777306 */ /* 0x000e620000201400 */
[----:B--2---:R-:W-:Y:S01]  /*11530*/  FFMA.FTZ R45, R18, UR4, R45 ;  /* 0x00000004122d7c23 */ /* 0x004fe2000801002d */
[----:B------:R-:W-:-:S04]  /*11540*/  ISETP.GE.AND P5, PT, R129, R167, PT ;  /* 0x000000a78100720c */ /* 0x000fc80003fa6270 */
[----:B------:R-:W-:Y:S01]  /*11550*/  FSEL R172, R45, -INF , !P2 ;  /* 0xff8000002dac7808 */ /* 0x000fe20005000000 */
[----:B------:R-:W-:Y:S01]  /*11560*/  FMUL.FTZ R45, R174, c[0x0][0x2ec] ;  /* 0x0000bb00ae2d7a20 */ /* 0x000fe20000410000 */
[----:B------:R-:W2:Y:S01]  /*11570*/  I2F R107, R223 ;  /* 0x000000df006b7306 */ /* 0x000ea20000201400 */
[----:B------:R-:W-:-:S07]  /*11580*/  ISETP.GE.AND P2, PT, R129, R165, PT ;  /* 0x000000a58100720c */ /* 0x000fce0003f46270 */
[----:B------:R3:W-:Y:S01]  /*11590*/  MUFU.TANH R103, R178 ;  /* 0x000000b200677308 */ /* 0x0007e20000002400 */
[C---:B-1----:R-:W-:Y:S02]  /*115a0*/  FFMA.FTZ R28, R119.reuse, UR4, R28 ;  /* 0x00000004771c7c23 */ /* 0x042fe4000801001c */
[----:B------:R-:W-:-:S05]  /*115b0*/  FFMA.FTZ R174, R119, UR4, R30 ;  /* 0x0000000477ae7c23 */ /* 0x000fca000801001e */
[----:B------:R-:W1:Y:S01]  /*115c0*/  I2F R127, R129 ;  /* 0x00000081007f7306 */ /* 0x000e620000201400 */
[----:B--2---:R-:W-:Y:S02]  /*115d0*/  FFMA.FTZ R13, R107, UR4, R13 ;  /* 0x000000046b0d7c23 */ /* 0x004fe4000801000d */
[----:B---3--:R-:W-:-:S05]  /*115e0*/  FFMA.FTZ R178, R47, UR4, R50 ;  /* 0x000000042fb27c23 */ /* 0x008fca0008010032 */
[----:B------:R-:W-:Y:S01]  /*115f0*/  MUFU.TANH R33, R33 ;  /* 0x0000002100217308 */ /* 0x000fe20000002400 */
[----:B------:R-:W-:Y:S02]  /*11600*/  LOP3.LUT R50, R93, 0xf0, R242, 0xfe, !PT ;  /* 0x000000f05d327812 */ /* 0x000fe400078efef2 */
[----:B------:R-:W-:Y:S02]  /*11610*/  FSEL R178, R178, -INF , !P6 ;  /* 0xff800000b2b27808 */ /* 0x000fe40007000000 */
[----:B------:R-:W-:Y:S01]  /*11620*/  ISETP.GE.AND P6, PT, R181, R165, PT ;  /* 0x000000a5b500720c */ /* 0x000fe20003fc6270 */
[----:B-1----:R-:W-:Y:S02]  /*11630*/  FFMA.FTZ R32, R127, UR4, R32 ;  /* 0x000000047f207c23 */ /* 0x002fe40008010020 */
[----:B------:R-:W1:Y:S01]  /*11640*/  MUFU.TANH R24, R24 ;  /* 0x0000001800187308 */ /* 0x000e620000002400 */
[----:B------:R-:W-:Y:S02]  /*11650*/  FSEL R181, R40, -INF , !P4 ;  /* 0xff80000028b57808 */ /* 0x000fe40006000000 */
[----:B------:R-:W-:-:S02]  /*11660*/  FSEL R192, R192, -INF , !P6 ;  /* 0xff800000c0c07808 */ /* 0x000fc40007000000 */
[----:B------:R-:W-:Y:S02]  /*11670*/  ISETP.GE.AND P6, PT, R173, R165, PT ;  /* 0x000000a5ad00720c */ /* 0x000fe40003fc6270 */
[-C--:B------:R-:W-:Y:S01]  /*11680*/  ISETP.GE.AND P4, PT, R131, R167.reuse, PT ;  /* 0x000000a78300720c */ /* 0x080fe20003f86270 */
[----:B------:R-:W-:Y:S01]  /*11690*/  MUFU.TANH R16, R16 ;  /* 0x0000001000107308 */ /* 0x000fe20000002400 */
[----:B------:R-:W-:Y:S02]  /*116a0*/  FSEL R191, R32, -INF , !P5 ;  /* 0xff80000020bf7808 */ /* 0x000fe40006800000 */
[----:B------:R-:W-:Y:S02]  /*116b0*/  FSEL R183, R28, -INF , !P4 ;  /* 0xff8000001cb77808 */ /* 0x000fe40006000000 */
[-C--:B------:R-:W-:Y:S02]  /*116c0*/  ISETP.GE.AND P4, PT, R246, R167.reuse, PT ;  /* 0x000000a7f600720c */ /* 0x080fe40003f86270 */
[----:B------:R-:W-:Y:S01]  /*116d0*/  ISETP.GE.AND P5, PT, R222, R167, PT ;  /* 0x000000a7de00720c */ /* 0x000fe20003fa6270 */
[----:B------:R-:W-:Y:S01]  /*116e0*/  I2F R125, R246 ;  /* 0x000000f6007d7306 */ /* 0x000fe20000201400 */
[----:B-1----:R-:W-:-:S07]  /*116f0*/  FFMA.FTZ R24, R113, UR4, R24 ;  /* 0x0000000471187c23 */ /* 0x002fce0008010018 */
[----:B------:R1:W2:Y:S08]  /*11700*/  MUFU.TANH R171, R176 ;  /* 0x000000b000ab7308 */ /* 0x0002b00000002400 */
[----:B------:R-:W-:Y:S08]  /*11710*/  MUFU.TANH R20, R20 ;  /* 0x0000001400147308 */ /* 0x000ff00000002400 */
[----:B------:R-:W3:Y:S01]  /*11720*/  I2F R115, R222 ;  /* 0x000000de00737306 */ /* 0x000ee20000201400 */
[----:B-1----:R-:W-:-:S02]  /*11730*/  FFMA.FTZ R176, R127, UR4, R33 ;  /* 0x000000047fb07c23 */ /* 0x002fc40008010021 */
[----:B--2---:R-:W-:-:S03]  /*11740*/  IMAD.MOV.U32 R102, RZ, RZ, R171 ;  /* 0x000000ffff667224 */ /* 0x004fc600078e00ab */
[----:B------:R-:W-:Y:S02]  /*11750*/  FSEL R176, R176, -INF , !P2 ;  /* 0xff800000b0b07808 */ /* 0x000fe40005000000 */
[----:B------:R-:W1:Y:S01]  /*11760*/  MUFU.TANH R22, R22 ;  /* 0x0000001600167308 */ /* 0x000e620000002400 */
[----:B------:R-:W-:-:S07]  /*11770*/  ISETP.GE.AND P2, PT, R222, R165, PT ;  /* 0x000000a5de00720c */ /* 0x000fce0003f46270 */
[----:B------:R-:W2:Y:S01]  /*11780*/  MUFU.TANH R12, R12 ;  /* 0x0000000c000c7308 */ /* 0x000ea20000002400 */
[----:B---3--:R-:W-:Y:S02]  /*11790*/  FFMA.FTZ R171, R115, UR4, R20 ;  /* 0x0000000473ab7c23 */ /* 0x008fe40008010014 */
[----:B------:R-:W-:-:S03]  /*117a0*/  FMUL.FTZ R222, R170, c[0x0][0x2ec] ;  /* 0x0000bb00aade7a20 */ /* 0x000fc60000410000 */
[----:B------:R-:W-:Y:S02]  /*117b0*/  FSEL R171, R171, -INF , !P5 ;  /* 0xff800000abab7808 */ /* 0x000fe40006800000 */
[----:B------:R-:W3:Y:S01]  /*117c0*/  I2F R43, R252 ;  /* 0x000000fc002b7306 */ /* 0x000ee20000201400 */
[----:B-1----:R-:W-:Y:S01]  /*117d0*/  FFMA.FTZ R22, R115, UR4, R22 ;  /* 0x0000000473167c23 */ /* 0x002fe20008010016 */
[----:B------:R-:W-:-:S06]  /*117e0*/  ISETP.GE.AND P5, PT, R111, R167, PT ;  /* 0x000000a76f00720c */ /* 0x000fcc0003fa6270 */
[----:B------:R-:W1:Y:S01]  /*117f0*/  MUFU.TANH R17, R17 ;  /* 0x0000001100117308 */ /* 0x000e620000002400 */
[----:B--2---:R-:W-:-:S07]  /*11800*/  FFMA.FTZ R12, R107, UR4, R12 ;  /* 0x000000046b0c7c23 */ /* 0x004fce000801000c */
[----:B------:R-:W-:Y:S01]  /*11810*/  MUFU.TANH R14, R14 ;  /* 0x0000000e000e7308 */ /* 0x000fe20000002400 */
[C---:B---3--:R-:W-:Y:S02]  /*11820*/  FFMA.FTZ R8, R43.reuse, UR4, R8 ;  /* 0x000000042b087c23 */ /* 0x048fe40008010008 */
[----:B------:R-:W-:-:S05]  /*11830*/  FFMA.FTZ R9, R43, UR4, R9 ;  /* 0x000000042b097c23 */ /* 0x000fca0008010009 */
[----:B------:R-:W2:Y:S01]  /*11840*/  I2F R109, R111 ;  /* 0x0000006f006d7306 */ /* 0x000ea20000201400 */
[----:B-1----:R-:W-:-:S07]  /*11850*/  FFMA.FTZ R17, R125, UR4, R17 ;  /* 0x000000047d117c23 */ /* 0x002fce0008010011 */
[----:B------:R1:W-:Y:S08]  /*11860*/  MUFU.TANH R247, R180 ;  /* 0x000000b400f77308 */ /* 0x0003f00000002400 */
[----:B------:R3:W-:Y:S01]  /*11870*/  I2F R46, R189 ;  /* 0x000000bd002e7306 */ /* 0x0007e20000201400 */
[C---:B--2---:R-:W-:Y:S02]  /*11880*/  FFMA.FTZ R14, R109.reuse, UR4, R14 ;  /* 0x000000046d0e7c23 */ /* 0x044fe4000801000e */
[----:B------:R-:W-:-:S03]  /*11890*/  FFMA.FTZ R109, R109, UR4, R10 ;  /* 0x000000046d6d7c23 */ /* 0x000fc6000801000a */
[----:B------:R-:W-:Y:S01]  /*118a0*/  FSEL R97, R14, -INF , !P5 ;  /* 0xff8000000e617808 */ /* 0x000fe20006800000 */
[----:B------:R-:W-:Y:S01]  /*118b0*/  FMUL.FTZ R14, R118, c[0x0][0x2ec] ;  /* 0x0000bb00760e7a20 */ /* 0x000fe20000410000 */
[----:B-1----:R-:W-:Y:S01]  /*118c0*/  LOP3.LUT R180, R23, 0xd8, R242, 0xfe, !PT ;  /* 0x000000d817b47812 */ /* 0x002fe200078efef2 */
[----:B------:R1:W2:Y:S01]  /*118d0*/  MUFU.TANH R92, R182 ;  /* 0x000000b6005c7308 */ /* 0x0002a20000002400 */
[----:B------:R-:W-:Y:S02]  /*118e0*/  ISETP.GE.AND P5, PT, R100, R167, PT ;  /* 0x000000a76400720c */ /* 0x000fe40003fa6270 */
[----:B---3--:R-:W-:Y:S01]  /*118f0*/  FSEL R189, R41, -INF , !P1 ;  /* 0xff80000029bd7808 */ /* 0x008fe20004800000 */
[----:B------:R-:W-:-:S04]  /*11900*/  FMUL.FTZ R41, R168, c[0x0][0x2ec] ;  /* 0x0000bb00a8297a20 */ /* 0x000fc80000410000 */
[----:B------:R3:W-:Y:S01]  /*11910*/  I2F R23, R180 ;  /* 0x000000b400177306 */ /* 0x0007e20000201400 */
[----:B------:R-:W-:Y:S02]  /*11920*/  FSEL R168, R25, -INF , !P6 ;  /* 0xff80000019a87808 */ /* 0x000fe40007000000 */
[----:B------:R-:W-:Y:S02]  /*11930*/  ISETP.GE.AND P6, PT, R223, R165, PT ;  /* 0x000000a5df00720c */ /* 0x000fe40003fc6270 */
[----:B------:R-:W-:Y:S01]  /*11940*/  ISETP.GE.AND P1, PT, R173, R167, PT ;  /* 0x000000a7ad00720c */ /* 0x000fe20003f26270 */
[----:B-1----:R-:W-:Y:S01]  /*11950*/  FFMA.FTZ R182, R51, UR4, R42 ;  /* 0x0000000433b67c23 */ /* 0x002fe2000801002a */
[----:B------:R-:W-:Y:S01]  /*11960*/  LOP3.LUT R42, R93, 0x8, R242, 0xfe, !PT ;  /* 0x000000085d2a7812 */ /* 0x000fe200078efef2 */
[----:B------:R-:W-:Y:S01]  /*11970*/  FFMA.FTZ R93, R125, UR4, R16 ;  /* 0x000000047d5d7c23 */ /* 0x000fe20008010010 */
[----:B------:R-:W1:Y:S01]  /*11980*/  I2F R106, R96 ;  /* 0x00000060006a7306 */ /* 0x000e620000201400 */
[----:B------:R-:W-:Y:S01]  /*11990*/  FMUL.FTZ R16, R128, c[0x0][0x2ec] ;  /* 0x0000bb0080107a20 */ /* 0x000fe20000410000 */
[----:B------:R-:W-:Y:S01]  /*119a0*/  FSEL R94, R13, -INF , !P6 ;  /* 0xff8000000d5e7808 */ /* 0x000fe20007000000 */
[----:B------:R-:W-:Y:S01]  /*119b0*/  FMUL.FTZ R13, R120, c[0x0][0x2ec] ;  /* 0x0000bb00780d7a20 */ /* 0x000fe20000410000 */
[----:B------:R-:W-:Y:S01]  /*119c0*/  FSEL R173, R24, -INF , !P1 ;  /* 0xff80000018ad7808 */ /* 0x000fe20004800000 */
[----:B--2---:R-:W-:Y:S01]  /*119d0*/  IMAD.MOV.U32 R98, RZ, RZ, R92 ;  /* 0x000000ffff627224 */ /* 0x004fe200078e005c */
[----:B---3--:R-:W-:Y:S01]  /*119e0*/  FSEL R180, R104, -INF , !P3 ;  /* 0xff80000068b47808 */ /* 0x008fe20005800000 */
[----:B------:R-:W-:Y:S01]  /*119f0*/  IMAD.U32 R51, RZ, RZ, UR7 ;  /* 0x00000007ff337e24 */ /* 0x000fe2000f8e00ff */
[----:B------:R-:W-:Y:S01]  /*11a00*/  ISETP.GE.AND P3, PT, R121, R165, PT ;  /* 0x000000a57900720c */ /* 0x000fe20003f66270 */
[----:B------:R-:W-:Y:S01]  /*11a10*/  I2F R27, R34 ;  /* 0x00000022001b7306 */ /* 0x000fe20000201400 */
[----:B------:R-:W-:Y:S01]  /*11a20*/  ISETP.GE.AND P1, PT, R223, R167, PT ;  /* 0x000000a7df00720c */ /* 0x000fe20003f26270 */
[----:B------:R-:W-:Y:S01]  /*11a30*/  IMAD.U32 R121, RZ, RZ, UR7 ;  /* 0x00000007ff797e24 */ /* 0x000fe2000f8e00ff */
[----:B------:R-:W-:-:S02]  /*11a40*/  FSEL R182, R182, -INF , !P3 ;  /* 0xff800000b6b67808 */ /* 0x000fc40005800000 */
[----:B------:R-:W-:Y:S02]  /*11a50*/  ISETP.GE.AND P3, PT, R131, R165, PT ;  /* 0x000000a58300720c */ /* 0x000fe40003f66270 */
[----:B------:R-:W-:Y:S01]  /*11a60*/  FSEL R93, R93, -INF , !P4 ;  /* 0xff8000005d5d7808 */ /* 0x000fe20006000000 */
[----:B------:R-:W2:Y:S01]  /*11a70*/  MUFU.TANH R16, R16 ;  /* 0x0000001000107308 */ /* 0x000ea20000002400 */
[----:B------:R-:W-:Y:S01]  /*11a80*/  FSEL R174, R174, -INF , !P3 ;  /* 0xff800000aeae7808 */ /* 0x000fe20005800000 */
[----:B-1----:R-:W-:Y:S01]  /*11a90*/  FFMA.FTZ R101, R106, UR4, R247 ;  /* 0x000000046a657c23 */ /* 0x002fe200080100f7 */
[----:B------:R-:W-:Y:S02]  /*11aa0*/  ISETP.GE.AND P4, PT, R252, R167, PT ;  /* 0x000000a7fc00720c */ /* 0x000fe40003f86270 */
[-C--:B------:R-:W-:Y:S02]  /*11ab0*/  ISETP.GE.AND P3, PT, R246, R165.reuse, PT ;  /* 0x000000a5f600720c */ /* 0x080fe40003f66270 */
[----:B------:R-:W-:Y:S01]  /*11ac0*/  FSEL R128, R22, -INF , !P2 ;  /* 0xff80000016807808 */ /* 0x000fe20005000000 */
[----:B------:R-:W-:Y:S01]  /*11ad0*/  I2F R26, R123 ;  /* 0x0000007b001a7306 */ /* 0x000fe20000201400 */
[----:B------:R-:W-:Y:S01]  /*11ae0*/  FSEL R95, R12, -INF , !P1 ;  /* 0xff8000000c5f7808 */ /* 0x000fe20004800000 */
[----:B------:R-:W-:Y:S01]  /*11af0*/  FMUL.FTZ R22, R130, c[0x0][0x2ec] ;  /* 0x0000bb0082167a20 */ /* 0x000fe20000410000 */
[-C--:B------:R-:W-:Y:S01]  /*11b00*/  ISETP.GE.AND P2, PT, R111, R165.reuse, PT ;  /* 0x000000a56f00720c */ /* 0x080fe20003f46270 */
[----:B------:R-:W-:Y:S01]  /*11b10*/  FMUL.FTZ R12, R126, c[0x0][0x2ec] ;  /* 0x0000bb007e0c7a20 */ /* 0x000fe20000410000 */
[----:B------:R-:W-:Y:S01]  /*11b20*/  FSEL R99, R8, -INF , !P4 ;  /* 0xff80000008637808 */ /* 0x000fe20006000000 */
[----:B------:R-:W-:Y:S01]  /*11b30*/  FFMA.FTZ R8, R46, UR4, R102 ;  /* 0x000000042e087c23 */ /* 0x000fe20008010066 */
[----:B------:R-:W-:Y:S01]  /*11b40*/  FSEL R92, R17, -INF , !P3 ;  /* 0xff800000115c7808 */ /* 0x000fe20005800000 */
[----:B------:R-:W-:Y:S01]  /*11b50*/  MUFU.TANH R13, R13 ;  /* 0x0000000d000d7308 */ /* 0x000fe20000002400 */
[----:B------:R-:W-:Y:S01]  /*11b60*/  ISETP.GE.AND P3, PT, R252, R165, PT ;  /* 0x000000a5fc00720c */ /* 0x000fe20003f66270 */
[----:B------:R-:W-:Y:S01]  /*11b70*/  FFMA.FTZ R102, R46, UR4, R103 ;  /* 0x000000042e667c23 */ /* 0x000fe20008010067 */
[----:B------:R-:W-:Y:S01]  /*11b80*/  ISETP.GE.AND P1, PT, R96, R167, PT ;  /* 0x000000a76000720c */ /* 0x000fe20003f26270 */
[----:B------:R-:W-:Y:S01]  /*11b90*/  FMUL.FTZ R17, R108, c[0x0][0x2ec] ;  /* 0x0000bb006c117a20 */ /* 0x000fe20000410000 */
[-C--:B------:R-:W-:Y:S01]  /*11ba0*/  ISETP.GE.AND P6, PT, R96, R165.reuse, PT ;  /* 0x000000a56000720c */ /* 0x080fe20003fc6270 */
[----:B--2---:R-:W-:Y:S01]  /*11bb0*/  FFMA.FTZ R111, R27, UR4, R16 ;  /* 0x000000041b6f7c23 */ /* 0x004fe20008010010 */
[----:B------:R-:W-:Y:S01]  /*11bc0*/  FSEL R96, R109, -INF , !P2 ;  /* 0xff8000006d607808 */ /* 0x000fe20005000000 */
[----:B------:R-:W-:Y:S01]  /*11bd0*/  I2F R38, R39 ;  /* 0x0000002700267306 */ /* 0x000fe20000201400 */
[----:B------:R-:W-:Y:S01]  /*11be0*/  ISETP.GE.AND P2, PT, R100, R165, PT ;  /* 0x000000a56400720c */ /* 0x000fe20003f46270 */
[----:B------:R-:W-:Y:S01]  /*11bf0*/  FFMA.FTZ R100, R106, UR4, R98 ;  /* 0x000000046a647c23 */ /* 0x000fe20008010062 */
[----:B------:R-:W-:Y:S01]  /*11c00*/  FSEL R98, R9, -INF , !P3 ;  /* 0xff80000009627808 */ /* 0x000fe20005800000 */
[----:B------:R-:W-:Y:S01]  /*11c10*/  FMUL.FTZ R9, R122, c[0x0][0x2ec] ;  /* 0x0000bb007a097a20 */ /* 0x000fe20000410000 */
[----:B------:R-:W-:-:S02]  /*11c20*/  FSEL R103, R8, -INF , !P5 ;  /* 0xff80000008677808 */ /* 0x000fc40006800000 */
[----:B------:R-:W-:Y:S01]  /*11c30*/  ISETP.GE.AND P3, PT, R39, R165, PT ;  /* 0x000000a52700720c */ /* 0x000fe20003f66270 */
[----:B------:R-:W1:Y:S01]  /*11c40*/  MUFU.TANH R45, R45 ;  /* 0x0000002d002d7308 */ /* 0x000e620000002400 */
[----:B------:R-:W-:Y:S02]  /*11c50*/  LOP3.LUT R121, R121, 0xd8, R242, 0xfe, !PT ;  /* 0x000000d879797812 */ /* 0x000fe400078efef2 */
[----:B------:R-:W-:Y:S02]  /*11c60*/  ISETP.GE.AND P5, PT, R34, R167, PT ;  /* 0x000000a72200720c */ /* 0x000fe40003fa6270 */
[----:B------:R-:W-:Y:S02]  /*11c70*/  FSEL R102, R102, -INF , !P2 ;  /* 0xff80000066667808 */ /* 0x000fe40005000000 */
[----:B------:R-:W-:Y:S01]  /*11c80*/  ISETP.GE.AND P2, PT, R34, R165, PT ;  /* 0x000000a52200720c */ /* 0x000fe20003f46270 */
[----:B------:R-:W2:Y:S01]  /*11c90*/  MUFU.TANH R22, R22 ;  /* 0x0000001600167308 */ /* 0x000ea20000002400 */
[----:B------:R-:W-:-:S02]  /*11ca0*/  FSEL R111, R111, -INF , !P5 ;  /* 0xff8000006f6f7808 */ /* 0x000fc40006800000 */
[-C--:B------:R-:W-:Y:S02]  /*11cb0*/  ISETP.GE.AND P5, PT, R52, R167.reuse, PT ;  /* 0x000000a73400720c */ /* 0x080fe40003fa6270 */
[----:B------:R-:W-:Y:S02]  /*11cc0*/  FSEL R101, R101, -INF , !P1 ;  /* 0xff80000065657808 */ /* 0x000fe40004800000 */
[----:B------:R-:W-:Y:S01]  /*11cd0*/  ISETP.GE.AND P1, PT, R35, R167, PT ;  /* 0x000000a72300720c */ /* 0x000fe20003f26270 */
[----:B------:R-:W3:Y:S01]  /*11ce0*/  MUFU.TANH R12, R12 ;  /* 0x0000000c000c7308 */ /* 0x000ee20000002400 */
[----:B-1----:R-:W-:Y:S01]  /*11cf0*/  FFMA.FTZ R45, R38, UR4, R45 ;  /* 0x00000004262d7c23 */ /* 0x002fe2000801002d */
[C-C-:B------:R-:W-:Y:S02]  /*11d00*/  LOP3.LUT R170, R51.reuse, 0x18, R242.reuse, 0xfe, !PT ;  /* 0x0000001833aa7812 */ /* 0x140fe400078efef2 */
[----:B------:R-:W-:Y:S02]  /*11d10*/  LOP3.LUT R54, R51, 0x10, R242, 0xfe, !PT ;  /* 0x0000001033367812 */ /* 0x000fe400078efef2 */
[----:B------:R-:W-:-:S02]  /*11d20*/  FSEL R104, R45, -INF , !P3 ;  /* 0xff8000002d687808 */ /* 0x000fc40005800000 */
[----:B------:R-:W-:Y:S01]  /*11d30*/  I2F R19, R52 ;  /* 0x0000003400137306 */ /* 0x000fe20000201400 */
[----:B--2---:R-:W-:Y:S01]  /*11d40*/  FFMA.FTZ R22, R27, UR4, R22 ;  /* 0x000000041b167c23 */ /* 0x004fe20008010016 */
[-C--:B------:R-:W-:Y:S02]  /*11d50*/  ISETP.GE.AND P3, PT, R121, R165.reuse, PT ;  /* 0x000000a57900720c */ /* 0x080fe40003f66270 */
[----:B------:R-:W-:Y:S02]  /*11d60*/  LOP3.LUT R33, R51, 0x18, R242, 0xfe, !PT ;  /* 0x0000001833217812 */ /* 0x000fe400078efef2 */
[----:B------:R-:W-:Y:S02]  /*11d70*/  FSEL R109, R22, -INF , !P2 ;  /* 0xff800000166d7808 */ /* 0x000fe40005000000 */
[----:B------:R-:W1:Y:S01]  /*11d80*/  MUFU.TANH R8, R116 ;  /* 0x0000007400087308 */ /* 0x000e620000002400 */
[----:B---3--:R-:W-:Y:S01]  /*11d90*/  FFMA.FTZ R12, R23, UR4, R12 ;  /* 0x00000004170c7c23 */ /* 0x008fe2000801000c */
[----:B------:R-:W-:-:S02]  /*11da0*/  ISETP.GE.AND P2, PT, R52, R165, PT ;  /* 0x000000a53400720c */ /* 0x000fc40003f46270 */
[C-C-:B------:R-:W-:Y:S02]  /*11db0*/  LOP3.LUT R30, R51.reuse, 0x10, R242.reuse, 0xfe, !PT ;  /* 0x00000010331e7812 */ /* 0x140fe400078efef2 */
[----:B------:R-:W-:Y:S01]  /*11dc0*/  FSEL R108, R12, -INF , !P3 ;  /* 0xff8000000c6c7808 */ /* 0x000fe20005800000 */
[----:B------:R-:W-:Y:S01]  /*11dd0*/  FMUL.FTZ R12, R110, c[0x0][0x2ec] ;  /* 0x0000bb006e0c7a20 */ /* 0x000fe20000410000 */
[----:B------:R-:W2:Y:S01]  /*11de0*/  MUFU.TANH R14, R14 ;  /* 0x0000000e000e7308 */ /* 0x000ea20000002400 */
[----:B------:R-:W-:Y:S02]  /*11df0*/  LOP3.LUT R24, R51, 0x8, R242, 0xfe, !PT ;  /* 0x0000000833187812 */ /* 0x000fe400078efef2 */
[----:B------:R-:W-:Y:S02]  /*11e00*/  ISETP.GE.AND P4, PT, R39, R167, PT ;  /* 0x000000a72700720c */ /* 0x000fe40003f86270 */
[----:B------:R-:W-:Y:S02]  /*11e10*/  FSEL R100, R100, -INF , !P6 ;  /* 0xff80000064647808 */ /* 0x000fe40007000000 */
[-C--:B------:R-:W-:Y:S01]  /*11e20*/  ISETP.GE.AND P6, PT, R35, R165.reuse, PT ;  /* 0x000000a52300720c */ /* 0x080fe20003fc6270 */
[----:B------:R-:W-:Y:S01]  /*11e30*/  I2F R31, R35 ;  /* 0x00000023001f7306 */ /* 0x000fe20000201400 */
[----:B-1----:R-:W-:Y:S01]  /*11e40*/  FFMA.FTZ R8, R19, UR4, R8 ;  /* 0x0000000413087c23 */ /* 0x002fe20008010008 */
[----:B------:R-:W-:-:S06]  /*11e50*/  ISETP.GE.AND P3, PT, R50, R165, PT ;  /* 0x000000a53200720c */ /* 0x000fcc0003f66270 */
[----:B------:R-:W1:Y:S01]  /*11e60*/  MUFU.TANH R41, R41 ;  /* 0x0000002900297308 */ /* 0x000e620000002400 */
[----:B--2---:R-:W-:-:S07]  /*11e70*/  FFMA.FTZ R14, R19, UR4, R14 ;  /* 0x00000004130e7c23 */ /* 0x004fce000801000e */
[----:B------:R-:W2:Y:S08]  /*11e80*/  MUFU.TANH R10, R124 ;  /* 0x0000007c000a7308 */ /* 0x000eb00000002400 */
[----:B------:R3:W-:Y:S01]  /*11e90*/  MUFU.TANH R16, R112 ;  /* 0x0000007000107308 */ /* 0x0007e20000002400 */
[----:B-1----:R-:W-:-:S05]  /*11ea0*/  FFMA.FTZ R41, R31, UR4, R41 ;  /* 0x000000041f297c23 */ /* 0x002fca0008010029 */
[----:B------:R-:W-:Y:S02]  /*11eb0*/  FSEL R107, R41, -INF , !P1 ;  /* 0xff800000296b7808 */ /* 0x000fe40004800000 */
[----:B------:R-:W1:Y:S01]  /*11ec0*/  MUFU.TANH R9, R9 ;  /* 0x0000000900097308 */ /* 0x000e620000002400 */
[----:B--2---:R-:W-:Y:S01]  /*11ed0*/  FFMA.FTZ R113, R23, UR4, R10 ;  /* 0x0000000417717c23 */ /* 0x004fe2000801000a */
[----:B------:R-:W-:Y:S01]  /*11ee0*/  ISETP.GE.AND P1, PT, R123, R167, PT ;  /* 0x000000a77b00720c */ /* 0x000fe20003f26270 */
[----:B---3--:R-:W-:-:S05]  /*11ef0*/  FFMA.FTZ R112, R26, UR4, R13 ;  /* 0x000000041a707c23 */ /* 0x008fca000801000d */
[----:B------:R-:W-:Y:S01]  /*11f00*/  I2F R18, R44 ;  /* 0x0000002c00127306 */ /* 0x000fe20000201400 */
[----:B------:R-:W-:Y:S02]  /*11f10*/  FSEL R112, R112, -INF , !P1 ;  /* 0xff80000070707808 */ /* 0x000fe40004800000 */
[----:B------:R-:W-:Y:S01]  /*11f20*/  ISETP.GE.AND P1, PT, R42, R167, PT ;  /* 0x000000a72a00720c */ /* 0x000fe20003f26270 */
[----:B-1----:R-:W-:-:S04]  /*11f30*/  FFMA.FTZ R110, R26, UR4, R9 ;  /* 0x000000041a6e7c23 */ /* 0x002fc80008010009 */
[----:B------:R1:W2:Y:S08]  /*11f40*/  MUFU.TANH R13, R17 ;  /* 0x00000011000d7308 */ /* 0x0002b00000002400 */
[----:B------:R-:W3:Y:S08]  /*11f50*/  MUFU.TANH R105, R105 ;  /* 0x0000006900697308 */ /* 0x000ef00000002400 */
[----:B------:R-:W4:Y:S01]  /*11f60*/  I2F R40, R42 ;  /* 0x0000002a00287306 */ /* 0x000f220000201400 */
[----:B-1----:R-:W-:Y:S01]  /*11f70*/  FMUL.FTZ R17, R80, c[0x0][0x2ec] ;  /* 0x0000bb0050117a20 */ /* 0x002fe20000410000 */
[----:B------:R-:W-:Y:S01]  /*11f80*/  FSEL R80, R14, -INF , !P2 ;  /* 0xff8000000e507808 */ /* 0x000fe20005000000 */
[----:B--2---:R-:W-:Y:S01]  /*11f90*/  FFMA.FTZ R13, R18, UR4, R13 ;  /* 0x00000004120d7c23 */ /* 0x004fe2000801000d */
[----:B------:R-:W-:-:S04]  /*11fa0*/  ISETP.GE.AND P2, PT, R44, R167, PT ;  /* 0x000000a72c00720c */ /* 0x000fc80003f46270 */
[----:B------:R-:W1:Y:S01]  /*11fb0*/  I2F R47, R50 ;  /* 0x00000032002f7306 */ /* 0x000e620000201400 */
[----:B---3--:R-:W-:Y:S01]  /*11fc0*/  FFMA.FTZ R105, R38, UR4, R105 ;  /* 0x0000000426697c23 */ /* 0x008fe20008010069 */
[----:B------:R-:W-:Y:S02]  /*11fd0*/  FSEL R116, R13, -INF , !P2 ;  /* 0xff8000000d747808 */ /* 0x000fe40005000000 */
[----:B------:R-:W-:Y:S02]  /*11fe0*/  ISETP.GE.AND P2, PT, R170, R165, PT ;  /* 0x000000a5aa00720c */ /* 0x000fe40003f46270 */
[----:B------:R-:W-:Y:S02]  /*11ff0*/  FSEL R105, R105, -INF , !P4 ;  /* 0xff80000069697808 */ /* 0x000fe40006000000 */
[----:B------:R-:W2:Y:S01]  /*12000*/  MUFU.TANH R222, R222 ;  /* 0x000000de00de7308 */ /* 0x000ea20000002400 */
[----:B----4-:R-:W-:Y:S01]  /*12010*/  FFMA.FTZ R13, R40, UR4, R217 ;  /* 0x00000004280d7c23 */ /* 0x010fe200080100d9 */
[----:B------:R-:W-:-:S04]  /*12020*/  ISETP.GE.AND P4, PT, R121, R167, PT ;  /* 0x000000a77900720c */ /* 0x000fc80003f86270 */
[----:B------:R-:W-:Y:S02]  /*12030*/  FSEL R113, R113, -INF , !P4 ;  /* 0xff80000071717808 */ /* 0x000fe40006000000 */
[----:B------:R3:W4:Y:S01]  /*12040*/  MUFU.TANH R10, R114 ;  /* 0x00000072000a7308 */ /* 0x0007220000002400 */
[----:B-1----:R-:W-:Y:S01]  /*12050*/  FFMA.FTZ R16, R47, UR4, R16 ;  /* 0x000000042f107c23 */ /* 0x002fe20008010010 */
[----:B------:R-:W-:Y:S02]  /*12060*/  FSEL R13, R13, -INF , !P1 ;  /* 0xff8000000d0d7808 */ /* 0x000fe40004800000 */
[----:B------:R-:W-:Y:S02]  /*12070*/  ISETP.GE.AND P4, PT, R50, R167, PT ;  /* 0x000000a73200720c */ /* 0x000fe40003f86270 */
[----:B------:R-:W-:Y:S02]  /*12080*/  PLOP3.LUT P1, PT, PT, PT, UP0, 0x80, 0x0 ;  /* 0x000000000000781c */ /* 0x000fe40003f2f008 */
[----:B------:R-:W1:Y:S01]  /*12090*/  MUFU.TANH R9, R12 ;  /* 0x0000000c00097308 */ /* 0x000e620000002400 */
[----:B--2---:R-:W-:Y:S01]  /*120a0*/  FFMA.FTZ R106, R31, UR4, R222 ;  /* 0x000000041f6a7c23 */ /* 0x004fe200080100de */
[----:B------:R-:W-:-:S02]  /*120b0*/  FSEL R117, R16, -INF , !P4 ;  /* 0xff80000010757808 */ /* 0x000fc40006000000 */
[-C--:B------:R-:W-:Y:S02]  /*120c0*/  ISETP.GE.AND P4, PT, R44, R165.reuse, PT ;  /* 0x000000a52c00720c */ /* 0x080fe40003f86270 */
[----:B------:R-:W-:Y:S02]  /*120d0*/  FSEL R106, R106, -INF , !P6 ;  /* 0xff8000006a6a7808 */ /* 0x000fe40007000000 */
[----:B---3--:R-:W-:Y:S01]  /*120e0*/  FSEL R114, R8, -INF , !P5 ;  /* 0xff80000008727808 */ /* 0x008fe20006800000 */
[----:B------:R-:W-:Y:S01]  /*120f0*/  FMUL.FTZ R8, R82, c[0x0][0x2ec] ;  /* 0x0000bb0052087a20 */ /* 0x000fe20000410000 */
[----:B------:R-:W-:Y:S01]  /*12100*/  I2F R25, R170 ;  /* 0x000000aa00197306 */ /* 0x000fe20000201400 */
[----:B----4-:R-:W-:Y:S01]  /*12110*/  FFMA.FTZ R10, R47, UR4, R10 ;  /* 0x000000042f0a7c23 */ /* 0x010fe2000801000a */
[----:B------:R-:W-:Y:S02]  /*12120*/  ISETP.GE.AND P6, PT, R123, R165, PT ;  /* 0x000000a57b00720c */ /* 0x000fe40003fc6270 */
[----:B------:R-:W-:Y:S01]  /*12130*/  ISETP.GE.AND P5, PT, R33, R167, PT ;  /* 0x000000a72100720c */ /* 0x000fe20003fa6270 */
[----:B-1----:R-:W-:Y:S01]  /*12140*/  FFMA.FTZ R9, R18, UR4, R9 ;  /* 0x0000000412097c23 */ /* 0x002fe20008010009 */
[----:B------:R-:W-:-:S02]  /*12150*/  FSEL R110, R110, -INF , !P6 ;  /* 0xff8000006e6e7808 */ /* 0x000fc40007000000 */
[----:B------:R-:W1:Y:S01]  /*12160*/  MUFU.TANH R8, R8 ;  /* 0x0000000800087308 */ /* 0x000e620000002400 */
[----:B------:R-:W-:Y:S02]  /*12170*/  FSEL R115, R10, -INF , !P3 ;  /* 0xff8000000a737808 */ /* 0x000fe40005800000 */
[----:B------:R-:W-:Y:S02]  /*12180*/  FSEL R82, R9, -INF , !P4 ;  /* 0xff80000009527808 */ /* 0x000fe40006000000 */
[----:B------:R-:W-:Y:S02]  /*12190*/  ISETP.GE.AND P6, PT, R54, R167, PT ;  /* 0x000000a73600720c */ /* 0x000fe40003fc6270 */
[-C--:B------:R-:W-:Y:S01]  /*121a0*/  ISETP.GE.AND P3, PT, R30, R165.reuse, PT ;  /* 0x000000a51e00720c */ /* 0x080fe20003f66270 */
[----:B------:R-:W2:Y:S01]  /*121b0*/  I2F R37, R54 ;  /* 0x0000003600257306 */ /* 0x000ea20000201400 */
[----:B------:R-:W-:Y:S01]  /*121c0*/  BAR.SYNC.DEFER_BLOCKING 0x0 ;  /* 0x0000000000007b1d */ /* 0x000fe20000010000 */
[----:B------:R-:W-:-:S06]  /*121d0*/  ISETP.GE.AND P4, PT, R24, R165, PT ;  /* 0x000000a51800720c */ /* 0x000fcc0003f86270 */
[----:B------:R-:W-:Y:S01]  /*121e0*/  I2F R32, R33 ;  /* 0x0000002100207306 */ /* 0x000fe20000201400 */
[----:B-1----:R-:W-:-:S05]  /*121f0*/  FFMA.FTZ R8, R25, UR4, R8 ;  /* 0x0000000419087c23 */ /* 0x002fca0008010008 */
[----:B------:R-:W-:Y:S02]  /*12200*/  FSEL R40, R8, -INF , !P2 ;  /* 0xff80000008287808 */ /* 0x000fe40005000000 */
[----:B------:R-:W1:Y:S01]  /*12210*/  I2F R28, R30 ;  /* 0x0000001e001c7306 */ /* 0x000e620000201400 */
[----:B--2---:R-:W-:-:S05]  /*12220*/  FFMA.FTZ R9, R37, UR4, R220 ;  /* 0x0000000425097c23 */ /* 0x004fca00080100dc */
[----:B------:R-:W-:Y:S02]  /*12230*/  FSEL R9, R9, -INF , !P6 ;  /* 0xff80000009097808 */ /* 0x000fe40007000000 */
[----:B------:R-:W2:Y:S08]  /*12240*/  I2F R20, R24 ;  /* 0x0000001800147306 */ /* 0x000eb00000201400 */
[----:B------:R-:W3:Y:S01]  /*12250*/  MUFU.TANH R17, R17 ;  /* 0x0000001100117308 */ /* 0x000ee20000002400 */
[----:B-1----:R-:W-:-:S02]  /*12260*/  FFMA.FTZ R28, R28, UR4, R221 ;  /* 0x000000041c1c7c23 */ /* 0x002fc400080100dd */
[----:B--2---:R-:W-:-:S05]  /*12270*/  FFMA.FTZ R20, R20, UR4, R219 ;  /* 0x0000000414147c23 */ /* 0x004fca00080100db */
[----:B------:R-:W-:Y:S01]  /*12280*/  FSEL R8, R20, -INF , !P4 ;  /* 0xff80000014087808 */ /* 0x000fe20006000000 */
[----:B---3--:R-:W-:Y:S01]  /*12290*/  FFMA.FTZ R17, R32, UR4, R17 ;  /* 0x0000000420117c23 */ /* 0x008fe20008010011 */
[----:B------:R-:W-:-:S04]  /*122a0*/  FSEL R32, R28, -INF , !P3 ;  /* 0xff8000001c207808 */ /* 0x000fc80005800000 */
        /* <DEDUP_REMOVED lines=67> */
[----:B---3--:R-:W-:-:S05]  /*126e0*/  MOV R16, UR10 ;  /* 0x0000000a00107c02 */ /* 0x008fca0008000f00 */
[----:B-1----:R-:W-:Y:S01]  /*126f0*/  MOV R19, UR7 ;  /* 0x0000000700137c02 */ /* 0x002fe20008000f00 */
[----:B------:R-:W-:Y:S02]  /*12700*/  IMAD.MOV.U32 R18, RZ, RZ, R16 ;  /* 0x000000ffff127224 */ /* 0x000fe400078e0010 */
[----:B--2---:R-:W-:Y:S02]  /*12710*/  IMAD.IADD R12, R17, 0x1, -R12 ;  /* 0x00000001110c7824 */ /* 0x004fe400078e0a0c */
[----:B------:R-:W-:Y:S02]  /*12720*/  IMAD.U32 R17, RZ, RZ, UR11 ;  /* 0x0000000bff117e24 */ /* 0x000fe4000f8e00ff */
[----:B------:R-:W-:Y:S01]  /*12730*/  IMAD.WIDE.U32 R18, R12, c[0x0][0x180], R18 ;  /* 0x000060000c127a25 */ /* 0x000fe200078e0012 */
[----:B------:R-:W-:-:S05]  /*12740*/  SHF.R.S32.HI R10, RZ, 0x1f, R12 ;  /* 0x0000001fff0a7819 */ /* 0x000fca000001140c */
[----:B------:R-:W-:-:S04]  /*12750*/  IMAD R17, R10, c[0x0][0x180], RZ ;  /* 0x000060000a117a24 */ /* 0x000fc800078e02ff */
[----:B------:R-:W-:Y:S02]  /*12760*/  IMAD R10, R12, c[0x0][0x184], R17 ;  /* 0x000061000c0a7a24 */ /* 0x000fe400078e0211 */
[----:B------:R-:W-:-:S03]  /*12770*/  IMAD.MOV.U32 R12, RZ, RZ, R18 ;  /* 0x000000ffff0c7224 */ /* 0x000fc600078e0012 */
[----:B------:R-:W-:Y:S01]  /*12780*/  IADD3 R10, R19, R10, RZ ;  /* 0x0000000a130a7210 */ /* 0x000fe20007ffe0ff */
[----:B------:R-:W-:Y:S05]  /*12790*/  BRA `(.L_x_3705) ;  /* 0x0000002000007947 */ /* 0x000fea0003800000 */
.L_x_3704:
[----:B------:R-:W-:-:S04]  /*127a0*/  LEA R12, -R14, RZ, 0x8 ;  /* 0x000000ff0e0c7211 */ /* 0x000fc800078e41ff */
[----:B------:R-:W-:Y:S02]  /*127b0*/  SHF.R.S32.HI R10, RZ, 0x1f, R12 ;  /* 0x0000001fff0a7819 */ /* 0x000fe4000001140c */
.L_x_3705:
        /* <DEDUP_REMOVED lines=26> */
[----:B------:R-:W-:Y:S01]  /*12960*/  @!P0 IMAD.WIDE.U32 R46, R14, 0x70, R38 ;  /* 0x000000700e2e8825 */ /* 0x000fe200078e0026 */
[----:B------:R-:W-:-:S03]  /*12970*/  @!P0 IADD3 R33, P5, R12, R50, RZ ;  /* 0x000000320c218210 */ /* 0x000fc60007fbe0ff */
[----:B------:R-:W-:Y:S02]  /*12980*/  @!P0 IMAD.MOV.U32 R19, RZ, RZ, c[0x0][0x19c] ;  /* 0x00006700ff138624 */ /* 0x000fe400078e00ff */
        /* <DEDUP_REMOVED lines=25> */
[----:B------:R-:W-:-:S04]  /*12b20*/  @!P0 IMAD.WIDE.U32 R124, R14, 0xc0, R44 ;  /* 0x000000c00e7c8825 */ /* 0x000fc800078e002c */
[----:B------:R-:W-:Y:S01]  /*12b30*/  @!P0 IMAD.WIDE.U32 R120, R14, 0xd0, R42 ;  /* 0x000000d00e788825 */ /* 0x000fe200078e002a */
[C---:B------:R-:W-:Y:S02]  /*12b40*/  @!P0 IADD3 R43, P5, R12.reuse, R126, RZ ;  /* 0x0000007e0c2b8210 */ /* 0x040fe40007fbe0ff */
[C---:B------:R-:W-:Y:S01]  /*12b50*/  @!P0 IADD3 R45, P4, R12.reuse, R124, RZ ;  /* 0x0000007c0c2d8210 */ /* 0x040fe20007f9e0ff */
[----:B------:R-:W-:Y:S01]  /*12b60*/  @!P0 IMAD R37, R37, 0xb0, RZ ;  /* 0x000000b025258824 */ /* 0x000fe200078e02ff */
[----:B------:R-:W-:Y:S01]  /*12b70*/  @!P0 IADD3 R47, P3, R12, R120, RZ ;  /* 0x000000780c2f8210 */ /* 0x000fe20007f7e0ff */
        /* <DEDUP_REMOVED lines=8> */
[----:B------:R-:W-:Y:S01]  /*12c00*/  @!P0 IMAD R17, R17, 0xe0, RZ ;  /* 0x000000e011118824 */ /* 0x000fe200078e02ff */
[----:B------:R-:W-:Y:S01]  /*12c10*/  @!P0 IADD3 R51, P2, R12, R118, RZ ;  /* 0x000000760c338210 */ /* 0x000fe20007f5e0ff */
[----:B------:R-:W-:Y:S01]  /*12c20*/  @!P0 IMAD.MOV.U32 R37, RZ, RZ, c[0x0][0x19c] ;  /* 0x00006700ff258624 */ /* 0x000fe200078e00ff */
[----:B------:R-:W-:Y:S01]  /*12c30*/  @!P0 LEA R19, P5, R14, R62, 0x5 ;  /* 0x0000003e0e138211 */ /* 0x000fe200078a28ff */
[----:B------:R-:W-:Y:S01]  /*12c40*/  @!P0 IMAD.MOV.U32 R121, RZ, RZ, c[0x0][0x19c] ;  /* 0x00006700ff798624 */ /* 0x000fe200078e00ff */
[----:B------:R-:W-:Y:S01]  /*12c50*/  @!P0 IADD3.X R46, R10, R17, R119, P2, !PT ;  /* 0x000000110a2e8210 */ /* 0x000fe200017fe477 */
[----:B------:R-:W-:Y:S01]  /*12c60*/  @!P0 IMAD.MOV.U32 R119, RZ, RZ, c[0x0][0x19c] ;  /* 0x00006700ff778624 */ /* 0x000fe200078e00ff */
[----:B------:R-:W-:Y:S02]  /*12c70*/  @!P0 LEA.HI.X R37, R14, R63, R37, 0x7, P3 ;  /* 0x0000003f0e258211 */ /* 0x000fe400018f3c25 */
[----:B------:R-:W-:-:S02]  /*12c80*/  LEA R17, P2, R62, c[0x0][0x168], 0x1 ;  /* 0x00005a003e117a11 */ /* 0x000fc400078408ff */
[----:B------:R-:W-:Y:S02]  /*12c90*/  @!P0 IADD3 R28, P3, R12, R125, RZ ;  /* 0x0000007d0c1c8210 */ /* 0x000fe40007f7e0ff */
[C---:B------:R-:W-:Y:S02]  /*12ca0*/  @!P0 LEA R27, P4, R14.reuse, R62, 0x6 ;  /* 0x0000003e0e1b8211 */ /* 0x040fe400078830ff */
[----:B------:R-:W-:Y:S01]  /*12cb0*/  @!P0 LEA.HI.X R121, R14, R63, R121, 0x5, P5 ;  /* 0x0000003f0e798211 */ /* 0x000fe200028f2c79 */
[----:B------:R-:W-:Y:S01]  /*12cc0*/  @!P0 IMAD.X R37, R10, 0x1, R37, P3 ;  /* 0x000000010a258824 */ /* 0x000fe200018e0625 */
        /* <DEDUP_REMOVED lines=44> */
[----:B--2---:R-:W-:Y:S01]  /*12f90*/  @!P0 LEA R124, P5, R43, c[0x0][0x168], 0x1 ;  /* 0x00005a002b7c8a11 */ /* 0x004fe200078a08ff */
[----:B------:R1:W-:Y:S01]  /*12fa0*/  @P0 STS.128 [R244+0x4000], RZ ;  /* 0x004000fff4000388 */ /* 0x0003e20000000c00 */
        /* <DEDUP_REMOVED lines=75> */
.L_x_3707:
[----:B------:R-:W-:Y:S05]  /*13460*/  BSYNC B0 ;  /* 0x0000000000007941 */ /* 0x000fea0003800000 */
.L_x_3706:
[----:B------:R-:W0:Y:S01]  /*13470*/  LDGDEPBAR ;  /* 0x00000000000079af */ /* 0x000e220000000000 */
[----:B------:R-:W-:-:S04]  /*13480*/  LEA R248, P0, R12, R17, 0x1 ;  /* 0x000000110cf87211 */ /* 0x000fc800078008ff */
[----:B------:R-:W-:Y:S02]  /*13490*/  LEA.HI.X R249, R12, R249, R10, 0x1, P0 ;  /* 0x000000f90cf97211 */ /* 0x000fe400000f0c0a */
.L_x_3703:
        /* <DEDUP_REMOVED lines=134> */
[----:B-1----:R-:W-:-:S03]  /*13d00*/  FMNMX.FTZ R126, R17, R126, !PT ;  /* 0x0000007e117e7209 */ /* 0x002fc60007810000 */
[----:B------:R-:W-:Y:S01]  /*13d10*/  LDSM.16.MT88.4 R16, [R237+0xa000] ;  /* 0x00a00000ed10783b */ /* 0x000fe20000004200 */
[C---:B------:R-:W-:Y:S01]  /*13d20*/  FSETP.NEU.FTZ.AND P2, PT, R126.reuse, -INF , PT ;  /* 0xff8000007e00780b */ /* 0x040fe20003f5d000 */
[----:B------:R-:W-:-:S05]  /*13d30*/  FMUL.FTZ R124, R126, c[0x0][0x23c] ;  /* 0x00008f007e7c7a20 */ /* 0x000fca0000410000 */
[----:B------:R-:W-:-:S05]  /*13d40*/  FSEL R124, R124, RZ, P2 ;  /* 0x000000ff7c7c7208 */ /* 0x000fca0001000000 */
[--C-:B------:R-:W-:Y:S01]  /*13d50*/  FFMA.FTZ R122, R5, c[0x0][0x23c], -R124.reuse ;  /* 0x00008f00057a7a23 */ /* 0x100fe2000001087c */
[----:B------:R-:W-:Y:S01]  /*13d60*/  FSEL R5, R126, RZ, P2 ;  /* 0x000000ff7e057208 */ /* 0x000fe20001000000 */
[--C-:B------:R-:W-:Y:S01]  /*13d70*/  FFMA.FTZ R120, R7, c[0x0][0x23c], -R124.reuse ;  /* 0x00008f0007787a23 */ /* 0x100fe2000001087c */
[----:B--2---:R-:W-:Y:S01]  /*13d80*/  FMNMX.FTZ R125, R10, R125, !PT ;  /* 0x0000007d0a7d7209 */ /* 0x004fe20007810000 */
[--C-:B------:R-:W-:Y:S02]  /*13d90*/  FFMA.FTZ R123, R15, c[0x0][0x23c], -R124.reuse ;  /* 0x00008f000f7b7a23 */ /* 0x100fe4000001087c */
[----:B------:R-:W-:Y:S01]  /*13da0*/  FADD.FTZ R2, R2, -R5 ;  /* 0x8000000502027221 */ /* 0x000fe20000010000 */
[C---:B------:R-:W-:Y:S01]  /*13db0*/  FSETP.NEU.FTZ.AND P0, PT, R125.reuse, -INF , PT ;  /* 0xff8000007d00780b */ /* 0x040fe20003f1d000 */
[C---:B------:R-:W-:Y:S01]  /*13dc0*/  FMUL.FTZ R119, R125.reuse, c[0x0][0x23c] ;  /* 0x00008f007d777a20 */ /* 0x040fe20000410000 */
[----:B------:R-:W-:Y:S01]  /*13dd0*/  MUFU.EX2 R122, R122 ;  /* 0x0000007a007a7308 */ /* 0x000fe20000000800 */
[----:B------:R-:W-:Y:S01]  /*13de0*/  FMUL.FTZ R2, R2, c[0x0][0x23c] ;  /* 0x00008f0002027a20 */ /* 0x000fe20000410000 */
[----:B------:R-:W-:Y:S01]  /*13df0*/  FSEL R5, R125, RZ, P0 ;  /* 0x000000ff7d057208 */ /* 0x000fe20000000000 */
[--C-:B------:R-:W-:Y:S01]  /*13e00*/  FFMA.FTZ R121, R13, c[0x0][0x23c], -R124.reuse ;  /* 0x00008f000d797a23 */ /* 0x100fe2000001087c */
[----:B------:R-:W-:Y:S01]  /*13e10*/  FSEL R119, R119, RZ, P0 ;  /* 0x000000ff77777208 */ /* 0x000fe20000000000 */
[----:B------:R-:W-:-:S02]  /*13e20*/  FFMA.FTZ R131, R21, c[0x0][0x23c], -R124 ;  /* 0x00008f0015837a23 */ /* 0x000fc4000001087c */
[----:B------:R-:W-:Y:S01]  /*13e30*/  FADD.FTZ R5, R0, -R5 ;  /* 0x8000000500057221 */ /* 0x000fe20000010000 */
[----:B------:R-:W1:Y:S01]  /*13e40*/  MUFU.EX2 R2, R2 ;  /* 0x0000000200027308 */ /* 0x000e620000000800 */
[--C-:B------:R-:W-:Y:S01]  /*13e50*/  FFMA.FTZ R63, R6, c[0x0][0x23c], -R119.reuse ;  /* 0x00008f00063f7a23 */ /* 0x100fe20000010877 */
[----:B------:R-:W-:Y:S01]  /*13e60*/  LDSM.16.MT88.4 R20, [R233+0xa000] ;  /* 0x00a00000e914783b */ /* 0x000fe20000004200 */
[--C-:B------:R-:W-:Y:S02]  /*13e70*/  FFMA.FTZ R127, R4, c[0x0][0x23c], -R119.reuse ;  /* 0x00008f00047f7a23 */ /* 0x100fe40000010877 */
[----:B------:R-:W-:Y:S02]  /*13e80*/  FMUL.FTZ R129, R5, c[0x0][0x23c] ;  /* 0x00008f0005817a20 */ /* 0x000fe40000410000 */
[----:B------:R-:W2:Y:S01]  /*13e90*/  LDSM.16.MT88.4 R4, [R234+0xa000] ;  /* 0x00a00000ea04783b */ /* 0x000ea20000004200 */
[--C-:B------:R-:W-:Y:S01]  /*13ea0*/  FFMA.FTZ R118, R11, c[0x0][0x23c], -R119.reuse ;  /* 0x00008f000b767a23 */ /* 0x100fe20000010877 */
[----:B------:R-:W3:Y:S01]  /*13eb0*/  MUFU.EX2 R123, R123 ;  /* 0x0000007b007b7308 */ /* 0x000ee20000000800 */
[----:B------:R-:W-:-:S02]  /*13ec0*/  FFMA.FTZ R62, R8, c[0x0][0x23c], -R119 ;  /* 0x00008f00083e7a23 */ /* 0x000fc40000010877 */
[--C-:B------:R-:W-:Y:S02]  /*13ed0*/  FFMA.FTZ R130, R25, c[0x0][0x23c], -R124.reuse ;  /* 0x00008f0019827a23 */ /* 0x100fe4000001087c */
[--C-:B------:R-:W-:Y:S02]  /*13ee0*/  FFMA.FTZ R0, R9, c[0x0][0x23c], -R124.reuse ;  /* 0x00008f0009007a23 */ /* 0x100fe4000001087c */
[-C--:B-1----:R-:W-:Y:S01]  /*13ef0*/  FMUL.FTZ R25, R153, R2.reuse ;  /* 0x0000000299197220 */ /* 0x082fe20000410000 */
[----:B------:R-:W-:Y:S01]  /*13f00*/  MUFU.EX2 R121, R121 ;  /* 0x0000007900797308 */ /* 0x000fe20000000800 */
[----:B------:R-:W-:Y:S02]  /*13f10*/  FFMA.FTZ R153, R29, c[0x0][0x23c], -R124 ;  /* 0x00008f001d997a23 */ /* 0x000fe4000001087c */
[----:B------:R-:W1:Y:S01]  /*13f20*/  LDSM.16.MT88.4 R28, [R232+0xa000] ;  /* 0x00a00000e81c783b */ /* 0x000e620000004200 */
[-C--:B------:R-:W-:Y:S02]  /*13f30*/  FMUL.FTZ R24, R152, R2.reuse ;  /* 0x0000000298187220 */ /* 0x080fe40000410000 */
[----:B------:R-:W-:-:S02]  /*13f40*/  FMUL.FTZ R148, R148, R2 ;  /* 0x0000000294947220 */ /* 0x000fc40000410000 */
[----:B------:R-:W4:Y:S01]  /*13f50*/  MUFU.EX2 R120, R120 ;  /* 0x0000007800787308 */ /* 0x000f220000000800 */
[----:B---3--:R-:W-:Y:S01]  /*13f60*/  F2FP.BF16.PACK_AB R8, R122, R123 ;  /* 0x0000007b7a08723e */ /* 0x008fe200000010ff */
[-C--:B------:R-:W-:Y:S02]  /*13f70*/  FMUL.FTZ R149, R149, R2.reuse ;  /* 0x0000000295957220 */ /* 0x080fe40000410000 */
[--C-:B------:R-:W-:Y:S02]  /*13f80*/  FFMA.FTZ R37, R32, c[0x0][0x23c], -R119.reuse ;  /* 0x00008f0020257a23 */ /* 0x100fe40000010877 */
[----:B------:R-:W-:Y:S02]  /*13f90*/  FMUL.FTZ R33, R145, R2 ;  /* 0x0000000291217220 */ /* 0x000fe40000410000 */
[----:B------:R-:W-:Y:S01]  /*13fa0*/  MUFU.EX2 R118, R118 ;  /* 0x0000007600767308 */ /* 0x000fe20000000800 */
[--C-:B------:R-:W-:Y:S02]  /*13fb0*/  FFMA.FTZ R145, R36, c[0x0][0x23c], -R119.reuse ;  /* 0x00008f0024917a23 */ /* 0x100fe40000010877 */
[----:B------:R-:W-:-:S02]  /*13fc0*/  FFMA.FTZ R50, R40, c[0x0][0x23c], -R119 ;  /* 0x00008f0028327a23 */ /* 0x000fc40000010877 */
[-C--:B------:R-:W-:Y:S01]  /*13fd0*/  FMUL.FTZ R12, R160, R2.reuse ;  /* 0x00000002a00c7220 */ /* 0x080fe20000410000 */
[----:B------:R-:W-:Y:S01]  /*13fe0*/  LDSM.16.MT88.4 R40, [R234+0xa800] ;  /* 0x00a80000ea28783b */ /* 0x000fe20000004200 */
[-C--:B------:R-:W-:Y:S01]  /*13ff0*/  FMUL.FTZ R13, R161, R2.reuse ;  /* 0x00000002a10d7220 */ /* 0x080fe20000410000 */
[----:B------:R-:W3:Y:S01]  /*14000*/  MUFU.EX2 R63, R63 ;  /* 0x0000003f003f7308 */ /* 0x000ee20000000800 */
[----:B----4-:R-:W-:Y:S01]  /*14010*/  F2FP.BF16.PACK_AB R10, R120, R121 ;  /* 0x00000079780a723e */ /* 0x010fe200000010ff */
[-C--:B------:R-:W-:Y:S02]  /*14020*/  FMUL.FTZ R32, R144, R2.reuse ;  /* 0x0000000290207220 */ /* 0x080fe40000410000 */
[-C--:B------:R-:W-:Y:S02]  /*14030*/  FMUL.FTZ R156, R156, R2.reuse ;  /* 0x000000029c9c7220 */ /* 0x080fe40000410000 */
[-C--:B------:R-:W-:Y:S02]  /*14040*/  FMUL.FTZ R157, R157, R2.reuse ;  /* 0x000000029d9d7220 */ /* 0x080fe40000410000 */
[----:B------:R-:W-:Y:S01]  /*14050*/  MUFU.EX2 R62, R62 ;  /* 0x0000003e003e7308 */ /* 0x000fe20000000800 */
[----:B------:R-:W-:-:S02]  /*14060*/  FMUL.FTZ R140, R140, R2 ;  /* 0x000000028c8c7220 */ /* 0x000fc40000410000 */
[-C--:B------:R-:W-:Y:S02]  /*14070*/  FMUL.FTZ R141, R141, R2.reuse ;  /* 0x000000028d8d7220 */ /* 0x080fe40000410000 */
[----:B------:R-:W-:Y:S02]  /*14080*/  FMUL.FTZ R45, R137, R2 ;  /* 0x00000002892d7220 */ /* 0x000fe40000410000 */
[----:B------:R-:W-:Y:S01]  /*14090*/  FFMA.FTZ R137, R48, c[0x0][0x23c], -R119 ;  /* 0x00008f0030897a23 */ /* 0x000fe20000010877 */
[----:B------:R-:W4:Y:S01]  /*140a0*/  MUFU.EX2 R127, R127 ;  /* 0x0000007f007f7308 */ /* 0x000f220000000800 */
[----:B---3--:R-:W-:Y:S01]  /*140b0*/  F2FP.BF16.PACK_AB R9, R63, R118 ;  /* 0x000000763f09723e */ /* 0x008fe200000010ff */
[-C--:B------:R-:W-:Y:S02]  /*140c0*/  FMUL.FTZ R44, R136, R2.reuse ;  /* 0x00000002882c7220 */ /* 0x080fe40000410000 */
[-C--:B------:R-:W-:Y:S02]  /*140d0*/  FMUL.FTZ R132, R132, R2.reuse ;  /* 0x0000000284847220 */ /* 0x080fe40000410000 */
[----:B------:R-:W-:-:S02]  /*140e0*/  FMUL.FTZ R133, R133, R2 ;  /* 0x0000000285857220 */ /* 0x000fc40000410000 */
[----:B------:R-:W3:Y:S01]  /*140f0*/  MUFU.EX2 R129, R129 ;  /* 0x0000008100817308 */ /* 0x000ee20000000800 */
[--C-:B------:R-:W-:Y:S02]  /*14100*/  FFMA.FTZ R136, R49, c[0x0][0x23c], -R124.reuse ;  /* 0x00008f0031887a23 */ /* 0x100fe4000001087c */
[--C-:B------:R-:W-:Y:S02]  /*14110*/  FFMA.FTZ R144, R211, c[0x0][0x23c], -R124.reuse ;  /* 0x00008f00d3907a23 */ /* 0x100fe4000001087c */
[--C-:B------:R-:W-:Y:S02]  /*14120*/  FFMA.FTZ R152, R201, c[0x0][0x23c], -R124.reuse ;  /* 0x00008f00c9987a23 */ /* 0x100fe4000001087c */
[----:B------:R-:W-:Y:S01]  /*14130*/  FFMA.FTZ R161, R198, c[0x0][0x23c], -R119 ;  /* 0x00008f00c6a17a23 */ /* 0x000fe20000010877 */
[----:B----4-:R-:W-:Y:S01]  /*14140*/  F2FP.BF16.PACK_AB R11, R127, R62 ;  /* 0x0000003e7f0b723e */ /* 0x010fe200000010ff */
[----:B------:R-:W-:Y:S01]  /*14150*/  MUFU.EX2 R0, R0 ;  /* 0x0000000000007308 */ /* 0x000fe20000000800 */
[----:B------:R-:W-:-:S02]  /*14160*/  FFMA.FTZ R165, R177, c[0x0][0x23c], -R124 ;  /* 0x00008f00b1a57a23 */ /* 0x000fc4000001087c */
[----:B------:R-:W-:Y:S02]  /*14170*/  FFMA.FTZ R160, R193, c[0x0][0x23c], -R124 ;  /* 0x00008f00c1a07a23 */ /* 0x000fe4000001087c */
[----:B------:R-:W-:Y:S02]  /*14180*/  FFMA.FTZ R167, R178, c[0x0][0x23c], -R119 ;  /* 0x00008f00b2a77a23 */ /* 0x000fe40000010877 */
[-C--:B---3--:R-:W-:Y:S01]  /*14190*/  FMUL.FTZ R26, R154, R129.reuse ;  /* 0x000000819a1a7220 */ /* 0x088fe20000410000 */
[----:B------:R-:W3:Y:S01]  /*141a0*/  MUFU.EX2 R131, R131 ;  /* 0x0000008300837308 */ /* 0x000ee20000000800 */
[-C--:B------:R-:W-:Y:S02]  /*141b0*/  FMUL.FTZ R27, R155, R129.reuse ;  /* 0x000000819b1b7220 */ /* 0x080fe40000410000 */
[-C--:B------:R-:W-:Y:S02]  /*141c0*/  FMUL.FTZ R150, R150, R129.reuse ;  /* 0x0000008196967220 */ /* 0x080fe40000410000 */
[----:B------:R-:W-:-:S02]  /*141d0*/  FMUL.FTZ R151, R151, R129 ;  /* 0x0000008197977220 */ /* 0x000fc40000410000 */
[-C--:B------:R-:W-:Y:S01]  /*141e0*/  FMUL.FTZ R14, R162, R129.reuse ;  /* 0x00000081a20e7220 */ /* 0x080fe20000410000 */
[C---:B--2---:R-:W-:Y:S01]  /*141f0*/  HMMA.16816.F32.BF16 R24, R8.reuse, R4, R24 ;  /* 0x000000040818723c */ /* 0x044fe20000041818 */
[-C--:B------:R-:W-:Y:S01]  /*14200*/  FMUL.FTZ R15, R163, R129.reuse ;  /* 0x00000081a30f7220 */ /* 0x080fe20000410000 */
[----:B------:R-:W-:Y:S01]  /*14210*/  MUFU.EX2 R130, R130 ;  /* 0x0000008200827308 */ /* 0x000fe20000000800 */
[-C--:B------:R-:W-:Y:S02]  /*14220*/  FMUL.FTZ R34, R146, R129.reuse ;  /* 0x0000008192227220 */ /* 0x080fe40000410000 */
[-C--:B------:R-:W-:Y:S02]  /*14230*/  FMUL.FTZ R35, R147, R129.reuse ;  /* 0x0000008193237220 */ /* 0x080fe40000410000 */
[-C--:B------:R-:W-:Y:S01]  /*14240*/  FMUL.FTZ R158, R158, R129.reuse ;  /* 0x000000819e9e7220 */ /* 0x080fe20000410000 */
[----:B------:R-:W-:Y:S01]  /*14250*/  HMMA.16816.F32.BF16 R4, R8, R6, R148 ;  /* 0x000000060804723c */ /* 0x000fe20000041894 */
[-C--:B------:R-:W-:Y:S01]  /*14260*/  FMUL.FTZ R159, R159, R129.reuse ;  /* 0x000000819f9f7220 */ /* 0x080fe20000410000 */
[----:B------:R2:W-:Y:S01]  /*14270*/  MUFU.EX2 R148, R37 ;  /* 0x0000002500947308 */ /* 0x0005e20000000800 */
[-C--:B------:R-:W-:Y:S01]  /*14280*/  FMUL.FTZ R142, R142, R129.reuse ;  /* 0x000000818e8e7220 */ /* 0x080fe20000410000 */
[----:B---3--:R-:W-:Y:S01]  /*14290*/  F2FP.BF16.PACK_AB R48, R131, R0 ;  /* 0x000000008330723e */ /* 0x008fe200000010ff */
[----:B------:R-:W-:-:S02]  /*142a0*/  FMUL.FTZ R143, R143, R129 ;  /* 0x000000818f8f7220 */ /* 0x000fc40000410000 */
[-C--:B------:R-:W-:Y:S01]  /*142b0*/  FMUL.FTZ R46, R138, R129.reuse ;  /* 0x000000818a2e7220 */ /* 0x080fe20000410000 */
[C---:B------:R-:W-:Y:S01]  /*142c0*/  HMMA.16816.F32.BF16 R12, R8.reuse, R16, R12 ;  /* 0x00000010080c723c */ /* 0x040fe2000004180c */
[-C--:B------:R-:W-:Y:S01]  /*142d0*/  FMUL.FTZ R47, R139, R129.reuse ;  /* 0x000000818b2f7220 */ /* 0x080fe20000410000 */
[----:B------:R-:W-:Y:S01]  /*142e0*/  MUFU.EX2 R153, R153 ;  /* 0x0000009900997308 */ /* 0x000fe20000000800 */
[-C--:B------:R-:W-:Y:S02]  /*142f0*/  FMUL.FTZ R134, R134, R129.reuse ;  /* 0x0000008186867220 */ /* 0x080fe40000410000 */
[----:B------:R-:W-:Y:S02]  /*14300*/  FMUL.FTZ R135, R135, R129 ;  /* 0x0000008187877220 */ /* 0x000fe40000410000 */
[--C-:B------:R-:W-:Y:S01]  /*14310*/  FFMA.FTZ R139, R214, c[0x0][0x23c], -R119.reuse ;  /* 0x00008f00d68b7a23 */ /* 0x100fe20000010877 */
[----:B------:R-:W-:Y:S01]  /*14320*/  HMMA.16816.F32.BF16 R32, R8, R20, R32 ;  /* 0x000000140820723c */ /* 0x000fe20000041820 */
[----:B------:R-:W-:Y:S01]  /*14330*/  FFMA.FTZ R138, R216, c[0x0][0x23c], -R119 ;  /* 0x00008f00d88a7a23 */ /* 0x000fe20000010877 */
[----:B--2---:R-:W2:Y:S01]  /*14340*/  LDSM.16.MT88.4 R36, [R237+0xa800] ;  /* 0x00a80000ed24783b */ /* 0x004ea20000004200 */
[----:B------:R-:W3:Y:S01]  /*14350*/  MUFU.EX2 R145, R145 ;  /* 0x0000009100917308 */ /* 0x000ee20000000800 */
[----:B------:R-:W-:-:S02]  /*14360*/  FFMA.FTZ R147, R207, c[0x0][0x23c], -R124 ;  /* 0x00008f00cf937a23 */ /* 0x000fc4000001087c */
[--C-:B------:R-:W-:Y:S02]  /*14370*/  FFMA.FTZ R146, R210, c[0x0][0x23c], -R119.reuse ;  /* 0x00008f00d2927a23 */ /* 0x100fe40000010877 */
[C---:B------:R-:W-:Y:S01]  /*14380*/  HMMA.16816.F32.BF16 R16, R8.reuse, R18, R156 ;  /* 0x000000120810723c */ /* 0x040fe2000004189c */
[--C-:B------:R-:W-:Y:S02]  /*14390*/  FFMA.FTZ R149, R206, c[0x0][0x23c], -R119.reuse ;  /* 0x00008f00ce957a23 */ /* 0x100fe40000010877 */
[----:B------:R-:W-:Y:S01]  /*143a0*/  MUFU.EX2 R137, R137 ;  /* 0x0000008900897308 */ /* 0x000fe20000000800 */
[--C-:B------:R-:W-:Y:S02]  /*143b0*/  FFMA.FTZ R150, R208, c[0x0][0x23c], -R119.reuse ;  /* 0x00008f00d0967a23 */ /* 0x100fe40000010877 */
[----:B------:R-:W-:Y:S02]  /*143c0*/  FFMA.FTZ R151, R204, c[0x0][0x23c], -R119 ;  /* 0x00008f00cc977a23 */ /* 0x000fe40000010877 */
[----:B------:R-:W-:Y:S01]  /*143d0*/  HMMA.16816.F32.BF16 R20, R8, R22, R140 ;  /* 0x000000160814723c */ /* 0x000fe2000004188c */
[----:B------:R-:W-:-:S02]  /*143e0*/  FFMA.FTZ R155, R205, c[0x0][0x23c], -R124 ;  /* 0x00008f00cd9b7a23 */ /* 0x000fc4000001087c */
[----:B------:R4:W5:Y:S01]  /*143f0*/  MUFU.EX2 R140, R50 ;  /* 0x00000032008c7308 */ /* 0x0009620000000800 */
[----:B---3--:R-:W-:Y:S01]  /*14400*/  F2FP.BF16.PACK_AB R49, R145, R148 ;  /* 0x000000949131723e */ /* 0x008fe200000010ff */
[--C-:B------:R-:W-:Y:S02]  /*14410*/  FFMA.FTZ R154, R203, c[0x0][0x23c], -R124.reuse ;  /* 0x00008f00cb9a7a23 */ /* 0x100fe4000001087c */
[----:B------:R-:W-:Y:S01]  /*14420*/  FFMA.FTZ R141, R212, c[0x0][0x23c], -R119 ;  /* 0x00008f00d48d7a23 */ /* 0x000fe20000010877 */
[----:B-1----:R-:W-:Y:S01]  /*14430*/  HMMA.16816.F32.BF16 R44, R8, R28, R44 ;  /* 0x0000001c082c723c */ /* 0x002fe2000004182c */
[--C-:B------:R-:W-:Y:S02]  /*14440*/  FFMA.FTZ R143, R213, c[0x0][0x23c], -R124.reuse ;  /* 0x00008f00d58f7a23 */ /* 0x100fe4000001087c */
[----:B------:R-:W-:Y:S01]  /*14450*/  MUFU.EX2 R139, R139 ;  /* 0x0000008b008b7308 */ /* 0x000fe20000000800 */
[--C-:B------:R-:W-:Y:S02]  /*14460*/  FFMA.FTZ R142, R209, c[0x0][0x23c], -R124.reuse ;  /* 0x00008f00d18e7a23 */ /* 0x100fe4000001087c */
[----:B------:R-:W-:-:S02]  /*14470*/  FFMA.FTZ R157, R199, c[0x0][0x23c], -R124 ;  /* 0x00008f00c79d7a23 */ /* 0x000fc4000001087c */
[----:B------:R-:W-:Y:S01]  /*14480*/  HMMA.16816.F32.BF16 R8, R8, R30, R132 ;  /* 0x0000001e0808723c */ /* 0x000fe20000041884 */
[----:B------:R-:W1:Y:S01]  /*14490*/  LDSM.16.MT88.4 R28, [R233+0xa800] ;  /* 0x00a80000e91c783b */ /* 0x000e620000004200 */
[--C-:B------:R-:W-:Y:S01]  /*144a0*/  FFMA.FTZ R156, R202, c[0x0][0x23c], -R119.reuse ;  /* 0x00008f00ca9c7a23 */ /* 0x100fe20000010877 */
[----:B----4-:R-:W-:Y:S01]  /*144b0*/  F2FP.BF16.PACK_AB R50, R153, R130 ;  /* 0x000000829932723e */ /* 0x010fe200000010ff */
[----:B------:R3:W-:Y:S01]  /*144c0*/  MUFU.EX2 R133, R136 ;  /* 0x0000008800857308 */ /* 0x0007e20000000800 */
[----:B-----5:R-:W-:Y:S01]  /*144d0*/  F2FP.BF16.PACK_AB R51, R137, R140 ;  /* 0x0000008c8933723e */ /* 0x020fe200000010ff */
[----:B------:R-:W-:Y:S02]  /*144e0*/  FFMA.FTZ R159, R200, c[0x0][0x23c], -R119 ;  /* 0x00008f00c89f7a23 */ /* 0x000fe40000010877 */
[--C-:B------:R-:W-:Y:S02]  /*144f0*/  FFMA.FTZ R132, R53, c[0x0][0x23c], -R124.reuse ;  /* 0x00008f0035847a23 */ /* 0x100fe4000001087c */
[----:B------:R-:W-:-:S02]  /*14500*/  FFMA.FTZ R134, R55, c[0x0][0x23c], -R124 ;  /* 0x00008f0037867a23 */ /* 0x000fc4000001087c */
[----:B------:R-:W4:Y:S01]  /*14510*/  LDSM.16.MT88.4 R52, [R232+0xa800] ;  /* 0x00a80000e834783b */ /* 0x000f220000004200 */
[C---:B--2---:R-:W-:Y:S01]  /*14520*/  HMMA.16816.F32.BF16 R12, R48.reuse, R36, R12 ;  /* 0x00000024300c723c */ /* 0x044fe2000004180c */
[--C-:B------:R-:W-:Y:S01]  /*14530*/  FFMA.FTZ R135, R215, c[0x0][0x23c], -R124.reuse ;  /* 0x00008f00d7877a23 */ /* 0x100fe2000001087c */
[----:B------:R-:W2:Y:S01]  /*14540*/  MUFU.EX2 R132, R132 ;  /* 0x0000008400847308 */ /* 0x000ea20000000800 */
[--C-:B------:R-:W-:Y:S02]  /*14550*/  FFMA.FTZ R158, R180, c[0x0][0x23c], -R119.reuse ;  /* 0x00008f00b49e7a23 */ /* 0x100fe40000010877 */
[--C-:B------:R-:W-:Y:S02]  /*14560*/  FFMA.FTZ R163, R197, c[0x0][0x23c], -R124.reuse ;  /* 0x00008f00c5a37a23 */ /* 0x100fe4000001087c */
[----:B---3--:R-:W-:Y:S01]  /*14570*/  FFMA.FTZ R136, R218, c[0x0][0x23c], -R119 ;  /* 0x00008f00da887a23 */ /* 0x008fe20000010877 */
[----:B------:R-:W-:Y:S01]  /*14580*/  HMMA.16816.F32.BF16 R16, R48, R38, R16 ;  /* 0x000000263010723c */ /* 0x000fe20000041810 */
[----:B------:R-:W3:Y:S01]  /*14590*/  LDSM.16.MT88.4 R36, [R237+0xb000] ;  /* 0x00b00000ed24783b */ /* 0x000ee20000004200 */
[----:B------:R-:W-:Y:S01]  /*145a0*/  MUFU.EX2 R134, R134 ;  /* 0x0000008600867308 */ /* 0x000fe20000000800 */
        /* <DEDUP_REMOVED lines=10> */
[----:B------:R-:W5:Y:S01]  /*14650*/  LDSM.16.MT88.4 R40, [R234+0xb000] ;  /* 0x00b00000ea28783b */ /* 0x000f620000004200 */
[----:B------:R-:W2:Y:S01]  /*14660*/  MUFU.EX2 R136, R136 ;  /* 0x0000008800887308 */ /* 0x000ea20000000800 */
[----:B------:R-:W-:-:S02]  /*14670*/  FFMA.FTZ R185, R185, c[0x0][0x23c], -R124 ;  /* 0x00008f00b9b97a23 */ /* 0x000fc4000001087c */
[--C-:B------:R-:W-:Y:S02]  /*14680*/  FFMA.FTZ R182, R182, c[0x0][0x23c], -R119.reuse ;  /* 0x00008f00b6b67a23 */ /* 0x100fe40000010877 */
[--C-:B------:R-:W-:Y:S01]  /*14690*/  FFMA.FTZ R187, R190, c[0x0][0x23c], -R119.reuse ;  /* 0x00008f00bebb7a23 */ /* 0x100fe20000010877 */
        /* <DEDUP_REMOVED lines=12> */
[C---:B----4-:R-:W-:Y:S01]  /*14760*/  HMMA.16816.F32.BF16 R44, R48.reuse, R52, R44 ;  /* 0x00000034302c723c */ /* 0x050fe2000004182c */
[--C-:B------:R-:W-:Y:S01]  /*14770*/  FFMA.FTZ R176, R186, c[0x0][0x23c], -R119.reuse ;  /* 0x00008f00bab07a23 */ /* 0x100fe20000010877 */
[----:B------:R-:W-:Y:S01]  /*14780*/  MUFU.EX2 R143, R143 ;  /* 0x0000008f008f7308 */ /* 0x000fe20000000800 */
[--C-:B------:R-:W-:Y:S02]  /*14790*/  FFMA.FTZ R174, R174, c[0x0][0x23c], -R119.reuse ;  /* 0x00008f00aeae7a23 */ /* 0x100fe40000010877 */
[--C-:B------:R-:W-:Y:S02]  /*147a0*/  FFMA.FTZ R191, R184, c[0x0][0x23c], -R119.reuse ;  /* 0x00008f00b8bf7a23 */ /* 0x100fe40000010877 */
[----:B------:R-:W-:Y:S01]  /*147b0*/  FFMA.FTZ R186, R59, c[0x0][0x23c], -R124 ;  /* 0x00008f003bba7a23 */ /* 0x000fe2000001087c */
[----:B------:R-:W-:Y:S01]  /*147c0*/  HMMA.16816.F32.BF16 R8, R48, R54, R8 ;  /* 0x000000363008723c */ /* 0x000fe20000041808 */
[----:B------:R-:W4:Y:S01]  /*147d0*/  LDSM.16.MT88.4 R52, [R232+0xb000] ;  /* 0x00b00000e834783b */ /* 0x000f220000004200 */
        /* <DEDUP_REMOVED lines=14> */
[C---:B---3--:R-:W-:Y:S01]  /*148c0*/  HMMA.16816.F32.BF16 R12, R48.reuse, R36, R12 ;  /* 0x00000024300c723c */ /* 0x048fe2000004180c */
[--C-:B------:R-:W-:Y:S02]  /*148d0*/  FFMA.FTZ R93, R93, c[0x0][0x23c], -R124.reuse ;  /* 0x00008f005d5d7a23 */ /* 0x100fe4000001087c */
[--C-:B------:R-:W-:Y:S02]  /*148e0*/  FFMA.FTZ R58, R58, c[0x0][0x23c], -R124.reuse ;  /* 0x00008f003a3a7a23 */ /* 0x100fe4000001087c */
[--C-:B------:R-:W-:Y:S01]  /*148f0*/  FFMA.FTZ R95, R95, c[0x0][0x23c], -R124.reuse ;  /* 0x00008f005f5f7a23 */ /* 0x100fe2000001087c */
[----:B------:R-:W-:Y:S01]  /*14900*/  MUFU.EX2 R146, R146 ;  /* 0x0000009200927308 */ /* 0x000fe20000000800 */
[----:B------:R-:W-:Y:S01]  /*14910*/  FFMA.FTZ R64, R64, c[0x0][0x23c], -R124 ;  /* 0x00008f0040407a23 */ /* 0x000fe2000001087c */
[----:B------:R-:W-:Y:S01]  /*14920*/  HMMA.16816.F32.BF16 R16, R48, R38, R16 ;  /* 0x000000263010723c */ /* 0x000fe20000041810 */
[----:B------:R-:W2:Y:S01]  /*14930*/  LDSM.16.MT88.4 R36, [R237+0xb800] ;  /* 0x00b80000ed24783b */ /* 0x000ea20000004200 */
[----:B------:R-:W-:-:S02]  /*14940*/  FFMA.FTZ R92, R92, c[0x0][0x23c], -R119 ;  /* 0x00008f005c5c7a23 */ /* 0x000fc40000010877 */
[--C-:B------:R-:W-:Y:S02]  /*14950*/  FFMA.FTZ R3, R3, c[0x0][0x23c], -R119.reuse ;  /* 0x00008f0003037a23 */ /* 0x100fe40000010877 */
[----:B------:R-:W3:Y:S01]  /*14960*/  MUFU.EX2 R149, R149 ;  /* 0x0000009500957308 */ /* 0x000ee20000000800 */
[--C-:B------:R-:W-:Y:S01]  /*14970*/  FFMA.FTZ R94, R94, c[0x0][0x23c], -R119.reuse ;  /* 0x00008f005e5e7a23 */ /* 0x100fe20000010877 */
[C---:B-----5:R-:W-:Y:S01]  /*14980*/  HMMA.16816.F32.BF16 R24, R48.reuse, R40, R24 ;  /* 0x000000283018723c */ /* 0x060fe20000041818 */
[--C-:B------:R-:W-:Y:S02]  /*14990*/  FFMA.FTZ R67, R67, c[0x0][0x23c], -R119.reuse ;  /* 0x00008f0043437a23 */ /* 0x100fe40000010877 */
[--C-:B------:R-:W-:Y:S02]  /*149a0*/  FFMA.FTZ R128, R69, c[0x0][0x23c], -R124.reuse ;  /* 0x00008f0045807a23 */ /* 0x100fe4000001087c */
[--C-:B------:R-:W-:Y:S01]  /*149b0*/  FFMA.FTZ R69, R99, c[0x0][0x23c], -R124.reuse ;  /* 0x00008f0063457a23 */ /* 0x100fe2000001087c */
[----:B------:R-:W-:Y:S01]  /*149c0*/  MUFU.EX2 R150, R150 ;  /* 0x0000009600967308 */ /* 0x000fe20000000800 */
[----:B------:R-:W-:Y:S01]  /*149d0*/  FFMA.FTZ R99, R66, c[0x0][0x23c], -R119 ;  /* 0x00008f0042637a23 */ /* 0x000fe20000010877 */
[----:B------:R-:W-:Y:S01]  /*149e0*/  HMMA.16816.F32.BF16 R4, R48, R42, R4 ;  /* 0x0000002a3004723c */ /* 0x000fe20000041804 */
[----:B------:R-:W5:Y:S01]  /*149f0*/  LDSM.16.MT88.4 R40, [R234+0xb800] ;  /* 0x00b80000ea28783b */ /* 0x000f620000004200 */
[----:B------:R-:W-:-:S02]  /*14a00*/  FFMA.FTZ R97, R97, c[0x0][0x23c], -R124 ;  /* 0x00008f0061617a23 */ /* 0x000fc4000001087c */
[--C-:B------:R-:W-:Y:S02]  /*14a10*/  FFMA.FTZ R68, R68, c[0x0][0x23c], -R124.reuse ;  /* 0x00008f0044447a23 */ /* 0x100fe4000001087c */
[----:B------:R-:W2:Y:S01]  /*14a20*/  MUFU.EX2 R151, R151 ;  /* 0x0000009700977308 */ /* 0x000ea20000000800 */
[--C-:B------:R-:W-:Y:S01]  /*14a30*/  FFMA.FTZ R96, R96, c[0x0][0x23c], -R119.reuse ;  /* 0x00008f0060607a23 */ /* 0x100fe20000010877 */
[C---:B-1----:R-:W-:Y:S01]  /*14a40*/  HMMA.16816.F32.BF16 R32, R48.reuse, R28, R32 ;  /* 0x0000001c3020723c */ /* 0x042fe20000041820 */
[--C-:B------:R-:W-:Y:S02]  /*14a50*/  FFMA.FTZ R66, R98, c[0x0][0x23c], -R119.reuse ;  /* 0x00008f0062427a23 */ /* 0x100fe40000010877 */
[----:B------:R-:W-:Y:S02]  /*14a60*/  FFMA.FTZ R65, R65, c[0x0][0x23c], -R119 ;  /* 0x00008f0041417a23 */ /* 0x000fe40000010877 */
[--C-:B------:R-:W-:Y:S01]  /*14a70*/  FFMA.FTZ R98, R101, c[0x0][0x23c], -R124.reuse ;  /* 0x00008f0065627a23 */ /* 0x100fe2000001087c */
[----:B------:R-:W-:Y:S01]  /*14a80*/  MUFU.EX2 R155, R155 ;  /* 0x0000009b009b7308 */ /* 0x000fe20000000800 */
[--C-:B------:R-:W-:Y:S01]  /*14a90*/  FFMA.FTZ R101, R70, c[0x0][0x23c], -R124.reuse ;  /* 0x00008f0046657a23 */ /* 0x100fe2000001087c */
[----:B------:R-:W-:Y:S01]  /*14aa0*/  HMMA.16816.F32.BF16 R20, R48, R30, R20 ;  /* 0x0000001e3014723c */ /* 0x000fe20000041814 */
[----:B------:R-:W1:Y:S01]  /*14ab0*/  LDSM.16.MT88.4 R28, [R233+0xb800] ;  /* 0x00b80000e91c783b */ /* 0x000e620000004200 */
[----:B------:R-:W-:-:S02]  /*14ac0*/  FFMA.FTZ R70, R103, c[0x0][0x23c], -R124 ;  /* 0x00008f0067467a23 */ /* 0x000fc4000001087c */
[--C-:B------:R-:W-:Y:S02]  /*14ad0*/  FFMA.FTZ R75, R75, c[0x0][0x23c], -R124.reuse ;  /* 0x00008f004b4b7a23 */ /* 0x100fe4000001087c */
[----:B------:R-:W1:Y:S01]  /*14ae0*/  MUFU.EX2 R152, R152 ;  /* 0x0000009800987308 */ /* 0x000e620000000800 */
[--C-:B------:R-:W-:Y:S01]  /*14af0*/  FFMA.FTZ R100, R100, c[0x0][0x23c], -R119.reuse ;  /* 0x00008f0064647a23 */ /* 0x100fe20000010877 */
[C---:B----4-:R-:W-:Y:S01]  /*14b00*/  HMMA.16816.F32.BF16 R44, R48.reuse, R52, R44 ;  /* 0x00000034302c723c */ /* 0x050fe2000004182c */
[--C-:B------:R-:W-:Y:S02]  /*14b10*/  FFMA.FTZ R73, R73, c[0x0][0x23c], -R119.reuse ;  /* 0x00008f0049497a23 */ /* 0x100fe40000010877 */
[--C-:B------:R-:W-:Y:S02]  /*14b20*/  FFMA.FTZ R102, R102, c[0x0][0x23c], -R119.reuse ;  /* 0x00008f0066667a23 */ /* 0x100fe40000010877 */
[----:B------:R-:W-:Y:S01]  /*14b30*/  FFMA.FTZ R103, R72, c[0x0][0x23c], -R119 ;  /* 0x00008f0048677a23 */ /* 0x000fe20000010877 */
[----:B------:R-:W-:Y:S01]  /*14b40*/  MUFU.EX2 R154, R154 ;  /* 0x0000009a009a7308 */ /* 0x000fe20000000800 */
[--C-:B------:R-:W-:Y:S01]  /*14b50*/  FFMA.FTZ R72, R105, c[0x0][0x23c], -R124.reuse ;  /* 0x00008f0069487a23 */ /* 0x100fe2000001087c */
[----:B------:R-:W-:Y:S01]  /*14b60*/  HMMA.16816.F32.BF16 R8, R48, R54, R8 ;  /* 0x000000363008723c */ /* 0x000fe20000041808 */
[----:B------:R-:W4:Y:S01]  /*14b70*/  LDSM.16.MT88.4 R52, [R232+0xb800] ;  /* 0x00b80000e834783b */ /* 0x000f220000004200 */
[----:B------:R-:W-:-:S02]  /*14b80*/  FFMA.FTZ R105, R74, c[0x0][0x23c], -R124 ;  /* 0x00008f004a697a23 */ /* 0x000fc4000001087c */
[--C-:B------:R-:W-:Y:S02]  /*14b90*/  FFMA.FTZ R74, R107, c[0x0][0x23c], -R124.reuse ;  /* 0x00008f006b4a7a23 */ /* 0x100fe4000001087c */
[----:B------:R-:W-:Y:S01]  /*14ba0*/  MUFU.EX2 R157, R157 ;  /* 0x0000009d009d7308 */ /* 0x000fe20000000800 */
[----:B------:R-:W-:Y:S01]  /*14bb0*/  F2FP.BF16.PACK_AB R48, R142, R143 ;  /* 0x0000008f8e30723e */ /* 0x000fe200000010ff */
[----:B------:R-:W-:Y:S01]  /*14bc0*/  FFMA.FTZ R107, R76, c[0x0][0x23c], -R124 ;  /* 0x00008f004c6b7a23 */ /* 0x000fe2000001087c */
[----:B---3--:R-:W-:Y:S01]  /*14bd0*/  F2FP.BF16.PACK_AB R49, R149, R146 ;  /* 0x000000929531723e */ /* 0x008fe200000010ff */
[--C-:B------:R-:W-:Y:S01]  /*14be0*/  FFMA.FTZ R76, R104, c[0x0][0x23c], -R119.reuse ;  /* 0x00008f00684c7a23 */ /* 0x100fe20000010877 */
[----:B------:R-:W-:Y:S01]  /*14bf0*/  F2FP.BF16.PACK_AB R50, R147, R144 ;  /* 0x000000909332723e */ /* 0x000fe200000010ff */
[--C-:B------:R-:W-:Y:S01]  /*14c00*/  FFMA.FTZ R71, R71, c[0x0][0x23c], -R119.reuse ;  /* 0x00008f0047477a23 */ /* 0x100fe20000010877 */
[----:B--2---:R-:W-:Y:S01]  /*14c10*/  F2FP.BF16.PACK_AB R51, R151, R150 ;  /* 0x000000969733723e */ /* 0x004fe200000010ff */
[----:B------:R-:W-:Y:S01]  /*14c20*/  MUFU.EX2 R156, R156 ;  /* 0x0000009c009c7308 */ /* 0x000fe20000000800 */
[----:B------:R-:W-:-:S02]  /*14c30*/  FFMA.FTZ R104, R106, c[0x0][0x23c], -R119 ;  /* 0x00008f006a687a23 */ /* 0x000fc40000010877 */
[----:B------:R-:W-:Y:S02]  /*14c40*/  FFMA.FTZ R79, R79, c[0x0][0x23c], -R119 ;  /* 0x00008f004f4f7a23 */ /* 0x000fe40000010877 */
[----:B------:R-:W-:Y:S01]  /*14c50*/  FFMA.FTZ R118, R250, R129, R118 ;  /* 0x00000081fa767223 */ /* 0x000fe20000010076 */
[C---:B------:R-:W-:Y:S01]  /*14c60*/  HMMA.16816.F32.BF16 R12, R48.reuse, R36, R12 ;  /* 0x00000024300c723c */ /* 0x040fe2000004180c */
[----:B------:R-:W-:Y:S01]  /*14c70*/  FFMA.FTZ R123, R251, R2, R123 ;  /* 0x00000002fb7b7223 */ /* 0x000fe2000001007b */
[----:B------:R-:W2:Y:S01]  /*14c80*/  MUFU.EX2 R159, R159 ;  /* 0x0000009f009f7308 */ /* 0x000ea20000000800 */
[----:B------:R-:W-:Y:S02]  /*14c90*/  FADD.FTZ R63, R63, R118 ;  /* 0x000000763f3f7221 */ /* 0x000fe40000010000 */
[----:B------:R-:W-:Y:S02]  /*14ca0*/  FADD.FTZ R122, R122, R123 ;  /* 0x0000007b7a7a7221 */ /* 0x000fe40000010000 */
[----:B------:R-:W-:Y:S01]  /*14cb0*/  FADD.FTZ R62, R62, R63 ;  /* 0x0000003f3e3e7221 */ /* 0x000fe20000010000 */
[----:B------:R-:W-:Y:S01]  /*14cc0*/  HMMA.16816.F32.BF16 R16, R48, R38, R16 ;  /* 0x000000263010723c */ /* 0x000fe20000041810 */
[----:B------:R-:W3:Y:S01]  /*14cd0*/  LDSM.16.MT88.4 R36, [R237+0xc000] ;  /* 0x00c00000ed24783b */ /* 0x000ee20000004200 */
[----:B------:R-:W-:Y:S01]  /*14ce0*/  MUFU.EX2 R158, R158 ;  /* 0x0000009e009e7308 */ /* 0x000fe20000000800 */
[----:B------:R-:W-:-:S02]  /*14cf0*/  FADD.FTZ R121, R121, R122 ;  /* 0x0000007a79797221 */ /* 0x000fc40000010000 */
[----:B------:R-:W-:Y:S02]  /*14d00*/  FADD.FTZ R127, R127, R62 ;  /* 0x0000003e7f7f7221 */ /* 0x000fe40000010000 */
[----:B------:R-:W-:Y:S01]  /*14d10*/  FADD.FTZ R121, R120, R121 ;  /* 0x0000007978797221 */ /* 0x000fe20000010000 */
[C---:B-----5:R-:W-:Y:S01]  /*14d20*/  HMMA.16816.F32.BF16 R24, R48.reuse, R40, R24 ;  /* 0x000000283018723c */ /* 0x060fe20000041818 */
[----:B------:R-:W-:Y:S01]  /*14d30*/  FADD.FTZ R148, R148, R127 ;  /* 0x0000007f94947221 */ /* 0x000fe20000010000 */
[----:B------:R-:W5:Y:S01]  /*14d40*/  MUFU.EX2 R161, R161 ;  /* 0x000000a100a17308 */ /* 0x000f620000000800 */
[----:B------:R-:W-:Y:S02]  /*14d50*/  FADD.FTZ R0, R0, R121 ;  /* 0x0000007900007221 */ /* 0x000fe40000010000 */
[----:B------:R-:W-:Y:S02]  /*14d60*/  FADD.FTZ R145, R145, R148 ;  /* 0x0000009491917221 */ /* 0x000fe40000010000 */
[--C-:B------:R-:W-:Y:S01]  /*14d70*/  FFMA.FTZ R2, R109, c[0x0][0x23c], -R119.reuse ;  /* 0x00008f006d027a23 */ /* 0x100fe20000010877 */
[----:B------:R-:W-:Y:S01]  /*14d80*/  HMMA.16816.F32.BF16 R4, R48, R42, R4 ;  /* 0x0000002a3004723c */ /* 0x000fe20000041804 */
[----:B------:R-:W2:Y:S01]  /*14d90*/  LDSM.16.MT88.4 R40, [R234+0xc000] ;  /* 0x00c00000ea28783b */ /* 0x000ea20000004200 */
[----:B------:R-:W-:Y:S01]  /*14da0*/  MUFU.EX2 R163, R163 ;  /* 0x000000a300a37308 */ /* 0x000fe20000000800 */
[----:B------:R-:W-:-:S02]  /*14db0*/  FFMA.FTZ R63, R78, c[0x0][0x23c], -R119 ;  /* 0x00008f004e3f7a23 */ /* 0x000fc40000010877 */
[--C-:B------:R-:W-:Y:S02]  /*14dc0*/  FFMA.FTZ R77, R77, c[0x0][0x23c], -R119.reuse ;  /* 0x00008f004d4d7a23 */ /* 0x100fe40000010877 */
[----:B------:R-:W-:Y:S01]  /*14dd0*/  FFMA.FTZ R108, R108, c[0x0][0x23c], -R119 ;  /* 0x00008f006c6c7a23 */ /* 0x000fe20000010877 */
[C---:B-1----:R-:W-:Y:S01]  /*14de0*/  HMMA.16816.F32.BF16 R32, R48.reuse, R28, R32 ;  /* 0x0000001c3020723c */ /* 0x042fe20000041820 */
[----:B------:R-:W-:Y:S01]  /*14df0*/  FADD.FTZ R131, R131, R0 ;  /* 0x0000000083837221 */ /* 0x000fe20000010000 */
[----:B------:R-:W1:Y:S01]  /*14e00*/  MUFU.EX2 R160, R160 ;  /* 0x000000a000a07308 */ /* 0x000e620000000800 */
[----:B------:R-:W-:Y:S02]  /*14e10*/  FADD.FTZ R140, R140, R145 ;  /* 0x000000918c8c7221 */ /* 0x000fe40000010000 */
[----:B------:R-:W-:Y:S02]  /*14e20*/  FADD.FTZ R130, R130, R131 ;  /* 0x0000008382827221 */ /* 0x000fe40000010000 */
[----:B------:R-:W-:Y:S01]  /*14e30*/  FADD.FTZ R137, R137, R140 ;  /* 0x0000008c89897221 */ /* 0x000fe20000010000 */
[----:B------:R-:W-:Y:S01]  /*14e40*/  HMMA.16816.F32.BF16 R20, R48, R30, R20 ;  /* 0x0000001e3014723c */ /* 0x000fe20000041814 */
[----:B------:R-:W1:Y:S01]  /*14e50*/  LDSM.16.MT88.4 R28, [R233+0xc000] ;  /* 0x00c00000e91c783b */ /* 0x000e620000004200 */
[----:B------:R-:W-:Y:S01]  /*14e60*/  MUFU.EX2 R162, R162 ;  /* 0x000000a200a27308 */ /* 0x000fe20000000800 */
[----:B------:R-:W-:-:S02]  /*14e70*/  FADD.FTZ R130, R153, R130 ;  /* 0x0000008299827221 */ /* 0x000fc40000010000 */
[----:B------:R-:W-:Y:S02]  /*14e80*/  FADD.FTZ R136, R136, R137 ;  /* 0x0000008988887221 */ /* 0x000fe40000010000 */
[----:B------:R-:W-:Y:S01]  /*14e90*/  FADD.FTZ R133, R133, R130 ;  /* 0x0000008285857221 */ /* 0x000fe20000010000 */
[C---:B----4-:R-:W-:Y:S01]  /*14ea0*/  HMMA.16816.F32.BF16 R44, R48.reuse, R52, R44 ;  /* 0x00000034302c723c */ /* 0x050fe2000004182c */
[----:B------:R-:W-:Y:S01]  /*14eb0*/  FADD.FTZ R139, R139, R136 ;  /* 0x000000888b8b7221 */ /* 0x000fe20000010000 */
[----:B------:R-:W-:Y:S01]  /*14ec0*/  MUFU.EX2 R165, R165 ;  /* 0x000000a500a57308 */ /* 0x000fe20000000800 */
        /* <DEDUP_REMOVED lines=8> */
[----:B------:R-:W-:Y:S01]  /*14f50*/  F2FP.BF16.PACK_AB R48, R152, R155 ;  /* 0x0000009b9830723e */ /* 0x000fe200000010ff */
[----:B------:R-:W-:Y:S01]  /*14f60*/  FADD.FTZ R146, R146, R141 ;  /* 0x0000008d92927221 */ /* 0x000fe20000010000 */
[----:B--2---:R-:W-:Y:S01]  /*14f70*/  F2FP.BF16.PACK_AB R49, R159, R156 ;  /* 0x0000009c9f31723e */ /* 0x004fe200000010ff */
[----:B------:R-:W2:Y:S01]  /*14f80*/  MUFU.EX2 R170, R170 ;  /* 0x000000aa00aa7308 */ /* 0x000ea20000000800 */
[----:B------:R-:W-:Y:S01]  /*14f90*/  F2FP.BF16.PACK_AB R50, R157, R154 ;  /* 0x0000009a9d32723e */ /* 0x000fe200000010ff */
[----:B------:R-:W-:Y:S01]  /*14fa0*/  FADD.FTZ R149, R149, R146 ;  /* 0x0000009295957221 */ /* 0x000fe20000010000 */
[----:B-----5:R-:W-:Y:S01]  /*14fb0*/  F2FP.BF16.PACK_AB R51, R161, R158 ;  /* 0x0000009ea133723e */ /* 0x020fe200000010ff */
[----:B------:R-:W-:Y:S02]  /*14fc0*/  FFMA.FTZ R62, R112, c[0x0][0x23c], -R124 ;  /* 0x00008f00703e7a23 */ /* 0x000fe4000001087c */
[----:B------:R-:W-:-:S02]  /*14fd0*/  FADD.FTZ R150, R150, R149 ;  /* 0x0000009596967221 */ /* 0x000fc40000010000 */
[----:B------:R-:W-:Y:S01]  /*14fe0*/  MUFU.EX2 R172, R172 ;  /* 0x000000ac00ac7308 */ /* 0x000fe20000000800 */
[----:B------:R-:W-:Y:S01]  /*14ff0*/  FFMA.FTZ R78, R114, c[0x0][0x23c], -R124 ;  /* 0x00008f00724e7a23 */ /* 0x000fe2000001087c */
[C---:B---3--:R-:W-:Y:S01]  /*15000*/  HMMA.16816.F32.BF16 R12, R48.reuse, R36, R12 ;  /* 0x00000024300c723c */ /* 0x048fe2000004180c */
[----:B------:R-:W-:Y:S02]  /*15010*/  FADD.FTZ R151, R151, R150 ;  /* 0x0000009697977221 */ /* 0x000fe40000010000 */
[----:B------:R-:W-:Y:S02]  /*15020*/  FFMA.FTZ R87, R87, c[0x0][0x23c], -R119 ;  /* 0x00008f0057577a23 */ /* 0x000fe40000010877 */
[----:B------:R-:W-:Y:S01]  /*15030*/  FADD.FTZ R156, R156, R151 ;  /* 0x000000979c9c7221 */ /* 0x000fe20000010000 */
[----:B------:R-:W3:Y:S01]  /*15040*/  MUFU.EX2 R177, R177 ;  /* 0x000000b100b17308 */ /* 0x000ee20000000800 */
[----:B------:R-:W-:Y:S01]  /*15050*/  FFMA.FTZ R80, R80, c[0x0][0x23c], -R119 ;  /* 0x00008f0050507a23 */ /* 0x000fe20000010877 */
[----:B------:R-:W-:Y:S01]  /*15060*/  HMMA.16816.F32.BF16 R16, R48, R38, R16 ;  /* 0x000000263010723c */ /* 0x000fe20000041810 */
[----:B------:R-:W5:Y:S01]  /*15070*/  LDSM.16.MT88.4 R36, [R237+0xc800] ;  /* 0x00c80000ed24783b */ /* 0x000f620000004200 */
[----:B------:R-:W-:-:S02]  /*15080*/  FADD.FTZ R159, R159, R156 ;  /* 0x0000009c9f9f7221 */ /* 0x000fc40000010000 */
[--C-:B------:R-:W-:Y:S01]  /*15090*/  FFMA.FTZ R109, R88, c[0x0][0x23c], -R124.reuse ;  /* 0x00008f00586d7a23 */ /* 0x100fe2000001087c */
[----:B------:R-:W-:Y:S01]  /*150a0*/  LDSM.16.MT88.4 R148, [R234+0x11800] ;  /* 0x01180000ea94783b */ /* 0x000fe20000004200 */
[----:B------:R-:W-:Y:S01]  /*150b0*/  MUFU.EX2 R181, R181 ;  /* 0x000000b500b57308 */ /* 0x000fe20000000800 */
[--C-:B------:R-:W-:Y:S01]  /*150c0*/  FFMA.FTZ R88, R116, c[0x0][0x23c], -R124.reuse ;  /* 0x00008f0074587a23 */ /* 0x100fe2000001087c */
[C---:B------:R-:W-:Y:S01]  /*150d0*/  HMMA.16816.F32.BF16 R24, R48.reuse, R40, R24 ;  /* 0x000000283018723c */ /* 0x040fe20000041818 */
[----:B------:R-:W-:Y:S02]  /*150e0*/  FFMA.FTZ R251, R91, c[0x0][0x23c], -R124 ;  /* 0x00008f005bfb7a23 */ /* 0x000fe4000001087c */
[--C-:B------:R-:W-:Y:S02]  /*150f0*/  FFMA.FTZ R250, R90, c[0x0][0x23c], -R119.reuse ;  /* 0x00008f005afa7a23 */ /* 0x100fe40000010877 */
[----:B------:R-:W-:Y:S01]  /*15100*/  FFMA.FTZ R85, R85, c[0x0][0x23c], -R119 ;  /* 0x00008f0055557a23 */ /* 0x000fe20000010877 */
[----:B------:R-:W2:Y:S02]  /*15110*/  MUFU.EX2 R178, R178 ;  /* 0x000000b200b27308 */ /* 0x000ea40000000800 */
        /* <DEDUP_REMOVED lines=9> */
[----:B------:R-:W4:Y:S02]  /*151b0*/  MUFU.EX2 R187, R187 ;  /* 0x000000bb00bb7308 */ /* 0x000f240000000800 */
[----:B------:R-:W-:Y:S01]  /*151c0*/  HMMA.16816.F32.BF16 R8, R48, R54, R8 ;  /* 0x000000363008723c */ /* 0x000fe20000041808 */
[----:B------:R-:W1:Y:S05]  /*151d0*/  LDSM.16.MT88.4 R52, [R232+0xc800] ;  /* 0x00c80000e834783b */ /* 0x000e6a0000004200 */
[----:B------:R-:W-:Y:S01]  /*151e0*/  MUFU.EX2 R189, R189 ;  /* 0x000000bd00bd7308 */ /* 0x000fe20000000800 */
[----:B------:R-:W-:-:S02]  /*151f0*/  F2FP.BF16.PACK_AB R48, R160, R163 ;  /* 0x000000a3a030723e */ /* 0x000fc400000010ff */
[----:B--2---:R-:W-:Y:S02]  /*15200*/  F2FP.BF16.PACK_AB R49, R170, R167 ;  /* 0x000000a7aa31723e */ /* 0x004fe400000010ff */
[----:B------:R-:W-:Y:S02]  /*15210*/  F2FP.BF16.PACK_AB R50, R165, R162 ;  /* 0x000000a2a532723e */ /* 0x000fe400000010ff */
[----:B---3--:R-:W-:Y:S01]  /*15220*/  F2FP.BF16.PACK_AB R51, R177, R172 ;  /* 0x000000acb133723e */ /* 0x008fe200000010ff */
[----:B------:R-:W2:Y:S06]  /*15230*/  MUFU.EX2 R188, R188 ;  /* 0x000000bc00bc7308 */ /* 0x000eac0000000800 */
[C---:B-----5:R-:W-:Y:S02]  /*15240*/  HMMA.16816.F32.BF16 R12, R48.reuse, R36, R12 ;  /* 0x00000024300c723c */ /* 0x060fe4000004180c */
[----:B------:R-:W-:Y:S06]  /*15250*/  MUFU.EX2 R190, R190 ;  /* 0x000000be00be7308 */ /* 0x000fec0000000800 */
[C---:B------:R-:W-:Y:S01]  /*15260*/  HMMA.16816.F32.BF16 R16, R48.reuse, R38, R16 ;  /* 0x000000263010723c */ /* 0x040fe20000041810 */
[----:B------:R-:W3:Y:S01]  /*15270*/  LDSM.16.MT88.4 R36, [R237+0xd000] ;  /* 0x00d00000ed24783b */ /* 0x000ee20000004200 */
[----:B------:R-:W5:Y:S06]  /*15280*/  MUFU.EX2 R179, R179 ;  /* 0x000000b300b37308 */ /* 0x000f6c0000000800 */
[C---:B------:R-:W-:Y:S02]  /*15290*/  HMMA.16816.F32.BF16 R24, R48.reuse, R40, R24 ;  /* 0x000000283018723c */ /* 0x040fe40000041818 */
        /* <DEDUP_REMOVED lines=13> */
[----:B------:R-:W1:Y:S05]  /*15370*/  MUFU.EX2 R191, R191 ;  /* 0x000000bf00bf7308 */ /* 0x000e6a0000000800 */
[----:B------:R-:W-:-:S02]  /*15380*/  F2FP.BF16.PACK_AB R48, R178, R181 ;  /* 0x000000b5b230723e */ /* 0x000fc400000010ff */
[----:B----4-:R-:W-:Y:S01]  /*15390*/  F2FP.BF16.PACK_AB R49, R187, R182 ;  /* 0x000000b6bb31723e */ /* 0x010fe200000010ff */
[----:B------:R-:W-:Y:S01]  /*153a0*/  MUFU.EX2 R173, R173 ;  /* 0x000000ad00ad7308 */ /* 0x000fe20000000800 */
[----:B------:R-:W-:Y:S02]  /*153b0*/  F2FP.BF16.PACK_AB R50, R185, R180 ;  /* 0x000000b4b932723e */ /* 0x000fe400000010ff */
[----:B--2---:R-:W-:-:S05]  /*153c0*/  F2FP.BF16.PACK_AB R51, R188, R189 ;  /* 0x000000bdbc33723e */ /* 0x004fca00000010ff */
[----:B------:R-:W2:Y:S02]  /*153d0*/  MUFU.EX2 R184, R184 ;  /* 0x000000b800b87308 */ /* 0x000ea40000000800 */
[C---:B---3--:R-:W-:Y:S06]  /*153e0*/  HMMA.16816.F32.BF16 R12, R48.reuse, R36, R12 ;  /* 0x00000024300c723c */ /* 0x048fec000004180c */
[----:B------:R-:W-:Y:S02]  /*153f0*/  MUFU.EX2 R169, R169 ;  /* 0x000000a900a97308 */ /* 0x000fe40000000800 */
[C---:B------:R-:W-:Y:S01]  /*15400*/  HMMA.16816.F32.BF16 R16, R48.reuse, R38, R16 ;  /* 0x000000263010723c */ /* 0x040fe20000041810 */
[----:B------:R-:W3:Y:S05]  /*15410*/  LDSM.16.MT88.4 R36, [R237+0xd800] ;  /* 0x00d80000ed24783b */ /* 0x000eea0000004200 */
[----:B------:R-:W-:Y:S02]  /*15420*/  MUFU.EX2 R186, R186 ;  /* 0x000000ba00ba7308 */ /* 0x000fe40000000800 */
[C---:B------:R-:W-:Y:S06]  /*15430*/  HMMA.16816.F32.BF16 R24, R48.reuse, R40, R24 ;  /* 0x000000283018723c */ /* 0x040fec0000041818 */
        /* <DEDUP_REMOVED lines=9> */
[C---:B------:R-:W-:Y:S06]  /*154d0*/  HMMA.16816.F32.BF16 R44, R48.reuse, R52, R44 ;  /* 0x00000034302c723c */ /* 0x040fec000004182c */
[----:B------:R-:W-:Y:S02]  /*154e0*/  MUFU.EX2 R93, R93 ;  /* 0x0000005d005d7308 */ /* 0x000fe40000000800 */
[----:B------:R-:W-:Y:S01]  /*154f0*/  HMMA.16816.F32.BF16 R8, R48, R54, R8 ;  /* 0x000000363008723c */ /* 0x000fe20000041808 */
[----:B------:R-:W1:Y:S05]  /*15500*/  LDSM.16.MT88.4 R52, [R232+0xd800] ;  /* 0x00d80000e834783b */ /* 0x000e6a0000004200 */
[----:B------:R-:W1:Y:S01]  /*15510*/  MUFU.EX2 R58, R58 ;  /* 0x0000003a003a7308 */ /* 0x000e620000000800 */
[----:B-----5:R-:W-:-:S02]  /*15520*/  F2FP.BF16.PACK_AB R48, R179, R190 ;  /* 0x000000beb330723e */ /* 0x020fc400000010ff */
        /* <DEDUP_REMOVED lines=15> */
[----:B------:R-:W1:Y:S06]  /*15620*/  MUFU.EX2 R67, R67 ;  /* 0x0000004300437308 */ /* 0x000e6c0000000800 */
[C---:B------:R-:W-:Y:S01]  /*15630*/  HMMA.16816.F32.BF16 R20, R48.reuse, R30, R20 ;  /* 0x0000001e3014723c */ /* 0x040fe20000041814 */
[----:B------:R-:W1:Y:S01]  /*15640*/  LDSM.16.MT88.4 R28, [R233+0xe000] ;  /* 0x00e00000e91c783b */ /* 0x000e620000004200 */
[----:B------:R-:W-:Y:S06]  /*15650*/  MUFU.EX2 R97, R97 ;  /* 0x0000006100617308 */ /* 0x000fec0000000800 */
[C---:B------:R-:W-:Y:S02]  /*15660*/  HMMA.16816.F32.BF16 R44, R48.reuse, R52, R44 ;  /* 0x00000034302c723c */ /* 0x040fe4000004182c */
[----:B------:R-:W1:Y:S06]  /*15670*/  MUFU.EX2 R128, R128 ;  /* 0x0000008000807308 */ /* 0x000e6c0000000800 */
[----:B------:R-:W-:Y:S01]  /*15680*/  HMMA.16816.F32.BF16 R8, R48, R54, R8 ;  /* 0x000000363008723c */ /* 0x000fe20000041808 */
[----:B------:R-:W1:Y:S01]  /*15690*/  LDSM.16.MT88.4 R52, [R232+0xe000] ;  /* 0x00e00000e834783b */ /* 0x000e620000004200 */
[----:B------:R-:W-:Y:S05]  /*156a0*/  MUFU.EX2 R69, R69 ;  /* 0x0000004500457308 */ /* 0x000fea0000000800 */
[----:B--2---:R-:W-:-:S02]  /*156b0*/  F2FP.BF16.PACK_AB R48, R184, R173 ;  /* 0x000000adb830723e */ /* 0x004fc400000010ff */
[----:B------:R-:W-:Y:S01]  /*156c0*/  F2FP.BF16.PACK_AB R49, R168, R59 ;  /* 0x0000003ba831723e */ /* 0x000fe200000010ff */
[----:B------:R-:W-:Y:S01]  /*156d0*/  MUFU.EX2 R68, R68 ;  /* 0x0000004400447308 */ /* 0x000fe20000000800 */
[----:B------:R-:W-:Y:S02]  /*156e0*/  F2FP.BF16.PACK_AB R50, R186, R169 ;  /* 0x000000a9ba32723e */ /* 0x000fe400000010ff */
[----:B------:R-:W-:-:S05]  /*156f0*/  F2FP.BF16.PACK_AB R51, R56, R57 ;  /* 0x000000393833723e */ /* 0x000fca00000010ff */
[----:B------:R-:W-:Y:S02]  /*15700*/  MUFU.EX2 R96, R96 ;  /* 0x0000006000607308 */ /* 0x000fe40000000800 */
[C---:B---3--:R-:W-:Y:S06]  /*15710*/  HMMA.16816.F32.BF16 R12, R48.reuse, R36, R12 ;  /* 0x00000024300c723c */ /* 0x048fec000004180c */
[----:B------:R-:W2:Y:S02]  /*15720*/  MUFU.EX2 R99, R99 ;  /* 0x0000006300637308 */ /* 0x000ea40000000800 */
[C---:B------:R-:W-:Y:S01]  /*15730*/  HMMA.16816.F32.BF16 R16, R48.reuse, R38, R16 ;  /* 0x000000263010723c */ /* 0x040fe20000041810 */
[----:B------:R-:W3:Y:S05]  /*15740*/  LDSM.16.MT88.4 R36, [R237+0xe800] ;  /* 0x00e80000ed24783b */ /* 0x000eea0000004200 */
[----:B------:R-:W-:Y:S02]  /*15750*/  MUFU.EX2 R66, R66 ;  /* 0x0000004200427308 */ /* 0x000fe40000000800 */
[C---:B-----5:R-:W-:Y:S06]  /*15760*/  HMMA.16816.F32.BF16 R24, R48.reuse, R40, R24 ;  /* 0x000000283018723c */ /* 0x060fec0000041818 */
[----:B------:R-:W5:Y:S02]  /*15770*/  MUFU.EX2 R65, R65 ;  /* 0x0000004100417308 */ /* 0x000f640000000800 */
        /* <DEDUP_REMOVED lines=10> */
[----:B------:R-:W-:Y:S01]  /*15820*/  HMMA.16816.F32.BF16 R8, R48, R54, R8 ;  /* 0x000000363008723c */ /* 0x000fe20000041808 */
[----:B------:R-:W1:Y:S05]  /*15830*/  LDSM.16.MT88.4 R52, [R232+0xe800] ;  /* 0x00e80000e834783b */ /* 0x000e6a0000004200 */
[----:B------:R-:W-:Y:S01]  /*15840*/  MUFU.EX2 R100, R100 ;  /* 0x0000006400647308 */ /* 0x000fe20000000800 */
[----:B------:R-:W-:-:S02]  /*15850*/  F2FP.BF16.PACK_AB R48, R58, R93 ;  /* 0x0000005d3a30723e */ /* 0x000fc400000010ff */
[----:B----4-:R-:W-:Y:S02]  /*15860*/  F2FP.BF16.PACK_AB R49, R3, R92 ;  /* 0x0000005c0331723e */ /* 0x010fe400000010ff */
[----:B------:R-:W-:Y:S02]  /*15870*/  F2FP.BF16.PACK_AB R50, R64, R95 ;  /* 0x0000005f4032723e */ /* 0x000fe400000010ff */
[----:B------:R-:W-:Y:S01]  /*15880*/  F2FP.BF16.PACK_AB R51, R67, R94 ;  /* 0x0000005e4333723e */ /* 0x000fe200000010ff */
[----:B------:R-:W4:Y:S06]  /*15890*/  MUFU.EX2 R73, R73 ;  /* 0x0000004900497308 */ /* 0x000f2c0000000800 */
[C---:B---3--:R-:W-:Y:S02]  /*158a0*/  HMMA.16816.F32.BF16 R12, R48.reuse, R36, R12 ;  /* 0x00000024300c723c */ /* 0x048fe4000004180c */
[----:B------:R-:W-:Y:S06]  /*158b0*/  MUFU.EX2 R102, R102 ;  /* 0x0000006600667308 */ /* 0x000fec0000000800 */
[C---:B------:R-:W-:Y:S01]  /*158c0*/  HMMA.16816.F32.BF16 R16, R48.reuse, R38, R16 ;  /* 0x000000263010723c */ /* 0x040fe20000041810 */
[----:B------:R-:W3:Y:S01]  /*158d0*/  LDSM.16.MT88.4 R36, [R237+0xf000] ;  /* 0x00f00000ed24783b */ /* 0x000ee20000004200 */
[----:B------:R-:W1:Y:S06]  /*158e0*/  MUFU.EX2 R103, R103 ;  /* 0x0000006700677308 */ /* 0x000e6c0000000800 */
        /* <DEDUP_REMOVED lines=11> */
[----:B------:R-:W-:Y:S06]  /*159a0*/  MUFU.EX2 R76, R76 ;  /* 0x0000004c004c7308 */ /* 0x000fec0000000800 */
[----:B------:R-:W-:Y:S01]  /*159b0*/  HMMA.16816.F32.BF16 R8, R48, R54, R8 ;  /* 0x000000363008723c */ /* 0x000fe20000041808 */
[----:B------:R-:W1:Y:S01]  /*159c0*/  LDSM.16.MT88.4 R52, [R232+0xf000] ;  /* 0x00f00000e834783b */ /* 0x000e620000004200 */
[----:B------:R-:W1:Y:S05]  /*159d0*/  MUFU.EX2 R71, R71 ;  /* 0x0000004700477308 */ /* 0x000e6a0000000800 */
[----:B------:R-:W-:-:S02]  /*159e0*/  F2FP.BF16.PACK_AB R48, R128, R97 ;  /* 0x000000618030723e */ /* 0x000fc400000010ff */
[----:B------:R-:W-:Y:S01]  /*159f0*/  F2FP.BF16.PACK_AB R49, R99, R96 ;  /* 0x000000606331723e */ /* 0x000fe200000010ff */
[----:B------:R-:W-:Y:S01]  /*15a00*/  MUFU.EX2 R104, R104 ;  /* 0x0000006800687308 */ /* 0x000fe20000000800 */
[----:B------:R-:W-:Y:S02]  /*15a10*/  F2FP.BF16.PACK_AB R50, R68, R69 ;  /* 0x000000454432723e */ /* 0x000fe400000010ff */
[----:B-----5:R-:W-:-:S05]  /*15a20*/  F2FP.BF16.PACK_AB R51, R65, R66 ;  /* 0x000000424133723e */ /* 0x020fca00000010ff */
[----:B------:R-:W5:Y:S02]  /*15a30*/  MUFU.EX2 R79, R79 ;  /* 0x0000004f004f7308 */ /* 0x000f640000000800 */
[C---:B---3--:R-:W-:Y:S06]  /*15a40*/  HMMA.16816.F32.BF16 R12, R48.reuse, R36, R12 ;  /* 0x00000024300c723c */ /* 0x048fec000004180c */
[----:B------:R-:W-:Y:S02]  /*15a50*/  MUFU.EX2 R2, R2 ;  /* 0x0000000200027308 */ /* 0x000fe40000000800 */
[C---:B------:R-:W-:Y:S01]  /*15a60*/  HMMA.16816.F32.BF16 R16, R48.reuse, R38, R16 ;  /* 0x000000263010723c */ /* 0x040fe20000041810 */
[----:B------:R-:W3:Y:S05]  /*15a70*/  LDSM.16.MT88.4 R36, [R237+0xf800] ;  /* 0x00f80000ed24783b */ /* 0x000eea0000004200 */
[----:B------:R-:W-:Y:S02]  /*15a80*/  MUFU.EX2 R63, R63 ;  /* 0x0000003f003f7308 */ /* 0x000fe40000000800 */
[C---:B--2---:R-:W-:Y:S06]  /*15a90*/  HMMA.16816.F32.BF16 R24, R48.reuse, R40, R24 ;  /* 0x000000283018723c */ /* 0x044fec0000041818 */
[----:B------:R2:W-:Y:S02]  /*15aa0*/  MUFU.EX2 R0, R108 ;  /* 0x0000006c00007308 */ /* 0x0005e40000000800 */
[C---:B------:R-:W-:Y:S01]  /*15ab0*/  HMMA.16816.F32.BF16 R4, R48.reuse, R42, R4 ;  /* 0x0000002a3004723c */ /* 0x040fe20000041804 */
[----:B------:R-:W3:Y:S05]  /*15ac0*/  LDSM.16.MT88.4 R40, [R234+0xf800] ;  /* 0x00f80000ea28783b */ /* 0x000eea0000004200 */
[----:B------:R-:W-:Y:S02]  /*15ad0*/  MUFU.EX2 R77, R77 ;  /* 0x0000004d004d7308 */ /* 0x000fe40000000800 */
[----:B-1----:R-:W-:Y:S01]  /*15ae0*/  HMMA.16816.F32.BF16 R32, R48, R28, R32 ;  /* 0x0000001c3020723c */ /* 0x002fe20000041820 */
[----:B--2---:R-:W-:-:S05]  /*15af0*/  FADD.FTZ R108, R158, R159 ;  /* 0x0000009f9e6c7221 */ /* 0x004fca0000010000 */
[----:B------:R-:W-:Y:S02]  /*15b00*/  MUFU.EX2 R62, R62 ;  /* 0x0000003e003e7308 */ /* 0x000fe40000000800 */
[----:B------:R-:W-:Y:S01]  /*15b10*/  HMMA.16816.F32.BF16 R20, R48, R30, R20 ;  /* 0x0000001e3014723c */ /* 0x000fe20000041814 */
[----:B------:R-:W1:Y:S01]  /*15b20*/  LDSM.16.MT88.4 R28, [R233+0xf800] ;  /* 0x00f80000e91c783b */ /* 0x000e620000004200 */
[----:B------:R-:W-:-:S04]  /*15b30*/  FADD.FTZ R108, R161, R108 ;  /* 0x0000006ca16c7221 */ /* 0x000fc80000010000 */
[----:B------:R-:W-:Y:S02]  /*15b40*/  MUFU.EX2 R78, R78 ;  /* 0x0000004e004e7308 */ /* 0x000fe40000000800 */
[C---:B------:R-:W-:Y:S06]  /*15b50*/  HMMA.16816.F32.BF16 R44, R48.reuse, R52, R44 ;  /* 0x00000034302c723c */ /* 0x040fec000004182c */
[----:B------:R-:W-:Y:S02]  /*15b60*/  MUFU.EX2 R87, R87 ;  /* 0x0000005700577308 */ /* 0x000fe40000000800 */
[----:B------:R-:W-:Y:S01]  /*15b70*/  HMMA.16816.F32.BF16 R8, R48, R54, R8 ;  /* 0x000000363008723c */ /* 0x000fe20000041808 */
[----:B------:R-:W2:Y:S06]  /*15b80*/  LDSM.16.MT88.4 R52, [R232+0xf800] ;  /* 0x00f80000e834783b */ /* 0x000eac0000004200 */
[----:B------:R-:W-:Y:S01]  /*15b90*/  F2FP.BF16.PACK_AB R48, R101, R98 ;  /* 0x000000626530723e */ /* 0x000fe200000010ff */
[----:B------:R-:W-:Y:S01]  /*15ba0*/  MUFU.EX2 R80, R80 ;  /* 0x0000005000507308 */ /* 0x000fe20000000800 */
[----:B----4-:R-:W-:-:S02]  /*15bb0*/  F2FP.BF16.PACK_AB R49, R73, R100 ;  /* 0x000000644931723e */ /* 0x010fc400000010ff */
[----:B------:R-:W-:Y:S02]  /*15bc0*/  F2FP.BF16.PACK_AB R50, R75, R70 ;  /* 0x000000464b32723e */ /* 0x000fe400000010ff */
[----:B------:R-:W-:-:S03]  /*15bd0*/  F2FP.BF16.PACK_AB R51, R103, R102 ;  /* 0x000000666733723e */ /* 0x000fc600000010ff */
[----:B------:R-:W-:Y:S04]  /*15be0*/  MUFU.EX2 R109, R109 ;  /* 0x0000006d006d7308 */ /* 0x000fe80000000800 */
[C---:B---3--:R-:W-:Y:S04]  /*15bf0*/  HMMA.16816.F32.BF16 R12, R48.reuse, R36, R12 ;  /* 0x00000024300c723c */ /* 0x048fe8000004180c */
[----:B------:R-:W-:Y:S04]  /*15c00*/  MUFU.EX2 R88, R88 ;  /* 0x0000005800587308 */ /* 0x000fe80000000800 */
[C---:B------:R-:W-:Y:S01]  /*15c10*/  HMMA.16816.F32.BF16 R16, R48.reuse, R38, R16 ;  /* 0x000000263010723c */ /* 0x040fe20000041810 */
[----:B------:R-:W3:Y:S03]  /*15c20*/  LDSM.16.MT88.4 R36, [R237+0x10000] ;  /* 0x01000000ed24783b */ /* 0x000ee60000004200 */
[----:B------:R-:W-:Y:S04]  /*15c30*/  MUFU.EX2 R251, R251 ;  /* 0x000000fb00fb7308 */ /* 0x000fe80000000800 */
[C---:B------:R-:W-:Y:S04]  /*15c40*/  HMMA.16816.F32.BF16 R24, R48.reuse, R40, R24 ;  /* 0x000000283018723c */ /* 0x040fe80000041818 */
[----:B------:R-:W-:Y:S04]  /*15c50*/  MUFU.EX2 R250, R250 ;  /* 0x000000fa00fa7308 */ /* 0x000fe80000000800 */
[C---:B------:R-:W-:Y:S01]  /*15c60*/  HMMA.16816.F32.BF16 R4, R48.reuse, R42, R4 ;  /* 0x0000002a3004723c */ /* 0x040fe20000041804 */
[----:B------:R-:W4:Y:S07]  /*15c70*/  LDSM.16.MT88.4 R40, [R234+0x10000] ;  /* 0x01000000ea28783b */ /* 0x000f2e0000004200 */
[C---:B-1----:R-:W-:Y:S08]  /*15c80*/  HMMA.16816.F32.BF16 R32, R48.reuse, R28, R32 ;  /* 0x0000001c3020723c */ /* 0x042ff00000041820 */
[C---:B------:R-:W-:Y:S01]  /*15c90*/  HMMA.16816.F32.BF16 R20, R48.reuse, R30, R20 ;  /* 0x0000001e3014723c */ /* 0x040fe20000041814 */
[----:B------:R-:W1:Y:S07]  /*15ca0*/  LDSM.16.MT88.4 R28, [R233+0x10000] ;  /* 0x01000000e91c783b */ /* 0x000e6e0000004200 */
[C---:B--2---:R-:W-:Y:S07]  /*15cb0*/  HMMA.16816.F32.BF16 R44, R48.reuse, R52, R44 ;  /* 0x00000034302c723c */ /* 0x044fee000004182c */
[--C-:B------:R-:W-:Y:S01]  /*15cc0*/  FFMA.FTZ R52, R111, c[0x0][0x23c], -R124.reuse ;  /* 0x00008f006f347a23 */ /* 0x100fe2000001087c */
[----:B------:R-:W-:Y:S01]  /*15cd0*/  HMMA.16816.F32.BF16 R8, R48, R54, R8 ;  /* 0x000000363008723c */ /* 0x000fe20000041808 */
[----:B------:R-:W-:-:S02]  /*15ce0*/  FFMA.FTZ R53, R83, c[0x0][0x23c], -R124 ;  /* 0x00008f0053357a23 */ /* 0x000fc4000001087c */
[----:B------:R-:W-:Y:S02]  /*15cf0*/  FFMA.FTZ R83, R89, c[0x0][0x23c], -R124 ;  /* 0x00008f0059537a23 */ /* 0x000fe4000001087c */
[----:B------:R-:W-:Y:S01]  /*15d00*/  MUFU.EX2 R52, R52 ;  /* 0x0000003400347308 */ /* 0x000fe20000000800 */
[----:B------:R-:W-:Y:S01]  /*15d10*/  FADD.FTZ R89, R167, R108 ;  /* 0x0000006ca7597221 */ /* 0x000fe20000010000 */
[----:B------:R-:W-:Y:S01]  /*15d20*/  F2FP.BF16.PACK_AB R48, R105, R72 ;  /* 0x000000486930723e */ /* 0x000fe200000010ff */
[--C-:B------:R-:W-:Y:S01]  /*15d30*/  FFMA.FTZ R54, R113, c[0x0][0x23c], -R124.reuse ;  /* 0x00008f0071367a23 */ /* 0x100fe2000001087c */
[----:B------:R-:W-:Y:S01]  /*15d40*/  F2FP.BF16.PACK_AB R49, R71, R76 ;  /* 0x0000004c4731723e */ /* 0x000fe200000010ff */
[--C-:B------:R-:W-:Y:S01]  /*15d50*/  FFMA.FTZ R55, R81, c[0x0][0x23c], -R124.reuse ;  /* 0x00008f0051377a23 */ /* 0x100fe2000001087c */
[----:B------:R-:W-:Y:S01]  /*15d60*/  F2FP.BF16.PACK_AB R50, R107, R74 ;  /* 0x0000004a6b32723e */ /* 0x000fe200000010ff */
[----:B------:R-:W-:Y:S01]  /*15d70*/  FFMA.FTZ R81, R84, c[0x0][0x23c], -R124 ;  /* 0x00008f0054517a23 */ /* 0x000fe2000001087c */
[----:B-----5:R-:W-:Y:S01]  /*15d80*/  F2FP.BF16.PACK_AB R51, R79, R104 ;  /* 0x000000684f33723e */ /* 0x020fe200000010ff */
[----:B------:R-:W2:Y:S01]  /*15d90*/  MUFU.EX2 R53, R53 ;  /* 0x0000003500357308 */ /* 0x000ea20000000800 */
[----:B------:R-:W-:-:S04]  /*15da0*/  FADD.FTZ R89, R170, R89 ;  /* 0x00000059aa597221 */ /* 0x000fc80000010000 */
[----:B------:R-:W-:Y:S01]  /*15db0*/  FADD.FTZ R172, R172, R89 ;  /* 0x00000059acac7221 */ /* 0x000fe20000010000 */
[----:B---3--:R-:W-:Y:S01]  /*15dc0*/  HMMA.16816.F32.BF16 R12, R48, R36, R12 ;  /* 0x00000024300c723c */ /* 0x008fe2000004180c */
[----:B------:R-:W-:Y:S01]  /*15dd0*/  FFMA.FTZ R89, R86, c[0x0][0x23c], -R119 ;  /* 0x00008f0056597a23 */ /* 0x000fe20000010877 */
[----:B------:R-:W-:Y:S01]  /*15de0*/  MUFU.EX2 R54, R54 ;  /* 0x0000003600367308 */ /* 0x000fe20000000800 */
[----:B------:R-:W-:-:S05]  /*15df0*/  FADD.FTZ R177, R177, R172 ;  /* 0x000000acb1b17221 */ /* 0x000fca0000010000 */
[C---:B------:R-:W-:Y:S01]  /*15e00*/  HMMA.16816.F32.BF16 R16, R48.reuse, R38, R16 ;  /* 0x000000263010723c */ /* 0x040fe20000041810 */
[----:B------:R-:W3:Y:S01]  /*15e10*/  LDSM.16.MT88.4 R36, [R232+0x10000] ;  /* 0x01000000e824783b */ /* 0x000ee20000004200 */
[----:B------:R-:W5:Y:S06]  /*15e20*/  MUFU.EX2 R55, R55 ;  /* 0x0000003700377308 */ /* 0x000f6c0000000800 */
[C---:B----4-:R-:W-:Y:S02]  /*15e30*/  HMMA.16816.F32.BF16 R24, R48.reuse, R40, R24 ;  /* 0x000000283018723c */ /* 0x050fe40000041818 */
[----:B------:R-:W4:Y:S06]  /*15e40*/  MUFU.EX2 R81, R81 ;  /* 0x0000005100517308 */ /* 0x000f2c0000000800 */
[C---:B------:R-:W-:Y:S01]  /*15e50*/  HMMA.16816.F32.BF16 R4, R48.reuse, R42, R4 ;  /* 0x0000002a3004723c */ /* 0x040fe20000041804 */
[----:B------:R-:W4:Y:S01]  /*15e60*/  LDSM.16.MT88.4 R40, [R237+0x10800] ;  /* 0x01080000ed28783b */ /* 0x000f220000004200 */
[----:B------:R-:W-:Y:S06]  /*15e70*/  MUFU.EX2 R83, R83 ;  /* 0x0000005300537308 */ /* 0x000fec0000000800 */
[C---:B-1----:R-:W-:Y:S02]  /*15e80*/  HMMA.16816.F32.BF16 R32, R48.reuse, R28, R32 ;  /* 0x0000001c3020723c */ /* 0x042fe40000041820 */
[----:B------:R-:W-:Y:S06]  /*15e90*/  MUFU.EX2 R89, R89 ;  /* 0x0000005900597308 */ /* 0x000fec0000000800 */
[C---:B------:R-:W-:Y:S01]  /*15ea0*/  HMMA.16816.F32.BF16 R20, R48.reuse, R30, R20 ;  /* 0x0000001e3014723c */ /* 0x040fe20000041814 */
[----:B------:R-:W1:Y:S07]  /*15eb0*/  LDSM.16.MT88.4 R28, [R234+0x10800] ;  /* 0x01080000ea1c783b */ /* 0x000e6e0000004200 */
[C---:B---3--:R-:W-:Y:S08]  /*15ec0*/  HMMA.16816.F32.BF16 R44, R48.reuse, R36, R44 ;  /* 0x00000024302c723c */ /* 0x048ff0000004182c */
[----:B------:R-:W-:Y:S01]  /*15ed0*/  HMMA.16816.F32.BF16 R8, R48, R38, R8 ;  /* 0x000000263008723c */ /* 0x000fe20000041808 */
[----:B------:R-:W3:Y:S06]  /*15ee0*/  LDSM.16.MT88.4 R36, [R233+0x10800] ;  /* 0x01080000e924783b */ /* 0x000eec0000004200 */
[----:B--2---:R-:W-:-:S02]  /*15ef0*/  F2FP.BF16.PACK_AB R48, R53, R52 ;  /* 0x000000343530723e */ /* 0x004fc400000010ff */
[----:B------:R-:W-:Y:S02]  /*15f00*/  F2FP.BF16.PACK_AB R49, R63, R2 ;  /* 0x000000023f31723e */ /* 0x000fe400000010ff */
[----:B-----5:R-:W-:Y:S02]  /*15f10*/  F2FP.BF16.PACK_AB R50, R55, R54 ;  /* 0x000000363732723e */ /* 0x020fe400000010ff */
[----:B------:R-:W-:-:S07]  /*15f20*/  F2FP.BF16.PACK_AB R51, R77, R0 ;  /* 0x000000004d33723e */ /* 0x000fce00000010ff */
[C---:B----4-:R-:W-:Y:S07]  /*15f30*/  HMMA.16816.F32.BF16 R12, R48.reuse, R40, R12 ;  /* 0x00000028300c723c */ /* 0x050fee000004180c */
[----:B------:R-:W-:Y:S01]  /*15f40*/  FADD.FTZ R41, R143, R134 ;  /* 0x000000868f297221 */ /* 0x000fe20000010000 */
[----:B------:R-:W-:Y:S01]  /*15f50*/  HMMA.16816.F32.BF16 R16, R48, R42, R16 ;  /* 0x0000002a3010723c */ /* 0x000fe20000041810 */
[----:B------:R-:W-:Y:S02]  /*15f60*/  F2FP.BF16.PACK_AB R134, R251, R88 ;  /* 0x00000058fb86723e */ /* 0x000fe400000010ff */
[----:B------:R-:W-:-:S02]  /*15f70*/  FADD.FTZ R41, R142, R41 ;  /* 0x000000298e297221 */ /* 0x000fc40000010000 */
[----:B------:R-:W-:Y:S02]  /*15f80*/  LDSM.16.MT88.4 R140, [R233+0x11800] ;  /* 0x01180000e98c783b */ /* 0x000fe40000004200 */
[----:B------:R-:W-:Y:S01]  /*15f90*/  FADD.FTZ R84, R144, R41 ;  /* 0x0000002990547221 */ /* 0x000fe20000010000 */
[----:B-1----:R-:W-:Y:S01]  /*15fa0*/  HMMA.16816.F32.BF16 R24, R48, R28, R24 ;  /* 0x0000001c3018723c */ /* 0x002fe20000041818 */
[----:B------:R-:W1:Y:S02]  /*15fb0*/  LDSM.16.MT88.4 R40, [R232+0x10800] ;  /* 0x01080000e828783b */ /* 0x000e640000004200 */
[----:B------:R-:W-:-:S04]  /*15fc0*/  FADD.FTZ R84, R147, R84 ;  /* 0x0000005493547221 */ /* 0x000fc80000010000 */
[----:B------:R-:W-:Y:S01]  /*15fd0*/  FADD.FTZ R29, R155, R84 ;  /* 0x000000549b1d7221 */ /* 0x000fe20000010000 */
[----:B------:R-:W-:Y:S01]  /*15fe0*/  HMMA.16816.F32.BF16 R4, R48, R30, R4 ;  /* 0x0000001e3004723c */ /* 0x000fe20000041804 */
[----:B------:R-:W-:Y:S02]  /*15ff0*/  FFMA.FTZ R84, R110, c[0x0][0x23c], -R119 ;  /* 0x00008f006e547a23 */ /* 0x000fe40000010877 */
[----:B------:R-:W-:-:S04]  /*16000*/  FADD.FTZ R29, R152, R29 ;  /* 0x0000001d981d7221 */ /* 0x000fc80000010000 */
[----:B------:R-:W-:Y:S01]  /*16010*/  FADD.FTZ R106, R154, R29 ;  /* 0x0000001d9a6a7221 */ /* 0x000fe20000010000 */
[C---:B---3--:R-:W-:Y:S01]  /*16020*/  HMMA.16816.F32.BF16 R32, R48.reuse, R36, R32 ;  /* 0x000000243020723c */ /* 0x048fe20000041820 */
[----:B------:R-:W2:Y:S01]  /*16030*/  LDSM.16.MT88.4 R28, [R237+0x11000] ;  /* 0x01100000ed1c783b */ /* 0x000ea20000004200 */
[----:B------:R-:W3:Y:S01]  /*16040*/  MUFU.EX2 R84, R84 ;  /* 0x0000005400547308 */ /* 0x000ee20000000800 */
[----:B------:R-:W-:Y:S02]  /*16050*/  FADD.FTZ R106, R157, R106 ;  /* 0x0000006a9d6a7221 */ /* 0x000fe40000010000 */
[----:B------:R-:W-:Y:S02]  /*16060*/  LDSM.16.MT88.4 R156, [R237+0x11800] ;  /* 0x01180000ed9c783b */ /* 0x000fe40000004200 */
[----:B------:R-:W-:Y:S01]  /*16070*/  FADD.FTZ R37, R163, R106 ;  /* 0x0000006aa3257221 */ /* 0x000fe20000010000 */
[----:B------:R-:W-:Y:S03]  /*16080*/  HMMA.16816.F32.BF16 R20, R48, R38, R20 ;  /* 0x000000263014723c */ /* 0x000fe60000041814 */
[----:B------:R-:W-:-:S04]  /*16090*/  FADD.FTZ R37, R160, R37 ;  /* 0x00000025a0257221 */ /* 0x000fc80000010000 */
[----:B------:R-:W-:Y:S02]  /*160a0*/  FADD.FTZ R162, R162, R37 ;  /* 0x00000025a2a27221 */ /* 0x000fe40000010000 */
[----:B------:R-:W4:Y:S02]  /*160b0*/  LDSM.16.MT88.4 R36, [R234+0x11000] ;  /* 0x01100000ea24783b */ /* 0x000f240000004200 */
[----:B------:R-:W-:Y:S01]  /*160c0*/  FADD.FTZ R86, R165, R162 ;  /* 0x000000a2a5567221 */ /* 0x000fe20000010000 */
[C---:B-1----:R-:W-:Y:S07]  /*160d0*/  HMMA.16816.F32.BF16 R44, R48.reuse, R40, R44 ;  /* 0x00000028302c723c */ /* 0x042fee000004182c */
[----:B------:R-:W-:Y:S01]  /*160e0*/  FADD.FTZ R41, R181, R86 ;  /* 0x00000056b5297221 */ /* 0x000fe20000010000 */
[----:B------:R-:W-:Y:S01]  /*160f0*/  HMMA.16816.F32.BF16 R8, R48, R42, R8 ;  /* 0x0000002a3008723c */ /* 0x000fe20000041808 */
[----:B------:R-:W-:-:S02]  /*16100*/  FADD.FTZ R40, R182, R177 ;  /* 0x000000b1b6287221 */ /* 0x000fc40000010000 */
[----:B------:R-:W-:Y:S02]  /*16110*/  FADD.FTZ R41, R178, R41 ;  /* 0x00000029b2297221 */ /* 0x000fe40000010000 */
[----:B------:R-:W-:Y:S02]  /*16120*/  FADD.FTZ R40, R187, R40 ;  /* 0x00000028bb287221 */ /* 0x000fe40000010000 */
[----:B------:R-:W-:Y:S01]  /*16130*/  FADD.FTZ R180, R180, R41 ;  /* 0x00000029b4b47221 */ /* 0x000fe20000010000 */
[----:B------:R-:W-:Y:S01]  /*16140*/  F2FP.BF16.PACK_AB R48, R81, R62 ;  /* 0x0000003e5130723e */ /* 0x000fe200000010ff */
[----:B------:R-:W-:Y:S01]  /*16150*/  FADD.FTZ R189, R189, R40 ;  /* 0x00000028bdbd7221 */ /* 0x000fe20000010000 */
[----:B---3--:R-:W-:Y:S01]  /*16160*/  F2FP.BF16.PACK_AB R49, R87, R84 ;  /* 0x000000545731723e */ /* 0x008fe200000010ff */
[----:B------:R-:W-:Y:S01]  /*16170*/  FADD.FTZ R185, R185, R180 ;  /* 0x000000b4b9b97221 */ /* 0x000fe20000010000 */
[----:B------:R-:W-:Y:S01]  /*16180*/  F2FP.BF16.PACK_AB R50, R83, R78 ;  /* 0x0000004e5332723e */ /* 0x000fe200000010ff */
[----:B------:R-:W-:Y:S01]  /*16190*/  FADD.FTZ R188, R188, R189 ;  /* 0x000000bdbcbc7221 */ /* 0x000fe20000010000 */
[----:B------:R-:W-:Y:S01]  /*161a0*/  F2FP.BF16.PACK_AB R51, R89, R80 ;  /* 0x000000505933723e */ /* 0x000fe200000010ff */
[----:B------:R-:W-:Y:S01]  /*161b0*/  FFMA.FTZ R86, R117, c[0x0][0x23c], -R124 ;  /* 0x00008f0075567a23 */ /* 0x000fe2000001087c */
[----:B------:R-:W1:Y:S05]  /*161c0*/  LDSM.16.MT88.4 R40, [R233+0x11000] ;  /* 0x01100000e928783b */ /* 0x000e6a0000004200 */
[C---:B--2---:R-:W-:Y:S01]  /*161d0*/  HMMA.16816.F32.BF16 R12, R48.reuse, R28, R12 ;  /* 0x0000001c300c723c */ /* 0x044fe2000004180c */
[----:B------:R-:W2:Y:S06]  /*161e0*/  MUFU.EX2 R86, R86 ;  /* 0x0000005600567308 */ /* 0x000eac0000000800 */
[----:B------:R-:W-:Y:S01]  /*161f0*/  FADD.FTZ R28, R190, R185 ;  /* 0x000000b9be1c7221 */ /* 0x000fe20000010000 */
[----:B------:R-:W-:Y:S01]  /*16200*/  HMMA.16816.F32.BF16 R16, R48, R30, R16 ;  /* 0x0000001e3010723c */ /* 0x000fe20000041810 */
[----:B------:R-:W-:-:S02]  /*16210*/  FADD.FTZ R29, R175, R188 ;  /* 0x000000bcaf1d7221 */ /* 0x000fc40000010000 */
        /* <DEDUP_REMOVED lines=22> */
[----:B------:R-:W-:Y:S01]  /*16380*/  MUFU.EX2 R37, R85 ;  /* 0x0000005500257308 */ /* 0x000fe20000000800 */
[----:B------:R-:W-:Y:S01]  /*16390*/  FADD.FTZ R39, R3, R92 ;  /* 0x0000005c03277221 */ /* 0x000fe20000010000 */
[----:B------:R-:W-:Y:S01]  /*163a0*/  HMMA.16816.F32.BF16 R20, R48, R42, R20 ;  /* 0x0000002a3014723c */ /* 0x000fe20000041814 */
[----:B------:R-:W-:-:S02]  /*163b0*/  FADD.FTZ R95, R95, R58 ;  /* 0x0000003a5f5f7221 */ /* 0x000fc40000010000 */
[----:B------:R-:W-:Y:S02]  /*163c0*/  FADD.FTZ R94, R94, R39 ;  /* 0x000000275e5e7221 */ /* 0x000fe40000010000 */
[----:B------:R-:W-:Y:S02]  /*163d0*/  FADD.FTZ R64, R64, R95 ;  /* 0x0000005f40407221 */ /* 0x000fe40000010000 */
[----:B------:R-:W-:Y:S02]  /*163e0*/  FADD.FTZ R67, R67, R94 ;  /* 0x0000005e43437221 */ /* 0x000fe40000010000 */
[----:B------:R-:W-:Y:S02]  /*163f0*/  FADD.FTZ R97, R97, R64 ;  /* 0x0000004061617221 */ /* 0x000fe40000010000 */
[----:B------:R-:W-:Y:S02]  /*16400*/  FADD.FTZ R96, R96, R67 ;  /* 0x0000004360607221 */ /* 0x000fe40000010000 */
[--C-:B------:R-:W-:Y:S01]  /*16410*/  FFMA.FTZ R36, R115, c[0x0][0x23c], -R119.reuse ;  /* 0x00008f0073247a23 */ /* 0x100fe20000010877 */
[----:B--2---:R-:W-:Y:S01]  /*16420*/  HMMA.16816.F32.BF16 R44, R48, R28, R44 ;  /* 0x0000001c302c723c */ /* 0x004fe2000004182c */
[----:B------:R-:W-:-:S02]  /*16430*/  FFMA.FTZ R3, R82, c[0x0][0x23c], -R119 ;  /* 0x00008f0052037a23 */ /* 0x000fc40000010877 */
[----:B------:R-:W-:Y:S02]  /*16440*/  FADD.FTZ R128, R128, R97 ;  /* 0x0000006180807221 */ /* 0x000fe40000010000 */
[----:B------:R-:W-:Y:S01]  /*16450*/  FADD.FTZ R99, R99, R96 ;  /* 0x0000006063637221 */ /* 0x000fe20000010000 */
[----:B------:R-:W1:Y:S01]  /*16460*/  MUFU.EX2 R36, R36 ;  /* 0x0000002400247308 */ /* 0x000e620000000800 */
[----:B------:R-:W-:Y:S01]  /*16470*/  FADD.FTZ R29, R69, R128 ;  /* 0x00000080451d7221 */ /* 0x000fe20000010000 */
[----:B------:R-:W-:Y:S01]  /*16480*/  HMMA.16816.F32.BF16 R8, R48, R30, R8 ;  /* 0x0000001e3008723c */ /* 0x000fe20000041808 */
[----:B------:R-:W-:Y:S02]  /*16490*/  FADD.FTZ R66, R66, R99 ;  /* 0x0000006342427221 */ /* 0x000fe40000010000 */
[----:B------:R-:W-:Y:S02]  /*164a0*/  FADD.FTZ R29, R68, R29 ;  /* 0x0000001d441d7221 */ /* 0x000fe40000010000 */
[----:B------:R-:W-:Y:S01]  /*164b0*/  FADD.FTZ R65, R65, R66 ;  /* 0x0000004241417221 */ /* 0x000fe20000010000 */
[----:B------:R-:W2:Y:S01]  /*164c0*/  MUFU.EX2 R3, R3 ;  /* 0x0000000300037308 */ /* 0x000ea20000000800 */
[----:B------:R-:W-:-:S02]  /*164d0*/  FADD.FTZ R98, R98, R29 ;  /* 0x0000001d62627221 */ /* 0x000fc40000010000 */
[----:B------:R-:W-:Y:S02]  /*164e0*/  FADD.FTZ R100, R100, R65 ;  /* 0x0000004164647221 */ /* 0x000fe40000010000 */
[----:B------:R-:W-:Y:S02]  /*164f0*/  FADD.FTZ R101, R101, R98 ;  /* 0x0000006265657221 */ /* 0x000fe40000010000 */
[----:B------:R-:W-:Y:S01]  /*16500*/  FADD.FTZ R73, R73, R100 ;  /* 0x0000006449497221 */ /* 0x000fe20000010000 */
[----:B-1----:R-:W-:Y:S01]  /*16510*/  F2FP.BF16.PACK_AB R133, R37, R36 ;  /* 0x000000242585723e */ /* 0x002fe200000010ff */
[----:B------:R-:W-:Y:S02]  /*16520*/  FADD.FTZ R70, R70, R101 ;  /* 0x0000006546467221 */ /* 0x000fe40000010000 */
[----:B------:R-:W-:Y:S02]  /*16530*/  FADD.FTZ R102, R102, R73 ;  /* 0x0000004966667221 */ /* 0x000fe40000010000 */
[----:B------:R-:W-:-:S02]  /*16540*/  FADD.FTZ R75, R75, R70 ;  /* 0x000000464b4b7221 */ /* 0x000fc40000010000 */
[----:B------:R-:W-:Y:S01]  /*16550*/  FADD.FTZ R103, R103, R102 ;  /* 0x0000006667677221 */ /* 0x000fe20000010000 */
[----:B--2---:R-:W-:Y:S01]  /*16560*/  F2FP.BF16.PACK_AB R135, R250, R3 ;  /* 0x00000003fa87723e */ /* 0x004fe200000010ff */
[----:B------:R-:W-:Y:S02]  /*16570*/  FADD.FTZ R72, R72, R75 ;  /* 0x0000004b48487221 */ /* 0x000fe40000010000 */
[----:B------:R-:W-:Y:S02]  /*16580*/  FADD.FTZ R76, R76, R103 ;  /* 0x000000674c4c7221 */ /* 0x000fe40000010000 */
[----:B------:R-:W-:Y:S02]  /*16590*/  FADD.FTZ R105, R105, R72 ;  /* 0x0000004869697221 */ /* 0x000fe40000010000 */
[----:B------:R-:W-:Y:S01]  /*165a0*/  HMMA.16816.F32.BF16 R160, R132, R156, R12 ;  /* 0x0000009c84a0723c */ /* 0x000fe2000004180c */
[----:B------:R-:W1:Y:S01]  /*165b0*/  LDSM.16.MT88.4 R12, [R232+0x11800] ;  /* 0x01180000e80c783b */ /* 0x000e620000004200 */
        /* <DEDUP_REMOVED lines=31> */
[----:B-1----:R-:W-:Y:S01]  /*167b0*/  HMMA.16816.F32.BF16 R136, R132, R12, R44 ;  /* 0x0000000c8488723c */ /* 0x002fe2000004182c */
[----:B------:R-:W-:Y:S02]  /*167c0*/  FADD.FTZ R36, R37, R36 ;  /* 0x0000002425247221 */ /* 0x000fe40000010000 */
[----:B------:R-:W-:Y:S02]  /*167d0*/  FADD.FTZ R88, R88, R109 ;  /* 0x0000006d58587221 */ /* 0x000fe40000010000 */
[----:B------:R-:W-:-:S02]  /*167e0*/  FADD.FTZ R3, R3, R36 ;  /* 0x0000002403037221 */ /* 0x000fc40000010000 */
[----:B------:R-:W-:Y:S01]  /*167f0*/  FADD.FTZ R251, R251, R88 ;  /* 0x00000058fbfb7221 */ /* 0x000fe20000010000 */
[----:B------:R-:W-:Y:S01]  /*16800*/  HMMA.16816.F32.BF16 R132, R132, R14, R8 ;  /* 0x0000000e8484723c */ /* 0x000fe20000041808 */
[----:B------:R-:W-:Y:S11]  /*16810*/  FADD.FTZ R250, R250, R3 ;  /* 0x00000003fafa7221 */ /* 0x000ff60000010000 */
[----:B------:R-:W-:Y:S07]  /*16820*/  @!UPT UIADD3 URZ, URZ, URZ, URZ ;  /* 0x0000003f3f3ff290 */ /* 0x000fee000fffe03f */
.L_x_3700:
[----:B------:R-:W-:Y:S05]  /*16830*/  @!P1 BRA `(.L_x_3708) ;  /* 0x0000833000009947 */ /* 0x000fea0003800000 */
[----:B------:R-:W-:Y:S01]  /*16840*/  IMAD.MOV.U32 R167, RZ, RZ, R0 ;  /* 0x000000ffffa77224 */ /* 0x000fe200078e0000 */
[----:B------:R-:W-:Y:S01]  /*16850*/  MOV R247, c[0x0][0x1a0] ;  /* 0x0000680000f77a02 */ /* 0x000fe20000000f00 */
[----:B------:R-:W-:Y:S01]  /*16860*/  IMAD.MOV.U32 R165, RZ, RZ, R2 ;  /* 0x000000ffffa57224 */ /* 0x000fe200078e0002 */
[----:B------:R-:W-:Y:S01]  /*16870*/  MOV R246, c[0x0][0x1a4] ;  /* 0x0000690000f67a02 */ /* 0x000fe20000000f00 */
[----:B------:R-:W-:Y:S02]  /*16880*/  ULDC.64 UR8, c[0x0][0x198] ;  /* 0x0000660000087ab9 */ /* 0x000fe40000000a00 */
[----:B------:R-:W-:Y:S02]  /*16890*/  ULDC.64 UR10, c[0x0][0x1a0] ;  /* 0x00006800000a7ab9 */ /* 0x000fe40000000a00 */
[----:B------:R-:W-:-:S02]  /*168a0*/  ULDC.64 UR6, c[0x0][0x1a0] ;  /* 0x0000680000067ab9 */ /* 0x000fc40000000a00 */
.L_x_3712:
[----:B------:R-:W-:Y:S01]  /*168b0*/  UIADD3 UR13, UR13, -0x1, URZ ;  /* 0xffffffff0d0d7890 */ /* 0x000fe2000fffe03f */
        /* <DEDUP_REMOVED lines=11> */
[----:B------:R-:W-:Y:S01]  /*16970*/  UIADD3 UR30, UR22, 0x100, URZ ;  /* 0x00000100161e7890 */ /* 0x000fe2000fffe03f */
[----:B------:R1:W2:Y:S01]  /*16980*/  R2UR UR19, R0 ;  /* 0x00000000001373c2 */ /* 0x0002a200000e0000 */
[----:B------:R-:W-:Y:S04]  /*16990*/  IMAD.U32 R3, RZ, RZ, UR22 ;  /* 0x00000016ff037e24 */ /* 0x000fe8000f8e00ff */
[----:B------:R-:W-:Y:S01]  /*169a0*/  IMAD.U32 R4, RZ, RZ, UR30 ;  /* 0x0000001eff047e24 */ /* 0x000fe2000f8e00ff */
        /* <DEDUP_REMOVED lines=65> */
[----:B------:R-:W-:Y:S01]  /*16dc0*/  MOV R3, UR27 ;  /* 0x0000001b00037c02 */ /* 0x000fe20008000f00 */
[----:B---3--:R-:W-:Y:S03]  /*16dd0*/  IMAD.U32 R7, RZ, RZ, UR29 ;  /* 0x0000001dff077e24 */ /* 0x008fe6000f8e00ff */
[----:B------:R-:W-:Y:S01]  /*16de0*/  IMAD.U32 R3, RZ, RZ, UR19 ;  /* 0x00000013ff037e24 */ /* 0x000fe2000f8e00ff */
[----:B------:R-:W-:Y:S01]  /*16df0*/  UMOV UR19, UR11 ;  /* 0x0000000b00137c82 */ /* 0x000fe20008000000 */
[----:B-1----:R-:W-:Y:S05]  /*16e00*/  MOV R6, UR28 ;  /* 0x0000001c00067c02 */ /* 0x002fea0008000f00 */
[----:B------:R-:W2:Y:S02]  /*16e10*/  LDG.E R7, [R6.64] ;  /* 0x0000001406077981 */ /* 0x000ea4000c1e1900 */
[----:B--2---:R-:W-:Y:S04]  /*16e20*/  IADD3 R5, -R0, R7, RZ ;  /* 0x0000000700057210 */ /* 0x004fe80007ffe1ff */
[----:B------:R-:W-:Y:S01]  /*16e30*/  SHF.R.S32.HI R0, RZ, 0x1f, R5 ;  /* 0x0000001fff007819 */ /* 0x000fe20000011405 */
[C---:B------:R-:W-:Y:S04]  /*16e40*/  IMAD.WIDE.U32 R2, R5.reuse, c[0x0][0x188], R2 ;  /* 0x0000620005027a25 */ /* 0x040fe800078e0002 */
[----:B------:R-:W-:Y:S04]  /*16e50*/  IMAD R0, R0, c[0x0][0x188], RZ ;  /* 0x0000620000007a24 */ /* 0x000fe800078e02ff */
[----:B------:R-:W-:Y:S05]  /*16e60*/  IMAD R0, R5, c[0x0][0x18c], R0 ;  /* 0x0000630005007a24 */ /* 0x000fea00078e0200 */
[----:B------:R-:W-:Y:S02]  /*16e70*/  IADD3 R3, R3, R0, RZ ;  /* 0x0000000003037210 */ /* 0x000fe40007ffe0ff */
.L_x_3709:
[----:B------:R-:W-:Y:S01]  /*16e80*/  ISETP.GE.AND P0, PT, R245, c[0x0][0x220], PT ;  /* 0x00008800f5007a0c */ /* 0x000fe20003f06270 */
[----:B------:R-:W-:Y:S01]  /*16e90*/  UISETP.GT.AND UP0, UPT, UR13, UR12, UPT ;  /* 0x0000000c0d00728c */ /* 0x000fe2000bf04270 */
[C---:B------:R-:W-:Y:S04]  /*16ea0*/  LEA R212, P2, R2.reuse, R60, 0x1 ;  /* 0x0000003c02d47211 */ /* 0x040fe800078408ff */
[CCC-:B------:R-:W-:Y:S07]  /*16eb0*/  LEA.HI.X R213, R2.reuse, R61.reuse, R3.reuse, 0x1, P2 ;  /* 0x0000003d02d57211 */ /* 0x1c0fee00010f0c03 */
        /* <DEDUP_REMOVED lines=123> */
[----:B------:R-:W-:Y:S04]  /*17670*/  @!P0 IADD3 R0, R0, R59, RZ ;  /* 0x0000003b00008210 */ /* 0x000fe80007ffe0ff */
[----:B------:R-:W-:Y:S01]  /*17680*/  @!P0 LEA.HI.X R61, R58, R61, R0, 0x1, P1 ;  /* 0x0000003d3a3d8211 */ /* 0x000fe200008f0c00 */
[----:B------:R-:W-:Y:S01]  /*17690*/  @P0 STS.128 [R244+0xe000], RZ ;  /* 0x00e000fff4000388 */ /* 0x000fe20000000c00 */
[----:B------:R-:W-:Y:S07]  /*176a0*/  PLOP3.LUT P1, PT, PT, PT, UP0, 0x80, 0x0 ;  /* 0x000000000000781c */ /* 0x000fee0003f2f008 */
        /* <DEDUP_REMOVED lines=42> */
[----:B------:R-:W2:Y:S08]  /*17950*/  LDSM.16.M88.4 R180, [R240+0x3000] ;  /* 0x00300000f0b4783b */ /* 0x000eb00000000200 */
[----:B------:R-:W2:Y:S08]  /*17960*/  LDSM.16.M88.4 R184, [R240+0x3800] ;  /* 0x00380000f0b8783b */ /* 0x000eb00000000200 */
[----:B------:R-:W2:Y:S08]  /*17970*/  LDSM.16.M88.4 R188, [R240+0x4000] ;  /* 0x00400000f0bc783b */ /* 0x000eb00000000200 */
[----:B------:R-:W0:Y:S08]  /*17980*/  LDGDEPBAR ;  /* 0x00000000000079af */ /* 0x000e300000000000 */
[----:B-1----:R-:W-:Y:S08]  /*17990*/  LDSM.16.M88.4 R72, [R240+0x6000] ;  /* 0x00600000f048783b */ /* 0x002ff00000000200 */
[----:B------:R-:W-:Y:S08]  /*179a0*/  LDSM.16.M88.4 R80, [R240+0x6800] ;  /* 0x00680000f050783b */ /* 0x000ff00000000200 */
        /* <DEDUP_REMOVED lines=12> */
[----:B------:R-:W-:Y:S01]  /*17a70*/  LDSM.16.M88.4 R220, [R164] ;  /* 0x00000000a4dc783b */ /* 0x000fe20000000200 */
[C---:B------:R-:W-:Y:S08]  /*17a80*/  HMMA.16816.F32.BF16 R4, R168.reuse, R172, RZ ;  /* 0x000000aca804723c */ /* 0x040ff000000418ff */
[C---:B------:R-:W-:Y:S01]  /*17a90*/  HMMA.16816.F32.BF16 R8, R168.reuse, R174, RZ ;  /* 0x000000aea808723c */ /* 0x040fe200000418ff */
[----:B------:R-:W5:Y:S07]  /*17aa0*/  LDSM.16.M88.4 R172, [R240+0x4800] ;  /* 0x00480000f0ac783b */ /* 0x000f6e0000000200 */
[C---:B------:R-:W-:Y:S08]  /*17ab0*/  HMMA.16816.F32.BF16 R12, R168.reuse, R176, RZ ;  /* 0x000000b0a80c723c */ /* 0x040ff000000418ff */
[C---:B------:R-:W-:Y:S01]  /*17ac0*/  HMMA.16816.F32.BF16 R16, R168.reuse, R178, RZ ;  /* 0x000000b2a810723c */ /* 0x040fe200000418ff */
[----:B------:R-:W3:Y:S07]  /*17ad0*/  LDSM.16.M88.4 R176, [R240+0x5000] ;  /* 0x00500000f0b0783b */ /* 0x000eee0000000200 */
[C---:B--2---:R-:W-:Y:S08]  /*17ae0*/  HMMA.16816.F32.BF16 R20, R168.reuse, R180, RZ ;  /* 0x000000b4a814723c */ /* 0x044ff000000418ff */
        /* <DEDUP_REMOVED lines=8> */
[C---:B-----5:R-:W-:Y:S07]  /*17b70*/  HMMA.16816.F32.BF16 R44, R168.reuse, R172, RZ ;  /* 0x000000aca82c723c */ /* 0x060fee00000418ff */
[----:B------:R-:W-:Y:S01]  /*17b80*/  LEA R172, R236, R243, 0x1 ;  /* 0x000000f3ecac7211 */ /* 0x000fe200078e08ff */
[C---:B----4-:R-:W-:Y:S05]  /*17b90*/  HMMA.16816.F32.BF16 R48, R168.reuse, R174, RZ ;  /* 0x000000aea830723c */ /* 0x050fea00000418ff */
[----:B------:R-:W-:Y:S03]  /*17ba0*/  LDSM.16.M88.4 R172, [R172] ;  /* 0x00000000acac783b */ /* 0x000fe60000000200 */
[C---:B---3--:R-:W-:Y:S08]  /*17bb0*/  HMMA.16816.F32.BF16 R52, R168.reuse, R176, RZ ;  /* 0x000000b0a834723c */ /* 0x048ff000000418ff */
[C---:B------:R-:W-:Y:S01]  /*17bc0*/  HMMA.16816.F32.BF16 R56, R168.reuse, R178, RZ ;  /* 0x000000b2a838723c */ /* 0x040fe200000418ff */
[----:B------:R-:W2:Y:S07]  /*17bd0*/  LDSM.16.M88.4 R176, [R235+0x2000] ;  /* 0x00200000ebb0783b */ /* 0x000eae0000000200 */
        /* <DEDUP_REMOVED lines=32> */
[C---:B---3--:R-:W-:Y:S08]  /*17de0*/  HMMA.16816.F32.BF16 R36, R172.reuse, R168, R36 ;  /* 0x000000a8ac24723c */ /* 0x048ff00000041824 */
[C---:B------:R-:W-:Y:S01]  /*17df0*/  HMMA.16816.F32.BF16 R40, R172.reuse, R170, R40 ;  /* 0x000000aaac28723c */ /* 0x040fe20000041828 */
[----:B------:R-:W3:Y:S07]  /*17e00*/  LDSM.16.M88.4 R168, [R235+0x8000] ;  /* 0x00800000eba8783b */ /* 0x000eee0000000200 */
        /* <DEDUP_REMOVED lines=24> */
[C---:B---3--:R-:W-:Y:S07]  /*17f90*/  HMMA.16816.F32.BF16 R100, R172.reuse, R168, R100 ;  /* 0x000000a8ac64723c */ /* 0x048fee0000041864 */
[C---:B------:R-:W-:Y:S01]  /*17fa0*/  IADD3 R168, R239.reuse, 0x2000, RZ ;  /* 0x00002000efa87810 */ /* 0x040fe20007ffe0ff */
[C---:B------:R-:W-:Y:S05]  /*17fb0*/  HMMA.16816.F32.BF16 R104, R172.reuse, R170, R104 ;  /* 0x000000aaac68723c */ /* 0x040fea0000041868 */
[----:B------:R-:W3:Y:S03]  /*17fc0*/  LDSM.16.M88.4 R168, [R168] ;  /* 0x00000000a8a8783b */ /* 0x000ee60000000200 */
[C---:B--2---:R-:W-:Y:S07]  /*17fd0*/  HMMA.16816.F32.BF16 R108, R172.reuse, R176, R108 ;  /* 0x000000b0ac6c723c */ /* 0x044fee000004186c */
[C---:B------:R-:W-:Y:S01]  /*17fe0*/  IADD3 R176, R239.reuse, 0x2800, RZ ;  /* 0x00002800efb07810 */ /* 0x040fe20007ffe0ff */
[C---:B------:R-:W-:Y:S05]  /*17ff0*/  HMMA.16816.F32.BF16 R112, R172.reuse, R178, R112 ;  /* 0x000000b2ac70723c */ /* 0x040fea0000041870 */
[----:B------:R-:W2:Y:S03]  /*18000*/  LDSM.16.M88.4 R176, [R176] ;  /* 0x00000000b0b0783b */ /* 0x000ea60000000200 */
[C---:B------:R-:W-:Y:S08]  /*18010*/  HMMA.16816.F32.BF16 R116, R172.reuse, R188, R116 ;  /* 0x000000bcac74723c */ /* 0x040ff00000041874 */
[C---:B------:R-:W-:Y:S01]  /*18020*/  HMMA.16816.F32.BF16 R120, R172.reuse, R190, R120 ;  /* 0x000000beac78723c */ /* 0x040fe20000041878 */
[----:B------:R-:W-:Y:S07]  /*18030*/  LDSM.16.M88.4 R188, [R230] ;  /* 0x00000000e6bc783b */ /* 0x000fee0000000200 */
[C---:B-1----:R-:W-:Y:S08]  /*18040*/  HMMA.16816.F32.BF16 R124, R172.reuse, R180, R124 ;  /* 0x000000b4ac7c723c */ /* 0x042ff0000004187c */
[----:B------:R-:W-:Y:S01]  /*18050*/  HMMA.16816.F32.BF16 R128, R172, R182, R128 ;  /* 0x000000b6ac80723c */ /* 0x000fe20000041880 */
[----:B------:R-:W-:Y:S06]  /*18060*/  LDSM.16.M88.4 R180, [R231] ;  /* 0x00000000e7b4783b */ /* 0x000fec0000000200 */
        /* <DEDUP_REMOVED lines=17> */
[C---:B--2---:R-:W-:Y:S07]  /*18180*/  HMMA.16816.F32.BF16 R44, R184.reuse, R176, R44 ;  /* 0x000000b0b82c723c */ /* 0x044fee000004182c */
[----:B------:R-:W-:Y:S01]  /*18190*/  MOV R176, R212 ;  /* 0x000000d400b07202 */ /* 0x000fe20000000f00 */
[C---:B------:R-:W-:Y:S04]  /*181a0*/  HMMA.16816.F32.BF16 R48, R184.reuse, R178, R48 ;  /* 0x000000b2b830723c */ /* 0x040fe80000041830 */
[----:B------:R-:W-:Y:S02]  /*181b0*/  MOV R177, R213 ;  /* 0x000000d500b17202 */ /* 0x000fe40000000f00 */
[----:B------:R-:W2:Y:S02]  /*181c0*/  LDSM.16.M88.4 R212, [R166] ;  /* 0x00000000a6d4783b */ /* 0x000ea40000000200 */
[C---:B-1----:R-:W-:Y:S08]  /*181d0*/  HMMA.16816.F32.BF16 R52, R184.reuse, R172, R52 ;  /* 0x000000acb834723c */ /* 0x042ff00000041834 */
[C---:B------:R-:W-:Y:S01]  /*181e0*/  HMMA.16816.F32.BF16 R56, R184.reuse, R174, R56 ;  /* 0x000000aeb838723c */ /* 0x040fe20000041838 */
[----:B------:R-:W-:Y:S07]  /*181f0*/  LDSM.16.M88.4 R172, [R164+0x1000] ;  /* 0x00100000a4ac783b */ /* 0x000fee0000000200 */
        /* <DEDUP_REMOVED lines=8> */
[C---:B---3--:R-:W-:Y:S08]  /*18280*/  HMMA.16816.F32.BF16 R92, R184.reuse, R168, R92 ;  /* 0x000000a8b85c723c */ /* 0x048ff0000004185c */
        /* <DEDUP_REMOVED lines=8> */
[C---:B--2---:R-:W-:Y:S08]  /*18310*/  HMMA.16816.F32.BF16 R124, R184.reuse, R212, R124 ;  /* 0x000000d4b87c723c */ /* 0x044ff0000004187c */
[----:B------:R-:W-:Y:S08]  /*18320*/  HMMA.16816.F32.BF16 R128, R184, R214, R128 ;  /* 0x000000d6b880723c */ /* 0x000ff00000041880 */
[C---:B------:R-:W-:Y:S08]  /*18330*/  HMMA.16816.F32.BF16 R4, R216.reuse, R220, R4 ;  /* 0x000000dcd804723c */ /* 0x040ff00000041804 */
[C---:B------:R-:W-:Y:S08]  /*18340*/  HMMA.16816.F32.BF16 R8, R216.reuse, R222, R8 ;  /* 0x000000ded808723c */ /* 0x040ff00000041808 */
[C---:B-1----:R-:W-:Y:S08]  /*18350*/  HMMA.16816.F32.BF16 R12, R216.reuse, R168, R12 ;  /* 0x000000a8d80c723c */ /* 0x042ff0000004180c */
[C---:B------:R-:W-:Y:S01]  /*18360*/  HMMA.16816.F32.BF16 R16, R216.reuse, R170, R16 ;  /* 0x000000aad810723c */ /* 0x040fe20000041810 */
[----:B------:R-:W1:Y:S03]  /*18370*/  LDSM.16.M88.4 R168, [R164+0x1800] ;  /* 0x00180000a4a8783b */ /* 0x000e660000000200 */
[----:B------:R-:W-:Y:S02]  /*18380*/  FMUL.FTZ R3, R6, c[0x0][0x2ec] ;  /* 0x0000bb0006037a20 */ /* 0x000fe40000410000 */
[----:B------:R-:W-:Y:S02]  /*18390*/  FMUL.FTZ R2, R5, c[0x0][0x2ec] ;  /* 0x0000bb0005027a20 */ /* 0x000fe40000410000 */
[----:B------:R2:W-:Y:S01]  /*183a0*/  MUFU.TANH R5, R3 ;  /* 0x0000000300057308 */ /* 0x0005e20000002400 */
[C---:B------:R-:W-:Y:S03]  /*183b0*/  HMMA.16816.F32.BF16 R20, R216.reuse, R172, R20 ;  /* 0x000000acd814723c */ /* 0x040fe60000041814 */
        /* <DEDUP_REMOVED lines=17> */
[C---:B------:R-:W-:Y:S01]  /*184d0*/  HMMA.16816.F32.BF16 R32, R216.reuse, R170, R32 ;  /* 0x000000aad820723c */ /* 0x040fe20000041820 */
[----:B------:R-:W3:Y:S02]  /*184e0*/  LDSM.16.M88.4 R168, [R164+0x2800] ;  /* 0x00280000a4a8783b */ /* 0x000ee40000000200 */
        /* <DEDUP_REMOVED lines=11> */
[----:B-----5:R-:W-:Y:S02]  /*185a0*/  FMUL.FTZ R196, R28, c[0x0][0x2ec] ;  /* 0x0000bb001cc47a20 */ /* 0x020fe40000410000 */
[----:B------:R-:W-:Y:S02]  /*185b0*/  FMUL.FTZ R37, R37, c[0x0][0x2ec] ;  /* 0x0000bb0025257a20 */ /* 0x000fe40000410000 */
[----:B------:R-:W-:Y:S03]  /*185c0*/  FMUL.FTZ R38, R38, c[0x0][0x2ec] ;  /* 0x0000bb0026267a20 */ /* 0x000fe60000410000 */
[----:B------:R-:W-:Y:S01]  /*185d0*/  MUFU.TANH R252, R33 ;  /* 0x0000002100fc7308 */ /* 0x000fe20000002400 */
[----:B------:R-:W-:Y:S01]  /*185e0*/  FMUL.FTZ R39, R39, c[0x0][0x2ec] ;  /* 0x0000bb0027277a20 */ /* 0x000fe20000410000 */
[C---:B---3--:R-:W-:Y:S03]  /*185f0*/  HMMA.16816.F32.BF16 R44, R216.reuse, R168, R44 ;  /* 0x000000a8d82c723c */ /* 0x048fe6000004182c */
[----:B------:R-:W-:Y:S02]  /*18600*/  FMUL.FTZ R222, R36, c[0x0][0x2ec] ;  /* 0x0000bb0024de7a20 */ /* 0x000fe40000410000 */
[----:B--2---:R-:W-:Y:S02]  /*18610*/  FMUL.FTZ R3, R27, c[0x0][0x2ec] ;  /* 0x0000bb001b037a20 */ /* 0x004fe40000410000 */
[----:B------:R-:W-:Y:S01]  /*18620*/  FMUL.FTZ R41, R41, c[0x0][0x2ec] ;  /* 0x0000bb0029297a20 */ /* 0x000fe20000410000 */
[----:B------:R-:W-:Y:S01]  /*18630*/  MUFU.TANH R28, R35 ;  /* 0x00000023001c7308 */ /* 0x000fe20000002400 */
[C---:B------:R-:W-:Y:S03]  /*18640*/  HMMA.16816.F32.BF16 R48, R216.reuse, R170, R48 ;  /* 0x000000aad830723c */ /* 0x040fe60000041830 */
[----:B-1----:R-:W-:Y:S02]  /*18650*/  FMUL.FTZ R192, R32, c[0x0][0x2ec] ;  /* 0x0000bb0020c07a20 */ /* 0x002fe40000410000 */
[----:B------:R-:W-:Y:S02]  /*18660*/  FMUL.FTZ R221, R42, c[0x0][0x2ec] ;  /* 0x0000bb002add7a20 */ /* 0x000fe40000410000 */
[----:B------:R-:W-:Y:S02]  /*18670*/  FMUL.FTZ R42, R43, c[0x0][0x2ec] ;  /* 0x0000bb002b2a7a20 */ /* 0x000fe40000410000 */
[----:B------:R-:W-:Y:S06]  /*18680*/  MUFU.TANH R27, R3 ;  /* 0x00000003001b7308 */ /* 0x000fec0000002400 */
[----:B------:R-:W-:Y:S02]  /*18690*/  FMUL.FTZ R45, R45, c[0x0][0x2ec] ;  /* 0x0000bb002d2d7a20 */ /* 0x000fe40000410000 */
[----:B------:R-:W-:Y:S02]  /*186a0*/  FMUL.FTZ R47, R47, c[0x0][0x2ec] ;  /* 0x0000bb002f2f7a20 */ /* 0x000fe40000410000 */
[----:B------:R1:W2:Y:S01]  /*186b0*/  MUFU.TANH R3, R34 ;  /* 0x0000002200037308 */ /* 0x0002a20000002400 */
[----:B------:R-:W-:Y:S02]  /*186c0*/  FMUL.FTZ R214, R44, c[0x0][0x2ec] ;  /* 0x0000bb002cd67a20 */ /* 0x000fe40000410000 */
[----:B------:R-:W-:Y:S02]  /*186d0*/  FMUL.FTZ R43, R46, c[0x0][0x2ec] ;  /* 0x0000bb002e2b7a20 */ /* 0x000fe40000410000 */
[----:B------:R-:W-:Y:S02]  /*186e0*/  FMUL.FTZ R50, R50, c[0x0][0x2ec] ;  /* 0x0000bb0032327a20 */ /* 0x000fe40000410000 */
[----:B------:R-:W-:Y:S02]  /*186f0*/  FMUL.FTZ R51, R51, c[0x0][0x2ec] ;  /* 0x0000bb0033337a20 */ /* 0x000fe40000410000 */
[----:B------:R-:W-:Y:S01]  /*18700*/  FMUL.FTZ R210, R48, c[0x0][0x2ec] ;  /* 0x0000bb0030d27a20 */ /* 0x000fe20000410000 */
[----:B------:R-:W-:Y:S01]  /*18710*/  MUFU.TANH R220, R37 ;  /* 0x0000002500dc7308 */ /* 0x000fe20000002400 */
[----:B------:R-:W-:Y:S09]  /*18720*/  FMUL.FTZ R49, R49, c[0x0][0x2ec] ;  /* 0x0000bb0031317a20 */ /* 0x000ff20000410000 */
[----:B------:R-:W-:Y:S01]  /*18730*/  MUFU.TANH R223, R39 ;  /* 0x0000002700df7308 */ /* 0x000fe20000002400 */
[----:B-1----:R-:W1:Y:S09]  /*18740*/  LDSM.16.M88.4 R32, [R164+0x3000] ;  /* 0x00300000a420783b */ /* 0x002e720000000200 */
[----:B------:R3:W-:Y:S01]  /*18750*/  MUFU.TANH R6, R194 ;  /* 0x000000c200067308 */ /* 0x0007e20000002400 */
[----:B--2---:R2:W-:Y:S09]  /*18760*/  STL [R1+0x8], R3 ;  /* 0x0000080301007387 */ /* 0x0045f20000100800 */
[----:B------:R4:W-:Y:S10]  /*18770*/  MUFU.TANH R7, R193 ;  /* 0x000000c100077308 */ /* 0x0009f40000002400 */
[----:B------:R5:W-:Y:S01]  /*18780*/  MUFU.TANH R9, R195 ;  /* 0x000000c300097308 */ /* 0x000be20000002400 */
[----:B---3--:R-:W-:Y:S09]  /*18790*/  FMUL.FTZ R194, R15, c[0x0][0x2ec] ;  /* 0x0000bb000fc27a20 */ /* 0x008ff20000410000 */
[----:B--2---:R2:W3:Y:S01]  /*187a0*/  MUFU.TANH R3, R38 ;  /* 0x0000002600037308 */ /* 0x0044e20000002400 */
[C---:B-1----:R-:W-:Y:S03]  /*187b0*/  HMMA.16816.F32.BF16 R52, R216.reuse, R32, R52 ;  /* 0x00000020d834723c */ /* 0x042fe60000041834 */
[----:B----4-:R-:W-:Y:S06]  /*187c0*/  FMUL.FTZ R193, R16, c[0x0][0x2ec] ;  /* 0x0000bb0010c17a20 */ /* 0x010fec0000410000 */
[----:B------:R1:W4:Y:S01]  /*187d0*/  MUFU.TANH R15, R194 ;  /* 0x000000c2000f7308 */ /* 0x0003220000002400 */
[C---:B------:R-:W-:Y:S01]  /*187e0*/  HMMA.16816.F32.BF16 R56, R216.reuse, R34, R56 ;  /* 0x00000022d838723c */ /* 0x040fe20000041838 */
[----:B------:R-:W-:Y:S02]  /*187f0*/  LDSM.16.M88.4 R32, [R164+0x4000] ;  /* 0x00400000a420783b */ /* 0x000fe40000000200 */
[----:B-----5:R-:W-:Y:S06]  /*18800*/  FMUL.FTZ R195, R14, c[0x0][0x2ec] ;  /* 0x0000bb000ec37a20 */ /* 0x020fec0000410000 */
[----:B------:R5:W4:Y:S01]  /*18810*/  MUFU.TANH R14, R195 ;  /* 0x000000c3000e7308 */ /* 0x000b220000002400 */
[----:B--2---:R-:W2:Y:S04]  /*18820*/  LDSM.16.M88.4 R36, [R164+0x3800] ;  /* 0x00380000a424783b */ /* 0x004ea80000000200 */
[----:B------:R-:W-:Y:S05]  /*18830*/  FMUL.FTZ R53, R53, c[0x0][0x2ec] ;  /* 0x0000bb0035357a20 */ /* 0x000fea0000410000 */
[----:B------:R4:W2:Y:S01]  /*18840*/  MUFU.TANH R8, R193 ;  /* 0x000000c100087308 */ /* 0x0008a20000002400 */
[----:B------:R-:W-:Y:S01]  /*18850*/  FMUL.FTZ R54, R54, c[0x0][0x2ec] ;  /* 0x0000bb0036367a20 */ /* 0x000fe20000410000 */
[----:B---3--:R3:W-:Y:S01]  /*18860*/  STL [R1+0xc], R3 ;  /* 0x00000c0301007387 */ /* 0x0087e20000100800 */
[----:B------:R-:W-:Y:S02]  /*18870*/  FMUL.FTZ R55, R55, c[0x0][0x2ec] ;  /* 0x0000bb0037377a20 */ /* 0x000fe40000410000 */
[----:B-1----:R-:W-:Y:S02]  /*18880*/  FMUL.FTZ R194, R23, c[0x0][0x2ec] ;  /* 0x0000bb0017c27a20 */ /* 0x002fe40000410000 */
[----:B------:R-:W-:Y:S02]  /*18890*/  FMUL.FTZ R58, R58, c[0x0][0x2ec] ;  /* 0x0000bb003a3a7a20 */ /* 0x000fe40000410000 */
[----:B------:R-:W-:Y:S01]  /*188a0*/  FMUL.FTZ R59, R59, c[0x0][0x2ec] ;  /* 0x0000bb003b3b7a20 */ /* 0x000fe20000410000 */
[----:B------:R1:W1:Y:S01]  /*188b0*/  MUFU.TANH R4, R197 ;  /* 0x000000c500047308 */ /* 0x0002620000002400 */
[----:B------:R-:W-:Y:S02]  /*188c0*/  FMUL.FTZ R57, R57, c[0x0][0x2ec] ;  /* 0x0000bb0039397a20 */ /* 0x000fe40000410000 */
[----:B------:R-:W-:Y:S02]  /*188d0*/  FMUL.FTZ R206, R52, c[0x0][0x2ec] ;  /* 0x0000bb0034ce7a20 */ /* 0x000fe40000410000 */
[----:B-----5:R-:W-:Y:S02]  /*188e0*/  FMUL.FTZ R195, R22, c[0x0][0x2ec] ;  /* 0x0000bb0016c37a20 */ /* 0x020fe40000410000 */
[----:B------:R-:W-:Y:S01]  /*188f0*/  FMUL.FTZ R202, R56, c[0x0][0x2ec] ;  /* 0x0000bb0038ca7a20 */ /* 0x000fe20000410000 */
[----:B------:R-:W-:Y:S02]  /*18900*/  MOV R56, R176 ;  /* 0x000000b000387202 */ /* 0x000fe40000000f00 */
[----:B------:R5:W5:Y:S01]  /*18910*/  MUFU.TANH R22, R195 ;  /* 0x000000c300167308 */ /* 0x000b620000002400 */
[----:B----4-:R-:W-:Y:S02]  /*18920*/  FMUL.FTZ R193, R24, c[0x0][0x2ec] ;  /* 0x0000bb0018c17a20 */ /* 0x010fe40000410000 */
[----:B---3--:R-:W-:Y:S07]  /*18930*/  FMUL.FTZ R3, R40, c[0x0][0x2ec] ;  /* 0x0000bb0028037a20 */ /* 0x008fee0000410000 */
[----:B------:R3:W4:Y:S01]  /*18940*/  MUFU.TANH R23, R194 ;  /* 0x000000c200177308 */ /* 0x0007220000002400 */
[C---:B--2---:R-:W-:Y:S03]  /*18950*/  HMMA.16816.F32.BF16 R60, R216.reuse, R36, R60 ;  /* 0x00000024d83c723c */ /* 0x044fe6000004183c */
[----:B-1----:R-:W-:Y:S06]  /*18960*/  FMUL.FTZ R197, R20, c[0x0][0x2ec] ;  /* 0x0000bb0014c57a20 */ /* 0x002fec0000410000 */
[----:B------:R-:W1:Y:S01]  /*18970*/  MUFU.TANH R40, R3 ;  /* 0x0000000300287308 */ /* 0x000e620000002400 */
[C---:B------:R-:W-:Y:S01]  /*18980*/  HMMA.16816.F32.BF16 R64, R216.reuse, R38, R64 ;  /* 0x00000026d840723c */ /* 0x040fe20000041840 */
[----:B------:R-:W2:Y:S02]  /*18990*/  LDSM.16.M88.4 R36, [R164+0x4800] ;  /* 0x00480000a424783b */ /* 0x000ea40000000200 */
[----:B-----5:R-:W-:Y:S06]  /*189a0*/  FMUL.FTZ R195, R29, c[0x0][0x2ec] ;  /* 0x0000bb001dc37a20 */ /* 0x020fec0000410000 */
[----:B------:R5:W1:Y:S01]  /*189b0*/  MUFU.TANH R16, R193 ;  /* 0x000000c100107308 */ /* 0x000a620000002400 */
[C---:B------:R-:W-:Y:S03]  /*189c0*/  HMMA.16816.F32.BF16 R68, R216.reuse, R32, R68 ;  /* 0x00000020d844723c */ /* 0x040fe60000041844 */
[----:B---3--:R-:W-:Y:S02]  /*189d0*/  FMUL.FTZ R194, R30, c[0x0][0x2ec] ;  /* 0x0000bb001ec27a20 */ /* 0x008fe40000410000 */
[----:B------:R-:W-:Y:S03]  /*189e0*/  FMUL.FTZ R62, R62, c[0x0][0x2ec] ;  /* 0x0000bb003e3e7a20 */ /* 0x000fe60000410000 */
[C---:B------:R-:W-:Y:S01]  /*189f0*/  HMMA.16816.F32.BF16 R72, R216.reuse, R34, R72 ;  /* 0x00000022d848723c */ /* 0x040fe20000041848 */
[----:B------:R3:W1:Y:S03]  /*18a00*/  MUFU.TANH R17, R198 ;  /* 0x000000c600117308 */ /* 0x0006660000002400 */
[----:B------:R-:W-:Y:S02]  /*18a10*/  FMUL.FTZ R63, R63, c[0x0][0x2ec] ;  /* 0x0000bb003f3f7a20 */ /* 0x000fe40000410000 */
[----:B------:R-:W-:Y:S02]  /*18a20*/  FMUL.FTZ R61, R61, c[0x0][0x2ec] ;  /* 0x0000bb003d3d7a20 */ /* 0x000fe40000410000 */
[----:B------:R-:W-:Y:S03]  /*18a30*/  FMUL.FTZ R65, R65, c[0x0][0x2ec] ;  /* 0x0000bb0041417a20 */ /* 0x000fe60000410000 */
[----:B------:R-:W1:Y:S01]  /*18a40*/  MUFU.TANH R12, R197 ;  /* 0x000000c5000c7308 */ /* 0x000e620000002400 */
[----:B------:R-:W-:Y:S02]  /*18a50*/  FMUL.FTZ R66, R66, c[0x0][0x2ec] ;  /* 0x0000bb0042427a20 */ /* 0x000fe40000410000 */
[----:B------:R-:W-:Y:S02]  /*18a60*/  FMUL.FTZ R67, R67, c[0x0][0x2ec] ;  /* 0x0000bb0043437a20 */ /* 0x000fe40000410000 */
[----:B------:R-:W-:Y:S02]  /*18a70*/  FMUL.FTZ R32, R68, c[0x0][0x2ec] ;  /* 0x0000bb0044207a20 */ /* 0x000fe40000410000 */
[----:B-----5:R-:W-:Y:S02]  /*18a80*/  FMUL.FTZ R193, R31, c[0x0][0x2ec] ;  /* 0x0000bb001fc17a20 */ /* 0x020fe40000410000 */
[----:B------:R-:W-:Y:S01]  /*18a90*/  FMUL.FTZ R69, R69, c[0x0][0x2ec] ;  /* 0x0000bb0045457a20 */ /* 0x000fe20000410000 */
[----:B------:R5:W1:Y:S01]  /*18aa0*/  MUFU.TANH R190, R32 ;  /* 0x0000002000be7308 */ /* 0x000a620000002400 */
[----:B------:R-:W-:Y:S01]  /*18ab0*/  FMUL.FTZ R70, R70, c[0x0][0x2ec] ;  /* 0x0000bb0046467a20 */ /* 0x000fe20000410000 */
[C---:B--2---:R-:W-:Y:S03]  /*18ac0*/  HMMA.16816.F32.BF16 R76, R216.reuse, R36, R76 ;  /* 0x00000024d84c723c */ /* 0x044fe6000004184c */
[----:B------:R-:W-:Y:S02]  /*18ad0*/  FMUL.FTZ R3, R72, c[0x0][0x2ec] ;  /* 0x0000bb0048037a20 */ /* 0x000fe40000410000 */
[----:B---3--:R-:W-:Y:S03]  /*18ae0*/  FMUL.FTZ R198, R25, c[0x0][0x2ec] ;  /* 0x0000bb0019c67a20 */ /* 0x008fe60000410000 */
[----:B------:R2:W3:Y:S01]  /*18af0*/  MUFU.TANH R186, R3 ;  /* 0x0000000300ba7308 */ /* 0x0004e20000002400 */
[C---:B------:R-:W-:Y:S03]  /*18b00*/  HMMA.16816.F32.BF16 R80, R216.reuse, R38, R80 ;  /* 0x00000026d850723c */ /* 0x040fe60000041850 */
[----:B------:R-:W-:Y:S02]  /*18b10*/  FMUL.FTZ R71, R71, c[0x0][0x2ec] ;  /* 0x0000bb0047477a20 */ /* 0x000fe40000410000 */
[----:B------:R-:W-:Y:S02]  /*18b20*/  FMUL.FTZ R73, R73, c[0x0][0x2ec] ;  /* 0x0000bb0049497a20 */ /* 0x000fe40000410000 */
[----:B------:R-:W-:Y:S02]  /*18b30*/  FMUL.FTZ R74, R74, c[0x0][0x2ec] ;  /* 0x0000bb004a4a7a20 */ /* 0x000fe40000410000 */
[----:B------:R1:W1:Y:S03]  /*18b40*/  MUFU.TANH R25, R198 ;  /* 0x000000c600197308 */ /* 0x0002660000002400 */
[----:B------:R-:W-:Y:S01]  /*18b50*/  FMUL.FTZ R75, R75, c[0x0][0x2ec] ;  /* 0x0000bb004b4b7a20 */ /* 0x000fe20000410000 */
[----:B-----5:R-:W5:Y:S02]  /*18b60*/  LDSM.16.M88.4 R32, [R164+0x5000] ;  /* 0x00500000a420783b */ /* 0x020f640000000200 */
[----:B------:R-:W-:Y:S02]  /*18b70*/  FMUL.FTZ R36, R76, c[0x0][0x2ec] ;  /* 0x0000bb004c247a20 */ /* 0x000fe40000410000 */
[----:B------:R-:W-:Y:S02]  /*18b80*/  FMUL.FTZ R78, R78, c[0x0][0x2ec] ;  /* 0x0000bb004e4e7a20 */ /* 0x000fe40000410000 */
[----:B------:R3:W3:Y:S01]  /*18b90*/  MUFU.TANH R20, R196 ;  /* 0x000000c400147308 */ /* 0x0006e20000002400 */
[----:B------:R-:W-:Y:S02]  /*18ba0*/  FMUL.FTZ R77, R77, c[0x0][0x2ec] ;  /* 0x0000bb004d4d7a20 */ /* 0x000fe40000410000 */
[----:B------:R-:W-:Y:S02]  /*18bb0*/  FMUL.FTZ R79, R79, c[0x0][0x2ec] ;  /* 0x0000bb004f4f7a20 */ /* 0x000fe40000410000 */
[----:B--2---:R-:W-:Y:S02]  /*18bc0*/  FMUL.FTZ R3, R80, c[0x0][0x2ec] ;  /* 0x0000bb0050037a20 */ /* 0x004fe40000410000 */
[----:B------:R-:W-:Y:S02]  /*18bd0*/  FMUL.FTZ R82, R82, c[0x0][0x2ec] ;  /* 0x0000bb0052527a20 */ /* 0x000fe40000410000 */
[----:B------:R-:W-:Y:S01]  /*18be0*/  FMUL.FTZ R83, R83, c[0x0][0x2ec] ;  /* 0x0000bb0053537a20 */ /* 0x000fe20000410000 */
[----:B------:R2:W2:Y:S01]  /*18bf0*/  MUFU.TANH R182, R36 ;  /* 0x0000002400b67308 */ /* 0x0004a20000002400 */
[----:B------:R-:W-:Y:S02]  /*18c00*/  FMUL.FTZ R81, R81, c[0x0][0x2ec] ;  /* 0x0000bb0051517a20 */ /* 0x000fe40000410000 */
[----:B-1----:R-:W-:Y:S01]  /*18c10*/  FMUL.FTZ R198, R60, c[0x0][0x2ec] ;  /* 0x0000bb003cc67a20 */ /* 0x002fe20000410000 */
[----:B------:R-:W-:Y:S06]  /*18c20*/  MOV R60, R56 ;  /* 0x00000038003c7202 */ /* 0x000fec0000000f00 */
[----:B------:R1:W1:Y:S01]  /*18c30*/  MUFU.TANH R178, R3 ;  /* 0x0000000300b27308 */ /* 0x0002620000002400 */
[----:B---3--:R-:W-:Y:S09]  /*18c40*/  FMUL.FTZ R196, R64, c[0x0][0x2ec] ;  /* 0x0000bb0040c47a20 */ /* 0x008ff20000410000 */
[----:B------:R-:W3:Y:S01]  /*18c50*/  MUFU.TANH R29, R195 ;  /* 0x000000c3001d7308 */ /* 0x000ee20000002400 */
[----:B--2---:R-:W2:Y:S01]  /*18c60*/  LDSM.16.M88.4 R36, [R164+0x5800] ;  /* 0x00580000a424783b */ /* 0x004ea20000000200 */
[C---:B-----5:R-:W-:Y:S08]  /*18c70*/  HMMA.16816.F32.BF16 R84, R216.reuse, R32, R84 ;  /* 0x00000020d854723c */ /* 0x060ff00000041854 */
[----:B------:R-:W1:Y:S01]  /*18c80*/  MUFU.TANH R24, R194 ;  /* 0x000000c200187308 */ /* 0x000e620000002400 */
[C---:B------:R-:W-:Y:S09]  /*18c90*/  HMMA.16816.F32.BF16 R88, R216.reuse, R34, R88 ;  /* 0x00000022d858723c */ /* 0x040ff20000041858 */
[----:B------:R-:W2:Y:S06]  /*18ca0*/  MUFU.TANH R31, R193 ;  /* 0x000000c1001f7308 */ /* 0x000eac0000002400 */
[----:B------:R-:W-:Y:S04]  /*18cb0*/  FMUL.FTZ R32, R84, c[0x0][0x2ec] ;  /* 0x0000bb0054207a20 */ /* 0x000fe80000410000 */
[----:B------:R-:W3:Y:S01]  /*18cc0*/  MUFU.TANH R212, R45 ;  /* 0x0000002d00d47308 */ /* 0x000ee20000002400 */
[----:B------:R-:W-:Y:S02]  /*18cd0*/  FMUL.FTZ R85, R85, c[0x0][0x2ec] ;  /* 0x0000bb0055557a20 */ /* 0x000fe40000410000 */
[----:B------:R-:W-:Y:S02]  /*18ce0*/  FMUL.FTZ R86, R86, c[0x0][0x2ec] ;  /* 0x0000bb0056567a20 */ /* 0x000fe40000410000 */
[----:B------:R-:W-:Y:S02]  /*18cf0*/  FMUL.FTZ R87, R87, c[0x0][0x2ec] ;  /* 0x0000bb0057577a20 */ /* 0x000fe40000410000 */
[----:B-1----:R-:W-:Y:S02]  /*18d00*/  FMUL.FTZ R3, R88, c[0x0][0x2ec] ;  /* 0x0000bb0058037a20 */ /* 0x002fe40000410000 */
[----:B------:R-:W-:Y:S01]  /*18d10*/  FMUL.FTZ R89, R89, c[0x0][0x2ec] ;  /* 0x0000bb0059597a20 */ /* 0x000fe20000410000 */
[----:B------:R1:W1:Y:S01]  /*18d20*/  MUFU.TANH R174, R32 ;  /* 0x0000002000ae7308 */ /* 0x0002620000002400 */
[----:B------:R-:W-:Y:S02]  /*18d30*/  FMUL.FTZ R91, R91, c[0x0][0x2ec] ;  /* 0x0000bb005b5b7a20 */ /* 0x000fe40000410000 */
[----:B------:R-:W-:Y:S01]  /*18d40*/  FMUL.FTZ R90, R90, c[0x0][0x2ec] ;  /* 0x0000bb005a5a7a20 */ /* 0x000fe20000410000 */
[C---:B--2---:R-:W-:Y:S06]  /*18d50*/  HMMA.16816.F32.BF16 R92, R216.reuse, R36, R92 ;  /* 0x00000024d85c723c */ /* 0x044fec000004185c */
[----:B------:R2:W2:Y:S02]  /*18d60*/  MUFU.TANH R215, R47 ;  /* 0x0000002f00d77308 */ /* 0x0004a40000002400 */
[C---:B------:R-:W-:Y:S01]  /*18d70*/  HMMA.16816.F32.BF16 R96, R216.reuse, R38, R96 ;  /* 0x00000026d860723c */ /* 0x040fe20000041860 */
[----:B------:R-:W-:Y:S07]  /*18d80*/  LDSM.16.M88.4 R36, [R164+0x6800] ;  /* 0x00680000a424783b */ /* 0x000fee0000000200 */
[----:B------:R5:W3:Y:S01]  /*18d90*/  MUFU.TANH R213, R50 ;  /* 0x0000003200d57308 */ /* 0x000ae20000002400 */
[----:B-1----:R-:W1:Y:S07]  /*18da0*/  LDSM.16.M88.4 R32, [R164+0x6000] ;  /* 0x00600000a420783b */ /* 0x002e6e0000000200 */
[----:B------:R-:W-:Y:S02]  /*18db0*/  FMUL.FTZ R48, R92, c[0x0][0x2ec] ;  /* 0x0000bb005c307a20 */ /* 0x000fe40000410000 */
[----:B------:R3:W1:Y:S01]  /*18dc0*/  MUFU.TANH R211, R51 ;  /* 0x0000003300d37308 */ /* 0x0006620000002400 */
[----:B------:R-:W-:Y:S02]  /*18dd0*/  FMUL.FTZ R45, R93, c[0x0][0x2ec] ;  /* 0x0000bb005d2d7a20 */ /* 0x000fe40000410000 */
[----:B------:R-:W-:Y:S03]  /*18de0*/  FMUL.FTZ R94, R94, c[0x0][0x2ec] ;  /* 0x0000bb005e5e7a20 */ /* 0x000fe60000410000 */
[----:B--2---:R-:W-:Y:S02]  /*18df0*/  FMUL.FTZ R47, R96, c[0x0][0x2ec] ;  /* 0x0000bb00602f7a20 */ /* 0x004fe40000410000 */
[----:B------:R-:W-:Y:S02]  /*18e00*/  FMUL.FTZ R52, R99, c[0x0][0x2ec] ;  /* 0x0000bb0063347a20 */ /* 0x000fe40000410000 */
[----:B------:R2:W1:Y:S01]  /*18e10*/  MUFU.TANH R204, R53 ;  /* 0x0000003500cc7308 */ /* 0x0004620000002400 */
[----:B-----5:R-:W-:Y:S09]  /*18e20*/  FMUL.FTZ R50, R95, c[0x0][0x2ec] ;  /* 0x0000bb005f327a20 */ /* 0x020ff20000410000 */
[----:B------:R-:W4:Y:S01]  /*18e30*/  MUFU.TANH R209, R54 ;  /* 0x0000003600d17308 */ /* 0x000f220000002400 */
[----:B---3--:R-:W-:Y:S09]  /*18e40*/  FMUL.FTZ R51, R97, c[0x0][0x2ec] ;  /* 0x0000bb0061337a20 */ /* 0x008ff20000410000 */
[----:B------:R3:W3:Y:S01]  /*18e50*/  MUFU.TANH R207, R55 ;  /* 0x0000003700cf7308 */ /* 0x0006e20000002400 */
[C---:B-1----:R-:W-:Y:S03]  /*18e60*/  HMMA.16816.F32.BF16 R100, R216.reuse, R32, R100 ;  /* 0x00000020d864723c */ /* 0x042fe60000041864 */
[----:B--2---:R-:W-:Y:S06]  /*18e70*/  FMUL.FTZ R53, R98, c[0x0][0x2ec] ;  /* 0x0000bb0062357a20 */ /* 0x004fec0000410000 */
[----:B------:R1:W2:Y:S01]  /*18e80*/  MUFU.TANH R205, R58 ;  /* 0x0000003a00cd7308 */ /* 0x0002a20000002400 */
[C---:B------:R-:W-:Y:S01]  /*18e90*/  HMMA.16816.F32.BF16 R104, R216.reuse, R34, R104 ;  /* 0x00000022d868723c */ /* 0x040fe20000041868 */
[----:B------:R-:W5:Y:S08]  /*18ea0*/  LDSM.16.M88.4 R32, [R164+0x7000] ;  /* 0x00700000a420783b */ /* 0x000f700000000200 */
[----:B------:R2:W2:Y:S01]  /*18eb0*/  MUFU.TANH R203, R59 ;  /* 0x0000003b00cb7308 */ /* 0x0004a20000002400 */
[C---:B------:R-:W-:Y:S04]  /*18ec0*/  HMMA.16816.F32.BF16 R108, R216.reuse, R36, R108 ;  /* 0x00000024d86c723c */ /* 0x040fe8000004186c */
[----:B---3--:R-:W-:Y:S04]  /*18ed0*/  FMUL.FTZ R55, R100, c[0x0][0x2ec] ;  /* 0x0000bb0064377a20 */ /* 0x008fe80000410000 */
[C---:B------:R-:W-:Y:S01]  /*18ee0*/  HMMA.16816.F32.BF16 R112, R216.reuse, R38, R112 ;  /* 0x00000026d870723c */ /* 0x040fe20000041870 */
[----:B------:R-:W3:Y:S01]  /*18ef0*/  MUFU.TANH R201, R62 ;  /* 0x0000003e00c97308 */ /* 0x000ee20000002400 */
[----:B------:R-:W3:Y:S01]  /*18f00*/  LDSM.16.M88.4 R36, [R164+0x7800] ;  /* 0x00780000a424783b */ /* 0x000ee20000000200 */
[----:B------:R-:W-:Y:S04]  /*18f10*/  DEPBAR.LE SB0, 0x0 ;  /* 0x000080000000791a */ /* 0x000fe80000000000 */
[----:B------:R-:W-:Y:S02]  /*18f20*/  FMUL.FTZ R54, R101, c[0x0][0x2ec] ;  /* 0x0000bb0065367a20 */ /* 0x000fe40000410000 */
[----:B-1----:R-:W-:Y:S02]  /*18f30*/  FMUL.FTZ R58, R103, c[0x0][0x2ec] ;  /* 0x0000bb00673a7a20 */ /* 0x002fe40000410000 */
[----:B------:R-:W1:Y:S01]  /*18f40*/  MUFU.TANH R199, R63 ;  /* 0x0000003f00c77308 */ /* 0x000e620000002400 */
[----:B------:R-:W-:Y:S01]  /*18f50*/  BAR.SYNC.DEFER_BLOCKING 0x0 ;  /* 0x0000000000007b1d */ /* 0x000fe20000010000 */
[----:B------:R-:W-:Y:S02]  /*18f60*/  FMUL.FTZ R100, R105, c[0x0][0x2ec] ;  /* 0x0000bb0069647a20 */ /* 0x000fe40000410000 */
[----:B--2---:R-:W-:Y:S02]  /*18f70*/  FMUL.FTZ R59, R102, c[0x0][0x2ec] ;  /* 0x0000bb00663b7a20 */ /* 0x004fe40000410000 */
[----:B------:R-:W-:Y:S02]  /*18f80*/  FMUL.FTZ R102, R104, c[0x0][0x2ec] ;  /* 0x0000bb0068667a20 */ /* 0x000fe40000410000 */
[----:B------:R-:W-:Y:S02]  /*18f90*/  FMUL.FTZ R105, R107, c[0x0][0x2ec] ;  /* 0x0000bb006b697a20 */ /* 0x000fe40000410000 */
[----:B------:R2:W1:Y:S01]  /*18fa0*/  MUFU.TANH R194, R65 ;  /* 0x0000004100c27308 */ /* 0x0004620000002400 */
[----:B------:R-:W-:Y:S01]  /*18fb0*/  FMUL.FTZ R84, R108, c[0x0][0x2ec] ;  /* 0x0000bb006c547a20 */ /* 0x000fe20000410000 */
[C---:B-----5:R-:W-:Y:S05]  /*18fc0*/  HMMA.16816.F32.BF16 R116, R216.reuse, R32, R116 ;  /* 0x00000020d874723c */ /* 0x060fea0000041874 */
[----:B------:R-:W-:Y:S03]  /*18fd0*/  FMUL.FTZ R95, R110, c[0x0][0x2ec] ;  /* 0x0000bb006e5f7a20 */ /* 0x000fe60000410000 */
[----:B------:R5:W1:Y:S01]  /*18fe0*/  MUFU.TANH R197, R66 ;  /* 0x0000004200c57308 */ /* 0x000a620000002400 */
[C---:B------:R-:W-:Y:S03]  /*18ff0*/  HMMA.16816.F32.BF16 R120, R216.reuse, R34, R120 ;  /* 0x00000022d878723c */ /* 0x040fe60000041878 */
[----:B------:R-:W-:Y:S06]  /*19000*/  FMUL.FTZ R80, R112, c[0x0][0x2ec] ;  /* 0x0000bb0070507a20 */ /* 0x000fec0000410000 */
[----:B------:R1:W1:Y:S01]  /*19010*/  MUFU.TANH R195, R67 ;  /* 0x0000004300c37308 */ /* 0x0002620000002400 */
[C---:B---3--:R-:W-:Y:S03]  /*19020*/  HMMA.16816.F32.BF16 R124, R216.reuse, R36, R124 ;  /* 0x00000024d87c723c */ /* 0x048fe6000004187c */
[----:B--2---:R-:W-:Y:S02]  /*19030*/  FMUL.FTZ R65, R106, c[0x0][0x2ec] ;  /* 0x0000bb006a417a20 */ /* 0x004fe40000410000 */
[----:B------:R-:W-:Y:S03]  /*19040*/  FMUL.FTZ R76, R116, c[0x0][0x2ec] ;  /* 0x0000bb00744c7a20 */ /* 0x000fe60000410000 */
[----:B------:R-:W-:Y:S01]  /*19050*/  HMMA.16816.F32.BF16 R128, R216, R38, R128 ;  /* 0x00000026d880723c */ /* 0x000fe20000041880 */
[----:B------:R2:W3:Y:S05]  /*19060*/  MUFU.TANH R188, R69 ;  /* 0x0000004500bc7308 */ /* 0x0004ea0000002400 */
[----:B------:R-:W-:Y:S05]  /*19070*/  FMUL.FTZ R72, R120, c[0x0][0x2ec] ;  /* 0x0000bb0078487a20 */ /* 0x000fea0000410000 */
[----:B------:R3:W3:Y:S05]  /*19080*/  MUFU.TANH R193, R70 ;  /* 0x0000004600c17308 */ /* 0x0006ea0000002400 */
[----:B-----5:R-:W-:Y:S02]  /*19090*/  FMUL.FTZ R66, R124, c[0x0][0x2ec] ;  /* 0x0000bb007c427a20 */ /* 0x020fe40000410000 */
[----:B------:R-:W-:Y:S02]  /*190a0*/  FMUL.FTZ R64, R125, c[0x0][0x2ec] ;  /* 0x0000bb007d407a20 */ /* 0x000fe40000410000 */
[----:B-1----:R-:W-:Y:S01]  /*190b0*/  FMUL.FTZ R67, R126, c[0x0][0x2ec] ;  /* 0x0000bb007e437a20 */ /* 0x002fe20000410000 */
[----:B------:R1:W1:Y:S01]  /*190c0*/  MUFU.TANH R191, R71 ;  /* 0x0000004700bf7308 */ /* 0x0002620000002400 */
[----:B------:R-:W-:Y:S02]  /*190d0*/  FMUL.FTZ R39, R127, c[0x0][0x2ec] ;  /* 0x0000bb007f277a20 */ /* 0x000fe40000410000 */
[----:B------:R-:W-:Y:S02]  /*190e0*/  FMUL.FTZ R63, R128, c[0x0][0x2ec] ;  /* 0x0000bb00803f7a20 */ /* 0x000fe40000410000 */
[----:B--2---:R-:W-:Y:S02]  /*190f0*/  FMUL.FTZ R69, R123, c[0x0][0x2ec] ;  /* 0x0000bb007b457a20 */ /* 0x004fe40000410000 */
[----:B------:R-:W-:Y:S02]  /*19100*/  FMUL.FTZ R62, R129, c[0x0][0x2ec] ;  /* 0x0000bb00813e7a20 */ /* 0x000fe40000410000 */
[----:B------:R-:W-:Y:S01]  /*19110*/  FMUL.FTZ R36, R130, c[0x0][0x2ec] ;  /* 0x0000bb0082247a20 */ /* 0x000fe20000410000 */
[----:B------:R2:W2:Y:S01]  /*19120*/  MUFU.TANH R184, R73 ;  /* 0x0000004900b87308 */ /* 0x0004a20000002400 */
[----:B---3--:R-:W-:Y:S09]  /*19130*/  FMUL.FTZ R70, R121, c[0x0][0x2ec] ;  /* 0x0000bb0079467a20 */ /* 0x008ff20000410000 */
[----:B------:R3:W3:Y:S01]  /*19140*/  MUFU.TANH R189, R74 ;  /* 0x0000004a00bd7308 */ /* 0x0006e20000002400 */
[----:B-1----:R-:W-:Y:S09]  /*19150*/  FMUL.FTZ R71, R122, c[0x0][0x2ec] ;  /* 0x0000bb007a477a20 */ /* 0x002ff20000410000 */
[----:B------:R1:W1:Y:S01]  /*19160*/  MUFU.TANH R187, R75 ;  /* 0x0000004b00bb7308 */ /* 0x0002620000002400 */
[----:B--2---:R-:W-:Y:S09]  /*19170*/  FMUL.FTZ R73, R119, c[0x0][0x2ec] ;  /* 0x0000bb0077497a20 */ /* 0x004ff20000410000 */
        /* <DEDUP_REMOVED lines=14> */
[----:B------:R-:W3:Y:S01]  /*19260*/  MUFU.TANH R30, R192 ;  /* 0x000000c0001e7308 */ /* 0x000ee20000002400 */
[----:B-1----:R-:W-:Y:S09]  /*19270*/  FMUL.FTZ R91, R111, c[0x0][0x2ec] ;  /* 0x0000bb006f5b7a20 */ /* 0x002ff20000410000 */
[----:B------:R1:W1:Y:S01]  /*19280*/  MUFU.TANH R192, R61 ;  /* 0x0000003d00c07308 */ /* 0x0002620000002400 */
[----:B--2---:R-:W-:Y:S09]  /*19290*/  MOV R57, R177 ;  /* 0x000000b100397202 */ /* 0x004ff20000000f00 */
[----:B------:R-:W2:Y:S10]  /*192a0*/  MUFU.TANH R0, R0 ;  /* 0x0000000000007308 */ /* 0x000eb40000002400 */
[----:B------:R-:W2:Y:S01]  /*192b0*/  MUFU.TANH R2, R2 ;  /* 0x0000000200027308 */ /* 0x000ea20000002400 */
[----:B-1----:R-:W-:Y:S09]  /*192c0*/  MOV R61, R57 ;  /* 0x00000039003d7202 */ /* 0x002ff20000000f00 */
        /* <DEDUP_REMOVED lines=62> */
[----:B-1----:R-:W-:Y:S02]  /*196b0*/  IMAD.MOV.U32 R79, RZ, RZ, c[0x0][0x198] ;  /* 0x00006600ff4f7624 */ /* 0x002fe400078e00ff */
        /* <DEDUP_REMOVED lines=79> */
[----:B------:R-:W-:Y:S01]  /*19bb0*/  MOV R57, UR10 ;  /* 0x0000000a00397c02 */ /* 0x000fe20008000f00 */
[----:B------:R-:W-:Y:S01]  /*19bc0*/  UMOV UR10, UR8 ;  /* 0x00000008000a7c82 */ /* 0x000fe20008000000 */
[----:B------:R-:W2:Y:S02]  /*19bd0*/  LDG.E R92, [R92.64] ;  /* 0x000000145c5c7981 */ /* 0x000ea4000c1e1900 */
[----:B--2---:R-:W-:Y:S04]  /*19be0*/  IMAD.IADD R35, R92, 0x1, -R35 ;  /* 0x000000015c237824 */ /* 0x004fe800078e0a23 */
[C---:B------:R-:W-:Y:S01]  /*19bf0*/  IMAD.WIDE.U32 R56, R35.reuse, c[0x0][0x180], R56 ;  /* 0x0000600023387a25 */ /* 0x040fe200078e0038 */
[----:B------:R-:W-:Y:S03]  /*19c00*/  SHF.R.S32.HI R32, RZ, 0x1f, R35 ;  /* 0x0000001fff207819 */ /* 0x000fe60000011423 */
[----:B------:R-:W-:Y:S02]  /*19c10*/  IMAD.MOV.U32 R77, RZ, RZ, R56 ;  /* 0x000000ffff4d7224 */ /* 0x000fe400078e0038 */
[----:B------:R-:W-:Y:S04]  /*19c20*/  IMAD R32, R32, c[0x0][0x180], RZ ;  /* 0x0000600020207a24 */ /* 0x000fe800078e02ff */
[----:B------:R-:W-:Y:S05]  /*19c30*/  IMAD R32, R35, c[0x0][0x184], R32 ;  /* 0x0000610023207a24 */ /* 0x000fea00078e0220 */
[----:B------:R-:W-:Y:S03]  /*19c40*/  IADD3 R34, R57, R32, RZ ;  /* 0x0000002039227210 */ /* 0x000fe60007ffe0ff */
.L_x_3711:
[----:B------:R1:W-:Y:S01]  /*19c50*/  @P0 STS.128 [R244+0x2000], RZ ;  /* 0x002000fff4000388 */ /* 0x0003e20000000c00 */
[----:B------:R-:W-:Y:S01]  /*19c60*/  LEA R124, P5, R77, R248, 0x1 ;  /* 0x000000f84d7c7211 */ /* 0x000fe200078a08ff */
[--C-:B------:R-:W-:Y:S01]  /*19c70*/  @!P0 IMAD.MOV.U32 R129, RZ, RZ, R34.reuse ;  /* 0x000000ffff818224 */ /* 0x100fe200078e0022 */
[----:B------:R-:W-:Y:S01]  /*19c80*/  @!P0 LEA R37, P3, R79, R77, 0x5 ;  /* 0x0000004d4f258211 */ /* 0x000fe200078628ff */
[--C-:B------:R-:W-:Y:S01]  /*19c90*/  @!P0 IMAD.MOV.U32 R115, RZ, RZ, R34.reuse ;  /* 0x000000ffff738224 */ /* 0x100fe200078e0022 */
[--C-:B------:R-:W-:Y:S01]  /*19ca0*/  LEA.HI.X R125, R77, R249, R34.reuse, 0x1, P5 ;  /* 0x000000f94d7d7211 */ /* 0x100fe200028f0c22 */
[--C-:B------:R-:W-:Y:S01]  /*19cb0*/  @!P0 IMAD.MOV.U32 R111, RZ, RZ, R34.reuse ;  /* 0x000000ffff6f8224 */ /* 0x100fe200078e0022 */
[CC--:B------:R-:W-:Y:S01]  /*19cc0*/  @!P0 LEA R49, P2, R79.reuse, R77.reuse, 0x6 ;  /* 0x0000004d4f318211 */ /* 0x0c0fe200078430ff */
[--C-:B------:R-:W-:Y:S01]  /*19cd0*/  @!P0 IMAD.MOV.U32 R107, RZ, RZ, R34.reuse ;  /* 0x000000ffff6b8224 */ /* 0x100fe200078e0022 */
[----:B------:R-:W-:Y:S01]  /*19ce0*/  @!P0 LEA R57, P1, R79, R77, 0x7 ;  /* 0x0000004d4f398211 */ /* 0x000fe200078238ff */
[----:B------:R-:W-:Y:S01]  /*19cf0*/  @!PT LDS RZ, [RZ] ;  /* 0x00000000fffff984 */ /* 0x000fe20000000800 */
[----:B------:R-:W-:Y:S01]  /*19d00*/  @!PT LDS RZ, [RZ] ;  /* 0x00000000fffff984 */ /* 0x000fe20000000800 */
[----:B------:R-:W-:Y:S01]  /*19d10*/  @!PT LDS RZ, [RZ] ;  /* 0x00000000fffff984 */ /* 0x000fe20000000800 */
[----:B------:R1:W-:Y:S01]  /*19d20*/  @!P0 LDGSTS.E.BYPASS.LTC128B.128 [R244+0x2000], [R124.64] ;  /* 0x020000007cf48fae */ /* 0x0003e2000b901d54 */
[----:B------:R-:W-:Y:S01]  /*19d30*/  @!P0 IADD3 R35, P4, R77, UR18, RZ ;  /* 0x000000124d238c10 */ /* 0x000fe2000ff9e0ff */
[--C-:B------:R-:W-:Y:S01]  /*19d40*/  @!P0 IMAD.MOV.U32 R97, RZ, RZ, R34.reuse ;  /* 0x000000ffff618224 */ /* 0x100fe200078e0022 */
[--C-:B------:R-:W-:Y:S01]  /*19d50*/  @!P0 LEA.HI.X R38, R79, R34, R33.reuse, 0x5, P3 ;  /* 0x000000224f268211 */ /* 0x100fe200018f2c21 */
[----:B------:R1:W-:Y:S01]  /*19d60*/  @P0 STS.128 [R244+0x2800], RZ ;  /* 0x002800fff4000388 */ /* 0x0003e20000000c00 */
[----:B------:R-:W-:Y:S01]  /*19d70*/  @!P0 LEA R122, P3, R35, R248, 0x1 ;  /* 0x000000f8237a8211 */ /* 0x000fe200078608ff */
[----:B------:R-:W-:Y:S01]  /*19d80*/  @!P0 IMAD.MOV.U32 R93, RZ, RZ, R34 ;  /* 0x000000ffff5d8224 */ /* 0x000fe200078e0022 */
[CC--:B------:R-:W-:Y:S01]  /*19d90*/  @!P0 LEA.HI.X R44, R79.reuse, R34.reuse, R33, 0x6, P2 ;  /* 0x000000224f2c8211 */ /* 0x0c0fe200010f3421 */
[----:B------:R-:W-:Y:S01]  /*19da0*/  @!P0 IMAD.MOV.U32 R128, RZ, RZ, R77 ;  /* 0x000000ffff808224 */ /* 0x000fe200078e004d */
[-C--:B------:R-:W-:Y:S01]  /*19db0*/  @!P0 LEA.HI.X R46, R79, R34.reuse, R33, 0x7, P1 ;  /* 0x000000224f2e8211 */ /* 0x080fe200008f3c21 */
[----:B------:R-:W-:Y:S01]  /*19dc0*/  @!P0 IMAD R32, R33, 0x30, RZ ;  /* 0x0000003021208824 */ /* 0x000fe200078e02ff */
[-C--:B------:R-:W-:Y:S01]  /*19dd0*/  @!P0 MOV R117, R34.reuse ;  /* 0x0000002200758202 */ /* 0x080fe20000000f00 */
[C---:B------:R-:W-:Y:S01]  /*19de0*/  @!P0 IMAD.WIDE.U32 R128, R79.reuse, 0x30, R128 ;  /* 0x000000304f808825 */ /* 0x040fe200078e0080 */
[-C--:B------:R-:W-:Y:S01]  /*19df0*/  @!P0 MOV R113, R34.reuse ;  /* 0x0000002200718202 */ /* 0x080fe20000000f00 */
[----:B------:R-:W-:Y:S01]  /*19e00*/  UMOV UR8, UR10 ;  /* 0x0000000a00087c82 */ /* 0x000fe20008000000 */
[-C--:B------:R-:W-:Y:S01]  /*19e10*/  @!P0 MOV R109, R34.reuse ;  /* 0x00000022006d8202 */ /* 0x080fe20000000f00 */
[--C-:B------:R-:W-:Y:S01]  /*19e20*/  @!P0 IMAD.MOV.U32 R116, RZ, RZ, R77.reuse ;  /* 0x000000ffff748224 */ /* 0x100fe200078e004d */
[-C--:B------:R-:W-:Y:S01]  /*19e30*/  @!P0 MOV R99, R34.reuse ;  /* 0x0000002200638202 */ /* 0x080fe20000000f00 */
[----:B------:R-:W-:Y:S01]  /*19e40*/  @!P0 IMAD.MOV.U32 R114, RZ, RZ, R77 ;  /* 0x000000ffff728224 */ /* 0x000fe200078e004d */
[----:B------:R-:W-:Y:S01]  /*19e50*/  @!P0 MOV R87, R34 ;  /* 0x0000002200578202 */ /* 0x000fe20000000f00 */
[----:B------:R-:W-:Y:S01]  /*19e60*/  @!P0 IMAD.WIDE.U32 R116, R79, 0x50, R116 ;  /* 0x000000504f748825 */ /* 0x000fe200078e0074 */
[----:B------:R-:W-:Y:S01]  /*19e70*/  @!P0 IADD3.X R34, R34, UR14, RZ, P4, !PT ;  /* 0x0000000e22228c10 */ /* 0x000fe2000a7fe4ff */
[----:B------:R-:W-:Y:S01]  /*19e80*/  UMOV UR9, UR11 ;  /* 0x0000000b00097c82 */ /* 0x000fe20008000000 */
[-C--:B------:R-:W-:Y:S01]  /*19e90*/  @!P0 LEA R120, P2, R37, R248.reuse, 0x1 ;  /* 0x000000f825788211 */ /* 0x080fe200078408ff */
[----:B------:R-:W-:Y:S01]  /*19ea0*/  @!P0 IMAD.WIDE.U32 R114, R79, 0x60, R114 ;  /* 0x000000604f728825 */ /* 0x000fe200078e0072 */
[-C--:B------:R-:W-:Y:S02]  /*19eb0*/  @!P0 LEA.HI.X R123, R35, R249.reuse, R34, 0x1, P3 ;  /* 0x000000f9237b8211 */ /* 0x080fe400018f0c22 */
[-C--:B------:R-:W-:Y:S01]  /*19ec0*/  @!P0 LEA.HI.X R121, R37, R249.reuse, R38, 0x1, P2 ;  /* 0x000000f925798211 */ /* 0x080fe200010f0c26 */
[----:B------:R-:W-:Y:S01]  /*19ed0*/  @!P0 IMAD.IADD R38, R32, 0x1, R129 ;  /* 0x0000000120268824 */ /* 0x000fe200078e0281 */
[CC--:B------:R-:W-:Y:S01]  /*19ee0*/  @!P0 LEA R126, P2, R128.reuse, R248.reuse, 0x1 ;  /* 0x000000f8807e8211 */ /* 0x0c0fe200078408ff */
        /* <DEDUP_REMOVED lines=19> */
[----:B------:R-:W-:Y:S01]  /*1a020*/  @!P0 LEA.HI.X R57, R57, R249, R46, 0x1, P1 ;  /* 0x000000f939398211 */ /* 0x000fe200008f0c2e */
[----:B------:R-:W-:Y:S01]  /*1a030*/  @!P0 IMAD.MOV.U32 R112, RZ, RZ, R77 ;  /* 0x000000ffff708224 */ /* 0x000fe200078e004d */
[-C--:B------:R-:W-:Y:S01]  /*1a040*/  @!P0 LEA R128, P1, R114, R248.reuse, 0x1 ;  /* 0x000000f872808211 */ /* 0x080fe200078208ff */
[----:B------:R-:W-:Y:S01]  /*1a050*/  @!PT LDS RZ, [RZ] ;  /* 0x00000000fffff984 */ /* 0x000fe20000000800 */
[----:B------:R-:W-:Y:S01]  /*1a060*/  @!PT LDS RZ, [RZ] ;  /* 0x00000000fffff984 */ /* 0x000fe20000000800 */
[----:B------:R-:W-:Y:S01]  /*1a070*/  @!PT LDS RZ, [RZ] ;  /* 0x00000000fffff984 */ /* 0x000fe20000000800 */
[----:B------:R1:W-:Y:S01]  /*1a080*/  @!P0 LDGSTS.E.BYPASS.LTC128B.128 [R244+0x3800], [R126.64] ;  /* 0x038000007ef48fae */ /* 0x0003e2000b901d54 */
[----:B------:R-:W-:Y:S01]  /*1a090*/  @!P0 IADD3 R32, R32, R115, RZ ;  /* 0x0000007320208210 */ /* 0x000fe20007ffe0ff */
[----:B------:R-:W-:Y:S01]  /*1a0a0*/  @!P0 IMAD.WIDE.U32 R112, R79, 0x70, R112 ;  /* 0x000000704f708825 */ /* 0x000fe200078e0070 */
[----:B------:R-:W-:Y:S01]  /*1a0b0*/  @!P0 MOV R92, R77 ;  /* 0x0000004d005c8202 */ /* 0x000fe20000000f00 */
[----:B------:R1:W-:Y:S01]  /*1a0c0*/  @P0 STS.128 [R244+0x4000], RZ ;  /* 0x004000fff4000388 */ /* 0x0003e20000000c00 */
[-C--:B------:R-:W-:Y:S01]  /*1a0d0*/  @!P0 LEA.HI.X R129, R114, R249.reuse, R32, 0x1, P1 ;  /* 0x000000f972818211 */ /* 0x080fe200008f0c20 */
[----:B------:R-:W-:Y:S01]  /*1a0e0*/  @!P0 IMAD R35, R33, 0x70, RZ ;  /* 0x0000007021238824 */ /* 0x000fe200078e02ff */
[CC--:B------:R-:W-:Y:S01]  /*1a0f0*/  @!P0 LEA R216, P3, R112.reuse, R248.reuse, 0x1 ;  /* 0x000000f870d88211 */ /* 0x0c0fe200078608ff */
[----:B------:R-:W-:Y:S01]  /*1a100*/  @!PT LDS RZ, [RZ] ;  /* 0x00000000fffff984 */ /* 0x000fe20000000800 */
[----:B------:R-:W-:Y:S01]  /*1a110*/  @!PT LDS RZ, [RZ] ;  /* 0x00000000fffff984 */ /* 0x000fe20000000800 */
[----:B------:R-:W-:Y:S01]  /*1a120*/  @!PT LDS RZ, [RZ] ;  /* 0x00000000fffff984 */ /* 0x000fe20000000800 */
[----:B------:R1:W-:Y:S01]  /*1a130*/  @!P0 LDGSTS.E.BYPASS.LTC128B.128 [R244+0x4000], [R118.64] ;  /* 0x0400000076f48fae */ /* 0x0003e2000b901d54 */
[----:B------:R-:W-:Y:S03]  /*1a140*/  @!P0 IMAD.WIDE.U32 R92, R79, 0xe0, R92 ;  /* 0x000000e04f5c8825 */ /* 0x000fe600078e005c */
[----:B------:R1:W-:Y:S01]  /*1a150*/  @P0 STS.128 [R244+0x4800], RZ ;  /* 0x004800fff4000388 */ /* 0x0003e20000000c00 */
[----:B------:R-:W-:Y:S02]  /*1a160*/  @!P0 IMAD.IADD R35, R35, 0x1, R113 ;  /* 0x0000000123238824 */ /* 0x000fe400078e0271 */
[----:B------:R-:W-:Y:S01]  /*1a170*/  @!P0 IMAD.MOV.U32 R110, RZ, RZ, R77 ;  /* 0x000000ffff6e8224 */ /* 0x000fe200078e004d */
[----:B------:R-:W-:Y:S01]  /*1a180*/  @!PT LDS RZ, [RZ] ;  /* 0x00000000fffff984 */ /* 0x000fe20000000800 */
[----:B------:R-:W-:Y:S01]  /*1a190*/  @!PT LDS RZ, [RZ] ;  /* 0x00000000fffff984 */ /* 0x000fe20000000800 */
[----:B------:R-:W-:Y:S01]  /*1a1a0*/  @!PT LDS RZ, [RZ] ;  /* 0x00000000fffff984 */ /* 0x000fe20000000800 */
[----:B------:R1:W-:Y:S01]  /*1a1b0*/  @!P0 LDGSTS.E.BYPASS.LTC128B.128 [R244+0x4800], [R130.64] ;  /* 0x0480000082f48fae */ /* 0x0003e2000b901d54 */
[----:B------:R-:W-:Y:S01]  /*1a1c0*/  @!P0 IMAD R49, R33, 0x90, RZ ;  /* 0x0000009021318824 */ /* 0x000fe200078e02ff */
[-C--:B------:R-:W-:Y:S01]  /*1a1d0*/  @!P0 LEA.HI.X R217, R112, R249.reuse, R35, 0x1, P3 ;  /* 0x000000f970d98211 */ /* 0x080fe200018f0c23 */
[----:B------:R-:W-:Y:S01]  /*1a1e0*/  @!P0 IMAD.WIDE.U32 R110, R79, 0x90, R110 ;  /* 0x000000904f6e8825 */ /* 0x000fe200078e006e */
[----:B------:R1:W-:Y:S03]  /*1a1f0*/  @P0 STS.128 [R244+0x5000], RZ ;  /* 0x005000fff4000388 */ /* 0x0003e60000000c00 */
[----:B------:R-:W-:Y:S01]  /*1a200*/  @!P0 IMAD.IADD R49, R49, 0x1, R111 ;  /* 0x0000000131318824 */ /* 0x000fe200078e026f */
[----:B------:R-:W-:Y:S01]  /*1a210*/  @!PT LDS RZ, [RZ] ;  /* 0x00000000fffff984 */ /* 0x000fe20000000800 */
[----:B------:R-:W-:Y:S01]  /*1a220*/  @!PT LDS RZ, [RZ] ;  /* 0x00000000fffff984 */ /* 0x000fe20000000800 */
[----:B------:R-:W-:Y:S01]  /*1a230*/  @!PT LDS RZ, [RZ] ;  /* 0x00000000fffff984 */ /* 0x000fe20000000800 */
[----:B------:R1:W-:Y:S01]  /*1a240*/  @!P0 LDGSTS.E.BYPASS.LTC128B.128 [R244+0x5000], [R128.64] ;  /* 0x0500000080f48fae */ /* 0x0003e2000b901d54 */
[CC--:B------:R-:W-:Y:S01]  /*1a250*/  @!P0 LEA R116, P2, R110.reuse, R248.reuse, 0x1 ;  /* 0x000000f86e748211 */ /* 0x0c0fe200078408ff */
[----:B------:R-:W-:Y:S02]  /*1a260*/  @!P0 IMAD.MOV.U32 R108, RZ, RZ, R77 ;  /* 0x000000ffff6c8224 */ /* 0x000fe400078e004d */
[----:B------:R1:W-:Y:S01]  /*1a270*/  @P0 STS.128 [R244+0x5800], RZ ;  /* 0x005800fff4000388 */ /* 0x0003e20000000c00 */
[----:B------:R-:W-:Y:S01]  /*1a280*/  @!P0 LEA.HI.X R117, R110, R249, R49, 0x1, P2 ;  /* 0x000000f96e758211 */ /* 0x000fe200010f0c31 */
[----:B------:R-:W-:Y:S01]  /*1a290*/  @!P0 IMAD.WIDE.U32 R108, R79, 0xa0, R108 ;  /* 0x000000a04f6c8825 */ /* 0x000fe200078e006c */
[-C--:B------:R-:W-:Y:S01]  /*1a2a0*/  @!P0 LEA R34, P2, R92, R248.reuse, 0x1 ;  /* 0x000000f85c228211 */ /* 0x080fe200078408ff */
[----:B------:R-:W-:Y:S01]  /*1a2b0*/  @!PT LDS RZ, [RZ] ;  /* 0x00000000fffff984 */ /* 0x000fe20000000800 */
[----:B------:R-:W-:Y:S01]  /*1a2c0*/  @!PT LDS RZ, [RZ] ;  /* 0x00000000fffff984 */ /* 0x000fe20000000800 */
[----:B------:R-:W-:Y:S01]  /*1a2d0*/  @!PT LDS RZ, [RZ] ;  /* 0x00000000fffff984 */ /* 0x000fe20000000800 */
[----:B------:R1:W-:Y:S02]  /*1a2e0*/  @!P0 LDGSTS.E.BYPASS.LTC128B.128 [R244+0x5800], [R216.64] ;  /* 0x05800000d8f48fae */ /* 0x0003e4000b901d54 */
[----:B------:R-:W-:Y:S01]  /*1a2f0*/  @!P0 IMAD R37, R33, 0xa0, RZ ;  /* 0x000000a021258824 */ /* 0x000fe200078e02ff */
[CC--:B------:R-:W-:Y:S01]  /*1a300*/  @!P0 LEA R114, P1, R108.reuse, R248.reuse, 0x1 ;  /* 0x000000f86c728211 */ /* 0x0c0fe200078208ff */
[----:B------:R1:W-:Y:S01]  /*1a310*/  @P0 STS.128 [R244+0x6000], RZ ;  /* 0x006000fff4000388 */ /* 0x0003e20000000c00 */
[----:B------:R-:W-:Y:S02]  /*1a320*/  @!P0 IMAD.MOV.U32 R106, RZ, RZ, R77 ;  /* 0x000000ffff6a8224 */ /* 0x000fe400078e004d */
[----:B------:R-:W-:Y:S01]  /*1a330*/  @!P0 IADD3 R32, R37, R109, RZ ;  /* 0x0000006d25208210 */ /* 0x000fe20007ffe0ff */
[----:B------:R-:W-:Y:S01]  /*1a340*/  @!PT LDS RZ, [RZ] ;  /* 0x00000000fffff984 */ /* 0x000fe20000000800 */
[----:B------:R-:W-:Y:S01]  /*1a350*/  @!PT LDS RZ, [RZ] ;  /* 0x00000000fffff984 */ /* 0x000fe20000000800 */
[----:B------:R-:W-:Y:S01]  /*1a360*/  @!PT LDS RZ, [RZ] ;  /* 0x00000000fffff984 */ /* 0x000fe20000000800 */
[----:B------:R1:W-:Y:S01]  /*1a370*/  @!P0 LDGSTS.E.BYPASS.LTC128B.128 [R244+0x6000], [R56.64] ;  /* 0x0600000038f48fae */ /* 0x0003e2000b901d54 */
[----:B------:R-:W-:Y:S02]  /*1a380*/  @!P0 IMAD.WIDE.U32 R106, R79, 0xb0, R106 ;  /* 0x000000b04f6a8825 */ /* 0x000fe400078e006a */
[-C--:B------:R-:W-:Y:S01]  /*1a390*/  @!P0 LEA.HI.X R115, R108, R249.reuse, R32, 0x1, P1 ;  /* 0x000000f96c738211 */ /* 0x080fe200008f0c20 */
[----:B------:R1:W-:Y:S01]  /*1a3a0*/  @P0 STS.128 [R244+0x6800], RZ ;  /* 0x006800fff4000388 */ /* 0x0003e20000000c00 */
[----:B------:R-:W-:Y:S01]  /*1a3b0*/  @!P0 IMAD R37, R33, 0xb0, RZ ;  /* 0x000000b021258824 */ /* 0x000fe200078e02ff */
[CC--:B------:R-:W-:Y:S01]  /*1a3c0*/  @!P0 LEA R108, P1, R106.reuse, R248.reuse, 0x1 ;  /* 0x000000f86a6c8211 */ /* 0x0c0fe200078208ff */
[----:B------:R-:W-:Y:S01]  /*1a3d0*/  @!P0 IMAD.MOV.U32 R98, RZ, RZ, R77 ;  /* 0x000000ffff628224 */ /* 0x000fe200078e004d */
[----:B------:R-:W-:Y:S01]  /*1a3e0*/  @!PT LDS RZ, [RZ] ;  /* 0x00000000fffff984 */ /* 0x000fe20000000800 */
[----:B------:R-:W-:Y:S01]  /*1a3f0*/  @!PT LDS RZ, [RZ] ;  /* 0x00000000fffff984 */ /* 0x000fe20000000800 */
[----:B------:R-:W-:Y:S01]  /*1a400*/  @!PT LDS RZ, [RZ] ;  /* 0x00000000fffff984 */ /* 0x000fe20000000800 */
[----:B------:R1:W-:Y:S01]  /*1a410*/  @!P0 LDGSTS.E.BYPASS.LTC128B.128 [R244+0x6800], [R116.64] ;  /* 0x0680000074f48fae */ /* 0x0003e2000b901d54 */
[----:B------:R-:W-:Y:S02]  /*1a420*/  @!P0 IMAD.IADD R32, R37, 0x1, R107 ;  /* 0x0000000125208824 */ /* 0x000fe400078e026b */
[----:B------:R-:W-:Y:S01]  /*1a430*/  @!P0 IMAD.WIDE.U32 R98, R79, 0xc0, R98 ;  /* 0x000000c04f628825 */ /* 0x000fe200078e0062 */
[----:B------:R1:W-:Y:S02]  /*1a440*/  @P0 STS.128 [R244+0x7000], RZ ;  /* 0x007000fff4000388 */ /* 0x0003e40000000c00 */
[-C--:B------:R-:W-:Y:S01]  /*1a450*/  @!P0 LEA.HI.X R109, R106, R249.reuse, R32, 0x1, P1 ;  /* 0x000000f96a6d8211 */ /* 0x080fe200008f0c20 */
[----:B------:R-:W-:Y:S01]  /*1a460*/  @!P0 IMAD R35, R33, 0xc0, RZ ;  /* 0x000000c021238824 */ /* 0x000fe200078e02ff */
[----:B------:R-:W-:Y:S01]  /*1a470*/  @!PT LDS RZ, [RZ] ;  /* 0x00000000fffff984 */ /* 0x000fe20000000800 */
[----:B------:R-:W-:Y:S01]  /*1a480*/  @!PT LDS RZ, [RZ] ;  /* 0x00000000fffff984 */ /* 0x000fe20000000800 */
[----:B------:R-:W-:Y:S01]  /*1a490*/  @!PT LDS RZ, [RZ] ;  /* 0x00000000fffff984 */ /* 0x000fe20000000800 */
[----:B------:R1:W-:Y:S01]  /*1a4a0*/  @!P0 LDGSTS.E.BYPASS.LTC128B.128 [R244+0x7000], [R114.64] ;  /* 0x0700000072f48fae */ /* 0x0003e2000b901d54 */
[CC--:B------:R-:W-:Y:S01]  /*1a4b0*/  @!P0 LEA R110, P4, R98.reuse, R248.reuse, 0x1 ;  /* 0x000000f8626e8211 */ /* 0x0c0fe200078808ff */
[----:B------:R-:W-:Y:S02]  /*1a4c0*/  @!P0 IMAD.MOV.U32 R96, RZ, RZ, R77 ;  /* 0x000000ffff608224 */ /* 0x000fe400078e004d */
[----:B------:R1:W-:Y:S01]  /*1a4d0*/  @P0 STS.128 [R244+0x7800], RZ ;  /* 0x007800fff4000388 */ /* 0x0003e20000000c00 */
[----:B------:R-:W-:Y:S02]  /*1a4e0*/  @!P0 IMAD.IADD R35, R35, 0x1, R99 ;  /* 0x0000000123238824 */ /* 0x000fe400078e0263 */
[----:B------:R-:W-:Y:S01]  /*1a4f0*/  @!P0 IMAD.WIDE.U32 R96, R79, 0xd0, R96 ;  /* 0x000000d04f608825 */ /* 0x000fe200078e0060 */
[----:B------:R-:W-:Y:S01]  /*1a500*/  @!PT LDS RZ, [RZ] ;  /* 0x00000000fffff984 */ /* 0x000fe20000000800 */
[----:B------:R-:W-:Y:S01]  /*1a510*/  @!PT LDS RZ, [RZ] ;  /* 0x00000000fffff984 */ /* 0x000fe20000000800 */
[----:B------:R-:W-:Y:S01]  /*1a520*/  @!PT LDS RZ, [RZ] ;  /* 0x00000000fffff984 */ /* 0x000fe20000000800 */
[----:B------:R1:W-:Y:S02]  /*1a530*/  @!P0 LDGSTS.E.BYPASS.LTC128B.128 [R244+0x7800], [R108.64] ;  /* 0x078000006cf48fae */ /* 0x0003e4000b901d54 */
[----:B------:R-:W-:Y:S01]  /*1a540*/  @!P0 LEA.HI.X R111, R98, R249, R35, 0x1, P4 ;  /* 0x000000f9626f8211 */ /* 0x000fe200020f0c23 */
[C---:B------:R-:W-:Y:S01]  /*1a550*/  @!P0 IMAD R49, R33.reuse, 0xd0, RZ ;  /* 0x000000d021318824 */ /* 0x040fe200078e02ff */
[----:B------:R1:W-:Y:S01]  /*1a560*/  @P0 STS.128 [R244+0x8000], RZ ;  /* 0x008000fff4000388 */ /* 0x0003e20000000c00 */
[CC--:B------:R-:W-:Y:S01]  /*1a570*/  @!P0 LEA R106, P3, R96.reuse, R248.reuse, 0x1 ;  /* 0x000000f8606a8211 */ /* 0x0c0fe200078608ff */
[----:B------:R-:W-:Y:S02]  /*1a580*/  @!P0 IMAD R37, R33, 0xe0, RZ ;  /* 0x000000e021258824 */ /* 0x000fe400078e02ff */
[----:B------:R-:W-:Y:S01]  /*1a590*/  @!PT LDS RZ, [RZ] ;  /* 0x00000000fffff984 */ /* 0x000fe20000000800 */
[----:B------:R-:W-:Y:S01]  /*1a5a0*/  @!PT LDS RZ, [RZ] ;  /* 0x00000000fffff984 */ /* 0x000fe20000000800 */
[----:B------:R-:W-:Y:S01]  /*1a5b0*/  @!PT LDS RZ, [RZ] ;  /* 0x00000000fffff984 */ /* 0x000fe20000000800 */
[----:B------:R1:W-:Y:S01]  /*1a5c0*/  @!P0 LDGSTS.E.BYPASS.LTC128B.128 [R244+0x8000], [R110.64] ;  /* 0x080000006ef48fae */ /* 0x0003e2000b901d54 */
[----:B------:R-:W-:Y:S01]  /*1a5d0*/  @!P0 IADD3 R49, R49, R97, RZ ;  /* 0x0000006131318210 */ /* 0x000fe20007ffe0ff */
[----:B------:R-:W-:Y:S02]  /*1a5e0*/  @!P0 IMAD.IADD R37, R37, 0x1, R93 ;  /* 0x0000000125258824 */ /* 0x000fe400078e025d */
[----:B------:R1:W-:Y:S01]  /*1a5f0*/  @P0 STS.128 [R244+0x8800], RZ ;  /* 0x008800fff4000388 */ /* 0x0003e20000000c00 */
[-C--:B------:R-:W-:Y:S01]  /*1a600*/  @!P0 LEA.HI.X R107, R96, R249.reuse, R49, 0x1, P3 ;  /* 0x000000f9606b8211 */ /* 0x080fe200018f0c31 */
[----:B------:R-:W-:Y:S01]  /*1a610*/  @!P0 IMAD.MOV.U32 R86, RZ, RZ, R77 ;  /* 0x000000ffff568224 */ /* 0x000fe200078e004d */
[-C--:B------:R-:W-:Y:S01]  /*1a620*/  @!P0 LEA.HI.X R35, R92, R249.reuse, R37, 0x1, P2 ;  /* 0x000000f95c238211 */ /* 0x080fe200010f0c25 */
[----:B------:R-:W-:Y:S02]  /*1a630*/  @!P0 IMAD R33, R33, 0xf0, RZ ;  /* 0x000000f021218824 */ /* 0x000fe400078e02ff */
[----:B------:R-:W-:Y:S01]  /*1a640*/  @!PT LDS RZ, [RZ] ;  /* 0x00000000fffff984 */ /* 0x000fe20000000800 */
[----:B------:R-:W-:Y:S01]  /*1a650*/  @!PT LDS RZ, [RZ] ;  /* 0x00000000fffff984 */ /* 0x000fe20000000800 */
[----:B------:R-:W-:Y:S01]  /*1a660*/  @!PT LDS RZ, [RZ] ;  /* 0x00000000fffff984 */ /* 0x000fe20000000800 */
[----:B------:R1:W-:Y:S01]  /*1a670*/  @!P0 LDGSTS.E.BYPASS.LTC128B.128 [R244+0x8800], [R106.64] ;  /* 0x088000006af48fae */ /* 0x0003e2000b901d54 */
[----:B------:R-:W-:Y:S03]  /*1a680*/  @!P0 IMAD.WIDE.U32 R86, R79, 0xf0, R86 ;  /* 0x000000f04f568825 */ /* 0x000fe600078e0056 */
[----:B------:R1:W-:Y:S01]  /*1a690*/  @P0 STS.128 [R244+0x9000], RZ ;  /* 0x009000fff4000388 */ /* 0x0003e20000000c00 */
[----:B------:R-:W-:Y:S01]  /*1a6a0*/  @!P0 IMAD.IADD R33, R33, 0x1, R87 ;  /* 0x0000000121218824 */ /* 0x000fe200078e0257 */
[C---:B------:R-:W-:Y:S02]  /*1a6b0*/  @!P0 LEA R32, P1, R86.reuse, R248, 0x1 ;  /* 0x000000f856208211 */ /* 0x040fe400078208ff */
[----:B------:R-:W-:Y:S01]  /*1a6c0*/  @!PT LDS RZ, [RZ] ;  /* 0x00000000fffff984 */ /* 0x000fe20000000800 */
[----:B------:R-:W-:Y:S01]  /*1a6d0*/  @!PT LDS RZ, [RZ] ;  /* 0x00000000fffff984 */ /* 0x000fe20000000800 */
[----:B------:R-:W-:Y:S01]  /*1a6e0*/  @!PT LDS RZ, [RZ] ;  /* 0x00000000fffff984 */ /* 0x000fe20000000800 */
[----:B------:R1:W-:Y:S01]  /*1a6f0*/  @!P0 LDGSTS.E.BYPASS.LTC128B.128 [R244+0x9000], [R34.64] ;  /* 0x0900000022f48fae */ /* 0x0003e2000b901d54 */
[----:B------:R-:W-:Y:S02]  /*1a700*/  MOV R248, R124 ;  /* 0x0000007c00f87202 */ /* 0x000fe40000000f00 */
[----:B------:R-:W-:Y:S01]  /*1a710*/  @!P0 LEA.HI.X R33, R86, R249, R33, 0x1, P1 ;  /* 0x000000f956218211 */ /* 0x000fe200008f0c21 */
[----:B------:R1:W-:Y:S01]  /*1a720*/  @P0 STS.128 [R244+0x9800], RZ ;  /* 0x009800fff4000388 */ /* 0x0003e20000000c00 */
[----:B------:R-:W-:Y:S03]  /*1a730*/  IMAD.MOV.U32 R249, RZ, RZ, R125 ;  /* 0x000000fffff97224 */ /* 0x000fe600078e007d */
[----:B------:R-:W-:Y:S01]  /*1a740*/  @!PT LDS RZ, [RZ] ;  /* 0x00000000fffff984 */ /* 0x000fe20000000800 */
[----:B------:R-:W-:Y:S01]  /*1a750*/  @!PT LDS RZ, [RZ] ;  /* 0x00000000fffff984 */ /* 0x000fe20000000800 */
[----:B------:R-:W-:Y:S01]  /*1a760*/  @!PT LDS RZ, [RZ] ;  /* 0x00000000fffff984 */ /* 0x000fe20000000800 */
[----:B------:R1:W-:Y:S04]  /*1a770*/  @!P0 LDGSTS.E.BYPASS.LTC128B.128 [R244+0x9800], [R32.64] ;  /* 0x0980000020f48fae */ /* 0x0003e8000b901d54 */
[----:B------:R-:W0:Y:S02]  /*1a780*/  LDGDEPBAR ;  /* 0x00000000000079af */ /* 0x000e240000000000 */
.L_x_3710:
[----:B-1234-:R-:W2:Y:S01]  /*1a790*/  LDL.LU R120, [R1+0xc] ;  /* 0x00000c0001787983 */ /* 0x01eea20000300800 */
[----:B------:R-:W-:Y:S01]  /*1a7a0*/  MOV R33, UR13 ;  /* 0x0000000d00217c02 */ /* 0x000fe20008000f00 */
[----:B------:R-:W-:Y:S02]  /*1a7b0*/  UISETP.GT.AND UP0, UPT, UR13, UR12, UPT ;  /* 0x0000000c0d00728c */ /* 0x000fe4000bf04270 */
[----:B------:R-:W3:Y:S01]  /*1a7c0*/  LDL.LU R117, [R1+0x8] ;  /* 0x0000080001757983 */ /* 0x000ee20000300800 */
[----:B------:R-:W-:Y:S01]  /*1a7d0*/  LEA R37, R33, R242, 0x8 ;  /* 0x000000f221257211 */ /* 0x000fe200078e40ff */
[----:B------:R-:W-:Y:S02]  /*1a7e0*/  UMOV UR10, UR22 ;  /* 0x00000016000a7c82 */ /* 0x000fe40008000000 */
[----:B------:R-:W-:Y:S01]  /*1a7f0*/  UMOV UR11, UR19 ;  /* 0x00000013000b7c82 */ /* 0x000fe20008000000 */
        /* <DEDUP_REMOVED lines=50> */
[C---:B------:R-:W-:Y:S07]  /*1ab20*/  IADD3 R38, R37.reuse, 0x99, RZ ;  /* 0x0000009925267810 */ /* 0x040fee0007ffe0ff */
        /* <DEDUP_REMOVED lines=39> */
[----:B------:R-:W-:Y:S01]  /*1ada0*/  FFMA.FTZ R124, R130, UR4, R31 ;  /* 0x00000004827c7c23 */ /* 0x000fe2000801001f */
[----:B------:R-:W-:Y:S01]  /*1adb0*/  I2F R5, R5 ;  /* 0x0000000500057306 */ /* 0x000fe20000201400 */
[C---:B------:R-:W-:Y:S01]  /*1adc0*/  FFMA.FTZ R10, R92.reuse, UR4, R10 ;  /* 0x000000045c0a7c23 */ /* 0x040fe2000801000a */
[----:B------:R-:W-:Y:S01]  /*1add0*/  IADD3 R4, R37, 0xa8, RZ ;  /* 0x000000a825047810 */ /* 0x000fe20007ffe0ff */
[----:B------:R-:W-:Y:S01]  /*1ade0*/  FFMA.FTZ R92, R92, UR4, R7 ;  /* 0x000000045c5c7c23 */ /* 0x000fe20008010007 */
[----:B------:R-:W-:Y:S01]  /*1adf0*/  FMNMX.FTZ R7, R81, R6, !PT ;  /* 0x0000000651077209 */ /* 0x000fe20007810000 */
[----:B------:R-:W-:Y:S02]  /*1ae00*/  FFMA.FTZ R86, R86, UR4, R0 ;  /* 0x0000000456567c23 */ /* 0x000fe40008010000 */
[----:B------:R-:W-:Y:S01]  /*1ae10*/  FFMA.FTZ R11, R34, UR4, R11 ;  /* 0x00000004220b7c23 */ /* 0x000fe2000801000b */
[----:B------:R-:W-:Y:S01]  /*1ae20*/  FMNMX.FTZ R6, R10, R7, !PT ;  /* 0x000000070a067209 */ /* 0x000fe20007810000 */
[----:B------:R-:W-:Y:S01]  /*1ae30*/  FFMA.FTZ R128, R121, UR4, R28 ;  /* 0x0000000479807c23 */ /* 0x000fe2000801001c */
[----:B------:R1:W-:Y:S01]  /*1ae40*/  I2F R0, R56 ;  /* 0x0000003800007306 */ /* 0x0003e20000201400 */
[----:B------:R-:W-:Y:S01]  /*1ae50*/  FFMA.FTZ R90, R57, UR4, R2 ;  /* 0x00000004395a7c23 */ /* 0x000fe20008010002 */
[----:B------:R-:W-:Y:S01]  /*1ae60*/  FMNMX.FTZ R6, R11, R6, !PT ;  /* 0x000000060b067209 */ /* 0x000fe20007810000 */
[----:B------:R-:W-:Y:S01]  /*1ae70*/  FFMA.FTZ R85, R49, UR4, R14 ;  /* 0x0000000431557c23 */ /* 0x000fe2000801000e */
[C---:B------:R-:W-:Y:S01]  /*1ae80*/  IADD3 R14, R37.reuse, 0xc9, RZ ;  /* 0x000000c9250e7810 */ /* 0x040fe20007ffe0ff */
[C---:B------:R-:W-:Y:S01]  /*1ae90*/  FFMA.FTZ R77, R44.reuse, UR4, R15 ;  /* 0x000000042c4d7c23 */ /* 0x040fe2000801000f */
[----:B------:R-:W-:Y:S01]  /*1aea0*/  IADD3 R2, R37, 0xa1, RZ ;  /* 0x000000a125027810 */ /* 0x000fe20007ffe0ff */
[----:B------:R-:W-:Y:S01]  /*1aeb0*/  FFMA.FTZ R44, R44, UR4, R13 ;  /* 0x000000042c2c7c23 */ /* 0x000fe2000801000d */
[----:B------:R-:W-:Y:S01]  /*1aec0*/  FMNMX.FTZ R13, R86, R165, !PT ;  /* 0x000000a5560d7209 */ /* 0x000fe20007810000 */
[----:B------:R-:W-:Y:S01]  /*1aed0*/  FFMA.FTZ R18, R35, UR4, R18 ;  /* 0x0000000423127c23 */ /* 0x000fe20008010012 */
[----:B------:R-:W-:Y:S01]  /*1aee0*/  I2F R4, R4 ;  /* 0x0000000400047306 */ /* 0x000fe20000201400 */
[----:B------:R-:W-:Y:S01]  /*1aef0*/  FMNMX.FTZ R6, R85, R6, !PT ;  /* 0x0000000655067209 */ /* 0x000fe20007810000 */
[----:B------:R-:W-:Y:S01]  /*1af00*/  FFMA.FTZ R9, R34, UR4, R9 ;  /* 0x0000000422097c23 */ /* 0x000fe20008010009 */
[----:B------:R-:W-:Y:S01]  /*1af10*/  FMNMX.FTZ R13, R90, R13, !PT ;  /* 0x0000000d5a0d7209 */ /* 0x000fe20007810000 */
[----:B------:R-:W-:Y:S02]  /*1af20*/  FFMA.FTZ R34, R35, UR4, R8 ;  /* 0x0000000423227c23 */ /* 0x000fe40008010008 */
[----:B------:R-:W-:Y:S01]  /*1af30*/  FFMA.FTZ R19, R32, UR4, R19 ;  /* 0x0000000420137c23 */ /* 0x000fe20008010013 */
[----:B------:R-:W-:Y:S01]  /*1af40*/  FMNMX.FTZ R8, R92, R13, !PT ;  /* 0x0000000d5c087209 */ /* 0x000fe20007810000 */
[----:B------:R-:W-:Y:S01]  /*1af50*/  FFMA.FTZ R49, R33, UR4, R22 ;  /* 0x0000000421317c23 */ /* 0x000fe20008010016 */
[----:B------:R-:W-:Y:S01]  /*1af60*/  FMNMX.FTZ R13, R77, R6, !PT ;  /* 0x000000064d0d7209 */ /* 0x000fe20007810000 */
[----:B------:R-:W-:Y:S01]  /*1af70*/  I2F R2, R2 ;  /* 0x0000000200027306 */ /* 0x000fe20000201400 */
[----:B------:R-:W-:Y:S01]  /*1af80*/  FMNMX.FTZ R7, R9, R8, !PT ;  /* 0x0000000809077209 */ /* 0x000fe20007810000 */
[----:B------:R-:W-:Y:S01]  /*1af90*/  FFMA.FTZ R35, R116, UR4, R23 ;  /* 0x0000000474237c23 */ /* 0x000fe20008010017 */
[----:B------:R-:W-:Y:S01]  /*1afa0*/  FMNMX.FTZ R6, R18, R13, !PT ;  /* 0x0000000d12067209 */ /* 0x000fe20007810000 */
[----:B-1----:R-:W-:Y:S01]  /*1afb0*/  FFMA.FTZ R56, R33, UR4, R12 ;  /* 0x0000000421387c23 */ /* 0x002fe2000801000c */
        /* <DEDUP_REMOVED lines=11> */
[C---:B---3--:R-:W-:Y:S01]  /*1b070*/  FFMA.FTZ R117, R131.reuse, UR4, R117 ;  /* 0x0000000483757c23 */ /* 0x048fe20008010075 */
[----:B------:R-:W-:Y:S01]  /*1b080*/  FMNMX.FTZ R7, R32, R7, !PT ;  /* 0x0000000720077209 */ /* 0x000fe20007810000 */
[----:B------:R-:W-:Y:S01]  /*1b090*/  FFMA.FTZ R131, R131, UR4, R30 ;  /* 0x0000000483837c23 */ /* 0x000fe2000801001e */
[----:B------:R-:W-:Y:S01]  /*1b0a0*/  FMNMX.FTZ R6, R33, R6, !PT ;  /* 0x0000000621067209 */ /* 0x000fe20007810000 */
[----:B------:R-:W-:Y:S01]  /*1b0b0*/  LDSM.16.MT88.4 R28, [R233+0xa000] ;  /* 0x00a00000e91c783b */ /* 0x000fe20000004200 */
[----:B------:R-:W-:Y:S01]  /*1b0c0*/  FMNMX.FTZ R7, R56, R7, !PT ;  /* 0x0000000738077209 */ /* 0x000fe20007810000 */
[----:B--2---:R-:W-:Y:S01]  /*1b0d0*/  FFMA.FTZ R129, R115, UR4, R120 ;  /* 0x0000000473817c23 */ /* 0x004fe20008010078 */
[----:B------:R-:W-:Y:S01]  /*1b0e0*/  FMNMX.FTZ R6, R57, R6, !PT ;  /* 0x0000000639067209 */ /* 0x000fe20007810000 */
[----:B------:R-:W-:Y:S01]  /*1b0f0*/  FFMA.FTZ R252, R121, UR4, R252 ;  /* 0x0000000479fc7c23 */ /* 0x000fe200080100fc */
[----:B------:R-:W-:Y:S01]  /*1b100*/  IADD3 R120, R37, 0xb8, RZ ;  /* 0x000000b825787810 */ /* 0x000fe20007ffe0ff */
[----:B------:R-:W-:Y:S02]  /*1b110*/  FFMA.FTZ R222, R115, UR4, R222 ;  /* 0x0000000473de7c23 */ /* 0x000fe400080100de */
        /* <DEDUP_REMOVED lines=19> */
[----:B------:R-:W-:Y:S02]  /*1b250*/  FFMA.FTZ R118, R118, UR4, R25 ;  /* 0x0000000476767c23 */ /* 0x000fe40008010019 */
[----:B------:R-:W-:Y:S02]  /*1b260*/  FFMA.FTZ R200, R104, UR4, R200 ;  /* 0x0000000468c87c23 */ /* 0x000fe400080100c8 */
        /* <DEDUP_REMOVED lines=12> */
[C---:B------:R-:W-:Y:S01]  /*1b330*/  FFMA.FTZ R193, R97.reuse, UR4, R193 ;  /* 0x0000000461c17c23 */ /* 0x040fe200080100c1 */
[----:B------:R-:W-:Y:S01]  /*1b340*/  FMNMX.FTZ R12, R130, R13, !PT ;  /* 0x0000000d820c7209 */ /* 0x000fe20007810000 */
[----:B------:R-:W-:Y:S01]  /*1b350*/  FFMA.FTZ R190, R97, UR4, R190 ;  /* 0x0000000461be7c23 */ /* 0x000fe200080100be */
[----:B------:R-:W-:Y:S01]  /*1b360*/  IADD3 R6, R37, 0xc8, RZ ;  /* 0x000000c825067810 */ /* 0x000fe20007ffe0ff */
[C---:B------:R-:W-:Y:S01]  /*1b370*/  FFMA.FTZ R177, R0.reuse, UR4, R177 ;  /* 0x0000000400b17c23 */ /* 0x040fe200080100b1 */
[----:B------:R-:W-:Y:S01]  /*1b380*/  FMNMX.FTZ R13, R131, R12, !PT ;  /* 0x0000000c830d7209 */ /* 0x000fe20007810000 */
[----:B------:R-:W-:Y:S02]  /*1b390*/  FFMA.FTZ R174, R0, UR4, R174 ;  /* 0x0000000400ae7c23 */ /* 0x000fe400080100ae */
[----:B------:R-:W-:Y:S01]  /*1b3a0*/  I2F R0, R20 ;  /* 0x0000001400007306 */ /* 0x000fe20000201400 */
[----:B------:R-:W-:Y:S01]  /*1b3b0*/  FFMA.FTZ R223, R114, UR4, R223 ;  /* 0x0000000472df7c23 */ /* 0x000fe200080100df */
[----:B------:R-:W-:Y:S01]  /*1b3c0*/  FMNMX.FTZ R13, R252, R13, !PT ;  /* 0x0000000dfc0d7209 */ /* 0x000fe20007810000 */
[----:B------:R-:W-:Y:S02]  /*1b3d0*/  FFMA.FTZ R221, R218, UR4, R221 ;  /* 0x00000004dadd7c23 */ /* 0x000fe400080100dd */
[----:B--2---:R-:W-:Y:S01]  /*1b3e0*/  FFMA.FTZ R109, R7, UR4, R58 ;  /* 0x00000004076d7c23 */ /* 0x004fe2000801003a */
[----:B------:R-:W-:Y:S01]  /*1b3f0*/  FMNMX.FTZ R8, R223, R8, !PT ;  /* 0x00000008df087209 */ /* 0x000fe20007810000 */
[----:B------:R-:W-:Y:S01]  /*1b400*/  FFMA.FTZ R104, R7, UR4, R54 ;  /* 0x0000000407687c23 */ /* 0x000fe20008010036 */
[----:B------:R-:W-:Y:S01]  /*1b410*/  FMNMX.FTZ R13, R222, R13, !PT ;  /* 0x0000000dde0d7209 */ /* 0x000fe20007810000 */
[----:B------:R-:W-:Y:S01]  /*1b420*/  FFMA.FTZ R169, R126, UR4, R169 ;  /* 0x000000047ea97c23 */ /* 0x000fe200080100a9 */
        /* <DEDUP_REMOVED lines=20> */
[----:B------:R-:W2:Y:S01]  /*1b570*/  I2F R114, R114 ;  /* 0x0000007200727306 */ /* 0x000ea20000201400 */
        /* <DEDUP_REMOVED lines=8> */
[----:B------:R-:W-:Y:S01]  /*1b600*/  FFMA.FTZ R202, R106, UR4, R202 ;  /* 0x000000046aca7c23 */ /* 0x000fe200080100ca */
[----:B------:R3:W-:Y:S01]  /*1b610*/  I2F R12, R15 ;  /* 0x0000000f000c7306 */ /* 0x0007e20000201400 */
[----:B------:R-:W-:Y:S01]  /*1b620*/  FFMA.FTZ R198, R103, UR4, R198 ;  /* 0x0000000467c67c23 */ /* 0x000fe200080100c6 */
[----:B------:R-:W-:Y:S01]  /*1b630*/  FMNMX.FTZ R17, R210, R13, !PT ;  /* 0x0000000dd2117209 */ /* 0x000fe20007810000 */
[----:B------:R-:W-:Y:S01]  /*1b640*/  FFMA.FTZ R197, R99, UR4, R197 ;  /* 0x0000000463c57c23 */ /* 0x000fe200080100c5 */
[----:B-1----:R-:W-:Y:S01]  /*1b650*/  FMNMX.FTZ R14, R209, R16, !PT ;  /* 0x00000010d10e7209 */ /* 0x002fe20007810000 */
[----:B------:R-:W-:Y:S01]  /*1b660*/  FFMA.FTZ R196, R99, UR4, R196 ;  /* 0x0000000463c47c23 */ /* 0x000fe200080100c4 */
[----:B------:R-:W-:Y:S01]  /*1b670*/  FMNMX.FTZ R17, R208, R17, !PT ;  /* 0x00000011d0117209 */ /* 0x000fe20007810000 */
[----:B------:R-:W-:Y:S01]  /*1b680*/  FFMA.FTZ R191, R96, UR4, R191 ;  /* 0x0000000460bf7c23 */ /* 0x000fe200080100bf */
[----:B------:R-:W-:Y:S01]  /*1b690*/  FMNMX.FTZ R14, R207, R14, !PT ;  /* 0x0000000ecf0e7209 */ /* 0x000fe20007810000 */
[----:B------:R-:W-:Y:S01]  /*1b6a0*/  FFMA.FTZ R189, R94, UR4, R189 ;  /* 0x000000045ebd7c23 */ /* 0x000fe200080100bd */
[----:B------:R-:W1:Y:S01]  /*1b6b0*/  I2F R108, R108 ;  /* 0x0000006c006c7306 */ /* 0x000e620000201400 */
[----:B------:R-:W-:Y:S01]  /*1b6c0*/  FMNMX.FTZ R17, R206, R17, !PT ;  /* 0x00000011ce117209 */ /* 0x000fe20007810000 */
[----:B------:R-:W-:Y:S01]  /*1b6d0*/  FFMA.FTZ R186, R94, UR4, R186 ;  /* 0x000000045eba7c23 */ /* 0x000fe200080100ba */
[----:B------:R-:W-:Y:S01]  /*1b6e0*/  FMNMX.FTZ R14, R205, R14, !PT ;  /* 0x0000000ecd0e7209 */ /* 0x000fe20007810000 */
[C---:B--2---:R-:W-:Y:S01]  /*1b6f0*/  FFMA.FTZ R121, R114.reuse, UR4, R52 ;  /* 0x0000000472797c23 */ /* 0x044fe20008010034 */
[----:B------:R-:W-:Y:S01]  /*1b700*/  IADD3 R13, R37, 0xd1, RZ ;  /* 0x000000d1250d7810 */ /* 0x000fe20007ffe0ff */
[----:B------:R-:W-:Y:S01]  /*1b710*/  FFMA.FTZ R114, R114, UR4, R51 ;  /* 0x0000000472727c23 */ /* 0x000fe20008010033 */
[----:B------:R-:W-:Y:S01]  /*1b720*/  FMNMX.FTZ R14, R203, R14, !PT ;  /* 0x0000000ecb0e7209 */ /* 0x000fe20007810000 */
[C---:B------:R-:W-:Y:S02]  /*1b730*/  FFMA.FTZ R187, R93.reuse, UR4, R187 ;  /* 0x000000045dbb7c23 */ /* 0x040fe400080100bb */
[----:B------:R-:W-:Y:S01]  /*1b740*/  FFMA.FTZ R184, R93, UR4, R184 ;  /* 0x000000045db87c23 */ /* 0x000fe200080100b8 */
[----:B------:R-:W2:Y:S01]  /*1b750*/  I2F R13, R13 ;  /* 0x0000000d000d7306 */ /* 0x000ea20000201400 */
[----:B------:R-:W-:Y:S01]  /*1b760*/  FMNMX.FTZ R16, R201, R14, !PT ;  /* 0x0000000ec9107209 */ /* 0x000fe20007810000 */
[----:B------:R-:W-:Y:S01]  /*1b770*/  FFMA.FTZ R185, R88, UR4, R185 ;  /* 0x0000000458b97c23 */ /* 0x000fe200080100b9 */
[----:B---3--:R-:W-:Y:S01]  /*1b780*/  FMNMX.FTZ R15, R204, R17, !PT ;  /* 0x00000011cc0f7209 */ /* 0x008fe20007810000 */
        /* <DEDUP_REMOVED lines=10> */
[----:B-1----:R-:W-:Y:S01]  /*1b830*/  FFMA.FTZ R111, R108, UR4, R59 ;  /* 0x000000046c6f7c23 */ /* 0x002fe2000801003b */
[----:B------:R-:W-:Y:S01]  /*1b840*/  FMNMX.FTZ R15, R198, R15, !PT ;  /* 0x0000000fc60f7209 */ /* 0x000fe20007810000 */
[----:B------:R-:W-:Y:S01]  /*1b850*/  FFMA.FTZ R108, R108, UR4, R55 ;  /* 0x000000046c6c7c23 */ /* 0x000fe20008010037 */
[----:B------:R-:W1:Y:S01]  /*1b860*/  I2F R14, R17 ;  /* 0x00000011000e7306 */ /* 0x000e620000201400 */
[----:B------:R-:W-:Y:S01]  /*1b870*/  FMNMX.FTZ R16, R195, R16, !PT ;  /* 0x00000010c3107209 */ /* 0x000fe20007810000 */
[----:B------:R-:W-:Y:S01]  /*1b880*/  LDSM.16.MT88.4 R52, [R234+0xa800] ;  /* 0x00a80000ea34783b */ /* 0x000fe20000004200 */
[----:B------:R-:W-:Y:S01]  /*1b890*/  FMNMX.FTZ R15, R192, R15, !PT ;  /* 0x0000000fc00f7209 */ /* 0x000fe20007810000 */
[----:B------:R-:W-:Y:S01]  /*1b8a0*/  FFMA.FTZ R178, R68, UR4, R178 ;  /* 0x0000000444b27c23 */ /* 0x000fe200080100b2 */
[----:B------:R-:W-:Y:S01]  /*1b8b0*/  FMNMX.FTZ R16, R193, R16, !PT ;  /* 0x00000010c1107209 */ /* 0x000fe20007810000 */
[----:B------:R-:W-:Y:S01]  /*1b8c0*/  FFMA.FTZ R179, R38, UR4, R179 ;  /* 0x0000000426b37c23 */ /* 0x000fe200080100b3 */
        /* <DEDUP_REMOVED lines=12> */
[----:B------:R-:W-:Y:S01]  /*1b990*/  FFMA.FTZ R100, R8, UR4, R100 ;  /* 0x0000000408647c23 */ /* 0x000fe20008010064 */
[----:B------:R-:W-:Y:S01]  /*1b9a0*/  FMNMX.FTZ R16, R185, R16, !PT ;  /* 0x00000010b9107209 */ /* 0x000fe20007810000 */
[----:B------:R-:W-:Y:S02]  /*1b9b0*/  FFMA.FTZ R107, R6, UR4, R65 ;  /* 0x00000004066b7c23 */ /* 0x000fe40008010041 */
[C---:B-1----:R-:W-:Y:S01]  /*1b9c0*/  FFMA.FTZ R89, R14.reuse, UR4, R89 ;  /* 0x000000040e597c23 */ /* 0x042fe20008010059 */
        /* <DEDUP_REMOVED lines=9> */
[----:B------:R-:W-:Y:S01]  /*1ba60*/  IADD3 R0, R37, 0xf9, RZ ;  /* 0x000000f925007810 */ /* 0x000fe20007ffe0ff */
[----:B------:R-:W-:Y:S01]  /*1ba70*/  FFMA.FTZ R188, R96, UR4, R188 ;  /* 0x0000000460bc7c23 */ /* 0x000fe200080100bc */
[----:B------:R-:W-:Y:S01]  /*1ba80*/  FMNMX.FTZ R16, R177, R16, !PT ;  /* 0x00000010b1107209 */ /* 0x000fe20007810000 */
[----:B------:R-:W-:Y:S02]  /*1ba90*/  FFMA.FTZ R180, R87, UR4, R180 ;  /* 0x0000000457b47c23 */ /* 0x000fe400080100b4 */
[----:B------:R-:W-:Y:S01]  /*1baa0*/  FFMA.FTZ R172, R2, UR4, R172 ;  /* 0x0000000402ac7c23 */ /* 0x000fe200080100ac */
[----:B------:R-:W1:Y:S01]  /*1bab0*/  I2F R0, R0 ;  /* 0x0000000000007306 */ /* 0x000e620000201400 */
[----:B------:R-:W-:Y:S01]  /*1bac0*/  FMNMX.FTZ R15, R188, R15, !PT ;  /* 0x0000000fbc0f7209 */ /* 0x000fe20007810000 */
[----:B------:R-:W-:Y:S01]  /*1bad0*/  FFMA.FTZ R170, R4, UR4, R170 ;  /* 0x0000000404aa7c23 */ /* 0x000fe200080100aa */
[----:B------:R-:W-:Y:S02]  /*1bae0*/  FMNMX.FTZ R16, R175, R16, !PT ;  /* 0x00000010af107209 */ /* 0x000fe40007810000 */
[----:B------:R-:W-:Y:S02]  /*1baf0*/  FMNMX.FTZ R5, R186, R15, !PT ;  /* 0x0000000fba057209 */ /* 0x000fe40007810000 */
[----:B------:R-:W-:Y:S02]  /*1bb00*/  FMNMX.FTZ R16, R173, R16, !PT ;  /* 0x00000010ad107209 */ /* 0x000fe40007810000 */
[----:B------:R-:W-:Y:S02]  /*1bb10*/  FMNMX.FTZ R5, R184, R5, !PT ;  /* 0x00000005b8057209 */ /* 0x000fe40007810000 */
[C---:B------:R-:W-:Y:S02]  /*1bb20*/  IADD3 R2, R37.reuse, 0xe0, RZ ;  /* 0x000000e025027810 */ /* 0x040fe40007ffe0ff */
[----:B------:R-:W-:Y:S02]  /*1bb30*/  FMNMX.FTZ R5, R182, R5, !PT ;  /* 0x00000005b6057209 */ /* 0x000fe40007810000 */
[C---:B------:R-:W-:Y:S02]  /*1bb40*/  IADD3 R4, R37.reuse, 0xe1, RZ ;  /* 0x000000e125047810 */ /* 0x040fe40007ffe0ff */
[----:B------:R-:W2:Y:S01]  /*1bb50*/  I2F R2, R2 ;  /* 0x0000000200027306 */ /* 0x000ea20000201400 */
[----:B------:R-:W-:Y:S02]  /*1bb60*/  FMNMX.FTZ R15, R180, R5, !PT ;  /* 0x00000005b40f7209 */ /* 0x000fe40007810000 */
[----:B------:R-:W-:Y:S02]  /*1bb70*/  IADD3 R5, R37, 0xe8, RZ ;  /* 0x000000e825057810 */ /* 0x000fe40007ffe0ff */
[----:B------:R-:W-:Y:S01]  /*1bb80*/  FMNMX.FTZ R15, R178, R15, !PT ;  /* 0x0000000fb20f7209 */ /* 0x000fe20007810000 */
[C---:B-1----:R-:W-:Y:S01]  /*1bb90*/  FFMA.FTZ R3, R0.reuse, UR4, R3 ;  /* 0x0000000400037c23 */ /* 0x042fe20008010003 */
[----:B------:R-:W-:Y:S01]  /*1bba0*/  FMNMX.FTZ R16, R171, R16, !PT ;  /* 0x00000010ab107209 */ /* 0x000fe20007810000 */
[----:B------:R-:W-:Y:S02]  /*1bbb0*/  FFMA.FTZ R62, R0, UR4, R62 ;  /* 0x00000004003e7c23 */ /* 0x000fe4000801003e */
[----:B------:R-:W1:Y:S01]  /*1bbc0*/  I2F R4, R4 ;  /* 0x0000000400047306 */ /* 0x000e620000201400 */
[----:B------:R-:W-:Y:S02]  /*1bbd0*/  FMNMX.FTZ R15, R176, R15, !PT ;  /* 0x0000000fb00f7209 */ /* 0x000fe40007810000 */
[----:B------:R-:W-:Y:S02]  /*1bbe0*/  FMNMX.FTZ R16, R169, R16, !PT ;  /* 0x00000010a9107209 */ /* 0x000fe40007810000 */
[----:B------:R-:W-:Y:S02]  /*1bbf0*/  FMNMX.FTZ R17, R174, R15, !PT ;  /* 0x0000000fae117209 */ /* 0x000fe40007810000 */
[----:B------:R-:W-:Y:S02]  /*1bc00*/  IADD3 R15, R37, 0xe9, RZ ;  /* 0x000000e9250f7810 */ /* 0x000fe40007ffe0ff */
[----:B------:R-:W-:Y:S01]  /*1bc10*/  FMNMX.FTZ R16, R125, R16, !PT ;  /* 0x000000107d107209 */ /* 0x000fe20007810000 */
[----:B------:R-:W3:Y:S01]  /*1bc20*/  I2F R5, R5 ;  /* 0x0000000500057306 */ /* 0x000ee20000201400 */
[----:B------:R-:W-:Y:S02]  /*1bc30*/  FMNMX.FTZ R17, R172, R17, !PT ;  /* 0x00000011ac117209 */ /* 0x000fe40007810000 */
[----:B------:R-:W-:Y:S01]  /*1bc40*/  FMNMX.FTZ R16, R123, R16, !PT ;  /* 0x000000107b107209 */ /* 0x000fe20007810000 */
[----:B--2---:R-:W-:Y:S01]  /*1bc50*/  FFMA.FTZ R75, R2, UR4, R75 ;  /* 0x00000004024b7c23 */ /* 0x004fe2000801004b */
[----:B------:R-:W-:Y:S01]  /*1bc60*/  FMNMX.FTZ R17, R170, R17, !PT ;  /* 0x00000011aa117209 */ /* 0x000fe20007810000 */
[----:B------:R-:W-:Y:S01]  /*1bc70*/  FFMA.FTZ R76, R2, UR4, R76 ;  /* 0x00000004024c7c23 */ /* 0x000fe2000801004c */
[----:B------:R-:W-:Y:S02]  /*1bc80*/  FMNMX.FTZ R16, R121, R16, !PT ;  /* 0x0000001079107209 */ /* 0x000fe40007810000 */
[----:B------:R-:W-:Y:S01]  /*1bc90*/  FMNMX.FTZ R7, R168, R17, !PT ;  /* 0x00000011a8077209 */ /* 0x000fe20007810000 */
[----:B------:R-:W2:Y:S01]  /*1bca0*/  I2F R15, R15 ;  /* 0x0000000f000f7306 */ /* 0x000ea20000201400 */
[----:B------:R-:W-:Y:S02]  /*1bcb0*/  IADD3 R17, R37, 0xf0, RZ ;  /* 0x000000f025117810 */ /* 0x000fe40007ffe0ff */
[----:B------:R-:W-:Y:S01]  /*1bcc0*/  FMNMX.FTZ R7, R126, R7, !PT ;  /* 0x000000077e077209 */ /* 0x000fe20007810000 */
[C---:B-1----:R-:W-:Y:S01]  /*1bcd0*/  FFMA.FTZ R73, R4.reuse, UR4, R73 ;  /* 0x0000000404497c23 */ /* 0x042fe20008010049 */
[----:B------:R-:W-:Y:S01]  /*1bce0*/  FMNMX.FTZ R8, R111, R16, !PT ;  /* 0x000000106f087209 */ /* 0x000fe20007810000 */
[----:B------:R-:W-:Y:S01]  /*1bcf0*/  FFMA.FTZ R74, R4, UR4, R74 ;  /* 0x00000004044a7c23 */ /* 0x000fe2000801004a */
[----:B------:R-:W-:Y:S02]  /*1bd00*/  FMNMX.FTZ R7, R122, R7, !PT ;  /* 0x000000077a077209 */ /* 0x000fe40007810000 */
[----:B------:R-:W-:Y:S01]  /*1bd10*/  FMNMX.FTZ R8, R109, R8, !PT ;  /* 0x000000086d087209 */ /* 0x000fe20007810000 */
[----:B------:R-:W1:Y:S01]  /*1bd20*/  I2F R6, R17 ;  /* 0x0000001100067306 */ /* 0x000e620000201400 */
[----:B------:R-:W-:Y:S02]  /*1bd30*/  FMNMX.FTZ R21, R120, R7, !PT ;  /* 0x0000000778157209 */ /* 0x000fe40007810000 */
[----:B------:R-:W-:Y:S01]  /*1bd40*/  FMNMX.FTZ R8, R107, R8, !PT ;  /* 0x000000086b087209 */ /* 0x000fe20007810000 */
[C---:B---3--:R-:W-:Y:S01]  /*1bd50*/  FFMA.FTZ R71, R5.reuse, UR4, R71 ;  /* 0x0000000405477c23 */ /* 0x048fe20008010047 */
[----:B------:R-:W-:Y:S01]  /*1bd60*/  FMNMX.FTZ R21, R114, R21, !PT ;  /* 0x0000001572157209 */ /* 0x000fe20007810000 */
[----:B------:R-:W-:Y:S01]  /*1bd70*/  FFMA.FTZ R72, R5, UR4, R72 ;  /* 0x0000000405487c23 */ /* 0x000fe20008010048 */
[----:B------:R-:W-:Y:S02]  /*1bd80*/  FMNMX.FTZ R8, R105, R8, !PT ;  /* 0x0000000869087209 */ /* 0x000fe40007810000 */
[----:B------:R-:W-:Y:S02]  /*1bd90*/  FMNMX.FTZ R21, R108, R21, !PT ;  /* 0x000000156c157209 */ /* 0x000fe40007810000 */
[----:B------:R-:W-:Y:S02]  /*1bda0*/  FMNMX.FTZ R12, R95, R8, !PT ;  /* 0x000000085f0c7209 */ /* 0x000fe40007810000 */
[----:B------:R-:W-:Y:S01]  /*1bdb0*/  FMNMX.FTZ R13, R104, R21, !PT ;  /* 0x00000015680d7209 */ /* 0x000fe20007810000 */
[C---:B--2---:R-:W-:Y:S01]  /*1bdc0*/  FFMA.FTZ R69, R15.reuse, UR4, R69 ;  /* 0x000000040f457c23 */ /* 0x044fe20008010045 */
[----:B------:R-:W-:Y:S01]  /*1bdd0*/  LDSM.16.MT88.4 R20, [R234+0xa000] ;  /* 0x00a00000ea14783b */ /* 0x000fe20000004200 */
[----:B------:R-:W-:Y:S01]  /*1bde0*/  FFMA.FTZ R70, R15, UR4, R70 ;  /* 0x000000040f467c23 */ /* 0x000fe20008010046 */
[C---:B------:R-:W-:Y:S02]  /*1bdf0*/  IADD3 R7, R37.reuse, 0xf1, RZ ;  /* 0x000000f125077810 */ /* 0x040fe40007ffe0ff */
[----:B------:R-:W-:Y:S02]  /*1be00*/  IADD3 R16, R37, 0xf8, RZ ;  /* 0x000000f825107810 */ /* 0x000fe40007ffe0ff */
[----:B------:R-:W-:Y:S02]  /*1be10*/  FMNMX.FTZ R13, R102, R13, !PT ;  /* 0x0000000d660d7209 */ /* 0x000fe40007810000 */
[----:B------:R-:W2:Y:S01]  /*1be20*/  I2F R7, R7 ;  /* 0x0000000700077306 */ /* 0x000ea20000201400 */
[----:B-1----:R-:W-:Y:S01]  /*1be30*/  FFMA.FTZ R67, R6, UR4, R67 ;  /* 0x0000000406437c23 */ /* 0x002fe20008010043 */
[----:B------:R-:W-:Y:S01]  /*1be40*/  FMNMX.FTZ R13, R100, R13, !PT ;  /* 0x0000000d640d7209 */ /* 0x000fe20007810000 */
[----:B------:R-:W-:Y:S01]  /*1be50*/  FFMA.FTZ R66, R6, UR4, R66 ;  /* 0x0000000406427c23 */ /* 0x000fe20008010042 */
[----:B------:R-:W-:Y:S02]  /*1be60*/  FMNMX.FTZ R12, R91, R12, !PT ;  /* 0x0000000c5b0c7209 */ /* 0x000fe40007810000 */
        /* <DEDUP_REMOVED lines=16> */
[----:B------:R-:W-:Y:S01]  /*1bf70*/  FMNMX.FTZ R12, R67, R12, !PT ;  /* 0x0000000c430c7209 */ /* 0x000fe20007810000 */
[----:B-1----:R-:W-:Y:S01]  /*1bf80*/  FFMA.FTZ R36, R8, UR4, R36 ;  /* 0x0000000408247c23 */ /* 0x002fe20008010024 */
[----:B------:R-:W-:Y:S01]  /*1bf90*/  FMNMX.FTZ R13, R70, R13, !PT ;  /* 0x0000000d460d7209 */ /* 0x000fe20007810000 */
[----:B------:R-:W-:Y:S01]  /*1bfa0*/  FFMA.FTZ R63, R8, UR4, R63 ;  /* 0x00000004083f7c23 */ /* 0x000fe2000801003f */
[----:B------:R-:W-:Y:S02]  /*1bfb0*/  FMNMX.FTZ R5, R39, R12, !PT ;  /* 0x0000000c27057209 */ /* 0x000fe40007810000 */
[----:B------:R-:W-:Y:S02]  /*1bfc0*/  FMNMX.FTZ R13, R66, R13, !PT ;  /* 0x0000000d420d7209 */ /* 0x000fe40007810000 */
[----:B------:R-:W-:Y:S02]  /*1bfd0*/  FMNMX.FTZ R2, R36, R5, !PT ;  /* 0x0000000524027209 */ /* 0x000fe40007810000 */
[----:B------:R-:W-:Y:S02]  /*1bfe0*/  FMNMX.FTZ R4, R64, R13, !PT ;  /* 0x0000000d40047209 */ /* 0x000fe40007810000 */
[----:B------:R-:W-:Y:S02]  /*1bff0*/  FMNMX.FTZ R6, R3, R2, !PT ;  /* 0x0000000203067209 */ /* 0x000fe40007810000 */
[----:B------:R-:W-:Y:S03]  /*1c000*/  FMNMX.FTZ R17, R63, R4, !PT ;  /* 0x000000043f117209 */ /* 0x000fe60007810000 */
[----:B------:R-:W1:Y:S01]  /*1c010*/  SHFL.BFLY PT, R7, R6, 0x2, 0x1f ;  /* 0x0c401f0006077f89 */ /* 0x000e6200000e0000 */
[----:B------:R-:W-:Y:S07]  /*1c020*/  FMNMX.FTZ R15, R62, R17, !PT ;  /* 0x000000113e0f7209 */ /* 0x000fee0007810000 */
        /* <DEDUP_REMOVED lines=9> */
[----:B--2---:R-:W-:Y:S02]  /*1c0c0*/  FMNMX.FTZ R2, R13, R2, !PT ;  /* 0x000000020d027209 */ /* 0x004fe40007810000 */
[----:B------:R-:W1:Y:S01]  /*1c0d0*/  LDSM.16.MT88.4 R12, [R237+0xa000] ;  /* 0x00a00000ed0c783b */ /* 0x000e620000004200 */
[----:B------:R-:W-:Y:S01]  /*1c0e0*/  FSEL R68, R68, RZ, P0 ;  /* 0x000000ff44447208 */ /* 0x000fe20000000000 */
[----:B------:R-:W-:Y:S01]  /*1c0f0*/  FMUL.FTZ R37, R4, c[0x0][0x23c] ;  /* 0x00008f0004257a20 */ /* 0x000fe20000410000 */
[C---:B------:R-:W-:Y:S01]  /*1c100*/  FSETP.NEU.FTZ.AND P0, PT, R2.reuse, -INF , PT ;  /* 0xff8000000200780b */ /* 0x040fe20003f1d000 */
[----:B------:R-:W-:Y:S02]  /*1c110*/  FMUL.FTZ R65, R2, c[0x0][0x23c] ;  /* 0x00008f0002417a20 */ /* 0x000fe40000410000 */
[--C-:B------:R-:W-:Y:S02]  /*1c120*/  FFMA.FTZ R101, R49, c[0x0][0x23c], -R68.reuse ;  /* 0x00008f0031657a23 */ /* 0x100fe40000010844 */
[----:B------:R-:W2:Y:S01]  /*1c130*/  MUFU.EX2 R37, R37 ;  /* 0x0000002500257308 */ /* 0x000ea20000000800 */
[----:B------:R-:W-:Y:S01]  /*1c140*/  LDSM.16.MT88.4 R48, [R237+0xa800] ;  /* 0x00a80000ed30783b */ /* 0x000fe20000004200 */
[--C-:B------:R-:W-:Y:S01]  /*1c150*/  FFMA.FTZ R112, R57, c[0x0][0x23c], -R68.reuse ;  /* 0x00008f0039707a23 */ /* 0x100fe20000010844 */
[----:B------:R-:W-:Y:S01]  /*1c160*/  FSEL R65, R65, RZ, P0 ;  /* 0x000000ff41417208 */ /* 0x000fe20000000000 */
[--C-:B------:R-:W-:Y:S01]  /*1c170*/  FFMA.FTZ R94, R79, c[0x0][0x23c], -R68.reuse ;  /* 0x00008f004f5e7a23 */ /* 0x100fe20000010844 */
[----:B------:R-:W-:Y:S01]  /*1c180*/  PLOP3.LUT P0, PT, PT, PT, UP0, 0x80, 0x0 ;  /* 0x000000000000781c */ /* 0x000fe20003f0f008 */
[--C-:B------:R-:W-:Y:S02]  /*1c190*/  FFMA.FTZ R93, R81, c[0x0][0x23c], -R68.reuse ;  /* 0x00008f00515d7a23 */ /* 0x100fe40000010844 */
[--C-:B------:R-:W-:Y:S02]  /*1c1a0*/  FFMA.FTZ R97, R46, c[0x0][0x23c], -R65.reuse ;  /* 0x00008f002e617a23 */ /* 0x100fe40000010841 */
[----:B------:R-:W-:Y:S01]  /*1c1b0*/  MUFU.EX2 R94, R94 ;  /* 0x0000005e005e7308 */ /* 0x000fe20000000800 */
[--C-:B------:R-:W-:Y:S02]  /*1c1c0*/  FFMA.FTZ R98, R44, c[0x0][0x23c], -R65.reuse ;  /* 0x00008f002c627a23 */ /* 0x100fe40000010841 */
[----:B------:R-:W3:Y:S01]  /*1c1d0*/  LDSM.16.MT88.4 R44, [R232+0xa000] ;  /* 0x00a00000e82c783b */ /* 0x000ee20000004200 */
[--C-:B------:R-:W-:Y:S02]  /*1c1e0*/  FFMA.FTZ R115, R56, c[0x0][0x23c], -R65.reuse ;  /* 0x00008f0038737a23 */ /* 0x100fe40000010841 */
[--C-:B------:R-:W-:Y:S02]  /*1c1f0*/  FFMA.FTZ R88, R10, c[0x0][0x23c], -R68.reuse ;  /* 0x00008f000a587a23 */ /* 0x100fe40000010844 */
[--C-:B------:R-:W-:Y:S02]  /*1c200*/  FFMA.FTZ R79, R11, c[0x0][0x23c], -R68.reuse ;  /* 0x00008f000b4f7a23 */ /* 0x100fe40000010844 */
[----:B------:R-:W4:Y:S01]  /*1c210*/  MUFU.EX2 R93, R93 ;  /* 0x0000005d005d7308 */ /* 0x000f220000000800 */
[----:B------:R-:W-:Y:S01]  /*1c220*/  LDSM.16.MT88.4 R56, [R232+0xa800] ;  /* 0x00a80000e838783b */ /* 0x000fe20000004200 */
[--C-:B------:R-:W-:Y:S02]  /*1c230*/  FFMA.FTZ R77, R77, c[0x0][0x23c], -R68.reuse ;  /* 0x00008f004d4d7a23 */ /* 0x100fe40000010844 */
[C---:B--2---:R-:W-:Y:S02]  /*1c240*/  FMUL.FTZ R6, R37.reuse, R162 ;  /* 0x000000a225067220 */ /* 0x044fe40000410000 */
[C---:B------:R-:W-:Y:S02]  /*1c250*/  FMUL.FTZ R7, R37.reuse, R163 ;  /* 0x000000a325077220 */ /* 0x040fe40000410000 */
[----:B------:R-:W-:Y:S02]  /*1c260*/  FMUL.FTZ R10, R37, R158 ;  /* 0x0000009e250a7220 */ /* 0x000fe40000410000 */
[----:B------:R-:W-:Y:S01]  /*1c270*/  MUFU.EX2 R88, R88 ;  /* 0x0000005800587308 */ /* 0x000fe20000000800 */
[--C-:B------:R-:W-:Y:S02]  /*1c280*/  FFMA.FTZ R158, R199, c[0x0][0x23c], -R68.reuse ;  /* 0x00008f00c79e7a23 */ /* 0x100fe40000010844 */
[C---:B------:R-:W-:Y:S02]  /*1c290*/  FMUL.FTZ R11, R37.reuse, R159 ;  /* 0x0000009f250b7220 */ /* 0x040fe40000410000 */
[C---:B------:R-:W-:Y:S02]  /*1c2a0*/  FMUL.FTZ R26, R37.reuse, R142 ;  /* 0x0000008e251a7220 */ /* 0x040fe40000410000 */
[C---:B------:R-:W-:Y:S02]  /*1c2b0*/  FMUL.FTZ R27, R37.reuse, R143 ;  /* 0x0000008f251b7220 */ /* 0x040fe40000410000 */
[--C-:B------:R-:W-:Y:S01]  /*1c2c0*/  FFMA.FTZ R99, R34, c[0x0][0x23c], -R65.reuse ;  /* 0x00008f0022637a23 */ /* 0x100fe20000010841 */
[----:B------:R-:W2:Y:S01]  /*1c2d0*/  MUFU.EX2 R79, R79 ;  /* 0x0000004f004f7308 */ /* 0x000ea20000000800 */
[----:B------:R-:W-:Y:S02]  /*1c2e0*/  FMUL.FTZ R34, R37, R134 ;  /* 0x0000008625227220 */ /* 0x000fe40000410000 */
[--C-:B------:R-:W-:Y:S01]  /*1c2f0*/  FFMA.FTZ R106, R32, c[0x0][0x23c], -R65.reuse ;  /* 0x00008f00206a7a23 */ /* 0x100fe20000010841 */
[----:B----4-:R-:W-:Y:S01]  /*1c300*/  F2FP.BF16.PACK_AB R41, R93, R94 ;  /* 0x0000005e5d29723e */ /* 0x010fe200000010ff */
[--C-:B------:R-:W-:Y:S02]  /*1c310*/  FFMA.FTZ R110, R35, c[0x0][0x23c], -R68.reuse ;  /* 0x00008f00236e7a23 */ /* 0x100fe40000010844 */
        /* <DEDUP_REMOVED lines=30> */
[----:B------:R-:W-:Y:S02]  /*1c500*/  FFMA.FTZ R78, R78, c[0x0][0x23c], -R65 ;  /* 0x00008f004e4e7a23 */ /* 0x000fe40000010841 */
[--C-:B------:R-:W-:Y:S02]  /*1c510*/  FFMA.FTZ R75, R75, c[0x0][0x23c], -R68.reuse ;  /* 0x00008f004b4b7a23 */ /* 0x100fe40000010844 */
[--C-:B------:R-:W-:Y:S01]  /*1c520*/  FFMA.FTZ R71, R71, c[0x0][0x23c], -R68.reuse ;  /* 0x00008f0047477a23 */ /* 0x100fe20000010844 */
[----:B------:R-:W-:Y:S01]  /*1c530*/  MUFU.EX2 R101, R101 ;  /* 0x0000006500657308 */ /* 0x000fe20000000800 */
[--C-:B------:R-:W-:Y:S02]  /*1c540*/  FFMA.FTZ R67, R67, c[0x0][0x23c], -R68.reuse ;  /* 0x00008f0043437a23 */ /* 0x100fe40000010844 */
        /* <DEDUP_REMOVED lines=10> */
[----:B------:R-:W2:Y:S01]  /*1c5f0*/  MUFU.EX2 R38, R38 ;  /* 0x0000002600267308 */ /* 0x000ea20000000800 */
[--C-:B------:R-:W-:Y:S02]  /*1c600*/  FFMA.FTZ R92, R19, c[0x0][0x23c], -R68.reuse ;  /* 0x00008f00135c7a23 */ /* 0x100fe40000010844 */
[----:B------:R-:W-:Y:S02]  /*1c610*/  FMUL.FTZ R18, R37, R150 ;  /* 0x0000009625127220 */ /* 0x000fe40000410000 */
        /* <DEDUP_REMOVED lines=12> */
[C---:B--2---:R-:W-:Y:S02]  /*1c6e0*/  FMUL.FTZ R32, R38.reuse, R132 ;  /* 0x0000008426207220 */ /* 0x044fe40000410000 */
[C---:B------:R-:W-:Y:S02]  /*1c6f0*/  FMUL.FTZ R33, R38.reuse, R133 ;  /* 0x0000008526217220 */ /* 0x040fe40000410000 */
        /* <DEDUP_REMOVED lines=9> */
[--C-:B------:R-:W-:Y:S01]  /*1c790*/  FFMA.FTZ R149, R203, c[0x0][0x23c], -R68.reuse ;  /* 0x00008f00cb957a23 */ /* 0x100fe20000010844 */
[----:B----4-:R-:W-:Y:S01]  /*1c7a0*/  F2FP.BF16.PACK_AB R40, R87, R96 ;  /* 0x000000605728723e */ /* 0x010fe200000010ff */
[C---:B------:R-:W-:Y:S02]  /*1c7b0*/  FMUL.FTZ R24, R38.reuse, R140 ;  /* 0x0000008c26187220 */ /* 0x040fe40000410000 */
[----:B------:R-:W-:Y:S02]  /*1c7c0*/  FMUL.FTZ R25, R38, R141 ;  /* 0x0000008d26197220 */ /* 0x000fe40000410000 */
[--C-:B------:R-:W-:Y:S01]  /*1c7d0*/  FFMA.FTZ R132, R223, c[0x0][0x23c], -R68.reuse ;  /* 0x00008f00df847a23 */ /* 0x100fe20000010844 */
[----:B------:R-:W4:Y:S01]  /*1c7e0*/  MUFU.EX2 R86, R86 ;  /* 0x0000005600567308 */ /* 0x000f220000000800 */
        /* <DEDUP_REMOVED lines=12> */
[----:B------:R-:W2:Y:S01]  /*1c8b0*/  MUFU.EX2 R92, R92 ;  /* 0x0000005c005c7308 */ /* 0x000ea20000000800 */
[C---:B-1----:R-:W-:Y:S05]  /*1c8c0*/  HMMA.16816.F32.BF16 R4, R40.reuse, R12, R4 ;  /* 0x0000000c2804723c */ /* 0x042fea0000041804 */
[--C-:B------:R-:W-:Y:S02]  /*1c8d0*/  FFMA.FTZ R190, R181, c[0x0][0x23c], -R68.reuse ;  /* 0x00008f00b5be7a23 */ /* 0x100fe40000010844 */
[C---:B------:R-:W-:Y:S01]  /*1c8e0*/  FMUL.FTZ R12, R38.reuse, R152 ;  /* 0x00000098260c7220 */ /* 0x040fe20000410000 */
[C---:B------:R-:W-:Y:S01]  /*1c8f0*/  HMMA.16816.F32.BF16 R8, R40.reuse, R14, R8 ;  /* 0x0000000e2808723c */ /* 0x040fe20000041808 */
[----:B------:R-:W-:Y:S03]  /*1c900*/  MUFU.EX2 R103, R103 ;  /* 0x0000006700677308 */ /* 0x000fe60000000800 */
[----:B------:R-:W-:Y:S02]  /*1c910*/  FMUL.FTZ R13, R38, R153 ;  /* 0x00000099260d7220 */ /* 0x000fe40000410000 */
[--C-:B------:R-:W-:Y:S02]  /*1c920*/  FFMA.FTZ R152, R205, c[0x0][0x23c], -R68.reuse ;  /* 0x00008f00cd987a23 */ /* 0x100fe40000010844 */
[C---:B------:R-:W-:Y:S03]  /*1c930*/  FMUL.FTZ R14, R37.reuse, R154 ;  /* 0x0000009a250e7220 */ /* 0x040fe60000410000 */
[----:B------:R-:W1:Y:S01]  /*1c940*/  MUFU.EX2 R112, R112 ;  /* 0x0000007000707308 */ /* 0x000e620000000800 */
[----:B------:R-:W-:Y:S02]  /*1c950*/  FMUL.FTZ R15, R37, R155 ;  /* 0x0000009b250f7220 */ /* 0x000fe40000410000 */
[--C-:B------:R-:W-:Y:S02]  /*1c960*/  FFMA.FTZ R154, R204, c[0x0][0x23c], -R65.reuse ;  /* 0x00008f00cc9a7a23 */ /* 0x100fe40000010841 */
[--C-:B------:R-:W-:Y:S02]  /*1c970*/  FFMA.FTZ R155, R201, c[0x0][0x23c], -R68.reuse ;  /* 0x00008f00c99b7a23 */ /* 0x100fe40000010844 */
[--C-:B------:R-:W-:Y:S01]  /*1c980*/  FFMA.FTZ R153, R202, c[0x0][0x23c], -R65.reuse ;  /* 0x00008f00ca997a23 */ /* 0x100fe20000010841 */
[C---:B------:R-:W-:Y:S02]  /*1c990*/  HMMA.16816.F32.BF16 R12, R40.reuse, R20, R12 ;  /* 0x00000014280c723c */ /* 0x040fe4000004180c */
[----:B------:R-:W-:Y:S01]  /*1c9a0*/  MUFU.EX2 R115, R115 ;  /* 0x0000007300737308 */ /* 0x000fe20000000800 */
[--C-:B------:R-:W-:Y:S02]  /*1c9b0*/  FFMA.FTZ R188, R188, c[0x0][0x23c], -R65.reuse ;  /* 0x00008f00bcbc7a23 */ /* 0x100fe40000010841 */
[--C-:B------:R-:W-:Y:S02]  /*1c9c0*/  FFMA.FTZ R186, R186, c[0x0][0x23c], -R65.reuse ;  /* 0x00008f00baba7a23 */ /* 0x100fe40000010841 */
[C---:B------:R-:W-:Y:S01]  /*1c9d0*/  FMUL.FTZ R20, R38.reuse, R144 ;  /* 0x0000009026147220 */ /* 0x040fe20000410000 */
[C---:B------:R-:W-:Y:S04]  /*1c9e0*/  HMMA.16816.F32.BF16 R16, R40.reuse, R22, R16 ;  /* 0x000000162810723c */ /* 0x040fe80000041810 */
[----:B------:R-:W5:Y:S01]  /*1c9f0*/  MUFU.EX2 R116, R116 ;  /* 0x0000007400747308 */ /* 0x000f620000000800 */
[----:B------:R-:W-:Y:S02]  /*1ca00*/  FMUL.FTZ R21, R38, R145 ;  /* 0x0000009126157220 */ /* 0x000fe40000410000 */
[C---:B------:R-:W-:Y:S02]  /*1ca10*/  FMUL.FTZ R22, R37.reuse, R146 ;  /* 0x0000009225167220 */ /* 0x040fe40000410000 */
[----:B------:R-:W-:Y:S03]  /*1ca20*/  FMUL.FTZ R23, R37, R147 ;  /* 0x0000009325177220 */ /* 0x000fe60000410000 */
[--C-:B------:R-:W-:Y:S02]  /*1ca30*/  FFMA.FTZ R144, R211, c[0x0][0x23c], -R68.reuse ;  /* 0x00008f00d3907a23 */ /* 0x100fe40000010844 */
[----:B------:R-:W-:Y:S01]  /*1ca40*/  MUFU.EX2 R113, R113 ;  /* 0x0000007100717308 */ /* 0x000fe20000000800 */
[--C-:B------:R-:W-:Y:S01]  /*1ca50*/  FFMA.FTZ R146, R212, c[0x0][0x23c], -R65.reuse ;  /* 0x00008f00d4927a23 */ /* 0x100fe20000010841 */
[C---:B------:R-:W-:Y:S03]  /*1ca60*/  HMMA.16816.F32.BF16 R20, R40.reuse, R28, R20 ;  /* 0x0000001c2814723c */ /* 0x040fe60000041814 */
[--C-:B------:R-:W-:Y:S02]  /*1ca70*/  FFMA.FTZ R147, R209, c[0x0][0x23c], -R68.reuse ;  /* 0x00008f00d1937a23 */ /* 0x100fe40000010844 */
[--C-:B------:R-:W-:Y:S02]  /*1ca80*/  FFMA.FTZ R145, R210, c[0x0][0x23c], -R65.reuse ;  /* 0x00008f00d2917a23 */ /* 0x100fe40000010841 */
[C---:B------:R-:W-:Y:S01]  /*1ca90*/  FMUL.FTZ R28, R38.reuse, R136 ;  /* 0x00000088261c7220 */ /* 0x040fe20000410000 */
[----:B------:R-:W1:Y:S01]  /*1caa0*/  MUFU.EX2 R118, R118 ;  /* 0x0000007600767308 */ /* 0x000e620000000800 */
[C---:B------:R-:W-:Y:S03]  /*1cab0*/  HMMA.16816.F32.BF16 R24, R40.reuse, R30, R24 ;  /* 0x0000001e2818723c */ /* 0x040fe60000041818 */
[----:B------:R-:W-:Y:S02]  /*1cac0*/  FMUL.FTZ R29, R38, R137 ;  /* 0x00000089261d7220 */ /* 0x000fe40000410000 */
[--C-:B------:R-:W-:Y:S02]  /*1cad0*/  FFMA.FTZ R136, R221, c[0x0][0x23c], -R68.reuse ;  /* 0x00008f00dd887a23 */ /* 0x100fe40000010844 */
[C---:B------:R-:W-:Y:S02]  /*1cae0*/  FMUL.FTZ R30, R37.reuse, R138 ;  /* 0x0000008a251e7220 */ /* 0x040fe40000410000 */
[----:B------:R-:W-:Y:S03]  /*1caf0*/  MUFU.EX2 R119, R119 ;  /* 0x0000007700777308 */ /* 0x000fe60000000800 */
[----:B------:R-:W-:Y:S02]  /*1cb00*/  FMUL.FTZ R31, R37, R139 ;  /* 0x0000008b251f7220 */ /* 0x000fe40000410000 */
[--C-:B------:R-:W-:Y:S02]  /*1cb10*/  FFMA.FTZ R137, R216, c[0x0][0x23c], -R65.reuse ;  /* 0x00008f00d8897a23 */ /* 0x100fe40000010841 */
[--C-:B------:R-:W-:Y:S02]  /*1cb20*/  FFMA.FTZ R139, R217, c[0x0][0x23c], -R68.reuse ;  /* 0x00008f00d98b7a23 */ /* 0x100fe40000010844 */
[--C-:B------:R-:W-:Y:S01]  /*1cb30*/  FFMA.FTZ R138, R220, c[0x0][0x23c], -R65.reuse ;  /* 0x00008f00dc8a7a23 */ /* 0x100fe20000010841 */
[----:B------:R-:W1:Y:S01]  /*1cb40*/  MUFU.EX2 R124, R124 ;  /* 0x0000007c007c7308 */ /* 0x000e620000000800 */
[C---:B---3--:R-:W-:Y:S03]  /*1cb50*/  HMMA.16816.F32.BF16 R28, R40.reuse, R44, R28 ;  /* 0x0000002c281c723c */ /* 0x048fe6000004181c */
[--C-:B------:R-:W-:Y:S02]  /*1cb60*/  FFMA.FTZ R187, R184, c[0x0][0x23c], -R65.reuse ;  /* 0x00008f00b8bb7a23 */ /* 0x100fe40000010841 */
[--C-:B------:R-:W-:Y:S02]  /*1cb70*/  FFMA.FTZ R184, R185, c[0x0][0x23c], -R68.reuse ;  /* 0x00008f00b9b87a23 */ /* 0x100fe40000010844 */
[--C-:B------:R-:W-:Y:S01]  /*1cb80*/  FFMA.FTZ R181, R182, c[0x0][0x23c], -R65.reuse ;  /* 0x00008f00b6b57a23 */ /* 0x100fe20000010841 */
[----:B------:R-:W-:Y:S01]  /*1cb90*/  HMMA.16816.F32.BF16 R32, R40, R46, R32 ;  /* 0x0000002e2820723c */ /* 0x000fe20000041820 */
[----:B------:R-:W-:Y:S01]  /*1cba0*/  MUFU.EX2 R117, R117 ;  /* 0x0000007500757308 */ /* 0x000fe20000000800 */
[----:B------:R-:W3:Y:S02]  /*1cbb0*/  LDSM.16.MT88.4 R44, [R233+0xa800] ;  /* 0x00a80000e92c783b */ /* 0x000ee40000004200 */
[--C-:B------:R-:W-:Y:S02]  /*1cbc0*/  FFMA.FTZ R182, R171, c[0x0][0x23c], -R68.reuse ;  /* 0x00008f00abb67a23 */ /* 0x100fe40000010844 */
[--C-:B------:R-:W-:Y:S01]  /*1cbd0*/  FFMA.FTZ R180, R180, c[0x0][0x23c], -R65.reuse ;  /* 0x00008f00b4b47a23 */ /* 0x100fe20000010841 */
[----:B----4-:R-:W-:Y:S01]  /*1cbe0*/  F2FP.BF16.PACK_AB R41, R77, R86 ;  /* 0x000000564d29723e */ /* 0x010fe200000010ff */
[--C-:B------:R-:W-:Y:S01]  /*1cbf0*/  FFMA.FTZ R178, R178, c[0x0][0x23c], -R65.reuse ;  /* 0x00008f00b2b27a23 */ /* 0x100fe20000010841 */
[----:B--2---:R-:W-:Y:S02]  /*1cc00*/  F2FP.BF16.PACK_AB R43, R92, R85 ;  /* 0x000000555c2b723e */ /* 0x004fe400000010ff */
[----:B------:R-:W2:Y:S01]  /*1cc10*/  MUFU.EX2 R128, R128 ;  /* 0x0000008000807308 */ /* 0x000ea20000000800 */
[----:B------:R-:W-:Y:S01]  /*1cc20*/  F2FP.BF16.PACK_AB R40, R98, R97 ;  /* 0x000000616228723e */ /* 0x000fe200000010ff */
[--C-:B------:R-:W-:Y:S01]  /*1cc30*/  FFMA.FTZ R185, R176, c[0x0][0x23c], -R65.reuse ;  /* 0x00008f00b0b97a23 */ /* 0x100fe20000010841 */
[----:B------:R-:W-:Y:S01]  /*1cc40*/  F2FP.BF16.PACK_AB R42, R106, R99 ;  /* 0x000000636a2a723e */ /* 0x000fe200000010ff */
        /* <DEDUP_REMOVED lines=9> */
[----:B------:R-:W4:Y:S01]  /*1cce0*/  MUFU.EX2 R130, R130 ;  /* 0x0000008200827308 */ /* 0x000f220000000800 */
[----:B------:R-:W1:Y:S02]  /*1ccf0*/  LDSM.16.MT88.4 R48, [R237+0xb000] ;  /* 0x00b00000ed30783b */ /* 0x000e640000004200 */
[--C-:B------:R-:W-:Y:S02]  /*1cd00*/  FFMA.FTZ R168, R169, c[0x0][0x23c], -R68.reuse ;  /* 0x00008f00a9a87a23 */ /* 0x100fe40000010844 */
[--C-:B------:R-:W-:Y:S02]  /*1cd10*/  FFMA.FTZ R123, R126, c[0x0][0x23c], -R65.reuse ;  /* 0x00008f007e7b7a23 */ /* 0x100fe40000010841 */
[C---:B------:R-:W-:Y:S03]  /*1cd20*/  HMMA.16816.F32.BF16 R12, R40.reuse, R52, R12 ;  /* 0x00000034280c723c */ /* 0x040fe6000004180c */
[----:B------:R-:W-:Y:S01]  /*1cd30*/  MUFU.EX2 R131, R131 ;  /* 0x0000008300837308 */ /* 0x000fe20000000800 */
[--C-:B------:R-:W-:Y:S02]  /*1cd40*/  FFMA.FTZ R126, R105, c[0x0][0x23c], -R68.reuse ;  /* 0x00008f00697e7a23 */ /* 0x100fe40000010844 */
[--C-:B------:R-:W-:Y:S02]  /*1cd50*/  FFMA.FTZ R122, R122, c[0x0][0x23c], -R65.reuse ;  /* 0x00008f007a7a7a23 */ /* 0x100fe40000010841 */
[C---:B------:R-:W-:Y:S01]  /*1cd60*/  HMMA.16816.F32.BF16 R16, R40.reuse, R54, R16 ;  /* 0x000000362810723c */ /* 0x040fe20000041810 */
[----:B------:R-:W1:Y:S03]  /*1cd70*/  LDSM.16.MT88.4 R52, [R234+0xb000] ;  /* 0x00b00000ea34783b */ /* 0x000e660000004200 */
[--C-:B------:R-:W-:Y:S01]  /*1cd80*/  FFMA.FTZ R120, R120, c[0x0][0x23c], -R65.reuse ;  /* 0x00008f0078787a23 */ /* 0x100fe20000010841 */
[----:B------:R-:W1:Y:S01]  /*1cd90*/  MUFU.EX2 R134, R134 ;  /* 0x0000008600867308 */ /* 0x000e620000000800 */
[--C-:B------:R-:W-:Y:S02]  /*1cda0*/  FFMA.FTZ R169, R114, c[0x0][0x23c], -R65.reuse ;  /* 0x00008f0072a97a23 */ /* 0x100fe40000010841 */
[C---:B---3--:R-:W-:Y:S04]  /*1cdb0*/  HMMA.16816.F32.BF16 R20, R40.reuse, R44, R20 ;  /* 0x0000002c2814723c */ /* 0x048fe80000041814 */
[--C-:B------:R-:W-:Y:S02]  /*1cdc0*/  FFMA.FTZ R114, R111, c[0x0][0x23c], -R68.reuse ;  /* 0x00008f006f727a23 */ /* 0x100fe40000010844 */
[--C-:B------:R-:W-:Y:S01]  /*1cdd0*/  FFMA.FTZ R105, R108, c[0x0][0x23c], -R65.reuse ;  /* 0x00008f006c697a23 */ /* 0x100fe20000010841 */
[----:B------:R-:W3:Y:S01]  /*1cde0*/  MUFU.EX2 R129, R129 ;  /* 0x0000008100817308 */ /* 0x000ee20000000800 */
[C---:B------:R-:W-:Y:S01]  /*1cdf0*/  HMMA.16816.F32.BF16 R24, R40.reuse, R46, R24 ;  /* 0x0000002e2818723c */ /* 0x040fe20000041818 */
[----:B------:R-:W2:Y:S03]  /*1ce00*/  LDSM.16.MT88.4 R44, [R233+0xb000] ;  /* 0x00b00000e92c783b */ /* 0x000ea60000004200 */
[--C-:B------:R-:W-:Y:S02]  /*1ce10*/  FFMA.FTZ R104, R104, c[0x0][0x23c], -R65.reuse ;  /* 0x00008f0068687a23 */ /* 0x100fe40000010841 */
[--C-:B------:R-:W-:Y:S02]  /*1ce20*/  FFMA.FTZ R102, R102, c[0x0][0x23c], -R65.reuse ;  /* 0x00008f0066667a23 */ /* 0x100fe40000010841 */
[C---:B------:R-:W-:Y:S01]  /*1ce30*/  HMMA.16816.F32.BF16 R28, R40.reuse, R56, R28 ;  /* 0x00000038281c723c */ /* 0x040fe2000004181c */
[----:B------:R-:W2:Y:S03]  /*1ce40*/  MUFU.EX2 R132, R132 ;  /* 0x0000008400847308 */ /* 0x000ea60000000800 */
[--C-:B------:R-:W-:Y:S02]  /*1ce50*/  FFMA.FTZ R111, R100, c[0x0][0x23c], -R65.reuse ;  /* 0x00008f00646f7a23 */ /* 0x100fe40000010841 */
[----:B------:R-:W-:Y:S02]  /*1ce60*/  FFMA.FTZ R100, R91, c[0x0][0x23c], -R68 ;  /* 0x00008f005b647a23 */ /* 0x000fe40000010844 */
[----:B------:R-:W-:Y:S01]  /*1ce70*/  HMMA.16816.F32.BF16 R32, R40, R58, R32 ;  /* 0x0000003a2820723c */ /* 0x000fe20000041820 */
[----:B------:R-:W2:Y:S02]  /*1ce80*/  LDSM.16.MT88.4 R56, [R232+0xb000] ;  /* 0x00b00000e838783b */ /* 0x000ea40000004200 */
[----:B------:R-:W2:Y:S01]  /*1ce90*/  MUFU.EX2 R136, R136 ;  /* 0x0000008800887308 */ /* 0x000ea20000000800 */
[----:B------:R-:W-:Y:S02]  /*1cea0*/  FFMA.FTZ R96, R38, R251, R96 ;  /* 0x000000fb26607223 */ /* 0x000fe40000010060 */
[--C-:B------:R-:W-:Y:S01]  /*1ceb0*/  FFMA.FTZ R74, R74, c[0x0][0x23c], -R65.reuse ;  /* 0x00008f004a4a7a23 */ /* 0x100fe20000010841 */
[----:B------:R-:W-:Y:S01]  /*1cec0*/  F2FP.BF16.PACK_AB R41, R110, R101 ;  /* 0x000000656e29723e */ /* 0x000fe200000010ff */
[--C-:B------:R-:W-:Y:S01]  /*1ced0*/  FFMA.FTZ R72, R72, c[0x0][0x23c], -R65.reuse ;  /* 0x00008f0048487a23 */ /* 0x100fe20000010841 */
[----:B-1----:R-:W-:Y:S03]  /*1cee0*/  F2FP.BF16.PACK_AB R43, R112, R103 ;  /* 0x00000067702b723e */ /* 0x002fe600000010ff */
[----:B-----5:R-:W-:Y:S01]  /*1cef0*/  F2FP.BF16.PACK_AB R40, R116, R115 ;  /* 0x000000737428723e */ /* 0x020fe200000010ff */
[----:B------:R-:W1:Y:S01]  /*1cf00*/  MUFU.EX2 R133, R133 ;  /* 0x0000008500857308 */ /* 0x000e620000000800 */
[----:B------:R-:W-:Y:S01]  /*1cf10*/  F2FP.BF16.PACK_AB R42, R118, R113 ;  /* 0x00000071762a723e */ /* 0x000fe200000010ff */
[----:B------:R-:W-:Y:S02]  /*1cf20*/  FFMA.FTZ R64, R64, c[0x0][0x23c], -R65 ;  /* 0x00008f0040407a23 */ /* 0x000fe40000010841 */
[----:B------:R-:W-:Y:S02]  /*1cf30*/  FFMA.FTZ R94, R37, R250, R94 ;  /* 0x000000fa255e7223 */ /* 0x000fe4000001005e */
[----:B------:R-:W-:Y:S02]  /*1cf40*/  FADD.FTZ R87, R87, R96 ;  /* 0x0000006057577221 */ /* 0x000fe40000010000 */
[C---:B------:R-:W-:Y:S02]  /*1cf50*/  HMMA.16816.F32.BF16 R4, R40.reuse, R48, R4 ;  /* 0x000000302804723c */ /* 0x040fe40000041804 */
[----:B------:R-:W-:Y:S01]  /*1cf60*/  MUFU.EX2 R135, R135 ;  /* 0x0000008700877308 */ /* 0x000fe20000000800 */
[----:B------:R-:W-:Y:S02]  /*1cf70*/  FADD.FTZ R90, R90, R87 ;  /* 0x000000575a5a7221 */ /* 0x000fe40000010000 */
[----:B------:R-:W-:Y:S02]  /*1cf80*/  FADD.FTZ R93, R93, R94 ;  /* 0x0000005e5d5d7221 */ /* 0x000fe40000010000 */
[----:B------:R-:W-:Y:S01]  /*1cf90*/  FADD.FTZ R90, R81, R90 ;  /* 0x0000005a515a7221 */ /* 0x000fe20000010000 */
[C---:B------:R-:W-:Y:S01]  /*1cfa0*/  HMMA.16816.F32.BF16 R8, R40.reuse, R50, R8 ;  /* 0x000000322808723c */ /* 0x040fe20000041808 */
[----:B------:R-:W5:Y:S03]  /*1cfb0*/  LDSM.16.MT88.4 R48, [R237+0xb800] ;  /* 0x00b80000ed30783b */ /* 0x000f660000004200 */
[----:B------:R-:W1:Y:S01]  /*1cfc0*/  MUFU.EX2 R138, R138 ;  /* 0x0000008a008a7308 */ /* 0x000e620000000800 */
[----:B------:R-:W-:Y:S02]  /*1cfd0*/  FADD.FTZ R97, R97, R90 ;  /* 0x0000005a61617221 */ /* 0x000fe40000010000 */
[----:B------:R-:W-:Y:S01]  /*1cfe0*/  FADD.FTZ R88, R88, R93 ;  /* 0x0000005d58587221 */ /* 0x000fe20000010000 */
[C---:B------:R-:W-:Y:S04]  /*1cff0*/  HMMA.16816.F32.BF16 R12, R40.reuse, R52, R12 ;  /* 0x00000034280c723c */ /* 0x040fe8000004180c */
[----:B------:R-:W-:Y:S02]  /*1d000*/  FADD.FTZ R98, R98, R97 ;  /* 0x0000006162627221 */ /* 0x000fe40000010000 */
[----:B------:R-:W-:Y:S01]  /*1d010*/  MUFU.EX2 R140, R140 ;  /* 0x0000008c008c7308 */ /* 0x000fe20000000800 */
[----:B------:R-:W-:Y:S01]  /*1d020*/  FADD.FTZ R79, R79, R88 ;  /* 0x000000584f4f7221 */ /* 0x000fe20000010000 */
[C---:B------:R-:W-:Y:S01]  /*1d030*/  HMMA.16816.F32.BF16 R16, R40.reuse, R54, R16 ;  /* 0x000000362810723c */ /* 0x040fe20000041810 */
[----:B------:R-:W1:Y:S03]  /*1d040*/  LDSM.16.MT88.4 R52, [R234+0xb800] ;  /* 0x00b80000ea34783b */ /* 0x000e660000004200 */
[----:B------:R-:W-:Y:S02]  /*1d050*/  FADD.FTZ R99, R99, R98 ;  /* 0x0000006263637221 */ /* 0x000fe40000010000 */
[----:B------:R-:W-:Y:S02]  /*1d060*/  FADD.FTZ R86, R86, R79 ;  /* 0x0000004f56567221 */ /* 0x000fe40000010000 */
[----:B------:R-:W1:Y:S01]  /*1d070*/  MUFU.EX2 R137, R137 ;  /* 0x0000008900897308 */ /* 0x000e620000000800 */
[C---:B--2---:R-:W-:Y:S03]  /*1d080*/  HMMA.16816.F32.BF16 R20, R40.reuse, R44, R20 ;  /* 0x0000002c2814723c */ /* 0x044fe60000041814 */
[----:B------:R-:W-:Y:S02]  /*1d090*/  FADD.FTZ R106, R106, R99 ;  /* 0x000000636a6a7221 */ /* 0x000fe40000010000 */
[----:B------:R-:W-:Y:S02]  /*1d0a0*/  FADD.FTZ R86, R77, R86 ;  /* 0x000000564d567221 */ /* 0x000fe40000010000 */
[----:B------:R-:W-:Y:S01]  /*1d0b0*/  FADD.FTZ R115, R115, R106 ;  /* 0x0000006a73737221 */ /* 0x000fe20000010000 */
[C---:B------:R-:W-:Y:S01]  /*1d0c0*/  HMMA.16816.F32.BF16 R24, R40.reuse, R46, R24 ;  /* 0x0000002e2818723c */ /* 0x040fe20000041818 */
[----:B------:R-:W-:Y:S01]  /*1d0d0*/  MUFU.EX2 R139, R139 ;  /* 0x0000008b008b7308 */ /* 0x000fe20000000800 */
[----:B------:R-:W2:Y:S02]  /*1d0e0*/  LDSM.16.MT88.4 R44, [R233+0xb800] ;  /* 0x00b80000e92c783b */ /* 0x000ea40000004200 */
[----:B------:R-:W-:Y:S02]  /*1d0f0*/  FADD.FTZ R116, R116, R115 ;  /* 0x0000007374747221 */ /* 0x000fe40000010000 */
[----:B------:R-:W-:Y:S02]  /*1d100*/  FADD.FTZ R85, R85, R86 ;  /* 0x0000005655557221 */ /* 0x000fe40000010000 */
[C---:B------:R-:W-:Y:S03]  /*1d110*/  HMMA.16816.F32.BF16 R28, R40.reuse, R56, R28 ;  /* 0x00000038281c723c */ /* 0x040fe6000004181c */
[----:B------:R-:W1:Y:S01]  /*1d120*/  MUFU.EX2 R142, R142 ;  /* 0x0000008e008e7308 */ /* 0x000e620000000800 */
[----:B------:R-:W-:Y:S02]  /*1d130*/  FADD.FTZ R113, R113, R116 ;  /* 0x0000007471717221 */ /* 0x000fe40000010000 */
[----:B------:R-:W-:Y:S02]  /*1d140*/  FADD.FTZ R92, R92, R85 ;  /* 0x000000555c5c7221 */ /* 0x000fe40000010000 */
[----:B------:R-:W-:Y:S01]  /*1d150*/  HMMA.16816.F32.BF16 R32, R40, R58, R32 ;  /* 0x0000003a2820723c */ /* 0x000fe20000041820 */
[----:B------:R-:W2:Y:S03]  /*1d160*/  LDSM.16.MT88.4 R56, [R232+0xb800] ;  /* 0x00b80000e838783b */ /* 0x000ea60000004200 */
[----:B------:R-:W-:Y:S01]  /*1d170*/  FADD.FTZ R118, R118, R113 ;  /* 0x0000007176767221 */ /* 0x000fe20000010000 */
[----:B------:R-:W-:Y:S01]  /*1d180*/  MUFU.EX2 R141, R141 ;  /* 0x0000008d008d7308 */ /* 0x000fe20000000800 */
[----:B------:R-:W-:Y:S01]  /*1d190*/  FADD.FTZ R101, R101, R92 ;  /* 0x0000005c65657221 */ /* 0x000fe20000010000 */
[----:B------:R-:W-:Y:S02]  /*1d1a0*/  F2FP.BF16.PACK_AB R41, R124, R119 ;  /* 0x000000777c29723e */ /* 0x000fe400000010ff */
[----:B------:R-:W-:Y:S03]  /*1d1b0*/  F2FP.BF16.PACK_AB R43, R128, R117 ;  /* 0x00000075802b723e */ /* 0x000fe600000010ff */
[----:B----4-:R-:W-:Y:S01]  /*1d1c0*/  F2FP.BF16.PACK_AB R40, R130, R127 ;  /* 0x0000007f8228723e */ /* 0x010fe200000010ff */
[----:B------:R-:W-:Y:S01]  /*1d1d0*/  FADD.FTZ R127, R127, R118 ;  /* 0x000000767f7f7221 */ /* 0x000fe20000010000 */
[----:B------:R-:W-:Y:S01]  /*1d1e0*/  F2FP.BF16.PACK_AB R42, R134, R131 ;  /* 0x00000083862a723e */ /* 0x000fe200000010ff */
[----:B------:R-:W4:Y:S01]  /*1d1f0*/  MUFU.EX2 R144, R144 ;  /* 0x0000009000907308 */ /* 0x000f220000000800 */
[----:B------:R-:W-:Y:S02]  /*1d200*/  FADD.FTZ R110, R110, R101 ;  /* 0x000000656e6e7221 */ /* 0x000fe40000010000 */
[----:B------:R-:W-:Y:S02]  /*1d210*/  FADD.FTZ R130, R130, R127 ;  /* 0x0000007f82827221 */ /* 0x000fe40000010000 */
[----:B------:R-:W-:Y:S01]  /*1d220*/  FADD.FTZ R103, R103, R110 ;  /* 0x0000006e67677221 */ /* 0x000fe20000010000 */
[C---:B-----5:R-:W-:Y:S03]  /*1d230*/  HMMA.16816.F32.BF16 R4, R40.reuse, R48, R4 ;  /* 0x000000302804723c */ /* 0x060fe60000041804 */
[----:B------:R-:W-:Y:S01]  /*1d240*/  FADD.FTZ R131, R131, R130 ;  /* 0x0000008283837221 */ /* 0x000fe20000010000 */
[----:B------:R-:W-:Y:S01]  /*1d250*/  MUFU.EX2 R143, R143 ;  /* 0x0000008f008f7308 */ /* 0x000fe20000000800 */
[----:B------:R-:W-:Y:S02]  /*1d260*/  FADD.FTZ R112, R112, R103 ;  /* 0x0000006770707221 */ /* 0x000fe40000010000 */
[----:B------:R-:W-:Y:S01]  /*1d270*/  FADD.FTZ R134, R134, R131 ;  /* 0x0000008386867221 */ /* 0x000fe20000010000 */
[C---:B------:R-:W-:Y:S01]  /*1d280*/  HMMA.16816.F32.BF16 R8, R40.reuse, R50, R8 ;  /* 0x000000322808723c */ /* 0x040fe20000041808 */
[----:B------:R-:W5:Y:S03]  /*1d290*/  LDSM.16.MT88.4 R48, [R237+0xc000] ;  /* 0x00c00000ed30783b */ /* 0x000f660000004200 */
[----:B------:R-:W-:Y:S02]  /*1d2a0*/  FADD.FTZ R119, R119, R112 ;  /* 0x0000007077777221 */ /* 0x000fe40000010000 */
[----:B------:R-:W4:Y:S02]  /*1d2b0*/  MUFU.EX2 R146, R146 ;  /* 0x0000009200927308 */ /* 0x000f240000000800 */
[C---:B-1----:R-:W-:Y:S04]  /*1d2c0*/  HMMA.16816.F32.BF16 R12, R40.reuse, R52, R12 ;  /* 0x00000034280c723c */ /* 0x042fe8000004180c */
[----:B------:R-:W-:Y:S04]  /*1d2d0*/  FADD.FTZ R124, R124, R119 ;  /* 0x000000777c7c7221 */ /* 0x000fe80000010000 */
[----:B------:R-:W-:Y:S01]  /*1d2e0*/  MUFU.EX2 R145, R145 ;  /* 0x0000009100917308 */ /* 0x000fe20000000800 */
[C---:B------:R-:W-:Y:S01]  /*1d2f0*/  HMMA.16816.F32.BF16 R16, R40.reuse, R54, R16 ;  /* 0x000000362810723c */ /* 0x040fe20000041810 */
[----:B------:R-:W1:Y:S02]  /*1d300*/  LDSM.16.MT88.4 R52, [R234+0xc000] ;  /* 0x00c00000ea34783b */ /* 0x000e640000004200 */
[----:B------:R-:W-:Y:S04]  /*1d310*/  FADD.FTZ R117, R117, R124 ;  /* 0x0000007c75757221 */ /* 0x000fe80000010000 */
[----:B------:R-:W-:Y:S01]  /*1d320*/  FADD.FTZ R128, R128, R117 ;  /* 0x0000007580807221 */ /* 0x000fe20000010000 */
[C---:B--2---:R-:W-:Y:S01]  /*1d330*/  HMMA.16816.F32.BF16 R20, R40.reuse, R44, R20 ;  /* 0x0000002c2814723c */ /* 0x044fe20000041814 */
[----:B------:R-:W2:Y:S03]  /*1d340*/  MUFU.EX2 R148, R148 ;  /* 0x0000009400947308 */ /* 0x000ea60000000800 */
[----:B---3--:R-:W-:Y:S04]  /*1d350*/  FADD.FTZ R37, R129, R128 ;  /* 0x0000008081257221 */ /* 0x008fe80000010000 */
[C---:B------:R-:W-:Y:S01]  /*1d360*/  HMMA.16816.F32.BF16 R24, R40.reuse, R46, R24 ;  /* 0x0000002e2818723c */ /* 0x040fe20000041818 */
[----:B------:R-:W3:Y:S02]  /*1d370*/  LDSM.16.MT88.4 R44, [R233+0xc000] ;  /* 0x00c00000e92c783b */ /* 0x000ee40000004200 */
[----:B------:R-:W-:Y:S01]  /*1d380*/  MUFU.EX2 R147, R147 ;  /* 0x0000009300937308 */ /* 0x000fe20000000800 */
[----:B------:R-:W-:Y:S04]  /*1d390*/  FADD.FTZ R37, R132, R37 ;  /* 0x0000002584257221 */ /* 0x000fe80000010000 */
[C---:B------:R-:W-:Y:S04]  /*1d3a0*/  HMMA.16816.F32.BF16 R28, R40.reuse, R56, R28 ;  /* 0x00000038281c723c */ /* 0x040fe8000004181c */
[----:B------:R-:W-:Y:S01]  /*1d3b0*/  FADD.FTZ R38, R136, R37 ;  /* 0x0000002588267221 */ /* 0x000fe20000010000 */
[----:B------:R-:W1:Y:S03]  /*1d3c0*/  MUFU.EX2 R150, R150 ;  /* 0x0000009600967308 */ /* 0x000e660000000800 */
[----:B------:R-:W-:Y:S01]  /*1d3d0*/  HMMA.16816.F32.BF16 R32, R40, R58, R32 ;  /* 0x0000003a2820723c */ /* 0x000fe20000041820 */
[----:B------:R-:W2:Y:S03]  /*1d3e0*/  LDSM.16.MT88.4 R56, [R232+0xc000] ;  /* 0x00c00000e838783b */ /* 0x000ea60000004200 */
[C---:B------:R-:W-:Y:S03]  /*1d3f0*/  FADD.FTZ R38, R133.reuse, R38 ;  /* 0x0000002685267221 */ /* 0x040fe60000010000 */
[----:B------:R-:W-:Y:S01]  /*1d400*/  MUFU.EX2 R152, R152 ;  /* 0x0000009800987308 */ /* 0x000fe20000000800 */
[----:B------:R-:W-:Y:S04]  /*1d410*/  F2FP.BF16.PACK_AB R41, R132, R129 ;  /* 0x000000818429723e */ /* 0x000fe800000010ff */
[----:B------:R-:W-:Y:S02]  /*1d420*/  F2FP.BF16.PACK_AB R43, R133, R136 ;  /* 0x00000088852b723e */ /* 0x000fe400000010ff */
[C---:B------:R-:W-:Y:S01]  /*1d430*/  F2FP.BF16.PACK_AB R40, R138.reuse, R135 ;  /* 0x000000878a28723e */ /* 0x040fe200000010ff */
[----:B------:R-:W-:Y:S01]  /*1d440*/  FADD.FTZ R135, R135, R134 ;  /* 0x0000008687877221 */ /* 0x000fe20000010000 */
[C---:B------:R-:W-:Y:S01]  /*1d450*/  F2FP.BF16.PACK_AB R42, R137.reuse, R140 ;  /* 0x0000008c892a723e */ /* 0x040fe200000010ff */
[----:B------:R-:W2:Y:S02]  /*1d460*/  MUFU.EX2 R149, R149 ;  /* 0x0000009500957308 */ /* 0x000ea40000000800 */
[----:B------:R-:W-:Y:S04]  /*1d470*/  FADD.FTZ R135, R138, R135 ;  /* 0x000000878a877221 */ /* 0x000fe80000010000 */
[C---:B-----5:R-:W-:Y:S03]  /*1d480*/  HMMA.16816.F32.BF16 R4, R40.reuse, R48, R4 ;  /* 0x000000302804723c */ /* 0x060fe60000041804 */
[----:B------:R-:W-:Y:S01]  /*1d490*/  FADD.FTZ R140, R140, R135 ;  /* 0x000000878c8c7221 */ /* 0x000fe20000010000 */
[----:B------:R-:W-:Y:S03]  /*1d4a0*/  MUFU.EX2 R151, R151 ;  /* 0x0000009700977308 */ /* 0x000fe60000000800 */
[----:B------:R-:W-:Y:S01]  /*1d4b0*/  FADD.FTZ R140, R137, R140 ;  /* 0x0000008c898c7221 */ /* 0x000fe20000010000 */
[C---:B------:R-:W-:Y:S01]  /*1d4c0*/  HMMA.16816.F32.BF16 R8, R40.reuse, R50, R8 ;  /* 0x000000322808723c */ /* 0x040fe20000041808 */
[----:B------:R-:W5:Y:S05]  /*1d4d0*/  LDSM.16.MT88.4 R48, [R237+0xc800] ;  /* 0x00c80000ed30783b */ /* 0x000f6a0000004200 */
[----:B------:R-:W-:Y:S02]  /*1d4e0*/  MUFU.EX2 R158, R158 ;  /* 0x0000009e009e7308 */ /* 0x000fe40000000800 */
[C---:B-1----:R-:W-:Y:S08]  /*1d4f0*/  HMMA.16816.F32.BF16 R12, R40.reuse, R52, R12 ;  /* 0x00000034280c723c */ /* 0x042ff0000004180c */
[C---:B------:R-:W-:Y:S01]  /*1d500*/  HMMA.16816.F32.BF16 R16, R40.reuse, R54, R16 ;  /* 0x000000362810723c */ /* 0x040fe20000041810 */
[----:B------:R-:W1:Y:S01]  /*1d510*/  MUFU.EX2 R154, R154 ;  /* 0x0000009a009a7308 */ /* 0x000e620000000800 */
[----:B------:R-:W-:Y:S06]  /*1d520*/  LDSM.16.MT88.4 R52, [R233+0xc800] ;  /* 0x00c80000e934783b */ /* 0x000fec0000004200 */
[C---:B---3--:R-:W-:Y:S03]  /*1d530*/  HMMA.16816.F32.BF16 R20, R40.reuse, R44, R20 ;  /* 0x0000002c2814723c */ /* 0x048fe60000041814 */
[----:B------:R-:W-:Y:S05]  /*1d540*/  MUFU.EX2 R153, R153 ;  /* 0x0000009900997308 */ /* 0x000fea0000000800 */
[C---:B------:R-:W-:Y:S01]  /*1d550*/  HMMA.16816.F32.BF16 R24, R40.reuse, R46, R24 ;  /* 0x0000002e2818723c */ /* 0x040fe20000041818 */
[----:B------:R-:W3:Y:S04]  /*1d560*/  LDSM.16.MT88.4 R44, [R234+0xc800] ;  /* 0x00c80000ea2c783b */ /* 0x000ee80000004200 */
[----:B------:R-:W1:Y:S03]  /*1d570*/  MUFU.EX2 R156, R156 ;  /* 0x0000009c009c7308 */ /* 0x000e660000000800 */
[C---:B--2---:R-:W-:Y:S07]  /*1d580*/  HMMA.16816.F32.BF16 R28, R40.reuse, R56, R28 ;  /* 0x00000038281c723c */ /* 0x044fee000004181c */
[----:B------:R-:W-:Y:S01]  /*1d590*/  MUFU.EX2 R157, R157 ;  /* 0x0000009d009d7308 */ /* 0x000fe20000000800 */
[----:B------:R-:W-:Y:S01]  /*1d5a0*/  HMMA.16816.F32.BF16 R32, R40, R58, R32 ;  /* 0x0000003a2820723c */ /* 0x000fe20000041820 */
[----:B------:R-:W2:Y:S06]  /*1d5b0*/  LDSM.16.MT88.4 R56, [R232+0xc800] ;  /* 0x00c80000e838783b */ /* 0x000eac0000004200 */
[----:B------:R-:W-:Y:S01]  /*1d5c0*/  F2FP.BF16.PACK_AB R41, R142, R139 ;  /* 0x0000008b8e29723e */ /* 0x000fe200000010ff */
[----:B------:R-:W-:Y:S01]  /*1d5d0*/  FADD.FTZ R139, R139, R38 ;  /* 0x000000268b8b7221 */ /* 0x000fe20000010000 */
[----:B----4-:R-:W-:Y:S01]  /*1d5e0*/  F2FP.BF16.PACK_AB R43, R144, R141 ;  /* 0x0000008d902b723e */ /* 0x010fe200000010ff */
[----:B------:R-:W4:Y:S02]  /*1d5f0*/  MUFU.EX2 R155, R155 ;  /* 0x0000009b009b7308 */ /* 0x000f240000000800 */
[----:B------:R-:W-:Y:S01]  /*1d600*/  F2FP.BF16.PACK_AB R40, R146, R143 ;  /* 0x0000008f9228723e */ /* 0x000fe200000010ff */
[----:B------:R-:W-:Y:S01]  /*1d610*/  FADD.FTZ R143, R143, R140 ;  /* 0x0000008c8f8f7221 */ /* 0x000fe20000010000 */
[----:B------:R-:W-:Y:S01]  /*1d620*/  F2FP.BF16.PACK_AB R42, R148, R145 ;  /* 0x00000091942a723e */ /* 0x000fe200000010ff */
[----:B------:R-:W-:Y:S02]  /*1d630*/  FADD.FTZ R142, R142, R139 ;  /* 0x0000008b8e8e7221 */ /* 0x000fe40000010000 */
[----:B------:R-:W-:Y:S02]  /*1d640*/  FADD.FTZ R146, R146, R143 ;  /* 0x0000008f92927221 */ /* 0x000fe40000010000 */
[----:B------:R-:W-:Y:S01]  /*1d650*/  FADD.FTZ R141, R141, R142 ;  /* 0x0000008e8d8d7221 */ /* 0x000fe20000010000 */
[----:B------:R-:W1:Y:S01]  /*1d660*/  MUFU.EX2 R160, R160 ;  /* 0x000000a000a07308 */ /* 0x000e620000000800 */
[C---:B-----5:R-:W-:Y:S03]  /*1d670*/  HMMA.16816.F32.BF16 R4, R40.reuse, R48, R4 ;  /* 0x000000302804723c */ /* 0x060fe60000041804 */
[----:B------:R-:W-:Y:S02]  /*1d680*/  FADD.FTZ R144, R144, R141 ;  /* 0x0000008d90907221 */ /* 0x000fe40000010000 */
[----:B------:R-:W-:Y:S01]  /*1d690*/  LDSM.16.MT88.4 R140, [R233+0x11800] ;  /* 0x01180000e98c783b */ /* 0x000fe20000004200 */
[----:B------:R-:W-:Y:S02]  /*1d6a0*/  FADD.FTZ R145, R145, R146 ;  /* 0x0000009291917221 */ /* 0x000fe40000010000 */
[C---:B------:R-:W-:Y:S01]  /*1d6b0*/  HMMA.16816.F32.BF16 R8, R40.reuse, R50, R8 ;  /* 0x000000322808723c */ /* 0x040fe20000041808 */
[----:B------:R-:W-:Y:S03]  /*1d6c0*/  MUFU.EX2 R161, R161 ;  /* 0x000000a100a17308 */ /* 0x000fe60000000800 */
[----:B------:R-:W-:Y:S01]  /*1d6d0*/  FADD.FTZ R148, R148, R145 ;  /* 0x0000009194947221 */ /* 0x000fe20000010000 */
[----:B------:R-:W-:Y:S03]  /*1d6e0*/  LDSM.16.MT88.4 R48, [R234+0xd000] ;  /* 0x00d00000ea30783b */ /* 0x000fe60000004200 */
[C---:B---3--:R-:W-:Y:S03]  /*1d6f0*/  HMMA.16816.F32.BF16 R12, R40.reuse, R44, R12 ;  /* 0x0000002c280c723c */ /* 0x048fe6000004180c */
[----:B------:R-:W-:Y:S05]  /*1d700*/  MUFU.EX2 R159, R159 ;  /* 0x0000009f009f7308 */ /* 0x000fea0000000800 */
[C---:B------:R-:W-:Y:S01]  /*1d710*/  HMMA.16816.F32.BF16 R16, R40.reuse, R46, R16 ;  /* 0x0000002e2810723c */ /* 0x040fe20000041810 */
[----:B------:R-:W3:Y:S04]  /*1d720*/  LDSM.16.MT88.4 R44, [R237+0xd000] ;  /* 0x00d00000ed2c783b */ /* 0x000ee80000004200 */
[----:B------:R-:W-:Y:S03]  /*1d730*/  MUFU.EX2 R162, R162 ;  /* 0x000000a200a27308 */ /* 0x000fe60000000800 */
[C---:B------:R-:W-:Y:S07]  /*1d740*/  HMMA.16816.F32.BF16 R20, R40.reuse, R52, R20 ;  /* 0x000000342814723c */ /* 0x040fee0000041814 */
[----:B------:R-:W-:Y:S01]  /*1d750*/  MUFU.EX2 R95, R95 ;  /* 0x0000005f005f7308 */ /* 0x000fe20000000800 */
[C---:B------:R-:W-:Y:S01]  /*1d760*/  HMMA.16816.F32.BF16 R24, R40.reuse, R54, R24 ;  /* 0x000000362818723c */ /* 0x040fe20000041818 */
[----:B------:R-:W5:Y:S07]  /*1d770*/  LDSM.16.MT88.4 R52, [R233+0xd000] ;  /* 0x00d00000e934783b */ /* 0x000f6e0000004200 */
[C---:B--2---:R-:W-:Y:S01]  /*1d780*/  HMMA.16816.F32.BF16 R28, R40.reuse, R56, R28 ;  /* 0x00000038281c723c */ /* 0x044fe2000004181c */
[----:B------:R-:W-:Y:S07]  /*1d790*/  MUFU.EX2 R100, R100 ;  /* 0x0000006400647308 */ /* 0x000fee0000000800 */
[----:B------:R-:W-:Y:S01]  /*1d7a0*/  HMMA.16816.F32.BF16 R32, R40, R58, R32 ;  /* 0x0000003a2820723c */ /* 0x000fe20000041820 */
[----:B------:R-:W2:Y:S02]  /*1d7b0*/  LDSM.16.MT88.4 R56, [R232+0xd000] ;  /* 0x00d00000e838783b */ /* 0x000ea40000004200 */
[----:B------:R-:W2:Y:S04]  /*1d7c0*/  MUFU.EX2 R192, R192 ;  /* 0x000000c000c07308 */ /* 0x000ea80000000800 */
[----:B------:R-:W-:Y:S01]  /*1d7d0*/  F2FP.BF16.PACK_AB R41, R150, R147 ;  /* 0x000000939629723e */ /* 0x000fe200000010ff */
[----:B------:R-:W-:Y:S01]  /*1d7e0*/  FADD.FTZ R147, R147, R144 ;  /* 0x0000009093937221 */ /* 0x000fe20000010000 */
[----:B------:R-:W-:Y:S03]  /*1d7f0*/  F2FP.BF16.PACK_AB R43, R149, R152 ;  /* 0x00000098952b723e */ /* 0x000fe600000010ff */
[----:B-1----:R-:W-:Y:S01]  /*1d800*/  F2FP.BF16.PACK_AB R40, R154, R151 ;  /* 0x000000979a28723e */ /* 0x002fe200000010ff */
[----:B------:R-:W-:Y:S01]  /*1d810*/  FADD.FTZ R151, R151, R148 ;  /* 0x0000009497977221 */ /* 0x000fe20000010000 */
[----:B------:R-:W-:Y:S01]  /*1d820*/  F2FP.BF16.PACK_AB R42, R156, R153 ;  /* 0x000000999c2a723e */ /* 0x000fe200000010ff */
[----:B------:R-:W-:Y:S01]  /*1d830*/  FADD.FTZ R147, R150, R147 ;  /* 0x0000009396937221 */ /* 0x000fe20000010000 */
[----:B------:R-:W-:Y:S01]  /*1d840*/  MUFU.EX2 R89, R89 ;  /* 0x0000005900597308 */ /* 0x000fe20000000800 */
[----:B------:R-:W-:Y:S02]  /*1d850*/  FADD.FTZ R154, R154, R151 ;  /* 0x000000979a9a7221 */ /* 0x000fe40000010000 */
[----:B------:R-:W-:Y:S02]  /*1d860*/  FADD.FTZ R152, R152, R147 ;  /* 0x0000009398987221 */ /* 0x000fe40000010000 */
[C---:B---3--:R-:W-:Y:S03]  /*1d870*/  HMMA.16816.F32.BF16 R4, R40.reuse, R44, R4 ;  /* 0x0000002c2804723c */ /* 0x048fe60000041804 */
[----:B------:R-:W-:Y:S02]  /*1d880*/  FADD.FTZ R152, R149, R152 ;  /* 0x0000009895987221 */ /* 0x000fe40000010000 */
[----:B------:R-:W-:Y:S01]  /*1d890*/  LDSM.16.MT88.4 R148, [R234+0x11800] ;  /* 0x01180000ea94783b */ /* 0x000fe20000004200 */
[----:B------:R-:W-:Y:S01]  /*1d8a0*/  MUFU.EX2 R78, R78 ;  /* 0x0000004e004e7308 */ /* 0x000fe20000000800 */
[----:B------:R-:W-:Y:S01]  /*1d8b0*/  FADD.FTZ R153, R153, R154 ;  /* 0x0000009a99997221 */ /* 0x000fe20000010000 */
[C---:B------:R-:W-:Y:S04]  /*1d8c0*/  HMMA.16816.F32.BF16 R8, R40.reuse, R46, R8 ;  /* 0x0000002e2808723c */ /* 0x040fe80000041808 */
[----:B------:R-:W-:Y:S01]  /*1d8d0*/  FADD.FTZ R156, R156, R153 ;  /* 0x000000999c9c7221 */ /* 0x000fe20000010000 */
[----:B------:R-:W1:Y:S03]  /*1d8e0*/  LDSM.16.MT88.4 R44, [R237+0xd800] ;  /* 0x00d80000ed2c783b */ /* 0x000e660000004200 */
[C---:B------:R-:W-:Y:S01]  /*1d8f0*/  HMMA.16816.F32.BF16 R12, R40.reuse, R48, R12 ;  /* 0x00000030280c723c */ /* 0x040fe2000004180c */
[----:B------:R-:W-:Y:S07]  /*1d900*/  MUFU.EX2 R163, R163 ;  /* 0x000000a300a37308 */ /* 0x000fee0000000800 */
[C---:B------:R-:W-:Y:S01]  /*1d910*/  HMMA.16816.F32.BF16 R16, R40.reuse, R50, R16 ;  /* 0x000000322810723c */ /* 0x040fe20000041810 */
[----:B------:R-:W3:Y:S02]  /*1d920*/  LDSM.16.MT88.4 R48, [R234+0xd800] ;  /* 0x00d80000ea30783b */ /* 0x000ee40000004200 */
[----:B------:R-:W1:Y:S05]  /*1d930*/  MUFU.EX2 R194, R194 ;  /* 0x000000c200c27308 */ /* 0x000e6a0000000800 */
[C---:B-----5:R-:W-:Y:S05]  /*1d940*/  HMMA.16816.F32.BF16 R20, R40.reuse, R52, R20 ;  /* 0x000000342814723c */ /* 0x060fea0000041814 */
[----:B------:R-:W-:Y:S03]  /*1d950*/  MUFU.EX2 R165, R165 ;  /* 0x000000a500a57308 */ /* 0x000fe60000000800 */
[C---:B------:R-:W-:Y:S01]  /*1d960*/  HMMA.16816.F32.BF16 R24, R40.reuse, R54, R24 ;  /* 0x000000362818723c */ /* 0x040fe20000041818 */
[----:B------:R-:W5:Y:S06]  /*1d970*/  LDSM.16.MT88.4 R52, [R233+0xd800] ;  /* 0x00d80000e934783b */ /* 0x000f6c0000004200 */
[----:B------:R-:W1:Y:S01]  /*1d980*/  MUFU.EX2 R196, R196 ;  /* 0x000000c400c47308 */ /* 0x000e620000000800 */
[C---:B--2---:R-:W-:Y:S08]  /*1d990*/  HMMA.16816.F32.BF16 R28, R40.reuse, R56, R28 ;  /* 0x00000038281c723c */ /* 0x044ff0000004181c */
[----:B------:R-:W-:Y:S01]  /*1d9a0*/  HMMA.16816.F32.BF16 R32, R40, R58, R32 ;  /* 0x0000003a2820723c */ /* 0x000fe20000041820 */
[----:B------:R-:W2:Y:S01]  /*1d9b0*/  LDSM.16.MT88.4 R56, [R232+0xd800] ;  /* 0x00d80000e838783b */ /* 0x000ea20000004200 */
[----:B------:R-:W-:Y:S05]  /*1d9c0*/  MUFU.EX2 R167, R167 ;  /* 0x000000a700a77308 */ /* 0x000fea0000000800 */
[----:B----4-:R-:W-:Y:S01]  /*1d9d0*/  F2FP.BF16.PACK_AB R41, R158, R155 ;  /* 0x0000009b9e29723e */ /* 0x010fe200000010ff */
[----:B------:R-:W-:Y:S01]  /*1d9e0*/  FADD.FTZ R155, R155, R152 ;  /* 0x000000989b9b7221 */ /* 0x000fe20000010000 */
[----:B------:R-:W-:Y:S03]  /*1d9f0*/  F2FP.BF16.PACK_AB R43, R157, R160 ;  /* 0x000000a09d2b723e */ /* 0x000fe600000010ff */
[----:B------:R-:W-:Y:S01]  /*1da00*/  F2FP.BF16.PACK_AB R40, R192, R161 ;  /* 0x000000a1c028723e */ /* 0x000fe200000010ff */
[----:B------:R-:W4:Y:S01]  /*1da10*/  MUFU.EX2 R188, R188 ;  /* 0x000000bc00bc7308 */ /* 0x000f220000000800 */
[----:B------:R-:W-:Y:S01]  /*1da20*/  F2FP.BF16.PACK_AB R42, R162, R159 ;  /* 0x0000009fa22a723e */ /* 0x000fe200000010ff */
[----:B------:R-:W-:Y:S02]  /*1da30*/  FADD.FTZ R161, R161, R156 ;  /* 0x0000009ca1a17221 */ /* 0x000fe40000010000 */
[----:B------:R-:W-:Y:S02]  /*1da40*/  FADD.FTZ R155, R158, R155 ;  /* 0x0000009b9e9b7221 */ /* 0x000fe40000010000 */
[----:B------:R-:W-:Y:S02]  /*1da50*/  FADD.FTZ R192, R192, R161 ;  /* 0x000000a1c0c07221 */ /* 0x000fe40000010000 */
[C---:B-1----:R-:W-:Y:S02]  /*1da60*/  HMMA.16816.F32.BF16 R4, R40.reuse, R44, R4 ;  /* 0x0000002c2804723c */ /* 0x042fe40000041804 */
[----:B------:R-:W-:Y:S01]  /*1da70*/  MUFU.EX2 R186, R186 ;  /* 0x000000ba00ba7308 */ /* 0x000fe20000000800 */
[----:B------:R-:W-:Y:S02]  /*1da80*/  FADD.FTZ R159, R159, R192 ;  /* 0x000000c09f9f7221 */ /* 0x000fe40000010000 */
[----:B------:R-:W-:Y:S02]  /*1da90*/  FADD.FTZ R160, R160, R155 ;  /* 0x0000009ba0a07221 */ /* 0x000fe40000010000 */
[----:B------:R-:W-:Y:S01]  /*1daa0*/  FADD.FTZ R162, R162, R159 ;  /* 0x0000009fa2a27221 */ /* 0x000fe20000010000 */
[C---:B------:R-:W-:Y:S01]  /*1dab0*/  HMMA.16816.F32.BF16 R8, R40.reuse, R46, R8 ;  /* 0x0000002e2808723c */ /* 0x040fe20000041808 */
[----:B------:R-:W1:Y:S03]  /*1dac0*/  LDSM.16.MT88.4 R44, [R237+0xe000] ;  /* 0x00e00000ed2c783b */ /* 0x000e660000004200 */
[----:B------:R-:W-:Y:S01]  /*1dad0*/  FADD.FTZ R160, R157, R160 ;  /* 0x000000a09da07221 */ /* 0x000fe20000010000 */
[----:B------:R-:W1:Y:S03]  /*1dae0*/  MUFU.EX2 R187, R187 ;  /* 0x000000bb00bb7308 */ /* 0x000e660000000800 */
[C---:B---3--:R-:W-:Y:S01]  /*1daf0*/  HMMA.16816.F32.BF16 R12, R40.reuse, R48, R12 ;  /* 0x00000030280c723c */ /* 0x048fe2000004180c */
[----:B------:R-:W-:Y:S06]  /*1db00*/  LDSM.16.MT88.4 R156, [R237+0x11800] ;  /* 0x01180000ed9c783b */ /* 0x000fec0000004200 */
[----:B------:R-:W-:Y:S01]  /*1db10*/  MUFU.EX2 R184, R184 ;  /* 0x000000b800b87308 */ /* 0x000fe20000000800 */
[C---:B------:R-:W-:Y:S01]  /*1db20*/  HMMA.16816.F32.BF16 R16, R40.reuse, R50, R16 ;  /* 0x000000322810723c */ /* 0x040fe20000041810 */
[----:B------:R-:W3:Y:S07]  /*1db30*/  LDSM.16.MT88.4 R48, [R234+0xe000] ;  /* 0x00e00000ea30783b */ /* 0x000eee0000004200 */
[C---:B-----5:R-:W-:Y:S01]  /*1db40*/  HMMA.16816.F32.BF16 R20, R40.reuse, R52, R20 ;  /* 0x000000342814723c */ /* 0x060fe20000041814 */
[----:B------:R-:W5:Y:S07]  /*1db50*/  MUFU.EX2 R183, R183 ;  /* 0x000000b700b77308 */ /* 0x000f6e0000000800 */
[C---:B------:R-:W-:Y:S01]  /*1db60*/  HMMA.16816.F32.BF16 R24, R40.reuse, R54, R24 ;  /* 0x000000362818723c */ /* 0x040fe20000041818 */
[----:B------:R-:W3:Y:S02]  /*1db70*/  LDSM.16.MT88.4 R52, [R233+0xe000] ;  /* 0x00e00000e934783b */ /* 0x000ee40000004200 */
[----:B------:R-:W-:Y:S05]  /*1db80*/  MUFU.EX2 R190, R190 ;  /* 0x000000be00be7308 */ /* 0x000fea0000000800 */
[C---:B--2---:R-:W-:Y:S05]  /*1db90*/  HMMA.16816.F32.BF16 R28, R40.reuse, R56, R28 ;  /* 0x00000038281c723c */ /* 0x044fea000004181c */
[----:B------:R-:W2:Y:S03]  /*1dba0*/  MUFU.EX2 R179, R179 ;  /* 0x000000b300b37308 */ /* 0x000ea60000000800 */
[----:B------:R-:W-:Y:S01]  /*1dbb0*/  HMMA.16816.F32.BF16 R32, R40, R58, R32 ;  /* 0x0000003a2820723c */ /* 0x000fe20000041820 */
[----:B------:R-:W2:Y:S06]  /*1dbc0*/  LDSM.16.MT88.4 R56, [R232+0xe000] ;  /* 0x00e00000e838783b */ /* 0x000eac0000004200 */
[----:B------:R-:W-:Y:S01]  /*1dbd0*/  F2FP.BF16.PACK_AB R41, R194, R163 ;  /* 0x000000a3c229723e */ /* 0x000fe200000010ff */
[----:B------:R-:W-:Y:S01]  /*1dbe0*/  MUFU.EX2 R181, R181 ;  /* 0x000000b500b57308 */ /* 0x000fe20000000800 */
[----:B------:R-:W-:Y:S03]  /*1dbf0*/  F2FP.BF16.PACK_AB R43, R196, R165 ;  /* 0x000000a5c42b723e */ /* 0x000fe600000010ff */
[----:B----4-:R-:W-:Y:S01]  /*1dc00*/  F2FP.BF16.PACK_AB R40, R188, R167 ;  /* 0x000000a7bc28723e */ /* 0x010fe200000010ff */
[----:B------:R-:W-:Y:S01]  /*1dc10*/  FADD.FTZ R163, R163, R160 ;  /* 0x000000a0a3a37221 */ /* 0x000fe20000010000 */
[----:B-1----:R-:W-:Y:S03]  /*1dc20*/  F2FP.BF16.PACK_AB R42, R187, R186 ;  /* 0x000000babb2a723e */ /* 0x002fe600000010ff */
[----:B------:R-:W-:Y:S01]  /*1dc30*/  FADD.FTZ R194, R194, R163 ;  /* 0x000000a3c2c27221 */ /* 0x000fe20000010000 */
[----:B------:R-:W1:Y:S03]  /*1dc40*/  MUFU.EX2 R180, R180 ;  /* 0x000000b400b47308 */ /* 0x000e660000000800 */
[C---:B------:R-:W-:Y:S03]  /*1dc50*/  HMMA.16816.F32.BF16 R4, R40.reuse, R44, R4 ;  /* 0x0000002c2804723c */ /* 0x040fe60000041804 */
[----:B------:R-:W-:Y:S04]  /*1dc60*/  FADD.FTZ R165, R165, R194 ;  /* 0x000000c2a5a57221 */ /* 0x000fe80000010000 */
[----:B------:R-:W-:Y:S01]  /*1dc70*/  MUFU.EX2 R178, R178 ;  /* 0x000000b200b27308 */ /* 0x000fe20000000800 */
[C---:B------:R-:W-:Y:S01]  /*1dc80*/  HMMA.16816.F32.BF16 R8, R40.reuse, R46, R8 ;  /* 0x0000002e2808723c */ /* 0x040fe20000041808 */
[----:B------:R-:W4:Y:S07]  /*1dc90*/  LDSM.16.MT88.4 R44, [R237+0xe800] ;  /* 0x00e80000ed2c783b */ /* 0x000f2e0000004200 */
[C---:B---3--:R-:W-:Y:S01]  /*1dca0*/  HMMA.16816.F32.BF16 R12, R40.reuse, R48, R12 ;  /* 0x00000030280c723c */ /* 0x048fe2000004180c */
[----:B------:R-:W3:Y:S07]  /*1dcb0*/  MUFU.EX2 R185, R185 ;  /* 0x000000b900b97308 */ /* 0x000eee0000000800 */
[C---:B------:R-:W-:Y:S01]  /*1dcc0*/  HMMA.16816.F32.BF16 R16, R40.reuse, R50, R16 ;  /* 0x000000322810723c */ /* 0x040fe20000041810 */
[----:B------:R-:W1:Y:S02]  /*1dcd0*/  LDSM.16.MT88.4 R48, [R234+0xe800] ;  /* 0x00e80000ea30783b */ /* 0x000e640000004200 */
[----:B------:R-:W-:Y:S05]  /*1dce0*/  MUFU.EX2 R176, R176 ;  /* 0x000000b000b07308 */ /* 0x000fea0000000800 */
[C---:B------:R-:W-:Y:S05]  /*1dcf0*/  HMMA.16816.F32.BF16 R20, R40.reuse, R52, R20 ;  /* 0x000000342814723c */ /* 0x040fea0000041814 */
[----:B------:R-:W1:Y:S03]  /*1dd00*/  MUFU.EX2 R175, R175 ;  /* 0x000000af00af7308 */ /* 0x000e660000000800 */
[C---:B------:R-:W-:Y:S01]  /*1dd10*/  HMMA.16816.F32.BF16 R24, R40.reuse, R54, R24 ;  /* 0x000000362818723c */ /* 0x040fe20000041818 */
[----:B------:R-:W4:Y:S06]  /*1dd20*/  LDSM.16.MT88.4 R52, [R233+0xe800] ;  /* 0x00e80000e934783b */ /* 0x000f2c0000004200 */
[----:B------:R-:W-:Y:S01]  /*1dd30*/  MUFU.EX2 R173, R173 ;  /* 0x000000ad00ad7308 */ /* 0x000fe20000000800 */
[C---:B--2---:R-:W-:Y:S08]  /*1dd40*/  HMMA.16816.F32.BF16 R28, R40.reuse, R56, R28 ;  /* 0x00000038281c723c */ /* 0x044ff0000004181c */
[----:B------:R-:W-:Y:S01]  /*1dd50*/  HMMA.16816.F32.BF16 R32, R40, R58, R32 ;  /* 0x0000003a2820723c */ /* 0x000fe20000041820 */
[----:B------:R-:W2:Y:S01]  /*1dd60*/  LDSM.16.MT88.4 R56, [R232+0xe800] ;  /* 0x00e80000e838783b */ /* 0x000ea20000004200 */
[----:B------:R-:W2:Y:S05]  /*1dd70*/  MUFU.EX2 R182, R182 ;  /* 0x000000b600b67308 */ /* 0x000eaa0000000800 */
[----:B-----5:R-:W-:Y:S02]  /*1dd80*/  F2FP.BF16.PACK_AB R41, R183, R184 ;  /* 0x000000b8b729723e */ /* 0x020fe400000010ff */
[----:B------:R-:W-:Y:S03]  /*1dd90*/  F2FP.BF16.PACK_AB R43, R179, R190 ;  /* 0x000000beb32b723e */ /* 0x000fe600000010ff */
[----:B-1----:R-:W-:Y:S01]  /*1dda0*/  F2FP.BF16.PACK_AB R40, R180, R181 ;  /* 0x000000b5b428723e */ /* 0x002fe200000010ff */
[----:B------:R-:W-:Y:S01]  /*1ddb0*/  MUFU.EX2 R171, R171 ;  /* 0x000000ab00ab7308 */ /* 0x000fe20000000800 */
[----:B---3--:R-:W-:Y:S07]  /*1ddc0*/  F2FP.BF16.PACK_AB R42, R185, R178 ;  /* 0x000000b2b92a723e */ /* 0x008fee00000010ff */
[C---:B----4-:R-:W-:Y:S02]  /*1ddd0*/  HMMA.16816.F32.BF16 R4, R40.reuse, R44, R4 ;  /* 0x0000002c2804723c */ /* 0x050fe40000041804 */
[----:B------:R-:W1:Y:S06]  /*1dde0*/  MUFU.EX2 R172, R172 ;  /* 0x000000ac00ac7308 */ /* 0x000e6c0000000800 */
[C---:B------:R-:W-:Y:S01]  /*1ddf0*/  HMMA.16816.F32.BF16 R8, R40.reuse, R46, R8 ;  /* 0x0000002e2808723c */ /* 0x040fe20000041808 */
[----:B------:R-:W3:Y:S03]  /*1de00*/  LDSM.16.MT88.4 R44, [R237+0xf000] ;  /* 0x00f00000ed2c783b */ /* 0x000ee60000004200 */
[----:B------:R-:W-:Y:S04]  /*1de10*/  MUFU.EX2 R170, R170 ;  /* 0x000000aa00aa7308 */ /* 0x000fe80000000800 */
[C---:B------:R-:W-:Y:S06]  /*1de20*/  HMMA.16816.F32.BF16 R12, R40.reuse, R48, R12 ;  /* 0x00000030280c723c */ /* 0x040fec000004180c */
        /* <DEDUP_REMOVED lines=8> */
[C---:B--2---:R-:W-:Y:S05]  /*1deb0*/  HMMA.16816.F32.BF16 R28, R40.reuse, R56, R28 ;  /* 0x00000038281c723c */ /* 0x044fea000004181c */
[----:B------:R-:W-:Y:S03]  /*1dec0*/  MUFU.EX2 R174, R174 ;  /* 0x000000ae00ae7308 */ /* 0x000fe60000000800 */
[----:B------:R-:W-:Y:S01]  /*1ded0*/  HMMA.16816.F32.BF16 R32, R40, R58, R32 ;  /* 0x0000003a2820723c */ /* 0x000fe20000041820 */
[----:B------:R-:W2:Y:S06]  /*1dee0*/  LDSM.16.MT88.4 R56, [R232+0xf000] ;  /* 0x00f00000e838783b */ /* 0x000eac0000004200 */
[----:B------:R-:W-:Y:S01]  /*1def0*/  F2FP.BF16.PACK_AB R41, R175, R176 ;  /* 0x000000b0af29723e */ /* 0x000fe200000010ff */
[----:B------:R-:W2:Y:S01]  /*1df00*/  MUFU.EX2 R121, R121 ;  /* 0x0000007900797308 */ /* 0x000ea20000000800 */
[----:B------:R-:W-:Y:S03]  /*1df10*/  F2FP.BF16.PACK_AB R43, R182, R173 ;  /* 0x000000adb62b723e */ /* 0x000fe600000010ff */
[----:B-1----:R-:W-:Y:S02]  /*1df20*/  F2FP.BF16.PACK_AB R40, R172, R171 ;  /* 0x000000abac28723e */ /* 0x002fe400000010ff */
[----:B----4-:R-:W-:Y:S04]  /*1df30*/  F2FP.BF16.PACK_AB R42, R177, R170 ;  /* 0x000000aab12a723e */ /* 0x010fe800000010ff */
[----:B------:R-:W-:Y:S03]  /*1df40*/  MUFU.EX2 R123, R123 ;  /* 0x0000007b007b7308 */ /* 0x000fe60000000800 */
[C---:B---3--:R-:W-:Y:S07]  /*1df50*/  HMMA.16816.F32.BF16 R4, R40.reuse, R44, R4 ;  /* 0x0000002c2804723c */ /* 0x048fee0000041804 */
[----:B------:R-:W1:Y:S01]  /*1df60*/  MUFU.EX2 R122, R122 ;  /* 0x0000007a007a7308 */ /* 0x000e620000000800 */
[C---:B------:R-:W-:Y:S01]  /*1df70*/  HMMA.16816.F32.BF16 R8, R40.reuse, R46, R8 ;  /* 0x0000002e2808723c */ /* 0x040fe20000041808 */
[----:B------:R-:W3:Y:S07]  /*1df80*/  LDSM.16.MT88.4 R44, [R237+0xf800] ;  /* 0x00f80000ed2c783b */ /* 0x000eee0000004200 */
[C---:B-----5:R-:W-:Y:S01]  /*1df90*/  HMMA.16816.F32.BF16 R12, R40.reuse, R48, R12 ;  /* 0x00000030280c723c */ /* 0x060fe2000004180c */
[----:B------:R-:W-:Y:S07]  /*1dfa0*/  MUFU.EX2 R120, R120 ;  /* 0x0000007800787308 */ /* 0x000fee0000000800 */
[C---:B------:R-:W-:Y:S01]  /*1dfb0*/  HMMA.16816.F32.BF16 R16, R40.reuse, R50, R16 ;  /* 0x000000322810723c */ /* 0x040fe20000041810 */
[----:B------:R-:W4:Y:S02]  /*1dfc0*/  LDSM.16.MT88.4 R48, [R234+0xf800] ;  /* 0x00f80000ea30783b */ /* 0x000f240000004200 */
[----:B------:R-:W5:Y:S05]  /*1dfd0*/  MUFU.EX2 R169, R169 ;  /* 0x000000a900a97308 */ /* 0x000f6a0000000800 */
[C---:B------:R-:W-:Y:S05]  /*1dfe0*/  HMMA.16816.F32.BF16 R20, R40.reuse, R52, R20 ;  /* 0x000000342814723c */ /* 0x040fea0000041814 */
[----:B------:R-:W-:Y:S03]  /*1dff0*/  MUFU.EX2 R114, R114 ;  /* 0x0000007200727308 */ /* 0x000fe60000000800 */
[C---:B------:R-:W-:Y:S01]  /*1e000*/  HMMA.16816.F32.BF16 R24, R40.reuse, R54, R24 ;  /* 0x000000362818723c */ /* 0x040fe20000041818 */
[----:B------:R-:W4:Y:S06]  /*1e010*/  LDSM.16.MT88.4 R52, [R233+0xf800] ;  /* 0x00f80000e934783b */ /* 0x000f2c0000004200 */
[----:B------:R-:W3:Y:S01]  /*1e020*/  MUFU.EX2 R109, R109 ;  /* 0x0000006d006d7308 */ /* 0x000ee20000000800 */
[C---:B--2---:R-:W-:Y:S08]  /*1e030*/  HMMA.16816.F32.BF16 R28, R40.reuse, R56, R28 ;  /* 0x00000038281c723c */ /* 0x044ff0000004181c */
[----:B------:R-:W-:Y:S01]  /*1e040*/  HMMA.16816.F32.BF16 R32, R40, R58, R32 ;  /* 0x0000003a2820723c */ /* 0x000fe20000041820 */
[----:B------:R-:W2:Y:S01]  /*1e050*/  LDSM.16.MT88.4 R56, [R232+0xf800] ;  /* 0x00f80000e838783b */ /* 0x000ea20000004200 */
[----:B------:R-:W-:Y:S05]  /*1e060*/  MUFU.EX2 R107, R107 ;  /* 0x0000006b006b7308 */ /* 0x000fea0000000800 */
[----:B------:R-:W-:Y:S02]  /*1e070*/  F2FP.BF16.PACK_AB R41, R125, R168 ;  /* 0x000000a87d29723e */ /* 0x000fe400000010ff */
[----:B------:R-:W-:Y:S03]  /*1e080*/  F2FP.BF16.PACK_AB R43, R121, R174 ;  /* 0x000000ae792b723e */ /* 0x000fe600000010ff */
[----:B-1----:R-:W-:Y:S01]  /*1e090*/  F2FP.BF16.PACK_AB R40, R122, R123 ;  /* 0x0000007b7a28723e */ /* 0x002fe200000010ff */
[----:B------:R-:W1:Y:S01]  /*1e0a0*/  MUFU.EX2 R126, R126 ;  /* 0x0000007e007e7308 */ /* 0x000e620000000800 */
[----:B-----5:R-:W-:Y:S07]  /*1e0b0*/  F2FP.BF16.PACK_AB R42, R169, R120 ;  /* 0x00000078a92a723e */ /* 0x020fee00000010ff */
[C---:B---3--:R-:W-:Y:S02]  /*1e0c0*/  HMMA.16816.F32.BF16 R4, R40.reuse, R44, R4 ;  /* 0x0000002c2804723c */ /* 0x048fe40000041804 */
[----:B------:R-:W-:Y:S06]  /*1e0d0*/  MUFU.EX2 R105, R105 ;  /* 0x0000006900697308 */ /* 0x000fec0000000800 */
[C---:B------:R-:W-:Y:S01]  /*1e0e0*/  HMMA.16816.F32.BF16 R8, R40.reuse, R46, R8 ;  /* 0x0000002e2808723c */ /* 0x040fe20000041808 */
[----:B------:R-:W3:Y:S03]  /*1e0f0*/  LDSM.16.MT88.4 R44, [R237+0x10000] ;  /* 0x01000000ed2c783b */ /* 0x000ee60000004200 */
[----:B------:R-:W5:Y:S04]  /*1e100*/  MUFU.EX2 R104, R104 ;  /* 0x0000006800687308 */ /* 0x000f680000000800 */
        /* <DEDUP_REMOVED lines=9> */
[C---:B--2---:R-:W-:Y:S05]  /*1e1a0*/  HMMA.16816.F32.BF16 R28, R40.reuse, R56, R28 ;  /* 0x00000038281c723c */ /* 0x044fea000004181c */
[----:B------:R-:W-:Y:S02]  /*1e1b0*/  MUFU.EX2 R71, R71 ;  /* 0x0000004700477308 */ /* 0x000fe40000000800 */
[--C-:B------:R-:W-:Y:S01]  /*1e1c0*/  FFMA.FTZ R56, R83, c[0x0][0x23c], -R68.reuse ;  /* 0x00008f0053387a23 */ /* 0x100fe20000010844 */
[----:B------:R-:W-:Y:S04]  /*1e1d0*/  HMMA.16816.F32.BF16 R32, R40, R58, R32 ;  /* 0x0000003a2820723c */ /* 0x000fe80000041820 */
[--C-:B------:R-:W-:Y:S03]  /*1e1e0*/  FFMA.FTZ R57, R84, c[0x0][0x23c], -R65.reuse ;  /* 0x00008f0054397a23 */ /* 0x100fe60000010841 */
[----:B------:R-:W-:Y:S01]  /*1e1f0*/  F2FP.BF16.PACK_AB R41, R109, R114 ;  /* 0x000000726d29723e */ /* 0x000fe200000010ff */
[----:B------:R-:W-:Y:S01]  /*1e200*/  MUFU.EX2 R56, R56 ;  /* 0x0000003800387308 */ /* 0x000fe20000000800 */
[----:B-1----:R-:W-:Y:S03]  /*1e210*/  F2FP.BF16.PACK_AB R43, R126, R107 ;  /* 0x0000006b7e2b723e */ /* 0x002fe600000010ff */
[----:B-----5:R-:W-:Y:S01]  /*1e220*/  F2FP.BF16.PACK_AB R40, R104, R105 ;  /* 0x000000696828723e */ /* 0x020fe200000010ff */
[--C-:B------:R-:W-:Y:S01]  /*1e230*/  FFMA.FTZ R58, R82, c[0x0][0x23c], -R65.reuse ;  /* 0x00008f00523a7a23 */ /* 0x100fe20000010841 */
[----:B------:R-:W-:Y:S01]  /*1e240*/  F2FP.BF16.PACK_AB R42, R111, R102 ;  /* 0x000000666f2a723e */ /* 0x000fe200000010ff */
[--C-:B------:R-:W-:Y:S02]  /*1e250*/  FFMA.FTZ R59, R80, c[0x0][0x23c], -R65.reuse ;  /* 0x00008f00503b7a23 */ /* 0x100fe40000010841 */
[--C-:B------:R-:W-:Y:S01]  /*1e260*/  FFMA.FTZ R80, R73, c[0x0][0x23c], -R68.reuse ;  /* 0x00008f0049507a23 */ /* 0x100fe20000010844 */
[----:B------:R-:W-:Y:S01]  /*1e270*/  MUFU.EX2 R57, R57 ;  /* 0x0000003900397308 */ /* 0x000fe20000000800 */
[--C-:B------:R-:W-:Y:S02]  /*1e280*/  FFMA.FTZ R82, R69, c[0x0][0x23c], -R68.reuse ;  /* 0x00008f0045527a23 */ /* 0x100fe40000010844 */
[C---:B---3--:R-:W-:Y:S03]  /*1e290*/  HMMA.16816.F32.BF16 R4, R40.reuse, R44, R4 ;  /* 0x0000002c2804723c */ /* 0x048fe60000041804 */
[--C-:B------:R-:W-:Y:S02]  /*1e2a0*/  FFMA.FTZ R69, R76, c[0x0][0x23c], -R65.reuse ;  /* 0x00008f004c457a23 */ /* 0x100fe40000010841 */
[--C-:B------:R-:W-:Y:S02]  /*1e2b0*/  FFMA.FTZ R73, R70, c[0x0][0x23c], -R65.reuse ;  /* 0x00008f0046497a23 */ /* 0x100fe40000010841 */
[----:B------:R-:W-:Y:S01]  /*1e2c0*/  MUFU.EX2 R58, R58 ;  /* 0x0000003a003a7308 */ /* 0x000fe20000000800 */
[C---:B------:R-:W-:Y:S01]  /*1e2d0*/  HMMA.16816.F32.BF16 R8, R40.reuse, R46, R8 ;  /* 0x0000002e2808723c */ /* 0x040fe20000041808 */
[----:B------:R-:W1:Y:S03]  /*1e2e0*/  LDSM.16.MT88.4 R44, [R232+0x10000] ;  /* 0x01000000e82c783b */ /* 0x000e660000004200 */
[--C-:B------:R-:W-:Y:S04]  /*1e2f0*/  FFMA.FTZ R70, R39, c[0x0][0x23c], -R68.reuse ;  /* 0x00008f0027467a23 */ /* 0x100fe80000010844 */
[C---:B----4-:R-:W-:Y:S01]  /*1e300*/  HMMA.16816.F32.BF16 R12, R40.reuse, R48, R12 ;  /* 0x00000030280c723c */ /* 0x050fe2000004180c */
[----:B------:R-:W-:Y:S07]  /*1e310*/  MUFU.EX2 R59, R59 ;  /* 0x0000003b003b7308 */ /* 0x000fee0000000800 */
[C---:B------:R-:W-:Y:S01]  /*1e320*/  HMMA.16816.F32.BF16 R16, R40.reuse, R50, R16 ;  /* 0x000000322810723c */ /* 0x040fe20000041810 */
[----:B------:R-:W2:Y:S02]  /*1e330*/  LDSM.16.MT88.4 R48, [R237+0x10800] ;  /* 0x01080000ed30783b */ /* 0x000ea40000004200 */
[----:B------:R-:W3:Y:S05]  /*1e340*/  MUFU.EX2 R80, R80 ;  /* 0x0000005000507308 */ /* 0x000eea0000000800 */
[C---:B------:R-:W-:Y:S05]  /*1e350*/  HMMA.16816.F32.BF16 R20, R40.reuse, R52, R20 ;  /* 0x000000342814723c */ /* 0x040fea0000041814 */
[----:B------:R-:W4:Y:S03]  /*1e360*/  MUFU.EX2 R82, R82 ;  /* 0x0000005200527308 */ /* 0x000f260000000800 */
[C---:B------:R-:W-:Y:S01]  /*1e370*/  HMMA.16816.F32.BF16 R24, R40.reuse, R54, R24 ;  /* 0x000000362818723c */ /* 0x040fe20000041818 */
[----:B------:R-:W5:Y:S06]  /*1e380*/  LDSM.16.MT88.4 R52, [R234+0x10800] ;  /* 0x01080000ea34783b */ /* 0x000f6c0000004200 */
[----:B------:R-:W-:Y:S01]  /*1e390*/  MUFU.EX2 R69, R69 ;  /* 0x0000004500457308 */ /* 0x000fe20000000800 */
[C---:B-1----:R-:W-:Y:S04]  /*1e3a0*/  HMMA.16816.F32.BF16 R28, R40.reuse, R44, R28 ;  /* 0x0000002c281c723c */ /* 0x042fe8000004181c */
[----:B---3--:R-:W-:Y:S04]  /*1e3b0*/  F2FP.BF16.PACK_AB R37, R80, R75 ;  /* 0x0000004b5025723e */ /* 0x008fe800000010ff */
[----:B------:R-:W-:Y:S01]  /*1e3c0*/  HMMA.16816.F32.BF16 R32, R40, R46, R32 ;  /* 0x0000002e2820723c */ /* 0x000fe20000041820 */
[----:B------:R-:W1:Y:S01]  /*1e3d0*/  LDSM.16.MT88.4 R44, [R233+0x10800] ;  /* 0x01080000e92c783b */ /* 0x000e620000004200 */
[----:B------:R-:W-:Y:S02]  /*1e3e0*/  MUFU.EX2 R74, R74 ;  /* 0x0000004a004a7308 */ /* 0x000fe40000000800 */
[----:B----4-:R-:W-:Y:S03]  /*1e3f0*/  F2FP.BF16.PACK_AB R39, R82, R71 ;  /* 0x000000475227723e */ /* 0x010fe600000010ff */
[----:B------:R-:W-:Y:S02]  /*1e400*/  F2FP.BF16.PACK_AB R41, R100, R95 ;  /* 0x0000005f6429723e */ /* 0x000fe400000010ff */
[----:B------:R-:W-:Y:S03]  /*1e410*/  F2FP.BF16.PACK_AB R43, R56, R89 ;  /* 0x00000059382b723e */ /* 0x000fe600000010ff */
[----:B------:R-:W-:Y:S01]  /*1e420*/  F2FP.BF16.PACK_AB R40, R58, R57 ;  /* 0x000000393a28723e */ /* 0x000fe200000010ff */
[----:B------:R-:W-:Y:S01]  /*1e430*/  MUFU.EX2 R72, R72 ;  /* 0x0000004800487308 */ /* 0x000fe20000000800 */
[----:B------:R-:W-:Y:S07]  /*1e440*/  F2FP.BF16.PACK_AB R42, R78, R59 ;  /* 0x0000003b4e2a723e */ /* 0x000fee00000010ff */
[C---:B--2---:R-:W-:Y:S02]  /*1e450*/  HMMA.16816.F32.BF16 R4, R40.reuse, R48, R4 ;  /* 0x000000302804723c */ /* 0x044fe40000041804 */
[----:B------:R-:W2:Y:S06]  /*1e460*/  MUFU.EX2 R73, R73 ;  /* 0x0000004900497308 */ /* 0x000eac0000000800 */
[C---:B------:R-:W-:Y:S01]  /*1e470*/  HMMA.16816.F32.BF16 R8, R40.reuse, R50, R8 ;  /* 0x000000322808723c */ /* 0x040fe20000041808 */
[----:B------:R-:W3:Y:S03]  /*1e480*/  LDSM.16.MT88.4 R48, [R232+0x10800] ;  /* 0x01080000e830783b */ /* 0x000ee60000004200 */
[----:B------:R-:W-:Y:S04]  /*1e490*/  MUFU.EX2 R67, R67 ;  /* 0x0000004300437308 */ /* 0x000fe80000000800 */
[C---:B-----5:R-:W-:Y:S06]  /*1e4a0*/  HMMA.16816.F32.BF16 R12, R40.reuse, R52, R12 ;  /* 0x00000034280c723c */ /* 0x060fec000004180c */
[----:B------:R-:W4:Y:S02]  /*1e4b0*/  MUFU.EX2 R70, R70 ;  /* 0x0000004600467308 */ /* 0x000f240000000800 */
[C---:B------:R-:W-:Y:S01]  /*1e4c0*/  HMMA.16816.F32.BF16 R16, R40.reuse, R54, R16 ;  /* 0x000000362810723c */ /* 0x040fe20000041810 */
[----:B------:R-:W5:Y:S03]  /*1e4d0*/  LDSM.16.MT88.4 R52, [R237+0x11000] ;  /* 0x01100000ed34783b */ /* 0x000f660000004200 */
[----:B--2---:R-:W-:Y:S04]  /*1e4e0*/  F2FP.BF16.PACK_AB R38, R73, R72 ;  /* 0x000000484926723e */ /* 0x004fe800000010ff */
[C---:B-1----:R-:W-:Y:S08]  /*1e4f0*/  HMMA.16816.F32.BF16 R20, R40.reuse, R44, R20 ;  /* 0x0000002c2814723c */ /* 0x042ff00000041814 */
[C---:B------:R-:W-:Y:S01]  /*1e500*/  HMMA.16816.F32.BF16 R24, R40.reuse, R46, R24 ;  /* 0x0000002e2818723c */ /* 0x040fe20000041818 */
[----:B------:R-:W1:Y:S03]  /*1e510*/  LDSM.16.MT88.4 R44, [R234+0x11000] ;  /* 0x01100000ea2c783b */ /* 0x000e660000004200 */
[----:B----4-:R-:W-:Y:S04]  /*1e520*/  F2FP.BF16.PACK_AB R133, R70, R67 ;  /* 0x000000434685723e */ /* 0x010fe800000010ff */
[C---:B---3--:R-:W-:Y:S07]  /*1e530*/  HMMA.16816.F32.BF16 R28, R40.reuse, R48, R28 ;  /* 0x00000030281c723c */ /* 0x048fee000004181c */
[--C-:B------:R-:W-:Y:S01]  /*1e540*/  FFMA.FTZ R48, R36, c[0x0][0x23c], -R68.reuse ;  /* 0x00008f0024307a23 */ /* 0x100fe20000010844 */
[----:B------:R-:W-:Y:S01]  /*1e550*/  HMMA.16816.F32.BF16 R32, R40, R50, R32 ;  /* 0x000000322820723c */ /* 0x000fe20000041820 */
[----:B------:R-:W2:Y:S03]  /*1e560*/  LDSM.16.MT88.4 R40, [R233+0x11000] ;  /* 0x01100000e928783b */ /* 0x000ea60000004200 */
[----:B------:R-:W-:Y:S01]  /*1e570*/  FFMA.FTZ R68, R3, c[0x0][0x23c], -R68 ;  /* 0x00008f0003447a23 */ /* 0x000fe20000010844 */
[----:B------:R-:W-:Y:S01]  /*1e580*/  F2FP.BF16.PACK_AB R36, R74, R69 ;  /* 0x000000454a24723e */ /* 0x000fe200000010ff */
[----:B------:R3:W-:Y:S06]  /*1e590*/  MUFU.EX2 R3, R48 ;  /* 0x0000003000037308 */ /* 0x0007ec0000000800 */
[C---:B-----5:R-:W-:Y:S04]  /*1e5a0*/  HMMA.16816.F32.BF16 R4, R36.reuse, R52, R4 ;  /* 0x000000342404723c */ /* 0x060fe80000041804 */
[----:B------:R-:W4:Y:S03]  /*1e5b0*/  MUFU.EX2 R68, R68 ;  /* 0x0000004400447308 */ /* 0x000f260000000800 */
[----:B------:R-:W-:Y:S01]  /*1e5c0*/  FADD.FTZ R53, R167, R162 ;  /* 0x000000a2a7357221 */ /* 0x000fe20000010000 */
[C---:B------:R-:W-:Y:S04]  /*1e5d0*/  HMMA.16816.F32.BF16 R8, R36.reuse, R54, R8 ;  /* 0x000000362408723c */ /* 0x040fe80000041808 */
[----:B------:R-:W-:Y:S01]  /*1e5e0*/  FFMA.FTZ R52, R66, c[0x0][0x23c], -R65 ;  /* 0x00008f0042347a23 */ /* 0x000fe20000010841 */
[----:B------:R-:W-:Y:S01]  /*1e5f0*/  MOV R167, R0 ;  /* 0x0000000000a77202 */ /* 0x000fe20000000f00 */
[----:B------:R-:W-:Y:S02]  /*1e600*/  FADD.FTZ R53, R188, R53 ;  /* 0x00000035bc357221 */ /* 0x000fe40000010000 */
[C---:B-1----:R-:W-:Y:S01]  /*1e610*/  HMMA.16816.F32.BF16 R12, R36.reuse, R44, R12 ;  /* 0x0000002c240c723c */ /* 0x042fe2000004180c */
[----:B------:R-:W-:Y:S01]  /*1e620*/  MUFU.EX2 R45, R64 ;  /* 0x00000040002d7308 */ /* 0x000fe20000000800 */
[----:B---3--:R-:W1:Y:S02]  /*1e630*/  LDSM.16.MT88.4 R48, [R232+0x11000] ;  /* 0x01100000e830783b */ /* 0x008e640000004200 */
[----:B------:R-:W-:Y:S02]  /*1e640*/  FADD.FTZ R54, R186, R53 ;  /* 0x00000035ba367221 */ /* 0x000fe40000010000 */
[----:B------:R-:W-:Y:S01]  /*1e650*/  FADD.FTZ R53, R196, R165 ;  /* 0x000000a5c4357221 */ /* 0x000fe20000010000 */
[----:B------:R-:W-:Y:S01]  /*1e660*/  MOV R165, R2 ;  /* 0x0000000200a57202 */ /* 0x000fe20000000f00 */
[--C-:B------:R-:W-:Y:S01]  /*1e670*/  FFMA.FTZ R44, R63, c[0x0][0x23c], -R65.reuse ;  /* 0x00008f003f2c7a23 */ /* 0x100fe20000010841 */
[C---:B------:R-:W-:Y:S02]  /*1e680*/  HMMA.16816.F32.BF16 R16, R36.reuse, R46, R16 ;  /* 0x0000002e2410723c */ /* 0x040fe40000041810 */
[----:B------:R-:W3:Y:S01]  /*1e690*/  MUFU.EX2 R52, R52 ;  /* 0x0000003400347308 */ /* 0x000ee20000000800 */
[----:B------:R-:W-:Y:S01]  /*1e6a0*/  FFMA.FTZ R65, R62, c[0x0][0x23c], -R65 ;  /* 0x00008f003e417a23 */ /* 0x000fe20000010841 */
[----:B----4-:R-:W-:Y:S01]  /*1e6b0*/  F2FP.BF16.PACK_AB R135, R68, R3 ;  /* 0x000000034487723e */ /* 0x010fe200000010ff */
[----:B------:R-:W-:Y:S02]  /*1e6c0*/  FADD.FTZ R54, R187, R54 ;  /* 0x00000036bb367221 */ /* 0x000fe40000010000 */
[----:B------:R-:W-:Y:S01]  /*1e6d0*/  FADD.FTZ R184, R184, R53 ;  /* 0x00000035b8b87221 */ /* 0x000fe20000010000 */
[C---:B--2---:R-:W-:Y:S04]  /*1e6e0*/  HMMA.16816.F32.BF16 R20, R36.reuse, R40, R20 ;  /* 0x000000282414723c */ /* 0x044fe80000041814 */
[----:B------:R-:W-:Y:S01]  /*1e6f0*/  FADD.FTZ R53, R181, R54 ;  /* 0x00000036b5357221 */ /* 0x000fe20000010000 */
[----:B------:R-:W-:Y:S01]  /*1e700*/  MUFU.EX2 R44, R44 ;  /* 0x0000002c002c7308 */ /* 0x000fe20000000800 */
[----:B------:R-:W-:Y:S02]  /*1e710*/  FADD.FTZ R183, R183, R184 ;  /* 0x000000b8b7b77221 */ /* 0x000fe40000010000 */
[----:B------:R-:W-:Y:S01]  /*1e720*/  FADD.FTZ R53, R180, R53 ;  /* 0x00000035b4357221 */ /* 0x000fe20000010000 */
[C---:B------:R-:W-:Y:S03]  /*1e730*/  HMMA.16816.F32.BF16 R24, R36.reuse, R42, R24 ;  /* 0x0000002a2418723c */ /* 0x040fe60000041818 */
[----:B------:R-:W-:Y:S02]  /*1e740*/  FADD.FTZ R190, R190, R183 ;  /* 0x000000b7bebe7221 */ /* 0x000fe40000010000 */
[----:B------:R-:W-:Y:S01]  /*1e750*/  FADD.FTZ R178, R178, R53 ;  /* 0x00000035b2b27221 */ /* 0x000fe20000010000 */
[----:B------:R-:W2:Y:S01]  /*1e760*/  MUFU.EX2 R65, R65 ;  /* 0x0000004100417308 */ /* 0x000ea20000000800 */
[----:B------:R-:W-:Y:S02]  /*1e770*/  FADD.FTZ R179, R179, R190 ;  /* 0x000000beb3b37221 */ /* 0x000fe40000010000 */
[----:B------:R-:W-:Y:S03]  /*1e780*/  FADD.FTZ R178, R185, R178 ;  /* 0x000000b2b9b27221 */ /* 0x000fe60000010000 */
[----:B------:R-:W-:Y:S01]  /*1e790*/  FADD.FTZ R40, R176, R179 ;  /* 0x000000b3b0287221 */ /* 0x000fe20000010000 */
[----:B---3--:R-:W-:Y:S01]  /*1e7a0*/  F2FP.BF16.PACK_AB R132, R45, R52 ;  /* 0x000000342d84723e */ /* 0x008fe200000010ff */
[----:B------:R-:W-:Y:S02]  /*1e7b0*/  FADD.FTZ R171, R171, R178 ;  /* 0x000000b2abab7221 */ /* 0x000fe40000010000 */
[----:B------:R-:W-:Y:S01]  /*1e7c0*/  FADD.FTZ R40, R175, R40 ;  /* 0x00000028af287221 */ /* 0x000fe20000010000 */
[C---:B-1----:R-:W-:Y:S03]  /*1e7d0*/  HMMA.16816.F32.BF16 R28, R36.reuse, R48, R28 ;  /* 0x00000030241c723c */ /* 0x042fe6000004181c */
[----:B------:R-:W-:Y:S02]  /*1e7e0*/  FADD.FTZ R171, R172, R171 ;  /* 0x000000abacab7221 */ /* 0x000fe40000010000 */
[----:B------:R-:W-:Y:S02]  /*1e7f0*/  FADD.FTZ R41, R173, R40 ;  /* 0x00000028ad297221 */ /* 0x000fe40000010000 */
[----:B------:R-:W-:Y:S01]  /*1e800*/  FADD.FTZ R170, R170, R171 ;  /* 0x000000abaaaa7221 */ /* 0x000fe20000010000 */
[----:B------:R-:W-:Y:S04]  /*1e810*/  HMMA.16816.F32.BF16 R32, R36, R50, R32 ;  /* 0x000000322420723c */ /* 0x000fe80000041820 */
[----:B------:R-:W-:Y:S01]  /*1e820*/  FADD.FTZ R41, R182, R41 ;  /* 0x00000029b6297221 */ /* 0x000fe20000010000 */
[----:B--2---:R-:W-:Y:S01]  /*1e830*/  F2FP.BF16.PACK_AB R134, R65, R44 ;  /* 0x0000002c4186723e */ /* 0x004fe200000010ff */
        /* <DEDUP_REMOVED lines=51> */
.L_x_3708:
        /* <DEDUP_REMOVED lines=8> */
[----:B------:R-:W4:Y:S01]  /*1ebf0*/  S2R R3, SR_TID.X ;  /* 0x0000000000037919 */ /* 0x000f220000002100 */
[----:B------:R-:W-:Y:S01]  /*1ec00*/  ULDC.64 UR6, c[0x0][0x210] ;  /* 0x0000840000067ab9 */ /* 0x000fe20000000a00 */
[----:B------:R-:W5:Y:S08]  /*1ec10*/  S2UR UR8, SR_CTAID.Y ;  /* 0x00000000000879c3 */ /* 0x000f700000002600 */
[----:B------:R-:W5:Y:S01]  /*1ec20*/  S2UR UR9, SR_CTAID.X ;  /* 0x00000000000979c3 */ /* 0x000f620000002500 */
[----:B-1----:R-:W-:Y:S01]  /*1ec30*/  FADD.FTZ R8, R8, R251 ;  /* 0x000000fb08087221 */ /* 0x002fe20000010000 */
[----:B--2---:R-:W-:Y:S01]  /*1ec40*/  UIMAD UR10, UR10, UR4, UR11 ;  /* 0x000000040a0a72a4 */ /* 0x004fe2000f8e020b */
[----:B---3--:R-:W-:-:S03]  /*1ec50*/  FADD.FTZ R4, R5, R250 ;  /* 0x000000fa05047221 */ /* 0x008fc60000010000 */
[----:B------:R-:W1:Y:S01]  /*1ec60*/  SHFL.BFLY PT, R7, R8, 0x1, 0x1f ;  /* 0x0c201f0008077f89 */ /* 0x000e6200000e0000 */
[----:B----4-:R-:W-:-:S03]  /*1ec70*/  SHF.R.S32.HI R6, RZ, 0x1f, R3 ;  /* 0x0000001fff067819 */ /* 0x010fc60000011403 */
[----:B------:R-:W2:Y:S01]  /*1ec80*/  SHFL.BFLY PT, R5, R4, 0x1, 0x1f ;  /* 0x0c201f0004057f89 */ /* 0x000ea200000e0000 */
[----:B-----5:R-:W-:Y:S01]  /*1ec90*/  UIMAD UR6, UR8, UR6, UR15 ;  /* 0x00000006080672a4 */ /* 0x020fe2000f8e020f */
[CC--:B------:R-:W-:Y:S02]  /*1eca0*/  LEA.HI R9, R6.reuse, R3.reuse, RZ, 0x2 ;  /* 0x0000000306097211 */ /* 0x0c0fe400078f10ff */
[----:B------:R-:W-:Y:S01]  /*1ecb0*/  LEA.HI R14, R6, R3, RZ, 0x4 ;  /* 0x00000003060e7211 */ /* 0x000fe200078f20ff */
[----:B------:R-:W-:Y:S01]  /*1ecc0*/  UIMAD UR6, UR6, UR4, UR10 ;  /* 0x00000004060672a4 */ /* 0x000fe2000f8e020a */
[----:B------:R-:W-:Y:S02]  /*1ecd0*/  SHF.R.S32.HI R13, RZ, 0x2, R9 ;  /* 0x00000002ff0d7819 */ /* 0x000fe40000011409 */
[----:B------:R-:W-:Y:S01]  /*1ece0*/  LOP3.LUT R14, R14, 0xfffffff0, RZ, 0xc0, !PT ;  /* 0xfffffff00e0e7812 */ /* 0x000fe200078ec0ff */
[----:B------:R-:W-:Y:S01]  /*1ecf0*/  USHF.L.U32 UR9, UR9, 0x6, URZ ;  /* 0x0000000609097899 */ /* 0x000fe2000800063f */
[----:B------:R-:W-:-:S02]  /*1ed00*/  LOP3.LUT R16, R9, 0x1ffffffc, RZ, 0xc0, !PT ;  /* 0x1ffffffc09107812 */ /* 0x000fc400078ec0ff */
[----:B------:R-:W-:Y:S01]  /*1ed10*/  LEA.HI R6, R6, R3, RZ, 0x5 ;  /* 0x0000000306067211 */ /* 0x000fe200078f28ff */
[----:B------:R-:W-:Y:S02]  /*1ed20*/  UIMAD UR6, UR6, UR7, UR9 ;  /* 0x00000007060672a4 */ /* 0x000fe4000f8e0209 */
[----:B------:R-:W-:Y:S02]  /*1ed30*/  IMAD.IADD R17, R3, 0x1, -R16 ;  /* 0x0000000103117824 */ /* 0x000fe400078e0a10 */
[----:B-1----:R-:W-:Y:S01]  /*1ed40*/  FADD.FTZ R7, R8, R7 ;  /* 0x0000000708077221 */ /* 0x002fe20000010000 */
[----:B------:R-:W-:Y:S01]  /*1ed50*/  SHF.R.S32.HI R8, RZ, 0x1f, R9 ;  /* 0x0000001fff087819 */ /* 0x000fe20000011409 */
[----:B--2---:R-:W-:Y:S01]  /*1ed60*/  FADD.FTZ R5, R4, R5 ;  /* 0x0000000504057221 */ /* 0x004fe20000010000 */
[----:B------:R-:W-:Y:S02]  /*1ed70*/  BAR.SYNC.DEFER_BLOCKING 0x0 ;  /* 0x0000000000007b1d */ /* 0x000fe40000010000 */
[----:B------:R-:W-:-:S02]  /*1ed80*/  FSETP.NE.FTZ.AND P4, PT, R7, RZ, PT ;  /* 0x000000ff0700720b */ /* 0x000fc40003f95000 */
[----:B------:R-:W-:Y:S02]  /*1ed90*/  LEA.HI R8, R8, R13, RZ, 0x3 ;  /* 0x0000000d08087211 */ /* 0x000fe400078f18ff */
[----:B------:R-:W-:Y:S01]  /*1eda0*/  FSETP.NE.FTZ.AND P3, PT, R5, RZ, PT ;  /* 0x000000ff0500720b */ /* 0x000fe20003f75000 */
[----:B------:R-:W1:Y:S01]  /*1edb0*/  S2R R4, SR_TID.X ;  /* 0x0000000000047919 */ /* 0x000e620000002100 */
[----:B------:R-:W-:-:S04]  /*1edc0*/  LOP3.LUT R8, R8, 0xfffffff8, RZ, 0xc0, !PT ;  /* 0xfffffff808087812 */ /* 0x000fc800078ec0ff */
[----:B------:R-:W-:-:S03]  /*1edd0*/  IADD3 R8, R13, -R8, RZ ;  /* 0x800000080d087210 */ /* 0x000fc60007ffe0ff */
[----:B------:R-:W2:Y:S01]  /*1ede0*/  @P4 MUFU.RCP R11, R7 ;  /* 0x00000007000b4308 */ /* 0x000ea20000001000 */
[C---:B------:R-:W-:Y:S01]  /*1edf0*/  LOP3.LUT R13, R8.reuse, 0x1, RZ, 0xc0, !PT ;  /* 0x00000001080d7812 */ /* 0x040fe200078ec0ff */
[----:B------:R-:W-:-:S03]  /*1ee00*/  IMAD.SHL.U32 R15, R8, 0x40, RZ ;  /* 0x00000040080f7824 */ /* 0x000fc600078e00ff */
[----:B------:R-:W-:Y:S02]  /*1ee10*/  ISETP.NE.U32.AND P0, PT, R13, 0x1, PT ;  /* 0x000000010d00780c */ /* 0x000fe40003f05070 */
[----:B------:R-:W-:Y:S01]  /*1ee20*/  LOP3.LUT R15, R15, 0x1c0, RZ, 0xc0, !PT ;  /* 0x000001c00f0f7812 */ /* 0x000fe200078ec0ff */
[----:B------:R-:W3:Y:S01]  /*1ee30*/  @P3 MUFU.RCP R10, R5 ;  /* 0x00000005000a3308 */ /* 0x000ee20000001000 */
[----:B------:R-:W-:Y:S02]  /*1ee40*/  R2P PR, R8, 0x6 ;  /* 0x0000000608007804 */ /* 0x000fe40000000000 */
[----:B------:R-:W-:Y:S02]  /*1ee50*/  SHF.R.S32.HI R8, RZ, 0x5, R6 ;  /* 0x00000005ff087819 */ /* 0x000fe40000011406 */
[----:B------:R-:W-:Y:S02]  /*1ee60*/  LEA.HI R15, R15, R15, RZ, 0x1d ;  /* 0x0000000f0f0f7211 */ /* 0x000fe400078fe8ff */
[----:B------:R-:W-:Y:S01]  /*1ee70*/  LEA R16, R8, R17, 0x9 ;  /* 0x0000001108107211 */ /* 0x000fe200078e48ff */
[C---:B--2---:R-:W-:Y:S01]  /*1ee80*/  FMUL.FTZ R160, R11.reuse, R160 ;  /* 0x000000a00ba07220 */ /* 0x044fe20000410000 */
[----:B------:R-:W-:Y:S01]  /*1ee90*/  LOP3.LUT R6, R6, 0xffffffe0, RZ, 0xc0, !PT ;  /* 0xffffffe006067812 */ /* 0x000fe200078ec0ff */
[C---:B------:R-:W-:Y:S01]  /*1eea0*/  FMUL.FTZ R161, R11.reuse, R161 ;  /* 0x000000a10ba17220 */ /* 0x040fe20000410000 */
[----:B------:R-:W-:Y:S01]  /*1eeb0*/  LEA R16, R16, R15, 0x1 ;  /* 0x0000000f10107211 */ /* 0x000fe200078e08ff */
[C---:B------:R-:W-:Y:S01]  /*1eec0*/  FMUL.FTZ R156, R11.reuse, R156 ;  /* 0x0000009c0b9c7220 */ /* 0x040fe20000410000 */
[----:B------:R-:W2:Y:S01]  /*1eed0*/  @P4 MUFU.LG2 R7, R7 ;  /* 0x0000000700074308 */ /* 0x000ea20000000c00 */
[C---:B------:R-:W-:Y:S01]  /*1eee0*/  FMUL.FTZ R157, R11.reuse, R157 ;  /* 0x0000009d0b9d7220 */ /* 0x040fe20000410000 */
[----:B------:R-:W-:Y:S01]  /*1eef0*/  IADD3 R6, -R6, R3, RZ ;  /* 0x0000000306067210 */ /* 0x000fe20007ffe1ff */
[C---:B------:R-:W-:Y:S01]  /*1ef00*/  FMUL.FTZ R152, R11.reuse, R152 ;  /* 0x000000980b987220 */ /* 0x040fe20000410000 */
[----:B------:R-:W-:Y:S01]  /*1ef10*/  STS.64 [R16.X4], R160 ;  /* 0x000000a010007388 */ /* 0x000fe20000004a00 */
[----:B------:R-:W-:-:S02]  /*1ef20*/  FMUL.FTZ R153, R11, R153 ;  /* 0x000000990b997220 */ /* 0x000fc40000410000 */
[C---:B------:R-:W-:Y:S01]  /*1ef30*/  FMUL.FTZ R148, R11.reuse, R148 ;  /* 0x000000940b947220 */ /* 0x040fe20000410000 */
[----:B------:R-:W4:Y:S01]  /*1ef40*/  @P3 MUFU.LG2 R5, R5 ;  /* 0x0000000500053308 */ /* 0x000f220000000c00 */
        /* <DEDUP_REMOVED lines=9> */
[----:B-1----:R-:W-:Y:S01]  /*1efe0*/  SHF.R.S32.HI R11, RZ, 0x1f, R4 ;  /* 0x0000001fff0b7819 */ /* 0x002fe20000011404 */
[C---:B---3--:R-:W-:Y:S02]  /*1eff0*/  FMUL.FTZ R163, R10.reuse, R163 ;  /* 0x000000a30aa37220 */ /* 0x048fe40000410000 */
[C---:B------:R-:W-:Y:S01]  /*1f000*/  FMUL.FTZ R162, R10.reuse, R162 ;  /* 0x000000a20aa27220 */ /* 0x040fe20000410000 */
[CC--:B------:R-:W-:Y:S01]  /*1f010*/  LEA.HI R12, R11.reuse, R4.reuse, RZ, 0x4 ;  /* 0x000000040b0c7211 */ /* 0x0c0fe200078f20ff */
[C---:B------:R-:W-:Y:S01]  /*1f020*/  FMUL.FTZ R159, R10.reuse, R159 ;  /* 0x0000009f0a9f7220 */ /* 0x040fe20000410000 */
[----:B------:R-:W-:Y:S01]  /*1f030*/  LEA.HI R11, R11, R4, RZ, 0x5 ;  /* 0x000000040b0b7211 */ /* 0x000fe200078f28ff */
[C---:B------:R-:W-:Y:S01]  /*1f040*/  FMUL.FTZ R158, R10.reuse, R158 ;  /* 0x0000009e0a9e7220 */ /* 0x040fe20000410000 */
[----:B------:R-:W-:Y:S01]  /*1f050*/  SHF.R.S32.HI R12, RZ, 0x4, R12 ;  /* 0x00000004ff0c7819 */ /* 0x000fe2000001140c */
[C---:B------:R-:W-:Y:S01]  /*1f060*/  FMUL.FTZ R155, R10.reuse, R155 ;  /* 0x0000009b0a9b7220 */ /* 0x040fe20000410000 */
[----:B------:R-:W-:Y:S01]  /*1f070*/  STS.64 [R16.X4+0x800], R162 ;  /* 0x000800a210007388 */ /* 0x000fe20000004a00 */
        /* <DEDUP_REMOVED lines=11> */
[----:B------:R-:W-:Y:S02]  /*1f130*/  FMUL.FTZ R134, R10, R134 ;  /* 0x000000860a867220 */ /* 0x000fe40000410000 */
[----:B------:R-:W-:Y:S01]  /*1f140*/  IMAD.IADD R10, R3, 0x1, -R14 ;  /* 0x00000001030a7824 */ /* 0x000fe200078e0a0e */
[----:B------:R-:W-:Y:S01]  /*1f150*/  SHF.L.U32 R14, R12, 0x6, RZ ;  /* 0x000000060c0e7819 */ /* 0x000fe200000006ff */
[----:B------:R-:W-:Y:S01]  /*1f160*/  IMAD.SHL.U32 R15, R16, 0x4, RZ ;  /* 0x00000004100f7824 */ /* 0x000fe200078e00ff */
[----:B------:R-:W-:Y:S01]  /*1f170*/  MOV R3, 0xff800000 ;  /* 0xff80000000037802 */ /* 0x000fe20000000f00 */
[----:B------:R-:W-:Y:S01]  /*1f180*/  IMAD.IADD R11, R4, 0x1, -R11 ;  /* 0x00000001040b7824 */ /* 0x000fe200078e0a0b */
[----:B------:R-:W-:Y:S01]  /*1f190*/  LEA.HI R13, R10, R10, RZ, 0x1 ;  /* 0x0000000a0a0d7211 */ /* 0x000fe200078f08ff */
[----:B--2---:R-:W-:Y:S01]  /*1f1a0*/  @P4 FMUL.FTZ R7, R7, 0.69314718246459960938 ;  /* 0x3f31721807074820 */ /* 0x004fe20000410000 */
[----:B------:R-:W-:Y:S01]  /*1f1b0*/  LOP3.LUT R9, R14, 0x1c0, RZ, 0xc0, !PT ;  /* 0x000001c00e097812 */ /* 0x000fe200078ec0ff */
[----:B----4-:R-:W-:Y:S01]  /*1f1c0*/  @P3 FMUL.FTZ R5, R5, 0.69314718246459960938 ;  /* 0x3f31721805053820 */ /* 0x010fe20000410000 */
[C---:B------:R-:W-:Y:S01]  /*1f1d0*/  SHF.L.U32 R14, R13.reuse, 0x2, RZ ;  /* 0x000000020d0e7819 */ /* 0x040fe200000006ff */
[----:B------:R-:W-:Y:S01]  /*1f1e0*/  @P4 FFMA.FTZ R3, R2, c[0x0][0x238], R7 ;  /* 0x00008e0002034a23 */ /* 0x000fe20000010007 */
[----:B------:R-:W-:-:S02]  /*1f1f0*/  LOP3.LUT R13, R13, 0xffffffe, RZ, 0xc0, !PT ;  /* 0x0ffffffe0d0d7812 */ /* 0x000fc400078ec0ff */
[----:B------:R-:W-:Y:S02]  /*1f200*/  LOP3.LUT R14, R9, 0x38, R14, 0xf8, !PT ;  /* 0x00000038090e7812 */ /* 0x000fe400078ef80e */
[----:B------:R-:W-:Y:S01]  /*1f210*/  SHF.R.U32.HI R9, RZ, 0x3, R9 ;  /* 0x00000003ff097819 */ /* 0x000fe20000011609 */
[----:B------:R-:W-:Y:S01]  /*1f220*/  IMAD.IADD R18, R10, 0x1, -R13 ;  /* 0x000000010a127824 */ /* 0x000fe200078e0a0d */
[----:B------:R-:W-:Y:S02]  /*1f230*/  MOV R13, 0x40 ;  /* 0x00000040000d7802 */ /* 0x000fe40000000f00 */
[----:B------:R-:W-:Y:S01]  /*1f240*/  LOP3.LUT R9, R14, R9, RZ, 0x3c, !PT ;  /* 0x000000090e097212 */ /* 0x000fe200078e3cff */
[----:B------:R-:W-:Y:S01]  /*1f250*/  IMAD.MOV.U32 R14, RZ, RZ, -0x20 ;  /* 0xffffffe0ff0e7424 */ /* 0x000fe200078e00ff */
[----:B------:R-:W-:Y:S02]  /*1f260*/  IADD3 R17, R15, 0x80, RZ ;  /* 0x000000800f117810 */ /* 0x000fe40007ffe0ff */
[----:B------:R-:W-:-:S02]  /*1f270*/  LEA R9, R18, R9, 0x2 ;  /* 0x0000000912097211 */ /* 0x000fc400078e10ff */
[----:B------:R-:W-:Y:S02]  /*1f280*/  SEL R14, R14, 0x20, !P0 ;  /* 0x000000200e0e7807 */ /* 0x000fe40004000000 */
[----:B------:R-:W-:Y:S02]  /*1f290*/  SEL R18, R13, 0xffffffc0, !P1 ;  /* 0xffffffc00d127807 */ /* 0x000fe40004800000 */
[C---:B------:R-:W-:Y:S01]  /*1f2a0*/  @P2 IADD3 R17, R15.reuse, -0x80, RZ ;  /* 0xffffff800f112810 */ /* 0x040fe20007ffe0ff */
[C---:B------:R-:W-:Y:S01]  /*1f2b0*/  IMAD.IADD R13, R15.reuse, 0x1, R14 ;  /* 0x000000010f0d7824 */ /* 0x040fe200078e020e */
[----:B------:R-:W-:Y:S02]  /*1f2c0*/  IADD3 R19, R15, R18, RZ ;  /* 0x000000120f137210 */ /* 0x000fe40007ffe0ff */
[----:B------:R-:W-:Y:S01]  /*1f2d0*/  IADD3 R15, R14, R17, RZ ;  /* 0x000000110e0f7210 */ /* 0x000fe20007ffe0ff */
[----:B------:R-:W-:Y:S01]  /*1f2e0*/  IMAD.IADD R20, R13, 0x1, R18 ;  /* 0x000000010d147824 */ /* 0x000fe200078e0212 */
[----:B------:R-:W-:Y:S01]  /*1f2f0*/  STS.64 [R13], R156 ;  /* 0x0000009c0d007388 */ /* 0x000fe20000000a00 */
[C---:B------:R-:W-:Y:S01]  /*1f300*/  IMAD.IADD R14, R18.reuse, 0x1, R17 ;  /* 0x00000001120e7824 */ /* 0x040fe200078e0211 */
[----:B------:R-:W-:-:S02]  /*1f310*/  IADD3 R18, R18, R15, RZ ;  /* 0x0000000f12127210 */ /* 0x000fc40007ffe0ff */
[----:B------:R1:W-:Y:S01]  /*1f320*/  STS.64 [R13+0x800], R158 ;  /* 0x0008009e0d007388 */ /* 0x0003e20000000a00 */
[----:B------:R-:W-:Y:S01]  /*1f330*/  LOP3.LUT P0, RZ, R6, 0x3, RZ, 0xc0, !PT ;  /* 0x0000000306ff7812 */ /* 0x000fe2000780c0ff */
[----:B------:R-:W-:Y:S01]  /*1f340*/  IMAD.MOV.U32 R6, RZ, RZ, -0x800000 ;  /* 0xff800000ff067424 */ /* 0x000fe200078e00ff */
[----:B------:R-:W-:Y:S01]  /*1f350*/  SHF.R.S32.HI R4, RZ, 0x1f, R11 ;  /* 0x0000001fff047819 */ /* 0x000fe2000001140b */
[----:B------:R2:W-:Y:S01]  /*1f360*/  STS.64 [R19], R152 ;  /* 0x0000009813007388 */ /* 0x0005e20000000a00 */
[----:B------:R-:W-:Y:S01]  /*1f370*/  @P3 FFMA.FTZ R6, R0, c[0x0][0x238], R5 ;  /* 0x00008e0000063a23 */ /* 0x000fe20000010005 */
[----:B------:R-:W-:Y:S02]  /*1f380*/  SHF.L.U32 R10, R10, 0x2, RZ ;  /* 0x000000020a0a7819 */ /* 0x000fe400000006ff */
[----:B------:R2:W-:Y:S01]  /*1f390*/  STS.64 [R19+0x800], R154 ;  /* 0x0008009a13007388 */ /* 0x0005e20000000a00 */
[----:B------:R-:W-:-:S03]  /*1f3a0*/  LEA.HI R4, R4, R11, RZ, 0x2 ;  /* 0x0000000b04047211 */ /* 0x000fc600078f10ff */
[----:B------:R2:W-:Y:S01]  /*1f3b0*/  STS.64 [R20], R148 ;  /* 0x0000009414007388 */ /* 0x0005e20000000a00 */
[----:B------:R-:W-:-:S03]  /*1f3c0*/  SHF.R.S32.HI R4, RZ, 0x2, R4 ;  /* 0x00000002ff047819 */ /* 0x000fc60000011404 */
[----:B------:R2:W-:Y:S04]  /*1f3d0*/  STS.64 [R20+0x800], R150 ;  /* 0x0008009614007388 */ /* 0x0005e80000000a00 */
[----:B------:R2:W-:Y:S04]  /*1f3e0*/  STS.64 [R17], R144 ;  /* 0x0000009011007388 */ /* 0x0005e80000000a00 */
[----:B------:R2:W-:Y:S01]  /*1f3f0*/  STS.64 [R17+0x800], R146 ;  /* 0x0008009211007388 */ /* 0x0005e20000000a00 */
[----:B-1----:R-:W-:-:S03]  /*1f400*/  SHF.R.S32.HI R13, RZ, 0x1f, R8 ;  /* 0x0000001fff0d7819 */ /* 0x002fc60000011408 */
[----:B------:R2:W-:Y:S01]  /*1f410*/  STS.64 [R15], R140 ;  /* 0x0000008c0f007388 */ /* 0x0005e20000000a00 */
[----:B------:R-:W-:-:S03]  /*1f420*/  LEA.HI R13, R13, R8, RZ, 0x2 ;  /* 0x000000080d0d7211 */ /* 0x000fc600078f10ff */
[----:B------:R2:W-:Y:S01]  /*1f430*/  STS.64 [R15+0x800], R142 ;  /* 0x0008008e0f007388 */ /* 0x0005e20000000a00 */
[----:B------:R-:W-:-:S03]  /*1f440*/  LOP3.LUT R13, R13, 0xffffffc, RZ, 0xc0, !PT ;  /* 0x0ffffffc0d0d7812 */ /* 0x000fc600078ec0ff */
[----:B------:R2:W-:Y:S04]  /*1f450*/  STS.64 [R14], R136 ;  /* 0x000000880e007388 */ /* 0x0005e80000000a00 */
[----:B------:R2:W-:Y:S01]  /*1f460*/  STS.64 [R14+0x800], R138 ;  /* 0x0008008a0e007388 */ /* 0x0005e20000000a00 */
[----:B------:R-:W-:-:S03]  /*1f470*/  IMAD.IADD R13, R8, 0x1, -R13 ;  /* 0x00000001080d7824 */ /* 0x000fc600078e0a0d */
[----:B------:R2:W-:Y:S02]  /*1f480*/  STS.64 [R18], R132 ;  /* 0x0000008412007388 */ /* 0x0005e40000000a00 */
[----:B------:R-:W-:Y:S02]  /*1f490*/  LEA R4, R13, R4, 0x4 ;  /* 0x000000040d047211 */ /* 0x000fe400078e20ff */
[----:B------:R2:W-:Y:S04]  /*1f4a0*/  STS.64 [R18+0x800], R134 ;  /* 0x0008008612007388 */ /* 0x0005e80000000a00 */
[----:B------:R-:W-:Y:S06]  /*1f4b0*/  BAR.SYNC.DEFER_BLOCKING 0x0 ;  /* 0x0000000000007b1d */ /* 0x000fec0000010000 */
[----:B------:R2:W1:Y:S04]  /*1f4c0*/  LDS.128 R40, [R9.X4] ;  /* 0x0000000009287984 */ /* 0x0004680000004c00 */
[----:B------:R2:W3:Y:S04]  /*1f4d0*/  LDS.128 R36, [R9.X4+0x800] ;  /* 0x0008000009247984 */ /* 0x0004e80000004c00 */
[----:B------:R2:W4:Y:S04]  /*1f4e0*/  LDS.128 R32, [R9.X4+0x1000] ;  /* 0x0010000009207984 */ /* 0x0005280000004c00 */
[----:B------:R2:W1:Y:S04]  /*1f4f0*/  LDS.128 R28, [R9.X4+0x1800] ;  /* 0x00180000091c7984 */ /* 0x0004680000004c00 */
[----:B------:R2:W1:Y:S04]  /*1f500*/  LDS.128 R24, [R9.X4+0x2000] ;  /* 0x0020000009187984 */ /* 0x0004680000004c00 */
[----:B------:R2:W1:Y:S04]  /*1f510*/  LDS.128 R20, [R9.X4+0x2800] ;  /* 0x0028000009147984 */ /* 0x0004680000004c00 */
[----:B------:R2:W1:Y:S04]  /*1f520*/  LDS.128 R16, [R9.X4+0x3000] ;  /* 0x0030000009107984 */ /* 0x0004680000004c00 */
[----:B------:R2:W1:Y:S01]  /*1f530*/  LDS.128 R44, [R9.X4+0x3800] ;  /* 0x00380000092c7984 */ /* 0x0004620000004c00 */
[----:B------:R-:W-:Y:S05]  /*1f540*/  @P0 BRA `(.L_x_3714) ;  /* 0x000000b000000947 */ /* 0x000fea0003800000 */
[----:B------:R-:W-:Y:S01]  /*1f550*/  IADD3 R7, R4, 0x8, RZ ;  /* 0x0000000804077810 */ /* 0x000fe20007ffe0ff */
[----:B------:R-:W-:Y:S01]  /*1f560*/  IMAD.U32 R0, RZ, RZ, UR6 ;  /* 0x00000006ff007e24 */ /* 0x000fe2000f8e00ff */
[----:B------:R-:W-:-:S02]  /*1f570*/  SHF.R.S32.HI R5, RZ, 0x1f, R4 ;  /* 0x0000001fff057819 */ /* 0x000fc40000011404 */
[C---:B------:R-:W-:Y:S02]  /*1f580*/  IADD3 R2, P0, R4.reuse, UR6, RZ ;  /* 0x0000000604027c10 */ /* 0x040fe4000ff1e0ff */
[----:B------:R-:W-:Y:S02]  /*1f590*/  ISETP.GE.AND P2, PT, R4, UR5, PT ;  /* 0x0000000504007c0c */ /* 0x000fe4000bf46270 */
[----:B------:R-:W-:Y:S02]  /*1f5a0*/  ISETP.GE.AND P1, PT, R7, UR5, PT ;  /* 0x0000000507007c0c */ /* 0x000fe4000bf26270 */
[----:B------:R-:W-:Y:S02]  /*1f5b0*/  LEA.HI.X.SX32 R5, R0, R5, 0x1, P0 ;  /* 0x0000000500057211 */ /* 0x000fe400000f0eff */
[----:B------:R-:W-:-:S04]  /*1f5c0*/  LEA R4, P0, R2, c[0x0][0x208], 0x2 ;  /* 0x0000820002047a11 */ /* 0x000fc800078010ff */
[----:B------:R-:W-:-:S05]  /*1f5d0*/  LEA.HI.X R5, R2, c[0x0][0x20c], R5, 0x2, P0 ;  /* 0x0000830002057a11 */ /* 0x000fca00000f1405 */
[----:B------:R2:W-:Y:S04]  /*1f5e0*/  @!P2 STG.E [R4.64], R3 ;  /* 0x000000030400a986 */ /* 0x0005e8000c101914 */
[----:B------:R2:W-:Y:S02]  /*1f5f0*/  @!P1 STG.E [R4.64+0x20], R6 ;  /* 0x0000200604009986 */ /* 0x0005e4000c101914 */
.L_x_3714:
[----:B------:R-:W-:Y:S05]  /*1f600*/  BSYNC B0 ;  /* 0x0000000000007941 */ /* 0x000fea0003800000 */
.L_x_3713:
[--C-:B------:R-:W-:Y:S01]  /*1f610*/  SHF.R.S32.HI R11, RZ, 0x1f, R10.reuse ;  /* 0x0000001fff0b7819 */ /* 0x100fe2000001140a */
[----:B------:R-:W-:Y:S01]  /*1f620*/  ULDC UR4, c[0x0][0x22c] ;  /* 0x00008b0000047ab9 */ /* 0x000fe20000000800 */
[----:B------:R-:W-:Y:S01]  /*1f630*/  ISETP.GE.AND P0, PT, R10, c[0x0][0x220], PT ;  /* 0x000088000a007a0c */ /* 0x000fe20003f06270 */
[----:B------:R-:W-:Y:S01]  /*1f640*/  UIMAD UR4, UR6, UR4, URZ ;  /* 0x00000004060472a4 */ /* 0x000fe2000f8e023f */
[C---:B------:R-:W-:Y:S01]  /*1f650*/  IADD3 R2, R12.reuse, 0x8, RZ ;  /* 0x000000080c027810 */ /* 0x040fe20007ffe0ff */
[C---:B--2---:R-:W-:Y:S01]  /*1f660*/  IMAD.WIDE R4, R12.reuse, 0x40, R10 ;  /* 0x000000400c047825 */ /* 0x044fe200078e020a */
        /* <DEDUP_REMOVED lines=11> */
[----:B---3--:R2:W-:Y:S01]  /*1f720*/  @!P6 STG.E.128 [R6.64+0x800], R36 ;  /* 0x000800240600e986 */ /* 0x0085e2000c101d14 */
[C---:B------:R-:W-:Y:S02]  /*1f730*/  IADD3 R0, R12.reuse, 0x30, RZ ;  /* 0x000000300c007810 */ /* 0x040fe40007ffe0ff */
[C---:B------:R-:W-:Y:S01]  /*1f740*/  ISETP.GE.OR P6, PT, R12.reuse, UR5, P0 ;  /* 0x000000050c007c0c */ /* 0x040fe200087c6670 */
[----:B----4-:R2:W-:Y:S01]  /*1f750*/  @!P5 STG.E.128 [R6.64+0x1000], R32 ;  /* 0x001000200600d986 */ /* 0x0105e2000c101d14 */
[----:B------:R-:W-:-:S02]  /*1f760*/  IADD3 R12, R12, 0x38, RZ ;  /* 0x000000380c0c7810 */ /* 0x000fc40007ffe0ff */
[----:B------:R-:W-:Y:S02]  /*1f770*/  ISETP.GE.OR P4, PT, R4, UR5, P0 ;  /* 0x0000000504007c0c */ /* 0x000fe40008786670 */
[----:B------:R-:W-:Y:S02]  /*1f780*/  ISETP.GE.OR P3, PT, R3, UR5, P0 ;  /* 0x0000000503007c0c */ /* 0x000fe40008766670 */
[----:B------:R-:W-:Y:S02]  /*1f790*/  ISETP.GE.OR P2, PT, R2, UR5, P0 ;  /* 0x0000000502007c0c */ /* 0x000fe40008746670 */
[----:B------:R-:W-:Y:S02]  /*1f7a0*/  ISETP.GE.OR P1, PT, R0, UR5, P0 ;  /* 0x0000000500007c0c */ /* 0x000fe40008726670 */
[----:B------:R-:W-:Y:S01]  /*1f7b0*/  ISETP.GE.OR P0, PT, R12, UR5, P0 ;  /* 0x000000050c007c0c */ /* 0x000fe20008706670 */
[----:B-1----:R2:W-:Y:S04]  /*1f7c0*/  @!P6 STG.E.64 [R6.64], R40 ;  /* 0x000000280600e986 */ /* 0x0025e8000c101b14 */
        /* <DEDUP_REMOVED lines=8> */
.L_x_3715:
        /* <DEDUP_REMOVED lines=11> */
.L_x_7887:


//--------------------- .text._ZN5flash24flash_fwd_splitkv_kernelI23Flash_fwd_kernel_traitsILi64ELi64ELi256ELi4ELb0ELb0EN7cutlass10bfloat16_tE19Flash_kernel_traitsILi64ELi64ELi256ELi4ES3_EELb1ELb0ELb0ELb0ELb1ELb0ELb1ELb1EEEvNS_16Flash_fwd_paramsE --------------------------
	.section	.text._ZN5flash24flash_fwd_splitkv_kernelI23Flash_fwd_kernel_traitsILi64ELi64ELi256ELi4ELb0ELb0EN7cutlass10bfloat16_tE19Flash_kernel_traitsILi64ELi64ELi256ELi4ES3_EELb1ELb0ELb0ELb0ELb1ELb0ELb1ELb1EEEvNS_16Flash_fwd_paramsE,"ax",@progbits
	.sectioninfo	@"SHI_REGISTERS=255"
	.align	128
        .global         _ZN5flash24flash_fwd_splitkv_kernelI23Flash_fwd_kernel_traitsILi64ELi64ELi256ELi4ELb0ELb0EN7cutlass10bfloat16_tE19Flash_kernel_traitsILi64ELi64ELi256ELi4ES3_EELb1ELb0ELb0ELb0ELb1ELb0ELb1ELb1EEEvNS_16Flash_fwd_paramsE
        .type           _ZN5flash24flash_fwd_splitkv_kernelI23Flash_fwd_kernel_traitsILi64ELi64ELi256ELi4ELb0ELb0EN7cutlass10bfloat16_tE19Flash_kernel_traitsILi64ELi64ELi256ELi4ES3_EELb1ELb0ELb0ELb0ELb1ELb0ELb1ELb1EEEvNS_16Flash_fwd_paramsE,@function
        .size           _ZN5flash24flash_fwd_splitkv_kernelI23Flash_fwd_kernel_traitsILi64ELi64ELi256ELi4ELb0ELb0EN7cutlass10bfloat16_tE19Flash_kernel_traitsILi64ELi64ELi256ELi4ES3_EELb1ELb0ELb0ELb0ELb1ELb0ELb1ELb1EEEvNS_16Flash_fwd_paramsE,(.L_x_7829 - _ZN5flash24flash_fwd_splitkv_kernelI23Flash_fwd_kernel_traitsILi64ELi64ELi256ELi4ELb0ELb0EN7cutlass10bfloat16_tE19Flash_kernel_traitsILi64ELi64ELi256ELi4ES3_EELb1ELb0ELb0ELb0ELb1ELb0ELb1ELb1EEEvNS_16Flash_fwd_paramsE)
        .other          _ZN5flash24flash_fwd_splitkv_kernelI23Flash_fwd_kernel_traitsILi64ELi64ELi256ELi4ELb0ELb0EN7cutlass10bfloat16_tE19Flash_kernel_traitsILi64ELi64ELi256ELi4ES3_EELb1ELb0ELb0ELb0ELb1ELb0ELb1ELb1EEEvNS_16Flash_fwd_paramsE,@"STO_CUDA_ENTRY STV_DEFAULT"
_ZN5flash24flash_fwd_splitkv_kernelI23Flash_fwd_kernel_traitsILi64ELi64ELi256ELi4ELb0ELb0EN7cutlass10bfloat16_tE19Flash_kernel_traitsILi64ELi64ELi256ELi4ES3_EELb1ELb0ELb0ELb0ELb1ELb0ELb1ELb1EEEvNS_16Flash_fwd_paramsE:
.text._ZN5flash24flash_fwd_splitkv_kernelI23Flash_fwd_kernel_traitsILi64ELi64ELi256ELi4ELb0ELb0EN7cutlass10bfloat16_tE19Flash_kernel_traitsILi64ELi64ELi256ELi4ES3_EELb1ELb0ELb0ELb0ELb1ELb0ELb1ELb1EEEvNS_16Flash_fwd_paramsE:
[----:B------:R-:W-:Y:S02]  /*0000*/  MOV R1, c[0x0][0x28] ;  /* 0x00000a0000017a02 */ /* 0x000fe40000000f00 */
[----:B------:R-:W1:Y:S01]  /*0010*/  I2F.U32.RP R2, c[0x0][0x1c0] ;  /* 0x0000700000027b06 */ /* 0x000e620000209000 */
[----:B------:R-:W2:Y:S01]  /*0020*/  S2R R243, SR_CTAID.Z ;  /* 0x0000000000f37919 */ /* 0x000ea20000002700 */
[----:B------:R-:W-:Y:S01]  /*0030*/  ISETP.NE.U32.AND P0, PT, RZ, c[0x0][0x1c0], PT ;  /* 0x00007000ff007a0c */ /* 0x000fe20003f05070 */
[----:B------:R-:W3:Y:S01]  /*0040*/  S2UR UR10, SR_CTAID.Y ;  /* 0x00000000000a79c3 */ /* 0x000ee20000002600 */
[----:B------:R-:W-:Y:S01]  /*0050*/  ULDC.64 UR4, c[0x0][0x40] ;  /* 0x0000100000047ab9 */ /* 0x000fe20000000a00 */
[----:B------:R-:W4:Y:S01]  /*0060*/  S2R R241, SR_CTAID.X ;  /* 0x0000000000f17919 */ /* 0x000f220000002500 */
[----:B------:R-:W-:Y:S01]  /*0070*/  BSSY B3, `(.L_x_3716) ;  /* 0x0000018000037945 */ /* 0x000fe20003800000 */
[----:B------:R-:W-:Y:S01]  /*0080*/  UIADD3 UR9, UP0, UR4, 0x160, URZ ;  /* 0x0000016004097890 */ /* 0x000fe2000ff1e03f */
[----:B------:R-:W-:Y:S02]  /*0090*/  IADD3 R1, R1, -0x80, RZ ;  /* 0xffffff8001017810 */ /* 0x000fe40007ffe0ff */
[----:B------:R-:W-:Y:S01]  /*00a0*/  MOV R240, 0x1f0 ;  /* 0x000001f000f07802 */ /* 0x000fe20000000f00 */
        /* <DEDUP_REMOVED lines=17> */
[----:B------:R-:W-:-:S04]  /*01c0*/  IMAD.MOV R0, RZ, RZ, -R244 ;  /* 0x000000ffff007224 */ /* 0x000fc800078e0af4 */
[----:B------:R-:W-:Y:S02]  /*01d0*/  IMAD R243, R0, c[0x0][0x1c0], R243 ;  /* 0x0000700000f37a24 */ /* 0x000fe400078e02f3 */
[----:B---34-:R-:W-:Y:S05]  /*01e0*/  CALL.REL.NOINC `($_ZN5flash24flash_fwd_splitkv_kernelI23Flash_fwd_kernel_traitsILi64ELi64ELi256ELi4ELb0ELb0EN7cutlass10bfloat16_tE19Flash_kernel_traitsILi64ELi64ELi256ELi4ES3_EELb1ELb0ELb0ELb0ELb1ELb0ELb1ELb1EEEvNS_16Flash_fwd_paramsE$_ZN5flash30compute_attn_1rowblock_splitkvI23Flash_fwd_kernel_traitsILi64ELi64ELi256ELi4ELb0ELb0EN7cutlass10bfloat16_tE19Flash_kernel_traitsILi64ELi64ELi256ELi4ES3_EELb1ELb0ELb0ELb0ELb1ELb0ELb1ELb1ENS_16Flash_fwd_paramsEEEvRKT8_iiiii) ;  /* 0x0000002000007944 */ /* 0x018fea0003c00000 */
[----:B------:R-:W-:Y:S05]  /*01f0*/  BSYNC B3 ;  /* 0x0000000000037941 */ /* 0x000fea0003800000 */
.L_x_3716:
[----:B------:R-:W-:Y:S05]  /*0200*/  EXIT ;  /* 0x000000000000794d */ /* 0x000fea0003800000 */
        .type           $_ZN5flash24flash_fwd_splitkv_kernelI23Flash_fwd_kernel_traitsILi64ELi64ELi256ELi4ELb0ELb0EN7cutlass10bfloat16_tE19Flash_kernel_traitsILi64ELi64ELi256ELi4ES3_EELb1ELb0ELb0ELb0ELb1ELb0ELb1ELb1EEEvNS_16Flash_fwd_paramsE$_ZN5flash30compute_attn_1rowblock_splitkvI23Flash_fwd_kernel_traitsILi64ELi64ELi256ELi4ELb0ELb0EN7cutlass10bfloat16_tE19Flash_kernel_traitsILi64ELi64ELi256ELi4ES3_EELb1ELb0ELb0ELb0ELb1ELb0ELb1ELb1ENS_16Flash_fwd_paramsEEEvRKT8_iiiii,@function
        .size           $_ZN5flash24flash_fwd_splitkv_kernelI23Flash_fwd_kernel_traitsILi64ELi64ELi256ELi4ELb0ELb0EN7cutlass10bfloat16_tE19Flash_kernel_traitsILi64ELi64ELi256ELi4ES3_EELb1ELb0ELb0ELb0ELb1ELb0ELb1ELb1EEEvNS_16Flash_fwd_paramsE$_ZN5flash30compute_attn_1rowblock_splitkvI23Flash_fwd_kernel_traitsILi64ELi64ELi256ELi4ELb0ELb0EN7cutlass10bfloat16_tE19Flash_kernel_traitsILi64ELi64ELi256ELi4ES3_EELb1ELb0ELb0ELb0ELb1ELb0ELb1ELb1ENS_16Flash_fwd_paramsEEEvRKT8_iiiii,($__internal_22_$__cuda_sm70_shflsync_bfly_p - $_ZN5flash24flash_fwd_splitkv_kernelI23Flash_fwd_kernel_traitsILi64ELi64ELi256ELi4ELb0ELb0EN7cutlass10bfloat16_tE19Flash_kernel_traitsILi64ELi64ELi256ELi4ES3_EELb1ELb0ELb0ELb0ELb1ELb0ELb1ELb1EEEvNS_16Flash_fwd_paramsE$_ZN5flash30compute_attn_1rowblock_splitkvI23Flash_fwd_kernel_traitsILi64ELi64ELi256ELi4ELb0ELb0EN7cutlass10bfloat16_tE19Flash_kernel_traitsILi64ELi64ELi256ELi4ES3_EELb1ELb0ELb0ELb0ELb1ELb0ELb1ELb1ENS_16Flash_fwd_paramsEEEvRKT8_iiiii)
$_ZN5flash24flash_fwd_splitkv_kernelI23Flash_fwd_kernel_traitsILi64ELi64ELi256ELi4ELb0ELb0EN7cutlass10bfloat16_tE19Flash_kernel_traitsILi64ELi64ELi256ELi4ES3_EELb1ELb0ELb0ELb0ELb1ELb0ELb1ELb1EEEvNS_16Flash_fwd_paramsE$_ZN5flash30compute_attn_1rowblock_splitkvI23Flash_fwd_kernel_traitsILi64ELi64ELi256ELi4ELb0ELb0EN7cutlass10bfloat16_tE19Flash_kernel_traitsILi64ELi64ELi256ELi4ES3_EELb1ELb0ELb0ELb0ELb1ELb0ELb1ELb1ENS_16Flash_fwd_paramsEEEvRKT8_iiiii:
        /* <DEDUP_REMOVED lines=20> */
.L_x_3718:
[----:B------:R-:W-:Y:S05]  /*0350*/  BSYNC B0 ;  /* 0x0000000000007941 */ /* 0x000fea0003800000 */
.L_x_3717:
[----:B------:R-:W3:Y:S04]  /*0360*/  LD.E.64 R14, [R164.64+0xf0] ;  /* 0x0000f006a40e7980 */ /* 0x000ee8000c101b00 */
[----:B------:R-:W4:Y:S01]  /*0370*/  @P1 LD.E R242, [R4.64+0x4] ;  /* 0x0000040604f21980 */ /* 0x000f22000c101900 */
[----:B------:R-:W-:Y:S01]  /*0380*/  IMAD.MOV.U32 R12, RZ, RZ, RZ ;  /* 0x000000ffff0c7224 */ /* 0x000fe200078e00ff */
[----:B---3--:R-:W-:-:S04]  /*0390*/  ISETP.NE.U32.AND P4, PT, R14, RZ, PT ;  /* 0x000000ff0e00720c */ /* 0x008fc80003f85070 */
[----:B------:R-:W-:Y:S01]  /*03a0*/  ISETP.NE.AND.EX P4, PT, R15, RZ, PT, P4 ;  /* 0x000000ff0f00720c */ /* 0x000fe20003f85340 */
[----:B------:R-:W-:Y:S01]  /*03b0*/  IMAD.WIDE R14, R244, 0x4, R14 ;  /* 0x00000004f40e7825 */ /* 0x000fe200078e020e */
[----:B----45:R-:W-:-:S06]  /*03c0*/  @P1 IADD3 R242, R242, -R16, RZ ;  /* 0x80000010f2f21210 */ /* 0x030fcc0007ffe0ff */
        /* <DEDUP_REMOVED lines=10> */
.L_x_3720:
[----:B------:R4:W5:Y:S02]  /*0470*/  LD.E R80, [R164.64+0xb8] ;  /* 0x0000b806a4507980 */ /* 0x000964000c101900 */
.L_x_3721:
[----:B------:R-:W-:Y:S05]  /*0480*/  BSYNC B0 ;  /* 0x0000000000007941 */ /* 0x000fea0003800000 */
.L_x_3719:
        /* <DEDUP_REMOVED lines=10> */
.L_x_3723:
[----:B------:R-:W2:Y:S01]  /*0530*/  LD.E.64 R2, [R164.64+0x108] ;  /* 0x00010806a4027980 */ /* 0x000ea2000c101b00 */
[----:B------:R-:W-:Y:S01]  /*0540*/  BSSY B0, `(.L_x_3725) ;  /* 0x0000006000007945 */ /* 0x000fe20003800000 */
[----:B------:R-:W-:Y:S01]  /*0550*/  IMAD.MOV.U32 R48, RZ, RZ, RZ ;  /* 0x000000ffff307224 */ /* 0x000fe200078e00ff */
[----:B--2---:R-:W-:-:S04]  /*0560*/  ISETP.NE.U32.AND P0, PT, R2, RZ, PT ;  /* 0x000000ff0200720c */ /* 0x004fc80003f05070 */
[----:B------:R-:W-:-:S13]  /*0570*/  ISETP.NE.AND.EX P0, PT, R3, RZ, PT, P0 ;  /* 0x000000ff0300720c */ /* 0x000fda0003f05300 */
[----:B------:R-:W-:Y:S05]  /*0580*/  @!P0 BRA `(.L_x_3726) ;  /* 0x0000001000008947 */ /* 0x000fea0003800000 */
[----:B------:R2:W5:Y:S02]  /*0590*/  LD.E R48, [R164.64+0xbc] ;  /* 0x0000bc06a4307980 */ /* 0x000564000c101900 */
.L_x_3726:
[----:B------:R-:W-:Y:S05]  /*05a0*/  BSYNC B0 ;  /* 0x0000000000007941 */ /* 0x000fea0003800000 */
.L_x_3725:
[----:B-----5:R-:W-:Y:S02]  /*05b0*/  IADD3 R48, R80, R48, RZ ;  /* 0x0000003050307210 */ /* 0x020fe40007ffe0ff */
.L_x_3724:
[----:B------:R-:W-:Y:S05]  /*05c0*/  BSYNC B1 ;  /* 0x0000000000017941 */ /* 0x000fea0003800000 */
.L_x_3722:
[----:B------:R-:W-:Y:S01]  /*05d0*/  IMAD.SHL.U32 R47, R241, 0x40, RZ ;  /* 0x00000040f12f7824 */ /* 0x000fe200078e00ff */
[----:B------:R-:W-:Y:S01]  /*05e0*/  MOV R2, R240 ;  /* 0x000000f000027202 */ /* 0x000fe20000000f00 */
[----:B------:R-:W-:-:S03]  /*05f0*/  IMAD.MOV.U32 R3, RZ, RZ, 0x0 ;  /* 0x00000000ff037424 */ /* 0x000fc600078e00ff */
[----:B------:R-:W-:-:S13]  /*0600*/  ISETP.GT.AND P0, PT, R242, R47, PT ;  /* 0x0000002ff200720c */ /* 0x000fda0003f04270 */
[----:B------:R-:W-:Y:S05]  /*0610*/  @!P0 RET.REL.NODEC R2 `(_ZN5flash24flash_fwd_splitkv_kernelI23Flash_fwd_kernel_traitsILi64ELi64ELi256ELi4ELb0ELb0EN7cutlass10bfloat16_tE19Flash_kernel_traitsILi64ELi64ELi256ELi4ES3_EELb1ELb0ELb0ELb0ELb1ELb0ELb1ELb1EEEvNS_16Flash_fwd_paramsE) ;  /* 0xfffff9e002008950 */ /* 0x000fea0003c3ffff */
[----:B------:R-:W4:Y:S04]  /*0620*/  LD.E R0, [R164.64+0xb8] ;  /* 0x0000b806a4007980 */ /* 0x000f28000c101900 */
[----:B-1----:R-:W5:Y:S01]  /*0630*/  LD.E R4, [R164.64+0x188] ;  /* 0x00018806a4047980 */ /* 0x002f62000c101900 */
[----:B------:R-:W-:-:S03]  /*0640*/  IABS R3, c[0x0][0x10] ;  /* 0x0000040000037a13 */ /* 0x000fc60000000000 */
[----:B------:R-:W1:Y:S01]  /*0650*/  S2R R44, SR_TID.X ;  /* 0x00000000002c7919 */ /* 0x000e620000002100 */
[----:B------:R-:W2:Y:S08]  /*0660*/  I2F.RP R8, R3 ;  /* 0x0000000300087306 */ /* 0x000eb00000209400 */
[----:B--2---:R-:W2:Y:S02]  /*0670*/  MUFU.RCP R8, R8 ;  /* 0x0000000800087308 */ /* 0x004ea40000001000 */
[----:B--2---:R-:W-:-:S06]  /*0680*/  IADD3 R8, R8, 0xffffffe, RZ ;  /* 0x0ffffffe08087810 */ /* 0x004fcc0007ffe0ff */
[----:B------:R-:W2:Y:S02]  /*0690*/  F2I.FTZ.U32.TRUNC.NTZ R9, R8 ;  /* 0x0000000800097305 */ /* 0x000ea4000021f000 */
[----:B--2---:R-:W-:Y:S02]  /*06a0*/  IMAD.MOV R5, RZ, RZ, -R9 ;  /* 0x000000ffff057224 */ /* 0x004fe400078e0a09 */
[----:B------:R-:W-:Y:S02]  /*06b0*/  IMAD.MOV.U32 R8, RZ, RZ, RZ ;  /* 0x000000ffff087224 */ /* 0x000fe400078e00ff */
[----:B------:R-:W-:-:S04]  /*06c0*/  IMAD R5, R5, R3, RZ ;  /* 0x0000000305057224 */ /* 0x000fc800078e02ff */
[----:B------:R-:W-:Y:S01]  /*06d0*/  IMAD.HI.U32 R5, R9, R5, R8 ;  /* 0x0000000509057227 */ /* 0x000fe200078e0008 */
[----:B----4-:R-:W-:-:S04]  /*06e0*/  IADD3 R0, R0, 0xff, RZ ;  /* 0x000000ff00007810 */ /* 0x010fc80007ffe0ff */
[----:B------:R-:W-:-:S04]  /*06f0*/  SHF.R.S32.HI R6, RZ, 0x1f, R0 ;  /* 0x0000001fff067819 */ /* 0x000fc80000011400 */
[----:B------:R-:W-:Y:S02]  /*0700*/  LEA.HI R6, R6, R0, RZ, 0x8 ;  /* 0x0000000006067211 */ /* 0x000fe400078f40ff */
[----:B------:R-:W-:Y:S02]  /*0710*/  IABS R0, c[0x0][0x10] ;  /* 0x0000040000007a13 */ /* 0x000fe40000000000 */
[----:B------:R-:W-:-:S03]  /*0720*/  LEA.HI.SX32 R6, R6, c[0x0][0x10], 0x18 ;  /* 0x0000040006067a11 */ /* 0x000fc600078fc2ff */
[----:B------:R-:W-:Y:S01]  /*0730*/  IMAD.MOV R0, RZ, RZ, -R0 ;  /* 0x000000ffff007224 */ /* 0x000fe200078e0a00 */
[----:B------:R-:W-:-:S04]  /*0740*/  IADD3 R6, R6, -0x1, RZ ;  /* 0xffffffff06067810 */ /* 0x000fc80007ffe0ff */
[----:B------:R-:W-:Y:S02]  /*0750*/  IABS R2, R6 ;  /* 0x0000000600027213 */ /* 0x000fe40000000000 */
[----:B------:R-:W-:-:S03]  /*0760*/  LOP3.LUT R6, R6, c[0x0][0x10], RZ, 0x3c, !PT ;  /* 0x0000040006067a12 */ /* 0x000fc600078e3cff */
[----:B------:R-:W-:Y:S01]  /*0770*/  IMAD.HI.U32 R5, R5, R2, RZ ;  /* 0x0000000205057227 */ /* 0x000fe200078e00ff */
[----:B------:R-:W-:-:S03]  /*0780*/  ISETP.GE.AND P0, PT, R6, RZ, PT ;  /* 0x000000ff0600720c */ /* 0x000fc60003f06270 */
[----:B------:R-:W-:Y:S01]  /*0790*/  IMAD R0, R5, R0, R2 ;  /* 0x0000000005007224 */ /* 0x000fe200078e0202 */
[----:B------:R-:W-:-:S04]  /*07a0*/  IADD3 R2, R48, 0xff, RZ ;  /* 0x000000ff30027810 */ /* 0x000fc80007ffe0ff */
[----:B------:R-:W-:-:S13]  /*07b0*/  ISETP.GT.U32.AND P1, PT, R3, R0, PT ;  /* 0x000000000300720c */ /* 0x000fda0003f24070 */
[----:B------:R-:W-:Y:S01]  /*07c0*/  @!P1 IMAD.IADD R0, R0, 0x1, -R3 ;  /* 0x0000000100009824 */ /* 0x000fe200078e0a03 */
[----:B------:R-:W-:Y:S02]  /*07d0*/  @!P1 IADD3 R5, R5, 0x1, RZ ;  /* 0x0000000105059810 */ /* 0x000fe40007ffe0ff */
[----:B------:R-:W-:Y:S02]  /*07e0*/  ISETP.NE.AND P1, PT, RZ, c[0x0][0x10], PT ;  /* 0x00000400ff007a0c */ /* 0x000fe40003f25270 */
[----:B------:R-:W-:Y:S02]  /*07f0*/  ISETP.GE.U32.AND P2, PT, R0, R3, PT ;  /* 0x000000030000720c */ /* 0x000fe40003f46070 */
[----:B------:R-:W-:-:S04]  /*0800*/  IADD3 R3, -R242, 0x13f, R47 ;  /* 0x0000013ff2037810 */ /* 0x000fc80007ffe12f */
[----:B-----5:R-:W-:Y:S02]  /*0810*/  IADD3 R4, R4, R3, R48 ;  /* 0x0000000304047210 */ /* 0x020fe40007ffe030 */
[----:B------:R-:W-:Y:S02]  /*0820*/  SHF.R.S32.HI R3, RZ, 0x1f, R2 ;  /* 0x0000001fff037819 */ /* 0x000fe40000011402 */
[----:B------:R-:W-:Y:S02]  /*0830*/  SHF.R.S32.HI R35, RZ, 0x1f, R4 ;  /* 0x0000001fff237819 */ /* 0x000fe40000011404 */
[----:B------:R-:W-:Y:S02]  /*0840*/  LEA.HI R2, R3, R2, RZ, 0x8 ;  /* 0x0000000203027211 */ /* 0x000fe400078f40ff */
[----:B------:R-:W-:Y:S02]  /*0850*/  @P2 IADD3 R5, R5, 0x1, RZ ;  /* 0x0000000105052810 */ /* 0x000fe40007ffe0ff */
[----:B------:R-:W-:-:S02]  /*0860*/  LEA.HI R35, R35, R4, RZ, 0x8 ;  /* 0x0000000423237211 */ /* 0x000fc400078f40ff */
[----:B------:R-:W-:Y:S01]  /*0870*/  SHF.R.S32.HI R2, RZ, 0x8, R2 ;  /* 0x00000008ff027819 */ /* 0x000fe20000011402 */
[----:B------:R-:W-:Y:S01]  /*0880*/  IMAD.MOV.U32 R0, RZ, RZ, R5 ;  /* 0x000000ffff007224 */ /* 0x000fe200078e0005 */
[----:B------:R-:W-:-:S03]  /*0890*/  SHF.R.S32.HI R35, RZ, 0x8, R35 ;  /* 0x00000008ff237819 */ /* 0x000fc60000011423 */
[----:B------:R-:W-:Y:S01]  /*08a0*/  @!P0 IMAD.MOV R0, RZ, RZ, -R0 ;  /* 0x000000ffff008224 */ /* 0x000fe200078e0a00 */
[----:B------:R-:W-:-:S05]  /*08b0*/  @!P1 LOP3.LUT R0, RZ, c[0x0][0x10], RZ, 0x33, !PT ;  /* 0x00000400ff009a12 */ /* 0x000fca00078e33ff */
[----:B------:R-:W-:-:S04]  /*08c0*/  IMAD R235, R0, UR10, RZ ;  /* 0x0000000a00eb7c24 */ /* 0x000fc8000f8e02ff */
[----:B------:R-:W-:-:S05]  /*08d0*/  IMAD.IADD R0, R0, 0x1, R235 ;  /* 0x0000000100007824 */ /* 0x000fca00078e02eb */
[----:B------:R-:W-:-:S04]  /*08e0*/  IMNMX R0, R2, R0, PT ;  /* 0x0000000002007217 */ /* 0x000fc80003800200 */
[----:B------:R-:W-:-:S04]  /*08f0*/  IMNMX R35, R0, R35, PT ;  /* 0x0000002300237217 */ /* 0x000fc80003800200 */
[----:B------:R-:W-:-:S13]  /*0900*/  ISETP.GE.AND P0, PT, R235, R35, PT ;  /* 0x00000023eb00720c */ /* 0x000fda0003f06270 */
[----:B------:R-:W-:Y:S05]  /*0910*/  @!P0 BRA `(.L_x_3727) ;  /* 0x0000050000008947 */ /* 0x000fea0003800000 */
[----:B-1----:R1:W2:Y:S04]  /*0920*/  LD.E.64 R2, [R164.64+0xb0] ;  /* 0x0000b006a4027980 */ /* 0x0022a8000c101b00 */
[----:B------:R1:W4:Y:S04]  /*0930*/  LD.E R4, [R164.64+0x60] ;  /* 0x00006006a4047980 */ /* 0x000328000c101900 */
[----:B------:R1:W5:Y:S04]  /*0940*/  LD.E R0, [R164.64+0xcc] ;  /* 0x0000cc06a4007980 */ /* 0x000368000c101900 */
[----:B---3--:R1:W3:Y:S04]  /*0950*/  LD.E.64 R6, [R164.64+0x78] ;  /* 0x00007806a4067980 */ /* 0x0082e8000c101b00 */
[----:B-1----:R-:W3:Y:S01]  /*0960*/  LD.E.64 R164, [R164.64+0xa8] ;  /* 0x0000a806a4a47980 */ /* 0x002ee2000c101b00 */
[----:B------:R-:W-:-:S02]  /*0970*/  SHF.R.S32.HI R8, RZ, 0x1f, R44 ;  /* 0x0000001fff087819 */ /* 0x000fc4000001142c */
[----:B------:R-:W-:Y:S02]  /*0980*/  LOP3.LUT P6, RZ, R44, 0xf, RZ, 0xc0, !PT ;  /* 0x0000000f2cff7812 */ /* 0x000fe400078cc0ff */
[----:B------:R-:W-:-:S04]  /*0990*/  LEA.HI R8, R8, R44, RZ, 0x4 ;  /* 0x0000002c08087211 */ /* 0x000fc800078f20ff */
[----:B------:R-:W-:Y:S02]  /*09a0*/  LOP3.LUT R5, R8, 0x3ffffff0, RZ, 0xc0, !PT ;  /* 0x3ffffff008057812 */ /* 0x000fe400078ec0ff */
[----:B------:R-:W-:-:S03]  /*09b0*/  SHF.R.S32.HI R8, RZ, 0x4, R8 ;  /* 0x00000004ff087819 */ /* 0x000fc60000011408 */
[----:B------:R-:W-:Y:S01]  /*09c0*/  IMAD.IADD R5, R44, 0x1, -R5 ;  /* 0x000000012c057824 */ /* 0x000fe200078e0a05 */
[----:B------:R-:W-:Y:S01]  /*09d0*/  IADD3 R9, R8, 0x8, RZ ;  /* 0x0000000808097810 */ /* 0x000fe20007ffe0ff */
[----:B--2---:R-:W-:-:S04]  /*09e0*/  IMAD R2, R2, UR10, R244 ;  /* 0x0000000a02027c24 */ /* 0x004fc8000f8e02f4 */
[----:B----4-:R-:W-:Y:S02]  /*09f0*/  IMAD R2, R2, R4, R243 ;  /* 0x0000000402027224 */ /* 0x010fe400078e02f3 */
[----:B------:R-:W-:Y:S02]  /*0a00*/  IMAD.SHL.U32 R4, R5, 0x4, RZ ;  /* 0x0000000405047824 */ /* 0x000fe400078e00ff */
[--C-:B------:R-:W-:Y:S02]  /*0a10*/  IMAD R2, R3, R2, R47.reuse ;  /* 0x0000000203027224 */ /* 0x100fe400078e022f */
[----:B------:R-:W-:Y:S01]  /*0a20*/  IMAD.IADD R47, R242, 0x1, -R47 ;  /* 0x00000001f22f7824 */ /* 0x000fe200078e0a2f */
[----:B------:R-:W-:Y:S01]  /*0a30*/  SHF.R.S32.HI R5, RZ, 0x1f, R4 ;  /* 0x0000001fff057819 */ /* 0x000fe20000011404 */
[----:B-----5:R-:W-:-:S03]  /*0a40*/  IMAD R0, R2, R0, RZ ;  /* 0x0000000002007224 */ /* 0x020fc600078e02ff */
[CC--:B------:R-:W-:Y:S01]  /*0a50*/  ISETP.GE.AND P2, PT, R8.reuse, R47.reuse, PT ;  /* 0x0000002f0800720c */ /* 0x0c0fe20003f46270 */
[----:B------:R-:W-:Y:S01]  /*0a60*/  IMAD.WIDE R4, R8, 0x40, R4 ;  /* 0x0000004008047825 */ /* 0x000fe200078e0204 */
[CC--:B------:R-:W-:Y:S02]  /*0a70*/  ISETP.GE.AND P1, PT, R9.reuse, R47.reuse, PT ;  /* 0x0000002f0900720c */ /* 0x0c0fe40003f26270 */
[----:B------:R-:W-:Y:S02]  /*0a80*/  ISETP.GE.OR P5, PT, R9, R47, P6 ;  /* 0x0000002f0900720c */ /* 0x000fe400037a6670 */
[C---:B------:R-:W-:Y:S02]  /*0a90*/  IADD3 R3, P0, R0.reuse, R4, RZ ;  /* 0x0000000400037210 */ /* 0x040fe40007f1e0ff */
[----:B------:R-:W-:Y:S02]  /*0aa0*/  SHF.R.S32.HI R4, RZ, 0x1f, R2 ;  /* 0x0000001fff047819 */ /* 0x000fe40000011402 */
[----:B------:R-:W-:-:S02]  /*0ab0*/  LEA.HI.X.SX32 R0, R0, R5, 0x1, P0 ;  /* 0x0000000500007211 */ /* 0x000fc400000f0eff */
[----:B------:R-:W-:Y:S02]  /*0ac0*/  IADD3 R2, P0, R2, R8, RZ ;  /* 0x0000000802027210 */ /* 0x000fe40007f1e0ff */
[C---:B------:R-:W-:Y:S02]  /*0ad0*/  IADD3 R5, R8.reuse, 0x10, RZ ;  /* 0x0000001008057810 */ /* 0x040fe40007ffe0ff */
[C---:B------:R-:W-:Y:S02]  /*0ae0*/  LEA.HI.X.SX32 R4, R8.reuse, R4, 0x1, P0 ;  /* 0x0000000408047211 */ /* 0x040fe400000f0eff */
[----:B---3--:R-:W-:Y:S02]  /*0af0*/  LEA R6, P3, R3, R6, 0x2 ;  /* 0x0000000603067211 */ /* 0x008fe400078610ff */
[----:B------:R-:W-:Y:S02]  /*0b00*/  IADD3 R9, R8, 0x18, RZ ;  /* 0x0000001808097810 */ /* 0x000fe40007ffe0ff */
[----:B------:R-:W-:-:S02]  /*0b10*/  LEA R10, P0, R2, R164, 0x2 ;  /* 0x000000a4020a7211 */ /* 0x000fc400078010ff */
[----:B------:R-:W-:Y:S02]  /*0b20*/  LEA.HI.X R7, R3, R7, R0, 0x2, P3 ;  /* 0x0000000703077211 */ /* 0x000fe400018f1400 */
[----:B------:R-:W-:Y:S02]  /*0b30*/  LEA.HI.X R11, R2, R165, R4, 0x2, P0 ;  /* 0x000000a5020b7211 */ /* 0x000fe400000f1404 */
[-C--:B------:R-:W-:Y:S01]  /*0b40*/  ISETP.GE.AND P0, PT, R5, R47.reuse, PT ;  /* 0x0000002f0500720c */ /* 0x080fe20003f06270 */
[----:B------:R-:W-:Y:S01]  /*0b50*/  @!P2 ST.E.128 [R6.64], RZ ;  /* 0x000000ff0600a985 */ /* 0x000fe2000c101d06 */
[C---:B------:R-:W-:Y:S02]  /*0b60*/  IADD3 R3, R8.reuse, 0x28, RZ ;  /* 0x0000002808037810 */ /* 0x040fe40007ffe0ff */
[----:B------:R-:W-:Y:S01]  /*0b70*/  ISETP.GE.AND P4, PT, R9, R47, PT ;  /* 0x0000002f0900720c */ /* 0x000fe20003f86270 */
[----:B------:R-:W-:Y:S01]  /*0b80*/  @!P1 ST.E.128 [R6.64+0x800], RZ ;  /* 0x000800ff06009985 */ /* 0x000fe2000c101d06 */
[----:B------:R-:W-:-:S02]  /*0b90*/  IADD3 R2, R8, 0x30, RZ ;  /* 0x0000003008027810 */ /* 0x000fc40007ffe0ff */
[C---:B------:R-:W-:Y:S02]  /*0ba0*/  IADD3 R0, R8.reuse, 0x38, RZ ;  /* 0x0000003808007810 */ /* 0x040fe40007ffe0ff */
[-C--:B------:R-:W-:Y:S02]  /*0bb0*/  ISETP.GE.AND P2, PT, R3, R47.reuse, PT ;  /* 0x0000002f0300720c */ /* 0x080fe40003f46270 */
[----:B------:R-:W-:Y:S01]  /*0bc0*/  IADD3 R4, R8, 0x20, RZ ;  /* 0x0000002008047810 */ /* 0x000fe20007ffe0ff */
[----:B------:R-:W-:Y:S01]  /*0bd0*/  @!P0 ST.E.128 [R6.64+0x1000], RZ ;  /* 0x001000ff06008985 */ /* 0x000fe2000c101d06 */
[-C--:B------:R-:W-:Y:S02]  /*0be0*/  ISETP.GE.AND P1, PT, R2, R47.reuse, PT ;  /* 0x0000002f0200720c */ /* 0x080fe40003f26270 */
[-C--:B------:R-:W-:Y:S01]  /*0bf0*/  ISETP.GE.AND P0, PT, R0, R47.reuse, PT ;  /* 0x0000002f0000720c */ /* 0x080fe20003f06270 */
[----:B------:R-:W-:Y:S01]  /*0c00*/  @!P4 ST.E.128 [R6.64+0x1800], RZ ;  /* 0x001800ff0600c985 */ /* 0x000fe2000c101d06 */
[----:B------:R-:W-:-:S02]  /*0c10*/  ISETP.GE.AND P3, PT, R4, R47, PT ;  /* 0x0000002f0400720c */ /* 0x000fc40003f66270 */
[----:B------:R-:W-:-:S03]  /*0c20*/  ISETP.GE.OR P4, PT, R5, R47, P6 ;  /* 0x0000002f0500720c */ /* 0x000fc60003786670 */
[----:B------:R-:W-:Y:S01]  /*0c30*/  @!P2 ST.E.128 [R6.64+0x2800], RZ ;  /* 0x002800ff0600a985 */ /* 0x000fe2000c101d06 */
[-C--:B------:R-:W-:Y:S01]  /*0c40*/  ISETP.GE.OR P2, PT, R4, R47.reuse, P6 ;  /* 0x0000002f0400720c */ /* 0x080fe20003746670 */
[----:B------:R-:W-:Y:S02]  /*0c50*/  @!P5 IMAD.MOV.U32 R4, RZ, RZ, -0x800000 ;  /* 0xff800000ff04d424 */ /* 0x000fe400078e00ff */
[----:B------:R-:W-:Y:S01]  /*0c60*/  @!P1 ST.E.128 [R6.64+0x3000], RZ ;  /* 0x003000ff06009985 */ /* 0x000fe2000c101d06 */
[----:B------:R-:W-:-:S03]  /*0c70*/  ISETP.GE.OR P1, PT, R3, R47, P6 ;  /* 0x0000002f0300720c */ /* 0x000fc60003726670 */
[----:B------:R-:W-:Y:S01]  /*0c80*/  @!P0 ST.E.128 [R6.64+0x3800], RZ ;  /* 0x003800ff06008985 */ /* 0x000fe2000c101d06 */
[-C--:B------:R-:W-:Y:S01]  /*0c90*/  ISETP.GE.OR P0, PT, R2, R47.reuse, P6 ;  /* 0x0000002f0200720c */ /* 0x080fe20003706670 */
[----:B------:R-:W-:Y:S02]  /*0ca0*/  @!P4 IMAD.MOV.U32 R2, RZ, RZ, -0x800000 ;  /* 0xff800000ff02c424 */ /* 0x000fe400078e00ff */
[----:B------:R1:W-:Y:S01]  /*0cb0*/  @!P3 ST.E.128 [R6.64+0x2000], RZ ;  /* 0x002000ff0600b985 */ /* 0x0003e2000c101d06 */
[----:B------:R-:W-:-:S03]  /*0cc0*/  ISETP.GE.OR P3, PT, R9, R47, P6 ;  /* 0x0000002f0900720c */ /* 0x000fc60003766670 */
[----:B------:R2:W-:Y:S01]  /*0cd0*/  @!P5 ST.E [R10.64+0x20], R4 ;  /* 0x000020040a00d985 */ /* 0x0005e2000c101906 */
[-C--:B------:R-:W-:Y:S01]  /*0ce0*/  ISETP.GE.OR P5, PT, R8, R47.reuse, P6 ;  /* 0x0000002f0800720c */ /* 0x080fe200037a6670 */
[----:B------:R-:W-:Y:S01]  /*0cf0*/  @!P1 IMAD.MOV.U32 R3, RZ, RZ, -0x800000 ;  /* 0xff800000ff039424 */ /* 0x000fe200078e00ff */
[----:B------:R-:W-:Y:S01]  /*0d00*/  ISETP.GE.OR P6, PT, R0, R47, P6 ;  /* 0x0000002f0000720c */ /* 0x000fe200037c6670 */
[----:B------:R3:W-:Y:S04]  /*0d10*/  @!P4 ST.E [R10.64+0x40], R2 ;  /* 0x000040020a00c985 */ /* 0x0007e8000c101906 */
[----:B------:R4:W-:Y:S02]  /*0d20*/  @!P1 ST.E [R10.64+0xa0], R3 ;  /* 0x0000a0030a009985 */ /* 0x0009e4000c101906 */
[----:B------:R-:W-:-:S05]  /*0d30*/  @!P3 IMAD.MOV.U32 R5, RZ, RZ, -0x800000 ;  /* 0xff800000ff05b424 */ /* 0x000fca00078e00ff */
[----:B------:R-:W-:Y:S01]  /*0d40*/  @!P3 ST.E [R10.64+0x60], R5 ;  /* 0x000060050a00b985 */ /* 0x000fe2000c101906 */
[----:B-1----:R-:W-:-:S05]  /*0d50*/  @!P5 IMAD.MOV.U32 R6, RZ, RZ, -0x800000 ;  /* 0xff800000ff06d424 */ /* 0x002fca00078e00ff */
[----:B------:R-:W-:Y:S01]  /*0d60*/  @!P5 ST.E [R10.64], R6 ;  /* 0x000000060a00d985 */ /* 0x000fe2000c101906 */
[----:B--2---:R-:W-:Y:S02]  /*0d70*/  @!P2 IMAD.MOV.U32 R4, RZ, RZ, -0x800000 ;  /* 0xff800000ff04a424 */ /* 0x004fe400078e00ff */
[----:B---3--:R-:W-:-:S03]  /*0d80*/  @!P0 IMAD.MOV.U32 R2, RZ, RZ, -0x800000 ;  /* 0xff800000ff028424 */ /* 0x008fc600078e00ff */
[----:B------:R-:W-:Y:S01]  /*0d90*/  @!P2 ST.E [R10.64+0x80], R4 ;  /* 0x000080040a00a985 */ /* 0x000fe2000c101906 */
[----:B----4-:R-:W-:-:S03]  /*0da0*/  IMAD.MOV.U32 R3, RZ, RZ, 0x0 ;  /* 0x00000000ff037424 */ /* 0x010fc600078e00ff */
[----:B------:R1:W-:Y:S02]  /*0db0*/  @!P0 ST.E [R10.64+0xc0], R2 ;  /* 0x0000c0020a008985 */ /* 0x0003e4000c101906 */
[----:B-1----:R-:W-:-:S04]  /*0dc0*/  IMAD.MOV.U32 R2, RZ, RZ, R240 ;  /* 0x000000ffff027224 */ /* 0x002fc800078e00f0 */
[----:B------:R-:W-:Y:S05]  /*0dd0*/  @P6 RET.REL.NODEC R2 `(_ZN5flash24flash_fwd_splitkv_kernelI23Flash_fwd_kernel_traitsILi64ELi64ELi256ELi4ELb0ELb0EN7cutlass10bfloat16_tE19Flash_kernel_traitsILi64ELi64ELi256ELi4ES3_EELb1ELb0ELb0ELb0ELb1ELb0ELb1ELb1EEEvNS_16Flash_fwd_paramsE) ;  /* 0xfffff22002006950 */ /* 0x000fea0003c3ffff */
[----:B------:R-:W-:Y:S02]  /*0de0*/  MOV R0, 0xff800000 ;  /* 0xff80000000007802 */ /* 0x000fe40000000f00 */
[----:B------:R-:W-:-:S03]  /*0df0*/  MOV R241, 0x0 ;  /* 0x0000000000f17802 */ /* 0x000fc60000000f00 */
[----:B------:R1:W-:Y:S01]  /*0e00*/  ST.E [R10.64+0xe0], R0 ;  /* 0x0000e0000a007985 */ /* 0x0003e2000c101906 */
[----:B------:R-:W-:Y:S05]  /*0e10*/  RET.REL.NODEC R240 `(_ZN5flash24flash_fwd_splitkv_kernelI23Flash_fwd_kernel_traitsILi64ELi64ELi256ELi4ELb0ELb0EN7cutlass10bfloat16_tE19Flash_kernel_traitsILi64ELi64ELi256ELi4ES3_EELb1ELb0ELb0ELb0ELb1ELb0ELb1ELb1EEEvNS_16Flash_fwd_paramsE) ;  /* 0xfffff1e0f0007950 */ /* 0x000fea0003c3ffff */
.L_x_3727:
[----:B-1----:R-:W2:Y:S04]  /*0e20*/  LD.E.64 R6, [R164.64+0x160] ;  /* 0x00016006a4067980 */ /* 0x002ea8000c101b00 */
[----:B------:R-:W4:Y:S01]  /*0e30*/  LD.E.64 R2, [R164.64+0x158] ;  /* 0x00015806a4027980 */ /* 0x000f22000c101b00 */
[----:B--2---:R-:W-:-:S04]  /*0e40*/  ISETP.NE.U32.AND P1, PT, R6, RZ, PT ;  /* 0x000000ff0600720c */ /* 0x004fc80003f25070 */
[----:B------:R-:W-:-:S13]  /*0e50*/  ISETP.NE.AND.EX P1, PT, R7, RZ, PT, P1 ;  /* 0x000000ff0700720c */ /* 0x000fda0003f25310 */
[----:B------:R-:W2:Y:S01]  /*0e60*/  @P1 LD.E.64 R8, [R164.64+0x168] ;  /* 0x00016806a4081980 */ /* 0x000ea2000c101b00 */
[----:B----4-:R-:W-:Y:S01]  /*0e70*/  ISETP.NE.U32.AND P0, PT, R2, RZ, PT ;  /* 0x000000ff0200720c */ /* 0x010fe20003f05070 */
[----:B------:R-:W-:-:S03]  /*0e80*/  IMAD.MOV.U32 R11, RZ, RZ, R244 ;  /* 0x000000ffff0b7224 */ /* 0x000fc600078e00f4 */
[----:B------:R-:W-:Y:S02]  /*0e90*/  ISETP.NE.AND.EX P0, PT, R3, RZ, PT, P0 ;  /* 0x000000ff0300720c */ /* 0x000fe40003f05300 */
[----:B------:R-:W-:Y:S01]  /*0ea0*/  @P1 SHF.R.S32.HI R4, RZ, 0x1f, R244 ;  /* 0x0000001fff041819 */ /* 0x000fe200000114f4 */
[----:B------:R-:W-:-:S10]  /*0eb0*/  CS2R R246, SRZ ;  /* 0x0000000000f67805 */ /* 0x000fd4000001ff00 */
[----:B------:R-:W-:-:S05]  /*0ec0*/  @P0 IMAD.WIDE R2, R244, 0x4, R2 ;  /* 0x00000004f4020825 */ /* 0x000fca00078e0202 */
[----:B------:R1:W5:Y:S01]  /*0ed0*/  @P0 LD.E R11, [R2.64] ;  /* 0x00000006020b0980 */ /* 0x000362000c101900 */
[----:B------:R-:W-:Y:S01]  /*0ee0*/  BSSY B0, `(.L_x_3728) ;  /* 0x00000b1000007945 */ /* 0x000fe20003800000 */
[-C--:B--2---:R-:W-:Y:S02]  /*0ef0*/  @P1 IMAD R0, R9, R244.reuse, RZ ;  /* 0x000000f409001224 */ /* 0x084fe400078e02ff */
        /* <DEDUP_REMOVED lines=14> */
[----:B---3--:R-:W2:Y:S01]  /*0fe0*/  LD.E.64 R18, [R164.64+0x20] ;  /* 0x00002006a4127980 */ /* 0x008ea2000c101b00 */
[----:B------:R-:W-:-:S03]  /*0ff0*/  IABS R3, R2 ;  /* 0x0000000200037213 */ /* 0x000fc60000000000 */
[----:B------:R-:W2:Y:S04]  /*1000*/  LD.E.64 R40, [R164.64+0x38] ;  /* 0x00003806a4287980 */ /* 0x000ea8000c101b00 */
[----:B------:R-:W2:Y:S04]  /*1010*/  LD.E.64 R12, [R164.64+0x50] ;  /* 0x00005006a40c7980 */ /* 0x000ea8000c101b00 */
        /* <DEDUP_REMOVED lines=23> */
[----:B-----5:R-:W-:-:S05]  /*1190*/  IMAD.MOV.U32 R11, RZ, RZ, R7 ;  /* 0x000000ffff0b7224 */ /* 0x020fca00078e0007 */
[----:B------:R-:W-:Y:S02]  /*11a0*/  @!P0 IADD3 R11, -R11, RZ, RZ ;  /* 0x000000ff0b0b8210 */ /* 0x000fe40007ffe1ff */
[----:B------:R-:W-:-:S05]  /*11b0*/  @!P1 LOP3.LUT R11, RZ, R5, RZ, 0x33, !PT ;  /* 0x00000005ff0b9212 */ /* 0x000fca00078e33ff */
[----:B------:R-:W-:-:S05]  /*11c0*/  IMAD.WIDE R8, R11, 0x4, R246 ;  /* 0x000000040b087825 */ /* 0x000fca00078e02f6 */
[----:B------:R2:W3:Y:S04]  /*11d0*/  LD.E R4, [R8.64] ;  /* 0x0000000608047980 */ /* 0x0004e8000c101900 */
[----:B--2---:R-:W2:Y:S01]  /*11e0*/  LD.E.64 R8, [R164.64+0x28] ;  /* 0x00002806a4087980 */ /* 0x004ea2000c101b00 */
        /* <DEDUP_REMOVED lines=24> */
[----:B------:R-:W-:-:S05]  /*1370*/  IMAD R7, R41, R5, RZ ;  /* 0x0000000529077224 */ /* 0x000fca00078e02ff */
[----:B------:R-:W-:Y:S02]  /*1380*/  @!P0 IMAD.MOV R10, RZ, RZ, -R10 ;  /* 0x000000ffff0a8224 */ /* 0x000fe400078e0a0a */
[----:B------:R-:W-:Y:S02]  /*1390*/  @!P1 LOP3.LUT R10, RZ, R6, RZ, 0x33, !PT ;  /* 0x00000006ff0a9212 */ /* 0x000fe400078e33ff */
[----:B---3--:R-:W-:Y:S01]  /*13a0*/  SHF.R.S32.HI R3, RZ, 0x1f, R4 ;  /* 0x0000001fff037819 */ /* 0x008fe20000011404 */
[----:B------:R-:W-:-:S04]  /*13b0*/  IMAD R0, R19, R4, RZ ;  /* 0x0000000413007224 */ /* 0x000fc800078e02ff */
[C---:B------:R-:W-:Y:S02]  /*13c0*/  IMAD R0, R18.reuse, R3, R0 ;  /* 0x0000000312007224 */ /* 0x040fe400078e0200 */
[----:B------:R-:W-:-:S05]  /*13d0*/  IMAD.WIDE.U32 R18, R18, R4, RZ ;  /* 0x0000000412127225 */ /* 0x000fca00078e00ff */
[----:B------:R-:W-:Y:S02]  /*13e0*/  IADD3 R19, R19, R0, RZ ;  /* 0x0000000013137210 */ /* 0x000fe40007ffe0ff */
[----:B------:R-:W-:-:S03]  /*13f0*/  SHF.R.S32.HI R0, RZ, 0x1f, R5 ;  /* 0x0000001fff007819 */ /* 0x000fc60000011405 */
[----:B------:R-:W-:-:S04]  /*1400*/  IMAD.WIDE.U32 R18, R5, R40, R18 ;  /* 0x0000002805127225 */ /* 0x000fc800078e0012 */
[----:B------:R-:W-:Y:S02]  /*1410*/  IMAD R7, R40, R0, R7 ;  /* 0x0000000028077224 */ /* 0x000fe400078e0207 */
[----:B--2---:R-:W-:-:S03]  /*1420*/  IMAD R6, R9, R4, RZ ;  /* 0x0000000409067224 */ /* 0x004fc600078e02ff */
[----:B------:R-:W-:Y:S01]  /*1430*/  IADD3 R19, R19, R7, RZ ;  /* 0x0000000713137210 */ /* 0x000fe20007ffe0ff */
[----:B------:R-:W-:Y:S01]  /*1440*/  IMAD R7, R13, R10, RZ ;  /* 0x0000000a0d077224 */ /* 0x000fe200078e02ff */
[----:B------:R-:W-:Y:S01]  /*1450*/  SHF.R.S32.HI R9, RZ, 0x1f, R10 ;  /* 0x0000001fff097819 */ /* 0x000fe2000001140a */
        /* <DEDUP_REMOVED lines=9> */
.L_x_3729:
        /* <DEDUP_REMOVED lines=22> */
[----:B------:R-:W-:-:S05]  /*1650*/  IMAD R0, R5, R0, R7 ;  /* 0x0000000005007224 */ /* 0x000fca00078e0207 */
[----:B------:R-:W-:Y:S01]  /*1660*/  ISETP.GT.U32.AND P0, PT, R3, R0, PT ;  /* 0x000000000300720c */ /* 0x000fe20003f04070 */
[-C--:B----4-:R-:W-:Y:S02]  /*1670*/  @!P3 IMAD R2, R41, R12.reuse, RZ ;  /* 0x0000000c2902b224 */ /* 0x090fe400078e02ff */
[----:B------:R-:W-:-:S04]  /*1680*/  @!P3 IMAD.WIDE.U32 R24, R40, R12, RZ ;  /* 0x0000000c2818b225 */ /* 0x000fc800078e00ff */
[----:B------:R-:W-:Y:S01]  /*1690*/  @!P3 IMAD R2, R4, R40, R2 ;  /* 0x000000280402b224 */ /* 0x000fe200078e0202 */
[----:B-----5:R-:W-:-:S05]  /*16a0*/  @!P3 SHF.R.S32.HI R4, RZ, 0x1f, R11 ;  /* 0x0000001fff04b819 */ /* 0x020fca000001140b */
[----:B------:R-:W-:Y:S01]  /*16b0*/  @!P0 IMAD.IADD R0, R0, 0x1, -R3 ;  /* 0x0000000100008824 */ /* 0x000fe200078e0a03 */
[----:B------:R-:W-:Y:S01]  /*16c0*/  @!P3 IADD3 R25, R25, R2, RZ ;  /* 0x000000021919b210 */ /* 0x000fe20007ffe0ff */
[----:B---3--:R-:W-:Y:S02]  /*16d0*/  @!P3 IMAD R2, R23, R11, RZ ;  /* 0x0000000b1702b224 */ /* 0x008fe400078e02ff */
[----:B------:R-:W-:Y:S01]  /*16e0*/  @P3 IMAD.IADD R7, R12, 0x1, R13 ;  /* 0x000000010c073824 */ /* 0x000fe200078e020d */
[----:B------:R-:W-:Y:S01]  /*16f0*/  ISETP.GE.U32.AND P2, PT, R0, R3, PT ;  /* 0x000000030000720c */ /* 0x000fe20003f46070 */
[----:B------:R-:W-:Y:S01]  /*1700*/  @!P3 IMAD R2, R22, R4, R2 ;  /* 0x000000041602b224 */ /* 0x000fe200078e0202 */
[----:B------:R-:W-:Y:S01]  /*1710*/  LOP3.LUT R4, R243, R6, RZ, 0x3c, !PT ;  /* 0x00000006f3047212 */ /* 0x000fe200078e3cff */
[-C--:B------:R-:W-:Y:S01]  /*1720*/  @P3 IMAD.WIDE.U32 R28, R40, R7.reuse, RZ ;  /* 0x00000007281c3225 */ /* 0x080fe200078e00ff */
[----:B------:R-:W-:Y:S02]  /*1730*/  @!P0 IADD3 R5, R5, 0x1, RZ ;  /* 0x0000000105058810 */ /* 0x000fe40007ffe0ff */
[----:B------:R-:W-:Y:S01]  /*1740*/  ISETP.GE.AND P1, PT, R4, RZ, PT ;  /* 0x000000ff0400720c */ /* 0x000fe20003f26270 */
[----:B------:R-:W-:-:S02]  /*1750*/  @P3 IMAD R9, R41, R7, RZ ;  /* 0x0000000729093224 */ /* 0x000fc400078e02ff */
[----:B------:R-:W-:Y:S01]  /*1760*/  @!P3 IMAD.WIDE.U32 R22, R22, R11, R24 ;  /* 0x0000000b1616b225 */ /* 0x000fe200078e0018 */
[----:B------:R-:W-:Y:S02]  /*1770*/  ISETP.NE.AND P0, PT, R6, RZ, PT ;  /* 0x000000ff0600720c */ /* 0x000fe40003f05270 */
[----:B------:R-:W-:Y:S01]  /*1780*/  @P3 MOV R10, R28 ;  /* 0x0000001c000a3202 */ /* 0x000fe20000000f00 */
[----:B------:R-:W-:Y:S01]  /*1790*/  @P3 IMAD.IADD R9, R29, 0x1, R9 ;  /* 0x000000011d093824 */ /* 0x000fe200078e0209 */
[----:B------:R-:W-:Y:S01]  /*17a0*/  @!P3 SHF.R.S32.HI R3, RZ, 0x1f, R12 ;  /* 0x0000001fff03b819 */ /* 0x000fe2000001140c */
[----:B------:R-:W-:Y:S01]  /*17b0*/  @!P3 IMAD.MOV.U32 R10, RZ, RZ, R22 ;  /* 0x000000ffff0ab224 */ /* 0x000fe200078e0016 */
[----:B------:R-:W-:Y:S01]  /*17c0*/  @!P3 IADD3 R9, R23, R2, RZ ;  /* 0x000000021709b210 */ /* 0x000fe20007ffe0ff */
[----:B------:R-:W-:Y:S01]  /*17d0*/  @!P3 IMAD R7, R43, R12, RZ ;  /* 0x0000000c2b07b224 */ /* 0x000fe200078e02ff */
[----:B------:R-:W-:Y:S02]  /*17e0*/  LEA R2, R35, 0xffffff00, 0x8 ;  /* 0xffffff0023027811 */ /* 0x000fe400078e40ff */
[----:B------:R-:W-:Y:S01]  /*17f0*/  @P2 IADD3 R5, R5, 0x1, RZ ;  /* 0x0000000105052810 */ /* 0x000fe20007ffe0ff */
[----:B------:R-:W-:Y:S01]  /*1800*/  @!P3 IMAD R3, R3, R42, R7 ;  /* 0x0000002a0303b224 */ /* 0x000fe200078e0207 */
[----:B------:R-:W-:Y:S01]  /*1810*/  MOV R22, R10 ;  /* 0x0000000a00167202 */ /* 0x000fe20000000f00 */
[----:B------:R-:W-:Y:S01]  /*1820*/  @!P3 IMAD.WIDE.U32 R24, R42, R12, RZ ;  /* 0x0000000c2a18b225 */ /* 0x000fe200078e00ff */
[----:B------:R-:W-:-:S02]  /*1830*/  SHF.R.S32.HI R0, RZ, 0x1f, R2 ;  /* 0x0000001fff007819 */ /* 0x000fc40000011402 */
[----:B------:R-:W-:Y:S01]  /*1840*/  MOV R23, R9 ;  /* 0x0000000900177202 */ /* 0x000fe20000000f00 */
[----:B------:R-:W-:Y:S01]  /*1850*/  IMAD R8, R41, R2, RZ ;  /* 0x0000000229087224 */ /* 0x000fe200078e02ff */
[----:B------:R-:W-:Y:S02]  /*1860*/  MOV R10, R5 ;  /* 0x00000005000a7202 */ /* 0x000fe40000000f00 */
[----:B------:R-:W-:Y:S01]  /*1870*/  @!P3 IADD3 R25, R25, R3, RZ ;  /* 0x000000031919b210 */ /* 0x000fe20007ffe0ff */
[----:B------:R-:W-:Y:S01]  /*1880*/  IMAD R8, R0, R40, R8 ;  /* 0x0000002800087224 */ /* 0x000fe200078e0208 */
[----:B------:R-:W-:Y:S01]  /*1890*/  @!P1 IADD3 R10, -R10, RZ, RZ ;  /* 0x000000ff0a0a9210 */ /* 0x000fe20007ffe1ff */
[----:B------:R-:W-:Y:S01]  /*18a0*/  IMAD.WIDE.U32 R22, R40, R2, R22 ;  /* 0x0000000228167225 */ /* 0x000fe200078e0016 */
[----:B------:R-:W-:Y:S02]  /*18b0*/  @!P3 SHF.R.S32.HI R3, RZ, 0x1f, R11 ;  /* 0x0000001fff03b819 */ /* 0x000fe4000001140b */
[----:B------:R-:W-:Y:S01]  /*18c0*/  @!P0 LOP3.LUT R10, RZ, R6, RZ, 0x33, !PT ;  /* 0x00000006ff0a8212 */ /* 0x000fe200078e33ff */
[----:B------:R-:W-:-:S02]  /*18d0*/  @!P3 IMAD R4, R21, R11, RZ ;  /* 0x0000000b1504b224 */ /* 0x000fc400078e02ff */
[----:B------:R-:W-:Y:S01]  /*18e0*/  @P3 IMAD.IADD R12, R12, 0x1, R13 ;  /* 0x000000010c0c3824 */ /* 0x000fe200078e020d */
[----:B------:R-:W-:Y:S01]  /*18f0*/  SHF.R.S32.HI R9, RZ, 0x1f, R10 ;  /* 0x0000001fff097819 */ /* 0x000fe2000001140a */
[----:B------:R-:W-:Y:S02]  /*1900*/  IMAD.IADD R23, R23, 0x1, R8 ;  /* 0x0000000117177824 */ /* 0x000fe400078e0208 */
[----:B------:R-:W-:Y:S02]  /*1910*/  @!P3 IMAD R3, R20, R3, R4 ;  /* 0x000000031403b224 */ /* 0x000fe400078e0204 */
        /* <DEDUP_REMOVED lines=13> */
.L_x_3730:
[----:B-1----:R-:W-:Y:S05]  /*19f0*/  BSYNC B0 ;  /* 0x0000000000007941 */ /* 0x002fea0003800000 */
.L_x_3728:
        /* <DEDUP_REMOVED lines=15> */
[----:B------:R-:W-:Y:S01]  /*1af0*/  IMAD R0, R0, R42, RZ ;  /* 0x0000002a00007224 */ /* 0x000fe200078e02ff */
[----:B------:R-:W-:Y:S02]  /*1b00*/  SHF.R.S32.HI R51, RZ, 0x1f, R244 ;  /* 0x0000001fff337819 */ /* 0x000fe400000114f4 */
[----:B------:R-:W-:Y:S01]  /*1b10*/  IADD3.X R25, R15, R8, RZ, P0, !PT ;  /* 0x000000080f197210 */ /* 0x000fe200007fe4ff */
[----:B------:R-:W-:-:S04]  /*1b20*/  IMAD R0, R5, R43, R0 ;  /* 0x0000002b05007224 */ /* 0x000fc800078e0200 */
[----:B------:R-:W-:-:S04]  /*1b30*/  IMAD.WIDE.U32 R24, R5, R42, R24 ;  /* 0x0000002a05187225 */ /* 0x000fc800078e0018 */
[----:B------:R-:W-:Y:S01]  /*1b40*/  IMAD.IADD R25, R25, 0x1, R0 ;  /* 0x0000000119197824 */ /* 0x000fe200078e0200 */
[----:B------:R-:W-:Y:S01]  /*1b50*/  SHF.R.S32.HI R11, RZ, 0x1f, R243 ;  /* 0x0000001fff0b7819 */ /* 0x000fe200000114f3 */
[----:B------:R-:W-:Y:S01]  /*1b60*/  IMAD R5, R27, R10, RZ ;  /* 0x0000000a1b057224 */ /* 0x000fe200078e02ff */
[----:B------:R-:W-:Y:S01]  /*1b70*/  SHF.R.S32.HI R172, RZ, 0x3, R172 ;  /* 0x00000003ffac7819 */ /* 0x000fe200000114ac */
[----:B------:R-:W-:-:S04]  /*1b80*/  IMAD.WIDE.U32 R24, R10, R26, R24 ;  /* 0x0000001a0a187225 */ /* 0x000fc800078e0018 */
[----:B------:R-:W-:Y:S01]  /*1b90*/  IMAD R5, R9, R26, R5 ;  /* 0x0000001a09057224 */ /* 0x000fe200078e0205 */
[----:B------:R-:W-:Y:S01]  /*1ba0*/  SHF.R.S32.HI R173, RZ, 0x1f, R172 ;  /* 0x0000001fffad7819 */ /* 0x000fe200000114ac */
[----:B------:R-:W-:-:S03]  /*1bb0*/  IMAD R238, R43, R172, RZ ;  /* 0x000000ac2bee7224 */ /* 0x000fc600078e02ff */
[----:B------:R-:W-:Y:S01]  /*1bc0*/  IADD3 R25, R25, R5, RZ ;  /* 0x0000000519197210 */ /* 0x000fe20007ffe0ff */
[C---:B------:R-:W-:Y:S02]  /*1bd0*/  IMAD.SHL.U32 R169, R172.reuse, 0x40, RZ ;  /* 0x00000040aca97824 */ /* 0x040fe400078e00ff */
[-C--:B------:R-:W-:Y:S02]  /*1be0*/  IMAD R238, R173, R42.reuse, R238 ;  /* 0x0000002aadee7224 */ /* 0x080fe400078e02ee */
[----:B------:R-:W-:Y:S01]  /*1bf0*/  IMAD.WIDE.U32 R24, R172, R42, R24 ;  /* 0x0000002aac187225 */ /* 0x000fe200078e0018 */
[----:B------:R-:W-:-:S04]  /*1c00*/  LOP3.LUT R169, R169, 0x1c0, RZ, 0xc0, !PT ;  /* 0x000001c0a9a97812 */ /* 0x000fc800078ec0ff */
[----:B------:R-:W-:Y:S01]  /*1c10*/  IADD3 R238, R25, R238, RZ ;  /* 0x000000ee19ee7210 */ /* 0x000fe20007ffe0ff */
[----:B------:R-:W-:Y:S01]  /*1c20*/  IMAD R236, R41, R172, RZ ;  /* 0x000000ac29ec7224 */ /* 0x000fe200078e02ff */
[----:B------:R-:W-:-:S03]  /*1c30*/  LEA.HI R45, R50, R44, RZ, 0x5 ;  /* 0x0000002c322d7211 */ /* 0x000fc600078f28ff */
[----:B------:R-:W-:Y:S01]  /*1c40*/  IMAD R236, R173, R40, R236 ;  /* 0x00000028adec7224 */ /* 0x000fe200078e02ec */
[----:B------:R-:W-:Y:S01]  /*1c50*/  LOP3.LUT R46, R45, 0xffffffe0, RZ, 0xc0, !PT ;  /* 0xffffffe02d2e7812 */ /* 0x000fe200078ec0ff */
[C---:B------:R-:W-:Y:S01]  /*1c60*/  IMAD.SHL.U32 R77, R40.reuse, 0x10, RZ ;  /* 0x00000010284d7824 */ /* 0x040fe200078e00ff */
[----:B------:R-:W-:Y:S01]  /*1c70*/  SHF.L.U64.HI R78, R40, 0x4, R41 ;  /* 0x00000004284e7819 */ /* 0x000fe20000010229 */
[C---:B------:R-:W-:Y:S01]  /*1c80*/  IMAD.SHL.U32 R75, R42.reuse, 0x10, RZ ;  /* 0x000000102a4b7824 */ /* 0x040fe200078e00ff */
[----:B------:R-:W-:Y:S01]  /*1c90*/  SHF.L.U64.HI R76, R42, 0x4, R43 ;  /* 0x000000042a4c7819 */ /* 0x000fe2000001022b */
[----:B------:R-:W-:Y:S01]  /*1ca0*/  IMAD.IADD R46, R44, 0x1, -R46 ;  /* 0x000000012c2e7824 */ /* 0x000fe200078e0a2e */
[----:B------:R-:W-:Y:S01]  /*1cb0*/  SHF.R.S32.HI R45, RZ, 0x5, R45 ;  /* 0x00000005ff2d7819 */ /* 0x000fe2000001142d */
[----:B------:R-:W-:Y:S02]  /*1cc0*/  IMAD.SHL.U32 R167, R49, 0x4, RZ ;  /* 0x0000000431a77824 */ /* 0x000fe400078e00ff */
[----:B--2---:R-:W-:-:S04]  /*1cd0*/  @P1 IMAD.WIDE.U32 R28, R20, R16, RZ ;  /* 0x00000010141c1225 */ /* 0x004fc800078e00ff */
[----:B------:R-:W-:Y:S02]  /*1ce0*/  @P1 IMAD R16, R21, R16, RZ ;  /* 0x0000001015101224 */ /* 0x000fe400078e02ff */
[----:B---3--:R-:W-:-:S04]  /*1cf0*/  @!P1 IMAD R8, R19, R244, RZ ;  /* 0x000000f413089224 */ /* 0x008fc800078e02ff */
[C---:B------:R-:W-:Y:S02]  /*1d00*/  @!P1 IMAD R8, R18.reuse, R51, R8 ;  /* 0x0000003312089224 */ /* 0x040fe400078e0208 */
[----:B------:R-:W-:-:S04]  /*1d10*/  @!P1 IMAD.WIDE.U32 R18, R18, R244, RZ ;  /* 0x000000f412129225 */ /* 0x000fc800078e00ff */
[----:B------:R-:W-:Y:S02]  /*1d20*/  @P1 IMAD.MOV.U32 R0, RZ, RZ, R28 ;  /* 0x000000ffff001224 */ /* 0x000fe400078e001c */
[----:B------:R-:W-:Y:S01]  /*1d30*/  @!P1 IMAD.MOV.U32 R0, RZ, RZ, R18 ;  /* 0x000000ffff009224 */ /* 0x000fe200078e0012 */
[----:B------:R-:W-:Y:S02]  /*1d40*/  @P1 IADD3 R16, R29, R16, RZ ;  /* 0x000000101d101210 */ /* 0x000fe40007ffe0ff */
[----:B------:R-:W-:Y:S02]  /*1d50*/  @!P1 IADD3 R16, R19, R8, RZ ;  /* 0x0000000813109210 */ /* 0x000fe40007ffe0ff */
[----:B------:R-:W-:Y:S01]  /*1d60*/  IADD3 R28, P0, R14, R0, RZ ;  /* 0x000000000e1c7210 */ /* 0x000fe20007f1e0ff */
[----:B------:R-:W-:-:S04]  /*1d70*/  IMAD R0, R23, R243, RZ ;  /* 0x000000f317007224 */ /* 0x000fc800078e02ff */
[----:B------:R-:W-:Y:S02]  /*1d80*/  IMAD.X R29, R15, 0x1, R16, P0 ;  /* 0x000000010f1d7824 */ /* 0x000fe400000e0610 */
[----:B------:R-:W-:Y:S02]  /*1d90*/  IMAD R0, R22, R11, R0 ;  /* 0x0000000b16007224 */ /* 0x000fe400078e0200 */
[----:B------:R-:W-:-:S05]  /*1da0*/  IMAD.WIDE.U32 R28, R243, R22, R28 ;  /* 0x00000016f31c7225 */ /* 0x000fca00078e001c */
[----:B------:R-:W-:Y:S02]  /*1db0*/  IADD3 R175, R29, R0, RZ ;  /* 0x000000001daf7210 */ /* 0x000fe40007ffe0ff */
[----:B------:R-:W-:Y:S02]  /*1dc0*/  SHF.R.S32.HI R0, RZ, 0x1f, R80 ;  /* 0x0000001fff007819 */ /* 0x000fe40000011450 */
[----:B------:R-:W-:Y:S02]  /*1dd0*/  IADD3 R4, P0, R14, R4, RZ ;  /* 0x000000040e047210 */ /* 0x000fe40007f1e0ff */
[----:B------:R-:W-:-:S04]  /*1de0*/  LEA.HI R0, R0, R80, RZ, 0x8 ;  /* 0x0000005000007211 */ /* 0x000fc800078f40ff */
[----:B------:R-:W-:Y:S01]  /*1df0*/  SHF.R.S32.HI R79, RZ, 0x8, R0 ;  /* 0x00000008ff4f7819 */ /* 0x000fe20000011400 */
[----:B------:R-:W-:Y:S01]  /*1e00*/  IMAD.X R5, R15, 0x1, R3, P0 ;  /* 0x000000010f057824 */ /* 0x000fe200000e0603 */
[C---:B----4-:R-:W-:Y:S02]  /*1e10*/  LEA R239, P0, R24.reuse, R6, 0x1 ;  /* 0x0000000618ef7211 */ /* 0x050fe400078008ff */
[----:B------:R-:W-:Y:S02]  /*1e20*/  LOP3.LUT R18, R169, 0x38, R14, 0xf8, !PT ;  /* 0x00000038a9127812 */ /* 0x000fe400078ef80e */
[----:B------:R-:W-:Y:S02]  /*1e30*/  IMNMX R79, R235, R79, !PT ;  /* 0x0000004feb4f7217 */ /* 0x000fe40007800200 */
[----:B------:R-:W-:Y:S02]  /*1e40*/  SHF.R.U32.HI R169, RZ, 0x3, R169 ;  /* 0x00000003ffa97819 */ /* 0x000fe400000116a9 */
[----:B------:R-:W-:Y:S01]  /*1e50*/  LEA.HI.X R238, R24, R7, R238, 0x1, P0 ;  /* 0x0000000718ee7211 */ /* 0x000fe200000f0cee */
[--C-:B------:R-:W-:Y:S01]  /*1e60*/  @P1 IMAD.MOV.U32 R178, RZ, RZ, R20.reuse ;  /* 0x000000ffffb21224 */ /* 0x100fe200078e0014 */
[----:B------:R-:W-:Y:S01]  /*1e70*/  ISETP.GT.AND P0, PT, R35, R79, PT ;  /* 0x0000004f2300720c */ /* 0x000fe20003f04270 */
[----:B------:R-:W-:Y:S01]  /*1e80*/  @!P1 IMAD.MOV.U32 R178, RZ, RZ, R20 ;  /* 0x000000ffffb29224 */ /* 0x000fe200078e0014 */
[----:B------:R-:W-:Y:S01]  /*1e90*/  LOP3.LUT R169, R18, R169, RZ, 0x3c, !PT ;  /* 0x000000a912a97212 */ /* 0x000fe200078e3cff */
[----:B------:R-:W-:Y:S01]  /*1ea0*/  IMAD.WIDE R18, R241, 0x40, R172 ;  /* 0x00000040f1127825 */ /* 0x000fe200078e02ac */
[----:B------:R-:W-:-:S02]  /*1eb0*/  LEA.HI R8, R50, R44, RZ, 0x6 ;  /* 0x0000002c32087211 */ /* 0x000fc400078f30ff */
[----:B------:R-:W-:Y:S01]  /*1ec0*/  MOV R174, R28 ;  /* 0x0000001c00ae7202 */ /* 0x000fe20000000f00 */
[--C-:B------:R-:W-:Y:S01]  /*1ed0*/  @P1 IMAD.MOV.U32 R179, RZ, RZ, R21.reuse ;  /* 0x000000ffffb31224 */ /* 0x100fe200078e0015 */
[----:B------:R-:W-:Y:S01]  /*1ee0*/  LEA.HI R50, R50, R44, RZ, 0x4 ;  /* 0x0000002c32327211 */ /* 0x000fe200078f20ff */
[----:B------:R-:W-:Y:S02]  /*1ef0*/  @!P1 IMAD.MOV.U32 R179, RZ, RZ, R21 ;  /* 0x000000ffffb39224 */ /* 0x000fe400078e0015 */
[----:B------:R-:W-:-:S04]  /*1f00*/  IMAD.WIDE.U32 R4, R172, R40, R4 ;  /* 0x00000028ac047225 */ /* 0x000fc800078e0004 */
[----:B------:R-:W-:Y:S01]  /*1f10*/  IMAD R176, R19, R178, RZ ;  /* 0x000000b213b07224 */ /* 0x000fe200078e02ff */
[----:B------:R-:W-:Y:S01]  /*1f20*/  LEA R237, P1, R4, R12, 0x1 ;  /* 0x0000000c04ed7211 */ /* 0x000fe200078208ff */
[----:B------:R-:W-:Y:S01]  /*1f30*/  IMAD.SHL.U32 R8, R8, 0x8, RZ ;  /* 0x0000000808087824 */ /* 0x000fe200078e00ff */
[----:B------:R-:W-:Y:S01]  /*1f40*/  LOP3.LUT R168, R50, 0xfffffff0, RZ, 0xc0, !PT ;  /* 0xfffffff032a87812 */ /* 0x000fe200078ec0ff */
[----:B------:R-:W-:Y:S02]  /*1f50*/  IMAD.IADD R236, R5, 0x1, R236 ;  /* 0x0000000105ec7824 */ /* 0x000fe400078e02ec */
[C---:B------:R-:W-:Y:S02]  /*1f60*/  IMAD R176, R18.reuse, R179, R176 ;  /* 0x000000b312b07224 */ /* 0x040fe400078e02b0 */
[----:B------:R-:W-:Y:S01]  /*1f70*/  IMAD.WIDE.U32 R174, R18, R178, R174 ;  /* 0x000000b212ae7225 */ /* 0x000fe200078e00ae */
[----:B------:R-:W-:Y:S02]  /*1f80*/  LOP3.LUT R169, R169, 0xfffffe00, R8, 0xf8, !PT ;  /* 0xfffffe00a9a97812 */ /* 0x000fe400078ef808 */
[----:B------:R-:W-:-:S02]  /*1f90*/  LEA.HI.X R236, R4, R13, R236, 0x1, P1 ;  /* 0x0000000d04ec7211 */ /* 0x000fc400008f0cec */
[----:B------:R-:W-:Y:S02]  /*1fa0*/  @!P4 MOV R17, RZ ;  /* 0x000000ff0011c202 */ /* 0x000fe40000000f00 */
[----:B------:R-:W-:Y:S02]  /*1fb0*/  SHF.R.S32.HI R50, RZ, 0x4, R50 ;  /* 0x00000004ff327819 */ /* 0x000fe40000011432 */
[----:B------:R-:W-:Y:S02]  /*1fc0*/  IADD3 R168, -R168, R44, RZ ;  /* 0x0000002ca8a87210 */ /* 0x000fe40007ffe1ff */
[----:B------:R-:W-:Y:S01]  /*1fd0*/  IADD3 R177, R175, R176, RZ ;  /* 0x000000b0afb17210 */ /* 0x000fe20007ffe0ff */
        /* <DEDUP_REMOVED lines=12> */
[----:B------:R-:W-:Y:S01]  /*20a0*/  SHF.R.S32.HI R11, RZ, 0x1f, R80 ;  /* 0x0000001fff0b7819 */ /* 0x000fe20000011450 */
[----:B-----5:R-:W-:Y:S01]  /*20b0*/  IMAD.IADD R17, R17, 0x1, R2 ;  /* 0x0000000111117824 */ /* 0x020fe200078e0202 */
        /* <DEDUP_REMOVED lines=40> */
[C---:B------:R-:W-:Y:S01]  /*2340*/  IADD3 R159, R172.reuse, 0x60, RZ ;  /* 0x00000060ac9f7810 */ /* 0x040fe20007ffe0ff */
[----:B------:R-:W-:Y:S01]  /*2350*/  IMAD.SHL.U32 R67, R67, 0x2, RZ ;  /* 0x0000000243437824 */ /* 0x000fe200078e00ff */
[C---:B------:R-:W-:Y:S01]  /*2360*/  IADD3 R158, R172.reuse, 0x70, RZ ;  /* 0x00000070ac9e7810 */ /* 0x040fe20007ffe0ff */
        /* <DEDUP_REMOVED lines=37> */
[----:B------:R-:W-:Y:S02]  /*25c0*/  IMAD R3, R227, R2, RZ ;  /* 0x00000002e3037224 */ /* 0x000fe400078e02ff */
[C---:B------:R-:W-:Y:S02]  /*25d0*/  IMAD R8, R204.reuse, R0, R8 ;  /* 0x00000000cc087224 */ /* 0x040fe400078e0208 */
[----:B------:R-:W-:-:S04]  /*25e0*/  IMAD.WIDE.U32 R26, R204, R2, R26 ;  /* 0x00000002cc1a7225 */ /* 0x000fc800078e001a */
[C---:B------:R-:W-:Y:S02]  /*25f0*/  IMAD R3, R226.reuse, R0, R3 ;  /* 0x00000000e2037224 */ /* 0x040fe400078e0203 */
[----:B------:R-:W-:Y:S01]  /*2600*/  IMAD.WIDE.U32 R24, R226, R2, R24 ;  /* 0x00000002e2187225 */ /* 0x000fe200078e0018 */
[----:B------:R-:W-:-:S03]  /*2610*/  IADD3 R27, R27, R8, RZ ;  /* 0x000000081b1b7210 */ /* 0x000fc60007ffe0ff */
[----:B------:R-:W-:Y:S01]  /*2620*/  IMAD R8, R23, R10, RZ ;  /* 0x0000000a17087224 */ /* 0x000fe200078e02ff */
[----:B------:R-:W-:Y:S01]  /*2630*/  IADD3 R0, P0, -R80, R172, RZ ;  /* 0x000000ac50007210 */ /* 0x000fe20007f1e1ff */
[----:B------:R-:W-:Y:S02]  /*2640*/  IMAD.IADD R25, R25, 0x1, R3 ;  /* 0x0000000119197824 */ /* 0x000fe400078e0203 */
[----:B------:R-:W-:Y:S01]  /*2650*/  IMAD R3, R21, R10, RZ ;  /* 0x0000000a15037224 */ /* 0x000fe200078e02ff */
[----:B------:R-:W-:Y:S01]  /*2660*/  LEA.HI R135, R16, R16, RZ, 0x1 ;  /* 0x0000001010877211 */ /* 0x000fe200078f08ff */
[C---:B------:R-:W-:Y:S01]  /*2670*/  IMAD R8, R22.reuse, R9, R8 ;  /* 0x0000000916087224 */ /* 0x040fe200078e0208 */
[----:B------:R-:W-:Y:S01]  /*2680*/  IADD3.X R11, R173, ~R11, RZ, P0, !PT ;  /* 0x8000000bad0b7210 */ /* 0x000fe200007fe4ff */
[----:B------:R-:W-:Y:S01]  /*2690*/  IMAD.WIDE.U32 R22, R22, R10, R26 ;  /* 0x0000000a16167225 */ /* 0x000fe200078e001a */
[----:B------:R-:W-:-:S03]  /*26a0*/  SHF.R.S32.HI R135, RZ, 0x1, R135 ;  /* 0x00000001ff877819 */ /* 0x000fc60000011487 */
[C---:B------:R-:W-:Y:S02]  /*26b0*/  IMAD R3, R20.reuse, R9, R3 ;  /* 0x0000000914037224 */ /* 0x040fe400078e0203 */
[----:B------:R-:W-:-:S04]  /*26c0*/  IMAD.WIDE.U32 R20, R20, R10, R24 ;  /* 0x0000000a14147225 */ /* 0x000fc800078e0018 */
[----:B------:R-:W-:Y:S01]  /*26d0*/  IMAD.IADD R9, R23, 0x1, R8 ;  /* 0x0000000117097824 */ /* 0x000fe200078e0208 */
[----:B------:R-:W-:Y:S01]  /*26e0*/  MOV R8, R22 ;  /* 0x0000001600087202 */ /* 0x000fe20000000f00 */
[----:B------:R-:W-:Y:S01]  /*26f0*/  IMAD R106, R11, R204, RZ ;  /* 0x000000cc0b6a7224 */ /* 0x000fe200078e02ff */
[----:B------:R-:W-:Y:S01]  /*2700*/  IADD3 R21, R21, R3, RZ ;  /* 0x0000000315157210 */ /* 0x000fe20007ffe0ff */
[----:B------:R-:W-:Y:S02]  /*2710*/  IMAD R3, R172, R135, R167 ;  /* 0x00000087ac037224 */ /* 0x000fe400078e02a7 */
[----:B------:R-:W-:Y:S02]  /*2720*/  IMAD R108, R11, R226, RZ ;  /* 0x000000e20b6c7224 */ /* 0x000fe400078e02ff */
[-C--:B------:R-:W-:Y:S02]  /*2730*/  IMAD R106, R205, R0.reuse, R106 ;  /* 0x00000000cd6a7224 */ /* 0x080fe400078e026a */
[----:B------:R-:W-:-:S04]  /*2740*/  IMAD.WIDE.U32 R8, R204, R0, R8 ;  /* 0x00000000cc087225 */ /* 0x000fc800078e0008 */
[----:B------:R-:W-:Y:S02]  /*2750*/  IMAD R112, R135, R17, RZ ;  /* 0x0000001187707224 */ /* 0x000fe400078e02ff */
[----:B------:R-:W-:Y:S01]  /*2760*/  IMAD.IADD R2, R167, 0x1, R3 ;  /* 0x00000001a7027824 */ /* 0x000fe200078e0203 */
[----:B------:R-:W-:Y:S01]  /*2770*/  IADD3 R106, R9, R106, RZ ;  /* 0x0000006a096a7210 */ /* 0x000fe20007ffe0ff */
[-C--:B------:R-:W-:Y:S02]  /*2780*/  IMAD R108, R227, R0.reuse, R108 ;  /* 0x00000000e36c7224 */ /* 0x080fe400078e026c */
[----:B------:R-:W-:Y:S01]  /*2790*/  IMAD.WIDE.U32 R10, R226, R0, R20 ;  /* 0x00000000e20a7225 */ /* 0x000fe200078e0014 */
[----:B------:R-:W-:Y:S02]  /*27a0*/  SHF.R.S32.HI R0, RZ, 0x1f, R112 ;  /* 0x0000001fff007819 */ /* 0x000fe40000011470 */
[C---:B------:R-:W-:Y:S01]  /*27b0*/  IADD3 R9, P3, R112.reuse, R3, RZ ;  /* 0x0000000370097210 */ /* 0x040fe20007f7e0ff */
[----:B------:R-:W-:Y:S01]  /*27c0*/  IMAD.IADD R108, R11, 0x1, R108 ;  /* 0x000000010b6c7824 */ /* 0x000fe200078e026c */
[----:B------:R-:W-:-:S02]  /*27d0*/  IADD3 R112, P2, R112, R2, RZ ;  /* 0x0000000270707210 */ /* 0x000fc40007f5e0ff */
[----:B------:R-:W-:Y:S02]  /*27e0*/  LEA R109, P0, R10, R12, 0x1 ;  /* 0x0000000c0a6d7211 */ /* 0x000fe400078008ff */
        /* <DEDUP_REMOVED lines=59> */
[--C-:B------:R-:W-:Y:S01]  /*2ba0*/  IMAD.X R110, R7, 0x1, R112.reuse, P3 ;  /* 0x00000001076e7824 */ /* 0x100fe200018e0670 */
[----:B------:R-:W-:Y:S01]  /*2bb0*/  SHF.L.U64.HI R87, R88, 0x1, R87 ;  /* 0x0000000158577819 */ /* 0x000fe20000010257 */
[----:B------:R-:W-:Y:S01]  /*2bc0*/  IMAD.X R112, R5, 0x1, R112, P2 ;  /* 0x0000000105707824 */ /* 0x000fe200010e0670 */
[----:B------:R-:W-:Y:S01]  /*2bd0*/  SHF.L.U64.HI R89, R90, 0x1, R89 ;  /* 0x000000015a597819 */ /* 0x000fe20000010259 */
        /* <DEDUP_REMOVED lines=42> */
.L_x_3835:
        /* <DEDUP_REMOVED lines=8> */
[-C--:B------:R-:W-:Y:S02]  /*2f00*/  ISETP.GE.AND P0, PT, R166, R171.reuse, PT ;  /* 0x000000aba600720c */ /* 0x080fe40003f06270 */
[-C--:B------:R-:W-:Y:S02]  /*2f10*/  ISETP.GE.AND P2, PT, R172, R170.reuse, !P2 ;  /* 0x000000aaac00720c */ /* 0x080fe40005746270 */
[----:B------:R-:W-:Y:S11]  /*2f20*/  ISETP.GE.AND P0, PT, R166, R170, !P0 ;  /* 0x000000aaa600720c */ /* 0x000ff60004706270 */
        /* <DEDUP_REMOVED lines=107> */
[C---:B-1----:R-:W-:Y:S05]  /*35e0*/  @P1 IADD3 R16, P3, R107.reuse, R206, RZ ;  /* 0x000000ce6b101210 */ /* 0x042fea0007f7e0ff */
[----:B------:R-:W-:Y:S01]  /*35f0*/  @P1 IMAD.X R17, R106, 0x1, R104, P3 ;  /* 0x000000016a111824 */ /* 0x000fe200018e0668 */
        /* <DEDUP_REMOVED lines=15> */
[----:B-1----:R-:W3:Y:S01]  /*36f0*/  LD.E R16, [R164.64+0xd0] ;  /* 0x0000d006a4107980 */ /* 0x002ee2000c101900 */
[----:B--2---:R-:W-:Y:S05]  /*3700*/  IMAD.U32 R106, R106, -0x100, RZ ;  /* 0xffffff006a6a7824 */ /* 0x004fea00078e00ff */
[C---:B------:R-:W-:Y:S04]  /*3710*/  LEA R107, P0, R106.reuse, R2, 0x1 ;  /* 0x000000026a6b7211 */ /* 0x040fe800078008ff */
[----:B------:R-:W-:Y:S02]  /*3720*/  LEA.HI.X.SX32 R106, R106, R3, 0x1, P0 ;  /* 0x000000036a6a7211 */ /* 0x000fe400000f0eff */
[----:B---3--:R-:W-:Y:S11]  /*3730*/  ISETP.NE.AND P1, PT, R16, RZ, PT ;  /* 0x000000ff1000720c */ /* 0x008ff60003f25270 */
[----:B------:R-:W-:Y:S02]  /*3740*/  @!UPT UIADD3 URZ, URZ, URZ, URZ ;  /* 0x0000003f3f3ff290 */ /* 0x000fe4000fffe03f */
[----:B------:R-:W-:-:S05]  /*3750*/  @!P1 BRA `(.L_x_3733) ;  /* 0x0000a34000009947 */ /* 0x000fca0003800000 */
[----:B------:R-:W2:Y:S02]  /*3760*/  LD.E.U8 R0, [R164.64+0x1b3] ;  /* 0x0001b306a4007980 */ /* 0x000ea4000c101100 */
        /* <DEDUP_REMOVED lines=54> */
.L_x_3736:
[----:B------:R-:W-:Y:S05]  /*3ad0*/  BSYNC B0 ;  /* 0x0000000000007941 */ /* 0x000fea0003800000 */
.L_x_3735:
        /* <DEDUP_REMOVED lines=60> */
.L_x_3738:
[----:B------:R-:W-:Y:S05]  /*3ea0*/  BSYNC B0 ;  /* 0x0000000000007941 */ /* 0x000fea0003800000 */
.L_x_3737:
        /* <DEDUP_REMOVED lines=60> */
.L_x_3740:
[----:B------:R-:W-:Y:S05]  /*4270*/  BSYNC B0 ;  /* 0x0000000000007941 */ /* 0x000fea0003800000 */
.L_x_3739:
        /* <DEDUP_REMOVED lines=64> */
.L_x_3742:
[----:B------:R-:W-:Y:S05]  /*4680*/  BSYNC B0 ;  /* 0x0000000000007941 */ /* 0x000fea0003800000 */
.L_x_3741:
        /* <DEDUP_REMOVED lines=60> */
.L_x_3744:
[----:B------:R-:W-:Y:S05]  /*4a50*/  BSYNC B0 ;  /* 0x0000000000007941 */ /* 0x000fea0003800000 */
.L_x_3743:
        /* <DEDUP_REMOVED lines=64> */
.L_x_3746:
[----:B------:R-:W-:Y:S05]  /*4e60*/  BSYNC B0 ;  /* 0x0000000000007941 */ /* 0x000fea0003800000 */
.L_x_3745:
        /* <DEDUP_REMOVED lines=64> */
.L_x_3748:
[----:B------:R-:W-:Y:S05]  /*5270*/  BSYNC B0 ;  /* 0x0000000000007941 */ /* 0x000fea0003800000 */
.L_x_3747:
        /* <DEDUP_REMOVED lines=64> */
.L_x_3750:
[----:B------:R-:W-:Y:S05]  /*5680*/  BSYNC B0 ;  /* 0x0000000000007941 */ /* 0x000fea0003800000 */
.L_x_3749:
        /* <DEDUP_REMOVED lines=60> */
.L_x_3752:
[----:B------:R-:W-:Y:S05]  /*5a50*/  BSYNC B0 ;  /* 0x0000000000007941 */ /* 0x000fea0003800000 */
.L_x_3751:
        /* <DEDUP_REMOVED lines=64> */
.L_x_3754:
[----:B------:R-:W-:Y:S05]  /*5e60*/  BSYNC B0 ;  /* 0x0000000000007941 */ /* 0x000fea0003800000 */
.L_x_3753:
        /* <DEDUP_REMOVED lines=64> */
.L_x_3756:
[----:B------:R-:W-:Y:S05]  /*6270*/  BSYNC B0 ;  /* 0x0000000000007941 */ /* 0x000fea0003800000 */
.L_x_3755:
        /* <DEDUP_REMOVED lines=64> */
.L_x_3758:
[----:B------:R-:W-:Y:S05]  /*6680*/  BSYNC B0 ;  /* 0x0000000000007941 */ /* 0x000fea0003800000 */
.L_x_3757:
        /* <DEDUP_REMOVED lines=64> */
.L_x_3760:
[----:B------:R-:W-:Y:S05]  /*6a90*/  BSYNC B0 ;  /* 0x0000000000007941 */ /* 0x000fea0003800000 */
.L_x_3759:
        /* <DEDUP_REMOVED lines=64> */
.L_x_3762:
[----:B------:R-:W-:Y:S05]  /*6ea0*/  BSYNC B0 ;  /* 0x0000000000007941 */ /* 0x000fea0003800000 */
.L_x_3761:
        /* <DEDUP_REMOVED lines=64> */
.L_x_3764:
[----:B------:R-:W-:Y:S05]  /*72b0*/  BSYNC B0 ;  /* 0x0000000000007941 */ /* 0x000fea0003800000 */
.L_x_3763:
        /* <DEDUP_REMOVED lines=12> */
[C---:B-1----:R-:W-:Y:S02]  /*7380*/  @!P0 SHF.L.U32 R22, R135.reuse, 0x1, RZ ;  /* 0x0000000187168819 */ /* 0x042fe400000006ff */
        /* <DEDUP_REMOVED lines=51> */
.L_x_3766:
[----:B------:R-:W-:Y:S05]  /*76c0*/  BSYNC B0 ;  /* 0x0000000000007941 */ /* 0x000fea0003800000 */
.L_x_3765:
        /* <DEDUP_REMOVED lines=9> */
.L_x_3734:
        /* <DEDUP_REMOVED lines=19> */
[C---:B------:R-:W-:Y:S02]  /*7890*/  SHF.L.U32 R25, R20.reuse, 0x10, RZ ;  /* 0x0000001014197819 */ /* 0x040fe400000006ff */
        /* <DEDUP_REMOVED lines=71> */
.L_x_3771:
[----:B------:R-:W-:Y:S05]  /*7d10*/  BSYNC B0 ;  /* 0x0000000000007941 */ /* 0x000fea0003800000 */
.L_x_3770:
[----:B-----5:R2:W-:Y:S02]  /*7d20*/  ST.E.128 [R114.64], R20 ;  /* 0x0000001472007985 */ /* 0x0205e4000c101d06 */
.L_x_3769:
[----:B------:R-:W-:Y:S05]  /*7d30*/  BSYNC B1 ;  /* 0x0000000000017941 */ /* 0x000fea0003800000 */
.L_x_3768:
        /* <DEDUP_REMOVED lines=15> */
[C---:B------:R-:W-:Y:S01]  /*7e30*/  SHF.L.U32 R29, R22.reuse, 0x10, RZ ;  /* 0x00000010161d7819 */ /* 0x040fe200000006ff */
[----:B------:R-:W-:Y:S01]  /*7e40*/  IMAD.U32 R31, R23, 0x10000, RZ ;  /* 0x00010000171f7824 */ /* 0x000fe200078e00ff */
[----:B------:R-:W-:Y:S01]  /*7e50*/  LOP3.LUT R30, R22, 0xffff0000, RZ, 0xc0, !PT ;  /* 0xffff0000161e7812 */ /* 0x000fe200078ec0ff */
[C---:B------:R-:W-:Y:S01]  /*7e60*/  IMAD.U32 R25, R20.reuse, 0x10000, RZ ;  /* 0x0001000014197824 */ /* 0x040fe200078e00ff */
        /* <DEDUP_REMOVED lines=62> */
[----:B------:R-:W-:Y:S02]  /*8250*/  FFMA.FTZ R3, R27, R19, R3 ;  /* 0x000000131b037223 */ /* 0x000fe40000010003 */
[----:B------:R-:W-:Y:S01]  /*8260*/  FFMA.FTZ R4, R28, R20, R4 ;  /* 0x000000141c047223 */ /* 0x000fe20000010004 */
[----:B------:R-:W-:Y:S01]  /*8270*/  F2FP.BF16.PACK_AB R20, R2, R0 ;  /* 0x000000000214723e */ /* 0x000fe200000010ff */
[----:B------:R-:W-:Y:S02]  /*8280*/  FFMA.FTZ R5, R29, R21, R5 ;  /* 0x000000151d057223 */ /* 0x000fe40000010005 */
[----:B------:R-:W-:Y:S01]  /*8290*/  FFMA.FTZ R6, R30, R22, R6 ;  /* 0x000000161e067223 */ /* 0x000fe20000010006 */
[----:B------:R-:W-:Y:S01]  /*82a0*/  F2FP.BF16.PACK_AB R21, R4, R3 ;  /* 0x000000030415723e */ /* 0x000fe200000010ff */
[----:B------:R-:W-:Y:S02]  /*82b0*/  FFMA.FTZ R7, R31, R23, R7 ;  /* 0x000000171f077223 */ /* 0x000fe40000010007 */
[----:B------:R-:W-:Y:S01]  /*82c0*/  FFMA.FTZ R8, R32, R24, R8 ;  /* 0x0000001820087223 */ /* 0x000fe20000010008 */
[----:B------:R-:W-:Y:S04]  /*82d0*/  F2FP.BF16.PACK_AB R22, R6, R5 ;  /* 0x000000050616723e */ /* 0x000fe800000010ff */
[----:B------:R-:W-:Y:S02]  /*82e0*/  F2FP.BF16.PACK_AB R23, R8, R7 ;  /* 0x000000070817723e */ /* 0x000fe400000010ff */
.L_x_3775:
[----:B------:R-:W-:Y:S05]  /*82f0*/  BSYNC B0 ;  /* 0x0000000000007941 */ /* 0x000fea0003800000 */
.L_x_3774:
[C---:B------:R-:W-:Y:S04]  /*8300*/  LEA R2, P0, R77.reuse, R114, 0x1 ;  /* 0x000000724d027211 */ /* 0x040fe800078008ff */
[----:B------:R-:W-:Y:S05]  /*8310*/  LEA.HI.X R3, R77, R115, R78, 0x1, P0 ;  /* 0x000000734d037211 */ /* 0x000fea00000f0c4e */
[----:B-----5:R2:W-:Y:S04]  /*8320*/  ST.E.128 [R2.64], R20 ;  /* 0x0000001402007985 */ /* 0x0205e8000c101d06 */
.L_x_3773:
[----:B------:R-:W-:Y:S05]  /*8330*/  BSYNC B1 ;  /* 0x0000000000017941 */ /* 0x000fea0003800000 */
.L_x_3772:
        /* <DEDUP_REMOVED lines=91> */
.L_x_3779:
[----:B------:R-:W-:Y:S05]  /*88f0*/  BSYNC B0 ;  /* 0x0000000000007941 */ /* 0x000fea0003800000 */
.L_x_3778:
[C---:B------:R-:W-:Y:S04]  /*8900*/  LEA R2, P0, R73.reuse, R114, 0x1 ;  /* 0x0000007249027211 */ /* 0x040fe800078008ff */
[----:B------:R-:W-:Y:S05]  /*8910*/  LEA.HI.X R3, R73, R115, R74, 0x1, P0 ;  /* 0x0000007349037211 */ /* 0x000fea00000f0c4a */
[----:B-----5:R2:W-:Y:S04]  /*8920*/  ST.E.128 [R2.64], R20 ;  /* 0x0000001402007985 */ /* 0x0205e8000c101d06 */
.L_x_3777:
[----:B------:R-:W-:Y:S05]  /*8930*/  BSYNC B1 ;  /* 0x0000000000017941 */ /* 0x000fea0003800000 */
.L_x_3776:
        /* <DEDUP_REMOVED lines=94> */
.L_x_3783:
[----:B------:R-:W-:Y:S05]  /*8f20*/  BSYNC B0 ;  /* 0x0000000000007941 */ /* 0x000fea0003800000 */
.L_x_3782:
[----:B------:R-:W-:Y:S02]  /*8f30*/  IMAD R0, R41, 0x60, RZ ;  /* 0x0000006029007824 */ /* 0x000fe400078e02ff */
[----:B------:R-:W-:Y:S05]  /*8f40*/  IMAD.WIDE.U32 R2, R40, 0x60, R114 ;  /* 0x0000006028027825 */ /* 0x000fea00078e0072 */
[----:B------:R-:W-:Y:S05]  /*8f50*/  IADD3 R3, R3, R0, RZ ;  /* 0x0000000003037210 */ /* 0x000fea0007ffe0ff */
[----:B-----5:R2:W-:Y:S02]  /*8f60*/  ST.E.128 [R2.64], R20 ;  /* 0x0000001402007985 */ /* 0x0205e4000c101d06 */
.L_x_3781:
[----:B------:R-:W-:Y:S05]  /*8f70*/  BSYNC B1 ;  /* 0x0000000000017941 */ /* 0x000fea0003800000 */
.L_x_3780:
        /* <DEDUP_REMOVED lines=91> */
.L_x_3787:
[----:B------:R-:W-:Y:S05]  /*9530*/  BSYNC B0 ;  /* 0x0000000000007941 */ /* 0x000fea0003800000 */
.L_x_3786:
[C---:B------:R-:W-:Y:S04]  /*9540*/  LEA R2, P0, R71.reuse, R114, 0x1 ;  /* 0x0000007247027211 */ /* 0x040fe800078008ff */
[----:B------:R-:W-:Y:S05]  /*9550*/  LEA.HI.X R3, R71, R115, R72, 0x1, P0 ;  /* 0x0000007347037211 */ /* 0x000fea00000f0c48 */
[----:B-----5:R2:W-:Y:S04]  /*9560*/  ST.E.128 [R2.64], R20 ;  /* 0x0000001402007985 */ /* 0x0205e8000c101d06 */
.L_x_3785:
[----:B------:R-:W-:Y:S05]  /*9570*/  BSYNC B1 ;  /* 0x0000000000017941 */ /* 0x000fea0003800000 */
.L_x_3784:
        /* <DEDUP_REMOVED lines=94> */
.L_x_3791:
[----:B------:R-:W-:Y:S05]  /*9b60*/  BSYNC B0 ;  /* 0x0000000000007941 */ /* 0x000fea0003800000 */
.L_x_3790:
[----:B------:R-:W-:Y:S02]  /*9b70*/  IMAD R0, R41, 0xa0, RZ ;  /* 0x000000a029007824 */ /* 0x000fe400078e02ff */
[----:B------:R-:W-:Y:S05]  /*9b80*/  IMAD.WIDE.U32 R2, R40, 0xa0, R114 ;  /* 0x000000a028027825 */ /* 0x000fea00078e0072 */
[----:B------:R-:W-:Y:S05]  /*9b90*/  IADD3 R3, R3, R0, RZ ;  /* 0x0000000003037210 */ /* 0x000fea0007ffe0ff */
[----:B-----5:R2:W-:Y:S02]  /*9ba0*/  ST.E.128 [R2.64], R20 ;  /* 0x0000001402007985 */ /* 0x0205e4000c101d06 */
.L_x_3789:
[----:B------:R-:W-:Y:S05]  /*9bb0*/  BSYNC B1 ;  /* 0x0000000000017941 */ /* 0x000fea0003800000 */
.L_x_3788:
        /* <DEDUP_REMOVED lines=94> */
.L_x_3795:
[----:B------:R-:W-:Y:S05]  /*a1a0*/  BSYNC B0 ;  /* 0x0000000000007941 */ /* 0x000fea0003800000 */
.L_x_3794:
[----:B------:R-:W-:Y:S02]  /*a1b0*/  IMAD R0, R41, 0xc0, RZ ;  /* 0x000000c029007824 */ /* 0x000fe400078e02ff */
[----:B------:R-:W-:Y:S05]  /*a1c0*/  IMAD.WIDE.U32 R2, R40, 0xc0, R114 ;  /* 0x000000c028027825 */ /* 0x000fea00078e0072 */
[----:B------:R-:W-:Y:S05]  /*a1d0*/  IADD3 R3, R3, R0, RZ ;  /* 0x0000000003037210 */ /* 0x000fea0007ffe0ff */
[----:B-----5:R2:W-:Y:S02]  /*a1e0*/  ST.E.128 [R2.64], R20 ;  /* 0x0000001402007985 */ /* 0x0205e4000c101d06 */
.L_x_3793:
[----:B------:R-:W-:Y:S05]  /*a1f0*/  BSYNC B1 ;  /* 0x0000000000017941 */ /* 0x000fea0003800000 */
.L_x_3792:
        /* <DEDUP_REMOVED lines=94> */
.L_x_3799:
[----:B------:R-:W-:Y:S05]  /*a7e0*/  BSYNC B0 ;  /* 0x0000000000007941 */ /* 0x000fea0003800000 */
.L_x_3798:
[----:B------:R-:W-:Y:S02]  /*a7f0*/  IMAD R0, R41, 0xe0, RZ ;  /* 0x000000e029007824 */ /* 0x000fe400078e02ff */
[----:B------:R-:W-:Y:S05]  /*a800*/  IMAD.WIDE.U32 R2, R40, 0xe0, R114 ;  /* 0x000000e028027825 */ /* 0x000fea00078e0072 */
[----:B------:R-:W-:Y:S05]  /*a810*/  IADD3 R3, R3, R0, RZ ;  /* 0x0000000003037210 */ /* 0x000fea0007ffe0ff */
[----:B-----5:R2:W-:Y:S02]  /*a820*/  ST.E.128 [R2.64], R20 ;  /* 0x0000001402007985 */ /* 0x0205e4000c101d06 */
.L_x_3797:
[----:B------:R-:W-:Y:S05]  /*a830*/  BSYNC B1 ;  /* 0x0000000000017941 */ /* 0x000fea0003800000 */
.L_x_3796:
        /* <DEDUP_REMOVED lines=91> */
.L_x_3803:
[----:B------:R-:W-:Y:S05]  /*adf0*/  BSYNC B0 ;  /* 0x0000000000007941 */ /* 0x000fea0003800000 */
.L_x_3802:
[C---:B------:R-:W-:Y:S04]  /*ae00*/  LEA R2, P0, R69.reuse, R114, 0x1 ;  /* 0x0000007245027211 */ /* 0x040fe800078008ff */
[----:B------:R-:W-:Y:S05]  /*ae10*/  LEA.HI.X R3, R69, R115, R70, 0x1, P0 ;  /* 0x0000007345037211 */ /* 0x000fea00000f0c46 */
[----:B-----5:R2:W-:Y:S04]  /*ae20*/  ST.E.128 [R2.64], R20 ;  /* 0x0000001402007985 */ /* 0x0205e8000c101d06 */
.L_x_3801:
[----:B------:R-:W-:Y:S05]  /*ae30*/  BSYNC B1 ;  /* 0x0000000000017941 */ /* 0x000fea0003800000 */
.L_x_3800:
        /* <DEDUP_REMOVED lines=94> */
.L_x_3807:
[----:B------:R-:W-:Y:S05]  /*b420*/  BSYNC B0 ;  /* 0x0000000000007941 */ /* 0x000fea0003800000 */
.L_x_3806:
[----:B------:R-:W-:Y:S02]  /*b430*/  IMAD R0, R41, 0x120, RZ ;  /* 0x0000012029007824 */ /* 0x000fe400078e02ff */
[----:B------:R-:W-:Y:S05]  /*b440*/  IMAD.WIDE.U32 R2, R40, 0x120, R114 ;  /* 0x0000012028027825 */ /* 0x000fea00078e0072 */
[----:B------:R-:W-:Y:S05]  /*b450*/  IADD3 R3, R3, R0, RZ ;  /* 0x0000000003037210 */ /* 0x000fea0007ffe0ff */
[----:B-----5:R2:W-:Y:S02]  /*b460*/  ST.E.128 [R2.64], R20 ;  /* 0x0000001402007985 */ /* 0x0205e4000c101d06 */
.L_x_3805:
[----:B------:R-:W-:Y:S05]  /*b470*/  BSYNC B1 ;  /* 0x0000000000017941 */ /* 0x000fea0003800000 */
.L_x_3804:
        /* <DEDUP_REMOVED lines=94> */
.L_x_3811:
[----:B------:R-:W-:Y:S05]  /*ba60*/  BSYNC B0 ;  /* 0x0000000000007941 */ /* 0x000fea0003800000 */
.L_x_3810:
[----:B------:R-:W-:Y:S02]  /*ba70*/  IMAD R0, R41, 0x140, RZ ;  /* 0x0000014029007824 */ /* 0x000fe400078e02ff */
[----:B------:R-:W-:Y:S05]  /*ba80*/  IMAD.WIDE.U32 R2, R40, 0x140, R114 ;  /* 0x0000014028027825 */ /* 0x000fea00078e0072 */
[----:B------:R-:W-:Y:S05]  /*ba90*/  IADD3 R3, R3, R0, RZ ;  /* 0x0000000003037210 */ /* 0x000fea0007ffe0ff */
[----:B-----5:R2:W-:Y:S02]  /*baa0*/  ST.E.128 [R2.64], R20 ;  /* 0x0000001402007985 */ /* 0x0205e4000c101d06 */
.L_x_3809:
[----:B------:R-:W-:Y:S05]  /*bab0*/  BSYNC B1 ;  /* 0x0000000000017941 */ /* 0x000fea0003800000 */
.L_x_3808:
        /* <DEDUP_REMOVED lines=94> */
.L_x_3815:
[----:B------:R-:W-:Y:S05]  /*c0a0*/  BSYNC B0 ;  /* 0x0000000000007941 */ /* 0x000fea0003800000 */
.L_x_3814:
[----:B------:R-:W-:Y:S02]  /*c0b0*/  IMAD R0, R41, 0x160, RZ ;  /* 0x0000016029007824 */ /* 0x000fe400078e02ff */
[----:B------:R-:W-:Y:S05]  /*c0c0*/  IMAD.WIDE.U32 R2, R40, 0x160, R114 ;  /* 0x0000016028027825 */ /* 0x000fea00078e0072 */
[----:B------:R-:W-:Y:S05]  /*c0d0*/  IADD3 R3, R3, R0, RZ ;  /* 0x0000000003037210 */ /* 0x000fea0007ffe0ff */
[----:B-----5:R2:W-:Y:S02]  /*c0e0*/  ST.E.128 [R2.64], R20 ;  /* 0x0000001402007985 */ /* 0x0205e4000c101d06 */
.L_x_3813:
[----:B------:R-:W-:Y:S05]  /*c0f0*/  BSYNC B1 ;  /* 0x0000000000017941 */ /* 0x000fea0003800000 */
.L_x_3812:
        /* <DEDUP_REMOVED lines=94> */
.L_x_3819:
[----:B------:R-:W-:Y:S05]  /*c6e0*/  BSYNC B0 ;  /* 0x0000000000007941 */ /* 0x000fea0003800000 */
.L_x_3818:
[----:B------:R-:W-:Y:S02]  /*c6f0*/  IMAD R0, R41, 0x180, RZ ;  /* 0x0000018029007824 */ /* 0x000fe400078e02ff */
[----:B------:R-:W-:Y:S05]  /*c700*/  IMAD.WIDE.U32 R2, R40, 0x180, R114 ;  /* 0x0000018028027825 */ /* 0x000fea00078e0072 */
[----:B------:R-:W-:Y:S05]  /*c710*/  IADD3 R3, R3, R0, RZ ;  /* 0x0000000003037210 */ /* 0x000fea0007ffe0ff */
[----:B-----5:R2:W-:Y:S02]  /*c720*/  ST.E.128 [R2.64], R20 ;  /* 0x0000001402007985 */ /* 0x0205e4000c101d06 */
.L_x_3817:
[----:B------:R-:W-:Y:S05]  /*c730*/  BSYNC B1 ;  /* 0x0000000000017941 */ /* 0x000fea0003800000 */
.L_x_3816:
        /* <DEDUP_REMOVED lines=94> */
.L_x_3823:
[----:B------:R-:W-:Y:S05]  /*cd20*/  BSYNC B0 ;  /* 0x0000000000007941 */ /* 0x000fea0003800000 */
.L_x_3822:
[----:B------:R-:W-:Y:S02]  /*cd30*/  IMAD R0, R41, 0x1a0, RZ ;  /* 0x000001a029007824 */ /* 0x000fe400078e02ff */
[----:B------:R-:W-:Y:S05]  /*cd40*/  IMAD.WIDE.U32 R2, R40, 0x1a0, R114 ;  /* 0x000001a028027825 */ /* 0x000fea00078e0072 */
[----:B------:R-:W-:Y:S05]  /*cd50*/  IADD3 R3, R3, R0, RZ ;  /* 0x0000000003037210 */ /* 0x000fea0007ffe0ff */
[----:B-----5:R2:W-:Y:S02]  /*cd60*/  ST.E.128 [R2.64], R20 ;  /* 0x0000001402007985 */ /* 0x0205e4000c101d06 */
.L_x_3821:
[----:B------:R-:W-:Y:S05]  /*cd70*/  BSYNC B1 ;  /* 0x0000000000017941 */ /* 0x000fea0003800000 */
.L_x_3820:
        /* <DEDUP_REMOVED lines=94> */
.L_x_3827:
[----:B------:R-:W-:Y:S05]  /*d360*/  BSYNC B0 ;  /* 0x0000000000007941 */ /* 0x000fea0003800000 */
.L_x_3826:
[----:B------:R-:W-:Y:S02]  /*d370*/  IMAD R0, R41, 0x1c0, RZ ;  /* 0x000001c029007824 */ /* 0x000fe400078e02ff */
[----:B------:R-:W-:Y:S05]  /*d380*/  IMAD.WIDE.U32 R2, R40, 0x1c0, R114 ;  /* 0x000001c028027825 */ /* 0x000fea00078e0072 */
[----:B------:R-:W-:Y:S05]  /*d390*/  IADD3 R3, R3, R0, RZ ;  /* 0x0000000003037210 */ /* 0x000fea0007ffe0ff */
[----:B-----5:R2:W-:Y:S02]  /*d3a0*/  ST.E.128 [R2.64], R20 ;  /* 0x0000001402007985 */ /* 0x0205e4000c101d06 */
.L_x_3825:
[----:B------:R-:W-:Y:S05]  /*d3b0*/  BSYNC B1 ;  /* 0x0000000000017941 */ /* 0x000fea0003800000 */
.L_x_3824:
        /* <DEDUP_REMOVED lines=17> */
[C---:B------:R-:W-:Y:S01]  /*d4d0*/  IMAD.U32 R28, R22.reuse, 0x10000, RZ ;  /* 0x00010000161c7824 */ /* 0x040fe200078e00ff */
[----:B------:R-:W-:Y:S01]  /*d4e0*/  LOP3.LUT R31, R23, 0xffff0000, RZ, 0xc0, !PT ;  /* 0xffff0000171f7812 */ /* 0x000fe200078ec0ff */
[C---:B------:R-:W-:Y:S01]  /*d4f0*/  IMAD.U32 R26, R21.reuse, 0x10000, RZ ;  /* 0x00010000151a7824 */ /* 0x040fe200078e00ff */
[----:B------:R-:W-:Y:S02]  /*d500*/  LOP3.LUT R29, R22, 0xffff0000, RZ, 0xc0, !PT ;  /* 0xffff0000161d7812 */ /* 0x000fe400078ec0ff */
[----:B------:R-:W-:Y:S02]  /*d510*/  LOP3.LUT R27, R21, 0xffff0000, RZ, 0xc0, !PT ;  /* 0xffff0000151b7812 */ /* 0x000fe400078ec0ff */
[C---:B------:R-:W-:Y:S02]  /*d520*/  SHF.L.U32 R24, R20.reuse, 0x10, RZ ;  /* 0x0000001014187819 */ /* 0x040fe400000006ff */
[----:B------:R-:W-:Y:S01]  /*d530*/  LOP3.LUT R25, R20, 0xffff0000, RZ, 0xc0, !PT ;  /* 0xffff000014197812 */ /* 0x000fe200078ec0ff */
[----:B------:R-:W-:Y:S01]  /*d540*/  @P1 IMAD.MOV R229, RZ, RZ, -R228 ;  /* 0x000000ffffe51224 */ /* 0x000fe200078e0ae4 */
[----:B------:R-:W-:Y:S04]  /*d550*/  @P1 IADD3 R8, -R228, RZ, RZ ;  /* 0x000000ffe4081210 */ /* 0x000fe80007ffe1ff */
[----:B--2---:R-:W-:Y:S02]  /*d560*/  LEA R2, P0, R229, R2, 0x1 ;  /* 0x00000002e5027211 */ /* 0x004fe400078008ff */
[----:B------:R-:W-:Y:S02]  /*d570*/  IADD3 R0, P2, R135, R8, RZ ;  /* 0x0000000887007210 */ /* 0x000fe40007f5e0ff */
        /* <DEDUP_REMOVED lines=55> */
[----:B------:R-:W-:Y:S02]  /*d8f0*/  FFMA.FTZ R3, R26, R18, R3 ;  /* 0x000000121a037223 */ /* 0x000fe40000010003 */
[----:B------:R-:W-:Y:S02]  /*d900*/  FFMA.FTZ R4, R27, R19, R4 ;  /* 0x000000131b047223 */ /* 0x000fe40000010004 */
[----:B------:R-:W-:Y:S01]  /*d910*/  FFMA.FTZ R5, R28, R20, R5 ;  /* 0x000000141c057223 */ /* 0x000fe20000010005 */
[----:B------:R-:W-:Y:S01]  /*d920*/  F2FP.BF16.PACK_AB R20, R2, R0 ;  /* 0x000000000214723e */ /* 0x000fe200000010ff */
[----:B------:R-:W-:Y:S01]  /*d930*/  FFMA.FTZ R6, R29, R21, R6 ;  /* 0x000000151d067223 */ /* 0x000fe20000010006 */
[----:B------:R-:W-:Y:S01]  /*d940*/  F2FP.BF16.PACK_AB R21, R4, R3 ;  /* 0x000000030415723e */ /* 0x000fe200000010ff */
[----:B------:R-:W-:Y:S02]  /*d950*/  FFMA.FTZ R7, R30, R22, R7 ;  /* 0x000000161e077223 */ /* 0x000fe40000010007 */
[----:B------:R-:W-:Y:S01]  /*d960*/  FFMA.FTZ R8, R31, R23, R8 ;  /* 0x000000171f087223 */ /* 0x000fe20000010008 */
[----:B------:R-:W-:Y:S04]  /*d970*/  F2FP.BF16.PACK_AB R22, R6, R5 ;  /* 0x000000050616723e */ /* 0x000fe800000010ff */
[----:B------:R-:W-:Y:S02]  /*d980*/  F2FP.BF16.PACK_AB R23, R8, R7 ;  /* 0x000000070817723e */ /* 0x000fe400000010ff */
.L_x_3831:
[----:B------:R-:W-:Y:S05]  /*d990*/  BSYNC B0 ;  /* 0x0000000000007941 */ /* 0x000fea0003800000 */
.L_x_3830:
[----:B------:R-:W-:Y:S02]  /*d9a0*/  IMAD R0, R41, 0x1e0, RZ ;  /* 0x000001e029007824 */ /* 0x000fe400078e02ff */
[----:B--2---:R-:W-:Y:S05]  /*d9b0*/  IMAD.WIDE.U32 R2, R40, 0x1e0, R114 ;  /* 0x000001e028027825 */ /* 0x004fea00078e0072 */
[----:B------:R-:W-:Y:S05]  /*d9c0*/  IADD3 R3, R3, R0, RZ ;  /* 0x0000000003037210 */ /* 0x000fea0007ffe0ff */
[----:B-----5:R2:W-:Y:S02]  /*d9d0*/  ST.E.128 [R2.64], R20 ;  /* 0x0000001402007985 */ /* 0x0205e4000c101d06 */
.L_x_3829:
[----:B------:R-:W-:Y:S05]  /*d9e0*/  BSYNC B1 ;  /* 0x0000000000017941 */ /* 0x000fea0003800000 */
.L_x_3828:
        /* <DEDUP_REMOVED lines=11> */
.L_x_3733:
[----:B------:R-:W-:Y:S01]  /*daa0*/  @P2 IMAD.MOV.U32 R2, RZ, RZ, R109 ;  /* 0x000000ffff022224 */ /* 0x000fe200078e006d */
        /* <DEDUP_REMOVED lines=179> */
.L_x_3767:
[----:B------:R-:W-:Y:S05]  /*e5e0*/  BSYNC B2 ;  /* 0x0000000000027941 */ /* 0x000fea0003800000 */
.L_x_3732:
        /* <DEDUP_REMOVED lines=90> */
.L_x_3833:
        /* <DEDUP_REMOVED lines=10> */
.L_x_3834:
[----:B------:R-:W-:Y:S05]  /*ec30*/  BSYNC B0 ;  /* 0x0000000000007941 */ /* 0x000fea0003800000 */
.L_x_3832:
[----:B------:R-:W-:Y:S04]  /*ec40*/  IADD3 R11, R11, -0x1, RZ ;  /* 0xffffffff0b0b7810 */ /* 0x000fe80007ffe0ff */
[----:B------:R-:W-:Y:S11]  /*ec50*/  ISETP.GT.AND P0, PT, R11, R79, PT ;  /* 0x0000004f0b00720c */ /* 0x000ff60003f04270 */
[----:B------:R-:W-:Y:S02]  /*ec60*/  @!UPT UIADD3 URZ, URZ, URZ, URZ ;  /* 0x0000003f3f3ff290 */ /* 0x000fe4000fffe03f */
[----:B------:R-:W-:-:S05]  /*ec70*/  @P0 BRA `(.L_x_3835) ;  /* 0xffff420000000947 */ /* 0x000fca000383ffff */
.L_x_3731:
        /* <DEDUP_REMOVED lines=22> */
[----:B-----5:R-:W-:-:S04]  /*ede0*/  LEA R10, P2, R174, R180, 0x1 ;  /* 0x000000b4ae0a7211 */ /* 0x020fc800078408ff */
[--C-:B------:R-:W-:Y:S01]  /*edf0*/  LEA.HI.X R11, R174, R181, R177.reuse, 0x1, P2 ;  /* 0x000000b5ae0b7211 */ /* 0x100fe200010f0cb1 */
[----:B---3--:R-:W-:Y:S01]  /*ee00*/  IMAD.X R7, R2, 0x1, R177, P1 ;  /* 0x0000000102077824 */ /* 0x008fe200008e06b1 */
[----:B------:R-:W-:Y:S01]  /*ee10*/  SHF.R.S32.HI R2, RZ, 0x1, R8 ;  /* 0x00000001ff027819 */ /* 0x000fe20000011408 */
[----:B------:R-:W-:-:S04]  /*ee20*/  IMAD R6, R179, 0x30, RZ ;  /* 0x00000030b3067824 */ /* 0x000fc800078e02ff */
[----:B------:R-:W-:Y:S01]  /*ee30*/  IMAD R18, R172, R2, R167 ;  /* 0x00000002ac127224 */ /* 0x000fe200078e02a7 */
[----:B------:R-:W-:-:S03]  /*ee40*/  LEA R36, P1, R3, R180, 0x1 ;  /* 0x000000b403247211 */ /* 0x000fc600078208ff */
[----:B------:R-:W-:Y:S01]  /*ee50*/  IMAD.IADD R167, R167, 0x1, R18 ;  /* 0x00000001a7a77824 */ /* 0x000fe200078e0212 */
[----:B------:R-:W-:Y:S01]  /*ee60*/  LEA.HI.X R37, R3, R181, R7, 0x1, P1 ;  /* 0x000000b503257211 */ /* 0x000fe200008f0c07 */
[--C-:B------:R-:W-:Y:S02]  /*ee70*/  IMAD.IADD R12, R242, 0x1, -R47.reuse ;  /* 0x00000001f20c7824 */ /* 0x100fe400078e0a2f */
        /* <DEDUP_REMOVED lines=26> */
[C---:B------:R-:W-:Y:S02]  /*f020*/  SHF.L.U32 R4, R17.reuse, 0x1, RZ ;  /* 0x0000000111047819 */ /* 0x040fe400000006ff */
[----:B------:R-:W-:Y:S02]  /*f030*/  SHF.L.U64.HI R3, R17, 0x1, R18 ;  /* 0x0000000111037819 */ /* 0x000fe40000010212 */
[-C--:B------:R-:W-:Y:S02]  /*f040*/  IADD3 R6, P1, R28, R4.reuse, RZ ;  /* 0x000000041c067210 */ /* 0x080fe40007f3e0ff */
[----:B------:R-:W-:Y:S02]  /*f050*/  IADD3 R4, P0, R26, R4, RZ ;  /* 0x000000041a047210 */ /* 0x000fe40007f1e0ff */
[----:B------:R-:W-:-:S03]  /*f060*/  IADD3.X R7, R29, R3, RZ, P1, !PT ;  /* 0x000000031d077210 */ /* 0x000fc60000ffe4ff */
[----:B------:R-:W-:-:S03]  /*f070*/  IMAD.X R5, R27, 0x1, R3, P0 ;  /* 0x000000011b057824 */ /* 0x000fc600000e0603 */
[----:B------:R-:W2:Y:S04]  /*f080*/  LD.E.64 R6, [R6.64] ;  /* 0x0000000606067980 */ /* 0x000ea8000c101b00 */
[----:B------:R-:W3:Y:S01]  /*f090*/  LD.E.64 R4, [R4.64] ;  /* 0x0000000604047980 */ /* 0x000ee2000c101b00 */
[C---:B-----5:R-:W-:Y:S02]  /*f0a0*/  SHF.L.U32 R22, R11.reuse, 0x10, RZ ;  /* 0x000000100b167819 */ /* 0x060fe400000006ff */
        /* <DEDUP_REMOVED lines=8> */
[----:B---3--:R-:W-:Y:S02]  /*f130*/  LOP3.LUT R11, R5, 0xffff0000, RZ, 0xc0, !PT ;  /* 0xffff0000050b7812 */ /* 0x008fe400078ec0ff */
[----:B------:R-:W-:Y:S02]  /*f140*/  LOP3.LUT R16, R4, 0xffff0000, RZ, 0xc0, !PT ;  /* 0xffff000004107812 */ /* 0x000fe400078ec0ff */
[----:B------:R-:W-:Y:S01]  /*f150*/  LOP3.LUT R20, R6, 0xffff0000, RZ, 0xc0, !PT ;  /* 0xffff000006147812 */ /* 0x000fe200078ec0ff */
[C---:B------:R-:W-:Y:S01]  /*f160*/  FMUL.FTZ R10, R21.reuse, R11 ;  /* 0x0000000b150a7220 */ /* 0x040fe20000410000 */
        /* <DEDUP_REMOVED lines=27> */
.L_x_3842:
[----:B------:R-:W-:Y:S05]  /*f320*/  BSYNC B0 ;  /* 0x0000000000007941 */ /* 0x000fea0003800000 */
.L_x_3841:
[----:B-----5:R1:W-:Y:S02]  /*f330*/  STS.128 [R245], R8 ;  /* 0x00000008f5007388 */ /* 0x0203e40000000c00 */
.L_x_3840:
[----:B------:R-:W-:Y:S05]  /*f340*/  BSYNC B1 ;  /* 0x0000000000017941 */ /* 0x000fea0003800000 */
.L_x_3839:
        /* <DEDUP_REMOVED lines=59> */
.L_x_3846:
[----:B------:R-:W-:Y:S05]  /*f700*/  BSYNC B0 ;  /* 0x0000000000007941 */ /* 0x000fea0003800000 */
.L_x_3845:
[----:B-----5:R2:W-:Y:S02]  /*f710*/  STS.128 [R245+0x800], R8 ;  /* 0x00080008f5007388 */ /* 0x0205e40000000c00 */
.L_x_3844:
[----:B------:R-:W-:Y:S05]  /*f720*/  BSYNC B1 ;  /* 0x0000000000017941 */ /* 0x000fea0003800000 */
.L_x_3843:
        /* <DEDUP_REMOVED lines=15> */
[----:B------:R-:W-:-:S03]  /*f820*/  IADD3 R6, P1, R28, R5, RZ ;  /* 0x000000051c067210 */ /* 0x000fc60007f3e0ff */
[----:B------:R-:W-:Y:S01]  /*f830*/  IMAD.X R5, R27, 0x1, R3, P0 ;  /* 0x000000011b057824 */ /* 0x000fe200000e0603 */
[----:B------:R-:W-:-:S05]  /*f840*/  IADD3.X R7, R29, R3, RZ, P1, !PT ;  /* 0x000000031d077210 */ /* 0x000fca0000ffe4ff */
[----:B------:R-:W2:Y:S04]  /*f850*/  LD.E.64 R4, [R4.64] ;  /* 0x0000000604047980 */ /* 0x000ea8000c101b00 */
[----:B------:R-:W3:Y:S01]  /*f860*/  LD.E.64 R6, [R6.64] ;  /* 0x0000000606067980 */ /* 0x000ee2000c101b00 */
[C---:B-----5:R-:W-:Y:S01]  /*f870*/  SHF.L.U32 R22, R11.reuse, 0x10, RZ ;  /* 0x000000100b167819 */ /* 0x060fe200000006ff */
        /* <DEDUP_REMOVED lines=39> */
.L_x_3850:
[----:B------:R-:W-:Y:S05]  /*faf0*/  BSYNC B0 ;  /* 0x0000000000007941 */ /* 0x000fea0003800000 */
.L_x_3849:
[----:B-----5:R2:W-:Y:S02]  /*fb00*/  STS.128 [R245+0x1000], R8 ;  /* 0x00100008f5007388 */ /* 0x0205e40000000c00 */
.L_x_3848:
[----:B------:R-:W-:Y:S05]  /*fb10*/  BSYNC B1 ;  /* 0x0000000000017941 */ /* 0x000fea0003800000 */
.L_x_3847:
[----:B------:R-:W-:-:S04]  /*fb20*/  IADD3 R16, R172, 0x30, RZ ;  /* 0x00000030ac107810 */ /* 0x000fc80007ffe0ff */
[----:B------:R-:W-:-:S04]  /*fb30*/  ISETP.GE.AND P0, PT, R16, R12, PT ;  /* 0x0000000c1000720c */ /* 0x000fc80003f06270 */
[----:B------:R-:W-:-:S13]  /*fb40*/  ISETP.LT.OR P0, PT, R44, -0x187, P0 ;  /* 0xfffffe792c00780c */ /* 0x000fda0000701670 */
[----:B------:R-:W-:Y:S05]  /*fb50*/  @P0 BRA `(.L_x_3851) ;  /* 0x00001dc000000947 */ /* 0x000fea0003800000 */
[----:B-12---:R1:W5:Y:S01]  /*fb60*/  LD.E.128 R8, [R30.64] ;  /* 0x000000061e087980 */ /* 0x006362000c101d00 */
        /* <DEDUP_REMOVED lines=8> */
[-C--:B------:R-:W-:Y:S02]  /*fbf0*/  IADD3 R4, P1, R28, R0.reuse, RZ ;  /* 0x000000001c047210 */ /* 0x080fe40007f3e0ff */
[----:B------:R-:W-:Y:S02]  /*fc00*/  IADD3 R6, P0, R26, R0, RZ ;  /* 0x000000001a067210 */ /* 0x000fe40007f1e0ff */
[----:B------:R-:W-:-:S03]  /*fc10*/  IADD3.X R5, R29, R2, RZ, P1, !PT ;  /* 0x000000021d057210 */ /* 0x000fc60000ffe4ff */
[----:B------:R-:W-:-:S03]  /*fc20*/  IMAD.X R7, R27, 0x1, R2, P0 ;  /* 0x000000011b077824 */ /* 0x000fc600000e0602 */
[----:B------:R-:W2:Y:S04]  /*fc30*/  LD.E.64 R4, [R4.64] ;  /* 0x0000000604047980 */ /* 0x000ea8000c101b00 */
[----:B------:R3:W4:Y:S01]  /*fc40*/  LD.E.64 R2, [R6.64] ;  /* 0x0000000606027980 */ /* 0x000722000c101b00 */
[C---:B-----5:R-:W-:Y:S01]  /*fc50*/  LOP3.LUT R0, R9.reuse, 0xffff0000, RZ, 0xc0, !PT ;  /* 0xffff000009007812 */ /* 0x060fe200078ec0ff */
[----:B------:R-:W-:Y:S01]  /*fc60*/  IMAD.U32 R14, R9, 0x10000, RZ ;  /* 0x00010000090e7824 */ /* 0x000fe200078e00ff */
[C---:B------:R-:W-:Y:S01]  /*fc70*/  SHF.L.U32 R13, R10.reuse, 0x10, RZ ;  /* 0x000000100a0d7819 */ /* 0x040fe200000006ff */
[C---:B------:R-:W-:Y:S01]  /*fc80*/  IMAD.U32 R17, R11.reuse, 0x10000, RZ ;  /* 0x000100000b117824 */ /* 0x040fe200078e00ff */
[----:B------:R-:W-:Y:S02]  /*fc90*/  LOP3.LUT R12, R10, 0xffff0000, RZ, 0xc0, !PT ;  /* 0xffff00000a0c7812 */ /* 0x000fe400078ec0ff */
[----:B------:R-:W-:-:S02]  /*fca0*/  LOP3.LUT R10, R11, 0xffff0000, RZ, 0xc0, !PT ;  /* 0xffff00000b0a7812 */ /* 0x000fc400078ec0ff */
[C---:B---3--:R-:W-:Y:S02]  /*fcb0*/  SHF.L.U32 R7, R8.reuse, 0x10, RZ ;  /* 0x0000001008077819 */ /* 0x048fe400000006ff */
[----:B------:R-:W-:Y:S02]  /*fcc0*/  LOP3.LUT R6, R8, 0xffff0000, RZ, 0xc0, !PT ;  /* 0xffff000008067812 */ /* 0x000fe400078ec0ff */
[----:B--2---:R-:W-:Y:S01]  /*fcd0*/  SHF.L.U32 R9, R4, 0x10, RZ ;  /* 0x0000001004097819 */ /* 0x004fe200000006ff */
[----:B----4-:R-:W-:Y:S01]  /*fce0*/  IMAD.U32 R8, R2, 0x10000, RZ ;  /* 0x0001000002087824 */ /* 0x010fe200078e00ff */
[----:B------:R-:W-:Y:S02]  /*fcf0*/  LOP3.LUT R15, R4, 0xffff0000, RZ, 0xc0, !PT ;  /* 0xffff0000040f7812 */ /* 0x000fe400078ec0ff */
[----:B------:R-:W-:Y:S01]  /*fd00*/  LOP3.LUT R2, R2, 0xffff0000, RZ, 0xc0, !PT ;  /* 0xffff000002027812 */ /* 0x000fe200078ec0ff */
[C---:B------:R-:W-:Y:S02]  /*fd10*/  FMUL.FTZ R4, R6.reuse, R8 ;  /* 0x0000000806047220 */ /* 0x040fe40000410000 */
[----:B------:R-:W-:-:S02]  /*fd20*/  FMUL.FTZ R6, R6, R9 ;  /* 0x0000000906067220 */ /* 0x000fc40000410000 */
[C---:B------:R-:W-:Y:S02]  /*fd30*/  FFMA.FTZ R4, R7.reuse, R9, -R4 ;  /* 0x0000000907047223 */ /* 0x040fe40000010804 */
[----:B------:R-:W-:Y:S01]  /*fd40*/  FFMA.FTZ R6, R7, R8, R6 ;  /* 0x0000000807067223 */ /* 0x000fe20000010006 */
[C---:B------:R-:W-:Y:S01]  /*fd50*/  LOP3.LUT R7, R3.reuse, 0xffff0000, RZ, 0xc0, !PT ;  /* 0xffff000003077812 */ /* 0x040fe200078ec0ff */
[CC--:B------:R-:W-:Y:S01]  /*fd60*/  FMUL.FTZ R11, R0.reuse, R2.reuse ;  /* 0x00000002000b7220 */ /* 0x0c0fe20000410000 */
[----:B------:R-:W-:Y:S01]  /*fd70*/  SHF.L.U32 R3, R3, 0x10, RZ ;  /* 0x0000001003037819 */ /* 0x000fe200000006ff */
[----:B------:R-:W-:Y:S01]  /*fd80*/  FMUL.FTZ R0, R0, R15 ;  /* 0x0000000f00007220 */ /* 0x000fe20000410000 */
[C---:B------:R-:W-:Y:S01]  /*fd90*/  LOP3.LUT R8, R5.reuse, 0xffff0000, RZ, 0xc0, !PT ;  /* 0xffff000005087812 */ /* 0x040fe200078ec0ff */
[----:B------:R-:W-:Y:S02]  /*fda0*/  IMAD.U32 R5, R5, 0x10000, RZ ;  /* 0x0001000005057824 */ /* 0x000fe400078e00ff */
[----:B------:R-:W-:-:S02]  /*fdb0*/  FFMA.FTZ R2, R14, R2, R0 ;  /* 0x000000020e027223 */ /* 0x000fc40000010000 */
[----:B------:R-:W-:Y:S02]  /*fdc0*/  FMUL.FTZ R0, R10, R7 ;  /* 0x000000070a007220 */ /* 0x000fe40000410000 */
[----:B------:R-:W-:Y:S02]  /*fdd0*/  FMUL.FTZ R9, R12, R3 ;  /* 0x000000030c097220 */ /* 0x000fe40000410000 */
[-C--:B------:R-:W-:Y:S02]  /*fde0*/  FMUL.FTZ R10, R10, R8.reuse ;  /* 0x000000080a0a7220 */ /* 0x080fe40000410000 */
[----:B------:R-:W-:Y:S02]  /*fdf0*/  FMUL.FTZ R12, R12, R5 ;  /* 0x000000050c0c7220 */ /* 0x000fe40000410000 */
[----:B------:R-:W-:Y:S02]  /*fe00*/  FFMA.FTZ R11, R14, R15, -R11 ;  /* 0x0000000f0e0b7223 */ /* 0x000fe4000001080b */
[----:B------:R-:W-:-:S02]  /*fe10*/  FFMA.FTZ R0, R17, R8, -R0 ;  /* 0x0000000811007223 */ /* 0x000fc40000010800 */
[----:B------:R-:W-:Y:S02]  /*fe20*/  FFMA.FTZ R10, R17, R7, R10 ;  /* 0x00000007110a7223 */ /* 0x000fe4000001000a */
[C---:B------:R-:W-:Y:S02]  /*fe30*/  FFMA.FTZ R9, R13.reuse, R5, -R9 ;  /* 0x000000050d097223 */ /* 0x040fe40000010809 */
[----:B------:R-:W-:Y:S01]  /*fe40*/  FFMA.FTZ R12, R13, R3, R12 ;  /* 0x000000030d0c7223 */ /* 0x000fe2000001000c */
[----:B------:R-:W-:Y:S02]  /*fe50*/  F2FP.BF16.PACK_AB R2, R2, R11 ;  /* 0x0000000b0202723e */ /* 0x000fe400000010ff */
[----:B------:R-:W-:Y:S02]  /*fe60*/  F2FP.BF16.PACK_AB R10, R10, R0 ;  /* 0x000000000a0a723e */ /* 0x000fe400000010ff */
[----:B------:R-:W-:Y:S02]  /*fe70*/  F2FP.BF16.PACK_AB R12, R12, R9 ;  /* 0x000000090c0c723e */ /* 0x000fe400000010ff */
[----:B------:R-:W-:Y:S01]  /*fe80*/  F2FP.BF16.PACK_AB R4, R6, R4 ;  /* 0x000000040604723e */ /* 0x000fe200000010ff */
[----:B------:R-:W-:Y:S01]  /*fe90*/  IMAD.MOV.U32 R9, RZ, RZ, R2 ;  /* 0x000000ffff097224 */ /* 0x000fe200078e0002 */
[----:B------:R-:W-:Y:S01]  /*fea0*/  MOV R11, R10 ;  /* 0x0000000a000b7202 */ /* 0x000fe20000000f00 */
[----:B------:R-:W-:Y:S01]  /*feb0*/  IMAD.MOV.U32 R10, RZ, RZ, R12 ;  /* 0x000000ffff0a7224 */ /* 0x000fe200078e000c */
[----:B------:R-:W-:-:S02]  /*fec0*/  MOV R8, R4 ;  /* 0x0000000400087202 */ /* 0x000fc40000000f00 */
.L_x_3853:
[----:B------:R-:W-:Y:S05]  /*fed0*/  BSYNC B0 ;  /* 0x0000000000007941 */ /* 0x000fea0003800000 */
.L_x_3852:
[----:B-----5:R2:W-:Y:S01]  /*fee0*/  STS.128 [R245+0x1800], R8 ;  /* 0x00180008f5007388 */ /* 0x0205e20000000c00 */
[----:B------:R-:W-:Y:S05]  /*fef0*/  BRA `(.L_x_3851) ;  /* 0x00001a2000007947 */ /* 0x000fea0003800000 */
.L_x_3838:
        /* <DEDUP_REMOVED lines=15> */
[----:B------:R-:W-:Y:S01]  /*fff0*/  LEA.HI.X.SX32 R9, R9, R13, 0x1, P0 ;  /* 0x0000000d09097211 */ /* 0x000fe200000f0eff */
[----:B------:R-:W-:Y:S01]  /*10000*/  IMAD.MOV.U32 R16, RZ, RZ, RZ ;  /* 0x000000ffff107224 */ /* 0x000fe200078e00ff */
[----:B-1----:R-:W-:Y:S01]  /*10010*/  LEA R10, P0, R8, R26, 0x1 ;  /* 0x0000001a080a7211 */ /* 0x002fe200078008ff */
[----:B------:R-:W2:Y:S01]  /*10020*/  LD.E.128 R4, [R4.64] ;  /* 0x0000000604047980 */ /* 0x000ea2000c101d00 */
[----:B------:R-:W-:Y:S02]  /*10030*/  @P1 IADD3 R16, -R2, RZ, RZ ;  /* 0x000000ff02101210 */ /* 0x000fe40007ffe1ff */
[----:B------:R-:W-:Y:S02]  /*10040*/  LEA.HI.X R11, R8, R27, R9, 0x1, P0 ;  /* 0x0000001b080b7211 */ /* 0x000fe400000f0c09 */
[----:B------:R-:W-:-:S04]  /*10050*/  IADD3 R17, P0, R16, R3, RZ ;  /* 0x0000000310117210 */ /* 0x000fc80007f1e0ff */
[----:B------:R-:W3:Y:S01]  /*10060*/  LD.E.128 R8, [R10.64] ;  /* 0x000000060a087980 */ /* 0x000ee2000c101d00 */
[----:B------:R-:W-:Y:S02]  /*10070*/  LEA.HI.X.SX32 R16, R16, R13, 0x1, P0 ;  /* 0x0000000d10107211 */ /* 0x000fe400000f0eff */
[----:B------:R-:W-:-:S04]  /*10080*/  LEA R18, P0, R17, R28, 0x1 ;  /* 0x0000001c11127211 */ /* 0x000fc800078008ff */
[----:B------:R-:W-:-:S06]  /*10090*/  LEA.HI.X R19, R17, R29, R16, 0x1, P0 ;  /* 0x0000001d11137211 */ /* 0x000fcc00000f0c10 */
[----:B------:R-:W4:Y:S01]  /*100a0*/  LD.E.128 R16, [R18.64] ;  /* 0x0000000612107980 */ /* 0x000f22000c101d00 */
[C---:B-----5:R-:W-:Y:S01]  /*100b0*/  IMAD.U32 R34, R20.reuse, 0x10000, RZ ;  /* 0x0001000014227824 */ /* 0x060fe200078e00ff */
[----:B------:R-:W-:Y:S01]  /*100c0*/  LOP3.LUT R24, R20, 0xffff0000, RZ, 0xc0, !PT ;  /* 0xffff000014187812 */ /* 0x000fe200078ec0ff */
[----:B------:R-:W-:Y:S01]  /*100d0*/  IMAD.U32 R38, R22, 0x10000, RZ ;  /* 0x0001000016267824 */ /* 0x000fe200078e00ff */
[C---:B------:R-:W-:Y:S02]  /*100e0*/  LOP3.LUT R20, R21.reuse, 0xffff0000, RZ, 0xc0, !PT ;  /* 0xffff000015147812 */ /* 0x040fe400078ec0ff */
[----:B------:R-:W-:Y:S02]  /*100f0*/  SHF.L.U32 R39, R21, 0x10, RZ ;  /* 0x0000001015277819 */ /* 0x000fe400000006ff */
[C---:B------:R-:W-:Y:S02]  /*10100*/  LOP3.LUT R21, R23.reuse, 0xffff0000, RZ, 0xc0, !PT ;  /* 0xffff000017157812 */ /* 0x040fe400078ec0ff */
[----:B------:R-:W-:-:S02]  /*10110*/  SHF.L.U32 R52, R23, 0x10, RZ ;  /* 0x0000001017347819 */ /* 0x000fc400000006ff */
[----:B------:R-:W-:Y:S01]  /*10120*/  LOP3.LUT R22, R22, 0xffff0000, RZ, 0xc0, !PT ;  /* 0xffff000016167812 */ /* 0x000fe200078ec0ff */
[C---:B--2---:R-:W-:Y:S01]  /*10130*/  IMAD.U32 R51, R4.reuse, 0x10000, RZ ;  /* 0x0001000004337824 */ /* 0x044fe200078e00ff */
[----:B------:R-:W-:Y:S01]  /*10140*/  LOP3.LUT R23, R4, 0xffff0000, RZ, 0xc0, !PT ;  /* 0xffff000004177812 */ /* 0x000fe200078ec0ff */
[----:B------:R-:W-:Y:S01]  /*10150*/  IMAD.U32 R53, R6, 0x10000, RZ ;  /* 0x0001000006357824 */ /* 0x000fe200078e00ff */
[C---:B------:R-:W-:Y:S02]  /*10160*/  SHF.L.U32 R4, R5.reuse, 0x10, RZ ;  /* 0x0000001005047819 */ /* 0x040fe400000006ff */
        /* <DEDUP_REMOVED lines=52> */
.L_x_3857:
[----:B------:R-:W-:Y:S05]  /*104b0*/  BSYNC B0 ;  /* 0x0000000000007941 */ /* 0x000fea0003800000 */
.L_x_3856:
[----:B-----5:R2:W-:Y:S02]  /*104c0*/  STS.128 [R245], R20 ;  /* 0x00000014f5007388 */ /* 0x0205e40000000c00 */
.L_x_3855:
[----:B------:R-:W-:Y:S05]  /*104d0*/  BSYNC B1 ;  /* 0x0000000000017941 */ /* 0x000fea0003800000 */
.L_x_3854:
        /* <DEDUP_REMOVED lines=19> */
[----:B------:R-:W-:Y:S02]  /*10610*/  LEA R8, P1, R6, R26, 0x1 ;  /* 0x0000001a06087211 */ /* 0x000fe400078208ff */
[----:B------:R-:W-:Y:S02]  /*10620*/  @P0 IADD3 R17, -R2, RZ, RZ ;  /* 0x000000ff02110210 */ /* 0x000fe40007ffe1ff */
[----:B------:R-:W-:Y:S01]  /*10630*/  LEA.HI.X R9, R6, R27, R5, 0x1, P1 ;  /* 0x0000001b06097211 */ /* 0x000fe200008f0c05 */
[----:B------:R-:W-:Y:S01]  /*10640*/  IMAD.WIDE R4, R4, 0x2, R36 ;  /* 0x0000000204047825 */ /* 0x000fe200078e0224 */
[----:B------:R-:W-:-:S04]  /*10650*/  IADD3 R16, P1, R17, R16, RZ ;  /* 0x0000001011107210 */ /* 0x000fc80007f3e0ff */
[----:B-1----:R-:W3:Y:S01]  /*10660*/  LD.E.128 R8, [R8.64] ;  /* 0x0000000608087980 */ /* 0x002ee2000c101d00 */
[----:B------:R-:W-:Y:S02]  /*10670*/  LEA.HI.X.SX32 R17, R17, R25, 0x1, P1 ;  /* 0x0000001911117211 */ /* 0x000fe400008f0eff */
[C---:B------:R-:W-:Y:S01]  /*10680*/  LEA R18, P1, R16.reuse, R28, 0x1 ;  /* 0x0000001c10127211 */ /* 0x040fe200078208ff */
[----:B------:R-:W4:Y:S03]  /*10690*/  LD.E.128 R4, [R4.64] ;  /* 0x0000000604047980 */ /* 0x000f26000c101d00 */
[----:B------:R-:W-:-:S06]  /*106a0*/  LEA.HI.X R19, R16, R29, R17, 0x1, P1 ;  /* 0x0000001d10137211 */ /* 0x000fcc00008f0c11 */
[----:B--2---:R-:W2:Y:S01]  /*106b0*/  LD.E.128 R16, [R18.64] ;  /* 0x0000000612107980 */ /* 0x004ea2000c101d00 */
[C---:B-----5:R-:W-:Y:S01]  /*106c0*/  IMAD.U32 R34, R20.reuse, 0x10000, RZ ;  /* 0x0001000014227824 */ /* 0x060fe200078e00ff */
[----:B------:R-:W-:Y:S01]  /*106d0*/  LOP3.LUT R25, R20, 0xffff0000, RZ, 0xc0, !PT ;  /* 0xffff000014197812 */ /* 0x000fe200078ec0ff */
[C---:B------:R-:W-:Y:S01]  /*106e0*/  IMAD.U32 R37, R21.reuse, 0x10000, RZ ;  /* 0x0001000015257824 */ /* 0x040fe200078e00ff */
[----:B------:R-:W-:Y:S01]  /*106f0*/  LOP3.LUT R20, R21, 0xffff0000, RZ, 0xc0, !PT ;  /* 0xffff000015147812 */ /* 0x000fe200078ec0ff */
[C---:B------:R-:W-:Y:S01]  /*10700*/  IMAD.U32 R39, R23.reuse, 0x10000, RZ ;  /* 0x0001000017277824 */ /* 0x040fe200078e00ff */
[----:B------:R-:W-:Y:S02]  /*10710*/  LOP3.LUT R21, R23, 0xffff0000, RZ, 0xc0, !PT ;  /* 0xffff000017157812 */ /* 0x000fe400078ec0ff */
[C---:B------:R-:W-:Y:S02]  /*10720*/  SHF.L.U32 R36, R22.reuse, 0x10, RZ ;  /* 0x0000001016247819 */ /* 0x040fe400000006ff */
        /* <DEDUP_REMOVED lines=33> */
[----:B------:R-:W-:Y:S01]  /*10940*/  LOP3.LUT R16, R18, 0xffff0000, RZ, 0xc0, !PT ;  /* 0xffff000012107812 */ /* 0x000fe200078ec0ff */
        /* <DEDUP_REMOVED lines=23> */
.L_x_3861:
[----:B------:R-:W-:Y:S05]  /*10ac0*/  BSYNC B0 ;  /* 0x0000000000007941 */ /* 0x000fea0003800000 */
.L_x_3860:
[----:B-----5:R3:W-:Y:S02]  /*10ad0*/  STS.128 [R245+0x800], R20 ;  /* 0x00080014f5007388 */ /* 0x0207e40000000c00 */
.L_x_3859:
[----:B------:R-:W-:Y:S05]  /*10ae0*/  BSYNC B1 ;  /* 0x0000000000017941 */ /* 0x000fea0003800000 */
.L_x_3858:
        /* <DEDUP_REMOVED lines=20> */
[----:B------:R-:W-:Y:S01]  /*10c30*/  LEA R8, P1, R6, R26, 0x1 ;  /* 0x0000001a06087211 */ /* 0x000fe200078208ff */
[----:B------:R-:W-:-:S03]  /*10c40*/  @P0 IMAD.MOV R18, RZ, RZ, -R2 ;  /* 0x000000ffff120224 */ /* 0x000fc600078e0a02 */
        /* <DEDUP_REMOVED lines=73> */
.L_x_3865:
[----:B------:R-:W-:Y:S05]  /*110e0*/  BSYNC B0 ;  /* 0x0000000000007941 */ /* 0x000fea0003800000 */
.L_x_3864:
[----:B-----5:R3:W-:Y:S02]  /*110f0*/  STS.128 [R245+0x1000], R20 ;  /* 0x00100014f5007388 */ /* 0x0207e40000000c00 */
.L_x_3863:
[----:B------:R-:W-:Y:S05]  /*11100*/  BSYNC B1 ;  /* 0x0000000000017941 */ /* 0x000fea0003800000 */
.L_x_3862:
[----:B------:R-:W-:-:S04]  /*11110*/  IADD3 R16, R172, 0x30, RZ ;  /* 0x00000030ac107810 */ /* 0x000fc80007ffe0ff */
        /* <DEDUP_REMOVED lines=18> */
[----:B------:R-:W-:Y:S01]  /*11240*/  LEA R14, P1, R12, R26, 0x1 ;  /* 0x0000001a0c0e7211 */ /* 0x000fe200078208ff */
[----:B------:R-:W-:Y:S01]  /*11250*/  IMAD.MOV.U32 R17, RZ, RZ, RZ ;  /* 0x000000ffff117224 */ /* 0x000fe200078e00ff */
[----:B------:R-:W-:Y:S01]  /*11260*/  @P0 IADD3 R17, -R2, RZ, RZ ;  /* 0x000000ff02110210 */ /* 0x000fe20007ffe1ff */
[----:B--2---:R-:W2:Y:S01]  /*11270*/  LD.E.128 R8, [R10.64] ;  /* 0x000000060a087980 */ /* 0x004ea2000c101d00 */
[----:B------:R-:W-:Y:S02]  /*11280*/  LEA.HI.X R15, R12, R27, R13, 0x1, P1 ;  /* 0x0000001b0c0f7211 */ /* 0x000fe400008f0c0d */
[----:B------:R-:W-:-:S04]  /*11290*/  IADD3 R3, P1, R17, R3, RZ ;  /* 0x0000000311037210 */ /* 0x000fc80007f3e0ff */
[----:B---3--:R-:W3:Y:S01]  /*112a0*/  LD.E.128 R12, [R14.64] ;  /* 0x000000060e0c7980 */ /* 0x008ee2000c101d00 */
        /* <DEDUP_REMOVED lines=11> */
[----:B------:R-:W-:-:S02]  /*11360*/  SHF.L.U32 R26, R7, 0x10, RZ ;  /* 0x00000010071a7819 */ /* 0x000fc400000006ff */
[C---:B--2---:R-:W-:Y:S01]  /*11370*/  SHF.L.U32 R6, R9.reuse, 0x10, RZ ;  /* 0x0000001009067819 */ /* 0x044fe200000006ff */
[----:B------:R-:W-:Y:S01]  /*11380*/  IMAD.U32 R19, R8, 0x10000, RZ ;  /* 0x0001000008137824 */ /* 0x000fe200078e00ff */
[----:B------:R-:W-:Y:S01]  /*11390*/  LOP3.LUT R28, R9, 0xffff0000, RZ, 0xc0, !PT ;  /* 0xffff0000091c7812 */ /* 0x000fe200078ec0ff */
[----:B------:R-:W-:Y:S01]  /*113a0*/  IMAD.U32 R27, R10, 0x10000, RZ ;  /* 0x000100000a1b7824 */ /* 0x000fe200078e00ff */
[----:B------:R-:W-:Y:S02]  /*113b0*/  LOP3.LUT R7, R8, 0xffff0000, RZ, 0xc0, !PT ;  /* 0xffff000008077812 */ /* 0x000fe400078ec0ff */
[----:B------:R-:W-:Y:S01]  /*113c0*/  LOP3.LUT R9, R10, 0xffff0000, RZ, 0xc0, !PT ;  /* 0xffff00000a097812 */ /* 0x000fe200078ec0ff */
[----:B---3--:R-:W-:Y:S01]  /*113d0*/  IMAD.U32 R29, R12, 0x10000, RZ ;  /* 0x000100000c1d7824 */ /* 0x008fe200078e00ff */
[C---:B------:R-:W-:Y:S01]  /*113e0*/  SHF.L.U32 R8, R11.reuse, 0x10, RZ ;  /* 0x000000100b087819 */ /* 0x040fe200000006ff */
[----:B------:R-:W-:Y:S01]  /*113f0*/  IMAD.U32 R31, R14, 0x10000, RZ ;  /* 0x000100000e1f7824 */ /* 0x000fe200078e00ff */
[----:B------:R-:W-:Y:S01]  /*11400*/  LOP3.LUT R30, R11, 0xffff0000, RZ, 0xc0, !PT ;  /* 0xffff00000b1e7812 */ /* 0x000fe200078ec0ff */
[----:B------:R-:W-:Y:S01]  /*11410*/  @!P0 FADD.FTZ R29, -R29, -RZ ;  /* 0x800000ff1d1d8221 */ /* 0x000fe20000010100 */
[----:B------:R-:W-:Y:S01]  /*11420*/  SHF.L.U32 R10, R13, 0x10, RZ ;  /* 0x000000100d0a7819 */ /* 0x000fe200000006ff */
[----:B------:R-:W-:Y:S01]  /*11430*/  @!P0 FADD.FTZ R31, -R31, -RZ ;  /* 0x800000ff1f1f8221 */ /* 0x000fe20000010100 */
[----:B------:R-:W-:Y:S01]  /*11440*/  LOP3.LUT R32, R13, 0xffff0000, RZ, 0xc0, !PT ;  /* 0xffff00000d207812 */ /* 0x000fe200078ec0ff */
[----:B------:R-:W-:Y:S01]  /*11450*/  FMUL.FTZ R19, R19, R29 ;  /* 0x0000001d13137220 */ /* 0x000fe20000410000 */
        /* <DEDUP_REMOVED lines=41> */
.L_x_3867:
[----:B------:R-:W-:Y:S05]  /*116f0*/  BSYNC B0 ;  /* 0x0000000000007941 */ /* 0x000fea0003800000 */
.L_x_3866:
[----:B-----5:R1:W-:Y:S01]  /*11700*/  STS.128 [R245+0x1800], R4 ;  /* 0x00180004f5007388 */ /* 0x0203e20000000c00 */
[----:B------:R-:W-:Y:S05]  /*11710*/  BRA `(.L_x_3851) ;  /* 0x0000020000007947 */ /* 0x000fea0003800000 */
.L_x_3837:
        /* <DEDUP_REMOVED lines=13> */
[-C--:B-----5:R-:W-:Y:S01]  /*117f0*/  @!P5 LEA R10, P1, R3, R180.reuse, 0x1 ;  /* 0x000000b4030ad211 */ /* 0x0a0fe200078208ff */
        /* <DEDUP_REMOVED lines=18> */
.L_x_3851:
[----:B------:R-:W-:Y:S05]  /*11920*/  BSYNC B2 ;  /* 0x0000000000027941 */ /* 0x000fea0003800000 */
.L_x_3836:
[----:B------:R-:W-:Y:S02]  /*11930*/  IADD3 R248, R35, -0x1, RZ ;  /* 0xffffffff23f87810 */ /* 0x000fe40007ffe0ff */
[----:B-1----:R-:W-:-:S02]  /*11940*/  IADD3 R12, R172, 0x50, RZ ;  /* 0x00000050ac0c7810 */ /* 0x002fc40007ffe0ff */
[----:B--2---:R-:W-:Y:S01]  /*11950*/  IADD3 R11, R172, 0x60, RZ ;  /* 0x00000060ac0b7810 */ /* 0x004fe20007ffe0ff */
[----:B------:R-:W-:Y:S01]  /*11960*/  IMAD.SHL.U32 R33, R248, 0x100, RZ ;  /* 0x00000100f8217824 */ /* 0x000fe200078e00ff */
[C---:B------:R-:W-:Y:S02]  /*11970*/  IADD3 R10, R172.reuse, 0x70, RZ ;  /* 0x00000070ac0a7810 */ /* 0x040fe40007ffe0ff */
        /* <DEDUP_REMOVED lines=9> */
[----:B------:R-:W-:-:S03]  /*11a10*/  ISETP.GE.AND P3, PT, R11, R0, PT ;  /* 0x000000000b00720c */ /* 0x000fc60003f66270 */
[C---:B------:R-:W-:Y:S02]  /*11a20*/  @!P5 LEA R4, P0, R77.reuse, R237, 0x1 ;  /* 0x000000ed4d04d211 */ /* 0x040fe400078008ff */
[--C-:B------:R-:W-:Y:S02]  /*11a30*/  @!P1 IMAD.MOV.U32 R2, RZ, RZ, R237.reuse ;  /* 0x000000ffff029224 */ /* 0x100fe400078e00ed */
[----:B------:R-:W-:Y:S01]  /*11a40*/  @!P1 IMAD.MOV.U32 R3, RZ, RZ, R236 ;  /* 0x000000ffff039224 */ /* 0x000fe200078e00ec */
        /* <DEDUP_REMOVED lines=11> */
[--C-:B------:R-:W-:Y:S02]  /*11b00*/  @!P4 IMAD.MOV.U32 R21, RZ, RZ, R236.reuse ;  /* 0x000000ffff15c224 */ /* 0x100fe400078e00ec */
[----:B------:R-:W-:Y:S02]  /*11b10*/  @!P3 IMAD.MOV.U32 R14, RZ, RZ, R237 ;  /* 0x000000ffff0eb224 */ /* 0x000fe400078e00ed */
[----:B------:R-:W-:Y:S02]  /*11b20*/  @!P3 IMAD.MOV.U32 R15, RZ, RZ, R236 ;  /* 0x000000ffff0fb224 */ /* 0x000fe400078e00ec */
[----:B------:R-:W-:-:S04]  /*11b30*/  @!P6 IMAD.WIDE.U32 R22, R40, 0x60, R6 ;  /* 0x000000602816e825 */ /* 0x000fc800078e0006 */
[----:B------:R-:W-:Y:S02]  /*11b40*/  @!P1 IMAD.MOV.U32 R6, RZ, RZ, R237 ;  /* 0x000000ffff069224 */ /* 0x000fe400078e00ed */
[----:B------:R-:W-:Y:S02]  /*11b50*/  @!P1 IMAD.MOV.U32 R7, RZ, RZ, R236 ;  /* 0x000000ffff079224 */ /* 0x000fe400078e00ec */
[----:B------:R-:W-:-:S04]  /*11b60*/  @!P4 IMAD.WIDE.U32 R20, R40, 0xa0, R20 ;  /* 0x000000a02814c825 */ /* 0x000fc800078e0014 */
[C---:B------:R-:W-:Y:S01]  /*11b70*/  @!P3 IMAD.WIDE.U32 R14, R40.reuse, 0xc0, R14 ;  /* 0x000000c0280eb825 */ /* 0x040fe200078e000e */
[----:B-1----:R-:W-:-:S03]  /*11b80*/  @!P2 LEA R2, P0, R40, R237, 0x6 ;  /* 0x000000ed2802a211 */ /* 0x002fc600078030ff */
[C---:B------:R-:W-:Y:S01]  /*11b90*/  @!P1 IMAD.WIDE.U32 R6, R40.reuse, 0xe0, R6 ;  /* 0x000000e028069825 */ /* 0x040fe200078e0006 */
[----:B------:R-:W-:-:S03]  /*11ba0*/  @!P2 LEA.HI.X R3, R40, R236, R41, 0x6, P0 ;  /* 0x000000ec2803a211 */ /* 0x000fc600000f3429 */
[----:B--2---:R-:W-:Y:S01]  /*11bb0*/  @!P6 IMAD R5, R41, 0x60, RZ ;  /* 0x000000602905e824 */ /* 0x004fe200078e02ff */
[----:B------:R-:W-:Y:S01]  /*11bc0*/  ISETP.GE.AND P0, PT, R9, R0, PT ;  /* 0x000000000900720c */ /* 0x000fe20003f06270 */
[----:B------:R-:W-:Y:S01]  /*11bd0*/  @!P4 IMAD R4, R41, 0xa0, RZ ;  /* 0x000000a02904c824 */ /* 0x000fe200078e02ff */
[----:B------:R1:W-:Y:S01]  /*11be0*/  @!P2 LDGSTS.E.BYPASS.LTC128B.128 [R245+0x3000], [R2.64] ;  /* 0x0300000002f5afae */ /* 0x0003e2000b901d46 */
[----:B------:R-:W-:Y:S01]  /*11bf0*/  @!P5 LEA R26, P2, R40, R237, 0x7 ;  /* 0x000000ed281ad211 */ /* 0x000fe200078438ff */
[----:B------:R-:W-:Y:S02]  /*11c00*/  @!P6 IMAD.IADD R23, R5, 0x1, R23 ;  /* 0x000000010517e824 */ /* 0x000fe400078e0217 */
[----:B------:R-:W-:Y:S01]  /*11c10*/  @!P4 IMAD.IADD R5, R4, 0x1, R21 ;  /* 0x000000010405c824 */ /* 0x000fe200078e0215 */
[----:B------:R-:W-:Y:S01]  /*11c20*/  @!P5 LEA.HI.X R27, R40, R236, R41, 0x7, P2 ;  /* 0x000000ec281bd211 */ /* 0x000fe200010f3c29 */
[----:B------:R-:W-:Y:S01]  /*11c30*/  @!P4 IMAD.MOV.U32 R4, RZ, RZ, R20 ;  /* 0x000000ffff04c224 */ /* 0x000fe200078e0014 */
[----:B------:R2:W-:Y:S01]  /*11c40*/  @!P6 LDGSTS.E.BYPASS.LTC128B.128 [R245+0x3800], [R22.64] ;  /* 0x0380000016f5efae */ /* 0x0005e2000b901d46 */
[----:B------:R-:W-:-:S03]  /*11c50*/  ISETP.GE.AND P6, PT, R8, R0, PT ;  /* 0x000000000800720c */ /* 0x000fc60003fc6270 */
[C---:B------:R-:W-:Y:S01]  /*11c60*/  @!P0 LEA R20, P2, R40.reuse, R237, 0x8 ;  /* 0x000000ed28148211 */ /* 0x040fe200078440ff */
[----:B------:R3:W-:Y:S03]  /*11c70*/  @!P5 LDGSTS.E.BYPASS.LTC128B.128 [R245+0x4000], [R26.64] ;  /* 0x040000001af5dfae */ /* 0x0007e6000b901d46 */
[----:B------:R-:W-:Y:S01]  /*11c80*/  @!P0 LEA.HI.X R21, R40, R236, R41, 0x8, P2 ;  /* 0x000000ec28158211 */ /* 0x000fe200010f4429 */
[----:B------:R5:W-:Y:S05]  /*11c90*/  @!P4 LDGSTS.E.BYPASS.LTC128B.128 [R245+0x4800], [R4.64] ;  /* 0x0480000004f5cfae */ /* 0x000bea000b901d46 */
[----:B------:R-:W-:-:S02]  /*11ca0*/  @!P6 IMAD R38, R41, 0x120, RZ ;  /* 0x000001202926e824 */ /* 0x000fc400078e02ff */
[C---:B-1----:R-:W-:Y:S02]  /*11cb0*/  @!P3 IMAD R3, R41.reuse, 0xc0, RZ ;  /* 0x000000c02903b824 */ /* 0x042fe400078e02ff */
[----:B------:R-:W-:Y:S02]  /*11cc0*/  @!P1 IMAD R2, R41, 0xe0, RZ ;  /* 0x000000e029029824 */ /* 0x000fe400078e02ff */
[----:B------:R-:W-:Y:S02]  /*11cd0*/  @!P3 IMAD.IADD R15, R3, 0x1, R15 ;  /* 0x00000001030fb824 */ /* 0x000fe400078e020f */
[----:B------:R-:W-:Y:S01]  /*11ce0*/  @!P1 IMAD.IADD R3, R2, 0x1, R7 ;  /* 0x0000000102039824 */ /* 0x000fe200078e0207 */
[C---:B------:R-:W-:Y:S01]  /*11cf0*/  IADD3 R7, R172.reuse, 0xa0, RZ ;  /* 0x000000a0ac077810 */ /* 0x040fe20007ffe0ff */
[----:B------:R-:W-:Y:S01]  /*11d00*/  @!P1 IMAD.MOV.U32 R2, RZ, RZ, R6 ;  /* 0x000000ffff029224 */ /* 0x000fe200078e0006 */
[----:B------:R1:W-:Y:S01]  /*11d10*/  @!P3 LDGSTS.E.BYPASS.LTC128B.128 [R245+0x5000], [R14.64] ;  /* 0x050000000ef5bfae */ /* 0x0003e2000b901d46 */
[----:B------:R-:W-:-:S02]  /*11d20*/  IADD3 R6, R172, 0xb0, RZ ;  /* 0x000000b0ac067810 */ /* 0x000fc40007ffe0ff */
[-C--:B------:R-:W-:Y:S01]  /*11d30*/  ISETP.GE.AND P5, PT, R7, R0.reuse, PT ;  /* 0x000000000700720c */ /* 0x080fe20003fa6270 */
[----:B------:R4:W-:Y:S01]  /*11d40*/  @!P1 LDGSTS.E.BYPASS.LTC128B.128 [R245+0x5800], [R2.64] ;  /* 0x0580000002f59fae */ /* 0x0009e2000b901d46 */
[-C--:B------:R-:W-:Y:S02]  /*11d50*/  ISETP.GE.AND P4, PT, R6, R0.reuse, PT ;  /* 0x000000000600720c */ /* 0x080fe40003f86270 */
[C---:B-----5:R-:W-:Y:S01]  /*11d60*/  IADD3 R5, R172.reuse, 0xc0, RZ ;  /* 0x000000c0ac057810 */ /* 0x060fe20007ffe0ff */
[----:B------:R5:W-:Y:S01]  /*11d70*/  @!P0 LDGSTS.E.BYPASS.LTC128B.128 [R245+0x6000], [R20.64] ;  /* 0x0600000014f58fae */ /* 0x000be2000b901d46 */
[----:B------:R-:W-:Y:S02]  /*11d80*/  IADD3 R4, R172, 0xd0, RZ ;  /* 0x000000d0ac047810 */ /* 0x000fe40007ffe0ff */
[-C--:B------:R-:W-:Y:S02]  /*11d90*/  ISETP.GE.AND P3, PT, R5, R0.reuse, PT ;  /* 0x000000000500720c */ /* 0x080fe40003f66270 */
[----:B------:R-:W-:-:S03]  /*11da0*/  ISETP.GE.AND P2, PT, R4, R0, PT ;  /* 0x000000000400720c */ /* 0x000fc60003f46270 */
[C---:B------:R-:W-:Y:S02]  /*11db0*/  @!P5 IMAD R36, R41.reuse, 0x140, RZ ;  /* 0x000001402924d824 */ /* 0x040fe400078e02ff */
[--C-:B----4-:R-:W-:Y:S02]  /*11dc0*/  @!P4 IMAD.MOV.U32 R30, RZ, RZ, R237.reuse ;  /* 0x000000ffff1ec224 */ /* 0x110fe400078e00ed */
[--C-:B------:R-:W-:Y:S02]  /*11dd0*/  @!P4 IMAD.MOV.U32 R31, RZ, RZ, R236.reuse ;  /* 0x000000ffff1fc224 */ /* 0x100fe400078e00ec */
[----:B------:R-:W-:Y:S02]  /*11de0*/  @!P4 IMAD R18, R41, 0x160, RZ ;  /* 0x000001602912c824 */ /* 0x000fe400078e02ff */
[----:B------:R-:W-:Y:S02]  /*11df0*/  @!P3 IMAD.MOV.U32 R28, RZ, RZ, R237 ;  /* 0x000000ffff1cb224 */ /* 0x000fe400078e00ed */
[----:B------:R-:W-:-:S02]  /*11e00*/  @!P3 IMAD.MOV.U32 R29, RZ, RZ, R236 ;  /* 0x000000ffff1db224 */ /* 0x000fc400078e00ec */
[--C-:B-1----:R-:W-:Y:S02]  /*11e10*/  @!P5 IMAD.MOV.U32 R14, RZ, RZ, R237.reuse ;  /* 0x000000ffff0ed224 */ /* 0x102fe400078e00ed */
[----:B------:R-:W-:Y:S01]  /*11e20*/  @!P5 IMAD.MOV.U32 R15, RZ, RZ, R236 ;  /* 0x000000ffff0fd224 */ /* 0x000fe200078e00ec */
[C---:B------:R-:W-:Y:S01]  /*11e30*/  IADD3 R3, R172.reuse, 0xe0, RZ ;  /* 0x000000e0ac037810 */ /* 0x040fe20007ffe0ff */
[----:B---3--:R-:W-:Y:S01]  /*11e40*/  @!P2 IMAD.MOV.U32 R26, RZ, RZ, R237 ;  /* 0x000000ffff1aa224 */ /* 0x008fe200078e00ed */
[----:B------:R-:W-:Y:S01]  /*11e50*/  IADD3 R2, R172, 0xf0, RZ ;  /* 0x000000f0ac027810 */ /* 0x000fe20007ffe0ff */
[----:B------:R-:W-:Y:S01]  /*11e60*/  @!P5 IMAD.WIDE.U32 R14, R40, 0x140, R14 ;  /* 0x00000140280ed825 */ /* 0x000fe200078e000e */
[-C--:B------:R-:W-:Y:S02]  /*11e70*/  ISETP.GE.AND P1, PT, R3, R0.reuse, PT ;  /* 0x000000000300720c */ /* 0x080fe40003f26270 */
[----:B------:R-:W-:Y:S01]  /*11e80*/  ISETP.GE.AND P0, PT, R2, R0, PT ;  /* 0x000000000200720c */ /* 0x000fe20003f06270 */
[----:B-----5:R-:W-:-:S02]  /*11e90*/  @!P6 IMAD.MOV.U32 R20, RZ, RZ, R237 ;  /* 0x000000ffff14e224 */ /* 0x020fc400078e00ed */
[--C-:B------:R-:W-:Y:S02]  /*11ea0*/  @!P6 IMAD.MOV.U32 R21, RZ, RZ, R236.reuse ;  /* 0x000000ffff15e224 */ /* 0x100fe400078e00ec */
[----:B------:R-:W-:Y:S02]  /*11eb0*/  @!P2 IMAD.MOV.U32 R27, RZ, RZ, R236 ;  /* 0x000000ffff1ba224 */ /* 0x000fe400078e00ec */
[----:B------:R-:W-:-:S04]  /*11ec0*/  @!P6 IMAD.WIDE.U32 R20, R40, 0x120, R20 ;  /* 0x000001202814e825 */ /* 0x000fc800078e0014 */
[----:B------:R-:W-:Y:S02]  /*11ed0*/  @!P6 IMAD.IADD R39, R38, 0x1, R21 ;  /* 0x000000012627e824 */ /* 0x000fe400078e0215 */
[----:B--2---:R-:W-:Y:S02]  /*11ee0*/  @!P1 IMAD.MOV.U32 R22, RZ, RZ, R237 ;  /* 0x000000ffff169224 */ /* 0x004fe400078e00ed */
[----:B------:R-:W-:Y:S02]  /*11ef0*/  @!P1 IMAD.MOV.U32 R23, RZ, RZ, R236 ;  /* 0x000000ffff179224 */ /* 0x000fe400078e00ec */
[----:B------:R-:W-:Y:S02]  /*11f00*/  @!P6 IMAD.MOV.U32 R38, RZ, RZ, R20 ;  /* 0x000000ffff26e224 */ /* 0x000fe400078e0014 */
[----:B------:R-:W-:Y:S02]  /*11f10*/  @!P5 IMAD.IADD R37, R36, 0x1, R15 ;  /* 0x000000012425d824 */ /* 0x000fe400078e020f */
[----:B------:R-:W-:Y:S01]  /*11f20*/  @!P0 IMAD.MOV.U32 R20, RZ, RZ, R237 ;  /* 0x000000ffff148224 */ /* 0x000fe200078e00ed */
[----:B------:R1:W-:Y:S01]  /*11f30*/  @!P6 LDGSTS.E.BYPASS.LTC128B.128 [R245+0x6800], [R38.64] ;  /* 0x0680000026f5efae */ /* 0x0003e2000b901d46 */
[----:B------:R-:W-:Y:S01]  /*11f40*/  @!P0 IMAD.MOV.U32 R21, RZ, RZ, R236 ;  /* 0x000000ffff158224 */ /* 0x000fe200078e00ec */
[----:B------:R-:W-:Y:S01]  /*11f50*/  ISETP.GE.AND P6, PT, R19, R0, PT ;  /* 0x000000001300720c */ /* 0x000fe20003fc6270 */
[----:B------:R-:W-:-:S04]  /*11f60*/  @!P4 IMAD.WIDE.U32 R30, R40, 0x160, R30 ;  /* 0x00000160281ec825 */ /* 0x000fc800078e001e */
        /* <DEDUP_REMOVED lines=14> */
[----:B------:R-:W-:Y:S01]  /*12050*/  @!P1 IMAD.IADD R15, R14, 0x1, R23 ;  /* 0x000000010e0f9824 */ /* 0x000fe200078e0217 */
[----:B------:R-:W-:Y:S01]  /*12060*/  ISETP.GE.AND P4, PT, R172, R0, PT ;  /* 0x00000000ac00720c */ /* 0x000fe20003f86270 */
[----:B------:R-:W-:Y:S01]  /*12070*/  @!P1 IMAD.MOV.U32 R14, RZ, RZ, R22 ;  /* 0x000000ffff0e9224 */ /* 0x000fe200078e0016 */
[----:B------:R2:W-:Y:S01]  /*12080*/  @!P3 LDGSTS.E.BYPASS.LTC128B.128 [R245+0x8000], [R28.64] ;  /* 0x080000001cf5bfae */ /* 0x0005e2000b901d46 */
[----:B------:R-:W-:Y:S01]  /*12090*/  @!P0 IMAD.IADD R21, R13, 0x1, R21 ;  /* 0x000000010d158824 */ /* 0x000fe200078e0215 */
[----:B------:R-:W-:-:S02]  /*120a0*/  LEA.HI R13, R50, R50, RZ, 0x1 ;  /* 0x00000032320d7211 */ /* 0x000fc400078f08ff */
[----:B------:R3:W-:Y:S01]  /*120b0*/  @!P2 LDGSTS.E.BYPASS.LTC128B.128 [R245+0x8800], [R26.64] ;  /* 0x088000001af5afae */ /* 0x0007e2000b901d46 */
[-C--:B------:R-:W-:Y:S02]  /*120c0*/  ISETP.GE.AND P3, PT, R24, R0.reuse, PT ;  /* 0x000000001800720c */ /* 0x080fe40003f66270 */
[----:B------:R-:W-:Y:S01]  /*120d0*/  LOP3.LUT R13, R13, 0xfffffffe, RZ, 0xc0, !PT ;  /* 0xfffffffe0d0d7812 */ /* 0x000fe200078ec0ff */
[----:B------:R4:W-:Y:S01]  /*120e0*/  @!P1 LDGSTS.E.BYPASS.LTC128B.128 [R245+0x9000], [R14.64] ;  /* 0x090000000ef59fae */ /* 0x0009e2000b901d46 */
[-C--:B------:R-:W-:Y:S02]  /*120f0*/  ISETP.GE.AND P1, PT, R16, R0.reuse, PT ;  /* 0x000000001000720c */ /* 0x080fe40003f26270 */
[----:B------:R-:W-:Y:S01]  /*12100*/  @!P4 IMAD.MOV.U32 R16, RZ, RZ, R239 ;  /* 0x000000ffff10c224 */ /* 0x000fe200078e00ef */
[----:B------:R5:W-:Y:S01]  /*12110*/  @!P0 LDGSTS.E.BYPASS.LTC128B.128 [R245+0x9800], [R20.64] ;  /* 0x0980000014f58fae */ /* 0x000be2000b901d46 */
[----:B------:R-:W-:Y:S01]  /*12120*/  IMAD.IADD R13, R50, 0x1, -R13 ;  /* 0x00000001320d7824 */ /* 0x000fe200078e0a0d */
[-C--:B------:R-:W-:Y:S01]  /*12130*/  ISETP.GE.AND P0, PT, R25, R0.reuse, PT ;  /* 0x000000001900720c */ /* 0x080fe20003f06270 */
[----:B------:R-:W-:Y:S01]  /*12140*/  @!P4 IMAD.MOV.U32 R17, RZ, RZ, R238 ;  /* 0x000000ffff11c224 */ /* 0x000fe200078e00ee */
[----:B------:R-:W0:Y:S04]  /*12150*/  LDGDEPBAR ;  /* 0x00000000000079af */ /* 0x000e280000000000 */
[----:B------:R-:W2:Y:S01]  /*12160*/  LD.E R50, [R164.64+0x188] ;  /* 0x00018806a4327980 */ /* 0x000ea2000c101900 */
[----:B------:R-:W-:-:S02]  /*12170*/  ISETP.GE.AND P5, PT, R12, R0, PT ;  /* 0x000000000c00720c */ /* 0x000fc40003fa6270 */
[C---:B----4-:R-:W-:Y:S01]  /*12180*/  @!P3 LEA R14, P2, R75.reuse, R239, 0x1 ;  /* 0x000000ef4b0eb211 */ /* 0x050fe200078408ff */
[----:B------:R-:W-:Y:S02]  /*12190*/  @!P1 IMAD.MOV.U32 R18, RZ, RZ, R239 ;  /* 0x000000ffff129224 */ /* 0x000fe400078e00ef */
[----:B------:R-:W-:Y:S01]  /*121a0*/  @!P1 IMAD.MOV.U32 R19, RZ, RZ, R238 ;  /* 0x000000ffff139224 */ /* 0x000fe200078e00ee */
[----:B------:R-:W-:Y:S01]  /*121b0*/  @!P3 LEA.HI.X R15, R75, R238, R76, 0x1, P2 ;  /* 0x000000ee4b0fb211 */ /* 0x000fe200010f0c4c */
[----:B------:R-:W-:-:S04]  /*121c0*/  DEPBAR.LE SB0, 0x0 ;  /* 0x000080000000791a */ /* 0x000fc80000000000 */
[----:B------:R-:W-:Y:S01]  /*121d0*/  BAR.SYNC.DEFER_BLOCKING 0x0 ;  /* 0x0000000000007b1d */ /* 0x000fe20000010000 */
[C---:B-----5:R-:W-:Y:S01]  /*121e0*/  @!P0 LEA R20, P2, R42.reuse, R239, 0x6 ;  /* 0x000000ef2a148211 */ /* 0x060fe200078430ff */
[----:B------:R-:W-:-:S03]  /*121f0*/  @!P1 IMAD.WIDE.U32 R18, R42, 0x60, R18 ;  /* 0x000000602a129825 */ /* 0x000fc600078e0012 */
[----:B------:R-:W-:Y:S02]  /*12200*/  @!P0 LEA.HI.X R21, R42, R238, R43, 0x6, P2 ;  /* 0x000000ee2a158211 */ /* 0x000fe400010f342b */
        /* <DEDUP_REMOVED lines=18> */
[----:B----4-:R-:W-:-:S04]  /*12330*/  @!P1 IMAD R16, R43, 0x60, RZ ;  /* 0x000000602b109824 */ /* 0x010fc800078e02ff */
[----:B------:R-:W-:Y:S02]  /*12340*/  @!P1 IMAD.IADD R17, R16, 0x1, R19 ;  /* 0x0000000110119824 */ /* 0x000fe400078e0213 */
[----:B------:R-:W-:Y:S01]  /*12350*/  @!P1 IMAD.MOV.U32 R16, RZ, RZ, R18 ;  /* 0x000000ffff109224 */ /* 0x000fe200078e0012 */
[----:B------:R-:W-:Y:S01]  /*12360*/  @P1 STS.128 [R245+0xb800], RZ ;  /* 0x00b800fff5001388 */ /* 0x000fe20000000c00 */
[----:B-----5:R-:W-:Y:S02]  /*12370*/  @!P5 IMAD.MOV.U32 R14, RZ, RZ, R239 ;  /* 0x000000ffff0ed224 */ /* 0x020fe400078e00ef */
[----:B------:R-:W-:Y:S01]  /*12380*/  @!P5 IMAD.MOV.U32 R15, RZ, RZ, R238 ;  /* 0x000000ffff0fd224 */ /* 0x000fe200078e00ee */
[----:B------:R-:W-:Y:S01]  /*12390*/  @!PT LDS RZ, [RZ] ;  /* 0x00000000fffff984 */ /* 0x000fe20000000800 */
[----:B------:R-:W-:Y:S01]  /*123a0*/  @!PT LDS RZ, [RZ] ;  /* 0x00000000fffff984 */ /* 0x000fe20000000800 */
[----:B------:R-:W-:Y:S01]  /*123b0*/  @!PT LDS RZ, [RZ] ;  /* 0x00000000fffff984 */ /* 0x000fe20000000800 */
[----:B------:R4:W-:Y:S01]  /*123c0*/  @!P1 LDGSTS.E.BYPASS.LTC128B.128 [R245+0xb800], [R16.64] ;  /* 0x0b80000010f59fae */ /* 0x0009e2000b901d46 */
[----:B------:R-:W-:Y:S01]  /*123d0*/  @!P6 LEA R10, P0, R42, R239, 0x7 ;  /* 0x000000ef2a0ae211 */ /* 0x000fe200078038ff */
[----:B------:R-:W-:Y:S01]  /*123e0*/  @!P5 IMAD R9, R43, 0xa0, RZ ;  /* 0x000000a02b09d824 */ /* 0x000fe200078e02ff */
[----:B------:R-:W-:Y:S01]  /*123f0*/  ISETP.GE.AND P1, PT, R8, R0, PT ;  /* 0x000000000800720c */ /* 0x000fe20003f26270 */
[C---:B------:R-:W-:Y:S01]  /*12400*/  @!P5 IMAD.WIDE.U32 R18, R42.reuse, 0xa0, R14 ;  /* 0x000000a02a12d825 */ /* 0x040fe200078e000e */
[----:B------:R-:W-:-:S03]  /*12410*/  @!P6 LEA.HI.X R11, R42, R238, R43, 0x7, P0 ;  /* 0x000000ee2a0be211 */ /* 0x000fc600000f3c2b */
[----:B------:R-:W-:Y:S02]  /*12420*/  @!P3 IMAD.MOV.U32 R14, RZ, RZ, R239 ;  /* 0x000000ffff0eb224 */ /* 0x000fe400078e00ef */
[----:B------:R-:W-:Y:S02]  /*12430*/  @!P3 IMAD.MOV.U32 R15, RZ, RZ, R238 ;  /* 0x000000ffff0fb224 */ /* 0x000fe400078e00ee */
[----:B------:R-:W-:Y:S01]  /*12440*/  @!P4 IMAD R8, R43, 0xc0, RZ ;  /* 0x000000c02b08c824 */ /* 0x000fe200078e02ff */
[----:B------:R-:W-:Y:S01]  /*12450*/  ISETP.GE.AND P0, PT, R7, R0, PT ;  /* 0x000000000700720c */ /* 0x000fe20003f06270 */
[----:B------:R-:W-:Y:S02]  /*12460*/  @!P3 IMAD R7, R43, 0xe0, RZ ;  /* 0x000000e02b07b824 */ /* 0x000fe400078e02ff */
[----:B------:R-:W-:Y:S01]  /*12470*/  @!P3 IMAD.WIDE.U32 R14, R42, 0xe0, R14 ;  /* 0x000000e02a0eb825 */ /* 0x000fe200078e000e */
[----:B------:R-:W-:Y:S03]  /*12480*/  @P6 STS.128 [R245+0xc000], RZ ;  /* 0x00c000fff5006388 */ /* 0x000fe60000000c00 */
[----:B------:R-:W-:Y:S01]  /*12490*/  @!P5 IMAD.IADD R19, R9, 0x1, R19 ;  /* 0x000000010913d824 */ /* 0x000fe200078e0213 */
[----:B------:R-:W-:Y:S01]  /*124a0*/  @!PT LDS RZ, [RZ] ;  /* 0x00000000fffff984 */ /* 0x000fe20000000800 */
[----:B------:R-:W-:Y:S01]  /*124b0*/  @!PT LDS RZ, [RZ] ;  /* 0x00000000fffff984 */ /* 0x000fe20000000800 */
[----:B------:R-:W-:Y:S01]  /*124c0*/  @!PT LDS RZ, [RZ] ;  /* 0x00000000fffff984 */ /* 0x000fe20000000800 */
[----:B------:R5:W-:Y:S01]  /*124d0*/  @!P6 LDGSTS.E.BYPASS.LTC128B.128 [R245+0xc000], [R10.64] ;  /* 0x0c0000000af5efae */ /* 0x000be2000b901d46 */
[----:B----4-:R-:W-:-:S02]  /*124e0*/  @!P4 IMAD.MOV.U32 R16, RZ, RZ, R239 ;  /* 0x000000ffff10c224 */ /* 0x010fc400078e00ef */
        /* <DEDUP_REMOVED lines=9> */
[----:B------:R-:W-:Y:S01]  /*12580*/  @!P3 IMAD.IADD R15, R7, 0x1, R15 ;  /* 0x00000001070fb824 */ /* 0x000fe200078e020f */
[----:B------:R-:W-:Y:S01]  /*12590*/  @P4 STS.128 [R245+0xd000], RZ ;  /* 0x00d000fff5004388 */ /* 0x000fe20000000c00 */
[----:B------:R-:W-:-:S03]  /*125a0*/  ISETP.GE.AND P6, PT, R6, R0, PT ;  /* 0x000000000600720c */ /* 0x000fc60003fc6270 */
[----:B------:R-:W-:Y:S01]  /*125b0*/  @!PT LDS RZ, [RZ] ;  /* 0x00000000fffff984 */ /* 0x000fe20000000800 */
[----:B------:R-:W-:Y:S01]  /*125c0*/  @!PT LDS RZ, [RZ] ;  /* 0x00000000fffff984 */ /* 0x000fe20000000800 */
[----:B------:R-:W-:Y:S01]  /*125d0*/  @!PT LDS RZ, [RZ] ;  /* 0x00000000fffff984 */ /* 0x000fe20000000800 */
[----:B------:R1:W-:Y:S04]  /*125e0*/  @!P4 LDGSTS.E.BYPASS.LTC128B.128 [R245+0xd000], [R8.64] ;  /* 0x0d00000008f5cfae */ /* 0x0003e8000b901d46 */
[----:B------:R-:W-:Y:S01]  /*125f0*/  @P3 STS.128 [R245+0xd800], RZ ;  /* 0x00d800fff5003388 */ /* 0x000fe20000000c00 */
[----:B------:R-:W-:-:S03]  /*12600*/  IMAD.SHL.U32 R6, R49, 0x40, RZ ;  /* 0x0000004031067824 */ /* 0x000fc600078e00ff */
[----:B------:R-:W-:Y:S01]  /*12610*/  @!PT LDS RZ, [RZ] ;  /* 0x00000000fffff984 */ /* 0x000fe20000000800 */
[----:B------:R-:W-:Y:S01]  /*12620*/  @!PT LDS RZ, [RZ] ;  /* 0x00000000fffff984 */ /* 0x000fe20000000800 */
[----:B------:R-:W-:Y:S01]  /*12630*/  @!PT LDS RZ, [RZ] ;  /* 0x00000000fffff984 */ /* 0x000fe20000000800 */
[----:B------:R3:W-:Y:S01]  /*12640*/  @!P3 LDGSTS.E.BYPASS.LTC128B.128 [R245+0xd800], [R14.64] ;  /* 0x0d8000000ef5bfae */ /* 0x0007e2000b901d46 */
[-C--:B------:R-:W-:Y:S02]  /*12650*/  ISETP.GE.AND P5, PT, R5, R0.reuse, PT ;  /* 0x000000000500720c */ /* 0x080fe40003fa6270 */
[----:B------:R-:W-:Y:S02]  /*12660*/  ISETP.GE.AND P4, PT, R4, R0, PT ;  /* 0x000000000400720c */ /* 0x000fe40003f86270 */
[----:B------:R-:W-:Y:S01]  /*12670*/  SHF.R.S32.HI R5, RZ, 0x1f, R168 ;  /* 0x0000001fff057819 */ /* 0x000fe200000114a8 */
[----:B------:R-:W-:Y:S01]  /*12680*/  IMAD.SHL.U32 R172, R172, 0x8, RZ ;  /* 0x00000008acac7824 */ /* 0x000fe200078e00ff */
[----:B------:R-:W-:Y:S02]  /*12690*/  @P2 STS.128 [R245+0xe000], RZ ;  /* 0x00e000fff5002388 */ /* 0x000fe40000000c00 */
[----:B------:R-:W-:Y:S02]  /*126a0*/  LEA.HI R4, R5, R168, RZ, 0x3 ;  /* 0x000000a805047211 */ /* 0x000fe400078f18ff */
[----:B-1----:R-:W-:-:S04]  /*126b0*/  @!P2 LEA R8, P3, R42, R239, 0x8 ;  /* 0x000000ef2a08a211 */ /* 0x002fc800078640ff */
[----:B------:R-:W-:Y:S02]  /*126c0*/  @!P2 LEA.HI.X R9, R42, R238, R43, 0x8, P3 ;  /* 0x000000ee2a09a211 */ /* 0x000fe400018f442b */
[-C--:B------:R-:W-:Y:S02]  /*126d0*/  ISETP.GE.AND P3, PT, R3, R0.reuse, PT ;  /* 0x000000000300720c */ /* 0x080fe40003f66270 */
[----:B------:R-:W-:Y:S01]  /*126e0*/  LOP3.LUT R3, R6, 0x1c0, RZ, 0xc0, !PT ;  /* 0x000001c006037812 */ /* 0x000fe200078ec0ff */
[----:B------:R-:W-:Y:S01]  /*126f0*/  @!PT LDS RZ, [RZ] ;  /* 0x00000000fffff984 */ /* 0x000fe20000000800 */
[----:B------:R-:W-:Y:S01]  /*12700*/  @!PT LDS RZ, [RZ] ;  /* 0x00000000fffff984 */ /* 0x000fe20000000800 */
[----:B------:R-:W-:Y:S01]  /*12710*/  @!PT LDS RZ, [RZ] ;  /* 0x00000000fffff984 */ /* 0x000fe20000000800 */
[----:B------:R1:W-:Y:S01]  /*12720*/  @!P2 LDGSTS.E.BYPASS.LTC128B.128 [R245+0xe000], [R8.64] ;  /* 0x0e00000008f5afae */ /* 0x0003e2000b901d46 */
[----:B------:R-:W-:Y:S02]  /*12730*/  ISETP.GE.AND P2, PT, R2, R0, PT ;  /* 0x000000000200720c */ /* 0x000fe40003f46270 */
[----:B------:R-:W-:Y:S02]  /*12740*/  LOP3.LUT R0, R3, 0x8, R172, 0xf8, !PT ;  /* 0x0000000803007812 */ /* 0x000fe400078ef8ac */
[----:B------:R-:W-:-:S02]  /*12750*/  SHF.R.U32.HI R2, RZ, 0x3, R3 ;  /* 0x00000003ff027819 */ /* 0x000fc40000011603 */
[----:B------:R-:W-:Y:S01]  /*12760*/  LOP3.LUT R5, R4, 0xfffffff8, RZ, 0xc0, !PT ;  /* 0xfffffff804057812 */ /* 0x000fe200078ec0ff */
[----:B---3--:R-:W-:Y:S01]  /*12770*/  @!P6 IMAD R14, R43, 0x160, RZ ;  /* 0x000001602b0ee824 */ /* 0x008fe200078e02ff */
[----:B------:R-:W-:Y:S01]  /*12780*/  LOP3.LUT R0, R0, R2, RZ, 0x3c, !PT ;  /* 0x0000000200007212 */ /* 0x000fe200078e3cff */
[----:B------:R-:W-:Y:S02]  /*12790*/  @!P4 IMAD.MOV.U32 R2, RZ, RZ, R239 ;  /* 0x000000ffff02c224 */ /* 0x000fe400078e00ef */
[----:B------:R-:W-:Y:S02]  /*127a0*/  @!P4 IMAD.MOV.U32 R3, RZ, RZ, R238 ;  /* 0x000000ffff03c224 */ /* 0x000fe400078e00ee */
[----:B------:R-:W-:Y:S02]  /*127b0*/  IMAD.IADD R168, R168, 0x1, -R5 ;  /* 0x00000001a8a87824 */ /* 0x000fe400078e0a05 */
[----:B------:R-:W-:Y:S02]  /*127c0*/  IMAD R233, R13, 0x200, R0 ;  /* 0x000002000de97824 */ /* 0x000fe400078e0200 */
[----:B-1----:R-:W-:-:S02]  /*127d0*/  @!P6 IMAD.MOV.U32 R8, RZ, RZ, R239 ;  /* 0x000000ffff08e224 */ /* 0x002fc400078e00ef */
[----:B------:R-:W-:-:S04]  /*127e0*/  @!P6 IMAD.MOV.U32 R9, RZ, RZ, R238 ;  /* 0x000000ffff09e224 */ /* 0x000fc800078e00ee */
[----:B------:R-:W-:-:S04]  /*127f0*/  @!P6 IMAD.WIDE.U32 R8, R42, 0x160, R8 ;  /* 0x000001602a08e825 */ /* 0x000fc800078e0008 */
[----:B------:R-:W-:Y:S02]  /*12800*/  @!P6 IMAD.IADD R15, R14, 0x1, R9 ;  /* 0x000000010e0fe824 */ /* 0x000fe400078e0209 */
[----:B------:R-:W-:Y:S02]  /*12810*/  @!P6 IMAD.MOV.U32 R14, RZ, RZ, R8 ;  /* 0x000000ffff0ee224 */ /* 0x000fe400078e0008 */
[----:B------:R-:W-:Y:S02]  /*12820*/  @!P4 IMAD R8, R43, 0x1a0, RZ ;  /* 0x000001a02b08c824 */ /* 0x000fe400078e02ff */
[----:B------:R-:W-:-:S04]  /*12830*/  @!P4 IMAD.WIDE.U32 R2, R42, 0x1a0, R2 ;  /* 0x000001a02a02c825 */ /* 0x000fc800078e0002 */
[----:B------:R-:W-:Y:S02]  /*12840*/  IMAD.SHL.U32 R0, R168, 0x40, RZ ;  /* 0x00000040a8007824 */ /* 0x000fe400078e00ff */
[--C-:B------:R-:W-:Y:S02]  /*12850*/  @!P1 IMAD.MOV.U32 R22, RZ, RZ, R239.reuse ;  /* 0x000000ffff169224 */ /* 0x100fe400078e00ef */
[--C-:B------:R-:W-:Y:S02]  /*12860*/  @!P1 IMAD.MOV.U32 R23, RZ, RZ, R238.reuse ;  /* 0x000000ffff179224 */ /* 0x100fe400078e00ee */
[----:B------:R-:W-:Y:S02]  /*12870*/  @!P0 IMAD.MOV.U32 R20, RZ, RZ, R239 ;  /* 0x000000ffff148224 */ /* 0x000fe400078e00ef */
[----:B------:R-:W-:Y:S02]  /*12880*/  @!P0 IMAD.MOV.U32 R21, RZ, RZ, R238 ;  /* 0x000000ffff158224 */ /* 0x000fe400078e00ee */
[----:B------:R-:W-:Y:S01]  /*12890*/  @!P4 IMAD.IADD R9, R8, 0x1, R3 ;  /* 0x000000010809c824 */ /* 0x000fe200078e0203 */
[----:B------:R-:W-:Y:S01]  /*128a0*/  LOP3.LUT R0, R0, 0x1c0, RZ, 0xc0, !PT ;  /* 0x000001c000007812 */ /* 0x000fe200078ec0ff */
[----:B------:R-:W-:-:S02]  /*128b0*/  IMAD.SHL.U32 R3, R13, 0x8, RZ ;  /* 0x000000080d037824 */ /* 0x000fc400078e00ff */
[----:B----4-:R-:W-:Y:S02]  /*128c0*/  @!P1 IMAD R18, R43, 0x120, RZ ;  /* 0x000001202b129824 */ /* 0x010fe400078e02ff */
[----:B------:R-:W-:Y:S02]  /*128d0*/  @!P5 IMAD.MOV.U32 R6, RZ, RZ, R239 ;  /* 0x000000ffff06d224 */ /* 0x000fe400078e00ef */
[----:B------:R-:W-:Y:S02]  /*128e0*/  @!P5 IMAD.MOV.U32 R7, RZ, RZ, R238 ;  /* 0x000000ffff07d224 */ /* 0x000fe400078e00ee */
[----:B------:R-:W-:-:S04]  /*128f0*/  @!P1 IMAD.WIDE.U32 R22, R42, 0x120, R22 ;  /* 0x000001202a169825 */ /* 0x000fc800078e0016 */
[----:B------:R-:W-:Y:S02]  /*12900*/  IMAD.SHL.U32 R34, R4, 0x40, RZ ;  /* 0x0000004004227824 */ /* 0x000fe400078e00ff */
[C---:B------:R-:W-:Y:S02]  /*12910*/  @!P0 IMAD R16, R43.reuse, 0x140, RZ ;  /* 0x000001402b108824 */ /* 0x040fe400078e02ff */
[----:B------:R-:W-:Y:S01]  /*12920*/  @!P0 IMAD.WIDE.U32 R20, R42, 0x140, R20 ;  /* 0x000001402a148825 */ /* 0x000fe200078e0014 */
[----:B------:R-:W-:Y:S02]  /*12930*/  LOP3.LUT R3, R0, 0x8, R3, 0xf8, !PT ;  /* 0x0000000800037812 */ /* 0x000fe400078ef803 */
[----:B------:R-:W-:Y:S01]  /*12940*/  SHF.R.U32.HI R0, RZ, 0x3, R0 ;  /* 0x00000003ff007819 */ /* 0x000fe20000011600 */
[----:B-----5:R-:W-:Y:S01]  /*12950*/  @!P5 IMAD R10, R43, 0x180, RZ ;  /* 0x000001802b0ad824 */ /* 0x020fe200078e02ff */
[----:B------:R-:W-:Y:S01]  /*12960*/  LOP3.LUT R34, R34, 0xfffffe00, RZ, 0xc0, !PT ;  /* 0xfffffe0022227812 */ /* 0x000fe200078ec0ff */
[----:B------:R-:W-:-:S04]  /*12970*/  @!P5 IMAD.WIDE.U32 R6, R42, 0x180, R6 ;  /* 0x000001802a06d825 */ /* 0x000fc800078e0006 */
[----:B------:R-:W-:Y:S02]  /*12980*/  @!P1 IMAD.IADD R19, R18, 0x1, R23 ;  /* 0x0000000112139824 */ /* 0x000fe400078e0217 */
[----:B------:R-:W-:Y:S02]  /*12990*/  @!P1 IMAD.MOV.U32 R18, RZ, RZ, R22 ;  /* 0x000000ffff129224 */ /* 0x000fe400078e0016 */
[----:B------:R-:W-:Y:S02]  /*129a0*/  @!P0 IMAD.IADD R17, R16, 0x1, R21 ;  /* 0x0000000110118824 */ /* 0x000fe400078e0215 */
[----:B------:R-:W-:Y:S02]  /*129b0*/  @!P3 IMAD.MOV.U32 R22, RZ, RZ, R239 ;  /* 0x000000ffff16b224 */ /* 0x000fe400078e00ef */
[----:B------:R-:W-:Y:S02]  /*129c0*/  @!P3 IMAD.MOV.U32 R23, RZ, RZ, R238 ;  /* 0x000000ffff17b224 */ /* 0x000fe400078e00ee */
[----:B------:R-:W-:Y:S01]  /*129d0*/  @!P0 IMAD.MOV.U32 R16, RZ, RZ, R20 ;  /* 0x000000ffff108224 */ /* 0x000fe200078e0014 */
[----:B------:R-:W-:Y:S01]  /*129e0*/  LOP3.LUT R3, R3, R0, RZ, 0x3c, !PT ;  /* 0x0000000003037212 */ /* 0x000fe200078e3cff */
[----:B------:R-:W-:Y:S01]  /*129f0*/  @!P5 IMAD.IADD R11, R10, 0x1, R7 ;  /* 0x000000010a0bd824 */ /* 0x000fe200078e0207 */
[----:B------:R-:W-:Y:S01]  /*12a00*/  @P1 STS.128 [R245+0xe800], RZ ;  /* 0x00e800fff5001388 */ /* 0x000fe20000000c00 */
[----:B------:R-:W-:-:S02]  /*12a10*/  @!P5 IMAD.MOV.U32 R10, RZ, RZ, R6 ;  /* 0x000000ffff0ad224 */ /* 0x000fc400078e0006 */
[----:B------:R-:W-:Y:S01]  /*12a20*/  @!P2 IMAD.MOV.U32 R20, RZ, RZ, R239 ;  /* 0x000000ffff14a224 */ /* 0x000fe200078e00ef */
[----:B------:R-:W-:Y:S01]  /*12a30*/  @!PT LDS RZ, [RZ] ;  /* 0x00000000fffff984 */ /* 0x000fe20000000800 */
[----:B------:R-:W-:Y:S01]  /*12a40*/  @!PT LDS RZ, [RZ] ;  /* 0x00000000fffff984 */ /* 0x000fe20000000800 */
[----:B------:R-:W-:Y:S01]  /*12a50*/  @!PT LDS RZ, [RZ] ;  /* 0x00000000fffff984 */ /* 0x000fe20000000800 */
[----:B------:R1:W-:Y:S01]  /*12a60*/  @!P1 LDGSTS.E.BYPASS.LTC128B.128 [R245+0xe800], [R18.64] ;  /* 0x0e80000012f59fae */ /* 0x0003e2000b901d46 */
[----:B------:R-:W-:Y:S02]  /*12a70*/  @!P2 IMAD.MOV.U32 R21, RZ, RZ, R238 ;  /* 0x000000ffff15a224 */ /* 0x000fe400078e00ee */
[----:B------:R-:W-:Y:S01]  /*12a80*/  @!P3 IMAD R6, R43, 0x1c0, RZ ;  /* 0x000001c02b06b824 */ /* 0x000fe200078e02ff */
[----:B------:R-:W-:Y:S01]  /*12a90*/  @P0 STS.128 [R245+0xf000], RZ ;  /* 0x00f000fff5000388 */ /* 0x000fe20000000c00 */
[----:B------:R-:W-:-:S03]  /*12aa0*/  @!P3 IMAD.WIDE.U32 R22, R42, 0x1c0, R22 ;  /* 0x000001c02a16b825 */ /* 0x000fc600078e0016 */
[----:B------:R-:W-:Y:S01]  /*12ab0*/  @!PT LDS RZ, [RZ] ;  /* 0x00000000fffff984 */ /* 0x000fe20000000800 */
[----:B------:R-:W-:Y:S01]  /*12ac0*/  @!PT LDS RZ, [RZ] ;  /* 0x00000000fffff984 */ /* 0x000fe20000000800 */
[----:B------:R-:W-:Y:S01]  /*12ad0*/  @!PT LDS RZ, [RZ] ;  /* 0x00000000fffff984 */ /* 0x000fe20000000800 */
[----:B------:R1:W-:Y:S01]  /*12ae0*/  @!P0 LDGSTS.E.BYPASS.LTC128B.128 [R245+0xf000], [R16.64] ;  /* 0x0f00000010f58fae */ /* 0x0003e2000b901d46 */
[----:B------:R-:W-:Y:S02]  /*12af0*/  IMAD R234, R45, 0x400, R34 ;  /* 0x000004002dea7824 */ /* 0x000fe400078e0222 */
[----:B------:R-:W-:Y:S01]  /*12b00*/  @!P2 IMAD R5, R43, 0x1e0, RZ ;  /* 0x000001e02b05a824 */ /* 0x000fe200078e02ff */
[----:B------:R-:W-:Y:S01]  /*12b10*/  @P6 STS.128 [R245+0xf800], RZ ;  /* 0x00f800fff5006388 */ /* 0x000fe20000000c00 */
[----:B------:R-:W-:-:S03]  /*12b20*/  @!P2 IMAD.WIDE.U32 R20, R42, 0x1e0, R20 ;  /* 0x000001e02a14a825 */ /* 0x000fc600078e0014 */
[----:B------:R-:W-:Y:S01]  /*12b30*/  @!PT LDS RZ, [RZ] ;  /* 0x00000000fffff984 */ /* 0x000fe20000000800 */
[----:B------:R-:W-:Y:S01]  /*12b40*/  @!PT LDS RZ, [RZ] ;  /* 0x00000000fffff984 */ /* 0x000fe20000000800 */
[----:B------:R-:W-:Y:S01]  /*12b50*/  @!PT LDS RZ, [RZ] ;  /* 0x00000000fffff984 */ /* 0x000fe20000000800 */
[----:B------:R3:W-:Y:S01]  /*12b60*/  @!P6 LDGSTS.E.BYPASS.LTC128B.128 [R245+0xf800], [R14.64] ;  /* 0x0f8000000ef5efae */ /* 0x0007e2000b901d46 */
[----:B------:R-:W-:Y:S02]  /*12b70*/  @!P4 IMAD.MOV.U32 R8, RZ, RZ, R2 ;  /* 0x000000ffff08c224 */ /* 0x000fe400078e0002 */
[----:B------:R-:W-:Y:S01]  /*12b80*/  @!P3 IMAD.IADD R7, R6, 0x1, R23 ;  /* 0x000000010607b824 */ /* 0x000fe200078e0217 */
[----:B------:R-:W-:Y:S01]  /*12b90*/  @P5 STS.128 [R245+0x10000], RZ ;  /* 0x010000fff5005388 */ /* 0x000fe20000000c00 */
[----:B------:R-:W-:Y:S02]  /*12ba0*/  IMAD.IADD R234, R3, 0x1, R234 ;  /* 0x0000000103ea7824 */ /* 0x000fe400078e02ea */
[----:B------:R-:W-:Y:S01]  /*12bb0*/  @!P3 IMAD.MOV.U32 R6, RZ, RZ, R22 ;  /* 0x000000ffff06b224 */ /* 0x000fe200078e0016 */
[----:B------:R-:W-:Y:S01]  /*12bc0*/  @!PT LDS RZ, [RZ] ;  /* 0x00000000fffff984 */ /* 0x000fe20000000800 */
[----:B------:R-:W-:Y:S01]  /*12bd0*/  @!PT LDS RZ, [RZ] ;  /* 0x00000000fffff984 */ /* 0x000fe20000000800 */
[----:B------:R-:W-:Y:S01]  /*12be0*/  @!PT LDS RZ, [RZ] ;  /* 0x00000000fffff984 */ /* 0x000fe20000000800 */
[----:B------:R4:W-:Y:S01]  /*12bf0*/  @!P5 LDGSTS.E.BYPASS.LTC128B.128 [R245+0x10000], [R10.64] ;  /* 0x100000000af5dfae */ /* 0x0009e2000b901d46 */
[----:B------:R-:W-:Y:S02]  /*12c00*/  @!P2 IMAD.IADD R5, R5, 0x1, R21 ;  /* 0x000000010505a824 */ /* 0x000fe400078e0215 */
[----:B------:R-:W-:Y:S01]  /*12c10*/  @!P2 IMAD.MOV.U32 R4, RZ, RZ, R20 ;  /* 0x000000ffff04a224 */ /* 0x000fe200078e0014 */
[----:B------:R-:W-:Y:S01]  /*12c20*/  @P4 STS.128 [R245+0x10800], RZ ;  /* 0x010800fff5004388 */ /* 0x000fe20000000c00 */
[----:B------:R-:W-:-:S02]  /*12c30*/  IMAD.SHL.U32 R233, R233, 0x2, RZ ;  /* 0x00000002e9e97824 */ /* 0x000fc400078e00ff */
[----:B------:R-:W-:Y:S01]  /*12c40*/  IMAD.SHL.U32 R234, R234, 0x2, RZ ;  /* 0x00000002eaea7824 */ /* 0x000fe200078e00ff */
        /* <DEDUP_REMOVED lines=18> */
[----:B------:R-:W-:Y:S01]  /*12d70*/  IMAD.MOV.U32 R0, RZ, RZ, 0x20 ;  /* 0x00000020ff007424 */ /* 0x000fe200078e00ff */
[----:B---3--:R-:W3:Y:S02]  /*12d80*/  LDSM.16.M88.4 R12, [R233+0x4800] ;  /* 0x00480000e90c783b */ /* 0x008ee40000000200 */
[----:B------:R-:W-:Y:S02]  /*12d90*/  SEL R229, R2, 0xfffffff0, !P1 ;  /* 0xfffffff002e57807 */ /* 0x000fe40004800000 */
[----:B------:R-:W-:Y:S01]  /*12da0*/  SEL R228, R0, 0xffffffe0, !P2 ;  /* 0xffffffe000e47807 */ /* 0x000fe20005000000 */
[----:B------:R-:W-:Y:S01]  /*12db0*/  LDSM.16.M88.4 R144, [R233+0x6000] ;  /* 0x00600000e990783b */ /* 0x000fe20000000200 */
[----:B------:R-:W-:-:S03]  /*12dc0*/  R2P PR, R49, 0x6 ;  /* 0x0000000631007804 */ /* 0x000fc60000000000 */
[----:B------:R-:W-:Y:S02]  /*12dd0*/  LDSM.16.M88.4 R104, [R233+0x8800] ;  /* 0x00880000e968783b */ /* 0x000fe40000000200 */
[----:B------:R-:W-:Y:S01]  /*12de0*/  SEL R0, R0, 0xffffffe0, !P1 ;  /* 0xffffffe000007807 */ /* 0x000fe20004800000 */
[----:B------:R-:W-:Y:S01]  /*12df0*/  IMAD R32, R229, 0x2, R234 ;  /* 0x00000002e5207824 */ /* 0x000fe200078e02ea */
[----:B------:R-:W-:Y:S03]  /*12e00*/  LDSM.16.M88.4 R60, [R233+0x2800] ;  /* 0x00280000e93c783b */ /* 0x000fe60000000200 */
[C---:B------:R-:W-:Y:S01]  /*12e10*/  IMAD.IADD R227, R233.reuse, 0x1, R0 ;  /* 0x00000001e9e37824 */ /* 0x040fe200078e0200 */
[----:B------:R-:W-:Y:S04]  /*12e20*/  LDSM.16.M88.4 R172, [R32] ;  /* 0x0000000020ac783b */ /* 0x000fe80000000200 */
[----:B------:R-:W4:Y:S04]  /*12e30*/  LDSM.16.M88.4 R76, [R227+0x2000] ;  /* 0x00200000e34c783b */ /* 0x000f280000000200 */
[----:B-----5:R-:W5:Y:S04]  /*12e40*/  LDSM.16.M88.4 R4, [R233+0x5000] ;  /* 0x00500000e904783b */ /* 0x020f680000000200 */
[----:B------:R-:W5:Y:S04]  /*12e50*/  LDSM.16.M88.4 R160, [R227+0x4800] ;  /* 0x00480000e3a0783b */ /* 0x000f680000000200 */
[----:B------:R-:W5:Y:S01]  /*12e60*/  LDSM.16.M88.4 R156, [R227+0x5000] ;  /* 0x00500000e39c783b */ /* 0x000f620000000200 */
[C---:B-1----:R-:W-:Y:S03]  /*12e70*/  HMMA.16816.F32.BF16 R84, R88.reuse, R80, RZ ;  /* 0x000000505854723c */ /* 0x042fe600000418ff */
[----:B--2---:R-:W-:Y:S04]  /*12e80*/  LDSM.16.M88.4 R28, [R233+0x3800] ;  /* 0x00380000e91c783b */ /* 0x004fe80000000200 */
[----:B------:R-:W-:Y:S01]  /*12e90*/  LDSM.16.M88.4 R96, [R233+0x9000] ;  /* 0x00900000e960783b */ /* 0x000fe20000000200 */
[C---:B------:R-:W-:Y:S03]  /*12ea0*/  HMMA.16816.F32.BF16 R80, R88.reuse, R82, RZ ;  /* 0x000000525850723c */ /* 0x040fe600000418ff */
[----:B------:R-:W-:Y:S04]  /*12eb0*/  LDSM.16.M88.4 R52, [R233+0x3000] ;  /* 0x00300000e934783b */ /* 0x000fe80000000200 */
[----:B------:R-:W-:Y:S01]  /*12ec0*/  LDSM.16.M88.4 R20, [R233+0x4000] ;  /* 0x00400000e914783b */ /* 0x000fe20000000200 */
[C---:B---3--:R-:W-:Y:S03]  /*12ed0*/  HMMA.16816.F32.BF16 R16, R88.reuse, R12, RZ ;  /* 0x0000000c5810723c */ /* 0x048fe600000418ff */
[----:B------:R-:W-:Y:S04]  /*12ee0*/  LDSM.16.M88.4 R68, [R233+0x5800] ;  /* 0x00580000e944783b */ /* 0x000fe80000000200 */
[----:B------:R-:W-:Y:S01]  /*12ef0*/  LDSM.16.M88.4 R136, [R233+0x6800] ;  /* 0x00680000e988783b */ /* 0x000fe20000000200 */
[----:B------:R-:W-:Y:S03]  /*12f00*/  HMMA.16816.F32.BF16 R12, R88, R14, RZ ;  /* 0x0000000e580c723c */ /* 0x000fe600000418ff */
[----:B------:R-:W-:Y:S04]  /*12f10*/  LDSM.16.M88.4 R128, [R233+0x7000] ;  /* 0x00700000e980783b */ /* 0x000fe80000000200 */
[----:B------:R-:W-:Y:S01]  /*12f20*/  LDSM.16.M88.4 R120, [R233+0x7800] ;  /* 0x00780000e978783b */ /* 0x000fe20000000200 */
[C---:B----4-:R-:W-:Y:S03]  /*12f30*/  HMMA.16816.F32.BF16 R84, R172.reuse, R76, R84 ;  /* 0x0000004cac54723c */ /* 0x050fe60000041854 */
[----:B------:R-:W-:Y:S04]  /*12f40*/  LDSM.16.M88.4 R112, [R233+0x8000] ;  /* 0x00800000e970783b */ /* 0x000fe80000000200 */
[----:B------:R-:W-:Y:S01]  /*12f50*/  LDSM.16.M88.4 R152, [R233+0x9800] ;  /* 0x00980000e998783b */ /* 0x000fe20000000200 */
[----:B------:R-:W-:Y:S03]  /*12f60*/  HMMA.16816.F32.BF16 R80, R172, R78, R80 ;  /* 0x0000004eac50723c */ /* 0x000fe60000041850 */
[----:B------:R-:W1:Y:S04]  /*12f70*/  LDSM.16.M88.4 R76, [R227+0x6000] ;  /* 0x00600000e34c783b */ /* 0x000e680000000200 */
[----:B------:R-:W-:Y:S01]  /*12f80*/  LDSM.16.M88.4 R184, [R227+0x2800] ;  /* 0x00280000e3b8783b */ /* 0x000fe20000000200 */
[C---:B-----5:R-:W-:Y:S03]  /*12f90*/  HMMA.16816.F32.BF16 R8, R88.reuse, R4, RZ ;  /* 0x000000045808723c */ /* 0x060fe600000418ff */
[----:B------:R-:W-:Y:S01]  /*12fa0*/  LDSM.16.M88.4 R176, [R227+0x3800] ;  /* 0x00380000e3b0783b */ /* 0x000fe20000000200 */
[----:B------:R-:W-:Y:S01]  /*12fb0*/  IADD3 R232, R233, 0x2040, RZ ;  /* 0x00002040e9e87810 */ /* 0x000fe20007ffe0ff */
[----:B------:R-:W-:Y:S01]  /*12fc0*/  IMAD.SHL.U32 R44, R44, 0x2, RZ ;  /* 0x000000022c2c7824 */ /* 0x000fe200078e00ff */
[----:B------:R-:W-:Y:S01]  /*12fd0*/  LOP3.LUT R3, R3, R34, RZ, 0xfc, !PT ;  /* 0x0000002203037212 */ /* 0x000fe200078efcff */
[----:B------:R-:W-:Y:S01]  /*12fe0*/  IMAD R2, R228, 0x2, R234 ;  /* 0x00000002e4027824 */ /* 0x000fe200078e02ea */
[----:B------:R-:W0:Y:S01]  /*12ff0*/  LDGDEPBAR ;  /* 0x00000000000079af */ /* 0x000e220000000000 */
[C---:B------:R-:W-:Y:S08]  /*13000*/  HMMA.16816.F32.BF16 R4, R88.reuse, R6, RZ ;  /* 0x000000065804723c */ /* 0x040ff000000418ff */
[----:B------:R-:W-:Y:S01]  /*13010*/  HMMA.16816.F32.BF16 R148, R88, R144, RZ ;  /* 0x000000905894723c */ /* 0x000fe200000418ff */
[----:B------:R-:W-:Y:S01]  /*13020*/  IADD3 R49, R233, 0x2000, RZ ;  /* 0x00002000e9317810 */ /* 0x000fe20007ffe0ff */
[----:B------:R-:W-:Y:S04]  /*13030*/  LDSM.16.M88.4 R188, [R2] ;  /* 0x0000000002bc783b */ /* 0x000fe80000000200 */
[----:B------:R-:W-:Y:S02]  /*13040*/  LDSM.16.M88.4 R168, [R227+0x4000] ;  /* 0x00400000e3a8783b */ /* 0x000fe40000000200 */
[C---:B------:R-:W-:Y:S02]  /*13050*/  HMMA.16816.F32.BF16 R16, R172.reuse, R160, R16 ;  /* 0x000000a0ac10723c */ /* 0x040fe40000041810 */
[----:B------:R-:W-:Y:S04]  /*13060*/  LDSM.16.M88.4 R192, [R227+0x7000] ;  /* 0x00700000e3c0783b */ /* 0x000fe80000000200 */
[----:B------:R-:W-:Y:S02]  /*13070*/  LDSM.16.M88.4 R180, [R227+0x3000] ;  /* 0x00300000e3b4783b */ /* 0x000fe40000000200 */
[----:B------:R-:W-:Y:S02]  /*13080*/  HMMA.16816.F32.BF16 R12, R172, R162, R12 ;  /* 0x000000a2ac0c723c */ /* 0x000fe4000004180c */
[----:B------:R-:W2:Y:S06]  /*13090*/  LDSM.16.M88.4 R160, [R227+0x8800] ;  /* 0x00880000e3a0783b */ /* 0x000eac0000000200 */
[C---:B------:R-:W-:Y:S08]  /*130a0*/  HMMA.16816.F32.BF16 R144, R88.reuse, R146, RZ ;  /* 0x000000925890723c */ /* 0x040ff000000418ff */
[C---:B------:R-:W-:Y:S08]  /*130b0*/  HMMA.16816.F32.BF16 R108, R88.reuse, R104, RZ ;  /* 0x00000068586c723c */ /* 0x040ff000000418ff */
[----:B------:R-:W-:Y:S01]  /*130c0*/  HMMA.16816.F32.BF16 R104, R88, R106, RZ ;  /* 0x0000006a5868723c */ /* 0x000fe200000418ff */
[----:B------:R-:W-:-:S07]  /*130d0*/  @P2 IADD3 R232, R49, -0x40, RZ ;  /* 0xffffffc031e82810 */ /* 0x000fce0007ffe0ff */
[C---:B------:R-:W-:Y:S08]  /*130e0*/  HMMA.16816.F32.BF16 R8, R172.reuse, R156, R8 ;  /* 0x0000009cac08723c */ /* 0x040ff00000041808 */
[----:B------:R-:W-:Y:S01]  /*130f0*/  HMMA.16816.F32.BF16 R4, R172, R158, R4 ;  /* 0x0000009eac04723c */ /* 0x000fe20000041804 */
[----:B------:R-:W3:Y:S07]  /*13100*/  LDSM.16.M88.4 R156, [R227+0x9000] ;  /* 0x00900000e39c783b */ /* 0x000eee0000000200 */
[----:B------:R-:W-:Y:S08]  /*13110*/  HMMA.16816.F32.BF16 R64, R88, R60, RZ ;  /* 0x0000003c5840723c */ /* 0x000ff000000418ff */
[C---:B-1----:R-:W-:Y:S08]  /*13120*/  HMMA.16816.F32.BF16 R148, R172.reuse, R76, R148 ;  /* 0x0000004cac94723c */ /* 0x042ff00000041894 */
[----:B------:R-:W-:Y:S01]  /*13130*/  HMMA.16816.F32.BF16 R144, R172, R78, R144 ;  /* 0x0000004eac90723c */ /* 0x000fe20000041890 */
[----:B------:R-:W1:Y:S07]  /*13140*/  LDSM.16.M88.4 R76, [R232+0x800] ;  /* 0x00080000e84c783b */ /* 0x000e6e0000000200 */
[C---:B------:R-:W-:Y:S08]  /*13150*/  HMMA.16816.F32.BF16 R36, R88.reuse, R28, RZ ;  /* 0x0000001c5824723c */ /* 0x040ff000000418ff */
[----:B------:R-:W-:Y:S08]  /*13160*/  HMMA.16816.F32.BF16 R100, R88, R96, RZ ;  /* 0x000000605864723c */ /* 0x000ff000000418ff */
[C---:B--2---:R-:W-:Y:S08]  /*13170*/  HMMA.16816.F32.BF16 R108, R172.reuse, R160, R108 ;  /* 0x000000a0ac6c723c */ /* 0x044ff0000004186c */
[----:B------:R-:W-:Y:S01]  /*13180*/  HMMA.16816.F32.BF16 R104, R172, R162, R104 ;  /* 0x000000a2ac68723c */ /* 0x000fe20000041868 */
        /* <DEDUP_REMOVED lines=8> */
[C---:B------:R-:W-:Y:S01]  /*13210*/  HMMA.16816.F32.BF16 R92, R88.reuse, R152, RZ ;  /* 0x00000098585c723c */ /* 0x040fe200000418ff */
[----:B------:R-:W-:Y:S01]  /*13220*/  IMAD R231, R229, 0x2, R2 ;  /* 0x00000002e5e77824 */ /* 0x000fe200078e0202 */
[----:B------:R-:W-:Y:S01]  /*13230*/  LOP3.LUT R44, R44, 0x6, RZ, 0xc0, !PT ;  /* 0x000000062c2c7812 */ /* 0x000fe200078ec0ff */
[----:B------:R-:W-:Y:S01]  /*13240*/  IMAD.IADD R208, R0, 0x1, R232 ;  /* 0x0000000100d07824 */ /* 0x000fe200078e02e8 */
[----:B------:R-:W-:Y:S04]  /*13250*/  LDSM.16.M88.4 R196, [R232+0x3800] ;  /* 0x00380000e8c4783b */ /* 0x000fe80000000200 */
        /* <DEDUP_REMOVED lines=13> */
[C---:B------:R-:W-:Y:S08]  /*13330*/  HMMA.16816.F32.BF16 R60, R172.reuse, R186, R60 ;  /* 0x000000baac3c723c */ /* 0x040ff0000004183c */
[C---:B------:R-:W-:Y:S08]  /*13340*/  HMMA.16816.F32.BF16 R36, R172.reuse, R176, R36 ;  /* 0x000000b0ac24723c */ /* 0x040ff00000041824 */
[C---:B---3--:R-:W-:Y:S08]  /*13350*/  HMMA.16816.F32.BF16 R100, R172.reuse, R156, R100 ;  /* 0x0000009cac64723c */ /* 0x048ff00000041864 */
[C---:B------:R-:W-:Y:S08]  /*13360*/  HMMA.16816.F32.BF16 R24, R172.reuse, R168, R24 ;  /* 0x000000a8ac18723c */ /* 0x040ff00000041818 */
[C---:B------:R-:W-:Y:S01]  /*13370*/  HMMA.16816.F32.BF16 R132, R172.reuse, R192, R132 ;  /* 0x000000c0ac84723c */ /* 0x040fe20000041884 */
[----:B------:R-:W-:Y:S01]  /*13380*/  SHF.R.S32.HI R0, RZ, 0x1f, R46 ;  /* 0x0000001fff007819 */ /* 0x000fe2000001142e */
[----:B------:R-:W-:Y:S06]  /*13390*/  LDSM.16.M88.4 R184, [R227+0x7800] ;  /* 0x00780000e3b8783b */ /* 0x000fec0000000200 */
[C---:B------:R-:W-:Y:S08]  /*133a0*/  HMMA.16816.F32.BF16 R28, R172.reuse, R178, R28 ;  /* 0x000000b2ac1c723c */ /* 0x040ff0000004181c */
[----:B------:R-:W-:Y:S01]  /*133b0*/  HMMA.16816.F32.BF16 R96, R172, R158, R96 ;  /* 0x0000009eac60723c */ /* 0x000fe20000041860 */
[----:B------:R-:W3:Y:S07]  /*133c0*/  LDSM.16.M88.4 R156, [R232+0x2000] ;  /* 0x00200000e89c783b */ /* 0x000eee0000000200 */
[C---:B-1----:R-:W-:Y:S08]  /*133d0*/  HMMA.16816.F32.BF16 R64, R188.reuse, R76, R64 ;  /* 0x0000004cbc40723c */ /* 0x042ff00000041840 */
[----:B------:R-:W-:Y:S01]  /*133e0*/  HMMA.16816.F32.BF16 R60, R188, R78, R60 ;  /* 0x0000004ebc3c723c */ /* 0x000fe2000004183c */
[----:B------:R-:W1:Y:S07]  /*133f0*/  LDSM.16.M88.4 R76, [R232+0x3000] ;  /* 0x00300000e84c783b */ /* 0x000e6e0000000200 */
[----:B------:R-:W-:Y:S01]  /*13400*/  HMMA.16816.F32.BF16 R20, R172, R170, R20 ;  /* 0x000000aaac14723c */ /* 0x000fe20000041814 */
[----:B------:R-:W5:Y:S07]  /*13410*/  LDSM.16.M88.4 R168, [R227+0x6800] ;  /* 0x00680000e3a8783b */ /* 0x000f6e0000000200 */
[----:B--2---:R-:W-:Y:S08]  /*13420*/  HMMA.16816.F32.BF16 R36, R188, R160, R36 ;  /* 0x000000a0bc24723c */ /* 0x004ff00000041824 */
[C---:B----4-:R-:W-:Y:S08]  /*13430*/  HMMA.16816.F32.BF16 R72, R172.reuse, R152, R72 ;  /* 0x00000098ac48723c */ /* 0x050ff00000041848 */
[C---:B------:R-:W-:Y:S01]  /*13440*/  HMMA.16816.F32.BF16 R68, R172.reuse, R154, R68 ;  /* 0x0000009aac44723c */ /* 0x040fe20000041844 */
[----:B------:R-:W-:Y:S07]  /*13450*/  LDSM.16.M88.4 R152, [R232] ;  /* 0x00000000e898783b */ /* 0x000fee0000000200 */
[----:B------:R-:W-:Y:S01]  /*13460*/  HMMA.16816.F32.BF16 R128, R172, R194, R128 ;  /* 0x000000c2ac80723c */ /* 0x000fe20000041880 */
[----:B------:R-:W-:Y:S01]  /*13470*/  LDSM.16.M88.4 R192, [R208] ;  /* 0x00000000d0c0783b */ /* 0x000fe20000000200 */
[----:B------:R-:W-:-:S03]  /*13480*/  LEA.HI R46, R0, R46, RZ, 0x2 ;  /* 0x0000002e002e7211 */ /* 0x000fc600078f10ff */
[----:B------:R-:W-:Y:S03]  /*13490*/  LDSM.16.M88.4 R176, [R227+0x9800] ;  /* 0x00980000e3b0783b */ /* 0x000fe60000000200 */
[C---:B------:R-:W-:Y:S01]  /*134a0*/  HMMA.16816.F32.BF16 R28, R188.reuse, R162, R28 ;  /* 0x000000a2bc1c723c */ /* 0x040fe2000004181c */
[----:B------:R-:W2:Y:S07]  /*134b0*/  LDSM.16.M88.4 R160, [R232+0x6800] ;  /* 0x00680000e8a0783b */ /* 0x000eae0000000200 */
[C---:B---3--:R-:W-:Y:S08]  /*134c0*/  HMMA.16816.F32.BF16 R24, R188.reuse, R156, R24 ;  /* 0x0000009cbc18723c */ /* 0x048ff00000041818 */
[C---:B------:R-:W-:Y:S01]  /*134d0*/  HMMA.16816.F32.BF16 R20, R188.reuse, R158, R20 ;  /* 0x0000009ebc14723c */ /* 0x040fe20000041814 */
[----:B------:R-:W3:Y:S07]  /*134e0*/  LDSM.16.M88.4 R156, [R232+0x7000] ;  /* 0x00700000e89c783b */ /* 0x000eee0000000200 */
[C---:B-1----:R-:W-:Y:S08]  /*134f0*/  HMMA.16816.F32.BF16 R8, R188.reuse, R76, R8 ;  /* 0x0000004cbc08723c */ /* 0x042ff00000041808 */
[----:B------:R-:W-:Y:S01]  /*13500*/  HMMA.16816.F32.BF16 R4, R188, R78, R4 ;  /* 0x0000004ebc04723c */ /* 0x000fe20000041804 */
[----:B------:R-:W1:Y:S07]  /*13510*/  LDSM.16.M88.4 R76, [R231] ;  /* 0x00000000e74c783b */ /* 0x000e6e0000000200 */
[C---:B-----5:R-:W-:Y:S08]  /*13520*/  HMMA.16816.F32.BF16 R140, R172.reuse, R168, R140 ;  /* 0x000000a8ac8c723c */ /* 0x060ff0000004188c */
[----:B------:R-:W-:Y:S01]  /*13530*/  HMMA.16816.F32.BF16 R136, R172, R170, R136 ;  /* 0x000000aaac88723c */ /* 0x000fe20000041888 */
[----:B------:R-:W4:Y:S07]  /*13540*/  LDSM.16.M88.4 R168, [R232+0x1000] ;  /* 0x00100000e8a8783b */ /* 0x000f2e0000000200 */
[C---:B--2---:R-:W-:Y:S08]  /*13550*/  HMMA.16816.F32.BF16 R108, R188.reuse, R160, R108 ;  /* 0x000000a0bc6c723c */ /* 0x044ff0000004186c */
[----:B------:R-:W-:Y:S01]  /*13560*/  HMMA.16816.F32.BF16 R104, R188, R162, R104 ;  /* 0x000000a2bc68723c */ /* 0x000fe20000041868 */
[----:B------:R-:W2:Y:S01]  /*13570*/  LDSM.16.M88.4 R160, [R208+0x800] ;  /* 0x00080000d0a0783b */ /* 0x000ea20000000200 */
[----:B------:R-:W-:-:S06]  /*13580*/  SHF.R.S32.HI R46, RZ, 0x2, R46 ;  /* 0x00000002ff2e7819 */ /* 0x000fcc000001142e */
[----:B------:R-:W-:Y:S01]  /*13590*/  HMMA.16816.F32.BF16 R80, R188, R154, R80 ;  /* 0x0000009abc50723c */ /* 0x000fe20000041850 */
[----:B------:R-:W-:-:S07]  /*135a0*/  IMAD R45, R45, 0x10, R46 ;  /* 0x000000102d2d7824 */ /* 0x000fce00078e022e */
[----:B------:R-:W-:Y:S01]  /*135b0*/  HMMA.16816.F32.BF16 R84, R188, R152, R84 ;  /* 0x00000098bc54723c */ /* 0x000fe20000041854 */
[----:B------:R-:W-:Y:S01]  /*135c0*/  IADD3 R0, R45, 0x1, R47 ;  /* 0x000000012d007810 */ /* 0x000fe20007ffe02f */
[----:B------:R-:W-:Y:S06]  /*135d0*/  LDSM.16.M88.4 R152, [R232+0x2800] ;  /* 0x00280000e898783b */ /* 0x000fec0000000200 */
[----:B------:R-:W-:Y:S01]  /*135e0*/  HMMA.16816.F32.BF16 R56, R172, R180, R56 ;  /* 0x000000b4ac38723c */ /* 0x000fe20000041838 */
[----:B------:R-:W-:-:S07]  /*135f0*/  IADD3 R0, R48, R0, -R242 ;  /* 0x0000000030007210 */ /* 0x000fce0007ffe8f2 */
[----:B------:R-:W-:Y:S01]  /*13600*/  HMMA.16816.F32.BF16 R52, R172, R182, R52 ;  /* 0x000000b6ac34723c */ /* 0x000fe20000041834 */
[----:B------:R-:W-:Y:S01]  /*13610*/  IMAD.IADD R50, R50, 0x1, R0 ;  /* 0x0000000132327824 */ /* 0x000fe200078e0200 */
[----:B------:R-:W-:Y:S06]  /*13620*/  LDSM.16.M88.4 R180, [R227+0x8000] ;  /* 0x00800000e3b4783b */ /* 0x000fec0000000200 */
[C---:B---3--:R-:W-:Y:S08]  /*13630*/  HMMA.16816.F32.BF16 R100, R188.reuse, R156, R100 ;  /* 0x0000009cbc64723c */ /* 0x048ff00000041864 */
[----:B------:R-:W-:Y:S01]  /*13640*/  HMMA.16816.F32.BF16 R96, R188, R158, R96 ;  /* 0x0000009ebc60723c */ /* 0x000fe20000041860 */
[----:B------:R-:W3:Y:S01]  /*13650*/  LDSM.16.M88.4 R156, [R208+0x1000] ;  /* 0x00100000d09c783b */ /* 0x000ee20000000200 */
[----:B------:R-:W-:Y:S01]  /*13660*/  IMAD.IADD R0, R33, 0x1, R44 ;  /* 0x0000000121007824 */ /* 0x000fe200078e022c */
[----:B------:R-:W-:-:S05]  /*13670*/  IADD3 R167, R50, 0x8, RZ ;  /* 0x0000000832a77810 */ /* 0x000fca0007ffe0ff */
[----:B-1----:R-:W-:Y:S01]  /*13680*/  HMMA.16816.F32.BF16 R80, R76, R194, R80 ;  /* 0x000000c24c50723c */ /* 0x002fe20000041850 */
[----:B------:R-:W-:Y:S02]  /*13690*/  IADD3 R44, R0, 0x1, RZ ;  /* 0x00000001002c7810 */ /* 0x000fe40007ffe0ff */
[-C--:B------:R-:W-:Y:S02]  /*136a0*/  IMNMX R166, R50, R48.reuse, PT ;  /* 0x0000003032a67217 */ /* 0x080fe40003800200 */
[----:B------:R-:W-:-:S03]  /*136b0*/  IMNMX R167, R167, R48, PT ;  /* 0x00000030a7a77217 */ /* 0x000fc60003800200 */
[----:B------:R-:W-:Y:S01]  /*136c0*/  HMMA.16816.F32.BF16 R84, R76, R192, R84 ;  /* 0x000000c04c54723c */ /* 0x000fe20000041854 */
[C---:B------:R-:W-:Y:S02]  /*136d0*/  ISETP.GE.AND P6, PT, R44.reuse, R166, PT ;  /* 0x000000a62c00720c */ /* 0x040fe40003fc6270 */
[----:B------:R-:W-:Y:S02]  /*136e0*/  ISETP.GE.AND P1, PT, R44, R167, PT ;  /* 0x000000a72c00720c */ /* 0x000fe40003f26270 */
[----:B------:R-:W1:Y:S03]  /*136f0*/  LDSM.16.M88.4 R44, [R208+0x1800] ;  /* 0x00180000d02c783b */ /* 0x000e660000000200 */
[----:B----4-:R-:W-:Y:S01]  /*13700*/  HMMA.16816.F32.BF16 R56, R188, R168, R56 ;  /* 0x000000a8bc38723c */ /* 0x010fe20000041838 */
[----:B------:R-:W-:-:S07]  /*13710*/  IADD3 R2, R0, 0x8, RZ ;  /* 0x0000000800027810 */ /* 0x000fce0007ffe0ff */
[----:B--2---:R-:W-:Y:S01]  /*13720*/  HMMA.16816.F32.BF16 R64, R76, R160, R64 ;  /* 0x000000a04c40723c */ /* 0x004fe20000041840 */
[----:B------:R-:W-:-:S07]  /*13730*/  IADD3 R34, R0, 0x9, RZ ;  /* 0x0000000900227810 */ /* 0x000fce0007ffe0ff */
[----:B------:R-:W-:Y:S01]  /*13740*/  HMMA.16816.F32.BF16 R52, R188, R170, R52 ;  /* 0x000000aabc34723c */ /* 0x000fe20000041834 */
[----:B------:R-:W-:Y:S01]  /*13750*/  ISETP.GE.AND P3, PT, R2, R167, PT ;  /* 0x000000a70200720c */ /* 0x000fe20003f66270 */
[----:B------:R-:W-:Y:S01]  /*13760*/  LDSM.16.M88.4 R168, [R232+0x6000] ;  /* 0x00600000e8a8783b */ /* 0x000fe20000000200 */
[----:B------:R-:W-:Y:S02]  /*13770*/  ISETP.GE.AND P0, PT, R34, R166, PT ;  /* 0x000000a62200720c */ /* 0x000fe40003f06270 */
[----:B------:R-:W-:-:S03]  /*13780*/  IADD3 R48, R0, 0x11, RZ ;  /* 0x0000001100307810 */ /* 0x000fc60007ffe0ff */
[----:B------:R-:W-:Y:S01]  /*13790*/  HMMA.16816.F32.BF16 R60, R76, R162, R60 ;  /* 0x000000a24c3c723c */ /* 0x000fe2000004183c */
[----:B------:R-:W-:Y:S02]  /*137a0*/  ISETP.GE.AND P4, PT, R2, R166, PT ;  /* 0x000000a60200720c */ /* 0x000fe40003f86270 */
[-C--:B------:R-:W-:Y:S02]  /*137b0*/  ISETP.GE.AND P5, PT, R34, R167.reuse, PT ;  /* 0x000000a72200720c */ /* 0x080fe40003fa6270 */
[----:B------:R-:W-:Y:S02]  /*137c0*/  ISETP.GE.AND P2, PT, R0, R167, PT ;  /* 0x000000a70000720c */ /* 0x000fe40003f46270 */
[----:B------:R-:W-:Y:S02]  /*137d0*/  FSEL R226, R82, -INF , !P3 ;  /* 0xff80000052e27808 */ /* 0x000fe40005800000 */
[----:B------:R-:W-:Y:S02]  /*137e0*/  FSEL R224, R81, -INF , !P0 ;  /* 0xff80000051e07808 */ /* 0x000fe40004000000 */
[----:B------:R-:W-:-:S02]  /*137f0*/  IADD3 R34, R0, 0x10, RZ ;  /* 0x0000001000227810 */ /* 0x000fc40007ffe0ff */
[CC--:B------:R-:W-:Y:S02]  /*13800*/  ISETP.GE.AND P3, PT, R48.reuse, R166.reuse, PT ;  /* 0x000000a63000720c */ /* 0x0c0fe40003f66270 */
[-C--:B------:R-:W-:Y:S02]  /*13810*/  ISETP.GE.AND P0, PT, R48, R167.reuse, PT ;  /* 0x000000a73000720c */ /* 0x080fe40003f06270 */
[----:B------:R-:W2:Y:S01]  /*13820*/  LDSM.16.M88.4 R48, [R208+0x2000] ;  /* 0x00200000d030783b */ /* 0x000ea20000000200 */
[----:B------:R-:W-:Y:S02]  /*13830*/  FSEL R2, R86, -INF , !P2 ;  /* 0xff80000056027808 */ /* 0x000fe40005000000 */
[----:B------:R-:W-:Y:S01]  /*13840*/  FSEL R225, R80, -INF , !P4 ;  /* 0xff80000050e17808 */ /* 0x000fe20006000000 */
[----:B---3--:R-:W-:Y:S01]  /*13850*/  HMMA.16816.F32.BF16 R56, R76, R156, R56 ;  /* 0x0000009c4c38723c */ /* 0x008fe20000041838 */
[C---:B------:R-:W-:Y:S02]  /*13860*/  ISETP.GE.AND P2, PT, R34.reuse, R166, PT ;  /* 0x000000a62200720c */ /* 0x040fe40003f46270 */
[----:B------:R-:W-:-:S02]  /*13870*/  ISETP.GE.AND P4, PT, R34, R167, PT ;  /* 0x000000a72200720c */ /* 0x000fc40003f86270 */
[----:B------:R-:W-:Y:S02]  /*13880*/  IADD3 R34, R0, 0x18, RZ ;  /* 0x0000001800227810 */ /* 0x000fe40007ffe0ff */
[----:B------:R-:W-:Y:S02]  /*13890*/  FSEL R230, R83, -INF , !P5 ;  /* 0xff80000053e67808 */ /* 0x000fe40006800000 */
[----:B------:R-:W-:Y:S02]  /*138a0*/  FSEL R64, R64, -INF , !P2 ;  /* 0xff80000040407808 */ /* 0x000fe40005000000 */
[C---:B------:R-:W-:Y:S02]  /*138b0*/  ISETP.GE.AND P5, PT, R34.reuse, R166, PT ;  /* 0x000000a62200720c */ /* 0x040fe40003fa6270 */
[----:B------:R-:W-:Y:S01]  /*138c0*/  ISETP.GE.AND P2, PT, R34, R167, PT ;  /* 0x000000a72200720c */ /* 0x000fe20003f46270 */
[----:B------:R-:W-:Y:S01]  /*138d0*/  HMMA.16816.F32.BF16 R52, R76, R158, R52 ;  /* 0x0000009e4c34723c */ /* 0x000fe20000041834 */
[----:B------:R-:W-:Y:S01]  /*138e0*/  FSEL R34, R66, -INF , !P4 ;  /* 0xff80000042227808 */ /* 0x000fe20006000000 */
[----:B------:R3:W-:Y:S04]  /*138f0*/  STL [R1+0x18], R64 ;  /* 0x0000184001007387 */ /* 0x0007e80000100800 */
[----:B------:R4:W-:Y:S01]  /*13900*/  STL [R1+0x20], R34 ;  /* 0x0000202201007387 */ /* 0x0009e20000100800 */
[----:B------:R-:W-:-:S02]  /*13910*/  FSEL R60, R60, -INF , !P5 ;  /* 0xff8000003c3c7808 */ /* 0x000fc40006800000 */
[----:B------:R-:W-:Y:S01]  /*13920*/  IADD3 R80, R0, 0x19, RZ ;  /* 0x0000001900507810 */ /* 0x000fe20007ffe0ff */
[----:B-1----:R-:W-:Y:S03]  /*13930*/  HMMA.16816.F32.BF16 R36, R76, R44, R36 ;  /* 0x0000002c4c24723c */ /* 0x002fe60000041824 */
[----:B------:R-:W-:Y:S02]  /*13940*/  ISETP.GE.AND P4, PT, R80, R166, PT ;  /* 0x000000a65000720c */ /* 0x000fe40003f86270 */
[----:B---3--:R-:W-:Y:S02]  /*13950*/  FSEL R64, R65, -INF , !P3 ;  /* 0xff80000041407808 */ /* 0x008fe40005800000 */
[----:B----4-:R-:W-:-:S03]  /*13960*/  IADD3 R34, R0, 0x20, RZ ;  /* 0x0000002000227810 */ /* 0x010fc60007ffe0ff */
[----:B------:R1:W-:Y:S01]  /*13970*/  STL [R1+0x14], R64 ;  /* 0x0000144001007387 */ /* 0x0003e20000100800 */
[----:B------:R-:W-:Y:S02]  /*13980*/  FSEL R65, R67, -INF , !P0 ;  /* 0xff80000043417808 */ /* 0x000fe40004000000 */
[C---:B------:R-:W-:Y:S02]  /*13990*/  ISETP.GE.AND P0, PT, R34.reuse, R166, PT ;  /* 0x000000a62200720c */ /* 0x040fe40003f06270 */
[----:B------:R-:W-:Y:S02]  /*139a0*/  ISETP.GE.AND P5, PT, R34, R167, PT ;  /* 0x000000a72200720c */ /* 0x000fe40003fa6270 */
[----:B------:R-:W-:Y:S01]  /*139b0*/  FSEL R34, R62, -INF , !P2 ;  /* 0xff8000003e227808 */ /* 0x000fe20005000000 */
[----:B------:R-:W-:Y:S01]  /*139c0*/  STL [R1+0x24], R65 ;  /* 0x0000244101007387 */ /* 0x000fe20000100800 */
[----:B------:R-:W-:-:S03]  /*139d0*/  IADD3 R44, R0, 0x29, RZ ;  /* 0x00000029002c7810 */ /* 0x000fc60007ffe0ff */
[----:B------:R3:W-:Y:S01]  /*139e0*/  STL [R1+0x10], R60 ;  /* 0x0000103c01007387 */ /* 0x0007e20000100800 */
[----:B------:R-:W-:-:S03]  /*139f0*/  ISETP.GE.AND P3, PT, R80, R167, PT ;  /* 0x000000a75000720c */ /* 0x000fc60003f66270 */
[----:B------:R4:W-:Y:S01]  /*13a00*/  STL [R1+0x1c], R34 ;  /* 0x00001c2201007387 */ /* 0x0009e20000100800 */
[----:B------:R-:W-:Y:S02]  /*13a10*/  FSEL R58, R58, -INF , !P5 ;  /* 0xff8000003a3a7808 */ /* 0x000fe40006800000 */
[----:B-1----:R-:W-:-:S04]  /*13a20*/  IADD3 R64, R0, 0x21, RZ ;  /* 0x0000002100407810 */ /* 0x002fc80007ffe0ff */
[-C--:B------:R-:W-:Y:S02]  /*13a30*/  ISETP.GE.AND P2, PT, R64, R166.reuse, PT ;  /* 0x000000a64000720c */ /* 0x080fe40003f46270 */
[----:B------:R-:W-:Y:S02]  /*13a40*/  FSEL R56, R56, -INF , !P0 ;  /* 0xff80000038387808 */ /* 0x000fe40004000000 */
[----:B------:R-:W-:Y:S02]  /*13a50*/  FSEL R57, R57, -INF , !P2 ;  /* 0xff80000039397808 */ /* 0x000fe40005000000 */
[----:B------:R-:W-:Y:S02]  /*13a60*/  ISETP.GE.AND P5, PT, R44, R166, PT ;  /* 0x000000a62c00720c */ /* 0x000fe40003fa6270 */
[----:B---3--:R-:W-:Y:S02]  /*13a70*/  FSEL R60, R61, -INF , !P4 ;  /* 0xff8000003d3c7808 */ /* 0x008fe40006000000 */
[----:B----4-:R-:W-:-:S02]  /*13a80*/  IADD3 R34, R0, 0x28, RZ ;  /* 0x0000002800227810 */ /* 0x010fc40007ffe0ff */
[-C--:B------:R-:W-:Y:S02]  /*13a90*/  ISETP.GE.AND P2, PT, R44, R167.reuse, PT ;  /* 0x000000a72c00720c */ /* 0x080fe40003f46270 */
[----:B------:R-:W-:Y:S02]  /*13aa0*/  FSEL R45, R63, -INF , !P3 ;  /* 0xff8000003f2d7808 */ /* 0x000fe40005800000 */
[----:B------:R-:W-:Y:S02]  /*13ab0*/  ISETP.GE.AND P0, PT, R34, R167, PT ;  /* 0x000000a72200720c */ /* 0x000fe40003f06270 */
[----:B------:R-:W-:Y:S01]  /*13ac0*/  IADD3 R44, R0, 0x31, RZ ;  /* 0x00000031002c7810 */ /* 0x000fe20007ffe0ff */
[C---:B------:R-:W-:Y:S01]  /*13ad0*/  HMMA.16816.F32.BF16 R16, R188.reuse, R152, R16 ;  /* 0x00000098bc10723c */ /* 0x040fe20000041810 */
[----:B------:R-:W-:Y:S01]  /*13ae0*/  STL [R1+0xc], R60 ;  /* 0x00000c3c01007387 */ /* 0x000fe20000100800 */
[----:B------:R-:W-:Y:S02]  /*13af0*/  FSEL R54, R54, -INF , !P0 ;  /* 0xff80000036367808 */ /* 0x000fe40004000000 */
[----:B------:R-:W-:Y:S01]  /*13b00*/  FSEL R252, R53, -INF , !P5 ;  /* 0xff80000035fc7808 */ /* 0x000fe20006800000 */
[----:B------:R-:W-:Y:S03]  /*13b10*/  STL [R1+0x8], R45 ;  /* 0x0000082d01007387 */ /* 0x000fe60000100800 */
[----:B------:R-:W-:Y:S01]  /*13b20*/  HMMA.16816.F32.BF16 R12, R188, R154, R12 ;  /* 0x0000009abc0c723c */ /* 0x000fe2000004180c */
[----:B------:R-:W1:Y:S01]  /*13b30*/  LDSM.16.M88.4 R152, [R232+0x7800] ;  /* 0x00780000e898783b */ /* 0x000e620000000200 */
[----:B------:R-:W-:-:S02]  /*13b40*/  ISETP.GE.AND P0, PT, R44, R166, PT ;  /* 0x000000a62c00720c */ /* 0x000fc40003f06270 */
[-C--:B------:R-:W-:Y:S01]  /*13b50*/  ISETP.GE.AND P5, PT, R44, R167.reuse, PT ;  /* 0x000000a72c00720c */ /* 0x080fe20003fa6270 */
[----:B------:R-:W3:Y:S03]  /*13b60*/  LDSM.16.M88.4 R60, [R208+0x2800] ;  /* 0x00280000d03c783b */ /* 0x000ee60000000200 */
[----:B------:R-:W-:Y:S01]  /*13b70*/  HMMA.16816.F32.BF16 R28, R76, R46, R28 ;  /* 0x0000002e4c1c723c */ /* 0x000fe2000004181c */
[----:B------:R-:W4:Y:S01]  /*13b80*/  LDSM.16.M88.4 R44, [R208+0x3000] ;  /* 0x00300000d02c783b */ /* 0x000f220000000200 */
[----:B------:R-:W-:-:S06]  /*13b90*/  ISETP.GE.AND P4, PT, R64, R167, PT ;  /* 0x000000a74000720c */ /* 0x000fcc0003f86270 */
[----:B--2---:R-:W-:Y:S01]  /*13ba0*/  HMMA.16816.F32.BF16 R24, R76, R48, R24 ;  /* 0x000000304c18723c */ /* 0x004fe20000041818 */
[-C--:B------:R-:W-:Y:S02]  /*13bb0*/  ISETP.GE.AND P3, PT, R34, R166.reuse, PT ;  /* 0x000000a62200720c */ /* 0x080fe40003f66270 */
[----:B------:R-:W-:Y:S02]  /*13bc0*/  IADD3 R34, R0, 0x30, RZ ;  /* 0x0000003000227810 */ /* 0x000fe40007ffe0ff */
[----:B------:R-:W-:Y:S02]  /*13bd0*/  FSEL R59, R59, -INF , !P4 ;  /* 0xff8000003b3b7808 */ /* 0x000fe40006000000 */
[----:B------:R-:W-:Y:S01]  /*13be0*/  FSEL R251, R52, -INF , !P3 ;  /* 0xff80000034fb7808 */ /* 0x000fe20005800000 */
[----:B------:R-:W-:Y:S01]  /*13bf0*/  HMMA.16816.F32.BF16 R88, R172, R178, R88 ;  /* 0x000000b2ac58723c */ /* 0x000fe20000041858 */
[C---:B------:R-:W-:Y:S02]  /*13c00*/  ISETP.GE.AND P4, PT, R34.reuse, R166, PT ;  /* 0x000000a62200720c */ /* 0x040fe40003f86270 */
[----:B------:R-:W-:-:S02]  /*13c10*/  ISETP.GE.AND P3, PT, R34, R167, PT ;  /* 0x000000a72200720c */ /* 0x000fc40003f66270 */
[----:B------:R-:W-:-:S03]  /*13c20*/  IADD3 R34, R0, 0x38, RZ ;  /* 0x0000003800227810 */ /* 0x000fc60007ffe0ff */
[----:B------:R-:W-:Y:S01]  /*13c30*/  HMMA.16816.F32.BF16 R20, R76, R50, R20 ;  /* 0x000000324c14723c */ /* 0x000fe20000041814 */
[----:B------:R-:W-:Y:S02]  /*13c40*/  FSEL R250, R55, -INF , !P2 ;  /* 0xff80000037fa7808 */ /* 0x000fe40005000000 */
[----:B------:R-:W-:Y:S02]  /*13c50*/  FSEL R205, R36, -INF , !P4 ;  /* 0xff80000024cd7808 */ /* 0x000fe40006000000 */
[----:B------:R-:W-:-:S03]  /*13c60*/  ISETP.GE.AND P2, PT, R34, R166, PT ;  /* 0x000000a62200720c */ /* 0x000fc60003f46270 */
[----:B------:R-:W-:Y:S01]  /*13c70*/  HMMA.16816.F32.BF16 R124, R172, R184, R124 ;  /* 0x000000b8ac7c723c */ /* 0x000fe2000004187c */
[----:B------:R-:W-:Y:S02]  /*13c80*/  ISETP.GE.AND P4, PT, R34, R167, PT ;  /* 0x000000a72200720c */ /* 0x000fe40003f86270 */
[----:B------:R-:W-:-:S05]  /*13c90*/  IADD3 R48, R0, 0x39, RZ ;  /* 0x0000003900307810 */ /* 0x000fca0007ffe0ff */
[----:B------:R-:W-:Y:S01]  /*13ca0*/  HMMA.16816.F32.BF16 R120, R172, R186, R120 ;  /* 0x000000baac78723c */ /* 0x000fe20000041878 */
[----:B------:R-:W2:Y:S01]  /*13cb0*/  LDSM.16.M88.4 R184, [R232+0x4000] ;  /* 0x00400000e8b8783b */ /* 0x000ea20000000200 */
[----:B------:R-:W-:Y:S02]  /*13cc0*/  IADD3 R34, R0, 0x40, RZ ;  /* 0x0000004000227810 */ /* 0x000fe40007ffe0ff */
[----:B------:R-:W-:Y:S02]  /*13cd0*/  FSEL R204, R37, -INF , !P0 ;  /* 0xff80000025cc7808 */ /* 0x000fe40004000000 */
[----:B------:R-:W-:Y:S02]  /*13ce0*/  FSEL R207, R39, -INF , !P5 ;  /* 0xff80000027cf7808 */ /* 0x000fe40006800000 */
[----:B------:R-:W-:Y:S02]  /*13cf0*/  FSEL R202, R28, -INF , !P2 ;  /* 0xff8000001cca7808 */ /* 0x000fe40005000000 */
[----:B------:R-:W-:-:S02]  /*13d00*/  FSEL R249, R38, -INF , !P3 ;  /* 0xff80000026f97808 */ /* 0x000fc40005800000 */
[----:B------:R-:W-:Y:S02]  /*13d10*/  ISETP.GE.AND P0, PT, R48, R167, PT ;  /* 0x000000a73000720c */ /* 0x000fe40003f06270 */
[-C--:B------:R-:W-:Y:S02]  /*13d20*/  ISETP.GE.AND P5, PT, R34, R166.reuse, PT ;  /* 0x000000a62200720c */ /* 0x080fe40003fa6270 */
[----:B------:R-:W-:Y:S02]  /*13d30*/  IADD3 R28, R0, 0x48, RZ ;  /* 0x00000048001c7810 */ /* 0x000fe40007ffe0ff */
[----:B------:R-:W-:Y:S01]  /*13d40*/  ISETP.GE.AND P3, PT, R48, R166, PT ;  /* 0x000000a63000720c */ /* 0x000fe20003f66270 */
[----:B------:R-:W-:Y:S01]  /*13d50*/  HMMA.16816.F32.BF16 R72, R188, R196, R72 ;  /* 0x000000c4bc48723c */ /* 0x000fe20000041848 */
[----:B------:R-:W-:Y:S02]  /*13d60*/  IADD3 R36, R0, 0x41, RZ ;  /* 0x0000004100247810 */ /* 0x000fe40007ffe0ff */
[----:B------:R-:W-:-:S02]  /*13d70*/  FSEL R201, R31, -INF , !P0 ;  /* 0xff8000001fc97808 */ /* 0x000fc40004000000 */
[-C--:B------:R-:W-:Y:S02]  /*13d80*/  ISETP.GE.AND P2, PT, R34, R167.reuse, PT ;  /* 0x000000a72200720c */ /* 0x080fe40003f46270 */
[----:B------:R-:W-:Y:S02]  /*13d90*/  FSEL R197, R24, -INF , !P5 ;  /* 0xff80000018c57808 */ /* 0x000fe40006800000 */
[----:B------:R-:W-:Y:S02]  /*13da0*/  FSEL R206, R30, -INF , !P4 ;  /* 0xff8000001ece7808 */ /* 0x000fe40006000000 */
[----:B------:R-:W-:Y:S02]  /*13db0*/  FSEL R203, R29, -INF , !P3 ;  /* 0xff8000001dcb7808 */ /* 0x000fe40005800000 */
[C---:B------:R-:W-:Y:S02]  /*13dc0*/  ISETP.GE.AND P0, PT, R28.reuse, R166, PT ;  /* 0x000000a61c00720c */ /* 0x040fe40003f06270 */
[----:B------:R-:W-:-:S02]  /*13dd0*/  ISETP.GE.AND P5, PT, R28, R167, PT ;  /* 0x000000a71c00720c */ /* 0x000fc40003fa6270 */
[-C--:B------:R-:W-:Y:S01]  /*13de0*/  ISETP.GE.AND P4, PT, R36, R166.reuse, PT ;  /* 0x000000a62400720c */ /* 0x080fe20003f86270 */
[----:B------:R-:W5:Y:S01]  /*13df0*/  LDSM.16.M88.4 R28, [R208+0x3800] ;  /* 0x00380000d01c783b */ /* 0x000f620000000200 */
[----:B------:R-:W-:Y:S01]  /*13e00*/  IADD3 R34, R0, 0x49, RZ ;  /* 0x0000004900227810 */ /* 0x000fe20007ffe0ff */
[----:B------:R-:W-:Y:S01]  /*13e10*/  HMMA.16816.F32.BF16 R116, R172, R180, R116 ;  /* 0x000000b4ac74723c */ /* 0x000fe20000041874 */
[----:B------:R-:W-:Y:S02]  /*13e20*/  FSEL R200, R26, -INF , !P2 ;  /* 0xff8000001ac87808 */ /* 0x000fe40005000000 */
[----:B------:R-:W-:Y:S02]  /*13e30*/  ISETP.GE.AND P3, PT, R36, R167, PT ;  /* 0x000000a72400720c */ /* 0x000fe40003f66270 */
[----:B------:R-:W-:-:S03]  /*13e40*/  ISETP.GE.AND P2, PT, R34, R166, PT ;  /* 0x000000a62200720c */ /* 0x000fc60003f46270 */
[----:B------:R-:W-:Y:S01]  /*13e50*/  HMMA.16816.F32.BF16 R112, R172, R182, R112 ;  /* 0x000000b6ac70723c */ /* 0x000fe20000041870 */
[----:B------:R-:W2:Y:S01]  /*13e60*/  LDSM.16.M88.4 R180, [R232+0x4800] ;  /* 0x00480000e8b4783b */ /* 0x000ea20000000200 */
[----:B------:R-:W-:Y:S02]  /*13e70*/  FSEL R196, R25, -INF , !P4 ;  /* 0xff80000019c47808 */ /* 0x000fe40006000000 */
[----:B------:R-:W-:-:S04]  /*13e80*/  IADD3 R24, R0, 0x50, RZ ;  /* 0x0000005000187810 */ /* 0x000fc80007ffe0ff */
[----:B------:R-:W-:Y:S01]  /*13e90*/  HMMA.16816.F32.BF16 R92, R172, R176, R92 ;  /* 0x000000b0ac5c723c */ /* 0x000fe2000004185c */
[----:B------:R-:W2:Y:S01]  /*13ea0*/  LDSM.16.M88.4 R172, [R232+0x5800] ;  /* 0x00580000e8ac783b */ /* 0x000ea20000000200 */
[----:B------:R-:W-:-:S03]  /*13eb0*/  IADD3 R25, R0, 0x51, RZ ;  /* 0x0000005100197810 */ /* 0x000fc60007ffe0ff */
[----:B------:R-:W-:Y:S03]  /*13ec0*/  LDSM.16.M88.4 R176, [R232+0x5000] ;  /* 0x00500000e8b0783b */ /* 0x000fe60000000200 */
[C---:B------:R-:W-:Y:S07]  /*13ed0*/  HMMA.16816.F32.BF16 R68, R188.reuse, R198, R68 ;  /* 0x000000c6bc44723c */ /* 0x040fee0000041844 */
[----:B------:R-:W-:Y:S01]  /*13ee0*/  FSEL R199, R27, -INF , !P3 ;  /* 0xff8000001bc77808 */ /* 0x000fe20005800000 */
[----:B-1----:R-:W-:Y:S01]  /*13ef0*/  HMMA.16816.F32.BF16 R88, R188, R154, R88 ;  /* 0x0000009abc58723c */ /* 0x002fe20000041858 */
[----:B------:R-:W-:-:S02]  /*13f00*/  FSEL R198, R22, -INF , !P5 ;  /* 0xff80000016c67808 */ /* 0x000fc40006800000 */
[-C--:B------:R-:W-:Y:S02]  /*13f10*/  ISETP.GE.AND P3, PT, R24, R166.reuse, PT ;  /* 0x000000a61800720c */ /* 0x080fe40003f66270 */
[----:B------:R-:W-:Y:S02]  /*13f20*/  ISETP.GE.AND P5, PT, R25, R166, PT ;  /* 0x000000a61900720c */ /* 0x000fe40003fa6270 */
[----:B------:R-:W-:Y:S02]  /*13f30*/  FSEL R154, R20, -INF , !P0 ;  /* 0xff800000149a7808 */ /* 0x000fe40004000000 */
[----:B------:R-:W-:Y:S02]  /*13f40*/  FSEL R155, R21, -INF , !P2 ;  /* 0xff800000159b7808 */ /* 0x000fe40005000000 */
[-C--:B------:R-:W-:Y:S02]  /*13f50*/  ISETP.GE.AND P0, PT, R24, R167.reuse, PT ;  /* 0x000000a71800720c */ /* 0x080fe40003f06270 */
[-C--:B------:R-:W-:Y:S01]  /*13f60*/  ISETP.GE.AND P2, PT, R25, R167.reuse, PT ;  /* 0x000000a71900720c */ /* 0x080fe20003f46270 */
[C---:B---3--:R-:W-:Y:S08]  /*13f70*/  HMMA.16816.F32.BF16 R16, R76.reuse, R60, R16 ;  /* 0x0000003c4c10723c */ /* 0x048ff00000041810 */
[C---:B----4-:R-:W-:Y:S01]  /*13f80*/  HMMA.16816.F32.BF16 R24, R76.reuse, R44, R8 ;  /* 0x0000002c4c18723c */ /* 0x050fe20000041808 */
[----:B------:R-:W1:Y:S07]  /*13f90*/  LDSM.16.M88.4 R8, [R208+0x4000] ;  /* 0x00400000d008783b */ /* 0x000e6e0000000200 */
[----:B------:R-:W-:Y:S01]  /*13fa0*/  HMMA.16816.F32.BF16 R12, R76, R62, R12 ;  /* 0x0000003e4c0c723c */ /* 0x000fe2000004180c */
[----:B------:R-:W-:-:S02]  /*13fb0*/  ISETP.GE.AND P4, PT, R34, R167, PT ;  /* 0x000000a72200720c */ /* 0x000fc40003f86270 */
[----:B------:R-:W-:-:S05]  /*13fc0*/  IADD3 R20, R0, 0x58, RZ ;  /* 0x0000005800147810 */ /* 0x000fca0007ffe0ff */
[----:B--2---:R-:W-:Y:S01]  /*13fd0*/  HMMA.16816.F32.BF16 R148, R188, R184, R148 ;  /* 0x000000b8bc94723c */ /* 0x004fe20000041894 */
[----:B------:R-:W-:Y:S02]  /*13fe0*/  FSEL R156, R23, -INF , !P4 ;  /* 0xff800000179c7808 */ /* 0x000fe40006000000 */
[----:B------:R-:W-:Y:S02]  /*13ff0*/  ISETP.GE.AND P4, PT, R20, R166, PT ;  /* 0x000000a61400720c */ /* 0x000fe40003f86270 */
[----:B------:R-:W-:Y:S02]  /*14000*/  FSEL R161, R16, -INF , !P3 ;  /* 0xff80000010a17808 */ /* 0x000fe40005800000 */
[C---:B------:R-:W-:Y:S01]  /*14010*/  IADD3 R21, R0.reuse, 0x59, RZ ;  /* 0x0000005900157810 */ /* 0x040fe20007ffe0ff */
[----:B------:R-:W-:Y:S01]  /*14020*/  HMMA.16816.F32.BF16 R4, R76, R46, R4 ;  /* 0x0000002e4c04723c */ /* 0x000fe20000041804 */
[----:B------:R-:W-:Y:S02]  /*14030*/  IADD3 R16, R0, 0x60, RZ ;  /* 0x0000006000107810 */ /* 0x000fe40007ffe0ff */
[----:B------:R-:W-:-:S02]  /*14040*/  FSEL R163, R17, -INF , !P5 ;  /* 0xff80000011a37808 */ /* 0x000fc40006800000 */
[----:B------:R-:W-:-:S03]  /*14050*/  FSEL R158, R19, -INF , !P2 ;  /* 0xff800000139e7808 */ /* 0x000fc60005000000 */
[----:B------:R-:W-:Y:S01]  /*14060*/  HMMA.16816.F32.BF16 R116, R188, R168, R116 ;  /* 0x000000a8bc74723c */ /* 0x000fe20000041874 */
[----:B------:R-:W-:Y:S02]  /*14070*/  FSEL R159, R18, -INF , !P0 ;  /* 0xff800000129f7808 */ /* 0x000fe40004000000 */
[-C--:B------:R-:W-:Y:S02]  /*14080*/  ISETP.GE.AND P5, PT, R21, R167.reuse, PT ;  /* 0x000000a71500720c */ /* 0x080fe40003fa6270 */
[----:B------:R-:W-:Y:S02]  /*14090*/  ISETP.GE.AND P2, PT, R16, R166, PT ;  /* 0x000000a61000720c */ /* 0x000fe40003f46270 */
[----:B------:R-:W-:Y:S01]  /*140a0*/  FSEL R168, R12, -INF , !P4 ;  /* 0xff8000000ca87808 */ /* 0x000fe20006000000 */
[----:B-----5:R-:W-:Y:S01]  /*140b0*/  HMMA.16816.F32.BF16 R72, R76, R28, R72 ;  /* 0x0000001c4c48723c */ /* 0x020fe20000041848 */
[----:B------:R-:W-:Y:S02]  /*140c0*/  IADD3 R12, R0, 0x68, RZ ;  /* 0x00000068000c7810 */ /* 0x000fe40007ffe0ff */
[----:B------:R-:W-:-:S02]  /*140d0*/  ISETP.GE.AND P3, PT, R20, R167, PT ;  /* 0x000000a71400720c */ /* 0x000fc40003f66270 */
[----:B------:R-:W-:-:S03]  /*140e0*/  ISETP.GE.AND P0, PT, R21, R166, PT ;  /* 0x000000a61500720c */ /* 0x000fc60003f06270 */
[----:B------:R-:W-:Y:S01]  /*140f0*/  HMMA.16816.F32.BF16 R140, R188, R180, R140 ;  /* 0x000000b4bc8c723c */ /* 0x000fe2000004188c */
[----:B------:R-:W-:Y:S02]  /*14100*/  FSEL R160, R14, -INF , !P3 ;  /* 0xff8000000ea07808 */ /* 0x000fe40005800000 */
[----:B------:R-:W-:-:S04]  /*14110*/  IADD3 R17, R0, 0x61, RZ ;  /* 0x0000006100117810 */ /* 0x000fc80007ffe0ff */
[----:B------:R-:W-:Y:S01]  /*14120*/  FSEL R180, R24, -INF , !P2 ;  /* 0xff80000018b47808 */ /* 0x000fe20005000000 */
[----:B------:R-:W-:Y:S01]  /*14130*/  HMMA.16816.F32.BF16 R120, R188, R174, R120 ;  /* 0x000000aebc78723c */ /* 0x000fe20000041878 */
[----:B------:R-:W-:-:S06]  /*14140*/  ISETP.GE.AND P2, PT, R12, R167, PT ;  /* 0x000000a70c00720c */ /* 0x000fcc0003f46270 */
[----:B------:R-:W-:Y:S01]  /*14150*/  FSEL R174, R15, -INF , !P5 ;  /* 0xff8000000fae7808 */ /* 0x000fe20006800000 */
[----:B------:R-:W-:Y:S01]  /*14160*/  HMMA.16816.F32.BF16 R112, R188, R170, R112 ;  /* 0x000000aabc70723c */ /* 0x000fe20000041870 */
[----:B------:R-:W-:-:S06]  /*14170*/  ISETP.GE.AND P5, PT, R12, R166, PT ;  /* 0x000000a60c00720c */ /* 0x000fcc0003fa6270 */
[----:B------:R-:W-:Y:S01]  /*14180*/  FSEL R170, R13, -INF , !P0 ;  /* 0xff8000000daa7808 */ /* 0x000fe20004000000 */
[C---:B------:R-:W-:Y:S01]  /*14190*/  HMMA.16816.F32.BF16 R68, R76.reuse, R30, R68 ;  /* 0x0000001e4c44723c */ /* 0x040fe20000041844 */
[----:B------:R-:W2:Y:S01]  /*141a0*/  LDSM.16.M88.4 R12, [R208+0x4800] ;  /* 0x00480000d00c783b */ /* 0x000ea20000000200 */
[----:B------:R-:W-:Y:S02]  /*141b0*/  ISETP.GE.AND P4, PT, R16, R167, PT ;  /* 0x000000a71000720c */ /* 0x000fe40003f86270 */
[----:B------:R-:W-:Y:S02]  /*141c0*/  ISETP.GE.AND P3, PT, R17, R166, PT ;  /* 0x000000a61100720c */ /* 0x000fe40003f66270 */
[----:B------:R-:W-:Y:S02]  /*141d0*/  IADD3 R16, R0, 0x69, RZ ;  /* 0x0000006900107810 */ /* 0x000fe40007ffe0ff */
[----:B-1----:R-:W-:Y:S01]  /*141e0*/  HMMA.16816.F32.BF16 R148, R76, R8, R148 ;  /* 0x000000084c94723c */ /* 0x002fe20000041894 */
[----:B------:R-:W-:-:S02]  /*141f0*/  FSEL R181, R25, -INF , !P3 ;  /* 0xff80000019b57808 */ /* 0x000fc40005800000 */
[-C--:B------:R-:W-:Y:S02]  /*14200*/  ISETP.GE.AND P0, PT, R17, R167.reuse, PT ;  /* 0x000000a71100720c */ /* 0x080fe40003f06270 */
[----:B------:R-:W-:-:S03]  /*14210*/  ISETP.GE.AND P3, PT, R16, R167, PT ;  /* 0x000000a71000720c */ /* 0x000fc60003f66270 */
[----:B------:R-:W-:Y:S01]  /*14220*/  HMMA.16816.F32.BF16 R144, R188, R186, R144 ;  /* 0x000000babc90723c */ /* 0x000fe20000041890 */
[----:B------:R-:W-:-:S07]  /*14230*/  IADD3 R17, R0, 0x71, RZ ;  /* 0x0000007100117810 */ /* 0x000fce0007ffe0ff */
[C---:B------:R-:W-:Y:S07]  /*14240*/  HMMA.16816.F32.BF16 R128, R188.reuse, R178, R128 ;  /* 0x000000b2bc80723c */ /* 0x040fee0000041880 */
[----:B------:R-:W-:Y:S02]  /*14250*/  FSEL R178, R26, -INF , !P4 ;  /* 0xff8000001ab27808 */ /* 0x000fe40006000000 */
[----:B------:R-:W-:Y:S02]  /*14260*/  ISETP.GE.AND P4, PT, R16, R166, PT ;  /* 0x000000a61000720c */ /* 0x000fe40003f86270 */
[----:B------:R-:W-:Y:S01]  /*14270*/  IADD3 R16, R0, 0x70, RZ ;  /* 0x0000007000107810 */ /* 0x000fe20007ffe0ff */
[----:B------:R-:W-:Y:S01]  /*14280*/  HMMA.16816.F32.BF16 R136, R188, R182, R136 ;  /* 0x000000b6bc88723c */ /* 0x000fe20000041888 */
[----:B------:R-:W-:-:S02]  /*14290*/  FSEL R179, R6, -INF , !P2 ;  /* 0xff80000006b37808 */ /* 0x000fc40005000000 */
[----:B------:R-:W-:Y:S02]  /*142a0*/  ISETP.GE.AND P2, PT, R17, R166, PT ;  /* 0x000000a61100720c */ /* 0x000fe40003f46270 */
[----:B------:R-:W-:Y:S02]  /*142b0*/  IADD3 R8, R0, 0x79, RZ ;  /* 0x0000007900087810 */ /* 0x000fe40007ffe0ff */
[----:B------:R-:W-:Y:S01]  /*142c0*/  FSEL R182, R4, -INF , !P5 ;  /* 0xff80000004b67808 */ /* 0x000fe20006800000 */
        /* <DEDUP_REMOVED lines=13> */
[C---:B------:R-:W-:Y:S01]  /*143a0*/  ISETP.GE.AND P5, PT, R8.reuse, R166, PT ;  /* 0x000000a60800720c */ /* 0x040fe20003fa6270 */
[----:B------:R-:W1:Y:S01]  /*143b0*/  LDSM.16.M88.4 R4, [R208+0x5000] ;  /* 0x00500000d004783b */ /* 0x000e620000000200 */
[----:B------:R-:W-:-:S02]  /*143c0*/  ISETP.GE.AND P2, PT, R8, R167, PT ;  /* 0x000000a70800720c */ /* 0x000fc40003f46270 */
[C---:B------:R-:W-:Y:S01]  /*143d0*/  IADD3 R8, R0.reuse, 0x80, RZ ;  /* 0x0000008000087810 */ /* 0x040fe20007ffe0ff */
[----:B------:R-:W-:Y:S01]  /*143e0*/  HMMA.16816.F32.BF16 R124, R188, R172, R124 ;  /* 0x000000acbc7c723c */ /* 0x000fe2000004187c */
[----:B------:R-:W-:-:S07]  /*143f0*/  IADD3 R9, R0, 0x81, RZ ;  /* 0x0000008100097810 */ /* 0x000fce0007ffe0ff */
[----:B------:R-:W-:Y:S01]  /*14400*/  HMMA.16816.F32.BF16 R92, R188, R152, R92 ;  /* 0x00000098bc5c723c */ /* 0x000fe2000004185c */
[----:B------:R-:W-:-:S06]  /*14410*/  FSEL R194, R70, -INF , !P0 ;  /* 0xff80000046c27808 */ /* 0x000fcc0004000000 */
        /* <DEDUP_REMOVED lines=9> */
[CC--:B------:R-:W-:Y:S02]  /*144b0*/  ISETP.GE.AND P0, PT, R9.reuse, R166.reuse, PT ;  /* 0x000000a60900720c */ /* 0x0c0fe40003f06270 */
[-C--:B------:R-:W-:Y:S02]  /*144c0*/  ISETP.GE.AND P5, PT, R9, R167.reuse, PT ;  /* 0x000000a70900720c */ /* 0x080fe40003fa6270 */
[C---:B------:R-:W-:Y:S02]  /*144d0*/  ISETP.GE.AND P2, PT, R8.reuse, R166, PT ;  /* 0x000000a60800720c */ /* 0x040fe40003f46270 */
[----:B------:R-:W-:-:S02]  /*144e0*/  ISETP.GE.AND P4, PT, R8, R167, PT ;  /* 0x000000a70800720c */ /* 0x000fc40003f86270 */
[----:B------:R-:W3:Y:S01]  /*144f0*/  LDSM.16.M88.4 R8, [R208+0x5800] ;  /* 0x00580000d008783b */ /* 0x000ee20000000200 */
[----:B--2---:R-:W-:Y:S01]  /*14500*/  HMMA.16816.F32.BF16 R140, R76, R12, R140 ;  /* 0x0000000c4c8c723c */ /* 0x004fe2000004188c */
[----:B------:R-:W-:Y:S02]  /*14510*/  FSEL R186, R150, -INF , !P3 ;  /* 0xff80000096ba7808 */ /* 0x000fe40005800000 */
[----:B------:R-:W-:-:S04]  /*14520*/  FSEL R175, R149, -INF , !P0 ;  /* 0xff80000095af7808 */ /* 0x000fc80004000000 */
[C---:B------:R-:W-:Y:S01]  /*14530*/  IADD3 R12, R0.reuse, 0x89, RZ ;  /* 0x00000089000c7810 */ /* 0x040fe20007ffe0ff */
[----:B------:R-:W-:Y:S01]  /*14540*/  HMMA.16816.F32.BF16 R136, R76, R14, R136 ;  /* 0x0000000e4c88723c */ /* 0x000fe20000041888 */
[----:B------:R-:W-:Y:S02]  /*14550*/  IADD3 R13, R0, 0x91, RZ ;  /* 0x00000091000d7810 */ /* 0x000fe40007ffe0ff */
[C---:B------:R-:W-:Y:S02]  /*14560*/  ISETP.GE.AND P3, PT, R12.reuse, R166, PT ;  /* 0x000000a60c00720c */ /* 0x040fe40003f66270 */
[----:B------:R-:W-:Y:S02]  /*14570*/  ISETP.GE.AND P0, PT, R12, R167, PT ;  /* 0x000000a70c00720c */ /* 0x000fe40003f06270 */
[----:B------:R-:W-:Y:S02]  /*14580*/  IADD3 R12, R0, 0x90, RZ ;  /* 0x00000090000c7810 */ /* 0x000fe40007ffe0ff */
[----:B------:R-:W-:-:S02]  /*14590*/  FSEL R185, R151, -INF , !P5 ;  /* 0xff80000097b97808 */ /* 0x000fc40006800000 */
[----:B------:R-:W-:Y:S01]  /*145a0*/  FSEL R173, R144, -INF , !P2 ;  /* 0xff80000090ad7808 */ /* 0x000fe20005000000 */
[----:B-1----:R-:W-:Y:S01]  /*145b0*/  HMMA.16816.F32.BF16 R132, R76, R4, R132 ;  /* 0x000000044c84723c */ /* 0x002fe20000041884 */
[CC--:B------:R-:W-:Y:S02]  /*145c0*/  ISETP.GE.AND P5, PT, R12.reuse, R166.reuse, PT ;  /* 0x000000a60c00720c */ /* 0x0c0fe40003fa6270 */
[----:B------:R-:W-:Y:S02]  /*145d0*/  ISETP.GE.AND P2, PT, R12, R167, PT ;  /* 0x000000a70c00720c */ /* 0x000fe40003f46270 */
[----:B------:R-:W-:Y:S02]  /*145e0*/  FSEL R183, R146, -INF , !P4 ;  /* 0xff80000092b77808 */ /* 0x000fe40006000000 */
        /* <DEDUP_REMOVED lines=11> */
[C---:B------:R-:W-:Y:S01]  /*146a0*/  ISETP.GE.AND P2, PT, R4.reuse, R166, PT ;  /* 0x000000a60400720c */ /* 0x040fe20003f46270 */
[----:B------:R-:W1:Y:S01]  /*146b0*/  LDSM.16.M88.4 R12, [R208+0x6000] ;  /* 0x00600000d00c783b */ /* 0x000e620000000200 */
[----:B------:R-:W-:Y:S02]  /*146c0*/  ISETP.GE.AND P4, PT, R4, R167, PT ;  /* 0x000000a70400720c */ /* 0x000fe40003f86270 */
[----:B------:R-:W-:Y:S01]  /*146d0*/  HMMA.16816.F32.BF16 R4, R76, R6, R128 ;  /* 0x000000064c04723c */ /* 0x000fe20000041880 */
[----:B------:R-:W-:-:S07]  /*146e0*/  IADD3 R16, R0, 0xa0, RZ ;  /* 0x000000a000107810 */ /* 0x000fce0007ffe0ff */
[----:B---3--:R-:W-:Y:S01]  /*146f0*/  HMMA.16816.F32.BF16 R124, R76, R8, R124 ;  /* 0x000000084c7c723c */ /* 0x008fe2000004187c */
[----:B------:R-:W-:Y:S02]  /*14700*/  IADD3 R17, R0, 0xa1, RZ ;  /* 0x000000a100117810 */ /* 0x000fe40007ffe0ff */
[----:B------:R-:W-:Y:S02]  /*14710*/  FSEL R162, R143, -INF , !P3 ;  /* 0xff8000008fa27808 */ /* 0x000fe40005800000 */
[----:B------:R-:W-:Y:S02]  /*14720*/  FSEL R150, R136, -INF , !P0 ;  /* 0xff80000088967808 */ /* 0x000fe40004000000 */
[C---:B------:R-:W-:Y:S02]  /*14730*/  ISETP.GE.AND P3, PT, R16.reuse, R166, PT ;  /* 0x000000a61000720c */ /* 0x040fe40003f66270 */
[----:B------:R-:W-:Y:S02]  /*14740*/  ISETP.GE.AND P0, PT, R16, R167, PT ;  /* 0x000000a71000720c */ /* 0x000fe40003f06270 */
[----:B------:R-:W-:-:S02]  /*14750*/  FSEL R157, R138, -INF , !P5 ;  /* 0xff8000008a9d7808 */ /* 0x000fc40006800000 */
[C---:B------:R-:W-:Y:S02]  /*14760*/  IADD3 R16, R0.reuse, 0xa8, RZ ;  /* 0x000000a800107810 */ /* 0x040fe40007ffe0ff */
[----:B------:R-:W-:Y:S02]  /*14770*/  ISETP.GE.AND P5, PT, R17, R166, PT ;  /* 0x000000a61100720c */ /* 0x000fe40003fa6270 */
[----:B------:R-:W-:Y:S02]  /*14780*/  IADD3 R8, R0, 0xa9, RZ ;  /* 0x000000a900087810 */ /* 0x000fe40007ffe0ff */
[----:B------:R-:W-:Y:S02]  /*14790*/  FSEL R149, R137, -INF , !P2 ;  /* 0xff80000089957808 */ /* 0x000fe40005000000 */
[----:B------:R-:W-:Y:S02]  /*147a0*/  FSEL R146, R139, -INF , !P4 ;  /* 0xff8000008b927808 */ /* 0x000fe40006000000 */
[----:B------:R-:W-:-:S02]  /*147b0*/  FSEL R128, R132, -INF , !P3 ;  /* 0xff80000084807808 */ /* 0x000fc40005800000 */
[-C--:B------:R-:W-:Y:S02]  /*147c0*/  ISETP.GE.AND P2, PT, R17, R167.reuse, PT ;  /* 0x000000a71100720c */ /* 0x080fe40003f46270 */
[CC--:B------:R-:W-:Y:S02]  /*147d0*/  ISETP.GE.AND P4, PT, R16.reuse, R166.reuse, PT ;  /* 0x000000a61000720c */ /* 0x0c0fe40003f86270 */
[----:B------:R-:W-:Y:S02]  /*147e0*/  ISETP.GE.AND P3, PT, R16, R167, PT ;  /* 0x000000a71000720c */ /* 0x000fe40003f66270 */
[----:B------:R-:W-:Y:S01]  /*147f0*/  FSEL R143, R134, -INF , !P0 ;  /* 0xff800000868f7808 */ /* 0x000fe20004000000 */
[----:B------:R-:W2:Y:S01]  /*14800*/  LDSM.16.M88.4 R16, [R208+0x6800] ;  /* 0x00680000d010783b */ /* 0x000ea20000000200 */
[----:B------:R-:W-:Y:S02]  /*14810*/  FSEL R65, R133, -INF , !P5 ;  /* 0xff80000085417808 */ /* 0x000fe40006800000 */
[----:B------:R-:W-:-:S02]  /*14820*/  ISETP.GE.AND P0, PT, R8, R166, PT ;  /* 0x000000a60800720c */ /* 0x000fc40003f06270 */
[----:B------:R-:W-:Y:S02]  /*14830*/  ISETP.GE.AND P5, PT, R8, R167, PT ;  /* 0x000000a70800720c */ /* 0x000fe40003fa6270 */
[----:B------:R-:W-:Y:S01]  /*14840*/  IADD3 R8, R0, 0xb0, RZ ;  /* 0x000000b000087810 */ /* 0x000fe20007ffe0ff */
[----:B------:R-:W-:Y:S01]  /*14850*/  HMMA.16816.F32.BF16 R120, R76, R10, R120 ;  /* 0x0000000a4c78723c */ /* 0x000fe20000041878 */
[----:B------:R-:W-:Y:S02]  /*14860*/  FSEL R142, R135, -INF , !P2 ;  /* 0xff800000878e7808 */ /* 0x000fe40005000000 */
[----:B------:R-:W-:Y:S02]  /*14870*/  FSEL R64, R4, -INF , !P4 ;  /* 0xff80000004407808 */ /* 0x000fe40006000000 */
[----:B------:R-:W-:Y:S02]  /*14880*/  ISETP.GE.AND P2, PT, R8, R166, PT ;  /* 0x000000a60800720c */ /* 0x000fe40003f46270 */
[----:B------:R-:W-:-:S02]  /*14890*/  IADD3 R4, R0, 0xb8, RZ ;  /* 0x000000b800047810 */ /* 0x000fc40007ffe0ff */
[----:B------:R-:W-:Y:S02]  /*148a0*/  FSEL R67, R7, -INF , !P5 ;  /* 0xff80000007437808 */ /* 0x000fe40006800000 */
[----:B------:R-:W-:Y:S02]  /*148b0*/  FSEL R69, R124, -INF , !P2 ;  /* 0xff8000007c457808 */ /* 0x000fe40005000000 */
[----:B------:R-:W-:Y:S02]  /*148c0*/  FSEL R141, R6, -INF , !P3 ;  /* 0xff800000068d7808 */ /* 0x000fe40005800000 */
[----:B------:R-:W-:Y:S02]  /*148d0*/  FSEL R34, R5, -INF , !P0 ;  /* 0xff80000005227808 */ /* 0x000fe40004000000 */
[C---:B------:R-:W-:Y:S02]  /*148e0*/  ISETP.GE.AND P5, PT, R4.reuse, R166, PT ;  /* 0x000000a60400720c */ /* 0x040fe40003fa6270 */
[----:B------:R-:W-:-:S02]  /*148f0*/  ISETP.GE.AND P2, PT, R4, R167, PT ;  /* 0x000000a70400720c */ /* 0x000fc40003f46270 */
[----:B------:R-:W3:Y:S01]  /*14900*/  LDSM.16.M88.4 R4, [R208+0x7000] ;  /* 0x00700000d004783b */ /* 0x000ee20000000200 */
[----:B------:R-:W-:Y:S01]  /*14910*/  IADD3 R9, R0, 0xb1, RZ ;  /* 0x000000b100097810 */ /* 0x000fe20007ffe0ff */
[C---:B-1----:R-:W-:Y:S01]  /*14920*/  HMMA.16816.F32.BF16 R116, R76.reuse, R12, R116 ;  /* 0x0000000c4c74723c */ /* 0x042fe20000041874 */
[-C--:B------:R-:W-:Y:S02]  /*14930*/  ISETP.GE.AND P4, PT, R8, R167.reuse, PT ;  /* 0x000000a70800720c */ /* 0x080fe40003f86270 */
[----:B------:R-:W-:Y:S02]  /*14940*/  ISETP.GE.AND P3, PT, R9, R166, PT ;  /* 0x000000a60900720c */ /* 0x000fe40003f66270 */
        /* <DEDUP_REMOVED lines=17> */
[----:B------:R-:W1:Y:S01]  /*14a60*/  LDSM.16.M88.4 R8, [R208+0x7800] ;  /* 0x00780000d008783b */ /* 0x000e620000000200 */
[----:B--2---:R-:W-:Y:S01]  /*14a70*/  HMMA.16816.F32.BF16 R108, R76, R16, R108 ;  /* 0x000000104c6c723c */ /* 0x004fe2000004186c */
[----:B------:R-:W-:Y:S01]  /*14a80*/  IADD3 R12, R0, 0xc8, RZ ;  /* 0x000000c8000c7810 */ /* 0x000fe20007ffe0ff */
[----:B------:R-:W-:-:S04]  /*14a90*/  DEPBAR.LE SB0, 0x0 ;  /* 0x000080000000791a */ /* 0x000fc80000000000 */
[----:B------:R-:W-:Y:S02]  /*14aa0*/  IADD3 R13, R0, 0xc9, RZ ;  /* 0x000000c9000d7810 */ /* 0x000fe40007ffe0ff */
[----:B------:R-:W-:Y:S01]  /*14ab0*/  FSEL R75, R123, -INF , !P3 ;  /* 0xff8000007b4b7808 */ /* 0x000fe20005800000 */
[----:B------:R-:W-:Y:S01]  /*14ac0*/  HMMA.16816.F32.BF16 R16, R76, R18, R104 ;  /* 0x000000124c10723c */ /* 0x000fe20000041868 */
        /* <DEDUP_REMOVED lines=17> */
[----:B---3--:R-:W-:Y:S01]  /*14be0*/  HMMA.16816.F32.BF16 R12, R76, R4, R100 ;  /* 0x000000044c0c723c */ /* 0x008fe20000041864 */
[----:B------:R-:W-:-:S06]  /*14bf0*/  IADD3 R20, R0, 0xd8, RZ ;  /* 0x000000d800147810 */ /* 0x000fcc0007ffe0ff */
[----:B------:R-:W-:Y:S02]  /*14c00*/  IADD3 R4, R0, 0xd9, RZ ;  /* 0x000000d900047810 */ /* 0x000fe40007ffe0ff */
[----:B------:R-:W-:Y:S02]  /*14c10*/  FSEL R101, R115, -INF , !P2 ;  /* 0xff80000073657808 */ /* 0x000fe40005000000 */
[----:B------:R-:W-:Y:S02]  /*14c20*/  FSEL R103, R108, -INF , !P4 ;  /* 0xff8000006c677808 */ /* 0x000fe40006000000 */
[----:B------:R-:W-:Y:S02]  /*14c30*/  FSEL R100, R110, -INF , !P3 ;  /* 0xff8000006e647808 */ /* 0x000fe40005800000 */
[C---:B------:R-:W-:Y:S02]  /*14c40*/  ISETP.GE.AND P2, PT, R20.reuse, R166, PT ;  /* 0x000000a61400720c */ /* 0x040fe40003f46270 */
[----:B------:R-:W-:-:S02]  /*14c50*/  ISETP.GE.AND P4, PT, R20, R167, PT ;  /* 0x000000a71400720c */ /* 0x000fc40003f86270 */
[----:B------:R-:W-:Y:S02]  /*14c60*/  ISETP.GE.AND P3, PT, R4, R166, PT ;  /* 0x000000a60400720c */ /* 0x000fe40003f66270 */
[----:B------:R-:W-:Y:S02]  /*14c70*/  FSEL R102, R109, -INF , !P0 ;  /* 0xff8000006d667808 */ /* 0x000fe40004000000 */
[C---:B------:R-:W-:Y:S02]  /*14c80*/  IADD3 R20, R0.reuse, 0xe0, RZ ;  /* 0x000000e000147810 */ /* 0x040fe40007ffe0ff */
[----:B------:R-:W-:Y:S02]  /*14c90*/  IADD3 R21, R0, 0xe1, RZ ;  /* 0x000000e100157810 */ /* 0x000fe40007ffe0ff */
[----:B------:R-:W-:Y:S02]  /*14ca0*/  ISETP.GE.AND P0, PT, R4, R167, PT ;  /* 0x000000a70400720c */ /* 0x000fe40003f06270 */
[----:B------:R-:W-:Y:S07]  /*14cb0*/  HMMA.16816.F32.BF16 R4, R76, R6, R96 ;  /* 0x000000064c04723c */ /* 0x000fee0000041860 */
        /* <DEDUP_REMOVED lines=8> */
[----:B-1----:R-:W-:Y:S07]  /*14d40*/  HMMA.16816.F32.BF16 R20, R76, R8, R92 ;  /* 0x000000084c14723c */ /* 0x002fee000004185c */
[----:B------:R-:W-:Y:S02]  /*14d50*/  IADD3 R8, R0, 0xe9, RZ ;  /* 0x000000e900087810 */ /* 0x000fe40007ffe0ff */
[----:B------:R-:W-:-:S02]  /*14d60*/  FSEL R92, R14, -INF , !P2 ;  /* 0xff8000000e5c7808 */ /* 0x000fc40005000000 */
[----:B------:R-:W-:Y:S02]  /*14d70*/  FSEL R94, R13, -INF , !P4 ;  /* 0xff8000000d5e7808 */ /* 0x000fe40006000000 */
[C---:B------:R-:W-:Y:S02]  /*14d80*/  ISETP.GE.AND P2, PT, R8.reuse, R166, PT ;  /* 0x000000a60800720c */ /* 0x040fe40003f46270 */
[-C--:B------:R-:W-:Y:S02]  /*14d90*/  ISETP.GE.AND P4, PT, R8, R167.reuse, PT ;  /* 0x000000a70800720c */ /* 0x080fe40003f86270 */
[----:B------:R-:W-:Y:S01]  /*14da0*/  HMMA.16816.F32.BF16 R8, R76, R10, R88 ;  /* 0x0000000a4c08723c */ /* 0x000fe20000041858 */
[----:B------:R-:W-:Y:S02]  /*14db0*/  IADD3 R16, R0, 0xe8, RZ ;  /* 0x000000e800107810 */ /* 0x000fe40007ffe0ff */
[----:B------:R-:W-:Y:S02]  /*14dc0*/  FSEL R95, R12, -INF , !P5 ;  /* 0xff8000000c5f7808 */ /* 0x000fe40006800000 */
[----:B------:R-:W-:-:S02]  /*14dd0*/  ISETP.GE.AND P5, PT, R16, R167, PT ;  /* 0x000000a71000720c */ /* 0x000fc40003fa6270 */
[----:B------:R-:W-:Y:S02]  /*14de0*/  FSEL R79, R5, -INF , !P2 ;  /* 0xff800000054f7808 */ /* 0x000fe40005000000 */
[----:B------:R-:W-:Y:S02]  /*14df0*/  IADD3 R5, R0, 0xf8, RZ ;  /* 0x000000f800057810 */ /* 0x000fe40007ffe0ff */
[----:B------:R-:W-:Y:S02]  /*14e00*/  FSEL R77, R6, -INF , !P5 ;  /* 0xff800000064d7808 */ /* 0x000fe40006800000 */
[----:B------:R-:W-:Y:S02]  /*14e10*/  FSEL R93, R19, -INF , !P0 ;  /* 0xff800000135d7808 */ /* 0x000fe40004000000 */
[----:B------:R-:W-:Y:S02]  /*14e20*/  FSEL R6, R87, -INF , !P1 ;  /* 0xff80000057067808 */ /* 0x000fe40004800000 */
[----:B------:R-:W-:-:S02]  /*14e30*/  ISETP.GE.AND P0, PT, R16, R166, PT ;  /* 0x000000a61000720c */ /* 0x000fc40003f06270 */
[----:B------:R-:W-:Y:S02]  /*14e40*/  ISETP.GE.AND P1, PT, R5, R167, PT ;  /* 0x000000a70500720c */ /* 0x000fe40003f26270 */
[----:B------:R-:W-:Y:S02]  /*14e50*/  IADD3 R12, R0, 0xf0, RZ ;  /* 0x000000f0000c7810 */ /* 0x000fe40007ffe0ff */
[----:B------:R-:W-:Y:S02]  /*14e60*/  FSEL R88, R4, -INF , !P0 ;  /* 0xff80000004587808 */ /* 0x000fe40004000000 */
[----:B------:R-:W-:Y:S02]  /*14e70*/  FSEL R89, R10, -INF , !P1 ;  /* 0xff8000000a597808 */ /* 0x000fe40004800000 */
[----:B------:R-:W-:Y:S02]  /*14e80*/  FSEL R4, R85, -INF , !P6 ;  /* 0xff80000055047808 */ /* 0x000fe40007000000 */
[----:B------:R-:W-:-:S02]  /*14e90*/  ISETP.GT.AND P1, PT, R248, R235, PT ;  /* 0x000000ebf800720c */ /* 0x000fc40003f24270 */
[----:B------:R-:W-:Y:S02]  /*14ea0*/  IADD3 R13, R0, 0xf1, RZ ;  /* 0x000000f1000d7810 */ /* 0x000fe40007ffe0ff */
[----:B------:R-:W-:Y:S02]  /*14eb0*/  ISETP.GE.AND P0, PT, R12, R167, PT ;  /* 0x000000a70c00720c */ /* 0x000fe40003f06270 */
[C---:B------:R-:W-:Y:S02]  /*14ec0*/  ISETP.GE.AND P6, PT, R0.reuse, R166, PT ;  /* 0x000000a60000720c */ /* 0x040fe40003fc6270 */
[----:B------:R-:W-:Y:S02]  /*14ed0*/  IADD3 R0, R0, 0xf9, RZ ;  /* 0x000000f900007810 */ /* 0x000fe40007ffe0ff */
[----:B------:R-:W-:Y:S02]  /*14ee0*/  FSEL R78, R15, -INF , !P3 ;  /* 0xff8000000f4e7808 */ /* 0x000fe40005800000 */
[----:B------:R-:W-:-:S02]  /*14ef0*/  FSEL R85, R22, -INF , !P0 ;  /* 0xff80000016557808 */ /* 0x000fc40004000000 */
[-C--:B------:R-:W-:Y:S02]  /*14f00*/  ISETP.GE.AND P3, PT, R12, R166.reuse, PT ;  /* 0x000000a60c00720c */ /* 0x080fe40003f66270 */
[----:B------:R-:W-:Y:S02]  /*14f10*/  ISETP.GE.AND P0, PT, R0, R167, PT ;  /* 0x000000a70000720c */ /* 0x000fe40003f06270 */
[----:B------:R-:W-:Y:S02]  /*14f20*/  FSEL R76, R7, -INF , !P4 ;  /* 0xff800000074c7808 */ /* 0x000fe40006000000 */
[----:B------:R-:W-:Y:S02]  /*14f30*/  ISETP.GE.AND P4, PT, R5, R166, PT ;  /* 0x000000a60500720c */ /* 0x000fe40003f86270 */
[----:B------:R-:W-:Y:S02]  /*14f40*/  FSEL R5, R84, -INF , !P6 ;  /* 0xff80000054057808 */ /* 0x000fe40007000000 */
[----:B------:R-:W-:-:S02]  /*14f50*/  FSEL R87, R20, -INF , !P3 ;  /* 0xff80000014577808 */ /* 0x000fc40005800000 */
[----:B------:R-:W-:Y:S01]  /*14f60*/  FSEL R84, R11, -INF , !P0 ;  /* 0xff8000000b547808 */ /* 0x000fe20004000000 */
[----:B------:R-:W-:Y:S01]  /*14f70*/  BSSY B1, `(.L_x_3868) ;  /* 0x0000097000017945 */ /* 0x000fe20003800000 */
[CC--:B------:R-:W-:Y:S02]  /*14f80*/  ISETP.GE.AND P5, PT, R13.reuse, R166.reuse, PT ;  /* 0x000000a60d00720c */ /* 0x0c0fe40003fa6270 */
[----:B------:R-:W-:Y:S02]  /*14f90*/  ISETP.GE.AND P2, PT, R13, R167, PT ;  /* 0x000000a70d00720c */ /* 0x000fe40003f46270 */
[----:B------:R-:W-:Y:S02]  /*14fa0*/  ISETP.GE.AND P3, PT, R0, R166, PT ;  /* 0x000000a60000720c */ /* 0x000fe40003f66270 */
[----:B------:R-:W-:Y:S02]  /*14fb0*/  ISETP.NE.U32.AND P0, PT, R246, RZ, PT ;  /* 0x000000fff600720c */ /* 0x000fe40003f05070 */
[----:B------:R-:W-:-:S02]  /*14fc0*/  FSEL R106, R21, -INF , !P5 ;  /* 0xff800000156a7808 */ /* 0x000fc40006800000 */
[----:B------:R-:W-:Y:S02]  /*14fd0*/  FSEL R90, R23, -INF , !P2 ;  /* 0xff800000175a7808 */ /* 0x000fe40005000000 */
[----:B------:R-:W-:Y:S02]  /*14fe0*/  FSEL R105, R8, -INF , !P4 ;  /* 0xff80000008697808 */ /* 0x000fe40006000000 */
[----:B------:R-:W-:Y:S02]  /*14ff0*/  FSEL R91, R9, -INF , !P3 ;  /* 0xff800000095b7808 */ /* 0x000fe40005800000 */
[----:B------:R-:W-:Y:S02]  /*15000*/  ISETP.NE.AND.EX P0, PT, R247, RZ, PT, P0 ;  /* 0x000000fff700720c */ /* 0x000fe40003f05300 */
        /* <DEDUP_REMOVED lines=14> */
[----:B------:R-:W-:Y:S01]  /*150f0*/  IADD3 R209, R232, 0x7800, RZ ;  /* 0x00007800e8d17810 */ /* 0x000fe20007ffe0ff */
[----:B------:R-:W-:Y:S06]  /*15100*/  BAR.SYNC.DEFER_BLOCKING 0x0 ;  /* 0x0000000000007b1d */ /* 0x000fec0000010000 */
        /* <DEDUP_REMOVED lines=8> */
[-C--:B------:R-:W-:Y:S02]  /*15190*/  IABS R7, R13.reuse ;  /* 0x0000000d00077213 */ /* 0x080fe40000000000 */
[----:B------:R-:W1:Y:S01]  /*151a0*/  I2F.RP R14, R9 ;  /* 0x00000009000e7306 */ /* 0x000e620000209400 */
[-C--:B------:R-:W-:Y:S02]  /*151b0*/  LOP3.LUT R33, R33, R13.reuse, RZ, 0x3c, !PT ;  /* 0x0000000d21217212 */ /* 0x080fe400078e3cff */
[----:B------:R-:W-:Y:S01]  /*151c0*/  IMAD.MOV R7, RZ, RZ, -R7 ;  /* 0x000000ffff077224 */ /* 0x000fe200078e0a07 */
[----:B------:R-:W-:-:S02]  /*151d0*/  LOP3.LUT R11, R11, R13, RZ, 0x3c, !PT ;  /* 0x0000000d0b0b7212 */ /* 0x000fc400078e3cff */
[----:B------:R-:W-:Y:S02]  /*151e0*/  ISETP.GE.AND P4, PT, R33, RZ, PT ;  /* 0x000000ff2100720c */ /* 0x000fe40003f86270 */
        /* <DEDUP_REMOVED lines=23> */
[----:B------:R-:W-:Y:S02]  /*15360*/  @P6 IADD3 R12, R12, 0x1, RZ ;  /* 0x000000010c0c6810 */ /* 0x000fe40007ffe0ff */
[----:B------:R-:W-:Y:S02]  /*15370*/  MOV R9, R10 ;  /* 0x0000000a00097202 */ /* 0x000fe40000000f00 */
        /* <DEDUP_REMOVED lines=26> */
.L_x_3871:
[----:B------:R-:W2:Y:S02]  /*15520*/  LD.E R9, [R164.64+0x38] ;  /* 0x00003806a4097980 */ /* 0x000ea4000c101900 */
[----:B--2---:R-:W-:-:S04]  /*15530*/  LEA R9, -R9, RZ, 0x8 ;  /* 0x000000ff09097211 */ /* 0x004fc800078e41ff */
[----:B------:R-:W-:Y:S02]  /*15540*/  SHF.R.S32.HI R8, RZ, 0x1f, R9 ;  /* 0x0000001fff087819 */ /* 0x000fe40000011409 */
.L_x_3872:
[----:B------:R-:W-:Y:S05]  /*15550*/  BSYNC B0 ;  /* 0x0000000000007941 */ /* 0x000fea0003800000 */
.L_x_3870:
[C---:B------:R-:W-:Y:S01]  /*15560*/  IMAD.SHL.U32 R0, R40.reuse, 0x20, RZ ;  /* 0x0000002028007824 */ /* 0x040fe200078e00ff */
[----:B------:R-:W-:Y:S02]  /*15570*/  LEA R237, P3, R9, R237, 0x1 ;  /* 0x000000ed09ed7211 */ /* 0x000fe400078608ff */
[----:B------:R-:W-:Y:S02]  /*15580*/  SHF.L.U64.HI R7, R40, 0x5, R41 ;  /* 0x0000000528077819 */ /* 0x000fe40000010229 */
[----:B------:R-:W-:Y:S02]  /*15590*/  IADD3 R10, P2, R237, R0, RZ ;  /* 0x00000000ed0a7210 */ /* 0x000fe40007f5e0ff */
        /* <DEDUP_REMOVED lines=52> */
.L_x_3869:
[----:B------:R-:W-:Y:S05]  /*158e0*/  BSYNC B1 ;  /* 0x0000000000017941 */ /* 0x000fea0003800000 */
.L_x_3868:
[----:B--2---:R-:W2:Y:S04]  /*158f0*/  LDL.LU R14, [R1+0x20] ;  /* 0x00002000010e7983 */ /* 0x004ea80000300800 */
[----:B------:R-:W3:Y:S04]  /*15900*/  LDL.LU R13, [R1+0x24] ;  /* 0x00002400010d7983 */ /* 0x000ee80000300800 */
[----:B------:R-:W4:Y:S04]  /*15910*/  LDL.LU R12, [R1+0x1c] ;  /* 0x00001c00010c7983 */ /* 0x000f280000300800 */
[----:B------:R-:W5:Y:S04]  /*15920*/  LDL.LU R17, [R1+0x18] ;  /* 0x0000180001117983 */ /* 0x000f680000300800 */
[----:B------:R-:W5:Y:S04]  /*15930*/  LDL.LU R16, [R1+0x14] ;  /* 0x0000140001107983 */ /* 0x000f680000300800 */
[----:B------:R-:W5:Y:S04]  /*15940*/  LDL.LU R26, [R1+0x10] ;  /* 0x00001000011a7983 */ /* 0x000f680000300800 */
[----:B------:R-:W5:Y:S04]  /*15950*/  LDL.LU R25, [R1+0xc] ;  /* 0x00000c0001197983 */ /* 0x000f680000300800 */
[----:B------:R-:W5:Y:S01]  /*15960*/  LDL.LU R24, [R1+0x8] ;  /* 0x0000080001187983 */ /* 0x000f620000300800 */
[----:B------:R-:W-:-:S02]  /*15970*/  FMNMX.FTZ R0, R2, R6, !PT ;  /* 0x0000000602007209 */ /* 0x000fc40007810000 */
[----:B------:R-:W-:Y:S01]  /*15980*/  MOV R52, R59 ;  /* 0x0000003b00347202 */ /* 0x000fe20000000f00 */
[----:B------:R-:W5:Y:S01]  /*15990*/  LD.E R113, [R164.64+0xdc] ;  /* 0x0000dc06a4717980 */ /* 0x000f62000c101900 */
[----:B------:R-:W-:Y:S02]  /*159a0*/  FMNMX.FTZ R0, R226, R0, !PT ;  /* 0x00000000e2007209 */ /* 0x000fe40007810000 */
[----:B------:R-:W-:Y:S02]  /*159b0*/  MOV R127, R56 ;  /* 0x00000038007f7202 */ /* 0x000fe40000000f00 */
[----:B------:R-:W-:Y:S02]  /*159c0*/  FMNMX.FTZ R0, R230, R0, !PT ;  /* 0x00000000e6007209 */ /* 0x000fe40007810000 */
[----:B------:R-:W-:Y:S02]  /*159d0*/  FMNMX.FTZ R7, R5, R4, !PT ;  /* 0x0000000405077209 */ /* 0x000fe40007810000 */
[----:B------:R-:W-:-:S02]  /*159e0*/  MOV R129, R57 ;  /* 0x0000003900817202 */ /* 0x000fc40000000f00 */
[----:B------:R-:W-:-:S04]  /*159f0*/  FMNMX.FTZ R7, R225, R7, !PT ;  /* 0x00000007e1077209 */ /* 0x000fc80007810000 */
[----:B------:R-:W-:Y:S02]  /*15a00*/  FMNMX.FTZ R7, R224, R7, !PT ;  /* 0x00000007e0077209 */ /* 0x000fe40007810000 */
[----:B--2---:R-:W-:-:S04]  /*15a10*/  FMNMX.FTZ R0, R14, R0, !PT ;  /* 0x000000000e007209 */ /* 0x004fc80007810000 */
[----:B---3--:R-:W-:-:S04]  /*15a20*/  FMNMX.FTZ R0, R13, R0, !PT ;  /* 0x000000000d007209 */ /* 0x008fc80007810000 */
[----:B----4-:R-:W-:Y:S02]  /*15a30*/  FMNMX.FTZ R0, R12, R0, !PT ;  /* 0x000000000c007209 */ /* 0x010fe40007810000 */
[----:B-----5:R-:W-:-:S04]  /*15a40*/  FMNMX.FTZ R7, R17, R7, !PT ;  /* 0x0000000711077209 */ /* 0x020fc80007810000 */
[----:B------:R-:W-:Y:S02]  /*15a50*/  FMNMX.FTZ R7, R16, R7, !PT ;  /* 0x0000000710077209 */ /* 0x000fe40007810000 */
        /* <DEDUP_REMOVED lines=127> */
[-CC-:B------:R-:W-:Y:S01]  /*16250*/  FFMA.FTZ R33, R230, R113.reuse, -R110.reuse ;  /* 0x00000071e6217223 */ /* 0x180fe2000001086e */
[----:B------:R-:W-:Y:S01]  /*16260*/  SHF.L.U32 R230, R3, 0x1, RZ ;  /* 0x0000000103e67819 */ /* 0x000fe200000006ff */
[-CC-:B------:R-:W-:Y:S01]  /*16270*/  FFMA.FTZ R107, R226, R113.reuse, -R110.reuse ;  /* 0x00000071e26b7223 */ /* 0x180fe2000001086e */
[----:B------:R-:W-:Y:S01]  /*16280*/  FSETP.NEU.FTZ.AND P2, PT, R2, -INF , PT ;  /* 0xff8000000200780b */ /* 0x000fe20003f5d000 */
[----:B------:R-:W-:Y:S01]  /*16290*/  FMUL.FTZ R111, R113, R2 ;  /* 0x00000002716f7220 */ /* 0x000fe20000410000 */
[----:B------:R-:W-:Y:S01]  /*162a0*/  LEA R226, R229, R230, 0x1 ;  /* 0x000000e6e5e27211 */ /* 0x000fe200078e08ff */
[----:B------:R-:W-:Y:S01]  /*162b0*/  FFMA.FTZ R108, R6, R113, -R110 ;  /* 0x00000071066c7223 */ /* 0x000fe2000001086e */
[----:B------:R-:W-:Y:S02]  /*162c0*/  LDSM.16.MT88.4 R8, [R230+0xa000] ;  /* 0x00a00000e608783b */ /* 0x000fe40000004200 */
[----:B------:R-:W-:-:S02]  /*162d0*/  FSEL R111, R111, RZ, P2 ;  /* 0x000000ff6f6f7208 */ /* 0x000fc40001000000 */
[----:B------:R-:W1:Y:S03]  /*162e0*/  LDSM.16.MT88.4 R44, [R226+0xa000] ;  /* 0x00a00000e22c783b */ /* 0x000e660000004200 */
[-CC-:B------:R-:W-:Y:S01]  /*162f0*/  FFMA.FTZ R123, R225, R113.reuse, -R111.reuse ;  /* 0x00000071e17b7223 */ /* 0x180fe2000001086f */
[----:B------:R-:W-:Y:S01]  /*16300*/  LEA R225, R228, R230, 0x1 ;  /* 0x000000e6e4e17211 */ /* 0x000fe200078e08ff */
[-CC-:B------:R-:W-:Y:S01]  /*16310*/  FFMA.FTZ R122, R224, R113.reuse, -R111.reuse ;  /* 0x00000071e07a7223 */ /* 0x180fe2000001086f */
[----:B------:R-:W-:Y:S01]  /*16320*/  MUFU.EX2 R109, R109 ;  /* 0x0000006d006d7308 */ /* 0x000fe20000000800 */
[--C-:B------:R-:W-:Y:S01]  /*16330*/  FFMA.FTZ R125, R5, R113, -R111.reuse ;  /* 0x00000071057d7223 */ /* 0x100fe2000001086f */
[----:B------:R-:W-:Y:S01]  /*16340*/  LEA R224, R229, R225, 0x1 ;  /* 0x000000e1e5e07211 */ /* 0x000fe200078e08ff */
[----:B------:R-:W-:Y:S01]  /*16350*/  FFMA.FTZ R124, R4, R113, -R111 ;  /* 0x00000071047c7223 */ /* 0x000fe2000001086f */
[----:B------:R-:W2:Y:S04]  /*16360*/  LDSM.16.MT88.4 R28, [R225+0xa000] ;  /* 0x00a00000e11c783b */ /* 0x000ea80000004200 */
[----:B------:R-:W3:Y:S01]  /*16370*/  LDSM.16.MT88.4 R48, [R224+0xa000] ;  /* 0x00a00000e030783b */ /* 0x000ee20000004200 */
[----:B------:R-:W4:Y:S03]  /*16380*/  MUFU.EX2 R108, R108 ;  /* 0x0000006c006c7308 */ /* 0x000f260000000800 */
[----:B------:R-:W5:Y:S05]  /*16390*/  LDSM.16.MT88.4 R60, [R226+0xa800] ;  /* 0x00a80000e23c783b */ /* 0x000f6a0000004200 */
[----:B------:R-:W-:Y:S08]  /*163a0*/  MUFU.EX2 R107, R107 ;  /* 0x0000006b006b7308 */ /* 0x000ff00000000800 */
[----:B------:R-:W1:Y:S08]  /*163b0*/  MUFU.EX2 R33, R33 ;  /* 0x0000002100217308 */ /* 0x000e700000000800 */
        /* <DEDUP_REMOVED lines=10> */
[--C-:B------:R-:W-:Y:S01]  /*16460*/  FFMA.FTZ R121, R17, R113, -R111.reuse ;  /* 0x0000007111797223 */ /* 0x100fe2000001086f */
[----:B--2---:R-:W-:Y:S01]  /*16470*/  F2FP.BF16.PACK_AB R22, R122, R123 ;  /* 0x0000007b7a16723e */ /* 0x004fe200000010ff */
[----:B------:R-:W-:-:S02]  /*16480*/  FFMA.FTZ R120, R16, R113, -R111 ;  /* 0x0000007110787223 */ /* 0x000fc4000001086f */
[-CC-:B------:R-:W-:Y:S02]  /*16490*/  FFMA.FTZ R119, R26, R113.reuse, -R111.reuse ;  /* 0x000000711a777223 */ /* 0x180fe4000001086f */
[-C--:B------:R-:W-:Y:S02]  /*164a0*/  FFMA.FTZ R118, R25, R113.reuse, -R111 ;  /* 0x0000007119767223 */ /* 0x080fe4000001086f */
[-CC-:B------:R-:W-:Y:S01]  /*164b0*/  FFMA.FTZ R114, R24, R113.reuse, -R110.reuse ;  /* 0x0000007118727223 */ /* 0x180fe2000001086e */
[----:B------:R-:W-:Y:S01]  /*164c0*/  HMMA.16816.F32.BF16 R4, R20, R44, RZ ;  /* 0x0000002c1404723c */ /* 0x000fe200000418ff */
[-CC-:B------:R-:W-:Y:S01]  /*164d0*/  FFMA.FTZ R112, R58, R113.reuse, -R110.reuse ;  /* 0x000000713a707223 */ /* 0x180fe2000001086e */
[----:B------:R-:W-:Y:S01]  /*164e0*/  MUFU.EX2 R117, R117 ;  /* 0x0000007500757308 */ /* 0x000fe20000000800 */
[-CC-:B------:R-:W-:Y:S01]  /*164f0*/  FFMA.FTZ R3, R52, R113.reuse, -R110.reuse ;  /* 0x0000007134037223 */ /* 0x180fe2000001086e */
[----:B------:R-:W1:Y:S01]  /*16500*/  LDSM.16.MT88.4 R16, [R230+0xa800] ;  /* 0x00a80000e610783b */ /* 0x000e620000004200 */
[----:B------:R-:W-:-:S03]  /*16510*/  FFMA.FTZ R126, R54, R113, -R110 ;  /* 0x00000071367e7223 */ /* 0x000fc6000001086e */
[C---:B------:R-:W-:Y:S01]  /*16520*/  HMMA.16816.F32.BF16 R44, R20.reuse, R46, RZ ;  /* 0x0000002e142c723c */ /* 0x040fe200000418ff */
[----:B------:R-:W2:Y:S01]  /*16530*/  LDSM.16.MT88.4 R56, [R225+0xa800] ;  /* 0x00a80000e138783b */ /* 0x000ea20000004200 */
[----:B------:R-:W-:Y:S03]  /*16540*/  MUFU.EX2 R116, R116 ;  /* 0x0000007400747308 */ /* 0x000fe60000000800 */
[----:B------:R-:W4:Y:S05]  /*16550*/  LDSM.16.MT88.4 R52, [R224+0xa800] ;  /* 0x00a80000e034783b */ /* 0x000f2a0000004200 */
[----:B------:R-:W-:Y:S08]  /*16560*/  MUFU.EX2 R115, R115 ;  /* 0x0000007300737308 */ /* 0x000ff00000000800 */
[----:B------:R-:W-:Y:S08]  /*16570*/  MUFU.EX2 R121, R121 ;  /* 0x0000007900797308 */ /* 0x000ff00000000800 */
[----:B------:R-:W1:Y:S08]  /*16580*/  MUFU.EX2 R120, R120 ;  /* 0x0000007800787308 */ /* 0x000e700000000800 */
[----:B------:R-:W-:Y:S08]  /*16590*/  MUFU.EX2 R119, R119 ;  /* 0x0000007700777308 */ /* 0x000ff00000000800 */
[----:B------:R-:W1:Y:S08]  /*165a0*/  MUFU.EX2 R118, R118 ;  /* 0x0000007600767308 */ /* 0x000e700000000800 */
[----:B------:R-:W1:Y:S01]  /*165b0*/  MUFU.EX2 R114, R114 ;  /* 0x0000007200727308 */ /* 0x000e620000000800 */
[C---:B------:R-:W-:Y:S08]  /*165c0*/  HMMA.16816.F32.BF16 R12, R20.reuse, R8, RZ ;  /* 0x00000008140c723c */ /* 0x040ff000000418ff */
[C---:B------:R-:W-:Y:S08]  /*165d0*/  HMMA.16816.F32.BF16 R36, R20.reuse, R28, RZ ;  /* 0x0000001c1424723c */ /* 0x040ff000000418ff */
[C---:B------:R-:W-:Y:S08]  /*165e0*/  HMMA.16816.F32.BF16 R8, R20.reuse, R10, RZ ;  /* 0x0000000a1408723c */ /* 0x040ff000000418ff */
[C---:B------:R-:W-:Y:S08]  /*165f0*/  HMMA.16816.F32.BF16 R28, R20.reuse, R30, RZ ;  /* 0x0000001e141c723c */ /* 0x040ff000000418ff */
[C---:B---3--:R-:W-:Y:S07]  /*16600*/  HMMA.16816.F32.BF16 R24, R20.reuse, R48, RZ ;  /* 0x000000301418723c */ /* 0x048fee00000418ff */
[----:B-1----:R-:W-:Y:S01]  /*16610*/  F2FP.BF16.PACK_AB R48, R120, R121 ;  /* 0x000000797830723e */ /* 0x002fe200000010ff */
[----:B------:R-:W-:Y:S01]  /*16620*/  HMMA.16816.F32.BF16 R20, R20, R50, RZ ;  /* 0x000000321414723c */ /* 0x000fe200000418ff */
[----:B------:R-:W-:-:S06]  /*16630*/  F2FP.BF16.PACK_AB R49, R116, R117 ;  /* 0x000000757431723e */ /* 0x000fcc00000010ff */
[----:B------:R-:W-:Y:S02]  /*16640*/  F2FP.BF16.PACK_AB R50, R118, R119 ;  /* 0x000000777632723e */ /* 0x000fe400000010ff */
[----:B------:R-:W-:-:S07]  /*16650*/  F2FP.BF16.PACK_AB R51, R114, R115 ;  /* 0x000000737233723e */ /* 0x000fce00000010ff */
        /* <DEDUP_REMOVED lines=12> */
[----:B------:R-:W3:Y:S06]  /*16720*/  LDSM.16.MT88.4 R16, [R230+0xb000] ;  /* 0x00b00000e610783b */ /* 0x000eec0000004200 */
[C---:B--2---:R-:W-:Y:S01]  /*16730*/  HMMA.16816.F32.BF16 R36, R48.reuse, R56, R36 ;  /* 0x000000383024723c */ /* 0x044fe20000041824 */
[----:B------:R-:W-:Y:S07]  /*16740*/  MUFU.EX2 R126, R126 ;  /* 0x0000007e007e7308 */ /* 0x000fee0000000800 */
[C---:B------:R-:W-:Y:S01]  /*16750*/  HMMA.16816.F32.BF16 R28, R48.reuse, R58, R28 ;  /* 0x0000003a301c723c */ /* 0x040fe2000004181c */
[----:B------:R-:W-:Y:S01]  /*16760*/  MUFU.EX2 R127, R127 ;  /* 0x0000007f007f7308 */ /* 0x000fe20000000800 */
[----:B------:R-:W2:Y:S06]  /*16770*/  LDSM.16.MT88.4 R56, [R225+0xb000] ;  /* 0x00b00000e138783b */ /* 0x000eac0000004200 */
[C---:B----4-:R-:W-:Y:S01]  /*16780*/  HMMA.16816.F32.BF16 R24, R48.reuse, R52, R24 ;  /* 0x000000343018723c */ /* 0x050fe20000041818 */
[----:B------:R-:W4:Y:S07]  /*16790*/  MUFU.EX2 R129, R129 ;  /* 0x0000008100817308 */ /* 0x000f2e0000000800 */
[----:B------:R-:W-:Y:S01]  /*167a0*/  HMMA.16816.F32.BF16 R20, R48, R54, R20 ;  /* 0x000000363014723c */ /* 0x000fe20000041814 */
[----:B------:R-:W-:Y:S01]  /*167b0*/  MUFU.EX2 R130, R130 ;  /* 0x0000008200827308 */ /* 0x000fe20000000800 */
[----:B------:R-:W5:Y:S07]  /*167c0*/  LDSM.16.MT88.4 R52, [R224+0xb000] ;  /* 0x00b00000e034783b */ /* 0x000f6e0000004200 */
[----:B------:R-:W1:Y:S08]  /*167d0*/  MUFU.EX2 R131, R131 ;  /* 0x0000008300837308 */ /* 0x000e700000000800 */
[----:B------:R-:W2:Y:S01]  /*167e0*/  MUFU.EX2 R132, R132 ;  /* 0x0000008400847308 */ /* 0x000ea20000000800 */
[----:B----4-:R-:W-:-:S02]  /*167f0*/  F2FP.BF16.PACK_AB R48, R129, R127 ;  /* 0x0000007f8130723e */ /* 0x010fc400000010ff */
[----:B------:R-:W-:Y:S02]  /*16800*/  F2FP.BF16.PACK_AB R49, R3, R112 ;  /* 0x000000700331723e */ /* 0x000fe400000010ff */
[----:B-1----:R-:W-:Y:S02]  /*16810*/  F2FP.BF16.PACK_AB R50, R131, R130 ;  /* 0x000000828332723e */ /* 0x002fe400000010ff */
[----:B--2---:R-:W-:-:S07]  /*16820*/  F2FP.BF16.PACK_AB R51, R132, R126 ;  /* 0x0000007e8433723e */ /* 0x004fce00000010ff */
        /* <DEDUP_REMOVED lines=11> */
[C---:B---3--:R-:W-:Y:S01]  /*168e0*/  HMMA.16816.F32.BF16 R12, R48.reuse, R16, R12 ;  /* 0x00000010300c723c */ /* 0x048fe2000004180c */
[----:B------:R-:W-:Y:S07]  /*168f0*/  MUFU.EX2 R134, R134 ;  /* 0x0000008600867308 */ /* 0x000fee0000000800 */
[C---:B------:R-:W-:Y:S01]  /*16900*/  HMMA.16816.F32.BF16 R8, R48.reuse, R18, R8 ;  /* 0x000000123008723c */ /* 0x040fe20000041808 */
[----:B------:R-:W-:Y:S01]  /*16910*/  MUFU.EX2 R133, R133 ;  /* 0x0000008500857308 */ /* 0x000fe20000000800 */
[----:B------:R-:W2:Y:S06]  /*16920*/  LDSM.16.MT88.4 R16, [R230+0xb800] ;  /* 0x00b80000e610783b */ /* 0x000eac0000004200 */
[C---:B------:R-:W-:Y:S01]  /*16930*/  HMMA.16816.F32.BF16 R36, R48.reuse, R56, R36 ;  /* 0x000000383024723c */ /* 0x040fe20000041824 */
[----:B------:R-:W-:Y:S07]  /*16940*/  MUFU.EX2 R135, R135 ;  /* 0x0000008700877308 */ /* 0x000fee0000000800 */
[C---:B------:R-:W-:Y:S01]  /*16950*/  HMMA.16816.F32.BF16 R28, R48.reuse, R58, R28 ;  /* 0x0000003a301c723c */ /* 0x040fe2000004181c */
[----:B------:R-:W-:Y:S01]  /*16960*/  MUFU.EX2 R136, R136 ;  /* 0x0000008800887308 */ /* 0x000fe20000000800 */
[----:B------:R-:W3:Y:S06]  /*16970*/  LDSM.16.MT88.4 R56, [R225+0xb800] ;  /* 0x00b80000e138783b */ /* 0x000eec0000004200 */
[C---:B-----5:R-:W-:Y:S01]  /*16980*/  HMMA.16816.F32.BF16 R24, R48.reuse, R52, R24 ;  /* 0x000000343018723c */ /* 0x060fe20000041818 */
        /* <DEDUP_REMOVED lines=21> */
[C---:B------:R-:W-:Y:S01]  /*16ae0*/  HMMA.16816.F32.BF16 R12, R48.reuse, R16, R12 ;  /* 0x00000010300c723c */ /* 0x040fe2000004180c */
[----:B------:R-:W-:Y:S07]  /*16af0*/  MUFU.EX2 R145, R145 ;  /* 0x0000009100917308 */ /* 0x000fee0000000800 */
[C---:B------:R-:W-:Y:S01]  /*16b00*/  HMMA.16816.F32.BF16 R8, R48.reuse, R18, R8 ;  /* 0x000000123008723c */ /* 0x040fe20000041808 */
[----:B------:R-:W-:Y:S01]  /*16b10*/  MUFU.EX2 R144, R144 ;  /* 0x0000009000907308 */ /* 0x000fe20000000800 */
[----:B------:R-:W2:Y:S06]  /*16b20*/  LDSM.16.MT88.4 R16, [R230+0xc000] ;  /* 0x00c00000e610783b */ /* 0x000eac0000004200 */
[C---:B---3--:R-:W-:Y:S01]  /*16b30*/  HMMA.16816.F32.BF16 R36, R48.reuse, R56, R36 ;  /* 0x000000383024723c */ /* 0x048fe20000041824 */
        /* <DEDUP_REMOVED lines=158> */
[----:B------:R-:W-:Y:S06]  /*17520*/  LDSM.16.MT88.4 R16, [R230+0xe800] ;  /* 0x00e80000e610783b */ /* 0x000fec0000004200 */
[C---:B---3--:R-:W-:Y:S01]  /*17530*/  HMMA.16816.F32.BF16 R36, R48.reuse, R56, R36 ;  /* 0x000000383024723c */ /* 0x048fe20000041824 */
[----:B------:R-:W-:Y:S07]  /*17540*/  MUFU.EX2 R157, R157 ;  /* 0x0000009d009d7308 */ /* 0x000fee0000000800 */
[C---:B------:R-:W-:Y:S01]  /*17550*/  HMMA.16816.F32.BF16 R28, R48.reuse, R58, R28 ;  /* 0x0000003a301c723c */ /* 0x040fe2000004181c */
[----:B------:R-:W-:Y:S07]  /*17560*/  MUFU.EX2 R153, R153 ;  /* 0x0000009900997308 */ /* 0x000fee0000000800 */
[C---:B-----5:R-:W-:Y:S01]  /*17570*/  HMMA.16816.F32.BF16 R24, R48.reuse, R52, R24 ;  /* 0x000000343018723c */ /* 0x060fe20000041818 */
[----:B------:R-:W2:Y:S07]  /*17580*/  MUFU.EX2 R152, R152 ;  /* 0x0000009800987308 */ /* 0x000eae0000000800 */
[----:B------:R-:W-:Y:S01]  /*17590*/  HMMA.16816.F32.BF16 R20, R48, R54, R20 ;  /* 0x000000363014723c */ /* 0x000fe20000041814 */
[----:B------:R-:W-:Y:S01]  /*175a0*/  MUFU.EX2 R150, R150 ;  /* 0x0000009600967308 */ /* 0x000fe20000000800 */
[----:B------:R-:W3:Y:S07]  /*175b0*/  LDSM.16.MT88.4 R48, [R224+0xe800] ;  /* 0x00e80000e030783b */ /* 0x000eee0000004200 */
[----:B------:R-:W4:Y:S01]  /*175c0*/  MUFU.EX2 R149, R149 ;  /* 0x0000009500957308 */ /* 0x000f220000000800 */
[----:B------:R-:W5:Y:S07]  /*175d0*/  LDSM.16.MT88.4 R52, [R225+0xe800] ;  /* 0x00e80000e134783b */ /* 0x000f6e0000004200 */
[----:B------:R-:W1:Y:S01]  /*175e0*/  MUFU.EX2 R146, R146 ;  /* 0x0000009200927308 */ /* 0x000e620000000800 */
[----:B--2---:R-:W-:-:S02]  /*175f0*/  F2FP.BF16.PACK_AB R56, R152, R153 ;  /* 0x000000999838723e */ /* 0x004fc400000010ff */
[----:B------:R-:W-:Y:S02]  /*17600*/  F2FP.BF16.PACK_AB R57, R162, R169 ;  /* 0x000000a9a239723e */ /* 0x000fe400000010ff */
[----:B----4-:R-:W-:Y:S02]  /*17610*/  F2FP.BF16.PACK_AB R58, R149, R150 ;  /* 0x00000096953a723e */ /* 0x010fe400000010ff */
        /* <DEDUP_REMOVED lines=22> */
[----:B------:R-:W1:Y:S01]  /*17780*/  MUFU.EX2 R67, R67 ;  /* 0x0000004300437308 */ /* 0x000e620000000800 */
[C---:B------:R-:W-:Y:S08]  /*17790*/  HMMA.16816.F32.BF16 R12, R56.reuse, R16, R12 ;  /* 0x00000010380c723c */ /* 0x040ff0000004180c */
[C---:B------:R-:W-:Y:S01]  /*177a0*/  HMMA.16816.F32.BF16 R8, R56.reuse, R18, R8 ;  /* 0x000000123808723c */ /* 0x040fe20000041808 */
[----:B------:R-:W2:Y:S07]  /*177b0*/  LDSM.16.MT88.4 R16, [R230+0xf000] ;  /* 0x00f00000e610783b */ /* 0x000eae0000004200 */
[C---:B-----5:R-:W-:Y:S07]  /*177c0*/  HMMA.16816.F32.BF16 R36, R56.reuse, R52, R36 ;  /* 0x000000343824723c */ /* 0x060fee0000041824 */
[----:B---3--:R-:W-:Y:S01]  /*177d0*/  F2FP.BF16.PACK_AB R52, R65, R128 ;  /* 0x000000804134723e */ /* 0x008fe200000010ff */
[----:B------:R-:W-:Y:S01]  /*177e0*/  HMMA.16816.F32.BF16 R28, R56, R54, R28 ;  /* 0x00000036381c723c */ /* 0x000fe2000004181c */
[----:B------:R-:W-:Y:S01]  /*177f0*/  F2FP.BF16.PACK_AB R53, R142, R143 ;  /* 0x0000008f8e35723e */ /* 0x000fe200000010ff */
[----:B------:R-:W3:Y:S05]  /*17800*/  LDSM.16.MT88.4 R56, [R224+0xf000] ;  /* 0x00f00000e038783b */ /* 0x000eea0000004200 */
[----:B----4-:R-:W-:-:S02]  /*17810*/  F2FP.BF16.PACK_AB R54, R34, R64 ;  /* 0x000000402236723e */ /* 0x010fc400000010ff */
[----:B-1----:R-:W-:-:S07]  /*17820*/  F2FP.BF16.PACK_AB R55, R67, R141 ;  /* 0x0000008d4337723e */ /* 0x002fce00000010ff */
[C---:B------:R-:W-:Y:S08]  /*17830*/  HMMA.16816.F32.BF16 R4, R52.reuse, R60, R4 ;  /* 0x0000003c3404723c */ /* 0x040ff00000041804 */
[----:B------:R-:W-:Y:S01]  /*17840*/  HMMA.16816.F32.BF16 R44, R52, R62, R44 ;  /* 0x0000003e342c723c */ /* 0x000fe2000004182c */
[----:B------:R-:W1:Y:S01]  /*17850*/  LDSM.16.MT88.4 R60, [R226+0xf800] ;  /* 0x00f80000e23c783b */ /* 0x000e620000004200 */
[----:B------:R-:W-:-:S02]  /*17860*/  FFMA.FTZ R196, R66, R113, -R110 ;  /* 0x0000007142c47223 */ /* 0x000fc4000001086e */
[-CC-:B------:R-:W-:Y:S02]  /*17870*/  FFMA.FTZ R66, R71, R113.reuse, -R110.reuse ;  /* 0x0000007147427223 */ /* 0x180fe4000001086e */
[-CC-:B------:R-:W-:Y:S02]  /*17880*/  FFMA.FTZ R71, R72, R113.reuse, -R111.reuse ;  /* 0x0000007148477223 */ /* 0x180fe4000001086f */
[-C--:B------:R-:W-:Y:S02]  /*17890*/  FFMA.FTZ R70, R70, R113.reuse, -R110 ;  /* 0x0000007146467223 */ /* 0x080fe4000001086e */
        /* <DEDUP_REMOVED lines=17> */
[----:B------:R-:W2:Y:S07]  /*179b0*/  LDSM.16.MT88.4 R16, [R230+0xf800] ;  /* 0x00f80000e610783b */ /* 0x000eae0000004200 */
        /* <DEDUP_REMOVED lines=17> */
[----:B------:R-:W-:Y:S02]  /*17ad0*/  FFMA.FTZ R101, R101, R113, -R110 ;  /* 0x0000007165657223 */ /* 0x000fe4000001086e */
[----:B------:R-:W-:Y:S02]  /*17ae0*/  FADD.FTZ R124, R125, R124 ;  /* 0x0000007c7d7c7221 */ /* 0x000fe40000010000 */
[----:B------:R-:W-:Y:S01]  /*17af0*/  FADD.FTZ R108, R109, R108 ;  /* 0x0000006c6d6c7221 */ /* 0x000fe20000010000 */
[----:B--2---:R-:W-:Y:S01]  /*17b00*/  HMMA.16816.F32.BF16 R28, R52, R50, R28 ;  /* 0x00000032341c723c */ /* 0x004fe2000004181c */
        /* <DEDUP_REMOVED lines=9> */
[----:B------:R-:W2:Y:S08]  /*17ba0*/  MUFU.EX2 R80, R80 ;  /* 0x0000005000507308 */ /* 0x000eb00000000800 */
[----:B------:R-:W-:Y:S08]  /*17bb0*/  MUFU.EX2 R83, R83 ;  /* 0x0000005300537308 */ /* 0x000ff00000000800 */
[----:B------:R-:W4:Y:S08]  /*17bc0*/  MUFU.EX2 R86, R86 ;  /* 0x0000005600567308 */ /* 0x000f300000000800 */
        /* <DEDUP_REMOVED lines=8> */
[----:B------:R-:W-:Y:S01]  /*17c50*/  FADD.FTZ R118, R118, R120 ;  /* 0x0000007876767221 */ /* 0x000fe20000010000 */
[----:B------:R-:W1:Y:S01]  /*17c60*/  LDSM.16.MT88.4 R16, [R230+0x10000] ;  /* 0x01000000e610783b */ /* 0x000e620000004200 */
[----:B------:R-:W-:-:S05]  /*17c70*/  FADD.FTZ R114, R114, R116 ;  /* 0x0000007472727221 */ /* 0x000fca0000010000 */
[C---:B------:R-:W-:Y:S08]  /*17c80*/  HMMA.16816.F32.BF16 R36, R52.reuse, R48, R36 ;  /* 0x000000303424723c */ /* 0x040ff00000041824 */
[C---:B---3--:R-:W-:Y:S08]  /*17c90*/  HMMA.16816.F32.BF16 R24, R52.reuse, R56, R24 ;  /* 0x000000383418723c */ /* 0x048ff00000041818 */
[----:B------:R-:W-:Y:S01]  /*17ca0*/  HMMA.16816.F32.BF16 R20, R52, R58, R20 ;  /* 0x0000003a3414723c */ /* 0x000fe20000041814 */
[----:B------:R-:W-:Y:S01]  /*17cb0*/  FADD.FTZ R118, R127, R118 ;  /* 0x000000767f767221 */ /* 0x000fe20000010000 */
[----:B------:R-:W3:Y:S05]  /*17cc0*/  LDSM.16.MT88.4 R48, [R226+0x10000] ;  /* 0x01000000e230783b */ /* 0x000eea0000004200 */
[----:B--2---:R-:W-:-:S02]  /*17cd0*/  F2FP.BF16.PACK_AB R52, R80, R81 ;  /* 0x000000515034723e */ /* 0x004fc400000010ff */
[----:B------:R-:W-:Y:S02]  /*17ce0*/  F2FP.BF16.PACK_AB R53, R74, R75 ;  /* 0x0000004b4a35723e */ /* 0x000fe400000010ff */
[----:B----4-:R-:W-:Y:S02]  /*17cf0*/  F2FP.BF16.PACK_AB R54, R86, R83 ;  /* 0x000000535636723e */ /* 0x010fe400000010ff */
[----:B-----5:R-:W-:Y:S01]  /*17d00*/  F2FP.BF16.PACK_AB R55, R101, R82 ;  /* 0x000000526537723e */ /* 0x020fe200000010ff */
[----:B------:R-:W-:Y:S01]  /*17d10*/  FADD.FTZ R129, R129, R118 ;  /* 0x0000007681817221 */ /* 0x000fe20000010000 */
[----:B------:R-:W2:Y:S05]  /*17d20*/  LDSM.16.MT88.4 R56, [R224+0x10000] ;  /* 0x01000000e038783b */ /* 0x000eaa0000004200 */
[----:B-1----:R-:W-:Y:S07]  /*17d30*/  HMMA.16816.F32.BF16 R28, R52, R62, R28 ;  /* 0x0000003e341c723c */ /* 0x002fee000004181c */
        /* <DEDUP_REMOVED lines=26> */
[----:B------:R-:W1:Y:S01]  /*17ee0*/  LDSM.16.MT88.4 R16, [R230+0x10800] ;  /* 0x01080000e610783b */ /* 0x000e620000004200 */
[----:B------:R-:W-:Y:S02]  /*17ef0*/  FADD.FTZ R159, R159, R147 ;  /* 0x000000939f9f7221 */ /* 0x000fe40000010000 */
[----:B------:R-:W-:-:S02]  /*17f00*/  FADD.FTZ R161, R163, R161 ;  /* 0x000000a1a3a17221 */ /* 0x000fc40000010000 */
[----:B------:R-:W-:Y:S02]  /*17f10*/  FADD.FTZ R159, R158, R159 ;  /* 0x0000009f9e9f7221 */ /* 0x000fe40000010000 */
[----:B------:R-:W-:Y:S02]  /*17f20*/  FADD.FTZ R168, R168, R161 ;  /* 0x000000a1a8a87221 */ /* 0x000fe40000010000 */
[----:B------:R-:W-:Y:S01]  /*17f30*/  FADD.FTZ R160, R160, R159 ;  /* 0x0000009fa0a07221 */ /* 0x000fe20000010000 */
[----:B------:R-:W-:Y:S01]  /*17f40*/  HMMA.16816.F32.BF16 R36, R52, R60, R36 ;  /* 0x0000003c3424723c */ /* 0x000fe20000041824 */
[-CC-:B------:R-:W-:Y:S02]  /*17f50*/  FFMA.FTZ R33, R97, R113.reuse, -R110.reuse ;  /* 0x0000007161217223 */ /* 0x180fe4000001086e */
[-CC-:B------:R-:W-:Y:S02]  /*17f60*/  FFMA.FTZ R100, R100, R113.reuse, -R110.reuse ;  /* 0x0000007164647223 */ /* 0x180fe4000001086e */
[----:B------:R-:W-:-:S02]  /*17f70*/  FFMA.FTZ R96, R96, R113, -R110 ;  /* 0x0000007160607223 */ /* 0x000fc4000001086e */
[-CC-:B------:R-:W-:Y:S02]  /*17f80*/  FFMA.FTZ R97, R103, R113.reuse, -R111.reuse ;  /* 0x0000007167617223 */ /* 0x180fe4000001086f */
[-CC-:B------:R-:W-:Y:S02]  /*17f90*/  FFMA.FTZ R102, R102, R113.reuse, -R111.reuse ;  /* 0x0000007166667223 */ /* 0x180fe4000001086f */
[-CC-:B------:R-:W-:Y:S02]  /*17fa0*/  FFMA.FTZ R99, R99, R113.reuse, -R111.reuse ;  /* 0x0000007163637223 */ /* 0x180fe4000001086f */
[-C--:B------:R-:W-:Y:S02]  /*17fb0*/  FFMA.FTZ R60, R98, R113.reuse, -R111 ;  /* 0x00000071623c7223 */ /* 0x080fe4000001086f */
[----:B------:R-:W-:Y:S02]  /*17fc0*/  FFMA.FTZ R61, R93, R113, -R110 ;  /* 0x000000715d3d7223 */ /* 0x000fe4000001086e */
[----:B------:R-:W-:-:S02]  /*17fd0*/  FADD.FTZ R168, R170, R168 ;  /* 0x000000a8aaa87221 */ /* 0x000fc40000010000 */
        /* <DEDUP_REMOVED lines=15> */
[----:B------:R-:W-:Y:S01]  /*180d0*/  FADD.FTZ R182, R184, R182 ;  /* 0x000000b6b8b67221 */ /* 0x000fe20000010000 */
[----:B---3--:R-:W-:Y:S01]  /*180e0*/  HMMA.16816.F32.BF16 R4, R52, R48, R4 ;  /* 0x000000303404723c */ /* 0x008fe20000041804 */
[----:B------:R-:W-:-:S02]  /*180f0*/  FADD.FTZ R179, R187, R179 ;  /* 0x000000b3bbb37221 */ /* 0x000fc40000010000 */
[----:B------:R-:W-:Y:S02]  /*18100*/  FADD.FTZ R195, R195, R182 ;  /* 0x000000b6c3c37221 */ /* 0x000fe40000010000 */
[----:B------:R-:W-:-:S03]  /*18110*/  FADD.FTZ R192, R192, R179 ;  /* 0x000000b3c0c07221 */ /* 0x000fc60000010000 */
[C---:B------:R-:W-:Y:S01]  /*18120*/  HMMA.16816.F32.BF16 R44, R52.reuse, R50, R44 ;  /* 0x00000032342c723c */ /* 0x040fe2000004182c */
[----:B------:R-:W-:Y:S01]  /*18130*/  FADD.FTZ R195, R193, R195 ;  /* 0x000000c3c1c37221 */ /* 0x000fe20000010000 */
[----:B------:R-:W-:Y:S06]  /*18140*/  LDSM.16.MT88.4 R48, [R226+0x10800] ;  /* 0x01080000e230783b */ /* 0x000fec0000004200 */
[----:B--2---:R-:W-:Y:S01]  /*18150*/  HMMA.16816.F32.BF16 R24, R52, R56, R24 ;  /* 0x000000383418723c */ /* 0x004fe20000041818 */
[----:B------:R-:W-:-:S07]  /*18160*/  FADD.FTZ R192, R191, R192 ;  /* 0x000000c0bfc07221 */ /* 0x000fce0000010000 */
[----:B------:R-:W-:Y:S01]  /*18170*/  HMMA.16816.F32.BF16 R20, R52, R58, R20 ;  /* 0x0000003a3414723c */ /* 0x000fe20000041814 */
[----:B------:R-:W2:Y:S01]  /*18180*/  LDSM.16.MT88.4 R52, [R225+0x10800] ;  /* 0x01080000e134783b */ /* 0x000ea20000004200 */
[----:B----4-:R-:W-:Y:S02]  /*18190*/  F2FP.BF16.PACK_AB R56, R102, R97 ;  /* 0x000000616638723e */ /* 0x010fe400000010ff */
[----:B------:R-:W-:-:S03]  /*181a0*/  F2FP.BF16.PACK_AB R57, R33, R100 ;  /* 0x000000642139723e */ /* 0x000fc600000010ff */
[----:B-----5:R-:W-:Y:S02]  /*181b0*/  F2FP.BF16.PACK_AB R58, R60, R99 ;  /* 0x000000633c3a723e */ /* 0x020fe400000010ff */
[----:B-1----:R-:W-:Y:S01]  /*181c0*/  F2FP.BF16.PACK_AB R59, R61, R96 ;  /* 0x000000603d3b723e */ /* 0x002fe200000010ff */
[----:B------:R-:W-:Y:S02]  /*181d0*/  FADD.FTZ R190, R190, R195 ;  /* 0x000000c3bebe7221 */ /* 0x000fe40000010000 */
[----:B------:R-:W-:-:S04]  /*181e0*/  FADD.FTZ R194, R194, R192 ;  /* 0x000000c0c2c27221 */ /* 0x000fc80000010000 */
[----:B------:R-:W-:Y:S01]  /*181f0*/  HMMA.16816.F32.BF16 R12, R56, R16, R12 ;  /* 0x00000010380c723c */ /* 0x000fe2000004180c */
        /* <DEDUP_REMOVED lines=22> */
[----:B------:R-:W-:Y:S02]  /*18360*/  FADD.FTZ R157, R146, R157 ;  /* 0x0000009d929d7221 */ /* 0x000fe40000010000 */
[----:B------:R-:W-:Y:S02]  /*18370*/  FADD.FTZ R149, R128, R149 ;  /* 0x0000009580957221 */ /* 0x000fe40000010000 */
[----:B------:R-:W-:Y:S01]  /*18380*/  FADD.FTZ R143, R143, R157 ;  /* 0x0000009d8f8f7221 */ /* 0x000fe20000010000 */
[----:B-1----:R-:W-:Y:S01]  /*18390*/  HMMA.16816.F32.BF16 R24, R56, R16, R24 ;  /* 0x000000103818723c */ /* 0x002fe20000041818 */
[----:B------:R-:W-:-:S02]  /*183a0*/  FFMA.FTZ R62, R78, R113, -R110 ;  /* 0x000000714e3e7223 */ /* 0x000fc4000001086e */
[-CC-:B------:R-:W-:Y:S02]  /*183b0*/  FFMA.FTZ R63, R77, R113.reuse, -R110.reuse ;  /* 0x000000714d3f7223 */ /* 0x180fe4000001086e */
[-CC-:B------:R-:W-:Y:S02]  /*183c0*/  FFMA.FTZ R77, R95, R113.reuse, -R111.reuse ;  /* 0x000000715f4d7223 */ /* 0x180fe4000001086f */
[-CC-:B------:R-:W-:Y:S01]  /*183d0*/  FFMA.FTZ R78, R94, R113.reuse, -R111.reuse ;  /* 0x000000715e4e7223 */ /* 0x180fe2000001086f */
[----:B------:R-:W-:Y:S01]  /*183e0*/  HMMA.16816.F32.BF16 R20, R56, R18, R20 ;  /* 0x000000123814723c */ /* 0x000fe20000041814 */
[-CC-:B------:R-:W-:Y:S01]  /*183f0*/  FFMA.FTZ R88, R88, R113.reuse, -R111.reuse ;  /* 0x0000007158587223 */ /* 0x180fe2000001086f */
[----:B------:R-:W1:Y:S01]  /*18400*/  LDSM.16.MT88.4 R16, [R225+0x11000] ;  /* 0x01100000e110783b */ /* 0x000e620000004200 */
[-C--:B------:R-:W-:Y:S02]  /*18410*/  FFMA.FTZ R79, R79, R113.reuse, -R111 ;  /* 0x000000714f4f7223 */ /* 0x080fe4000001086f */
[----:B------:R-:W-:-:S02]  /*18420*/  FFMA.FTZ R76, R76, R113, -R110 ;  /* 0x000000714c4c7223 */ /* 0x000fc4000001086e */
[----:B------:R-:W-:Y:S02]  /*18430*/  FADD.FTZ R65, R65, R149 ;  /* 0x0000009541417221 */ /* 0x000fe40000010000 */
[----:B------:R-:W-:Y:S02]  /*18440*/  FFMA.FTZ R92, R92, R113, -R110 ;  /* 0x000000715c5c7223 */ /* 0x000fe4000001086e */
[----:B------:R-:W-:Y:S01]  /*18450*/  FADD.FTZ R143, R142, R143 ;  /* 0x0000008f8e8f7221 */ /* 0x000fe20000010000 */
[C---:B------:R-:W-:Y:S01]  /*18460*/  HMMA.16816.F32.BF16 R4, R56.reuse, R48, R4 ;  /* 0x000000303804723c */ /* 0x040fe20000041804 */
[----:B------:R-:W-:Y:S01]  /*18470*/  FADD.FTZ R65, R64, R65 ;  /* 0x0000004140417221 */ /* 0x000fe20000010000 */
[----:B------:R-:W-:Y:S01]  /*18480*/  MUFU.EX2 R3, R92 ;  /* 0x0000005c00037308 */ /* 0x000fe20000000800 */
[----:B------:R-:W-:Y:S01]  /*18490*/  FADD.FTZ R141, R141, R143 ;  /* 0x0000008f8d8d7221 */ /* 0x000fe20000010000 */
[----:B------:R-:W-:Y:S04]  /*184a0*/  LDSM.16.MT88.4 R148, [R225+0x11800] ;  /* 0x01180000e194783b */ /* 0x000fe80000004200 */
[----:B------:R-:W-:Y:S01]  /*184b0*/  HMMA.16816.F32.BF16 R44, R56, R50, R44 ;  /* 0x00000032382c723c */ /* 0x000fe2000004182c */
[----:B------:R-:W3:Y:S01]  /*184c0*/  LDSM.16.MT88.4 R48, [R230+0x11000] ;  /* 0x01100000e630783b */ /* 0x000ee20000004200 */
[----:B------:R-:W-:Y:S01]  /*184d0*/  MUFU.EX2 R62, R62 ;  /* 0x0000003e003e7308 */ /* 0x000fe20000000800 */
[----:B------:R-:W-:-:S02]  /*184e0*/  FADD.FTZ R65, R34, R65 ;  /* 0x0000004122417221 */ /* 0x000fc40000010000 */
[----:B------:R-:W-:-:S05]  /*184f0*/  FADD.FTZ R141, R67, R141 ;  /* 0x0000008d438d7221 */ /* 0x000fca0000010000 */
        /* <DEDUP_REMOVED lines=32> */
[-CC-:B------:R-:W-:Y:S01]  /*18700*/  FFMA.FTZ R92, R106, R113.reuse, -R111.reuse ;  /* 0x000000716a5c7223 */ /* 0x180fe2000001086f */
[----:B------:R-:W-:Y:S01]  /*18710*/  HMMA.16816.F32.BF16 R28, R56, R18, R28 ;  /* 0x00000012381c723c */ /* 0x000fe2000004181c */
[-CC-:B------:R-:W-:Y:S02]  /*18720*/  FFMA.FTZ R16, R105, R113.reuse, -R111.reuse ;  /* 0x0000007169107223 */ /* 0x180fe4000001086f */
[-C--:B------:R-:W-:Y:S02]  /*18730*/  FFMA.FTZ R17, R91, R113.reuse, -R111 ;  /* 0x000000715b117223 */ /* 0x080fe4000001086f */
[----:B------:R-:W-:Y:S02]  /*18740*/  FADD.FTZ R83, R86, R83 ;  /* 0x0000005356537221 */ /* 0x000fe40000010000 */
[----:B------:R-:W-:-:S02]  /*18750*/  FFMA.FTZ R18, R84, R113, -R110 ;  /* 0x0000007154127223 */ /* 0x000fc4000001086e */
[----:B------:R-:W-:Y:S01]  /*18760*/  FADD.FTZ R82, R101, R82 ;  /* 0x0000005265527221 */ /* 0x000fe20000010000 */
[----:B---3--:R-:W-:Y:S01]  /*18770*/  HMMA.16816.F32.BF16 R12, R56, R48, R12 ;  /* 0x00000030380c723c */ /* 0x008fe2000004180c */
        /* <DEDUP_REMOVED lines=37> */
[----:B--2---:R-:W-:Y:S01]  /*189d0*/  HMMA.16816.F32.BF16 R24, R56, R48, R24 ;  /* 0x000000303818723c */ /* 0x004fe20000041818 */
[----:B------:R-:W-:Y:S02]  /*189e0*/  FADD.FTZ R63, R89, R63 ;  /* 0x0000003f593f7221 */ /* 0x000fe40000010000 */
[----:B------:R-:W-:-:S05]  /*189f0*/  FADD.FTZ R3, R17, R88 ;  /* 0x0000005811037221 */ /* 0x000fca0000010000 */
[----:B------:R-:W-:Y:S01]  /*18a00*/  HMMA.16816.F32.BF16 R20, R56, R50, R20 ;  /* 0x000000323814723c */ /* 0x000fe20000041814 */
[----:B------:R2:W-:Y:S07]  /*18a10*/  STL [R1], R3 ;  /* 0x0000000301007387 */ /* 0x0005ee0000100800 */
[----:B------:R-:W-:Y:S07]  /*18a20*/  HMMA.16816.F32.BF16 R152, R144, R132, R4 ;  /* 0x000000849098723c */ /* 0x000fee0000041804 */
[----:B------:R-:W-:-:S05]  /*18a30*/  FADD.FTZ R4, R18, R63 ;  /* 0x0000003f12047221 */ /* 0x000fca0000010000 */
[----:B------:R2:W-:Y:S01]  /*18a40*/  STL [R1+0x4], R4 ;  /* 0x0000040401007387 */ /* 0x0005e20000100800 */
        /* <DEDUP_REMOVED lines=8> */
[----:B--2---:R-:W-:-:S04]  /*18ad0*/  DEPBAR.LE SB0, 0x0 ;  /* 0x000080000000791a */ /* 0x004fc80000000000 */
[----:B------:R-:W-:Y:S01]  /*18ae0*/  WARPSYNC 0xffffffff ;  /* 0xffffffff00007948 */ /* 0x000fe20003800000 */
[----:B------:R-:W-:Y:S01]  /*18af0*/  BSSY B0, `(.L_x_3874) ;  /* 0x000004f000007945 */ /* 0x000fe20003800000 */
[----:B------:R-:W-:Y:S01]  /*18b00*/  IADD3 R248, R35, -0x2, RZ ;  /* 0xfffffffe23f87810 */ /* 0x000fe20007ffe0ff */
[----:B------:R-:W-:Y:S06]  /*18b10*/  BAR.SYNC.DEFER_BLOCKING 0x0 ;  /* 0x0000000000007b1d */ /* 0x000fec0000010000 */
        /* <DEDUP_REMOVED lines=15> */
[----:B------:R-:W-:Y:S02]  /*18c10*/  IADD3 R5, RZ, -R5, RZ ;  /* 0x80000005ff057210 */ /* 0x000fe40007ffe0ff */
[-C--:B------:R-:W-:Y:S02]  /*18c20*/  LOP3.LUT R3, R3, R10.reuse, RZ, 0x3c, !PT ;  /* 0x0000000a03037212 */ /* 0x080fe400078e3cff */
[----:B------:R-:W-:Y:S02]  /*18c30*/  ISETP.GE.AND P3, PT, R11, RZ, PT ;  /* 0x000000ff0b00720c */ /* 0x000fe40003f66270 */
[----:B------:R-:W-:Y:S02]  /*18c40*/  ISETP.GE.AND P1, PT, R3, RZ, PT ;  /* 0x000000ff0300720c */ /* 0x000fe40003f26270 */
[----:B------:R-:W-:Y:S01]  /*18c50*/  LOP3.LUT R3, RZ, R10, RZ, 0x33, !PT ;  /* 0x0000000aff037212 */ /* 0x000fe200078e33ff */
        /* <DEDUP_REMOVED lines=19> */
[----:B------:R-:W-:-:S09]  /*18d90*/  ISETP.NE.AND P2, PT, R10, RZ, PT ;  /* 0x000000ff0a00720c */ /* 0x000fd20003f45270 */
[----:B------:R-:W-:Y:S02]  /*18da0*/  @P6 IADD3 R9, R9, 0x1, RZ ;  /* 0x0000000109096810 */ /* 0x000fe40007ffe0ff */
[----:B------:R-:W-:-:S03]  /*18db0*/  @P5 IADD3 R8, R8, 0x1, RZ ;  /* 0x0000000108085810 */ /* 0x000fc60007ffe0ff */
[----:B------:R-:W-:Y:S01]  /*18dc0*/  IMAD.MOV.U32 R5, RZ, RZ, R9 ;  /* 0x000000ffff057224 */ /* 0x000fe200078e0009 */
[----:B------:R-:W-:Y:S02]  /*18dd0*/  MOV R6, R8 ;  /* 0x0000000800067202 */ /* 0x000fe40000000f00 */
[----:B------:R-:W2:Y:S01]  /*18de0*/  LD.E.64 R8, [R164.64+0x40] ;  /* 0x00004006a4087980 */ /* 0x000ea2000c101b00 */
[----:B------:R-:W-:Y:S02]  /*18df0*/  @!P3 IMAD.MOV R5, RZ, RZ, -R5 ;  /* 0x000000ffff05b224 */ /* 0x000fe400078e0a05 */
[----:B------:R-:W-:-:S03]  /*18e00*/  @!P1 IMAD.MOV R6, RZ, RZ, -R6 ;  /* 0x000000ffff069224 */ /* 0x000fc600078e0a06 */
        /* <DEDUP_REMOVED lines=12> */
[----:B------:R-:W-:-:S04]  /*18ed0*/  IMAD R5, R8, R6, R5 ;  /* 0x0000000608057224 */ /* 0x000fc800078e0205 */
[----:B------:R-:W-:Y:S01]  /*18ee0*/  IMAD.IADD R11, R11, 0x1, R5 ;  /* 0x000000010b0b7824 */ /* 0x000fe200078e0205 */
[----:B---3--:R-:W-:-:S04]  /*18ef0*/  IADD3 R3, -R4, R3, RZ ;  /* 0x0000000304037210 */ /* 0x008fc80007ffe1ff */
[----:B------:R-:W-:Y:S01]  /*18f00*/  SHF.R.S32.HI R6, RZ, 0x1f, R3 ;  /* 0x0000001fff067819 */ /* 0x000fe20000011403 */
[----:B----4-:R-:W-:-:S04]  /*18f10*/  IMAD R4, R13, R3, RZ ;  /* 0x000000030d047224 */ /* 0x010fc800078e02ff */
[----:B------:R-:W-:Y:S02]  /*18f20*/  IMAD R4, R12, R6, R4 ;  /* 0x000000060c047224 */ /* 0x000fe400078e0204 */
[----:B------:R-:W-:-:S04]  /*18f30*/  IMAD.WIDE.U32 R6, R3, R12, R10 ;  /* 0x0000000c03067225 */ /* 0x000fc800078e000a */
[----:B------:R-:W-:Y:S01]  /*18f40*/  IMAD.IADD R5, R7, 0x1, R4 ;  /* 0x0000000107057824 */ /* 0x000fe200078e0204 */
[----:B------:R-:W-:Y:S05]  /*18f50*/  BRA `(.L_x_3876) ;  /* 0x0000008000007947 */ /* 0x000fea0003800000 */
.L_x_3875:
        /* <DEDUP_REMOVED lines=8> */
.L_x_3876:
[----:B------:R-:W-:Y:S05]  /*18fe0*/  BSYNC B0 ;  /* 0x0000000000007941 */ /* 0x000fea0003800000 */
.L_x_3874:
[----:B------:R-:W-:Y:S01]  /*18ff0*/  IMAD.SHL.U32 R3, R42, 0x20, RZ ;  /* 0x000000202a037824 */ /* 0x000fe200078e00ff */
[----:B------:R-:W-:Y:S01]  /*19000*/  LEA R239, P2, R6, R239, 0x1 ;  /* 0x000000ef06ef7211 */ /* 0x000fe200078408ff */
[----:B------:R-:W-:Y:S01]  /*19010*/  STL.64 [R1+0x78], R134 ;  /* 0x0000788601007387 */ /* 0x000fe20000100a00 */
[----:B------:R-:W-:Y:S02]  /*19020*/  SHF.L.U64.HI R4, R42, 0x5, R43 ;  /* 0x000000052a047819 */ /* 0x000fe4000001022b */
[-C--:B------:R-:W-:Y:S01]  /*19030*/  IADD3 R8, P1, R239, R3.reuse, RZ ;  /* 0x00000003ef087210 */ /* 0x080fe20007f3e0ff */
[----:B------:R-:W-:Y:S01]  /*19040*/  STL.64 [R1+0x70], R132 ;  /* 0x0000708401007387 */ /* 0x000fe20000100a00 */
        /* <DEDUP_REMOVED lines=27> */
[-C--:B------:R-:W-:Y:S01]  /*19200*/  IADD3 R10, P1, R12, R3.reuse, RZ ;  /* 0x000000030c0a7210 */ /* 0x080fe20007f3e0ff */
        /* <DEDUP_REMOVED lines=23> */
[----:B------:R-:W-:Y:S04]  /*19380*/  LDSM.16.M88.4 R192, [R234] ;  /* 0x00000000eac0783b */ /* 0x000fe80000000200 */
[----:B------:R-:W4:Y:S04]  /*19390*/  LDSM.16.M88.4 R96, [R233+0x4800] ;  /* 0x00480000e960783b */ /* 0x000f280000000200 */
[----:B------:R-:W-:Y:S04]  /*193a0*/  LDSM.16.M88.4 R204, [R32] ;  /* 0x0000000020cc783b */ /* 0x000fe80000000200 */
[----:B------:R-:W-:Y:S04]  /*193b0*/  LDSM.16.M88.4 R28, [R227+0x2800] ;  /* 0x00280000e31c783b */ /* 0x000fe80000000200 */
[----:B------:R-:W2:Y:S04]  /*193c0*/  LDSM.16.M88.4 R88, [R233+0x5000] ;  /* 0x00500000e958783b */ /* 0x000ea80000000200 */
[----:B------:R-:W-:Y:S04]  /*193d0*/  LDSM.16.M88.4 R56, [R233+0x7000] ;  /* 0x00700000e938783b */ /* 0x000fe80000000200 */
[----:B-1----:R-:W1:Y:S04]  /*193e0*/  LDSM.16.M88.4 R4, [R233+0x2800] ;  /* 0x00280000e904783b */ /* 0x002e680000000200 */
[----:B---3--:R-:W3:Y:S04]  /*193f0*/  LDSM.16.M88.4 R12, [R233+0x2000] ;  /* 0x00200000e90c783b */ /* 0x008ee80000000200 */
[----:B------:R-:W3:Y:S04]  /*19400*/  LDSM.16.M88.4 R120, [R233+0x3000] ;  /* 0x00300000e978783b */ /* 0x000ee80000000200 */
[----:B------:R-:W3:Y:S04]  /*19410*/  LDSM.16.M88.4 R188, [R227+0x4800] ;  /* 0x00480000e3bc783b */ /* 0x000ee80000000200 */
[----:B------:R-:W3:Y:S04]  /*19420*/  LDSM.16.M88.4 R184, [R227+0x5000] ;  /* 0x00500000e3b8783b */ /* 0x000ee80000000200 */
[----:B------:R-:W3:Y:S01]  /*19430*/  LDSM.16.M88.4 R168, [R227+0x7000] ;  /* 0x00700000e3a8783b */ /* 0x000ee20000000200 */
[C---:B----4-:R-:W-:Y:S03]  /*19440*/  HMMA.16816.F32.BF16 R100, R192.reuse, R96, RZ ;  /* 0x00000060c064723c */ /* 0x050fe600000418ff */
[----:B------:R-:W4:Y:S04]  /*19450*/  LDSM.16.M88.4 R48, [R233+0x7800] ;  /* 0x00780000e930783b */ /* 0x000f280000000200 */
[----:B------:R-:W3:Y:S01]  /*19460*/  LDSM.16.M88.4 R32, [R227+0x2000] ;  /* 0x00200000e320783b */ /* 0x000ee20000000200 */
[C---:B------:R-:W-:Y:S03]  /*19470*/  HMMA.16816.F32.BF16 R96, R192.reuse, R98, RZ ;  /* 0x00000062c060723c */ /* 0x040fe600000418ff */
[----:B------:R-:W-:Y:S04]  /*19480*/  LDSM.16.M88.4 R24, [R227+0x3000] ;  /* 0x00300000e318783b */ /* 0x000fe80000000200 */
[----:B------:R-:W-:Y:S01]  /*19490*/  LDSM.16.M88.4 R112, [R233+0x3800] ;  /* 0x00380000e970783b */ /* 0x000fe20000000200 */
[C---:B--2---:R-:W-:Y:S03]  /*194a0*/  HMMA.16816.F32.BF16 R92, R192.reuse, R88, RZ ;  /* 0x00000058c05c723c */ /* 0x044fe600000418ff */
[----:B------:R-:W-:Y:S04]  /*194b0*/  LDSM.16.M88.4 R72, [R233+0x6000] ;  /* 0x00600000e948783b */ /* 0x000fe80000000200 */
[----:B------:R-:W-:Y:S01]  /*194c0*/  LDSM.16.M88.4 R64, [R233+0x6800] ;  /* 0x00680000e940783b */ /* 0x000fe20000000200 */
[C---:B-1----:R-:W-:Y:S03]  /*194d0*/  HMMA.16816.F32.BF16 R8, R192.reuse, R4, RZ ;  /* 0x00000004c008723c */ /* 0x042fe600000418ff */
        /* <DEDUP_REMOVED lines=11> */
[----:B------:R-:W-:Y:S03]  /*19590*/  HMMA.16816.F32.BF16 R4, R204, R30, R4 ;  /* 0x0000001ecc04723c */ /* 0x000fe60000041804 */
[----:B------:R-:W1:Y:S04]  /*195a0*/  LDSM.16.M88.4 R28, [R233+0x8800] ;  /* 0x00880000e91c783b */ /* 0x000e680000000200 */
[----:B------:R-:W-:Y:S01]  /*195b0*/  LDSM.16.M88.4 R200, [R233+0x9800] ;  /* 0x00980000e9c8783b */ /* 0x000fe20000000200 */
[C---:B------:R-:W-:Y:S03]  /*195c0*/  HMMA.16816.F32.BF16 R88, R192.reuse, R90, RZ ;  /* 0x0000005ac058723c */ /* 0x040fe600000418ff */
[----:B------:R-:W-:Y:S04]  /*195d0*/  LDSM.16.M88.4 R132, [R227+0x4000] ;  /* 0x00400000e384783b */ /* 0x000fe80000000200 */
[----:B------:R-:W0:Y:S01]  /*195e0*/  LDGDEPBAR ;  /* 0x00000000000079af */ /* 0x000e220000000000 */
[C---:B------:R-:W-:Y:S08]  /*195f0*/  HMMA.16816.F32.BF16 R56, R192.reuse, R58, RZ ;  /* 0x0000003ac038723c */ /* 0x040ff000000418ff */
[C---:B---3--:R-:W-:Y:S08]  /*19600*/  HMMA.16816.F32.BF16 R16, R192.reuse, R12, RZ ;  /* 0x0000000cc010723c */ /* 0x048ff000000418ff */
[C---:B------:R-:W-:Y:S08]  /*19610*/  HMMA.16816.F32.BF16 R12, R192.reuse, R14, RZ ;  /* 0x0000000ec00c723c */ /* 0x040ff000000418ff */
[C---:B------:R-:W-:Y:S08]  /*19620*/  HMMA.16816.F32.BF16 R124, R192.reuse, R120, RZ ;  /* 0x00000078c07c723c */ /* 0x040ff000000418ff */
[----:B------:R-:W-:Y:S08]  /*19630*/  HMMA.16816.F32.BF16 R120, R192, R122, RZ ;  /* 0x0000007ac078723c */ /* 0x000ff000000418ff */
[C---:B------:R-:W-:Y:S07]  /*19640*/  HMMA.16816.F32.BF16 R100, R204.reuse, R188, R100 ;  /* 0x000000bccc64723c */ /* 0x040fee0000041864 */
[----:B------:R-:W-:Y:S01]  /*19650*/  IMAD R188, R228, 0x2, R234 ;  /* 0x00000002e4bc7824 */ /* 0x000fe200078e02ea */
[C---:B------:R-:W-:Y:S05]  /*19660*/  HMMA.16816.F32.BF16 R96, R204.reuse, R190, R96 ;  /* 0x000000becc60723c */ /* 0x040fea0000041860 */
[----:B------:R-:W-:Y:S03]  /*19670*/  LDSM.16.M88.4 R188, [R188] ;  /* 0x00000000bcbc783b */ /* 0x000fe60000000200 */
[C---:B------:R-:W-:Y:S08]  /*19680*/  HMMA.16816.F32.BF16 R92, R204.reuse, R184, R92 ;  /* 0x000000b8cc5c723c */ /* 0x040ff0000004185c */
[C---:B------:R-:W-:Y:S01]  /*19690*/  HMMA.16816.F32.BF16 R88, R204.reuse, R186, R88 ;  /* 0x000000bacc58723c */ /* 0x040fe20000041858 */
[----:B------:R-:W2:Y:S07]  /*196a0*/  LDSM.16.M88.4 R184, [R227+0x8800] ;  /* 0x00880000e3b8783b */ /* 0x000eae0000000200 */
[C---:B------:R-:W-:Y:S08]  /*196b0*/  HMMA.16816.F32.BF16 R60, R204.reuse, R168, R60 ;  /* 0x000000a8cc3c723c */ /* 0x040ff0000004183c */
[----:B------:R-:W-:Y:S01]  /*196c0*/  HMMA.16816.F32.BF16 R56, R204, R170, R56 ;  /* 0x000000aacc38723c */ /* 0x000fe20000041838 */
[----:B------:R-:W3:Y:S07]  /*196d0*/  LDSM.16.M88.4 R168, [R222] ;  /* 0x00000000dea8783b */ /* 0x000eee0000000200 */
[C---:B----4-:R-:W-:Y:S08]  /*196e0*/  HMMA.16816.F32.BF16 R52, R192.reuse, R48, RZ ;  /* 0x00000030c034723c */ /* 0x050ff000000418ff */
[----:B------:R-:W-:Y:S08]  /*196f0*/  HMMA.16816.F32.BF16 R48, R192, R50, RZ ;  /* 0x00000032c030723c */ /* 0x000ff000000418ff */
[C---:B------:R-:W-:Y:S08]  /*19700*/  HMMA.16816.F32.BF16 R16, R204.reuse, R32, R16 ;  /* 0x00000020cc10723c */ /* 0x040ff00000041810 */
[----:B------:R-:W-:Y:S08]  /*19710*/  HMMA.16816.F32.BF16 R12, R204, R34, R12 ;  /* 0x00000022cc0c723c */ /* 0x000ff0000004180c */
[----:B-1----:R-:W-:Y:S08]  /*19720*/  HMMA.16816.F32.BF16 R32, R192, R28, RZ ;  /* 0x0000001cc020723c */ /* 0x002ff000000418ff */
[C---:B------:R-:W-:Y:S08]  /*19730*/  HMMA.16816.F32.BF16 R124, R204.reuse, R24, R124 ;  /* 0x00000018cc7c723c */ /* 0x040ff0000004187c */
[----:B------:R-:W-:Y:S08]  /*19740*/  HMMA.16816.F32.BF16 R120, R204, R26, R120 ;  /* 0x0000001acc78723c */ /* 0x000ff00000041878 */
        /* <DEDUP_REMOVED lines=8> */
[C---:B------:R-:W-:Y:S01]  /*197d0*/  HMMA.16816.F32.BF16 R48, R204.reuse, R130, R48 ;  /* 0x00000082cc30723c */ /* 0x040fe20000041830 */
[----:B------:R-:W1:Y:S07]  /*197e0*/  LDSM.16.M88.4 R128, [R221] ;  /* 0x00000000dd80783b */ /* 0x000e6e0000000200 */
[C---:B--2---:R-:W-:Y:S08]  /*197f0*/  HMMA.16816.F32.BF16 R32, R204.reuse, R184, R32 ;  /* 0x000000b8cc20723c */ /* 0x044ff00000041820 */
[----:B------:R-:W-:Y:S01]  /*19800*/  HMMA.16816.F32.BF16 R28, R204, R186, R28 ;  /* 0x000000bacc1c723c */ /* 0x000fe2000004181c */
[----:B------:R-:W2:Y:S07]  /*19810*/  LDSM.16.M88.4 R184, [R219] ;  /* 0x00000000dbb8783b */ /* 0x000eae0000000200 */
[C---:B---3--:R-:W-:Y:S08]  /*19820*/  HMMA.16816.F32.BF16 R124, R188.reuse, R168, R124 ;  /* 0x000000a8bc7c723c */ /* 0x048ff0000004187c */
[----:B------:R-:W-:Y:S01]  /*19830*/  HMMA.16816.F32.BF16 R120, R188, R170, R120 ;  /* 0x000000aabc78723c */ /* 0x000fe20000041878 */
[----:B------:R-:W3:Y:S07]  /*19840*/  LDSM.16.M88.4 R168, [R215] ;  /* 0x00000000d7a8783b */ /* 0x000eee0000000200 */
[C---:B------:R-:W-:Y:S08]  /*19850*/  HMMA.16816.F32.BF16 R116, R204.reuse, R20, R116 ;  /* 0x00000014cc74723c */ /* 0x040ff00000041874 */
[----:B------:R-:W-:Y:S01]  /*19860*/  HMMA.16816.F32.BF16 R112, R204, R22, R112 ;  /* 0x00000016cc70723c */ /* 0x000fe20000041870 */
[----:B------:R-:W4:Y:S07]  /*19870*/  LDSM.16.M88.4 R20, [R233+0x9000] ;  /* 0x00900000e914783b */ /* 0x000f2e0000000200 */
[C---:B------:R-:W-:Y:S08]  /*19880*/  HMMA.16816.F32.BF16 R84, R192.reuse, R80, RZ ;  /* 0x00000050c054723c */ /* 0x040ff000000418ff */
[----:B------:R-:W-:Y:S08]  /*19890*/  HMMA.16816.F32.BF16 R80, R192, R82, RZ ;  /* 0x00000052c050723c */ /* 0x000ff000000418ff */
[C---:B------:R-:W-:Y:S08]  /*198a0*/  HMMA.16816.F32.BF16 R76, R204.reuse, R176, R76 ;  /* 0x000000b0cc4c723c */ /* 0x040ff0000004184c */
[C---:B------:R-:W-:Y:S01]  /*198b0*/  HMMA.16816.F32.BF16 R72, R204.reuse, R178, R72 ;  /* 0x000000b2cc48723c */ /* 0x040fe20000041848 */
[----:B------:R-:W2:Y:S07]  /*198c0*/  LDSM.16.M88.4 R176, [R232] ;  /* 0x00000000e8b0783b */ /* 0x000eae0000000200 */
[C---:B------:R-:W-:Y:S08]  /*198d0*/  HMMA.16816.F32.BF16 R68, R204.reuse, R172, R68 ;  /* 0x000000accc44723c */ /* 0x040ff00000041844 */
[C---:B------:R-:W-:Y:S01]  /*198e0*/  HMMA.16816.F32.BF16 R64, R204.reuse, R174, R64 ;  /* 0x000000aecc40723c */ /* 0x040fe20000041840 */
[----:B------:R-:W-:Y:S07]  /*198f0*/  LDSM.16.M88.4 R172, [R223] ;  /* 0x00000000dfac783b */ /* 0x000fee0000000200 */
[C---:B------:R-:W-:Y:S08]  /*19900*/  HMMA.16816.F32.BF16 R84, R204.reuse, R180, R84 ;  /* 0x000000b4cc54723c */ /* 0x040ff00000041854 */
[----:B------:R-:W-:Y:S01]  /*19910*/  HMMA.16816.F32.BF16 R80, R204, R182, R80 ;  /* 0x000000b6cc50723c */ /* 0x000fe20000041850 */
[----:B------:R-:W4:Y:S07]  /*19920*/  LDSM.16.M88.4 R180, [R227+0x9000] ;  /* 0x00900000e3b4783b */ /* 0x000f2e0000000200 */
        /* <DEDUP_REMOVED lines=9> */
[C---:B----4-:R-:W-:Y:S08]  /*199c0*/  HMMA.16816.F32.BF16 R24, R192.reuse, R20, RZ ;  /* 0x00000014c018723c */ /* 0x050ff000000418ff */
        /* <DEDUP_REMOVED lines=8> */
[----:B------:R-:W-:Y:S07]  /*19a50*/  LDSM.16.M88.4 R176, [R217] ;  /* 0x00000000d9b0783b */ /* 0x000fee0000000200 */
[----:B------:R-:W-:Y:S01]  /*19a60*/  HMMA.16816.F32.BF16 R192, R192, R202, RZ ;  /* 0x000000cac0c0723c */ /* 0x000fe200000418ff */
[----:B------:R-:W3:Y:S07]  /*19a70*/  LDSM.16.M88.4 R200, [R227+0x8000] ;  /* 0x00800000e3c8783b */ /* 0x000eee0000000200 */
[C---:B------:R-:W-:Y:S08]  /*19a80*/  HMMA.16816.F32.BF16 R24, R204.reuse, R180, R24 ;  /* 0x000000b4cc18723c */ /* 0x040ff00000041818 */
[----:B------:R-:W-:Y:S01]  /*19a90*/  HMMA.16816.F32.BF16 R20, R204, R182, R20 ;  /* 0x000000b6cc14723c */ /* 0x000fe20000041814 */
[----:B------:R-:W4:Y:S07]  /*19aa0*/  LDSM.16.M88.4 R180, [R218] ;  /* 0x00000000dab4783b */ /* 0x000f2e0000000200 */
[C---:B------:R-:W-:Y:S08]  /*19ab0*/  HMMA.16816.F32.BF16 R8, R188.reuse, R172, R8 ;  /* 0x000000acbc08723c */ /* 0x040ff00000041808 */
[C---:B------:R-:W-:Y:S01]  /*19ac0*/  HMMA.16816.F32.BF16 R4, R188.reuse, R174, R4 ;  /* 0x000000aebc04723c */ /* 0x040fe20000041804 */
[----:B------:R-:W4:Y:S07]  /*19ad0*/  LDSM.16.M88.4 R172, [R216] ;  /* 0x00000000d8ac783b */ /* 0x000f2e0000000200 */
[C---:B-1----:R-:W-:Y:S08]  /*19ae0*/  HMMA.16816.F32.BF16 R60, R188.reuse, R128, R60 ;  /* 0x00000080bc3c723c */ /* 0x042ff0000004183c */
[----:B------:R-:W-:Y:S01]  /*19af0*/  HMMA.16816.F32.BF16 R56, R188, R130, R56 ;  /* 0x00000082bc38723c */ /* 0x000fe20000041838 */
[----:B------:R-:W1:Y:S07]  /*19b00*/  LDSM.16.M88.4 R128, [R208+0x800] ;  /* 0x00080000d080783b */ /* 0x000e6e0000000200 */
[C---:B--2---:R-:W-:Y:S08]  /*19b10*/  HMMA.16816.F32.BF16 R16, R184.reuse, R168, R16 ;  /* 0x000000a8b810723c */ /* 0x044ff00000041810 */
[----:B------:R-:W-:Y:S01]  /*19b20*/  HMMA.16816.F32.BF16 R12, R184, R170, R12 ;  /* 0x000000aab80c723c */ /* 0x000fe2000004180c */
[----:B------:R-:W2:Y:S07]  /*19b30*/  LDSM.16.M88.4 R168, [R208+0x2800] ;  /* 0x00280000d0a8783b */ /* 0x000eae0000000200 */
[C---:B---3--:R-:W-:Y:S08]  /*19b40*/  HMMA.16816.F32.BF16 R44, R204.reuse, R200, R44 ;  /* 0x000000c8cc2c723c */ /* 0x048ff0000004182c */
[----:B------:R-:W-:Y:S01]  /*19b50*/  HMMA.16816.F32.BF16 R36, R204, R202, R36 ;  /* 0x000000cacc24723c */ /* 0x000fe20000041824 */
        /* <DEDUP_REMOVED lines=8> */
[----:B------:R-:W-:Y:S01]  /*19be0*/  HMMA.16816.F32.BF16 R72, R188, R174, R72 ;  /* 0x000000aebc48723c */ /* 0x000fe20000041848 */
[----:B------:R-:W-:Y:S07]  /*19bf0*/  LDSM.16.M88.4 R172, [R210] ;  /* 0x00000000d2ac783b */ /* 0x000fee0000000200 */
[C---:B------:R-:W-:Y:S08]  /*19c00*/  HMMA.16816.F32.BF16 R108, R204.reuse, R132, R108 ;  /* 0x00000084cc6c723c */ /* 0x040ff0000004186c */
[----:B------:R-:W-:Y:S01]  /*19c10*/  HMMA.16816.F32.BF16 R104, R204, R134, R104 ;  /* 0x00000086cc68723c */ /* 0x000fe20000041868 */
[----:B------:R-:W4:Y:S07]  /*19c20*/  LDSM.16.M88.4 R132, [R209] ;  /* 0x00000000d184783b */ /* 0x000f2e0000000200 */
[C---:B-1----:R-:W-:Y:S08]  /*19c30*/  HMMA.16816.F32.BF16 R8, R184.reuse, R128, R8 ;  /* 0x00000080b808723c */ /* 0x042ff00000041808 */
[C---:B------:R-:W-:Y:S01]  /*19c40*/  HMMA.16816.F32.BF16 R4, R184.reuse, R130, R4 ;  /* 0x00000082b804723c */ /* 0x040fe20000041804 */
[----:B------:R-:W1:Y:S07]  /*19c50*/  LDSM.16.M88.4 R128, [R208+0x3000] ;  /* 0x00300000d080783b */ /* 0x000e6e0000000200 */
[C---:B--2---:R-:W-:Y:S08]  /*19c60*/  HMMA.16816.F32.BF16 R100, R184.reuse, R168, R100 ;  /* 0x000000a8b864723c */ /* 0x044ff00000041864 */
[----:B------:R-:W-:Y:S01]  /*19c70*/  HMMA.16816.F32.BF16 R96, R184, R170, R96 ;  /* 0x000000aab860723c */ /* 0x000fe20000041860 */
[----:B------:R-:W2:Y:S07]  /*19c80*/  LDSM.16.M88.4 R168, [R208+0x3800] ;  /* 0x00380000d0a8783b */ /* 0x000eae0000000200 */
[----:B---3--:R-:W-:Y:S01]  /*19c90*/  HMMA.16816.F32.BF16 R108, R188, R200, R108 ;  /* 0x000000c8bc6c723c */ /* 0x008fe2000004186c */
[----:B----4-:R-:W-:-:S02]  /*19ca0*/  IMAD.MOV.U32 R3, RZ, RZ, R133 ;  /* 0x000000ffff037224 */ /* 0x010fc400078e0085 */
[----:B------:R-:W-:Y:S02]  /*19cb0*/  IMAD.MOV.U32 R241, RZ, RZ, R134 ;  /* 0x000000fffff17224 */ /* 0x000fe400078e0086 */
[----:B------:R-:W-:Y:S02]  /*19cc0*/  IMAD.MOV.U32 R240, RZ, RZ, R135 ;  /* 0x000000fffff07224 */ /* 0x000fe400078e0087 */
[----:B------:R3:W5:Y:S01]  /*19cd0*/  LDL.LU.64 R134, [R1+0x78] ;  /* 0x0000780001867983 */ /* 0x0007620000300a00 */
[C---:B------:R-:W-:Y:S03]  /*19ce0*/  HMMA.16816.F32.BF16 R104, R188.reuse, R202, R104 ;  /* 0x000000cabc68723c */ /* 0x040fe60000041868 */
[----:B------:R-:W4:Y:S05]  /*19cf0*/  LDSM.16.M88.4 R200, [R213] ;  /* 0x00000000d5c8783b */ /* 0x000f2a0000000200 */
[C---:B------:R-:W-:Y:S08]  /*19d00*/  HMMA.16816.F32.BF16 R44, R188.reuse, R180, R44 ;  /* 0x000000b4bc2c723c */ /* 0x040ff0000004182c */
[C---:B------:R-:W-:Y:S01]  /*19d10*/  HMMA.16816.F32.BF16 R36, R188.reuse, R182, R36 ;  /* 0x000000b6bc24723c */ /* 0x040fe20000041824 */
[----:B------:R-:W2:Y:S07]  /*19d20*/  LDSM.16.M88.4 R180, [R208+0x1000] ;  /* 0x00100000d0b4783b */ /* 0x000eae0000000200 */
[C---:B------:R-:W-:Y:S08]  /*19d30*/  HMMA.16816.F32.BF16 R32, R188.reuse, R176, R32 ;  /* 0x000000b0bc20723c */ /* 0x040ff00000041820 */
[C---:B------:R-:W-:Y:S01]  /*19d40*/  HMMA.16816.F32.BF16 R28, R188.reuse, R178, R28 ;  /* 0x000000b2bc1c723c */ /* 0x040fe2000004181c */
[----:B------:R-:W3:Y:S07]  /*19d50*/  LDSM.16.M88.4 R176, [R208+0x1800] ;  /* 0x00180000d0b0783b */ /* 0x000eee0000000200 */
[C---:B------:R-:W-:Y:S08]  /*19d60*/  HMMA.16816.F32.BF16 R24, R188.reuse, R172, R24 ;  /* 0x000000acbc18723c */ /* 0x040ff00000041818 */
[----:B------:R-:W-:Y:S01]  /*19d70*/  HMMA.16816.F32.BF16 R20, R188, R174, R20 ;  /* 0x000000aebc14723c */ /* 0x000fe20000041814 */
[----:B------:R-:W3:Y:S07]  /*19d80*/  LDSM.16.M88.4 R172, [R208+0x2000] ;  /* 0x00200000d0ac783b */ /* 0x000eee0000000200 */
[C---:B-1----:R-:W-:Y:S07]  /*19d90*/  HMMA.16816.F32.BF16 R92, R184.reuse, R128, R92 ;  /* 0x00000080b85c723c */ /* 0x042fee000004185c */
[----:B------:R-:W-:Y:S01]  /*19da0*/  IMAD.MOV.U32 R128, RZ, RZ, R132 ;  /* 0x000000ffff807224 */ /* 0x000fe200078e0084 */
[C---:B--2---:R-:W-:Y:S01]  /*19db0*/  HMMA.16816.F32.BF16 R84, R184.reuse, R168, R84 ;  /* 0x000000a8b854723c */ /* 0x044fe20000041854 */
[----:B------:R1:W5:Y:S06]  /*19dc0*/  LDL.LU.64 R132, [R1+0x70] ;  /* 0x0000700001847983 */ /* 0x00036c0000300a00 */
[----:B------:R-:W-:Y:S01]  /*19dd0*/  IMAD.MOV.U32 R168, RZ, RZ, R128 ;  /* 0x000000ffffa87224 */ /* 0x000fe200078e0080 */
[----:B------:R-:W-:Y:S01]  /*19de0*/  HMMA.16816.F32.BF16 R88, R184, R130, R88 ;  /* 0x00000082b858723c */ /* 0x000fe20000041858 */
[----:B------:R-:W2:Y:S01]  /*19df0*/  LDSM.16.M88.4 R128, [R208+0x5800] ;  /* 0x00580000d080783b */ /* 0x000ea20000000200 */
[----:B------:R-:W-:-:S03]  /*19e00*/  IMAD.MOV.U32 R169, RZ, RZ, R3 ;  /* 0x000000ffffa97224 */ /* 0x000fc600078e0003 */
[----:B------:R-:W1:Y:S03]  /*19e10*/  S2R R3, SR_TID.X ;  /* 0x0000000000037919 */ /* 0x000e660000002100 */
[C---:B----4-:R-:W-:Y:S08]  /*19e20*/  HMMA.16816.F32.BF16 R52, R188.reuse, R200, R52 ;  /* 0x000000c8bc34723c */ /* 0x050ff00000041834 */
[----:B------:R-:W-:Y:S01]  /*19e30*/  HMMA.16816.F32.BF16 R48, R188, R202, R48 ;  /* 0x000000cabc30723c */ /* 0x000fe20000041830 */
[----:B------:R-:W4:Y:S07]  /*19e40*/  LDSM.16.M88.4 R200, [R227+0x9800] ;  /* 0x00980000e3c8783b */ /* 0x000f2e0000000200 */
[C---:B------:R-:W-:Y:S08]  /*19e50*/  HMMA.16816.F32.BF16 R124, R184.reuse, R180, R124 ;  /* 0x000000b4b87c723c */ /* 0x040ff0000004187c */
[C---:B------:R-:W-:Y:S01]  /*19e60*/  HMMA.16816.F32.BF16 R120, R184.reuse, R182, R120 ;  /* 0x000000b6b878723c */ /* 0x040fe20000041878 */
[----:B------:R-:W4:Y:S07]  /*19e70*/  LDSM.16.M88.4 R180, [R208+0x4000] ;  /* 0x00400000d0b4783b */ /* 0x000f2e0000000200 */
[C---:B---3--:R-:W-:Y:S08]  /*19e80*/  HMMA.16816.F32.BF16 R116, R184.reuse, R176, R116 ;  /* 0x000000b0b874723c */ /* 0x048ff00000041874 */
[C---:B------:R-:W-:Y:S01]  /*19e90*/  HMMA.16816.F32.BF16 R112, R184.reuse, R178, R112 ;  /* 0x000000b2b870723c */ /* 0x040fe20000041870 */
[----:B------:R-:W3:Y:S07]  /*19ea0*/  LDSM.16.M88.4 R176, [R208+0x4800] ;  /* 0x00480000d0b0783b */ /* 0x000eee0000000200 */
[----:B------:R-:W-:Y:S01]  /*19eb0*/  HMMA.16816.F32.BF16 R108, R184, R172, R108 ;  /* 0x000000acb86c723c */ /* 0x000fe2000004186c */
[----:B-1----:R-:W-:-:S07]  /*19ec0*/  IMAD.SHL.U32 R3, R3, 0x2, RZ ;  /* 0x0000000203037824 */ /* 0x002fce00078e00ff */
[C---:B------:R-:W-:Y:S01]  /*19ed0*/  HMMA.16816.F32.BF16 R104, R184.reuse, R174, R104 ;  /* 0x000000aeb868723c */ /* 0x040fe20000041868 */
[----:B------:R-:W1:Y:S07]  /*19ee0*/  LDSM.16.M88.4 R172, [R208+0x5000] ;  /* 0x00500000d0ac783b */ /* 0x000e6e0000000200 */
[C---:B--2---:R-:W-:Y:S07]  /*19ef0*/  HMMA.16816.F32.BF16 R52, R184.reuse, R128, R52 ;  /* 0x00000080b834723c */ /* 0x044fee0000041834 */
[----:B------:R-:W-:Y:S01]  /*19f00*/  IMAD.SHL.U32 R128, R248, 0x100, RZ ;  /* 0x00000100f8807824 */ /* 0x000fe200078e00ff */
[----:B------:R-:W-:Y:S01]  /*19f10*/  LOP3.LUT R129, R3, 0x6, RZ, 0xc0, !PT ;  /* 0x0000000603817812 */ /* 0x000fe200078ec0ff */
[----:B------:R-:W-:Y:S03]  /*19f20*/  HMMA.16816.F32.BF16 R48, R184, R130, R48 ;  /* 0x00000082b830723c */ /* 0x000fe60000041830 */
[----:B------:R-:W-:-:S04]  /*19f30*/  LOP3.LUT R3, R128, 0x10, R129, 0xfe, !PT ;  /* 0x0000001080037812 */ /* 0x000fc800078efe81 */
[--C-:B------:R-:W-:Y:S01]  /*19f40*/  LOP3.LUT R130, R128, 0x8, R129.reuse, 0xfe, !PT ;  /* 0x0000000880827812 */ /* 0x100fe200078efe81 */
[----:B----4-:R-:W-:Y:S01]  /*19f50*/  HMMA.16816.F32.BF16 R196, R204, R200, R196 ;  /* 0x000000c8ccc4723c */ /* 0x010fe200000418c4 */
[-C--:B------:R-:W-:Y:S02]  /*19f60*/  ISETP.GE.AND P5, PT, R3, R166.reuse, PT ;  /* 0x000000a60300720c */ /* 0x080fe40003fa6270 */
[C---:B------:R-:W-:Y:S02]  /*19f70*/  ISETP.GE.AND P6, PT, R130.reuse, R166, PT ;  /* 0x000000a68200720c */ /* 0x040fe40003fc6270 */
[----:B------:R-:W-:Y:S02]  /*19f80*/  ISETP.GE.AND P3, PT, R130, R167, PT ;  /* 0x000000a78200720c */ /* 0x000fe40003f66270 */
[----:B------:R-:W-:Y:S02]  /*19f90*/  LOP3.LUT R130, R128, 0x18, R129, 0xfe, !PT ;  /* 0x0000001880827812 */ /* 0x000fe400078efe81 */
[----:B------:R-:W-:-:S02]  /*19fa0*/  FSEL R8, R8, -INF , !P5 ;  /* 0xff80000008087808 */ /* 0x000fc40006800000 */
[C---:B------:R-:W-:Y:S02]  /*19fb0*/  ISETP.GE.AND P4, PT, R130.reuse, R166, PT ;  /* 0x000000a68200720c */ /* 0x040fe40003f86270 */
[-C--:B------:R-:W-:Y:S01]  /*19fc0*/  ISETP.GE.AND P1, PT, R130, R167.reuse, PT ;  /* 0x000000a78200720c */ /* 0x080fe20003f26270 */
[----:B------:R2:W-:Y:S01]  /*19fd0*/  STL [R1+0x64], R8 ;  /* 0x0000640801007387 */ /* 0x0005e20000100800 */
[----:B------:R-:W-:Y:S02]  /*19fe0*/  ISETP.GE.AND P2, PT, R3, R167, PT ;  /* 0x000000a70300720c */ /* 0x000fe40003f46270 */
[----:B------:R-:W-:Y:S02]  /*19ff0*/  LOP3.LUT R3, R128, 0x20, R129, 0xfe, !PT ;  /* 0x0000002080037812 */ /* 0x000fe400078efe81 */
[----:B------:R-:W-:Y:S02]  /*1a000*/  FSEL R6, R6, -INF , !P1 ;  /* 0xff80000006067808 */ /* 0x000fe40004800000 */
[----:B------:R-:W-:-:S02]  /*1a010*/  FSEL R14, R14, -INF , !P3 ;  /* 0xff8000000e0e7808 */ /* 0x000fc40005800000 */
[----:B------:R-:W-:Y:S01]  /*1a020*/  ISETP.GE.AND P3, PT, R3, R167, PT ;  /* 0x000000a70300720c */ /* 0x000fe20003f66270 */
[----:B------:R-:W-:Y:S01]  /*1a030*/  HMMA.16816.F32.BF16 R76, R184, R180, R76 ;  /* 0x000000b4b84c723c */ /* 0x000fe2000004184c */
[----:B------:R-:W-:Y:S02]  /*1a040*/  LOP3.LUT R130, R128, 0x28, R129, 0xfe, !PT ;  /* 0x0000002880827812 */ /* 0x000fe400078efe81 */
[----:B------:R-:W-:Y:S02]  /*1a050*/  FSEL R10, R10, -INF , !P2 ;  /* 0xff8000000a0a7808 */ /* 0x000fe40005000000 */
[----:B------:R-:W-:-:S03]  /*1a060*/  FSEL R12, R12, -INF , !P6 ;  /* 0xff8000000c0c7808 */ /* 0x000fc60007000000 */
[----:B------:R-:W-:Y:S01]  /*1a070*/  HMMA.16816.F32.BF16 R72, R184, R182, R72 ;  /* 0x000000b6b848723c */ /* 0x000fe20000041848 */
[----:B------:R-:W4:Y:S01]  /*1a080*/  LDSM.16.M88.4 R180, [R208+0x6000] ;  /* 0x00600000d0b4783b */ /* 0x000f220000000200 */
[----:B--2---:R-:W-:-:S06]  /*1a090*/  FSEL R8, R4, -INF , !P4 ;  /* 0xff80000004087808 */ /* 0x004fcc0006000000 */
[----:B---3--:R-:W-:Y:S01]  /*1a0a0*/  HMMA.16816.F32.BF16 R68, R184, R176, R68 ;  /* 0x000000b0b844723c */ /* 0x008fe20000041844 */
[----:B------:R-:W-:Y:S01]  /*1a0b0*/  STL [R1+0x60], R8 ;  /* 0x0000600801007387 */ /* 0x000fe20000100800 */
[----:B------:R-:W-:-:S03]  /*1a0c0*/  ISETP.GE.AND P2, PT, R130, R167, PT ;  /* 0x000000a78200720c */ /* 0x000fc60003f46270 */
[----:B------:R2:W-:Y:S03]  /*1a0d0*/  STL [R1+0x68], R6 ;  /* 0x0000680601007387 */ /* 0x0005e60000100800 */
[----:B------:R-:W-:Y:S01]  /*1a0e0*/  HMMA.16816.F32.BF16 R64, R184, R178, R64 ;  /* 0x000000b2b840723c */ /* 0x000fe20000041840 */
[----:B------:R-:W-:Y:S01]  /*1a0f0*/  ISETP.GE.AND P6, PT, R3, R166, PT ;  /* 0x000000a60300720c */ /* 0x000fe20003fc6270 */
[----:B------:R-:W3:Y:S01]  /*1a100*/  LDSM.16.M88.4 R176, [R208+0x6800] ;  /* 0x00680000d0b0783b */ /* 0x000ee20000000200 */
[----:B------:R-:W-:-:S05]  /*1a110*/  LOP3.LUT R3, R128, 0x30, R129, 0xfe, !PT ;  /* 0x0000003080037812 */ /* 0x000fca00078efe81 */
[----:B-1----:R-:W-:Y:S01]  /*1a120*/  HMMA.16816.F32.BF16 R60, R184, R172, R60 ;  /* 0x000000acb83c723c */ /* 0x002fe2000004183c */
[----:B------:R-:W-:-:S07]  /*1a130*/  ISETP.GE.AND P4, PT, R3, R166, PT ;  /* 0x000000a60300720c */ /* 0x000fce0003f86270 */
[----:B------:R-:W-:Y:S01]  /*1a140*/  HMMA.16816.F32.BF16 R56, R184, R174, R56 ;  /* 0x000000aeb838723c */ /* 0x000fe20000041838 */
[----:B------:R-:W1:Y:S01]  /*1a150*/  LDSM.16.M88.4 R172, [R208+0x7000] ;  /* 0x00700000d0ac783b */ /* 0x000e620000000200 */
[----:B--2---:R-:W-:-:S05]  /*1a160*/  FSEL R6, R126, -INF , !P3 ;  /* 0xff8000007e067808 */ /* 0x004fca0005800000 */
[----:B------:R2:W-:Y:S01]  /*1a170*/  STL [R1+0x58], R6 ;  /* 0x0000580601007387 */ /* 0x0005e20000100800 */
[--C-:B------:R-:W-:Y:S02]  /*1a180*/  LOP3.LUT R4, R128, 0x38, R129.reuse, 0xfe, !PT ;  /* 0x0000003880047812 */ /* 0x100fe400078efe81 */
[----:B------:R-:W-:Y:S02]  /*1a190*/  ISETP.GE.AND P1, PT, R3, R167, PT ;  /* 0x000000a70300720c */ /* 0x000fe40003f26270 */
[----:B------:R-:W-:Y:S02]  /*1a1a0*/  FSEL R131, R124, -INF , !P6 ;  /* 0xff8000007c837808 */ /* 0x000fe40007000000 */
[-C--:B------:R-:W-:Y:S02]  /*1a1b0*/  ISETP.GE.AND P6, PT, R4, R166.reuse, PT ;  /* 0x000000a60400720c */ /* 0x080fe40003fc6270 */
[----:B------:R-:W-:Y:S02]  /*1a1c0*/  ISETP.GE.AND P5, PT, R130, R166, PT ;  /* 0x000000a68200720c */ /* 0x000fe40003fa6270 */
[----:B------:R-:W-:-:S02]  /*1a1d0*/  LOP3.LUT R3, R128, 0x40, R129, 0xfe, !PT ;  /* 0x0000004080037812 */ /* 0x000fc400078efe81 */
[----:B------:R-:W-:Y:S02]  /*1a1e0*/  FSEL R8, R118, -INF , !P1 ;  /* 0xff80000076087808 */ /* 0x000fe40004800000 */
[----:B--2---:R-:W-:-:S05]  /*1a1f0*/  FSEL R6, R122, -INF , !P2 ;  /* 0xff8000007a067808 */ /* 0x004fca0005000000 */
[----:B------:R2:W-:Y:S01]  /*1a200*/  STL [R1+0x50], R6 ;  /* 0x0000500601007387 */ /* 0x0005e20000100800 */
[-C--:B------:R-:W-:Y:S02]  /*1a210*/  ISETP.GE.AND P3, PT, R4, R167.reuse, PT ;  /* 0x000000a70400720c */ /* 0x080fe40003f66270 */
[----:B------:R-:W-:Y:S02]  /*1a220*/  FSEL R130, R120, -INF , !P5 ;  /* 0xff80000078827808 */ /* 0x000fe40006800000 */
[C---:B------:R-:W-:Y:S01]  /*1a230*/  ISETP.GE.AND P5, PT, R3.reuse, R166, PT ;  /* 0x000000a60300720c */ /* 0x040fe20003fa6270 */
[----:B------:R-:W-:Y:S01]  /*1a240*/  HMMA.16816.F32.BF16 R80, R184, R170, R80 ;  /* 0x000000aab850723c */ /* 0x000fe20000041850 */
[----:B------:R-:W-:Y:S02]  /*1a250*/  LOP3.LUT R4, R128, 0x48, R129, 0xfe, !PT ;  /* 0x0000004880047812 */ /* 0x000fe400078efe81 */
[----:B------:R-:W-:Y:S02]  /*1a260*/  ISETP.GE.AND P2, PT, R3, R167, PT ;  /* 0x000000a70300720c */ /* 0x000fe40003f46270 */
[----:B--2---:R-:W-:-:S05]  /*1a270*/  FSEL R6, R116, -INF , !P4 ;  /* 0xff80000074067808 */ /* 0x004fca0006000000 */
[----:B------:R2:W-:Y:S01]  /*1a280*/  STL [R1+0x34], R6 ;  /* 0x0000340601007387 */ /* 0x0005e20000100800 */
[----:B------:R-:W-:Y:S03]  /*1a290*/  HMMA.16816.F32.BF16 R196, R188, R168, R196 ;  /* 0x000000a8bcc4723c */ /* 0x000fe600000418c4 */
[----:B------:R1:W-:Y:S01]  /*1a2a0*/  STL [R1+0x40], R8 ;  /* 0x0000400801007387 */ /* 0x0003e20000100800 */
[----:B------:R-:W-:-:S03]  /*1a2b0*/  LOP3.LUT R3, R128, 0x50, R129, 0xfe, !PT ;  /* 0x0000005080037812 */ /* 0x000fc600078efe81 */
[----:B------:R-:W3:Y:S01]  /*1a2c0*/  LDSM.16.M88.4 R168, [R208+0x7800] ;  /* 0x00780000d0a8783b */ /* 0x000ee20000000200 */
[C---:B------:R-:W-:Y:S01]  /*1a2d0*/  ISETP.GE.AND P4, PT, R4.reuse, R166, PT ;  /* 0x000000a60400720c */ /* 0x040fe20003f86270 */
[----:B----4-:R-:W-:Y:S01]  /*1a2e0*/  HMMA.16816.F32.BF16 R36, R184, R182, R36 ;  /* 0x000000b6b824723c */ /* 0x010fe20000041824 */
[----:B------:R-:W-:Y:S01]  /*1a2f0*/  ISETP.GE.AND P1, PT, R4, R167, PT ;  /* 0x000000a70400720c */ /* 0x000fe20003f26270 */
[----:B------:R-:W-:-:S04]  /*1a300*/  DEPBAR.LE SB0, 0x0 ;  /* 0x000080000000791a */ /* 0x000fc80000000000 */
[----:B--2---:R-:W-:Y:S02]  /*1a310*/  FSEL R6, R112, -INF , !P6 ;  /* 0xff80000070067808 */ /* 0x004fe40007000000 */
[----:B-1----:R-:W-:-:S03]  /*1a320*/  FSEL R8, R114, -INF , !P3 ;  /* 0xff80000072087808 */ /* 0x002fc60005800000 */
[----:B------:R1:W-:Y:S01]  /*1a330*/  STL [R1+0x2c], R6 ;  /* 0x00002c0601007387 */ /* 0x0003e20000100800 */
[----:B------:R-:W-:-:S03]  /*1a340*/  LOP3.LUT R4, R128, 0x58, R129, 0xfe, !PT ;  /* 0x0000005880047812 */ /* 0x000fc600078efe81 */
[----:B------:R-:W-:Y:S01]  /*1a350*/  STL [R1+0x38], R8 ;  /* 0x0000380801007387 */ /* 0x000fe20000100800 */
[C---:B------:R-:W-:Y:S02]  /*1a360*/  ISETP.GE.AND P6, PT, R3.reuse, R166, PT ;  /* 0x000000a60300720c */ /* 0x040fe40003fc6270 */
[----:B------:R-:W-:Y:S02]  /*1a370*/  ISETP.GE.AND P3, PT, R3, R167, PT ;  /* 0x000000a70300720c */ /* 0x000fe40003f66270 */
[----:B------:R-:W-:Y:S02]  /*1a380*/  LOP3.LUT R3, R128, 0x60, R129, 0xfe, !PT ;  /* 0x0000006080037812 */ /* 0x000fe400078efe81 */
[----:B------:R-:W-:Y:S02]  /*1a390*/  FSEL R126, R104, -INF , !P4 ;  /* 0xff800000687e7808 */ /* 0x000fe40006000000 */
[----:B-1----:R-:W-:-:S05]  /*1a3a0*/  FSEL R6, R108, -INF , !P5 ;  /* 0xff8000006c067808 */ /* 0x002fca0006800000 */
[----:B------:R1:W-:Y:S01]  /*1a3b0*/  STL [R1+0x1c], R6 ;  /* 0x00001c0601007387 */ /* 0x0003e20000100800 */
[-C--:B------:R-:W-:Y:S02]  /*1a3c0*/  ISETP.GE.AND P5, PT, R4, R166.reuse, PT ;  /* 0x000000a60400720c */ /* 0x080fe40003fa6270 */
[----:B------:R-:W-:Y:S02]  /*1a3d0*/  ISETP.GE.AND P4, PT, R3, R166, PT ;  /* 0x000000a60300720c */ /* 0x000fe40003f86270 */
[----:B------:R-:W-:Y:S02]  /*1a3e0*/  FSEL R200, R100, -INF , !P6 ;  /* 0xff80000064c87808 */ /* 0x000fe40007000000 */
[----:B------:R-:W-:Y:S01]  /*1a3f0*/  FSEL R252, R102, -INF , !P3 ;  /* 0xff80000066fc7808 */ /* 0x000fe20005800000 */
[----:B------:R-:W-:Y:S01]  /*1a400*/  HMMA.16816.F32.BF16 R44, R184, R180, R44 ;  /* 0x000000b4b82c723c */ /* 0x000fe2000004182c */
[----:B------:R-:W-:Y:S02]  /*1a410*/  FSEL R183, R96, -INF , !P5 ;  /* 0xff80000060b77808 */ /* 0x000fe40006800000 */
[----:B-1----:R-:W-:-:S02]  /*1a420*/  FSEL R6, R110, -INF , !P2 ;  /* 0xff8000006e067808 */ /* 0x002fc40005000000 */
[-C--:B------:R-:W-:Y:S02]  /*1a430*/  ISETP.GE.AND P2, PT, R4, R167.reuse, PT ;  /* 0x000000a70400720c */ /* 0x080fe40003f46270 */
[--C-:B------:R-:W-:Y:S01]  /*1a440*/  LOP3.LUT R4, R128, 0x68, R129.reuse, 0xfe, !PT ;  /* 0x0000006880047812 */ /* 0x100fe200078efe81 */
[----:B------:R1:W-:Y:S01]  /*1a450*/  STL [R1+0x28], R6 ;  /* 0x0000280601007387 */ /* 0x0003e20000100800 */
[----:B------:R-:W-:Y:S02]  /*1a460*/  FSEL R250, R98, -INF , !P2 ;  /* 0xff80000062fa7808 */ /* 0x000fe40005000000 */
[C---:B------:R-:W-:Y:S02]  /*1a470*/  ISETP.GE.AND P6, PT, R4.reuse, R166, PT ;  /* 0x000000a60400720c */ /* 0x040fe40003fc6270 */
[----:B------:R-:W-:Y:S02]  /*1a480*/  ISETP.GE.AND P3, PT, R4, R167, PT ;  /* 0x000000a70400720c */ /* 0x000fe40003f66270 */
[----:B------:R-:W-:Y:S01]  /*1a490*/  LOP3.LUT R4, R128, 0x78, R129, 0xfe, !PT ;  /* 0x0000007880047812 */ /* 0x000fe200078efe81 */
[----:B---3--:R-:W-:Y:S01]  /*1a4a0*/  HMMA.16816.F32.BF16 R32, R184, R176, R32 ;  /* 0x000000b0b820723c */ /* 0x008fe20000041820 */
[----:B------:R-:W-:-:S06]  /*1a4b0*/  FSEL R180, R90, -INF , !P3 ;  /* 0xff8000005ab47808 */ /* 0x000fcc0005800000 */
[----:B------:R-:W-:Y:S01]  /*1a4c0*/  FSEL R176, R92, -INF , !P4 ;  /* 0xff8000005cb07808 */ /* 0x000fe20006000000 */
[----:B------:R-:W-:Y:S01]  /*1a4d0*/  HMMA.16816.F32.BF16 R20, R184, R174, R20 ;  /* 0x000000aeb814723c */ /* 0x000fe20000041814 */
[----:B------:R-:W-:Y:S02]  /*1a4e0*/  ISETP.GE.AND P4, PT, R4, R166, PT ;  /* 0x000000a60400720c */ /* 0x000fe40003f86270 */
[----:B-1----:R-:W-:Y:S02]  /*1a4f0*/  FSEL R6, R106, -INF , !P1 ;  /* 0xff8000006a067808 */ /* 0x002fe40004800000 */
[----:B------:R-:W-:Y:S02]  /*1a500*/  ISETP.GE.AND P1, PT, R3, R167, PT ;  /* 0x000000a70300720c */ /* 0x000fe40003f26270 */
[----:B------:R-:W-:Y:S01]  /*1a510*/  LOP3.LUT R3, R128, 0x70, R129, 0xfe, !PT ;  /* 0x0000007080037812 */ /* 0x000fe200078efe81 */
[----:B------:R1:W-:Y:S01]  /*1a520*/  STL [R1+0x20], R6 ;  /* 0x0000200601007387 */ /* 0x0003e20000100800 */
[----:B------:R-:W-:-:S02]  /*1a530*/  FSEL R181, R94, -INF , !P1 ;  /* 0xff8000005eb57808 */ /* 0x000fc40004800000 */
[C---:B------:R-:W-:Y:S02]  /*1a540*/  ISETP.GE.AND P5, PT, R3.reuse, R166, PT ;  /* 0x000000a60300720c */ /* 0x040fe40003fa6270 */
[-C--:B------:R-:W-:Y:S02]  /*1a550*/  ISETP.GE.AND P2, PT, R3, R167.reuse, PT ;  /* 0x000000a70300720c */ /* 0x080fe40003f46270 */
[--C-:B------:R-:W-:Y:S02]  /*1a560*/  LOP3.LUT R3, R128, 0x80, R129.reuse, 0xfe, !PT ;  /* 0x0000008080037812 */ /* 0x100fe400078efe81 */
[----:B------:R-:W-:Y:S02]  /*1a570*/  ISETP.GE.AND P1, PT, R4, R167, PT ;  /* 0x000000a70400720c */ /* 0x000fe40003f26270 */
[----:B------:R-:W-:Y:S01]  /*1a580*/  LOP3.LUT R4, R128, 0x90, R129, 0xfe, !PT ;  /* 0x0000009080047812 */ /* 0x000fe200078efe81 */
[----:B------:R-:W-:Y:S01]  /*1a590*/  HMMA.16816.F32.BF16 R24, R184, R172, R24 ;  /* 0x000000acb818723c */ /* 0x000fe20000041818 */
[----:B------:R-:W-:-:S02]  /*1a5a0*/  FSEL R174, R88, -INF , !P6 ;  /* 0xff80000058ae7808 */ /* 0x000fc40007000000 */
[C---:B------:R-:W-:Y:S02]  /*1a5b0*/  ISETP.GE.AND P6, PT, R3.reuse, R166, PT ;  /* 0x000000a60300720c */ /* 0x040fe40003fc6270 */
[----:B------:R-:W-:Y:S02]  /*1a5c0*/  ISETP.GE.AND P3, PT, R3, R167, PT ;  /* 0x000000a70300720c */ /* 0x000fe40003f66270 */
[----:B------:R-:W-:Y:S02]  /*1a5d0*/  FSEL R3, R84, -INF , !P5 ;  /* 0xff80000054037808 */ /* 0x000fe40006800000 */
[----:B------:R-:W-:Y:S02]  /*1a5e0*/  FSEL R172, R86, -INF , !P2 ;  /* 0xff80000056ac7808 */ /* 0x000fe40005000000 */
[----:B-1----:R-:W-:Y:S02]  /*1a5f0*/  LOP3.LUT R6, R128, 0x88, R129, 0xfe, !PT ;  /* 0x0000008880067812 */ /* 0x002fe400078efe81 */
[----:B------:R-:W-:-:S02]  /*1a600*/  FSEL R80, R80, -INF , !P4 ;  /* 0xff80000050507808 */ /* 0x000fc40006000000 */
[----:B------:R-:W-:Y:S02]  /*1a610*/  FSEL R82, R82, -INF , !P1 ;  /* 0xff80000052527808 */ /* 0x000fe40004800000 */
[CC--:B------:R-:W-:Y:S02]  /*1a620*/  ISETP.GE.AND P5, PT, R6.reuse, R166.reuse, PT ;  /* 0x000000a60600720c */ /* 0x0c0fe40003fa6270 */
[-C--:B------:R-:W-:Y:S02]  /*1a630*/  ISETP.GE.AND P2, PT, R6, R167.reuse, PT ;  /* 0x000000a70600720c */ /* 0x080fe40003f46270 */
[C---:B------:R-:W-:Y:S02]  /*1a640*/  ISETP.GE.AND P4, PT, R4.reuse, R166, PT ;  /* 0x000000a60400720c */ /* 0x040fe40003f86270 */
[----:B------:R-:W-:Y:S02]  /*1a650*/  ISETP.GE.AND P1, PT, R4, R167, PT ;  /* 0x000000a70400720c */ /* 0x000fe40003f26270 */
[----:B------:R-:W-:-:S02]  /*1a660*/  LOP3.LUT R6, R128, 0x98, R129, 0xfe, !PT ;  /* 0x0000009880067812 */ /* 0x000fc400078efe81 */
[----:B------:R-:W-:Y:S01]  /*1a670*/  LOP3.LUT R4, R128, 0xa0, R129, 0xfe, !PT ;  /* 0x000000a080047812 */ /* 0x000fe200078efe81 */
[----:B------:R-:W-:Y:S01]  /*1a680*/  HMMA.16816.F32.BF16 R28, R184, R178, R28 ;  /* 0x000000b2b81c723c */ /* 0x000fe2000004181c */
        /* <DEDUP_REMOVED lines=8> */
[C-C-:B------:R-:W-:Y:S02]  /*1a710*/  LOP3.LUT R6, R128.reuse, 0xa8, R129.reuse, 0xfe, !PT ;  /* 0x000000a880067812 */ /* 0x140fe400078efe81 */
[----:B------:R-:W-:Y:S02]  /*1a720*/  LOP3.LUT R4, R128, 0xb0, R129, 0xfe, !PT ;  /* 0x000000b080047812 */ /* 0x000fe400078efe81 */
        /* <DEDUP_REMOVED lines=14> */
[CC--:B------:R-:W-:Y:S02]  /*1a810*/  ISETP.GE.AND P5, PT, R6.reuse, R166.reuse, PT ;  /* 0x000000a60600720c */ /* 0x0c0fe40003fa6270 */
[-C--:B------:R-:W-:Y:S02]  /*1a820*/  ISETP.GE.AND P2, PT, R6, R167.reuse, PT ;  /* 0x000000a70600720c */ /* 0x080fe40003f46270 */
        /* <DEDUP_REMOVED lines=27> */
[----:B------:R-:W-:-:S02]  /*1a9e0*/  ISETP.GE.AND P4, PT, R4, R166, PT ;  /* 0x000000a60400720c */ /* 0x000fc40003f86270 */
[----:B------:R-:W-:Y:S02]  /*1a9f0*/  ISETP.GE.AND P1, PT, R4, R167, PT ;  /* 0x000000a70400720c */ /* 0x000fe40003f26270 */
[----:B------:R-:W-:Y:S02]  /*1aa00*/  FSEL R104, R32, -INF , !P5 ;  /* 0xff80000020687808 */ /* 0x000fe40006800000 */
[----:B------:R-:W-:Y:S02]  /*1aa10*/  FSEL R106, R34, -INF , !P2 ;  /* 0xff800000226a7808 */ /* 0x000fe40005000000 */
[----:B------:R-:W-:Y:S02]  /*1aa20*/  LOP3.LUT R4, R128, R129, RZ, 0xfc, !PT ;  /* 0x0000008180047212 */ /* 0x000fe400078efcff */
[C---:B------:R-:W-:Y:S02]  /*1aa30*/  ISETP.GE.AND P5, PT, R6.reuse, R166, PT ;  /* 0x000000a60600720c */ /* 0x040fe40003fa6270 */
[----:B------:R-:W-:-:S02]  /*1aa40*/  ISETP.GE.AND P2, PT, R6, R167, PT ;  /* 0x000000a70600720c */ /* 0x000fc40003f46270 */
[----:B------:R-:W-:Y:S02]  /*1aa50*/  LOP3.LUT R6, R128, 0xf8, R129, 0xfe, !PT ;  /* 0x000000f880067812 */ /* 0x000fe400078efe81 */
[----:B------:R-:W-:Y:S02]  /*1aa60*/  IADD3 R8, R4, 0x1, RZ ;  /* 0x0000000104087810 */ /* 0x000fe40007ffe0ff */
[----:B------:R-:W-:Y:S02]  /*1aa70*/  FSEL R112, R24, -INF , !P6 ;  /* 0xff80000018707808 */ /* 0x000fe40007000000 */
[----:B------:R-:W-:Y:S02]  /*1aa80*/  FSEL R114, R26, -INF , !P3 ;  /* 0xff8000001a727808 */ /* 0x000fe40005800000 */
[C---:B------:R-:W-:Y:S01]  /*1aa90*/  ISETP.GE.AND P6, PT, R6.reuse, R166, PT ;  /* 0x000000a60600720c */ /* 0x040fe20003fc6270 */
[----:B------:R-:W-:Y:S01]  /*1aaa0*/  BAR.SYNC.DEFER_BLOCKING 0x0 ;  /* 0x0000000000007b1d */ /* 0x000fe20000010000 */
[----:B------:R-:W-:-:S02]  /*1aab0*/  ISETP.GE.AND P3, PT, R6, R167, PT ;  /* 0x000000a70600720c */ /* 0x000fc40003f66270 */
[----:B------:R-:W-:Y:S02]  /*1aac0*/  FSEL R116, R20, -INF , !P5 ;  /* 0xff80000014747808 */ /* 0x000fe40006800000 */
[----:B------:R-:W-:Y:S02]  /*1aad0*/  IADD3 R6, R4, 0x9, RZ ;  /* 0x0000000904067810 */ /* 0x000fe40007ffe0ff */
[----:B------:R-:W-:Y:S02]  /*1aae0*/  ISETP.GE.AND P5, PT, R8, R166, PT ;  /* 0x000000a60800720c */ /* 0x000fe40003fa6270 */
[----:B------:R-:W-:Y:S02]  /*1aaf0*/  FSEL R118, R22, -INF , !P2 ;  /* 0xff80000016767808 */ /* 0x000fe40005000000 */
[----:B------:R-:W-:Y:S02]  /*1ab00*/  ISETP.GE.AND P2, PT, R8, R167, PT ;  /* 0x000000a70800720c */ /* 0x000fe40003f46270 */
[----:B------:R-:W-:-:S02]  /*1ab10*/  FSEL R120, R196, -INF , !P4 ;  /* 0xff800000c4787808 */ /* 0x000fc40006000000 */
[----:B------:R-:W-:Y:S02]  /*1ab20*/  IADD3 R8, R4, 0x11, RZ ;  /* 0x0000001104087810 */ /* 0x000fe40007ffe0ff */
[CC--:B------:R-:W-:Y:S02]  /*1ab30*/  ISETP.GE.AND P4, PT, R6.reuse, R166.reuse, PT ;  /* 0x000000a60600720c */ /* 0x0c0fe40003f86270 */
[----:B------:R-:W-:Y:S02]  /*1ab40*/  FSEL R17, R17, -INF , !P5 ;  /* 0xff80000011117808 */ /* 0x000fe40006800000 */
[----:B------:R-:W-:Y:S02]  /*1ab50*/  ISETP.GE.AND P5, PT, R6, R167, PT ;  /* 0x000000a70600720c */ /* 0x000fe40003fa6270 */
[----:B------:R-:W-:Y:S02]  /*1ab60*/  FSEL R19, R19, -INF , !P2 ;  /* 0xff80000013137808 */ /* 0x000fe40005000000 */
[----:B------:R-:W-:-:S02]  /*1ab70*/  ISETP.GE.AND P2, PT, R8, R166, PT ;  /* 0x000000a60800720c */ /* 0x000fc40003f46270 */
[----:B------:R-:W-:Y:S02]  /*1ab80*/  IADD3 R6, R4, 0x19, RZ ;  /* 0x0000001904067810 */ /* 0x000fe40007ffe0ff */
[----:B------:R-:W-:Y:S02]  /*1ab90*/  FSEL R13, R13, -INF , !P4 ;  /* 0xff8000000d0d7808 */ /* 0x000fe40006000000 */
[----:B------:R-:W-:Y:S02]  /*1aba0*/  ISETP.GE.AND P4, PT, R8, R167, PT ;  /* 0x000000a70800720c */ /* 0x000fe40003f86270 */
[----:B------:R-:W-:Y:S02]  /*1abb0*/  FSEL R15, R15, -INF , !P5 ;  /* 0xff8000000f0f7808 */ /* 0x000fe40006800000 */
[----:B------:R-:W-:Y:S02]  /*1abc0*/  IADD3 R8, R4, 0x21, RZ ;  /* 0x0000002104087810 */ /* 0x000fe40007ffe0ff */
[----:B------:R-:W-:-:S02]  /*1abd0*/  ISETP.GE.AND P5, PT, R6, R166, PT ;  /* 0x000000a60600720c */ /* 0x000fc40003fa6270 */
[----:B------:R-:W-:Y:S02]  /*1abe0*/  FSEL R36, R9, -INF , !P2 ;  /* 0xff80000009247808 */ /* 0x000fe40005000000 */
[----:B------:R-:W-:Y:S02]  /*1abf0*/  ISETP.GE.AND P2, PT, R6, R167, PT ;  /* 0x000000a70600720c */ /* 0x000fe40003f46270 */
[----:B------:R-:W-:Y:S02]  /*1ac00*/  FSEL R20, R11, -INF , !P4 ;  /* 0xff8000000b147808 */ /* 0x000fe40006000000 */
[----:B------:R-:W-:Y:S02]  /*1ac10*/  IADD3 R6, R4, 0x29, RZ ;  /* 0x0000002904067810 */ /* 0x000fe40007ffe0ff */
[----:B------:R-:W-:Y:S02]  /*1ac20*/  ISETP.GE.AND P4, PT, R8, R166, PT ;  /* 0x000000a60800720c */ /* 0x000fe40003f86270 */
[----:B------:R-:W-:-:S02]  /*1ac30*/  FSEL R52, R5, -INF , !P5 ;  /* 0xff80000005347808 */ /* 0x000fc40006800000 */
[-C--:B------:R-:W-:Y:S02]  /*1ac40*/  ISETP.GE.AND P5, PT, R8, R167.reuse, PT ;  /* 0x000000a70800720c */ /* 0x080fe40003fa6270 */
[----:B------:R-:W-:Y:S02]  /*1ac50*/  FSEL R28, R7, -INF , !P2 ;  /* 0xff800000071c7808 */ /* 0x000fe40005000000 */
[----:B------:R-:W-:Y:S02]  /*1ac60*/  ISETP.GE.AND P2, PT, R6, R166, PT ;  /* 0x000000a60600720c */ /* 0x000fe40003f46270 */
[----:B------:R-:W-:Y:S02]  /*1ac70*/  IADD3 R5, R4, 0x31, RZ ;  /* 0x0000003104057810 */ /* 0x000fe40007ffe0ff */
[----:B------:R-:W-:Y:S02]  /*1ac80*/  FSEL R58, R125, -INF , !P4 ;  /* 0xff8000007d3a7808 */ /* 0x000fe40006000000 */
[----:B------:R-:W-:-:S02]  /*1ac90*/  ISETP.GE.AND P4, PT, R6, R167, PT ;  /* 0x000000a70600720c */ /* 0x000fc40003f86270 */
[----:B------:R-:W-:Y:S02]  /*1aca0*/  FSEL R56, R127, -INF , !P5 ;  /* 0xff8000007f387808 */ /* 0x000fe40006800000 */
[----:B------:R-:W-:Y:S02]  /*1acb0*/  ISETP.GE.AND P5, PT, R5, R166, PT ;  /* 0x000000a60500720c */ /* 0x000fe40003fa6270 */
[----:B------:R-:W-:Y:S02]  /*1acc0*/  FSEL R54, R121, -INF , !P2 ;  /* 0xff80000079367808 */ /* 0x000fe40005000000 */
[----:B------:R-:W-:Y:S02]  /*1acd0*/  ISETP.GE.AND P2, PT, R5, R167, PT ;  /* 0x000000a70500720c */ /* 0x000fe40003f46270 */
[----:B------:R-:W-:Y:S02]  /*1ace0*/  IADD3 R6, R4, 0x39, RZ ;  /* 0x0000003904067810 */ /* 0x000fe40007ffe0ff */
[----:B------:R-:W-:-:S02]  /*1acf0*/  FSEL R5, R123, -INF , !P4 ;  /* 0xff8000007b057808 */ /* 0x000fc40006000000 */
[----:B------:R-:W-:Y:S02]  /*1ad00*/  FSEL R8, R117, -INF , !P5 ;  /* 0xff80000075087808 */ /* 0x000fe40006800000 */
[----:B------:R-:W-:Y:S01]  /*1ad10*/  ISETP.GE.AND P4, PT, R6, R166, PT ;  /* 0x000000a60600720c */ /* 0x000fe20003f86270 */
[----:B------:R1:W-:Y:S01]  /*1ad20*/  STL [R1+0x5c], R5 ;  /* 0x00005c0501007387 */ /* 0x0003e20000100800 */
[----:B------:R-:W-:-:S03]  /*1ad30*/  FSEL R7, R119, -INF , !P2 ;  /* 0xff80000077077808 */ /* 0x000fc60005000000 */
[----:B------:R2:W-:Y:S01]  /*1ad40*/  STL [R1+0x4c], R8 ;  /* 0x00004c0801007387 */ /* 0x0005e20000100800 */
[-C--:B------:R-:W-:Y:S02]  /*1ad50*/  ISETP.GE.AND P5, PT, R6, R167.reuse, PT ;  /* 0x000000a70600720c */ /* 0x080fe40003fa6270 */
[C---:B------:R-:W-:Y:S01]  /*1ad60*/  IADD3 R6, R4.reuse, 0x49, RZ ;  /* 0x0000004904067810 */ /* 0x040fe20007ffe0ff */
[----:B------:R3:W-:Y:S01]  /*1ad70*/  STL [R1+0x54], R7 ;  /* 0x0000540701007387 */ /* 0x0007e20000100800 */
[----:B-1----:R-:W-:Y:S02]  /*1ad80*/  IADD3 R5, R4, 0x41, RZ ;  /* 0x0000004104057810 */ /* 0x002fe40007ffe0ff */
[----:B--2---:R-:W-:Y:S02]  /*1ad90*/  FSEL R8, R113, -INF , !P4 ;  /* 0xff80000071087808 */ /* 0x004fe40006000000 */
[----:B------:R-:W-:Y:S02]  /*1ada0*/  ISETP.GE.AND P2, PT, R5, R166, PT ;  /* 0x000000a60500720c */ /* 0x000fe40003f46270 */
[----:B---3--:R-:W-:Y:S01]  /*1adb0*/  FSEL R7, R115, -INF , !P5 ;  /* 0xff80000073077808 */ /* 0x008fe20006800000 */
[----:B------:R1:W-:Y:S01]  /*1adc0*/  STL [R1+0x48], R8 ;  /* 0x0000480801007387 */ /* 0x0003e20000100800 */
[----:B------:R-:W-:-:S02]  /*1add0*/  ISETP.GE.AND P4, PT, R5, R167, PT ;  /* 0x000000a70500720c */ /* 0x000fc40003f86270 */
[----:B------:R-:W-:Y:S02]  /*1ade0*/  ISETP.GE.AND P5, PT, R6, R166, PT ;  /* 0x000000a60600720c */ /* 0x000fe40003fa6270 */
[----:B------:R-:W-:Y:S01]  /*1adf0*/  IADD3 R5, R4, 0x51, RZ ;  /* 0x0000005104057810 */ /* 0x000fe20007ffe0ff */
[----:B------:R2:W-:Y:S01]  /*1ae00*/  STL [R1+0x44], R7 ;  /* 0x0000440701007387 */ /* 0x0005e20000100800 */
[----:B------:R-:W-:Y:S02]  /*1ae10*/  FSEL R30, R105, -INF , !P5 ;  /* 0xff800000691e7808 */ /* 0x000fe40006800000 */
[----:B------:R-:W-:-:S04]  /*1ae20*/  ISETP.GE.AND P5, PT, R5, R167, PT ;  /* 0x000000a70500720c */ /* 0x000fc80003fa6270 */
[----:B------:R-:W-:Y:S02]  /*1ae30*/  FSEL R34, R103, -INF , !P5 ;  /* 0xff80000067227808 */ /* 0x000fe40006800000 */
[----:B-1----:R-:W-:Y:S02]  /*1ae40*/  FSEL R8, R109, -INF , !P2 ;  /* 0xff8000006d087808 */ /* 0x002fe40005000000 */
[----:B------:R-:W-:Y:S02]  /*1ae50*/  ISETP.GE.AND P2, PT, R6, R167, PT ;  /* 0x000000a70600720c */ /* 0x000fe40003f46270 */
[----:B------:R-:W-:Y:S02]  /*1ae60*/  IADD3 R6, R4, 0x59, RZ ;  /* 0x0000005904067810 */ /* 0x000fe40007ffe0ff */
[----:B--2---:R-:W-:Y:S02]  /*1ae70*/  FSEL R7, R111, -INF , !P4 ;  /* 0xff8000006f077808 */ /* 0x004fe40006000000 */
[----:B------:R-:W-:-:S02]  /*1ae80*/  FSEL R32, R107, -INF , !P2 ;  /* 0xff8000006b207808 */ /* 0x000fc40005000000 */
[-C--:B------:R-:W-:Y:S02]  /*1ae90*/  ISETP.GE.AND P4, PT, R5, R166.reuse, PT ;  /* 0x000000a60500720c */ /* 0x080fe40003f86270 */
[----:B------:R-:W-:Y:S02]  /*1aea0*/  ISETP.GE.AND P2, PT, R6, R166, PT ;  /* 0x000000a60600720c */ /* 0x000fe40003f46270 */
[----:B------:R-:W-:Y:S02]  /*1aeb0*/  IADD3 R5, R4, 0x61, RZ ;  /* 0x0000006104057810 */ /* 0x000fe40007ffe0ff */
        /* <DEDUP_REMOVED lines=12> */
[----:B------:R-:W-:Y:S01]  /*1af80*/  ISETP.GE.AND P2, PT, R5, R166, PT ;  /* 0x000000a60500720c */ /* 0x000fe20003f46270 */
[----:B------:R-:W-:Y:S01]  /*1af90*/  HMMA.16816.F32.BF16 R192, R204, R202, R192 ;  /* 0x000000caccc0723c */ /* 0x000fe200000418c0 */
        /* <DEDUP_REMOVED lines=20> */
[CC--:B------:R-:W-:Y:S02]  /*1b0e0*/  ISETP.GE.AND P5, PT, R5.reuse, R166.reuse, PT ;  /* 0x000000a60500720c */ /* 0x0c0fe40003fa6270 */
[----:B------:R-:W-:Y:S02]  /*1b0f0*/  ISETP.GE.AND P2, PT, R5, R167, PT ;  /* 0x000000a70500720c */ /* 0x000fe40003f46270 */
[C---:B------:R-:W-:Y:S01]  /*1b100*/  IADD3 R5, R4.reuse, 0x99, RZ ;  /* 0x0000009904057810 */ /* 0x040fe20007ffe0ff */
[----:B------:R-:W-:Y:S01]  /*1b110*/  IMAD.MOV.U32 R206, RZ, RZ, R241 ;  /* 0x000000ffffce7224 */ /* 0x000fe200078e00f1 */
[----:B------:R-:W-:Y:S01]  /*1b120*/  FSEL R75, R75, -INF , !P4 ;  /* 0xff8000004b4b7808 */ /* 0x000fe20006000000 */
[----:B------:R-:W-:Y:S01]  /*1b130*/  IMAD.MOV.U32 R207, RZ, RZ, R240 ;  /* 0x000000ffffcf7224 */ /* 0x000fe200078e00f0 */
[----:B------:R-:W-:Y:S02]  /*1b140*/  ISETP.GE.AND P4, PT, R5, R166, PT ;  /* 0x000000a60500720c */ /* 0x000fe40003f86270 */
[----:B------:R-:W-:-:S02]  /*1b150*/  IADD3 R6, R4, 0xa1, RZ ;  /* 0x000000a104067810 */ /* 0x000fc40007ffe0ff */
[----:B------:R-:W-:Y:S02]  /*1b160*/  FSEL R69, R69, -INF , !P5 ;  /* 0xff80000045457808 */ /* 0x000fe40006800000 */
[----:B------:R-:W-:Y:S02]  /*1b170*/  FSEL R71, R71, -INF , !P2 ;  /* 0xff80000047477808 */ /* 0x000fe40005000000 */
[----:B------:R-:W-:Y:S01]  /*1b180*/  FSEL R65, R65, -INF , !P4 ;  /* 0xff80000041417808 */ /* 0x000fe20006000000 */
[----:B------:R-:W-:Y:S01]  /*1b190*/  HMMA.16816.F32.BF16 R192, R188, R206, R192 ;  /* 0x000000cebcc0723c */ /* 0x000fe200000418c0 */
        /* <DEDUP_REMOVED lines=18> */
[----:B------:R-:W-:Y:S02]  /*1b2c0*/  IADD3 R5, R4, 0xc1, RZ ;  /* 0x000000c104057810 */ /* 0x000fe40007ffe0ff */
[----:B------:R-:W-:Y:S02]  /*1b2d0*/  FSEL R85, R55, -INF , !P5 ;  /* 0xff80000037557808 */ /* 0x000fe40006800000 */
        /* <DEDUP_REMOVED lines=9> */
[----:B------:R-:W-:Y:S01]  /*1b370*/  IADD3 R6, R4, 0xd9, RZ ;  /* 0x000000d904067810 */ /* 0x000fe20007ffe0ff */
[----:B------:R-:W-:Y:S01]  /*1b380*/  HMMA.16816.F32.BF16 R192, R184, R170, R192 ;  /* 0x000000aab8c0723c */ /* 0x000fe200000418c0 */
[----:B------:R-:W-:Y:S02]  /*1b390*/  FSEL R93, R47, -INF , !P2 ;  /* 0xff8000002f5d7808 */ /* 0x000fe40005000000 */
[----:B------:R-:W-:Y:S02]  /*1b3a0*/  FSEL R95, R37, -INF , !P4 ;  /* 0xff800000255f7808 */ /* 0x000fe40006000000 */
[----:B------:R-:W-:-:S02]  /*1b3b0*/  FSEL R97, R39, -INF , !P5 ;  /* 0xff80000027617808 */ /* 0x000fc40006800000 */
[CC--:B------:R-:W-:Y:S02]  /*1b3c0*/  ISETP.GE.AND P2, PT, R5.reuse, R166.reuse, PT ;  /* 0x000000a60500720c */ /* 0x0c0fe40003f46270 */
[----:B------:R-:W-:Y:S02]  /*1b3d0*/  ISETP.GE.AND P4, PT, R5, R167, PT ;  /* 0x000000a70500720c */ /* 0x000fe40003f86270 */
[----:B------:R-:W-:Y:S02]  /*1b3e0*/  ISETP.GE.AND P5, PT, R6, R166, PT ;  /* 0x000000a60600720c */ /* 0x000fe40003fa6270 */
[----:B------:R-:W-:Y:S01]  /*1b3f0*/  IADD3 R5, R4, 0xe1, RZ ;  /* 0x000000e104057810 */ /* 0x000fe20007ffe0ff */
[----:B------:R1:W-:Y:S01]  /*1b400*/  STL [R1+0x30], R8 ;  /* 0x0000300801007387 */ /* 0x0003e20000100800 */
[----:B------:R-:W-:Y:S02]  /*1b410*/  FSEL R115, R198, -INF , !P1 ;  /* 0xff800000c6737808 */ /* 0x000fe40004800000 */
[----:B------:R-:W-:Y:S01]  /*1b420*/  FSEL R99, R33, -INF , !P2 ;  /* 0xff80000021637808 */ /* 0x000fe20005000000 */
[----:B------:R1:W-:Y:S01]  /*1b430*/  STL [R1+0x3c], R7 ;  /* 0x00003c0701007387 */ /* 0x0003e20000100800 */
[----:B------:R-:W-:-:S02]  /*1b440*/  FSEL R101, R35, -INF , !P4 ;  /* 0xff80000023657808 */ /* 0x000fc40006000000 */
[----:B------:R-:W-:Y:S01]  /*1b450*/  FSEL R103, R29, -INF , !P5 ;  /* 0xff8000001d677808 */ /* 0x000fe20006800000 */
[----:B------:R-:W2:Y:S01]  /*1b460*/  S2R R241, SR_CTAID.X ;  /* 0x0000000000f17919 */ /* 0x000ea20000002500 */
[-C--:B------:R-:W-:Y:S02]  /*1b470*/  ISETP.GE.AND P1, PT, R4, R166.reuse, PT ;  /* 0x000000a60400720c */ /* 0x080fe40003f26270 */
[-C--:B------:R-:W-:Y:S02]  /*1b480*/  ISETP.GE.AND P2, PT, R6, R167.reuse, PT ;  /* 0x000000a70600720c */ /* 0x080fe40003f46270 */
[C---:B------:R-:W-:Y:S02]  /*1b490*/  ISETP.GE.AND P4, PT, R5.reuse, R166, PT ;  /* 0x000000a60500720c */ /* 0x040fe40003f86270 */
[----:B------:R-:W-:Y:S02]  /*1b4a0*/  ISETP.GE.AND P5, PT, R5, R167, PT ;  /* 0x000000a70500720c */ /* 0x000fe40003fa6270 */
[----:B------:R-:W-:-:S02]  /*1b4b0*/  IADD3 R5, R4, 0xe9, RZ ;  /* 0x000000e904057810 */ /* 0x000fc40007ffe0ff */
[----:B------:R-:W-:Y:S02]  /*1b4c0*/  FSEL R16, R16, -INF , !P1 ;  /* 0xff80000010107808 */ /* 0x000fe40004800000 */
[----:B------:R-:W-:Y:S02]  /*1b4d0*/  FSEL R105, R31, -INF , !P2 ;  /* 0xff8000001f697808 */ /* 0x000fe40005000000 */
[----:B------:R-:W-:Y:S02]  /*1b4e0*/  ISETP.GT.AND P1, PT, R248, R235, PT ;  /* 0x000000ebf800720c */ /* 0x000fe40003f24270 */
        /* <DEDUP_REMOVED lines=10> */
[----:B------:R-:W-:Y:S02]  /*1b590*/  FSEL R117, R197, -INF , !P5 ;  /* 0xff800000c5757808 */ /* 0x000fe40006800000 */
[----:B------:R-:W-:Y:S01]  /*1b5a0*/  FSEL R119, R199, -INF , !P2 ;  /* 0xff800000c7777808 */ /* 0x000fe20005000000 */
[----:B------:R-:W-:Y:S01]  /*1b5b0*/  ULDC.64 UR4, c[0x0][0x118] ;  /* 0x0000460000047ab9 */ /* 0x000fe20000000a00 */
[-C--:B------:R-:W-:Y:S01]  /*1b5c0*/  ISETP.GE.AND P4, PT, R4, R167.reuse, PT ;  /* 0x000000a70400720c */ /* 0x080fe20003f86270 */
[----:B------:R-:W-:Y:S01]  /*1b5d0*/  BSSY B1, `(.L_x_3877) ;  /* 0x0000086000017945 */ /* 0x000fe20003800000 */
[C---:B------:R-:W-:Y:S02]  /*1b5e0*/  ISETP.GE.AND P5, PT, R5.reuse, R166, PT ;  /* 0x000000a60500720c */ /* 0x040fe40003fa6270 */
[----:B------:R-:W-:-:S02]  /*1b5f0*/  ISETP.GE.AND P2, PT, R5, R167, PT ;  /* 0x000000a70500720c */ /* 0x000fc40003f46270 */
[----:B------:R-:W-:Y:S02]  /*1b600*/  MOV R240, 0x1f0 ;  /* 0x000001f000f07802 */ /* 0x000fe40000000f00 */
[----:B------:R-:W-:Y:S02]  /*1b610*/  FSEL R18, R18, -INF , !P4 ;  /* 0xff80000012127808 */ /* 0x000fe40006000000 */
[----:B------:R-:W-:Y:S02]  /*1b620*/  FSEL R121, R192, -INF , !P6 ;  /* 0xff800000c0797808 */ /* 0x000fe40007000000 */
[----:B------:R-:W-:Y:S02]  /*1b630*/  FSEL R122, R194, -INF , !P3 ;  /* 0xff800000c27a7808 */ /* 0x000fe40005800000 */
[----:B------:R-:W-:Y:S02]  /*1b640*/  FSEL R123, R193, -INF , !P5 ;  /* 0xff800000c17b7808 */ /* 0x000fe40006800000 */
[----:B------:R-:W-:Y:S01]  /*1b650*/  FSEL R124, R195, -INF , !P2 ;  /* 0xff800000c37c7808 */ /* 0x000fe20005000000 */
[----:B------:R-:W-:Y:S05]  /*1b660*/  @!P1 BRA `(.L_x_3878) ;  /* 0x000007c000009947 */ /* 0x000fea0003800000 */
[----:B-12---:R-:W-:Y:S01]  /*1b670*/  BSSY B0, `(.L_x_3879) ;  /* 0x0000043000007945 */ /* 0x006fe20003800000 */
        /* <DEDUP_REMOVED lines=44> */
[----:B------:R-:W-:Y:S02]  /*1b940*/  IMAD.WIDE R22, R7, 0x4, R246 ;  /* 0x0000000407167825 */ /* 0x000fe400078e02f6 */
[----:B------:R1:W3:Y:S04]  /*1b950*/  LD.E R5, [R4.64] ;  /* 0x0000000404057980 */ /* 0x0002e8000c101900 */
[----:B-1----:R1:W3:Y:S04]  /*1b960*/  LD.E R4, [R22.64] ;  /* 0x0000000416047980 */ /* 0x0022e8000c101900 */
        /* <DEDUP_REMOVED lines=12> */
[----:B------:R-:W-:-:S04]  /*1ba30*/  IMAD.WIDE.U32 R22, R4, R22, R24 ;  /* 0x0000001604167225 */ /* 0x000fc800078e0018 */
[----:B------:R-:W-:Y:S01]  /*1ba40*/  IMAD.MOV.U32 R7, RZ, RZ, R22 ;  /* 0x000000ffff077224 */ /* 0x000fe200078e0016 */
[----:B------:R-:W-:Y:S01]  /*1ba50*/  IADD3 R6, R23, R5, RZ ;  /* 0x0000000517067210 */ /* 0x000fe20007ffe0ff */
[----:B------:R-:W-:Y:S05]  /*1ba60*/  BRA `(.L_x_3881) ;  /* 0x0000003000007947 */ /* 0x000fea0003800000 */
.L_x_3880:
[----:B------:R-:W2:Y:S02]  /*1ba70*/  LD.E R7, [R164.64+0x38] ;  /* 0x00003804a4077980 */ /* 0x000ea4000c101900 */
[----:B--2---:R-:W-:-:S04]  /*1ba80*/  LEA R7, -R7, RZ, 0x8 ;  /* 0x000000ff07077211 */ /* 0x004fc800078e41ff */
[----:B------:R-:W-:Y:S02]  /*1ba90*/  SHF.R.S32.HI R6, RZ, 0x1f, R7 ;  /* 0x0000001fff067819 */ /* 0x000fe40000011407 */
.L_x_3881:
[----:B------:R-:W-:Y:S05]  /*1baa0*/  BSYNC B0 ;  /* 0x0000000000007941 */ /* 0x000fea0003800000 */
.L_x_3879:
        /* <DEDUP_REMOVED lines=48> */
[----:B------:R1:W-:Y:S02]  /*1bdb0*/  LDGSTS.E.BYPASS.LTC128B.128 [R245+0x8000], [R26.64] ;  /* 0x080000001af57fae */ /* 0x0003e4000b901d44 */
[----:B------:R-:W-:Y:S01]  /*1bdc0*/  IADD3 R4, P0, R22, R4, RZ ;  /* 0x0000000416047210 */ /* 0x000fe20007f1e0ff */
[--C-:B------:R-:W-:Y:S01]  /*1bdd0*/  IMAD.X R23, R25, 0x1, R5.reuse, P2 ;  /* 0x0000000119177824 */ /* 0x100fe200010e0605 */
[----:B------:R1:W-:Y:S03]  /*1bde0*/  LDGSTS.E.BYPASS.LTC128B.128 [R245+0x8800], [R24.64] ;  /* 0x0880000018f57fae */ /* 0x0003e6000b901d44 */
[----:B------:R-:W-:Y:S01]  /*1bdf0*/  IMAD.X R5, R23, 0x1, R5, P0 ;  /* 0x0000000117057824 */ /* 0x000fe200000e0605 */
[----:B------:R1:W-:Y:S04]  /*1be00*/  LDGSTS.E.BYPASS.LTC128B.128 [R245+0x9000], [R22.64] ;  /* 0x0900000016f57fae */ /* 0x0003e8000b901d44 */
[----:B------:R1:W-:Y:S04]  /*1be10*/  LDGSTS.E.BYPASS.LTC128B.128 [R245+0x9800], [R4.64] ;  /* 0x0980000004f57fae */ /* 0x0003e8000b901d44 */
[----:B------:R-:W0:Y:S02]  /*1be20*/  LDGDEPBAR ;  /* 0x00000000000079af */ /* 0x000e240000000000 */
.L_x_3878:
[----:B-12---:R-:W-:Y:S05]  /*1be30*/  BSYNC B1 ;  /* 0x0000000000017941 */ /* 0x006fea0003800000 */
.L_x_3877:
[----:B------:R-:W2:Y:S01]  /*1be40*/  LDL.LU R24, [R1+0x68] ;  /* 0x0000680001187983 */ /* 0x000ea20000300800 */
[----:B------:R-:W-:-:S02]  /*1be50*/  MOV R184, R32 ;  /* 0x0000002000b87202 */ /* 0x000fc40000000f00 */
[----:B------:R-:W-:Y:S01]  /*1be60*/  MOV R189, R46 ;  /* 0x0000002e00bd7202 */ /* 0x000fe20000000f00 */
[----:B------:R-:W3:Y:S01]  /*1be70*/  LDL.LU R53, [R1+0x58] ;  /* 0x0000580001357983 */ /* 0x000ee20000300800 */
[----:B------:R-:W-:Y:S02]  /*1be80*/  MOV R188, R44 ;  /* 0x0000002c00bc7202 */ /* 0x000fe40000000f00 */
[----:B------:R-:W-:Y:S01]  /*1be90*/  MOV R187, R38 ;  /* 0x0000002600bb7202 */ /* 0x000fe20000000f00 */
[----:B------:R-:W4:Y:S01]  /*1bea0*/  LDL.LU R32, [R1+0x64] ;  /* 0x0000640001207983 */ /* 0x000f220000300800 */
[----:B------:R-:W-:-:S03]  /*1beb0*/  MOV R185, R34 ;  /* 0x0000002200b97202 */ /* 0x000fc60000000f00 */
[----:B------:R-:W2:Y:S04]  /*1bec0*/  LDL.LU R46, [R1+0x60] ;  /* 0x00006000012e7983 */ /* 0x000ea80000300800 */
[----:B------:R-:W2:Y:S04]  /*1bed0*/  LDL.LU R57, [R1+0x50] ;  /* 0x0000500001397983 */ /* 0x000ea80000300800 */
        /* <DEDUP_REMOVED lines=14> */
[----:B------:R-:W-:-:S02]  /*1bfc0*/  FMNMX.FTZ R6, R2, R16, !PT ;  /* 0x0000001002067209 */ /* 0x000fc40007810000 */
[----:B------:R-:W-:Y:S01]  /*1bfd0*/  FMNMX.FTZ R7, R0, R18, !PT ;  /* 0x0000001200077209 */ /* 0x000fe20007810000 */
[----:B------:R-:W3:Y:S01]  /*1bfe0*/  LD.E R169, [R164.64+0xdc] ;  /* 0x0000dc04a4a97980 */ /* 0x000ee2000c101900 */
[----:B------:R-:W-:-:S04]  /*1bff0*/  FMNMX.FTZ R6, R17, R6, !PT ;  /* 0x0000000611067209 */ /* 0x000fc80007810000 */
[----:B------:R-:W-:Y:S02]  /*1c000*/  FMNMX.FTZ R6, R12, R6, !PT ;  /* 0x000000060c067209 */ /* 0x000fe40007810000 */
[----:B------:R-:W-:Y:S02]  /*1c010*/  FMNMX.FTZ R7, R19, R7, !PT ;  /* 0x0000000713077209 */ /* 0x000fe40007810000 */
[----:B------:R-:W-:Y:S02]  /*1c020*/  FMNMX.FTZ R6, R13, R6, !PT ;  /* 0x000000060d067209 */ /* 0x000fe40007810000 */
[----:B------:R-:W-:-:S04]  /*1c030*/  FMNMX.FTZ R7, R14, R7, !PT ;  /* 0x000000070e077209 */ /* 0x000fc80007810000 */
[----:B------:R-:W-:-:S04]  /*1c040*/  FMNMX.FTZ R7, R15, R7, !PT ;  /* 0x000000070f077209 */ /* 0x000fc80007810000 */
[----:B------:R-:W-:Y:S02]  /*1c050*/  FMNMX.FTZ R7, R10, R7, !PT ;  /* 0x000000070a077209 */ /* 0x000fe40007810000 */
[----:B------:R-:W-:Y:S02]  /*1c060*/  MOV R44, R131 ;  /* 0x00000083002c7202 */ /* 0x000fe40000000f00 */
[----:B------:R-:W-:Y:S02]  /*1c070*/  FMNMX.FTZ R7, R20, R7, !PT ;  /* 0x0000000714077209 */ /* 0x000fe40007810000 */
[----:B------:R-:W-:Y:S02]  /*1c080*/  MOV R45, R130 ;  /* 0x00000082002d7202 */ /* 0x000fe40000000f00 */
[----:B------:R-:W-:Y:S02]  /*1c090*/  MOV R190, R126 ;  /* 0x0000007e00be7202 */ /* 0x000fe40000000f00 */
[----:B------:R-:W-:-:S02]  /*1c0a0*/  MOV R186, R30 ;  /* 0x0000001e00ba7202 */ /* 0x000fc40000000f00 */
[----:B----4-:R-:W-:-:S04]  /*1c0b0*/  FMNMX.FTZ R6, R32, R6, !PT ;  /* 0x0000000620067209 */ /* 0x010fc80007810000 */
[----:B------:R-:W-:-:S04]  /*1c0c0*/  FMNMX.FTZ R6, R36, R6, !PT ;  /* 0x0000000624067209 */ /* 0x000fc80007810000 */
[----:B--2---:R-:W-:-:S04]  /*1c0d0*/  FMNMX.FTZ R6, R46, R6, !PT ;  /* 0x000000062e067209 */ /* 0x004fc80007810000 */
[----:B------:R-:W-:Y:S02]  /*1c0e0*/  FMNMX.FTZ R6, R52, R6, !PT ;  /* 0x0000000634067209 */ /* 0x000fe40007810000 */
[----:B------:R-:W-:Y:S02]  /*1c0f0*/  FMNMX.FTZ R7, R24, R7, !PT ;  /* 0x0000000718077209 */ /* 0x000fe40007810000 */
[----:B------:R-:W-:Y:S02]  /*1c100*/  FMNMX.FTZ R6, R44, R6, !PT ;  /* 0x000000062c067209 */ /* 0x000fe40007810000 */
[----:B------:R-:W-:Y:S02]  /*1c110*/  FMNMX.FTZ R7, R28, R7, !PT ;  /* 0x000000071c077209 */ /* 0x000fe40007810000 */
[----:B------:R-:W-:Y:S02]  /*1c120*/  FMNMX.FTZ R6, R58, R6, !PT ;  /* 0x000000063a067209 */ /* 0x000fe40007810000 */
[----:B---3--:R-:W-:-:S02]  /*1c130*/  FMNMX.FTZ R7, R53, R7, !PT ;  /* 0x0000000735077209 */ /* 0x008fc40007810000 */
        /* <DEDUP_REMOVED lines=116> */
[C---:B------:R-:W-:Y:S02]  /*1c880*/  FSETP.NEU.FTZ.AND P2, PT, R168.reuse, -INF , PT ;  /* 0xff800000a800780b */ /* 0x040fe40003f5d000 */
[----:B--2---:R-:W-:Y:S02]  /*1c890*/  FMNMX.FTZ R167, R5, R167, !PT ;  /* 0x000000a705a77209 */ /* 0x004fe40007810000 */
[----:B------:R-:W-:-:S05]  /*1c8a0*/  FSEL R5, R168, RZ, P2 ;  /* 0x000000ffa8057208 */ /* 0x000fca0001000000 */
[----:B------:R-:W-:-:S04]  /*1c8b0*/  FADD.FTZ R5, R2, -R5 ;  /* 0x8000000502057221 */ /* 0x000fc80000010000 */
[----:B------:R-:W-:-:S04]  /*1c8c0*/  FMUL.FTZ R5, R169, R5 ;  /* 0x00000005a9057220 */ /* 0x000fc80000410000 */
[----:B------:R-:W1:Y:S01]  /*1c8d0*/  MUFU.EX2 R170, R5 ;  /* 0x0000000500aa7308 */ /* 0x000e620000000800 */
[----:B------:R-:W-:Y:S01]  /*1c8e0*/  FMUL.FTZ R128, R169, R167 ;  /* 0x000000a7a9807220 */ /* 0x000fe20000410000 */
[----:B------:R-:W-:-:S04]  /*1c8f0*/  FSETP.NEU.FTZ.AND P0, PT, R167, -INF , PT ;  /* 0xff800000a700780b */ /* 0x000fc80003f1d000 */
[----:B------:R-:W-:Y:S01]  /*1c900*/  FSEL R128, R128, RZ, P0 ;  /* 0x000000ff80807208 */ /* 0x000fe20000000000 */
[----:B-1----:R-:W-:-:S04]  /*1c910*/  FMUL.FTZ R25, R153, R170 ;  /* 0x000000aa99197220 */ /* 0x002fc80000410000 */
[----:B------:R-:W-:Y:S02]  /*1c920*/  FFMA.FTZ R153, R194, R169, -R128 ;  /* 0x000000a9c2997223 */ /* 0x000fe40000010880 */
[----:B------:R-:W2:Y:S01]  /*1c930*/  LDL.LU R194, [R1+0x4] ;  /* 0x0000040001c27983 */ /* 0x000ea20000300800 */
[----:B------:R-:W-:-:S05]  /*1c940*/  FMUL.FTZ R166, R169, R168 ;  /* 0x000000a8a9a67220 */ /* 0x000fca0000410000 */
[----:B------:R-:W-:Y:S01]  /*1c950*/  FSEL R166, R166, RZ, P2 ;  /* 0x000000ffa6a67208 */ /* 0x000fe20001000000 */
[-CC-:B------:R-:W-:Y:S02]  /*1c960*/  FFMA.FTZ R171, R18, R169.reuse, -R128.reuse ;  /* 0x000000a912ab7223 */ /* 0x180fe40000010880 */
[-C--:B------:R-:W-:Y:S02]  /*1c970*/  FFMA.FTZ R127, R19, R169.reuse, -R128 ;  /* 0x000000a9137f7223 */ /* 0x080fe40000010880 */
[-CC-:B------:R-:W-:Y:S02]  /*1c980*/  FFMA.FTZ R131, R16, R169.reuse, -R166.reuse ;  /* 0x000000a910837223 */ /* 0x180fe400000108a6 */
[-C--:B------:R-:W-:Y:S02]  /*1c990*/  FFMA.FTZ R130, R17, R169.reuse, -R166 ;  /* 0x000000a911827223 */ /* 0x080fe400000108a6 */
[----:B------:R-:W1:Y:S01]  /*1c9a0*/  LDSM.16.MT88.4 R16, [R230+0xa000] ;  /* 0x00a00000e610783b */ /* 0x000e620000004200 */
[----:B------:R-:W-:Y:S01]  /*1c9b0*/  FSEL R4, R167, RZ, P0 ;  /* 0x000000ffa7047208 */ /* 0x000fe20000000000 */
[----:B------:R-:W-:-:S02]  /*1c9c0*/  FFMA.FTZ R126, R14, R169, -R128 ;  /* 0x000000a90e7e7223 */ /* 0x000fc40000010880 */
[-C--:B------:R-:W-:Y:S02]  /*1c9d0*/  FFMA.FTZ R125, R15, R169.reuse, -R128 ;  /* 0x000000a90f7d7223 */ /* 0x080fe40000010880 */
[----:B------:R-:W-:Y:S02]  /*1c9e0*/  FADD.FTZ R4, R0, -R4 ;  /* 0x8000000400047221 */ /* 0x000fe40000010000 */
[-CC-:B------:R-:W-:Y:S02]  /*1c9f0*/  FFMA.FTZ R129, R12, R169.reuse, -R166.reuse ;  /* 0x000000a90c817223 */ /* 0x180fe400000108a6 */
[-C--:B------:R-:W-:Y:S02]  /*1ca00*/  FFMA.FTZ R0, R13, R169.reuse, -R166 ;  /* 0x000000a90d007223 */ /* 0x080fe400000108a6 */
[----:B------:R-:W-:Y:S01]  /*1ca10*/  FMUL.FTZ R4, R169, R4 ;  /* 0x00000004a9047220 */ /* 0x000fe20000410000 */
[----:B------:R-:W-:Y:S08]  /*1ca20*/  MUFU.EX2 R171, R171 ;  /* 0x000000ab00ab7308 */ /* 0x000ff00000000800 */
[----:B------:R-:W3:Y:S08]  /*1ca30*/  MUFU.EX2 R127, R127 ;  /* 0x0000007f007f7308 */ /* 0x000ef00000000800 */
[----:B------:R-:W-:Y:S08]  /*1ca40*/  MUFU.EX2 R126, R126 ;  /* 0x0000007e007e7308 */ /* 0x000ff00000000800 */
[----:B------:R-:W4:Y:S08]  /*1ca50*/  MUFU.EX2 R125, R125 ;  /* 0x0000007d007d7308 */ /* 0x000f300000000800 */
[----:B------:R-:W-:Y:S08]  /*1ca60*/  MUFU.EX2 R131, R131 ;  /* 0x0000008300837308 */ /* 0x000ff00000000800 */
[----:B------:R-:W1:Y:S08]  /*1ca70*/  MUFU.EX2 R130, R130 ;  /* 0x0000008200827308 */ /* 0x000e700000000800 */
[----:B------:R-:W-:Y:S08]  /*1ca80*/  MUFU.EX2 R129, R129 ;  /* 0x0000008100817308 */ /* 0x000ff00000000800 */
[----:B------:R-:W1:Y:S08]  /*1ca90*/  MUFU.EX2 R0, R0 ;  /* 0x0000000000007308 */ /* 0x000e700000000800 */
[----:B------:R-:W1:Y:S01]  /*1caa0*/  MUFU.EX2 R178, R4 ;  /* 0x0000000400b27308 */ /* 0x000e620000000800 */
[----:B------:R-:W-:Y:S01]  /*1cab0*/  FFMA.FTZ R2, R10, R169, -R128 ;  /* 0x000000a90a027223 */ /* 0x000fe20000010880 */
[----:B---3--:R-:W-:Y:S01]  /*1cac0*/  F2FP.BF16.PACK_AB R9, R127, R171 ;  /* 0x000000ab7f09723e */ /* 0x008fe200000010ff */
[----:B------:R-:W-:Y:S01]  /*1cad0*/  FMUL.FTZ R12, R160, R170 ;  /* 0x000000aaa00c7220 */ /* 0x000fe20000410000 */
[----:B----4-:R-:W-:Y:S01]  /*1cae0*/  F2FP.BF16.PACK_AB R11, R125, R126 ;  /* 0x0000007e7d0b723e */ /* 0x010fe200000010ff */
[-C--:B------:R-:W-:Y:S01]  /*1caf0*/  FMUL.FTZ R13, R161, R170.reuse ;  /* 0x000000aaa10d7220 */ /* 0x080fe20000410000 */
[----:B-1----:R-:W-:Y:S01]  /*1cb00*/  F2FP.BF16.PACK_AB R8, R130, R131 ;  /* 0x000000838208723e */ /* 0x002fe200000010ff */
[-C--:B------:R-:W-:Y:S01]  /*1cb10*/  FMUL.FTZ R156, R156, R170.reuse ;  /* 0x000000aa9c9c7220 */ /* 0x080fe20000410000 */
[----:B------:R-:W-:Y:S01]  /*1cb20*/  F2FP.BF16.PACK_AB R10, R0, R129 ;  /* 0x00000081000a723e */ /* 0x000fe200000010ff */
[----:B------:R-:W-:-:S02]  /*1cb30*/  FMUL.FTZ R157, R157, R170 ;  /* 0x000000aa9d9d7220 */ /* 0x000fc40000410000 */
[----:B------:R-:W-:Y:S02]  /*1cb40*/  FFMA.FTZ R24, R24, R169, -R128 ;  /* 0x000000a918187223 */ /* 0x000fe40000010880 */
[-C--:B------:R-:W-:Y:S01]  /*1cb50*/  FMUL.FTZ R14, R162, R178.reuse ;  /* 0x000000b2a20e7220 */ /* 0x080fe20000410000 */
[----:B------:R-:W1:Y:S01]  /*1cb60*/  LDSM.16.MT88.4 R4, [R226+0xa000] ;  /* 0x00a00000e204783b */ /* 0x000e620000004200 */
[-C--:B------:R-:W-:Y:S02]  /*1cb70*/  FMUL.FTZ R15, R163, R178.reuse ;  /* 0x000000b2a30f7220 */ /* 0x080fe40000410000 */
[-C--:B------:R-:W-:Y:S02]  /*1cb80*/  FMUL.FTZ R158, R158, R178.reuse ;  /* 0x000000b29e9e7220 */ /* 0x080fe40000410000 */
[----:B------:R-:W-:-:S03]  /*1cb90*/  FMUL.FTZ R159, R159, R178 ;  /* 0x000000b29f9f7220 */ /* 0x000fc60000410000 */
[C---:B------:R-:W-:Y:S01]  /*1cba0*/  HMMA.16816.F32.BF16 R12, R8.reuse, R16, R12 ;  /* 0x00000010080c723c */ /* 0x040fe2000004180c */
[----:B------:R-:W-:Y:S02]  /*1cbb0*/  FFMA.FTZ R160, R20, R169, -R128 ;  /* 0x000000a914a07223 */ /* 0x000fe40000010880 */
[----:B------:R-:W3:Y:S05]  /*1cbc0*/  LDSM.16.MT88.4 R20, [R225+0xa000] ;  /* 0x00a00000e114783b */ /* 0x000eea0000004200 */
[----:B------:R-:W-:Y:S01]  /*1cbd0*/  HMMA.16816.F32.BF16 R16, R8, R18, R156 ;  /* 0x000000120810723c */ /* 0x000fe2000004189c */
[----:B------:R4:W-:Y:S02]  /*1cbe0*/  MUFU.EX2 R156, R24 ;  /* 0x00000018009c7308 */ /* 0x0009e40000000800 */
[----:B----4-:R-:W-:-:S02]  /*1cbf0*/  FMUL.FTZ R24, R152, R170 ;  /* 0x000000aa98187220 */ /* 0x010fc40000410000 */
[----:B------:R-:W-:Y:S02]  /*1cc00*/  FFMA.FTZ R152, R28, R169, -R128 ;  /* 0x000000a91c987223 */ /* 0x000fe40000010880 */
[----:B------:R-:W4:Y:S01]  /*1cc10*/  LDSM.16.MT88.4 R28, [R224+0xa000] ;  /* 0x00a00000e01c783b */ /* 0x000f220000004200 */
[-C--:B------:R-:W-:Y:S02]  /*1cc20*/  FMUL.FTZ R26, R154, R178.reuse ;  /* 0x000000b29a1a7220 */ /* 0x080fe40000410000 */
[-C--:B------:R-:W-:Y:S02]  /*1cc30*/  FMUL.FTZ R27, R155, R178.reuse ;  /* 0x000000b29b1b7220 */ /* 0x080fe40000410000 */
[-C--:B-----5:R-:W-:Y:S02]  /*1cc40*/  FMUL.FTZ R134, R134, R178.reuse ;  /* 0x000000b286867220 */ /* 0x0a0fe40000410000 */
[----:B------:R-:W-:Y:S02]  /*1cc50*/  FMUL.FTZ R135, R135, R178 ;  /* 0x000000b287877220 */ /* 0x000fe40000410000 */
[----:B------:R-:W-:-:S02]  /*1cc60*/  FMUL.FTZ R132, R132, R170 ;  /* 0x000000aa84847220 */ /* 0x000fc40000410000 */
[----:B------:R-:W-:Y:S02]  /*1cc70*/  FMUL.FTZ R133, R133, R170 ;  /* 0x000000aa85857220 */ /* 0x000fe40000410000 */
[----:B------:R-:W-:Y:S01]  /*1cc80*/  FFMA.FTZ R32, R32, R169, -R166 ;  /* 0x000000a920207223 */ /* 0x000fe200000108a6 */
[----:B-1----:R-:W-:Y:S01]  /*1cc90*/  HMMA.16816.F32.BF16 R24, R8, R4, R24 ;  /* 0x000000040818723c */ /* 0x002fe20000041818 */
[-C--:B------:R-:W-:Y:S02]  /*1cca0*/  FMUL.FTZ R34, R138, R178.reuse ;  /* 0x000000b28a227220 */ /* 0x080fe40000410000 */
[----:B------:R-:W-:Y:S02]  /*1ccb0*/  FMUL.FTZ R35, R139, R178 ;  /* 0x000000b28b237220 */ /* 0x000fe40000410000 */
[----:B------:R-:W-:-:S03]  /*1ccc0*/  FMUL.FTZ R33, R137, R170 ;  /* 0x000000aa89217220 */ /* 0x000fc60000410000 */
        /* <DEDUP_REMOVED lines=8> */
[-C--:B------:R-:W-:Y:S02]  /*1cd50*/  FMUL.FTZ R48, R140, R170.reuse ;  /* 0x000000aa8c307220 */ /* 0x080fe40000410000 */
[-C--:B------:R-:W-:Y:S02]  /*1cd60*/  FMUL.FTZ R49, R141, R170.reuse ;  /* 0x000000aa8d317220 */ /* 0x080fe40000410000 */
[----:B-1----:R-:W-:Y:S02]  /*1cd70*/  FMUL.FTZ R32, R136, R170 ;  /* 0x000000aa88207220 */ /* 0x002fe40000410000 */
[-C--:B------:R-:W-:Y:S02]  /*1cd80*/  FMUL.FTZ R146, R146, R178.reuse ;  /* 0x000000b292927220 */ /* 0x080fe40000410000 */
[----:B------:R-:W-:-:S02]  /*1cd90*/  FMUL.FTZ R147, R147, R178 ;  /* 0x000000b293937220 */ /* 0x000fc40000410000 */
[-C--:B------:R-:W-:Y:S02]  /*1cda0*/  FMUL.FTZ R144, R144, R170.reuse ;  /* 0x000000aa90907220 */ /* 0x080fe40000410000 */
[----:B------:R-:W-:Y:S01]  /*1cdb0*/  FMUL.FTZ R145, R145, R170 ;  /* 0x000000aa91917220 */ /* 0x000fe20000410000 */
[C---:B---3--:R-:W-:Y:S08]  /*1cdc0*/  HMMA.16816.F32.BF16 R32, R8.reuse, R20, R32 ;  /* 0x000000140820723c */ /* 0x048ff00000041820 */
[C---:B------:R-:W-:Y:S08]  /*1cdd0*/  HMMA.16816.F32.BF16 R20, R8.reuse, R22, R148 ;  /* 0x000000160814723c */ /* 0x040ff00000041894 */
[C---:B----4-:R-:W-:Y:S08]  /*1cde0*/  HMMA.16816.F32.BF16 R48, R8.reuse, R28, R48 ;  /* 0x0000001c0830723c */ /* 0x050ff00000041830 */
[----:B------:R-:W-:Y:S01]  /*1cdf0*/  HMMA.16816.F32.BF16 R8, R8, R30, R144 ;  /* 0x0000001e0808723c */ /* 0x000fe20000041890 */
[----:B------:R-:W1:Y:S01]  /*1ce00*/  LDSM.16.MT88.4 R28, [R225+0xa800] ;  /* 0x00a80000e11c783b */ /* 0x000e620000004200 */
[----:B------:R-:W-:-:S02]  /*1ce10*/  FFMA.FTZ R133, R36, R169, -R166 ;  /* 0x000000a924857223 */ /* 0x000fc400000108a6 */
[--C-:B------:R-:W-:Y:S01]  /*1ce20*/  FFMA.FTZ R134, R46, R169, -R166.reuse ;  /* 0x000000a92e867223 */ /* 0x100fe200000108a6 */
[----:B------:R-:W-:Y:S01]  /*1ce30*/  MOV R163, R45 ;  /* 0x0000002d00a37202 */ /* 0x000fe20000000f00 */
[-C--:B------:R-:W-:Y:S01]  /*1ce40*/  FFMA.FTZ R135, R52, R169.reuse, -R166 ;  /* 0x000000a934877223 */ /* 0x080fe200000108a6 */
[----:B------:R-:W-:Y:S01]  /*1ce50*/  MOV R159, R44 ;  /* 0x0000002c009f7202 */ /* 0x000fe20000000f00 */
[----:B------:R-:W-:Y:S01]  /*1ce60*/  MUFU.EX2 R2, R2 ;  /* 0x0000000200027308 */ /* 0x000fe20000000800 */
[----:B------:R-:W3:Y:S04]  /*1ce70*/  LDSM.16.MT88.4 R36, [R230+0xa800] ;  /* 0x00a80000e624783b */ /* 0x000ee80000004200 */
[----:B------:R-:W4:Y:S03]  /*1ce80*/  LDSM.16.MT88.4 R44, [R226+0xa800] ;  /* 0x00a80000e22c783b */ /* 0x000f260000004200 */
[----:B------:R-:W-:Y:S08]  /*1ce90*/  MUFU.EX2 R160, R160 ;  /* 0x000000a000a07308 */ /* 0x000ff00000000800 */
[----:B------:R-:W-:Y:S08]  /*1cea0*/  MUFU.EX2 R152, R152 ;  /* 0x0000009800987308 */ /* 0x000ff00000000800 */
[----:B------:R-:W1:Y:S08]  /*1ceb0*/  MUFU.EX2 R133, R133 ;  /* 0x0000008500857308 */ /* 0x000e700000000800 */
[----:B------:R-:W-:Y:S08]  /*1cec0*/  MUFU.EX2 R134, R134 ;  /* 0x0000008600867308 */ /* 0x000ff00000000800 */
[----:B------:R-:W3:Y:S01]  /*1ced0*/  MUFU.EX2 R135, R135 ;  /* 0x0000008700877308 */ /* 0x000ee20000000800 */
[----:B------:R-:W-:Y:S01]  /*1cee0*/  MOV R162, R54 ;  /* 0x0000003600a27202 */ /* 0x000fe20000000f00 */
[-CC-:B------:R-:W-:Y:S01]  /*1cef0*/  FFMA.FTZ R137, R53, R169.reuse, -R128.reuse ;  /* 0x000000a935897223 */ /* 0x180fe20000010880 */
[----:B------:R-:W-:Y:S01]  /*1cf00*/  MOV R161, R58 ;  /* 0x0000003a00a17202 */ /* 0x000fe20000000f00 */
[-CC-:B------:R-:W-:Y:S01]  /*1cf10*/  FFMA.FTZ R136, R56, R169.reuse, -R128.reuse ;  /* 0x000000a938887223 */ /* 0x180fe20000010880 */
[----:B-1----:R-:W-:Y:S01]  /*1cf20*/  F2FP.BF16.PACK_AB R52, R133, R132 ;  /* 0x000000848534723e */ /* 0x002fe200000010ff */
[----:B------:R-:W-:Y:S01]  /*1cf30*/  FFMA.FTZ R138, R57, R169, -R128 ;  /* 0x000000a9398a7223 */ /* 0x000fe20000010880 */
[----:B------:R-:W-:Y:S01]  /*1cf40*/  F2FP.BF16.PACK_AB R53, R160, R2 ;  /* 0x00000002a035723e */ /* 0x000fe200000010ff */
[----:B------:R-:W1:Y:S01]  /*1cf50*/  LDSM.16.MT88.4 R56, [R224+0xa800] ;  /* 0x00a80000e038783b */ /* 0x000e620000004200 */
[----:B------:R-:W-:-:S02]  /*1cf60*/  F2FP.BF16.PACK_AB R55, R152, R156 ;  /* 0x0000009c9837723e */ /* 0x000fc400000010ff */
        /* <DEDUP_REMOVED lines=13> */
[----:B------:R-:W1:Y:S06]  /*1d040*/  LDSM.16.MT88.4 R36, [R230+0xb000] ;  /* 0x00b00000e624783b */ /* 0x000e6c0000004200 */
[C---:B----4-:R-:W-:Y:S01]  /*1d050*/  HMMA.16816.F32.BF16 R24, R52.reuse, R44, R24 ;  /* 0x0000002c3418723c */ /* 0x050fe20000041818 */
[----:B------:R-:W-:Y:S07]  /*1d060*/  MUFU.EX2 R138, R138 ;  /* 0x0000008a008a7308 */ /* 0x000fee0000000800 */
[C---:B------:R-:W-:Y:S01]  /*1d070*/  HMMA.16816.F32.BF16 R4, R52.reuse, R46, R4 ;  /* 0x0000002e3404723c */ /* 0x040fe20000041804 */
[----:B------:R-:W-:Y:S01]  /*1d080*/  MUFU.EX2 R139, R139 ;  /* 0x0000008b008b7308 */ /* 0x000fe20000000800 */
[----:B------:R-:W4:Y:S07]  /*1d090*/  LDSM.16.MT88.4 R44, [R226+0xb000] ;  /* 0x00b00000e22c783b */ /* 0x000f2e0000004200 */
[----:B------:R-:W1:Y:S08]  /*1d0a0*/  MUFU.EX2 R140, R140 ;  /* 0x0000008c008c7308 */ /* 0x000e700000000800 */
[----:B------:R-:W-:Y:S08]  /*1d0b0*/  MUFU.EX2 R141, R141 ;  /* 0x0000008d008d7308 */ /* 0x000ff00000000800 */
[----:B------:R-:W2:Y:S08]  /*1d0c0*/  MUFU.EX2 R142, R142 ;  /* 0x0000008e008e7308 */ /* 0x000eb00000000800 */
[----:B------:R-:W2:Y:S01]  /*1d0d0*/  MUFU.EX2 R143, R143 ;  /* 0x0000008f008f7308 */ /* 0x000ea20000000800 */
[C---:B-1----:R-:W-:Y:S08]  /*1d0e0*/  HMMA.16816.F32.BF16 R48, R52.reuse, R56, R48 ;  /* 0x000000383430723c */ /* 0x042ff00000041830 */
[----:B------:R-:W-:Y:S01]  /*1d0f0*/  HMMA.16816.F32.BF16 R8, R52, R58, R8 ;  /* 0x0000003a3408723c */ /* 0x000fe20000041808 */
[----:B------:R-:W1:Y:S06]  /*1d100*/  LDSM.16.MT88.4 R56, [R224+0xb000] ;  /* 0x00b00000e038783b */ /* 0x000e6c0000004200 */
[----:B------:R-:W-:-:S02]  /*1d110*/  F2FP.BF16.PACK_AB R52, R140, R139 ;  /* 0x0000008b8c34723e */ /* 0x000fc400000010ff */
[----:B------:R-:W-:Y:S02]  /*1d120*/  F2FP.BF16.PACK_AB R53, R136, R137 ;  /* 0x000000898835723e */ /* 0x000fe400000010ff */
[----:B--2---:R-:W-:Y:S02]  /*1d130*/  F2FP.BF16.PACK_AB R54, R142, R141 ;  /* 0x0000008d8e36723e */ /* 0x004fe400000010ff */
[----:B------:R-:W-:-:S07]  /*1d140*/  F2FP.BF16.PACK_AB R55, R143, R138 ;  /* 0x0000008a8f37723e */ /* 0x000fce00000010ff */
[C---:B---3--:R-:W-:Y:S08]  /*1d150*/  HMMA.16816.F32.BF16 R32, R52.reuse, R28, R32 ;  /* 0x0000001c3420723c */ /* 0x048ff00000041820 */
[----:B------:R-:W-:Y:S01]  /*1d160*/  HMMA.16816.F32.BF16 R20, R52, R30, R20 ;  /* 0x0000001e3414723c */ /* 0x000fe20000041814 */
[----:B------:R-:W2:Y:S01]  /*1d170*/  LDSM.16.MT88.4 R28, [R225+0xb800] ;  /* 0x00b80000e11c783b */ /* 0x000ea20000004200 */
        /* <DEDUP_REMOVED lines=12> */
[----:B------:R-:W3:Y:S06]  /*1d240*/  LDSM.16.MT88.4 R36, [R230+0xb800] ;  /* 0x00b80000e624783b */ /* 0x000eec0000004200 */
[C---:B----4-:R-:W-:Y:S01]  /*1d250*/  HMMA.16816.F32.BF16 R24, R52.reuse, R44, R24 ;  /* 0x0000002c3418723c */ /* 0x050fe20000041818 */
[----:B------:R-:W-:Y:S07]  /*1d260*/  MUFU.EX2 R146, R146 ;  /* 0x0000009200927308 */ /* 0x000fee0000000800 */
[----:B------:R-:W-:Y:S01]  /*1d270*/  HMMA.16816.F32.BF16 R4, R52, R46, R4 ;  /* 0x0000002e3404723c */ /* 0x000fe20000041804 */
[----:B------:R-:W-:Y:S01]  /*1d280*/  MUFU.EX2 R147, R147 ;  /* 0x0000009300937308 */ /* 0x000fe20000000800 */
[----:B------:R-:W2:Y:S07]  /*1d290*/  LDSM.16.MT88.4 R44, [R226+0xb800] ;  /* 0x00b80000e22c783b */ /* 0x000eae0000004200 */
[----:B------:R-:W1:Y:S01]  /*1d2a0*/  MUFU.EX2 R148, R148 ;  /* 0x0000009400947308 */ /* 0x000e620000000800 */
[----:B------:R-:W-:-:S02]  /*1d2b0*/  FFMA.FTZ R171, R194, R178, R171 ;  /* 0x000000b2c2ab7223 */ /* 0x000fc400000100ab */
[----:B------:R-:W4:Y:S05]  /*1d2c0*/  LDL.LU R194, [R1] ;  /* 0x0000000001c27983 */ /* 0x000f2a0000300800 */
        /* <DEDUP_REMOVED lines=10> */
[C---:B------:R-:W-:Y:S08]  /*1d370*/  HMMA.16816.F32.BF16 R32, R52.reuse, R28, R32 ;  /* 0x0000001c3420723c */ /* 0x040ff00000041820 */
[----:B------:R-:W-:Y:S01]  /*1d380*/  HMMA.16816.F32.BF16 R20, R52, R30, R20 ;  /* 0x0000001e3414723c */ /* 0x000fe20000041814 */
[----:B------:R-:W2:Y:S01]  /*1d390*/  LDSM.16.MT88.4 R28, [R225+0xc000] ;  /* 0x00c00000e11c783b */ /* 0x000ea20000004200 */
[----:B------:R-:W-:-:S02]  /*1d3a0*/  FFMA.FTZ R154, R195, R169, -R128 ;  /* 0x000000a9c39a7223 */ /* 0x000fc40000010880 */
[-C--:B------:R-:W-:Y:S02]  /*1d3b0*/  FFMA.FTZ R155, R193, R169.reuse, -R128 ;  /* 0x000000a9c19b7223 */ /* 0x080fe40000010880 */
[-CC-:B------:R-:W-:Y:S02]  /*1d3c0*/  FFMA.FTZ R157, R192, R169.reuse, -R166.reuse ;  /* 0x000000a9c09d7223 */ /* 0x180fe400000108a6 */
[-CC-:B------:R-:W-:Y:S02]  /*1d3d0*/  FFMA.FTZ R158, R191, R169.reuse, -R166.reuse ;  /* 0x000000a9bf9e7223 */ /* 0x180fe400000108a6 */
[-CC-:B------:R-:W-:Y:S02]  /*1d3e0*/  FFMA.FTZ R159, R190, R169.reuse, -R166.reuse ;  /* 0x000000a9be9f7223 */ /* 0x180fe400000108a6 */
[-C--:B------:R-:W-:Y:S02]  /*1d3f0*/  FFMA.FTZ R161, R186, R169.reuse, -R166 ;  /* 0x000000a9baa17223 */ /* 0x080fe400000108a6 */
[----:B------:R-:W-:Y:S01]  /*1d400*/  FFMA.FTZ R162, R184, R169, -R128 ;  /* 0x000000a9b8a27223 */ /* 0x000fe20000010880 */
[C---:B---3--:R-:W-:Y:S01]  /*1d410*/  HMMA.16816.F32.BF16 R12, R52.reuse, R36, R12 ;  /* 0x00000024340c723c */ /* 0x048fe2000004180c */
[----:B------:R-:W-:Y:S07]  /*1d420*/  MUFU.EX2 R154, R154 ;  /* 0x0000009a009a7308 */ /* 0x000fee0000000800 */
[C---:B------:R-:W-:Y:S01]  /*1d430*/  HMMA.16816.F32.BF16 R16, R52.reuse, R38, R16 ;  /* 0x000000263410723c */ /* 0x040fe20000041810 */
[----:B------:R-:W-:Y:S01]  /*1d440*/  MUFU.EX2 R153, R153 ;  /* 0x0000009900997308 */ /* 0x000fe20000000800 */
[----:B------:R-:W3:Y:S06]  /*1d450*/  LDSM.16.MT88.4 R36, [R230+0xc000] ;  /* 0x00c00000e624783b */ /* 0x000eec0000004200 */
[C---:B------:R-:W-:Y:S01]  /*1d460*/  HMMA.16816.F32.BF16 R24, R52.reuse, R44, R24 ;  /* 0x0000002c3418723c */ /* 0x040fe20000041818 */
[----:B------:R-:W-:Y:S07]  /*1d470*/  MUFU.EX2 R155, R155 ;  /* 0x0000009b009b7308 */ /* 0x000fee0000000800 */
[C---:B------:R-:W-:Y:S01]  /*1d480*/  HMMA.16816.F32.BF16 R4, R52.reuse, R46, R4 ;  /* 0x0000002e3404723c */ /* 0x040fe20000041804 */
[----:B------:R-:W-:Y:S01]  /*1d490*/  MUFU.EX2 R157, R157 ;  /* 0x0000009d009d7308 */ /* 0x000fe20000000800 */
[----:B------:R-:W2:Y:S07]  /*1d4a0*/  LDSM.16.MT88.4 R44, [R226+0xc000] ;  /* 0x00c00000e22c783b */ /* 0x000eae0000004200 */
        /* <DEDUP_REMOVED lines=196> */
[----:B-1----:R-:W-:Y:S01]  /*1e0f0*/  HMMA.16816.F32.BF16 R48, R52, R56, R48 ;  /* 0x000000383430723c */ /* 0x002fe20000041830 */
[----:B----4-:R-:W-:-:S07]  /*1e100*/  FFMA.FTZ R131, R194, R170, R131 ;  /* 0x000000aac2837223 */ /* 0x010fce0000010083 */
[----:B------:R-:W-:Y:S01]  /*1e110*/  HMMA.16816.F32.BF16 R8, R52, R58, R8 ;  /* 0x0000003a3408723c */ /* 0x000fe20000041808 */
[----:B------:R-:W1:Y:S06]  /*1e120*/  LDSM.16.MT88.4 R56, [R224+0xf000] ;  /* 0x00f00000e038783b */ /* 0x000e6c0000004200 */
[----:B------:R-:W-:Y:S02]  /*1e130*/  F2FP.BF16.PACK_AB R52, R61, R60 ;  /* 0x0000003c3d34723e */ /* 0x000fe400000010ff */
[----:B------:R-:W-:Y:S02]  /*1e140*/  F2FP.BF16.PACK_AB R53, R63, R62 ;  /* 0x0000003e3f35723e */ /* 0x000fe400000010ff */
[----:B--2---:R-:W-:-:S02]  /*1e150*/  F2FP.BF16.PACK_AB R54, R79, R84 ;  /* 0x000000544f36723e */ /* 0x004fc400000010ff */
[----:B------:R-:W-:Y:S01]  /*1e160*/  F2FP.BF16.PACK_AB R55, R81, R86 ;  /* 0x000000565137723e */ /* 0x000fe200000010ff */
[----:B------:R-:W-:Y:S02]  /*1e170*/  FADD.FTZ R171, R127, R171 ;  /* 0x000000ab7fab7221 */ /* 0x000fe40000010000 */
[----:B------:R-:W-:-:S04]  /*1e180*/  FADD.FTZ R130, R130, R131 ;  /* 0x0000008382827221 */ /* 0x000fc80000010000 */
[----:B------:R-:W-:Y:S01]  /*1e190*/  HMMA.16816.F32.BF16 R24, R52, R28, R24 ;  /* 0x0000001c3418723c */ /* 0x000fe20000041818 */
[----:B------:R-:W-:-:S07]  /*1e1a0*/  FADD.FTZ R171, R126, R171 ;  /* 0x000000ab7eab7221 */ /* 0x000fce0000010000 */
[----:B------:R-:W-:Y:S01]  /*1e1b0*/  HMMA.16816.F32.BF16 R4, R52, R30, R4 ;  /* 0x0000001e3404723c */ /* 0x000fe20000041804 */
[----:B------:R-:W2:Y:S01]  /*1e1c0*/  LDSM.16.MT88.4 R28, [R230+0xf800] ;  /* 0x00f80000e61c783b */ /* 0x000ea20000004200 */
[----:B------:R-:W-:Y:S02]  /*1e1d0*/  FADD.FTZ R126, R129, R130 ;  /* 0x00000082817e7221 */ /* 0x000fe40000010000 */
[-C--:B------:R-:W-:Y:S02]  /*1e1e0*/  FFMA.FTZ R90, R90, R169.reuse, -R128 ;  /* 0x000000a95a5a7223 */ /* 0x080fe40000010880 */
[----:B------:R-:W-:Y:S02]  /*1e1f0*/  FADD.FTZ R126, R0, R126 ;  /* 0x0000007e007e7221 */ /* 0x000fe40000010000 */
[-CC-:B------:R-:W-:Y:S02]  /*1e200*/  FFMA.FTZ R0, R85, R169.reuse, -R128.reuse ;  /* 0x000000a955007223 */ /* 0x180fe40000010880 */
[----:B------:R-:W-:-:S02]  /*1e210*/  FFMA.FTZ R85, R94, R169, -R128 ;  /* 0x000000a95e557223 */ /* 0x000fc40000010880 */
        /* <DEDUP_REMOVED lines=9> */
[----:B------:R-:W-:Y:S01]  /*1e2b0*/  FADD.FTZ R125, R125, R171 ;  /* 0x000000ab7d7d7221 */ /* 0x000fe20000010000 */
[----:B------:R-:W3:Y:S06]  /*1e2c0*/  LDSM.16.MT88.4 R36, [R226+0xf800] ;  /* 0x00f80000e224783b */ /* 0x000eec0000004200 */
[----:B------:R-:W-:Y:S08]  /*1e2d0*/  MUFU.EX2 R85, R85 ;  /* 0x0000005500557308 */ /* 0x000ff00000000800 */
[----:B------:R-:W-:Y:S08]  /*1e2e0*/  MUFU.EX2 R88, R88 ;  /* 0x0000005800587308 */ /* 0x000ff00000000800 */
[----:B------:R-:W4:Y:S08]  /*1e2f0*/  MUFU.EX2 R83, R83 ;  /* 0x0000005300537308 */ /* 0x000f300000000800 */
[----:B------:R-:W-:Y:S08]  /*1e300*/  MUFU.EX2 R92, R92 ;  /* 0x0000005c005c7308 */ /* 0x000ff00000000800 */
[----:B------:R-:W1:Y:S08]  /*1e310*/  MUFU.EX2 R87, R87 ;  /* 0x0000005700577308 */ /* 0x000e700000000800 */
[----:B------:R-:W1:Y:S01]  /*1e320*/  MUFU.EX2 R89, R89 ;  /* 0x0000005900597308 */ /* 0x000e620000000800 */
[----:B------:R-:W-:Y:S01]  /*1e330*/  HMMA.16816.F32.BF16 R32, R52, R44, R32 ;  /* 0x0000002c3420723c */ /* 0x000fe20000041820 */
[----:B------:R-:W-:-:S02]  /*1e340*/  FADD.FTZ R125, R2, R125 ;  /* 0x0000007d027d7221 */ /* 0x000fc40000010000 */
[----:B------:R-:W-:-:S05]  /*1e350*/  FADD.FTZ R126, R132, R126 ;  /* 0x0000007e847e7221 */ /* 0x000fca0000010000 */
[----:B------:R-:W-:Y:S01]  /*1e360*/  HMMA.16816.F32.BF16 R20, R52, R46, R20 ;  /* 0x0000002e3414723c */ /* 0x000fe20000041814 */
[----:B------:R-:W3:Y:S01]  /*1e370*/  LDSM.16.MT88.4 R44, [R225+0xf800] ;  /* 0x00f80000e12c783b */ /* 0x000ee20000004200 */
[----:B------:R-:W-:-:S06]  /*1e380*/  FADD.FTZ R160, R160, R125 ;  /* 0x0000007da0a07221 */ /* 0x000fcc0000010000 */
[----:B-1----:R-:W-:Y:S01]  /*1e390*/  HMMA.16816.F32.BF16 R48, R52, R56, R48 ;  /* 0x000000383430723c */ /* 0x002fe20000041830 */
[----:B------:R-:W-:-:S07]  /*1e3a0*/  FADD.FTZ R133, R133, R126 ;  /* 0x0000007e85857221 */ /* 0x000fce0000010000 */
[----:B------:R-:W-:Y:S01]  /*1e3b0*/  HMMA.16816.F32.BF16 R8, R52, R58, R8 ;  /* 0x0000003a3408723c */ /* 0x000fe20000041808 */
[----:B------:R-:W1:Y:S06]  /*1e3c0*/  LDSM.16.MT88.4 R56, [R224+0xf800] ;  /* 0x00f80000e038783b */ /* 0x000e6c0000004200 */
[----:B----4-:R-:W-:Y:S02]  /*1e3d0*/  F2FP.BF16.PACK_AB R52, R83, R88 ;  /* 0x000000585334723e */ /* 0x010fe400000010ff */
[----:B------:R-:W-:Y:S02]  /*1e3e0*/  F2FP.BF16.PACK_AB R53, R0, R90 ;  /* 0x0000005a0035723e */ /* 0x000fe400000010ff */
[----:B------:R-:W-:-:S02]  /*1e3f0*/  F2FP.BF16.PACK_AB R54, R87, R92 ;  /* 0x0000005c5736723e */ /* 0x000fc400000010ff */
[----:B------:R-:W-:Y:S01]  /*1e400*/  F2FP.BF16.PACK_AB R55, R89, R85 ;  /* 0x000000555937723e */ /* 0x000fe200000010ff */
[----:B------:R-:W-:Y:S02]  /*1e410*/  FADD.FTZ R160, R156, R160 ;  /* 0x000000a09ca07221 */ /* 0x000fe40000010000 */
[----:B------:R-:W-:-:S04]  /*1e420*/  FADD.FTZ R133, R134, R133 ;  /* 0x0000008586857221 */ /* 0x000fc80000010000 */
[----:B--2---:R-:W-:Y:S01]  /*1e430*/  HMMA.16816.F32.BF16 R12, R52, R28, R12 ;  /* 0x0000001c340c723c */ /* 0x004fe2000004180c */
[----:B------:R-:W-:Y:S02]  /*1e440*/  FADD.FTZ R152, R152, R160 ;  /* 0x000000a098987221 */ /* 0x000fe40000010000 */
[----:B------:R-:W-:-:S05]  /*1e450*/  FADD.FTZ R135, R135, R133 ;  /* 0x0000008587877221 */ /* 0x000fca0000010000 */
[----:B------:R-:W-:Y:S01]  /*1e460*/  HMMA.16816.F32.BF16 R16, R52, R30, R16 ;  /* 0x0000001e3410723c */ /* 0x000fe20000041810 */
[----:B------:R-:W2:Y:S01]  /*1e470*/  LDSM.16.MT88.4 R28, [R230+0x10000] ;  /* 0x01000000e61c783b */ /* 0x000ea20000004200 */
[----:B------:R-:W-:Y:S02]  /*1e480*/  FADD.FTZ R152, R137, R152 ;  /* 0x0000009889987221 */ /* 0x000fe40000010000 */
[----:B------:R-:W-:Y:S02]  /*1e490*/  FADD.FTZ R135, R139, R135 ;  /* 0x000000878b877221 */ /* 0x000fe40000010000 */
        /* <DEDUP_REMOVED lines=13> */
[----:B------:R-:W-:Y:S01]  /*1e570*/  FADD.FTZ R138, R143, R138 ;  /* 0x0000008a8f8a7221 */ /* 0x000fe20000010000 */
[----:B---3--:R-:W-:Y:S01]  /*1e580*/  HMMA.16816.F32.BF16 R24, R52, R36, R24 ;  /* 0x000000243418723c */ /* 0x008fe20000041818 */
[----:B------:R-:W-:Y:S01]  /*1e590*/  FADD.FTZ R141, R142, R141 ;  /* 0x0000008d8e8d7221 */ /* 0x000fe20000010000 */
[----:B------:R-:W-:Y:S02]  /*1e5a0*/  LDSM.16.MT88.4 R132, [R226+0x11800] ;  /* 0x01180000e284783b */ /* 0x000fe40000004200 */
        /* <DEDUP_REMOVED lines=8> */
[----:B------:R-:W1:Y:S01]  /*1e630*/  MUFU.EX2 R97, R97 ;  /* 0x0000006100617308 */ /* 0x000e620000000800 */
[----:B------:R-:W-:-:S02]  /*1e640*/  FADD.FTZ R144, R144, R138 ;  /* 0x0000008a90907221 */ /* 0x000fc40000010000 */
[----:B------:R-:W-:Y:S01]  /*1e650*/  FADD.FTZ R148, R148, R141 ;  /* 0x0000008d94947221 */ /* 0x000fe20000010000 */
[----:B------:R-:W-:Y:S01]  /*1e660*/  HMMA.16816.F32.BF16 R4, R52, R38, R4 ;  /* 0x000000263404723c */ /* 0x000fe20000041804 */
[----:B------:R-:W-:Y:S01]  /*1e670*/  FADD.FTZ R144, R146, R144 ;  /* 0x0000009092907221 */ /* 0x000fe20000010000 */
[----:B------:R-:W2:Y:S01]  /*1e680*/  LDSM.16.MT88.4 R36, [R226+0x10000] ;  /* 0x01000000e224783b */ /* 0x000ea20000004200 */
[----:B------:R-:W-:Y:S02]  /*1e690*/  FADD.FTZ R148, R149, R148 ;  /* 0x0000009495947221 */ /* 0x000fe40000010000 */
[----:B------:R-:W-:-:S03]  /*1e6a0*/  FADD.FTZ R151, R151, R144 ;  /* 0x0000009097977221 */ /* 0x000fc60000010000 */
[----:B------:R-:W-:Y:S01]  /*1e6b0*/  HMMA.16816.F32.BF16 R32, R52, R44, R32 ;  /* 0x0000002c3420723c */ /* 0x000fe20000041820 */
[----:B------:R-:W-:-:S07]  /*1e6c0*/  FADD.FTZ R150, R150, R148 ;  /* 0x0000009496967221 */ /* 0x000fce0000010000 */
[C---:B------:R-:W-:Y:S01]  /*1e6d0*/  HMMA.16816.F32.BF16 R20, R52.reuse, R46, R20 ;  /* 0x0000002e3414723c */ /* 0x040fe20000041814 */
[----:B------:R-:W2:Y:S07]  /*1e6e0*/  LDSM.16.MT88.4 R44, [R225+0x10000] ;  /* 0x01000000e12c783b */ /* 0x000eae0000004200 */
[----:B-1----:R-:W-:Y:S01]  /*1e6f0*/  HMMA.16816.F32.BF16 R48, R52, R56, R48 ;  /* 0x000000383430723c */ /* 0x002fe20000041830 */
[----:B------:R-:W-:-:S07]  /*1e700*/  FADD.FTZ R151, R154, R151 ;  /* 0x000000979a977221 */ /* 0x000fce0000010000 */
[----:B------:R-:W-:Y:S01]  /*1e710*/  HMMA.16816.F32.BF16 R8, R52, R58, R8 ;  /* 0x0000003a3408723c */ /* 0x000fe20000041808 */
[----:B------:R-:W1:Y:S06]  /*1e720*/  LDSM.16.MT88.4 R56, [R224+0x10000] ;  /* 0x01000000e038783b */ /* 0x000e6c0000004200 */
[----:B---3--:R-:W-:Y:S02]  /*1e730*/  F2FP.BF16.PACK_AB R52, R91, R96 ;  /* 0x000000605b34723e */ /* 0x008fe400000010ff */
[----:B------:R-:W-:Y:S02]  /*1e740*/  F2FP.BF16.PACK_AB R53, R93, R2 ;  /* 0x000000025d35723e */ /* 0x000fe400000010ff */
[----:B----4-:R-:W-:-:S02]  /*1e750*/  F2FP.BF16.PACK_AB R54, R95, R98 ;  /* 0x000000625f36723e */ /* 0x010fc400000010ff */
        /* <DEDUP_REMOVED lines=10> */
[-CC-:B------:R-:W-:Y:S02]  /*1e800*/  FFMA.FTZ R100, R106, R169.reuse, -R128.reuse ;  /* 0x000000a96a647223 */ /* 0x180fe40000010880 */
[----:B------:R-:W-:Y:S02]  /*1e810*/  FADD.FTZ R162, R162, R153 ;  /* 0x00000099a2a27221 */ /* 0x000fe40000010000 */
        /* <DEDUP_REMOVED lines=10> */
[----:B------:R-:W-:Y:S01]  /*1e8c0*/  FADD.FTZ R161, R186, R161 ;  /* 0x000000a1baa17221 */ /* 0x000fe20000010000 */
[----:B------:R-:W-:Y:S01]  /*1e8d0*/  HMMA.16816.F32.BF16 R24, R52, R36, R24 ;  /* 0x000000243418723c */ /* 0x000fe20000041818 */
[----:B------:R-:W-:Y:S01]  /*1e8e0*/  FADD.FTZ R163, R163, R162 ;  /* 0x000000a2a3a37221 */ /* 0x000fe20000010000 */
[----:B------:R-:W-:Y:S01]  /*1e8f0*/  LDSM.16.MT88.4 R156, [R230+0x11800] ;  /* 0x01180000e69c783b */ /* 0x000fe20000004200 */
        /* <DEDUP_REMOVED lines=11> */
[----:B------:R-:W-:Y:S02]  /*1e9b0*/  FADD.FTZ R188, R188, R187 ;  /* 0x000000bbbcbc7221 */ /* 0x000fe40000010000 */
[----:B------:R-:W-:Y:S01]  /*1e9c0*/  FADD.FTZ R189, R190, R189 ;  /* 0x000000bdbebd7221 */ /* 0x000fe20000010000 */
[----:B------:R-:W-:Y:S01]  /*1e9d0*/  HMMA.16816.F32.BF16 R4, R52, R38, R4 ;  /* 0x000000263404723c */ /* 0x000fe20000041804 */
[----:B------:R-:W-:Y:S01]  /*1e9e0*/  FADD.FTZ R188, R176, R188 ;  /* 0x000000bcb0bc7221 */ /* 0x000fe20000010000 */
[----:B------:R-:W-:Y:S01]  /*1e9f0*/  LDSM.16.MT88.4 R36, [R226+0x10800] ;  /* 0x01080000e224783b */ /* 0x000fe20000004200 */
[----:B------:R-:W-:Y:S02]  /*1ea00*/  FADD.FTZ R181, R181, R189 ;  /* 0x000000bdb5b57221 */ /* 0x000fe40000010000 */
[----:B------:R-:W-:-:S03]  /*1ea10*/  FADD.FTZ R191, R191, R188 ;  /* 0x000000bcbfbf7221 */ /* 0x000fc60000010000 */
[----:B------:R-:W-:Y:S01]  /*1ea20*/  HMMA.16816.F32.BF16 R32, R52, R44, R32 ;  /* 0x0000002c3420723c */ /* 0x000fe20000041820 */
[----:B------:R-:W-:-:S07]  /*1ea30*/  FADD.FTZ R181, R180, R181 ;  /* 0x000000b5b4b57221 */ /* 0x000fce0000010000 */
[C---:B------:R-:W-:Y:S01]  /*1ea40*/  HMMA.16816.F32.BF16 R20, R52.reuse, R46, R20 ;  /* 0x0000002e3414723c */ /* 0x040fe20000041814 */
[----:B------:R-:W-:Y:S01]  /*1ea50*/  FADD.FTZ R191, R174, R191 ;  /* 0x000000bfaebf7221 */ /* 0x000fe20000010000 */
[----:B------:R-:W2:Y:S06]  /*1ea60*/  LDSM.16.MT88.4 R44, [R225+0x10800] ;  /* 0x01080000e12c783b */ /* 0x000eac0000004200 */
[C---:B-1----:R-:W-:Y:S08]  /*1ea70*/  HMMA.16816.F32.BF16 R48, R52.reuse, R56, R48 ;  /* 0x000000383430723c */ /* 0x042ff00000041830 */
[----:B------:R-:W-:Y:S07]  /*1ea80*/  HMMA.16816.F32.BF16 R8, R52, R58, R8 ;  /* 0x0000003a3408723c */ /* 0x000fee0000041808 */
[----:B---3--:R-:W-:-:S02]  /*1ea90*/  F2FP.BF16.PACK_AB R52, R99, R104 ;  /* 0x000000686334723e */ /* 0x008fc400000010ff */
[----:B------:R-:W-:Y:S02]  /*1eaa0*/  F2FP.BF16.PACK_AB R53, R101, R100 ;  /* 0x000000646535723e */ /* 0x000fe400000010ff */
[----:B----4-:R-:W-:Y:S02]  /*1eab0*/  F2FP.BF16.PACK_AB R54, R103, R106 ;  /* 0x0000006a6736723e */ /* 0x010fe400000010ff */
        /* <DEDUP_REMOVED lines=37> */
[----:B------:R-:W-:-:S07]  /*1ed10*/  FFMA.FTZ R57, R109, R169, -R128 ;  /* 0x000000a96d397223 */ /* 0x000fce0000010880 */
[----:B------:R-:W-:Y:S01]  /*1ed20*/  HMMA.16816.F32.BF16 R4, R52, R38, R4 ;  /* 0x000000263404723c */ /* 0x000fe20000041804 */
[----:B------:R-:W3:Y:S01]  /*1ed30*/  LDSM.16.MT88.4 R36, [R230+0x11000] ;  /* 0x01100000e624783b */ /* 0x000ee20000004200 */
[-CC-:B------:R-:W-:Y:S02]  /*1ed40*/  FFMA.FTZ R56, R114, R169.reuse, -R128.reuse ;  /* 0x000000a972387223 */ /* 0x180fe40000010880 */
[-C--:B------:R-:W-:Y:S02]  /*1ed50*/  FFMA.FTZ R58, R118, R169.reuse, -R128 ;  /* 0x000000a9763a7223 */ /* 0x080fe40000010880 */
[-CC-:B------:R-:W-:Y:S02]  /*1ed60*/  FFMA.FTZ R59, R112, R169.reuse, -R166.reuse ;  /* 0x000000a9703b7223 */ /* 0x180fe400000108a6 */
[-CC-:B------:R-:W-:Y:S02]  /*1ed70*/  FFMA.FTZ R107, R107, R169.reuse, -R166.reuse ;  /* 0x000000a96b6b7223 */ /* 0x180fe400000108a6 */
[----:B------:R-:W-:-:S02]  /*1ed80*/  FFMA.FTZ R108, R116, R169, -R166 ;  /* 0x000000a9746c7223 */ /* 0x000fc400000108a6 */
[-C--:B------:R-:W-:Y:S02]  /*1ed90*/  FFMA.FTZ R109, R111, R169.reuse, -R166 ;  /* 0x000000a96f6d7223 */ /* 0x080fe400000108a6 */
[----:B------:R-:W-:Y:S02]  /*1eda0*/  FFMA.FTZ R110, R113, R169, -R128 ;  /* 0x000000a9716e7223 */ /* 0x000fe40000010880 */
[----:B------:R-:W-:Y:S02]  /*1edb0*/  FADD.FTZ R67, R62, R67 ;  /* 0x000000433e437221 */ /* 0x000fe40000010000 */
[----:B------:R-:W-:Y:S01]  /*1edc0*/  FADD.FTZ R60, R60, R64 ;  /* 0x000000403c3c7221 */ /* 0x000fe20000010000 */
[----:B------:R-:W-:Y:S01]  /*1edd0*/  MUFU.EX2 R56, R56 ;  /* 0x0000003800387308 */ /* 0x000fe20000000800 */
[----:B------:R-:W-:Y:S02]  /*1ede0*/  FADD.FTZ R63, R63, R67 ;  /* 0x000000433f3f7221 */ /* 0x000fe40000010000 */
[----:B------:R-:W-:-:S02]  /*1edf0*/  FADD.FTZ R60, R61, R60 ;  /* 0x0000003c3d3c7221 */ /* 0x000fc40000010000 */
        /* <DEDUP_REMOVED lines=8> */
[----:B------:R-:W1:Y:S08]  /*1ee80*/  MUFU.EX2 R109, R109 ;  /* 0x0000006d006d7308 */ /* 0x000e700000000800 */
[----:B------:R-:W2:Y:S01]  /*1ee90*/  MUFU.EX2 R110, R110 ;  /* 0x0000006e006e7308 */ /* 0x000ea20000000800 */
[----:B------:R-:W-:-:S02]  /*1eea0*/  FADD.FTZ R84, R79, R84 ;  /* 0x000000544f547221 */ /* 0x000fc40000010000 */
[----:B------:R-:W-:Y:S02]  /*1eeb0*/  FADD.FTZ R81, R90, R81 ;  /* 0x000000515a517221 */ /* 0x000fe40000010000 */
[----:B------:R-:W-:Y:S01]  /*1eec0*/  FADD.FTZ R84, R88, R84 ;  /* 0x0000005458547221 */ /* 0x000fe20000010000 */
[----:B----4-:R-:W-:Y:S01]  /*1eed0*/  F2FP.BF16.PACK_AB R52, R107, R59 ;  /* 0x0000003b6b34723e */ /* 0x010fe200000010ff */
[----:B------:R-:W-:Y:S01]  /*1eee0*/  FADD.FTZ R0, R0, R81 ;  /* 0x0000005100007221 */ /* 0x000fe20000010000 */
[----:B------:R-:W-:Y:S01]  /*1eef0*/  F2FP.BF16.PACK_AB R53, R57, R56 ;  /* 0x000000383935723e */ /* 0x000fe200000010ff */
[----:B------:R-:W-:Y:S01]  /*1ef00*/  FADD.FTZ R83, R83, R84 ;  /* 0x0000005453537221 */ /* 0x000fe20000010000 */
[----:B-1----:R-:W-:Y:S01]  /*1ef10*/  F2FP.BF16.PACK_AB R54, R109, R108 ;  /* 0x0000006c6d36723e */ /* 0x002fe200000010ff */
[----:B------:R-:W-:Y:S01]  /*1ef20*/  FADD.FTZ R0, R85, R0 ;  /* 0x0000000055007221 */ /* 0x000fe20000010000 */
[----:B--2---:R-:W-:Y:S01]  /*1ef30*/  F2FP.BF16.PACK_AB R55, R110, R58 ;  /* 0x0000003a6e37723e */ /* 0x004fe200000010ff */
[----:B------:R-:W-:-:S02]  /*1ef40*/  FADD.FTZ R83, R92, R83 ;  /* 0x000000535c537221 */ /* 0x000fc40000010000 */
[----:B------:R-:W-:Y:S02]  /*1ef50*/  FADD.FTZ R89, R89, R0 ;  /* 0x0000000059597221 */ /* 0x000fe40000010000 */
[-CC-:B------:R-:W-:Y:S02]  /*1ef60*/  FFMA.FTZ R111, R115, R169.reuse, -R128.reuse ;  /* 0x000000a9736f7223 */ /* 0x180fe40000010880 */
[C---:B------:R-:W-:Y:S01]  /*1ef70*/  HMMA.16816.F32.BF16 R24, R52.reuse, R44, R24 ;  /* 0x0000002c3418723c */ /* 0x040fe20000041818 */
[-CC-:B------:R-:W-:Y:S02]  /*1ef80*/  FFMA.FTZ R3, R119, R169.reuse, -R128.reuse ;  /* 0x000000a977037223 */ /* 0x180fe40000010880 */
[-C--:B------:R-:W-:Y:S02]  /*1ef90*/  FFMA.FTZ R80, R122, R169.reuse, -R128 ;  /* 0x000000a97a507223 */ /* 0x080fe40000010880 */
[----:B------:R-:W-:Y:S02]  /*1efa0*/  FADD.FTZ R87, R87, R83 ;  /* 0x0000005357577221 */ /* 0x000fe40000010000 */
[-CC-:B------:R-:W-:Y:S01]  /*1efb0*/  FFMA.FTZ R44, R120, R169.reuse, -R166.reuse ;  /* 0x000000a9782c7223 */ /* 0x180fe200000108a6 */
[----:B------:R-:W-:Y:S01]  /*1efc0*/  HMMA.16816.F32.BF16 R32, R52, R28, R32 ;  /* 0x0000001c3420723c */ /* 0x000fe20000041820 */
[----:B------:R-:W-:-:S02]  /*1efd0*/  FFMA.FTZ R45, R117, R169, -R166 ;  /* 0x000000a9752d7223 */ /* 0x000fc400000108a6 */
[----:B------:R-:W-:-:S04]  /*1efe0*/  FADD.FTZ R89, R2, R89 ;  /* 0x0000005902597221 */ /* 0x000fc80000010000 */
[-CC-:B------:R-:W-:Y:S01]  /*1eff0*/  FFMA.FTZ R28, R121, R169.reuse, -R166.reuse ;  /* 0x000000a9791c7223 */ /* 0x180fe200000108a6 */
[----:B------:R-:W-:Y:S01]  /*1f000*/  HMMA.16816.F32.BF16 R20, R52, R30, R20 ;  /* 0x0000001e3414723c */ /* 0x000fe20000041814 */
[----:B------:R-:W-:Y:S02]  /*1f010*/  FFMA.FTZ R29, R123, R169, -R166 ;  /* 0x000000a97b1d7223 */ /* 0x000fe400000108a6 */
[----:B------:R-:W-:-:S04]  /*1f020*/  FADD.FTZ R87, R96, R87 ;  /* 0x0000005760577221 */ /* 0x000fc80000010000 */
[----:B------:R-:W-:Y:S01]  /*1f030*/  FFMA.FTZ R30, R124, R169, -R128 ;  /* 0x000000a97c1e7223 */ /* 0x000fe20000010880 */
[----:B---3--:R-:W-:Y:S01]  /*1f040*/  HMMA.16816.F32.BF16 R12, R52, R36, R12 ;  /* 0x00000024340c723c */ /* 0x008fe2000004180c */
[----:B------:R-:W-:Y:S01]  /*1f050*/  MUFU.EX2 R111, R111 ;  /* 0x0000006f006f7308 */ /* 0x000fe20000000800 */
[----:B------:R-:W-:Y:S02]  /*1f060*/  FADD.FTZ R93, R93, R89 ;  /* 0x000000595d5d7221 */ /* 0x000fe40000010000 */
[----:B------:R-:W-:-:S04]  /*1f070*/  FADD.FTZ R91, R91, R87 ;  /* 0x000000575b5b7221 */ /* 0x000fc80000010000 */
[----:B------:R-:W-:Y:S01]  /*1f080*/  HMMA.16816.F32.BF16 R16, R52, R38, R16 ;  /* 0x000000263410723c */ /* 0x000fe20000041810 */
[----:B------:R-:W-:Y:S01]  /*1f090*/  MUFU.EX2 R3, R3 ;  /* 0x0000000300037308 */ /* 0x000fe20000000800 */
[----:B------:R-:W1:Y:S01]  /*1f0a0*/  LDSM.16.MT88.4 R36, [R224+0x11000] ;  /* 0x01100000e024783b */ /* 0x000e620000004200 */
[----:B------:R-:W-:-:S06]  /*1f0b0*/  FADD.FTZ R93, R94, R93 ;  /* 0x0000005d5e5d7221 */ /* 0x000fcc0000010000 */
[----:B------:R-:W-:Y:S01]  /*1f0c0*/  MUFU.EX2 R80, R80 ;  /* 0x0000005000507308 */ /* 0x000fe20000000800 */
[----:B------:R-:W-:-:S07]  /*1f0d0*/  FADD.FTZ R91, R98, R91 ;  /* 0x0000005b625b7221 */ /* 0x000fce0000010000 */
[----:B------:R-:W-:Y:S08]  /*1f0e0*/  MUFU.EX2 R44, R44 ;  /* 0x0000002c002c7308 */ /* 0x000ff00000000800 */
[----:B------:R-:W2:Y:S08]  /*1f0f0*/  MUFU.EX2 R45, R45 ;  /* 0x0000002d002d7308 */ /* 0x000eb00000000800 */
[----:B------:R-:W-:Y:S08]  /*1f100*/  MUFU.EX2 R28, R28 ;  /* 0x0000001c001c7308 */ /* 0x000ff00000000800 */
[----:B------:R-:W3:Y:S08]  /*1f110*/  MUFU.EX2 R29, R29 ;  /* 0x0000001d001d7308 */ /* 0x000ef00000000800 */
[----:B------:R-:W4:Y:S01]  /*1f120*/  MUFU.EX2 R30, R30 ;  /* 0x0000001e001e7308 */ /* 0x000f220000000800 */
[----:B------:R-:W-:-:S02]  /*1f130*/  FADD.FTZ R97, R97, R93 ;  /* 0x0000005d61617221 */ /* 0x000fc40000010000 */
[----:B------:R-:W-:Y:S02]  /*1f140*/  FADD.FTZ R95, R95, R91 ;  /* 0x0000005b5f5f7221 */ /* 0x000fe40000010000 */
[----:B------:R-:W-:Y:S02]  /*1f150*/  FADD.FTZ R97, R100, R97 ;  /* 0x0000006164617221 */ /* 0x000fe40000010000 */
[----:B------:R-:W-:Y:S01]  /*1f160*/  FADD.FTZ R95, R104, R95 ;  /* 0x0000005f685f7221 */ /* 0x000fe20000010000 */
[----:B--2---:R-:W-:Y:S01]  /*1f170*/  F2FP.BF16.PACK_AB R144, R45, R44 ;  /* 0x0000002c2d90723e */ /* 0x004fe200000010ff */
[----:B------:R-:W-:Y:S01]  /*1f180*/  FADD.FTZ R101, R101, R97 ;  /* 0x0000006165657221 */ /* 0x000fe20000010000 */
[----:B------:R-:W-:Y:S02]  /*1f190*/  F2FP.BF16.PACK_AB R145, R3, R111 ;  /* 0x0000006f0391723e */ /* 0x000fe400000010ff */
[----:B---3--:R-:W-:Y:S01]  /*1f1a0*/  F2FP.BF16.PACK_AB R146, R29, R28 ;  /* 0x0000001c1d92723e */ /* 0x008fe200000010ff */
        /* <DEDUP_REMOVED lines=17> */
[----:B-1----:R-:W-:Y:S01]  /*1f2c0*/  HMMA.16816.F32.BF16 R48, R52, R36, R48 ;  /* 0x000000243430723c */ /* 0x002fe20000041830 */
        /* <DEDUP_REMOVED lines=16> */
[C---:B--2---:R-:W-:Y:S08]  /*1f3d0*/  HMMA.16816.F32.BF16 R140, R144.reuse, R12, R48 ;  /* 0x0000000c908c723c */ /* 0x044ff00000041830 */
[----:B------:R-:W-:Y:S01]  /*1f3e0*/  HMMA.16816.F32.BF16 R144, R144, R14, R8 ;  /* 0x0000000e9090723c */ /* 0x000fe20000041808 */
[----:B------:R-:W-:-:S02]  /*1f3f0*/  MOV R0, R167 ;  /* 0x000000a700007202 */ /* 0x000fc40000000f00 */
[----:B-1----:R-:W-:Y:S11]  /*1f400*/  MOV R2, R168 ;  /* 0x000000a800027202 */ /* 0x002ff60000000f00 */
[----:B------:R-:W-:Y:S05]  /*1f410*/  @!UPT UIADD3 URZ, URZ, URZ, URZ ;  /* 0x0000003f3f3ff290 */ /* 0x000fea000fffe03f */
.L_x_3873:
[----:B--23--:R-:W-:Y:S05]  /*1f420*/  @!P1 BRA `(.L_x_3882) ;  /* 0x0000514000009947 */ /* 0x00cfea0003800000 */
[C---:B------:R-:W-:Y:S01]  /*1f430*/  SHF.L.U64.HI R249, R42.reuse, 0x5, R43 ;  /* 0x000000052af97819 */ /* 0x040fe2000001022b */
[----:B------:R-:W-:Y:S01]  /*1f440*/  IMAD.SHL.U32 R250, R42, 0x20, RZ ;  /* 0x000000202afa7824 */ /* 0x000fe200078e00ff */
[C---:B------:R-:W-:Y:S01]  /*1f450*/  SHF.L.U64.HI R251, R40.reuse, 0x5, R41 ;  /* 0x0000000528fb7819 */ /* 0x040fe20000010229 */
[----:B------:R-:W-:Y:S01]  /*1f460*/  IMAD.SHL.U32 R252, R40, 0x20, RZ ;  /* 0x0000002028fc7824 */ /* 0x000fe200078e00ff */
[----:B------:R-:W-:Y:S01]  /*1f470*/  MOV R167, R0 ;  /* 0x0000000000a77202 */ /* 0x000fe20000000f00 */
[----:B------:R-:W-:Y:S02]  /*1f480*/  IMAD.MOV.U32 R166, RZ, RZ, R2 ;  /* 0x000000ffffa67224 */ /* 0x000fe400078e0002 */
.L_x_3891:
[----:B------:R-:W-:Y:S01]  /*1f490*/  ISETP.NE.U32.AND P0, PT, R246, RZ, PT ;  /* 0x000000fff600720c */ /* 0x000fe20003f05070 */
[----:B------:R-:W-:Y:S04]  /*1f4a0*/  DEPBAR.LE SB0, 0x0 ;  /* 0x000080000000791a */ /* 0x000fe80000000000 */
[----:B------:R-:W-:Y:S01]  /*1f4b0*/  WARPSYNC 0xffffffff ;  /* 0xffffffff00007948 */ /* 0x000fe20003800000 */
[----:B------:R-:W-:Y:S01]  /*1f4c0*/  BAR.SYNC.DEFER_BLOCKING 0x0 ;  /* 0x0000000000007b1d */ /* 0x000fe20000010000 */
[----:B------:R-:W-:Y:S02]  /*1f4d0*/  ISETP.NE.AND.EX P0, PT, R247, RZ, PT, P0 ;  /* 0x000000fff700720c */ /* 0x000fe40003f05300 */
[----:B------:R-:W-:Y:S03]  /*1f4e0*/  IADD3 R248, R248, -0x1, RZ ;  /* 0xfffffffff8f87810 */ /* 0x000fe60007ffe0ff */
[----:B------:R-:W-:Y:S08]  /*1f4f0*/  BSSY B0, `(.L_x_3883) ;  /* 0x0000045000007945 */ /* 0x000ff00003800000 */
[----:B-1----:R-:W-:-:S05]  /*1f500*/  @!P0 BRA `(.L_x_3884) ;  /* 0x000003f000008947 */ /* 0x002fca0003800000 */
[----:B------:R-:W-:Y:S01]  /*1f510*/  IMAD.SHL.U32 R0, R248, 0x100, RZ ;  /* 0x00000100f8007824 */ /* 0x000fe200078e00ff */
[----:B------:R-:W-:Y:S02]  /*1f520*/  ULDC.64 UR4, c[0x0][0x118] ;  /* 0x0000460000047ab9 */ /* 0x000fe40000000a00 */
[----:B------:R-:W2:Y:S02]  /*1f530*/  LD.E R8, [R164.64+0x170] ;  /* 0x00017004a4087980 */ /* 0x000ea4000c101900 */
[C---:B------:R-:W-:Y:S02]  /*1f540*/  IADD3 R9, R0.reuse, 0x100, RZ ;  /* 0x0000010000097810 */ /* 0x040fe40007ffe0ff */
        /* <DEDUP_REMOVED lines=59> */
.L_x_3884:
[----:B------:R-:W-:Y:S02]  /*1f900*/  ULDC.64 UR4, c[0x0][0x118] ;  /* 0x0000460000047ab9 */ /* 0x000fe40000000a00 */
[----:B------:R-:W2:Y:S02]  /*1f910*/  LD.E R8, [R164.64+0x40] ;  /* 0x00004004a4087980 */ /* 0x000ea4000c101900 */
[----:B--2---:R-:W-:Y:S04]  /*1f920*/  LEA R8, -R8, RZ, 0x8 ;  /* 0x000000ff08087211 */ /* 0x004fe800078e41ff */
[----:B------:R-:W-:Y:S02]  /*1f930*/  SHF.R.S32.HI R2, RZ, 0x1f, R8 ;  /* 0x0000001fff027819 */ /* 0x000fe40000011408 */
.L_x_3885:
[----:B------:R-:W-:Y:S05]  /*1f940*/  BSYNC B0 ;  /* 0x0000000000007941 */ /* 0x000fea0003800000 */
.L_x_3883:
[C---:B------:R-:W-:Y:S01]  /*1f950*/  LEA R239, P0, R8.reuse, R239, 0x1 ;  /* 0x000000ef08ef7211 */ /* 0x040fe200078008ff */
[----:B------:R-:W-:Y:S01]  /*1f960*/  ULDC.64 UR4, c[0x0][0x118] ;  /* 0x0000460000047ab9 */ /* 0x000fe20000000a00 */
[----:B------:R-:W-:Y:S01]  /*1f970*/  IMAD R172, R229, 0x2, R234 ;  /* 0x00000002e5ac7824 */ /* 0x000fe200078e02ea */
[----:B------:R-:W-:Y:S01]  /*1f980*/  BSSY B1, `(.L_x_3886) ;  /* 0x0000180000017945 */ /* 0x000fe20003800000 */
        /* <DEDUP_REMOVED lines=29> */
[-C--:B------:R-:W-:Y:S02]  /*1fb60*/  IADD3.X R5, R7, R249.reuse, RZ, P0, !PT ;  /* 0x000000f907057210 */ /* 0x080fe400007fe4ff */
[-C--:B--2---:R-:W-:Y:S03]  /*1fb70*/  IADD3 R2, P0, R4, R250.reuse, RZ ;  /* 0x000000fa04027210 */ /* 0x084fe60007f1e0ff */
[----:B------:R2:W-:Y:S02]  /*1fb80*/  LDGSTS.E.BYPASS.LTC128B.128 [R245+0xe000], [R4.64] ;  /* 0x0e00000004f57fae */ /* 0x0005e4000b901d44 */
        /* <DEDUP_REMOVED lines=14> */
[-C--:B----4-:R-:W-:Y:S04]  /*1fc70*/  IADD3 R2, P0, R6, R250.reuse, RZ ;  /* 0x000000fa06027210 */ /* 0x090fe80007f1e0ff */
[----:B------:R-:W-:Y:S02]  /*1fc80*/  IADD3.X R3, R7, R249, RZ, P0, !PT ;  /* 0x000000f907037210 */ /* 0x000fe400007fe4ff */
[----:B--2---:R-:W-:Y:S03]  /*1fc90*/  IADD3 R4, P0, R2, R250, RZ ;  /* 0x000000fa02047210 */ /* 0x004fe60007f1e0ff */
[----:B------:R2:W-:Y:S02]  /*1fca0*/  LDGSTS.E.BYPASS.LTC128B.128 [R245+0x11000], [R2.64] ;  /* 0x1100000002f57fae */ /* 0x0005e4000b901d44 */
[----:B------:R-:W-:Y:S01]  /*1fcb0*/  IMAD.X R5, R3, 0x1, R249, P0 ;  /* 0x0000000103057824 */ /* 0x000fe200000e06f9 */
[----:B------:R-:W-:Y:S04]  /*1fcc0*/  ISETP.GT.AND P0, PT, R248, R235, PT ;  /* 0x000000ebf800720c */ /* 0x000fe80003f04270 */
[----:B------:R3:W-:Y:S05]  /*1fcd0*/  LDGSTS.E.BYPASS.LTC128B.128 [R245+0x11800], [R4.64] ;  /* 0x1180000004f57fae */ /* 0x0007ea000b901d44 */
[----:B------:R-:W-:Y:S05]  /*1fce0*/  LDSM.16.M88.4 R128, [R234] ;  /* 0x00000000ea80783b */ /* 0x000fea0000000200 */
[----:B-1----:R-:W3:Y:S05]  /*1fcf0*/  LDSM.16.M88.4 R8, [R233+0x2000] ;  /* 0x00200000e908783b */ /* 0x002eea0000000200 */
[----:B------:R-:W5:Y:S05]  /*1fd00*/  LDSM.16.M88.4 R16, [R233+0x2800] ;  /* 0x00280000e910783b */ /* 0x000f6a0000000200 */
[----:B------:R-:W1:Y:S05]  /*1fd10*/  LDSM.16.M88.4 R24, [R233+0x3000] ;  /* 0x00300000e918783b */ /* 0x000e6a0000000200 */
[----:B------:R-:W0:Y:S05]  /*1fd20*/  LDGDEPBAR ;  /* 0x00000000000079af */ /* 0x000e2a0000000000 */
[----:B------:R-:W4:Y:S05]  /*1fd30*/  LDSM.16.M88.4 R32, [R233+0x3800] ;  /* 0x00380000e920783b */ /* 0x000f2a0000000200 */
[----:B------:R-:W1:Y:S05]  /*1fd40*/  LDSM.16.M88.4 R40, [R233+0x4000] ;  /* 0x00400000e928783b */ /* 0x000e6a0000000200 */
[----:B------:R-:W1:Y:S05]  /*1fd50*/  LDSM.16.M88.4 R48, [R233+0x4800] ;  /* 0x00480000e930783b */ /* 0x000e6a0000000200 */
[----:B------:R-:W2:Y:S01]  /*1fd60*/  LDSM.16.M88.4 R56, [R233+0x5000] ;  /* 0x00500000e938783b */ /* 0x000ea20000000200 */
[C---:B---3--:R-:W-:Y:S04]  /*1fd70*/  HMMA.16816.F32.BF16 R4, R128.reuse, R8, RZ ;  /* 0x000000088004723c */ /* 0x048fe800000418ff */
[----:B------:R-:W3:Y:S05]  /*1fd80*/  LDSM.16.M88.4 R64, [R233+0x5800] ;  /* 0x00580000e940783b */ /* 0x000eea0000000200 */
[----:B------:R-:W2:Y:S01]  /*1fd90*/  LDSM.16.M88.4 R72, [R233+0x6000] ;  /* 0x00600000e948783b */ /* 0x000ea20000000200 */
[C---:B------:R-:W-:Y:S04]  /*1fda0*/  HMMA.16816.F32.BF16 R8, R128.reuse, R10, RZ ;  /* 0x0000000a8008723c */ /* 0x040fe800000418ff */
[----:B------:R-:W2:Y:S04]  /*1fdb0*/  LDSM.16.M88.4 R80, [R233+0x6800] ;  /* 0x00680000e950783b */ /* 0x000ea80000000200 */
[C---:B-----5:R-:W-:Y:S01]  /*1fdc0*/  HMMA.16816.F32.BF16 R12, R128.reuse, R16, RZ ;  /* 0x00000010800c723c */ /* 0x060fe200000418ff */
[----:B------:R-:W5:Y:S05]  /*1fdd0*/  LDSM.16.M88.4 R88, [R233+0x7000] ;  /* 0x00700000e958783b */ /* 0x000f6a0000000200 */
        /* <DEDUP_REMOVED lines=13> */
[C---:B------:R-:W-:Y:S01]  /*1feb0*/  HMMA.16816.F32.BF16 R36, R128.reuse, R40, RZ ;  /* 0x000000288024723c */ /* 0x040fe200000418ff */
[----:B------:R-:W1:Y:S05]  /*1fec0*/  LDSM.16.M88.4 R184, [R227+0x3000] ;  /* 0x00300000e3b8783b */ /* 0x000e6a0000000200 */
[----:B------:R-:W1:Y:S02]  /*1fed0*/  LDSM.16.M88.4 R188, [R227+0x3800] ;  /* 0x00380000e3bc783b */ /* 0x000e640000000200 */
[C---:B------:R-:W-:Y:S03]  /*1fee0*/  HMMA.16816.F32.BF16 R40, R128.reuse, R42, RZ ;  /* 0x0000002a8028723c */ /* 0x040fe600000418ff */
[----:B------:R-:W-:Y:S05]  /*1fef0*/  LDSM.16.M88.4 R192, [R232] ;  /* 0x00000000e8c0783b */ /* 0x000fea0000000200 */
[C---:B------:R-:W-:Y:S01]  /*1ff00*/  HMMA.16816.F32.BF16 R44, R128.reuse, R48, RZ ;  /* 0x00000030802c723c */ /* 0x040fe200000418ff */
[----:B------:R-:W-:Y:S05]  /*1ff10*/  LDSM.16.M88.4 R196, [R213] ;  /* 0x00000000d5c4783b */ /* 0x000fea0000000200 */
[----:B------:R-:W-:Y:S02]  /*1ff20*/  LDSM.16.M88.4 R200, [R212] ;  /* 0x00000000d4c8783b */ /* 0x000fe40000000200 */
[C---:B------:R-:W-:Y:S03]  /*1ff30*/  HMMA.16816.F32.BF16 R48, R128.reuse, R50, RZ ;  /* 0x000000328030723c */ /* 0x040fe600000418ff */
[----:B------:R-:W-:Y:S05]  /*1ff40*/  LDSM.16.M88.4 R204, [R211] ;  /* 0x00000000d3cc783b */ /* 0x000fea0000000200 */
[C---:B--2---:R-:W-:Y:S08]  /*1ff50*/  HMMA.16816.F32.BF16 R52, R128.reuse, R56, RZ ;  /* 0x000000388034723c */ /* 0x044ff000000418ff */
[C---:B------:R-:W-:Y:S08]  /*1ff60*/  HMMA.16816.F32.BF16 R56, R128.reuse, R58, RZ ;  /* 0x0000003a8038723c */ /* 0x040ff000000418ff */
[C---:B---3--:R-:W-:Y:S08]  /*1ff70*/  HMMA.16816.F32.BF16 R60, R128.reuse, R64, RZ ;  /* 0x00000040803c723c */ /* 0x048ff000000418ff */
        /* <DEDUP_REMOVED lines=52> */
[----:B------:R-:W-:Y:S01]  /*202c0*/  IMAD R180, R228, 0x2, R234 ;  /* 0x00000002e4b47824 */ /* 0x000fe200078e02ea */
[C---:B------:R-:W-:Y:S05]  /*202d0*/  HMMA.16816.F32.BF16 R96, R172.reuse, R182, R96 ;  /* 0x000000b6ac60723c */ /* 0x040fea0000041860 */
[----:B------:R-:W3:Y:S03]  /*202e0*/  LDSM.16.M88.4 R180, [R180] ;  /* 0x00000000b4b4783b */ /* 0x000ee60000000200 */
[C---:B----4-:R-:W-:Y:S08]  /*202f0*/  HMMA.16816.F32.BF16 R100, R172.reuse, R184, R100 ;  /* 0x000000b8ac64723c */ /* 0x050ff00000041864 */
[C---:B------:R-:W-:Y:S01]  /*20300*/  HMMA.16816.F32.BF16 R104, R172.reuse, R186, R104 ;  /* 0x000000baac68723c */ /* 0x040fe20000041868 */
[----:B------:R-:W4:Y:S07]  /*20310*/  LDSM.16.M88.4 R184, [R223] ;  /* 0x00000000dfb8783b */ /* 0x000f2e0000000200 */
[C---:B-----5:R-:W-:Y:S08]  /*20320*/  HMMA.16816.F32.BF16 R108, R172.reuse, R188, R108 ;  /* 0x000000bcac6c723c */ /* 0x060ff0000004186c */
[C---:B------:R-:W-:Y:S01]  /*20330*/  HMMA.16816.F32.BF16 R112, R172.reuse, R190, R112 ;  /* 0x000000beac70723c */ /* 0x040fe20000041870 */
[----:B------:R-:W5:Y:S07]  /*20340*/  LDSM.16.M88.4 R188, [R222] ;  /* 0x00000000debc783b */ /* 0x000f6e0000000200 */
[C---:B-1----:R-:W-:Y:S08]  /*20350*/  HMMA.16816.F32.BF16 R116, R172.reuse, R168, R116 ;  /* 0x000000a8ac74723c */ /* 0x042ff00000041874 */
[C---:B------:R-:W-:Y:S01]  /*20360*/  HMMA.16816.F32.BF16 R120, R172.reuse, R170, R120 ;  /* 0x000000aaac78723c */ /* 0x040fe20000041878 */
[----:B------:R-:W1:Y:S07]  /*20370*/  LDSM.16.M88.4 R168, [R221] ;  /* 0x00000000dda8783b */ /* 0x000e6e0000000200 */
[C---:B--2---:R-:W-:Y:S08]  /*20380*/  HMMA.16816.F32.BF16 R124, R172.reuse, R176, R124 ;  /* 0x000000b0ac7c723c */ /* 0x044ff0000004187c */
[----:B------:R-:W-:Y:S01]  /*20390*/  HMMA.16816.F32.BF16 R128, R172, R178, R128 ;  /* 0x000000b2ac80723c */ /* 0x000fe20000041880 */
[----:B------:R-:W2:Y:S05]  /*203a0*/  LDSM.16.M88.4 R172, [R220] ;  /* 0x00000000dcac783b */ /* 0x000eaa0000000200 */
[----:B------:R-:W1:Y:S02]  /*203b0*/  LDSM.16.M88.4 R176, [R219] ;  /* 0x00000000dbb0783b */ /* 0x000e640000000200 */
[C---:B---3--:R-:W-:Y:S08]  /*203c0*/  HMMA.16816.F32.BF16 R4, R180.reuse, R192, R4 ;  /* 0x000000c0b404723c */ /* 0x048ff00000041804 */
[C---:B------:R-:W-:Y:S01]  /*203d0*/  HMMA.16816.F32.BF16 R8, R180.reuse, R194, R8 ;  /* 0x000000c2b408723c */ /* 0x040fe20000041808 */
[----:B------:R-:W-:Y:S07]  /*203e0*/  LDSM.16.M88.4 R192, [R214] ;  /* 0x00000000d6c0783b */ /* 0x000fee0000000200 */
[C---:B----4-:R-:W-:Y:S08]  /*203f0*/  HMMA.16816.F32.BF16 R12, R180.reuse, R184, R12 ;  /* 0x000000b8b40c723c */ /* 0x050ff0000004180c */
[C---:B------:R-:W-:Y:S01]  /*20400*/  HMMA.16816.F32.BF16 R16, R180.reuse, R186, R16 ;  /* 0x000000bab410723c */ /* 0x040fe20000041810 */
[----:B------:R-:W3:Y:S07]  /*20410*/  LDSM.16.M88.4 R184, [R218] ;  /* 0x00000000dab8783b */ /* 0x000eee0000000200 */
[C---:B-----5:R-:W-:Y:S08]  /*20420*/  HMMA.16816.F32.BF16 R20, R180.reuse, R188, R20 ;  /* 0x000000bcb414723c */ /* 0x060ff00000041814 */
[C---:B------:R-:W-:Y:S01]  /*20430*/  HMMA.16816.F32.BF16 R24, R180.reuse, R190, R24 ;  /* 0x000000beb418723c */ /* 0x040fe20000041818 */
[----:B------:R-:W4:Y:S07]  /*20440*/  LDSM.16.M88.4 R188, [R217] ;  /* 0x00000000d9bc783b */ /* 0x000f2e0000000200 */
        /* <DEDUP_REMOVED lines=21> */
[C---:B------:R-:W-:Y:S08]  /*205a0*/  HMMA.16816.F32.BF16 R84, R180.reuse, R192, R84 ;  /* 0x000000c0b454723c */ /* 0x040ff00000041854 */
[C---:B------:R-:W-:Y:S01]  /*205b0*/  HMMA.16816.F32.BF16 R88, R180.reuse, R194, R88 ;  /* 0x000000c2b458723c */ /* 0x040fe20000041858 */
[----:B------:R-:W2:Y:S07]  /*205c0*/  LDSM.16.M88.4 R192, [R208+0x1000] ;  /* 0x00100000d0c0783b */ /* 0x000eae0000000200 */
[C---:B------:R-:W-:Y:S08]  /*205d0*/  HMMA.16816.F32.BF16 R92, R180.reuse, R196, R92 ;  /* 0x000000c4b45c723c */ /* 0x040ff0000004185c */
[C---:B------:R-:W-:Y:S01]  /*205e0*/  HMMA.16816.F32.BF16 R96, R180.reuse, R198, R96 ;  /* 0x000000c6b460723c */ /* 0x040fe20000041860 */
[----:B------:R-:W4:Y:S07]  /*205f0*/  LDSM.16.M88.4 R196, [R208+0x1800] ;  /* 0x00180000d0c4783b */ /* 0x000f2e0000000200 */
[C---:B------:R-:W-:Y:S08]  /*20600*/  HMMA.16816.F32.BF16 R100, R180.reuse, R200, R100 ;  /* 0x000000c8b464723c */ /* 0x040ff00000041864 */
[C---:B------:R-:W-:Y:S01]  /*20610*/  HMMA.16816.F32.BF16 R104, R180.reuse, R202, R104 ;  /* 0x000000cab468723c */ /* 0x040fe20000041868 */
[----:B------:R-:W1:Y:S07]  /*20620*/  LDSM.16.M88.4 R200, [R208+0x2000] ;  /* 0x00200000d0c8783b */ /* 0x000e6e0000000200 */
[C---:B------:R-:W-:Y:S08]  /*20630*/  HMMA.16816.F32.BF16 R108, R180.reuse, R204, R108 ;  /* 0x000000ccb46c723c */ /* 0x040ff0000004186c */
[C---:B------:R-:W-:Y:S01]  /*20640*/  HMMA.16816.F32.BF16 R112, R180.reuse, R206, R112 ;  /* 0x000000ceb470723c */ /* 0x040fe20000041870 */
[----:B------:R-:W2:Y:S07]  /*20650*/  LDSM.16.M88.4 R204, [R208+0x2800] ;  /* 0x00280000d0cc783b */ /* 0x000eae0000000200 */
[C---:B-----5:R-:W-:Y:S08]  /*20660*/  HMMA.16816.F32.BF16 R116, R180.reuse, R176, R116 ;  /* 0x000000b0b474723c */ /* 0x060ff00000041874 */
[C---:B------:R-:W-:Y:S01]  /*20670*/  HMMA.16816.F32.BF16 R120, R180.reuse, R178, R120 ;  /* 0x000000b2b478723c */ /* 0x040fe20000041878 */
[----:B------:R-:W5:Y:S07]  /*20680*/  LDSM.16.M88.4 R176, [R208+0x3000] ;  /* 0x00300000d0b0783b */ /* 0x000f6e0000000200 */
[C---:B---3--:R-:W-:Y:S08]  /*20690*/  HMMA.16816.F32.BF16 R124, R180.reuse, R184, R124 ;  /* 0x000000b8b47c723c */ /* 0x048ff0000004187c */
[----:B------:R-:W-:Y:S01]  /*206a0*/  HMMA.16816.F32.BF16 R128, R180, R186, R128 ;  /* 0x000000bab480723c */ /* 0x000fe20000041880 */
[----:B------:R-:W3:Y:S05]  /*206b0*/  LDSM.16.M88.4 R180, [R208+0x3800] ;  /* 0x00380000d0b4783b */ /* 0x000eea0000000200 */
[----:B------:R-:W-:Y:S02]  /*206c0*/  LDSM.16.M88.4 R184, [R208+0x4800] ;  /* 0x00480000d0b8783b */ /* 0x000fe40000000200 */
[C---:B-1----:R-:W-:Y:S08]  /*206d0*/  HMMA.16816.F32.BF16 R4, R168.reuse, R172, R4 ;  /* 0x000000aca804723c */ /* 0x042ff00000041804 */
[C---:B------:R-:W-:Y:S01]  /*206e0*/  HMMA.16816.F32.BF16 R8, R168.reuse, R174, R8 ;  /* 0x000000aea808723c */ /* 0x040fe20000041808 */
[----:B------:R-:W1:Y:S07]  /*206f0*/  LDSM.16.M88.4 R172, [R208+0x4000] ;  /* 0x00400000d0ac783b */ /* 0x000e6e0000000200 */
[C---:B------:R-:W-:Y:S08]  /*20700*/  HMMA.16816.F32.BF16 R12, R168.reuse, R188, R12 ;  /* 0x000000bca80c723c */ /* 0x040ff0000004180c */
[C---:B------:R-:W-:Y:S01]  /*20710*/  HMMA.16816.F32.BF16 R16, R168.reuse, R190, R16 ;  /* 0x000000bea810723c */ /* 0x040fe20000041810 */
[----:B------:R-:W1:Y:S07]  /*20720*/  LDSM.16.M88.4 R188, [R208+0x5000] ;  /* 0x00500000d0bc783b */ /* 0x000e6e0000000200 */
[C---:B--2---:R-:W-:Y:S08]  /*20730*/  HMMA.16816.F32.BF16 R20, R168.reuse, R192, R20 ;  /* 0x000000c0a814723c */ /* 0x044ff00000041814 */
[C---:B------:R-:W-:Y:S01]  /*20740*/  HMMA.16816.F32.BF16 R24, R168.reuse, R194, R24 ;  /* 0x000000c2a818723c */ /* 0x040fe20000041818 */
[----:B------:R-:W-:Y:S07]  /*20750*/  LDSM.16.M88.4 R192, [R208+0x6000] ;  /* 0x00600000d0c0783b */ /* 0x000fee0000000200 */
[C---:B----4-:R-:W-:Y:S08]  /*20760*/  HMMA.16816.F32.BF16 R28, R168.reuse, R196, R28 ;  /* 0x000000c4a81c723c */ /* 0x050ff0000004181c */
        /* <DEDUP_REMOVED lines=8> */
[C---:B-----5:R-:W-:Y:S08]  /*207f0*/  HMMA.16816.F32.BF16 R52, R168.reuse, R176, R52 ;  /* 0x000000b0a834723c */ /* 0x060ff00000041834 */
[C---:B------:R-:W-:Y:S01]  /*20800*/  HMMA.16816.F32.BF16 R56, R168.reuse, R178, R56 ;  /* 0x000000b2a838723c */ /* 0x040fe20000041838 */
[----:B------:R-:W2:Y:S01]  /*20810*/  LDSM.16.M88.4 R176, [R208+0x5800] ;  /* 0x00580000d0b0783b */ /* 0x000ea20000000200 */
[----:B------:R-:W-:Y:S04]  /*20820*/  DEPBAR.LE SB0, 0x0 ;  /* 0x000080000000791a */ /* 0x000fe80000000000 */
[----:B------:R-:W-:Y:S02]  /*20830*/  BAR.SYNC.DEFER_BLOCKING 0x0 ;  /* 0x0000000000007b1d */ /* 0x000fe40000010000 */
        /* <DEDUP_REMOVED lines=65> */
[----:B------:R-:W-:Y:S01]  /*20c50*/  SEL R172, R0, R172, !P1 ;  /* 0x000000ac00ac7207 */ /* 0x000fe20004800000 */
[----:B------:R-:W2:Y:S01]  /*20c60*/  LD.E.64 R170, [R164.64+0x38] ;  /* 0x00003804a4aa7980 */ /* 0x000ea2000c101b00 */
[CC--:B------:R-:W-:Y:S02]  /*20c70*/  LEA R174, P1, R3.reuse, R246.reuse, 0x2 ;  /* 0x000000f603ae7211 */ /* 0x0c0fe400078210ff */
[C---:B------:R-:W-:Y:S02]  /*20c80*/  LEA R168, P0, R172.reuse, R246, 0x2 ;  /* 0x000000f6aca87211 */ /* 0x040fe400078010ff */
[-C--:B------:R-:W-:Y:S01]  /*20c90*/  LEA.HI.X.SX32 R175, R3, R247.reuse, 0x2, P1 ;  /* 0x000000f703af7211 */ /* 0x080fe200008f16ff */
[C---:B------:R-:W-:Y:S01]  /*20ca0*/  IMAD.IADD R3, R172.reuse, 0x1, -R3 ;  /* 0x00000001ac037824 */ /* 0x040fe200078e0a03 */
[----:B------:R-:W-:Y:S03]  /*20cb0*/  LEA.HI.X.SX32 R169, R172, R247, 0x2, P0 ;  /* 0x000000f7aca97211 */ /* 0x000fe600000f16ff */
[----:B------:R-:W-:Y:S01]  /*20cc0*/  IMAD R173, R173, R3, -0x100 ;  /* 0xffffff00adad7424 */ /* 0x000fe200078e0203 */
[----:B------:R1:W3:Y:S04]  /*20cd0*/  LD.E R0, [R174.64] ;  /* 0x00000004ae007980 */ /* 0x0002e8000c101900 */
        /* <DEDUP_REMOVED lines=9> */
[----:B-----5:R-:W-:Y:S02]  /*20d70*/  IMAD R2, R175, R0, RZ ;  /* 0x00000000af027224 */ /* 0x020fe400078e02ff */
[----:B------:R-:W-:Y:S04]  /*20d80*/  IMAD.WIDE.U32 R172, R0, R174, R172 ;  /* 0x000000ae00ac7225 */ /* 0x000fe800078e00ac */
[----:B------:R-:W-:Y:S04]  /*20d90*/  IMAD R2, R174, R3, R2 ;  /* 0x00000003ae027224 */ /* 0x000fe800078e0202 */
[----:B------:R-:W-:Y:S01]  /*20da0*/  IMAD.IADD R2, R173, 0x1, R2 ;  /* 0x00000001ad027824 */ /* 0x000fe200078e0202 */
[----:B------:R-:W-:-:S05]  /*20db0*/  BRA `(.L_x_3890) ;  /* 0x0000004000007947 */ /* 0x000fca0003800000 */
.L_x_3889:
[----:B------:R-:W-:Y:S02]  /*20dc0*/  ULDC.64 UR4, c[0x0][0x118] ;  /* 0x0000460000047ab9 */ /* 0x000fe40000000a00 */
[----:B------:R-:W2:Y:S02]  /*20dd0*/  LD.E R172, [R164.64+0x38] ;  /* 0x00003804a4ac7980 */ /* 0x000ea4000c101900 */
[----:B--2---:R-:W-:Y:S04]  /*20de0*/  LEA R172, -R172, RZ, 0x8 ;  /* 0x000000ffacac7211 */ /* 0x004fe800078e41ff */
[----:B------:R-:W-:Y:S02]  /*20df0*/  SHF.R.S32.HI R2, RZ, 0x1f, R172 ;  /* 0x0000001fff027819 */ /* 0x000fe400000114ac */
.L_x_3890:
[----:B------:R-:W-:Y:S05]  /*20e00*/  BSYNC B0 ;  /* 0x0000000000007941 */ /* 0x000fea0003800000 */
.L_x_3888:
        /* <DEDUP_REMOVED lines=55> */
.L_x_3887:
[----:B------:R-:W-:Y:S05]  /*21180*/  BSYNC B1 ;  /* 0x0000000000017941 */ /* 0x000fea0003800000 */
.L_x_3886:
[----:B------:R-:W-:Y:S01]  /*21190*/  FMNMX.FTZ R0, R6, R167, !PT ;  /* 0x000000a706007209 */ /* 0x000fe20007810000 */
[----:B------:R-:W-:Y:S01]  /*211a0*/  ULDC.64 UR4, c[0x0][0x118] ;  /* 0x0000460000047ab9 */ /* 0x000fe20000000a00 */
[----:B---3--:R-:W-:Y:S01]  /*211b0*/  FMNMX.FTZ R168, R4, R166, !PT ;  /* 0x000000a604a87209 */ /* 0x008fe20007810000 */
[----:B------:R-:W2:Y:S01]  /*211c0*/  LD.E R3, [R164.64+0xdc] ;  /* 0x0000dc04a4037980 */ /* 0x000ea2000c101900 */
[----:B------:R-:W-:Y:S02]  /*211d0*/  FMNMX.FTZ R0, R7, R0, !PT ;  /* 0x0000000007007209 */ /* 0x000fe40007810000 */
[----:B------:R-:W-:Y:S01]  /*211e0*/  FMNMX.FTZ R168, R5, R168, !PT ;  /* 0x000000a805a87209 */ /* 0x000fe20007810000 */
[----:B------:R-:W-:Y:S01]  /*211f0*/  LDSM.16.MT88.4 R172, [R226+0xa000] ;  /* 0x00a00000e2ac783b */ /* 0x000fe20000004200 */
[----:B------:R-:W-:Y:S02]  /*21200*/  FMNMX.FTZ R0, R10, R0, !PT ;  /* 0x000000000a007209 */ /* 0x000fe40007810000 */
[----:B------:R-:W-:Y:S02]  /*21210*/  FMNMX.FTZ R168, R8, R168, !PT ;  /* 0x000000a808a87209 */ /* 0x000fe40007810000 */
[----:B------:R-:W-:Y:S02]  /*21220*/  FMNMX.FTZ R0, R11, R0, !PT ;  /* 0x000000000b007209 */ /* 0x000fe40007810000 */
[----:B------:R-:W-:Y:S01]  /*21230*/  FMNMX.FTZ R168, R9, R168, !PT ;  /* 0x000000a809a87209 */ /* 0x000fe20007810000 */
[----:B------:R-:W3:Y:S01]  /*21240*/  LDL.LU R193, [R1+0x4] ;  /* 0x0000040001c17983 */ /* 0x000ee20000300800 */
        /* <DEDUP_REMOVED lines=130> */
[----:B------:R-:W1:Y:S01]  /*21a70*/  LDSM.16.MT88.4 R168, [R230+0xa000] ;  /* 0x00a00000e6a8783b */ /* 0x000e620000004200 */
[C---:B------:R-:W-:Y:S01]  /*21a80*/  FMUL.FTZ R167, R3.reuse, R167 ;  /* 0x000000a703a77220 */ /* 0x040fe20000410000 */
[C---:B------:R-:W-:Y:S01]  /*21a90*/  FSETP.NEU.FTZ.AND P0, PT, R2.reuse, -INF , PT ;  /* 0xff8000000200780b */ /* 0x040fe20003f1d000 */
[C---:B------:R-:W-:Y:S02]  /*21aa0*/  FMUL.FTZ R178, R3.reuse, R2 ;  /* 0x0000000203b27220 */ /* 0x040fe40000410000 */
[----:B------:R-:W-:Y:S02]  /*21ab0*/  FADD.FTZ R166, -R2, R166 ;  /* 0x000000a602a67221 */ /* 0x000fe40000010100 */
[----:B------:R-:W2:Y:S01]  /*21ac0*/  MUFU.EX2 R167, R167 ;  /* 0x000000a700a77308 */ /* 0x000ea20000000800 */
[----:B------:R-:W-:Y:S01]  /*21ad0*/  FSEL R178, R178, RZ, P0 ;  /* 0x000000ffb2b27208 */ /* 0x000fe20000000000 */
[----:B------:R-:W-:Y:S01]  /*21ae0*/  FMUL.FTZ R166, R3, R166 ;  /* 0x000000a603a67220 */ /* 0x000fe20000410000 */
[----:B------:R-:W-:Y:S03]  /*21af0*/  FSETP.NEU.FTZ.AND P0, PT, R0, -INF , PT ;  /* 0xff8000000000780b */ /* 0x000fe60003f1d000 */
[-CC-:B------:R-:W-:Y:S01]  /*21b00*/  FFMA.FTZ R189, R4, R3.reuse, -R178.reuse ;  /* 0x0000000304bd7223 */ /* 0x180fe200000108b2 */
[----:B------:R-:W-:Y:S01]  /*21b10*/  FSEL R176, R176, RZ, P0 ;  /* 0x000000ffb0b07208 */ /* 0x000fe20000000000 */
[--C-:B------:R-:W-:Y:S01]  /*21b20*/  FFMA.FTZ R190, R5, R3, -R178.reuse ;  /* 0x0000000305be7223 */ /* 0x100fe200000108b2 */
[----:B------:R-:W-:Y:S01]  /*21b30*/  ISETP.GT.AND P0, PT, R248, R235, PT ;  /* 0x000000ebf800720c */ /* 0x000fe20003f04270 */
[----:B------:R-:W4:Y:S01]  /*21b40*/  MUFU.EX2 R166, R166 ;  /* 0x000000a600a67308 */ /* 0x000f220000000800 */
[-C--:B------:R-:W-:Y:S02]  /*21b50*/  FFMA.FTZ R185, R8, R3.reuse, -R178 ;  /* 0x0000000308b97223 */ /* 0x080fe400000108b2 */
[-CC-:B------:R-:W-:Y:S02]  /*21b60*/  FFMA.FTZ R192, R6, R3.reuse, -R176.reuse ;  /* 0x0000000306c07223 */ /* 0x180fe400000108b0 */
[-C--:B------:R-:W-:Y:S02]  /*21b70*/  FFMA.FTZ R191, R7, R3.reuse, -R176 ;  /* 0x0000000307bf7223 */ /* 0x080fe400000108b0 */
[-C--:B------:R-:W-:Y:S02]  /*21b80*/  FFMA.FTZ R186, R9, R3.reuse, -R178 ;  /* 0x0000000309ba7223 */ /* 0x080fe400000108b2 */
[-CC-:B------:R-:W-:Y:S01]  /*21b90*/  FFMA.FTZ R187, R10, R3.reuse, -R176.reuse ;  /* 0x000000030abb7223 */ /* 0x180fe200000108b0 */
[----:B------:R-:W-:Y:S01]  /*21ba0*/  MUFU.EX2 R189, R189 ;  /* 0x000000bd00bd7308 */ /* 0x000fe20000000800 */
[-C--:B------:R-:W-:Y:S02]  /*21bb0*/  FFMA.FTZ R188, R11, R3.reuse, -R176 ;  /* 0x000000030bbc7223 */ /* 0x080fe400000108b0 */
[--C-:B------:R-:W-:Y:S02]  /*21bc0*/  FFMA.FTZ R180, R12, R3, -R178.reuse ;  /* 0x000000030cb47223 */ /* 0x100fe400000108b2 */
[C---:B--2---:R-:W-:Y:S02]  /*21bd0*/  FMUL.FTZ R10, R167.reuse, R158 ;  /* 0x0000009ea70a7220 */ /* 0x044fe40000410000 */
[C---:B------:R-:W-:Y:S02]  /*21be0*/  FMUL.FTZ R11, R167.reuse, R159 ;  /* 0x0000009fa70b7220 */ /* 0x040fe40000410000 */
[C---:B------:R-:W-:Y:S01]  /*21bf0*/  FMUL.FTZ R6, R167.reuse, R162 ;  /* 0x000000a2a7067220 */ /* 0x040fe20000410000 */
[----:B------:R-:W2:Y:S01]  /*21c00*/  MUFU.EX2 R190, R190 ;  /* 0x000000be00be7308 */ /* 0x000ea20000000800 */
[----:B------:R-:W-:Y:S02]  /*21c10*/  FMUL.FTZ R7, R167, R163 ;  /* 0x000000a3a7077220 */ /* 0x000fe40000410000 */
[----:B------:R-:W-:Y:S02]  /*21c20*/  FFMA.FTZ R181, R13, R3, -R178 ;  /* 0x000000030db57223 */ /* 0x000fe400000108b2 */
[C---:B----4-:R-:W-:Y:S02]  /*21c30*/  FMUL.FTZ R8, R166.reuse, R156 ;  /* 0x0000009ca6087220 */ /* 0x050fe40000410000 */
[C---:B------:R-:W-:Y:S02]  /*21c40*/  FMUL.FTZ R9, R166.reuse, R157 ;  /* 0x0000009da6097220 */ /* 0x040fe40000410000 */
[----:B------:R-:W4:Y:S01]  /*21c50*/  LDSM.16.MT88.4 R156, [R225+0xa000] ;  /* 0x00a00000e19c783b */ /* 0x000f220000004200 */
[----:B------:R-:W-:Y:S01]  /*21c60*/  MUFU.EX2 R192, R192 ;  /* 0x000000c000c07308 */ /* 0x000fe20000000800 */
[C---:B------:R-:W-:Y:S02]  /*21c70*/  FMUL.FTZ R12, R166.reuse, R152 ;  /* 0x00000098a60c7220 */ /* 0x040fe40000410000 */
[C---:B------:R-:W-:Y:S02]  /*21c80*/  FMUL.FTZ R13, R166.reuse, R153 ;  /* 0x00000099a60d7220 */ /* 0x040fe40000410000 */
[C---:B------:R-:W-:Y:S02]  /*21c90*/  FMUL.FTZ R4, R166.reuse, R160 ;  /* 0x000000a0a6047220 */ /* 0x040fe40000410000 */
[----:B------:R-:W-:Y:S02]  /*21ca0*/  FMUL.FTZ R5, R166, R161 ;  /* 0x000000a1a6057220 */ /* 0x000fe40000410000 */
[-CC-:B------:R-:W-:Y:S01]  /*21cb0*/  FFMA.FTZ R183, R14, R3.reuse, -R176.reuse ;  /* 0x000000030eb77223 */ /* 0x180fe200000108b0 */
[----:B------:R-:W5:Y:S01]  /*21cc0*/  MUFU.EX2 R191, R191 ;  /* 0x000000bf00bf7308 */ /* 0x000f620000000800 */
[----:B------:R-:W-:Y:S02]  /*21cd0*/  FMUL.FTZ R14, R167, R154 ;  /* 0x0000009aa70e7220 */ /* 0x000fe40000410000 */
[----:B------:R-:W-:Y:S01]  /*21ce0*/  FFMA.FTZ R184, R15, R3, -R176 ;  /* 0x000000030fb87223 */ /* 0x000fe200000108b0 */
[----:B--2---:R-:W-:Y:S01]  /*21cf0*/  F2FP.BF16.PACK_AB R160, R190, R189 ;  /* 0x000000bdbea0723e */ /* 0x004fe200000010ff */
[C---:B------:R-:W-:Y:S02]  /*21d00*/  FMUL.FTZ R15, R167.reuse, R155 ;  /* 0x0000009ba70f7220 */ /* 0x040fe40000410000 */
[----:B------:R-:W2:Y:S01]  /*21d10*/  LDSM.16.MT88.4 R152, [R224+0xa000] ;  /* 0x00a00000e098783b */ /* 0x000ea20000004200 */
[--C-:B------:R-:W-:Y:S02]  /*21d20*/  FFMA.FTZ R16, R16, R3, -R178.reuse ;  /* 0x0000000310107223 */ /* 0x100fe400000108b2 */
[----:B------:R-:W-:Y:S01]  /*21d30*/  MUFU.EX2 R185, R185 ;  /* 0x000000b900b97308 */ /* 0x000fe20000000800 */
[C---:B------:R-:W-:Y:S02]  /*21d40*/  FMUL.FTZ R138, R167.reuse, R138 ;  /* 0x0000008aa78a7220 */ /* 0x040fe40000410000 */
[----:B------:R-:W-:Y:S02]  /*21d50*/  FMUL.FTZ R139, R167, R139 ;  /* 0x0000008ba78b7220 */ /* 0x000fe40000410000 */
[C---:B------:R-:W-:Y:S02]  /*21d60*/  FMUL.FTZ R136, R166.reuse, R136 ;  /* 0x00000088a6887220 */ /* 0x040fe40000410000 */
[C---:B------:R-:W-:Y:S02]  /*21d70*/  FMUL.FTZ R137, R166.reuse, R137 ;  /* 0x00000089a6897220 */ /* 0x040fe40000410000 */
[----:B------:R-:W-:Y:S01]  /*21d80*/  FFMA.FTZ R177, R17, R3, -R178 ;  /* 0x0000000311b17223 */ /* 0x000fe200000108b2 */
[----:B------:R-:W1:Y:S01]  /*21d90*/  MUFU.EX2 R186, R186 ;  /* 0x000000ba00ba7308 */ /* 0x000e620000000800 */
[C---:B------:R-:W-:Y:S02]  /*21da0*/  FMUL.FTZ R17, R166.reuse, R149 ;  /* 0x00000095a6117220 */ /* 0x040fe40000410000 */
[--C-:B------:R-:W-:Y:S01]  /*21db0*/  FFMA.FTZ R182, R19, R3, -R176.reuse ;  /* 0x0000000313b67223 */ /* 0x100fe200000108b0 */
[----:B-----5:R-:W-:Y:S01]  /*21dc0*/  F2FP.BF16.PACK_AB R161, R191, R192 ;  /* 0x000000c0bfa1723e */ /* 0x020fe200000010ff */
[C---:B------:R-:W-:Y:S02]  /*21dd0*/  FMUL.FTZ R19, R167.reuse, R151 ;  /* 0x00000097a7137220 */ /* 0x040fe40000410000 */
[C---:B------:R-:W-:Y:S02]  /*21de0*/  FMUL.FTZ R142, R167.reuse, R142 ;  /* 0x0000008ea78e7220 */ /* 0x040fe40000410000 */
[C---:B------:R-:W-:Y:S01]  /*21df0*/  FMUL.FTZ R143, R167.reuse, R143 ;  /* 0x0000008fa78f7220 */ /* 0x040fe20000410000 */
[----:B------:R-:W-:Y:S01]  /*21e00*/  MUFU.EX2 R187, R187 ;  /* 0x000000bb00bb7308 */ /* 0x000fe20000000800 */
[C---:B------:R-:W-:Y:S02]  /*21e10*/  FMUL.FTZ R140, R166.reuse, R140 ;  /* 0x0000008ca68c7220 */ /* 0x040fe40000410000 */
[C---:B------:R-:W-:Y:S02]  /*21e20*/  FMUL.FTZ R141, R166.reuse, R141 ;  /* 0x0000008da68d7220 */ /* 0x040fe40000410000 */
[C---:B------:R-:W-:Y:S02]  /*21e30*/  FMUL.FTZ R146, R167.reuse, R146 ;  /* 0x00000092a7927220 */ /* 0x040fe40000410000 */
[----:B------:R-:W-:Y:S02]  /*21e40*/  FMUL.FTZ R147, R167, R147 ;  /* 0x00000093a7937220 */ /* 0x000fe40000410000 */
[C---:B------:R-:W-:Y:S01]  /*21e50*/  FMUL.FTZ R144, R166.reuse, R144 ;  /* 0x00000090a6907220 */ /* 0x040fe20000410000 */
[----:B------:R-:W5:Y:S01]  /*21e60*/  MUFU.EX2 R188, R188 ;  /* 0x000000bc00bc7308 */ /* 0x000f620000000800 */
[----:B------:R-:W-:Y:S02]  /*21e70*/  FMUL.FTZ R145, R166, R145 ;  /* 0x00000091a6917220 */ /* 0x000fe40000410000 */
[----:B------:R-:W-:Y:S01]  /*21e80*/  FFMA.FTZ R179, R22, R3, -R176 ;  /* 0x0000000316b37223 */ /* 0x000fe200000108b0 */
[----:B-1----:R-:W-:Y:S01]  /*21e90*/  F2FP.BF16.PACK_AB R162, R186, R185 ;  /* 0x000000b9baa2723e */ /* 0x002fe200000010ff */
[-CC-:B------:R-:W-:Y:S02]  /*21ea0*/  FFMA.FTZ R40, R40, R3.reuse, -R178.reuse ;  /* 0x0000000328287223 */ /* 0x180fe400000108b2 */
[-CC-:B------:R-:W-:Y:S02]  /*21eb0*/  FFMA.FTZ R41, R41, R3.reuse, -R178.reuse ;  /* 0x0000000329297223 */ /* 0x180fe400000108b2 */
[-C--:B------:R-:W-:Y:S01]  /*21ec0*/  FFMA.FTZ R56, R56, R3.reuse, -R178 ;  /* 0x0000000338387223 */ /* 0x080fe200000108b2 */
[----:B------:R-:W-:Y:S01]  /*21ed0*/  MUFU.EX2 R180, R180 ;  /* 0x000000b400b47308 */ /* 0x000fe20000000800 */
[-C--:B------:R-:W-:Y:S02]  /*21ee0*/  FFMA.FTZ R59, R59, R3.reuse, -R176 ;  /* 0x000000033b3b7223 */ /* 0x080fe400000108b0 */
[-C--:B------:R-:W-:Y:S02]  /*21ef0*/  FFMA.FTZ R60, R60, R3.reuse, -R178 ;  /* 0x000000033c3c7223 */ /* 0x080fe400000108b2 */
[----:B------:R-:W-:Y:S02]  /*21f00*/  FFMA.FTZ R118, R118, R3, -R176 ;  /* 0x0000000376767223 */ /* 0x000fe400000108b0 */
[C---:B------:R-:W-:Y:S02]  /*21f10*/  FMUL.FTZ R134, R167.reuse, R134 ;  /* 0x00000086a7867220 */ /* 0x040fe40000410000 */
[C---:B------:R-:W-:Y:S01]  /*21f20*/  FMUL.FTZ R135, R167.reuse, R135 ;  /* 0x00000087a7877220 */ /* 0x040fe20000410000 */
[----:B------:R-:W1:Y:S01]  /*21f30*/  MUFU.EX2 R181, R181 ;  /* 0x000000b500b57308 */ /* 0x000e620000000800 */
[C---:B------:R-:W-:Y:S02]  /*21f40*/  FMUL.FTZ R132, R166.reuse, R132 ;  /* 0x00000084a6847220 */ /* 0x040fe40000410000 */
[----:B------:R-:W-:Y:S01]  /*21f50*/  FMUL.FTZ R133, R166, R133 ;  /* 0x00000085a6857220 */ /* 0x000fe20000410000 */
[C---:B-----5:R-:W-:Y:S01]  /*21f60*/  F2FP.BF16.PACK_AB R163, R188.reuse, R187 ;  /* 0x000000bbbca3723e */ /* 0x060fe200000010ff */
[----:B---3--:R-:W-:Y:S04]  /*21f70*/  FFMA.FTZ R192, R167, R193, R192 ;  /* 0x000000c1a7c07223 */ /* 0x008fe800000100c0 */
[----:B------:R-:W-:Y:S01]  /*21f80*/  FADD.FTZ R192, R191, R192 ;  /* 0x000000c0bfc07221 */ /* 0x000fe20000010000 */
[----:B------:R-:W3:Y:S01]  /*21f90*/  MUFU.EX2 R183, R183 ;  /* 0x000000b700b77308 */ /* 0x000ee20000000800 */
[C---:B------:R-:W-:Y:S05]  /*21fa0*/  HMMA.16816.F32.BF16 R4, R160.reuse, R168, R4 ;  /* 0x000000a8a004723c */ /* 0x040fea0000041804 */
[----:B------:R-:W-:Y:S03]  /*21fb0*/  FADD.FTZ R192, R187, R192 ;  /* 0x000000c0bbc07221 */ /* 0x000fe60000010000 */
[C---:B------:R-:W-:Y:S01]  /*21fc0*/  HMMA.16816.F32.BF16 R8, R160.reuse, R170, R8 ;  /* 0x000000aaa008723c */ /* 0x040fe20000041808 */
[----:B------:R-:W5:Y:S01]  /*21fd0*/  MUFU.EX2 R184, R184 ;  /* 0x000000b800b87308 */ /* 0x000f620000000800 */
[----:B------:R-:W-:Y:S02]  /*21fe0*/  LDSM.16.MT88.4 R168, [R225+0xa800] ;  /* 0x00a80000e1a8783b */ /* 0x000fe40000004200 */
[----:B------:R-:W-:Y:S04]  /*21ff0*/  FADD.FTZ R188, R188, R192 ;  /* 0x000000c0bcbc7221 */ /* 0x000fe80000010000 */
[C---:B------:R-:W-:Y:S03]  /*22000*/  HMMA.16816.F32.BF16 R12, R160.reuse, R172, R12 ;  /* 0x000000aca00c723c */ /* 0x040fe6000004180c */
[----:B------:R2:W-:Y:S04]  /*22010*/  MUFU.EX2 R172, R16 ;  /* 0x0000001000ac7308 */ /* 0x0005e80000000800 */
[-C--:B------:R-:W-:Y:S01]  /*22020*/  FFMA.FTZ R173, R20, R3.reuse, -R178 ;  /* 0x0000000314ad7223 */ /* 0x080fe200000108b2 */
[C---:B------:R-:W-:Y:S04]  /*22030*/  HMMA.16816.F32.BF16 R132, R160.reuse, R174, R132 ;  /* 0x000000aea084723c */ /* 0x040fe80000041884 */
[----:B-1----:R-:W-:Y:S01]  /*22040*/  F2FP.BF16.PACK_AB R20, R181, R180 ;  /* 0x000000b4b514723e */ /* 0x002fe200000010ff */
[----:B------:R-:W1:Y:S01]  /*22050*/  MUFU.EX2 R177, R177 ;  /* 0x000000b100b17308 */ /* 0x000e620000000800 */
[----:B---3--:R-:W-:Y:S02]  /*22060*/  FADD.FTZ R188, R183, R188 ;  /* 0x000000bcb7bc7221 */ /* 0x008fe40000010000 */
[C---:B----4-:R-:W-:Y:S04]  /*22070*/  HMMA.16816.F32.BF16 R136, R160.reuse, R156, R136 ;  /* 0x0000009ca088723c */ /* 0x050fe80000041888 */
[-C--:B------:R-:W-:Y:S02]  /*22080*/  FFMA.FTZ R175, R18, R3.reuse, -R176 ;  /* 0x0000000312af7223 */ /* 0x080fe400000108b0 */
[----:B------:R-:W-:Y:S01]  /*22090*/  FMUL.FTZ R18, R167, R150 ;  /* 0x00000096a7127220 */ /* 0x000fe20000410000 */
[----:B------:R-:W-:Y:S01]  /*220a0*/  MUFU.EX2 R182, R182 ;  /* 0x000000b600b67308 */ /* 0x000fe20000000800 */
[----:B------:R-:W-:Y:S01]  /*220b0*/  FFMA.FTZ R174, R21, R3, -R178 ;  /* 0x0000000315ae7223 */ /* 0x000fe200000108b2 */
[----:B-----5:R-:W-:Y:S03]  /*220c0*/  F2FP.BF16.PACK_AB R21, R184, R183 ;  /* 0x000000b7b815723e */ /* 0x020fe600000010ff */
[----:B--2---:R-:W-:Y:S01]  /*220d0*/  FMUL.FTZ R16, R166, R148 ;  /* 0x00000094a6107220 */ /* 0x004fe20000410000 */
[----:B------:R-:W-:Y:S01]  /*220e0*/  MOV R167, R0 ;  /* 0x0000000000a77202 */ /* 0x000fe20000000f00 */
[----:B------:R-:W2:Y:S01]  /*220f0*/  LDSM.16.MT88.4 R148, [R230+0xa800] ;  /* 0x00a80000e694783b */ /* 0x000ea20000004200 */
[----:B------:R-:W-:Y:S02]  /*22100*/  FADD.FTZ R184, R184, R188 ;  /* 0x000000bcb8b87221 */ /* 0x000fe40000010000 */
[----:B------:R-:W3:Y:S02]  /*22110*/  MUFU.EX2 R175, R175 ;  /* 0x000000af00af7308 */ /* 0x000ee40000000800 */
[C---:B------:R-:W-:Y:S03]  /*22120*/  HMMA.16816.F32.BF16 R16, R160.reuse, R158, R16 ;  /* 0x0000009ea010723c */ /* 0x040fe60000041810 */
[----:B------:R-:W4:Y:S01]  /*22130*/  LDSM.16.MT88.4 R156, [R226+0xa800] ;  /* 0x00a80000e29c783b */ /* 0x000f220000004200 */
[----:B-1----:R-:W-:Y:S04]  /*22140*/  F2FP.BF16.PACK_AB R22, R177, R172 ;  /* 0x000000acb116723e */ /* 0x002fe800000010ff */
[----:B------:R-:W-:Y:S01]  /*22150*/  MUFU.EX2 R173, R173 ;  /* 0x000000ad00ad7308 */ /* 0x000fe20000000800 */
[C---:B------:R-:W-:Y:S07]  /*22160*/  HMMA.16816.F32.BF16 R140, R160.reuse, R152, R140 ;  /* 0x00000098a08c723c */ /* 0x040fee000004188c */
[----:B------:R-:W-:Y:S01]  /*22170*/  FFMA.FTZ R152, R23, R3, -R176 ;  /* 0x0000000317987223 */ /* 0x000fe200000108b0 */
[----:B------:R-:W-:Y:S01]  /*22180*/  HMMA.16816.F32.BF16 R144, R160, R154, R144 ;  /* 0x0000009aa090723c */ /* 0x000fe20000041890 */
[----:B------:R-:W-:Y:S03]  /*22190*/  MUFU.EX2 R174, R174 ;  /* 0x000000ae00ae7308 */ /* 0x000fe60000000800 */
[----:B---3--:R-:W-:Y:S01]  /*221a0*/  F2FP.BF16.PACK_AB R23, R182, R175 ;  /* 0x000000afb617723e */ /* 0x008fe200000010ff */
[----:B------:R-:W-:Y:S02]  /*221b0*/  FADD.FTZ R184, R175, R184 ;  /* 0x000000b8afb87221 */ /* 0x000fe40000010000 */
[-CC-:B------:R-:W-:Y:S04]  /*221c0*/  FFMA.FTZ R161, R24, R3.reuse, -R178.reuse ;  /* 0x0000000318a17223 */ /* 0x180fe800000108b2 */
[----:B------:R1:W-:Y:S01]  /*221d0*/  MUFU.EX2 R160, R152 ;  /* 0x0000009800a07308 */ /* 0x0003e20000000800 */
[-C--:B------:R-:W-:Y:S02]  /*221e0*/  FFMA.FTZ R162, R25, R3.reuse, -R178 ;  /* 0x0000000319a27223 */ /* 0x080fe400000108b2 */
[-C--:B------:R-:W-:Y:S02]  /*221f0*/  FFMA.FTZ R163, R31, R3.reuse, -R176 ;  /* 0x000000031fa37223 */ /* 0x080fe400000108b0 */
[----:B------:R-:W-:Y:S01]  /*22200*/  FADD.FTZ R182, R182, R184 ;  /* 0x000000b8b6b67221 */ /* 0x000fe20000010000 */
[C---:B--2---:R-:W-:Y:S04]  /*22210*/  HMMA.16816.F32.BF16 R4, R20.reuse, R148, R4 ;  /* 0x000000941404723c */ /* 0x044fe80000041804 */
[----:B------:R-:W2:Y:S04]  /*22220*/  MUFU.EX2 R179, R179 ;  /* 0x000000b300b37308 */ /* 0x000ea80000000800 */
[C---:B------:R-:W-:Y:S01]  /*22230*/  HMMA.16816.F32.BF16 R8, R20.reuse, R150, R8 ;  /* 0x000000961408723c */ /* 0x040fe20000041808 */
[----:B------:R-:W-:Y:S05]  /*22240*/  LDSM.16.MT88.4 R148, [R230+0xb000] ;  /* 0x00b00000e694783b */ /* 0x000fea0000004200 */
[----:B------:R-:W-:Y:S02]  /*22250*/  MUFU.EX2 R161, R161 ;  /* 0x000000a100a17308 */ /* 0x000fe40000000800 */
[C---:B----4-:R-:W-:Y:S01]  /*22260*/  HMMA.16816.F32.BF16 R12, R20.reuse, R156, R12 ;  /* 0x0000009c140c723c */ /* 0x050fe2000004180c */
[----:B-1----:R-:W1:Y:S07]  /*22270*/  LDSM.16.MT88.4 R152, [R224+0xa800] ;  /* 0x00a80000e098783b */ /* 0x002e6e0000004200 */
[----:B------:R-:W-:Y:S01]  /*22280*/  MUFU.EX2 R162, R162 ;  /* 0x000000a200a27308 */ /* 0x000fe20000000800 */
[-CC-:B------:R-:W-:Y:S01]  /*22290*/  FFMA.FTZ R156, R26, R3.reuse, -R176.reuse ;  /* 0x000000031a9c7223 */ /* 0x180fe200000108b0 */
[C---:B------:R-:W-:Y:S03]  /*222a0*/  HMMA.16816.F32.BF16 R132, R20.reuse, R158, R132 ;  /* 0x0000009e1484723c */ /* 0x040fe60000041884 */
[-C--:B------:R-:W-:Y:S02]  /*222b0*/  FFMA.FTZ R157, R27, R3.reuse, -R176 ;  /* 0x000000031b9d7223 */ /* 0x080fe400000108b0 */
[----:B------:R-:W3:Y:S01]  /*222c0*/  LDSM.16.MT88.4 R24, [R226+0xb000] ;  /* 0x00b00000e218783b */ /* 0x000ee20000004200 */
[----:B--2---:R-:W-:Y:S02]  /*222d0*/  FADD.FTZ R182, R179, R182 ;  /* 0x000000b6b3b67221 */ /* 0x004fe40000010000 */
[----:B------:R-:W2:Y:S01]  /*222e0*/  MUFU.EX2 R156, R156 ;  /* 0x0000009c009c7308 */ /* 0x000ea20000000800 */
[-CC-:B------:R-:W-:Y:S01]  /*222f0*/  FFMA.FTZ R158, R28, R3.reuse, -R178.reuse ;  /* 0x000000031c9e7223 */ /* 0x180fe200000108b2 */
[C---:B------:R-:W-:Y:S03]  /*22300*/  HMMA.16816.F32.BF16 R136, R20.reuse, R168, R136 ;  /* 0x000000a81488723c */ /* 0x040fe60000041888 */
[-C--:B------:R-:W-:Y:S02]  /*22310*/  FFMA.FTZ R159, R29, R3.reuse, -R178 ;  /* 0x000000031d9f7223 */ /* 0x080fe400000108b2 */
[----:B------:R-:W-:Y:S02]  /*22320*/  FADD.FTZ R182, R160, R182 ;  /* 0x000000b6a0b67221 */ /* 0x000fe40000010000 */
[-CC-:B------:R-:W-:Y:S01]  /*22330*/  FFMA.FTZ R168, R30, R3.reuse, -R176.reuse ;  /* 0x000000031ea87223 */ /* 0x180fe200000108b0 */
[----:B------:R-:W4:Y:S01]  /*22340*/  MUFU.EX2 R157, R157 ;  /* 0x0000009d009d7308 */ /* 0x000f220000000800 */
[----:B------:R-:W-:Y:S01]  /*22350*/  LDSM.16.MT88.4 R28, [R224+0xb000] ;  /* 0x00b00000e01c783b */ /* 0x000fe20000004200 */
[C---:B------:R-:W-:Y:S03]  /*22360*/  HMMA.16816.F32.BF16 R16, R20.reuse, R170, R16 ;  /* 0x000000aa1410723c */ /* 0x040fe60000041810 */
[-CC-:B------:R-:W-:Y:S04]  /*22370*/  FFMA.FTZ R169, R34, R3.reuse, -R176.reuse ;  /* 0x0000000322a97223 */ /* 0x180fe800000108b0 */
[----:B------:R-:W5:Y:S01]  /*22380*/  LDL.LU R171, [R1] ;  /* 0x0000000001ab7983 */ /* 0x000f620000300800 */
[----:B------:R-:W-:Y:S01]  /*22390*/  MUFU.EX2 R158, R158 ;  /* 0x0000009e009e7308 */ /* 0x000fe20000000800 */
[-C--:B------:R-:W-:Y:S01]  /*223a0*/  FFMA.FTZ R170, R63, R3.reuse, -R176 ;  /* 0x000000033faa7223 */ /* 0x080fe200000108b0 */
[C---:B-1----:R-:W-:Y:S03]  /*223b0*/  HMMA.16816.F32.BF16 R140, R20.reuse, R152, R140 ;  /* 0x00000098148c723c */ /* 0x042fe6000004188c */
[----:B--2---:R-:W-:Y:S02]  /*223c0*/  FADD.FTZ R182, R156, R182 ;  /* 0x000000b69cb67221 */ /* 0x004fe40000010000 */
[-C--:B------:R-:W-:Y:S03]  /*223d0*/  FFMA.FTZ R63, R65, R3.reuse, -R178 ;  /* 0x00000003413f7223 */ /* 0x080fe600000108b2 */
[----:B------:R-:W1:Y:S01]  /*223e0*/  MUFU.EX2 R159, R159 ;  /* 0x0000009f009f7308 */ /* 0x000e620000000800 */
[-C--:B------:R-:W-:Y:S01]  /*223f0*/  FFMA.FTZ R65, R67, R3.reuse, -R176 ;  /* 0x0000000343417223 */ /* 0x080fe200000108b0 */
[----:B------:R-:W-:Y:S01]  /*22400*/  HMMA.16816.F32.BF16 R144, R20, R154, R144 ;  /* 0x0000009a1490723c */ /* 0x000fe20000041890 */
[----:B------:R-:W2:Y:S02]  /*22410*/  LDSM.16.MT88.4 R152, [R225+0xb000] ;  /* 0x00b00000e198783b */ /* 0x000ea40000004200 */
[-C--:B------:R-:W-:Y:S02]  /*22420*/  FFMA.FTZ R67, R68, R3.reuse, -R178 ;  /* 0x0000000344437223 */ /* 0x080fe400000108b2 */
[----:B------:R-:W-:Y:S02]  /*22430*/  FFMA.FTZ R68, R71, R3, -R176 ;  /* 0x0000000347447223 */ /* 0x000fe400000108b0 */
[C---:B----4-:R-:W-:Y:S01]  /*22440*/  F2FP.BF16.PACK_AB R23, R157.reuse, R156 ;  /* 0x0000009c9d17723e */ /* 0x050fe200000010ff */
[----:B------:R-:W-:Y:S01]  /*22450*/  MUFU.EX2 R168, R168 ;  /* 0x000000a800a87308 */ /* 0x000fe20000000800 */
[----:B------:R-:W-:Y:S03]  /*22460*/  FADD.FTZ R157, R157, R182 ;  /* 0x000000b69d9d7221 */ /* 0x000fe60000010000 */
[----:B------:R-:W-:Y:S01]  /*22470*/  F2FP.BF16.PACK_AB R20, R174, R173 ;  /* 0x000000adae14723e */ /* 0x000fe200000010ff */
[----:B------:R-:W-:Y:S01]  /*22480*/  FFMA.FTZ R71, R73, R3, -R178 ;  /* 0x0000000349477223 */ /* 0x000fe200000108b2 */
[----:B------:R-:W-:Y:S01]  /*22490*/  F2FP.BF16.PACK_AB R21, R160, R179 ;  /* 0x000000b3a015723e */ /* 0x000fe200000010ff */
[----:B------:R-:W-:Y:S01]  /*224a0*/  FFMA.FTZ R73, R75, R3, -R176 ;  /* 0x000000034b497223 */ /* 0x000fe200000108b0 */
[----:B------:R-:W-:Y:S01]  /*224b0*/  F2FP.BF16.PACK_AB R22, R162, R161 ;  /* 0x000000a1a216723e */ /* 0x000fe200000010ff */
[-C--:B------:R-:W-:Y:S01]  /*224c0*/  FFMA.FTZ R75, R76, R3.reuse, -R178 ;  /* 0x000000034c4b7223 */ /* 0x080fe200000108b2 */
[----:B------:R-:W-:Y:S01]  /*224d0*/  MUFU.EX2 R163, R163 ;  /* 0x000000a300a37308 */ /* 0x000fe20000000800 */
[-CC-:B------:R-:W-:Y:S02]  /*224e0*/  FFMA.FTZ R76, R78, R3.reuse, -R176.reuse ;  /* 0x000000034e4c7223 */ /* 0x180fe400000108b0 */
[-C--:B------:R-:W-:Y:S02]  /*224f0*/  FFMA.FTZ R78, R79, R3.reuse, -R176 ;  /* 0x000000034f4e7223 */ /* 0x080fe400000108b0 */
[C---:B------:R-:W-:Y:S03]  /*22500*/  HMMA.16816.F32.BF16 R4, R20.reuse, R148, R4 ;  /* 0x000000941404723c */ /* 0x040fe60000041804 */
[-C--:B------:R-:W-:Y:S02]  /*22510*/  FFMA.FTZ R79, R81, R3.reuse, -R178 ;  /* 0x00000003514f7223 */ /* 0x080fe400000108b2 */
[----:B------:R-:W-:Y:S01]  /*22520*/  MUFU.EX2 R169, R169 ;  /* 0x000000a900a97308 */ /* 0x000fe20000000800 */
[-C--:B------:R-:W-:Y:S02]  /*22530*/  FFMA.FTZ R81, R83, R3.reuse, -R176 ;  /* 0x0000000353517223 */ /* 0x080fe400000108b0 */
[-CC-:B------:R-:W-:Y:S01]  /*22540*/  FFMA.FTZ R149, R32, R3.reuse, -R178.reuse ;  /* 0x0000000320957223 */ /* 0x180fe200000108b2 */
[C---:B------:R-:W-:Y:S03]  /*22550*/  HMMA.16816.F32.BF16 R8, R20.reuse, R150, R8 ;  /* 0x000000961408723c */ /* 0x040fe60000041808 */
[-CC-:B------:R-:W-:Y:S02]  /*22560*/  FFMA.FTZ R148, R33, R3.reuse, -R178.reuse ;  /* 0x0000000321947223 */ /* 0x180fe400000108b2 */
[-C--:B------:R-:W-:Y:S01]  /*22570*/  FFMA.FTZ R83, R85, R3.reuse, -R178 ;  /* 0x0000000355537223 */ /* 0x080fe200000108b2 */
[----:B------:R-:W-:Y:S01]  /*22580*/  MUFU.EX2 R149, R149 ;  /* 0x0000009500957308 */ /* 0x000fe20000000800 */
[-C--:B------:R-:W-:Y:S01]  /*22590*/  FFMA.FTZ R150, R35, R3.reuse, -R176 ;  /* 0x0000000323967223 */ /* 0x080fe200000108b0 */
[C---:B---3--:R-:W-:Y:S01]  /*225a0*/  HMMA.16816.F32.BF16 R12, R20.reuse, R24, R12 ;  /* 0x00000018140c723c */ /* 0x048fe2000004180c */
[----:B------:R-:W-:Y:S03]  /*225b0*/  LDSM.16.MT88.4 R32, [R226+0xb800] ;  /* 0x00b80000e220783b */ /* 0x000fe60000004200 */
[-CC-:B------:R-:W-:Y:S02]  /*225c0*/  FFMA.FTZ R151, R36, R3.reuse, -R178.reuse ;  /* 0x0000000324977223 */ /* 0x180fe400000108b2 */
[-CC-:B------:R-:W-:Y:S02]  /*225d0*/  FFMA.FTZ R85, R88, R3.reuse, -R178.reuse ;  /* 0x0000000358557223 */ /* 0x180fe400000108b2 */
[----:B------:R-:W3:Y:S01]  /*225e0*/  MUFU.EX2 R148, R148 ;  /* 0x0000009400947308 */ /* 0x000ee20000000800 */
[C---:B------:R-:W-:Y:S01]  /*225f0*/  HMMA.16816.F32.BF16 R132, R20.reuse, R26, R132 ;  /* 0x0000001a1484723c */ /* 0x040fe20000041884 */
[----:B------:R-:W4:Y:S02]  /*22600*/  LDSM.16.MT88.4 R24, [R230+0xb800] ;  /* 0x00b80000e618783b */ /* 0x000f240000004200 */
[-C--:B------:R-:W-:Y:S02]  /*22610*/  FFMA.FTZ R88, R92, R3.reuse, -R178 ;  /* 0x000000035c587223 */ /* 0x080fe400000108b2 */
[-CC-:B------:R-:W-:Y:S02]  /*22620*/  FFMA.FTZ R92, R94, R3.reuse, -R176.reuse ;  /* 0x000000035e5c7223 */ /* 0x180fe400000108b0 */
[-C--:B------:R-:W-:Y:S01]  /*22630*/  FFMA.FTZ R94, R95, R3.reuse, -R176 ;  /* 0x000000035f5e7223 */ /* 0x080fe200000108b0 */
[C---:B--2---:R-:W-:Y:S01]  /*22640*/  HMMA.16816.F32.BF16 R136, R20.reuse, R152, R136 ;  /* 0x000000981488723c */ /* 0x044fe20000041888 */
[----:B------:R-:W2:Y:S03]  /*22650*/  MUFU.EX2 R150, R150 ;  /* 0x0000009600967308 */ /* 0x000ea60000000800 */
[-CC-:B------:R-:W-:Y:S02]  /*22660*/  FFMA.FTZ R95, R97, R3.reuse, -R178.reuse ;  /* 0x00000003615f7223 */ /* 0x180fe400000108b2 */
[-CC-:B------:R-:W-:Y:S02]  /*22670*/  FFMA.FTZ R97, R100, R3.reuse, -R178.reuse ;  /* 0x0000000364617223 */ /* 0x180fe400000108b2 */
[-C--:B------:R-:W-:Y:S01]  /*22680*/  FFMA.FTZ R152, R37, R3.reuse, -R178 ;  /* 0x0000000325987223 */ /* 0x080fe200000108b2 */
[C---:B------:R-:W-:Y:S02]  /*22690*/  HMMA.16816.F32.BF16 R16, R20.reuse, R154, R16 ;  /* 0x0000009a1410723c */ /* 0x040fe40000041810 */
[----:B------:R-:W-:Y:S01]  /*226a0*/  MUFU.EX2 R151, R151 ;  /* 0x0000009700977308 */ /* 0x000fe20000000800 */
[-CC-:B------:R-:W-:Y:S02]  /*226b0*/  FFMA.FTZ R153, R38, R3.reuse, -R176.reuse ;  /* 0x0000000326997223 */ /* 0x180fe400000108b0 */
[-CC-:B------:R-:W-:Y:S02]  /*226c0*/  FFMA.FTZ R100, R102, R3.reuse, -R176.reuse ;  /* 0x0000000366647223 */ /* 0x180fe400000108b0 */
[-CC-:B------:R-:W-:Y:S01]  /*226d0*/  FFMA.FTZ R154, R39, R3.reuse, -R176.reuse ;  /* 0x00000003279a7223 */ /* 0x180fe200000108b0 */
[C---:B------:R-:W-:Y:S01]  /*226e0*/  HMMA.16816.F32.BF16 R140, R20.reuse, R28, R140 ;  /* 0x0000001c148c723c */ /* 0x040fe2000004188c */
[----:B------:R-:W-:Y:S03]  /*226f0*/  LDSM.16.MT88.4 R36, [R224+0xb800] ;  /* 0x00b80000e024783b */ /* 0x000fe60000004200 */
[----:B------:R-:W4:Y:S01]  /*22700*/  MUFU.EX2 R152, R152 ;  /* 0x0000009800987308 */ /* 0x000f220000000800 */
[-CC-:B------:R-:W-:Y:S02]  /*22710*/  FFMA.FTZ R155, R42, R3.reuse, -R176.reuse ;  /* 0x000000032a9b7223 */ /* 0x180fe400000108b0 */
[-C--:B------:R-:W-:Y:S01]  /*22720*/  FFMA.FTZ R42, R43, R3.reuse, -R176 ;  /* 0x000000032b2a7223 */ /* 0x080fe200000108b0 */
[----:B------:R-:W-:Y:S01]  /*22730*/  HMMA.16816.F32.BF16 R144, R20, R30, R144 ;  /* 0x0000001e1490723c */ /* 0x000fe20000041890 */
[----:B------:R-:W4:Y:S03]  /*22740*/  LDSM.16.MT88.4 R28, [R225+0xb800] ;  /* 0x00b80000e11c783b */ /* 0x000f260000004200 */
[-CC-:B------:R-:W-:Y:S02]  /*22750*/  FFMA.FTZ R43, R44, R3.reuse, -R178.reuse ;  /* 0x000000032c2b7223 */ /* 0x180fe400000108b2 */
[----:B------:R-:W-:Y:S01]  /*22760*/  MUFU.EX2 R153, R153 ;  /* 0x0000009900997308 */ /* 0x000fe20000000800 */
[----:B-1----:R-:W-:Y:S01]  /*22770*/  F2FP.BF16.PACK_AB R20, R159, R158 ;  /* 0x0000009e9f14723e */ /* 0x002fe200000010ff */
[----:B------:R-:W-:Y:S01]  /*22780*/  FFMA.FTZ R44, R45, R3, -R178 ;  /* 0x000000032d2c7223 */ /* 0x000fe200000108b2 */
[----:B---3--:R-:W-:Y:S03]  /*22790*/  F2FP.BF16.PACK_AB R22, R148, R149 ;  /* 0x000000959416723e */ /* 0x008fe600000010ff */
[----:B--2---:R-:W-:Y:S01]  /*227a0*/  F2FP.BF16.PACK_AB R23, R150, R169 ;  /* 0x000000a99617723e */ /* 0x004fe200000010ff */
[-CC-:B------:R-:W-:Y:S01]  /*227b0*/  FFMA.FTZ R45, R46, R3.reuse, -R176.reuse ;  /* 0x000000032e2d7223 */ /* 0x180fe200000108b0 */
[----:B------:R-:W-:Y:S01]  /*227c0*/  F2FP.BF16.PACK_AB R21, R163, R168 ;  /* 0x000000a8a315723e */ /* 0x000fe200000010ff */
[----:B------:R-:W-:Y:S01]  /*227d0*/  FADD.FTZ R168, R168, R157 ;  /* 0x0000009da8a87221 */ /* 0x000fe20000010000 */
[----:B------:R-:W1:Y:S01]  /*227e0*/  MUFU.EX2 R154, R154 ;  /* 0x0000009a009a7308 */ /* 0x000e620000000800 */
[-C--:B------:R-:W-:Y:S02]  /*227f0*/  FFMA.FTZ R46, R47, R3.reuse, -R176 ;  /* 0x000000032f2e7223 */ /* 0x080fe400000108b0 */
[-CC-:B------:R-:W-:Y:S02]  /*22800*/  FFMA.FTZ R47, R48, R3.reuse, -R178.reuse ;  /* 0x00000003302f7223 */ /* 0x180fe400000108b2 */
[C---:B----4-:R-:W-:Y:S03]  /*22810*/  HMMA.16816.F32.BF16 R4, R20.reuse, R24, R4 ;  /* 0x000000181404723c */ /* 0x050fe60000041804 */
[-C--:B------:R-:W-:Y:S02]  /*22820*/  FFMA.FTZ R48, R49, R3.reuse, -R178 ;  /* 0x0000000331307223 */ /* 0x080fe400000108b2 */
[----:B------:R-:W-:Y:S01]  /*22830*/  MUFU.EX2 R40, R40 ;  /* 0x0000002800287308 */ /* 0x000fe20000000800 */
[-CC-:B------:R-:W-:Y:S02]  /*22840*/  FFMA.FTZ R49, R50, R3.reuse, -R176.reuse ;  /* 0x0000000332317223 */ /* 0x180fe400000108b0 */
[C---:B------:R-:W-:Y:S01]  /*22850*/  HMMA.16816.F32.BF16 R8, R20.reuse, R26, R8 ;  /* 0x0000001a1408723c */ /* 0x040fe20000041808 */
[----:B------:R-:W2:Y:S03]  /*22860*/  LDSM.16.MT88.4 R24, [R230+0xc000] ;  /* 0x00c00000e618783b */ /* 0x000ea60000004200 */
[-C--:B------:R-:W-:Y:S02]  /*22870*/  FFMA.FTZ R50, R51, R3.reuse, -R176 ;  /* 0x0000000333327223 */ /* 0x080fe400000108b0 */
[-CC-:B------:R-:W-:Y:S01]  /*22880*/  FFMA.FTZ R51, R52, R3.reuse, -R178.reuse ;  /* 0x0000000334337223 */ /* 0x180fe200000108b2 */
[----:B------:R-:W3:Y:S01]  /*22890*/  MUFU.EX2 R41, R41 ;  /* 0x0000002900297308 */ /* 0x000ee20000000800 */
[C---:B------:R-:W-:Y:S04]  /*228a0*/  HMMA.16816.F32.BF16 R12, R20.reuse, R32, R12 ;  /* 0x00000020140c723c */ /* 0x040fe8000004180c */
[-C--:B------:R-:W-:Y:S02]  /*228b0*/  FFMA.FTZ R52, R53, R3.reuse, -R178 ;  /* 0x0000000335347223 */ /* 0x080fe400000108b2 */
[-CC-:B------:R-:W-:Y:S02]  /*228c0*/  FFMA.FTZ R53, R54, R3.reuse, -R176.reuse ;  /* 0x0000000336357223 */ /* 0x180fe400000108b0 */
[C---:B------:R-:W-:Y:S01]  /*228d0*/  HMMA.16816.F32.BF16 R132, R20.reuse, R34, R132 ;  /* 0x000000221484723c */ /* 0x040fe20000041884 */
[----:B------:R-:W-:Y:S01]  /*228e0*/  MUFU.EX2 R155, R155 ;  /* 0x0000009b009b7308 */ /* 0x000fe20000000800 */
[----:B------:R-:W4:Y:S02]  /*228f0*/  LDSM.16.MT88.4 R32, [R226+0xc000] ;  /* 0x00c00000e220783b */ /* 0x000f240000004200 */
[-C--:B------:R-:W-:Y:S02]  /*22900*/  FFMA.FTZ R54, R55, R3.reuse, -R176 ;  /* 0x0000000337367223 */ /* 0x080fe400000108b0 */
[-C--:B------:R-:W-:Y:S02]  /*22910*/  FFMA.FTZ R55, R57, R3.reuse, -R178 ;  /* 0x0000000339377223 */ /* 0x080fe400000108b2 */
[C---:B------:R-:W-:Y:S03]  /*22920*/  HMMA.16816.F32.BF16 R136, R20.reuse, R28, R136 ;  /* 0x0000001c1488723c */ /* 0x040fe60000041888 */
[----:B------:R-:W1:Y:S01]  /*22930*/  MUFU.EX2 R42, R42 ;  /* 0x0000002a002a7308 */ /* 0x000e620000000800 */
[-C--:B------:R-:W-:Y:S02]  /*22940*/  FFMA.FTZ R57, R58, R3.reuse, -R176 ;  /* 0x000000033a397223 */ /* 0x080fe400000108b0 */
[-C--:B------:R-:W-:Y:S02]  /*22950*/  FFMA.FTZ R58, R61, R3.reuse, -R178 ;  /* 0x000000033d3a7223 */ /* 0x080fe400000108b2 */
[C---:B------:R-:W-:Y:S01]  /*22960*/  HMMA.16816.F32.BF16 R16, R20.reuse, R30, R16 ;  /* 0x0000001e1410723c */ /* 0x040fe20000041810 */
[----:B------:R-:W4:Y:S03]  /*22970*/  LDSM.16.MT88.4 R28, [R225+0xc000] ;  /* 0x00c00000e11c783b */ /* 0x000f260000004200 */
[-C--:B------:R-:W-:Y:S01]  /*22980*/  FFMA.FTZ R61, R62, R3.reuse, -R176 ;  /* 0x000000033e3d7223 */ /* 0x080fe200000108b0 */
[----:B------:R-:W-:Y:S01]  /*22990*/  MUFU.EX2 R43, R43 ;  /* 0x0000002b002b7308 */ /* 0x000fe20000000800 */
[-C--:B------:R-:W-:Y:S02]  /*229a0*/  FFMA.FTZ R62, R64, R3.reuse, -R178 ;  /* 0x00000003403e7223 */ /* 0x080fe400000108b2 */
[C---:B------:R-:W-:Y:S04]  /*229b0*/  HMMA.16816.F32.BF16 R140, R20.reuse, R36, R140 ;  /* 0x00000024148c723c */ /* 0x040fe8000004188c */
[-C--:B------:R-:W-:Y:S02]  /*229c0*/  FFMA.FTZ R64, R66, R3.reuse, -R176 ;  /* 0x0000000342407223 */ /* 0x080fe400000108b0 */
[-C--:B------:R-:W-:Y:S01]  /*229d0*/  FFMA.FTZ R66, R69, R3.reuse, -R178 ;  /* 0x0000000345427223 */ /* 0x080fe200000108b2 */
[----:B------:R-:W2:Y:S01]  /*229e0*/  MUFU.EX2 R44, R44 ;  /* 0x0000002c002c7308 */ /* 0x000ea20000000800 */
[----:B------:R-:W-:Y:S01]  /*229f0*/  HMMA.16816.F32.BF16 R144, R20, R38, R144 ;  /* 0x000000261490723c */ /* 0x000fe20000041890 */
[----:B------:R-:W4:Y:S03]  /*22a00*/  LDSM.16.MT88.4 R36, [R224+0xc000] ;  /* 0x00c00000e024783b */ /* 0x000f260000004200 */
[-C--:B------:R-:W-:Y:S02]  /*22a10*/  FFMA.FTZ R69, R70, R3.reuse, -R176 ;  /* 0x0000000346457223 */ /* 0x080fe400000108b0 */
[----:B------:R-:W-:Y:S01]  /*22a20*/  FFMA.FTZ R70, R72, R3, -R178 ;  /* 0x0000000348467223 */ /* 0x000fe200000108b2 */
[----:B------:R-:W-:Y:S01]  /*22a30*/  F2FP.BF16.PACK_AB R20, R152, R151 ;  /* 0x000000979814723e */ /* 0x000fe200000010ff */
[----:B------:R-:W-:Y:S01]  /*22a40*/  FFMA.FTZ R72, R74, R3, -R176 ;  /* 0x000000034a487223 */ /* 0x000fe200000108b0 */
[----:B------:R-:W-:Y:S03]  /*22a50*/  MUFU.EX2 R45, R45 ;  /* 0x0000002d002d7308 */ /* 0x000fe60000000800 */
[----:B-1----:R-:W-:Y:S01]  /*22a60*/  F2FP.BF16.PACK_AB R21, R154, R153 ;  /* 0x000000999a15723e */ /* 0x002fe200000010ff */
[-CC-:B------:R-:W-:Y:S01]  /*22a70*/  FFMA.FTZ R74, R77, R3.reuse, -R178.reuse ;  /* 0x000000034d4a7223 */ /* 0x180fe200000108b2 */
[----:B---3--:R-:W-:Y:S01]  /*22a80*/  F2FP.BF16.PACK_AB R22, R41, R40 ;  /* 0x000000282916723e */ /* 0x008fe200000010ff */
[----:B------:R-:W-:Y:S01]  /*22a90*/  FFMA.FTZ R77, R80, R3, -R178 ;  /* 0x00000003504d7223 */ /* 0x000fe200000108b2 */
[----:B------:R-:W-:Y:S01]  /*22aa0*/  F2FP.BF16.PACK_AB R23, R42, R155 ;  /* 0x0000009b2a17723e */ /* 0x000fe200000010ff */
[-C--:B------:R-:W-:Y:S02]  /*22ab0*/  FFMA.FTZ R80, R82, R3.reuse, -R176 ;  /* 0x0000000352507223 */ /* 0x080fe400000108b0 */
[----:B------:R-:W1:Y:S01]  /*22ac0*/  MUFU.EX2 R46, R46 ;  /* 0x0000002e002e7308 */ /* 0x000e620000000800 */
[-C--:B------:R-:W-:Y:S02]  /*22ad0*/  FFMA.FTZ R82, R84, R3.reuse, -R178 ;  /* 0x0000000354527223 */ /* 0x080fe400000108b2 */
[-CC-:B------:R-:W-:Y:S01]  /*22ae0*/  FFMA.FTZ R84, R86, R3.reuse, -R176.reuse ;  /* 0x0000000356547223 */ /* 0x180fe200000108b0 */
[C---:B--2---:R-:W-:Y:S03]  /*22af0*/  HMMA.16816.F32.BF16 R4, R20.reuse, R24, R4 ;  /* 0x000000181404723c */ /* 0x044fe60000041804 */
[-C--:B------:R-:W-:Y:S02]  /*22b00*/  FFMA.FTZ R86, R87, R3.reuse, -R176 ;  /* 0x0000000357567223 */ /* 0x080fe400000108b0 */
[-C--:B------:R-:W-:Y:S01]  /*22b10*/  FFMA.FTZ R87, R89, R3.reuse, -R178 ;  /* 0x0000000359577223 */ /* 0x080fe200000108b2 */
[----:B------:R-:W-:Y:S01]  /*22b20*/  MUFU.EX2 R47, R47 ;  /* 0x0000002f002f7308 */ /* 0x000fe20000000800 */
[-CC-:B------:R-:W-:Y:S01]  /*22b30*/  FFMA.FTZ R89, R90, R3.reuse, -R176.reuse ;  /* 0x000000035a597223 */ /* 0x180fe200000108b0 */
[C---:B------:R-:W-:Y:S01]  /*22b40*/  HMMA.16816.F32.BF16 R8, R20.reuse, R26, R8 ;  /* 0x0000001a1408723c */ /* 0x040fe20000041808 */
[----:B------:R-:W2:Y:S03]  /*22b50*/  LDSM.16.MT88.4 R24, [R230+0xc800] ;  /* 0x00c80000e618783b */ /* 0x000ea60000004200 */
[-C--:B------:R-:W-:Y:S02]  /*22b60*/  FFMA.FTZ R90, R91, R3.reuse, -R176 ;  /* 0x000000035b5a7223 */ /* 0x080fe400000108b0 */
[-CC-:B------:R-:W-:Y:S02]  /*22b70*/  FFMA.FTZ R91, R93, R3.reuse, -R178.reuse ;  /* 0x000000035d5b7223 */ /* 0x180fe400000108b2 */
[----:B------:R-:W3:Y:S01]  /*22b80*/  MUFU.EX2 R48, R48 ;  /* 0x0000003000307308 */ /* 0x000ee20000000800 */
[C---:B----4-:R-:W-:Y:S03]  /*22b90*/  HMMA.16816.F32.BF16 R12, R20.reuse, R32, R12 ;  /* 0x00000020140c723c */ /* 0x050fe6000004180c */
[-C--:B------:R-:W-:Y:S02]  /*22ba0*/  FFMA.FTZ R93, R96, R3.reuse, -R178 ;  /* 0x00000003605d7223 */ /* 0x080fe400000108b2 */
[-CC-:B------:R-:W-:Y:S02]  /*22bb0*/  FFMA.FTZ R96, R98, R3.reuse, -R176.reuse ;  /* 0x0000000362607223 */ /* 0x180fe400000108b0 */
[-C--:B------:R-:W-:Y:S01]  /*22bc0*/  FFMA.FTZ R98, R99, R3.reuse, -R176 ;  /* 0x0000000363627223 */ /* 0x080fe200000108b0 */
[C---:B------:R-:W-:Y:S01]  /*22bd0*/  HMMA.16816.F32.BF16 R132, R20.reuse, R34, R132 ;  /* 0x000000221484723c */ /* 0x040fe20000041884 */
[----:B------:R-:W-:Y:S01]  /*22be0*/  MUFU.EX2 R49, R49 ;  /* 0x0000003100317308 */ /* 0x000fe20000000800 */
[----:B------:R-:W4:Y:S02]  /*22bf0*/  LDSM.16.MT88.4 R32, [R226+0xc800] ;  /* 0x00c80000e220783b */ /* 0x000f240000004200 */
[-C--:B------:R-:W-:Y:S02]  /*22c00*/  FFMA.FTZ R99, R101, R3.reuse, -R178 ;  /* 0x0000000365637223 */ /* 0x080fe400000108b2 */
[-C--:B------:R-:W-:Y:S02]  /*22c10*/  FFMA.FTZ R102, R103, R3.reuse, -R176 ;  /* 0x0000000367667223 */ /* 0x080fe400000108b0 */
[C---:B------:R-:W-:Y:S03]  /*22c20*/  HMMA.16816.F32.BF16 R136, R20.reuse, R28, R136 ;  /* 0x0000001c1488723c */ /* 0x040fe60000041888 */
[----:B------:R-:W1:Y:S01]  /*22c30*/  MUFU.EX2 R50, R50 ;  /* 0x0000003200327308 */ /* 0x000e620000000800 */
[-CC-:B------:R-:W-:Y:S02]  /*22c40*/  FFMA.FTZ R101, R104, R3.reuse, -R178.reuse ;  /* 0x0000000368657223 */ /* 0x180fe400000108b2 */
[-C--:B------:R-:W-:Y:S02]  /*22c50*/  FFMA.FTZ R103, R105, R3.reuse, -R178 ;  /* 0x0000000369677223 */ /* 0x080fe400000108b2 */
[C---:B------:R-:W-:Y:S01]  /*22c60*/  HMMA.16816.F32.BF16 R16, R20.reuse, R30, R16 ;  /* 0x0000001e1410723c */ /* 0x040fe20000041810 */
[----:B------:R-:W4:Y:S03]  /*22c70*/  LDSM.16.MT88.4 R28, [R225+0xc800] ;  /* 0x00c80000e11c783b */ /* 0x000f260000004200 */
[-CC-:B------:R-:W-:Y:S01]  /*22c80*/  FFMA.FTZ R104, R106, R3.reuse, -R176.reuse ;  /* 0x000000036a687223 */ /* 0x180fe200000108b0 */
[----:B------:R-:W-:Y:S01]  /*22c90*/  MUFU.EX2 R51, R51 ;  /* 0x0000003300337308 */ /* 0x000fe20000000800 */
[-C--:B------:R-:W-:Y:S02]  /*22ca0*/  FFMA.FTZ R105, R107, R3.reuse, -R176 ;  /* 0x000000036b697223 */ /* 0x080fe400000108b0 */
[C---:B------:R-:W-:Y:S04]  /*22cb0*/  HMMA.16816.F32.BF16 R140, R20.reuse, R36, R140 ;  /* 0x00000024148c723c */ /* 0x040fe8000004188c */
[-CC-:B------:R-:W-:Y:S02]  /*22cc0*/  FFMA.FTZ R106, R108, R3.reuse, -R178.reuse ;  /* 0x000000036c6a7223 */ /* 0x180fe400000108b2 */
[-C--:B------:R-:W-:Y:S01]  /*22cd0*/  FFMA.FTZ R107, R109, R3.reuse, -R178 ;  /* 0x000000036d6b7223 */ /* 0x080fe200000108b2 */
[----:B------:R-:W2:Y:S01]  /*22ce0*/  MUFU.EX2 R52, R52 ;  /* 0x0000003400347308 */ /* 0x000ea20000000800 */
[----:B------:R-:W-:Y:S01]  /*22cf0*/  HMMA.16816.F32.BF16 R144, R20, R38, R144 ;  /* 0x000000261490723c */ /* 0x000fe20000041890 */
[----:B------:R-:W5:Y:S03]  /*22d00*/  LDSM.16.MT88.4 R36, [R224+0xc800] ;  /* 0x00c80000e024783b */ /* 0x000f660000004200 */
[-CC-:B------:R-:W-:Y:S02]  /*22d10*/  FFMA.FTZ R108, R110, R3.reuse, -R176.reuse ;  /* 0x000000036e6c7223 */ /* 0x180fe400000108b0 */
[----:B------:R-:W-:Y:S01]  /*22d20*/  FFMA.FTZ R110, R111, R3, -R176 ;  /* 0x000000036f6e7223 */ /* 0x000fe200000108b0 */
[----:B------:R-:W-:Y:S01]  /*22d30*/  F2FP.BF16.PACK_AB R20, R44, R43 ;  /* 0x0000002b2c14723e */ /* 0x000fe200000010ff */
[--C-:B------:R-:W-:Y:S01]  /*22d40*/  FFMA.FTZ R109, R112, R3, -R178.reuse ;  /* 0x00000003706d7223 */ /* 0x100fe200000108b2 */
[----:B------:R-:W-:Y:S03]  /*22d50*/  MUFU.EX2 R53, R53 ;  /* 0x0000003500357308 */ /* 0x000fe60000000800 */
[----:B-1----:R-:W-:Y:S01]  /*22d60*/  F2FP.BF16.PACK_AB R21, R46, R45 ;  /* 0x0000002d2e15723e */ /* 0x002fe200000010ff */
[----:B------:R-:W-:Y:S01]  /*22d70*/  FFMA.FTZ R111, R113, R3, -R178 ;  /* 0x00000003716f7223 */ /* 0x000fe200000108b2 */
[----:B---3--:R-:W-:Y:S01]  /*22d80*/  F2FP.BF16.PACK_AB R22, R48, R47 ;  /* 0x0000002f3016723e */ /* 0x008fe200000010ff */
[--C-:B------:R-:W-:Y:S01]  /*22d90*/  FFMA.FTZ R112, R114, R3, -R176.reuse ;  /* 0x0000000372707223 */ /* 0x100fe200000108b0 */
[----:B------:R-:W-:Y:S01]  /*22da0*/  F2FP.BF16.PACK_AB R23, R50, R49 ;  /* 0x000000313217723e */ /* 0x000fe200000010ff */
[-C--:B------:R-:W-:Y:S02]  /*22db0*/  FFMA.FTZ R113, R115, R3.reuse, -R176 ;  /* 0x0000000373717223 */ /* 0x080fe400000108b0 */
[----:B------:R-:W1:Y:S01]  /*22dc0*/  MUFU.EX2 R54, R54 ;  /* 0x0000003600367308 */ /* 0x000e620000000800 */
[----:B------:R-:W-:Y:S02]  /*22dd0*/  FADD.FTZ R168, R163, R168 ;  /* 0x000000a8a3a87221 */ /* 0x000fe40000010000 */
[-C--:B------:R-:W-:Y:S01]  /*22de0*/  FFMA.FTZ R114, R116, R3.reuse, -R178 ;  /* 0x0000000374727223 */ /* 0x080fe200000108b2 */
[C---:B--2---:R-:W-:Y:S03]  /*22df0*/  HMMA.16816.F32.BF16 R4, R20.reuse, R24, R4 ;  /* 0x000000181404723c */ /* 0x044fe60000041804 */
[----:B------:R-:W-:Y:S02]  /*22e00*/  FADD.FTZ R169, R169, R168 ;  /* 0x000000a8a9a97221 */ /* 0x000fe40000010000 */
[-CC-:B------:R-:W-:Y:S01]  /*22e10*/  FFMA.FTZ R115, R117, R3.reuse, -R178.reuse ;  /* 0x0000000375737223 */ /* 0x180fe200000108b2 */
[----:B------:R-:W-:Y:S01]  /*22e20*/  MUFU.EX2 R56, R56 ;  /* 0x0000003800387308 */ /* 0x000fe20000000800 */
[----:B------:R-:W-:Y:S01]  /*22e30*/  FADD.FTZ R169, R150, R169 ;  /* 0x000000a996a97221 */ /* 0x000fe20000010000 */
[C---:B------:R-:W-:Y:S01]  /*22e40*/  HMMA.16816.F32.BF16 R8, R20.reuse, R26, R8 ;  /* 0x0000001a1408723c */ /* 0x040fe20000041808 */
[----:B------:R-:W2:Y:S03]  /*22e50*/  LDSM.16.MT88.4 R24, [R230+0xd000] ;  /* 0x00d00000e618783b */ /* 0x000ea60000004200 */
[----:B------:R-:W-:Y:S04]  /*22e60*/  FADD.FTZ R153, R153, R169 ;  /* 0x000000a999997221 */ /* 0x000fe80000010000 */
[----:B------:R-:W3:Y:S01]  /*22e70*/  MUFU.EX2 R55, R55 ;  /* 0x0000003700377308 */ /* 0x000ee20000000800 */
[C---:B----4-:R-:W-:Y:S03]  /*22e80*/  HMMA.16816.F32.BF16 R12, R20.reuse, R32, R12 ;  /* 0x00000020140c723c */ /* 0x050fe6000004180c */
[----:B------:R-:W-:Y:S04]  /*22e90*/  FADD.FTZ R153, R154, R153 ;  /* 0x000000999a997221 */ /* 0x000fe80000010000 */
[----:B------:R-:W-:Y:S01]  /*22ea0*/  FADD.FTZ R155, R155, R153 ;  /* 0x000000999b9b7221 */ /* 0x000fe20000010000 */
[C---:B------:R-:W-:Y:S01]  /*22eb0*/  HMMA.16816.F32.BF16 R132, R20.reuse, R34, R132 ;  /* 0x000000221484723c */ /* 0x040fe20000041884 */
[----:B------:R-:W-:Y:S01]  /*22ec0*/  MUFU.EX2 R57, R57 ;  /* 0x0000003900397308 */ /* 0x000fe20000000800 */
[----:B------:R-:W4:Y:S02]  /*22ed0*/  LDSM.16.MT88.4 R32, [R226+0xd000] ;  /* 0x00d00000e220783b */ /* 0x000f240000004200 */
[----:B------:R-:W-:Y:S02]  /*22ee0*/  FADD.FTZ R155, R42, R155 ;  /* 0x0000009b2a9b7221 */ /* 0x000fe40000010000 */
[--C-:B------:R-:W-:Y:S02]  /*22ef0*/  FFMA.FTZ R42, R124, R3, -R178.reuse ;  /* 0x000000037c2a7223 */ /* 0x100fe400000108b2 */
[C---:B------:R-:W-:Y:S03]  /*22f00*/  HMMA.16816.F32.BF16 R136, R20.reuse, R28, R136 ;  /* 0x0000001c1488723c */ /* 0x040fe60000041888 */
[----:B------:R-:W1:Y:S01]  /*22f10*/  MUFU.EX2 R59, R59 ;  /* 0x0000003b003b7308 */ /* 0x000e620000000800 */
[----:B------:R-:W-:Y:S02]  /*22f20*/  FADD.FTZ R45, R45, R155 ;  /* 0x0000009b2d2d7221 */ /* 0x000fe40000010000 */
[----:B-----5:R-:W-:Y:S01]  /*22f30*/  FFMA.FTZ R189, R166, R171, R189 ;  /* 0x000000aba6bd7223 */ /* 0x020fe200000100bd */
[----:B------:R-:W-:Y:S01]  /*22f40*/  MOV R166, R2 ;  /* 0x0000000200a67202 */ /* 0x000fe20000000f00 */
[C---:B------:R-:W-:Y:S01]  /*22f50*/  HMMA.16816.F32.BF16 R16, R20.reuse, R30, R16 ;  /* 0x0000001e1410723c */ /* 0x040fe20000041810 */
[----:B------:R-:W5:Y:S03]  /*22f60*/  LDSM.16.MT88.4 R28, [R225+0xd000] ;  /* 0x00d00000e11c783b */ /* 0x000f660000004200 */
[----:B------:R-:W-:Y:S01]  /*22f70*/  FADD.FTZ R45, R46, R45 ;  /* 0x0000002d2e2d7221 */ /* 0x000fe20000010000 */
[----:B------:R-:W-:Y:S01]  /*22f80*/  MUFU.EX2 R60, R60 ;  /* 0x0000003c003c7308 */ /* 0x000fe20000000800 */
[-C--:B------:R-:W-:Y:S02]  /*22f90*/  FFMA.FTZ R46, R128, R3.reuse, -R178 ;  /* 0x00000003802e7223 */ /* 0x080fe400000108b2 */
[C---:B------:R-:W-:Y:S04]  /*22fa0*/  HMMA.16816.F32.BF16 R140, R20.reuse, R36, R140 ;  /* 0x00000024148c723c */ /* 0x040fe8000004188c */
[----:B------:R-:W-:Y:S02]  /*22fb0*/  FADD.FTZ R45, R49, R45 ;  /* 0x0000002d312d7221 */ /* 0x000fe40000010000 */
[----:B------:R-:W-:Y:S01]  /*22fc0*/  FADD.FTZ R189, R190, R189 ;  /* 0x000000bdbebd7221 */ /* 0x000fe20000010000 */
[----:B------:R-:W-:Y:S01]  /*22fd0*/  MUFU.EX2 R58, R58 ;  /* 0x0000003a003a7308 */ /* 0x000fe20000000800 */
[----:B------:R-:W-:Y:S01]  /*22fe0*/  HMMA.16816.F32.BF16 R144, R20, R38, R144 ;  /* 0x000000261490723c */ /* 0x000fe20000041890 */
[----:B------:R-:W5:Y:S03]  /*22ff0*/  LDSM.16.MT88.4 R36, [R224+0xd000] ;  /* 0x00d00000e024783b */ /* 0x000f660000004200 */
[----:B------:R-:W-:Y:S02]  /*23000*/  FADD.FTZ R50, R50, R45 ;  /* 0x0000002d32327221 */ /* 0x000fe40000010000 */
[----:B------:R-:W-:Y:S01]  /*23010*/  FFMA.FTZ R45, R127, R3, -R176 ;  /* 0x000000037f2d7223 */ /* 0x000fe200000108b0 */
[----:B------:R-:W-:Y:S01]  /*23020*/  F2FP.BF16.PACK_AB R20, R52, R51 ;  /* 0x000000333414723e */ /* 0x000fe200000010ff */
[----:B------:R-:W-:Y:S01]  /*23030*/  FADD.FTZ R189, R185, R189 ;  /* 0x000000bdb9bd7221 */ /* 0x000fe20000010000 */
[----:B------:R-:W4:Y:S03]  /*23040*/  MUFU.EX2 R61, R61 ;  /* 0x0000003d003d7308 */ /* 0x000f260000000800 */
[----:B-1----:R-:W-:Y:S01]  /*23050*/  F2FP.BF16.PACK_AB R21, R54, R53 ;  /* 0x000000353615723e */ /* 0x002fe200000010ff */
[----:B------:R-:W-:Y:S01]  /*23060*/  FADD.FTZ R186, R186, R189 ;  /* 0x000000bdbaba7221 */ /* 0x000fe20000010000 */
[----:B---3--:R-:W-:Y:S01]  /*23070*/  F2FP.BF16.PACK_AB R22, R55, R56 ;  /* 0x000000383716723e */ /* 0x008fe200000010ff */
[----:B------:R-:W-:Y:S01]  /*23080*/  FADD.FTZ R50, R53, R50 ;  /* 0x0000003235327221 */ /* 0x000fe20000010000 */
[----:B------:R-:W-:Y:S01]  /*23090*/  F2FP.BF16.PACK_AB R23, R59, R57 ;  /* 0x000000393b17723e */ /* 0x000fe200000010ff */
[----:B------:R-:W-:Y:S02]  /*230a0*/  FADD.FTZ R186, R180, R186 ;  /* 0x000000bab4ba7221 */ /* 0x000fe40000010000 */
[----:B------:R-:W1:Y:S01]  /*230b0*/  MUFU.EX2 R170, R170 ;  /* 0x000000aa00aa7308 */ /* 0x000e620000000800 */
[----:B------:R-:W-:Y:S02]  /*230c0*/  FADD.FTZ R54, R54, R50 ;  /* 0x0000003236367221 */ /* 0x000fe40000010000 */
[----:B------:R-:W-:Y:S01]  /*230d0*/  FADD.FTZ R181, R181, R186 ;  /* 0x000000bab5b57221 */ /* 0x000fe20000010000 */
[C---:B--2---:R-:W-:Y:S03]  /*230e0*/  HMMA.16816.F32.BF16 R4, R20.reuse, R24, R4 ;  /* 0x000000181404723c */ /* 0x044fe60000041804 */
[----:B------:R-:W-:Y:S02]  /*230f0*/  FADD.FTZ R181, R172, R181 ;  /* 0x000000b5acb57221 */ /* 0x000fe40000010000 */
[----:B------:R-:W-:Y:S01]  /*23100*/  FADD.FTZ R54, R57, R54 ;  /* 0x0000003639367221 */ /* 0x000fe20000010000 */
[----:B------:R-:W-:Y:S01]  /*23110*/  MUFU.EX2 R62, R62 ;  /* 0x0000003e003e7308 */ /* 0x000fe20000000800 */
[----:B------:R-:W-:Y:S01]  /*23120*/  FADD.FTZ R177, R177, R181 ;  /* 0x000000b5b1b17221 */ /* 0x000fe20000010000 */
[C---:B------:R-:W-:Y:S01]  /*23130*/  HMMA.16816.F32.BF16 R8, R20.reuse, R26, R8 ;  /* 0x0000001a1408723c */ /* 0x040fe20000041808 */
[----:B------:R-:W2:Y:S03]  /*23140*/  LDSM.16.MT88.4 R24, [R230+0xd800] ;  /* 0x00d80000e618783b */ /* 0x000ea60000004200 */
[----:B------:R-:W-:Y:S02]  /*23150*/  FADD.FTZ R177, R173, R177 ;  /* 0x000000b1adb17221 */ /* 0x000fe40000010000 */
[----:B------:R-:W-:Y:S02]  /*23160*/  FADD.FTZ R59, R59, R54 ;  /* 0x000000363b3b7221 */ /* 0x000fe40000010000 */
[----:B------:R-:W3:Y:S01]  /*23170*/  MUFU.EX2 R63, R63 ;  /* 0x0000003f003f7308 */ /* 0x000ee20000000800 */
[C---:B----4-:R-:W-:Y:S03]  /*23180*/  HMMA.16816.F32.BF16 R12, R20.reuse, R32, R12 ;  /* 0x00000020140c723c */ /* 0x050fe6000004180c */
[----:B------:R-:W-:Y:S02]  /*23190*/  FADD.FTZ R174, R174, R177 ;  /* 0x000000b1aeae7221 */ /* 0x000fe40000010000 */
[----:B------:R-:W-:Y:S02]  /*231a0*/  FADD.FTZ R59, R61, R59 ;  /* 0x0000003b3d3b7221 */ /* 0x000fe40000010000 */
[----:B------:R-:W-:Y:S01]  /*231b0*/  FADD.FTZ R174, R161, R174 ;  /* 0x000000aea1ae7221 */ /* 0x000fe20000010000 */
[C---:B------:R-:W-:Y:S01]  /*231c0*/  HMMA.16816.F32.BF16 R132, R20.reuse, R34, R132 ;  /* 0x000000221484723c */ /* 0x040fe20000041884 */
[----:B------:R-:W-:Y:S01]  /*231d0*/  MUFU.EX2 R64, R64 ;  /* 0x0000004000407308 */ /* 0x000fe20000000800 */
[----:B------:R-:W-:Y:S02]  /*231e0*/  LDSM.16.MT88.4 R32, [R225+0xd800] ;  /* 0x00d80000e120783b */ /* 0x000fe40000004200 */
[----:B------:R-:W-:Y:S04]  /*231f0*/  FADD.FTZ R174, R162, R174 ;  /* 0x000000aea2ae7221 */ /* 0x000fe80000010000 */
[C---:B-----5:R-:W-:Y:S03]  /*23200*/  HMMA.16816.F32.BF16 R136, R20.reuse, R28, R136 ;  /* 0x0000001c1488723c */ /* 0x060fe60000041888 */
[----:B------:R-:W4:Y:S01]  /*23210*/  MUFU.EX2 R65, R65 ;  /* 0x0000004100417308 */ /* 0x000f220000000800 */
[----:B------:R-:W-:Y:S04]  /*23220*/  FADD.FTZ R158, R158, R174 ;  /* 0x000000ae9e9e7221 */ /* 0x000fe80000010000 */
[C---:B------:R-:W-:Y:S01]  /*23230*/  HMMA.16816.F32.BF16 R16, R20.reuse, R30, R16 ;  /* 0x0000001e1410723c */ /* 0x040fe20000041810 */
[----:B------:R-:W5:Y:S03]  /*23240*/  LDSM.16.MT88.4 R28, [R226+0xd800] ;  /* 0x00d80000e21c783b */ /* 0x000f660000004200 */
[----:B------:R-:W-:Y:S01]  /*23250*/  FADD.FTZ R158, R159, R158 ;  /* 0x0000009e9f9e7221 */ /* 0x000fe20000010000 */
[----:B------:R-:W-:Y:S03]  /*23260*/  MUFU.EX2 R67, R67 ;  /* 0x0000004300437308 */ /* 0x000fe60000000800 */
[C---:B------:R-:W-:Y:S04]  /*23270*/  HMMA.16816.F32.BF16 R140, R20.reuse, R36, R140 ;  /* 0x00000024148c723c */ /* 0x040fe8000004188c */
[----:B------:R-:W-:Y:S02]  /*23280*/  FADD.FTZ R149, R149, R158 ;  /* 0x0000009e95957221 */ /* 0x000fe40000010000 */
[----:B------:R-:W-:Y:S01]  /*23290*/  LDSM.16.MT88.4 R156, [R230+0x11800] ;  /* 0x01180000e69c783b */ /* 0x000fe20000004200 */
[----:B------:R-:W2:Y:S01]  /*232a0*/  MUFU.EX2 R66, R66 ;  /* 0x0000004200427308 */ /* 0x000ea20000000800 */
[----:B------:R-:W-:Y:S04]  /*232b0*/  HMMA.16816.F32.BF16 R144, R20, R38, R144 ;  /* 0x000000261490723c */ /* 0x000fe80000041890 */
[----:B------:R-:W-:Y:S02]  /*232c0*/  FADD.FTZ R149, R148, R149 ;  /* 0x0000009594957221 */ /* 0x000fe40000010000 */
[----:B------:R-:W5:Y:S01]  /*232d0*/  LDSM.16.MT88.4 R36, [R224+0xd800] ;  /* 0x00d80000e024783b */ /* 0x000f620000004200 */
[----:B------:R-:W-:Y:S01]  /*232e0*/  F2FP.BF16.PACK_AB R20, R58, R60 ;  /* 0x0000003c3a14723e */ /* 0x000fe200000010ff */
[----:B------:R-:W-:Y:S01]  /*232f0*/  FADD.FTZ R149, R151, R149 ;  /* 0x0000009597957221 */ /* 0x000fe20000010000 */
[----:B------:R-:W-:Y:S03]  /*23300*/  MUFU.EX2 R69, R69 ;  /* 0x0000004500457308 */ /* 0x000fe60000000800 */
[----:B-1----:R-:W-:Y:S01]  /*23310*/  F2FP.BF16.PACK_AB R21, R170, R61 ;  /* 0x0000003daa15723e */ /* 0x002fe200000010ff */
[----:B------:R-:W-:Y:S01]  /*23320*/  FADD.FTZ R152, R152, R149 ;  /* 0x0000009598987221 */ /* 0x000fe20000010000 */
[----:B---3--:R-:W-:Y:S01]  /*23330*/  F2FP.BF16.PACK_AB R22, R63, R62 ;  /* 0x0000003e3f16723e */ /* 0x008fe200000010ff */
[----:B------:R-:W-:Y:S01]  /*23340*/  LDSM.16.MT88.4 R148, [R225+0x11800] ;  /* 0x01180000e194783b */ /* 0x000fe20000004200 */
[----:B----4-:R-:W-:Y:S01]  /*23350*/  F2FP.BF16.PACK_AB R23, R65, R64 ;  /* 0x000000404117723e */ /* 0x010fe200000010ff */
[----:B------:R-:W-:Y:S02]  /*23360*/  FADD.FTZ R152, R40, R152 ;  /* 0x0000009828987221 */ /* 0x000fe40000010000 */
[----:B------:R-:W1:Y:S01]  /*23370*/  MUFU.EX2 R68, R68 ;  /* 0x0000004400447308 */ /* 0x000e620000000800 */
[-C--:B------:R-:W-:Y:S02]  /*23380*/  FFMA.FTZ R40, R122, R3.reuse, -R176 ;  /* 0x000000037a287223 */ /* 0x080fe400000108b0 */
[----:B------:R-:W-:Y:S01]  /*23390*/  FADD.FTZ R41, R41, R152 ;  /* 0x0000009829297221 */ /* 0x000fe20000010000 */
[C---:B--2---:R-:W-:Y:S03]  /*233a0*/  HMMA.16816.F32.BF16 R4, R20.reuse, R24, R4 ;  /* 0x000000181404723c */ /* 0x044fe60000041804 */
[----:B------:R-:W-:Y:S02]  /*233b0*/  FADD.FTZ R41, R43, R41 ;  /* 0x000000292b297221 */ /* 0x000fe40000010000 */
[-C--:B------:R-:W-:Y:S01]  /*233c0*/  FFMA.FTZ R43, R125, R3.reuse, -R178 ;  /* 0x000000037d2b7223 */ /* 0x080fe200000108b2 */
[----:B------:R-:W-:Y:S01]  /*233d0*/  MUFU.EX2 R70, R70 ;  /* 0x0000004600467308 */ /* 0x000fe20000000800 */
[----:B------:R-:W-:Y:S01]  /*233e0*/  FADD.FTZ R44, R44, R41 ;  /* 0x000000292c2c7221 */ /* 0x000fe20000010000 */
[C---:B------:R-:W-:Y:S01]  /*233f0*/  HMMA.16816.F32.BF16 R8, R20.reuse, R26, R8 ;  /* 0x0000001a1408723c */ /* 0x040fe20000041808 */
[----:B------:R-:W2:Y:S03]  /*23400*/  LDSM.16.MT88.4 R24, [R230+0xe000] ;  /* 0x00e00000e618783b */ /* 0x000ea60000004200 */
[-C--:B------:R-:W-:Y:S02]  /*23410*/  FFMA.FTZ R41, R123, R3.reuse, -R176 ;  /* 0x000000037b297223 */ /* 0x080fe400000108b0 */
[----:B------:R-:W-:Y:S02]  /*23420*/  FADD.FTZ R44, R47, R44 ;  /* 0x0000002c2f2c7221 */ /* 0x000fe40000010000 */
[----:B------:R-:W3:Y:S01]  /*23430*/  MUFU.EX2 R71, R71 ;  /* 0x0000004700477308 */ /* 0x000ee20000000800 */
[C---:B-----5:R-:W-:Y:S03]  /*23440*/  HMMA.16816.F32.BF16 R12, R20.reuse, R28, R12 ;  /* 0x0000001c140c723c */ /* 0x060fe6000004180c */
[----:B------:R-:W-:Y:S02]  /*23450*/  FADD.FTZ R48, R48, R44 ;  /* 0x0000002c30307221 */ /* 0x000fe40000010000 */
[----:B------:R-:W-:Y:S02]  /*23460*/  FFMA.FTZ R44, R126, R3, -R176 ;  /* 0x000000037e2c7223 */ /* 0x000fe400000108b0 */
[----:B------:R-:W-:Y:S01]  /*23470*/  FADD.FTZ R170, R170, R59 ;  /* 0x0000003baaaa7221 */ /* 0x000fe20000010000 */
[C---:B------:R-:W-:Y:S01]  /*23480*/  HMMA.16816.F32.BF16 R132, R20.reuse, R30, R132 ;  /* 0x0000001e1484723c */ /* 0x040fe20000041884 */
[----:B------:R-:W-:Y:S01]  /*23490*/  MUFU.EX2 R72, R72 ;  /* 0x0000004800487308 */ /* 0x000fe20000000800 */
[----:B------:R-:W4:Y:S02]  /*234a0*/  LDSM.16.MT88.4 R28, [R226+0xe000] ;  /* 0x00e00000e21c783b */ /* 0x000f240000004200 */
[----:B------:R-:W-:Y:S02]  /*234b0*/  FADD.FTZ R170, R64, R170 ;  /* 0x000000aa40aa7221 */ /* 0x000fe40000010000 */
[----:B------:R-:W-:Y:S02]  /*234c0*/  FADD.FTZ R48, R51, R48 ;  /* 0x0000003033307221 */ /* 0x000fe40000010000 */
[C---:B------:R-:W-:Y:S03]  /*234d0*/  HMMA.16816.F32.BF16 R136, R20.reuse, R32, R136 ;  /* 0x000000201488723c */ /* 0x040fe60000041888 */
[----:B------:R-:W5:Y:S01]  /*234e0*/  MUFU.EX2 R73, R73 ;  /* 0x0000004900497308 */ /* 0x000f620000000800 */
[----:B------:R-:W-:Y:S02]  /*234f0*/  FADD.FTZ R170, R65, R170 ;  /* 0x000000aa41aa7221 */ /* 0x000fe40000010000 */
[----:B------:R-:W-:Y:S02]  /*23500*/  FADD.FTZ R52, R52, R48 ;  /* 0x0000003034347221 */ /* 0x000fe40000010000 */
[C---:B------:R-:W-:Y:S01]  /*23510*/  HMMA.16816.F32.BF16 R16, R20.reuse, R34, R16 ;  /* 0x000000221410723c */ /* 0x040fe20000041810 */
[----:B------:R-:W4:Y:S03]  /*23520*/  LDSM.16.MT88.4 R32, [R225+0xe000] ;  /* 0x00e00000e120783b */ /* 0x000f260000004200 */
[----:B------:R-:W-:Y:S01]  /*23530*/  FADD.FTZ R52, R56, R52 ;  /* 0x0000003438347221 */ /* 0x000fe20000010000 */
[----:B------:R-:W-:Y:S03]  /*23540*/  MUFU.EX2 R75, R75 ;  /* 0x0000004b004b7308 */ /* 0x000fe60000000800 */
[C---:B------:R-:W-:Y:S04]  /*23550*/  HMMA.16816.F32.BF16 R140, R20.reuse, R36, R140 ;  /* 0x00000024148c723c */ /* 0x040fe8000004188c */
[----:B------:R-:W-:Y:S03]  /*23560*/  FADD.FTZ R52, R55, R52 ;  /* 0x0000003437347221 */ /* 0x000fe60000010000 */
[----:B------:R-:W2:Y:S01]  /*23570*/  MUFU.EX2 R74, R74 ;  /* 0x0000004a004a7308 */ /* 0x000ea20000000800 */
[----:B------:R-:W-:Y:S01]  /*23580*/  HMMA.16816.F32.BF16 R144, R20, R38, R144 ;  /* 0x000000261490723c */ /* 0x000fe20000041890 */
[----:B------:R-:W4:Y:S03]  /*23590*/  LDSM.16.MT88.4 R36, [R224+0xe000] ;  /* 0x00e00000e024783b */ /* 0x000f260000004200 */
[----:B------:R-:W-:Y:S03]  /*235a0*/  FADD.FTZ R60, R60, R52 ;  /* 0x000000343c3c7221 */ /* 0x000fe60000010000 */
        /* <DEDUP_REMOVED lines=13> */
[----:B------:R-:W-:Y:S02]  /*23680*/  FADD.FTZ R72, R73, R72 ;  /* 0x0000004849487221 */ /* 0x000fe40000010000 */
[----:B------:R-:W-:Y:S01]  /*23690*/  FADD.FTZ R67, R67, R62 ;  /* 0x0000003e43437221 */ /* 0x000fe20000010000 */
[----:B------:R-:W-:Y:S02]  /*236a0*/  MUFU.EX2 R77, R77 ;  /* 0x0000004d004d7308 */ /* 0x000fe40000000800 */
        /* <DEDUP_REMOVED lines=9> */
[----:B------:R-:W4:Y:S06]  /*23740*/  LDSM.16.MT88.4 R28, [R226+0xe800] ;  /* 0x00e80000e21c783b */ /* 0x000f2c0000004200 */
[C---:B------:R-:W-:Y:S03]  /*23750*/  HMMA.16816.F32.BF16 R136, R20.reuse, R32, R136 ;  /* 0x000000201488723c */ /* 0x040fe60000041888 */
[----:B------:R-:W5:Y:S05]  /*23760*/  MUFU.EX2 R81, R81 ;  /* 0x0000005100517308 */ /* 0x000f6a0000000800 */
[C---:B------:R-:W-:Y:S01]  /*23770*/  HMMA.16816.F32.BF16 R16, R20.reuse, R34, R16 ;  /* 0x000000221410723c */ /* 0x040fe20000041810 */
[----:B------:R-:W4:Y:S04]  /*23780*/  LDSM.16.MT88.4 R32, [R225+0xe800] ;  /* 0x00e80000e120783b */ /* 0x000f280000004200 */
[----:B------:R-:W2:Y:S03]  /*23790*/  MUFU.EX2 R82, R82 ;  /* 0x0000005200527308 */ /* 0x000ea60000000800 */
        /* <DEDUP_REMOVED lines=23> */
[C---:B----4-:R-:W-:Y:S01]  /*23910*/  HMMA.16816.F32.BF16 R12, R20.reuse, R28, R12 ;  /* 0x0000001c140c723c */ /* 0x050fe2000004180c */
        /* <DEDUP_REMOVED lines=8> */
[----:B------:R-:W2:Y:S01]  /*239a0*/  MUFU.EX2 R88, R88 ;  /* 0x0000005800587308 */ /* 0x000ea20000000800 */
[C---:B------:R-:W-:Y:S08]  /*239b0*/  HMMA.16816.F32.BF16 R140, R20.reuse, R36, R140 ;  /* 0x00000024148c723c */ /* 0x040ff0000004188c */
[----:B------:R-:W-:Y:S01]  /*239c0*/  HMMA.16816.F32.BF16 R144, R20, R38, R144 ;  /* 0x000000261490723c */ /* 0x000fe20000041890 */
[----:B------:R-:W4:Y:S01]  /*239d0*/  MUFU.EX2 R91, R91 ;  /* 0x0000005b005b7308 */ /* 0x000f220000000800 */
[----:B------:R-:W4:Y:S05]  /*239e0*/  LDSM.16.MT88.4 R36, [R224+0xf000] ;  /* 0x00f00000e024783b */ /* 0x000f2a0000004200 */
[C---:B------:R-:W-:Y:S01]  /*239f0*/  F2FP.BF16.PACK_AB R20, R83.reuse, R82 ;  /* 0x000000525314723e */ /* 0x040fe200000010ff */
        /* <DEDUP_REMOVED lines=10> */
[----:B------:R-:W1:Y:S02]  /*23aa0*/  MUFU.EX2 R94, R94 ;  /* 0x0000005e005e7308 */ /* 0x000e640000000800 */
[----:B------:R-:W-:Y:S02]  /*23ab0*/  FADD.FTZ R87, R88, R87 ;  /* 0x0000005758577221 */ /* 0x000fe40000010000 */
[----:B------:R-:W-:Y:S03]  /*23ac0*/  FADD.FTZ R89, R89, R84 ;  /* 0x0000005459597221 */ /* 0x000fe60000010000 */
[C---:B------:R-:W-:Y:S01]  /*23ad0*/  HMMA.16816.F32.BF16 R8, R20.reuse, R26, R8 ;  /* 0x0000001a1408723c */ /* 0x040fe20000041808 */
[----:B------:R-:W2:Y:S02]  /*23ae0*/  LDSM.16.MT88.4 R24, [R230+0xf800] ;  /* 0x00f80000e618783b */ /* 0x000ea40000004200 */
[----:B------:R-:W-:Y:S01]  /*23af0*/  MUFU.EX2 R93, R93 ;  /* 0x0000005d005d7308 */ /* 0x000fe20000000800 */
[----:B------:R-:W-:Y:S04]  /*23b00*/  FADD.FTZ R89, R90, R89 ;  /* 0x000000595a597221 */ /* 0x000fe80000010000 */
[C---:B----4-:R-:W-:Y:S05]  /*23b10*/  HMMA.16816.F32.BF16 R12, R20.reuse, R28, R12 ;  /* 0x0000001c140c723c */ /* 0x050fea000004180c */
[----:B------:R-:W3:Y:S03]  /*23b20*/  MUFU.EX2 R95, R95 ;  /* 0x0000005f005f7308 */ /* 0x000ee60000000800 */
[C---:B------:R-:W-:Y:S01]  /*23b30*/  HMMA.16816.F32.BF16 R132, R20.reuse, R30, R132 ;  /* 0x0000001e1484723c */ /* 0x040fe20000041884 */
[----:B------:R-:W4:Y:S06]  /*23b40*/  LDSM.16.MT88.4 R28, [R226+0xf800] ;  /* 0x00f80000e21c783b */ /* 0x000f2c0000004200 */
[----:B------:R-:W-:Y:S01]  /*23b50*/  MUFU.EX2 R96, R96 ;  /* 0x0000006000607308 */ /* 0x000fe20000000800 */
[C---:B------:R-:W-:Y:S08]  /*23b60*/  HMMA.16816.F32.BF16 R136, R20.reuse, R32, R136 ;  /* 0x000000201488723c */ /* 0x040ff00000041888 */
[C---:B------:R-:W-:Y:S01]  /*23b70*/  HMMA.16816.F32.BF16 R16, R20.reuse, R34, R16 ;  /* 0x000000221410723c */ /* 0x040fe20000041810 */
[----:B------:R-:W5:Y:S01]  /*23b80*/  MUFU.EX2 R98, R98 ;  /* 0x0000006200627308 */ /* 0x000f620000000800 */
[----:B------:R-:W4:Y:S06]  /*23b90*/  LDSM.16.MT88.4 R32, [R225+0xf800] ;  /* 0x00f80000e120783b */ /* 0x000f2c0000004200 */
[C---:B------:R-:W-:Y:S03]  /*23ba0*/  HMMA.16816.F32.BF16 R140, R20.reuse, R36, R140 ;  /* 0x00000024148c723c */ /* 0x040fe6000004188c */
[----:B------:R-:W2:Y:S05]  /*23bb0*/  MUFU.EX2 R97, R97 ;  /* 0x0000006100617308 */ /* 0x000eaa0000000800 */
[----:B------:R-:W-:Y:S01]  /*23bc0*/  HMMA.16816.F32.BF16 R144, R20, R38, R144 ;  /* 0x000000261490723c */ /* 0x000fe20000041890 */
[----:B------:R-:W4:Y:S04]  /*23bd0*/  LDSM.16.MT88.4 R36, [R224+0xf800] ;  /* 0x00f80000e024783b */ /* 0x000f280000004200 */
[----:B------:R-:W-:Y:S02]  /*23be0*/  MUFU.EX2 R99, R99 ;  /* 0x0000006300637308 */ /* 0x000fe40000000800 */
[C---:B------:R-:W-:Y:S01]  /*23bf0*/  F2FP.BF16.PACK_AB R20, R91.reuse, R88 ;  /* 0x000000585b14723e */ /* 0x040fe200000010ff */
[----:B------:R-:W-:Y:S01]  /*23c00*/  FADD.FTZ R91, R91, R87 ;  /* 0x000000575b5b7221 */ /* 0x000fe20000010000 */
[----:B-1----:R-:W-:Y:S03]  /*23c10*/  F2FP.BF16.PACK_AB R21, R94, R92 ;  /* 0x0000005c5e15723e */ /* 0x002fe600000010ff */
[----:B---3--:R-:W-:Y:S01]  /*23c20*/  F2FP.BF16.PACK_AB R22, R95, R93 ;  /* 0x0000005d5f16723e */ /* 0x008fe200000010ff */
[----:B------:R-:W-:Y:S01]  /*23c30*/  FADD.FTZ R91, R93, R91 ;  /* 0x0000005b5d5b7221 */ /* 0x000fe20000010000 */
[----:B-----5:R-:W-:Y:S01]  /*23c40*/  F2FP.BF16.PACK_AB R23, R98, R96 ;  /* 0x000000606217723e */ /* 0x020fe200000010ff */
[----:B------:R-:W1:Y:S01]  /*23c50*/  MUFU.EX2 R100, R100 ;  /* 0x0000006400647308 */ /* 0x000e620000000800 */
[----:B------:R-:W-:Y:S02]  /*23c60*/  FADD.FTZ R92, R92, R89 ;  /* 0x000000595c5c7221 */ /* 0x000fe40000010000 */
[----:B------:R-:W-:Y:S02]  /*23c70*/  FADD.FTZ R95, R95, R91 ;  /* 0x0000005b5f5f7221 */ /* 0x000fe40000010000 */
[----:B------:R-:W-:Y:S01]  /*23c80*/  FADD.FTZ R92, R94, R92 ;  /* 0x0000005c5e5c7221 */ /* 0x000fe20000010000 */
[C---:B--2---:R-:W-:Y:S03]  /*23c90*/  HMMA.16816.F32.BF16 R4, R20.reuse, R24, R4 ;  /* 0x000000181404723c */ /* 0x044fe60000041804 */
[----:B------:R-:W-:Y:S01]  /*23ca0*/  FADD.FTZ R95, R97, R95 ;  /* 0x0000005f615f7221 */ /* 0x000fe20000010000 */
[----:B------:R-:W2:Y:S01]  /*23cb0*/  MUFU.EX2 R102, R102 ;  /* 0x0000006600667308 */ /* 0x000ea20000000800 */
[----:B------:R-:W-:Y:S03]  /*23cc0*/  FADD.FTZ R92, R96, R92 ;  /* 0x0000005c605c7221 */ /* 0x000fe60000010000 */
[C---:B------:R-:W-:Y:S01]  /*23cd0*/  HMMA.16816.F32.BF16 R8, R20.reuse, R26, R8 ;  /* 0x0000001a1408723c */ /* 0x040fe20000041808 */
[----:B------:R-:W3:Y:S03]  /*23ce0*/  LDSM.16.MT88.4 R24, [R230+0x10000] ;  /* 0x01000000e618783b */ /* 0x000ee60000004200 */
[----:B------:R-:W-:Y:S02]  /*23cf0*/  FADD.FTZ R98, R98, R92 ;  /* 0x0000005c62627221 */ /* 0x000fe40000010000 */
[----:B------:R-:W-:Y:S02]  /*23d00*/  MUFU.EX2 R101, R101 ;  /* 0x0000006500657308 */ /* 0x000fe40000000800 */
[C---:B----4-:R-:W-:Y:S04]  /*23d10*/  HMMA.16816.F32.BF16 R12, R20.reuse, R28, R12 ;  /* 0x0000001c140c723c */ /* 0x050fe8000004180c */
[----:B-1----:R-:W-:Y:S04]  /*23d20*/  FADD.FTZ R98, R100, R98 ;  /* 0x0000006264627221 */ /* 0x002fe80000010000 */
[C---:B------:R-:W-:Y:S01]  /*23d30*/  HMMA.16816.F32.BF16 R132, R20.reuse, R30, R132 ;  /* 0x0000001e1484723c */ /* 0x040fe20000041884 */
[----:B------:R-:W1:Y:S01]  /*23d40*/  LDSM.16.MT88.4 R28, [R226+0x10000] ;  /* 0x01000000e21c783b */ /* 0x000e620000004200 */
[----:B------:R-:W4:Y:S06]  /*23d50*/  MUFU.EX2 R103, R103 ;  /* 0x0000006700677308 */ /* 0x000f2c0000000800 */
[C---:B------:R-:W-:Y:S04]  /*23d60*/  HMMA.16816.F32.BF16 R136, R20.reuse, R32, R136 ;  /* 0x000000201488723c */ /* 0x040fe80000041888 */
[----:B------:R-:W-:Y:S04]  /*23d70*/  MUFU.EX2 R104, R104 ;  /* 0x0000006800687308 */ /* 0x000fe80000000800 */
[C---:B------:R-:W-:Y:S01]  /*23d80*/  HMMA.16816.F32.BF16 R16, R20.reuse, R34, R16 ;  /* 0x000000221410723c */ /* 0x040fe20000041810 */
[----:B------:R-:W5:Y:S05]  /*23d90*/  LDSM.16.MT88.4 R32, [R225+0x10000] ;  /* 0x01000000e120783b */ /* 0x000f6a0000004200 */
[----:B------:R-:W1:Y:S02]  /*23da0*/  MUFU.EX2 R105, R105 ;  /* 0x0000006900697308 */ /* 0x000e640000000800 */
[C---:B------:R-:W-:Y:S08]  /*23db0*/  HMMA.16816.F32.BF16 R140, R20.reuse, R36, R140 ;  /* 0x00000024148c723c */ /* 0x040ff0000004188c */
[----:B------:R-:W-:Y:S01]  /*23dc0*/  HMMA.16816.F32.BF16 R144, R20, R38, R144 ;  /* 0x000000261490723c */ /* 0x000fe20000041890 */
[----:B------:R-:W5:Y:S01]  /*23dd0*/  LDSM.16.MT88.4 R36, [R224+0x10000] ;  /* 0x01000000e024783b */ /* 0x000f620000004200 */
[----:B------:R-:W3:Y:S05]  /*23de0*/  MUFU.EX2 R106, R106 ;  /* 0x0000006a006a7308 */ /* 0x000eea0000000800 */
[C---:B------:R-:W-:Y:S01]  /*23df0*/  F2FP.BF16.PACK_AB R20, R99.reuse, R97 ;  /* 0x000000616314723e */ /* 0x040fe200000010ff */
[----:B------:R-:W-:Y:S01]  /*23e00*/  FADD.FTZ R99, R99, R95 ;  /* 0x0000005f63637221 */ /* 0x000fe20000010000 */
[C---:B--2---:R-:W-:Y:S03]  /*23e10*/  F2FP.BF16.PACK_AB R21, R102.reuse, R100 ;  /* 0x000000646615723e */ /* 0x044fe600000010ff */
[----:B----4-:R-:W-:Y:S01]  /*23e20*/  F2FP.BF16.PACK_AB R22, R103, R101 ;  /* 0x000000656716723e */ /* 0x010fe200000010ff */
[----:B------:R-:W-:Y:S01]  /*23e30*/  MUFU.EX2 R107, R107 ;  /* 0x0000006b006b7308 */ /* 0x000fe20000000800 */
[----:B-1----:R-:W-:Y:S01]  /*23e40*/  F2FP.BF16.PACK_AB R23, R105, R104 ;  /* 0x000000686917723e */ /* 0x002fe200000010ff */
[----:B------:R-:W-:Y:S02]  /*23e50*/  FADD.FTZ R99, R101, R99 ;  /* 0x0000006365637221 */ /* 0x000fe40000010000 */
[----:B------:R-:W-:Y:S02]  /*23e60*/  FADD.FTZ R102, R102, R98 ;  /* 0x0000006266667221 */ /* 0x000fe40000010000 */
[----:B------:R-:W-:Y:S02]  /*23e70*/  FADD.FTZ R103, R103, R99 ;  /* 0x0000006367677221 */ /* 0x000fe40000010000 */
[C---:B---3--:R-:W-:Y:S02]  /*23e80*/  HMMA.16816.F32.BF16 R4, R20.reuse, R24, R4 ;  /* 0x000000181404723c */ /* 0x048fe40000041804 */
[----:B------:R-:W1:Y:S01]  /*23e90*/  MUFU.EX2 R108, R108 ;  /* 0x0000006c006c7308 */ /* 0x000e620000000800 */
[----:B------:R-:W-:Y:S02]  /*23ea0*/  FADD.FTZ R102, R104, R102 ;  /* 0x0000006668667221 */ /* 0x000fe40000010000 */
[----:B------:R-:W-:Y:S02]  /*23eb0*/  FADD.FTZ R103, R106, R103 ;  /* 0x000000676a677221 */ /* 0x000fe40000010000 */
[----:B------:R-:W-:Y:S01]  /*23ec0*/  FADD.FTZ R105, R105, R102 ;  /* 0x0000006669697221 */ /* 0x000fe20000010000 */
[C---:B------:R-:W-:Y:S01]  /*23ed0*/  HMMA.16816.F32.BF16 R8, R20.reuse, R26, R8 ;  /* 0x0000001a1408723c */ /* 0x040fe20000041808 */
[----:B------:R-:W2:Y:S03]  /*23ee0*/  LDSM.16.MT88.4 R24, [R230+0x10800] ;  /* 0x01080000e618783b */ /* 0x000ea60000004200 */
[----:B------:R-:W3:Y:S04]  /*23ef0*/  MUFU.EX2 R110, R110 ;  /* 0x0000006e006e7308 */ /* 0x000ee80000000800 */
[C---:B------:R-:W-:Y:S06]  /*23f00*/  HMMA.16816.F32.BF16 R12, R20.reuse, R28, R12 ;  /* 0x0000001c140c723c */ /* 0x040fec000004180c */
[----:B------:R-:W-:Y:S02]  /*23f10*/  MUFU.EX2 R109, R109 ;  /* 0x0000006d006d7308 */ /* 0x000fe40000000800 */
[C---:B------:R-:W-:Y:S01]  /*23f20*/  HMMA.16816.F32.BF16 R132, R20.reuse, R30, R132 ;  /* 0x0000001e1484723c */ /* 0x040fe20000041884 */
[----:B------:R-:W4:Y:S03]  /*23f30*/  LDSM.16.MT88.4 R28, [R226+0x10800] ;  /* 0x01080000e21c783b */ /* 0x000f260000004200 */
[----:B-1----:R-:W-:Y:S04]  /*23f40*/  FADD.FTZ R105, R108, R105 ;  /* 0x000000696c697221 */ /* 0x002fe80000010000 */
[C---:B-----5:R-:W-:Y:S01]  /*23f50*/  HMMA.16816.F32.BF16 R136, R20.reuse, R32, R136 ;  /* 0x000000201488723c */ /* 0x060fe20000041888 */
[----:B------:R-:W1:Y:S07]  /*23f60*/  MUFU.EX2 R111, R111 ;  /* 0x0000006f006f7308 */ /* 0x000e6e0000000800 */
[C---:B------:R-:W-:Y:S01]  /*23f70*/  HMMA.16816.F32.BF16 R16, R20.reuse, R34, R16 ;  /* 0x000000221410723c */ /* 0x040fe20000041810 */
[----:B------:R-:W5:Y:S02]  /*23f80*/  LDSM.16.MT88.4 R32, [R225+0x10800] ;  /* 0x01080000e120783b */ /* 0x000f640000004200 */
[----:B------:R-:W-:Y:S05]  /*23f90*/  MUFU.EX2 R112, R112 ;  /* 0x0000007000707308 */ /* 0x000fea0000000800 */
[C---:B------:R-:W-:Y:S05]  /*23fa0*/  HMMA.16816.F32.BF16 R140, R20.reuse, R36, R140 ;  /* 0x00000024148c723c */ /* 0x040fea000004188c */
[----:B------:R-:W2:Y:S02]  /*23fb0*/  MUFU.EX2 R113, R113 ;  /* 0x0000007100717308 */ /* 0x000ea40000000800 */
[-C--:B------:R-:W-:Y:S01]  /*23fc0*/  FFMA.FTZ R37, R119, R3.reuse, -R176 ;  /* 0x0000000377257223 */ /* 0x080fe200000108b0 */
[----:B------:R-:W-:Y:S07]  /*23fd0*/  HMMA.16816.F32.BF16 R144, R20, R38, R144 ;  /* 0x000000261490723c */ /* 0x000fee0000041890 */
[----:B------:R-:W-:Y:S01]  /*23fe0*/  F2FP.BF16.PACK_AB R20, R107, R106 ;  /* 0x0000006a6b14723e */ /* 0x000fe200000010ff */
[--C-:B------:R-:W-:Y:S01]  /*23ff0*/  FFMA.FTZ R38, R120, R3, -R178.reuse ;  /* 0x0000000378267223 */ /* 0x100fe200000108b2 */
[C---:B---3--:R-:W-:Y:S01]  /*24000*/  F2FP.BF16.PACK_AB R21, R110.reuse, R108 ;  /* 0x0000006c6e15723e */ /* 0x048fe200000010ff */
[----:B------:R-:W3:Y:S02]  /*24010*/  MUFU.EX2 R114, R114 ;  /* 0x0000007200727308 */ /* 0x000ee40000000800 */
[----:B-1----:R-:W-:Y:S01]  /*24020*/  F2FP.BF16.PACK_AB R22, R111, R109 ;  /* 0x0000006d6f16723e */ /* 0x002fe200000010ff */
[-CC-:B------:R-:W-:Y:S02]  /*24030*/  FFMA.FTZ R39, R121, R3.reuse, -R178.reuse ;  /* 0x0000000379277223 */ /* 0x180fe400000108b2 */
[-C--:B------:R-:W-:Y:S02]  /*24040*/  FFMA.FTZ R178, R129, R3.reuse, -R178 ;  /* 0x0000000381b27223 */ /* 0x080fe400000108b2 */
[----:B------:R-:W-:Y:S02]  /*24050*/  FADD.FTZ R110, R110, R105 ;  /* 0x000000696e6e7221 */ /* 0x000fe40000010000 */
[----:B------:R-:W-:Y:S01]  /*24060*/  FADD.FTZ R107, R107, R103 ;  /* 0x000000676b6b7221 */ /* 0x000fe20000010000 */
[----:B------:R-:W-:Y:S01]  /*24070*/  MUFU.EX2 R115, R115 ;  /* 0x0000007300737308 */ /* 0x000fe20000000800 */
[----:B--2---:R-:W-:Y:S01]  /*24080*/  F2FP.BF16.PACK_AB R23, R113, R112 ;  /* 0x000000707117723e */ /* 0x004fe200000010ff */
[----:B------:R-:W-:Y:S02]  /*24090*/  FADD.FTZ R110, R112, R110 ;  /* 0x0000006e706e7221 */ /* 0x000fe40000010000 */
[----:B------:R-:W-:Y:S02]  /*240a0*/  FADD.FTZ R107, R109, R107 ;  /* 0x0000006b6d6b7221 */ /* 0x000fe40000010000 */
[----:B------:R-:W-:Y:S02]  /*240b0*/  FADD.FTZ R113, R113, R110 ;  /* 0x0000006e71717221 */ /* 0x000fe40000010000 */
[C---:B------:R-:W-:Y:S02]  /*240c0*/  HMMA.16816.F32.BF16 R4, R20.reuse, R24, R4 ;  /* 0x000000181404723c */ /* 0x040fe40000041804 */
[----:B------:R-:W-:Y:S01]  /*240d0*/  MUFU.EX2 R178, R178 ;  /* 0x000000b200b27308 */ /* 0x000fe20000000800 */
[----:B------:R-:W-:Y:S04]  /*240e0*/  FADD.FTZ R111, R111, R107 ;  /* 0x0000006b6f6f7221 */ /* 0x000fe80000010000 */
[----:B---3--:R-:W-:Y:S01]  /*240f0*/  FADD.FTZ R111, R114, R111 ;  /* 0x0000006f726f7221 */ /* 0x008fe20000010000 */
[C---:B------:R-:W-:Y:S01]  /*24100*/  HMMA.16816.F32.BF16 R8, R20.reuse, R26, R8 ;  /* 0x0000001a1408723c */ /* 0x040fe20000041808 */
[----:B------:R-:W1:Y:S03]  /*24110*/  LDSM.16.MT88.4 R24, [R224+0x10800] ;  /* 0x01080000e018783b */ /* 0x000e660000004200 */
[----:B------:R-:W2:Y:S04]  /*24120*/  MUFU.EX2 R36, R118 ;  /* 0x0000007600247308 */ /* 0x000ea80000000800 */
[C---:B----4-:R-:W-:Y:S06]  /*24130*/  HMMA.16816.F32.BF16 R12, R20.reuse, R28, R12 ;  /* 0x0000001c140c723c */ /* 0x050fec000004180c */
[----:B------:R-:W3:Y:S02]  /*24140*/  MUFU.EX2 R37, R37 ;  /* 0x0000002500257308 */ /* 0x000ee40000000800 */
[C---:B------:R-:W-:Y:S01]  /*24150*/  HMMA.16816.F32.BF16 R132, R20.reuse, R30, R132 ;  /* 0x0000001e1484723c */ /* 0x040fe20000041884 */
[----:B------:R-:W4:Y:S07]  /*24160*/  LDSM.16.MT88.4 R28, [R230+0x11000] ;  /* 0x01100000e61c783b */ /* 0x000f2e0000004200 */
[C---:B-----5:R-:W-:Y:S01]  /*24170*/  HMMA.16816.F32.BF16 R136, R20.reuse, R32, R136 ;  /* 0x000000201488723c */ /* 0x060fe20000041888 */
[----:B------:R-:W-:Y:S03]  /*24180*/  MUFU.EX2 R38, R38 ;  /* 0x0000002600267308 */ /* 0x000fe60000000800 */
[----:B--2---:R-:W-:Y:S04]  /*24190*/  FADD.FTZ R113, R36, R113 ;  /* 0x0000007124717221 */ /* 0x004fe80000010000 */
[C---:B------:R-:W-:Y:S01]  /*241a0*/  HMMA.16816.F32.BF16 R16, R20.reuse, R34, R16 ;  /* 0x000000221410723c */ /* 0x040fe20000041810 */
[----:B------:R-:W2:Y:S02]  /*241b0*/  LDSM.16.MT88.4 R32, [R226+0x11000] ;  /* 0x01100000e220783b */ /* 0x000ea40000004200 */
[----:B------:R-:W5:Y:S05]  /*241c0*/  MUFU.EX2 R39, R39 ;  /* 0x0000002700277308 */ /* 0x000f6a0000000800 */
[C---:B-1----:R-:W-:Y:S05]  /*241d0*/  HMMA.16816.F32.BF16 R140, R20.reuse, R24, R140 ;  /* 0x00000018148c723c */ /* 0x042fea000004188c */
[----:B------:R-:W1:Y:S03]  /*241e0*/  MUFU.EX2 R40, R40 ;  /* 0x0000002800287308 */ /* 0x000e660000000800 */
[----:B------:R-:W-:Y:S01]  /*241f0*/  HMMA.16816.F32.BF16 R144, R20, R26, R144 ;  /* 0x0000001a1490723c */ /* 0x000fe20000041890 */
[----:B------:R-:W2:Y:S06]  /*24200*/  LDSM.16.MT88.4 R24, [R225+0x11000] ;  /* 0x01100000e118783b */ /* 0x000eac0000004200 */
[----:B------:R-:W4:Y:S01]  /*24210*/  MUFU.EX2 R41, R41 ;  /* 0x0000002900297308 */ /* 0x000f220000000800 */
[C---:B------:R-:W-:Y:S01]  /*24220*/  F2FP.BF16.PACK_AB R20, R115.reuse, R114 ;  /* 0x000000727314723e */ /* 0x040fe200000010ff */
[----:B------:R-:W-:Y:S03]  /*24230*/  FADD.FTZ R115, R115, R111 ;  /* 0x0000006f73737221 */ /* 0x000fe60000010000 */
[----:B---3--:R-:W-:Y:S02]  /*24240*/  F2FP.BF16.PACK_AB R21, R37, R36 ;  /* 0x000000242515723e */ /* 0x008fe400000010ff */
[----:B-----5:R-:W-:Y:S01]  /*24250*/  F2FP.BF16.PACK_AB R22, R39, R38 ;  /* 0x000000262716723e */ /* 0x020fe200000010ff */
[----:B------:R-:W-:Y:S02]  /*24260*/  FADD.FTZ R115, R38, R115 ;  /* 0x0000007326737221 */ /* 0x000fe40000010000 */
[----:B------:R-:W-:Y:S01]  /*24270*/  FADD.FTZ R37, R37, R113 ;  /* 0x0000007125257221 */ /* 0x000fe20000010000 */
[----:B------:R-:W3:Y:S01]  /*24280*/  MUFU.EX2 R42, R42 ;  /* 0x0000002a002a7308 */ /* 0x000ee20000000800 */
[----:B------:R-:W-:Y:S02]  /*24290*/  FADD.FTZ R39, R39, R115 ;  /* 0x0000007327277221 */ /* 0x000fe40000010000 */
[----:B-1----:R-:W-:Y:S07]  /*242a0*/  FADD.FTZ R37, R40, R37 ;  /* 0x0000002528257221 */ /* 0x002fee0000010000 */
[----:B------:R-:W1:Y:S01]  /*242b0*/  MUFU.EX2 R43, R43 ;  /* 0x0000002b002b7308 */ /* 0x000e620000000800 */
[C---:B----4-:R-:W-:Y:S01]  /*242c0*/  F2FP.BF16.PACK_AB R23, R41.reuse, R40 ;  /* 0x000000282917723e */ /* 0x050fe200000010ff */
[----:B------:R-:W-:Y:S08]  /*242d0*/  FADD.FTZ R41, R41, R37 ;  /* 0x0000002529297221 */ /* 0x000ff00000010000 */
[----:B------:R-:W4:Y:S01]  /*242e0*/  MUFU.EX2 R44, R44 ;  /* 0x0000002c002c7308 */ /* 0x000f220000000800 */
[C---:B------:R-:W-:Y:S03]  /*242f0*/  HMMA.16816.F32.BF16 R4, R20.reuse, R28, R4 ;  /* 0x0000001c1404723c */ /* 0x040fe60000041804 */
[----:B---3--:R-:W-:Y:S05]  /*24300*/  FADD.FTZ R39, R42, R39 ;  /* 0x000000272a277221 */ /* 0x008fea0000010000 */
[C---:B------:R-:W-:Y:S01]  /*24310*/  HMMA.16816.F32.BF16 R8, R20.reuse, R30, R8 ;  /* 0x0000001e1408723c */ /* 0x040fe20000041808 */
[----:B------:R-:W3:Y:S01]  /*24320*/  LDSM.16.MT88.4 R28, [R224+0x11000] ;  /* 0x01100000e01c783b */ /* 0x000ee20000004200 */
[----:B------:R-:W5:Y:S02]  /*24330*/  MUFU.EX2 R45, R45 ;  /* 0x0000002d002d7308 */ /* 0x000f640000000800 */
[----:B-1----:R-:W-:Y:S04]  /*24340*/  FADD.FTZ R39, R43, R39 ;  /* 0x000000272b277221 */ /* 0x002fe80000010000 */
[C---:B--2---:R-:W-:Y:S04]  /*24350*/  HMMA.16816.F32.BF16 R12, R20.reuse, R32, R12 ;  /* 0x00000020140c723c */ /* 0x044fe8000004180c */
[----:B------:R-:W1:Y:S03]  /*24360*/  MUFU.EX2 R46, R46 ;  /* 0x0000002e002e7308 */ /* 0x000e660000000800 */
[-CC-:B------:R-:W-:Y:S01]  /*24370*/  FFMA.FTZ R32, R130, R3.reuse, -R176.reuse ;  /* 0x0000000382207223 */ /* 0x180fe200000108b0 */
[C---:B------:R-:W-:Y:S04]  /*24380*/  HMMA.16816.F32.BF16 R132, R20.reuse, R34, R132 ;  /* 0x000000221484723c */ /* 0x040fe80000041884 */
[----:B------:R-:W-:Y:S02]  /*24390*/  FFMA.FTZ R176, R131, R3, -R176 ;  /* 0x0000000383b07223 */ /* 0x000fe400000108b0 */
[----:B------:R-:W2:Y:S01]  /*243a0*/  MUFU.EX2 R32, R32 ;  /* 0x0000002000207308 */ /* 0x000ea20000000800 */
[----:B----4-:R-:W-:Y:S01]  /*243b0*/  FADD.FTZ R41, R44, R41 ;  /* 0x000000292c297221 */ /* 0x010fe20000010000 */
[C---:B------:R-:W-:Y:S04]  /*243c0*/  HMMA.16816.F32.BF16 R136, R20.reuse, R24, R136 ;  /* 0x000000181488723c */ /* 0x040fe80000041888 */
[----:B-----5:R-:W-:Y:S04]  /*243d0*/  FADD.FTZ R41, R45, R41 ;  /* 0x000000292d297221 */ /* 0x020fe80000010000 */
[C---:B------:R-:W-:Y:S01]  /*243e0*/  HMMA.16816.F32.BF16 R16, R20.reuse, R26, R16 ;  /* 0x0000001a1410723c */ /* 0x040fe20000041810 */
[----:B------:R-:W4:Y:S01]  /*243f0*/  MUFU.EX2 R176, R176 ;  /* 0x000000b000b07308 */ /* 0x000f220000000800 */
[----:B------:R-:W5:Y:S02]  /*24400*/  LDSM.16.MT88.4 R24, [R226+0x11800] ;  /* 0x01180000e218783b */ /* 0x000f640000004200 */
[----:B-1----:R-:W-:Y:S04]  /*24410*/  FADD.FTZ R39, R46, R39 ;  /* 0x000000272e277221 */ /* 0x002fe80000010000 */
[----:B------:R-:W-:Y:S01]  /*24420*/  FADD.FTZ R3, R178, R39 ;  /* 0x00000027b2037221 */ /* 0x000fe20000010000 */
[C---:B---3--:R-:W-:Y:S03]  /*24430*/  HMMA.16816.F32.BF16 R140, R20.reuse, R28, R140 ;  /* 0x0000001c148c723c */ /* 0x048fe6000004188c */
[----:B--2---:R-:W-:Y:S05]  /*24440*/  FADD.FTZ R41, R32, R41 ;  /* 0x0000002920297221 */ /* 0x004fea0000010000 */
[----:B------:R-:W-:Y:S07]  /*24450*/  HMMA.16816.F32.BF16 R144, R20, R30, R144 ;  /* 0x0000001e1490723c */ /* 0x000fee0000041890 */
[----:B------:R-:W-:Y:S02]  /*24460*/  F2FP.BF16.PACK_AB R20, R43, R42 ;  /* 0x0000002a2b14723e */ /* 0x000fe400000010ff */
[----:B------:R-:W-:Y:S03]  /*24470*/  F2FP.BF16.PACK_AB R21, R45, R44 ;  /* 0x0000002c2d15723e */ /* 0x000fe600000010ff */
[----:B------:R-:W-:Y:S02]  /*24480*/  F2FP.BF16.PACK_AB R22, R178, R46 ;  /* 0x0000002eb216723e */ /* 0x000fe400000010ff */
[C---:B----4-:R-:W-:Y:S07]  /*24490*/  F2FP.BF16.PACK_AB R23, R176.reuse, R32 ;  /* 0x00000020b017723e */ /* 0x050fee00000010ff */
[C---:B------:R-:W-:Y:S01]  /*244a0*/  HMMA.16816.F32.BF16 R160, R20.reuse, R156, R4 ;  /* 0x0000009c14a0723c */ /* 0x040fe20000041804 */
[----:B------:R-:W1:Y:S07]  /*244b0*/  LDSM.16.MT88.4 R4, [R224+0x11800] ;  /* 0x01180000e004783b */ /* 0x000e6e0000004200 */
[C---:B------:R-:W-:Y:S08]  /*244c0*/  HMMA.16816.F32.BF16 R156, R20.reuse, R158, R8 ;  /* 0x0000009e149c723c */ /* 0x040ff00000041808 */
[C---:B-----5:R-:W-:Y:S08]  /*244d0*/  HMMA.16816.F32.BF16 R152, R20.reuse, R24, R12 ;  /* 0x000000181498723c */ /* 0x060ff0000004180c */
[C---:B------:R-:W-:Y:S08]  /*244e0*/  HMMA.16816.F32.BF16 R132, R20.reuse, R26, R132 ;  /* 0x0000001a1484723c */ /* 0x040ff00000041884 */
[C---:B------:R-:W-:Y:S08]  /*244f0*/  HMMA.16816.F32.BF16 R136, R20.reuse, R148, R136 ;  /* 0x000000941488723c */ /* 0x040ff00000041888 */
[C---:B------:R-:W-:Y:S08]  /*24500*/  HMMA.16816.F32.BF16 R148, R20.reuse, R150, R16 ;  /* 0x000000961494723c */ /* 0x040ff00000041810 */
[C---:B-1----:R-:W-:Y:S07]  /*24510*/  HMMA.16816.F32.BF16 R140, R20.reuse, R4, R140 ;  /* 0x00000004148c723c */ /* 0x042fee000004188c */
[----:B------:R-:W-:Y:S01]  /*24520*/  FADD.FTZ R4, R176, R41 ;  /* 0x00000029b0047221 */ /* 0x000fe20000010000 */
[----:B------:R-:W-:Y:S04]  /*24530*/  HMMA.16816.F32.BF16 R144, R20, R6, R144 ;  /* 0x000000061490723c */ /* 0x000fe80000041890 */
[----:B------:R1:W-:Y:S04]  /*24540*/  STL [R1+0x4], R4 ;  /* 0x0000040401007387 */ /* 0x0003e80000100800 */
[----:B------:R1:W-:Y:S01]  /*24550*/  STL [R1], R3 ;  /* 0x0000000301007387 */ /* 0x0003e20000100800 */
[----:B------:R-:W-:-:S05]  /*24560*/  @P0 BRA `(.L_x_3891) ;  /* 0xffffaf2000000947 */ /* 0x000fca000383ffff */
.L_x_3882:
[----:B------:R-:W-:Y:S02]  /*24570*/  ULDC.64 UR4, c[0x0][0x118] ;  /* 0x0000460000047ab9 */ /* 0x000fe40000000a00 */
[----:B-1----:R1:W5:Y:S01]  /*24580*/  LD.E R3, [R164.64+0xd8] ;  /* 0x0000d804a4037980 */ /* 0x002362000c101900 */
[----:B------:R-:W-:-:S02]  /*24590*/  MOV R7, 0x1f ;  /* 0x0000001f00077802 */ /* 0x000fc40000000f00 */
[----:B------:R-:W-:Y:S01]  /*245a0*/  MOV R5, 0xffffffff ;  /* 0xffffffff00057802 */ /* 0x000fe20000000f00 */
[----:B------:R-:W-:Y:S05]  /*245b0*/  BRA.DIV ~URZ, `(.L_x_3892) ;  /* 0x00000d427f007947 */ /* 0x000fea000b800000 */
[----:B------:R-:W2:Y:S04]  /*245c0*/  LDL R6, [R1] ;  /* 0x0000000001067983 */ /* 0x000ea80000100800 */
[----:B--2---:R2:W3:Y:S02]  /*245d0*/  SHFL.BFLY PT, R4, R6, 0x2, 0x1f ;  /* 0x0c401f0006047f89 */ /* 0x0044e400000e0000 */
.L_x_3896:
[----:B--2---:R-:W2:Y:S02]  /*245e0*/  LDL.LU R6, [R1] ;  /* 0x0000000001067983 */ /* 0x004ea40000300800 */
[----:B--23--:R-:W-:Y:S01]  /*245f0*/  FADD.FTZ R4, R4, R6 ;  /* 0x0000000604047221 */ /* 0x00cfe20000010000 */
[----:B------:R-:W-:Y:S05]  /*24600*/  BRA.DIV ~URZ, `(.L_x_3893) ;  /* 0x00000d527f007947 */ /* 0x000fea000b800000 */
[----:B------:R-:W2:Y:S04]  /*24610*/  LDL.LU R7, [R1+0x4] ;  /* 0x0000040001077983 */ /* 0x000ea80000300800 */
[----:B------:R-:W3:Y:S02]  /*24620*/  SHFL.BFLY PT, R5, R4, 0x1, 0x1f ;  /* 0x0c201f0004057f89 */ /* 0x000ee400000e0000 */
[----:B---3--:R-:W-:-:S02]  /*24630*/  FADD.FTZ R4, R4, R5 ;  /* 0x0000000504047221 */ /* 0x008fc40000010000 */
[----:B--2---:R-:W2:Y:S02]  /*24640*/  SHFL.BFLY PT, R9, R7, 0x2, 0x1f ;  /* 0x0c401f0007097f89 */ /* 0x004ea400000e0000 */
[----:B--2---:R-:W-:-:S05]  /*24650*/  FADD.FTZ R9, R9, R7 ;  /* 0x0000000709097221 */ /* 0x004fca0000010000 */
[----:B------:R2:W3:Y:S02]  /*24660*/  SHFL.BFLY PT, R6, R9, 0x1, 0x1f ;  /* 0x0c201f0009067f89 */ /* 0x0004e400000e0000 */
.L_x_3897:
[----:B------:R-:W4:Y:S01]  /*24670*/  S2R R5, SR_TID.X ;  /* 0x0000000000057919 */ /* 0x000f220000002100 */
[----:B---3--:R-:W-:Y:S01]  /*24680*/  FADD.FTZ R6, R6, R9 ;  /* 0x0000000906067221 */ /* 0x008fe20000010000 */
[----:B------:R-:W-:Y:S01]  /*24690*/  FSETP.NE.FTZ.AND P4, PT, R4, RZ, PT ;  /* 0x000000ff0400720b */ /* 0x000fe20003f95000 */
[----:B------:R-:W-:Y:S01]  /*246a0*/  IMAD.MOV.U32 R8, RZ, RZ, 0x3f800000 ;  /* 0x3f800000ff087424 */ /* 0x000fe200078e00ff */
[----:B------:R-:W-:Y:S01]  /*246b0*/  BAR.SYNC.DEFER_BLOCKING 0x0 ;  /* 0x0000000000007b1d */ /* 0x000fe20000010000 */
[----:B------:R-:W-:Y:S01]  /*246c0*/  IMAD.MOV.U32 R7, RZ, RZ, 0x3f800000 ;  /* 0x3f800000ff077424 */ /* 0x000fe200078e00ff */
[----:B------:R-:W-:-:S04]  /*246d0*/  FSETP.NE.FTZ.AND P3, PT, R6, RZ, PT ;  /* 0x000000ff0600720b */ /* 0x000fc80003f75000 */
[----:B------:R-:W-:-:S05]  /*246e0*/  ULDC.64 UR4, c[0x0][0x118] ;  /* 0x0000460000047ab9 */ /* 0x000fca0000000a00 */
[----:B------:R-:W3:Y:S08]  /*246f0*/  @P4 MUFU.RCP R8, R4 ;  /* 0x0000000400084308 */ /* 0x000ef00000001000 */
[----:B------:R-:W1:Y:S01]  /*24700*/  @P3 MUFU.RCP R7, R6 ;  /* 0x0000000600073308 */ /* 0x000e620000001000 */
[----:B--2-4-:R-:W-:-:S04]  /*24710*/  SHF.R.S32.HI R9, RZ, 0x1f, R5 ;  /* 0x0000001fff097819 */ /* 0x014fc80000011405 */
[CC--:B------:R-:W-:Y:S02]  /*24720*/  LEA.HI R10, R9.reuse, R5.reuse, RZ, 0x2 ;  /* 0x00000005090a7211 */ /* 0x0c0fe400078f10ff */
[----:B------:R-:W-:Y:S01]  /*24730*/  LEA.HI R9, R9, R5, RZ, 0x5 ;  /* 0x0000000509097211 */ /* 0x000fe200078f28ff */
[C---:B---3--:R-:W-:Y:S01]  /*24740*/  FMUL.FTZ R160, R8.reuse, R160 ;  /* 0x000000a008a07220 */ /* 0x048fe20000410000 */
[--C-:B------:R-:W-:Y:S01]  /*24750*/  SHF.R.S32.HI R11, RZ, 0x2, R10.reuse ;  /* 0x00000002ff0b7819 */ /* 0x100fe2000001140a */
[C---:B------:R-:W-:Y:S01]  /*24760*/  FMUL.FTZ R161, R8.reuse, R161 ;  /* 0x000000a108a17220 */ /* 0x040fe20000410000 */
[----:B------:R-:W-:Y:S01]  /*24770*/  SHF.R.S32.HI R12, RZ, 0x1f, R10 ;  /* 0x0000001fff0c7819 */ /* 0x000fe2000001140a */
[C---:B------:R-:W-:Y:S02]  /*24780*/  FMUL.FTZ R156, R8.reuse, R156 ;  /* 0x0000009c089c7220 */ /* 0x040fe40000410000 */
[----:B------:R-:W-:Y:S01]  /*24790*/  FMUL.FTZ R157, R8, R157 ;  /* 0x0000009d089d7220 */ /* 0x000fe20000410000 */
[----:B------:R-:W-:Y:S01]  /*247a0*/  LEA.HI R12, R12, R11, RZ, 0x3 ;  /* 0x0000000b0c0c7211 */ /* 0x000fe200078f18ff */
[----:B-1----:R-:W-:-:S02]  /*247b0*/  FMUL.FTZ R163, R7, R163 ;  /* 0x000000a307a37220 */ /* 0x002fc40000410000 */
[----:B------:R-:W-:Y:S01]  /*247c0*/  FMUL.FTZ R162, R7, R162 ;  /* 0x000000a207a27220 */ /* 0x000fe20000410000 */
[----:B------:R-:W-:Y:S01]  /*247d0*/  LOP3.LUT R12, R12, 0xfffffff8, RZ, 0xc0, !PT ;  /* 0xfffffff80c0c7812 */ /* 0x000fe200078ec0ff */
[C---:B------:R-:W-:Y:S02]  /*247e0*/  FMUL.FTZ R152, R8.reuse, R152 ;  /* 0x0000009808987220 */ /* 0x040fe40000410000 */
[C---:B------:R-:W-:Y:S01]  /*247f0*/  FMUL.FTZ R153, R8.reuse, R153 ;  /* 0x0000009908997220 */ /* 0x040fe20000410000 */
[----:B------:R-:W-:Y:S01]  /*24800*/  IADD3 R11, R11, -R12, RZ ;  /* 0x8000000c0b0b7210 */ /* 0x000fe20007ffe0ff */
[----:B------:R-:W-:Y:S01]  /*24810*/  FMUL.FTZ R132, R8, R132 ;  /* 0x0000008408847220 */ /* 0x000fe20000410000 */
[----:B------:R-:W-:Y:S01]  /*24820*/  LOP3.LUT R12, R10, 0x1ffffffc, RZ, 0xc0, !PT ;  /* 0x1ffffffc0a0c7812 */ /* 0x000fe200078ec0ff */
[----:B------:R-:W-:Y:S01]  /*24830*/  FMUL.FTZ R133, R8, R133 ;  /* 0x0000008508857220 */ /* 0x000fe20000410000 */
[----:B------:R-:W-:Y:S01]  /*24840*/  SHF.R.S32.HI R10, RZ, 0x5, R9 ;  /* 0x00000005ff0a7819 */ /* 0x000fe20000011409 */
[C---:B------:R-:W-:Y:S01]  /*24850*/  IMAD.SHL.U32 R13, R11.reuse, 0x40, RZ ;  /* 0x000000400b0d7824 */ /* 0x040fe200078e00ff */
[----:B------:R-:W-:Y:S01]  /*24860*/  IADD3 R12, -R12, R5, RZ ;  /* 0x000000050c0c7210 */ /* 0x000fe20007ffe1ff */
[C---:B------:R-:W-:Y:S01]  /*24870*/  FMUL.FTZ R136, R8.reuse, R136 ;  /* 0x0000008808887220 */ /* 0x040fe20000410000 */
[----:B------:R-:W-:Y:S01]  /*24880*/  R2P PR, R11, 0x6 ;  /* 0x000000060b007804 */ /* 0x000fe20000000000 */
[----:B------:R-:W-:Y:S01]  /*24890*/  FMUL.FTZ R137, R8, R137 ;  /* 0x0000008908897220 */ /* 0x000fe20000410000 */
[----:B------:R-:W-:Y:S01]  /*248a0*/  LOP3.LUT R13, R13, 0x1c0, RZ, 0xc0, !PT ;  /* 0x000001c00d0d7812 */ /* 0x000fe200078ec0ff */
[----:B------:R-:W-:Y:S01]  /*248b0*/  IMAD R12, R10, 0x200, R12 ;  /* 0x000002000a0c7824 */ /* 0x000fe200078e020c */
[----:B------:R-:W-:Y:S01]  /*248c0*/  LOP3.LUT R14, R11, 0x1, RZ, 0xc0, !PT ;  /* 0x000000010b0e7812 */ /* 0x000fe200078ec0ff */
[C---:B------:R-:W-:Y:S01]  /*248d0*/  FMUL.FTZ R148, R8.reuse, R148 ;  /* 0x0000009408947220 */ /* 0x040fe20000410000 */
[----:B------:R-:W-:Y:S01]  /*248e0*/  LEA.HI R13, R13, R13, RZ, 0x1d ;  /* 0x0000000d0d0d7211 */ /* 0x000fe200078fe8ff */
[----:B------:R-:W-:Y:S01]  /*248f0*/  FMUL.FTZ R149, R8, R149 ;  /* 0x0000009508957220 */ /* 0x000fe20000410000 */
[----:B------:R-:W-:Y:S01]  /*24900*/  ISETP.NE.U32.AND P0, PT, R14, 0x1, PT ;  /* 0x000000010e00780c */ /* 0x000fe20003f05070 */
[----:B------:R-:W-:Y:S01]  /*24910*/  FMUL.FTZ R140, R8, R140 ;  /* 0x0000008c088c7220 */ /* 0x000fe20000410000 */
[----:B------:R-:W-:Y:S01]  /*24920*/  LEA R11, R12, R13, 0x1 ;  /* 0x0000000d0c0b7211 */ /* 0x000fe200078e08ff */
[----:B------:R-:W-:-:S02]  /*24930*/  IMAD.MOV.U32 R12, RZ, RZ, -0x20 ;  /* 0xffffffe0ff0c7424 */ /* 0x000fc400078e00ff */
[C---:B------:R-:W-:Y:S02]  /*24940*/  FMUL.FTZ R141, R8.reuse, R141 ;  /* 0x0000008d088d7220 */ /* 0x040fe40000410000 */
[----:B------:R-:W-:Y:S01]  /*24950*/  FMUL.FTZ R144, R8, R144 ;  /* 0x0000009008907220 */ /* 0x000fe20000410000 */
[----:B------:R-:W-:Y:S01]  /*24960*/  SEL R12, R12, 0x20, !P0 ;  /* 0x000000200c0c7807 */ /* 0x000fe20004000000 */
[----:B------:R-:W-:Y:S01]  /*24970*/  FMUL.FTZ R145, R8, R145 ;  /* 0x0000009108917220 */ /* 0x000fe20000410000 */
[----:B------:R-:W-:Y:S01]  /*24980*/  MOV R8, 0x40 ;  /* 0x0000004000087802 */ /* 0x000fe20000000f00 */
[----:B------:R-:W-:Y:S01]  /*24990*/  IMAD.SHL.U32 R13, R11, 0x4, RZ ;  /* 0x000000040b0d7824 */ /* 0x000fe200078e00ff */
[----:B------:R-:W-:Y:S01]  /*249a0*/  STS.64 [R11.X4], R160 ;  /* 0x000000a00b007388 */ /* 0x000fe20000004a00 */
[C---:B------:R-:W-:Y:S01]  /*249b0*/  FMUL.FTZ R159, R7.reuse, R159 ;  /* 0x0000009f079f7220 */ /* 0x040fe20000410000 */
[----:B------:R-:W-:Y:S01]  /*249c0*/  SEL R8, R8, 0xffffffc0, !P1 ;  /* 0xffffffc008087807 */ /* 0x000fe20004800000 */
[C---:B------:R-:W-:Y:S01]  /*249d0*/  FMUL.FTZ R158, R7.reuse, R158 ;  /* 0x0000009e079e7220 */ /* 0x040fe20000410000 */
[----:B------:R1:W-:Y:S01]  /*249e0*/  STS.64 [R11.X4+0x800], R162 ;  /* 0x000800a20b007388 */ /* 0x0003e20000004a00 */
        /* <DEDUP_REMOVED lines=12> */
[C---:B------:R-:W-:Y:S01]  /*24ab0*/  IADD3 R7, R13.reuse, R12, RZ ;  /* 0x0000000c0d077210 */ /* 0x040fe20007ffe0ff */
[C---:B------:R-:W-:Y:S01]  /*24ac0*/  IMAD.IADD R14, R13.reuse, 0x1, R8 ;  /* 0x000000010d0e7824 */ /* 0x040fe200078e0208 */
[----:B-1----:R-:W-:-:S02]  /*24ad0*/  IADD3 R11, R13, 0x80, RZ ;  /* 0x000000800d0b7810 */ /* 0x002fc40007ffe0ff */
[----:B------:R-:W-:Y:S01]  /*24ae0*/  @P2 IADD3 R11, R13, -0x80, RZ ;  /* 0xffffff800d0b2810 */ /* 0x000fe20007ffe0ff */
[----:B------:R-:W-:Y:S01]  /*24af0*/  STS.64 [R7], R156 ;  /* 0x0000009c07007388 */ /* 0x000fe20000000a00 */
[----:B------:R-:W-:-:S03]  /*24b00*/  IADD3 R15, R7, R8, RZ ;  /* 0x00000008070f7210 */ /* 0x000fc60007ffe0ff */
[----:B------:R-:W-:Y:S01]  /*24b10*/  IMAD.IADD R12, R12, 0x1, R11 ;  /* 0x000000010c0c7824 */ /* 0x000fe200078e020b */
[----:B------:R1:W-:Y:S04]  /*24b20*/  STS.64 [R7+0x800], R158 ;  /* 0x0008009e07007388 */ /* 0x0003e80000000a00 */
        /* <DEDUP_REMOVED lines=13> */
[----:B------:R3:W-:Y:S04]  /*24c00*/  STS.64 [R8+0x800], R146 ;  /* 0x0008009208007388 */ /* 0x0007e80000000a00 */
[----:B------:R-:W3:Y:S04]  /*24c10*/  S2R R48, SR_TID.X ;  /* 0x0000000000307919 */ /* 0x000ee80000002100 */
[----:B------:R3:W5:Y:S04]  /*24c20*/  LD.E.64 R50, [R164.64+0x78] ;  /* 0x00007804a4327980 */ /* 0x000768000c101b00 */
[----:B-1----:R1:W4:Y:S04]  /*24c30*/  LD.E.64 R12, [R164.64+0xb0] ;  /* 0x0000b004a40c7980 */ /* 0x002328000c101b00 */
[----:B--2---:R1:W5:Y:S04]  /*24c40*/  LD.E R7, [R164.64+0xcc] ;  /* 0x0000cc04a4077980 */ /* 0x004368000c101900 */
[----:B---3--:R1:W2:Y:S01]  /*24c50*/  LD.E R8, [R164.64+0x60] ;  /* 0x00006004a4087980 */ /* 0x0082a2000c101900 */
[----:B------:R-:W-:-:S04]  /*24c60*/  SHF.R.S32.HI R15, RZ, 0x1f, R48 ;  /* 0x0000001fff0f7819 */ /* 0x000fc80000011430 */
[----:B------:R-:W-:-:S04]  /*24c70*/  LEA.HI R14, R15, R48, RZ, 0x4 ;  /* 0x000000300f0e7211 */ /* 0x000fc800078f20ff */
[----:B------:R-:W-:Y:S02]  /*24c80*/  LOP3.LUT R11, R14, 0xfffffff0, RZ, 0xc0, !PT ;  /* 0xfffffff00e0b7812 */ /* 0x000fe400078ec0ff */
[----:B------:R-:W-:Y:S02]  /*24c90*/  SHF.R.S32.HI R14, RZ, 0x4, R14 ;  /* 0x00000004ff0e7819 */ /* 0x000fe4000001140e */
[----:B------:R-:W-:-:S03]  /*24ca0*/  IADD3 R11, -R11, R48, RZ ;  /* 0x000000300b0b7210 */ /* 0x000fc60007ffe1ff */
[----:B------:R-:W-:Y:S01]  /*24cb0*/  IMAD.SHL.U32 R16, R14, 0x40, RZ ;  /* 0x000000400e107824 */ /* 0x000fe200078e00ff */
[----:B------:R-:W-:Y:S01]  /*24cc0*/  LEA.HI R17, R11, R11, RZ, 0x1 ;  /* 0x0000000b0b117211 */ /* 0x000fe200078f08ff */
[----:B-1----:R-:W5:Y:S03]  /*24cd0*/  LD.E.64 R164, [R164.64+0xa8] ;  /* 0x0000a804a4a47980 */ /* 0x002f66000c101b00 */
[----:B------:R-:W-:Y:S02]  /*24ce0*/  LOP3.LUT R16, R16, 0x1c0, RZ, 0xc0, !PT ;  /* 0x000001c010107812 */ /* 0x000fe400078ec0ff */
[C---:B------:R-:W-:Y:S02]  /*24cf0*/  SHF.L.U32 R18, R17.reuse, 0x2, RZ ;  /* 0x0000000211127819 */ /* 0x040fe400000006ff */
[----:B------:R-:W-:Y:S02]  /*24d00*/  LOP3.LUT R17, R17, 0xffffffe, RZ, 0xc0, !PT ;  /* 0x0ffffffe11117812 */ /* 0x000fe400078ec0ff */
[----:B------:R-:W-:-:S02]  /*24d10*/  LOP3.LUT R18, R16, 0x38, R18, 0xf8, !PT ;  /* 0x0000003810127812 */ /* 0x000fc400078ef812 */
[----:B------:R-:W-:Y:S01]  /*24d20*/  SHF.R.U32.HI R16, RZ, 0x3, R16 ;  /* 0x00000003ff107819 */ /* 0x000fe20000011610 */
[----:B------:R-:W-:-:S03]  /*24d30*/  IMAD.IADD R17, R11, 0x1, -R17 ;  /* 0x000000010b117824 */ /* 0x000fc600078e0a11 */
[----:B------:R-:W-:-:S04]  /*24d40*/  LOP3.LUT R16, R18, R16, RZ, 0x3c, !PT ;  /* 0x0000001012107212 */ /* 0x000fc800078e3cff */
[----:B------:R-:W-:Y:S01]  /*24d50*/  LEA R52, R17, R16, 0x2 ;  /* 0x0000001011347211 */ /* 0x000fe200078e10ff */
[----:B------:R-:W-:Y:S01]  /*24d60*/  BAR.SYNC.DEFER_BLOCKING 0x0 ;  /* 0x0000000000007b1d */ /* 0x000fe20000010000 */
[----:B------:R-:W-:Y:S02]  /*24d70*/  LEA.HI R15, R15, R48, RZ, 0x5 ;  /* 0x000000300f0f7211 */ /* 0x000fe400078f28ff */
[----:B------:R-:W-:Y:S02]  /*24d80*/  LOP3.LUT R9, R9, 0xffffffe0, RZ, 0xc0, !PT ;  /* 0xffffffe009097812 */ /* 0x000fe400078ec0ff */
[----:B------:R-:W-:Y:S01]  /*24d90*/  LOP3.LUT R15, R15, 0xffffffe0, RZ, 0xc0, !PT ;  /* 0xffffffe00f0f7812 */ /* 0x000fe200078ec0ff */
[----:B------:R-:W1:Y:S01]  /*24da0*/  @P4 MUFU.LG2 R4, R4 ;  /* 0x0000000400044308 */ /* 0x000e620000000c00 */
[----:B------:R-:W-:Y:S01]  /*24db0*/  IADD3 R9, -R9, R5, RZ ;  /* 0x0000000509097210 */ /* 0x000fe20007ffe1ff */
[----:B------:R3:W1:Y:S04]  /*24dc0*/  LDS.128 R44, [R52.X4] ;  /* 0x00000000342c7984 */ /* 0x0006680000004c00 */
[----:B------:R3:W2:Y:S04]  /*24dd0*/  LDS.128 R40, [R52.X4+0x800] ;  /* 0x0008000034287984 */ /* 0x0006a80000004c00 */
[----:B------:R3:W2:Y:S04]  /*24de0*/  LDS.128 R36, [R52.X4+0x1000] ;  /* 0x0010000034247984 */ /* 0x0006a80000004c00 */
[----:B------:R3:W2:Y:S04]  /*24df0*/  LDS.128 R32, [R52.X4+0x1800] ;  /* 0x0018000034207984 */ /* 0x0006a80000004c00 */
[----:B------:R3:W2:Y:S04]  /*24e00*/  LDS.128 R28, [R52.X4+0x2000] ;  /* 0x00200000341c7984 */ /* 0x0006a80000004c00 */
[----:B------:R3:W2:Y:S04]  /*24e10*/  LDS.128 R24, [R52.X4+0x2800] ;  /* 0x0028000034187984 */ /* 0x0006a80000004c00 */
[----:B------:R3:W2:Y:S04]  /*24e20*/  LDS.128 R20, [R52.X4+0x3000] ;  /* 0x0030000034147984 */ /* 0x0006a80000004c00 */
[----:B------:R3:W2:Y:S01]  /*24e30*/  LDS.128 R16, [R52.X4+0x3800] ;  /* 0x0038000034107984 */ /* 0x0006a20000004c00 */
[----:B------:R-:W1:Y:S01]  /*24e40*/  @P3 MUFU.LG2 R6, R6 ;  /* 0x0000000600063308 */ /* 0x000e620000000c00 */
[----:B------:R-:W-:Y:S01]  /*24e50*/  SHF.R.S32.HI R49, RZ, 0x1f, R10 ;  /* 0x0000001fff317819 */ /* 0x000fe2000001140a */
[----:B------:R-:W-:Y:S01]  /*24e60*/  IMAD.IADD R15, R48, 0x1, -R15 ;  /* 0x00000001300f7824 */ /* 0x000fe200078e0a0f */
[----:B------:R-:W-:-:S02]  /*24e70*/  LOP3.LUT P0, RZ, R9, 0x3, RZ, 0xc0, !PT ;  /* 0x0000000309ff7812 */ /* 0x000fc4000780c0ff */
[----:B------:R-:W-:Y:S02]  /*24e80*/  LEA.HI R49, R49, R10, RZ, 0x2 ;  /* 0x0000000a31317211 */ /* 0x000fe400078f10ff */
[----:B------:R-:W-:Y:S02]  /*24e90*/  SHF.R.S32.HI R5, RZ, 0x1f, R15 ;  /* 0x0000001fff057819 */ /* 0x000fe4000001140f */
[----:B------:R-:W-:Y:S02]  /*24ea0*/  LOP3.LUT R49, R49, 0xffffffc, RZ, 0xc0, !PT ;  /* 0x0ffffffc31317812 */ /* 0x000fe400078ec0ff */
[----:B------:R-:W-:Y:S01]  /*24eb0*/  LEA.HI R5, R5, R15, RZ, 0x2 ;  /* 0x0000000f05057211 */ /* 0x000fe200078f10ff */
[----:B-1----:R-:W-:Y:S01]  /*24ec0*/  @P4 FMUL.FTZ R4, R4, 0.69314718246459960938 ;  /* 0x3f31721804044820 */ /* 0x002fe20000410000 */
[----:B------:R-:W-:Y:S01]  /*24ed0*/  SHF.L.U32 R9, R241, 0x6, RZ ;  /* 0x00000006f1097819 */ /* 0x000fe200000006ff */
[----:B------:R-:W-:Y:S01]  /*24ee0*/  IMAD.IADD R49, R10, 0x1, -R49 ;  /* 0x000000010a317824 */ /* 0x000fe200078e0a31 */
[----:B------:R-:W-:Y:S01]  /*24ef0*/  SHF.R.S32.HI R5, RZ, 0x2, R5 ;  /* 0x00000002ff057819 */ /* 0x000fe20000011405 */
[----:B------:R-:W-:Y:S01]  /*24f00*/  @P3 FMUL.FTZ R6, R6, 0.69314718246459960938 ;  /* 0x3f31721806063820 */ /* 0x000fe20000410000 */
[----:B------:R-:W-:Y:S01]  /*24f10*/  BSSY B0, `(.L_x_3894) ;  /* 0x0000016000007945 */ /* 0x000fe20003800000 */
[----:B------:R-:W-:Y:S01]  /*24f20*/  MOV R10, 0xff800000 ;  /* 0xff800000000a7802 */ /* 0x000fe20000000f00 */
[----:B------:R-:W-:Y:S01]  /*24f30*/  IMAD.MOV.U32 R15, RZ, RZ, -0x800000 ;  /* 0xff800000ff0f7424 */ /* 0x000fe200078e00ff */
[----:B------:R-:W-:Y:S01]  /*24f40*/  LEA R5, R49, R5, 0x4 ;  /* 0x0000000531057211 */ /* 0x000fe200078e20ff */
[----:B-----5:R-:W-:-:S02]  /*24f50*/  @P4 FFMA.FTZ R10, R2, R3, R4 ;  /* 0x00000003020a4223 */ /* 0x020fc40000010004 */
[----:B------:R-:W-:Y:S02]  /*24f60*/  @P3 FFMA.FTZ R15, R0, R3, R6 ;  /* 0x00000003000f3223 */ /* 0x000fe40000010006 */
[----:B----4-:R-:W-:-:S04]  /*24f70*/  IMAD R12, R12, UR10, R244 ;  /* 0x0000000a0c0c7c24 */ /* 0x010fc8000f8e02f4 */
[----:B--2---:R-:W-:-:S04]  /*24f80*/  IMAD R8, R12, R8, R243 ;  /* 0x000000080c087224 */ /* 0x004fc800078e02f3 */
[----:B------:R-:W-:Y:S01]  /*24f90*/  IMAD R8, R13, R8, R9 ;  /* 0x000000080d087224 */ /* 0x000fe200078e0209 */
[----:B------:R-:W-:Y:S05]  /*24fa0*/  @P0 BRA `(.L_x_3895) ;  /* 0x000000c000000947 */ /* 0x000fea0003800000 */
[----:B---3--:R-:W-:Y:S01]  /*24fb0*/  IMAD R0, R241, -0x40, R242 ;  /* 0xffffffc0f1007824 */ /* 0x008fe200078e02f2 */
        /* <DEDUP_REMOVED lines=11> */
.L_x_3895:
[----:B---3--:R-:W-:Y:S05]  /*25070*/  BSYNC B0 ;  /* 0x0000000000007941 */ /* 0x008fea0003800000 */
.L_x_3894:
[----:B-1----:R-:W-:Y:S01]  /*25080*/  IMAD.SHL.U32 R4, R11, 0x4, RZ ;  /* 0x000000040b047824 */ /* 0x002fe200078e00ff */
[----:B------:R-:W-:Y:S01]  /*25090*/  IADD3 R3, R14, 0x8, RZ ;  /* 0x000000080e037810 */ /* 0x000fe20007ffe0ff */
[----:B------:R-:W-:Y:S01]  /*250a0*/  IMAD R7, R8, R7, RZ ;  /* 0x0000000708077224 */ /* 0x000fe200078e02ff */
[C---:B------:R-:W-:Y:S01]  /*250b0*/  IADD3 R2, R14.reuse, 0x10, RZ ;  /* 0x000000100e027810 */ /* 0x040fe20007ffe0ff */
[----:B------:R-:W-:Y:S01]  /*250c0*/  IMAD R241, R241, -0x40, R242 ;  /* 0xffffffc0f1f17824 */ /* 0x000fe200078e02f2 */
[----:B------:R-:W-:Y:S01]  /*250d0*/  SHF.R.S32.HI R5, RZ, 0x1f, R4 ;  /* 0x0000001fff057819 */ /* 0x000fe20000011404 */
[----:B------:R-:W-:Y:S01]  /*250e0*/  ULDC.64 UR4, c[0x0][0x118] ;  /* 0x0000460000047ab9 */ /* 0x000fe20000000a00 */
        /* <DEDUP_REMOVED lines=8> */
[----:B------:R-:W-:Y:S02]  /*25170*/  LEA R6, P0, R4, R50, 0x2 ;  /* 0x0000003204067211 */ /* 0x000fe400078010ff */
[----:B------:R-:W-:Y:S02]  /*25180*/  IADD3 R2, R14, 0x28, RZ ;  /* 0x000000280e027810 */ /* 0x000fe40007ffe0ff */
[----:B------:R-:W-:Y:S02]  /*25190*/  LEA.HI.X R7, R4, R51, R7, 0x2, P0 ;  /* 0x0000003304077211 */ /* 0x000fe400000f1407 */
[C---:B------:R-:W-:Y:S02]  /*251a0*/  ISETP.GE.AND P0, PT, R14.reuse, R241, PT ;  /* 0x000000f10e00720c */ /* 0x040fe40003f06270 */
[C---:B------:R-:W-:Y:S01]  /*251b0*/  IADD3 R0, R14.reuse, 0x30, RZ ;  /* 0x000000300e007810 */ /* 0x040fe20007ffe0ff */
[----:B------:R1:W-:Y:S01]  /*251c0*/  @!P6 ST.E.128 [R6.64+0x800], R40 ;  /* 0x000800280600e985 */ /* 0x0003e2000c101d04 */
[----:B------:R-:W-:-:S02]  /*251d0*/  IADD3 R14, R14, 0x38, RZ ;  /* 0x000000380e0e7810 */ /* 0x000fc40007ffe0ff */
[-C--:B------:R-:W-:Y:S01]  /*251e0*/  ISETP.GE.AND P3, PT, R3, R241.reuse, PT ;  /* 0x000000f10300720c */ /* 0x080fe20003f66270 */
[----:B------:R-:W-:Y:S01]  /*251f0*/  IMAD.MOV.U32 R3, RZ, RZ, 0x0 ;  /* 0x00000000ff037424 */ /* 0x000fe200078e00ff */
[-C--:B------:R-:W-:Y:S01]  /*25200*/  ISETP.GE.AND P2, PT, R2, R241.reuse, PT ;  /* 0x000000f10200720c */ /* 0x080fe20003f46270 */
[----:B------:R-:W-:Y:S01]  /*25210*/  IMAD.MOV.U32 R2, RZ, RZ, R240 ;  /* 0x000000ffff027224 */ /* 0x000fe200078e00f0 */
[-C--:B------:R-:W-:Y:S01]  /*25220*/  ISETP.GE.AND P1, PT, R0, R241.reuse, PT ;  /* 0x000000f10000720c */ /* 0x080fe20003f26270 */
[----:B------:R1:W-:Y:S04]  /*25230*/  @!P5 ST.E.128 [R6.64+0x1000], R36 ;  /* 0x001000240600d985 */ /* 0x0003e8000c101d04 */
[----:B------:R1:W-:Y:S04]  /*25240*/  @!P0 ST.E.64 [R6.64], R44 ;  /* 0x0000002c06008985 */ /* 0x0003e8000c101b04 */
[----:B------:R1:W-:Y:S01]  /*25250*/  @!P0 ST.E.64 [R6.64+0x8], R46 ;  /* 0x0000082e06008985 */ /* 0x0003e2000c101b04 */
[----:B------:R-:W-:-:S03]  /*25260*/  ISETP.GE.AND P0, PT, R14, R241, PT ;  /* 0x000000f10e00720c */ /* 0x000fc60003f06270 */
[----:B------:R1:W-:Y:S04]  /*25270*/  @!P4 ST.E.128 [R6.64+0x1800], R32 ;  /* 0x001800200600c985 */ /* 0x0003e8000c101d04 */
[----:B------:R1:W-:Y:S04]  /*25280*/  @!P3 ST.E.128 [R6.64+0x2000], R28 ;  /* 0x0020001c0600b985 */ /* 0x0003e8000c101d04 */
[----:B------:R1:W-:Y:S04]  /*25290*/  @!P2 ST.E.128 [R6.64+0x2800], R24 ;  /* 0x002800180600a985 */ /* 0x0003e8000c101d04 */
[----:B------:R1:W-:Y:S01]  /*252a0*/  @!P1 ST.E.128 [R6.64+0x3000], R20 ;  /* 0x0030001406009985 */ /* 0x0003e2000c101d04 */
[----:B------:R-:W-:Y:S05]  /*252b0*/  @P0 RET.REL.NODEC R2 `(_ZN5flash24flash_fwd_splitkv_kernelI23Flash_fwd_kernel_traitsILi64ELi64ELi256ELi4ELb0ELb0EN7cutlass10bfloat16_tE19Flash_kernel_traitsILi64ELi64ELi256ELi4ES3_EELb1ELb0ELb0ELb0ELb1ELb0ELb1ELb1EEEvNS_16Flash_fwd_paramsE) ;  /* 0xfffdad4002000950 */ /* 0x000fea0003c3ffff */
[----:B------:R-:W-:Y:S01]  /*252c0*/  MOV R241, 0x0 ;  /* 0x0000000000f17802 */ /* 0x000fe20000000f00 */
[----:B------:R-:W-:-:S02]  /*252d0*/  ULDC.64 UR4, c[0x0][0x118] ;  /* 0x0000460000047ab9 */ /* 0x000fc40000000a00 */
[----:B------:R2:W-:Y:S01]  /*252e0*/  ST.E.128 [R6.64+0x3800], R16 ;  /* 0x0038001006007985 */ /* 0x0005e2000c101d04 */
[----:B------:R-:W-:Y:S05]  /*252f0*/  RET.REL.NODEC R240 `(_ZN5flash24flash_fwd_splitkv_kernelI23Flash_fwd_kernel_traitsILi64ELi64ELi256ELi4ELb0ELb0EN7cutlass10bfloat16_tE19Flash_kernel_traitsILi64ELi64ELi256ELi4ES3_EELb1ELb0ELb0ELb0ELb1ELb0ELb1ELb1EEEvNS_16Flash_fwd_paramsE) ;  /* 0xfffdad00f0007950 */ /* 0x000fea0003c3ffff */
.L_x_3892:
[----:B------:R2:W5:Y:S01]  /*25300*/  LDL R9, [R1] ;  /* 0x0000000001097983 */ /* 0x0005620000100800 */
[----:B------:R-:W-:Y:S02]  /*25310*/  MOV R8, 0x2 ;  /* 0x0000000200087802 */ /* 0x000fe40000000f00 */
[----:B------:R-:W-:Y:S02]  /*25320*/  MOV R6, 0x25340 ;  /* 0x0002534000067802 */ /* 0x000fe40000000f00 */
[----:B-12--5:R-:W-:Y:S05]  /*25330*/  CALL.REL.NOINC `($__internal_22_$__cuda_sm70_shflsync_bfly_p) ;  /* 0x0000012000007944 */ /* 0x026fea0003c00000 */
[----:B--2---:R-:W-:Y:S01]  /*25340*/  MOV R4, R8 ;  /* 0x0000000800047202 */ /* 0x004fe20000000f00 */
[----:B-1----:R-:W-:Y:S05]  /*25350*/  BRA `(.L_x_3896) ;  /* 0xfffff28000007947 */ /* 0x002fea000383ffff */
.L_x_3893:
[----:B------:R-:W-:Y:S01]  /*25360*/  IMAD.MOV.U32 R9, RZ, RZ, R4 ;  /* 0x000000ffff097224 */ /* 0x000fe200078e0004 */
[----:B------:R-:W-:Y:S02]  /*25370*/  MOV R8, 0x1 ;  /* 0x0000000100087802 */ /* 0x000fe40000000f00 */
[----:B------:R-:W-:Y:S02]  /*25380*/  MOV R6, 0x253a0 ;  /* 0x000253a000067802 */ /* 0x000fe40000000f00 */
[----:B-1---5:R-:W-:Y:S05]  /*25390*/  CALL.REL.NOINC `($__internal_22_$__cuda_sm70_shflsync_bfly_p) ;  /* 0x000000c000007944 */ /* 0x022fea0003c00000 */
[----:B-1----:R1:W5:Y:S01]  /*253a0*/  LDL R9, [R1+0x4] ;  /* 0x0000040001097983 */ /* 0x0023620000100800 */
[----:B--2---:R-:W-:Y:S01]  /*253b0*/  FADD.FTZ R4, R4, R8 ;  /* 0x0000000804047221 */ /* 0x004fe20000010000 */
[----:B------:R-:W-:-:S02]  /*253c0*/  MOV R8, 0x2 ;  /* 0x0000000200087802 */ /* 0x000fc40000000f00 */
[----:B------:R-:W-:Y:S02]  /*253d0*/  MOV R6, 0x253f0 ;  /* 0x000253f000067802 */ /* 0x000fe40000000f00 */
[----:B-1---5:R-:W-:Y:S05]  /*253e0*/  CALL.REL.NOINC `($__internal_22_$__cuda_sm70_shflsync_bfly_p) ;  /* 0x0000007000007944 */ /* 0x022fea0003c00000 */
[----:B------:R-:W3:Y:S02]  /*253f0*/  LDL.LU R6, [R1+0x4] ;  /* 0x0000040001067983 */ /* 0x000ee40000300800 */
[----:B-123--:R-:W-:Y:S01]  /*25400*/  FADD.FTZ R9, R6, R8 ;  /* 0x0000000806097221 */ /* 0x00efe20000010000 */
[----:B------:R-:W-:Y:S02]  /*25410*/  MOV R8, 0x1 ;  /* 0x0000000100087802 */ /* 0x000fe40000000f00 */
[----:B------:R-:W-:Y:S02]  /*25420*/  MOV R6, 0x25440 ;  /* 0x0002544000067802 */ /* 0x000fe40000000f00 */
[----:B------:R-:W-:Y:S05]  /*25430*/  CALL.REL.NOINC `($__internal_22_$__cuda_sm70_shflsync_bfly_p) ;  /* 0x0000002000007944 */ /* 0x000fea0003c00000 */
[----:B--2---:R-:W-:Y:S01]  /*25440*/  MOV R6, R8 ;  /* 0x0000000800067202 */ /* 0x004fe20000000f00 */
[----:B-1----:R-:W-:Y:S05]  /*25450*/  BRA `(.L_x_3897) ;  /* 0xfffff21000007947 */ /* 0x002fea000383ffff */
        .weak           $__internal_22_$__cuda_sm70_shflsync_bfly_p
        .type           $__internal_22_$__cuda_sm70_shflsync_bfly_p,@function
        .size           $__internal_22_$__cuda_sm70_shflsync_bfly_p,(.L_x_7829 - $__internal_22_$__cuda_sm70_shflsync_bfly_p)
$__internal_22_$__cuda_sm70_shflsync_bfly_p:
[----:B------:R-:W-:Y:S01]  /*25460*/  MOV R10, R6 ;  /* 0x00000006000a7202 */ /* 0x000fe20000000f00 */
[----:B------:R-:W-:Y:S04]  /*25470*/  WARPSYNC R5 ;  /* 0x0000000500007348 */ /* 0x000fe80003800000 */
[----:B------:R-:W-:Y:S01]  /*25480*/  MOV R11, 0x0 ;  /* 0x00000000000b7802 */ /* 0x000fe20000000f00 */
[----:B------:R1:W2:Y:S03]  /*25490*/  SHFL.BFLY PT, R8, R9, R8, R7 ;  /* 0x0c00000809087389 */ /* 0x0002a600000e0007 */
[----:B------:R-:W-:Y:S05]  /*254a0*/  RET.REL.NODEC R10 `(_ZN5flash24flash_fwd_splitkv_kernelI23Flash_fwd_kernel_traitsILi64ELi64ELi256ELi4ELb0ELb0EN7cutlass10bfloat16_tE19Flash_kernel_traitsILi64ELi64ELi256ELi4ES3_EELb1ELb0ELb0ELb0ELb1ELb0ELb1ELb1EEEvNS_16Flash_fwd_paramsE) ;  /* 0xfffdab500a007950 */ /* 0x000fea0003c3ffff */
.L_x_3898:
        /* <DEDUP_REMOVED lines=13> */
.L_x_7829:


//--------------------- .text._ZN5flash24flash_fwd_splitkv_kernelI23Flash_fwd_kernel_traitsILi64ELi64ELi256ELi4ELb0ELb0EN7cutlass10bfloat16_tE19Flash_kernel_traitsILi64ELi64ELi256ELi4ES3_EELb1ELb0ELb0ELb0ELb1ELb1ELb1ELb1EEEvNS_16Flash_fwd_paramsE --------------------------
	.section	.text._ZN5flash24flash_fwd_splitkv_kernelI23Flash_fwd_kernel_traitsILi64ELi64ELi256ELi4ELb0ELb0EN7cutlass10bfloat16_tE19Flash_kernel_traitsILi64ELi64ELi256ELi4ES3_EELb1ELb0ELb0ELb0ELb1ELb1ELb1ELb1EEEvNS_16Flash_fwd_paramsE,"ax",@progbits
	.sectioninfo	@"SHI_REGISTERS=255"
	.align	128
        .global         _ZN5flash24flash_fwd_splitkv_kernelI23Flash_fwd_kernel_traitsILi64ELi64ELi256ELi4ELb0ELb0EN7cutlass10bfloat16_tE19Flash_kernel_traitsILi64ELi64ELi256ELi4ES3_EELb1ELb0ELb0ELb0ELb1ELb1ELb1ELb1EEEvNS_16Flash_fwd_paramsE
        .type           _ZN5flash24flash_fwd_splitkv_kernelI23Flash_fwd_kernel_traitsILi64ELi64ELi256ELi4ELb0ELb0EN7cutlass10bfloat16_tE19Flash_kernel_traitsILi64ELi64ELi256ELi4ES3_EELb1ELb0ELb0ELb0ELb1ELb1ELb1ELb1EEEvNS_16Flash_fwd_paramsE,@function
        .size           _ZN5flash24flash_fwd_splitkv_kernelI23Flash_fwd_kernel_traitsILi64ELi64ELi256ELi4ELb0ELb0EN7cutlass10bfloat16_tE19Flash_kernel_traitsILi64ELi64ELi256ELi4ES3_EELb1ELb0ELb0ELb0ELb1ELb1ELb1ELb1EEEvNS_16Flash_fwd_paramsE,(.L_x_7831 - _ZN5flash24flash_fwd_splitkv_kernelI23Flash_fwd_kernel_traitsILi64ELi64ELi256ELi4ELb0ELb0EN7cutlass10bfloat16_tE19Flash_kernel_traitsILi64ELi64ELi256ELi4ES3_EELb1ELb0ELb0ELb0ELb1ELb1ELb1ELb1EEEvNS_16Flash_fwd_paramsE)
        .other          _ZN5flash24flash_fwd_splitkv_kernelI23Flash_fwd_kernel_traitsILi64ELi64ELi256ELi4ELb0ELb0EN7cutlass10bfloat16_tE19Flash_kernel_traitsILi64ELi64ELi256ELi4ES3_EELb1ELb0ELb0ELb0ELb1ELb1ELb1ELb1EEEvNS_16Flash_fwd_paramsE,@"STO_CUDA_ENTRY STV_DEFAULT"
_ZN5flash24flash_fwd_splitkv_kernelI23Flash_fwd_kernel_traitsILi64ELi64ELi256ELi4ELb0ELb0EN7cutlass10bfloat16_tE19Flash_kernel_traitsILi64ELi64ELi256ELi4ES3_EELb1ELb0ELb0ELb0ELb1ELb1ELb1ELb1EEEvNS_16Flash_fwd_paramsE:
.text._ZN5flash24flash_fwd_splitkv_kernelI23Flash_fwd_kernel_traitsILi64ELi64ELi256ELi4ELb0ELb0EN7cutlass10bfloat16_tE19Flash_kernel_traitsILi64ELi64ELi256ELi4ES3_EELb1ELb0ELb0ELb0ELb1ELb1ELb1ELb1EEEvNS_16Flash_fwd_paramsE:
        /* <DEDUP_REMOVED lines=30> */
[----:B-1-3--:R-:W-:Y:S05]  /*01e0*/  CALL.REL.NOINC `($_ZN5flash24flash_fwd_splitkv_kernelI23Flash_fwd_kernel_traitsILi64ELi64ELi256ELi4ELb0ELb0EN7cutlass10bfloat16_tE19Flash_kernel_traitsILi64ELi64ELi256ELi4ES3_EELb1ELb0ELb0ELb0ELb1ELb1ELb1ELb1EEEvNS_16Flash_fwd_paramsE$_ZN5flash30compute_attn_1rowblock_splitkvI23Flash_fwd_kernel_traitsILi64ELi64ELi256ELi4ELb0ELb0EN7cutlass10bfloat16_tE19Flash_kernel_traitsILi64ELi64ELi256ELi4ES3_EELb1ELb0ELb0ELb0ELb1ELb1ELb1ELb1ENS_16Flash_fwd_paramsEEEvRKT8_iiiii) ;  /* 0x0000002000007944 */ /* 0x00afea0003c00000 */
[----:B------:R-:W-:Y:S05]  /*01f0*/  BSYNC B3 ;  /* 0x0000000000037941 */ /* 0x000fea0003800000 */
.L_x_3899:
[----:B------:R-:W-:Y:S05]  /*0200*/  EXIT ;  /* 0x000000000000794d */ /* 0x000fea0003800000 */
        .type           $_ZN5flash24flash_fwd_splitkv_kernelI23Flash_fwd_kernel_traitsILi64ELi64ELi256ELi4ELb0ELb0EN7cutlass10bfloat16_tE19Flash_kernel_traitsILi64ELi64ELi256ELi4ES3_EELb1ELb0ELb0ELb0ELb1ELb1ELb1ELb1EEEvNS_16Flash_fwd_paramsE$_ZN5flash30compute_attn_1rowblock_splitkvI23Flash_fwd_kernel_traitsILi64ELi64ELi256ELi4ELb0ELb0EN7cutlass10bfloat16_tE19Flash_kernel_traitsILi64ELi64ELi256ELi4ES3_EELb1ELb0ELb0ELb0ELb1ELb1ELb1ELb1ENS_16Flash_fwd_paramsEEEvRKT8_iiiii,@function
        .size           $_ZN5flash24flash_fwd_splitkv_kernelI23Flash_fwd_kernel_traitsILi64ELi64ELi256ELi4ELb0ELb0EN7cutlass10bfloat16_tE19Flash_kernel_traitsILi64ELi64ELi256ELi4ES3_EELb1ELb0ELb0ELb0ELb1ELb1ELb1ELb1EEEvNS_16Flash_fwd_paramsE$_ZN5flash30compute_attn_1rowblock_splitkvI23Flash_fwd_kernel_traitsILi64ELi64ELi256ELi4ELb0ELb0EN7cutlass10bfloat16_tE19Flash_kernel_traitsILi64ELi64ELi256ELi4ES3_EELb1ELb0ELb0ELb0ELb1ELb1ELb1ELb1ENS_16Flash_fwd_paramsEEEvRKT8_iiiii,($__internal_23_$__cuda_sm70_shflsync_bfly_p - $_ZN5flash24flash_fwd_splitkv_kernelI23Flash_fwd_kernel_traitsILi64ELi64ELi256ELi4ELb0ELb0EN7cutlass10bfloat16_tE19Flash_kernel_traitsILi64ELi64ELi256ELi4ES3_EELb1ELb0ELb0ELb0ELb1ELb1ELb1ELb1EEEvNS_16Flash_fwd_paramsE$_ZN5flash30compute_attn_1rowblock_splitkvI23Flash_fwd_kernel_traitsILi64ELi64ELi256ELi4ELb0ELb0EN7cutlass10bfloat16_tE19Flash_kernel_traitsILi64ELi64ELi256ELi4ES3_EELb1ELb0ELb0ELb0ELb1ELb1ELb1ELb1ENS_16Flash_fwd_paramsEEEvRKT8_iiiii)
$_ZN5flash24flash_fwd_splitkv_kernelI23Flash_fwd_kernel_traitsILi64ELi64ELi256ELi4ELb0ELb0EN7cutlass10bfloat16_tE19Flash_kernel_traitsILi64ELi64ELi256ELi4ES3_EELb1ELb0ELb0ELb0ELb1ELb1ELb1ELb1EEEvNS_16Flash_fwd_paramsE$_ZN5flash30compute_attn_1rowblock_splitkvI23Flash_fwd_kernel_traitsILi64ELi64ELi256ELi4ELb0ELb0EN7cutlass10bfloat16_tE19Flash_kernel_traitsILi64ELi64ELi256ELi4ES3_EELb1ELb0ELb0ELb0ELb1ELb1ELb1ELb1ENS_16Flash_fwd_paramsEEEvRKT8_iiiii:
        /* <DEDUP_REMOVED lines=21> */
.L_x_3901:
[----:B------:R-:W-:Y:S05]  /*0360*/  BSYNC B0 ;  /* 0x0000000000007941 */ /* 0x000fea0003800000 */
.L_x_3900:
        /* <DEDUP_REMOVED lines=18> */
.L_x_3903:
[----:B------:R3:W5:Y:S02]  /*0490*/  LD.E R0, [R20.64+0xb8] ;  /* 0x0000b80614007980 */ /* 0x000764000c101900 */
.L_x_3904:
[----:B------:R-:W-:Y:S05]  /*04a0*/  BSYNC B0 ;  /* 0x0000000000007941 */ /* 0x000fea0003800000 */
.L_x_3902:
        /* <DEDUP_REMOVED lines=10> */
.L_x_3906:
[----:B------:R-:W4:Y:S01]  /*0550*/  LD.E.64 R2, [R20.64+0x108] ;  /* 0x0001080614027980 */ /* 0x000f22000c101b00 */
[----:B------:R-:W-:Y:S01]  /*0560*/  BSSY B0, `(.L_x_3908) ;  /* 0x0000006000007945 */ /* 0x000fe20003800000 */
[----:B------:R-:W-:Y:S01]  /*0570*/  IMAD.MOV.U32 R0, RZ, RZ, RZ ;  /* 0x000000ffff007224 */ /* 0x000fe200078e00ff */
[----:B----4-:R-:W-:-:S04]  /*0580*/  ISETP.NE.U32.AND P0, PT, R2, RZ, PT ;  /* 0x000000ff0200720c */ /* 0x010fc80003f05070 */
[----:B------:R-:W-:-:S13]  /*0590*/  ISETP.NE.AND.EX P0, PT, R3, RZ, PT, P0 ;  /* 0x000000ff0300720c */ /* 0x000fda0003f05300 */
[----:B------:R-:W-:Y:S05]  /*05a0*/  @!P0 BRA `(.L_x_3909) ;  /* 0x0000001000008947 */ /* 0x000fea0003800000 */
[----:B------:R4:W5:Y:S02]  /*05b0*/  LD.E R0, [R20.64+0xbc] ;  /* 0x0000bc0614007980 */ /* 0x000964000c101900 */
.L_x_3909:
[----:B------:R-:W-:Y:S05]  /*05c0*/  BSYNC B0 ;  /* 0x0000000000007941 */ /* 0x000fea0003800000 */
.L_x_3908:
[----:B-----5:R-:W-:Y:S02]  /*05d0*/  IADD3 R193, R152, R0, RZ ;  /* 0x0000000098c17210 */ /* 0x020fe40007ffe0ff */
.L_x_3907:
[----:B------:R-:W-:Y:S05]  /*05e0*/  BSYNC B1 ;  /* 0x0000000000017941 */ /* 0x000fea0003800000 */
.L_x_3905:
[----:B------:R-:W5:Y:S01]  /*05f0*/  S2R R34, SR_CTAID.X ;  /* 0x0000000000227919 */ /* 0x000f620000002500 */
[----:B------:R-:W-:Y:S01]  /*0600*/  MOV R13, 0x1f0 ;  /* 0x000001f0000d7802 */ /* 0x000fe20000000f00 */
[----:B------:R-:W-:-:S03]  /*0610*/  IMAD.MOV.U32 R3, RZ, RZ, 0x0 ;  /* 0x00000000ff037424 */ /* 0x000fc600078e00ff */
[----:B------:R-:W-:Y:S01]  /*0620*/  MOV R2, R13 ;  /* 0x0000000d00027202 */ /* 0x000fe20000000f00 */
[----:B-----5:R-:W-:-:S05]  /*0630*/  IMAD.SHL.U32 R234, R34, 0x40, RZ ;  /* 0x0000004022ea7824 */ /* 0x020fca00078e00ff */
[----:B------:R-:W-:-:S13]  /*0640*/  ISETP.GT.AND P0, PT, R10, R234, PT ;  /* 0x000000ea0a00720c */ /* 0x000fda0003f04270 */
[----:B------:R-:W-:Y:S05]  /*0650*/  @!P0 RET.REL.NODEC R2 `(_ZN5flash24flash_fwd_splitkv_kernelI23Flash_fwd_kernel_traitsILi64ELi64ELi256ELi4ELb0ELb0EN7cutlass10bfloat16_tE19Flash_kernel_traitsILi64ELi64ELi256ELi4ES3_EELb1ELb0ELb0ELb0ELb1ELb1ELb1ELb1EEEvNS_16Flash_fwd_paramsE) ;  /* 0xfffff9a002008950 */ /* 0x000fea0003c3ffff */
        /* <DEDUP_REMOVED lines=54> */
[----:B--2---:R1:W2:Y:S04]  /*09c0*/  LD.E.64 R4, [R20.64+0x78] ;  /* 0x0000780614047980 */ /* 0x0042a8000c101b00 */
[----:B-1----:R-:W2:Y:S01]  /*09d0*/  LD.E.64 R20, [R20.64+0xa8] ;  /* 0x0000a80614147980 */ /* 0x002ea2000c101b00 */
[----:B------:R-:W-:-:S04]  /*09e0*/  SHF.R.S32.HI R8, RZ, 0x1f, R233 ;  /* 0x0000001fff087819 */ /* 0x000fc800000114e9 */
[----:B------:R-:W-:-:S04]  /*09f0*/  LEA.HI R8, R8, R233, RZ, 0x4 ;  /* 0x000000e908087211 */ /* 0x000fc800078f20ff */
[----:B------:R-:W-:-:S05]  /*0a00*/  LOP3.LUT R2, R8, 0x3ffffff0, RZ, 0xc0, !PT ;  /* 0x3ffffff008027812 */ /* 0x000fca00078ec0ff */
[----:B------:R-:W-:-:S04]  /*0a10*/  IMAD.IADD R2, R233, 0x1, -R2 ;  /* 0x00000001e9027824 */ /* 0x000fc800078e0a02 */
[----:B------:R-:W-:Y:S01]  /*0a20*/  IMAD.SHL.U32 R2, R2, 0x4, RZ ;  /* 0x0000000402027824 */ /* 0x000fe200078e00ff */
[----:B------:R-:W-:Y:S01]  /*0a30*/  LOP3.LUT P6, RZ, R233, 0xf, RZ, 0xc0, !PT ;  /* 0x0000000fe9ff7812 */ /* 0x000fe200078cc0ff */
[----:B---3--:R-:W-:-:S04]  /*0a40*/  IMAD R0, R6, UR8, R38 ;  /* 0x0000000806007c24 */ /* 0x008fc8000f8e0226 */
[----:B----4-:R-:W-:Y:S01]  /*0a50*/  IMAD R0, R0, R3, R11 ;  /* 0x0000000300007224 */ /* 0x010fe200078e020b */
[----:B------:R-:W-:-:S03]  /*0a60*/  SHF.R.S32.HI R3, RZ, 0x1f, R2 ;  /* 0x0000001fff037819 */ /* 0x000fc60000011402 */
[----:B------:R-:W-:Y:S01]  /*0a70*/  IMAD R7, R7, R0, R234 ;  /* 0x0000000007077224 */ /* 0x000fe200078e02ea */
[----:B------:R-:W-:-:S03]  /*0a80*/  SHF.R.S32.HI R0, RZ, 0x4, R8 ;  /* 0x00000004ff007819 */ /* 0x000fc60000011408 */
[----:B-----5:R-:W-:Y:S02]  /*0a90*/  IMAD R9, R7, R9, RZ ;  /* 0x0000000907097224 */ /* 0x020fe400078e02ff */
[----:B------:R-:W-:-:S05]  /*0aa0*/  IMAD.WIDE R2, R0, 0x40, R2 ;  /* 0x0000004000027825 */ /* 0x000fca00078e0202 */
[C---:B------:R-:W-:Y:S01]  /*0ab0*/  IADD3 R8, P0, R9.reuse, R2, RZ ;  /* 0x0000000209087210 */ /* 0x040fe20007f1e0ff */
[----:B------:R-:W-:Y:S01]  /*0ac0*/  IMAD.IADD R6, R10, 0x1, -R234 ;  /* 0x000000010a067824 */ /* 0x000fe200078e0aea */
[----:B------:R-:W-:Y:S02]  /*0ad0*/  SHF.R.S32.HI R2, RZ, 0x1f, R7 ;  /* 0x0000001fff027819 */ /* 0x000fe40000011407 */
[----:B------:R-:W-:Y:S02]  /*0ae0*/  LEA.HI.X.SX32 R9, R9, R3, 0x1, P0 ;  /* 0x0000000309097211 */ /* 0x000fe400000f0eff */
[----:B------:R-:W-:Y:S02]  /*0af0*/  IADD3 R3, P0, R7, R0, RZ ;  /* 0x0000000007037210 */ /* 0x000fe40007f1e0ff */
[C---:B------:R-:W-:Y:S02]  /*0b00*/  IADD3 R10, R0.reuse, 0x8, RZ ;  /* 0x00000008000a7810 */ /* 0x040fe40007ffe0ff */
[----:B------:R-:W-:-:S02]  /*0b10*/  ISETP.GE.AND P2, PT, R0, R6, PT ;  /* 0x000000060000720c */ /* 0x000fc40003f46270 */
[C---:B------:R-:W-:Y:S02]  /*0b20*/  LEA.HI.X.SX32 R7, R0.reuse, R2, 0x1, P0 ;  /* 0x0000000200077211 */ /* 0x040fe400000f0eff */
[----:B------:R-:W-:Y:S02]  /*0b30*/  IADD3 R12, R0, 0x10, RZ ;  /* 0x00000010000c7810 */ /* 0x000fe40007ffe0ff */
[----:B------:R-:W-:Y:S02]  /*0b40*/  ISETP.GE.AND P1, PT, R10, R6, PT ;  /* 0x000000060a00720c */ /* 0x000fe40003f26270 */
[C---:B--2---:R-:W-:Y:S02]  /*0b50*/  LEA R2, P0, R3.reuse, R20, 0x2 ;  /* 0x0000001403027211 */ /* 0x044fe400078010ff */
[----:B------:R-:W-:Y:S02]  /*0b60*/  LEA R4, P3, R8, R4, 0x2 ;  /* 0x0000000408047211 */ /* 0x000fe400078610ff */
[----:B------:R-:W-:-:S02]  /*0b70*/  LEA.HI.X R3, R3, R21, R7, 0x2, P0 ;  /* 0x0000001503037211 */ /* 0x000fc400000f1407 */
[-C--:B------:R-:W-:Y:S02]  /*0b80*/  ISETP.GE.AND P0, PT, R12, R6.reuse, PT ;  /* 0x000000060c00720c */ /* 0x080fe40003f06270 */
[----:B------:R-:W-:Y:S02]  /*0b90*/  LEA.HI.X R5, R8, R5, R9, 0x2, P3 ;  /* 0x0000000508057211 */ /* 0x000fe400018f1409 */
[C---:B------:R-:W-:Y:S02]  /*0ba0*/  IADD3 R11, R0.reuse, 0x28, RZ ;  /* 0x00000028000b7810 */ /* 0x040fe40007ffe0ff */
[----:B------:R-:W-:Y:S01]  /*0bb0*/  IADD3 R8, R0, 0x18, RZ ;  /* 0x0000001800087810 */ /* 0x000fe20007ffe0ff */
[----:B------:R-:W-:Y:S01]  /*0bc0*/  @!P2 ST.E.128 [R4.64], RZ ;  /* 0x000000ff0400a985 */ /* 0x000fe2000c101d06 */
[----:B------:R-:W-:Y:S02]  /*0bd0*/  ISETP.GE.OR P5, PT, R10, R6, P6 ;  /* 0x000000060a00720c */ /* 0x000fe400037a6670 */
[----:B------:R-:W-:-:S02]  /*0be0*/  IADD3 R10, R0, 0x30, RZ ;  /* 0x00000030000a7810 */ /* 0x000fc40007ffe0ff */
[-C--:B------:R-:W-:Y:S01]  /*0bf0*/  ISETP.GE.AND P2, PT, R11, R6.reuse, PT ;  /* 0x000000060b00720c */ /* 0x080fe20003f46270 */
[----:B------:R-:W-:Y:S01]  /*0c00*/  @!P1 ST.E.128 [R4.64+0x800], RZ ;  /* 0x000800ff04009985 */ /* 0x000fe2000c101d06 */
[-C--:B------:R-:W-:Y:S02]  /*0c10*/  ISETP.GE.AND P4, PT, R8, R6.reuse, PT ;  /* 0x000000060800720c */ /* 0x080fe40003f86270 */
[C---:B------:R-:W-:Y:S02]  /*0c20*/  IADD3 R7, R0.reuse, 0x20, RZ ;  /* 0x0000002000077810 */ /* 0x040fe40007ffe0ff */
[----:B------:R-:W-:Y:S02]  /*0c30*/  IADD3 R9, R0, 0x38, RZ ;  /* 0x0000003800097810 */ /* 0x000fe40007ffe0ff */
[-C--:B------:R-:W-:Y:S01]  /*0c40*/  ISETP.GE.AND P1, PT, R10, R6.reuse, PT ;  /* 0x000000060a00720c */ /* 0x080fe20003f26270 */
[----:B------:R-:W-:Y:S01]  /*0c50*/  @!P0 ST.E.128 [R4.64+0x1000], RZ ;  /* 0x001000ff04008985 */ /* 0x000fe2000c101d06 */
[----:B------:R-:W-:-:S02]  /*0c60*/  ISETP.GE.AND P3, PT, R7, R6, PT ;  /* 0x000000060700720c */ /* 0x000fc40003f66270 */
[-C--:B------:R-:W-:Y:S01]  /*0c70*/  ISETP.GE.AND P0, PT, R9, R6.reuse, PT ;  /* 0x000000060900720c */ /* 0x080fe20003f06270 */
[----:B------:R-:W-:Y:S01]  /*0c80*/  @!P2 ST.E.128 [R4.64+0x2800], RZ ;  /* 0x002800ff0400a985 */ /* 0x000fe2000c101d06 */
[-C--:B------:R-:W-:Y:S01]  /*0c90*/  ISETP.GE.OR P2, PT, R7, R6.reuse, P6 ;  /* 0x000000060700720c */ /* 0x080fe20003746670 */
[----:B------:R-:W-:Y:S02]  /*0ca0*/  @!P5 IMAD.MOV.U32 R7, RZ, RZ, -0x800000 ;  /* 0xff800000ff07d424 */ /* 0x000fe400078e00ff */
[----:B------:R-:W-:Y:S01]  /*0cb0*/  @!P4 ST.E.128 [R4.64+0x1800], RZ ;  /* 0x001800ff0400c985 */ /* 0x000fe2000c101d06 */
[----:B------:R-:W-:-:S03]  /*0cc0*/  ISETP.GE.OR P4, PT, R12, R6, P6 ;  /* 0x000000060c00720c */ /* 0x000fc60003786670 */
[----:B------:R-:W-:Y:S01]  /*0cd0*/  @!P1 ST.E.128 [R4.64+0x3000], RZ ;  /* 0x003000ff04009985 */ /* 0x000fe2000c101d06 */
[----:B------:R-:W-:-:S03]  /*0ce0*/  ISETP.GE.OR P1, PT, R11, R6, P6 ;  /* 0x000000060b00720c */ /* 0x000fc60003726670 */
[----:B------:R-:W-:Y:S01]  /*0cf0*/  @!P3 ST.E.128 [R4.64+0x2000], RZ ;  /* 0x002000ff0400b985 */ /* 0x000fe2000c101d06 */
[----:B------:R-:W-:-:S03]  /*0d00*/  ISETP.GE.OR P3, PT, R8, R6, P6 ;  /* 0x000000060800720c */ /* 0x000fc60003766670 */
[----:B------:R1:W-:Y:S01]  /*0d10*/  @!P0 ST.E.128 [R4.64+0x3800], RZ ;  /* 0x003800ff04008985 */ /* 0x0003e2000c101d06 */
[----:B------:R-:W-:-:S03]  /*0d20*/  ISETP.GE.OR P0, PT, R10, R6, P6 ;  /* 0x000000060a00720c */ /* 0x000fc60003706670 */
[----:B------:R2:W-:Y:S01]  /*0d30*/  @!P5 ST.E [R2.64+0x20], R7 ;  /* 0x000020070200d985 */ /* 0x0005e2000c101906 */
[-C--:B------:R-:W-:Y:S01]  /*0d40*/  ISETP.GE.OR P5, PT, R0, R6.reuse, P6 ;  /* 0x000000060000720c */ /* 0x080fe200037a6670 */
[----:B------:R-:W-:Y:S01]  /*0d50*/  @!P4 IMAD.MOV.U32 R0, RZ, RZ, -0x800000 ;  /* 0xff800000ff00c424 */ /* 0x000fe200078e00ff */
[----:B------:R-:W-:-:S04]  /*0d60*/  ISETP.GE.OR P6, PT, R9, R6, P6 ;  /* 0x000000060900720c */ /* 0x000fc800037c6670 */
[----:B------:R3:W-:Y:S07]  /*0d70*/  @!P4 ST.E [R2.64+0x40], R0 ;  /* 0x000040000200c985 */ /* 0x0007ee000c101906 */
[----:B------:R-:W-:Y:S02]  /*0d80*/  @!P5 IMAD.MOV.U32 R8, RZ, RZ, -0x800000 ;  /* 0xff800000ff08d424 */ /* 0x000fe400078e00ff */
[----:B-1----:R-:W-:Y:S02]  /*0d90*/  @!P2 IMAD.MOV.U32 R5, RZ, RZ, -0x800000 ;  /* 0xff800000ff05a424 */ /* 0x002fe400078e00ff */
[----:B------:R-:W-:-:S03]  /*0da0*/  @!P1 IMAD.MOV.U32 R4, RZ, RZ, -0x800000 ;  /* 0xff800000ff049424 */ /* 0x000fc600078e00ff */
[----:B------:R1:W-:Y:S01]  /*0db0*/  @!P2 ST.E [R2.64+0x80], R5 ;  /* 0x000080050200a985 */ /* 0x0003e2000c101906 */
[----:B--2---:R-:W-:-:S03]  /*0dc0*/  @!P3 IMAD.MOV.U32 R7, RZ, RZ, -0x800000 ;  /* 0xff800000ff07b424 */ /* 0x004fc600078e00ff */
[----:B------:R2:W-:Y:S01]  /*0dd0*/  @!P1 ST.E [R2.64+0xa0], R4 ;  /* 0x0000a00402009985 */ /* 0x0005e2000c101906 */
[----:B---3--:R-:W-:-:S03]  /*0de0*/  @!P0 IMAD.MOV.U32 R0, RZ, RZ, -0x800000 ;  /* 0xff800000ff008424 */ /* 0x008fc600078e00ff */
[----:B------:R3:W-:Y:S04]  /*0df0*/  @!P3 ST.E [R2.64+0x60], R7 ;  /* 0x000060070200b985 */ /* 0x0007e8000c101906 */
[----:B------:R3:W-:Y:S04]  /*0e00*/  @!P0 ST.E [R2.64+0xc0], R0 ;  /* 0x0000c00002008985 */ /* 0x0007e8000c101906 */
[----:B------:R3:W-:Y:S01]  /*0e10*/  @!P5 ST.E [R2.64], R8 ;  /* 0x000000080200d985 */ /* 0x0007e2000c101906 */
[----:B-1----:R-:W-:Y:S02]  /*0e20*/  IMAD.MOV.U32 R5, RZ, RZ, 0x0 ;  /* 0x00000000ff057424 */ /* 0x002fe400078e00ff */
[----:B--2---:R-:W-:-:S04]  /*0e30*/  IMAD.MOV.U32 R4, RZ, RZ, R13 ;  /* 0x000000ffff047224 */ /* 0x004fc800078e000d */
[----:B------:R-:W-:Y:S05]  /*0e40*/  @P6 RET.REL.NODEC R4 `(_ZN5flash24flash_fwd_splitkv_kernelI23Flash_fwd_kernel_traitsILi64ELi64ELi256ELi4ELb0ELb0EN7cutlass10bfloat16_tE19Flash_kernel_traitsILi64ELi64ELi256ELi4ES3_EELb1ELb0ELb0ELb0ELb1ELb1ELb1ELb1EEEvNS_16Flash_fwd_paramsE) ;  /* 0xfffff1b004006950 */ /* 0x000fea0003c3ffff */
[----:B---3--:R-:W-:-:S05]  /*0e50*/  MOV R0, 0xff800000 ;  /* 0xff80000000007802 */ /* 0x008fca0000000f00 */
[----:B------:R1:W-:Y:S02]  /*0e60*/  ST.E [R2.64+0xe0], R0 ;  /* 0x0000e00002007985 */ /* 0x0003e4000c101906 */
[----:B-1----:R-:W-:Y:S02]  /*0e70*/  MOV R2, R13 ;  /* 0x0000000d00027202 */ /* 0x002fe40000000f00 */
[----:B------:R-:W-:-:S04]  /*0e80*/  MOV R3, 0x0 ;  /* 0x0000000000037802 */ /* 0x000fc80000000f00 */
[----:B------:R-:W-:Y:S05]  /*0e90*/  RET.REL.NODEC R2 `(_ZN5flash24flash_fwd_splitkv_kernelI23Flash_fwd_kernel_traitsILi64ELi64ELi256ELi4ELb0ELb0EN7cutlass10bfloat16_tE19Flash_kernel_traitsILi64ELi64ELi256ELi4ES3_EELb1ELb0ELb0ELb0ELb1ELb1ELb1ELb1EEEvNS_16Flash_fwd_paramsE) ;  /* 0xfffff16002007950 */ /* 0x000fea0003c3ffff */
.L_x_3910:
        /* <DEDUP_REMOVED lines=30> */
[----:B-----5:R-:W2:Y:S04]  /*1080*/  LD.E.64 R10, [R20.64+0x50] ;  /* 0x00005006140a7980 */ /* 0x020ea8000c101b00 */
[----:B------:R-:W2:Y:S04]  /*1090*/  LD.E.64 R8, [R20.64+0x28] ;  /* 0x0000280614087980 */ /* 0x000ea8000c101b00 */
[----:B------:R1:W5:Y:S04]  /*10a0*/  LD.E.64 R28, [R20.64+0x58] ;  /* 0x00005806141c7980 */ /* 0x000368000c101b00 */
        /* <DEDUP_REMOVED lines=60> */
[----:B--2---:R-:W-:Y:S01]  /*1470*/  SHF.R.S32.HI R16, RZ, 0x1f, R12 ;  /* 0x0000001fff107819 */ /* 0x004fe2000001140c */
[----:B---3--:R-:W-:Y:S02]  /*1480*/  IMAD R3, R7, R12, RZ ;  /* 0x0000000c07037224 */ /* 0x008fe400078e02ff */
        /* <DEDUP_REMOVED lines=14> */
[----:B------:R-:W-:Y:S01]  /*1570*/  IMAD.WIDE.U32 R2, R0, R10, R2 ;  /* 0x0000000a00027225 */ /* 0x000fe200078e0002 */
[----:B------:R-:W-:-:S03]  /*1580*/  MOV R13, R14 ;  /* 0x0000000e000d7202 */ /* 0x000fc60000000f00 */
[----:B------:R-:W-:Y:S01]  /*1590*/  IMAD R8, R8, R16, R5 ;  /* 0x0000001008087224 */ /* 0x000fe200078e0205 */
[----:B------:R-:W-:Y:S01]  /*15a0*/  IADD3 R26, R3, R4, RZ ;  /* 0x00000004031a7210 */ /* 0x000fe20007ffe0ff */
[----:B------:R-:W-:Y:S02]  /*15b0*/  IMAD.MOV.U32 R25, RZ, RZ, R2 ;  /* 0x000000ffff197224 */ /* 0x000fe400078e0002 */
[----:B------:R-:W-:Y:S01]  /*15c0*/  IMAD.IADD R14, R15, 0x1, R8 ;  /* 0x000000010f0e7824 */ /* 0x000fe200078e0208 */
[----:B------:R-:W-:Y:S05]  /*15d0*/  BRA `(.L_x_3913) ;  /* 0x0000052000007947 */ /* 0x000fea0003800000 */
.L_x_3912:
        /* <DEDUP_REMOVED lines=12> */
[----:B------:R-:W3:Y:S08]  /*16a0*/  I2F.RP R2, R8 ;  /* 0x0000000800027306 */ /* 0x000ef00000209400 */
[----:B---3--:R-:W3:Y:S02]  /*16b0*/  MUFU.RCP R2, R2 ;  /* 0x0000000200027308 */ /* 0x008ee40000001000 */
[----:B---3--:R-:W-:-:S06]  /*16c0*/  IADD3 R2, R2, 0xffffffe, RZ ;  /* 0x0ffffffe02027810 */ /* 0x008fcc0007ffe0ff */
[----:B------:R-:W3:Y:S01]  /*16d0*/  F2I.FTZ.U32.TRUNC.NTZ R3, R2 ;  /* 0x0000000200037305 */ /* 0x000ee2000021f000 */
[----:B------:R-:W-:Y:S02]  /*16e0*/  IABS R5, R11 ;  /* 0x0000000b00057213 */ /* 0x000fe40000000000 */
[----:B---3--:R-:W-:Y:S01]  /*16f0*/  IADD3 R0, RZ, -R3, RZ ;  /* 0x80000003ff007210 */ /* 0x008fe20007ffe0ff */
[----:B------:R-:W-:-:S04]  /*1700*/  IMAD.MOV.U32 R2, RZ, RZ, RZ ;  /* 0x000000ffff027224 */ /* 0x000fc800078e00ff */
[----:B------:R-:W-:Y:S01]  /*1710*/  IMAD R4, R0, R8, RZ ;  /* 0x0000000800047224 */ /* 0x000fe200078e02ff */
[----:B------:R-:W-:-:S03]  /*1720*/  IABS R0, R35 ;  /* 0x0000002300007213 */ /* 0x000fc60000000000 */
[----:B------:R-:W-:Y:S01]  /*1730*/  IMAD.HI.U32 R4, R3, R4, R2 ;  /* 0x0000000403047227 */ /* 0x000fe200078e0002 */
[----:B------:R-:W-:-:S05]  /*1740*/  IADD3 R2, RZ, -R5, RZ ;  /* 0x80000005ff027210 */ /* 0x000fca0007ffe0ff */
[----:B------:R-:W-:Y:S01]  /*1750*/  IMAD.HI.U32 R9, R4, R0, RZ ;  /* 0x0000000004097227 */ /* 0x000fe200078e00ff */
[----:B------:R-:W-:-:S03]  /*1760*/  @!P3 SHF.R.S32.HI R5, RZ, 0x1f, R12 ;  /* 0x0000001fff05b819 */ /* 0x000fc6000001140c */
[----:B------:R-:W-:Y:S02]  /*1770*/  IMAD R0, R9, R2, R0 ;  /* 0x0000000209007224 */ /* 0x000fe400078e0200 */
[----:B----4-:R-:W-:-:S03]  /*1780*/  @!P3 IMAD R3, R57, R12, RZ ;  /* 0x0000000c3903b224 */ /* 0x010fc600078e02ff */
[----:B------:R-:W-:Y:S01]  /*1790*/  ISETP.GT.U32.AND P0, PT, R8, R0, PT ;  /* 0x000000000800720c */ /* 0x000fe20003f04070 */
[----:B------:R-:W-:Y:S02]  /*17a0*/  @!P3 IMAD R5, R5, R56, R3 ;  /* 0x000000380505b224 */ /* 0x000fe400078e0203 */
[----:B------:R-:W-:-:S04]  /*17b0*/  @!P3 IMAD.WIDE.U32 R2, R56, R12, RZ ;  /* 0x0000000c3802b225 */ /* 0x000fc800078e00ff */
[----:B------:R-:W-:Y:S01]  /*17c0*/  @P3 IMAD.IADD R4, R12, 0x1, R15 ;  /* 0x000000010c043824 */ /* 0x000fe200078e020f */
[----:B------:R-:W-:Y:S01]  /*17d0*/  @!P3 IADD3 R3, R3, R5, RZ ;  /* 0x000000050303b210 */ /* 0x000fe20007ffe0ff */
[----:B--2---:R-:W-:Y:S02]  /*17e0*/  @!P3 IMAD R7, R7, R10, RZ ;  /* 0x0000000a0707b224 */ /* 0x004fe400078e02ff */
        /* <DEDUP_REMOVED lines=12> */
[----:B------:R-:W-:Y:S01]  /*18b0*/  @!P0 IADD3 R9, R9, 0x1, RZ ;  /* 0x0000000109098810 */ /* 0x000fe20007ffe0ff */
[----:B------:R-:W-:Y:S01]  /*18c0*/  IMAD R5, R57, R23, RZ ;  /* 0x0000001739057224 */ /* 0x000fe200078e02ff */
[----:B------:R-:W-:Y:S01]  /*18d0*/  ISETP.GE.AND P1, PT, R2, RZ, PT ;  /* 0x000000ff0200720c */ /* 0x000fe20003f26270 */
[----:B------:R-:W-:Y:S01]  /*18e0*/  @!P3 IMAD R0, R0, R194, R3 ;  /* 0x000000c20000b224 */ /* 0x000fe200078e0203 */
[----:B------:R-:W-:Y:S01]  /*18f0*/  MOV R3, R6 ;  /* 0x0000000600037202 */ /* 0x000fe20000000f00 */
[----:B------:R-:W-:Y:S01]  /*1900*/  IMAD.MOV.U32 R2, RZ, RZ, R4 ;  /* 0x000000ffff027224 */ /* 0x000fe200078e0004 */
[----:B------:R-:W-:Y:S01]  /*1910*/  ISETP.NE.AND P0, PT, R11, RZ, PT ;  /* 0x000000ff0b00720c */ /* 0x000fe20003f05270 */
[----:B------:R-:W-:-:S02]  /*1920*/  IMAD R5, R24, R56, R5 ;  /* 0x0000003818057224 */ /* 0x000fc400078e0205 */
[----:B------:R-:W-:Y:S01]  /*1930*/  IMAD.WIDE.U32 R2, R56, R23, R2 ;  /* 0x0000001738027225 */ /* 0x000fe200078e0002 */
[----:B------:R-:W-:-:S03]  /*1940*/  @P2 IADD3 R9, R9, 0x1, RZ ;  /* 0x0000000109092810 */ /* 0x000fc60007ffe0ff */
[----:B------:R-:W-:Y:S01]  /*1950*/  @!P3 IMAD.WIDE.U32 R6, R194, R12, RZ ;  /* 0x0000000cc206b225 */ /* 0x000fe200078e00ff */
[----:B------:R-:W-:-:S03]  /*1960*/  MOV R4, R2 ;  /* 0x0000000200047202 */ /* 0x000fc60000000f00 */
[----:B------:R-:W-:Y:S01]  /*1970*/  IMAD.IADD R5, R3, 0x1, R5 ;  /* 0x0000000103057824 */ /* 0x000fe200078e0205 */
[----:B------:R-:W-:Y:S02]  /*1980*/  @!P3 IADD3 R3, R7, R0, RZ ;  /* 0x000000000703b210 */ /* 0x000fe40007ffe0ff */
[----:B------:R-:W-:Y:S01]  /*1990*/  MOV R0, R9 ;  /* 0x0000000900007202 */ /* 0x000fe20000000f00 */
[----:B------:R-:W-:Y:S01]  /*19a0*/  @!P3 IMAD.MOV.U32 R2, RZ, RZ, R6 ;  /* 0x000000ffff02b224 */ /* 0x000fe200078e0006 */
[----:B------:R-:W-:Y:S01]  /*19b0*/  @!P3 SHF.R.S32.HI R6, RZ, 0x1f, R10 ;  /* 0x0000001fff06b819 */ /* 0x000fe2000001140a */
[----:B------:R-:W-:Y:S01]  /*19c0*/  @!P3 IMAD R7, R17, R10, RZ ;  /* 0x0000000a1107b224 */ /* 0x000fe200078e02ff */
[----:B------:R-:W-:Y:S01]  /*19d0*/  @!P1 IADD3 R0, -R0, RZ, RZ ;  /* 0x000000ff00009210 */ /* 0x000fe20007ffe1ff */
[----:B------:R-:W-:Y:S01]  /*19e0*/  @P3 IMAD.IADD R8, R12, 0x1, R15 ;  /* 0x000000010c083824 */ /* 0x000fe200078e020f */
[----:B------:R-:W-:Y:S01]  /*19f0*/  @!P0 LOP3.LUT R0, RZ, R11, RZ, 0x33, !PT ;  /* 0x0000000bff008212 */ /* 0x000fe200078e33ff */
[----:B------:R-:W-:-:S02]  /*1a00*/  @!P3 IMAD R11, R16, R6, R7 ;  /* 0x00000006100bb224 */ /* 0x000fc400078e0207 */
[----:B------:R-:W-:Y:S01]  /*1a10*/  @!P3 IMAD.WIDE.U32 R6, R16, R10, R2 ;  /* 0x0000000a1006b225 */ /* 0x000fe200078e0002 */
[----:B------:R-:W-:-:S03]  /*1a20*/  SHF.R.S32.HI R30, RZ, 0x1f, R0 ;  /* 0x0000001fff1e7819 */ /* 0x000fc60000011400 */
[----:B------:R-:W-:Y:S02]  /*1a30*/  @P3 IMAD R14, R195, R8, RZ ;  /* 0x00000008c30e3224 */ /* 0x000fe400078e02ff */
[----:B------:R-:W-:Y:S02]  /*1a40*/  IMAD R10, R19, R0, RZ ;  /* 0x00000000130a7224 */ /* 0x000fe400078e02ff */
[----:B------:R-:W-:-:S04]  /*1a50*/  @P3 IMAD.WIDE.U32 R8, R194, R8, RZ ;  /* 0x00000008c2083225 */ /* 0x000fc800078e00ff */
        /* <DEDUP_REMOVED lines=10> */
.L_x_3913:
[----:B-1----:R-:W-:Y:S05]  /*1b00*/  BSYNC B0 ;  /* 0x0000000000007941 */ /* 0x002fea0003800000 */
.L_x_3911:
        /* <DEDUP_REMOVED lines=12> */
[----:B------:R-:W-:-:S05]  /*1bd0*/  IMAD.SHL.U32 R12, R199, 0x8, RZ ;  /* 0x00000008c70c7824 */ /* 0x000fca00078e00ff */
[----:B------:R-:W-:Y:S02]  /*1be0*/  IADD3 R2, P0, R12, R13, RZ ;  /* 0x0000000d0c027210 */ /* 0x000fe40007f1e0ff */
[----:B------:R-:W-:Y:S01]  /*1bf0*/  SHF.R.S32.HI R13, RZ, 0x1f, R12 ;  /* 0x0000001fff0d7819 */ /* 0x000fe2000001140c */
[----:B-----5:R-:W-:-:S03]  /*1c00*/  IMAD R0, R24, R194, RZ ;  /* 0x000000c218007224 */ /* 0x020fc600078e02ff */
[----:B------:R-:W-:Y:S01]  /*1c10*/  IADD3.X R3, R13, R14, RZ, P0, !PT ;  /* 0x0000000e0d037210 */ /* 0x000fe200007fe4ff */
[----:B------:R-:W-:-:S04]  /*1c20*/  IMAD R0, R7, R195, R0 ;  /* 0x000000c307007224 */ /* 0x000fc800078e0200 */
[----:B------:R-:W-:Y:S01]  /*1c30*/  IMAD.WIDE.U32 R2, R7, R194, R2 ;  /* 0x000000c207027225 */ /* 0x000fe200078e0002 */
[----:B------:R-:W-:-:S03]  /*1c40*/  SHF.R.S32.HI R200, RZ, 0x1f, R38 ;  /* 0x0000001fffc87819 */ /* 0x000fc60000011426 */
[----:B------:R-:W-:Y:S01]  /*1c50*/  IMAD.IADD R3, R3, 0x1, R0 ;  /* 0x0000000103037824 */ /* 0x000fe200078e0200 */
[----:B------:R-:W-:-:S03]  /*1c60*/  SHF.R.S32.HI R84, RZ, 0x3, R84 ;  /* 0x00000003ff547819 */ /* 0x000fc60000011454 */
[----:B------:R-:W-:Y:S01]  /*1c70*/  IMAD.WIDE.U32 R2, R22, R28, R2 ;  /* 0x0000001c16027225 */ /* 0x000fe200078e0002 */
[----:B------:R-:W-:Y:S02]  /*1c80*/  SHF.R.S32.HI R85, RZ, 0x1f, R84 ;  /* 0x0000001fff557819 */ /* 0x000fe40000011454 */
[C---:B------:R-:W-:Y:S01]  /*1c90*/  SHF.L.U64.HI R105, R56.reuse, 0x4, R57 ;  /* 0x0000000438697819 */ /* 0x040fe20000010239 */
[----:B------:R-:W-:Y:S01]  /*1ca0*/  IMAD.SHL.U32 R86, R56, 0x10, RZ ;  /* 0x0000001038567824 */ /* 0x000fe200078e00ff */
[C---:B------:R-:W-:Y:S01]  /*1cb0*/  SHF.L.U64.HI R198, R194.reuse, 0x4, R195 ;  /* 0x00000004c2c67819 */ /* 0x040fe200000102c3 */
[----:B------:R-:W-:Y:S01]  /*1cc0*/  IMAD.SHL.U32 R227, R199, 0x4, RZ ;  /* 0x00000004c7e37824 */ /* 0x000fe200078e00ff */
[----:B------:R-:W-:Y:S01]  /*1cd0*/  SHF.L.U32 R107, R194, 0x4, RZ ;  /* 0x00000004c26b7819 */ /* 0x000fe200000006ff */
[----:B--2---:R-:W-:-:S04]  /*1ce0*/  @P1 IMAD.WIDE.U32 R6, R10, R27, RZ ;  /* 0x0000001b0a061225 */ /* 0x004fc800078e00ff */
[----:B------:R-:W-:Y:S02]  /*1cf0*/  @P1 IMAD R14, R11, R27, RZ ;  /* 0x0000001b0b0e1224 */ /* 0x000fe400078e02ff */
[----:B---3--:R-:W-:-:S04]  /*1d00*/  @!P1 IMAD R0, R5, R38, RZ ;  /* 0x0000002605009224 */ /* 0x008fc800078e02ff */
[C---:B------:R-:W-:Y:S02]  /*1d10*/  @!P1 IMAD R15, R4.reuse, R200, R0 ;  /* 0x000000c8040f9224 */ /* 0x040fe400078e0200 */
[----:B------:R-:W-:-:S04]  /*1d20*/  @!P1 IMAD.WIDE.U32 R4, R4, R38, RZ ;  /* 0x0000002604049225 */ /* 0x000fc800078e00ff */
[----:B------:R-:W-:Y:S01]  /*1d30*/  @P1 IMAD.IADD R0, R7, 0x1, R14 ;  /* 0x0000000107001824 */ /* 0x000fe200078e020e */
[----:B------:R-:W-:Y:S01]  /*1d40*/  SHF.L.U32 R14, R84, 0x6, RZ ;  /* 0x00000006540e7819 */ /* 0x000fe200000006ff */
[----:B------:R-:W-:Y:S02]  /*1d50*/  @!P1 IMAD.MOV.U32 R6, RZ, RZ, R4 ;  /* 0x000000ffff069224 */ /* 0x000fe400078e0004 */
[----:B------:R-:W-:Y:S02]  /*1d60*/  IMAD R7, R29, R22, RZ ;  /* 0x000000161d077224 */ /* 0x000fe400078e02ff */
[----:B------:R-:W-:Y:S01]  /*1d70*/  @!P1 IMAD.IADD R0, R5, 0x1, R15 ;  /* 0x0000000105009824 */ /* 0x000fe200078e020f */
[----:B------:R-:W-:Y:S02]  /*1d80*/  LOP3.LUT R5, R14, 0x1c0, RZ, 0xc0, !PT ;  /* 0x000001c00e057812 */ /* 0x000fe400078ec0ff */
[----:B------:R-:W-:Y:S01]  /*1d90*/  IADD3 R4, P0, R12, R6, RZ ;  /* 0x000000060c047210 */ /* 0x000fe20007f1e0ff */
[----:B------:R-:W-:Y:S01]  /*1da0*/  IMAD R14, R30, R28, R7 ;  /* 0x0000001c1e0e7224 */ /* 0x000fe200078e0207 */
[----:B------:R-:W-:Y:S01]  /*1db0*/  SHF.R.S32.HI R15, RZ, 0x1f, R35 ;  /* 0x0000001fff0f7819 */ /* 0x000fe20000011423 */
[----:B------:R-:W-:Y:S01]  /*1dc0*/  IMAD R6, R9, R35, RZ ;  /* 0x0000002309067224 */ /* 0x000fe200078e02ff */
[----:B------:R-:W-:-:S02]  /*1dd0*/  LOP3.LUT R7, R5, 0x38, R12, 0xf8, !PT ;  /* 0x0000003805077812 */ /* 0x000fc400078ef80c */
[----:B------:R-:W-:Y:S02]  /*1de0*/  SHF.R.U32.HI R24, RZ, 0x3, R5 ;  /* 0x00000003ff187819 */ /* 0x000fe40000011605 */
[----:B------:R-:W-:Y:S01]  /*1df0*/  IADD3.X R5, R13, R0, RZ, P0, !PT ;  /* 0x000000000d057210 */ /* 0x000fe200007fe4ff */
[----:B------:R-:W-:Y:S01]  /*1e00*/  IMAD R0, R8, R15, R6 ;  /* 0x0000000f08007224 */ /* 0x000fe200078e0206 */
[----:B------:R-:W-:Y:S02]  /*1e10*/  LEA.HI R27, R32, R233, RZ, 0x6 ;  /* 0x000000e9201b7211 */ /* 0x000fe400078f30ff */
[----:B------:R-:W-:Y:S01]  /*1e20*/  LOP3.LUT R24, R7, R24, RZ, 0x3c, !PT ;  /* 0x0000001807187212 */ /* 0x000fe200078e3cff */
[----:B------:R-:W-:Y:S01]  /*1e30*/  IMAD.WIDE.U32 R6, R35, R8, R4 ;  /* 0x0000000823067225 */ /* 0x000fe200078e0004 */
[----:B------:R-:W-:-:S03]  /*1e40*/  IADD3 R4, P0, R12, R25, RZ ;  /* 0x000000190c047210 */ /* 0x000fc60007f1e0ff */
[----:B------:R-:W-:Y:S01]  /*1e50*/  IMAD.SHL.U32 R9, R27, 0x8, RZ ;  /* 0x000000081b097824 */ /* 0x000fe200078e00ff */
[-C--:B------:R-:W-:Y:S01]  /*1e60*/  @P1 MOV R156, R10.reuse ;  /* 0x0000000a009c1202 */ /* 0x080fe20000000f00 */
[----:B------:R-:W-:Y:S01]  /*1e70*/  IMAD.IADD R7, R7, 0x1, R0 ;  /* 0x0000000107077824 */ /* 0x000fe200078e0200 */
[----:B------:R-:W-:Y:S01]  /*1e80*/  @!P1 MOV R156, R10 ;  /* 0x0000000a009c9202 */ /* 0x000fe20000000f00 */
[-C--:B------:R-:W-:Y:S02]  /*1e90*/  IMAD R0, R57, R84.reuse, RZ ;  /* 0x0000005439007224 */ /* 0x080fe400078e02ff */
[----:B------:R-:W-:Y:S01]  /*1ea0*/  IMAD.X R5, R13, 0x1, R26, P0 ;  /* 0x000000010d057824 */ /* 0x000fe200000e061a */
[----:B------:R-:W-:Y:S01]  /*1eb0*/  LOP3.LUT R231, R24, 0xfffffe00, R9, 0xf8, !PT ;  /* 0xfffffe0018e77812 */ /* 0x000fe200078ef809 */
[----:B------:R-:W-:Y:S02]  /*1ec0*/  IMAD.IADD R3, R3, 0x1, R14 ;  /* 0x0000000103037824 */ /* 0x000fe400078e020e */
[----:B------:R-:W-:-:S02]  /*1ed0*/  IMAD R10, R195, R84, RZ ;  /* 0x00000054c30a7224 */ /* 0x000fc400078e02ff */
[----:B------:R-:W-:Y:S02]  /*1ee0*/  @P1 IMAD.MOV.U32 R157, RZ, RZ, R11 ;  /* 0x000000ffff9d1224 */ /* 0x000fe400078e000b */
[----:B------:R-:W-:-:S04]  /*1ef0*/  IMAD.WIDE R8, R34, 0x40, R84 ;  /* 0x0000004022087825 */ /* 0x000fc800078e0254 */
[----:B------:R-:W-:Y:S02]  /*1f00*/  @!P1 IMAD.MOV.U32 R157, RZ, RZ, R11 ;  /* 0x000000ffff9d9224 */ /* 0x000fe400078e000b */
[-C--:B------:R-:W-:Y:S02]  /*1f10*/  IMAD R14, R85, R56.reuse, R0 ;  /* 0x00000038550e7224 */ /* 0x080fe400078e0200 */
[----:B------:R-:W-:-:S04]  /*1f20*/  IMAD.WIDE.U32 R4, R84, R56, R4 ;  /* 0x0000003854047225 */ /* 0x000fc800078e0004 */
[-C--:B------:R-:W-:Y:S02]  /*1f30*/  IMAD R11, R85, R194.reuse, R10 ;  /* 0x000000c2550b7224 */ /* 0x080fe400078e020a */
[----:B------:R-:W-:Y:S01]  /*1f40*/  IMAD.WIDE.U32 R2, R84, R194, R2 ;  /* 0x000000c254027225 */ /* 0x000fe200078e0002 */
[----:B------:R-:W-:-:S03]  /*1f50*/  SHF.R.S32.HI R10, RZ, 0x1f, R152 ;  /* 0x0000001fff0a7819 */ /* 0x000fc60000011498 */
[----:B------:R-:W-:Y:S01]  /*1f60*/  IMAD R0, R9, R156, RZ ;  /* 0x0000009c09007224 */ /* 0x000fe200078e02ff */
[----:B------:R-:W-:Y:S01]  /*1f70*/  IADD3 R5, R5, R14, RZ ;  /* 0x0000000e05057210 */ /* 0x000fe20007ffe0ff */
[----:B------:R-:W-:Y:S01]  /*1f80*/  IMAD.IADD R3, R3, 0x1, R11 ;  /* 0x0000000103037824 */ /* 0x000fe200078e020b */
[----:B----4-:R-:W-:Y:S01]  /*1f90*/  LEA R36, P1, R4, R18, 0x1 ;  /* 0x0000001204247211 */ /* 0x010fe200078208ff */
[----:B------:R-:W-:Y:S01]  /*1fa0*/  IMAD R9, R8, R157, R0 ;  /* 0x0000009d08097224 */ /* 0x000fe200078e0200 */
[----:B------:R-:W-:Y:S02]  /*1fb0*/  LEA R34, P0, R2, R16, 0x1 ;  /* 0x0000001002227211 */ /* 0x000fe400078008ff */
[----:B------:R-:W-:Y:S02]  /*1fc0*/  LEA.HI R0, R10, R152, RZ, 0x8 ;  /* 0x000000980a007211 */ /* 0x000fe400078f40ff */
[----:B------:R-:W-:Y:S02]  /*1fd0*/  LEA.HI.X R35, R4, R19, R5, 0x1, P1 ;  /* 0x0000001304237211 */ /* 0x000fe400008f0c05 */
[----:B------:R-:W-:Y:S01]  /*1fe0*/  LEA.HI.X R33, R2, R17, R3, 0x1, P0 ;  /* 0x0000001102217211 */ /* 0x000fe200000f0c03 */
[----:B------:R1:W-:Y:S01]  /*1ff0*/  STL [R1+0x10], R36 ;  /* 0x0000102401007387 */ /* 0x0003e20000100800 */
[----:B------:R-:W-:-:S03]  /*2000*/  SHF.R.S32.HI R0, RZ, 0x8, R0 ;  /* 0x00000008ff007819 */ /* 0x000fc60000011400 */
[----:B------:R1:W-:Y:S01]  /*2010*/  STL [R1+0x18], R34 ;  /* 0x0000182201007387 */ /* 0x0003e20000100800 */
[----:B------:R-:W-:-:S03]  /*2020*/  IMNMX R106, R39, R0, !PT ;  /* 0x00000000276a7217 */ /* 0x000fc60007800200 */
[----:B------:R1:W-:Y:S04]  /*2030*/  STL [R1+0xc], R35 ;  /* 0x00000c2301007387 */ /* 0x0003e80000100800 */
[----:B------:R1:W-:Y:S01]  /*2040*/  STL [R1+0x14], R33 ;  /* 0x0000142101007387 */ /* 0x0003e20000100800 */
[----:B------:R-:W-:Y:S02]  /*2050*/  ISETP.GT.AND P0, PT, R37, R106, PT ;  /* 0x0000006a2500720c */ /* 0x000fe40003f04270 */
[CC--:B------:R-:W-:Y:S02]  /*2060*/  LEA.HI R4, R32.reuse, R233.reuse, RZ, 0x5 ;  /* 0x000000e920047211 */ /* 0x0c0fe400078f28ff */
[----:B------:R-:W-:Y:S01]  /*2070*/  LEA.HI R3, R32, R233, RZ, 0x4 ;  /* 0x000000e920037211 */ /* 0x000fe200078f20ff */
[----:B------:R-:W-:Y:S01]  /*2080*/  IMAD.WIDE.U32 R196, R8, R156, R6 ;  /* 0x0000009c08c47225 */ /* 0x000fe200078e0006 */
[----:B------:R-:W-:-:S02]  /*2090*/  LOP3.LUT R2, R4, 0xffffffe0, RZ, 0xc0, !PT ;  /* 0xffffffe004027812 */ /* 0x000fc400078ec0ff */
[----:B------:R-:W-:Y:S01]  /*20a0*/  LOP3.LUT R0, R3, 0xfffffff0, RZ, 0xc0, !PT ;  /* 0xfffffff003007812 */ /* 0x000fe200078ec0ff */
[----:B------:R-:W-:Y:S01]  /*20b0*/  @!P4 IMAD.MOV.U32 R31, RZ, RZ, RZ ;  /* 0x000000ffff1fc224 */ /* 0x000fe200078e00ff */
[----:B------:R-:W-:Y:S01]  /*20c0*/  SHF.R.S32.HI R232, RZ, 0x5, R4 ;  /* 0x00000005ffe87819 */ /* 0x000fe20000011404 */
[----:B------:R-:W-:Y:S01]  /*20d0*/  IMAD.IADD R230, R233, 0x1, -R2 ;  /* 0x00000001e9e67824 */ /* 0x000fe200078e0a02 */
[----:B------:R-:W-:Y:S02]  /*20e0*/  SHF.R.S32.HI R207, RZ, 0x4, R3 ;  /* 0x00000004ffcf7819 */ /* 0x000fe40000011403 */
[----:B------:R-:W-:Y:S02]  /*20f0*/  IADD3 R206, -R0, R233, RZ ;  /* 0x000000e900ce7210 */ /* 0x000fe40007ffe1ff */
[----:B------:R-:W-:Y:S01]  /*2100*/  IADD3 R201, R197, R9, RZ ;  /* 0x00000009c5c97210 */ /* 0x000fe20007ffe0ff */
        /* <DEDUP_REMOVED lines=68> */
[----:B------:R-:W-:Y:S01]  /*2550*/  IMAD R0, R15, R22, RZ ;  /* 0x000000160f007224 */ /* 0x000fe200078e02ff */
[----:B------:R-:W-:Y:S01]  /*2560*/  SHF.R.S32.HI R9, RZ, 0x1f, R152 ;  /* 0x0000001fff097819 */ /* 0x000fe20000011498 */
[----:B------:R-:W-:Y:S01]  /*2570*/  IMAD R11, R10, R30, R8 ;  /* 0x0000001e0a0b7224 */ /* 0x000fe200078e0208 */
[----:B------:R-:W-:Y:S01]  /*2580*/  IADD3 R8, P0, -R152, R84, RZ ;  /* 0x0000005498087210 */ /* 0x000fe20007f1e1ff */
[----:B------:R-:W-:-:S04]  /*2590*/  IMAD.WIDE.U32 R6, R10, R22, R6 ;  /* 0x000000160a067225 */ /* 0x000fc800078e0006 */
        /* <DEDUP_REMOVED lines=162> */
.L_x_4018:
[----:B------:R-:W-:Y:S01]  /*2fc0*/  IMAD.SHL.U32 R26, R25, 0x100, RZ ;  /* 0x00000100191a7824 */ /* 0x000fe200078e00ff */
[----:B------:R-:W-:Y:S01]  /*2fd0*/  BSSY B2, `(.L_x_3915) ;  /* 0x0000bcd000027945 */ /* 0x000fe20003800000 */
[----:B------:R-:W-:Y:S02]  /*2fe0*/  IMAD.MOV.U32 R16, RZ, RZ, R65 ;  /* 0x000000ffff107224 */ /* 0x000fe400078e0041 */
[----:B------:R-:W-:Y:S01]  /*2ff0*/  IMAD.MOV.U32 R17, RZ, RZ, R64 ;  /* 0x000000ffff117224 */ /* 0x000fe200078e0040 */
[----:B------:R-:W-:Y:S05]  /*3000*/  IADD3 R24, R26, -0x100, RZ ;  /* 0xffffff001a187810 */ /* 0x000fea0007ffe0ff */
[--C-:B------:R-:W-:Y:S02]  /*3010*/  IMAD.IADD R50, R193, 0x1, -R24.reuse ;  /* 0x00000001c1327824 */ /* 0x100fe400078e0a18 */
[----:B------:R-:W-:Y:S03]  /*3020*/  IMAD.IADD R51, R152, 0x1, -R24 ;  /* 0x0000000198337824 */ /* 0x000fe600078e0a18 */
[CC--:B------:R-:W-:Y:S02]  /*3030*/  ISETP.GE.AND P2, PT, R84.reuse, R50.reuse, PT ;  /* 0x000000325400720c */ /* 0x0c0fe40003f46270 */
[C---:B------:R-:W-:Y:S02]  /*3040*/  ISETP.GE.AND P0, PT, R79.reuse, R50, PT ;  /* 0x000000324f00720c */ /* 0x040fe40003f06270 */
        /* <DEDUP_REMOVED lines=190> */
.L_x_3919:
[----:B------:R-:W-:Y:S05]  /*3c30*/  BSYNC B0 ;  /* 0x0000000000007941 */ /* 0x000fea0003800000 */
.L_x_3918:
        /* <DEDUP_REMOVED lines=60> */
.L_x_3921:
[----:B------:R-:W-:Y:S05]  /*4000*/  BSYNC B0 ;  /* 0x0000000000007941 */ /* 0x000fea0003800000 */
.L_x_3920:
        /* <DEDUP_REMOVED lines=60> */
.L_x_3923:
[----:B------:R-:W-:Y:S05]  /*43d0*/  BSYNC B0 ;  /* 0x0000000000007941 */ /* 0x000fea0003800000 */
.L_x_3922:
        /* <DEDUP_REMOVED lines=67> */
.L_x_3925:
[----:B------:R-:W-:Y:S05]  /*4810*/  BSYNC B0 ;  /* 0x0000000000007941 */ /* 0x000fea0003800000 */
.L_x_3924:
        /* <DEDUP_REMOVED lines=60> */
.L_x_3927:
[----:B------:R-:W-:Y:S05]  /*4be0*/  BSYNC B0 ;  /* 0x0000000000007941 */ /* 0x000fea0003800000 */
.L_x_3926:
        /* <DEDUP_REMOVED lines=67> */
.L_x_3929:
[----:B------:R-:W-:Y:S05]  /*5020*/  BSYNC B0 ;  /* 0x0000000000007941 */ /* 0x000fea0003800000 */
.L_x_3928:
        /* <DEDUP_REMOVED lines=67> */
.L_x_3931:
[----:B------:R-:W-:Y:S05]  /*5460*/  BSYNC B0 ;  /* 0x0000000000007941 */ /* 0x000fea0003800000 */
.L_x_3930:
        /* <DEDUP_REMOVED lines=67> */
.L_x_3933:
[----:B------:R-:W-:Y:S05]  /*58a0*/  BSYNC B0 ;  /* 0x0000000000007941 */ /* 0x000fea0003800000 */
.L_x_3932:
        /* <DEDUP_REMOVED lines=60> */
.L_x_3935:
[----:B------:R-:W-:Y:S05]  /*5c70*/  BSYNC B0 ;  /* 0x0000000000007941 */ /* 0x000fea0003800000 */
.L_x_3934:
        /* <DEDUP_REMOVED lines=67> */
.L_x_3937:
[----:B------:R-:W-:Y:S05]  /*60b0*/  BSYNC B0 ;  /* 0x0000000000007941 */ /* 0x000fea0003800000 */
.L_x_3936:
        /* <DEDUP_REMOVED lines=67> */
.L_x_3939:
[----:B------:R-:W-:Y:S05]  /*64f0*/  BSYNC B0 ;  /* 0x0000000000007941 */ /* 0x000fea0003800000 */
.L_x_3938:
        /* <DEDUP_REMOVED lines=67> */
.L_x_3941:
[----:B------:R-:W-:Y:S05]  /*6930*/  BSYNC B0 ;  /* 0x0000000000007941 */ /* 0x000fea0003800000 */
.L_x_3940:
        /* <DEDUP_REMOVED lines=67> */
.L_x_3943:
[----:B------:R-:W-:Y:S05]  /*6d70*/  BSYNC B0 ;  /* 0x0000000000007941 */ /* 0x000fea0003800000 */
.L_x_3942:
        /* <DEDUP_REMOVED lines=67> */
.L_x_3945:
[----:B------:R-:W-:Y:S05]  /*71b0*/  BSYNC B0 ;  /* 0x0000000000007941 */ /* 0x000fea0003800000 */
.L_x_3944:
        /* <DEDUP_REMOVED lines=67> */
.L_x_3947:
[----:B------:R-:W-:Y:S05]  /*75f0*/  BSYNC B0 ;  /* 0x0000000000007941 */ /* 0x000fea0003800000 */
.L_x_3946:
        /* <DEDUP_REMOVED lines=67> */
.L_x_3949:
[----:B------:R-:W-:Y:S05]  /*7a30*/  BSYNC B0 ;  /* 0x0000000000007941 */ /* 0x000fea0003800000 */
.L_x_3948:
        /* <DEDUP_REMOVED lines=11> */
.L_x_3917:
        /* <DEDUP_REMOVED lines=91> */
.L_x_3954:
[----:B------:R-:W-:Y:S05]  /*80a0*/  BSYNC B0 ;  /* 0x0000000000007941 */ /* 0x000fea0003800000 */
.L_x_3953:
[----:B-1----:R-:W-:Y:S02]  /*80b0*/  MOV R2, R52 ;  /* 0x0000003400027202 */ /* 0x002fe40000000f00 */
[----:B------:R-:W-:Y:S05]  /*80c0*/  MOV R3, R53 ;  /* 0x0000003500037202 */ /* 0x000fea0000000f00 */
[----:B-----5:R1:W-:Y:S02]  /*80d0*/  ST.E.128 [R2.64], R32 ;  /* 0x0000002002007985 */ /* 0x0203e4000c101d06 */
.L_x_3952:
[----:B------:R-:W-:Y:S05]  /*80e0*/  BSYNC B1 ;  /* 0x0000000000017941 */ /* 0x000fea0003800000 */
.L_x_3951:
        /* <DEDUP_REMOVED lines=91> */
.L_x_3958:
[----:B------:R-:W-:Y:S05]  /*86a0*/  BSYNC B0 ;  /* 0x0000000000007941 */ /* 0x000fea0003800000 */
.L_x_3957:
[C---:B-1----:R-:W-:Y:S04]  /*86b0*/  LEA R2, P0, R86.reuse, R52, 0x1 ;  /* 0x0000003456027211 */ /* 0x042fe800078008ff */
[----:B------:R-:W-:Y:S05]  /*86c0*/  LEA.HI.X R3, R86, R53, R105, 0x1, P0 ;  /* 0x0000003556037211 */ /* 0x000fea00000f0c69 */
[----:B-----5:R1:W-:Y:S04]  /*86d0*/  ST.E.128 [R2.64], R32 ;  /* 0x0000002002007985 */ /* 0x0203e8000c101d06 */
.L_x_3956:
[----:B------:R-:W-:Y:S05]  /*86e0*/  BSYNC B1 ;  /* 0x0000000000017941 */ /* 0x000fea0003800000 */
.L_x_3955:
        /* <DEDUP_REMOVED lines=91> */
.L_x_3962:
[----:B------:R-:W-:Y:S05]  /*8ca0*/  BSYNC B0 ;  /* 0x0000000000007941 */ /* 0x000fea0003800000 */
.L_x_3961:
[C---:B-1----:R-:W-:Y:S04]  /*8cb0*/  LEA R2, P0, R83.reuse, R52, 0x1 ;  /* 0x0000003453027211 */ /* 0x042fe800078008ff */
[----:B------:R-:W-:Y:S05]  /*8cc0*/  LEA.HI.X R3, R83, R53, R104, 0x1, P0 ;  /* 0x0000003553037211 */ /* 0x000fea00000f0c68 */
[----:B-----5:R1:W-:Y:S04]  /*8cd0*/  ST.E.128 [R2.64], R32 ;  /* 0x0000002002007985 */ /* 0x0203e8000c101d06 */
.L_x_3960:
[----:B------:R-:W-:Y:S05]  /*8ce0*/  BSYNC B1 ;  /* 0x0000000000017941 */ /* 0x000fea0003800000 */
.L_x_3959:
        /* <DEDUP_REMOVED lines=94> */
.L_x_3966:
[----:B------:R-:W-:Y:S05]  /*92d0*/  BSYNC B0 ;  /* 0x0000000000007941 */ /* 0x000fea0003800000 */
.L_x_3965:
[----:B-1----:R-:W-:Y:S01]  /*92e0*/  MOV R2, R52 ;  /* 0x0000003400027202 */ /* 0x002fe20000000f00 */
[----:B------:R-:W-:Y:S01]  /*92f0*/  IMAD R0, R57, 0x60, RZ ;  /* 0x0000006039007824 */ /* 0x000fe200078e02ff */
[----:B------:R-:W-:Y:S05]  /*9300*/  MOV R3, R53 ;  /* 0x0000003500037202 */ /* 0x000fea0000000f00 */
[----:B------:R-:W-:Y:S05]  /*9310*/  IMAD.WIDE.U32 R2, R56, 0x60, R2 ;  /* 0x0000006038027825 */ /* 0x000fea00078e0002 */
[----:B------:R-:W-:Y:S05]  /*9320*/  IADD3 R3, R3, R0, RZ ;  /* 0x0000000003037210 */ /* 0x000fea0007ffe0ff */
[----:B-----5:R1:W-:Y:S02]  /*9330*/  ST.E.128 [R2.64], R32 ;  /* 0x0000002002007985 */ /* 0x0203e4000c101d06 */
.L_x_3964:
[----:B------:R-:W-:Y:S05]  /*9340*/  BSYNC B1 ;  /* 0x0000000000017941 */ /* 0x000fea0003800000 */
.L_x_3963:
        /* <DEDUP_REMOVED lines=91> */
.L_x_3970:
[----:B------:R-:W-:Y:S05]  /*9900*/  BSYNC B0 ;  /* 0x0000000000007941 */ /* 0x000fea0003800000 */
.L_x_3969:
[C---:B-1----:R-:W-:Y:S04]  /*9910*/  LEA R2, P0, R82.reuse, R52, 0x1 ;  /* 0x0000003452027211 */ /* 0x042fe800078008ff */
[----:B------:R-:W-:Y:S05]  /*9920*/  LEA.HI.X R3, R82, R53, R103, 0x1, P0 ;  /* 0x0000003552037211 */ /* 0x000fea00000f0c67 */
[----:B-----5:R1:W-:Y:S04]  /*9930*/  ST.E.128 [R2.64], R32 ;  /* 0x0000002002007985 */ /* 0x0203e8000c101d06 */
.L_x_3968:
[----:B------:R-:W-:Y:S05]  /*9940*/  BSYNC B1 ;  /* 0x0000000000017941 */ /* 0x000fea0003800000 */
.L_x_3967:
        /* <DEDUP_REMOVED lines=94> */
.L_x_3974:
[----:B------:R-:W-:Y:S05]  /*9f30*/  BSYNC B0 ;  /* 0x0000000000007941 */ /* 0x000fea0003800000 */
.L_x_3973:
[----:B-1----:R-:W-:Y:S01]  /*9f40*/  MOV R2, R52 ;  /* 0x0000003400027202 */ /* 0x002fe20000000f00 */
[----:B------:R-:W-:Y:S01]  /*9f50*/  IMAD R0, R57, 0xa0, RZ ;  /* 0x000000a039007824 */ /* 0x000fe200078e02ff */
[----:B------:R-:W-:Y:S05]  /*9f60*/  MOV R3, R53 ;  /* 0x0000003500037202 */ /* 0x000fea0000000f00 */
[----:B------:R-:W-:Y:S05]  /*9f70*/  IMAD.WIDE.U32 R2, R56, 0xa0, R2 ;  /* 0x000000a038027825 */ /* 0x000fea00078e0002 */
[----:B------:R-:W-:Y:S05]  /*9f80*/  IADD3 R3, R3, R0, RZ ;  /* 0x0000000003037210 */ /* 0x000fea0007ffe0ff */
[----:B-----5:R1:W-:Y:S02]  /*9f90*/  ST.E.128 [R2.64], R32 ;  /* 0x0000002002007985 */ /* 0x0203e4000c101d06 */
.L_x_3972:
[----:B------:R-:W-:Y:S05]  /*9fa0*/  BSYNC B1 ;  /* 0x0000000000017941 */ /* 0x000fea0003800000 */
.L_x_3971:
        /* <DEDUP_REMOVED lines=94> */
.L_x_3978:
[----:B------:R-:W-:Y:S05]  /*a590*/  BSYNC B0 ;  /* 0x0000000000007941 */ /* 0x000fea0003800000 */
.L_x_3977:
[----:B-1----:R-:W-:Y:S01]  /*a5a0*/  MOV R2, R52 ;  /* 0x0000003400027202 */ /* 0x002fe20000000f00 */
[----:B------:R-:W-:Y:S01]  /*a5b0*/  IMAD R0, R57, 0xc0, RZ ;  /* 0x000000c039007824 */ /* 0x000fe200078e02ff */
[----:B------:R-:W-:Y:S05]  /*a5c0*/  MOV R3, R53 ;  /* 0x0000003500037202 */ /* 0x000fea0000000f00 */
[----:B------:R-:W-:Y:S05]  /*a5d0*/  IMAD.WIDE.U32 R2, R56, 0xc0, R2 ;  /* 0x000000c038027825 */ /* 0x000fea00078e0002 */
[----:B------:R-:W-:Y:S05]  /*a5e0*/  IADD3 R3, R3, R0, RZ ;  /* 0x0000000003037210 */ /* 0x000fea0007ffe0ff */
[----:B-----5:R1:W-:Y:S02]  /*a5f0*/  ST.E.128 [R2.64], R32 ;  /* 0x0000002002007985 */ /* 0x0203e4000c101d06 */
.L_x_3976:
[----:B------:R-:W-:Y:S05]  /*a600*/  BSYNC B1 ;  /* 0x0000000000017941 */ /* 0x000fea0003800000 */
.L_x_3975:
        /* <DEDUP_REMOVED lines=94> */
.L_x_3982:
[----:B------:R-:W-:Y:S05]  /*abf0*/  BSYNC B0 ;  /* 0x0000000000007941 */ /* 0x000fea0003800000 */
.L_x_3981:
[----:B-1----:R-:W-:Y:S01]  /*ac00*/  MOV R2, R52 ;  /* 0x0000003400027202 */ /* 0x002fe20000000f00 */
[----:B------:R-:W-:Y:S01]  /*ac10*/  IMAD R0, R57, 0xe0, RZ ;  /* 0x000000e039007824 */ /* 0x000fe200078e02ff */
[----:B------:R-:W-:Y:S05]  /*ac20*/  MOV R3, R53 ;  /* 0x0000003500037202 */ /* 0x000fea0000000f00 */
[----:B------:R-:W-:Y:S05]  /*ac30*/  IMAD.WIDE.U32 R2, R56, 0xe0, R2 ;  /* 0x000000e038027825 */ /* 0x000fea00078e0002 */
[----:B------:R-:W-:Y:S05]  /*ac40*/  IADD3 R3, R3, R0, RZ ;  /* 0x0000000003037210 */ /* 0x000fea0007ffe0ff */
[----:B-----5:R1:W-:Y:S02]  /*ac50*/  ST.E.128 [R2.64], R32 ;  /* 0x0000002002007985 */ /* 0x0203e4000c101d06 */
.L_x_3980:
[----:B------:R-:W-:Y:S05]  /*ac60*/  BSYNC B1 ;  /* 0x0000000000017941 */ /* 0x000fea0003800000 */
.L_x_3979:
        /* <DEDUP_REMOVED lines=91> */
.L_x_3986:
[----:B------:R-:W-:Y:S05]  /*b220*/  BSYNC B0 ;  /* 0x0000000000007941 */ /* 0x000fea0003800000 */
.L_x_3985:
[C---:B-1----:R-:W-:Y:S04]  /*b230*/  LEA R2, P0, R81.reuse, R52, 0x1 ;  /* 0x0000003451027211 */ /* 0x042fe800078008ff */
[----:B------:R-:W-:Y:S05]  /*b240*/  LEA.HI.X R3, R81, R53, R102, 0x1, P0 ;  /* 0x0000003551037211 */ /* 0x000fea00000f0c66 */
[----:B-----5:R1:W-:Y:S04]  /*b250*/  ST.E.128 [R2.64], R32 ;  /* 0x0000002002007985 */ /* 0x0203e8000c101d06 */
.L_x_3984:
[----:B------:R-:W-:Y:S05]  /*b260*/  BSYNC B1 ;  /* 0x0000000000017941 */ /* 0x000fea0003800000 */
.L_x_3983:
        /* <DEDUP_REMOVED lines=94> */
.L_x_3990:
[----:B------:R-:W-:Y:S05]  /*b850*/  BSYNC B0 ;  /* 0x0000000000007941 */ /* 0x000fea0003800000 */
.L_x_3989:
[----:B-1----:R-:W-:Y:S01]  /*b860*/  MOV R2, R52 ;  /* 0x0000003400027202 */ /* 0x002fe20000000f00 */
[----:B------:R-:W-:Y:S01]  /*b870*/  IMAD R0, R57, 0x120, RZ ;  /* 0x0000012039007824 */ /* 0x000fe200078e02ff */
[----:B------:R-:W-:Y:S05]  /*b880*/  MOV R3, R53 ;  /* 0x0000003500037202 */ /* 0x000fea0000000f00 */
[----:B------:R-:W-:Y:S05]  /*b890*/  IMAD.WIDE.U32 R2, R56, 0x120, R2 ;  /* 0x0000012038027825 */ /* 0x000fea00078e0002 */
[----:B------:R-:W-:Y:S05]  /*b8a0*/  IADD3 R3, R3, R0, RZ ;  /* 0x0000000003037210 */ /* 0x000fea0007ffe0ff */
[----:B-----5:R1:W-:Y:S02]  /*b8b0*/  ST.E.128 [R2.64], R32 ;  /* 0x0000002002007985 */ /* 0x0203e4000c101d06 */
.L_x_3988:
[----:B------:R-:W-:Y:S05]  /*b8c0*/  BSYNC B1 ;  /* 0x0000000000017941 */ /* 0x000fea0003800000 */
.L_x_3987:
        /* <DEDUP_REMOVED lines=94> */
.L_x_3994:
[----:B------:R-:W-:Y:S05]  /*beb0*/  BSYNC B0 ;  /* 0x0000000000007941 */ /* 0x000fea0003800000 */
.L_x_3993:
[----:B-1----:R-:W-:Y:S01]  /*bec0*/  MOV R2, R52 ;  /* 0x0000003400027202 */ /* 0x002fe20000000f00 */
[----:B------:R-:W-:Y:S01]  /*bed0*/  IMAD R0, R57, 0x140, RZ ;  /* 0x0000014039007824 */ /* 0x000fe200078e02ff */
[----:B------:R-:W-:Y:S05]  /*bee0*/  MOV R3, R53 ;  /* 0x0000003500037202 */ /* 0x000fea0000000f00 */
[----:B------:R-:W-:Y:S05]  /*bef0*/  IMAD.WIDE.U32 R2, R56, 0x140, R2 ;  /* 0x0000014038027825 */ /* 0x000fea00078e0002 */
[----:B------:R-:W-:Y:S05]  /*bf00*/  IADD3 R3, R3, R0, RZ ;  /* 0x0000000003037210 */ /* 0x000fea0007ffe0ff */
[----:B-----5:R1:W-:Y:S02]  /*bf10*/  ST.E.128 [R2.64], R32 ;  /* 0x0000002002007985 */ /* 0x0203e4000c101d06 */
.L_x_3992:
[----:B------:R-:W-:Y:S05]  /*bf20*/  BSYNC B1 ;  /* 0x0000000000017941 */ /* 0x000fea0003800000 */
.L_x_3991:
        /* <DEDUP_REMOVED lines=94> */
.L_x_3998:
[----:B------:R-:W-:Y:S05]  /*c510*/  BSYNC B0 ;  /* 0x0000000000007941 */ /* 0x000fea0003800000 */
.L_x_3997:
[----:B-1----:R-:W-:Y:S01]  /*c520*/  MOV R2, R52 ;  /* 0x0000003400027202 */ /* 0x002fe20000000f00 */
[----:B------:R-:W-:Y:S01]  /*c530*/  IMAD R0, R57, 0x160, RZ ;  /* 0x0000016039007824 */ /* 0x000fe200078e02ff */
[----:B------:R-:W-:Y:S05]  /*c540*/  MOV R3, R53 ;  /* 0x0000003500037202 */ /* 0x000fea0000000f00 */
[----:B------:R-:W-:Y:S05]  /*c550*/  IMAD.WIDE.U32 R2, R56, 0x160, R2 ;  /* 0x0000016038027825 */ /* 0x000fea00078e0002 */
[----:B------:R-:W-:Y:S05]  /*c560*/  IADD3 R3, R3, R0, RZ ;  /* 0x0000000003037210 */ /* 0x000fea0007ffe0ff */
[----:B-----5:R1:W-:Y:S02]  /*c570*/  ST.E.128 [R2.64], R32 ;  /* 0x0000002002007985 */ /* 0x0203e4000c101d06 */
.L_x_3996:
[----:B------:R-:W-:Y:S05]  /*c580*/  BSYNC B1 ;  /* 0x0000000000017941 */ /* 0x000fea0003800000 */
.L_x_3995:
        /* <DEDUP_REMOVED lines=94> */
.L_x_4002:
[----:B------:R-:W-:Y:S05]  /*cb70*/  BSYNC B0 ;  /* 0x0000000000007941 */ /* 0x000fea0003800000 */
.L_x_4001:
[----:B-1----:R-:W-:Y:S01]  /*cb80*/  MOV R2, R52 ;  /* 0x0000003400027202 */ /* 0x002fe20000000f00 */
[----:B------:R-:W-:Y:S01]  /*cb90*/  IMAD R0, R57, 0x180, RZ ;  /* 0x0000018039007824 */ /* 0x000fe200078e02ff */
[----:B------:R-:W-:Y:S05]  /*cba0*/  MOV R3, R53 ;  /* 0x0000003500037202 */ /* 0x000fea0000000f00 */
[----:B------:R-:W-:Y:S05]  /*cbb0*/  IMAD.WIDE.U32 R2, R56, 0x180, R2 ;  /* 0x0000018038027825 */ /* 0x000fea00078e0002 */
[----:B------:R-:W-:Y:S05]  /*cbc0*/  IADD3 R3, R3, R0, RZ ;  /* 0x0000000003037210 */ /* 0x000fea0007ffe0ff */
[----:B-----5:R1:W-:Y:S02]  /*cbd0*/  ST.E.128 [R2.64], R32 ;  /* 0x0000002002007985 */ /* 0x0203e4000c101d06 */
.L_x_4000:
[----:B------:R-:W-:Y:S05]  /*cbe0*/  BSYNC B1 ;  /* 0x0000000000017941 */ /* 0x000fea0003800000 */
.L_x_3999:
        /* <DEDUP_REMOVED lines=94> */
.L_x_4006:
[----:B------:R-:W-:Y:S05]  /*d1d0*/  BSYNC B0 ;  /* 0x0000000000007941 */ /* 0x000fea0003800000 */
.L_x_4005:
[----:B-1----:R-:W-:Y:S01]  /*d1e0*/  MOV R2, R52 ;  /* 0x0000003400027202 */ /* 0x002fe20000000f00 */
[----:B------:R-:W-:Y:S01]  /*d1f0*/  IMAD R0, R57, 0x1a0, RZ ;  /* 0x000001a039007824 */ /* 0x000fe200078e02ff */
[----:B------:R-:W-:Y:S05]  /*d200*/  MOV R3, R53 ;  /* 0x0000003500037202 */ /* 0x000fea0000000f00 */
[----:B------:R-:W-:Y:S05]  /*d210*/  IMAD.WIDE.U32 R2, R56, 0x1a0, R2 ;  /* 0x000001a038027825 */ /* 0x000fea00078e0002 */
[----:B------:R-:W-:Y:S05]  /*d220*/  IADD3 R3, R3, R0, RZ ;  /* 0x0000000003037210 */ /* 0x000fea0007ffe0ff */
[----:B-----5:R1:W-:Y:S02]  /*d230*/  ST.E.128 [R2.64], R32 ;  /* 0x0000002002007985 */ /* 0x0203e4000c101d06 */
.L_x_4004:
[----:B------:R-:W-:Y:S05]  /*d240*/  BSYNC B1 ;  /* 0x0000000000017941 */ /* 0x000fea0003800000 */
.L_x_4003:
        /* <DEDUP_REMOVED lines=94> */
.L_x_4010:
[----:B------:R-:W-:Y:S05]  /*d830*/  BSYNC B0 ;  /* 0x0000000000007941 */ /* 0x000fea0003800000 */
.L_x_4009:
[----:B-1----:R-:W-:Y:S01]  /*d840*/  MOV R2, R52 ;  /* 0x0000003400027202 */ /* 0x002fe20000000f00 */
[----:B------:R-:W-:Y:S01]  /*d850*/  IMAD R0, R57, 0x1c0, RZ ;  /* 0x000001c039007824 */ /* 0x000fe200078e02ff */
[----:B------:R-:W-:Y:S05]  /*d860*/  MOV R3, R53 ;  /* 0x0000003500037202 */ /* 0x000fea0000000f00 */
[----:B------:R-:W-:Y:S05]  /*d870*/  IMAD.WIDE.U32 R2, R56, 0x1c0, R2 ;  /* 0x000001c038027825 */ /* 0x000fea00078e0002 */
[----:B------:R-:W-:Y:S05]  /*d880*/  IADD3 R3, R3, R0, RZ ;  /* 0x0000000003037210 */ /* 0x000fea0007ffe0ff */
[----:B-----5:R1:W-:Y:S02]  /*d890*/  ST.E.128 [R2.64], R32 ;  /* 0x0000002002007985 */ /* 0x0203e4000c101d06 */
.L_x_4008:
[----:B------:R-:W-:Y:S05]  /*d8a0*/  BSYNC B1 ;  /* 0x0000000000017941 */ /* 0x000fea0003800000 */
.L_x_4007:
        /* <DEDUP_REMOVED lines=94> */
.L_x_4014:
[----:B------:R-:W-:Y:S05]  /*de90*/  BSYNC B0 ;  /* 0x0000000000007941 */ /* 0x000fea0003800000 */
.L_x_4013:
[----:B-1----:R-:W-:Y:S01]  /*dea0*/  MOV R2, R52 ;  /* 0x0000003400027202 */ /* 0x002fe20000000f00 */
[----:B------:R-:W-:Y:S01]  /*deb0*/  IMAD R0, R57, 0x1e0, RZ ;  /* 0x000001e039007824 */ /* 0x000fe200078e02ff */
[----:B------:R-:W-:Y:S05]  /*dec0*/  MOV R3, R53 ;  /* 0x0000003500037202 */ /* 0x000fea0000000f00 */
[----:B------:R-:W-:Y:S05]  /*ded0*/  IMAD.WIDE.U32 R2, R56, 0x1e0, R2 ;  /* 0x000001e038027825 */ /* 0x000fea00078e0002 */
[----:B------:R-:W-:Y:S05]  /*dee0*/  IADD3 R3, R3, R0, RZ ;  /* 0x0000000003037210 */ /* 0x000fea0007ffe0ff */
[----:B-----5:R1:W-:Y:S02]  /*def0*/  ST.E.128 [R2.64], R8 ;  /* 0x0000000802007985 */ /* 0x0203e4000c101d06 */
.L_x_4012:
[----:B------:R-:W-:Y:S05]  /*df00*/  BSYNC B1 ;  /* 0x0000000000017941 */ /* 0x000fea0003800000 */
.L_x_4011:
        /* <DEDUP_REMOVED lines=11> */
.L_x_3916:
        /* <DEDUP_REMOVED lines=206> */
.L_x_3950:
[----:B------:R-:W-:Y:S05]  /*eca0*/  BSYNC B2 ;  /* 0x0000000000027941 */ /* 0x000fea0003800000 */
.L_x_3915:
        /* <DEDUP_REMOVED lines=92> */
.L_x_4016:
        /* <DEDUP_REMOVED lines=12> */
.L_x_4017:
[----:B------:R-:W-:Y:S05]  /*f330*/  BSYNC B0 ;  /* 0x0000000000007941 */ /* 0x000fea0003800000 */
.L_x_4015:
[----:B------:R-:W-:Y:S04]  /*f340*/  IADD3 R25, R25, -0x1, RZ ;  /* 0xffffffff19197810 */ /* 0x000fe80007ffe0ff */
[----:B------:R-:W-:Y:S11]  /*f350*/  ISETP.GT.AND P0, PT, R25, R106, PT ;  /* 0x0000006a1900720c */ /* 0x000ff60003f04270 */
[----:B------:R-:W-:Y:S02]  /*f360*/  @!UPT UIADD3 URZ, URZ, URZ, URZ ;  /* 0x0000003f3f3ff290 */ /* 0x000fe4000fffe03f */
[----:B------:R-:W-:-:S05]  /*f370*/  @P0 BRA `(.L_x_4018) ;  /* 0xffff3c4000000947 */ /* 0x000fca000383ffff */
.L_x_3914:
        /* <DEDUP_REMOVED lines=25> */
[----:B------:R-:W-:Y:S02]  /*f510*/  LEA R46, P0, R5, R154, 0x1 ;  /* 0x0000009a052e7211 */ /* 0x000fe400078008ff */
        /* <DEDUP_REMOVED lines=11> */
[----:B-1----:R-:W-:Y:S02]  /*f5d0*/  LEA.HI.X R33, R4, R155, R6, 0x1, P1 ;  /* 0x0000009b04217211 */ /* 0x002fe400008f0c06 */
        /* <DEDUP_REMOVED lines=27> */
[----:B------:R-:W-:Y:S02]  /*f790*/  IMAD.X R3, R29, 0x1, R0, P0 ;  /* 0x000000011d037824 */ /* 0x000fe400000e0600 */
[----:B------:R1:W2:Y:S04]  /*f7a0*/  LD.E.64 R10, [R8.64] ;  /* 0x00000006080a7980 */ /* 0x0002a8000c101b00 */
[----:B------:R3:W4:Y:S01]  /*f7b0*/  LD.E.64 R14, [R2.64] ;  /* 0x00000006020e7980 */ /* 0x000722000c101b00 */
[----:B------:R-:W-:Y:S02]  /*f7c0*/  LOP3.LUT R0, R7, 0xffff0000, RZ, 0xc0, !PT ;  /* 0xffff000007007812 */ /* 0x000fe400078ec0ff */
[C---:B-1----:R-:W-:Y:S02]  /*f7d0*/  SHF.L.U32 R8, R5.reuse, 0x10, RZ ;  /* 0x0000001005087819 */ /* 0x042fe400000006ff */
[----:B---3--:R-:W-:-:S02]  /*f7e0*/  LOP3.LUT R3, R5, 0xffff0000, RZ, 0xc0, !PT ;  /* 0xffff000005037812 */ /* 0x008fc400078ec0ff */
[----:B------:R-:W-:Y:S01]  /*f7f0*/  SHF.L.U32 R2, R7, 0x10, RZ ;  /* 0x0000001007027819 */ /* 0x000fe200000006ff */
[C---:B------:R-:W-:Y:S01]  /*f800*/  IMAD.U32 R5, R6.reuse, 0x10000, RZ ;  /* 0x0001000006057824 */ /* 0x040fe200078e00ff */
[----:B------:R-:W-:Y:S01]  /*f810*/  LOP3.LUT R6, R6, 0xffff0000, RZ, 0xc0, !PT ;  /* 0xffff000006067812 */ /* 0x000fe200078ec0ff */
[C---:B------:R-:W-:Y:S01]  /*f820*/  IMAD.U32 R9, R4.reuse, 0x10000, RZ ;  /* 0x0001000004097824 */ /* 0x040fe200078e00ff */
[----:B------:R-:W-:Y:S02]  /*f830*/  LOP3.LUT R4, R4, 0xffff0000, RZ, 0xc0, !PT ;  /* 0xffff000004047812 */ /* 0x000fe400078ec0ff */
[----:B--2---:R-:W-:Y:S02]  /*f840*/  LOP3.LUT R17, R10, 0xffff0000, RZ, 0xc0, !PT ;  /* 0xffff00000a117812 */ /* 0x004fe400078ec0ff */
[----:B------:R-:W-:Y:S02]  /*f850*/  LOP3.LUT R23, R11, 0xffff0000, RZ, 0xc0, !PT ;  /* 0xffff00000b177812 */ /* 0x000fe400078ec0ff */
[----:B----4-:R-:W-:-:S02]  /*f860*/  LOP3.LUT R18, R14, 0xffff0000, RZ, 0xc0, !PT ;  /* 0xffff00000e127812 */ /* 0x010fc400078ec0ff */
[----:B------:R-:W-:Y:S01]  /*f870*/  LOP3.LUT R25, R15, 0xffff0000, RZ, 0xc0, !PT ;  /* 0xffff00000f197812 */ /* 0x000fe200078ec0ff */
[C---:B------:R-:W-:Y:S02]  /*f880*/  FMUL.FTZ R7, R3.reuse, R17 ;  /* 0x0000001103077220 */ /* 0x040fe40000410000 */
[----:B------:R-:W-:Y:S01]  /*f890*/  FMUL.FTZ R16, R3, R18 ;  /* 0x0000001203107220 */ /* 0x000fe20000410000 */
[----:B------:R-:W-:Y:S01]  /*f8a0*/  SHF.L.U32 R15, R15, 0x10, RZ ;  /* 0x000000100f0f7819 */ /* 0x000fe200000006ff */
[----:B------:R-:W-:Y:S01]  /*f8b0*/  FMUL.FTZ R3, R0, R25 ;  /* 0x0000001900037220 */ /* 0x000fe20000410000 */
[----:B------:R-:W-:Y:S01]  /*f8c0*/  SHF.L.U32 R14, R14, 0x10, RZ ;  /* 0x000000100e0e7819 */ /* 0x000fe200000006ff */
[----:B------:R-:W-:Y:S02]  /*f8d0*/  FMUL.FTZ R0, R0, R23 ;  /* 0x0000001700007220 */ /* 0x000fe40000410000 */
[----:B------:R-:W-:Y:S02]  /*f8e0*/  FFMA.FTZ R17, R8, R17, -R16 ;  /* 0x0000001108117223 */ /* 0x000fe40000010810 */
[----:B------:R-:W-:-:S02]  /*f8f0*/  IMAD.U32 R10, R10, 0x10000, RZ ;  /* 0x000100000a0a7824 */ /* 0x000fc400078e00ff */
[----:B------:R-:W-:Y:S02]  /*f900*/  IMAD.U32 R11, R11, 0x10000, RZ ;  /* 0x000100000b0b7824 */ /* 0x000fe400078e00ff */
[----:B------:R-:W-:Y:S02]  /*f910*/  FFMA.FTZ R16, R8, R18, R7 ;  /* 0x0000001208107223 */ /* 0x000fe40000010007 */
[C---:B------:R-:W-:Y:S02]  /*f920*/  FFMA.FTZ R7, R2.reuse, R25, R0 ;  /* 0x0000001902077223 */ /* 0x040fe40000010000 */
[----:B------:R-:W-:Y:S02]  /*f930*/  FFMA.FTZ R8, R2, R23, -R3 ;  /* 0x0000001702087223 */ /* 0x000fe40000010803 */
        /* <DEDUP_REMOVED lines=12> */
.L_x_4025:
[----:B------:R-:W-:Y:S05]  /*fa00*/  BSYNC B0 ;  /* 0x0000000000007941 */ /* 0x000fea0003800000 */
.L_x_4024:
[----:B-----5:R2:W-:Y:S02]  /*fa10*/  STS.128 [R231], R4 ;  /* 0x00000004e7007388 */ /* 0x0205e40000000c00 */
.L_x_4023:
[----:B------:R-:W-:Y:S05]  /*fa20*/  BSYNC B1 ;  /* 0x0000000000017941 */ /* 0x000fea0003800000 */
.L_x_4022:
        /* <DEDUP_REMOVED lines=14> */
[----:B-1----:R-:W-:-:S03]  /*fb10*/  IADD3 R8, P1, R30, R3, RZ ;  /* 0x000000031e087210 */ /* 0x002fc60007f3e0ff */
[----:B------:R-:W-:Y:S01]  /*fb20*/  IMAD.X R3, R29, 0x1, R0, P0 ;  /* 0x000000011d037824 */ /* 0x000fe200000e0600 */
[----:B------:R-:W-:-:S04]  /*fb30*/  IADD3.X R9, R31, R0, RZ, P1, !PT ;  /* 0x000000001f097210 */ /* 0x000fc80000ffe4ff */
[----:B------:R1:W3:Y:S04]  /*fb40*/  LD.E.64 R14, [R2.64] ;  /* 0x00000006020e7980 */ /* 0x0002e8000c101b00 */
[----:B--2---:R4:W2:Y:S01]  /*fb50*/  LD.E.64 R10, [R8.64] ;  /* 0x00000006080a7980 */ /* 0x0048a2000c101b00 */
[----:B------:R-:W-:Y:S02]  /*fb60*/  LOP3.LUT R0, R7, 0xffff0000, RZ, 0xc0, !PT ;  /* 0xffff000007007812 */ /* 0x000fe400078ec0ff */
[----:B-1----:R-:W-:Y:S02]  /*fb70*/  LOP3.LUT R3, R5, 0xffff0000, RZ, 0xc0, !PT ;  /* 0xffff000005037812 */ /* 0x002fe400078ec0ff */
[----:B------:R-:W-:Y:S02]  /*fb80*/  SHF.L.U32 R2, R7, 0x10, RZ ;  /* 0x0000001007027819 */ /* 0x000fe400000006ff */
[----:B----4-:R-:W-:Y:S01]  /*fb90*/  SHF.L.U32 R8, R5, 0x10, RZ ;  /* 0x0000001005087819 */ /* 0x010fe200000006ff */
[C---:B------:R-:W-:Y:S01]  /*fba0*/  IMAD.U32 R5, R6.reuse, 0x10000, RZ ;  /* 0x0001000006057824 */ /* 0x040fe200078e00ff */
[----:B------:R-:W-:Y:S01]  /*fbb0*/  LOP3.LUT R6, R6, 0xffff0000, RZ, 0xc0, !PT ;  /* 0xffff000006067812 */ /* 0x000fe200078ec0ff */
[C---:B------:R-:W-:Y:S01]  /*fbc0*/  IMAD.U32 R9, R4.reuse, 0x10000, RZ ;  /* 0x0001000004097824 */ /* 0x040fe200078e00ff */
[----:B------:R-:W-:-:S02]  /*fbd0*/  LOP3.LUT R4, R4, 0xffff0000, RZ, 0xc0, !PT ;  /* 0xffff000004047812 */ /* 0x000fc400078ec0ff */
[----:B---3--:R-:W-:Y:S02]  /*fbe0*/  LOP3.LUT R18, R14, 0xffff0000, RZ, 0xc0, !PT ;  /* 0xffff00000e127812 */ /* 0x008fe400078ec0ff */
[----:B------:R-:W-:Y:S02]  /*fbf0*/  LOP3.LUT R25, R15, 0xffff0000, RZ, 0xc0, !PT ;  /* 0xffff00000f197812 */ /* 0x000fe400078ec0ff */
[C---:B--2---:R-:W-:Y:S01]  /*fc00*/  LOP3.LUT R17, R10.reuse, 0xffff0000, RZ, 0xc0, !PT ;  /* 0xffff00000a117812 */ /* 0x044fe200078ec0ff */
[----:B------:R-:W-:Y:S01]  /*fc10*/  FMUL.FTZ R16, R3, R18 ;  /* 0x0000001203107220 */ /* 0x000fe20000410000 */
[----:B------:R-:W-:Y:S01]  /*fc20*/  LOP3.LUT R23, R11, 0xffff0000, RZ, 0xc0, !PT ;  /* 0xffff00000b177812 */ /* 0x000fe200078ec0ff */
[----:B------:R-:W-:Y:S01]  /*fc30*/  IMAD.U32 R10, R10, 0x10000, RZ ;  /* 0x000100000a0a7824 */ /* 0x000fe200078e00ff */
[----:B------:R-:W-:Y:S01]  /*fc40*/  SHF.L.U32 R15, R15, 0x10, RZ ;  /* 0x000000100f0f7819 */ /* 0x000fe200000006ff */
[----:B------:R-:W-:Y:S01]  /*fc50*/  FMUL.FTZ R7, R3, R17 ;  /* 0x0000001103077220 */ /* 0x000fe20000410000 */
[----:B------:R-:W-:Y:S01]  /*fc60*/  SHF.L.U32 R14, R14, 0x10, RZ ;  /* 0x000000100e0e7819 */ /* 0x000fe200000006ff */
[----:B------:R-:W-:-:S02]  /*fc70*/  FMUL.FTZ R3, R0, R25 ;  /* 0x0000001900037220 */ /* 0x000fc40000410000 */
[----:B------:R-:W-:Y:S02]  /*fc80*/  FMUL.FTZ R0, R0, R23 ;  /* 0x0000001700007220 */ /* 0x000fe40000410000 */
[C---:B------:R-:W-:Y:S02]  /*fc90*/  FFMA.FTZ R17, R8.reuse, R17, -R16 ;  /* 0x0000001108117223 */ /* 0x040fe40000010810 */
[----:B------:R-:W-:Y:S02]  /*fca0*/  IMAD.U32 R11, R11, 0x10000, RZ ;  /* 0x000100000b0b7824 */ /* 0x000fe400078e00ff */
[----:B------:R-:W-:Y:S02]  /*fcb0*/  FFMA.FTZ R16, R8, R18, R7 ;  /* 0x0000001208107223 */ /* 0x000fe40000010007 */
[C---:B------:R-:W-:Y:S02]  /*fcc0*/  FFMA.FTZ R7, R2.reuse, R25, R0 ;  /* 0x0000001902077223 */ /* 0x040fe40000010000 */
[----:B------:R-:W-:-:S02]  /*fcd0*/  FFMA.FTZ R8, R2, R23, -R3 ;  /* 0x0000001702087223 */ /* 0x000fc40000010803 */
[----:B------:R-:W-:Y:S02]  /*fce0*/  FMUL.FTZ R0, R6, R15 ;  /* 0x0000000f06007220 */ /* 0x000fe40000410000 */
[C---:B------:R-:W-:Y:S01]  /*fcf0*/  FMUL.FTZ R3, R4.reuse, R14 ;  /* 0x0000000e04037220 */ /* 0x040fe20000410000 */
        /* <DEDUP_REMOVED lines=10> */
.L_x_4029:
[----:B------:R-:W-:Y:S05]  /*fda0*/  BSYNC B0 ;  /* 0x0000000000007941 */ /* 0x000fea0003800000 */
.L_x_4028:
[----:B-----5:R3:W-:Y:S02]  /*fdb0*/  STS.128 [R231+0x800], R4 ;  /* 0x00080004e7007388 */ /* 0x0207e40000000c00 */
.L_x_4027:
[----:B------:R-:W-:Y:S05]  /*fdc0*/  BSYNC B1 ;  /* 0x0000000000017941 */ /* 0x000fea0003800000 */
.L_x_4026:
        /* <DEDUP_REMOVED lines=42> */
[C---:B------:R-:W-:Y:S02]  /*10070*/  FFMA.FTZ R7, R2.reuse, R25, R0 ;  /* 0x0000001902077223 */ /* 0x040fe40000010000 */
[----:B------:R-:W-:Y:S02]  /*10080*/  FFMA.FTZ R8, R2, R23, -R3 ;  /* 0x0000001702087223 */ /* 0x000fe40000010803 */
[----:B------:R-:W-:Y:S02]  /*10090*/  FMUL.FTZ R0, R6, R15 ;  /* 0x0000000f06007220 */ /* 0x000fe40000410000 */
[C---:B------:R-:W-:Y:S01]  /*100a0*/  FMUL.FTZ R3, R4.reuse, R14 ;  /* 0x0000000e04037220 */ /* 0x040fe20000410000 */
        /* <DEDUP_REMOVED lines=10> */
.L_x_4033:
[----:B------:R-:W-:Y:S05]  /*10150*/  BSYNC B0 ;  /* 0x0000000000007941 */ /* 0x000fea0003800000 */
.L_x_4032:
[----:B-----5:R3:W-:Y:S02]  /*10160*/  STS.128 [R231+0x1000], R4 ;  /* 0x00100004e7007388 */ /* 0x0207e40000000c00 */
.L_x_4031:
[----:B------:R-:W-:Y:S05]  /*10170*/  BSYNC B1 ;  /* 0x0000000000017941 */ /* 0x000fea0003800000 */
.L_x_4030:
        /* <DEDUP_REMOVED lines=13> */
[-C--:B-1---5:R-:W-:Y:S02]  /*10250*/  IADD3 R8, P1, R30, R3.reuse, RZ ;  /* 0x000000031e087210 */ /* 0x0a2fe40007f3e0ff */
[----:B------:R-:W-:-:S03]  /*10260*/  IADD3 R2, P0, R28, R3, RZ ;  /* 0x000000031c027210 */ /* 0x000fc60007f1e0ff */
[----:B------:R-:W-:Y:S01]  /*10270*/  IMAD.X R9, R31, 0x1, R0, P1 ;  /* 0x000000011f097824 */ /* 0x000fe200008e0600 */
[----:B------:R-:W-:-:S05]  /*10280*/  IADD3.X R3, R29, R0, RZ, P0, !PT ;  /* 0x000000001d037210 */ /* 0x000fca00007fe4ff */
[----:B------:R1:W3:Y:S04]  /*10290*/  LD.E.64 R12, [R2.64] ;  /* 0x00000006020c7980 */ /* 0x0002e8000c101b00 */
[----:B------:R-:W4:Y:S01]  /*102a0*/  LD.E.64 R8, [R8.64] ;  /* 0x0000000608087980 */ /* 0x000f22000c101b00 */
[C---:B------:R-:W-:Y:S01]  /*102b0*/  LOP3.LUT R0, R4.reuse, 0xffff0000, RZ, 0xc0, !PT ;  /* 0xffff000004007812 */ /* 0x040fe200078ec0ff */
[----:B------:R-:W-:Y:S01]  /*102c0*/  IMAD.U32 R10, R4, 0x10000, RZ ;  /* 0x00010000040a7824 */ /* 0x000fe200078e00ff */
[----:B------:R-:W-:Y:S01]  /*102d0*/  SHF.L.U32 R4, R5, 0x10, RZ ;  /* 0x0000001005047819 */ /* 0x000fe200000006ff */
[C---:B------:R-:W-:Y:S01]  /*102e0*/  IMAD.U32 R14, R6.reuse, 0x10000, RZ ;  /* 0x00010000060e7824 */ /* 0x040fe200078e00ff */
[----:B------:R-:W-:Y:S02]  /*102f0*/  LOP3.LUT R11, R6, 0xffff0000, RZ, 0xc0, !PT ;  /* 0xffff0000060b7812 */ /* 0x000fe400078ec0ff */
[----:B------:R-:W-:-:S02]  /*10300*/  SHF.L.U32 R6, R7, 0x10, RZ ;  /* 0x0000001007067819 */ /* 0x000fc400000006ff */
[----:B-1----:R-:W-:Y:S02]  /*10310*/  LOP3.LUT R2, R5, 0xffff0000, RZ, 0xc0, !PT ;  /* 0xffff000005027812 */ /* 0x002fe400078ec0ff */
[----:B------:R-:W-:Y:S02]  /*10320*/  LOP3.LUT R3, R7, 0xffff0000, RZ, 0xc0, !PT ;  /* 0xffff000007037812 */ /* 0x000fe400078ec0ff */
[C---:B---3--:R-:W-:Y:S02]  /*10330*/  SHF.L.U32 R16, R12.reuse, 0x10, RZ ;  /* 0x000000100c107819 */ /* 0x048fe400000006ff */
[----:B------:R-:W-:Y:S01]  /*10340*/  LOP3.LUT R18, R12, 0xffff0000, RZ, 0xc0, !PT ;  /* 0xffff00000c127812 */ /* 0x000fe200078ec0ff */
[C---:B----4-:R-:W-:Y:S01]  /*10350*/  IMAD.U32 R15, R8.reuse, 0x10000, RZ ;  /* 0x00010000080f7824 */ /* 0x050fe200078e00ff */
[----:B------:R-:W-:Y:S01]  /*10360*/  LOP3.LUT R17, R8, 0xffff0000, RZ, 0xc0, !PT ;  /* 0xffff000008117812 */ /* 0x000fe200078ec0ff */
[C---:B------:R-:W-:Y:S01]  /*10370*/  FMUL.FTZ R8, R0.reuse, R16 ;  /* 0x0000001000087220 */ /* 0x040fe20000410000 */
[C---:B------:R-:W-:Y:S01]  /*10380*/  LOP3.LUT R7, R9.reuse, 0xffff0000, RZ, 0xc0, !PT ;  /* 0xffff000009077812 */ /* 0x040fe200078ec0ff */
[-C--:B------:R-:W-:Y:S01]  /*10390*/  FMUL.FTZ R0, R0, R15.reuse ;  /* 0x0000000f00007220 */ /* 0x080fe20000410000 */
[----:B------:R-:W-:Y:S01]  /*103a0*/  SHF.L.U32 R9, R9, 0x10, RZ ;  /* 0x0000001009097819 */ /* 0x000fe200000006ff */
[----:B------:R-:W-:Y:S01]  /*103b0*/  FFMA.FTZ R12, R10, R15, -R8 ;  /* 0x0000000f0a0c7223 */ /* 0x000fe20000010808 */
[----:B------:R-:W-:Y:S01]  /*103c0*/  LOP3.LUT R15, R13, 0xffff0000, RZ, 0xc0, !PT ;  /* 0xffff00000d0f7812 */ /* 0x000fe200078ec0ff */
[----:B------:R-:W-:-:S02]  /*103d0*/  FMUL.FTZ R5, R2, R18 ;  /* 0x0000001202057220 */ /* 0x000fc40000410000 */
[----:B------:R-:W-:Y:S02]  /*103e0*/  FFMA.FTZ R10, R10, R16, R0 ;  /* 0x000000100a0a7223 */ /* 0x000fe40000010000 */
[-C--:B------:R-:W-:Y:S02]  /*103f0*/  FMUL.FTZ R0, R2, R17.reuse ;  /* 0x0000001102007220 */ /* 0x080fe40000410000 */
[C---:B------:R-:W-:Y:S02]  /*10400*/  FFMA.FTZ R8, R4.reuse, R17, -R5 ;  /* 0x0000001104087223 */ /* 0x040fe40000010805 */
[----:B------:R-:W-:Y:S02]  /*10410*/  FFMA.FTZ R5, R4, R18, R0 ;  /* 0x0000001204057223 */ /* 0x000fe40000010000 */
[----:B------:R-:W-:Y:S02]  /*10420*/  IMAD.U32 R13, R13, 0x10000, RZ ;  /* 0x000100000d0d7824 */ /* 0x000fe400078e00ff */
[----:B------:R-:W-:Y:S01]  /*10430*/  FMUL.FTZ R2, R3, R15 ;  /* 0x0000000f03027220 */ /* 0x000fe20000410000 */
[----:B------:R-:W-:Y:S01]  /*10440*/  F2FP.BF16.PACK_AB R5, R5, R8 ;  /* 0x000000080505723e */ /* 0x000fe200000010ff */
[----:B------:R-:W-:-:S02]  /*10450*/  FMUL.FTZ R0, R3, R7 ;  /* 0x0000000703007220 */ /* 0x000fc40000410000 */
[C---:B------:R-:W-:Y:S02]  /*10460*/  FMUL.FTZ R4, R11.reuse, R13 ;  /* 0x0000000d0b047220 */ /* 0x040fe40000410000 */
[----:B------:R-:W-:Y:S02]  /*10470*/  FMUL.FTZ R3, R11, R9 ;  /* 0x000000090b037220 */ /* 0x000fe40000410000 */
[C---:B------:R-:W-:Y:S02]  /*10480*/  FFMA.FTZ R7, R6.reuse, R7, -R2 ;  /* 0x0000000706077223 */ /* 0x040fe40000010802 */
[----:B------:R-:W-:Y:S02]  /*10490*/  FFMA.FTZ R0, R6, R15, R0 ;  /* 0x0000000f06007223 */ /* 0x000fe40000010000 */
[----:B------:R-:W-:Y:S01]  /*104a0*/  FFMA.FTZ R2, R14, R9, -R4 ;  /* 0x000000090e027223 */ /* 0x000fe20000010804 */
[----:B------:R-:W-:Y:S01]  /*104b0*/  F2FP.BF16.PACK_AB R4, R10, R12 ;  /* 0x0000000c0a04723e */ /* 0x000fe200000010ff */
[----:B------:R-:W-:Y:S01]  /*104c0*/  FFMA.FTZ R6, R14, R13, R3 ;  /* 0x0000000d0e067223 */ /* 0x000fe20000010003 */
[----:B------:R-:W-:-:S04]  /*104d0*/  F2FP.BF16.PACK_AB R0, R0, R7 ;  /* 0x000000070000723e */ /* 0x000fc800000010ff */
[----:B------:R-:W-:Y:S02]  /*104e0*/  F2FP.BF16.PACK_AB R6, R6, R2 ;  /* 0x000000020606723e */ /* 0x000fe400000010ff */
[----:B------:R-:W-:Y:S02]  /*104f0*/  MOV R7, R0 ;  /* 0x0000000000077202 */ /* 0x000fe40000000f00 */
.L_x_4036:
[----:B------:R-:W-:Y:S05]  /*10500*/  BSYNC B0 ;  /* 0x0000000000007941 */ /* 0x000fea0003800000 */
.L_x_4035:
[----:B-----5:R3:W-:Y:S01]  /*10510*/  STS.128 [R231+0x1800], R4 ;  /* 0x00180004e7007388 */ /* 0x0207e20000000c00 */
[----:B------:R-:W-:Y:S05]  /*10520*/  BRA `(.L_x_4034) ;  /* 0x0000193000007947 */ /* 0x000fea0003800000 */
.L_x_4021:
        /* <DEDUP_REMOVED lines=87> */
.L_x_4040:
[----:B------:R-:W-:Y:S05]  /*10aa0*/  BSYNC B0 ;  /* 0x0000000000007941 */ /* 0x000fea0003800000 */
.L_x_4039:
[----:B-----5:R2:W-:Y:S02]  /*10ab0*/  STS.128 [R231], R4 ;  /* 0x00000004e7007388 */ /* 0x0205e40000000c00 */
.L_x_4038:
[----:B------:R-:W-:Y:S05]  /*10ac0*/  BSYNC B1 ;  /* 0x0000000000017941 */ /* 0x000fea0003800000 */
.L_x_4037:
        /* <DEDUP_REMOVED lines=90> */
.L_x_4044:
[----:B------:R-:W-:Y:S05]  /*11070*/  BSYNC B0 ;  /* 0x0000000000007941 */ /* 0x000fea0003800000 */
.L_x_4043:
[----:B-----5:R3:W-:Y:S02]  /*11080*/  STS.128 [R231+0x800], R4 ;  /* 0x00080004e7007388 */ /* 0x0207e40000000c00 */
.L_x_4042:
[----:B------:R-:W-:Y:S05]  /*11090*/  BSYNC B1 ;  /* 0x0000000000017941 */ /* 0x000fea0003800000 */
.L_x_4041:
        /* <DEDUP_REMOVED lines=91> */
.L_x_4048:
[----:B------:R-:W-:Y:S05]  /*11650*/  BSYNC B0 ;  /* 0x0000000000007941 */ /* 0x000fea0003800000 */
.L_x_4047:
[----:B-----5:R3:W-:Y:S02]  /*11660*/  STS.128 [R231+0x1000], R4 ;  /* 0x00100004e7007388 */ /* 0x0207e40000000c00 */
.L_x_4046:
[----:B------:R-:W-:Y:S05]  /*11670*/  BSYNC B1 ;  /* 0x0000000000017941 */ /* 0x000fea0003800000 */
.L_x_4045:
        /* <DEDUP_REMOVED lines=41> */
[----:B------:R-:W-:Y:S02]  /*11910*/  LOP3.LUT R35, R10, 0xffff0000, RZ, 0xc0, !PT ;  /* 0xffff00000a237812 */ /* 0x000fe400078ec0ff */
[----:B------:R-:W-:Y:S02]  /*11920*/  SHF.L.U32 R34, R9, 0x10, RZ ;  /* 0x0000001009227819 */ /* 0x000fe400000006ff */
[----:B------:R-:W-:Y:S02]  /*11930*/  LOP3.LUT R10, R11, 0xffff0000, RZ, 0xc0, !PT ;  /* 0xffff00000b0a7812 */ /* 0x000fe400078ec0ff */
[----:B------:R-:W-:Y:S01]  /*11940*/  LOP3.LUT R31, R9, 0xffff0000, RZ, 0xc0, !PT ;  /* 0xffff0000091f7812 */ /* 0x000fe200078ec0ff */
[C---:B----4-:R-:W-:Y:S01]  /*11950*/  IMAD.U32 R7, R12.reuse, 0x10000, RZ ;  /* 0x000100000c077824 */ /* 0x050fe200078e00ff */
[----:B------:R-:W-:Y:S01]  /*11960*/  LOP3.LUT R6, R12, 0xffff0000, RZ, 0xc0, !PT ;  /* 0xffff00000c067812 */ /* 0x000fe200078ec0ff */
[----:B------:R-:W-:Y:S01]  /*11970*/  IMAD.U32 R4, R14, 0x10000, RZ ;  /* 0x000100000e047824 */ /* 0x000fe200078e00ff */
[----:B------:R-:W-:Y:S01]  /*11980*/  SHF.L.U32 R5, R13, 0x10, RZ ;  /* 0x000000100d057819 */ /* 0x000fe200000006ff */
[----:B------:R-:W-:Y:S01]  /*11990*/  @!P0 FADD.FTZ R7, -R7, -RZ ;  /* 0x800000ff07078221 */ /* 0x000fe20000010100 */
        /* <DEDUP_REMOVED lines=9> */
[----:B------:R-:W-:Y:S01]  /*11a30*/  FMUL.FTZ R9, R30, R7 ;  /* 0x000000071e097220 */ /* 0x000fe20000410000 */
[----:B--2---:R-:W-:Y:S01]  /*11a40*/  LOP3.LUT R14, R18, 0xffff0000, RZ, 0xc0, !PT ;  /* 0xffff0000120e7812 */ /* 0x004fe200078ec0ff */
[----:B------:R-:W-:Y:S01]  /*11a50*/  FMUL.FTZ R8, R8, R6 ;  /* 0x0000000608087220 */ /* 0x000fe20000410000 */
[----:B------:R-:W-:Y:S01]  /*11a60*/  SHF.L.U32 R13, R19, 0x10, RZ ;  /* 0x00000010130d7819 */ /* 0x000fe200000006ff */
[----:B------:R-:W-:-:S02]  /*11a70*/  FMUL.FTZ R6, R34, R5 ;  /* 0x0000000522067220 */ /* 0x000fc40000410000 */
[----:B------:R-:W-:Y:S02]  /*11a80*/  @!P0 FADD.FTZ R4, -R4, -RZ ;  /* 0x800000ff04048221 */ /* 0x000fe40000010100 */
[----:B------:R-:W-:Y:S02]  /*11a90*/  @!P0 FADD.FTZ R3, -R3, -RZ ;  /* 0x800000ff03038221 */ /* 0x000fe40000010100 */
[----:B------:R-:W-:Y:S02]  /*11aa0*/  @!P0 FADD.FTZ R2, -R2, -RZ ;  /* 0x800000ff02028221 */ /* 0x000fe40000010100 */
[----:B------:R-:W-:Y:S01]  /*11ab0*/  FMUL.FTZ R7, R10, R0 ;  /* 0x000000000a077220 */ /* 0x000fe20000410000 */
[C---:B------:R-:W-:Y:S01]  /*11ac0*/  LOP3.LUT R0, R16.reuse, 0xffff0000, RZ, 0xc0, !PT ;  /* 0xffff000010007812 */ /* 0x040fe200078ec0ff */
[----:B------:R-:W-:Y:S01]  /*11ad0*/  FMUL.FTZ R5, R31, R12 ;  /* 0x0000000c1f057220 */ /* 0x000fe20000410000 */
[C---:B------:R-:W-:Y:S01]  /*11ae0*/  SHF.L.U32 R12, R17.reuse, 0x10, RZ ;  /* 0x00000010110c7819 */ /* 0x040fe200000006ff */
        /* <DEDUP_REMOVED lines=19> */
.L_x_4050:
[----:B------:R-:W-:Y:S05]  /*11c20*/  BSYNC B0 ;  /* 0x0000000000007941 */ /* 0x000fea0003800000 */
.L_x_4049:
[----:B-----5:R3:W-:Y:S01]  /*11c30*/  STS.128 [R231+0x1800], R4 ;  /* 0x00180004e7007388 */ /* 0x0207e20000000c00 */
[----:B------:R-:W-:Y:S05]  /*11c40*/  BRA `(.L_x_4034) ;  /* 0x0000021000007947 */ /* 0x000fea0003800000 */
.L_x_4020:
[----:B------:R-:W2:Y:S01]  /*11c50*/  LDL R0, [R1+0x30] ;  /* 0x0000300001007983 */ /* 0x000ea20000100800 */
[C---:B------:R-:W-:Y:S02]  /*11c60*/  IADD3 R44, R84.reuse, 0x10, RZ ;  /* 0x00000010542c7810 */ /* 0x040fe40007ffe0ff */
[C---:B------:R-:W-:Y:S02]  /*11c70*/  IADD3 R32, R84.reuse, 0x30, RZ ;  /* 0x0000003054207810 */ /* 0x040fe40007ffe0ff */
        /* <DEDUP_REMOVED lines=30> */
.L_x_4034:
[----:B------:R-:W-:Y:S05]  /*11e60*/  BSYNC B2 ;  /* 0x0000000000027941 */ /* 0x000fea0003800000 */
.L_x_4019:
[----:B------:R-:W4:Y:S04]  /*11e70*/  LDL R2, [R1+0x24] ;  /* 0x0000240001027983 */ /* 0x000f280000100800 */
[----:B--2---:R-:W2:Y:S04]  /*11e80*/  LDL R217, [R1+0x10] ;  /* 0x0000100001d97983 */ /* 0x004ea80000100800 */
[----:B---3--:R-:W3:Y:S04]  /*11e90*/  LDL R218, [R1+0xc] ;  /* 0x00000c0001da7983 */ /* 0x008ee80000100800 */
[----:B------:R-:W2:Y:S04]  /*11ea0*/  LDL R0, [R1+0x30] ;  /* 0x0000300001007983 */ /* 0x000ea80000100800 */
[----:B------:R-:W2:Y:S04]  /*11eb0*/  LDL R42, [R1+0x14] ;  /* 0x00001400012a7983 */ /* 0x000ea80000100800 */
[----:B------:R-:W2:Y:S01]  /*11ec0*/  LDL R41, [R1+0x18] ;  /* 0x0000180001297983 */ /* 0x000ea20000100800 */
[----:B------:R-:W-:-:S02]  /*11ed0*/  IADD3 R37, R84, 0x50, RZ ;  /* 0x0000005054257810 */ /* 0x000fc40007ffe0ff */
[C---:B------:R-:W-:Y:S02]  /*11ee0*/  IADD3 R39, R84.reuse, 0x70, RZ ;  /* 0x0000007054277810 */ /* 0x040fe40007ffe0ff */
[C---:B-----5:R-:W-:Y:S02]  /*11ef0*/  IADD3 R31, R84.reuse, 0x40, RZ ;  /* 0x00000040541f7810 */ /* 0x060fe40007ffe0ff */
[C---:B-1----:R-:W-:Y:S02]  /*11f00*/  IADD3 R36, R84.reuse, 0x60, RZ ;  /* 0x0000006054247810 */ /* 0x042fe40007ffe0ff */
        /* <DEDUP_REMOVED lines=9> */
[----:B------:R-:W-:-:S04]  /*11fa0*/  IMAD.SHL.U32 R216, R214, 0x100, RZ ;  /* 0x00000100d6d87824 */ /* 0x000fc800078e00ff */
[----:B------:R-:W-:-:S05]  /*11fb0*/  IMAD.IADD R22, R193, 0x1, -R216 ;  /* 0x00000001c1167824 */ /* 0x000fca00078e0ad8 */
[-C--:B------:R-:W-:Y:S02]  /*11fc0*/  ISETP.GE.AND P5, PT, R44, R22.reuse, PT ;  /* 0x000000162c00720c */ /* 0x080fe40003fa6270 */
[-C--:B------:R-:W-:Y:S02]  /*11fd0*/  ISETP.GE.AND P1, PT, R84, R22.reuse, PT ;  /* 0x000000165400720c */ /* 0x080fe40003f26270 */
[-C--:B------:R-:W-:Y:S02]  /*11fe0*/  ISETP.GE.AND P2, PT, R43, R22.reuse, PT ;  /* 0x000000162b00720c */ /* 0x080fe40003f46270 */
[-C--:B------:R-:W-:Y:S02]  /*11ff0*/  ISETP.GE.AND P6, PT, R32, R22.reuse, PT ;  /* 0x000000162000720c */ /* 0x080fe40003fc6270 */
[----:B------:R-:W-:-:S05]  /*12000*/  ISETP.GE.AND P4, PT, R37, R22, PT ;  /* 0x000000162500720c */ /* 0x000fca0003f86270 */
[C---:B--2---:R-:W-:Y:S02]  /*12010*/  @!P5 LEA R4, P0, R86.reuse, R217, 0x1 ;  /* 0x000000d95604d211 */ /* 0x044fe400078008ff */
[----:B------:R-:W-:Y:S02]  /*12020*/  @!P1 IMAD.MOV.U32 R2, RZ, RZ, R217 ;  /* 0x000000ffff029224 */ /* 0x000fe400078e00d9 */
[----:B---3--:R-:W-:Y:S01]  /*12030*/  @!P1 IMAD.MOV.U32 R3, RZ, RZ, R218 ;  /* 0x000000ffff039224 */ /* 0x008fe200078e00da */
        /* <DEDUP_REMOVED lines=55> */
[--C-:B---3--:R-:W-:Y:S02]  /*123b0*/  @!P5 IMAD.MOV.U32 R6, RZ, RZ, R217.reuse ;  /* 0x000000ffff06d224 */ /* 0x108fe400078e00d9 */
[----:B------:R-:W-:Y:S02]  /*123c0*/  @!P5 IMAD.MOV.U32 R7, RZ, RZ, R218 ;  /* 0x000000ffff07d224 */ /* 0x000fe400078e00da */
[----:B--2---:R-:W-:-:S02]  /*123d0*/  @!P6 IMAD.MOV.U32 R2, RZ, RZ, R217 ;  /* 0x000000ffff02e224 */ /* 0x004fc400078e00d9 */
[----:B------:R-:W-:Y:S02]  /*123e0*/  @!P6 IMAD.MOV.U32 R3, RZ, RZ, R218 ;  /* 0x000000ffff03e224 */ /* 0x000fe400078e00da */
[----:B------:R-:W-:Y:S02]  /*123f0*/  @!P5 IMAD R16, R57, 0x140, RZ ;  /* 0x000001403910d824 */ /* 0x000fe400078e02ff */
[----:B----4-:R-:W-:-:S04]  /*12400*/  @!P6 IMAD.WIDE.U32 R4, R56, 0x120, R2 ;  /* 0x000001203804e825 */ /* 0x010fc800078e0002 */
        /* <DEDUP_REMOVED lines=50> */
[----:B-1----:R-:W-:Y:S01]  /*12730*/  @!P1 IMAD.MOV.U32 R2, RZ, RZ, R41 ;  /* 0x000000ffff029224 */ /* 0x002fe200078e0029 */
[----:B------:R-:W-:Y:S01]  /*12740*/  @!P6 LEA R6, P0, R107, R41, 0x1 ;  /* 0x000000296b06e211 */ /* 0x000fe200078008ff */
        /* <DEDUP_REMOVED lines=29> */
[----:B---3--:R-:W-:-:S03]  /*12920*/  @!P2 LEA R10, P3, R194, R41, 0x7 ;  /* 0x00000029c20aa211 */ /* 0x008fc600078638ff */
[----:B------:R-:W-:Y:S01]  /*12930*/  @!PT LDS RZ, [RZ] ;  /* 0x00000000fffff984 */ /* 0x000fe20000000800 */
[----:B------:R-:W-:Y:S01]  /*12940*/  @!PT LDS RZ, [RZ] ;  /* 0x00000000fffff984 */ /* 0x000fe20000000800 */
[----:B------:R-:W-:Y:S01]  /*12950*/  @!PT LDS RZ, [RZ] ;  /* 0x00000000fffff984 */ /* 0x000fe20000000800 */
[----:B------:R1:W-:Y:S01]  /*12960*/  @!P4 LDGSTS.E.BYPASS.LTC128B.128 [R231+0xb800], [R2.64] ;  /* 0x0b80000002e7cfae */ /* 0x0003e2000b901d46 */
[--C-:B----4-:R-:W-:Y:S01]  /*12970*/  @!P0 IMAD.MOV.U32 R4, RZ, RZ, R41.reuse ;  /* 0x000000ffff048224 */ /* 0x110fe200078e0029 */
[----:B------:R-:W-:Y:S01]  /*12980*/  ISETP.GE.AND P5, PT, R35, R22, PT ;  /* 0x000000162300720c */ /* 0x000fe20003fa6270 */
[--C-:B------:R-:W-:Y:S02]  /*12990*/  @!P0 IMAD.MOV.U32 R5, RZ, RZ, R42.reuse ;  /* 0x000000ffff058224 */ /* 0x100fe400078e002a */
        /* <DEDUP_REMOVED lines=63> */
[--C-:B---3--:R-:W-:Y:S02]  /*12d90*/  @!P1 IMAD.MOV.U32 R6, RZ, RZ, R41.reuse ;  /* 0x000000ffff069224 */ /* 0x108fe400078e0029 */
        /* <DEDUP_REMOVED lines=62> */
[----:B------:R-:W-:Y:S01]  /*13180*/  SHF.R.S32.HI R0, RZ, 0x1f, R206 ;  /* 0x0000001fff007819 */ /* 0x000fe200000114ce */
[----:B------:R-:W-:-:S02]  /*13190*/  IMAD.MOV.U32 R174, RZ, RZ, R40 ;  /* 0x000000ffffae7224 */ /* 0x000fc400078e0028 */
[----:B------:R-:W-:Y:S01]  /*131a0*/  STL [R1], R214 ;  /* 0x000000d601007387 */ /* 0x000fe20000100800 */
[----:B------:R-:W-:-:S03]  /*131b0*/  IMAD.SHL.U32 R233, R233, 0x2, RZ ;  /* 0x00000002e9e97824 */ /* 0x000fc600078e00ff */
[----:B------:R-:W0:Y:S04]  /*131c0*/  LDGDEPBAR ;  /* 0x00000000000079af */ /* 0x000e280000000000 */
[----:B-1----:R-:W2:Y:S01]  /*131d0*/  LD.E R3, [R20.64+0x18c] ;  /* 0x00018c0614037980 */ /* 0x002ea2000c101900 */
[----:B------:R-:W-:Y:S02]  /*131e0*/  LEA.HI R0, R0, R206, RZ, 0x3 ;  /* 0x000000ce00007211 */ /* 0x000fe400078f18ff */
[----:B------:R-:W-:Y:S02]  /*131f0*/  LEA.HI R4, R207, R207, RZ, 0x1 ;  /* 0x000000cfcf047211 */ /* 0x000fe400078f08ff */
[----:B------:R-:W-:Y:S02]  /*13200*/  LOP3.LUT R2, R0, 0xfffffff8, RZ, 0xc0, !PT ;  /* 0xfffffff800027812 */ /* 0x000fe400078ec0ff */
[----:B------:R-:W-:-:S03]  /*13210*/  LOP3.LUT R4, R4, 0xfffffffe, RZ, 0xc0, !PT ;  /* 0xfffffffe04047812 */ /* 0x000fc600078ec0ff */
[----:B----4-:R-:W-:Y:S02]  /*13220*/  IMAD.IADD R9, R206, 0x1, -R2 ;  /* 0x00000001ce097824 */ /* 0x010fe400078e0a02 */
[----:B------:R-:W-:Y:S02]  /*13230*/  IMAD.IADD R7, R207, 0x1, -R4 ;  /* 0x00000001cf077824 */ /* 0x000fe400078e0a04 */
[----:B------:R-:W-:Y:S02]  /*13240*/  IMAD.SHL.U32 R4, R9, 0x40, RZ ;  /* 0x0000004009047824 */ /* 0x000fe400078e00ff */
[----:B------:R-:W-:Y:S02]  /*13250*/  IMAD.SHL.U32 R2, R199, 0x40, RZ ;  /* 0x00000040c7027824 */ /* 0x000fe400078e00ff */
[----:B------:R-:W-:Y:S01]  /*13260*/  IMAD.SHL.U32 R6, R7, 0x8, RZ ;  /* 0x0000000807067824 */ /* 0x000fe200078e00ff */
[----:B------:R-:W-:Y:S01]  /*13270*/  LOP3.LUT R4, R4, 0x1c0, RZ, 0xc0, !PT ;  /* 0x000001c004047812 */ /* 0x000fe200078ec0ff */
[----:B------:R-:W-:Y:S01]  /*13280*/  IMAD.SHL.U32 R5, R84, 0x8, RZ ;  /* 0x0000000854057824 */ /* 0x000fe200078e00ff */
[----:B------:R-:W-:Y:S01]  /*13290*/  LOP3.LUT R2, R2, 0x1c0, RZ, 0xc0, !PT ;  /* 0x000001c002027812 */ /* 0x000fe200078ec0ff */
[----:B------:R-:W-:Y:S01]  /*132a0*/  IMAD.SHL.U32 R8, R0, 0x40, RZ ;  /* 0x0000004000087824 */ /* 0x000fe200078e00ff */
[----:B------:R-:W-:-:S02]  /*132b0*/  LOP3.LUT R0, R4, 0x8, R6, 0xf8, !PT ;  /* 0x0000000804007812 */ /* 0x000fc400078ef806 */
[----:B------:R-:W-:Y:S02]  /*132c0*/  LOP3.LUT R5, R2, 0x8, R5, 0xf8, !PT ;  /* 0x0000000802057812 */ /* 0x000fe400078ef805 */
[----:B------:R-:W-:Y:S02]  /*132d0*/  SHF.R.U32.HI R4, RZ, 0x3, R4 ;  /* 0x00000003ff047819 */ /* 0x000fe40000011604 */
[----:B------:R-:W-:Y:S02]  /*132e0*/  LOP3.LUT R201, R8, 0xfffffe00, RZ, 0xc0, !PT ;  /* 0xfffffe0008c97812 */ /* 0x000fe400078ec0ff */
        /* <DEDUP_REMOVED lines=8> */
[----:B------:R-:W-:Y:S01]  /*13370*/  LDSM.16.M88.4 R24, [R225] ;  /* 0x00000000e118783b */ /* 0x000fe20000000200 */
[----:B------:R-:W-:-:S03]  /*13380*/  R2P PR, R9, 0x6 ;  /* 0x0000000609007804 */ /* 0x000fc60000000000 */
[----:B------:R-:W3:Y:S01]  /*13390*/  LDSM.16.M88.4 R4, [R134+0x2000] ;  /* 0x002000008604783b */ /* 0x000ee20000000200 */
[----:B------:R-:W-:Y:S02]  /*133a0*/  IMAD.MOV.U32 R0, RZ, RZ, 0x10 ;  /* 0x00000010ff007424 */ /* 0x000fe400078e00ff */
[----:B------:R-:W-:Y:S01]  /*133b0*/  IMAD.MOV.U32 R2, RZ, RZ, 0x20 ;  /* 0x00000020ff027424 */ /* 0x000fe200078e00ff */
[----:B------:R-:W-:Y:S02]  /*133c0*/  LDSM.16.M88.4 R28, [R134+0x2800] ;  /* 0x00280000861c783b */ /* 0x000fe40000000200 */
[----:B------:R-:W-:Y:S02]  /*133d0*/  SEL R227, R0, 0xfffffff0, !P1 ;  /* 0xfffffff000e37807 */ /* 0x000fe40004800000 */
[----:B------:R-:W-:Y:S01]  /*133e0*/  SEL R0, R2, 0xffffffe0, !P2 ;  /* 0xffffffe002007807 */ /* 0x000fe20005000000 */
[----:B------:R-:W-:Y:S01]  /*133f0*/  LDSM.16.M88.4 R52, [R134+0x3000] ;  /* 0x003000008634783b */ /* 0x000fe20000000200 */
[----:B------:R-:W-:-:S03]  /*13400*/  R2P PR, R199, 0x6 ;  /* 0x00000006c7007804 */ /* 0x000fc60000000000 */
[----:B------:R-:W-:Y:S02]  /*13410*/  LDSM.16.M88.4 R60, [R134+0x4000] ;  /* 0x00400000863c783b */ /* 0x000fe40000000200 */
[----:B------:R-:W-:Y:S01]  /*13420*/  SEL R226, R2, 0xffffffe0, !P1 ;  /* 0xffffffe002e27807 */ /* 0x000fe20004800000 */
[C-C-:B------:R-:W-:Y:S01]  /*13430*/  IMAD R32, R227.reuse, 0x2, R225.reuse ;  /* 0x00000002e3207824 */ /* 0x140fe200078e02e1 */
[----:B------:R-:W-:Y:S03]  /*13440*/  LDSM.16.M88.4 R36, [R134+0x3800] ;  /* 0x003800008624783b */ /* 0x000fe60000000200 */
[C---:B------:R-:W-:Y:S01]  /*13450*/  IMAD.IADD R58, R134.reuse, 0x1, R226 ;  /* 0x00000001863a7824 */ /* 0x040fe200078e02e2 */
[----:B------:R-:W-:Y:S04]  /*13460*/  LDSM.16.M88.4 R16, [R32] ;  /* 0x000000002010783b */ /* 0x000fe80000000200 */
[----:B------:R-:W1:Y:S04]  /*13470*/  LDSM.16.M88.4 R12, [R58+0x2000] ;  /* 0x002000003a0c783b */ /* 0x000e680000000200 */
[----:B------:R-:W4:Y:S01]  /*13480*/  LDSM.16.M88.4 R48, [R58+0x2800] ;  /* 0x002800003a30783b */ /* 0x000f220000000200 */
[C---:B---3--:R-:W-:Y:S01]  /*13490*/  HMMA.16816.F32.BF16 R8, R24.reuse, R4, RZ ;  /* 0x000000041808723c */ /* 0x048fe200000418ff */
[----:B------:R-:W-:Y:S01]  /*134a0*/  IADD3 R2, R134, 0x2000, RZ ;  /* 0x0000200086027810 */ /* 0x000fe20007ffe0ff */
[----:B------:R-:W-:Y:S01]  /*134b0*/  IMAD R228, R0, 0x2, R225 ;  /* 0x0000000200e47824 */ /* 0x000fe200078e02e1 */
[----:B------:R-:W-:Y:S01]  /*134c0*/  IADD3 R135, R134, 0x2040, RZ ;  /* 0x0000204086877810 */ /* 0x000fe20007ffe0ff */
[----:B------:R-:W-:Y:S04]  /*134d0*/  LDSM.16.M88.4 R40, [R58+0x3000] ;  /* 0x003000003a28783b */ /* 0x000fe80000000200 */
[----:B------:R-:W-:Y:S01]  /*134e0*/  HMMA.16816.F32.BF16 R4, R24, R6, RZ ;  /* 0x000000061804723c */ /* 0x000fe200000418ff */
[----:B------:R-:W-:Y:S01]  /*134f0*/  @P2 IADD3 R135, R2, -0x40, RZ ;  /* 0xffffffc002872810 */ /* 0x000fe20007ffe0ff */
[----:B------:R3:W-:Y:S04]  /*13500*/  STL [R1+0x28], R32 ;  /* 0x0000282001007387 */ /* 0x0007e80000100800 */
[----:B------:R-:W-:Y:S04]  /*13510*/  LDSM.16.M88.4 R44, [R135] ;  /* 0x00000000872c783b */ /* 0x000fe80000000200 */
[----:B------:R-:W-:Y:S06]  /*13520*/  LDSM.16.M88.4 R68, [R58+0x4000] ;  /* 0x004000003a44783b */ /* 0x000fec0000000200 */
        /* <DEDUP_REMOVED lines=9> */
[C---:B---3--:R-:W-:Y:S01]  /*135c0*/  HMMA.16816.F32.BF16 R32, R24.reuse, R28, RZ ;  /* 0x0000001c1820723c */ /* 0x048fe200000418ff */
[----:B------:R-:W3:Y:S07]  /*135d0*/  LDL R215, [R1+0x1c] ;  /* 0x00001c0001d77983 */ /* 0x000eee0000100800 */
[----:B------:R-:W-:Y:S08]  /*135e0*/  HMMA.16816.F32.BF16 R28, R24, R52, RZ ;  /* 0x00000034181c723c */ /* 0x000ff000000418ff */
[----:B----4-:R-:W-:Y:S08]  /*135f0*/  HMMA.16816.F32.BF16 R88, R16, R50, R4 ;  /* 0x000000321058723c */ /* 0x010ff00000041804 */
[----:B------:R-:W-:Y:S01]  /*13600*/  HMMA.16816.F32.BF16 R4, R24, R54, RZ ;  /* 0x000000361804723c */ /* 0x000fe200000418ff */
[----:B------:R-:W4:Y:S07]  /*13610*/  LDSM.16.M88.4 R52, [R58+0x3800] ;  /* 0x003800003a34783b */ /* 0x000f2e0000000200 */
[----:B------:R-:W-:Y:S08]  /*13620*/  HMMA.16816.F32.BF16 R84, R16, R48, R32 ;  /* 0x000000301054723c */ /* 0x000ff00000041820 */
[----:B-1----:R-:W-:Y:S01]  /*13630*/  HMMA.16816.F32.BF16 R48, R12, R44, R64 ;  /* 0x0000002c0c30723c */ /* 0x002fe20000041840 */
[----:B------:R-:W-:Y:S07]  /*13640*/  LDSM.16.M88.4 R64, [R134+0x4800] ;  /* 0x004800008640783b */ /* 0x000fee0000000200 */
[----:B------:R-:W-:Y:S08]  /*13650*/  HMMA.16816.F32.BF16 R100, R16, R42, R4 ;  /* 0x0000002a1064723c */ /* 0x000ff00000041804 */
[----:B------:R-:W-:Y:S08]  /*13660*/  HMMA.16816.F32.BF16 R4, R24, R60, RZ ;  /* 0x0000003c1804723c */ /* 0x000ff000000418ff */
[----:B------:R-:W-:Y:S08]  /*13670*/  HMMA.16816.F32.BF16 R92, R16, R40, R28 ;  /* 0x00000028105c723c */ /* 0x000ff0000004181c */
[C---:B------:R-:W-:Y:S08]  /*13680*/  HMMA.16816.F32.BF16 R32, R24.reuse, R36, RZ ;  /* 0x000000241820723c */ /* 0x040ff000000418ff */
[----:B------:R-:W-:Y:S08]  /*13690*/  HMMA.16816.F32.BF16 R28, R24, R38, RZ ;  /* 0x00000026181c723c */ /* 0x000ff000000418ff */
[----:B------:R-:W-:Y:S01]  /*136a0*/  HMMA.16816.F32.BF16 R36, R12, R46, R80 ;  /* 0x0000002e0c24723c */ /* 0x000fe20000041850 */
[----:B------:R-:W-:Y:S07]  /*136b0*/  LDSM.16.M88.4 R80, [R224+0x1800] ;  /* 0x00180000e050783b */ /* 0x000fee0000000200 */
[----:B------:R-:W-:Y:S01]  /*136c0*/  HMMA.16816.F32.BF16 R40, R24, R62, RZ ;  /* 0x0000003e1828723c */ /* 0x000fe200000418ff */
[----:B------:R-:W1:Y:S07]  /*136d0*/  LDSM.16.M88.4 R60, [R224+0x800] ;  /* 0x00080000e03c783b */ /* 0x000e6e0000000200 */
[----:B------:R-:W-:Y:S01]  /*136e0*/  HMMA.16816.F32.BF16 R124, R8, R76, R48 ;  /* 0x0000004c087c723c */ /* 0x000fe20000041830 */
[----:B------:R-:W1:Y:S07]  /*136f0*/  LDSM.16.M88.4 R48, [R135+0x1000] ;  /* 0x001000008730783b */ /* 0x000e6e0000000200 */
[----:B------:R-:W-:Y:S08]  /*13700*/  HMMA.16816.F32.BF16 R108, R16, R68, R4 ;  /* 0x00000044106c723c */ /* 0x000ff00000041804 */
[----:B------:R-:W-:Y:S08]  /*13710*/  HMMA.16816.F32.BF16 R4, R12, R72, R84 ;  /* 0x000000480c04723c */ /* 0x000ff00000041854 */
[----:B----4-:R-:W-:Y:S08]  /*13720*/  HMMA.16816.F32.BF16 R96, R16, R52, R32 ;  /* 0x000000341060723c */ /* 0x010ff00000041820 */
[----:B------:R-:W-:Y:S01]  /*13730*/  HMMA.16816.F32.BF16 R32, R8, R78, R36 ;  /* 0x0000004e0820723c */ /* 0x000fe20000041824 */
[----:B------:R-:W-:Y:S07]  /*13740*/  LDSM.16.M88.4 R76, [R58+0x5800] ;  /* 0x005800003a4c783b */ /* 0x000fee0000000200 */
[C---:B------:R-:W-:Y:S01]  /*13750*/  HMMA.16816.F32.BF16 R104, R16.reuse, R54, R28 ;  /* 0x000000361068723c */ /* 0x040fe2000004181c */
[----:B------:R-:W4:Y:S07]  /*13760*/  LDSM.16.M88.4 R52, [R58+0x4800] ;  /* 0x004800003a34783b */ /* 0x000f2e0000000200 */
[----:B------:R-:W-:Y:S01]  /*13770*/  HMMA.16816.F32.BF16 R120, R16, R70, R40 ;  /* 0x000000461078723c */ /* 0x000fe20000041828 */
[----:B------:R-:W4:Y:S01]  /*13780*/  LDSM.16.M88.4 R68, [R134+0x5000] ;  /* 0x005000008644783b */ /* 0x000f220000000200 */
[----:B--2---:R-:W-:-:S06]  /*13790*/  FMUL.FTZ R2, R126, R3 ;  /* 0x000000037e027220 */ /* 0x004fcc0000410000 */
[----:B------:R-:W-:Y:S01]  /*137a0*/  HMMA.16816.F32.BF16 R44, R12, R74, R88 ;  /* 0x0000004a0c2c723c */ /* 0x000fe20000041858 */
[----:B------:R-:W2:Y:S01]  /*137b0*/  LDSM.16.M88.4 R72, [R224+0x1000] ;  /* 0x00100000e048783b */ /* 0x000ea20000000200 */
[----:B------:R1:W-:Y:S06]  /*137c0*/  MUFU.TANH R203, R2 ;  /* 0x0000000200cb7308 */ /* 0x0003ec0000002400 */
[----:B-1----:R-:W-:Y:S01]  /*137d0*/  HMMA.16816.F32.BF16 R40, R8, R60, R4 ;  /* 0x0000003c0828723c */ /* 0x002fe20000041804 */
[----:B------:R-:W-:-:S04]  /*137e0*/  FMUL.FTZ R2, R125, R3 ;  /* 0x000000037d027220 */ /* 0x000fc80000410000 */
[----:B------:R1:W1:Y:S03]  /*137f0*/  MUFU.TANH R165, R2 ;  /* 0x0000000200a57308 */ /* 0x0002660000002400 */
[----:B------:R-:W-:Y:S01]  /*13800*/  HMMA.16816.F32.BF16 R28, R24, R66, RZ ;  /* 0x00000042181c723c */ /* 0x000fe200000418ff */
[----:B-1----:R-:W-:-:S04]  /*13810*/  FMUL.FTZ R2, R127, R3 ;  /* 0x000000037f027220 */ /* 0x002fc80000410000 */
[----:B------:R1:W-:Y:S03]  /*13820*/  MUFU.TANH R202, R2 ;  /* 0x0000000200ca7308 */ /* 0x0003e60000002400 */
[----:B------:R-:W-:Y:S01]  /*13830*/  HMMA.16816.F32.BF16 R36, R24, R64, RZ ;  /* 0x000000401824723c */ /* 0x000fe200000418ff */
[----:B------:R-:W2:Y:S01]  /*13840*/  LDSM.16.M88.4 R64, [R58+0x5000] ;  /* 0x005000003a40783b */ /* 0x000ea20000000200 */
[----:B-1----:R-:W-:-:S04]  /*13850*/  FMUL.FTZ R2, R32, R3 ;  /* 0x0000000320027220 */ /* 0x002fc80000410000 */
[----:B------:R1:W1:Y:S02]  /*13860*/  MUFU.TANH R164, R2 ;  /* 0x0000000200a47308 */ /* 0x0002640000002400 */
[----:B------:R-:W-:Y:S01]  /*13870*/  HMMA.16816.F32.BF16 R44, R8, R62, R44 ;  /* 0x0000003e082c723c */ /* 0x000fe2000004182c */
[----:B------:R-:W2:Y:S07]  /*13880*/  LDSM.16.M88.4 R60, [R135+0x1800] ;  /* 0x00180000873c783b */ /* 0x000eae0000000200 */
[----:B------:R-:W-:Y:S01]  /*13890*/  HMMA.16816.F32.BF16 R4, R12, R48, R92 ;  /* 0x000000300c04723c */ /* 0x000fe2000004185c */
[----:B-1----:R-:W-:-:S04]  /*138a0*/  FMUL.FTZ R2, R33, R3 ;  /* 0x0000000321027220 */ /* 0x002fc80000410000 */
[----:B------:R1:W-:Y:S02]  /*138b0*/  MUFU.TANH R199, R2 ;  /* 0x0000000200c77308 */ /* 0x0003e40000002400 */
[----:B-1----:R-:W-:-:S06]  /*138c0*/  FMUL.FTZ R2, R34, R3 ;  /* 0x0000000322027220 */ /* 0x002fcc0000410000 */
[----:B------:R1:W1:Y:S01]  /*138d0*/  MUFU.TANH R155, R2 ;  /* 0x00000002009b7308 */ /* 0x0002620000002400 */
[----:B----4-:R-:W-:Y:S01]  /*138e0*/  HMMA.16816.F32.BF16 R112, R16, R54, R28 ;  /* 0x000000361070723c */ /* 0x010fe2000004181c */
[----:B-1----:R-:W-:-:S06]  /*138f0*/  FMUL.FTZ R2, R35, R3 ;  /* 0x0000000323027220 */ /* 0x002fcc0000410000 */
[----:B------:R1:W4:Y:S01]  /*13900*/  MUFU.TANH R198, R2 ;  /* 0x0000000200c67308 */ /* 0x0003220000002400 */
[----:B------:R-:W-:Y:S01]  /*13910*/  HMMA.16816.F32.BF16 R28, R24, R68, RZ ;  /* 0x00000044181c723c */ /* 0x000fe200000418ff */
[----:B-1----:R-:W-:-:S06]  /*13920*/  FMUL.FTZ R2, R40, R3 ;  /* 0x0000000328027220 */ /* 0x002fcc0000410000 */
[----:B------:R1:W1:Y:S01]  /*13930*/  MUFU.TANH R154, R2 ;  /* 0x00000002009a7308 */ /* 0x0002620000002400 */
[----:B------:R-:W-:Y:S01]  /*13940*/  HMMA.16816.F32.BF16 R116, R16, R52, R36 ;  /* 0x000000341074723c */ /* 0x000fe20000041824 */
[----:B------:R-:W-:Y:S07]  /*13950*/  LDSM.16.M88.4 R52, [R224+0x2000] ;  /* 0x00200000e034783b */ /* 0x000fee0000000200 */
[----:B------:R-:W-:Y:S01]  /*13960*/  HMMA.16816.F32.BF16 R36, R12, R50, R100 ;  /* 0x000000320c24723c */ /* 0x000fe20000041864 */
[----:B------:R-:W3:Y:S01]  /*13970*/  LDSM.16.M88.4 R48, [R134+0x5800] ;  /* 0x005800008630783b */ /* 0x000ee20000000200 */
[----:B-1----:R-:W-:-:S04]  /*13980*/  FMUL.FTZ R2, R41, R3 ;  /* 0x0000000329027220 */ /* 0x002fc80000410000 */
[----:B------:R1:W-:Y:S02]  /*13990*/  MUFU.TANH R148, R2 ;  /* 0x0000000200947308 */ /* 0x0003e40000002400 */
[----:B--2---:R-:W-:Y:S01]  /*139a0*/  HMMA.16816.F32.BF16 R4, R8, R72, R4 ;  /* 0x000000480804723c */ /* 0x004fe20000041804 */
[----:B-1----:R-:W-:-:S05]  /*139b0*/  FMUL.FTZ R2, R42, R3 ;  /* 0x000000032a027220 */ /* 0x002fca0000410000 */
[----:B------:R1:W2:Y:S02]  /*139c0*/  MUFU.TANH R147, R2 ;  /* 0x0000000200937308 */ /* 0x0002a40000002400 */
[----:B-1----:R-:W-:-:S06]  /*139d0*/  FMUL.FTZ R2, R43, R3 ;  /* 0x000000032b027220 */ /* 0x002fcc0000410000 */
[----:B------:R1:W1:Y:S01]  /*139e0*/  MUFU.TANH R196, R2 ;  /* 0x0000000200c47308 */ /* 0x0002620000002400 */
[----:B------:R-:W-:Y:S01]  /*139f0*/  HMMA.16816.F32.BF16 R32, R24, R70, RZ ;  /* 0x000000461820723c */ /* 0x000fe200000418ff */
[----:B------:R-:W2:Y:S01]  /*13a00*/  LDSM.16.M88.4 R68, [R135+0x2000] ;  /* 0x002000008744783b */ /* 0x000ea20000000200 */
[----:B-1----:R-:W-:-:S05]  /*13a10*/  FMUL.FTZ R2, R44, R3 ;  /* 0x000000032c027220 */ /* 0x002fca0000410000 */
[----:B------:R1:W1:Y:S01]  /*13a20*/  MUFU.TANH R139, R2 ;  /* 0x00000002008b7308 */ /* 0x0002620000002400 */
[----:B------:R-:W-:Y:S08]  /*13a30*/  HMMA.16816.F32.BF16 R92, R16, R64, R28 ;  /* 0x00000040105c723c */ /* 0x000ff0000004181c */
[----:B------:R-:W-:Y:S01]  /*13a40*/  HMMA.16816.F32.BF16 R28, R12, R60, R96 ;  /* 0x0000003c0c1c723c */ /* 0x000fe20000041860 */
[----:B-1----:R-:W-:-:S04]  /*13a50*/  FMUL.FTZ R2, R45, R3 ;  /* 0x000000032d027220 */ /* 0x002fc80000410000 */
[----:B------:R1:W-:Y:S02]  /*13a60*/  MUFU.TANH R197, R2 ;  /* 0x0000000200c57308 */ /* 0x0003e40000002400 */
[----:B-1----:R-:W-:-:S06]  /*13a70*/  FMUL.FTZ R2, R46, R3 ;  /* 0x000000032e027220 */ /* 0x002fcc0000410000 */
[----:B------:R1:W1:Y:S02]  /*13a80*/  MUFU.TANH R146, R2 ;  /* 0x0000000200927308 */ /* 0x0002640000002400 */
[-C--:B-1----:R-:W-:Y:S02]  /*13a90*/  FMUL.FTZ R2, R47, R3.reuse ;  /* 0x000000032f027220 */ /* 0x082fe40000410000 */
[----:B------:R-:W-:Y:S01]  /*13aa0*/  HMMA.16816.F32.BF16 R44, R8, R74, R36 ;  /* 0x0000004a082c723c */ /* 0x000fe20000041824 */
[----:B------:R-:W-:Y:S03]  /*13ab0*/  LDSM.16.M88.4 R72, [R224+0x2800] ;  /* 0x00280000e048783b */ /* 0x000fe60000000200 */
[----:B------:R1:W-:Y:S02]  /*13ac0*/  MUFU.TANH R125, R2 ;  /* 0x00000002007d7308 */ /* 0x0003e40000002400 */
[----:B-1----:R-:W-:-:S06]  /*13ad0*/  FMUL.FTZ R2, R4, R3 ;  /* 0x0000000304027220 */ /* 0x002fcc0000410000 */
[----:B------:R1:W1:Y:S01]  /*13ae0*/  MUFU.TANH R127, R2 ;  /* 0x00000002007f7308 */ /* 0x0002620000002400 */
[----:B------:R-:W-:Y:S01]  /*13af0*/  HMMA.16816.F32.BF16 R40, R12, R62, R104 ;  /* 0x0000003e0c28723c */ /* 0x000fe20000041868 */
[----:B------:R-:W-:Y:S01]  /*13b00*/  LDSM.16.M88.4 R60, [R134+0x6000] ;  /* 0x00600000863c783b */ /* 0x000fe20000000200 */
[----:B-1----:R-:W-:-:S05]  /*13b10*/  FMUL.FTZ R2, R5, R3 ;  /* 0x0000000305027220 */ /* 0x002fca0000410000 */
[----:B------:R1:W-:Y:S02]  /*13b20*/  MUFU.TANH R192, R2 ;  /* 0x0000000200c07308 */ /* 0x0003e40000002400 */
[----:B-1----:R-:W-:-:S06]  /*13b30*/  FMUL.FTZ R2, R6, R3 ;  /* 0x0000000306027220 */ /* 0x002fcc0000410000 */
[----:B------:R1:W1:Y:S01]  /*13b40*/  MUFU.TANH R137, R2 ;  /* 0x0000000200897308 */ /* 0x0002620000002400 */
[----:B------:R-:W-:Y:S01]  /*13b50*/  HMMA.16816.F32.BF16 R100, R16, R66, R32 ;  /* 0x000000421064723c */ /* 0x000fe20000041820 */
[----:B------:R-:W-:Y:S01]  /*13b60*/  LDSM.16.M88.4 R64, [R58+0x6000] ;  /* 0x006000003a40783b */ /* 0x000fe20000000200 */
[----:B-1----:R-:W-:-:S06]  /*13b70*/  FMUL.FTZ R2, R7, R3 ;  /* 0x0000000307027220 */ /* 0x002fcc0000410000 */
[----:B------:R-:W-:Y:S01]  /*13b80*/  HMMA.16816.F32.BF16 R4, R8, R80, R28 ;  /* 0x000000500804723c */ /* 0x000fe2000004181c */
[----:B------:R1:W-:Y:S02]  /*13b90*/  MUFU.TANH R132, R2 ;  /* 0x0000000200847308 */ /* 0x0003e40000002400 */
[----:B-1----:R-:W-:-:S06]  /*13ba0*/  FMUL.FTZ R2, R44, R3 ;  /* 0x000000032c027220 */ /* 0x002fcc0000410000 */
[----:B------:R1:W-:Y:S01]  /*13bb0*/  MUFU.TANH R131, R2 ;  /* 0x0000000200837308 */ /* 0x0003e20000002400 */
[C---:B---3--:R-:W-:Y:S08]  /*13bc0*/  HMMA.16816.F32.BF16 R36, R24.reuse, R48, RZ ;  /* 0x000000301824723c */ /* 0x048ff000000418ff */
[----:B------:R-:W-:Y:S01]  /*13bd0*/  HMMA.16816.F32.BF16 R32, R24, R50, RZ ;  /* 0x000000321820723c */ /* 0x000fe200000418ff */
[----:B------:R-:W3:Y:S01]  /*13be0*/  LDSM.16.M88.4 R48, [R135+0x2800] ;  /* 0x002800008730783b */ /* 0x000ee20000000200 */
[----:B-1----:R-:W-:-:S06]  /*13bf0*/  FMUL.FTZ R2, R45, R3 ;  /* 0x000000032d027220 */ /* 0x002fcc0000410000 */
[----:B--2---:R-:W-:Y:S01]  /*13c00*/  HMMA.16816.F32.BF16 R28, R12, R68, R108 ;  /* 0x000000440c1c723c */ /* 0x004fe2000004186c */
[----:B------:R1:W-:Y:S02]  /*13c10*/  MUFU.TANH R191, R2 ;  /* 0x0000000200bf7308 */ /* 0x0003e40000002400 */
[----:B-1----:R-:W-:-:S06]  /*13c20*/  FMUL.FTZ R2, R46, R3 ;  /* 0x000000032e027220 */ /* 0x002fcc0000410000 */
[----:B------:R1:W2:Y:S02]  /*13c30*/  MUFU.TANH R126, R2 ;  /* 0x00000002007e7308 */ /* 0x0002a40000002400 */
[-C--:B-1----:R-:W-:Y:S02]  /*13c40*/  FMUL.FTZ R2, R47, R3.reuse ;  /* 0x000000032f027220 */ /* 0x082fe40000410000 */
[----:B------:R-:W-:Y:S04]  /*13c50*/  HMMA.16816.F32.BF16 R44, R8, R82, R40 ;  /* 0x00000052082c723c */ /* 0x000fe80000041828 */
[----:B------:R1:W-:Y:S02]  /*13c60*/  MUFU.TANH R130, R2 ;  /* 0x0000000200827308 */ /* 0x0003e40000002400 */
[----:B-1----:R-:W-:-:S06]  /*13c70*/  FMUL.FTZ R2, R4, R3 ;  /* 0x0000000304027220 */ /* 0x002fcc0000410000 */
[----:B------:R1:W-:Y:S01]  /*13c80*/  MUFU.TANH R141, R2 ;  /* 0x00000002008d7308 */ /* 0x0003e20000002400 */
[----:B------:R-:W-:Y:S01]  /*13c90*/  HMMA.16816.F32.BF16 R40, R12, R70, R120 ;  /* 0x000000460c28723c */ /* 0x000fe20000041878 */
[----:B------:R-:W2:Y:S01]  /*13ca0*/  LDSM.16.M88.4 R68, [R134+0x6800] ;  /* 0x006800008644783b */ /* 0x000ea20000000200 */
[----:B-1----:R-:W-:-:S05]  /*13cb0*/  FMUL.FTZ R2, R5, R3 ;  /* 0x0000000305027220 */ /* 0x002fca0000410000 */
[----:B------:R1:W-:Y:S02]  /*13cc0*/  MUFU.TANH R140, R2 ;  /* 0x00000002008c7308 */ /* 0x0003e40000002400 */
[----:B-1----:R-:W-:-:S06]  /*13cd0*/  FMUL.FTZ R2, R6, R3 ;  /* 0x0000000306027220 */ /* 0x002fcc0000410000 */
[----:B------:R1:W1:Y:S02]  /*13ce0*/  MUFU.TANH R129, R2 ;  /* 0x0000000200817308 */ /* 0x0002640000002400 */
[-C--:B-1----:R-:W-:Y:S02]  /*13cf0*/  FMUL.FTZ R2, R7, R3.reuse ;  /* 0x0000000307027220 */ /* 0x082fe40000410000 */
[----:B------:R-:W-:Y:S04]  /*13d00*/  HMMA.16816.F32.BF16 R4, R8, R52, R28 ;  /* 0x000000340804723c */ /* 0x000fe8000004181c */
[----:B------:R1:W-:Y:S02]  /*13d10*/  MUFU.TANH R136, R2 ;  /* 0x0000000200887308 */ /* 0x0003e40000002400 */
[----:B-1----:R-:W-:-:S06]  /*13d20*/  FMUL.FTZ R2, R44, R3 ;  /* 0x000000032c027220 */ /* 0x002fcc0000410000 */
[----:B------:R1:W-:Y:S01]  /*13d30*/  MUFU.TANH R144, R2 ;  /* 0x0000000200907308 */ /* 0x0003e20000002400 */
[----:B---3--:R-:W-:Y:S01]  /*13d40*/  HMMA.16816.F32.BF16 R28, R12, R48, R116 ;  /* 0x000000300c1c723c */ /* 0x008fe20000041874 */
[----:B-1----:R-:W-:-:S06]  /*13d50*/  FMUL.FTZ R2, R45, R3 ;  /* 0x000000032d027220 */ /* 0x002fcc0000410000 */
[----:B------:R1:W-:Y:S02]  /*13d60*/  MUFU.TANH R138, R2 ;  /* 0x00000002008a7308 */ /* 0x0003e40000002400 */
[----:B-1----:R-:W-:-:S06]  /*13d70*/  FMUL.FTZ R2, R46, R3 ;  /* 0x000000032e027220 */ /* 0x002fcc0000410000 */
[----:B------:R1:W3:Y:S01]  /*13d80*/  MUFU.TANH R133, R2 ;  /* 0x0000000200857308 */ /* 0x0002e20000002400 */
[----:B------:R-:W-:Y:S01]  /*13d90*/  HMMA.16816.F32.BF16 R84, R16, R76, R36 ;  /* 0x0000004c1054723c */ /* 0x000fe20000041824 */
[----:B-1----:R-:W-:-:S07]  /*13da0*/  FMUL.FTZ R2, R47, R3 ;  /* 0x000000032f027220 */ /* 0x002fce0000410000 */
[----:B------:R-:W-:Y:S01]  /*13db0*/  HMMA.16816.F32.BF16 R44, R8, R54, R40 ;  /* 0x00000036082c723c */ /* 0x000fe20000041828 */
[----:B------:R-:W1:Y:S01]  /*13dc0*/  LDSM.16.M88.4 R52, [R135+0x3000] ;  /* 0x003000008734783b */ /* 0x000e620000000200 */
[----:B------:R2:W-:Y:S06]  /*13dd0*/  MUFU.TANH R143, R2 ;  /* 0x00000002008f7308 */ /* 0x0005ec0000002400 */
[----:B------:R-:W-:Y:S01]  /*13de0*/  HMMA.16816.F32.BF16 R88, R16, R78, R32 ;  /* 0x0000004e1058723c */ /* 0x000fe20000041820 */
[----:B------:R-:W-:Y:S01]  /*13df0*/  LDSM.16.M88.4 R76, [R224+0x3000] ;  /* 0x00300000e04c783b */ /* 0x000fe20000000200 */
[----:B--2---:R-:W-:-:S04]  /*13e00*/  FMUL.FTZ R2, R4, R3 ;  /* 0x0000000304027220 */ /* 0x004fc80000410000 */
[----:B------:R2:W-:Y:S02]  /*13e10*/  MUFU.TANH R150, R2 ;  /* 0x0000000200967308 */ /* 0x0005e40000002400 */
[C---:B------:R-:W-:Y:S08]  /*13e20*/  HMMA.16816.F32.BF16 R36, R24.reuse, R60, RZ ;  /* 0x0000003c1824723c */ /* 0x040ff000000418ff */
[----:B------:R-:W-:Y:S01]  /*13e30*/  HMMA.16816.F32.BF16 R32, R24, R62, RZ ;  /* 0x0000003e1820723c */ /* 0x000fe200000418ff */
[----:B------:R-:W1:Y:S01]  /*13e40*/  LDSM.16.M88.4 R60, [R58+0x6800] ;  /* 0x006800003a3c783b */ /* 0x000e620000000200 */
[----:B--2---:R-:W-:-:S06]  /*13e50*/  FMUL.FTZ R2, R5, R3 ;  /* 0x0000000305027220 */ /* 0x004fcc0000410000 */
[----:B------:R-:W-:Y:S01]  /*13e60*/  HMMA.16816.F32.BF16 R40, R12, R50, R112 ;  /* 0x000000320c28723c */ /* 0x000fe20000041870 */
[----:B------:R-:W-:Y:S01]  /*13e70*/  LDSM.16.M88.4 R48, [R135+0x3800] ;  /* 0x003800008730783b */ /* 0x000fe20000000200 */
[----:B------:R2:W-:Y:S02]  /*13e80*/  MUFU.TANH R149, R2 ;  /* 0x0000000200957308 */ /* 0x0005e40000002400 */
[----:B--2---:R-:W-:-:S06]  /*13e90*/  FMUL.FTZ R2, R6, R3 ;  /* 0x0000000306027220 */ /* 0x004fcc0000410000 */
[----:B------:R2:W1:Y:S02]  /*13ea0*/  MUFU.TANH R142, R2 ;  /* 0x00000002008e7308 */ /* 0x0004640000002400 */
[-C--:B--2---:R-:W-:Y:S02]  /*13eb0*/  FMUL.FTZ R2, R7, R3.reuse ;  /* 0x0000000307027220 */ /* 0x084fe40000410000 */
[----:B------:R-:W-:Y:S04]  /*13ec0*/  HMMA.16816.F32.BF16 R4, R8, R72, R28 ;  /* 0x000000480804723c */ /* 0x000fe8000004181c */
[----:B------:R2:W1:Y:S02]  /*13ed0*/  MUFU.TANH R145, R2 ;  /* 0x0000000200917308 */ /* 0x0004640000002400 */
[----:B--2---:R-:W-:-:S06]  /*13ee0*/  FMUL.FTZ R2, R44, R3 ;  /* 0x000000032c027220 */ /* 0x004fcc0000410000 */
[----:B------:R2:W1:Y:S01]  /*13ef0*/  MUFU.TANH R151, R2 ;  /* 0x0000000200977308 */ /* 0x0004620000002400 */
[----:B------:R-:W-:Y:S01]  /*13f00*/  HMMA.16816.F32.BF16 R80, R16, R64, R36 ;  /* 0x000000401050723c */ /* 0x000fe20000041824 */
[----:B--2---:R-:W-:-:S06]  /*13f10*/  FMUL.FTZ R2, R45, R3 ;  /* 0x000000032d027220 */ /* 0x004fcc0000410000 */
[----:B------:R2:W-:Y:S01]  /*13f20*/  MUFU.TANH R190, R2 ;  /* 0x0000000200be7308 */ /* 0x0005e20000002400 */
[----:B------:R-:W-:Y:S01]  /*13f30*/  HMMA.16816.F32.BF16 R104, R16, R66, R32 ;  /* 0x000000421068723c */ /* 0x000fe20000041820 */
[----:B------:R-:W3:Y:S07]  /*13f40*/  LDSM.16.M88.4 R64, [R134+0x7000] ;  /* 0x007000008640783b */ /* 0x000eee0000000200 */
[----:B------:R-:W-:Y:S01]  /*13f50*/  HMMA.16816.F32.BF16 R36, R24, R68, RZ ;  /* 0x000000441824723c */ /* 0x000fe200000418ff */
[----:B--2---:R-:W-:-:S07]  /*13f60*/  FMUL.FTZ R2, R46, R3 ;  /* 0x000000032e027220 */ /* 0x004fce0000410000 */
[----:B------:R-:W-:Y:S01]  /*13f70*/  HMMA.16816.F32.BF16 R32, R24, R70, RZ ;  /* 0x000000461820723c */ /* 0x000fe200000418ff */
[----:B------:R-:W2:Y:S01]  /*13f80*/  LDSM.16.M88.4 R68, [R58+0x7000] ;  /* 0x007000003a44783b */ /* 0x000ea20000000200 */
[----:B------:R4:W2:Y:S06]  /*13f90*/  MUFU.TANH R189, R2 ;  /* 0x0000000200bd7308 */ /* 0x0008ac0000002400 */
[----:B-1----:R-:W-:Y:S01]  /*13fa0*/  HMMA.16816.F32.BF16 R28, R12, R52, R92 ;  /* 0x000000340c1c723c */ /* 0x002fe2000004185c */
[----:B----4-:R-:W-:-:S07]  /*13fb0*/  FMUL.FTZ R2, R47, R3 ;  /* 0x000000032f027220 */ /* 0x010fce0000410000 */
[----:B------:R-:W-:Y:S01]  /*13fc0*/  HMMA.16816.F32.BF16 R44, R8, R74, R40 ;  /* 0x0000004a082c723c */ /* 0x000fe20000041828 */
[----:B------:R-:W-:Y:S01]  /*13fd0*/  LDSM.16.M88.4 R72, [R224+0x3800] ;  /* 0x00380000e048783b */ /* 0x000fe20000000200 */
[----:B------:R1:W-:Y:S02]  /*13fe0*/  MUFU.TANH R23, R2 ;  /* 0x0000000200177308 */ /* 0x0003e40000002400 */
[----:B-1----:R-:W-:-:S06]  /*13ff0*/  FMUL.FTZ R2, R4, R3 ;  /* 0x0000000304027220 */ /* 0x002fcc0000410000 */
[----:B------:R1:W4:Y:S01]  /*14000*/  MUFU.TANH R159, R2 ;  /* 0x00000002009f7308 */ /* 0x0003220000002400 */
        /* <DEDUP_REMOVED lines=13> */
[----:B------:R1:W-:Y:S01]  /*140e0*/  MUFU.TANH R161, R2 ;  /* 0x0000000200a17308 */ /* 0x0003e20000002400 */
[----:B---3--:R-:W-:Y:S01]  /*140f0*/  HMMA.16816.F32.BF16 R36, R24, R64, RZ ;  /* 0x000000401824723c */ /* 0x008fe200000418ff */
[----:B-1----:R-:W-:-:S06]  /*14100*/  FMUL.FTZ R2, R45, R3 ;  /* 0x000000032d027220 */ /* 0x002fcc0000410000 */
[----:B------:R1:W-:Y:S01]  /*14110*/  MUFU.TANH R156, R2 ;  /* 0x00000002009c7308 */ /* 0x0003e20000002400 */
[----:B------:R-:W-:Y:S01]  /*14120*/  HMMA.16816.F32.BF16 R32, R24, R66, RZ ;  /* 0x000000421820723c */ /* 0x000fe200000418ff */
[----:B------:R-:W-:Y:S07]  /*14130*/  LDSM.16.M88.4 R64, [R58+0x7800] ;  /* 0x007800003a40783b */ /* 0x000fee0000000200 */
[----:B------:R-:W-:Y:S01]  /*14140*/  HMMA.16816.F32.BF16 R28, R12, R48, R84 ;  /* 0x000000300c1c723c */ /* 0x000fe20000041854 */
        /* <DEDUP_REMOVED lines=14> */
[----:B--2---:R-:W-:-:S07]  /*14230*/  FMUL.FTZ R2, R6, R3 ;  /* 0x0000000306027220 */ /* 0x004fce0000410000 */
[C---:B------:R-:W-:Y:S01]  /*14240*/  HMMA.16816.F32.BF16 R36, R24.reuse, R60, RZ ;  /* 0x0000003c1824723c */ /* 0x040fe200000418ff */
[----:B------:R2:W1:Y:S07]  /*14250*/  MUFU.TANH R158, R2 ;  /* 0x00000002009e7308 */ /* 0x00046e0000002400 */
[----:B------:R-:W-:Y:S01]  /*14260*/  HMMA.16816.F32.BF16 R32, R24, R62, RZ ;  /* 0x0000003e1820723c */ /* 0x000fe200000418ff */
[----:B------:R-:W3:Y:S01]  /*14270*/  LDSM.16.M88.4 R60, [R224+0x4000] ;  /* 0x00400000e03c783b */ /* 0x000ee20000000200 */
[----:B--2---:R-:W-:-:S06]  /*14280*/  FMUL.FTZ R2, R7, R3 ;  /* 0x0000000307027220 */ /* 0x004fcc0000410000 */
[----:B------:R-:W-:Y:S01]  /*14290*/  HMMA.16816.F32.BF16 R4, R8, R72, R28 ;  /* 0x000000480804723c */ /* 0x000fe2000004181c */
[----:B------:R2:W1:Y:S02]  /*142a0*/  MUFU.TANH R163, R2 ;  /* 0x0000000200a37308 */ /* 0x0004640000002400 */
[----:B--2---:R-:W-:-:S06]  /*142b0*/  FMUL.FTZ R2, R44, R3 ;  /* 0x000000032c027220 */ /* 0x004fcc0000410000 */
[----:B------:R2:W2:Y:S01]  /*142c0*/  MUFU.TANH R171, R2 ;  /* 0x0000000200ab7308 */ /* 0x0004a20000002400 */
[----:B-1----:R-:W-:Y:S01]  /*142d0*/  HMMA.16816.F32.BF16 R28, R12, R76, R80 ;  /* 0x0000004c0c1c723c */ /* 0x002fe20000041850 */
[----:B------:R-:W-:Y:S01]  /*142e0*/  LDSM.16.M88.4 R80, [R58+0x9000] ;  /* 0x009000003a50783b */ /* 0x000fe20000000200 */
[----:B--2---:R-:W-:-:S05]  /*142f0*/  FMUL.FTZ R2, R45, R3 ;  /* 0x000000032d027220 */ /* 0x004fca0000410000 */
[----:B------:R1:W-:Y:S01]  /*14300*/  MUFU.TANH R166, R2 ;  /* 0x0000000200a67308 */ /* 0x0003e20000002400 */
[----:B------:R-:W-:Y:S01]  /*14310*/  HMMA.16816.F32.BF16 R40, R8, R74, R40 ;  /* 0x0000004a0828723c */ /* 0x000fe20000041828 */
[----:B------:R-:W-:Y:S01]  /*14320*/  LDSM.16.M88.4 R72, [R134+0x9000] ;  /* 0x009000008648783b */ /* 0x000fe20000000200 */
[----:B-1----:R-:W-:-:S05]  /*14330*/  FMUL.FTZ R2, R46, R3 ;  /* 0x000000032e027220 */ /* 0x002fca0000410000 */
[----:B------:R1:W2:Y:S02]  /*14340*/  MUFU.TANH R162, R2 ;  /* 0x0000000200a27308 */ /* 0x0002a40000002400 */
[-C--:B-1----:R-:W-:Y:S02]  /*14350*/  FMUL.FTZ R2, R47, R3.reuse ;  /* 0x000000032f027220 */ /* 0x082fe40000410000 */
[----:B------:R-:W1:Y:S04]  /*14360*/  LDSM.16.M88.4 R44, [R58+0x8000] ;  /* 0x008000003a2c783b */ /* 0x000e680000000200 */
[----:B------:R2:W1:Y:S02]  /*14370*/  MUFU.TANH R167, R2 ;  /* 0x0000000200a77308 */ /* 0x0004640000002400 */
[----:B--2---:R-:W-:-:S06]  /*14380*/  FMUL.FTZ R2, R4, R3 ;  /* 0x0000000304027220 */ /* 0x004fcc0000410000 */
[----:B------:R2:W1:Y:S02]  /*14390*/  MUFU.TANH R179, R2 ;  /* 0x0000000200b37308 */ /* 0x0004640000002400 */
[----:B--2---:R-:W-:-:S06]  /*143a0*/  FMUL.FTZ R2, R5, R3 ;  /* 0x0000000305027220 */ /* 0x004fcc0000410000 */
[----:B------:R2:W-:Y:S01]  /*143b0*/  MUFU.TANH R178, R2 ;  /* 0x0000000200b27308 */ /* 0x0005e20000002400 */
[----:B------:R-:W-:Y:S01]  /*143c0*/  HMMA.16816.F32.BF16 R108, R16, R64, R36 ;  /* 0x00000040106c723c */ /* 0x000fe20000041824 */
[----:B--2---:R-:W-:-:S06]  /*143d0*/  FMUL.FTZ R2, R6, R3 ;  /* 0x0000000306027220 */ /* 0x004fcc0000410000 */
[----:B------:R2:W1:Y:S01]  /*143e0*/  MUFU.TANH R169, R2 ;  /* 0x0000000200a97308 */ /* 0x0004620000002400 */
[----:B------:R-:W-:Y:S01]  /*143f0*/  HMMA.16816.F32.BF16 R100, R16, R66, R32 ;  /* 0x000000421064723c */ /* 0x000fe20000041820 */
[----:B------:R-:W-:Y:S01]  /*14400*/  LDSM.16.M88.4 R64, [R224+0x4800] ;  /* 0x00480000e040783b */ /* 0x000fe20000000200 */
[----:B--2---:R-:W-:-:S06]  /*14410*/  FMUL.FTZ R2, R7, R3 ;  /* 0x0000000307027220 */ /* 0x004fcc0000410000 */
[----:B---3--:R-:W-:Y:S01]  /*14420*/  HMMA.16816.F32.BF16 R4, R8, R60, R28 ;  /* 0x0000003c0804723c */ /* 0x008fe2000004181c */
[----:B------:R2:W3:Y:S07]  /*14430*/  MUFU.TANH R173, R2 ;  /* 0x0000000200ad7308 */ /* 0x0004ee0000002400 */
[----:B------:R-:W-:Y:S01]  /*14440*/  HMMA.16816.F32.BF16 R36, R24, R52, RZ ;  /* 0x000000341824723c */ /* 0x000fe200000418ff */
[----:B--2---:R-:W-:-:S07]  /*14450*/  FMUL.FTZ R2, R40, R3 ;  /* 0x0000000328027220 */ /* 0x004fce0000410000 */
[----:B------:R-:W-:Y:S01]  /*14460*/  HMMA.16816.F32.BF16 R32, R24, R54, RZ ;  /* 0x000000361820723c */ /* 0x000fe200000418ff */
[----:B------:R-:W2:Y:S01]  /*14470*/  LDSM.16.M88.4 R52, [R134+0x8800] ;  /* 0x008800008634783b */ /* 0x000ea20000000200 */
[----:B------:R1:W1:Y:S06]  /*14480*/  MUFU.TANH R181, R2 ;  /* 0x0000000200b57308 */ /* 0x00026c0000002400 */
[----:B------:R-:W-:Y:S01]  /*14490*/  HMMA.16816.F32.BF16 R28, R12, R78, R104 ;  /* 0x0000004e0c1c723c */ /* 0x000fe20000041868 */
[----:B-1----:R-:W-:-:S04]  /*144a0*/  FMUL.FTZ R2, R41, R3 ;  /* 0x0000000329027220 */ /* 0x002fc80000410000 */
[----:B------:R1:W-:Y:S02]  /*144b0*/  MUFU.TANH R176, R2 ;  /* 0x0000000200b07308 */ /* 0x0003e40000002400 */
[----:B-1----:R-:W-:-:S06]  /*144c0*/  FMUL.FTZ R2, R42, R3 ;  /* 0x000000032a027220 */ /* 0x002fcc0000410000 */
[----:B------:R1:W1:Y:S01]  /*144d0*/  MUFU.TANH R172, R2 ;  /* 0x0000000200ac7308 */ /* 0x0002620000002400 */
[----:B------:R-:W-:Y:S01]  /*144e0*/  HMMA.16816.F32.BF16 R88, R16, R44, R36 ;  /* 0x0000002c1058723c */ /* 0x000fe20000041824 */
[----:B-1----:R-:W-:-:S07]  /*144f0*/  FMUL.FTZ R2, R43, R3 ;  /* 0x000000032b027220 */ /* 0x002fce0000410000 */
[----:B------:R-:W-:Y:S01]  /*14500*/  HMMA.16816.F32.BF16 R104, R16, R46, R32 ;  /* 0x0000002e1068723c */ /* 0x000fe20000041820 */
[----:B------:R-:W1:Y:S01]  /*14510*/  LDSM.16.M88.4 R40, [R58+0x8800] ;  /* 0x008800003a28783b */ /* 0x000e620000000200 */
[----:B------:R2:W-:Y:S06]  /*14520*/  MUFU.TANH R177, R2 ;  /* 0x0000000200b17308 */ /* 0x0005ec0000002400 */
[----:B------:R-:W-:Y:S01]  /*14530*/  HMMA.16816.F32.BF16 R44, R12, R48, R96 ;  /* 0x000000300c2c723c */ /* 0x000fe20000041860 */
[----:B--2---:R-:W-:-:S04]  /*14540*/  FMUL.FTZ R2, R4, R3 ;  /* 0x0000000304027220 */ /* 0x004fc80000410000 */
[----:B------:R2:W-:Y:S03]  /*14550*/  MUFU.TANH R187, R2 ;  /* 0x0000000200bb7308 */ /* 0x0005e60000002400 */
[----:B------:R-:W-:Y:S01]  /*14560*/  HMMA.16816.F32.BF16 R36, R8, R62, R28 ;  /* 0x0000003e0824723c */ /* 0x000fe2000004181c */
[----:B------:R-:W1:Y:S01]  /*14570*/  LDSM.16.M88.4 R60, [R135+0x5000] ;  /* 0x00500000873c783b */ /* 0x000e620000000200 */
[----:B--2---:R-:W-:-:S04]  /*14580*/  FMUL.FTZ R2, R5, R3 ;  /* 0x0000000305027220 */ /* 0x004fc80000410000 */
[----:B------:R2:W-:Y:S02]  /*14590*/  MUFU.TANH R186, R2 ;  /* 0x0000000200ba7308 */ /* 0x0005e40000002400 */
[----:B------:R-:W-:Y:S01]  /*145a0*/  HMMA.16816.F32.BF16 R48, R12, R50, R92 ;  /* 0x000000320c30723c */ /* 0x000fe2000004185c */
[----:B--2---:R-:W-:-:S05]  /*145b0*/  FMUL.FTZ R2, R6, R3 ;  /* 0x0000000306027220 */ /* 0x004fca0000410000 */
[----:B------:R2:W1:Y:S02]  /*145c0*/  MUFU.TANH R175, R2 ;  /* 0x0000000200af7308 */ /* 0x0004640000002400 */
[----:B--2---:R-:W-:-:S04]  /*145d0*/  SHF.R.S32.HI R2, RZ, 0x1f, R230 ;  /* 0x0000001fff027819 */ /* 0x004fc800000114e6 */
[----:B------:R-:W-:-:S04]  /*145e0*/  LEA.HI R2, R2, R230, RZ, 0x2 ;  /* 0x000000e602027211 */ /* 0x000fc800078f10ff */
[----:B------:R-:W-:-:S05]  /*145f0*/  SHF.R.S32.HI R2, RZ, 0x2, R2 ;  /* 0x00000002ff027819 */ /* 0x000fca0000011402 */
[----:B------:R-:W-:Y:S01]  /*14600*/  IMAD R2, R232, 0x10, R2 ;  /* 0x00000010e8027824 */ /* 0x000fe200078e0202 */
[----:B------:R-:W-:Y:S04]  /*14610*/  HMMA.16816.F32.BF16 R28, R24, R54, RZ ;  /* 0x00000036181c723c */ /* 0x000fe800000418ff */
[----:B------:R-:W-:Y:S01]  /*14620*/  IADD3 R2, R2, 0x1, R234 ;  /* 0x0000000102027810 */ /* 0x000fe20007ffe0ea */
[----:B------:R-:W-:-:S03]  /*14630*/  FMUL.FTZ R7, R7, R3 ;  /* 0x0000000307077220 */ /* 0x000fc60000410000 */
[----:B------:R-:W-:Y:S01]  /*14640*/  HMMA.16816.F32.BF16 R44, R8, R64, R44 ;  /* 0x00000040082c723c */ /* 0x000fe2000004182c */
[----:B------:R-:W-:Y:S01]  /*14650*/  IADD3 R2, R193, R2, -R174 ;  /* 0x00000002c1027210 */ /* 0x000fe20007ffe8ae */
[----:B------:R2:W1:Y:S01]  /*14660*/  MUFU.TANH R182, R7 ;  /* 0x0000000700b67308 */ /* 0x0004620000002400 */
[----:B------:R-:W-:-:S05]  /*14670*/  FMUL.FTZ R4, R36, R3 ;  /* 0x0000000324047220 */ /* 0x000fca0000410000 */
[----:B------:R-:W-:Y:S01]  /*14680*/  HMMA.16816.F32.BF16 R48, R8, R66, R48 ;  /* 0x000000420830723c */ /* 0x000fe20000041830 */
[----:B------:R-:W-:Y:S01]  /*14690*/  FMUL.FTZ R22, R39, R3 ;  /* 0x0000000327167220 */ /* 0x000fe20000410000 */
[----:B------:R1:W1:Y:S01]  /*146a0*/  MUFU.TANH R188, R4 ;  /* 0x0000000400bc7308 */ /* 0x0002620000002400 */
[----:B------:R-:W-:Y:S01]  /*146b0*/  LDSM.16.M88.4 R64, [R224+0x6800] ;  /* 0x00680000e040783b */ /* 0x000fe20000000200 */
[----:B--2---:R-:W-:Y:S01]  /*146c0*/  IMAD.IADD R7, R128, 0x1, R2 ;  /* 0x0000000180077824 */ /* 0x004fe200078e0202 */
[----:B------:R-:W-:-:S04]  /*146d0*/  LOP3.LUT R2, R233, 0x6, RZ, 0xc0, !PT ;  /* 0x00000006e9027812 */ /* 0x000fc800078ec0ff */
[----:B------:R-:W-:Y:S01]  /*146e0*/  IADD3 R5, R7, 0x8, RZ ;  /* 0x0000000807057810 */ /* 0x000fe20007ffe0ff */
[----:B------:R-:W-:Y:S02]  /*146f0*/  IMAD.IADD R2, R216, 0x1, R2 ;  /* 0x00000001d8027824 */ /* 0x000fe400078e0202 */
[----:B-1----:R-:W-:Y:S01]  /*14700*/  FMUL.FTZ R4, R37, R3 ;  /* 0x0000000325047220 */ /* 0x002fe20000410000 */
[-C--:B------:R-:W-:Y:S02]  /*14710*/  IMNMX R7, R7, R193.reuse, PT ;  /* 0x000000c107077217 */ /* 0x080fe40003800200 */
[----:B------:R-:W-:Y:S01]  /*14720*/  IMNMX R5, R5, R193, PT ;  /* 0x000000c105057217 */ /* 0x000fe20003800200 */
[----:B------:R1:W-:Y:S01]  /*14730*/  MUFU.TANH R184, R4 ;  /* 0x0000000400b87308 */ /* 0x0003e20000002400 */
[----:B------:R-:W-:Y:S01]  /*14740*/  IADD3 R6, R2, 0x8, RZ ;  /* 0x0000000802067810 */ /* 0x000fe20007ffe0ff */
[----:B------:R-:W-:Y:S01]  /*14750*/  HMMA.16816.F32.BF16 R32, R24, R52, RZ ;  /* 0x000000341820723c */ /* 0x000fe200000418ff */
[----:B------:R-:W2:Y:S02]  /*14760*/  LDSM.16.M88.4 R52, [R224+0x5000] ;  /* 0x00500000e034783b */ /* 0x000ea40000000200 */
[----:B------:R-:W-:-:S02]  /*14770*/  ISETP.GE.AND P3, PT, R6, R7, PT ;  /* 0x000000070600720c */ /* 0x000fc40003f66270 */
[----:B------:R-:W-:Y:S01]  /*14780*/  ISETP.GE.AND P5, PT, R6, R5, PT ;  /* 0x000000050600720c */ /* 0x000fe20003fa6270 */
[-C--:B------:R-:W-:Y:S02]  /*14790*/  FMUL.FTZ R6, R45, R3.reuse ;  /* 0x000000032d067220 */ /* 0x080fe40000410000 */
[----:B------:R-:W-:Y:S01]  /*147a0*/  HMMA.16816.F32.BF16 R76, R16, R42, R28 ;  /* 0x0000002a104c723c */ /* 0x000fe2000004181c */
[----:B-1----:R-:W-:-:S07]  /*147b0*/  FMUL.FTZ R4, R38, R3 ;  /* 0x0000000326047220 */ /* 0x002fce0000410000 */
[C---:B------:R-:W-:Y:S01]  /*147c0*/  HMMA.16816.F32.BF16 R28, R12.reuse, R60, R112 ;  /* 0x0000003c0c1c723c */ /* 0x040fe20000041870 */
[----:B------:R1:W-:Y:S07]  /*147d0*/  MUFU.TANH R180, R4 ;  /* 0x0000000400b47308 */ /* 0x0003ee0000002400 */
[----:B------:R-:W-:Y:S01]  /*147e0*/  HMMA.16816.F32.BF16 R36, R12, R62, R84 ;  /* 0x0000003e0c24723c */ /* 0x000fe20000041854 */
[----:B------:R-:W2:Y:S01]  /*147f0*/  LDSM.16.M88.4 R60, [R135+0x5800] ;  /* 0x00580000873c783b */ /* 0x000ea20000000200 */
[----:B------:R3:W-:Y:S01]  /*14800*/  MUFU.TANH R174, R6 ;  /* 0x0000000600ae7308 */ /* 0x0007e20000002400 */
[----:B-1----:R-:W-:-:S04]  /*14810*/  IADD3 R4, R2, 0x1, RZ ;  /* 0x0000000102047810 */ /* 0x002fc80007ffe0ff */
[----:B------:R-:W-:Y:S01]  /*14820*/  ISETP.GE.AND P4, PT, R4, R7, PT ;  /* 0x000000070400720c */ /* 0x000fe20003f86270 */
[----:B---3--:R-:W-:-:S03]  /*14830*/  FMUL.FTZ R6, R46, R3 ;  /* 0x000000032e067220 */ /* 0x008fc60000410000 */
[----:B------:R-:W-:Y:S02]  /*14840*/  FSEL R116, R165, -INF , !P4 ;  /* 0xff800000a5747808 */ /* 0x000fe40006000000 */
[----:B------:R-:W-:Y:S01]  /*14850*/  ISETP.GE.AND P1, PT, R4, R5, PT ;  /* 0x000000050400720c */ /* 0x000fe20003f26270 */
[----:B------:R1:W-:Y:S01]  /*14860*/  MUFU.TANH R165, R6 ;  /* 0x0000000600a57308 */ /* 0x0003e20000002400 */
[----:B------:R-:W-:Y:S02]  /*14870*/  IADD3 R4, R2, 0x9, RZ ;  /* 0x0000000902047810 */ /* 0x000fe40007ffe0ff */
[----:B------:R-:W-:Y:S02]  /*14880*/  FSEL R119, R164, -INF , !P3 ;  /* 0xff800000a4777808 */ /* 0x000fe40005800000 */
[C---:B------:R-:W-:Y:S02]  /*14890*/  ISETP.GE.AND P2, PT, R4.reuse, R7, PT ;  /* 0x000000070400720c */ /* 0x040fe40003f46270 */
[-C--:B------:R-:W-:Y:S01]  /*148a0*/  ISETP.GE.AND P6, PT, R4, R5.reuse, PT ;  /* 0x000000050400720c */ /* 0x080fe20003fc6270 */
[----:B------:R3:W2:Y:S01]  /*148b0*/  MUFU.TANH R185, R22 ;  /* 0x0000001600b97308 */ /* 0x0006a20000002400 */
[----:B------:R-:W-:-:S02]  /*148c0*/  ISETP.GE.AND P0, PT, R2, R5, PT ;  /* 0x000000050200720c */ /* 0x000fc40003f06270 */
[----:B------:R-:W-:Y:S01]  /*148d0*/  IADD3 R4, R2, 0x10, RZ ;  /* 0x0000001002047810 */ /* 0x000fe20007ffe0ff */
[----:B-1----:R-:W-:-:S04]  /*148e0*/  FMUL.FTZ R6, R47, R3 ;  /* 0x000000032f067220 */ /* 0x002fc80000410000 */
[----:B------:R1:W-:Y:S01]  /*148f0*/  MUFU.TANH R164, R6 ;  /* 0x0000000600a47308 */ /* 0x0003e20000002400 */
[----:B------:R-:W-:Y:S01]  /*14900*/  FSEL R112, R203, -INF , !P0 ;  /* 0xff800000cb707808 */ /* 0x000fe20004000000 */
[----:B---3--:R-:W-:Y:S01]  /*14910*/  FMUL.FTZ R22, R44, R3 ;  /* 0x000000032c167220 */ /* 0x008fe20000410000 */
[----:B------:R-:W-:Y:S02]  /*14920*/  FSEL R113, R155, -INF , !P5 ;  /* 0xff8000009b717808 */ /* 0x000fe40006800000 */
[----:B------:R-:W-:-:S03]  /*14930*/  ISETP.GE.AND P0, PT, R4, R7, PT ;  /* 0x000000070400720c */ /* 0x000fc60003f06270 */
[----:B------:R3:W2:Y:S01]  /*14940*/  MUFU.TANH R183, R22 ;  /* 0x0000001600b77308 */ /* 0x0006a20000002400 */
[----:B-1----:R-:W-:-:S07]  /*14950*/  FMUL.FTZ R6, R48, R3 ;  /* 0x0000000330067220 */ /* 0x002fce0000410000 */
[----:B------:R1:W1:Y:S01]  /*14960*/  MUFU.TANH R155, R6 ;  /* 0x00000006009b7308 */ /* 0x0002620000002400 */
[----:B------:R-:W-:Y:S01]  /*14970*/  FSEL R98, R198, -INF , !P6 ;  /* 0xff800000c6627808 */ /* 0x000fe20007000000 */
[----:B---3--:R-:W-:Y:S01]  /*14980*/  FMUL.FTZ R22, R49, R3 ;  /* 0x0000000331167220 */ /* 0x008fe20000410000 */
[----:B------:R-:W-:-:S05]  /*14990*/  FSEL R121, R154, -INF , !P0 ;  /* 0xff8000009a797808 */ /* 0x000fca0004000000 */
[----:B------:R3:W-:Y:S01]  /*149a0*/  MUFU.TANH R154, R22 ;  /* 0x00000016009a7308 */ /* 0x0007e20000002400 */
[----:B-1----:R-:W-:-:S04]  /*149b0*/  IADD3 R6, R2, 0x19, RZ ;  /* 0x0000001902067810 */ /* 0x002fc80007ffe0ff */
[C---:B------:R-:W-:Y:S02]  /*149c0*/  ISETP.GE.AND P6, PT, R6.reuse, R7, PT ;  /* 0x000000070600720c */ /* 0x040fe40003fc6270 */
[----:B------:R-:W-:Y:S01]  /*149d0*/  ISETP.GE.AND P0, PT, R6, R5, PT ;  /* 0x000000050600720c */ /* 0x000fe20003f06270 */
[-C--:B------:R-:W-:Y:S02]  /*149e0*/  FMUL.FTZ R6, R50, R3.reuse ;  /* 0x0000000332067220 */ /* 0x080fe40000410000 */
[----:B---3--:R-:W-:Y:S02]  /*149f0*/  FMUL.FTZ R22, R51, R3 ;  /* 0x0000000333167220 */ /* 0x008fe40000410000 */
[----:B------:R-:W1:Y:S01]  /*14a00*/  LDSM.16.M88.4 R48, [R224+0x5800] ;  /* 0x00580000e030783b */ /* 0x000e620000000200 */
[----:B------:R-:W-:Y:S08]  /*14a10*/  HMMA.16816.F32.BF16 R68, R16, R40, R32 ;  /* 0x000000281044723c */ /* 0x000ff00000041820 */
[C---:B--2---:R-:W-:Y:S08]  /*14a20*/  HMMA.16816.F32.BF16 R32, R8.reuse, R52, R28 ;  /* 0x000000340820723c */ /* 0x044ff0000004181c */
[----:B------:R-:W-:Y:S01]  /*14a30*/  HMMA.16816.F32.BF16 R44, R8, R54, R36 ;  /* 0x00000036082c723c */ /* 0x000fe20000041824 */
[----:B------:R-:W2:Y:S07]  /*14a40*/  LDSM.16.M88.4 R52, [R135+0x6000] ;  /* 0x006000008734783b */ /* 0x000eae0000000200 */
[C---:B------:R-:W-:Y:S08]  /*14a50*/  HMMA.16816.F32.BF16 R28, R12.reuse, R60, R108 ;  /* 0x0000003c0c1c723c */ /* 0x040ff0000004186c */
[----:B------:R-:W-:Y:S01]  /*14a60*/  HMMA.16816.F32.BF16 R36, R12, R62, R100 ;  /* 0x0000003e0c24723c */ /* 0x000fe20000041864 */
[----:B------:R-:W-:Y:S01]  /*14a70*/  ISETP.GE.AND P4, PT, R4, R5, PT ;  /* 0x000000050400720c */ /* 0x000fe20003f86270 */
[----:B------:R-:W3:Y:S01]  /*14a80*/  LDSM.16.M88.4 R60, [R224+0x6000] ;  /* 0x00600000e03c783b */ /* 0x000ee20000000200 */
[----:B------:R-:W-:-:S02]  /*14a90*/  IADD3 R4, R2, 0x11, RZ ;  /* 0x0000001102047810 */ /* 0x000fc40007ffe0ff */
[----:B------:R-:W-:Y:S02]  /*14aa0*/  FSEL R97, R202, -INF , !P1 ;  /* 0xff800000ca617808 */ /* 0x000fe40004800000 */
[C---:B------:R-:W-:Y:S01]  /*14ab0*/  ISETP.GE.AND P1, PT, R4.reuse, R7, PT ;  /* 0x000000070400720c */ /* 0x040fe20003f26270 */
[----:B------:R-:W-:Y:S01]  /*14ac0*/  HMMA.16816.F32.BF16 R40, R24, R72, RZ ;  /* 0x000000481828723c */ /* 0x000fe200000418ff */
[----:B------:R-:W-:Y:S02]  /*14ad0*/  ISETP.GE.AND P3, PT, R4, R5, PT ;  /* 0x000000050400720c */ /* 0x000fe40003f66270 */
[----:B------:R-:W-:Y:S02]  /*14ae0*/  IADD3 R4, R2, 0x18, RZ ;  /* 0x0000001802047810 */ /* 0x000fe40007ffe0ff */
[----:B------:R-:W-:Y:S02]  /*14af0*/  FSEL R118, R199, -INF , !P2 ;  /* 0xff800000c7767808 */ /* 0x000fe40005000000 */
[----:B------:R-:W-:-:S02]  /*14b00*/  ISETP.GE.AND P5, PT, R4, R7, PT ;  /* 0x000000070400720c */ /* 0x000fc40003fa6270 */
[----:B------:R-:W-:Y:S02]  /*14b10*/  ISETP.GE.AND P2, PT, R4, R5, PT ;  /* 0x000000050400720c */ /* 0x000fe40003f46270 */
[----:B------:R-:W-:Y:S01]  /*14b20*/  IADD3 R4, R2, 0x20, RZ ;  /* 0x0000002002047810 */ /* 0x000fe20007ffe0ff */
[C---:B-1----:R-:W-:Y:S01]  /*14b30*/  HMMA.16816.F32.BF16 R28, R8.reuse, R48, R28 ;  /* 0x00000030081c723c */ /* 0x042fe2000004181c */
[----:B------:R-:W-:Y:S02]  /*14b40*/  FSEL R117, R147, -INF , !P4 ;  /* 0xff80000093757808 */ /* 0x000fe40006000000 */
[----:B------:R-:W-:Y:S01]  /*14b50*/  FSEL R123, R148, -INF , !P1 ;  /* 0xff800000947b7808 */ /* 0x000fe20004800000 */
[----:B------:R1:W-:Y:S01]  /*14b60*/  MUFU.TANH R147, R22 ;  /* 0x0000001600937308 */ /* 0x0003e20000002400 */
[C---:B------:R-:W-:Y:S02]  /*14b70*/  ISETP.GE.AND P4, PT, R4.reuse, R7, PT ;  /* 0x000000070400720c */ /* 0x040fe40003f86270 */
[----:B------:R-:W-:Y:S01]  /*14b80*/  ISETP.GE.AND P1, PT, R4, R5, PT ;  /* 0x000000050400720c */ /* 0x000fe20003f26270 */
[----:B------:R-:W-:Y:S01]  /*14b90*/  HMMA.16816.F32.BF16 R36, R8, R50, R36 ;  /* 0x000000320824723c */ /* 0x000fe20000041824 */
[----:B------:R-:W-:Y:S01]  /*14ba0*/  IADD3 R4, R2, 0x21, RZ ;  /* 0x0000002102047810 */ /* 0x000fe20007ffe0ff */
[----:B------:R-:W2:Y:S02]  /*14bb0*/  LDSM.16.M88.4 R48, [R135+0x6800] ;  /* 0x006800008730783b */ /* 0x000ea40000000200 */
[----:B------:R3:W2:Y:S01]  /*14bc0*/  MUFU.TANH R148, R6 ;  /* 0x0000000600947308 */ /* 0x0006a20000002400 */
[----:B------:R-:W-:-:S02]  /*14bd0*/  FSEL R114, R196, -INF , !P3 ;  /* 0xff800000c4727808 */ /* 0x000fc40005800000 */
[----:B------:R-:W-:Y:S02]  /*14be0*/  FSEL R122, R139, -INF , !P5 ;  /* 0xff8000008b7a7808 */ /* 0x000fe40006800000 */
[----:B------:R-:W-:Y:S01]  /*14bf0*/  FSEL R115, R146, -INF , !P2 ;  /* 0xff80000092737808 */ /* 0x000fe20005000000 */
[----:B-1----:R-:W-:Y:S01]  /*14c00*/  FMUL.FTZ R22, R32, R3 ;  /* 0x0000000320167220 */ /* 0x002fe20000410000 */
[----:B------:R-:W-:Y:S02]  /*14c10*/  FSEL R120, R197, -INF , !P6 ;  /* 0xff800000c5787808 */ /* 0x000fe40007000000 */
[----:B------:R-:W-:Y:S01]  /*14c20*/  ISETP.GE.AND P3, PT, R4, R7, PT ;  /* 0x000000070400720c */ /* 0x000fe20003f66270 */
[----:B------:R1:W1:Y:S01]  /*14c30*/  MUFU.TANH R139, R22 ;  /* 0x00000016008b7308 */ /* 0x0002620000002400 */
[----:B---3--:R-:W-:Y:S02]  /*14c40*/  IADD3 R6, R2, 0x28, RZ ;  /* 0x0000002802067810 */ /* 0x008fe40007ffe0ff */
[----:B------:R-:W-:-:S02]  /*14c50*/  ISETP.GE.AND P5, PT, R4, R5, PT ;  /* 0x000000050400720c */ /* 0x000fc40003fa6270 */
[C---:B------:R-:W-:Y:S02]  /*14c60*/  ISETP.GE.AND P2, PT, R6.reuse, R7, PT ;  /* 0x000000070600720c */ /* 0x040fe40003f46270 */
        /* <DEDUP_REMOVED lines=9> */
[C---:B------:R-:W-:Y:S02]  /*14d00*/  ISETP.GE.AND P0, PT, R4.reuse, R7, PT ;  /* 0x000000070400720c */ /* 0x040fe40003f06270 */
[----:B------:R-:W-:Y:S02]  /*14d10*/  ISETP.GE.AND P4, PT, R4, R5, PT ;  /* 0x000000050400720c */ /* 0x000fe40003f86270 */
[C---:B------:R-:W-:Y:S02]  /*14d20*/  ISETP.GE.AND P1, PT, R6.reuse, R7, PT ;  /* 0x000000070600720c */ /* 0x040fe40003f26270 */
[----:B------:R-:W-:Y:S02]  /*14d30*/  ISETP.GE.AND P3, PT, R6, R5, PT ;  /* 0x000000050600720c */ /* 0x000fe40003f66270 */
[----:B------:R-:W-:-:S02]  /*14d40*/  IADD3 R4, R2, 0x31, RZ ;  /* 0x0000003102047810 */ /* 0x000fc40007ffe0ff */
[----:B------:R-:W-:Y:S01]  /*14d50*/  IADD3 R6, R2, 0x38, RZ ;  /* 0x0000003802067810 */ /* 0x000fe20007ffe0ff */
[----:B-1----:R-:W-:Y:S01]  /*14d60*/  FMUL.FTZ R22, R34, R3 ;  /* 0x0000000322167220 */ /* 0x002fe20000410000 */
[----:B------:R-:W-:Y:S01]  /*14d70*/  FSEL R102, R126, -INF , !P6 ;  /* 0xff8000007e667808 */ /* 0x000fe20007000000 */
[----:B------:R-:W-:Y:S01]  /*14d80*/  HMMA.16816.F32.BF16 R84, R16, R80, R40 ;  /* 0x000000501054723c */ /* 0x000fe20000041828 */
[----:B------:R-:W-:Y:S01]  /*14d90*/  FSEL R109, R132, -INF , !P5 ;  /* 0xff800000846d7808 */ /* 0x000fe20006800000 */
[----:B------:R1:W3:Y:S01]  /*14da0*/  MUFU.TANH R137, R22 ;  /* 0x0000001600897308 */ /* 0x0002e20000002400 */
[----:B------:R-:W-:Y:S02]  /*14db0*/  FSEL R126, R191, -INF , !P0 ;  /* 0xff800000bf7e7808 */ /* 0x000fe40004000000 */
[-C--:B------:R-:W-:Y:S02]  /*14dc0*/  ISETP.GE.AND P5, PT, R4, R7.reuse, PT ;  /* 0x000000070400720c */ /* 0x080fe40003fa6270 */
[C---:B------:R-:W-:Y:S01]  /*14dd0*/  ISETP.GE.AND P6, PT, R6.reuse, R7, PT ;  /* 0x000000070600720c */ /* 0x040fe20003fc6270 */
[----:B--2---:R-:W-:Y:S01]  /*14de0*/  HMMA.16816.F32.BF16 R40, R12, R52, R88 ;  /* 0x000000340c28723c */ /* 0x004fe20000041858 */
[----:B------:R-:W-:-:S02]  /*14df0*/  ISETP.GE.AND P0, PT, R6, R5, PT ;  /* 0x000000050600720c */ /* 0x000fc40003f06270 */
[----:B------:R-:W-:Y:S02]  /*14e00*/  IADD3 R6, R2, 0x40, RZ ;  /* 0x0000004002067810 */ /* 0x000fe40007ffe0ff */
[----:B------:R-:W-:Y:S02]  /*14e10*/  FSEL R131, R131, -INF , !P2 ;  /* 0xff80000083837808 */ /* 0x000fe40005000000 */
[----:B------:R-:W-:Y:S01]  /*14e20*/  FSEL R129, R129, -INF , !P3 ;  /* 0xff80000081817808 */ /* 0x000fe20005800000 */
[----:B-1----:R-:W-:Y:S01]  /*14e30*/  FMUL.FTZ R22, R35, R3 ;  /* 0x0000000323167220 */ /* 0x002fe20000410000 */
[----:B------:R-:W-:Y:S01]  /*14e40*/  FSEL R140, R140, -INF , !P5 ;  /* 0xff8000008c8c7808 */ /* 0x000fe20006800000 */
[----:B------:R-:W-:Y:S01]  /*14e50*/  HMMA.16816.F32.BF16 R32, R12, R54, R104 ;  /* 0x000000360c20723c */ /* 0x000fe20000041868 */
[----:B------:R-:W-:Y:S01]  /*14e60*/  ISETP.GE.AND P2, PT, R4, R5, PT ;  /* 0x000000050400720c */ /* 0x000fe20003f46270 */
[----:B------:R1:W2:Y:S01]  /*14e70*/  MUFU.TANH R132, R22 ;  /* 0x0000001600847308 */ /* 0x0002a20000002400 */
[----:B------:R-:W-:-:S02]  /*14e80*/  ISETP.GE.AND P3, PT, R6, R7, PT ;  /* 0x000000070600720c */ /* 0x000fc40003f66270 */
[----:B------:R-:W-:Y:S01]  /*14e90*/  ISETP.GE.AND P5, PT, R6, R5, PT ;  /* 0x000000050600720c */ /* 0x000fe20003fa6270 */
[----:B------:R-:W-:Y:S01]  /*14ea0*/  FMUL.FTZ R6, R46, R3 ;  /* 0x000000032e067220 */ /* 0x000fe20000410000 */
[----:B------:R-:W-:Y:S02]  /*14eb0*/  IADD3 R4, R2, 0x39, RZ ;  /* 0x0000003902047810 */ /* 0x000fe40007ffe0ff */
[----:B------:R-:W-:Y:S01]  /*14ec0*/  FSEL R130, R130, -INF , !P4 ;  /* 0xff80000082827808 */ /* 0x000fe20006000000 */
[----:B------:R2:W-:Y:S01]  /*14ed0*/  MUFU.TANH R103, R6 ;  /* 0x0000000600677308 */ /* 0x0005e20000002400 */
[----:B------:R-:W-:Y:S01]  /*14ee0*/  ISETP.GE.AND P4, PT, R4, R7, PT ;  /* 0x000000070400720c */ /* 0x000fe20003f86270 */
[----:B-1----:R-:W-:-:S06]  /*14ef0*/  FMUL.FTZ R22, R44, R3 ;  /* 0x000000032c167220 */ /* 0x002fcc0000410000 */
[----:B------:R1:W1:Y:S01]  /*14f00*/  MUFU.TANH R111, R22 ;  /* 0x00000016006f7308 */ /* 0x0002620000002400 */
[----:B------:R-:W-:Y:S02]  /*14f10*/  FSEL R141, R141, -INF , !P1 ;  /* 0xff8000008d8d7808 */ /* 0x000fe40004800000 */
[----:B--2---:R-:W-:Y:S02]  /*14f20*/  IADD3 R6, R2, 0x48, RZ ;  /* 0x0000004802067810 */ /* 0x004fe40007ffe0ff */
[----:B------:R-:W-:Y:S02]  /*14f30*/  FSEL R133, R133, -INF , !P0 ;  /* 0xff80000085857808 */ /* 0x000fe40004000000 */
[----:B------:R-:W-:Y:S02]  /*14f40*/  FSEL R138, R138, -INF , !P4 ;  /* 0xff8000008a8a7808 */ /* 0x000fe40006000000 */
[----:B------:R-:W-:Y:S02]  /*14f50*/  ISETP.GE.AND P1, PT, R4, R5, PT ;  /* 0x000000050400720c */ /* 0x000fe40003f26270 */
[C---:B------:R-:W-:Y:S01]  /*14f60*/  ISETP.GE.AND P0, PT, R6.reuse, R7, PT ;  /* 0x000000070600720c */ /* 0x040fe20003f06270 */
[----:B-1----:R-:W-:Y:S01]  /*14f70*/  FMUL.FTZ R22, R45, R3 ;  /* 0x000000032d167220 */ /* 0x002fe20000410000 */
[----:B------:R-:W-:Y:S01]  /*14f80*/  ISETP.GE.AND P4, PT, R6, R5, PT ;  /* 0x000000050600720c */ /* 0x000fe20003f86270 */
[----:B------:R-:W-:Y:S01]  /*14f90*/  FMUL.FTZ R6, R28, R3 ;  /* 0x000000031c067220 */ /* 0x000fe20000410000 */
[----:B------:R-:W-:Y:S01]  /*14fa0*/  IADD3 R4, R2, 0x41, RZ ;  /* 0x0000004102047810 */ /* 0x000fe20007ffe0ff */
[----:B------:R1:W2:Y:S01]  /*14fb0*/  MUFU.TANH R110, R22 ;  /* 0x00000016006e7308 */ /* 0x0002a20000002400 */
[----:B------:R-:W-:-:S02]  /*14fc0*/  FSEL R136, R136, -INF , !P2 ;  /* 0xff80000088887808 */ /* 0x000fc40005000000 */
[----:B------:R-:W-:-:S05]  /*14fd0*/  ISETP.GE.AND P2, PT, R4, R7, PT ;  /* 0x000000070400720c */ /* 0x000fca0003f46270 */
[----:B------:R2:W-:Y:S01]  /*14fe0*/  MUFU.TANH R100, R6 ;  /* 0x0000000600647308 */ /* 0x0005e20000002400 */
[----:B-1----:R-:W-:-:S07]  /*14ff0*/  FMUL.FTZ R22, R47, R3 ;  /* 0x000000032f167220 */ /* 0x002fce0000410000 */
[----:B------:R1:W1:Y:S01]  /*15000*/  MUFU.TANH R101, R22 ;  /* 0x0000001600657308 */ /* 0x0002620000002400 */
[----:B------:R-:W-:Y:S02]  /*15010*/  FSEL R142, R142, -INF , !P5 ;  /* 0xff8000008e8e7808 */ /* 0x000fe40006800000 */
[----:B--2---:R-:W-:Y:S01]  /*15020*/  IADD3 R6, R2, 0x50, RZ ;  /* 0x0000005002067810 */ /* 0x004fe20007ffe0ff */
[----:B------:R-:W-:Y:S01]  /*15030*/  HMMA.16816.F32.BF16 R44, R8, R60, R40 ;  /* 0x0000003c082c723c */ /* 0x000fe20000041828 */
[----:B------:R-:W-:Y:S02]  /*15040*/  FSEL R149, R149, -INF , !P2 ;  /* 0xff80000095957808 */ /* 0x000fe40005000000 */
[C---:B------:R-:W-:Y:S02]  /*15050*/  ISETP.GE.AND P5, PT, R6.reuse, R7, PT ;  /* 0x000000070600720c */ /* 0x040fe40003fa6270 */
[----:B------:R-:W-:Y:S01]  /*15060*/  ISETP.GE.AND P2, PT, R6, R5, PT ;  /* 0x000000050600720c */ /* 0x000fe20003f46270 */
[----:B------:R-:W-:-:S02]  /*15070*/  FMUL.FTZ R6, R30, R3 ;  /* 0x000000031e067220 */ /* 0x000fc40000410000 */
[----:B-1----:R-:W-:Y:S01]  /*15080*/  FMUL.FTZ R22, R29, R3 ;  /* 0x000000031d167220 */ /* 0x002fe20000410000 */
[----:B------:R-:W-:Y:S01]  /*15090*/  HMMA.16816.F32.BF16 R40, R12, R48, R68 ;  /* 0x000000300c28723c */ /* 0x000fe20000041844 */
[----:B------:R-:W-:Y:S01]  /*150a0*/  FSEL R144, R144, -INF , !P6 ;  /* 0xff80000090907808 */ /* 0x000fe20007000000 */
[----:B------:R-:W1:Y:S08]  /*150b0*/  MUFU.TANH R96, R6 ;  /* 0x0000000600607308 */ /* 0x000e700000002400 */
[----:B------:R2:W1:Y:S01]  /*150c0*/  MUFU.TANH R99, R22 ;  /* 0x0000001600637308 */ /* 0x0004620000002400 */
[----:B------:R-:W-:Y:S01]  /*150d0*/  ISETP.GE.AND P6, PT, R4, R5, PT ;  /* 0x000000050400720c */ /* 0x000fe20003fc6270 */
[----:B------:R-:W-:Y:S01]  /*150e0*/  LDSM.16.M88.4 R68, [R135+0x7000] ;  /* 0x007000008744783b */ /* 0x000fe20000000200 */
[----:B--2---:R-:W-:-:S02]  /*150f0*/  FMUL.FTZ R22, R31, R3 ;  /* 0x000000031f167220 */ /* 0x004fc40000410000 */
[----:B------:R-:W-:Y:S01]  /*15100*/  HMMA.16816.F32.BF16 R28, R8, R62, R32 ;  /* 0x0000003e081c723c */ /* 0x000fe20000041820 */
[----:B------:R-:W2:Y:S01]  /*15110*/  LDSM.16.M88.4 R32, [R134+0x9800] ;  /* 0x009800008620783b */ /* 0x000ea20000000200 */
[----:B------:R-:W-:Y:S02]  /*15120*/  IADD3 R4, R2, 0x49, RZ ;  /* 0x0000004902047810 */ /* 0x000fe40007ffe0ff */
[----:B------:R-:W-:Y:S02]  /*15130*/  FSEL R143, R143, -INF , !P1 ;  /* 0xff8000008f8f7808 */ /* 0x000fe40004800000 */
[----:B------:R-:W-:Y:S02]  /*15140*/  FSEL R150, R150, -INF , !P3 ;  /* 0xff80000096967808 */ /* 0x000fe40005800000 */
[----:B------:R-:W-:Y:S02]  /*15150*/  IADD3 R6, R2, 0x58, RZ ;  /* 0x0000005802067810 */ /* 0x000fe40007ffe0ff */
[----:B------:R-:W-:-:S02]  /*15160*/  FSEL R145, R145, -INF , !P6 ;  /* 0xff80000091917808 */ /* 0x000fc40007000000 */
[----:B------:R-:W-:Y:S02]  /*15170*/  FSEL R151, R151, -INF , !P0 ;  /* 0xff80000097977808 */ /* 0x000fe40004000000 */
[----:B------:R-:W-:Y:S01]  /*15180*/  FSEL R104, R189, -INF , !P4 ;  /* 0xff800000bd687808 */ /* 0x000fe20006000000 */
[----:B------:R-:W-:Y:S01]  /*15190*/  HMMA.16816.F32.BF16 R52, R8, R64, R40 ;  /* 0x000000400834723c */ /* 0x000fe20000041828 */
[C---:B------:R-:W-:Y:S02]  /*151a0*/  ISETP.GE.AND P1, PT, R4.reuse, R7, PT ;  /* 0x000000070400720c */ /* 0x040fe40003f26270 */
[----:B----4-:R-:W-:Y:S02]  /*151b0*/  FSEL R159, R159, -INF , !P5 ;  /* 0xff8000009f9f7808 */ /* 0x010fe40006800000 */
[----:B------:R-:W-:Y:S01]  /*151c0*/  FSEL R106, R59, -INF , !P2 ;  /* 0xff8000003b6a7808 */ /* 0x000fe20005000000 */
[----:B------:R4:W1:Y:S01]  /*151d0*/  MUFU.TANH R95, R22 ;  /* 0x00000016005f7308 */ /* 0x0008620000002400 */
[----:B------:R-:W-:Y:S01]  /*151e0*/  ISETP.GE.AND P3, PT, R4, R5, PT ;  /* 0x000000050400720c */ /* 0x000fe20003f66270 */
[----:B------:R-:W-:Y:S01]  /*151f0*/  HMMA.16816.F32.BF16 R48, R12, R50, R76 ;  /* 0x000000320c30723c */ /* 0x000fe2000004184c */
[----:B------:R-:W-:Y:S01]  /*15200*/  IADD3 R4, R2, 0x51, RZ ;  /* 0x0000005102047810 */ /* 0x000fe20007ffe0ff */
[----:B------:R-:W-:Y:S01]  /*15210*/  LDSM.16.M88.4 R60, [R224+0x7000] ;  /* 0x00700000e03c783b */ /* 0x000fe20000000200 */
[----:B------:R-:W-:-:S02]  /*15220*/  FSEL R105, R190, -INF , !P1 ;  /* 0xff800000be697808 */ /* 0x000fc40004800000 */
[C---:B------:R-:W-:Y:S02]  /*15230*/  ISETP.GE.AND P6, PT, R4.reuse, R7, PT ;  /* 0x000000070400720c */ /* 0x040fe40003fc6270 */
[----:B------:R-:W-:Y:S02]  /*15240*/  ISETP.GE.AND P0, PT, R4, R5, PT ;  /* 0x000000050400720c */ /* 0x000fe40003f06270 */
[C---:B------:R-:W-:Y:S02]  /*15250*/  ISETP.GE.AND P4, PT, R6.reuse, R7, PT ;  /* 0x000000070600720c */ /* 0x040fe40003f86270 */
[----:B------:R-:W-:Y:S01]  /*15260*/  ISETP.GE.AND P1, PT, R6, R5, PT ;  /* 0x000000050600720c */ /* 0x000fe20003f26270 */
[----:B------:R-:W-:Y:S01]  /*15270*/  HMMA.16816.F32.BF16 R40, R24, R74, RZ ;  /* 0x0000004a1828723c */ /* 0x000fe200000418ff */
[C---:B------:R-:W-:Y:S01]  /*15280*/  IADD3 R4, R2.reuse, 0x59, RZ ;  /* 0x0000005902047810 */ /* 0x040fe20007ffe0ff */
[----:B------:R-:W1:Y:S01]  /*15290*/  LDSM.16.M88.4 R72, [R58+0x9800] ;  /* 0x009800003a48783b */ /* 0x000e620000000200 */
[----:B------:R-:W-:-:S02]  /*152a0*/  IADD3 R6, R2, 0x60, RZ ;  /* 0x0000006002067810 */ /* 0x000fc40007ffe0ff */
[----:B------:R-:W-:Y:S02]  /*152b0*/  FSEL R107, R23, -INF , !P3 ;  /* 0xff800000176b7808 */ /* 0x000fe40005800000 */
[----:B------:R-:W-:Y:S02]  /*152c0*/  FSEL R157, R157, -INF , !P6 ;  /* 0xff8000009d9d7808 */ /* 0x000fe40007000000 */
[C---:B------:R-:W-:Y:S02]  /*152d0*/  ISETP.GE.AND P3, PT, R4.reuse, R7, PT ;  /* 0x000000070400720c */ /* 0x040fe40003f66270 */
[----:B------:R-:W-:Y:S02]  /*152e0*/  ISETP.GE.AND P5, PT, R4, R5, PT ;  /* 0x000000050400720c */ /* 0x000fe40003fa6270 */
[C---:B------:R-:W-:Y:S02]  /*152f0*/  ISETP.GE.AND P2, PT, R6.reuse, R7, PT ;  /* 0x000000070600720c */ /* 0x040fe40003f46270 */
[----:B------:R-:W-:-:S02]  /*15300*/  ISETP.GE.AND P6, PT, R6, R5, PT ;  /* 0x000000050600720c */ /* 0x000fc40003fc6270 */
[C---:B------:R-:W-:Y:S02]  /*15310*/  IADD3 R4, R2.reuse, 0x61, RZ ;  /* 0x0000006102047810 */ /* 0x040fe40007ffe0ff */
[----:B------:R-:W-:Y:S01]  /*15320*/  IADD3 R6, R2, 0x68, RZ ;  /* 0x0000006802067810 */ /* 0x000fe20007ffe0ff */
[----:B----4-:R-:W-:Y:S01]  /*15330*/  FMUL.FTZ R22, R36, R3 ;  /* 0x0000000324167220 */ /* 0x010fe20000410000 */
[----:B------:R-:W-:Y:S02]  /*15340*/  FSEL R153, R153, -INF , !P0 ;  /* 0xff80000099997808 */ /* 0x000fe40004000000 */
[----:B------:R-:W-:Y:S02]  /*15350*/  FSEL R152, R152, -INF , !P1 ;  /* 0xff80000098987808 */ /* 0x000fe40004800000 */
[----:B------:R-:W-:Y:S02]  /*15360*/  FSEL R156, R156, -INF , !P3 ;  /* 0xff8000009c9c7808 */ /* 0x000fe40005800000 */
[----:B------:R-:W-:-:S02]  /*15370*/  ISETP.GE.AND P0, PT, R4, R7, PT ;  /* 0x000000070400720c */ /* 0x000fc40003f06270 */
[C---:B------:R-:W-:Y:S02]  /*15380*/  ISETP.GE.AND P1, PT, R6.reuse, R7, PT ;  /* 0x000000070600720c */ /* 0x040fe40003f26270 */
[----:B------:R-:W-:Y:S01]  /*15390*/  ISETP.GE.AND P3, PT, R6, R5, PT ;  /* 0x000000050600720c */ /* 0x000fe20003f66270 */
[----:B------:R4:W1:Y:S01]  /*153a0*/  MUFU.TANH R23, R22 ;  /* 0x0000001600177308 */ /* 0x0008620000002400 */
[----:B------:R-:W-:Y:S02]  /*153b0*/  IADD3 R6, R2, 0x70, RZ ;  /* 0x0000007002067810 */ /* 0x000fe40007ffe0ff */
[----:B------:R-:W-:Y:S02]  /*153c0*/  FSEL R158, R158, -INF , !P6 ;  /* 0xff8000009e9e7808 */ /* 0x000fe40007000000 */
[----:B------:R-:W-:Y:S02]  /*153d0*/  FSEL R168, R168, -INF , !P0 ;  /* 0xff800000a8a87808 */ /* 0x000fe40004000000 */
[----:B------:R-:W-:-:S02]  /*153e0*/  ISETP.GE.AND P6, PT, R6, R7, PT ;  /* 0x000000070600720c */ /* 0x000fc40003fc6270 */
[----:B------:R-:W-:Y:S01]  /*153f0*/  ISETP.GE.AND P0, PT, R6, R5, PT ;  /* 0x000000050600720c */ /* 0x000fe20003f06270 */
[-C--:B------:R-:W-:Y:S01]  /*15400*/  FMUL.FTZ R6, R46, R3.reuse ;  /* 0x000000032e067220 */ /* 0x080fe20000410000 */
[----:B------:R-:W-:Y:S01]  /*15410*/  FSEL R161, R161, -INF , !P4 ;  /* 0xff800000a1a17808 */ /* 0x000fe20006000000 */
[----:B----4-:R-:W-:Y:S01]  /*15420*/  FMUL.FTZ R22, R37, R3 ;  /* 0x0000000325167220 */ /* 0x010fe20000410000 */
[----:B------:R-:W-:Y:S01]  /*15430*/  ISETP.GE.AND P4, PT, R4, R5, PT ;  /* 0x000000050400720c */ /* 0x000fe20003f86270 */
[-C--:B------:R-:W-:Y:S02]  /*15440*/  FMUL.FTZ R4, R38, R3.reuse ;  /* 0x0000000326047220 */ /* 0x080fe40000410000 */
[----:B------:R4:W-:Y:S01]  /*15450*/  MUFU.TANH R94, R22 ;  /* 0x00000016005e7308 */ /* 0x0009e20000002400 */
[----:B--2---:R-:W-:Y:S07]  /*15460*/  HMMA.16816.F32.BF16 R76, R24, R34, RZ ;  /* 0x00000022184c723c */ /* 0x004fee00000418ff */
[----:B------:R2:W-:Y:S01]  /*15470*/  MUFU.TANH R89, R6 ;  /* 0x0000000600597308 */ /* 0x0005e20000002400 */
[----:B----4-:R-:W-:-:S02]  /*15480*/  FMUL.FTZ R22, R39, R3 ;  /* 0x0000000327167220 */ /* 0x010fc40000410000 */
[----:B------:R-:W-:Y:S01]  /*15490*/  HMMA.16816.F32.BF16 R36, R24, R32, RZ ;  /* 0x000000201824723c */ /* 0x000fe200000418ff */
[----:B--2---:R-:W-:-:S07]  /*154a0*/  FMUL.FTZ R6, R47, R3 ;  /* 0x000000032f067220 */ /* 0x004fce0000410000 */
[----:B------:R-:W-:Y:S01]  /*154b0*/  HMMA.16816.F32.BF16 R24, R16, R82, R40 ;  /* 0x000000521018723c */ /* 0x000fe20000041828 */
[----:B------:R-:W2:Y:S01]  /*154c0*/  LDSM.16.M88.4 R40, [R135+0x7800] ;  /* 0x007800008728783b */ /* 0x000ea20000000200 */
[----:B------:R4:W-:Y:S01]  /*154d0*/  MUFU.TANH R88, R6 ;  /* 0x0000000600587308 */ /* 0x0009e20000002400 */
[----:B------:R-:W-:Y:S02]  /*154e0*/  FSEL R160, R160, -INF , !P5 ;  /* 0xff800000a0a07808 */ /* 0x000fe40006800000 */
[----:B------:R-:W-:-:S05]  /*154f0*/  FSEL R170, R170, -INF , !P2 ;  /* 0xff800000aaaa7808 */ /* 0x000fca0005000000 */
[----:B------:R1:W1:Y:S01]  /*15500*/  MUFU.TANH R92, R4 ;  /* 0x00000004005c7308 */ /* 0x0002620000002400 */
[----:B----4-:R-:W-:-:S07]  /*15510*/  FMUL.FTZ R6, R28, R3 ;  /* 0x000000031c067220 */ /* 0x010fce0000410000 */
[----:B------:R4:W-:Y:S01]  /*15520*/  MUFU.TANH R81, R6 ;  /* 0x0000000600517308 */ /* 0x0009e20000002400 */
[----:B-1----:R-:W-:-:S04]  /*15530*/  IADD3 R4, R2, 0x69, RZ ;  /* 0x0000006902047810 */ /* 0x002fc80007ffe0ff */
[C---:B------:R-:W-:Y:S02]  /*15540*/  ISETP.GE.AND P5, PT, R4.reuse, R7, PT ;  /* 0x000000070400720c */ /* 0x040fe40003fa6270 */
[----:B------:R-:W-:Y:S01]  /*15550*/  ISETP.GE.AND P2, PT, R4, R5, PT ;  /* 0x000000050400720c */ /* 0x000fe20003f46270 */
[----:B----4-:R-:W-:Y:S01]  /*15560*/  FMUL.FTZ R6, R29, R3 ;  /* 0x000000031d067220 */ /* 0x010fe20000410000 */
        /* <DEDUP_REMOVED lines=12> */
[C---:B------:R-:W-:Y:S02]  /*15630*/  ISETP.GE.AND P3, PT, R4.reuse, R7, PT ;  /* 0x000000070400720c */ /* 0x040fe40003f66270 */
[----:B------:R-:W-:Y:S01]  /*15640*/  ISETP.GE.AND P5, PT, R4, R5, PT ;  /* 0x000000050400720c */ /* 0x000fe20003fa6270 */
[----:B------:R4:W2:Y:S01]  /*15650*/  MUFU.TANH R93, R22 ;  /* 0x00000016005d7308 */ /* 0x0008a20000002400 */
[----:B------:R-:W-:Y:S01]  /*15660*/  IADD3 R4, R2, 0x79, RZ ;  /* 0x0000007902047810 */ /* 0x000fe20007ffe0ff */
[----:B-1----:R-:W-:-:S02]  /*15670*/  FMUL.FTZ R6, R31, R3 ;  /* 0x000000031f067220 */ /* 0x002fc40000410000 */
[----:B------:R-:W-:Y:S01]  /*15680*/  HMMA.16816.F32.BF16 R28, R12, R68, R84 ;  /* 0x000000440c1c723c */ /* 0x000fe20000041854 */
[----:B------:R-:W-:Y:S02]  /*15690*/  FSEL R167, R167, -INF , !P2 ;  /* 0xff800000a7a77808 */ /* 0x000fe40005000000 */
[----:B------:R-:W-:Y:S01]  /*156a0*/  FSEL R179, R179, -INF , !P6 ;  /* 0xff800000b3b37808 */ /* 0x000fe20007000000 */
[----:B----4-:R-:W-:Y:S01]  /*156b0*/  FMUL.FTZ R22, R44, R3 ;  /* 0x000000032c167220 */ /* 0x010fe20000410000 */
[C---:B------:R-:W-:Y:S02]  /*156c0*/  ISETP.GE.AND P2, PT, R4.reuse, R7, PT ;  /* 0x000000070400720c */ /* 0x040fe40003f46270 */
[----:B------:R-:W-:Y:S01]  /*156d0*/  ISETP.GE.AND P6, PT, R4, R5, PT ;  /* 0x000000050400720c */ /* 0x000fe20003fc6270 */
[----:B------:R1:W4:Y:S01]  /*156e0*/  MUFU.TANH R91, R22 ;  /* 0x00000016005b7308 */ /* 0x0003220000002400 */
[----:B------:R-:W-:Y:S02]  /*156f0*/  IADD3 R4, R2, 0x80, RZ ;  /* 0x0000008002047810 */ /* 0x000fe40007ffe0ff */
[----:B------:R-:W-:-:S02]  /*15700*/  FSEL R169, R169, -INF , !P0 ;  /* 0xff800000a9a97808 */ /* 0x000fc40004000000 */
[----:B------:R-:W-:Y:S02]  /*15710*/  FSEL R178, R178, -INF , !P4 ;  /* 0xff800000b2b27808 */ /* 0x000fe40006000000 */
[C---:B------:R-:W-:Y:S02]  /*15720*/  ISETP.GE.AND P0, PT, R4.reuse, R7, PT ;  /* 0x000000070400720c */ /* 0x040fe40003f06270 */
[----:B------:R-:W-:Y:S02]  /*15730*/  ISETP.GE.AND P4, PT, R4, R5, PT ;  /* 0x000000050400720c */ /* 0x000fe40003f86270 */
[----:B------:R-:W-:Y:S01]  /*15740*/  IADD3 R4, R2, 0x81, RZ ;  /* 0x0000008102047810 */ /* 0x000fe20007ffe0ff */
[----:B-1----:R-:W-:Y:S02]  /*15750*/  FMUL.FTZ R22, R45, R3 ;  /* 0x000000032d167220 */ /* 0x002fe40000410000 */
[----:B------:R-:W-:Y:S01]  /*15760*/  HMMA.16816.F32.BF16 R44, R8, R66, R48 ;  /* 0x00000042082c723c */ /* 0x000fe20000041830 */
[----:B------:R-:W-:Y:S01]  /*15770*/  FSEL R173, R173, -INF , !P1 ;  /* 0xff800000adad7808 */ /* 0x000fe20004800000 */
[----:B------:R1:W-:Y:S01]  /*15780*/  MUFU.TANH R64, R6 ;  /* 0x0000000600407308 */ /* 0x0003e20000002400 */
[----:B------:R-:W-:-:S02]  /*15790*/  FSEL R181, R181, -INF , !P3 ;  /* 0xff800000b5b57808 */ /* 0x000fc40005800000 */
[----:B------:R-:W-:-:S03]  /*157a0*/  ISETP.GE.AND P1, PT, R4, R7, PT ;  /* 0x000000070400720c */ /* 0x000fc60003f26270 */
[----:B------:R-:W-:Y:S01]  /*157b0*/  HMMA.16816.F32.BF16 R24, R12, R70, R24 ;  /* 0x000000460c18723c */ /* 0x000fe20000041818 */
[----:B------:R-:W-:Y:S02]  /*157c0*/  ISETP.GE.AND P3, PT, R4, R5, PT ;  /* 0x000000050400720c */ /* 0x000fe40003f66270 */
[----:B------:R-:W-:Y:S02]  /*157d0*/  IADD3 R4, R2, 0x88, RZ ;  /* 0x0000008802047810 */ /* 0x000fe40007ffe0ff */
[----:B------:R-:W-:Y:S02]  /*157e0*/  FSEL R172, R172, -INF , !P5 ;  /* 0xff800000acac7808 */ /* 0x000fe40006800000 */
[----:B------:R-:W-:Y:S02]  /*157f0*/  FSEL R176, R176, -INF , !P2 ;  /* 0xff800000b0b07808 */ /* 0x000fe40005000000 */
[----:B-1----:R-:W-:Y:S01]  /*15800*/  IADD3 R6, R2, 0x90, RZ ;  /* 0x0000009002067810 */ /* 0x002fe20007ffe0ff */
[----:B------:R-:W-:Y:S01]  /*15810*/  HMMA.16816.F32.BF16 R36, R8, R60, R28 ;  /* 0x0000003c0824723c */ /* 0x000fe2000004181c */
[----:B------:R-:W-:-:S02]  /*15820*/  FSEL R175, R175, -INF , !P4 ;  /* 0xff800000afaf7808 */ /* 0x000fc40006000000 */
[----:B------:R-:W-:Y:S02]  /*15830*/  FSEL R186, R186, -INF , !P1 ;  /* 0xff800000baba7808 */ /* 0x000fe40004800000 */
[C---:B------:R-:W-:Y:S02]  /*15840*/  ISETP.GE.AND P5, PT, R4.reuse, R7, PT ;  /* 0x000000070400720c */ /* 0x040fe40003fa6270 */
[----:B------:R-:W-:Y:S01]  /*15850*/  ISETP.GE.AND P2, PT, R4, R5, PT ;  /* 0x000000050400720c */ /* 0x000fe20003f46270 */
[----:B--2---:R-:W-:Y:S01]  /*15860*/  HMMA.16816.F32.BF16 R28, R12, R40, R32 ;  /* 0x000000280c1c723c */ /* 0x004fe20000041820 */
[C---:B------:R-:W-:Y:S01]  /*15870*/  ISETP.GE.AND P4, PT, R6.reuse, R7, PT ;  /* 0x000000070600720c */ /* 0x040fe20003f86270 */
[----:B------:R-:W1:Y:S01]  /*15880*/  LDSM.16.M88.4 R32, [R224+0x7800] ;  /* 0x00780000e020783b */ /* 0x000e620000000200 */
[----:B------:R-:W-:Y:S01]  /*15890*/  ISETP.GE.AND P1, PT, R6, R5, PT ;  /* 0x000000050600720c */ /* 0x000fe20003f26270 */
[----:B------:R-:W-:Y:S01]  /*158a0*/  FMUL.FTZ R6, R54, R3 ;  /* 0x0000000336067220 */ /* 0x000fe20000410000 */
[----:B------:R-:W-:Y:S01]  /*158b0*/  IADD3 R4, R2, 0x89, RZ ;  /* 0x0000008902047810 */ /* 0x000fe20007ffe0ff */
[----:B------:R2:W1:Y:S01]  /*158c0*/  MUFU.TANH R90, R22 ;  /* 0x00000016005a7308 */ /* 0x0004620000002400 */
[----:B------:R-:W-:-:S02]  /*158d0*/  FSEL R177, R177, -INF , !P6 ;  /* 0xff800000b1b17808 */ /* 0x000fc40007000000 */
[----:B------:R-:W-:Y:S01]  /*158e0*/  FSEL R187, R187, -INF , !P0 ;  /* 0xff800000bbbb7808 */ /* 0x000fe20004000000 */
[----:B------:R-:W-:Y:S01]  /*158f0*/  HMMA.16816.F32.BF16 R16, R16, R74, R76 ;  /* 0x0000004a1010723c */ /* 0x000fe2000004184c */
[----:B------:R-:W-:Y:S01]  /*15900*/  ISETP.GE.AND P6, PT, R4, R7, PT ;  /* 0x000000070400720c */ /* 0x000fe20003fc6270 */
[----:B------:R-:W-:-:S04]  /*15910*/  DEPBAR.LE SB0, 0x0 ;  /* 0x000080000000791a */ /* 0x000fc80000000000 */
[----:B------:R-:W-:Y:S01]  /*15920*/  ISETP.GE.AND P0, PT, R4, R5, PT ;  /* 0x000000050400720c */ /* 0x000fe20003f06270 */
[----:B------:R3:W-:Y:S01]  /*15930*/  MUFU.TANH R51, R6 ;  /* 0x0000000600337308 */ /* 0x0007e20000002400 */
[----:B------:R-:W-:Y:S01]  /*15940*/  IADD3 R4, R2, 0x91, RZ ;  /* 0x0000009102047810 */ /* 0x000fe20007ffe0ff */
[----:B--2---:R-:W-:Y:S01]  /*15950*/  FMUL.FTZ R22, R52, R3 ;  /* 0x0000000334167220 */ /* 0x004fe20000410000 */
[----:B------:R-:W-:Y:S02]  /*15960*/  FSEL R182, R182, -INF , !P3 ;  /* 0xff800000b6b67808 */ /* 0x000fe40005800000 */
[----:B------:R-:W-:-:S03]  /*15970*/  FSEL R188, R188, -INF , !P5 ;  /* 0xff800000bcbc7808 */ /* 0x000fc60006800000 */
[----:B------:R2:W1:Y:S01]  /*15980*/  MUFU.TANH R59, R22 ;  /* 0x00000016003b7308 */ /* 0x0004620000002400 */
[----:B------:R-:W-:Y:S02]  /*15990*/  FSEL R185, R185, -INF , !P0 ;  /* 0xff800000b9b97808 */ /* 0x000fe40004000000 */
[----:B------:R-:W-:Y:S02]  /*159a0*/  FSEL R183, R183, -INF , !P4 ;  /* 0xff800000b7b77808 */ /* 0x000fe40006000000 */
[----:B---3--:R-:W-:Y:S02]  /*159b0*/  IADD3 R6, R2, 0x99, RZ ;  /* 0x0000009902067810 */ /* 0x008fe40007ffe0ff */
[C---:B------:R-:W-:Y:S02]  /*159c0*/  ISETP.GE.AND P3, PT, R4.reuse, R7, PT ;  /* 0x000000070400720c */ /* 0x040fe40003f66270 */
[----:B------:R-:W-:Y:S02]  /*159d0*/  ISETP.GE.AND P5, PT, R4, R5, PT ;  /* 0x000000050400720c */ /* 0x000fe40003fa6270 */
[----:B------:R-:W-:-:S02]  /*159e0*/  ISETP.GE.AND P0, PT, R6, R7, PT ;  /* 0x000000070600720c */ /* 0x000fc40003f06270 */
[----:B------:R-:W-:Y:S01]  /*159f0*/  ISETP.GE.AND P4, PT, R6, R5, PT ;  /* 0x000000050600720c */ /* 0x000fe20003f86270 */
[-C--:B--2---:R-:W-:Y:S01]  /*15a00*/  FMUL.FTZ R22, R53, R3.reuse ;  /* 0x0000000335167220 */ /* 0x084fe20000410000 */
[----:B------:R-:W-:Y:S01]  /*15a10*/  IADD3 R4, R2, 0x98, RZ ;  /* 0x0000009802047810 */ /* 0x000fe20007ffe0ff */
[----:B------:R-:W-:Y:S01]  /*15a20*/  FMUL.FTZ R6, R44, R3 ;  /* 0x000000032c067220 */ /* 0x000fe20000410000 */
[----:B------:R-:W-:Y:S01]  /*15a30*/  FSEL R180, R180, -INF , !P2 ;  /* 0xff800000b4b47808 */ /* 0x000fe20005000000 */
[----:B------:R2:W-:Y:S01]  /*15a40*/  MUFU.TANH R52, R22 ;  /* 0x0000001600347308 */ /* 0x0005e20000002400 */
[----:B------:R-:W-:Y:S02]  /*15a50*/  FSEL R184, R184, -INF , !P6 ;  /* 0xff800000b8b87808 */ /* 0x000fe40007000000 */
[C---:B------:R-:W-:Y:S02]  /*15a60*/  ISETP.GE.AND P2, PT, R4.reuse, R7, PT ;  /* 0x000000070400720c */ /* 0x040fe40003f46270 */
[----:B------:R-:W-:Y:S01]  /*15a70*/  ISETP.GE.AND P6, PT, R4, R5, PT ;  /* 0x000000050400720c */ /* 0x000fe20003fc6270 */
[----:B------:R-:W-:Y:S01]  /*15a80*/  HMMA.16816.F32.BF16 R24, R8, R62, R24 ;  /* 0x0000003e0818723c */ /* 0x000fe20000041818 */
[----:B------:R-:W-:Y:S01]  /*15a90*/  IADD3 R4, R2, 0xa0, RZ ;  /* 0x000000a002047810 */ /* 0x000fe20007ffe0ff */
[----:B------:R3:W-:Y:S01]  /*15aa0*/  MUFU.TANH R49, R6 ;  /* 0x0000000600317308 */ /* 0x0007e20000002400 */
[----:B------:R-:W-:-:S02]  /*15ab0*/  FSEL R165, R165, -INF , !P1 ;  /* 0xff800000a5a57808 */ /* 0x000fc40004800000 */
[----:B------:R-:W-:Y:S01]  /*15ac0*/  FSEL R174, R174, -INF , !P3 ;  /* 0xff800000aeae7808 */ /* 0x000fe20005800000 */
[----:B--2---:R-:W-:Y:S01]  /*15ad0*/  FMUL.FTZ R22, R55, R3 ;  /* 0x0000000337167220 */ /* 0x004fe20000410000 */
[----:B------:R-:W-:Y:S02]  /*15ae0*/  FSEL R164, R164, -INF , !P5 ;  /* 0xff800000a4a47808 */ /* 0x000fe40006800000 */
[----:B------:R-:W-:Y:S01]  /*15af0*/  FSEL R155, R155, -INF , !P2 ;  /* 0xff8000009b9b7808 */ /* 0x000fe20005000000 */
[----:B------:R2:W1:Y:S01]  /*15b00*/  MUFU.TANH R50, R22 ;  /* 0x0000001600327308 */ /* 0x0004620000002400 */
[----:B---3--:R-:W-:Y:S02]  /*15b10*/  IADD3 R6, R2, 0xa1, RZ ;  /* 0x000000a102067810 */ /* 0x008fe40007ffe0ff */
[C---:B------:R-:W-:Y:S02]  /*15b20*/  ISETP.GE.AND P1, PT, R4.reuse, R7, PT ;  /* 0x000000070400720c */ /* 0x040fe40003f26270 */
[----:B------:R-:W-:-:S02]  /*15b30*/  ISETP.GE.AND P3, PT, R4, R5, PT ;  /* 0x000000050400720c */ /* 0x000fc40003f66270 */
[C---:B------:R-:W-:Y:S02]  /*15b40*/  ISETP.GE.AND P5, PT, R6.reuse, R7, PT ;  /* 0x000000070600720c */ /* 0x040fe40003fa6270 */
[----:B------:R-:W-:Y:S01]  /*15b50*/  ISETP.GE.AND P2, PT, R6, R5, PT ;  /* 0x000000050600720c */ /* 0x000fe20003f46270 */
[-C--:B------:R-:W-:Y:S01]  /*15b60*/  FMUL.FTZ R6, R46, R3.reuse ;  /* 0x000000032e067220 */ /* 0x080fe20000410000 */
[----:B------:R-:W-:Y:S01]  /*15b70*/  IADD3 R4, R2, 0xa8, RZ ;  /* 0x000000a802047810 */ /* 0x000fe20007ffe0ff */
[----:B--2---:R-:W-:Y:S01]  /*15b80*/  FMUL.FTZ R22, R45, R3 ;  /* 0x000000032d167220 */ /* 0x004fe20000410000 */
[----:B------:R-:W-:Y:S01]  /*15b90*/  FSEL R148, R148, -INF , !P6 ;  /* 0xff80000094947808 */ /* 0x000fe20007000000 */
[----:B------:R2:W-:Y:S01]  /*15ba0*/  MUFU.TANH R45, R6 ;  /* 0x00000006002d7308 */ /* 0x0005e20000002400 */
[----:B------:R-:W-:Y:S02]  /*15bb0*/  FSEL R154, R154, -INF , !P0 ;  /* 0xff8000009a9a7808 */ /* 0x000fe40004000000 */
[----:B------:R-:W-:-:S02]  /*15bc0*/  ISETP.GE.AND P6, PT, R4, R7, PT ;  /* 0x000000070400720c */ /* 0x000fc40003fc6270 */
[----:B------:R-:W-:-:S03]  /*15bd0*/  ISETP.GE.AND P0, PT, R4, R5, PT ;  /* 0x000000050400720c */ /* 0x000fc60003f06270 */
[----:B------:R3:W-:Y:S01]  /*15be0*/  MUFU.TANH R48, R22 ;  /* 0x0000001600307308 */ /* 0x0007e20000002400 */
[C---:B------:R-:W-:Y:S02]  /*15bf0*/  IADD3 R4, R2.reuse, 0xa9, RZ ;  /* 0x000000a902047810 */ /* 0x040fe40007ffe0ff */
[----:B------:R-:W-:Y:S02]  /*15c00*/  FSEL R147, R147, -INF , !P4 ;  /* 0xff80000093937808 */ /* 0x000fe40006000000 */
[----:B------:R-:W-:Y:S02]  /*15c10*/  FSEL R139, R139, -INF , !P1 ;  /* 0xff8000008b8b7808 */ /* 0x000fe40004800000 */
[----:B--2---:R-:W-:Y:S02]  /*15c20*/  IADD3 R6, R2, 0xb0, RZ ;  /* 0x000000b002067810 */ /* 0x004fe40007ffe0ff */
[----:B------:R-:W-:Y:S01]  /*15c30*/  FSEL R137, R137, -INF , !P3 ;  /* 0xff80000089897808 */ /* 0x000fe20005800000 */
[----:B---3--:R-:W-:Y:S01]  /*15c40*/  FMUL.FTZ R22, R47, R3 ;  /* 0x000000032f167220 */ /* 0x008fe20000410000 */
[----:B------:R-:W-:-:S03]  /*15c50*/  FSEL R146, R146, -INF , !P5 ;  /* 0xff80000092927808 */ /* 0x000fc60006800000 */
[----:B------:R2:W3:Y:S01]  /*15c60*/  MUFU.TANH R44, R22 ;  /* 0x00000016002c7308 */ /* 0x0004e20000002400 */
[C---:B------:R-:W-:Y:S01]  /*15c70*/  ISETP.GE.AND P4, PT, R4.reuse, R7, PT ;  /* 0x000000070400720c */ /* 0x040fe20003f86270 */
[----:B------:R-:W-:Y:S01]  /*15c80*/  HMMA.16816.F32.BF16 R12, R12, R42, R16 ;  /* 0x0000002a0c0c723c */ /* 0x000fe20000041810 */
[----:B------:R-:W-:Y:S02]  /*15c90*/  ISETP.GE.AND P1, PT, R4, R5, PT ;  /* 0x000000050400720c */ /* 0x000fe40003f26270 */
[C---:B------:R-:W-:Y:S02]  /*15ca0*/  ISETP.GE.AND P3, PT, R6.reuse, R7, PT ;  /* 0x000000070600720c */ /* 0x040fe40003f66270 */
[----:B------:R-:W-:Y:S02]  /*15cb0*/  ISETP.GE.AND P5, PT, R6, R5, PT ;  /* 0x000000050600720c */ /* 0x000fe40003fa6270 */
[C---:B------:R-:W-:Y:S02]  /*15cc0*/  IADD3 R4, R2.reuse, 0xb1, RZ ;  /* 0x000000b102047810 */ /* 0x040fe40007ffe0ff */
[----:B------:R-:W-:Y:S01]  /*15cd0*/  IADD3 R6, R2, 0xb8, RZ ;  /* 0x000000b802067810 */ /* 0x000fe20007ffe0ff */
[----:B--2---:R-:W-:Y:S01]  /*15ce0*/  FMUL.FTZ R22, R36, R3 ;  /* 0x0000000324167220 */ /* 0x004fe20000410000 */
[----:B------:R-:W-:-:S02]  /*15cf0*/  FSEL R132, R132, -INF , !P2 ;  /* 0xff80000084847808 */ /* 0x000fc40005000000 */
[----:B------:R-:W-:Y:S01]  /*15d00*/  FSEL R111, R111, -INF , !P6 ;  /* 0xff8000006f6f7808 */ /* 0x000fe20007000000 */
[----:B------:R2:W1:Y:S01]  /*15d10*/  MUFU.TANH R41, R22 ;  /* 0x0000001600297308 */ /* 0x0004620000002400 */
[----:B------:R-:W-:Y:S02]  /*15d20*/  FSEL R103, R103, -INF , !P0 ;  /* 0xff80000067677808 */ /* 0x000fe40004000000 */
[----:B------:R-:W-:Y:S02]  /*15d30*/  FSEL R110, R110, -INF , !P4 ;  /* 0xff8000006e6e7808 */ /* 0x000fe40006000000 */
[C---:B------:R-:W-:Y:S02]  /*15d40*/  ISETP.GE.AND P2, PT, R4.reuse, R7, PT ;  /* 0x000000070400720c */ /* 0x040fe40003f46270 */
[----:B------:R-:W-:Y:S02]  /*15d50*/  ISETP.GE.AND P6, PT, R4, R5, PT ;  /* 0x000000050400720c */ /* 0x000fe40003fc6270 */
[----:B------:R-:W-:-:S02]  /*15d60*/  ISETP.GE.AND P0, PT, R6, R7, PT ;  /* 0x000000070600720c */ /* 0x000fc40003f06270 */
[----:B------:R-:W-:Y:S02]  /*15d70*/  ISETP.GE.AND P4, PT, R6, R5, PT ;  /* 0x000000050600720c */ /* 0x000fe40003f86270 */
[C---:B------:R-:W-:Y:S01]  /*15d80*/  IADD3 R4, R2.reuse, 0xb9, RZ ;  /* 0x000000b902047810 */ /* 0x040fe20007ffe0ff */
[----:B--2---:R-:W-:Y:S01]  /*15d90*/  FMUL.FTZ R22, R37, R3 ;  /* 0x0000000325167220 */ /* 0x004fe20000410000 */
[----:B------:R-:W-:Y:S02]  /*15da0*/  IADD3 R6, R2, 0xc0, RZ ;  /* 0x000000c002067810 */ /* 0x000fe40007ffe0ff */
[----:B------:R-:W-:Y:S01]  /*15db0*/  FSEL R101, R101, -INF , !P1 ;  /* 0xff80000065657808 */ /* 0x000fe20004800000 */
[----:B------:R2:W-:Y:S01]  /*15dc0*/  MUFU.TANH R40, R22 ;  /* 0x0000001600287308 */ /* 0x0005e20000002400 */
[----:B------:R-:W-:Y:S02]  /*15dd0*/  FSEL R100, R100, -INF , !P3 ;  /* 0xff80000064647808 */ /* 0x000fe40005800000 */
[----:B------:R-:W-:-:S02]  /*15de0*/  FSEL R96, R96, -INF , !P5 ;  /* 0xff80000060607808 */ /* 0x000fc40006800000 */
[----:B------:R-:W-:Y:S02]  /*15df0*/  FSEL R99, R99, -INF , !P2 ;  /* 0xff80000063637808 */ /* 0x000fe40005000000 */
[C---:B------:R-:W-:Y:S02]  /*15e00*/  ISETP.GE.AND P1, PT, R4.reuse, R7, PT ;  /* 0x000000070400720c */ /* 0x040fe40003f26270 */
[----:B------:R-:W-:Y:S02]  /*15e10*/  ISETP.GE.AND P3, PT, R4, R5, PT ;  /* 0x000000050400720c */ /* 0x000fe40003f66270 */
[C---:B------:R-:W-:Y:S02]  /*15e20*/  ISETP.GE.AND P5, PT, R6.reuse, R7, PT ;  /* 0x000000070600720c */ /* 0x040fe40003fa6270 */
[----:B------:R-:W-:Y:S01]  /*15e30*/  ISETP.GE.AND P2, PT, R6, R5, PT ;  /* 0x000000050600720c */ /* 0x000fe20003f46270 */
[-C--:B------:R-:W-:Y:S02]  /*15e40*/  FMUL.FTZ R6, R24, R3.reuse ;  /* 0x0000000318067220 */ /* 0x080fe40000410000 */
[----:B--2---:R-:W-:Y:S01]  /*15e50*/  FMUL.FTZ R22, R38, R3 ;  /* 0x0000000326167220 */ /* 0x004fe20000410000 */
[----:B------:R-:W-:Y:S01]  /*15e60*/  IADD3 R4, R2, 0xc1, RZ ;  /* 0x000000c102047810 */ /* 0x000fe20007ffe0ff */
[----:B-1----:R-:W-:Y:S01]  /*15e70*/  HMMA.16816.F32.BF16 R28, R8, R32, R28 ;  /* 0x00000020081c723c */ /* 0x002fe2000004181c */
[----:B------:R-:W-:Y:S01]  /*15e80*/  FSEL R95, R95, -INF , !P6 ;  /* 0xff8000005f5f7808 */ /* 0x000fe20007000000 */
[----:B------:R1:W-:Y:S01]  /*15e90*/  MUFU.TANH R37, R22 ;  /* 0x0000001600257308 */ /* 0x0003e20000002400 */
[----:B------:R-:W-:-:S02]  /*15ea0*/  FSEL R38, R23, -INF , !P0 ;  /* 0xff80000017267808 */ /* 0x000fc40004000000 */
[C---:B------:R-:W-:Y:S02]  /*15eb0*/  ISETP.GE.AND P6, PT, R4.reuse, R7, PT ;  /* 0x000000070400720c */ /* 0x040fe40003fc6270 */
[----:B------:R-:W-:Y:S02]  /*15ec0*/  ISETP.GE.AND P0, PT, R4, R5, PT ;  /* 0x000000050400720c */ /* 0x000fe40003f06270 */
[----:B------:R-:W-:Y:S01]  /*15ed0*/  IADD3 R4, R2, 0xc8, RZ ;  /* 0x000000c802047810 */ /* 0x000fe20007ffe0ff */
[----:B------:R2:W-:Y:S01]  /*15ee0*/  MUFU.TANH R23, R6 ;  /* 0x0000000600177308 */ /* 0x0005e20000002400 */
[----:B------:R-:W-:Y:S02]  /*15ef0*/  FSEL R92, R92, -INF , !P4 ;  /* 0xff8000005c5c7808 */ /* 0x000fe40006000000 */
[----:B------:R-:W-:Y:S01]  /*15f00*/  FSEL R94, R94, -INF , !P1 ;  /* 0xff8000005e5e7808 */ /* 0x000fe20004800000 */
[----:B-1----:R-:W-:Y:S01]  /*15f10*/  FMUL.FTZ R22, R39, R3 ;  /* 0x0000000327167220 */ /* 0x002fe20000410000 */
[----:B------:R-:W-:-:S02]  /*15f20*/  ISETP.GE.AND P4, PT, R4, R7, PT ;  /* 0x000000070400720c */ /* 0x000fc40003f86270 */
[----:B------:R-:W-:Y:S01]  /*15f30*/  ISETP.GE.AND P1, PT, R4, R5, PT ;  /* 0x000000050400720c */ /* 0x000fe20003f26270 */
[----:B------:R-:W1:Y:S01]  /*15f40*/  MUFU.TANH R36, R22 ;  /* 0x0000001600247308 */ /* 0x000e620000002400 */
[----:B--2---:R-:W-:Y:S01]  /*15f50*/  FMUL.FTZ R6, R25, R3 ;  /* 0x0000000319067220 */ /* 0x004fe20000410000 */
[----:B------:R-:W-:-:S06]  /*15f60*/  IADD3 R4, R2, 0xc9, RZ ;  /* 0x000000c902047810 */ /* 0x000fcc0007ffe0ff */
[----:B------:R2:W-:Y:S01]  /*15f70*/  MUFU.TANH R22, R6 ;  /* 0x0000000600167308 */ /* 0x0005e20000002400 */
[----:B------:R-:W-:Y:S01]  /*15f80*/  FSEL R93, R93, -INF , !P3 ;  /* 0xff8000005d5d7808 */ /* 0x000fe20005800000 */
[----:B------:R-:W-:Y:S01]  /*15f90*/  HMMA.16816.F32.BF16 R8, R8, R34, R12 ;  /* 0x000000220808723c */ /* 0x000fe2000004180c */
[----:B----4-:R-:W-:Y:S02]  /*15fa0*/  FSEL R91, R91, -INF , !P5 ;  /* 0xff8000005b5b7808 */ /* 0x010fe40006800000 */
[C---:B------:R-:W-:Y:S02]  /*15fb0*/  ISETP.GE.AND P3, PT, R4.reuse, R7, PT ;  /* 0x000000070400720c */ /* 0x040fe40003f66270 */
[----:B------:R-:W-:Y:S02]  /*15fc0*/  ISETP.GE.AND P5, PT, R4, R5, PT ;  /* 0x000000050400720c */ /* 0x000fe40003fa6270 */
[----:B------:R-:W-:Y:S01]  /*15fd0*/  IADD3 R4, R2, 0xd0, RZ ;  /* 0x000000d002047810 */ /* 0x000fe20007ffe0ff */
[----:B--2---:R-:W-:-:S04]  /*15fe0*/  FMUL.FTZ R6, R26, R3 ;  /* 0x000000031a067220 */ /* 0x004fc80000410000 */
[----:B------:R2:W4:Y:S01]  /*15ff0*/  MUFU.TANH R18, R6 ;  /* 0x0000000600127308 */ /* 0x0005220000002400 */
[----:B------:R-:W-:Y:S02]  /*16000*/  FSEL R89, R89, -INF , !P2 ;  /* 0xff80000059597808 */ /* 0x000fe40005000000 */
[----:B------:R-:W-:Y:S02]  /*16010*/  FSEL R88, R88, -INF , !P0 ;  /* 0xff80000058587808 */ /* 0x000fe40004000000 */
[----:B------:R-:W-:Y:S02]  /*16020*/  FSEL R190, R81, -INF , !P4 ;  /* 0xff80000051be7808 */ /* 0x000fe40006000000 */
[----:B------:R-:W-:Y:S02]  /*16030*/  ISETP.GE.AND P2, PT, R4, R7, PT ;  /* 0x000000070400720c */ /* 0x000fe40003f46270 */
[----:B------:R-:W-:Y:S02]  /*16040*/  FSEL R189, R90, -INF , !P6 ;  /* 0xff8000005abd7808 */ /* 0x000fe40007000000 */
[----:B--2---:R-:W-:-:S04]  /*16050*/  IADD3 R6, R2, 0xd1, RZ ;  /* 0x000000d102067810 */ /* 0x004fc80007ffe0ff */
[C---:B------:R-:W-:Y:S02]  /*16060*/  ISETP.GE.AND P0, PT, R6.reuse, R7, PT ;  /* 0x000000070600720c */ /* 0x040fe40003f06270 */
[-C--:B------:R-:W-:Y:S02]  /*16070*/  ISETP.GE.AND P4, PT, R6, R5.reuse, PT ;  /* 0x000000050600720c */ /* 0x080fe40003f86270 */
[----:B------:R-:W-:Y:S02]  /*16080*/  IADD3 R6, R2, 0xd9, RZ ;  /* 0x000000d902067810 */ /* 0x000fe40007ffe0ff */
[----:B------:R-:W-:Y:S02]  /*16090*/  FSEL R90, R64, -INF , !P5 ;  /* 0xff800000405a7808 */ /* 0x000fe40006800000 */
[----:B------:R-:W-:Y:S02]  /*160a0*/  FSEL R196, R59, -INF , !P2 ;  /* 0xff8000003bc47808 */ /* 0x000fe40005000000 */
[----:B------:R-:W-:-:S02]  /*160b0*/  ISETP.GE.AND P6, PT, R4, R5, PT ;  /* 0x000000050400720c */ /* 0x000fc40003fc6270 */
[C---:B------:R-:W-:Y:S02]  /*160c0*/  ISETP.GE.AND P5, PT, R6.reuse, R7, PT ;  /* 0x000000070600720c */ /* 0x040fe40003fa6270 */
[----:B------:R-:W-:Y:S01]  /*160d0*/  ISETP.GE.AND P2, PT, R6, R5, PT ;  /* 0x000000050600720c */ /* 0x000fe20003f46270 */
[----:B------:R-:W-:Y:S01]  /*160e0*/  FMUL.FTZ R6, R30, R3 ;  /* 0x000000031e067220 */ /* 0x000fe20000410000 */
[----:B------:R-:W-:Y:S02]  /*160f0*/  IADD3 R4, R2, 0xd8, RZ ;  /* 0x000000d802047810 */ /* 0x000fe40007ffe0ff */
[----:B------:R-:W-:Y:S01]  /*16100*/  FSEL R39, R65, -INF , !P1 ;  /* 0xff80000041277808 */ /* 0x000fe20004800000 */
[----:B------:R2:W-:Y:S01]  /*16110*/  MUFU.TANH R14, R6 ;  /* 0x00000006000e7308 */ /* 0x0005e20000002400 */
[----:B------:R-:W-:Y:S02]  /*16120*/  FSEL R191, R80, -INF , !P3 ;  /* 0xff80000050bf7808 */ /* 0x000fe40005800000 */
[----:B------:R-:W-:-:S02]  /*16130*/  ISETP.GE.AND P1, PT, R4, R7, PT ;  /* 0x000000070400720c */ /* 0x000fc40003f26270 */
[----:B------:R-:W-:Y:S02]  /*16140*/  ISETP.GE.AND P3, PT, R4, R5, PT ;  /* 0x000000050400720c */ /* 0x000fe40003f66270 */
[----:B------:R-:W-:Y:S01]  /*16150*/  IADD3 R4, R2, 0xe0, RZ ;  /* 0x000000e002047810 */ /* 0x000fe20007ffe0ff */
[----:B------:R-:W-:Y:S01]  /*16160*/  FMUL.FTZ R12, R29, R3 ;  /* 0x000000031d0c7220 */ /* 0x000fe20000410000 */
[----:B------:R-:W-:Y:S02]  /*16170*/  FSEL R59, R51, -INF , !P6 ;  /* 0xff800000333b7808 */ /* 0x000fe40007000000 */
[----:B------:R-:W-:Y:S02]  /*16180*/  FSEL R192, R50, -INF , !P4 ;  /* 0xff80000032c07808 */ /* 0x000fe40006000000 */
[----:B------:R-:W-:Y:S02]  /*16190*/  FSEL R198, R49, -INF , !P1 ;  /* 0xff80000031c67808 */ /* 0x000fe40004800000 */
[----:B--2---:R-:W-:-:S02]  /*161a0*/  IADD3 R6, R2, 0xe1, RZ ;  /* 0x000000e102067810 */ /* 0x004fc40007ffe0ff */
[-C--:B------:R-:W-:Y:S02]  /*161b0*/  ISETP.GE.AND P6, PT, R4, R7.reuse, PT ;  /* 0x000000070400720c */ /* 0x080fe40003fc6270 */
[C---:B------:R-:W-:Y:S02]  /*161c0*/  ISETP.GE.AND P4, PT, R6.reuse, R7, PT ;  /* 0x000000070600720c */ /* 0x040fe40003f86270 */
[----:B------:R-:W-:Y:S01]  /*161d0*/  ISETP.GE.AND P1, PT, R6, R5, PT ;  /* 0x000000050600720c */ /* 0x000fe20003f26270 */
[----:B------:R2:W-:Y:S01]  /*161e0*/  MUFU.TANH R15, R12 ;  /* 0x0000000c000f7308 */ /* 0x0005e20000002400 */
[----:B------:R-:W-:Y:S01]  /*161f0*/  IADD3 R6, R2, 0xe9, RZ ;  /* 0x000000e902067810 */ /* 0x000fe20007ffe0ff */
[----:B------:R-:W-:Y:S01]  /*16200*/  FMUL.FTZ R8, R8, R3 ;  /* 0x0000000308087220 */ /* 0x000fe20000410000 */
[----:B------:R-:W-:Y:S02]  /*16210*/  FSEL R197, R52, -INF , !P0 ;  /* 0xff80000034c57808 */ /* 0x000fe40004000000 */
[----:B---3--:R-:W-:-:S02]  /*16220*/  FSEL R202, R44, -INF , !P2 ;  /* 0xff8000002cca7808 */ /* 0x008fc40005000000 */
[----:B------:R-:W-:Y:S02]  /*16230*/  FSEL R206, R41, -INF , !P6 ;  /* 0xff80000029ce7808 */ /* 0x000fe40007000000 */
[----:B------:R-:W-:Y:S02]  /*16240*/  ISETP.GE.AND P0, PT, R4, R5, PT ;  /* 0x000000050400720c */ /* 0x000fe40003f06270 */
[C---:B------:R-:W-:Y:S02]  /*16250*/  ISETP.GE.AND P2, PT, R6.reuse, R7, PT ;  /* 0x000000070600720c */ /* 0x040fe40003f46270 */
[----:B------:R-:W-:Y:S01]  /*16260*/  ISETP.GE.AND P6, PT, R6, R5, PT ;  /* 0x000000050600720c */ /* 0x000fe20003fc6270 */
[-C--:B--2---:R-:W-:Y:S01]  /*16270*/  FMUL.FTZ R12, R31, R3.reuse ;  /* 0x000000031f0c7220 */ /* 0x084fe20000410000 */
[----:B------:R-:W-:Y:S01]  /*16280*/  IADD3 R4, R2, 0xe8, RZ ;  /* 0x000000e802047810 */ /* 0x000fe20007ffe0ff */
[-C--:B------:R-:W-:Y:S02]  /*16290*/  FMUL.FTZ R6, R9, R3.reuse ;  /* 0x0000000309067220 */ /* 0x080fe40000410000 */
[----:B------:R-:W-:Y:S01]  /*162a0*/  FMUL.FTZ R16, R27, R3 ;  /* 0x000000031b107220 */ /* 0x000fe20000410000 */
[----:B------:R-:W2:Y:S01]  /*162b0*/  MUFU.TANH R13, R12 ;  /* 0x0000000c000d7308 */ /* 0x000ea20000002400 */
[----:B------:R-:W-:-:S02]  /*162c0*/  FSEL R193, R45, -INF , !P3 ;  /* 0xff8000002dc17808 */ /* 0x000fc40005800000 */
[----:B------:R-:W-:Y:S02]  /*162d0*/  ISETP.GE.AND P3, PT, R4, R7, PT ;  /* 0x000000070400720c */ /* 0x000fe40003f66270 */
[----:B------:R-:W-:-:S03]  /*162e0*/  FSEL R199, R48, -INF , !P5 ;  /* 0xff80000030c77808 */ /* 0x000fc60006800000 */
[----:B------:R-:W-:Y:S01]  /*162f0*/  MUFU.TANH R12, R8 ;  /* 0x00000008000c7308 */ /* 0x000fe20000002400 */
[----:B------:R-:W-:Y:S02]  /*16300*/  ISETP.GE.AND P5, PT, R4, R5, PT ;  /* 0x000000050400720c */ /* 0x000fe40003fa6270 */
[----:B------:R-:W-:-:S05]  /*16310*/  IADD3 R4, R2, 0xf0, RZ ;  /* 0x000000f002047810 */ /* 0x000fca0007ffe0ff */
[----:B------:R3:W-:Y:S01]  /*16320*/  MUFU.TANH R8, R6 ;  /* 0x0000000600087308 */ /* 0x0007e20000002400 */
[----:B-1----:R-:W-:Y:S02]  /*16330*/  FSEL R204, R36, -INF , !P1 ;  /* 0xff80000024cc7808 */ /* 0x002fe40004800000 */
[----:B------:R-:W-:-:S05]  /*16340*/  FSEL R208, R23, -INF , !P3 ;  /* 0xff80000017d07808 */ /* 0x000fca0005800000 */
[----:B------:R1:W1:Y:S01]  /*16350*/  MUFU.TANH R17, R16 ;  /* 0x0000001000117308 */ /* 0x0002620000002400 */
[----:B------:R-:W-:Y:S01]  /*16360*/  FSEL R203, R37, -INF , !P0 ;  /* 0xff80000025cb7808 */ /* 0x000fe20004000000 */
[----:B------:R-:W-:Y:S01]  /*16370*/  FMUL.FTZ R10, R10, R3 ;  /* 0x000000030a0a7220 */ /* 0x000fe20000410000 */
[----:B------:R-:W-:Y:S02]  /*16380*/  FSEL R207, R40, -INF , !P4 ;  /* 0xff80000028cf7808 */ /* 0x000fe40006000000 */
[----:B---3--:R-:W-:Y:S02]  /*16390*/  IADD3 R6, R2, 0xf1, RZ ;  /* 0x000000f102067810 */ /* 0x008fe40007ffe0ff */
[-C--:B------:R-:W-:Y:S02]  /*163a0*/  ISETP.GE.AND P0, PT, R4, R7.reuse, PT ;  /* 0x000000070400720c */ /* 0x080fe40003f06270 */
[----:B------:R-:W-:Y:S01]  /*163b0*/  ISETP.GE.AND P1, PT, R6, R7, PT ;  /* 0x000000070600720c */ /* 0x000fe20003f26270 */
[----:B-1----:R-:W-:Y:S01]  /*163c0*/  FMUL.FTZ R16, R28, R3 ;  /* 0x000000031c107220 */ /* 0x002fe20000410000 */
[----:B------:R-:W-:Y:S01]  /*163d0*/  ISETP.GE.AND P3, PT, R6, R5, PT ;  /* 0x000000050600720c */ /* 0x000fe20003f66270 */
[----:B------:R-:W-:Y:S01]  /*163e0*/  FMUL.FTZ R6, R11, R3 ;  /* 0x000000030b067220 */ /* 0x000fe20000410000 */
[----:B------:R-:W-:Y:S01]  /*163f0*/  ISETP.GE.AND P4, PT, R4, R5, PT ;  /* 0x000000050400720c */ /* 0x000fe20003f86270 */
[----:B------:R-:W-:Y:S01]  /*16400*/  FMUL.FTZ R3, R124, R3 ;  /* 0x000000037c037220 */ /* 0x000fe20000410000 */
[----:B------:R-:W-:Y:S01]  /*16410*/  IADD3 R4, R2, 0xf8, RZ ;  /* 0x000000f802047810 */ /* 0x000fe20007ffe0ff */
[----:B------:R-:W1:Y:S01]  /*16420*/  MUFU.TANH R16, R16 ;  /* 0x0000001000107308 */ /* 0x000e620000002400 */
[----:B----4-:R-:W-:-:S02]  /*16430*/  FSEL R205, R18, -INF , !P5 ;  /* 0xff80000012cd7808 */ /* 0x010fc40006800000 */
[----:B------:R-:W-:Y:S02]  /*16440*/  FSEL R209, R22, -INF , !P2 ;  /* 0xff80000016d17808 */ /* 0x000fe40005000000 */
[C---:B------:R-:W-:Y:S02]  /*16450*/  ISETP.GE.AND P5, PT, R4.reuse, R7, PT ;  /* 0x000000070400720c */ /* 0x040fe40003fa6270 */
[----:B------:R-:W-:Y:S01]  /*16460*/  ISETP.GE.AND P2, PT, R4, R5, PT ;  /* 0x000000050400720c */ /* 0x000fe20003f46270 */
[----:B------:R-:W3:Y:S01]  /*16470*/  MUFU.TANH R10, R10 ;  /* 0x0000000a000a7308 */ /* 0x000ee20000002400 */
[----:B--2---:R-:W-:Y:S02]  /*16480*/  FSEL R211, R13, -INF , !P3 ;  /* 0xff8000000dd37808 */ /* 0x004fe40005800000 */
[----:B------:R-:W-:-:S05]  /*16490*/  ISETP.GT.AND P3, PT, R214, R215, PT ;  /* 0x000000d7d600720c */ /* 0x000fca0003f64270 */
[----:B------:R-:W2:Y:S01]  /*164a0*/  MUFU.TANH R4, R6 ;  /* 0x0000000600047308 */ /* 0x000ea20000002400 */
[----:B------:R-:W-:-:S07]  /*164b0*/  FSEL R124, R17, -INF , !P6 ;  /* 0xff800000117c7808 */ /* 0x000fce0007000000 */
[----:B------:R-:W4:Y:S01]  /*164c0*/  MUFU.TANH R3, R3 ;  /* 0x0000000300037308 */ /* 0x000f220000002400 */
[----:B------:R-:W-:Y:S01]  /*164d0*/  BAR.SYNC.DEFER_BLOCKING 0x0 ;  /* 0x0000000000007b1d */ /* 0x000fe20000010000 */
[C---:B------:R-:W-:Y:S02]  /*164e0*/  ISETP.GE.AND P6, PT, R2.reuse, R7, PT ;  /* 0x000000070200720c */ /* 0x040fe40003fc6270 */
[----:B------:R-:W-:Y:S02]  /*164f0*/  IADD3 R2, R2, 0xf9, RZ ;  /* 0x000000f902027810 */ /* 0x000fe40007ffe0ff */
[----:B-1----:R-:W-:Y:S02]  /*16500*/  FSEL R212, R16, -INF , !P0 ;  /* 0xff80000010d47808 */ /* 0x002fe40004000000 */
        /* <DEDUP_REMOVED lines=8> */
[----:B------:R-:W-:Y:S02]  /*16590*/  FSEL R201, R12, -INF , !P5 ;  /* 0xff8000000cc97808 */ /* 0x000fe40006800000 */
[----:B---3--:R-:W-:-:S02]  /*165a0*/  FSEL R200, R10, -INF , !P2 ;  /* 0xff8000000ac87808 */ /* 0x008fc40005000000 */
[----:B------:R-:W-:Y:S02]  /*165b0*/  FSEL R214, R8, -INF , !P4 ;  /* 0xff80000008d67808 */ /* 0x000fe40006000000 */
[----:B--2---:R-:W-:Y:S02]  /*165c0*/  FSEL R215, R4, -INF , !P1 ;  /* 0xff80000004d77808 */ /* 0x004fe40004800000 */
[----:B----4-:R-:W-:Y:S01]  /*165d0*/  FSEL R23, R3, -INF , !P6 ;  /* 0xff80000003177808 */ /* 0x010fe20007000000 */
        /* <DEDUP_REMOVED lines=44> */
[C---:B------:R-:W-:Y:S02]  /*168a0*/  IMAD.WIDE R10, R3.reuse, 0x4, R244 ;  /* 0x00000004030a7825 */ /* 0x040fe400078e02f4 */
[----:B------:R-:W3:Y:S04]  /*168b0*/  LD.E R12, [R12.64] ;  /* 0x000000060c0c7980 */ /* 0x000ee8000c101900 */
[----:B------:R1:W3:Y:S04]  /*168c0*/  LD.E R14, [R10.64] ;  /* 0x000000060a0e7980 */ /* 0x0002e8000c101900 */
[----:B-1----:R-:W4:Y:S01]  /*168d0*/  LD.E.64 R10, [R20.64+0x20] ;  /* 0x00002006140a7980 */ /* 0x002f22000c101b00 */
[----:B------:R-:W-:-:S04]  /*168e0*/  IMAD.IADD R3, R3, 0x1, -R6 ;  /* 0x0000000103037824 */ /* 0x000fc800078e0a06 */
[----:B------:R-:W-:-:S05]  /*168f0*/  IMAD R4, R4, R3, -0x100 ;  /* 0xffffff0004047424 */ /* 0x000fca00078e0203 */
[----:B------:R-:W-:Y:S01]  /*16900*/  SHF.R.S32.HI R6, RZ, 0x1f, R4 ;  /* 0x0000001fff067819 */ /* 0x000fe20000011404 */
[----:B--2---:R-:W-:Y:S01]  /*16910*/  IMAD R3, R9, R4, RZ ;  /* 0x0000000409037224 */ /* 0x004fe200078e02ff */
        /* <DEDUP_REMOVED lines=12> */
.L_x_4054:
[----:B------:R-:W2:Y:S02]  /*169e0*/  LD.E R3, [R20.64+0x38] ;  /* 0x0000380614037980 */ /* 0x000ea4000c101900 */
[----:B--2---:R-:W-:-:S04]  /*169f0*/  LEA R3, -R3, RZ, 0x8 ;  /* 0x000000ff03037211 */ /* 0x004fc800078e41ff */
[----:B------:R-:W-:Y:S02]  /*16a00*/  SHF.R.S32.HI R4, RZ, 0x1f, R3 ;  /* 0x0000001fff047819 */ /* 0x000fe40000011403 */
.L_x_4055:
[----:B------:R-:W-:Y:S05]  /*16a10*/  BSYNC B0 ;  /* 0x0000000000007941 */ /* 0x000fea0003800000 */
.L_x_4053:
[C---:B------:R-:W-:Y:S01]  /*16a20*/  IMAD.SHL.U32 R22, R56.reuse, 0x20, RZ ;  /* 0x0000002038167824 */ /* 0x040fe200078e00ff */
[----:B------:R-:W-:Y:S02]  /*16a30*/  LEA R217, P2, R3, R217, 0x1 ;  /* 0x000000d903d97211 */ /* 0x000fe400078408ff */
[----:B------:R-:W-:Y:S02]  /*16a40*/  SHF.L.U64.HI R6, R56, 0x5, R57 ;  /* 0x0000000538067819 */ /* 0x000fe40000010239 */
[----:B------:R-:W-:Y:S01]  /*16a50*/  IADD3 R10, P1, R217, R22, RZ ;  /* 0x00000016d90a7210 */ /* 0x000fe20007f3e0ff */
[----:B------:R-:W-:Y:S01]  /*16a60*/  IMAD.MOV.U32 R12, RZ, RZ, R217 ;  /* 0x000000ffff0c7224 */ /* 0x000fe200078e00d9 */
[----:B------:R-:W-:Y:S01]  /*16a70*/  LEA.HI.X R218, R3, R218, R4, 0x1, P2 ;  /* 0x000000da03da7211 */ /* 0x000fe200010f0c04 */
[----:B------:R1:W-:Y:S01]  /*16a80*/  STL [R1+0x10], R217 ;  /* 0x000010d901007387 */ /* 0x0003e20000100800 */
[----:B------:R-:W-:-:S03]  /*16a90*/  IADD3 R8, P2, R10, R22, RZ ;  /* 0x000000160a087210 */ /* 0x000fc60007f5e0ff */
[----:B------:R-:W-:Y:S01]  /*16aa0*/  IMAD.X R11, R218, 0x1, R6, P1 ;  /* 0x00000001da0b7824 */ /* 0x000fe200008e0606 */
        /* <DEDUP_REMOVED lines=49> */
.L_x_4052:
[----:B------:R-:W-:Y:S05]  /*16dc0*/  BSYNC B1 ;  /* 0x0000000000017941 */ /* 0x000fea0003800000 */
.L_x_4051:
[----:B------:R-:W-:-:S04]  /*16dd0*/  FMNMX.FTZ R3, R112, R97, !PT ;  /* 0x0000006170037209 */ /* 0x000fc80007810000 */
        /* <DEDUP_REMOVED lines=125> */
[----:B------:R-:W3:Y:S01]  /*175b0*/  SHFL.BFLY PT, R4, R36, 0x2, 0x1f ;  /* 0x0c401f0024047f89 */ /* 0x000ee200000e0000 */
[----:B------:R-:W-:Y:S02]  /*175c0*/  FMNMX.FTZ R37, R201, R37, !PT ;  /* 0x00000025c9257209 */ /* 0x000fe40007810000 */
[----:B------:R-:W-:Y:S01]  /*175d0*/  LEA R221, R0, R220, 0x1 ;  /* 0x000000dc00dd7211 */ /* 0x000fe200078e08ff */
[----:B------:R-:W-:Y:S01]  /*175e0*/  LDSM.16.MT88.4 R28, [R220+0xa000] ;  /* 0x00a00000dc1c783b */ /* 0x000fe20000004200 */
[----:B------:R-:W-:-:S02]  /*175f0*/  FMNMX.FTZ R37, R214, R37, !PT ;  /* 0x00000025d6257209 */ /* 0x000fc40007810000 */
[C---:B------:R-:W-:Y:S01]  /*17600*/  LEA R223, R227.reuse, R220, 0x1 ;  /* 0x000000dce3df7211 */ /* 0x040fe200078e08ff */
[----:B-1----:R-:W-:Y:S01]  /*17610*/  LDSM.16.MT88.4 R16, [R221+0xa000] ;  /* 0x00a00000dd10783b */ /* 0x002fe20000004200 */
[----:B------:R-:W-:-:S03]  /*17620*/  LEA R222, R227, R221, 0x1 ;  /* 0x000000dde3de7211 */ /* 0x000fc600078e08ff */
[----:B------:R-:W1:Y:S04]  /*17630*/  SHFL.BFLY PT, R6, R37, 0x2, 0x1f ;  /* 0x0c401f0025067f89 */ /* 0x000e6800000e0000 */
[----:B------:R-:W-:Y:S04]  /*17640*/  LDSM.16.MT88.4 R24, [R223+0xa000] ;  /* 0x00a00000df18783b */ /* 0x000fe80000004200 */
[----:B------:R-:W-:Y:S01]  /*17650*/  LDSM.16.MT88.4 R12, [R222+0xa000] ;  /* 0x00a00000de0c783b */ /* 0x000fe20000004200 */
[----:B---3--:R-:W-:-:S05]  /*17660*/  FMNMX.FTZ R36, R36, R4, !PT ;  /* 0x0000000424247209 */ /* 0x008fca0007810000 */
[----:B------:R-:W3:Y:S01]  /*17670*/  SHFL.BFLY PT, R4, R36, 0x1, 0x1f ;  /* 0x0c201f0024047f89 */ /* 0x000ee200000e0000 */
[----:B-1----:R-:W-:-:S05]  /*17680*/  FMNMX.FTZ R37, R37, R6, !PT ;  /* 0x0000000625257209 */ /* 0x002fca0007810000 */
[----:B------:R-:W1:Y:S01]  /*17690*/  SHFL.BFLY PT, R8, R37, 0x1, 0x1f ;  /* 0x0c201f0025087f89 */ /* 0x000e6200000e0000 */
[----:B---3--:R-:W-:-:S04]  /*176a0*/  FMNMX.FTZ R36, R36, R4, !PT ;  /* 0x0000000424247209 */ /* 0x008fc80007810000 */
[----:B------:R-:W-:Y:S01]  /*176b0*/  FSETP.NEU.FTZ.AND P1, PT, R36, -INF , PT ;  /* 0xff8000002400780b */ /* 0x000fe20003f3d000 */
[----:B--2---:R-:W-:-:S05]  /*176c0*/  FMUL.FTZ R4, R3, R36 ;  /* 0x0000002403047220 */ /* 0x004fca0000410000 */
[----:B------:R-:W-:Y:S02]  /*176d0*/  FSEL R4, R4, RZ, P1 ;  /* 0x000000ff04047208 */ /* 0x000fe40000800000 */
[----:B-1----:R-:W-:-:S03]  /*176e0*/  FMNMX.FTZ R37, R37, R8, !PT ;  /* 0x0000000825257209 */ /* 0x002fc60007810000 */
[-CC-:B------:R-:W-:Y:S01]  /*176f0*/  FFMA.FTZ R6, R112, R3.reuse, -R4.reuse ;  /* 0x0000000370067223 */ /* 0x180fe20000010804 */
[----:B------:R-:W-:Y:S01]  /*17700*/  FSETP.NEU.FTZ.AND P1, PT, R37, -INF , PT ;  /* 0xff8000002500780b */ /* 0x000fe20003f3d000 */
[----:B------:R-:W-:Y:S02]  /*17710*/  FFMA.FTZ R0, R117, R3, -R4 ;  /* 0x0000000375007223 */ /* 0x000fe40000010804 */
[----:B------:R1:W-:Y:S01]  /*17720*/  MUFU.EX2 R10, R6 ;  /* 0x00000006000a7308 */ /* 0x0003e20000000800 */
[----:B------:R-:W-:-:S07]  /*17730*/  FMUL.FTZ R8, R3, R37 ;  /* 0x0000002503087220 */ /* 0x000fce0000410000 */
[----:B------:R2:W-:Y:S01]  /*17740*/  MUFU.EX2 R219, R0 ;  /* 0x0000000000db7308 */ /* 0x0005e20000000800 */
[----:B-1----:R-:W-:-:S07]  /*17750*/  FFMA.FTZ R6, R97, R3, -R4 ;  /* 0x0000000361067223 */ /* 0x002fce0000010804 */
[----:B------:R1:W-:Y:S01]  /*17760*/  MUFU.EX2 R112, R6 ;  /* 0x0000000600707308 */ /* 0x0003e20000000800 */
[-CC-:B--2---:R-:W-:Y:S02]  /*17770*/  FFMA.FTZ R0, R114, R3.reuse, -R4.reuse ;  /* 0x0000000372007223 */ /* 0x184fe40000010804 */
[----:B-1----:R-:W-:-:S05]  /*17780*/  FFMA.FTZ R6, R113, R3, -R4 ;  /* 0x0000000371067223 */ /* 0x002fca0000010804 */
[----:B------:R1:W-:Y:S08]  /*17790*/  MUFU.EX2 R113, R0 ;  /* 0x0000000000717308 */ /* 0x0003f00000000800 */
[----:B------:R2:W3:Y:S01]  /*177a0*/  MUFU.EX2 R9, R6 ;  /* 0x0000000600097308 */ /* 0x0004e20000000800 */
[----:B-1----:R-:W-:-:S07]  /*177b0*/  FFMA.FTZ R0, R115, R3, -R4 ;  /* 0x0000000373007223 */ /* 0x002fce0000010804 */
[----:B------:R1:W-:Y:S01]  /*177c0*/  MUFU.EX2 R117, R0 ;  /* 0x0000000000757308 */ /* 0x0003e20000000800 */
[----:B--2---:R-:W-:Y:S01]  /*177d0*/  FSEL R6, R8, RZ, P1 ;  /* 0x000000ff08067208 */ /* 0x004fe20000800000 */
[----:B------:R-:W-:Y:S01]  /*177e0*/  FFMA.FTZ R8, R98, R3, -R4 ;  /* 0x0000000362087223 */ /* 0x000fe20000010804 */
[----:B---3--:R-:W-:-:S03]  /*177f0*/  MOV R114, R9 ;  /* 0x0000000900727202 */ /* 0x008fc60000000f00 */
[-CC-:B------:R-:W-:Y:S02]  /*17800*/  FFMA.FTZ R2, R116, R3.reuse, -R6.reuse ;  /* 0x0000000374027223 */ /* 0x180fe40000010806 */
[----:B------:R2:W3:Y:S01]  /*17810*/  MUFU.EX2 R217, R8 ;  /* 0x0000000800d97308 */ /* 0x0004e20000000800 */
[----:B-1----:R-:W-:-:S07]  /*17820*/  FFMA.FTZ R0, R121, R3, -R6 ;  /* 0x0000000379007223 */ /* 0x002fce0000010806 */
[----:B------:R1:W-:Y:S08]  /*17830*/  MUFU.EX2 R97, R2 ;  /* 0x0000000200617308 */ /* 0x0003f00000000800 */
[----:B------:R4:W-:Y:S01]  /*17840*/  MUFU.EX2 R22, R0 ;  /* 0x0000000000167308 */ /* 0x0009e20000000800 */
[-CC-:B--2---:R-:W-:Y:S01]  /*17850*/  FFMA.FTZ R8, R23, R3.reuse, -R6.reuse ;  /* 0x0000000317087223 */ /* 0x184fe20000010806 */
[----:B---3--:R-:W-:Y:S01]  /*17860*/  F2FP.BF16.PACK_AB R11, R217, R114 ;  /* 0x00000072d90b723e */ /* 0x008fe200000010ff */
[----:B-1----:R-:W-:-:S05]  /*17870*/  FFMA.FTZ R2, R119, R3, -R6 ;  /* 0x0000000377027223 */ /* 0x002fca0000010806 */
[----:B------:R-:W1:Y:S01]  /*17880*/  MUFU.EX2 R98, R8 ;  /* 0x0000000800627308 */ /* 0x000e620000000800 */
[----:B----4-:R-:W-:-:S07]  /*17890*/  FFMA.FTZ R0, R123, R3, -R6 ;  /* 0x000000037b007223 */ /* 0x010fce0000010806 */
[----:B------:R2:W-:Y:S08]  /*178a0*/  MUFU.EX2 R216, R2 ;  /* 0x0000000200d87308 */ /* 0x0005f00000000800 */
[----:B------:R3:W-:Y:S01]  /*178b0*/  MUFU.EX2 R116, R0 ;  /* 0x0000000000747308 */ /* 0x0007e20000000800 */
[----:B-1----:R-:W-:Y:S01]  /*178c0*/  F2FP.BF16.PACK_AB R8, R97, R98 ;  /* 0x000000626108723e */ /* 0x002fe200000010ff */
[----:B--2---:R-:W-:-:S06]  /*178d0*/  FFMA.FTZ R2, R118, R3, -R6 ;  /* 0x0000000376027223 */ /* 0x004fcc0000010806 */
[----:B------:R1:W2:Y:S01]  /*178e0*/  MUFU.EX2 R218, R2 ;  /* 0x0000000200da7308 */ /* 0x0002a20000000800 */
[----:B---3--:R-:W-:-:S07]  /*178f0*/  FFMA.FTZ R0, R122, R3, -R6 ;  /* 0x000000037a007223 */ /* 0x008fce0000010806 */
[----:B------:R3:W-:Y:S01]  /*17900*/  MUFU.EX2 R119, R0 ;  /* 0x0000000000777308 */ /* 0x0007e20000000800 */
[----:B-1----:R-:W-:Y:S02]  /*17910*/  MOV R2, R10 ;  /* 0x0000000a00027202 */ /* 0x002fe40000000f00 */
[----:B--2---:R-:W-:Y:S02]  /*17920*/  F2FP.BF16.PACK_AB R10, R218, R216 ;  /* 0x000000d8da0a723e */ /* 0x004fe400000010ff */
[----:B------:R-:W-:Y:S01]  /*17930*/  F2FP.BF16.PACK_AB R9, R112, R2 ;  /* 0x000000027009723e */ /* 0x000fe200000010ff */
[----:B---3--:R-:W-:-:S06]  /*17940*/  FFMA.FTZ R0, R120, R3, -R6 ;  /* 0x0000000378007223 */ /* 0x008fcc0000010806 */
[C---:B------:R-:W-:Y:S01]  /*17950*/  HMMA.16816.F32.BF16 R40, R8.reuse, R28, RZ ;  /* 0x0000001c0828723c */ /* 0x040fe200000418ff */
[----:B------:R1:W2:Y:S07]  /*17960*/  MUFU.EX2 R123, R0 ;  /* 0x00000000007b7308 */ /* 0x0002ae0000000800 */
[C---:B------:R-:W-:Y:S01]  /*17970*/  HMMA.16816.F32.BF16 R52, R8.reuse, R30, RZ ;  /* 0x0000001e0834723c */ /* 0x040fe200000418ff */
[----:B------:R-:W3:Y:S07]  /*17980*/  LDSM.16.MT88.4 R28, [R220+0xa800] ;  /* 0x00a80000dc1c783b */ /* 0x000eee0000004200 */
[----:B------:R-:W-:Y:S01]  /*17990*/  HMMA.16816.F32.BF16 R32, R8, R24, RZ ;  /* 0x000000180820723c */ /* 0x000fe200000418ff */
[----:B-1----:R-:W-:-:S04]  /*179a0*/  FFMA.FTZ R0, R125, R3, -R4 ;  /* 0x000000037d007223 */ /* 0x002fc80000010804 */
[----:B------:R1:W4:Y:S03]  /*179b0*/  MUFU.EX2 R115, R0 ;  /* 0x0000000000737308 */ /* 0x0003260000000800 */
[C---:B------:R-:W-:Y:S01]  /*179c0*/  HMMA.16816.F32.BF16 R48, R8.reuse, R26, RZ ;  /* 0x0000001a0830723c */ /* 0x040fe200000418ff */
[----:B------:R-:W5:Y:S07]  /*179d0*/  LDSM.16.MT88.4 R24, [R223+0xa800] ;  /* 0x00a80000df18783b */ /* 0x000f6e0000004200 */
[----:B------:R-:W-:Y:S01]  /*179e0*/  HMMA.16816.F32.BF16 R44, R8, R16, RZ ;  /* 0x00000010082c723c */ /* 0x000fe200000418ff */
[----:B-1----:R-:W-:-:S07]  /*179f0*/  FFMA.FTZ R0, R108, R3, -R4 ;  /* 0x000000036c007223 */ /* 0x002fce0000010804 */
[C---:B------:R-:W-:Y:S01]  /*17a00*/  HMMA.16816.F32.BF16 R68, R8.reuse, R18, RZ ;  /* 0x000000120844723c */ /* 0x040fe200000418ff */
[----:B------:R1:W-:Y:S01]  /*17a10*/  MUFU.EX2 R120, R0 ;  /* 0x0000000000787308 */ /* 0x0003e20000000800 */
[----:B------:R-:W5:Y:S06]  /*17a20*/  LDSM.16.MT88.4 R16, [R221+0xa800] ;  /* 0x00a80000dd10783b */ /* 0x000f6c0000004200 */
[C---:B------:R-:W-:Y:S08]  /*17a30*/  HMMA.16816.F32.BF16 R64, R8.reuse, R12, RZ ;  /* 0x0000000c0840723c */ /* 0x040ff000000418ff */
[----:B------:R-:W-:Y:S01]  /*17a40*/  HMMA.16816.F32.BF16 R60, R8, R14, RZ ;  /* 0x0000000e083c723c */ /* 0x000fe200000418ff */
[----:B-1----:R-:W-:Y:S01]  /*17a50*/  FFMA.FTZ R0, R109, R3, -R4 ;  /* 0x000000036d007223 */ /* 0x002fe20000010804 */
[----:B------:R-:W1:Y:S03]  /*17a60*/  LDSM.16.MT88.4 R12, [R222+0xa800] ;  /* 0x00a80000de0c783b */ /* 0x000e660000004200 */
[----:B------:R3:W-:Y:S02]  /*17a70*/  MUFU.EX2 R109, R0 ;  /* 0x00000000006d7308 */ /* 0x0007e40000000800 */
[----:B------:R-:W-:-:S02]  /*17a80*/  F2FP.BF16.PACK_AB R8, R116, R22 ;  /* 0x000000167408723e */ /* 0x000fc400000010ff */
[----:B------:R-:W-:Y:S02]  /*17a90*/  F2FP.BF16.PACK_AB R9, R113, R219 ;  /* 0x000000db7109723e */ /* 0x000fe400000010ff */
[----:B--2---:R-:W-:Y:S02]  /*17aa0*/  F2FP.BF16.PACK_AB R10, R123, R119 ;  /* 0x000000777b0a723e */ /* 0x004fe400000010ff */
[----:B----4-:R-:W-:-:S07]  /*17ab0*/  F2FP.BF16.PACK_AB R11, R115, R117 ;  /* 0x00000075730b723e */ /* 0x010fce00000010ff */
[----:B---3--:R-:W-:Y:S01]  /*17ac0*/  HMMA.16816.F32.BF16 R80, R8, R30, R52 ;  /* 0x0000001e0850723c */ /* 0x008fe20000041834 */
[----:B------:R-:W-:-:S04]  /*17ad0*/  FFMA.FTZ R0, R102, R3, -R4 ;  /* 0x0000000366007223 */ /* 0x000fc80000010804 */
[----:B------:R2:W3:Y:S03]  /*17ae0*/  MUFU.EX2 R23, R0 ;  /* 0x0000000000177308 */ /* 0x0004e60000000800 */
[C---:B-----5:R-:W-:Y:S01]  /*17af0*/  HMMA.16816.F32.BF16 R52, R8.reuse, R24, R32 ;  /* 0x000000180834723c */ /* 0x060fe20000041820 */
[----:B------:R-:W4:Y:S07]  /*17b00*/  LDSM.16.MT88.4 R32, [R220+0xb000] ;  /* 0x00b00000dc20783b */ /* 0x000f2e0000004200 */
[----:B------:R-:W-:Y:S01]  /*17b10*/  HMMA.16816.F32.BF16 R72, R8, R28, R40 ;  /* 0x0000001c0848723c */ /* 0x000fe20000041828 */
[----:B------:R-:W5:Y:S01]  /*17b20*/  LDSM.16.MT88.4 R28, [R223+0xb000] ;  /* 0x00b00000df1c783b */ /* 0x000f620000004200 */
[----:B--2---:R-:W-:Y:S01]  /*17b30*/  FFMA.FTZ R0, R128, R3, -R6 ;  /* 0x0000000380007223 */ /* 0x004fe20000010806 */
[----:B------:R-:W-:-:S05]  /*17b40*/  MOV R128, R218 ;  /* 0x000000da00807202 */ /* 0x000fca0000000f00 */
[C---:B------:R-:W-:Y:S01]  /*17b50*/  HMMA.16816.F32.BF16 R76, R8.reuse, R26, R48 ;  /* 0x0000001a084c723c */ /* 0x040fe20000041830 */
[----:B------:R2:W-:Y:S07]  /*17b60*/  MUFU.EX2 R125, R0 ;  /* 0x00000000007d7308 */ /* 0x0005ee0000000800 */
[C---:B------:R-:W-:Y:S08]  /*17b70*/  HMMA.16816.F32.BF16 R44, R8.reuse, R16, R44 ;  /* 0x00000010082c723c */ /* 0x040ff0000004182c */
[----:B------:R-:W-:Y:S01]  /*17b80*/  HMMA.16816.F32.BF16 R84, R8, R18, R68 ;  /* 0x000000120854723c */ /* 0x000fe20000041844 */
[----:B--2---:R-:W-:Y:S01]  /*17b90*/  FFMA.FTZ R0, R127, R3, -R6 ;  /* 0x000000037f007223 */ /* 0x004fe20000010806 */
[----:B------:R-:W2:Y:S01]  /*17ba0*/  LDSM.16.MT88.4 R16, [R221+0xb000] ;  /* 0x00b00000dd10783b */ /* 0x000ea20000004200 */
[----:B------:R-:W-:-:S02]  /*17bb0*/  MOV R127, R219 ;  /* 0x000000db007f7202 */ /* 0x000fc40000000f00 */
[----:B------:R3:W3:Y:S03]  /*17bc0*/  MUFU.EX2 R108, R0 ;  /* 0x00000000006c7308 */ /* 0x0006e60000000800 */
[C---:B-1----:R-:W-:Y:S08]  /*17bd0*/  HMMA.16816.F32.BF16 R40, R8.reuse, R12, R64 ;  /* 0x0000000c0828723c */ /* 0x042ff00000041840 */
[----:B------:R-:W-:Y:S01]  /*17be0*/  HMMA.16816.F32.BF16 R24, R8, R14, R60 ;  /* 0x0000000e0818723c */ /* 0x000fe2000004183c */
[----:B------:R-:W1:Y:S01]  /*17bf0*/  LDSM.16.MT88.4 R12, [R222+0xb000] ;  /* 0x00b00000de0c783b */ /* 0x000e620000004200 */
[----:B---3--:R-:W-:Y:S01]  /*17c00*/  FFMA.FTZ R0, R131, R3, -R6 ;  /* 0x0000000383007223 */ /* 0x008fe20000010806 */
[----:B------:R-:W-:-:S04]  /*17c10*/  MOV R131, R23 ;  /* 0x0000001700837202 */ /* 0x000fc80000000f00 */
[----:B------:R-:W-:Y:S01]  /*17c20*/  F2FP.BF16.PACK_AB R8, R108, R125 ;  /* 0x0000007d6c08723e */ /* 0x000fe200000010ff */
[----:B------:R3:W2:Y:S01]  /*17c30*/  MUFU.EX2 R23, R0 ;  /* 0x0000000000177308 */ /* 0x0006a20000000800 */
[----:B------:R-:W-:Y:S01]  /*17c40*/  F2FP.BF16.PACK_AB R9, R109, R120 ;  /* 0x000000786d09723e */ /* 0x000fe200000010ff */
[----:B---3--:R-:W-:Y:S01]  /*17c50*/  FFMA.FTZ R0, R126, R3, -R6 ;  /* 0x000000037e007223 */ /* 0x008fe20000010806 */
[----:B--2---:R-:W-:-:S05]  /*17c60*/  MOV R126, R23 ;  /* 0x00000017007e7202 */ /* 0x004fca0000000f00 */
[----:B------:R2:W3:Y:S02]  /*17c70*/  MUFU.EX2 R118, R0 ;  /* 0x0000000000767308 */ /* 0x0004e40000000800 */
[----:B--2---:R-:W-:Y:S01]  /*17c80*/  FFMA.FTZ R0, R130, R3, -R4 ;  /* 0x0000000382007223 */ /* 0x004fe20000010804 */
[----:B---3--:R-:W-:-:S05]  /*17c90*/  F2FP.BF16.PACK_AB R10, R118, R126 ;  /* 0x0000007e760a723e */ /* 0x008fca00000010ff */
[----:B------:R2:W3:Y:S02]  /*17ca0*/  MUFU.EX2 R23, R0 ;  /* 0x0000000000177308 */ /* 0x0004e40000000800 */
[----:B--2---:R-:W-:Y:S01]  /*17cb0*/  FFMA.FTZ R0, R129, R3, -R4 ;  /* 0x0000000381007223 */ /* 0x004fe20000010804 */
[----:B---3--:R-:W-:-:S05]  /*17cc0*/  F2FP.BF16.PACK_AB R11, R23, R131 ;  /* 0x00000083170b723e */ /* 0x008fca00000010ff */
[----:B------:R2:W3:Y:S02]  /*17cd0*/  MUFU.EX2 R122, R0 ;  /* 0x00000000007a7308 */ /* 0x0004e40000000800 */
[C---:B----4-:R-:W-:Y:S08]  /*17ce0*/  HMMA.16816.F32.BF16 R48, R8.reuse, R32, R72 ;  /* 0x000000200830723c */ /* 0x050ff00000041848 */
[----:B------:R-:W-:Y:S01]  /*17cf0*/  HMMA.16816.F32.BF16 R68, R8, R34, R80 ;  /* 0x000000220844723c */ /* 0x000fe20000041850 */
[----:B------:R-:W-:Y:S01]  /*17d00*/  LDSM.16.MT88.4 R32, [R220+0xb800] ;  /* 0x00b80000dc20783b */ /* 0x000fe20000004200 */
[----:B--2---:R-:W-:-:S04]  /*17d10*/  FFMA.FTZ R0, R136, R3, -R4 ;  /* 0x0000000388007223 */ /* 0x004fc80000010804 */
[----:B------:R2:W4:Y:S02]  /*17d20*/  MUFU.EX2 R102, R0 ;  /* 0x0000000000667308 */ /* 0x0005240000000800 */
[C---:B-----5:R-:W-:Y:S08]  /*17d30*/  HMMA.16816.F32.BF16 R52, R8.reuse, R28, R52 ;  /* 0x0000001c0834723c */ /* 0x060ff00000041834 */
[----:B------:R-:W-:Y:S01]  /*17d40*/  HMMA.16816.F32.BF16 R72, R8, R30, R76 ;  /* 0x0000001e0848723c */ /* 0x000fe2000004184c */
[----:B------:R-:W5:Y:S01]  /*17d50*/  LDSM.16.MT88.4 R28, [R223+0xb800] ;  /* 0x00b80000df1c783b */ /* 0x000f620000004200 */
[----:B--2---:R-:W-:-:S06]  /*17d60*/  FFMA.FTZ R0, R133, R3, -R4 ;  /* 0x0000000385007223 */ /* 0x004fcc0000010804 */
[C---:B------:R-:W-:Y:S01]  /*17d70*/  HMMA.16816.F32.BF16 R44, R8.reuse, R16, R44 ;  /* 0x00000010082c723c */ /* 0x040fe2000004182c */
[----:B------:R2:W-:Y:S07]  /*17d80*/  MUFU.EX2 R121, R0 ;  /* 0x0000000000797308 */ /* 0x0005ee0000000800 */
[C---:B------:R-:W-:Y:S01]  /*17d90*/  HMMA.16816.F32.BF16 R80, R8.reuse, R18, R84 ;  /* 0x000000120850723c */ /* 0x040fe20000041854 */
[----:B------:R-:W5:Y:S06]  /*17da0*/  LDSM.16.MT88.4 R16, [R221+0xb800] ;  /* 0x00b80000dd10783b */ /* 0x000f6c0000004200 */
[----:B---3--:R-:W-:Y:S01]  /*17db0*/  MOV R84, R122 ;  /* 0x0000007a00547202 */ /* 0x008fe20000000f00 */
[----:B-1----:R-:W-:Y:S01]  /*17dc0*/  HMMA.16816.F32.BF16 R40, R8, R12, R40 ;  /* 0x0000000c0828723c */ /* 0x002fe20000041828 */
[----:B----4-:R-:W-:Y:S01]  /*17dd0*/  MOV R85, R102 ;  /* 0x0000006600557202 */ /* 0x010fe20000000f00 */
[----:B--2---:R-:W-:Y:S01]  /*17de0*/  FFMA.FTZ R0, R141, R3, -R6 ;  /* 0x000000038d007223 */ /* 0x004fe20000010806 */
[----:B------:R-:W-:-:S02]  /*17df0*/  MOV R122, R216 ;  /* 0x000000d8007a7202 */ /* 0x000fc40000000f00 */
[----:B------:R-:W-:Y:S01]  /*17e00*/  MOV R102, R217 ;  /* 0x000000d900667202 */ /* 0x000fe20000000f00 */
[----:B------:R1:W-:Y:S02]  /*17e10*/  MUFU.EX2 R252, R0 ;  /* 0x0000000000fc7308 */ /* 0x0003e40000000800 */
[----:B------:R-:W-:Y:S01]  /*17e20*/  HMMA.16816.F32.BF16 R24, R8, R14, R24 ;  /* 0x0000000e0818723c */ /* 0x000fe20000041818 */
[----:B------:R-:W2:Y:S01]  /*17e30*/  LDSM.16.MT88.4 R12, [R222+0xb800] ;  /* 0x00b80000de0c783b */ /* 0x000ea20000004200 */
[----:B------:R-:W-:Y:S02]  /*17e40*/  MOV R86, R119 ;  /* 0x0000007700567202 */ /* 0x000fe40000000f00 */
[----:B------:R-:W-:-:S03]  /*17e50*/  MOV R87, R117 ;  /* 0x0000007500577202 */ /* 0x000fc60000000f00 */
[----:B------:R-:W-:Y:S01]  /*17e60*/  F2FP.BF16.PACK_AB R9, R85, R84 ;  /* 0x000000545509723e */ /* 0x000fe200000010ff */
        /* <DEDUP_REMOVED lines=13> */
[C---:B-----5:R-:W-:Y:S08]  /*17f40*/  HMMA.16816.F32.BF16 R52, R8.reuse, R28, R52 ;  /* 0x0000001c0834723c */ /* 0x060ff00000041834 */
[----:B------:R-:W-:Y:S01]  /*17f50*/  HMMA.16816.F32.BF16 R72, R8, R30, R72 ;  /* 0x0000001e0848723c */ /* 0x000fe20000041848 */
[----:B------:R-:W3:Y:S01]  /*17f60*/  LDSM.16.MT88.4 R28, [R223+0xc000] ;  /* 0x00c00000df1c783b */ /* 0x000ee20000004200 */
[----:B-1----:R-:W-:-:S04]  /*17f70*/  FFMA.FTZ R0, R145, R3, -R4 ;  /* 0x0000000391007223 */ /* 0x002fc80000010804 */
[----:B------:R1:W4:Y:S02]  /*17f80*/  MUFU.EX2 R247, R0 ;  /* 0x0000000000f77308 */ /* 0x0003240000000800 */
        /* <DEDUP_REMOVED lines=30> */
[----:B-1----:R-:W-:-:S04]  /*18170*/  FFMA.FTZ R0, R153, R3, -R4 ;  /* 0x0000000399007223 */ /* 0x002fc80000010804 */
[----:B------:R1:W4:Y:S02]  /*18180*/  MUFU.EX2 R237, R0 ;  /* 0x0000000000ed7308 */ /* 0x0003240000000800 */
[C---:B-----5:R-:W-:Y:S08]  /*18190*/  HMMA.16816.F32.BF16 R60, R8.reuse, R16, R60 ;  /* 0x00000010083c723c */ /* 0x060ff0000004183c */
[----:B------:R-:W-:Y:S01]  /*181a0*/  HMMA.16816.F32.BF16 R80, R8, R18, R80 ;  /* 0x000000120850723c */ /* 0x000fe20000041850 */
[----:B------:R-:W5:Y:S01]  /*181b0*/  LDSM.16.MT88.4 R16, [R221+0xc800] ;  /* 0x00c80000dd10783b */ /* 0x000f620000004200 */
[----:B-1----:R-:W-:-:S06]  /*181c0*/  FFMA.FTZ R0, R152, R3, -R4 ;  /* 0x0000000398007223 */ /* 0x002fcc0000010804 */
[C---:B--2---:R-:W-:Y:S01]  /*181d0*/  HMMA.16816.F32.BF16 R44, R8.reuse, R12, R40 ;  /* 0x0000000c082c723c */ /* 0x044fe20000041828 */
[----:B------:R-:W-:Y:S01]  /*181e0*/  LDSM.16.MT88.4 R40, [R220+0xe000] ;  /* 0x00e00000dc28783b */ /* 0x000fe20000004200 */
[----:B------:R1:W-:Y:S06]  /*181f0*/  MUFU.EX2 R235, R0 ;  /* 0x0000000000eb7308 */ /* 0x0003ec0000000800 */
        /* <DEDUP_REMOVED lines=46> */
[----:B-1----:R-:W-:-:S06]  /*184e0*/  FFMA.FTZ R0, R166, R3, -R6 ;  /* 0x00000003a6007223 */ /* 0x002fcc0000010806 */
        /* <DEDUP_REMOVED lines=9> */
[C---:B---3--:R-:W-:Y:S08]  /*18580*/  HMMA.16816.F32.BF16 R52, R8.reuse, R28, R52 ;  /* 0x0000001c0834723c */ /* 0x048ff00000041834 */
[----:B------:R-:W-:Y:S01]  /*18590*/  HMMA.16816.F32.BF16 R72, R8, R30, R72 ;  /* 0x0000001e0848723c */ /* 0x000fe20000041848 */
[----:B------:R-:W3:Y:S01]  /*185a0*/  LDSM.16.MT88.4 R28, [R223+0xd800] ;  /* 0x00d80000df1c783b */ /* 0x000ee20000004200 */
[----:B-1----:R-:W-:Y:S01]  /*185b0*/  FFMA.FTZ R0, R173, R3, -R4 ;  /* 0x00000003ad007223 */ /* 0x002fe20000010804 */
[----:B------:R-:W-:-:S03]  /*185c0*/  MOV R173, R113 ;  /* 0x0000007100ad7202 */ /* 0x000fc60000000f00 */
[----:B------:R1:W4:Y:S02]  /*185d0*/  MUFU.EX2 R161, R0 ;  /* 0x0000000000a17308 */ /* 0x0003240000000800 */
[C---:B-----5:R-:W-:Y:S08]  /*185e0*/  HMMA.16816.F32.BF16 R60, R8.reuse, R16, R60 ;  /* 0x00000010083c723c */ /* 0x060ff0000004183c */
[----:B------:R-:W-:Y:S01]  /*185f0*/  HMMA.16816.F32.BF16 R80, R8, R18, R80 ;  /* 0x000000120850723c */ /* 0x000fe20000041850 */
[----:B------:R-:W5:Y:S01]  /*18600*/  LDSM.16.MT88.4 R16, [R221+0xd800] ;  /* 0x00d80000dd10783b */ /* 0x000f620000004200 */
[----:B-1----:R-:W-:Y:S01]  /*18610*/  FFMA.FTZ R0, R172, R3, -R4 ;  /* 0x00000003ac007223 */ /* 0x002fe20000010804 */
[----:B------:R-:W-:-:S05]  /*18620*/  MOV R172, R23 ;  /* 0x0000001700ac7202 */ /* 0x000fca0000000f00 */
[C---:B--2---:R-:W-:Y:S01]  /*18630*/  HMMA.16816.F32.BF16 R44, R8.reuse, R12, R44 ;  /* 0x0000000c082c723c */ /* 0x044fe2000004182c */
[----:B------:R1:W-:Y:S07]  /*18640*/  MUFU.EX2 R159, R0 ;  /* 0x00000000009f7308 */ /* 0x0003ee0000000800 */
[C---:B------:R-:W-:Y:S01]  /*18650*/  HMMA.16816.F32.BF16 R24, R8.reuse, R14, R24 ;  /* 0x0000000e0818723c */ /* 0x040fe20000041818 */
[----:B------:R-:W2:Y:S07]  /*18660*/  LDSM.16.MT88.4 R12, [R222+0xd800] ;  /* 0x00d80000de0c783b */ /* 0x000eae0000004200 */
        /* <DEDUP_REMOVED lines=8> */
[----:B------:R-:W-:-:S02]  /*186f0*/  MOV R178, R131 ;  /* 0x0000008300b27202 */ /* 0x000fc40000000f00 */
[----:B------:R-:W-:Y:S01]  /*18700*/  MOV R131, R22 ;  /* 0x0000001600837202 */ /* 0x000fe20000000f00 */
        /* <DEDUP_REMOVED lines=18> */
[----:B-1----:R-:W-:Y:S01]  /*18830*/  FFMA.FTZ R0, R182, R3, -R4 ;  /* 0x00000003b6007223 */ /* 0x002fe20000010804 */
[----:B------:R-:W-:-:S03]  /*18840*/  MOV R182, R123 ;  /* 0x0000007b00b67202 */ /* 0x000fc60000000f00 */
[----:B------:R1:W3:Y:S03]  /*18850*/  MUFU.EX2 R153, R0 ;  /* 0x0000000000997308 */ /* 0x0002e60000000800 */
[C---:B-----5:R-:W-:Y:S08]  /*18860*/  HMMA.16816.F32.BF16 R60, R8.reuse, R16, R60 ;  /* 0x00000010083c723c */ /* 0x060ff0000004183c */
[----:B------:R-:W-:Y:S01]  /*18870*/  HMMA.16816.F32.BF16 R80, R8, R18, R80 ;  /* 0x000000120850723c */ /* 0x000fe20000041850 */
[----:B------:R-:W4:Y:S01]  /*18880*/  LDSM.16.MT88.4 R16, [R221+0xe000] ;  /* 0x00e00000dd10783b */ /* 0x000f220000004200 */
[----:B-1----:R-:W-:-:S06]  /*18890*/  FFMA.FTZ R0, R180, R3, -R4 ;  /* 0x00000003b4007223 */ /* 0x002fcc0000010804 */
[C---:B--2---:R-:W-:Y:S01]  /*188a0*/  HMMA.16816.F32.BF16 R28, R8.reuse, R12, R44 ;  /* 0x0000000c081c723c */ /* 0x044fe2000004182c */
        /* <DEDUP_REMOVED lines=9> */
[----:B------:R-:W5:Y:S01]  /*18940*/  LDSM.16.MT88.4 R32, [R223+0xe000] ;  /* 0x00e00000df20783b */ /* 0x000f620000004200 */
[----:B------:R-:W-:Y:S01]  /*18950*/  FADD.FTZ R2, R2, R187 ;  /* 0x000000bb02027221 */ /* 0x000fe20000010000 */
[----:B------:R-:W-:-:S04]  /*18960*/  MOV R187, R86 ;  /* 0x0000005600bb7202 */ /* 0x000fc80000000f00 */
[----:B---3--:R-:W-:Y:S01]  /*18970*/  F2FP.BF16.PACK_AB R9, R153, R152 ;  /* 0x000000989909723e */ /* 0x008fe200000010ff */
[----:B-1----:R-:W-:Y:S01]  /*18980*/  FFMA.FTZ R0, R186, R3, -R6 ;  /* 0x00000003ba007223 */ /* 0x002fe20000010806 */
[----:B------:R-:W-:-:S03]  /*18990*/  MOV R186, R87 ;  /* 0x0000005700ba7202 */ /* 0x000fc60000000f00 */
[----:B------:R1:W3:Y:S02]  /*189a0*/  MUFU.EX2 R149, R0 ;  /* 0x0000000000957308 */ /* 0x0002e40000000800 */
[----:B-1----:R-:W-:Y:S01]  /*189b0*/  FFMA.FTZ R0, R188, R3, -R6 ;  /* 0x00000003bc007223 */ /* 0x002fe20000010806 */
[----:B---3--:R-:W-:Y:S02]  /*189c0*/  F2FP.BF16.PACK_AB R8, R149, R150 ;  /* 0x000000969508723e */ /* 0x008fe400000010ff */
[----:B------:R-:W-:-:S03]  /*189d0*/  MOV R188, R169 ;  /* 0x000000a900bc7202 */ /* 0x000fc60000000f00 */
[----:B------:R1:W-:Y:S01]  /*189e0*/  MUFU.EX2 R143, R0 ;  /* 0x00000000008f7308 */ /* 0x0003e20000000800 */
[----:B------:R-:W-:Y:S01]  /*189f0*/  MOV R169, R84 ;  /* 0x0000005400a97202 */ /* 0x000fe20000000f00 */
[----:B-1----:R-:W-:Y:S01]  /*18a00*/  FFMA.FTZ R0, R184, R3, -R6 ;  /* 0x00000003b8007223 */ /* 0x002fe20000010806 */
[----:B------:R-:W-:Y:S02]  /*18a10*/  MOV R184, R173 ;  /* 0x000000ad00b87202 */ /* 0x000fe40000000f00 */
[----:B------:R-:W-:-:S03]  /*18a20*/  MOV R173, R167 ;  /* 0x000000a700ad7202 */ /* 0x000fc60000000f00 */
[----:B------:R1:W3:Y:S01]  /*18a30*/  MUFU.EX2 R142, R0 ;  /* 0x00000000008e7308 */ /* 0x0002e20000000800 */
[----:B------:R-:W-:Y:S01]  /*18a40*/  MOV R167, R85 ;  /* 0x0000005500a77202 */ /* 0x000fe20000000f00 */
[----:B-1----:R-:W-:Y:S01]  /*18a50*/  FFMA.FTZ R0, R185, R3, -R4 ;  /* 0x00000003b9007223 */ /* 0x002fe20000010804 */
[----:B------:R-:W-:Y:S02]  /*18a60*/  MOV R185, R131 ;  /* 0x0000008300b97202 */ /* 0x000fe40000000f00 */
[----:B---3--:R-:W-:-:S03]  /*18a70*/  F2FP.BF16.PACK_AB R10, R142, R143 ;  /* 0x0000008f8e0a723e */ /* 0x008fc600000010ff */
[----:B------:R1:W3:Y:S02]  /*18a80*/  MUFU.EX2 R141, R0 ;  /* 0x00000000008d7308 */ /* 0x0002e40000000800 */
[----:B-1----:R-:W-:Y:S01]  /*18a90*/  FFMA.FTZ R0, R165, R3, -R4 ;  /* 0x00000003a5007223 */ /* 0x002fe20000010804 */
[----:B------:R-:W-:Y:S02]  /*18aa0*/  MOV R165, R127 ;  /* 0x0000007f00a57202 */ /* 0x000fe40000000f00 */
[----:B---3--:R-:W-:-:S03]  /*18ab0*/  F2FP.BF16.PACK_AB R11, R141, R151 ;  /* 0x000000978d0b723e */ /* 0x008fc600000010ff */
[----:B------:R1:W-:Y:S04]  /*18ac0*/  MUFU.EX2 R140, R0 ;  /* 0x00000000008c7308 */ /* 0x0003e80000000800 */
[C---:B------:R-:W-:Y:S01]  /*18ad0*/  HMMA.16816.F32.BF16 R44, R8.reuse, R40, R48 ;  /* 0x00000028082c723c */ /* 0x040fe20000041830 */
[----:B------:R-:W-:Y:S07]  /*18ae0*/  LDSM.16.MT88.4 R48, [R223+0xe800] ;  /* 0x00e80000df30783b */ /* 0x000fee0000004200 */
[----:B------:R-:W-:Y:S01]  /*18af0*/  HMMA.16816.F32.BF16 R68, R8, R42, R68 ;  /* 0x0000002a0844723c */ /* 0x000fe20000041844 */
[----:B------:R-:W3:Y:S01]  /*18b00*/  LDSM.16.MT88.4 R40, [R220+0xe800] ;  /* 0x00e80000dc28783b */ /* 0x000ee20000004200 */
[----:B-1----:R-:W-:Y:S01]  /*18b10*/  FFMA.FTZ R0, R164, R3, -R4 ;  /* 0x00000003a4007223 */ /* 0x002fe20000010804 */
[----:B------:R-:W-:-:S03]  /*18b20*/  MOV R164, R128 ;  /* 0x0000008000a47202 */ /* 0x000fc60000000f00 */
[----:B------:R1:W1:Y:S02]  /*18b30*/  MUFU.EX2 R145, R0 ;  /* 0x0000000000917308 */ /* 0x0002640000000800 */
[C---:B----4-:R-:W-:Y:S08]  /*18b40*/  HMMA.16816.F32.BF16 R64, R8.reuse, R16, R60 ;  /* 0x000000100840723c */ /* 0x050ff0000004183c */
[----:B------:R-:W-:Y:S01]  /*18b50*/  HMMA.16816.F32.BF16 R80, R8, R18, R80 ;  /* 0x000000120850723c */ /* 0x000fe20000041850 */
[----:B------:R-:W4:Y:S01]  /*18b60*/  LDSM.16.MT88.4 R16, [R221+0xe800] ;  /* 0x00e80000dd10783b */ /* 0x000f220000004200 */
[----:B-1----:R-:W-:Y:S01]  /*18b70*/  FFMA.FTZ R0, R148, R3, -R4 ;  /* 0x0000000394007223 */ /* 0x002fe20000010804 */
[----:B------:R-:W-:-:S05]  /*18b80*/  MOV R148, R102 ;  /* 0x0000006600947202 */ /* 0x000fca0000000f00 */
[C---:B--2---:R-:W-:Y:S01]  /*18b90*/  HMMA.16816.F32.BF16 R28, R8.reuse, R12, R28 ;  /* 0x0000000c081c723c */ /* 0x044fe2000004181c */
[----:B------:R1:W-:Y:S07]  /*18ba0*/  MUFU.EX2 R144, R0 ;  /* 0x0000000000907308 */ /* 0x0003ee0000000800 */
[C---:B------:R-:W-:Y:S01]  /*18bb0*/  HMMA.16816.F32.BF16 R24, R8.reuse, R14, R24 ;  /* 0x0000000e0818723c */ /* 0x040fe20000041818 */
[----:B------:R-:W2:Y:S07]  /*18bc0*/  LDSM.16.MT88.4 R12, [R222+0xe800] ;  /* 0x00e80000de0c783b */ /* 0x000eae0000004200 */
        /* <DEDUP_REMOVED lines=9> */
[----:B------:R-:W-:-:S04]  /*18c60*/  FADD.FTZ R2, R174, R2 ;  /* 0x00000002ae027221 */ /* 0x000fc80000010000 */
[----:B------:R-:W-:-:S04]  /*18c70*/  FADD.FTZ R2, R148, R2 ;  /* 0x0000000294027221 */ /* 0x000fc80000010000 */
[----:B------:R-:W-:Y:S02]  /*18c80*/  FADD.FTZ R2, R165, R2 ;  /* 0x00000002a5027221 */ /* 0x000fe40000010000 */
[----:B-1----:R-:W-:Y:S01]  /*18c90*/  FFMA.FTZ R0, R155, R3, -R6 ;  /* 0x000000039b007223 */ /* 0x002fe20000010806 */
[----:B-----5:R-:W-:-:S03]  /*18ca0*/  F2FP.BF16.PACK_AB R8, R136, R138 ;  /* 0x0000008a8808723e */ /* 0x020fc600000010ff */
        /* <DEDUP_REMOVED lines=9> */
[C---:B---3--:R-:W-:Y:S01]  /*18d40*/  HMMA.16816.F32.BF16 R32, R8.reuse, R40, R44 ;  /* 0x000000280820723c */ /* 0x048fe2000004182c */
[----:B------:R-:W-:Y:S07]  /*18d50*/  LDSM.16.MT88.4 R44, [R220+0xf000] ;  /* 0x00f00000dc2c783b */ /* 0x000fee0000004200 */
[----:B------:R-:W-:Y:S01]  /*18d60*/  HMMA.16816.F32.BF16 R60, R8, R42, R68 ;  /* 0x0000002a083c723c */ /* 0x000fe20000041844 */
[----:B------:R-:W3:Y:S01]  /*18d70*/  LDSM.16.MT88.4 R40, [R223+0xf000] ;  /* 0x00f00000df28783b */ /* 0x000ee20000004200 */
[----:B-1----:R-:W-:-:S04]  /*18d80*/  FFMA.FTZ R0, R132, R3, -R4 ;  /* 0x0000000384007223 */ /* 0x002fc80000010804 */
[----:B------:R1:W5:Y:S02]  /*18d90*/  MUFU.EX2 R129, R0 ;  /* 0x0000000000817308 */ /* 0x0003640000000800 */
[C---:B----4-:R-:W-:Y:S08]  /*18da0*/  HMMA.16816.F32.BF16 R68, R8.reuse, R16, R64 ;  /* 0x000000100844723c */ /* 0x050ff00000041840 */
[----:B--2---:R-:W-:Y:S01]  /*18db0*/  HMMA.16816.F32.BF16 R64, R8, R12, R28 ;  /* 0x0000000c0840723c */ /* 0x004fe2000004181c */
[----:B------:R-:W-:Y:S01]  /*18dc0*/  LDSM.16.MT88.4 R28, [R220+0xf800] ;  /* 0x00f80000dc1c783b */ /* 0x000fe20000004200 */
[----:B-1----:R-:W-:-:S06]  /*18dd0*/  FFMA.FTZ R0, R103, R3, -R4 ;  /* 0x0000000367007223 */ /* 0x002fcc0000010804 */
[C---:B------:R-:W-:Y:S01]  /*18de0*/  HMMA.16816.F32.BF16 R24, R8.reuse, R14, R24 ;  /* 0x0000000e0818723c */ /* 0x040fe20000041818 */
[----:B------:R-:W1:Y:S01]  /*18df0*/  LDSM.16.MT88.4 R12, [R222+0xf000] ;  /* 0x00f00000de0c783b */ /* 0x000e620000004200 */
[----:B------:R2:W-:Y:S06]  /*18e00*/  MUFU.EX2 R128, R0 ;  /* 0x0000000000807308 */ /* 0x0005ec0000000800 */
[C---:B------:R-:W-:Y:S08]  /*18e10*/  HMMA.16816.F32.BF16 R52, R8.reuse, R48, R52 ;  /* 0x000000300834723c */ /* 0x040ff00000041834 */
[----:B------:R-:W-:Y:S01]  /*18e20*/  HMMA.16816.F32.BF16 R72, R8, R50, R72 ;  /* 0x000000320848723c */ /* 0x000fe20000041848 */
[----:B--2---:R-:W-:-:S04]  /*18e30*/  FFMA.FTZ R0, R139, R3, -R6 ;  /* 0x000000038b007223 */ /* 0x004fc80000010806 */
[----:B------:R2:W-:Y:S03]  /*18e40*/  MUFU.EX2 R126, R0 ;  /* 0x00000000007e7308 */ /* 0x0005e60000000800 */
[----:B------:R-:W-:Y:S01]  /*18e50*/  HMMA.16816.F32.BF16 R80, R8, R18, R80 ;  /* 0x000000120850723c */ /* 0x000fe20000041850 */
[----:B------:R-:W4:Y:S06]  /*18e60*/  LDSM.16.MT88.4 R16, [R221+0xf000] ;  /* 0x00f00000dd10783b */ /* 0x000f2c0000004200 */
        /* <DEDUP_REMOVED lines=21> */
[----:B--2---:R-:W-:-:S07]  /*18fc0*/  FFMA.FTZ R0, R92, R3, -R4 ;  /* 0x000000035c007223 */ /* 0x004fce0000010804 */
[C---:B-1----:R-:W-:Y:S01]  /*18fd0*/  HMMA.16816.F32.BF16 R76, R8.reuse, R12, R64 ;  /* 0x0000000c084c723c */ /* 0x042fe20000041840 */
[----:B------:R-:W1:Y:S01]  /*18fe0*/  LDSM.16.MT88.4 R64, [R221+0xf800] ;  /* 0x00f80000dd40783b */ /* 0x000e620000004200 */
[----:B------:R2:W-:Y:S06]  /*18ff0*/  MUFU.EX2 R118, R0 ;  /* 0x0000000000767308 */ /* 0x0005ec0000000800 */
[C---:B------:R-:W-:Y:S01]  /*19000*/  HMMA.16816.F32.BF16 R60, R8.reuse, R14, R24 ;  /* 0x0000000e083c723c */ /* 0x040fe20000041818 */
[----:B------:R-:W1:Y:S07]  /*19010*/  LDSM.16.MT88.4 R12, [R222+0xf800] ;  /* 0x00f80000de0c783b */ /* 0x000e6e0000004200 */
[----:B----4-:R-:W-:Y:S01]  /*19020*/  HMMA.16816.F32.BF16 R68, R8, R16, R68 ;  /* 0x000000100844723c */ /* 0x010fe20000041844 */
        /* <DEDUP_REMOVED lines=18> */
[C---:B------:R-:W-:Y:S08]  /*19150*/  HMMA.16816.F32.BF16 R24, R8.reuse, R30, R44 ;  /* 0x0000001e0818723c */ /* 0x040ff0000004182c */
[----:B---3--:R-:W-:Y:S01]  /*19160*/  HMMA.16816.F32.BF16 R44, R8, R40, R48 ;  /* 0x00000028082c723c */ /* 0x008fe20000041830 */
[----:B--2---:R-:W-:-:S04]  /*19170*/  FFMA.FTZ R0, R88, R3, -R4 ;  /* 0x0000000358007223 */ /* 0x004fc80000010804 */
[----:B------:R2:W3:Y:S03]  /*19180*/  MUFU.EX2 R112, R0 ;  /* 0x0000000000707308 */ /* 0x0004e60000000800 */
[C---:B------:R-:W-:Y:S08]  /*19190*/  HMMA.16816.F32.BF16 R40, R8.reuse, R42, R52 ;  /* 0x0000002a0828723c */ /* 0x040ff00000041834 */
[----:B-1----:R-:W-:Y:S01]  /*191a0*/  HMMA.16816.F32.BF16 R48, R8, R64, R68 ;  /* 0x000000400830723c */ /* 0x002fe20000041844 */
[----:B--2---:R-:W-:-:S07]  /*191b0*/  FFMA.FTZ R0, R39, R3, -R4 ;  /* 0x0000000327007223 */ /* 0x004fce0000010804 */
[C---:B------:R-:W-:Y:S01]  /*191c0*/  HMMA.16816.F32.BF16 R52, R8.reuse, R66, R80 ;  /* 0x000000420834723c */ /* 0x040fe20000041850 */
[----:B------:R1:W-:Y:S07]  /*191d0*/  MUFU.EX2 R110, R0 ;  /* 0x00000000006e7308 */ /* 0x0003ee0000000800 */
[C---:B------:R-:W-:Y:S07]  /*191e0*/  HMMA.16816.F32.BF16 R64, R8.reuse, R12, R76 ;  /* 0x0000000c0840723c */ /* 0x040fee000004184c */
[----:B------:R-:W-:Y:S01]  /*191f0*/  FADD.FTZ R12, R98, R97 ;  /* 0x00000061620c7221 */ /* 0x000fe20000010000 */
[----:B------:R-:W-:Y:S01]  /*19200*/  HMMA.16816.F32.BF16 R72, R8, R28, R32 ;  /* 0x0000001c0848723c */ /* 0x000fe20000041820 */
[----:B------:R-:W2:Y:S01]  /*19210*/  LDSM.16.MT88.4 R32, [R223+0x10000] ;  /* 0x01000000df20783b */ /* 0x000ea20000004200 */
[----:B-1----:R-:W-:-:S02]  /*19220*/  FFMA.FTZ R0, R91, R3, -R6 ;  /* 0x000000035b007223 */ /* 0x002fc40000010806 */
[----:B------:R-:W-:Y:S01]  /*19230*/  FADD.FTZ R12, R183, R12 ;  /* 0x0000000cb70c7221 */ /* 0x000fe20000010000 */
[----:B------:R-:W1:Y:S01]  /*19240*/  LDSM.16.MT88.4 R28, [R221+0x10000] ;  /* 0x01000000dd1c783b */ /* 0x000e620000004200 */
[----:B------:R5:W-:Y:S02]  /*19250*/  MUFU.EX2 R109, R0 ;  /* 0x00000000006d7308 */ /* 0x000be40000000800 */
[----:B------:R-:W-:Y:S01]  /*19260*/  HMMA.16816.F32.BF16 R60, R8, R14, R60 ;  /* 0x0000000e083c723c */ /* 0x000fe2000004183c */
[----:B------:R-:W-:-:S04]  /*19270*/  FADD.FTZ R12, R164, R12 ;  /* 0x0000000ca40c7221 */ /* 0x000fc80000010000 */
[----:B------:R-:W-:Y:S02]  /*19280*/  FADD.FTZ R12, R185, R12 ;  /* 0x0000000cb90c7221 */ /* 0x000fe40000010000 */
[----:B---3--:R-:W-:Y:S01]  /*19290*/  F2FP.BF16.PACK_AB R9, R112, R111 ;  /* 0x0000006f7009723e */ /* 0x008fe200000010ff */
[----:B-----5:R-:W-:-:S04]  /*192a0*/  FFMA.FTZ R0, R189, R3, -R6 ;  /* 0x00000003bd007223 */ /* 0x020fc80000010806 */
        /* <DEDUP_REMOVED lines=12> */
[C---:B----4-:R-:W-:Y:S08]  /*19370*/  HMMA.16816.F32.BF16 R72, R8.reuse, R16, R72 ;  /* 0x000000100848723c */ /* 0x050ff00000041848 */
[----:B------:R-:W-:Y:S01]  /*19380*/  HMMA.16816.F32.BF16 R68, R8, R18, R24 ;  /* 0x000000120844723c */ /* 0x000fe20000041818 */
[----:B------:R-:W4:Y:S01]  /*19390*/  LDSM.16.MT88.4 R16, [R222+0x10000] ;  /* 0x01000000de10783b */ /* 0x000f220000004200 */
[----:B---3--:R-:W-:-:S03]  /*193a0*/  FFMA.FTZ R0, R192, R3, -R4 ;  /* 0x00000003c0007223 */ /* 0x008fc60000010804 */
[----:B------:R-:W-:Y:S01]  /*193b0*/  LDSM.16.MT88.4 R24, [R221+0x10800] ;  /* 0x01080000dd18783b */ /* 0x000fe20000004200 */
[----:B------:R3:W5:Y:S02]  /*193c0*/  MUFU.EX2 R104, R0 ;  /* 0x0000000000687308 */ /* 0x0007640000000800 */
        /* <DEDUP_REMOVED lines=8> */
[----:B----4-:R-:W-:Y:S01]  /*19450*/  HMMA.16816.F32.BF16 R88, R8, R16, R64 ;  /* 0x000000100858723c */ /* 0x010fe20000041840 */
[----:B-1----:R-:W-:-:S04]  /*19460*/  FFMA.FTZ R0, R196, R3, -R6 ;  /* 0x00000003c4007223 */ /* 0x002fc80000010806 */
[----:B------:R1:W-:Y:S03]  /*19470*/  MUFU.EX2 R101, R0 ;  /* 0x0000000000657308 */ /* 0x0003e60000000800 */
        /* <DEDUP_REMOVED lines=10> */
[----:B-1----:R-:W-:Y:S01]  /*19520*/  FADD.FTZ R0, R184, R2 ;  /* 0x00000002b8007221 */ /* 0x002fe20000010000 */
[----:B-----5:R-:W-:Y:S01]  /*19530*/  F2FP.BF16.PACK_AB R10, R98, R99 ;  /* 0x00000063620a723e */ /* 0x020fe200000010ff */
[----:B------:R-:W-:Y:S02]  /*19540*/  FADD.FTZ R2, R188, R12 ;  /* 0x0000000cbc027221 */ /* 0x000fe40000010000 */
[----:B------:R-:W-:Y:S02]  /*19550*/  FADD.FTZ R0, R186, R0 ;  /* 0x00000000ba007221 */ /* 0x000fe40000010000 */
[----:B------:R-:W-:Y:S02]  /*19560*/  FADD.FTZ R2, R187, R2 ;  /* 0x00000002bb027221 */ /* 0x000fe40000010000 */
[----:B------:R-:W-:-:S02]  /*19570*/  FFMA.FTZ R12, R202, R3, -R4 ;  /* 0x00000003ca0c7223 */ /* 0x000fc40000010804 */
[----:B------:R-:W-:Y:S02]  /*19580*/  FADD.FTZ R0, R180, R0 ;  /* 0x00000000b4007221 */ /* 0x000fe40000010000 */
[----:B------:R-:W-:Y:S01]  /*19590*/  FADD.FTZ R2, R182, R2 ;  /* 0x00000002b6027221 */ /* 0x000fe20000010000 */
[----:B------:R1:W5:Y:S02]  /*195a0*/  MUFU.EX2 R97, R12 ;  /* 0x0000000c00617308 */ /* 0x0003640000000800 */
[----:B-1----:R-:W-:Y:S01]  /*195b0*/  FADD.FTZ R12, R175, R0 ;  /* 0x00000000af0c7221 */ /* 0x002fe20000010000 */
[----:B-----5:R-:W-:Y:S01]  /*195c0*/  F2FP.BF16.PACK_AB R11, R97, R102 ;  /* 0x00000066610b723e */ /* 0x020fe200000010ff */
[----:B------:R-:W-:Y:S02]  /*195d0*/  FADD.FTZ R0, R177, R2 ;  /* 0x00000002b1007221 */ /* 0x000fe40000010000 */
[----:B------:R-:W-:Y:S02]  /*195e0*/  FFMA.FTZ R2, R203, R3, -R4 ;  /* 0x00000003cb027223 */ /* 0x000fe40000010804 */
[----:B------:R-:W-:-:S02]  /*195f0*/  FADD.FTZ R12, R176, R12 ;  /* 0x0000000cb00c7221 */ /* 0x000fc40000010000 */
[----:B------:R-:W-:Y:S01]  /*19600*/  FADD.FTZ R13, R181, R0 ;  /* 0x00000000b50d7221 */ /* 0x000fe20000010000 */
[----:B------:R1:W-:Y:S01]  /*19610*/  MUFU.EX2 R96, R2 ;  /* 0x0000000200607308 */ /* 0x0003e20000000800 */
[----:B------:R-:W-:Y:S01]  /*19620*/  FADD.FTZ R0, R178, R12 ;  /* 0x0000000cb2007221 */ /* 0x000fe20000010000 */
[----:B--2---:R-:W-:Y:S01]  /*19630*/  HMMA.16816.F32.BF16 R52, R8, R32, R72 ;  /* 0x000000200834723c */ /* 0x004fe20000041848 */
[----:B------:R-:W-:Y:S02]  /*19640*/  FFMA.FTZ R12, R204, R3, -R4 ;  /* 0x00000003cc0c7223 */ /* 0x000fe40000010804 */
[----:B------:R-:W-:-:S03]  /*19650*/  FADD.FTZ R0, R172, R0 ;  /* 0x00000000ac007221 */ /* 0x000fc60000010000 */
[----:B------:R2:W5:Y:S01]  /*19660*/  MUFU.EX2 R72, R12 ;  /* 0x0000000c00487308 */ /* 0x0005620000000800 */
[----:B------:R-:W-:Y:S01]  /*19670*/  FADD.FTZ R0, R169, R0 ;  /* 0x00000000a9007221 */ /* 0x000fe20000010000 */
[C---:B------:R-:W-:Y:S03]  /*19680*/  HMMA.16816.F32.BF16 R44, R8.reuse, R34, R68 ;  /* 0x00000022082c723c */ /* 0x040fe60000041844 */
[----:B------:R-:W-:Y:S02]  /*19690*/  FADD.FTZ R0, R167, R0 ;  /* 0x00000000a7007221 */ /* 0x000fe40000010000 */
[----:B-1----:R-:W-:Y:S02]  /*196a0*/  FADD.FTZ R2, R179, R13 ;  /* 0x0000000db3027221 */ /* 0x002fe40000010000 */
[----:B------:R-:W-:Y:S01]  /*196b0*/  FADD.FTZ R0, R171, R0 ;  /* 0x00000000ab007221 */ /* 0x000fe20000010000 */
[----:B---3--:R-:W-:Y:S01]  /*196c0*/  HMMA.16816.F32.BF16 R60, R8, R28, R76 ;  /* 0x0000001c083c723c */ /* 0x008fe2000004184c */
        /* <DEDUP_REMOVED lines=21> */
[C---:B----4-:R-:W-:Y:S01]  /*19820*/  HMMA.16816.F32.BF16 R88, R8.reuse, R16, R88 ;  /* 0x000000100858723c */ /* 0x050fe20000041858 */
[----:B------:R-:W-:Y:S02]  /*19830*/  FADD.FTZ R2, R240, R2 ;  /* 0x00000002f0027221 */ /* 0x000fe40000010000 */
[----:B--2---:R-:W-:Y:S02]  /*19840*/  FFMA.FTZ R12, R205, R3, -R4 ;  /* 0x00000003cd0c7223 */ /* 0x004fe40000010804 */
[----:B------:R-:W-:Y:S02]  /*19850*/  FADD.FTZ R2, R234, R2 ;  /* 0x00000002ea027221 */ /* 0x000fe40000010000 */
[----:B------:R-:W-:Y:S01]  /*19860*/  FADD.FTZ R0, R219, R0 ;  /* 0x00000000db007221 */ /* 0x000fe20000010000 */
[----:B------:R2:W-:Y:S01]  /*19870*/  MUFU.EX2 R71, R12 ;  /* 0x0000000c00477308 */ /* 0x0005e20000000800 */
[----:B------:R-:W-:Y:S01]  /*19880*/  FADD.FTZ R2, R233, R2 ;  /* 0x00000002e9027221 */ /* 0x000fe20000010000 */
[----:B------:R-:W-:Y:S01]  /*19890*/  HMMA.16816.F32.BF16 R40, R8, R18, R40 ;  /* 0x000000120828723c */ /* 0x000fe20000041828 */
[----:B------:R-:W-:Y:S01]  /*198a0*/  FADD.FTZ R0, R216, R0 ;  /* 0x00000000d8007221 */ /* 0x000fe20000010000 */
[----:B------:R-:W3:Y:S01]  /*198b0*/  LDSM.16.MT88.4 R16, [R221+0x11000] ;  /* 0x01100000dd10783b */ /* 0x000ee20000004200 */
[----:B------:R-:W-:-:S02]  /*198c0*/  FADD.FTZ R2, R230, R2 ;  /* 0x00000002e6027221 */ /* 0x000fc40000010000 */
[----:B------:R-:W-:Y:S02]  /*198d0*/  FADD.FTZ R0, R217, R0 ;  /* 0x00000000d9007221 */ /* 0x000fe40000010000 */
[----:B------:R-:W-:Y:S01]  /*198e0*/  FADD.FTZ R2, R232, R2 ;  /* 0x00000002e8027221 */ /* 0x000fe20000010000 */
[----:B-----5:R-:W-:Y:S01]  /*198f0*/  F2FP.BF16.PACK_AB R9, R72, R96 ;  /* 0x000000604809723e */ /* 0x020fe200000010ff */
[----:B------:R-:W-:Y:S02]  /*19900*/  FADD.FTZ R0, R218, R0 ;  /* 0x00000000da007221 */ /* 0x000fe40000010000 */
[----:B------:R-:W-:Y:S02]  /*19910*/  FADD.FTZ R2, R170, R2 ;  /* 0x00000002aa027221 */ /* 0x000fe40000010000 */
[----:B------:R-:W-:Y:S02]  /*19920*/  FADD.FTZ R0, R162, R0 ;  /* 0x00000000a2007221 */ /* 0x000fe40000010000 */
[----:B--2---:R-:W-:-:S02]  /*19930*/  FFMA.FTZ R12, R206, R3, -R6 ;  /* 0x00000003ce0c7223 */ /* 0x004fc40000010806 */
[----:B------:R-:W-:Y:S02]  /*19940*/  FADD.FTZ R2, R163, R2 ;  /* 0x00000002a3027221 */ /* 0x000fe40000010000 */
        /* <DEDUP_REMOVED lines=9> */
[----:B--2---:R-:W-:Y:S02]  /*199e0*/  FFMA.FTZ R12, R207, R3, -R6 ;  /* 0x00000003cf0c7223 */ /* 0x004fe40000010806 */
[----:B------:R-:W-:Y:S02]  /*199f0*/  FADD.FTZ R2, R22, R2 ;  /* 0x0000000216027221 */ /* 0x000fe40000010000 */
[----:B------:R-:W2:Y:S01]  /*19a00*/  MUFU.EX2 R69, R12 ;  /* 0x0000000c00457308 */ /* 0x000ea20000000800 */
[----:B------:R-:W-:-:S02]  /*19a10*/  FADD.FTZ R0, R152, R0 ;  /* 0x0000000098007221 */ /* 0x000fc40000010000 */
[----:B------:R-:W-:Y:S02]  /*19a20*/  FADD.FTZ R2, R157, R2 ;  /* 0x000000029d027221 */ /* 0x000fe40000010000 */
[----:B------:R-:W-:Y:S01]  /*19a30*/  FADD.FTZ R0, R153, R0 ;  /* 0x0000000099007221 */ /* 0x000fe20000010000 */
[----:B------:R-:W-:Y:S01]  /*19a40*/  LDSM.16.MT88.4 R156, [R221+0x11800] ;  /* 0x01180000dd9c783b */ /* 0x000fe20000004200 */
[----:B------:R-:W-:Y:S02]  /*19a50*/  FADD.FTZ R2, R150, R2 ;  /* 0x0000000296027221 */ /* 0x000fe40000010000 */
[----:B------:R-:W-:Y:S02]  /*19a60*/  FADD.FTZ R0, R151, R0 ;  /* 0x0000000097007221 */ /* 0x000fe40000010000 */
[----:B------:R-:W-:Y:S02]  /*19a70*/  FADD.FTZ R2, R149, R2 ;  /* 0x0000000295027221 */ /* 0x000fe40000010000 */
[----:B------:R-:W-:Y:S01]  /*19a80*/  FADD.FTZ R0, R141, R0 ;  /* 0x000000008d007221 */ /* 0x000fe20000010000 */
[----:B------:R-:W-:Y:S01]  /*19a90*/  LDSM.16.MT88.4 R148, [R223+0x11800] ;  /* 0x01180000df94783b */ /* 0x000fe20000004200 */
[----:B------:R-:W-:Y:S01]  /*19aa0*/  FADD.FTZ R2, R143, R2 ;  /* 0x000000028f027221 */ /* 0x000fe20000010000 */
[----:B--2---:R-:W-:Y:S01]  /*19ab0*/  F2FP.BF16.PACK_AB R8, R69, R70 ;  /* 0x000000464508723e */ /* 0x004fe200000010ff */
[----:B------:R-:W-:-:S02]  /*19ac0*/  FFMA.FTZ R12, R208, R3, -R6 ;  /* 0x00000003d00c7223 */ /* 0x000fc40000010806 */
[----:B------:R-:W-:Y:S02]  /*19ad0*/  FADD.FTZ R2, R142, R2 ;  /* 0x000000028e027221 */ /* 0x000fe40000010000 */
[----:B------:R2:W-:Y:S01]  /*19ae0*/  MUFU.EX2 R68, R12 ;  /* 0x0000000c00447308 */ /* 0x0005e20000000800 */
[----:B------:R-:W-:Y:S02]  /*19af0*/  FADD.FTZ R0, R140, R0 ;  /* 0x000000008c007221 */ /* 0x000fe40000010000 */
[----:B------:R-:W-:Y:S01]  /*19b00*/  FADD.FTZ R2, R138, R2 ;  /* 0x000000028a027221 */ /* 0x000fe20000010000 */
[----:B------:R-:W-:Y:S01]  /*19b10*/  LDSM.16.MT88.4 R140, [R220+0x11800] ;  /* 0x01180000dc8c783b */ /* 0x000fe20000004200 */
[----:B------:R-:W-:Y:S02]  /*19b20*/  FADD.FTZ R0, R145, R0 ;  /* 0x0000000091007221 */ /* 0x000fe40000010000 */
[----:B------:R-:W-:Y:S02]  /*19b30*/  FADD.FTZ R2, R136, R2 ;  /* 0x0000000288027221 */ /* 0x000fe40000010000 */
[----:B------:R-:W-:-:S02]  /*19b40*/  FADD.FTZ R0, R144, R0 ;  /* 0x0000000090007221 */ /* 0x000fc40000010000 */
        /* <DEDUP_REMOVED lines=27> */
[--C-:B-1----:R-:W-:Y:S01]  /*19d00*/  FFMA.FTZ R12, R201, R3, -R6.reuse ;  /* 0x00000003c90c7223 */ /* 0x102fe20000010806 */
[----:B---3--:R-:W-:Y:S01]  /*19d10*/  F2FP.BF16.PACK_AB R164, R14, R15 ;  /* 0x0000000f0ea4723e */ /* 0x008fe200000010ff */
[----:B------:R-:W-:-:S04]  /*19d20*/  FFMA.FTZ R6, R214, R3, -R6 ;  /* 0x00000003d6067223 */ /* 0x000fc80000010806 */
[----:B------:R-:W-:Y:S01]  /*19d30*/  MUFU.EX2 R13, R12 ;  /* 0x0000000c000d7308 */ /* 0x000fe20000000800 */
[----:B------:R-:W-:-:S07]  /*19d40*/  FFMA.FTZ R3, R215, R3, -R4 ;  /* 0x00000003d7037223 */ /* 0x000fce0000010804 */
[----:B------:R1:W3:Y:S08]  /*19d50*/  MUFU.EX2 R12, R6 ;  /* 0x00000006000c7308 */ /* 0x0002f00000000800 */
[----:B------:R-:W4:Y:S01]  /*19d60*/  MUFU.EX2 R3, R3 ;  /* 0x0000000300037308 */ /* 0x000f220000000800 */
[----:B-1----:R-:W-:Y:S01]  /*19d70*/  FADD.FTZ R6, R133, R2 ;  /* 0x0000000285067221 */ /* 0x002fe20000010000 */
[----:B---3--:R-:W-:Y:S01]  /*19d80*/  F2FP.BF16.PACK_AB R166, R12, R13 ;  /* 0x0000000d0ca6723e */ /* 0x008fe200000010ff */
[----:B------:R-:W-:-:S02]  /*19d90*/  FADD.FTZ R2, R130, R0 ;  /* 0x0000000082027221 */ /* 0x000fc40000010000 */
[----:B------:R-:W-:Y:S02]  /*19da0*/  FADD.FTZ R0, R131, R6 ;  /* 0x0000000683007221 */ /* 0x000fe40000010000 */
[----:B------:R-:W-:Y:S02]  /*19db0*/  FADD.FTZ R4, R127, R2 ;  /* 0x000000027f047221 */ /* 0x000fe40000010000 */
[----:B------:R-:W-:Y:S01]  /*19dc0*/  FADD.FTZ R2, R126, R0 ;  /* 0x000000007e027221 */ /* 0x000fe20000010000 */
[----:B----4-:R-:W-:Y:S01]  /*19dd0*/  F2FP.BF16.PACK_AB R167, R3, R22 ;  /* 0x0000001603a7723e */ /* 0x010fe200000010ff */
        /* <DEDUP_REMOVED lines=34> */
[C---:B--2---:R-:W-:Y:S01]  /*1a000*/  HMMA.16816.F32.BF16 R160, R164.reuse, R8, R160 ;  /* 0x00000008a4a0723c */ /* 0x044fe200000418a0 */
        /* <DEDUP_REMOVED lines=18> */
[----:B------:R-:W-:-:S05]  /*1a130*/  FADD.FTZ R0, R12, R2 ;  /* 0x000000020c007221 */ /* 0x000fca0000010000 */
[----:B------:R1:W-:Y:S04]  /*1a140*/  STL [R1+0x8], R0 ;  /* 0x0000080001007387 */ /* 0x0003e80000100800 */
[----:B------:R1:W-:Y:S01]  /*1a150*/  STL [R1+0x4], R3 ;  /* 0x0000040301007387 */ /* 0x0003e20000100800 */
[----:B------:R-:W-:Y:S05]  /*1a160*/  @!P3 BRA `(.L_x_4056) ;  /* 0x000082b00000b947 */ /* 0x000fea0003800000 */
[----:B------:R-:W2:Y:S01]  /*1a170*/  LDL.LU R171, [R1+0x24] ;  /* 0x0000240001ab7983 */ /* 0x000ea20000300800 */
        /* <DEDUP_REMOVED lines=69> */
.L_x_4058:
[----:B-1----:R-:W3:Y:S02]  /*1a5d0*/  LD.E R0, [R20.64+0x40] ;  /* 0x0000400614007980 */ /* 0x002ee4000c101900 */
[----:B---3--:R-:W-:-:S04]  /*1a5e0*/  LEA R0, -R0, RZ, 0x8 ;  /* 0x000000ff00007211 */ /* 0x008fc800078e41ff */
[----:B------:R-:W-:Y:S02]  /*1a5f0*/  SHF.R.S32.HI R3, RZ, 0x1f, R0 ;  /* 0x0000001fff037819 */ /* 0x000fe40000011400 */
.L_x_4059:
[----:B------:R-:W-:Y:S05]  /*1a600*/  BSYNC B0 ;  /* 0x0000000000007941 */ /* 0x000fea0003800000 */
.L_x_4057:
[----:B------:R-:W3:Y:S01]  /*1a610*/  LDL.LU R15, [R1+0x14] ;  /* 0x00001400010f7983 */ /* 0x000ee20000300800 */
[C---:B------:R-:W-:Y:S01]  /*1a620*/  IMAD.SHL.U32 R6, R194.reuse, 0x20, RZ ;  /* 0x00000020c2067824 */ /* 0x040fe200078e00ff */
[----:B------:R-:W-:Y:S01]  /*1a630*/  SHF.L.U64.HI R4, R194, 0x5, R195 ;  /* 0x00000005c2047819 */ /* 0x000fe200000102c3 */
[----:B------:R-:W-:Y:S01]  /*1a640*/  ULDC.64 UR4, c[0x0][0x40] ;  /* 0x0000100000047ab9 */ /* 0x000fe20000000a00 */
[----:B------:R-:W4:Y:S04]  /*1a650*/  LDL.LU R14, [R1+0x18] ;  /* 0x00001800010e7983 */ /* 0x000f280000300800 */
[----:B--2---:R-:W2:Y:S04]  /*1a660*/  LDL R19, [R1+0x1c] ;  /* 0x00001c0001137983 */ /* 0x004ea80000100800 */
[----:B------:R-:W2:Y:S01]  /*1a670*/  LDL.LU R18, [R1+0x28] ;  /* 0x0000280001127983 */ /* 0x000ea20000300800 */
[----:B------:R-:W-:-:S03]  /*1a680*/  UIADD3 UR4, UP0, UR4, 0x160, URZ ;  /* 0x0000016004047890 */ /* 0x000fc6000ff1e03f */
[----:B------:R-:W-:Y:S01]  /*1a690*/  STL [R1+0x40], R57 ;  /* 0x0000403901007387 */ /* 0x000fe20000100800 */
[----:B------:R-:W-:Y:S02]  /*1a6a0*/  UIADD3.X UR5, URZ, UR5, URZ, UP0, !UPT ;  /* 0x000000053f057290 */ /* 0x000fe400087fe43f */
[----:B------:R-:W-:Y:S01]  /*1a6b0*/  IMAD.U32 R38, RZ, RZ, UR4 ;  /* 0x00000004ff267e24 */ /* 0x000fe2000f8e00ff */
[----:B------:R-:W-:Y:S03]  /*1a6c0*/  STL [R1+0x3c], R56 ;  /* 0x00003c3801007387 */ /* 0x000fe60000100800 */
[----:B------:R-:W-:Y:S01]  /*1a6d0*/  IMAD.U32 R39, RZ, RZ, UR5 ;  /* 0x00000005ff277e24 */ /* 0x000fe2000f8e00ff */
[----:B------:R-:W-:Y:S01]  /*1a6e0*/  STL [R1+0x38], R37 ;  /* 0x0000382501007387 */ /* 0x000fe20000100800 */
[----:B------:R-:W-:-:S03]  /*1a6f0*/  ULDC.64 UR4, c[0x0][0x118] ;  /* 0x0000460000047ab9 */ /* 0x000fc60000000a00 */
[----:B------:R-:W-:Y:S01]  /*1a700*/  STL [R1+0x34], R36 ;  /* 0x0000342401007387 */ /* 0x000fe20000100800 */
[----:B----4-:R-:W-:-:S04]  /*1a710*/  LEA R14, P1, R0, R14, 0x1 ;  /* 0x0000000e000e7211 */ /* 0x010fc800078208ff */
[----:B---3--:R-:W-:Y:S01]  /*1a720*/  LEA.HI.X R15, R0, R15, R3, 0x1, P1 ;  /* 0x0000000f000f7211 */ /* 0x008fe200008f0c03 */
[----:B------:R1:W-:Y:S01]  /*1a730*/  STL [R1+0x18], R14 ;  /* 0x0000180e01007387 */ /* 0x0003e20000100800 */
[-C--:B------:R-:W-:Y:S01]  /*1a740*/  IADD3 R10, P1, R14, R6.reuse, RZ ;  /* 0x000000060e0a7210 */ /* 0x080fe20007f3e0ff */
[----:B--2---:R-:W-:Y:S02]  /*1a750*/  IMAD.MOV.U32 R24, RZ, RZ, R19 ;  /* 0x000000ffff187224 */ /* 0x004fe400078e0013 */
        /* <DEDUP_REMOVED lines=19> */
[----:B--2---:R-:W-:Y:S01]  /*1a890*/  IMAD.X R15, R17, 0x1, R4, P1 ;  /* 0x00000001110f7824 */ /* 0x004fe200008e0604 */
[----:B------:R2:W-:Y:S01]  /*1a8a0*/  LDGSTS.E.BYPASS.LTC128B.128 [R231+0xc800], [R16.64] ;  /* 0x0c80000010e77fae */ /* 0x0005e2000b901d46 */
[----:B---3--:R-:W-:-:S03]  /*1a8b0*/  IADD3 R10, P1, R14, R6, RZ ;  /* 0x000000060e0a7210 */ /* 0x008fc60007f3e0ff */
[----:B------:R3:W-:Y:S02]  /*1a8c0*/  LDGSTS.E.BYPASS.LTC128B.128 [R231+0xd000], [R14.64] ;  /* 0x0d0000000ee77fae */ /* 0x0007e4000b901d46 */
[----:B------:R-:W-:Y:S01]  /*1a8d0*/  IMAD.X R11, R15, 0x1, R4, P1 ;  /* 0x000000010f0b7824 */ /* 0x000fe200008e0604 */
[----:B----4-:R-:W-:-:S04]  /*1a8e0*/  IADD3 R8, P1, R10, R6, RZ ;  /* 0x000000060a087210 */ /* 0x010fc80007f3e0ff */
[----:B------:R4:W-:Y:S01]  /*1a8f0*/  LDGSTS.E.BYPASS.LTC128B.128 [R231+0xd800], [R10.64] ;  /* 0x0d8000000ae77fae */ /* 0x0009e2000b901d46 */
[----:B------:R-:W-:Y:S01]  /*1a900*/  IMAD.X R9, R11, 0x1, R4, P1 ;  /* 0x000000010b097824 */ /* 0x000fe200008e0604 */
[----:B------:R-:W-:-:S04]  /*1a910*/  IADD3 R2, P1, R8, R6, RZ ;  /* 0x0000000608027210 */ /* 0x000fc80007f3e0ff */
[----:B------:R2:W-:Y:S01]  /*1a920*/  LDGSTS.E.BYPASS.LTC128B.128 [R231+0xe000], [R8.64] ;  /* 0x0e00000008e77fae */ /* 0x0005e2000b901d46 */
[----:B------:R-:W-:Y:S01]  /*1a930*/  IMAD.X R3, R9, 0x1, R4, P1 ;  /* 0x0000000109037824 */ /* 0x000fe200008e0604 */
[----:B-1----:R-:W-:-:S04]  /*1a940*/  IADD3 R12, P1, R2, R6, RZ ;  /* 0x00000006020c7210 */ /* 0x002fc80007f3e0ff */
[----:B------:R1:W-:Y:S01]  /*1a950*/  LDGSTS.E.BYPASS.LTC128B.128 [R231+0xe800], [R2.64] ;  /* 0x0e80000002e77fae */ /* 0x0003e2000b901d46 */
[----:B------:R-:W-:Y:S01]  /*1a960*/  IMAD.X R13, R3, 0x1, R4, P1 ;  /* 0x00000001030d7824 */ /* 0x000fe200008e0604 */
[----:B---3--:R-:W-:-:S04]  /*1a970*/  IADD3 R14, P1, R12, R6, RZ ;  /* 0x000000060c0e7210 */ /* 0x008fc80007f3e0ff */
[----:B------:R3:W-:Y:S01]  /*1a980*/  LDGSTS.E.BYPASS.LTC128B.128 [R231+0xf000], [R12.64] ;  /* 0x0f0000000ce77fae */ /* 0x0007e2000b901d46 */
[----:B------:R-:W-:Y:S01]  /*1a990*/  IMAD.X R15, R13, 0x1, R4, P1 ;  /* 0x000000010d0f7824 */ /* 0x000fe200008e0604 */
[----:B----4-:R-:W-:-:S04]  /*1a9a0*/  IADD3 R10, P1, R14, R6, RZ ;  /* 0x000000060e0a7210 */ /* 0x010fc80007f3e0ff */
        /* <DEDUP_REMOVED lines=13> */
[----:B------:R-:W-:Y:S01]  /*1aa80*/  IMAD.MOV.U32 R132, RZ, RZ, R24 ;  /* 0x000000ffff847224 */ /* 0x000fe200078e0018 */
[C---:B----4-:R-:W-:Y:S02]  /*1aa90*/  IADD3 R2, R135.reuse, 0x800, RZ ;  /* 0x0000080087027810 */ /* 0x050fe40007ffe0ff */
[----:B------:R-:W-:Y:S04]  /*1aaa0*/  LDSM.16.M88.4 R20, [R134+0x2000] ;  /* 0x002000008614783b */ /* 0x000fe80000000200 */
[----:B------:R-:W-:Y:S04]  /*1aab0*/  LDSM.16.M88.4 R16, [R18] ;  /* 0x000000001210783b */ /* 0x000fe80000000200 */
[----:B------:R-:W-:Y:S04]  /*1aac0*/  LDSM.16.M88.4 R64, [R58+0x2000] ;  /* 0x002000003a40783b */ /* 0x000fe80000000200 */
[----:B------:R-:W-:Y:S04]  /*1aad0*/  LDSM.16.M88.4 R32, [R134+0x3000] ;  /* 0x003000008620783b */ /* 0x000fe80000000200 */
[----:B------:R-:W-:Y:S04]  /*1aae0*/  LDSM.16.M88.4 R24, [R134+0x2800] ;  /* 0x002800008618783b */ /* 0x000fe80000000200 */
[----:B-1----:R-:W3:Y:S04]  /*1aaf0*/  LDSM.16.M88.4 R8, [R225] ;  /* 0x00000000e108783b */ /* 0x002ee80000000200 */
[----:B------:R-:W1:Y:S04]  /*1ab00*/  LDSM.16.M88.4 R60, [R134+0x3800] ;  /* 0x00380000863c783b */ /* 0x000e680000000200 */
[----:B------:R-:W4:Y:S04]  /*1ab10*/  LDSM.16.M88.4 R44, [R134+0x4800] ;  /* 0x00480000862c783b */ /* 0x000f280000000200 */
[----:B------:R-:W1:Y:S04]  /*1ab20*/  LDSM.16.M88.4 R40, [R134+0x5000] ;  /* 0x005000008628783b */ /* 0x000e680000000200 */
[----:B------:R-:W1:Y:S04]  /*1ab30*/  LDSM.16.M88.4 R28, [R134+0x6000] ;  /* 0x00600000861c783b */ /* 0x000e680000000200 */
[----:B------:R-:W-:Y:S04]  /*1ab40*/  LDSM.16.M88.4 R48, [R134+0x4000] ;  /* 0x004000008630783b */ /* 0x000fe80000000200 */
[----:B------:R-:W-:Y:S04]  /*1ab50*/  LDSM.16.M88.4 R52, [R134+0x5800] ;  /* 0x005800008634783b */ /* 0x000fe80000000200 */
[----:B------:R-:W0:Y:S01]  /*1ab60*/  LDGDEPBAR ;  /* 0x00000000000079af */ /* 0x000e220000000000 */
[C---:B---3--:R-:W-:Y:S08]  /*1ab70*/  HMMA.16816.F32.BF16 R12, R8.reuse, R20, RZ ;  /* 0x00000014080c723c */ /* 0x048ff000000418ff */
[C---:B------:R-:W-:Y:S08]  /*1ab80*/  HMMA.16816.F32.BF16 R84, R8.reuse, R32, RZ ;  /* 0x000000200854723c */ /* 0x040ff000000418ff */
[----:B------:R-:W-:Y:S01]  /*1ab90*/  HMMA.16816.F32.BF16 R88, R8, R34, RZ ;  /* 0x000000220858723c */ /* 0x000fe200000418ff */
[----:B------:R-:W-:Y:S07]  /*1aba0*/  LDSM.16.M88.4 R32, [R134+0x8000] ;  /* 0x008000008620783b */ /* 0x000fee0000000200 */
[----:B------:R-:W-:Y:S01]  /*1abb0*/  HMMA.16816.F32.BF16 R72, R16, R64, R12 ;  /* 0x000000401048723c */ /* 0x000fe2000004180c */
[----:B------:R-:W3:Y:S07]  /*1abc0*/  LDSM.16.M88.4 R12, [R134+0x7800] ;  /* 0x00780000860c783b */ /* 0x000eee0000000200 */
[C---:B------:R-:W-:Y:S01]  /*1abd0*/  HMMA.16816.F32.BF16 R68, R8.reuse, R22, RZ ;  /* 0x000000160844723c */ /* 0x040fe200000418ff */
[----:B------:R-:W-:Y:S07]  /*1abe0*/  LDSM.16.M88.4 R20, [R134+0x7000] ;  /* 0x007000008614783b */ /* 0x000fee0000000200 */
[C---:B------:R-:W-:Y:S08]  /*1abf0*/  HMMA.16816.F32.BF16 R76, R8.reuse, R24, RZ ;  /* 0x00000018084c723c */ /* 0x040ff000000418ff */
        /* <DEDUP_REMOVED lines=13> */
[----:B------:R-:W-:Y:S07]  /*1acd0*/  LDSM.16.M88.4 R28, [R135] ;  /* 0x00000000871c783b */ /* 0x000fee0000000200 */
[C---:B---3--:R-:W-:Y:S08]  /*1ace0*/  HMMA.16816.F32.BF16 R196, R8.reuse, R12, RZ ;  /* 0x0000000c08c4723c */ /* 0x048ff000000418ff */
[C---:B------:R-:W-:Y:S01]  /*1acf0*/  HMMA.16816.F32.BF16 R200, R8.reuse, R14, RZ ;  /* 0x0000000e08c8723c */ /* 0x040fe200000418ff */
[----:B------:R-:W3:Y:S07]  /*1ad00*/  LDSM.16.M88.4 R12, [R228] ;  /* 0x00000000e40c783b */ /* 0x000eee0000000200 */
        /* <DEDUP_REMOVED lines=10> */
[C---:B------:R-:W-:Y:S08]  /*1adb0*/  HMMA.16816.F32.BF16 R180, R8.reuse, R26, RZ ;  /* 0x0000001a08b4723c */ /* 0x040ff000000418ff */
[C---:B------:R-:W-:Y:S08]  /*1adc0*/  HMMA.16816.F32.BF16 R184, R8.reuse, R20, RZ ;  /* 0x0000001408b8723c */ /* 0x040ff000000418ff */
[C---:B------:R-:W-:Y:S08]  /*1add0*/  HMMA.16816.F32.BF16 R188, R8.reuse, R22, RZ ;  /* 0x0000001608bc723c */ /* 0x040ff000000418ff */
[C---:B-1----:R-:W-:Y:S08]  /*1ade0*/  HMMA.16816.F32.BF16 R212, R8.reuse, R60, RZ ;  /* 0x0000003c08d4723c */ /* 0x042ff000000418ff */
[C---:B------:R-:W-:Y:S01]  /*1adf0*/  HMMA.16816.F32.BF16 R216, R8.reuse, R62, RZ ;  /* 0x0000003e08d8723c */ /* 0x040fe200000418ff */
[----:B------:R-:W-:Y:S07]  /*1ae00*/  LDSM.16.M88.4 R60, [R58+0x3800] ;  /* 0x003800003a3c783b */ /* 0x000fee0000000200 */
[C---:B----4-:R-:W-:Y:S08]  /*1ae10*/  HMMA.16816.F32.BF16 R232, R8.reuse, R44, RZ ;  /* 0x0000002c08e8723c */ /* 0x050ff000000418ff */
[C---:B------:R-:W-:Y:S01]  /*1ae20*/  HMMA.16816.F32.BF16 R236, R8.reuse, R46, RZ ;  /* 0x0000002e08ec723c */ /* 0x040fe200000418ff */
[----:B------:R-:W-:Y:S07]  /*1ae30*/  LDSM.16.M88.4 R44, [R224] ;  /* 0x00000000e02c783b */ /* 0x000fee0000000200 */
[C---:B------:R-:W-:Y:S08]  /*1ae40*/  HMMA.16816.F32.BF16 R240, R8.reuse, R40, RZ ;  /* 0x0000002808f0723c */ /* 0x040ff000000418ff */
[----:B------:R-:W-:Y:S01]  /*1ae50*/  HMMA.16816.F32.BF16 R248, R8, R42, RZ ;  /* 0x0000002a08f8723c */ /* 0x000fe200000418ff */
[----:B------:R-:W1:Y:S07]  /*1ae60*/  LDSM.16.M88.4 R8, [R229] ;  /* 0x00000000e508783b */ /* 0x000e6e0000000200 */
[----:B------:R-:W-:Y:S01]  /*1ae70*/  HMMA.16816.F32.BF16 R20, R16, R66, R68 ;  /* 0x000000421014723c */ /* 0x000fe20000041844 */
[----:B------:R4:W2:Y:S04]  /*1ae80*/  LDSM.16.M88.4 R68, [R2] ;  /* 0x000000000244783b */ /* 0x0008a80000000200 */
[----:B------:R-:W-:Y:S03]  /*1ae90*/  LDSM.16.M88.4 R64, [R58+0x4800] ;  /* 0x004800003a40783b */ /* 0x000fe60000000200 */
[----:B---3--:R-:W-:Y:S08]  /*1aea0*/  HMMA.16816.F32.BF16 R24, R12, R28, R72 ;  /* 0x0000001c0c18723c */ /* 0x008ff00000041848 */
[----:B------:R-:W-:Y:S08]  /*1aeb0*/  HMMA.16816.F32.BF16 R40, R16, R32, R76 ;  /* 0x000000201028723c */ /* 0x000ff0000004184c */
[----:B------:R-:W-:Y:S01]  /*1aec0*/  HMMA.16816.F32.BF16 R20, R12, R30, R20 ;  /* 0x0000001e0c14723c */ /* 0x000fe20000041814 */
[----:B----4-:R-:W-:-:S07]  /*1aed0*/  IADD3 R2, R135, 0x1000, RZ ;  /* 0x0000100087027810 */ /* 0x010fce0007ffe0ff */
[----:B------:R-:W-:Y:S08]  /*1aee0*/  HMMA.16816.F32.BF16 R72, R16, R34, R80 ;  /* 0x000000221048723c */ /* 0x000ff00000041850 */
[----:B-1----:R-:W-:Y:S08]  /*1aef0*/  HMMA.16816.F32.BF16 R28, R8, R44, R24 ;  /* 0x0000002c081c723c */ /* 0x002ff00000041818 */
[C---:B------:R-:W-:Y:S08]  /*1af00*/  HMMA.16816.F32.BF16 R76, R16.reuse, R48, R84 ;  /* 0x00000030104c723c */ /* 0x040ff00000041854 */
[----:B------:R-:W-:Y:S01]  /*1af10*/  HMMA.16816.F32.BF16 R80, R16, R50, R88 ;  /* 0x000000321050723c */ /* 0x000fe20000041858 */
[----:B------:R-:W1:Y:S07]  /*1af20*/  LDSM.16.M88.4 R48, [R224+0x800] ;  /* 0x00080000e030783b */ /* 0x000e6e0000000200 */
[----:B------:R-:W-:Y:S01]  /*1af30*/  HMMA.16816.F32.BF16 R24, R8, R46, R20 ;  /* 0x0000002e0818723c */ /* 0x000fe20000041814 */
[----:B------:R3:W4:Y:S07]  /*1af40*/  LDSM.16.M88.4 R44, [R2] ;  /* 0x00000000022c783b */ /* 0x00072e0000000200 */
[C---:B--2---:R-:W-:Y:S08]  /*1af50*/  HMMA.16816.F32.BF16 R32, R12.reuse, R68, R40 ;  /* 0x000000440c20723c */ /* 0x044ff00000041828 */
[----:B------:R-:W-:Y:S01]  /*1af60*/  HMMA.16816.F32.BF16 R20, R12, R70, R72 ;  /* 0x000000460c14723c */ /* 0x000fe20000041848 */
[----:B------:R-:W2:Y:S01]  /*1af70*/  LDSM.16.M88.4 R68, [R224+0x1000] ;  /* 0x00100000e044783b */ /* 0x000ea20000000200 */
[----:B---3--:R-:W-:-:S06]  /*1af80*/  FMUL.FTZ R2, R28, R0 ;  /* 0x000000001c027220 */ /* 0x008fcc0000410000 */
[----:B------:R-:W-:Y:S01]  /*1af90*/  HMMA.16816.F32.BF16 R92, R16, R60, R92 ;  /* 0x0000003c105c723c */ /* 0x000fe2000004185c */
[----:B------:R3:W-:Y:S07]  /*1afa0*/  MUFU.TANH R36, R2 ;  /* 0x0000000200247308 */ /* 0x0007ee0000002400 */
[----:B-1----:R-:W-:Y:S08]  /*1afb0*/  HMMA.16816.F32.BF16 R32, R8, R48, R32 ;  /* 0x000000300820723c */ /* 0x002ff00000041820 */
[----:B------:R-:W-:Y:S01]  /*1afc0*/  HMMA.16816.F32.BF16 R84, R16, R62, R96 ;  /* 0x0000003e1054723c */ /* 0x000fe20000041860 */
[----:B------:R-:W1:Y:S01]  /*1afd0*/  LDSM.16.M88.4 R60, [R58+0x5000] ;  /* 0x005000003a3c783b */ /* 0x000e620000000200 */
[----:B---3--:R-:W-:-:S04]  /*1afe0*/  FMUL.FTZ R2, R29, R0 ;  /* 0x000000001d027220 */ /* 0x008fc80000410000 */
[----:B------:R3:W-:Y:S02]  /*1aff0*/  MUFU.TANH R192, R2 ;  /* 0x0000000200c07308 */ /* 0x0007e40000002400 */
[----:B----4-:R-:W-:Y:S08]  /*1b000*/  HMMA.16816.F32.BF16 R40, R12, R44, R76 ;  /* 0x0000002c0c28723c */ /* 0x010ff0000004184c */
[----:B------:R-:W-:Y:S01]  /*1b010*/  HMMA.16816.F32.BF16 R72, R16, R66, R112 ;  /* 0x000000421048723c */ /* 0x000fe20000041870 */
[----:B------:R-:W-:-:S04]  /*1b020*/  FMUL.FTZ R3, R32, R0 ;  /* 0x0000000020037220 */ /* 0x000fc80000410000 */
[----:B------:R-:W-:Y:S01]  /*1b030*/  MUFU.TANH R57, R3 ;  /* 0x0000000300397308 */ /* 0x000fe20000002400 */
[-C--:B---3--:R-:W-:Y:S02]  /*1b040*/  FMUL.FTZ R2, R30, R0.reuse ;  /* 0x000000001e027220 */ /* 0x088fe40000410000 */
[----:B------:R-:W-:Y:S05]  /*1b050*/  HMMA.16816.F32.BF16 R96, R16, R54, R104 ;  /* 0x000000361060723c */ /* 0x000fea0000041868 */
[----:B------:R3:W4:Y:S03]  /*1b060*/  MUFU.TANH R56, R2 ;  /* 0x0000000200387308 */ /* 0x0007260000002400 */
[----:B--2---:R-:W-:Y:S08]  /*1b070*/  HMMA.16816.F32.BF16 R40, R8, R68, R40 ;  /* 0x000000440828723c */ /* 0x004ff00000041828 */
[----:B------:R-:W-:Y:S01]  /*1b080*/  HMMA.16816.F32.BF16 R88, R16, R52, R100 ;  /* 0x000000341058723c */ /* 0x000fe20000041864 */
[----:B------:R-:W2:Y:S01]  /*1b090*/  LDSM.16.M88.4 R52, [R58+0x5800] ;  /* 0x005800003a34783b */ /* 0x000ea20000000200 */
[----:B---3--:R-:W-:-:S06]  /*1b0a0*/  FMUL.FTZ R2, R31, R0 ;  /* 0x000000001f027220 */ /* 0x008fcc0000410000 */
[----:B------:R-:W-:Y:S01]  /*1b0b0*/  HMMA.16816.F32.BF16 R28, R8, R50, R20 ;  /* 0x00000032081c723c */ /* 0x000fe20000041814 */
[----:B------:R3:W3:Y:S07]  /*1b0c0*/  MUFU.TANH R59, R2 ;  /* 0x00000002003b7308 */ /* 0x0006ee0000002400 */
[----:B------:R-:W-:Y:S01]  /*1b0d0*/  HMMA.16816.F32.BF16 R20, R12, R46, R80 ;  /* 0x0000002e0c14723c */ /* 0x000fe20000041850 */
[----:B------:R-:W-:-:S07]  /*1b0e0*/  FMUL.FTZ R3, R42, R0 ;  /* 0x000000002a037220 */ /* 0x000fce0000410000 */
[----:B-1----:R-:W-:Y:S01]  /*1b0f0*/  HMMA.16816.F32.BF16 R104, R16, R60, R116 ;  /* 0x0000003c1068723c */ /* 0x002fe20000041874 */
[----:B---3--:R-:W-:-:S04]  /*1b100*/  FMUL.FTZ R2, R24, R0 ;  /* 0x0000000018027220 */ /* 0x008fc80000410000 */
[----:B------:R1:W-:Y:S02]  /*1b110*/  MUFU.TANH R4, R2 ;  /* 0x0000000200047308 */ /* 0x0003e40000002400 */
[----:B----4-:R-:W-:Y:S01]  /*1b120*/  IMAD.MOV.U32 R117, RZ, RZ, R56 ;  /* 0x000000ffff757224 */ /* 0x010fe200078e0038 */
[C---:B------:R-:W-:Y:S01]  /*1b130*/  HMMA.16816.F32.BF16 R76, R16.reuse, R62, R120 ;  /* 0x0000003e104c723c */ /* 0x040fe20000041878 */
[----:B------:R-:W-:Y:S01]  /*1b140*/  LDSM.16.M88.4 R60, [R224+0x1800] ;  /* 0x00180000e03c783b */ /* 0x000fe20000000200 */
[----:B------:R-:W-:Y:S02]  /*1b150*/  IMAD.MOV.U32 R118, RZ, RZ, R57 ;  /* 0x000000ffff767224 */ /* 0x000fe400078e0039 */
[----:B------:R-:W-:Y:S01]  /*1b160*/  IMAD.MOV.U32 R119, RZ, RZ, R59 ;  /* 0x000000ffff777224 */ /* 0x000fe200078e003b */
[----:B------:R-:W-:Y:S03]  /*1b170*/  MUFU.TANH R123, R3 ;  /* 0x00000003007b7308 */ /* 0x000fe60000002400 */
[----:B------:R-:W-:Y:S01]  /*1b180*/  HMMA.16816.F32.BF16 R100, R16, R64, R108 ;  /* 0x000000401064723c */ /* 0x000fe2000004186c */
[----:B------:R-:W3:Y:S01]  /*1b190*/  LDSM.16.M88.4 R64, [R58+0x6000] ;  /* 0x006000003a40783b */ /* 0x000ee20000000200 */
[----:B-1----:R-:W-:-:S06]  /*1b1a0*/  FMUL.FTZ R2, R25, R0 ;  /* 0x0000000019027220 */ /* 0x002fcc0000410000 */
[----:B------:R-:W-:Y:S01]  /*1b1b0*/  HMMA.16816.F32.BF16 R48, R8, R70, R20 ;  /* 0x000000460830723c */ /* 0x000fe20000041814 */
[----:B------:R1:W-:Y:S07]  /*1b1c0*/  MUFU.TANH R6, R2 ;  /* 0x0000000200067308 */ /* 0x0003ee0000002400 */
[C---:B--2---:R-:W-:Y:S08]  /*1b1d0*/  HMMA.16816.F32.BF16 R108, R16.reuse, R52, R124 ;  /* 0x00000034106c723c */ /* 0x044ff0000004187c */
[----:B------:R-:W-:Y:S01]  /*1b1e0*/  HMMA.16816.F32.BF16 R172, R16, R54, R172 ;  /* 0x0000003610ac723c */ /* 0x000fe200000418ac */
[----:B-1----:R-:W-:-:S04]  /*1b1f0*/  FMUL.FTZ R2, R26, R0 ;  /* 0x000000001a027220 */ /* 0x002fc80000410000 */
[----:B------:R1:W2:Y:S03]  /*1b200*/  MUFU.TANH R230, R2 ;  /* 0x0000000200e67308 */ /* 0x0002a60000002400 */
[C---:B---3--:R-:W-:Y:S01]  /*1b210*/  HMMA.16816.F32.BF16 R128, R16.reuse, R64, R128 ;  /* 0x000000401080723c */ /* 0x048fe20000041880 */
[----:B-1----:R-:W-:Y:S02]  /*1b220*/  FMUL.FTZ R2, R27, R0 ;  /* 0x000000001b027220 */ /* 0x002fe40000410000 */
[----:B--2---:R-:W-:Y:S02]  /*1b230*/  IMAD.MOV.U32 R122, RZ, RZ, R230 ;  /* 0x000000ffff7a7224 */ /* 0x004fe400078e00e6 */
[----:B------:R1:W-:Y:S01]  /*1b240*/  MUFU.TANH R37, R2 ;  /* 0x0000000200257308 */ /* 0x0003e20000002400 */
[----:B------:R-:W-:Y:S02]  /*1b250*/  IMAD.MOV.U32 R230, RZ, RZ, R132 ;  /* 0x000000ffffe67224 */ /* 0x000fe400078e0084 */
[----:B------:R-:W-:Y:S01]  /*1b260*/  HMMA.16816.F32.BF16 R168, R16, R66, R168 ;  /* 0x0000004210a8723c */ /* 0x000fe200000418a8 */
[----:B------:R-:W-:Y:S01]  /*1b270*/  LDSM.16.M88.4 R64, [R224+0x2000] ;  /* 0x00200000e040783b */ /* 0x000fe20000000200 */
[----:B-1----:R-:W-:-:S05]  /*1b280*/  IADD3 R2, R135, 0x1800, RZ ;  /* 0x0000180087027810 */ /* 0x002fca0007ffe0ff */
[----:B------:R1:W2:Y:S02]  /*1b290*/  LDSM.16.M88.4 R24, [R2] ;  /* 0x000000000218783b */ /* 0x0002a40000000200 */
[----:B-1----:R-:W-:-:S04]  /*1b2a0*/  FMUL.FTZ R2, R33, R0 ;  /* 0x0000000021027220 */ /* 0x002fc80000410000 */
[----:B------:R1:W-:Y:S01]  /*1b2b0*/  MUFU.TANH R193, R2 ;  /* 0x0000000200c17308 */ /* 0x0003e20000002400 */
[----:B--2---:R-:W-:Y:S01]  /*1b2c0*/  HMMA.16816.F32.BF16 R44, R12, R24, R92 ;  /* 0x000000180c2c723c */ /* 0x004fe2000004185c */
[----:B-1----:R-:W-:-:S06]  /*1b2d0*/  FMUL.FTZ R2, R34, R0 ;  /* 0x0000000022027220 */ /* 0x002fcc0000410000 */
[----:B------:R1:W-:Y:S02]  /*1b2e0*/  MUFU.TANH R112, R2 ;  /* 0x0000000200707308 */ /* 0x0003e40000002400 */
[-C--:B-1----:R-:W-:Y:S11]  /*1b2f0*/  FMUL.FTZ R2, R35, R0.reuse ;  /* 0x0000000023027220 */ /* 0x082ff60000410000 */
[----:B------:R-:W-:Y:S04]  /*1b300*/  @!UPT UIADD3 URZ, URZ, URZ, URZ ;  /* 0x0000003f3f3ff290 */ /* 0x000fe8000fffe03f */
[----:B------:R-:W-:Y:S01]  /*1b310*/  HMMA.16816.F32.BF16 R20, R8, R60, R44 ;  /* 0x0000003c0814723c */ /* 0x000fe2000004182c */
[----:B------:R-:W1:Y:S01]  /*1b320*/  LDSM.16.M88.4 R44, [R58+0x7000] ;  /* 0x007000003a2c783b */ /* 0x000e620000000200 */
[----:B------:R2:W-:Y:S06]  /*1b330*/  MUFU.TANH R113, R2 ;  /* 0x0000000200717308 */ /* 0x0005ec0000002400 */
[----:B------:R-:W-:Y:S01]  /*1b340*/  HMMA.16816.F32.BF16 R32, R12, R26, R84 ;  /* 0x0000001a0c20723c */ /* 0x000fe20000041854 */
[----:B--2---:R-:W-:-:S04]  /*1b350*/  FMUL.FTZ R2, R28, R0 ;  /* 0x000000001c027220 */ /* 0x004fc80000410000 */
[----:B------:R2:W3:Y:S11]  /*1b360*/  MUFU.TANH R246, R2 ;  /* 0x0000000200f67308 */ /* 0x0004f60000002400 */
[----:B------:R-:W-:-:S04]  /*1b370*/  FMUL.FTZ R3, R22, R0 ;  /* 0x0000000016037220 */ /* 0x000fc80000410000 */
[----:B------:R4:W-:Y:S01]  /*1b380*/  MUFU.TANH R252, R3 ;  /* 0x0000000300fc7308 */ /* 0x0009e20000002400 */
[-C--:B--2---:R-:W-:Y:S01]  /*1b390*/  FMUL.FTZ R2, R29, R0.reuse ;  /* 0x000000001d027220 */ /* 0x084fe20000410000 */
[----:B-1----:R-:W-:Y:S06]  /*1b3a0*/  HMMA.16816.F32.BF16 R84, R16, R44, R184 ;  /* 0x0000002c1054723c */ /* 0x002fec00000418b8 */
[----:B------:R1:W-:Y:S01]  /*1b3b0*/  MUFU.TANH R56, R2 ;  /* 0x0000000200387308 */ /* 0x0003e20000002400 */
[----:B----4-:R-:W-:Y:S02]  /*1b3c0*/  FMUL.FTZ R3, R23, R0 ;  /* 0x0000000017037220 */ /* 0x010fe40000410000 */
[----:B---3--:R-:W-:-:S02]  /*1b3d0*/  IMAD.MOV.U32 R187, RZ, RZ, R246 ;  /* 0x000000ffffbb7224 */ /* 0x008fc400078e00f6 */
[----:B------:R-:W-:Y:S02]  /*1b3e0*/  IMAD.MOV.U32 R185, RZ, RZ, R230 ;  /* 0x000000ffffb97224 */ /* 0x000fe400078e00e6 */
[----:B------:R-:W-:Y:S02]  /*1b3f0*/  IMAD.MOV.U32 R184, RZ, RZ, R113 ;  /* 0x000000ffffb87224 */ /* 0x000fe400078e0071 */
[----:B-1----:R-:W-:-:S04]  /*1b400*/  FMUL.FTZ R2, R30, R0 ;  /* 0x000000001e027220 */ /* 0x002fc80000410000 */
[----:B------:R1:W-:Y:S02]  /*1b410*/  MUFU.TANH R83, R2 ;  /* 0x0000000200537308 */ /* 0x0003e40000002400 */
[-C--:B-1----:R-:W-:Y:S02]  /*1b420*/  FMUL.FTZ R2, R31, R0.reuse ;  /* 0x000000001f027220 */ /* 0x082fe40000410000 */
[----:B------:R-:W1:Y:S04]  /*1b430*/  LDSM.16.M88.4 R28, [R58+0x6800] ;  /* 0x006800003a1c783b */ /* 0x000e680000000200 */
[----:B------:R2:W-:Y:S02]  /*1b440*/  MUFU.TANH R120, R2 ;  /* 0x0000000200787308 */ /* 0x0005e40000002400 */
[----:B--2---:R-:W-:-:S06]  /*1b450*/  FMUL.FTZ R2, R40, R0 ;  /* 0x0000000028027220 */ /* 0x004fcc0000410000 */
[----:B------:R2:W3:Y:S02]  /*1b460*/  MUFU.TANH R80, R2 ;  /* 0x0000000200507308 */ /* 0x0004e40000002400 */
[----:B--2---:R-:W-:Y:S01]  /*1b470*/  FMUL.FTZ R2, R41, R0 ;  /* 0x0000000029027220 */ /* 0x004fe20000410000 */
[C---:B-1----:R-:W-:Y:S05]  /*1b480*/  HMMA.16816.F32.BF16 R68, R16.reuse, R28, R176 ;  /* 0x0000001c1044723c */ /* 0x042fea00000418b0 */
[----:B------:R1:W-:Y:S02]  /*1b490*/  MUFU.TANH R57, R2 ;  /* 0x0000000200397308 */ /* 0x0003e40000002400 */
[----:B---3--:R-:W-:Y:S01]  /*1b4a0*/  IMAD.MOV.U32 R179, RZ, RZ, R80 ;  /* 0x000000ffffb37224 */ /* 0x008fe200078e0050 */
[----:B------:R-:W-:Y:S01]  /*1b4b0*/  HMMA.16816.F32.BF16 R124, R16, R30, R180 ;  /* 0x0000001e107c723c */ /* 0x000fe200000418b4 */
[----:B------:R-:W-:Y:S04]  /*1b4c0*/  LDSM.16.M88.4 R28, [R58+0x7800] ;  /* 0x007800003a1c783b */ /* 0x000fe80000000200 */
[----:B------:R-:W-:Y:S01]  /*1b4d0*/  MUFU.TANH R180, R3 ;  /* 0x0000000300b47308 */ /* 0x000fe20000002400 */
[----:B------:R-:W-:-:S02]  /*1b4e0*/  IMAD.MOV.U32 R80, RZ, RZ, R119 ;  /* 0x000000ffff507224 */ /* 0x000fc400078e0077 */
[----:B------:R-:W-:Y:S02]  /*1b4f0*/  IMAD.MOV.U32 R177, RZ, RZ, R122 ;  /* 0x000000ffffb17224 */ /* 0x000fe400078e007a */
[----:B------:R-:W-:Y:S02]  /*1b500*/  IMAD.MOV.U32 R176, RZ, RZ, R123 ;  /* 0x000000ffffb07224 */ /* 0x000fe400078e007b */
[----:B------:R-:W-:Y:S01]  /*1b510*/  IMAD.MOV.U32 R182, RZ, RZ, R80 ;  /* 0x000000ffffb67224 */ /* 0x000fe200078e0050 */
[----:B-1----:R-:W-:-:S05]  /*1b520*/  IADD3 R2, R135, 0x2000, RZ ;  /* 0x0000200087027810 */ /* 0x002fca0007ffe0ff */
[----:B------:R1:W2:Y:S02]  /*1b530*/  LDSM.16.M88.4 R24, [R2] ;  /* 0x000000000218783b */ /* 0x0002a40000000200 */
[-C--:B-1----:R-:W-:Y:S02]  /*1b540*/  FMUL.FTZ R2, R43, R0.reuse ;  /* 0x000000002b027220 */ /* 0x082fe40000410000 */
[----:B------:R-:W-:Y:S01]  /*1b550*/  HMMA.16816.F32.BF16 R40, R8, R62, R32 ;  /* 0x0000003e0828723c */ /* 0x000fe20000041820 */
[----:B------:R-:W-:Y:S01]  /*1b560*/  LDSM.16.M88.4 R60, [R224+0x2800] ;  /* 0x00280000e03c783b */ /* 0x000fe20000000200 */
[----:B------:R1:W-:Y:S06]  /*1b570*/  MUFU.TANH R132, R2 ;  /* 0x0000000200847308 */ /* 0x0003ec0000002400 */
[----:B--2---:R-:W-:Y:S01]  /*1b580*/  HMMA.16816.F32.BF16 R32, R12, R24, R88 ;  /* 0x000000180c20723c */ /* 0x004fe20000041858 */
[----:B-1----:R-:W-:-:S04]  /*1b590*/  FMUL.FTZ R2, R48, R0 ;  /* 0x0000000030027220 */ /* 0x002fc80000410000 */
[----:B------:R1:W-:Y:S02]  /*1b5a0*/  MUFU.TANH R114, R2 ;  /* 0x0000000200727308 */ /* 0x0003e40000002400 */
[----:B-1----:R-:W-:-:S06]  /*1b5b0*/  FMUL.FTZ R2, R49, R0 ;  /* 0x0000000031027220 */ /* 0x002fcc0000410000 */
[----:B------:R1:W-:Y:S02]  /*1b5c0*/  MUFU.TANH R59, R2 ;  /* 0x00000002003b7308 */ /* 0x0003e40000002400 */
[----:B-1----:R-:W-:-:S06]  /*1b5d0*/  FMUL.FTZ R2, R50, R0 ;  /* 0x0000000032027220 */ /* 0x002fcc0000410000 */
[----:B------:R1:W-:Y:S02]  /*1b5e0*/  MUFU.TANH R82, R2 ;  /* 0x0000000200527308 */ /* 0x0003e40000002400 */
[-C--:B-1----:R-:W-:Y:S02]  /*1b5f0*/  FMUL.FTZ R2, R51, R0.reuse ;  /* 0x0000000033027220 */ /* 0x082fe40000410000 */
[----:B------:R-:W1:Y:S04]  /*1b600*/  LDSM.16.M88.4 R48, [R58+0x8000] ;  /* 0x008000003a30783b */ /* 0x000e680000000200 */
[----:B------:R2:W-:Y:S02]  /*1b610*/  MUFU.TANH R115, R2 ;  /* 0x0000000200737308 */ /* 0x0005e40000002400 */
[----:B--2---:R-:W-:-:S06]  /*1b620*/  FMUL.FTZ R2, R20, R0 ;  /* 0x0000000014027220 */ /* 0x004fcc0000410000 */
[----:B------:R2:W3:Y:S02]  /*1b630*/  MUFU.TANH R81, R2 ;  /* 0x0000000200517308 */ /* 0x0004e40000002400 */
[----:B--2---:R-:W-:Y:S02]  /*1b640*/  FMUL.FTZ R2, R21, R0 ;  /* 0x0000000015027220 */ /* 0x004fe40000410000 */
[----:B------:R-:W-:Y:S04]  /*1b650*/  HMMA.16816.F32.BF16 R20, R12, R26, R96 ;  /* 0x0000001a0c14723c */ /* 0x000fe80000041860 */
[----:B------:R2:W4:Y:S04]  /*1b660*/  MUFU.TANH R121, R2 ;  /* 0x0000000200797308 */ /* 0x0005280000002400 */
[----:B------:R-:W-:Y:S07]  /*1b670*/  HMMA.16816.F32.BF16 R24, R8, R64, R32 ;  /* 0x000000400818723c */ /* 0x000fee0000041820 */
[----:B------:R-:W-:Y:S01]  /*1b680*/  IMAD.MOV.U32 R65, RZ, RZ, R83 ;  /* 0x000000ffff417224 */ /* 0x000fe200078e0053 */
[----:B-1----:R-:W-:Y:S01]  /*1b690*/  HMMA.16816.F32.BF16 R88, R16, R48, R204 ;  /* 0x000000301058723c */ /* 0x002fe200000418cc */
[----:B---3--:R-:W-:Y:S01]  /*1b6a0*/  IMAD.MOV.U32 R64, RZ, RZ, R81 ;  /* 0x000000ffff407224 */ /* 0x008fe200078e0051 */
[----:B--2---:R-:W-:Y:S01]  /*1b6b0*/  IADD3 R2, R135, 0x2800, RZ ;  /* 0x0000280087027810 */ /* 0x004fe20007ffe0ff */
[----:B------:R-:W-:-:S02]  /*1b6c0*/  IMAD.MOV.U32 R83, RZ, RZ, R117 ;  /* 0x000000ffff537224 */ /* 0x000fc400078e0075 */
[----:B------:R-:W-:Y:S02]  /*1b6d0*/  IMAD.MOV.U32 R81, RZ, RZ, R118 ;  /* 0x000000ffff517224 */ /* 0x000fe400078e0076 */
[----:B------:R1:W2:Y:S01]  /*1b6e0*/  LDSM.16.M88.4 R52, [R2] ;  /* 0x000000000234783b */ /* 0x0002a20000000200 */
[----:B------:R-:W-:Y:S01]  /*1b6f0*/  HMMA.16816.F32.BF16 R116, R16, R46, R188 ;  /* 0x0000002e1074723c */ /* 0x000fe200000418bc */
[----:B------:R-:W-:Y:S02]  /*1b700*/  IMAD.MOV.U32 R181, RZ, RZ, R81 ;  /* 0x000000ffffb57224 */ /* 0x000fe400078e0051 */
[----:B------:R-:W-:-:S04]  /*1b710*/  IMAD.MOV.U32 R186, RZ, RZ, R83 ;  /* 0x000000ffffba7224 */ /* 0x000fc800078e0053 */
[----:B------:R-:W-:Y:S01]  /*1b720*/  IMAD.MOV.U32 R191, RZ, RZ, R112 ;  /* 0x000000ffffbf7224 */ /* 0x000fe200078e0070 */
[----:B------:R-:W-:Y:S07]  /*1b730*/  HMMA.16816.F32.BF16 R44, R8, R66, R20 ;  /* 0x00000042082c723c */ /* 0x000fee0000041814 */
[----:B----4-:R-:W-:Y:S01]  /*1b740*/  IMAD.MOV.U32 R66, RZ, RZ, R121 ;  /* 0x000000ffff427224 */ /* 0x010fe200078e0079 */
[----:B------:R-:W-:Y:S01]  /*1b750*/  HMMA.16816.F32.BF16 R92, R16, R50, R208 ;  /* 0x00000032105c723c */ /* 0x000fe200000418d0 */
[----:B------:R-:W-:Y:S01]  /*1b760*/  LDSM.16.M88.4 R48, [R224+0x3000] ;  /* 0x00300000e030783b */ /* 0x000fe20000000200 */
[----:B-1----:R-:W-:-:S05]  /*1b770*/  FMUL.FTZ R2, R40, R0 ;  /* 0x0000000028027220 */ /* 0x002fca0000410000 */
[----:B------:R-:W-:Y:S01]  /*1b780*/  IMAD.MOV.U32 R209, RZ, RZ, R180 ;  /* 0x000000ffffd17224 */ /* 0x000fe200078e00b4 */
[----:B------:R1:W-:Y:S01]  /*1b790*/  MUFU.TANH R247, R2 ;  /* 0x0000000200f77308 */ /* 0x0003e20000002400 */
[----:B--2---:R-:W-:Y:S01]  /*1b7a0*/  HMMA.16816.F32.BF16 R20, R12, R54, R72 ;  /* 0x000000360c14723c */ /* 0x004fe20000041848 */
[----:B-1----:R-:W-:-:S06]  /*1b7b0*/  FMUL.FTZ R2, R41, R0 ;  /* 0x0000000029027220 */ /* 0x002fcc0000410000 */
[----:B------:R1:W2:Y:S01]  /*1b7c0*/  MUFU.TANH R32, R2 ;  /* 0x0000000200207308 */ /* 0x0002a20000002400 */
[----:B------:R-:W-:Y:S02]  /*1b7d0*/  IMAD.MOV.U32 R75, RZ, RZ, R65 ;  /* 0x000000ffff4b7224 */ /* 0x000fe400078e0041 */
[----:B-1----:R-:W-:Y:S02]  /*1b7e0*/  FMUL.FTZ R2, R42, R0 ;  /* 0x000000002a027220 */ /* 0x002fe40000410000 */
[----:B--2---:R-:W-:-:S03]  /*1b7f0*/  IMAD.MOV.U32 R67, RZ, RZ, R32 ;  /* 0x000000ffff437224 */ /* 0x004fc600078e0020 */
[----:B------:R1:W-:Y:S01]  /*1b800*/  MUFU.TANH R246, R2 ;  /* 0x0000000200f67308 */ /* 0x0003e20000002400 */
[----:B------:R-:W-:Y:S01]  /*1b810*/  HMMA.16816.F32.BF16 R32, R12, R52, R100 ;  /* 0x000000340c20723c */ /* 0x000fe20000041864 */
[----:B------:R-:W2:Y:S06]  /*1b820*/  LDSM.16.M88.4 R52, [R58+0x9000] ;  /* 0x009000003a34783b */ /* 0x000eac0000000200 */
[----:B------:R-:W-:Y:S02]  /*1b830*/  IMAD.MOV.U32 R102, RZ, RZ, R114 ;  /* 0x000000ffff667224 */ /* 0x000fe400078e0072 */
[----:B------:R-:W-:-:S02]  /*1b840*/  IMAD.MOV.U32 R101, RZ, RZ, R115 ;  /* 0x000000ffff657224 */ /* 0x000fc400078e0073 */
[C---:B------:R-:W-:Y:S01]  /*1b850*/  HMMA.16816.F32.BF16 R112, R16.reuse, R28, R196 ;  /* 0x0000001c1070723c */ /* 0x040fe200000418c4 */
[----:B------:R-:W-:Y:S02]  /*1b860*/  IMAD.MOV.U32 R100, RZ, RZ, R57 ;  /* 0x000000ffff647224 */ /* 0x000fe400078e0039 */
[----:B------:R-:W-:Y:S02]  /*1b870*/  IMAD.MOV.U32 R103, RZ, RZ, R120 ;  /* 0x000000ffff677224 */ /* 0x000fe400078e0078 */
[----:B-1----:R-:W-:Y:S02]  /*1b880*/  FMUL.FTZ R2, R43, R0 ;  /* 0x000000002b027220 */ /* 0x002fe40000410000 */
[----:B------:R-:W-:Y:S01]  /*1b890*/  IMAD.MOV.U32 R196, RZ, RZ, R59 ;  /* 0x000000ffffc47224 */ /* 0x000fe200078e003b */
[----:B------:R-:W-:Y:S01]  /*1b8a0*/  HMMA.16816.F32.BF16 R120, R16, R30, R200 ;  /* 0x0000001e1078723c */ /* 0x000fe200000418c8 */
[----:B------:R1:W3:Y:S01]  /*1b8b0*/  MUFU.TANH R3, R2 ;  /* 0x0000000200037308 */ /* 0x0002e20000002400 */
[----:B------:R-:W4:Y:S01]  /*1b8c0*/  LDSM.16.M88.4 R40, [R58+0x8800] ;  /* 0x008800003a28783b */ /* 0x000f220000000200 */
[----:B------:R-:W-:-:S02]  /*1b8d0*/  IMAD.MOV.U32 R198, RZ, RZ, R192 ;  /* 0x000000ffffc67224 */ /* 0x000fc400078e00c0 */
[----:B------:R-:W-:Y:S02]  /*1b8e0*/  IMAD.MOV.U32 R197, RZ, RZ, R82 ;  /* 0x000000ffffc57224 */ /* 0x000fe400078e0052 */
[----:B------:R-:W-:Y:S01]  /*1b8f0*/  IMAD.MOV.U32 R203, RZ, RZ, R193 ;  /* 0x000000ffffcb7224 */ /* 0x000fe200078e00c1 */
[----:B------:R-:W-:Y:S01]  /*1b900*/  HMMA.16816.F32.BF16 R28, R8, R60, R32 ;  /* 0x0000003c081c723c */ /* 0x000fe20000041820 */
[----:B------:R-:W-:Y:S01]  /*1b910*/  IMAD.MOV.U32 R201, RZ, RZ, R133 ;  /* 0x000000ffffc97224 */ /* 0x000fe200078e0085 */
[----:B------:R2:W-:Y:S01]  /*1b920*/  LDSM.16.M88.4 R32, [R58+0x9800] ;  /* 0x009800003a20783b */ /* 0x0005e20000000200 */
[----:B------:R-:W-:Y:S02]  /*1b930*/  IMAD.MOV.U32 R206, RZ, RZ, R197 ;  /* 0x000000ffffce7224 */ /* 0x000fe400078e00c5 */
[----:B------:R-:W-:Y:S02]  /*1b940*/  IMAD.MOV.U32 R197, RZ, RZ, R66 ;  /* 0x000000ffffc57224 */ /* 0x000fe400078e0042 */
[----:B------:R-:W-:-:S02]  /*1b950*/  IMAD.MOV.U32 R72, RZ, RZ, R100 ;  /* 0x000000ffff487224 */ /* 0x000fc400078e0064 */
[-C--:B-1----:R-:W-:Y:S02]  /*1b960*/  FMUL.FTZ R2, R24, R0.reuse ;  /* 0x0000000018027220 */ /* 0x082fe40000410000 */
[----:B---3--:R-:W-:Y:S02]  /*1b970*/  IMAD.MOV.U32 R199, RZ, RZ, R3 ;  /* 0x000000ffffc77224 */ /* 0x008fe400078e0003 */
[----:B------:R1:W-:Y:S01]  /*1b980*/  MUFU.TANH R230, R2 ;  /* 0x0000000200e67308 */ /* 0x0003e20000002400 */
[----:B------:R-:W-:Y:S02]  /*1b990*/  FMUL.FTZ R3, R26, R0 ;  /* 0x000000001a037220 */ /* 0x000fe40000410000 */
[----:B------:R-:W-:Y:S02]  /*1b9a0*/  IMAD.MOV.U32 R207, RZ, RZ, R199 ;  /* 0x000000ffffcf7224 */ /* 0x000fe400078e00c7 */
[----:B------:R-:W-:Y:S02]  /*1b9b0*/  IMAD.MOV.U32 R73, RZ, RZ, R101 ;  /* 0x000000ffff497224 */ /* 0x000fe400078e0065 */
[----:B------:R-:W-:Y:S01]  /*1b9c0*/  IMAD.MOV.U32 R74, RZ, RZ, R102 ;  /* 0x000000ffff4a7224 */ /* 0x000fe200078e0066 */
[----:B------:R3:W-:Y:S01]  /*1b9d0*/  MUFU.TANH R59, R3 ;  /* 0x00000003003b7308 */ /* 0x0007e20000002400 */
[----:B------:R-:W-:-:S02]  /*1b9e0*/  IMAD.MOV.U32 R199, RZ, RZ, R103 ;  /* 0x000000ffffc77224 */ /* 0x000fc400078e0067 */
[C---:B--2---:R-:W-:Y:S01]  /*1b9f0*/  HMMA.16816.F32.BF16 R100, R16.reuse, R54, R236 ;  /* 0x000000361064723c */ /* 0x044fe200000418ec */
[----:B------:R-:W-:Y:S02]  /*1ba00*/  IMAD.MOV.U32 R58, RZ, RZ, R72 ;  /* 0x000000ffff3a7224 */ /* 0x000fe400078e0048 */
[----:B------:R-:W-:Y:S02]  /*1ba10*/  IMAD.MOV.U32 R205, RZ, RZ, R197 ;  /* 0x000000ffffcd7224 */ /* 0x000fe400078e00c5 */
[----:B-1----:R-:W-:Y:S02]  /*1ba20*/  FMUL.FTZ R2, R25, R0 ;  /* 0x0000000019027220 */ /* 0x002fe40000410000 */
[----:B------:R-:W-:Y:S02]  /*1ba30*/  IMAD.MOV.U32 R239, RZ, RZ, R184 ;  /* 0x000000ffffef7224 */ /* 0x000fe400078e00b8 */
[----:B------:R1:W-:Y:S01]  /*1ba40*/  MUFU.TANH R57, R2 ;  /* 0x0000000200397308 */ /* 0x0003e20000002400 */
[----:B----4-:R-:W-:Y:S01]  /*1ba50*/  HMMA.16816.F32.BF16 R96, R16, R42, R216 ;  /* 0x0000002a1060723c */ /* 0x010fe200000418d8 */
[----:B------:R-:W-:-:S02]  /*1ba60*/  IMAD.MOV.U32 R236, RZ, RZ, R176 ;  /* 0x000000ffffec7224 */ /* 0x000fc400078e00b0 */
[----:B---3--:R-:W-:Y:S02]  /*1ba70*/  FMUL.FTZ R3, R27, R0 ;  /* 0x000000001b037220 */ /* 0x008fe40000410000 */
[----:B------:R-:W-:Y:S02]  /*1ba80*/  IMAD.MOV.U32 R238, RZ, RZ, R206 ;  /* 0x000000ffffee7224 */ /* 0x000fe400078e00ce */
[----:B------:R2:W-:Y:S01]  /*1ba90*/  MUFU.TANH R188, R3 ;  /* 0x0000000300bc7308 */ /* 0x0005e20000002400 */
[----:B------:R-:W-:Y:S01]  /*1baa0*/  IMAD.MOV.U32 R217, RZ, RZ, R196 ;  /* 0x000000ffffd97224 */ /* 0x000fe200078e00c4 */
[----:B------:R-:W-:Y:S01]  /*1bab0*/  HMMA.16816.F32.BF16 R80, R16, R40, R212 ;  /* 0x000000281050723c */ /* 0x000fe200000418d4 */
[----:B------:R-:W-:Y:S02]  /*1bac0*/  IMAD.MOV.U32 R196, RZ, RZ, R67 ;  /* 0x000000ffffc47224 */ /* 0x000fe400078e0043 */
[----:B------:R-:W-:Y:S02]  /*1bad0*/  IMAD.MOV.U32 R218, RZ, RZ, R203 ;  /* 0x000000ffffda7224 */ /* 0x000fe400078e00cb */
[----:B------:R-:W-:Y:S01]  /*1bae0*/  IMAD.MOV.U32 R203, RZ, RZ, R185 ;  /* 0x000000ffffcb7224 */ /* 0x000fe200078e00b9 */
[----:B-1----:R-:W-:Y:S01]  /*1baf0*/  IADD3 R2, R135, 0x3000, RZ ;  /* 0x0000300087027810 */ /* 0x002fe20007ffe0ff */
[----:B------:R-:W-:-:S02]  /*1bb00*/  IMAD.MOV.U32 R237, RZ, RZ, R74 ;  /* 0x000000ffffed7224 */ /* 0x000fc400078e004a */
[----:B------:R-:W-:Y:S02]  /*1bb10*/  IMAD.MOV.U32 R216, RZ, RZ, R207 ;  /* 0x000000ffffd87224 */ /* 0x000fe400078e00cf */
[----:B------:R1:W3:Y:S01]  /*1bb20*/  LDSM.16.M88.4 R24, [R2] ;  /* 0x000000000218783b */ /* 0x0002e20000000200 */
[----:B------:R-:W-:Y:S02]  /*1bb30*/  IMAD.MOV.U32 R207, RZ, RZ, R199 ;  /* 0x000000ffffcf7224 */ /* 0x000fe400078e00c7 */
[----:B--2---:R-:W-:Y:S02]  /*1bb40*/  FMUL.FTZ R3, R28, R0 ;  /* 0x000000001c037220 */ /* 0x004fe40000410000 */
[----:B------:R-:W-:Y:S02]  /*1bb50*/  IMAD.MOV.U32 R210, RZ, RZ, R203 ;  /* 0x000000ffffd27224 */ /* 0x000fe400078e00cb */
[----:B------:R-:W-:Y:S01]  /*1bb60*/  MUFU.TANH R190, R3 ;  /* 0x0000000300be7308 */ /* 0x000fe20000002400 */
[----:B------:R-:W-:-:S02]  /*1bb70*/  IMAD.MOV.U32 R215, RZ, RZ, R186 ;  /* 0x000000ffffd77224 */ /* 0x000fc400078e00ba */
[----:B------:R-:W-:Y:S02]  /*1bb80*/  IMAD.MOV.U32 R212, RZ, RZ, R182 ;  /* 0x000000ffffd47224 */ /* 0x000fe400078e00b6 */
[----:B------:R-:W-:Y:S02]  /*1bb90*/  IMAD.MOV.U32 R197, RZ, RZ, R6 ;  /* 0x000000ffffc57224 */ /* 0x000fe400078e0006 */
[----:B-1----:R-:W-:-:S04]  /*1bba0*/  FMUL.FTZ R2, R44, R0 ;  /* 0x000000002c027220 */ /* 0x002fc80000410000 */
[----:B------:R1:W-:Y:S02]  /*1bbb0*/  MUFU.TANH R193, R2 ;  /* 0x0000000200c17308 */ /* 0x0003e40000002400 */
[----:B-1----:R-:W-:-:S06]  /*1bbc0*/  FMUL.FTZ R2, R45, R0 ;  /* 0x000000002d027220 */ /* 0x002fcc0000410000 */
[----:B------:R1:W-:Y:S02]  /*1bbd0*/  MUFU.TANH R178, R2 ;  /* 0x0000000200b27308 */ /* 0x0003e40000002400 */
[----:B-1----:R-:W-:-:S06]  /*1bbe0*/  FMUL.FTZ R2, R46, R0 ;  /* 0x000000002e027220 */ /* 0x002fcc0000410000 */
[----:B------:R1:W-:Y:S02]  /*1bbf0*/  MUFU.TANH R192, R2 ;  /* 0x0000000200c07308 */ /* 0x0003e40000002400 */
[----:B-1----:R-:W-:Y:S02]  /*1bc00*/  FMUL.FTZ R2, R47, R0 ;  /* 0x000000002f027220 */ /* 0x002fe40000410000 */
[----:B------:R-:W-:Y:S04]  /*1bc10*/  HMMA.16816.F32.BF16 R44, R8, R62, R20 ;  /* 0x0000003e082c723c */ /* 0x000fe80000041814 */
[----:B------:R1:W2:Y:S04]  /*1bc20*/  MUFU.TANH R200, R2 ;  /* 0x0000000200c87308 */ /* 0x0002a80000002400 */
[----:B---3--:R-:W-:Y:S08]  /*1bc30*/  HMMA.16816.F32.BF16 R20, R12, R24, R104 ;  /* 0x000000180c14723c */ /* 0x008ff00000041868 */
[----:B------:R-:W-:Y:S01]  /*1bc40*/  HMMA.16816.F32.BF16 R104, R16, R52, R232 ;  /* 0x000000341068723c */ /* 0x000fe200000418e8 */
[----:B-1----:R-:W-:Y:S01]  /*1bc50*/  IADD3 R2, R135, 0x3800, RZ ;  /* 0x0000380087027810 */ /* 0x002fe20007ffe0ff */
[----:B--2---:R-:W-:-:S02]  /*1bc60*/  IMAD.MOV.U32 R219, RZ, RZ, R200 ;  /* 0x000000ffffdb7224 */ /* 0x004fc400078e00c8 */
[----:B------:R-:W-:Y:S02]  /*1bc70*/  IMAD.MOV.U32 R200, RZ, RZ, R64 ;  /* 0x000000ffffc87224 */ /* 0x000fe400078e0040 */
[----:B------:R1:W2:Y:S01]  /*1bc80*/  LDSM.16.M88.4 R60, [R2] ;  /* 0x00000000023c783b */ /* 0x0002a20000000200 */
[----:B------:R-:W-:Y:S02]  /*1bc90*/  IMAD.MOV.U32 R233, RZ, RZ, R201 ;  /* 0x000000ffffe97224 */ /* 0x000fe400078e00c9 */
[----:B------:R-:W-:Y:S01]  /*1bca0*/  IMAD.MOV.U32 R201, RZ, RZ, R187 ;  /* 0x000000ffffc97224 */ /* 0x000fe200078e00bb */
[----:B------:R-:W3:Y:S01]  /*1bcb0*/  LDSM.16.M88.4 R64, [R224+0x3800] ;  /* 0x00380000e040783b */ /* 0x000ee20000000200 */
[----:B------:R-:W-:Y:S02]  /*1bcc0*/  FMUL.FTZ R3, R47, R0 ;  /* 0x000000002f037220 */ /* 0x000fe40000410000 */
[----:B------:R-:W-:-:S03]  /*1bcd0*/  IMAD.MOV.U32 R235, RZ, RZ, R73 ;  /* 0x000000ffffeb7224 */ /* 0x000fc600078e0049 */
[----:B------:R-:W-:Y:S01]  /*1bce0*/  HMMA.16816.F32.BF16 R20, R8, R48, R20 ;  /* 0x000000300814723c */ /* 0x000fe20000041814 */
[----:B------:R4:W-:Y:S01]  /*1bcf0*/  MUFU.TANH R232, R3 ;  /* 0x0000000300e87308 */ /* 0x0009e20000002400 */
[----:B-1----:R-:W-:-:S07]  /*1bd00*/  FMUL.FTZ R2, R29, R0 ;  /* 0x000000001d027220 */ /* 0x002fce0000410000 */
[----:B------:R1:W1:Y:S11]  /*1bd10*/  MUFU.TANH R183, R2 ;  /* 0x0000000200b77308 */ /* 0x0002760000002400 */
[----:B------:R-:W-:Y:S04]  /*1bd20*/  @!UPT UIADD3 URZ, URZ, URZ, URZ ;  /* 0x0000003f3f3ff290 */ /* 0x000fe8000fffe03f */
[----:B----4-:R-:W-:-:S04]  /*1bd30*/  FMUL.FTZ R3, R21, R0 ;  /* 0x0000000015037220 */ /* 0x010fc80000410000 */
[----:B------:R-:W-:Y:S01]  /*1bd40*/  MUFU.TANH R214, R3 ;  /* 0x0000000300d67308 */ /* 0x000fe20000002400 */
[----:B-1----:R-:W-:Y:S02]  /*1bd50*/  FMUL.FTZ R2, R30, R0 ;  /* 0x000000001e027220 */ /* 0x002fe40000410000 */
[----:B------:R-:W-:-:S05]  /*1bd60*/  IMAD.MOV.U32 R234, RZ, RZ, R183 ;  /* 0x000000ffffea7224 */ /* 0x000fca00078e00b7 */
[----:B------:R1:W4:Y:S01]  /*1bd70*/  MUFU.TANH R133, R2 ;  /* 0x0000000200857308 */ /* 0x0003220000002400 */
[----:B------:R-:W-:Y:S02]  /*1bd80*/  IMAD.MOV.U32 R183, RZ, RZ, R177 ;  /* 0x000000ffffb77224 */ /* 0x000fe400078e00b1 */
[-C--:B-1----:R-:W-:Y:S02]  /*1bd90*/  FMUL.FTZ R2, R31, R0.reuse ;  /* 0x000000001f027220 */ /* 0x082fe40000410000 */
[C---:B------:R-:W-:Y:S03]  /*1bda0*/  HMMA.16816.F32.BF16 R28, R12.reuse, R26, R76 ;  /* 0x0000001a0c1c723c */ /* 0x040fe6000004184c */
[----:B------:R1:W-:Y:S05]  /*1bdb0*/  MUFU.TANH R204, R2 ;  /* 0x0000000200cc7308 */ /* 0x0003ea0000002400 */
[----:B--2---:R-:W-:Y:S08]  /*1bdc0*/  HMMA.16816.F32.BF16 R24, R12, R60, R108 ;  /* 0x0000003c0c18723c */ /* 0x004ff0000004186c */
[----:B------:R-:W-:Y:S01]  /*1bdd0*/  HMMA.16816.F32.BF16 R108, R16, R32, R240 ;  /* 0x00000020106c723c */ /* 0x000fe200000418f0 */
[----:B-1----:R-:W-:-:S04]  /*1bde0*/  FMUL.FTZ R2, R44, R0 ;  /* 0x000000002c027220 */ /* 0x002fc80000410000 */
[----:B------:R1:W2:Y:S02]  /*1bdf0*/  MUFU.TANH R189, R2 ;  /* 0x0000000200bd7308 */ /* 0x0002a40000002400 */
[----:B------:R-:W-:Y:S01]  /*1be00*/  IMAD.MOV.U32 R243, RZ, RZ, R178 ;  /* 0x000000fffff37224 */ /* 0x000fe200078e00b2 */
[----:B------:R-:W-:Y:S01]  /*1be10*/  HMMA.16816.F32.BF16 R40, R8, R50, R28 ;  /* 0x000000320828723c */ /* 0x000fe2000004181c */
[----:B------:R-:W-:Y:S01]  /*1be20*/  IMAD.MOV.U32 R242, RZ, RZ, R179 ;  /* 0x000000fffff27224 */ /* 0x000fe200078e00b3 */
[----:B------:R-:W-:Y:S01]  /*1be30*/  LDSM.16.M88.4 R48, [R224+0x4000] ;  /* 0x00400000e030783b */ /* 0x000fe20000000200 */
[----:B------:R-:W-:Y:S02]  /*1be40*/  IMAD.MOV.U32 R240, RZ, RZ, R200 ;  /* 0x000000fffff07224 */ /* 0x000fe400078e00c8 */
[----:B------:R-:W-:Y:S02]  /*1be50*/  IMAD.MOV.U32 R200, RZ, RZ, R196 ;  /* 0x000000ffffc87224 */ /* 0x000fe400078e00c4 */
[----:B------:R-:W-:Y:S01]  /*1be60*/  IMAD.MOV.U32 R241, RZ, RZ, R188 ;  /* 0x000000fffff17224 */ /* 0x000fe200078e00bc */
[----:B------:R-:W-:Y:S01]  /*1be70*/  HMMA.16816.F32.BF16 R176, R16, R34, R248 ;  /* 0x0000002210b0723c */ /* 0x000fe200000418f8 */
[----:B-1----:R-:W-:-:S07]  /*1be80*/  FMUL.FTZ R2, R45, R0 ;  /* 0x000000002d027220 */ /* 0x002fce0000410000 */
[----:B---3--:R-:W-:Y:S01]  /*1be90*/  HMMA.16816.F32.BF16 R16, R8, R64, R24 ;  /* 0x000000400810723c */ /* 0x008fe20000041818 */
[----:B------:R-:W-:Y:S01]  /*1bea0*/  IMAD.MOV.U32 R251, RZ, RZ, R75 ;  /* 0x000000fffffb7224 */ /* 0x000fe200078e004b */
[----:B------:R1:W-:Y:S01]  /*1beb0*/  MUFU.TANH R202, R2 ;  /* 0x0000000200ca7308 */ /* 0x0003e20000002400 */
[----:B------:R-:W-:Y:S02]  /*1bec0*/  IMAD.MOV.U32 R250, RZ, RZ, R201 ;  /* 0x000000fffffa7224 */ /* 0x000fe400078e00c9 */
[----:B------:R-:W-:Y:S02]  /*1bed0*/  IMAD.MOV.U32 R201, RZ, RZ, R132 ;  /* 0x000000ffffc97224 */ /* 0x000fe400078e0084 */
[----:B------:R-:W-:Y:S02]  /*1bee0*/  IMAD.MOV.U32 R249, RZ, RZ, R191 ;  /* 0x000000fffff97224 */ /* 0x000fe400078e00bf */
[----:B------:R-:W-:Y:S02]  /*1bef0*/  FMUL.FTZ R3, R40, R0 ;  /* 0x0000000028037220 */ /* 0x000fe40000410000 */
[----:B------:R-:W-:-:S02]  /*1bf00*/  IMAD.MOV.U32 R248, RZ, RZ, R181 ;  /* 0x000000fffff87224 */ /* 0x000fc400078e00b5 */
[----:B------:R3:W-:Y:S01]  /*1bf10*/  MUFU.TANH R180, R3 ;  /* 0x0000000300b47308 */ /* 0x0007e20000002400 */
[----:B-1----:R-:W-:-:S07]  /*1bf20*/  FMUL.FTZ R2, R46, R0 ;  /* 0x000000002e027220 */ /* 0x002fce0000410000 */
[----:B------:R1:W1:Y:S03]  /*1bf30*/  MUFU.TANH R187, R2 ;  /* 0x0000000200bb7308 */ /* 0x0002660000002400 */
[----:B---3--:R-:W-:Y:S01]  /*1bf40*/  FMUL.FTZ R3, R16, R0 ;  /* 0x0000000010037220 */ /* 0x008fe20000410000 */
[----:B-1----:R-:W-:-:S05]  /*1bf50*/  IADD3 R2, R135, 0x4000, RZ ;  /* 0x0000400087027810 */ /* 0x002fca0007ffe0ff */
[----:B------:R1:W3:Y:S02]  /*1bf60*/  LDSM.16.M88.4 R44, [R2] ;  /* 0x00000000022c783b */ /* 0x0002e40000000200 */
[----:B-1----:R-:W-:-:S04]  /*1bf70*/  FMUL.FTZ R2, R20, R0 ;  /* 0x0000000014027220 */ /* 0x002fc80000410000 */
[----:B------:R1:W-:Y:S01]  /*1bf80*/  MUFU.TANH R185, R2 ;  /* 0x0000000200b97308 */ /* 0x0003e20000002400 */
[----:B---3--:R-:W-:Y:S01]  /*1bf90*/  HMMA.16816.F32.BF16 R24, R12, R44, R128 ;  /* 0x0000002c0c18723c */ /* 0x008fe20000041880 */
[----:B-1----:R-:W-:-:S05]  /*1bfa0*/  IADD3 R2, R135, 0x4800, RZ ;  /* 0x0000480087027810 */ /* 0x002fca0007ffe0ff */
[----:B------:R1:W3:Y:S02]  /*1bfb0*/  LDSM.16.M88.4 R52, [R2] ;  /* 0x000000000234783b */ /* 0x0002e40000000200 */
[----:B-1----:R-:W-:-:S04]  /*1bfc0*/  FMUL.FTZ R2, R22, R0 ;  /* 0x0000000016027220 */ /* 0x002fc80000410000 */
[----:B------:R1:W-:Y:S01]  /*1bfd0*/  MUFU.TANH R184, R2 ;  /* 0x0000000200b87308 */ /* 0x0003e20000002400 */
[----:B---3--:R-:W-:Y:S01]  /*1bfe0*/  HMMA.16816.F32.BF16 R68, R12, R52, R68 ;  /* 0x000000340c44723c */ /* 0x008fe20000041844 */
[----:B-1----:R-:W-:-:S06]  /*1bff0*/  FMUL.FTZ R2, R23, R0 ;  /* 0x0000000017027220 */ /* 0x002fcc0000410000 */
[----:B------:R1:W-:Y:S01]  /*1c000*/  MUFU.TANH R213, R2 ;  /* 0x0000000200d57308 */ /* 0x0003e20000002400 */
[C---:B------:R-:W-:Y:S07]  /*1c010*/  HMMA.16816.F32.BF16 R20, R12.reuse, R62, R172 ;  /* 0x0000003e0c14723c */ /* 0x040fee00000418ac */
[----:B------:R3:W-:Y:S01]  /*1c020*/  MUFU.TANH R173, R3 ;  /* 0x0000000300ad7308 */ /* 0x0007e20000002400 */
[----:B------:R-:W-:Y:S01]  /*1c030*/  HMMA.16816.F32.BF16 R60, R12, R46, R168 ;  /* 0x0000002e0c3c723c */ /* 0x000fe200000418a8 */
[----:B------:R-:W-:-:S02]  /*1c040*/  IMAD.MOV.U32 R175, RZ, RZ, R183 ;  /* 0x000000ffffaf7224 */ /* 0x000fc400078e00b7 */
[----:B------:R-:W-:Y:S01]  /*1c050*/  IMAD.MOV.U32 R172, RZ, RZ, R4 ;  /* 0x000000ffffac7224 */ /* 0x000fe200078e0004 */
[----:B-1----:R-:W-:-:S05]  /*1c060*/  IADD3 R2, R135, 0x5000, RZ ;  /* 0x0000500087027810 */ /* 0x002fca0007ffe0ff */
[----:B------:R1:W2:Y:S01]  /*1c070*/  LDSM.16.M88.4 R28, [R2] ;  /* 0x00000000021c783b */ /* 0x0002a20000000200 */
[----:B---3--:R-:W-:-:S06]  /*1c080*/  FMUL.FTZ R3, R19, R0 ;  /* 0x0000000013037220 */ /* 0x008fcc0000410000 */
[----:B------:R-:W-:Y:S01]  /*1c090*/  HMMA.16816.F32.BF16 R20, R8, R66, R20 ;  /* 0x000000420814723c */ /* 0x000fe20000041814 */
[----:B------:R3:W-:Y:S07]  /*1c0a0*/  MUFU.TANH R203, R3 ;  /* 0x0000000300cb7308 */ /* 0x0007ee0000002400 */
[----:B------:R-:W-:Y:S01]  /*1c0b0*/  HMMA.16816.F32.BF16 R64, R12, R54, R124 ;  /* 0x000000360c40723c */ /* 0x000fe2000004187c */
[----:B-1----:R-:W-:-:S04]  /*1c0c0*/  FMUL.FTZ R2, R41, R0 ;  /* 0x0000000029027220 */ /* 0x002fc80000410000 */
[----:B------:R1:W-:Y:S11]  /*1c0d0*/  MUFU.TANH R211, R2 ;  /* 0x0000000200d37308 */ /* 0x0003f60000002400 */
[----:B---3--:R-:W-:-:S04]  /*1c0e0*/  FMUL.FTZ R3, R22, R0 ;  /* 0x0000000016037220 */ /* 0x008fc80000410000 */
[----:B------:R-:W-:Y:S01]  /*1c0f0*/  MUFU.TANH R129, R3 ;  /* 0x0000000300817308 */ /* 0x000fe20000002400 */
[----:B--2---:R-:W-:Y:S01]  /*1c100*/  HMMA.16816.F32.BF16 R72, R12, R28, R84 ;  /* 0x0000001c0c48723c */ /* 0x004fe20000041854 */
[----:B-1----:R-:W-:-:S06]  /*1c110*/  FMUL.FTZ R2, R42, R0 ;  /* 0x000000002a027220 */ /* 0x002fcc0000410000 */
[----:B------:R1:W2:Y:S01]  /*1c120*/  MUFU.TANH R174, R2 ;  /* 0x0000000200ae7308 */ /* 0x0002a20000002400 */
[----:B------:R-:W-:Y:S01]  /*1c130*/  HMMA.16816.F32.BF16 R52, R12, R30, R116 ;  /* 0x0000001e0c34723c */ /* 0x000fe20000041874 */
[----:B------:R-:W3:Y:S01]  /*1c140*/  LDSM.16.M88.4 R28, [R224+0x4800] ;  /* 0x00480000e01c783b */ /* 0x000ee20000000200 */
[----:B-1----:R-:W-:-:S05]  /*1c150*/  FMUL.FTZ R2, R43, R0 ;  /* 0x000000002b027220 */ /* 0x002fca0000410000 */
[----:B------:R1:W-:Y:S02]  /*1c160*/  MUFU.TANH R208, R2 ;  /* 0x0000000200d07308 */ /* 0x0003e40000002400 */
[----:B-1----:R-:W-:-:S05]  /*1c170*/  IADD3 R2, R135, 0x5800, RZ ;  /* 0x0000580087027810 */ /* 0x002fca0007ffe0ff */
[----:B------:R1:W2:Y:S01]  /*1c180*/  LDSM.16.M88.4 R32, [R2] ;  /* 0x000000000220783b */ /* 0x0002a20000000200 */
[----:B---3--:R-:W-:Y:S01]  /*1c190*/  HMMA.16816.F32.BF16 R84, R8, R30, R64 ;  /* 0x0000001e0854723c */ /* 0x008fe20000041840 */
[-C--:B-1----:R-:W-:Y:S11]  /*1c1a0*/  FMUL.FTZ R2, R17, R0.reuse ;  /* 0x0000000011027220 */ /* 0x082ff60000410000 */
[----:B------:R-:W-:Y:S11]  /*1c1b0*/  @!UPT UIADD3 URZ, URZ, URZ, URZ ;  /* 0x0000003f3f3ff290 */ /* 0x000ff6000fffe03f */
[----:B------:R-:W-:Y:S01]  /*1c1c0*/  @!UPT UIADD3 URZ, URZ, URZ, URZ ;  /* 0x0000003f3f3ff290 */ /* 0x000fe2000fffe03f */
[-C--:B------:R-:W-:Y:S01]  /*1c1d0*/  FMUL.FTZ R6, R84, R0.reuse ;  /* 0x0000000054067220 */ /* 0x080fe20000410000 */
[----:B------:R1:W-:Y:S01]  /*1c1e0*/  MUFU.TANH R206, R2 ;  /* 0x0000000200ce7308 */ /* 0x0003e20000002400 */
[----:B--2---:R-:W-:Y:S07]  /*1c1f0*/  HMMA.16816.F32.BF16 R76, R12, R32, R112 ;  /* 0x000000200c4c723c */ /* 0x004fee0000041870 */
[----:B------:R2:W-:Y:S01]  /*1c200*/  MUFU.TANH R112, R6 ;  /* 0x0000000600707308 */ /* 0x0005e20000002400 */
[----:B-1----:R-:W-:-:S02]  /*1c210*/  FMUL.FTZ R2, R18, R0 ;  /* 0x0000000012027220 */ /* 0x002fc40000410000 */
[C---:B------:R-:W-:Y:S05]  /*1c220*/  HMMA.16816.F32.BF16 R16, R8.reuse, R48, R24 ;  /* 0x000000300810723c */ /* 0x040fea0000041818 */
[----:B------:R1:W-:Y:S03]  /*1c230*/  MUFU.TANH R169, R2 ;  /* 0x0000000200a97308 */ /* 0x0003e60000002400 */
[----:B------:R-:W-:Y:S01]  /*1c240*/  HMMA.16816.F32.BF16 R24, R8, R50, R60 ;  /* 0x000000320818723c */ /* 0x000fe2000004183c */
[----:B--2---:R-:W-:-:S04]  /*1c250*/  FMUL.FTZ R6, R86, R0 ;  /* 0x0000000056067220 */ /* 0x004fc80000410000 */
[----:B------:R-:W-:Y:S03]  /*1c260*/  MUFU.TANH R84, R6 ;  /* 0x0000000600547308 */ /* 0x000fe60000002400 */
[----:B------:R-:W-:Y:S01]  /*1c270*/  HMMA.16816.F32.BF16 R48, R12, R34, R120 ;  /* 0x000000220c30723c */ /* 0x000fe20000041878 */
[----:B-1----:R-:W-:Y:S01]  /*1c280*/  IADD3 R2, R135, 0x6000, RZ ;  /* 0x0000600087027810 */ /* 0x002fe20007ffe0ff */
[----:B------:R-:W-:Y:S04]  /*1c290*/  LDSM.16.M88.4 R32, [R224+0x5000] ;  /* 0x00500000e020783b */ /* 0x000fe80000000200 */
[----:B------:R1:W2:Y:S02]  /*1c2a0*/  LDSM.16.M88.4 R44, [R2] ;  /* 0x00000000022c783b */ /* 0x0002a40000000200 */
[----:B------:R-:W-:-:S04]  /*1c2b0*/  FMUL.FTZ R3, R16, R0 ;  /* 0x0000000010037220 */ /* 0x000fc80000410000 */
[----:B------:R3:W-:Y:S04]  /*1c2c0*/  MUFU.TANH R125, R3 ;  /* 0x00000003007d7308 */ /* 0x0007e80000002400 */
[-C--:B---3--:R-:W-:Y:S02]  /*1c2d0*/  FMUL.FTZ R3, R25, R0.reuse ;  /* 0x0000000019037220 */ /* 0x088fe40000410000 */
[-C--:B-1----:R-:W-:Y:S02]  /*1c2e0*/  FMUL.FTZ R2, R20, R0.reuse ;  /* 0x0000000014027220 */ /* 0x082fe40000410000 */
[----:B------:R1:W-:Y:S08]  /*1c2f0*/  MUFU.TANH R186, R3 ;  /* 0x0000000300ba7308 */ /* 0x0003f00000002400 */
[----:B------:R3:W3:Y:S01]  /*1c300*/  MUFU.TANH R132, R2 ;  /* 0x0000000200847308 */ /* 0x0006e20000002400 */
[C---:B--2---:R-:W-:Y:S01]  /*1c310*/  HMMA.16816.F32.BF16 R88, R12.reuse, R44, R88 ;  /* 0x0000002c0c58723c */ /* 0x044fe20000041858 */
[----:B-1----:R-:W1:Y:S07]  /*1c320*/  S2R R3, SR_TID.X ;  /* 0x0000000000037919 */ /* 0x002e6e0000002100 */
[----:B------:R-:W-:Y:S01]  /*1c330*/  HMMA.16816.F32.BF16 R92, R12, R46, R92 ;  /* 0x0000002e0c5c723c */ /* 0x000fe2000004185c */
[----:B---3--:R-:W-:-:S04]  /*1c340*/  FMUL.FTZ R2, R21, R0 ;  /* 0x0000000015027220 */ /* 0x008fc80000410000 */
[----:B------:R2:W-:Y:S02]  /*1c350*/  MUFU.TANH R199, R2 ;  /* 0x0000000200c77308 */ /* 0x0005e40000002400 */
[----:B--2---:R-:W-:-:S05]  /*1c360*/  IADD3 R2, R135, 0x6800, RZ ;  /* 0x0000680087027810 */ /* 0x004fca0007ffe0ff */
[----:B------:R2:W3:Y:S02]  /*1c370*/  LDSM.16.M88.4 R40, [R2] ;  /* 0x000000000228783b */ /* 0x0004e40000000200 */
[----:B--2---:R-:W-:-:S04]  /*1c380*/  FMUL.FTZ R2, R23, R0 ;  /* 0x0000000017027220 */ /* 0x004fc80000410000 */
[----:B------:R2:W-:Y:S01]  /*1c390*/  MUFU.TANH R196, R2 ;  /* 0x0000000200c47308 */ /* 0x0005e20000002400 */
[----:B---3--:R-:W-:Y:S01]  /*1c3a0*/  HMMA.16816.F32.BF16 R96, R12, R42, R96 ;  /* 0x0000002a0c60723c */ /* 0x008fe20000041860 */
[----:B--2---:R-:W-:-:S05]  /*1c3b0*/  IADD3 R2, R135, 0x7000, RZ ;  /* 0x0000700087027810 */ /* 0x004fca0007ffe0ff */
[----:B------:R2:W3:Y:S02]  /*1c3c0*/  LDSM.16.M88.4 R20, [R2] ;  /* 0x000000000214783b */ /* 0x0004e40000000200 */
[----:B--2---:R-:W-:-:S04]  /*1c3d0*/  FMUL.FTZ R2, R17, R0 ;  /* 0x0000000011027220 */ /* 0x004fc80000410000 */
[----:B------:R2:W-:Y:S01]  /*1c3e0*/  MUFU.TANH R191, R2 ;  /* 0x0000000200bf7308 */ /* 0x0005e20000002400 */
[----:B---3--:R-:W-:Y:S01]  /*1c3f0*/  HMMA.16816.F32.BF16 R104, R12, R20, R104 ;  /* 0x000000140c68723c */ /* 0x008fe20000041868 */
[----:B--2---:R-:W-:-:S06]  /*1c400*/  FMUL.FTZ R2, R18, R0 ;  /* 0x0000000012027220 */ /* 0x004fcc0000410000 */
[----:B------:R2:W3:Y:S01]  /*1c410*/  MUFU.TANH R123, R2 ;  /* 0x00000002007b7308 */ /* 0x0004e20000002400 */
[----:B------:R-:W-:Y:S01]  /*1c420*/  HMMA.16816.F32.BF16 R100, R12, R22, R100 ;  /* 0x000000160c64723c */ /* 0x000fe20000041864 */
[----:B------:R-:W1:Y:S01]  /*1c430*/  LDSM.16.M88.4 R20, [R224+0x5800] ;  /* 0x00580000e014783b */ /* 0x000e620000000200 */
[----:B--2---:R-:W-:-:S06]  /*1c440*/  FMUL.FTZ R2, R19, R0 ;  /* 0x0000000013027220 */ /* 0x004fcc0000410000 */
[----:B------:R-:W-:Y:S01]  /*1c450*/  HMMA.16816.F32.BF16 R16, R8, R28, R68 ;  /* 0x0000001c0810723c */ /* 0x000fe20000041844 */
[----:B------:R-:W2:Y:S01]  /*1c460*/  LDSM.16.M88.4 R28, [R224+0x6000] ;  /* 0x00600000e01c783b */ /* 0x000ea20000000200 */
[----:B------:R3:W-:Y:S06]  /*1c470*/  MUFU.TANH R188, R2 ;  /* 0x0000000200bc7308 */ /* 0x0007ec0000002400 */
[----:B------:R-:W-:Y:S08]  /*1c480*/  HMMA.16816.F32.BF16 R68, R12, R40, R80 ;  /* 0x000000280c44723c */ /* 0x000ff00000041850 */
[----:B------:R-:W-:Y:S01]  /*1c490*/  HMMA.16816.F32.BF16 R80, R8, R32, R72 ;  /* 0x000000200850723c */ /* 0x000fe20000041848 */
[----:B---3--:R-:W-:-:S04]  /*1c4a0*/  FMUL.FTZ R2, R24, R0 ;  /* 0x0000000018027220 */ /* 0x008fc80000410000 */
[----:B------:R3:W1:Y:S03]  /*1c4b0*/  MUFU.TANH R120, R2 ;  /* 0x0000000200787308 */ /* 0x0006660000002400 */
[----:B------:R-:W-:Y:S01]  /*1c4c0*/  FMUL.FTZ R4, R19, R0 ;  /* 0x0000000013047220 */ /* 0x000fe20000410000 */
[----:B------:R-:W-:Y:S04]  /*1c4d0*/  HMMA.16816.F32.BF16 R32, R8, R34, R52 ;  /* 0x000000220820723c */ /* 0x000fe80000041834 */
[----:B------:R-:W-:Y:S01]  /*1c4e0*/  MUFU.TANH R181, R4 ;  /* 0x0000000400b57308 */ /* 0x000fe20000002400 */
[----:B---3--:R-:W-:-:S05]  /*1c4f0*/  IADD3 R2, R135, 0x7800, RZ ;  /* 0x0000780087027810 */ /* 0x008fca0007ffe0ff */
[----:B------:R3:W2:Y:S02]  /*1c500*/  LDSM.16.M88.4 R40, [R2] ;  /* 0x000000000228783b */ /* 0x0006a40000000200 */
[----:B---3--:R-:W-:-:S04]  /*1c510*/  FMUL.FTZ R2, R26, R0 ;  /* 0x000000001a027220 */ /* 0x008fc80000410000 */
[----:B------:R3:W2:Y:S01]  /*1c520*/  MUFU.TANH R116, R2 ;  /* 0x0000000200747308 */ /* 0x0006a20000002400 */
[-C--:B------:R-:W-:Y:S01]  /*1c530*/  FMUL.FTZ R6, R80, R0.reuse ;  /* 0x0000000050067220 */ /* 0x080fe20000410000 */
[C---:B-1----:R-:W-:Y:S08]  /*1c540*/  HMMA.16816.F32.BF16 R60, R8.reuse, R20, R76 ;  /* 0x00000014083c723c */ /* 0x042ff0000004184c */
[----:B------:R-:W-:Y:S01]  /*1c550*/  HMMA.16816.F32.BF16 R44, R8, R22, R48 ;  /* 0x00000016082c723c */ /* 0x000fe20000041830 */
[----:B------:R-:W-:Y:S01]  /*1c560*/  LDSM.16.M88.4 R20, [R224+0x7000] ;  /* 0x00700000e014783b */ /* 0x000fe20000000200 */
[----:B---3--:R-:W-:-:S03]  /*1c570*/  FMUL.FTZ R2, R27, R0 ;  /* 0x000000001b027220 */ /* 0x008fc60000410000 */
[----:B------:R-:W1:Y:S03]  /*1c580*/  LDSM.16.M88.4 R24, [R224+0x6800] ;  /* 0x00680000e018783b */ /* 0x000e660000000200 */
[C---:B--2---:R-:W-:Y:S01]  /*1c590*/  HMMA.16816.F32.BF16 R52, R8.reuse, R28, R88 ;  /* 0x0000001c0834723c */ /* 0x044fe20000041858 */
[----:B------:R2:W-:Y:S07]  /*1c5a0*/  MUFU.TANH R183, R2 ;  /* 0x0000000200b77308 */ /* 0x0005ee0000002400 */
[----:B------:R-:W-:Y:S08]  /*1c5b0*/  HMMA.16816.F32.BF16 R64, R8, R30, R92 ;  /* 0x0000001e0840723c */ /* 0x000ff0000004185c */
[----:B------:R-:W-:Y:S01]  /*1c5c0*/  HMMA.16816.F32.BF16 R108, R12, R40, R108 ;  /* 0x000000280c6c723c */ /* 0x000fe2000004186c */
[----:B--2---:R-:W-:-:S02]  /*1c5d0*/  FMUL.FTZ R2, R16, R0 ;  /* 0x0000000010027220 */ /* 0x004fc40000410000 */
[----:B------:R-:W-:Y:S02]  /*1c5e0*/  IMAD.SHL.U32 R16, R233, 0x100, RZ ;  /* 0x00000100e9107824 */ /* 0x000fe400078e00ff */
[----:B------:R2:W3:Y:S02]  /*1c5f0*/  MUFU.TANH R114, R2 ;  /* 0x0000000200727308 */ /* 0x0004e40000002400 */
[----:B--2---:R-:W-:-:S06]  /*1c600*/  FMUL.FTZ R2, R17, R0 ;  /* 0x0000000011027220 */ /* 0x004fcc0000410000 */
[----:B------:R2:W-:Y:S02]  /*1c610*/  MUFU.TANH R182, R2 ;  /* 0x0000000200b67308 */ /* 0x0005e40000002400 */
[----:B--2---:R-:W-:Y:S02]  /*1c620*/  IMAD.SHL.U32 R2, R3, 0x2, RZ ;  /* 0x0000000203027824 */ /* 0x004fe400078e00ff */
[----:B------:R-:W-:-:S03]  /*1c630*/  FMUL.FTZ R3, R18, R0 ;  /* 0x0000000012037220 */ /* 0x000fc60000410000 */
[----:B------:R-:W-:Y:S01]  /*1c640*/  LOP3.LUT R2, R2, 0x6, RZ, 0xc0, !PT ;  /* 0x0000000602027812 */ /* 0x000fe200078ec0ff */
[----:B------:R2:W1:Y:S03]  /*1c650*/  MUFU.TANH R18, R3 ;  /* 0x0000000300127308 */ /* 0x0004660000002400 */
[----:B------:R-:W-:-:S04]  /*1c660*/  LOP3.LUT R4, R16, 0x10, R2, 0xfe, !PT ;  /* 0x0000001010047812 */ /* 0x000fc800078efe02 */
[C---:B------:R-:W-:Y:S02]  /*1c670*/  ISETP.GE.AND P6, PT, R4.reuse, R7, PT ;  /* 0x000000070400720c */ /* 0x040fe40003fc6270 */
[----:B------:R-:W-:Y:S02]  /*1c680*/  ISETP.GE.AND P4, PT, R4, R5, PT ;  /* 0x000000050400720c */ /* 0x000fe40003f86270 */
[C-C-:B------:R-:W-:Y:S02]  /*1c690*/  LOP3.LUT R4, R16.reuse, 0x20, R2.reuse, 0xfe, !PT ;  /* 0x0000002010047812 */ /* 0x140fe400078efe02 */
[----:B--2---:R-:W-:-:S04]  /*1c6a0*/  LOP3.LUT R3, R16, 0x8, R2, 0xfe, !PT ;  /* 0x0000000810037812 */ /* 0x004fc800078efe02 */
[C---:B------:R-:W-:Y:S02]  /*1c6b0*/  ISETP.GE.AND P5, PT, R3.reuse, R7, PT ;  /* 0x000000070300720c */ /* 0x040fe40003fa6270 */
[----:B------:R-:W-:Y:S02]  /*1c6c0*/  ISETP.GE.AND P1, PT, R3, R5, PT ;  /* 0x000000050300720c */ /* 0x000fe40003f26270 */
[----:B------:R-:W-:Y:S01]  /*1c6d0*/  FSEL R86, R172, -INF , !P5 ;  /* 0xff800000ac567808 */ /* 0x000fe20006800000 */
[----:B------:R-:W-:Y:S01]  /*1c6e0*/  IMAD.MOV.U32 R172, RZ, RZ, R175 ;  /* 0x000000ffffac7224 */ /* 0x000fe200078e00af */
[----:B------:R-:W-:Y:S01]  /*1c6f0*/  LOP3.LUT R3, R16, 0x18, R2, 0xfe, !PT ;  /* 0x0000001810037812 */ /* 0x000fe200078efe02 */
[----:B------:R-:W-:Y:S02]  /*1c700*/  IMAD.MOV.U32 R175, RZ, RZ, R248 ;  /* 0x000000ffffaf7224 */ /* 0x000fe400078e00f8 */
        /* <DEDUP_REMOVED lines=11> */
[----:B------:R2:W1:Y:S01]  /*1c7c0*/  MUFU.TANH R17, R6 ;  /* 0x0000000600117308 */ /* 0x0004620000002400 */
[----:B------:R-:W-:Y:S01]  /*1c7d0*/  IMAD.MOV.U32 R243, RZ, RZ, R236 ;  /* 0x000000fffff37224 */ /* 0x000fe200078e00ec */
[----:B------:R-:W-:Y:S01]  /*1c7e0*/  LOP3.LUT R3, R16, 0x28, R2, 0xfe, !PT ;  /* 0x0000002810037812 */ /* 0x000fe200078efe02 */
        /* <DEDUP_REMOVED lines=16> */
[----:B------:R-:W-:Y:S01]  /*1c8f0*/  IMAD.MOV.U32 R236, RZ, RZ, R237 ;  /* 0x000000ffffec7224 */ /* 0x000fe200078e00ed */
[----:B------:R1:W5:Y:S01]  /*1c900*/  LDL.LU R57, [R1+0x40] ;  /* 0x0000400001397983 */ /* 0x0003620000300800 */
        /* <DEDUP_REMOVED lines=33> */
[----:B------:R-:W-:Y:S01]  /*1cb20*/  LOP3.LUT R4, R16, 0x30, R2, 0xfe, !PT ;  /* 0x0000003010047812 */ /* 0x000fe200078efe02 */
[----:B--2---:R-:W-:Y:S01]  /*1cb30*/  FMUL.FTZ R6, R82, R0 ;  /* 0x0000000052067220 */ /* 0x004fe20000410000 */
[----:B-1----:R-:W-:Y:S01]  /*1cb40*/  HMMA.16816.F32.BF16 R48, R8, R24, R68 ;  /* 0x000000180830723c */ /* 0x002fe20000041844 */
[----:B------:R1:W5:Y:S01]  /*1cb50*/  LDL.LU R36, [R1+0x34] ;  /* 0x0000340001247983 */ /* 0x0003620000300800 */
[----:B------:R-:W-:-:S02]  /*1cb60*/  FSEL R117, R172, -INF , !P3 ;  /* 0xff800000ac757808 */ /* 0x000fc40005800000 */
[----:B------:R-:W-:Y:S02]  /*1cb70*/  FSEL R82, R175, -INF , !P2 ;  /* 0xff800000af527808 */ /* 0x000fe40005000000 */
[C---:B------:R-:W-:Y:S02]  /*1cb80*/  ISETP.GE.AND P3, PT, R4.reuse, R7, PT ;  /* 0x000000070400720c */ /* 0x040fe40003f66270 */
[----:B------:R-:W-:Y:S01]  /*1cb90*/  ISETP.GE.AND P2, PT, R4, R5, PT ;  /* 0x000000050400720c */ /* 0x000fe20003f46270 */
[----:B------:R-:W-:Y:S01]  /*1cba0*/  FMUL.FTZ R4, R32, R0 ;  /* 0x0000000020047220 */ /* 0x000fe20000410000 */
[----:B------:R-:W-:Y:S01]  /*1cbb0*/  HMMA.16816.F32.BF16 R28, R8, R26, R96 ;  /* 0x0000001a081c723c */ /* 0x000fe20000041860 */
[C---:B------:R-:W-:Y:S01]  /*1cbc0*/  ISETP.GE.AND P6, PT, R3.reuse, R7, PT ;  /* 0x000000070300720c */ /* 0x040fe20003fc6270 */
[----:B------:R-:W2:Y:S01]  /*1cbd0*/  LDSM.16.M88.4 R24, [R224+0x7800] ;  /* 0x00780000e018783b */ /* 0x000ea20000000200 */
[----:B------:R-:W-:Y:S01]  /*1cbe0*/  ISETP.GE.AND P4, PT, R3, R5, PT ;  /* 0x000000050300720c */ /* 0x000fe20003f86270 */
[----:B------:R1:W-:Y:S01]  /*1cbf0*/  MUFU.TANH R79, R4 ;  /* 0x00000004004f7308 */ /* 0x0003e20000002400 */
[----:B------:R-:W-:-:S02]  /*1cc00*/  FSEL R122, R250, -INF , !P6 ;  /* 0xff800000fa7a7808 */ /* 0x000fc40007000000 */
[----:B------:R-:W-:Y:S02]  /*1cc10*/  FSEL R121, R248, -INF , !P5 ;  /* 0xff800000f8797808 */ /* 0x000fe40006800000 */
[----:B------:R-:W-:-:S03]  /*1cc20*/  FSEL R118, R249, -INF , !P1 ;  /* 0xff800000f9767808 */ /* 0x000fc60004800000 */
[----:B------:R3:W2:Y:S01]  /*1cc30*/  MUFU.TANH R78, R6 ;  /* 0x00000006004e7308 */ /* 0x0006a20000002400 */
[----:B------:R-:W-:Y:S01]  /*1cc40*/  FSEL R119, R251, -INF , !P4 ;  /* 0xff800000fb777808 */ /* 0x000fe20006000000 */
[----:B------:R-:W-:Y:S01]  /*1cc50*/  HMMA.16816.F32.BF16 R12, R12, R42, R176 ;  /* 0x0000002a0c0c723c */ /* 0x000fe200000418b0 */
[----:B------:R-:W-:Y:S01]  /*1cc60*/  LOP3.LUT R3, R16, 0x38, R2, 0xfe, !PT ;  /* 0x0000003810037812 */ /* 0x000fe200078efe02 */
[----:B------:R-:W-:Y:S01]  /*1cc70*/  IMAD.MOV.U32 R89, RZ, RZ, R58 ;  /* 0x000000ffff597224 */ /* 0x000fe200078e003a */
[----:B------:R-:W-:-:S05]  /*1cc80*/  FSEL R126, R240, -INF , !P3 ;  /* 0xff800000f07e7808 */ /* 0x000fca0005800000 */
[C---:B------:R-:W-:Y:S01]  /*1cc90*/  HMMA.16816.F32.BF16 R72, R8.reuse, R20, R104 ;  /* 0x000000140848723c */ /* 0x040fe20000041868 */
[----:B-1----:R-:W-:Y:S01]  /*1cca0*/  LOP3.LUT R4, R16, 0x40, R2, 0xfe, !PT ;  /* 0x0000004010047812 */ /* 0x002fe200078efe02 */
[----:B------:R-:W-:Y:S01]  /*1ccb0*/  IMAD.MOV.U32 R94, RZ, RZ, R197 ;  /* 0x000000ffff5e7224 */ /* 0x000fe200078e00c5 */
[----:B------:R-:W-:Y:S01]  /*1ccc0*/  FSEL R124, R252, -INF , !P2 ;  /* 0xff800000fc7c7808 */ /* 0x000fe20005000000 */
[----:B------:R-:W-:Y:S01]  /*1ccd0*/  IMAD.MOV.U32 R90, RZ, RZ, R238 ;  /* 0x000000ffff5a7224 */ /* 0x000fe200078e00ee */
[C---:B------:R-:W-:Y:S01]  /*1cce0*/  ISETP.GE.AND P6, PT, R4.reuse, R7, PT ;  /* 0x000000070400720c */ /* 0x040fe20003fc6270 */
[----:B------:R-:W-:Y:S01]  /*1ccf0*/  IMAD.MOV.U32 R91, RZ, RZ, R243 ;  /* 0x000000ffff5b7224 */ /* 0x000fe200078e00f3 */
[----:B------:R-:W-:Y:S01]  /*1cd00*/  ISETP.GE.AND P4, PT, R4, R5, PT ;  /* 0x000000050400720c */ /* 0x000fe20003f86270 */
[-C--:B------:R-:W-:Y:S01]  /*1cd10*/  FMUL.FTZ R4, R60, R0.reuse ;  /* 0x000000003c047220 */ /* 0x080fe20000410000 */
[C---:B------:R-:W-:Y:S01]  /*1cd20*/  ISETP.GE.AND P5, PT, R3.reuse, R7, PT ;  /* 0x000000070300720c */ /* 0x040fe20003fa6270 */
[----:B---3--:R-:W-:Y:S01]  /*1cd30*/  FMUL.FTZ R6, R34, R0 ;  /* 0x0000000022067220 */ /* 0x008fe20000410000 */
[----:B------:R-:W-:Y:S01]  /*1cd40*/  ISETP.GE.AND P1, PT, R3, R5, PT ;  /* 0x000000050300720c */ /* 0x000fe20003f26270 */
[----:B------:R1:W-:Y:S01]  /*1cd50*/  MUFU.TANH R76, R4 ;  /* 0x00000004004c7308 */ /* 0x0003e20000002400 */
[----:B------:R-:W-:Y:S01]  /*1cd60*/  LOP3.LUT R3, R16, 0x48, R2, 0xfe, !PT ;  /* 0x0000004810037812 */ /* 0x000fe200078efe02 */
[----:B------:R-:W-:Y:S01]  /*1cd70*/  HMMA.16816.F32.BF16 R68, R8, R22, R100 ;  /* 0x000000160844723c */ /* 0x000fe20000041864 */
[----:B------:R-:W-:Y:S01]  /*1cd80*/  FSEL R127, R247, -INF , !P5 ;  /* 0xff800000f77f7808 */ /* 0x000fe20006800000 */
[----:B------:R-:W-:Y:S01]  /*1cd90*/  IMAD.MOV.U32 R92, RZ, RZ, R218 ;  /* 0x000000ffff5c7224 */ /* 0x000fe200078e00da */
[----:B------:R-:W-:Y:S01]  /*1cda0*/  FSEL R88, R246, -INF , !P1 ;  /* 0xff800000f6587808 */ /* 0x000fe20004800000 */
[----:B------:R-:W-:Y:S01]  /*1cdb0*/  IMAD.MOV.U32 R95, RZ, RZ, R219 ;  /* 0x000000ffff5f7224 */ /* 0x000fe200078e00db */
[----:B------:R-:W-:-:S04]  /*1cdc0*/  DEPBAR.LE SB0, 0x0 ;  /* 0x000080000000791a */ /* 0x000fc80000000000 */
[----:B------:R3:W2:Y:S01]  /*1cdd0*/  MUFU.TANH R77, R6 ;  /* 0x00000006004d7308 */ /* 0x0006a20000002400 */
[C---:B------:R-:W-:Y:S02]  /*1cde0*/  ISETP.GE.AND P3, PT, R3.reuse, R7, PT ;  /* 0x000000070300720c */ /* 0x040fe40003f66270 */
[--C-:B-1----:R-:W-:Y:S02]  /*1cdf0*/  LOP3.LUT R4, R16, 0x50, R2.reuse, 0xfe, !PT ;  /* 0x0000005010047812 */ /* 0x102fe400078efe02 */
[----:B------:R-:W-:Y:S02]  /*1ce00*/  ISETP.GE.AND P2, PT, R3, R5, PT ;  /* 0x000000050300720c */ /* 0x000fe40003f46270 */
[C---:B------:R-:W-:Y:S02]  /*1ce10*/  ISETP.GE.AND P5, PT, R4.reuse, R7, PT ;  /* 0x000000070400720c */ /* 0x040fe40003fa6270 */
[----:B------:R-:W-:Y:S02]  /*1ce20*/  ISETP.GE.AND P1, PT, R4, R5, PT ;  /* 0x000000050400720c */ /* 0x000fe40003f26270 */
[--C-:B------:R-:W-:Y:S01]  /*1ce30*/  LOP3.LUT R3, R16, 0x58, R2.reuse, 0xfe, !PT ;  /* 0x0000005810037812 */ /* 0x100fe200078efe02 */
[----:B---3--:R-:W-:Y:S01]  /*1ce40*/  FMUL.FTZ R6, R62, R0 ;  /* 0x000000003e067220 */ /* 0x008fe20000410000 */
[----:B------:R-:W-:-:S02]  /*1ce50*/  LOP3.LUT R4, R16, 0x60, R2, 0xfe, !PT ;  /* 0x0000006010047812 */ /* 0x000fc400078efe02 */
[----:B------:R-:W-:Y:S01]  /*1ce60*/  FSEL R130, R230, -INF , !P6 ;  /* 0xff800000e6827808 */ /* 0x000fe20007000000 */
[----:B------:R1:W3:Y:S01]  /*1ce70*/  MUFU.TANH R60, R6 ;  /* 0x00000006003c7308 */ /* 0x0002e20000002400 */
[----:B------:R-:W-:Y:S02]  /*1ce80*/  FSEL R128, R59, -INF , !P4 ;  /* 0xff8000003b807808 */ /* 0x000fe40006000000 */
[----:B------:R-:W-:Y:S02]  /*1ce90*/  FSEL R131, R193, -INF , !P3 ;  /* 0xff800000c1837808 */ /* 0x000fe40005800000 */
[----:B------:R-:W-:Y:S02]  /*1cea0*/  FSEL R93, R192, -INF , !P2 ;  /* 0xff800000c05d7808 */ /* 0x000fe40005000000 */
[C---:B------:R-:W-:Y:S02]  /*1ceb0*/  ISETP.GE.AND P6, PT, R3.reuse, R7, PT ;  /* 0x000000070300720c */ /* 0x040fe40003fc6270 */
[----:B------:R-:W-:-:S02]  /*1cec0*/  ISETP.GE.AND P4, PT, R3, R5, PT ;  /* 0x000000050300720c */ /* 0x000fc40003f86270 */
[C---:B------:R-:W-:Y:S02]  /*1ced0*/  ISETP.GE.AND P3, PT, R4.reuse, R7, PT ;  /* 0x000000070400720c */ /* 0x040fe40003f66270 */
[----:B------:R-:W-:Y:S01]  /*1cee0*/  ISETP.GE.AND P2, PT, R4, R5, PT ;  /* 0x000000050400720c */ /* 0x000fe20003f46270 */
[----:B-1----:R-:W-:Y:S01]  /*1cef0*/  FMUL.FTZ R6, R44, R0 ;  /* 0x000000002c067220 */ /* 0x002fe20000410000 */
[C-C-:B------:R-:W-:Y:S02]  /*1cf00*/  LOP3.LUT R3, R16.reuse, 0x68, R2.reuse, 0xfe, !PT ;  /* 0x0000006810037812 */ /* 0x140fe400078efe02 */
[----:B------:R-:W-:Y:S01]  /*1cf10*/  LOP3.LUT R4, R16, 0x70, R2, 0xfe, !PT ;  /* 0x0000007010047812 */ /* 0x000fe200078efe02 */
[----:B------:R1:W1:Y:S01]  /*1cf20*/  MUFU.TANH R59, R6 ;  /* 0x00000006003b7308 */ /* 0x0002620000002400 */
[----:B------:R-:W-:Y:S02]  /*1cf30*/  FSEL R170, R190, -INF , !P5 ;  /* 0xff800000beaa7808 */ /* 0x000fe40006800000 */
[----:B----4-:R-:W-:-:S02]  /*1cf40*/  FSEL R133, R133, -INF , !P1 ;  /* 0xff80000085857808 */ /* 0x010fc40004800000 */
[----:B------:R-:W-:Y:S02]  /*1cf50*/  FSEL R171, R189, -INF , !P6 ;  /* 0xff800000bdab7808 */ /* 0x000fe40007000000 */
[----:B------:R-:W-:Y:S02]  /*1cf60*/  FSEL R168, R187, -INF , !P4 ;  /* 0xff800000bba87808 */ /* 0x000fe40006000000 */
[C---:B------:R-:W-:Y:S02]  /*1cf70*/  ISETP.GE.AND P5, PT, R3.reuse, R7, PT ;  /* 0x000000070300720c */ /* 0x040fe40003fa6270 */
[----:B------:R-:W-:Y:S02]  /*1cf80*/  ISETP.GE.AND P1, PT, R3, R5, PT ;  /* 0x000000050300720c */ /* 0x000fe40003f26270 */
[C---:B------:R-:W-:Y:S02]  /*1cf90*/  ISETP.GE.AND P6, PT, R4.reuse, R7, PT ;  /* 0x000000070400720c */ /* 0x040fe40003fc6270 */
[----:B------:R-:W-:Y:S01]  /*1cfa0*/  ISETP.GE.AND P4, PT, R4, R5, PT ;  /* 0x000000050400720c */ /* 0x000fe20003f86270 */
[----:B-1----:R-:W-:Y:S01]  /*1cfb0*/  FMUL.FTZ R6, R46, R0 ;  /* 0x000000002e067220 */ /* 0x002fe20000410000 */
[----:B------:R-:W-:-:S02]  /*1cfc0*/  LOP3.LUT R4, R16, 0x80, R2, 0xfe, !PT ;  /* 0x0000008010047812 */ /* 0x000fc400078efe02 */
[----:B------:R-:W-:Y:S01]  /*1cfd0*/  FSEL R180, R180, -INF , !P5 ;  /* 0xff800000b4b47808 */ /* 0x000fe20006800000 */
[----:B------:R1:W4:Y:S01]  /*1cfe0*/  MUFU.TANH R58, R6 ;  /* 0x00000006003a7308 */ /* 0x0003220000002400 */
[----:B------:R-:W-:Y:S02]  /*1cff0*/  FSEL R174, R174, -INF , !P1 ;  /* 0xff800000aeae7808 */ /* 0x000fe40004800000 */
[C---:B------:R-:W-:Y:S02]  /*1d000*/  ISETP.GE.AND P5, PT, R4.reuse, R7, PT ;  /* 0x000000070400720c */ /* 0x040fe40003fa6270 */
[----:B------:R-:W-:Y:S01]  /*1d010*/  ISETP.GE.AND P1, PT, R4, R5, PT ;  /* 0x000000050400720c */ /* 0x000fe20003f26270 */
[-C--:B------:R-:W-:Y:S01]  /*1d020*/  FMUL.FTZ R4, R66, R0.reuse ;  /* 0x0000000042047220 */ /* 0x080fe20000410000 */
[----:B------:R-:W-:Y:S02]  /*1d030*/  LOP3.LUT R3, R16, 0x78, R2, 0xfe, !PT ;  /* 0x0000007810037812 */ /* 0x000fe400078efe02 */
[----:B------:R-:W-:Y:S01]  /*1d040*/  FSEL R175, R185, -INF , !P3 ;  /* 0xff800000b9af7808 */ /* 0x000fe20005800000 */
[----:B------:R3:W-:Y:S01]  /*1d050*/  MUFU.TANH R40, R4 ;  /* 0x0000000400287308 */ /* 0x0007e20000002400 */
[----:B------:R-:W-:Y:S01]  /*1d060*/  FSEL R172, R184, -INF , !P2 ;  /* 0xff800000b8ac7808 */ /* 0x000fe20005000000 */
[----:B-1----:R-:W-:Y:S01]  /*1d070*/  FMUL.FTZ R6, R52, R0 ;  /* 0x0000000034067220 */ /* 0x002fe20000410000 */
[----:B------:R-:W-:-:S05]  /*1d080*/  ISETP.GE.AND P3, PT, R3, R7, PT ;  /* 0x000000070300720c */ /* 0x000fca0003f66270 */
[----:B------:R1:W1:Y:S01]  /*1d090*/  MUFU.TANH R46, R6 ;  /* 0x00000006002e7308 */ /* 0x0002620000002400 */
[----:B------:R-:W-:Y:S01]  /*1d0a0*/  ISETP.GE.AND P2, PT, R3, R5, PT ;  /* 0x000000050300720c */ /* 0x000fe20003f46270 */
[----:B--2---:R-:W-:Y:S01]  /*1d0b0*/  HMMA.16816.F32.BF16 R20, R8, R24, R108 ;  /* 0x000000180814723c */ /* 0x004fe2000004186c */
[----:B------:R-:W-:Y:S02]  /*1d0c0*/  FSEL R132, R132, -INF , !P3 ;  /* 0xff80000084847808 */ /* 0x000fe40005800000 */
[C-C-:B---3--:R-:W-:Y:S02]  /*1d0d0*/  LOP3.LUT R4, R16.reuse, 0x90, R2.reuse, 0xfe, !PT ;  /* 0x0000009010047812 */ /* 0x148fe400078efe02 */
[----:B------:R-:W-:Y:S02]  /*1d0e0*/  FSEL R129, R129, -INF , !P2 ;  /* 0xff80000081817808 */ /* 0x000fe40005000000 */
[----:B------:R-:W-:Y:S01]  /*1d0f0*/  LOP3.LUT R3, R16, 0x88, R2, 0xfe, !PT ;  /* 0x0000008810037812 */ /* 0x000fe200078efe02 */
[----:B-1----:R-:W-:Y:S01]  /*1d100*/  FMUL.FTZ R6, R54, R0 ;  /* 0x0000000036067220 */ /* 0x002fe20000410000 */
[----:B------:R-:W-:-:S03]  /*1d110*/  ISETP.GE.AND P3, PT, R4, R7, PT ;  /* 0x000000070400720c */ /* 0x000fc60003f66270 */
[----:B------:R1:W2:Y:S01]  /*1d120*/  MUFU.TANH R44, R6 ;  /* 0x00000006002c7308 */ /* 0x0002a20000002400 */
[----:B------:R-:W-:Y:S01]  /*1d130*/  ISETP.GE.AND P2, PT, R4, R5, PT ;  /* 0x000000050400720c */ /* 0x000fe20003f46270 */
[-C--:B------:R-:W-:Y:S01]  /*1d140*/  FMUL.FTZ R4, R50, R0.reuse ;  /* 0x0000000032047220 */ /* 0x080fe20000410000 */
[----:B------:R-:W-:Y:S02]  /*1d150*/  FSEL R173, R173, -INF , !P6 ;  /* 0xff800000adad7808 */ /* 0x000fe40007000000 */
[----:B------:R-:W-:Y:S01]  /*1d160*/  FSEL R169, R169, -INF , !P4 ;  /* 0xff800000a9a97808 */ /* 0x000fe20006000000 */
[----:B------:R-:W-:Y:S01]  /*1d170*/  HMMA.16816.F32.BF16 R12, R8, R26, R12 ;  /* 0x0000001a080c723c */ /* 0x000fe2000004180c */
[C---:B------:R-:W-:Y:S01]  /*1d180*/  ISETP.GE.AND P6, PT, R3.reuse, R7, PT ;  /* 0x000000070300720c */ /* 0x040fe20003fc6270 */
[----:B------:R3:W-:Y:S01]  /*1d190*/  MUFU.TANH R32, R4 ;  /* 0x0000000400207308 */ /* 0x0007e20000002400 */
[----:B------:R-:W-:Y:S01]  /*1d1a0*/  ISETP.GE.AND P4, PT, R3, R5, PT ;  /* 0x000000050300720c */ /* 0x000fe20003f86270 */
[----:B-1----:R-:W-:Y:S01]  /*1d1b0*/  FMUL.FTZ R6, R64, R0 ;  /* 0x0000000040067220 */ /* 0x002fe20000410000 */
[----:B------:R-:W-:-:S05]  /*1d1c0*/  LOP3.LUT R3, R16, 0x98, R2, 0xfe, !PT ;  /* 0x0000009810037812 */ /* 0x000fca00078efe02 */
[----:B------:R1:W-:Y:S01]  /*1d1d0*/  MUFU.TANH R41, R6 ;  /* 0x0000000600297308 */ /* 0x0003e20000002400 */
[----:B------:R-:W-:Y:S02]  /*1d1e0*/  FSEL R125, R125, -INF , !P5 ;  /* 0xff8000007d7d7808 */ /* 0x000fe40006800000 */
[----:B---3--:R-:W-:Y:S02]  /*1d1f0*/  LOP3.LUT R4, R16, 0xa0, R2, 0xfe, !PT ;  /* 0x000000a010047812 */ /* 0x008fe400078efe02 */
[----:B------:R-:W-:Y:S02]  /*1d200*/  ISETP.GE.AND P5, PT, R3, R7, PT ;  /* 0x000000070300720c */ /* 0x000fe40003fa6270 */
[----:B------:R-:W-:Y:S02]  /*1d210*/  FSEL R123, R123, -INF , !P1 ;  /* 0xff8000007b7b7808 */ /* 0x000fe40004800000 */
[----:B------:R-:W-:Y:S01]  /*1d220*/  FSEL R120, R120, -INF , !P6 ;  /* 0xff80000078787808 */ /* 0x000fe20007000000 */
[----:B-1----:R-:W-:Y:S01]  /*1d230*/  FMUL.FTZ R6, R48, R0 ;  /* 0x0000000030067220 */ /* 0x002fe20000410000 */
[----:B------:R-:W-:-:S03]  /*1d240*/  FSEL R116, R116, -INF , !P4 ;  /* 0xff80000074747808 */ /* 0x000fc60006000000 */
[----:B------:R1:W3:Y:S01]  /*1d250*/  MUFU.TANH R34, R6 ;  /* 0x0000000600227308 */ /* 0x0002e20000002400 */
[----:B------:R-:W-:Y:S02]  /*1d260*/  ISETP.GE.AND P1, PT, R3, R5, PT ;  /* 0x000000050300720c */ /* 0x000fe40003f26270 */
[C---:B------:R-:W-:Y:S02]  /*1d270*/  ISETP.GE.AND P6, PT, R4.reuse, R7, PT ;  /* 0x000000070400720c */ /* 0x040fe40003fc6270 */
[----:B------:R-:W-:Y:S02]  /*1d280*/  ISETP.GE.AND P4, PT, R4, R5, PT ;  /* 0x000000050400720c */ /* 0x000fe40003f86270 */
[C-C-:B------:R-:W-:Y:S02]  /*1d290*/  LOP3.LUT R3, R16.reuse, 0xa8, R2.reuse, 0xfe, !PT ;  /* 0x000000a810037812 */ /* 0x140fe400078efe02 */
[----:B------:R-:W-:Y:S02]  /*1d2a0*/  LOP3.LUT R4, R16, 0xb0, R2, 0xfe, !PT ;  /* 0x000000b010047812 */ /* 0x000fe400078efe02 */
[----:B------:R-:W-:Y:S01]  /*1d2b0*/  FSEL R184, R114, -INF , !P3 ;  /* 0xff80000072b87808 */ /* 0x000fe20005800000 */
[----:B-1----:R-:W-:Y:S01]  /*1d2c0*/  FMUL.FTZ R6, R28, R0 ;  /* 0x000000001c067220 */ /* 0x002fe20000410000 */
[----:B------:R-:W-:-:S02]  /*1d2d0*/  FSEL R176, R112, -INF , !P5 ;  /* 0xff80000070b07808 */ /* 0x000fc40006800000 */
[----:B------:R-:W-:Y:S01]  /*1d2e0*/  FSEL R114, R18, -INF , !P2 ;  /* 0xff80000012727808 */ /* 0x000fe20005000000 */
[----:B------:R1:W-:Y:S01]  /*1d2f0*/  MUFU.TANH R19, R6 ;  /* 0x0000000600137308 */ /* 0x0003e20000002400 */
[----:B------:R-:W-:Y:S02]  /*1d300*/  FSEL R112, R84, -INF , !P1 ;  /* 0xff80000054707808 */ /* 0x000fe40004800000 */
[C---:B------:R-:W-:Y:S02]  /*1d310*/  ISETP.GE.AND P3, PT, R3.reuse, R7, PT ;  /* 0x000000070300720c */ /* 0x040fe40003f66270 */
[----:B------:R-:W-:Y:S02]  /*1d320*/  ISETP.GE.AND P2, PT, R3, R5, PT ;  /* 0x000000050300720c */ /* 0x000fe40003f46270 */
[C---:B------:R-:W-:Y:S02]  /*1d330*/  ISETP.GE.AND P5, PT, R4.reuse, R7, PT ;  /* 0x000000070400720c */ /* 0x040fe40003fa6270 */
[----:B------:R-:W-:-:S02]  /*1d340*/  ISETP.GE.AND P1, PT, R4, R5, PT ;  /* 0x000000050400720c */ /* 0x000fc40003f26270 */
[C-C-:B------:R-:W-:Y:S02]  /*1d350*/  LOP3.LUT R3, R16.reuse, 0xb8, R2.reuse, 0xfe, !PT ;  /* 0x000000b810037812 */ /* 0x140fe400078efe02 */
[----:B------:R-:W-:Y:S01]  /*1d360*/  LOP3.LUT R4, R16, 0xc0, R2, 0xfe, !PT ;  /* 0x000000c010047812 */ /* 0x000fe200078efe02 */
[-C--:B-1----:R-:W-:Y:S01]  /*1d370*/  FMUL.FTZ R6, R30, R0.reuse ;  /* 0x000000001e067220 */ /* 0x082fe20000410000 */
[----:B------:R-:W-:Y:S01]  /*1d380*/  FSEL R185, R17, -INF , !P6 ;  /* 0xff80000011b97808 */ /* 0x000fe20007000000 */
[----:B------:R-:W-:Y:S01]  /*1d390*/  FMUL.FTZ R74, R74, R0 ;  /* 0x000000004a4a7220 */ /* 0x000fe20000410000 */
[----:B------:R-:W-:Y:S01]  /*1d3a0*/  FSEL R177, R78, -INF , !P4 ;  /* 0xff8000004eb17808 */ /* 0x000fe20006000000 */
[----:B------:R1:W1:Y:S01]  /*1d3b0*/  MUFU.TANH R18, R6 ;  /* 0x0000000600127308 */ /* 0x0002620000002400 */
[----:B------:R-:W-:Y:S02]  /*1d3c0*/  FSEL R187, R79, -INF , !P3 ;  /* 0xff8000004fbb7808 */ /* 0x000fe40005800000 */
[----:B------:R-:W-:-:S02]  /*1d3d0*/  FSEL R178, R77, -INF , !P2 ;  /* 0xff8000004db27808 */ /* 0x000fc40005000000 */
[C---:B------:R-:W-:Y:S02]  /*1d3e0*/  ISETP.GE.AND P6, PT, R3.reuse, R7, PT ;  /* 0x000000070300720c */ /* 0x040fe40003fc6270 */
[----:B------:R-:W-:Y:S02]  /*1d3f0*/  ISETP.GE.AND P4, PT, R3, R5, PT ;  /* 0x000000050300720c */ /* 0x000fe40003f86270 */
[C---:B------:R-:W-:Y:S02]  /*1d400*/  ISETP.GE.AND P3, PT, R4.reuse, R7, PT ;  /* 0x000000070400720c */ /* 0x040fe40003f66270 */
[----:B------:R-:W-:Y:S01]  /*1d410*/  ISETP.GE.AND P2, PT, R4, R5, PT ;  /* 0x000000050400720c */ /* 0x000fe20003f46270 */
[-C--:B------:R-:W-:Y:S01]  /*1d420*/  FMUL.FTZ R4, R70, R0.reuse ;  /* 0x0000000046047220 */ /* 0x080fe20000410000 */
[----:B------:R-:W-:Y:S01]  /*1d430*/  LOP3.LUT R3, R16, 0xc8, R2, 0xfe, !PT ;  /* 0x000000c810037812 */ /* 0x000fe200078efe02 */
[-C--:B-1----:R-:W-:Y:S02]  /*1d440*/  FMUL.FTZ R6, R72, R0.reuse ;  /* 0x0000000048067220 */ /* 0x082fe40000410000 */
[----:B------:R-:W-:Y:S01]  /*1d450*/  FMUL.FTZ R68, R68, R0 ;  /* 0x0000000044447220 */ /* 0x000fe20000410000 */
[----:B------:R-:W-:Y:S01]  /*1d460*/  FSEL R192, R76, -INF , !P5 ;  /* 0xff8000004cc07808 */ /* 0x000fe20006800000 */
[----:B------:R1:W1:Y:S01]  /*1d470*/  MUFU.TANH R17, R6 ;  /* 0x0000000600117308 */ /* 0x0002620000002400 */
[----:B------:R-:W-:-:S02]  /*1d480*/  FSEL R189, R60, -INF , !P1 ;  /* 0xff8000003cbd7808 */ /* 0x000fc40004800000 */
[C---:B------:R-:W-:Y:S02]  /*1d490*/  ISETP.GE.AND P5, PT, R3.reuse, R7, PT ;  /* 0x000000070300720c */ /* 0x040fe40003fa6270 */
[----:B------:R-:W-:Y:S02]  /*1d4a0*/  ISETP.GE.AND P1, PT, R3, R5, PT ;  /* 0x000000050300720c */ /* 0x000fe40003f26270 */
[----:B------:R-:W-:Y:S01]  /*1d4b0*/  LOP3.LUT R3, R16, 0xd0, R2, 0xfe, !PT ;  /* 0x000000d010037812 */ /* 0x000fe200078efe02 */
[----:B------:R-:W3:Y:S01]  /*1d4c0*/  MUFU.TANH R74, R74 ;  /* 0x0000004a004a7308 */ /* 0x000ee20000002400 */
[----:B------:R-:W-:Y:S01]  /*1d4d0*/  IMAD.MOV.U32 R250, RZ, RZ, R200 ;  /* 0x000000fffffa7224 */ /* 0x000fe200078e00c8 */
[----:B------:R-:W-:Y:S01]  /*1d4e0*/  FSEL R193, R59, -INF , !P6 ;  /* 0xff8000003bc17808 */ /* 0x000fe20007000000 */
[-C--:B------:R-:W-:Y:S02]  /*1d4f0*/  FMUL.FTZ R12, R12, R0.reuse ;  /* 0x000000000c0c7220 */ /* 0x080fe40000410000 */
[----:B-1----:R-:W-:-:S03]  /*1d500*/  FMUL.FTZ R6, R20, R0 ;  /* 0x0000000014067220 */ /* 0x002fc60000410000 */
[----:B------:R1:W-:Y:S01]  /*1d510*/  MUFU.TANH R10, R4 ;  /* 0x00000004000a7308 */ /* 0x0003e20000002400 */
[----:B----4-:R-:W-:Y:S01]  /*1d520*/  FSEL R190, R58, -INF , !P4 ;  /* 0xff8000003abe7808 */ /* 0x010fe20006000000 */
[----:B------:R-:W-:Y:S01]  /*1d530*/  FMUL.FTZ R14, R14, R0 ;  /* 0x000000000e0e7220 */ /* 0x000fe20000410000 */
[----:B------:R-:W-:Y:S02]  /*1d540*/  FSEL R200, R46, -INF , !P3 ;  /* 0xff8000002ec87808 */ /* 0x000fe40005800000 */
[----:B--2---:R-:W-:-:S03]  /*1d550*/  FSEL R197, R44, -INF , !P2 ;  /* 0xff8000002cc57808 */ /* 0x004fc60005000000 */
[----:B------:R-:W2:Y:S01]  /*1d560*/  MUFU.TANH R68, R68 ;  /* 0x0000004400447308 */ /* 0x000ea20000002400 */
[C---:B------:R-:W-:Y:S02]  /*1d570*/  ISETP.GE.AND P6, PT, R3.reuse, R7, PT ;  /* 0x000000070300720c */ /* 0x040fe40003fc6270 */
[----:B------:R-:W-:Y:S02]  /*1d580*/  ISETP.GE.AND P4, PT, R3, R5, PT ;  /* 0x000000050300720c */ /* 0x000fe40003f86270 */
[----:B-1----:R-:W-:-:S03]  /*1d590*/  LOP3.LUT R4, R16, 0xd8, R2, 0xfe, !PT ;  /* 0x000000d810047812 */ /* 0x002fc600078efe02 */
[----:B------:R1:W4:Y:S01]  /*1d5a0*/  MUFU.TANH R9, R6 ;  /* 0x0000000600097308 */ /* 0x0003220000002400 */
[--C-:B------:R-:W-:Y:S02]  /*1d5b0*/  LOP3.LUT R3, R16, 0xe0, R2.reuse, 0xfe, !PT ;  /* 0x000000e010037812 */ /* 0x100fe400078efe02 */
[C---:B------:R-:W-:Y:S02]  /*1d5c0*/  ISETP.GE.AND P3, PT, R4.reuse, R7, PT ;  /* 0x000000070400720c */ /* 0x040fe40003f66270 */
[----:B------:R-:W-:Y:S02]  /*1d5d0*/  ISETP.GE.AND P2, PT, R4, R5, PT ;  /* 0x000000050400720c */ /* 0x000fe40003f46270 */
[----:B------:R-:W-:Y:S01]  /*1d5e0*/  LOP3.LUT R4, R16, 0xe8, R2, 0xfe, !PT ;  /* 0x000000e810047812 */ /* 0x000fe200078efe02 */
[----:B------:R-:W-:Y:S01]  /*1d5f0*/  IMAD.MOV.U32 R248, RZ, RZ, R205 ;  /* 0x000000fffff87224 */ /* 0x000fe200078e00cd */
[----:B---3--:R-:W-:Y:S01]  /*1d600*/  FSEL R205, R34, -INF , !P6 ;  /* 0xff80000022cd7808 */ /* 0x008fe20007000000 */
[----:B------:R-:W-:Y:S01]  /*1d610*/  IMAD.MOV.U32 R247, RZ, RZ, R201 ;  /* 0x000000fffff77224 */ /* 0x000fe200078e00c9 */
[----:B------:R-:W-:Y:S01]  /*1d620*/  FSEL R201, R41, -INF , !P5 ;  /* 0xff80000029c97808 */ /* 0x000fe20006800000 */
[----:B------:R-:W-:-:S02]  /*1d630*/  IMAD.MOV.U32 R238, RZ, RZ, R202 ;  /* 0x000000ffffee7224 */ /* 0x000fc400078e00ca */
[----:B-1----:R-:W-:Y:S01]  /*1d640*/  FMUL.FTZ R6, R22, R0 ;  /* 0x0000000016067220 */ /* 0x002fe20000410000 */
[----:B------:R-:W-:Y:S01]  /*1d650*/  FSEL R202, R32, -INF , !P4 ;  /* 0xff80000020ca7808 */ /* 0x000fe20006000000 */
[----:B------:R-:W-:Y:S01]  /*1d660*/  IMAD.MOV.U32 R52, RZ, RZ, R198 ;  /* 0x000000ffff347224 */ /* 0x000fe200078e00c6 */
[----:B------:R-:W-:Y:S01]  /*1d670*/  FSEL R198, R40, -INF , !P1 ;  /* 0xff80000028c67808 */ /* 0x000fe20004800000 */
[----:B------:R1:W3:Y:S01]  /*1d680*/  MUFU.TANH R8, R6 ;  /* 0x0000000600087308 */ /* 0x0002e20000002400 */
[C---:B------:R-:W-:Y:S02]  /*1d690*/  ISETP.GE.AND P5, PT, R3.reuse, R7, PT ;  /* 0x000000070300720c */ /* 0x040fe40003fa6270 */
[----:B------:R-:W-:Y:S02]  /*1d6a0*/  ISETP.GE.AND P1, PT, R3, R5, PT ;  /* 0x000000050300720c */ /* 0x000fe40003f26270 */
[C---:B------:R-:W-:Y:S02]  /*1d6b0*/  ISETP.GE.AND P6, PT, R4.reuse, R7, PT ;  /* 0x000000070400720c */ /* 0x040fe40003fc6270 */
[----:B------:R-:W-:Y:S01]  /*1d6c0*/  ISETP.GE.AND P4, PT, R4, R5, PT ;  /* 0x000000050400720c */ /* 0x000fe20003f86270 */
[----:B------:R-:W1:Y:S01]  /*1d6d0*/  MUFU.TANH R12, R12 ;  /* 0x0000000c000c7308 */ /* 0x000e620000002400 */
[C-C-:B------:R-:W-:Y:S01]  /*1d6e0*/  LOP3.LUT R3, R16.reuse, 0xf0, R2.reuse, 0xfe, !PT ;  /* 0x000000f010037812 */ /* 0x140fe200078efe02 */
[----:B------:R-:W-:Y:S01]  /*1d6f0*/  IMAD.MOV.U32 R240, RZ, RZ, R237 ;  /* 0x000000fffff07224 */ /* 0x000fe200078e00ed */
[C---:B------:R-:W-:Y:S01]  /*1d700*/  LOP3.LUT R4, R16.reuse, 0xf8, R2, 0xfe, !PT ;  /* 0x000000f810047812 */ /* 0x040fe200078efe02 */
[----:B------:R-:W-:Y:S01]  /*1d710*/  IMAD.MOV.U32 R243, RZ, RZ, R236 ;  /* 0x000000fffff37224 */ /* 0x000fe200078e00ec */
[----:B------:R-:W-:-:S03]  /*1d720*/  LOP3.LUT R2, R16, R2, RZ, 0xfc, !PT ;  /* 0x0000000210027212 */ /* 0x000fc600078efcff */
[----:B------:R-:W1:Y:S01]  /*1d730*/  MUFU.TANH R14, R14 ;  /* 0x0000000e000e7308 */ /* 0x000e620000002400 */
[----:B------:R-:W-:Y:S01]  /*1d740*/  IMAD.MOV.U32 R237, RZ, RZ, R204 ;  /* 0x000000ffffed7224 */ /* 0x000fe200078e00cc */
[----:B------:R-:W-:Y:S01]  /*1d750*/  FSEL R204, R18, -INF , !P2 ;  /* 0xff80000012cc7808 */ /* 0x000fe20005000000 */
[----:B------:R-:W-:Y:S01]  /*1d760*/  IMAD.MOV.U32 R62, RZ, RZ, R207 ;  /* 0x000000ffff3e7224 */ /* 0x000fe200078e00cf */
[----:B------:R-:W-:Y:S01]  /*1d770*/  FSEL R207, R19, -INF , !P3 ;  /* 0xff80000013cf7808 */ /* 0x000fe20005800000 */
[----:B------:R-:W-:Y:S01]  /*1d780*/  IMAD.MOV.U32 R236, RZ, RZ, R234 ;  /* 0x000000ffffec7224 */ /* 0x000fe200078e00ea */
[C---:B------:R-:W-:Y:S01]  /*1d790*/  ISETP.GE.AND P3, PT, R3.reuse, R7, PT ;  /* 0x000000070300720c */ /* 0x040fe20003f66270 */
[----:B------:R-:W-:Y:S01]  /*1d7a0*/  IMAD.MOV.U32 R252, RZ, RZ, R235 ;  /* 0x000000fffffc7224 */ /* 0x000fe200078e00eb */
[----:B------:R-:W-:Y:S01]  /*1d7b0*/  ISETP.GE.AND P2, PT, R3, R5, PT ;  /* 0x000000050300720c */ /* 0x000fe20003f46270 */
[----:B------:R-:W-:Y:S01]  /*1d7c0*/  IMAD.MOV.U32 R235, RZ, RZ, R212 ;  /* 0x000000ffffeb7224 */ /* 0x000fe200078e00d4 */
[----:B------:R-:W-:Y:S01]  /*1d7d0*/  FSEL R212, R17, -INF , !P5 ;  /* 0xff80000011d47808 */ /* 0x000fe20006800000 */
[----:B------:R-:W-:Y:S01]  /*1d7e0*/  IMAD.MOV.U32 R234, RZ, RZ, R209 ;  /* 0x000000ffffea7224 */ /* 0x000fe200078e00d1 */
[----:B------:R-:W-:Y:S01]  /*1d7f0*/  IADD3 R3, R2, 0x1, RZ ;  /* 0x0000000102037810 */ /* 0x000fe20007ffe0ff */
[----:B------:R-:W-:Y:S01]  /*1d800*/  IMAD.MOV.U32 R246, RZ, RZ, R239 ;  /* 0x000000fffff67224 */ /* 0x000fe200078e00ef */
[----:B------:R-:W-:Y:S01]  /*1d810*/  FSEL R209, R74, -INF , !P1 ;  /* 0xff8000004ad17808 */ /* 0x000fe20004800000 */
[----:B------:R-:W-:Y:S01]  /*1d820*/  IMAD.MOV.U32 R249, RZ, RZ, R215 ;  /* 0x000000fffff97224 */ /* 0x000fe200078e00d7 */
[C---:B------:R-:W-:Y:S01]  /*1d830*/  ISETP.GE.AND P5, PT, R4.reuse, R7, PT ;  /* 0x000000070400720c */ /* 0x040fe20003fa6270 */
[----:B------:R-:W-:Y:S01]  /*1d840*/  IMAD.MOV.U32 R239, RZ, RZ, R210 ;  /* 0x000000ffffef7224 */ /* 0x000fe200078e00d2 */
[----:B------:R-:W-:Y:S01]  /*1d850*/  ISETP.GE.AND P1, PT, R4, R5, PT ;  /* 0x000000050400720c */ /* 0x000fe20003f26270 */
[----:B------:R-:W-:Y:S01]  /*1d860*/  FMUL.FTZ R4, R85, R0 ;  /* 0x0000000055047220 */ /* 0x000fe20000410000 */
[----:B--2---:R-:W-:-:S02]  /*1d870*/  FSEL R215, R68, -INF , !P6 ;  /* 0xff80000044d77808 */ /* 0x004fc40007000000 */
[----:B------:R-:W-:Y:S02]  /*1d880*/  FSEL R210, R10, -INF , !P4 ;  /* 0xff8000000ad27808 */ /* 0x000fe40006000000 */
[C---:B------:R-:W-:Y:S02]  /*1d890*/  ISETP.GE.AND P6, PT, R3.reuse, R7, PT ;  /* 0x000000070300720c */ /* 0x040fe40003fc6270 */
[----:B------:R-:W-:Y:S01]  /*1d8a0*/  ISETP.GE.AND P4, PT, R3, R5, PT ;  /* 0x000000050300720c */ /* 0x000fe20003f86270 */
[----:B------:R2:W2:Y:S01]  /*1d8b0*/  MUFU.TANH R32, R4 ;  /* 0x0000000400207308 */ /* 0x0004a20000002400 */
[----:B------:R-:W-:Y:S01]  /*1d8c0*/  IADD3 R3, R2, 0x9, RZ ;  /* 0x0000000902037810 */ /* 0x000fe20007ffe0ff */
[----:B------:R-:W-:Y:S01]  /*1d8d0*/  IMAD.MOV.U32 R251, RZ, RZ, R216 ;  /* 0x000000fffffb7224 */ /* 0x000fe200078e00d8 */
[----:B----4-:R-:W-:Y:S01]  /*1d8e0*/  FSEL R218, R9, -INF , !P3 ;  /* 0xff80000009da7808 */ /* 0x010fe20005800000 */
[----:B-1----:R-:W-:Y:S01]  /*1d8f0*/  FMUL.FTZ R6, R87, R0 ;  /* 0x0000000057067220 */ /* 0x002fe20000410000 */
[----:B---3--:R-:W-:Y:S01]  /*1d900*/  FSEL R216, R8, -INF , !P2 ;  /* 0xff80000008d87808 */ /* 0x008fe20005000000 */
[----:B------:R-:W-:Y:S01]  /*1d910*/  IMAD.MOV.U32 R230, RZ, RZ, R217 ;  /* 0x000000ffffe67224 */ /* 0x000fe200078e00d9 */
[----:B------:R-:W-:-:S02]  /*1d920*/  ISETP.GE.AND P3, PT, R3, R7, PT ;  /* 0x000000070300720c */ /* 0x000fc40003f66270 */
[----:B------:R-:W-:Y:S01]  /*1d930*/  ISETP.GE.AND P2, PT, R3, R5, PT ;  /* 0x000000050300720c */ /* 0x000fe20003f46270 */
[----:B------:R1:W3:Y:S01]  /*1d940*/  MUFU.TANH R30, R6 ;  /* 0x00000006001e7308 */ /* 0x0002e20000002400 */
[----:B------:R-:W-:Y:S02]  /*1d950*/  IADD3 R3, R2, 0x19, RZ ;  /* 0x0000001902037810 */ /* 0x000fe40007ffe0ff */
[----:B------:R-:W-:Y:S02]  /*1d960*/  FSEL R219, R12, -INF , !P5 ;  /* 0xff8000000cdb7808 */ /* 0x000fe40006800000 */
[----:B--2---:R-:W-:Y:S02]  /*1d970*/  IADD3 R4, R2, 0x11, RZ ;  /* 0x0000001102047810 */ /* 0x004fe40007ffe0ff */
[----:B------:R-:W-:Y:S02]  /*1d980*/  FSEL R217, R14, -INF , !P1 ;  /* 0xff8000000ed97808 */ /* 0x000fe40004800000 */
[----:B------:R-:W-:-:S02]  /*1d990*/  ISETP.GE.AND P5, PT, R4, R7, PT ;  /* 0x000000070400720c */ /* 0x000fc40003fa6270 */
[----:B------:R-:W-:Y:S02]  /*1d9a0*/  ISETP.GE.AND P1, PT, R4, R5, PT ;  /* 0x000000050400720c */ /* 0x000fe40003f26270 */
[----:B------:R-:W-:Y:S01]  /*1d9b0*/  IADD3 R4, R2, 0x21, RZ ;  /* 0x0000002102047810 */ /* 0x000fe20007ffe0ff */
[----:B-1----:R-:W-:Y:S01]  /*1d9c0*/  FMUL.FTZ R6, R81, R0 ;  /* 0x0000000051067220 */ /* 0x002fe20000410000 */
[----:B------:R-:W-:Y:S02]  /*1d9d0*/  FSEL R41, R52, -INF , !P6 ;  /* 0xff80000034297808 */ /* 0x000fe40007000000 */
[----:B------:R-:W-:Y:S01]  /*1d9e0*/  FSEL R34, R92, -INF , !P4 ;  /* 0xff8000005c227808 */ /* 0x000fe20006000000 */
[----:B------:R-:W-:Y:S01]  /*1d9f0*/  BAR.SYNC.DEFER_BLOCKING 0x0 ;  /* 0x0000000000007b1d */ /* 0x000fe20000010000 */
[C---:B------:R-:W-:Y:S02]  /*1da00*/  ISETP.GE.AND P6, PT, R3.reuse, R7, PT ;  /* 0x000000070300720c */ /* 0x040fe40003fc6270 */
[----:B------:R-:W-:-:S02]  /*1da10*/  ISETP.GE.AND P4, PT, R3, R5, PT ;  /* 0x000000050300720c */ /* 0x000fc40003f86270 */
[----:B------:R-:W-:Y:S01]  /*1da20*/  IADD3 R3, R2, 0x29, RZ ;  /* 0x0000002902037810 */ /* 0x000fe20007ffe0ff */
[----:B------:R1:W2:Y:S01]  /*1da30*/  MUFU.TANH R14, R6 ;  /* 0x00000006000e7308 */ /* 0x0002a20000002400 */
[----:B------:R-:W-:Y:S02]  /*1da40*/  FSEL R42, R94, -INF , !P3 ;  /* 0xff8000005e2a7808 */ /* 0x000fe40005800000 */
[----:B------:R-:W-:Y:S02]  /*1da50*/  FSEL R40, R95, -INF , !P2 ;  /* 0xff8000005f287808 */ /* 0x000fe40005000000 */
[C---:B------:R-:W-:Y:S02]  /*1da60*/  ISETP.GE.AND P3, PT, R4.reuse, R7, PT ;  /* 0x000000070400720c */ /* 0x040fe40003f66270 */
[----:B------:R-:W-:Y:S01]  /*1da70*/  ISETP.GE.AND P2, PT, R4, R5, PT ;  /* 0x000000050400720c */ /* 0x000fe20003f46270 */
[----:B------:R-:W-:Y:S01]  /*1da80*/  FMUL.FTZ R4, R33, R0 ;  /* 0x0000000021047220 */ /* 0x000fe20000410000 */
[----:B------:R-:W-:-:S02]  /*1da90*/  FSEL R44, R230, -INF , !P5 ;  /* 0xff800000e62c7808 */ /* 0x000fc40006800000 */
[----:B------:R-:W-:Y:S02]  /*1daa0*/  FSEL R33, R246, -INF , !P1 ;  /* 0xff800000f6217808 */ /* 0x000fe40004800000 */
[----:B------:R-:W-:Y:S01]  /*1dab0*/  ISETP.GE.AND P5, PT, R3, R7, PT ;  /* 0x000000070300720c */ /* 0x000fe20003fa6270 */
[----:B-1----:R-:W-:Y:S01]  /*1dac0*/  FMUL.FTZ R6, R83, R0 ;  /* 0x0000000053067220 */ /* 0x002fe20000410000 */
[----:B------:R-:W-:Y:S01]  /*1dad0*/  ISETP.GE.AND P1, PT, R3, R5, PT ;  /* 0x000000050300720c */ /* 0x000fe20003f26270 */
[----:B------:R1:W-:Y:S01]  /*1dae0*/  MUFU.TANH R11, R4 ;  /* 0x00000004000b7308 */ /* 0x0003e20000002400 */
[----:B------:R-:W-:Y:S02]  /*1daf0*/  IADD3 R3, R2, 0x31, RZ ;  /* 0x0000003102037810 */ /* 0x000fe40007ffe0ff */
[----:B------:R-:W-:Y:S02]  /*1db00*/  FSEL R46, R247, -INF , !P6 ;  /* 0xff800000f72e7808 */ /* 0x000fe40007000000 */
[----:B------:R-:W-:-:S03]  /*1db10*/  ISETP.GE.AND P6, PT, R3, R7, PT ;  /* 0x000000070300720c */ /* 0x000fc60003fc6270 */
[----:B------:R4:W2:Y:S01]  /*1db20*/  MUFU.TANH R28, R6 ;  /* 0x00000006001c7308 */ /* 0x0008a20000002400 */
[----:B------:R-:W-:Y:S02]  /*1db30*/  FSEL R54, R89, -INF , !P3 ;  /* 0xff80000059367808 */ /* 0x000fe40005800000 */
[----:B------:R-:W-:Y:S02]  /*1db40*/  FSEL R52, R90, -INF , !P2 ;  /* 0xff8000005a347808 */ /* 0x000fe40005000000 */
[----:B-1----:R-:W-:Y:S02]  /*1db50*/  IADD3 R4, R2, 0x39, RZ ;  /* 0x0000003902047810 */ /* 0x002fe40007ffe0ff */
[----:B------:R-:W-:Y:S02]  /*1db60*/  FSEL R58, R91, -INF , !P5 ;  /* 0xff8000005b3a7808 */ /* 0x000fe40006800000 */
[----:B------:R-:W-:Y:S01]  /*1db70*/  ISETP.GE.AND P3, PT, R4, R7, PT ;  /* 0x000000070400720c */ /* 0x000fe20003f66270 */
[----:B----4-:R-:W-:Y:S01]  /*1db80*/  FMUL.FTZ R6, R35, R0 ;  /* 0x0000000023067220 */ /* 0x010fe20000410000 */
[----:B------:R-:W-:-:S02]  /*1db90*/  FSEL R35, R62, -INF , !P4 ;  /* 0xff8000003e237808 */ /* 0x000fc40006000000 */
[-C--:B------:R-:W-:Y:S01]  /*1dba0*/  ISETP.GE.AND P4, PT, R3, R5.reuse, PT ;  /* 0x000000050300720c */ /* 0x080fe20003f86270 */
[----:B------:R1:W4:Y:S01]  /*1dbb0*/  MUFU.TANH R27, R6 ;  /* 0x00000006001b7308 */ /* 0x0003220000002400 */
[----:B------:R-:W-:Y:S02]  /*1dbc0*/  IADD3 R3, R2, 0x41, RZ ;  /* 0x0000004102037810 */ /* 0x000fe40007ffe0ff */
[----:B------:R-:W-:Y:S02]  /*1dbd0*/  ISETP.GE.AND P2, PT, R4, R5, PT ;  /* 0x000000050400720c */ /* 0x000fe40003f46270 */
[----:B------:R-:W-:Y:S02]  /*1dbe0*/  IADD3 R4, R2, 0x49, RZ ;  /* 0x0000004902047810 */ /* 0x000fe40007ffe0ff */
[----:B------:R-:W-:Y:S02]  /*1dbf0*/  FSEL R59, R252, -INF , !P1 ;  /* 0xff800000fc3b7808 */ /* 0x000fe40004800000 */
[----:B------:R-:W-:-:S02]  /*1dc00*/  ISETP.GE.AND P5, PT, R3, R7, PT ;  /* 0x000000070300720c */ /* 0x000fc40003fa6270 */
[----:B------:R-:W-:Y:S02]  /*1dc10*/  ISETP.GE.AND P1, PT, R3, R5, PT ;  /* 0x000000050300720c */ /* 0x000fe40003f26270 */
[----:B------:R-:W-:Y:S01]  /*1dc20*/  IADD3 R3, R2, 0x51, RZ ;  /* 0x0000005102037810 */ /* 0x000fe20007ffe0ff */
[-C--:B-1----:R-:W-:Y:S01]  /*1dc30*/  FMUL.FTZ R6, R61, R0.reuse ;  /* 0x000000003d067220 */ /* 0x082fe20000410000 */
[----:B------:R-:W-:Y:S02]  /*1dc40*/  FSEL R66, R248, -INF , !P6 ;  /* 0xff800000f8427808 */ /* 0x000fe40007000000 */
[----:B------:R-:W-:Y:S01]  /*1dc50*/  FSEL R64, R249, -INF , !P4 ;  /* 0xff800000f9407808 */ /* 0x000fe20006000000 */
[----:B------:R1:W1:Y:S01]  /*1dc60*/  MUFU.TANH R26, R6 ;  /* 0x00000006001a7308 */ /* 0x0002620000002400 */
[C---:B------:R-:W-:Y:S02]  /*1dc70*/  ISETP.GE.AND P6, PT, R4.reuse, R7, PT ;  /* 0x000000070400720c */ /* 0x040fe40003fc6270 */
[----:B------:R-:W-:Y:S01]  /*1dc80*/  ISETP.GE.AND P4, PT, R4, R5, PT ;  /* 0x000000050400720c */ /* 0x000fe20003f86270 */
[----:B------:R-:W-:Y:S01]  /*1dc90*/  FMUL.FTZ R4, R45, R0 ;  /* 0x000000002d047220 */ /* 0x000fe20000410000 */
[----:B------:R-:W-:-:S02]  /*1dca0*/  FSEL R68, R250, -INF , !P3 ;  /* 0xff800000fa447808 */ /* 0x000fc40005800000 */
[----:B------:R-:W-:Y:S02]  /*1dcb0*/  FSEL R45, R251, -INF , !P2 ;  /* 0xff800000fb2d7808 */ /* 0x000fe40005000000 */
[C---:B------:R-:W-:Y:S02]  /*1dcc0*/  ISETP.GE.AND P3, PT, R3.reuse, R7, PT ;  /* 0x000000070300720c */ /* 0x040fe40003f66270 */
[----:B------:R-:W-:Y:S01]  /*1dcd0*/  ISETP.GE.AND P2, PT, R3, R5, PT ;  /* 0x000000050300720c */ /* 0x000fe20003f46270 */
[----:B------:R2:W-:Y:S01]  /*1dce0*/  MUFU.TANH R25, R4 ;  /* 0x0000000400197308 */ /* 0x0005e20000002400 */
[----:B------:R-:W-:Y:S01]  /*1dcf0*/  IADD3 R3, R2, 0x59, RZ ;  /* 0x0000005902037810 */ /* 0x000fe20007ffe0ff */
[----:B-1----:R-:W-:Y:S01]  /*1dd00*/  FMUL.FTZ R6, R63, R0 ;  /* 0x000000003f067220 */ /* 0x002fe20000410000 */
[----:B------:R-:W-:-:S05]  /*1dd10*/  FSEL R70, R240, -INF , !P5 ;  /* 0xff800000f0467808 */ /* 0x000fca0006800000 */
[----:B------:R1:W1:Y:S01]  /*1dd20*/  MUFU.TANH R10, R6 ;  /* 0x00000006000a7308 */ /* 0x0002620000002400 */
[-C--:B------:R-:W-:Y:S02]  /*1dd30*/  ISETP.GE.AND P5, PT, R3, R7.reuse, PT ;  /* 0x000000070300720c */ /* 0x080fe40003fa6270 */
[----:B------:R-:W-:Y:S02]  /*1dd40*/  FSEL R76, R242, -INF , !P6 ;  /* 0xff800000f24c7808 */ /* 0x000fe40007000000 */
[----:B------:R-:W-:Y:S02]  /*1dd50*/  FSEL R77, R243, -INF , !P4 ;  /* 0xff800000f34d7808 */ /* 0x000fe40006000000 */
[----:B--2---:R-:W-:Y:S02]  /*1dd60*/  IADD3 R4, R2, 0x61, RZ ;  /* 0x0000006102047810 */ /* 0x004fe40007ffe0ff */
[----:B------:R-:W-:Y:S02]  /*1dd70*/  FSEL R79, R236, -INF , !P3 ;  /* 0xff800000ec4f7808 */ /* 0x000fe40005800000 */
[----:B------:R-:W-:Y:S01]  /*1dd80*/  ISETP.GE.AND P6, PT, R4, R7, PT ;  /* 0x000000070400720c */ /* 0x000fe20003fc6270 */
[----:B-1----:R-:W-:Y:S01]  /*1dd90*/  FMUL.FTZ R6, R47, R0 ;  /* 0x000000002f067220 */ /* 0x002fe20000410000 */
[----:B------:R-:W-:-:S02]  /*1dda0*/  FSEL R47, R241, -INF , !P1 ;  /* 0xff800000f12f7808 */ /* 0x000fc40004800000 */
[-C--:B------:R-:W-:Y:S02]  /*1ddb0*/  ISETP.GE.AND P1, PT, R3, R5.reuse, PT ;  /* 0x000000050300720c */ /* 0x080fe40003f26270 */
[----:B------:R-:W-:Y:S02]  /*1ddc0*/  IADD3 R3, R2, 0x69, RZ ;  /* 0x0000006902037810 */ /* 0x000fe40007ffe0ff */
[----:B------:R-:W-:Y:S02]  /*1ddd0*/  ISETP.GE.AND P4, PT, R4, R5, PT ;  /* 0x000000050400720c */ /* 0x000fe40003f86270 */
[----:B------:R-:W-:Y:S02]  /*1dde0*/  IADD3 R4, R2, 0x71, RZ ;  /* 0x0000007102047810 */ /* 0x000fe40007ffe0ff */
[----:B------:R-:W-:Y:S02]  /*1ddf0*/  FSEL R78, R237, -INF , !P2 ;  /* 0xff800000ed4e7808 */ /* 0x000fe40005000000 */
[----:B------:R-:W-:-:S02]  /*1de00*/  ISETP.GE.AND P3, PT, R3, R7, PT ;  /* 0x000000070300720c */ /* 0x000fc40003f66270 */
[----:B------:R-:W-:Y:S02]  /*1de10*/  ISETP.GE.AND P2, PT, R3, R5, PT ;  /* 0x000000050300720c */ /* 0x000fe40003f46270 */
[----:B------:R-:W-:Y:S02]  /*1de20*/  IADD3 R3, R2, 0x79, RZ ;  /* 0x0000007902037810 */ /* 0x000fe40007ffe0ff */
[----:B------:R-:W-:Y:S02]  /*1de30*/  FSEL R84, R238, -INF , !P5 ;  /* 0xff800000ee547808 */ /* 0x000fe40006800000 */
[----:B------:R-:W-:Y:S01]  /*1de40*/  FSEL R85, R232, -INF , !P1 ;  /* 0xff800000e8557808 */ /* 0x000fe20004800000 */
[----:B------:R1:W-:Y:S01]  /*1de50*/  MUFU.TANH R9, R6 ;  /* 0x0000000600097308 */ /* 0x0003e20000002400 */
        /* <DEDUP_REMOVED lines=10> */
[----:B------:R-:W-:Y:S02]  /*1df00*/  FSEL R90, R211, -INF , !P3 ;  /* 0xff800000d35a7808 */ /* 0x000fe40005800000 */
[----:B------:R-:W-:-:S03]  /*1df10*/  FSEL R91, R208, -INF , !P2 ;  /* 0xff800000d05b7808 */ /* 0x000fc60005000000 */
[----:B------:R1:W1:Y:S01]  /*1df20*/  MUFU.TANH R24, R6 ;  /* 0x0000000600187308 */ /* 0x0002620000002400 */
[C---:B------:R-:W-:Y:S02]  /*1df30*/  ISETP.GE.AND P3, PT, R3.reuse, R7, PT ;  /* 0x000000070300720c */ /* 0x040fe40003f66270 */
[----:B------:R-:W-:Y:S02]  /*1df40*/  ISETP.GE.AND P2, PT, R3, R5, PT ;  /* 0x000000050300720c */ /* 0x000fe40003f46270 */
[C---:B------:R-:W-:Y:S02]  /*1df50*/  IADD3 R3, R2.reuse, 0x91, RZ ;  /* 0x0000009102037810 */ /* 0x040fe40007ffe0ff */
[----:B--2---:R-:W-:Y:S02]  /*1df60*/  IADD3 R4, R2, 0x89, RZ ;  /* 0x0000008902047810 */ /* 0x004fe40007ffe0ff */
[----:B------:R-:W-:Y:S02]  /*1df70*/  FSEL R94, R206, -INF , !P5 ;  /* 0xff800000ce5e7808 */ /* 0x000fe40006800000 */
[----:B------:R-:W-:Y:S01]  /*1df80*/  FSEL R92, R203, -INF , !P1 ;  /* 0xff800000cb5c7808 */ /* 0x000fe20004800000 */
[----:B-1----:R-:W-:Y:S01]  /*1df90*/  FMUL.FTZ R6, R55, R0 ;  /* 0x0000000037067220 */ /* 0x002fe20000410000 */
[----:B------:R-:W-:-:S02]  /*1dfa0*/  ISETP.GE.AND P5, PT, R4, R7, PT ;  /* 0x000000070400720c */ /* 0x000fc40003fa6270 */
[----:B------:R-:W-:Y:S01]  /*1dfb0*/  ISETP.GE.AND P1, PT, R4, R5, PT ;  /* 0x000000050400720c */ /* 0x000fe20003f26270 */
[----:B------:R1:W2:Y:S01]  /*1dfc0*/  MUFU.TANH R8, R6 ;  /* 0x0000000600087308 */ /* 0x0002a20000002400 */
[----:B------:R-:W-:Y:S02]  /*1dfd0*/  IADD3 R4, R2, 0x99, RZ ;  /* 0x0000009902047810 */ /* 0x000fe40007ffe0ff */
[----:B------:R-:W-:Y:S02]  /*1dfe0*/  FSEL R95, R199, -INF , !P6 ;  /* 0xff800000c75f7808 */ /* 0x000fe40007000000 */
[----:B------:R-:W-:Y:S02]  /*1dff0*/  FSEL R96, R196, -INF , !P4 ;  /* 0xff800000c4607808 */ /* 0x000fe40006000000 */
[C---:B------:R-:W-:Y:S02]  /*1e000*/  ISETP.GE.AND P6, PT, R3.reuse, R7, PT ;  /* 0x000000070300720c */ /* 0x040fe40003fc6270 */
[----:B------:R-:W-:-:S02]  /*1e010*/  ISETP.GE.AND P4, PT, R3, R5, PT ;  /* 0x000000050300720c */ /* 0x000fc40003f86270 */
[----:B------:R-:W-:Y:S02]  /*1e020*/  IADD3 R3, R2, 0xa1, RZ ;  /* 0x000000a102037810 */ /* 0x000fe40007ffe0ff */
[----:B------:R-:W-:Y:S01]  /*1e030*/  FSEL R98, R191, -INF , !P3 ;  /* 0xff800000bf627808 */ /* 0x000fe20005800000 */
[-C--:B-1----:R-:W-:Y:S01]  /*1e040*/  FMUL.FTZ R6, R67, R0.reuse ;  /* 0x0000000043067220 */ /* 0x082fe20000410000 */
[----:B------:R-:W-:Y:S02]  /*1e050*/  FSEL R97, R188, -INF , !P2 ;  /* 0xff800000bc617808 */ /* 0x000fe40005000000 */
[C---:B------:R-:W-:Y:S01]  /*1e060*/  ISETP.GE.AND P3, PT, R4.reuse, R7, PT ;  /* 0x000000070400720c */ /* 0x040fe20003f66270 */
[----:B------:R1:W1:Y:S01]  /*1e070*/  MUFU.TANH R20, R6 ;  /* 0x0000000600147308 */ /* 0x0002620000002400 */
        /* <DEDUP_REMOVED lines=14> */
[C---:B--2---:R-:W-:Y:S02]  /*1e160*/  IADD3 R4, R2.reuse, 0xb1, RZ ;  /* 0x000000b102047810 */ /* 0x044fe40007ffe0ff */
[----:B------:R-:W-:Y:S02]  /*1e170*/  IADD3 R3, R2, 0xb9, RZ ;  /* 0x000000b902037810 */ /* 0x000fe40007ffe0ff */
[----:B------:R-:W-:Y:S02]  /*1e180*/  FSEL R103, R32, -INF , !P3 ;  /* 0xff80000020677808 */ /* 0x000fe40005800000 */
[----:B---3--:R-:W-:Y:S01]  /*1e190*/  FSEL R104, R30, -INF , !P2 ;  /* 0xff8000001e687808 */ /* 0x008fe20005000000 */
        /* <DEDUP_REMOVED lines=12> */
[----:B----4-:R-:W-:Y:S02]  /*1e260*/  FSEL R108, R27, -INF , !P4 ;  /* 0xff8000001b6c7808 */ /* 0x010fe40006000000 */
[C---:B------:R-:W-:Y:S01]  /*1e270*/  ISETP.GE.AND P6, PT, R4.reuse, R7, PT ;  /* 0x000000070400720c */ /* 0x040fe20003fc6270 */
[----:B------:R1:W-:Y:S01]  /*1e280*/  MUFU.TANH R12, R6 ;  /* 0x00000006000c7308 */ /* 0x0003e20000002400 */
[----:B------:R-:W-:Y:S01]  /*1e290*/  ISETP.GE.AND P4, PT, R4, R5, PT ;  /* 0x000000050400720c */ /* 0x000fe20003f86270 */
[----:B------:R-:W-:Y:S01]  /*1e2a0*/  FMUL.FTZ R4, R69, R0 ;  /* 0x0000000045047220 */ /* 0x000fe20000410000 */
[----:B------:R-:W-:-:S02]  /*1e2b0*/  FSEL R109, R26, -INF , !P3 ;  /* 0xff8000001a6d7808 */ /* 0x000fc40005800000 */
[----:B------:R-:W-:Y:S02]  /*1e2c0*/  FSEL R69, R10, -INF , !P2 ;  /* 0xff8000000a457808 */ /* 0x000fe40005000000 */
[C---:B------:R-:W-:Y:S02]  /*1e2d0*/  ISETP.GE.AND P3, PT, R3.reuse, R7, PT ;  /* 0x000000070300720c */ /* 0x040fe40003f66270 */
[----:B------:R-:W-:Y:S02]  /*1e2e0*/  ISETP.GE.AND P2, PT, R3, R5, PT ;  /* 0x000000050300720c */ /* 0x000fe40003f46270 */
[----:B------:R-:W-:Y:S01]  /*1e2f0*/  IADD3 R3, R2, 0xd9, RZ ;  /* 0x000000d902037810 */ /* 0x000fe20007ffe0ff */
[----:B-1----:R-:W-:Y:S01]  /*1e300*/  FMUL.FTZ R6, R73, R0 ;  /* 0x0000000049067220 */ /* 0x002fe20000410000 */
[----:B------:R-:W-:Y:S02]  /*1e310*/  FSEL R179, R24, -INF , !P6 ;  /* 0xff80000018b37808 */ /* 0x000fe40007000000 */
[----:B------:R-:W-:Y:S01]  /*1e320*/  FSEL R111, R8, -INF , !P4 ;  /* 0xff800000086f7808 */ /* 0x000fe20006000000 */
[----:B------:R1:W3:Y:S01]  /*1e330*/  MUFU.TANH R14, R6 ;  /* 0x00000006000e7308 */ /* 0x0002e20000002400 */
[----:B------:R-:W-:-:S02]  /*1e340*/  ISETP.GE.AND P6, PT, R3, R7, PT ;  /* 0x000000070300720c */ /* 0x000fc40003fc6270 */
[----:B------:R-:W-:Y:S01]  /*1e350*/  ISETP.GE.AND P4, PT, R3, R5, PT ;  /* 0x000000050300720c */ /* 0x000fe20003f86270 */
[----:B------:R-:W-:-:S04]  /*1e360*/  FMUL.FTZ R3, R21, R0 ;  /* 0x0000000015037220 */ /* 0x000fc80000410000 */
[----:B------:R4:W-:Y:S01]  /*1e370*/  MUFU.TANH R10, R4 ;  /* 0x00000004000a7308 */ /* 0x0009e20000002400 */
[----:B------:R-:W-:Y:S01]  /*1e380*/  FSEL R110, R9, -INF , !P1 ;  /* 0xff800000096e7808 */ /* 0x000fe20004800000 */
[----:B-1----:R-:W-:-:S06]  /*1e390*/  FMUL.FTZ R6, R75, R0 ;  /* 0x000000004b067220 */ /* 0x002fcc0000410000 */
[----:B------:R1:W1:Y:S01]  /*1e3a0*/  MUFU.TANH R8, R3 ;  /* 0x0000000300087308 */ /* 0x0002620000002400 */
[----:B----4-:R-:W-:-:S07]  /*1e3b0*/  IADD3 R4, R2, 0xd1, RZ ;  /* 0x000000d102047810 */ /* 0x010fce0007ffe0ff */
[----:B------:R4:W2:Y:S01]  /*1e3c0*/  MUFU.TANH R11, R6 ;  /* 0x00000006000b7308 */ /* 0x0008a20000002400 */
[----:B------:R-:W-:Y:S02]  /*1e3d0*/  ISETP.GE.AND P1, PT, R4, R5, PT ;  /* 0x000000050400720c */ /* 0x000fe40003f26270 */
[----:B------:R-:W-:Y:S02]  /*1e3e0*/  FSEL R181, R22, -INF , !P3 ;  /* 0xff80000016b57808 */ /* 0x000fe40005800000 */
[----:B-1----:R-:W-:Y:S02]  /*1e3f0*/  IADD3 R3, R2, 0xe9, RZ ;  /* 0x000000e902037810 */ /* 0x002fe40007ffe0ff */
[----:B------:R-:W-:Y:S01]  /*1e400*/  FSEL R182, R20, -INF , !P2 ;  /* 0xff80000014b67808 */ /* 0x000fe20005000000 */
[----:B----4-:R-:W-:Y:S01]  /*1e410*/  FMUL.FTZ R6, R71, R0 ;  /* 0x0000000047067220 */ /* 0x010fe20000410000 */
[----:B------:R-:W-:Y:S02]  /*1e420*/  FSEL R71, R25, -INF , !P5 ;  /* 0xff80000019477808 */ /* 0x000fe40006800000 */
[----:B------:R-:W-:-:S02]  /*1e430*/  ISETP.GE.AND P5, PT, R4, R7, PT ;  /* 0x000000070400720c */ /* 0x000fc40003fa6270 */
[----:B------:R-:W-:Y:S01]  /*1e440*/  IADD3 R4, R2, 0xe1, RZ ;  /* 0x000000e102047810 */ /* 0x000fe20007ffe0ff */
[----:B------:R1:W4:Y:S01]  /*1e450*/  MUFU.TANH R9, R6 ;  /* 0x0000000600097308 */ /* 0x0003220000002400 */
[----:B------:R-:W-:Y:S02]  /*1e460*/  FSEL R186, R19, -INF , !P5 ;  /* 0xff80000013ba7808 */ /* 0x000fe40006800000 */
[----:B--2---:R-:W-:Y:S02]  /*1e470*/  FSEL R183, R18, -INF , !P1 ;  /* 0xff80000012b77808 */ /* 0x004fe40004800000 */
[C---:B------:R-:W-:Y:S02]  /*1e480*/  ISETP.GE.AND P3, PT, R4.reuse, R7, PT ;  /* 0x000000070400720c */ /* 0x040fe40003f66270 */
[----:B------:R-:W-:Y:S01]  /*1e490*/  ISETP.GE.AND P2, PT, R4, R5, PT ;  /* 0x000000050400720c */ /* 0x000fe20003f46270 */
[----:B------:R-:W-:Y:S01]  /*1e4a0*/  FMUL.FTZ R4, R13, R0 ;  /* 0x000000000d047220 */ /* 0x000fe20000410000 */
[----:B------:R-:W-:-:S02]  /*1e4b0*/  ISETP.GE.AND P5, PT, R3, R7, PT ;  /* 0x000000070300720c */ /* 0x000fc40003fa6270 */
[----:B------:R-:W-:Y:S01]  /*1e4c0*/  ISETP.GE.AND P1, PT, R3, R5, PT ;  /* 0x000000050300720c */ /* 0x000fe20003f26270 */
[-C--:B------:R-:W-:Y:S02]  /*1e4d0*/  FMUL.FTZ R3, R15, R0.reuse ;  /* 0x000000000f037220 */ /* 0x080fe40000410000 */
[----:B-1----:R-:W-:Y:S01]  /*1e4e0*/  FMUL.FTZ R6, R23, R0 ;  /* 0x0000000017067220 */ /* 0x002fe20000410000 */
[----:B------:R-:W-:Y:S02]  /*1e4f0*/  IADD3 R0, R2, 0xf1, RZ ;  /* 0x000000f102007810 */ /* 0x000fe40007ffe0ff */
[----:B---3--:R-:W-:Y:S02]  /*1e500*/  FSEL R199, R14, -INF , !P3 ;  /* 0xff8000000ec77808 */ /* 0x008fe40005800000 */
[----:B------:R-:W-:Y:S01]  /*1e510*/  ISETP.GE.AND P3, PT, R0, R7, PT ;  /* 0x000000070000720c */ /* 0x000fe20003f66270 */
[----:B------:R-:W1:Y:S03]  /*1e520*/  MUFU.TANH R6, R6 ;  /* 0x0000000600067308 */ /* 0x000e660000002400 */
[----:B------:R-:W-:-:S02]  /*1e530*/  FSEL R211, R8, -INF , !P3 ;  /* 0xff80000008d37808 */ /* 0x000fc40005800000 */
[----:B------:R-:W-:-:S03]  /*1e540*/  ISETP.GT.AND P3, PT, R233, R239, PT ;  /* 0x000000efe900720c */ /* 0x000fc60003f64270 */
[----:B------:R-:W2:Y:S01]  /*1e550*/  MUFU.TANH R4, R4 ;  /* 0x0000000400047308 */ /* 0x000ea20000002400 */
[----:B------:R-:W-:-:S07]  /*1e560*/  FSEL R188, R17, -INF , !P6 ;  /* 0xff80000011bc7808 */ /* 0x000fce0007000000 */
[----:B------:R-:W3:Y:S01]  /*1e570*/  MUFU.TANH R3, R3 ;  /* 0x0000000300037308 */ /* 0x000ee20000002400 */
[----:B------:R-:W-:Y:S02]  /*1e580*/  FSEL R191, R12, -INF , !P4 ;  /* 0xff8000000cbf7808 */ /* 0x000fe40006000000 */
[C---:B------:R-:W-:Y:S02]  /*1e590*/  ISETP.GE.AND P6, PT, R2.reuse, R7, PT ;  /* 0x000000070200720c */ /* 0x040fe40003fc6270 */
[C---:B------:R-:W-:Y:S02]  /*1e5a0*/  ISETP.GE.AND P4, PT, R2.reuse, R5, PT ;  /* 0x000000050200720c */ /* 0x040fe40003f86270 */
[----:B------:R-:W-:Y:S02]  /*1e5b0*/  IADD3 R2, R2, 0xf9, RZ ;  /* 0x000000f902027810 */ /* 0x000fe40007ffe0ff */
[----:B------:R-:W-:Y:S02]  /*1e5c0*/  FSEL R196, R11, -INF , !P2 ;  /* 0xff8000000bc47808 */ /* 0x000fe40005000000 */
[----:B------:R-:W-:-:S02]  /*1e5d0*/  FSEL R203, R10, -INF , !P5 ;  /* 0xff8000000acb7808 */ /* 0x000fc40006800000 */
[----:B----4-:R-:W-:Y:S01]  /*1e5e0*/  FSEL R206, R9, -INF , !P1 ;  /* 0xff80000009ce7808 */ /* 0x010fe20004800000 */
[----:B------:R-:W-:Y:S01]  /*1e5f0*/  BSSY B1, `(.L_x_4060) ;  /* 0x0000086000017945 */ /* 0x000fe20003800000 */
[----:B------:R-:W-:Y:S02]  /*1e600*/  ISETP.GE.AND P2, PT, R0, R5, PT ;  /* 0x000000050000720c */ /* 0x000fe40003f46270 */
[C---:B------:R-:W-:Y:S02]  /*1e610*/  ISETP.GE.AND P5, PT, R2.reuse, R7, PT ;  /* 0x000000070200720c */ /* 0x040fe40003fa6270 */
[----:B------:R-:W-:Y:S02]  /*1e620*/  ISETP.GE.AND P1, PT, R2, R5, PT ;  /* 0x000000050200720c */ /* 0x000fe40003f26270 */
[----:B-1----:R-:W-:Y:S02]  /*1e630*/  FSEL R208, R6, -INF , !P2 ;  /* 0xff80000006d07808 */ /* 0x002fe40005000000 */
[----:B------:R-:W-:-:S02]  /*1e640*/  FSEL R18, R234, -INF , !P6 ;  /* 0xff800000ea127808 */ /* 0x000fc40007000000 */
[----:B--2---:R-:W-:Y:S02]  /*1e650*/  FSEL R213, R4, -INF , !P5 ;  /* 0xff80000004d57808 */ /* 0x004fe40006800000 */
        /* <DEDUP_REMOVED lines=59> */
[----:B------:R-:W-:Y:S02]  /*1ea10*/  IMAD R0, R7, R9, RZ ;  /* 0x0000000907007224 */ /* 0x000fe400078e02ff */
[----:B------:R-:W-:-:S04]  /*1ea20*/  IMAD.WIDE.U32 R2, R9, R6, R2 ;  /* 0x0000000609027225 */ /* 0x000fc800078e0002 */
[----:B------:R-:W-:-:S05]  /*1ea30*/  IMAD R0, R6, R5, R0 ;  /* 0x0000000506007224 */ /* 0x000fca00078e0200 */
[----:B------:R-:W-:Y:S01]  /*1ea40*/  IADD3 R3, R3, R0, RZ ;  /* 0x0000000003037210 */ /* 0x000fe20007ffe0ff */
[----:B------:R-:W-:Y:S01]  /*1ea50*/  IMAD.MOV.U32 R0, RZ, RZ, R2 ;  /* 0x000000ffff007224 */ /* 0x000fe200078e0002 */
[----:B------:R-:W-:Y:S05]  /*1ea60*/  BRA `(.L_x_4064) ;  /* 0x0000003000007947 */ /* 0x000fea0003800000 */
.L_x_4063:
[----:B------:R-:W2:Y:S02]  /*1ea70*/  LD.E R0, [R38.64+0x38] ;  /* 0x0000380426007980 */ /* 0x000ea4000c101900 */
[----:B--2---:R-:W-:-:S04]  /*1ea80*/  LEA R0, -R0, RZ, 0x8 ;  /* 0x000000ff00007211 */ /* 0x004fc800078e41ff */
[----:B------:R-:W-:Y:S02]  /*1ea90*/  SHF.R.S32.HI R3, RZ, 0x1f, R0 ;  /* 0x0000001fff037819 */ /* 0x000fe40000011400 */
.L_x_4064:
[----:B------:R-:W-:Y:S05]  /*1eaa0*/  BSYNC B0 ;  /* 0x0000000000007941 */ /* 0x000fea0003800000 */
.L_x_4062:
[----:B------:R-:W2:Y:S04]  /*1eab0*/  LDL.LU R7, [R1+0xc] ;  /* 0x00000c0001077983 */ /* 0x000ea80000300800 */
[----:B------:R-:W3:Y:S01]  /*1eac0*/  LDL.LU R6, [R1+0x10] ;  /* 0x0000100001067983 */ /* 0x000ee20000300800 */
[C---:B-----5:R-:W-:Y:S01]  /*1ead0*/  IMAD.SHL.U32 R15, R56.reuse, 0x20, RZ ;  /* 0x00000020380f7824 */ /* 0x060fe200078e00ff */
        /* <DEDUP_REMOVED lines=32> */
[----:B------:R-:W-:-:S04]  /*1ece0*/  IADD3 R10, P0, R2, R15, RZ ;  /* 0x0000000f020a7210 */ /* 0x000fc80007f1e0ff */
        /* <DEDUP_REMOVED lines=22> */
.L_x_4061:
[----:B------:R-:W-:Y:S05]  /*1ee50*/  BSYNC B1 ;  /* 0x0000000000017941 */ /* 0x000fea0003800000 */
.L_x_4060:
        /* <DEDUP_REMOVED lines=9> */
[----:B------:R-:W4:Y:S01]  /*1eef0*/  LD.E R0, [R38.64+0xdc] ;  /* 0x0000dc0426007980 */ /* 0x000f22000c101900 */
        /* <DEDUP_REMOVED lines=127> */
[----:B--2---:R-:W-:Y:S02]  /*1f6f0*/  FMNMX.FTZ R4, R4, R5, !PT ;  /* 0x0000000504047209 */ /* 0x004fe40007810000 */
[----:B------:R-:W-:-:S03]  /*1f700*/  MOV R21, R8 ;  /* 0x0000000800157202 */ /* 0x000fc60000000f00 */
        /* <DEDUP_REMOVED lines=9> */
[----:B------:R-:W-:Y:S01]  /*1f7a0*/  FSETP.NEU.FTZ.AND P1, PT, R81, -INF , PT ;  /* 0xff8000005100780b */ /* 0x000fe20003f3d000 */
[----:B------:R-:W-:Y:S02]  /*1f7b0*/  FMUL.FTZ R5, R0, R81 ;  /* 0x0000005100057220 */ /* 0x000fe40000410000 */
[----:B------:R-:W-:-:S03]  /*1f7c0*/  FADD.FTZ R4, R36, -R4 ;  /* 0x8000000424047221 */ /* 0x000fc60000010000 */
[----:B------:R-:W-:Y:S01]  /*1f7d0*/  FSEL R5, R5, RZ, P1 ;  /* 0x000000ff05057208 */ /* 0x000fe20000800000 */
[----:B------:R-:W-:-:S06]  /*1f7e0*/  FMUL.FTZ R4, R0, R4 ;  /* 0x0000000400047220 */ /* 0x000fcc0000410000 */
[----:B------:R-:W2:Y:S01]  /*1f7f0*/  MUFU.EX2 R4, R4 ;  /* 0x0000000400047308 */ /* 0x000ea20000000800 */
[----:B-1----:R-:W-:-:S07]  /*1f800*/  FFMA.FTZ R2, R34, R0, -R3 ;  /* 0x0000000022027223 */ /* 0x002fce0000010803 */
[----:B------:R1:W-:Y:S01]  /*1f810*/  MUFU.EX2 R20, R2 ;  /* 0x0000000200147308 */ /* 0x0003e20000000800 */
[-C--:B--2---:R-:W-:Y:S02]  /*1f820*/  FMUL.FTZ R138, R138, R4.reuse ;  /* 0x000000048a8a7220 */ /* 0x084fe40000410000 */
[-C--:B------:R-:W-:Y:S02]  /*1f830*/  FMUL.FTZ R139, R139, R4.reuse ;  /* 0x000000048b8b7220 */ /* 0x080fe40000410000 */
[-C--:B------:R-:W-:Y:S02]  /*1f840*/  FMUL.FTZ R142, R142, R4.reuse ;  /* 0x000000048e8e7220 */ /* 0x080fe40000410000 */
[----:B------:R-:W-:Y:S02]  /*1f850*/  FMUL.FTZ R143, R143, R4 ;  /* 0x000000048f8f7220 */ /* 0x000fe40000410000 */
[----:B-1----:R-:W-:Y:S02]  /*1f860*/  FFMA.FTZ R2, R80, R0, -R3 ;  /* 0x0000000050027223 */ /* 0x002fe40000010803 */
        /* <DEDUP_REMOVED lines=21> */
[----:B--2---:R-:W-:Y:S02]  /*1f9c0*/  MOV R86, R6 ;  /* 0x0000000600567202 */ /* 0x004fe40000000f00 */
[----:B------:R-:W-:-:S03]  /*1f9d0*/  FSEL R6, R81, RZ, P1 ;  /* 0x000000ff51067208 */ /* 0x000fc60000800000 */
[----:B------:R1:W-:Y:S01]  /*1f9e0*/  MUFU.EX2 R16, R2 ;  /* 0x0000000200107308 */ /* 0x0003e20000000800 */
[----:B------:R-:W-:Y:S01]  /*1f9f0*/  F2FP.BF16.PACK_AB R8, R86, R22 ;  /* 0x000000165608723e */ /* 0x000fe200000010ff */
[----:B-1----:R-:W-:-:S06]  /*1fa00*/  FFMA.FTZ R2, R42, R0, -R5 ;  /* 0x000000002a027223 */ /* 0x002fcc0000010805 */
[----:B------:R1:W-:Y:S02]  /*1fa10*/  MUFU.EX2 R32, R2 ;  /* 0x0000000200207308 */ /* 0x0003e40000000800 */
[----:B-1----:R-:W-:Y:S01]  /*1fa20*/  FADD.FTZ R2, R37, -R6 ;  /* 0x8000000625027221 */ /* 0x002fe20000010000 */
[----:B---3--:R-:W-:-:S03]  /*1fa30*/  MOV R6, R9 ;  /* 0x0000000900067202 */ /* 0x008fc60000000f00 */
[----:B------:R-:W-:-:S04]  /*1fa40*/  FMUL.FTZ R2, R0, R2 ;  /* 0x0000000200027220 */ /* 0x000fc80000410000 */
[----:B------:R1:W2:Y:S02]  /*1fa50*/  MUFU.EX2 R7, R2 ;  /* 0x0000000200077308 */ /* 0x0002a40000000800 */
[----:B-1----:R-:W-:Y:S01]  /*1fa60*/  FFMA.FTZ R2, R113, R0, -R3 ;  /* 0x0000000071027223 */ /* 0x002fe20000010803 */
[----:B------:R-:W-:Y:S01]  /*1fa70*/  MOV R113, R10 ;  /* 0x0000000a00717202 */ /* 0x000fe20000000f00 */
[-C--:B--2---:R-:W-:Y:S01]  /*1fa80*/  FMUL.FTZ R136, R136, R7.reuse ;  /* 0x0000000788887220 */ /* 0x084fe20000410000 */
[----:B------:R-:W-:Y:S01]  /*1fa90*/  F2FP.BF16.PACK_AB R10, R32, R16 ;  /* 0x00000010200a723e */ /* 0x000fe200000010ff */
[----:B------:R-:W-:Y:S01]  /*1faa0*/  FMUL.FTZ R137, R137, R7 ;  /* 0x0000000789897220 */ /* 0x000fe20000410000 */
[----:B------:R-:W-:Y:S01]  /*1fab0*/  F2FP.BF16.PACK_AB R9, R20, R113 ;  /* 0x000000711409723e */ /* 0x000fe200000010ff */
[----:B------:R1:W2:Y:S01]  /*1fac0*/  MUFU.EX2 R23, R2 ;  /* 0x0000000200177308 */ /* 0x0002a20000000800 */
[-C--:B------:R-:W-:Y:S02]  /*1fad0*/  FMUL.FTZ R140, R140, R7.reuse ;  /* 0x000000078c8c7220 */ /* 0x080fe40000410000 */
[----:B------:R-:W-:-:S02]  /*1fae0*/  FMUL.FTZ R141, R141, R7 ;  /* 0x000000078d8d7220 */ /* 0x000fc40000410000 */
[-C--:B------:R-:W-:Y:S01]  /*1faf0*/  FMUL.FTZ R144, R144, R7.reuse ;  /* 0x0000000790907220 */ /* 0x080fe20000410000 */
[C---:B------:R-:W-:Y:S01]  /*1fb00*/  HMMA.16816.F32.BF16 R28, R8.reuse, R12, R136 ;  /* 0x0000000c081c723c */ /* 0x040fe20000041888 */
[-C--:B------:R-:W-:Y:S02]  /*1fb10*/  FMUL.FTZ R145, R145, R7.reuse ;  /* 0x0000000791917220 */ /* 0x080fe40000410000 */
[-C--:B------:R-:W-:Y:S02]  /*1fb20*/  FMUL.FTZ R148, R148, R7.reuse ;  /* 0x0000000794947220 */ /* 0x080fe40000410000 */
[----:B------:R-:W-:Y:S02]  /*1fb30*/  FMUL.FTZ R149, R149, R7 ;  /* 0x0000000795957220 */ /* 0x000fe40000410000 */
[----:B------:R-:W-:Y:S01]  /*1fb40*/  MOV R139, R19 ;  /* 0x00000013008b7202 */ /* 0x000fe20000000f00 */
[----:B------:R-:W-:Y:S01]  /*1fb50*/  HMMA.16816.F32.BF16 R40, R8, R14, R140 ;  /* 0x0000000e0828723c */ /* 0x000fe2000004188c */
[----:B------:R-:W-:Y:S01]  /*1fb60*/  MOV R138, R16 ;  /* 0x00000010008a7202 */ /* 0x000fe20000000f00 */
[----:B-1----:R-:W-:Y:S01]  /*1fb70*/  FFMA.FTZ R2, R33, R0, -R3 ;  /* 0x0000000021027223 */ /* 0x002fe20000010803 */
[----:B------:R-:W1:Y:S01]  /*1fb80*/  LDSM.16.MT88.4 R16, [R221+0xa000] ;  /* 0x00a00000dd10783b */ /* 0x000e620000004200 */
[----:B------:R-:W-:-:S02]  /*1fb90*/  FMUL.FTZ R152, R152, R7 ;  /* 0x0000000798987220 */ /* 0x000fc40000410000 */
[----:B------:R3:W4:Y:S01]  /*1fba0*/  MUFU.EX2 R12, R2 ;  /* 0x00000002000c7308 */ /* 0x0007220000000800 */
[-C--:B------:R-:W-:Y:S01]  /*1fbb0*/  FMUL.FTZ R153, R153, R7.reuse ;  /* 0x0000000799997220 */ /* 0x080fe20000410000 */
[C---:B------:R-:W-:Y:S01]  /*1fbc0*/  HMMA.16816.F32.BF16 R36, R8.reuse, R24, R144 ;  /* 0x000000180824723c */ /* 0x040fe20000041890 */
[-C--:B------:R-:W-:Y:S01]  /*1fbd0*/  FMUL.FTZ R156, R156, R7.reuse ;  /* 0x000000079c9c7220 */ /* 0x080fe20000410000 */
[----:B------:R-:W-:Y:S01]  /*1fbe0*/  MOV R143, R48 ;  /* 0x00000030008f7202 */ /* 0x000fe20000000f00 */
[-C--:B------:R-:W-:Y:S01]  /*1fbf0*/  FMUL.FTZ R157, R157, R7.reuse ;  /* 0x000000079d9d7220 */ /* 0x080fe20000410000 */
[----:B------:R-:W-:Y:S01]  /*1fc00*/  MOV R142, R32 ;  /* 0x00000020008e7202 */ /* 0x000fe20000000f00 */
[----:B------:R-:W-:Y:S02]  /*1fc10*/  FMUL.FTZ R160, R160, R7 ;  /* 0x00000007a0a07220 */ /* 0x000fe40000410000 */
[----:B--2---:R-:W-:Y:S01]  /*1fc20*/  MOV R147, R23 ;  /* 0x0000001700937202 */ /* 0x004fe20000000f00 */
[----:B------:R-:W-:Y:S01]  /*1fc30*/  HMMA.16816.F32.BF16 R48, R8, R26, R148 ;  /* 0x0000001a0830723c */ /* 0x000fe20000041894 */
[----:B------:R-:W-:Y:S01]  /*1fc40*/  MOV R146, R22 ;  /* 0x0000001600927202 */ /* 0x000fe20000000f00 */
[----:B------:R-:W-:Y:S01]  /*1fc50*/  LDSM.16.MT88.4 R24, [R220+0xa800] ;  /* 0x00a80000dc18783b */ /* 0x000fe20000004200 */
[----:B------:R-:W-:Y:S01]  /*1fc60*/  MOV R145, R21 ;  /* 0x0000001500917202 */ /* 0x000fe20000000f00 */
[-C--:B------:R-:W-:Y:S01]  /*1fc70*/  FMUL.FTZ R161, R161, R7.reuse ;  /* 0x00000007a1a17220 */ /* 0x080fe20000410000 */
[----:B------:R-:W-:Y:S01]  /*1fc80*/  MOV R144, R20 ;  /* 0x0000001400907202 */ /* 0x000fe20000000f00 */
[----:B---3--:R-:W-:Y:S01]  /*1fc90*/  FFMA.FTZ R2, R82, R0, -R3 ;  /* 0x0000000052027223 */ /* 0x008fe20000010803 */
[----:B------:R-:W2:Y:S01]  /*1fca0*/  LDSM.16.MT88.4 R20, [R222+0xa000] ;  /* 0x00a00000de14783b */ /* 0x000ea20000004200 */
[----:B----4-:R-:W-:Y:S01]  /*1fcb0*/  MOV R141, R12 ;  /* 0x0000000c008d7202 */ /* 0x010fe20000000f00 */
[-C--:B------:R-:W-:Y:S01]  /*1fcc0*/  FMUL.FTZ R164, R164, R7.reuse ;  /* 0x00000007a4a47220 */ /* 0x080fe20000410000 */
[----:B------:R3:W-:Y:S01]  /*1fcd0*/  MUFU.EX2 R137, R2 ;  /* 0x0000000200897308 */ /* 0x0007e20000000800 */
[----:B------:R-:W-:Y:S01]  /*1fce0*/  LDSM.16.MT88.4 R12, [R222+0xa800] ;  /* 0x00a80000de0c783b */ /* 0x000fe20000004200 */
[----:B------:R-:W-:-:S02]  /*1fcf0*/  FMUL.FTZ R165, R165, R7 ;  /* 0x00000007a5a57220 */ /* 0x000fc40000410000 */
[-C--:B---3--:R-:W-:Y:S01]  /*1fd00*/  FFMA.FTZ R2, R35, R0.reuse, -R3 ;  /* 0x0000000023027223 */ /* 0x088fe20000010803 */
[C---:B-1----:R-:W-:Y:S01]  /*1fd10*/  HMMA.16816.F32.BF16 R60, R8.reuse, R16, R152 ;  /* 0x00000010083c723c */ /* 0x042fe20000041898 */
[----:B------:R-:W1:Y:S02]  /*1fd20*/  LDSM.16.MT88.4 R32, [R223+0xa800] ;  /* 0x00a80000df20783b */ /* 0x000e640000004200 */
[----:B------:R3:W4:Y:S05]  /*1fd30*/  MUFU.EX2 R136, R2 ;  /* 0x0000000200887308 */ /* 0x00072a0000000800 */
[----:B------:R-:W-:Y:S01]  /*1fd40*/  HMMA.16816.F32.BF16 R156, R8, R18, R156 ;  /* 0x00000012089c723c */ /* 0x000fe2000004189c */
[----:B------:R-:W1:Y:S01]  /*1fd50*/  LDSM.16.MT88.4 R16, [R221+0xa800] ;  /* 0x00a80000dd10783b */ /* 0x000e620000004200 */
[----:B---3--:R-:W-:-:S06]  /*1fd60*/  FFMA.FTZ R2, R115, R0, -R5 ;  /* 0x0000000073027223 */ /* 0x008fcc0000010805 */
[C---:B--2---:R-:W-:Y:S01]  /*1fd70*/  HMMA.16816.F32.BF16 R160, R8.reuse, R20, R160 ;  /* 0x0000001408a0723c */ /* 0x044fe200000418a0 */
[----:B------:R2:W-:Y:S07]  /*1fd80*/  MUFU.EX2 R140, R2 ;  /* 0x00000002008c7308 */ /* 0x0005ee0000000800 */
[----:B------:R-:W-:Y:S07]  /*1fd90*/  HMMA.16816.F32.BF16 R20, R8, R22, R164 ;  /* 0x000000160814723c */ /* 0x000fee00000418a4 */
[----:B------:R-:W-:-:S02]  /*1fda0*/  F2FP.BF16.PACK_AB R9, R141, R147 ;  /* 0x000000938d09723e */ /* 0x000fc400000010ff */
[----:B----4-:R-:W-:Y:S01]  /*1fdb0*/  F2FP.BF16.PACK_AB R11, R136, R137 ;  /* 0x00000089880b723e */ /* 0x010fe200000010ff */
        /* <DEDUP_REMOVED lines=22> */
[----:B------:R-:W1:Y:S07]  /*1ff20*/  LDSM.16.MT88.4 R16, [R221+0xb000] ;  /* 0x00b00000dd10783b */ /* 0x000e6e0000004200 */
        /* <DEDUP_REMOVED lines=29> */
[----:B------:R-:W-:Y:S01]  /*20100*/  MOV R88, R147 ;  /* 0x0000009300587202 */ /* 0x000fe20000000f00 */
[----:B------:R2:W-:Y:S06]  /*20110*/  MUFU.EX2 R239, R2 ;  /* 0x0000000200ef7308 */ /* 0x0005ec0000000800 */
        /* <DEDUP_REMOVED lines=21> */
[C---:B---3--:R-:W-:Y:S01]  /*20270*/  HMMA.16816.F32.BF16 R52, R8.reuse, R24, R28 ;  /* 0x000000180834723c */ /* 0x048fe2000004181c */
[----:B------:R-:W3:Y:S07]  /*20280*/  LDSM.16.MT88.4 R28, [R220+0xc000] ;  /* 0x00c00000dc1c783b */ /* 0x000eee0000004200 */
[----:B------:R-:W-:Y:S01]  /*20290*/  HMMA.16816.F32.BF16 R64, R8, R26, R40 ;  /* 0x0000001a0840723c */ /* 0x000fe20000041828 */
[----:B------:R-:W4:Y:S01]  /*202a0*/  LDSM.16.MT88.4 R24, [R223+0xc000] ;  /* 0x00c00000df18783b */ /* 0x000f220000004200 */
[----:B--2---:R-:W-:-:S04]  /*202b0*/  FFMA.FTZ R2, R47, R0, -R3 ;  /* 0x000000002f027223 */ /* 0x004fc80000010803 */
[----:B------:R2:W2:Y:S02]  /*202c0*/  MUFU.EX2 R233, R2 ;  /* 0x0000000200e97308 */ /* 0x0004a40000000800 */
[C---:B-1----:R-:W-:Y:S08]  /*202d0*/  HMMA.16816.F32.BF16 R44, R8.reuse, R32, R36 ;  /* 0x00000020082c723c */ /* 0x042ff00000041824 */
[----:B------:R-:W-:Y:S01]  /*202e0*/  HMMA.16816.F32.BF16 R40, R8, R34, R48 ;  /* 0x000000220828723c */ /* 0x000fe20000041830 */
[----:B--2---:R-:W-:-:S07]  /*202f0*/  FFMA.FTZ R2, R93, R0, -R3 ;  /* 0x000000005d027223 */ /* 0x004fce0000010803 */
[C---:B------:R-:W-:Y:S01]  /*20300*/  HMMA.16816.F32.BF16 R36, R8.reuse, R16, R60 ;  /* 0x000000100824723c */ /* 0x040fe2000004183c */
[----:B------:R1:W-:Y:S07]  /*20310*/  MUFU.EX2 R230, R2 ;  /* 0x0000000200e67308 */ /* 0x0003ee0000000800 */
[C---:B------:R-:W-:Y:S01]  /*20320*/  HMMA.16816.F32.BF16 R72, R8.reuse, R18, R72 ;  /* 0x000000120848723c */ /* 0x040fe20000041848 */
[----:B------:R-:W2:Y:S07]  /*20330*/  LDSM.16.MT88.4 R16, [R221+0xc000] ;  /* 0x00c00000dd10783b */ /* 0x000eae0000004200 */
[----:B------:R-:W-:Y:S01]  /*20340*/  HMMA.16816.F32.BF16 R32, R8, R12, R160 ;  /* 0x0000000c0820723c */ /* 0x000fe200000418a0 */
[----:B-1----:R-:W-:-:S04]  /*20350*/  FFMA.FTZ R2, R130, R0, -R5 ;  /* 0x0000000082027223 */ /* 0x002fc80000010805 */
[----:B------:R1:W-:Y:S03]  /*20360*/  MUFU.EX2 R167, R2 ;  /* 0x0000000200a77308 */ /* 0x0003e60000000800 */
[----:B------:R-:W-:Y:S01]  /*20370*/  HMMA.16816.F32.BF16 R20, R8, R14, R20 ;  /* 0x0000000e0814723c */ /* 0x000fe20000041814 */
[----:B------:R-:W2:Y:S01]  /*20380*/  LDSM.16.MT88.4 R12, [R222+0xc000] ;  /* 0x00c00000de0c783b */ /* 0x000ea20000004200 */
[----:B------:R-:W-:Y:S02]  /*20390*/  MOV R161, R141 ;  /* 0x0000008d00a17202 */ /* 0x000fe40000000f00 */
[----:B------:R-:W-:Y:S02]  /*203a0*/  MOV R160, R140 ;  /* 0x0000008c00a07202 */ /* 0x000fe40000000f00 */
[----:B------:R-:W-:Y:S02]  /*203b0*/  MOV R162, R137 ;  /* 0x0000008900a27202 */ /* 0x000fe40000000f00 */
[----:B------:R-:W-:-:S02]  /*203c0*/  F2FP.BF16.PACK_AB R9, R233, R232 ;  /* 0x000000e8e909723e */ /* 0x000fc400000010ff */
[----:B------:R-:W-:Y:S01]  /*203d0*/  MOV R163, R136 ;  /* 0x0000008800a37202 */ /* 0x000fe20000000f00 */
[----:B-1----:R-:W-:-:S04]  /*203e0*/  FFMA.FTZ R2, R70, R0, -R5 ;  /* 0x0000000046027223 */ /* 0x002fc80000010805 */
        /* <DEDUP_REMOVED lines=12> */
[----:B------:R-:W-:-:S05]  /*204b0*/  F2FP.BF16.PACK_AB R11, R159, R230 ;  /* 0x000000e69f0b723e */ /* 0x000fca00000010ff */
        /* <DEDUP_REMOVED lines=9> */
[----:B-1----:R-:W-:-:S07]  /*20550*/  FFMA.FTZ R2, R168, R0, -R3 ;  /* 0x00000000a8027223 */ /* 0x002fce0000010803 */
[C---:B------:R-:W-:Y:S01]  /*20560*/  HMMA.16816.F32.BF16 R72, R8.reuse, R18, R72 ;  /* 0x000000120848723c */ /* 0x040fe20000041848 */
[----:B------:R-:W1:Y:S01]  /*20570*/  LDSM.16.MT88.4 R16, [R221+0xc800] ;  /* 0x00c80000dd10783b */ /* 0x000e620000004200 */
[----:B------:R-:W-:Y:S01]  /*20580*/  MOV R168, R143 ;  /* 0x0000008f00a87202 */ /* 0x000fe20000000f00 */
[----:B------:R2:W-:Y:S05]  /*20590*/  MUFU.EX2 R156, R2 ;  /* 0x00000002009c7308 */ /* 0x0005ea0000000800 */
[C---:B------:R-:W-:Y:S08]  /*205a0*/  HMMA.16816.F32.BF16 R32, R8.reuse, R12, R32 ;  /* 0x0000000c0820723c */ /* 0x040ff00000041820 */
[----:B------:R-:W-:Y:S01]  /*205b0*/  HMMA.16816.F32.BF16 R20, R8, R14, R20 ;  /* 0x0000000e0814723c */ /* 0x000fe20000041814 */
[----:B------:R-:W1:Y:S01]  /*205c0*/  LDSM.16.MT88.4 R12, [R222+0xc800] ;  /* 0x00c80000de0c783b */ /* 0x000e620000004200 */
        /* <DEDUP_REMOVED lines=13> */
[----:B------:R-:W-:Y:S01]  /*206a0*/  FFMA.FTZ R6, R6, R4, R171 ;  /* 0x0000000406067223 */ /* 0x000fe200000100ab */
[----:B------:R-:W-:Y:S01]  /*206b0*/  MOV R171, R168 ;  /* 0x000000a800ab7202 */ /* 0x000fe20000000f00 */
[--C-:B------:R-:W-:Y:S01]  /*206c0*/  FFMA.FTZ R4, R186, R0, -R5.reuse ;  /* 0x00000000ba047223 */ /* 0x100fe20000010805 */
[----:B------:R-:W-:Y:S01]  /*206d0*/  MOV R168, R88 ;  /* 0x0000005800a87202 */ /* 0x000fe20000000f00 */
[----:B--2---:R-:W-:Y:S01]  /*206e0*/  FFMA.FTZ R2, R84, R0, -R5 ;  /* 0x0000000054027223 */ /* 0x004fe20000010805 */
[----:B------:R-:W-:Y:S02]  /*206f0*/  MOV R84, R170 ;  /* 0x000000aa00547202 */ /* 0x000fe40000000f00 */
[----:B------:R-:W-:Y:S01]  /*20700*/  MOV R170, R78 ;  /* 0x0000004e00aa7202 */ /* 0x000fe20000000f00 */
[----:B------:R2:W3:Y:S02]  /*20710*/  MUFU.EX2 R153, R2 ;  /* 0x0000000200997308 */ /* 0x0004e40000000800 */
[----:B--2---:R-:W-:Y:S01]  /*20720*/  FFMA.FTZ R2, R85, R0, -R3 ;  /* 0x0000000055027223 */ /* 0x004fe20000010803 */
[----:B---3--:R-:W-:-:S02]  /*20730*/  F2FP.BF16.PACK_AB R10, R153, R154 ;  /* 0x0000009a990a723e */ /* 0x008fc400000010ff */
[----:B------:R-:W-:-:S03]  /*20740*/  MOV R85, R79 ;  /* 0x0000004f00557202 */ /* 0x000fc60000000f00 */
[----:B------:R2:W3:Y:S02]  /*20750*/  MUFU.EX2 R58, R2 ;  /* 0x00000002003a7308 */ /* 0x0004e40000000800 */
[----:B--2---:R-:W-:Y:S01]  /*20760*/  FFMA.FTZ R2, R172, R0, -R3 ;  /* 0x00000000ac027223 */ /* 0x004fe20000010803 */
[----:B------:R-:W-:Y:S02]  /*20770*/  MOV R172, R144 ;  /* 0x0000009000ac7202 */ /* 0x000fe40000000f00 */
[----:B---3--:R-:W-:-:S03]  /*20780*/  F2FP.BF16.PACK_AB R11, R58, R156 ;  /* 0x0000009c3a0b723e */ /* 0x008fc600000010ff */
[----:B------:R2:W-:Y:S01]  /*20790*/  MUFU.EX2 R152, R2 ;  /* 0x0000000200987308 */ /* 0x0005e20000000800 */
[----:B------:R-:W-:-:S03]  /*207a0*/  FADD.FTZ R6, R172, R6 ;  /* 0x00000006ac067221 */ /* 0x000fc60000010000 */
        /* <DEDUP_REMOVED lines=173> */
[----:B------:R-:W4:Y:S07]  /*21280*/  LDSM.16.MT88.4 R12, [R222+0xf800] ;  /* 0x00f80000de0c783b */ /* 0x000f2e0000004200 */
        /* <DEDUP_REMOVED lines=23> */
[----:B------:R1:W2:Y:S02]  /*21400*/  MUFU.EX2 R98, R2 ;  /* 0x0000000200627308 */ /* 0x0002a40000000800 */
        /* <DEDUP_REMOVED lines=29> */
[----:B-1----:R-:W-:-:S03]  /*215e0*/  FFMA.FTZ R2, R183, R0, -R3 ;  /* 0x00000000b7027223 */ /* 0x002fc60000010803 */
[----:B------:R-:W1:Y:S01]  /*215f0*/  LDSM.16.MT88.4 R20, [R223+0x10800] ;  /* 0x01080000df14783b */ /* 0x000e620000004200 */
[----:B------:R4:W-:Y:S02]  /*21600*/  MUFU.EX2 R90, R2 ;  /* 0x00000002005a7308 */ /* 0x0009e40000000800 */
[C---:B---3--:R-:W-:Y:S08]  /*21610*/  HMMA.16816.F32.BF16 R64, R8.reuse, R38, R52 ;  /* 0x000000260840723c */ /* 0x048ff00000041834 */
[----:B------:R-:W-:Y:S01]  /*21620*/  HMMA.16816.F32.BF16 R72, R8, R36, R40 ;  /* 0x000000240848723c */ /* 0x000fe20000041828 */
[----:B----4-:R-:W-:-:S04]  /*21630*/  FFMA.FTZ R2, R204, R0, -R3 ;  /* 0x00000000cc027223 */ /* 0x010fc80000010803 */
        /* <DEDUP_REMOVED lines=17> */
[----:B------:R-:W-:Y:S01]  /*21750*/  FADD.FTZ R6, R170, R6 ;  /* 0x00000006aa067221 */ /* 0x000fe20000010000 */
        /* <DEDUP_REMOVED lines=59> */
[----:B------:R-:W4:Y:S01]  /*21b10*/  LDSM.16.MT88.4 R20, [R220+0x11000] ;  /* 0x01100000dc14783b */ /* 0x000f220000004200 */
        /* <DEDUP_REMOVED lines=143> */
[----:B------:R1:W-:Y:S11]  /*22410*/  STL [R1+0x8], R0 ;  /* 0x0000080001007387 */ /* 0x0003f60000100800 */
.L_x_4056:
[----:B------:R-:W-:Y:S05]  /*22420*/  @!P3 BRA `(.L_x_4065) ;  /* 0x000064b00000b947 */ /* 0x000fea0003800000 */
[C---:B------:R-:W-:Y:S01]  /*22430*/  SHF.L.U64.HI R235, R194.reuse, 0x5, R195 ;  /* 0x00000005c2eb7819 */ /* 0x040fe200000102c3 */
[----:B------:R-:W-:Y:S01]  /*22440*/  IMAD.SHL.U32 R234, R194, 0x20, RZ ;  /* 0x00000020c2ea7824 */ /* 0x000fe200078e00ff */
[C---:B------:R-:W-:Y:S01]  /*22450*/  SHF.L.U64.HI R233, R56.reuse, 0x5, R57 ;  /* 0x0000000538e97819 */ /* 0x040fe20000010239 */
[----:B------:R-:W-:Y:S01]  /*22460*/  IMAD.SHL.U32 R232, R56, 0x20, RZ ;  /* 0x0000002038e87824 */ /* 0x000fe200078e00ff */
[----:B------:R-:W-:Y:S01]  /*22470*/  MOV R132, R36 ;  /* 0x0000002400847202 */ /* 0x000fe20000000f00 */
[----:B------:R-:W-:Y:S02]  /*22480*/  IMAD.MOV.U32 R133, RZ, RZ, R37 ;  /* 0x000000ffff857224 */ /* 0x000fe400078e0025 */
.L_x_4074:
[----:B------:R-:W2:Y:S01]  /*22490*/  LDL.LU R236, [R1] ;  /* 0x0000000001ec7983 */ /* 0x000ea20000300800 */
        /* <DEDUP_REMOVED lines=8> */
[----:B--2---:R-:W-:Y:S05]  /*22520*/  IADD3 R236, R236, -0x1, RZ ;  /* 0xffffffffecec7810 */ /* 0x004fea0007ffe0ff */
[----:B------:R2:W-:Y:S01]  /*22530*/  STL [R1], R236 ;  /* 0x000000ec01007387 */ /* 0x0005e20000100800 */
[----:B------:R-:W-:Y:S01]  /*22540*/  BSSY B0, `(.L_x_4066) ;  /* 0x0000046000007945 */ /* 0x000fe20003800000 */
[----:B-1----:R-:W-:-:S05]  /*22550*/  @!P1 BRA `(.L_x_4067) ;  /* 0x0000040000009947 */ /* 0x002fca0003800000 */
[----:B------:R-:W-:Y:S01]  /*22560*/  IMAD.SHL.U32 R10, R236, 0x100, RZ ;  /* 0x00000100ec0a7824 */ /* 0x000fe200078e00ff */
[----:B------:R-:W-:Y:S02]  /*22570*/  ULDC.64 UR4, c[0x0][0x118] ;  /* 0x0000460000047ab9 */ /* 0x000fe40000000a00 */
[----:B------:R-:W3:Y:S02]  /*22580*/  LD.E R2, [R6.64+0x170] ;  /* 0x0001700406027980 */ /* 0x000ee4000c101900 */
[C---:B------:R-:W-:Y:S02]  /*22590*/  IADD3 R12, R10.reuse, 0x100, RZ ;  /* 0x000001000a0c7810 */ /* 0x040fe40007ffe0ff */
[----:B------:R-:W-:Y:S02]  /*225a0*/  IABS R11, R10 ;  /* 0x0000000a000b7213 */ /* 0x000fe40000000000 */
[----:B------:R-:W-:Y:S02]  /*225b0*/  IABS R8, R12 ;  /* 0x0000000c00087213 */ /* 0x000fe40000000000 */
[-C--:B-1-3--:R-:W-:Y:S02]  /*225c0*/  IABS R0, R2.reuse ;  /* 0x0000000200007213 */ /* 0x08afe40000000000 */
        /* <DEDUP_REMOVED lines=43> */
[----:B-12---:R-:W2:Y:S01]  /*22880*/  LD.E.64 R6, [R6.64+0x28] ;  /* 0x0000280406067980 */ /* 0x006ea2000c101b00 */
[----:B-----5:R-:W-:Y:S01]  /*22890*/  SHF.R.S32.HI R8, RZ, 0x1f, R2 ;  /* 0x0000001fff087819 */ /* 0x020fe20000011402 */
[-C--:B---3--:R-:W-:Y:S02]  /*228a0*/  IMAD R0, R5, R2.reuse, RZ ;  /* 0x0000000205007224 */ /* 0x088fe400078e02ff */
[C---:B------:R-:W-:Y:S04]  /*228b0*/  IMAD.WIDE.U32 R2, R4.reuse, R2, RZ ;  /* 0x0000000204027225 */ /* 0x040fe800078e00ff */
[----:B------:R-:W-:Y:S04]  /*228c0*/  IMAD R4, R4, R8, R0 ;  /* 0x0000000804047224 */ /* 0x000fe800078e0200 */
[----:B------:R-:W-:Y:S02]  /*228d0*/  IMAD.IADD R3, R3, 0x1, R4 ;  /* 0x0000000103037824 */ /* 0x000fe400078e0204 */
[----:B----4-:R-:W-:Y:S05]  /*228e0*/  IMAD.IADD R9, R10, 0x1, -R9 ;  /* 0x000000010a097824 */ /* 0x010fea00078e0a09 */
[----:B------:R-:W-:Y:S01]  /*228f0*/  SHF.R.S32.HI R4, RZ, 0x1f, R9 ;  /* 0x0000001fff047819 */ /* 0x000fe20000011409 */
[----:B--2---:R-:W-:Y:S02]  /*22900*/  IMAD R0, R7, R9, RZ ;  /* 0x0000000907007224 */ /* 0x004fe400078e02ff */
[----:B------:R-:W-:Y:S04]  /*22910*/  IMAD.WIDE.U32 R2, R9, R6, R2 ;  /* 0x0000000609027225 */ /* 0x000fe800078e0002 */
[----:B------:R-:W-:Y:S04]  /*22920*/  IMAD R0, R6, R4, R0 ;  /* 0x0000000406007224 */ /* 0x000fe800078e0200 */
[----:B------:R-:W-:Y:S02]  /*22930*/  IMAD.IADD R3, R3, 0x1, R0 ;  /* 0x0000000103037824 */ /* 0x000fe400078e0200 */
[----:B------:R-:W-:Y:S01]  /*22940*/  IMAD.MOV.U32 R0, RZ, RZ, R2 ;  /* 0x000000ffff007224 */ /* 0x000fe200078e0002 */
[----:B------:R-:W-:-:S05]  /*22950*/  BRA `(.L_x_4068) ;  /* 0x0000004000007947 */ /* 0x000fca0003800000 */
.L_x_4067:
[----:B------:R-:W-:Y:S02]  /*22960*/  ULDC.64 UR4, c[0x0][0x118] ;  /* 0x0000460000047ab9 */ /* 0x000fe40000000a00 */
[----:B-1----:R-:W3:Y:S02]  /*22970*/  LD.E R0, [R6.64+0x40] ;  /* 0x0000400406007980 */ /* 0x002ee4000c101900 */
[----:B---3--:R-:W-:Y:S04]  /*22980*/  LEA R0, -R0, RZ, 0x8 ;  /* 0x000000ff00007211 */ /* 0x008fe800078e41ff */
[----:B------:R-:W-:Y:S02]  /*22990*/  SHF.R.S32.HI R3, RZ, 0x1f, R0 ;  /* 0x0000001fff037819 */ /* 0x000fe40000011400 */
.L_x_4068:
[----:B------:R-:W-:Y:S05]  /*229a0*/  BSYNC B0 ;  /* 0x0000000000007941 */ /* 0x000fea0003800000 */
.L_x_4066:
[----:B------:R-:W3:Y:S01]  /*229b0*/  LDL.LU R15, [R1+0x14] ;  /* 0x00001400010f7983 */ /* 0x000ee20000300800 */
[----:B------:R-:W-:Y:S01]  /*229c0*/  ULDC.64 UR4, c[0x0][0x118] ;  /* 0x0000460000047ab9 */ /* 0x000fe20000000a00 */
[----:B------:R-:W-:Y:S01]  /*229d0*/  LEA R172, R227, R225, 0x1 ;  /* 0x000000e1e3ac7211 */ /* 0x000fe200078e08ff */
[----:B------:R-:W-:Y:S01]  /*229e0*/  BSSY B1, `(.L_x_4069) ;  /* 0x0000298000017945 */ /* 0x000fe20003800000 */
[----:B------:R-:W4:Y:S02]  /*229f0*/  LDL.LU R14, [R1+0x18] ;  /* 0x00001800010e7983 */ /* 0x000f240000300800 */
[C---:B----4-:R-:W-:Y:S04]  /*22a00*/  LEA R14, P0, R0.reuse, R14, 0x1 ;  /* 0x0000000e000e7211 */ /* 0x050fe800078008ff */
[----:B---3--:R-:W-:Y:S01]  /*22a10*/  LEA.HI.X R15, R0, R15, R3, 0x1, P0 ;  /* 0x0000000f000f7211 */ /* 0x008fe200000f0c03 */
        /* <DEDUP_REMOVED lines=21> */
[----:B------:R2:W-:Y:S01]  /*22b70*/  STL [R1+0x14], R15 ;  /* 0x0000140f01007387 */ /* 0x0005e20000100800 */
[-C--:B-1----:R-:W-:Y:S03]  /*22b80*/  IADD3 R14, P0, R10, R234.reuse, RZ ;  /* 0x000000ea0a0e7210 */ /* 0x082fe60007f1e0ff */
[----:B------:R1:W-:Y:S08]  /*22b90*/  LDGSTS.E.BYPASS.LTC128B.128 [R231+0xc000], [R8.64] ;  /* 0x0c00000008e77fae */ /* 0x0003f0000b901d44 */
[----:B------:R1:W-:Y:S08]  /*22ba0*/  LDGSTS.E.BYPASS.LTC128B.128 [R231+0xc800], [R12.64] ;  /* 0x0c8000000ce77fae */ /* 0x0003f0000b901d44 */
[----:B------:R1:W-:Y:S01]  /*22bb0*/  LDGSTS.E.BYPASS.LTC128B.128 [R231+0xd000], [R10.64] ;  /* 0x0d0000000ae77fae */ /* 0x0003e2000b901d44 */
[-C--:B--2---:R-:W-:Y:S02]  /*22bc0*/  IADD3.X R15, R11, R235.reuse, RZ, P0, !PT ;  /* 0x000000eb0b0f7210 */ /* 0x084fe400007fe4ff */
[-C--:B---3--:R-:W-:Y:S05]  /*22bd0*/  IADD3 R6, P0, R14, R234.reuse, RZ ;  /* 0x000000ea0e067210 */ /* 0x088fea0007f1e0ff */
[----:B------:R2:W-:Y:S01]  /*22be0*/  LDGSTS.E.BYPASS.LTC128B.128 [R231+0xd800], [R14.64] ;  /* 0x0d8000000ee77fae */ /* 0x0005e2000b901d44 */
[-C--:B------:R-:W-:Y:S02]  /*22bf0*/  IADD3.X R7, R15, R235.reuse, RZ, P0, !PT ;  /* 0x000000eb0f077210 */ /* 0x080fe400007fe4ff */
[-C--:B----4-:R-:W-:Y:S04]  /*22c00*/  IADD3 R4, P0, R6, R234.reuse, RZ ;  /* 0x000000ea06047210 */ /* 0x090fe80007f1e0ff */
[-C--:B------:R-:W-:Y:S01]  /*22c10*/  IADD3.X R5, R7, R235.reuse, RZ, P0, !PT ;  /* 0x000000eb07057210 */ /* 0x080fe200007fe4ff */
[----:B------:R3:W-:Y:S01]  /*22c20*/  LDGSTS.E.BYPASS.LTC128B.128 [R231+0xe000], [R6.64] ;  /* 0x0e00000006e77fae */ /* 0x0007e2000b901d44 */
[-C--:B-----5:R-:W-:Y:S04]  /*22c30*/  IADD3 R2, P0, R4, R234.reuse, RZ ;  /* 0x000000ea04027210 */ /* 0x0a0fe80007f1e0ff */
[-C--:B------:R-:W-:Y:S03]  /*22c40*/  IADD3.X R3, R5, R235.reuse, RZ, P0, !PT ;  /* 0x000000eb05037210 */ /* 0x080fe600007fe4ff */
[----:B------:R4:W-:Y:S01]  /*22c50*/  LDGSTS.E.BYPASS.LTC128B.128 [R231+0xe800], [R4.64] ;  /* 0x0e80000004e77fae */ /* 0x0009e2000b901d44 */
[-C--:B-1----:R-:W-:Y:S04]  /*22c60*/  IADD3 R10, P0, R2, R234.reuse, RZ ;  /* 0x000000ea020a7210 */ /* 0x082fe80007f1e0ff */
[-C--:B------:R-:W-:Y:S02]  /*22c70*/  IADD3.X R11, R3, R235.reuse, RZ, P0, !PT ;  /* 0x000000eb030b7210 */ /* 0x080fe400007fe4ff */
[-C--:B------:R-:W-:Y:S01]  /*22c80*/  IADD3 R8, P0, R10, R234.reuse, RZ ;  /* 0x000000ea0a087210 */ /* 0x080fe20007f1e0ff */
[----:B------:R1:W-:Y:S03]  /*22c90*/  LDGSTS.E.BYPASS.LTC128B.128 [R231+0xf000], [R2.64] ;  /* 0x0f00000002e77fae */ /* 0x0003e6000b901d44 */
[-C--:B------:R-:W-:Y:S05]  /*22ca0*/  IADD3.X R9, R11, R235.reuse, RZ, P0, !PT ;  /* 0x000000eb0b097210 */ /* 0x080fea00007fe4ff */
[----:B------:R5:W-:Y:S01]  /*22cb0*/  LDGSTS.E.BYPASS.LTC128B.128 [R231+0xf800], [R10.64] ;  /* 0x0f8000000ae77fae */ /* 0x000be2000b901d44 */
[-C--:B---3--:R-:W-:Y:S04]  /*22cc0*/  IADD3 R6, P1, R8, R234.reuse, RZ ;  /* 0x000000ea08067210 */ /* 0x088fe80007f3e0ff */
[-C--:B------:R-:W-:Y:S03]  /*22cd0*/  IADD3.X R7, R9, R235.reuse, RZ, P1, !PT ;  /* 0x000000eb09077210 */ /* 0x080fe60000ffe4ff */
[----:B------:R3:W-:Y:S01]  /*22ce0*/  LDGSTS.E.BYPASS.LTC128B.128 [R231+0x10000], [R8.64] ;  /* 0x1000000008e77fae */ /* 0x0007e2000b901d44 */
[-C--:B----4-:R-:W-:Y:S04]  /*22cf0*/  IADD3 R4, P1, R6, R234.reuse, RZ ;  /* 0x000000ea06047210 */ /* 0x090fe80007f3e0ff */
[-C--:B------:R-:W-:Y:S03]  /*22d00*/  IADD3.X R5, R7, R235.reuse, RZ, P1, !PT ;  /* 0x000000eb07057210 */ /* 0x080fe60000ffe4ff */
[----:B------:R4:W-:Y:S01]  /*22d10*/  LDGSTS.E.BYPASS.LTC128B.128 [R231+0x10800], [R6.64] ;  /* 0x1080000006e77fae */ /* 0x0009e2000b901d44 */
[----:B-1----:R-:W-:Y:S04]  /*22d20*/  IADD3 R2, P0, R16, 0x160, RZ ;  /* 0x0000016010027810 */ /* 0x002fe80007f1e0ff */
[----:B------:R-:W-:Y:S03]  /*22d30*/  IADD3.X R3, RZ, c[0x0][0x44], RZ, P0, !PT ;  /* 0x00001100ff037a10 */ /* 0x000fe600007fe4ff */
[----:B------:R4:W-:Y:S01]  /*22d40*/  LDGSTS.E.BYPASS.LTC128B.128 [R231+0x11000], [R4.64] ;  /* 0x1100000004e77fae */ /* 0x0009e2000b901d44 */
[----:B-----5:R-:W-:Y:S04]  /*22d50*/  IADD3 R10, P0, R4, R234, RZ ;  /* 0x000000ea040a7210 */ /* 0x020fe80007f1e0ff */
[----:B------:R-:W-:Y:S05]  /*22d60*/  IADD3.X R11, R5, R235, RZ, P0, !PT ;  /* 0x000000eb050b7210 */ /* 0x000fea00007fe4ff */
[----:B------:R3:W-:Y:S08]  /*22d70*/  LDGSTS.E.BYPASS.LTC128B.128 [R231+0x11800], [R10.64] ;  /* 0x118000000ae77fae */ /* 0x0007f0000b901d44 */
[----:B------:R-:W-:Y:S08]  /*22d80*/  LDSM.16.M88.4 R128, [R225] ;  /* 0x00000000e180783b */ /* 0x000ff00000000200 */
[----:B------:R-:W0:Y:S08]  /*22d90*/  LDGDEPBAR ;  /* 0x00000000000079af */ /* 0x000e300000000000 */
[----:B------:R-:W-:Y:S08]  /*22da0*/  LDSM.16.M88.4 R16, [R134+0x2800] ;  /* 0x002800008610783b */ /* 0x000ff00000000200 */
[----:B---3--:R-:W4:Y:S08]  /*22db0*/  LDSM.16.M88.4 R8, [R134+0x2000] ;  /* 0x002000008608783b */ /* 0x008f300000000200 */
[----:B------:R-:W1:Y:S08]  /*22dc0*/  LDSM.16.M88.4 R24, [R134+0x3000] ;  /* 0x003000008618783b */ /* 0x000e700000000200 */
[----:B------:R-:W3:Y:S08]  /*22dd0*/  LDSM.16.M88.4 R32, [R134+0x3800] ;  /* 0x003800008620783b */ /* 0x000ef00000000200 */
[----:B------:R-:W5:Y:S08]  /*22de0*/  LDSM.16.M88.4 R40, [R134+0x4000] ;  /* 0x004000008628783b */ /* 0x000f700000000200 */
[----:B------:R-:W1:Y:S08]  /*22df0*/  LDSM.16.M88.4 R48, [R134+0x4800] ;  /* 0x004800008630783b */ /* 0x000e700000000200 */
[----:B------:R-:W3:Y:S01]  /*22e00*/  LDSM.16.M88.4 R56, [R134+0x5000] ;  /* 0x005000008638783b */ /* 0x000ee20000000200 */
        /* <DEDUP_REMOVED lines=19> */
[----:B------:R-:W-:Y:S01]  /*22f40*/  LDSM.16.M88.4 R172, [R172] ;  /* 0x00000000acac783b */ /* 0x000fe20000000200 */
[C---:B------:R-:W-:Y:S07]  /*22f50*/  HMMA.16816.F32.BF16 R44, R128.reuse, R48, RZ ;  /* 0x00000030802c723c */ /* 0x040fee00000418ff */
[----:B------:R-:W1:Y:S01]  /*22f60*/  LDSM.16.M88.4 R176, [R0+0x2000] ;  /* 0x0020000000b0783b */ /* 0x000e620000000200 */
[C---:B------:R-:W-:Y:S07]  /*22f70*/  HMMA.16816.F32.BF16 R48, R128.reuse, R50, RZ ;  /* 0x000000328030723c */ /* 0x040fee00000418ff */
[----:B------:R-:W1:Y:S01]  /*22f80*/  LDSM.16.M88.4 R180, [R0+0x2800] ;  /* 0x0028000000b4783b */ /* 0x000e620000000200 */
[C---:B------:R-:W-:Y:S07]  /*22f90*/  HMMA.16816.F32.BF16 R52, R128.reuse, R56, RZ ;  /* 0x000000388034723c */ /* 0x040fee00000418ff */
        /* <DEDUP_REMOVED lines=18> */
[----:B------:R-:W2:Y:S01]  /*230c0*/  LD.E R230, [R2.64+0x18c] ;  /* 0x00018c0402e67980 */ /* 0x000ea2000c101900 */
        /* <DEDUP_REMOVED lines=9> */
[----:B------:R-:W-:Y:S01]  /*23160*/  HMMA.16816.F32.BF16 R128, R128, R170, RZ ;  /* 0x000000aa8080723c */ /* 0x000fe200000418ff */
[----:B------:R-:W1:Y:S07]  /*23170*/  LDSM.16.M88.4 R168, [R0+0x7800] ;  /* 0x0078000000a8783b */ /* 0x000e6e0000000200 */
[C---:B------:R-:W-:Y:S08]  /*23180*/  HMMA.16816.F32.BF16 R4, R172.reuse, R176, R4 ;  /* 0x000000b0ac04723c */ /* 0x040ff00000041804 */
[C---:B------:R-:W-:Y:S01]  /*23190*/  HMMA.16816.F32.BF16 R8, R172.reuse, R178, R8 ;  /* 0x000000b2ac08723c */ /* 0x040fe20000041808 */
[----:B------:R-:W3:Y:S07]  /*231a0*/  LDSM.16.M88.4 R176, [R0+0x8000] ;  /* 0x0080000000b0783b */ /* 0x000eee0000000200 */
[C---:B------:R-:W-:Y:S08]  /*231b0*/  HMMA.16816.F32.BF16 R12, R172.reuse, R180, R12 ;  /* 0x000000b4ac0c723c */ /* 0x040ff0000004180c */
[C---:B------:R-:W-:Y:S01]  /*231c0*/  HMMA.16816.F32.BF16 R16, R172.reuse, R182, R16 ;  /* 0x000000b6ac10723c */ /* 0x040fe20000041810 */
[----:B------:R-:W5:Y:S07]  /*231d0*/  LDSM.16.M88.4 R180, [R0+0x8800] ;  /* 0x0088000000b4783b */ /* 0x000f6e0000000200 */
[C---:B------:R-:W-:Y:S08]  /*231e0*/  HMMA.16816.F32.BF16 R20, R172.reuse, R184, R20 ;  /* 0x000000b8ac14723c */ /* 0x040ff00000041814 */
[C---:B------:R-:W-:Y:S01]  /*231f0*/  HMMA.16816.F32.BF16 R24, R172.reuse, R186, R24 ;  /* 0x000000baac18723c */ /* 0x040fe20000041818 */
[----:B------:R-:W1:Y:S07]  /*23200*/  LDSM.16.M88.4 R184, [R0+0x9000] ;  /* 0x0090000000b8783b */ /* 0x000e6e0000000200 */
[C---:B------:R-:W-:Y:S08]  /*23210*/  HMMA.16816.F32.BF16 R28, R172.reuse, R188, R28 ;  /* 0x000000bcac1c723c */ /* 0x040ff0000004181c */
[C---:B------:R-:W-:Y:S01]  /*23220*/  HMMA.16816.F32.BF16 R32, R172.reuse, R190, R32 ;  /* 0x000000beac20723c */ /* 0x040fe20000041820 */
[----:B------:R-:W1:Y:S07]  /*23230*/  LDSM.16.M88.4 R188, [R0+0x9800] ;  /* 0x0098000000bc783b */ /* 0x000e6e0000000200 */
[C---:B----4-:R-:W-:Y:S08]  /*23240*/  HMMA.16816.F32.BF16 R36, R172.reuse, R192, R36 ;  /* 0x000000c0ac24723c */ /* 0x050ff00000041824 */
[C---:B------:R-:W-:Y:S01]  /*23250*/  HMMA.16816.F32.BF16 R40, R172.reuse, R194, R40 ;  /* 0x000000c2ac28723c */ /* 0x040fe20000041828 */
[----:B------:R-:W-:Y:S07]  /*23260*/  LDSM.16.M88.4 R192, [R228] ;  /* 0x00000000e4c0783b */ /* 0x000fee0000000200 */
[C---:B------:R-:W-:Y:S08]  /*23270*/  HMMA.16816.F32.BF16 R44, R172.reuse, R196, R44 ;  /* 0x000000c4ac2c723c */ /* 0x040ff0000004182c */
[C---:B------:R-:W-:Y:S01]  /*23280*/  HMMA.16816.F32.BF16 R48, R172.reuse, R198, R48 ;  /* 0x000000c6ac30723c */ /* 0x040fe20000041830 */
[----:B------:R-:W4:Y:S07]  /*23290*/  LDSM.16.M88.4 R196, [R135] ;  /* 0x0000000087c4783b */ /* 0x000f2e0000000200 */
        /* <DEDUP_REMOVED lines=15> */
[----:B------:R-:W2:Y:S03]  /*23390*/  LDSM.16.M88.4 R212, [R212] ;  /* 0x00000000d4d4783b */ /* 0x000ea60000000200 */
[C---:B------:R-:W-:Y:S07]  /*233a0*/  HMMA.16816.F32.BF16 R84, R172.reuse, R216, R84 ;  /* 0x000000d8ac54723c */ /* 0x040fee0000041854 */
[C---:B------:R-:W-:Y:S01]  /*233b0*/  IADD3 R216, R135.reuse, 0x2800, RZ ;  /* 0x0000280087d87810 */ /* 0x040fe20007ffe0ff */
[C---:B------:R-:W-:Y:S05]  /*233c0*/  HMMA.16816.F32.BF16 R88, R172.reuse, R218, R88 ;  /* 0x000000daac58723c */ /* 0x040fea0000041858 */
[----:B------:R-:W2:Y:S03]  /*233d0*/  LDSM.16.M88.4 R216, [R216] ;  /* 0x00000000d8d8783b */ /* 0x000ea60000000200 */
        /* <DEDUP_REMOVED lines=8> */
[C---:B-----5:R-:W-:Y:S07]  /*23460*/  HMMA.16816.F32.BF16 R108, R172.reuse, R180, R108 ;  /* 0x000000b4ac6c723c */ /* 0x060fee000004186c */
        /* <DEDUP_REMOVED lines=12> */
[C---:B----4-:R-:W-:Y:S05]  /*23530*/  HMMA.16816.F32.BF16 R4, R192.reuse, R196, R4 ;  /* 0x000000c4c004723c */ /* 0x050fea0000041804 */
[----:B------:R-:W3:Y:S02]  /*23540*/  LDSM.16.M88.4 R172, [R172] ;  /* 0x00000000acac783b */ /* 0x000ee40000000200 */
[C---:B------:R-:W-:Y:S01]  /*23550*/  IADD3 R196, R135.reuse, 0x6000, RZ ;  /* 0x0000600087c47810 */ /* 0x040fe20007ffe0ff */
[C---:B------:R-:W-:Y:S05]  /*23560*/  HMMA.16816.F32.BF16 R8, R192.reuse, R198, R8 ;  /* 0x000000c6c008723c */ /* 0x040fea0000041808 */
[----:B------:R-:W4:Y:S03]  /*23570*/  LDSM.16.M88.4 R196, [R196] ;  /* 0x00000000c4c4783b */ /* 0x000f260000000200 */
[C---:B------:R-:W-:Y:S07]  /*23580*/  HMMA.16816.F32.BF16 R12, R192.reuse, R200, R12 ;  /* 0x000000c8c00c723c */ /* 0x040fee000004180c */
[C---:B------:R-:W-:Y:S01]  /*23590*/  IADD3 R200, R135.reuse, 0x6800, RZ ;  /* 0x0000680087c87810 */ /* 0x040fe20007ffe0ff */
[C---:B------:R-:W-:Y:S05]  /*235a0*/  HMMA.16816.F32.BF16 R16, R192.reuse, R202, R16 ;  /* 0x000000cac010723c */ /* 0x040fea0000041810 */
[----:B------:R-:W5:Y:S03]  /*235b0*/  LDSM.16.M88.4 R200, [R200] ;  /* 0x00000000c8c8783b */ /* 0x000f660000000200 */
[C---:B------:R-:W-:Y:S07]  /*235c0*/  HMMA.16816.F32.BF16 R20, R192.reuse, R204, R20 ;  /* 0x000000ccc014723c */ /* 0x040fee0000041814 */
[C---:B------:R-:W-:Y:S01]  /*235d0*/  IADD3 R204, R135.reuse, 0x7000, RZ ;  /* 0x0000700087cc7810 */ /* 0x040fe20007ffe0ff */
[C---:B------:R-:W-:Y:S05]  /*235e0*/  HMMA.16816.F32.BF16 R24, R192.reuse, R206, R24 ;  /* 0x000000cec018723c */ /* 0x040fea0000041818 */
[----:B------:R-:W1:Y:S03]  /*235f0*/  LDSM.16.M88.4 R204, [R204] ;  /* 0x00000000cccc783b */ /* 0x000e660000000200 */
[C---:B--2---:R-:W-:Y:S07]  /*23600*/  HMMA.16816.F32.BF16 R28, R192.reuse, R208, R28 ;  /* 0x000000d0c01c723c */ /* 0x044fee000004181c */
[----:B------:R-:W-:Y:S01]  /*23610*/  IADD3 R208, R135, 0x7800, RZ ;  /* 0x0000780087d07810 */ /* 0x000fe20007ffe0ff */
[C---:B------:R-:W-:Y:S05]  /*23620*/  HMMA.16816.F32.BF16 R32, R192.reuse, R210, R32 ;  /* 0x000000d2c020723c */ /* 0x040fea0000041820 */
[----:B------:R-:W2:Y:S03]  /*23630*/  LDSM.16.M88.4 R208, [R208] ;  /* 0x00000000d0d0783b */ /* 0x000ea60000000200 */
[C---:B------:R-:W-:Y:S08]  /*23640*/  HMMA.16816.F32.BF16 R36, R192.reuse, R212, R36 ;  /* 0x000000d4c024723c */ /* 0x040ff00000041824 */
[C---:B------:R-:W-:Y:S01]  /*23650*/  HMMA.16816.F32.BF16 R40, R192.reuse, R214, R40 ;  /* 0x000000d6c028723c */ /* 0x040fe20000041828 */
[----:B------:R-:W-:Y:S07]  /*23660*/  LDSM.16.M88.4 R212, [R229] ;  /* 0x00000000e5d4783b */ /* 0x000fee0000000200 */
[C---:B------:R-:W-:Y:S08]  /*23670*/  HMMA.16816.F32.BF16 R44, R192.reuse, R216, R44 ;  /* 0x000000d8c02c723c */ /* 0x040ff0000004182c */
[C---:B------:R-:W-:Y:S01]  /*23680*/  HMMA.16816.F32.BF16 R48, R192.reuse, R218, R48 ;  /* 0x000000dac030723c */ /* 0x040fe20000041830 */
[----:B------:R-:W2:Y:S07]  /*23690*/  LDSM.16.M88.4 R216, [R224] ;  /* 0x00000000e0d8783b */ /* 0x000eae0000000200 */
[C---:B-1----:R-:W-:Y:S08]  /*236a0*/  HMMA.16816.F32.BF16 R52, R192.reuse, R168, R52 ;  /* 0x000000a8c034723c */ /* 0x042ff00000041834 */
[C---:B------:R-:W-:Y:S01]  /*236b0*/  HMMA.16816.F32.BF16 R56, R192.reuse, R170, R56 ;  /* 0x000000aac038723c */ /* 0x040fe20000041838 */
[----:B------:R-:W1:Y:S07]  /*236c0*/  LDSM.16.M88.4 R168, [R224+0x800] ;  /* 0x00080000e0a8783b */ /* 0x000e6e0000000200 */
        /* <DEDUP_REMOVED lines=55> */
[-C--:B------:R-:W-:Y:S04]  /*23a40*/  FMUL.FTZ R20, R20, R230.reuse ;  /* 0x000000e614147220 */ /* 0x080fe80000410000 */
        /* <DEDUP_REMOVED lines=8> */
[-C--:B------:R-:W-:Y:S01]  /*23ad0*/  FMUL.FTZ R27, R27, R230.reuse ;  /* 0x000000e61b1b7220 */ /* 0x080fe20000410000 */
[C---:B-----5:R-:W-:Y:S06]  /*23ae0*/  HMMA.16816.F32.BF16 R28, R212.reuse, R8, R28 ;  /* 0x00000008d41c723c */ /* 0x060fec000004181c */
[----:B------:R-:W2:Y:S02]  /*23af0*/  MUFU.TANH R173, R18 ;  /* 0x0000001200ad7308 */ /* 0x000ea40000002400 */
[C---:B------:R-:W-:Y:S01]  /*23b00*/  HMMA.16816.F32.BF16 R32, R212.reuse, R10, R32 ;  /* 0x0000000ad420723c */ /* 0x040fe20000041820 */
[----:B------:R-:W5:Y:S07]  /*23b10*/  LDSM.16.M88.4 R8, [R224+0x2800] ;  /* 0x00280000e008783b */ /* 0x000f6e0000000200 */
[----:B------:R-:W2:Y:S01]  /*23b20*/  MUFU.TANH R172, R19 ;  /* 0x0000001300ac7308 */ /* 0x000ea20000002400 */
[C---:B-1----:R-:W-:Y:S07]  /*23b30*/  HMMA.16816.F32.BF16 R36, R212.reuse, R4, R36 ;  /* 0x00000004d424723c */ /* 0x042fee0000041824 */
[-C--:B------:R-:W-:Y:S01]  /*23b40*/  FMUL.FTZ R28, R28, R230.reuse ;  /* 0x000000e61c1c7220 */ /* 0x080fe20000410000 */
[C---:B------:R-:W-:Y:S01]  /*23b50*/  HMMA.16816.F32.BF16 R40, R212.reuse, R6, R40 ;  /* 0x00000006d428723c */ /* 0x040fe20000041828 */
[----:B------:R-:W1:Y:S01]  /*23b60*/  MUFU.TANH R169, R20 ;  /* 0x0000001400a97308 */ /* 0x000e620000002400 */
[----:B------:R-:W1:Y:S02]  /*23b70*/  LDSM.16.M88.4 R4, [R224+0x3000] ;  /* 0x00300000e004783b */ /* 0x000e640000000200 */
[-C--:B------:R-:W-:Y:S02]  /*23b80*/  FMUL.FTZ R29, R29, R230.reuse ;  /* 0x000000e61d1d7220 */ /* 0x080fe40000410000 */
        /* <DEDUP_REMOVED lines=8> */
[----:B------:R2:W2:Y:S01]  /*23c10*/  MUFU.TANH R194, R34 ;  /* 0x0000002200c27308 */ /* 0x0004a20000002400 */
[-C--:B------:R-:W-:Y:S01]  /*23c20*/  FMUL.FTZ R35, R35, R230.reuse ;  /* 0x000000e623237220 */ /* 0x080fe20000410000 */
[C---:B-----5:R-:W-:Y:S03]  /*23c30*/  HMMA.16816.F32.BF16 R44, R212.reuse, R8, R44 ;  /* 0x00000008d42c723c */ /* 0x060fe6000004182c */
[-C--:B------:R-:W-:Y:S02]  /*23c40*/  FMUL.FTZ R36, R36, R230.reuse ;  /* 0x000000e624247220 */ /* 0x080fe40000410000 */
[-C--:B------:R-:W-:Y:S03]  /*23c50*/  FMUL.FTZ R37, R37, R230.reuse ;  /* 0x000000e625257220 */ /* 0x080fe60000410000 */
[----:B------:R-:W3:Y:S01]  /*23c60*/  MUFU.TANH R198, R38 ;  /* 0x0000002600c67308 */ /* 0x000ee20000002400 */
[C---:B------:R-:W-:Y:S01]  /*23c70*/  HMMA.16816.F32.BF16 R48, R212.reuse, R10, R48 ;  /* 0x0000000ad430723c */ /* 0x040fe20000041830 */
[----:B------:R-:W5:Y:S02]  /*23c80*/  LDSM.16.M88.4 R8, [R224+0x3800] ;  /* 0x00380000e008783b */ /* 0x000f640000000200 */
[-C--:B------:R-:W-:Y:S02]  /*23c90*/  FMUL.FTZ R40, R40, R230.reuse ;  /* 0x000000e628287220 */ /* 0x080fe40000410000 */
[-C--:B------:R-:W-:Y:S02]  /*23ca0*/  FMUL.FTZ R41, R41, R230.reuse ;  /* 0x000000e629297220 */ /* 0x080fe40000410000 */
[-C--:B------:R-:W-:Y:S02]  /*23cb0*/  FMUL.FTZ R42, R42, R230.reuse ;  /* 0x000000e62a2a7220 */ /* 0x080fe40000410000 */
[----:B------:R3:W3:Y:S01]  /*23cc0*/  MUFU.TANH R193, R33 ;  /* 0x0000002100c17308 */ /* 0x0006e20000002400 */
[C---:B-1----:R-:W-:Y:S01]  /*23cd0*/  HMMA.16816.F32.BF16 R52, R212.reuse, R4, R52 ;  /* 0x00000004d434723c */ /* 0x042fe20000041834 */
[----:B--2---:R-:W2:Y:S02]  /*23ce0*/  LDL R34, [R1+0x1c] ;  /* 0x00001c0001227983 */ /* 0x004ea40000100800 */
[-C--:B------:R-:W-:Y:S02]  /*23cf0*/  FMUL.FTZ R43, R43, R230.reuse ;  /* 0x000000e62b2b7220 */ /* 0x080fe40000410000 */
[-C--:B------:R-:W-:Y:S03]  /*23d00*/  FMUL.FTZ R44, R44, R230.reuse ;  /* 0x000000e62c2c7220 */ /* 0x080fe60000410000 */
[C---:B------:R-:W-:Y:S01]  /*23d10*/  HMMA.16816.F32.BF16 R56, R212.reuse, R6, R56 ;  /* 0x00000006d438723c */ /* 0x040fe20000041838 */
[----:B------:R1:W1:Y:S01]  /*23d20*/  MUFU.TANH R170, R22 ;  /* 0x0000001600aa7308 */ /* 0x0002620000002400 */
[----:B------:R-:W1:Y:S02]  /*23d30*/  LDSM.16.M88.4 R4, [R224+0x4000] ;  /* 0x00400000e004783b */ /* 0x000e640000000200 */
[-C--:B------:R-:W-:Y:S02]  /*23d40*/  FMUL.FTZ R45, R45, R230.reuse ;  /* 0x000000e62d2d7220 */ /* 0x080fe40000410000 */
[-C--:B------:R-:W-:Y:S02]  /*23d50*/  FMUL.FTZ R46, R46, R230.reuse ;  /* 0x000000e62e2e7220 */ /* 0x080fe40000410000 */
[-C--:B------:R-:W-:Y:S03]  /*23d60*/  FMUL.FTZ R47, R47, R230.reuse ;  /* 0x000000e62f2f7220 */ /* 0x080fe60000410000 */
[----:B------:R1:W1:Y:S01]  /*23d70*/  MUFU.TANH R174, R23 ;  /* 0x0000001700ae7308 */ /* 0x0002620000002400 */
[-C--:B------:R-:W-:Y:S02]  /*23d80*/  FMUL.FTZ R48, R48, R230.reuse ;  /* 0x000000e630307220 */ /* 0x080fe40000410000 */
[----:B------:R-:W-:Y:S01]  /*23d90*/  FMUL.FTZ R49, R49, R230 ;  /* 0x000000e631317220 */ /* 0x000fe20000410000 */
[----:B---3--:R-:W-:Y:S01]  /*23da0*/  MOV R33, R236 ;  /* 0x000000ec00217202 */ /* 0x008fe20000000f00 */
[-C--:B------:R-:W-:Y:S02]  /*23db0*/  FMUL.FTZ R50, R50, R230.reuse ;  /* 0x000000e632327220 */ /* 0x080fe40000410000 */
[-C--:B------:R-:W-:Y:S02]  /*23dc0*/  FMUL.FTZ R51, R51, R230.reuse ;  /* 0x000000e633337220 */ /* 0x080fe40000410000 */
[-C--:B------:R-:W-:Y:S01]  /*23dd0*/  FMUL.FTZ R52, R52, R230.reuse ;  /* 0x000000e634347220 */ /* 0x080fe20000410000 */
[----:B------:R-:W3:Y:S01]  /*23de0*/  MUFU.TANH R24, R24 ;  /* 0x0000001800187308 */ /* 0x000ee20000002400 */
[-C--:B------:R-:W-:Y:S01]  /*23df0*/  FMUL.FTZ R53, R53, R230.reuse ;  /* 0x000000e635357220 */ /* 0x080fe20000410000 */
[C---:B-----5:R-:W-:Y:S03]  /*23e00*/  HMMA.16816.F32.BF16 R60, R212.reuse, R8, R60 ;  /* 0x00000008d43c723c */ /* 0x060fe6000004183c */
[-C--:B------:R-:W-:Y:S02]  /*23e10*/  FMUL.FTZ R54, R54, R230.reuse ;  /* 0x000000e636367220 */ /* 0x080fe40000410000 */
[-C--:B------:R-:W-:Y:S02]  /*23e20*/  FMUL.FTZ R55, R55, R230.reuse ;  /* 0x000000e637377220 */ /* 0x080fe40000410000 */
[-C--:B------:R-:W-:Y:S01]  /*23e30*/  FMUL.FTZ R56, R56, R230.reuse ;  /* 0x000000e638387220 */ /* 0x080fe20000410000 */
[----:B------:R-:W2:Y:S01]  /*23e40*/  MUFU.TANH R25, R25 ;  /* 0x0000001900197308 */ /* 0x000ea20000002400 */
[C---:B------:R-:W-:Y:S01]  /*23e50*/  HMMA.16816.F32.BF16 R64, R212.reuse, R10, R64 ;  /* 0x0000000ad440723c */ /* 0x040fe20000041840 */
[----:B------:R-:W5:Y:S02]  /*23e60*/  LDSM.16.M88.4 R8, [R224+0x4800] ;  /* 0x00480000e008783b */ /* 0x000f640000000200 */
[-C--:B------:R-:W-:Y:S02]  /*23e70*/  FMUL.FTZ R57, R57, R230.reuse ;  /* 0x000000e639397220 */ /* 0x080fe40000410000 */
[-C--:B------:R-:W-:Y:S02]  /*23e80*/  FMUL.FTZ R58, R58, R230.reuse ;  /* 0x000000e63a3a7220 */ /* 0x080fe40000410000 */
[-C--:B------:R-:W-:Y:S02]  /*23e90*/  FMUL.FTZ R59, R59, R230.reuse ;  /* 0x000000e63b3b7220 */ /* 0x080fe40000410000 */
[----:B------:R-:W2:Y:S01]  /*23ea0*/  MUFU.TANH R26, R26 ;  /* 0x0000001a001a7308 */ /* 0x000ea20000002400 */
[C---:B-1----:R-:W-:Y:S05]  /*23eb0*/  HMMA.16816.F32.BF16 R68, R212.reuse, R4, R68 ;  /* 0x00000004d444723c */ /* 0x042fea0000041844 */
[-C--:B------:R-:W-:Y:S02]  /*23ec0*/  FMUL.FTZ R63, R63, R230.reuse ;  /* 0x000000e63f3f7220 */ /* 0x080fe40000410000 */
[-C--:B------:R-:W-:Y:S01]  /*23ed0*/  FMUL.FTZ R60, R60, R230.reuse ;  /* 0x000000e63c3c7220 */ /* 0x080fe20000410000 */
[C---:B------:R-:W-:Y:S01]  /*23ee0*/  HMMA.16816.F32.BF16 R72, R212.reuse, R6, R72 ;  /* 0x00000006d448723c */ /* 0x040fe20000041848 */
[----:B------:R-:W1:Y:S01]  /*23ef0*/  MUFU.TANH R27, R27 ;  /* 0x0000001b001b7308 */ /* 0x000e620000002400 */
[----:B------:R-:W1:Y:S02]  /*23f00*/  LDSM.16.M88.4 R4, [R224+0x5000] ;  /* 0x00500000e004783b */ /* 0x000e640000000200 */
[-C--:B------:R-:W-:Y:S02]  /*23f10*/  FMUL.FTZ R61, R61, R230.reuse ;  /* 0x000000e63d3d7220 */ /* 0x080fe40000410000 */
        /* <DEDUP_REMOVED lines=12> */
[-C--:B------:R-:W-:Y:S02]  /*23fe0*/  FMUL.FTZ R73, R73, R230.reuse ;  /* 0x000000e649497220 */ /* 0x080fe40000410000 */
[-C--:B------:R-:W-:Y:S01]  /*23ff0*/  FMUL.FTZ R74, R74, R230.reuse ;  /* 0x000000e64a4a7220 */ /* 0x080fe20000410000 */
[----:B------:R2:W2:Y:S01]  /*24000*/  MUFU.TANH R190, R30 ;  /* 0x0000001e00be7308 */ /* 0x0004a20000002400 */
[C---:B------:R-:W-:Y:S01]  /*24010*/  HMMA.16816.F32.BF16 R80, R212.reuse, R10, R80 ;  /* 0x0000000ad450723c */ /* 0x040fe20000041850 */
[----:B------:R-:W5:Y:S02]  /*24020*/  LDSM.16.M88.4 R8, [R224+0x5800] ;  /* 0x00580000e008783b */ /* 0x000f640000000200 */
[-C--:B------:R-:W-:Y:S02]  /*24030*/  FMUL.FTZ R75, R75, R230.reuse ;  /* 0x000000e64b4b7220 */ /* 0x080fe40000410000 */
[-C--:B------:R-:W-:Y:S04]  /*24040*/  FMUL.FTZ R62, R62, R230.reuse ;  /* 0x000000e63e3e7220 */ /* 0x080fe80000410000 */
[----:B------:R2:W2:Y:S01]  /*24050*/  MUFU.TANH R191, R31 ;  /* 0x0000001f00bf7308 */ /* 0x0004a20000002400 */
[C---:B-1----:R-:W-:Y:S05]  /*24060*/  HMMA.16816.F32.BF16 R84, R212.reuse, R4, R84 ;  /* 0x00000004d454723c */ /* 0x042fea0000041854 */
[-C--:B------:R-:W-:Y:S02]  /*24070*/  FMUL.FTZ R76, R76, R230.reuse ;  /* 0x000000e64c4c7220 */ /* 0x080fe40000410000 */
[-C--:B------:R-:W-:Y:S01]  /*24080*/  FMUL.FTZ R77, R77, R230.reuse ;  /* 0x000000e64d4d7220 */ /* 0x080fe20000410000 */
        /* <DEDUP_REMOVED lines=47> */
[----:B------:R-:W5:Y:S01]  /*24380*/  LDSM.16.M88.4 R8, [R224+0x7800] ;  /* 0x00780000e008783b */ /* 0x000f620000000200 */
[----:B------:R-:W-:Y:S04]  /*24390*/  DEPBAR.LE SB0, 0x0 ;  /* 0x000080000000791a */ /* 0x000fe80000000000 */
[-C--:B------:R-:W-:Y:S02]  /*243a0*/  FMUL.FTZ R106, R106, R230.reuse ;  /* 0x000000e66a6a7220 */ /* 0x080fe40000410000 */
[-C--:B------:R-:W-:Y:S01]  /*243b0*/  FMUL.FTZ R107, R107, R230.reuse ;  /* 0x000000e66b6b7220 */ /* 0x080fe20000410000 */
[----:B------:R2:W2:Y:S01]  /*243c0*/  MUFU.TANH R203, R44 ;  /* 0x0000002c00cb7308 */ /* 0x0004a20000002400 */
[----:B------:R-:W-:Y:S01]  /*243d0*/  BAR.SYNC.DEFER_BLOCKING 0x0 ;  /* 0x0000000000007b1d */ /* 0x000fe20000010000 */
[C---:B-1----:R-:W-:Y:S05]  /*243e0*/  HMMA.16816.F32.BF16 R116, R212.reuse, R4, R116 ;  /* 0x00000004d474723c */ /* 0x042fea0000041874 */
[-C--:B------:R-:W-:Y:S02]  /*243f0*/  FMUL.FTZ R108, R108, R230.reuse ;  /* 0x000000e66c6c7220 */ /* 0x080fe40000410000 */
[-C--:B------:R-:W-:Y:S01]  /*24400*/  FMUL.FTZ R109, R109, R230.reuse ;  /* 0x000000e66d6d7220 */ /* 0x080fe20000410000 */
[----:B------:R1:W1:Y:S01]  /*24410*/  MUFU.TANH R205, R45 ;  /* 0x0000002d00cd7308 */ /* 0x0002620000002400 */
[C---:B------:R-:W-:Y:S03]  /*24420*/  HMMA.16816.F32.BF16 R120, R212.reuse, R6, R120 ;  /* 0x00000006d478723c */ /* 0x040fe60000041878 */
[-C--:B------:R-:W-:Y:S02]  /*24430*/  FMUL.FTZ R110, R110, R230.reuse ;  /* 0x000000e66e6e7220 */ /* 0x080fe40000410000 */
[-C--:B------:R-:W-:Y:S02]  /*24440*/  FMUL.FTZ R111, R111, R230.reuse ;  /* 0x000000e66f6f7220 */ /* 0x080fe40000410000 */
[-C--:B------:R-:W-:Y:S02]  /*24450*/  FMUL.FTZ R112, R112, R230.reuse ;  /* 0x000000e670707220 */ /* 0x080fe40000410000 */
[----:B------:R1:W1:Y:S03]  /*24460*/  MUFU.TANH R206, R46 ;  /* 0x0000002e00ce7308 */ /* 0x0002660000002400 */
[-C--:B------:R-:W-:Y:S02]  /*24470*/  FMUL.FTZ R113, R113, R230.reuse ;  /* 0x000000e671717220 */ /* 0x080fe40000410000 */
[-C--:B------:R-:W-:Y:S02]  /*24480*/  FMUL.FTZ R114, R114, R230.reuse ;  /* 0x000000e672727220 */ /* 0x080fe40000410000 */
[-C--:B------:R-:W-:Y:S02]  /*24490*/  FMUL.FTZ R115, R115, R230.reuse ;  /* 0x000000e673737220 */ /* 0x080fe40000410000 */
[-C--:B------:R-:W-:Y:S01]  /*244a0*/  FMUL.FTZ R117, R117, R230.reuse ;  /* 0x000000e675757220 */ /* 0x080fe20000410000 */
[----:B------:R1:W1:Y:S01]  /*244b0*/  MUFU.TANH R208, R47 ;  /* 0x0000002f00d07308 */ /* 0x0002620000002400 */
[-C--:B------:R-:W-:Y:S01]  /*244c0*/  FMUL.FTZ R119, R119, R230.reuse ;  /* 0x000000e677777220 */ /* 0x080fe20000410000 */
[C---:B-----5:R-:W-:Y:S03]  /*244d0*/  HMMA.16816.F32.BF16 R124, R212.reuse, R8, R124 ;  /* 0x00000008d47c723c */ /* 0x060fe6000004187c */
        /* <DEDUP_REMOVED lines=21> */
[----:B------:R1:W1:Y:S01]  /*24630*/  MUFU.TANH R218, R54 ;  /* 0x0000003600da7308 */ /* 0x0002620000002400 */
[----:B--2---:R-:W-:Y:S09]  /*24640*/  ISETP.GT.AND P0, PT, R33, R34, PT ;  /* 0x000000222100720c */ /* 0x004ff20003f04270 */
        /* <DEDUP_REMOVED lines=78> */
[----:B---34-:R-:W-:Y:S01]  /*24b30*/  ISETP.NE.U32.AND P0, PT, R244, RZ, PT ;  /* 0x000000fff400720c */ /* 0x018fe20003f05070 */
[----:B------:R-:W-:Y:S03]  /*24b40*/  BSSY B0, `(.L_x_4071) ;  /* 0x0000048000007945 */ /* 0x000fe60003800000 */
[----:B------:R-:W-:Y:S11]  /*24b50*/  ISETP.NE.AND.EX P0, PT, R245, RZ, PT, P0 ;  /* 0x000000fff500720c */ /* 0x000ff60003f05300 */
[----:B------:R-:W-:Y:S02]  /*24b60*/  @!UPT UIADD3 URZ, URZ, URZ, URZ ;  /* 0x0000003f3f3ff290 */ /* 0x000fe4000fffe03f */
[----:B------:R-:W-:-:S05]  /*24b70*/  @!P0 BRA `(.L_x_4072) ;  /* 0x0000040000008947 */ /* 0x000fca0003800000 */
[----:B------:R-:W-:Y:S01]  /*24b80*/  IMAD.SHL.U32 R11, R33, 0x100, RZ ;  /* 0x00000100210b7824 */ /* 0x000fe200078e00ff */
[----:B------:R-:W-:Y:S02]  /*24b90*/  ULDC.64 UR4, c[0x0][0x118] ;  /* 0x0000460000047ab9 */ /* 0x000fe40000000a00 */
[----:B------:R-:W3:Y:S02]  /*24ba0*/  LD.E R4, [R2.64+0x170] ;  /* 0x0001700402047980 */ /* 0x000ee4000c101900 */
[C---:B------:R-:W-:Y:S02]  /*24bb0*/  IADD3 R12, R11.reuse, -0x100, RZ ;  /* 0xffffff000b0c7810 */ /* 0x040fe40007ffe0ff */
[----:B------:R-:W-:Y:S02]  /*24bc0*/  IABS R8, R11 ;  /* 0x0000000b00087213 */ /* 0x000fe40000000000 */
[----:B------:R-:W-:Y:S02]  /*24bd0*/  IABS R10, R12 ;  /* 0x0000000c000a7213 */ /* 0x000fe40000000000 */
[-C--:B--23--:R-:W-:Y:S02]  /*24be0*/  IABS R0, R4.reuse ;  /* 0x0000000400007213 */ /* 0x08cfe40000000000 */
        /* <DEDUP_REMOVED lines=57> */
.L_x_4072:
[----:B------:R-:W-:Y:S02]  /*24f80*/  ULDC.64 UR4, c[0x0][0x118] ;  /* 0x0000460000047ab9 */ /* 0x000fe40000000a00 */
[----:B--2---:R-:W2:Y:S02]  /*24f90*/  LD.E R0, [R2.64+0x38] ;  /* 0x0000380402007980 */ /* 0x004ea4000c101900 */
[----:B--2---:R-:W-:Y:S04]  /*24fa0*/  LEA R0, -R0, RZ, 0x8 ;  /* 0x000000ff00007211 */ /* 0x004fe800078e41ff */
[----:B------:R-:W-:Y:S02]  /*24fb0*/  SHF.R.S32.HI R5, RZ, 0x1f, R0 ;  /* 0x0000001fff057819 */ /* 0x000fe40000011400 */
.L_x_4073:
[----:B------:R-:W-:Y:S05]  /*24fc0*/  BSYNC B0 ;  /* 0x0000000000007941 */ /* 0x000fea0003800000 */
.L_x_4071:
        /* <DEDUP_REMOVED lines=37> */
[-C--:B--2---:R-:W-:Y:S04]  /*25220*/  IADD3 R12, P0, R18, R232.reuse, RZ ;  /* 0x000000e8120c7210 */ /* 0x084fe80007f1e0ff */
[----:B------:R2:W-:Y:S01]  /*25230*/  LDGSTS.E.BYPASS.LTC128B.128 [R231+0x6800], [R18.64] ;  /* 0x0680000012e77fae */ /* 0x0005e2000b901d44 */
[--C-:B---3--:R-:W-:Y:S01]  /*25240*/  IMAD.X R13, R19, 0x1, R233.reuse, P0 ;  /* 0x00000001130d7824 */ /* 0x108fe200000e06e9 */
[-C--:B----4-:R-:W-:Y:S04]  /*25250*/  IADD3 R10, P0, R12, R232.reuse, RZ ;  /* 0x000000e80c0a7210 */ /* 0x090fe80007f1e0ff */
[----:B------:R3:W-:Y:S01]  /*25260*/  LDGSTS.E.BYPASS.LTC128B.128 [R231+0x7000], [R12.64] ;  /* 0x070000000ce77fae */ /* 0x0007e2000b901d44 */
[--C-:B------:R-:W-:Y:S01]  /*25270*/  IMAD.X R11, R13, 0x1, R233.reuse, P0 ;  /* 0x000000010d0b7824 */ /* 0x100fe200000e06e9 */
[-C--:B-----5:R-:W-:Y:S04]  /*25280*/  IADD3 R8, P0, R10, R232.reuse, RZ ;  /* 0x000000e80a087210 */ /* 0x0a0fe80007f1e0ff */
[----:B------:R2:W-:Y:S01]  /*25290*/  LDGSTS.E.BYPASS.LTC128B.128 [R231+0x7800], [R10.64] ;  /* 0x078000000ae77fae */ /* 0x0005e2000b901d44 */
[--C-:B------:R-:W-:Y:S01]  /*252a0*/  IMAD.X R9, R11, 0x1, R233.reuse, P0 ;  /* 0x000000010b097824 */ /* 0x100fe200000e06e9 */
[-C--:B-1----:R-:W-:Y:S04]  /*252b0*/  IADD3 R6, P0, R8, R232.reuse, RZ ;  /* 0x000000e808067210 */ /* 0x082fe80007f1e0ff */
[----:B------:R2:W-:Y:S01]  /*252c0*/  LDGSTS.E.BYPASS.LTC128B.128 [R231+0x8000], [R8.64] ;  /* 0x0800000008e77fae */ /* 0x0005e2000b901d44 */
[--C-:B------:R-:W-:Y:S01]  /*252d0*/  IMAD.X R7, R9, 0x1, R233.reuse, P0 ;  /* 0x0000000109077824 */ /* 0x100fe200000e06e9 */
[-C--:B------:R-:W-:Y:S04]  /*252e0*/  IADD3 R4, P0, R6, R232.reuse, RZ ;  /* 0x000000e806047210 */ /* 0x080fe80007f1e0ff */
[----:B------:R2:W-:Y:S01]  /*252f0*/  LDGSTS.E.BYPASS.LTC128B.128 [R231+0x8800], [R6.64] ;  /* 0x0880000006e77fae */ /* 0x0005e2000b901d44 */
[--C-:B------:R-:W-:Y:S05]  /*25300*/  IMAD.X R5, R7, 0x1, R233.reuse, P0 ;  /* 0x0000000107057824 */ /* 0x100fea00000e06e9 */
[----:B------:R2:W-:Y:S01]  /*25310*/  LDGSTS.E.BYPASS.LTC128B.128 [R231+0x9000], [R4.64] ;  /* 0x0900000004e77fae */ /* 0x0005e2000b901d44 */
[----:B---3--:R-:W-:Y:S05]  /*25320*/  IADD3 R12, P0, R4, R232, RZ ;  /* 0x000000e8040c7210 */ /* 0x008fea0007f1e0ff */
[----:B------:R-:W-:Y:S05]  /*25330*/  IMAD.X R13, R5, 0x1, R233, P0 ;  /* 0x00000001050d7824 */ /* 0x000fea00000e06e9 */
[----:B------:R2:W-:Y:S04]  /*25340*/  LDGSTS.E.BYPASS.LTC128B.128 [R231+0x9800], [R12.64] ;  /* 0x098000000ce77fae */ /* 0x0005e8000b901d44 */
[----:B------:R-:W0:Y:S02]  /*25350*/  LDGDEPBAR ;  /* 0x00000000000079af */ /* 0x000e240000000000 */
.L_x_4070:
[----:B---34-:R-:W-:Y:S05]  /*25360*/  BSYNC B1 ;  /* 0x0000000000017941 */ /* 0x018fea0003800000 */
.L_x_4069:
[----:B------:R-:W-:Y:S01]  /*25370*/  ULDC.64 UR4, c[0x0][0x118] ;  /* 0x0000460000047ab9 */ /* 0x000fe20000000a00 */
[----:B--2---:R-:W-:Y:S01]  /*25380*/  FMNMX.FTZ R4, R181, R133, !PT ;  /* 0x00000085b5047209 */ /* 0x004fe20007810000 */
[----:B------:R2:W3:Y:S01]  /*25390*/  LD.E R3, [R2.64+0xdc] ;  /* 0x0000dc0402037980 */ /* 0x0004e2000c101900 */
        /* <DEDUP_REMOVED lines=11> */
[----:B--2---:R-:W-:Y:S02]  /*25450*/  FMNMX.FTZ R2, R184, R4, !PT ;  /* 0x00000004b8027209 */ /* 0x004fe40007810000 */
[----:B------:R-:W-:Y:S03]  /*25460*/  FMNMX.FTZ R0, R173, R0, !PT ;  /* 0x00000000ad007209 */ /* 0x000fe60007810000 */
[----:B-1----:R-:W-:Y:S01]  /*25470*/  LDSM.16.MT88.4 R44, [R222+0xa000] ;  /* 0x00a00000de2c783b */ /* 0x002fe20000004200 */
        /* <DEDUP_REMOVED lines=126> */
[----:B-1----:R-:W-:Y:S05]  /*25c60*/  FMNMX.FTZ R36, R0, R2, !PT ;  /* 0x0000000200247209 */ /* 0x002fea0007810000 */
[----:B------:R-:W-:Y:S02]  /*25c70*/  FADD.FTZ R0, -R36, R132 ;  /* 0x0000008424007221 */ /* 0x000fe40000010100 */
[C---:B---3--:R-:W-:Y:S02]  /*25c80*/  FMUL.FTZ R62, R3.reuse, R36 ;  /* 0x00000024033e7220 */ /* 0x048fe40000410000 */
[----:B------:R-:W-:Y:S01]  /*25c90*/  FMUL.FTZ R0, R3, R0 ;  /* 0x0000000003007220 */ /* 0x000fe20000410000 */
[----:B--2---:R-:W-:Y:S03]  /*25ca0*/  FMNMX.FTZ R37, R37, R4, !PT ;  /* 0x0000000425257209 */ /* 0x004fe60007810000 */
[----:B------:R1:W2:Y:S01]  /*25cb0*/  MUFU.EX2 R2, R0 ;  /* 0x0000000000027308 */ /* 0x0002a20000000800 */
[----:B------:R-:W-:Y:S01]  /*25cc0*/  FSETP.NEU.FTZ.AND P0, PT, R37, -INF , PT ;  /* 0xff8000002500780b */ /* 0x000fe20003f1d000 */
        /* <DEDUP_REMOVED lines=9> */
[-CC-:B------:R-:W-:Y:S02]  /*25d60*/  FFMA.FTZ R9, R169, R3.reuse, -R60.reuse ;  /* 0x00000003a9097223 */ /* 0x180fe4000001083c */
[----:B------:R-:W-:Y:S02]  /*25d70*/  FFMA.FTZ R16, R25, R3, -R60 ;  /* 0x0000000319107223 */ /* 0x000fe4000001083c */
[----:B-1----:R-:W-:Y:S01]  /*25d80*/  FADD.FTZ R0, -R37, R133 ;  /* 0x0000008525007221 */ /* 0x002fe20000010100 */
[----:B------:R1:W-:Y:S01]  /*25d90*/  MUFU.EX2 R8, R7 ;  /* 0x0000000700087308 */ /* 0x0003e20000000800 */
[C---:B--2---:R-:W-:Y:S02]  /*25da0*/  FMUL.FTZ R11, R2.reuse, R143 ;  /* 0x0000008f020b7220 */ /* 0x044fe40000410000 */
[----:B------:R-:W-:Y:S02]  /*25db0*/  FMUL.FTZ R0, R3, R0 ;  /* 0x0000000003007220 */ /* 0x000fe40000410000 */
[C---:B------:R-:W-:Y:S02]  /*25dc0*/  FMUL.FTZ R18, R2.reuse, R150 ;  /* 0x0000009602127220 */ /* 0x040fe40000410000 */
[----:B------:R-:W-:Y:S02]  /*25dd0*/  FMUL.FTZ R19, R2, R151 ;  /* 0x0000009702137220 */ /* 0x000fe40000410000 */
[-CC-:B------:R-:W-:Y:S01]  /*25de0*/  FFMA.FTZ R32, R190, R3.reuse, -R62.reuse ;  /* 0x00000003be207223 */ /* 0x180fe2000001083e */
[----:B------:R-:W2:Y:S01]  /*25df0*/  MUFU.EX2 R0, R0 ;  /* 0x0000000000007308 */ /* 0x000ea20000000800 */
[-C--:B------:R-:W-:Y:S02]  /*25e00*/  FFMA.FTZ R38, R38, R3.reuse, -R62 ;  /* 0x0000000326267223 */ /* 0x080fe4000001083e */
[----:B---3--:R-:W-:Y:S07]  /*25e10*/  FFMA.FTZ R4, R188, R3, -R60 ;  /* 0x00000003bc047223 */ /* 0x008fee000001083c */
[----:B------:R3:W4:Y:S01]  /*25e20*/  MUFU.EX2 R133, R4 ;  /* 0x0000000400857308 */ /* 0x0007220000000800 */
[----:B-1----:R-:W-:Y:S09]  /*25e30*/  FMUL.FTZ R7, R2, R139 ;  /* 0x0000008b02077220 */ /* 0x002ff20000410000 */
[----:B------:R1:W-:Y:S01]  /*25e40*/  MUFU.EX2 R123, R6 ;  /* 0x00000006007b7308 */ /* 0x0003e20000000800 */
[C---:B--2---:R-:W-:Y:S02]  /*25e50*/  FMUL.FTZ R17, R0.reuse, R149 ;  /* 0x0000009500117220 */ /* 0x044fe40000410000 */
[----:B------:R-:W-:Y:S07]  /*25e60*/  FMUL.FTZ R25, R0, R157 ;  /* 0x0000009d00197220 */ /* 0x000fee0000410000 */
[----:B------:R2:W-:Y:S01]  /*25e70*/  MUFU.EX2 R130, R5 ;  /* 0x0000000500827308 */ /* 0x0005e20000000800 */
[--C-:B---3--:R-:W-:Y:S01]  /*25e80*/  FFMA.FTZ R4, R180, R3, -R62.reuse ;  /* 0x00000003b4047223 */ /* 0x108fe2000001083e */
[----:B----4-:R-:W-:Y:S02]  /*25e90*/  F2FP.BF16.PACK_AB R40, R133, R132 ;  /* 0x000000848528723e */ /* 0x010fe400000010ff */
[----:B------:R-:W-:Y:S01]  /*25ea0*/  MOV R180, R34 ;  /* 0x0000002200b47202 */ /* 0x000fe20000000f00 */
[C---:B------:R-:W-:Y:S05]  /*25eb0*/  FMUL.FTZ R34, R2.reuse, R166 ;  /* 0x000000a602227220 */ /* 0x040fea0000410000 */
[----:B------:R3:W-:Y:S01]  /*25ec0*/  MUFU.EX2 R250, R4 ;  /* 0x0000000400fa7308 */ /* 0x0007e20000000800 */
[----:B------:R-:W-:Y:S01]  /*25ed0*/  MOV R190, R180 ;  /* 0x000000b400be7202 */ /* 0x000fe20000000f00 */
[----:B-1----:R-:W-:Y:S08]  /*25ee0*/  FMUL.FTZ R6, R2, R138 ;  /* 0x0000008a02067220 */ /* 0x002ff00000410000 */
[----:B------:R1:W-:Y:S01]  /*25ef0*/  MUFU.EX2 R35, R16 ;  /* 0x0000001000237308 */ /* 0x0003e20000000800 */
[C---:B--2---:R-:W-:Y:S09]  /*25f00*/  FMUL.FTZ R5, R0.reuse, R137 ;  /* 0x0000008900057220 */ /* 0x044ff20000410000 */
[----:B------:R-:W-:Y:S01]  /*25f10*/  MUFU.EX2 R38, R38 ;  /* 0x0000002600267308 */ /* 0x000fe20000000800 */
[-C--:B---3--:R-:W-:Y:S09]  /*25f20*/  FFMA.FTZ R4, R187, R3.reuse, -R62 ;  /* 0x00000003bb047223 */ /* 0x088ff2000001083e */
[----:B------:R2:W3:Y:S01]  /*25f30*/  MUFU.EX2 R251, R4 ;  /* 0x0000000400fb7308 */ /* 0x0004e20000000800 */
[----:B-1----:R-:W-:Y:S02]  /*25f40*/  FMUL.FTZ R16, R0, R148 ;  /* 0x0000009400107220 */ /* 0x002fe40000410000 */
[-C--:B--2---:R-:W-:Y:S01]  /*25f50*/  FFMA.FTZ R4, R184, R3.reuse, -R60 ;  /* 0x00000003b8047223 */ /* 0x084fe2000001083c */
[----:B---3--:R-:W-:Y:S06]  /*25f60*/  F2FP.BF16.PACK_AB R41, R251, R250 ;  /* 0x000000fafb29723e */ /* 0x008fec00000010ff */
[----:B------:R1:W-:Y:S02]  /*25f70*/  MUFU.EX2 R116, R4 ;  /* 0x0000000400747308 */ /* 0x0003e40000000800 */
[--C-:B-1----:R-:W-:Y:S01]  /*25f80*/  FFMA.FTZ R4, R183, R3, -R62.reuse ;  /* 0x00000003b7047223 */ /* 0x102fe2000001083e */
[----:B------:R-:W-:Y:S01]  /*25f90*/  MOV R183, R33 ;  /* 0x0000002100b77202 */ /* 0x000fe20000000f00 */
[----:B------:R-:W-:Y:S06]  /*25fa0*/  FMUL.FTZ R33, R0, R165 ;  /* 0x000000a500217220 */ /* 0x000fec0000410000 */
[----:B------:R1:W-:Y:S02]  /*25fb0*/  MUFU.EX2 R252, R4 ;  /* 0x0000000400fc7308 */ /* 0x0003e40000000800 */
[-CC-:B-1----:R-:W-:Y:S08]  /*25fc0*/  FFMA.FTZ R4, R182, R3.reuse, -R62.reuse ;  /* 0x00000003b6047223 */ /* 0x182ff0000001083e */
[----:B------:R1:W2:Y:S02]  /*25fd0*/  MUFU.EX2 R10, R4 ;  /* 0x00000004000a7308 */ /* 0x0002a40000000800 */
[-CC-:B-1----:R-:W-:Y:S01]  /*25fe0*/  FFMA.FTZ R4, R177, R3.reuse, -R62.reuse ;  /* 0x00000003b1047223 */ /* 0x182fe2000001083e */
[----:B--2---:R-:W-:Y:S01]  /*25ff0*/  MOV R169, R10 ;  /* 0x0000000a00a97202 */ /* 0x004fe20000000f00 */
[----:B------:R-:W-:Y:S06]  /*26000*/  FMUL.FTZ R10, R2, R142 ;  /* 0x0000008e020a7220 */ /* 0x000fec0000410000 */
[----:B------:R1:W-:Y:S01]  /*26010*/  MUFU.EX2 R118, R4 ;  /* 0x0000000400767308 */ /* 0x0003e20000000800 */
[----:B------:R-:W-:Y:S01]  /*26020*/  F2FP.BF16.PACK_AB R43, R169, R252 ;  /* 0x000000fca92b723e */ /* 0x000fe200000010ff */
[-C--:B-1----:R-:W-:Y:S08]  /*26030*/  FFMA.FTZ R4, R176, R3.reuse, -R62 ;  /* 0x00000003b0047223 */ /* 0x082ff0000001083e */
[----:B------:R1:W-:Y:S02]  /*26040*/  MUFU.EX2 R124, R4 ;  /* 0x00000004007c7308 */ /* 0x0003e40000000800 */
[-CC-:B-1----:R-:W-:Y:S08]  /*26050*/  FFMA.FTZ R4, R175, R3.reuse, -R60.reuse ;  /* 0x00000003af047223 */ /* 0x182ff0000001083c */
[----:B------:R1:W-:Y:S02]  /*26060*/  MUFU.EX2 R127, R4 ;  /* 0x00000004007f7308 */ /* 0x0003e40000000800 */
[-C--:B-1----:R-:W-:Y:S01]  /*26070*/  FFMA.FTZ R4, R171, R3.reuse, -R60 ;  /* 0x00000003ab047223 */ /* 0x082fe2000001083c */
[----:B------:R-:W-:Y:S01]  /*26080*/  MOV R171, R8 ;  /* 0x0000000800ab7202 */ /* 0x000fe20000000f00 */
[--C-:B------:R-:W-:Y:S06]  /*26090*/  FFMA.FTZ R8, R173, R3, -R62.reuse ;  /* 0x00000003ad087223 */ /* 0x100fec000001083e */
[----:B------:R1:W-:Y:S01]  /*260a0*/  MUFU.EX2 R120, R4 ;  /* 0x0000000400787308 */ /* 0x0003e20000000800 */
[----:B------:R-:W-:Y:S09]  /*260b0*/  F2FP.BF16.PACK_AB R42, R116, R171 ;  /* 0x000000ab742a723e */ /* 0x000ff200000010ff */
[----:B------:R2:W-:Y:S10]  /*260c0*/  MUFU.EX2 R131, R8 ;  /* 0x0000000800837308 */ /* 0x0005f40000000800 */
[----:B------:R3:W-:Y:S01]  /*260d0*/  MUFU.EX2 R173, R9 ;  /* 0x0000000900ad7308 */ /* 0x0007e20000000800 */
[-CC-:B-1----:R-:W-:Y:S09]  /*260e0*/  FFMA.FTZ R4, R172, R3.reuse, -R62.reuse ;  /* 0x00000003ac047223 */ /* 0x182ff2000001083e */
[----:B------:R1:W-:Y:S01]  /*260f0*/  MUFU.EX2 R126, R4 ;  /* 0x00000004007e7308 */ /* 0x0003e20000000800 */
[----:B--2---:R-:W-:Y:S09]  /*26100*/  FFMA.FTZ R8, R170, R3, -R62 ;  /* 0x00000003aa087223 */ /* 0x004ff2000001083e */
[----:B------:R2:W-:Y:S01]  /*26110*/  MUFU.EX2 R172, R8 ;  /* 0x0000000800ac7308 */ /* 0x0005e20000000800 */
[----:B---3--:R-:W-:Y:S02]  /*26120*/  FMUL.FTZ R9, R0, R141 ;  /* 0x0000008d00097220 */ /* 0x008fe40000410000 */
[-C--:B-1----:R-:W-:Y:S07]  /*26130*/  FFMA.FTZ R4, R168, R3.reuse, -R60 ;  /* 0x00000003a8047223 */ /* 0x082fee000001083c */
[----:B------:R1:W-:Y:S01]  /*26140*/  MUFU.EX2 R176, R4 ;  /* 0x0000000400b07308 */ /* 0x0003e20000000800 */
[-C--:B--2---:R-:W-:Y:S09]  /*26150*/  FFMA.FTZ R8, R174, R3.reuse, -R62 ;  /* 0x00000003ae087223 */ /* 0x084ff2000001083e */
[----:B------:R2:W-:Y:S01]  /*26160*/  MUFU.EX2 R175, R8 ;  /* 0x0000000800af7308 */ /* 0x0005e20000000800 */
[C---:B-1----:R-:W-:Y:S07]  /*26170*/  FMUL.FTZ R4, R0.reuse, R136 ;  /* 0x0000008800047220 */ /* 0x042fee0000410000 */
[C---:B------:R-:W-:Y:S05]  /*26180*/  HMMA.16816.F32.BF16 R4, R40.reuse, R12, R4 ;  /* 0x0000000c2804723c */ /* 0x040fea0000041804 */
[----:B--2---:R-:W-:Y:S02]  /*26190*/  FMUL.FTZ R8, R0, R140 ;  /* 0x0000008c00087220 */ /* 0x004fe40000410000 */
[--C-:B------:R-:W-:Y:S02]  /*261a0*/  FFMA.FTZ R12, R24, R3, -R60.reuse ;  /* 0x00000003180c7223 */ /* 0x100fe4000001083c */
[----:B------:R-:W-:Y:S02]  /*261b0*/  FMUL.FTZ R13, R0, R145 ;  /* 0x00000091000d7220 */ /* 0x000fe40000410000 */
[----:B------:R1:W2:Y:S01]  /*261c0*/  MUFU.EX2 R61, R12 ;  /* 0x0000000c003d7308 */ /* 0x0002a20000000800 */
[C---:B------:R-:W-:Y:S03]  /*261d0*/  HMMA.16816.F32.BF16 R8, R40.reuse, R14, R8 ;  /* 0x0000000e2808723c */ /* 0x040fe60000041808 */
[----:B------:R-:W-:Y:S04]  /*261e0*/  FFMA.FTZ R24, R185, R3, -R60 ;  /* 0x00000003b9187223 */ /* 0x000fe8000001083c */
[C---:B------:R-:W-:Y:S02]  /*261f0*/  FMUL.FTZ R14, R2.reuse, R146 ;  /* 0x00000092020e7220 */ /* 0x040fe40000410000 */
[----:B------:R3:W-:Y:S03]  /*26200*/  MUFU.EX2 R185, R32 ;  /* 0x0000002000b97308 */ /* 0x0007e60000000800 */
[----:B------:R-:W-:Y:S07]  /*26210*/  FMUL.FTZ R15, R2, R147 ;  /* 0x00000093020f7220 */ /* 0x000fee0000410000 */
[----:B------:R4:W-:Y:S01]  /*26220*/  MUFU.EX2 R215, R24 ;  /* 0x0000001800d77308 */ /* 0x0009e20000000800 */
[----:B-1----:R-:W-:Y:S07]  /*26230*/  FMUL.FTZ R12, R0, R144 ;  /* 0x00000090000c7220 */ /* 0x002fee0000410000 */
[C---:B------:R-:W-:Y:S03]  /*26240*/  HMMA.16816.F32.BF16 R12, R40.reuse, R20, R12 ;  /* 0x00000014280c723c */ /* 0x040fe6000004180c */
[--C-:B---3--:R-:W-:Y:S01]  /*26250*/  FFMA.FTZ R32, R191, R3, -R62.reuse ;  /* 0x00000003bf207223 */ /* 0x108fe2000001083e */
        /* <DEDUP_REMOVED lines=20> */
[----:B------:R-:W-:Y:S01]  /*263a0*/  FMUL.FTZ R29, R0, R161 ;  /* 0x000000a1001d7220 */ /* 0x000fe20000410000 */
[----:B------:R-:W-:Y:S02]  /*263b0*/  MOV R189, R183 ;  /* 0x000000b700bd7202 */ /* 0x000fe40000000f00 */
[C---:B------:R-:W-:Y:S02]  /*263c0*/  FMUL.FTZ R30, R2.reuse, R162 ;  /* 0x000000a2021e7220 */ /* 0x040fe40000410000 */
[----:B------:R-:W-:Y:S01]  /*263d0*/  FMUL.FTZ R31, R2, R163 ;  /* 0x000000a3021f7220 */ /* 0x000fe20000410000 */
[----:B------:R-:W-:Y:S02]  /*263e0*/  ISETP.GT.AND P0, PT, R189, R190, PT ;  /* 0x000000bebd00720c */ /* 0x000fe40003f04270 */
        /* <DEDUP_REMOVED lines=15> */
[----:B------:R-:W-:Y:S01]  /*264e0*/  FFMA.FTZ R48, R194, R3, -R62 ;  /* 0x00000003c2307223 */ /* 0x000fe2000001083e */
        /* <DEDUP_REMOVED lines=14> */
[-CC-:B------:R-:W-:Y:S01]  /*265d0*/  FFMA.FTZ R56, R198, R3.reuse, -R62.reuse ;  /* 0x00000003c6387223 */ /* 0x180fe2000001083e */
[C---:B------:R-:W-:Y:S01]  /*265e0*/  HMMA.16816.F32.BF16 R24, R40.reuse, R58, R24 ;  /* 0x0000003a2818723c */ /* 0x040fe20000041818 */
[----:B------:R3:W3:Y:S03]  /*265f0*/  MUFU.EX2 R182, R48 ;  /* 0x0000003000b67308 */ /* 0x0006e60000000800 */
[----:B------:R-:W-:Y:S01]  /*26600*/  MOV R198, R126 ;  /* 0x0000007e00c67202 */ /* 0x000fe20000000f00 */
[----:B--2---:R-:W-:Y:S01]  /*26610*/  FFMA.FTZ R61, R208, R3, -R62 ;  /* 0x00000003d03d7223 */ /* 0x004fe2000001083e */
        /* <DEDUP_REMOVED lines=22> */
[C---:B------:R-:W-:Y:S04]  /*26780*/  HMMA.16816.F32.BF16 R8, R40.reuse, R50, R8 ;  /* 0x000000322808723c */ /* 0x040fe80000041808 */
[-C--:B------:R-:W-:Y:S01]  /*26790*/  FFMA.FTZ R48, R200, R3.reuse, -R60 ;  /* 0x00000003c8307223 */ /* 0x080fe2000001083c */
[----:B------:R-:W-:Y:S04]  /*267a0*/  MOV R200, R130 ;  /* 0x0000008200c87202 */ /* 0x000fe80000000f00 */
[----:B------:R3:W3:Y:S01]  /*267b0*/  MUFU.EX2 R177, R48 ;  /* 0x0000003000b17308 */ /* 0x0006e20000000800 */
[C---:B--2---:R-:W-:Y:S07]  /*267c0*/  HMMA.16816.F32.BF16 R12, R40.reuse, R52, R12 ;  /* 0x00000034280c723c */ /* 0x044fee000004180c */
[-C--:B------:R-:W-:Y:S01]  /*267d0*/  FFMA.FTZ R52, R204, R3.reuse, -R62 ;  /* 0x00000003cc347223 */ /* 0x080fe2000001083e */
[C---:B------:R-:W-:Y:S03]  /*267e0*/  HMMA.16816.F32.BF16 R16, R40.reuse, R54, R16 ;  /* 0x000000362810723c */ /* 0x040fe60000041810 */
[----:B------:R2:W-:Y:S01]  /*267f0*/  MUFU.EX2 R174, R52 ;  /* 0x0000003400ae7308 */ /* 0x0005e20000000800 */
[----:B-1----:R-:W-:Y:S01]  /*26800*/  FFMA.FTZ R61, R241, R3, -R60 ;  /* 0x00000003f13d7223 */ /* 0x002fe2000001083c */
[----:B------:R-:W-:Y:S03]  /*26810*/  MOV R204, R123 ;  /* 0x0000007b00cc7202 */ /* 0x000fe60000000f00 */
[C---:B------:R-:W-:Y:S05]  /*26820*/  HMMA.16816.F32.BF16 R20, R40.reuse, R56, R20 ;  /* 0x000000382814723c */ /* 0x040fea0000041814 */
[----:B------:R1:W-:Y:S01]  /*26830*/  MUFU.EX2 R159, R61 ;  /* 0x0000003d009f7308 */ /* 0x0003e20000000800 */
[-C--:B---3--:R-:W-:Y:S01]  /*26840*/  FFMA.FTZ R48, R201, R3.reuse, -R62 ;  /* 0x00000003c9307223 */ /* 0x088fe2000001083e */
[----:B------:R-:W-:Y:S01]  /*26850*/  MOV R201, R124 ;  /* 0x0000007c00c97202 */ /* 0x000fe20000000f00 */
[C---:B------:R-:W-:Y:S04]  /*26860*/  HMMA.16816.F32.BF16 R24, R40.reuse, R58, R24 ;  /* 0x0000003a2818723c */ /* 0x040fe80000041818 */
[-CC-:B------:R-:W-:Y:S01]  /*26870*/  FFMA.FTZ R56, R205, R3.reuse, -R60.reuse ;  /* 0x00000003cd387223 */ /* 0x180fe2000001083c */
[----:B------:R-:W-:Y:S02]  /*26880*/  MOV R205, R116 ;  /* 0x0000007400cd7202 */ /* 0x000fe40000000f00 */
[----:B------:R3:W3:Y:S01]  /*26890*/  MUFU.EX2 R175, R48 ;  /* 0x0000003000af7308 */ /* 0x0006e20000000800 */
[C---:B----4-:R-:W-:Y:S04]  /*268a0*/  HMMA.16816.F32.BF16 R28, R40.reuse, R44, R28 ;  /* 0x0000002c281c723c */ /* 0x050fe8000004181c */
[-C--:B--2---:R-:W-:Y:S01]  /*268b0*/  FFMA.FTZ R52, R203, R3.reuse, -R60 ;  /* 0x00000003cb347223 */ /* 0x084fe2000001083c */
[----:B------:R-:W-:Y:S02]  /*268c0*/  MOV R203, R118 ;  /* 0x0000007600cb7202 */ /* 0x000fe40000000f00 */
[----:B------:R-:W-:Y:S01]  /*268d0*/  FFMA.FTZ R44, R206, R3, -R62 ;  /* 0x00000003ce2c7223 */ /* 0x000fe2000001083e */
[----:B------:R-:W-:Y:S01]  /*268e0*/  HMMA.16816.F32.BF16 R32, R40, R46, R32 ;  /* 0x0000002e2820723c */ /* 0x000fe20000041820 */
[----:B------:R2:W-:Y:S03]  /*268f0*/  MUFU.EX2 R173, R52 ;  /* 0x0000003400ad7308 */ /* 0x0005e60000000800 */
[----:B------:R-:W-:Y:S01]  /*26900*/  MOV R206, R169 ;  /* 0x000000a900ce7202 */ /* 0x000fe20000000f00 */
[----:B-1----:R-:W-:Y:S02]  /*26910*/  FFMA.FTZ R61, R68, R3, -R60 ;  /* 0x00000003443d7223 */ /* 0x002fe4000001083c */
[----:B------:R-:W-:Y:S02]  /*26920*/  F2FP.BF16.PACK_AB R40, R188, R215 ;  /* 0x000000d7bc28723e */ /* 0x000fe400000010ff */
[----:B------:R-:W-:Y:S02]  /*26930*/  F2FP.BF16.PACK_AB R41, R184, R185 ;  /* 0x000000b9b829723e */ /* 0x000fe400000010ff */
[----:B------:R1:W4:Y:S01]  /*26940*/  MUFU.EX2 R172, R56 ;  /* 0x0000003800ac7308 */ /* 0x0003220000000800 */
[----:B-----5:R-:W-:Y:S02]  /*26950*/  F2FP.BF16.PACK_AB R42, R187, R186 ;  /* 0x000000babb2a723e */ /* 0x020fe400000010ff */
[----:B------:R-:W-:Y:S01]  /*26960*/  F2FP.BF16.PACK_AB R43, R182, R181 ;  /* 0x000000b5b62b723e */ /* 0x000fe200000010ff */
[----:B---3--:R-:W3:Y:S06]  /*26970*/  LDSM.16.MT88.4 R48, [R220+0xb800] ;  /* 0x00b80000dc30783b */ /* 0x008eec0000004200 */
[----:B------:R5:W3:Y:S02]  /*26980*/  MUFU.EX2 R168, R44 ;  /* 0x0000002c00a87308 */ /* 0x000ae40000000800 */
[----:B--2---:R-:W2:Y:S08]  /*26990*/  LDSM.16.MT88.4 R52, [R223+0xb800] ;  /* 0x00b80000df34783b */ /* 0x004eb00000004200 */
[----:B------:R3:W-:Y:S01]  /*269a0*/  MUFU.EX2 R149, R61 ;  /* 0x0000003d00957308 */ /* 0x0007e20000000800 */
[----:B-1----:R-:W1:Y:S08]  /*269b0*/  LDSM.16.MT88.4 R56, [R221+0xb800] ;  /* 0x00b80000dd38783b */ /* 0x002e700000004200 */
[----:B-----5:R-:W5:Y:S01]  /*269c0*/  LDSM.16.MT88.4 R44, [R222+0xb800] ;  /* 0x00b80000de2c783b */ /* 0x020f620000004200 */
[C---:B---3--:R-:W-:Y:S03]  /*269d0*/  HMMA.16816.F32.BF16 R4, R40.reuse, R48, R4 ;  /* 0x000000302804723c */ /* 0x048fe60000041804 */
[-C--:B------:R-:W-:Y:S04]  /*269e0*/  FFMA.FTZ R61, R75, R3.reuse, -R62 ;  /* 0x000000034b3d7223 */ /* 0x080fe8000001083e */
[----:B------:R-:W-:Y:S01]  /*269f0*/  FFMA.FTZ R48, R209, R3, -R60 ;  /* 0x00000003d1307223 */ /* 0x000fe2000001083c */
[C---:B------:R-:W-:Y:S01]  /*26a00*/  HMMA.16816.F32.BF16 R8, R40.reuse, R50, R8 ;  /* 0x000000322808723c */ /* 0x040fe20000041808 */
[----:B------:R3:W-:Y:S03]  /*26a10*/  MUFU.EX2 R142, R61 ;  /* 0x0000003d008e7308 */ /* 0x0007e60000000800 */
[----:B------:R-:W-:Y:S04]  /*26a20*/  MOV R209, R133 ;  /* 0x0000008500d17202 */ /* 0x000fe80000000f00 */
[C---:B--2---:R-:W-:Y:S03]  /*26a30*/  HMMA.16816.F32.BF16 R12, R40.reuse, R52, R12 ;  /* 0x00000034280c723c */ /* 0x044fe6000004180c */
[----:B------:R2:W-:Y:S04]  /*26a40*/  MUFU.EX2 R171, R48 ;  /* 0x0000003000ab7308 */ /* 0x0005e80000000800 */
[-CC-:B------:R-:W-:Y:S01]  /*26a50*/  FFMA.FTZ R52, R210, R3.reuse, -R62.reuse ;  /* 0x00000003d2347223 */ /* 0x180fe2000001083e */
[C---:B------:R-:W-:Y:S04]  /*26a60*/  HMMA.16816.F32.BF16 R16, R40.reuse, R54, R16 ;  /* 0x000000362810723c */ /* 0x040fe80000041810 */
[----:B------:R-:W-:Y:S01]  /*26a70*/  MOV R210, R132 ;  /* 0x0000008400d27202 */ /* 0x000fe20000000f00 */
[----:B------:R4:W-:Y:S03]  /*26a80*/  MUFU.EX2 R167, R52 ;  /* 0x0000003400a77308 */ /* 0x0009e60000000800 */
[C---:B-1----:R-:W-:Y:S04]  /*26a90*/  HMMA.16816.F32.BF16 R20, R40.reuse, R56, R20 ;  /* 0x000000382814723c */ /* 0x042fe80000041814 */
[-C--:B---3--:R-:W-:Y:S03]  /*26aa0*/  FFMA.FTZ R61, R82, R3.reuse, -R62 ;  /* 0x00000003523d7223 */ /* 0x088fe6000001083e */
[-CC-:B------:R-:W-:Y:S01]  /*26ab0*/  FFMA.FTZ R56, R216, R3.reuse, -R60.reuse ;  /* 0x00000003d8387223 */ /* 0x180fe2000001083c */
[C---:B------:R-:W-:Y:S01]  /*26ac0*/  HMMA.16816.F32.BF16 R24, R40.reuse, R58, R24 ;  /* 0x0000003a2818723c */ /* 0x040fe20000041818 */
[----:B------:R1:W-:Y:S03]  /*26ad0*/  MUFU.EX2 R133, R61 ;  /* 0x0000003d00857308 */ /* 0x0003e60000000800 */
[-C--:B--2---:R-:W-:Y:S02]  /*26ae0*/  FFMA.FTZ R48, R207, R3.reuse, -R60 ;  /* 0x00000003cf307223 */ /* 0x084fe4000001083c */
[----:B------:R-:W2:Y:S02]  /*26af0*/  LDL.LU R207, [R1+0x8] ;  /* 0x0000080001cf7983 */ /* 0x000ea40000300800 */
[C---:B-----5:R-:W-:Y:S03]  /*26b00*/  HMMA.16816.F32.BF16 R28, R40.reuse, R44, R28 ;  /* 0x0000002c281c723c */ /* 0x060fe6000004181c */
[----:B------:R3:W5:Y:S01]  /*26b10*/  MUFU.EX2 R169, R48 ;  /* 0x0000003000a97308 */ /* 0x0007620000000800 */
[-C--:B----4-:R-:W-:Y:S02]  /*26b20*/  FFMA.FTZ R52, R211, R3.reuse, -R62 ;  /* 0x00000003d3347223 */ /* 0x090fe4000001083e */
[----:B------:R-:W4:Y:S02]  /*26b30*/  LDL.LU R211, [R1+0x4] ;  /* 0x0000040001d37983 */ /* 0x000f240000300800 */
[----:B------:R-:W-:Y:S04]  /*26b40*/  HMMA.16816.F32.BF16 R32, R40, R46, R32 ;  /* 0x0000002e2820723c */ /* 0x000fe80000041820 */
[--C-:B------:R-:W-:Y:S01]  /*26b50*/  FFMA.FTZ R44, R217, R3, -R60.reuse ;  /* 0x00000003d92c7223 */ /* 0x100fe2000001083c */
[----:B------:R5:W5:Y:S02]  /*26b60*/  MUFU.EX2 R165, R52 ;  /* 0x0000003400a57308 */ /* 0x000b640000000800 */
[----:B------:R-:W-:Y:S02]  /*26b70*/  F2FP.BF16.PACK_AB R40, R180, R183 ;  /* 0x000000b7b428723e */ /* 0x000fe400000010ff */
[----:B------:R-:W-:Y:S03]  /*26b80*/  F2FP.BF16.PACK_AB R41, R176, R179 ;  /* 0x000000b3b029723e */ /* 0x000fe600000010ff */
[----:B------:R-:W-:Y:S01]  /*26b90*/  F2FP.BF16.PACK_AB R42, R177, R178 ;  /* 0x000000b2b12a723e */ /* 0x000fe200000010ff */
[----:B-1----:R-:W-:Y:S01]  /*26ba0*/  FFMA.FTZ R61, R89, R3, -R60 ;  /* 0x00000003593d7223 */ /* 0x002fe2000001083c */
[----:B------:R-:W-:Y:S01]  /*26bb0*/  F2FP.BF16.PACK_AB R43, R174, R175 ;  /* 0x000000afae2b723e */ /* 0x000fe200000010ff */
[----:B------:R1:W-:Y:S01]  /*26bc0*/  MUFU.EX2 R166, R56 ;  /* 0x0000003800a67308 */ /* 0x0003e20000000800 */
[----:B---3--:R-:W3:Y:S09]  /*26bd0*/  LDSM.16.MT88.4 R48, [R220+0xc000] ;  /* 0x00c00000dc30783b */ /* 0x008ef20000004200 */
[----:B------:R1:W-:Y:S01]  /*26be0*/  MUFU.EX2 R164, R44 ;  /* 0x0000002c00a47308 */ /* 0x0003e20000000800 */
[----:B-----5:R-:W5:Y:S09]  /*26bf0*/  LDSM.16.MT88.4 R52, [R223+0xc000] ;  /* 0x00c00000df34783b */ /* 0x020f720000004200 */
[----:B------:R-:W-:Y:S01]  /*26c00*/  MUFU.EX2 R123, R61 ;  /* 0x0000003d007b7308 */ /* 0x000fe20000000800 */
[----:B-1----:R-:W1:Y:S08]  /*26c10*/  LDSM.16.MT88.4 R56, [R221+0xc000] ;  /* 0x00c00000dd38783b */ /* 0x002e700000004200 */
[----:B------:R-:W1:Y:S01]  /*26c20*/  LDSM.16.MT88.4 R44, [R222+0xc000] ;  /* 0x00c00000de2c783b */ /* 0x000e620000004200 */
[C---:B---3--:R-:W-:Y:S07]  /*26c30*/  HMMA.16816.F32.BF16 R4, R40.reuse, R48, R4 ;  /* 0x000000302804723c */ /* 0x048fee0000041804 */
        /* <DEDUP_REMOVED lines=8> */
[-C--:B---3--:R-:W-:Y:S03]  /*26cc0*/  FFMA.FTZ R48, R236, R3.reuse, -R60 ;  /* 0x00000003ec307223 */ /* 0x088fe6000001083c */
[-CC-:B------:R-:W-:Y:S01]  /*26cd0*/  FFMA.FTZ R56, R239, R3.reuse, -R62.reuse ;  /* 0x00000003ef387223 */ /* 0x180fe2000001083e */
[C---:B------:R-:W-:Y:S01]  /*26ce0*/  HMMA.16816.F32.BF16 R24, R40.reuse, R58, R24 ;  /* 0x0000003a2818723c */ /* 0x040fe20000041818 */
[----:B------:R1:W-:Y:S07]  /*26cf0*/  MUFU.EX2 R161, R48 ;  /* 0x0000003000a17308 */ /* 0x0003ee0000000800 */
[C---:B------:R-:W-:Y:S03]  /*26d00*/  HMMA.16816.F32.BF16 R28, R40.reuse, R44, R28 ;  /* 0x0000002c281c723c */ /* 0x040fe6000004181c */
        /* <DEDUP_REMOVED lines=11> */
[----:B---3--:R-:W-:Y:S08]  /*26dc0*/  LDSM.16.MT88.4 R56, [R221+0xc800] ;  /* 0x00c80000dd38783b */ /* 0x008ff00000004200 */
[----:B-----5:R-:W3:Y:S08]  /*26dd0*/  LDSM.16.MT88.4 R52, [R223+0xc800] ;  /* 0x00c80000df34783b */ /* 0x020ef00000004200 */
[----:B-1----:R-:W1:Y:S01]  /*26de0*/  LDSM.16.MT88.4 R44, [R222+0xc800] ;  /* 0x00c80000de2c783b */ /* 0x002e620000004200 */
[C---:B------:R-:W-:Y:S07]  /*26df0*/  HMMA.16816.F32.BF16 R4, R40.reuse, R48, R4 ;  /* 0x000000302804723c */ /* 0x040fee0000041804 */
[-C--:B------:R-:W-:Y:S01]  /*26e00*/  FFMA.FTZ R48, R242, R3.reuse, -R62 ;  /* 0x00000003f2307223 */ /* 0x080fe2000001083e */
[C---:B------:R-:W-:Y:S03]  /*26e10*/  HMMA.16816.F32.BF16 R8, R40.reuse, R50, R8 ;  /* 0x000000322808723c */ /* 0x040fe60000041808 */
[----:B------:R5:W-:Y:S05]  /*26e20*/  MUFU.EX2 R154, R48 ;  /* 0x00000030009a7308 */ /* 0x000bea0000000800 */
[C---:B---3--:R-:W-:Y:S07]  /*26e30*/  HMMA.16816.F32.BF16 R12, R40.reuse, R52, R12 ;  /* 0x00000034280c723c */ /* 0x048fee000004180c */
[-C--:B------:R-:W-:Y:S01]  /*26e40*/  FFMA.FTZ R52, R64, R3.reuse, -R60 ;  /* 0x0000000340347223 */ /* 0x080fe2000001083c */
[C---:B------:R-:W-:Y:S03]  /*26e50*/  HMMA.16816.F32.BF16 R16, R40.reuse, R54, R16 ;  /* 0x000000362810723c */ /* 0x040fe60000041810 */
[----:B------:R3:W-:Y:S01]  /*26e60*/  MUFU.EX2 R155, R52 ;  /* 0x00000034009b7308 */ /* 0x0007e20000000800 */
[-CC-:B-----5:R-:W-:Y:S04]  /*26e70*/  FFMA.FTZ R48, R63, R3.reuse, -R62.reuse ;  /* 0x000000033f307223 */ /* 0x1a0fe8000001083e */
[C---:B------:R-:W-:Y:S05]  /*26e80*/  HMMA.16816.F32.BF16 R20, R40.reuse, R56, R20 ;  /* 0x000000382814723c */ /* 0x040fea0000041814 */
[----:B------:R5:W-:Y:S02]  /*26e90*/  MUFU.EX2 R152, R48 ;  /* 0x0000003000987308 */ /* 0x000be40000000800 */
[-C--:B------:R-:W-:Y:S01]  /*26ea0*/  FFMA.FTZ R56, R66, R3.reuse, -R62 ;  /* 0x0000000342387223 */ /* 0x080fe2000001083e */
[C---:B------:R-:W-:Y:S07]  /*26eb0*/  HMMA.16816.F32.BF16 R24, R40.reuse, R58, R24 ;  /* 0x0000003a2818723c */ /* 0x040fee0000041818 */
[----:B------:R5:W-:Y:S01]  /*26ec0*/  MUFU.EX2 R151, R56 ;  /* 0x0000003800977308 */ /* 0x000be20000000800 */
[C---:B-1----:R-:W-:Y:S04]  /*26ed0*/  HMMA.16816.F32.BF16 R28, R40.reuse, R44, R28 ;  /* 0x0000002c281c723c */ /* 0x042fe8000004181c */
[-C--:B---3--:R-:W-:Y:S03]  /*26ee0*/  FFMA.FTZ R52, R65, R3.reuse, -R60 ;  /* 0x0000000341347223 */ /* 0x088fe6000001083c */
[----:B------:R-:W-:Y:S01]  /*26ef0*/  FFMA.FTZ R44, R67, R3, -R62 ;  /* 0x00000003432c7223 */ /* 0x000fe2000001083e */
[----:B------:R-:W-:Y:S01]  /*26f00*/  HMMA.16816.F32.BF16 R32, R40, R46, R32 ;  /* 0x0000002e2820723c */ /* 0x000fe20000041820 */
[----:B------:R1:W-:Y:S01]  /*26f10*/  MUFU.EX2 R153, R52 ;  /* 0x0000003400997308 */ /* 0x0003e20000000800 */
[----:B-----5:R-:W3:Y:S05]  /*26f20*/  LDSM.16.MT88.4 R48, [R220+0xd000] ;  /* 0x00d00000dc30783b */ /* 0x020eea0000004200 */
        /* <DEDUP_REMOVED lines=8> */
[C---:B---3--:R-:W-:Y:S07]  /*26fb0*/  HMMA.16816.F32.BF16 R4, R40.reuse, R48, R4 ;  /* 0x000000302804723c */ /* 0x048fee0000041804 */
[-C--:B------:R-:W-:Y:S01]  /*26fc0*/  FFMA.FTZ R48, R69, R3.reuse, -R60 ;  /* 0x0000000345307223 */ /* 0x080fe2000001083c */
[C---:B------:R-:W-:Y:S03]  /*26fd0*/  HMMA.16816.F32.BF16 R8, R40.reuse, R50, R8 ;  /* 0x000000322808723c */ /* 0x040fe60000041808 */
[----:B------:R3:W2:Y:S05]  /*26fe0*/  MUFU.EX2 R150, R48 ;  /* 0x0000003000967308 */ /* 0x0006aa0000000800 */
[C---:B-1----:R-:W-:Y:S07]  /*26ff0*/  HMMA.16816.F32.BF16 R12, R40.reuse, R52, R12 ;  /* 0x00000034280c723c */ /* 0x042fee000004180c */
[-CC-:B------:R-:W-:Y:S01]  /*27000*/  FFMA.FTZ R52, R71, R3.reuse, -R62.reuse ;  /* 0x0000000347347223 */ /* 0x180fe2000001083e */
[C---:B------:R-:W-:Y:S03]  /*27010*/  HMMA.16816.F32.BF16 R16, R40.reuse, R54, R16 ;  /* 0x000000362810723c */ /* 0x040fe60000041810 */
[----:B------:R1:W-:Y:S01]  /*27020*/  MUFU.EX2 R147, R52 ;  /* 0x0000003400937308 */ /* 0x0003e20000000800 */
[-C--:B---3--:R-:W-:Y:S04]  /*27030*/  FFMA.FTZ R48, R70, R3.reuse, -R62 ;  /* 0x0000000346307223 */ /* 0x088fe8000001083e */
[C---:B------:R-:W-:Y:S05]  /*27040*/  HMMA.16816.F32.BF16 R20, R40.reuse, R56, R20 ;  /* 0x000000382814723c */ /* 0x040fea0000041814 */
[----:B------:R3:W-:Y:S02]  /*27050*/  MUFU.EX2 R146, R48 ;  /* 0x0000003000927308 */ /* 0x0007e40000000800 */
[-CC-:B------:R-:W-:Y:S01]  /*27060*/  FFMA.FTZ R56, R73, R3.reuse, -R60.reuse ;  /* 0x0000000349387223 */ /* 0x180fe2000001083c */
[C---:B------:R-:W-:Y:S07]  /*27070*/  HMMA.16816.F32.BF16 R24, R40.reuse, R58, R24 ;  /* 0x0000003a2818723c */ /* 0x040fee0000041818 */
[----:B------:R4:W-:Y:S01]  /*27080*/  MUFU.EX2 R143, R56 ;  /* 0x00000038008f7308 */ /* 0x0009e20000000800 */
[C---:B-----5:R-:W-:Y:S04]  /*27090*/  HMMA.16816.F32.BF16 R28, R40.reuse, R44, R28 ;  /* 0x0000002c281c723c */ /* 0x060fe8000004181c */
[-C--:B-1----:R-:W-:Y:S03]  /*270a0*/  FFMA.FTZ R52, R72, R3.reuse, -R60 ;  /* 0x0000000348347223 */ /* 0x082fe6000001083c */
[----:B------:R-:W-:Y:S01]  /*270b0*/  FFMA.FTZ R44, R74, R3, -R62 ;  /* 0x000000034a2c7223 */ /* 0x000fe2000001083e */
[----:B------:R-:W-:Y:S01]  /*270c0*/  HMMA.16816.F32.BF16 R32, R40, R46, R32 ;  /* 0x0000002e2820723c */ /* 0x000fe20000041820 */
[----:B------:R1:W5:Y:S01]  /*270d0*/  MUFU.EX2 R145, R52 ;  /* 0x0000003400917308 */ /* 0x0003620000000800 */
[----:B---3--:R-:W3:Y:S05]  /*270e0*/  LDSM.16.MT88.4 R48, [R220+0xd800] ;  /* 0x00d80000dc30783b */ /* 0x008eea0000004200 */
[----:B------:R-:W-:Y:S02]  /*270f0*/  F2FP.BF16.PACK_AB R40, R159, R156 ;  /* 0x0000009c9f28723e */ /* 0x000fe400000010ff */
[----:B--2---:R-:W-:Y:S02]  /*27100*/  F2FP.BF16.PACK_AB R43, R148, R151 ;  /* 0x00000097942b723e */ /* 0x004fe400000010ff */
[----:B------:R2:W2:Y:S01]  /*27110*/  MUFU.EX2 R140, R44 ;  /* 0x0000002c008c7308 */ /* 0x0004a20000000800 */
[----:B------:R-:W-:Y:S02]  /*27120*/  F2FP.BF16.PACK_AB R41, R152, R154 ;  /* 0x0000009a9829723e */ /* 0x000fe400000010ff */
[----:B------:R-:W-:Y:S01]  /*27130*/  F2FP.BF16.PACK_AB R42, R153, R155 ;  /* 0x0000009b992a723e */ /* 0x000fe200000010ff */
[----:B----4-:R-:W-:Y:S08]  /*27140*/  LDSM.16.MT88.4 R56, [R221+0xd800] ;  /* 0x00d80000dd38783b */ /* 0x010ff00000004200 */
[----:B-1----:R-:W1:Y:S08]  /*27150*/  LDSM.16.MT88.4 R52, [R223+0xd800] ;  /* 0x00d80000df34783b */ /* 0x002e700000004200 */
[----:B--2---:R-:W2:Y:S01]  /*27160*/  LDSM.16.MT88.4 R44, [R222+0xd800] ;  /* 0x00d80000de2c783b */ /* 0x004ea20000004200 */
[C---:B---3--:R-:W-:Y:S07]  /*27170*/  HMMA.16816.F32.BF16 R4, R40.reuse, R48, R4 ;  /* 0x000000302804723c */ /* 0x048fee0000041804 */
[-C--:B------:R-:W-:Y:S01]  /*27180*/  FFMA.FTZ R48, R76, R3.reuse, -R60 ;  /* 0x000000034c307223 */ /* 0x080fe2000001083c */
[C---:B------:R-:W-:Y:S03]  /*27190*/  HMMA.16816.F32.BF16 R8, R40.reuse, R50, R8 ;  /* 0x000000322808723c */ /* 0x040fe60000041808 */
[----:B------:R3:W-:Y:S05]  /*271a0*/  MUFU.EX2 R141, R48 ;  /* 0x00000030008d7308 */ /* 0x0007ea0000000800 */
[C---:B-1----:R-:W-:Y:S07]  /*271b0*/  HMMA.16816.F32.BF16 R12, R40.reuse, R52, R12 ;  /* 0x00000034280c723c */ /* 0x042fee000004180c */
[-C--:B------:R-:W-:Y:S01]  /*271c0*/  FFMA.FTZ R52, R78, R3.reuse, -R62 ;  /* 0x000000034e347223 */ /* 0x080fe2000001083e */
[C---:B------:R-:W-:Y:S03]  /*271d0*/  HMMA.16816.F32.BF16 R16, R40.reuse, R54, R16 ;  /* 0x000000362810723c */ /* 0x040fe60000041810 */
[----:B------:R1:W-:Y:S01]  /*271e0*/  MUFU.EX2 R139, R52 ;  /* 0x00000034008b7308 */ /* 0x0003e20000000800 */
[-CC-:B---3--:R-:W-:Y:S04]  /*271f0*/  FFMA.FTZ R48, R77, R3.reuse, -R60.reuse ;  /* 0x000000034d307223 */ /* 0x188fe8000001083c */
[C---:B------:R-:W-:Y:S05]  /*27200*/  HMMA.16816.F32.BF16 R20, R40.reuse, R56, R20 ;  /* 0x000000382814723c */ /* 0x040fea0000041814 */
[----:B------:R3:W4:Y:S02]  /*27210*/  MUFU.EX2 R144, R48 ;  /* 0x0000003000907308 */ /* 0x0007240000000800 */
[-C--:B------:R-:W-:Y:S01]  /*27220*/  FFMA.FTZ R56, R80, R3.reuse, -R60 ;  /* 0x0000000350387223 */ /* 0x080fe2000001083c */
[C---:B------:R-:W-:Y:S07]  /*27230*/  HMMA.16816.F32.BF16 R24, R40.reuse, R58, R24 ;  /* 0x0000003a2818723c */ /* 0x040fee0000041818 */
[----:B------:R4:W-:Y:S01]  /*27240*/  MUFU.EX2 R138, R56 ;  /* 0x00000038008a7308 */ /* 0x0009e20000000800 */
[C---:B--2---:R-:W-:Y:S04]  /*27250*/  HMMA.16816.F32.BF16 R28, R40.reuse, R44, R28 ;  /* 0x0000002c281c723c */ /* 0x044fe8000004181c */
[-C--:B-1----:R-:W-:Y:S03]  /*27260*/  FFMA.FTZ R52, R79, R3.reuse, -R62 ;  /* 0x000000034f347223 */ /* 0x082fe6000001083e */
[----:B------:R-:W-:Y:S01]  /*27270*/  FFMA.FTZ R44, R81, R3, -R60 ;  /* 0x00000003512c7223 */ /* 0x000fe2000001083c */
[----:B------:R-:W-:Y:S01]  /*27280*/  HMMA.16816.F32.BF16 R32, R40, R46, R32 ;  /* 0x0000002e2820723c */ /* 0x000fe20000041820 */
[----:B------:R1:W2:Y:S01]  /*27290*/  MUFU.EX2 R137, R52 ;  /* 0x0000003400897308 */ /* 0x0002a20000000800 */
[----:B---3--:R-:W3:Y:S05]  /*272a0*/  LDSM.16.MT88.4 R48, [R220+0xe000] ;  /* 0x00e00000dc30783b */ /* 0x008eea0000004200 */
[----:B------:R-:W-:Y:S02]  /*272b0*/  F2FP.BF16.PACK_AB R40, R150, R149 ;  /* 0x000000959628723e */ /* 0x000fe400000010ff */
[----:B-----5:R-:W-:Y:S02]  /*272c0*/  F2FP.BF16.PACK_AB R42, R143, R145 ;  /* 0x000000918f2a723e */ /* 0x020fe400000010ff */
[----:B------:R5:W2:Y:S01]  /*272d0*/  MUFU.EX2 R136, R44 ;  /* 0x0000002c00887308 */ /* 0x000aa20000000800 */
[----:B------:R-:W-:Y:S02]  /*272e0*/  F2FP.BF16.PACK_AB R43, R142, R140 ;  /* 0x0000008c8e2b723e */ /* 0x000fe400000010ff */
[----:B------:R-:W-:Y:S01]  /*272f0*/  F2FP.BF16.PACK_AB R41, R147, R146 ;  /* 0x000000929329723e */ /* 0x000fe200000010ff */
[----:B----4-:R-:W-:Y:S08]  /*27300*/  LDSM.16.MT88.4 R56, [R221+0xe000] ;  /* 0x00e00000dd38783b */ /* 0x010ff00000004200 */
[----:B-1----:R-:W1:Y:S08]  /*27310*/  LDSM.16.MT88.4 R52, [R223+0xe000] ;  /* 0x00e00000df34783b */ /* 0x002e700000004200 */
[----:B-----5:R-:W4:Y:S01]  /*27320*/  LDSM.16.MT88.4 R44, [R222+0xe000] ;  /* 0x00e00000de2c783b */ /* 0x020f220000004200 */
[C---:B---3--:R-:W-:Y:S07]  /*27330*/  HMMA.16816.F32.BF16 R4, R40.reuse, R48, R4 ;  /* 0x000000302804723c */ /* 0x048fee0000041804 */
[-C--:B------:R-:W-:Y:S01]  /*27340*/  FFMA.FTZ R48, R83, R3.reuse, -R62 ;  /* 0x0000000353307223 */ /* 0x080fe2000001083e */
[C---:B------:R-:W-:Y:S03]  /*27350*/  HMMA.16816.F32.BF16 R8, R40.reuse, R50, R8 ;  /* 0x000000322808723c */ /* 0x040fe60000041808 */
[----:B------:R3:W5:Y:S05]  /*27360*/  MUFU.EX2 R131, R48 ;  /* 0x0000003000837308 */ /* 0x00076a0000000800 */
[C---:B-1----:R-:W-:Y:S07]  /*27370*/  HMMA.16816.F32.BF16 R12, R40.reuse, R52, R12 ;  /* 0x00000034280c723c */ /* 0x042fee000004180c */
[-CC-:B------:R-:W-:Y:S01]  /*27380*/  FFMA.FTZ R52, R85, R3.reuse, -R60.reuse ;  /* 0x0000000355347223 */ /* 0x180fe2000001083c */
[C---:B------:R-:W-:Y:S03]  /*27390*/  HMMA.16816.F32.BF16 R16, R40.reuse, R54, R16 ;  /* 0x000000362810723c */ /* 0x040fe60000041810 */
[----:B------:R1:W-:Y:S01]  /*273a0*/  MUFU.EX2 R130, R52 ;  /* 0x0000003400827308 */ /* 0x0003e20000000800 */
[-C--:B---3--:R-:W-:Y:S04]  /*273b0*/  FFMA.FTZ R48, R84, R3.reuse, -R60 ;  /* 0x0000000354307223 */ /* 0x088fe8000001083c */
[C---:B------:R-:W-:Y:S05]  /*273c0*/  HMMA.16816.F32.BF16 R20, R40.reuse, R56, R20 ;  /* 0x000000382814723c */ /* 0x040fea0000041814 */
[----:B------:R3:W2:Y:S02]  /*273d0*/  MUFU.EX2 R132, R48 ;  /* 0x0000003000847308 */ /* 0x0006a40000000800 */
[-CC-:B------:R-:W-:Y:S01]  /*273e0*/  FFMA.FTZ R56, R87, R3.reuse, -R62.reuse ;  /* 0x0000000357387223 */ /* 0x180fe2000001083e */
[C---:B------:R-:W-:Y:S07]  /*273f0*/  HMMA.16816.F32.BF16 R24, R40.reuse, R58, R24 ;  /* 0x0000003a2818723c */ /* 0x040fee0000041818 */
[----:B------:R5:W-:Y:S01]  /*27400*/  MUFU.EX2 R126, R56 ;  /* 0x00000038007e7308 */ /* 0x000be20000000800 */
[C---:B----4-:R-:W-:Y:S04]  /*27410*/  HMMA.16816.F32.BF16 R28, R40.reuse, R44, R28 ;  /* 0x0000002c281c723c */ /* 0x050fe8000004181c */
[-C--:B-1----:R-:W-:Y:S03]  /*27420*/  FFMA.FTZ R52, R86, R3.reuse, -R62 ;  /* 0x0000000356347223 */ /* 0x082fe6000001083e */
[----:B------:R-:W-:Y:S01]  /*27430*/  FFMA.FTZ R44, R88, R3, -R60 ;  /* 0x00000003582c7223 */ /* 0x000fe2000001083c */
[----:B------:R-:W-:Y:S01]  /*27440*/  HMMA.16816.F32.BF16 R32, R40, R46, R32 ;  /* 0x0000002e2820723c */ /* 0x000fe20000041820 */
[----:B------:R1:W4:Y:S01]  /*27450*/  MUFU.EX2 R127, R52 ;  /* 0x00000034007f7308 */ /* 0x0003220000000800 */
[----:B---3--:R-:W3:Y:S05]  /*27460*/  LDSM.16.MT88.4 R48, [R220+0xe800] ;  /* 0x00e80000dc30783b */ /* 0x008eea0000004200 */
[----:B------:R-:W-:Y:S02]  /*27470*/  F2FP.BF16.PACK_AB R40, R144, R141 ;  /* 0x0000008d9028723e */ /* 0x000fe400000010ff */
[----:B--2---:R-:W-:Y:S02]  /*27480*/  F2FP.BF16.PACK_AB R41, R137, R139 ;  /* 0x0000008b8929723e */ /* 0x004fe400000010ff */
[----:B------:R2:W2:Y:S01]  /*27490*/  MUFU.EX2 R124, R44 ;  /* 0x0000002c007c7308 */ /* 0x0004a20000000800 */
[----:B------:R-:W-:Y:S02]  /*274a0*/  F2FP.BF16.PACK_AB R42, R136, R138 ;  /* 0x0000008a882a723e */ /* 0x000fe400000010ff */
[----:B-----5:R-:W-:Y:S01]  /*274b0*/  F2FP.BF16.PACK_AB R43, R131, R133 ;  /* 0x00000085832b723e */ /* 0x020fe200000010ff */
[----:B------:R-:W-:Y:S08]  /*274c0*/  LDSM.16.MT88.4 R56, [R221+0xe800] ;  /* 0x00e80000dd38783b */ /* 0x000ff00000004200 */
        /* <DEDUP_REMOVED lines=12> */
[----:B------:R3:W5:Y:S02]  /*27590*/  MUFU.EX2 R116, R48 ;  /* 0x0000003000747308 */ /* 0x0007640000000800 */
        /* <DEDUP_REMOVED lines=10> */
[----:B----4-:R-:W-:Y:S02]  /*27640*/  F2FP.BF16.PACK_AB R41, R126, R127 ;  /* 0x0000007f7e29723e */ /* 0x010fe400000010ff */
[----:B------:R4:W2:Y:S01]  /*27650*/  MUFU.EX2 R92, R44 ;  /* 0x0000002c005c7308 */ /* 0x0008a20000000800 */
[----:B------:R-:W-:Y:S02]  /*27660*/  F2FP.BF16.PACK_AB R42, R123, R124 ;  /* 0x0000007c7b2a723e */ /* 0x000fe400000010ff */
[----:B-----5:R-:W-:Y:S01]  /*27670*/  F2FP.BF16.PACK_AB R43, R116, R118 ;  /* 0x00000076742b723e */ /* 0x020fe200000010ff */
[----:B------:R-:W-:Y:S08]  /*27680*/  LDSM.16.MT88.4 R56, [R221+0xf000] ;  /* 0x00f00000dd38783b */ /* 0x000ff00000004200 */
[----:B-1----:R-:W1:Y:S01]  /*27690*/  LDSM.16.MT88.4 R52, [R223+0xf000] ;  /* 0x00f00000df34783b */ /* 0x002e620000004200 */
[-CC-:B----4-:R-:W-:Y:S04]  /*276a0*/  FFMA.FTZ R44, R96, R3.reuse, -R60.reuse ;  /* 0x00000003602c7223 */ /* 0x190fe8000001083c */
[----:B------:R4:W-:Y:S01]  /*276b0*/  MUFU.EX2 R91, R44 ;  /* 0x0000002c005b7308 */ /* 0x0009e20000000800 */
[C---:B---3--:R-:W-:Y:S07]  /*276c0*/  HMMA.16816.F32.BF16 R4, R40.reuse, R48, R4 ;  /* 0x000000302804723c */ /* 0x048fee0000041804 */
[-C--:B------:R-:W-:Y:S01]  /*276d0*/  FFMA.FTZ R48, R97, R3.reuse, -R60 ;  /* 0x0000000361307223 */ /* 0x080fe2000001083c */
[C---:B------:R-:W-:Y:S03]  /*276e0*/  HMMA.16816.F32.BF16 R8, R40.reuse, R50, R8 ;  /* 0x000000322808723c */ /* 0x040fe60000041808 */
[----:B------:R3:W5:Y:S01]  /*276f0*/  MUFU.EX2 R89, R48 ;  /* 0x0000003000597308 */ /* 0x0007620000000800 */
[----:B----4-:R-:W4:Y:S04]  /*27700*/  LDSM.16.MT88.4 R44, [R222+0xf000] ;  /* 0x00f00000de2c783b */ /* 0x010f280000004200 */
        /* <DEDUP_REMOVED lines=10> */
[-C--:B-1----:R-:W-:Y:S01]  /*277b0*/  FFMA.FTZ R52, R100, R3.reuse, -R60 ;  /* 0x0000000364347223 */ /* 0x082fe2000001083c */
[C---:B----4-:R-:W-:Y:S08]  /*277c0*/  HMMA.16816.F32.BF16 R28, R40.reuse, R44, R28 ;  /* 0x0000002c281c723c */ /* 0x050ff0000004181c */
[----:B------:R1:W4:Y:S01]  /*277d0*/  MUFU.EX2 R86, R52 ;  /* 0x0000003400567308 */ /* 0x0003220000000800 */
[----:B---3--:R-:W3:Y:S01]  /*277e0*/  LDSM.16.MT88.4 R48, [R220+0xf800] ;  /* 0x00f80000dc30783b */ /* 0x008ee20000004200 */
[----:B------:R-:W-:Y:S03]  /*277f0*/  HMMA.16816.F32.BF16 R32, R40, R46, R32 ;  /* 0x0000002e2820723c */ /* 0x000fe60000041820 */
[--C-:B------:R-:W-:Y:S04]  /*27800*/  FFMA.FTZ R44, R102, R3, -R62.reuse ;  /* 0x00000003662c7223 */ /* 0x100fe8000001083e */
[----:B--2---:R-:W-:Y:S01]  /*27810*/  F2FP.BF16.PACK_AB R40, R93, R120 ;  /* 0x000000785d28723e */ /* 0x004fe200000010ff */
[----:B------:R2:W-:Y:S01]  /*27820*/  MUFU.EX2 R82, R44 ;  /* 0x0000002c00527308 */ /* 0x0005e20000000800 */
[----:B------:R-:W-:Y:S01]  /*27830*/  F2FP.BF16.PACK_AB R41, R92, R90 ;  /* 0x0000005a5c29723e */ /* 0x000fe200000010ff */
[----:B-----5:R-:W-:Y:S02]  /*27840*/  LDSM.16.MT88.4 R56, [R221+0xf800] ;  /* 0x00f80000dd38783b */ /* 0x020fe40000004200 */
[----:B------:R-:W-:Y:S02]  /*27850*/  F2FP.BF16.PACK_AB R42, R89, R91 ;  /* 0x0000005b592a723e */ /* 0x000fe400000010ff */
[----:B------:R-:W-:Y:S04]  /*27860*/  F2FP.BF16.PACK_AB R43, R87, R88 ;  /* 0x00000058572b723e */ /* 0x000fe800000010ff */
[----:B-1----:R-:W1:Y:S01]  /*27870*/  LDSM.16.MT88.4 R52, [R223+0xf800] ;  /* 0x00f80000df34783b */ /* 0x002e620000004200 */
[-C--:B--2---:R-:W-:Y:S04]  /*27880*/  FFMA.FTZ R44, R103, R3.reuse, -R62 ;  /* 0x00000003672c7223 */ /* 0x084fe8000001083e */
[----:B------:R2:W5:Y:S01]  /*27890*/  MUFU.EX2 R83, R44 ;  /* 0x0000002c00537308 */ /* 0x0005620000000800 */
[C---:B---3--:R-:W-:Y:S07]  /*278a0*/  HMMA.16816.F32.BF16 R4, R40.reuse, R48, R4 ;  /* 0x000000302804723c */ /* 0x048fee0000041804 */
[-C--:B------:R-:W-:Y:S01]  /*278b0*/  FFMA.FTZ R48, R104, R3.reuse, -R60 ;  /* 0x0000000368307223 */ /* 0x080fe2000001083c */
[C---:B------:R-:W-:Y:S03]  /*278c0*/  HMMA.16816.F32.BF16 R8, R40.reuse, R50, R8 ;  /* 0x000000322808723c */ /* 0x040fe60000041808 */
[----:B------:R3:W-:Y:S05]  /*278d0*/  MUFU.EX2 R84, R48 ;  /* 0x0000003000547308 */ /* 0x0007ea0000000800 */
[C---:B-1----:R-:W-:Y:S01]  /*278e0*/  HMMA.16816.F32.BF16 R12, R40.reuse, R52, R12 ;  /* 0x00000034280c723c */ /* 0x042fe2000004180c */
[----:B--2---:R-:W1:Y:S06]  /*278f0*/  LDSM.16.MT88.4 R44, [R222+0xf800] ;  /* 0x00f80000de2c783b */ /* 0x004e6c0000004200 */
[-C--:B------:R-:W-:Y:S01]  /*27900*/  FFMA.FTZ R52, R107, R3.reuse, -R62 ;  /* 0x000000036b347223 */ /* 0x080fe2000001083e */
[C---:B------:R-:W-:Y:S03]  /*27910*/  HMMA.16816.F32.BF16 R16, R40.reuse, R54, R16 ;  /* 0x000000362810723c */ /* 0x040fe60000041810 */
[----:B------:R2:W-:Y:S01]  /*27920*/  MUFU.EX2 R78, R52 ;  /* 0x00000034004e7308 */ /* 0x0005e20000000800 */
[----:B---3--:R-:W-:Y:S04]  /*27930*/  FFMA.FTZ R48, R105, R3, -R60 ;  /* 0x0000000369307223 */ /* 0x008fe8000001083c */
[C---:B------:R-:W-:Y:S05]  /*27940*/  HMMA.16816.F32.BF16 R20, R40.reuse, R56, R20 ;  /* 0x000000382814723c */ /* 0x040fea0000041814 */
[----:B------:R3:W3:Y:S02]  /*27950*/  MUFU.EX2 R81, R48 ;  /* 0x0000003000517308 */ /* 0x0006e40000000800 */
[----:B------:R-:W-:Y:S01]  /*27960*/  FFMA.FTZ R57, R2, R211, R250 ;  /* 0x000000d302397223 */ /* 0x000fe200000100fa */
[C---:B------:R-:W-:Y:S04]  /*27970*/  HMMA.16816.F32.BF16 R24, R40.reuse, R58, R24 ;  /* 0x0000003a2818723c */ /* 0x040fe80000041818 */
[-C--:B------:R-:W-:Y:S02]  /*27980*/  FFMA.FTZ R2, R112, R3.reuse, -R60 ;  /* 0x0000000370027223 */ /* 0x080fe4000001083c */
[-C--:B------:R-:W-:Y:S02]  /*27990*/  FFMA.FTZ R56, R111, R3.reuse, -R62 ;  /* 0x000000036f387223 */ /* 0x080fe4000001083e */
[----:B------:R4:W-:Y:S01]  /*279a0*/  MUFU.EX2 R75, R2 ;  /* 0x00000002004b7308 */ /* 0x0009e20000000800 */
[-C--:B--2---:R-:W-:Y:S01]  /*279b0*/  FFMA.FTZ R52, R108, R3.reuse, -R60 ;  /* 0x000000036c347223 */ /* 0x084fe2000001083c */
[C---:B-1----:R-:W-:Y:S08]  /*279c0*/  HMMA.16816.F32.BF16 R28, R40.reuse, R44, R28 ;  /* 0x0000002c281c723c */ /* 0x042ff0000004181c */
[----:B------:R1:W-:Y:S01]  /*279d0*/  MUFU.EX2 R79, R52 ;  /* 0x00000034004f7308 */ /* 0x0003e20000000800 */
[-CC-:B---3--:R-:W-:Y:S03]  /*279e0*/  FFMA.FTZ R48, R106, R3.reuse, -R62.reuse ;  /* 0x000000036a307223 */ /* 0x188fe6000001083e */
[-C--:B------:R-:W-:Y:S01]  /*279f0*/  FFMA.FTZ R44, R110, R3.reuse, -R62 ;  /* 0x000000036e2c7223 */ /* 0x080fe2000001083e */
[----:B------:R-:W-:Y:S05]  /*27a00*/  HMMA.16816.F32.BF16 R32, R40, R46, R32 ;  /* 0x0000002e2820723c */ /* 0x000fea0000041820 */
[----:B------:R2:W3:Y:S01]  /*27a10*/  MUFU.EX2 R80, R48 ;  /* 0x0000003000507308 */ /* 0x0004e20000000800 */
[-CC-:B----4-:R-:W-:Y:S01]  /*27a20*/  FFMA.FTZ R2, R113, R3.reuse, -R60.reuse ;  /* 0x0000000371027223 */ /* 0x190fe2000001083c */
[----:B------:R-:W-:Y:S02]  /*27a30*/  F2FP.BF16.PACK_AB R40, R85, R86 ;  /* 0x000000565528723e */ /* 0x000fe400000010ff */
[----:B-----5:R-:W-:Y:S06]  /*27a40*/  F2FP.BF16.PACK_AB R41, R83, R82 ;  /* 0x000000525329723e */ /* 0x020fec00000010ff */
[----:B------:R4:W-:Y:S01]  /*27a50*/  MUFU.EX2 R76, R44 ;  /* 0x0000002c004c7308 */ /* 0x0009e20000000800 */
[----:B------:R-:W-:Y:S01]  /*27a60*/  F2FP.BF16.PACK_AB R42, R81, R84 ;  /* 0x00000054512a723e */ /* 0x000fe200000010ff */
[----:B-1----:R-:W-:Y:S08]  /*27a70*/  FFMA.FTZ R52, R109, R3, -R60 ;  /* 0x000000036d347223 */ /* 0x002ff0000001083c */
[----:B------:R1:W5:Y:S01]  /*27a80*/  MUFU.EX2 R77, R52 ;  /* 0x00000034004d7308 */ /* 0x0003620000000800 */
[----:B--2---:R-:W2:Y:S01]  /*27a90*/  LDSM.16.MT88.4 R48, [R220+0x10000] ;  /* 0x01000000dc30783b */ /* 0x004ea20000004200 */
[----:B---3--:R-:W-:Y:S08]  /*27aa0*/  F2FP.BF16.PACK_AB R43, R78, R80 ;  /* 0x000000504e2b723e */ /* 0x008ff000000010ff */
[----:B------:R3:W2:Y:S01]  /*27ab0*/  MUFU.EX2 R74, R56 ;  /* 0x00000038004a7308 */ /* 0x0006a20000000800 */
[----:B----4-:R-:W-:Y:S09]  /*27ac0*/  LDSM.16.MT88.4 R44, [R221+0x10000] ;  /* 0x01000000dd2c783b */ /* 0x010ff20000004200 */
[----:B------:R4:W2:Y:S01]  /*27ad0*/  MUFU.EX2 R73, R2 ;  /* 0x0000000200497308 */ /* 0x0008a20000000800 */
[----:B-1----:R-:W1:Y:S01]  /*27ae0*/  LDSM.16.MT88.4 R52, [R223+0x10000] ;  /* 0x01000000df34783b */ /* 0x002e620000004200 */
[----:B---3--:R-:W-:Y:S02]  /*27af0*/  FFMA.FTZ R56, R0, R207, R210 ;  /* 0x000000cf00387223 */ /* 0x008fe400000100d2 */
[----:B------:R-:W-:Y:S02]  /*27b00*/  FADD.FTZ R0, R251, R57 ;  /* 0x00000039fb007221 */ /* 0x000fe40000010000 */
[----:B------:R-:W-:Y:S02]  /*27b10*/  FADD.FTZ R56, R209, R56 ;  /* 0x00000038d1387221 */ /* 0x000fe40000010000 */
[----:B------:R-:W-:Y:S02]  /*27b20*/  FADD.FTZ R0, R252, R0 ;  /* 0x00000000fc007221 */ /* 0x000fe40000010000 */
[----:B------:R-:W-:Y:S02]  /*27b30*/  FADD.FTZ R56, R208, R56 ;  /* 0x00000038d0387221 */ /* 0x000fe40000010000 */
[----:B------:R-:W-:Y:S01]  /*27b40*/  FADD.FTZ R0, R206, R0 ;  /* 0x00000000ce007221 */ /* 0x000fe20000010000 */
[C---:B--2---:R-:W-:Y:S03]  /*27b50*/  HMMA.16816.F32.BF16 R4, R40.reuse, R48, R4 ;  /* 0x000000302804723c */ /* 0x044fe60000041804 */
[----:B----4-:R-:W-:Y:S02]  /*27b60*/  FADD.FTZ R2, R205, R56 ;  /* 0x00000038cd027221 */ /* 0x010fe40000010000 */
        /* <DEDUP_REMOVED lines=8> */
[-CC-:B------:R-:W-:Y:S04]  /*27bf0*/  FFMA.FTZ R57, R114, R3.reuse, -R62.reuse ;  /* 0x0000000372397223 */ /* 0x180fe8000001083e */
[-C--:B------:R-:W-:Y:S01]  /*27c00*/  FFMA.FTZ R53, R115, R3.reuse, -R62 ;  /* 0x0000000373357223 */ /* 0x080fe2000001083e */
[C---:B------:R-:W-:Y:S01]  /*27c10*/  HMMA.16816.F32.BF16 R16, R40.reuse, R54, R16 ;  /* 0x000000362810723c */ /* 0x040fe20000041810 */
[----:B------:R-:W-:Y:S03]  /*27c20*/  MUFU.EX2 R72, R57 ;  /* 0x0000003900487308 */ /* 0x000fe60000000800 */
[----:B------:R-:W-:Y:S02]  /*27c30*/  FADD.FTZ R52, R199, R0 ;  /* 0x00000000c7347221 */ /* 0x000fe40000010000 */
[----:B------:R-:W-:Y:S02]  /*27c40*/  FADD.FTZ R0, R198, R2 ;  /* 0x00000002c6007221 */ /* 0x000fe40000010000 */
[----:B------:R-:W-:Y:S01]  /*27c50*/  FADD.FTZ R2, R197, R52 ;  /* 0x00000034c5027221 */ /* 0x000fe20000010000 */
[C---:B------:R-:W-:Y:S02]  /*27c60*/  HMMA.16816.F32.BF16 R20, R40.reuse, R44, R20 ;  /* 0x0000002c2814723c */ /* 0x040fe40000041814 */
[----:B------:R1:W3:Y:S01]  /*27c70*/  MUFU.EX2 R71, R53 ;  /* 0x0000003500477308 */ /* 0x0002e20000000800 */
[----:B------:R-:W-:Y:S02]  /*27c80*/  FADD.FTZ R2, R195, R2 ;  /* 0x00000002c3027221 */ /* 0x000fe40000010000 */
[----:B------:R-:W-:Y:S02]  /*27c90*/  FADD.FTZ R0, R196, R0 ;  /* 0x00000000c4007221 */ /* 0x000fe40000010000 */
[-C--:B------:R-:W-:Y:S01]  /*27ca0*/  FFMA.FTZ R44, R243, R3.reuse, -R60 ;  /* 0x00000003f32c7223 */ /* 0x080fe2000001083c */
[C---:B------:R-:W-:Y:S04]  /*27cb0*/  HMMA.16816.F32.BF16 R24, R40.reuse, R46, R24 ;  /* 0x0000002e2818723c */ /* 0x040fe80000041818 */
[----:B------:R-:W-:Y:S01]  /*27cc0*/  FADD.FTZ R2, R193, R2 ;  /* 0x00000002c1027221 */ /* 0x000fe20000010000 */
[----:B------:R4:W-:Y:S01]  /*27cd0*/  MUFU.EX2 R70, R44 ;  /* 0x0000002c00467308 */ /* 0x0009e20000000800 */
[----:B------:R-:W-:Y:S02]  /*27ce0*/  FADD.FTZ R0, R194, R0 ;  /* 0x00000000c2007221 */ /* 0x000fe40000010000 */
[C---:B--2---:R-:W-:Y:S04]  /*27cf0*/  HMMA.16816.F32.BF16 R28, R40.reuse, R48, R28 ;  /* 0x00000030281c723c */ /* 0x044fe8000004181c */
[----:B------:R-:W-:Y:S03]  /*27d00*/  FADD.FTZ R0, R230, R0 ;  /* 0x00000000e6007221 */ /* 0x000fe60000010000 */
[----:B------:R-:W-:Y:S01]  /*27d10*/  FFMA.FTZ R48, R246, R3, -R62 ;  /* 0x00000003f6307223 */ /* 0x000fe2000001083e */
[----:B------:R-:W-:Y:S01]  /*27d20*/  HMMA.16816.F32.BF16 R32, R40, R50, R32 ;  /* 0x000000322820723c */ /* 0x000fe20000041820 */
[----:B-1----:R-:W1:Y:S02]  /*27d30*/  LDSM.16.MT88.4 R52, [R220+0x10800] ;  /* 0x01080000dc34783b */ /* 0x002e640000004200 */
[----:B------:R2:W-:Y:S01]  /*27d40*/  MUFU.EX2 R68, R48 ;  /* 0x0000003000447308 */ /* 0x0005e20000000800 */
[----:B------:R-:W-:Y:S03]  /*27d50*/  FADD.FTZ R0, R214, R0 ;  /* 0x00000000d6007221 */ /* 0x000fe60000010000 */
[----:B-----5:R-:W-:Y:S01]  /*27d60*/  F2FP.BF16.PACK_AB R40, R77, R79 ;  /* 0x0000004f4d28723e */ /* 0x020fe200000010ff */
[----:B------:R-:W-:Y:S01]  /*27d70*/  FADD.FTZ R0, R185, R0 ;  /* 0x00000000b9007221 */ /* 0x000fe20000010000 */
[----:B------:R-:W-:Y:S03]  /*27d80*/  F2FP.BF16.PACK_AB R41, R74, R76 ;  /* 0x0000004c4a29723e */ /* 0x000fe600000010ff */
[----:B------:R-:W-:Y:S01]  /*27d90*/  FADD.FTZ R0, R184, R0 ;  /* 0x00000000b8007221 */ /* 0x000fe20000010000 */
[----:B------:R-:W-:Y:S01]  /*27da0*/  F2FP.BF16.PACK_AB R42, R73, R75 ;  /* 0x0000004b492a723e */ /* 0x000fe200000010ff */
[----:B----4-:R-:W-:Y:S01]  /*27db0*/  FADD.FTZ R44, R192, R2 ;  /* 0x00000002c02c7221 */ /* 0x010fe20000010000 */
[----:B---3--:R-:W-:Y:S01]  /*27dc0*/  F2FP.BF16.PACK_AB R43, R71, R72 ;  /* 0x00000048472b723e */ /* 0x008fe200000010ff */
[-C--:B------:R-:W-:Y:S02]  /*27dd0*/  FFMA.FTZ R2, R117, R3.reuse, -R60 ;  /* 0x0000000375027223 */ /* 0x080fe4000001083c */
[----:B------:R-:W-:Y:S02]  /*27de0*/  FADD.FTZ R56, R191, R44 ;  /* 0x0000002cbf387221 */ /* 0x000fe40000010000 */
[----:B------:R3:W4:Y:S01]  /*27df0*/  MUFU.EX2 R69, R2 ;  /* 0x0000000200457308 */ /* 0x0007220000000800 */
[----:B------:R-:W5:Y:S08]  /*27e00*/  LDSM.16.MT88.4 R44, [R223+0x10800] ;  /* 0x01080000df2c783b */ /* 0x000f700000004200 */
[----:B--2---:R-:W2:Y:S01]  /*27e10*/  LDSM.16.MT88.4 R48, [R221+0x10800] ;  /* 0x01080000dd30783b */ /* 0x004ea20000004200 */
[C---:B-1----:R-:W-:Y:S03]  /*27e20*/  HMMA.16816.F32.BF16 R4, R40.reuse, R52, R4 ;  /* 0x000000342804723c */ /* 0x042fe60000041804 */
[----:B---3--:R-:W-:Y:S02]  /*27e30*/  FADD.FTZ R2, R215, R56 ;  /* 0x00000038d7027221 */ /* 0x008fe40000010000 */
[----:B------:R-:W-:Y:S02]  /*27e40*/  FADD.FTZ R56, R181, R0 ;  /* 0x00000000b5387221 */ /* 0x000fe40000010000 */
[----:B------:R-:W-:Y:S01]  /*27e50*/  FADD.FTZ R57, R188, R2 ;  /* 0x00000002bc397221 */ /* 0x000fe20000010000 */
[C---:B------:R-:W-:Y:S04]  /*27e60*/  HMMA.16816.F32.BF16 R8, R40.reuse, R54, R8 ;  /* 0x000000362808723c */ /* 0x040fe80000041808 */
[-C--:B------:R-:W-:Y:S02]  /*27e70*/  FFMA.FTZ R2, R119, R3.reuse, -R62 ;  /* 0x0000000377027223 */ /* 0x080fe4000001083e */
[----:B------:R-:W-:Y:S02]  /*27e80*/  FADD.FTZ R0, R186, R57 ;  /* 0x00000039ba007221 */ /* 0x000fe40000010000 */
[-C--:B------:R-:W-:Y:S01]  /*27e90*/  FFMA.FTZ R52, R247, R3.reuse, -R60 ;  /* 0x00000003f7347223 */ /* 0x080fe2000001083c */
[----:B------:R1:W3:Y:S01]  /*27ea0*/  MUFU.EX2 R67, R2 ;  /* 0x0000000200437308 */ /* 0x0002e20000000800 */
[C---:B-----5:R-:W-:Y:S07]  /*27eb0*/  HMMA.16816.F32.BF16 R12, R40.reuse, R44, R12 ;  /* 0x0000002c280c723c */ /* 0x060fee000004180c */
[-C--:B------:R-:W-:Y:S01]  /*27ec0*/  FFMA.FTZ R44, R122, R3.reuse, -R62 ;  /* 0x000000037a2c7223 */ /* 0x080fe2000001083e */
[C---:B------:R-:W-:Y:S01]  /*27ed0*/  HMMA.16816.F32.BF16 R16, R40.reuse, R46, R16 ;  /* 0x0000002e2810723c */ /* 0x040fe20000041810 */
[----:B------:R5:W-:Y:S07]  /*27ee0*/  MUFU.EX2 R66, R52 ;  /* 0x0000003400427308 */ /* 0x000bee0000000800 */
[C---:B--2---:R-:W-:Y:S03]  /*27ef0*/  HMMA.16816.F32.BF16 R20, R40.reuse, R48, R20 ;  /* 0x000000302814723c */ /* 0x044fe60000041814 */
[----:B------:R2:W-:Y:S01]  /*27f00*/  MUFU.EX2 R64, R44 ;  /* 0x0000002c00407308 */ /* 0x0005e20000000800 */
[----:B-1----:R-:W-:Y:S02]  /*27f10*/  FADD.FTZ R2, R182, R56 ;  /* 0x00000038b6027221 */ /* 0x002fe40000010000 */
[----:B------:R-:W-:Y:S02]  /*27f20*/  FADD.FTZ R56, R187, R0 ;  /* 0x00000000bb387221 */ /* 0x000fe40000010000 */
[C---:B------:R-:W-:Y:S04]  /*27f30*/  HMMA.16816.F32.BF16 R24, R40.reuse, R50, R24 ;  /* 0x000000322818723c */ /* 0x040fe80000041818 */
[----:B------:R-:W-:Y:S02]  /*27f40*/  FADD.FTZ R0, R179, R2 ;  /* 0x00000002b3007221 */ /* 0x000fe40000010000 */
[----:B------:R-:W-:Y:S02]  /*27f50*/  FADD.FTZ R2, R183, R56 ;  /* 0x00000038b7027221 */ /* 0x000fe40000010000 */
[----:B------:R-:W-:Y:S01]  /*27f60*/  FADD.FTZ R0, R176, R0 ;  /* 0x00000000b0007221 */ /* 0x000fe20000010000 */
[----:B-----5:R-:W1:Y:S03]  /*27f70*/  LDSM.16.MT88.4 R52, [R222+0x10800] ;  /* 0x01080000de34783b */ /* 0x020e660000004200 */
[-C--:B------:R-:W-:Y:S02]  /*27f80*/  FFMA.FTZ R56, R121, R3.reuse, -R60 ;  /* 0x0000000379387223 */ /* 0x080fe4000001083c */
[----:B------:R-:W-:Y:S02]  /*27f90*/  FADD.FTZ R0, R175, R0 ;  /* 0x00000000af007221 */ /* 0x000fe40000010000 */
[----:B------:R5:W1:Y:S01]  /*27fa0*/  MUFU.EX2 R65, R56 ;  /* 0x0000003800417308 */ /* 0x000a620000000800 */
[----:B------:R-:W-:Y:S02]  /*27fb0*/  FADD.FTZ R2, R180, R2 ;  /* 0x00000002b4027221 */ /* 0x000fe40000010000 */
[----:B------:R-:W-:Y:S02]  /*27fc0*/  FADD.FTZ R0, R174, R0 ;  /* 0x00000000ae007221 */ /* 0x000fe40000010000 */
[----:B------:R-:W-:Y:S02]  /*27fd0*/  FADD.FTZ R2, R178, R2 ;  /* 0x00000002b2027221 */ /* 0x000fe40000010000 */
[----:B------:R-:W-:Y:S02]  /*27fe0*/  FADD.FTZ R0, R168, R0 ;  /* 0x00000000a8007221 */ /* 0x000fe40000010000 */
[-C--:B------:R-:W-:Y:S02]  /*27ff0*/  FFMA.FTZ R48, R249, R3.reuse, -R60 ;  /* 0x00000003f9307223 */ /* 0x080fe4000001083c */
[----:B--2---:R-:W-:Y:S02]  /*28000*/  FADD.FTZ R44, R170, R0 ;  /* 0x00000000aa2c7221 */ /* 0x004fe40000010000 */
[-C--:B------:R-:W-:Y:S01]  /*28010*/  FFMA.FTZ R0, R248, R3.reuse, -R62 ;  /* 0x00000003f8007223 */ /* 0x080fe2000001083e */
[----:B------:R-:W-:Y:S01]  /*28020*/  MUFU.EX2 R61, R48 ;  /* 0x00000030003d7308 */ /* 0x000fe20000000800 */
[----:B------:R-:W-:Y:S04]  /*28030*/  FADD.FTZ R2, R177, R2 ;  /* 0x00000002b1027221 */ /* 0x000fe80000010000 */
[----:B------:R-:W-:Y:S04]  /*28040*/  FADD.FTZ R2, R173, R2 ;  /* 0x00000002ad027221 */ /* 0x000fe80000010000 */
[----:B-----5:R-:W-:Y:S01]  /*28050*/  FADD.FTZ R56, R172, R2 ;  /* 0x00000002ac387221 */ /* 0x020fe20000010000 */
[----:B------:R2:W5:Y:S01]  /*28060*/  MUFU.EX2 R63, R0 ;  /* 0x00000000003f7308 */ /* 0x0005620000000800 */
[----:B------:R-:W-:Y:S02]  /*28070*/  FADD.FTZ R2, R167, R44 ;  /* 0x0000002ca7027221 */ /* 0x000fe40000010000 */
[----:B------:R-:W-:Y:S01]  /*28080*/  FADD.FTZ R56, R171, R56 ;  /* 0x00000038ab387221 */ /* 0x000fe20000010000 */
[----:B------:R-:W5:Y:S01]  /*28090*/  LDSM.16.MT88.4 R44, [R220+0x11000] ;  /* 0x01100000dc2c783b */ /* 0x000f620000004200 */
[C---:B-1----:R-:W-:Y:S07]  /*280a0*/  HMMA.16816.F32.BF16 R28, R40.reuse, R52, R28 ;  /* 0x00000034281c723c */ /* 0x042fee000004181c */
[-C--:B------:R-:W-:Y:S01]  /*280b0*/  FFMA.FTZ R52, R212, R3.reuse, -R62 ;  /* 0x00000003d4347223 */ /* 0x080fe2000001083e */
[----:B------:R-:W-:Y:S03]  /*280c0*/  HMMA.16816.F32.BF16 R32, R40, R54, R32 ;  /* 0x000000362820723c */ /* 0x000fe60000041820 */
[----:B------:R1:W-:Y:S01]  /*280d0*/  MUFU.EX2 R58, R52 ;  /* 0x00000034003a7308 */ /* 0x0003e20000000800 */
[----:B--2---:R-:W-:Y:S03]  /*280e0*/  FADD.FTZ R0, R165, R2 ;  /* 0x00000002a5007221 */ /* 0x004fe60000010000 */
[----:B----4-:R-:W-:Y:S01]  /*280f0*/  F2FP.BF16.PACK_AB R40, R69, R70 ;  /* 0x000000464528723e */ /* 0x010fe200000010ff */
[----:B------:R-:W-:Y:S01]  /*28100*/  FADD.FTZ R2, R169, R56 ;  /* 0x00000038a9027221 */ /* 0x000fe20000010000 */
[----:B---3--:R-:W-:Y:S03]  /*28110*/  F2FP.BF16.PACK_AB R41, R67, R68 ;  /* 0x000000444329723e */ /* 0x008fe600000010ff */
[----:B------:R-:W-:Y:S01]  /*28120*/  FADD.FTZ R2, R166, R2 ;  /* 0x00000002a6027221 */ /* 0x000fe20000010000 */
[----:B------:R-:W-:Y:S01]  /*28130*/  F2FP.BF16.PACK_AB R42, R65, R66 ;  /* 0x00000042412a723e */ /* 0x000fe200000010ff */
[----:B------:R-:W-:Y:S01]  /*28140*/  FADD.FTZ R0, R163, R0 ;  /* 0x00000000a3007221 */ /* 0x000fe20000010000 */
[----:B-----5:R-:W-:Y:S01]  /*28150*/  F2FP.BF16.PACK_AB R43, R63, R64 ;  /* 0x000000403f2b723e */ /* 0x020fe200000010ff */
[----:B------:R-:W-:Y:S02]  /*28160*/  FADD.FTZ R48, R164, R2 ;  /* 0x00000002a4307221 */ /* 0x000fe40000010000 */
[-C--:B------:R-:W-:Y:S02]  /*28170*/  FFMA.FTZ R2, R125, R3.reuse, -R60 ;  /* 0x000000037d027223 */ /* 0x080fe4000001083c */
        /* <DEDUP_REMOVED lines=9> */
[-CC-:B------:R-:W-:Y:S01]  /*28210*/  FFMA.FTZ R44, R128, R3.reuse, -R60.reuse ;  /* 0x00000003802c7223 */ /* 0x180fe2000001083c */
[C---:B------:R-:W-:Y:S03]  /*28220*/  HMMA.16816.F32.BF16 R8, R40.reuse, R46, R8 ;  /* 0x0000002e2808723c */ /* 0x040fe60000041808 */
[----:B------:R-:W-:Y:S06]  /*28230*/  FFMA.FTZ R60, R129, R3, -R60 ;  /* 0x00000003813c7223 */ /* 0x000fec000001083c */
[----:B------:R-:W-:Y:S03]  /*28240*/  MUFU.EX2 R60, R60 ;  /* 0x0000003c003c7308 */ /* 0x000fe60000000800 */
[----:B--2---:R-:W-:Y:S01]  /*28250*/  FADD.FTZ R2, R162, R56 ;  /* 0x00000038a2027221 */ /* 0x004fe20000010000 */
[----:B---3--:R-:W-:Y:S01]  /*28260*/  F2FP.BF16.PACK_AB R164, R59, R61 ;  /* 0x0000003d3ba4723e */ /* 0x008fe200000010ff */
[----:B------:R-:W-:Y:S02]  /*28270*/  FADD.FTZ R56, R152, R0 ;  /* 0x0000000098387221 */ /* 0x000fe40000010000 */
[----:B------:R-:W-:Y:S02]  /*28280*/  FADD.FTZ R57, R156, R2 ;  /* 0x000000029c397221 */ /* 0x000fe40000010000 */
[-C--:B------:R-:W-:Y:S02]  /*28290*/  FFMA.FTZ R2, R213, R3.reuse, -R62 ;  /* 0x00000003d5027223 */ /* 0x080fe4000001083e */
[----:B------:R-:W-:Y:S02]  /*282a0*/  FADD.FTZ R0, R159, R57 ;  /* 0x000000399f007221 */ /* 0x000fe40000010000 */
[----:B------:R-:W-:Y:S01]  /*282b0*/  FADD.FTZ R56, R151, R56 ;  /* 0x0000003897387221 */ /* 0x000fe20000010000 */
[----:B------:R2:W3:Y:S01]  /*282c0*/  MUFU.EX2 R57, R2 ;  /* 0x0000000200397308 */ /* 0x0004e20000000800 */
[----:B------:R-:W-:Y:S01]  /*282d0*/  FFMA.FTZ R62, R39, R3, -R62 ;  /* 0x00000003273e7223 */ /* 0x000fe2000001083e */
[----:B------:R-:W-:Y:S01]  /*282e0*/  LDSM.16.MT88.4 R156, [R221+0x11800] ;  /* 0x01180000dd9c783b */ /* 0x000fe20000004200 */
[C---:B----4-:R-:W-:Y:S07]  /*282f0*/  HMMA.16816.F32.BF16 R12, R40.reuse, R48, R12 ;  /* 0x00000030280c723c */ /* 0x050fee000004180c */
[----:B------:R-:W4:Y:S01]  /*28300*/  MUFU.EX2 R62, R62 ;  /* 0x0000003e003e7308 */ /* 0x000f220000000800 */
[C---:B------:R-:W-:Y:S08]  /*28310*/  HMMA.16816.F32.BF16 R16, R40.reuse, R50, R16 ;  /* 0x000000322810723c */ /* 0x040ff00000041810 */
[C---:B-1----:R-:W-:Y:S04]  /*28320*/  HMMA.16816.F32.BF16 R20, R40.reuse, R52, R20 ;  /* 0x000000342814723c */ /* 0x042fe80000041814 */
[----:B--2---:R-:W-:Y:S01]  /*28330*/  FADD.FTZ R2, R155, R0 ;  /* 0x000000009b027221 */ /* 0x004fe20000010000 */
[----:B---3--:R-:W-:Y:S01]  /*28340*/  F2FP.BF16.PACK_AB R165, R57, R58 ;  /* 0x0000003a39a5723e */ /* 0x008fe200000010ff */
[----:B------:R-:W-:Y:S02]  /*28350*/  FADD.FTZ R0, R148, R56 ;  /* 0x0000003894007221 */ /* 0x000fe40000010000 */
[----:B------:R-:W-:Y:S01]  /*28360*/  FADD.FTZ R2, R153, R2 ;  /* 0x0000000299027221 */ /* 0x000fe20000010000 */
[----:B------:R1:W2:Y:S01]  /*28370*/  MUFU.EX2 R56, R44 ;  /* 0x0000002c00387308 */ /* 0x0002a20000000800 */
[C---:B------:R-:W-:Y:S03]  /*28380*/  HMMA.16816.F32.BF16 R24, R40.reuse, R54, R24 ;  /* 0x000000362818723c */ /* 0x040fe60000041818 */
[----:B------:R-:W-:Y:S01]  /*28390*/  FADD.FTZ R0, R146, R0 ;  /* 0x0000000092007221 */ /* 0x000fe20000010000 */
[----:B----4-:R-:W-:Y:S01]  /*283a0*/  F2FP.BF16.PACK_AB R167, R62, R38 ;  /* 0x000000263ea7723e */ /* 0x010fe200000010ff */
[----:B------:R-:W-:Y:S02]  /*283b0*/  FADD.FTZ R2, R149, R2 ;  /* 0x0000000295027221 */ /* 0x000fe40000010000 */
[----:B------:R-:W-:Y:S02]  /*283c0*/  FADD.FTZ R0, R147, R0 ;  /* 0x0000000093007221 */ /* 0x000fe40000010000 */
[----:B------:R-:W-:Y:S02]  /*283d0*/  FADD.FTZ R2, R150, R2 ;  /* 0x0000000296027221 */ /* 0x000fe40000010000 */
[----:B------:R-:W-:Y:S01]  /*283e0*/  LDSM.16.MT88.4 R148, [R223+0x11800] ;  /* 0x01180000df94783b */ /* 0x000fe20000004200 */
        /* <DEDUP_REMOVED lines=14> */
[----:B------:R-:W-:Y:S02]  /*284d0*/  FADD.FTZ R0, R131, R0 ;  /* 0x0000000083007221 */ /* 0x000fe40000010000 */
[----:B------:R-:W-:Y:S02]  /*284e0*/  FADD.FTZ R2, R136, R2 ;  /* 0x0000000288027221 */ /* 0x000fe40000010000 */
[----:B------:R-:W-:Y:S02]  /*284f0*/  FADD.FTZ R0, R127, R0 ;  /* 0x000000007f007221 */ /* 0x000fe40000010000 */
        /* <DEDUP_REMOVED lines=62> */
.L_x_4065:
        /* <DEDUP_REMOVED lines=12> */
.L_x_4079:
        /* <DEDUP_REMOVED lines=9> */
.L_x_4080:
[----:B------:R-:W4:Y:S01]  /*28a30*/  S2R R57, SR_TID.X ;  /* 0x0000000000397919 */ /* 0x000f220000002100 */
[----:B---3--:R-:W-:Y:S01]  /*28a40*/  FADD.FTZ R11, R3, R2 ;  /* 0x00000002030b7221 */ /* 0x008fe20000010000 */
[----:B------:R-:W-:Y:S01]  /*28a50*/  FSETP.NE.FTZ.AND P4, PT, R38, RZ, PT ;  /* 0x000000ff2600720b */ /* 0x000fe20003f95000 */
[----:B------:R-:W-:Y:S01]  /*28a60*/  IMAD.MOV.U32 R0, RZ, RZ, 0x3f800000 ;  /* 0x3f800000ff007424 */ /* 0x000fe200078e00ff */
[----:B------:R-:W-:Y:S02]  /*28a70*/  BAR.SYNC.DEFER_BLOCKING 0x0 ;  /* 0x0000000000007b1d */ /* 0x000fe40000010000 */
[----:B------:R-:W-:-:S04]  /*28a80*/  FSETP.NE.FTZ.AND P3, PT, R11, RZ, PT ;  /* 0x000000ff0b00720b */ /* 0x000fc80003f75000 */
[----:B------:R-:W3:Y:S01]  /*28a90*/  LDL.LU R61, [R1+0x20] ;  /* 0x00002000013d7983 */ /* 0x000ee20000300800 */
[----:B----4-:R-:W-:Y:S01]  /*28aa0*/  SHF.R.S32.HI R56, RZ, 0x1f, R57 ;  /* 0x0000001fff387819 */ /* 0x010fe20000011439 */
[----:B-1----:R-:W-:-:S03]  /*28ab0*/  IMAD.MOV.U32 R2, RZ, RZ, 0x3f800000 ;  /* 0x3f800000ff027424 */ /* 0x002fc600078e00ff */
[----:B------:R-:W1:Y:S01]  /*28ac0*/  @P4 MUFU.RCP R0, R38 ;  /* 0x0000002600004308 */ /* 0x000e620000001000 */
[----:B------:R-:W-:Y:S01]  /*28ad0*/  MOV R7, 0x40 ;  /* 0x0000004000077802 */ /* 0x000fe20000000f00 */
[----:B------:R-:W-:Y:S01]  /*28ae0*/  ULDC.64 UR4, c[0x0][0x118] ;  /* 0x0000460000047ab9 */ /* 0x000fe20000000a00 */
[CC--:B------:R-:W-:Y:S01]  /*28af0*/  LEA.HI R4, R56.reuse, R57.reuse, RZ, 0x2 ;  /* 0x0000003938047211 */ /* 0x0c0fe200078f10ff */
[----:B------:R-:W4:Y:S03]  /*28b00*/  LDL.LU R60, [R1+0x2c] ;  /* 0x00002c00013c7983 */ /* 0x000f260000300800 */
[--C-:B------:R-:W-:Y:S01]  /*28b10*/  SHF.R.S32.HI R5, RZ, 0x2, R4.reuse ;  /* 0x00000002ff057819 */ /* 0x100fe20000011404 */
[----:B------:R-:W2:Y:S01]  /*28b20*/  @P3 MUFU.RCP R2, R11 ;  /* 0x0000000b00023308 */ /* 0x000ea20000001000 */
[----:B------:R-:W-:Y:S01]  /*28b30*/  SHF.R.S32.HI R3, RZ, 0x1f, R4 ;  /* 0x0000001fff037819 */ /* 0x000fe20000011404 */
[----:B------:R3:W5:Y:S01]  /*28b40*/  LDL R59, [R1+0x30] ;  /* 0x00003000013b7983 */ /* 0x0007620000100800 */
[----:B------:R-:W-:-:S02]  /*28b50*/  LEA.HI R56, R56, R57, RZ, 0x5 ;  /* 0x0000003938387211 */ /* 0x000fc400078f28ff */
[----:B------:R-:W-:Y:S02]  /*28b60*/  LEA.HI R3, R3, R5, RZ, 0x3 ;  /* 0x0000000503037211 */ /* 0x000fe400078f18ff */
[----:B------:R-:W-:Y:S01]  /*28b70*/  LOP3.LUT R4, R4, 0x1ffffffc, RZ, 0xc0, !PT ;  /* 0x1ffffffc04047812 */ /* 0x000fe200078ec0ff */
[C---:B-1----:R-:W-:Y:S01]  /*28b80*/  FMUL.FTZ R136, R0.reuse, R136 ;  /* 0x0000008800887220 */ /* 0x042fe20000410000 */
[----:B------:R-:W-:Y:S01]  /*28b90*/  LOP3.LUT R3, R3, 0xfffffff8, RZ, 0xc0, !PT ;  /* 0xfffffff803037812 */ /* 0x000fe200078ec0ff */
[C---:B------:R-:W-:Y:S01]  /*28ba0*/  FMUL.FTZ R137, R0.reuse, R137 ;  /* 0x0000008900897220 */ /* 0x040fe20000410000 */
[----:B------:R-:W-:Y:S01]  /*28bb0*/  SHF.R.S32.HI R39, RZ, 0x5, R56 ;  /* 0x00000005ff277819 */ /* 0x000fe20000011438 */
[C---:B------:R-:W-:Y:S01]  /*28bc0*/  FMUL.FTZ R140, R0.reuse, R140 ;  /* 0x0000008c008c7220 */ /* 0x040fe20000410000 */
[----:B------:R-:W-:Y:S01]  /*28bd0*/  IADD3 R3, R5, -R3, RZ ;  /* 0x8000000305037210 */ /* 0x000fe20007ffe0ff */
[----:B------:R-:W-:Y:S01]  /*28be0*/  FMUL.FTZ R141, R0, R141 ;  /* 0x0000008d008d7220 */ /* 0x000fe20000410000 */
[----:B------:R-:W-:Y:S01]  /*28bf0*/  IADD3 R4, -R4, R57, RZ ;  /* 0x0000003904047210 */ /* 0x000fe20007ffe1ff */
[----:B--2---:R-:W-:Y:S01]  /*28c00*/  FMUL.FTZ R139, R2, R139 ;  /* 0x0000008b028b7220 */ /* 0x004fe20000410000 */
[C---:B------:R-:W-:Y:S01]  /*28c10*/  LOP3.LUT R6, R3.reuse, 0x1, RZ, 0xc0, !PT ;  /* 0x0000000103067812 */ /* 0x040fe200078ec0ff */
[C---:B------:R-:W-:Y:S01]  /*28c20*/  IMAD.SHL.U32 R5, R3.reuse, 0x40, RZ ;  /* 0x0000004003057824 */ /* 0x040fe200078e00ff */
[----:B------:R-:W-:Y:S01]  /*28c30*/  R2P PR, R3, 0x6 ;  /* 0x0000000603007804 */ /* 0x000fe20000000000 */
[----:B------:R-:W-:Y:S01]  /*28c40*/  IMAD R4, R39, 0x200, R4 ;  /* 0x0000020027047824 */ /* 0x000fe200078e0204 */
[----:B------:R-:W-:Y:S01]  /*28c50*/  ISETP.NE.U32.AND P0, PT, R6, 0x1, PT ;  /* 0x000000010600780c */ /* 0x000fe20003f05070 */
[----:B------:R-:W-:Y:S01]  /*28c60*/  IMAD.MOV.U32 R6, RZ, RZ, -0x20 ;  /* 0xffffffe0ff067424 */ /* 0x000fe200078e00ff */
[----:B------:R-:W-:Y:S01]  /*28c70*/  LOP3.LUT R5, R5, 0x1c0, RZ, 0xc0, !PT ;  /* 0x000001c005057812 */ /* 0x000fe200078ec0ff */
[C---:B------:R-:W-:Y:S01]  /*28c80*/  FMUL.FTZ R138, R2.reuse, R138 ;  /* 0x0000008a028a7220 */ /* 0x040fe20000410000 */
[----:B------:R-:W-:Y:S01]  /*28c90*/  SEL R7, R7, 0xffffffc0, !P1 ;  /* 0xffffffc007077807 */ /* 0x000fe20004800000 */
[C---:B------:R-:W-:Y:S01]  /*28ca0*/  FMUL.FTZ R143, R2.reuse, R143 ;  /* 0x0000008f028f7220 */ /* 0x040fe20000410000 */
[----:B------:R-:W-:Y:S01]  /*28cb0*/  LEA.HI R5, R5, R5, RZ, 0x1d ;  /* 0x0000000505057211 */ /* 0x000fe200078fe8ff */
[----:B------:R-:W-:Y:S01]  /*28cc0*/  FMUL.FTZ R142, R2, R142 ;  /* 0x0000008e028e7220 */ /* 0x000fe20000410000 */
[----:B------:R-:W-:Y:S01]  /*28cd0*/  SEL R6, R6, 0x20, !P0 ;  /* 0x0000002006067807 */ /* 0x000fe20004000000 */
[----:B------:R-:W-:Y:S01]  /*28ce0*/  FMUL.FTZ R147, R2, R147 ;  /* 0x0000009302937220 */ /* 0x000fe20000410000 */
[----:B------:R-:W-:Y:S01]  /*28cf0*/  LEA R4, R4, R5, 0x1 ;  /* 0x0000000504047211 */ /* 0x000fe200078e08ff */
[----:B------:R-:W-:-:S02]  /*28d00*/  FMUL.FTZ R146, R2, R146 ;  /* 0x0000009202927220 */ /* 0x000fc40000410000 */
[----:B------:R-:W-:Y:S02]  /*28d10*/  FMUL.FTZ R151, R2, R151 ;  /* 0x0000009702977220 */ /* 0x000fe40000410000 */
[----:B------:R-:W-:Y:S01]  /*28d20*/  IMAD.SHL.U32 R3, R4, 0x4, RZ ;  /* 0x0000000404037824 */ /* 0x000fe200078e00ff */
[----:B------:R-:W-:Y:S01]  /*28d30*/  STS.64 [R4.X4], R136 ;  /* 0x0000008804007388 */ /* 0x000fe20000004a00 */
[C---:B------:R-:W-:Y:S02]  /*28d40*/  FMUL.FTZ R150, R2.reuse, R150 ;  /* 0x0000009602967220 */ /* 0x040fe40000410000 */
[C---:B------:R-:W-:Y:S01]  /*28d50*/  FMUL.FTZ R155, R2.reuse, R155 ;  /* 0x0000009b029b7220 */ /* 0x040fe20000410000 */
[----:B------:R1:W-:Y:S01]  /*28d60*/  STS.64 [R4.X4+0x800], R138 ;  /* 0x0008008a04007388 */ /* 0x0003e20000004a00 */
[C---:B------:R-:W-:Y:S02]  /*28d70*/  FMUL.FTZ R154, R2.reuse, R154 ;  /* 0x0000009a029a7220 */ /* 0x040fe40000410000 */
[----:B------:R-:W-:-:S02]  /*28d80*/  FMUL.FTZ R159, R2, R159 ;  /* 0x0000009f029f7220 */ /* 0x000fc40000410000 */
[C---:B------:R-:W-:Y:S02]  /*28d90*/  FMUL.FTZ R158, R2.reuse, R158 ;  /* 0x0000009e029e7220 */ /* 0x040fe40000410000 */
[C---:B------:R-:W-:Y:S02]  /*28da0*/  FMUL.FTZ R163, R2.reuse, R163 ;  /* 0x000000a302a37220 */ /* 0x040fe40000410000 */
[C---:B------:R-:W-:Y:S02]  /*28db0*/  FMUL.FTZ R162, R2.reuse, R162 ;  /* 0x000000a202a27220 */ /* 0x040fe40000410000 */
[C---:B------:R-:W-:Y:S02]  /*28dc0*/  FMUL.FTZ R167, R2.reuse, R167 ;  /* 0x000000a702a77220 */ /* 0x040fe40000410000 */
[----:B------:R-:W-:Y:S01]  /*28dd0*/  FMUL.FTZ R166, R2, R166 ;  /* 0x000000a602a67220 */ /* 0x000fe20000410000 */
[----:B------:R-:W-:Y:S01]  /*28de0*/  IADD3 R2, R3, R6, RZ ;  /* 0x0000000603027210 */ /* 0x000fe20007ffe0ff */
[----:B------:R-:W-:-:S02]  /*28df0*/  FMUL.FTZ R144, R0, R144 ;  /* 0x0000009000907220 */ /* 0x000fc40000410000 */
[C---:B------:R-:W-:Y:S02]  /*28e00*/  FMUL.FTZ R145, R0.reuse, R145 ;  /* 0x0000009100917220 */ /* 0x040fe40000410000 */
[C---:B------:R-:W-:Y:S01]  /*28e10*/  FMUL.FTZ R148, R0.reuse, R148 ;  /* 0x0000009400947220 */ /* 0x040fe20000410000 */
[----:B------:R-:W-:Y:S01]  /*28e20*/  STS.64 [R2], R140 ;  /* 0x0000008c02007388 */ /* 0x000fe20000000a00 */
[C---:B------:R-:W-:Y:S02]  /*28e30*/  FMUL.FTZ R149, R0.reuse, R149 ;  /* 0x0000009500957220 */ /* 0x040fe40000410000 */
[C---:B------:R-:W-:Y:S01]  /*28e40*/  FMUL.FTZ R152, R0.reuse, R152 ;  /* 0x0000009800987220 */ /* 0x040fe20000410000 */
[----:B------:R2:W-:Y:S01]  /*28e50*/  STS.64 [R2+0x800], R142 ;  /* 0x0008008e02007388 */ /* 0x0005e20000000a00 */
[C---:B------:R-:W-:Y:S02]  /*28e60*/  FMUL.FTZ R153, R0.reuse, R153 ;  /* 0x0000009900997220 */ /* 0x040fe40000410000 */
[----:B------:R-:W-:Y:S01]  /*28e70*/  FMUL.FTZ R156, R0, R156 ;  /* 0x0000009c009c7220 */ /* 0x000fe20000410000 */
[----:B-1----:R-:W-:Y:S01]  /*28e80*/  IADD3 R4, R2, R7, RZ ;  /* 0x0000000702047210 */ /* 0x002fe20007ffe0ff */
[----:B------:R-:W-:-:S02]  /*28e90*/  FMUL.FTZ R157, R0, R157 ;  /* 0x0000009d009d7220 */ /* 0x000fc40000410000 */
[C---:B------:R-:W-:Y:S02]  /*28ea0*/  FMUL.FTZ R160, R0.reuse, R160 ;  /* 0x000000a000a07220 */ /* 0x040fe40000410000 */
[C---:B------:R-:W-:Y:S02]  /*28eb0*/  FMUL.FTZ R161, R0.reuse, R161 ;  /* 0x000000a100a17220 */ /* 0x040fe40000410000 */
[C---:B------:R-:W-:Y:S02]  /*28ec0*/  FMUL.FTZ R164, R0.reuse, R164 ;  /* 0x000000a400a47220 */ /* 0x040fe40000410000 */
[----:B------:R-:W-:Y:S01]  /*28ed0*/  FMUL.FTZ R165, R0, R165 ;  /* 0x000000a500a57220 */ /* 0x000fe20000410000 */
[C---:B------:R-:W-:Y:S01]  /*28ee0*/  IADD3 R0, R3.reuse, 0x80, RZ ;  /* 0x0000008003007810 */ /* 0x040fe20007ffe0ff */
[C---:B------:R-:W-:Y:S01]  /*28ef0*/  IMAD.IADD R5, R3.reuse, 0x1, R7 ;  /* 0x0000000103057824 */ /* 0x040fe200078e0207 */
[----:B------:R-:W-:-:S04]  /*28f00*/  @P2 IADD3 R0, R3, -0x80, RZ ;  /* 0xffffff8003002810 */ /* 0x000fc80007ffe0ff */
[----:B------:R-:W-:Y:S01]  /*28f10*/  STS.64 [R5], R144 ;  /* 0x0000009005007388 */ /* 0x000fe20000000a00 */
[----:B------:R-:W-:-:S03]  /*28f20*/  IADD3 R3, R7, R0, RZ ;  /* 0x0000000007037210 */ /* 0x000fc60007ffe0ff */
[----:B------:R-:W-:Y:S01]  /*28f30*/  STS.64 [R5+0x800], R146 ;  /* 0x0008009205007388 */ /* 0x000fe20000000a00 */
[----:B--2---:R-:W-:-:S03]  /*28f40*/  IMAD.IADD R2, R6, 0x1, R0 ;  /* 0x0000000106027824 */ /* 0x004fc600078e0200 */
[----:B------:R-:W-:Y:S04]  /*28f50*/  STS.64 [R4], R148 ;  /* 0x0000009404007388 */ /* 0x000fe80000000a00 */
[----:B------:R-:W-:Y:S04]  /*28f60*/  STS.64 [R4+0x800], R150 ;  /* 0x0008009604007388 */ /* 0x000fe80000000a00 */
[----:B------:R-:W-:Y:S04]  /*28f70*/  STS.64 [R0], R152 ;  /* 0x0000009800007388 */ /* 0x000fe80000000a00 */
[----:B------:R1:W-:Y:S04]  /*28f80*/  STS.64 [R0+0x800], R154 ;  /* 0x0008009a00007388 */ /* 0x0003e80000000a00 */
[----:B------:R-:W-:Y:S04]  /*28f90*/  STS.64 [R2], R156 ;  /* 0x0000009c02007388 */ /* 0x000fe80000000a00 */
[----:B------:R2:W-:Y:S04]  /*28fa0*/  STS.64 [R2+0x800], R158 ;  /* 0x0008009e02007388 */ /* 0x0005e80000000a00 */
[----:B------:R-:W-:Y:S04]  /*28fb0*/  STS.64 [R3], R160 ;  /* 0x000000a003007388 */ /* 0x000fe80000000a00 */
[----:B------:R-:W-:Y:S01]  /*28fc0*/  STS.64 [R3+0x800], R162 ;  /* 0x000800a203007388 */ /* 0x000fe20000000a00 */
[----:B-1----:R-:W-:-:S05]  /*28fd0*/  IMAD.IADD R0, R7, 0x1, R2 ;  /* 0x0000000107007824 */ /* 0x002fca00078e0202 */
[----:B------:R-:W-:Y:S04]  /*28fe0*/  STS.64 [R0], R164 ;  /* 0x000000a400007388 */ /* 0x000fe80000000a00 */
[----:B------:R1:W-:Y:S04]  /*28ff0*/  STS.64 [R0+0x800], R166 ;  /* 0x000800a600007388 */ /* 0x0003e80000000a00 */
[----:B------:R1:W3:Y:S04]  /*29000*/  LD.E.64 R52, [R8.64+0xb0] ;  /* 0x0000b00408347980 */ /* 0x0002e8000c101b00 */
[----:B------:R1:W4:Y:S04]  /*29010*/  LD.E R7, [R8.64+0x60] ;  /* 0x0000600408077980 */ /* 0x000328000c101900 */
[----:B------:R1:W5:Y:S04]  /*29020*/  LD.E R54, [R8.64+0xcc] ;  /* 0x0000cc0408367980 */ /* 0x000368000c101900 */
[----:B------:R1:W5:Y:S04]  /*29030*/  LD.E.64 R14, [R8.64+0x78] ;  /* 0x00007804080e7980 */ /* 0x000368000c101b00 */
[----:B------:R1:W5:Y:S01]  /*29040*/  LD.E.64 R12, [R8.64+0xa8] ;  /* 0x0000a804080c7980 */ /* 0x000362000c101b00 */
[----:B------:R-:W-:Y:S03]  /*29050*/  BSSY B0, `(.L_x_4077) ;  /* 0x0000042000007945 */ /* 0x000fe60003800000 */
[----:B------:R-:W2:Y:S04]  /*29060*/  S2R R58, SR_CTAID.X ;  /* 0x00000000003a7919 */ /* 0x000ea80000002500 */
[----:B-1----:R-:W1:Y:S01]  /*29070*/  S2R R8, SR_TID.X ;  /* 0x0000000000087919 */ /* 0x002e620000002100 */
[----:B------:R-:W-:Y:S01]  /*29080*/  IMAD.MOV.U32 R9, RZ, RZ, -0x800000 ;  /* 0xff800000ff097424 */ /* 0x000fe200078e00ff */
[----:B-1----:R-:W-:-:S04]  /*29090*/  SHF.R.S32.HI R5, RZ, 0x1f, R8 ;  /* 0x0000001fff057819 */ /* 0x002fc80000011408 */
[----:B--2---:R-:W-:-:S04]  /*290a0*/  LEA.HI R2, R5, R8, RZ, 0x4 ;  /* 0x0000000805027211 */ /* 0x004fc800078f20ff */
[----:B------:R-:W-:Y:S02]  /*290b0*/  LOP3.LUT R0, R2, 0xfffffff0, RZ, 0xc0, !PT ;  /* 0xfffffff002007812 */ /* 0x000fe400078ec0ff */
[----:B------:R-:W-:Y:S02]  /*290c0*/  SHF.R.S32.HI R6, RZ, 0x4, R2 ;  /* 0x00000004ff067819 */ /* 0x000fe40000011402 */
[----:B------:R-:W-:-:S03]  /*290d0*/  IADD3 R10, -R0, R8, RZ ;  /* 0x00000008000a7210 */ /* 0x000fc60007ffe1ff */
[----:B------:R-:W-:Y:S01]  /*290e0*/  IMAD.SHL.U32 R0, R6, 0x40, RZ ;  /* 0x0000004006007824 */ /* 0x000fe200078e00ff */
[----:B------:R-:W-:-:S04]  /*290f0*/  LEA.HI R3, R10, R10, RZ, 0x1 ;  /* 0x0000000a0a037211 */ /* 0x000fc800078f08ff */
[----:B------:R-:W-:Y:S02]  /*29100*/  LOP3.LUT R0, R0, 0x1c0, RZ, 0xc0, !PT ;  /* 0x000001c000007812 */ /* 0x000fe400078ec0ff */
[----:B------:R-:W-:-:S04]  /*29110*/  SHF.L.U32 R2, R3, 0x2, RZ ;  /* 0x0000000203027819 */ /* 0x000fc800000006ff */
[----:B------:R-:W-:Y:S02]  /*29120*/  LOP3.LUT R4, R0, 0x38, R2, 0xf8, !PT ;  /* 0x0000003800047812 */ /* 0x000fe400078ef802 */
[----:B------:R-:W-:Y:S02]  /*29130*/  LOP3.LUT R2, R3, 0xffffffe, RZ, 0xc0, !PT ;  /* 0x0ffffffe03027812 */ /* 0x000fe400078ec0ff */
[----:B------:R-:W-:Y:S02]  /*29140*/  SHF.R.U32.HI R0, RZ, 0x3, R0 ;  /* 0x00000003ff007819 */ /* 0x000fe40000011600 */
[----:B------:R-:W-:Y:S01]  /*29150*/  SHF.R.S32.HI R3, RZ, 0x1f, R39 ;  /* 0x0000001fff037819 */ /* 0x000fe20000011427 */
[----:B------:R-:W-:Y:S01]  /*29160*/  IMAD.IADD R2, R10, 0x1, -R2 ;  /* 0x000000010a027824 */ /* 0x000fe200078e0a02 */
[----:B------:R-:W-:Y:S02]  /*29170*/  LOP3.LUT R0, R4, R0, RZ, 0x3c, !PT ;  /* 0x0000000004007212 */ /* 0x000fe400078e3cff */
[----:B------:R-:W1:Y:S01]  /*29180*/  @P4 MUFU.LG2 R4, R38 ;  /* 0x0000002600044308 */ /* 0x000e620000000c00 */
[----:B------:R-:W-:-:S02]  /*29190*/  LEA.HI R3, R3, R39, RZ, 0x2 ;  /* 0x0000002703037211 */ /* 0x000fc400078f10ff */
[----:B------:R-:W-:Y:S01]  /*291a0*/  LEA R0, R2, R0, 0x2 ;  /* 0x0000000002007211 */ /* 0x000fe200078e10ff */
[----:B------:R-:W-:Y:S01]  /*291b0*/  BAR.SYNC.DEFER_BLOCKING 0x0 ;  /* 0x0000000000007b1d */ /* 0x000fe20000010000 */
[----:B------:R-:W-:Y:S02]  /*291c0*/  LOP3.LUT R2, R56, 0xffffffe0, RZ, 0xc0, !PT ;  /* 0xffffffe038027812 */ /* 0x000fe400078ec0ff */
[----:B------:R-:W-:Y:S02]  /*291d0*/  LOP3.LUT R3, R3, 0xffffffc, RZ, 0xc0, !PT ;  /* 0x0ffffffc03037812 */ /* 0x000fe400078ec0ff */
[----:B------:R-:W-:-:S03]  /*291e0*/  IADD3 R2, -R2, R57, RZ ;  /* 0x0000003902027210 */ /* 0x000fc60007ffe1ff */
[----:B------:R-:W-:Y:S01]  /*291f0*/  IMAD.IADD R3, R39, 0x1, -R3 ;  /* 0x0000000127037824 */ /* 0x000fe200078e0a03 */
[----:B------:R-:W-:Y:S01]  /*29200*/  LOP3.LUT P0, RZ, R2, 0x3, RZ, 0xc0, !PT ;  /* 0x0000000302ff7812 */ /* 0x000fe2000780c0ff */
[----:B-1----:R-:W-:Y:S01]  /*29210*/  @P4 FMUL.FTZ R4, R4, 0.69314718246459960938 ;  /* 0x3f31721804044820 */ /* 0x002fe20000410000 */
        /* <DEDUP_REMOVED lines=8> */
[----:B--2---:R-:W-:-:S02]  /*292a0*/  LEA.HI R0, R5, R8, RZ, 0x5 ;  /* 0x0000000805007211 */ /* 0x004fc400078f28ff */
[----:B------:R-:W2:Y:S02]  /*292b0*/  @P3 MUFU.LG2 R5, R11 ;  /* 0x0000000b00053308 */ /* 0x000ea40000000c00 */
[----:B------:R-:W-:-:S05]  /*292c0*/  LOP3.LUT R0, R0, 0xffffffe0, RZ, 0xc0, !PT ;  /* 0xffffffe000007812 */ /* 0x000fca00078ec0ff */
[----:B------:R-:W-:-:S05]  /*292d0*/  IMAD.IADD R0, R8, 0x1, -R0 ;  /* 0x0000000108007824 */ /* 0x000fca00078e0a00 */
[----:B------:R-:W-:-:S04]  /*292e0*/  SHF.R.S32.HI R8, RZ, 0x1f, R0 ;  /* 0x0000001fff087819 */ /* 0x000fc80000011400 */
[----:B------:R-:W-:Y:S01]  /*292f0*/  LEA.HI R0, R8, R0, RZ, 0x2 ;  /* 0x0000000008007211 */ /* 0x000fe200078f10ff */
[----:B--2---:R-:W-:Y:S01]  /*29300*/  @P3 FMUL.FTZ R5, R5, 0.69314718246459960938 ;  /* 0x3f31721805053820 */ /* 0x004fe20000410000 */
[----:B------:R-:W-:Y:S02]  /*29310*/  SHF.L.U32 R11, R58, 0x6, RZ ;  /* 0x000000063a0b7819 */ /* 0x000fe400000006ff */
[----:B------:R-:W-:Y:S01]  /*29320*/  SHF.R.S32.HI R0, RZ, 0x2, R0 ;  /* 0x00000002ff007819 */ /* 0x000fe20000011400 */
[-C--:B-----5:R-:W-:Y:S01]  /*29330*/  @P3 FFMA.FTZ R9, R36, R55.reuse, R5 ;  /* 0x0000003724093223 */ /* 0x0a0fe20000010005 */
[----:B------:R-:W-:Y:S01]  /*29340*/  MOV R8, 0xff800000 ;  /* 0xff80000000087802 */ /* 0x000fe20000000f00 */
[----:B------:R-:W-:Y:S01]  /*29350*/  @P4 FFMA.FTZ R8, R37, R55, R4 ;  /* 0x0000003725084223 */ /* 0x000fe20000010004 */
[----:B------:R-:W-:Y:S01]  /*29360*/  LEA R0, R3, R0, 0x4 ;  /* 0x0000000003007211 */ /* 0x000fe200078e20ff */
        /* <DEDUP_REMOVED lines=16> */
.L_x_4078:
[----:B-1----:R-:W-:Y:S05]  /*29470*/  BSYNC B0 ;  /* 0x0000000000007941 */ /* 0x002fea0003800000 */
.L_x_4077:
[----:B------:R-:W-:Y:S01]  /*29480*/  IMAD.SHL.U32 R2, R10, 0x4, RZ ;  /* 0x000000040a027824 */ /* 0x000fe200078e00ff */
[----:B------:R-:W-:Y:S01]  /*29490*/  IADD3 R8, R6, 0x10, RZ ;  /* 0x0000001006087810 */ /* 0x000fe20007ffe0ff */
[----:B------:R-:W-:Y:S01]  /*294a0*/  IMAD R0, R4, R54, RZ ;  /* 0x0000003604007224 */ /* 0x000fe200078e02ff */
[----:B------:R-:W-:Y:S01]  /*294b0*/  IADD3 R7, R6, 0x18, RZ ;  /* 0x0000001806077810 */ /* 0x000fe20007ffe0ff */
[----:B------:R-:W-:Y:S01]  /*294c0*/  IMAD R4, R58, -0x40, R59 ;  /* 0xffffffc03a047824 */ /* 0x000fe200078e023b */
[----:B------:R-:W-:Y:S01]  /*294d0*/  SHF.R.S32.HI R3, RZ, 0x1f, R2 ;  /* 0x0000001fff037819 */ /* 0x000fe20000011402 */
[----:B------:R-:W-:Y:S01]  /*294e0*/  ULDC.64 UR4, c[0x0][0x118] ;  /* 0x0000460000047ab9 */ /* 0x000fe20000000a00 */
[----:B------:R-:W-:-:S02]  /*294f0*/  IADD3 R9, R6, 0x8, RZ ;  /* 0x0000000806097810 */ /* 0x000fc40007ffe0ff */
[-C--:B------:R-:W-:Y:S01]  /*29500*/  ISETP.GE.AND P5, PT, R8, R4.reuse, PT ;  /* 0x000000040800720c */ /* 0x080fe20003fa6270 */
[C---:B------:R-:W-:Y:S01]  /*29510*/  IMAD.WIDE R2, R6.reuse, 0x40, R2 ;  /* 0x0000004006027825 */ /* 0x040fe200078e0202 */
[----:B------:R-:W-:Y:S02]  /*29520*/  ISETP.GE.AND P4, PT, R7, R4, PT ;  /* 0x000000040700720c */ /* 0x000fe40003f86270 */
[----:B------:R-:W-:Y:S02]  /*29530*/  IADD3 R8, R6, 0x20, RZ ;  /* 0x0000002006087810 */ /* 0x000fe40007ffe0ff */
[----:B------:R-:W-:Y:S02]  /*29540*/  IADD3 R5, P0, R0, R2, RZ ;  /* 0x0000000200057210 */ /* 0x000fe40007f1e0ff */
[----:B------:R-:W-:Y:S02]  /*29550*/  IADD3 R7, R6, 0x28, RZ ;  /* 0x0000002806077810 */ /* 0x000fe40007ffe0ff */
[----:B------:R-:W-:-:S02]  /*29560*/  LEA.HI.X.SX32 R3, R0, R3, 0x1, P0 ;  /* 0x0000000300037211 */ /* 0x000fc400000f0eff */
[C---:B------:R-:W-:Y:S02]  /*29570*/  LEA R2, P0, R5.reuse, R14, 0x2 ;  /* 0x0000000e05027211 */ /* 0x040fe400078010ff */
[C---:B------:R-:W-:Y:S02]  /*29580*/  IADD3 R0, R6.reuse, 0x30, RZ ;  /* 0x0000003006007810 */ /* 0x040fe40007ffe0ff */
[----:B------:R-:W-:Y:S01]  /*29590*/  LEA.HI.X R3, R5, R15, R3, 0x2, P0 ;  /* 0x0000000f05037211 */ /* 0x000fe200000f1403 */
[----:B------:R-:W-:Y:S01]  /*295a0*/  IMAD.MOV.U32 R5, RZ, RZ, 0x0 ;  /* 0x00000000ff057424 */ /* 0x000fe200078e00ff */
[-C--:B------:R-:W-:Y:S02]  /*295b0*/  ISETP.GE.AND P0, PT, R6, R4.reuse, PT ;  /* 0x000000040600720c */ /* 0x080fe40003f06270 */
[----:B------:R-:W-:Y:S01]  /*295c0*/  ISETP.GE.AND P1, PT, R0, R4, PT ;  /* 0x000000040000720c */ /* 0x000fe20003f26270 */
[----:B------:R1:W-:Y:S01]  /*295d0*/  @!P5 ST.E.128 [R2.64+0x1000], R40 ;  /* 0x001000280200d985 */ /* 0x0003e2000c101d04 */
[----:B------:R-:W-:-:S02]  /*295e0*/  IADD3 R0, R6, 0x38, RZ ;  /* 0x0000003806007810 */ /* 0x000fc40007ffe0ff */
[-C--:B------:R-:W-:Y:S01]  /*295f0*/  ISETP.GE.AND P6, PT, R9, R4.reuse, PT ;  /* 0x000000040900720c */ /* 0x080fe20003fc6270 */
[----:B------:R1:W-:Y:S01]  /*29600*/  @!P4 ST.E.128 [R2.64+0x1800], R32 ;  /* 0x001800200200c985 */ /* 0x0003e2000c101d04 */
[-C--:B------:R-:W-:Y:S02]  /*29610*/  ISETP.GE.AND P3, PT, R8, R4.reuse, PT ;  /* 0x000000040800720c */ /* 0x080fe40003f66270 */
[-C--:B------:R-:W-:Y:S02]  /*29620*/  ISETP.GE.AND P2, PT, R7, R4.reuse, PT ;  /* 0x000000040700720c */ /* 0x080fe40003f46270 */
[----:B------:R-:W-:Y:S01]  /*29630*/  MOV R11, 0x1f0 ;  /* 0x000001f0000b7802 */ /* 0x000fe20000000f00 */
[----:B------:R1:W-:Y:S04]  /*29640*/  @!P0 ST.E.64 [R2.64], R48 ;  /* 0x0000003002008985 */ /* 0x0003e8000c101b04 */
[----:B------:R1:W-:Y:S01]  /*29650*/  @!P0 ST.E.64 [R2.64+0x8], R50 ;  /* 0x0000083202008985 */ /* 0x0003e2000c101b04 */
[----:B------:R-:W-:Y:S01]  /*29660*/  ISETP.GE.AND P0, PT, R0, R4, PT ;  /* 0x000000040000720c */ /* 0x000fe20003f06270 */
[----:B------:R-:W-:-:S02]  /*29670*/  IMAD.MOV.U32 R4, RZ, RZ, R11 ;  /* 0x000000ffff047224 */ /* 0x000fc400078e000b */
[----:B------:R1:W-:Y:S04]  /*29680*/  @!P6 ST.E.128 [R2.64+0x800], R44 ;  /* 0x0008002c0200e985 */ /* 0x0003e8000c101d04 */
[----:B------:R1:W-:Y:S04]  /*29690*/  @!P3 ST.E.128 [R2.64+0x2000], R28 ;  /* 0x0020001c0200b985 */ /* 0x0003e8000c101d04 */
[----:B------:R1:W-:Y:S04]  /*296a0*/  @!P2 ST.E.128 [R2.64+0x2800], R24 ;  /* 0x002800180200a985 */ /* 0x0003e8000c101d04 */
[----:B------:R1:W-:Y:S01]  /*296b0*/  @!P1 ST.E.128 [R2.64+0x3000], R20 ;  /* 0x0030001402009985 */ /* 0x0003e2000c101d04 */
[----:B------:R-:W-:Y:S05]  /*296c0*/  @P0 RET.REL.NODEC R4 `(_ZN5flash24flash_fwd_splitkv_kernelI23Flash_fwd_kernel_traitsILi64ELi64ELi256ELi4ELb0ELb0EN7cutlass10bfloat16_tE19Flash_kernel_traitsILi64ELi64ELi256ELi4ES3_EELb1ELb0ELb0ELb0ELb1ELb1ELb1ELb1EEEvNS_16Flash_fwd_paramsE) ;  /* 0xfffd693004000950 */ /* 0x000fea0003c3ffff */
[----:B------:R-:W-:Y:S02]  /*296d0*/  ULDC.64 UR4, c[0x0][0x118] ;  /* 0x0000460000047ab9 */ /* 0x000fe40000000a00 */
[----:B------:R2:W-:Y:S02]  /*296e0*/  ST.E.128 [R2.64+0x3800], R16 ;  /* 0x0038001002007985 */ /* 0x0005e4000c101d04 */
[----:B-12---:R-:W-:-:S02]  /*296f0*/  MOV R2, R11 ;  /* 0x0000000b00027202 */ /* 0x006fc40000000f00 */
[----:B------:R-:W-:-:S04]  /*29700*/  MOV R3, 0x0 ;  /* 0x0000000000037802 */ /* 0x000fc80000000f00 */
[----:B------:R-:W-:Y:S05]  /*29710*/  RET.REL.NODEC R2 `(_ZN5flash24flash_fwd_splitkv_kernelI23Flash_fwd_kernel_traitsILi64ELi64ELi256ELi4ELb0ELb0EN7cutlass10bfloat16_tE19Flash_kernel_traitsILi64ELi64ELi256ELi4ES3_EELb1ELb0ELb0ELb0ELb1ELb1ELb1ELb1EEEvNS_16Flash_fwd_paramsE) ;  /* 0xfffd68e002007950 */ /* 0x000fea0003c3ffff */
.L_x_4075:
[----:B-1----:R1:W5:Y:S01]  /*29720*/  LDL R0, [R1+0x8] ;  /* 0x0000080001007983 */ /* 0x0023620000100800 */
[----:B------:R-:W-:Y:S02]  /*29730*/  MOV R3, 0x2 ;  /* 0x0000000200037802 */ /* 0x000fe40000000f00 */
[----:B------:R-:W-:Y:S02]  /*29740*/  MOV R4, 0x29760 ;  /* 0x0002976000047802 */ /* 0x000fe40000000f00 */
[----:B-12--5:R-:W-:Y:S05]  /*29750*/  CALL.REL.NOINC `($__internal_23_$__cuda_sm70_shflsync_bfly_p) ;  /* 0x0000011000007944 */ /* 0x026fea0003c00000 */
[----:B-12---:R-:W-:Y:S01]  /*29760*/  MOV R0, R3 ;  /* 0x0000000300007202 */ /* 0x006fe20000000f00 */
[----:B------:R-:W-:Y:S05]  /*29770*/  BRA `(.L_x_4079) ;  /* 0xfffff22000007947 */ /* 0x000fea000383ffff */
.L_x_4076:
[----:B------:R-:W-:Y:S02]  /*29780*/  MOV R3, 0x1 ;  /* 0x0000000100037802 */ /* 0x000fe40000000f00 */
[----:B------:R-:W-:Y:S02]  /*29790*/  MOV R4, 0x297b0 ;  /* 0x000297b000047802 */ /* 0x000fe40000000f00 */
[----:B--2--5:R-:W-:Y:S05]  /*297a0*/  CALL.REL.NOINC `($__internal_23_$__cuda_sm70_shflsync_bfly_p) ;  /* 0x000000c000007944 */ /* 0x024fea0003c00000 */
[----:B--2---:R-:W-:Y:S02]  /*297b0*/  FADD.FTZ R38, R0, R3 ;  /* 0x0000000300267221 */ /* 0x004fe40000010000 */
[----:B-1----:R1:W5:Y:S01]  /*297c0*/  LDL R0, [R1+0x4] ;  /* 0x0000040001007983 */ /* 0x0023620000100800 */
[----:B------:R-:W-:Y:S02]  /*297d0*/  MOV R3, 0x2 ;  /* 0x0000000200037802 */ /* 0x000fe40000000f00 */
[----:B------:R-:W-:-:S02]  /*297e0*/  MOV R4, 0x29800 ;  /* 0x0002980000047802 */ /* 0x000fc40000000f00 */
[----:B-1---5:R-:W-:Y:S05]  /*297f0*/  CALL.REL.NOINC `($__internal_23_$__cuda_sm70_shflsync_bfly_p) ;  /* 0x0000007000007944 */ /* 0x022fea0003c00000 */
[----:B-1----:R-:W3:Y:S01]  /*29800*/  LDL.LU R0, [R1+0x4] ;  /* 0x0000040001007983 */ /* 0x002ee20000300800 */
[----:B------:R-:W-:Y:S01]  /*29810*/  MOV R4, 0x29860 ;  /* 0x0002986000047802 */ /* 0x000fe20000000f00 */
[----:B--23--:R-:W-:Y:S01]  /*29820*/  FADD.FTZ R2, R0, R3 ;  /* 0x0000000300027221 */ /* 0x00cfe20000010000 */
[----:B------:R-:W-:-:S04]  /*29830*/  MOV R3, 0x1 ;  /* 0x0000000100037802 */ /* 0x000fc80000000f00 */
[----:B------:R-:W-:Y:S02]  /*29840*/  MOV R0, R2 ;  /* 0x0000000200007202 */ /* 0x000fe40000000f00 */
[----:B------:R-:W-:Y:S05]  /*29850*/  CALL.REL.NOINC `($__internal_23_$__cuda_sm70_shflsync_bfly_p) ;  /* 0x0000001000007944 */ /* 0x000fea0003c00000 */
[----:B-12---:R-:W-:Y:S05]  /*29860*/  BRA `(.L_x_4080) ;  /* 0xfffff1c000007947 */ /* 0x006fea000383ffff */
        .weak           $__internal_23_$__cuda_sm70_shflsync_bfly_p
        .type           $__internal_23_$__cuda_sm70_shflsync_bfly_p,@function
        .size           $__internal_23_$__cuda_sm70_shflsync_bfly_p,(.L_x_7831 - $__internal_23_$__cuda_sm70_shflsync_bfly_p)
$__internal_23_$__cuda_sm70_shflsync_bfly_p:
[----:B------:R-:W-:Y:S01]  /*29870*/  MOV R5, 0x0 ;  /* 0x0000000000057802 */ /* 0x000fe20000000f00 */
[----:B------:R-:W-:Y:S04]  /*29880*/  WARPSYNC R6 ;  /* 0x0000000600007348 */ /* 0x000fe80003800000 */
[----:B------:R1:W2:Y:S01]  /*29890*/  SHFL.BFLY PT, R3, R0, R3, R7 ;  /* 0x0c00000300037389 */ /* 0x0002a200000e0007 */
[----:B------:R-:W-:Y:S05]  /*298a0*/  RET.REL.NODEC R4 `(_ZN5flash24flash_fwd_splitkv_kernelI23Flash_fwd_kernel_traitsILi64ELi64ELi256ELi4ELb0ELb0EN7cutlass10bfloat16_tE19Flash_kernel_traitsILi64ELi64ELi256ELi4ES3_EELb1ELb0ELb0ELb0ELb1ELb1ELb1ELb1EEEvNS_16Flash_fwd_paramsE) ;  /* 0xfffd675004007950 */ /* 0x000fea0003c3ffff */
.L_x_4081:
        /* <DEDUP_REMOVED lines=13> */
.L_x_7831:


//--------------------- .text._ZN5flash24flash_fwd_splitkv_kernelI23Flash_fwd_kernel_traitsILi64ELi64ELi256ELi4ELb0ELb0EN7cutlass10bfloat16_tE19Flash_kernel_traitsILi64ELi64ELi256ELi4ES3_EELb1ELb0ELb1ELb0ELb0ELb0ELb1ELb1EEEvNS_16Flash_fwd_paramsE --------------------------
	.section	.text._ZN5flash24flash_fwd_splitkv_kernelI23Flash_fwd_kernel_traitsILi64ELi64ELi256ELi4ELb0ELb0EN7cutlass10bfloat16_tE19Flash_kernel_traitsILi64ELi64ELi256ELi4ES3_EELb1ELb0ELb1ELb0ELb0ELb0ELb1ELb1EEEvNS_16Flash_fwd_paramsE,"ax",@progbits
	.sectioninfo	@"SHI_REGISTERS=255"
	.align	128
        .global         _ZN5flash24flash_fwd_splitkv_kernelI23Flash_fwd_kernel_traitsILi64ELi64ELi256ELi4ELb0ELb0EN7cutlass10bfloat16_tE19Flash_kernel_traitsILi64ELi64ELi256ELi4ES3_EELb1ELb0ELb1ELb0ELb0ELb0ELb1ELb1EEEvNS_16Flash_fwd_paramsE
        .type           _ZN5flash24flash_fwd_splitkv_kernelI23Flash_fwd_kernel_traitsILi64ELi64ELi256ELi4ELb0ELb0EN7cutlass10bfloat16_tE19Flash_kernel_traitsILi64ELi64ELi256ELi4ES3_EELb1ELb0ELb1ELb0ELb0ELb0ELb1ELb1EEEvNS_16Flash_fwd_paramsE,@function
        .size           _ZN5flash24flash_fwd_splitkv_kernelI23Flash_fwd_kernel_traitsILi64ELi64ELi256ELi4ELb0ELb0EN7cutlass10bfloat16_tE19Flash_kernel_traitsILi64ELi64ELi256ELi4ES3_EELb1ELb0ELb1ELb0ELb0ELb0ELb1ELb1EEEvNS_16Flash_fwd_paramsE,(.L_x_7833 - _ZN5flash24flash_fwd_splitkv_kernelI23Flash_fwd_kernel_traitsILi64ELi64ELi256ELi4ELb0ELb0EN7cutlass10bfloat16_tE19Flash_kernel_traitsILi64ELi64ELi256ELi4ES3_EELb1ELb0ELb1ELb0ELb0ELb0ELb1ELb1EEEvNS_16Flash_fwd_paramsE)
        .other          _ZN5flash24flash_fwd_splitkv_kernelI23Flash_fwd_kernel_traitsILi64ELi64ELi256ELi4ELb0ELb0EN7cutlass10bfloat16_tE19Flash_kernel_traitsILi64ELi64ELi256ELi4ES3_EELb1ELb0ELb1ELb0ELb0ELb0ELb1ELb1EEEvNS_16Flash_fwd_paramsE,@"STO_CUDA_ENTRY STV_DEFAULT"
_ZN5flash24flash_fwd_splitkv_kernelI23Flash_fwd_kernel_traitsILi64ELi64ELi256ELi4ELb0ELb0EN7cutlass10bfloat16_tE19Flash_kernel_traitsILi64ELi64ELi256ELi4ES3_EELb1ELb0ELb1ELb0ELb0ELb0ELb1ELb1EEEvNS_16Flash_fwd_paramsE:
.text._ZN5flash24flash_fwd_splitkv_kernelI23Flash_fwd_kernel_traitsILi64ELi64ELi256ELi4ELb0ELb0EN7cutlass10bfloat16_tE19Flash_kernel_traitsILi64ELi64ELi256ELi4ES3_EELb1ELb0ELb1ELb0ELb0ELb0ELb1ELb1EEEvNS_16Flash_fwd_paramsE:
        /* <DEDUP_REMOVED lines=30> */
[----:B-1-3--:R-:W-:Y:S05]  /*01e0*/  CALL.REL.NOINC `($_ZN5flash24flash_fwd_splitkv_kernelI23Flash_fwd_kernel_traitsILi64ELi64ELi256ELi4ELb0ELb0EN7cutlass10bfloat16_tE19Flash_kernel_traitsILi64ELi64ELi256ELi4ES3_EELb1ELb0ELb1ELb0ELb0ELb0ELb1ELb1EEEvNS_16Flash_fwd_paramsE$_ZN5flash30compute_attn_1rowblock_splitkvI23Flash_fwd_kernel_traitsILi64ELi64ELi256ELi4ELb0ELb0EN7cutlass10bfloat16_tE19Flash_kernel_traitsILi64ELi64ELi256ELi4ES3_EELb1ELb0ELb1ELb0ELb0ELb0ELb1ELb1ENS_16Flash_fwd_paramsEEEvRKT8_iiiii) ;  /* 0x0000002000007944 */ /* 0x00afea0003c00000 */
[----:B------:R-:W-:Y:S05]  /*01f0*/  BSYNC B3 ;  /* 0x0000000000037941 */ /* 0x000fea0003800000 */
.L_x_4082:
[----:B------:R-:W-:Y:S05]  /*0200*/  EXIT ;  /* 0x000000000000794d */ /* 0x000fea0003800000 */
        .type           $_ZN5flash24flash_fwd_splitkv_kernelI23Flash_fwd_kernel_traitsILi64ELi64ELi256ELi4ELb0ELb0EN7cutlass10bfloat16_tE19Flash_kernel_traitsILi64ELi64ELi256ELi4ES3_EELb1ELb0ELb1ELb0ELb0ELb0ELb1ELb1EEEvNS_16Flash_fwd_paramsE$_ZN5flash30compute_attn_1rowblock_splitkvI23Flash_fwd_kernel_traitsILi64ELi64ELi256ELi4ELb0ELb0EN7cutlass10bfloat16_tE19Flash_kernel_traitsILi64ELi64ELi256ELi4ES3_EELb1ELb0ELb1ELb0ELb0ELb0ELb1ELb1ENS_16Flash_fwd_paramsEEEvRKT8_iiiii,@function
        .size           $_ZN5flash24flash_fwd_splitkv_kernelI23Flash_fwd_kernel_traitsILi64ELi64ELi256ELi4ELb0ELb0EN7cutlass10bfloat16_tE19Flash_kernel_traitsILi64ELi64ELi256ELi4ES3_EELb1ELb0ELb1ELb0ELb0ELb0ELb1ELb1EEEvNS_16Flash_fwd_paramsE$_ZN5flash30compute_attn_1rowblock_splitkvI23Flash_fwd_kernel_traitsILi64ELi64ELi256ELi4ELb0ELb0EN7cutlass10bfloat16_tE19Flash_kernel_traitsILi64ELi64ELi256ELi4ES3_EELb1ELb0ELb1ELb0ELb0ELb0ELb1ELb1ENS_16Flash_fwd_paramsEEEvRKT8_iiiii,($__internal_24_$__cuda_sm70_shflsync_bfly_p - $_ZN5flash24flash_fwd_splitkv_kernelI23Flash_fwd_kernel_traitsILi64ELi64ELi256ELi4ELb0ELb0EN7cutlass10bfloat16_tE19Flash_kernel_traitsILi64ELi64ELi256ELi4ES3_EELb1ELb0ELb1ELb0ELb0ELb0ELb1ELb1EEEvNS_16Flash_fwd_paramsE$_ZN5flash30compute_attn_1rowblock_splitkvI23Flash_fwd_kernel_traitsILi64ELi64ELi256ELi4ELb0ELb0EN7cutlass10bfloat16_tE19Flash_kernel_traitsILi64ELi64ELi256ELi4ES3_EELb1ELb0ELb1ELb0ELb0ELb0ELb1ELb1ENS_16Flash_fwd_paramsEEEvRKT8_iiiii)
$_ZN5flash24flash_fwd_splitkv_kernelI23Flash_fwd_kernel_traitsILi64ELi64ELi256ELi4ELb0ELb0EN7cutlass10bfloat16_tE19Flash_kernel_traitsILi64ELi64ELi256ELi4ES3_EELb1ELb0ELb1ELb0ELb0ELb0ELb1ELb1EEEvNS_16Flash_fwd_paramsE$_ZN5flash30compute_attn_1rowblock_splitkvI23Flash_fwd_kernel_traitsILi64ELi64ELi256ELi4ELb0ELb0EN7cutlass10bfloat16_tE19Flash_kernel_traitsILi64ELi64ELi256ELi4ES3_EELb1ELb0ELb1ELb0ELb0ELb0ELb1ELb1ENS_16Flash_fwd_paramsEEEvRKT8_iiiii:
        /* <DEDUP_REMOVED lines=21> */
.L_x_4084:
[----:B------:R-:W-:Y:S05]  /*0360*/  BSYNC B0 ;  /* 0x0000000000007941 */ /* 0x000fea0003800000 */
.L_x_4083:
        /* <DEDUP_REMOVED lines=18> */
.L_x_4086:
[----:B------:R3:W5:Y:S02]  /*0490*/  LD.E R0, [R156.64+0xb8] ;  /* 0x0000b8069c007980 */ /* 0x000764000c101900 */
.L_x_4087:
[----:B------:R-:W-:Y:S05]  /*04a0*/  BSYNC B0 ;  /* 0x0000000000007941 */ /* 0x000fea0003800000 */
.L_x_4085:
        /* <DEDUP_REMOVED lines=10> */
.L_x_4089:
[----:B------:R-:W4:Y:S01]  /*0550*/  LD.E.64 R2, [R156.64+0x108] ;  /* 0x000108069c027980 */ /* 0x000f22000c101b00 */
[----:B------:R-:W-:Y:S01]  /*0560*/  BSSY B0, `(.L_x_4091) ;  /* 0x0000006000007945 */ /* 0x000fe20003800000 */
[----:B------:R-:W-:Y:S01]  /*0570*/  IMAD.MOV.U32 R0, RZ, RZ, RZ ;  /* 0x000000ffff007224 */ /* 0x000fe200078e00ff */
[----:B----4-:R-:W-:-:S04]  /*0580*/  ISETP.NE.U32.AND P0, PT, R2, RZ, PT ;  /* 0x000000ff0200720c */ /* 0x010fc80003f05070 */
[----:B------:R-:W-:-:S13]  /*0590*/  ISETP.NE.AND.EX P0, PT, R3, RZ, PT, P0 ;  /* 0x000000ff0300720c */ /* 0x000fda0003f05300 */
[----:B------:R-:W-:Y:S05]  /*05a0*/  @!P0 BRA `(.L_x_4092) ;  /* 0x0000001000008947 */ /* 0x000fea0003800000 */
[----:B------:R4:W5:Y:S02]  /*05b0*/  LD.E R0, [R156.64+0xbc] ;  /* 0x0000bc069c007980 */ /* 0x000964000c101900 */
.L_x_4092:
[----:B------:R-:W-:Y:S05]  /*05c0*/  BSYNC B0 ;  /* 0x0000000000007941 */ /* 0x000fea0003800000 */
.L_x_4091:
[----:B-----5:R-:W-:Y:S02]  /*05d0*/  IADD3 R248, R139, R0, RZ ;  /* 0x000000008bf87210 */ /* 0x020fe40007ffe0ff */
.L_x_4090:
[----:B------:R-:W-:Y:S05]  /*05e0*/  BSYNC B1 ;  /* 0x0000000000017941 */ /* 0x000fea0003800000 */
.L_x_4088:
[----:B------:R-:W5:Y:S01]  /*05f0*/  S2R R36, SR_CTAID.X ;  /* 0x0000000000247919 */ /* 0x000f620000002500 */
[----:B------:R-:W-:Y:S01]  /*0600*/  MOV R15, 0x1f0 ;  /* 0x000001f0000f7802 */ /* 0x000fe20000000f00 */
[----:B------:R-:W-:-:S03]  /*0610*/  IMAD.MOV.U32 R3, RZ, RZ, 0x0 ;  /* 0x00000000ff037424 */ /* 0x000fc600078e00ff */
[----:B------:R-:W-:Y:S01]  /*0620*/  MOV R2, R15 ;  /* 0x0000000f00027202 */ /* 0x000fe20000000f00 */
[----:B-----5:R-:W-:-:S05]  /*0630*/  IMAD.SHL.U32 R10, R36, 0x40, RZ ;  /* 0x00000040240a7824 */ /* 0x020fca00078e00ff */
[----:B------:R-:W-:-:S13]  /*0640*/  ISETP.GT.AND P0, PT, R13, R10, PT ;  /* 0x0000000a0d00720c */ /* 0x000fda0003f04270 */
[----:B------:R-:W-:Y:S05]  /*0650*/  @!P0 RET.REL.NODEC R2 `(_ZN5flash24flash_fwd_splitkv_kernelI23Flash_fwd_kernel_traitsILi64ELi64ELi256ELi4ELb0ELb0EN7cutlass10bfloat16_tE19Flash_kernel_traitsILi64ELi64ELi256ELi4ES3_EELb1ELb0ELb1ELb0ELb0ELb0ELb1ELb1EEEvNS_16Flash_fwd_paramsE) ;  /* 0xfffff9a002008950 */ /* 0x000fea0003c3ffff */
        /* <DEDUP_REMOVED lines=137> */
[----:B------:R-:W-:Y:S05]  /*0ef0*/  @P0 RET.REL.NODEC R2 `(_ZN5flash24flash_fwd_splitkv_kernelI23Flash_fwd_kernel_traitsILi64ELi64ELi256ELi4ELb0ELb0EN7cutlass10bfloat16_tE19Flash_kernel_traitsILi64ELi64ELi256ELi4ES3_EELb1ELb0ELb1ELb0ELb0ELb0ELb1ELb1EEEvNS_16Flash_fwd_paramsE) ;  /* 0xfffff10002000950 */ /* 0x000fea0003c3ffff */
[----:B---3--:R-:W-:Y:S02]  /*0f00*/  MOV R0, 0xff800000 ;  /* 0xff80000000007802 */ /* 0x008fe40000000f00 */
[----:B------:R-:W-:Y:S02]  /*0f10*/  MOV R2, R15 ;  /* 0x0000000f00027202 */ /* 0x000fe40000000f00 */
[----:B------:R-:W-:Y:S01]  /*0f20*/  MOV R3, 0x0 ;  /* 0x0000000000037802 */ /* 0x000fe20000000f00 */
[----:B------:R1:W-:Y:S03]  /*0f30*/  ST.E [R4.64+0xe0], R0 ;  /* 0x0000e00004007985 */ /* 0x0003e6000c101906 */
[----:B------:R-:W-:Y:S05]  /*0f40*/  RET.REL.NODEC R2 `(_ZN5flash24flash_fwd_splitkv_kernelI23Flash_fwd_kernel_traitsILi64ELi64ELi256ELi4ELb0ELb0EN7cutlass10bfloat16_tE19Flash_kernel_traitsILi64ELi64ELi256ELi4ES3_EELb1ELb0ELb1ELb0ELb0ELb0ELb1ELb1EEEvNS_16Flash_fwd_paramsE) ;  /* 0xfffff0b002007950 */ /* 0x000fea0003c3ffff */
.L_x_4093:
        /* <DEDUP_REMOVED lines=70> */
[----:B------:R-:W-:Y:S02]  /*13b0*/  IABS R13, R37 ;  /* 0x00000025000d7213 */ /* 0x000fe40000000000 */
[----:B------:R-:W-:Y:S01]  /*13c0*/  IABS R16, R12 ;  /* 0x0000000c00107213 */ /* 0x000fe20000000000 */
[----:B-1----:R-:W-:Y:S01]  /*13d0*/  IMAD.MOV R0, RZ, RZ, -R3 ;  /* 0x000000ffff007224 */ /* 0x002fe200078e0a03 */
[----:B------:R-:W-:-:S03]  /*13e0*/  MOV R2, RZ ;  /* 0x000000ff00027202 */ /* 0x000fc60000000f00 */
        /* <DEDUP_REMOVED lines=16> */
[----:B--2---:R1:W-:Y:S02]  /*14f0*/  STL.64 [R1+0x10], R20 ;  /* 0x0000101401007387 */ /* 0x0043e40000100a00 */
[----:B------:R-:W-:Y:S02]  /*1500*/  SHF.R.S32.HI R22, RZ, 0x1f, R14 ;  /* 0x0000001fff167819 */ /* 0x000fe4000001140e */
[----:B------:R-:W-:-:S04]  /*1510*/  MOV R0, R2 ;  /* 0x0000000200007202 */ /* 0x000fc80000000f00 */
        /* <DEDUP_REMOVED lines=25> */
.L_x_4095:
        /* <DEDUP_REMOVED lines=38> */
[----:B------:R-:W-:Y:S02]  /*1910*/  @P3 IMAD R13, R193, R4, RZ ;  /* 0x00000004c10d3224 */ /* 0x000fe400078e02ff */
[----:B------:R-:W-:Y:S01]  /*1920*/  @!P3 IMAD.WIDE.U32 R2, R6, R10, R2 ;  /* 0x0000000a0602b225 */ /* 0x000fe200078e0002 */
[----:B------:R-:W-:-:S03]  /*1930*/  @!P0 IADD3 R0, R0, -R20, RZ ;  /* 0x8000001400008210 */ /* 0x000fc60007ffe0ff */
[----:B------:R-:W-:Y:S01]  /*1940*/  @P3 IMAD.WIDE.U32 R4, R192, R4, RZ ;  /* 0x00000004c0043225 */ /* 0x000fe200078e00ff */
[----:B------:R-:W-:-:S03]  /*1950*/  @!P3 MOV R4, R2 ;  /* 0x000000020004b202 */ /* 0x000fc60000000f00 */
[----:B------:R-:W-:Y:S01]  /*1960*/  @!P3 IMAD R7, R6, R12, R7 ;  /* 0x0000000c0607b224 */ /* 0x000fe200078e0207 */
[----:B------:R-:W-:Y:S01]  /*1970*/  ISETP.GE.U32.AND P2, PT, R0, R20, PT ;  /* 0x000000140000720c */ /* 0x000fe20003f46070 */
[----:B------:R-:W-:Y:S01]  /*1980*/  @P3 IMAD.IADD R6, R5, 0x1, R13 ;  /* 0x0000000105063824 */ /* 0x000fe200078e020d */
[----:B------:R-:W-:Y:S01]  /*1990*/  @!P3 SHF.R.S32.HI R0, RZ, 0x1f, R11 ;  /* 0x0000001fff00b819 */ /* 0x000fe2000001140b */
[----:B------:R-:W-:Y:S01]  /*19a0*/  @!P3 IMAD.IADD R6, R3, 0x1, R7 ;  /* 0x000000010306b824 */ /* 0x000fe200078e0207 */
[----:B------:R-:W-:Y:S01]  /*19b0*/  LOP3.LUT R2, R37, R9, RZ, 0x3c, !PT ;  /* 0x0000000925027212 */ /* 0x000fe200078e3cff */
[----:B------:R-:W-:-:S03]  /*19c0*/  @!P3 IMAD R3, R23, R11, RZ ;  /* 0x0000000b1703b224 */ /* 0x000fc600078e02ff */
[----:B------:R-:W-:Y:S01]  /*19d0*/  ISETP.GE.AND P1, PT, R2, RZ, PT ;  /* 0x000000ff0200720c */ /* 0x000fe20003f26270 */
[----:B------:R-:W-:Y:S01]  /*19e0*/  @!P3 IMAD R0, R0, R21, R3 ;  /* 0x000000150000b224 */ /* 0x000fe200078e0203 */
[----:B------:R-:W-:Y:S01]  /*19f0*/  MOV R2, R4 ;  /* 0x0000000400027202 */ /* 0x000fe20000000f00 */
[-C--:B------:R-:W-:Y:S02]  /*1a00*/  IMAD R5, R193, R19.reuse, RZ ;  /* 0x00000013c1057224 */ /* 0x080fe400078e02ff */
[----:B------:R-:W-:Y:S01]  /*1a10*/  IMAD.MOV.U32 R3, RZ, RZ, R6 ;  /* 0x000000ffff037224 */ /* 0x000fe200078e0006 */
[----:B------:R-:W-:Y:S01]  /*1a20*/  @!P0 IADD3 R8, R8, 0x1, RZ ;  /* 0x0000000108088810 */ /* 0x000fe20007ffe0ff */
[----:B------:R-:W-:Y:S01]  /*1a30*/  IMAD R5, R22, R192, R5 ;  /* 0x000000c016057224 */ /* 0x000fe200078e0205 */
[----:B------:R-:W-:Y:S01]  /*1a40*/  ISETP.NE.AND P0, PT, R9, RZ, PT ;  /* 0x000000ff0900720c */ /* 0x000fe20003f05270 */
[----:B------:R-:W-:Y:S01]  /*1a50*/  IMAD.WIDE.U32 R2, R192, R19, R2 ;  /* 0x00000013c0027225 */ /* 0x000fe200078e0002 */
[----:B------:R-:W-:-:S03]  /*1a60*/  @P2 IADD3 R8, R8, 0x1, RZ ;  /* 0x0000000108082810 */ /* 0x000fc60007ffe0ff */
[----:B------:R-:W-:Y:S01]  /*1a70*/  @!P3 IMAD.WIDE.U32 R6, R21, R11, RZ ;  /* 0x0000000b1506b225 */ /* 0x000fe200078e00ff */
[----:B------:R-:W-:Y:S02]  /*1a80*/  IADD3 R5, R3, R5, RZ ;  /* 0x0000000503057210 */ /* 0x000fe40007ffe0ff */
[----:B------:R-:W-:Y:S02]  /*1a90*/  MOV R4, R2 ;  /* 0x0000000200047202 */ /* 0x000fe40000000f00 */
[----:B------:R-:W-:Y:S01]  /*1aa0*/  @!P3 IADD3 R3, R7, R0, RZ ;  /* 0x000000000703b210 */ /* 0x000fe20007ffe0ff */
[----:B------:R-:W-:Y:S01]  /*1ab0*/  IMAD.MOV.U32 R0, RZ, RZ, R8 ;  /* 0x000000ffff007224 */ /* 0x000fe200078e0008 */
[----:B------:R-:W-:Y:S01]  /*1ac0*/  @!P3 MOV R2, R6 ;  /* 0x000000060002b202 */ /* 0x000fe20000000f00 */
[----:B------:R-:W-:Y:S01]  /*1ad0*/  @!P3 IMAD R7, R15, R10, RZ ;  /* 0x0000000a0f07b224 */ /* 0x000fe200078e02ff */
[----:B------:R-:W-:Y:S01]  /*1ae0*/  @!P3 SHF.R.S32.HI R6, RZ, 0x1f, R10 ;  /* 0x0000001fff06b819 */ /* 0x000fe2000001140a */
[----:B------:R-:W-:Y:S01]  /*1af0*/  @!P1 IMAD.MOV R0, RZ, RZ, -R0 ;  /* 0x000000ffff009224 */ /* 0x000fe200078e0a00 */
[----:B------:R-:W-:-:S02]  /*1b00*/  @!P0 LOP3.LUT R0, RZ, R9, RZ, 0x33, !PT ;  /* 0x00000009ff008212 */ /* 0x000fc400078e33ff */
[----:B------:R-:W-:Y:S01]  /*1b10*/  @P3 IADD3 R8, R11, R18, RZ ;  /* 0x000000120b083210 */ /* 0x000fe20007ffe0ff */
[----:B------:R-:W-:Y:S01]  /*1b20*/  @!P3 IMAD R12, R14, R6, R7 ;  /* 0x000000060e0cb224 */ /* 0x000fe200078e0207 */
[----:B------:R-:W-:Y:S01]  /*1b30*/  SHF.R.S32.HI R26, RZ, 0x1f, R0 ;  /* 0x0000001fff1a7819 */ /* 0x000fe20000011400 */
[----:B------:R-:W-:-:S04]  /*1b40*/  @!P3 IMAD.WIDE.U32 R6, R14, R10, R2 ;  /* 0x0000000a0e06b225 */ /* 0x000fc800078e0002 */
[----:B------:R-:W-:Y:S02]  /*1b50*/  IMAD R10, R17, R0, RZ ;  /* 0x00000000110a7224 */ /* 0x000fe400078e02ff */
[-C--:B------:R-:W-:Y:S02]  /*1b60*/  @P3 IMAD R11, R23, R8.reuse, RZ ;  /* 0x00000008170b3224 */ /* 0x080fe400078e02ff */
[----:B------:R-:W-:-:S04]  /*1b70*/  @P3 IMAD.WIDE.U32 R8, R21, R8, RZ ;  /* 0x0000000815083225 */ /* 0x000fc800078e00ff */
        /* <DEDUP_REMOVED lines=9> */
.L_x_4096:
[----:B-1----:R-:W-:Y:S05]  /*1c10*/  BSYNC B0 ;  /* 0x0000000000007941 */ /* 0x002fea0003800000 */
.L_x_4094:
[----:B------:R-:W2:Y:S04]  /*1c20*/  LDL R30, [R1+0x10] ;  /* 0x00001000011e7983 */ /* 0x000ea80000100800 */
[----:B------:R-:W3:Y:S01]  /*1c30*/  LDL R32, [R1+0x14] ;  /* 0x0000140001207983 */ /* 0x000ee20000100800 */
[----:B------:R-:W-:-:S03]  /*1c40*/  ISETP.NE.AND P1, PT, R27, -0x1, PT ;  /* 0xffffffff1b00780c */ /* 0x000fc60003f25270 */
[----:B------:R-:W4:Y:S04]  /*1c50*/  LD.E.64 R4, [R156.64+0x30] ;  /* 0x000030069c047980 */ /* 0x000f28000c101b00 */
[----:B------:R-:W4:Y:S04]  /*1c60*/  LD.E.64 R12, [R156.64+0x48] ;  /* 0x000048069c0c7980 */ /* 0x000f28000c101b00 */
[----:B------:R-:W4:Y:S04]  /*1c70*/  LD.E.64 R16, [R156.64+0x8] ;  /* 0x000008069c107980 */ /* 0x000f28000c101b00 */
[----:B------:R-:W4:Y:S04]  /*1c80*/  @!P1 LD.E.64 R6, [R156.64+0x18] ;  /* 0x000018069c069980 */ /* 0x000f28000c101b00 */
        /* <DEDUP_REMOVED lines=12> */
[----:B------:R-:W-:-:S03]  /*1d50*/  IMAD.SHL.U32 R8, R78, 0x40, RZ ;  /* 0x000000404e087824 */ /* 0x000fc600078e00ff */
[----:B------:R-:W-:Y:S02]  /*1d60*/  IADD3.X R3, R155, R9, RZ, P0, !PT ;  /* 0x000000099b037210 */ /* 0x000fe400007fe4ff */
[----:B------:R-:W-:Y:S01]  /*1d70*/  LOP3.LUT R8, R8, 0x1c0, RZ, 0xc0, !PT ;  /* 0x000001c008087812 */ /* 0x000fe200078ec0ff */
[----:B-----5:R-:W-:-:S04]  /*1d80*/  IMAD R10, R25, R18, RZ ;  /* 0x00000012190a7224 */ /* 0x020fc800078e02ff */
[----:B------:R-:W-:Y:S01]  /*1d90*/  IMAD R10, R26, R24, R10 ;  /* 0x000000181a0a7224 */ /* 0x000fe200078e020a */
[----:B------:R-:W-:Y:S02]  /*1da0*/  SHF.R.S32.HI R241, RZ, 0x1f, R33 ;  /* 0x0000001ffff17819 */ /* 0x000fe40000011421 */
[----:B------:R-:W-:Y:S02]  /*1db0*/  SHF.R.S32.HI R247, RZ, 0x1f, R37 ;  /* 0x0000001ffff77819 */ /* 0x000fe40000011425 */
[----:B------:R-:W-:Y:S01]  /*1dc0*/  SHF.R.S32.HI R79, RZ, 0x1f, R78 ;  /* 0x0000001fff4f7819 */ /* 0x000fe2000001144e */
[----:B------:R-:W-:Y:S01]  /*1dd0*/  IMAD.MOV.U32 R190, RZ, RZ, 0x20 ;  /* 0x00000020ffbe7424 */ /* 0x000fe200078e00ff */
[C---:B------:R-:W-:Y:S01]  /*1de0*/  SHF.L.U64.HI R196, R192.reuse, 0x4, R193 ;  /* 0x00000004c0c47819 */ /* 0x040fe200000102c1 */
[----:B------:R-:W-:Y:S02]  /*1df0*/  IMAD.SHL.U32 R152, R192, 0x10, RZ ;  /* 0x00000010c0987824 */ /* 0x000fe400078e00ff */
[----:B--2---:R-:W-:-:S02]  /*1e00*/  IMAD R0, R22, R30, RZ ;  /* 0x0000001e16007224 */ /* 0x004fc400078e02ff */
[----:B------:R-:W-:-:S04]  /*1e10*/  IMAD.WIDE.U32 R2, R14, R30, R2 ;  /* 0x0000001e0e027225 */ /* 0x000fc800078e0002 */
[----:B---3--:R-:W-:Y:S01]  /*1e20*/  IMAD R9, R14, R32, R0 ;  /* 0x000000200e097224 */ /* 0x008fe200078e0200 */
[----:B------:R-:W-:Y:S02]  /*1e30*/  LOP3.LUT R0, R8, 0x38, R154, 0xf8, !PT ;  /* 0x0000003808007812 */ /* 0x000fe400078ef89a */
[----:B------:R-:W-:Y:S01]  /*1e40*/  SHF.R.U32.HI R8, RZ, 0x3, R8 ;  /* 0x00000003ff087819 */ /* 0x000fe20000011608 */
[----:B------:R-:W-:Y:S01]  /*1e50*/  IMAD.IADD R3, R3, 0x1, R9 ;  /* 0x0000000103037824 */ /* 0x000fe200078e0209 */
[----:B------:R-:W-:Y:S02]  /*1e60*/  LEA.HI R9, R29, R34, RZ, 0x6 ;  /* 0x000000221d097211 */ /* 0x000fe400078f30ff */
[----:B------:R-:W-:Y:S01]  /*1e70*/  LOP3.LUT R8, R0, R8, RZ, 0x3c, !PT ;  /* 0x0000000800087212 */ /* 0x000fe200078e3cff */
[----:B------:R-:W-:-:S04]  /*1e80*/  IMAD.WIDE.U32 R2, R18, R24, R2 ;  /* 0x0000001812027225 */ /* 0x000fc800078e0002 */
[----:B------:R-:W-:Y:S02]  /*1e90*/  IMAD.SHL.U32 R0, R9, 0x8, RZ ;  /* 0x0000000809007824 */ /* 0x000fe400078e00ff */
[----:B------:R-:W-:Y:S02]  /*1ea0*/  IMAD.IADD R11, R3, 0x1, R10 ;  /* 0x00000001030b7824 */ /* 0x000fe400078e020a */
[----:B------:R-:W-:Y:S01]  /*1eb0*/  IMAD.MOV.U32 R10, RZ, RZ, R2 ;  /* 0x000000ffff0a7224 */ /* 0x000fe200078e0002 */
[----:B------:R-:W-:Y:S01]  /*1ec0*/  LOP3.LUT R244, R8, 0xfffffe00, R0, 0xf8, !PT ;  /* 0xfffffe0008f47812 */ /* 0x000fe200078ef800 */
[----:B----4-:R-:W-:Y:S01]  /*1ed0*/  @P1 IMAD.WIDE.U32 R8, R4, R27, RZ ;  /* 0x0000001b04081225 */ /* 0x010fe200078e00ff */
[----:B------:R-:W-:Y:S02]  /*1ee0*/  @P1 MOV R200, R4 ;  /* 0x0000000400c81202 */ /* 0x000fe40000000f00 */
[----:B------:R-:W-:Y:S01]  /*1ef0*/  LEA.HI R22, R29, R34, RZ, 0x4 ;  /* 0x000000221d167211 */ /* 0x000fe200078f20ff */
[----:B------:R-:W-:-:S02]  /*1f00*/  @!P1 IMAD R0, R7, R33, RZ ;  /* 0x0000002107009224 */ /* 0x000fc400078e02ff */
[----:B------:R-:W-:-:S04]  /*1f10*/  @!P1 IMAD.WIDE.U32 R2, R6, R33, RZ ;  /* 0x0000002106029225 */ /* 0x000fc800078e00ff */
[----:B------:R-:W-:Y:S02]  /*1f20*/  @!P1 IMAD.MOV.U32 R200, RZ, RZ, R4 ;  /* 0x000000ffffc89224 */ /* 0x000fe400078e0004 */
[----:B------:R-:W-:Y:S02]  /*1f30*/  @P1 IMAD.MOV.U32 R4, RZ, RZ, R8 ;  /* 0x000000ffff041224 */ /* 0x000fe400078e0008 */
[----:B------:R-:W-:Y:S02]  /*1f40*/  @P1 IMAD R14, R5, R27, RZ ;  /* 0x0000001b050e1224 */ /* 0x000fe400078e02ff */
[----:B------:R-:W-:Y:S02]  /*1f50*/  @!P1 IMAD R7, R6, R241, R0 ;  /* 0x000000f106079224 */ /* 0x000fe400078e0200 */
[----:B------:R-:W-:Y:S01]  /*1f60*/  @!P1 IMAD.MOV.U32 R4, RZ, RZ, R2 ;  /* 0x000000ffff049224 */ /* 0x000fe200078e0002 */
[----:B------:R-:W-:Y:S01]  /*1f70*/  LOP3.LUT R2, R22, 0xfffffff0, RZ, 0xc0, !PT ;  /* 0xfffffff016027812 */ /* 0x000fe200078ec0ff */
[----:B------:R-:W-:-:S02]  /*1f80*/  IMAD R0, R13, R37, RZ ;  /* 0x000000250d007224 */ /* 0x000fc400078e02ff */
[----:B------:R-:W-:Y:S01]  /*1f90*/  @P1 IMAD.MOV.U32 R201, RZ, RZ, R5 ;  /* 0x000000ffffc91224 */ /* 0x000fe200078e0005 */
[----:B------:R-:W-:Y:S01]  /*1fa0*/  @!P1 MOV R201, R5 ;  /* 0x0000000500c99202 */ /* 0x000fe20000000f00 */
[----:B------:R-:W-:Y:S01]  /*1fb0*/  @P1 IMAD.IADD R5, R9, 0x1, R14 ;  /* 0x0000000109051824 */ /* 0x000fe200078e020e */
[----:B------:R-:W-:Y:S01]  /*1fc0*/  @!P1 IADD3 R5, R3, R7, RZ ;  /* 0x0000000703059210 */ /* 0x000fe20007ffe0ff */
[----:B------:R-:W-:Y:S01]  /*1fd0*/  IMAD R14, R12, R247, R0 ;  /* 0x000000f70c0e7224 */ /* 0x000fe200078e0200 */
[----:B------:R-:W-:Y:S01]  /*1fe0*/  IADD3 R4, P1, R154, R4, RZ ;  /* 0x000000049a047210 */ /* 0x000fe20007f3e0ff */
[----:B------:R-:W-:Y:S01]  /*1ff0*/  IMAD.IADD R0, R34, 0x1, -R2 ;  /* 0x0000000122007824 */ /* 0x000fe200078e0a02 */
[----:B------:R-:W-:Y:S01]  /*2000*/  IADD3 R2, P0, R154, R15, RZ ;  /* 0x0000000f9a027210 */ /* 0x000fe20007f1e0ff */
[-C--:B------:R-:W-:Y:S02]  /*2010*/  IMAD R9, R193, R78.reuse, RZ ;  /* 0x0000004ec1097224 */ /* 0x080fe400078e02ff */
[C---:B------:R-:W-:Y:S01]  /*2020*/  IMAD.X R5, R155.reuse, 0x1, R5, P1 ;  /* 0x000000019b057824 */ /* 0x040fe200008e0605 */
[----:B------:R-:W-:Y:S01]  /*2030*/  IADD3.X R3, R155, R23, RZ, P0, !PT ;  /* 0x000000179b037210 */ /* 0x000fe200007fe4ff */
[----:B------:R-:W-:-:S02]  /*2040*/  IMAD R8, R32, R78, RZ ;  /* 0x0000004e20087224 */ /* 0x000fc400078e02ff */
        /* <DEDUP_REMOVED lines=22> */
[----:B------:R-:W-:Y:S02]  /*21b0*/  IMNMX R138, R35, R2, !PT ;  /* 0x00000002238a7217 */ /* 0x000fe40007800200 */
        /* <DEDUP_REMOVED lines=10> */
[----:B------:R-:W-:Y:S01]  /*2260*/  SHF.L.U64.HI R249, R30, 0x4, R32 ;  /* 0x000000041ef97819 */ /* 0x000fe20000010220 */
[----:B------:R-:W-:Y:S01]  /*2270*/  IMAD.IADD R2, R34, 0x1, -R2 ;  /* 0x0000000122027824 */ /* 0x000fe200078e0a02 */
[----:B------:R-:W-:Y:S01]  /*2280*/  SHF.L.U32 R197, R30, 0x4, RZ ;  /* 0x000000041ec57819 */ /* 0x000fe200000006ff */
[----:B------:R-:W-:Y:S01]  /*2290*/  IMAD.IADD R245, R243, 0x1, R5 ;  /* 0x00000001f3f57824 */ /* 0x000fe200078e0205 */
[----:B------:R-:W-:Y:S02]  /*22a0*/  SHF.R.S32.HI R251, RZ, 0x4, R22 ;  /* 0x00000004fffb7819 */ /* 0x000fe40000011416 */
[----:B------:R-:W-:Y:S02]  /*22b0*/  SHF.R.S32.HI R3, RZ, 0x5, R3 ;  /* 0x00000005ff037819 */ /* 0x000fe40000011403 */
[----:B------:R-:W-:-:S02]  /*22c0*/  SHF.L.U32 R27, R250, 0x2, RZ ;  /* 0x00000002fa1b7819 */ /* 0x000fc400000006ff */
[----:B------:R-:W-:Y:S02]  /*22d0*/  SEL R189, R0, 0xfffffff0, !P1 ;  /* 0xfffffff000bd7807 */ /* 0x000fe40004800000 */
[----:B------:R-:W-:Y:S01]  /*22e0*/  SEL R190, R190, 0xffffffe0, !P2 ;  /* 0xffffffe0bebe7807 */ /* 0x000fe20005000000 */
        /* <DEDUP_REMOVED lines=10> */
[----:B-1----:R-:W4:Y:S04]  /*2390*/  LD.E.64 R14, [R156.64+0x150] ;  /* 0x000150069c0e7980 */ /* 0x002f28000c101b00 */
[----:B------:R-:W4:Y:S01]  /*23a0*/  LD.E.64 R16, [R156.64+0x148] ;  /* 0x000148069c107980 */ /* 0x000f22000c101b00 */
[----:B------:R-:W-:Y:S01]  /*23b0*/  IMAD.WIDE.U32 R186, R30, 0xa0, RZ ;  /* 0x000000a01eba7825 */ /* 0x000fe200078e00ff */
[----:B------:R-:W-:-:S02]  /*23c0*/  IADD3 R92, R78, 0x10, RZ ;  /* 0x000000104e5c7810 */ /* 0x000fc40007ffe0ff */
[----:B------:R-:W-:Y:S01]  /*23d0*/  IADD3 R91, R78, 0x20, RZ ;  /* 0x000000204e5b7810 */ /* 0x000fe20007ffe0ff */
[----:B------:R-:W-:Y:S01]  /*23e0*/  IMAD.WIDE.U32 R182, R30, 0xe0, RZ ;  /* 0x000000e01eb67825 */ /* 0x000fe200078e00ff */
[C---:B------:R-:W-:Y:S02]  /*23f0*/  IADD3 R90, R78.reuse, 0x30, RZ ;  /* 0x000000304e5a7810 */ /* 0x040fe40007ffe0ff */
[----:B------:R-:W-:Y:S01]  /*2400*/  IADD3 R89, R78, 0x40, RZ ;  /* 0x000000404e597810 */ /* 0x000fe20007ffe0ff */
[----:B------:R-:W-:Y:S01]  /*2410*/  IMAD.WIDE.U32 R178, R30, 0x140, RZ ;  /* 0x000001401eb27825 */ /* 0x000fe200078e00ff */
[C---:B------:R-:W-:Y:S02]  /*2420*/  IADD3 R88, R78.reuse, 0x50, RZ ;  /* 0x000000504e587810 */ /* 0x040fe40007ffe0ff */
[----:B------:R-:W-:Y:S01]  /*2430*/  IADD3 R87, R78, 0x60, RZ ;  /* 0x000000604e577810 */ /* 0x000fe20007ffe0ff */
        /* <DEDUP_REMOVED lines=13> */
[----:B------:R-:W-:Y:S02]  /*2510*/  IADD3 R93, R78, 0xf0, RZ ;  /* 0x000000f04e5d7810 */ /* 0x000fe40007ffe0ff */
[--C-:B------:R-:W-:Y:S01]  /*2520*/  SHF.L.U64.HI R137, R192, 0x5, R193.reuse ;  /* 0x00000005c0897819 */ /* 0x100fe200000102c1 */
[----:B------:R-:W-:Y:S01]  /*2530*/  IMAD.WIDE.U32 R176, R30, 0x160, RZ ;  /* 0x000001601eb07825 */ /* 0x000fe200078e00ff */
[C---:B------:R-:W-:Y:S02]  /*2540*/  SHF.L.U32 R100, R192.reuse, 0x5, RZ ;  /* 0x00000005c0647819 */ /* 0x040fe400000006ff */
[--C-:B------:R-:W-:Y:S01]  /*2550*/  SHF.L.U64.HI R136, R192, 0x6, R193.reuse ;  /* 0x00000006c0887819 */ /* 0x100fe200000102c1 */
[----:B------:R-:W-:Y:S01]  /*2560*/  IMAD.WIDE.U32 R172, R30, 0x1a0, RZ ;  /* 0x000001a01eac7825 */ /* 0x000fe200078e00ff */
[----:B------:R-:W-:-:S02]  /*2570*/  SHF.L.U64.HI R135, R192, 0x7, R193 ;  /* 0x00000007c0877819 */ /* 0x000fc400000102c1 */
[----:B------:R-:W-:Y:S01]  /*2580*/  SHF.L.U32 R98, R192, 0x7, RZ ;  /* 0x00000007c0627819 */ /* 0x000fe200000006ff */
        /* <DEDUP_REMOVED lines=24> */
[----:B------:R-:W-:Y:S01]  /*2710*/  SHF.L.U64.HI R134, R64, 0x4, R65 ;  /* 0x0000000440867819 */ /* 0x000fe20000010241 */
        /* <DEDUP_REMOVED lines=44> */
[----:B------:R-:W-:Y:S01]  /*29e0*/  IMAD R13, R32, 0x120, RZ ;  /* 0x00000120200d7824 */ /* 0x000fe200078e02ff */
[-C--:B------:R-:W-:Y:S01]  /*29f0*/  LEA.HI.X.SX32 R8, R8, R12.reuse, 0x1, P3 ;  /* 0x0000000c08087211 */ /* 0x080fe200018f0eff */
[----:B------:R-:W-:Y:S01]  /*2a00*/  IMAD R11, R32, 0x160, RZ ;  /* 0x00000160200b7824 */ /* 0x000fe200078e02ff */
[----:B------:R-:W-:Y:S01]  /*2a10*/  SHF.L.U32 R76, R5, 0x1, RZ ;  /* 0x00000001054c7819 */ /* 0x000fe200000006ff */
[----:B------:R-:W-:Y:S01]  /*2a20*/  IMAD.IADD R230, R181, 0x1, R13 ;  /* 0x00000001b5e67824 */ /* 0x000fe200078e020d */
[----:B------:R-:W-:Y:S01]  /*2a30*/  LEA.HI.X.SX32 R0, R0, R12, 0x1, P2 ;  /* 0x0000000c00007211 */ /* 0x000fe200010f0eff */
[----:B------:R-:W-:Y:S01]  /*2a40*/  IMAD R12, R32, 0x140, RZ ;  /* 0x00000140200c7824 */ /* 0x000fe200078e02ff */
[----:B------:R-:W-:Y:S01]  /*2a50*/  LEA.HI.X R45, R6, R23, R45, 0x1, P1 ;  /* 0x00000017062d7211 */ /* 0x000fe200008f0c2d */
[----:B------:R-:W-:Y:S01]  /*2a60*/  IMAD R6, R32, 0x1e0, RZ ;  /* 0x000001e020067824 */ /* 0x000fe200078e02ff */
[----:B------:R-:W-:Y:S01]  /*2a70*/  LEA.HI.X R69, R4, R25, R10, 0x1, P0 ;  /* 0x0000001904457211 */ /* 0x000fe200000f0c0a */
[----:B------:R-:W-:Y:S01]  /*2a80*/  IMAD R10, R32, 0x180, RZ ;  /* 0x00000180200a7824 */ /* 0x000fe200078e02ff */
[----:B------:R-:W-:Y:S01]  /*2a90*/  SHF.L.U64.HI R18, R18, 0x1, R8 ;  /* 0x0000000112127819 */ /* 0x000fe20000010208 */
[----:B------:R-:W-:Y:S01]  /*2aa0*/  IMAD R8, R32, 0x1a0, RZ ;  /* 0x000001a020087824 */ /* 0x000fe200078e02ff */
[CC--:B------:R-:W-:Y:S01]  /*2ab0*/  IADD3 R37, P1, R14.reuse, R19.reuse, RZ ;  /* 0x000000130e257210 */ /* 0x0c0fe20007f3e0ff */
[----:B------:R-:W-:Y:S01]  /*2ac0*/  IMAD.IADD R228, R177, 0x1, R11 ;  /* 0x00000001b1e47824 */ /* 0x000fe200078e020b */
[-C--:B------:R-:W-:Y:S01]  /*2ad0*/  IADD3 R75, P3, R14, R76.reuse, RZ ;  /* 0x0000004c0e4b7210 */ /* 0x080fe20007f7e0ff */
[----:B------:R-:W-:Y:S01]  /*2ae0*/  IMAD R14, R32, 0xe0, RZ ;  /* 0x000000e0200e7824 */ /* 0x000fe200078e02ff */
[----:B------:R-:W-:Y:S01]  /*2af0*/  SHF.L.U64.HI R0, R5, 0x1, R0 ;  /* 0x0000000105007819 */ /* 0x000fe20000010200 */
[C-C-:B------:R-:W-:Y:S01]  /*2b00*/  IMAD.X R36, R15.reuse, 0x1, R18.reuse, P1 ;  /* 0x000000010f247824 */ /* 0x140fe200008e0612 */
[----:B------:R-:W-:Y:S01]  /*2b10*/  IADD3 R19, P0, R16, R19, RZ ;  /* 0x0000001310137210 */ /* 0x000fe20007f1e0ff */
        /* <DEDUP_REMOVED lines=104> */
.L_x_4201:
[----:B------:R-:W-:Y:S01]  /*31a0*/  ISETP.GE.AND P0, PT, R154, R252, PT ;  /* 0x000000fc9a00720c */ /* 0x000fe20003f06270 */
[----:B------:R-:W-:Y:S01]  /*31b0*/  IMAD.SHL.U32 R22, R21, 0x100, RZ ;  /* 0x0000010015167824 */ /* 0x000fe200078e00ff */
[----:B------:R-:W-:Y:S01]  /*31c0*/  LOP3.LUT R62, R62, 0xfffffeff, RZ, 0xc0, !PT ;  /* 0xfffffeff3e3e7812 */ /* 0x000fe200078ec0ff */
[----:B------:R-:W-:Y:S03]  /*31d0*/  BSSY B2, `(.L_x_4098) ;  /* 0x0000c23000027945 */ /* 0x000fe60003800000 */
        /* <DEDUP_REMOVED lines=14> */
[----:B------:R-:W-:Y:S01]  /*32c0*/  @!P4 IMAD.X R13, R45, 0x1, R217, P1 ;  /* 0x000000012d0dc824 */ /* 0x000fe200008e06d9 */
        /* <DEDUP_REMOVED lines=15> */
[-C--:B------:R-:W-:Y:S02]  /*33c0*/  ISETP.GE.OR P2, PT, R88, R63.reuse, P0 ;  /* 0x0000003f5800720c */ /* 0x080fe40000746670 */
        /* <DEDUP_REMOVED lines=14> */
[-C--:B------:R-:W-:Y:S02]  /*34b0*/  ISETP.LT.OR P2, PT, R87, R66.reuse, P1 ;  /* 0x000000425700720c */ /* 0x080fe40000f41670 */
[CC--:B------:R-:W-:Y:S04]  /*34c0*/  ISETP.GE.OR P3, PT, R80.reuse, R63.reuse, P0 ;  /* 0x0000003f5000720c */ /* 0x0c0fe80000766670 */
[----:B------:R-:W-:Y:S07]  /*34d0*/  ISETP.LT.OR P3, PT, R80, R66, P3 ;  /* 0x000000425000720c */ /* 0x000fee0001f61670 */
        /* <DEDUP_REMOVED lines=225> */
.L_x_4102:
[----:B------:R-:W-:Y:S05]  /*42f0*/  BSYNC B0 ;  /* 0x0000000000007941 */ /* 0x000fea0003800000 */
.L_x_4101:
        /* <DEDUP_REMOVED lines=61> */
.L_x_4104:
[----:B------:R-:W-:Y:S05]  /*46d0*/  BSYNC B0 ;  /* 0x0000000000007941 */ /* 0x000fea0003800000 */
.L_x_4103:
        /* <DEDUP_REMOVED lines=61> */
.L_x_4106:
[----:B------:R-:W-:Y:S05]  /*4ab0*/  BSYNC B0 ;  /* 0x0000000000007941 */ /* 0x000fea0003800000 */
.L_x_4105:
        /* <DEDUP_REMOVED lines=68> */
.L_x_4108:
[----:B------:R-:W-:Y:S05]  /*4f00*/  BSYNC B0 ;  /* 0x0000000000007941 */ /* 0x000fea0003800000 */
.L_x_4107:
        /* <DEDUP_REMOVED lines=61> */
.L_x_4110:
[----:B------:R-:W-:Y:S05]  /*52e0*/  BSYNC B0 ;  /* 0x0000000000007941 */ /* 0x000fea0003800000 */
.L_x_4109:
        /* <DEDUP_REMOVED lines=68> */
.L_x_4112:
[----:B------:R-:W-:Y:S05]  /*5730*/  BSYNC B0 ;  /* 0x0000000000007941 */ /* 0x000fea0003800000 */
.L_x_4111:
        /* <DEDUP_REMOVED lines=68> */
.L_x_4114:
[----:B------:R-:W-:Y:S05]  /*5b80*/  BSYNC B0 ;  /* 0x0000000000007941 */ /* 0x000fea0003800000 */
.L_x_4113:
        /* <DEDUP_REMOVED lines=68> */
.L_x_4116:
[----:B------:R-:W-:Y:S05]  /*5fd0*/  BSYNC B0 ;  /* 0x0000000000007941 */ /* 0x000fea0003800000 */
.L_x_4115:
        /* <DEDUP_REMOVED lines=61> */
.L_x_4118:
[----:B------:R-:W-:Y:S05]  /*63b0*/  BSYNC B0 ;  /* 0x0000000000007941 */ /* 0x000fea0003800000 */
.L_x_4117:
        /* <DEDUP_REMOVED lines=68> */
.L_x_4120:
[----:B------:R-:W-:Y:S05]  /*6800*/  BSYNC B0 ;  /* 0x0000000000007941 */ /* 0x000fea0003800000 */
.L_x_4119:
        /* <DEDUP_REMOVED lines=68> */
.L_x_4122:
[----:B------:R-:W-:Y:S05]  /*6c50*/  BSYNC B0 ;  /* 0x0000000000007941 */ /* 0x000fea0003800000 */
.L_x_4121:
        /* <DEDUP_REMOVED lines=68> */
.L_x_4124:
[----:B------:R-:W-:Y:S05]  /*70a0*/  BSYNC B0 ;  /* 0x0000000000007941 */ /* 0x000fea0003800000 */
.L_x_4123:
        /* <DEDUP_REMOVED lines=68> */
.L_x_4126:
[----:B------:R-:W-:Y:S05]  /*74f0*/  BSYNC B0 ;  /* 0x0000000000007941 */ /* 0x000fea0003800000 */
.L_x_4125:
        /* <DEDUP_REMOVED lines=68> */
.L_x_4128:
[----:B------:R-:W-:Y:S05]  /*7940*/  BSYNC B0 ;  /* 0x0000000000007941 */ /* 0x000fea0003800000 */
.L_x_4127:
        /* <DEDUP_REMOVED lines=68> */
.L_x_4130:
[----:B------:R-:W-:Y:S05]  /*7d90*/  BSYNC B0 ;  /* 0x0000000000007941 */ /* 0x000fea0003800000 */
.L_x_4129:
        /* <DEDUP_REMOVED lines=68> */
.L_x_4132:
[----:B------:R-:W-:Y:S05]  /*81e0*/  BSYNC B0 ;  /* 0x0000000000007941 */ /* 0x000fea0003800000 */
.L_x_4131:
        /* <DEDUP_REMOVED lines=11> */
.L_x_4100:
        /* <DEDUP_REMOVED lines=93> */
.L_x_4137:
[----:B------:R-:W-:Y:S05]  /*8870*/  BSYNC B0 ;  /* 0x0000000000007941 */ /* 0x000fea0003800000 */
.L_x_4136:
[----:B-1----:R-:W-:Y:S02]  /*8880*/  MOV R2, R68 ;  /* 0x0000004400027202 */ /* 0x002fe40000000f00 */
[----:B------:R-:W-:Y:S05]  /*8890*/  MOV R3, R67 ;  /* 0x0000004300037202 */ /* 0x000fea0000000f00 */
[----:B-----5:R1:W-:Y:S02]  /*88a0*/  ST.E.128 [R2.64], R28 ;  /* 0x0000001c02007985 */ /* 0x0203e4000c101d06 */
.L_x_4135:
[----:B------:R-:W-:Y:S05]  /*88b0*/  BSYNC B1 ;  /* 0x0000000000017941 */ /* 0x000fea0003800000 */
.L_x_4134:
        /* <DEDUP_REMOVED lines=92> */
.L_x_4141:
[----:B------:R-:W-:Y:S05]  /*8e80*/  BSYNC B0 ;  /* 0x0000000000007941 */ /* 0x000fea0003800000 */
.L_x_4140:
[C---:B-1----:R-:W-:Y:S04]  /*8e90*/  LEA R2, P0, R152.reuse, R68, 0x1 ;  /* 0x0000004498027211 */ /* 0x042fe800078008ff */
[----:B------:R-:W-:Y:S05]  /*8ea0*/  LEA.HI.X R3, R152, R67, R196, 0x1, P0 ;  /* 0x0000004398037211 */ /* 0x000fea00000f0cc4 */
[----:B-----5:R1:W-:Y:S04]  /*8eb0*/  ST.E.128 [R2.64], R28 ;  /* 0x0000001c02007985 */ /* 0x0203e8000c101d06 */
.L_x_4139:
[----:B------:R-:W-:Y:S05]  /*8ec0*/  BSYNC B1 ;  /* 0x0000000000017941 */ /* 0x000fea0003800000 */
.L_x_4138:
        /* <DEDUP_REMOVED lines=92> */
.L_x_4145:
[----:B------:R-:W-:Y:S05]  /*9490*/  BSYNC B0 ;  /* 0x0000000000007941 */ /* 0x000fea0003800000 */
.L_x_4144:
[C---:B-1----:R-:W-:Y:S04]  /*94a0*/  LEA R2, P0, R100.reuse, R68, 0x1 ;  /* 0x0000004464027211 */ /* 0x042fe800078008ff */
[----:B------:R-:W-:Y:S05]  /*94b0*/  LEA.HI.X R3, R100, R67, R137, 0x1, P0 ;  /* 0x0000004364037211 */ /* 0x000fea00000f0c89 */
[----:B-----5:R1:W-:Y:S04]  /*94c0*/  ST.E.128 [R2.64], R28 ;  /* 0x0000001c02007985 */ /* 0x0203e8000c101d06 */
.L_x_4143:
[----:B------:R-:W-:Y:S05]  /*94d0*/  BSYNC B1 ;  /* 0x0000000000017941 */ /* 0x000fea0003800000 */
.L_x_4142:
        /* <DEDUP_REMOVED lines=95> */
.L_x_4149:
[----:B------:R-:W-:Y:S05]  /*9ad0*/  BSYNC B0 ;  /* 0x0000000000007941 */ /* 0x000fea0003800000 */
.L_x_4148:
[----:B-1----:R-:W-:Y:S01]  /*9ae0*/  MOV R2, R68 ;  /* 0x0000004400027202 */ /* 0x002fe20000000f00 */
[----:B------:R-:W-:Y:S01]  /*9af0*/  IMAD R0, R193, 0x60, RZ ;  /* 0x00000060c1007824 */ /* 0x000fe200078e02ff */
[----:B------:R-:W-:Y:S05]  /*9b00*/  MOV R3, R67 ;  /* 0x0000004300037202 */ /* 0x000fea0000000f00 */
[----:B------:R-:W-:Y:S05]  /*9b10*/  IMAD.WIDE.U32 R2, R192, 0x60, R2 ;  /* 0x00000060c0027825 */ /* 0x000fea00078e0002 */
[----:B------:R-:W-:Y:S05]  /*9b20*/  IADD3 R3, R3, R0, RZ ;  /* 0x0000000003037210 */ /* 0x000fea0007ffe0ff */
[----:B-----5:R1:W-:Y:S02]  /*9b30*/  ST.E.128 [R2.64], R28 ;  /* 0x0000001c02007985 */ /* 0x0203e4000c101d06 */
.L_x_4147:
[----:B------:R-:W-:Y:S05]  /*9b40*/  BSYNC B1 ;  /* 0x0000000000017941 */ /* 0x000fea0003800000 */
.L_x_4146:
        /* <DEDUP_REMOVED lines=92> */
.L_x_4153:
[----:B------:R-:W-:Y:S05]  /*a110*/  BSYNC B0 ;  /* 0x0000000000007941 */ /* 0x000fea0003800000 */
.L_x_4152:
[C---:B-1----:R-:W-:Y:S04]  /*a120*/  LEA R2, P0, R99.reuse, R68, 0x1 ;  /* 0x0000004463027211 */ /* 0x042fe800078008ff */
[----:B------:R-:W-:Y:S05]  /*a130*/  LEA.HI.X R3, R99, R67, R136, 0x1, P0 ;  /* 0x0000004363037211 */ /* 0x000fea00000f0c88 */
[----:B-----5:R1:W-:Y:S04]  /*a140*/  ST.E.128 [R2.64], R28 ;  /* 0x0000001c02007985 */ /* 0x0203e8000c101d06 */
.L_x_4151:
[----:B------:R-:W-:Y:S05]  /*a150*/  BSYNC B1 ;  /* 0x0000000000017941 */ /* 0x000fea0003800000 */
.L_x_4150:
        /* <DEDUP_REMOVED lines=95> */
.L_x_4157:
[----:B------:R-:W-:Y:S05]  /*a750*/  BSYNC B0 ;  /* 0x0000000000007941 */ /* 0x000fea0003800000 */
.L_x_4156:
[----:B-1----:R-:W-:Y:S01]  /*a760*/  MOV R2, R68 ;  /* 0x0000004400027202 */ /* 0x002fe20000000f00 */
[----:B------:R-:W-:Y:S01]  /*a770*/  IMAD R0, R193, 0xa0, RZ ;  /* 0x000000a0c1007824 */ /* 0x000fe200078e02ff */
[----:B------:R-:W-:Y:S05]  /*a780*/  MOV R3, R67 ;  /* 0x0000004300037202 */ /* 0x000fea0000000f00 */
[----:B------:R-:W-:Y:S05]  /*a790*/  IMAD.WIDE.U32 R2, R192, 0xa0, R2 ;  /* 0x000000a0c0027825 */ /* 0x000fea00078e0002 */
[----:B------:R-:W-:Y:S05]  /*a7a0*/  IADD3 R3, R3, R0, RZ ;  /* 0x0000000003037210 */ /* 0x000fea0007ffe0ff */
[----:B-----5:R1:W-:Y:S02]  /*a7b0*/  ST.E.128 [R2.64], R28 ;  /* 0x0000001c02007985 */ /* 0x0203e4000c101d06 */
.L_x_4155:
[----:B------:R-:W-:Y:S05]  /*a7c0*/  BSYNC B1 ;  /* 0x0000000000017941 */ /* 0x000fea0003800000 */
.L_x_4154:
        /* <DEDUP_REMOVED lines=95> */
.L_x_4161:
[----:B------:R-:W-:Y:S05]  /*adc0*/  BSYNC B0 ;  /* 0x0000000000007941 */ /* 0x000fea0003800000 */
.L_x_4160:
[----:B-1----:R-:W-:Y:S01]  /*add0*/  MOV R2, R68 ;  /* 0x0000004400027202 */ /* 0x002fe20000000f00 */
[----:B------:R-:W-:Y:S01]  /*ade0*/  IMAD R0, R193, 0xc0, RZ ;  /* 0x000000c0c1007824 */ /* 0x000fe200078e02ff */
[----:B------:R-:W-:Y:S05]  /*adf0*/  MOV R3, R67 ;  /* 0x0000004300037202 */ /* 0x000fea0000000f00 */
[----:B------:R-:W-:Y:S05]  /*ae00*/  IMAD.WIDE.U32 R2, R192, 0xc0, R2 ;  /* 0x000000c0c0027825 */ /* 0x000fea00078e0002 */
[----:B------:R-:W-:Y:S05]  /*ae10*/  IADD3 R3, R3, R0, RZ ;  /* 0x0000000003037210 */ /* 0x000fea0007ffe0ff */
[----:B-----5:R1:W-:Y:S02]  /*ae20*/  ST.E.128 [R2.64], R28 ;  /* 0x0000001c02007985 */ /* 0x0203e4000c101d06 */
.L_x_4159:
[----:B------:R-:W-:Y:S05]  /*ae30*/  BSYNC B1 ;  /* 0x0000000000017941 */ /* 0x000fea0003800000 */
.L_x_4158:
        /* <DEDUP_REMOVED lines=95> */
.L_x_4165:
[----:B------:R-:W-:Y:S05]  /*b430*/  BSYNC B0 ;  /* 0x0000000000007941 */ /* 0x000fea0003800000 */
.L_x_4164:
[----:B-1----:R-:W-:Y:S01]  /*b440*/  MOV R2, R68 ;  /* 0x0000004400027202 */ /* 0x002fe20000000f00 */
[----:B------:R-:W-:Y:S01]  /*b450*/  IMAD R0, R193, 0xe0, RZ ;  /* 0x000000e0c1007824 */ /* 0x000fe200078e02ff */
[----:B------:R-:W-:Y:S05]  /*b460*/  MOV R3, R67 ;  /* 0x0000004300037202 */ /* 0x000fea0000000f00 */
[----:B------:R-:W-:Y:S05]  /*b470*/  IMAD.WIDE.U32 R2, R192, 0xe0, R2 ;  /* 0x000000e0c0027825 */ /* 0x000fea00078e0002 */
[----:B------:R-:W-:Y:S05]  /*b480*/  IADD3 R3, R3, R0, RZ ;  /* 0x0000000003037210 */ /* 0x000fea0007ffe0ff */
[----:B-----5:R1:W-:Y:S02]  /*b490*/  ST.E.128 [R2.64], R28 ;  /* 0x0000001c02007985 */ /* 0x0203e4000c101d06 */
.L_x_4163:
[----:B------:R-:W-:Y:S05]  /*b4a0*/  BSYNC B1 ;  /* 0x0000000000017941 */ /* 0x000fea0003800000 */
.L_x_4162:
        /* <DEDUP_REMOVED lines=92> */
.L_x_4169:
[----:B------:R-:W-:Y:S05]  /*ba70*/  BSYNC B0 ;  /* 0x0000000000007941 */ /* 0x000fea0003800000 */
.L_x_4168:
[C---:B-1----:R-:W-:Y:S04]  /*ba80*/  LEA R2, P0, R98.reuse, R68, 0x1 ;  /* 0x0000004462027211 */ /* 0x042fe800078008ff */
[----:B------:R-:W-:Y:S05]  /*ba90*/  LEA.HI.X R3, R98, R67, R135, 0x1, P0 ;  /* 0x0000004362037211 */ /* 0x000fea00000f0c87 */
[----:B-----5:R1:W-:Y:S04]  /*baa0*/  ST.E.128 [R2.64], R28 ;  /* 0x0000001c02007985 */ /* 0x0203e8000c101d06 */
.L_x_4167:
[----:B------:R-:W-:Y:S05]  /*bab0*/  BSYNC B1 ;  /* 0x0000000000017941 */ /* 0x000fea0003800000 */
.L_x_4166:
        /* <DEDUP_REMOVED lines=95> */
.L_x_4173:
[----:B------:R-:W-:Y:S05]  /*c0b0*/  BSYNC B0 ;  /* 0x0000000000007941 */ /* 0x000fea0003800000 */
.L_x_4172:
[----:B-1----:R-:W-:Y:S01]  /*c0c0*/  MOV R2, R68 ;  /* 0x0000004400027202 */ /* 0x002fe20000000f00 */
[----:B------:R-:W-:Y:S01]  /*c0d0*/  IMAD R0, R193, 0x120, RZ ;  /* 0x00000120c1007824 */ /* 0x000fe200078e02ff */
[----:B------:R-:W-:Y:S05]  /*c0e0*/  MOV R3, R67 ;  /* 0x0000004300037202 */ /* 0x000fea0000000f00 */
[----:B------:R-:W-:Y:S05]  /*c0f0*/  IMAD.WIDE.U32 R2, R192, 0x120, R2 ;  /* 0x00000120c0027825 */ /* 0x000fea00078e0002 */
[----:B------:R-:W-:Y:S05]  /*c100*/  IADD3 R3, R3, R0, RZ ;  /* 0x0000000003037210 */ /* 0x000fea0007ffe0ff */
[----:B-----5:R1:W-:Y:S02]  /*c110*/  ST.E.128 [R2.64], R28 ;  /* 0x0000001c02007985 */ /* 0x0203e4000c101d06 */
.L_x_4171:
[----:B------:R-:W-:Y:S05]  /*c120*/  BSYNC B1 ;  /* 0x0000000000017941 */ /* 0x000fea0003800000 */
.L_x_4170:
        /* <DEDUP_REMOVED lines=95> */
.L_x_4177:
[----:B------:R-:W-:Y:S05]  /*c720*/  BSYNC B0 ;  /* 0x0000000000007941 */ /* 0x000fea0003800000 */
.L_x_4176:
[----:B-1----:R-:W-:Y:S01]  /*c730*/  MOV R2, R68 ;  /* 0x0000004400027202 */ /* 0x002fe20000000f00 */
[----:B------:R-:W-:Y:S01]  /*c740*/  IMAD R0, R193, 0x140, RZ ;  /* 0x00000140c1007824 */ /* 0x000fe200078e02ff */
[----:B------:R-:W-:Y:S05]  /*c750*/  MOV R3, R67 ;  /* 0x0000004300037202 */ /* 0x000fea0000000f00 */
[----:B------:R-:W-:Y:S05]  /*c760*/  IMAD.WIDE.U32 R2, R192, 0x140, R2 ;  /* 0x00000140c0027825 */ /* 0x000fea00078e0002 */
[----:B------:R-:W-:Y:S05]  /*c770*/  IADD3 R3, R3, R0, RZ ;  /* 0x0000000003037210 */ /* 0x000fea0007ffe0ff */
[----:B-----5:R1:W-:Y:S02]  /*c780*/  ST.E.128 [R2.64], R28 ;  /* 0x0000001c02007985 */ /* 0x0203e4000c101d06 */
.L_x_4175:
[----:B------:R-:W-:Y:S05]  /*c790*/  BSYNC B1 ;  /* 0x0000000000017941 */ /* 0x000fea0003800000 */
.L_x_4174:
        /* <DEDUP_REMOVED lines=95> */
.L_x_4181:
[----:B------:R-:W-:Y:S05]  /*cd90*/  BSYNC B0 ;  /* 0x0000000000007941 */ /* 0x000fea0003800000 */
.L_x_4180:
[----:B-1----:R-:W-:Y:S01]  /*cda0*/  MOV R2, R68 ;  /* 0x0000004400027202 */ /* 0x002fe20000000f00 */
[----:B------:R-:W-:Y:S01]  /*cdb0*/  IMAD R0, R193, 0x160, RZ ;  /* 0x00000160c1007824 */ /* 0x000fe200078e02ff */
[----:B------:R-:W-:Y:S05]  /*cdc0*/  MOV R3, R67 ;  /* 0x0000004300037202 */ /* 0x000fea0000000f00 */
[----:B------:R-:W-:Y:S05]  /*cdd0*/  IMAD.WIDE.U32 R2, R192, 0x160, R2 ;  /* 0x00000160c0027825 */ /* 0x000fea00078e0002 */
[----:B------:R-:W-:Y:S05]  /*cde0*/  IADD3 R3, R3, R0, RZ ;  /* 0x0000000003037210 */ /* 0x000fea0007ffe0ff */
[----:B-----5:R1:W-:Y:S02]  /*cdf0*/  ST.E.128 [R2.64], R28 ;  /* 0x0000001c02007985 */ /* 0x0203e4000c101d06 */
.L_x_4179:
[----:B------:R-:W-:Y:S05]  /*ce00*/  BSYNC B1 ;  /* 0x0000000000017941 */ /* 0x000fea0003800000 */
.L_x_4178:
        /* <DEDUP_REMOVED lines=95> */
.L_x_4185:
[----:B------:R-:W-:Y:S05]  /*d400*/  BSYNC B0 ;  /* 0x0000000000007941 */ /* 0x000fea0003800000 */
.L_x_4184:
[----:B-1----:R-:W-:Y:S01]  /*d410*/  MOV R2, R68 ;  /* 0x0000004400027202 */ /* 0x002fe20000000f00 */
[----:B------:R-:W-:Y:S01]  /*d420*/  IMAD R0, R193, 0x180, RZ ;  /* 0x00000180c1007824 */ /* 0x000fe200078e02ff */
[----:B------:R-:W-:Y:S05]  /*d430*/  MOV R3, R67 ;  /* 0x0000004300037202 */ /* 0x000fea0000000f00 */
[----:B------:R-:W-:Y:S05]  /*d440*/  IMAD.WIDE.U32 R2, R192, 0x180, R2 ;  /* 0x00000180c0027825 */ /* 0x000fea00078e0002 */
[----:B------:R-:W-:Y:S05]  /*d450*/  IADD3 R3, R3, R0, RZ ;  /* 0x0000000003037210 */ /* 0x000fea0007ffe0ff */
[----:B-----5:R1:W-:Y:S02]  /*d460*/  ST.E.128 [R2.64], R28 ;  /* 0x0000001c02007985 */ /* 0x0203e4000c101d06 */
.L_x_4183:
[----:B------:R-:W-:Y:S05]  /*d470*/  BSYNC B1 ;  /* 0x0000000000017941 */ /* 0x000fea0003800000 */
.L_x_4182:
        /* <DEDUP_REMOVED lines=95> */
.L_x_4189:
[----:B------:R-:W-:Y:S05]  /*da70*/  BSYNC B0 ;  /* 0x0000000000007941 */ /* 0x000fea0003800000 */
.L_x_4188:
[----:B-1----:R-:W-:Y:S01]  /*da80*/  MOV R2, R68 ;  /* 0x0000004400027202 */ /* 0x002fe20000000f00 */
[----:B------:R-:W-:Y:S01]  /*da90*/  IMAD R0, R193, 0x1a0, RZ ;  /* 0x000001a0c1007824 */ /* 0x000fe200078e02ff */
[----:B------:R-:W-:Y:S05]  /*daa0*/  MOV R3, R67 ;  /* 0x0000004300037202 */ /* 0x000fea0000000f00 */
[----:B------:R-:W-:Y:S05]  /*dab0*/  IMAD.WIDE.U32 R2, R192, 0x1a0, R2 ;  /* 0x000001a0c0027825 */ /* 0x000fea00078e0002 */
[----:B------:R-:W-:Y:S05]  /*dac0*/  IADD3 R3, R3, R0, RZ ;  /* 0x0000000003037210 */ /* 0x000fea0007ffe0ff */
[----:B-----5:R1:W-:Y:S02]  /*dad0*/  ST.E.128 [R2.64], R28 ;  /* 0x0000001c02007985 */ /* 0x0203e4000c101d06 */
.L_x_4187:
[----:B------:R-:W-:Y:S05]  /*dae0*/  BSYNC B1 ;  /* 0x0000000000017941 */ /* 0x000fea0003800000 */
.L_x_4186:
        /* <DEDUP_REMOVED lines=95> */
.L_x_4193:
[----:B------:R-:W-:Y:S05]  /*e0e0*/  BSYNC B0 ;  /* 0x0000000000007941 */ /* 0x000fea0003800000 */
.L_x_4192:
[----:B-1----:R-:W-:Y:S01]  /*e0f0*/  MOV R2, R68 ;  /* 0x0000004400027202 */ /* 0x002fe20000000f00 */
[----:B------:R-:W-:Y:S01]  /*e100*/  IMAD R0, R193, 0x1c0, RZ ;  /* 0x000001c0c1007824 */ /* 0x000fe200078e02ff */
[----:B------:R-:W-:Y:S05]  /*e110*/  MOV R3, R67 ;  /* 0x0000004300037202 */ /* 0x000fea0000000f00 */
[----:B------:R-:W-:Y:S05]  /*e120*/  IMAD.WIDE.U32 R2, R192, 0x1c0, R2 ;  /* 0x000001c0c0027825 */ /* 0x000fea00078e0002 */
[----:B------:R-:W-:Y:S05]  /*e130*/  IADD3 R3, R3, R0, RZ ;  /* 0x0000000003037210 */ /* 0x000fea0007ffe0ff */
[----:B-----5:R1:W-:Y:S02]  /*e140*/  ST.E.128 [R2.64], R28 ;  /* 0x0000001c02007985 */ /* 0x0203e4000c101d06 */
.L_x_4191:
[----:B------:R-:W-:Y:S05]  /*e150*/  BSYNC B1 ;  /* 0x0000000000017941 */ /* 0x000fea0003800000 */
.L_x_4190:
        /* <DEDUP_REMOVED lines=95> */
.L_x_4197:
[----:B------:R-:W-:Y:S05]  /*e750*/  BSYNC B0 ;  /* 0x0000000000007941 */ /* 0x000fea0003800000 */
.L_x_4196:
[----:B-1----:R-:W-:Y:S01]  /*e760*/  MOV R2, R68 ;  /* 0x0000004400027202 */ /* 0x002fe20000000f00 */
[----:B------:R-:W-:Y:S01]  /*e770*/  IMAD R0, R193, 0x1e0, RZ ;  /* 0x000001e0c1007824 */ /* 0x000fe200078e02ff */
[----:B------:R-:W-:Y:S05]  /*e780*/  MOV R3, R67 ;  /* 0x0000004300037202 */ /* 0x000fea0000000f00 */
[----:B------:R-:W-:Y:S05]  /*e790*/  IMAD.WIDE.U32 R2, R192, 0x1e0, R2 ;  /* 0x000001e0c0027825 */ /* 0x000fea00078e0002 */
[----:B------:R-:W-:Y:S05]  /*e7a0*/  IADD3 R3, R3, R0, RZ ;  /* 0x0000000003037210 */ /* 0x000fea0007ffe0ff */
[----:B-----5:R1:W-:Y:S02]  /*e7b0*/  ST.E.128 [R2.64], R8 ;  /* 0x0000000802007985 */ /* 0x0203e4000c101d06 */
.L_x_4195:
[----:B------:R-:W-:Y:S05]  /*e7c0*/  BSYNC B1 ;  /* 0x0000000000017941 */ /* 0x000fea0003800000 */
.L_x_4194:
        /* <DEDUP_REMOVED lines=11> */
.L_x_4099:
        /* <DEDUP_REMOVED lines=184> */
.L_x_4133:
[----:B------:R-:W-:Y:S05]  /*f400*/  BSYNC B2 ;  /* 0x0000000000027941 */ /* 0x000fea0003800000 */
.L_x_4098:
        /* <DEDUP_REMOVED lines=91> */
.L_x_4199:
        /* <DEDUP_REMOVED lines=12> */
.L_x_4200:
[----:B------:R-:W-:Y:S05]  /*fa80*/  BSYNC B0 ;  /* 0x0000000000007941 */ /* 0x000fea0003800000 */
.L_x_4198:
[----:B------:R-:W-:Y:S04]  /*fa90*/  IADD3 R21, R21, -0x1, RZ ;  /* 0xffffffff15157810 */ /* 0x000fe80007ffe0ff */
[----:B------:R-:W-:Y:S11]  /*faa0*/  ISETP.GT.AND P0, PT, R21, R138, PT ;  /* 0x0000008a1500720c */ /* 0x000ff60003f04270 */
[----:B------:R-:W-:Y:S02]  /*fab0*/  @!UPT UIADD3 URZ, URZ, URZ, URZ ;  /* 0x0000003f3f3ff290 */ /* 0x000fe4000fffe03f */
[----:B------:R-:W-:-:S05]  /*fac0*/  @P0 BRA `(.L_x_4201) ;  /* 0xffff36d000000947 */ /* 0x000fca000383ffff */
.L_x_4097:
[----:B------:R-:W-:Y:S01]  /*fad0*/  WARPSYNC 0xffffffff ;  /* 0xffffffff00007948 */ /* 0x000fe20003800000 */
[----:B------:R-:W-:Y:S06]  /*fae0*/  BAR.SYNC.DEFER_BLOCKING 0x0 ;  /* 0x0000000000007b1d */ /* 0x000fec0000010000 */
[----:B------:R2:W5:Y:S04]  /*faf0*/  LDL R50, [R1+0x150] ;  /* 0x0001500001327983 */ /* 0x0005680000100800 */
[----:B------:R2:W5:Y:S04]  /*fb00*/  LDL R216, [R1+0x158] ;  /* 0x0001580001d87983 */ /* 0x0005680000100800 */
[----:B------:R-:W3:Y:S01]  /*fb10*/  LD.E R33, [R156.64+0xd0] ;  /* 0x0000d0069c217980 */ /* 0x000ee2000c101900 */
[----:B------:R-:W-:Y:S01]  /*fb20*/  BSSY B2, `(.L_x_4202) ;  /* 0x00002e3000027945 */ /* 0x000fe20003800000 */
[----:B------:R-:W-:Y:S01]  /*fb30*/  IMAD.SHL.U32 R191, R244, 0x2, RZ ;  /* 0x00000002f4bf7824 */ /* 0x000fe200078e00ff */
[C---:B------:R-:W-:Y:S01]  /*fb40*/  SHF.L.U64.HI R6, R200.reuse, 0x4, R201 ;  /* 0x00000004c8067819 */ /* 0x040fe200000102c9 */
[----:B------:R-:W4:Y:S01]  /*fb50*/  S2R R0, SR_CTAID.X ;  /* 0x0000000000007919 */ /* 0x000f220000002500 */
[----:B------:R-:W-:-:S03]  /*fb60*/  IMAD.SHL.U32 R4, R200, 0x10, RZ ;  /* 0x00000010c8047824 */ /* 0x000fc600078e00ff */
[----:B------:R-:W1:Y:S01]  /*fb70*/  S2R R47, SR_TID.X ;  /* 0x00000000002f7919 */ /* 0x000e620000002100 */
[----:B----4-:R-:W-:Y:S02]  /*fb80*/  SHF.L.U32 R217, R0, 0x6, RZ ;  /* 0x0000000600d97819 */ /* 0x010fe400000006ff */
[----:B---3--:R-:W-:-:S13]  /*fb90*/  ISETP.NE.AND P0, PT, R33, RZ, PT ;  /* 0x000000ff2100720c */ /* 0x008fda0003f05270 */
[----:B------:R-:W-:Y:S05]  /*fba0*/  @!P0 BRA `(.L_x_4203) ;  /* 0x000029b000008947 */ /* 0x000fea0003800000 */
[----:B-12---:R-:W2:Y:S01]  /*fbb0*/  LD.E.64 R2, [R156.64+0xf0] ;  /* 0x0000f0069c027980 */ /* 0x006ea2000c101b00 */
[----:B------:R-:W-:-:S03]  /*fbc0*/  IMAD.MOV.U32 R0, RZ, RZ, RZ ;  /* 0x000000ffff007224 */ /* 0x000fc600078e00ff */
[----:B------:R-:W3:Y:S04]  /*fbd0*/  LD.E.U8 R12, [R156.64+0x1b3] ;  /* 0x0001b3069c0c7980 */ /* 0x000ee8000c101100 */
[----:B------:R1:W5:Y:S04]  /*fbe0*/  LD.E R39, [R156.64+0xc0] ;  /* 0x0000c0069c277980 */ /* 0x000368000c101900 */
[----:B------:R1:W5:Y:S04]  /*fbf0*/  LD.E.64 R24, [R156.64+0x148] ;  /* 0x000148069c187980 */ /* 0x000368000c101b00 */
[----:B------:R1:W5:Y:S01]  /*fc00*/  LD.E.64 R22, [R156.64+0x150] ;  /* 0x000150069c167980 */ /* 0x000362000c101b00 */
[----:B--2---:R-:W-:-:S04]  /*fc10*/  ISETP.NE.U32.AND P1, PT, R2, RZ, PT ;  /* 0x000000ff0200720c */ /* 0x004fc80003f25070 */
[----:B------:R-:W-:-:S13]  /*fc20*/  ISETP.NE.AND.EX P1, PT, R3, RZ, PT, P1 ;  /* 0x000000ff0300720c */ /* 0x000fda0003f25310 */
[----:B-----5:R-:W-:-:S04]  /*fc30*/  @P1 LEA R2, P0, R50, R2, 0x2 ;  /* 0x0000000232021211 */ /* 0x020fc800078010ff */
[----:B------:R-:W-:-:S05]  /*fc40*/  @P1 LEA.HI.X R3, R50, R3, R241, 0x2, P0 ;  /* 0x0000000332031211 */ /* 0x000fca00000f14f1 */
[----:B------:R2:W4:Y:S01]  /*fc50*/  @P1 LD.E R0, [R2.64] ;  /* 0x0000000602001980 */ /* 0x000522000c101900 */
        /* <DEDUP_REMOVED lines=10> */
[----:B------:R-:W-:Y:S02]  /*fd00*/  IMAD.SHL.U32 R13, R250, 0x4, RZ ;  /* 0x00000004fa0d7824 */ /* 0x000fe400078e00ff */
[----:B--2---:R-:W-:-:S04]  /*fd10*/  IMAD.WIDE.U32 R2, R200, 0x30, R244 ;  /* 0x00000030c8027825 */ /* 0x004fc800078e00f4 */
[----:B------:R-:W-:Y:S01]  /*fd20*/  IMAD.IADD R6, R3, 0x1, R10 ;  /* 0x0000000103067824 */ /* 0x000fe200078e020a */
[----:B------:R-:W-:-:S04]  /*fd30*/  LEA R48, P0, R2, R198, 0x1 ;  /* 0x000000c602307211 */ /* 0x000fc800078008ff */
[----:B------:R-:W-:Y:S02]  /*fd40*/  LEA.HI.X R49, R2, R199, R6, 0x1, P0 ;  /* 0x000000c702317211 */ /* 0x000fe400000f0c06 */
[----:B---3--:R-:W-:Y:S02]  /*fd50*/  ISETP.NE.AND P0, PT, R12, RZ, PT ;  /* 0x000000ff0c00720c */ /* 0x008fe40003f05270 */
[----:B------:R-:W-:-:S04]  /*fd60*/  LEA R8, P2, R242, R198, 0x1 ;  /* 0x000000c6f2087211 */ /* 0x000fc800078408ff */
[----:B------:R-:W-:Y:S01]  /*fd70*/  LEA.HI.X R9, R242, R199, R245, 0x1, P2 ;  /* 0x000000c7f2097211 */ /* 0x000fe200010f0cf5 */
[--C-:B------:R-:W-:Y:S01]  /*fd80*/  IMAD.IADD R37, R216, 0x1, -R217.reuse ;  /* 0x00000001d8257824 */ /* 0x100fe200078e0ad9 */
[----:B----4-:R-:W-:Y:S02]  /*fd90*/  IADD3 R11, R0, R139, R217 ;  /* 0x0000008b000b7210 */ /* 0x010fe40007ffe0d9 */
        /* <DEDUP_REMOVED lines=67> */
.L_x_4208:
[----:B------:R-:W-:Y:S05]  /*101d0*/  BSYNC B0 ;  /* 0x0000000000007941 */ /* 0x000fea0003800000 */
.L_x_4207:
[----:B-----5:R3:W-:Y:S02]  /*101e0*/  STS.128 [R191], R4 ;  /* 0x00000004bf007388 */ /* 0x0207e40000000c00 */
.L_x_4206:
[----:B------:R-:W-:Y:S05]  /*101f0*/  BSYNC B1 ;  /* 0x0000000000017941 */ /* 0x000fea0003800000 */
.L_x_4205:
        /* <DEDUP_REMOVED lines=58> */
.L_x_4212:
[----:B------:R-:W-:Y:S05]  /*105a0*/  BSYNC B0 ;  /* 0x0000000000007941 */ /* 0x000fea0003800000 */
.L_x_4211:
[----:B-----5:R1:W-:Y:S02]  /*105b0*/  STS.128 [R191+0x800], R4 ;  /* 0x00080004bf007388 */ /* 0x0203e40000000c00 */
.L_x_4210:
[----:B------:R-:W-:Y:S05]  /*105c0*/  BSYNC B1 ;  /* 0x0000000000017941 */ /* 0x000fea0003800000 */
.L_x_4209:
        /* <DEDUP_REMOVED lines=59> */
.L_x_4216:
[----:B------:R-:W-:Y:S05]  /*10980*/  BSYNC B0 ;  /* 0x0000000000007941 */ /* 0x000fea0003800000 */
.L_x_4215:
[----:B-----5:R3:W-:Y:S02]  /*10990*/  STS.128 [R191+0x1000], R4 ;  /* 0x00100004bf007388 */ /* 0x0207e40000000c00 */
.L_x_4214:
[----:B------:R-:W-:Y:S05]  /*109a0*/  BSYNC B1 ;  /* 0x0000000000017941 */ /* 0x000fea0003800000 */
.L_x_4213:
        /* <DEDUP_REMOVED lines=58> */
.L_x_4219:
[----:B------:R-:W-:Y:S05]  /*10d50*/  BSYNC B0 ;  /* 0x0000000000007941 */ /* 0x000fea0003800000 */
.L_x_4218:
[----:B-----5:R3:W-:Y:S01]  /*10d60*/  STS.128 [R191+0x1800], R4 ;  /* 0x00180004bf007388 */ /* 0x0207e20000000c00 */
[----:B------:R-:W-:Y:S05]  /*10d70*/  BRA `(.L_x_4217) ;  /* 0x00001bd000007947 */ /* 0x000fea0003800000 */
.L_x_4204:
        /* <DEDUP_REMOVED lines=90> */
.L_x_4223:
[----:B------:R-:W-:Y:S05]  /*11320*/  BSYNC B0 ;  /* 0x0000000000007941 */ /* 0x000fea0003800000 */
.L_x_4222:
[----:B-----5:R3:W-:Y:S02]  /*11330*/  STS.128 [R191], R4 ;  /* 0x00000004bf007388 */ /* 0x0207e40000000c00 */
.L_x_4221:
[----:B------:R-:W-:Y:S05]  /*11340*/  BSYNC B1 ;  /* 0x0000000000017941 */ /* 0x000fea0003800000 */
.L_x_4220:
        /* <DEDUP_REMOVED lines=93> */
.L_x_4227:
[----:B------:R-:W-:Y:S05]  /*11920*/  BSYNC B0 ;  /* 0x0000000000007941 */ /* 0x000fea0003800000 */
.L_x_4226:
[----:B-----5:R1:W-:Y:S02]  /*11930*/  STS.128 [R191+0x800], R4 ;  /* 0x00080004bf007388 */ /* 0x0203e40000000c00 */
.L_x_4225:
[----:B------:R-:W-:Y:S05]  /*11940*/  BSYNC B1 ;  /* 0x0000000000017941 */ /* 0x000fea0003800000 */
.L_x_4224:
        /* <DEDUP_REMOVED lines=94> */
.L_x_4231:
[----:B------:R-:W-:Y:S05]  /*11f30*/  BSYNC B0 ;  /* 0x0000000000007941 */ /* 0x000fea0003800000 */
.L_x_4230:
[----:B-----5:R3:W-:Y:S02]  /*11f40*/  STS.128 [R191+0x1000], R4 ;  /* 0x00100004bf007388 */ /* 0x0207e40000000c00 */
.L_x_4229:
[----:B------:R-:W-:Y:S05]  /*11f50*/  BSYNC B1 ;  /* 0x0000000000017941 */ /* 0x000fea0003800000 */
.L_x_4228:
        /* <DEDUP_REMOVED lines=93> */
.L_x_4233:
[----:B------:R-:W-:Y:S05]  /*12530*/  BSYNC B0 ;  /* 0x0000000000007941 */ /* 0x000fea0003800000 */
.L_x_4232:
[----:B-----5:R3:W-:Y:S01]  /*12540*/  STS.128 [R191+0x1800], R4 ;  /* 0x00180004bf007388 */ /* 0x0207e20000000c00 */
[----:B------:R-:W-:Y:S05]  /*12550*/  BRA `(.L_x_4217) ;  /* 0x000003f000007947 */ /* 0x000fea0003800000 */
.L_x_4203:
[----:B-12--5:R-:W-:Y:S01]  /*12560*/  IADD3 R0, -R217, R216, RZ ;  /* 0x000000d8d9007210 */ /* 0x026fe20007ffe1ff */
        /* <DEDUP_REMOVED lines=12> */
.L_x_4235:
[----:B------:R-:W-:Y:S05]  /*12630*/  BSYNC B0 ;  /* 0x0000000000007941 */ /* 0x000fea0003800000 */
.L_x_4234:
        /* <DEDUP_REMOVED lines=15> */
.L_x_4237:
[----:B------:R-:W-:Y:S05]  /*12730*/  BSYNC B0 ;  /* 0x0000000000007941 */ /* 0x000fea0003800000 */
.L_x_4236:
        /* <DEDUP_REMOVED lines=15> */
.L_x_4239:
[----:B------:R-:W-:Y:S05]  /*12830*/  BSYNC B0 ;  /* 0x0000000000007941 */ /* 0x000fea0003800000 */
.L_x_4238:
        /* <DEDUP_REMOVED lines=17> */
.L_x_4217:
[----:B------:R-:W-:Y:S05]  /*12950*/  BSYNC B2 ;  /* 0x0000000000027941 */ /* 0x000fea0003800000 */
.L_x_4202:
[----:B------:R-:W5:Y:S01]  /*12960*/  LDL R0, [R1+0x6c] ;  /* 0x00006c0001007983 */ /* 0x000f620000100800 */
[----:B------:R-:W-:Y:S01]  /*12970*/  BSSY B0, `(.L_x_4240) ;  /* 0x0000010000007945 */ /* 0x000fe20003800000 */
[----:B-----5:R-:W-:-:S05]  /*12980*/  IADD3 R183, R0, -0x1, RZ ;  /* 0xffffffff00b77810 */ /* 0x020fca0007ffe0ff */
[----:B------:R-:W-:Y:S01]  /*12990*/  IMAD.SHL.U32 R89, R183, 0x100, RZ ;  /* 0x00000100b7597824 */ /* 0x000fe200078e00ff */
[----:B------:R1:W-:Y:S03]  /*129a0*/  STL [R1], R183 ;  /* 0x000000b701007387 */ /* 0x0003e60000100800 */
        /* <DEDUP_REMOVED lines=12> */
.L_x_4241:
[----:B------:R-:W-:Y:S05]  /*12a70*/  BSYNC B0 ;  /* 0x0000000000007941 */ /* 0x000fea0003800000 */
.L_x_4240:
        /* <DEDUP_REMOVED lines=12> */
.L_x_4243:
[----:B------:R-:W-:Y:S05]  /*12b40*/  BSYNC B0 ;  /* 0x0000000000007941 */ /* 0x000fea0003800000 */
.L_x_4242:
        /* <DEDUP_REMOVED lines=12> */
.L_x_4245:
[----:B------:R-:W-:Y:S05]  /*12c10*/  BSYNC B0 ;  /* 0x0000000000007941 */ /* 0x000fea0003800000 */
.L_x_4244:
        /* <DEDUP_REMOVED lines=15> */
.L_x_4247:
[----:B------:R-:W-:Y:S05]  /*12d10*/  BSYNC B0 ;  /* 0x0000000000007941 */ /* 0x000fea0003800000 */
.L_x_4246:
        /* <DEDUP_REMOVED lines=13> */
.L_x_4249:
[----:B------:R-:W-:Y:S05]  /*12df0*/  BSYNC B0 ;  /* 0x0000000000007941 */ /* 0x000fea0003800000 */
.L_x_4248:
        /* <DEDUP_REMOVED lines=16> */
.L_x_4251:
[----:B------:R-:W-:Y:S05]  /*12f00*/  BSYNC B0 ;  /* 0x0000000000007941 */ /* 0x000fea0003800000 */
.L_x_4250:
        /* <DEDUP_REMOVED lines=16> */
.L_x_4253:
[----:B------:R-:W-:Y:S05]  /*13010*/  BSYNC B0 ;  /* 0x0000000000007941 */ /* 0x000fea0003800000 */
.L_x_4252:
        /* <DEDUP_REMOVED lines=16> */
.L_x_4255:
[----:B------:R-:W-:Y:S05]  /*13120*/  BSYNC B0 ;  /* 0x0000000000007941 */ /* 0x000fea0003800000 */
.L_x_4254:
        /* <DEDUP_REMOVED lines=13> */
.L_x_4257:
[----:B------:R-:W-:Y:S05]  /*13200*/  BSYNC B0 ;  /* 0x0000000000007941 */ /* 0x000fea0003800000 */
.L_x_4256:
        /* <DEDUP_REMOVED lines=16> */
.L_x_4259:
[----:B------:R-:W-:Y:S05]  /*13310*/  BSYNC B0 ;  /* 0x0000000000007941 */ /* 0x000fea0003800000 */
.L_x_4258:
        /* <DEDUP_REMOVED lines=16> */
.L_x_4261:
[----:B------:R-:W-:Y:S05]  /*13420*/  BSYNC B0 ;  /* 0x0000000000007941 */ /* 0x000fea0003800000 */
.L_x_4260:
        /* <DEDUP_REMOVED lines=16> */
.L_x_4263:
[----:B------:R-:W-:Y:S05]  /*13530*/  BSYNC B0 ;  /* 0x0000000000007941 */ /* 0x000fea0003800000 */
.L_x_4262:
        /* <DEDUP_REMOVED lines=16> */
.L_x_4265:
[----:B------:R-:W-:Y:S05]  /*13640*/  BSYNC B0 ;  /* 0x0000000000007941 */ /* 0x000fea0003800000 */
.L_x_4264:
        /* <DEDUP_REMOVED lines=16> */
.L_x_4267:
[----:B------:R-:W-:Y:S05]  /*13750*/  BSYNC B0 ;  /* 0x0000000000007941 */ /* 0x000fea0003800000 */
.L_x_4266:
        /* <DEDUP_REMOVED lines=16> */
.L_x_4269:
[----:B------:R-:W-:Y:S05]  /*13860*/  BSYNC B0 ;  /* 0x0000000000007941 */ /* 0x000fea0003800000 */
.L_x_4268:
        /* <DEDUP_REMOVED lines=16> */
.L_x_4271:
[----:B------:R-:W-:Y:S05]  /*13970*/  BSYNC B0 ;  /* 0x0000000000007941 */ /* 0x000fea0003800000 */
.L_x_4270:
[----:B-1-3--:R-:W3:Y:S04]  /*13980*/  LDL R4, [R1+0x154] ;  /* 0x0001540001047983 */ /* 0x00aee80000100800 */
[----:B--2---:R-:W2:Y:S04]  /*13990*/  LD.E.64 R2, [R156.64+0x1c0] ;  /* 0x0001c0069c027980 */ /* 0x004ea8000c101b00 */
[----:B----4-:R-:W4:Y:S04]  /*139a0*/  LD.E.64 R6, [R156.64+0x1b8] ;  /* 0x0001b8069c067980 */ /* 0x010f28000c101b00 */
[----:B------:R-:W4:Y:S04]  /*139b0*/  LD.E R153, [R156.64+0xd8] ;  /* 0x0000d8069c997980 */ /* 0x000f28000c101900 */
[----:B------:R-:W0:Y:S04]  /*139c0*/  LDGDEPBAR ;  /* 0x00000000000079af */ /* 0x000e280000000000 */
[----:B------:R-:W1:Y:S04]  /*139d0*/  S2R R21, SR_TID.X ;  /* 0x0000000000157919 */ /* 0x000e680000002100 */
[----:B------:R1:W5:Y:S01]  /*139e0*/  LD.E R181, [R156.64+0x188] ;  /* 0x000188069cb57980 */ /* 0x000362000c101900 */
[----:B---3--:R-:W-:-:S02]  /*139f0*/  IMAD.MOV.U32 R246, RZ, RZ, R4 ;  /* 0x000000fffff67224 */ /* 0x008fc400078e0004 */
[----:B--2---:R-:W-:Y:S02]  /*13a00*/  IMAD R3, R3, R50, RZ ;  /* 0x0000003203037224 */ /* 0x004fe400078e02ff */
[----:B------:R-:W-:-:S04]  /*13a10*/  IMAD.WIDE.U32 R4, R50, R2, R246 ;  /* 0x0000000232047225 */ /* 0x000fc800078e00f6 */
[----:B------:R-:W-:Y:S01]  /*13a20*/  IMAD R3, R2, R241, R3 ;  /* 0x000000f102037224 */ /* 0x000fe200078e0203 */
[----:B----4-:R-:W-:-:S03]  /*13a30*/  LEA R2, P0, R4, R6, 0x2 ;  /* 0x0000000604027211 */ /* 0x010fc600078010ff */
[----:B------:R-:W-:-:S05]  /*13a40*/  IMAD.IADD R3, R5, 0x1, R3 ;  /* 0x0000000105037824 */ /* 0x000fca00078e0203 */
[----:B------:R-:W-:-:S05]  /*13a50*/  LEA.HI.X R3, R4, R7, R3, 0x2, P0 ;  /* 0x0000000704037211 */ /* 0x000fca00000f1403 */
[----:B------:R2:W3:Y:S01]  /*13a60*/  LD.E R2, [R2.64] ;  /* 0x0000000602027980 */ /* 0x0004e2000c101900 */
[----:B------:R-:W-:-:S04]  /*13a70*/  DEPBAR.LE SB0, 0x0 ;  /* 0x000080000000791a */ /* 0x000fc80000000000 */
[----:B------:R-:W-:Y:S01]  /*13a80*/  BAR.SYNC.DEFER_BLOCKING 0x0 ;  /* 0x0000000000007b1d */ /* 0x000fe20000010000 */
[----:B------:R-:W-:Y:S02]  /*13a90*/  ISETP.GE.AND P0, PT, R78, R0, PT ;  /* 0x000000004e00720c */ /* 0x000fe40003f06270 */
[----:B-1----:R-:W-:-:S04]  /*13aa0*/  SHF.R.S32.HI R20, RZ, 0x1f, R21 ;  /* 0x0000001fff147819 */ /* 0x002fc80000011415 */
[----:B------:R-:W-:Y:S01]  /*13ab0*/  LEA.HI R20, R20, R21, RZ, 0x5 ;  /* 0x0000001514147211 */ /* 0x000fe200078f28ff */
[----:B------:R-:W3:Y:S03]  /*13ac0*/  MUFU.RCP R153, R153 ;  /* 0x0000009900997308 */ /* 0x000ee60000001000 */
[----:B------:R-:W-:-:S05]  /*13ad0*/  LOP3.LUT R20, R20, 0xffffffe0, RZ, 0xc0, !PT ;  /* 0xffffffe014147812 */ /* 0x000fca00078ec0ff */
[----:B------:R-:W-:Y:S01]  /*13ae0*/  IMAD.IADD R20, R21, 0x1, -R20 ;  /* 0x0000000115147824 */ /* 0x000fe200078e0a14 */
[----:B------:R1:W-:Y:S04]  /*13af0*/  @P0 STS.128 [R191+0xa000], RZ ;  /* 0x00a000ffbf000388 */ /* 0x0003e80000000c00 */
[----:B--2---:R-:W-:Y:S01]  /*13b00*/  SHF.R.S32.HI R3, RZ, 0x1f, R20 ;  /* 0x0000001fff037819 */ /* 0x004fe20000011414 */
[----:B------:R-:W-:Y:S01]  /*13b10*/  IMAD.SHL.U32 R4, R47, 0x2, RZ ;  /* 0x000000022f047824 */ /* 0x000fe200078e00ff */
[----:B------:R-:W-:Y:S02]  /*13b20*/  BSSY B0, `(.L_x_4272) ;  /* 0x000000f000007945 */ /* 0x000fe40003800000 */
[----:B------:R-:W-:Y:S02]  /*13b30*/  LEA.HI R3, R3, R20, RZ, 0x2 ;  /* 0x0000001403037211 */ /* 0x000fe400078f10ff */
[----:B------:R-:W-:-:S02]  /*13b40*/  LOP3.LUT R182, R4, 0x6, RZ, 0xc0, !PT ;  /* 0x0000000604b67812 */ /* 0x000fc400078ec0ff */
[----:B------:R-:W-:Y:S01]  /*13b50*/  SHF.R.S32.HI R158, RZ, 0x2, R3 ;  /* 0x00000002ff9e7819 */ /* 0x000fe20000011403 */
[----:B---3--:R-:W-:Y:S01]  /*13b60*/  FMUL.FTZ R153, R2, R153 ;  /* 0x0000009902997220 */ /* 0x008fe20000410000 */
[----:B------:R-:W-:Y:S05]  /*13b70*/  @P0 BRA `(.L_x_4273) ;  /* 0x0000009000000947 */ /* 0x000fea0003800000 */
[----:B-1----:R-:W-:-:S13]  /*13b80*/  ISETP.GE.AND P0, PT, R154, R252, PT ;  /* 0x000000fc9a00720c */ /* 0x002fda0003f06270 */
        /* <DEDUP_REMOVED lines=8> */
.L_x_4273:
[----:B-1----:R-:W-:Y:S05]  /*13c10*/  BSYNC B0 ;  /* 0x0000000000007941 */ /* 0x002fea0003800000 */
.L_x_4272:
        /* <DEDUP_REMOVED lines=13> */
.L_x_4275:
[----:B------:R-:W-:Y:S05]  /*13cf0*/  BSYNC B0 ;  /* 0x0000000000007941 */ /* 0x000fea0003800000 */
.L_x_4274:
        /* <DEDUP_REMOVED lines=15> */
.L_x_4277:
[----:B------:R-:W-:Y:S05]  /*13df0*/  BSYNC B0 ;  /* 0x0000000000007941 */ /* 0x000fea0003800000 */
.L_x_4276:
        /* <DEDUP_REMOVED lines=19> */
.L_x_4279:
[----:B------:R-:W-:Y:S05]  /*13f30*/  BSYNC B0 ;  /* 0x0000000000007941 */ /* 0x000fea0003800000 */
.L_x_4278:
        /* <DEDUP_REMOVED lines=15> */
.L_x_4281:
[----:B------:R-:W-:Y:S05]  /*14030*/  BSYNC B0 ;  /* 0x0000000000007941 */ /* 0x000fea0003800000 */
.L_x_4280:
        /* <DEDUP_REMOVED lines=19> */
.L_x_4283:
[----:B------:R-:W-:Y:S05]  /*14170*/  BSYNC B0 ;  /* 0x0000000000007941 */ /* 0x000fea0003800000 */
.L_x_4282:
        /* <DEDUP_REMOVED lines=19> */
.L_x_4285:
[----:B------:R-:W-:Y:S05]  /*142b0*/  BSYNC B0 ;  /* 0x0000000000007941 */ /* 0x000fea0003800000 */
.L_x_4284:
        /* <DEDUP_REMOVED lines=19> */
.L_x_4287:
[----:B------:R-:W-:Y:S05]  /*143f0*/  BSYNC B0 ;  /* 0x0000000000007941 */ /* 0x000fea0003800000 */
.L_x_4286:
        /* <DEDUP_REMOVED lines=15> */
.L_x_4289:
[----:B------:R-:W-:Y:S05]  /*144f0*/  BSYNC B0 ;  /* 0x0000000000007941 */ /* 0x000fea0003800000 */
.L_x_4288:
        /* <DEDUP_REMOVED lines=19> */
.L_x_4291:
[----:B------:R-:W-:Y:S05]  /*14630*/  BSYNC B0 ;  /* 0x0000000000007941 */ /* 0x000fea0003800000 */
.L_x_4290:
        /* <DEDUP_REMOVED lines=19> */
.L_x_4293:
[----:B------:R-:W-:Y:S05]  /*14770*/  BSYNC B0 ;  /* 0x0000000000007941 */ /* 0x000fea0003800000 */
.L_x_4292:
        /* <DEDUP_REMOVED lines=19> */
.L_x_4295:
[----:B------:R-:W-:Y:S05]  /*148b0*/  BSYNC B0 ;  /* 0x0000000000007941 */ /* 0x000fea0003800000 */
.L_x_4294:
        /* <DEDUP_REMOVED lines=19> */
.L_x_4297:
[----:B------:R-:W-:Y:S05]  /*149f0*/  BSYNC B0 ;  /* 0x0000000000007941 */ /* 0x000fea0003800000 */
.L_x_4296:
        /* <DEDUP_REMOVED lines=19> */
.L_x_4299:
[----:B------:R-:W-:Y:S05]  /*14b30*/  BSYNC B0 ;  /* 0x0000000000007941 */ /* 0x000fea0003800000 */
.L_x_4298:
        /* <DEDUP_REMOVED lines=19> */
.L_x_4301:
[----:B------:R-:W-:Y:S05]  /*14c70*/  BSYNC B0 ;  /* 0x0000000000007941 */ /* 0x000fea0003800000 */
.L_x_4300:
        /* <DEDUP_REMOVED lines=19> */
.L_x_4303:
[----:B------:R-:W-:Y:S05]  /*14db0*/  BSYNC B0 ;  /* 0x0000000000007941 */ /* 0x000fea0003800000 */
.L_x_4302:
[----:B--2---:R-:W2:Y:S04]  /*14dc0*/  LDL.LU R0, [R1+0x8] ;  /* 0x0000080001007983 */ /* 0x004ea80000300800 */
[----:B---3--:R-:W3:Y:S01]  /*14dd0*/  LDL.LU R4, [R1+0xc] ;  /* 0x00000c0001047983 */ /* 0x008ee20000300800 */
[----:B------:R-:W-:Y:S02]  /*14de0*/  LEA.HI R3, R251, R251, RZ, 0x1 ;  /* 0x000000fbfb037211 */ /* 0x000fe400078f08ff */
[----:B------:R-:W-:Y:S01]  /*14df0*/  SHF.R.S32.HI R199, RZ, 0x1f, R47 ;  /* 0x0000001fffc77819 */ /* 0x000fe2000001142f */
[----:B------:R-:W0:Y:S01]  /*14e00*/  LDGDEPBAR ;  /* 0x00000000000079af */ /* 0x000e220000000000 */
[----:B------:R-:W-:Y:S02]  /*14e10*/  LOP3.LUT R3, R3, 0xfffffffe, RZ, 0xc0, !PT ;  /* 0xfffffffe03037812 */ /* 0x000fe400078ec0ff */
[----:B------:R-:W-:-:S02]  /*14e20*/  LEA.HI R199, R199, R47, RZ, 0x5 ;  /* 0x0000002fc7c77211 */ /* 0x000fc400078f28ff */
[----:B------:R-:W-:Y:S01]  /*14e30*/  R2P PR, R250, 0x6 ;  /* 0x00000006fa007804 */ /* 0x000fe20000000000 */
[----:B------:R-:W-:Y:S01]  /*14e40*/  IMAD.IADD R3, R251, 0x1, -R3 ;  /* 0x00000001fb037824 */ /* 0x000fe200078e0a03 */
[----:B------:R-:W-:-:S03]  /*14e50*/  SHF.R.S32.HI R199, RZ, 0x5, R199 ;  /* 0x00000005ffc77819 */ /* 0x000fc600000114c7 */
[----:B------:R-:W-:Y:S02]  /*14e60*/  IMAD.SHL.U32 R5, R3, 0x8, RZ ;  /* 0x0000000803057824 */ /* 0x000fe400078e00ff */
[----:B--2---:R-:W-:Y:S02]  /*14e70*/  IMAD.SHL.U32 R2, R0, 0x40, RZ ;  /* 0x0000004000027824 */ /* 0x004fe400078e00ff */
[----:B------:R-:W-:Y:S02]  /*14e80*/  IMAD.SHL.U32 R0, R250, 0x40, RZ ;  /* 0x00000040fa007824 */ /* 0x000fe400078e00ff */
[----:B---3--:R-:W-:Y:S01]  /*14e90*/  IMAD.SHL.U32 R6, R4, 0x40, RZ ;  /* 0x0000004004067824 */ /* 0x008fe200078e00ff */
[----:B------:R-:W-:Y:S01]  /*14ea0*/  LOP3.LUT R2, R2, 0x1c0, RZ, 0xc0, !PT ;  /* 0x000001c002027812 */ /* 0x000fe200078ec0ff */
[----:B------:R-:W-:Y:S01]  /*14eb0*/  IMAD.SHL.U32 R4, R78, 0x8, RZ ;  /* 0x000000084e047824 */ /* 0x000fe200078e00ff */
[----:B------:R-:W-:Y:S02]  /*14ec0*/  LOP3.LUT R0, R0, 0x1c0, RZ, 0xc0, !PT ;  /* 0x000001c000007812 */ /* 0x000fe400078ec0ff */
[----:B------:R-:W-:-:S02]  /*14ed0*/  LOP3.LUT R91, R6, 0xfffffe00, RZ, 0xc0, !PT ;  /* 0xfffffe00065b7812 */ /* 0x000fc400078ec0ff */
        /* <DEDUP_REMOVED lines=18> */
[----:B------:R-:W-:Y:S01]  /*15000*/  IMAD.IADD R2, R89, 0x1, R182 ;  /* 0x0000000159027824 */ /* 0x000fe200078e02b6 */
[----:B------:R-:W-:Y:S01]  /*15010*/  IADD3 R0, R159, 0x2000, RZ ;  /* 0x000020009f007810 */ /* 0x000fe20007ffe0ff */
[----:B------:R-:W3:Y:S01]  /*15020*/  LDSM.16.M88.4 R20, [R159+0x3800] ;  /* 0x003800009f14783b */ /* 0x000ee20000000200 */
[----:B------:R-:W-:Y:S01]  /*15030*/  IMAD R188, R189, 0x2, R3 ;  /* 0x00000002bdbc7824 */ /* 0x000fe200078e0203 */
[----:B------:R-:W1:Y:S01]  /*15040*/  I2F R182, R2 ;  /* 0x0000000200b67306 */ /* 0x000e620000201400 */
[----:B------:R-:W-:Y:S01]  /*15050*/  IMAD.IADD R88, R159, 0x1, R187 ;  /* 0x000000019f587824 */ /* 0x000fe200078e02bb */
[----:B------:R-:W4:Y:S01]  /*15060*/  LDSM.16.M88.4 R32, [R159+0x2000] ;  /* 0x002000009f20783b */ /* 0x000f220000000200 */
[----:B------:R-:W-:Y:S01]  /*15070*/  @P2 IADD3 R180, R0, -0x40, RZ ;  /* 0xffffffc000b42810 */ /* 0x000fe20007ffe0ff */
[----:B------:R-:W-:-:S02]  /*15080*/  IMAD R0, R199, 0x10, R158 ;  /* 0x00000010c7007824 */ /* 0x000fc400078e029e */
[----:B------:R-:W1:Y:S02]  /*15090*/  LDSM.16.M88.4 R24, [R159+0x3000] ;  /* 0x003000009f18783b */ /* 0x000e640000000200 */
[----:B------:R-:W-:Y:S01]  /*150a0*/  IMAD.IADD R185, R187, 0x1, R180 ;  /* 0x00000001bbb97824 */ /* 0x000fe200078e02b4 */
[----:B------:R-:W-:Y:S01]  /*150b0*/  IADD3 R0, R0, 0x1, R217 ;  /* 0x0000000100007810 */ /* 0x000fe20007ffe0d9 */
[----:B------:R-:W1:Y:S03]  /*150c0*/  LDSM.16.M88.4 R16, [R159+0x4000] ;  /* 0x004000009f10783b */ /* 0x000e660000000200 */
[----:B------:R-:W-:Y:S01]  /*150d0*/  IADD3 R0, R248, R0, -R216 ;  /* 0x00000000f8007210 */ /* 0x000fe20007ffe8d8 */
[----:B------:R-:W1:Y:S04]  /*150e0*/  LDSM.16.M88.4 R12, [R159+0x4800] ;  /* 0x004800009f0c783b */ /* 0x000e680000000200 */
[----:B------:R-:W1:Y:S01]  /*150f0*/  LDSM.16.M88.4 R8, [R159+0x5000] ;  /* 0x005000009f08783b */ /* 0x000e620000000200 */
[----:B-----5:R-:W-:-:S03]  /*15100*/  IMAD.IADD R0, R181, 0x1, R0 ;  /* 0x00000001b5007824 */ /* 0x020fc600078e0200 */
[----:B------:R-:W1:Y:S04]  /*15110*/  LDSM.16.M88.4 R36, [R159+0x5800] ;  /* 0x005800009f24783b */ /* 0x000e680000000200 */
[----:B------:R-:W-:Y:S04]  /*15120*/  LDSM.16.M88.4 R40, [R159+0x6800] ;  /* 0x006800009f28783b */ /* 0x000fe80000000200 */
[----:B------:R-:W-:Y:S01]  /*15130*/  LDSM.16.M88.4 R44, [R159+0x6000] ;  /* 0x006000009f2c783b */ /* 0x000fe20000000200 */
[C---:B--2---:R-:W-:Y:S03]  /*15140*/  HMMA.16816.F32.BF16 R60, R4.reuse, R28, RZ ;  /* 0x0000001c043c723c */ /* 0x044fe600000418ff */
[----:B------:R-:W-:Y:S04]  /*15150*/  STL [R1+0x70], R48 ;  /* 0x0000703001007387 */ /* 0x000fe80000100800 */
[----:B------:R-:W2:Y:S01]  /*15160*/  LDL R181, [R1+0x14c] ;  /* 0x00014c0001b57983 */ /* 0x000ea20000100800 */
[C---:B------:R-:W-:Y:S03]  /*15170*/  HMMA.16816.F32.BF16 R100, R4.reuse, R30, RZ ;  /* 0x0000001e0464723c */ /* 0x040fe600000418ff */
[----:B------:R-:W1:Y:S05]  /*15180*/  LDSM.16.M88.4 R28, [R159+0x7800] ;  /* 0x007800009f1c783b */ /* 0x000e6a0000000200 */
[C---:B---3--:R-:W-:Y:S08]  /*15190*/  HMMA.16816.F32.BF16 R104, R4.reuse, R20, RZ ;  /* 0x000000140468723c */ /* 0x048ff000000418ff */
[C---:B------:R-:W-:Y:S01]  /*151a0*/  HMMA.16816.F32.BF16 R92, R4.reuse, R22, RZ ;  /* 0x00000016045c723c */ /* 0x040fe200000418ff */
[----:B------:R-:W3:Y:S07]  /*151b0*/  LDSM.16.M88.4 R20, [R159+0x8800] ;  /* 0x008800009f14783b */ /* 0x000eee0000000200 */
[C---:B----4-:R-:W-:Y:S08]  /*151c0*/  HMMA.16816.F32.BF16 R64, R4.reuse, R32, RZ ;  /* 0x000000200440723c */ /* 0x050ff000000418ff */
[C---:B------:R-:W-:Y:S01]  /*151d0*/  HMMA.16816.F32.BF16 R72, R4.reuse, R34, RZ ;  /* 0x000000220448723c */ /* 0x040fe200000418ff */
[----:B------:R-:W4:Y:S07]  /*151e0*/  LDSM.16.M88.4 R32, [R159+0x7000] ;  /* 0x007000009f20783b */ /* 0x000f2e0000000200 */
        /* <DEDUP_REMOVED lines=11> */
[----:B------:R4:W-:Y:S07]  /*152a0*/  LDSM.16.M88.4 R8, [R48] ;  /* 0x000000003008783b */ /* 0x0009ee0000000200 */
[C---:B------:R-:W-:Y:S08]  /*152b0*/  HMMA.16816.F32.BF16 R128, R4.reuse, R36, RZ ;  /* 0x000000240480723c */ /* 0x040ff000000418ff */
[C---:B------:R-:W-:Y:S01]  /*152c0*/  HMMA.16816.F32.BF16 R140, R4.reuse, R38, RZ ;  /* 0x00000026048c723c */ /* 0x040fe200000418ff */
[----:B------:R-:W1:Y:S07]  /*152d0*/  LDSM.16.M88.4 R36, [R88+0x2000] ;  /* 0x002000005824783b */ /* 0x000e6e0000000200 */
[C---:B------:R-:W-:Y:S08]  /*152e0*/  HMMA.16816.F32.BF16 R112, R4.reuse, R28, RZ ;  /* 0x0000001c0470723c */ /* 0x040ff000000418ff */
[C---:B------:R-:W-:Y:S01]  /*152f0*/  HMMA.16816.F32.BF16 R160, R4.reuse, R30, RZ ;  /* 0x0000001e04a0723c */ /* 0x040fe200000418ff */
[----:B------:R-:W1:Y:S07]  /*15300*/  LDSM.16.M88.4 R28, [R88+0x4000] ;  /* 0x00400000581c783b */ /* 0x000e6e0000000200 */
[C---:B---3--:R-:W-:Y:S08]  /*15310*/  HMMA.16816.F32.BF16 R232, R4.reuse, R20, RZ ;  /* 0x0000001404e8723c */ /* 0x048ff000000418ff */
[C---:B------:R-:W-:Y:S01]  /*15320*/  HMMA.16816.F32.BF16 R244, R4.reuse, R22, RZ ;  /* 0x0000001604f4723c */ /* 0x040fe200000418ff */
[----:B------:R-:W3:Y:S07]  /*15330*/  LDSM.16.M88.4 R20, [R88+0x5000] ;  /* 0x005000005814783b */ /* 0x000eee0000000200 */
[C---:B------:R-:W-:Y:S08]  /*15340*/  HMMA.16816.F32.BF16 R124, R4.reuse, R40, RZ ;  /* 0x00000028047c723c */ /* 0x040ff000000418ff */
[C---:B------:R-:W-:Y:S01]  /*15350*/  HMMA.16816.F32.BF16 R120, R4.reuse, R42, RZ ;  /* 0x0000002a0478723c */ /* 0x040fe200000418ff */
[----:B------:R-:W3:Y:S07]  /*15360*/  LDSM.16.M88.4 R40, [R88+0x3000] ;  /* 0x003000005828783b */ /* 0x000eee0000000200 */
[C---:B------:R-:W-:Y:S08]  /*15370*/  HMMA.16816.F32.BF16 R144, R4.reuse, R44, RZ ;  /* 0x0000002c0490723c */ /* 0x040ff000000418ff */
[C---:B------:R-:W-:Y:S01]  /*15380*/  HMMA.16816.F32.BF16 R132, R4.reuse, R46, RZ ;  /* 0x0000002e0484723c */ /* 0x040fe200000418ff */
[----:B------:R-:W3:Y:S07]  /*15390*/  LDSM.16.M88.4 R44, [R88+0x2800] ;  /* 0x00280000582c783b */ /* 0x000eee0000000200 */
[C---:B----4-:R-:W-:Y:S08]  /*153a0*/  HMMA.16816.F32.BF16 R48, R4.reuse, R32, RZ ;  /* 0x000000200430723c */ /* 0x050ff000000418ff */
        /* <DEDUP_REMOVED lines=12> */
[C---:B------:R-:W-:Y:S01]  /*15470*/  HMMA.16816.F32.BF16 R200, R8.reuse, R36, R64 ;  /* 0x0000002408c8723c */ /* 0x040fe20000041840 */
[----:B------:R-:W-:Y:S07]  /*15480*/  LDSM.16.M88.4 R64, [R180+0x3800] ;  /* 0x00380000b440783b */ /* 0x000fee0000000200 */
[C---:B------:R-:W-:Y:S01]  /*15490*/  HMMA.16816.F32.BF16 R176, R8.reuse, R38, R72 ;  /* 0x0000002608b0723c */ /* 0x040fe20000041848 */
[----:B------:R-:W4:Y:S07]  /*154a0*/  LDSM.16.M88.4 R36, [R88+0x7000] ;  /* 0x007000005824783b */ /* 0x000f2e0000000200 */
[C---:B------:R-:W-:Y:S08]  /*154b0*/  HMMA.16816.F32.BF16 R136, R8.reuse, R30, R80 ;  /* 0x0000001e0888723c */ /* 0x040ff00000041850 */
[C---:B---3--:R-:W-:Y:S01]  /*154c0*/  HMMA.16816.F32.BF16 R80, R8.reuse, R20, R56 ;  /* 0x000000140850723c */ /* 0x048fe20000041838 */
[----:B------:R-:W3:Y:S07]  /*154d0*/  LDSM.16.M88.4 R56, [R88+0x8000] ;  /* 0x008000005838783b */ /* 0x000eee0000000200 */
[C---:B------:R-:W-:Y:S08]  /*154e0*/  HMMA.16816.F32.BF16 R168, R8.reuse, R40, R108 ;  /* 0x0000002808a8723c */ /* 0x040ff0000004186c */
[C---:B------:R-:W-:Y:S01]  /*154f0*/  HMMA.16816.F32.BF16 R164, R8.reuse, R42, R96 ;  /* 0x0000002a08a4723c */ /* 0x040fe20000041860 */
[----:B------:R-:W2:Y:S07]  /*15500*/  LDSM.16.M88.4 R40, [R88+0x7800] ;  /* 0x007800005828783b */ /* 0x000eae0000000200 */
[C---:B------:R-:W-:Y:S08]  /*15510*/  HMMA.16816.F32.BF16 R172, R8.reuse, R46, R100 ;  /* 0x0000002e08ac723c */ /* 0x040ff00000041864 */
[C---:B-1----:R-:W-:Y:S08]  /*15520*/  HMMA.16816.F32.BF16 R124, R8.reuse, R4, R124 ;  /* 0x00000004087c723c */ /* 0x042ff0000004187c */
[C---:B------:R-:W-:Y:S01]  /*15530*/  HMMA.16816.F32.BF16 R120, R8.reuse, R6, R120 ;  /* 0x000000060878723c */ /* 0x040fe20000041878 */
[----:B------:R-:W1:Y:S07]  /*15540*/  LDSM.16.M88.4 R4, [R88+0x8800] ;  /* 0x008800005804783b */ /* 0x000e6e0000000200 */
[C---:B------:R-:W-:Y:S01]  /*15550*/  HMMA.16816.F32.BF16 R148, R8.reuse, R28, R84 ;  /* 0x0000001c0894723c */ /* 0x040fe20000041854 */
[----:B------:R-:W-:Y:S07]  /*15560*/  LDSM.16.M88.4 R28, [R180] ;  /* 0x00000000b41c783b */ /* 0x000fee0000000200 */
[C---:B------:R-:W-:Y:S08]  /*15570*/  HMMA.16816.F32.BF16 R72, R8.reuse, R16, R128 ;  /* 0x000000100848723c */ /* 0x040ff00000041880 */
[C---:B------:R-:W-:Y:S01]  /*15580*/  HMMA.16816.F32.BF16 R100, R8.reuse, R18, R140 ;  /* 0x000000120864723c */ /* 0x040fe2000004188c */
[----:B------:R-:W1:Y:S07]  /*15590*/  LDSM.16.M88.4 R16, [R3] ;  /* 0x000000000310783b */ /* 0x000e6e0000000200 */
[C---:B------:R-:W-:Y:S08]  /*155a0*/  HMMA.16816.F32.BF16 R84, R8.reuse, R26, R68 ;  /* 0x0000001a0854723c */ /* 0x040ff00000041844 */
[C---:B------:R-:W-:Y:S01]  /*155b0*/  HMMA.16816.F32.BF16 R96, R8.reuse, R24, R76 ;  /* 0x000000180860723c */ /* 0x040fe2000004184c */
[----:B------:R-:W1:Y:S07]  /*155c0*/  LDSM.16.M88.4 R24, [R88+0x9000] ;  /* 0x009000005818783b */ /* 0x000e6e0000000200 */
[C---:B------:R-:W-:Y:S01]  /*155d0*/  HMMA.16816.F32.BF16 R68, R8.reuse, R22, R52 ;  /* 0x000000160844723c */ /* 0x040fe20000041834 */
[----:B------:R-:W1:Y:S04]  /*155e0*/  LDSM.16.M88.4 R20, [R88+0x9800] ;  /* 0x009800005814783b */ /* 0x000e680000000200 */
[----:B------:R-:W1:Y:S03]  /*155f0*/  LDSM.16.M88.4 R52, [R180+0x800] ;  /* 0x00080000b434783b */ /* 0x000e660000000200 */
[C---:B----4-:R-:W-:Y:S01]  /*15600*/  HMMA.16816.F32.BF16 R128, R8.reuse, R36, R48 ;  /* 0x000000240880723c */ /* 0x050fe20000041830 */
[----:B------:R-:W-:Y:S07]  /*15610*/  LDSM.16.M88.4 R48, [R180+0x1000] ;  /* 0x00100000b430783b */ /* 0x000fee0000000200 */
[C---:B------:R-:W-:Y:S01]  /*15620*/  HMMA.16816.F32.BF16 R140, R8.reuse, R38, R116 ;  /* 0x00000026088c723c */ /* 0x040fe20000041874 */
[----:B------:R-:W4:Y:S07]  /*15630*/  LDSM.16.M88.4 R36, [R180+0x2800] ;  /* 0x00280000b424783b */ /* 0x000f2e0000000200 */
[C---:B------:R-:W-:Y:S08]  /*15640*/  HMMA.16816.F32.BF16 R144, R8.reuse, R12, R144 ;  /* 0x0000000c0890723c */ /* 0x040ff00000041890 */
[C---:B------:R-:W-:Y:S01]  /*15650*/  HMMA.16816.F32.BF16 R132, R8.reuse, R14, R132 ;  /* 0x0000000e0884723c */ /* 0x040fe20000041884 */
[----:B------:R-:W-:Y:S07]  /*15660*/  LDSM.16.M88.4 R12, [R188] ;  /* 0x00000000bc0c783b */ /* 0x000fee0000000200 */
[C---:B---3--:R-:W-:Y:S08]  /*15670*/  HMMA.16816.F32.BF16 R204, R8.reuse, R56, R204 ;  /* 0x0000003808cc723c */ /* 0x048ff000000418cc */
[C---:B------:R-:W-:Y:S01]  /*15680*/  HMMA.16816.F32.BF16 R212, R8.reuse, R58, R212 ;  /* 0x0000003a08d4723c */ /* 0x040fe200000418d4 */
[----:B------:R-:W3:Y:S07]  /*15690*/  LDSM.16.M88.4 R56, [R185] ;  /* 0x00000000b938783b */ /* 0x000eee0000000200 */
[C---:B--2---:R-:W-:Y:S08]  /*156a0*/  HMMA.16816.F32.BF16 R112, R8.reuse, R40, R112 ;  /* 0x000000280870723c */ /* 0x044ff00000041870 */
[C---:B------:R-:W-:Y:S01]  /*156b0*/  HMMA.16816.F32.BF16 R160, R8.reuse, R42, R160 ;  /* 0x0000002a08a0723c */ /* 0x040fe200000418a0 */
[----:B------:R-:W2:Y:S07]  /*156c0*/  LDSM.16.M88.4 R40, [R180+0x2000] ;  /* 0x00200000b428783b */ /* 0x000eae0000000200 */
[C---:B------:R-:W-:Y:S01]  /*156d0*/  HMMA.16816.F32.BF16 R60, R8.reuse, R44, R60 ;  /* 0x0000002c083c723c */ /* 0x040fe2000004183c */
[----:B------:R-:W-:Y:S07]  /*156e0*/  LDSM.16.M88.4 R44, [R180+0x1800] ;  /* 0x00180000b42c783b */ /* 0x000fee0000000200 */
[----:B-1----:R-:W-:Y:S01]  /*156f0*/  HMMA.16816.F32.BF16 R232, R8, R4, R232 ;  /* 0x0000000408e8723c */ /* 0x002fe200000418e8 */
[----:B------:R-:W-:-:S02]  /*15700*/  IMAD.MOV.U32 R198, RZ, RZ, R112 ;  /* 0x000000ffffc67224 */ /* 0x000fc400078e0070 */
[----:B------:R-:W-:Y:S02]  /*15710*/  IMAD.MOV.U32 R195, RZ, RZ, R113 ;  /* 0x000000ffffc37224 */ /* 0x000fe400078e0071 */
[----:B------:R-:W-:Y:S02]  /*15720*/  IMAD.MOV.U32 R194, RZ, RZ, R114 ;  /* 0x000000ffffc27224 */ /* 0x000fe400078e0072 */
[----:B------:R-:W-:Y:S01]  /*15730*/  IMAD.MOV.U32 R184, RZ, RZ, R115 ;  /* 0x000000ffffb87224 */ /* 0x000fe200078e0073 */
[----:B------:R-:W-:Y:S08]  /*15740*/  HMMA.16816.F32.BF16 R244, R8, R6, R244 ;  /* 0x0000000608f4723c */ /* 0x000ff000000418f4 */
[----:B------:R-:W-:Y:S07]  /*15750*/  HMMA.16816.F32.BF16 R4, R16, R28, R200 ;  /* 0x0000001c1004723c */ /* 0x000fee00000418c8 */
[----:B------:R-:W-:Y:S01]  /*15760*/  IMAD.MOV.U32 R200, RZ, RZ, R198 ;  /* 0x000000ffffc87224 */ /* 0x000fe200078e00c6 */
[----:B------:R-:W-:Y:S01]  /*15770*/  HMMA.16816.F32.BF16 R104, R8, R32, R104 ;  /* 0x000000200868723c */ /* 0x000fe20000041868 */
[----:B------:R-:W-:-:S02]  /*15780*/  IMAD.MOV.U32 R201, RZ, RZ, R195 ;  /* 0x000000ffffc97224 */ /* 0x000fc400078e00c3 */
[----:B------:R-:W-:Y:S02]  /*15790*/  IMAD.MOV.U32 R202, RZ, RZ, R194 ;  /* 0x000000ffffca7224 */ /* 0x000fe400078e00c2 */
[----:B------:R-:W-:-:S03]  /*157a0*/  IMAD.MOV.U32 R203, RZ, RZ, R184 ;  /* 0x000000ffffcb7224 */ /* 0x000fc600078e00b8 */
[C---:B------:R-:W-:Y:S01]  /*157b0*/  HMMA.16816.F32.BF16 R108, R8.reuse, R34, R92 ;  /* 0x00000022086c723c */ /* 0x040fe2000004185c */
[----:B------:R-:W1:Y:S07]  /*157c0*/  LDSM.16.M88.4 R32, [R180+0x3000] ;  /* 0x00300000b420783b */ /* 0x000e6e0000000200 */
[C---:B------:R-:W-:Y:S08]  /*157d0*/  HMMA.16816.F32.BF16 R240, R8.reuse, R24, R240 ;  /* 0x0000001808f0723c */ /* 0x040ff000000418f0 */
[C---:B------:R-:W-:Y:S08]  /*157e0*/  HMMA.16816.F32.BF16 R236, R8.reuse, R26, R236 ;  /* 0x0000001a08ec723c */ /* 0x040ff000000418ec */
[C---:B------:R-:W-:Y:S08]  /*157f0*/  HMMA.16816.F32.BF16 R228, R8.reuse, R20, R228 ;  /* 0x0000001408e4723c */ /* 0x040ff000000418e4 */
[----:B------:R-:W-:Y:S08]  /*15800*/  HMMA.16816.F32.BF16 R208, R8, R22, R208 ;  /* 0x0000001608d0723c */ /* 0x000ff000000418d0 */
[C---:B------:R-:W-:Y:S01]  /*15810*/  HMMA.16816.F32.BF16 R8, R16.reuse, R30, R176 ;  /* 0x0000001e1008723c */ /* 0x040fe200000418b0 */
[----:B------:R-:W1:Y:S07]  /*15820*/  LDSM.16.M88.4 R28, [R185+0x800] ;  /* 0x00080000b91c783b */ /* 0x000e6e0000000200 */
[C---:B------:R-:W-:Y:S08]  /*15830*/  HMMA.16816.F32.BF16 R60, R16.reuse, R52, R60 ;  /* 0x00000034103c723c */ /* 0x040ff0000004183c */
[----:B----4-:R-:W-:Y:S08]  /*15840*/  HMMA.16816.F32.BF16 R112, R16, R38, R84 ;  /* 0x000000261070723c */ /* 0x010ff00000041854 */
[----:B---3--:R-:W-:Y:S07]  /*15850*/  HMMA.16816.F32.BF16 R84, R12, R56, R4 ;  /* 0x000000380c54723c */ /* 0x008fee0000041804 */
[C---:B------:R-:W-:Y:S01]  /*15860*/  IADD3 R7, R2.reuse, 0x1, RZ ;  /* 0x0000000102077810 */ /* 0x040fe20007ffe0ff */
[----:B--2---:R-:W-:Y:S01]  /*15870*/  HMMA.16816.F32.BF16 R148, R16, R40, R148 ;  /* 0x000000281094723c */ /* 0x004fe20000041894 */
[----:B------:R-:W-:-:S02]  /*15880*/  IADD3 R5, R2, 0x8, RZ ;  /* 0x0000000802057810 */ /* 0x000fc40007ffe0ff */
[----:B------:R-:W-:Y:S02]  /*15890*/  IADD3 R6, R0, 0x8, RZ ;  /* 0x0000000800067810 */ /* 0x000fe40007ffe0ff */
[----:B------:R2:W-:Y:S01]  /*158a0*/  I2F R24, R5 ;  /* 0x0000000500187306 */ /* 0x0005e20000201400 */
[----:B------:R-:W-:Y:S02]  /*158b0*/  IADD3 R4, R2, 0x9, RZ ;  /* 0x0000000902047810 */ /* 0x000fe40007ffe0ff */
[----:B------:R-:W-:Y:S01]  /*158c0*/  HMMA.16816.F32.BF16 R136, R16, R42, R136 ;  /* 0x0000002a1088723c */ /* 0x000fe20000041888 */
[----:B------:R-:W-:Y:S01]  /*158d0*/  LDSM.16.M88.4 R40, [R185+0x1000] ;  /* 0x00100000b928783b */ /* 0x000fe20000000200 */
[----:B------:R-:W-:-:S04]  /*158e0*/  IMNMX R6, R6, R248, PT ;  /* 0x000000f806067217 */ /* 0x000fc80003800200 */
[-C--:B------:R-:W-:Y:S02]  /*158f0*/  ISETP.GE.AND P0, PT, R7, R6.reuse, PT ;  /* 0x000000060700720c */ /* 0x080fe40003f06270 */
[----:B------:R-:W-:Y:S01]  /*15900*/  HMMA.16816.F32.BF16 R96, R16, R36, R96 ;  /* 0x000000241060723c */ /* 0x000fe20000041860 */
[----:B------:R-:W3:Y:S01]  /*15910*/  LDSM.16.M88.4 R36, [R180+0x4000] ;  /* 0x00400000b424783b */ /* 0x000ee20000000200 */
[-C--:B------:R-:W-:Y:S02]  /*15920*/  ISETP.GE.AND P6, PT, R5, R6.reuse, PT ;  /* 0x000000060500720c */ /* 0x080fe40003fc6270 */
[-C--:B------:R-:W-:Y:S02]  /*15930*/  ISETP.GE.AND P4, PT, R2, R6.reuse, PT ;  /* 0x000000060200720c */ /* 0x080fe40003f86270 */
[----:B------:R-:W-:Y:S02]  /*15940*/  ISETP.GE.AND P3, PT, R4, R6, PT ;  /* 0x000000060400720c */ /* 0x000fe40003f66270 */
[----:B------:R-:W-:Y:S01]  /*15950*/  HMMA.16816.F32.BF16 R20, R12, R58, R8 ;  /* 0x0000003a0c14723c */ /* 0x000fe20000041808 */
[----:B------:R4:W2:Y:S06]  /*15960*/  I2F R10, R7 ;  /* 0x00000007000a7306 */ /* 0x0008ac0000201400 */
[----:B------:R-:W-:Y:S01]  /*15970*/  IMNMX R8, R0, R248, PT ;  /* 0x000000f800087217 */ /* 0x000fe20003800200 */
[----:B------:R-:W-:Y:S01]  /*15980*/  HMMA.16816.F32.BF16 R52, R16, R54, R172 ;  /* 0x000000361034723c */ /* 0x000fe200000418ac */
[----:B------:R-:W3:Y:S01]  /*15990*/  I2F R11, R4 ;  /* 0x00000004000b7306 */ /* 0x000ee20000201400 */
[----:B------:R-:W-:-:S02]  /*159a0*/  LOP3.LUT R0, R90, R91, RZ, 0xfc, !PT ;  /* 0x0000005b5a007212 */ /* 0x000fc400078efcff */
[-C--:B------:R-:W-:Y:S02]  /*159b0*/  ISETP.GE.AND P2, PT, R7, R8.reuse, PT ;  /* 0x000000080700720c */ /* 0x080fe40003f46270 */
[----:B------:R-:W-:Y:S02]  /*159c0*/  ISETP.GE.AND P1, PT, R5, R8, PT ;  /* 0x000000080500720c */ /* 0x000fe40003f26270 */
[C---:B-1----:R-:W-:Y:S01]  /*159d0*/  HMMA.16816.F32.BF16 R80, R16.reuse, R32, R80 ;  /* 0x000000201050723c */ /* 0x042fe20000041850 */
[----:B--2---:R-:W-:Y:S01]  /*159e0*/  IADD3 R5, R2, 0x10, RZ ;  /* 0x0000001002057810 */ /* 0x004fe20007ffe0ff */
[C---:B----4-:R-:W-:Y:S01]  /*159f0*/  FFMA.FTZ R7, R153.reuse, R182, R86 ;  /* 0x000000b699077223 */ /* 0x050fe20000010056 */
[----:B------:R-:W-:Y:S01]  /*15a00*/  ISETP.GE.AND P5, PT, R4, R8, PT ;  /* 0x000000080400720c */ /* 0x000fe20003fa6270 */
[CC--:B------:R-:W-:Y:S01]  /*15a10*/  FFMA.FTZ R9, R153.reuse, R10.reuse, R85 ;  /* 0x0000000a99097223 */ /* 0x0c0fe20000010055 */
[----:B------:R1:W2:Y:S01]  /*15a20*/  I2F R26, R5 ;  /* 0x00000005001a7306 */ /* 0x0002a20000201400 */
[----:B------:R-:W-:Y:S01]  /*15a30*/  FFMA.FTZ R10, R153, R10, R87 ;  /* 0x0000000a990a7223 */ /* 0x000fe20000010057 */
[----:B------:R-:W-:Y:S01]  /*15a40*/  FSEL R158, R7, -INF , !P4 ;  /* 0xff800000079e7808 */ /* 0x000fe20006000000 */
[----:B------:R-:W-:Y:S01]  /*15a50*/  HMMA.16816.F32.BF16 R116, R16, R34, R68 ;  /* 0x000000221074723c */ /* 0x000fe20000041844 */
[----:B------:R-:W-:Y:S01]  /*15a60*/  ISETP.GE.AND P4, PT, R5, R8, PT ;  /* 0x000000080500720c */ /* 0x000fe20003f86270 */
[----:B---3--:R-:W-:Y:S01]  /*15a70*/  FFMA.FTZ R7, R153, R11, R21 ;  /* 0x0000000b99077223 */ /* 0x008fe20000010015 */
[----:B------:R-:W-:-:S02]  /*15a80*/  IADD3 R4, R2, 0x11, RZ ;  /* 0x0000001102047810 */ /* 0x000fc40007ffe0ff */
[----:B------:R-:W-:Y:S02]  /*15a90*/  FSEL R91, R10, -INF , !P0 ;  /* 0xff8000000a5b7808 */ /* 0x000fe40004000000 */
[----:B------:R3:W-:Y:S01]  /*15aa0*/  I2F R27, R4 ;  /* 0x00000004001b7306 */ /* 0x0007e20000201400 */
[----:B------:R-:W-:Y:S01]  /*15ab0*/  HMMA.16816.F32.BF16 R32, R12, R28, R60 ;  /* 0x0000001c0c20723c */ /* 0x000fe2000004183c */
[----:B------:R-:W-:-:S07]  /*15ac0*/  ISETP.GE.AND P0, PT, R4, R8, PT ;  /* 0x000000080400720c */ /* 0x000fce0003f06270 */
[C---:B------:R-:W-:Y:S08]  /*15ad0*/  HMMA.16816.F32.BF16 R76, R16.reuse, R48, R168 ;  /* 0x00000030104c723c */ /* 0x040ff000000418a8 */
[----:B------:R-:W-:Y:S01]  /*15ae0*/  HMMA.16816.F32.BF16 R92, R16, R50, R164 ;  /* 0x00000032105c723c */ /* 0x000fe200000418a4 */
[----:B------:R-:W4:Y:S06]  /*15af0*/  LDSM.16.M88.4 R48, [R185+0x1800] ;  /* 0x00180000b930783b */ /* 0x000f2c0000000200 */
[----:B------:R-:W-:Y:S01]  /*15b00*/  FSEL R165, R9, -INF , !P2 ;  /* 0xff80000009a57808 */ /* 0x000fe20005000000 */
[----:B------:R-:W-:Y:S01]  /*15b10*/  HMMA.16816.F32.BF16 R28, R12, R30, R52 ;  /* 0x0000001e0c1c723c */ /* 0x000fe20000041834 */
[----:B------:R-:W-:Y:S01]  /*15b20*/  ISETP.GE.AND P2, PT, R5, R6, PT ;  /* 0x000000060500720c */ /* 0x000fe20003f46270 */
[----:B-1----:R-:W-:Y:S01]  /*15b30*/  FFMA.FTZ R5, R153, R24, R20 ;  /* 0x0000001899057223 */ /* 0x002fe20000010014 */
[----:B------:R-:W-:Y:S01]  /*15b40*/  FSEL R166, R7, -INF , !P5 ;  /* 0xff80000007a67808 */ /* 0x000fe20006800000 */
[----:B--2---:R-:W-:Y:S01]  /*15b50*/  FFMA.FTZ R9, R153, R26, R32 ;  /* 0x0000001a99097223 */ /* 0x004fe20000010020 */
[----:B------:R-:W-:-:S02]  /*15b60*/  IADD3 R7, R2, 0x20, RZ ;  /* 0x0000002002077810 */ /* 0x000fc40007ffe0ff */
[----:B------:R-:W-:Y:S01]  /*15b70*/  FSEL R167, R5, -INF , !P1 ;  /* 0xff80000005a77808 */ /* 0x000fe20004800000 */
[----:B------:R-:W-:Y:S01]  /*15b80*/  FFMA.FTZ R5, R153, R24, R22 ;  /* 0x0000001899057223 */ /* 0x000fe20000010016 */
[----:B------:R-:W-:Y:S01]  /*15b90*/  ISETP.GE.AND P1, PT, R4, R6, PT ;  /* 0x000000060400720c */ /* 0x000fe20003f26270 */
[C---:B------:R-:W-:Y:S01]  /*15ba0*/  HMMA.16816.F32.BF16 R104, R16.reuse, R44, R104 ;  /* 0x0000002c1068723c */ /* 0x040fe20000041868 */
[----:B---3--:R-:W-:Y:S02]  /*15bb0*/  IADD3 R4, R2, 0x18, RZ ;  /* 0x0000001802047810 */ /* 0x008fe40007ffe0ff */
[----:B------:R-:W-:Y:S01]  /*15bc0*/  FSEL R164, R5, -INF , !P6 ;  /* 0xff80000005a47808 */ /* 0x000fe20007000000 */
[----:B------:R-:W-:Y:S01]  /*15bd0*/  FFMA.FTZ R5, R153, R11, R23 ;  /* 0x0000000b99057223 */ /* 0x000fe20000010017 */
[----:B------:R1:W2:Y:S01]  /*15be0*/  I2F R24, R4 ;  /* 0x0000000400187306 */ /* 0x0002a20000201400 */
[C---:B------:R-:W-:Y:S02]  /*15bf0*/  ISETP.GE.AND P6, PT, R4.reuse, R8, PT ;  /* 0x000000080400720c */ /* 0x040fe40003fc6270 */
[----:B------:R-:W-:Y:S01]  /*15c00*/  ISETP.GE.AND P5, PT, R4, R6, PT ;  /* 0x000000060400720c */ /* 0x000fe20003fa6270 */
[----:B------:R-:W-:Y:S01]  /*15c10*/  HMMA.16816.F32.BF16 R108, R16, R46, R108 ;  /* 0x0000002e106c723c */ /* 0x000fe2000004186c */
[----:B------:R-:W3:Y:S01]  /*15c20*/  LDSM.16.M88.4 R44, [R180+0x4800] ;  /* 0x00480000b42c783b */ /* 0x000ee20000000200 */
[----:B------:R-:W-:-:S02]  /*15c30*/  FSEL R90, R5, -INF , !P3 ;  /* 0xff800000055a7808 */ /* 0x000fc40005800000 */
[----:B------:R-:W3:Y:S01]  /*15c40*/  I2F R11, R7 ;  /* 0x00000007000b7306 */ /* 0x000ee20000201400 */
[----:B------:R-:W-:-:S03]  /*15c50*/  IADD3 R5, R2, 0x21, RZ ;  /* 0x0000002102057810 */ /* 0x000fc60007ffe0ff */
[----:B------:R-:W-:Y:S01]  /*15c60*/  HMMA.16816.F32.BF16 R52, R16, R38, R132 ;  /* 0x000000261034723c */ /* 0x000fe20000041884 */
[----:B-1----:R-:W-:Y:S01]  /*15c70*/  IADD3 R4, R2, 0x19, RZ ;  /* 0x0000001902047810 */ /* 0x002fe20007ffe0ff */
[----:B--2---:R-:W-:-:S05]  /*15c80*/  FFMA.FTZ R10, R153, R24, R28 ;  /* 0x00000018990a7223 */ /* 0x004fca000001001c */
[----:B------:R-:W-:Y:S01]  /*15c90*/  FSEL R134, R9, -INF , !P4 ;  /* 0xff80000009867808 */ /* 0x000fe20006000000 */
[----:B------:R1:W2:Y:S01]  /*15ca0*/  I2F R25, R4 ;  /* 0x0000000400197306 */ /* 0x0002a20000201400 */
[----:B------:R-:W-:Y:S01]  /*15cb0*/  HMMA.16816.F32.BF16 R20, R12, R40, R76 ;  /* 0x000000280c14723c */ /* 0x000fe2000004184c */
[C---:B------:R-:W-:Y:S01]  /*15cc0*/  ISETP.GE.AND P3, PT, R4.reuse, R8, PT ;  /* 0x000000080400720c */ /* 0x040fe20003f66270 */
[----:B------:R-:W-:Y:S01]  /*15cd0*/  FFMA.FTZ R9, R153, R27, R33 ;  /* 0x0000001b99097223 */ /* 0x000fe20000010021 */
[-C--:B------:R-:W-:Y:S02]  /*15ce0*/  ISETP.GE.AND P4, PT, R4, R6.reuse, PT ;  /* 0x000000060400720c */ /* 0x080fe40003f86270 */
[----:B------:R-:W-:Y:S02]  /*15cf0*/  FSEL R132, R10, -INF , !P6 ;  /* 0xff8000000a847808 */ /* 0x000fe40007000000 */
[----:B------:R-:W-:Y:S01]  /*15d00*/  FSEL R133, R9, -INF , !P0 ;  /* 0xff80000009857808 */ /* 0x000fe20004000000 */
[----:B------:R-:W-:Y:S01]  /*15d10*/  HMMA.16816.F32.BF16 R144, R16, R36, R144 ;  /* 0x000000241090723c */ /* 0x000fe20000041890 */
[----:B------:R-:W-:Y:S01]  /*15d20*/  ISETP.GE.AND P0, PT, R7, R6, PT ;  /* 0x000000060700720c */ /* 0x000fe20003f06270 */
[----:B------:R-:W-:Y:S01]  /*15d30*/  FFMA.FTZ R9, R153, R24, R30 ;  /* 0x0000001899097223 */ /* 0x000fe2000001001e */
[----:B------:R-:W-:Y:S01]  /*15d40*/  ISETP.GE.AND P6, PT, R5, R6, PT ;  /* 0x000000060500720c */ /* 0x000fe20003fc6270 */
[----:B-1----:R-:W-:-:S04]  /*15d50*/  FFMA.FTZ R4, R153, R26, R34 ;  /* 0x0000001a99047223 */ /* 0x002fc80000010022 */
[C---:B------:R-:W-:Y:S01]  /*15d60*/  HMMA.16816.F32.BF16 R36, R12.reuse, R42, R92 ;  /* 0x0000002a0c24723c */ /* 0x040fe2000004185c */
[----:B------:R1:W1:Y:S01]  /*15d70*/  I2F R26, R5 ;  /* 0x00000005001a7306 */ /* 0x0002620000201400 */
[----:B------:R-:W-:Y:S02]  /*15d80*/  FSEL R85, R9, -INF , !P5 ;  /* 0xff80000009557808 */ /* 0x000fe40006800000 */
[----:B------:R-:W-:Y:S02]  /*15d90*/  FSEL R86, R4, -INF , !P2 ;  /* 0xff80000004567808 */ /* 0x000fe40005000000 */
[-C--:B------:R-:W-:Y:S01]  /*15da0*/  ISETP.GE.AND P2, PT, R7, R8.reuse, PT ;  /* 0x000000080700720c */ /* 0x080fe20003f46270 */
[C---:B------:R-:W-:Y:S01]  /*15db0*/  FFMA.FTZ R7, R153.reuse, R27, R35 ;  /* 0x0000001b99077223 */ /* 0x040fe20000010023 */
[C---:B------:R-:W-:Y:S01]  /*15dc0*/  IADD3 R4, R2.reuse, 0x28, RZ ;  /* 0x0000002802047810 */ /* 0x040fe20007ffe0ff */
[----:B------:R-:W1:Y:S01]  /*15dd0*/  LDSM.16.M88.4 R32, [R185+0x2000] ;  /* 0x00200000b920783b */ /* 0x000e620000000200 */
[----:B---3--:R-:W-:Y:S01]  /*15de0*/  FFMA.FTZ R10, R153, R11, R20 ;  /* 0x0000000b990a7223 */ /* 0x008fe20000010014 */
[----:B----4-:R-:W-:Y:S01]  /*15df0*/  HMMA.16816.F32.BF16 R40, R12, R48, R104 ;  /* 0x000000300c28723c */ /* 0x010fe20000041868 */
[----:B------:R-:W-:Y:S01]  /*15e00*/  FSEL R87, R7, -INF , !P1 ;  /* 0xff80000007577808 */ /* 0x000fe20004800000 */
[----:B--2---:R-:W-:Y:S01]  /*15e10*/  FFMA.FTZ R7, R153, R25, R29 ;  /* 0x0000001999077223 */ /* 0x004fe2000001001d */
[----:B------:R-:W2:Y:S01]  /*15e20*/  I2F R24, R4 ;  /* 0x0000000400187306 */ /* 0x000ea20000201400 */
[----:B------:R-:W-:Y:S01]  /*15e30*/  ISETP.GE.AND P1, PT, R5, R8, PT ;  /* 0x000000080500720c */ /* 0x000fe20003f26270 */
[----:B------:R-:W-:Y:S01]  /*15e40*/  FFMA.FTZ R9, R153, R11, R22 ;  /* 0x0000000b99097223 */ /* 0x000fe20000010016 */
[----:B-1----:R-:W-:-:S02]  /*15e50*/  IADD3 R5, R2, 0x29, RZ ;  /* 0x0000002902057810 */ /* 0x002fc40007ffe0ff */
[----:B------:R-:W-:Y:S01]  /*15e60*/  FSEL R135, R7, -INF , !P3 ;  /* 0xff80000007877808 */ /* 0x000fe20005800000 */
[----:B------:R-:W-:Y:S01]  /*15e70*/  FFMA.FTZ R7, R153, R25, R31 ;  /* 0x0000001999077223 */ /* 0x000fe2000001001f */
[----:B------:R-:W-:Y:S01]  /*15e80*/  FSEL R168, R9, -INF , !P0 ;  /* 0xff80000009a87808 */ /* 0x000fe20004000000 */
[----:B------:R-:W1:Y:S01]  /*15e90*/  I2F R11, R5 ;  /* 0x00000005000b7306 */ /* 0x000e620000201400 */
[----:B------:R-:W-:Y:S01]  /*15ea0*/  FSEL R170, R10, -INF , !P2 ;  /* 0xff8000000aaa7808 */ /* 0x000fe20005000000 */
[----:B------:R-:W-:Y:S01]  /*15eb0*/  HMMA.16816.F32.BF16 R56, R16, R44, R124 ;  /* 0x0000002c1038723c */ /* 0x000fe2000004187c */
[----:B------:R-:W-:Y:S01]  /*15ec0*/  FSEL R104, R7, -INF , !P4 ;  /* 0xff80000007687808 */ /* 0x000fe20006000000 */
[----:B------:R-:W-:Y:S01]  /*15ed0*/  FFMA.FTZ R7, R153, R26, R21 ;  /* 0x0000001a99077223 */ /* 0x000fe20000010015 */
[-C--:B------:R-:W-:Y:S02]  /*15ee0*/  ISETP.GE.AND P5, PT, R4, R8.reuse, PT ;  /* 0x000000080400720c */ /* 0x080fe40003fa6270 */
[----:B------:R-:W-:Y:S01]  /*15ef0*/  ISETP.GE.AND P4, PT, R5, R8, PT ;  /* 0x000000080500720c */ /* 0x000fe20003f86270 */
[----:B--2---:R-:W-:Y:S01]  /*15f00*/  FFMA.FTZ R9, R153, R24, R36 ;  /* 0x0000001899097223 */ /* 0x004fe20000010024 */
[----:B------:R-:W-:Y:S01]  /*15f10*/  FSEL R169, R7, -INF , !P1 ;  /* 0xff80000007a97808 */ /* 0x000fe20004800000 */
[----:B------:R-:W-:Y:S01]  /*15f20*/  FFMA.FTZ R7, R153, R26, R23 ;  /* 0x0000001a99077223 */ /* 0x000fe20000010017 */
[----:B------:R-:W-:Y:S01]  /*15f30*/  ISETP.GE.AND P2, PT, R5, R6, PT ;  /* 0x000000060500720c */ /* 0x000fe20003f46270 */
[----:B------:R-:W-:Y:S01]  /*15f40*/  FFMA.FTZ R10, R153, R24, R38 ;  /* 0x00000018990a7223 */ /* 0x000fe20000010026 */
[----:B------:R-:W-:Y:S01]  /*15f50*/  FSEL R124, R9, -INF , !P5 ;  /* 0xff800000097c7808 */ /* 0x000fe20006800000 */
[----:B------:R-:W-:Y:S01]  /*15f60*/  HMMA.16816.F32.BF16 R28, R12, R50, R108 ;  /* 0x000000320c1c723c */ /* 0x000fe2000004186c */
[----:B------:R-:W-:Y:S01]  /*15f70*/  FSEL R106, R7, -INF , !P6 ;  /* 0xff800000076a7808 */ /* 0x000fe20007000000 */
[----:B-1----:R-:W-:Y:S01]  /*15f80*/  FFMA.FTZ R7, R153, R11, R39 ;  /* 0x0000000b99077223 */ /* 0x002fe20000010027 */
[----:B------:R-:W-:Y:S01]  /*15f90*/  IADD3 R5, R2, 0x31, RZ ;  /* 0x0000003102057810 */ /* 0x000fe20007ffe0ff */
[----:B------:R-:W1:Y:S01]  /*15fa0*/  LDSM.16.M88.4 R48, [R180+0x5000] ;  /* 0x00500000b430783b */ /* 0x000e620000000200 */
[----:B------:R-:W-:-:S02]  /*15fb0*/  ISETP.GE.AND P3, PT, R4, R6, PT ;  /* 0x000000060400720c */ /* 0x000fc40003f66270 */
[----:B------:R2:W3:Y:S01]  /*15fc0*/  I2F R25, R5 ;  /* 0x0000000500197306 */ /* 0x0004e20000201400 */
[C---:B------:R-:W-:Y:S01]  /*15fd0*/  ISETP.GE.AND P6, PT, R5.reuse, R8, PT ;  /* 0x000000080500720c */ /* 0x040fe20003fc6270 */
[----:B------:R-:W-:Y:S01]  /*15fe0*/  HMMA.16816.F32.BF16 R92, R16, R46, R120 ;  /* 0x0000002e105c723c */ /* 0x000fe20000041878 */
[----:B------:R-:W-:Y:S01]  /*15ff0*/  ISETP.GE.AND P5, PT, R5, R6, PT ;  /* 0x000000060500720c */ /* 0x000fe20003fa6270 */
[----:B------:R-:W-:Y:S01]  /*16000*/  LDSM.16.M88.4 R44, [R185+0x3000] ;  /* 0x00300000b92c783b */ /* 0x000fe20000000200 */
[----:B------:R-:W-:Y:S02]  /*16010*/  IADD3 R4, R2, 0x30, RZ ;  /* 0x0000003002047810 */ /* 0x000fe40007ffe0ff */
[----:B------:R-:W-:Y:S02]  /*16020*/  FSEL R105, R10, -INF , !P3 ;  /* 0xff8000000a697808 */ /* 0x000fe40005800000 */
[----:B------:R4:W4:Y:S01]  /*16030*/  I2F R27, R4 ;  /* 0x00000004001b7306 */ /* 0x0009220000201400 */
[C---:B------:R-:W-:Y:S01]  /*16040*/  ISETP.GE.AND P0, PT, R4.reuse, R8, PT ;  /* 0x000000080400720c */ /* 0x040fe20003f06270 */
[----:B------:R-:W-:Y:S01]  /*16050*/  HMMA.16816.F32.BF16 R20, R12, R32, R148 ;  /* 0x000000200c14723c */ /* 0x000fe20000041894 */
[----:B------:R-:W-:-:S02]  /*16060*/  ISETP.GE.AND P1, PT, R4, R6, PT ;  /* 0x000000060400720c */ /* 0x000fc40003f26270 */
[----:B------:R-:W-:Y:S01]  /*16070*/  FSEL R108, R7, -INF , !P2 ;  /* 0xff800000076c7808 */ /* 0x000fe20005000000 */
[C---:B--2---:R-:W-:Y:S02]  /*16080*/  FFMA.FTZ R5, R153.reuse, R11, R37 ;  /* 0x0000000b99057223 */ /* 0x044fe40000010025 */
[----:B------:R-:W2:Y:S01]  /*16090*/  LDSM.16.M88.4 R36, [R185+0x2800] ;  /* 0x00280000b924783b */ /* 0x000ea20000000200 */
[----:B---3--:R-:W-:Y:S01]  /*160a0*/  FFMA.FTZ R10, R153, R25, R41 ;  /* 0x00000019990a7223 */ /* 0x008fe20000010029 */
[----:B------:R-:W-:Y:S01]  /*160b0*/  HMMA.16816.F32.BF16 R32, R12, R34, R136 ;  /* 0x000000220c20723c */ /* 0x000fe20000041888 */
[----:B------:R-:W-:Y:S02]  /*160c0*/  FSEL R107, R5, -INF , !P4 ;  /* 0xff800000056b7808 */ /* 0x000fe40006000000 */
[C---:B------:R-:W-:Y:S02]  /*160d0*/  IADD3 R5, R2.reuse, 0x40, RZ ;  /* 0x0000004002057810 */ /* 0x040fe40007ffe0ff */
[----:B----4-:R-:W-:Y:S01]  /*160e0*/  IADD3 R4, R2, 0x38, RZ ;  /* 0x0000003802047810 */ /* 0x010fe20007ffe0ff */
[CC--:B------:R-:W-:Y:S01]  /*160f0*/  FFMA.FTZ R9, R153.reuse, R27.reuse, R40 ;  /* 0x0000001b99097223 */ /* 0x0c0fe20000010028 */
[----:B------:R-:W-:Y:S01]  /*16100*/  FSEL R122, R10, -INF , !P6 ;  /* 0xff8000000a7a7808 */ /* 0x000fe20007000000 */
[----:B------:R-:W-:Y:S01]  /*16110*/  FFMA.FTZ R7, R153, R27, R42 ;  /* 0x0000001b99077223 */ /* 0x000fe2000001002a */
[----:B------:R3:W4:Y:S01]  /*16120*/  I2F R26, R4 ;  /* 0x00000004001a7306 */ /* 0x0007220000201400 */
[C---:B------:R-:W-:Y:S01]  /*16130*/  ISETP.GE.AND P3, PT, R4.reuse, R8, PT ;  /* 0x000000080400720c */ /* 0x040fe20003f66270 */
[----:B------:R-:W-:Y:S01]  /*16140*/  HMMA.16816.F32.BF16 R72, R16, R64, R72 ;  /* 0x000000401048723c */ /* 0x000fe20000041848 */
[----:B------:R-:W-:-:S02]  /*16150*/  ISETP.GE.AND P4, PT, R4, R6, PT ;  /* 0x000000060400720c */ /* 0x000fc40003f86270 */
[----:B------:R-:W-:Y:S01]  /*16160*/  FSEL R125, R9, -INF , !P0 ;  /* 0xff800000097d7808 */ /* 0x000fe20004000000 */
[----:B------:R-:W-:Y:S01]  /*16170*/  FFMA.FTZ R9, R153, R25, R43 ;  /* 0x0000001999097223 */ /* 0x000fe2000001002b */
[----:B------:R-:W-:Y:S01]  /*16180*/  FSEL R121, R7, -INF , !P1 ;  /* 0xff80000007797808 */ /* 0x000fe20004800000 */
[----:B------:R2:W2:Y:S01]  /*16190*/  I2F R27, R5 ;  /* 0x00000005001b7306 */ /* 0x0004a20000201400 */
[C---:B------:R-:W-:Y:S01]  /*161a0*/  ISETP.GE.AND P1, PT, R5.reuse, R8, PT ;  /* 0x000000080500720c */ /* 0x040fe20003f26270 */
[----:B-1----:R-:W-:Y:S01]  /*161b0*/  HMMA.16816.F32.BF16 R68, R16, R48, R128 ;  /* 0x000000301044723c */ /* 0x002fe20000041880 */
[----:B------:R-:W-:Y:S01]  /*161c0*/  ISETP.GE.AND P6, PT, R5, R6, PT ;  /* 0x000000060500720c */ /* 0x000fe20003fc6270 */
[----:B------:R-:W1:Y:S01]  /*161d0*/  LDSM.16.M88.4 R40, [R180+0x5800] ;  /* 0x00580000b428783b */ /* 0x000e620000000200 */
[----:B------:R-:W-:Y:S02]  /*161e0*/  FSEL R111, R9, -INF , !P5 ;  /* 0xff800000096f7808 */ /* 0x000fe40006800000 */
[----:B---3--:R-:W-:Y:S01]  /*161f0*/  IADD3 R4, R2, 0x39, RZ ;  /* 0x0000003902047810 */ /* 0x008fe20007ffe0ff */
[----:B----4-:R-:W-:-:S02]  /*16200*/  FFMA.FTZ R7, R153, R26, R28 ;  /* 0x0000001a99077223 */ /* 0x010fc4000001001c */
[C---:B------:R-:W-:Y:S01]  /*16210*/  HMMA.16816.F32.BF16 R100, R16.reuse, R66, R100 ;  /* 0x000000421064723c */ /* 0x040fe20000041864 */
[----:B------:R3:W4:Y:S01]  /*16220*/  I2F R24, R4 ;  /* 0x0000000400187306 */ /* 0x0007220000201400 */
[C---:B------:R-:W-:Y:S02]  /*16230*/  ISETP.GE.AND P2, PT, R4.reuse, R8, PT ;  /* 0x000000080400720c */ /* 0x040fe40003f46270 */
[----:B------:R-:W-:Y:S02]  /*16240*/  ISETP.GE.AND P0, PT, R4, R6, PT ;  /* 0x000000060400720c */ /* 0x000fe40003f06270 */
[----:B------:R-:W-:Y:S01]  /*16250*/  FSEL R123, R7, -INF , !P3 ;  /* 0xff800000077b7808 */ /* 0x000fe20005800000 */
[----:B------:R-:W-:Y:S01]  /*16260*/  FFMA.FTZ R7, R153, R26, R30 ;  /* 0x0000001a99077223 */ /* 0x000fe2000001001e */
[----:B--2---:R-:W-:Y:S01]  /*16270*/  IADD3 R5, R2, 0x48, RZ ;  /* 0x0000004802057810 */ /* 0x004fe20007ffe0ff */
[----:B------:R-:W-:Y:S01]  /*16280*/  HMMA.16816.F32.BF16 R64, R16, R50, R140 ;  /* 0x000000321040723c */ /* 0x000fe2000004188c */
[----:B------:R-:W-:Y:S02]  /*16290*/  LDSM.16.M88.4 R48, [R185+0x4000] ;  /* 0x00400000b930783b */ /* 0x000fe40000000200 */
[----:B------:R2:W2:Y:S01]  /*162a0*/  I2F R26, R5 ;  /* 0x00000005001a7306 */ /* 0x0004a20000201400 */
[----:B------:R-:W-:Y:S01]  /*162b0*/  FSEL R109, R7, -INF , !P4 ;  /* 0xff800000076d7808 */ /* 0x000fe20006000000 */
[----:B------:R-:W-:Y:S01]  /*162c0*/  FFMA.FTZ R7, R153, R27, R22 ;  /* 0x0000001b99077223 */ /* 0x000fe20000010016 */
[----:B------:R-:W-:-:S02]  /*162d0*/  ISETP.GE.AND P4, PT, R5, R8, PT ;  /* 0x000000080500720c */ /* 0x000fc40003f86270 */
[----:B---3--:R-:W-:Y:S01]  /*162e0*/  IADD3 R4, R2, 0x41, RZ ;  /* 0x0000004102047810 */ /* 0x008fe20007ffe0ff */
[-C--:B----4-:R-:W-:Y:S01]  /*162f0*/  FFMA.FTZ R9, R153, R24.reuse, R29 ;  /* 0x0000001899097223 */ /* 0x090fe2000001001d */
[----:B------:R-:W-:Y:S01]  /*16300*/  FSEL R126, R7, -INF , !P6 ;  /* 0xff800000077e7808 */ /* 0x000fe20007000000 */
[----:B------:R-:W-:Y:S01]  /*16310*/  FFMA.FTZ R10, R153, R24, R31 ;  /* 0x00000018990a7223 */ /* 0x000fe2000001001f */
[----:B------:R-:W3:Y:S01]  /*16320*/  I2F R11, R4 ;  /* 0x00000004000b7306 */ /* 0x000ee20000201400 */
[C---:B------:R-:W-:Y:S01]  /*16330*/  ISETP.GE.AND P5, PT, R4.reuse, R8, PT ;  /* 0x000000080400720c */ /* 0x040fe20003fa6270 */
[----:B------:R-:W-:Y:S01]  /*16340*/  HMMA.16816.F32.BF16 R28, R12, R36, R96 ;  /* 0x000000240c1c723c */ /* 0x000fe20000041860 */
[-C--:B------:R-:W-:Y:S02]  /*16350*/  ISETP.GE.AND P3, PT, R4, R6.reuse, PT ;  /* 0x000000060400720c */ /* 0x080fe40003f66270 */
[----:B------:R-:W-:Y:S02]  /*16360*/  FSEL R110, R9, -INF , !P2 ;  /* 0xff800000096e7808 */ /* 0x000fe40005000000 */
[----:B------:R-:W-:Y:S01]  /*16370*/  ISETP.GE.AND P2, PT, R5, R6, PT ;  /* 0x000000060500720c */ /* 0x000fe20003f46270 */
[C---:B--2---:R-:W-:Y:S01]  /*16380*/  FFMA.FTZ R5, R153.reuse, R27, R20 ;  /* 0x0000001b99057223 */ /* 0x044fe20000010014 */
[----:B------:R-:W-:Y:S01]  /*16390*/  FSEL R120, R10, -INF , !P0 ;  /* 0xff8000000a787808 */ /* 0x000fe20004000000 */
[----:B------:R-:W-:Y:S01]  /*163a0*/  FFMA.FTZ R7, R153, R26, R32 ;  /* 0x0000001a99077223 */ /* 0x000fe20000010020 */
[----:B-1----:R-:W-:Y:S02]  /*163b0*/  HMMA.16816.F32.BF16 R60, R16, R40, R200 ;  /* 0x00000028103c723c */ /* 0x002fe400000418c8 */
[----:B------:R-:W-:-:S02]  /*163c0*/  FSEL R130, R5, -INF , !P1 ;  /* 0xff80000005827808 */ /* 0x000fc40004800000 */
[C---:B------:R-:W-:Y:S01]  /*163d0*/  IADD3 R5, R2.reuse, 0x50, RZ ;  /* 0x0000005002057810 */ /* 0x040fe20007ffe0ff */
[CC--:B---3--:R-:W-:Y:S01]  /*163e0*/  FFMA.FTZ R10, R153.reuse, R11.reuse, R21 ;  /* 0x0000000b990a7223 */ /* 0x0c8fe20000010015 */
[----:B------:R-:W-:Y:S01]  /*163f0*/  IADD3 R4, R2, 0x49, RZ ;  /* 0x0000004902047810 */ /* 0x000fe20007ffe0ff */
[----:B------:R-:W-:Y:S01]  /*16400*/  FFMA.FTZ R9, R153, R11, R23 ;  /* 0x0000000b99097223 */ /* 0x000fe20000010017 */
[----:B------:R1:W2:Y:S01]  /*16410*/  I2F R25, R5 ;  /* 0x0000000500197306 */ /* 0x0002a20000201400 */
[----:B------:R-:W-:Y:S01]  /*16420*/  HMMA.16816.F32.BF16 R20, R12, R38, R112 ;  /* 0x000000260c14723c */ /* 0x000fe20000041870 */
[C---:B------:R-:W-:Y:S01]  /*16430*/  ISETP.GE.AND P0, PT, R4.reuse, R8, PT ;  /* 0x000000080400720c */ /* 0x040fe20003f06270 */
[----:B------:R-:W3:Y:S01]  /*16440*/  LDSM.16.M88.4 R36, [R185+0x3800] ;  /* 0x00380000b924783b */ /* 0x000ee20000000200 */
[----:B------:R-:W-:Y:S02]  /*16450*/  ISETP.GE.AND P1, PT, R4, R6, PT ;  /* 0x000000060400720c */ /* 0x000fe40003f26270 */
[----:B------:R-:W-:-:S02]  /*16460*/  FSEL R127, R10, -INF , !P5 ;  /* 0xff8000000a7f7808 */ /* 0x000fc40006800000 */
[----:B------:R-:W4:Y:S01]  /*16470*/  I2F R24, R4 ;  /* 0x0000000400187306 */ /* 0x000f220000201400 */
[C---:B------:R-:W-:Y:S02]  /*16480*/  ISETP.GE.AND P6, PT, R5.reuse, R8, PT ;  /* 0x000000080500720c */ /* 0x040fe40003fc6270 */
[----:B------:R-:W-:Y:S02]  /*16490*/  ISETP.GE.AND P5, PT, R5, R6, PT ;  /* 0x000000060500720c */ /* 0x000fe40003fa6270 */
[----:B------:R-:W-:Y:S02]  /*164a0*/  FSEL R98, R9, -INF , !P3 ;  /* 0xff80000009627808 */ /* 0x000fe40005800000 */
[----:B------:R-:W-:Y:S01]  /*164b0*/  FSEL R128, R7, -INF , !P4 ;  /* 0xff80000007807808 */ /* 0x000fe20006000000 */
[----:B------:R-:W-:Y:S01]  /*164c0*/  FFMA.FTZ R7, R153, R26, R34 ;  /* 0x0000001a99077223 */ /* 0x000fe20000010022 */
[----:B-1----:R-:W-:-:S04]  /*164d0*/  IADD3 R5, R2, 0x58, RZ ;  /* 0x0000005802057810 */ /* 0x002fc80007ffe0ff */
[----:B------:R-:W-:Y:S01]  /*164e0*/  FSEL R96, R7, -INF , !P2 ;  /* 0xff80000007607808 */ /* 0x000fe20005000000 */
[----:B--2---:R-:W-:Y:S01]  /*164f0*/  FFMA.FTZ R7, R153, R25, R30 ;  /* 0x0000001999077223 */ /* 0x004fe2000001001e */
[----:B------:R-:W-:Y:S01]  /*16500*/  ISETP.GE.AND P2, PT, R5, R8, PT ;  /* 0x000000080500720c */ /* 0x000fe20003f46270 */
[CC--:B----4-:R-:W-:Y:S01]  /*16510*/  FFMA.FTZ R9, R153.reuse, R24.reuse, R33 ;  /* 0x0000001899097223 */ /* 0x0d0fe20000010021 */
[----:B------:R-:W-:Y:S01]  /*16520*/  IADD3 R4, R2, 0x51, RZ ;  /* 0x0000005102047810 */ /* 0x000fe20007ffe0ff */
[----:B------:R-:W-:Y:S01]  /*16530*/  FFMA.FTZ R10, R153, R24, R35 ;  /* 0x00000018990a7223 */ /* 0x000fe20000010023 */
[----:B------:R-:W-:Y:S01]  /*16540*/  FSEL R131, R7, -INF , !P5 ;  /* 0xff80000007837808 */ /* 0x000fe20006800000 */
[----:B------:R1:W-:Y:S01]  /*16550*/  I2F R24, R5 ;  /* 0x0000000500187306 */ /* 0x0003e20000201400 */
[C---:B------:R-:W-:Y:S01]  /*16560*/  ISETP.GE.AND P3, PT, R4.reuse, R8, PT ;  /* 0x000000080400720c */ /* 0x040fe20003f66270 */
[----:B------:R-:W-:Y:S01]  /*16570*/  HMMA.16816.F32.BF16 R32, R12, R44, R80 ;  /* 0x0000002c0c20723c */ /* 0x000fe20000041850 */
        /* <DEDUP_REMOVED lines=12> */
[----:B------:R1:W-:Y:S01]  /*16640*/  I2F R11, R5 ;  /* 0x00000005000b7306 */ /* 0x0003e20000201400 */
[----:B------:R-:W-:Y:S02]  /*16650*/  FSEL R136, R9, -INF , !P3 ;  /* 0xff80000009887808 */ /* 0x000fe40005800000 */
[----:B------:R-:W-:-:S02]  /*16660*/  ISETP.GE.AND P1, PT, R4, R8, PT ;  /* 0x000000080400720c */ /* 0x000fc40003f26270 */
[-C--:B------:R-:W-:Y:S02]  /*16670*/  ISETP.GE.AND P6, PT, R4, R6.reuse, PT ;  /* 0x000000060400720c */ /* 0x080fe40003fc6270 */
[----:B------:R-:W-:Y:S01]  /*16680*/  ISETP.GE.AND P3, PT, R5, R6, PT ;  /* 0x000000060500720c */ /* 0x000fe20003f66270 */
[----:B------:R2:W4:Y:S01]  /*16690*/  I2F R27, R4 ;  /* 0x00000004001b7306 */ /* 0x0005220000201400 */
[----:B------:R-:W-:Y:S01]  /*166a0*/  FSEL R113, R10, -INF , !P4 ;  /* 0xff8000000a717808 */ /* 0x000fe20006000000 */
[C---:B-1----:R-:W-:Y:S01]  /*166b0*/  FFMA.FTZ R5, R153.reuse, R24, R20 ;  /* 0x0000001899057223 */ /* 0x042fe20000010014 */
[----:B--2---:R-:W-:Y:S01]  /*166c0*/  IADD3 R4, R2, 0x61, RZ ;  /* 0x0000006102047810 */ /* 0x004fe20007ffe0ff */
[----:B----4-:R-:W-:-:S03]  /*166d0*/  FFMA.FTZ R7, R153, R27, R21 ;  /* 0x0000001b99077223 */ /* 0x010fc60000010015 */
[----:B------:R-:W-:Y:S01]  /*166e0*/  FSEL R129, R5, -INF , !P2 ;  /* 0xff80000005817808 */ /* 0x000fe20005000000 */
[----:B------:R1:W2:Y:S01]  /*166f0*/  I2F R26, R4 ;  /* 0x00000004001a7306 */ /* 0x0002a20000201400 */
[----:B------:R-:W-:Y:S01]  /*16700*/  FFMA.FTZ R5, R153, R24, R22 ;  /* 0x0000001899057223 */ /* 0x000fe20000010016 */
[C---:B------:R-:W-:Y:S02]  /*16710*/  ISETP.GE.AND P4, PT, R4.reuse, R8, PT ;  /* 0x000000080400720c */ /* 0x040fe40003f86270 */
[----:B------:R-:W-:Y:S01]  /*16720*/  ISETP.GE.AND P2, PT, R4, R6, PT ;  /* 0x000000060400720c */ /* 0x000fe20003f46270 */
[----:B------:R-:W-:Y:S01]  /*16730*/  HMMA.16816.F32.BF16 R28, R12, R46, R116 ;  /* 0x0000002e0c1c723c */ /* 0x000fe20000041874 */
[----:B------:R-:W-:Y:S02]  /*16740*/  FSEL R99, R5, -INF , !P0 ;  /* 0xff80000005637808 */ /* 0x000fe40004000000 */
[----:B------:R-:W-:Y:S01]  /*16750*/  FSEL R114, R7, -INF , !P1 ;  /* 0xff80000007727808 */ /* 0x000fe20004800000 */
[----:B------:R-:W-:-:S02]  /*16760*/  FFMA.FTZ R5, R153, R27, R23 ;  /* 0x0000001b99057223 */ /* 0x000fc40000010017 */
[----:B------:R-:W-:Y:S01]  /*16770*/  FFMA.FTZ R9, R153, R11, R32 ;  /* 0x0000000b99097223 */ /* 0x000fe20000010020 */
[----:B------:R-:W-:Y:S01]  /*16780*/  LDSM.16.M88.4 R44, [R180+0x6000] ;  /* 0x00600000b42c783b */ /* 0x000fe20000000200 */
[----:B-1----:R-:W-:-:S04]  /*16790*/  IADD3 R4, R2, 0x68, RZ ;  /* 0x0000006802047810 */ /* 0x002fc80007ffe0ff */
[----:B------:R1:W4:Y:S01]  /*167a0*/  I2F R24, R4 ;  /* 0x0000000400187306 */ /* 0x0003220000201400 */
[C---:B------:R-:W-:Y:S02]  /*167b0*/  ISETP.GE.AND P0, PT, R4.reuse, R8, PT ;  /* 0x000000080400720c */ /* 0x040fe40003f06270 */
[----:B------:R-:W-:Y:S01]  /*167c0*/  ISETP.GE.AND P1, PT, R4, R6, PT ;  /* 0x000000060400720c */ /* 0x000fe20003f26270 */
[----:B---3--:R-:W-:Y:S01]  /*167d0*/  HMMA.16816.F32.BF16 R20, R12, R36, R72 ;  /* 0x000000240c14723c */ /* 0x008fe20000041848 */
[----:B------:R-:W-:Y:S02]  /*167e0*/  FSEL R115, R5, -INF , !P6 ;  /* 0xff80000005737808 */ /* 0x000fe40007000000 */
[----:B------:R-:W-:Y:S01]  /*167f0*/  FSEL R140, R9, -INF , !P5 ;  /* 0xff800000098c7808 */ /* 0x000fe20006800000 */
[----:B--2---:R-:W-:Y:S01]  /*16800*/  FFMA.FTZ R9, R153, R26, R33 ;  /* 0x0000001a99097223 */ /* 0x004fe20000010021 */
[----:B-1----:R-:W-:-:S04]  /*16810*/  IADD3 R4, R2, 0x69, RZ ;  /* 0x0000006902047810 */ /* 0x002fc80007ffe0ff */
[----:B------:R1:W2:Y:S01]  /*16820*/  I2F R25, R4 ;  /* 0x0000000400197306 */ /* 0x0002a20000201400 */
[C---:B------:R-:W-:Y:S02]  /*16830*/  ISETP.GE.AND P6, PT, R4.reuse, R8, PT ;  /* 0x000000080400720c */ /* 0x040fe40003fc6270 */
[-C--:B------:R-:W-:Y:S02]  /*16840*/  ISETP.GE.AND P5, PT, R4, R6.reuse, PT ;  /* 0x000000060400720c */ /* 0x080fe40003fa6270 */
[C---:B------:R-:W-:Y:S02]  /*16850*/  IADD3 R7, R2.reuse, 0x70, RZ ;  /* 0x0000007002077810 */ /* 0x040fe40007ffe0ff */
[----:B------:R-:W-:Y:S02]  /*16860*/  IADD3 R5, R2, 0x71, RZ ;  /* 0x0000007102057810 */ /* 0x000fe40007ffe0ff */
[----:B------:R-:W-:Y:S01]  /*16870*/  FSEL R119, R9, -INF , !P4 ;  /* 0xff80000009777808 */ /* 0x000fe20006000000 */
[----:B-1----:R-:W-:Y:S01]  /*16880*/  FFMA.FTZ R4, R153, R11, R34 ;  /* 0x0000000b99047223 */ /* 0x002fe20000010022 */
[----:B------:R-:W-:Y:S01]  /*16890*/  ISETP.GE.AND P4, PT, R7, R6, PT ;  /* 0x000000060700720c */ /* 0x000fe20003f86270 */
[----:B------:R1:W3:Y:S03]  /*168a0*/  I2F R11, R7 ;  /* 0x00000007000b7306 */ /* 0x0002e60000201400 */
[----:B------:R-:W-:-:S02]  /*168b0*/  FSEL R117, R4, -INF , !P3 ;  /* 0xff80000004757808 */ /* 0x000fc40005800000 */
[----:B------:R-:W-:Y:S01]  /*168c0*/  ISETP.GE.AND P3, PT, R7, R8, PT ;  /* 0x000000080700720c */ /* 0x000fe20003f66270 */
[----:B------:R-:W-:Y:S01]  /*168d0*/  HMMA.16816.F32.BF16 R36, R12, R38, R100 ;  /* 0x000000260c24723c */ /* 0x000fe20000041864 */
[C---:B----4-:R-:W-:Y:S01]  /*168e0*/  FFMA.FTZ R10, R153.reuse, R24, R28 ;  /* 0x00000018990a7223 */ /* 0x050fe2000001001c */
[----:B------:R-:W-:Y:S01]  /*168f0*/  IADD3 R4, R2, 0x78, RZ ;  /* 0x0000007802047810 */ /* 0x000fe20007ffe0ff */
[----:B-1----:R-:W-:Y:S02]  /*16900*/  FFMA.FTZ R7, R153, R26, R35 ;  /* 0x0000001a99077223 */ /* 0x002fe40000010023 */
[----:B------:R-:W1:Y:S01]  /*16910*/  LDSM.16.M88.4 R32, [R185+0x4800] ;  /* 0x00480000b920783b */ /* 0x000e620000000200 */
[----:B------:R4:W3:Y:S02]  /*16920*/  I2F R26, R5 ;  /* 0x00000005001a7306 */ /* 0x0008e40000201400 */
[----:B------:R-:W-:Y:S01]  /*16930*/  FSEL R101, R7, -INF , !P2 ;  /* 0xff80000007657808 */ /* 0x000fe20005000000 */
[----:B--2---:R-:W-:-:S02]  /*16940*/  FFMA.FTZ R7, R153, R25, R29 ;  /* 0x0000001999077223 */ /* 0x004fc4000001001d */
[----:B------:R-:W-:Y:S01]  /*16950*/  FFMA.FTZ R9, R153, R24, R30 ;  /* 0x0000001899097223 */ /* 0x000fe2000001001e */
[----:B------:R-:W-:Y:S02]  /*16960*/  FSEL R102, R10, -INF , !P0 ;  /* 0xff8000000a667808 */ /* 0x000fe40004000000 */
[----:B------:R2:W1:Y:S01]  /*16970*/  I2F R24, R4 ;  /* 0x0000000400187306 */ /* 0x0004620000201400 */
[----:B------:R-:W-:Y:S01]  /*16980*/  FSEL R116, R7, -INF , !P6 ;  /* 0xff80000007747808 */ /* 0x000fe20007000000 */
[----:B------:R-:W-:Y:S01]  /*16990*/  FFMA.FTZ R7, R153, R25, R31 ;  /* 0x0000001999077223 */ /* 0x000fe2000001001f */
[C---:B------:R-:W-:Y:S02]  /*169a0*/  ISETP.GE.AND P2, PT, R5.reuse, R8, PT ;  /* 0x000000080500720c */ /* 0x040fe40003f46270 */
[----:B------:R-:W-:Y:S01]  /*169b0*/  ISETP.GE.AND P0, PT, R5, R6, PT ;  /* 0x000000060500720c */ /* 0x000fe20003f06270 */
[----:B------:R-:W-:Y:S01]  /*169c0*/  HMMA.16816.F32.BF16 R80, R16, R42, R160 ;  /* 0x0000002a1050723c */ /* 0x000fe200000418a0 */
[----:B----4-:R-:W-:Y:S01]  /*169d0*/  IADD3 R5, R2, 0x79, RZ ;  /* 0x0000007902057810 */ /* 0x010fe20007ffe0ff */
[-C--:B---3--:R-:W-:Y:S01]  /*169e0*/  FFMA.FTZ R10, R153, R11.reuse, R20 ;  /* 0x0000000b990a7223 */ /* 0x088fe20000010014 */
[----:B------:R-:W-:Y:S01]  /*169f0*/  FSEL R100, R9, -INF , !P1 ;  /* 0xff80000009647808 */ /* 0x000fe20004800000 */
[----:B------:R-:W-:Y:S01]  /*16a00*/  FFMA.FTZ R9, R153, R11, R22 ;  /* 0x0000000b99097223 */ /* 0x000fe20000010016 */
[----:B------:R-:W-:-:S03]  /*16a10*/  FSEL R103, R7, -INF , !P5 ;  /* 0xff80000007677808 */ /* 0x000fc60006800000 */
[C---:B------:R-:W-:Y:S01]  /*16a20*/  HMMA.16816.F32.BF16 R40, R12.reuse, R48, R144 ;  /* 0x000000300c28723c */ /* 0x040fe20000041890 */
[----:B------:R3:W4:Y:S01]  /*16a30*/  I2F R11, R5 ;  /* 0x00000005000b7306 */ /* 0x0007220000201400 */
[C---:B------:R-:W-:Y:S01]  /*16a40*/  ISETP.GE.AND P1, PT, R4.reuse, R8, PT ;  /* 0x000000080400720c */ /* 0x040fe20003f26270 */
[----:B------:R-:W-:Y:S01]  /*16a50*/  FFMA.FTZ R7, R153, R26, R21 ;  /* 0x0000001a99077223 */ /* 0x000fe20000010015 */
[----:B------:R-:W-:Y:S02]  /*16a60*/  ISETP.GE.AND P6, PT, R4, R6, PT ;  /* 0x000000060400720c */ /* 0x000fe40003fc6270 */
[----:B--2---:R-:W-:Y:S02]  /*16a70*/  IADD3 R4, R2, 0x80, RZ ;  /* 0x0000008002047810 */ /* 0x004fe40007ffe0ff */
[----:B------:R-:W-:Y:S01]  /*16a80*/  HMMA.16816.F32.BF16 R28, R12, R50, R52 ;  /* 0x000000320c1c723c */ /* 0x000fe20000041834 */
[----:B------:R-:W-:Y:S01]  /*16a90*/  FSEL R145, R10, -INF , !P3 ;  /* 0xff8000000a917808 */ /* 0x000fe20005800000 */
[----:B------:R2:W2:Y:S01]  /*16aa0*/  I2F R25, R4 ;  /* 0x0000000400197306 */ /* 0x0004a20000201400 */
[----:B------:R-:W-:Y:S01]  /*16ab0*/  FSEL R143, R9, -INF , !P4 ;  /* 0xff800000098f7808 */ /* 0x000fe20006000000 */
[----:B------:R-:W4:Y:S01]  /*16ac0*/  LDSM.16.M88.4 R52, [R185+0x5000] ;  /* 0x00500000b934783b */ /* 0x000f220000000200 */
[----:B------:R-:W-:-:S02]  /*16ad0*/  FSEL R144, R7, -INF , !P2 ;  /* 0xff80000007907808 */ /* 0x000fc40005000000 */
[C---:B------:R-:W-:Y:S01]  /*16ae0*/  ISETP.GE.AND P5, PT, R5.reuse, R8, PT ;  /* 0x000000080500720c */ /* 0x040fe20003fa6270 */
[----:B------:R-:W4:Y:S01]  /*16af0*/  LDSM.16.M88.4 R48, [R185+0x5800] ;  /* 0x00580000b930783b */ /* 0x000f220000000200 */
[----:B------:R-:W-:Y:S02]  /*16b00*/  ISETP.GE.AND P3, PT, R5, R6, PT ;  /* 0x000000060500720c */ /* 0x000fe40003f66270 */
[C---:B------:R-:W-:Y:S02]  /*16b10*/  ISETP.GE.AND P4, PT, R4.reuse, R8, PT ;  /* 0x000000080400720c */ /* 0x040fe40003f86270 */
[----:B------:R-:W-:Y:S01]  /*16b20*/  ISETP.GE.AND P2, PT, R4, R6, PT ;  /* 0x000000060400720c */ /* 0x000fe20003f46270 */
[C---:B------:R-:W-:Y:S01]  /*16b30*/  FFMA.FTZ R7, R153.reuse, R26, R23 ;  /* 0x0000001a99077223 */ /* 0x040fe20000010017 */
[C---:B---3--:R-:W-:Y:S01]  /*16b40*/  IADD3 R5, R2.reuse, 0x81, RZ ;  /* 0x0000008102057810 */ /* 0x048fe20007ffe0ff */
[CC--:B-1----:R-:W-:Y:S01]  /*16b50*/  FFMA.FTZ R9, R153.reuse, R24.reuse, R36 ;  /* 0x0000001899097223 */ /* 0x0c2fe20000010024 */
[----:B--2---:R-:W-:Y:S01]  /*16b60*/  IADD3 R4, R2, 0x88, RZ ;  /* 0x0000008802047810 */ /* 0x004fe20007ffe0ff */
[----:B------:R-:W-:-:S02]  /*16b70*/  FFMA.FTZ R10, R153, R24, R38 ;  /* 0x00000018990a7223 */ /* 0x000fc40000010026 */
[----:B------:R1:W2:Y:S01]  /*16b80*/  I2F R24, R5 ;  /* 0x0000000500187306 */ /* 0x0002a20000201400 */
[----:B------:R-:W-:Y:S02]  /*16b90*/  FSEL R138, R7, -INF , !P0 ;  /* 0xff800000078a7808 */ /* 0x000fe40004000000 */
[----:B------:R-:W-:Y:S01]  /*16ba0*/  FSEL R142, R9, -INF , !P1 ;  /* 0xff800000098e7808 */ /* 0x000fe20004800000 */
[----:B----4-:R-:W-:Y:S01]  /*16bb0*/  FFMA.FTZ R7, R153, R11, R39 ;  /* 0x0000000b99077223 */ /* 0x010fe20000010027 */
[----:B------:R-:W-:-:S03]  /*16bc0*/  ISETP.GE.AND P0, PT, R5, R8, PT ;  /* 0x000000080500720c */ /* 0x000fc60003f06270 */
[----:B------:R3:W4:Y:S01]  /*16bd0*/  I2F R27, R4 ;  /* 0x00000004001b7306 */ /* 0x0007220000201400 */
[----:B------:R-:W-:Y:S01]  /*16be0*/  ISETP.GE.AND P1, PT, R5, R6, PT ;  /* 0x000000060500720c */ /* 0x000fe20003f26270 */
[C---:B------:R-:W-:Y:S01]  /*16bf0*/  FFMA.FTZ R9, R153.reuse, R25, R40 ;  /* 0x0000001999097223 */ /* 0x040fe20000010028 */
[----:B------:R-:W-:Y:S01]  /*16c00*/  FSEL R118, R10, -INF , !P6 ;  /* 0xff8000000a767808 */ /* 0x000fe20007000000 */
[----:B-1----:R-:W-:Y:S01]  /*16c10*/  FFMA.FTZ R5, R153, R11, R37 ;  /* 0x0000000b99057223 */ /* 0x002fe20000010025 */
[----:B------:R-:W-:Y:S01]  /*16c20*/  FSEL R141, R7, -INF , !P3 ;  /* 0xff800000078d7808 */ /* 0x000fe20005800000 */
[----:B------:R-:W-:Y:S01]  /*16c30*/  FFMA.FTZ R7, R153, R25, R42 ;  /* 0x0000001999077223 */ /* 0x000fe2000001002a */
[C---:B------:R-:W-:Y:S01]  /*16c40*/  ISETP.GE.AND P6, PT, R4.reuse, R8, PT ;  /* 0x000000080400720c */ /* 0x040fe20003fc6270 */
[C---:B------:R-:W-:Y:S01]  /*16c50*/  HMMA.16816.F32.BF16 R20, R12.reuse, R32, R56 ;  /* 0x000000200c14723c */ /* 0x040fe20000041838 */
[----:B------:R-:W-:Y:S02]  /*16c60*/  FSEL R139, R5, -INF , !P5 ;  /* 0xff800000058b7808 */ /* 0x000fe40006800000 */
[----:B------:R-:W-:Y:S01]  /*16c70*/  FSEL R161, R9, -INF , !P4 ;  /* 0xff80000009a17808 */ /* 0x000fe20006000000 */
[C---:B--2---:R-:W-:Y:S01]  /*16c80*/  FFMA.FTZ R10, R153.reuse, R24, R41 ;  /* 0x00000018990a7223 */ /* 0x044fe20000010029 */
[----:B------:R-:W-:Y:S01]  /*16c90*/  ISETP.GE.AND P5, PT, R4, R6, PT ;  /* 0x000000060400720c */ /* 0x000fe20003fa6270 */
[----:B------:R-:W1:Y:S01]  /*16ca0*/  LDSM.16.M88.4 R36, [R185+0x6000] ;  /* 0x00600000b924783b */ /* 0x000e620000000200 */
[C---:B---3--:R-:W-:Y:S01]  /*16cb0*/  IADD3 R4, R2.reuse, 0x89, RZ ;  /* 0x0000008902047810 */ /* 0x048fe20007ffe0ff */
[----:B------:R-:W-:Y:S01]  /*16cc0*/  FFMA.FTZ R9, R153, R24, R43 ;  /* 0x0000001899097223 */ /* 0x000fe2000001002b */
[----:B------:R-:W-:Y:S01]  /*16cd0*/  FSEL R147, R7, -INF , !P2 ;  /* 0xff80000007937808 */ /* 0x000fe20005000000 */
[----:B----4-:R-:W-:Y:S01]  /*16ce0*/  FFMA.FTZ R7, R153, R27, R28 ;  /* 0x0000001b99077223 */ /* 0x010fe2000001001c */
[----:B------:R2:W3:Y:S01]  /*16cf0*/  I2F R26, R4 ;  /* 0x00000004001a7306 */ /* 0x0004e20000201400 */
[----:B------:R-:W-:Y:S01]  /*16d00*/  IADD3 R5, R2, 0x90, RZ ;  /* 0x0000009002057810 */ /* 0x000fe20007ffe0ff */
[----:B------:R-:W-:Y:S01]  /*16d10*/  HMMA.16816.F32.BF16 R32, R12, R34, R92 ;  /* 0x000000220c20723c */ /* 0x000fe2000004185c */
[C---:B------:R-:W-:Y:S01]  /*16d20*/  ISETP.GE.AND P3, PT, R4.reuse, R8, PT ;  /* 0x000000080400720c */ /* 0x040fe20003f66270 */
[----:B------:R-:W4:Y:S01]  /*16d30*/  LDSM.16.M88.4 R56, [R180+0x6800] ;  /* 0x00680000b438783b */ /* 0x000f220000000200 */
[----:B------:R-:W-:-:S02]  /*16d40*/  ISETP.GE.AND P4, PT, R4, R6, PT ;  /* 0x000000060400720c */ /* 0x000fc40003f86270 */
[----:B------:R-:W-:Y:S01]  /*16d50*/  FSEL R146, R9, -INF , !P1 ;  /* 0xff80000009927808 */ /* 0x000fe20004800000 */
[----:B------:R-:W1:Y:S01]  /*16d60*/  I2F R25, R5 ;  /* 0x0000000500197306 */ /* 0x000e620000201400 */
[----:B------:R-:W-:Y:S02]  /*16d70*/  FSEL R149, R7, -INF , !P6 ;  /* 0xff80000007957808 */ /* 0x000fe40007000000 */
[----:B--2---:R-:W-:-:S05]  /*16d80*/  IADD3 R4, R2, 0x91, RZ ;  /* 0x0000009102047810 */ /* 0x004fca0007ffe0ff */
[----:B------:R2:W1:Y:S01]  /*16d90*/  I2F R24, R4 ;  /* 0x0000000400187306 */ /* 0x0004620000201400 */
[C---:B------:R-:W-:Y:S02]  /*16da0*/  ISETP.GE.AND P1, PT, R4.reuse, R8, PT ;  /* 0x000000080400720c */ /* 0x040fe40003f26270 */
[----:B------:R-:W-:Y:S01]  /*16db0*/  ISETP.GE.AND P6, PT, R4, R6, PT ;  /* 0x000000060400720c */ /* 0x000fe20003fc6270 */
[----:B------:R-:W-:Y:S01]  /*16dc0*/  FFMA.FTZ R7, R153, R27, R30 ;  /* 0x0000001b99077223 */ /* 0x000fe2000001001e */
[----:B------:R-:W-:Y:S02]  /*16dd0*/  FSEL R148, R10, -INF , !P0 ;  /* 0xff8000000a947808 */ /* 0x000fe40004000000 */
[C---:B------:R-:W-:Y:S02]  /*16de0*/  ISETP.GE.AND P2, PT, R5.reuse, R8, PT ;  /* 0x000000080500720c */ /* 0x040fe40003f46270 */
[----:B------:R-:W-:Y:S02]  /*16df0*/  ISETP.GE.AND P0, PT, R5, R6, PT ;  /* 0x000000060500720c */ /* 0x000fe40003f06270 */
[----:B--2---:R-:W-:-:S04]  /*16e00*/  IADD3 R4, R2, 0x98, RZ ;  /* 0x0000009802047810 */ /* 0x004fc80007ffe0ff */
[----:B------:R-:W2:Y:S01]  /*16e10*/  I2F R11, R4 ;  /* 0x00000004000b7306 */ /* 0x000ea20000201400 */
[----:B------:R-:W-:Y:S01]  /*16e20*/  IADD3 R5, R2, 0x99, RZ ;  /* 0x0000009902057810 */ /* 0x000fe20007ffe0ff */
[-C--:B---3--:R-:W-:Y:S01]  /*16e30*/  FFMA.FTZ R9, R153, R26.reuse, R29 ;  /* 0x0000001a99097223 */ /* 0x088fe2000001001d */
[----:B------:R-:W-:Y:S01]  /*16e40*/  FSEL R92, R7, -INF , !P5 ;  /* 0xff800000075c7808 */ /* 0x000fe20006800000 */
[C---:B------:R-:W-:Y:S02]  /*16e50*/  FFMA.FTZ R7, R153.reuse, R26, R31 ;  /* 0x0000001a99077223 */ /* 0x040fe4000001001f */
[-C--:B-1----:R-:W-:Y:S02]  /*16e60*/  FFMA.FTZ R10, R153, R25.reuse, R20 ;  /* 0x00000019990a7223 */ /* 0x082fe40000010014 */
[----:B------:R1:W3:Y:S01]  /*16e70*/  I2F R26, R5 ;  /* 0x00000005001a7306 */ /* 0x0002e20000201400 */
[----:B------:R-:W-:Y:S01]  /*16e80*/  FSEL R94, R9, -INF , !P3 ;  /* 0xff800000095e7808 */ /* 0x000fe20005800000 */
[----:B------:R-:W-:Y:S01]  /*16e90*/  FFMA.FTZ R9, R153, R25, R22 ;  /* 0x0000001999097223 */ /* 0x000fe20000010016 */
[----:B------:R-:W-:Y:S01]  /*16ea0*/  FSEL R93, R7, -INF , !P4 ;  /* 0xff800000075d7808 */ /* 0x000fe20006000000 */
[----:B------:R-:W-:Y:S01]  /*16eb0*/  FFMA.FTZ R7, R153, R24, R21 ;  /* 0x0000001899077223 */ /* 0x000fe20000010015 */
[----:B------:R-:W-:Y:S01]  /*16ec0*/  HMMA.16816.F32.BF16 R40, R12, R52, R68 ;  /* 0x000000340c28723c */ /* 0x000fe20000041844 */
[----:B------:R-:W-:-:S02]  /*16ed0*/  FSEL R172, R10, -INF , !P2 ;  /* 0xff8000000aac7808 */ /* 0x000fc40005000000 */
[C---:B------:R-:W-:Y:S02]  /*16ee0*/  ISETP.GE.AND P5, PT, R4.reuse, R8, PT ;  /* 0x000000080400720c */ /* 0x040fe40003fa6270 */
[----:B------:R-:W-:Y:S02]  /*16ef0*/  ISETP.GE.AND P3, PT, R4, R6, PT ;  /* 0x000000060400720c */ /* 0x000fe40003f66270 */
[C---:B------:R-:W-:Y:S02]  /*16f00*/  ISETP.GE.AND P4, PT, R5.reuse, R8, PT ;  /* 0x000000080500720c */ /* 0x040fe40003f86270 */
[----:B------:R-:W-:Y:S02]  /*16f10*/  ISETP.GE.AND P2, PT, R5, R6, PT ;  /* 0x000000060500720c */ /* 0x000fe40003f46270 */
[----:B------:R-:W-:Y:S01]  /*16f20*/  FSEL R163, R9, -INF , !P0 ;  /* 0xff80000009a37808 */ /* 0x000fe20004000000 */
[----:B--2---:R-:W-:Y:S01]  /*16f30*/  FFMA.FTZ R9, R153, R11, R32 ;  /* 0x0000000b99097223 */ /* 0x004fe20000010020 */
[----:B------:R-:W-:Y:S01]  /*16f40*/  FSEL R171, R7, -INF , !P1 ;  /* 0xff80000007ab7808 */ /* 0x000fe20004800000 */
[----:B------:R-:W-:Y:S01]  /*16f50*/  FFMA.FTZ R7, R153, R24, R23 ;  /* 0x0000001899077223 */ /* 0x000fe20000010017 */
[----:B------:R-:W-:-:S02]  /*16f60*/  IADD3 R4, R2, 0xa0, RZ ;  /* 0x000000a002047810 */ /* 0x000fc40007ffe0ff */
[----:B-1----:R-:W-:Y:S01]  /*16f70*/  IADD3 R5, R2, 0xa1, RZ ;  /* 0x000000a102057810 */ /* 0x002fe20007ffe0ff */
[----:B------:R-:W-:Y:S01]  /*16f80*/  HMMA.16816.F32.BF16 R20, R12, R54, R64 ;  /* 0x000000360c14723c */ /* 0x000fe20000041840 */
[----:B------:R1:W2:Y:S01]  /*16f90*/  I2F R25, R4 ;  /* 0x0000000400197306 */ /* 0x0002a20000201400 */
[C---:B------:R-:W-:Y:S01]  /*16fa0*/  ISETP.GE.AND P0, PT, R4.reuse, R8, PT ;  /* 0x000000080400720c */ /* 0x040fe20003f06270 */
[----:B------:R-:W-:Y:S01]  /*16fb0*/  FFMA.FTZ R10, R153, R11, R34 ;  /* 0x0000000b990a7223 */ /* 0x000fe20000010022 */
[----:B------:R-:W-:Y:S01]  /*16fc0*/  ISETP.GE.AND P1, PT, R4, R6, PT ;  /* 0x000000060400720c */ /* 0x000fe20003f26270 */
[----:B------:R-:W4:Y:S01]  /*16fd0*/  LDSM.16.M88.4 R52, [R180+0x7000] ;  /* 0x00700000b434783b */ /* 0x000f220000000200 */
[----:B------:R-:W-:Y:S02]  /*16fe0*/  FSEL R150, R7, -INF , !P6 ;  /* 0xff80000007967808 */ /* 0x000fe40007000000 */
[----:B------:R-:W-:Y:S01]  /*16ff0*/  FSEL R162, R9, -INF , !P5 ;  /* 0xff80000009a27808 */ /* 0x000fe20006800000 */
[----:B------:R3:W2:Y:S01]  /*17000*/  I2F R24, R5 ;  /* 0x0000000500187306 */ /* 0x0006a20000201400 */
[----:B------:R-:W-:-:S02]  /*17010*/  ISETP.GE.AND P6, PT, R5, R8, PT ;  /* 0x000000080500720c */ /* 0x000fc40003fc6270 */
[----:B------:R-:W-:Y:S02]  /*17020*/  ISETP.GE.AND P5, PT, R5, R6, PT ;  /* 0x000000060500720c */ /* 0x000fe40003fa6270 */
[----:B-1----:R-:W-:-:S04]  /*17030*/  IADD3 R4, R2, 0xa8, RZ ;  /* 0x000000a802047810 */ /* 0x002fc80007ffe0ff */
[----:B------:R-:W1:Y:S01]  /*17040*/  I2F R11, R4 ;  /* 0x00000004000b7306 */ /* 0x000e620000201400 */
[CC--:B---3--:R-:W-:Y:S02]  /*17050*/  FFMA.FTZ R5, R153.reuse, R26.reuse, R33 ;  /* 0x0000001a99057223 */ /* 0x0c8fe40000010021 */
[----:B------:R-:W-:-:S03]  /*17060*/  FFMA.FTZ R7, R153, R26, R35 ;  /* 0x0000001a99077223 */ /* 0x000fc60000010023 */
[----:B------:R-:W-:Y:S02]  /*17070*/  FSEL R160, R5, -INF , !P4 ;  /* 0xff80000005a07808 */ /* 0x000fe40006000000 */
[----:B------:R-:W-:Y:S01]  /*17080*/  IADD3 R5, R2, 0xa9, RZ ;  /* 0x000000a902057810 */ /* 0x000fe20007ffe0ff */
[----:B------:R-:W-:Y:S01]  /*17090*/  HMMA.16816.F32.BF16 R76, R16, R44, R204 ;  /* 0x0000002c104c723c */ /* 0x000fe200000418cc */
[----:B------:R-:W-:Y:S02]  /*170a0*/  FSEL R151, R7, -INF , !P2 ;  /* 0xff80000007977808 */ /* 0x000fe40005000000 */
[----:B------:R3:W3:Y:S01]  /*170b0*/  I2F R28, R5 ;  /* 0x00000005001c7306 */ /* 0x0006e20000201400 */
[----:B------:R-:W-:Y:S01]  /*170c0*/  FSEL R95, R10, -INF , !P3 ;  /* 0xff8000000a5f7808 */ /* 0x000fe20005800000 */
[C---:B--2---:R-:W-:Y:S02]  /*170d0*/  FFMA.FTZ R9, R153.reuse, R25, R42 ;  /* 0x0000001999097223 */ /* 0x044fe4000001002a */
[----:B------:R-:W-:-:S02]  /*170e0*/  FFMA.FTZ R7, R153, R24, R41 ;  /* 0x0000001899077223 */ /* 0x000fc40000010029 */
[----:B------:R-:W-:Y:S01]  /*170f0*/  FFMA.FTZ R10, R153, R25, R40 ;  /* 0x00000019990a7223 */ /* 0x000fe20000010028 */
[----:B------:R-:W-:Y:S01]  /*17100*/  HMMA.16816.F32.BF16 R72, R16, R46, R212 ;  /* 0x0000002e1048723c */ /* 0x000fe200000418d4 */
[----:B------:R-:W-:Y:S01]  /*17110*/  FSEL R175, R9, -INF , !P1 ;  /* 0xff80000009af7808 */ /* 0x000fe20004800000 */
[----:B-1----:R-:W-:Y:S01]  /*17120*/  FFMA.FTZ R9, R153, R11, R20 ;  /* 0x0000000b99097223 */ /* 0x002fe20000010014 */
[----:B------:R-:W-:Y:S01]  /*17130*/  FSEL R176, R7, -INF , !P6 ;  /* 0xff80000007b07808 */ /* 0x000fe20007000000 */
[----:B------:R-:W-:Y:S01]  /*17140*/  FFMA.FTZ R7, R153, R24, R43 ;  /* 0x0000001899077223 */ /* 0x000fe2000001002b */
[----:B------:R-:W-:Y:S01]  /*17150*/  FSEL R178, R10, -INF , !P0 ;  /* 0xff8000000ab27808 */ /* 0x000fe20004000000 */
[----:B------:R-:W-:Y:S02]  /*17160*/  LDSM.16.M88.4 R40, [R180+0x7800] ;  /* 0x00780000b428783b */ /* 0x000fe40000000200 */
[----:B------:R-:W-:Y:S01]  /*17170*/  HMMA.16816.F32.BF16 R44, R12, R48, R60 ;  /* 0x000000300c2c723c */ /* 0x000fe2000004183c */
[----:B------:R-:W-:-:S02]  /*17180*/  ISETP.GE.AND P3, PT, R4, R8, PT ;  /* 0x000000080400720c */ /* 0x000fc40003f66270 */
[----:B------:R-:W-:Y:S02]  /*17190*/  ISETP.GE.AND P4, PT, R4, R6, PT ;  /* 0x000000060400720c */ /* 0x000fe40003f86270 */
[C---:B------:R-:W-:Y:S02]  /*171a0*/  ISETP.GE.AND P2, PT, R5.reuse, R8, PT ;  /* 0x000000080500720c */ /* 0x040fe40003f46270 */
[----:B------:R-:W-:Y:S01]  /*171b0*/  ISETP.GE.AND P0, PT, R5, R6, PT ;  /* 0x000000060500720c */ /* 0x000fe20003f06270 */
[----:B------:R-:W-:Y:S01]  /*171c0*/  HMMA.16816.F32.BF16 R24, R12, R50, R80 ;  /* 0x000000320c18723c */ /* 0x000fe20000041850 */
[C---:B------:R-:W-:Y:S01]  /*171d0*/  IADD3 R4, R2.reuse, 0xb0, RZ ;  /* 0x000000b002047810 */ /* 0x040fe20007ffe0ff */
[----:B------:R-:W1:Y:S01]  /*171e0*/  LDSM.16.M88.4 R48, [R185+0x6800] ;  /* 0x00680000b930783b */ /* 0x000e620000000200 */
[----:B---3--:R-:W-:Y:S01]  /*171f0*/  IADD3 R5, R2, 0xb1, RZ ;  /* 0x000000b102057810 */ /* 0x008fe20007ffe0ff */
[----:B------:R-:W-:Y:S01]  /*17200*/  FFMA.FTZ R10, R153, R11, R22 ;  /* 0x0000000b990a7223 */ /* 0x000fe20000010016 */
[----:B------:R-:W-:Y:S01]  /*17210*/  FSEL R173, R7, -INF , !P5 ;  /* 0xff80000007ad7808 */ /* 0x000fe20006800000 */
[----:B------:R2:W3:Y:S01]  /*17220*/  I2F R32, R4 ;  /* 0x0000000400207306 */ /* 0x0004e20000201400 */
[----:B------:R-:W-:-:S02]  /*17230*/  FSEL R174, R9, -INF , !P3 ;  /* 0xff80000009ae7808 */ /* 0x000fc40005800000 */
[C---:B------:R-:W-:Y:S02]  /*17240*/  ISETP.GE.AND P5, PT, R5.reuse, R8, PT ;  /* 0x000000080500720c */ /* 0x040fe40003fa6270 */
[----:B------:R-:W-:Y:S02]  /*17250*/  ISETP.GE.AND P3, PT, R5, R6, PT ;  /* 0x000000060500720c */ /* 0x000fe40003f66270 */
[C---:B------:R-:W-:Y:S01]  /*17260*/  ISETP.GE.AND P1, PT, R4.reuse, R8, PT ;  /* 0x000000080400720c */ /* 0x040fe20003f26270 */
[----:B------:R3:W1:Y:S01]  /*17270*/  I2F R22, R5 ;  /* 0x0000000500167306 */ /* 0x0006620000201400 */
[----:B------:R-:W-:Y:S02]  /*17280*/  ISETP.GE.AND P6, PT, R4, R6, PT ;  /* 0x000000060400720c */ /* 0x000fe40003fc6270 */
[----:B------:R-:W-:Y:S02]  /*17290*/  FSEL R80, R10, -INF , !P4 ;  /* 0xff8000000a507808 */ /* 0x000fe40006000000 */
[----:B--2---:R-:W-:Y:S01]  /*172a0*/  IADD3 R4, R2, 0xb8, RZ ;  /* 0x000000b802047810 */ /* 0x004fe20007ffe0ff */
[----:B---3--:R-:W-:-:S03]  /*172b0*/  FFMA.FTZ R5, R153, R28, R21 ;  /* 0x0000001c99057223 */ /* 0x008fc60000010015 */
[----:B------:R2:W3:Y:S01]  /*172c0*/  I2F R20, R4 ;  /* 0x0000000400147306 */ /* 0x0004e20000201400 */
[C---:B------:R-:W-:Y:S02]  /*172d0*/  ISETP.GE.AND P4, PT, R4.reuse, R8, PT ;  /* 0x000000080400720c */ /* 0x040fe40003f86270 */
[----:B------:R-:W-:Y:S02]  /*172e0*/  FSEL R81, R5, -INF , !P2 ;  /* 0xff80000005517808 */ /* 0x000fe40005000000 */
[----:B------:R-:W-:Y:S01]  /*172f0*/  ISETP.GE.AND P2, PT, R4, R6, PT ;  /* 0x000000060400720c */ /* 0x000fe20003f46270 */
[----:B------:R-:W-:Y:S02]  /*17300*/  FFMA.FTZ R7, R153, R28, R23 ;  /* 0x0000001c99077223 */ /* 0x000fe40000010017 */
[----:B------:R-:W-:Y:S01]  /*17310*/  HMMA.16816.F32.BF16 R28, R12, R36, R76 ;  /* 0x000000240c1c723c */ /* 0x000fe2000004184c */
[----:B--2---:R-:W-:-:S07]  /*17320*/  IADD3 R4, R2, 0xb9, RZ ;  /* 0x000000b902047810 */ /* 0x004fce0007ffe0ff */
[----:B----4-:R-:W-:Y:S01]  /*17330*/  HMMA.16816.F32.BF16 R68, R16, R56, R232 ;  /* 0x000000381044723c */ /* 0x010fe200000418e8 */
[----:B------:R-:W2:Y:S01]  /*17340*/  I2F R11, R4 ;  /* 0x00000004000b7306 */ /* 0x000ea20000201400 */
[----:B------:R-:W-:Y:S01]  /*17350*/  IADD3 R5, R2, 0xc0, RZ ;  /* 0x000000c002057810 */ /* 0x000fe20007ffe0ff */
[-C--:B------:R-:W-:Y:S01]  /*17360*/  FFMA.FTZ R9, R153, R32.reuse, R44 ;  /* 0x0000002099097223 */ /* 0x080fe2000001002c */
[----:B------:R-:W-:Y:S01]  /*17370*/  FSEL R82, R7, -INF , !P0 ;  /* 0xff80000007527808 */ /* 0x000fe20004000000 */
[----:B------:R-:W-:-:S04]  /*17380*/  FFMA.FTZ R7, R153, R32, R46 ;  /* 0x0000002099077223 */ /* 0x000fc8000001002e */
[----:B------:R4:W4:Y:S01]  /*17390*/  I2F R21, R5 ;  /* 0x0000000500157306 */ /* 0x0009220000201400 */
[----:B------:R-:W-:Y:S01]  /*173a0*/  FSEL R203, R9, -INF , !P1 ;  /* 0xff80000009cb7808 */ /* 0x000fe20004800000 */
[----:B-1----:R-:W-:Y:S01]  /*173b0*/  FFMA.FTZ R9, R153, R22, R47 ;  /* 0x0000001699097223 */ /* 0x002fe2000001002f */
[----:B------:R-:W-:Y:S01]  /*173c0*/  FSEL R177, R7, -INF , !P6 ;  /* 0xff80000007b17808 */ /* 0x000fe20007000000 */
[C---:B---3--:R-:W-:Y:S01]  /*173d0*/  FFMA.FTZ R7, R153.reuse, R20, R24 ;  /* 0x0000001499077223 */ /* 0x048fe20000010018 */
[----:B------:R-:W-:Y:S01]  /*173e0*/  HMMA.16816.F32.BF16 R60, R16, R58, R244 ;  /* 0x0000003a103c723c */ /* 0x000fe200000418f4 */
[----:B------:R-:W-:Y:S01]  /*173f0*/  FFMA.FTZ R10, R153, R22, R45 ;  /* 0x00000016990a7223 */ /* 0x000fe2000001002d */
[----:B------:R-:W-:Y:S01]  /*17400*/  FSEL R194, R9, -INF , !P3 ;  /* 0xff80000009c27808 */ /* 0x000fe20005800000 */
[----:B--2---:R-:W-:Y:S01]  /*17410*/  FFMA.FTZ R9, R153, R11, R25 ;  /* 0x0000000b99097223 */ /* 0x004fe20000010019 */
[----:B------:R-:W-:-:S04]  /*17420*/  FSEL R199, R7, -INF , !P4 ;  /* 0xff80000007c77808 */ /* 0x000fc80006000000 */
[----:B------:R-:W-:Y:S01]  /*17430*/  HMMA.16816.F32.BF16 R64, R16, R52, R240 ;  /* 0x000000341040723c */ /* 0x000fe200000418f0 */
[C---:B------:R-:W-:Y:S01]  /*17440*/  ISETP.GE.AND P0, PT, R4.reuse, R8, PT ;  /* 0x000000080400720c */ /* 0x040fe20003f06270 */
[----:B------:R-:W-:Y:S01]  /*17450*/  FFMA.FTZ R7, R153, R20, R26 ;  /* 0x0000001499077223 */ /* 0x000fe2000001001a */
[----:B------:R-:W-:-:S05]  /*17460*/  ISETP.GE.AND P1, PT, R4, R6, PT ;  /* 0x000000060400720c */ /* 0x000fca0003f26270 */
[----:B------:R-:W-:Y:S01]  /*17470*/  HMMA.16816.F32.BF16 R56, R16, R54, R236 ;  /* 0x000000361038723c */ /* 0x000fe200000418ec */
[----:B------:R-:W1:Y:S01]  /*17480*/  LDSM.16.M88.4 R52, [R185+0x7000] ;  /* 0x00700000b934783b */ /* 0x000e620000000200 */
[----:B------:R-:W-:Y:S02]  /*17490*/  FSEL R201, R10, -INF , !P5 ;  /* 0xff8000000ac97808 */ /* 0x000fe40006800000 */
[C---:B------:R-:W-:Y:S02]  /*174a0*/  IADD3 R4, R2.reuse, 0xc1, RZ ;  /* 0x000000c102047810 */ /* 0x040fe40007ffe0ff */
[C---:B------:R-:W-:Y:S02]  /*174b0*/  ISETP.GE.AND P6, PT, R5.reuse, R8, PT ;  /* 0x000000080500720c */ /* 0x040fe40003fc6270 */
[----:B------:R-:W-:Y:S02]  /*174c0*/  ISETP.GE.AND P5, PT, R5, R6, PT ;  /* 0x000000060500720c */ /* 0x000fe40003fa6270 */
[----:B----4-:R-:W-:Y:S01]  /*174d0*/  IADD3 R5, R2, 0xc8, RZ ;  /* 0x000000c802057810 */ /* 0x010fe20007ffe0ff */
[----:B------:R-:W-:Y:S01]  /*174e0*/  HMMA.16816.F32.BF16 R32, R12, R38, R72 ;  /* 0x000000260c20723c */ /* 0x000fe20000041848 */
[----:B------:R2:W3:Y:S01]  /*174f0*/  I2F R36, R4 ;  /* 0x0000000400247306 */ /* 0x0004e20000201400 */
[----:B------:R-:W-:-:S02]  /*17500*/  FSEL R83, R7, -INF , !P2 ;  /* 0xff80000007537808 */ /* 0x000fc40005000000 */
[----:B------:R-:W-:Y:S01]  /*17510*/  FSEL R195, R9, -INF , !P0 ;  /* 0xff80000009c37808 */ /* 0x000fe20004000000 */
[----:B------:R-:W-:Y:S01]  /*17520*/  FFMA.FTZ R10, R153, R11, R27 ;  /* 0x0000000b990a7223 */ /* 0x000fe2000001001b */
[C---:B------:R-:W-:Y:S02]  /*17530*/  ISETP.GE.AND P2, PT, R5.reuse, R8, PT ;  /* 0x000000080500720c */ /* 0x040fe40003f46270 */
[----:B------:R-:W-:Y:S01]  /*17540*/  ISETP.GE.AND P0, PT, R5, R6, PT ;  /* 0x000000060500720c */ /* 0x000fe20003f06270 */
[----:B------:R4:W1:Y:S01]  /*17550*/  I2F R25, R5 ;  /* 0x0000000500197306 */ /* 0x0008620000201400 */
[C---:B------:R-:W-:Y:S02]  /*17560*/  ISETP.GE.AND P3, PT, R4.reuse, R8, PT ;  /* 0x000000080400720c */ /* 0x040fe40003f66270 */
[----:B------:R-:W-:Y:S01]  /*17570*/  ISETP.GE.AND P4, PT, R4, R6, PT ;  /* 0x000000060400720c */ /* 0x000fe20003f86270 */
[----:B------:R-:W-:Y:S01]  /*17580*/  FFMA.FTZ R7, R153, R21, R30 ;  /* 0x0000001599077223 */ /* 0x000fe2000001001e */
[----:B--2---:R-:W-:-:S02]  /*17590*/  IADD3 R4, R2, 0xc9, RZ ;  /* 0x000000c902047810 */ /* 0x004fc40007ffe0ff */
[----:B------:R-:W-:Y:S01]  /*175a0*/  FSEL R179, R10, -INF , !P1 ;  /* 0xff8000000ab37808 */ /* 0x000fe20004800000 */
[----:B----4-:R-:W-:Y:S02]  /*175b0*/  FFMA.FTZ R5, R153, R21, R28 ;  /* 0x0000001599057223 */ /* 0x010fe4000001001c */
[----:B------:R-:W-:Y:S01]  /*175c0*/  HMMA.16816.F32.BF16 R20, R12, R48, R68 ;  /* 0x000000300c14723c */ /* 0x000fe20000041844 */
[----:B------:R2:W4:Y:S01]  /*175d0*/  I2F R24, R4 ;  /* 0x0000000400187306 */ /* 0x0005220000201400 */
[C---:B------:R-:W-:Y:S02]  /*175e0*/  ISETP.GE.AND P1, PT, R4.reuse, R8, PT ;  /* 0x000000080400720c */ /* 0x040fe40003f26270 */
[----:B------:R-:W-:Y:S02]  /*175f0*/  FSEL R215, R5, -INF , !P6 ;  /* 0xff80000005d77808 */ /* 0x000fe40007000000 */
[----:B------:R-:W-:Y:S01]  /*17600*/  ISETP.GE.AND P6, PT, R4, R6, PT ;  /* 0x000000060400720c */ /* 0x000fe20003fc6270 */
[----:B---3--:R-:W-:Y:S01]  /*17610*/  FFMA.FTZ R9, R153, R36, R29 ;  /* 0x0000002499097223 */ /* 0x008fe2000001001d */
[----:B------:R-:W-:-:S02]  /*17620*/  IADD3 R5, R2, 0xd1, RZ ;  /* 0x000000d102057810 */ /* 0x000fc40007ffe0ff */
[----:B------:R-:W-:Y:S02]  /*17630*/  FSEL R202, R7, -INF , !P5 ;  /* 0xff80000007ca7808 */ /* 0x000fe40006800000 */
[----:B--2---:R-:W-:-:S04]  /*17640*/  IADD3 R4, R2, 0xd0, RZ ;  /* 0x000000d002047810 */ /* 0x004fc80007ffe0ff */
[----:B------:R2:W3:Y:S01]  /*17650*/  I2F R11, R4 ;  /* 0x00000004000b7306 */ /* 0x0004e20000201400 */
[----:B------:R-:W-:Y:S01]  /*17660*/  FFMA.FTZ R7, R153, R36, R31 ;  /* 0x0000002499077223 */ /* 0x000fe2000001001f */
[----:B------:R-:W-:Y:S01]  /*17670*/  HMMA.16816.F32.BF16 R48, R12, R50, R60 ;  /* 0x000000320c30723c */ /* 0x000fe2000004183c */
[----:B------:R-:W3:Y:S01]  /*17680*/  LDSM.16.M88.4 R36, [R185+0x7800] ;  /* 0x00780000b924783b */ /* 0x000ee20000000200 */
[----:B------:R-:W-:Y:S01]  /*17690*/  FSEL R214, R9, -INF , !P3 ;  /* 0xff80000009d67808 */ /* 0x000fe20005800000 */
[CC--:B-1----:R-:W-:Y:S01]  /*176a0*/  FFMA.FTZ R9, R153.reuse, R25.reuse, R34 ;  /* 0x0000001999097223 */ /* 0x0c2fe20000010022 */
[C---:B------:R-:W-:Y:S01]  /*176b0*/  ISETP.GE.AND P5, PT, R4.reuse, R8, PT ;  /* 0x000000080400720c */ /* 0x040fe20003fa6270 */
[----:B------:R-:W-:Y:S01]  /*176c0*/  FFMA.FTZ R10, R153, R25, R32 ;  /* 0x00000019990a7223 */ /* 0x000fe20000010020 */
[----:B------:R1:W1:Y:S01]  /*176d0*/  I2F R28, R5 ;  /* 0x00000005001c7306 */ /* 0x0002620000201400 */
[----:B------:R-:W-:Y:S01]  /*176e0*/  ISETP.GE.AND P3, PT, R4, R6, PT ;  /* 0x000000060400720c */ /* 0x000fe20003f66270 */
[----:B------:R-:W-:Y:S01]  /*176f0*/  HMMA.16816.F32.BF16 R44, R16, R40, R228 ;  /* 0x00000028102c723c */ /* 0x000fe200000418e4 */
[----:B------:R-:W-:Y:S01]  /*17700*/  FSEL R198, R7, -INF , !P4 ;  /* 0xff80000007c67808 */ /* 0x000fe20006000000 */
[----:B----4-:R-:W-:Y:S01]  /*17710*/  FFMA.FTZ R7, R153, R24, R33 ;  /* 0x0000001899077223 */ /* 0x010fe20000010021 */
[----:B------:R-:W-:-:S04]  /*17720*/  DEPBAR.LE SB0, 0x0 ;  /* 0x000080000000791a */ /* 0x000fc80000000000 */
[----:B--2---:R-:W-:Y:S02]  /*17730*/  IADD3 R4, R2, 0xd8, RZ ;  /* 0x000000d802047810 */ /* 0x004fe40007ffe0ff */
[----:B------:R-:W-:Y:S02]  /*17740*/  FSEL R200, R9, -INF , !P0 ;  /* 0xff80000009c87808 */ /* 0x000fe40004000000 */
[----:B------:R2:W4:Y:S01]  /*17750*/  I2F R32, R4 ;  /* 0x0000000400207306 */ /* 0x0005220000201400 */
[----:B------:R-:W-:Y:S01]  /*17760*/  FSEL R213, R7, -INF , !P1 ;  /* 0xff80000007d57808 */ /* 0x000fe20004800000 */
[C---:B------:R-:W-:Y:S01]  /*17770*/  FFMA.FTZ R7, R153.reuse, R24, R35 ;  /* 0x0000001899077223 */ /* 0x040fe20000010023 */
[----:B------:R-:W-:Y:S01]  /*17780*/  FSEL R204, R10, -INF , !P2 ;  /* 0xff8000000acc7808 */ /* 0x000fe20005000000 */
[----:B---3--:R-:W-:Y:S01]  /*17790*/  FFMA.FTZ R9, R153, R11, R20 ;  /* 0x0000000b99097223 */ /* 0x008fe20000010014 */
[C---:B------:R-:W-:Y:S02]  /*177a0*/  ISETP.GE.AND P4, PT, R5.reuse, R8, PT ;  /* 0x000000080500720c */ /* 0x040fe40003f86270 */
[----:B------:R-:W-:Y:S01]  /*177b0*/  ISETP.GE.AND P2, PT, R5, R6, PT ;  /* 0x000000060500720c */ /* 0x000fe20003f46270 */
[----:B------:R-:W-:Y:S01]  /*177c0*/  HMMA.16816.F32.BF16 R24, R12, R52, R64 ;  /* 0x000000340c18723c */ /* 0x000fe20000041840 */
[----:B-1----:R-:W-:-:S02]  /*177d0*/  IADD3 R5, R2, 0xd9, RZ ;  /* 0x000000d902057810 */ /* 0x002fc40007ffe0ff */
[----:B------:R-:W-:Y:S02]  /*177e0*/  FSEL R206, R7, -INF , !P6 ;  /* 0xff80000007ce7808 */ /* 0x000fe40007000000 */
[----:B------:R-:W-:Y:S01]  /*177f0*/  FSEL R218, R9, -INF , !P5 ;  /* 0xff80000009da7808 */ /* 0x000fe20006800000 */
[----:B------:R1:W3:Y:S01]  /*17800*/  I2F R20, R5 ;  /* 0x0000000500147306 */ /* 0x0002e20000201400 */
[C---:B------:R-:W-:Y:S01]  /*17810*/  ISETP.GE.AND P0, PT, R4.reuse, R8, PT ;  /* 0x000000080400720c */ /* 0x040fe20003f06270 */
[----:B------:R-:W-:Y:S01]  /*17820*/  FFMA.FTZ R10, R153, R11, R22 ;  /* 0x0000000b990a7223 */ /* 0x000fe20000010016 */
[----:B------:R-:W-:Y:S02]  /*17830*/  ISETP.GE.AND P1, PT, R4, R6, PT ;  /* 0x000000060400720c */ /* 0x000fe40003f26270 */
[C---:B------:R-:W-:Y:S01]  /*17840*/  ISETP.GE.AND P6, PT, R5.reuse, R8, PT ;  /* 0x000000080500720c */ /* 0x040fe20003fc6270 */
[----:B------:R-:W-:Y:S01]  /*17850*/  BAR.SYNC.DEFER_BLOCKING 0x0 ;  /* 0x0000000000007b1d */ /* 0x000fe20000010000 */
[----:B------:R-:W-:-:S02]  /*17860*/  ISETP.GE.AND P5, PT, R5, R6, PT ;  /* 0x000000060500720c */ /* 0x000fc40003fa6270 */
[----:B--2---:R-:W-:Y:S02]  /*17870*/  IADD3 R4, R2, 0xe0, RZ ;  /* 0x000000e002047810 */ /* 0x004fe40007ffe0ff */
[----:B------:R-:W-:Y:S01]  /*17880*/  FSEL R212, R10, -INF , !P3 ;  /* 0xff8000000ad47808 */ /* 0x000fe20005800000 */
[C---:B-1----:R-:W-:Y:S01]  /*17890*/  FFMA.FTZ R5, R153.reuse, R28, R21 ;  /* 0x0000001c99057223 */ /* 0x042fe20000010015 */
[----:B------:R4:W1:Y:S01]  /*178a0*/  I2F R11, R4 ;  /* 0x00000004000b7306 */ /* 0x0008620000201400 */
[C---:B------:R-:W-:Y:S01]  /*178b0*/  ISETP.GE.AND P3, PT, R4.reuse, R8, PT ;  /* 0x000000080400720c */ /* 0x040fe20003f66270 */
[----:B------:R-:W-:Y:S02]  /*178c0*/  FFMA.FTZ R9, R153, R28, R23 ;  /* 0x0000001c99097223 */ /* 0x000fe40000010017 */
[----:B------:R-:W-:Y:S02]  /*178d0*/  FSEL R217, R5, -INF , !P4 ;  /* 0xff80000005d97808 */ /* 0x000fe40006000000 */
[----:B------:R-:W-:-:S02]  /*178e0*/  ISETP.GE.AND P4, PT, R4, R6, PT ;  /* 0x000000060400720c */ /* 0x000fc40003f86270 */
[----:B------:R-:W-:Y:S01]  /*178f0*/  IADD3 R7, R2, 0xe1, RZ ;  /* 0x000000e102077810 */ /* 0x000fe20007ffe0ff */
[----:B------:R-:W-:Y:S01]  /*17900*/  HMMA.16816.F32.BF16 R16, R16, R42, R208 ;  /* 0x0000002a1010723c */ /* 0x000fe200000418d0 */
[----:B------:R-:W-:Y:S01]  /*17910*/  FSEL R207, R9, -INF , !P2 ;  /* 0xff80000009cf7808 */ /* 0x000fe20005000000 */
[----:B----4-:R-:W-:Y:S01]  /*17920*/  FFMA.FTZ R4, R153, R32, R48 ;  /* 0x0000002099047223 */ /* 0x010fe20000010030 */
[----:B------:R2:W4:Y:S01]  /*17930*/  I2F R33, R7 ;  /* 0x0000000700217306 */ /* 0x0005220000201400 */
[----:B------:R-:W-:-:S04]  /*17940*/  ISETP.GE.AND P2, PT, R7, R8, PT ;  /* 0x000000080700720c */ /* 0x000fc80003f46270 */
[----:B------:R-:W-:Y:S01]  /*17950*/  HMMA.16816.F32.BF16 R28, R12, R54, R56 ;  /* 0x000000360c1c723c */ /* 0x000fe20000041838 */
[----:B------:R-:W-:Y:S02]  /*17960*/  FSEL R211, R4, -INF , !P0 ;  /* 0xff80000004d37808 */ /* 0x000fe40004000000 */
[----:B------:R-:W-:Y:S02]  /*17970*/  ISETP.GE.AND P0, PT, R7, R6, PT ;  /* 0x000000060700720c */ /* 0x000fe40003f06270 */
[C---:B------:R-:W-:Y:S01]  /*17980*/  IADD3 R5, R2.reuse, 0xe8, RZ ;  /* 0x000000e802057810 */ /* 0x040fe20007ffe0ff */
[C---:B---3--:R-:W-:Y:S02]  /*17990*/  FFMA.FTZ R9, R153.reuse, R20, R51 ;  /* 0x0000001499097223 */ /* 0x048fe40000010033 */
[----:B--2---:R-:W-:Y:S01]  /*179a0*/  FFMA.FTZ R7, R153, R32, R50 ;  /* 0x0000002099077223 */ /* 0x004fe20000010032 */
[----:B------:R-:W-:Y:S01]  /*179b0*/  IADD3 R4, R2, 0xe9, RZ ;  /* 0x000000e902047810 */ /* 0x000fe20007ffe0ff */
[----:B------:R2:W3:Y:S03]  /*179c0*/  I2F R32, R5 ;  /* 0x0000000500207306 */ /* 0x0004e60000201400 */
[----:B------:R-:W-:Y:S01]  /*179d0*/  FSEL R205, R7, -INF , !P1 ;  /* 0xff80000007cd7808 */ /* 0x000fe20004800000 */
[----:B-1----:R-:W-:-:S02]  /*179e0*/  FFMA.FTZ R7, R153, R11, R24 ;  /* 0x0000000b99077223 */ /* 0x002fc40000010018 */
[----:B------:R-:W-:Y:S02]  /*179f0*/  FFMA.FTZ R10, R153, R20, R49 ;  /* 0x00000014990a7223 */ /* 0x000fe40000010031 */
[----:B------:R-:W-:Y:S01]  /*17a00*/  HMMA.16816.F32.BF16 R20, R12, R36, R44 ;  /* 0x000000240c14723c */ /* 0x000fe2000004182c */
[----:B------:R-:W-:Y:S01]  /*17a10*/  FSEL R209, R9, -INF , !P5 ;  /* 0xff80000009d17808 */ /* 0x000fe20006800000 */
[----:B------:R1:W-:Y:S01]  /*17a20*/  I2F R24, R4 ;  /* 0x0000000400187306 */ /* 0x0003e20000201400 */
[----:B------:R-:W-:Y:S02]  /*17a30*/  FSEL R229, R7, -INF , !P3 ;  /* 0xff80000007e57808 */ /* 0x000fe40005800000 */
[C---:B------:R-:W-:Y:S02]  /*17a40*/  ISETP.GE.AND P5, PT, R4.reuse, R8, PT ;  /* 0x000000080400720c */ /* 0x040fe40003fa6270 */
[----:B------:R-:W-:Y:S02]  /*17a50*/  ISETP.GE.AND P3, PT, R4, R6, PT ;  /* 0x000000060400720c */ /* 0x000fe40003f66270 */
[----:B------:R-:W-:Y:S01]  /*17a60*/  FSEL R208, R10, -INF , !P6 ;  /* 0xff8000000ad07808 */ /* 0x000fe20007000000 */
[----:B----4-:R-:W-:Y:S01]  /*17a70*/  FFMA.FTZ R7, R153, R33, R25 ;  /* 0x0000002199077223 */ /* 0x010fe20000010019 */
[----:B------:R-:W-:-:S02]  /*17a80*/  ISETP.GE.AND P1, PT, R5, R8, PT ;  /* 0x000000080500720c */ /* 0x000fc40003f26270 */
[----:B------:R-:W-:Y:S01]  /*17a90*/  ISETP.GE.AND P6, PT, R5, R6, PT ;  /* 0x000000060500720c */ /* 0x000fe20003fc6270 */
[----:B--2---:R-:W-:Y:S01]  /*17aa0*/  FFMA.FTZ R5, R153, R11, R26 ;  /* 0x0000000b99057223 */ /* 0x004fe2000001001a */
[----:B-1----:R-:W-:-:S04]  /*17ab0*/  IADD3 R4, R2, 0xf0, RZ ;  /* 0x000000f002047810 */ /* 0x002fc80007ffe0ff */
[----:B------:R3:W1:Y:S01]  /*17ac0*/  I2F R11, R4 ;  /* 0x00000004000b7306 */ /* 0x0006620000201400 */
[----:B------:R-:W-:Y:S02]  /*17ad0*/  FSEL R221, R5, -INF , !P4 ;  /* 0xff80000005dd7808 */ /* 0x000fe40006000000 */
[----:B------:R-:W-:Y:S02]  /*17ae0*/  FSEL R228, R7, -INF , !P2 ;  /* 0xff80000007e47808 */ /* 0x000fe40005000000 */
[C---:B------:R-:W-:Y:S02]  /*17af0*/  ISETP.GE.AND P4, PT, R4.reuse, R8, PT ;  /* 0x000000080400720c */ /* 0x040fe40003f86270 */
[----:B------:R-:W-:Y:S01]  /*17b00*/  ISETP.GE.AND P2, PT, R4, R6, PT ;  /* 0x000000060400720c */ /* 0x000fe20003f46270 */
[----:B------:R-:W-:Y:S01]  /*17b10*/  HMMA.16816.F32.BF16 R16, R12, R38, R16 ;  /* 0x000000260c10723c */ /* 0x000fe20000041810 */
[----:B------:R-:W-:Y:S01]  /*17b20*/  IADD3 R10, R2, 0xf1, RZ ;  /* 0x000000f1020a7810 */ /* 0x000fe20007ffe0ff */
[----:B------:R-:W-:-:S02]  /*17b30*/  FFMA.FTZ R5, R153, R33, R27 ;  /* 0x0000002199057223 */ /* 0x000fc4000001001b */
[----:B---3--:R-:W-:Y:S01]  /*17b40*/  FFMA.FTZ R4, R153, R32, R30 ;  /* 0x0000002099047223 */ /* 0x008fe2000001001e */
[----:B------:R2:W3:Y:S01]  /*17b50*/  I2F R13, R10 ;  /* 0x0000000a000d7306 */ /* 0x0004e20000201400 */
[----:B------:R-:W-:-:S03]  /*17b60*/  IADD3 R9, R2, 0xf8, RZ ;  /* 0x000000f802097810 */ /* 0x000fc60007ffe0ff */
[----:B------:R-:W-:Y:S02]  /*17b70*/  FSEL R210, R4, -INF , !P6 ;  /* 0xff80000004d27808 */ /* 0x000fe40007000000 */
[C---:B------:R-:W-:Y:S02]  /*17b80*/  ISETP.GE.AND P6, PT, R2.reuse, R8, PT ;  /* 0x000000080200720c */ /* 0x040fe40003fc6270 */
[----:B------:R-:W-:Y:S01]  /*17b90*/  IADD3 R2, R2, 0xf9, RZ ;  /* 0x000000f902027810 */ /* 0x000fe20007ffe0ff */
[----:B------:R-:W4:Y:S01]  /*17ba0*/  I2F R12, R9 ;  /* 0x00000009000c7306 */ /* 0x000f220000201400 */
[----:B------:R-:W-:Y:S01]  /*17bb0*/  FSEL R216, R5, -INF , !P0 ;  /* 0xff80000005d87808 */ /* 0x000fe20004000000 */
[CC--:B-1----:R-:W-:Y:S02]  /*17bc0*/  FFMA.FTZ R5, R153.reuse, R11.reuse, R20 ;  /* 0x0000000b99057223 */ /* 0x0c2fe40000010014 */
[C---:B------:R-:W-:Y:S02]  /*17bd0*/  FFMA.FTZ R4, R153.reuse, R11, R22 ;  /* 0x0000000b99047223 */ /* 0x040fe40000010016 */
[----:B------:R-:W-:-:S02]  /*17be0*/  FFMA.FTZ R7, R153, R32, R28 ;  /* 0x0000002099077223 */ /* 0x000fc4000001001c */
[----:B------:R3:W1:Y:S01]  /*17bf0*/  I2F R11, R2 ;  /* 0x00000002000b7306 */ /* 0x0006620000201400 */
[C---:B------:R-:W-:Y:S02]  /*17c00*/  ISETP.GE.AND P0, PT, R10.reuse, R8, PT ;  /* 0x000000080a00720c */ /* 0x040fe40003f06270 */
[----:B------:R-:W-:Y:S01]  /*17c10*/  FSEL R226, R7, -INF , !P1 ;  /* 0xff80000007e27808 */ /* 0x000fe20004800000 */
[C---:B------:R-:W-:Y:S01]  /*17c20*/  FFMA.FTZ R7, R153.reuse, R24, R31 ;  /* 0x0000001899077223 */ /* 0x040fe2000001001f */
[----:B------:R-:W-:Y:S01]  /*17c30*/  ISETP.GE.AND P1, PT, R10, R6, PT ;  /* 0x000000060a00720c */ /* 0x000fe20003f26270 */
[----:B--2---:R-:W-:Y:S01]  /*17c40*/  FFMA.FTZ R10, R153, R24, R29 ;  /* 0x00000018990a7223 */ /* 0x004fe2000001001d */
[----:B------:R-:W-:Y:S02]  /*17c50*/  FSEL R235, R5, -INF , !P4 ;  /* 0xff80000005eb7808 */ /* 0x000fe40006000000 */
[----:B------:R-:W-:Y:S02]  /*17c60*/  FSEL R232, R4, -INF , !P2 ;  /* 0xff80000004e87808 */ /* 0x000fe40005000000 */
[----:B------:R-:W-:-:S02]  /*17c70*/  ISETP.GE.AND P4, PT, R2, R8, PT ;  /* 0x000000080200720c */ /* 0x000fc40003f86270 */
[----:B------:R-:W-:Y:S02]  /*17c80*/  ISETP.GE.AND P2, PT, R2, R6, PT ;  /* 0x000000060200720c */ /* 0x000fe40003f46270 */
[----:B------:R-:W-:Y:S01]  /*17c90*/  FSEL R230, R7, -INF , !P3 ;  /* 0xff80000007e67808 */ /* 0x000fe20005800000 */
[CC--:B---3--:R-:W-:Y:S01]  /*17ca0*/  FFMA.FTZ R2, R153.reuse, R13.reuse, R21 ;  /* 0x0000000d99027223 */ /* 0x0c8fe20000010015 */
[----:B------:R-:W-:Y:S01]  /*17cb0*/  FSEL R227, R10, -INF , !P5 ;  /* 0xff8000000ae37808 */ /* 0x000fe20006800000 */
[----:B------:R-:W-:Y:S01]  /*17cc0*/  FFMA.FTZ R7, R153, R13, R23 ;  /* 0x0000000d99077223 */ /* 0x000fe20000010017 */
[----:B------:R-:W-:Y:S01]  /*17cd0*/  ISETP.GE.AND P5, PT, R9, R8, PT ;  /* 0x000000080900720c */ /* 0x000fe20003fa6270 */
[----:B----4-:R-:W-:Y:S01]  /*17ce0*/  FFMA.FTZ R5, R153, R12, R18 ;  /* 0x0000000c99057223 */ /* 0x010fe20000010012 */
[----:B------:R-:W-:Y:S01]  /*17cf0*/  ISETP.GE.AND P3, PT, R9, R6, PT ;  /* 0x000000060900720c */ /* 0x000fe20003f66270 */
[C---:B------:R-:W-:Y:S01]  /*17d00*/  FFMA.FTZ R9, R153.reuse, R12, R16 ;  /* 0x0000000c99097223 */ /* 0x040fe20000010010 */
[----:B------:R-:W-:Y:S01]  /*17d10*/  FSEL R234, R2, -INF , !P0 ;  /* 0xff80000002ea7808 */ /* 0x000fe20004000000 */
[CC--:B-1----:R-:W-:Y:S01]  /*17d20*/  FFMA.FTZ R4, R153.reuse, R11.reuse, R17 ;  /* 0x0000000b99047223 */ /* 0x0c2fe20000010011 */
[----:B------:R-:W-:Y:S01]  /*17d30*/  IADD3 R12, R180, 0x800, RZ ;  /* 0x00000800b40c7810 */ /* 0x000fe20007ffe0ff */
[----:B------:R-:W-:Y:S01]  /*17d40*/  FFMA.FTZ R2, R153, R11, R19 ;  /* 0x0000000b99027223 */ /* 0x000fe20000010013 */
[----:B------:R-:W-:-:S02]  /*17d50*/  FSEL R231, R7, -INF , !P1 ;  /* 0xff80000007e77808 */ /* 0x000fc40004800000 */
        /* <DEDUP_REMOVED lines=23> */
[----:B------:R-:W-:Y:S02]  /*17ed0*/  ISETP.GT.AND P1, PT, R183, R181, PT ;  /* 0x000000b5b700720c */ /* 0x000fe40003f24270 */
[C---:B-1----:R-:W-:Y:S02]  /*17ee0*/  IADD3 R12, R180.reuse, 0x6800, RZ ;  /* 0x00006800b40c7810 */ /* 0x042fe40007ffe0ff */
[----:B--2---:R-:W-:-:S03]  /*17ef0*/  IADD3 R11, R180, 0x7000, RZ ;  /* 0x00007000b40b7810 */ /* 0x004fc60007ffe0ff */
[----:B------:R1:W-:Y:S01]  /*17f00*/  STL [R1+0xb0], R12 ;  /* 0x0000b00c01007387 */ /* 0x0003e20000100800 */
[----:B---3--:R-:W-:-:S03]  /*17f10*/  IADD3 R7, R180, 0x7800, RZ ;  /* 0x00007800b4077810 */ /* 0x008fc60007ffe0ff */
[----:B------:R1:W-:Y:S04]  /*17f20*/  STL [R1+0xb4], R11 ;  /* 0x0000b40b01007387 */ /* 0x0003e80000100800 */
[----:B------:R1:W-:Y:S01]  /*17f30*/  STL [R1+0xd0], R7 ;  /* 0x0000d00701007387 */ /* 0x0003e20000100800 */
[----:B------:R-:W-:Y:S01]  /*17f40*/  FFMA.FTZ R10, R153, R182, R84 ;  /* 0x000000b6990a7223 */ /* 0x000fe20000010054 */
[----:B------:R-:W-:Y:S01]  /*17f50*/  ISETP.NE.U32.AND P0, PT, R222, RZ, PT ;  /* 0x000000ffde00720c */ /* 0x000fe20003f05070 */
[----:B------:R-:W-:Y:S01]  /*17f60*/  BSSY B1, `(.L_x_4304) ;  /* 0x0000101000017945 */ /* 0x000fe20003800000 */
[----:B------:R-:W-:Y:S02]  /*17f70*/  FSEL R236, R9, -INF , !P5 ;  /* 0xff80000009ec7808 */ /* 0x000fe40006800000 */
[----:B------:R-:W-:-:S02]  /*17f80*/  ISETP.NE.AND.EX P0, PT, R223, RZ, PT, P0 ;  /* 0x000000ffdf00720c */ /* 0x000fc40003f05300 */
        /* <DEDUP_REMOVED lines=10> */
[----:B-1----:R-:W-:Y:S02]  /*18030*/  IABS R12, R10 ;  /* 0x0000000a000c7213 */ /* 0x002fe40000000000 */
        /* <DEDUP_REMOVED lines=59> */
.L_x_4307:
[----:B------:R-:W2:Y:S02]  /*183f0*/  LD.E R2, [R156.64+0x38] ;  /* 0x000038069c027980 */ /* 0x000ea4000c101900 */
[----:B--2---:R-:W-:-:S04]  /*18400*/  LEA R2, -R2, RZ, 0x8 ;  /* 0x000000ff02027211 */ /* 0x004fc800078e41ff */
[----:B------:R-:W-:Y:S02]  /*18410*/  SHF.R.S32.HI R4, RZ, 0x1f, R2 ;  /* 0x0000001fff047819 */ /* 0x000fe40000011402 */
.L_x_4308:
[----:B------:R-:W-:Y:S05]  /*18420*/  BSYNC B0 ;  /* 0x0000000000007941 */ /* 0x000fea0003800000 */
.L_x_4306:
[----:B------:R-:W-:Y:S01]  /*18430*/  ISETP.GE.AND P2, PT, R154, R252, PT ;  /* 0x000000fc9a00720c */ /* 0x000fe20003f46270 */
[----:B------:R-:W-:-:S12]  /*18440*/  BSSY B0, `(.L_x_4309) ;  /* 0x00000af000007945 */ /* 0x000fd80003800000 */
[----:B------:R-:W-:Y:S01]  /*18450*/  @!P2 IADD3 R5, P4, R2, R152, RZ ;  /* 0x000000980205a210 */ /* 0x000fe20007f9e0ff */
[----:B-1----:R-:W-:Y:S01]  /*18460*/  @!P2 IMAD.MOV.U32 R11, RZ, RZ, R4 ;  /* 0x000000ffff0ba224 */ /* 0x002fe200078e0004 */
        /* <DEDUP_REMOVED lines=31> */
[--C-:B------:R-:W-:Y:S01]  /*18660*/  @!P2 IMAD.MOV.U32 R10, RZ, RZ, R2.reuse ;  /* 0x000000ffff0aa224 */ /* 0x100fe200078e0002 */
        /* <DEDUP_REMOVED lines=140> */
.L_x_4310:
[----:B------:R-:W-:Y:S05]  /*18f30*/  BSYNC B0 ;  /* 0x0000000000007941 */ /* 0x000fea0003800000 */
.L_x_4309:
[----:B------:R-:W0:Y:S01]  /*18f40*/  LDGDEPBAR ;  /* 0x00000000000079af */ /* 0x000e220000000000 */
[----:B------:R-:W-:-:S04]  /*18f50*/  LEA R225, P2, R2, R225, 0x1 ;  /* 0x000000e102e17211 */ /* 0x000fc800078408ff */
[----:B------:R-:W-:-:S04]  /*18f60*/  LEA.HI.X R224, R2, R224, R4, 0x1, P2 ;  /* 0x000000e002e07211 */ /* 0x000fc800010f0c04 */
.L_x_4305:
[----:B------:R-:W-:Y:S05]  /*18f70*/  BSYNC B1 ;  /* 0x0000000000017941 */ /* 0x000fea0003800000 */
.L_x_4304:
        /* <DEDUP_REMOVED lines=138> */
[----:B------:R3:W4:Y:S01]  /*19820*/  MUFU.EX2 R11, R7 ;  /* 0x00000007000b7308 */ /* 0x0007220000000800 */
[----:B-1----:R-:W-:Y:S01]  /*19830*/  FMNMX.FTZ R18, R18, R9, !PT ;  /* 0x0000000912127209 */ /* 0x002fe20007810000 */
[----:B---3--:R-:W-:-:S06]  /*19840*/  FFMA.FTZ R7, R91, R4, -R5 ;  /* 0x000000045b077223 */ /* 0x008fcc0000010805 */
[----:B------:R1:W-:Y:S01]  /*19850*/  MUFU.EX2 R89, R7 ;  /* 0x0000000700597308 */ /* 0x0003e20000000800 */
        /* <DEDUP_REMOVED lines=8> */
[----:B------:R1:W-:Y:S01]  /*198e0*/  MUFU.EX2 R79, R7 ;  /* 0x00000007004f7308 */ /* 0x0003e20000000800 */
[----:B------:R-:W-:Y:S01]  /*198f0*/  LEA R182, R190, R181, 0x1 ;  /* 0x000000b5beb67211 */ /* 0x000fe200078e08ff */
[----:B------:R-:W3:Y:S04]  /*19900*/  LDSM.16.MT88.4 R24, [R181+0xa000] ;  /* 0x00a00000b518783b */ /* 0x000ee80000004200 */
[----:B------:R-:W5:Y:S02]  /*19910*/  LDSM.16.MT88.4 R20, [R184+0xa000] ;  /* 0x00a00000b814783b */ /* 0x000f640000004200 */
[----:B------:R4:W2:Y:S02]  /*19920*/  MUFU.EX2 R16, R9 ;  /* 0x0000000900107308 */ /* 0x0008a40000000800 */
[----:B------:R-:W2:Y:S04]  /*19930*/  LDSM.16.MT88.4 R28, [R182+0xa000] ;  /* 0x00a00000b61c783b */ /* 0x000ea80000004200 */
[----:B------:R-:W-:Y:S01]  /*19940*/  LDSM.16.MT88.4 R60, [R182+0xa800] ;  /* 0x00a80000b63c783b */ /* 0x000fe20000004200 */
[----:B-1----:R-:W-:-:S03]  /*19950*/  FSEL R7, R10, RZ, P2 ;  /* 0x000000ff0a077208 */ /* 0x002fc60001000000 */
[----:B------:R-:W-:Y:S02]  /*19960*/  LDSM.16.MT88.4 R40, [R184+0xa800] ;  /* 0x00a80000b828783b */ /* 0x000fe40000004200 */
[--C-:B------:R-:W-:Y:S01]  /*19970*/  FFMA.FTZ R0, R46, R4, -R7.reuse ;  /* 0x000000042e007223 */ /* 0x100fe20000010807 */
[----:B------:R-:W-:Y:S01]  /*19980*/  LEA R183, R189, R182, 0x1 ;  /* 0x000000b6bdb77211 */ /* 0x000fe200078e08ff */
[----:B------:R-:W-:Y:S02]  /*19990*/  LDSM.16.MT88.4 R44, [R181+0xa800] ;  /* 0x00a80000b52c783b */ /* 0x000fe40000004200 */
[----:B------:R1:W-:Y:S01]  /*199a0*/  MUFU.EX2 R84, R0 ;  /* 0x0000000000547308 */ /* 0x0003e20000000800 */
[----:B----4-:R-:W-:Y:S01]  /*199b0*/  MOV R9, R11 ;  /* 0x0000000b00097202 */ /* 0x010fe20000000f00 */
[----:B------:R-:W4:Y:S01]  /*199c0*/  LDSM.16.MT88.4 R48, [R183+0xa000] ;  /* 0x00a00000b730783b */ /* 0x000f220000004200 */
[----:B-1----:R-:W-:-:S05]  /*199d0*/  FFMA.FTZ R0, R165, R4, -R7 ;  /* 0x00000004a5007223 */ /* 0x002fca0000010807 */
[----:B------:R1:W1:Y:S02]  /*199e0*/  MUFU.EX2 R10, R0 ;  /* 0x00000000000a7308 */ /* 0x0002640000000800 */
[----:B-1----:R-:W-:-:S06]  /*199f0*/  FFMA.FTZ R0, R167, R4, -R7 ;  /* 0x00000004a7007223 */ /* 0x002fcc0000010807 */
[----:B------:R1:W-:Y:S02]  /*19a00*/  MUFU.EX2 R11, R0 ;  /* 0x00000000000b7308 */ /* 0x0003e40000000800 */
[----:B-1----:R-:W-:-:S06]  /*19a10*/  FFMA.FTZ R0, R166, R4, -R7 ;  /* 0x00000004a6007223 */ /* 0x002fcc0000010807 */
[----:B------:R1:W1:Y:S02]  /*19a20*/  MUFU.EX2 R86, R0 ;  /* 0x0000000000567308 */ /* 0x0002640000000800 */
[----:B-1----:R-:W-:-:S06]  /*19a30*/  FFMA.FTZ R0, R87, R4, -R5 ;  /* 0x0000000457007223 */ /* 0x002fcc0000010805 */
[----:B------:R1:W-:Y:S02]  /*19a40*/  MUFU.EX2 R78, R0 ;  /* 0x00000000004e7308 */ /* 0x0003e40000000800 */
[----:B-1----:R-:W-:-:S06]  /*19a50*/  FFMA.FTZ R0, R85, R4, -R5 ;  /* 0x0000000455007223 */ /* 0x002fcc0000010805 */
[----:B------:R1:W-:Y:S02]  /*19a60*/  MUFU.EX2 R77, R0 ;  /* 0x00000000004d7308 */ /* 0x0003e40000000800 */
[----:B-1----:R-:W-:-:S06]  /*19a70*/  FFMA.FTZ R0, R134, R4, -R7 ;  /* 0x0000000486007223 */ /* 0x002fcc0000010807 */
[----:B------:R1:W-:Y:S01]  /*19a80*/  MUFU.EX2 R85, R0 ;  /* 0x0000000000557308 */ /* 0x0003e20000000800 */
[----:B--2---:R-:W-:Y:S01]  /*19a90*/  MOV R134, R16 ;  /* 0x0000001000867202 */ /* 0x004fe20000000f00 */
[----:B-1----:R-:W-:-:S06]  /*19aa0*/  FFMA.FTZ R0, R133, R4, -R7 ;  /* 0x0000000485007223 */ /* 0x002fcc0000010807 */
[----:B------:R1:W-:Y:S01]  /*19ab0*/  MUFU.EX2 R76, R0 ;  /* 0x00000000004c7308 */ /* 0x0003e20000000800 */
[----:B------:R-:W-:Y:S02]  /*19ac0*/  F2FP.BF16.PACK_AB R13, R89, R9 ;  /* 0x00000009590d723e */ /* 0x000fe400000010ff */
[----:B------:R-:W-:Y:S01]  /*19ad0*/  F2FP.BF16.PACK_AB R15, R79, R91 ;  /* 0x0000005b4f0f723e */ /* 0x000fe200000010ff */
[----:B-1----:R-:W-:-:S04]  /*19ae0*/  FFMA.FTZ R0, R132, R4, -R7 ;  /* 0x0000000484007223 */ /* 0x002fc80000010807 */
[----:B------:R1:W2:Y:S01]  /*19af0*/  MUFU.EX2 R16, R0 ;  /* 0x0000000000107308 */ /* 0x0002a20000000800 */
[----:B------:R-:W-:Y:S02]  /*19b00*/  F2FP.BF16.PACK_AB R12, R10, R84 ;  /* 0x000000540a0c723e */ /* 0x000fe400000010ff */
[----:B------:R-:W-:Y:S01]  /*19b10*/  F2FP.BF16.PACK_AB R14, R86, R11 ;  /* 0x0000000b560e723e */ /* 0x000fe200000010ff */
[----:B-1----:R-:W-:-:S06]  /*19b20*/  FFMA.FTZ R0, R135, R4, -R7 ;  /* 0x0000000487007223 */ /* 0x002fcc0000010807 */
[C---:B---3--:R-:W-:Y:S01]  /*19b30*/  HMMA.16816.F32.BF16 R52, R12.reuse, R24, RZ ;  /* 0x000000180c34723c */ /* 0x048fe200000418ff */
[----:B------:R1:W3:Y:S07]  /*19b40*/  MUFU.EX2 R158, R0 ;  /* 0x00000000009e7308 */ /* 0x0002ee0000000800 */
[C---:B------:R-:W-:Y:S08]  /*19b50*/  HMMA.16816.F32.BF16 R36, R12.reuse, R26, RZ ;  /* 0x0000001a0c24723c */ /* 0x040ff000000418ff */
[----:B-----5:R-:W-:Y:S01]  /*19b60*/  HMMA.16816.F32.BF16 R32, R12, R20, RZ ;  /* 0x000000140c20723c */ /* 0x020fe200000418ff */
[----:B-1----:R-:W-:Y:S01]  /*19b70*/  FFMA.FTZ R0, R104, R4, -R5 ;  /* 0x0000000468007223 */ /* 0x002fe20000010805 */
[----:B--2---:R-:W-:-:S03]  /*19b80*/  MOV R104, R16 ;  /* 0x0000001000687202 */ /* 0x004fc60000000f00 */
[----:B------:R-:W1:Y:S03]  /*19b90*/  MUFU.EX2 R16, R0 ;  /* 0x0000000000107308 */ /* 0x000e660000000800 */
[C---:B------:R-:W-:Y:S08]  /*19ba0*/  HMMA.16816.F32.BF16 R24, R12.reuse, R22, RZ ;  /* 0x000000160c18723c */ /* 0x040ff000000418ff */
[C---:B------:R-:W-:Y:S08]  /*19bb0*/  HMMA.16816.F32.BF16 R20, R12.reuse, R28, RZ ;  /* 0x0000001c0c14723c */ /* 0x040ff000000418ff */
[C---:B------:R-:W-:Y:S08]  /*19bc0*/  HMMA.16816.F32.BF16 R28, R12.reuse, R30, RZ ;  /* 0x0000001e0c1c723c */ /* 0x040ff000000418ff */
[C---:B----4-:R-:W-:Y:S08]  /*19bd0*/  HMMA.16816.F32.BF16 R64, R12.reuse, R48, RZ ;  /* 0x000000300c40723c */ /* 0x050ff000000418ff */
[----:B------:R-:W-:Y:S07]  /*19be0*/  HMMA.16816.F32.BF16 R56, R12, R50, RZ ;  /* 0x000000320c38723c */ /* 0x000fee00000418ff */
[----:B------:R-:W-:-:S02]  /*19bf0*/  F2FP.BF16.PACK_AB R12, R76, R85 ;  /* 0x000000554c0c723e */ /* 0x000fc400000010ff */
[----:B------:R-:W-:Y:S02]  /*19c00*/  F2FP.BF16.PACK_AB R13, R78, R134 ;  /* 0x000000864e0d723e */ /* 0x000fe400000010ff */
[----:B---3--:R-:W-:Y:S02]  /*19c10*/  F2FP.BF16.PACK_AB R14, R158, R104 ;  /* 0x000000689e0e723e */ /* 0x008fe400000010ff */
[----:B-1----:R-:W-:-:S07]  /*19c20*/  F2FP.BF16.PACK_AB R15, R16, R77 ;  /* 0x0000004d100f723e */ /* 0x002fce00000010ff */
[C---:B------:R-:W-:Y:S08]  /*19c30*/  HMMA.16816.F32.BF16 R72, R12.reuse, R44, R52 ;  /* 0x0000002c0c48723c */ /* 0x040ff00000041834 */
[C---:B------:R-:W-:Y:S08]  /*19c40*/  HMMA.16816.F32.BF16 R68, R12.reuse, R46, R36 ;  /* 0x0000002e0c44723c */ /* 0x040ff00000041824 */
[----:B------:R-:W-:Y:S01]  /*19c50*/  HMMA.16816.F32.BF16 R44, R12, R60, R20 ;  /* 0x0000003c0c2c723c */ /* 0x000fe20000041814 */
[----:B------:R-:W1:Y:S01]  /*19c60*/  LDSM.16.MT88.4 R20, [R183+0xa800] ;  /* 0x00a80000b714783b */ /* 0x000e620000004200 */
[----:B------:R-:W-:-:S04]  /*19c70*/  FFMA.FTZ R0, R168, R4, -R5 ;  /* 0x00000004a8007223 */ /* 0x000fc80000010805 */
[----:B------:R2:W-:Y:S02]  /*19c80*/  MUFU.EX2 R87, R0 ;  /* 0x0000000000577308 */ /* 0x0005e40000000800 */
[----:B--2---:R-:W-:Y:S01]  /*19c90*/  FFMA.FTZ R0, R106, R4, -R5 ;  /* 0x000000046a007223 */ /* 0x004fe20000010805 */
[----:B------:R-:W-:-:S05]  /*19ca0*/  MOV R106, R16 ;  /* 0x00000010006a7202 */ /* 0x000fca0000000f00 */
[----:B------:R2:W3:Y:S01]  /*19cb0*/  MUFU.EX2 R16, R0 ;  /* 0x0000000000107308 */ /* 0x0004e20000000800 */
        /* <DEDUP_REMOVED lines=9> */
[----:B------:R2:W4:Y:S01]  /*19d50*/  MUFU.EX2 R135, R0 ;  /* 0x0000000000877308 */ /* 0x0005220000000800 */
[----:B------:R-:W-:Y:S01]  /*19d60*/  HMMA.16816.F32.BF16 R48, R12, R42, R24 ;  /* 0x0000002a0c30723c */ /* 0x000fe20000041818 */
[----:B------:R-:W5:Y:S01]  /*19d70*/  LDSM.16.MT88.4 R24, [R181+0xb000] ;  /* 0x00b00000b518783b */ /* 0x000f620000004200 */
[----:B--2---:R-:W-:-:S05]  /*19d80*/  FFMA.FTZ R0, R124, R4, -R7 ;  /* 0x000000047c007223 */ /* 0x004fca0000010807 */
[----:B------:R2:W-:Y:S02]  /*19d90*/  MUFU.EX2 R132, R0 ;  /* 0x0000000000847308 */ /* 0x0005e40000000800 */
[----:B--2---:R-:W-:-:S06]  /*19da0*/  FFMA.FTZ R0, R107, R4, -R7 ;  /* 0x000000046b007223 */ /* 0x004fcc0000010807 */
[----:B------:R2:W1:Y:S02]  /*19db0*/  MUFU.EX2 R19, R0 ;  /* 0x0000000000137308 */ /* 0x0004640000000800 */
[----:B--2---:R-:W-:Y:S01]  /*19dc0*/  FFMA.FTZ R0, R108, R4, -R5 ;  /* 0x000000046c007223 */ /* 0x004fe20000010805 */
[----:B---3--:R-:W-:-:S05]  /*19dd0*/  MOV R108, R16 ;  /* 0x00000010006c7202 */ /* 0x008fca0000000f00 */
[----:B------:R-:W2:Y:S01]  /*19de0*/  MUFU.EX2 R16, R0 ;  /* 0x0000000000107308 */ /* 0x000ea20000000800 */
[----:B------:R-:W-:Y:S01]  /*19df0*/  HMMA.16816.F32.BF16 R40, R12, R62, R28 ;  /* 0x0000003e0c28723c */ /* 0x000fe2000004181c */
[----:B------:R-:W-:Y:S06]  /*19e00*/  LDSM.16.MT88.4 R28, [R182+0xb000] ;  /* 0x00b00000b61c783b */ /* 0x000fec0000004200 */
[----:B----4-:R-:W-:Y:S02]  /*19e10*/  F2FP.BF16.PACK_AB R12, R135, R90 ;  /* 0x0000005a870c723e */ /* 0x010fe400000010ff */
[----:B------:R-:W-:-:S02]  /*19e20*/  F2FP.BF16.PACK_AB R13, R108, R87 ;  /* 0x000000576c0d723e */ /* 0x000fc400000010ff */
[----:B-1----:R-:W-:Y:S02]  /*19e30*/  F2FP.BF16.PACK_AB R14, R19, R132 ;  /* 0x00000084130e723e */ /* 0x002fe400000010ff */
[----:B--2---:R-:W-:-:S07]  /*19e40*/  F2FP.BF16.PACK_AB R15, R16, R133 ;  /* 0x00000085100f723e */ /* 0x004fce00000010ff */
[C---:B------:R-:W-:Y:S08]  /*19e50*/  HMMA.16816.F32.BF16 R56, R12.reuse, R20, R52 ;  /* 0x000000140c38723c */ /* 0x040ff00000041834 */
[----:B------:R-:W-:Y:S01]  /*19e60*/  HMMA.16816.F32.BF16 R52, R12, R22, R48 ;  /* 0x000000160c34723c */ /* 0x000fe20000041830 */
[----:B------:R-:W1:Y:S01]  /*19e70*/  LDSM.16.MT88.4 R20, [R183+0xb000] ;  /* 0x00b00000b714783b */ /* 0x000e620000004200 */
[----:B------:R-:W-:-:S04]  /*19e80*/  FFMA.FTZ R0, R121, R4, -R5 ;  /* 0x0000000479007223 */ /* 0x000fc80000010805 */
[----:B------:R2:W-:Y:S02]  /*19e90*/  MUFU.EX2 R17, R0 ;  /* 0x0000000000117308 */ /* 0x0005e40000000800 */
[----:B-----5:R-:W-:Y:S01]  /*19ea0*/  HMMA.16816.F32.BF16 R64, R12, R24, R72 ;  /* 0x000000180c40723c */ /* 0x020fe20000041848 */
[----:B--2---:R-:W-:-:S05]  /*19eb0*/  FFMA.FTZ R0, R111, R4, -R5 ;  /* 0x000000046f007223 */ /* 0x004fca0000010805 */
        /* <DEDUP_REMOVED lines=9> */
[----:B------:R-:W-:Y:S01]  /*19f50*/  LDSM.16.MT88.4 R24, [R181+0xb800] ;  /* 0x00b80000b518783b */ /* 0x000fe20000004200 */
[----:B--2---:R-:W-:-:S04]  /*19f60*/  FFMA.FTZ R0, R122, R4, -R7 ;  /* 0x000000047a007223 */ /* 0x004fc80000010807 */
[----:B------:R2:W3:Y:S02]  /*19f70*/  MUFU.EX2 R124, R0 ;  /* 0x00000000007c7308 */ /* 0x0004e40000000800 */
[----:B--2---:R-:W-:-:S06]  /*19f80*/  FFMA.FTZ R0, R123, R4, -R7 ;  /* 0x000000047b007223 */ /* 0x004fcc0000010807 */
        /* <DEDUP_REMOVED lines=86> */
[----:B------:R-:W-:-:S07]  /*1a4f0*/  MOV R100, R158 ;  /* 0x0000009e00647202 */ /* 0x000fce0000000f00 */
[----:B------:R-:W-:Y:S01]  /*1a500*/  HMMA.16816.F32.BF16 R32, R12, R22, R32 ;  /* 0x000000160c20723c */ /* 0x000fe20000041820 */
[----:B------:R-:W1:Y:S01]  /*1a510*/  LDSM.16.MT88.4 R20, [R184+0xd000] ;  /* 0x00d00000b814783b */ /* 0x000e620000004200 */
[----:B--2---:R-:W-:-:S04]  /*1a520*/  FFMA.FTZ R0, R140, R4, -R7 ;  /* 0x000000048c007223 */ /* 0x004fc80000010807 */
[----:B------:R2:W-:Y:S02]  /*1a530*/  MUFU.EX2 R137, R0 ;  /* 0x0000000000897308 */ /* 0x0005e40000000800 */
[----:B--2---:R-:W-:-:S06]  /*1a540*/  FFMA.FTZ R0, R119, R4, -R7 ;  /* 0x0000000477007223 */ /* 0x004fcc0000010807 */
[----:B------:R2:W3:Y:S02]  /*1a550*/  MUFU.EX2 R158, R0 ;  /* 0x00000000009e7308 */ /* 0x0004e40000000800 */
[----:B--2---:R-:W-:Y:S01]  /*1a560*/  FFMA.FTZ R0, R102, R4, -R7 ;  /* 0x0000000466007223 */ /* 0x004fe20000010807 */
[----:B------:R-:W-:-:S05]  /*1a570*/  MOV R102, R165 ;  /* 0x000000a500667202 */ /* 0x000fca0000000f00 */
        /* <DEDUP_REMOVED lines=11> */
[----:B--2---:R-:W-:-:S06]  /*1a630*/  FFMA.FTZ R0, R143, R4, -R5 ;  /* 0x000000048f007223 */ /* 0x004fcc0000010805 */
[----:B---3--:R-:W-:Y:S02]  /*1a640*/  F2FP.BF16.PACK_AB R12, R158, R137 ;  /* 0x000000899e0c723e */ /* 0x008fe400000010ff */
[----:B------:R-:W-:Y:S02]  /*1a650*/  F2FP.BF16.PACK_AB R13, R166, R164 ;  /* 0x000000a4a60d723e */ /* 0x000fe400000010ff */
[----:B----4-:R-:W-:Y:S02]  /*1a660*/  F2FP.BF16.PACK_AB R14, R140, R165 ;  /* 0x000000a58c0e723e */ /* 0x010fe400000010ff */
[----:B-----5:R-:W-:Y:S01]  /*1a670*/  F2FP.BF16.PACK_AB R15, R136, R167 ;  /* 0x000000a7880f723e */ /* 0x020fe200000010ff */
[----:B------:R-:W-:Y:S06]  /*1a680*/  LDSM.16.MT88.4 R28, [R182+0xd000] ;  /* 0x00d00000b61c783b */ /* 0x000fec0000004200 */
[C---:B-1----:R-:W-:Y:S08]  /*1a690*/  HMMA.16816.F32.BF16 R56, R12.reuse, R20, R56 ;  /* 0x000000140c38723c */ /* 0x042ff00000041838 */
[----:B------:R-:W-:Y:S01]  /*1a6a0*/  HMMA.16816.F32.BF16 R52, R12, R22, R52 ;  /* 0x000000160c34723c */ /* 0x000fe20000041834 */
[----:B------:R-:W1:Y:S01]  /*1a6b0*/  LDSM.16.MT88.4 R20, [R183+0xd000] ;  /* 0x00d00000b714783b */ /* 0x000e620000004200 */
[----:B------:R2:W-:Y:S01]  /*1a6c0*/  MUFU.EX2 R132, R0 ;  /* 0x0000000000847308 */ /* 0x0005e20000000800 */
[----:B------:R-:W-:-:S02]  /*1a6d0*/  MOV R143, R105 ;  /* 0x00000069008f7202 */ /* 0x000fc40000000f00 */
[----:B------:R-:W-:Y:S02]  /*1a6e0*/  MOV R105, R134 ;  /* 0x0000008600697202 */ /* 0x000fe40000000f00 */
        /* <DEDUP_REMOVED lines=25> */
[----:B--2---:R-:W-:-:S06]  /*1a880*/  FFMA.FTZ R0, R147, R4, -R5 ;  /* 0x0000000493007223 */ /* 0x004fcc0000010805 */
[----:B---3--:R-:W-:Y:S01]  /*1a890*/  F2FP.BF16.PACK_AB R12, R133, R131 ;  /* 0x00000083850c723e */ /* 0x008fe200000010ff */
[----:B------:R-:W-:Y:S01]  /*1a8a0*/  LDSM.16.MT88.4 R28, [R182+0xd800] ;  /* 0x00d80000b61c783b */ /* 0x000fe20000004200 */
[----:B------:R-:W-:Y:S02]  /*1a8b0*/  F2FP.BF16.PACK_AB R13, R134, R132 ;  /* 0x00000084860d723e */ /* 0x000fe400000010ff */
[----:B----4-:R-:W-:Y:S02]  /*1a8c0*/  F2FP.BF16.PACK_AB R14, R130, R19 ;  /* 0x00000013820e723e */ /* 0x010fe400000010ff */
[----:B-----5:R-:W-:-:S07]  /*1a8d0*/  F2FP.BF16.PACK_AB R15, R129, R135 ;  /* 0x00000087810f723e */ /* 0x020fce00000010ff */
[C---:B-1----:R-:W-:Y:S08]  /*1a8e0*/  HMMA.16816.F32.BF16 R56, R12.reuse, R20, R56 ;  /* 0x000000140c38723c */ /* 0x042ff00000041838 */
[----:B------:R-:W-:Y:S01]  /*1a8f0*/  HMMA.16816.F32.BF16 R52, R12, R22, R52 ;  /* 0x000000160c34723c */ /* 0x000fe20000041834 */
[----:B------:R-:W1:Y:S01]  /*1a900*/  LDSM.16.MT88.4 R20, [R183+0xd800] ;  /* 0x00d80000b714783b */ /* 0x000e620000004200 */
[----:B------:R-:W-:-:S02]  /*1a910*/  MOV R147, R17 ;  /* 0x0000001100937202 */ /* 0x000fc40000000f00 */
        /* <DEDUP_REMOVED lines=8> */
[----:B--2---:R-:W-:Y:S01]  /*1a9a0*/  FFMA.FTZ R0, R161, R4, -R7 ;  /* 0x00000004a1007223 */ /* 0x004fe20000010807 */
[----:B------:R-:W-:-:S03]  /*1a9b0*/  MOV R161, R16 ;  /* 0x0000001000a17202 */ /* 0x000fc60000000f00 */
        /* <DEDUP_REMOVED lines=61> */
[----:B------:R2:W-:Y:S02]  /*1ad90*/  MUFU.EX2 R113, R0 ;  /* 0x0000000000717308 */ /* 0x0005e40000000800 */
[----:B--2---:R-:W-:-:S06]  /*1ada0*/  FFMA.FTZ R0, R178, R4, -R7 ;  /* 0x00000004b2007223 */ /* 0x004fcc0000010807 */
[----:B------:R2:W-:Y:S01]  /*1adb0*/  MUFU.EX2 R112, R0 ;  /* 0x0000000000707308 */ /* 0x0005e20000000800 */
[----:B------:R-:W-:Y:S01]  /*1adc0*/  HMMA.16816.F32.BF16 R64, R12, R24, R64 ;  /* 0x000000180c40723c */ /* 0x000fe20000041840 */
[----:B--2---:R-:W-:-:S06]  /*1add0*/  FFMA.FTZ R0, R176, R4, -R7 ;  /* 0x00000004b0007223 */ /* 0x004fcc0000010807 */
[----:B------:R2:W3:Y:S01]  /*1ade0*/  MUFU.EX2 R111, R0 ;  /* 0x00000000006f7308 */ /* 0x0004e20000000800 */
[----:B------:R-:W-:Y:S01]  /*1adf0*/  HMMA.16816.F32.BF16 R60, R12, R26, R60 ;  /* 0x0000001a0c3c723c */ /* 0x000fe2000004183c */
[----:B------:R-:W4:Y:S01]  /*1ae00*/  LDSM.16.MT88.4 R24, [R184+0xf000] ;  /* 0x00f00000b818783b */ /* 0x000f220000004200 */
[----:B------:R-:W-:Y:S01]  /*1ae10*/  MOV R141, R107 ;  /* 0x0000006b008d7202 */ /* 0x000fe20000000f00 */
[----:B--2---:R-:W-:-:S04]  /*1ae20*/  FFMA.FTZ R0, R174, R4, -R7 ;  /* 0x00000004ae007223 */ /* 0x004fc80000010807 */
[----:B------:R2:W-:Y:S01]  /*1ae30*/  MUFU.EX2 R110, R0 ;  /* 0x00000000006e7308 */ /* 0x0005e20000000800 */
[C---:B-1----:R-:W-:Y:S08]  /*1ae40*/  HMMA.16816.F32.BF16 R44, R12.reuse, R20, R44 ;  /* 0x000000140c2c723c */ /* 0x042ff0000004182c */
[----:B------:R-:W-:Y:S01]  /*1ae50*/  HMMA.16816.F32.BF16 R32, R12, R22, R32 ;  /* 0x000000160c20723c */ /* 0x000fe20000041820 */
[----:B------:R-:W1:Y:S01]  /*1ae60*/  LDSM.16.MT88.4 R20, [R182+0xf000] ;  /* 0x00f00000b614783b */ /* 0x000e620000004200 */
[----:B--2---:R-:W-:-:S04]  /*1ae70*/  FFMA.FTZ R0, R81, R4, -R7 ;  /* 0x0000000451007223 */ /* 0x004fc80000010807 */
[----:B------:R2:W5:Y:S01]  /*1ae80*/  MUFU.EX2 R109, R0 ;  /* 0x00000000006d7308 */ /* 0x0005620000000800 */
[----:B------:R-:W-:Y:S01]  /*1ae90*/  MOV R163, R105 ;  /* 0x0000006900a37202 */ /* 0x000fe20000000f00 */
[----:B--2---:R-:W-:-:S06]  /*1aea0*/  FFMA.FTZ R0, R82, R4, -R5 ;  /* 0x0000000452007223 */ /* 0x004fcc0000010805 */
[----:B------:R2:W1:Y:S01]  /*1aeb0*/  MUFU.EX2 R107, R0 ;  /* 0x00000000006b7308 */ /* 0x0004620000000800 */
[----:B------:R-:W-:Y:S01]  /*1aec0*/  HMMA.16816.F32.BF16 R40, R12, R28, R40 ;  /* 0x0000001c0c28723c */ /* 0x000fe20000041828 */
[----:B------:R-:W-:Y:S01]  /*1aed0*/  MOV R92, R104 ;  /* 0x00000068005c7202 */ /* 0x000fe20000000f00 */
[----:B--2---:R-:W-:-:S05]  /*1aee0*/  FFMA.FTZ R0, R177, R4, -R5 ;  /* 0x00000004b1007223 */ /* 0x004fca0000010805 */
[----:B------:R2:W-:Y:S01]  /*1aef0*/  MUFU.EX2 R105, R0 ;  /* 0x0000000000697308 */ /* 0x0005e20000000800 */
[----:B------:R-:W-:Y:S01]  /*1af00*/  HMMA.16816.F32.BF16 R36, R12, R30, R48 ;  /* 0x0000001e0c24723c */ /* 0x000fe20000041830 */
[----:B------:R-:W-:Y:S01]  /*1af10*/  MOV R149, R72 ;  /* 0x0000004800957202 */ /* 0x000fe20000000f00 */
[----:B------:R-:W1:Y:S01]  /*1af20*/  LDSM.16.MT88.4 R28, [R181+0xf000] ;  /* 0x00f00000b51c783b */ /* 0x000e620000004200 */
[----:B--2---:R-:W-:-:S04]  /*1af30*/  FFMA.FTZ R0, R194, R4, -R5 ;  /* 0x00000004c2007223 */ /* 0x004fc80000010805 */
[----:B------:R2:W-:Y:S01]  /*1af40*/  MUFU.EX2 R103, R0 ;  /* 0x0000000000677308 */ /* 0x0005e20000000800 */
[----:B------:R-:W-:Y:S02]  /*1af50*/  MOV R148, R69 ;  /* 0x0000004500947202 */ /* 0x000fe40000000f00 */
[----:B------:R-:W-:Y:S02]  /*1af60*/  MOV R146, R68 ;  /* 0x0000004400927202 */ /* 0x000fe40000000f00 */
[----:B------:R-:W-:Y:S01]  /*1af70*/  MOV R172, R163 ;  /* 0x000000a300ac7202 */ /* 0x000fe20000000f00 */
        /* <DEDUP_REMOVED lines=8> */
[----:B---3--:R-:W-:Y:S02]  /*1b000*/  F2FP.BF16.PACK_AB R12, R111, R112 ;  /* 0x000000706f0c723e */ /* 0x008fe400000010ff */
[----:B------:R-:W-:Y:S02]  /*1b010*/  F2FP.BF16.PACK_AB R13, R114, R108 ;  /* 0x0000006c720d723e */ /* 0x000fe400000010ff */
[----:B-----5:R-:W-:Y:S02]  /*1b020*/  F2FP.BF16.PACK_AB R14, R109, R110 ;  /* 0x0000006e6d0e723e */ /* 0x020fe400000010ff */
[----:B-1----:R-:W-:Y:S01]  /*1b030*/  F2FP.BF16.PACK_AB R15, R107, R113 ;  /* 0x000000716b0f723e */ /* 0x002fe200000010ff */
[----:B--2---:R-:W-:Y:S01]  /*1b040*/  FFMA.FTZ R0, R201, R4, -R7 ;  /* 0x00000004c9007223 */ /* 0x004fe20000010807 */
[----:B------:R-:W-:-:S03]  /*1b050*/  MOV R146, R147 ;  /* 0x0000009300927202 */ /* 0x000fc60000000f00 */
[----:B------:R1:W2:Y:S01]  /*1b060*/  MUFU.EX2 R101, R0 ;  /* 0x0000000000657308 */ /* 0x0002a20000000800 */
[----:B------:R-:W-:Y:S02]  /*1b070*/  MOV R150, R79 ;  /* 0x0000004f00967202 */ /* 0x000fe40000000f00 */
[----:B------:R-:W-:Y:S02]  /*1b080*/  MOV R147, R143 ;  /* 0x0000008f00937202 */ /* 0x000fe40000000f00 */
[----:B------:R-:W-:Y:S02]  /*1b090*/  MOV R94, R75 ;  /* 0x0000004b005e7202 */ /* 0x000fe40000000f00 */
[----:B------:R-:W-:Y:S01]  /*1b0a0*/  MOV R143, R102 ;  /* 0x00000066008f7202 */ /* 0x000fe20000000f00 */
[----:B------:R-:W-:Y:S01]  /*1b0b0*/  FADD.FTZ R9, R9, R89 ;  /* 0x0000005909097221 */ /* 0x000fe20000010000 */
[----:B------:R-:W-:Y:S01]  /*1b0c0*/  MOV R171, R150 ;  /* 0x0000009600ab7202 */ /* 0x000fe20000000f00 */
[----:B-1----:R-:W-:Y:S01]  /*1b0d0*/  FFMA.FTZ R0, R199, R4, -R7 ;  /* 0x00000004c7007223 */ /* 0x002fe20000010807 */
[----:B------:R-:W-:-:S03]  /*1b0e0*/  MOV R138, R70 ;  /* 0x00000046008a7202 */ /* 0x000fc60000000f00 */
[----:B------:R1:W-:Y:S01]  /*1b0f0*/  MUFU.EX2 R102, R0 ;  /* 0x0000000000667308 */ /* 0x0003e20000000800 */
[----:B------:R-:W-:Y:S02]  /*1b100*/  MOV R145, R71 ;  /* 0x0000004700917202 */ /* 0x000fe40000000f00 */
[----:B------:R-:W-:Y:S01]  /*1b110*/  MOV R150, R94 ;  /* 0x0000005e00967202 */ /* 0x000fe20000000f00 */
[C---:B----4-:R-:W-:Y:S01]  /*1b120*/  HMMA.16816.F32.BF16 R68, R12.reuse, R26, R52 ;  /* 0x0000001a0c44723c */ /* 0x050fe20000041834 */
[----:B------:R-:W-:Y:S02]  /*1b130*/  MOV R97, R78 ;  /* 0x0000004e00617202 */ /* 0x000fe40000000f00 */
[----:B------:R-:W-:Y:S02]  /*1b140*/  MOV R96, R77 ;  /* 0x0000004d00607202 */ /* 0x000fe40000000f00 */
[----:B------:R-:W-:Y:S02]  /*1b150*/  MOV R98, R76 ;  /* 0x0000004c00627202 */ /* 0x000fe40000000f00 */
[----:B------:R-:W-:Y:S01]  /*1b160*/  MOV R94, R106 ;  /* 0x0000006a005e7202 */ /* 0x000fe20000000f00 */
[----:B------:R-:W-:Y:S01]  /*1b170*/  HMMA.16816.F32.BF16 R76, R12, R20, R40 ;  /* 0x000000140c4c723c */ /* 0x000fe20000041828 */
[----:B-1----:R-:W-:-:S02]  /*1b180*/  FFMA.FTZ R0, R195, R4, -R7 ;  /* 0x00000004c3007223 */ /* 0x002fc40000010807 */
[----:B------:R-:W-:-:S05]  /*1b190*/  FADD.FTZ R10, R84, R10 ;  /* 0x0000000a540a7221 */ /* 0x000fca0000010000 */
[----:B------:R-:W-:Y:S01]  /*1b1a0*/  HMMA.16816.F32.BF16 R52, R12, R22, R36 ;  /* 0x000000160c34723c */ /* 0x000fe20000041824 */
[----:B------:R1:W3:Y:S01]  /*1b1b0*/  MUFU.EX2 R106, R0 ;  /* 0x00000000006a7308 */ /* 0x0002e20000000800 */
[----:B------:R-:W4:Y:S01]  /*1b1c0*/  LDSM.16.MT88.4 R20, [R183+0xf000] ;  /* 0x00f00000b714783b */ /* 0x000f220000004200 */
[----:B------:R-:W-:Y:S01]  /*1b1d0*/  FADD.FTZ R9, R91, R9 ;  /* 0x000000095b097221 */ /* 0x000fe20000010000 */
[----:B------:R-:W-:Y:S01]  /*1b1e0*/  MOV R95, R93 ;  /* 0x0000005d005f7202 */ /* 0x000fe20000000f00 */
[----:B------:R-:W-:Y:S01]  /*1b1f0*/  FADD.FTZ R10, R11, R10 ;  /* 0x0000000a0b0a7221 */ /* 0x000fe20000010000 */
[----:B------:R-:W-:Y:S01]  /*1b200*/  MOV R93, R100 ;  /* 0x00000064005d7202 */ /* 0x000fe20000000f00 */
[----:B------:R-:W-:Y:S01]  /*1b210*/  LDSM.16.MT88.4 R36, [R181+0x10000] ;  /* 0x01000000b524783b */ /* 0x000fe20000004200 */
[----:B-1----:R-:W-:-:S04]  /*1b220*/  FFMA.FTZ R0, R179, R4, -R5 ;  /* 0x00000004b3007223 */ /* 0x002fc80000010805 */
[----:B------:R1:W5:Y:S01]  /*1b230*/  MUFU.EX2 R100, R0 ;  /* 0x0000000000647308 */ /* 0x0003620000000800 */
[----:B------:R-:W-:Y:S02]  /*1b240*/  MOV R175, R98 ;  /* 0x0000006200af7202 */ /* 0x000fe40000000f00 */
[----:B------:R-:W-:Y:S02]  /*1b250*/  MOV R142, R73 ;  /* 0x00000049008e7202 */ /* 0x000fe40000000f00 */
[----:B------:R-:W-:Y:S01]  /*1b260*/  MOV R144, R74 ;  /* 0x0000004a00907202 */ /* 0x000fe20000000f00 */
[----:B-1----:R-:W-:Y:S02]  /*1b270*/  FADD.FTZ R0, R171, R9 ;  /* 0x00000009ab007221 */ /* 0x002fe40000010000 */
[----:B------:R-:W-:Y:S02]  /*1b280*/  FADD.FTZ R9, R86, R10 ;  /* 0x0000000a56097221 */ /* 0x000fe40000010000 */
[----:B------:R-:W-:-:S02]  /*1b290*/  FADD.FTZ R10, R172, R0 ;  /* 0x00000000ac0a7221 */ /* 0x000fc40000010000 */
[--C-:B------:R-:W-:Y:S01]  /*1b2a0*/  FFMA.FTZ R0, R202, R4, -R5.reuse ;  /* 0x00000004ca007223 */ /* 0x100fe20000010805 */
[----:B------:R-:W-:Y:S01]  /*1b2b0*/  HMMA.16816.F32.BF16 R72, R12, R24, R56 ;  /* 0x000000180c48723c */ /* 0x000fe20000041838 */
[----:B------:R-:W1:Y:S02]  /*1b2c0*/  LDSM.16.MT88.4 R24, [R181+0xf800] ;  /* 0x00f80000b518783b */ /* 0x000e640000004200 */
[----:B------:R2:W-:Y:S01]  /*1b2d0*/  MUFU.EX2 R98, R0 ;  /* 0x0000000000627308 */ /* 0x0005e20000000800 */
[----:B------:R-:W-:Y:S02]  /*1b2e0*/  MOV R173, R97 ;  /* 0x0000006100ad7202 */ /* 0x000fe40000000f00 */
[----:B------:R-:W-:Y:S01]  /*1b2f0*/  MOV R151, R96 ;  /* 0x0000006000977202 */ /* 0x000fe20000000f00 */
[----:B--2---:R-:W-:-:S04]  /*1b300*/  FFMA.FTZ R0, R198, R4, -R5 ;  /* 0x00000004c6007223 */ /* 0x004fc80000010805 */
        /* <DEDUP_REMOVED lines=8> */
[----:B------:R-:W1:Y:S01]  /*1b390*/  LDSM.16.MT88.4 R28, [R184+0xf800] ;  /* 0x00f80000b81c783b */ /* 0x000e620000004200 */
[----:B--2---:R-:W-:-:S04]  /*1b3a0*/  FFMA.FTZ R0, R215, R4, -R7 ;  /* 0x00000004d7007223 */ /* 0x004fc80000010807 */
[----:B------:R2:W-:Y:S01]  /*1b3b0*/  MUFU.EX2 R95, R0 ;  /* 0x00000000005f7308 */ /* 0x0005e20000000800 */
[----:B----4-:R-:W-:Y:S01]  /*1b3c0*/  HMMA.16816.F32.BF16 R48, R12, R20, R44 ;  /* 0x000000140c30723c */ /* 0x010fe2000004182c */
[----:B------:R-:W-:Y:S01]  /*1b3d0*/  MOV R160, R92 ;  /* 0x0000005c00a07202 */ /* 0x000fe20000000f00 */
[----:B--2---:R-:W-:-:S05]  /*1b3e0*/  FFMA.FTZ R0, R214, R4, -R7 ;  /* 0x00000004d6007223 */ /* 0x004fca0000010807 */
[----:B------:R2:W4:Y:S01]  /*1b3f0*/  MUFU.EX2 R94, R0 ;  /* 0x00000000005e7308 */ /* 0x0005220000000800 */
[----:B------:R-:W-:Y:S01]  /*1b400*/  HMMA.16816.F32.BF16 R40, R12, R22, R32 ;  /* 0x000000160c28723c */ /* 0x000fe20000041820 */
[----:B------:R-:W1:Y:S01]  /*1b410*/  LDSM.16.MT88.4 R20, [R182+0xf800] ;  /* 0x00f80000b614783b */ /* 0x000e620000004200 */
[----:B------:R-:W-:-:S03]  /*1b420*/  FADD.FTZ R9, R85, R9 ;  /* 0x0000000955097221 */ /* 0x000fc60000010000 */
[----:B------:R-:W-:Y:S01]  /*1b430*/  LDSM.16.MT88.4 R32, [R184+0x10000] ;  /* 0x01000000b820783b */ /* 0x000fe20000004200 */
[----:B--2---:R-:W-:-:S04]  /*1b440*/  FFMA.FTZ R0, R204, R4, -R7 ;  /* 0x00000004cc007223 */ /* 0x004fc80000010807 */
[----:B------:R2:W-:Y:S01]  /*1b450*/  MUFU.EX2 R93, R0 ;  /* 0x00000000005d7308 */ /* 0x0005e20000000800 */
[----:B------:R-:W-:Y:S02]  /*1b460*/  F2FP.BF16.PACK_AB R12, R101, R99 ;  /* 0x00000063650c723e */ /* 0x000fe400000010ff */
[----:B------:R-:W-:Y:S02]  /*1b470*/  F2FP.BF16.PACK_AB R13, R103, R105 ;  /* 0x00000069670d723e */ /* 0x000fe400000010ff */
[----:B---3--:R-:W-:Y:S02]  /*1b480*/  F2FP.BF16.PACK_AB R14, R106, R102 ;  /* 0x000000666a0e723e */ /* 0x008fe400000010ff */
[----:B-----5:R-:W-:Y:S01]  /*1b490*/  F2FP.BF16.PACK_AB R15, R100, R104 ;  /* 0x00000068640f723e */ /* 0x020fe200000010ff */
[----:B--2---:R-:W-:-:S04]  /*1b4a0*/  FFMA.FTZ R0, R213, R4, -R7 ;  /* 0x00000004d5007223 */ /* 0x004fc80000010807 */
[----:B------:R2:W3:Y:S01]  /*1b4b0*/  MUFU.EX2 R92, R0 ;  /* 0x00000000005c7308 */ /* 0x0004e20000000800 */
[----:B------:R-:W-:Y:S01]  /*1b4c0*/  FADD.FTZ R9, R175, R9 ;  /* 0x00000009af097221 */ /* 0x000fe20000010000 */
[----:B-1----:R-:W-:Y:S01]  /*1b4d0*/  HMMA.16816.F32.BF16 R44, R12, R24, R64 ;  /* 0x000000180c2c723c */ /* 0x002fe20000041840 */
[----:B--2---:R-:W-:-:S04]  /*1b4e0*/  FADD.FTZ R0, R173, R10 ;  /* 0x0000000aad007221 */ /* 0x004fc80000010000 */
[----:B------:R-:W-:Y:S02]  /*1b4f0*/  FADD.FTZ R0, R151, R0 ;  /* 0x0000000097007221 */ /* 0x000fe40000010000 */
[----:B------:R-:W-:Y:S02]  /*1b500*/  FFMA.FTZ R10, R206, R4, -R5 ;  /* 0x00000004ce0a7223 */ /* 0x000fe40000010805 */
[----:B------:R-:W-:Y:S01]  /*1b510*/  FADD.FTZ R0, R162, R0 ;  /* 0x00000000a2007221 */ /* 0x000fe20000010000 */
[----:B------:R-:W-:Y:S01]  /*1b520*/  HMMA.16816.F32.BF16 R56, R12, R26, R60 ;  /* 0x0000001a0c38723c */ /* 0x000fe2000004183c */
[----:B------:R1:W2:Y:S01]  /*1b530*/  MUFU.EX2 R91, R10 ;  /* 0x0000000a005b7308 */ /* 0x0002a20000000800 */
[----:B------:R-:W5:Y:S01]  /*1b540*/  LDSM.16.MT88.4 R24, [R183+0xf800] ;  /* 0x00f80000b718783b */ /* 0x000f620000004200 */
[----:B------:R-:W-:-:S04]  /*1b550*/  FADD.FTZ R9, R160, R9 ;  /* 0x00000009a0097221 */ /* 0x000fc80000010000 */
[----:B------:R-:W-:Y:S02]  /*1b560*/  FADD.FTZ R9, R171, R9 ;  /* 0x00000009ab097221 */ /* 0x000fe40000010000 */
[----:B-1----:R-:W-:Y:S02]  /*1b570*/  FADD.FTZ R10, R87, R0 ;  /* 0x00000000570a7221 */ /* 0x002fe40000010000 */
[----:B------:R-:W-:-:S04]  /*1b580*/  FFMA.FTZ R0, R212, R4, -R5 ;  /* 0x00000004d4007223 */ /* 0x000fc80000010805 */
[----:B------:R1:W-:Y:S01]  /*1b590*/  MUFU.EX2 R89, R0 ;  /* 0x0000000000597308 */ /* 0x0003e20000000800 */
[----:B------:R-:W-:Y:S02]  /*1b5a0*/  FADD.FTZ R11, R90, R9 ;  /* 0x000000095a0b7221 */ /* 0x000fe40000010000 */
[----:B-1----:R-:W-:-:S05]  /*1b5b0*/  FFMA.FTZ R0, R207, R4, -R5 ;  /* 0x00000004cf007223 */ /* 0x002fca0000010805 */
[----:B------:R1:W-:Y:S01]  /*1b5c0*/  MUFU.EX2 R90, R0 ;  /* 0x00000000005a7308 */ /* 0x0003e20000000800 */
[----:B------:R-:W-:Y:S01]  /*1b5d0*/  HMMA.16816.F32.BF16 R60, R12, R28, R72 ;  /* 0x0000001c0c3c723c */ /* 0x000fe20000041848 */
[----:B-1----:R-:W-:-:S06]  /*1b5e0*/  FFMA.FTZ R0, R205, R4, -R5 ;  /* 0x00000004cd007223 */ /* 0x002fcc0000010805 */
[----:B------:R1:W-:Y:S01]  /*1b5f0*/  MUFU.EX2 R87, R0 ;  /* 0x0000000000577308 */ /* 0x0003e20000000800 */
[----:B------:R-:W-:Y:S01]  /*1b600*/  HMMA.16816.F32.BF16 R64, R12, R30, R68 ;  /* 0x0000001e0c40723c */ /* 0x000fe20000041844 */
[----:B------:R-:W2:Y:S01]  /*1b610*/  LDSM.16.MT88.4 R28, [R182+0x10000] ;  /* 0x01000000b61c783b */ /* 0x000ea20000004200 */
[----:B-1----:R-:W-:-:S05]  /*1b620*/  FFMA.FTZ R0, R218, R4, -R7 ;  /* 0x00000004da007223 */ /* 0x002fca0000010807 */
[----:B------:R1:W-:Y:S01]  /*1b630*/  MUFU.EX2 R86, R0 ;  /* 0x0000000000567308 */ /* 0x0003e20000000800 */
[C---:B------:R-:W-:Y:S08]  /*1b640*/  HMMA.16816.F32.BF16 R72, R12.reuse, R20, R76 ;  /* 0x000000140c48723c */ /* 0x040ff0000004184c */
[----:B------:R-:W-:Y:S01]  /*1b650*/  HMMA.16816.F32.BF16 R68, R12, R22, R52 ;  /* 0x000000160c44723c */ /* 0x000fe20000041834 */
[----:B------:R-:W2:Y:S01]  /*1b660*/  LDSM.16.MT88.4 R20, [R183+0x10000] ;  /* 0x01000000b714783b */ /* 0x000ea20000004200 */
[----:B-1----:R-:W-:-:S04]  /*1b670*/  FFMA.FTZ R0, R217, R4, -R7 ;  /* 0x00000004d9007223 */ /* 0x002fc80000010807 */
[----:B------:R1:W1:Y:S02]  /*1b680*/  MUFU.EX2 R85, R0 ;  /* 0x0000000000557308 */ /* 0x0002640000000800 */
[----:B-----5:R-:W-:Y:S01]  /*1b690*/  HMMA.16816.F32.BF16 R48, R12, R24, R48 ;  /* 0x000000180c30723c */ /* 0x020fe20000041830 */
[----:B-1----:R-:W-:-:S05]  /*1b6a0*/  FFMA.FTZ R0, R211, R4, -R7 ;  /* 0x00000004d3007223 */ /* 0x002fca0000010807 */
[----:B------:R1:W-:Y:S02]  /*1b6b0*/  MUFU.EX2 R84, R0 ;  /* 0x0000000000547308 */ /* 0x0003e40000000800 */
[----:B------:R-:W-:Y:S01]  /*1b6c0*/  HMMA.16816.F32.BF16 R24, R12, R26, R40 ;  /* 0x0000001a0c18723c */ /* 0x000fe20000041828 */
[-C--:B------:R-:W-:Y:S02]  /*1b6d0*/  FFMA.FTZ R9, R209, R4.reuse, -R5 ;  /* 0x00000004d1097223 */ /* 0x080fe40000010805 */
[----:B-1----:R-:W-:-:S04]  /*1b6e0*/  FFMA.FTZ R0, R208, R4, -R7 ;  /* 0x00000004d0007223 */ /* 0x002fc80000010807 */
[----:B------:R1:W5:Y:S01]  /*1b6f0*/  MUFU.EX2 R83, R0 ;  /* 0x0000000000537308 */ /* 0x0003620000000800 */
[----:B----4-:R-:W-:Y:S02]  /*1b700*/  F2FP.BF16.PACK_AB R12, R94, R95 ;  /* 0x0000005f5e0c723e */ /* 0x010fe400000010ff */
[----:B------:R-:W-:Y:S02]  /*1b710*/  F2FP.BF16.PACK_AB R13, R97, R98 ;  /* 0x00000062610d723e */ /* 0x000fe400000010ff */
[----:B---3--:R-:W-:Y:S02]  /*1b720*/  F2FP.BF16.PACK_AB R14, R92, R93 ;  /* 0x0000005d5c0e723e */ /* 0x008fe400000010ff */
[----:B--2---:R-:W-:Y:S01]  /*1b730*/  F2FP.BF16.PACK_AB R15, R91, R96 ;  /* 0x000000605b0f723e */ /* 0x004fe200000010ff */
[----:B-1----:R-:W-:-:S04]  /*1b740*/  FADD.FTZ R0, R172, R10 ;  /* 0x0000000aac007221 */ /* 0x002fc80000010000 */
[----:B------:R-:W-:Y:S02]  /*1b750*/  FADD.FTZ R0, R163, R0 ;  /* 0x00000000a3007221 */ /* 0x000fe40000010000 */
[----:B------:R-:W-:Y:S02]  /*1b760*/  FADD.FTZ R10, R150, R11 ;  /* 0x0000000b960a7221 */ /* 0x000fe40000010000 */
[----:B------:R-:W-:Y:S01]  /*1b770*/  FADD.FTZ R0, R148, R0 ;  /* 0x0000000094007221 */ /* 0x000fe20000010000 */
[----:B------:R1:W2:Y:S01]  /*1b780*/  MUFU.EX2 R82, R9 ;  /* 0x0000000900527308 */ /* 0x0002a20000000800 */
[C---:B------:R-:W-:Y:S08]  /*1b790*/  HMMA.16816.F32.BF16 R40, R12.reuse, R36, R44 ;  /* 0x000000240c28723c */ /* 0x040ff0000004182c */
        /* <DEDUP_REMOVED lines=8> */
[C---:B------:R-:W-:Y:S01]  /*1b820*/  HMMA.16816.F32.BF16 R56, R12.reuse, R34, R64 ;  /* 0x000000220c38723c */ /* 0x040fe20000041840 */
[----:B------:R-:W3:Y:S01]  /*1b830*/  LDSM.16.MT88.4 R32, [R181+0x10800] ;  /* 0x01080000b520783b */ /* 0x000ee20000004200 */
[-CC-:B------:R-:W-:Y:S02]  /*1b840*/  FFMA.FTZ R9, R210, R4.reuse, -R5.reuse ;  /* 0x00000004d2097223 */ /* 0x180fe40000010805 */
[----:B-1----:R-:W-:Y:S02]  /*1b850*/  FFMA.FTZ R0, R216, R4, -R5 ;  /* 0x00000004d8007223 */ /* 0x002fe40000010805 */
[----:B------:R1:W-:Y:S02]  /*1b860*/  MUFU.EX2 R79, R9 ;  /* 0x00000009004f7308 */ /* 0x0003e40000000800 */
[C---:B------:R-:W-:Y:S06]  /*1b870*/  HMMA.16816.F32.BF16 R60, R12.reuse, R28, R72 ;  /* 0x0000001c0c3c723c */ /* 0x040fec0000041848 */
[----:B------:R4:W-:Y:S02]  /*1b880*/  MUFU.EX2 R80, R0 ;  /* 0x0000000000507308 */ /* 0x0009e40000000800 */
[----:B------:R-:W-:Y:S01]  /*1b890*/  HMMA.16816.F32.BF16 R72, R12, R20, R48 ;  /* 0x000000140c48723c */ /* 0x000fe20000041830 */
[----:B-1----:R-:W-:-:S07]  /*1b8a0*/  FADD.FTZ R9, R139, R11 ;  /* 0x0000000b8b097221 */ /* 0x002fce0000010000 */
[----:B------:R-:W-:Y:S01]  /*1b8b0*/  HMMA.16816.F32.BF16 R44, R12, R22, R24 ;  /* 0x000000160c2c723c */ /* 0x000fe20000041818 */
[----:B------:R-:W1:Y:S01]  /*1b8c0*/  LDSM.16.MT88.4 R20, [R182+0x10800] ;  /* 0x01080000b614783b */ /* 0x000e620000004200 */
[----:B----4-:R-:W-:-:S06]  /*1b8d0*/  FADD.FTZ R0, R141, R10 ;  /* 0x0000000a8d007221 */ /* 0x010fcc0000010000 */
[----:B------:R-:W-:Y:S01]  /*1b8e0*/  HMMA.16816.F32.BF16 R68, R12, R30, R68 ;  /* 0x0000001e0c44723c */ /* 0x000fe20000041844 */
[----:B------:R-:W-:Y:S01]  /*1b8f0*/  FADD.FTZ R9, R144, R9 ;  /* 0x0000000990097221 */ /* 0x000fe20000010000 */
[----:B------:R-:W4:Y:S01]  /*1b900*/  LDSM.16.MT88.4 R28, [R184+0x10800] ;  /* 0x01080000b81c783b */ /* 0x000f220000004200 */
[----:B------:R-:W-:-:S03]  /*1b910*/  FADD.FTZ R0, R142, R0 ;  /* 0x000000008e007221 */ /* 0x000fc60000010000 */
[----:B------:R-:W1:Y:S01]  /*1b920*/  LDSM.16.MT88.4 R24, [R183+0x10800] ;  /* 0x01080000b718783b */ /* 0x000e620000004200 */
[----:B------:R-:W-:Y:S02]  /*1b930*/  FADD.FTZ R0, R145, R0 ;  /* 0x0000000091007221 */ /* 0x000fe40000010000 */
[----:B------:R-:W-:Y:S01]  /*1b940*/  FADD.FTZ R9, R138, R9 ;  /* 0x000000098a097221 */ /* 0x000fe20000010000 */
[----:B------:R-:W-:Y:S01]  /*1b950*/  F2FP.BF16.PACK_AB R12, R85, R86 ;  /* 0x00000056550c723e */ /* 0x000fe200000010ff */
[----:B------:R-:W-:Y:S01]  /*1b960*/  FADD.FTZ R0, R248, R0 ;  /* 0x00000000f8007221 */ /* 0x000fe20000010000 */
[----:B------:R-:W-:Y:S01]  /*1b970*/  F2FP.BF16.PACK_AB R13, R90, R89 ;  /* 0x000000595a0d723e */ /* 0x000fe200000010ff */
[----:B------:R-:W-:Y:S01]  /*1b980*/  FADD.FTZ R9, R247, R9 ;  /* 0x00000009f7097221 */ /* 0x000fe20000010000 */
[----:B-----5:R-:W-:Y:S01]  /*1b990*/  F2FP.BF16.PACK_AB R14, R83, R84 ;  /* 0x00000054530e723e */ /* 0x020fe200000010ff */
[----:B------:R-:W-:Y:S01]  /*1b9a0*/  FADD.FTZ R0, R251, R0 ;  /* 0x00000000fb007221 */ /* 0x000fe20000010000 */
[----:B--2---:R-:W-:Y:S01]  /*1b9b0*/  F2FP.BF16.PACK_AB R15, R82, R87 ;  /* 0x00000057520f723e */ /* 0x004fe200000010ff */
[----:B------:R-:W-:Y:S01]  /*1b9c0*/  FADD.FTZ R9, R250, R9 ;  /* 0x00000009fa097221 */ /* 0x000fe20000010000 */
[----:B------:R-:W-:Y:S01]  /*1b9d0*/  LDSM.16.MT88.4 R144, [R182+0x11800] ;  /* 0x01180000b690783b */ /* 0x000fe20000004200 */
[----:B------:R-:W-:-:S02]  /*1b9e0*/  FADD.FTZ R0, R143, R0 ;  /* 0x000000008f007221 */ /* 0x000fc40000010000 */
[----:B------:R-:W-:Y:S02]  /*1b9f0*/  FADD.FTZ R9, R246, R9 ;  /* 0x00000009f6097221 */ /* 0x000fe40000010000 */
[----:B------:R-:W-:Y:S02]  /*1ba00*/  FADD.FTZ R0, R244, R0 ;  /* 0x00000000f4007221 */ /* 0x000fe40000010000 */
[----:B------:R-:W-:Y:S02]  /*1ba10*/  FADD.FTZ R9, R245, R9 ;  /* 0x00000009f5097221 */ /* 0x000fe40000010000 */
[----:B------:R-:W-:Y:S02]  /*1ba20*/  FADD.FTZ R0, R240, R0 ;  /* 0x00000000f0007221 */ /* 0x000fe40000010000 */
[----:B------:R-:W-:Y:S02]  /*1ba30*/  FFMA.FTZ R10, R229, R4, -R7 ;  /* 0x00000004e50a7223 */ /* 0x000fe40000010807 */
[----:B------:R-:W-:-:S02]  /*1ba40*/  FADD.FTZ R9, R239, R9 ;  /* 0x00000009ef097221 */ /* 0x000fc40000010000 */
[----:B------:R-:W-:Y:S01]  /*1ba50*/  FADD.FTZ R0, R242, R0 ;  /* 0x00000000f2007221 */ /* 0x000fe20000010000 */
[----:B------:R2:W-:Y:S01]  /*1ba60*/  MUFU.EX2 R78, R10 ;  /* 0x0000000a004e7308 */ /* 0x0005e20000000800 */
[----:B---3--:R-:W-:Y:S01]  /*1ba70*/  HMMA.16816.F32.BF16 R64, R12, R32, R40 ;  /* 0x000000200c40723c */ /* 0x008fe20000041828 */
[----:B------:R-:W-:Y:S02]  /*1ba80*/  FADD.FTZ R9, R241, R9 ;  /* 0x00000009f1097221 */ /* 0x000fe40000010000 */
[----:B------:R-:W-:-:S05]  /*1ba90*/  FADD.FTZ R0, R243, R0 ;  /* 0x00000000f3007221 */ /* 0x000fca0000010000 */
[C---:B------:R-:W-:Y:S01]  /*1baa0*/  HMMA.16816.F32.BF16 R48, R12.reuse, R34, R36 ;  /* 0x000000220c30723c */ /* 0x040fe20000041824 */
[----:B------:R-:W3:Y:S01]  /*1bab0*/  LDSM.16.MT88.4 R32, [R181+0x11000] ;  /* 0x01100000b520783b */ /* 0x000ee20000004200 */
[----:B------:R-:W-:Y:S02]  /*1bac0*/  FADD.FTZ R9, R170, R9 ;  /* 0x00000009aa097221 */ /* 0x000fe40000010000 */
[----:B--2---:R-:W-:Y:S02]  /*1bad0*/  FFMA.FTZ R10, R228, R4, -R7 ;  /* 0x00000004e40a7223 */ /* 0x004fe40000010807 */
[----:B------:R-:W-:Y:S02]  /*1bae0*/  FADD.FTZ R0, R168, R0 ;  /* 0x00000000a8007221 */ /* 0x000fe40000010000 */
[----:B------:R2:W5:Y:S01]  /*1baf0*/  MUFU.EX2 R77, R10 ;  /* 0x0000000a004d7308 */ /* 0x0005620000000800 */
[----:B------:R-:W-:Y:S02]  /*1bb00*/  FADD.FTZ R9, R169, R9 ;  /* 0x00000009a9097221 */ /* 0x000fe40000010000 */
[----:B------:R-:W-:Y:S01]  /*1bb10*/  FADD.FTZ R0, R164, R0 ;  /* 0x00000000a4007221 */ /* 0x000fe20000010000 */
[----:B-1----:R-:W-:Y:S01]  /*1bb20*/  HMMA.16816.F32.BF16 R36, R12, R20, R60 ;  /* 0x000000140c24723c */ /* 0x002fe2000004183c */
[----:B------:R-:W-:-:S02]  /*1bb30*/  FADD.FTZ R9, R137, R9 ;  /* 0x0000000989097221 */ /* 0x000fc40000010000 */
[----:B------:R-:W-:Y:S02]  /*1bb40*/  FADD.FTZ R0, R166, R0 ;  /* 0x00000000a6007221 */ /* 0x000fe40000010000 */
[----:B--2---:R-:W-:-:S04]  /*1bb50*/  FFMA.FTZ R10, R226, R4, -R7 ;  /* 0x00000004e20a7223 */ /* 0x004fc80000010807 */
[----:B------:R1:W-:Y:S01]  /*1bb60*/  MUFU.EX2 R76, R10 ;  /* 0x0000000a004c7308 */ /* 0x0003e20000000800 */
[----:B------:R-:W-:Y:S02]  /*1bb70*/  FADD.FTZ R9, R158, R9 ;  /* 0x000000099e097221 */ /* 0x000fe40000010000 */
[----:B------:R-:W-:Y:S02]  /*1bb80*/  FADD.FTZ R0, R167, R0 ;  /* 0x00000000a7007221 */ /* 0x000fe40000010000 */
[----:B------:R-:W-:Y:S02]  /*1bb90*/  FADD.FTZ R9, R165, R9 ;  /* 0x00000009a5097221 */ /* 0x000fe40000010000 */
[----:B-1----:R-:W-:Y:S01]  /*1bba0*/  FFMA.FTZ R10, R227, R4, -R7 ;  /* 0x00000004e30a7223 */ /* 0x002fe20000010807 */
[----:B----4-:R-:W-:Y:S01]  /*1bbb0*/  HMMA.16816.F32.BF16 R52, R12, R28, R52 ;  /* 0x0000001c0c34723c */ /* 0x010fe20000041834 */
[----:B------:R-:W-:Y:S01]  /*1bbc0*/  FADD.FTZ R0, R136, R0 ;  /* 0x0000000088007221 */ /* 0x000fe20000010000 */
[----:B------:R-:W-:Y:S01]  /*1bbd0*/  LDSM.16.MT88.4 R164, [R181+0x11800] ;  /* 0x01180000b5a4783b */ /* 0x000fe20000004200 */
[----:B------:R1:W2:Y:S01]  /*1bbe0*/  MUFU.EX2 R62, R10 ;  /* 0x0000000a003e7308 */ /* 0x0002a20000000800 */
[----:B------:R-:W-:-:S02]  /*1bbf0*/  FADD.FTZ R9, R140, R9 ;  /* 0x000000098c097221 */ /* 0x000fc40000010000 */
[----:B------:R-:W-:Y:S01]  /*1bc00*/  FADD.FTZ R0, R132, R0 ;  /* 0x0000000084007221 */ /* 0x000fe20000010000 */
[----:B------:R-:W-:Y:S01]  /*1bc10*/  LDSM.16.MT88.4 R136, [R184+0x11800] ;  /* 0x01180000b888783b */ /* 0x000fe20000004200 */
[----:B-1----:R-:W-:-:S04]  /*1bc20*/  FFMA.FTZ R10, R230, R4, -R5 ;  /* 0x00000004e60a7223 */ /* 0x002fc80000010805 */
[----:B------:R1:W4:Y:S01]  /*1bc30*/  MUFU.EX2 R61, R10 ;  /* 0x0000000a003d7308 */ /* 0x0003220000000800 */
[----:B------:R-:W-:Y:S02]  /*1bc40*/  FADD.FTZ R9, R131, R9 ;  /* 0x0000000983097221 */ /* 0x000fe40000010000 */
[----:B------:R-:W-:Y:S01]  /*1bc50*/  FADD.FTZ R0, R134, R0 ;  /* 0x0000000086007221 */ /* 0x000fe20000010000 */
[----:B------:R-:W-:Y:S01]  /*1bc60*/  HMMA.16816.F32.BF16 R56, R12, R30, R56 ;  /* 0x0000001e0c38723c */ /* 0x000fe20000041838 */
[----:B------:R-:W-:Y:S01]  /*1bc70*/  FADD.FTZ R9, R133, R9 ;  /* 0x0000000985097221 */ /* 0x000fe20000010000 */
[----:B------:R-:W3:Y:S01]  /*1bc80*/  LDSM.16.MT88.4 R28, [R184+0x11000] ;  /* 0x01100000b81c783b */ /* 0x000ee20000004200 */
[----:B------:R-:W-:Y:S02]  /*1bc90*/  FADD.FTZ R0, R135, R0 ;  /* 0x0000000087007221 */ /* 0x000fe40000010000 */
[----:B------:R-:W-:-:S03]  /*1bca0*/  FADD.FTZ R9, R19, R9 ;  /* 0x0000000913097221 */ /* 0x000fc60000010000 */
[C---:B------:R-:W-:Y:S01]  /*1bcb0*/  HMMA.16816.F32.BF16 R40, R12.reuse, R22, R68 ;  /* 0x000000160c28723c */ /* 0x040fe20000041844 */
[----:B-1----:R-:W-:Y:S01]  /*1bcc0*/  FFMA.FTZ R10, R232, R4, -R5 ;  /* 0x00000004e80a7223 */ /* 0x002fe20000010805 */
[----:B------:R-:W1:Y:S06]  /*1bcd0*/  LDSM.16.MT88.4 R20, [R182+0x11000] ;  /* 0x01100000b614783b */ /* 0x000e6c0000004200 */
[----:B------:R-:W-:Y:S01]  /*1bce0*/  HMMA.16816.F32.BF16 R72, R12, R24, R72 ;  /* 0x000000180c48723c */ /* 0x000fe20000041848 */
[----:B------:R2:W1:Y:S01]  /*1bcf0*/  MUFU.EX2 R60, R10 ;  /* 0x0000000a003c7308 */ /* 0x0004620000000800 */
[----:B------:R-:W-:-:S06]  /*1bd00*/  FADD.FTZ R0, R129, R0 ;  /* 0x0000000081007221 */ /* 0x000fcc0000010000 */
[----:B------:R-:W-:Y:S01]  /*1bd10*/  HMMA.16816.F32.BF16 R44, R12, R26, R44 ;  /* 0x0000001a0c2c723c */ /* 0x000fe2000004182c */
[----:B------:R-:W-:Y:S01]  /*1bd20*/  FADD.FTZ R9, R130, R9 ;  /* 0x0000000982097221 */ /* 0x000fe20000010000 */
[----:B------:R-:W1:Y:S05]  /*1bd30*/  LDSM.16.MT88.4 R24, [R183+0x11000] ;  /* 0x01100000b718783b */ /* 0x000e6a0000004200 */
[----:B-----5:R-:W-:Y:S02]  /*1bd40*/  F2FP.BF16.PACK_AB R12, R77, R78 ;  /* 0x0000004e4d0c723e */ /* 0x020fe400000010ff */
[----:B------:R-:W-:Y:S02]  /*1bd50*/  F2FP.BF16.PACK_AB R13, R80, R81 ;  /* 0x00000051500d723e */ /* 0x000fe400000010ff */
[----:B--2---:R-:W-:-:S02]  /*1bd60*/  F2FP.BF16.PACK_AB R14, R62, R76 ;  /* 0x0000004c3e0e723e */ /* 0x004fc400000010ff */
[----:B----4-:R-:W-:Y:S01]  /*1bd70*/  F2FP.BF16.PACK_AB R15, R61, R79 ;  /* 0x0000004f3d0f723e */ /* 0x010fe200000010ff */
[----:B------:R-:W-:Y:S02]  /*1bd80*/  FFMA.FTZ R10, R231, R4, -R5 ;  /* 0x00000004e70a7223 */ /* 0x000fe40000010805 */
[----:B------:R-:W-:-:S04]  /*1bd90*/  FADD.FTZ R0, R17, R0 ;  /* 0x0000000011007221 */ /* 0x000fc80000010000 */
[----:B---3--:R-:W-:Y:S01]  /*1bda0*/  HMMA.16816.F32.BF16 R64, R12, R32, R64 ;  /* 0x000000200c40723c */ /* 0x008fe20000041840 */
[----:B------:R2:W-:Y:S01]  /*1bdb0*/  MUFU.EX2 R32, R10 ;  /* 0x0000000a00207308 */ /* 0x0005e20000000800 */
[----:B------:R-:W-:Y:S02]  /*1bdc0*/  FADD.FTZ R9, R16, R9 ;  /* 0x0000000910097221 */ /* 0x000fe40000010000 */
        /* <DEDUP_REMOVED lines=17> */
[----:B------:R2:W5:Y:S02]  /*1bee0*/  MUFU.EX2 R11, R10 ;  /* 0x0000000a000b7308 */ /* 0x0005640000000800 */
        /* <DEDUP_REMOVED lines=50> */
[----:B-1----:R-:W-:-:S07]  /*1c210*/  FADD.FTZ R0, R60, R0 ;  /* 0x000000003c007221 */ /* 0x002fce0000010000 */
[----:B------:R-:W-:Y:S01]  /*1c220*/  HMMA.16816.F32.BF16 R56, R12, R30, R56 ;  /* 0x0000001e0c38723c */ /* 0x000fe20000041838 */
[----:B---3--:R-:W-:-:S07]  /*1c230*/  FADD.FTZ R4, R17, R4 ;  /* 0x0000000411047221 */ /* 0x008fce0000010000 */
[C---:B------:R-:W-:Y:S08]  /*1c240*/  HMMA.16816.F32.BF16 R36, R12.reuse, R20, R36 ;  /* 0x000000140c24723c */ /* 0x040ff00000041824 */
[C---:B------:R-:W-:Y:S08]  /*1c250*/  HMMA.16816.F32.BF16 R40, R12.reuse, R22, R40 ;  /* 0x000000160c28723c */ /* 0x040ff00000041828 */
[C---:B------:R-:W-:Y:S08]  /*1c260*/  HMMA.16816.F32.BF16 R148, R12.reuse, R24, R72 ;  /* 0x000000180c94723c */ /* 0x040ff00000041848 */
[----:B------:R-:W-:Y:S01]  /*1c270*/  HMMA.16816.F32.BF16 R44, R12, R26, R44 ;  /* 0x0000001a0c2c723c */ /* 0x000fe2000004182c */
[----:B------:R-:W1:Y:S01]  /*1c280*/  LDSM.16.MT88.4 R12, [R183+0x11800] ;  /* 0x01180000b70c783b */ /* 0x000e620000004200 */
[----:B------:R-:W-:-:S02]  /*1c290*/  FADD.FTZ R0, R32, R0 ;  /* 0x0000000020007221 */ /* 0x000fc40000010000 */
[----:B----4-:R-:W-:Y:S02]  /*1c2a0*/  FADD.FTZ R4, R16, R4 ;  /* 0x0000000410047221 */ /* 0x010fe40000010000 */
[----:B------:R-:W-:Y:S02]  /*1c2b0*/  FADD.FTZ R0, R19, R0 ;  /* 0x0000000013007221 */ /* 0x000fe40000010000 */
[----:B-----5:R-:W-:Y:S02]  /*1c2c0*/  FADD.FTZ R4, R11, R4 ;  /* 0x000000040b047221 */ /* 0x020fe40000010000 */
        /* <DEDUP_REMOVED lines=18> */
[----:B--2---:R-:W2:Y:S01]  /*1c3f0*/  LDL.LU R172, [R1+0x6c] ;  /* 0x00006c0001ac7983 */ /* 0x004ea20000300800 */
[----:B------:R-:W-:-:S04]  /*1c400*/  DEPBAR.LE SB0, 0x0 ;  /* 0x000080000000791a */ /* 0x000fc80000000000 */
[----:B------:R-:W-:Y:S01]  /*1c410*/  WARPSYNC 0xffffffff ;  /* 0xffffffff00007948 */ /* 0x000fe20003800000 */
[----:B------:R-:W-:Y:S01]  /*1c420*/  BSSY B0, `(.L_x_4312) ;  /* 0x0000052000007945 */ /* 0x000fe20003800000 */
[----:B------:R-:W-:Y:S01]  /*1c430*/  BAR.SYNC.DEFER_BLOCKING 0x0 ;  /* 0x0000000000007b1d */ /* 0x000fe20000010000 */
[----:B--2---:R-:W-:-:S05]  /*1c440*/  IADD3 R199, R172, -0x2, RZ ;  /* 0xfffffffeacc77810 */ /* 0x004fca0007ffe0ff */
[----:B------:R1:W-:Y:S01]  /*1c450*/  STL [R1], R199 ;  /* 0x000000c701007387 */ /* 0x0003e20000100800 */
        /* <DEDUP_REMOVED lines=13> */
[----:B------:R-:W2:Y:S01]  /*1c530*/  I2F.RP R4, R11 ;  /* 0x0000000b00047306 */ /* 0x000ea20000209400 */
[----:B------:R-:W-:-:S02]  /*1c540*/  LOP3.LUT R12, R12, R0, RZ, 0x3c, !PT ;  /* 0x000000000c0c7212 */ /* 0x000fc400078e3cff */
[----:B------:R-:W-:Y:S02]  /*1c550*/  LOP3.LUT R10, R10, R0, RZ, 0x3c, !PT ;  /* 0x000000000a0a7212 */ /* 0x000fe400078e3cff */
[----:B------:R-:W-:Y:S02]  /*1c560*/  ISETP.GE.AND P3, PT, R12, RZ, PT ;  /* 0x000000ff0c00720c */ /* 0x000fe40003f66270 */
[----:B------:R-:W-:Y:S01]  /*1c570*/  ISETP.GE.AND P1, PT, R10, RZ, PT ;  /* 0x000000ff0a00720c */ /* 0x000fe20003f26270 */
[----:B--2---:R-:W2:Y:S02]  /*1c580*/  MUFU.RCP R4, R4 ;  /* 0x0000000400047308 */ /* 0x004ea40000001000 */
[----:B--2---:R-:W-:-:S06]  /*1c590*/  IADD3 R4, R4, 0xffffffe, RZ ;  /* 0x0ffffffe04047810 */ /* 0x004fcc0007ffe0ff */
[----:B------:R-:W2:Y:S02]  /*1c5a0*/  F2I.FTZ.U32.TRUNC.NTZ R5, R4 ;  /* 0x0000000400057305 */ /* 0x000ea4000021f000 */
[----:B--2---:R-:W-:-:S04]  /*1c5b0*/  IMAD.MOV R4, RZ, RZ, -R5 ;  /* 0x000000ffff047224 */ /* 0x004fc800078e0a05 */
        /* <DEDUP_REMOVED lines=29> */
[----:B------:R3:W4:Y:S05]  /*1c790*/  LD.E R14, [R10.64] ;  /* 0x000000060a0e7980 */ /* 0x00072a000c101900 */
[----:B------:R-:W4:Y:S04]  /*1c7a0*/  LD.E R12, [R12.64] ;  /* 0x000000060c0c7980 */ /* 0x000f28000c101900 */
[----:B---3--:R-:W3:Y:S01]  /*1c7b0*/  LD.E.64 R10, [R156.64+0x28] ;  /* 0x000028069c0a7980 */ /* 0x008ee2000c101b00 */
[----:B------:R-:W-:-:S05]  /*1c7c0*/  IADD3 R7, R9, -R7, RZ ;  /* 0x8000000709077210 */ /* 0x000fca0007ffe0ff */
[----:B------:R-:W-:-:S05]  /*1c7d0*/  IMAD R0, R0, R7, -0x100 ;  /* 0xffffff0000007424 */ /* 0x000fca00078e0207 */
[----:B------:R-:W-:Y:S01]  /*1c7e0*/  SHF.R.S32.HI R7, RZ, 0x1f, R0 ;  /* 0x0000001fff077819 */ /* 0x000fe20000011400 */
[-C--:B--2---:R-:W-:Y:S02]  /*1c7f0*/  IMAD R5, R5, R0.reuse, RZ ;  /* 0x0000000005057224 */ /* 0x084fe400078e02ff */
[----:B----4-:R-:W-:Y:S02]  /*1c800*/  IMAD.IADD R14, R12, 0x1, -R14 ;  /* 0x000000010c0e7824 */ /* 0x010fe400078e0a0e */
[----:B------:R-:W-:-:S04]  /*1c810*/  IMAD.WIDE.U32 R12, R4, R0, RZ ;  /* 0x00000000040c7225 */ /* 0x000fc800078e00ff */
[----:B------:R-:W-:Y:S01]  /*1c820*/  IMAD R4, R4, R7, R5 ;  /* 0x0000000704047224 */ /* 0x000fe200078e0205 */
[----:B------:R-:W-:-:S03]  /*1c830*/  SHF.R.S32.HI R7, RZ, 0x1f, R14 ;  /* 0x0000001fff077819 */ /* 0x000fc6000001140e */
[----:B------:R-:W-:Y:S02]  /*1c840*/  IMAD.IADD R5, R13, 0x1, R4 ;  /* 0x000000010d057824 */ /* 0x000fe400078e0204 */
[----:B------:R-:W-:Y:S02]  /*1c850*/  IMAD.MOV.U32 R4, RZ, RZ, R12 ;  /* 0x000000ffff047224 */ /* 0x000fe400078e000c */
[----:B---3--:R-:W-:-:S04]  /*1c860*/  IMAD R0, R11, R14, RZ ;  /* 0x0000000e0b007224 */ /* 0x008fc800078e02ff */
[----:B------:R-:W-:Y:S02]  /*1c870*/  IMAD R0, R10, R7, R0 ;  /* 0x000000070a007224 */ /* 0x000fe400078e0200 */
[----:B------:R-:W-:-:S05]  /*1c880*/  IMAD.WIDE.U32 R10, R14, R10, R4 ;  /* 0x0000000a0e0a7225 */ /* 0x000fca00078e0004 */
[----:B------:R-:W-:Y:S01]  /*1c890*/  IADD3 R4, R11, R0, RZ ;  /* 0x000000000b047210 */ /* 0x000fe20007ffe0ff */
[----:B------:R-:W-:Y:S01]  /*1c8a0*/  IMAD.MOV.U32 R0, RZ, RZ, R10 ;  /* 0x000000ffff007224 */ /* 0x000fe200078e000a */
[----:B------:R-:W-:Y:S05]  /*1c8b0*/  BRA `(.L_x_4314) ;  /* 0x0000008000007947 */ /* 0x000fea0003800000 */
.L_x_4313:
        /* <DEDUP_REMOVED lines=8> */
.L_x_4314:
[----:B------:R-:W-:Y:S05]  /*1c940*/  BSYNC B0 ;  /* 0x0000000000007941 */ /* 0x000fea0003800000 */
.L_x_4312:
[----:B------:R-:W2:Y:S04]  /*1c950*/  LDL.LU R56, [R1+0x9c] ;  /* 0x00009c0001387983 */ /* 0x000ea80000300800 */
[----:B------:R-:W3:Y:S04]  /*1c960*/  LDL.LU R57, [R1+0xa0] ;  /* 0x0000a00001397983 */ /* 0x000ee80000300800 */
[----:B------:R-:W4:Y:S04]  /*1c970*/  LDL.LU R58, [R1+0xd0] ;  /* 0x0000d000013a7983 */ /* 0x000f280000300800 */
[----:B------:R-:W4:Y:S04]  /*1c980*/  LDL R55, [R1+0x14c] ;  /* 0x00014c0001377983 */ /* 0x000f280000100800 */
        /* <DEDUP_REMOVED lines=8> */
[----:B------:R-:W4:Y:S01]  /*1ca10*/  LDL R59, [R1+0x10] ;  /* 0x00001000013b7983 */ /* 0x000f220000100800 */
[----:B------:R-:W-:-:S02]  /*1ca20*/  ISETP.GE.AND P2, PT, R154, R252, PT ;  /* 0x000000fc9a00720c */ /* 0x000fc40003f46270 */
[C---:B------:R-:W-:Y:S01]  /*1ca30*/  LEA R194, P3, R0.reuse, R220, 0x1 ;  /* 0x000000dc00c27211 */ /* 0x040fe200078608ff */
[----:B------:R-:W-:Y:S03]  /*1ca40*/  STL [R1+0x1cc], R163 ;  /* 0x0001cca301007387 */ /* 0x000fe60000100800 */
[C---:B------:R-:W-:Y:S01]  /*1ca50*/  LEA.HI.X R195, R0.reuse, R219, R4, 0x1, P3 ;  /* 0x000000db00c37211 */ /* 0x040fe200018f0c04 */
[----:B------:R1:W-:Y:S04]  /*1ca60*/  STL [R1+0x1c8], R162 ;  /* 0x0001c8a201007387 */ /* 0x0003e80000100800 */
[----:B------:R-:W-:Y:S02]  /*1ca70*/  STL [R1+0x1c4], R161 ;  /* 0x0001c4a101007387 */ /* 0x000fe40000100800 */
[----:B------:R-:W-:Y:S01]  /*1ca80*/  @!P2 IADD3 R5, P1, R0, R197, RZ ;  /* 0x000000c50005a210 */ /* 0x000fe20007f3e0ff */
[----:B------:R-:W-:Y:S01]  /*1ca90*/  @!P2 IMAD.MOV.U32 R10, RZ, RZ, R0 ;  /* 0x000000ffff0aa224 */ /* 0x000fe200078e0000 */
[----:B------:R-:W-:Y:S01]  /*1caa0*/  STL [R1+0x1c0], R160 ;  /* 0x0001c0a001007387 */ /* 0x000fe20000100800 */
[----:B------:R-:W-:-:S02]  /*1cab0*/  @!P2 IMAD.MOV.U32 R11, RZ, RZ, R4 ;  /* 0x000000ffff0ba224 */ /* 0x000fc400078e0004 */
[----:B------:R-:W-:Y:S01]  /*1cac0*/  @!P2 IMAD.X R7, R4, 0x1, R249, P1 ;  /* 0x000000010407a824 */ /* 0x000fe200008e06f9 */
[----:B------:R-:W-:Y:S01]  /*1cad0*/  STL [R1+0x1bc], R157 ;  /* 0x0001bc9d01007387 */ /* 0x000fe20000100800 */
[C---:B------:R-:W-:Y:S01]  /*1cae0*/  @!P2 LEA R46, P1, R5.reuse, R220, 0x1 ;  /* 0x000000dc052ea211 */ /* 0x040fe200078208ff */
[----:B------:R-:W-:Y:S02]  /*1caf0*/  @!P2 IMAD.MOV.U32 R24, RZ, RZ, R0 ;  /* 0x000000ffff18a224 */ /* 0x000fe400078e0000 */
[----:B------:R-:W-:Y:S01]  /*1cb00*/  STL [R1+0x1b8], R156 ;  /* 0x0001b89c01007387 */ /* 0x000fe20000100800 */
[----:B------:R-:W-:Y:S01]  /*1cb10*/  @!P2 LEA.HI.X R47, R5, R219, R7, 0x1, P1 ;  /* 0x000000db052fa211 */ /* 0x000fe200008f0c07 */
[----:B------:R-:W-:Y:S02]  /*1cb20*/  @!P2 IMAD.MOV.U32 R25, RZ, RZ, R4 ;  /* 0x000000ffff19a224 */ /* 0x000fe400078e0004 */
[----:B------:R-:W-:Y:S01]  /*1cb30*/  STL [R1+0x1b4], R152 ;  /* 0x0001b49801007387 */ /* 0x000fe20000100800 */
[----:B------:R-:W-:-:S02]  /*1cb40*/  @!P2 IMAD.MOV.U32 R22, RZ, RZ, R0 ;  /* 0x000000ffff16a224 */ /* 0x000fc400078e0000 */
[----:B------:R-:W-:Y:S01]  /*1cb50*/  @!P2 IMAD.MOV.U32 R23, RZ, RZ, R4 ;  /* 0x000000ffff17a224 */ /* 0x000fe200078e0004 */
        /* <DEDUP_REMOVED lines=22> */
[----:B------:R-:W-:Y:S04]  /*1ccc0*/  @P2 STS.128 [R191+0xa000], RZ ;  /* 0x00a000ffbf002388 */ /* 0x000fe80000000c00 */
[----:B------:R-:W-:Y:S01]  /*1ccd0*/  @!PT LDS RZ, [RZ] ;  /* 0x00000000fffff984 */ /* 0x000fe20000000800 */
[----:B------:R-:W-:Y:S01]  /*1cce0*/  @!PT LDS RZ, [RZ] ;  /* 0x00000000fffff984 */ /* 0x000fe20000000800 */
[----:B------:R-:W-:Y:S01]  /*1ccf0*/  @!PT LDS RZ, [RZ] ;  /* 0x00000000fffff984 */ /* 0x000fe20000000800 */
[----:B------:R1:W-:Y:S01]  /*1cd00*/  @!P2 LDGSTS.E.BYPASS.LTC128B.128 [R191+0xa000], [R194.64] ;  /* 0x0a000000c2bfafae */ /* 0x0003e2000b901d46 */
[----:B--2---:R-:W-:-:S03]  /*1cd10*/  IMAD.MOV.U32 R62, RZ, RZ, R56 ;  /* 0x000000ffff3e7224 */ /* 0x004fc600078e0038 */
[----:B------:R-:W2:Y:S01]  /*1cd20*/  LDL.LU R56, [R1+0x70] ;  /* 0x0000700001387983 */ /* 0x000ea20000300800 */
[----:B---3--:R-:W-:-:S03]  /*1cd30*/  IMAD.MOV.U32 R61, RZ, RZ, R57 ;  /* 0x000000ffff3d7224 */ /* 0x008fc600078e0039 */
[----:B------:R-:W-:Y:S01]  /*1cd40*/  @P2 STS.128 [R191+0xa800], RZ ;  /* 0x00a800ffbf002388 */ /* 0x000fe20000000c00 */
[----:B----4-:R-:W-:-:S03]  /*1cd50*/  IMAD.MOV.U32 R60, RZ, RZ, R58 ;  /* 0x000000ffff3c7224 */ /* 0x010fc600078e003a */
[----:B------:R-:W-:Y:S01]  /*1cd60*/  @!PT LDS RZ, [RZ] ;  /* 0x00000000fffff984 */ /* 0x000fe20000000800 */
[----:B------:R-:W-:Y:S01]  /*1cd70*/  @!PT LDS RZ, [RZ] ;  /* 0x00000000fffff984 */ /* 0x000fe20000000800 */
[----:B------:R-:W-:Y:S01]  /*1cd80*/  @!PT LDS RZ, [RZ] ;  /* 0x00000000fffff984 */ /* 0x000fe20000000800 */
[----:B------:R3:W-:Y:S01]  /*1cd90*/  @!P2 LDGSTS.E.BYPASS.LTC128B.128 [R191+0xa800], [R46.64] ;  /* 0x0a8000002ebfafae */ /* 0x0007e2000b901d46 */
[C---:B------:R-:W-:Y:S02]  /*1cda0*/  @!P2 IMAD R12, R27.reuse, 0x30, RZ ;  /* 0x000000301b0ca824 */ /* 0x040fe400078e02ff */
[----:B------:R-:W-:Y:S01]  /*1cdb0*/  @!P2 IMAD R26, R27, 0xa0, RZ ;  /* 0x000000a01b1aa824 */ /* 0x000fe200078e02ff */
[CC--:B------:R-:W-:Y:S01]  /*1cdc0*/  @!P2 LEA R9, P4, R59.reuse, R0.reuse, 0x5 ;  /* 0x000000003b09a211 */ /* 0x0c0fe200078828ff */
[C---:B------:R-:W-:Y:S01]  /*1cdd0*/  @!P2 IMAD.WIDE.U32 R10, R59.reuse, 0x30, R10 ;  /* 0x000000303b0aa825 */ /* 0x040fe200078e000a */
[C---:B------:R-:W-:Y:S01]  /*1cde0*/  @!P2 LEA R5, P3, R59.reuse, R0, 0x6 ;  /* 0x000000003b05a211 */ /* 0x040fe200078630ff */
[----:B-1----:R-:W4:Y:S01]  /*1cdf0*/  LDL.LU R162, [R1+0xa4] ;  /* 0x0000a40001a27983 */ /* 0x002f220000300800 */
[--C-:B------:R-:W-:Y:S01]  /*1ce00*/  @!P2 LEA.HI.X R13, R59, R4, R27.reuse, 0x5, P4 ;  /* 0x000000043b0da211 */ /* 0x100fe200020f2c1b */
[----:B------:R-:W-:Y:S01]  /*1ce10*/  @!P2 IMAD.IADD R12, R11, 0x1, R12 ;  /* 0x000000010b0ca824 */ /* 0x000fe200078e020c */
[----:B------:R-:W-:Y:S01]  /*1ce20*/  @!P2 LEA R42, P4, R10, R220, 0x1 ;  /* 0x000000dc0a2aa211 */ /* 0x000fe200078808ff */
[----:B------:R-:W-:Y:S01]  /*1ce30*/  @!P2 IMAD.MOV.U32 R11, RZ, RZ, R4 ;  /* 0x000000ffff0ba224 */ /* 0x000fe200078e0004 */
[----:B------:R-:W-:Y:S01]  /*1ce40*/  @!P2 LEA.HI.X R14, R59, R4, R27, 0x6, P3 ;  /* 0x000000043b0ea211 */ /* 0x000fe200018f341b */
[----:B------:R-:W-:Y:S01]  /*1ce50*/  @!P2 IMAD R19, R27, 0x90, RZ ;  /* 0x000000901b13a824 */ /* 0x000fe200078e02ff */
[----:B------:R-:W-:Y:S01]  /*1ce60*/  @!P2 LEA R7, P1, R59, R0, 0x7 ;  /* 0x000000003b07a211 */ /* 0x000fe200078238ff */
[----:B------:R-:W-:Y:S01]  /*1ce70*/  @P2 STS.128 [R191+0xb000], RZ ;  /* 0x00b000ffbf002388 */ /* 0x000fe20000000c00 */
[----:B------:R-:W-:-:S02]  /*1ce80*/  @!P2 LEA R40, P3, R5, R220, 0x1 ;  /* 0x000000dc0528a211 */ /* 0x000fc400078608ff */
[-C--:B------:R-:W-:Y:S01]  /*1ce90*/  @!P2 LEA.HI.X R43, R10, R219.reuse, R12, 0x1, P4 ;  /* 0x000000db0a2ba211 */ /* 0x080fe200020f0c0c */
[----:B------:R-:W-:Y:S01]  /*1cea0*/  @!P2 IMAD.MOV.U32 R10, RZ, RZ, R0 ;  /* 0x000000ffff0aa224 */ /* 0x000fe200078e0000 */
[----:B------:R-:W-:Y:S01]  /*1ceb0*/  @!P2 LEA R44, P5, R9, R220, 0x1 ;  /* 0x000000dc092ca211 */ /* 0x000fe200078a08ff */
[----:B------:R-:W4:Y:S01]  /*1cec0*/  LDL.LU R163, [R1+0xa8] ;  /* 0x0000a80001a37983 */ /* 0x000f220000300800 */
[C---:B------:R-:W-:Y:S01]  /*1ced0*/  @!P2 LEA.HI.X R15, R59.reuse, R4, R27, 0x7, P1 ;  /* 0x000000043b0fa211 */ /* 0x040fe200008f3c1b */
[----:B------:R-:W-:Y:S01]  /*1cee0*/  @!P2 IMAD.WIDE.U32 R20, R59, 0x50, R10 ;  /* 0x000000503b14a825 */ /* 0x000fe200078e000a */
[-C--:B------:R-:W-:Y:S01]  /*1cef0*/  @!P2 LEA.HI.X R41, R5, R219.reuse, R14, 0x1, P3 ;  /* 0x000000db0529a211 */ /* 0x080fe200018f0c0e */
[----:B------:R-:W4:Y:S01]  /*1cf00*/  LDL.LU R227, [R1+0xac] ;  /* 0x0000ac0001e37983 */ /* 0x000f220000300800 */
[----:B------:R-:W-:Y:S01]  /*1cf10*/  @!P2 LEA R38, P1, R7, R220, 0x1 ;  /* 0x000000dc0726a211 */ /* 0x000fe200078208ff */
[----:B------:R-:W-:Y:S01]  /*1cf20*/  @!P2 IMAD R5, R27, 0x50, RZ ;  /* 0x000000501b05a824 */ /* 0x000fe200078e02ff */
[-C--:B------:R-:W-:Y:S01]  /*1cf30*/  @!P2 LEA.HI.X R45, R9, R219.reuse, R13, 0x1, P5 ;  /* 0x000000db092da211 */ /* 0x080fe200028f0c0d */
[----:B------:R-:W-:Y:S01]  /*1cf40*/  @!P2 IMAD.MOV.U32 R13, RZ, RZ, R4 ;  /* 0x000000ffff0da224 */ /* 0x000fe200078e0004 */
[----:B------:R-:W-:Y:S01]  /*1cf50*/  @!P2 MOV R12, R0 ;  /* 0x00000000000ca202 */ /* 0x000fe20000000f00 */
[----:B------:R-:W-:Y:S01]  /*1cf60*/  @!P2 IMAD.IADD R5, R21, 0x1, R5 ;  /* 0x000000011505a824 */ /* 0x000fe200078e0205 */
[-C--:B------:R-:W-:Y:S01]  /*1cf70*/  @!P2 LEA.HI.X R39, R7, R219.reuse, R15, 0x1, P1 ;  /* 0x000000db0727a211 */ /* 0x080fe200008f0c0f */
        /* <DEDUP_REMOVED lines=8> */
[----:B------:R-:W-:Y:S01]  /*1d000*/  @!P2 IMAD.WIDE.U32 R14, R59, 0x70, R10 ;  /* 0x000000703b0ea825 */ /* 0x000fe200078e000a */
[----:B------:R-:W-:Y:S01]  /*1d010*/  @!P2 IADD3 R5, R7, R17, RZ ;  /* 0x000000110705a210 */ /* 0x000fe20007ffe0ff */
[----:B------:R-:W4:Y:S01]  /*1d020*/  LDL.LU R226, [R1+0xb0] ;  /* 0x0000b00001e27983 */ /* 0x000f220000300800 */
[-C--:B------:R-:W-:Y:S01]  /*1d030*/  @!P2 LEA R34, P5, R16, R220.reuse, 0x1 ;  /* 0x000000dc1022a211 */ /* 0x080fe200078a08ff */
[----:B------:R-:W-:Y:S01]  /*1d040*/  @!P2 IMAD R9, R27, 0x70, RZ ;  /* 0x000000701b09a824 */ /* 0x000fe200078e02ff */
[----:B------:R-:W-:Y:S01]  /*1d050*/  @!P2 LEA R32, P4, R14, R220, 0x1 ;  /* 0x000000dc0e20a211 */ /* 0x000fe200078808ff */
[----:B------:R-:W-:Y:S01]  /*1d060*/  @!P2 IMAD.WIDE.U32 R10, R59, 0xa0, R24 ;  /* 0x000000a03b0aa825 */ /* 0x000fe200078e0018 */
[----:B------:R-:W-:-:S03]  /*1d070*/  @!P2 LEA.HI.X R35, R16, R219, R5, 0x1, P5 ;  /* 0x000000db1023a211 */ /* 0x000fc600028f0c05 */
[----:B------:R-:W-:Y:S01]  /*1d080*/  @!P2 IMAD.WIDE.U32 R12, R59, 0x90, R22 ;  /* 0x000000903b0ca825 */ /* 0x000fe200078e0016 */
[-C--:B------:R-:W-:Y:S01]  /*1d090*/  @!P2 LEA R28, P1, R10, R220.reuse, 0x1 ;  /* 0x000000dc0a1ca211 */ /* 0x080fe200078208ff */
[----:B------:R-:W-:Y:S02]  /*1d0a0*/  @P2 STS.128 [R191+0xb800], RZ ;  /* 0x00b800ffbf002388 */ /* 0x000fe40000000c00 */
[----:B------:R-:W-:Y:S01]  /*1d0b0*/  @!P2 IMAD.IADD R7, R15, 0x1, R9 ;  /* 0x000000010f07a824 */ /* 0x000fe200078e0209 */
[----:B------:R-:W-:Y:S01]  /*1d0c0*/  @!P2 LEA R30, P3, R12, R220, 0x1 ;  /* 0x000000dc0c1ea211 */ /* 0x000fe200078608ff */
[----:B------:R-:W-:Y:S01]  /*1d0d0*/  @!P2 IMAD.IADD R11, R26, 0x1, R11 ;  /* 0x000000011a0ba824 */ /* 0x000fe200078e020b */
[----:B------:R-:W-:Y:S01]  /*1d0e0*/  @!P2 MOV R15, R4 ;  /* 0x00000004000fa202 */ /* 0x000fe20000000f00 */
        /* <DEDUP_REMOVED lines=12> */
[----:B------:R-:W-:Y:S01]  /*1d1b0*/  @!P2 IMAD.MOV.U32 R5, RZ, RZ, R4 ;  /* 0x000000ffff05a224 */ /* 0x000fe200078e0004 */
[----:B------:R-:W-:Y:S01]  /*1d1c0*/  MOV R96, R49 ;  /* 0x0000003100607202 */ /* 0x000fe20000000f00 */
[--C-:B------:R-:W-:Y:S01]  /*1d1d0*/  @!P2 IMAD.MOV.U32 R14, RZ, RZ, R0.reuse ;  /* 0x000000ffff0ea224 */ /* 0x100fe200078e0000 */
[----:B------:R-:W4:Y:S01]  /*1d1e0*/  LDL.LU R221, [R1+0xb4] ;  /* 0x0000b40001dd7983 */ /* 0x000f220000300800 */
[--C-:B------:R-:W-:Y:S02]  /*1d1f0*/  @!P2 IMAD.MOV.U32 R12, RZ, RZ, R0.reuse ;  /* 0x000000ffff0ca224 */ /* 0x100fe400078e0000 */
[--C-:B------:R-:W-:Y:S02]  /*1d200*/  @!P2 IMAD.MOV.U32 R10, RZ, RZ, R0.reuse ;  /* 0x000000ffff0aa224 */ /* 0x100fe400078e0000 */
[----:B------:R-:W-:Y:S02]  /*1d210*/  @!P2 IMAD.MOV.U32 R4, RZ, RZ, R0 ;  /* 0x000000ffff04a224 */ /* 0x000fe400078e0000 */
[----:B------:R-:W-:-:S02]  /*1d220*/  @!P2 IMAD R0, R27, 0xb0, RZ ;  /* 0x000000b01b00a824 */ /* 0x000fc400078e02ff */
[----:B------:R-:W-:Y:S01]  /*1d230*/  @!P2 IMAD.WIDE.U32 R16, R59, 0xb0, R16 ;  /* 0x000000b03b10a825 */ /* 0x000fe200078e0010 */
[----:B------:R-:W-:Y:S03]  /*1d240*/  @P2 STS.128 [R191+0xc000], RZ ;  /* 0x00c000ffbf002388 */ /* 0x000fe60000000c00 */
        /* <DEDUP_REMOVED lines=8> */
[----:B------:R-:W-:Y:S02]  /*1d2d0*/  @P2 STS.128 [R191+0xc800], RZ ;  /* 0x00c800ffbf002388 */ /* 0x000fe40000000c00 */
[----:B------:R-:W-:-:S02]  /*1d2e0*/  @!P2 IMAD R7, R27, 0xd0, RZ ;  /* 0x000000d01b07a824 */ /* 0x000fc400078e02ff */
        /* <DEDUP_REMOVED lines=16> */
[----:B------:R-:W-:-:S03]  /*1d3f0*/  @!P2 IMAD.WIDE.U32 R10, R59, 0xe0, R10 ;  /* 0x000000e03b0aa825 */ /* 0x000fc600078e000a */
[----:B------:R-:W-:Y:S01]  /*1d400*/  @!PT LDS RZ, [RZ] ;  /* 0x00000000fffff984 */ /* 0x000fe20000000800 */
[----:B------:R-:W-:Y:S01]  /*1d410*/  @!PT LDS RZ, [RZ] ;  /* 0x00000000fffff984 */ /* 0x000fe20000000800 */
[----:B------:R-:W-:Y:S01]  /*1d420*/  @!PT LDS RZ, [RZ] ;  /* 0x00000000fffff984 */ /* 0x000fe20000000800 */
[----:B------:R1:W-:Y:S01]  /*1d430*/  @!P2 LDGSTS.E.BYPASS.LTC128B.128 [R191+0xd800], [R32.64] ;  /* 0x0d80000020bfafae */ /* 0x0003e2000b901d46 */
[----:B------:R-:W-:Y:S01]  /*1d440*/  @!P2 IMAD.IADD R0, R19, 0x1, R15 ;  /* 0x000000011300a824 */ /* 0x000fe200078e020f */
[----:B------:R-:W-:Y:S01]  /*1d450*/  @!P2 LEA R22, P4, R12, R220, 0x1 ;  /* 0x000000dc0c16a211 */ /* 0x000fe200078808ff */
[----:B------:R-:W-:Y:S01]  /*1d460*/  @!P2 IMAD.IADD R7, R13, 0x1, R7 ;  /* 0x000000010d07a824 */ /* 0x000fe200078e0207 */
[----:B------:R-:W-:Y:S01]  /*1d470*/  @P2 STS.128 [R191+0xe000], RZ ;  /* 0x00e000ffbf002388 */ /* 0x000fe20000000c00 */
[----:B------:R-:W-:Y:S01]  /*1d480*/  @!P2 IMAD.IADD R9, R9, 0x1, R11 ;  /* 0x000000010909a824 */ /* 0x000fe200078e020b */
[----:B------:R-:W-:Y:S02]  /*1d490*/  @!P2 IADD3 R5, R5, R20, RZ ;  /* 0x000000140505a210 */ /* 0x000fe40007ffe0ff */
        /* <DEDUP_REMOVED lines=47> */
[----:B------:R-:W2:Y:S04]  /*1d790*/  LDSM.16.M88.4 R32, [R159+0x3000] ;  /* 0x003000009f20783b */ /* 0x000ea80000000200 */
[----:B------:R-:W-:Y:S04]  /*1d7a0*/  LDSM.16.M88.4 R36, [R159+0x2800] ;  /* 0x002800009f24783b */ /* 0x000fe80000000200 */
[----:B---3--:R-:W-:Y:S04]  /*1d7b0*/  LDSM.16.M88.4 R44, [R159+0x3800] ;  /* 0x003800009f2c783b */ /* 0x008fe80000000200 */
[----:B------:R-:W-:Y:S01]  /*1d7c0*/  LDSM.16.M88.4 R76, [R88+0x3000] ;  /* 0x00300000584c783b */ /* 0x000fe20000000200 */
[----:B------:R-:W-:-:S02]  /*1d7d0*/  IMAD.MOV.U32 R99, RZ, RZ, R51 ;  /* 0x000000ffff637224 */ /* 0x000fc400078e0033 */
[----:B------:R-:W-:Y:S01]  /*1d7e0*/  IMAD.MOV.U32 R98, RZ, RZ, R50 ;  /* 0x000000ffff627224 */ /* 0x000fe200078e0032 */
[----:B------:R-:W-:Y:S01]  /*1d7f0*/  LDSM.16.M88.4 R84, [R159+0x4000] ;  /* 0x004000009f54783b */ /* 0x000fe20000000200 */
[----:B------:R-:W-:-:S03]  /*1d800*/  IMAD.MOV.U32 R97, RZ, RZ, R48 ;  /* 0x000000ffff617224 */ /* 0x000fc600078e0030 */
[----:B------:R-:W-:Y:S01]  /*1d810*/  LDSM.16.M88.4 R72, [R88+0x3800] ;  /* 0x003800005848783b */ /* 0x000fe20000000200 */
[----:B------:R-:W-:Y:S01]  /*1d820*/  IMAD.MOV.U32 R103, RZ, RZ, R62 ;  /* 0x000000ffff677224 */ /* 0x000fe200078e003e */
[----:B------:R-:W-:Y:S01]  /*1d830*/  MOV R90, R60 ;  /* 0x0000003c005a7202 */ /* 0x000fe20000000f00 */
[----:B------:R-:W-:Y:S01]  /*1d840*/  IMAD.MOV.U32 R89, RZ, RZ, R61 ;  /* 0x000000ffff597224 */ /* 0x000fe200078e003d */
[----:B------:R-:W-:Y:S01]  /*1d850*/  LDSM.16.M88.4 R68, [R88+0x4000] ;  /* 0x004000005844783b */ /* 0x000fe20000000200 */
[----:B------:R-:W-:Y:S02]  /*1d860*/  IMAD.MOV.U32 R91, RZ, RZ, R55 ;  /* 0x000000ffff5b7224 */ /* 0x000fe400078e0037 */
[----:B------:R-:W-:Y:S01]  /*1d870*/  IMAD.MOV.U32 R102, RZ, RZ, R54 ;  /* 0x000000ffff667224 */ /* 0x000fe200078e0036 */
[----:B------:R-:W-:Y:S01]  /*1d880*/  LDSM.16.M88.4 R92, [R159+0x4800] ;  /* 0x004800009f5c783b */ /* 0x000fe20000000200 */
[----:B------:R-:W-:Y:S02]  /*1d890*/  IMAD.MOV.U32 R101, RZ, RZ, R53 ;  /* 0x000000ffff657224 */ /* 0x000fe400078e0035 */
[----:B------:R-:W-:Y:S01]  /*1d8a0*/  IMAD.MOV.U32 R100, RZ, RZ, R52 ;  /* 0x000000ffff647224 */ /* 0x000fe200078e0034 */
[----:B------:R-:W-:Y:S01]  /*1d8b0*/  LDSM.16.M88.4 R80, [R88+0x2800] ;  /* 0x002800005850783b */ /* 0x000fe20000000200 */
[----:B-1----:R-:W-:Y:S03]  /*1d8c0*/  HMMA.16816.F32.BF16 R20, R12, R28, RZ ;  /* 0x0000001c0c14723c */ /* 0x002fe600000418ff */
[----:B------:R-:W-:Y:S04]  /*1d8d0*/  LDSM.16.M88.4 R116, [R88+0x6800] ;  /* 0x006800005874783b */ /* 0x000fe80000000200 */
[----:B------:R-:W-:Y:S04]  /*1d8e0*/  LDSM.16.M88.4 R128, [R159+0x9800] ;  /* 0x009800009f80783b */ /* 0x000fe80000000200 */
[----:B------:R-:W-:Y:S01]  /*1d8f0*/  LDSM.16.M88.4 R112, [R88+0x7000] ;  /* 0x007000005870783b */ /* 0x000fe20000000200 */
[----:B------:R-:W-:-:S03]  /*1d900*/  IMAD.MOV.U32 R176, RZ, RZ, R96 ;  /* 0x000000ffffb07224 */ /* 0x000fc600078e0060 */
[----:B------:R-:W-:Y:S04]  /*1d910*/  LDSM.16.M88.4 R120, [R88+0x6000] ;  /* 0x006000005878783b */ /* 0x000fe80000000200 */
[----:B------:R-:W-:Y:S04]  /*1d920*/  LDSM.16.M88.4 R104, [R88+0x7800] ;  /* 0x007800005868783b */ /* 0x000fe80000000200 */
[----:B------:R-:W-:Y:S01]  /*1d930*/  LDSM.16.M88.4 R124, [R88+0x5800] ;  /* 0x00580000587c783b */ /* 0x000fe20000000200 */
[----:B------:R-:W-:-:S03]  /*1d940*/  IMAD.MOV.U32 R220, RZ, RZ, R199 ;  /* 0x000000ffffdc7224 */ /* 0x000fc600078e00c7 */
[----:B------:R-:W0:Y:S04]  /*1d950*/  LDGDEPBAR ;  /* 0x00000000000079af */ /* 0x000e280000000000 */
[----:B--2---:R-:W-:Y:S04]  /*1d960*/  LDSM.16.M88.4 R24, [R56] ;  /* 0x000000003818783b */ /* 0x004fe80000000200 */
[----:B------:R-:W1:Y:S01]  /*1d970*/  LDSM.16.M88.4 R56, [R88+0x2000] ;  /* 0x002000005838783b */ /* 0x000e620000000200 */
[C---:B------:R-:W-:Y:S08]  /*1d980*/  HMMA.16816.F32.BF16 R64, R12.reuse, R30, RZ ;  /* 0x0000001e0c40723c */ /* 0x040ff000000418ff */
[----:B------:R-:W-:Y:S08]  /*1d990*/  HMMA.16816.F32.BF16 R48, R12, R32, RZ ;  /* 0x000000200c30723c */ /* 0x000ff000000418ff */
[----:B-1----:R-:W-:Y:S11]  /*1d9a0*/  HMMA.16816.F32.BF16 R40, R24, R56, R20 ;  /* 0x000000381828723c */ /* 0x002ff60000041814 */
[----:B------:R-:W-:Y:S11]  /*1d9b0*/  @!UPT UIADD3 URZ, URZ, URZ, URZ ;  /* 0x0000003f3f3ff290 */ /* 0x000ff6000fffe03f */
[----:B------:R-:W-:Y:S02]  /*1d9c0*/  @!UPT UIADD3 URZ, URZ, URZ, URZ ;  /* 0x0000003f3f3ff290 */ /* 0x000fe4000fffe03f */
[----:B------:R-:W-:Y:S02]  /*1d9d0*/  IMAD.MOV.U32 R17, RZ, RZ, R40 ;  /* 0x000000ffff117224 */ /* 0x000fe400078e0028 */
[----:B------:R-:W-:Y:S02]  /*1d9e0*/  IMAD.MOV.U32 R5, RZ, RZ, R41 ;  /* 0x000000ffff057224 */ /* 0x000fe400078e0029 */
[----:B------:R-:W-:Y:S02]  /*1d9f0*/  IMAD.MOV.U32 R4, RZ, RZ, R42 ;  /* 0x000000ffff047224 */ /* 0x000fe400078e002a */
[----:B------:R-:W-:Y:S02]  /*1da00*/  IMAD.MOV.U32 R2, RZ, RZ, R43 ;  /* 0x000000ffff027224 */ /* 0x000fe400078e002b */
[C---:B------:R-:W-:Y:S08]  /*1da10*/  HMMA.16816.F32.BF16 R40, R12.reuse, R34, RZ ;  /* 0x000000220c28723c */ /* 0x040ff000000418ff */
[C---:B------:R-:W-:Y:S08]  /*1da20*/  HMMA.16816.F32.BF16 R60, R12.reuse, R36, RZ ;  /* 0x000000240c3c723c */ /* 0x040ff000000418ff */
[----:B------:R-:W-:Y:S08]  /*1da30*/  HMMA.16816.F32.BF16 R52, R12, R38, RZ ;  /* 0x000000260c34723c */ /* 0x000ff000000418ff */
[----:B------:R-:W-:Y:S01]  /*1da40*/  HMMA.16816.F32.BF16 R56, R24, R58, R64 ;  /* 0x0000003a1838723c */ /* 0x000fe20000041840 */
[----:B------:R-:W-:Y:S07]  /*1da50*/  LDSM.16.M88.4 R64, [R159+0x7000] ;  /* 0x007000009f40783b */ /* 0x000fee0000000200 */
[C---:B------:R-:W-:Y:S08]  /*1da60*/  HMMA.16816.F32.BF16 R36, R12.reuse, R44, RZ ;  /* 0x0000002c0c24723c */ /* 0x040ff000000418ff */
[----:B------:R-:W-:Y:S08]  /*1da70*/  HMMA.16816.F32.BF16 R32, R12, R46, RZ ;  /* 0x0000002e0c20723c */ /* 0x000ff000000418ff */
[C---:B------:R-:W-:Y:S08]  /*1da80*/  HMMA.16816.F32.BF16 R40, R24.reuse, R78, R40 ;  /* 0x0000004e1828723c */ /* 0x040ff00000041828 */
[----:B------:R-:W-:Y:S08]  /*1da90*/  HMMA.16816.F32.BF16 R44, R24, R76, R48 ;  /* 0x0000004c182c723c */ /* 0x000ff00000041830 */
[----:B------:R-:W-:Y:S01]  /*1daa0*/  HMMA.16816.F32.BF16 R28, R12, R84, RZ ;  /* 0x000000540c1c723c */ /* 0x000fe200000418ff */
[----:B------:R-:W-:Y:S01]  /*1dab0*/  IMAD.MOV.U32 R133, RZ, RZ, R56 ;  /* 0x000000ffff857224 */ /* 0x000fe200078e0038 */
[----:B------:R-:W-:Y:S01]  /*1dac0*/  LDSM.16.M88.4 R76, [R159+0x8800] ;  /* 0x008800009f4c783b */ /* 0x000fe20000000200 */
[----:B------:R-:W-:-:S02]  /*1dad0*/  IMAD.MOV.U32 R132, RZ, RZ, R57 ;  /* 0x000000ffff847224 */ /* 0x000fc400078e0039 */
[----:B------:R-:W-:Y:S02]  /*1dae0*/  IMAD.MOV.U32 R19, RZ, RZ, R58 ;  /* 0x000000ffff137224 */ /* 0x000fe400078e003a */
[----:B------:R-:W-:Y:S01]  /*1daf0*/  IMAD.MOV.U32 R18, RZ, RZ, R59 ;  /* 0x000000ffff127224 */ /* 0x000fe200078e003b */
[----:B------:R-:W-:Y:S01]  /*1db00*/  HMMA.16816.F32.BF16 R20, R12, R86, RZ ;  /* 0x000000560c14723c */ /* 0x000fe200000418ff */
[----:B------:R-:W1:Y:S01]  /*1db10*/  LDSM.16.M88.4 R84, [R159+0x5000] ;  /* 0x005000009f54783b */ /* 0x000e620000000200 */
[----:B------:R-:W-:Y:S01]  /*1db20*/  MOV R135, R40 ;  /* 0x0000002800877202 */ /* 0x000fe20000000f00 */
[----:B------:R-:W-:Y:S02]  /*1db30*/  IMAD.MOV.U32 R134, RZ, RZ, R41 ;  /* 0x000000ffff867224 */ /* 0x000fe400078e0029 */
[----:B------:R-:W2:Y:S01]  /*1db40*/  LDSM.16.M88.4 R56, [R88+0x4800] ;  /* 0x004800005838783b */ /* 0x000ea20000000200 */
[----:B------:R-:W-:Y:S02]  /*1db50*/  IMAD.MOV.U32 R16, RZ, RZ, R42 ;  /* 0x000000ffff107224 */ /* 0x000fe400078e002a */
[----:B------:R-:W-:Y:S01]  /*1db60*/  IMAD.MOV.U32 R11, RZ, RZ, R43 ;  /* 0x000000ffff0b7224 */ /* 0x000fe200078e002b */
[----:B------:R-:W-:Y:S01]  /*1db70*/  MOV R10, R44 ;  /* 0x0000002c000a7202 */ /* 0x000fe20000000f00 */
[----:B------:R-:W-:Y:S01]  /*1db80*/  IMAD.MOV.U32 R9, RZ, RZ, R45 ;  /* 0x000000ffff097224 */ /* 0x000fe200078e002d */
[----:B------:R-:W-:Y:S01]  /*1db90*/  HMMA.16816.F32.BF16 R148, R24, R72, R36 ;  /* 0x000000481894723c */ /* 0x000fe20000041824 */
[----:B------:R-:W-:Y:S01]  /*1dba0*/  IMAD.MOV.U32 R7, RZ, RZ, R46 ;  /* 0x000000ffff077224 */ /* 0x000fe200078e002e */
[----:B------:R-:W3:Y:S01]  /*1dbb0*/  LDSM.16.M88.4 R40, [R159+0x5800] ;  /* 0x005800009f28783b */ /* 0x000ee20000000200 */
[----:B------:R-:W-:-:S03]  /*1dbc0*/  IMAD.MOV.U32 R0, RZ, RZ, R47 ;  /* 0x000000ffff007224 */ /* 0x000fc600078e002f */
[----:B------:R-:W1:Y:S04]  /*1dbd0*/  LDSM.16.M88.4 R36, [R159+0x6000] ;  /* 0x006000009f24783b */ /* 0x000e680000000200 */
[----:B------:R-:W1:Y:S01]  /*1dbe0*/  LDSM.16.M88.4 R44, [R159+0x6800] ;  /* 0x006800009f2c783b */ /* 0x000e620000000200 */
[C---:B------:R-:W-:Y:S03]  /*1dbf0*/  HMMA.16816.F32.BF16 R144, R24.reuse, R74, R32 ;  /* 0x0000004a1890723c */ /* 0x040fe60000041820 */
[----:B------:R-:W-:Y:S05]  /*1dc00*/  LDSM.16.M88.4 R72, [R159+0x9000] ;  /* 0x009000009f48783b */ /* 0x000fea0000000200 */
[----:B------:R-:W-:Y:S08]  /*1dc10*/  HMMA.16816.F32.BF16 R140, R24, R68, R28 ;  /* 0x00000044188c723c */ /* 0x000ff0000004181c */
[C---:B------:R-:W-:Y:S08]  /*1dc20*/  HMMA.16816.F32.BF16 R32, R12.reuse, R92, RZ ;  /* 0x0000005c0c20723c */ /* 0x040ff000000418ff */
[----:B------:R-:W-:Y:S08]  /*1dc30*/  HMMA.16816.F32.BF16 R28, R12, R94, RZ ;  /* 0x0000005e0c1c723c */ /* 0x000ff000000418ff */
[C---:B------:R-:W-:Y:S01]  /*1dc40*/  HMMA.16816.F32.BF16 R244, R24.reuse, R80, R60 ;  /* 0x0000005018f4723c */ /* 0x040fe2000004183c */
[----:B------:R-:W3:Y:S07]  /*1dc50*/  LDSM.16.M88.4 R60, [R88+0x5000] ;  /* 0x00500000583c783b */ /* 0x000eee0000000200 */
[----:B------:R-:W-:Y:S01]  /*1dc60*/  HMMA.16816.F32.BF16 R136, R24, R70, R20 ;  /* 0x000000461888723c */ /* 0x000fe20000041814 */
[----:B------:R-:W3:Y:S07]  /*1dc70*/  LDSM.16.M88.4 R68, [R159+0x7800] ;  /* 0x007800009f44783b */ /* 0x000eee0000000200 */
[----:B-1----:R-:W-:Y:S08]  /*1dc80*/  HMMA.16816.F32.BF16 R20, R12, R84, RZ ;  /* 0x000000540c14723c */ /* 0x002ff000000418ff */
[C---:B--2---:R-:W-:Y:S08]  /*1dc90*/  HMMA.16816.F32.BF16 R248, R24.reuse, R56, R32 ;  /* 0x0000003818f8723c */ /* 0x044ff00000041820 */
[----:B------:R-:W-:Y:S08]  /*1dca0*/  HMMA.16816.F32.BF16 R240, R24, R58, R28 ;  /* 0x0000003a18f0723c */ /* 0x000ff0000004181c */
[----:B------:R-:W-:Y:S08]  /*1dcb0*/  HMMA.16816.F32.BF16 R92, R12, R86, RZ ;  /* 0x000000560c5c723c */ /* 0x000ff000000418ff */
[----:B------:R-:W-:Y:S01]  /*1dcc0*/  HMMA.16816.F32.BF16 R228, R24, R82, R52 ;  /* 0x0000005218e4723c */ /* 0x000fe20000041834 */
[----:B------:R-:W1:Y:S07]  /*1dcd0*/  LDSM.16.M88.4 R80, [R159+0x8000] ;  /* 0x008000009f50783b */ /* 0x000e6e0000000200 */
[C---:B---3--:R-:W-:Y:S08]  /*1dce0*/  HMMA.16816.F32.BF16 R84, R12.reuse, R40, RZ ;  /* 0x000000280c54723c */ /* 0x048ff000000418ff */
[C---:B------:R-:W-:Y:S08]  /*1dcf0*/  HMMA.16816.F32.BF16 R56, R12.reuse, R42, RZ ;  /* 0x0000002a0c38723c */ /* 0x040ff000000418ff */
[C---:B------:R-:W-:Y:S08]  /*1dd00*/  HMMA.16816.F32.BF16 R52, R12.reuse, R36, RZ ;  /* 0x000000240c34723c */ /* 0x040ff000000418ff */
[C---:B------:R-:W-:Y:S08]  /*1dd10*/  HMMA.16816.F32.BF16 R48, R12.reuse, R38, RZ ;  /* 0x000000260c30723c */ /* 0x040ff000000418ff */
[C---:B------:R-:W-:Y:S08]  /*1dd20*/  HMMA.16816.F32.BF16 R40, R12.reuse, R44, RZ ;  /* 0x0000002c0c28723c */ /* 0x040ff000000418ff */
[C---:B------:R-:W-:Y:S08]  /*1dd30*/  HMMA.16816.F32.BF16 R36, R12.reuse, R46, RZ ;  /* 0x0000002e0c24723c */ /* 0x040ff000000418ff */
[C---:B------:R-:W-:Y:S08]  /*1dd40*/  HMMA.16816.F32.BF16 R32, R12.reuse, R64, RZ ;  /* 0x000000400c20723c */ /* 0x040ff000000418ff */
        /* <DEDUP_REMOVED lines=8> */
[----:B------:R-:W-:-:S03]  /*1ddd0*/  IMAD.MOV.U32 R152, RZ, RZ, R174 ;  /* 0x000000ffff987224 */ /* 0x000fc600078e00ae */
[----:B------:R-:W-:Y:S07]  /*1dde0*/  HMMA.16816.F32.BF16 R216, R24, R62, R92 ;  /* 0x0000003e18d8723c */ /* 0x000fee000004185c */
[----:B------:R-:W-:Y:S01]  /*1ddf0*/  IMAD.MOV.U32 R92, RZ, RZ, R135 ;  /* 0x000000ffff5c7224 */ /* 0x000fe200078e0087 */
[----:B------:R-:W-:Y:S01]  /*1de00*/  HMMA.16816.F32.BF16 R20, R12, R68, RZ ;  /* 0x000000440c14723c */ /* 0x000fe200000418ff */
[----:B------:R-:W-:Y:S02]  /*1de10*/  IMAD.MOV.U32 R93, RZ, RZ, R134 ;  /* 0x000000ffff5d7224 */ /* 0x000fe400078e0086 */
[----:B------:R-:W-:-:S02]  /*1de20*/  IMAD.MOV.U32 R135, RZ, RZ, R173 ;  /* 0x000000ffff877224 */ /* 0x000fc400078e00ad */
[----:B------:R-:W-:-:S03]  /*1de30*/  IMAD.MOV.U32 R134, RZ, RZ, R172 ;  /* 0x000000ffff867224 */ /* 0x000fc600078e00ac */
[----:B------:R-:W-:Y:S08]  /*1de40*/  HMMA.16816.F32.BF16 R44, R12, R70, RZ ;  /* 0x000000460c2c723c */ /* 0x000ff000000418ff */
[----:B------:R-:W-:Y:S01]  /*1de50*/  HMMA.16816.F32.BF16 R204, R24, R116, R40 ;  /* 0x0000007418cc723c */ /* 0x000fe20000041828 */
[----:B------:R-:W2:Y:S07]  /*1de60*/  LDSM.16.M88.4 R40, [R88+0x8000] ;  /* 0x008000005828783b */ /* 0x000eae0000000200 */
[C---:B------:R-:W-:Y:S08]  /*1de70*/  HMMA.16816.F32.BF16 R68, R12.reuse, R128, RZ ;  /* 0x000000800c44723c */ /* 0x040ff000000418ff */
[----:B------:R-:W-:Y:S08]  /*1de80*/  HMMA.16816.F32.BF16 R64, R12, R130, RZ ;  /* 0x000000820c40723c */ /* 0x000ff000000418ff */
[C---:B------:R-:W-:Y:S01]  /*1de90*/  HMMA.16816.F32.BF16 R176, R24.reuse, R118, R36 ;  /* 0x0000007618b0723c */ /* 0x040fe20000041824 */
[----:B------:R-:W3:Y:S07]  /*1dea0*/  LDSM.16.M88.4 R36, [R88+0x8800] ;  /* 0x008800005824783b */ /* 0x000eee0000000200 */
[C---:B------:R-:W-:Y:S01]  /*1deb0*/  HMMA.16816.F32.BF16 R172, R24.reuse, R112, R32 ;  /* 0x0000007018ac723c */ /* 0x040fe20000041820 */
[----:B------:R-:W2:Y:S07]  /*1dec0*/  LDSM.16.M88.4 R32, [R88+0x9000] ;  /* 0x009000005820783b */ /* 0x000eae0000000200 */
[----:B------:R-:W-:Y:S01]  /*1ded0*/  HMMA.16816.F32.BF16 R128, R24, R114, R28 ;  /* 0x000000721880723c */ /* 0x000fe2000004181c */
[----:B------:R-:W2:Y:S01]  /*1dee0*/  LDSM.16.M88.4 R28, [R88+0x9800] ;  /* 0x00980000581c783b */ /* 0x000ea20000000200 */
[----:B------:R-:W-:Y:S01]  /*1def0*/  MOV R160, R103 ;  /* 0x0000006700a07202 */ /* 0x000fe20000000f00 */
[----:B------:R-:W-:-:S02]  /*1df00*/  IMAD.MOV.U32 R158, RZ, RZ, R102 ;  /* 0x000000ffff9e7224 */ /* 0x000fc400078e0066 */
[----:B------:R-:W-:-:S03]  /*1df10*/  IMAD.MOV.U32 R198, RZ, RZ, R101 ;  /* 0x000000ffffc67224 */ /* 0x000fc600078e0065 */
[C---:B-1----:R-:W-:Y:S08]  /*1df20*/  HMMA.16816.F32.BF16 R108, R12.reuse, R80, RZ ;  /* 0x000000500c6c723c */ /* 0x042ff000000418ff */
[C---:B------:R-:W-:Y:S08]  /*1df30*/  HMMA.16816.F32.BF16 R100, R12.reuse, R82, RZ ;  /* 0x000000520c64723c */ /* 0x040ff000000418ff */
[C---:B------:R-:W-:Y:S08]  /*1df40*/  HMMA.16816.F32.BF16 R96, R12.reuse, R76, RZ ;  /* 0x0000004c0c60723c */ /* 0x040ff000000418ff */
[C---:B------:R-:W-:Y:S08]  /*1df50*/  HMMA.16816.F32.BF16 R80, R12.reuse, R78, RZ ;  /* 0x0000004e0c50723c */ /* 0x040ff000000418ff */
[C---:B------:R-:W-:Y:S08]  /*1df60*/  HMMA.16816.F32.BF16 R76, R12.reuse, R72, RZ ;  /* 0x000000480c4c723c */ /* 0x040ff000000418ff */
[----:B------:R-:W-:Y:S01]  /*1df70*/  HMMA.16816.F32.BF16 R72, R12, R74, RZ ;  /* 0x0000004a0c48723c */ /* 0x000fe200000418ff */
[----:B------:R1:W-:Y:S01]  /*1df80*/  LDSM.16.M88.4 R12, [R198] ;  /* 0x00000000c60c783b */ /* 0x0003e20000000200 */
[----:B------:R-:W-:-:S06]  /*1df90*/  IMAD.MOV.U32 R161, RZ, RZ, R89 ;  /* 0x000000ffffa17224 */ /* 0x000fcc00078e0059 */
[C---:B------:R-:W-:Y:S08]  /*1dfa0*/  HMMA.16816.F32.BF16 R232, R24.reuse, R120, R52 ;  /* 0x0000007818e8723c */ /* 0x040ff00000041834 */
[C---:B------:R-:W-:Y:S01]  /*1dfb0*/  HMMA.16816.F32.BF16 R208, R24.reuse, R122, R48 ;  /* 0x0000007a18d0723c */ /* 0x040fe20000041830 */
[----:B------:R-:W-:Y:S07]  /*1dfc0*/  LDSM.16.M88.4 R48, [R160] ;  /* 0x00000000a030783b */ /* 0x000fee0000000200 */
[----:B------:R-:W-:Y:S01]  /*1dfd0*/  HMMA.16816.F32.BF16 R120, R24, R106, R44 ;  /* 0x0000006a1878723c */ /* 0x000fe2000004182c */
[----:B------:R2:W-:Y:S01]  /*1dfe0*/  LDSM.16.M88.4 R44, [R158] ;  /* 0x000000009e2c783b */ /* 0x0005e20000000200 */
[----:B-1----:R-:W-:-:S06]  /*1dff0*/  MOV R198, R90 ;  /* 0x0000005a00c67202 */ /* 0x002fcc0000000f00 */
[C---:B------:R-:W-:Y:S08]  /*1e000*/  HMMA.16816.F32.BF16 R200, R24.reuse, R124, R84 ;  /* 0x0000007c18c8723c */ /* 0x040ff00000041854 */
[C---:B------:R-:W-:Y:S08]  /*1e010*/  HMMA.16816.F32.BF16 R212, R24.reuse, R126, R56 ;  /* 0x0000007e18d4723c */ /* 0x040ff00000041838 */
[----:B--2---:R-:W-:Y:S01]  /*1e020*/  HMMA.16816.F32.BF16 R112, R24, R42, R100 ;  /* 0x0000002a1870723c */ /* 0x004fe20000041864 */
[----:B------:R-:W-:-:S07]  /*1e030*/  IMAD.MOV.U32 R158, RZ, RZ, R91 ;  /* 0x000000ffff9e7224 */ /* 0x000fce00078e005b */
[C---:B------:R-:W-:Y:S01]  /*1e040*/  HMMA.16816.F32.BF16 R124, R24.reuse, R104, R20 ;  /* 0x00000068187c723c */ /* 0x040fe20000041814 */
[----:B------:R-:W1:Y:S07]  /*1e050*/  LDSM.16.M88.4 R20, [R3] ;  /* 0x000000000314783b */ /* 0x000e6e0000000200 */
[C---:B------:R-:W-:Y:S01]  /*1e060*/  HMMA.16816.F32.BF16 R116, R24.reuse, R40, R108 ;  /* 0x000000281874723c */ /* 0x040fe2000004186c */
[----:B------:R-:W2:Y:S07]  /*1e070*/  LDSM.16.M88.4 R40, [R157] ;  /* 0x000000009d28783b */ /* 0x000eae0000000200 */
[C---:B---3--:R-:W-:Y:S08]  /*1e080*/  HMMA.16816.F32.BF16 R100, R24.reuse, R36, R96 ;  /* 0x000000241864723c */ /* 0x048ff00000041860 */
[C---:B------:R-:W-:Y:S01]  /*1e090*/  HMMA.16816.F32.BF16 R88, R24.reuse, R38, R80 ;  /* 0x000000261858723c */ /* 0x040fe20000041850 */
[----:B------:R-:W-:Y:S07]  /*1e0a0*/  LDSM.16.M88.4 R36, [R161] ;  /* 0x00000000a124783b */ /* 0x000fee0000000200 */
[C---:B------:R-:W-:Y:S08]  /*1e0b0*/  HMMA.16816.F32.BF16 R96, R24.reuse, R32, R76 ;  /* 0x000000201860723c */ /* 0x040ff0000004184c */
[C---:B------:R-:W-:Y:S01]  /*1e0c0*/  HMMA.16816.F32.BF16 R108, R24.reuse, R34, R72 ;  /* 0x00000022186c723c */ /* 0x040fe20000041848 */
[----:B------:R-:W-:Y:S07]  /*1e0d0*/  LDSM.16.M88.4 R32, [R134] ;  /* 0x000000008620783b */ /* 0x000fee0000000200 */
[C---:B------:R-:W-:Y:S08]  /*1e0e0*/  HMMA.16816.F32.BF16 R104, R24.reuse, R28, R68 ;  /* 0x0000001c1868723c */ /* 0x040ff00000041844 */
[----:B------:R-:W-:Y:S01]  /*1e0f0*/  HMMA.16816.F32.BF16 R84, R24, R30, R64 ;  /* 0x0000001e1854723c */ /* 0x000fe20000041840 */
[----:B------:R-:W3:Y:S01]  /*1e100*/  LDSM.16.M88.4 R24, [R152] ;  /* 0x000000009818783b */ /* 0x000ee20000000200 */
[----:B------:R-:W-:Y:S01]  /*1e110*/  MOV R94, R16 ;  /* 0x00000010005e7202 */ /* 0x000fe20000000f00 */
[----:B------:R-:W-:-:S02]  /*1e120*/  IMAD.MOV.U32 R95, RZ, RZ, R11 ;  /* 0x000000ffff5f7224 */ /* 0x000fc400078e000b */
[----:B------:R-:W4:Y:S03]  /*1e130*/  LDSM.16.M88.4 R28, [R135] ;  /* 0x00000000871c783b */ /* 0x000f260000000200 */
[C---:B-1----:R-:W-:Y:S08]  /*1e140*/  HMMA.16816.F32.BF16 R76, R20.reuse, R12, R244 ;  /* 0x0000000c144c723c */ /* 0x042ff000000418f4 */
[C---:B------:R-:W-:Y:S08]  /*1e150*/  HMMA.16816.F32.BF16 R56, R20.reuse, R46, R92 ;  /* 0x0000002e1438723c */ /* 0x040ff0000004185c */
[C---:B--2---:R-:W-:Y:S08]  /*1e160*/  HMMA.16816.F32.BF16 R244, R20.reuse, R40, R200 ;  /* 0x0000002814f4723c */ /* 0x044ff000000418c8 */
[C---:B---3--:R-:W-:Y:S08]  /*1e170*/  HMMA.16816.F32.BF16 R92, R20.reuse, R24, R248 ;  /* 0x00000018145c723c */ /* 0x048ff000000418f8 */
[C---:B------:R-:W-:Y:S08]  /*1e180*/  HMMA.16816.F32.BF16 R248, R20.reuse, R42, R212 ;  /* 0x0000002a14f8723c */ /* 0x040ff000000418d4 */
[C---:B------:R-:W-:Y:S08]  /*1e190*/  HMMA.16816.F32.BF16 R40, R20.reuse, R50, R208 ;  /* 0x000000321428723c */ /* 0x040ff000000418d0 */
[C---:B------:R-:W-:Y:S08]  /*1e1a0*/  HMMA.16816.F32.BF16 R52, R20.reuse, R32, R148 ;  /* 0x000000201434723c */ /* 0x040ff00000041894 */
[----:B------:R-:W-:Y:S01]  /*1e1b0*/  HMMA.16816.F32.BF16 R64, R20, R34, R144 ;  /* 0x000000221440723c */ /* 0x000fe20000041890 */
[----:B----4-:R-:W1:Y:S07]  /*1e1c0*/  LDSM.16.M88.4 R32, [R162] ;  /* 0x00000000a220783b */ /* 0x010e6e0000000200 */
[----:B------:R-:W-:Y:S01]  /*1e1d0*/  IMAD.MOV.U32 R208, RZ, RZ, R43 ;  /* 0x000000ffffd07224 */ /* 0x000fe200078e002b */
[----:B------:R-:W-:Y:S01]  /*1e1e0*/  MOV R203, R42 ;  /* 0x0000002a00cb7202 */ /* 0x000fe20000000f00 */
[----:B------:R-:W-:-:S02]  /*1e1f0*/  IMAD.MOV.U32 R202, RZ, RZ, R41 ;  /* 0x000000ffffca7224 */ /* 0x000fc400078e0029 */
[----:B------:R-:W-:Y:S02]  /*1e200*/  IMAD.MOV.U32 R201, RZ, RZ, R40 ;  /* 0x000000ffffc97224 */ /* 0x000fe400078e0028 */
[C---:B------:R-:W-:Y:S08]  /*1e210*/  HMMA.16816.F32.BF16 R40, R20.reuse, R36, R204 ;  /* 0x000000241428723c */ /* 0x040ff000000418cc */
[C---:B------:R-:W-:Y:S08]  /*1e220*/  HMMA.16816.F32.BF16 R36, R20.reuse, R38, R176 ;  /* 0x000000261424723c */ /* 0x040ff000000418b0 */
[C---:B------:R-:W-:Y:S01]  /*1e230*/  HMMA.16816.F32.BF16 R72, R20.reuse, R14, R228 ;  /* 0x0000000e1448723c */ /* 0x040fe200000418e4 */
[----:B------:R-:W2:Y:S07]  /*1e240*/  LDSM.16.M88.4 R12, [R156] ;  /* 0x000000009c0c783b */ /* 0x000eae0000000200 */
[C---:B------:R-:W-:Y:S08]  /*1e250*/  HMMA.16816.F32.BF16 R68, R20.reuse, R28, R140 ;  /* 0x0000001c1444723c */ /* 0x040ff0000004188c */
[----:B------:R-:W-:Y:S01]  /*1e260*/  HMMA.16816.F32.BF16 R80, R20, R30, R136 ;  /* 0x0000001e1450723c */ /* 0x000fe20000041888 */
[----:B------:R-:W3:Y:S01]  /*1e270*/  LDSM.16.M88.4 R28, [R163] ;  /* 0x00000000a31c783b */ /* 0x000ee20000000200 */
[----:B------:R-:W-:-:S02]  /*1e280*/  IMAD.MOV.U32 R200, RZ, RZ, R38 ;  /* 0x000000ffffc87224 */ /* 0x000fc400078e0026 */
[----:B------:R-:W-:-:S04]  /*1e290*/  IMAD.MOV.U32 R199, RZ, RZ, R39 ;  /* 0x000000ffffc77224 */ /* 0x000fc800078e0027 */
[C---:B------:R-:W-:Y:S01]  /*1e2a0*/  HMMA.16816.F32.BF16 R228, R20.reuse, R26, R240 ;  /* 0x0000001a14e4723c */ /* 0x040fe200000418f0 */
[----:B------:R4:W2:Y:S01]  /*1e2b0*/  LDSM.16.M88.4 R24, [R227] ;  /* 0x00000000e318783b */ /* 0x0008a20000000200 */
[----:B------:R-:W-:Y:S02]  /*1e2c0*/  IMAD.MOV.U32 R197, RZ, RZ, R36 ;  /* 0x000000ffffc57224 */ /* 0x000fe400078e0024 */
[----:B----4-:R-:W-:Y:S02]  /*1e2d0*/  IMAD.MOV.U32 R227, RZ, RZ, R198 ;  /* 0x000000ffffe37224 */ /* 0x010fe400078e00c6 */
[----:B------:R-:W-:Y:S02]  /*1e2e0*/  IMAD.MOV.U32 R198, RZ, RZ, R158 ;  /* 0x000000ffffc67224 */ /* 0x000fe400078e009e */
[----:B------:R-:W-:Y:S02]  /*1e2f0*/  IMAD.MOV.U32 R158, RZ, RZ, R37 ;  /* 0x000000ffff9e7224 */ /* 0x000fe400078e0025 */
[C---:B-1----:R-:W-:Y:S08]  /*1e300*/  HMMA.16816.F32.BF16 R36, R20.reuse, R32, R172 ;  /* 0x000000201424723c */ /* 0x042ff000000418ac */
[C---:B------:R-:W-:Y:S08]  /*1e310*/  HMMA.16816.F32.BF16 R32, R20.reuse, R34, R128 ;  /* 0x000000221420723c */ /* 0x040ff00000041880 */
[C---:B--2---:R-:W-:Y:S08]  /*1e320*/  HMMA.16816.F32.BF16 R236, R20.reuse, R12, R236 ;  /* 0x0000000c14ec723c */ /* 0x044ff000000418ec */
[----:B------:R-:W-:Y:S01]  /*1e330*/  HMMA.16816.F32.BF16 R240, R20, R14, R216 ;  /* 0x0000000e14f0723c */ /* 0x000fe200000418d8 */
[----:B------:R1:W2:Y:S01]  /*1e340*/  LDSM.16.M88.4 R12, [R226] ;  /* 0x00000000e20c783b */ /* 0x0002a20000000200 */
[----:B------:R-:W-:Y:S01]  /*1e350*/  IMAD.MOV.U32 R60, RZ, RZ, R10 ;  /* 0x000000ffff3c7224 */ /* 0x000fe200078e000a */
[----:B------:R-:W-:Y:S01]  /*1e360*/  MOV R62, R7 ;  /* 0x00000007003e7202 */ /* 0x000fe20000000f00 */
[----:B------:R-:W-:-:S02]  /*1e370*/  IMAD.MOV.U32 R61, RZ, RZ, R9 ;  /* 0x000000ffff3d7224 */ /* 0x000fc400078e0009 */
[----:B------:R-:W-:Y:S02]  /*1e380*/  IMAD.MOV.U32 R63, RZ, RZ, R0 ;  /* 0x000000ffff3f7224 */ /* 0x000fe400078e0000 */
[----:B------:R-:W-:Y:S01]  /*1e390*/  IMAD.MOV.U32 R157, RZ, RZ, R227 ;  /* 0x000000ffff9d7224 */ /* 0x000fe200078e00e3 */
[----:B------:R-:W-:Y:S01]  /*1e3a0*/  MOV R16, R32 ;  /* 0x0000002000107202 */ /* 0x000fe20000000f00 */
[----:B------:R-:W-:Y:S01]  /*1e3b0*/  IMAD.MOV.U32 R146, RZ, RZ, R33 ;  /* 0x000000ffff927224 */ /* 0x000fe200078e0021 */
[----:B------:R-:W-:Y:S01]  /*1e3c0*/  HMMA.16816.F32.BF16 R232, R20, R48, R232 ;  /* 0x0000003014e8723c */ /* 0x000fe200000418e8 */
[----:B------:R-:W-:Y:S01]  /*1e3d0*/  IMAD.MOV.U32 R145, RZ, RZ, R34 ;  /* 0x000000ffff917224 */ /* 0x000fe200078e0022 */
[----:B------:R-:W-:Y:S01]  /*1e3e0*/  LDSM.16.M88.4 R48, [R180] ;  /* 0x00000000b430783b */ /* 0x000fe20000000200 */
[----:B------:R-:W-:Y:S01]  /*1e3f0*/  IMAD.MOV.U32 R174, RZ, RZ, R37 ;  /* 0x000000ffffae7224 */ /* 0x000fe200078e0025 */
[----:B------:R-:W-:Y:S01]  /*1e400*/  MOV R173, R38 ;  /* 0x0000002600ad7202 */ /* 0x000fe20000000f00 */
[----:B------:R-:W-:Y:S01]  /*1e410*/  IMAD.MOV.U32 R172, RZ, RZ, R39 ;  /* 0x000000ffffac7224 */ /* 0x000fe200078e0027 */
[----:B------:R-:W-:Y:S01]  /*1e420*/  MOV R160, R40 ;  /* 0x0000002800a07202 */ /* 0x000fe20000000f00 */
[----:B------:R-:W-:Y:S01]  /*1e430*/  IMAD.MOV.U32 R163, RZ, RZ, R41 ;  /* 0x000000ffffa37224 */ /* 0x000fe200078e0029 */
[----:B------:R-:W-:Y:S01]  /*1e440*/  LDSM.16.M88.4 R216, [R185] ;  /* 0x00000000b9d8783b */ /* 0x000fe20000000200 */
[----:B-1----:R-:W-:-:S02]  /*1e450*/  IMAD.MOV.U32 R226, RZ, RZ, R35 ;  /* 0x000000ffffe27224 */ /* 0x002fc400078e0023 */
[C---:B---3--:R-:W-:Y:S08]  /*1e460*/  HMMA.16816.F32.BF16 R32, R20.reuse, R28, R124 ;  /* 0x0000001c1420723c */ /* 0x048ff0000004187c */
[C---:B------:R-:W-:Y:S08]  /*1e470*/  HMMA.16816.F32.BF16 R28, R20.reuse, R30, R120 ;  /* 0x0000001e141c723c */ /* 0x040ff00000041878 */
[C---:B------:R-:W-:Y:S01]  /*1e480*/  HMMA.16816.F32.BF16 R60, R20.reuse, R44, R60 ;  /* 0x0000002c143c723c */ /* 0x040fe2000004183c */
[----:B------:R-:W1:Y:S11]  /*1e490*/  LDSM.16.M88.4 R44, [R221] ;  /* 0x00000000dd2c783b */ /* 0x000e760000000200 */
[----:B------:R-:W-:Y:S04]  /*1e4a0*/  @!UPT UIADD3 URZ, URZ, URZ, URZ ;  /* 0x0000003f3f3ff290 */ /* 0x000fe8000fffe03f */
[----:B------:R-:W-:Y:S01]  /*1e4b0*/  MOV R150, R29 ;  /* 0x0000001d00967202 */ /* 0x000fe20000000f00 */
[----:B------:R-:W-:Y:S02]  /*1e4c0*/  IMAD.MOV.U32 R149, RZ, RZ, R30 ;  /* 0x000000ffff957224 */ /* 0x000fe400078e001e */
[----:B------:R-:W-:Y:S02]  /*1e4d0*/  IMAD.MOV.U32 R148, RZ, RZ, R31 ;  /* 0x000000ffff947224 */ /* 0x000fe400078e001f */
[----:B------:R-:W-:Y:S02]  /*1e4e0*/  IMAD.MOV.U32 R147, RZ, RZ, R28 ;  /* 0x000000ffff937224 */ /* 0x000fe400078e001c */
[C---:B------:R-:W-:Y:S08]  /*1e4f0*/  HMMA.16816.F32.BF16 R28, R20.reuse, R24, R116 ;  /* 0x00000018141c723c */ /* 0x040ff00000041874 */
[----:B------:R-:W-:Y:S01]  /*1e500*/  HMMA.16816.F32.BF16 R24, R20, R26, R112 ;  /* 0x0000001a1418723c */ /* 0x000fe20000041870 */
[----:B------:R-:W-:-:S02]  /*1e510*/  IMAD.MOV.U32 R0, RZ, RZ, R36 ;  /* 0x000000ffff007224 */ /* 0x000fc400078e0024 */
[----:B------:R-:W3:Y:S11]  /*1e520*/  LDSM.16.M88.4 R36, [R157] ;  /* 0x000000009d24783b */ /* 0x000ef60000000200 */
[----:B------:R-:W-:Y:S10]  /*1e530*/  @!UPT UIADD3 URZ, URZ, URZ, URZ ;  /* 0x0000003f3f3ff290 */ /* 0x000ff4000fffe03f */
[----:B------:R-:W-:Y:S01]  /*1e540*/  IMAD.MOV.U32 R138, RZ, RZ, R24 ;  /* 0x000000ffff8a7224 */ /* 0x000fe200078e0018 */
[----:B------:R-:W-:Y:S01]  /*1e550*/  MOV R136, R26 ;  /* 0x0000001a00887202 */ /* 0x000fe20000000f00 */
[----:B------:R-:W-:Y:S02]  /*1e560*/  IMAD.MOV.U32 R137, RZ, RZ, R25 ;  /* 0x000000ffff897224 */ /* 0x000fe400078e0019 */
[----:B------:R-:W-:Y:S02]  /*1e570*/  IMAD.MOV.U32 R135, RZ, RZ, R27 ;  /* 0x000000ffff877224 */ /* 0x000fe400078e001b */
[C---:B--2---:R-:W-:Y:S08]  /*1e580*/  HMMA.16816.F32.BF16 R24, R20.reuse, R12, R100 ;  /* 0x0000000c1418723c */ /* 0x044ff00000041864 */
[C---:B------:R-:W-:Y:S01]  /*1e590*/  HMMA.16816.F32.BF16 R12, R20.reuse, R14, R88 ;  /* 0x0000000e140c723c */ /* 0x040fe20000041858 */
[----:B------:R-:W-:Y:S01]  /*1e5a0*/  IMAD.MOV.U32 R11, RZ, RZ, R28 ;  /* 0x000000ffff0b7224 */ /* 0x000fe200078e001c */
[----:B------:R-:W-:Y:S01]  /*1e5b0*/  MOV R9, R30 ;  /* 0x0000001e00097202 */ /* 0x000fe20000000f00 */
[----:B------:R-:W-:Y:S11]  /*1e5c0*/  IMAD.MOV.U32 R10, RZ, RZ, R29 ;  /* 0x000000ffff0a7224 */ /* 0x000ff600078e001d */
[----:B------:R-:W-:Y:S02]  /*1e5d0*/  @!UPT UIADD3 URZ, URZ, URZ, URZ ;  /* 0x0000003f3f3ff290 */ /* 0x000fe4000fffe03f */
[----:B------:R-:W-:Y:S02]  /*1e5e0*/  IMAD.MOV.U32 R115, RZ, RZ, R25 ;  /* 0x000000ffff737224 */ /* 0x000fe400078e0019 */
[----:B------:R-:W-:Y:S02]  /*1e5f0*/  IMAD.MOV.U32 R114, RZ, RZ, R26 ;  /* 0x000000ffff727224 */ /* 0x000fe400078e001a */
[----:B------:R-:W-:Y:S02]  /*1e600*/  IMAD.MOV.U32 R113, RZ, RZ, R27 ;  /* 0x000000ffff717224 */ /* 0x000fe400078e001b */
[----:B------:R-:W-:Y:S02]  /*1e610*/  IMAD.MOV.U32 R112, RZ, RZ, R24 ;  /* 0x000000ffff707224 */ /* 0x000fe400078e0018 */
[C---:B-1----:R-:W-:Y:S08]  /*1e620*/  HMMA.16816.F32.BF16 R24, R20.reuse, R44, R96 ;  /* 0x0000002c1418723c */ /* 0x042ff00000041860 */
[----:B------:R-:W-:Y:S01]  /*1e630*/  HMMA.16816.F32.BF16 R44, R20, R46, R108 ;  /* 0x0000002e142c723c */ /* 0x000fe2000004186c */
[----:B------:R-:W-:Y:S01]  /*1e640*/  IMAD.MOV.U32 R7, RZ, RZ, R31 ;  /* 0x000000ffff077224 */ /* 0x000fe200078e001f */
[----:B------:R-:W-:Y:S01]  /*1e650*/  MOV R141, R13 ;  /* 0x0000000d008d7202 */ /* 0x000fe20000000f00 */
[----:B------:R-:W-:Y:S01]  /*1e660*/  IMAD.MOV.U32 R140, RZ, RZ, R14 ;  /* 0x000000ffff8c7224 */ /* 0x000fe200078e000e */
[----:B------:R-:W-:Y:S01]  /*1e670*/  LDSM.16.M88.4 R28, [R185+0x1000] ;  /* 0x00100000b91c783b */ /* 0x000fe20000000200 */
[----:B------:R-:W-:-:S02]  /*1e680*/  IMAD.MOV.U32 R139, RZ, RZ, R15 ;  /* 0x000000ffff8b7224 */ /* 0x000fc400078e000f */
[----:B------:R-:W-:Y:S02]  /*1e690*/  IMAD.MOV.U32 R227, RZ, RZ, R12 ;  /* 0x000000ffffe37224 */ /* 0x000fe400078e000c */
[----:B------:R-:W1:Y:S01]  /*1e6a0*/  LDSM.16.M88.4 R12, [R188] ;  /* 0x00000000bc0c783b */ /* 0x000e620000000200 */
[----:B------:R-:W-:Y:S02]  /*1e6b0*/  IMAD.MOV.U32 R162, RZ, RZ, R42 ;  /* 0x000000ffffa27224 */ /* 0x000fe400078e002a */
[----:B------:R-:W-:Y:S02]  /*1e6c0*/  IMAD.MOV.U32 R161, RZ, RZ, R43 ;  /* 0x000000ffffa17224 */ /* 0x000fe400078e002b */
        /* <DEDUP_REMOVED lines=12> */
[C---:B------:R-:W-:Y:S01]  /*1e790*/  HMMA.16816.F32.BF16 R24, R20.reuse, R50, R40 ;  /* 0x000000321418723c */ /* 0x040fe20000041828 */
[----:B------:R-:W-:Y:S01]  /*1e7a0*/  IMAD.MOV.U32 R88, RZ, RZ, R45 ;  /* 0x000000ffff587224 */ /* 0x000fe200078e002d */
[----:B------:R-:W-:Y:S01]  /*1e7b0*/  LDSM.16.M88.4 R40, [R185+0x1800] ;  /* 0x00180000b928783b */ /* 0x000fe20000000200 */
        /* <DEDUP_REMOVED lines=8> */
[C---:B------:R-:W-:Y:S01]  /*1e840*/  HMMA.16816.F32.BF16 R44, R20.reuse, R48, R212 ;  /* 0x00000030142c723c */ /* 0x040fe200000418d4 */
[----:B------:R-:W2:Y:S07]  /*1e850*/  LDSM.16.M88.4 R32, [R185+0x800] ;  /* 0x00080000b920783b */ /* 0x000eae0000000200 */
[----:B------:R-:W-:Y:S07]  /*1e860*/  HMMA.16816.F32.BF16 R20, R20, R38, R84 ;  /* 0x000000261414723c */ /* 0x000fee0000041854 */
[----:B------:R-:W-:-:S02]  /*1e870*/  IMAD.MOV.U32 R85, RZ, RZ, R158 ;  /* 0x000000ffff557224 */ /* 0x000fc400078e009e */
[----:B------:R-:W3:Y:S01]  /*1e880*/  S2R R158, SR_TID.X ;  /* 0x00000000009e7919 */ /* 0x000ee20000002100 */
[----:B-1----:R-:W-:Y:S01]  /*1e890*/  HMMA.16816.F32.BF16 R120, R12, R28, R60 ;  /* 0x0000001c0c78723c */ /* 0x002fe2000004183c */
[----:B------:R-:W-:Y:S02]  /*1e8a0*/  IMAD.MOV.U32 R4, RZ, RZ, R98 ;  /* 0x000000ffff047224 */ /* 0x000fe400078e0062 */
[----:B------:R-:W-:Y:S02]  /*1e8b0*/  IMAD.SHL.U32 R36, R220, 0x100, RZ ;  /* 0x00000100dc247824 */ /* 0x000fe400078e00ff */
[----:B------:R-:W-:-:S03]  /*1e8c0*/  IMAD.MOV.U32 R5, RZ, RZ, R97 ;  /* 0x000000ffff057224 */ /* 0x000fc600078e0061 */
[C---:B------:R-:W-:Y:S01]  /*1e8d0*/  HMMA.16816.F32.BF16 R176, R12.reuse, R218, R24 ;  /* 0x000000da0cb0723c */ /* 0x040fe20000041818 */
[----:B------:R-:W-:Y:S01]  /*1e8e0*/  IMAD.MOV.U32 R39, RZ, RZ, R5 ;  /* 0x000000ffff277224 */ /* 0x000fe200078e0005 */
[----:B------:R-:W-:Y:S01]  /*1e8f0*/  MOV R3, R99 ;  /* 0x0000006300037202 */ /* 0x000fe20000000f00 */
[----:B------:R-:W-:Y:S01]  /*1e900*/  IMAD.MOV.U32 R156, RZ, RZ, R45 ;  /* 0x000000ffff9c7224 */ /* 0x000fe200078e002d */
[----:B------:R-:W-:Y:S01]  /*1e910*/  MOV R157, R44 ;  /* 0x0000002c009d7202 */ /* 0x000fe20000000f00 */
[----:B------:R-:W-:Y:S02]  /*1e920*/  IMAD.MOV.U32 R152, RZ, RZ, R46 ;  /* 0x000000ffff987224 */ /* 0x000fe400078e002e */
[----:B------:R-:W-:Y:S02]  /*1e930*/  IMAD.MOV.U32 R219, RZ, RZ, R4 ;  /* 0x000000ffffdb7224 */ /* 0x000fe400078e0004 */
[----:B---3--:R-:W-:Y:S01]  /*1e940*/  IMAD.SHL.U32 R62, R158, 0x2, RZ ;  /* 0x000000029e3e7824 */ /* 0x008fe200078e00ff */
[----:B--2---:R-:W-:Y:S01]  /*1e950*/  HMMA.16816.F32.BF16 R124, R12, R32, R76 ;  /* 0x000000200c7c723c */ /* 0x004fe2000004184c */
[----:B------:R-:W-:Y:S01]  /*1e960*/  IMAD.MOV.U32 R151, RZ, RZ, R47 ;  /* 0x000000ffff977224 */ /* 0x000fe200078e002f */
[----:B------:R-:W-:Y:S01]  /*1e970*/  MOV R38, R3 ;  /* 0x0000000300267202 */ /* 0x000fe20000000f00 */
[----:B------:R-:W1:Y:S01]  /*1e980*/  LDSM.16.M88.4 R44, [R185+0x2000] ;  /* 0x00200000b92c783b */ /* 0x000e620000000200 */
[----:B------:R-:W-:Y:S01]  /*1e990*/  LOP3.LUT R62, R62, 0x6, RZ, 0xc0, !PT ;  /* 0x000000063e3e7812 */ /* 0x000fe200078ec0ff */
[----:B------:R-:W-:-:S03]  /*1e9a0*/  IMAD.MOV.U32 R119, RZ, RZ, R0 ;  /* 0x000000ffff777224 */ /* 0x000fc600078e0000 */
[----:B------:R-:W-:Y:S01]  /*1e9b0*/  HMMA.16816.F32.BF16 R128, R12, R34, R72 ;  /* 0x000000220c80723c */ /* 0x000fe20000041848 */
[----:B------:R-:W-:-:S07]  /*1e9c0*/  LOP3.LUT R4, R36, 0x8, R62, 0xfe, !PT ;  /* 0x0000000824047812 */ /* 0x000fce00078efe3e */
[----:B------:R-:W-:Y:S01]  /*1e9d0*/  HMMA.16816.F32.BF16 R204, R12, R30, R56 ;  /* 0x0000001e0ccc723c */ /* 0x000fe20000041838 */
[----:B------:R-:W2:Y:S01]  /*1e9e0*/  I2F R5, R4 ;  /* 0x0000000400057306 */ /* 0x000ea20000201400 */
[C-C-:B------:R-:W-:Y:S01]  /*1e9f0*/  LOP3.LUT R3, R36.reuse, 0x10, R62.reuse, 0xfe, !PT ;  /* 0x0000001024037812 */ /* 0x140fe200078efe3e */
[----:B------:R-:W-:Y:S01]  /*1ea00*/  IMAD.MOV.U32 R73, RZ, RZ, R9 ;  /* 0x000000ffff497224 */ /* 0x000fe200078e0009 */
[----:B------:R-:W-:Y:S01]  /*1ea10*/  LOP3.LUT R0, R36, 0x18, R62, 0xfe, !PT ;  /* 0x0000001824007812 */ /* 0x000fe200078efe3e */
[----:B------:R-:W-:Y:S01]  /*1ea20*/  IMAD.MOV.U32 R72, RZ, RZ, R10 ;  /* 0x000000ffff487224 */ /* 0x000fe200078e000a */
[----:B------:R-:W-:Y:S01]  /*1ea30*/  MOV R75, R11 ;  /* 0x0000000b004b7202 */ /* 0x000fe20000000f00 */
[----:B------:R-:W-:Y:S01]  /*1ea40*/  IMAD.MOV.U32 R74, RZ, RZ, R7 ;  /* 0x000000ffff4a7224 */ /* 0x000fe200078e0007 */
[C---:B------:R-:W-:Y:S01]  /*1ea50*/  ISETP.GE.AND P6, PT, R4.reuse, R8, PT ;  /* 0x000000080400720c */ /* 0x040fe20003fc6270 */
[----:B------:R3:W4:Y:S01]  /*1ea60*/  I2F R9, R3 ;  /* 0x0000000300097306 */ /* 0x0007220000201400 */
[----:B------:R-:W-:Y:S01]  /*1ea70*/  ISETP.GE.AND P4, PT, R4, R6, PT ;  /* 0x000000060400720c */ /* 0x000fe20003f86270 */
[----:B------:R-:W-:Y:S01]  /*1ea80*/  IMAD.MOV.U32 R133, RZ, RZ, R22 ;  /* 0x000000ffff857224 */ /* 0x000fe200078e0016 */
[C---:B------:R-:W-:Y:S01]  /*1ea90*/  ISETP.GE.AND P1, PT, R3.reuse, R8, PT ;  /* 0x000000080300720c */ /* 0x040fe20003f26270 */
[----:B------:R-:W-:Y:S01]  /*1eaa0*/  IMAD.MOV.U32 R132, RZ, RZ, R20 ;  /* 0x000000ffff847224 */ /* 0x000fe200078e0014 */
[----:B------:R-:W-:Y:S01]  /*1eab0*/  ISETP.GE.AND P5, PT, R3, R6, PT ;  /* 0x000000060300720c */ /* 0x000fe20003fa6270 */
[----:B------:R-:W-:-:S02]  /*1eac0*/  IMAD.MOV.U32 R18, RZ, RZ, R21 ;  /* 0x000000ffff127224 */ /* 0x000fc400078e0015 */
[----:B------:R-:W-:Y:S01]  /*1ead0*/  IMAD.MOV.U32 R19, RZ, RZ, R23 ;  /* 0x000000ffff137224 */ /* 0x000fe200078e0017 */
[----:B------:R1:W1:Y:S01]  /*1eae0*/  I2F R11, R0 ;  /* 0x00000000000b7306 */ /* 0x0002620000201400 */
[CC--:B--2---:R-:W-:Y:S01]  /*1eaf0*/  FFMA.FTZ R4, R153.reuse, R5.reuse, R176 ;  /* 0x0000000599047223 */ /* 0x0c4fe200000100b0 */
[----:B------:R-:W-:Y:S01]  /*1eb00*/  ISETP.GE.AND P3, PT, R0, R8, PT ;  /* 0x000000080000720c */ /* 0x000fe20003f66270 */
[----:B------:R-:W2:Y:S01]  /*1eb10*/  LDSM.16.M88.4 R20, [R185+0x2800] ;  /* 0x00280000b914783b */ /* 0x000ea20000000200 */
[----:B---3--:R-:W-:Y:S02]  /*1eb20*/  LOP3.LUT R3, R36, 0x20, R62, 0xfe, !PT ;  /* 0x0000002024037812 */ /* 0x008fe400078efe3e */
[----:B------:R-:W-:Y:S01]  /*1eb30*/  MOV R103, R208 ;  /* 0x000000d000677202 */ /* 0x000fe20000000f00 */
[----:B------:R-:W-:Y:S01]  /*1eb40*/  IMAD.MOV.U32 R218, RZ, RZ, R203 ;  /* 0x000000ffffda7224 */ /* 0x000fe200078e00cb */
[----:B------:R-:W3:Y:S01]  /*1eb50*/  I2F R10, R3 ;  /* 0x00000003000a7306 */ /* 0x000ee20000201400 */
[----:B------:R-:W-:Y:S01]  /*1eb60*/  FSEL R158, R4, -INF , !P6 ;  /* 0xff800000049e7808 */ /* 0x000fe20007000000 */
[----:B------:R-:W-:Y:S01]  /*1eb70*/  IMAD.MOV.U32 R79, RZ, RZ, R202 ;  /* 0x000000ffff4f7224 */ /* 0x000fe200078e00ca */
[----:B------:R-:W-:Y:S01]  /*1eb80*/  ISETP.GE.AND P6, PT, R0, R6, PT ;  /* 0x000000060000720c */ /* 0x000fe20003fc6270 */
[C---:B------:R-:W-:Y:S01]  /*1eb90*/  FFMA.FTZ R4, R153.reuse, R5, R178 ;  /* 0x0000000599047223 */ /* 0x040fe200000100b2 */
[----:B-1----:R-:W-:Y:S01]  /*1eba0*/  LOP3.LUT R0, R36, 0x28, R62, 0xfe, !PT ;  /* 0x0000002824007812 */ /* 0x002fe200078efe3e */
[C---:B----4-:R-:W-:Y:S01]  /*1ebb0*/  FFMA.FTZ R7, R153.reuse, R9, R124 ;  /* 0x0000000999077223 */ /* 0x050fe2000001007c */
[----:B------:R-:W-:Y:S01]  /*1ebc0*/  MOV R78, R201 ;  /* 0x000000c9004e7202 */ /* 0x000fe20000000f00 */
[C---:B------:R-:W-:Y:S01]  /*1ebd0*/  FFMA.FTZ R5, R153.reuse, R9, R126 ;  /* 0x0000000999057223 */ /* 0x040fe2000001007e */
[----:B------:R-:W1:Y:S01]  /*1ebe0*/  LDSM.16.M88.4 R28, [R185+0x3800] ;  /* 0x00380000b91c783b */ /* 0x000e620000000200 */
[----:B------:R4:W2:Y:S01]  /*1ebf0*/  I2F R9, R0 ;  /* 0x0000000000097306 */ /* 0x0008a20000201400 */
[----:B------:R-:W-:Y:S01]  /*1ec00*/  FSEL R124, R4, -INF , !P4 ;  /* 0xff800000047c7808 */ /* 0x000fe20006000000 */
[-C--:B------:R-:W-:Y:S01]  /*1ec10*/  FFMA.FTZ R4, R153, R11.reuse, R128 ;  /* 0x0000000b99047223 */ /* 0x080fe20000010080 */
[----:B------:R-:W-:Y:S01]  /*1ec20*/  FSEL R126, R5, -INF , !P5 ;  /* 0xff800000057e7808 */ /* 0x000fe20006800000 */
[C---:B------:R-:W-:Y:S01]  /*1ec30*/  HMMA.16816.F32.BF16 R208, R12.reuse, R40, R52 ;  /* 0x000000280cd0723c */ /* 0x040fe20000041834 */
[----:B------:R-:W-:Y:S01]  /*1ec40*/  FSEL R128, R7, -INF , !P1 ;  /* 0xff80000007807808 */ /* 0x000fe20004800000 */
[C---:B---3--:R-:W-:Y:S01]  /*1ec50*/  FFMA.FTZ R5, R153.reuse, R10, R120 ;  /* 0x0000000a99057223 */ /* 0x048fe20000010078 */
[----:B------:R-:W-:Y:S01]  /*1ec60*/  FSEL R176, R4, -INF , !P3 ;  /* 0xff80000004b07808 */ /* 0x000fe20005800000 */
[----:B------:R-:W-:Y:S01]  /*1ec70*/  FFMA.FTZ R4, R153, R11, R130 ;  /* 0x0000000b99047223 */ /* 0x000fe20000010082 */
[C---:B------:R-:W-:Y:S01]  /*1ec80*/  ISETP.GE.AND P4, PT, R3.reuse, R8, PT ;  /* 0x000000080300720c */ /* 0x040fe20003f86270 */
[----:B------:R-:W-:Y:S01]  /*1ec90*/  IMAD.MOV.U32 R86, RZ, RZ, R200 ;  /* 0x000000ffff567224 */ /* 0x000fe200078e00c8 */
[----:B------:R-:W-:Y:S01]  /*1eca0*/  ISETP.GE.AND P1, PT, R3, R6, PT ;  /* 0x000000060300720c */ /* 0x000fe20003f26270 */
[----:B------:R-:W-:Y:S01]  /*1ecb0*/  IMAD.MOV.U32 R84, RZ, RZ, R197 ;  /* 0x000000ffff547224 */ /* 0x000fe200078e00c5 */
[----:B------:R-:W-:Y:S01]  /*1ecc0*/  LOP3.LUT R3, R36, 0x30, R62, 0xfe, !PT ;  /* 0x0000003024037812 */ /* 0x000fe200078efe3e */
[----:B------:R-:W-:Y:S01]  /*1ecd0*/  HMMA.16816.F32.BF16 R200, R12, R42, R64 ;  /* 0x0000002a0cc8723c */ /* 0x000fe20000041840 */
[----:B------:R-:W-:Y:S01]  /*1ece0*/  FFMA.FTZ R7, R153, R10, R122 ;  /* 0x0000000a99077223 */ /* 0x000fe2000001007a */
[----:B------:R-:W-:Y:S01]  /*1ecf0*/  FSEL R120, R4, -INF , !P6 ;  /* 0xff80000004787808 */ /* 0x000fe20007000000 */
[----:B------:R2:W3:Y:S01]  /*1ed00*/  I2F R10, R3 ;  /* 0x00000003000a7306 */ /* 0x0004e20000201400 */
[----:B------:R-:W-:Y:S01]  /*1ed10*/  FSEL R197, R5, -INF , !P4 ;  /* 0xff80000005c57808 */ /* 0x000fe20006000000 */
[----:B------:R-:W-:Y:S01]  /*1ed20*/  IMAD.MOV.U32 R37, RZ, RZ, R198 ;  /* 0x000000ffff257224 */ /* 0x000fe200078e00c6 */
[C---:B------:R-:W-:Y:S01]  /*1ed30*/  ISETP.GE.AND P6, PT, R3.reuse, R8, PT ;  /* 0x000000080300720c */ /* 0x040fe20003fc6270 */
[----:B------:R-:W1:Y:S01]  /*1ed40*/  LDSM.16.M88.4 R24, [R185+0x3000] ;  /* 0x00300000b918783b */ /* 0x000e620000000200 */
[----:B------:R-:W-:-:S02]  /*1ed50*/  ISETP.GE.AND P4, PT, R3, R6, PT ;  /* 0x000000060300720c */ /* 0x000fc40003f86270 */
[C---:B------:R-:W-:Y:S01]  /*1ed60*/  ISETP.GE.AND P5, PT, R0.reuse, R8, PT ;  /* 0x000000080000720c */ /* 0x040fe20003fa6270 */
[----:B------:R-:W-:Y:S01]  /*1ed70*/  HMMA.16816.F32.BF16 R212, R12, R44, R68 ;  /* 0x0000002c0cd4723c */ /* 0x000fe20000041844 */
[----:B------:R-:W-:Y:S01]  /*1ed80*/  ISETP.GE.AND P3, PT, R0, R6, PT ;  /* 0x000000060000720c */ /* 0x000fe20003f66270 */
[----:B------:R-:W-:Y:S01]  /*1ed90*/  IMAD.MOV.U32 R116, RZ, RZ, R174 ;  /* 0x000000ffff747224 */ /* 0x000fe200078e00ae */
[----:B----4-:R-:W-:Y:S01]  /*1eda0*/  LOP3.LUT R0, R36, 0x38, R62, 0xfe, !PT ;  /* 0x0000003824007812 */ /* 0x010fe200078efe3e */
[----:B------:R-:W-:Y:S01]  /*1edb0*/  IMAD.MOV.U32 R117, RZ, RZ, R173 ;  /* 0x000000ffff757224 */ /* 0x000fe200078e00ad */
[----:B------:R-:W4:Y:S01]  /*1edc0*/  LDSM.16.M88.4 R32, [R185+0x4000] ;  /* 0x00400000b920783b */ /* 0x000f220000000200 */
[----:B--2---:R-:W-:Y:S01]  /*1edd0*/  FFMA.FTZ R3, R153, R9, R204 ;  /* 0x0000000999037223 */ /* 0x004fe200000100cc */
[----:B------:R2:W2:Y:S01]  /*1ede0*/  I2F R11, R0 ;  /* 0x00000000000b7306 */ /* 0x0004a20000201400 */
[----:B------:R-:W-:Y:S02]  /*1edf0*/  FSEL R122, R7, -INF , !P1 ;  /* 0xff800000077a7808 */ /* 0x000fe40004800000 */
[----:B------:R-:W-:-:S02]  /*1ee00*/  ISETP.GE.AND P1, PT, R0, R8, PT ;  /* 0x000000080000720c */ /* 0x000fc40003f26270 */
[----:B------:R-:W-:Y:S02]  /*1ee10*/  FSEL R198, R3, -INF , !P5 ;  /* 0xff80000003c67808 */ /* 0x000fe40006800000 */
[----:B------:R-:W-:Y:S01]  /*1ee20*/  ISETP.GE.AND P5, PT, R0, R6, PT ;  /* 0x000000060000720c */ /* 0x000fe20003fa6270 */
[----:B------:R-:W-:Y:S01]  /*1ee30*/  FFMA.FTZ R3, R153, R9, R206 ;  /* 0x0000000999037223 */ /* 0x000fe200000100ce */
[----:B--2---:R-:W-:-:S04]  /*1ee40*/  LOP3.LUT R0, R36, 0x40, R62, 0xfe, !PT ;  /* 0x0000004024007812 */ /* 0x004fc800078efe3e */
[----:B------:R2:W1:Y:S01]  /*1ee50*/  I2F R9, R0 ;  /* 0x0000000000097306 */ /* 0x0004620000201400 */
[----:B------:R-:W4:Y:S01]  /*1ee60*/  S2R R58, SR_TID.X ;  /* 0x00000000003a7919 */ /* 0x000f220000002100 */
[-C--:B---3--:R-:W-:Y:S01]  /*1ee70*/  FFMA.FTZ R4, R153, R10.reuse, R208 ;  /* 0x0000000a99047223 */ /* 0x088fe200000100d0 */
[----:B------:R-:W-:Y:S01]  /*1ee80*/  FSEL R130, R3, -INF , !P3 ;  /* 0xff80000003827808 */ /* 0x000fe20005800000 */
[----:B------:R-:W-:Y:S02]  /*1ee90*/  IMAD.MOV.U32 R118, RZ, RZ, R172 ;  /* 0x000000ffff767224 */ /* 0x000fe400078e00ac */
[C---:B------:R-:W-:Y:S01]  /*1eea0*/  FFMA.FTZ R3, R153.reuse, R11, R200 ;  /* 0x0000000b99037223 */ /* 0x040fe200000100c8 */
[----:B------:R-:W-:Y:S01]  /*1eeb0*/  HMMA.16816.F32.BF16 R172, R12, R46, R80 ;  /* 0x0000002e0cac723c */ /* 0x000fe20000041850 */
[----:B------:R-:W-:Y:S01]  /*1eec0*/  FFMA.FTZ R5, R153, R10, R210 ;  /* 0x0000000a99057223 */ /* 0x000fe200000100d2 */
[----:B------:R-:W-:Y:S02]  /*1eed0*/  FSEL R204, R4, -INF , !P6 ;  /* 0xff80000004cc7808 */ /* 0x000fe40007000000 */
[----:B------:R-:W-:-:S02]  /*1eee0*/  ISETP.GE.AND P3, PT, R0, R8, PT ;  /* 0x000000080000720c */ /* 0x000fc40003f66270 */
[----:B------:R-:W-:Y:S02]  /*1eef0*/  ISETP.GE.AND P6, PT, R0, R6, PT ;  /* 0x000000060000720c */ /* 0x000fe40003fc6270 */
[----:B--2---:R-:W-:Y:S01]  /*1ef00*/  LOP3.LUT R0, R36, 0x48, R62, 0xfe, !PT ;  /* 0x0000004824007812 */ /* 0x004fe200078efe3e */
[----:B-1----:R-:W-:Y:S01]  /*1ef10*/  FFMA.FTZ R4, R153, R9, R212 ;  /* 0x0000000999047223 */ /* 0x002fe200000100d4 */
[----:B------:R-:W-:Y:S01]  /*1ef20*/  FSEL R200, R3, -INF , !P1 ;  /* 0xff80000003c87808 */ /* 0x000fe20004800000 */
[----:B------:R-:W-:Y:S01]  /*1ef30*/  FFMA.FTZ R3, R153, R11, R202 ;  /* 0x0000000b99037223 */ /* 0x000fe200000100ca */
[----:B------:R-:W-:Y:S01]  /*1ef40*/  FSEL R178, R5, -INF , !P4 ;  /* 0xff80000005b27808 */ /* 0x000fe20006000000 */
[----:B------:R-:W-:Y:S01]  /*1ef50*/  IMAD.MOV.U32 R17, RZ, RZ, R96 ;  /* 0x000000ffff117224 */ /* 0x000fe200078e0060 */
[----:B------:R-:W-:Y:S01]  /*1ef60*/  HMMA.16816.F32.BF16 R108, R12, R20, R92 ;  /* 0x000000140c6c723c */ /* 0x000fe2000004185c */
[C---:B------:R-:W-:Y:S01]  /*1ef70*/  ISETP.GE.AND P4, PT, R0.reuse, R8, PT ;  /* 0x000000080000720c */ /* 0x040fe20003f86270 */
[----:B------:R1:W2:Y:S01]  /*1ef80*/  I2F R7, R0 ;  /* 0x0000000000077306 */ /* 0x0002a20000201400 */
[----:B------:R-:W-:Y:S01]  /*1ef90*/  ISETP.GE.AND P1, PT, R0, R6, PT ;  /* 0x000000060000720c */ /* 0x000fe20003f26270 */
[----:B------:R-:W-:-:S02]  /*1efa0*/  IMAD.MOV.U32 R76, RZ, RZ, R88 ;  /* 0x000000ffff4c7224 */ /* 0x000fc400078e0058 */
[----:B------:R-:W-:Y:S02]  /*1efb0*/  IMAD.MOV.U32 R77, RZ, RZ, R51 ;  /* 0x000000ffff4d7224 */ /* 0x000fe400078e0033 */
[----:B------:R-:W-:Y:S01]  /*1efc0*/  HMMA.16816.F32.BF16 R96, R12, R22, R228 ;  /* 0x000000160c60723c */ /* 0x000fe200000418e4 */
[----:B------:R-:W3:Y:S01]  /*1efd0*/  LDSM.16.M88.4 R20, [R185+0x4800] ;  /* 0x00480000b914783b */ /* 0x000ee20000000200 */
[----:B------:R-:W-:Y:S01]  /*1efe0*/  IMAD.MOV.U32 R87, RZ, RZ, R199 ;  /* 0x000000ffff577224 */ /* 0x000fe200078e00c7 */
[----:B------:R-:W-:Y:S02]  /*1eff0*/  FSEL R199, R3, -INF , !P5 ;  /* 0xff80000003c77808 */ /* 0x000fe40006800000 */
[----:B------:R-:W-:Y:S02]  /*1f000*/  FSEL R202, R4, -INF , !P3 ;  /* 0xff80000004ca7808 */ /* 0x000fe40005800000 */
[----:B-1----:R-:W-:Y:S01]  /*1f010*/  LOP3.LUT R0, R36, 0x50, R62, 0xfe, !PT ;  /* 0x0000005024007812 */ /* 0x002fe200078efe3e */
[----:B------:R-:W-:-:S03]  /*1f020*/  IMAD.MOV.U32 R61, RZ, RZ, R76 ;  /* 0x000000ffff3d7224 */ /* 0x000fc600078e004c */
[----:B------:R1:W1:Y:S01]  /*1f030*/  I2F R10, R0 ;  /* 0x00000000000a7306 */ /* 0x0002620000201400 */
[C---:B------:R-:W-:Y:S02]  /*1f040*/  ISETP.GE.AND P5, PT, R0.reuse, R8, PT ;  /* 0x000000080000720c */ /* 0x040fe40003fa6270 */
[----:B------:R-:W-:Y:S01]  /*1f050*/  ISETP.GE.AND P3, PT, R0, R6, PT ;  /* 0x000000060000720c */ /* 0x000fe20003f66270 */
[----:B------:R-:W-:Y:S01]  /*1f060*/  IMAD.MOV.U32 R76, RZ, RZ, R78 ;  /* 0x000000ffff4c7224 */ /* 0x000fe200078e004e */
[----:B------:R-:W-:Y:S01]  /*1f070*/  MOV R60, R101 ;  /* 0x00000065003c7202 */ /* 0x000fe20000000f00 */
[----:B------:R-:W-:Y:S02]  /*1f080*/  IMAD.MOV.U32 R78, RZ, RZ, R218 ;  /* 0x000000ffff4e7224 */ /* 0x000fe400078e00da */
[----:B------:R-:W-:Y:S02]  /*1f090*/  IMAD.MOV.U32 R59, RZ, RZ, R102 ;  /* 0x000000ffff3b7224 */ /* 0x000fe400078e0066 */
[----:B------:R-:W-:Y:S01]  /*1f0a0*/  IMAD.MOV.U32 R218, RZ, RZ, R100 ;  /* 0x000000ffffda7224 */ /* 0x000fe200078e0064 */
[----:B-1----:R-:W-:-:S02]  /*1f0b0*/  LOP3.LUT R0, R36, 0x58, R62, 0xfe, !PT ;  /* 0x0000005824007812 */ /* 0x002fc400078efe3e */
[----:B------:R-:W-:Y:S01]  /*1f0c0*/  MOV R62, R77 ;  /* 0x0000004d003e7202 */ /* 0x000fe20000000f00 */
[----:B------:R-:W-:Y:S02]  /*1f0d0*/  IMAD.MOV.U32 R77, RZ, RZ, R79 ;  /* 0x000000ffff4d7224 */ /* 0x000fe400078e004f */
[----:B------:R-:W-:Y:S02]  /*1f0e0*/  IMAD.MOV.U32 R79, RZ, RZ, R103 ;  /* 0x000000ffff4f7224 */ /* 0x000fe400078e0067 */
[----:B------:R-:W-:Y:S01]  /*1f0f0*/  HMMA.16816.F32.BF16 R100, R12, R30, R248 ;  /* 0x0000001e0c64723c */ /* 0x000fe200000418f8 */
[----:B------:R-:W-:-:S06]  /*1f100*/  FFMA.FTZ R4, R153, R9, R214 ;  /* 0x0000000999047223 */ /* 0x000fcc00000100d6 */
[----:B----4-:R-:W-:Y:S01]  /*1f110*/  IMAD.SHL.U32 R248, R58, 0x2, RZ ;  /* 0x000000023af87824 */ /* 0x010fe200078e00ff */
[C---:B------:R-:W-:Y:S01]  /*1f120*/  HMMA.16816.F32.BF16 R88, R12.reuse, R24, R236 ;  /* 0x000000180c58723c */ /* 0x040fe200000418ec */
[----:B------:R1:W4:Y:S01]  /*1f130*/  I2F R9, R0 ;  /* 0x0000000000097306 */ /* 0x0003220000201400 */
[CC--:B--2---:R-:W-:Y:S02]  /*1f140*/  FFMA.FTZ R5, R153.reuse, R7.reuse, R172 ;  /* 0x0000000799057223 */ /* 0x0c4fe400000100ac */
[----:B------:R-:W-:Y:S02]  /*1f150*/  LOP3.LUT R248, R248, 0x6, RZ, 0xc0, !PT ;  /* 0x00000006f8f87812 */ /* 0x000fe400078ec0ff */
[----:B------:R-:W-:Y:S02]  /*1f160*/  FSEL R172, R4, -INF , !P6 ;  /* 0xff80000004ac7808 */ /* 0x000fe40007000000 */
[----:B------:R-:W-:Y:S01]  /*1f170*/  LOP3.LUT R3, R36, 0x60, R248, 0xfe, !PT ;  /* 0x0000006024037812 */ /* 0x000fe200078efef8 */
[----:B------:R-:W-:Y:S01]  /*1f180*/  FFMA.FTZ R4, R153, R7, R174 ;  /* 0x0000000799047223 */ /* 0x000fe200000100ae */
[----:B------:R-:W-:Y:S01]  /*1f190*/  FSEL R206, R5, -INF , !P4 ;  /* 0xff80000005ce7808 */ /* 0x000fe20006000000 */
[C---:B------:R-:W-:Y:S01]  /*1f1a0*/  HMMA.16816.F32.BF16 R104, R12.reuse, R26, R240 ;  /* 0x0000001a0c68723c */ /* 0x040fe200000418f0 */
[----:B------:R2:W2:Y:S01]  /*1f1b0*/  I2F R7, R3 ;  /* 0x0000000300077306 */ /* 0x0004a20000201400 */
[----:B------:R-:W-:Y:S01]  /*1f1c0*/  FFMA.FTZ R5, R153, R10, R108 ;  /* 0x0000000a99057223 */ /* 0x000fe2000001006c */
[C---:B------:R-:W-:Y:S01]  /*1f1d0*/  ISETP.GE.AND P6, PT, R0.reuse, R8, PT ;  /* 0x000000080000720c */ /* 0x040fe20003fc6270 */
[----:B------:R-:W-:Y:S01]  /*1f1e0*/  IMAD.MOV.U32 R63, RZ, RZ, R50 ;  /* 0x000000ffff3f7224 */ /* 0x000fe200078e0032 */
[----:B------:R-:W-:Y:S01]  /*1f1f0*/  ISETP.GE.AND P4, PT, R0, R6, PT ;  /* 0x000000060000720c */ /* 0x000fe20003f86270 */
[----:B------:R-:W-:Y:S01]  /*1f200*/  IMAD.MOV.U32 R49, RZ, RZ, R115 ;  /* 0x000000ffff317224 */ /* 0x000fe200078e0073 */
[----:B-1----:R-:W-:Y:S01]  /*1f210*/  LOP3.LUT R0, R36, 0x68, R248, 0xfe, !PT ;  /* 0x0000006824007812 */ /* 0x002fe200078efef8 */
[----:B------:R-:W-:Y:S01]  /*1f220*/  IMAD.MOV.U32 R50, RZ, RZ, R114 ;  /* 0x000000ffff327224 */ /* 0x000fe200078e0072 */
[----:B------:R-:W-:Y:S01]  /*1f230*/  FSEL R108, R4, -INF , !P1 ;  /* 0xff800000046c7808 */ /* 0x000fe20004800000 */
[----:B------:R-:W-:Y:S01]  /*1f240*/  IMAD.MOV.U32 R48, RZ, RZ, R112 ;  /* 0x000000ffff307224 */ /* 0x000fe200078e0070 */
[----:B------:R-:W-:Y:S01]  /*1f250*/  FSEL R210, R5, -INF , !P5 ;  /* 0xff80000005d27808 */ /* 0x000fe20006800000 */
[----:B------:R-:W-:Y:S01]  /*1f260*/  IMAD.MOV.U32 R53, RZ, RZ, R163 ;  /* 0x000000ffff357224 */ /* 0x000fe200078e00a3 */
[----:B------:R-:W-:Y:S01]  /*1f270*/  MOV R51, R113 ;  /* 0x0000007100337202 */ /* 0x000fe20000000f00 */
[----:B------:R-:W-:Y:S01]  /*1f280*/  IMAD.MOV.U32 R54, RZ, RZ, R162 ;  /* 0x000000ffff367224 */ /* 0x000fe200078e00a2 */
[C---:B------:R-:W-:Y:S01]  /*1f290*/  ISETP.GE.AND P1, PT, R3.reuse, R8, PT ;  /* 0x000000080300720c */ /* 0x040fe20003f26270 */
[----:B------:R-:W-:Y:S01]  /*1f2a0*/  HMMA.16816.F32.BF16 R112, R12, R28, R244 ;  /* 0x0000001c0c70723c */ /* 0x000fe200000418f4 */
[----:B------:R-:W-:Y:S01]  /*1f2b0*/  ISETP.GE.AND P5, PT, R3, R6, PT ;  /* 0x000000060300720c */ /* 0x000fe20003fa6270 */
[----:B------:R-:W-:Y:S01]  /*1f2c0*/  IMAD.MOV.U32 R55, RZ, RZ, R161 ;  /* 0x000000ffff377224 */ /* 0x000fe200078e00a1 */
[----:B------:R-:W1:Y:S01]  /*1f2d0*/  LDSM.16.M88.4 R28, [R185+0x5000] ;  /* 0x00500000b91c783b */ /* 0x000e620000000200 */
[----:B------:R-:W-:-:S02]  /*1f2e0*/  IMAD.MOV.U32 R52, RZ, RZ, R160 ;  /* 0x000000ffff347224 */ /* 0x000fc400078e00a0 */
[C---:B--2---:R-:W-:Y:S01]  /*1f2f0*/  FFMA.FTZ R3, R153.reuse, R10, R110 ;  /* 0x0000000a99037223 */ /* 0x044fe2000001006e */
[C---:B------:R-:W-:Y:S01]  /*1f300*/  LOP3.LUT R4, R36.reuse, 0x70, R248, 0xfe, !PT ;  /* 0x0000007024047812 */ /* 0x040fe200078efef8 */
[----:B------:R2:W1:Y:S01]  /*1f310*/  I2F R10, R0 ;  /* 0x00000000000a7306 */ /* 0x0004620000201400 */
[----:B----4-:R-:W-:Y:S01]  /*1f320*/  FFMA.FTZ R5, R153, R9, R96 ;  /* 0x0000000999057223 */ /* 0x010fe20000010060 */
[----:B------:R-:W-:Y:S01]  /*1f330*/  MOV R65, R53 ;  /* 0x0000003500417202 */ /* 0x000fe20000000f00 */
[----:B------:R-:W-:Y:S02]  /*1f340*/  IMAD.MOV.U32 R64, RZ, RZ, R52 ;  /* 0x000000ffff407224 */ /* 0x000fe400078e0034 */
[----:B------:R-:W-:Y:S01]  /*1f350*/  IMAD.MOV.U32 R57, RZ, RZ, R117 ;  /* 0x000000ffff397224 */ /* 0x000fe200078e0075 */
[----:B------:R-:W-:Y:S01]  /*1f360*/  MOV R41, R119 ;  /* 0x0000007700297202 */ /* 0x000fe20000000f00 */
[----:B------:R-:W-:Y:S02]  /*1f370*/  IMAD.MOV.U32 R66, RZ, RZ, R54 ;  /* 0x000000ffff427224 */ /* 0x000fe400078e0036 */
[----:B------:R-:W-:Y:S01]  /*1f380*/  IMAD.MOV.U32 R56, RZ, RZ, R116 ;  /* 0x000000ffff387224 */ /* 0x000fe200078e0074 */
[C---:B------:R-:W-:Y:S01]  /*1f390*/  HMMA.16816.F32.BF16 R76, R12.reuse, R34, R76 ;  /* 0x000000220c4c723c */ /* 0x040fe2000004184c */
[----:B------:R-:W-:Y:S01]  /*1f3a0*/  IMAD.MOV.U32 R67, RZ, RZ, R55 ;  /* 0x000000ffff437224 */ /* 0x000fe200078e0037 */
[----:B------:R-:W-:Y:S01]  /*1f3b0*/  FSEL R110, R3, -INF , !P3 ;  /* 0xff800000036e7808 */ /* 0x000fe20005800000 */
[----:B------:R-:W-:Y:S01]  /*1f3c0*/  IMAD.MOV.U32 R58, RZ, RZ, R118 ;  /* 0x000000ffff3a7224 */ /* 0x000fe200078e0076 */
[----:B------:R-:W-:Y:S01]  /*1f3d0*/  FSEL R212, R5, -INF , !P6 ;  /* 0xff80000005d47808 */ /* 0x000fe20007000000 */
[----:B------:R4:W1:Y:S01]  /*1f3e0*/  I2F R11, R4 ;  /* 0x00000004000b7306 */ /* 0x0008620000201400 */
[----:B------:R-:W-:Y:S01]  /*1f3f0*/  LOP3.LUT R3, R36, 0x78, R248, 0xfe, !PT ;  /* 0x0000007824037812 */ /* 0x000fe200078efef8 */
[C---:B------:R-:W-:Y:S01]  /*1f400*/  FFMA.FTZ R5, R153.reuse, R7, R88 ;  /* 0x0000000799057223 */ /* 0x040fe20000010058 */
[C---:B------:R-:W-:Y:S01]  /*1f410*/  ISETP.GE.AND P3, PT, R0.reuse, R8, PT ;  /* 0x000000080000720c */ /* 0x040fe20003f66270 */
[C---:B---3--:R-:W-:Y:S01]  /*1f420*/  HMMA.16816.F32.BF16 R84, R12.reuse, R22, R84 ;  /* 0x000000160c54723c */ /* 0x048fe20000041854 */
[----:B------:R-:W-:Y:S01]  /*1f430*/  ISETP.GE.AND P6, PT, R0, R6, PT ;  /* 0x000000060000720c */ /* 0x000fe20003fc6270 */
[----:B--2---:R-:W-:Y:S01]  /*1f440*/  FFMA.FTZ R0, R153, R9, R98 ;  /* 0x0000000999007223 */ /* 0x004fe20000010062 */
[----:B------:R-:W-:Y:S01]  /*1f450*/  LDSM.16.M88.4 R24, [R185+0x6000] ;  /* 0x00600000b918783b */ /* 0x000fe20000000200 */
[----:B------:R2:W3:Y:S03]  /*1f460*/  I2F R9, R3 ;  /* 0x0000000300097306 */ /* 0x0004e60000201400 */
[----:B------:R2:W5:Y:S01]  /*1f470*/  LDL.LU R163, [R1+0x1cc] ;  /* 0x0001cc0001a37983 */ /* 0x0005620000300800 */
[----:B------:R-:W-:Y:S01]  /*1f480*/  HMMA.16816.F32.BF16 R92, R12, R20, R64 ;  /* 0x000000140c5c723c */ /* 0x000fe20000041840 */
[----:B------:R-:W-:-:S02]  /*1f490*/  FSEL R174, R0, -INF , !P4 ;  /* 0xff80000000ae7808 */ /* 0x000fc40006000000 */
[C---:B------:R-:W-:Y:S01]  /*1f4a0*/  ISETP.GE.AND P4, PT, R4.reuse, R8, PT ;  /* 0x000000080400720c */ /* 0x040fe20003f86270 */
[----:B------:R-:W3:Y:S03]  /*1f4b0*/  LDSM.16.M88.4 R20, [R185+0x5800] ;  /* 0x00580000b914783b */ /* 0x000ee60000000200 */
[----:B------:R-:W-:Y:S01]  /*1f4c0*/  IMAD.MOV.U32 R67, RZ, RZ, R58 ;  /* 0x000000ffff437224 */ /* 0x000fe200078e003a */
[----:B------:R-:W-:Y:S01]  /*1f4d0*/  MOV R66, R57 ;  /* 0x0000003900427202 */ /* 0x000fe20000000f00 */
[----:B------:R-:W-:Y:S01]  /*1f4e0*/  IMAD.MOV.U32 R58, RZ, RZ, R218 ;  /* 0x000000ffff3a7224 */ /* 0x000fe200078e00da */
[----:B------:R-:W-:Y:S01]  /*1f4f0*/  HMMA.16816.F32.BF16 R116, R12, R32, R232 ;  /* 0x000000200c74723c */ /* 0x000fe200000418e8 */
[----:B------:R-:W-:Y:S01]  /*1f500*/  IMAD.MOV.U32 R57, RZ, RZ, R60 ;  /* 0x000000ffff397224 */ /* 0x000fe200078e003c */
[----:B------:R-:W-:Y:S01]  /*1f510*/  FSEL R218, R5, -INF , !P1 ;  /* 0xff80000005da7808 */ /* 0x000fe20004800000 */
[----:B------:R-:W-:Y:S01]  /*1f520*/  IMAD.MOV.U32 R64, RZ, RZ, R41 ;  /* 0x000000ffff407224 */ /* 0x000fe200078e0029 */
[----:B------:R-:W-:Y:S01]  /*1f530*/  ISETP.GE.AND P1, PT, R4, R6, PT ;  /* 0x000000060400720c */ /* 0x000fe20003f26270 */
[----:B------:R-:W-:Y:S01]  /*1f540*/  IMAD.MOV.U32 R60, RZ, RZ, R147 ;  /* 0x000000ffff3c7224 */ /* 0x000fe200078e0093 */
[----:B------:R3:W5:Y:S01]  /*1f550*/  LDL.LU R162, [R1+0x1c8] ;  /* 0x0001c80001a27983 */ /* 0x0007620000300800 */
[C---:B----4-:R-:W-:Y:S01]  /*1f560*/  FFMA.FTZ R4, R153.reuse, R7, R90 ;  /* 0x0000000799047223 */ /* 0x050fe2000001005a */
[----:B------:R-:W-:Y:S01]  /*1f570*/  LOP3.LUT R0, R36, 0x80, R248, 0xfe, !PT ;  /* 0x0000008024007812 */ /* 0x000fe200078efef8 */
[C---:B-1----:R-:W-:Y:S01]  /*1f580*/  FFMA.FTZ R7, R153.reuse, R10, R104 ;  /* 0x0000000a99077223 */ /* 0x042fe20000010068 */
[----:B------:R1:W5:Y:S01]  /*1f590*/  LDL.LU R161, [R1+0x1c4] ;  /* 0x0001c40001a17983 */ /* 0x0003620000300800 */
[----:B------:R-:W-:Y:S01]  /*1f5a0*/  IMAD.MOV.U32 R68, RZ, RZ, R64 ;  /* 0x000000ffff447224 */ /* 0x000fe200078e0040 */
[----:B------:R-:W-:Y:S01]  /*1f5b0*/  MOV R64, R60 ;  /* 0x0000003c00407202 */ /* 0x000fe20000000f00 */
[----:B------:R-:W-:Y:S01]  /*1f5c0*/  IMAD.MOV.U32 R60, RZ, RZ, R16 ;  /* 0x000000ffff3c7224 */ /* 0x000fe200078e0010 */
[----:B------:R-:W-:Y:S01]  /*1f5d0*/  FSEL R208, R4, -INF , !P5 ;  /* 0xff80000004d07808 */ /* 0x000fe20006800000 */
[----:B------:R-:W-:Y:S01]  /*1f5e0*/  FFMA.FTZ R5, R153, R10, R106 ;  /* 0x0000000a99057223 */ /* 0x000fe2000001006a */
[----:B------:R4:W1:Y:S01]  /*1f5f0*/  I2F R16, R0 ;  /* 0x0000000000107306 */ /* 0x0008620000201400 */
[----:B------:R-:W-:Y:S01]  /*1f600*/  IMAD.MOV.U32 R65, RZ, RZ, R56 ;  /* 0x000000ffff417224 */ /* 0x000fe200078e0038 */
[----:B------:R-:W-:Y:S01]  /*1f610*/  FSEL R214, R7, -INF , !P3 ;  /* 0xff80000007d67808 */ /* 0x000fe20005800000 */
[----:B------:R-:W-:Y:S01]  /*1f620*/  FFMA.FTZ R4, R153, R11, R112 ;  /* 0x0000000b99047223 */ /* 0x000fe20000010070 */
[C---:B------:R-:W-:Y:S01]  /*1f630*/  ISETP.GE.AND P5, PT, R3.reuse, R8, PT ;  /* 0x000000080300720c */ /* 0x040fe20003fa6270 */
[----:B------:R-:W-:Y:S01]  /*1f640*/  IMAD.MOV.U32 R70, RZ, RZ, R66 ;  /* 0x000000ffff467224 */ /* 0x000fe200078e0042 */
[----:B------:R-:W-:Y:S01]  /*1f650*/  ISETP.GE.AND P3, PT, R3, R6, PT ;  /* 0x000000060300720c */ /* 0x000fe20003f66270 */
[----:B------:R-:W-:Y:S01]  /*1f660*/  IMAD.MOV.U32 R71, RZ, RZ, R67 ;  /* 0x000000ffff477224 */ /* 0x000fe200078e0043 */
[----:B--2---:R-:W-:Y:S01]  /*1f670*/  LOP3.LUT R3, R36, 0x88, R248, 0xfe, !PT ;  /* 0x0000008824037812 */ /* 0x004fe200078efef8 */
[----:B------:R-:W-:Y:S01]  /*1f680*/  IMAD.MOV.U32 R69, RZ, RZ, R65 ;  /* 0x000000ffff457224 */ /* 0x000fe200078e0041 */
[----:B------:R-:W-:Y:S01]  /*1f690*/  FSEL R112, R5, -INF , !P6 ;  /* 0xff80000005707808 */ /* 0x000fe20007000000 */
[----:B------:R-:W-:Y:S01]  /*1f6a0*/  IMAD.MOV.U32 R65, RZ, RZ, R63 ;  /* 0x000000ffff417224 */ /* 0x000fe200078e003f */
[----:B------:R-:W-:Y:S01]  /*1f6b0*/  MOV R63, R226 ;  /* 0x000000e2003f7202 */ /* 0x000fe20000000f00 */
[CC--:B---3--:R-:W-:Y:S01]  /*1f6c0*/  FFMA.FTZ R7, R153.reuse, R9.reuse, R100 ;  /* 0x0000000999077223 */ /* 0x0c8fe20000010064 */
[----:B------:R2:W5:Y:S01]  /*1f6d0*/  LDL.LU R160, [R1+0x1c0] ;  /* 0x0001c00001a07983 */ /* 0x0005620000300800 */
[----:B------:R-:W-:Y:S01]  /*1f6e0*/  FFMA.FTZ R5, R153, R9, R102 ;  /* 0x0000000999057223 */ /* 0x000fe20000010066 */
[----:B------:R-:W-:Y:S01]  /*1f6f0*/  FSEL R226, R4, -INF , !P4 ;  /* 0xff80000004e27808 */ /* 0x000fe20006000000 */
[----:B------:R-:W3:Y:S01]  /*1f700*/  I2F R9, R3 ;  /* 0x0000000300097306 */ /* 0x000ee20000201400 */
[----:B------:R-:W-:-:S02]  /*1f710*/  ISETP.GE.AND P6, PT, R0, R8, PT ;  /* 0x000000080000720c */ /* 0x000fc40003fc6270 */
[----:B------:R-:W-:Y:S01]  /*1f720*/  ISETP.GE.AND P4, PT, R0, R6, PT ;  /* 0x000000060000720c */ /* 0x000fe20003f86270 */
[----:B------:R-:W-:Y:S01]  /*1f730*/  FFMA.FTZ R4, R153, R11, R114 ;  /* 0x0000000b99047223 */ /* 0x000fe20000010072 */
[----:B----4-:R-:W-:Y:S01]  /*1f740*/  LOP3.LUT R0, R36, 0x90, R248, 0xfe, !PT ;  /* 0x0000009024007812 */ /* 0x010fe200078efef8 */
[----:B------:R-:W-:Y:S01]  /*1f750*/  IMAD.MOV.U32 R52, RZ, RZ, R219 ;  /* 0x000000ffff347224 */ /* 0x000fe200078e00db */
[----:B------:R-:W-:Y:S02]  /*1f760*/  MOV R55, R157 ;  /* 0x0000009d00377202 */ /* 0x000fe40000000f00 */
[----:B------:R4:W2:Y:S01]  /*1f770*/  I2F R10, R0 ;  /* 0x00000000000a7306 */ /* 0x0008a20000201400 */
[----:B------:R-:W-:Y:S01]  /*1f780*/  FSEL R114, R4, -INF , !P1 ;  /* 0xff80000004727808 */ /* 0x000fe20004800000 */
[----:B------:R-:W-:Y:S01]  /*1f790*/  IMAD.MOV.U32 R53, RZ, RZ, R38 ;  /* 0x000000ffff357224 */ /* 0x000fe200078e0026 */
[----:B------:R2:W5:Y:S01]  /*1f7a0*/  LDL.LU R157, [R1+0x1bc] ;  /* 0x0001bc00019d7983 */ /* 0x0005620000300800 */
[----:B------:R-:W-:-:S02]  /*1f7b0*/  IMAD.MOV.U32 R219, RZ, RZ, R156 ;  /* 0x000000ffffdb7224 */ /* 0x000fc400078e009c */
[----:B------:R-:W-:Y:S01]  /*1f7c0*/  IMAD.MOV.U32 R66, RZ, RZ, R61 ;  /* 0x000000ffff427224 */ /* 0x000fe200078e003d */
[----:B------:R2:W5:Y:S01]  /*1f7d0*/  LDL.LU R156, [R1+0x1b8] ;  /* 0x0001b800019c7983 */ /* 0x0005620000300800 */
[----:B------:R-:W-:Y:S02]  /*1f7e0*/  IMAD.MOV.U32 R67, RZ, RZ, R62 ;  /* 0x000000ffff437224 */ /* 0x000fe400078e003e */
[----:B-1----:R-:W-:Y:S02]  /*1f7f0*/  FFMA.FTZ R4, R153, R16, R116 ;  /* 0x0000001099047223 */ /* 0x002fe40000010074 */
[----:B------:R-:W-:Y:S02]  /*1f800*/  IMAD.MOV.U32 R54, RZ, RZ, R39 ;  /* 0x000000ffff367224 */ /* 0x000fe400078e0027 */
[----:B------:R-:W-:Y:S02]  /*1f810*/  IMAD.MOV.U32 R38, RZ, RZ, R152 ;  /* 0x000000ffff267224 */ /* 0x000fe400078e0098 */
[----:B------:R-:W-:Y:S01]  /*1f820*/  IMAD.MOV.U32 R61, RZ, RZ, R146 ;  /* 0x000000ffff3d7224 */ /* 0x000fe200078e0092 */
[----:B------:R1:W5:Y:S01]  /*1f830*/  LDL.LU R152, [R1+0x1b4] ;  /* 0x0001b40001987983 */ /* 0x0003620000300800 */
[----:B------:R-:W-:Y:S01]  /*1f840*/  IMAD.MOV.U32 R62, RZ, RZ, R145 ;  /* 0x000000ffff3e7224 */ /* 0x000fe200078e0091 */
[----:B------:R-:W-:Y:S01]  /*1f850*/  HMMA.16816.F32.BF16 R80, R12, R28, R68 ;  /* 0x0000001c0c50723c */ /* 0x000fe20000041844 */
[----:B------:R-:W-:-:S02]  /*1f860*/  IMAD.MOV.U32 R39, RZ, RZ, R151 ;  /* 0x000000ffff277224 */ /* 0x000fc400078e0097 */
[----:B------:R-:W-:Y:S01]  /*1f870*/  IMAD.MOV.U32 R42, RZ, RZ, R65 ;  /* 0x000000ffff2a7224 */ /* 0x000fe200078e0041 */
[----:B------:R1:W5:Y:S01]  /*1f880*/  LDL.LU R151, [R1+0x1b0] ;  /* 0x0001b00001977983 */ /* 0x0003620000300800 */
[----:B------:R-:W-:Y:S01]  /*1f890*/  IMAD.MOV.U32 R40, RZ, RZ, R150 ;  /* 0x000000ffff287224 */ /* 0x000fe200078e0096 */
[----:B------:R-:W-:Y:S01]  /*1f8a0*/  MOV R65, R72 ;  /* 0x0000004800417202 */ /* 0x000fe20000000f00 */
[----:B------:R-:W-:Y:S01]  /*1f8b0*/  IMAD.MOV.U32 R41, RZ, RZ, R149 ;  /* 0x000000ffff297224 */ /* 0x000fe200078e0095 */
[----:B------:R1:W5:Y:S01]  /*1f8c0*/  LDL.LU R150, [R1+0x1ac] ;  /* 0x0001ac0001967983 */ /* 0x0003620000300800 */
[----:B------:R-:W-:Y:S01]  /*1f8d0*/  MOV R56, R148 ;  /* 0x0000009400387202 */ /* 0x000fe20000000f00 */
[----:B------:R-:W-:Y:S01]  /*1f8e0*/  IMAD.MOV.U32 R71, RZ, RZ, R66 ;  /* 0x000000ffff477224 */ /* 0x000fe200078e0042 */
[----:B------:R-:W-:Y:S01]  /*1f8f0*/  FSEL R116, R5, -INF , !P3 ;  /* 0xff80000005747808 */ /* 0x000fe20005800000 */
[----:B------:R-:W-:Y:S01]  /*1f900*/  IMAD.MOV.U32 R72, RZ, RZ, R221 ;  /* 0x000000ffff487224 */ /* 0x000fe200078e00dd */
[----:B------:R1:W5:Y:S01]  /*1f910*/  LDL.LU R149, [R1+0x1a8] ;  /* 0x0001a80001957983 */ /* 0x0003620000300800 */
[----:B------:R-:W-:Y:S01]  /*1f920*/  IMAD.MOV.U32 R70, RZ, RZ, R67 ;  /* 0x000000ffff467224 */ /* 0x000fe200078e0043 */
[----:B------:R-:W-:Y:S01]  /*1f930*/  FSEL R221, R7, -INF , !P5 ;  /* 0xff80000007dd7808 */ /* 0x000fe20006800000 */
[----:B---3--:R-:W-:Y:S01]  /*1f940*/  FFMA.FTZ R5, R153, R9, R76 ;  /* 0x0000000999057223 */ /* 0x008fe2000001004c */
[----:B------:R-:W-:Y:S01]  /*1f950*/  FSEL R231, R4, -INF , !P6 ;  /* 0xff80000004e77808 */ /* 0x000fe20007000000 */
[----:B------:R1:W5:Y:S01]  /*1f960*/  LDL.LU R148, [R1+0x1a4] ;  /* 0x0001a40001947983 */ /* 0x0003620000300800 */
[----:B------:R-:W-:Y:S01]  /*1f970*/  ISETP.GE.AND P1, PT, R3, R8, PT ;  /* 0x000000080300720c */ /* 0x000fe20003f26270 */
[----:B------:R-:W-:Y:S01]  /*1f980*/  FFMA.FTZ R4, R153, R16, R118 ;  /* 0x0000001099047223 */ /* 0x000fe20000010076 */
[----:B------:R-:W-:Y:S01]  /*1f990*/  ISETP.GE.AND P5, PT, R3, R6, PT ;  /* 0x000000060300720c */ /* 0x000fe20003fa6270 */
[----:B------:R1:W5:Y:S01]  /*1f9a0*/  LDL.LU R147, [R1+0x1a0] ;  /* 0x0001a00001937983 */ /* 0x0003620000300800 */
[----:B------:R-:W-:Y:S01]  /*1f9b0*/  IMAD.MOV.U32 R43, RZ, RZ, R64 ;  /* 0x000000ffff2b7224 */ /* 0x000fe200078e0040 */
[----:B------:R-:W-:Y:S01]  /*1f9c0*/  LOP3.LUT R3, R36, 0x98, R248, 0xfe, !PT ;  /* 0x0000009824037812 */ /* 0x000fe200078efef8 */
[----:B------:R-:W-:Y:S01]  /*1f9d0*/  IMAD.MOV.U32 R66, RZ, RZ, R73 ;  /* 0x000000ffff427224 */ /* 0x000fe200078e0049 */
[----:B------:R1:W5:Y:S01]  /*1f9e0*/  LDL.LU R146, [R1+0x19c] ;  /* 0x00019c0001927983 */ /* 0x0003620000300800 */
[----:B------:R-:W-:Y:S01]  /*1f9f0*/  HMMA.16816.F32.BF16 R60, R12, R30, R60 ;  /* 0x0000001e0c3c723c */ /* 0x000fe2000004183c */
[----:B------:R-:W-:Y:S01]  /*1fa00*/  IMAD.MOV.U32 R45, RZ, RZ, R71 ;  /* 0x000000ffff2d7224 */ /* 0x000fe200078e0047 */
[----:B------:R-:W-:Y:S01]  /*1fa10*/  MOV R47, R55 ;  /* 0x00000037002f7202 */ /* 0x000fe20000000f00 */
[----:B------:R1:W5:Y:S01]  /*1fa20*/  LDL.LU R145, [R1+0x198] ;  /* 0x0001980001917983 */ /* 0x0003620000300800 */
[----:B------:R-:W-:-:S02]  /*1fa30*/  IMAD.MOV.U32 R67, RZ, RZ, R74 ;  /* 0x000000ffff437224 */ /* 0x000fc400078e004a */
[----:B------:R-:W-:Y:S01]  /*1fa40*/  IMAD.MOV.U32 R73, RZ, RZ, R144 ;  /* 0x000000ffff497224 */ /* 0x000fe200078e0090 */
[----:B------:R-:W3:Y:S01]  /*1fa50*/  LDSM.16.M88.4 R28, [R185+0x6800] ;  /* 0x00680000b91c783b */ /* 0x000ee20000000200 */
        /* <DEDUP_REMOVED lines=9> */
[----:B------:R1:W5:Y:S01]  /*1faf0*/  LDL.LU R143, [R1+0x190] ;  /* 0x00019000018f7983 */ /* 0x0003620000300800 */
[----:B------:R-:W-:Y:S01]  /*1fb00*/  FFMA.FTZ R7, R153, R9, R78 ;  /* 0x0000000999077223 */ /* 0x000fe2000001004e */
[----:B------:R-:W-:Y:S01]  /*1fb10*/  FSEL R227, R4, -INF , !P4 ;  /* 0xff80000004e37808 */ /* 0x000fe20006000000 */
[----:B------:R-:W-:Y:S01]  /*1fb20*/  IMAD.MOV.U32 R68, RZ, RZ, R43 ;  /* 0x000000ffff447224 */ /* 0x000fe200078e002b */
[----:B------:R2:W1:Y:S01]  /*1fb30*/  I2F R9, R3 ;  /* 0x0000000300097306 */ /* 0x0004620000201400 */
[----:B------:R-:W-:Y:S01]  /*1fb40*/  IMAD.MOV.U32 R41, RZ, RZ, R57 ;  /* 0x000000ffff297224 */ /* 0x000fe200078e0039 */
[----:B------:R1:W5:Y:S01]  /*1fb50*/  LDL.LU R142, [R1+0x18c] ;  /* 0x00018c00018e7983 */ /* 0x0003620000300800 */
        /* <DEDUP_REMOVED lines=8> */
[----:B------:R1:W5:Y:S01]  /*1fbe0*/  LDL.LU R141, [R1+0x188] ;  /* 0x00018800018d7983 */ /* 0x0003620000300800 */
[----:B------:R-:W-:Y:S01]  /*1fbf0*/  MOV R58, R140 ;  /* 0x0000008c003a7202 */ /* 0x000fe20000000f00 */
[----:B------:R-:W-:Y:S01]  /*1fc00*/  IMAD.MOV.U32 R46, RZ, RZ, R54 ;  /* 0x000000ffff2e7224 */ /* 0x000fe200078e0036 */
[----:B----4-:R-:W-:Y:S01]  /*1fc10*/  LOP3.LUT R0, R36, 0xa0, R248, 0xfe, !PT ;  /* 0x000000a024007812 */ /* 0x010fe200078efef8 */
[----:B------:R4:W5:Y:S01]  /*1fc20*/  LDL.LU R140, [R1+0x184] ;  /* 0x00018400018c7983 */ /* 0x0009620000300800 */
[----:B--2---:R-:W-:-:S02]  /*1fc30*/  FFMA.FTZ R3, R153, R10, R92 ;  /* 0x0000000a99037223 */ /* 0x004fc4000001005c */
[----:B------:R-:W-:Y:S02]  /*1fc40*/  IMAD.MOV.U32 R59, RZ, RZ, R139 ;  /* 0x000000ffff3b7224 */ /* 0x000fe400078e008b */
[----:B------:R-:W-:Y:S01]  /*1fc50*/  IMAD.MOV.U32 R239, RZ, RZ, R52 ;  /* 0x000000ffffef7224 */ /* 0x000fe200078e0034 */
[----:B------:R4:W5:Y:S01]  /*1fc60*/  LDL.LU R139, [R1+0x180] ;  /* 0x00018000018b7983 */ /* 0x0009620000300800 */
[----:B------:R-:W-:Y:S02]  /*1fc70*/  IMAD.MOV.U32 R229, RZ, RZ, R53 ;  /* 0x000000ffffe57224 */ /* 0x000fe400078e0035 */
[----:B------:R-:W-:Y:S02]  /*1fc80*/  IMAD.MOV.U32 R52, RZ, RZ, R138 ;  /* 0x000000ffff347224 */ /* 0x000fe400078e008a */
[----:B------:R-:W-:Y:S01]  /*1fc90*/  IMAD.MOV.U32 R242, RZ, RZ, R47 ;  /* 0x000000fffff27224 */ /* 0x000fe200078e002f */
[----:B------:R4:W5:Y:S01]  /*1fca0*/  LDL.LU R138, [R1+0x17c] ;  /* 0x00017c00018a7983 */ /* 0x0009620000300800 */
[----:B------:R-:W-:Y:S01]  /*1fcb0*/  IMAD.MOV.U32 R53, RZ, RZ, R137 ;  /* 0x000000ffff357224 */ /* 0x000fe200078e0089 */
[----:B------:R2:W1:Y:S01]  /*1fcc0*/  I2F R11, R0 ;  /* 0x00000000000b7306 */ /* 0x0004620000201400 */
[----:B------:R-:W-:Y:S01]  /*1fcd0*/  IMAD.MOV.U32 R47, RZ, RZ, R42 ;  /* 0x000000ffff2f7224 */ /* 0x000fe200078e002a */
[----:B------:R4:W5:Y:S01]  /*1fce0*/  LDL.LU R137, [R1+0x178] ;  /* 0x0001780001897983 */ /* 0x0009620000300800 */
[----:B------:R-:W-:Y:S01]  /*1fcf0*/  IMAD.MOV.U32 R54, RZ, RZ, R136 ;  /* 0x000000ffff367224 */ /* 0x000fe200078e0088 */
[----:B------:R-:W-:Y:S01]  /*1fd00*/  FSEL R228, R7, -INF , !P5 ;  /* 0xff80000007e47808 */ /* 0x000fe20006800000 */
[----:B------:R-:W-:Y:S01]  /*1fd10*/  IMAD.MOV.U32 R236, RZ, RZ, R46 ;  /* 0x000000ffffec7224 */ /* 0x000fe200078e002e */
[----:B------:R4:W5:Y:S01]  /*1fd20*/  LDL.LU R136, [R1+0x174] ;  /* 0x0001740001887983 */ /* 0x0009620000300800 */
[----:B------:R-:W-:Y:S01]  /*1fd30*/  IMAD.MOV.U32 R42, RZ, RZ, R18 ;  /* 0x000000ffff2a7224 */ /* 0x000fe200078e0012 */
[----:B------:R-:W-:Y:S01]  /*1fd40*/  FSEL R234, R3, -INF , !P3 ;  /* 0xff80000003ea7808 */ /* 0x000fe20005800000 */
[----:B------:R-:W-:Y:S01]  /*1fd50*/  IMAD.MOV.U32 R55, RZ, RZ, R135 ;  /* 0x000000ffff377224 */ /* 0x000fe200078e0087 */
[C---:B------:R-:W-:Y:S01]  /*1fd60*/  ISETP.GE.AND P5, PT, R0.reuse, R8, PT ;  /* 0x000000080000720c */ /* 0x040fe20003fa6270 */
[----:B------:R-:W-:Y:S01]  /*1fd70*/  IMAD.MOV.U32 R46, RZ, RZ, R44 ;  /* 0x000000ffff2e7224 */ /* 0x000fe200078e002c */
[----:B------:R4:W5:Y:S01]  /*1fd80*/  LDL.LU R135, [R1+0x170] ;  /* 0x0001700001877983 */ /* 0x0009620000300800 */
[----:B------:R-:W-:Y:S01]  /*1fd90*/  ISETP.GE.AND P3, PT, R0, R6, PT ;  /* 0x000000060000720c */ /* 0x000fe20003f66270 */
[----:B------:R-:W-:Y:S01]  /*1fda0*/  IMAD.MOV.U32 R44, RZ, RZ, R134 ;  /* 0x000000ffff2c7224 */ /* 0x000fe200078e0086 */
[----:B------:R-:W-:Y:S01]  /*1fdb0*/  MOV R243, R133 ;  /* 0x0000008500f37202 */ /* 0x000fe20000000f00 */
[----:B------:R4:W5:Y:S01]  /*1fdc0*/  LDL.LU R134, [R1+0x16c] ;  /* 0x00016c0001867983 */ /* 0x0009620000300800 */
[----:B--2---:R-:W-:Y:S01]  /*1fdd0*/  LOP3.LUT R0, R36, 0xa8, R248, 0xfe, !PT ;  /* 0x000000a824007812 */ /* 0x004fe200078efef8 */
[----:B------:R-:W-:-:S02]  /*1fde0*/  IMAD.MOV.U32 R237, RZ, RZ, R132 ;  /* 0x000000ffffed7224 */ /* 0x000fc400078e0084 */
[----:B------:R4:W5:Y:S01]  /*1fdf0*/  LDL.LU R133, [R1+0x168] ;  /* 0x0001680001857983 */ /* 0x0009620000300800 */
[----:B------:R-:W-:Y:S01]  /*1fe00*/  IMAD.MOV.U32 R241, RZ, RZ, R42 ;  /* 0x000000fffff17224 */ /* 0x000fe200078e002a */
[C---:B------:R-:W-:Y:S01]  /*1fe10*/  HMMA.16816.F32.BF16 R72, R12.reuse, R20, R72 ;  /* 0x000000140c48723c */ /* 0x040fe20000041848 */
[----:B------:R-:W-:Y:S01]  /*1fe20*/  IMAD.MOV.U32 R42, RZ, RZ, R43 ;  /* 0x000000ffff2a7224 */ /* 0x000fe200078e002b */
[----:B------:R4:W5:Y:S01]  /*1fe30*/  LDL.LU R132, [R1+0x164] ;  /* 0x0001640001847983 */ /* 0x0009620000300800 */
[----:B------:R-:W-:Y:S01]  /*1fe40*/  MOV R43, R2 ;  /* 0x00000002002b7202 */ /* 0x000fe20000000f00 */
[C---:B------:R-:W-:Y:S01]  /*1fe50*/  FFMA.FTZ R4, R153.reuse, R10, R94 ;  /* 0x0000000a99047223 */ /* 0x040fe2000001005e */
[----:B------:R-:W2:Y:S01]  /*1fe60*/  I2F R7, R0 ;  /* 0x0000000000077306 */ /* 0x000ea20000201400 */
[----:B------:R4:W5:Y:S01]  /*1fe70*/  LDL.LU R18, [R1+0x160] ;  /* 0x0001600001127983 */ /* 0x0009620000300800 */
[----:B------:R-:W-:Y:S01]  /*1fe80*/  IMAD.MOV.U32 R238, RZ, RZ, R239 ;  /* 0x000000ffffee7224 */ /* 0x000fe200078e00ef */
[----:B------:R-:W-:Y:S02]  /*1fe90*/  HMMA.16816.F32.BF16 R68, R12, R22, R68 ;  /* 0x000000160c44723c */ /* 0x000fe40000041844 */
[----:B------:R4:W5:Y:S01]  /*1fea0*/  LDL.LU R2, [R1+0x15c] ;  /* 0x00015c0001027983 */ /* 0x0009620000300800 */
[----:B-1----:R-:W-:Y:S01]  /*1feb0*/  FFMA.FTZ R5, R153, R9, R84 ;  /* 0x0000000999057223 */ /* 0x002fe20000010054 */
[----:B------:R-:W-:-:S02]  /*1fec0*/  LOP3.LUT R3, R36, 0xb0, R248, 0xfe, !PT ;  /* 0x000000b024037812 */ /* 0x000fc400078efef8 */
[----:B------:R-:W1:Y:S01]  /*1fed0*/  LDSM.16.M88.4 R20, [R185+0x7000] ;  /* 0x00700000b914783b */ /* 0x000e620000000200 */
[----:B------:R-:W-:Y:S02]  /*1fee0*/  MOV R239, R229 ;  /* 0x000000e500ef7202 */ /* 0x000fe40000000f00 */
[----:B------:R-:W-:Y:S01]  /*1fef0*/  FSEL R229, R4, -INF , !P6 ;  /* 0xff80000004e57808 */ /* 0x000fe20007000000 */
[----:B------:R-:W-:Y:S01]  /*1ff00*/  FFMA.FTZ R4, R153, R9, R86 ;  /* 0x0000000999047223 */ /* 0x000fe20000010056 */
[----:B------:R-:W-:Y:S01]  /*1ff10*/  FSEL R235, R5, -INF , !P4 ;  /* 0xff80000005eb7808 */ /* 0x000fe20006000000 */
[----:B------:R3:W1:Y:S01]  /*1ff20*/  I2F R9, R3 ;  /* 0x0000000300097306 */ /* 0x0006620000201400 */
[----:B------:R-:W-:Y:S01]  /*1ff30*/  FFMA.FTZ R5, R153, R11, R80 ;  /* 0x0000000b99057223 */ /* 0x000fe20000010050 */
[----:B------:R-:W-:Y:S01]  /*1ff40*/  HMMA.16816.F32.BF16 R64, R12, R24, R64 ;  /* 0x000000180c40723c */ /* 0x000fe20000041840 */
[----:B------:R-:W-:Y:S01]  /*1ff50*/  IMAD.MOV.U32 R240, RZ, RZ, R237 ;  /* 0x000000fffff07224 */ /* 0x000fe200078e00ed */
[----:B------:R-:W-:-:S02]  /*1ff60*/  FSEL R232, R4, -INF , !P1 ;  /* 0xff80000004e87808 */ /* 0x000fc40004800000 */
[----:B------:R-:W-:-:S04]  /*1ff70*/  FSEL R237, R5, -INF , !P5 ;  /* 0xff80000005ed7808 */ /* 0x000fc80006800000 */
[----:B------:R-:W-:Y:S01]  /*1ff80*/  HMMA.16816.F32.BF16 R52, R12, R26, R52 ;  /* 0x0000001a0c34723c */ /* 0x000fe20000041834 */
[----:B------:R-:W4:Y:S01]  /*1ff90*/  LDSM.16.M88.4 R24, [R185+0x7800] ;  /* 0x00780000b918783b */ /* 0x000f220000000200 */
[C---:B------:R-:W-:Y:S01]  /*1ffa0*/  ISETP.GE.AND P6, PT, R0.reuse, R8, PT ;  /* 0x000000080000720c */ /* 0x040fe20003fc6270 */
[----:B--2---:R-:W-:Y:S01]  /*1ffb0*/  FFMA.FTZ R5, R153, R7, R60 ;  /* 0x0000000799057223 */ /* 0x004fe2000001003c */
[----:B------:R-:W-:Y:S01]  /*1ffc0*/  ISETP.GE.AND P4, PT, R0, R6, PT ;  /* 0x000000060000720c */ /* 0x000fe20003f86270 */
[----:B------:R-:W-:Y:S01]  /*1ffd0*/  IMAD.MOV.U32 R244, RZ, RZ, R242 ;  /* 0x000000fffff47224 */ /* 0x000fe200078e00f2 */
[C---:B------:R-:W-:Y:S01]  /*1ffe0*/  ISETP.GE.AND P1, PT, R3.reuse, R8, PT ;  /* 0x000000080300720c */ /* 0x040fe20003f26270 */
[----:B------:R-:W-:Y:S01]  /*1fff0*/  IMAD.MOV.U32 R245, RZ, RZ, R17 ;  /* 0x000000fffff57224 */ /* 0x000fe200078e0011 */
[----:B------:R-:W-:Y:S01]  /*20000*/  ISETP.GE.AND P5, PT, R3, R6, PT ;  /* 0x000000060300720c */ /* 0x000fe20003fa6270 */
[----:B---3--:R-:W-:Y:S01]  /*20010*/  FFMA.FTZ R3, R153, R11, R82 ;  /* 0x0000000b99037223 */ /* 0x008fe20000010052 */
[----:B------:R-:W-:-:S02]  /*20020*/  LOP3.LUT R0, R36, 0xb8, R248, 0xfe, !PT ;  /* 0x000000b824007812 */ /* 0x000fc400078efef8 */
[----:B------:R-:W-:Y:S01]  /*20030*/  LOP3.LUT R4, R36, 0xc0, R248, 0xfe, !PT ;  /* 0x000000c024047812 */ /* 0x000fe200078efef8 */
[----:B------:R-:W-:Y:S01]  /*20040*/  IMAD.MOV.U32 R242, RZ, RZ, R238 ;  /* 0x000000fffff27224 */ /* 0x000fe200078e00ee */
[----:B------:R1:W2:Y:S01]  /*20050*/  I2F R10, R0 ;  /* 0x00000000000a7306 */ /* 0x0002a20000201400 */
[----:B------:R-:W-:Y:S01]  /*20060*/  MOV R238, R239 ;  /* 0x000000ef00ee7202 */ /* 0x000fe20000000f00 */
[----:B------:R-:W-:Y:S01]  /*20070*/  HMMA.16816.F32.BF16 R48, R12, R28, R48 ;  /* 0x0000001c0c30723c */ /* 0x000fe20000041830 */
[----:B------:R-:W-:Y:S01]  /*20080*/  FSEL R233, R3, -INF , !P3 ;  /* 0xff80000003e97808 */ /* 0x000fe20005800000 */
[----:B------:R-:W-:Y:S01]  /*20090*/  IMAD.MOV.U32 R247, RZ, RZ, R241 ;  /* 0x000000fffff77224 */ /* 0x000fe200078e00f1 */
[----:B------:R-:W-:Y:S01]  /*200a0*/  FSEL R239, R5, -INF , !P6 ;  /* 0xff80000005ef7808 */ /* 0x000fe20007000000 */
[----:B------:R-:W-:Y:S01]  /*200b0*/  IMAD.MOV.U32 R246, RZ, RZ, R240 ;  /* 0x000000fffff67224 */ /* 0x000fe200078e00f0 */
[----:B------:R-:W-:-:S04]  /*200c0*/  DEPBAR.LE SB0, 0x0 ;  /* 0x000080000000791a */ /* 0x000fc80000000000 */
[----:B------:R-:W3:Y:S01]  /*200d0*/  I2F R17, R4 ;  /* 0x0000000400117306 */ /* 0x000ee20000201400 */
[C---:B------:R-:W-:Y:S02]  /*200e0*/  ISETP.GE.AND P3, PT, R0.reuse, R8, PT ;  /* 0x000000080000720c */ /* 0x040fe40003f66270 */
[----:B------:R-:W-:Y:S02]  /*200f0*/  ISETP.GE.AND P6, PT, R0, R6, PT ;  /* 0x000000060000720c */ /* 0x000fe40003fc6270 */
[----:B------:R-:W-:Y:S01]  /*20100*/  LOP3.LUT R3, R36, 0xc8, R248, 0xfe, !PT ;  /* 0x000000c824037812 */ /* 0x000fe200078efef8 */
[----:B-1----:R-:W-:-:S03]  /*20110*/  FFMA.FTZ R0, R153, R9, R72 ;  /* 0x0000000999007223 */ /* 0x002fc60000010048 */
[----:B------:R-:W1:Y:S02]  /*20120*/  I2F R16, R3 ;  /* 0x0000000300107306 */ /* 0x000e640000201400 */
[----:B------:R-:W-:Y:S01]  /*20130*/  FSEL R241, R0, -INF , !P1 ;  /* 0xff80000000f17808 */ /* 0x000fe20004800000 */
[C---:B------:R-:W-:Y:S01]  /*20140*/  FFMA.FTZ R7, R153.reuse, R7, R62 ;  /* 0x0000000799077223 */ /* 0x040fe2000001003e */
[----:B------:R-:W-:Y:S01]  /*20150*/  LOP3.LUT R0, R36, 0xd0, R248, 0xfe, !PT ;  /* 0x000000d024007812 */ /* 0x000fe200078efef8 */
[----:B------:R-:W-:Y:S01]  /*20160*/  FFMA.FTZ R5, R153, R9, R74 ;  /* 0x0000000999057223 */ /* 0x000fe2000001004a */
[----:B------:R-:W-:Y:S01]  /*20170*/  HMMA.16816.F32.BF16 R56, R12, R30, R56 ;  /* 0x0000001e0c38723c */ /* 0x000fe20000041838 */
[----:B------:R-:W-:Y:S01]  /*20180*/  IMAD.MOV.U32 R240, RZ, RZ, R236 ;  /* 0x000000fffff07224 */ /* 0x000fe200078e00ec */
[----:B------:R-:W1:Y:S01]  /*20190*/  I2F R11, R0 ;  /* 0x00000000000b7306 */ /* 0x000e620000201400 */
[----:B------:R-:W-:Y:S01]  /*201a0*/  IMAD.MOV.U32 R35, RZ, RZ, R238 ;  /* 0x000000ffff237224 */ /* 0x000fe200078e00ee */
[----:B------:R-:W-:Y:S01]  /*201b0*/  FSEL R236, R7, -INF , !P4 ;  /* 0xff80000007ec7808 */ /* 0x000fe20006000000 */
[----:B--2---:R-:W-:Y:S01]  /*201c0*/  FFMA.FTZ R7, R153, R10, R70 ;  /* 0x0000000a99077223 */ /* 0x004fe20000010046 */
[----:B------:R-:W-:Y:S01]  /*201d0*/  FSEL R238, R5, -INF , !P5 ;  /* 0xff80000005ee7808 */ /* 0x000fe20006800000 */
[----:B---3--:R-:W-:Y:S01]  /*201e0*/  FFMA.FTZ R5, R153, R17, R64 ;  /* 0x0000001199057223 */ /* 0x008fe20000010040 */
[----:B------:R-:W-:-:S02]  /*201f0*/  ISETP.GE.AND P4, PT, R4, R8, PT ;  /* 0x000000080400720c */ /* 0x000fc40003f86270 */
[----:B------:R-:W-:Y:S02]  /*20200*/  ISETP.GE.AND P1, PT, R4, R6, PT ;  /* 0x000000060400720c */ /* 0x000fe40003f26270 */
[C---:B------:R-:W-:Y:S01]  /*20210*/  LOP3.LUT R4, R36.reuse, 0xd8, R248, 0xfe, !PT ;  /* 0x000000d824047812 */ /* 0x040fe200078efef8 */
[----:B------:R-:W-:Y:S01]  /*20220*/  IMAD.MOV.U32 R32, RZ, RZ, R245 ;  /* 0x000000ffff207224 */ /* 0x000fe200078e00f5 */
[----:B------:R-:W-:Y:S01]  /*20230*/  FSEL R245, R5, -INF , !P4 ;  /* 0xff80000005f57808 */ /* 0x000fe20006000000 */
[----:B------:R-:W-:Y:S01]  /*20240*/  IMAD.MOV.U32 R33, RZ, RZ, R240 ;  /* 0x000000ffff217224 */ /* 0x000fe200078e00f0 */
[----:B------:R-:W-:Y:S01]  /*20250*/  FSEL R240, R7, -INF , !P6 ;  /* 0xff80000007f07808 */ /* 0x000fe20007000000 */
[C---:B------:R-:W-:Y:S02]  /*20260*/  FFMA.FTZ R9, R153.reuse, R10, R68 ;  /* 0x0000000a99097223 */ /* 0x040fe40000010044 */
[----:B------:R2:W3:Y:S01]  /*20270*/  I2F R10, R4 ;  /* 0x00000004000a7306 */ /* 0x0004e20000201400 */
[----:B------:R-:W-:Y:S01]  /*20280*/  FFMA.FTZ R5, R153, R17, R66 ;  /* 0x0000001199057223 */ /* 0x000fe20000010042 */
[----:B------:R-:W-:Y:S01]  /*20290*/  ISETP.GE.AND P5, PT, R3, R8, PT ;  /* 0x000000080300720c */ /* 0x000fe20003fa6270 */
[----:B-1----:R-:W-:Y:S01]  /*202a0*/  FFMA.FTZ R7, R153, R16, R52 ;  /* 0x0000001099077223 */ /* 0x002fe20000010034 */
[----:B------:R-:W-:Y:S01]  /*202b0*/  HMMA.16816.F32.BF16 R40, R12, R20, R40 ;  /* 0x000000140c28723c */ /* 0x000fe20000041828 */
[----:B------:R-:W-:Y:S01]  /*202c0*/  IMAD.MOV.U32 R34, RZ, RZ, R242 ;  /* 0x000000ffff227224 */ /* 0x000fe200078e00f2 */
[----:B------:R-:W-:Y:S01]  /*202d0*/  FSEL R242, R9, -INF , !P3 ;  /* 0xff80000009f27808 */ /* 0x000fe20005800000 */
[----:B------:R-:W-:Y:S01]  /*202e0*/  IMAD.MOV.U32 R28, RZ, RZ, R246 ;  /* 0x000000ffff1c7224 */ /* 0x000fe200078e00f6 */
[----:B------:R-:W-:Y:S01]  /*202f0*/  ISETP.GE.AND P3, PT, R3, R6, PT ;  /* 0x000000060300720c */ /* 0x000fe20003f66270 */
[----:B------:R-:W-:Y:S01]  /*20300*/  IMAD.MOV.U32 R30, RZ, RZ, R243 ;  /* 0x000000ffff1e7224 */ /* 0x000fe200078e00f3 */
[----:B------:R-:W-:-:S02]  /*20310*/  LOP3.LUT R3, R36, 0xe0, R248, 0xfe, !PT ;  /* 0x000000e024037812 */ /* 0x000fc400078efef8 */
[C---:B------:R-:W-:Y:S01]  /*20320*/  HMMA.16816.F32.BF16 R44, R12.reuse, R22, R44 ;  /* 0x000000160c2c723c */ /* 0x040fe2000004182c */
[----:B------:R-:W-:Y:S02]  /*20330*/  FSEL R243, R5, -INF , !P1 ;  /* 0xff80000005f37808 */ /* 0x000fe40004800000 */
[----:B------:R-:W-:Y:S01]  /*20340*/  FSEL R246, R7, -INF , !P5 ;  /* 0xff80000007f67808 */ /* 0x000fe20006800000 */
[----:B------:R-:W-:Y:S01]  /*20350*/  IMAD.MOV.U32 R29, RZ, RZ, R247 ;  /* 0x000000ffff1d7224 */ /* 0x000fe200078e00f7 */
[C---:B------:R-:W-:Y:S01]  /*20360*/  ISETP.GE.AND P1, PT, R4.reuse, R8, PT ;  /* 0x000000080400720c */ /* 0x040fe20003f26270 */
[----:B------:R-:W-:Y:S01]  /*20370*/  IMAD.MOV.U32 R31, RZ, RZ, R19 ;  /* 0x000000ffff1f7224 */ /* 0x000fe200078e0013 */
[----:B------:R-:W-:Y:S01]  /*20380*/  ISETP.GE.AND P5, PT, R4, R6, PT ;  /* 0x000000060400720c */ /* 0x000fe20003fa6270 */
[C---:B------:R-:W-:Y:S01]  /*20390*/  FFMA.FTZ R9, R153.reuse, R16, R54 ;  /* 0x0000001099097223 */ /* 0x040fe20000010036 */
[C---:B------:R-:W-:Y:S01]  /*203a0*/  ISETP.GE.AND P6, PT, R0.reuse, R8, PT ;  /* 0x000000080000720c */ /* 0x040fe20003fc6270 */
[----:B--2---:R-:W-:Y:S01]  /*203b0*/  FFMA.FTZ R4, R153, R11, R48 ;  /* 0x0000000b99047223 */ /* 0x004fe20000010030 */
[----:B------:R-:W-:Y:S01]  /*203c0*/  ISETP.GE.AND P4, PT, R0, R6, PT ;  /* 0x000000060000720c */ /* 0x000fe20003f86270 */
[----:B------:R1:W2:Y:S01]  /*203d0*/  I2F R21, R3 ;  /* 0x0000000300157306 */ /* 0x0002a20000201400 */
[----:B------:R-:W-:Y:S01]  /*203e0*/  LOP3.LUT R0, R36, 0xe8, R248, 0xfe, !PT ;  /* 0x000000e824007812 */ /* 0x000fe200078efef8 */
[----:B----4-:R-:W-:Y:S01]  /*203f0*/  HMMA.16816.F32.BF16 R32, R12, R24, R32 ;  /* 0x000000180c20723c */ /* 0x010fe20000041820 */
[----:B------:R-:W-:-:S02]  /*20400*/  MOV R251, R244 ;  /* 0x000000f400fb7202 */ /* 0x000fc40000000f00 */
[----:B------:R-:W-:Y:S02]  /*20410*/  FSEL R244, R9, -INF , !P3 ;  /* 0xff80000009f47808 */ /* 0x000fe40005800000 */
[----:B------:R-:W-:Y:S01]  /*20420*/  FSEL R249, R4, -INF , !P6 ;  /* 0xff80000004f97808 */ /* 0x000fe20007000000 */
[----:B------:R4:W2:Y:S01]  /*20430*/  I2F R20, R0 ;  /* 0x0000000000147306 */ /* 0x0008a20000201400 */
[C---:B------:R-:W-:Y:S01]  /*20440*/  ISETP.GE.AND P3, PT, R3.reuse, R8, PT ;  /* 0x000000080300720c */ /* 0x040fe20003f66270 */
[----:B------:R-:W-:Y:S01]  /*20450*/  HMMA.16816.F32.BF16 R28, R12, R26, R28 ;  /* 0x0000001a0c1c723c */ /* 0x000fe2000004181c */
[----:B------:R-:W-:Y:S01]  /*20460*/  ISETP.GE.AND P6, PT, R3, R6, PT ;  /* 0x000000060300720c */ /* 0x000fe20003fc6270 */
[C---:B------:R-:W-:Y:S01]  /*20470*/  FFMA.FTZ R5, R153.reuse, R11, R50 ;  /* 0x0000000b99057223 */ /* 0x040fe20000010032 */
[----:B------:R-:W-:Y:S01]  /*20480*/  MOV R25, R219 ;  /* 0x000000db00197202 */ /* 0x000fe20000000f00 */
[----:B---3--:R-:W-:Y:S01]  /*20490*/  FFMA.FTZ R7, R153, R10, R56 ;  /* 0x0000000a99077223 */ /* 0x008fe20000010038 */
[----:B-1----:R-:W-:Y:S01]  /*204a0*/  LOP3.LUT R3, R36, 0xf0, R248, 0xfe, !PT ;  /* 0x000000f024037812 */ /* 0x002fe200078efef8 */
[----:B------:R-:W-:-:S02]  /*204b0*/  IMAD.MOV.U32 R24, RZ, RZ, R251 ;  /* 0x000000ffff187224 */ /* 0x000fc400078e00fb */
[----:B------:R-:W-:Y:S02]  /*204c0*/  IMAD.MOV.U32 R26, RZ, RZ, R38 ;  /* 0x000000ffff1a7224 */ /* 0x000fe400078e0026 */
[----:B------:R-:W-:Y:S01]  /*204d0*/  IMAD.MOV.U32 R27, RZ, RZ, R39 ;  /* 0x000000ffff1b7224 */ /* 0x000fe200078e0027 */
[----:B------:R1:W3:Y:S01]  /*204e0*/  I2F R19, R3 ;  /* 0x0000000300137306 */ /* 0x0002e20000201400 */
[----:B------:R-:W-:Y:S02]  /*204f0*/  LOP3.LUT R4, R36, 0xf8, R248, 0xfe, !PT ;  /* 0x000000f824047812 */ /* 0x000fe400078efef8 */
[----:B------:R-:W-:Y:S02]  /*20500*/  FSEL R247, R5, -INF , !P4 ;  /* 0xff80000005f77808 */ /* 0x000fe40006000000 */
[----:B------:R-:W-:Y:S01]  /*20510*/  FSEL R250, R7, -INF , !P1 ;  /* 0xff80000007fa7808 */ /* 0x000fe20004800000 */
[----:B------:R-:W-:Y:S01]  /*20520*/  FFMA.FTZ R7, R153, R10, R58 ;  /* 0x0000000a99077223 */ /* 0x000fe2000001003a */
[C---:B------:R-:W-:Y:S01]  /*20530*/  ISETP.GE.AND P4, PT, R0.reuse, R8, PT ;  /* 0x000000080000720c */ /* 0x040fe20003f86270 */
[----:B------:R-:W-:Y:S01]  /*20540*/  HMMA.16816.F32.BF16 R24, R12, R216, R24 ;  /* 0x000000d80c18723c */ /* 0x000fe20000041818 */
[----:B------:R-:W-:Y:S01]  /*20550*/  BAR.SYNC.DEFER_BLOCKING 0x0 ;  /* 0x0000000000007b1d */ /* 0x000fe20000010000 */
[----:B------:R-:W-:-:S02]  /*20560*/  ISETP.GE.AND P1, PT, R0, R6, PT ;  /* 0x000000060000720c */ /* 0x000fc40003f26270 */
[----:B----4-:R-:W-:Y:S01]  /*20570*/  LOP3.LUT R0, R36, R248, RZ, 0xfc, !PT ;  /* 0x000000f824007212 */ /* 0x010fe200078efcff */
[-C--:B--2---:R-:W-:Y:S02]  /*20580*/  FFMA.FTZ R9, R153, R21.reuse, R40 ;  /* 0x0000001599097223 */ /* 0x084fe40000010028 */
[----:B------:R2:W4:Y:S01]  /*20590*/  I2F R17, R4 ;  /* 0x0000000400117306 */ /* 0x0005220000201400 */
[----:B------:R-:W-:Y:S02]  /*205a0*/  IADD3 R5, R0, 0x1, RZ ;  /* 0x0000000100057810 */ /* 0x000fe40007ffe0ff */
[----:B------:R-:W-:Y:S01]  /*205b0*/  FSEL R248, R7, -INF , !P5 ;  /* 0xff80000007f87808 */ /* 0x000fe20006800000 */
[----:B------:R-:W-:Y:S01]  /*205c0*/  FFMA.FTZ R7, R153, R20, R44 ;  /* 0x0000001499077223 */ /* 0x000fe2000001002c */
[----:B------:R-:W-:Y:S01]  /*205d0*/  FSEL R251, R9, -INF , !P3 ;  /* 0xff80000009fb7808 */ /* 0x000fe20005800000 */
[----:B------:R-:W-:Y:S01]  /*205e0*/  FFMA.FTZ R10, R153, R21, R42 ;  /* 0x00000015990a7223 */ /* 0x000fe2000001002a */
[C---:B------:R-:W-:Y:S01]  /*205f0*/  ISETP.GE.AND P5, PT, R3.reuse, R8, PT ;  /* 0x000000080300720c */ /* 0x040fe20003fa6270 */
[----:B------:R4:W4:Y:S01]  /*20600*/  I2F R16, R5 ;  /* 0x0000000500107306 */ /* 0x0009220000201400 */
[----:B------:R-:W-:-:S02]  /*20610*/  ISETP.GE.AND P3, PT, R3, R6, PT ;  /* 0x000000060300720c */ /* 0x000fc40003f66270 */
[----:B-1----:R-:W-:Y:S02]  /*20620*/  IADD3 R3, R0, 0x9, RZ ;  /* 0x0000000900037810 */ /* 0x002fe40007ffe0ff */
[----:B------:R-:W-:Y:S01]  /*20630*/  FSEL R70, R7, -INF , !P4 ;  /* 0xff80000007467808 */ /* 0x000fe20006000000 */
[C---:B---3--:R-:W-:Y:S01]  /*20640*/  FFMA.FTZ R7, R153.reuse, R19, R32 ;  /* 0x0000001399077223 */ /* 0x048fe20000010020 */
[----:B------:R-:W-:Y:S01]  /*20650*/  FSEL R216, R10, -INF , !P6 ;  /* 0xff8000000ad87808 */ /* 0x000fe20007000000 */
[----:B------:R1:W3:Y:S01]  /*20660*/  I2F R11, R3 ;  /* 0x00000003000b7306 */ /* 0x0002e20000201400 */
[----:B------:R-:W-:Y:S01]  /*20670*/  FFMA.FTZ R9, R153, R20, R46 ;  /* 0x0000001499097223 */ /* 0x000fe2000001002e */
[C---:B------:R-:W-:Y:S02]  /*20680*/  ISETP.GE.AND P6, PT, R4.reuse, R8, PT ;  /* 0x000000080400720c */ /* 0x040fe40003fc6270 */
[----:B------:R-:W-:Y:S02]  /*20690*/  ISETP.GE.AND P4, PT, R4, R6, PT ;  /* 0x000000060400720c */ /* 0x000fe40003f86270 */
[----:B--2---:R-:W-:-:S02]  /*206a0*/  IADD3 R4, R0, 0x11, RZ ;  /* 0x0000001100047810 */ /* 0x004fc40007ffe0ff */
[----:B------:R-:W-:Y:S01]  /*206b0*/  FSEL R76, R7, -INF , !P5 ;  /* 0xff800000074c7808 */ /* 0x000fe20006800000 */
[----:B----4-:R-:W-:Y:S01]  /*206c0*/  FFMA.FTZ R7, R153, R17, R28 ;  /* 0x0000001199077223 */ /* 0x010fe2000001001c */
[----:B------:R-:W-:Y:S01]  /*206d0*/  FSEL R217, R9, -INF , !P1 ;  /* 0xff80000009d97808 */ /* 0x000fe20004800000 */
[----:B------:R2:W4:Y:S01]  /*206e0*/  I2F R12, R4 ;  /* 0x00000004000c7306 */ /* 0x0005220000201400 */
[----:B------:R-:W-:Y:S01]  /*206f0*/  FFMA.FTZ R10, R153, R19, R34 ;  /* 0x00000013990a7223 */ /* 0x000fe20000010022 */
[C---:B------:R-:W-:Y:S02]  /*20700*/  ISETP.GE.AND P1, PT, R5.reuse, R8, PT ;  /* 0x000000080500720c */ /* 0x040fe40003f26270 */
[----:B------:R-:W-:Y:S02]  /*20710*/  ISETP.GE.AND P5, PT, R5, R6, PT ;  /* 0x000000060500720c */ /* 0x000fe40003fa6270 */
[----:B------:R-:W-:Y:S02]  /*20720*/  IADD3 R5, R0, 0x19, RZ ;  /* 0x0000001900057810 */ /* 0x000fe40007ffe0ff */
[----:B------:R-:W-:Y:S01]  /*20730*/  FSEL R56, R7, -INF , !P6 ;  /* 0xff80000007387808 */ /* 0x000fe20007000000 */
[C---:B------:R-:W-:Y:S01]  /*20740*/  FFMA.FTZ R7, R153.reuse, R16, R25 ;  /* 0x0000001099077223 */ /* 0x040fe20000010019 */
[----:B------:R-:W-:Y:S01]  /*20750*/  FSEL R68, R10, -INF , !P3 ;  /* 0xff8000000a447808 */ /* 0x000fe20005800000 */
[----:B------:R2:W2:Y:S01]  /*20760*/  I2F R14, R5 ;  /* 0x00000005000e7306 */ /* 0x0004a20000201400 */
[----:B------:R-:W-:Y:S01]  /*20770*/  FFMA.FTZ R9, R153, R17, R30 ;  /* 0x0000001199097223 */ /* 0x000fe2000001001e */
[----:B------:R-:W-:-:S02]  /*20780*/  ISETP.GE.AND P3, PT, R3, R8, PT ;  /* 0x000000080300720c */ /* 0x000fc40003f66270 */
[----:B------:R-:W-:Y:S02]  /*20790*/  ISETP.GE.AND P6, PT, R3, R6, PT ;  /* 0x000000060300720c */ /* 0x000fe40003fc6270 */
[----:B-1----:R-:W-:Y:S02]  /*207a0*/  IADD3 R3, R0, 0x21, RZ ;  /* 0x0000002100037810 */ /* 0x002fe40007ffe0ff */
[----:B------:R-:W-:Y:S01]  /*207b0*/  FSEL R44, R7, -INF , !P1 ;  /* 0xff800000072c7808 */ /* 0x000fe20004800000 */
[----:B---3--:R-:W-:Y:S01]  /*207c0*/  FFMA.FTZ R7, R153, R11, R177 ;  /* 0x0000000b99077223 */ /* 0x008fe200000100b1 */
[----:B------:R-:W-:Y:S01]  /*207d0*/  FSEL R58, R9, -INF , !P4 ;  /* 0xff800000093a7808 */ /* 0x000fe20006000000 */
[----:B------:R1:W3:Y:S01]  /*207e0*/  I2F R13, R3 ;  /* 0x00000003000d7306 */ /* 0x0002e20000201400 */
[----:B------:R-:W-:Y:S01]  /*207f0*/  FFMA.FTZ R10, R153, R16, R27 ;  /* 0x00000010990a7223 */ /* 0x000fe2000001001b */
[C---:B------:R-:W-:Y:S02]  /*20800*/  ISETP.GE.AND P4, PT, R4.reuse, R8, PT ;  /* 0x000000080400720c */ /* 0x040fe40003f86270 */
[----:B------:R-:W-:-:S02]  /*20810*/  ISETP.GE.AND P1, PT, R4, R6, PT ;  /* 0x000000060400720c */ /* 0x000fc40003f26270 */
[----:B--2---:R-:W-:Y:S02]  /*20820*/  IADD3 R4, R0, 0x29, RZ ;  /* 0x0000002900047810 */ /* 0x004fe40007ffe0ff */
[----:B------:R-:W-:Y:S01]  /*20830*/  FSEL R46, R7, -INF , !P3 ;  /* 0xff800000072e7808 */ /* 0x000fe20005800000 */
[C---:B----4-:R-:W-:Y:S01]  /*20840*/  FFMA.FTZ R7, R153.reuse, R12, R125 ;  /* 0x0000000c99077223 */ /* 0x050fe2000001007d */
[----:B------:R-:W-:Y:S01]  /*20850*/  FSEL R42, R10, -INF , !P5 ;  /* 0xff8000000a2a7808 */ /* 0x000fe20006800000 */
[----:B------:R-:W-:Y:S01]  /*20860*/  FFMA.FTZ R9, R153, R11, R179 ;  /* 0x0000000b99097223 */ /* 0x000fe200000100b3 */
[C---:B------:R-:W-:Y:S01]  /*20870*/  ISETP.GE.AND P5, PT, R5.reuse, R8, PT ;  /* 0x000000080500720c */ /* 0x040fe20003fa6270 */
[----:B------:R2:W4:Y:S01]  /*20880*/  I2F R11, R4 ;  /* 0x00000004000b7306 */ /* 0x0005220000201400 */
[----:B------:R-:W-:Y:S02]  /*20890*/  ISETP.GE.AND P3, PT, R5, R6, PT ;  /* 0x000000060500720c */ /* 0x000fe40003f66270 */
[----:B------:R-:W-:-:S02]  /*208a0*/  IADD3 R5, R0, 0x31, RZ ;  /* 0x0000003100057810 */ /* 0x000fc40007ffe0ff */
[----:B------:R-:W-:Y:S01]  /*208b0*/  FSEL R52, R7, -INF , !P4 ;  /* 0xff80000007347808 */ /* 0x000fe20006000000 */
[----:B------:R-:W-:Y:S01]  /*208c0*/  FFMA.FTZ R7, R153, R14, R129 ;  /* 0x0000000e99077223 */ /* 0x000fe20000010081 */
[----:B------:R-:W-:Y:S01]  /*208d0*/  FSEL R40, R9, -INF , !P6 ;  /* 0xff80000009287808 */ /* 0x000fe20007000000 */
[----:B------:R-:W-:Y:S01]  /*208e0*/  FFMA.FTZ R10, R153, R12, R127 ;  /* 0x0000000c990a7223 */ /* 0x000fe2000001007f */
[C---:B------:R-:W-:Y:S01]  /*208f0*/  ISETP.GE.AND P6, PT, R3.reuse, R8, PT ;  /* 0x000000080300720c */ /* 0x040fe20003fc6270 */
[----:B------:R4:W4:Y:S01]  /*20900*/  I2F R12, R5 ;  /* 0x00000005000c7306 */ /* 0x0009220000201400 */
[----:B------:R-:W-:Y:S02]  /*20910*/  ISETP.GE.AND P4, PT, R3, R6, PT ;  /* 0x000000060300720c */ /* 0x000fe40003f86270 */
[----:B-1----:R-:W-:Y:S02]  /*20920*/  IADD3 R3, R0, 0x39, RZ ;  /* 0x0000003900037810 */ /* 0x002fe40007ffe0ff */
[----:B------:R-:W-:Y:S01]  /*20930*/  FSEL R54, R7, -INF , !P5 ;  /* 0xff80000007367808 */ /* 0x000fe20006800000 */
[C---:B---3--:R-:W-:Y:S01]  /*20940*/  FFMA.FTZ R7, R153.reuse, R13, R121 ;  /* 0x0000000d99077223 */ /* 0x048fe20000010079 */
[----:B------:R-:W-:Y:S01]  /*20950*/  FSEL R48, R10, -INF , !P1 ;  /* 0xff8000000a307808 */ /* 0x000fe20004800000 */
[----:B------:R-:W-:Y:S01]  /*20960*/  FFMA.FTZ R9, R153, R14, R131 ;  /* 0x0000000e99097223 */ /* 0x000fe20000010083 */
[C---:B------:R-:W-:Y:S01]  /*20970*/  ISETP.GE.AND P1, PT, R4.reuse, R8, PT ;  /* 0x000000080400720c */ /* 0x040fe20003f26270 */
[----:B------:R1:W3:Y:S01]  /*20980*/  I2F R14, R3 ;  /* 0x00000003000e7306 */ /* 0x0002e20000201400 */
[----:B------:R-:W-:-:S02]  /*20990*/  ISETP.GE.AND P5, PT, R4, R6, PT ;  /* 0x000000060400720c */ /* 0x000fc40003fa6270 */
[C---:B--2---:R-:W-:Y:S02]  /*209a0*/  IADD3 R4, R0.reuse, 0x41, RZ ;  /* 0x0000004100047810 */ /* 0x044fe40007ffe0ff */
[----:B------:R-:W-:Y:S01]  /*209b0*/  FSEL R62, R7, -INF , !P6 ;  /* 0xff800000073e7808 */ /* 0x000fe20007000000 */
[----:B----4-:R-:W-:Y:S01]  /*209c0*/  FFMA.FTZ R7, R153, R11, R205 ;  /* 0x0000000b99077223 */ /* 0x010fe200000100cd */
[----:B------:R-:W-:Y:S01]  /*209d0*/  FSEL R50, R9, -INF , !P3 ;  /* 0xff80000009327808 */ /* 0x000fe20005800000 */
[----:B------:R-:W-:Y:S01]  /*209e0*/  FFMA.FTZ R10, R153, R13, R123 ;  /* 0x0000000d990a7223 */ /* 0x000fe2000001007b */
[C---:B------:R-:W-:Y:S01]  /*209f0*/  ISETP.GE.AND P3, PT, R5.reuse, R8, PT ;  /* 0x000000080500720c */ /* 0x040fe20003f66270 */
[----:B------:R2:W4:Y:S01]  /*20a00*/  I2F R13, R4 ;  /* 0x00000004000d7306 */ /* 0x0005220000201400 */
[----:B------:R-:W-:Y:S02]  /*20a10*/  ISETP.GE.AND P6, PT, R5, R6, PT ;  /* 0x000000060500720c */ /* 0x000fe40003fc6270 */
[----:B------:R-:W-:-:S02]  /*20a20*/  IADD3 R5, R0, 0x49, RZ ;  /* 0x0000004900057810 */ /* 0x000fc40007ffe0ff */
[----:B------:R-:W-:Y:S01]  /*20a30*/  FSEL R64, R7, -INF , !P1 ;  /* 0xff80000007407808 */ /* 0x000fe20004800000 */
[C---:B------:R-:W-:Y:S01]  /*20a40*/  FFMA.FTZ R7, R153.reuse, R12, R209 ;  /* 0x0000000c99077223 */ /* 0x040fe200000100d1 */
[----:B------:R-:W-:Y:S01]  /*20a50*/  FSEL R60, R10, -INF , !P4 ;  /* 0xff8000000a3c7808 */ /* 0x000fe20006000000 */
[----:B------:R-:W-:Y:S01]  /*20a60*/  FFMA.FTZ R9, R153, R11, R207 ;  /* 0x0000000b99097223 */ /* 0x000fe200000100cf */
[C---:B------:R-:W-:Y:S01]  /*20a70*/  ISETP.GE.AND P4, PT, R3.reuse, R8, PT ;  /* 0x000000080300720c */ /* 0x040fe20003f86270 */
[----:B------:R4:W4:Y:S01]  /*20a80*/  I2F R11, R5 ;  /* 0x00000005000b7306 */ /* 0x0009220000201400 */
[----:B------:R-:W-:Y:S02]  /*20a90*/  ISETP.GE.AND P1, PT, R3, R6, PT ;  /* 0x000000060300720c */ /* 0x000fe40003f26270 */
[----:B-1----:R-:W-:Y:S02]  /*20aa0*/  IADD3 R3, R0, 0x51, RZ ;  /* 0x0000005100037810 */ /* 0x002fe40007ffe0ff */
[----:B------:R-:W-:Y:S01]  /*20ab0*/  FSEL R74, R7, -INF , !P3 ;  /* 0xff800000074a7808 */ /* 0x000fe20005800000 */
[----:B---3--:R-:W-:Y:S01]  /*20ac0*/  FFMA.FTZ R7, R153, R14, R201 ;  /* 0x0000000e99077223 */ /* 0x008fe200000100c9 */
[----:B------:R-:W-:Y:S01]  /*20ad0*/  FSEL R66, R9, -INF , !P5 ;  /* 0xff80000009427808 */ /* 0x000fe20006800000 */
[----:B------:R-:W-:Y:S01]  /*20ae0*/  FFMA.FTZ R10, R153, R12, R211 ;  /* 0x0000000c990a7223 */ /* 0x000fe200000100d3 */
[C---:B------:R-:W-:Y:S01]  /*20af0*/  ISETP.GE.AND P5, PT, R4.reuse, R8, PT ;  /* 0x000000080400720c */ /* 0x040fe20003fa6270 */
[----:B------:R1:W3:Y:S01]  /*20b00*/  I2F R12, R3 ;  /* 0x00000003000c7306 */ /* 0x0002e20000201400 */
        /* <DEDUP_REMOVED lines=71> */
[----:B------:R-:W1:Y:S01]  /*20f80*/  I2F R14, R3 ;  /* 0x00000003000e7306 */ /* 0x000e620000201400 */
[----:B------:R-:W-:-:S02]  /*20f90*/  ISETP.GE.AND P1, PT, R4, R6, PT ;  /* 0x000000060400720c */ /* 0x000fc40003f26270 */
[C---:B--2---:R-:W-:Y:S02]  /*20fa0*/  IADD3 R4, R0.reuse, 0xa1, RZ ;  /* 0x000000a100047810 */ /* 0x044fe40007ffe0ff */
[----:B------:R-:W-:Y:S01]  /*20fb0*/  FSEL R103, R7, -INF , !P3 ;  /* 0xff80000007677808 */ /* 0x000fe20005800000 */
[----:B----4-:R-:W-:Y:S01]  /*20fc0*/  FFMA.FTZ R7, R153, R11, R77 ;  /* 0x0000000b99077223 */ /* 0x010fe2000001004d */
[----:B------:R-:W-:Y:S01]  /*20fd0*/  FSEL R102, R9, -INF , !P5 ;  /* 0xff80000009667808 */ /* 0x000fe20006800000 */
[----:B------:R-:W-:Y:S01]  /*20fe0*/  FFMA.FTZ R10, R153, R13, R119 ;  /* 0x0000000d990a7223 */ /* 0x000fe20000010077 */
[C---:B------:R-:W-:Y:S01]  /*20ff0*/  ISETP.GE.AND P5, PT, R5.reuse, R8, PT ;  /* 0x000000080500720c */ /* 0x040fe20003fa6270 */
[----:B------:R-:W2:Y:S01]  /*21000*/  I2F R13, R4 ;  /* 0x00000004000d7306 */ /* 0x000ea20000201400 */
[----:B------:R-:W-:Y:S02]  /*21010*/  ISETP.GE.AND P3, PT, R5, R6, PT ;  /* 0x000000060500720c */ /* 0x000fe40003f66270 */
[----:B------:R-:W-:-:S02]  /*21020*/  IADD3 R5, R0, 0xa9, RZ ;  /* 0x000000a900057810 */ /* 0x000fc40007ffe0ff */
[----:B------:R-:W-:Y:S01]  /*21030*/  FSEL R104, R7, -INF , !P4 ;  /* 0xff80000007687808 */ /* 0x000fe20006000000 */
[CC--:B------:R-:W-:Y:S02]  /*21040*/  FFMA.FTZ R7, R153.reuse, R12.reuse, R93 ;  /* 0x0000000c99077223 */ /* 0x0c0fe4000001005d */
[C---:B------:R-:W-:Y:S01]  /*21050*/  FFMA.FTZ R9, R153.reuse, R11, R79 ;  /* 0x0000000b99097223 */ /* 0x040fe2000001004f */
[----:B------:R-:W-:Y:S01]  /*21060*/  FSEL R79, R10, -INF , !P6 ;  /* 0xff8000000a4f7808 */ /* 0x000fe20007000000 */
[----:B------:R-:W3:Y:S01]  /*21070*/  I2F R11, R5 ;  /* 0x00000005000b7306 */ /* 0x000ee20000201400 */
[----:B------:R-:W-:Y:S01]  /*21080*/  FFMA.FTZ R10, R153, R12, R95 ;  /* 0x0000000c990a7223 */ /* 0x000fe2000001005f */
[----:B------:R-:W-:Y:S01]  /*21090*/  FSEL R95, R7, -INF , !P5 ;  /* 0xff800000075f7808 */ /* 0x000fe20006800000 */
[----:B-1----:R-:W-:Y:S01]  /*210a0*/  FFMA.FTZ R7, R153, R14, R85 ;  /* 0x0000000e99077223 */ /* 0x002fe20000010055 */
[C---:B------:R-:W-:Y:S02]  /*210b0*/  ISETP.GE.AND P6, PT, R3.reuse, R8, PT ;  /* 0x000000080300720c */ /* 0x040fe40003fc6270 */
[----:B------:R-:W-:-:S02]  /*210c0*/  ISETP.GE.AND P4, PT, R3, R6, PT ;  /* 0x000000060300720c */ /* 0x000fc40003f86270 */
[----:B------:R-:W-:Y:S02]  /*210d0*/  IADD3 R3, R0, 0xb1, RZ ;  /* 0x000000b100037810 */ /* 0x000fe40007ffe0ff */
[----:B------:R-:W-:Y:S01]  /*210e0*/  FSEL R93, R9, -INF , !P1 ;  /* 0xff800000095d7808 */ /* 0x000fe20004800000 */
[----:B------:R-:W-:Y:S01]  /*210f0*/  FFMA.FTZ R9, R153, R14, R87 ;  /* 0x0000000e99097223 */ /* 0x000fe20000010057 */
[----:B------:R1:W4:Y:S01]  /*21100*/  I2F R12, R3 ;  /* 0x00000003000c7306 */ /* 0x0003220000201400 */
[----:B------:R-:W-:Y:S01]  /*21110*/  FSEL R87, R7, -INF , !P6 ;  /* 0xff80000007577808 */ /* 0x000fe20007000000 */
[----:B--2---:R-:W-:Y:S01]  /*21120*/  FFMA.FTZ R7, R153, R13, R81 ;  /* 0x0000000d99077223 */ /* 0x004fe20000010051 */
[C---:B------:R-:W-:Y:S02]  /*21130*/  ISETP.GE.AND P1, PT, R4.reuse, R8, PT ;  /* 0x000000080400720c */ /* 0x040fe40003f26270 */
[----:B------:R-:W-:Y:S02]  /*21140*/  ISETP.GE.AND P5, PT, R4, R6, PT ;  /* 0x000000060400720c */ /* 0x000fe40003fa6270 */
[----:B------:R-:W-:-:S02]  /*21150*/  IADD3 R4, R0, 0xb9, RZ ;  /* 0x000000b900047810 */ /* 0x000fc40007ffe0ff */
[----:B------:R-:W-:Y:S01]  /*21160*/  FSEL R85, R10, -INF , !P3 ;  /* 0xff8000000a557808 */ /* 0x000fe20005800000 */
[----:B------:R-:W-:Y:S01]  /*21170*/  FFMA.FTZ R10, R153, R13, R83 ;  /* 0x0000000d990a7223 */ /* 0x000fe20000010053 */
[C---:B------:R-:W-:Y:S01]  /*21180*/  ISETP.GE.AND P3, PT, R5.reuse, R8, PT ;  /* 0x000000080500720c */ /* 0x040fe20003f66270 */
[----:B------:R2:W1:Y:S01]  /*21190*/  I2F R14, R4 ;  /* 0x00000004000e7306 */ /* 0x0004620000201400 */
[----:B------:R-:W-:Y:S02]  /*211a0*/  ISETP.GE.AND P6, PT, R5, R6, PT ;  /* 0x000000060500720c */ /* 0x000fe40003fc6270 */
[----:B------:R-:W-:Y:S01]  /*211b0*/  FSEL R105, R7, -INF , !P1 ;  /* 0xff80000007697808 */ /* 0x000fe20004800000 */
[----:B---3--:R-:W-:Y:S01]  /*211c0*/  FFMA.FTZ R7, R153, R11, R61 ;  /* 0x0000000b99077223 */ /* 0x008fe2000001003d */
[----:B------:R-:W-:Y:S02]  /*211d0*/  IADD3 R5, R0, 0xc1, RZ ;  /* 0x000000c100057810 */ /* 0x000fe40007ffe0ff */
[----:B------:R-:W-:-:S02]  /*211e0*/  FSEL R81, R9, -INF , !P4 ;  /* 0xff80000009517808 */ /* 0x000fc40006000000 */
[----:B------:R3:W3:Y:S01]  /*211f0*/  I2F R13, R5 ;  /* 0x00000005000d7306 */ /* 0x0006e20000201400 */
[----:B------:R-:W-:Y:S02]  /*21200*/  FSEL R83, R10, -INF , !P5 ;  /* 0xff8000000a537808 */ /* 0x000fe40006800000 */
[----:B------:R-:W-:Y:S02]  /*21210*/  FSEL R106, R7, -INF , !P3 ;  /* 0xff800000076a7808 */ /* 0x000fe40005800000 */
[C---:B------:R-:W-:Y:S02]  /*21220*/  ISETP.GE.AND P4, PT, R3.reuse, R8, PT ;  /* 0x000000080300720c */ /* 0x040fe40003f86270 */
[----:B------:R-:W-:Y:S02]  /*21230*/  ISETP.GE.AND P1, PT, R3, R6, PT ;  /* 0x000000060300720c */ /* 0x000fe40003f26270 */
[C---:B------:R-:W-:Y:S02]  /*21240*/  ISETP.GE.AND P5, PT, R4.reuse, R8, PT ;  /* 0x000000080400720c */ /* 0x040fe40003fa6270 */
[----:B------:R-:W-:-:S02]  /*21250*/  ISETP.GE.AND P3, PT, R4, R6, PT ;  /* 0x000000060400720c */ /* 0x000fc40003f66270 */
[C---:B-1----:R-:W-:Y:S02]  /*21260*/  IADD3 R3, R0.reuse, 0xc9, RZ ;  /* 0x000000c900037810 */ /* 0x042fe40007ffe0ff */
[----:B--2---:R-:W-:Y:S01]  /*21270*/  IADD3 R4, R0, 0xd1, RZ ;  /* 0x000000d100047810 */ /* 0x004fe20007ffe0ff */
[CC--:B----4-:R-:W-:Y:S02]  /*21280*/  FFMA.FTZ R7, R153.reuse, R12.reuse, R73 ;  /* 0x0000000c99077223 */ /* 0x0d0fe40000010049 */
[C---:B------:R-:W-:Y:S01]  /*21290*/  FFMA.FTZ R9, R153.reuse, R11, R63 ;  /* 0x0000000b99097223 */ /* 0x040fe2000001003f */
[----:B------:R-:W-:Y:S01]  /*212a0*/  I2F R15, R4 ;  /* 0x00000004000f7306 */ /* 0x000fe20000201400 */
[----:B------:R-:W-:Y:S01]  /*212b0*/  FFMA.FTZ R10, R153, R12, R75 ;  /* 0x0000000c990a7223 */ /* 0x000fe2000001004b */
[----:B------:R-:W-:Y:S01]  /*212c0*/  FSEL R107, R7, -INF , !P4 ;  /* 0xff800000076b7808 */ /* 0x000fe20006000000 */
[----:B------:R-:W-:Y:S01]  /*212d0*/  FFMA.FTZ R7, R153, R14, R69 ;  /* 0x0000000e99077223 */ /* 0x000fe20000010045 */
[----:B------:R-:W-:-:S04]  /*212e0*/  FSEL R73, R9, -INF , !P6 ;  /* 0xff80000009497808 */ /* 0x000fc80007000000 */
[----:B------:R-:W1:Y:S01]  /*212f0*/  I2F R11, R3 ;  /* 0x00000003000b7306 */ /* 0x000e620000201400 */
[C---:B------:R-:W-:Y:S02]  /*21300*/  ISETP.GE.AND P6, PT, R5.reuse, R8, PT ;  /* 0x000000080500720c */ /* 0x040fe40003fc6270 */
[----:B------:R-:W-:Y:S02]  /*21310*/  ISETP.GE.AND P4, PT, R5, R6, PT ;  /* 0x000000060500720c */ /* 0x000fe40003f86270 */
[----:B---3--:R-:W-:Y:S01]  /*21320*/  IADD3 R5, R0, 0xd9, RZ ;  /* 0x000000d900057810 */ /* 0x008fe20007ffe0ff */
[C---:B------:R-:W-:Y:S01]  /*21330*/  FFMA.FTZ R9, R153.reuse, R14, R71 ;  /* 0x0000000e99097223 */ /* 0x040fe20000010047 */
[----:B------:R-:W-:Y:S01]  /*21340*/  FSEL R75, R10, -INF , !P1 ;  /* 0xff8000000a4b7808 */ /* 0x000fe20004800000 */
[-C--:B------:R-:W-:Y:S01]  /*21350*/  FFMA.FTZ R10, R153, R13.reuse, R65 ;  /* 0x0000000d990a7223 */ /* 0x080fe20000010041 */
[----:B------:R-:W-:Y:S01]  /*21360*/  FSEL R109, R7, -INF , !P5 ;  /* 0xff800000076d7808 */ /* 0x000fe20006800000 */
[----:B------:R-:W2:Y:S01]  /*21370*/  I2F R12, R5 ;  /* 0x00000005000c7306 */ /* 0x000ea20000201400 */
[----:B------:R-:W-:Y:S01]  /*21380*/  FFMA.FTZ R7, R153, R13, R67 ;  /* 0x0000000d99077223 */ /* 0x000fe20000010043 */
[----:B------:R-:W-:-:S02]  /*21390*/  FSEL R111, R9, -INF , !P3 ;  /* 0xff800000096f7808 */ /* 0x000fc40005800000 */
[----:B------:R-:W-:Y:S02]  /*213a0*/  FSEL R115, R10, -INF , !P6 ;  /* 0xff8000000a737808 */ /* 0x000fe40007000000 */
[----:B------:R-:W-:Y:S01]  /*213b0*/  ISETP.GE.AND P1, PT, R3, R8, PT ;  /* 0x000000080300720c */ /* 0x000fe20003f26270 */
[----:B-1----:R-:W-:Y:S01]  /*213c0*/  FFMA.FTZ R9, R153, R11, R55 ;  /* 0x0000000b99097223 */ /* 0x002fe20000010037 */
[----:B------:R-:W-:Y:S02]  /*213d0*/  ISETP.GE.AND P5, PT, R3, R6, PT ;  /* 0x000000060300720c */ /* 0x000fe40003fa6270 */
[C---:B------:R-:W-:Y:S02]  /*213e0*/  ISETP.GE.AND P3, PT, R4.reuse, R8, PT ;  /* 0x000000080400720c */ /* 0x040fe40003f66270 */
[----:B------:R-:W-:Y:S02]  /*213f0*/  ISETP.GE.AND P6, PT, R4, R6, PT ;  /* 0x000000060400720c */ /* 0x000fe40003fc6270 */
[----:B------:R-:W-:Y:S01]  /*21400*/  FSEL R113, R7, -INF , !P4 ;  /* 0xff80000007717808 */ /* 0x000fe20006000000 */
[----:B------:R-:W-:Y:S01]  /*21410*/  FFMA.FTZ R7, R153, R15, R49 ;  /* 0x0000000f99077223 */ /* 0x000fe20000010031 */
[----:B------:R-:W-:-:S02]  /*21420*/  IADD3 R3, R0, 0xe1, RZ ;  /* 0x000000e100037810 */ /* 0x000fc40007ffe0ff */
[----:B------:R-:W-:Y:S02]  /*21430*/  IADD3 R4, R0, 0xe9, RZ ;  /* 0x000000e900047810 */ /* 0x000fe40007ffe0ff */
[----:B------:R1:W3:Y:S01]  /*21440*/  I2F R13, R3 ;  /* 0x00000003000d7306 */ /* 0x0002e20000201400 */
[----:B------:R-:W-:Y:S02]  /*21450*/  FSEL R118, R9, -INF , !P5 ;  /* 0xff80000009767808 */ /* 0x000fe40006800000 */
[----:B------:R-:W-:Y:S01]  /*21460*/  FSEL R121, R7, -INF , !P3 ;  /* 0xff80000007797808 */ /* 0x000fe20005800000 */
[----:B------:R-:W-:Y:S01]  /*21470*/  FFMA.FTZ R10, R153, R11, R53 ;  /* 0x0000000b990a7223 */ /* 0x000fe20000010035 */
[----:B------:R-:W-:-:S03]  /*21480*/  ISETP.GE.AND P5, PT, R3, R8, PT ;  /* 0x000000080300720c */ /* 0x000fc60003fa6270 */
[----:B------:R-:W4:Y:S01]  /*21490*/  I2F R14, R4 ;  /* 0x00000004000e7306 */ /* 0x000f220000201400 */
[----:B------:R-:W-:Y:S01]  /*214a0*/  ISETP.GE.AND P3, PT, R3, R6, PT ;  /* 0x000000060300720c */ /* 0x000fe20003f66270 */
[CC--:B--2---:R-:W-:Y:S02]  /*214b0*/  FFMA.FTZ R7, R153.reuse, R12.reuse, R57 ;  /* 0x0000000c99077223 */ /* 0x0c4fe40000010039 */
[----:B------:R-:W-:Y:S01]  /*214c0*/  FFMA.FTZ R9, R153, R12, R59 ;  /* 0x0000000c99097223 */ /* 0x000fe2000001003b */
[----:B-1----:R-:W-:Y:S02]  /*214d0*/  IADD3 R3, R0, 0xf1, RZ ;  /* 0x000000f100037810 */ /* 0x002fe40007ffe0ff */
[----:B------:R-:W-:Y:S02]  /*214e0*/  FSEL R117, R10, -INF , !P1 ;  /* 0xff8000000a757808 */ /* 0x000fe40004800000 */
[----:B------:R-:W1:Y:S01]  /*214f0*/  I2F R12, R3 ;  /* 0x00000003000c7306 */ /* 0x000e620000201400 */
[----:B------:R-:W-:-:S02]  /*21500*/  ISETP.GE.AND P4, PT, R5, R8, PT ;  /* 0x000000080500720c */ /* 0x000fc40003f86270 */
[----:B------:R-:W-:Y:S01]  /*21510*/  ISETP.GE.AND P1, PT, R5, R6, PT ;  /* 0x000000060500720c */ /* 0x000fe20003f26270 */
[C---:B------:R-:W-:Y:S02]  /*21520*/  FFMA.FTZ R5, R153.reuse, R15, R51 ;  /* 0x0000000f99057223 */ /* 0x040fe40000010033 */
[-C--:B---3--:R-:W-:Y:S01]  /*21530*/  FFMA.FTZ R11, R153, R13.reuse, R41 ;  /* 0x0000000d990b7223 */ /* 0x088fe20000010029 */
[----:B------:R-:W-:Y:S01]  /*21540*/  FSEL R125, R9, -INF , !P1 ;  /* 0xff800000097d7808 */ /* 0x000fe20004800000 */
[----:B------:R-:W-:Y:S01]  /*21550*/  FFMA.FTZ R10, R153, R13, R43 ;  /* 0x0000000d990a7223 */ /* 0x000fe2000001002b */
[----:B------:R-:W-:Y:S01]  /*21560*/  FSEL R119, R5, -INF , !P6 ;  /* 0xff80000005777808 */ /* 0x000fe20007000000 */
[----:B----4-:R-:W-:Y:S01]  /*21570*/  FFMA.FTZ R5, R153, R14, R45 ;  /* 0x0000000e99057223 */ /* 0x010fe2000001002d */
[----:B------:R-:W-:Y:S02]  /*21580*/  ISETP.GE.AND P1, PT, R4, R8, PT ;  /* 0x000000080400720c */ /* 0x000fe40003f26270 */
[----:B------:R-:W-:-:S02]  /*21590*/  FSEL R129, R11, -INF , !P5 ;  /* 0xff8000000b817808 */ /* 0x000fc40006800000 */
[----:B------:R-:W-:Y:S02]  /*215a0*/  FSEL R127, R10, -INF , !P3 ;  /* 0xff8000000a7f7808 */ /* 0x000fe40005800000 */
[----:B------:R-:W-:Y:S02]  /*215b0*/  FSEL R173, R5, -INF , !P1 ;  /* 0xff80000005ad7808 */ /* 0x000fe40004800000 */
[----:B------:R-:W-:Y:S01]  /*215c0*/  ISETP.GE.AND P5, PT, R4, R6, PT ;  /* 0x000000060400720c */ /* 0x000fe20003fa6270 */
[----:B-1----:R-:W-:Y:S01]  /*215d0*/  FFMA.FTZ R4, R153, R12, R33 ;  /* 0x0000000c99047223 */ /* 0x002fe20000010021 */
[C---:B------:R-:W-:Y:S02]  /*215e0*/  ISETP.GE.AND P3, PT, R3.reuse, R8, PT ;  /* 0x000000080300720c */ /* 0x040fe40003f66270 */
[----:B------:R-:W-:Y:S01]  /*215f0*/  ISETP.GE.AND P1, PT, R3, R6, PT ;  /* 0x000000060300720c */ /* 0x000fe20003f26270 */
[----:B------:R-:W-:Y:S01]  /*21600*/  FFMA.FTZ R3, R153, R14, R47 ;  /* 0x0000000e99037223 */ /* 0x000fe2000001002f */
[----:B------:R-:W-:Y:S01]  /*21610*/  FSEL R123, R7, -INF , !P4 ;  /* 0xff800000077b7808 */ /* 0x000fe20006000000 */
[----:B------:R1:W2:Y:S01]  /*21620*/  I2F R13, R0 ;  /* 0x00000000000d7306 */ /* 0x0002a20000201400 */
[----:B------:R-:W-:-:S02]  /*21630*/  ISETP.GE.AND P6, PT, R0, R8, PT ;  /* 0x000000080000720c */ /* 0x000fc40003fc6270 */
[----:B------:R-:W-:Y:S02]  /*21640*/  ISETP.GE.AND P4, PT, R0, R6, PT ;  /* 0x000000060000720c */ /* 0x000fe40003f86270 */
[----:B------:R-:W-:Y:S02]  /*21650*/  FSEL R175, R3, -INF , !P5 ;  /* 0xff80000003af7808 */ /* 0x000fe40006800000 */
[----:B------:R-:W-:Y:S02]  /*21660*/  FSEL R179, R4, -INF , !P3 ;  /* 0xff80000004b37808 */ /* 0x000fe40005800000 */
[----:B-1----:R-:W-:-:S04]  /*21670*/  IADD3 R0, R0, 0xf9, RZ ;  /* 0x000000f900007810 */ /* 0x002fc80007ffe0ff */
[----:B------:R1:W3:Y:S01]  /*21680*/  I2F R7, R0 ;  /* 0x0000000000077306 */ /* 0x0002e20000201400 */
[C---:B------:R-:W-:Y:S02]  /*21690*/  ISETP.GE.AND P5, PT, R0.reuse, R8, PT ;  /* 0x000000080000720c */ /* 0x040fe40003fa6270 */
[----:B------:R-:W-:Y:S01]  /*216a0*/  ISETP.GE.AND P3, PT, R0, R6, PT ;  /* 0x000000060000720c */ /* 0x000fe20003f66270 */
[----:B-1----:R-:W-:-:S05]  /*216b0*/  FFMA.FTZ R0, R153, R12, R35 ;  /* 0x0000000c99007223 */ /* 0x002fca0000010023 */
[----:B------:R-:W-:Y:S02]  /*216c0*/  FSEL R177, R0, -INF , !P1 ;  /* 0xff80000000b17808 */ /* 0x000fe40004800000 */
[----:B------:R-:W-:Y:S01]  /*216d0*/  ISETP.GT.AND P1, PT, R220, R37, PT ;  /* 0x00000025dc00720c */ /* 0x000fe20003f24270 */
[CC--:B--2---:R-:W-:Y:S02]  /*216e0*/  FFMA.FTZ R6, R153.reuse, R13.reuse, R24 ;  /* 0x0000000d99067223 */ /* 0x0c4fe40000010018 */
[C---:B------:R-:W-:Y:S02]  /*216f0*/  FFMA.FTZ R4, R153.reuse, R13, R26 ;  /* 0x0000000d99047223 */ /* 0x040fe4000001001a */
[CC--:B---3--:R-:W-:Y:S02]  /*21700*/  FFMA.FTZ R5, R153.reuse, R7.reuse, R29 ;  /* 0x0000000799057223 */ /* 0x0c8fe4000001001d */
        /* <DEDUP_REMOVED lines=39> */
[-C--:B------:R-:W-:Y:S02]  /*21980*/  LOP3.LUT R5, R9, R0.reuse, RZ, 0x3c, !PT ;  /* 0x0000000009057212 */ /* 0x080fe400078e3cff */
[----:B------:R-:W-:Y:S02]  /*21990*/  ISETP.GE.U32.AND P6, PT, R6, R7, PT ;  /* 0x000000070600720c */ /* 0x000fe40003fc6070 */
[----:B------:R-:W-:-:S02]  /*219a0*/  LOP3.LUT R6, R36, R0, RZ, 0x3c, !PT ;  /* 0x0000000024067212 */ /* 0x000fc400078e3cff */
[----:B------:R-:W-:Y:S02]  /*219b0*/  ISETP.GE.AND P0, PT, R5, RZ, PT ;  /* 0x000000ff0500720c */ /* 0x000fe40003f06270 */
[----:B------:R-:W-:Y:S02]  /*219c0*/  ISETP.GE.AND P4, PT, R6, RZ, PT ;  /* 0x000000ff0600720c */ /* 0x000fe40003f86270 */
[----:B------:R-:W-:Y:S02]  /*219d0*/  ISETP.NE.AND P3, PT, R0, RZ, PT ;  /* 0x000000ff0000720c */ /* 0x000fe40003f65270 */
[----:B------:R-:W-:Y:S02]  /*219e0*/  @P5 IADD3 R3, R3, 0x1, RZ ;  /* 0x0000000103035810 */ /* 0x000fe40007ffe0ff */
[----:B------:R-:W-:Y:S02]  /*219f0*/  LOP3.LUT R5, RZ, R0, RZ, 0x33, !PT ;  /* 0x00000000ff057212 */ /* 0x000fe400078e33ff */
[----:B------:R-:W-:-:S03]  /*21a00*/  @P6 IADD3 R4, R4, 0x1, RZ ;  /* 0x0000000104046810 */ /* 0x000fc60007ffe0ff */
        /* <DEDUP_REMOVED lines=26> */
.L_x_4318:
[----:B-----5:R-:W2:Y:S02]  /*21bb0*/  LD.E R0, [R156.64+0x38] ;  /* 0x000038069c007980 */ /* 0x020ea4000c101900 */
[----:B--2---:R-:W-:-:S04]  /*21bc0*/  LEA R0, -R0, RZ, 0x8 ;  /* 0x000000ff00007211 */ /* 0x004fc800078e41ff */
[----:B------:R-:W-:Y:S02]  /*21bd0*/  SHF.R.S32.HI R3, RZ, 0x1f, R0 ;  /* 0x0000001fff037819 */ /* 0x000fe40000011400 */
.L_x_4319:
[----:B------:R-:W-:Y:S05]  /*21be0*/  BSYNC B0 ;  /* 0x0000000000007941 */ /* 0x000fea0003800000 */
.L_x_4317:
        /* <DEDUP_REMOVED lines=10> */
[----:B------:R-:W-:Y:S01]  /*21c90*/  @!P2 LEA R34, P0, R5, R225, 0x1 ;  /* 0x000000e10522a211 */ /* 0x000fe200078008ff */
[----:B------:R-:W-:Y:S01]  /*21ca0*/  @!P2 IMAD R14, R193, 0x50, RZ ;  /* 0x00000050c10ea824 */ /* 0x000fe200078e02ff */
[-C--:B------:R-:W-:Y:S01]  /*21cb0*/  @!P2 LEA.HI.X R37, R4, R224.reuse, R6, 0x1, P3 ;  /* 0x000000e00425a211 */ /* 0x080fe200018f0c06 */
[--C-:B------:R-:W-:Y:S01]  /*21cc0*/  @!P2 IMAD.MOV.U32 R4, RZ, RZ, R0.reuse ;  /* 0x000000ffff04a224 */ /* 0x100fe200078e0000 */
[-C--:B------:R-:W-:Y:S01]  /*21cd0*/  @!P2 LEA.HI.X R35, R5, R224.reuse, R7, 0x1, P0 ;  /* 0x000000e00523a211 */ /* 0x080fe200000f0c07 */
        /* <DEDUP_REMOVED lines=17> */
[-C--:B------:R-:W-:Y:S01]  /*21df0*/  @!P2 LEA.HI.X R29, R4, R224.reuse, R5, 0x1, P0 ;  /* 0x000000e0041da211 */ /* 0x080fe200000f0c05 */
[----:B------:R-:W-:Y:S01]  /*21e00*/  @!P2 IMAD.IADD R15, R15, 0x1, R9 ;  /* 0x000000010f0fa824 */ /* 0x000fe200078e0209 */
[----:B------:R-:W-:Y:S01]  /*21e10*/  @!P2 IADD3 R14, R14, R7, RZ ;  /* 0x000000070e0ea210 */ /* 0x000fe20007ffe0ff */
[----:B------:R-:W-:Y:S01]  /*21e20*/  @!P2 IMAD.MOV.U32 R4, RZ, RZ, R0 ;  /* 0x000000ffff04a224 */ /* 0x000fe200078e0000 */
[-C--:B------:R-:W-:Y:S01]  /*21e30*/  @!P2 LEA R30, P3, R6, R225.reuse, 0x1 ;  /* 0x000000e1061ea211 */ /* 0x080fe200078608ff */
        /* <DEDUP_REMOVED lines=31> */
[C---:B------:R-:W-:Y:S01]  /*22030*/  @!P2 IMAD R20, R193.reuse, 0xa0, RZ ;  /* 0x000000a0c114a824 */ /* 0x040fe200078e02ff */
[----:B------:R-:W-:Y:S01]  /*22040*/  @!P2 LEA R16, P0, R4, R225, 0x1 ;  /* 0x000000e10410a211 */ /* 0x000fe200078008ff */
[----:B--2---:R-:W-:Y:S01]  /*22050*/  @!P2 IMAD.WIDE.U32 R10, R192, 0x90, R6 ;  /* 0x00000090c00aa825 */ /* 0x004fe200078e0006 */
[----:B------:R1:W-:Y:S02]  /*22060*/  @P2 STS.128 [R191+0x4000], RZ ;  /* 0x004000ffbf002388 */ /* 0x0003e40000000c00 */
[----:B------:R-:W-:Y:S01]  /*22070*/  @!P2 IADD3 R9, R20, R9, RZ ;  /* 0x000000091409a210 */ /* 0x000fe20007ffe0ff */
[----:B------:R-:W-:Y:S01]  /*22080*/  @!P2 IMAD R21, R193, 0xb0, RZ ;  /* 0x000000b0c115a824 */ /* 0x000fe200078e02ff */
[----:B------:R-:W-:Y:S01]  /*22090*/  @!P2 LEA R24, P5, R10, R225, 0x1 ;  /* 0x000000e10a18a211 */ /* 0x000fe200078a08ff */
[----:B------:R-:W-:-:S04]  /*220a0*/  @!P2 IMAD.WIDE.U32 R6, R192, 0xb0, R14 ;  /* 0x000000b0c006a825 */ /* 0x000fc800078e000e */
[----:B------:R-:W-:Y:S01]  /*220b0*/  @!P2 IMAD.IADD R5, R22, 0x1, R5 ;  /* 0x000000011605a824 */ /* 0x000fe200078e0205 */
[-C--:B------:R-:W-:Y:S01]  /*220c0*/  @!P2 LEA R22, P4, R8, R225.reuse, 0x1 ;  /* 0x000000e10816a211 */ /* 0x080fe200078808ff */
[----:B------:R-:W-:Y:S01]  /*220d0*/  @!P2 IMAD R19, R193, 0x90, RZ ;  /* 0x00000090c113a824 */ /* 0x000fe200078e02ff */
[----:B------:R-:W-:Y:S01]  /*220e0*/  @!P2 LEA R20, P3, R6, R225, 0x1 ;  /* 0x000000e10614a211 */ /* 0x000fe200078608ff */
[----:B------:R-:W-:Y:S01]  /*220f0*/  @!P2 IMAD.IADD R7, R21, 0x1, R7 ;  /* 0x000000011507a824 */ /* 0x000fe200078e0207 */
[-C--:B------:R-:W-:Y:S01]  /*22100*/  @!P2 LEA.HI.X R17, R4, R224.reuse, R5, 0x1, P0 ;  /* 0x000000e00411a211 */ /* 0x080fe200000f0c05 */
[----:B------:R-:W-:Y:S01]  /*22110*/  @!P2 IMAD.IADD R11, R19, 0x1, R11 ;  /* 0x00000001130ba824 */ /* 0x000fe200078e020b */
[----:B------:R-:W-:Y:S01]  /*22120*/  @!P2 MOV R5, R3 ;  /* 0x000000030005a202 */ /* 0x000fe20000000f00 */
[--C-:B------:R-:W-:Y:S01]  /*22130*/  @!P2 IMAD.MOV.U32 R4, RZ, RZ, R0.reuse ;  /* 0x000000ffff04a224 */ /* 0x100fe200078e0000 */
[-C--:B------:R-:W-:Y:S01]  /*22140*/  @!P2 LEA.HI.X R23, R8, R224.reuse, R9, 0x1, P4 ;  /* 0x000000e00817a211 */ /* 0x080fe200020f0c09 */
[----:B------:R-:W-:Y:S01]  /*22150*/  @!P2 IMAD.MOV.U32 R12, RZ, RZ, R0 ;  /* 0x000000ffff0ca224 */ /* 0x000fe200078e0000 */
[----:B------:R-:W-:Y:S01]  /*22160*/  @!P2 LEA.HI.X R21, R6, R224, R7, 0x1, P3 ;  /* 0x000000e00615a211 */ /* 0x000fe200018f0c07 */
[----:B------:R-:W-:Y:S01]  /*22170*/  @!P2 IMAD.MOV.U32 R13, RZ, RZ, R3 ;  /* 0x000000ffff0da224 */ /* 0x000fe200078e0003 */
[C---:B------:R-:W-:Y:S01]  /*22180*/  @!P2 LEA R9, P3, R192.reuse, R0, 0x6 ;  /* 0x00000000c009a211 */ /* 0x040fe200078630ff */
[----:B------:R-:W-:Y:S01]  /*22190*/  @!P2 IMAD.WIDE.U32 R6, R192, 0xd0, R4 ;  /* 0x000000d0c006a825 */ /* 0x000fe200078e0004 */
[----:B------:R-:W-:-:S02]  /*221a0*/  @!P2 LEA.HI.X R25, R10, R224, R11, 0x1, P5 ;  /* 0x000000e00a19a211 */ /* 0x000fc400028f0c0b */
[----:B------:R-:W-:Y:S01]  /*221b0*/  @!P2 LEA R14, P5, R9, R225, 0x1 ;  /* 0x000000e1090ea211 */ /* 0x000fe200078a08ff */
[C---:B------:R-:W-:Y:S01]  /*221c0*/  @!P2 IMAD.WIDE.U32 R4, R192.reuse, 0xe0, R12 ;  /* 0x000000e0c004a825 */ /* 0x040fe200078e000c */
[CC--:B------:R-:W-:Y:S02]  /*221d0*/  @!P2 LEA.HI.X R13, R192.reuse, R3.reuse, R193, 0x6, P3 ;  /* 0x00000003c00da211 */ /* 0x0c0fe400018f34c1 */
[C---:B------:R-:W-:Y:S01]  /*221e0*/  @!P2 LEA R11, P0, R192.reuse, R0, 0x7 ;  /* 0x00000000c00ba211 */ /* 0x040fe200078038ff */
[----:B------:R-:W-:Y:S01]  /*221f0*/  @!P2 IMAD R10, R193, 0xd0, RZ ;  /* 0x000000d0c10aa824 */ /* 0x000fe200078e02ff */
[-C--:B------:R-:W-:Y:S01]  /*22200*/  @!P2 LEA.HI.X R15, R9, R224.reuse, R13, 0x1, P5 ;  /* 0x000000e0090fa211 */ /* 0x080fe200028f0c0d */
[----:B------:R-:W-:Y:S01]  /*22210*/  @!P2 IMAD R8, R193, 0xe0, RZ ;  /* 0x000000e0c108a824 */ /* 0x000fe200078e02ff */
[----:B------:R-:W-:Y:S02]  /*22220*/  @!P2 LEA.HI.X R19, R192, R3, R193, 0x7, P0 ;  /* 0x00000003c013a211 */ /* 0x000fe400000f3cc1 */
[C---:B------:R-:W-:Y:S01]  /*22230*/  @!P2 LEA R12, P4, R11.reuse, R225, 0x1 ;  /* 0x000000e10b0ca211 */ /* 0x040fe200078808ff */
[----:B------:R-:W-:Y:S01]  /*22240*/  @!PT LDS RZ, [RZ] ;  /* 0x00000000fffff984 */ /* 0x000fe20000000800 */
[----:B------:R-:W-:Y:S01]  /*22250*/  @!PT LDS RZ, [RZ] ;  /* 0x00000000fffff984 */ /* 0x000fe20000000800 */
[----:B------:R-:W-:Y:S01]  /*22260*/  @!PT LDS RZ, [RZ] ;  /* 0x00000000fffff984 */ /* 0x000fe20000000800 */
[----:B------:R1:W-:Y:S01]  /*22270*/  @!P2 LDGSTS.E.BYPASS.LTC128B.128 [R191+0x4000], [R14.64] ;  /* 0x040000000ebfafae */ /* 0x0003e2000b901d46 */
[----:B------:R-:W-:Y:S01]  /*22280*/  @!P2 IADD3 R7, R10, R7, RZ ;  /* 0x000000070a07a210 */ /* 0x000fe20007ffe0ff */
[----:B------:R-:W-:Y:S01]  /*22290*/  @!P2 IMAD.IADD R5, R8, 0x1, R5 ;  /* 0x000000010805a824 */ /* 0x000fe200078e0205 */
[----:B------:R-:W-:Y:S01]  /*222a0*/  @!P2 LEA.HI.X R13, R11, R224, R19, 0x1, P4 ;  /* 0x000000e00b0da211 */ /* 0x000fe200020f0c13 */
[----:B------:R1:W-:Y:S01]  /*222b0*/  @P2 STS.128 [R191+0x4800], RZ ;  /* 0x004800ffbf002388 */ /* 0x0003e20000000c00 */
[----:B------:R-:W-:-:S02]  /*222c0*/  @!P2 LEA R10, P3, R6, R225, 0x1 ;  /* 0x000000e1060aa211 */ /* 0x000fc400078608ff */
        /* <DEDUP_REMOVED lines=65> */
.L_x_4321:
[----:B------:R-:W-:Y:S05]  /*226e0*/  BSYNC B0 ;  /* 0x0000000000007941 */ /* 0x000fea0003800000 */
.L_x_4320:
[----:B------:R-:W0:Y:S01]  /*226f0*/  LDGDEPBAR ;  /* 0x00000000000079af */ /* 0x000e220000000000 */
[----:B------:R-:W-:-:S04]  /*22700*/  LEA R225, P0, R0, R225, 0x1 ;  /* 0x000000e100e17211 */ /* 0x000fc800078008ff */
[----:B------:R-:W-:-:S04]  /*22710*/  LEA.HI.X R224, R0, R224, R3, 0x1, P0 ;  /* 0x000000e000e07211 */ /* 0x000fc800000f0c03 */
.L_x_4316:
[----:B------:R-:W-:Y:S05]  /*22720*/  BSYNC B1 ;  /* 0x0000000000017941 */ /* 0x000fea0003800000 */
.L_x_4315:
[----:B-----5:R-:W-:Y:S01]  /*22730*/  FMNMX.FTZ R0, R2, R38, !PT ;  /* 0x0000002602007209 */ /* 0x020fe20007810000 */
[----:B-1----:R-:W3:Y:S01]  /*22740*/  LDL.LU R8, [R1+0x8] ;  /* 0x0000080001087983 */ /* 0x002ee20000300800 */
[----:B------:R-:W-:Y:S02]  /*22750*/  MOV R67, R58 ;  /* 0x0000003a00437202 */ /* 0x000fe40000000f00 */
[----:B------:R-:W-:Y:S01]  /*22760*/  FMNMX.FTZ R0, R42, R0, !PT ;  /* 0x000000002a007209 */ /* 0x000fe20007810000 */
[----:B------:R-:W4:Y:S01]  /*22770*/  LDL.LU R9, [R1+0x4] ;  /* 0x0000040001097983 */ /* 0x000f220000300800 */
[----:B------:R-:W-:Y:S02]  /*22780*/  MOV R65, R76 ;  /* 0x0000004c00417202 */ /* 0x000fe40000000f00 */
[----:B------:R-:W-:Y:S01]  /*22790*/  FMNMX.FTZ R0, R124, R0, !PT ;  /* 0x000000007c007209 */ /* 0x000fe20007810000 */
[----:B------:R-:W-:Y:S01]  /*227a0*/  LDSM.16.MT88.4 R12, [R181+0xa000] ;  /* 0x00a00000b50c783b */ /* 0x000fe20000004200 */
[----:B------:R-:W-:-:S02]  /*227b0*/  FMNMX.FTZ R4, R18, R39, !PT ;  /* 0x0000002712047209 */ /* 0x000fc40007810000 */
[----:B------:R-:W-:Y:S01]  /*227c0*/  FMNMX.FTZ R3, R40, R0, !PT ;  /* 0x0000000028037209 */ /* 0x000fe20007810000 */
[----:B------:R-:W-:Y:S01]  /*227d0*/  LDSM.16.MT88.4 R24, [R184+0xa000] ;  /* 0x00a00000b818783b */ /* 0x000fe20000004200 */
[----:B------:R-:W-:Y:S02]  /*227e0*/  FMNMX.FTZ R4, R44, R4, !PT ;  /* 0x000000042c047209 */ /* 0x000fe40007810000 */
[----:B------:R-:W-:Y:S01]  /*227f0*/  FMNMX.FTZ R3, R126, R3, !PT ;  /* 0x000000037e037209 */ /* 0x000fe20007810000 */
[----:B--2---:R-:W2:Y:S01]  /*22800*/  LD.E R0, [R156.64+0xdc] ;  /* 0x0000dc069c007980 */ /* 0x004ea2000c101900 */
        /* <DEDUP_REMOVED lines=119> */
[----:B------:R-:W-:Y:S02]  /*22f80*/  MOV R69, R56 ;  /* 0x0000003800457202 */ /* 0x000fe40000000f00 */
[----:B------:R-:W-:Y:S01]  /*22f90*/  FMNMX.FTZ R4, R179, R4, !PT ;  /* 0x00000004b3047209 */ /* 0x000fe20007810000 */
[----:B------:R-:W1:Y:S03]  /*22fa0*/  SHFL.BFLY PT, R5, R3, 0x2, 0x1f ;  /* 0x0c401f0003057f89 */ /* 0x000e6600000e0000 */
[----:B------:R-:W-:-:S04]  /*22fb0*/  FMNMX.FTZ R4, R69, R4, !PT ;  /* 0x0000000445047209 */ /* 0x000fc80007810000 */
[----:B------:R-:W-:-:S05]  /*22fc0*/  FMNMX.FTZ R4, R194, R4, !PT ;  /* 0x00000004c2047209 */ /* 0x000fca0007810000 */
[----:B------:R-:W3:Y:S01]  /*22fd0*/  SHFL.BFLY PT, R6, R4, 0x2, 0x1f ;  /* 0x0c401f0004067f89 */ /* 0x000ee200000e0000 */
        /* <DEDUP_REMOVED lines=31> */
[----:B------:R-:W-:-:S07]  /*231d0*/  FMUL.FTZ R4, R0, R4 ;  /* 0x0000000400047220 */ /* 0x000fce0000410000 */
[----:B------:R-:W3:Y:S01]  /*231e0*/  MUFU.EX2 R4, R4 ;  /* 0x0000000400047308 */ /* 0x000ee20000000800 */
[----:B-1----:R-:W-:Y:S02]  /*231f0*/  FADD.FTZ R2, R18, -R6 ;  /* 0x8000000612027221 */ /* 0x002fe40000010000 */
[----:B------:R-:W1:Y:S02]  /*23200*/  LDSM.16.MT88.4 R16, [R182+0xa000] ;  /* 0x00a00000b610783b */ /* 0x000e640000004200 */
[----:B------:R-:W-:-:S04]  /*23210*/  FMUL.FTZ R2, R0, R2 ;  /* 0x0000000200027220 */ /* 0x000fc80000410000 */
[----:B------:R4:W4:Y:S01]  /*23220*/  MUFU.EX2 R6, R2 ;  /* 0x0000000200067308 */ /* 0x0009220000000800 */
[----:B--2---:R-:W-:Y:S01]  /*23230*/  MOV R158, R11 ;  /* 0x0000000b009e7202 */ /* 0x004fe20000000f00 */
[-C--:B---3--:R-:W-:Y:S01]  /*23240*/  FMUL.FTZ R166, R166, R4.reuse ;  /* 0x00000004a6a67220 */ /* 0x088fe20000410000 */
[----:B----4-:R-:W-:Y:S01]  /*23250*/  MOV R32, R9 ;  /* 0x0000000900207202 */ /* 0x010fe20000000f00 */
[----:B------:R-:W-:Y:S01]  /*23260*/  FMUL.FTZ R167, R167, R4 ;  /* 0x00000004a7a77220 */ /* 0x000fe20000410000 */
[----:B------:R-:W-:Y:S02]  /*23270*/  MOV R33, R8 ;  /* 0x0000000800217202 */ /* 0x000fe40000000f00 */
[----:B------:R-:W-:Y:S02]  /*23280*/  F2FP.BF16.PACK_AB R9, R53, R7 ;  /* 0x000000073509723e */ /* 0x000fe400000010ff */
[----:B------:R-:W-:Y:S01]  /*23290*/  F2FP.BF16.PACK_AB R8, R158, R45 ;  /* 0x0000002d9e08723e */ /* 0x000fe200000010ff */
[----:B------:R-:W-:Y:S01]  /*232a0*/  FFMA.FTZ R2, R126, R0, -R3 ;  /* 0x000000007e027223 */ /* 0x000fe20000010803 */
[----:B------:R-:W-:Y:S01]  /*232b0*/  MOV R126, R10 ;  /* 0x0000000a007e7202 */ /* 0x000fe20000000f00 */
[----:B------:R-:W-:-:S02]  /*232c0*/  FMUL.FTZ R164, R164, R6 ;  /* 0x00000006a4a47220 */ /* 0x000fc40000410000 */
[----:B------:R2:W-:Y:S01]  /*232d0*/  MUFU.EX2 R34, R2 ;  /* 0x0000000200227308 */ /* 0x0005e20000000800 */
[----:B------:R-:W-:Y:S01]  /*232e0*/  F2FP.BF16.PACK_AB R11, R126, R55 ;  /* 0x000000377e0b723e */ /* 0x000fe200000010ff */
[----:B------:R-:W-:Y:S01]  /*232f0*/  FMUL.FTZ R165, R165, R6 ;  /* 0x00000006a5a57220 */ /* 0x000fe20000410000 */
[----:B------:R-:W-:Y:S01]  /*23300*/  F2FP.BF16.PACK_AB R10, R61, R44 ;  /* 0x0000002c3d0a723e */ /* 0x000fe200000010ff */
[----:B------:R-:W-:Y:S02]  /*23310*/  FMUL.FTZ R138, R138, R4 ;  /* 0x000000048a8a7220 */ /* 0x000fe40000410000 */
[----:B--2---:R-:W-:-:S04]  /*23320*/  FFMA.FTZ R2, R48, R0, -R3 ;  /* 0x0000000030027223 */ /* 0x004fc80000010803 */
[----:B------:R2:W-:Y:S01]  /*23330*/  MUFU.EX2 R46, R2 ;  /* 0x00000002002e7308 */ /* 0x0005e20000000800 */
[----:B------:R-:W-:Y:S01]  /*23340*/  HMMA.16816.F32.BF16 R40, R8, R14, R164 ;  /* 0x0000000e0828723c */ /* 0x000fe200000418a4 */
[----:B------:R-:W-:Y:S02]  /*23350*/  FMUL.FTZ R139, R139, R4 ;  /* 0x000000048b8b7220 */ /* 0x000fe40000410000 */
[-C--:B------:R-:W-:Y:S02]  /*23360*/  FMUL.FTZ R136, R136, R6.reuse ;  /* 0x0000000688887220 */ /* 0x080fe40000410000 */
[----:B------:R-:W-:Y:S02]  /*23370*/  FMUL.FTZ R137, R137, R6 ;  /* 0x0000000689897220 */ /* 0x000fe40000410000 */
[----:B--2---:R-:W-:-:S04]  /*23380*/  FFMA.FTZ R2, R120, R0, -R3 ;  /* 0x0000000078027223 */ /* 0x004fc80000010803 */
[----:B------:R2:W-:Y:S01]  /*23390*/  MUFU.EX2 R166, R2 ;  /* 0x0000000200a67308 */ /* 0x0005e20000000800 */
[-C--:B------:R-:W-:Y:S02]  /*233a0*/  FMUL.FTZ R142, R142, R4.reuse ;  /* 0x000000048e8e7220 */ /* 0x080fe40000410000 */
[----:B------:R-:W-:Y:S02]  /*233b0*/  FMUL.FTZ R143, R143, R4 ;  /* 0x000000048f8f7220 */ /* 0x000fe40000410000 */
[-C--:B------:R-:W-:Y:S02]  /*233c0*/  FMUL.FTZ R140, R140, R6.reuse ;  /* 0x000000068c8c7220 */ /* 0x080fe40000410000 */
[----:B------:R-:W-:Y:S02]  /*233d0*/  FMUL.FTZ R141, R141, R6 ;  /* 0x000000068d8d7220 */ /* 0x000fe40000410000 */
[----:B--2---:R-:W-:-:S04]  /*233e0*/  FFMA.FTZ R2, R50, R0, -R3 ;  /* 0x0000000032027223 */ /* 0x004fc80000010803 */
[----:B------:R2:W3:Y:S01]  /*233f0*/  MUFU.EX2 R35, R2 ;  /* 0x0000000200237308 */ /* 0x0004e20000000800 */
[----:B------:R-:W-:Y:S01]  /*23400*/  HMMA.16816.F32.BF16 R48, R8, R26, R136 ;  /* 0x0000001a0830723c */ /* 0x000fe20000041888 */
[-C--:B------:R-:W-:Y:S02]  /*23410*/  FMUL.FTZ R134, R134, R4.reuse ;  /* 0x0000000486867220 */ /* 0x080fe40000410000 */
[----:B------:R-:W-:Y:S02]  /*23420*/  FMUL.FTZ R135, R135, R4 ;  /* 0x0000000487877220 */ /* 0x000fe40000410000 */
[----:B--2---:R-:W-:-:S04]  /*23430*/  FFMA.FTZ R2, R128, R0, -R5 ;  /* 0x0000000080027223 */ /* 0x004fc80000010805 */
[----:B------:R2:W-:Y:S01]  /*23440*/  MUFU.EX2 R136, R2 ;  /* 0x0000000200887308 */ /* 0x0005e20000000800 */
[----:B-1----:R-:W-:Y:S01]  /*23450*/  HMMA.16816.F32.BF16 R56, R8, R16, R140 ;  /* 0x000000100838723c */ /* 0x002fe2000004188c */
[-C--:B------:R-:W-:Y:S02]  /*23460*/  FMUL.FTZ R132, R132, R6.reuse ;  /* 0x0000000684847220 */ /* 0x080fe40000410000 */
[----:B------:R-:W-:Y:S02]  /*23470*/  FMUL.FTZ R133, R133, R6 ;  /* 0x0000000685857220 */ /* 0x000fe40000410000 */
[----:B--2---:R-:W-:-:S04]  /*23480*/  FFMA.FTZ R2, R52, R0, -R5 ;  /* 0x0000000034027223 */ /* 0x004fc80000010805 */
[----:B------:R1:W2:Y:S01]  /*23490*/  MUFU.EX2 R140, R2 ;  /* 0x00000002008c7308 */ /* 0x0002a20000000800 */
[----:B------:R-:W-:Y:S01]  /*234a0*/  HMMA.16816.F32.BF16 R36, R8, R24, R132 ;  /* 0x000000180824723c */ /* 0x000fe20000041884 */
[----:B------:R-:W-:Y:S01]  /*234b0*/  MOV R164, R67 ;  /* 0x0000004300a47202 */ /* 0x000fe20000000f00 */
[-C--:B------:R-:W-:Y:S02]  /*234c0*/  FMUL.FTZ R146, R146, R4.reuse ;  /* 0x0000000492927220 */ /* 0x080fe40000410000 */
[----:B------:R-:W-:Y:S02]  /*234d0*/  FMUL.FTZ R147, R147, R4 ;  /* 0x0000000493937220 */ /* 0x000fe40000410000 */
[-C--:B------:R-:W-:Y:S02]  /*234e0*/  FMUL.FTZ R144, R144, R6.reuse ;  /* 0x0000000690907220 */ /* 0x080fe40000410000 */
[----:B------:R-:W-:Y:S02]  /*234f0*/  FMUL.FTZ R145, R145, R6 ;  /* 0x0000000691917220 */ /* 0x000fe40000410000 */
[----:B------:R-:W-:-:S02]  /*23500*/  FMUL.FTZ R170, R170, R4 ;  /* 0x00000004aaaa7220 */ /* 0x000fc40000410000 */
[----:B------:R-:W-:Y:S02]  /*23510*/  FMUL.FTZ R171, R171, R4 ;  /* 0x00000004abab7220 */ /* 0x000fe40000410000 */
[-C--:B------:R-:W-:Y:S02]  /*23520*/  FMUL.FTZ R168, R168, R6.reuse ;  /* 0x00000006a8a87220 */ /* 0x080fe40000410000 */
[----:B------:R-:W-:Y:S01]  /*23530*/  FMUL.FTZ R169, R169, R6 ;  /* 0x00000006a9a97220 */ /* 0x000fe20000410000 */
[----:B---3--:R-:W-:Y:S01]  /*23540*/  MOV R128, R35 ;  /* 0x0000002300807202 */ /* 0x008fe20000000f00 */
[--C-:B-1----:R-:W-:Y:S01]  /*23550*/  FFMA.FTZ R2, R176, R0, -R5.reuse ;  /* 0x00000000b0027223 */ /* 0x102fe20000010805 */
[----:B------:R-:W-:Y:S01]  /*23560*/  MOV R137, R34 ;  /* 0x0000002200897202 */ /* 0x000fe20000000f00 */
[----:B------:R-:W1:Y:S02]  /*23570*/  LDSM.16.MT88.4 R24, [R181+0xa800] ;  /* 0x00a80000b518783b */ /* 0x000e640000004200 */
[----:B------:R3:W-:Y:S02]  /*23580*/  MUFU.EX2 R152, R2 ;  /* 0x0000000200987308 */ /* 0x0007e40000000800 */
[----:B---3--:R-:W-:-:S06]  /*23590*/  FFMA.FTZ R2, R54, R0, -R5 ;  /* 0x0000000036027223 */ /* 0x008fcc0000010805 */
[----:B------:R3:W4:Y:S02]  /*235a0*/  MUFU.EX2 R132, R2 ;  /* 0x0000000200847308 */ /* 0x0007240000000800 */
[----:B---3--:R-:W-:-:S06]  /*235b0*/  FFMA.FTZ R2, R122, R0, -R3 ;  /* 0x000000007a027223 */ /* 0x008fcc0000010803 */
[----:B------:R3:W-:Y:S02]  /*235c0*/  MUFU.EX2 R134, R2 ;  /* 0x0000000200867308 */ /* 0x0007e40000000800 */
[----:B---3--:R-:W-:-:S06]  /*235d0*/  FFMA.FTZ R2, R60, R0, -R3 ;  /* 0x000000003c027223 */ /* 0x008fcc0000010803 */
[----:B------:R3:W-:Y:S02]  /*235e0*/  MUFU.EX2 R124, R2 ;  /* 0x00000002007c7308 */ /* 0x0007e40000000800 */
[----:B---3--:R-:W-:-:S06]  /*235f0*/  FFMA.FTZ R2, R130, R0, -R3 ;  /* 0x0000000082027223 */ /* 0x008fcc0000010803 */
[----:B------:R3:W-:Y:S01]  /*23600*/  MUFU.EX2 R67, R2 ;  /* 0x0000000200437308 */ /* 0x0007e20000000800 */
[----:B------:R-:W-:Y:S01]  /*23610*/  MOV R47, R33 ;  /* 0x00000021002f7202 */ /* 0x000fe20000000f00 */
[----:B---3--:R-:W-:-:S06]  /*23620*/  FFMA.FTZ R2, R197, R0, -R5 ;  /* 0x00000000c5027223 */ /* 0x008fcc0000010805 */
[----:B------:R3:W-:Y:S01]  /*23630*/  MUFU.EX2 R133, R2 ;  /* 0x0000000200857308 */ /* 0x0007e20000000800 */
[----:B------:R-:W-:Y:S01]  /*23640*/  MOV R63, R32 ;  /* 0x00000020003f7202 */ /* 0x000fe20000000f00 */
[----:B------:R-:W-:Y:S01]  /*23650*/  HMMA.16816.F32.BF16 R144, R8, R18, R144 ;  /* 0x000000120890723c */ /* 0x000fe20000041890 */
[----:B------:R-:W1:Y:S04]  /*23660*/  LDSM.16.MT88.4 R32, [R184+0xa800] ;  /* 0x00a80000b820783b */ /* 0x000e680000004200 */
[----:B------:R-:W1:Y:S01]  /*23670*/  LDSM.16.MT88.4 R16, [R182+0xa800] ;  /* 0x00a80000b610783b */ /* 0x000e620000004200 */
[----:B---3--:R-:W-:-:S04]  /*23680*/  FFMA.FTZ R2, R62, R0, -R5 ;  /* 0x000000003e027223 */ /* 0x008fc80000010805 */
[----:B------:R3:W1:Y:S01]  /*23690*/  MUFU.EX2 R131, R2 ;  /* 0x0000000200837308 */ /* 0x0006620000000800 */
[----:B------:R-:W-:Y:S01]  /*236a0*/  HMMA.16816.F32.BF16 R28, R8, R12, R168 ;  /* 0x0000000c081c723c */ /* 0x000fe200000418a8 */
[----:B------:R-:W1:Y:S01]  /*236b0*/  LDSM.16.MT88.4 R12, [R183+0xa800] ;  /* 0x00a80000b70c783b */ /* 0x000e620000004200 */
[----:B---3--:R-:W-:-:S05]  /*236c0*/  FFMA.FTZ R2, R198, R0, -R5 ;  /* 0x00000000c6027223 */ /* 0x008fca0000010805 */
[----:B------:R3:W-:Y:S01]  /*236d0*/  MUFU.EX2 R120, R2 ;  /* 0x0000000200787308 */ /* 0x0007e20000000800 */
[-C--:B------:R-:W-:Y:S02]  /*236e0*/  FMUL.FTZ R150, R150, R4.reuse ;  /* 0x0000000496967220 */ /* 0x080fe40000410000 */
[----:B------:R-:W-:Y:S02]  /*236f0*/  FMUL.FTZ R151, R151, R4 ;  /* 0x0000000497977220 */ /* 0x000fe40000410000 */
[----:B------:R-:W-:Y:S02]  /*23700*/  FMUL.FTZ R148, R148, R6 ;  /* 0x0000000694947220 */ /* 0x000fe40000410000 */
[----:B---3--:R-:W-:-:S04]  /*23710*/  FFMA.FTZ R2, R64, R0, -R5 ;  /* 0x0000000040027223 */ /* 0x008fc80000010805 */
[----:B------:R3:W1:Y:S01]  /*23720*/  MUFU.EX2 R141, R2 ;  /* 0x00000002008d7308 */ /* 0x0006620000000800 */
[----:B------:R-:W-:Y:S02]  /*23730*/  FMUL.FTZ R149, R149, R6 ;  /* 0x0000000695957220 */ /* 0x000fe40000410000 */
[-C--:B------:R-:W-:Y:S02]  /*23740*/  FMUL.FTZ R162, R162, R4.reuse ;  /* 0x00000004a2a27220 */ /* 0x080fe40000410000 */
[----:B------:R-:W-:Y:S02]  /*23750*/  FMUL.FTZ R163, R163, R4 ;  /* 0x00000004a3a37220 */ /* 0x000fe40000410000 */
[-C--:B------:R-:W-:Y:S02]  /*23760*/  FMUL.FTZ R160, R160, R6.reuse ;  /* 0x00000006a0a07220 */ /* 0x080fe40000410000 */
[----:B------:R-:W-:Y:S02]  /*23770*/  FMUL.FTZ R161, R161, R6 ;  /* 0x00000006a1a17220 */ /* 0x000fe40000410000 */
[----:B---3--:R-:W-:-:S04]  /*23780*/  FFMA.FTZ R2, R66, R0, -R3 ;  /* 0x0000000042027223 */ /* 0x008fc80000010803 */
[----:B------:R3:W1:Y:S01]  /*23790*/  MUFU.EX2 R215, R2 ;  /* 0x0000000200d77308 */ /* 0x0006620000000800 */
[----:B------:R-:W-:Y:S01]  /*237a0*/  HMMA.16816.F32.BF16 R148, R8, R20, R148 ;  /* 0x000000140894723c */ /* 0x000fe20000041894 */
[----:B---3--:R-:W-:-:S06]  /*237b0*/  FFMA.FTZ R2, R178, R0, -R3 ;  /* 0x00000000b2027223 */ /* 0x008fcc0000010803 */
[----:B------:R3:W-:Y:S01]  /*237c0*/  MUFU.EX2 R211, R2 ;  /* 0x0000000200d37308 */ /* 0x0007e20000000800 */
[----:B------:R-:W-:Y:S01]  /*237d0*/  HMMA.16816.F32.BF16 R20, R8, R22, R160 ;  /* 0x000000160814723c */ /* 0x000fe200000418a0 */
[----:B------:R-:W-:Y:S01]  /*237e0*/  MOV R122, R46 ;  /* 0x0000002e007a7202 */ /* 0x000fe20000000f00 */
[----:B---3--:R-:W-:-:S05]  /*237f0*/  FFMA.FTZ R2, R72, R0, -R3 ;  /* 0x0000000048027223 */ /* 0x008fca0000010803 */
[----:B------:R3:W-:Y:S01]  /*23800*/  MUFU.EX2 R213, R2 ;  /* 0x0000000200d57308 */ /* 0x0007e20000000800 */
[----:B--2---:R-:W-:Y:S02]  /*23810*/  F2FP.BF16.PACK_AB R8, R140, R136 ;  /* 0x000000888c08723e */ /* 0x004fe400000010ff */
[----:B------:R-:W-:Y:S01]  /*23820*/  F2FP.BF16.PACK_AB R9, R122, R137 ;  /* 0x000000897a09723e */ /* 0x000fe200000010ff */
[----:B---3--:R-:W-:-:S04]  /*23830*/  FFMA.FTZ R2, R199, R0, -R3 ;  /* 0x00000000c7027223 */ /* 0x008fc80000010803 */
[----:B------:R2:W-:Y:S01]  /*23840*/  MUFU.EX2 R209, R2 ;  /* 0x0000000200d17308 */ /* 0x0005e20000000800 */
[----:B----4-:R-:W-:Y:S02]  /*23850*/  F2FP.BF16.PACK_AB R10, R132, R152 ;  /* 0x00000098840a723e */ /* 0x010fe400000010ff */
[----:B------:R-:W-:Y:S01]  /*23860*/  F2FP.BF16.PACK_AB R11, R128, R166 ;  /* 0x000000a6800b723e */ /* 0x000fe200000010ff */
[----:B--2---:R-:W-:-:S04]  /*23870*/  FFMA.FTZ R2, R204, R0, -R5 ;  /* 0x00000000cc027223 */ /* 0x004fc80000010805 */
[----:B------:R2:W-:Y:S02]  /*23880*/  MUFU.EX2 R207, R2 ;  /* 0x0000000200cf7308 */ /* 0x0005e40000000800 */
[----:B-1----:R-:W-:Y:S01]  /*23890*/  HMMA.16816.F32.BF16 R28, R8, R24, R28 ;  /* 0x00000018081c723c */ /* 0x002fe2000004181c */
[----:B------:R-:W-:Y:S02]  /*238a0*/  MOV R165, R69 ;  /* 0x0000004500a57202 */ /* 0x000fe40000000f00 */
[----:B------:R-:W-:Y:S02]  /*238b0*/  MOV R142, R70 ;  /* 0x00000046008e7202 */ /* 0x000fe40000000f00 */
[----:B------:R-:W-:Y:S01]  /*238c0*/  MOV R143, R68 ;  /* 0x00000044008f7202 */ /* 0x000fe20000000f00 */
[----:B--2---:R-:W-:-:S04]  /*238d0*/  FFMA.FTZ R2, R74, R0, -R5 ;  /* 0x000000004a027223 */ /* 0x004fc80000010805 */
[----:B------:R1:W2:Y:S01]  /*238e0*/  MUFU.EX2 R205, R2 ;  /* 0x0000000200cd7308 */ /* 0x0002a20000000800 */
        /* <DEDUP_REMOVED lines=18> */
[----:B------:R4:W-:Y:S02]  /*23a10*/  MUFU.EX2 R200, R2 ;  /* 0x0000000200c87308 */ /* 0x0009e40000000800 */
        /* <DEDUP_REMOVED lines=9> */
[----:B------:R4:W-:Y:S02]  /*23ab0*/  MUFU.EX2 R198, R2 ;  /* 0x0000000200c67308 */ /* 0x0009e40000000800 */
[----:B---3--:R-:W-:Y:S01]  /*23ac0*/  HMMA.16816.F32.BF16 R28, R8, R24, R28 ;  /* 0x00000018081c723c */ /* 0x008fe2000004181c */
[----:B----4-:R-:W-:-:S05]  /*23ad0*/  FFMA.FTZ R2, R84, R0, -R5 ;  /* 0x0000000054027223 */ /* 0x010fca0000010805 */
[----:B------:R3:W4:Y:S02]  /*23ae0*/  MUFU.EX2 R197, R2 ;  /* 0x0000000200c57308 */ /* 0x0007240000000800 */
[C---:B------:R-:W-:Y:S01]  /*23af0*/  HMMA.16816.F32.BF16 R40, R8.reuse, R26, R40 ;  /* 0x0000001a0828723c */ /* 0x040fe20000041828 */
[----:B------:R-:W2:Y:S07]  /*23b00*/  LDSM.16.MT88.4 R24, [R181+0xb800] ;  /* 0x00b80000b518783b */ /* 0x000eae0000004200 */
[----:B-1----:R-:W-:Y:S01]  /*23b10*/  HMMA.16816.F32.BF16 R36, R8, R32, R36 ;  /* 0x000000200824723c */ /* 0x002fe20000041824 */
[----:B---3--:R-:W-:-:S07]  /*23b20*/  FFMA.FTZ R2, R206, R0, -R5 ;  /* 0x00000000ce027223 */ /* 0x008fce0000010805 */
[C---:B------:R-:W-:Y:S01]  /*23b30*/  HMMA.16816.F32.BF16 R48, R8.reuse, R34, R48 ;  /* 0x000000220830723c */ /* 0x040fe20000041830 */
[----:B------:R-:W1:Y:S01]  /*23b40*/  LDSM.16.MT88.4 R32, [R184+0xb800] ;  /* 0x00b80000b820783b */ /* 0x000e620000004200 */
[----:B------:R3:W-:Y:S06]  /*23b50*/  MUFU.EX2 R196, R2 ;  /* 0x0000000200c47308 */ /* 0x0007ec0000000800 */
[C---:B------:R-:W-:Y:S08]  /*23b60*/  HMMA.16816.F32.BF16 R56, R8.reuse, R16, R56 ;  /* 0x000000100838723c */ /* 0x040ff00000041838 */
[----:B------:R-:W-:Y:S01]  /*23b70*/  HMMA.16816.F32.BF16 R68, R8, R18, R68 ;  /* 0x000000120844723c */ /* 0x000fe20000041844 */
[----:B------:R-:W1:Y:S01]  /*23b80*/  LDSM.16.MT88.4 R16, [R182+0xb800] ;  /* 0x00b80000b610783b */ /* 0x000e620000004200 */
[----:B---3--:R-:W-:-:S04]  /*23b90*/  FFMA.FTZ R2, R86, R0, -R5 ;  /* 0x0000000056027223 */ /* 0x008fc80000010805 */
[----:B------:R3:W1:Y:S02]  /*23ba0*/  MUFU.EX2 R178, R2 ;  /* 0x0000000200b27308 */ /* 0x0006640000000800 */
[C---:B------:R-:W-:Y:S08]  /*23bb0*/  HMMA.16816.F32.BF16 R148, R8.reuse, R12, R148 ;  /* 0x0000000c0894723c */ /* 0x040ff00000041894 */
[----:B------:R-:W-:Y:S01]  /*23bc0*/  HMMA.16816.F32.BF16 R20, R8, R14, R20 ;  /* 0x0000000e0814723c */ /* 0x000fe20000041814 */
[----:B------:R-:W1:Y:S01]  /*23bd0*/  LDSM.16.MT88.4 R12, [R183+0xb800] ;  /* 0x00b80000b70c783b */ /* 0x000e620000004200 */
[----:B---3--:R-:W-:-:S04]  /*23be0*/  FFMA.FTZ R2, R88, R0, -R3 ;  /* 0x0000000058027223 */ /* 0x008fc80000010803 */
[----:B------:R3:W1:Y:S01]  /*23bf0*/  MUFU.EX2 R176, R2 ;  /* 0x0000000200b07308 */ /* 0x0006620000000800 */
[----:B------:R-:W-:Y:S01]  /*23c00*/  MOV R170, R45 ;  /* 0x0000002d00aa7202 */ /* 0x000fe20000000f00 */
[----:B---3--:R-:W-:-:S06]  /*23c10*/  FFMA.FTZ R2, R110, R0, -R3 ;  /* 0x000000006e027223 */ /* 0x008fcc0000010803 */
[----:B------:R3:W-:Y:S01]  /*23c20*/  MUFU.EX2 R171, R2 ;  /* 0x0000000200ab7308 */ /* 0x0007e20000000800 */
[----:B------:R-:W-:Y:S01]  /*23c30*/  MOV R168, R47 ;  /* 0x0000002f00a87202 */ /* 0x000fe20000000f00 */
[----:B---3--:R-:W-:-:S06]  /*23c40*/  FFMA.FTZ R2, R90, R0, -R3 ;  /* 0x000000005a027223 */ /* 0x008fcc0000010803 */
[----:B------:R3:W-:Y:S01]  /*23c50*/  MUFU.EX2 R172, R2 ;  /* 0x0000000200ac7308 */ /* 0x0007e20000000800 */
[----:B------:R-:W-:Y:S01]  /*23c60*/  MOV R90, R170 ;  /* 0x000000aa005a7202 */ /* 0x000fe20000000f00 */
[----:B---3--:R-:W-:-:S06]  /*23c70*/  FFMA.FTZ R2, R174, R0, -R3 ;  /* 0x00000000ae027223 */ /* 0x008fcc0000010803 */
[----:B------:R3:W-:Y:S01]  /*23c80*/  MUFU.EX2 R170, R2 ;  /* 0x0000000200aa7308 */ /* 0x0007e20000000800 */
[----:B--2---:R-:W-:Y:S02]  /*23c90*/  F2FP.BF16.PACK_AB R8, R205, R207 ;  /* 0x000000cfcd08723e */ /* 0x004fe400000010ff */
[----:B------:R-:W-:Y:S02]  /*23ca0*/  F2FP.BF16.PACK_AB R9, R213, R211 ;  /* 0x000000d3d509723e */ /* 0x000fe400000010ff */
[----:B------:R-:W-:Y:S02]  /*23cb0*/  F2FP.BF16.PACK_AB R10, R203, R204 ;  /* 0x000000cccb0a723e */ /* 0x000fe400000010ff */
[----:B------:R-:W-:Y:S01]  /*23cc0*/  F2FP.BF16.PACK_AB R11, R78, R209 ;  /* 0x000000d14e0b723e */ /* 0x000fe200000010ff */
[----:B---3--:R-:W-:-:S04]  /*23cd0*/  FFMA.FTZ R2, R210, R0, -R5 ;  /* 0x00000000d2027223 */ /* 0x008fc80000010805 */
[----:B------:R2:W-:Y:S01]  /*23ce0*/  MUFU.EX2 R169, R2 ;  /* 0x0000000200a97308 */ /* 0x0005e20000000800 */
[----:B------:R-:W-:Y:S02]  /*23cf0*/  MOV R163, R65 ;  /* 0x0000004100a37202 */ /* 0x000fe40000000f00 */
[----:B------:R-:W-:Y:S02]  /*23d00*/  MOV R138, R55 ;  /* 0x00000037008a7202 */ /* 0x000fe40000000f00 */
[----:B------:R-:W-:Y:S01]  /*23d10*/  MOV R162, R53 ;  /* 0x0000003500a27202 */ /* 0x000fe20000000f00 */
[----:B--2---:R-:W-:Y:S01]  /*23d20*/  FFMA.FTZ R2, R92, R0, -R5 ;  /* 0x000000005c027223 */ /* 0x004fe20000010805 */
[----:B------:R-:W-:-:S03]  /*23d30*/  MOV R92, R168 ;  /* 0x000000a8005c7202 */ /* 0x000fc60000000f00 */
[----:B------:R2:W3:Y:S01]  /*23d40*/  MUFU.EX2 R168, R2 ;  /* 0x0000000200a87308 */ /* 0x0004e20000000800 */
[----:B------:R-:W-:Y:S01]  /*23d50*/  MOV R65, R63 ;  /* 0x0000003f00417202 */ /* 0x000fe20000000f00 */
[C---:B------:R-:W-:Y:S01]  /*23d60*/  HMMA.16816.F32.BF16 R52, R8.reuse, R24, R28 ;  /* 0x000000180834723c */ /* 0x040fe2000004181c */
[----:B------:R-:W-:Y:S01]  /*23d70*/  MOV R135, R61 ;  /* 0x0000003d00877202 */ /* 0x000fe20000000f00 */
[----:B------:R-:W3:Y:S01]  /*23d80*/  LDSM.16.MT88.4 R28, [R181+0xc000] ;  /* 0x00c00000b51c783b */ /* 0x000ee20000004200 */
[----:B------:R-:W-:Y:S02]  /*23d90*/  MOV R139, R44 ;  /* 0x0000002c008b7202 */ /* 0x000fe40000000f00 */
[----:B------:R-:W-:Y:S01]  /*23da0*/  MOV R66, R166 ;  /* 0x000000a600427202 */ /* 0x000fe20000000f00 */
[----:B--2---:R-:W-:Y:S02]  /*23db0*/  FFMA.FTZ R2, R212, R0, -R5 ;  /* 0x00000000d4027223 */ /* 0x004fe40000010805 */
[C---:B------:R-:W-:Y:S01]  /*23dc0*/  HMMA.16816.F32.BF16 R60, R8.reuse, R26, R40 ;  /* 0x0000001a083c723c */ /* 0x040fe20000041828 */
[----:B------:R-:W2:Y:S01]  /*23dd0*/  LDSM.16.MT88.4 R24, [R184+0xc000] ;  /* 0x00c00000b818783b */ /* 0x000ea20000004200 */
[----:B------:R4:W-:Y:S06]  /*23de0*/  MUFU.EX2 R167, R2 ;  /* 0x0000000200a77308 */ /* 0x0009ec0000000800 */
[----:B-1----:R-:W-:Y:S01]  /*23df0*/  HMMA.16816.F32.BF16 R44, R8, R32, R36 ;  /* 0x00000020082c723c */ /* 0x002fe20000041824 */
[----:B------:R-:W-:-:S07]  /*23e00*/  MOV R64, R165 ;  /* 0x000000a500407202 */ /* 0x000fce0000000f00 */
[----:B------:R-:W-:Y:S01]  /*23e10*/  HMMA.16816.F32.BF16 R40, R8, R34, R48 ;  /* 0x000000220828723c */ /* 0x000fe20000041830 */
[----:B----4-:R-:W-:-:S04]  /*23e20*/  FFMA.FTZ R2, R94, R0, -R5 ;  /* 0x000000005e027223 */ /* 0x010fc80000010805 */
[----:B------:R1:W4:Y:S03]  /*23e30*/  MUFU.EX2 R166, R2 ;  /* 0x0000000200a67308 */ /* 0x0003260000000800 */
[C---:B------:R-:W-:Y:S08]  /*23e40*/  HMMA.16816.F32.BF16 R36, R8.reuse, R16, R56 ;  /* 0x000000100824723c */ /* 0x040ff00000041838 */
[----:B------:R-:W-:Y:S01]  /*23e50*/  HMMA.16816.F32.BF16 R68, R8, R18, R68 ;  /* 0x000000120844723c */ /* 0x000fe20000041844 */
[----:B------:R-:W2:Y:S01]  /*23e60*/  LDSM.16.MT88.4 R16, [R182+0xc000] ;  /* 0x00c00000b610783b */ /* 0x000ea20000004200 */
[----:B-1----:R-:W-:-:S06]  /*23e70*/  FFMA.FTZ R2, R89, R0, -R3 ;  /* 0x0000000059027223 */ /* 0x002fcc0000010803 */
[C---:B------:R-:W-:Y:S01]  /*23e80*/  HMMA.16816.F32.BF16 R32, R8.reuse, R12, R148 ;  /* 0x0000000c0820723c */ /* 0x040fe20000041894 */
[----:B------:R1:W1:Y:S07]  /*23e90*/  MUFU.EX2 R165, R2 ;  /* 0x0000000200a57308 */ /* 0x00026e0000000800 */
[----:B------:R-:W-:Y:S01]  /*23ea0*/  HMMA.16816.F32.BF16 R20, R8, R14, R20 ;  /* 0x0000000e0814723c */ /* 0x000fe20000041814 */
[----:B------:R-:W2:Y:S01]  /*23eb0*/  LDSM.16.MT88.4 R12, [R183+0xc000] ;  /* 0x00c00000b70c783b */ /* 0x000ea20000004200 */
        /* <DEDUP_REMOVED lines=9> */
[----:B------:R1:W-:Y:S01]  /*23f50*/  MUFU.EX2 R162, R2 ;  /* 0x0000000200a27308 */ /* 0x0003e20000000800 */
[----:B------:R-:W-:Y:S02]  /*23f60*/  F2FP.BF16.PACK_AB R8, R197, R198 ;  /* 0x000000c6c508723e */ /* 0x000fe400000010ff */
[----:B------:R-:W-:Y:S02]  /*23f70*/  F2FP.BF16.PACK_AB R9, R201, R200 ;  /* 0x000000c8c909723e */ /* 0x000fe400000010ff */
[----:B------:R-:W-:Y:S01]  /*23f80*/  F2FP.BF16.PACK_AB R10, R178, R196 ;  /* 0x000000c4b20a723e */ /* 0x000fe200000010ff */
[----:B-1----:R-:W-:-:S04]  /*23f90*/  FFMA.FTZ R2, R218, R0, -R5 ;  /* 0x00000000da027223 */ /* 0x002fc80000010805 */
[----:B------:R1:W-:Y:S01]  /*23fa0*/  MUFU.EX2 R161, R2 ;  /* 0x0000000200a17308 */ /* 0x0003e20000000800 */
[----:B------:R-:W-:Y:S02]  /*23fb0*/  F2FP.BF16.PACK_AB R11, R176, R199 ;  /* 0x000000c7b00b723e */ /* 0x000fe400000010ff */
[----:B------:R-:W-:Y:S01]  /*23fc0*/  MOV R206, R160 ;  /* 0x000000a000ce7202 */ /* 0x000fe20000000f00 */
[----:B-1----:R-:W-:-:S04]  /*23fd0*/  FFMA.FTZ R2, R96, R0, -R5 ;  /* 0x0000000060027223 */ /* 0x002fc80000010805 */
[----:B------:R1:W1:Y:S01]  /*23fe0*/  MUFU.EX2 R158, R2 ;  /* 0x00000002009e7308 */ /* 0x0002620000000800 */
[----:B------:R-:W-:Y:S01]  /*23ff0*/  MOV R96, R152 ;  /* 0x0000009800607202 */ /* 0x000fe20000000f00 */
[----:B---3--:R-:W-:Y:S01]  /*24000*/  HMMA.16816.F32.BF16 R48, R8, R28, R52 ;  /* 0x0000001c0830723c */ /* 0x008fe20000041834 */
        /* <DEDUP_REMOVED lines=12> */
[----:B--2---:R-:W-:-:S06]  /*240d0*/  FFMA.FTZ R2, R98, R0, -R3 ;  /* 0x0000000062027223 */ /* 0x004fcc0000010803 */
[C---:B------:R-:W-:Y:S01]  /*240e0*/  HMMA.16816.F32.BF16 R32, R8.reuse, R12, R32 ;  /* 0x0000000c0820723c */ /* 0x040fe20000041820 */
[----:B------:R2:W1:Y:S07]  /*240f0*/  MUFU.EX2 R151, R2 ;  /* 0x0000000200977308 */ /* 0x00046e0000000800 */
[----:B------:R-:W-:Y:S01]  /*24100*/  HMMA.16816.F32.BF16 R20, R8, R14, R20 ;  /* 0x0000000e0814723c */ /* 0x000fe20000041814 */
[----:B------:R-:W1:Y:S01]  /*24110*/  LDSM.16.MT88.4 R12, [R183+0xc800] ;  /* 0x00c80000b70c783b */ /* 0x000e620000004200 */
[----:B--2---:R-:W-:-:S04]  /*24120*/  FFMA.FTZ R2, R114, R0, -R3 ;  /* 0x0000000072027223 */ /* 0x004fc80000010803 */
[----:B------:R2:W-:Y:S02]  /*24130*/  MUFU.EX2 R149, R2 ;  /* 0x0000000200957308 */ /* 0x0005e40000000800 */
[----:B--2---:R-:W-:-:S06]  /*24140*/  FFMA.FTZ R2, R99, R0, -R3 ;  /* 0x0000000063027223 */ /* 0x004fcc0000010803 */
[----:B------:R2:W-:Y:S02]  /*24150*/  MUFU.EX2 R150, R2 ;  /* 0x0000000200967308 */ /* 0x0005e40000000800 */
[----:B--2---:R-:W-:-:S06]  /*24160*/  FFMA.FTZ R2, R116, R0, -R3 ;  /* 0x0000000074027223 */ /* 0x004fcc0000010803 */
[----:B------:R2:W-:Y:S01]  /*24170*/  MUFU.EX2 R148, R2 ;  /* 0x0000000200947308 */ /* 0x0005e20000000800 */
[----:B------:R-:W-:Y:S02]  /*24180*/  F2FP.BF16.PACK_AB R8, R168, R169 ;  /* 0x000000a9a808723e */ /* 0x000fe400000010ff */
[----:B------:R-:W-:Y:S01]  /*24190*/  F2FP.BF16.PACK_AB R9, R172, R171 ;  /* 0x000000abac09723e */ /* 0x000fe200000010ff */
[----:B--2---:R-:W-:-:S04]  /*241a0*/  FFMA.FTZ R2, R226, R0, -R5 ;  /* 0x00000000e2027223 */ /* 0x004fc80000010805 */
[----:B------:R2:W-:Y:S01]  /*241b0*/  MUFU.EX2 R147, R2 ;  /* 0x0000000200937308 */ /* 0x0005e20000000800 */
[----:B----4-:R-:W-:Y:S02]  /*241c0*/  F2FP.BF16.PACK_AB R10, R166, R167 ;  /* 0x000000a7a60a723e */ /* 0x010fe400000010ff */
[----:B------:R-:W-:Y:S01]  /*241d0*/  F2FP.BF16.PACK_AB R11, R165, R170 ;  /* 0x000000aaa50b723e */ /* 0x000fe200000010ff */
[----:B--2---:R-:W-:-:S04]  /*241e0*/  FFMA.FTZ R2, R100, R0, -R5 ;  /* 0x0000000064027223 */ /* 0x004fc80000010805 */
[----:B------:R2:W4:Y:S02]  /*241f0*/  MUFU.EX2 R146, R2 ;  /* 0x0000000200927308 */ /* 0x0005240000000800 */
[----:B---3--:R-:W-:Y:S01]  /*24200*/  HMMA.16816.F32.BF16 R40, R8, R28, R48 ;  /* 0x0000001c0828723c */ /* 0x008fe20000041830 */
[----:B------:R-:W-:Y:S01]  /*24210*/  MOV R80, R143 ;  /* 0x0000008f00507202 */ /* 0x000fe20000000f00 */
[----:B--2---:R-:W-:-:S04]  /*24220*/  FFMA.FTZ R2, R221, R0, -R5 ;  /* 0x00000000dd027223 */ /* 0x004fc80000010805 */
[----:B------:R2:W-:Y:S02]  /*24230*/  MUFU.EX2 R145, R2 ;  /* 0x0000000200917308 */ /* 0x0005e40000000800 */
[C---:B-1----:R-:W-:Y:S08]  /*24240*/  HMMA.16816.F32.BF16 R44, R8.reuse, R24, R44 ;  /* 0x00000018082c723c */ /* 0x042ff0000004182c */
[----:B------:R-:W-:Y:S01]  /*24250*/  HMMA.16816.F32.BF16 R56, R8, R26, R56 ;  /* 0x0000001a0838723c */ /* 0x000fe20000041838 */
[----:B------:R-:W1:Y:S01]  /*24260*/  LDSM.16.MT88.4 R24, [R184+0xd000] ;  /* 0x00d00000b818783b */ /* 0x000e620000004200 */
[----:B--2---:R-:W-:-:S06]  /*24270*/  FFMA.FTZ R2, R101, R0, -R5 ;  /* 0x0000000065027223 */ /* 0x004fcc0000010805 */
[C---:B------:R-:W-:Y:S01]  /*24280*/  HMMA.16816.F32.BF16 R48, R8.reuse, R16, R36 ;  /* 0x000000100830723c */ /* 0x040fe20000041824 */
[----:B------:R2:W3:Y:S07]  /*24290*/  MUFU.EX2 R144, R2 ;  /* 0x0000000200907308 */ /* 0x0004ee0000000800 */
[C---:B------:R-:W-:Y:S01]  /*242a0*/  HMMA.16816.F32.BF16 R68, R8.reuse, R18, R68 ;  /* 0x000000120844723c */ /* 0x040fe20000041844 */
[----:B------:R-:W1:Y:S07]  /*242b0*/  LDSM.16.MT88.4 R16, [R182+0xd000] ;  /* 0x00d00000b610783b */ /* 0x000e6e0000004200 */
[----:B------:R-:W-:Y:S01]  /*242c0*/  HMMA.16816.F32.BF16 R36, R8, R12, R32 ;  /* 0x0000000c0824723c */ /* 0x000fe20000041820 */
[----:B------:R-:W-:Y:S01]  /*242d0*/  MOV R212, R141 ;  /* 0x0000008d00d47202 */ /* 0x000fe20000000f00 */
[----:B------:R-:W-:Y:S01]  /*242e0*/  LDSM.16.MT88.4 R32, [R181+0xd800] ;  /* 0x00d80000b520783b */ /* 0x000fe20000004200 */
[----:B--2---:R-:W-:-:S05]  /*242f0*/  FFMA.FTZ R2, R102, R0, -R3 ;  /* 0x0000000066027223 */ /* 0x004fca0000010803 */
[----:B------:R-:W-:Y:S01]  /*24300*/  HMMA.16816.F32.BF16 R20, R8, R14, R20 ;  /* 0x0000000e0814723c */ /* 0x000fe20000041814 */
[----:B------:R-:W2:Y:S01]  /*24310*/  LDSM.16.MT88.4 R12, [R183+0xd000] ;  /* 0x00d00000b70c783b */ /* 0x000ea20000004200 */
[----:B------:R3:W1:Y:S01]  /*24320*/  MUFU.EX2 R143, R2 ;  /* 0x00000002008f7308 */ /* 0x0006620000000800 */
[----:B------:R-:W-:-:S05]  /*24330*/  MOV R210, R142 ;  /* 0x0000008e00d27202 */ /* 0x000fca0000000f00 */
[----:B------:R-:W-:Y:S01]  /*24340*/  HMMA.16816.F32.BF16 R52, R8, R30, R52 ;  /* 0x0000001e0834723c */ /* 0x000fe20000041834 */
[----:B------:R-:W1:Y:S01]  /*24350*/  LDSM.16.MT88.4 R28, [R181+0xd000] ;  /* 0x00d00000b51c783b */ /* 0x000e620000004200 */
[----:B---3--:R-:W-:-:S04]  /*24360*/  FFMA.FTZ R2, R227, R0, -R3 ;  /* 0x00000000e3027223 */ /* 0x008fc80000010803 */
[----:B------:R3:W-:Y:S01]  /*24370*/  MUFU.EX2 R141, R2 ;  /* 0x00000002008d7308 */ /* 0x0007e20000000800 */
[----:B------:R-:W-:Y:S01]  /*24380*/  MOV R227, R139 ;  /* 0x0000008b00e37202 */ /* 0x000fe20000000f00 */
[----:B---3--:R-:W-:-:S06]  /*24390*/  FFMA.FTZ R2, R79, R0, -R3 ;  /* 0x000000004f027223 */ /* 0x008fcc0000010803 */
[----:B------:R3:W-:Y:S01]  /*243a0*/  MUFU.EX2 R142, R2 ;  /* 0x00000002008e7308 */ /* 0x0007e20000000800 */
[----:B------:R-:W-:Y:S01]  /*243b0*/  MOV R79, R138 ;  /* 0x0000008a004f7202 */ /* 0x000fe20000000f00 */
[----:B---3--:R-:W-:Y:S01]  /*243c0*/  FFMA.FTZ R2, R228, R0, -R3 ;  /* 0x00000000e4027223 */ /* 0x008fe20000010803 */
[----:B------:R-:W-:-:S05]  /*243d0*/  MOV R228, R140 ;  /* 0x0000008c00e47202 */ /* 0x000fca0000000f00 */
[----:B------:R3:W-:Y:S01]  /*243e0*/  MUFU.EX2 R140, R2 ;  /* 0x00000002008c7308 */ /* 0x0007e20000000800 */
[----:B------:R-:W-:Y:S01]  /*243f0*/  MOV R74, R137 ;  /* 0x00000089004a7202 */ /* 0x000fe20000000f00 */
[----:B---3--:R-:W-:-:S06]  /*24400*/  FFMA.FTZ R2, R231, R0, -R5 ;  /* 0x00000000e7027223 */ /* 0x008fcc0000010805 */
[----:B------:R3:W-:Y:S01]  /*24410*/  MUFU.EX2 R139, R2 ;  /* 0x00000002008b7308 */ /* 0x0007e20000000800 */
[----:B------:R-:W-:Y:S02]  /*24420*/  F2FP.BF16.PACK_AB R8, R158, R161 ;  /* 0x000000a19e08723e */ /* 0x000fe400000010ff */
[----:B------:R-:W-:Y:S02]  /*24430*/  F2FP.BF16.PACK_AB R9, R163, R164 ;  /* 0x000000a4a309723e */ /* 0x000fe400000010ff */
[----:B------:R-:W-:Y:S02]  /*24440*/  F2FP.BF16.PACK_AB R10, R160, R152 ;  /* 0x00000098a00a723e */ /* 0x000fe400000010ff */
[----:B------:R-:W-:Y:S01]  /*24450*/  F2FP.BF16.PACK_AB R11, R151, R162 ;  /* 0x000000a2970b723e */ /* 0x000fe200000010ff */
[----:B---3--:R-:W-:-:S04]  /*24460*/  FFMA.FTZ R2, R103, R0, -R5 ;  /* 0x0000000067027223 */ /* 0x008fc80000010805 */
[----:B------:R3:W2:Y:S01]  /*24470*/  MUFU.EX2 R138, R2 ;  /* 0x00000002008a7308 */ /* 0x0006a20000000800 */
[----:B------:R-:W-:Y:S01]  /*24480*/  MOV R72, R136 ;  /* 0x0000008800487202 */ /* 0x000fe20000000f00 */
[----:B-1----:R-:W-:Y:S01]  /*24490*/  HMMA.16816.F32.BF16 R44, R8, R24, R44 ;  /* 0x00000018082c723c */ /* 0x002fe2000004182c */
[----:B------:R-:W-:Y:S01]  /*244a0*/  MOV R84, R135 ;  /* 0x0000008700547202 */ /* 0x000fe20000000f00 */
[----:B---3--:R-:W-:-:S04]  /*244b0*/  FFMA.FTZ R2, R230, R0, -R5 ;  /* 0x00000000e6027223 */ /* 0x008fc80000010805 */
[----:B------:R1:W-:Y:S02]  /*244c0*/  MUFU.EX2 R137, R2 ;  /* 0x0000000200897308 */ /* 0x0003e40000000800 */
[----:B------:R-:W-:Y:S01]  /*244d0*/  HMMA.16816.F32.BF16 R56, R8, R26, R56 ;  /* 0x0000001a0838723c */ /* 0x000fe20000041838 */
[----:B------:R-:W-:-:S07]  /*244e0*/  MOV R82, R132 ;  /* 0x0000008400527202 */ /* 0x000fce0000000f00 */
[----:B------:R-:W-:Y:S01]  /*244f0*/  HMMA.16816.F32.BF16 R48, R8, R16, R48 ;  /* 0x000000100830723c */ /* 0x000fe20000041830 */
[----:B-1----:R-:W-:-:S07]  /*24500*/  FFMA.FTZ R2, R104, R0, -R5 ;  /* 0x0000000068027223 */ /* 0x002fce0000010805 */
[C---:B------:R-:W-:Y:S01]  /*24510*/  HMMA.16816.F32.BF16 R68, R8.reuse, R18, R68 ;  /* 0x000000120844723c */ /* 0x040fe20000041844 */
[----:B------:R-:W1:Y:S01]  /*24520*/  LDSM.16.MT88.4 R16, [R182+0xd800] ;  /* 0x00d80000b610783b */ /* 0x000e620000004200 */
[----:B------:R3:W1:Y:S06]  /*24530*/  MUFU.EX2 R136, R2 ;  /* 0x0000000200887308 */ /* 0x00066c0000000800 */
[C---:B--2---:R-:W-:Y:S01]  /*24540*/  HMMA.16816.F32.BF16 R24, R8.reuse, R12, R36 ;  /* 0x0000000c0818723c */ /* 0x044fe20000041824 */
[----:B------:R-:W-:Y:S01]  /*24550*/  MOV R214, R134 ;  /* 0x0000008600d67202 */ /* 0x000fe20000000f00 */
[----:B------:R-:W-:Y:S06]  /*24560*/  LDSM.16.MT88.4 R36, [R184+0xe000] ;  /* 0x00e00000b824783b */ /* 0x000fec0000004200 */
[----:B------:R-:W-:Y:S01]  /*24570*/  HMMA.16816.F32.BF16 R20, R8, R14, R20 ;  /* 0x0000000e0814723c */ /* 0x000fe20000041814 */
[----:B------:R-:W2:Y:S01]  /*24580*/  LDSM.16.MT88.4 R12, [R183+0xd800] ;  /* 0x00d80000b70c783b */ /* 0x000ea20000004200 */
[----:B---3--:R-:W-:-:S04]  /*24590*/  FFMA.FTZ R2, R93, R0, -R3 ;  /* 0x000000005d027223 */ /* 0x008fc80000010803 */
[----:B------:R3:W1:Y:S02]  /*245a0*/  MUFU.EX2 R135, R2 ;  /* 0x0000000200877308 */ /* 0x0006640000000800 */
[----:B------:R-:W-:Y:S01]  /*245b0*/  HMMA.16816.F32.BF16 R40, R8, R28, R40 ;  /* 0x0000001c0828723c */ /* 0x000fe20000041828 */
[----:B------:R-:W-:Y:S01]  /*245c0*/  MOV R226, R133 ;  /* 0x0000008500e27202 */ /* 0x000fe20000000f00 */
[----:B---3--:R-:W-:-:S04]  /*245d0*/  FFMA.FTZ R2, R229, R0, -R3 ;  /* 0x00000000e5027223 */ /* 0x008fc80000010803 */
[----:B------:R3:W-:Y:S02]  /*245e0*/  MUFU.EX2 R132, R2 ;  /* 0x0000000200847308 */ /* 0x0007e40000000800 */
[----:B------:R-:W-:Y:S01]  /*245f0*/  HMMA.16816.F32.BF16 R52, R8, R30, R52 ;  /* 0x0000001e0834723c */ /* 0x000fe20000041834 */
[----:B------:R-:W1:Y:S01]  /*24600*/  LDSM.16.MT88.4 R28, [R184+0xd800] ;  /* 0x00d80000b81c783b */ /* 0x000e620000004200 */
[----:B------:R-:W-:Y:S01]  /*24610*/  MOV R88, R131 ;  /* 0x0000008300587202 */ /* 0x000fe20000000f00 */
[----:B---3--:R-:W-:-:S04]  /*24620*/  FFMA.FTZ R2, R85, R0, -R3 ;  /* 0x0000000055027223 */ /* 0x008fc80000010803 */
[----:B------:R3:W-:Y:S01]  /*24630*/  MUFU.EX2 R134, R2 ;  /* 0x0000000200867308 */ /* 0x0007e20000000800 */
[----:B------:R-:W-:Y:S01]  /*24640*/  MOV R174, R130 ;  /* 0x0000008200ae7202 */ /* 0x000fe20000000f00 */
[----:B---3--:R-:W-:-:S06]  /*24650*/  FFMA.FTZ R2, R232, R0, -R3 ;  /* 0x00000000e8027223 */ /* 0x008fcc0000010803 */
[----:B------:R3:W-:Y:S01]  /*24660*/  MUFU.EX2 R133, R2 ;  /* 0x0000000200857308 */ /* 0x0007e20000000800 */
[----:B----4-:R-:W-:Y:S02]  /*24670*/  F2FP.BF16.PACK_AB R8, R146, R147 ;  /* 0x000000939208723e */ /* 0x010fe400000010ff */
[----:B------:R-:W-:Y:S01]  /*24680*/  F2FP.BF16.PACK_AB R9, R150, R149 ;  /* 0x000000959609723e */ /* 0x000fe200000010ff */
[----:B---3--:R-:W-:-:S04]  /*24690*/  FFMA.FTZ R2, R234, R0, -R5 ;  /* 0x00000000ea027223 */ /* 0x008fc80000010805 */
[----:B------:R3:W-:Y:S01]  /*246a0*/  MUFU.EX2 R131, R2 ;  /* 0x0000000200837308 */ /* 0x0007e20000000800 */
[----:B------:R-:W-:Y:S02]  /*246b0*/  F2FP.BF16.PACK_AB R10, R144, R145 ;  /* 0x00000091900a723e */ /* 0x000fe400000010ff */
[----:B------:R-:W-:Y:S02]  /*246c0*/  F2FP.BF16.PACK_AB R11, R143, R148 ;  /* 0x000000948f0b723e */ /* 0x000fe400000010ff */
[----:B------:R-:W-:Y:S01]  /*246d0*/  MOV R221, R128 ;  /* 0x0000008000dd7202 */ /* 0x000fe20000000f00 */
[----:B---3--:R-:W-:-:S04]  /*246e0*/  FFMA.FTZ R2, R95, R0, -R5 ;  /* 0x000000005f027223 */ /* 0x008fc80000010805 */
[----:B------:R3:W4:Y:S01]  /*246f0*/  MUFU.EX2 R130, R2 ;  /* 0x0000000200827308 */ /* 0x0007220000000800 */
[----:B------:R-:W-:Y:S01]  /*24700*/  MOV R218, R126 ;  /* 0x0000007e00da7202 */ /* 0x000fe20000000f00 */
[----:B------:R-:W-:Y:S01]  /*24710*/  HMMA.16816.F32.BF16 R40, R8, R32, R40 ;  /* 0x000000200828723c */ /* 0x000fe20000041828 */
[----:B------:R-:W-:Y:S01]  /*24720*/  MOV R89, R124 ;  /* 0x0000007c00597202 */ /* 0x000fe20000000f00 */
[----:B---3--:R-:W-:-:S04]  /*24730*/  FFMA.FTZ R2, R235, R0, -R5 ;  /* 0x00000000eb027223 */ /* 0x008fc80000010805 */
[----:B------:R3:W-:Y:S02]  /*24740*/  MUFU.EX2 R128, R2 ;  /* 0x0000000200807308 */ /* 0x0007e40000000800 */
[C---:B------:R-:W-:Y:S01]  /*24750*/  HMMA.16816.F32.BF16 R52, R8.reuse, R34, R52 ;  /* 0x000000220834723c */ /* 0x040fe20000041834 */
[----:B------:R-:W4:Y:S07]  /*24760*/  LDSM.16.MT88.4 R32, [R181+0xe000] ;  /* 0x00e00000b520783b */ /* 0x000f2e0000004200 */
[----:B-1----:R-:W-:Y:S01]  /*24770*/  HMMA.16816.F32.BF16 R48, R8, R16, R48 ;  /* 0x000000100830723c */ /* 0x002fe20000041830 */
[----:B---3--:R-:W-:-:S07]  /*24780*/  FFMA.FTZ R2, R87, R0, -R5 ;  /* 0x0000000057027223 */ /* 0x008fce0000010805 */
[C---:B------:R-:W-:Y:S01]  /*24790*/  HMMA.16816.F32.BF16 R68, R8.reuse, R18, R68 ;  /* 0x000000120844723c */ /* 0x040fe20000041844 */
[----:B------:R-:W1:Y:S01]  /*247a0*/  LDSM.16.MT88.4 R16, [R182+0xe000] ;  /* 0x00e00000b610783b */ /* 0x000e620000004200 */
[----:B------:R3:W1:Y:S06]  /*247b0*/  MUFU.EX2 R126, R2 ;  /* 0x00000002007e7308 */ /* 0x00066c0000000800 */
[C---:B--2---:R-:W-:Y:S08]  /*247c0*/  HMMA.16816.F32.BF16 R24, R8.reuse, R12, R24 ;  /* 0x0000000c0818723c */ /* 0x044ff00000041818 */
[----:B------:R-:W-:Y:S01]  /*247d0*/  HMMA.16816.F32.BF16 R20, R8, R14, R20 ;  /* 0x0000000e0814723c */ /* 0x000fe20000041814 */
[----:B------:R-:W2:Y:S01]  /*247e0*/  LDSM.16.MT88.4 R12, [R183+0xe000] ;  /* 0x00e00000b70c783b */ /* 0x000ea20000004200 */
        /* <DEDUP_REMOVED lines=8> */
[----:B---3--:R-:W-:-:S05]  /*24870*/  FFMA.FTZ R2, R83, R0, -R3 ;  /* 0x0000000053027223 */ /* 0x008fca0000010803 */
        /* <DEDUP_REMOVED lines=13> */
[----:B------:R3:W-:Y:S02]  /*24950*/  MUFU.EX2 R110, R2 ;  /* 0x00000002006e7308 */ /* 0x0007e40000000800 */
[C---:B------:R-:W-:Y:S01]  /*24960*/  HMMA.16816.F32.BF16 R40, R8.reuse, R34, R52 ;  /* 0x000000220828723c */ /* 0x040fe20000041834 */
[----:B------:R-:W4:Y:S07]  /*24970*/  LDSM.16.MT88.4 R32, [R181+0xe800] ;  /* 0x00e80000b520783b */ /* 0x000f2e0000004200 */
[----:B------:R-:W-:Y:S01]  /*24980*/  HMMA.16816.F32.BF16 R52, R8, R36, R44 ;  /* 0x000000240834723c */ /* 0x000fe2000004182c */
[----:B------:R-:W4:Y:S01]  /*24990*/  LDSM.16.MT88.4 R44, [R184+0xe800] ;  /* 0x00e80000b82c783b */ /* 0x000f220000004200 */
[----:B---3--:R-:W-:-:S06]  /*249a0*/  FFMA.FTZ R2, R106, R0, -R5 ;  /* 0x000000006a027223 */ /* 0x008fcc0000010805 */
[C---:B------:R-:W-:Y:S01]  /*249b0*/  HMMA.16816.F32.BF16 R60, R8.reuse, R38, R56 ;  /* 0x00000026083c723c */ /* 0x040fe20000041838 */
[----:B------:R3:W2:Y:S07]  /*249c0*/  MUFU.EX2 R108, R2 ;  /* 0x00000002006c7308 */ /* 0x0006ae0000000800 */
[C---:B-1----:R-:W-:Y:S08]  /*249d0*/  HMMA.16816.F32.BF16 R56, R8.reuse, R16, R48 ;  /* 0x000000100838723c */ /* 0x042ff00000041830 */
[----:B------:R-:W-:Y:S01]  /*249e0*/  HMMA.16816.F32.BF16 R68, R8, R18, R68 ;  /* 0x000000120844723c */ /* 0x000fe20000041844 */
[----:B------:R-:W1:Y:S01]  /*249f0*/  LDSM.16.MT88.4 R16, [R182+0xe800] ;  /* 0x00e80000b610783b */ /* 0x000e620000004200 */
[----:B---3--:R-:W-:-:S04]  /*24a00*/  FFMA.FTZ R2, R73, R0, -R3 ;  /* 0x0000000049027223 */ /* 0x008fc80000010803 */
[----:B------:R3:W1:Y:S02]  /*24a10*/  MUFU.EX2 R106, R2 ;  /* 0x00000002006a7308 */ /* 0x0006640000000800 */
[C---:B--2---:R-:W-:Y:S01]  /*24a20*/  HMMA.16816.F32.BF16 R48, R8.reuse, R12, R24 ;  /* 0x0000000c0830723c */ /* 0x044fe20000041818 */
[----:B------:R-:W-:Y:S07]  /*24a30*/  LDSM.16.MT88.4 R24, [R181+0xf000] ;  /* 0x00f00000b518783b */ /* 0x000fee0000004200 */
[----:B------:R-:W-:Y:S01]  /*24a40*/  HMMA.16816.F32.BF16 R20, R8, R14, R20 ;  /* 0x0000000e0814723c */ /* 0x000fe20000041814 */
[----:B------:R-:W2:Y:S01]  /*24a50*/  LDSM.16.MT88.4 R12, [R183+0xe800] ;  /* 0x00e80000b70c783b */ /* 0x000ea20000004200 */
[----:B---3--:R-:W-:-:S04]  /*24a60*/  FFMA.FTZ R2, R238, R0, -R3 ;  /* 0x00000000ee027223 */ /* 0x008fc80000010803 */
[----:B------:R3:W-:Y:S02]  /*24a70*/  MUFU.EX2 R103, R2 ;  /* 0x0000000200677308 */ /* 0x0007e40000000800 */
[----:B---3--:R-:W-:-:S06]  /*24a80*/  FFMA.FTZ R2, R75, R0, -R3 ;  /* 0x000000004b027223 */ /* 0x008fcc0000010803 */
[----:B------:R3:W-:Y:S02]  /*24a90*/  MUFU.EX2 R105, R2 ;  /* 0x0000000200697308 */ /* 0x0007e40000000800 */
[----:B---3--:R-:W-:-:S06]  /*24aa0*/  FFMA.FTZ R2, R240, R0, -R3 ;  /* 0x00000000f0027223 */ /* 0x008fcc0000010803 */
[----:B------:R3:W-:Y:S02]  /*24ab0*/  MUFU.EX2 R104, R2 ;  /* 0x0000000200687308 */ /* 0x0007e40000000800 */
[----:B---3--:R-:W-:-:S06]  /*24ac0*/  FFMA.FTZ R2, R241, R0, -R5 ;  /* 0x00000000f1027223 */ /* 0x008fcc0000010805 */
[----:B------:R3:W-:Y:S01]  /*24ad0*/  MUFU.EX2 R102, R2 ;  /* 0x0000000200667308 */ /* 0x0007e20000000800 */
[----:B------:R-:W-:Y:S02]  /*24ae0*/  F2FP.BF16.PACK_AB R8, R130, R131 ;  /* 0x000000838208723e */ /* 0x000fe400000010ff */
[----:B------:R-:W-:Y:S02]  /*24af0*/  F2FP.BF16.PACK_AB R9, R134, R132 ;  /* 0x000000848609723e */ /* 0x000fe400000010ff */
[----:B------:R-:W-:Y:S01]  /*24b00*/  F2FP.BF16.PACK_AB R10, R126, R128 ;  /* 0x000000807e0a723e */ /* 0x000fe200000010ff */
[----:B---3--:R-:W-:-:S04]  /*24b10*/  FFMA.FTZ R2, R107, R0, -R5 ;  /* 0x000000006b027223 */ /* 0x008fc80000010805 */
[----:B------:R3:W1:Y:S01]  /*24b20*/  MUFU.EX2 R101, R2 ;  /* 0x0000000200657308 */ /* 0x0006620000000800 */
[----:B------:R-:W-:Y:S02]  /*24b30*/  F2FP.BF16.PACK_AB R11, R124, R133 ;  /* 0x000000857c0b723e */ /* 0x000fe400000010ff */
[----:B------:R-:W-:Y:S01]  /*24b40*/  MOV R230, R65 ;  /* 0x0000004100e67202 */ /* 0x000fe20000000f00 */
[----:B---3--:R-:W-:-:S04]  /*24b50*/  FFMA.FTZ R2, R242, R0, -R5 ;  /* 0x00000000f2027223 */ /* 0x008fc80000010805 */
[----:B------:R3:W-:Y:S01]  /*24b60*/  MUFU.EX2 R100, R2 ;  /* 0x0000000200647308 */ /* 0x0007e20000000800 */
[----:B----4-:R-:W-:Y:S01]  /*24b70*/  HMMA.16816.F32.BF16 R28, R8, R32, R28 ;  /* 0x00000020081c723c */ /* 0x010fe2000004181c */
[----:B------:R-:W-:Y:S02]  /*24b80*/  MOV R97, R66 ;  /* 0x0000004200617202 */ /* 0x000fe40000000f00 */
[----:B------:R-:W-:Y:S02]  /*24b90*/  MOV R202, R64 ;  /* 0x0000004000ca7202 */ /* 0x000fe40000000f00 */
[----:B------:R-:W-:Y:S01]  /*24ba0*/  MOV R86, R67 ;  /* 0x0000004300567202 */ /* 0x000fe20000000f00 */
[----:B---3--:R-:W-:-:S04]  /*24bb0*/  FFMA.FTZ R2, R109, R0, -R5 ;  /* 0x000000006d027223 */ /* 0x008fc80000010805 */
[----:B------:R3:W4:Y:S01]  /*24bc0*/  MUFU.EX2 R99, R2 ;  /* 0x0000000200637308 */ /* 0x0007220000000800 */
[----:B------:R-:W-:Y:S01]  /*24bd0*/  HMMA.16816.F32.BF16 R40, R8, R34, R40 ;  /* 0x000000220828723c */ /* 0x000fe20000041828 */
[----:B------:R-:W4:Y:S01]  /*24be0*/  LDSM.16.MT88.4 R32, [R184+0xf000] ;  /* 0x00f00000b820783b */ /* 0x000f220000004200 */
[----:B------:R-:W-:Y:S01]  /*24bf0*/  FFMA.FTZ R4, R230, R4, R7 ;  /* 0x00000004e6047223 */ /* 0x000fe20000010007 */
[----:B------:R-:W-:-:S05]  /*24c00*/  MOV R230, R228 ;  /* 0x000000e400e67202 */ /* 0x000fca0000000f00 */
[----:B------:R-:W-:Y:S01]  /*24c10*/  HMMA.16816.F32.BF16 R36, R8, R44, R52 ;  /* 0x0000002c0824723c */ /* 0x000fe20000041834 */
[----:B---3--:R-:W-:-:S07]  /*24c20*/  FFMA.FTZ R2, R111, R0, -R3 ;  /* 0x000000006f027223 */ /* 0x008fce0000010803 */
[----:B-1----:R-:W-:Y:S01]  /*24c30*/  HMMA.16816.F32.BF16 R52, R8, R16, R56 ;  /* 0x000000100834723c */ /* 0x002fe20000041838 */
[----:B------:R1:W3:Y:S01]  /*24c40*/  MUFU.EX2 R98, R2 ;  /* 0x0000000200627308 */ /* 0x0002e20000000800 */
[----:B------:R-:W-:-:S06]  /*24c50*/  MOV R228, R96 ;  /* 0x0000006000e47202 */ /* 0x000fcc0000000f00 */
[----:B--2---:R-:W-:Y:S01]  /*24c60*/  HMMA.16816.F32.BF16 R64, R8, R12, R48 ;  /* 0x0000000c0840723c */ /* 0x004fe20000041830 */
[----:B------:R-:W-:-:S07]  /*24c70*/  MOV R229, R231 ;  /* 0x000000e700e57202 */ /* 0x000fce0000000f00 */
[C---:B------:R-:W-:Y:S01]  /*24c80*/  HMMA.16816.F32.BF16 R56, R8.reuse, R14, R20 ;  /* 0x0000000e0838723c */ /* 0x040fe20000041814 */
[----:B------:R-:W2:Y:S01]  /*24c90*/  LDSM.16.MT88.4 R12, [R183+0xf000] ;  /* 0x00f00000b70c783b */ /* 0x000ea20000004200 */
[--C-:B-1----:R-:W-:Y:S01]  /*24ca0*/  FFMA.FTZ R2, R243, R0, -R3.reuse ;  /* 0x00000000f3027223 */ /* 0x102fe20000010803 */
[----:B------:R-:W-:Y:S02]  /*24cb0*/  MOV R231, R97 ;  /* 0x0000006100e77202 */ /* 0x000fe40000000f00 */
[----:B------:R-:W-:Y:S01]  /*24cc0*/  LDSM.16.MT88.4 R20, [R184+0xf800] ;  /* 0x00f80000b814783b */ /* 0x000fe20000004200 */
[----:B------:R1:W-:Y:S02]  /*24cd0*/  MUFU.EX2 R96, R2 ;  /* 0x0000000200607308 */ /* 0x0003e40000000800 */
[----:B------:R-:W-:Y:S01]  /*24ce0*/  HMMA.16816.F32.BF16 R68, R8, R18, R68 ;  /* 0x000000120844723c */ /* 0x000fe20000041844 */
[----:B------:R-:W2:Y:S01]  /*24cf0*/  LDSM.16.MT88.4 R16, [R182+0xf000] ;  /* 0x00f00000b610783b */ /* 0x000ea20000004200 */
[----:B------:R-:W-:Y:S01]  /*24d00*/  MOV R232, R94 ;  /* 0x0000005e00e87202 */ /* 0x000fe20000000f00 */
[----:B-1----:R-:W-:-:S04]  /*24d10*/  FFMA.FTZ R2, R113, R0, -R3 ;  /* 0x0000000071027223 */ /* 0x002fc80000010803 */
[----:B------:R1:W-:Y:S01]  /*24d20*/  MUFU.EX2 R97, R2 ;  /* 0x0000000200617308 */ /* 0x0003e20000000800 */
[----:B------:R-:W-:Y:S07]  /*24d30*/  HMMA.16816.F32.BF16 R60, R8, R46, R60 ;  /* 0x0000002e083c723c */ /* 0x000fee000004183c */
[----:B------:R-:W-:Y:S01]  /*24d40*/  F2FP.BF16.PACK_AB R8, R114, R112 ;  /* 0x000000707208723e */ /* 0x000fe200000010ff */
[----:B-1----:R-:W-:-:S04]  /*24d50*/  FFMA.FTZ R2, R244, R0, -R3 ;  /* 0x00000000f4027223 */ /* 0x002fc80000010803 */
[----:B------:R1:W-:Y:S01]  /*24d60*/  MUFU.EX2 R95, R2 ;  /* 0x00000002005f7308 */ /* 0x0003e20000000800 */
[----:B------:R-:W-:Y:S02]  /*24d70*/  F2FP.BF16.PACK_AB R9, R120, R116 ;  /* 0x000000747809723e */ /* 0x000fe400000010ff */
[----:B------:R-:W-:Y:S02]  /*24d80*/  F2FP.BF16.PACK_AB R10, R108, R110 ;  /* 0x0000006e6c0a723e */ /* 0x000fe400000010ff */
[----:B------:R-:W-:Y:S01]  /*24d90*/  F2FP.BF16.PACK_AB R11, R106, R122 ;  /* 0x0000007a6a0b723e */ /* 0x000fe200000010ff */
[----:B-1----:R-:W-:-:S04]  /*24da0*/  FFMA.FTZ R2, R245, R0, -R5 ;  /* 0x00000000f5027223 */ /* 0x002fc80000010805 */
[----:B------:R1:W-:Y:S02]  /*24db0*/  MUFU.EX2 R94, R2 ;  /* 0x00000002005e7308 */ /* 0x0003e40000000800 */
[C---:B------:R-:W-:Y:S01]  /*24dc0*/  HMMA.16816.F32.BF16 R48, R8.reuse, R24, R28 ;  /* 0x000000180830723c */ /* 0x040fe2000004181c */
[----:B------:R-:W-:Y:S01]  /*24dd0*/  MOV R234, R92 ;  /* 0x0000005c00ea7202 */ /* 0x000fe20000000f00 */
[----:B------:R-:W-:Y:S06]  /*24de0*/  LDSM.16.MT88.4 R28, [R182+0xf800] ;  /* 0x00f80000b61c783b */ /* 0x000fec0000004200 */
[----:B------:R-:W-:Y:S01]  /*24df0*/  HMMA.16816.F32.BF16 R44, R8, R26, R40 ;  /* 0x0000001a082c723c */ /* 0x000fe20000041828 */
[----:B------:R-:W2:Y:S01]  /*24e00*/  LDSM.16.MT88.4 R24, [R181+0xf800] ;  /* 0x00f80000b518783b */ /* 0x000ea20000004200 */
[----:B-1----:R-:W-:-:S04]  /*24e10*/  FFMA.FTZ R2, R115, R0, -R5 ;  /* 0x0000000073027223 */ /* 0x002fc80000010805 */
[----:B------:R1:W1:Y:S01]  /*24e20*/  MUFU.EX2 R93, R2 ;  /* 0x00000002005d7308 */ /* 0x0002620000000800 */
[----:B------:R-:W-:Y:S02]  /*24e30*/  MOV R85, R91 ;  /* 0x0000005b00557202 */ /* 0x000fe40000000f00 */
[----:B------:R-:W-:Y:S01]  /*24e40*/  MOV R235, R90 ;  /* 0x0000005a00eb7202 */ /* 0x000fe20000000f00 */
[----:B-1----:R-:W-:-:S04]  /*24e50*/  FFMA.FTZ R2, R246, R0, -R5 ;  /* 0x00000000f6027223 */ /* 0x002fc80000010805 */
[----:B------:R1:W-:Y:S01]  /*24e60*/  MUFU.EX2 R92, R2 ;  /* 0x00000002005c7308 */ /* 0x0003e20000000800 */
[----:B----4-:R-:W-:Y:S01]  /*24e70*/  HMMA.16816.F32.BF16 R36, R8, R32, R36 ;  /* 0x000000200824723c */ /* 0x010fe20000041824 */
[----:B-1----:R-:W-:-:S06]  /*24e80*/  FFMA.FTZ R2, R117, R0, -R5 ;  /* 0x0000000075027223 */ /* 0x002fcc0000010805 */
[----:B------:R1:W4:Y:S01]  /*24e90*/  MUFU.EX2 R91, R2 ;  /* 0x00000002005b7308 */ /* 0x0003220000000800 */
[C---:B------:R-:W-:Y:S08]  /*24ea0*/  HMMA.16816.F32.BF16 R32, R8.reuse, R34, R60 ;  /* 0x000000220820723c */ /* 0x040ff0000004183c */
[----:B--2---:R-:W-:Y:S01]  /*24eb0*/  HMMA.16816.F32.BF16 R64, R8, R12, R64 ;  /* 0x0000000c0840723c */ /* 0x004fe20000041840 */
[----:B-1----:R-:W-:-:S07]  /*24ec0*/  FFMA.FTZ R2, R118, R0, -R3 ;  /* 0x0000000076027223 */ /* 0x002fce0000010803 */
[C---:B------:R-:W-:Y:S01]  /*24ed0*/  HMMA.16816.F32.BF16 R60, R8.reuse, R14, R56 ;  /* 0x0000000e083c723c */ /* 0x040fe20000041838 */
[----:B------:R-:W1:Y:S01]  /*24ee0*/  LDSM.16.MT88.4 R12, [R183+0xf800] ;  /* 0x00f80000b70c783b */ /* 0x000e620000004200 */
[----:B------:R2:W1:Y:S06]  /*24ef0*/  MUFU.EX2 R90, R2 ;  /* 0x00000002005a7308 */ /* 0x00046c0000000800 */
[----:B------:R-:W-:Y:S01]  /*24f00*/  HMMA.16816.F32.BF16 R40, R8, R16, R52 ;  /* 0x000000100828723c */ /* 0x000fe20000041834 */
[----:B--2---:R-:W-:Y:S01]  /*24f10*/  FFMA.FTZ R2, R234, R6, R235 ;  /* 0x00000006ea027223 */ /* 0x004fe200000100eb */
[----:B------:R-:W-:-:S03]  /*24f20*/  MOV R235, R79 ;  /* 0x0000004f00eb7202 */ /* 0x000fc60000000f00 */
[----:B------:R-:W-:Y:S01]  /*24f30*/  FADD.FTZ R7, R85, R2 ;  /* 0x0000000255077221 */ /* 0x000fe20000010000 */
[----:B------:R-:W-:Y:S01]  /*24f40*/  MOV R79, R221 ;  /* 0x000000dd004f7202 */ /* 0x000fe20000000f00 */
[--C-:B------:R-:W-:Y:S01]  /*24f50*/  FFMA.FTZ R2, R119, R0, -R3.reuse ;  /* 0x0000000077027223 */ /* 0x100fe20000010803 */
[----:B------:R-:W-:Y:S01]  /*24f60*/  MOV R221, R226 ;  /* 0x000000e200dd7202 */ /* 0x000fe20000000f00 */
[----:B------:R-:W-:Y:S01]  /*24f70*/  HMMA.16816.F32.BF16 R52, R8, R18, R68 ;  /* 0x000000120834723c */ /* 0x000fe20000041844 */
[----:B------:R-:W-:Y:S01]  /*24f80*/  MOV R226, R89 ;  /* 0x0000005900e27202 */ /* 0x000fe20000000f00 */
[----:B------:R-:W2:Y:S01]  /*24f90*/  LDSM.16.MT88.4 R16, [R181+0x10000] ;  /* 0x01000000b510783b */ /* 0x000ea20000004200 */
[----:B------:R1:W-:Y:S01]  /*24fa0*/  MUFU.EX2 R89, R2 ;  /* 0x0000000200597308 */ /* 0x0003e20000000800 */
[----:B------:R-:W-:Y:S01]  /*24fb0*/  FADD.FTZ R6, R232, R4 ;  /* 0x00000004e8067221 */ /* 0x000fe20000010000 */
[----:B------:R-:W-:Y:S01]  /*24fc0*/  MOV R232, R218 ;  /* 0x000000da00e87202 */ /* 0x000fe20000000f00 */
[----:B------:R-:W-:Y:S01]  /*24fd0*/  FFMA.FTZ R4, R247, R0, -R3 ;  /* 0x00000000f7047223 */ /* 0x000fe20000010803 */
[----:B------:R-:W-:-:S02]  /*24fe0*/  MOV R234, R227 ;  /* 0x000000e300ea7202 */ /* 0x000fc40000000f00 */
[----:B------:R-:W-:Y:S01]  /*24ff0*/  MOV R218, R86 ;  /* 0x0000005600da7202 */ /* 0x000fe20000000f00 */
[----:B-1----:R-:W-:-:S04]  /*25000*/  FFMA.FTZ R2, R248, R0, -R3 ;  /* 0x00000000f8027223 */ /* 0x002fc80000010803 */
[----:B------:R1:W-:Y:S01]  /*25010*/  MUFU.EX2 R87, R2 ;  /* 0x0000000200577308 */ /* 0x0003e20000000800 */
[----:B------:R-:W-:Y:S02]  /*25020*/  F2FP.BF16.PACK_AB R8, R101, R102 ;  /* 0x000000666508723e */ /* 0x000fe400000010ff */
[----:B------:R-:W-:Y:S02]  /*25030*/  F2FP.BF16.PACK_AB R9, R105, R103 ;  /* 0x000000676909723e */ /* 0x000fe400000010ff */
[----:B------:R-:W-:Y:S02]  /*25040*/  F2FP.BF16.PACK_AB R10, R99, R100 ;  /* 0x00000064630a723e */ /* 0x000fe400000010ff */
[----:B---3--:R-:W-:Y:S02]  /*25050*/  F2FP.BF16.PACK_AB R11, R98, R104 ;  /* 0x00000068620b723e */ /* 0x008fe400000010ff */
[----:B------:R-:W-:Y:S02]  /*25060*/  MOV R227, R214 ;  /* 0x000000d600e37202 */ /* 0x000fe40000000f00 */
[----:B------:R-:W-:Y:S01]  /*25070*/  MOV R214, R88 ;  /* 0x0000005800d67202 */ /* 0x000fe20000000f00 */
[----:B-1----:R-:W-:Y:S01]  /*25080*/  FFMA.FTZ R2, R249, R0, -R5 ;  /* 0x00000000f9027223 */ /* 0x002fe20000010805 */
[----:B------:R1:W-:Y:S01]  /*25090*/  MUFU.EX2 R88, R4 ;  /* 0x0000000400587308 */ /* 0x0003e20000000800 */
[C---:B------:R-:W-:Y:S07]  /*250a0*/  HMMA.16816.F32.BF16 R68, R8.reuse, R24, R48 ;  /* 0x000000180844723c */ /* 0x040fee0000041830 */
[----:B------:R3:W-:Y:S01]  /*250b0*/  MUFU.EX2 R86, R2 ;  /* 0x0000000200567308 */ /* 0x0007e20000000800 */
[----:B------:R-:W-:Y:S01]  /*250c0*/  HMMA.16816.F32.BF16 R56, R8, R26, R44 ;  /* 0x0000001a0838723c */ /* 0x000fe2000004182c */
[----:B-1----:R-:W-:-:S02]  /*250d0*/  FADD.FTZ R4, R235, R6 ;  /* 0x00000006eb047221 */ /* 0x002fc40000010000 */
[----:B------:R-:W-:Y:S02]  /*250e0*/  FADD.FTZ R6, R234, R7 ;  /* 0x00000007ea067221 */ /* 0x000fe40000010000 */
[----:B---3--:R-:W-:Y:S02]  /*250f0*/  FFMA.FTZ R2, R121, R0, -R5 ;  /* 0x0000000079027223 */ /* 0x008fe40000010805 */
[----:B------:R-:W-:Y:S02]  /*25100*/  FADD.FTZ R4, R232, R4 ;  /* 0x00000004e8047221 */ /* 0x000fe40000010000 */
[----:B------:R1:W3:Y:S01]  /*25110*/  MUFU.EX2 R85, R2 ;  /* 0x0000000200557308 */ /* 0x0002e20000000800 */
[----:B------:R-:W-:-:S04]  /*25120*/  FADD.FTZ R6, R84, R6 ;  /* 0x0000000654067221 */ /* 0x000fc80000010000 */
[----:B------:R-:W-:Y:S02]  /*25130*/  FADD.FTZ R6, R72, R6 ;  /* 0x0000000648067221 */ /* 0x000fe40000010000 */
[----:B-1----:R-:W-:-:S04]  /*25140*/  FFMA.FTZ R2, R250, R0, -R5 ;  /* 0x00000000fa027223 */ /* 0x002fc80000010805 */
[----:B------:R1:W-:Y:S01]  /*25150*/  MUFU.EX2 R84, R2 ;  /* 0x0000000200547308 */ /* 0x0003e20000000800 */
[----:B------:R-:W-:Y:S01]  /*25160*/  FADD.FTZ R6, R230, R6 ;  /* 0x00000006e6067221 */ /* 0x000fe20000010000 */
[----:B------:R-:W-:Y:S01]  /*25170*/  HMMA.16816.F32.BF16 R44, R8, R20, R36 ;  /* 0x00000014082c723c */ /* 0x000fe20000041824 */
[----:B-1----:R-:W-:Y:S02]  /*25180*/  FADD.FTZ R2, R74, R4 ;  /* 0x000000044a027221 */ /* 0x002fe40000010000 */
[----:B------:R-:W-:Y:S02]  /*25190*/  FFMA.FTZ R4, R123, R0, -R5 ;  /* 0x000000007b047223 */ /* 0x000fe40000010805 */
[----:B------:R-:W-:-:S03]  /*251a0*/  FADD.FTZ R2, R229, R2 ;  /* 0x00000002e5027221 */ /* 0x000fc60000010000 */
[----:B------:R-:W-:Y:S01]  /*251b0*/  HMMA.16816.F32.BF16 R24, R8, R28, R40 ;  /* 0x0000001c0818723c */ /* 0x000fe20000041828 */
[----:B------:R1:W1:Y:S01]  /*251c0*/  MUFU.EX2 R83, R4 ;  /* 0x0000000400537308 */ /* 0x0002620000000800 */
[----:B------:R-:W-:-:S04]  /*251d0*/  FADD.FTZ R2, R231, R2 ;  /* 0x00000002e7027221 */ /* 0x000fc80000010000 */
[----:B------:R-:W-:Y:S02]  /*251e0*/  FADD.FTZ R2, R79, R2 ;  /* 0x000000024f027221 */ /* 0x000fe40000010000 */
[----:B------:R-:W-:Y:S01]  /*251f0*/  HMMA.16816.F32.BF16 R32, R8, R22, R32 ;  /* 0x000000160820723c */ /* 0x000fe20000041820 */
[----:B------:R-:W-:Y:S01]  /*25200*/  LDSM.16.MT88.4 R20, [R184+0x10000] ;  /* 0x01000000b814783b */ /* 0x000fe20000004200 */
[----:B------:R-:W-:-:S06]  /*25210*/  FADD.FTZ R2, R227, R2 ;  /* 0x00000002e3027221 */ /* 0x000fcc0000010000 */
[----:B------:R-:W-:Y:S01]  /*25220*/  HMMA.16816.F32.BF16 R36, R8, R30, R52 ;  /* 0x0000001e0824723c */ /* 0x000fe20000041834 */
[----:B-1----:R-:W-:Y:S01]  /*25230*/  FADD.FTZ R4, R228, R6 ;  /* 0x00000006e4047221 */ /* 0x002fe20000010000 */
[----:B------:R-:W-:Y:S03]  /*25240*/  LDSM.16.MT88.4 R28, [R181+0x10800] ;  /* 0x01080000b51c783b */ /* 0x000fe60000004200 */
[----:B------:R-:W-:-:S03]  /*25250*/  FADD.FTZ R4, R82, R4 ;  /* 0x0000000452047221 */ /* 0x000fc60000010000 */
[----:B------:R-:W-:Y:S01]  /*25260*/  HMMA.16816.F32.BF16 R48, R8, R12, R64 ;  /* 0x0000000c0830723c */ /* 0x000fe20000041840 */
[----:B------:R-:W-:-:S07]  /*25270*/  FFMA.FTZ R6, R125, R0, -R3 ;  /* 0x000000007d067223 */ /* 0x000fce0000010803 */
[----:B------:R-:W-:Y:S01]  /*25280*/  HMMA.16816.F32.BF16 R40, R8, R14, R60 ;  /* 0x0000000e0828723c */ /* 0x000fe2000004183c */
[----:B------:R-:W-:Y:S01]  /*25290*/  FADD.FTZ R4, R221, R4 ;  /* 0x00000004dd047221 */ /* 0x000fe20000010000 */
[----:B------:R-:W1:Y:S05]  /*252a0*/  LDSM.16.MT88.4 R12, [R182+0x10000] ;  /* 0x01000000b60c783b */ /* 0x000e6a0000004200 */
[----:B------:R-:W-:Y:S02]  /*252b0*/  F2FP.BF16.PACK_AB R8, R93, R94 ;  /* 0x0000005e5d08723e */ /* 0x000fe400000010ff */
[----:B------:R-:W-:Y:S02]  /*252c0*/  F2FP.BF16.PACK_AB R9, R97, R96 ;  /* 0x000000606109723e */ /* 0x000fe400000010ff */
[----:B----4-:R-:W-:-:S02]  /*252d0*/  F2FP.BF16.PACK_AB R10, R91, R92 ;  /* 0x0000005c5b0a723e */ /* 0x010fc400000010ff */
[----:B------:R-:W-:Y:S01]  /*252e0*/  F2FP.BF16.PACK_AB R11, R90, R95 ;  /* 0x0000005f5a0b723e */ /* 0x000fe200000010ff */
[----:B------:R-:W-:Y:S01]  /*252f0*/  FADD.FTZ R2, R226, R2 ;  /* 0x00000002e2027221 */ /* 0x000fe20000010000 */
[----:B------:R4:W1:Y:S01]  /*25300*/  MUFU.EX2 R82, R6 ;  /* 0x0000000600527308 */ /* 0x0008620000000800 */
[----:B------:R-:W-:-:S04]  /*25310*/  FADD.FTZ R4, R214, R4 ;  /* 0x00000004d6047221 */ /* 0x000fc80000010000 */
[----:B--2---:R-:W-:Y:S01]  /*25320*/  HMMA.16816.F32.BF16 R52, R8, R16, R68 ;  /* 0x000000100834723c */ /* 0x004fe20000041844 */
[----:B------:R-:W-:-:S07]  /*25330*/  FADD.FTZ R4, R208, R4 ;  /* 0x00000004d0047221 */ /* 0x000fce0000010000 */
[----:B------:R-:W-:Y:S01]  /*25340*/  HMMA.16816.F32.BF16 R56, R8, R18, R56 ;  /* 0x000000120838723c */ /* 0x000fe20000041838 */
[----:B------:R-:W2:Y:S01]  /*25350*/  LDSM.16.MT88.4 R16, [R183+0x10000] ;  /* 0x01000000b710783b */ /* 0x000ea20000004200 */
[----:B----4-:R-:W-:Y:S02]  /*25360*/  FADD.FTZ R6, R218, R2 ;  /* 0x00000002da067221 */ /* 0x010fe40000010000 */
[----:B------:R-:W-:Y:S02]  /*25370*/  FFMA.FTZ R2, R216, R0, -R3 ;  /* 0x00000000d8027223 */ /* 0x000fe40000010803 */
[----:B------:R-:W-:Y:S02]  /*25380*/  FADD.FTZ R4, R212, R4 ;  /* 0x00000004d4047221 */ /* 0x000fe40000010000 */
[----:B------:R4:W-:Y:S02]  /*25390*/  MUFU.EX2 R81, R2 ;  /* 0x0000000200517308 */ /* 0x0009e40000000800 */
[----:B------:R-:W-:-:S04]  /*253a0*/  FADD.FTZ R4, R207, R4 ;  /* 0x00000004cf047221 */ /* 0x000fc80000010000 */
[----:B------:R-:W-:Y:S02]  /*253b0*/  FADD.FTZ R4, R205, R4 ;  /* 0x00000004cd047221 */ /* 0x000fe40000010000 */
[----:B----4-:R-:W-:-:S04]  /*253c0*/  FADD.FTZ R2, R215, R6 ;  /* 0x00000006d7027221 */ /* 0x010fc80000010000 */
        /* <DEDUP_REMOVED lines=19> */
[----:B------:R-:W1:Y:S01]  /*25500*/  LDSM.16.MT88.4 R16, [R182+0x10800] ;  /* 0x01080000b610783b */ /* 0x000e620000004200 */
        /* <DEDUP_REMOVED lines=10> */
[----:B------:R-:W-:Y:S01]  /*255b0*/  HMMA.16816.F32.BF16 R60, R8, R14, R36 ;  /* 0x0000000e083c723c */ /* 0x000fe20000041824 */
[----:B------:R-:W-:Y:S01]  /*255c0*/  FADD.FTZ R4, R161, R4 ;  /* 0x00000004a1047221 */ /* 0x000fe20000010000 */
[----:B------:R-:W-:Y:S01]  /*255d0*/  MOV R212, R210 ;  /* 0x000000d200d47202 */ /* 0x000fe20000000f00 */
[----:B------:R-:W-:Y:S01]  /*255e0*/  FFMA.FTZ R6, R127, R0, -R3 ;  /* 0x000000007f067223 */ /* 0x000fe20000010803 */
[----:B------:R-:W-:Y:S01]  /*255f0*/  LDSM.16.MT88.4 R164, [R181+0x11800] ;  /* 0x01180000b5a4783b */ /* 0x000fe20000004200 */
[----:B------:R-:W-:Y:S01]  /*25600*/  FADD.FTZ R2, R163, R2 ;  /* 0x00000002a3027221 */ /* 0x000fe20000010000 */
[----:B------:R-:W-:Y:S01]  /*25610*/  MOV R210, R80 ;  /* 0x0000005000d27202 */ /* 0x000fe20000000f00 */
[----:B------:R-:W-:Y:S01]  /*25620*/  FADD.FTZ R4, R158, R4 ;  /* 0x000000049e047221 */ /* 0x000fe20000010000 */
[----:B------:R4:W-:Y:S01]  /*25630*/  MUFU.EX2 R80, R6 ;  /* 0x0000000600507308 */ /* 0x0009e20000000800 */
[----:B------:R-:W-:Y:S01]  /*25640*/  FADD.FTZ R2, R162, R2 ;  /* 0x00000002a2027221 */ /* 0x000fe20000010000 */
[----:B---3--:R-:W-:Y:S01]  /*25650*/  F2FP.BF16.PACK_AB R8, R85, R86 ;  /* 0x000000565508723e */ /* 0x008fe200000010ff */
[----:B------:R-:W-:Y:S01]  /*25660*/  FADD.FTZ R4, R152, R4 ;  /* 0x0000000498047221 */ /* 0x000fe20000010000 */
[----:B------:R-:W-:Y:S01]  /*25670*/  F2FP.BF16.PACK_AB R9, R89, R88 ;  /* 0x000000585909723e */ /* 0x000fe200000010ff */
[----:B------:R-:W-:Y:S01]  /*25680*/  FADD.FTZ R2, R151, R2 ;  /* 0x0000000297027221 */ /* 0x000fe20000010000 */
[----:B------:R-:W-:Y:S01]  /*25690*/  F2FP.BF16.PACK_AB R10, R83, R84 ;  /* 0x00000054530a723e */ /* 0x000fe200000010ff */
[----:B------:R-:W3:Y:S01]  /*256a0*/  LDSM.16.MT88.4 R12, [R183+0x10800] ;  /* 0x01080000b70c783b */ /* 0x000ee20000004200 */
[----:B------:R-:W-:Y:S01]  /*256b0*/  F2FP.BF16.PACK_AB R11, R82, R87 ;  /* 0x00000057520b723e */ /* 0x000fe200000010ff */
[----:B------:R-:W-:-:S02]  /*256c0*/  FADD.FTZ R4, R160, R4 ;  /* 0x00000004a0047221 */ /* 0x000fc40000010000 */
[----:B----4-:R-:W-:-:S04]  /*256d0*/  FFMA.FTZ R6, R217, R0, -R3 ;  /* 0x00000000d9067223 */ /* 0x010fc80000010803 */
[----:B------:R4:W-:Y:S01]  /*256e0*/  MUFU.EX2 R79, R6 ;  /* 0x00000006004f7308 */ /* 0x0009e20000000800 */
[----:B------:R-:W-:Y:S02]  /*256f0*/  FADD.FTZ R2, R149, R2 ;  /* 0x0000000295027221 */ /* 0x000fe40000010000 */
[----:B------:R-:W-:Y:S01]  /*25700*/  FADD.FTZ R4, R147, R4 ;  /* 0x0000000493047221 */ /* 0x000fe20000010000 */
[----:B------:R-:W-:Y:S01]  /*25710*/  HMMA.16816.F32.BF16 R40, R8, R28, R52 ;  /* 0x0000001c0828723c */ /* 0x000fe20000041834 */
[----:B------:R-:W-:Y:S02]  /*25720*/  FADD.FTZ R2, R150, R2 ;  /* 0x0000000296027221 */ /* 0x000fe40000010000 */
[----:B------:R-:W-:Y:S02]  /*25730*/  FADD.FTZ R4, R146, R4 ;  /* 0x0000000492047221 */ /* 0x000fe40000010000 */
[----:B----4-:R-:W-:-:S03]  /*25740*/  FFMA.FTZ R6, R251, R0, -R5 ;  /* 0x00000000fb067223 */ /* 0x010fc60000010805 */
[----:B------:R-:W-:Y:S01]  /*25750*/  HMMA.16816.F32.BF16 R32, R8, R30, R56 ;  /* 0x0000001e0820723c */ /* 0x000fe20000041838 */
[----:B------:R4:W-:Y:S01]  /*25760*/  MUFU.EX2 R78, R6 ;  /* 0x00000006004e7308 */ /* 0x0009e20000000800 */
[----:B------:R-:W-:-:S06]  /*25770*/  FADD.FTZ R2, R148, R2 ;  /* 0x0000000294027221 */ /* 0x000fcc0000010000 */
[----:B-1----:R-:W-:Y:S01]  /*25780*/  HMMA.16816.F32.BF16 R28, R8, R16, R72 ;  /* 0x00000010081c723c */ /* 0x002fe20000041848 */
[----:B------:R-:W-:-:S07]  /*25790*/  FADD.FTZ R4, R145, R4 ;  /* 0x0000000491047221 */ /* 0x000fce0000010000 */
[----:B------:R-:W-:Y:S01]  /*257a0*/  HMMA.16816.F32.BF16 R48, R8, R18, R60 ;  /* 0x000000120830723c */ /* 0x000fe2000004183c */
[----:B------:R-:W1:Y:S01]  /*257b0*/  LDSM.16.MT88.4 R16, [R184+0x11000] ;  /* 0x01100000b810783b */ /* 0x000e620000004200 */
[----:B----4-:R-:W-:-:S04]  /*257c0*/  FFMA.FTZ R6, R129, R0, -R5 ;  /* 0x0000000081067223 */ /* 0x010fc80000010805 */
[----:B------:R4:W1:Y:S01]  /*257d0*/  MUFU.EX2 R58, R6 ;  /* 0x00000006003a7308 */ /* 0x0008620000000800 */
[----:B------:R-:W-:Y:S02]  /*257e0*/  FADD.FTZ R2, R143, R2 ;  /* 0x000000028f027221 */ /* 0x000fe40000010000 */
[----:B------:R-:W-:Y:S02]  /*257f0*/  FADD.FTZ R4, R144, R4 ;  /* 0x0000000490047221 */ /* 0x000fe40000010000 */
[----:B------:R-:W-:Y:S01]  /*25800*/  FADD.FTZ R2, R141, R2 ;  /* 0x000000028d027221 */ /* 0x000fe20000010000 */
[----:B--2---:R-:W-:Y:S01]  /*25810*/  HMMA.16816.F32.BF16 R36, R8, R22, R64 ;  /* 0x000000160824723c */ /* 0x004fe20000041840 */
[----:B----4-:R-:W-:-:S07]  /*25820*/  FFMA.FTZ R6, R212, R0, -R5 ;  /* 0x00000000d4067223 */ /* 0x010fce0000010805 */
[----:B------:R-:W-:Y:S01]  /*25830*/  HMMA.16816.F32.BF16 R44, R8, R20, R44 ;  /* 0x00000014082c723c */ /* 0x000fe2000004182c */
[----:B------:R-:W-:Y:S01]  /*25840*/  FADD.FTZ R4, R139, R4 ;  /* 0x000000048b047221 */ /* 0x000fe20000010000 */
[----:B------:R-:W2:Y:S01]  /*25850*/  LDSM.16.MT88.4 R20, [R181+0x11000] ;  /* 0x01100000b514783b */ /* 0x000ea20000004200 */
[----:B------:R4:W-:Y:S01]  /*25860*/  MUFU.EX2 R59, R6 ;  /* 0x00000006003b7308 */ /* 0x0009e20000000800 */
        /* <DEDUP_REMOVED lines=10> */
[----:B------:R-:W-:Y:S02]  /*25910*/  FADD.FTZ R4, R136, R4 ;  /* 0x0000000488047221 */ /* 0x000fe40000010000 */
[----:B------:R-:W-:Y:S01]  /*25920*/  FADD.FTZ R2, R132, R2 ;  /* 0x0000000284027221 */ /* 0x000fe20000010000 */
[----:B---3--:R-:W-:Y:S01]  /*25930*/  HMMA.16816.F32.BF16 R68, R8, R12, R68 ;  /* 0x0000000c0844723c */ /* 0x008fe20000041844 */
[----:B------:R-:W-:Y:S01]  /*25940*/  FADD.FTZ R4, R131, R4 ;  /* 0x0000000483047221 */ /* 0x000fe20000010000 */
[----:B------:R-:W-:Y:S01]  /*25950*/  LDSM.16.MT88.4 R136, [R184+0x11800] ;  /* 0x01180000b888783b */ /* 0x000fe20000004200 */
[----:B----4-:R-:W-:-:S04]  /*25960*/  FFMA.FTZ R6, R210, R0, -R3 ;  /* 0x00000000d2067223 */ /* 0x010fc80000010803 */
[----:B------:R3:W4:Y:S01]  /*25970*/  MUFU.EX2 R55, R6 ;  /* 0x0000000600377308 */ /* 0x0007220000000800 */
[----:B------:R-:W-:Y:S01]  /*25980*/  FADD.FTZ R2, R134, R2 ;  /* 0x0000000286027221 */ /* 0x000fe20000010000 */
[----:B------:R-:W-:Y:S01]  /*25990*/  HMMA.16816.F32.BF16 R24, R8, R14, R24 ;  /* 0x0000000e0818723c */ /* 0x000fe20000041818 */
[----:B------:R-:W-:Y:S01]  /*259a0*/  FADD.FTZ R4, R130, R4 ;  /* 0x0000000482047221 */ /* 0x000fe20000010000 */
[----:B------:R-:W2:Y:S01]  /*259b0*/  LDSM.16.MT88.4 R12, [R182+0x11000] ;  /* 0x01100000b60c783b */ /* 0x000ea20000004200 */
[----:B---3--:R-:W-:-:S04]  /*259c0*/  FFMA.FTZ R6, R177, R0, -R3 ;  /* 0x00000000b1067223 */ /* 0x008fc80000010803 */
[----:B------:R3:W-:Y:S01]  /*259d0*/  MUFU.EX2 R54, R6 ;  /* 0x0000000600367308 */ /* 0x0007e20000000800 */
[----:B-1----:R-:W-:Y:S02]  /*259e0*/  F2FP.BF16.PACK_AB R8, R58, R78 ;  /* 0x0000004e3a08723e */ /* 0x002fe400000010ff */
[----:B------:R-:W-:Y:S02]  /*259f0*/  F2FP.BF16.PACK_AB R9, R80, R81 ;  /* 0x000000515009723e */ /* 0x000fe400000010ff */
[----:B------:R-:W-:Y:S02]  /*25a00*/  F2FP.BF16.PACK_AB R10, R57, R59 ;  /* 0x0000003b390a723e */ /* 0x000fe400000010ff */
[----:B------:R-:W-:Y:S01]  /*25a10*/  F2FP.BF16.PACK_AB R11, R56, R79 ;  /* 0x0000004f380b723e */ /* 0x000fe200000010ff */
[----:B------:R-:W-:Y:S02]  /*25a20*/  FADD.FTZ R2, R133, R2 ;  /* 0x0000000285027221 */ /* 0x000fe40000010000 */
[----:B---3--:R-:W-:-:S04]  /*25a30*/  FFMA.FTZ R6, R174, R0, -R3 ;  /* 0x00000000ae067223 */ /* 0x008fc80000010803 */
        /* <DEDUP_REMOVED lines=10> */
[----:B------:R1:W1:Y:S02]  /*25ae0*/  MUFU.EX2 R18, R6 ;  /* 0x0000000600127308 */ /* 0x0002640000000800 */
        /* <DEDUP_REMOVED lines=51> */
[----:B----4-:R-:W-:-:S07]  /*25e20*/  FADD.FTZ R0, R55, R0 ;  /* 0x0000000037007221 */ /* 0x010fce0000010000 */
[----:B------:R-:W-:Y:S01]  /*25e30*/  HMMA.16816.F32.BF16 R148, R8, R20, R68 ;  /* 0x000000140894723c */ /* 0x000fe20000041844 */
[----:B---3--:R-:W-:-:S07]  /*25e40*/  FADD.FTZ R2, R52, R2 ;  /* 0x0000000234027221 */ /* 0x008fce0000010000 */
[----:B------:R-:W-:Y:S01]  /*25e50*/  HMMA.16816.F32.BF16 R8, R8, R22, R24 ;  /* 0x000000160808723c */ /* 0x000fe20000041818 */
[----:B------:R-:W-:Y:S02]  /*25e60*/  FADD.FTZ R0, R54, R0 ;  /* 0x0000000036007221 */ /* 0x000fe40000010000 */
[C---:B------:R-:W-:Y:S02]  /*25e70*/  FADD.FTZ R2, R18.reuse, R2 ;  /* 0x0000000212027221 */ /* 0x040fe40000010000 */
        /* <DEDUP_REMOVED lines=19> */
[----:B------:R-:W-:Y:S11]  /*25fb0*/  MOV R18, R76 ;  /* 0x0000004c00127202 */ /* 0x000ff60000000f00 */
[----:B------:R-:W-:Y:S05]  /*25fc0*/  @!UPT UIADD3 URZ, URZ, URZ, URZ ;  /* 0x0000003f3f3ff290 */ /* 0x000fea000fffe03f */
.L_x_4311:
[----:B-12---:R-:W-:Y:S05]  /*25fd0*/  @!P1 BRA `(.L_x_4322) ;  /* 0x00007aa000009947 */ /* 0x006fea0003800000 */
        /* <DEDUP_REMOVED lines=138> */
.L_x_4331:
[----:B------:R-:W2:Y:S01]  /*26880*/  LDL.LU R197, [R1] ;  /* 0x0000000001c57983 */ /* 0x000ea20000300800 */
[----:B------:R-:W-:Y:S04]  /*26890*/  DEPBAR.LE SB0, 0x0 ;  /* 0x000080000000791a */ /* 0x000fe80000000000 */
[----:B------:R-:W-:Y:S01]  /*268a0*/  WARPSYNC 0xffffffff ;  /* 0xffffffff00007948 */ /* 0x000fe20003800000 */
[----:B------:R-:W-:Y:S01]  /*268b0*/  BAR.SYNC.DEFER_BLOCKING 0x0 ;  /* 0x0000000000007b1d */ /* 0x000fe20000010000 */
[----:B------:R-:W-:Y:S04]  /*268c0*/  ISETP.NE.U32.AND P0, PT, R222, RZ, PT ;  /* 0x000000ffde00720c */ /* 0x000fe80003f05070 */
[----:B------:R-:W-:Y:S02]  /*268d0*/  ISETP.NE.AND.EX P0, PT, R223, RZ, PT, P0 ;  /* 0x000000ffdf00720c */ /* 0x000fe40003f05300 */
[----:B--2---:R-:W-:Y:S05]  /*268e0*/  IADD3 R197, R197, -0x1, RZ ;  /* 0xffffffffc5c57810 */ /* 0x004fea0007ffe0ff */
[----:B-1----:R1:W-:Y:S01]  /*268f0*/  STL [R1], R197 ;  /* 0x000000c501007387 */ /* 0x0023e20000100800 */
[----:B------:R-:W-:Y:S05]  /*26900*/  BSSY B0, `(.L_x_4323) ;  /* 0x0000046000007945 */ /* 0x000fea0003800000 */
        /* <DEDUP_REMOVED lines=11> */
[----:B------:R-:W-:Y:S02]  /*269c0*/  LOP3.LUT R9, R9, R0, RZ, 0x3c, !PT ;  /* 0x0000000009097212 */ /* 0x000fe400078e3cff */
[----:B------:R-:W-:Y:S02]  /*269d0*/  ISETP.GE.AND P0, PT, R6, RZ, PT ;  /* 0x000000ff0600720c */ /* 0x000fe40003f06270 */
[----:B------:R-:W-:Y:S03]  /*269e0*/  ISETP.GE.AND P2, PT, R9, RZ, PT ;  /* 0x000000ff0900720c */ /* 0x000fe60003f46270 */
[----:B--2---:R-:W2:Y:S02]  /*269f0*/  MUFU.RCP R2, R2 ;  /* 0x0000000200027308 */ /* 0x004ea40000001000 */
[----:B--2---:R-:W-:Y:S08]  /*26a00*/  IADD3 R2, R2, 0xffffffe, RZ ;  /* 0x0ffffffe02027810 */ /* 0x004ff00007ffe0ff */
[----:B------:R-:W2:Y:S02]  /*26a10*/  F2I.FTZ.U32.TRUNC.NTZ R3, R2 ;  /* 0x0000000200037305 */ /* 0x000ea4000021f000 */
[--C-:B--2---:R-:W-:Y:S04]  /*26a20*/  IMAD.MOV R2, RZ, RZ, -R3.reuse ;  /* 0x000000ffff027224 */ /* 0x104fe800078e0a03 */
        /* <DEDUP_REMOVED lines=31> */
[----:B------:R3:W4:Y:S04]  /*26c20*/  LD.E R10, [R8.64] ;  /* 0x00000004080a7980 */ /* 0x000728000c101900 */
[----:B---3--:R3:W4:Y:S01]  /*26c30*/  LD.E R9, [R6.64] ;  /* 0x0000000406097980 */ /* 0x008722000c101900 */
[----:B------:R-:W-:Y:S03]  /*26c40*/  SHF.R.S32.HI R8, RZ, 0x1f, R0 ;  /* 0x0000001fff087819 */ /* 0x000fe60000011400 */
        /* <DEDUP_REMOVED lines=13> */
.L_x_4324:
[----:B------:R-:W-:Y:S02]  /*26d20*/  ULDC.64 UR4, c[0x0][0x118] ;  /* 0x0000460000047ab9 */ /* 0x000fe40000000a00 */
[----:B---3--:R-:W2:Y:S02]  /*26d30*/  LD.E R0, [R156.64+0x40] ;  /* 0x000040049c007980 */ /* 0x008ea4000c101900 */
[----:B--2---:R-:W-:Y:S04]  /*26d40*/  LEA R0, -R0, RZ, 0x8 ;  /* 0x000000ff00007211 */ /* 0x004fe800078e41ff */
[----:B------:R-:W-:Y:S02]  /*26d50*/  SHF.R.S32.HI R2, RZ, 0x1f, R0 ;  /* 0x0000001fff027819 */ /* 0x000fe40000011400 */
.L_x_4325:
[----:B------:R-:W-:Y:S05]  /*26d60*/  BSYNC B0 ;  /* 0x0000000000007941 */ /* 0x000fea0003800000 */
.L_x_4323:
        /* <DEDUP_REMOVED lines=397> */
[----:B------:R-:W-:Y:S07]  /*28640*/  HMMA.16816.F32.BF16 R128, R172, R178, R128 ;  /* 0x000000b2ac80723c */ /* 0x000fee0000041880 */
[----:B------:R-:W-:Y:S05]  /*28650*/  IMAD.MOV.U32 R179, RZ, RZ, R197 ;  /* 0x000000ffffb37224 */ /* 0x000fea00078e00c5 */
[----:B------:R-:W-:Y:S11]  /*28660*/  ISETP.GT.AND P0, PT, R179, R196, PT ;  /* 0x000000c4b300720c */ /* 0x000ff60003f04270 */
[----:B------:R-:W-:Y:S02]  /*28670*/  @!UPT UIADD3 URZ, URZ, URZ, URZ ;  /* 0x0000003f3f3ff290 */ /* 0x000fe4000fffe03f */
[----:B------:R-:W-:-:S05]  /*28680*/  @!P0 BRA `(.L_x_4327) ;  /* 0x00000f8000008947 */ /* 0x000fca0003800000 */
        /* <DEDUP_REMOVED lines=68> */
.L_x_4329:
[----:B------:R-:W2:Y:S02]  /*28ad0*/  LD.E R0, [R156.64+0x38] ;  /* 0x000038049c007980 */ /* 0x000ea4000c101900 */
[----:B--2---:R-:W-:Y:S04]  /*28ae0*/  LEA R0, -R0, RZ, 0x8 ;  /* 0x000000ff00007211 */ /* 0x004fe800078e41ff */
[----:B------:R-:W-:Y:S02]  /*28af0*/  SHF.R.S32.HI R2, RZ, 0x1f, R0 ;  /* 0x0000001fff027819 */ /* 0x000fe40000011400 */
.L_x_4330:
[----:B------:R-:W-:Y:S05]  /*28b00*/  BSYNC B0 ;  /* 0x0000000000007941 */ /* 0x000fea0003800000 */
.L_x_4328:
        /* <DEDUP_REMOVED lines=176> */
.L_x_4327:
[----:B------:R-:W-:Y:S05]  /*29610*/  BSYNC B1 ;  /* 0x0000000000017941 */ /* 0x000fea0003800000 */
.L_x_4326:
[----:B------:R-:W2:Y:S08]  /*29620*/  S2R R0, SR_TID.X ;  /* 0x0000000000007919 */ /* 0x000eb00000002100 */
[----:B-1----:R-:W3:Y:S01]  /*29630*/  LD.E R3, [R156.64+0xdc] ;  /* 0x0000dc049c037980 */ /* 0x002ee2000c101900 */
[----:B--2---:R-:W-:Y:S04]  /*29640*/  SHF.L.U32 R0, R0, 0x1, RZ ;  /* 0x0000000100007819 */ /* 0x004fe800000006ff */
[----:B------:R-:W-:Y:S04]  /*29650*/  LOP3.LUT R0, R0, 0x6, RZ, 0xc0, !PT ;  /* 0x0000000600007812 */ /* 0x000fe800078ec0ff */
[----:B------:R-:W-:Y:S04]  /*29660*/  LEA R0, R179, R0, 0x8 ;  /* 0x00000000b3007211 */ /* 0x000fe800078e40ff */
        /* <DEDUP_REMOVED lines=328> */
[-CC-:B------:R-:W-:Y:S02]  /*2aaf0*/  FFMA.FTZ R194, R22, R3.reuse, -R152.reuse ;  /* 0x0000000316c27223 */ /* 0x180fe40000010898 */
[----:B------:R-:W1:Y:S01]  /*2ab00*/  MUFU.EX2 R0, R0 ;  /* 0x0000000000007308 */ /* 0x000e620000000800 */
[----:B------:R-:W2:Y:S01]  /*2ab10*/  LDL.LU R22, [R1+0x4] ;  /* 0x0000040001167983 */ /* 0x000ea20000300800 */
[-CC-:B------:R-:W-:Y:S02]  /*2ab20*/  FFMA.FTZ R173, R6, R3.reuse, -R152.reuse ;  /* 0x0000000306ad7223 */ /* 0x180fe40000010898 */
[-CC-:B------:R-:W-:Y:S02]  /*2ab30*/  FFMA.FTZ R7, R7, R3.reuse, -R152.reuse ;  /* 0x0000000307077223 */ /* 0x180fe40000010898 */
[-CC-:B------:R-:W-:Y:S02]  /*2ab40*/  FFMA.FTZ R178, R18, R3.reuse, -R152.reuse ;  /* 0x0000000312b27223 */ /* 0x180fe40000010898 */
[-CC-:B------:R-:W-:Y:S02]  /*2ab50*/  FFMA.FTZ R26, R26, R3.reuse, -R152.reuse ;  /* 0x000000031a1a7223 */ /* 0x180fe40000010898 */
[----:B------:R-:W2:Y:S01]  /*2ab60*/  MUFU.EX2 R173, R173 ;  /* 0x000000ad00ad7308 */ /* 0x000ea20000000800 */
[-CC-:B------:R-:W-:Y:S02]  /*2ab70*/  FFMA.FTZ R27, R27, R3.reuse, -R152.reuse ;  /* 0x000000031b1b7223 */ /* 0x180fe40000010898 */
[-CC-:B------:R-:W-:Y:S02]  /*2ab80*/  FFMA.FTZ R175, R10, R3.reuse, -R152.reuse ;  /* 0x000000030aaf7223 */ /* 0x180fe40000010898 */
[-CC-:B------:R-:W-:Y:S02]  /*2ab90*/  FFMA.FTZ R172, R11, R3.reuse, -R152.reuse ;  /* 0x000000030bac7223 */ /* 0x180fe40000010898 */
[-CC-:B------:R-:W-:Y:S02]  /*2aba0*/  FFMA.FTZ R177, R14, R3.reuse, -R152.reuse ;  /* 0x000000030eb17223 */ /* 0x180fe40000010898 */
[-CC-:B------:R-:W-:Y:S01]  /*2abb0*/  FFMA.FTZ R174, R15, R3.reuse, -R152.reuse ;  /* 0x000000030fae7223 */ /* 0x180fe20000010898 */
[----:B------:R3:W4:Y:S01]  /*2abc0*/  MUFU.EX2 R18, R7 ;  /* 0x0000000700127308 */ /* 0x0007220000000800 */
[-CC-:B------:R-:W-:Y:S01]  /*2abd0*/  FFMA.FTZ R176, R19, R3.reuse, -R152.reuse ;  /* 0x0000000313b07223 */ /* 0x180fe20000010898 */
[----:B------:R-:W-:Y:S01]  /*2abe0*/  MOV R19, R196 ;  /* 0x000000c400137202 */ /* 0x000fe20000000f00 */
[--C-:B------:R-:W-:Y:S02]  /*2abf0*/  FFMA.FTZ R198, R30, R3, -R152.reuse ;  /* 0x000000031ec67223 */ /* 0x100fe40000010898 */
[C---:B-1----:R-:W-:Y:S01]  /*2ac00*/  FMUL.FTZ R6, R0.reuse, R170 ;  /* 0x000000aa00067220 */ /* 0x042fe20000410000 */
[----:B------:R-:W-:Y:S01]  /*2ac10*/  MOV R30, R19 ;  /* 0x00000013001e7202 */ /* 0x000fe20000000f00 */
[C---:B------:R-:W-:Y:S02]  /*2ac20*/  FMUL.FTZ R10, R0.reuse, R166 ;  /* 0x000000a6000a7220 */ /* 0x040fe40000410000 */
[C---:B------:R-:W-:Y:S01]  /*2ac30*/  FMUL.FTZ R11, R0.reuse, R167 ;  /* 0x000000a7000b7220 */ /* 0x040fe20000410000 */
[----:B------:R-:W1:Y:S01]  /*2ac40*/  MUFU.EX2 R175, R175 ;  /* 0x000000af00af7308 */ /* 0x000e620000000800 */
[C---:B------:R-:W-:Y:S02]  /*2ac50*/  FMUL.FTZ R14, R0.reuse, R162 ;  /* 0x000000a2000e7220 */ /* 0x040fe40000410000 */
[C---:B------:R-:W-:Y:S02]  /*2ac60*/  FMUL.FTZ R15, R0.reuse, R163 ;  /* 0x000000a3000f7220 */ /* 0x040fe40000410000 */
[C---:B------:R-:W-:Y:S02]  /*2ac70*/  FMUL.FTZ R134, R0.reuse, R134 ;  /* 0x0000008600867220 */ /* 0x040fe40000410000 */
[C---:B------:R-:W-:Y:S02]  /*2ac80*/  FMUL.FTZ R135, R0.reuse, R135 ;  /* 0x0000008700877220 */ /* 0x040fe40000410000 */
[C---:B------:R-:W-:Y:S01]  /*2ac90*/  FMUL.FTZ R138, R0.reuse, R138 ;  /* 0x0000008a008a7220 */ /* 0x040fe20000410000 */
[----:B------:R-:W5:Y:S01]  /*2aca0*/  MUFU.EX2 R19, R172 ;  /* 0x000000ac00137308 */ /* 0x000f620000000800 */
[C---:B------:R-:W-:Y:S02]  /*2acb0*/  FMUL.FTZ R139, R0.reuse, R139 ;  /* 0x0000008b008b7220 */ /* 0x040fe40000410000 */
[C---:B------:R-:W-:Y:S02]  /*2acc0*/  FMUL.FTZ R142, R0.reuse, R142 ;  /* 0x0000008e008e7220 */ /* 0x040fe40000410000 */
[C---:B---3--:R-:W-:Y:S02]  /*2acd0*/  FMUL.FTZ R7, R0.reuse, R171 ;  /* 0x000000ab00077220 */ /* 0x048fe40000410000 */
[C---:B------:R-:W-:Y:S02]  /*2ace0*/  FMUL.FTZ R143, R0.reuse, R143 ;  /* 0x0000008f008f7220 */ /* 0x040fe40000410000 */
[C---:B------:R-:W-:Y:S01]  /*2acf0*/  FMUL.FTZ R146, R0.reuse, R146 ;  /* 0x0000009200927220 */ /* 0x040fe20000410000 */
[----:B------:R-:W-:Y:S01]  /*2ad00*/  MUFU.EX2 R177, R177 ;  /* 0x000000b100b17308 */ /* 0x000fe20000000800 */
[C---:B------:R-:W-:Y:S02]  /*2ad10*/  FMUL.FTZ R147, R0.reuse, R147 ;  /* 0x0000009300937220 */ /* 0x040fe40000410000 */
[C---:B------:R-:W-:Y:S02]  /*2ad20*/  FMUL.FTZ R150, R0.reuse, R150 ;  /* 0x0000009600967220 */ /* 0x040fe40000410000 */
[----:B------:R-:W-:Y:S02]  /*2ad30*/  FMUL.FTZ R151, R0, R151 ;  /* 0x0000009700977220 */ /* 0x000fe40000410000 */
        /* <DEDUP_REMOVED lines=60> */
[----:B------:R-:W-:Y:S05]  /*2b100*/  FFMA.FTZ R152, R131, R3, -R152 ;  /* 0x0000000383987223 */ /* 0x000fea0000010898 */
[----:B------:R-:W-:Y:S10]  /*2b110*/  MUFU.EX2 R54, R199 ;  /* 0x000000c700367308 */ /* 0x000ff40000000800 */
[----:B------:R-:W-:Y:S10]  /*2b120*/  MUFU.EX2 R55, R205 ;  /* 0x000000cd00377308 */ /* 0x000ff40000000800 */
[----:B------:R-:W-:Y:S10]  /*2b130*/  MUFU.EX2 R58, R204 ;  /* 0x000000cc003a7308 */ /* 0x000ff40000000800 */
[----:B------:R-:W-:Y:S10]  /*2b140*/  MUFU.EX2 R59, R203 ;  /* 0x000000cb003b7308 */ /* 0x000ff40000000800 */
[----:B------:R-:W-:Y:S10]  /*2b150*/  MUFU.EX2 R75, R208 ;  /* 0x000000d0004b7308 */ /* 0x000ff40000000800 */
[----:B------:R-:W-:Y:S10]  /*2b160*/  MUFU.EX2 R82, R207 ;  /* 0x000000cf00527308 */ /* 0x000ff40000000800 */
[----:B------:R-:W-:Y:S10]  /*2b170*/  MUFU.EX2 R131, R213 ;  /* 0x000000d500837308 */ /* 0x000ff40000000800 */
[----:B------:R-:W-:Y:S10]  /*2b180*/  MUFU.EX2 R118, R218 ;  /* 0x000000da00767308 */ /* 0x000ff40000000800 */
[----:B------:R-:W-:Y:S01]  /*2b190*/  MUFU.EX2 R152, R152 ;  /* 0x0000009800987308 */ /* 0x000fe20000000800 */
[----:B--2---:R-:W-:Y:S01]  /*2b1a0*/  FFMA.FTZ R0, R0, R22, R173 ;  /* 0x0000001600007223 */ /* 0x004fe200000100ad */
[C---:B----4-:R-:W-:Y:S03]  /*2b1b0*/  F2FP.BF16.PACK_AB R173, R18.reuse, R173 ;  /* 0x000000ad12ad723e */ /* 0x050fe600000010ff */
[----:B------:R-:W-:Y:S01]  /*2b1c0*/  FADD.FTZ R22, R18, R0 ;  /* 0x0000000012167221 */ /* 0x000fe20000010000 */
[----:B------:R-:W-:Y:S03]  /*2b1d0*/  FMNMX.FTZ R18, R4, R158, !PT ;  /* 0x0000009e04127209 */ /* 0x000fe60007810000 */
[----:B-1----:R-:W-:Y:S01]  /*2b1e0*/  FADD.FTZ R22, R175, R22 ;  /* 0x00000016af167221 */ /* 0x002fe20000010000 */
[----:B------:R-:W-:Y:S02]  /*2b1f0*/  FMNMX.FTZ R18, R5, R18, !PT ;  /* 0x0000001205127209 */ /* 0x000fe40007810000 */
[C---:B-----5:R-:W-:Y:S01]  /*2b200*/  F2FP.BF16.PACK_AB R175, R19.reuse, R175 ;  /* 0x000000af13af723e */ /* 0x060fe200000010ff */
[----:B------:R-:W-:Y:S01]  /*2b210*/  FADD.FTZ R22, R19, R22 ;  /* 0x0000001613167221 */ /* 0x000fe20000010000 */
[----:B------:R-:W-:Y:S01]  /*2b220*/  FMNMX.FTZ R18, R8, R18, !PT ;  /* 0x0000001208127209 */ /* 0x000fe20007810000 */
[----:B------:R-:W-:Y:S03]  /*2b230*/  MUFU.EX2 R19, R174 ;  /* 0x000000ae00137308 */ /* 0x000fe60000000800 */
        /* <DEDUP_REMOVED lines=66> */
[C---:B------:R-:W-:Y:S02]  /*2b660*/  FMUL.FTZ R46, R3.reuse, R18 ;  /* 0x00000012032e7220 */ /* 0x040fe40000410000 */
        /* <DEDUP_REMOVED lines=24> */
[C---:B------:R-:W-:Y:S02]  /*2b7f0*/  FMUL.FTZ R140, R0.reuse, R140 ;  /* 0x0000008c008c7220 */ /* 0x040fe40000410000 */
[----:B--2---:R-:W-:Y:S01]  /*2b800*/  FADD.FTZ R4, R177, R22 ;  /* 0x00000016b1047221 */ /* 0x004fe20000010000 */
[C---:B------:R-:W-:Y:S01]  /*2b810*/  F2FP.BF16.PACK_AB R177, R19.reuse, R177 ;  /* 0x000000b113b1723e */ /* 0x040fe200000010ff */
[C---:B------:R-:W-:Y:S02]  /*2b820*/  FMUL.FTZ R141, R0.reuse, R141 ;  /* 0x0000008d008d7220 */ /* 0x040fe40000410000 */
[----:B------:R-:W-:Y:S01]  /*2b830*/  FADD.FTZ R47, R19, R4 ;  /* 0x00000004132f7221 */ /* 0x000fe20000010000 */
[----:B------:R-:W2:Y:S01]  /*2b840*/  MUFU.EX2 R94, R9 ;  /* 0x00000009005e7308 */ /* 0x000ea20000000800 */
[----:B------:R-:W-:Y:S02]  /*2b850*/  FMUL.FTZ R4, R0, R168 ;  /* 0x000000a800047220 */ /* 0x000fe40000410000 */
[--C-:B------:R-:W-:Y:S01]  /*2b860*/  FFMA.FTZ R12, R12, R3, -R46.reuse ;  /* 0x000000030c0c7223 */ /* 0x100fe2000001082e */
[----:B---3--:R-:W-:Y:S01]  /*2b870*/  F2FP.BF16.PACK_AB R172, R79, R62 ;  /* 0x0000003e4fac723e */ /* 0x008fe200000010ff */
[C---:B------:R-:W-:Y:S02]  /*2b880*/  FMUL.FTZ R5, R0.reuse, R169 ;  /* 0x000000a900057220 */ /* 0x040fe40000410000 */
[----:B------:R-:W3:Y:S01]  /*2b890*/  LDSM.16.MT88.4 R168, [R181+0xa000] ;  /* 0x00a00000b5a8783b */ /* 0x000ee20000004200 */
[--C-:B------:R-:W-:Y:S02]  /*2b8a0*/  FFMA.FTZ R13, R13, R3, -R46.reuse ;  /* 0x000000030d0d7223 */ /* 0x100fe4000001082e */
[----:B------:R4:W-:Y:S01]  /*2b8b0*/  MUFU.EX2 R63, R12 ;  /* 0x0000000c003f7308 */ /* 0x0009e20000000800 */
[C---:B------:R-:W-:Y:S02]  /*2b8c0*/  FMUL.FTZ R144, R0.reuse, R144 ;  /* 0x0000009000907220 */ /* 0x040fe40000410000 */
[C---:B------:R-:W-:Y:S02]  /*2b8d0*/  FMUL.FTZ R145, R0.reuse, R145 ;  /* 0x0000009100917220 */ /* 0x040fe40000410000 */
[----:B-1----:R-:W-:Y:S02]  /*2b8e0*/  FMUL.FTZ R8, R0, R164 ;  /* 0x000000a400087220 */ /* 0x002fe40000410000 */
[-CC-:B------:R-:W-:Y:S02]  /*2b8f0*/  FFMA.FTZ R16, R16, R3.reuse, -R46.reuse ;  /* 0x0000000310107223 */ /* 0x180fe4000001082e */
[--C-:B------:R-:W-:Y:S01]  /*2b900*/  FFMA.FTZ R17, R17, R3, -R46.reuse ;  /* 0x0000000311117223 */ /* 0x100fe2000001082e */
[----:B------:R-:W1:Y:S01]  /*2b910*/  MUFU.EX2 R91, R13 ;  /* 0x0000000d005b7308 */ /* 0x000e620000000800 */
[C---:B------:R-:W-:Y:S02]  /*2b920*/  FMUL.FTZ R148, R0.reuse, R148 ;  /* 0x0000009400947220 */ /* 0x040fe40000410000 */
[----:B------:R-:W-:Y:S01]  /*2b930*/  FMUL.FTZ R149, R0, R149 ;  /* 0x0000009500957220 */ /* 0x000fe20000410000 */
        /* <DEDUP_REMOVED lines=16> */
[----:B------:R-:W-:Y:S03]  /*2ba40*/  LDSM.16.MT88.4 R160, [R181+0xa800] ;  /* 0x00a80000b5a0783b */ /* 0x000fe60000004200 */
[----:B------:R-:W-:Y:S01]  /*2ba50*/  MUFU.EX2 R67, R28 ;  /* 0x0000001c00437308 */ /* 0x000fe20000000800 */
[--C-:B------:R-:W-:Y:S02]  /*2ba60*/  FFMA.FTZ R120, R120, R3, -R46.reuse ;  /* 0x0000000378787223 */ /* 0x100fe4000001082e */
[----:B------:R-:W-:Y:S01]  /*2ba70*/  MOV R168, R179 ;  /* 0x000000b300a87202 */ /* 0x000fe20000000f00 */
[C---:B------:R-:W-:Y:S01]  /*2ba80*/  HMMA.16816.F32.BF16 R8, R172.reuse, R170, R8 ;  /* 0x000000aaac08723c */ /* 0x040fe20000041808 */
[----:B------:R-:W3:Y:S03]  /*2ba90*/  LDL.LU R171, [R1+0x8] ;  /* 0x0000080001ab7983 */ /* 0x000ee60000300800 */
[----:B------:R-:W-:Y:S02]  /*2baa0*/  MOV R169, R30 ;  /* 0x0000001e00a97202 */ /* 0x000fe40000000f00 */
[----:B------:R-:W-:Y:S01]  /*2bab0*/  MUFU.EX2 R102, R29 ;  /* 0x0000001d00667308 */ /* 0x000fe20000000800 */
[-CC-:B------:R-:W-:Y:S02]  /*2bac0*/  FFMA.FTZ R121, R121, R3.reuse, -R46.reuse ;  /* 0x0000000379797223 */ /* 0x180fe4000001082e */
[--C-:B------:R-:W-:Y:S01]  /*2bad0*/  FFMA.FTZ R44, R44, R3, -R46.reuse ;  /* 0x000000032c2c7223 */ /* 0x100fe2000001082e */
[----:B----4-:R-:W-:Y:S01]  /*2bae0*/  LDSM.16.MT88.4 R24, [R184+0xb000] ;  /* 0x00b00000b818783b */ /* 0x010fe20000004200 */
[C---:B--2---:R-:W-:Y:S05]  /*2baf0*/  HMMA.16816.F32.BF16 R132, R172.reuse, R164, R132 ;  /* 0x000000a4ac84723c */ /* 0x044fea0000041884 */
[----:B------:R1:W-:Y:S01]  /*2bb00*/  MUFU.EX2 R30, R23 ;  /* 0x00000017001e7308 */ /* 0x0003e20000000800 */
        /* <DEDUP_REMOVED lines=8> */
[-CC-:B------:R-:W-:Y:S04]  /*2bb90*/  FFMA.FTZ R57, R57, R3.reuse, -R46.reuse ;  /* 0x0000000339397223 */ /* 0x180fe8000001082e */
[-CC-:B------:R-:W-:Y:S02]  /*2bba0*/  FFMA.FTZ R60, R60, R3.reuse, -R46.reuse ;  /* 0x000000033c3c7223 */ /* 0x180fe4000001082e */
[-CC-:B------:R-:W-:Y:S01]  /*2bbb0*/  FFMA.FTZ R61, R61, R3.reuse, -R46.reuse ;  /* 0x000000033d3d7223 */ /* 0x180fe2000001082e */
[----:B------:R-:W-:Y:S01]  /*2bbc0*/  MUFU.EX2 R99, R33 ;  /* 0x0000002100637308 */ /* 0x000fe20000000800 */
[-CC-:B------:R-:W-:Y:S02]  /*2bbd0*/  FFMA.FTZ R64, R64, R3.reuse, -R46.reuse ;  /* 0x0000000340407223 */ /* 0x180fe4000001082e */
[-CC-:B------:R-:W-:Y:S01]  /*2bbe0*/  FFMA.FTZ R65, R65, R3.reuse, -R46.reuse ;  /* 0x0000000341417223 */ /* 0x180fe2000001082e */
[----:B-1----:R-:W-:Y:S01]  /*2bbf0*/  F2FP.BF16.PACK_AB R23, R35, R34 ;  /* 0x000000222317723e */ /* 0x002fe200000010ff */
        /* <DEDUP_REMOVED lines=21> */
[----:B------:R-:W2:Y:S01]  /*2bd50*/  MUFU.EX2 R19, R178 ;  /* 0x000000b200137308 */ /* 0x000ea20000000800 */
[-CC-:B------:R-:W-:Y:S02]  /*2bd60*/  FFMA.FTZ R97, R97, R3.reuse, -R46.reuse ;  /* 0x0000000361617223 */ /* 0x180fe4000001082e */
[-CC-:B------:R-:W-:Y:S03]  /*2bd70*/  FFMA.FTZ R100, R100, R3.reuse, -R46.reuse ;  /* 0x0000000364647223 */ /* 0x180fe6000001082e */
[-CC-:B------:R-:W-:Y:S02]  /*2bd80*/  FFMA.FTZ R101, R101, R3.reuse, -R46.reuse ;  /* 0x0000000365657223 */ /* 0x180fe4000001082e */
[-CC-:B------:R-:W-:Y:S02]  /*2bd90*/  FFMA.FTZ R104, R104, R3.reuse, -R46.reuse ;  /* 0x0000000368687223 */ /* 0x180fe4000001082e */
[----:B------:R4:W-:Y:S01]  /*2bda0*/  MUFU.EX2 R74, R16 ;  /* 0x00000010004a7308 */ /* 0x0009e20000000800 */
[-CC-:B------:R-:W-:Y:S02]  /*2bdb0*/  FFMA.FTZ R105, R105, R3.reuse, -R46.reuse ;  /* 0x0000000369697223 */ /* 0x180fe4000001082e */
[-CC-:B------:R-:W-:Y:S02]  /*2bdc0*/  FFMA.FTZ R108, R108, R3.reuse, -R46.reuse ;  /* 0x000000036c6c7223 */ /* 0x180fe4000001082e */
[-CC-:B------:R-:W-:Y:S02]  /*2bdd0*/  FFMA.FTZ R109, R109, R3.reuse, -R46.reuse ;  /* 0x000000036d6d7223 */ /* 0x180fe4000001082e */
[-CC-:B------:R-:W-:Y:S02]  /*2bde0*/  FFMA.FTZ R112, R112, R3.reuse, -R46.reuse ;  /* 0x0000000370707223 */ /* 0x180fe4000001082e */
[-CC-:B------:R-:W-:Y:S01]  /*2bdf0*/  FFMA.FTZ R113, R113, R3.reuse, -R46.reuse ;  /* 0x0000000371717223 */ /* 0x180fe2000001082e */
[----:B------:R-:W5:Y:S01]  /*2be00*/  MUFU.EX2 R83, R17 ;  /* 0x0000001100537308 */ /* 0x000f620000000800 */
[-CC-:B------:R-:W-:Y:S02]  /*2be10*/  FFMA.FTZ R124, R124, R3.reuse, -R46.reuse ;  /* 0x000000037c7c7223 */ /* 0x180fe4000001082e */
[--C-:B------:R-:W-:Y:S01]  /*2be20*/  FFMA.FTZ R125, R125, R3, -R46.reuse ;  /* 0x000000037d7d7223 */ /* 0x100fe2000001082e */
[----:B--2---:R-:W-:Y:S01]  /*2be30*/  F2FP.BF16.PACK_AB R179, R31, R19 ;  /* 0x000000131fb3723e */ /* 0x004fe200000010ff */
[-CC-:B------:R-:W-:Y:S02]  /*2be40*/  FFMA.FTZ R128, R128, R3.reuse, -R46.reuse ;  /* 0x0000000380807223 */ /* 0x180fe4000001082e */
[----:B------:R-:W-:Y:S03]  /*2be50*/  FFMA.FTZ R46, R129, R3, -R46 ;  /* 0x00000003812e7223 */ /* 0x000fe6000001082e */
[----:B------:R-:W2:Y:S01]  /*2be60*/  MUFU.EX2 R17, R194 ;  /* 0x000000c200117308 */ /* 0x000ea20000000800 */
[----:B----4-:R-:W-:Y:S01]  /*2be70*/  FADD.FTZ R16, R19, R47 ;  /* 0x0000002f13107221 */ /* 0x010fe20000010000 */
[C---:B-1----:R-:W-:Y:S03]  /*2be80*/  HMMA.16816.F32.BF16 R148, R172.reuse, R164, R148 ;  /* 0x000000a4ac94723c */ /* 0x042fe60000041894 */
[----:B------:R-:W-:Y:S05]  /*2be90*/  FADD.FTZ R16, R31, R16 ;  /* 0x000000101f107221 */ /* 0x000fea0000010000 */
[----:B------:R-:W-:Y:S01]  /*2bea0*/  MUFU.EX2 R164, R53 ;  /* 0x0000003500a47308 */ /* 0x000fe20000000800 */
[----:B------:R-:W-:Y:S03]  /*2beb0*/  HMMA.16816.F32.BF16 R12, R172, R166, R12 ;  /* 0x000000a6ac0c723c */ /* 0x000fe6000004180c */
[----:B-----5:R-:W-:Y:S06]  /*2bec0*/  F2FP.BF16.PACK_AB R178, R83, R74 ;  /* 0x0000004a53b2723e */ /* 0x020fec00000010ff */
[----:B------:R-:W-:Y:S03]  /*2bed0*/  MUFU.EX2 R166, R214 ;  /* 0x000000d600a67308 */ /* 0x000fe60000000800 */
[----:B------:R-:W-:Y:S01]  /*2bee0*/  MOV R175, R168 ;  /* 0x000000a800af7202 */ /* 0x000fe20000000f00 */
[C---:B------:R-:W-:Y:S05]  /*2bef0*/  HMMA.16816.F32.BF16 R4, R176.reuse, R160, R4 ;  /* 0x000000a0b004723c */ /* 0x040fea0000041804 */
[----:B--2---:R-:W-:Y:S01]  /*2bf00*/  FADD.FTZ R16, R17, R16 ;  /* 0x0000001011107221 */ /* 0x004fe20000010000 */
[----:B------:R-:W-:Y:S01]  /*2bf10*/  MUFU.EX2 R165, R216 ;  /* 0x000000d800a57308 */ /* 0x000fe20000000800 */
[----:B------:R-:W-:Y:S01]  /*2bf20*/  MOV R174, R169 ;  /* 0x000000a900ae7202 */ /* 0x000fe20000000f00 */
[C---:B------:R-:W-:Y:S01]  /*2bf30*/  HMMA.16816.F32.BF16 R8, R176.reuse, R162, R8 ;  /* 0x000000a2b008723c */ /* 0x040fe20000041808 */
[----:B------:R-:W1:Y:S02]  /*2bf40*/  LDSM.16.MT88.4 R160, [R184+0xa800] ;  /* 0x00a80000b8a0783b */ /* 0x000e640000004200 */
[----:B------:R-:W-:Y:S01]  /*2bf50*/  ISETP.GT.AND P0, PT, R175, R174, PT ;  /* 0x000000aeaf00720c */ /* 0x000fe20003f04270 */
[----:B------:R-:W-:Y:S04]  /*2bf60*/  FADD.FTZ R16, R30, R16 ;  /* 0x000000101e107221 */ /* 0x000fe80000010000 */
[----:B------:R-:W-:Y:S01]  /*2bf70*/  FADD.FTZ R16, R34, R16 ;  /* 0x0000001022107221 */ /* 0x000fe20000010000 */
[----:B------:R-:W-:Y:S03]  /*2bf80*/  MUFU.EX2 R167, R215 ;  /* 0x000000d700a77308 */ /* 0x000fe60000000800 */
[----:B------:R-:W-:Y:S02]  /*2bf90*/  FADD.FTZ R16, R35, R16 ;  /* 0x0000001023107221 */ /* 0x000fe40000010000 */
[----:B------:R-:W-:Y:S02]  /*2bfa0*/  LDSM.16.MT88.4 R32, [R184+0xd800] ;  /* 0x00d80000b820783b */ /* 0x000fe40000004200 */
[----:B------:R-:W-:Y:S03]  /*2bfb0*/  FADD.FTZ R16, R38, R16 ;  /* 0x0000001026107221 */ /* 0x000fe60000010000 */
[----:B------:R2:W-:Y:S01]  /*2bfc0*/  MUFU.EX2 R90, R21 ;  /* 0x00000015005a7308 */ /* 0x0005e20000000800 */
[----:B------:R-:W-:Y:S09]  /*2bfd0*/  FADD.FTZ R16, R39, R16 ;  /* 0x0000001027107221 */ /* 0x000ff20000010000 */
[----:B------:R-:W-:Y:S10]  /*2bfe0*/  MUFU.EX2 R103, R40 ;  /* 0x0000002800677308 */ /* 0x000ff40000000800 */
[----:B------:R-:W-:Y:S01]  /*2bff0*/  MUFU.EX2 R40, R206 ;  /* 0x000000ce00287308 */ /* 0x000fe20000000800 */
[C---:B-1----:R-:W-:Y:S03]  /*2c000*/  HMMA.16816.F32.BF16 R132, R176.reuse, R160, R132 ;  /* 0x000000a0b084723c */ /* 0x042fe60000041884 */
[----:B--2---:R-:W-:Y:S02]  /*2c010*/  F2FP.BF16.PACK_AB R21, R30, R17 ;  /* 0x000000111e15723e */ /* 0x004fe400000010ff */
[----:B------:R-:W-:Y:S03]  /*2c020*/  LDSM.16.MT88.4 R28, [R181+0xc800] ;  /* 0x00c80000b51c783b */ /* 0x000fe60000004200 */
[C---:B------:R-:W-:Y:S01]  /*2c030*/  HMMA.16816.F32.BF16 R136, R176.reuse, R162, R136 ;  /* 0x000000a2b088723c */ /* 0x040fe20000041888 */
[----:B------:R-:W1:Y:S04]  /*2c040*/  MUFU.EX2 R66, R20 ;  /* 0x0000001400427308 */ /* 0x000e680000000800 */
[----:B------:R-:W2:Y:S06]  /*2c050*/  LDSM.16.MT88.4 R160, [R182+0xa800] ;  /* 0x00a80000b6a0783b */ /* 0x000eac0000004200 */
[----:B------:R-:W-:Y:S10]  /*2c060*/  MUFU.EX2 R78, R52 ;  /* 0x00000034004e7308 */ /* 0x000ff40000000800 */
[----:B------:R-:W-:Y:S01]  /*2c070*/  MUFU.EX2 R116, R116 ;  /* 0x0000007400747308 */ /* 0x000fe20000000800 */
[----:B-1----:R-:W-:Y:S09]  /*2c080*/  F2FP.BF16.PACK_AB R20, R90, R66 ;  /* 0x000000425a14723e */ /* 0x002ff200000010ff */
[----:B------:R-:W-:Y:S10]  /*2c090*/  MUFU.EX2 R117, R117 ;  /* 0x0000007500757308 */ /* 0x000ff40000000800 */
[----:B------:R-:W-:Y:S01]  /*2c0a0*/  MUFU.EX2 R120, R120 ;  /* 0x0000007800787308 */ /* 0x000fe20000000800 */
[C---:B--2---:R-:W-:Y:S09]  /*2c0b0*/  HMMA.16816.F32.BF16 R140, R176.reuse, R160, R140 ;  /* 0x000000a0b08c723c */ /* 0x044ff2000004188c */
[----:B------:R-:W-:Y:S01]  /*2c0c0*/  MUFU.EX2 R121, R121 ;  /* 0x0000007900797308 */ /* 0x000fe20000000800 */
[C---:B------:R-:W-:Y:S01]  /*2c0d0*/  HMMA.16816.F32.BF16 R144, R176.reuse, R162, R144 ;  /* 0x000000a2b090723c */ /* 0x040fe20000041890 */
[----:B------:R-:W1:Y:S08]  /*2c0e0*/  LDSM.16.MT88.4 R160, [R183+0xa800] ;  /* 0x00a80000b7a0783b */ /* 0x000e700000004200 */
[----:B------:R-:W-:Y:S10]  /*2c0f0*/  MUFU.EX2 R46, R46 ;  /* 0x0000002e002e7308 */ /* 0x000ff40000000800 */
[----:B------:R-:W2:Y:S10]  /*2c100*/  MUFU.EX2 R47, R202 ;  /* 0x000000ca002f7308 */ /* 0x000eb40000000800 */
[----:B------:R-:W-:Y:S10]  /*2c110*/  MUFU.EX2 R71, R44 ;  /* 0x0000002c00477308 */ /* 0x000ff40000000800 */
[----:B------:R-:W-:Y:S01]  /*2c120*/  MUFU.EX2 R127, R45 ;  /* 0x0000002d007f7308 */ /* 0x000fe20000000800 */
[C---:B-1----:R-:W-:Y:S09]  /*2c130*/  HMMA.16816.F32.BF16 R148, R176.reuse, R160, R148 ;  /* 0x000000a0b094723c */ /* 0x042ff20000041894 */
[----:B------:R-:W-:Y:S01]  /*2c140*/  MUFU.EX2 R114, R48 ;  /* 0x0000003000727308 */ /* 0x000fe20000000800 */
[----:B------:R-:W-:Y:S01]  /*2c150*/  HMMA.16816.F32.BF16 R12, R176, R162, R12 ;  /* 0x000000a2b00c723c */ /* 0x000fe2000004180c */
[----:B------:R-:W1:Y:S08]  /*2c160*/  LDSM.16.MT88.4 R160, [R181+0xb000] ;  /* 0x00b00000b5a0783b */ /* 0x000e700000004200 */
[----:B------:R-:W-:Y:S03]  /*2c170*/  MUFU.EX2 R123, R49 ;  /* 0x00000031007b7308 */ /* 0x000fe60000000800 */
[----:B---3--:R-:W-:Y:S02]  /*2c180*/  FFMA.FTZ R17, R0, R171, R62 ;  /* 0x000000ab00117223 */ /* 0x008fe4000001003e */
[----:B------:R-:W-:Y:S04]  /*2c190*/  FADD.FTZ R0, R42, R16 ;  /* 0x000000102a007221 */ /* 0x000fe80000010000 */
[----:B------:R-:W-:Y:S01]  /*2c1a0*/  FADD.FTZ R19, R43, R0 ;  /* 0x000000002b137221 */ /* 0x000fe20000010000 */
[----:B------:R-:W3:Y:S01]  /*2c1b0*/  MUFU.EX2 R44, R210 ;  /* 0x000000d2002c7308 */ /* 0x000ee20000000800 */
[----:B------:R-:W-:Y:S04]  /*2c1c0*/  FADD.FTZ R0, R79, R17 ;  /* 0x000000114f007221 */ /* 0x000fe80000010000 */
[----:B------:R-:W-:Y:S04]  /*2c1d0*/  FADD.FTZ R0, R86, R0 ;  /* 0x0000000056007221 */ /* 0x000fe80000010000 */
[----:B------:R-:W-:Y:S01]  /*2c1e0*/  FADD.FTZ R16, R94, R0 ;  /* 0x000000005e107221 */ /* 0x000fe20000010000 */
[----:B------:R-:W4:Y:S01]  /*2c1f0*/  MUFU.EX2 R45, R209 ;  /* 0x000000d1002d7308 */ /* 0x000f220000000800 */
[----:B--2---:R-:W-:Y:S02]  /*2c200*/  FADD.FTZ R0, R47, R19 ;  /* 0x000000132f007221 */ /* 0x004fe40000010000 */
[----:B------:R-:W-:Y:S02]  /*2c210*/  FADD.FTZ R16, R63, R16 ;  /* 0x000000103f107221 */ /* 0x000fe40000010000 */
[----:B------:R-:W-:Y:S02]  /*2c220*/  FADD.FTZ R17, R50, R0 ;  /* 0x0000000032117221 */ /* 0x000fe40000010000 */
[----:B------:R-:W-:Y:S03]  /*2c230*/  FADD.FTZ R0, R91, R16 ;  /* 0x000000105b007221 */ /* 0x000fe60000010000 */
[----:B------:R-:W-:Y:S01]  /*2c240*/  MUFU.EX2 R126, R56 ;  /* 0x00000038007e7308 */ /* 0x000fe20000000800 */
[C---:B-1----:R-:W-:Y:S05]  /*2c250*/  HMMA.16816.F32.BF16 R4, R20.reuse, R160, R4 ;  /* 0x000000a01404723c */ /* 0x042fea0000041804 */
[----:B------:R-:W-:Y:S03]  /*2c260*/  FADD.FTZ R0, R74, R0 ;  /* 0x000000004a007221 */ /* 0x000fe60000010000 */
[C---:B------:R-:W-:Y:S01]  /*2c270*/  HMMA.16816.F32.BF16 R8, R20.reuse, R162, R8 ;  /* 0x000000a21408723c */ /* 0x040fe20000041808 */
[----:B------:R-:W-:Y:S03]  /*2c280*/  MUFU.EX2 R160, R57 ;  /* 0x0000003900a07308 */ /* 0x000fe60000000800 */
[----:B------:R-:W-:Y:S02]  /*2c290*/  FADD.FTZ R16, R83, R0 ;  /* 0x0000000053107221 */ /* 0x000fe40000010000 */
[----:B------:R-:W-:Y:S02]  /*2c2a0*/  FADD.FTZ R0, R51, R17 ;  /* 0x0000001133007221 */ /* 0x000fe40000010000 */
[C---:B------:R-:W-:Y:S03]  /*2c2b0*/  HMMA.16816.F32.BF16 R132, R20.reuse, R24, R132 ;  /* 0x000000181484723c */ /* 0x040fe60000041884 */
[----:B------:R-:W1:Y:S01]  /*2c2c0*/  MUFU.EX2 R163, R211 ;  /* 0x000000d300a37308 */ /* 0x000e620000000800 */
[----:B------:R-:W-:Y:S02]  /*2c2d0*/  FADD.FTZ R0, R54, R0 ;  /* 0x0000000036007221 */ /* 0x000fe40000010000 */
[----:B------:R-:W-:Y:S02]  /*2c2e0*/  FADD.FTZ R16, R66, R16 ;  /* 0x0000001042107221 */ /* 0x000fe40000010000 */
[C---:B------:R-:W-:Y:S01]  /*2c2f0*/  HMMA.16816.F32.BF16 R136, R20.reuse, R26, R136 ;  /* 0x0000001a1488723c */ /* 0x040fe20000041888 */
[----:B------:R-:W2:Y:S03]  /*2c300*/  LDSM.16.MT88.4 R24, [R182+0xb000] ;  /* 0x00b00000b618783b */ /* 0x000ea60000004200 */
[----:B------:R-:W-:Y:S01]  /*2c310*/  FADD.FTZ R0, R40, R0 ;  /* 0x0000000028007221 */ /* 0x000fe20000010000 */
[----:B------:R-:W-:Y:S01]  /*2c320*/  MUFU.EX2 R161, R212 ;  /* 0x000000d400a17308 */ /* 0x000fe20000000800 */
[----:B------:R-:W-:Y:S02]  /*2c330*/  FADD.FTZ R16, R90, R16 ;  /* 0x000000105a107221 */ /* 0x000fe40000010000 */
[----:B------:R-:W-:Y:S04]  /*2c340*/  FADD.FTZ R17, R55, R0 ;  /* 0x0000000037117221 */ /* 0x000fe80000010000 */
[----:B------:R-:W-:Y:S03]  /*2c350*/  FADD.FTZ R16, R87, R16 ;  /* 0x0000001057107221 */ /* 0x000fe60000010000 */
[----:B------:R-:W5:Y:S01]  /*2c360*/  MUFU.EX2 R107, R60 ;  /* 0x0000003c006b7308 */ /* 0x000f620000000800 */
[----:B------:R-:W-:Y:S04]  /*2c370*/  FADD.FTZ R16, R98, R16 ;  /* 0x0000001062107221 */ /* 0x000fe80000010000 */
[----:B------:R-:W-:Y:S04]  /*2c380*/  FADD.FTZ R16, R67, R16 ;  /* 0x0000001043107221 */ /* 0x000fe80000010000 */
[----:B------:R-:W-:Y:S01]  /*2c390*/  FADD.FTZ R0, R102, R16 ;  /* 0x0000001066007221 */ /* 0x000fe20000010000 */
[----:B------:R-:W1:Y:S03]  /*2c3a0*/  MUFU.EX2 R110, R61 ;  /* 0x0000003d006e7308 */ /* 0x000e660000000800 */
[----:B------:R-:W-:Y:S04]  /*2c3b0*/  FADD.FTZ R0, R95, R0 ;  /* 0x000000005f007221 */ /* 0x000fe80000010000 */
[----:B------:R-:W-:Y:S02]  /*2c3c0*/  FADD.FTZ R16, R99, R0 ;  /* 0x0000000063107221 */ /* 0x000fe40000010000 */
[----:B------:R-:W-:Y:S01]  /*2c3d0*/  FADD.FTZ R0, R58, R17 ;  /* 0x000000113a007221 */ /* 0x000fe20000010000 */
[----:B------:R-:W1:Y:S01]  /*2c3e0*/  MUFU.EX2 R158, R64 ;  /* 0x00000040009e7308 */ /* 0x000e620000000800 */
[----:B------:R-:W-:Y:S02]  /*2c3f0*/  FADD.FTZ R16, R70, R16 ;  /* 0x0000001046107221 */ /* 0x000fe40000010000 */
[----:B------:R-:W-:Y:S02]  /*2c400*/  FADD.FTZ R17, R59, R0 ;  /* 0x000000003b117221 */ /* 0x000fe40000010000 */
[----:B------:R-:W-:Y:S01]  /*2c410*/  FADD.FTZ R0, R111, R16 ;  /* 0x000000106f007221 */ /* 0x000fe20000010000 */
[C---:B--2---:R-:W-:Y:S03]  /*2c420*/  HMMA.16816.F32.BF16 R140, R20.reuse, R24, R140 ;  /* 0x00000018148c723c */ /* 0x044fe6000004188c */
[----:B------:R-:W-:Y:S01]  /*2c430*/  FADD.FTZ R0, R103, R0 ;  /* 0x0000000067007221 */ /* 0x000fe20000010000 */
[----:B------:R-:W-:Y:S03]  /*2c440*/  MUFU.EX2 R115, R65 ;  /* 0x0000004100737308 */ /* 0x000fe60000000800 */
[----:B------:R-:W-:Y:S01]  /*2c450*/  FADD.FTZ R16, R106, R0 ;  /* 0x000000006a107221 */ /* 0x000fe20000010000 */
[C---:B------:R-:W-:Y:S01]  /*2c460*/  HMMA.16816.F32.BF16 R144, R20.reuse, R26, R144 ;  /* 0x0000001a1490723c */ /* 0x040fe20000041890 */
[----:B------:R-:W2:Y:S03]  /*2c470*/  LDSM.16.MT88.4 R24, [R183+0xb000] ;  /* 0x00b00000b718783b */ /* 0x000ea60000004200 */
[----:B---3--:R-:W-:Y:S02]  /*2c480*/  FADD.FTZ R0, R44, R17 ;  /* 0x000000112c007221 */ /* 0x008fe40000010000 */
[----:B------:R-:W3:Y:S01]  /*2c490*/  MUFU.EX2 R162, R217 ;  /* 0x000000d900a27308 */ /* 0x000ee20000000800 */
[----:B------:R-:W-:Y:S02]  /*2c4a0*/  FADD.FTZ R16, R71, R16 ;  /* 0x0000001047107221 */ /* 0x000fe40000010000 */
[----:B----4-:R-:W-:Y:S03]  /*2c4b0*/  FADD.FTZ R17, R45, R0 ;  /* 0x000000002d117221 */ /* 0x010fe60000010000 */
[----:B------:R-:W-:Y:S04]  /*2c4c0*/  FADD.FTZ R0, R127, R16 ;  /* 0x000000107f007221 */ /* 0x000fe80000010000 */
[----:B------:R-:W4:Y:S01]  /*2c4d0*/  MUFU.EX2 R122, R68 ;  /* 0x00000044007a7308 */ /* 0x000f220000000800 */
[----:B------:R-:W-:Y:S04]  /*2c4e0*/  FADD.FTZ R0, R114, R0 ;  /* 0x0000000072007221 */ /* 0x000fe80000010000 */
[----:B------:R-:W-:Y:S02]  /*2c4f0*/  FADD.FTZ R16, R123, R0 ;  /* 0x000000007b107221 */ /* 0x000fe40000010000 */
[----:B------:R-:W-:Y:S02]  /*2c500*/  FADD.FTZ R0, R75, R17 ;  /* 0x000000114b007221 */ /* 0x000fe40000010000 */
[----:B------:R-:W-:Y:S01]  /*2c510*/  FADD.FTZ R16, R78, R16 ;  /* 0x000000104e107221 */ /* 0x000fe20000010000 */
[----:B------:R-:W3:Y:S01]  /*2c520*/  MUFU.EX2 R130, R69 ;  /* 0x0000004500827308 */ /* 0x000ee20000000800 */
[----:B------:R-:W-:Y:S02]  /*2c530*/  FADD.FTZ R17, R82, R0 ;  /* 0x0000000052117221 */ /* 0x000fe40000010000 */
[----:B------:R-:W-:Y:S02]  /*2c540*/  FADD.FTZ R0, R164, R16 ;  /* 0x00000010a4007221 */ /* 0x000fe40000010000 */
[----:B-1----:R-:W-:Y:S02]  /*2c550*/  FADD.FTZ R17, R163, R17 ;  /* 0x00000011a3117221 */ /* 0x002fe40000010000 */
[----:B------:R-:W-:Y:S03]  /*2c560*/  FADD.FTZ R0, R126, R0 ;  /* 0x000000007e007221 */ /* 0x000fe60000010000 */
[----:B------:R-:W1:Y:S01]  /*2c570*/  MUFU.EX2 R119, R72 ;  /* 0x0000004800777308 */ /* 0x000e620000000800 */
[----:B------:R-:W-:Y:S01]  /*2c580*/  FADD.FTZ R0, R160, R0 ;  /* 0x00000000a0007221 */ /* 0x000fe20000010000 */
[C---:B--2---:R-:W-:Y:S03]  /*2c590*/  HMMA.16816.F32.BF16 R148, R20.reuse, R24, R148 ;  /* 0x000000181494723c */ /* 0x044fe60000041894 */
[----:B-----5:R-:W-:Y:S05]  /*2c5a0*/  FADD.FTZ R16, R107, R0 ;  /* 0x000000006b107221 */ /* 0x020fea0000010000 */
[----:B------:R-:W2:Y:S01]  /*2c5b0*/  MUFU.EX2 R73, R73 ;  /* 0x0000004900497308 */ /* 0x000ea20000000800 */
[----:B------:R-:W-:Y:S01]  /*2c5c0*/  FADD.FTZ R0, R161, R17 ;  /* 0x00000011a1007221 */ /* 0x000fe20000010000 */
[----:B------:R-:W-:Y:S01]  /*2c5d0*/  HMMA.16816.F32.BF16 R12, R20, R26, R12 ;  /* 0x0000001a140c723c */ /* 0x000fe2000004180c */
[----:B------:R-:W5:Y:S02]  /*2c5e0*/  LDSM.16.MT88.4 R24, [R181+0xb800] ;  /* 0x00b80000b518783b */ /* 0x000f640000004200 */
[----:B------:R-:W-:Y:S02]  /*2c5f0*/  FADD.FTZ R0, R131, R0 ;  /* 0x0000000083007221 */ /* 0x000fe40000010000 */
[----:B------:R-:W-:Y:S02]  /*2c600*/  FADD.FTZ R16, R110, R16 ;  /* 0x000000106e107221 */ /* 0x000fe40000010000 */
[----:B------:R-:W-:Y:S01]  /*2c610*/  F2FP.BF16.PACK_AB R21, R39, R38 ;  /* 0x000000262715723e */ /* 0x000fe200000010ff */
[----:B------:R-:W-:Y:S01]  /*2c620*/  FADD.FTZ R0, R166, R0 ;  /* 0x00000000a6007221 */ /* 0x000fe20000010000 */
[----:B------:R-:W-:Y:S01]  /*2c630*/  F2FP.BF16.PACK_AB R23, R43, R42 ;  /* 0x0000002a2b17723e */ /* 0x000fe200000010ff */
[----:B------:R-:W-:Y:S01]  /*2c640*/  LDSM.16.MT88.4 R36, [R183+0xe000] ;  /* 0x00e00000b724783b */ /* 0x000fe20000004200 */
[----:B------:R-:W2:Y:S01]  /*2c650*/  MUFU.EX2 R72, R221 ;  /* 0x000000dd00487308 */ /* 0x000ea20000000800 */
[----:B------:R-:W-:Y:S01]  /*2c660*/  F2FP.BF16.PACK_AB R20, R102, R67 ;  /* 0x000000436614723e */ /* 0x000fe200000010ff */
[----:B------:R-:W-:Y:S01]  /*2c670*/  FADD.FTZ R0, R118, R0 ;  /* 0x0000000076007221 */ /* 0x000fe20000010000 */
[----:B------:R-:W-:Y:S01]  /*2c680*/  F2FP.BF16.PACK_AB R22, R99, R95 ;  /* 0x0000005f6316723e */ /* 0x000fe200000010ff */
[----:B------:R-:W-:Y:S02]  /*2c690*/  FADD.FTZ R16, R158, R16 ;  /* 0x000000109e107221 */ /* 0x000fe40000010000 */
[----:B---3--:R-:W-:Y:S02]  /*2c6a0*/  FADD.FTZ R0, R162, R0 ;  /* 0x00000000a2007221 */ /* 0x008fe40000010000 */
[----:B------:R-:W-:Y:S02]  /*2c6b0*/  FADD.FTZ R16, R115, R16 ;  /* 0x0000001073107221 */ /* 0x000fe40000010000 */
[----:B------:R-:W-:Y:S01]  /*2c6c0*/  FADD.FTZ R0, R165, R0 ;  /* 0x00000000a5007221 */ /* 0x000fe20000010000 */
[----:B------:R-:W3:Y:S01]  /*2c6d0*/  MUFU.EX2 R65, R226 ;  /* 0x000000e200417308 */ /* 0x000ee20000000800 */
[----:B----4-:R-:W-:Y:S02]  /*2c6e0*/  FADD.FTZ R16, R122, R16 ;  /* 0x000000107a107221 */ /* 0x010fe40000010000 */
[----:B------:R-:W-:Y:S02]  /*2c6f0*/  FADD.FTZ R0, R167, R0 ;  /* 0x00000000a7007221 */ /* 0x000fe40000010000 */
[----:B------:R-:W-:Y:S04]  /*2c700*/  FADD.FTZ R16, R130, R16 ;  /* 0x0000001082107221 */ /* 0x000fe80000010000 */
[----:B-1----:R-:W-:Y:S01]  /*2c710*/  FADD.FTZ R16, R119, R16 ;  /* 0x0000001077107221 */ /* 0x002fe20000010000 */
[----:B------:R-:W1:Y:S03]  /*2c720*/  MUFU.EX2 R68, R227 ;  /* 0x000000e300447308 */ /* 0x000e660000000800 */
[----:B--2---:R-:W-:Y:S02]  /*2c730*/  FADD.FTZ R16, R73, R16 ;  /* 0x0000001049107221 */ /* 0x004fe40000010000 */
[----:B------:R-:W-:Y:S01]  /*2c740*/  FADD.FTZ R0, R72, R0 ;  /* 0x0000000048007221 */ /* 0x000fe20000010000 */
[C---:B-----5:R-:W-:Y:S04]  /*2c750*/  HMMA.16816.F32.BF16 R4, R20.reuse, R24, R4 ;  /* 0x000000181404723c */ /* 0x060fe80000041804 */
[----:B------:R-:W2:Y:S01]  /*2c760*/  MUFU.EX2 R69, R228 ;  /* 0x000000e400457308 */ /* 0x000ea20000000800 */
[----:B---3--:R-:W-:Y:S03]  /*2c770*/  FADD.FTZ R0, R65, R0 ;  /* 0x0000000041007221 */ /* 0x008fe60000010000 */
[C---:B------:R-:W-:Y:S01]  /*2c780*/  HMMA.16816.F32.BF16 R8, R20.reuse, R26, R8 ;  /* 0x0000001a1408723c */ /* 0x040fe20000041808 */
[----:B------:R-:W3:Y:S05]  /*2c790*/  LDSM.16.MT88.4 R24, [R184+0xb800] ;  /* 0x00b80000b818783b */ /* 0x000eea0000004200 */
[----:B------:R-:W4:Y:S01]  /*2c7a0*/  MUFU.EX2 R76, R76 ;  /* 0x0000004c004c7308 */ /* 0x000f220000000800 */
[----:B-1----:R-:W-:Y:S09]  /*2c7b0*/  FADD.FTZ R0, R68, R0 ;  /* 0x0000000044007221 */ /* 0x002ff20000010000 */
[----:B------:R-:W1:Y:S01]  /*2c7c0*/  MUFU.EX2 R77, R77 ;  /* 0x0000004d004d7308 */ /* 0x000e620000000800 */
[----:B--2---:R-:W-:Y:S09]  /*2c7d0*/  FADD.FTZ R0, R69, R0 ;  /* 0x0000000045007221 */ /* 0x004ff20000010000 */
[----:B------:R-:W2:Y:S01]  /*2c7e0*/  MUFU.EX2 R80, R80 ;  /* 0x0000005000507308 */ /* 0x000ea20000000800 */
[----:B----4-:R-:W-:Y:S09]  /*2c7f0*/  FADD.FTZ R16, R76, R16 ;  /* 0x000000104c107221 */ /* 0x010ff20000010000 */
[----:B------:R-:W4:Y:S01]  /*2c800*/  MUFU.EX2 R81, R81 ;  /* 0x0000005100517308 */ /* 0x000f220000000800 */
[----:B-1----:R-:W-:Y:S01]  /*2c810*/  FADD.FTZ R16, R77, R16 ;  /* 0x000000104d107221 */ /* 0x002fe20000010000 */
[C---:B---3--:R-:W-:Y:S08]  /*2c820*/  HMMA.16816.F32.BF16 R132, R20.reuse, R24, R132 ;  /* 0x000000181484723c */ /* 0x048ff00000041884 */
[----:B------:R-:W1:Y:S01]  /*2c830*/  MUFU.EX2 R64, R229 ;  /* 0x000000e500407308 */ /* 0x000e620000000800 */
[----:B--2---:R-:W-:Y:S01]  /*2c840*/  FADD.FTZ R3, R80, R16 ;  /* 0x0000001050037221 */ /* 0x004fe20000010000 */
[C---:B------:R-:W-:Y:S01]  /*2c850*/  HMMA.16816.F32.BF16 R136, R20.reuse, R26, R136 ;  /* 0x0000001a1488723c */ /* 0x040fe20000041888 */
[----:B------:R-:W2:Y:S07]  /*2c860*/  LDSM.16.MT88.4 R24, [R182+0xb800] ;  /* 0x00b80000b618783b */ /* 0x000eae0000004200 */
[----:B------:R-:W3:Y:S01]  /*2c870*/  MUFU.EX2 R61, R230 ;  /* 0x000000e6003d7308 */ /* 0x000ee20000000800 */
[----:B----4-:R-:W-:Y:S09]  /*2c880*/  FADD.FTZ R3, R81, R3 ;  /* 0x0000000351037221 */ /* 0x010ff20000010000 */
[----:B------:R-:W4:Y:S01]  /*2c890*/  MUFU.EX2 R63, R231 ;  /* 0x000000e7003f7308 */ /* 0x000f220000000800 */
[----:B-1----:R-:W-:Y:S09]  /*2c8a0*/  FADD.FTZ R0, R64, R0 ;  /* 0x0000000040007221 */ /* 0x002ff20000010000 */
[----:B------:R-:W1:Y:S01]  /*2c8b0*/  MUFU.EX2 R62, R232 ;  /* 0x000000e8003e7308 */ /* 0x000e620000000800 */
[----:B---3--:R-:W-:Y:S09]  /*2c8c0*/  FADD.FTZ R0, R61, R0 ;  /* 0x000000003d007221 */ /* 0x008ff20000010000 */
[----:B------:R-:W3:Y:S01]  /*2c8d0*/  MUFU.EX2 R84, R84 ;  /* 0x0000005400547308 */ /* 0x000ee20000000800 */
[----:B----4-:R-:W-:Y:S01]  /*2c8e0*/  FADD.FTZ R0, R63, R0 ;  /* 0x000000003f007221 */ /* 0x010fe20000010000 */
[C---:B--2---:R-:W-:Y:S08]  /*2c8f0*/  HMMA.16816.F32.BF16 R140, R20.reuse, R24, R140 ;  /* 0x00000018148c723c */ /* 0x044ff0000004188c */
[----:B------:R-:W2:Y:S01]  /*2c900*/  MUFU.EX2 R85, R85 ;  /* 0x0000005500557308 */ /* 0x000ea20000000800 */
[----:B-1----:R-:W-:Y:S01]  /*2c910*/  FADD.FTZ R0, R62, R0 ;  /* 0x000000003e007221 */ /* 0x002fe20000010000 */
[C---:B------:R-:W-:Y:S01]  /*2c920*/  HMMA.16816.F32.BF16 R144, R20.reuse, R26, R144 ;  /* 0x0000001a1490723c */ /* 0x040fe20000041890 */
[----:B------:R-:W1:Y:S07]  /*2c930*/  LDSM.16.MT88.4 R24, [R183+0xb800] ;  /* 0x00b80000b718783b */ /* 0x000e6e0000004200 */
[----:B------:R-:W4:Y:S01]  /*2c940*/  MUFU.EX2 R88, R88 ;  /* 0x0000005800587308 */ /* 0x000f220000000800 */
[----:B---3--:R-:W-:Y:S09]  /*2c950*/  FADD.FTZ R3, R84, R3 ;  /* 0x0000000354037221 */ /* 0x008ff20000010000 */
[----:B------:R-:W3:Y:S01]  /*2c960*/  MUFU.EX2 R89, R89 ;  /* 0x0000005900597308 */ /* 0x000ee20000000800 */
[----:B--2---:R-:W-:Y:S09]  /*2c970*/  FADD.FTZ R3, R85, R3 ;  /* 0x0000000355037221 */ /* 0x004ff20000010000 */
[----:B------:R-:W2:Y:S01]  /*2c980*/  MUFU.EX2 R60, R233 ;  /* 0x000000e9003c7308 */ /* 0x000ea20000000800 */
[----:B----4-:R-:W-:Y:S09]  /*2c990*/  FADD.FTZ R3, R88, R3 ;  /* 0x0000000358037221 */ /* 0x010ff20000010000 */
[----:B------:R-:W4:Y:S01]  /*2c9a0*/  MUFU.EX2 R57, R234 ;  /* 0x000000ea00397308 */ /* 0x000f220000000800 */
[----:B---3--:R-:W-:Y:S01]  /*2c9b0*/  FADD.FTZ R16, R89, R3 ;  /* 0x0000000359107221 */ /* 0x008fe20000010000 */
[C---:B-1----:R-:W-:Y:S08]  /*2c9c0*/  HMMA.16816.F32.BF16 R148, R20.reuse, R24, R148 ;  /* 0x000000181494723c */ /* 0x042ff00000041894 */
[----:B------:R-:W-:Y:S01]  /*2c9d0*/  MUFU.EX2 R56, R235 ;  /* 0x000000eb00387308 */ /* 0x000fe20000000800 */
[----:B------:R-:W-:Y:S01]  /*2c9e0*/  HMMA.16816.F32.BF16 R12, R20, R26, R12 ;  /* 0x0000001a140c723c */ /* 0x000fe2000004180c */
[----:B------:R-:W1:Y:S02]  /*2c9f0*/  LDSM.16.MT88.4 R24, [R181+0xc000] ;  /* 0x00c00000b518783b */ /* 0x000e640000004200 */
[----:B--2---:R-:W-:Y:S06]  /*2ca00*/  FADD.FTZ R3, R60, R0 ;  /* 0x000000003c037221 */ /* 0x004fec0000010000 */
[----:B------:R-:W2:Y:S03]  /*2ca10*/  MUFU.EX2 R92, R92 ;  /* 0x0000005c005c7308 */ /* 0x000ea60000000800 */
[----:B------:R-:W-:Y:S02]  /*2ca20*/  F2FP.BF16.PACK_AB R21, R50, R47 ;  /* 0x0000002f3215723e */ /* 0x000fe400000010ff */
[----:B------:R-:W-:Y:S02]  /*2ca30*/  F2FP.BF16.PACK_AB R23, R54, R51 ;  /* 0x000000333617723e */ /* 0x000fe400000010ff */
[----:B------:R-:W-:Y:S01]  /*2ca40*/  F2FP.BF16.PACK_AB R20, R111, R70 ;  /* 0x000000466f14723e */ /* 0x000fe200000010ff */
[----:B----4-:R-:W-:Y:S01]  /*2ca50*/  FADD.FTZ R3, R57, R3 ;  /* 0x0000000339037221 */ /* 0x010fe20000010000 */
[----:B------:R-:W-:Y:S01]  /*2ca60*/  F2FP.BF16.PACK_AB R22, R106, R103 ;  /* 0x000000676a16723e */ /* 0x000fe200000010ff */
[----:B------:R-:W-:Y:S10]  /*2ca70*/  MUFU.EX2 R54, R236 ;  /* 0x000000ec00367308 */ /* 0x000ff40000000800 */
[----:B------:R-:W3:Y:S01]  /*2ca80*/  MUFU.EX2 R93, R93 ;  /* 0x0000005d005d7308 */ /* 0x000ee20000000800 */
[----:B--2---:R-:W-:Y:S09]  /*2ca90*/  FADD.FTZ R0, R92, R16 ;  /* 0x000000105c007221 */ /* 0x004ff20000010000 */
[----:B------:R-:W2:Y:S01]  /*2caa0*/  MUFU.EX2 R96, R96 ;  /* 0x0000006000607308 */ /* 0x000ea20000000800 */
[C---:B-1----:R-:W-:Y:S09]  /*2cab0*/  HMMA.16816.F32.BF16 R4, R20.reuse, R24, R4 ;  /* 0x000000181404723c */ /* 0x042ff20000041804 */
[----:B------:R-:W1:Y:S01]  /*2cac0*/  MUFU.EX2 R97, R97 ;  /* 0x0000006100617308 */ /* 0x000e620000000800 */
[C---:B------:R-:W-:Y:S01]  /*2cad0*/  HMMA.16816.F32.BF16 R8, R20.reuse, R26, R8 ;  /* 0x0000001a1408723c */ /* 0x040fe20000041808 */
[----:B------:R-:W4:Y:S02]  /*2cae0*/  LDSM.16.MT88.4 R24, [R184+0xc000] ;  /* 0x00c00000b818783b */ /* 0x000f240000004200 */
[----:B---3--:R-:W-:Y:S02]  /*2caf0*/  FADD.FTZ R16, R93, R0 ;  /* 0x000000005d107221 */ /* 0x008fe40000010000 */
[----:B------:R-:W-:Y:S04]  /*2cb00*/  FADD.FTZ R0, R56, R3 ;  /* 0x0000000338007221 */ /* 0x000fe80000010000 */
[----:B------:R-:W3:Y:S03]  /*2cb10*/  MUFU.EX2 R53, R237 ;  /* 0x000000ed00357308 */ /* 0x000ee60000000800 */
[----:B------:R-:W-:Y:S02]  /*2cb20*/  FADD.FTZ R0, R54, R0 ;  /* 0x0000000036007221 */ /* 0x000fe40000010000 */
[----:B--2---:R-:W-:Y:S05]  /*2cb30*/  FADD.FTZ R3, R96, R16 ;  /* 0x0000001060037221 */ /* 0x004fea0000010000 */
[----:B------:R-:W2:Y:S01]  /*2cb40*/  MUFU.EX2 R52, R238 ;  /* 0x000000ee00347308 */ /* 0x000ea20000000800 */
[----:B-1----:R-:W-:Y:S09]  /*2cb50*/  FADD.FTZ R3, R97, R3 ;  /* 0x0000000361037221 */ /* 0x002ff20000010000 */
[----:B------:R-:W1:Y:S01]  /*2cb60*/  MUFU.EX2 R51, R239 ;  /* 0x000000ef00337308 */ /* 0x000e620000000800 */
[----:B---3--:R-:W-:Y:S09]  /*2cb70*/  FADD.FTZ R0, R53, R0 ;  /* 0x0000000035007221 */ /* 0x008ff20000010000 */
[----:B------:R-:W3:Y:S01]  /*2cb80*/  MUFU.EX2 R50, R240 ;  /* 0x000000f000327308 */ /* 0x000ee20000000800 */
[C---:B----4-:R-:W-:Y:S03]  /*2cb90*/  HMMA.16816.F32.BF16 R132, R20.reuse, R24, R132 ;  /* 0x000000181484723c */ /* 0x050fe60000041884 */
[----:B--2---:R-:W-:Y:S06]  /*2cba0*/  FADD.FTZ R0, R52, R0 ;  /* 0x0000000034007221 */ /* 0x004fec0000010000 */
[----:B------:R-:W2:Y:S01]  /*2cbb0*/  MUFU.EX2 R100, R100 ;  /* 0x0000006400647308 */ /* 0x000ea20000000800 */
[C---:B------:R-:W-:Y:S01]  /*2cbc0*/  HMMA.16816.F32.BF16 R136, R20.reuse, R26, R136 ;  /* 0x0000001a1488723c */ /* 0x040fe20000041888 */
[----:B------:R-:W4:Y:S02]  /*2cbd0*/  LDSM.16.MT88.4 R24, [R182+0xc000] ;  /* 0x00c00000b618783b */ /* 0x000f240000004200 */
[----:B-1----:R-:W-:Y:S06]  /*2cbe0*/  FADD.FTZ R0, R51, R0 ;  /* 0x0000000033007221 */ /* 0x002fec0000010000 */
[----:B------:R-:W1:Y:S03]  /*2cbf0*/  MUFU.EX2 R101, R101 ;  /* 0x0000006500657308 */ /* 0x000e660000000800 */
[----:B---3--:R-:W-:Y:S07]  /*2cc00*/  FADD.FTZ R0, R50, R0 ;  /* 0x0000000032007221 */ /* 0x008fee0000010000 */
[----:B------:R-:W3:Y:S01]  /*2cc10*/  MUFU.EX2 R104, R104 ;  /* 0x0000006800687308 */ /* 0x000ee20000000800 */
[----:B--2---:R-:W-:Y:S09]  /*2cc20*/  FADD.FTZ R3, R100, R3 ;  /* 0x0000000364037221 */ /* 0x004ff20000010000 */
[----:B------:R-:W2:Y:S01]  /*2cc30*/  MUFU.EX2 R105, R105 ;  /* 0x0000006900697308 */ /* 0x000ea20000000800 */
[----:B-1----:R-:W-:Y:S09]  /*2cc40*/  FADD.FTZ R3, R101, R3 ;  /* 0x0000000365037221 */ /* 0x002ff20000010000 */
[----:B------:R-:W1:Y:S01]  /*2cc50*/  MUFU.EX2 R49, R241 ;  /* 0x000000f100317308 */ /* 0x000e620000000800 */
[C---:B----4-:R-:W-:Y:S03]  /*2cc60*/  HMMA.16816.F32.BF16 R140, R20.reuse, R24, R140 ;  /* 0x00000018148c723c */ /* 0x050fe6000004188c */
[----:B---3--:R-:W-:Y:S06]  /*2cc70*/  FADD.FTZ R3, R104, R3 ;  /* 0x0000000368037221 */ /* 0x008fec0000010000 */
[----:B------:R-:W3:Y:S01]  /*2cc80*/  MUFU.EX2 R48, R242 ;  /* 0x000000f200307308 */ /* 0x000ee20000000800 */
[C---:B------:R-:W-:Y:S01]  /*2cc90*/  HMMA.16816.F32.BF16 R144, R20.reuse, R26, R144 ;  /* 0x0000001a1490723c */ /* 0x040fe20000041890 */
[----:B------:R-:W4:Y:S02]  /*2cca0*/  LDSM.16.MT88.4 R24, [R183+0xc000] ;  /* 0x00c00000b718783b */ /* 0x000f240000004200 */
[----:B--2---:R-:W-:Y:S06]  /*2ccb0*/  FADD.FTZ R3, R105, R3 ;  /* 0x0000000369037221 */ /* 0x004fec0000010000 */
[----:B------:R-:W2:Y:S03]  /*2ccc0*/  MUFU.EX2 R47, R243 ;  /* 0x000000f3002f7308 */ /* 0x000ea60000000800 */
[----:B-1----:R-:W-:Y:S07]  /*2ccd0*/  FADD.FTZ R0, R49, R0 ;  /* 0x0000000031007221 */ /* 0x002fee0000010000 */
[----:B------:R-:W1:Y:S01]  /*2cce0*/  MUFU.EX2 R108, R108 ;  /* 0x0000006c006c7308 */ /* 0x000e620000000800 */
[----:B---3--:R-:W-:Y:S09]  /*2ccf0*/  FADD.FTZ R0, R48, R0 ;  /* 0x0000000030007221 */ /* 0x008ff20000010000 */
[----:B------:R-:W3:Y:S01]  /*2cd00*/  MUFU.EX2 R109, R109 ;  /* 0x0000006d006d7308 */ /* 0x000ee20000000800 */
[----:B--2---:R-:W-:Y:S09]  /*2cd10*/  FADD.FTZ R0, R47, R0 ;  /* 0x000000002f007221 */ /* 0x004ff20000010000 */
[----:B------:R-:W2:Y:S01]  /*2cd20*/  MUFU.EX2 R112, R112 ;  /* 0x0000007000707308 */ /* 0x000ea20000000800 */
[C---:B----4-:R-:W-:Y:S03]  /*2cd30*/  HMMA.16816.F32.BF16 R148, R20.reuse, R24, R148 ;  /* 0x000000181494723c */ /* 0x050fe60000041894 */
[----:B-1----:R-:W-:Y:S05]  /*2cd40*/  FADD.FTZ R3, R108, R3 ;  /* 0x000000036c037221 */ /* 0x002fea0000010000 */
[----:B------:R-:W-:Y:S01]  /*2cd50*/  HMMA.16816.F32.BF16 R12, R20, R26, R12 ;  /* 0x0000001a140c723c */ /* 0x000fe2000004180c */
[----:B------:R-:W1:Y:S01]  /*2cd60*/  LDSM.16.MT88.4 R24, [R184+0xc800] ;  /* 0x00c80000b818783b */ /* 0x000e620000004200 */
[----:B------:R-:W4:Y:S02]  /*2cd70*/  MUFU.EX2 R113, R113 ;  /* 0x0000007100717308 */ /* 0x000f240000000800 */
[----:B---3--:R-:W-:Y:S03]  /*2cd80*/  FADD.FTZ R3, R109, R3 ;  /* 0x000000036d037221 */ /* 0x008fe60000010000 */
[----:B------:R-:W-:Y:S02]  /*2cd90*/  F2FP.BF16.PACK_AB R21, R55, R40 ;  /* 0x000000283715723e */ /* 0x000fe400000010ff */
[----:B------:R-:W-:Y:S01]  /*2cda0*/  F2FP.BF16.PACK_AB R23, R59, R58 ;  /* 0x0000003a3b17723e */ /* 0x000fe200000010ff */
[----:B------:R-:W-:Y:S02]  /*2cdb0*/  LDSM.16.MT88.4 R40, [R183+0xf000] ;  /* 0x00f00000b728783b */ /* 0x000fe40000004200 */
[----:B------:R-:W-:Y:S01]  /*2cdc0*/  F2FP.BF16.PACK_AB R20, R127, R71 ;  /* 0x000000477f14723e */ /* 0x000fe200000010ff */
[----:B------:R-:W-:Y:S01]  /*2cdd0*/  MUFU.EX2 R19, R250 ;  /* 0x000000fa00137308 */ /* 0x000fe20000000800 */
[----:B------:R-:W-:Y:S01]  /*2cde0*/  F2FP.BF16.PACK_AB R22, R123, R114 ;  /* 0x000000727b16723e */ /* 0x000fe200000010ff */
[----:B--2---:R-:W-:Y:S06]  /*2cdf0*/  FADD.FTZ R3, R112, R3 ;  /* 0x0000000370037221 */ /* 0x004fec0000010000 */
[C---:B------:R-:W-:Y:S02]  /*2ce00*/  HMMA.16816.F32.BF16 R4, R20.reuse, R28, R4 ;  /* 0x0000001c1404723c */ /* 0x040fe40000041804 */
[----:B------:R-:W-:Y:S01]  /*2ce10*/  MUFU.EX2 R17, R251 ;  /* 0x000000fb00117308 */ /* 0x000fe20000000800 */
[----:B----4-:R-:W-:Y:S05]  /*2ce20*/  FADD.FTZ R3, R113, R3 ;  /* 0x0000000371037221 */ /* 0x010fea0000010000 */
[C---:B------:R-:W-:Y:S01]  /*2ce30*/  HMMA.16816.F32.BF16 R8, R20.reuse, R30, R8 ;  /* 0x0000001e1408723c */ /* 0x040fe20000041808 */
[----:B------:R-:W2:Y:S03]  /*2ce40*/  LDSM.16.MT88.4 R28, [R182+0xc800] ;  /* 0x00c80000b61c783b */ /* 0x000ea60000004200 */
[----:B------:R-:W3:Y:S01]  /*2ce50*/  MUFU.EX2 R124, R124 ;  /* 0x0000007c007c7308 */ /* 0x000ee20000000800 */
[----:B------:R-:W-:Y:S04]  /*2ce60*/  FADD.FTZ R3, R116, R3 ;  /* 0x0000000374037221 */ /* 0x000fe80000010000 */
[----:B------:R-:W-:Y:S01]  /*2ce70*/  FADD.FTZ R3, R117, R3 ;  /* 0x0000000375037221 */ /* 0x000fe20000010000 */
[C---:B-1----:R-:W-:Y:S04]  /*2ce80*/  HMMA.16816.F32.BF16 R132, R20.reuse, R24, R132 ;  /* 0x000000181484723c */ /* 0x042fe80000041884 */
[----:B------:R-:W1:Y:S01]  /*2ce90*/  MUFU.EX2 R125, R125 ;  /* 0x0000007d007d7308 */ /* 0x000e620000000800 */
[----:B------:R-:W-:Y:S04]  /*2cea0*/  FADD.FTZ R3, R120, R3 ;  /* 0x0000000378037221 */ /* 0x000fe80000010000 */
[----:B------:R-:W-:Y:S01]  /*2ceb0*/  FADD.FTZ R3, R121, R3 ;  /* 0x0000000379037221 */ /* 0x000fe20000010000 */
[C---:B------:R-:W-:Y:S01]  /*2cec0*/  HMMA.16816.F32.BF16 R136, R20.reuse, R26, R136 ;  /* 0x0000001a1488723c */ /* 0x040fe20000041888 */
[----:B------:R-:W4:Y:S03]  /*2ced0*/  LDSM.16.MT88.4 R24, [R183+0xc800] ;  /* 0x00c80000b718783b */ /* 0x000f260000004200 */
[----:B------:R-:W5:Y:S01]  /*2cee0*/  MUFU.EX2 R128, R128 ;  /* 0x0000008000807308 */ /* 0x000f620000000800 */
[----:B---3--:R-:W-:Y:S04]  /*2cef0*/  FADD.FTZ R3, R124, R3 ;  /* 0x000000037c037221 */ /* 0x008fe80000010000 */
[----:B-1----:R-:W-:Y:S01]  /*2cf00*/  FADD.FTZ R3, R125, R3 ;  /* 0x000000037d037221 */ /* 0x002fe20000010000 */
[C---:B--2---:R-:W-:Y:S03]  /*2cf10*/  HMMA.16816.F32.BF16 R140, R20.reuse, R28, R140 ;  /* 0x0000001c148c723c */ /* 0x044fe6000004188c */
[----:B-----5:R-:W-:Y:S05]  /*2cf20*/  FADD.FTZ R3, R128, R3 ;  /* 0x0000000380037221 */ /* 0x020fea0000010000 */
[C---:B------:R-:W-:Y:S01]  /*2cf30*/  HMMA.16816.F32.BF16 R144, R20.reuse, R30, R144 ;  /* 0x0000001e1490723c */ /* 0x040fe20000041890 */
[----:B------:R-:W1:Y:S07]  /*2cf40*/  LDSM.16.MT88.4 R28, [R181+0xd000] ;  /* 0x00d00000b51c783b */ /* 0x000e6e0000004200 */
[C---:B----4-:R-:W-:Y:S08]  /*2cf50*/  HMMA.16816.F32.BF16 R148, R20.reuse, R24, R148 ;  /* 0x000000181494723c */ /* 0x050ff00000041894 */
[----:B------:R-:W-:Y:S01]  /*2cf60*/  HMMA.16816.F32.BF16 R12, R20, R26, R12 ;  /* 0x0000001a140c723c */ /* 0x000fe2000004180c */
[----:B------:R-:W2:Y:S06]  /*2cf70*/  LDSM.16.MT88.4 R24, [R184+0xd000] ;  /* 0x00d00000b818783b */ /* 0x000eac0000004200 */
[----:B------:R-:W-:Y:S02]  /*2cf80*/  F2FP.BF16.PACK_AB R20, R164, R78 ;  /* 0x0000004ea414723e */ /* 0x000fe400000010ff */
[----:B------:R-:W-:Y:S02]  /*2cf90*/  F2FP.BF16.PACK_AB R21, R45, R44 ;  /* 0x0000002c2d15723e */ /* 0x000fe400000010ff */
[----:B------:R-:W-:Y:S01]  /*2cfa0*/  MUFU.EX2 R44, R245 ;  /* 0x000000f5002c7308 */ /* 0x000fe20000000800 */
[----:B------:R-:W-:Y:S02]  /*2cfb0*/  F2FP.BF16.PACK_AB R23, R82, R75 ;  /* 0x0000004b5217723e */ /* 0x000fe400000010ff */
[----:B------:R-:W-:Y:S02]  /*2cfc0*/  F2FP.BF16.PACK_AB R22, R160, R126 ;  /* 0x0000007ea016723e */ /* 0x000fe400000010ff */
[----:B------:R-:W-:Y:S05]  /*2cfd0*/  F2FP.BF16.PACK_AB R160, R125, R124 ;  /* 0x0000007c7da0723e */ /* 0x000fea00000010ff */
[C---:B-1----:R-:W-:Y:S01]  /*2cfe0*/  HMMA.16816.F32.BF16 R4, R20.reuse, R28, R4 ;  /* 0x0000001c1404723c */ /* 0x042fe20000041804 */
[----:B------:R-:W1:Y:S07]  /*2cff0*/  MUFU.EX2 R45, R244 ;  /* 0x000000f4002d7308 */ /* 0x000e6e0000000800 */
[C---:B------:R-:W-:Y:S01]  /*2d000*/  HMMA.16816.F32.BF16 R8, R20.reuse, R30, R8 ;  /* 0x0000001e1408723c */ /* 0x040fe20000041808 */
[----:B------:R-:W3:Y:S07]  /*2d010*/  LDSM.16.MT88.4 R28, [R182+0xd000] ;  /* 0x00d00000b61c783b */ /* 0x000eee0000004200 */
[C---:B--2---:R-:W-:Y:S04]  /*2d020*/  HMMA.16816.F32.BF16 R132, R20.reuse, R24, R132 ;  /* 0x000000181484723c */ /* 0x044fe80000041884 */
[----:B-1----:R-:W-:Y:S04]  /*2d030*/  FADD.FTZ R0, R45, R0 ;  /* 0x000000002d007221 */ /* 0x002fe80000010000 */
[C---:B------:R-:W-:Y:S01]  /*2d040*/  HMMA.16816.F32.BF16 R136, R20.reuse, R26, R136 ;  /* 0x0000001a1488723c */ /* 0x040fe20000041888 */
[----:B------:R-:W1:Y:S03]  /*2d050*/  LDSM.16.MT88.4 R24, [R183+0xd000] ;  /* 0x00d00000b718783b */ /* 0x000e660000004200 */
[----:B------:R-:W-:Y:S04]  /*2d060*/  FADD.FTZ R0, R44, R0 ;  /* 0x000000002c007221 */ /* 0x000fe80000010000 */
[C---:B---3--:R-:W-:Y:S08]  /*2d070*/  HMMA.16816.F32.BF16 R140, R20.reuse, R28, R140 ;  /* 0x0000001c148c723c */ /* 0x048ff0000004188c */
[C---:B------:R-:W-:Y:S01]  /*2d080*/  HMMA.16816.F32.BF16 R144, R20.reuse, R30, R144 ;  /* 0x0000001e1490723c */ /* 0x040fe20000041890 */
[----:B------:R-:W2:Y:S07]  /*2d090*/  LDSM.16.MT88.4 R28, [R181+0xd800] ;  /* 0x00d80000b51c783b */ /* 0x000eae0000004200 */
[C---:B-1----:R-:W-:Y:S08]  /*2d0a0*/  HMMA.16816.F32.BF16 R148, R20.reuse, R24, R148 ;  /* 0x000000181494723c */ /* 0x042ff00000041894 */
[----:B------:R-:W-:Y:S01]  /*2d0b0*/  HMMA.16816.F32.BF16 R12, R20, R26, R12 ;  /* 0x0000001a140c723c */ /* 0x000fe2000004180c */
[----:B------:R-:W1:Y:S06]  /*2d0c0*/  LDSM.16.MT88.4 R24, [R182+0xd800] ;  /* 0x00d80000b618783b */ /* 0x000e6c0000004200 */
[----:B------:R-:W-:Y:S02]  /*2d0d0*/  F2FP.BF16.PACK_AB R23, R166, R131 ;  /* 0x00000083a617723e */ /* 0x000fe400000010ff */
[----:B------:R-:W-:Y:S03]  /*2d0e0*/  F2FP.BF16.PACK_AB R21, R161, R163 ;  /* 0x000000a3a115723e */ /* 0x000fe600000010ff */
[----:B------:R-:W-:Y:S02]  /*2d0f0*/  F2FP.BF16.PACK_AB R20, R110, R107 ;  /* 0x0000006b6e14723e */ /* 0x000fe400000010ff */
[----:B------:R-:W-:Y:S02]  /*2d100*/  F2FP.BF16.PACK_AB R22, R115, R158 ;  /* 0x0000009e7316723e */ /* 0x000fe400000010ff */
[----:B------:R-:W-:Y:S02]  /*2d110*/  F2FP.BF16.PACK_AB R163, R152, R17 ;  /* 0x0000001198a3723e */ /* 0x000fe400000010ff */
[----:B------:R-:W-:Y:S03]  /*2d120*/  MOV R158, R18 ;  /* 0x00000012009e7202 */ /* 0x000fe60000000f00 */
[C---:B--2---:R-:W-:Y:S08]  /*2d130*/  HMMA.16816.F32.BF16 R4, R20.reuse, R28, R4 ;  /* 0x0000001c1404723c */ /* 0x044ff00000041804 */
[C---:B------:R-:W-:Y:S01]  /*2d140*/  HMMA.16816.F32.BF16 R8, R20.reuse, R30, R8 ;  /* 0x0000001e1408723c */ /* 0x040fe20000041808 */
[----:B------:R-:W2:Y:S07]  /*2d150*/  LDSM.16.MT88.4 R28, [R183+0xd800] ;  /* 0x00d80000b71c783b */ /* 0x000eae0000004200 */
[C---:B------:R-:W-:Y:S08]  /*2d160*/  HMMA.16816.F32.BF16 R132, R20.reuse, R32, R132 ;  /* 0x000000201484723c */ /* 0x040ff00000041884 */
[C---:B------:R-:W-:Y:S01]  /*2d170*/  HMMA.16816.F32.BF16 R136, R20.reuse, R34, R136 ;  /* 0x000000221488723c */ /* 0x040fe20000041888 */
[----:B------:R-:W3:Y:S07]  /*2d180*/  LDSM.16.MT88.4 R32, [R181+0xe000] ;  /* 0x00e00000b520783b */ /* 0x000eee0000004200 */
[C---:B-1----:R-:W-:Y:S08]  /*2d190*/  HMMA.16816.F32.BF16 R140, R20.reuse, R24, R140 ;  /* 0x00000018148c723c */ /* 0x042ff0000004188c */
[C---:B------:R-:W-:Y:S01]  /*2d1a0*/  HMMA.16816.F32.BF16 R144, R20.reuse, R26, R144 ;  /* 0x0000001a1490723c */ /* 0x040fe20000041890 */
[----:B------:R-:W1:Y:S07]  /*2d1b0*/  LDSM.16.MT88.4 R24, [R184+0xe000] ;  /* 0x00e00000b818783b */ /* 0x000e6e0000004200 */
[C---:B--2---:R-:W-:Y:S08]  /*2d1c0*/  HMMA.16816.F32.BF16 R148, R20.reuse, R28, R148 ;  /* 0x0000001c1494723c */ /* 0x044ff00000041894 */
[----:B------:R-:W-:Y:S01]  /*2d1d0*/  HMMA.16816.F32.BF16 R12, R20, R30, R12 ;  /* 0x0000001e140c723c */ /* 0x000fe2000004180c */
[----:B------:R-:W2:Y:S06]  /*2d1e0*/  LDSM.16.MT88.4 R28, [R182+0xe000] ;  /* 0x00e00000b61c783b */ /* 0x000eac0000004200 */
[----:B------:R-:W-:Y:S02]  /*2d1f0*/  F2FP.BF16.PACK_AB R23, R167, R165 ;  /* 0x000000a5a717723e */ /* 0x000fe400000010ff */
[----:B------:R-:W-:Y:S01]  /*2d200*/  F2FP.BF16.PACK_AB R21, R162, R118 ;  /* 0x00000076a215723e */ /* 0x000fe200000010ff */
[----:B------:R-:W-:Y:S02]  /*2d210*/  LDSM.16.MT88.4 R164, [R181+0x11800] ;  /* 0x01180000b5a4783b */ /* 0x000fe40000004200 */
[----:B------:R-:W-:Y:S02]  /*2d220*/  F2FP.BF16.PACK_AB R20, R130, R122 ;  /* 0x0000007a8214723e */ /* 0x000fe400000010ff */
[----:B------:R-:W-:Y:S02]  /*2d230*/  F2FP.BF16.PACK_AB R22, R73, R119 ;  /* 0x000000774916723e */ /* 0x000fe400000010ff */
[----:B------:R-:W-:Y:S05]  /*2d240*/  F2FP.BF16.PACK_AB R162, R46, R128 ;  /* 0x000000802ea2723e */ /* 0x000fea00000010ff */
        /* <DEDUP_REMOVED lines=11> */
[----:B------:R-:W3:Y:S06]  /*2d300*/  LDSM.16.MT88.4 R36, [R183+0xe800] ;  /* 0x00e80000b724783b */ /* 0x000eec0000004200 */
        /* <DEDUP_REMOVED lines=10> */
[C---:B--2---:R-:W-:Y:S08]  /*2d3b0*/  HMMA.16816.F32.BF16 R140, R20.reuse, R28, R140 ;  /* 0x0000001c148c723c */ /* 0x044ff0000004188c */
[C---:B------:R-:W-:Y:S01]  /*2d3c0*/  HMMA.16816.F32.BF16 R144, R20.reuse, R30, R144 ;  /* 0x0000001e1490723c */ /* 0x040fe20000041890 */
[----:B------:R-:W2:Y:S07]  /*2d3d0*/  LDSM.16.MT88.4 R28, [R182+0xf000] ;  /* 0x00f00000b61c783b */ /* 0x000eae0000004200 */
[C---:B---3--:R-:W-:Y:S08]  /*2d3e0*/  HMMA.16816.F32.BF16 R148, R20.reuse, R36, R148 ;  /* 0x000000241494723c */ /* 0x048ff00000041894 */
[----:B------:R-:W-:Y:S01]  /*2d3f0*/  HMMA.16816.F32.BF16 R12, R20, R38, R12 ;  /* 0x00000026140c723c */ /* 0x000fe2000004180c */
[----:B------:R-:W-:Y:S06]  /*2d400*/  LDSM.16.MT88.4 R36, [R183+0xf800] ;  /* 0x00f80000b724783b */ /* 0x000fec0000004200 */
[----:B------:R-:W-:Y:S02]  /*2d410*/  F2FP.BF16.PACK_AB R21, R61, R64 ;  /* 0x000000403d15723e */ /* 0x000fe400000010ff */
[----:B------:R-:W-:Y:S03]  /*2d420*/  F2FP.BF16.PACK_AB R23, R62, R63 ;  /* 0x0000003f3e17723e */ /* 0x000fe600000010ff */
[----:B------:R-:W-:Y:S02]  /*2d430*/  F2FP.BF16.PACK_AB R20, R85, R84 ;  /* 0x000000545514723e */ /* 0x000fe400000010ff */
[----:B------:R-:W-:Y:S07]  /*2d440*/  F2FP.BF16.PACK_AB R22, R89, R88 ;  /* 0x000000585916723e */ /* 0x000fee00000010ff */
[C---:B-1----:R-:W-:Y:S08]  /*2d450*/  HMMA.16816.F32.BF16 R4, R20.reuse, R24, R4 ;  /* 0x000000181404723c */ /* 0x042ff00000041804 */
[C---:B------:R-:W-:Y:S01]  /*2d460*/  HMMA.16816.F32.BF16 R8, R20.reuse, R26, R8 ;  /* 0x0000001a1408723c */ /* 0x040fe20000041808 */
[----:B------:R-:W1:Y:S07]  /*2d470*/  LDSM.16.MT88.4 R24, [R181+0xf800] ;  /* 0x00f80000b518783b */ /* 0x000e6e0000004200 */
[C---:B----4-:R-:W-:Y:S08]  /*2d480*/  HMMA.16816.F32.BF16 R132, R20.reuse, R32, R132 ;  /* 0x000000201484723c */ /* 0x050ff00000041884 */
[C---:B------:R-:W-:Y:S01]  /*2d490*/  HMMA.16816.F32.BF16 R136, R20.reuse, R34, R136 ;  /* 0x000000221488723c */ /* 0x040fe20000041888 */
[----:B------:R-:W-:Y:S07]  /*2d4a0*/  LDSM.16.MT88.4 R32, [R182+0xf800] ;  /* 0x00f80000b620783b */ /* 0x000fee0000004200 */
[C---:B--2---:R-:W-:Y:S08]  /*2d4b0*/  HMMA.16816.F32.BF16 R140, R20.reuse, R28, R140 ;  /* 0x0000001c148c723c */ /* 0x044ff0000004188c */
[C---:B------:R-:W-:Y:S01]  /*2d4c0*/  HMMA.16816.F32.BF16 R144, R20.reuse, R30, R144 ;  /* 0x0000001e1490723c */ /* 0x040fe20000041890 */
[----:B------:R-:W2:Y:S07]  /*2d4d0*/  LDSM.16.MT88.4 R28, [R184+0xf800] ;  /* 0x00f80000b81c783b */ /* 0x000eae0000004200 */
[C---:B------:R-:W-:Y:S01]  /*2d4e0*/  HMMA.16816.F32.BF16 R148, R20.reuse, R40, R148 ;  /* 0x000000281494723c */ /* 0x040fe20000041894 */
[----:B------:R-:W-:Y:S07]  /*2d4f0*/  MUFU.EX2 R41, R247 ;  /* 0x000000f700297308 */ /* 0x000fee0000000800 */
[----:B------:R-:W-:Y:S03]  /*2d500*/  HMMA.16816.F32.BF16 R12, R20, R42, R12 ;  /* 0x0000002a140c723c */ /* 0x000fe6000004180c */
[----:B------:R-:W3:Y:S04]  /*2d510*/  MUFU.EX2 R43, R246 ;  /* 0x000000f6002b7308 */ /* 0x000ee80000000800 */
[----:B------:R-:W-:Y:S02]  /*2d520*/  F2FP.BF16.PACK_AB R21, R57, R60 ;  /* 0x0000003c3915723e */ /* 0x000fe400000010ff */
[----:B------:R-:W-:Y:S03]  /*2d530*/  F2FP.BF16.PACK_AB R23, R54, R56 ;  /* 0x000000383617723e */ /* 0x000fe600000010ff */
[----:B------:R-:W-:Y:S01]  /*2d540*/  F2FP.BF16.PACK_AB R20, R93, R92 ;  /* 0x0000005c5d14723e */ /* 0x000fe200000010ff */
[----:B------:R-:W4:Y:S01]  /*2d550*/  MUFU.EX2 R42, R248 ;  /* 0x000000f8002a7308 */ /* 0x000f220000000800 */
[----:B------:R-:W-:Y:S07]  /*2d560*/  F2FP.BF16.PACK_AB R22, R97, R96 ;  /* 0x000000606116723e */ /* 0x000fee00000010ff */
[C---:B-1----:R-:W-:Y:S02]  /*2d570*/  HMMA.16816.F32.BF16 R4, R20.reuse, R24, R4 ;  /* 0x000000181404723c */ /* 0x042fe40000041804 */
[----:B------:R-:W1:Y:S01]  /*2d580*/  MUFU.EX2 R40, R249 ;  /* 0x000000f900287308 */ /* 0x000e620000000800 */
[----:B---3--:R-:W-:Y:S05]  /*2d590*/  FADD.FTZ R0, R43, R0 ;  /* 0x000000002b007221 */ /* 0x008fea0000010000 */
[C---:B------:R-:W-:Y:S01]  /*2d5a0*/  HMMA.16816.F32.BF16 R8, R20.reuse, R26, R8 ;  /* 0x0000001a1408723c */ /* 0x040fe20000041808 */
[----:B------:R-:W3:Y:S03]  /*2d5b0*/  LDSM.16.MT88.4 R24, [R181+0x10000] ;  /* 0x01000000b518783b */ /* 0x000ee60000004200 */
[----:B------:R-:W-:Y:S04]  /*2d5c0*/  FADD.FTZ R0, R41, R0 ;  /* 0x0000000029007221 */ /* 0x000fe80000010000 */
[C---:B--2---:R-:W-:Y:S04]  /*2d5d0*/  HMMA.16816.F32.BF16 R132, R20.reuse, R28, R132 ;  /* 0x0000001c1484723c */ /* 0x044fe80000041884 */
[----:B----4-:R-:W-:Y:S04]  /*2d5e0*/  FADD.FTZ R0, R42, R0 ;  /* 0x000000002a007221 */ /* 0x010fe80000010000 */
[C---:B------:R-:W-:Y:S01]  /*2d5f0*/  HMMA.16816.F32.BF16 R136, R20.reuse, R30, R136 ;  /* 0x0000001e1488723c */ /* 0x040fe20000041888 */
[----:B------:R-:W2:Y:S03]  /*2d600*/  LDSM.16.MT88.4 R28, [R184+0x10000] ;  /* 0x01000000b81c783b */ /* 0x000ea60000004200 */
[C---:B-1----:R-:W-:Y:S01]  /*2d610*/  F2FP.BF16.PACK_AB R161, R19.reuse, R40 ;  /* 0x0000002813a1723e */ /* 0x042fe200000010ff */
[----:B------:R-:W-:Y:S03]  /*2d620*/  FADD.FTZ R0, R40, R0 ;  /* 0x0000000028007221 */ /* 0x000fe60000010000 */
[C---:B------:R-:W-:Y:S04]  /*2d630*/  HMMA.16816.F32.BF16 R140, R20.reuse, R32, R140 ;  /* 0x00000020148c723c */ /* 0x040fe8000004188c */
[----:B------:R-:W-:Y:S04]  /*2d640*/  FADD.FTZ R0, R19, R0 ;  /* 0x0000000013007221 */ /* 0x000fe80000010000 */
[C---:B------:R-:W-:Y:S01]  /*2d650*/  HMMA.16816.F32.BF16 R144, R20.reuse, R34, R144 ;  /* 0x000000221490723c */ /* 0x040fe20000041890 */
[----:B------:R-:W1:Y:S03]  /*2d660*/  LDSM.16.MT88.4 R32, [R182+0x10000] ;  /* 0x01000000b620783b */ /* 0x000e660000004200 */
        /* <DEDUP_REMOVED lines=11> */
[C---:B--2---:R-:W-:Y:S08]  /*2d720*/  HMMA.16816.F32.BF16 R132, R20.reuse, R28, R132 ;  /* 0x0000001c1484723c */ /* 0x044ff00000041884 */
[C---:B------:R-:W-:Y:S01]  /*2d730*/  HMMA.16816.F32.BF16 R136, R20.reuse, R30, R136 ;  /* 0x0000001e1488723c */ /* 0x040fe20000041888 */
[----:B------:R-:W2:Y:S07]  /*2d740*/  LDSM.16.MT88.4 R28, [R184+0x10800] ;  /* 0x01080000b81c783b */ /* 0x000eae0000004200 */
[C---:B-1----:R-:W-:Y:S08]  /*2d750*/  HMMA.16816.F32.BF16 R140, R20.reuse, R32, R140 ;  /* 0x00000020148c723c */ /* 0x042ff0000004188c */
[C---:B------:R-:W-:Y:S01]  /*2d760*/  HMMA.16816.F32.BF16 R144, R20.reuse, R34, R144 ;  /* 0x000000221490723c */ /* 0x040fe20000041890 */
[----:B------:R-:W1:Y:S07]  /*2d770*/  LDSM.16.MT88.4 R32, [R182+0x10800] ;  /* 0x01080000b620783b */ /* 0x000e6e0000004200 */
        /* <DEDUP_REMOVED lines=17> */
[----:B------:R-:W-:Y:S07]  /*2d890*/  HMMA.16816.F32.BF16 R12, R20, R38, R12 ;  /* 0x00000026140c723c */ /* 0x000fee000004180c */
        /* <DEDUP_REMOVED lines=11> */
[C---:B------:R-:W-:Y:S08]  /*2d950*/  HMMA.16816.F32.BF16 R144, R20.reuse, R34, R144 ;  /* 0x000000221490723c */ /* 0x040ff00000041890 */
[C---:B---3--:R-:W-:Y:S08]  /*2d960*/  HMMA.16816.F32.BF16 R148, R20.reuse, R24, R148 ;  /* 0x000000181494723c */ /* 0x048ff00000041894 */
[----:B------:R-:W-:Y:S01]  /*2d970*/  HMMA.16816.F32.BF16 R12, R20, R26, R12 ;  /* 0x0000001a140c723c */ /* 0x000fe2000004180c */
[----:B------:R-:W1:Y:S07]  /*2d980*/  LDSM.16.MT88.4 R20, [R182+0x11800] ;  /* 0x01180000b614783b */ /* 0x000e6e0000004200 */
[C---:B------:R-:W-:Y:S01]  /*2d990*/  HMMA.16816.F32.BF16 R168, R160.reuse, R164, R4 ;  /* 0x000000a4a0a8723c */ /* 0x040fe20000041804 */
[----:B------:R-:W3:Y:S07]  /*2d9a0*/  LDSM.16.MT88.4 R4, [R183+0x11800] ;  /* 0x01180000b704783b */ /* 0x000eee0000004200 */
[C---:B------:R-:W-:Y:S08]  /*2d9b0*/  HMMA.16816.F32.BF16 R164, R160.reuse, R166, R8 ;  /* 0x000000a6a0a4723c */ /* 0x040ff00000041808 */
[C---:B--2---:R-:W-:Y:S08]  /*2d9c0*/  HMMA.16816.F32.BF16 R132, R160.reuse, R28, R132 ;  /* 0x0000001ca084723c */ /* 0x044ff00000041884 */
[C---:B------:R-:W-:Y:S08]  /*2d9d0*/  HMMA.16816.F32.BF16 R136, R160.reuse, R30, R136 ;  /* 0x0000001ea088723c */ /* 0x040ff00000041888 */
[C---:B-1----:R-:W-:Y:S08]  /*2d9e0*/  HMMA.16816.F32.BF16 R140, R160.reuse, R20, R140 ;  /* 0x00000014a08c723c */ /* 0x042ff0000004188c */
[C---:B------:R-:W-:Y:S08]  /*2d9f0*/  HMMA.16816.F32.BF16 R144, R160.reuse, R22, R144 ;  /* 0x00000016a090723c */ /* 0x040ff00000041890 */
[C---:B---3--:R-:W-:Y:S07]  /*2da00*/  HMMA.16816.F32.BF16 R148, R160.reuse, R4, R148 ;  /* 0x00000004a094723c */ /* 0x048fee0000041894 */
[----:B------:R-:W-:Y:S01]  /*2da10*/  FADD.FTZ R4, R152, R0 ;  /* 0x0000000098047221 */ /* 0x000fe20000010000 */
[----:B------:R-:W-:Y:S04]  /*2da20*/  HMMA.16816.F32.BF16 R160, R160, R6, R12 ;  /* 0x00000006a0a0723c */ /* 0x000fe8000004180c */
[----:B------:R1:W-:Y:S01]  /*2da30*/  STL [R1+0x4], R4 ;  /* 0x0000040401007387 */ /* 0x0003e20000100800 */
[----:B------:R-:W-:Y:S01]  /*2da40*/  FADD.FTZ R0, R46, R3 ;  /* 0x000000032e007221 */ /* 0x000fe20000010000 */
[----:B------:R-:W-:Y:S04]  /*2da50*/  MOV R152, R2 ;  /* 0x0000000200987202 */ /* 0x000fe80000000f00 */
[----:B------:R1:W-:Y:S01]  /*2da60*/  STL [R1+0x8], R0 ;  /* 0x0000080001007387 */ /* 0x0003e20000100800 */
[----:B------:R-:W-:-:S05]  /*2da70*/  @P0 BRA `(.L_x_4331) ;  /* 0xffff8e0000000947 */ /* 0x000fca000383ffff */
.L_x_4322:
[----:B------:R-:W-:Y:S02]  /*2da80*/  ULDC.64 UR4, c[0x0][0x118] ;  /* 0x0000460000047ab9 */ /* 0x000fe40000000a00 */
[----:B------:R2:W5:Y:S01]  /*2da90*/  LD.E R54, [R156.64+0xd8] ;  /* 0x0000d8049c367980 */ /* 0x000562000c101900 */
[----:B------:R-:W-:-:S02]  /*2daa0*/  MOV R8, 0x1f ;  /* 0x0000001f00087802 */ /* 0x000fc40000000f00 */
[----:B------:R-:W-:Y:S01]  /*2dab0*/  MOV R7, 0xffffffff ;  /* 0xffffffff00077802 */ /* 0x000fe20000000f00 */
[----:B------:R-:W-:Y:S05]  /*2dac0*/  BRA.DIV ~URZ, `(.L_x_4332) ;  /* 0x00000dd27f007947 */ /* 0x000fea000b800000 */
[----:B------:R-:W3:Y:S04]  /*2dad0*/  LDL R3, [R1+0x8] ;  /* 0x0000080001037983 */ /* 0x000ee80000100800 */
[----:B-1-3--:R1:W3:Y:S02]  /*2dae0*/  SHFL.BFLY PT, R0, R3, 0x2, 0x1f ;  /* 0x0c401f0003007f89 */ /* 0x00a2e400000e0000 */
.L_x_4336:
        /* <DEDUP_REMOVED lines=9> */
.L_x_4337:
        /* <DEDUP_REMOVED lines=8> */
[----:B------:R-:W-:Y:S02]  /*2dc00*/  MOV R4, 0x3f800000 ;  /* 0x3f80000000047802 */ /* 0x000fe40000000f00 */
[----:B------:R-:W4:Y:S01]  /*2dc10*/  @P4 MUFU.RCP R0, R9 ;  /* 0x0000000900004308 */ /* 0x000f220000001000 */
[----:B------:R-:W-:Y:S01]  /*2dc20*/  LEA.HI R5, R11, R56, RZ, 0x2 ;  /* 0x000000380b057211 */ /* 0x000fe200078f10ff */
[----:B------:R-:W-:Y:S01]  /*2dc30*/  IMAD.MOV.U32 R8, RZ, RZ, 0x40 ;  /* 0x00000040ff087424 */ /* 0x000fe200078e00ff */
[----:B------:R-:W-:Y:S01]  /*2dc40*/  ULDC.64 UR4, c[0x0][0x118] ;  /* 0x0000460000047ab9 */ /* 0x000fe20000000a00 */
[----:B--2---:R-:W2:Y:S01]  /*2dc50*/  LDL.LU R59, [R1+0x154] ;  /* 0x00015400013b7983 */ /* 0x004ea20000300800 */
[----:B------:R-:W-:-:S02]  /*2dc60*/  SHF.R.S32.HI R6, RZ, 0x2, R5 ;  /* 0x00000002ff067819 */ /* 0x000fc40000011405 */
[----:B-1----:R-:W-:Y:S02]  /*2dc70*/  SHF.R.S32.HI R3, RZ, 0x1f, R5 ;  /* 0x0000001fff037819 */ /* 0x002fe40000011405 */
[----:B------:R-:W-:Y:S01]  /*2dc80*/  LEA.HI R55, R11, R56, RZ, 0x5 ;  /* 0x000000380b377211 */ /* 0x000fe200078f28ff */
[----:B------:R-:W1:Y:S01]  /*2dc90*/  @P3 MUFU.RCP R4, R10 ;  /* 0x0000000a00043308 */ /* 0x000e620000001000 */
[----:B------:R-:W-:Y:S01]  /*2dca0*/  LEA.HI R3, R3, R6, RZ, 0x3 ;  /* 0x0000000603037211 */ /* 0x000fe200078f18ff */
[----:B------:R2:W5:Y:S01]  /*2dcb0*/  LDL R58, [R1+0x158] ;  /* 0x00015800013a7983 */ /* 0x0005620000100800 */
[----:B------:R-:W-:Y:S02]  /*2dcc0*/  LOP3.LUT R5, R5, 0x1ffffffc, RZ, 0xc0, !PT ;  /* 0x1ffffffc05057812 */ /* 0x000fe400078ec0ff */
[----:B------:R-:W-:Y:S01]  /*2dcd0*/  LOP3.LUT R3, R3, 0xfffffff8, RZ, 0xc0, !PT ;  /* 0xfffffff803037812 */ /* 0x000fe200078ec0ff */
[----:B----4-:R-:W-:Y:S01]  /*2dce0*/  FMUL.FTZ R168, R0, R168 ;  /* 0x000000a800a87220 */ /* 0x010fe20000410000 */
[----:B------:R-:W-:Y:S01]  /*2dcf0*/  SHF.R.S32.HI R53, RZ, 0x5, R55 ;  /* 0x00000005ff357819 */ /* 0x000fe20000011437 */
[----:B------:R-:W-:-:S02]  /*2dd00*/  IMAD.IADD R5, R56, 0x1, -R5 ;  /* 0x0000000138057824 */ /* 0x000fc400078e0a05 */
[----:B------:R-:W-:Y:S02]  /*2dd10*/  IMAD.IADD R3, R6, 0x1, -R3 ;  /* 0x0000000106037824 */ /* 0x000fe400078e0a03 */
[C---:B------:R-:W-:Y:S01]  /*2dd20*/  FMUL.FTZ R169, R0.reuse, R169 ;  /* 0x000000a900a97220 */ /* 0x040fe20000410000 */
[----:B------:R-:W-:Y:S01]  /*2dd30*/  LEA R5, R53, R5, 0x9 ;  /* 0x0000000535057211 */ /* 0x000fe200078e48ff */
[----:B------:R-:W-:Y:S01]  /*2dd40*/  FMUL.FTZ R164, R0, R164 ;  /* 0x000000a400a47220 */ /* 0x000fe20000410000 */
[C---:B------:R-:W-:Y:S01]  /*2dd50*/  SHF.L.U32 R6, R3.reuse, 0x6, RZ ;  /* 0x0000000603067819 */ /* 0x040fe200000006ff */
[C---:B-1----:R-:W-:Y:S01]  /*2dd60*/  FMUL.FTZ R171, R4.reuse, R171 ;  /* 0x000000ab04ab7220 */ /* 0x042fe20000410000 */
[C---:B------:R-:W-:Y:S01]  /*2dd70*/  LOP3.LUT R7, R3.reuse, 0x1, RZ, 0xc0, !PT ;  /* 0x0000000103077812 */ /* 0x040fe200078ec0ff */
[----:B------:R-:W-:Y:S01]  /*2dd80*/  FMUL.FTZ R170, R4, R170 ;  /* 0x000000aa04aa7220 */ /* 0x000fe20000410000 */
[----:B------:R-:W-:Y:S01]  /*2dd90*/  LOP3.LUT R6, R6, 0x1c0, RZ, 0xc0, !PT ;  /* 0x000001c006067812 */ /* 0x000fe200078ec0ff */
[C---:B------:R-:W-:Y:S01]  /*2dda0*/  FMUL.FTZ R167, R4.reuse, R167 ;  /* 0x000000a704a77220 */ /* 0x040fe20000410000 */
        /* <DEDUP_REMOVED lines=15> */
[C---:B------:R-:W-:Y:S01]  /*2dea0*/  FMUL.FTZ R142, R4.reuse, R142 ;  /* 0x0000008e048e7220 */ /* 0x040fe20000410000 */
        /* <DEDUP_REMOVED lines=26> */
[C---:B------:R-:W-:Y:S01]  /*2e050*/  IADD3 R0, R3.reuse, 0x80, RZ ;  /* 0x0000008003007810 */ /* 0x040fe20007ffe0ff */
[----:B-1----:R-:W-:Y:S01]  /*2e060*/  IMAD.IADD R5, R4, 0x1, R8 ;  /* 0x0000000104057824 */ /* 0x002fe200078e0208 */
[----:B------:R-:W-:-:S04]  /*2e070*/  @P2 IADD3 R0, R3, -0x80, RZ ;  /* 0xffffff8003002810 */ /* 0x000fc80007ffe0ff */
[----:B------:R-:W-:Y:S01]  /*2e080*/  IADD3 R3, R7, R0, RZ ;  /* 0x0000000007037210 */ /* 0x000fe20007ffe0ff */
[----:B------:R-:W-:Y:S01]  /*2e090*/  STS.64 [R5], R136 ;  /* 0x0000008805007388 */ /* 0x000fe20000000a00 */
[----:B----4-:R-:W-:-:S03]  /*2e0a0*/  IMAD.IADD R4, R8, 0x1, R0 ;  /* 0x0000000108047824 */ /* 0x010fc600078e0200 */
        /* <DEDUP_REMOVED lines=11> */
[----:B------:R-:W2:Y:S04]  /*2e160*/  LD.E R19, [R156.64+0x60] ;  /* 0x000060049c137980 */ /* 0x000ea8000c101900 */
[----:B------:R-:W4:Y:S04]  /*2e170*/  S2R R5, SR_TID.X ;  /* 0x0000000000057919 */ /* 0x000f280000002100 */
        /* <DEDUP_REMOVED lines=8> */
[----:B----4-:R-:W-:-:S03]  /*2e200*/  SHF.R.S32.HI R7, RZ, 0x1f, R5 ;  /* 0x0000001fff077819 */ /* 0x010fc60000011405 */
[----:B------:R-:W-:Y:S01]  /*2e210*/  IMAD.IADD R8, R56, 0x1, -R0 ;  /* 0x0000000138087824 */ /* 0x000fe200078e0a00 */
[----:B------:R-:W-:-:S04]  /*2e220*/  LEA.HI R6, R7, R5, RZ, 0x4 ;  /* 0x0000000507067211 */ /* 0x000fc800078f20ff */
[----:B------:R-:W-:Y:S02]  /*2e230*/  LEA.HI R3, R8, R8, RZ, 0x1 ;  /* 0x0000000808037211 */ /* 0x000fe400078f08ff */
[----:B------:R-:W-:-:S03]  /*2e240*/  SHF.R.S32.HI R6, RZ, 0x4, R6 ;  /* 0x00000004ff067819 */ /* 0x000fc60000011406 */
[C---:B------:R-:W-:Y:S01]  /*2e250*/  IMAD.SHL.U32 R4, R3.reuse, 0x4, RZ ;  /* 0x0000000403047824 */ /* 0x040fe200078e00ff */
        /* <DEDUP_REMOVED lines=12> */
[----:B------:R-:W4:Y:S04]  /*2e320*/  @P4 MUFU.LG2 R3, R9 ;  /* 0x0000000900034308 */ /* 0x000f280000000c00 */
        /* <DEDUP_REMOVED lines=9> */
[----:B----4-:R-:W-:-:S02]  /*2e3c0*/  LEA.HI R0, R7, R5, RZ, 0x5 ;  /* 0x0000000507007211 */ /* 0x010fc400078f28ff */
[----:B------:R-:W4:Y:S02]  /*2e3d0*/  @P3 MUFU.LG2 R7, R10 ;  /* 0x0000000a00073308 */ /* 0x000f240000000c00 */
        /* <DEDUP_REMOVED lines=10> */
[----:B----4-:R-:W-:Y:S01]  /*2e480*/  @P3 FMUL.FTZ R7, R7, 0.69314718246459960938 ;  /* 0x3f31721807073820 */ /* 0x010fe20000410000 */
[----:B------:R-:W-:-:S02]  /*2e490*/  SHF.R.S32.HI R0, RZ, 0x2, R0 ;  /* 0x00000002ff007819 */ /* 0x000fc40000011400 */
[----:B------:R-:W-:Y:S01]  /*2e4a0*/  MOV R10, 0xff800000 ;  /* 0xff800000000a7802 */ /* 0x000fe20000000f00 */
[----:B------:R-:W-:Y:S01]  /*2e4b0*/  @P3 FFMA.FTZ R10, R2, R54, R7 ;  /* 0x00000036020a3223 */ /* 0x000fe20000010007 */
[----:B------:R-:W-:Y:S01]  /*2e4c0*/  LEA R0, R4, R0, 0x4 ;  /* 0x0000000004007211 */ /* 0x000fe200078e20ff */
[----:B------:R-:W-:Y:S02]  /*2e4d0*/  IMAD.SHL.U32 R4, R8, 0x4, RZ ;  /* 0x0000000408047824 */ /* 0x000fe400078e00ff */
[----:B---3--:R-:W-:-:S04]  /*2e4e0*/  IMAD R3, R16, UR10, R60 ;  /* 0x0000000a10037c24 */ /* 0x008fc8000f8e023c */
        /* <DEDUP_REMOVED lines=15> */
.L_x_4335:
[----:B------:R-:W-:Y:S05]  /*2e5e0*/  BSYNC B0 ;  /* 0x0000000000007941 */ /* 0x000fea0003800000 */
.L_x_4334:
        /* <DEDUP_REMOVED lines=37> */
[----:B------:R-:W-:Y:S05]  /*2e840*/  @P6 RET.REL.NODEC R4 `(_ZN5flash24flash_fwd_splitkv_kernelI23Flash_fwd_kernel_traitsILi64ELi64ELi256ELi4ELb0ELb0EN7cutlass10bfloat16_tE19Flash_kernel_traitsILi64ELi64ELi256ELi4ES3_EELb1ELb0ELb1ELb0ELb0ELb0ELb1ELb1EEEvNS_16Flash_fwd_paramsE) ;  /* 0xfffd17b004006950 */ /* 0x000fea0003c3ffff */
[----:B------:R-:W-:Y:S02]  /*2e850*/  ULDC.64 UR4, c[0x0][0x118] ;  /* 0x0000460000047ab9 */ /* 0x000fe40000000a00 */
[----:B------:R2:W-:Y:S02]  /*2e860*/  ST.E.128 [R2.64+0x3800], R20 ;  /* 0x0038001402007985 */ /* 0x0005e4000c101d04 */
[----:B-12---:R-:W-:-:S02]  /*2e870*/  MOV R2, R9 ;  /* 0x0000000900027202 */ /* 0x006fc40000000f00 */
[----:B------:R-:W-:-:S04]  /*2e880*/  MOV R3, 0x0 ;  /* 0x0000000000037802 */ /* 0x000fc80000000f00 */
[----:B------:R-:W-:Y:S05]  /*2e890*/  RET.REL.NODEC R2 `(_ZN5flash24flash_fwd_splitkv_kernelI23Flash_fwd_kernel_traitsILi64ELi64ELi256ELi4ELb0ELb0EN7cutlass10bfloat16_tE19Flash_kernel_traitsILi64ELi64ELi256ELi4ES3_EELb1ELb0ELb1ELb0ELb0ELb0ELb1ELb1EEEvNS_16Flash_fwd_paramsE) ;  /* 0xfffd176002007950 */ /* 0x000fea0003c3ffff */
.L_x_4332:
[----:B-1----:R1:W5:Y:S01]  /*2e8a0*/  LDL R0, [R1+0x8] ;  /* 0x0000080001007983 */ /* 0x0023620000100800 */
[----:B------:R-:W-:Y:S02]  /*2e8b0*/  MOV R5, 0x2 ;  /* 0x0000000200057802 */ /* 0x000fe40000000f00 */
[----:B------:R-:W-:Y:S02]  /*2e8c0*/  MOV R4, 0x2e8e0 ;  /* 0x0002e8e000047802 */ /* 0x000fe40000000f00 */
[----:B-12--5:R-:W-:Y:S05]  /*2e8d0*/  CALL.REL.NOINC `($__internal_24_$__cuda_sm70_shflsync_bfly_p) ;  /* 0x0000012000007944 */ /* 0x026fea0003c00000 */
[----:B------:R-:W-:Y:S01]  /*2e8e0*/  MOV R0, R6 ;  /* 0x0000000600007202 */ /* 0x000fe20000000f00 */
[----:B------:R-:W-:Y:S05]  /*2e8f0*/  BRA `(.L_x_4336) ;  /* 0xfffff1f000007947 */ /* 0x000fea000383ffff */
.L_x_4333:
[----:B------:R-:W-:Y:S02]  /*2e900*/  MOV R5, 0x1 ;  /* 0x0000000100057802 */ /* 0x000fe40000000f00 */
[----:B------:R-:W-:Y:S02]  /*2e910*/  MOV R4, 0x2e930 ;  /* 0x0002e93000047802 */ /* 0x000fe40000000f00 */
[----:B--2--5:R-:W-:Y:S05]  /*2e920*/  CALL.REL.NOINC `($__internal_24_$__cuda_sm70_shflsync_bfly_p) ;  /* 0x000000d000007944 */ /* 0x024fea0003c00000 */
[----:B------:R-:W-:Y:S02]  /*2e930*/  FADD.FTZ R9, R0, R6 ;  /* 0x0000000600097221 */ /* 0x000fe40000010000 */
[----:B------:R1:W5:Y:S01]  /*2e940*/  LDL R0, [R1+0x4] ;  /* 0x0000040001007983 */ /* 0x0003620000100800 */
[----:B------:R-:W-:Y:S02]  /*2e950*/  MOV R5, 0x2 ;  /* 0x0000000200057802 */ /* 0x000fe40000000f00 */
[----:B------:R-:W-:-:S02]  /*2e960*/  MOV R4, 0x2e980 ;  /* 0x0002e98000047802 */ /* 0x000fc40000000f00 */
[----:B-1---5:R-:W-:Y:S05]  /*2e970*/  CALL.REL.NOINC `($__internal_24_$__cuda_sm70_shflsync_bfly_p) ;  /* 0x0000008000007944 */ /* 0x022fea0003c00000 */
[----:B------:R-:W2:Y:S01]  /*2e980*/  LDL.LU R0, [R1+0x4] ;  /* 0x0000040001007983 */ /* 0x000ea20000300800 */
[----:B------:R-:W-:-:S02]  /*2e990*/  MOV R5, 0x1 ;  /* 0x0000000100057802 */ /* 0x000fc40000000f00 */
[----:B------:R-:W-:Y:S01]  /*2e9a0*/  MOV R4, 0x2e9e0 ;  /* 0x0002e9e000047802 */ /* 0x000fe20000000f00 */
[----:B--2---:R-:W-:-:S05]  /*2e9b0*/  FADD.FTZ R3, R0, R6 ;  /* 0x0000000600037221 */ /* 0x004fca0000010000 */
[----:B------:R-:W-:Y:S02]  /*2e9c0*/  MOV R0, R3 ;  /* 0x0000000300007202 */ /* 0x000fe40000000f00 */
[----:B------:R-:W-:Y:S05]  /*2e9d0*/  CALL.REL.NOINC `($__internal_24_$__cuda_sm70_shflsync_bfly_p) ;  /* 0x0000002000007944 */ /* 0x000fea0003c00000 */
[----:B------:R-:W-:Y:S01]  /*2e9e0*/  MOV R4, R6 ;  /* 0x0000000600047202 */ /* 0x000fe20000000f00 */
[----:B------:R-:W-:Y:S05]  /*2e9f0*/  BRA `(.L_x_4337) ;  /* 0xfffff18000007947 */ /* 0x000fea000383ffff */
        .weak           $__internal_24_$__cuda_sm70_shflsync_bfly_p
        .type           $__internal_24_$__cuda_sm70_shflsync_bfly_p,@function
        .size           $__internal_24_$__cuda_sm70_shflsync_bfly_p,(.L_x_7833 - $__internal_24_$__cuda_sm70_shflsync_bfly_p)
$__internal_24_$__cuda_sm70_shflsync_bfly_p:
[----:B------:R-:W-:Y:S04]  /*2ea00*/  WARPSYNC R7 ;  /* 0x0000000700007348 */ /* 0x000fe80003800000 */
[----:B------:R1:W2:Y:S02]  /*2ea10*/  SHFL.BFLY PT, R6, R0, R5, R8 ;  /* 0x0c00000500067389 */ /* 0x0002a400000e0008 */
[----:B-1----:R-:W-:-:S04]  /*2ea20*/  MOV R5, 0x0 ;  /* 0x0000000000057802 */ /* 0x002fc80000000f00 */
[----:B--2---:R-:W-:Y:S05]  /*2ea30*/  RET.REL.NODEC R4 `(_ZN5flash24flash_fwd_splitkv_kernelI23Flash_fwd_kernel_traitsILi64ELi64ELi256ELi4ELb0ELb0EN7cutlass10bfloat16_tE19Flash_kernel_traitsILi64ELi64ELi256ELi4ES3_EELb1ELb0ELb1ELb0ELb0ELb0ELb1ELb1EEEvNS_16Flash_fwd_paramsE) ;  /* 0xfffd15c004007950 */ /* 0x004fea0003c3ffff */
.L_x_4338:
        /* <DEDUP_REMOVED lines=12> */
.L_x_7833:


//--------------------- .text._ZN5flash24flash_fwd_splitkv_kernelI23Flash_fwd_kernel_traitsILi64ELi64ELi256ELi4ELb0ELb0EN7cutlass10bfloat16_tE19Flash_kernel_traitsILi64ELi64ELi256ELi4ES3_EELb1ELb0ELb1ELb0ELb0ELb1ELb1ELb1EEEvNS_16Flash_fwd_paramsE --------------------------
	.section	.text._ZN5flash24flash_fwd_splitkv_kernelI23Flash_fwd_kernel_traitsILi64ELi64ELi256ELi4ELb0ELb0EN7cutlass10bfloat16_tE19Flash_kernel_traitsILi64ELi64ELi256ELi4ES3_EELb1ELb0ELb1ELb0ELb0ELb1ELb1ELb1EEEvNS_16Flash_fwd_paramsE,"ax",@progbits
	.sectioninfo	@"SHI_REGISTERS=255"
	.align	128
        .global         _ZN5flash24flash_fwd_splitkv_kernelI23Flash_fwd_kernel_traitsILi64ELi64ELi256ELi4ELb0ELb0EN7cutlass10bfloat16_tE19Flash_kernel_traitsILi64ELi64ELi256ELi4ES3_EELb1ELb0ELb1ELb0ELb0ELb1ELb1ELb1EEEvNS_16Flash_fwd_paramsE
        .type           _ZN5flash24flash_fwd_splitkv_kernelI23Flash_fwd_kernel_traitsILi64ELi64ELi256ELi4ELb0ELb0EN7cutlass10bfloat16_tE19Flash_kernel_traitsILi64ELi64ELi256ELi4ES3_EELb1ELb0ELb1ELb0ELb0ELb1ELb1ELb1EEEvNS_16Flash_fwd_paramsE,@function
        .size           _ZN5flash24flash_fwd_splitkv_kernelI23Flash_fwd_kernel_traitsILi64ELi64ELi256ELi4ELb0ELb0EN7cutlass10bfloat16_tE19Flash_kernel_traitsILi64ELi64ELi256ELi4ES3_EELb1ELb0ELb1ELb0ELb0ELb1ELb1ELb1EEEvNS_16Flash_fwd_paramsE,(.L_x_7835 - _ZN5flash24flash_fwd_splitkv_kernelI23Flash_fwd_kernel_traitsILi64ELi64ELi256ELi4ELb0ELb0EN7cutlass10bfloat16_tE19Flash_kernel_traitsILi64ELi64ELi256ELi4ES3_EELb1ELb0ELb1ELb0ELb0ELb1ELb1ELb1EEEvNS_16Flash_fwd_paramsE)
        .other          _ZN5flash24flash_fwd_splitkv_kernelI23Flash_fwd_kernel_traitsILi64ELi64ELi256ELi4ELb0ELb0EN7cutlass10bfloat16_tE19Flash_kernel_traitsILi64ELi64ELi256ELi4ES3_EELb1ELb0ELb1ELb0ELb0ELb1ELb1ELb1EEEvNS_16Flash_fwd_paramsE,@"STO_CUDA_ENTRY STV_DEFAULT"
_ZN5flash24flash_fwd_splitkv_kernelI23Flash_fwd_kernel_traitsILi64ELi64ELi256ELi4ELb0ELb0EN7cutlass10bfloat16_tE19Flash_kernel_traitsILi64ELi64ELi256ELi4ES3_EELb1ELb0ELb1ELb0ELb0ELb1ELb1ELb1EEEvNS_16Flash_fwd_paramsE:
.text._ZN5flash24flash_fwd_splitkv_kernelI23Flash_fwd_kernel_traitsILi64ELi64ELi256ELi4ELb0ELb0EN7cutlass10bfloat16_tE19Flash_kernel_traitsILi64ELi64ELi256ELi4ES3_EELb1ELb0ELb1ELb0ELb0ELb1ELb1ELb1EEEvNS_16Flash_fwd_paramsE:
        /* <DEDUP_REMOVED lines=30> */
[----:B-1-3--:R-:W-:Y:S05]  /*01e0*/  CALL.REL.NOINC `($_ZN5flash24flash_fwd_splitkv_kernelI23Flash_fwd_kernel_traitsILi64ELi64ELi256ELi4ELb0ELb0EN7cutlass10bfloat16_tE19Flash_kernel_traitsILi64ELi64ELi256ELi4ES3_EELb1ELb0ELb1ELb0ELb0ELb1ELb1ELb1EEEvNS_16Flash_fwd_paramsE$_ZN5flash30compute_attn_1rowblock_splitkvI23Flash_fwd_kernel_traitsILi64ELi64ELi256ELi4ELb0ELb0EN7cutlass10bfloat16_tE19Flash_kernel_traitsILi64ELi64ELi256ELi4ES3_EELb1ELb0ELb1ELb0ELb0ELb1ELb1ELb1ENS_16Flash_fwd_paramsEEEvRKT8_iiiii) ;  /* 0x0000002000007944 */ /* 0x00afea0003c00000 */
[----:B------:R-:W-:Y:S05]  /*01f0*/  BSYNC B3 ;  /* 0x0000000000037941 */ /* 0x000fea0003800000 */
.L_x_4339:
[----:B------:R-:W-:Y:S05]  /*0200*/  EXIT ;  /* 0x000000000000794d */ /* 0x000fea0003800000 */
        .type           $_ZN5flash24flash_fwd_splitkv_kernelI23Flash_fwd_kernel_traitsILi64ELi64ELi256ELi4ELb0ELb0EN7cutlass10bfloat16_tE19Flash_kernel_traitsILi64ELi64ELi256ELi4ES3_EELb1ELb0ELb1ELb0ELb0ELb1ELb1ELb1EEEvNS_16Flash_fwd_paramsE$_ZN5flash30compute_attn_1rowblock_splitkvI23Flash_fwd_kernel_traitsILi64ELi64ELi256ELi4ELb0ELb0EN7cutlass10bfloat16_tE19Flash_kernel_traitsILi64ELi64ELi256ELi4ES3_EELb1ELb0ELb1ELb0ELb0ELb1ELb1ELb1ENS_16Flash_fwd_paramsEEEvRKT8_iiiii,@function
        .size           $_ZN5flash24flash_fwd_splitkv_kernelI23Flash_fwd_kernel_traitsILi64ELi64ELi256ELi4ELb0ELb0EN7cutlass10bfloat16_tE19Flash_kernel_traitsILi64ELi64ELi256ELi4ES3_EELb1ELb0ELb1ELb0ELb0ELb1ELb1ELb1EEEvNS_16Flash_fwd_paramsE$_ZN5flash30compute_attn_1rowblock_splitkvI23Flash_fwd_kernel_traitsILi64ELi64ELi256ELi4ELb0ELb0EN7cutlass10bfloat16_tE19Flash_kernel_traitsILi64ELi64ELi256ELi4ES3_EELb1ELb0ELb1ELb0ELb0ELb1ELb1ELb1ENS_16Flash_fwd_paramsEEEvRKT8_iiiii,($__internal_25_$__cuda_sm70_shflsync_bfly_p - $_ZN5flash24flash_fwd_splitkv_kernelI23Flash_fwd_kernel_traitsILi64ELi64ELi256ELi4ELb0ELb0EN7cutlass10bfloat16_tE19Flash_kernel_traitsILi64ELi64ELi256ELi4ES3_EELb1ELb0ELb1ELb0ELb0ELb1ELb1ELb1EEEvNS_16Flash_fwd_paramsE$_ZN5flash30compute_attn_1rowblock_splitkvI23Flash_fwd_kernel_traitsILi64ELi64ELi256ELi4ELb0ELb0EN7cutlass10bfloat16_tE19Flash_kernel_traitsILi64ELi64ELi256ELi4ES3_EELb1ELb0ELb1ELb0ELb0ELb1ELb1ELb1ENS_16Flash_fwd_paramsEEEvRKT8_iiiii)
$_ZN5flash24flash_fwd_splitkv_kernelI23Flash_fwd_kernel_traitsILi64ELi64ELi256ELi4ELb0ELb0EN7cutlass10bfloat16_tE19Flash_kernel_traitsILi64ELi64ELi256ELi4ES3_EELb1ELb0ELb1ELb0ELb0ELb1ELb1ELb1EEEvNS_16Flash_fwd_paramsE$_ZN5flash30compute_attn_1rowblock_splitkvI23Flash_fwd_kernel_traitsILi64ELi64ELi256ELi4ELb0ELb0EN7cutlass10bfloat16_tE19Flash_kernel_traitsILi64ELi64ELi256ELi4ES3_EELb1ELb0ELb1ELb0ELb0ELb1ELb1ELb1ENS_16Flash_fwd_paramsEEEvRKT8_iiiii:
        /* <DEDUP_REMOVED lines=21> */
.L_x_4341:
[----:B------:R-:W-:Y:S05]  /*0360*/  BSYNC B0 ;  /* 0x0000000000007941 */ /* 0x000fea0003800000 */
.L_x_4340:
        /* <DEDUP_REMOVED lines=18> */
.L_x_4343:
[----:B------:R3:W5:Y:S02]  /*0490*/  LD.E R0, [R18.64+0xb8] ;  /* 0x0000b80612007980 */ /* 0x000764000c101900 */
.L_x_4344:
[----:B------:R-:W-:Y:S05]  /*04a0*/  BSYNC B0 ;  /* 0x0000000000007941 */ /* 0x000fea0003800000 */
.L_x_4342:
        /* <DEDUP_REMOVED lines=10> */
.L_x_4346:
[----:B------:R-:W4:Y:S01]  /*0550*/  LD.E.64 R2, [R18.64+0x108] ;  /* 0x0001080612027980 */ /* 0x000f22000c101b00 */
[----:B------:R-:W-:Y:S01]  /*0560*/  BSSY B0, `(.L_x_4348) ;  /* 0x0000006000007945 */ /* 0x000fe20003800000 */
[----:B------:R-:W-:Y:S01]  /*0570*/  IMAD.MOV.U32 R0, RZ, RZ, RZ ;  /* 0x000000ffff007224 */ /* 0x000fe200078e00ff */
[----:B----4-:R-:W-:-:S04]  /*0580*/  ISETP.NE.U32.AND P0, PT, R2, RZ, PT ;  /* 0x000000ff0200720c */ /* 0x010fc80003f05070 */
[----:B------:R-:W-:-:S13]  /*0590*/  ISETP.NE.AND.EX P0, PT, R3, RZ, PT, P0 ;  /* 0x000000ff0300720c */ /* 0x000fda0003f05300 */
[----:B------:R-:W-:Y:S05]  /*05a0*/  @!P0 BRA `(.L_x_4349) ;  /* 0x0000001000008947 */ /* 0x000fea0003800000 */
[----:B------:R4:W5:Y:S02]  /*05b0*/  LD.E R0, [R18.64+0xbc] ;  /* 0x0000bc0612007980 */ /* 0x000964000c101900 */
.L_x_4349:
[----:B------:R-:W-:Y:S05]  /*05c0*/  BSYNC B0 ;  /* 0x0000000000007941 */ /* 0x000fea0003800000 */
.L_x_4348:
[----:B-----5:R-:W-:Y:S02]  /*05d0*/  IADD3 R214, R121, R0, RZ ;  /* 0x0000000079d67210 */ /* 0x020fe40007ffe0ff */
.L_x_4347:
[----:B------:R-:W-:Y:S05]  /*05e0*/  BSYNC B1 ;  /* 0x0000000000017941 */ /* 0x000fea0003800000 */
.L_x_4345:
[----:B------:R-:W5:Y:S01]  /*05f0*/  S2R R38, SR_CTAID.X ;  /* 0x0000000000267919 */ /* 0x000f620000002500 */
[----:B------:R-:W-:Y:S01]  /*0600*/  MOV R15, 0x1f0 ;  /* 0x000001f0000f7802 */ /* 0x000fe20000000f00 */
[----:B------:R-:W-:-:S03]  /*0610*/  IMAD.MOV.U32 R3, RZ, RZ, 0x0 ;  /* 0x00000000ff037424 */ /* 0x000fc600078e00ff */
[----:B------:R-:W-:Y:S01]  /*0620*/  MOV R2, R15 ;  /* 0x0000000f00027202 */ /* 0x000fe20000000f00 */
[----:B-----5:R-:W-:-:S05]  /*0630*/  IMAD.SHL.U32 R10, R38, 0x40, RZ ;  /* 0x00000040260a7824 */ /* 0x020fca00078e00ff */
[----:B------:R-:W-:-:S13]  /*0640*/  ISETP.GT.AND P0, PT, R14, R10, PT ;  /* 0x0000000a0e00720c */ /* 0x000fda0003f04270 */
[----:B------:R-:W-:Y:S05]  /*0650*/  @!P0 RET.REL.NODEC R2 `(_ZN5flash24flash_fwd_splitkv_kernelI23Flash_fwd_kernel_traitsILi64ELi64ELi256ELi4ELb0ELb0EN7cutlass10bfloat16_tE19Flash_kernel_traitsILi64ELi64ELi256ELi4ES3_EELb1ELb0ELb1ELb0ELb0ELb1ELb1ELb1EEEvNS_16Flash_fwd_paramsE) ;  /* 0xfffff9a002008950 */ /* 0x000fea0003c3ffff */
        /* <DEDUP_REMOVED lines=137> */
[----:B------:R-:W-:Y:S05]  /*0ef0*/  @P0 RET.REL.NODEC R2 `(_ZN5flash24flash_fwd_splitkv_kernelI23Flash_fwd_kernel_traitsILi64ELi64ELi256ELi4ELb0ELb0EN7cutlass10bfloat16_tE19Flash_kernel_traitsILi64ELi64ELi256ELi4ES3_EELb1ELb0ELb1ELb0ELb0ELb1ELb1ELb1EEEvNS_16Flash_fwd_paramsE) ;  /* 0xfffff10002000950 */ /* 0x000fea0003c3ffff */
[----:B---3--:R-:W-:Y:S02]  /*0f00*/  MOV R0, 0xff800000 ;  /* 0xff80000000007802 */ /* 0x008fe40000000f00 */
[----:B------:R-:W-:Y:S02]  /*0f10*/  MOV R2, R15 ;  /* 0x0000000f00027202 */ /* 0x000fe40000000f00 */
[----:B------:R-:W-:Y:S01]  /*0f20*/  MOV R3, 0x0 ;  /* 0x0000000000037802 */ /* 0x000fe20000000f00 */
[----:B------:R1:W-:Y:S03]  /*0f30*/  ST.E [R4.64+0xe0], R0 ;  /* 0x0000e00004007985 */ /* 0x0003e6000c101906 */
[----:B------:R-:W-:Y:S05]  /*0f40*/  RET.REL.NODEC R2 `(_ZN5flash24flash_fwd_splitkv_kernelI23Flash_fwd_kernel_traitsILi64ELi64ELi256ELi4ELb0ELb0EN7cutlass10bfloat16_tE19Flash_kernel_traitsILi64ELi64ELi256ELi4ES3_EELb1ELb0ELb1ELb0ELb0ELb1ELb1ELb1EEEvNS_16Flash_fwd_paramsE) ;  /* 0xfffff0b002007950 */ /* 0x000fea0003c3ffff */
.L_x_4350:
        /* <DEDUP_REMOVED lines=117> */
.L_x_4352:
        /* <DEDUP_REMOVED lines=51> */
[----:B------:R-:W-:Y:S01]  /*19d0*/  ISETP.GE.AND P1, PT, R2, RZ, PT ;  /* 0x000000ff0200720c */ /* 0x000fe20003f26270 */
[----:B------:R-:W-:Y:S01]  /*19e0*/  IMAD.MOV.U32 R3, RZ, RZ, R7 ;  /* 0x000000ffff037224 */ /* 0x000fe200078e0007 */
[----:B------:R-:W-:Y:S02]  /*19f0*/  MOV R2, R4 ;  /* 0x0000000400027202 */ /* 0x000fe40000000f00 */
[----:B------:R-:W-:Y:S01]  /*1a00*/  @!P0 IADD3 R8, R8, 0x1, RZ ;  /* 0x0000000108088810 */ /* 0x000fe20007ffe0ff */
[----:B------:R-:W-:Y:S01]  /*1a10*/  IMAD R5, R24, R190, R5 ;  /* 0x000000be18057224 */ /* 0x000fe200078e0205 */
[----:B------:R-:W-:Y:S01]  /*1a20*/  ISETP.NE.AND P0, PT, R9, RZ, PT ;  /* 0x000000ff0900720c */ /* 0x000fe20003f05270 */
[----:B------:R-:W-:Y:S01]  /*1a30*/  IMAD.WIDE.U32 R2, R190, R21, R2 ;  /* 0x00000015be027225 */ /* 0x000fe200078e0002 */
[----:B------:R-:W-:-:S03]  /*1a40*/  @P2 IADD3 R8, R8, 0x1, RZ ;  /* 0x0000000108082810 */ /* 0x000fc60007ffe0ff */
[----:B------:R-:W-:Y:S01]  /*1a50*/  @!P3 IMAD.WIDE.U32 R6, R25, R13, RZ ;  /* 0x0000000d1906b225 */ /* 0x000fe200078e00ff */
[----:B------:R-:W-:-:S04]  /*1a60*/  IADD3 R5, R3, R5, RZ ;  /* 0x0000000503057210 */ /* 0x000fc80007ffe0ff */
[----:B------:R-:W-:Y:S01]  /*1a70*/  @!P3 IADD3 R3, R7, R0, RZ ;  /* 0x000000000703b210 */ /* 0x000fe20007ffe0ff */
[----:B------:R-:W-:Y:S01]  /*1a80*/  IMAD.MOV.U32 R0, RZ, RZ, R8 ;  /* 0x000000ffff007224 */ /* 0x000fe200078e0008 */
[----:B------:R-:W-:Y:S02]  /*1a90*/  @P3 IADD3 R8, R13, R20, RZ ;  /* 0x000000140d083210 */ /* 0x000fe40007ffe0ff */
[----:B------:R-:W-:Y:S01]  /*1aa0*/  MOV R4, R2 ;  /* 0x0000000200047202 */ /* 0x000fe20000000f00 */
[----:B------:R-:W-:Y:S01]  /*1ab0*/  @!P1 IMAD.MOV R0, RZ, RZ, -R0 ;  /* 0x000000ffff009224 */ /* 0x000fe200078e0a00 */
[----:B------:R-:W-:Y:S02]  /*1ac0*/  @!P3 MOV R2, R6 ;  /* 0x000000060002b202 */ /* 0x000fe40000000f00 */
[----:B------:R-:W-:Y:S01]  /*1ad0*/  @!P0 LOP3.LUT R0, RZ, R9, RZ, 0x33, !PT ;  /* 0x00000009ff008212 */ /* 0x000fe200078e33ff */
[----:B------:R-:W-:Y:S01]  /*1ae0*/  @!P3 IMAD R7, R17, R12, RZ ;  /* 0x0000000c1107b224 */ /* 0x000fe200078e02ff */
[----:B------:R-:W-:Y:S01]  /*1af0*/  @!P3 SHF.R.S32.HI R6, RZ, 0x1f, R12 ;  /* 0x0000001fff06b819 */ /* 0x000fe2000001140c */
[----:B------:R-:W-:Y:S01]  /*1b00*/  @P3 IMAD R11, R28, R8, RZ ;  /* 0x000000081c0b3224 */ /* 0x000fe200078e02ff */
[----:B------:R-:W-:Y:S01]  /*1b10*/  SHF.R.S32.HI R28, RZ, 0x1f, R0 ;  /* 0x0000001fff1c7819 */ /* 0x000fe20000011400 */
[----:B------:R-:W-:-:S02]  /*1b20*/  IMAD R10, R23, R0, RZ ;  /* 0x00000000170a7224 */ /* 0x000fc400078e02ff */
        /* <DEDUP_REMOVED lines=12> */
.L_x_4353:
[----:B-1----:R-:W-:Y:S05]  /*1bf0*/  BSYNC B0 ;  /* 0x0000000000007941 */ /* 0x002fea0003800000 */
.L_x_4351:
        /* <DEDUP_REMOVED lines=8> */
[----:B------:R-:W4:Y:S04]  /*1c80*/  LD.E R40, [R18.64+0xc0] ;  /* 0x0000c00612287980 */ /* 0x000f28000c101900 */
        /* <DEDUP_REMOVED lines=13> */
[----:B------:R-:W-:-:S04]  /*1d60*/  IMAD R10, R27, R20, RZ ;  /* 0x000000141b0a7224 */ /* 0x000fc800078e02ff */
        /* <DEDUP_REMOVED lines=63> */
[----:B------:R-:W-:Y:S01]  /*2160*/  STL [R1+0x4], R40 ;  /* 0x0000042801007387 */ /* 0x000fe20000100800 */
[----:B------:R-:W-:-:S03]  /*2170*/  LEA.HI R2, R4, R121, RZ, 0x8 ;  /* 0x0000007904027211 */ /* 0x000fc600078f40ff */
[----:B------:R1:W-:Y:S01]  /*2180*/  STL [R1+0x1c], R15 ;  /* 0x00001c0f01007387 */ /* 0x0003e20000100800 */
[----:B------:R-:W-:-:S03]  /*2190*/  SHF.R.S32.HI R2, RZ, 0x8, R2 ;  /* 0x00000008ff027819 */ /* 0x000fc60000011402 */
[----:B------:R2:W-:Y:S01]  /*21a0*/  STL [R1], R29 ;  /* 0x0000001d01007387 */ /* 0x0005e20000100800 */
        /* <DEDUP_REMOVED lines=76> */
[----:B--2---:R-:W-:Y:S02]  /*2670*/  IMAD R22, R3, R21, RZ ;  /* 0x0000001503167224 */ /* 0x004fe400078e02ff */
        /* <DEDUP_REMOVED lines=178> */
.L_x_4458:
        /* <DEDUP_REMOVED lines=37> */
[----:B------:R-:W-:Y:S02]  /*33f0*/  ISETP.GE.OR P2, PT, R92, R65, P0 ;  /* 0x000000415c00720c */ /* 0x000fe40000746670 */
        /* <DEDUP_REMOVED lines=242> */
.L_x_4359:
[----:B------:R-:W-:Y:S05]  /*4320*/  BSYNC B0 ;  /* 0x0000000000007941 */ /* 0x000fea0003800000 */
.L_x_4358:
        /* <DEDUP_REMOVED lines=61> */
.L_x_4361:
[----:B------:R-:W-:Y:S05]  /*4700*/  BSYNC B0 ;  /* 0x0000000000007941 */ /* 0x000fea0003800000 */
.L_x_4360:
        /* <DEDUP_REMOVED lines=61> */
.L_x_4363:
[----:B------:R-:W-:Y:S05]  /*4ae0*/  BSYNC B0 ;  /* 0x0000000000007941 */ /* 0x000fea0003800000 */
.L_x_4362:
        /* <DEDUP_REMOVED lines=68> */
.L_x_4365:
[----:B------:R-:W-:Y:S05]  /*4f30*/  BSYNC B0 ;  /* 0x0000000000007941 */ /* 0x000fea0003800000 */
.L_x_4364:
        /* <DEDUP_REMOVED lines=61> */
.L_x_4367:
[----:B------:R-:W-:Y:S05]  /*5310*/  BSYNC B0 ;  /* 0x0000000000007941 */ /* 0x000fea0003800000 */
.L_x_4366:
        /* <DEDUP_REMOVED lines=68> */
.L_x_4369:
[----:B------:R-:W-:Y:S05]  /*5760*/  BSYNC B0 ;  /* 0x0000000000007941 */ /* 0x000fea0003800000 */
.L_x_4368:
        /* <DEDUP_REMOVED lines=68> */
.L_x_4371:
[----:B------:R-:W-:Y:S05]  /*5bb0*/  BSYNC B0 ;  /* 0x0000000000007941 */ /* 0x000fea0003800000 */
.L_x_4370:
        /* <DEDUP_REMOVED lines=68> */
.L_x_4373:
[----:B------:R-:W-:Y:S05]  /*6000*/  BSYNC B0 ;  /* 0x0000000000007941 */ /* 0x000fea0003800000 */
.L_x_4372:
        /* <DEDUP_REMOVED lines=61> */
.L_x_4375:
[----:B------:R-:W-:Y:S05]  /*63e0*/  BSYNC B0 ;  /* 0x0000000000007941 */ /* 0x000fea0003800000 */
.L_x_4374:
        /* <DEDUP_REMOVED lines=68> */
.L_x_4377:
[----:B------:R-:W-:Y:S05]  /*6830*/  BSYNC B0 ;  /* 0x0000000000007941 */ /* 0x000fea0003800000 */
.L_x_4376:
        /* <DEDUP_REMOVED lines=68> */
.L_x_4379:
[----:B------:R-:W-:Y:S05]  /*6c80*/  BSYNC B0 ;  /* 0x0000000000007941 */ /* 0x000fea0003800000 */
.L_x_4378:
        /* <DEDUP_REMOVED lines=68> */
.L_x_4381:
[----:B------:R-:W-:Y:S05]  /*70d0*/  BSYNC B0 ;  /* 0x0000000000007941 */ /* 0x000fea0003800000 */
.L_x_4380:
        /* <DEDUP_REMOVED lines=68> */
.L_x_4383:
[----:B------:R-:W-:Y:S05]  /*7520*/  BSYNC B0 ;  /* 0x0000000000007941 */ /* 0x000fea0003800000 */
.L_x_4382:
        /* <DEDUP_REMOVED lines=68> */
.L_x_4385:
[----:B------:R-:W-:Y:S05]  /*7970*/  BSYNC B0 ;  /* 0x0000000000007941 */ /* 0x000fea0003800000 */
.L_x_4384:
        /* <DEDUP_REMOVED lines=68> */
.L_x_4387:
[----:B------:R-:W-:Y:S05]  /*7dc0*/  BSYNC B0 ;  /* 0x0000000000007941 */ /* 0x000fea0003800000 */
.L_x_4386:
        /* <DEDUP_REMOVED lines=68> */
.L_x_4389:
[----:B------:R-:W-:Y:S05]  /*8210*/  BSYNC B0 ;  /* 0x0000000000007941 */ /* 0x000fea0003800000 */
.L_x_4388:
        /* <DEDUP_REMOVED lines=11> */
.L_x_4357:
        /* <DEDUP_REMOVED lines=94> */
.L_x_4394:
[----:B------:R-:W-:Y:S05]  /*88b0*/  BSYNC B0 ;  /* 0x0000000000007941 */ /* 0x000fea0003800000 */
.L_x_4393:
[----:B-1----:R-:W-:Y:S02]  /*88c0*/  MOV R2, R70 ;  /* 0x0000004600027202 */ /* 0x002fe40000000f00 */
[----:B------:R-:W-:Y:S05]  /*88d0*/  MOV R3, R69 ;  /* 0x0000004500037202 */ /* 0x000fea0000000f00 */
[----:B-----5:R1:W-:Y:S02]  /*88e0*/  ST.E.128 [R2.64], R8 ;  /* 0x0000000802007985 */ /* 0x0203e4000c101d06 */
.L_x_4392:
[----:B------:R-:W-:Y:S05]  /*88f0*/  BSYNC B1 ;  /* 0x0000000000017941 */ /* 0x000fea0003800000 */
.L_x_4391:
        /* <DEDUP_REMOVED lines=93> */
.L_x_4398:
[----:B------:R-:W-:Y:S05]  /*8ed0*/  BSYNC B0 ;  /* 0x0000000000007941 */ /* 0x000fea0003800000 */
.L_x_4397:
[C---:B-1----:R-:W-:Y:S04]  /*8ee0*/  LEA R2, P0, R119.reuse, R70, 0x1 ;  /* 0x0000004677027211 */ /* 0x042fe800078008ff */
[----:B------:R-:W-:Y:S05]  /*8ef0*/  LEA.HI.X R3, R119, R69, R212, 0x1, P0 ;  /* 0x0000004577037211 */ /* 0x000fea00000f0cd4 */
[----:B-----5:R1:W-:Y:S04]  /*8f00*/  ST.E.128 [R2.64], R8 ;  /* 0x0000000802007985 */ /* 0x0203e8000c101d06 */
.L_x_4396:
[----:B------:R-:W-:Y:S05]  /*8f10*/  BSYNC B1 ;  /* 0x0000000000017941 */ /* 0x000fea0003800000 */
.L_x_4395:
        /* <DEDUP_REMOVED lines=93> */
.L_x_4402:
[----:B------:R-:W-:Y:S05]  /*94f0*/  BSYNC B0 ;  /* 0x0000000000007941 */ /* 0x000fea0003800000 */
.L_x_4401:
[C---:B-1----:R-:W-:Y:S04]  /*9500*/  LEA R2, P0, R100.reuse, R70, 0x1 ;  /* 0x0000004664027211 */ /* 0x042fe800078008ff */
[----:B------:R-:W-:Y:S05]  /*9510*/  LEA.HI.X R3, R100, R69, R118, 0x1, P0 ;  /* 0x0000004564037211 */ /* 0x000fea00000f0c76 */
[----:B-----5:R1:W-:Y:S04]  /*9520*/  ST.E.128 [R2.64], R8 ;  /* 0x0000000802007985 */ /* 0x0203e8000c101d06 */
.L_x_4400:
[----:B------:R-:W-:Y:S05]  /*9530*/  BSYNC B1 ;  /* 0x0000000000017941 */ /* 0x000fea0003800000 */
.L_x_4399:
        /* <DEDUP_REMOVED lines=96> */
.L_x_4406:
[----:B------:R-:W-:Y:S05]  /*9b40*/  BSYNC B0 ;  /* 0x0000000000007941 */ /* 0x000fea0003800000 */
.L_x_4405:
[----:B-1----:R-:W-:Y:S01]  /*9b50*/  MOV R2, R70 ;  /* 0x0000004600027202 */ /* 0x002fe20000000f00 */
[----:B------:R-:W-:Y:S01]  /*9b60*/  IMAD R0, R191, 0x60, RZ ;  /* 0x00000060bf007824 */ /* 0x000fe200078e02ff */
[----:B------:R-:W-:Y:S05]  /*9b70*/  MOV R3, R69 ;  /* 0x0000004500037202 */ /* 0x000fea0000000f00 */
[----:B------:R-:W-:Y:S05]  /*9b80*/  IMAD.WIDE.U32 R2, R190, 0x60, R2 ;  /* 0x00000060be027825 */ /* 0x000fea00078e0002 */
[----:B------:R-:W-:Y:S05]  /*9b90*/  IADD3 R3, R3, R0, RZ ;  /* 0x0000000003037210 */ /* 0x000fea0007ffe0ff */
[----:B-----5:R1:W-:Y:S02]  /*9ba0*/  ST.E.128 [R2.64], R8 ;  /* 0x0000000802007985 */ /* 0x0203e4000c101d06 */
.L_x_4404:
[----:B------:R-:W-:Y:S05]  /*9bb0*/  BSYNC B1 ;  /* 0x0000000000017941 */ /* 0x000fea0003800000 */
.L_x_4403:
        /* <DEDUP_REMOVED lines=93> */
.L_x_4410:
[----:B------:R-:W-:Y:S05]  /*a190*/  BSYNC B0 ;  /* 0x0000000000007941 */ /* 0x000fea0003800000 */
.L_x_4409:
[C---:B-1----:R-:W-:Y:S04]  /*a1a0*/  LEA R2, P0, R99.reuse, R70, 0x1 ;  /* 0x0000004663027211 */ /* 0x042fe800078008ff */
[----:B------:R-:W-:Y:S05]  /*a1b0*/  LEA.HI.X R3, R99, R69, R117, 0x1, P0 ;  /* 0x0000004563037211 */ /* 0x000fea00000f0c75 */
[----:B-----5:R1:W-:Y:S04]  /*a1c0*/  ST.E.128 [R2.64], R8 ;  /* 0x0000000802007985 */ /* 0x0203e8000c101d06 */
.L_x_4408:
[----:B------:R-:W-:Y:S05]  /*a1d0*/  BSYNC B1 ;  /* 0x0000000000017941 */ /* 0x000fea0003800000 */
.L_x_4407:
        /* <DEDUP_REMOVED lines=96> */
.L_x_4414:
[----:B------:R-:W-:Y:S05]  /*a7e0*/  BSYNC B0 ;  /* 0x0000000000007941 */ /* 0x000fea0003800000 */
.L_x_4413:
[----:B-1----:R-:W-:Y:S01]  /*a7f0*/  MOV R2, R70 ;  /* 0x0000004600027202 */ /* 0x002fe20000000f00 */
[----:B------:R-:W-:Y:S01]  /*a800*/  IMAD R0, R191, 0xa0, RZ ;  /* 0x000000a0bf007824 */ /* 0x000fe200078e02ff */
[----:B------:R-:W-:Y:S05]  /*a810*/  MOV R3, R69 ;  /* 0x0000004500037202 */ /* 0x000fea0000000f00 */
[----:B------:R-:W-:Y:S05]  /*a820*/  IMAD.WIDE.U32 R2, R190, 0xa0, R2 ;  /* 0x000000a0be027825 */ /* 0x000fea00078e0002 */
[----:B------:R-:W-:Y:S05]  /*a830*/  IADD3 R3, R3, R0, RZ ;  /* 0x0000000003037210 */ /* 0x000fea0007ffe0ff */
[----:B-----5:R1:W-:Y:S02]  /*a840*/  ST.E.128 [R2.64], R8 ;  /* 0x0000000802007985 */ /* 0x0203e4000c101d06 */
.L_x_4412:
[----:B------:R-:W-:Y:S05]  /*a850*/  BSYNC B1 ;  /* 0x0000000000017941 */ /* 0x000fea0003800000 */
.L_x_4411:
        /* <DEDUP_REMOVED lines=96> */
.L_x_4418:
[----:B------:R-:W-:Y:S05]  /*ae60*/  BSYNC B0 ;  /* 0x0000000000007941 */ /* 0x000fea0003800000 */
.L_x_4417:
[----:B-1----:R-:W-:Y:S01]  /*ae70*/  MOV R2, R70 ;  /* 0x0000004600027202 */ /* 0x002fe20000000f00 */
[----:B------:R-:W-:Y:S01]  /*ae80*/  IMAD R0, R191, 0xc0, RZ ;  /* 0x000000c0bf007824 */ /* 0x000fe200078e02ff */
[----:B------:R-:W-:Y:S05]  /*ae90*/  MOV R3, R69 ;  /* 0x0000004500037202 */ /* 0x000fea0000000f00 */
[----:B------:R-:W-:Y:S05]  /*aea0*/  IMAD.WIDE.U32 R2, R190, 0xc0, R2 ;  /* 0x000000c0be027825 */ /* 0x000fea00078e0002 */
[----:B------:R-:W-:Y:S05]  /*aeb0*/  IADD3 R3, R3, R0, RZ ;  /* 0x0000000003037210 */ /* 0x000fea0007ffe0ff */
[----:B-----5:R1:W-:Y:S02]  /*aec0*/  ST.E.128 [R2.64], R8 ;  /* 0x0000000802007985 */ /* 0x0203e4000c101d06 */
.L_x_4416:
[----:B------:R-:W-:Y:S05]  /*aed0*/  BSYNC B1 ;  /* 0x0000000000017941 */ /* 0x000fea0003800000 */
.L_x_4415:
        /* <DEDUP_REMOVED lines=96> */
.L_x_4422:
[----:B------:R-:W-:Y:S05]  /*b4e0*/  BSYNC B0 ;  /* 0x0000000000007941 */ /* 0x000fea0003800000 */
.L_x_4421:
[----:B-1----:R-:W-:Y:S01]  /*b4f0*/  MOV R2, R70 ;  /* 0x0000004600027202 */ /* 0x002fe20000000f00 */
[----:B------:R-:W-:Y:S01]  /*b500*/  IMAD R0, R191, 0xe0, RZ ;  /* 0x000000e0bf007824 */ /* 0x000fe200078e02ff */
[----:B------:R-:W-:Y:S05]  /*b510*/  MOV R3, R69 ;  /* 0x0000004500037202 */ /* 0x000fea0000000f00 */
[----:B------:R-:W-:Y:S05]  /*b520*/  IMAD.WIDE.U32 R2, R190, 0xe0, R2 ;  /* 0x000000e0be027825 */ /* 0x000fea00078e0002 */
[----:B------:R-:W-:Y:S05]  /*b530*/  IADD3 R3, R3, R0, RZ ;  /* 0x0000000003037210 */ /* 0x000fea0007ffe0ff */
[----:B-----5:R1:W-:Y:S02]  /*b540*/  ST.E.128 [R2.64], R8 ;  /* 0x0000000802007985 */ /* 0x0203e4000c101d06 */
.L_x_4420:
[----:B------:R-:W-:Y:S05]  /*b550*/  BSYNC B1 ;  /* 0x0000000000017941 */ /* 0x000fea0003800000 */
.L_x_4419:
        /* <DEDUP_REMOVED lines=93> */
.L_x_4426:
[----:B------:R-:W-:Y:S05]  /*bb30*/  BSYNC B0 ;  /* 0x0000000000007941 */ /* 0x000fea0003800000 */
.L_x_4425:
[C---:B-1----:R-:W-:Y:S04]  /*bb40*/  LEA R2, P0, R98.reuse, R70, 0x1 ;  /* 0x0000004662027211 */ /* 0x042fe800078008ff */
[----:B------:R-:W-:Y:S05]  /*bb50*/  LEA.HI.X R3, R98, R69, R116, 0x1, P0 ;  /* 0x0000004562037211 */ /* 0x000fea00000f0c74 */
[----:B-----5:R1:W-:Y:S04]  /*bb60*/  ST.E.128 [R2.64], R8 ;  /* 0x0000000802007985 */ /* 0x0203e8000c101d06 */
.L_x_4424:
[----:B------:R-:W-:Y:S05]  /*bb70*/  BSYNC B1 ;  /* 0x0000000000017941 */ /* 0x000fea0003800000 */
.L_x_4423:
        /* <DEDUP_REMOVED lines=96> */
.L_x_4430:
[----:B------:R-:W-:Y:S05]  /*c180*/  BSYNC B0 ;  /* 0x0000000000007941 */ /* 0x000fea0003800000 */
.L_x_4429:
[----:B-1----:R-:W-:Y:S01]  /*c190*/  MOV R2, R70 ;  /* 0x0000004600027202 */ /* 0x002fe20000000f00 */
[----:B------:R-:W-:Y:S01]  /*c1a0*/  IMAD R0, R191, 0x120, RZ ;  /* 0x00000120bf007824 */ /* 0x000fe200078e02ff */
[----:B------:R-:W-:Y:S05]  /*c1b0*/  MOV R3, R69 ;  /* 0x0000004500037202 */ /* 0x000fea0000000f00 */
[----:B------:R-:W-:Y:S05]  /*c1c0*/  IMAD.WIDE.U32 R2, R190, 0x120, R2 ;  /* 0x00000120be027825 */ /* 0x000fea00078e0002 */
[----:B------:R-:W-:Y:S05]  /*c1d0*/  IADD3 R3, R3, R0, RZ ;  /* 0x0000000003037210 */ /* 0x000fea0007ffe0ff */
[----:B-----5:R1:W-:Y:S02]  /*c1e0*/  ST.E.128 [R2.64], R8 ;  /* 0x0000000802007985 */ /* 0x0203e4000c101d06 */
.L_x_4428:
[----:B------:R-:W-:Y:S05]  /*c1f0*/  BSYNC B1 ;  /* 0x0000000000017941 */ /* 0x000fea0003800000 */
.L_x_4427:
        /* <DEDUP_REMOVED lines=96> */
.L_x_4434:
[----:B------:R-:W-:Y:S05]  /*c800*/  BSYNC B0 ;  /* 0x0000000000007941 */ /* 0x000fea0003800000 */
.L_x_4433:
[----:B-1----:R-:W-:Y:S01]  /*c810*/  MOV R2, R70 ;  /* 0x0000004600027202 */ /* 0x002fe20000000f00 */
[----:B------:R-:W-:Y:S01]  /*c820*/  IMAD R0, R191, 0x140, RZ ;  /* 0x00000140bf007824 */ /* 0x000fe200078e02ff */
[----:B------:R-:W-:Y:S05]  /*c830*/  MOV R3, R69 ;  /* 0x0000004500037202 */ /* 0x000fea0000000f00 */
[----:B------:R-:W-:Y:S05]  /*c840*/  IMAD.WIDE.U32 R2, R190, 0x140, R2 ;  /* 0x00000140be027825 */ /* 0x000fea00078e0002 */
[----:B------:R-:W-:Y:S05]  /*c850*/  IADD3 R3, R3, R0, RZ ;  /* 0x0000000003037210 */ /* 0x000fea0007ffe0ff */
[----:B-----5:R1:W-:Y:S02]  /*c860*/  ST.E.128 [R2.64], R8 ;  /* 0x0000000802007985 */ /* 0x0203e4000c101d06 */
.L_x_4432:
[----:B------:R-:W-:Y:S05]  /*c870*/  BSYNC B1 ;  /* 0x0000000000017941 */ /* 0x000fea0003800000 */
.L_x_4431:
        /* <DEDUP_REMOVED lines=96> */
.L_x_4438:
[----:B------:R-:W-:Y:S05]  /*ce80*/  BSYNC B0 ;  /* 0x0000000000007941 */ /* 0x000fea0003800000 */
.L_x_4437:
[----:B-1----:R-:W-:Y:S01]  /*ce90*/  MOV R2, R70 ;  /* 0x0000004600027202 */ /* 0x002fe20000000f00 */
[----:B------:R-:W-:Y:S01]  /*cea0*/  IMAD R0, R191, 0x160, RZ ;  /* 0x00000160bf007824 */ /* 0x000fe200078e02ff */
[----:B------:R-:W-:Y:S05]  /*ceb0*/  MOV R3, R69 ;  /* 0x0000004500037202 */ /* 0x000fea0000000f00 */
[----:B------:R-:W-:Y:S05]  /*cec0*/  IMAD.WIDE.U32 R2, R190, 0x160, R2 ;  /* 0x00000160be027825 */ /* 0x000fea00078e0002 */
[----:B------:R-:W-:Y:S05]  /*ced0*/  IADD3 R3, R3, R0, RZ ;  /* 0x0000000003037210 */ /* 0x000fea0007ffe0ff */
[----:B-----5:R1:W-:Y:S02]  /*cee0*/  ST.E.128 [R2.64], R8 ;  /* 0x0000000802007985 */ /* 0x0203e4000c101d06 */
.L_x_4436:
[----:B------:R-:W-:Y:S05]  /*cef0*/  BSYNC B1 ;  /* 0x0000000000017941 */ /* 0x000fea0003800000 */
.L_x_4435:
        /* <DEDUP_REMOVED lines=96> */
.L_x_4442:
[----:B------:R-:W-:Y:S05]  /*d500*/  BSYNC B0 ;  /* 0x0000000000007941 */ /* 0x000fea0003800000 */
.L_x_4441:
[----:B-1----:R-:W-:Y:S01]  /*d510*/  MOV R2, R70 ;  /* 0x0000004600027202 */ /* 0x002fe20000000f00 */
[----:B------:R-:W-:Y:S01]  /*d520*/  IMAD R0, R191, 0x180, RZ ;  /* 0x00000180bf007824 */ /* 0x000fe200078e02ff */
[----:B------:R-:W-:Y:S05]  /*d530*/  MOV R3, R69 ;  /* 0x0000004500037202 */ /* 0x000fea0000000f00 */
[----:B------:R-:W-:Y:S05]  /*d540*/  IMAD.WIDE.U32 R2, R190, 0x180, R2 ;  /* 0x00000180be027825 */ /* 0x000fea00078e0002 */
[----:B------:R-:W-:Y:S05]  /*d550*/  IADD3 R3, R3, R0, RZ ;  /* 0x0000000003037210 */ /* 0x000fea0007ffe0ff */
[----:B-----5:R1:W-:Y:S02]  /*d560*/  ST.E.128 [R2.64], R8 ;  /* 0x0000000802007985 */ /* 0x0203e4000c101d06 */
.L_x_4440:
[----:B------:R-:W-:Y:S05]  /*d570*/  BSYNC B1 ;  /* 0x0000000000017941 */ /* 0x000fea0003800000 */
.L_x_4439:
        /* <DEDUP_REMOVED lines=96> */
.L_x_4446:
[----:B------:R-:W-:Y:S05]  /*db80*/  BSYNC B0 ;  /* 0x0000000000007941 */ /* 0x000fea0003800000 */
.L_x_4445:
[----:B-1----:R-:W-:Y:S01]  /*db90*/  MOV R2, R70 ;  /* 0x0000004600027202 */ /* 0x002fe20000000f00 */
[----:B------:R-:W-:Y:S01]  /*dba0*/  IMAD R0, R191, 0x1a0, RZ ;  /* 0x000001a0bf007824 */ /* 0x000fe200078e02ff */
[----:B------:R-:W-:Y:S05]  /*dbb0*/  MOV R3, R69 ;  /* 0x0000004500037202 */ /* 0x000fea0000000f00 */
[----:B------:R-:W-:Y:S05]  /*dbc0*/  IMAD.WIDE.U32 R2, R190, 0x1a0, R2 ;  /* 0x000001a0be027825 */ /* 0x000fea00078e0002 */
[----:B------:R-:W-:Y:S05]  /*dbd0*/  IADD3 R3, R3, R0, RZ ;  /* 0x0000000003037210 */ /* 0x000fea0007ffe0ff */
[----:B-----5:R1:W-:Y:S02]  /*dbe0*/  ST.E.128 [R2.64], R8 ;  /* 0x0000000802007985 */ /* 0x0203e4000c101d06 */
.L_x_4444:
[----:B------:R-:W-:Y:S05]  /*dbf0*/  BSYNC B1 ;  /* 0x0000000000017941 */ /* 0x000fea0003800000 */
.L_x_4443:
        /* <DEDUP_REMOVED lines=96> */
.L_x_4450:
[----:B------:R-:W-:Y:S05]  /*e200*/  BSYNC B0 ;  /* 0x0000000000007941 */ /* 0x000fea0003800000 */
.L_x_4449:
[----:B-1----:R-:W-:Y:S01]  /*e210*/  MOV R2, R70 ;  /* 0x0000004600027202 */ /* 0x002fe20000000f00 */
[----:B------:R-:W-:Y:S01]  /*e220*/  IMAD R0, R191, 0x1c0, RZ ;  /* 0x000001c0bf007824 */ /* 0x000fe200078e02ff */
[----:B------:R-:W-:Y:S05]  /*e230*/  MOV R3, R69 ;  /* 0x0000004500037202 */ /* 0x000fea0000000f00 */
[----:B------:R-:W-:Y:S05]  /*e240*/  IMAD.WIDE.U32 R2, R190, 0x1c0, R2 ;  /* 0x000001c0be027825 */ /* 0x000fea00078e0002 */
[----:B------:R-:W-:Y:S05]  /*e250*/  IADD3 R3, R3, R0, RZ ;  /* 0x0000000003037210 */ /* 0x000fea0007ffe0ff */
[----:B-----5:R1:W-:Y:S02]  /*e260*/  ST.E.128 [R2.64], R8 ;  /* 0x0000000802007985 */ /* 0x0203e4000c101d06 */
.L_x_4448:
[----:B------:R-:W-:Y:S05]  /*e270*/  BSYNC B1 ;  /* 0x0000000000017941 */ /* 0x000fea0003800000 */
.L_x_4447:
        /* <DEDUP_REMOVED lines=95> */
.L_x_4454:
[----:B------:R-:W-:Y:S05]  /*e870*/  BSYNC B0 ;  /* 0x0000000000007941 */ /* 0x000fea0003800000 */
.L_x_4453:
[----:B-1----:R-:W-:Y:S01]  /*e880*/  MOV R2, R70 ;  /* 0x0000004600027202 */ /* 0x002fe20000000f00 */
[----:B------:R-:W-:Y:S01]  /*e890*/  IMAD R0, R191, 0x1e0, RZ ;  /* 0x000001e0bf007824 */ /* 0x000fe200078e02ff */
[----:B------:R-:W-:Y:S05]  /*e8a0*/  MOV R3, R69 ;  /* 0x0000004500037202 */ /* 0x000fea0000000f00 */
[----:B------:R-:W-:Y:S05]  /*e8b0*/  IMAD.WIDE.U32 R2, R190, 0x1e0, R2 ;  /* 0x000001e0be027825 */ /* 0x000fea00078e0002 */
[----:B------:R-:W-:Y:S05]  /*e8c0*/  IADD3 R3, R3, R0, RZ ;  /* 0x0000000003037210 */ /* 0x000fea0007ffe0ff */
[----:B-----5:R1:W-:Y:S02]  /*e8d0*/  ST.E.128 [R2.64], R8 ;  /* 0x0000000802007985 */ /* 0x0203e4000c101d06 */
.L_x_4452:
[----:B------:R-:W-:Y:S05]  /*e8e0*/  BSYNC B1 ;  /* 0x0000000000017941 */ /* 0x000fea0003800000 */
.L_x_4451:
        /* <DEDUP_REMOVED lines=11> */
.L_x_4356:
        /* <DEDUP_REMOVED lines=184> */
.L_x_4390:
[----:B------:R-:W-:Y:S05]  /*f520*/  BSYNC B2 ;  /* 0x0000000000027941 */ /* 0x000fea0003800000 */
.L_x_4355:
        /* <DEDUP_REMOVED lines=92> */
.L_x_4456:
        /* <DEDUP_REMOVED lines=12> */
.L_x_4457:
[----:B------:R-:W-:Y:S05]  /*fbb0*/  BSYNC B0 ;  /* 0x0000000000007941 */ /* 0x000fea0003800000 */
.L_x_4455:
[----:B------:R-:W-:Y:S04]  /*fbc0*/  IADD3 R23, R23, -0x1, RZ ;  /* 0xffffffff17177810 */ /* 0x000fe80007ffe0ff */
[----:B------:R-:W-:Y:S11]  /*fbd0*/  ISETP.GT.AND P0, PT, R23, R120, PT ;  /* 0x000000781700720c */ /* 0x000ff60003f04270 */
[----:B------:R-:W-:Y:S02]  /*fbe0*/  @!UPT UIADD3 URZ, URZ, URZ, URZ ;  /* 0x0000003f3f3ff290 */ /* 0x000fe4000fffe03f */
[----:B------:R-:W-:-:S05]  /*fbf0*/  @P0 BRA `(.L_x_4458) ;  /* 0xffff35a000000947 */ /* 0x000fca000383ffff */
.L_x_4354:
        /* <DEDUP_REMOVED lines=8> */
[----:B------:R-:W4:Y:S01]  /*fc80*/  S2R R51, SR_TID.X ;  /* 0x0000000000337919 */ /* 0x000f220000002100 */
[----:B------:R-:W-:Y:S01]  /*fc90*/  IMAD.SHL.U32 R4, R170, 0x10, RZ ;  /* 0x00000010aa047824 */ /* 0x000fe200078e00ff */
[----:B---3--:R-:W-:-:S13]  /*fca0*/  ISETP.NE.AND P0, PT, R36, RZ, PT ;  /* 0x000000ff2400720c */ /* 0x008fda0003f05270 */
[----:B------:R-:W-:Y:S05]  /*fcb0*/  @!P0 BRA `(.L_x_4460) ;  /* 0x000029d000008947 */ /* 0x000fea0003800000 */
[----:B-1--4-:R-:W3:Y:S01]  /*fcc0*/  LD.E.64 R2, [R18.64+0xf0] ;  /* 0x0000f00612027980 */ /* 0x012ee2000c101b00 */
[----:B------:R-:W-:-:S03]  /*fcd0*/  IMAD.MOV.U32 R0, RZ, RZ, RZ ;  /* 0x000000ffff007224 */ /* 0x000fc600078e00ff */
[----:B------:R-:W2:Y:S04]  /*fce0*/  LD.E.U8 R12, [R18.64+0x1b3] ;  /* 0x0001b306120c7980 */ /* 0x000ea8000c101100 */
[----:B------:R1:W5:Y:S04]  /*fcf0*/  LD.E R41, [R18.64+0xc0] ;  /* 0x0000c00612297980 */ /* 0x000368000c101900 */
[----:B------:R1:W5:Y:S04]  /*fd00*/  LD.E.64 R26, [R18.64+0x148] ;  /* 0x00014806121a7980 */ /* 0x000368000c101b00 */
[----:B------:R1:W5:Y:S04]  /*fd10*/  LD.E.64 R24, [R18.64+0x150] ;  /* 0x0001500612187980 */ /* 0x000368000c101b00 */
[----:B------:R-:W2:Y:S01]  /*fd20*/  S2R R5, SR_CTAID.X ;  /* 0x0000000000057919 */ /* 0x000ea20000002500 */
[----:B---3--:R-:W-:-:S04]  /*fd30*/  ISETP.NE.U32.AND P1, PT, R2, RZ, PT ;  /* 0x000000ff0200720c */ /* 0x008fc80003f25070 */
[----:B------:R-:W-:-:S13]  /*fd40*/  ISETP.NE.AND.EX P1, PT, R3, RZ, PT, P1 ;  /* 0x000000ff0300720c */ /* 0x000fda0003f25310 */
[----:B-----5:R-:W-:-:S04]  /*fd50*/  @P1 LEA R2, P0, R52, R2, 0x2 ;  /* 0x0000000234021211 */ /* 0x020fc800078010ff */
[----:B------:R-:W-:-:S05]  /*fd60*/  @P1 LEA.HI.X R3, R52, R3, R221, 0x2, P0 ;  /* 0x0000000334031211 */ /* 0x000fca00000f14dd */
[----:B------:R3:W4:Y:S01]  /*fd70*/  @P1 LD.E R0, [R2.64] ;  /* 0x0000000602001980 */ /* 0x000722000c101900 */
[----:B--2---:R-:W-:Y:S01]  /*fd80*/  IMAD.SHL.U32 R13, R5, 0x40, RZ ;  /* 0x00000040050d7824 */ /* 0x004fe200078e00ff */
[----:B------:R-:W-:Y:S01]  /*fd90*/  LEA R5, P0, R170, R216, 0x5 ;  /* 0x000000d8aa057211 */ /* 0x000fe200078028ff */
[----:B------:R-:W-:-:S03]  /*fda0*/  IMAD.MOV.U32 R218, RZ, RZ, R216 ;  /* 0x000000ffffda7224 */ /* 0x000fc600078e00d8 */
[----:B------:R-:W-:Y:S01]  /*fdb0*/  LEA.HI.X R7, R170, R219, R171, 0x5, P0 ;  /* 0x000000dbaa077211 */ /* 0x000fe200000f2cab */
[----:B------:R-:W-:Y:S01]  /*fdc0*/  IMAD R10, R171, 0x30, RZ ;  /* 0x00000030ab0a7824 */ /* 0x000fe200078e02ff */
[C---:B------:R-:W-:Y:S02]  /*fdd0*/  LEA R42, P0, R5.reuse, R168, 0x1 ;  /* 0x000000a8052a7211 */ /* 0x040fe400078008ff */
[----:B------:R-:W-:Y:S02]  /*fde0*/  LEA.HI R16, R36, R36, RZ, 0x1 ;  /* 0x0000002424107211 */ /* 0x000fe400078f08ff */
[----:B------:R-:W-:Y:S02]  /*fdf0*/  LEA.HI.X R43, R5, R169, R7, 0x1, P0 ;  /* 0x000000a9052b7211 */ /* 0x000fe400000f0c07 */
[----:B------:R-:W-:Y:S01]  /*fe00*/  IADD3 R4, P1, R4, R216, RZ ;  /* 0x000000d804047210 */ /* 0x000fe20007f3e0ff */
[----:B------:R-:W-:Y:S01]  /*fe10*/  IMAD.SHL.U32 R14, R215, 0x4, RZ ;  /* 0x00000004d70e7824 */ /* 0x000fe200078e00ff */
[----:B------:R-:W-:Y:S01]  /*fe20*/  SHF.R.S32.HI R16, RZ, 0x1, R16 ;  /* 0x00000001ff107819 */ /* 0x000fe20000011410 */
[----:B---3--:R-:W-:-:S04]  /*fe30*/  IMAD.WIDE.U32 R2, R170, 0x30, R218 ;  /* 0x00000030aa027825 */ /* 0x008fc800078e00da */
        /* <DEDUP_REMOVED lines=76> */
.L_x_4465:
[----:B------:R-:W-:Y:S05]  /*10300*/  BSYNC B0 ;  /* 0x0000000000007941 */ /* 0x000fea0003800000 */
.L_x_4464:
[----:B-----5:R3:W-:Y:S02]  /*10310*/  STS.128 [R189], R4 ;  /* 0x00000004bd007388 */ /* 0x0207e40000000c00 */
.L_x_4463:
[----:B------:R-:W-:Y:S05]  /*10320*/  BSYNC B1 ;  /* 0x0000000000017941 */ /* 0x000fea0003800000 */
.L_x_4462:
        /* <DEDUP_REMOVED lines=58> */
.L_x_4469:
[----:B------:R-:W-:Y:S05]  /*106d0*/  BSYNC B0 ;  /* 0x0000000000007941 */ /* 0x000fea0003800000 */
.L_x_4468:
[----:B-----5:R1:W-:Y:S02]  /*106e0*/  STS.128 [R189+0x800], R4 ;  /* 0x00080004bd007388 */ /* 0x0203e40000000c00 */
.L_x_4467:
[----:B------:R-:W-:Y:S05]  /*106f0*/  BSYNC B1 ;  /* 0x0000000000017941 */ /* 0x000fea0003800000 */
.L_x_4466:
        /* <DEDUP_REMOVED lines=59> */
.L_x_4473:
[----:B------:R-:W-:Y:S05]  /*10ab0*/  BSYNC B0 ;  /* 0x0000000000007941 */ /* 0x000fea0003800000 */
.L_x_4472:
[----:B-----5:R3:W-:Y:S02]  /*10ac0*/  STS.128 [R189+0x1000], R4 ;  /* 0x00100004bd007388 */ /* 0x0207e40000000c00 */
.L_x_4471:
[----:B------:R-:W-:Y:S05]  /*10ad0*/  BSYNC B1 ;  /* 0x0000000000017941 */ /* 0x000fea0003800000 */
.L_x_4470:
        /* <DEDUP_REMOVED lines=58> */
.L_x_4476:
[----:B------:R-:W-:Y:S05]  /*10e80*/  BSYNC B0 ;  /* 0x0000000000007941 */ /* 0x000fea0003800000 */
.L_x_4475:
[----:B-----5:R3:W-:Y:S01]  /*10e90*/  STS.128 [R189+0x1800], R4 ;  /* 0x00180004bd007388 */ /* 0x0207e20000000c00 */
[----:B------:R-:W-:Y:S05]  /*10ea0*/  BRA `(.L_x_4474) ;  /* 0x00001c3000007947 */ /* 0x000fea0003800000 */
.L_x_4461:
        /* <DEDUP_REMOVED lines=90> */
.L_x_4480:
[----:B------:R-:W-:Y:S05]  /*11450*/  BSYNC B0 ;  /* 0x0000000000007941 */ /* 0x000fea0003800000 */
.L_x_4479:
[----:B-----5:R3:W-:Y:S02]  /*11460*/  STS.128 [R189], R4 ;  /* 0x00000004bd007388 */ /* 0x0207e40000000c00 */
.L_x_4478:
[----:B------:R-:W-:Y:S05]  /*11470*/  BSYNC B1 ;  /* 0x0000000000017941 */ /* 0x000fea0003800000 */
.L_x_4477:
        /* <DEDUP_REMOVED lines=93> */
.L_x_4484:
[----:B------:R-:W-:Y:S05]  /*11a50*/  BSYNC B0 ;  /* 0x0000000000007941 */ /* 0x000fea0003800000 */
.L_x_4483:
[----:B-----5:R1:W-:Y:S02]  /*11a60*/  STS.128 [R189+0x800], R4 ;  /* 0x00080004bd007388 */ /* 0x0203e40000000c00 */
.L_x_4482:
[----:B------:R-:W-:Y:S05]  /*11a70*/  BSYNC B1 ;  /* 0x0000000000017941 */ /* 0x000fea0003800000 */
.L_x_4481:
        /* <DEDUP_REMOVED lines=94> */
.L_x_4488:
[----:B------:R-:W-:Y:S05]  /*12060*/  BSYNC B0 ;  /* 0x0000000000007941 */ /* 0x000fea0003800000 */
.L_x_4487:
[----:B-----5:R3:W-:Y:S02]  /*12070*/  STS.128 [R189+0x1000], R4 ;  /* 0x00100004bd007388 */ /* 0x0207e40000000c00 */
.L_x_4486:
[----:B------:R-:W-:Y:S05]  /*12080*/  BSYNC B1 ;  /* 0x0000000000017941 */ /* 0x000fea0003800000 */
.L_x_4485:
        /* <DEDUP_REMOVED lines=93> */
.L_x_4490:
[----:B------:R-:W-:Y:S05]  /*12660*/  BSYNC B0 ;  /* 0x0000000000007941 */ /* 0x000fea0003800000 */
.L_x_4489:
[----:B-----5:R3:W-:Y:S01]  /*12670*/  STS.128 [R189+0x1800], R4 ;  /* 0x00180004bd007388 */ /* 0x0207e20000000c00 */
[----:B------:R-:W-:Y:S05]  /*12680*/  BRA `(.L_x_4474) ;  /* 0x0000045000007947 */ /* 0x000fea0003800000 */
.L_x_4460:
[----:B-1--4-:R-:W1:Y:S01]  /*12690*/  S2R R0, SR_CTAID.X ;  /* 0x0000000000007919 */ /* 0x012e620000002500 */
[----:B------:R-:W-:Y:S01]  /*126a0*/  BSSY B0, `(.L_x_4491) ;  /* 0x000000f000007945 */ /* 0x000fe20003800000 */
[----:B-1----:R-:W-:-:S05]  /*126b0*/  IMAD.SHL.U32 R0, R0, 0x40, RZ ;  /* 0x0000004000007824 */ /* 0x002fca00078e00ff */
[----:B-----5:R-:W-:-:S04]  /*126c0*/  IADD3 R0, -R0, R230, RZ ;  /* 0x000000e600007210 */ /* 0x020fc80007ffe1ff */
[----:B------:R-:W-:-:S13]  /*126d0*/  ISETP.GE.AND P0, PT, R82, R0, PT ;  /* 0x000000005200720c */ /* 0x000fda0003f06270 */
[----:B------:R-:W-:Y:S05]  /*126e0*/  @P0 BRA `(.L_x_4492) ;  /* 0x000000a000000947 */ /* 0x000fea0003800000 */
[----:B------:R-:W3:Y:S02]  /*126f0*/  LDL R2, [R1+0x4] ;  /* 0x0000040001027983 */ /* 0x000ee40000100800 */
[----:B---3--:R-:W-:-:S13]  /*12700*/  ISETP.GE.AND P0, PT, R134, R2, PT ;  /* 0x000000028600720c */ /* 0x008fda0003f06270 */
        /* <DEDUP_REMOVED lines=8> */
.L_x_4492:
[----:B------:R-:W-:Y:S05]  /*12790*/  BSYNC B0 ;  /* 0x0000000000007941 */ /* 0x000fea0003800000 */
.L_x_4491:
[----:B------:R-:W-:Y:S01]  /*127a0*/  IADD3 R44, R82, 0x10, RZ ;  /* 0x00000010522c7810 */ /* 0x000fe20007ffe0ff */
[----:B------:R-:W-:Y:S03]  /*127b0*/  BSSY B0, `(.L_x_4493) ;  /* 0x000000f000007945 */ /* 0x000fe60003800000 */
[----:B------:R-:W-:-:S13]  /*127c0*/  ISETP.GE.AND P0, PT, R44, R0, PT ;  /* 0x000000002c00720c */ /* 0x000fda0003f06270 */
[----:B------:R-:W-:Y:S05]  /*127d0*/  @P0 BRA `(.L_x_4494) ;  /* 0x000000c000000947 */ /* 0x000fea0003800000 */
[----:B---3--:R-:W3:Y:S02]  /*127e0*/  LDL R2, [R1+0x4] ;  /* 0x0000040001027983 */ /* 0x008ee40000100800 */
[----:B---3--:R-:W-:-:S13]  /*127f0*/  ISETP.GE.AND P0, PT, R134, R2, PT ;  /* 0x000000028600720c */ /* 0x008fda0003f06270 */
        /* <DEDUP_REMOVED lines=10> */
.L_x_4494:
[----:B------:R-:W-:Y:S05]  /*128a0*/  BSYNC B0 ;  /* 0x0000000000007941 */ /* 0x000fea0003800000 */
.L_x_4493:
[----:B------:R-:W-:Y:S01]  /*128b0*/  IADD3 R34, R82, 0x20, RZ ;  /* 0x0000002052227810 */ /* 0x000fe20007ffe0ff */
[----:B------:R-:W-:Y:S03]  /*128c0*/  BSSY B0, `(.L_x_4495) ;  /* 0x000000f000007945 */ /* 0x000fe60003800000 */
[----:B------:R-:W-:-:S13]  /*128d0*/  ISETP.GE.AND P0, PT, R34, R0, PT ;  /* 0x000000002200720c */ /* 0x000fda0003f06270 */
[----:B------:R-:W-:Y:S05]  /*128e0*/  @P0 BRA `(.L_x_4496) ;  /* 0x000000c000000947 */ /* 0x000fea0003800000 */
[----:B---34-:R-:W3:Y:S02]  /*128f0*/  LDL R2, [R1+0x4] ;  /* 0x0000040001027983 */ /* 0x018ee40000100800 */
[----:B---3--:R-:W-:-:S13]  /*12900*/  ISETP.GE.AND P0, PT, R134, R2, PT ;  /* 0x000000028600720c */ /* 0x008fda0003f06270 */
        /* <DEDUP_REMOVED lines=10> */
.L_x_4496:
[----:B------:R-:W-:Y:S05]  /*129b0*/  BSYNC B0 ;  /* 0x0000000000007941 */ /* 0x000fea0003800000 */
.L_x_4495:
[----:B------:R-:W-:-:S04]  /*129c0*/  IADD3 R30, R82, 0x30, RZ ;  /* 0x00000030521e7810 */ /* 0x000fc80007ffe0ff */
[----:B------:R-:W-:-:S13]  /*129d0*/  ISETP.GE.AND P0, PT, R30, R0, PT ;  /* 0x000000001e00720c */ /* 0x000fda0003f06270 */
[----:B------:R-:W-:Y:S05]  /*129e0*/  @P0 BRA `(.L_x_4474) ;  /* 0x000000f000000947 */ /* 0x000fea0003800000 */
[----:B---34-:R-:W3:Y:S02]  /*129f0*/  LDL R2, [R1+0x4] ;  /* 0x0000040001027983 */ /* 0x018ee40000100800 */
[----:B---3--:R-:W-:-:S13]  /*12a00*/  ISETP.GE.AND P0, PT, R134, R2, PT ;  /* 0x000000028600720c */ /* 0x008fda0003f06270 */
        /* <DEDUP_REMOVED lines=13> */
.L_x_4474:
[----:B------:R-:W-:Y:S05]  /*12ae0*/  BSYNC B2 ;  /* 0x0000000000027941 */ /* 0x000fea0003800000 */
.L_x_4459:
        /* <DEDUP_REMOVED lines=8> */
[----:B---34-:R-:W3:Y:S02]  /*12b70*/  LDL R2, [R1+0x4] ;  /* 0x0000040001027983 */ /* 0x018ee40000100800 */
[----:B---3--:R-:W-:-:S13]  /*12b80*/  ISETP.GE.AND P0, PT, R134, R2, PT ;  /* 0x000000028600720c */ /* 0x008fda0003f06270 */
[----:B------:R3:W-:Y:S01]  /*12b90*/  @P0 STS.128 [R189+0x2000], RZ ;  /* 0x002000ffbd000388 */ /* 0x0007e20000000c00 */
[----:B------:R-:W-:Y:S05]  /*12ba0*/  @P0 BRA `(.L_x_4498) ;  /* 0x0000006000000947 */ /* 0x000fea0003800000 */
[----:B------:R-:W4:Y:S01]  /*12bb0*/  LDL R2, [R1] ;  /* 0x0000000001027983 */ /* 0x000f220000100800 */
[----:B------:R-:W-:-:S05]  /*12bc0*/  MOV R3, R252 ;  /* 0x000000fc00037202 */ /* 0x000fca0000000f00 */
[----:B------:R-:W-:Y:S01]  /*12bd0*/  @!PT LDS RZ, [RZ] ;  /* 0x00000000fffff984 */ /* 0x000fe20000000800 */
[----:B------:R-:W-:Y:S01]  /*12be0*/  @!PT LDS RZ, [RZ] ;  /* 0x00000000fffff984 */ /* 0x000fe20000000800 */
[----:B------:R-:W-:Y:S01]  /*12bf0*/  @!PT LDS RZ, [RZ] ;  /* 0x00000000fffff984 */ /* 0x000fe20000000800 */
[----:B----4-:R4:W-:Y:S02]  /*12c00*/  LDGSTS.E.BYPASS.LTC128B.128 [R189+0x2000], [R2.64] ;  /* 0x0200000002bd7fae */ /* 0x0109e4000b901d46 */
.L_x_4498:
[----:B------:R-:W-:Y:S05]  /*12c10*/  BSYNC B0 ;  /* 0x0000000000007941 */ /* 0x000fea0003800000 */
.L_x_4497:
[----:B------:R-:W-:Y:S01]  /*12c20*/  ISETP.GE.AND P0, PT, R44, R0, PT ;  /* 0x000000002c00720c */ /* 0x000fe20003f06270 */
[----:B------:R-:W-:-:S12]  /*12c30*/  BSSY B0, `(.L_x_4499) ;  /* 0x000000d000007945 */ /* 0x000fd80003800000 */
[----:B------:R-:W-:Y:S05]  /*12c40*/  @P0 BRA `(.L_x_4500) ;  /* 0x000000b000000947 */ /* 0x000fea0003800000 */
[----:B---34-:R-:W3:Y:S02]  /*12c50*/  LDL R2, [R1+0x4] ;  /* 0x0000040001027983 */ /* 0x018ee40000100800 */
[----:B---3--:R-:W-:-:S13]  /*12c60*/  ISETP.GE.AND P0, PT, R134, R2, PT ;  /* 0x000000028600720c */ /* 0x008fda0003f06270 */
[----:B------:R3:W-:Y:S01]  /*12c70*/  @P0 STS.128 [R189+0x2800], RZ ;  /* 0x002800ffbd000388 */ /* 0x0007e20000000c00 */
[----:B------:R-:W-:Y:S05]  /*12c80*/  @P0 BRA `(.L_x_4500) ;  /* 0x0000007000000947 */ /* 0x000fea0003800000 */
[----:B------:R-:W4:Y:S02]  /*12c90*/  LDL R2, [R1] ;  /* 0x0000000001027983 */ /* 0x000f240000100800 */
[----:B----4-:R-:W-:-:S04]  /*12ca0*/  LEA R2, P0, R119, R2, 0x1 ;  /* 0x0000000277027211 */ /* 0x010fc800078008ff */
[----:B------:R-:W-:-:S05]  /*12cb0*/  LEA.HI.X R3, R119, R252, R212, 0x1, P0 ;  /* 0x000000fc77037211 */ /* 0x000fca00000f0cd4 */
[----:B------:R-:W-:Y:S01]  /*12cc0*/  @!PT LDS RZ, [RZ] ;  /* 0x00000000fffff984 */ /* 0x000fe20000000800 */
[----:B------:R-:W-:Y:S01]  /*12cd0*/  @!PT LDS RZ, [RZ] ;  /* 0x00000000fffff984 */ /* 0x000fe20000000800 */
[----:B------:R-:W-:Y:S01]  /*12ce0*/  @!PT LDS RZ, [RZ] ;  /* 0x00000000fffff984 */ /* 0x000fe20000000800 */
[----:B------:R4:W-:Y:S04]  /*12cf0*/  LDGSTS.E.BYPASS.LTC128B.128 [R189+0x2800], [R2.64] ;  /* 0x0280000002bd7fae */ /* 0x0009e8000b901d46 */
.L_x_4500:
[----:B------:R-:W-:Y:S05]  /*12d00*/  BSYNC B0 ;  /* 0x0000000000007941 */ /* 0x000fea0003800000 */
.L_x_4499:
        /* <DEDUP_REMOVED lines=14> */
.L_x_4502:
[----:B------:R-:W-:Y:S05]  /*12df0*/  BSYNC B0 ;  /* 0x0000000000007941 */ /* 0x000fea0003800000 */
.L_x_4501:
[----:B------:R-:W-:Y:S01]  /*12e00*/  ISETP.GE.AND P0, PT, R30, R0, PT ;  /* 0x000000001e00720c */ /* 0x000fe20003f06270 */
[----:B------:R-:W-:-:S12]  /*12e10*/  BSSY B0, `(.L_x_4503) ;  /* 0x000000f000007945 */ /* 0x000fd80003800000 */
[----:B------:R-:W-:Y:S05]  /*12e20*/  @P0 BRA `(.L_x_4504) ;  /* 0x000000d000000947 */ /* 0x000fea0003800000 */
[----:B---34-:R-:W3:Y:S02]  /*12e30*/  LDL R2, [R1+0x4] ;  /* 0x0000040001027983 */ /* 0x018ee40000100800 */
[----:B---3--:R-:W-:-:S13]  /*12e40*/  ISETP.GE.AND P0, PT, R134, R2, PT ;  /* 0x000000028600720c */ /* 0x008fda0003f06270 */
[----:B------:R3:W-:Y:S01]  /*12e50*/  @P0 STS.128 [R189+0x3800], RZ ;  /* 0x003800ffbd000388 */ /* 0x0007e20000000c00 */
[----:B------:R-:W-:Y:S05]  /*12e60*/  @P0 BRA `(.L_x_4504) ;  /* 0x0000009000000947 */ /* 0x000fea0003800000 */
[----:B------:R-:W4:Y:S01]  /*12e70*/  LDL R2, [R1] ;  /* 0x0000000001027983 */ /* 0x000f220000100800 */
[----:B------:R-:W-:Y:S01]  /*12e80*/  MOV R3, R252 ;  /* 0x000000fc00037202 */ /* 0x000fe20000000f00 */
[----:B-1----:R-:W-:-:S04]  /*12e90*/  IMAD R4, R191, 0x60, RZ ;  /* 0x00000060bf047824 */ /* 0x002fc800078e02ff */
[----:B----4-:R-:W-:-:S05]  /*12ea0*/  IMAD.WIDE.U32 R2, R190, 0x60, R2 ;  /* 0x00000060be027825 */ /* 0x010fca00078e0002 */
[----:B------:R-:W-:-:S05]  /*12eb0*/  IADD3 R3, R4, R3, RZ ;  /* 0x0000000304037210 */ /* 0x000fca0007ffe0ff */
[----:B------:R-:W-:Y:S01]  /*12ec0*/  @!PT LDS RZ, [RZ] ;  /* 0x00000000fffff984 */ /* 0x000fe20000000800 */
[----:B------:R-:W-:Y:S01]  /*12ed0*/  @!PT LDS RZ, [RZ] ;  /* 0x00000000fffff984 */ /* 0x000fe20000000800 */
[----:B------:R-:W-:Y:S01]  /*12ee0*/  @!PT LDS RZ, [RZ] ;  /* 0x00000000fffff984 */ /* 0x000fe20000000800 */
[----:B------:R1:W-:Y:S02]  /*12ef0*/  LDGSTS.E.BYPASS.LTC128B.128 [R189+0x3800], [R2.64] ;  /* 0x0380000002bd7fae */ /* 0x0003e4000b901d46 */
.L_x_4504:
[----:B------:R-:W-:Y:S05]  /*12f00*/  BSYNC B0 ;  /* 0x0000000000007941 */ /* 0x000fea0003800000 */
.L_x_4503:
[----:B------:R-:W-:Y:S01]  /*12f10*/  IADD3 R21, R82, 0x40, RZ ;  /* 0x0000004052157810 */ /* 0x000fe20007ffe0ff */
[----:B------:R-:W-:Y:S03]  /*12f20*/  BSSY B0, `(.L_x_4505) ;  /* 0x000000e000007945 */ /* 0x000fe60003800000 */
[----:B------:R-:W-:-:S13]  /*12f30*/  ISETP.GE.AND P0, PT, R21, R0, PT ;  /* 0x000000001500720c */ /* 0x000fda0003f06270 */
[----:B------:R-:W-:Y:S05]  /*12f40*/  @P0 BRA `(.L_x_4506) ;  /* 0x000000b000000947 */ /* 0x000fea0003800000 */
[----:B-1-34-:R-:W3:Y:S02]  /*12f50*/  LDL R2, [R1+0x4] ;  /* 0x0000040001027983 */ /* 0x01aee40000100800 */
[----:B---3--:R-:W-:-:S13]  /*12f60*/  ISETP.GE.AND P0, PT, R134, R2, PT ;  /* 0x000000028600720c */ /* 0x008fda0003f06270 */
        /* <DEDUP_REMOVED lines=9> */
.L_x_4506:
[----:B------:R-:W-:Y:S05]  /*13000*/  BSYNC B0 ;  /* 0x0000000000007941 */ /* 0x000fea0003800000 */
.L_x_4505:
        /* <DEDUP_REMOVED lines=8> */
[----:B------:R-:W3:Y:S01]  /*13090*/  LDL R2, [R1] ;  /* 0x0000000001027983 */ /* 0x000ee20000100800 */
[----:B------:R-:W-:Y:S01]  /*130a0*/  MOV R3, R252 ;  /* 0x000000fc00037202 */ /* 0x000fe20000000f00 */
[----:B------:R-:W-:-:S04]  /*130b0*/  IMAD R4, R191, 0xa0, RZ ;  /* 0x000000a0bf047824 */ /* 0x000fc800078e02ff */
[----:B---3--:R-:W-:-:S05]  /*130c0*/  IMAD.WIDE.U32 R2, R190, 0xa0, R2 ;  /* 0x000000a0be027825 */ /* 0x008fca00078e0002 */
[----:B------:R-:W-:-:S05]  /*130d0*/  IADD3 R3, R4, R3, RZ ;  /* 0x0000000304037210 */ /* 0x000fca0007ffe0ff */
[----:B------:R-:W-:Y:S01]  /*130e0*/  @!PT LDS RZ, [RZ] ;  /* 0x00000000fffff984 */ /* 0x000fe20000000800 */
[----:B------:R-:W-:Y:S01]  /*130f0*/  @!PT LDS RZ, [RZ] ;  /* 0x00000000fffff984 */ /* 0x000fe20000000800 */
[----:B------:R-:W-:Y:S01]  /*13100*/  @!PT LDS RZ, [RZ] ;  /* 0x00000000fffff984 */ /* 0x000fe20000000800 */
[----:B------:R3:W-:Y:S02]  /*13110*/  LDGSTS.E.BYPASS.LTC128B.128 [R189+0x4800], [R2.64] ;  /* 0x0480000002bd7fae */ /* 0x0007e4000b901d46 */
.L_x_4508:
[----:B------:R-:W-:Y:S05]  /*13120*/  BSYNC B0 ;  /* 0x0000000000007941 */ /* 0x000fea0003800000 */
.L_x_4507:
        /* <DEDUP_REMOVED lines=17> */
.L_x_4510:
[----:B------:R-:W-:Y:S05]  /*13240*/  BSYNC B0 ;  /* 0x0000000000007941 */ /* 0x000fea0003800000 */
.L_x_4509:
        /* <DEDUP_REMOVED lines=17> */
.L_x_4512:
[----:B------:R-:W-:Y:S05]  /*13360*/  BSYNC B0 ;  /* 0x0000000000007941 */ /* 0x000fea0003800000 */
.L_x_4511:
[----:B--2---:R-:W-:Y:S01]  /*13370*/  IADD3 R15, R82, 0x80, RZ ;  /* 0x00000080520f7810 */ /* 0x004fe20007ffe0ff */
[----:B------:R-:W-:Y:S03]  /*13380*/  BSSY B0, `(.L_x_4513) ;  /* 0x000000e000007945 */ /* 0x000fe60003800000 */
[----:B------:R-:W-:-:S13]  /*13390*/  ISETP.GE.AND P0, PT, R15, R0, PT ;  /* 0x000000000f00720c */ /* 0x000fda0003f06270 */
[----:B------:R-:W-:Y:S05]  /*133a0*/  @P0 BRA `(.L_x_4514) ;  /* 0x000000b000000947 */ /* 0x000fea0003800000 */
[----:B-1-34-:R-:W2:Y:S02]  /*133b0*/  LDL R2, [R1+0x4] ;  /* 0x0000040001027983 */ /* 0x01aea40000100800 */
        /* <DEDUP_REMOVED lines=10> */
.L_x_4514:
[----:B------:R-:W-:Y:S05]  /*13460*/  BSYNC B0 ;  /* 0x0000000000007941 */ /* 0x000fea0003800000 */
.L_x_4513:
[----:B------:R-:W-:Y:S01]  /*13470*/  IADD3 R14, R82, 0x90, RZ ;  /* 0x00000090520e7810 */ /* 0x000fe20007ffe0ff */
[----:B------:R-:W-:Y:S03]  /*13480*/  BSSY B0, `(.L_x_4515) ;  /* 0x0000010000007945 */ /* 0x000fe60003800000 */
[----:B------:R-:W-:-:S13]  /*13490*/  ISETP.GE.AND P0, PT, R14, R0, PT ;  /* 0x000000000e00720c */ /* 0x000fda0003f06270 */
[----:B------:R-:W-:Y:S05]  /*134a0*/  @P0 BRA `(.L_x_4516) ;  /* 0x000000d000000947 */ /* 0x000fea0003800000 */
[----:B-1234-:R-:W2:Y:S02]  /*134b0*/  LDL R2, [R1+0x4] ;  /* 0x0000040001027983 */ /* 0x01eea40000100800 */
        /* <DEDUP_REMOVED lines=12> */
.L_x_4516:
[----:B------:R-:W-:Y:S05]  /*13580*/  BSYNC B0 ;  /* 0x0000000000007941 */ /* 0x000fea0003800000 */
.L_x_4515:
        /* <DEDUP_REMOVED lines=17> */
.L_x_4518:
[----:B------:R-:W-:Y:S05]  /*136a0*/  BSYNC B0 ;  /* 0x0000000000007941 */ /* 0x000fea0003800000 */
.L_x_4517:
        /* <DEDUP_REMOVED lines=17> */
.L_x_4520:
[----:B------:R-:W-:Y:S05]  /*137c0*/  BSYNC B0 ;  /* 0x0000000000007941 */ /* 0x000fea0003800000 */
.L_x_4519:
        /* <DEDUP_REMOVED lines=17> */
.L_x_4522:
[----:B------:R-:W-:Y:S05]  /*138e0*/  BSYNC B0 ;  /* 0x0000000000007941 */ /* 0x000fea0003800000 */
.L_x_4521:
        /* <DEDUP_REMOVED lines=17> */
.L_x_4524:
[----:B------:R-:W-:Y:S05]  /*13a00*/  BSYNC B0 ;  /* 0x0000000000007941 */ /* 0x000fea0003800000 */
.L_x_4523:
        /* <DEDUP_REMOVED lines=17> */
.L_x_4526:
[----:B------:R-:W-:Y:S05]  /*13b20*/  BSYNC B0 ;  /* 0x0000000000007941 */ /* 0x000fea0003800000 */
.L_x_4525:
        /* <DEDUP_REMOVED lines=17> */
.L_x_4528:
[----:B------:R-:W-:Y:S05]  /*13c40*/  BSYNC B0 ;  /* 0x0000000000007941 */ /* 0x000fea0003800000 */
.L_x_4527:
[----:B-1-3--:R-:W3:Y:S04]  /*13c50*/  LDL R4, [R1+0x15c] ;  /* 0x00015c0001047983 */ /* 0x00aee80000100800 */
[----:B--2-4-:R-:W2:Y:S04]  /*13c60*/  LD.E.64 R2, [R18.64+0x1c0] ;  /* 0x0001c00612027980 */ /* 0x014ea8000c101b00 */
[----:B------:R-:W4:Y:S04]  /*13c70*/  LD.E.64 R6, [R18.64+0x1b8] ;  /* 0x0001b80612067980 */ /* 0x000f28000c101b00 */
        /* <DEDUP_REMOVED lines=29> */
[----:B-1----:R-:W2:Y:S02]  /*13e50*/  LDL R22, [R1+0x4] ;  /* 0x0000040001167983 */ /* 0x002ea40000100800 */
        /* <DEDUP_REMOVED lines=9> */
.L_x_4530:
[----:B-1----:R-:W-:Y:S05]  /*13ef0*/  BSYNC B0 ;  /* 0x0000000000007941 */ /* 0x002fea0003800000 */
.L_x_4529:
        /* <DEDUP_REMOVED lines=14> */
.L_x_4532:
[----:B------:R-:W-:Y:S05]  /*13fe0*/  BSYNC B0 ;  /* 0x0000000000007941 */ /* 0x000fea0003800000 */
.L_x_4531:
[----:B------:R-:W-:Y:S01]  /*13ff0*/  ISETP.GE.AND P0, PT, R34, R0, PT ;  /* 0x000000002200720c */ /* 0x000fe20003f06270 */
[----:B------:R-:W-:-:S12]  /*14000*/  BSSY B0, `(.L_x_4533) ;  /* 0x000000f000007945 */ /* 0x000fd80003800000 */
[----:B------:R4:W-:Y:S01]  /*14010*/  @P0 STS.128 [R189+0xb000], RZ ;  /* 0x00b000ffbd000388 */ /* 0x0009e20000000c00 */
[----:B------:R-:W-:Y:S05]  /*14020*/  @P0 BRA `(.L_x_4534) ;  /* 0x000000c000000947 */ /* 0x000fea0003800000 */
[----:B--23--:R-:W2:Y:S02]  /*14030*/  LDL R2, [R1+0x4] ;  /* 0x0000040001027983 */ /* 0x00cea40000100800 */
[----:B--2---:R-:W-:-:S13]  /*14040*/  ISETP.GE.AND P0, PT, R134, R2, PT ;  /* 0x000000028600720c */ /* 0x004fda0003f06270 */
[----:B------:R2:W-:Y:S01]  /*14050*/  @P0 STS.128 [R189+0xb000], RZ ;  /* 0x00b000ffbd000388 */ /* 0x0005e20000000c00 */
[----:B------:R-:W-:Y:S05]  /*14060*/  @P0 BRA `(.L_x_4534) ;  /* 0x0000008000000947 */ /* 0x000fea0003800000 */
[----:B------:R-:W3:Y:S04]  /*14070*/  LDL R4, [R1+0x10] ;  /* 0x0000100001047983 */ /* 0x000ee80000100800 */
[----:B--2---:R-:W2:Y:S01]  /*14080*/  LDL R5, [R1+0x14] ;  /* 0x0000140001057983 */ /* 0x004ea20000100800 */
[----:B---3--:R-:W-:-:S04]  /*14090*/  LEA R2, P0, R4, R248, 0x6 ;  /* 0x000000f804027211 */ /* 0x008fc800078030ff */
[----:B--2---:R-:W-:-:S05]  /*140a0*/  LEA.HI.X R3, R4, R249, R5, 0x6, P0 ;  /* 0x000000f904037211 */ /* 0x004fca00000f3405 */
[----:B------:R-:W-:Y:S01]  /*140b0*/  @!PT LDS RZ, [RZ] ;  /* 0x00000000fffff984 */ /* 0x000fe20000000800 */
[----:B------:R-:W-:Y:S01]  /*140c0*/  @!PT LDS RZ, [RZ] ;  /* 0x00000000fffff984 */ /* 0x000fe20000000800 */
[----:B------:R-:W-:Y:S01]  /*140d0*/  @!PT LDS RZ, [RZ] ;  /* 0x00000000fffff984 */ /* 0x000fe20000000800 */
[----:B------:R2:W-:Y:S04]  /*140e0*/  LDGSTS.E.BYPASS.LTC128B.128 [R189+0xb000], [R2.64] ;  /* 0x0b00000002bd7fae */ /* 0x0005e8000b901d46 */
.L_x_4534:
[----:B------:R-:W-:Y:S05]  /*140f0*/  BSYNC B0 ;  /* 0x0000000000007941 */ /* 0x000fea0003800000 */
.L_x_4533:
        /* <DEDUP_REMOVED lines=10> */
[----:B---3--:R-:W-:Y:S02]  /*141a0*/  MOV R5, R3 ;  /* 0x0000000300057202 */ /* 0x008fe40000000f00 */
        /* <DEDUP_REMOVED lines=9> */
.L_x_4536:
[----:B------:R-:W-:Y:S05]  /*14240*/  BSYNC B0 ;  /* 0x0000000000007941 */ /* 0x000fea0003800000 */
.L_x_4535:
        /* <DEDUP_REMOVED lines=16> */
.L_x_4538:
[----:B------:R-:W-:Y:S05]  /*14350*/  BSYNC B0 ;  /* 0x0000000000007941 */ /* 0x000fea0003800000 */
.L_x_4537:
        /* <DEDUP_REMOVED lines=20> */
.L_x_4540:
[----:B------:R-:W-:Y:S05]  /*144a0*/  BSYNC B0 ;  /* 0x0000000000007941 */ /* 0x000fea0003800000 */
.L_x_4539:
        /* <DEDUP_REMOVED lines=20> */
.L_x_4542:
[----:B------:R-:W-:Y:S05]  /*145f0*/  BSYNC B0 ;  /* 0x0000000000007941 */ /* 0x000fea0003800000 */
.L_x_4541:
        /* <DEDUP_REMOVED lines=20> */
.L_x_4544:
[----:B------:R-:W-:Y:S05]  /*14740*/  BSYNC B0 ;  /* 0x0000000000007941 */ /* 0x000fea0003800000 */
.L_x_4543:
        /* <DEDUP_REMOVED lines=16> */
.L_x_4546:
[----:B------:R-:W-:Y:S05]  /*14850*/  BSYNC B0 ;  /* 0x0000000000007941 */ /* 0x000fea0003800000 */
.L_x_4545:
        /* <DEDUP_REMOVED lines=20> */
.L_x_4548:
[----:B------:R-:W-:Y:S05]  /*149a0*/  BSYNC B0 ;  /* 0x0000000000007941 */ /* 0x000fea0003800000 */
.L_x_4547:
        /* <DEDUP_REMOVED lines=20> */
.L_x_4550:
[----:B------:R-:W-:Y:S05]  /*14af0*/  BSYNC B0 ;  /* 0x0000000000007941 */ /* 0x000fea0003800000 */
.L_x_4549:
        /* <DEDUP_REMOVED lines=20> */
.L_x_4552:
[----:B------:R-:W-:Y:S05]  /*14c40*/  BSYNC B0 ;  /* 0x0000000000007941 */ /* 0x000fea0003800000 */
.L_x_4551:
        /* <DEDUP_REMOVED lines=20> */
.L_x_4554:
[----:B------:R-:W-:Y:S05]  /*14d90*/  BSYNC B0 ;  /* 0x0000000000007941 */ /* 0x000fea0003800000 */
.L_x_4553:
        /* <DEDUP_REMOVED lines=20> */
.L_x_4556:
[----:B------:R-:W-:Y:S05]  /*14ee0*/  BSYNC B0 ;  /* 0x0000000000007941 */ /* 0x000fea0003800000 */
.L_x_4555:
        /* <DEDUP_REMOVED lines=20> */
.L_x_4558:
[----:B------:R-:W-:Y:S05]  /*15030*/  BSYNC B0 ;  /* 0x0000000000007941 */ /* 0x000fea0003800000 */
.L_x_4557:
        /* <DEDUP_REMOVED lines=20> */
.L_x_4560:
[----:B------:R-:W-:Y:S05]  /*15180*/  BSYNC B0 ;  /* 0x0000000000007941 */ /* 0x000fea0003800000 */
.L_x_4559:
[----:B--23--:R-:W2:Y:S04]  /*15190*/  LDL.LU R2, [R1+0x18] ;  /* 0x0000180001027983 */ /* 0x00cea80000300800 */
[----:B------:R-:W3:Y:S04]  /*151a0*/  LDL.LU R7, [R1+0x1c] ;  /* 0x00001c0001077983 */ /* 0x000ee80000300800 */
[----:B----4-:R-:W4:Y:S01]  /*151b0*/  LD.E R4, [R18.64+0x18c] ;  /* 0x00018c0612047980 */ /* 0x010f22000c101900 */
[----:B------:R-:W-:Y:S01]  /*151c0*/  LEA.HI R3, R228, R228, RZ, 0x1 ;  /* 0x000000e4e4037211 */ /* 0x000fe200078f08ff */
[----:B------:R-:W-:Y:S01]  /*151d0*/  IMAD.SHL.U32 R0, R215, 0x40, RZ ;  /* 0x00000040d7007824 */ /* 0x000fe200078e00ff */
[----:B------:R-:W-:Y:S01]  /*151e0*/  SHF.R.S32.HI R9, RZ, 0x1f, R51 ;  /* 0x0000001fff097819 */ /* 0x000fe20000011433 */
[----:B------:R-:W-:Y:S01]  /*151f0*/  IMAD.SHL.U32 R5, R82, 0x8, RZ ;  /* 0x0000000852057824 */ /* 0x000fe200078e00ff */
        /* <DEDUP_REMOVED lines=20> */
[----:B------:R-:W-:Y:S01]  /*15340*/  LDSM.16.M88.4 R12, [R137+0x2000] ;  /* 0x00200000890c783b */ /* 0x000fe20000000200 */
[----:B------:R-:W-:-:S03]  /*15350*/  MOV R0, 0x20 ;  /* 0x0000002000007802 */ /* 0x000fc60000000f00 */
[----:B------:R-:W-:Y:S01]  /*15360*/  LDSM.16.M88.4 R32, [R137+0x2800] ;  /* 0x002800008920783b */ /* 0x000fe20000000200 */
[----:B------:R-:W-:-:S03]  /*15370*/  SEL R185, R0, 0xffffffe0, !P1 ;  /* 0xffffffe000b97807 */ /* 0x000fc60004800000 */
[----:B------:R-:W-:Y:S02]  /*15380*/  LDSM.16.M88.4 R48, [R137+0x3000] ;  /* 0x003000008930783b */ /* 0x000fe40000000200 */
[C---:B------:R-:W-:Y:S02]  /*15390*/  IMAD.IADD R92, R137.reuse, 0x1, R185 ;  /* 0x00000001895c7824 */ /* 0x040fe400078e02b9 */
[----:B------:R-:W-:Y:S04]  /*153a0*/  LDSM.16.M88.4 R52, [R137+0x3800] ;  /* 0x003800008934783b */ /* 0x000fe80000000200 */
[----:B------:R-:W-:Y:S04]  /*153b0*/  LDSM.16.M88.4 R36, [R92+0x2000] ;  /* 0x002000005c24783b */ /* 0x000fe80000000200 */
[----:B------:R-:W-:Y:S01]  /*153c0*/  LDSM.16.M88.4 R40, [R92+0x2800] ;  /* 0x002800005c28783b */ /* 0x000fe20000000200 */
[----:B------:R-:W-:-:S02]  /*153d0*/  IADD3 R0, R137, 0x2000, RZ ;  /* 0x0000200089007810 */ /* 0x000fc40007ffe0ff */
[----:B------:R-:W-:Y:S01]  /*153e0*/  IADD3 R138, R137, 0x2040, RZ ;  /* 0x00002040898a7810 */ /* 0x000fe20007ffe0ff */
[----:B------:R-:W-:Y:S01]  /*153f0*/  LDSM.16.M88.4 R56, [R92+0x3000] ;  /* 0x003000005c38783b */ /* 0x000fe20000000200 */
[----:B------:R-:W-:-:S03]  /*15400*/  @P2 IADD3 R138, R0, -0x40, RZ ;  /* 0xffffffc0008a2810 */ /* 0x000fc60007ffe0ff */
[----:B------:R-:W-:Y:S04]  /*15410*/  STL [R1+0x17c], R212 ;  /* 0x00017cd401007387 */ /* 0x000fe80000100800 */
[----:B------:R-:W-:Y:S04]  /*15420*/  LDSM.16.M88.4 R44, [R138] ;  /* 0x000000008a2c783b */ /* 0x000fe80000000200 */
[----:B------:R-:W-:Y:S01]  /*15430*/  LDSM.16.M88.4 R68, [R138+0x800] ;  /* 0x000800008a44783b */ /* 0x000fe20000000200 */
[----:B------:R-:W-:-:S03]  /*15440*/  IMAD.IADD R183, R185, 0x1, R138 ;  /* 0x00000001b9b77824 */ /* 0x000fc600078e028a */
[----:B------:R-:W-:Y:S04]  /*15450*/  LDSM.16.M88.4 R96, [R138+0x1800] ;  /* 0x001800008a60783b */ /* 0x000fe80000000200 */
[----:B------:R-:W-:Y:S04]  /*15460*/  LDSM.16.M88.4 R88, [R183] ;  /* 0x00000000b758783b */ /* 0x000fe80000000200 */
[----:B------:R-:W-:Y:S04]  /*15470*/  LDSM.16.M88.4 R76, [R138+0x1000] ;  /* 0x001000008a4c783b */ /* 0x000fe80000000200 */
[----:B------:R-:W-:Y:S04]  /*15480*/  STL [R1+0x178], R191 ;  /* 0x000178bf01007387 */ /* 0x000fe80000100800 */
[----:B------:R-:W-:Y:S04]  /*15490*/  STL [R1+0x174], R190 ;  /* 0x000174be01007387 */ /* 0x000fe80000100800 */
[----:B------:R-:W-:Y:S04]  /*154a0*/  STL [R1+0x170], R189 ;  /* 0x000170bd01007387 */ /* 0x000fe80000100800 */
[----:B------:R-:W-:Y:S04]  /*154b0*/  STL [R1+0x16c], R135 ;  /* 0x00016c8701007387 */ /* 0x000fe80000100800 */
[----:B------:R-:W-:Y:S04]  /*154c0*/  STL [R1+0x168], R134 ;  /* 0x0001688601007387 */ /* 0x000fe80000100800 */
[----:B------:R-:W-:Y:S04]  /*154d0*/  STL [R1+0x164], R119 ;  /* 0x0001647701007387 */ /* 0x000fe80000100800 */
[----:B------:R-:W0:Y:S01]  /*154e0*/  LDGDEPBAR ;  /* 0x00000000000079af */ /* 0x000e220000000000 */
[----:B--2---:R-:W-:Y:S01]  /*154f0*/  IMAD.SHL.U32 R2, R2, 0x40, RZ ;  /* 0x0000004002027824 */ /* 0x004fe200078e00ff */
[----:B---3--:R-:W-:-:S04]  /*15500*/  SHF.L.U32 R7, R7, 0x6, RZ ;  /* 0x0000000607077819 */ /* 0x008fc800000006ff */
        /* <DEDUP_REMOVED lines=10> */
[----:B------:R-:W3:Y:S01]  /*155b0*/  LDSM.16.M88.4 R24, [R6] ;  /* 0x000000000618783b */ /* 0x000ee20000000200 */
[----:B------:R-:W-:Y:S01]  /*155c0*/  LEA R3, R188, R184, 0x1 ;  /* 0x000000b8bc037211 */ /* 0x000fe200078e08ff */
[C---:B--2---:R-:W-:Y:S08]  /*155d0*/  HMMA.16816.F32.BF16 R20, R8.reuse, R14, RZ ;  /* 0x0000000e0814723c */ /* 0x044ff000000418ff */
[C---:B------:R-:W-:Y:S08]  /*155e0*/  HMMA.16816.F32.BF16 R28, R8.reuse, R12, RZ ;  /* 0x0000000c081c723c */ /* 0x040ff000000418ff */
[C---:B------:R-:W-:Y:S08]  /*155f0*/  HMMA.16816.F32.BF16 R12, R8.reuse, R32, RZ ;  /* 0x00000020080c723c */ /* 0x040ff000000418ff */
[----:B------:R-:W-:Y:S08]  /*15600*/  HMMA.16816.F32.BF16 R32, R8, R34, RZ ;  /* 0x000000220820723c */ /* 0x000ff000000418ff */
[C---:B---3--:R-:W-:Y:S01]  /*15610*/  HMMA.16816.F32.BF16 R84, R24.reuse, R38, R20 ;  /* 0x000000261854723c */ /* 0x048fe20000041814 */
[----:B------:R-:W2:Y:S07]  /*15620*/  LDSM.16.M88.4 R20, [R3] ;  /* 0x000000000314783b */ /* 0x000eae0000000200 */
[C---:B------:R-:W-:Y:S08]  /*15630*/  HMMA.16816.F32.BF16 R60, R24.reuse, R36, R28 ;  /* 0x00000024183c723c */ /* 0x040ff0000004181c */
[C---:B------:R-:W-:Y:S08]  /*15640*/  HMMA.16816.F32.BF16 R80, R24.reuse, R40, R12 ;  /* 0x000000281850723c */ /* 0x040ff0000004180c */
[----:B------:R-:W-:Y:S01]  /*15650*/  HMMA.16816.F32.BF16 R72, R24, R42, R32 ;  /* 0x0000002a1848723c */ /* 0x000fe20000041820 */
[----:B------:R-:W3:Y:S07]  /*15660*/  LDSM.16.M88.4 R40, [R92+0x3800] ;  /* 0x003800005c28783b */ /* 0x000eee0000000200 */
[C---:B------:R-:W-:Y:S08]  /*15670*/  HMMA.16816.F32.BF16 R36, R8.reuse, R50, RZ ;  /* 0x000000320824723c */ /* 0x040ff000000418ff */
[----:B------:R-:W-:Y:S01]  /*15680*/  HMMA.16816.F32.BF16 R12, R8, R48, RZ ;  /* 0x00000030080c723c */ /* 0x000fe200000418ff */
[----:B------:R-:W-:-:S07]  /*15690*/  IMAD R186, R187, 0x2, R3 ;  /* 0x00000002bbba7824 */ /* 0x000fce00078e0203 */
[C---:B------:R-:W-:Y:S08]  /*156a0*/  HMMA.16816.F32.BF16 R28, R8.reuse, R54, RZ ;  /* 0x00000036081c723c */ /* 0x040ff000000418ff */
[----:B------:R-:W-:Y:S08]  /*156b0*/  HMMA.16816.F32.BF16 R32, R8, R52, RZ ;  /* 0x000000340820723c */ /* 0x000ff000000418ff */
[C---:B------:R-:W-:Y:S08]  /*156c0*/  HMMA.16816.F32.BF16 R48, R24.reuse, R58, R36 ;  /* 0x0000003a1830723c */ /* 0x040ff00000041824 */
[----:B------:R-:W-:Y:S01]  /*156d0*/  HMMA.16816.F32.BF16 R52, R24, R56, R12 ;  /* 0x000000381834723c */ /* 0x000fe2000004180c */
[----:B------:R-:W-:Y:S07]  /*156e0*/  LDSM.16.M88.4 R12, [R186] ;  /* 0x00000000ba0c783b */ /* 0x000fee0000000200 */
[----:B--2---:R-:W-:Y:S01]  /*156f0*/  HMMA.16816.F32.BF16 R36, R20, R44, R60 ;  /* 0x0000002c1424723c */ /* 0x004fe2000004183c */
[----:B------:R-:W2:Y:S07]  /*15700*/  LDSM.16.M88.4 R60, [R183+0x800] ;  /* 0x00080000b73c783b */ /* 0x000eae0000000200 */
[----:B---3--:R-:W-:Y:S08]  /*15710*/  HMMA.16816.F32.BF16 R112, R24, R42, R28 ;  /* 0x0000002a1870723c */ /* 0x008ff0000004181c */
[----:B------:R-:W-:Y:S08]  /*15720*/  HMMA.16816.F32.BF16 R28, R20, R68, R80 ;  /* 0x00000044141c723c */ /* 0x000ff00000041850 */
[----:B------:R-:W-:Y:S01]  /*15730*/  HMMA.16816.F32.BF16 R64, R24, R40, R32 ;  /* 0x000000281840723c */ /* 0x000fe20000041820 */
[----:B------:R-:W-:Y:S07]  /*15740*/  LDSM.16.M88.4 R40, [R183+0x1000] ;  /* 0x00100000b728783b */ /* 0x000fee0000000200 */
[C---:B------:R-:W-:Y:S08]  /*15750*/  HMMA.16816.F32.BF16 R56, R20.reuse, R70, R72 ;  /* 0x000000461438723c */ /* 0x040ff00000041848 */
[----:B------:R-:W-:Y:S08]  /*15760*/  HMMA.16816.F32.BF16 R32, R20, R46, R84 ;  /* 0x0000002e1420723c */ /* 0x000ff00000041854 */
[----:B--2---:R-:W-:Y:S01]  /*15770*/  HMMA.16816.F32.BF16 R68, R12, R60, R28 ;  /* 0x0000003c0c44723c */ /* 0x004fe2000004181c */
[----:B------:R-:W2:Y:S07]  /*15780*/  LDSM.16.M88.4 R28, [R137+0x5000] ;  /* 0x00500000891c783b */ /* 0x000eae0000000200 */
[----:B------:R-:W-:Y:S08]  /*15790*/  HMMA.16816.F32.BF16 R100, R20, R96, R64 ;  /* 0x000000601464723c */ /* 0x000ff00000041840 */
[----:B------:R-:W-:Y:S01]  /*157a0*/  HMMA.16816.F32.BF16 R64, R12, R90, R32 ;  /* 0x0000005a0c40723c */ /* 0x000fe20000041820 */
[----:B------:R-:W3:Y:S07]  /*157b0*/  LDSM.16.M88.4 R32, [R137+0x4800] ;  /* 0x004800008920783b */ /* 0x000eee0000000200 */
[----:B------:R-:W-:Y:S08]  /*157c0*/  HMMA.16816.F32.BF16 R44, R20, R76, R52 ;  /* 0x0000004c142c723c */ /* 0x000ff00000041834 */
[----:B------:R-:W-:Y:S01]  /*157d0*/  HMMA.16816.F32.BF16 R52, R12, R88, R36 ;  /* 0x000000580c34723c */ /* 0x000fe20000041824 */
[----:B------:R-:W1:Y:S07]  /*157e0*/  LDSM.16.M88.4 R36, [R137+0x4000] ;  /* 0x004000008924783b */ /* 0x000e6e0000000200 */
[C---:B--2---:R-:W-:Y:S08]  /*157f0*/  HMMA.16816.F32.BF16 R104, R8.reuse, R28, RZ ;  /* 0x0000001c0868723c */ /* 0x044ff000000418ff */
[----:B------:R-:W-:Y:S01]  /*15800*/  HMMA.16816.F32.BF16 R108, R8, R30, RZ ;  /* 0x0000001e086c723c */ /* 0x000fe200000418ff */
[----:B------:R-:W2:Y:S07]  /*15810*/  LDSM.16.M88.4 R28, [R137+0x8000] ;  /* 0x00800000891c783b */ /* 0x000eae0000000200 */
[----:B------:R-:W-:Y:S01]  /*15820*/  HMMA.16816.F32.BF16 R48, R20, R78, R48 ;  /* 0x0000004e1430723c */ /* 0x000fe20000041830 */
[----:B----4-:R-:W-:-:S04]  /*15830*/  FMUL.FTZ R0, R52, R4 ;  /* 0x0000000434007220 */ /* 0x010fc80000410000 */
[----:B------:R4:W-:Y:S03]  /*15840*/  MUFU.TANH R191, R0 ;  /* 0x0000000000bf7308 */ /* 0x0009e60000002400 */
[C---:B---3--:R-:W-:Y:S08]  /*15850*/  HMMA.16816.F32.BF16 R84, R8.reuse, R32, RZ ;  /* 0x000000200854723c */ /* 0x048ff000000418ff */
[----:B------:R-:W-:Y:S01]  /*15860*/  HMMA.16816.F32.BF16 R88, R8, R34, RZ ;  /* 0x000000220858723c */ /* 0x000fe200000418ff */
[----:B------:R-:W3:Y:S01]  /*15870*/  LDSM.16.M88.4 R32, [R137+0x7800] ;  /* 0x007800008920783b */ /* 0x000ee20000000200 */
[----:B----4-:R-:W-:-:S06]  /*15880*/  FMUL.FTZ R0, R53, R4 ;  /* 0x0000000435007220 */ /* 0x010fcc0000410000 */
[C---:B------:R-:W-:Y:S01]  /*15890*/  HMMA.16816.F32.BF16 R60, R12.reuse, R62, R56 ;  /* 0x0000003e0c3c723c */ /* 0x040fe20000041838 */
[----:B------:R4:W-:Y:S07]  /*158a0*/  MUFU.TANH R210, R0 ;  /* 0x0000000000d27308 */ /* 0x0009ee0000002400 */
[C---:B------:R-:W-:Y:S01]  /*158b0*/  HMMA.16816.F32.BF16 R72, R12.reuse, R40, R44 ;  /* 0x000000280c48723c */ /* 0x040fe2000004182c */
[----:B------:R-:W-:Y:S07]  /*158c0*/  LDSM.16.M88.4 R44, [R137+0x6800] ;  /* 0x00680000892c783b */ /* 0x000fee0000000200 */
[----:B------:R-:W-:Y:S01]  /*158d0*/  HMMA.16816.F32.BF16 R80, R12, R42, R48 ;  /* 0x0000002a0c50723c */ /* 0x000fe20000041830 */
[----:B------:R-:W3:Y:S01]  /*158e0*/  LDSM.16.M88.4 R40, [R137+0x5800] ;  /* 0x005800008928783b */ /* 0x000ee20000000200 */
[----:B----4-:R-:W-:-:S03]  /*158f0*/  FMUL.FTZ R0, R54, R4 ;  /* 0x0000000436007220 */ /* 0x010fc60000410000 */
[----:B------:R-:W-:Y:S03]  /*15900*/  STL [R1+0x1a0], R18 ;  /* 0x0001a01201007387 */ /* 0x000fe60000100800 */
[C---:B-1----:R-:W-:Y:S01]  /*15910*/  HMMA.16816.F32.BF16 R56, R8.reuse, R36, RZ ;  /* 0x000000240838723c */ /* 0x042fe200000418ff */
[----:B------:R1:W-:Y:S07]  /*15920*/  MUFU.TANH R180, R0 ;  /* 0x0000000000b47308 */ /* 0x0003ee0000002400 */
[----:B------:R-:W-:Y:S01]  /*15930*/  HMMA.16816.F32.BF16 R76, R8, R38, RZ ;  /* 0x00000026084c723c */ /* 0x000fe200000418ff */
[----:B------:R-:W4:Y:S04]  /*15940*/  LDSM.16.M88.4 R36, [R137+0x7000] ;  /* 0x007000008924783b */ /* 0x000f280000000200 */
[----:B------:R-:W3:Y:S01]  /*15950*/  LDSM.16.M88.4 R48, [R137+0x6000] ;  /* 0x006000008930783b */ /* 0x000ee20000000200 */
[----:B-1----:R-:W-:-:S03]  /*15960*/  FMUL.FTZ R0, R55, R4 ;  /* 0x0000000437007220 */ /* 0x002fc60000410000 */
[----:B------:R-:W-:Y:S01]  /*15970*/  STL [R1+0x19c], R19 ;  /* 0x00019c1301007387 */ /* 0x000fe20000100800 */
[----:B------:R1:W-:Y:S03]  /*15980*/  MUFU.TANH R132, R0 ;  /* 0x0000000000847308 */ /* 0x0003e60000002400 */
[----:B------:R-:W-:Y:S01]  /*15990*/  STL [R1+0x1c0], R7 ;  /* 0x0001c00701007387 */ /* 0x000fe20000100800 */
[C---:B--2---:R-:W-:Y:S03]  /*159a0*/  HMMA.16816.F32.BF16 R168, R8.reuse, R28, RZ ;  /* 0x0000001c08a8723c */ /* 0x044fe600000418ff */
[----:B------:R2:W-:Y:S04]  /*159b0*/  STL [R1+0x138], R6 ;  /* 0x0001380601007387 */ /* 0x0005e80000100800 */
[----:B------:R-:W-:Y:S01]  /*159c0*/  LDSM.16.M88.4 R52, [R138+0x2000] ;  /* 0x002000008a34783b */ /* 0x000fe20000000200 */
[----:B------:R-:W-:Y:S03]  /*159d0*/  HMMA.16816.F32.BF16 R172, R8, R30, RZ ;  /* 0x0000001e08ac723c */ /* 0x000fe600000418ff */
[----:B------:R-:W3:Y:S01]  /*159e0*/  LDSM.16.M88.4 R28, [R137+0x9800] ;  /* 0x00980000891c783b */ /* 0x000ee20000000200 */
[----:B-1----:R-:W-:-:S03]  /*159f0*/  FMUL.FTZ R0, R64, R4 ;  /* 0x0000000440007220 */ /* 0x002fc60000410000 */
[----:B------:R-:W-:Y:S04]  /*15a00*/  STL [R1+0x1a8], R188 ;  /* 0x0001a8bc01007387 */ /* 0x000fe80000100800 */
[----:B------:R-:W-:Y:S01]  /*15a10*/  STL [R1+0x1a4], R184 ;  /* 0x0001a4b801007387 */ /* 0x000fe20000100800 */
[----:B--2---:R1:W-:Y:S03]  /*15a20*/  MUFU.TANH R6, R0 ;  /* 0x0000000000067308 */ /* 0x0043e60000002400 */
[----:B------:R-:W-:Y:S04]  /*15a30*/  STL [R1+0x1ac], R185 ;  /* 0x0001acb901007387 */ /* 0x000fe80000100800 */
[----:B------:R-:W-:Y:S01]  /*15a40*/  STL [R1+0x1b4], R187 ;  /* 0x0001b4bb01007387 */ /* 0x000fe20000100800 */
[----:B-1----:R-:W-:-:S04]  /*15a50*/  FMUL.FTZ R0, R65, R4 ;  /* 0x0000000441007220 */ /* 0x002fc80000410000 */
[----:B------:R1:W-:Y:S01]  /*15a60*/  MUFU.TANH R235, R0 ;  /* 0x0000000000eb7308 */ /* 0x0003e20000002400 */
[----:B------:R2:W-:Y:S01]  /*15a70*/  STL [R1+0x1b0], R3 ;  /* 0x0001b00301007387 */ /* 0x0005e20000100800 */
[----:B-1----:R-:W-:-:S06]  /*15a80*/  FMUL.FTZ R0, R66, R4 ;  /* 0x0000000442007220 */ /* 0x002fcc0000410000 */
[----:B--2---:R1:W-:Y:S01]  /*15a90*/  MUFU.TANH R3, R0 ;  /* 0x0000000000037308 */ /* 0x0043e20000002400 */
[----:B---3--:R-:W-:Y:S01]  /*15aa0*/  HMMA.16816.F32.BF16 R160, R8, R32, RZ ;  /* 0x0000002008a0723c */ /* 0x008fe200000418ff */
[----:B-1----:R-:W-:-:S07]  /*15ab0*/  FMUL.FTZ R0, R67, R4 ;  /* 0x0000000443007220 */ /* 0x002fce0000410000 */
[C---:B------:R-:W-:Y:S01]  /*15ac0*/  HMMA.16816.F32.BF16 R164, R8.reuse, R34, RZ ;  /* 0x0000002208a4723c */ /* 0x040fe200000418ff */
[----:B------:R-:W1:Y:S01]  /*15ad0*/  LDSM.16.M88.4 R32, [R92+0x4000] ;  /* 0x004000005c20783b */ /* 0x000e620000000200 */
[----:B------:R2:W-:Y:S06]  /*15ae0*/  MUFU.TANH R117, R0 ;  /* 0x0000000000757308 */ /* 0x0005ec0000002400 */
[C---:B------:R-:W-:Y:S08]  /*15af0*/  HMMA.16816.F32.BF16 R120, R8.reuse, R40, RZ ;  /* 0x000000280878723c */ /* 0x040ff000000418ff */
[----:B------:R-:W-:Y:S01]  /*15b00*/  HMMA.16816.F32.BF16 R124, R8, R42, RZ ;  /* 0x0000002a087c723c */ /* 0x000fe200000418ff */
[----:B------:R-:W3:Y:S01]  /*15b10*/  LDSM.16.M88.4 R40, [R137+0x8800] ;  /* 0x008800008928783b */ /* 0x000ee20000000200 */
[----:B--2---:R-:W-:-:S06]  /*15b20*/  FMUL.FTZ R0, R68, R4 ;  /* 0x0000000444007220 */ /* 0x004fcc0000410000 */
[C---:B----4-:R-:W-:Y:S01]  /*15b30*/  HMMA.16816.F32.BF16 R152, R8.reuse, R36, RZ ;  /* 0x000000240898723c */ /* 0x050fe200000418ff */
[----:B------:R2:W-:Y:S07]  /*15b40*/  MUFU.TANH R96, R0 ;  /* 0x0000000000607308 */ /* 0x0005ee0000002400 */
[C---:B------:R-:W-:Y:S01]  /*15b50*/  HMMA.16816.F32.BF16 R156, R8.reuse, R38, RZ ;  /* 0x00000026089c723c */ /* 0x040fe200000418ff */
[----:B------:R-:W4:Y:S07]  /*15b60*/  LDSM.16.M88.4 R36, [R137+0x9000] ;  /* 0x009000008924783b */ /* 0x000f2e0000000200 */
[----:B------:R-:W-:Y:S01]  /*15b70*/  HMMA.16816.F32.BF16 R144, R8, R44, RZ ;  /* 0x0000002c0890723c */ /* 0x000fe200000418ff */
[----:B--2---:R-:W-:-:S07]  /*15b80*/  FMUL.FTZ R0, R69, R4 ;  /* 0x0000000445007220 */ /* 0x004fce0000410000 */
[C---:B------:R-:W-:Y:S01]  /*15b90*/  HMMA.16816.F32.BF16 R148, R8.reuse, R46, RZ ;  /* 0x0000002e0894723c */ /* 0x040fe200000418ff */
[----:B------:R2:W-:Y:S01]  /*15ba0*/  MUFU.TANH R223, R0 ;  /* 0x0000000000df7308 */ /* 0x0005e20000002400 */
[----:B------:R-:W1:Y:S06]  /*15bb0*/  LDSM.16.M88.4 R44, [R183+0x1800] ;  /* 0x00180000b72c783b */ /* 0x000e6c0000000200 */
[C---:B------:R-:W-:Y:S08]  /*15bc0*/  HMMA.16816.F32.BF16 R128, R8.reuse, R48, RZ ;  /* 0x000000300880723c */ /* 0x040ff000000418ff */
[C---:B------:R-:W-:Y:S01]  /*15bd0*/  HMMA.16816.F32.BF16 R140, R8.reuse, R50, RZ ;  /* 0x00000032088c723c */ /* 0x040fe200000418ff */
[----:B--2---:R-:W-:Y:S01]  /*15be0*/  FMUL.FTZ R0, R70, R4 ;  /* 0x0000000446007220 */ /* 0x004fe20000410000 */
[----:B------:R2:W-:Y:S03]  /*15bf0*/  STL [R1+0x1b8], R186 ;  /* 0x0001b8ba01007387 */ /* 0x0005e60000100800 */
[----:B------:R3:W-:Y:S01]  /*15c00*/  MUFU.TANH R18, R0 ;  /* 0x0000000000127308 */ /* 0x0007e20000002400 */
[----:B------:R-:W-:Y:S01]  /*15c10*/  IADD3 R2, R116, R94, RZ ;  /* 0x0000005e74027210 */ /* 0x000fe20007ffe0ff */
[----:B------:R-:W-:Y:S01]  /*15c20*/  LDSM.16.M88.4 R64, [R138+0x2800] ;  /* 0x002800008a40783b */ /* 0x000fe20000000200 */
[----:B------:R-:W-:Y:S01]  /*15c30*/  HMMA.16816.F32.BF16 R48, R8, R30, RZ ;  /* 0x0000001e0830723c */ /* 0x000fe200000418ff */
[----:B---3--:R-:W-:-:S04]  /*15c40*/  FMUL.FTZ R0, R71, R4 ;  /* 0x0000000447007220 */ /* 0x008fc80000410000 */
[----:B------:R3:W-:Y:S02]  /*15c50*/  MUFU.TANH R185, R0 ;  /* 0x0000000000b97308 */ /* 0x0007e40000002400 */
[----:B---3--:R-:W-:-:S06]  /*15c60*/  FMUL.FTZ R0, R60, R4 ;  /* 0x000000043c007220 */ /* 0x008fcc0000410000 */
[----:B------:R3:W-:Y:S02]  /*15c70*/  MUFU.TANH R237, R0 ;  /* 0x0000000000ed7308 */ /* 0x0007e40000002400 */
[----:B---3--:R-:W-:-:S06]  /*15c80*/  FMUL.FTZ R0, R61, R4 ;  /* 0x000000043d007220 */ /* 0x008fcc0000410000 */
[----:B------:R3:W-:Y:S02]  /*15c90*/  MUFU.TANH R232, R0 ;  /* 0x0000000000e87308 */ /* 0x0007e40000002400 */
[----:B---3--:R-:W-:-:S06]  /*15ca0*/  FMUL.FTZ R0, R62, R4 ;  /* 0x000000043e007220 */ /* 0x008fcc0000410000 */
[----:B------:R3:W-:Y:S01]  /*15cb0*/  MUFU.TANH R251, R0 ;  /* 0x0000000000fb7308 */ /* 0x0007e20000002400 */
[----:B------:R-:W-:Y:S01]  /*15cc0*/  HMMA.16816.F32.BF16 R204, R8, R28, RZ ;  /* 0x0000001c08cc723c */ /* 0x000fe200000418ff */
[----:B------:R-:W-:Y:S02]  /*15cd0*/  IMAD.MOV.U32 R94, RZ, RZ, R48 ;  /* 0x000000ffff5e7224 */ /* 0x000fe400078e0030 */
[----:B---3--:R-:W-:Y:S01]  /*15ce0*/  FMUL.FTZ R0, R63, R4 ;  /* 0x000000043f007220 */ /* 0x008fe20000410000 */
[----:B------:R-:W-:Y:S01]  /*15cf0*/  MOV R212, R51 ;  /* 0x0000003300d47202 */ /* 0x000fe20000000f00 */
[----:B--2---:R-:W-:-:S03]  /*15d00*/  IMAD.MOV.U32 R186, RZ, RZ, R49 ;  /* 0x000000ffffba7224 */ /* 0x004fc600078e0031 */
[----:B-1----:R-:W-:Y:S01]  /*15d10*/  HMMA.16816.F32.BF16 R28, R24, R32, R56 ;  /* 0x00000020181c723c */ /* 0x002fe20000041838 */
[----:B------:R1:W-:Y:S01]  /*15d20*/  MUFU.TANH R97, R0 ;  /* 0x0000000000617308 */ /* 0x0003e20000002400 */
[----:B------:R-:W-:Y:S01]  /*15d30*/  IMAD.MOV.U32 R135, RZ, RZ, R50 ;  /* 0x000000ffff877224 */ /* 0x000fe200078e0032 */
[----:B------:R-:W-:Y:S04]  /*15d40*/  LDSM.16.M88.4 R56, [R183+0x2000] ;  /* 0x00200000b738783b */ /* 0x000fe80000000200 */
[----:B------:R-:W2:Y:S01]  /*15d50*/  LDSM.16.M88.4 R48, [R92+0x4800] ;  /* 0x004800005c30783b */ /* 0x000ea20000000200 */
[----:B------:R-:W-:Y:S03]  /*15d60*/  HMMA.16816.F32.BF16 R176, R8, R40, RZ ;  /* 0x0000002808b0723c */ /* 0x000fe600000418ff */
[----:B------:R-:W3:Y:S01]  /*15d70*/  LDSM.16.M88.4 R60, [R92+0x5000] ;  /* 0x005000005c3c783b */ /* 0x000ee20000000200 */
[----:B-1----:R-:W-:-:S04]  /*15d80*/  FMUL.FTZ R0, R72, R4 ;  /* 0x0000000448007220 */ /* 0x002fc80000410000 */
[----:B------:R1:W-:Y:S01]  /*15d90*/  MUFU.TANH R19, R0 ;  /* 0x0000000000137308 */ /* 0x0003e20000002400 */
[C---:B------:R-:W-:Y:S08]  /*15da0*/  HMMA.16816.F32.BF16 R192, R8.reuse, R42, RZ ;  /* 0x0000002a08c0723c */ /* 0x040ff000000418ff */
[----:B----4-:R-:W-:Y:S01]  /*15db0*/  HMMA.16816.F32.BF16 R196, R8, R36, RZ ;  /* 0x0000002408c4723c */ /* 0x010fe200000418ff */
[----:B-1----:R-:W-:-:S07]  /*15dc0*/  FMUL.FTZ R0, R73, R4 ;  /* 0x0000000449007220 */ /* 0x002fce0000410000 */
[----:B------:R-:W-:Y:S01]  /*15dd0*/  HMMA.16816.F32.BF16 R200, R8, R38, RZ ;  /* 0x0000002608c8723c */ /* 0x000fe200000418ff */
[----:B------:R1:W-:Y:S07]  /*15de0*/  MUFU.TANH R187, R0 ;  /* 0x0000000000bb7308 */ /* 0x0003ee0000002400 */
[----:B------:R-:W-:Y:S01]  /*15df0*/  HMMA.16816.F32.BF16 R8, R20, R98, R112 ;  /* 0x000000621408723c */ /* 0x000fe20000041870 */
[----:B-1----:R-:W-:-:S07]  /*15e00*/  FMUL.FTZ R0, R74, R4 ;  /* 0x000000044a007220 */ /* 0x002fce0000410000 */
[----:B------:R-:W-:Y:S01]  /*15e10*/  HMMA.16816.F32.BF16 R40, R12, R44, R100 ;  /* 0x0000002c0c28723c */ /* 0x000fe20000041864 */
[----:B------:R1:W-:Y:S02]  /*15e20*/  MUFU.TANH R222, R0 ;  /* 0x0000000000de7308 */ /* 0x0003e40000002400 */
[----:B-1----:R-:W-:-:S06]  /*15e30*/  FMUL.FTZ R0, R75, R4 ;  /* 0x000000044b007220 */ /* 0x002fcc0000410000 */
[----:B------:R1:W-:Y:S01]  /*15e40*/  MUFU.TANH R236, R0 ;  /* 0x0000000000ec7308 */ /* 0x0003e20000002400 */
[----:B------:R-:W-:Y:S01]  /*15e50*/  HMMA.16816.F32.BF16 R36, R24, R34, R76 ;  /* 0x000000221824723c */ /* 0x000fe2000004184c */
[----:B-1----:R-:W-:-:S06]  /*15e60*/  FMUL.FTZ R0, R80, R4 ;  /* 0x0000000450007220 */ /* 0x002fcc0000410000 */
[----:B------:R1:W-:Y:S01]  /*15e70*/  MUFU.TANH R118, R0 ;  /* 0x0000000000767308 */ /* 0x0003e20000002400 */
[----:B------:R-:W-:Y:S01]  /*15e80*/  HMMA.16816.F32.BF16 R32, R20, R52, R28 ;  /* 0x000000341420723c */ /* 0x000fe2000004181c */
[----:B-1----:R-:W-:-:S06]  /*15e90*/  FMUL.FTZ R0, R81, R4 ;  /* 0x0000000451007220 */ /* 0x002fcc0000410000 */
[----:B------:R1:W-:Y:S01]  /*15ea0*/  MUFU.TANH R234, R0 ;  /* 0x0000000000ea7308 */ /* 0x0003e20000002400 */
[----:B------:R-:W-:Y:S01]  /*15eb0*/  HMMA.16816.F32.BF16 R28, R12, R46, R8 ;  /* 0x0000002e0c1c723c */ /* 0x000fe20000041808 */
[----:B------:R-:W-:Y:S01]  /*15ec0*/  LDSM.16.M88.4 R44, [R92+0x6000] ;  /* 0x006000005c2c783b */ /* 0x000fe20000000200 */
[----:B-1----:R-:W-:-:S05]  /*15ed0*/  FMUL.FTZ R0, R82, R4 ;  /* 0x0000000452007220 */ /* 0x002fca0000410000 */
[----:B------:R1:W-:Y:S01]  /*15ee0*/  MUFU.TANH R16, R0 ;  /* 0x0000000000107308 */ /* 0x0003e20000002400 */
[----:B--2---:R-:W-:Y:S01]  /*15ef0*/  HMMA.16816.F32.BF16 R8, R24, R48, R84 ;  /* 0x000000301808723c */ /* 0x004fe20000041854 */
        /* <DEDUP_REMOVED lines=11> */
[----:B------:R1:W-:Y:S02]  /*15fb0*/  MUFU.TANH R221, R0 ;  /* 0x0000000000dd7308 */ /* 0x0003e40000002400 */
[-C--:B-1----:R-:W-:Y:S02]  /*15fc0*/  FMUL.FTZ R0, R43, R4.reuse ;  /* 0x000000042b007220 */ /* 0x082fe40000410000 */
[----:B------:R-:W1:Y:S04]  /*15fd0*/  LDSM.16.M88.4 R40, [R92+0x5800] ;  /* 0x005800005c28783b */ /* 0x000e680000000200 */
[----:B------:R2:W-:Y:S01]  /*15fe0*/  MUFU.TANH R134, R0 ;  /* 0x0000000000867308 */ /* 0x0005e20000002400 */
[----:B------:R-:W-:Y:S01]  /*15ff0*/  HMMA.16816.F32.BF16 R8, R20, R64, R8 ;  /* 0x000000401408723c */ /* 0x000fe20000041808 */
[----:B--2---:R-:W-:-:S06]  /*16000*/  FMUL.FTZ R0, R28, R4 ;  /* 0x000000041c007220 */ /* 0x004fcc0000410000 */
[----:B------:R2:W4:Y:S02]  /*16010*/  MUFU.TANH R119, R0 ;  /* 0x0000000000777308 */ /* 0x0005240000002400 */
[----:B--2---:R-:W-:-:S06]  /*16020*/  FMUL.FTZ R0, R29, R4 ;  /* 0x000000041d007220 */ /* 0x004fcc0000410000 */
[----:B------:R2:W-:Y:S02]  /*16030*/  MUFU.TANH R224, R0 ;  /* 0x0000000000e07308 */ /* 0x0005e40000002400 */
[----:B--2---:R-:W-:-:S06]  /*16040*/  FMUL.FTZ R0, R30, R4 ;  /* 0x000000041e007220 */ /* 0x004fcc0000410000 */
[----:B------:R2:W-:Y:S02]  /*16050*/  MUFU.TANH R220, R0 ;  /* 0x0000000000dc7308 */ /* 0x0005e40000002400 */
[-C--:B--2---:R-:W-:Y:S02]  /*16060*/  FMUL.FTZ R0, R31, R4.reuse ;  /* 0x000000041f007220 */ /* 0x084fe40000410000 */
[----:B------:R-:W-:Y:S01]  /*16070*/  HMMA.16816.F32.BF16 R28, R12, R58, R36 ;  /* 0x0000003a0c1c723c */ /* 0x000fe20000041824 */
[----:B------:R-:W2:Y:S03]  /*16080*/  LDSM.16.M88.4 R56, [R138+0x3000] ;  /* 0x003000008a38783b */ /* 0x000ea60000000200 */
[----:B------:R1:W-:Y:S01]  /*16090*/  MUFU.TANH R7, R0 ;  /* 0x0000000000077308 */ /* 0x0003e20000002400 */
[----:B------:R-:W-:Y:S01]  /*160a0*/  LDSM.16.M88.4 R36, [R92+0x6800] ;  /* 0x006800005c24783b */ /* 0x000fe20000000200 */
[----:B-1----:R-:W-:-:S06]  /*160b0*/  FMUL.FTZ R0, R32, R4 ;  /* 0x0000000420007220 */ /* 0x002fcc0000410000 */
[----:B------:R1:W-:Y:S01]  /*160c0*/  MUFU.TANH R250, R0 ;  /* 0x0000000000fa7308 */ /* 0x0003e20000002400 */
[----:B---3--:R-:W-:Y:S01]  /*160d0*/  HMMA.16816.F32.BF16 R52, R24, R60, R104 ;  /* 0x0000003c1834723c */ /* 0x008fe20000041868 */
[----:B-1----:R-:W-:-:S06]  /*160e0*/  FMUL.FTZ R0, R33, R4 ;  /* 0x0000000421007220 */ /* 0x002fcc0000410000 */
[----:B------:R1:W-:Y:S01]  /*160f0*/  MUFU.TANH R188, R0 ;  /* 0x0000000000bc7308 */ /* 0x0003e20000002400 */
[----:B------:R-:W-:Y:S01]  /*16100*/  HMMA.16816.F32.BF16 R72, R24, R40, R120 ;  /* 0x000000281848723c */ /* 0x000fe20000041878 */
[----:B-1----:R-:W-:-:S06]  /*16110*/  FMUL.FTZ R0, R34, R4 ;  /* 0x0000000422007220 */ /* 0x002fcc0000410000 */
[----:B------:R1:W-:Y:S02]  /*16120*/  MUFU.TANH R189, R0 ;  /* 0x0000000000bd7308 */ /* 0x0003e40000002400 */
[-C--:B-1----:R-:W-:Y:S02]  /*16130*/  FMUL.FTZ R0, R35, R4.reuse ;  /* 0x0000000423007220 */ /* 0x082fe40000410000 */
[----:B------:R-:W-:Y:S04]  /*16140*/  HMMA.16816.F32.BF16 R32, R12, R48, R8 ;  /* 0x000000300c20723c */ /* 0x000fe80000041808 */
[----:B------:R1:W-:Y:S04]  /*16150*/  MUFU.TANH R213, R0 ;  /* 0x0000000000d57308 */ /* 0x0003e80000002400 */
[----:B------:R-:W-:Y:S08]  /*16160*/  HMMA.16816.F32.BF16 R8, R20, R66, R68 ;  /* 0x000000421408723c */ /* 0x000ff00000041844 */
[----:B------:R-:W-:Y:S01]  /*16170*/  HMMA.16816.F32.BF16 R64, R24, R42, R124 ;  /* 0x0000002a1840723c */ /* 0x000fe2000004187c */
[----:B------:R-:W3:Y:S01]  /*16180*/  LDSM.16.M88.4 R40, [R183+0x3000] ;  /* 0x00300000b728783b */ /* 0x000ee20000000200 */
[----:B-1----:R-:W-:-:S04]  /*16190*/  FMUL.FTZ R0, R28, R4 ;  /* 0x000000041c007220 */ /* 0x002fc80000410000 */
[----:B------:R1:W-:Y:S02]  /*161a0*/  MUFU.TANH R233, R0 ;  /* 0x0000000000e97308 */ /* 0x0003e40000002400 */
[----:B------:R-:W-:Y:S01]  /*161b0*/  HMMA.16816.F32.BF16 R60, R24, R62, R108 ;  /* 0x0000003e183c723c */ /* 0x000fe2000004186c */
[----:B-1----:R-:W-:-:S05]  /*161c0*/  FMUL.FTZ R0, R29, R4 ;  /* 0x000000041d007220 */ /* 0x002fca0000410000 */
[----:B------:R1:W-:Y:S02]  /*161d0*/  MUFU.TANH R181, R0 ;  /* 0x0000000000b57308 */ /* 0x0003e40000002400 */
[----:B------:R-:W-:Y:S01]  /*161e0*/  HMMA.16816.F32.BF16 R8, R12, R50, R8 ;  /* 0x000000320c08723c */ /* 0x000fe20000041808 */
[----:B------:R-:W-:Y:S01]  /*161f0*/  LDSM.16.M88.4 R48, [R138+0x3800] ;  /* 0x003800008a30783b */ /* 0x000fe20000000200 */
[----:B-1----:R-:W-:-:S04]  /*16200*/  FMUL.FTZ R0, R30, R4 ;  /* 0x000000041e007220 */ /* 0x002fc80000410000 */
[----:B------:R1:W-:Y:S02]  /*16210*/  MUFU.TANH R125, R0 ;  /* 0x00000000007d7308 */ /* 0x0003e40000002400 */
[-C--:B-1----:R-:W-:Y:S02]  /*16220*/  FMUL.FTZ R0, R31, R4.reuse ;  /* 0x000000041f007220 */ /* 0x082fe40000410000 */
[----:B--2---:R-:W-:Y:S01]  /*16230*/  HMMA.16816.F32.BF16 R28, R20, R56, R52 ;  /* 0x00000038141c723c */ /* 0x004fe20000041834 */
[----:B------:R-:W1:Y:S03]  /*16240*/  LDSM.16.M88.4 R52, [R92+0x7000] ;  /* 0x007000005c34783b */ /* 0x000e660000000200 */
[----:B------:R2:W-:Y:S04]  /*16250*/  MUFU.TANH R184, R0 ;  /* 0x0000000000b87308 */ /* 0x0005e80000002400 */
[----:B------:R-:W-:Y:S01]  /*16260*/  HMMA.16816.F32.BF16 R76, R24, R44, R128 ;  /* 0x0000002c184c723c */ /* 0x000fe20000041880 */
[----:B--2---:R-:W-:-:S04]  /*16270*/  FMUL.FTZ R0, R32, R4 ;  /* 0x0000000420007220 */ /* 0x004fc80000410000 */
[----:B------:R2:W-:Y:S02]  /*16280*/  MUFU.TANH R252, R0 ;  /* 0x0000000000fc7308 */ /* 0x0005e40000002400 */
[----:B--2---:R-:W-:-:S06]  /*16290*/  FMUL.FTZ R0, R33, R4 ;  /* 0x0000000421007220 */ /* 0x004fcc0000410000 */
[----:B------:R2:W1:Y:S02]  /*162a0*/  MUFU.TANH R44, R0 ;  /* 0x00000000002c7308 */ /* 0x0004640000002400 */
[----:B--2---:R-:W-:-:S06]  /*162b0*/  FMUL.FTZ R0, R34, R4 ;  /* 0x0000000422007220 */ /* 0x004fcc0000410000 */
[----:B------:R2:W-:Y:S02]  /*162c0*/  MUFU.TANH R124, R0 ;  /* 0x00000000007c7308 */ /* 0x0005e40000002400 */
[-C--:B--2---:R-:W-:Y:S02]  /*162d0*/  FMUL.FTZ R0, R35, R4.reuse ;  /* 0x0000000423007220 */ /* 0x084fe40000410000 */
[----:B---3--:R-:W-:Y:S08]  /*162e0*/  HMMA.16816.F32.BF16 R32, R12, R40, R28 ;  /* 0x000000280c20723c */ /* 0x008ff0000004181c */
[----:B------:R-:W-:Y:S01]  /*162f0*/  HMMA.16816.F32.BF16 R28, R20, R58, R60 ;  /* 0x0000003a141c723c */ /* 0x000fe2000004183c */
[----:B------:R2:W-:Y:S01]  /*16300*/  MUFU.TANH R248, R0 ;  /* 0x0000000000f87308 */ /* 0x0005e20000002400 */
[----:B------:R-:W3:Y:S04]  /*16310*/  LDSM.16.M88.4 R60, [R183+0x3800] ;  /* 0x00380000b73c783b */ /* 0x000ee80000000200 */
[----:B------:R-:W-:Y:S01]  /*16320*/  LDSM.16.M88.4 R56, [R92+0x8800] ;  /* 0x008800005c38783b */ /* 0x000fe20000000200 */
[----:B--2---:R-:W-:-:S04]  /*16330*/  FMUL.FTZ R0, R8, R4 ;  /* 0x0000000408007220 */ /* 0x004fc80000410000 */
[----:B------:R2:W2:Y:S01]  /*16340*/  MUFU.TANH R86, R0 ;  /* 0x0000000000567308 */ /* 0x0004a20000002400 */
[----:B-1----:R-:W-:Y:S07]  /*16350*/  HMMA.16816.F32.BF16 R112, R24, R52, R152 ;  /* 0x000000341870723c */ /* 0x002fee0000041898 */
[----:B----4-:R-:W-:Y:S02]  /*16360*/  IMAD.MOV.U32 R154, RZ, RZ, R119 ;  /* 0x000000ffff9a7224 */ /* 0x010fe400078e0077 */
[----:B--2---:R-:W-:-:S04]  /*16370*/  FMUL.FTZ R0, R9, R4 ;  /* 0x0000000409007220 */ /* 0x004fc80000410000 */
[----:B------:R1:W-:Y:S01]  /*16380*/  MUFU.TANH R120, R0 ;  /* 0x0000000000787308 */ /* 0x0003e20000002400 */
[C---:B------:R-:W-:Y:S01]  /*16390*/  HMMA.16816.F32.BF16 R68, R24.reuse, R46, R140 ;  /* 0x0000002e1844723c */ /* 0x040fe2000004188c */
[----:B------:R-:W-:Y:S02]  /*163a0*/  IMAD.MOV.U32 R155, RZ, RZ, R44 ;  /* 0x000000ffff9b7224 */ /* 0x000fe400078e002c */
[----:B------:R-:W2:Y:S05]  /*163b0*/  LDSM.16.M88.4 R44, [R92+0x7800] ;  /* 0x007800005c2c783b */ /* 0x000eaa0000000200 */
[----:B------:R-:W-:Y:S01]  /*163c0*/  HMMA.16816.F32.BF16 R80, R24, R36, R144 ;  /* 0x000000241850723c */ /* 0x000fe20000041890 */
[----:B-1----:R-:W-:-:S07]  /*163d0*/  FMUL.FTZ R0, R10, R4 ;  /* 0x000000040a007220 */ /* 0x002fce0000410000 */
[----:B------:R-:W-:Y:S01]  /*163e0*/  HMMA.16816.F32.BF16 R108, R24, R38, R148 ;  /* 0x00000026186c723c */ /* 0x000fe20000041894 */
[----:B------:R1:W-:Y:S07]  /*163f0*/  MUFU.TANH R119, R0 ;  /* 0x0000000000777308 */ /* 0x0003ee0000002400 */
[----:B------:R-:W-:Y:S01]  /*16400*/  HMMA.16816.F32.BF16 R36, R20, R48, R72 ;  /* 0x000000301424723c */ /* 0x000fe20000041848 */
[----:B-1----:R-:W-:-:S07]  /*16410*/  FMUL.FTZ R0, R11, R4 ;  /* 0x000000040b007220 */ /* 0x002fce0000410000 */
[----:B------:R-:W-:Y:S01]  /*16420*/  HMMA.16816.F32.BF16 R8, R12, R42, R28 ;  /* 0x0000002a0c08723c */ /* 0x000fe2000004181c */
[----:B------:R-:W1:Y:S01]  /*16430*/  LDSM.16.M88.4 R40, [R138+0x4000] ;  /* 0x004000008a28783b */ /* 0x000e620000000200 */
[----:B------:R4:W-:Y:S02]  /*16440*/  MUFU.TANH R147, R0 ;  /* 0x0000000000937308 */ /* 0x0009e40000002400 */
[----:B----4-:R-:W-:-:S06]  /*16450*/  FMUL.FTZ R0, R32, R4 ;  /* 0x0000000420007220 */ /* 0x010fcc0000410000 */
[----:B------:R4:W-:Y:S01]  /*16460*/  MUFU.TANH R84, R0 ;  /* 0x0000000000547308 */ /* 0x0009e20000002400 */
[----:B------:R-:W-:Y:S01]  /*16470*/  HMMA.16816.F32.BF16 R28, R20, R50, R64 ;  /* 0x00000032141c723c */ /* 0x000fe20000041840 */
[----:B------:R-:W1:Y:S01]  /*16480*/  LDSM.16.M88.4 R48, [R92+0x8000] ;  /* 0x008000005c30783b */ /* 0x000e620000000200 */
[----:B----4-:R-:W-:-:S05]  /*16490*/  FMUL.FTZ R0, R33, R4 ;  /* 0x0000000421007220 */ /* 0x010fca0000410000 */
[----:B------:R4:W1:Y:S01]  /*164a0*/  MUFU.TANH R85, R0 ;  /* 0x0000000000557308 */ /* 0x0008620000002400 */
[----:B------:R-:W-:Y:S01]  /*164b0*/  HMMA.16816.F32.BF16 R104, R24, R54, R156 ;  /* 0x000000361868723c */ /* 0x000fe2000004189c */
[----:B------:R-:W1:Y:S01]  /*164c0*/  LDSM.16.M88.4 R52, [R183+0x4000] ;  /* 0x00400000b734783b */ /* 0x000e620000000200 */
[----:B----4-:R-:W-:-:S05]  /*164d0*/  FMUL.FTZ R0, R34, R4 ;  /* 0x0000000422007220 */ /* 0x010fca0000410000 */
[----:B------:R4:W-:Y:S02]  /*164e0*/  MUFU.TANH R190, R0 ;  /* 0x0000000000be7308 */ /* 0x0009e40000002400 */
[-C--:B----4-:R-:W-:Y:S02]  /*164f0*/  FMUL.FTZ R0, R35, R4.reuse ;  /* 0x0000000423007220 */ /* 0x090fe40000410000 */
[----:B---3--:R-:W-:Y:S04]  /*16500*/  HMMA.16816.F32.BF16 R32, R12, R60, R36 ;  /* 0x0000003c0c20723c */ /* 0x008fe80000041824 */
[----:B------:R3:W-:Y:S02]  /*16510*/  MUFU.TANH R142, R0 ;  /* 0x00000000008e7308 */ /* 0x0007e40000002400 */
[----:B---3--:R-:W-:-:S06]  /*16520*/  FMUL.FTZ R0, R8, R4 ;  /* 0x0000000408007220 */ /* 0x008fcc0000410000 */
[----:B------:R3:W-:Y:S01]  /*16530*/  MUFU.TANH R146, R0 ;  /* 0x0000000000927308 */ /* 0x0007e20000002400 */
[----:B--2---:R-:W-:Y:S07]  /*16540*/  HMMA.16816.F32.BF16 R64, R24, R44, R160 ;  /* 0x0000002c1840723c */ /* 0x004fee00000418a0 */
[----:B------:R-:W-:Y:S01]  /*16550*/  MOV R160, R134 ;  /* 0x0000008600a07202 */ /* 0x000fe20000000f00 */
[----:B---3--:R-:W-:-:S04]  /*16560*/  FMUL.FTZ R0, R9, R4 ;  /* 0x0000000409007220 */ /* 0x008fc80000410000 */
[----:B------:R2:W-:Y:S01]  /*16570*/  MUFU.TANH R148, R0 ;  /* 0x0000000000947308 */ /* 0x0005e20000002400 */
[----:B-1----:R-:W-:Y:S08]  /*16580*/  HMMA.16816.F32.BF16 R36, R20, R40, R76 ;  /* 0x000000281424723c */ /* 0x002ff0000004184c */
[----:B------:R-:W-:Y:S01]  /*16590*/  HMMA.16816.F32.BF16 R100, R24, R46, R164 ;  /* 0x0000002e1864723c */ /* 0x000fe200000418a4 */
[----:B------:R-:W1:Y:S01]  /*165a0*/  LDSM.16.M88.4 R44, [R138+0x4800] ;  /* 0x004800008a2c783b */ /* 0x000e620000000200 */
[----:B--2---:R-:W-:-:S04]  /*165b0*/  FMUL.FTZ R0, R10, R4 ;  /* 0x000000040a007220 */ /* 0x004fc80000410000 */
[----:B------:R2:W-:Y:S02]  /*165c0*/  MUFU.TANH R134, R0 ;  /* 0x0000000000867308 */ /* 0x0005e40000002400 */
[----:B--2---:R-:W-:Y:S02]  /*165d0*/  FMUL.FTZ R0, R11, R4 ;  /* 0x000000040b007220 */ /* 0x004fe40000410000 */
[----:B------:R-:W-:Y:S01]  /*165e0*/  HMMA.16816.F32.BF16 R8, R12, R62, R28 ;  /* 0x0000003e0c08723c */ /* 0x000fe2000004181c */
[----:B------:R-:W-:-:S03]  /*165f0*/  IMAD.MOV.U32 R129, RZ, RZ, R97 ;  /* 0x000000ffff817224 */ /* 0x000fc600078e0061 */
[----:B------:R2:W-:Y:S01]  /*16600*/  MUFU.TANH R166, R0 ;  /* 0x0000000000a67308 */ /* 0x0005e20000002400 */
[----:B------:R-:W-:Y:S01]  /*16610*/  MOV R144, R96 ;  /* 0x0000006000907202 */ /* 0x000fe20000000f00 */
[----:B------:R-:W-:Y:S01]  /*16620*/  IMAD.MOV.U32 R162, RZ, RZ, R86 ;  /* 0x000000ffffa27224 */ /* 0x000fe200078e0056 */
[----:B------:R-:W-:Y:S01]  /*16630*/  LDSM.16.M88.4 R60, [R138+0x6800] ;  /* 0x006800008a3c783b */ /* 0x000fe20000000200 */
[----:B--2---:R-:W-:-:S04]  /*16640*/  FMUL.FTZ R0, R32, R4 ;  /* 0x0000000420007220 */ /* 0x004fc80000410000 */
[----:B------:R2:W-:Y:S01]  /*16650*/  MUFU.TANH R152, R0 ;  /* 0x0000000000987308 */ /* 0x0005e20000002400 */
[----:B------:R-:W-:Y:S01]  /*16660*/  HMMA.16816.F32.BF16 R28, R20, R42, R68 ;  /* 0x0000002a141c723c */ /* 0x000fe20000041844 */
[----:B------:R-:W3:Y:S01]  /*16670*/  LDSM.16.M88.4 R40, [R183+0x4800] ;  /* 0x00480000b728783b */ /* 0x000ee20000000200 */
[----:B--2---:R-:W-:-:S05]  /*16680*/  FMUL.FTZ R0, R33, R4 ;  /* 0x0000000421007220 */ /* 0x004fca0000410000 */
[----:B------:R2:W-:Y:S01]  /*16690*/  MUFU.TANH R149, R0 ;  /* 0x0000000000957308 */ /* 0x0005e20000002400 */
[----:B------:R-:W-:Y:S01]  /*166a0*/  HMMA.16816.F32.BF16 R96, R24, R50, R172 ;  /* 0x000000321860723c */ /* 0x000fe200000418ac */
[----:B--2---:R-:W-:-:S06]  /*166b0*/  FMUL.FTZ R0, R34, R4 ;  /* 0x0000000422007220 */ /* 0x004fcc0000410000 */
[----:B------:R2:W-:Y:S01]  /*166c0*/  MUFU.TANH R163, R0 ;  /* 0x0000000000a37308 */ /* 0x0005e20000002400 */
[----:B------:R-:W-:Y:S02]  /*166d0*/  IMAD.MOV.U32 R156, RZ, RZ, R85 ;  /* 0x000000ffff9c7224 */ /* 0x000fe400078e0055 */
[----:B------:R-:W-:Y:S02]  /*166e0*/  IMAD.MOV.U32 R159, RZ, RZ, R84 ;  /* 0x000000ffff9f7224 */ /* 0x000fe400078e0054 */
[-C--:B--2---:R-:W-:Y:S02]  /*166f0*/  FMUL.FTZ R0, R35, R4.reuse ;  /* 0x0000000423007220 */ /* 0x084fe40000410000 */
[----:B------:R-:W-:Y:S02]  /*16700*/  HMMA.16816.F32.BF16 R32, R12, R52, R36 ;  /* 0x000000340c20723c */ /* 0x000fe40000041824 */
[----:B------:R2:W-:Y:S06]  /*16710*/  MUFU.TANH R164, R0 ;  /* 0x0000000000a47308 */ /* 0x0005ec0000002400 */
[----:B------:R-:W-:Y:S01]  /*16720*/  HMMA.16816.F32.BF16 R84, R24, R56, R176 ;  /* 0x000000381854723c */ /* 0x000fe200000418b0 */
[----:B--2---:R-:W-:-:S04]  /*16730*/  FMUL.FTZ R0, R8, R4 ;  /* 0x0000000408007220 */ /* 0x004fc80000410000 */
[----:B------:R2:W-:Y:S03]  /*16740*/  MUFU.TANH R173, R0 ;  /* 0x0000000000ad7308 */ /* 0x0005e60000002400 */
[----:B-1----:R-:W-:Y:S01]  /*16750*/  HMMA.16816.F32.BF16 R36, R20, R44, R80 ;  /* 0x0000002c1424723c */ /* 0x002fe20000041850 */
[----:B--2---:R-:W-:-:S04]  /*16760*/  FMUL.FTZ R0, R9, R4 ;  /* 0x0000000409007220 */ /* 0x004fc80000410000 */
[----:B------:R1:W-:Y:S03]  /*16770*/  MUFU.TANH R179, R0 ;  /* 0x0000000000b37308 */ /* 0x0003e60000002400 */
[----:B------:R-:W-:Y:S01]  /*16780*/  HMMA.16816.F32.BF16 R80, R24, R58, R192 ;  /* 0x0000003a1850723c */ /* 0x000fe200000418c0 */
[----:B------:R-:W2:Y:S01]  /*16790*/  LDSM.16.M88.4 R56, [R138+0x5000] ;  /* 0x005000008a38783b */ /* 0x000ea20000000200 */
[----:B-1----:R-:W-:-:S04]  /*167a0*/  FMUL.FTZ R0, R10, R4 ;  /* 0x000000040a007220 */ /* 0x002fc80000410000 */
[----:B------:R1:W-:Y:S02]  /*167b0*/  MUFU.TANH R150, R0 ;  /* 0x0000000000967308 */ /* 0x0003e40000002400 */
[----:B------:R-:W-:Y:S01]  /*167c0*/  HMMA.16816.F32.BF16 R88, R24, R48, R168 ;  /* 0x000000301858723c */ /* 0x000fe200000418a8 */
[----:B------:R-:W-:Y:S01]  /*167d0*/  LDSM.16.M88.4 R48, [R92+0x9000] ;  /* 0x009000005c30783b */ /* 0x000fe20000000200 */
[----:B-1----:R-:W-:-:S06]  /*167e0*/  FMUL.FTZ R0, R11, R4 ;  /* 0x000000040b007220 */ /* 0x002fcc0000410000 */
[----:B------:R-:W-:Y:S01]  /*167f0*/  HMMA.16816.F32.BF16 R8, R12, R54, R28 ;  /* 0x000000360c08723c */ /* 0x000fe2000004181c */
[----:B------:R-:W-:Y:S01]  /*16800*/  LDSM.16.M88.4 R52, [R183+0x5000] ;  /* 0x00500000b734783b */ /* 0x000fe20000000200 */
[----:B------:R1:W-:Y:S06]  /*16810*/  MUFU.TANH R170, R0 ;  /* 0x0000000000aa7308 */ /* 0x0003ec0000002400 */
[----:B------:R-:W-:Y:S01]  /*16820*/  HMMA.16816.F32.BF16 R28, R20, R46, R108 ;  /* 0x0000002e141c723c */ /* 0x000fe2000004186c */
[----:B------:R-:W4:Y:S01]  /*16830*/  LDSM.16.M88.4 R44, [R138+0x5800] ;  /* 0x005800008a2c783b */ /* 0x000f220000000200 */
[----:B-1----:R-:W-:-:S04]  /*16840*/  FMUL.FTZ R0, R32, R4 ;  /* 0x0000000420007220 */ /* 0x002fc80000410000 */
[----:B------:R1:W-:Y:S02]  /*16850*/  MUFU.TANH R172, R0 ;  /* 0x0000000000ac7308 */ /* 0x0003e40000002400 */
[----:B-1----:R-:W-:-:S06]  /*16860*/  FMUL.FTZ R0, R33, R4 ;  /* 0x0000000421007220 */ /* 0x002fcc0000410000 */
[----:B------:R1:W-:Y:S02]  /*16870*/  MUFU.TANH R195, R0 ;  /* 0x0000000000c37308 */ /* 0x0003e40000002400 */
[----:B-1----:R-:W-:-:S06]  /*16880*/  FMUL.FTZ R0, R34, R4 ;  /* 0x0000000422007220 */ /* 0x002fcc0000410000 */
[----:B------:R1:W-:Y:S02]  /*16890*/  MUFU.TANH R246, R0 ;  /* 0x0000000000f67308 */ /* 0x0003e40000002400 */
[-C--:B-1----:R-:W-:Y:S02]  /*168a0*/  FMUL.FTZ R0, R35, R4.reuse ;  /* 0x0000000423007220 */ /* 0x082fe40000410000 */
[C---:B---3--:R-:W-:Y:S04]  /*168b0*/  HMMA.16816.F32.BF16 R32, R12.reuse, R40, R36 ;  /* 0x000000280c20723c */ /* 0x048fe80000041824 */
[----:B------:R1:W-:Y:S04]  /*168c0*/  MUFU.TANH R192, R0 ;  /* 0x0000000000c07308 */ /* 0x0003e80000002400 */
[----:B------:R-:W-:Y:S01]  /*168d0*/  HMMA.16816.F32.BF16 R36, R12, R42, R28 ;  /* 0x0000002a0c24723c */ /* 0x000fe2000004181c */
[----:B------:R-:W3:Y:S01]  /*168e0*/  LDSM.16.M88.4 R28, [R138+0x6000] ;  /* 0x006000008a1c783b */ /* 0x000ee20000000200 */
[----:B-1----:R-:W-:-:S04]  /*168f0*/  FMUL.FTZ R0, R8, R4 ;  /* 0x0000000408007220 */ /* 0x002fc80000410000 */
[----:B------:R1:W-:Y:S01]  /*16900*/  MUFU.TANH R244, R0 ;  /* 0x0000000000f47308 */ /* 0x0003e20000002400 */
[----:B------:R-:W-:Y:S02]  /*16910*/  IMAD.MOV.U32 R175, RZ, RZ, R223 ;  /* 0x000000ffffaf7224 */ /* 0x000fe400078e00df */
[----:B-1----:R-:W-:-:S05]  /*16920*/  FMUL.FTZ R0, R9, R4 ;  /* 0x0000000409007220 */ /* 0x002fca0000410000 */
[----:B------:R1:W-:Y:S02]  /*16930*/  MUFU.TANH R243, R0 ;  /* 0x0000000000f37308 */ /* 0x0003e40000002400 */
[----:B-1----:R-:W-:-:S06]  /*16940*/  FMUL.FTZ R0, R10, R4 ;  /* 0x000000040a007220 */ /* 0x002fcc0000410000 */
[----:B------:R1:W-:Y:S01]  /*16950*/  MUFU.TANH R223, R0 ;  /* 0x0000000000df7308 */ /* 0x0003e20000002400 */
[----:B------:R-:W-:Y:S02]  /*16960*/  IMAD.MOV.U32 R145, RZ, RZ, R236 ;  /* 0x000000ffff917224 */ /* 0x000fe400078e00ec */
[----:B-1----:R-:W-:Y:S02]  /*16970*/  FMUL.FTZ R0, R11, R4 ;  /* 0x000000040b007220 */ /* 0x002fe40000410000 */
[----:B--2---:R-:W-:Y:S03]  /*16980*/  HMMA.16816.F32.BF16 R8, R20, R56, R112 ;  /* 0x000000381408723c */ /* 0x004fe60000041870 */
[----:B------:R1:W-:Y:S01]  /*16990*/  MUFU.TANH R236, R0 ;  /* 0x0000000000ec7308 */ /* 0x0003e20000002400 */
[----:B------:R-:W-:Y:S02]  /*169a0*/  IMAD.MOV.U32 R143, RZ, RZ, R234 ;  /* 0x000000ffff8f7224 */ /* 0x000fe400078e00ea */
[----:B------:R-:W-:-:S02]  /*169b0*/  IMAD.MOV.U32 R168, RZ, RZ, R237 ;  /* 0x000000ffffa87224 */ /* 0x000fc400078e00ed */
[----:B----4-:R-:W-:Y:S01]  /*169c0*/  HMMA.16816.F32.BF16 R64, R20, R44, R64 ;  /* 0x0000002c1440723c */ /* 0x010fe20000041840 */
[----:B-1----:R-:W-:-:S04]  /*169d0*/  FMUL.FTZ R0, R32, R4 ;  /* 0x0000000420007220 */ /* 0x002fc80000410000 */
[----:B------:R1:W-:Y:S03]  /*169e0*/  MUFU.TANH R234, R0 ;  /* 0x0000000000ea7308 */ /* 0x0003e60000002400 */
[----:B------:R-:W-:Y:S01]  /*169f0*/  HMMA.16816.F32.BF16 R68, R20, R46, R100 ;  /* 0x0000002e1444723c */ /* 0x000fe20000041864 */
[----:B------:R-:W-:-:S07]  /*16a00*/  MOV R167, R235 ;  /* 0x000000eb00a77202 */ /* 0x000fce0000000f00 */
[----:B------:R-:W-:Y:S01]  /*16a10*/  HMMA.16816.F32.BF16 R76, R24, R48, R196 ;  /* 0x00000030184c723c */ /* 0x000fe200000418c4 */
[----:B-1----:R-:W-:-:S07]  /*16a20*/  FMUL.FTZ R0, R33, R4 ;  /* 0x0000000421007220 */ /* 0x002fce0000410000 */
[----:B------:R-:W-:Y:S01]  /*16a30*/  HMMA.16816.F32.BF16 R72, R24, R50, R200 ;  /* 0x000000321848723c */ /* 0x000fe200000418c8 */
[----:B------:R1:W-:Y:S07]  /*16a40*/  MUFU.TANH R237, R0 ;  /* 0x0000000000ed7308 */ /* 0x0003ee0000002400 */
[----:B------:R-:W-:Y:S08]  /*16a50*/  HMMA.16816.F32.BF16 R44, R12, R52, R8 ;  /* 0x000000340c2c723c */ /* 0x000ff00000041808 */
[----:B---3--:R-:W-:Y:S01]  /*16a60*/  HMMA.16816.F32.BF16 R48, R20, R28, R88 ;  /* 0x0000001c1430723c */ /* 0x008fe20000041858 */
[----:B-1----:R-:W-:-:S07]  /*16a70*/  FMUL.FTZ R0, R34, R4 ;  /* 0x0000000422007220 */ /* 0x002fce0000410000 */
[C---:B------:R-:W-:Y:S01]  /*16a80*/  HMMA.16816.F32.BF16 R8, R20.reuse, R30, R96 ;  /* 0x0000001e1408723c */ /* 0x040fe20000041860 */
[----:B------:R-:W1:Y:S01]  /*16a90*/  LDSM.16.M88.4 R28, [R183+0x6000] ;  /* 0x00600000b71c783b */ /* 0x000e620000000200 */
[----:B------:R2:W-:Y:S06]  /*16aa0*/  MUFU.TANH R235, R0 ;  /* 0x0000000000eb7308 */ /* 0x0005ec0000002400 */
[----:B------:R-:W-:Y:S01]  /*16ab0*/  HMMA.16816.F32.BF16 R40, R20, R58, R104 ;  /* 0x0000003a1428723c */ /* 0x000fe20000041868 */
[----:B------:R-:W-:Y:S02]  /*16ac0*/  MOV R161, R233 ;  /* 0x000000e900a17202 */ /* 0x000fe40000000f00 */
[----:B------:R-:W-:Y:S01]  /*16ad0*/  MOV R157, R232 ;  /* 0x000000e8009d7202 */ /* 0x000fe20000000f00 */
[----:B-----5:R-:W-:Y:S01]  /*16ae0*/  IMAD.MOV.U32 R178, RZ, RZ, R231 ;  /* 0x000000ffffb27224 */ /* 0x020fe200078e00e7 */
[----:B------:R-:W-:Y:S01]  /*16af0*/  MOV R126, R224 ;  /* 0x000000e0007e7202 */ /* 0x000fe20000000f00 */
[----:B------:R-:W-:Y:S01]  /*16b00*/  IMAD.MOV.U32 R177, RZ, RZ, R230 ;  /* 0x000000ffffb17224 */ /* 0x000fe200078e00e6 */
[----:B------:R-:W3:Y:S01]  /*16b10*/  S2R R193, SR_TID.X ;  /* 0x0000000000c17919 */ /* 0x000ee20000002100 */
[----:B--2---:R-:W-:Y:S01]  /*16b20*/  FMUL.FTZ R0, R35, R4 ;  /* 0x0000000423007220 */ /* 0x004fe20000410000 */
[----:B------:R-:W-:Y:S01]  /*16b30*/  MOV R169, R222 ;  /* 0x000000de00a97202 */ /* 0x000fe20000000f00 */
[----:B------:R-:W-:Y:S01]  /*16b40*/  IMAD.MOV.U32 R165, RZ, RZ, R221 ;  /* 0x000000ffffa57224 */ /* 0x000fe200078e00dd */
[----:B------:R-:W-:Y:S01]  /*16b50*/  MOV R141, R211 ;  /* 0x000000d3008d7202 */ /* 0x000fe20000000f00 */
[----:B------:R2:W-:Y:S01]  /*16b60*/  MUFU.TANH R233, R0 ;  /* 0x0000000000e97308 */ /* 0x0005e20000002400 */
[----:B------:R-:W-:-:S02]  /*16b70*/  IMAD.MOV.U32 R158, RZ, RZ, R210 ;  /* 0x000000ffff9e7224 */ /* 0x000fc400078e00d2 */
[----:B------:R-:W-:Y:S01]  /*16b80*/  IMAD.MOV.U32 R131, RZ, RZ, R181 ;  /* 0x000000ffff837224 */ /* 0x000fe200078e00b5 */
[----:B------:R-:W-:Y:S01]  /*16b90*/  MOV R174, R180 ;  /* 0x000000b400ae7202 */ /* 0x000fe20000000f00 */
[----:B------:R-:W-:Y:S01]  /*16ba0*/  IMAD.MOV.U32 R194, RZ, RZ, R93 ;  /* 0x000000ffffc27224 */ /* 0x000fe200078e005d */
[C---:B------:R-:W-:Y:S01]  /*16bb0*/  IADD3 R209, R2.reuse, 0x1, RZ ;  /* 0x0000000102d17810 */ /* 0x040fe20007ffe0ff */
[----:B------:R-:W-:Y:S01]  /*16bc0*/  IMAD.MOV.U32 R151, RZ, RZ, R117 ;  /* 0x000000ffff977224 */ /* 0x000fe200078e0075 */
[C---:B------:R-:W-:Y:S02]  /*16bd0*/  IADD3 R182, R2.reuse, 0x8, RZ ;  /* 0x0000000802b67810 */ /* 0x040fe40007ffe0ff */
[C---:B------:R-:W-:Y:S02]  /*16be0*/  IADD3 R17, R2.reuse, 0x9, RZ ;  /* 0x0000000902117810 */ /* 0x040fe40007ffe0ff */
[----:B------:R-:W-:Y:S01]  /*16bf0*/  HMMA.16816.F32.BF16 R40, R12, R54, R40 ;  /* 0x000000360c28723c */ /* 0x000fe20000041828 */
[----:B------:R-:W-:Y:S01]  /*16c00*/  IMAD.MOV.U32 R127, RZ, RZ, R94 ;  /* 0x000000ffff7f7224 */ /* 0x000fe200078e005e */
[----:B------:R-:W-:-:S02]  /*16c10*/  IADD3 R133, R2, 0x10, RZ ;  /* 0x0000001002857810 */ /* 0x000fc40007ffe0ff */
[----:B------:R-:W-:Y:S01]  /*16c20*/  IADD3 R139, R2, 0x11, RZ ;  /* 0x00000011028b7810 */ /* 0x000fe20007ffe0ff */
[----:B--2---:R-:W-:Y:S01]  /*16c30*/  FMUL.FTZ R0, R36, R4 ;  /* 0x0000000424007220 */ /* 0x004fe20000410000 */
[----:B---3--:R-:W-:Y:S01]  /*16c40*/  SHF.R.S32.HI R176, RZ, 0x1f, R193 ;  /* 0x0000001fffb07819 */ /* 0x008fe200000114c1 */
[----:B------:R-:W-:Y:S01]  /*16c50*/  IMAD.MOV.U32 R153, RZ, RZ, R120 ;  /* 0x000000ffff997224 */ /* 0x000fe200078e0078 */
[----:B------:R-:W-:Y:S01]  /*16c60*/  MOV R140, R16 ;  /* 0x00000010008c7202 */ /* 0x000fe20000000f00 */
[----:B------:R2:W-:Y:S01]  /*16c70*/  MUFU.TANH R232, R0 ;  /* 0x0000000000e87308 */ /* 0x0005e20000002400 */
[----:B------:R-:W-:Y:S01]  /*16c80*/  IMAD.MOV.U32 R130, RZ, RZ, R118 ;  /* 0x000000ffff827224 */ /* 0x000fe200078e0076 */
[C---:B------:R-:W-:Y:S01]  /*16c90*/  IADD3 R136, R2.reuse, 0x18, RZ ;  /* 0x0000001802887810 */ /* 0x040fe20007ffe0ff */
[----:B------:R-:W3:Y:S01]  /*16ca0*/  LDSM.16.M88.4 R56, [R138+0x7000] ;  /* 0x007000008a38783b */ /* 0x000ee20000000200 */
[C---:B------:R-:W-:Y:S02]  /*16cb0*/  IADD3 R208, R2.reuse, 0x19, RZ ;  /* 0x0000001902d07810 */ /* 0x040fe40007ffe0ff */
[----:B------:R-:W-:-:S02]  /*16cc0*/  IADD3 R215, R2, 0x20, RZ ;  /* 0x0000002002d77810 */ /* 0x000fc40007ffe0ff */
[C---:B------:R-:W-:Y:S01]  /*16cd0*/  IADD3 R216, R2.reuse, 0x21, RZ ;  /* 0x0000002102d87810 */ /* 0x040fe20007ffe0ff */
[----:B------:R-:W-:Y:S01]  /*16ce0*/  IMAD.MOV.U32 R128, RZ, RZ, R95 ;  /* 0x000000ffff807224 */ /* 0x000fe200078e005f */
[C---:B------:R-:W-:Y:S01]  /*16cf0*/  IADD3 R217, R2.reuse, 0x28, RZ ;  /* 0x0000002802d97810 */ /* 0x040fe20007ffe0ff */
[----:B------:R-:W-:Y:S01]  /*16d00*/  HMMA.16816.F32.BF16 R100, R20, R62, R80 ;  /* 0x0000003e1464723c */ /* 0x000fe20000041850 */
[----:B------:R-:W-:Y:S01]  /*16d10*/  IADD3 R218, R2, 0x29, RZ ;  /* 0x0000002902da7810 */ /* 0x000fe20007ffe0ff */
[----:B------:R-:W-:Y:S01]  /*16d20*/  LDSM.16.M88.4 R32, [R183+0x5800] ;  /* 0x00580000b720783b */ /* 0x000fe20000000200 */
[-C--:B--2---:R-:W-:Y:S01]  /*16d30*/  FMUL.FTZ R0, R37, R4.reuse ;  /* 0x0000000425007220 */ /* 0x084fe20000410000 */
[----:B------:R-:W-:Y:S01]  /*16d40*/  LEA.HI R176, R176, R193, RZ, 0x5 ;  /* 0x000000c1b0b07211 */ /* 0x000fe200078f28ff */
[----:B------:R-:W-:Y:S01]  /*16d50*/  I2F R227, R209 ;  /* 0x000000d100e37306 */ /* 0x000fe20000201400 */
[----:B------:R-:W2:Y:S07]  /*16d60*/  LDSM.16.M88.4 R80, [R92+0x9800] ;  /* 0x009800005c50783b */ /* 0x000eae0000000200 */
[----:B------:R4:W-:Y:S02]  /*16d70*/  MUFU.TANH R231, R0 ;  /* 0x0000000000e77308 */ /* 0x0009e40000002400 */
[----:B----4-:R-:W-:-:S06]  /*16d80*/  FMUL.FTZ R0, R38, R4 ;  /* 0x0000000426007220 */ /* 0x010fcc0000410000 */
[----:B------:R4:W-:Y:S02]  /*16d90*/  MUFU.TANH R224, R0 ;  /* 0x0000000000e07308 */ /* 0x0009e40000002400 */
[----:B----4-:R-:W-:-:S06]  /*16da0*/  FMUL.FTZ R0, R39, R4 ;  /* 0x0000000427007220 */ /* 0x010fcc0000410000 */
[----:B------:R4:W-:Y:S01]  /*16db0*/  MUFU.TANH R230, R0 ;  /* 0x0000000000e67308 */ /* 0x0009e20000002400 */
[----:B------:R-:W-:Y:S01]  /*16dc0*/  HMMA.16816.F32.BF16 R36, R20, R60, R84 ;  /* 0x0000003c1424723c */ /* 0x000fe20000041854 */
[----:B------:R-:W-:Y:S01]  /*16dd0*/  SHF.R.S32.HI R176, RZ, 0x5, R176 ;  /* 0x00000005ffb07819 */ /* 0x000fe200000114b0 */
[----:B------:R-:W2:Y:S01]  /*16de0*/  LDSM.16.M88.4 R60, [R183+0x6800] ;  /* 0x00680000b73c783b */ /* 0x000ea20000000200 */
[----:B----4-:R-:W-:-:S04]  /*16df0*/  FMUL.FTZ R0, R44, R4 ;  /* 0x000000042c007220 */ /* 0x010fc80000410000 */
[----:B------:R4:W-:Y:S01]  /*16e00*/  MUFU.TANH R222, R0 ;  /* 0x0000000000de7308 */ /* 0x0009e20000002400 */
[----:B-1----:R-:W-:Y:S01]  /*16e10*/  HMMA.16816.F32.BF16 R84, R12, R30, R8 ;  /* 0x0000001e0c54723c */ /* 0x002fe20000041808 */
[----:B------:R-:W1:Y:S01]  /*16e20*/  S2R R8, SR_CTAID.X ;  /* 0x0000000000087919 */ /* 0x000e620000002500 */
[----:B----4-:R-:W-:-:S05]  /*16e30*/  FMUL.FTZ R0, R45, R4 ;  /* 0x000000042d007220 */ /* 0x010fca0000410000 */
[----:B------:R4:W-:Y:S02]  /*16e40*/  MUFU.TANH R221, R0 ;  /* 0x0000000000dd7308 */ /* 0x0009e40000002400 */
[----:B----4-:R-:W-:-:S06]  /*16e50*/  FMUL.FTZ R0, R46, R4 ;  /* 0x000000042e007220 */ /* 0x010fcc0000410000 */
        /* <DEDUP_REMOVED lines=9> */
[----:B----4-:R-:W-:Y:S01]  /*16ef0*/  LEA R0, R176, R194, 0x4 ;  /* 0x000000c2b0007211 */ /* 0x010fe200078e20ff */
[----:B-1----:R-:W-:-:S05]  /*16f00*/  IMAD.SHL.U32 R176, R8, 0x40, RZ ;  /* 0x0000004008b07824 */ /* 0x002fca00078e00ff */
[----:B------:R-:W-:Y:S01]  /*16f10*/  IADD3 R0, R0, 0x1, R176 ;  /* 0x0000000100007810 */ /* 0x000fe20007ffe0b0 */
[----:B------:R-:W-:Y:S01]  /*16f20*/  IMAD.MOV.U32 R176, RZ, RZ, R177 ;  /* 0x000000ffffb07224 */ /* 0x000fe200078e00b1 */
[----:B------:R-:W-:Y:S01]  /*16f30*/  MOV R177, R178 ;  /* 0x000000b200b17202 */ /* 0x000fe20000000f00 */
[----:B------:R-:W-:Y:S02]  /*16f40*/  IMAD.MOV.U32 R178, RZ, RZ, R174 ;  /* 0x000000ffffb27224 */ /* 0x000fe400078e00ae */
[----:B------:R-:W-:Y:S01]  /*16f50*/  IMAD.MOV.U32 R174, RZ, RZ, R158 ;  /* 0x000000ffffae7224 */ /* 0x000fe200078e009e */
[----:B------:R-:W-:Y:S01]  /*16f60*/  IADD3 R0, R214, R0, -R176 ;  /* 0x00000000d6007210 */ /* 0x000fe20007ffe8b0 */
[----:B------:R-:W-:Y:S02]  /*16f70*/  IMAD.MOV.U32 R176, RZ, RZ, R177 ;  /* 0x000000ffffb07224 */ /* 0x000fe400078e00b1 */
[----:B------:R-:W-:Y:S01]  /*16f80*/  IMAD.MOV.U32 R177, RZ, RZ, R178 ;  /* 0x000000ffffb17224 */ /* 0x000fe200078e00b2 */
[----:B------:R-:W-:Y:S01]  /*16f90*/  MOV R178, R174 ;  /* 0x000000ae00b27202 */ /* 0x000fe20000000f00 */
[----:B------:R-:W-:Y:S01]  /*16fa0*/  IMAD.MOV.U32 R174, RZ, RZ, R175 ;  /* 0x000000ffffae7224 */ /* 0x000fe200078e00af */
[----:B------:R-:W-:Y:S01]  /*16fb0*/  MOV R158, R7 ;  /* 0x00000007009e7202 */ /* 0x000fe20000000f00 */
[----:B------:R-:W-:Y:S01]  /*16fc0*/  IMAD.MOV.U32 R175, RZ, RZ, R132 ;  /* 0x000000ffffaf7224 */ /* 0x000fe200078e0084 */
[----:B------:R-:W4:Y:S04]  /*16fd0*/  LDL.LU R7, [R1+0x1c0] ;  /* 0x0001c00001077983 */ /* 0x000f280000300800 */
[----:B------:R-:W2:Y:S01]  /*16fe0*/  LDL.LU R132, [R1+0x1bc] ;  /* 0x0001bc0001847983 */ /* 0x000ea20000300800 */
[----:B------:R-:W-:-:S02]  /*16ff0*/  IADD3 R0, R176, R0, RZ ;  /* 0x00000000b0007210 */ /* 0x000fc40007ffe0ff */
[----:B------:R-:W2:Y:S01]  /*17000*/  I2F R176, R2 ;  /* 0x0000000200b07306 */ /* 0x000ea20000201400 */
[----:B------:R-:W-:Y:S02]  /*17010*/  IMAD.MOV.U32 R194, RZ, RZ, R177 ;  /* 0x000000ffffc27224 */ /* 0x000fe400078e00b1 */
[----:B------:R-:W-:Y:S01]  /*17020*/  IMAD.MOV.U32 R177, RZ, RZ, R178 ;  /* 0x000000ffffb17224 */ /* 0x000fe200078e00b2 */
[----:B------:R-:W-:Y:S01]  /*17030*/  MOV R178, R175 ;  /* 0x000000af00b27202 */ /* 0x000fe20000000f00 */
[----:B------:R-:W-:Y:S01]  /*17040*/  IMAD.MOV.U32 R175, RZ, RZ, R6 ;  /* 0x000000ffffaf7224 */ /* 0x000fe200078e0006 */
[C---:B------:R-:W-:Y:S02]  /*17050*/  IADD3 R6, R0.reuse, 0x8, RZ ;  /* 0x0000000800067810 */ /* 0x040fe40007ffe0ff */
[-C--:B------:R-:W-:Y:S02]  /*17060*/  IMNMX R8, R0, R214.reuse, PT ;  /* 0x000000d600087217 */ /* 0x080fe40003800200 */
[----:B------:R-:W-:Y:S01]  /*17070*/  IMNMX R6, R6, R214, PT ;  /* 0x000000d606067217 */ /* 0x000fe20003800200 */
[----:B------:R-:W1:Y:S03]  /*17080*/  I2F R225, R182 ;  /* 0x000000b600e17306 */ /* 0x000e660000201400 */
[----:B------:R-:W-:-:S05]  /*17090*/  ISETP.GE.AND P2, PT, R2, R6, PT ;  /* 0x000000060200720c */ /* 0x000fca0003f46270 */
[----:B------:R-:W1:Y:S01]  /*170a0*/  I2F R229, R17 ;  /* 0x0000001100e57306 */ /* 0x000e620000201400 */
[----:B----4-:R-:W-:Y:S01]  /*170b0*/  LOP3.LUT R0, R5, R7, RZ, 0xfc, !PT ;  /* 0x0000000705007212 */ /* 0x010fe200078efcff */
[----:B--2---:R-:W-:Y:S01]  /*170c0*/  FFMA.FTZ R5, R132, R176, R194 ;  /* 0x000000b084057223 */ /* 0x004fe200000100c2 */
[----:B------:R-:W-:Y:S01]  /*170d0*/  MOV R176, R178 ;  /* 0x000000b200b07202 */ /* 0x000fe20000000f00 */
[----:B------:R-:W-:Y:S02]  /*170e0*/  IMAD.MOV.U32 R178, RZ, RZ, R168 ;  /* 0x000000ffffb27224 */ /* 0x000fe400078e00a8 */
[----:B------:R-:W-:Y:S01]  /*170f0*/  IMAD.MOV.U32 R168, RZ, RZ, R161 ;  /* 0x000000ffffa87224 */ /* 0x000fe200078e00a1 */
[----:B------:R-:W-:Y:S01]  /*17100*/  MOV R161, R157 ;  /* 0x0000009d00a17202 */ /* 0x000fe20000000f00 */
[----:B------:R-:W-:Y:S02]  /*17110*/  IMAD.MOV.U32 R157, RZ, RZ, R144 ;  /* 0x000000ffff9d7224 */ /* 0x000fe400078e0090 */
[----:B------:R-:W2:Y:S01]  /*17120*/  LDL R144, [R1+0x8] ;  /* 0x0000080001907983 */ /* 0x000ea20000100800 */
[----:B------:R-:W-:-:S02]  /*17130*/  IMAD.MOV.U32 R194, RZ, RZ, R177 ;  /* 0x000000ffffc27224 */ /* 0x000fc400078e00b1 */
[----:B------:R-:W-:Y:S02]  /*17140*/  FMUL.FTZ R7, R43, R4 ;  /* 0x000000042b077220 */ /* 0x000fe40000410000 */
[----:B------:R-:W-:Y:S01]  /*17150*/  IMAD.MOV.U32 R177, RZ, RZ, R175 ;  /* 0x000000ffffb17224 */ /* 0x000fe200078e00af */
[----:B------:R-:W-:Y:S01]  /*17160*/  MOV R175, R167 ;  /* 0x000000a700af7202 */ /* 0x000fe20000000f00 */
[----:B------:R-:W-:Y:S01]  /*17170*/  IMAD.MOV.U32 R167, RZ, RZ, R156 ;  /* 0x000000ffffa77224 */ /* 0x000fe200078e009c */
[----:B------:R-:W-:Y:S01]  /*17180*/  MOV R199, R176 ;  /* 0x000000b000c77202 */ /* 0x000fe20000000f00 */
[----:B------:R-:W-:Y:S02]  /*17190*/  IMAD.MOV.U32 R156, RZ, RZ, R151 ;  /* 0x000000ffff9c7224 */ /* 0x000fe400078e0097 */
[----:B------:R4:W-:Y:S01]  /*171a0*/  MUFU.TANH R151, R7 ;  /* 0x0000000700977308 */ /* 0x0009e20000002400 */
[----:B------:R-:W-:Y:S01]  /*171b0*/  IMAD.MOV.U32 R176, RZ, RZ, R178 ;  /* 0x000000ffffb07224 */ /* 0x000fe200078e00b2 */
[----:B------:R-:W-:Y:S01]  /*171c0*/  MOV R178, R157 ;  /* 0x0000009d00b27202 */ /* 0x000fe20000000f00 */
[----:B------:R-:W-:-:S02]  /*171d0*/  IMAD.MOV.U32 R193, RZ, RZ, R177 ;  /* 0x000000ffffc17224 */ /* 0x000fc400078e00b1 */
[----:B------:R-:W-:Y:S02]  /*171e0*/  IMAD.MOV.U32 R177, RZ, RZ, R156 ;  /* 0x000000ffffb17224 */ /* 0x000fe400078e009c */
[----:B------:R-:W-:Y:S01]  /*171f0*/  IMAD.MOV.U32 R157, RZ, RZ, R127 ;  /* 0x000000ffff9d7224 */ /* 0x000fe200078e007f */
[----:B------:R-:W-:Y:S01]  /*17200*/  FSEL R127, R5, -INF , !P2 ;  /* 0xff800000057f7808 */ /* 0x000fe20005000000 */
[CC--:B------:R-:W-:Y:S02]  /*17210*/  FFMA.FTZ R5, R132.reuse, R227.reuse, R199 ;  /* 0x000000e384057223 */ /* 0x0c0fe400000100c7 */
[----:B------:R-:W-:Y:S02]  /*17220*/  IMAD.MOV.U32 R199, RZ, RZ, R193 ;  /* 0x000000ffffc77224 */ /* 0x000fe400078e00c1 */
[----:B----4-:R-:W-:Y:S01]  /*17230*/  FFMA.FTZ R7, R132, R227, R194 ;  /* 0x000000e384077223 */ /* 0x010fe200000100c2 */
[----:B------:R-:W-:Y:S02]  /*17240*/  MOV R194, R175 ;  /* 0x000000af00c27202 */ /* 0x000fe40000000f00 */
[----:B------:R-:W-:-:S03]  /*17250*/  ISETP.GE.AND P0, PT, R209, R8, PT ;  /* 0x00000008d100720c */ /* 0x000fc60003f06270 */
[----:B------:R-:W-:Y:S01]  /*17260*/  IMAD.MOV.U32 R193, RZ, RZ, R194 ;  /* 0x000000ffffc17224 */ /* 0x000fe200078e00c2 */
[----:B------:R-:W-:Y:S01]  /*17270*/  MOV R194, R177 ;  /* 0x000000b100c27202 */ /* 0x000fe20000000f00 */
[----:B------:R-:W-:Y:S01]  /*17280*/  IMAD.MOV.U32 R177, RZ, RZ, R178 ;  /* 0x000000ffffb17224 */ /* 0x000fe200078e00b2 */
[----:B------:R-:W-:Y:S01]  /*17290*/  ISETP.GE.AND P1, PT, R209, R6, PT ;  /* 0x00000006d100720c */ /* 0x000fe20003f26270 */
[----:B------:R-:W-:Y:S02]  /*172a0*/  IMAD.MOV.U32 R175, RZ, RZ, R161 ;  /* 0x000000ffffaf7224 */ /* 0x000fe400078e00a1 */
[----:B------:R-:W-:Y:S02]  /*172b0*/  IMAD.MOV.U32 R178, RZ, RZ, R174 ;  /* 0x000000ffffb27224 */ /* 0x000fe400078e00ae */
[----:B------:R-:W-:Y:S01]  /*172c0*/  IMAD.MOV.U32 R161, RZ, RZ, R131 ;  /* 0x000000ffffa17224 */ /* 0x000fe200078e0083 */
[----:B------:R-:W-:Y:S01]  /*172d0*/  FSEL R131, R7, -INF , !P0 ;  /* 0xff80000007837808 */ /* 0x000fe20004000000 */
[----:B------:R-:W-:Y:S01]  /*172e0*/  IMAD.MOV.U32 R196, RZ, RZ, R193 ;  /* 0x000000ffffc47224 */ /* 0x000fe200078e00c1 */
[----:B------:R-:W-:Y:S01]  /*172f0*/  MOV R198, R177 ;  /* 0x000000b100c67202 */ /* 0x000fe20000000f00 */
[----:B-1----:R-:W-:Y:S01]  /*17300*/  FFMA.FTZ R7, R132, R225, R199 ;  /* 0x000000e184077223 */ /* 0x002fe200000100c7 */
[----:B------:R-:W1:Y:S01]  /*17310*/  I2F R226, R133 ;  /* 0x0000008500e27306 */ /* 0x000e620000201400 */
[----:B------:R-:W-:Y:S01]  /*17320*/  IMAD.MOV.U32 R197, RZ, RZ, R194 ;  /* 0x000000ffffc57224 */ /* 0x000fe200078e00c2 */
[----:B------:R-:W-:Y:S01]  /*17330*/  MOV R194, R185 ;  /* 0x000000b900c27202 */ /* 0x000fe20000000f00 */
[----:B------:R-:W-:-:S02]  /*17340*/  IMAD.MOV.U32 R199, RZ, RZ, R178 ;  /* 0x000000ffffc77224 */ /* 0x000fc400078e00b2 */
[----:B------:R-:W-:Y:S01]  /*17350*/  IMAD.MOV.U32 R193, RZ, RZ, R126 ;  /* 0x000000ffffc17224 */ /* 0x000fe200078e007e */
[----:B------:R-:W-:Y:S01]  /*17360*/  FSEL R126, R5, -INF , !P1 ;  /* 0xff800000057e7808 */ /* 0x000fe20004800000 */
[----:B------:R-:W-:Y:S01]  /*17370*/  FFMA.FTZ R5, R132, R229, R196 ;  /* 0x000000e584057223 */ /* 0x000fe200000100c4 */
[----:B------:R-:W-:Y:S01]  /*17380*/  ISETP.GE.AND P6, PT, R17, R8, PT ;  /* 0x000000081100720c */ /* 0x000fe20003fc6270 */
[----:B------:R-:W-:Y:S01]  /*17390*/  IMAD.MOV.U32 R202, RZ, RZ, R197 ;  /* 0x000000ffffca7224 */ /* 0x000fe200078e00c5 */
[----:B------:R-:W4:Y:S01]  /*173a0*/  I2F R238, R139 ;  /* 0x0000008b00ee7306 */ /* 0x000f220000201400 */
        /* <DEDUP_REMOVED lines=8> */
[----:B------:R-:W-:-:S02]  /*17430*/  IMAD.MOV.U32 R158, RZ, RZ, R153 ;  /* 0x000000ffff9e7224 */ /* 0x000fc400078e0099 */
[----:B------:R-:W-:Y:S02]  /*17440*/  FFMA.FTZ R5, R132, R229, R202 ;  /* 0x000000e584057223 */ /* 0x000fe400000100ca */
[----:B------:R-:W-:Y:S01]  /*17450*/  IMAD.MOV.U32 R153, RZ, RZ, R141 ;  /* 0x000000ffff997224 */ /* 0x000fe200078e008d */
[----:B------:R-:W-:Y:S01]  /*17460*/  MOV R141, R187 ;  /* 0x000000bb008d7202 */ /* 0x000fe20000000f00 */
[----:B------:R-:W-:Y:S02]  /*17470*/  IMAD.MOV.U32 R176, RZ, RZ, R130 ;  /* 0x000000ffffb07224 */ /* 0x000fe400078e0082 */
[----:B------:R-:W-:Y:S02]  /*17480*/  IMAD.MOV.U32 R202, RZ, RZ, R203 ;  /* 0x000000ffffca7224 */ /* 0x000fe400078e00cb */
[----:B------:R-:W-:Y:S01]  /*17490*/  IMAD.MOV.U32 R203, RZ, RZ, R196 ;  /* 0x000000ffffcb7224 */ /* 0x000fe200078e00c4 */
[----:B------:R-:W-:Y:S01]  /*174a0*/  MOV R196, R197 ;  /* 0x000000c500c47202 */ /* 0x000fe20000000f00 */
[----:B------:R-:W-:Y:S01]  /*174b0*/  IMAD.MOV.U32 R197, RZ, RZ, R199 ;  /* 0x000000ffffc57224 */ /* 0x000fe200078e00c7 */
[----:B------:R-:W-:Y:S01]  /*174c0*/  ISETP.GE.AND P5, PT, R182, R8, PT ;  /* 0x00000008b600720c */ /* 0x000fe20003fa6270 */
[----:B------:R-:W-:Y:S01]  /*174d0*/  IMAD.MOV.U32 R199, RZ, RZ, R176 ;  /* 0x000000ffffc77224 */ /* 0x000fe200078e00b0 */
[----:B------:R-:W-:Y:S01]  /*174e0*/  MOV R176, R175 ;  /* 0x000000af00b07202 */ /* 0x000fe20000000f00 */
[----:B------:R-:W-:Y:S01]  /*174f0*/  IMAD.MOV.U32 R177, RZ, RZ, R141 ;  /* 0x000000ffffb17224 */ /* 0x000fe200078e008d */
[----:B------:R-:W-:Y:S01]  /*17500*/  ISETP.GE.AND P4, PT, R17, R6, PT ;  /* 0x000000061100720c */ /* 0x000fe20003f86270 */
[----:B------:R-:W-:Y:S01]  /*17510*/  IMAD.MOV.U32 R175, RZ, RZ, R168 ;  /* 0x000000ffffaf7224 */ /* 0x000fe200078e00a8 */
[----:B------:R-:W-:Y:S01]  /*17520*/  FSEL R141, R7, -INF , !P5 ;  /* 0xff800000078d7808 */ /* 0x000fe20006800000 */
[----:B------:R-:W-:Y:S01]  /*17530*/  IMAD.MOV.U32 R168, RZ, RZ, R162 ;  /* 0x000000ffffa87224 */ /* 0x000fe200078e00a2 */
[----:B------:R-:W3:Y:S01]  /*17540*/  I2F R228, R136 ;  /* 0x0000008800e47306 */ /* 0x000ee20000201400 */
[----:B-1----:R-:W-:Y:S01]  /*17550*/  FFMA.FTZ R7, R132, R226, R202 ;  /* 0x000000e284077223 */ /* 0x002fe200000100ca */
[----:B------:R-:W-:Y:S01]  /*17560*/  MOV R200, R196 ;  /* 0x000000c400c87202 */ /* 0x000fe20000000f00 */
[----:B------:R-:W-:Y:S01]  /*17570*/  IMAD.MOV.U32 R115, RZ, RZ, R203 ;  /* 0x000000ffff737224 */ /* 0x000fe200078e00cb */
[----:B------:R-:W-:Y:S01]  /*17580*/  MOV R202, R176 ;  /* 0x000000b000ca7202 */ /* 0x000fe20000000f00 */
[----:B------:R-:W-:-:S02]  /*17590*/  IMAD.MOV.U32 R201, RZ, RZ, R197 ;  /* 0x000000ffffc97224 */ /* 0x000fc400078e00c5 */
[----:B------:R-:W-:Y:S02]  /*175a0*/  IMAD.MOV.U32 R176, RZ, RZ, R175 ;  /* 0x000000ffffb07224 */ /* 0x000fe400078e00af */
[----:B------:R-:W-:Y:S01]  /*175b0*/  IMAD.MOV.U32 R197, RZ, RZ, R129 ;  /* 0x000000ffffc57224 */ /* 0x000fe200078e0081 */
[----:B------:R-:W-:Y:S01]  /*175c0*/  FSEL R129, R5, -INF , !P4 ;  /* 0xff80000005817808 */ /* 0x000fe20006000000 */
[----:B------:R-:W-:Y:S01]  /*175d0*/  IMAD.MOV.U32 R175, RZ, RZ, R168 ;  /* 0x000000ffffaf7224 */ /* 0x000fe200078e00a8 */
[----:B------:R-:W-:Y:S01]  /*175e0*/  MOV R168, R19 ;  /* 0x0000001300a87202 */ /* 0x000fe20000000f00 */
[C---:B----4-:R-:W-:Y:S01]  /*175f0*/  FFMA.FTZ R5, R132.reuse, R238, R115 ;  /* 0x000000ee84057223 */ /* 0x050fe20000010073 */
[----:B------:R-:W-:Y:S01]  /*17600*/  ISETP.GE.AND P1, PT, R139, R8, PT ;  /* 0x000000088b00720c */ /* 0x000fe20003f26270 */
[----:B------:R-:W-:Y:S02]  /*17610*/  IMAD.MOV.U32 R115, RZ, RZ, R201 ;  /* 0x000000ffff737224 */ /* 0x000fe400078e00c9 */
[----:B------:R-:W-:Y:S01]  /*17620*/  IMAD.MOV.U32 R114, RZ, RZ, R200 ;  /* 0x000000ffff727224 */ /* 0x000fe200078e00c8 */
[----:B------:R-:W-:Y:S01]  /*17630*/  MOV R200, R202 ;  /* 0x000000ca00c87202 */ /* 0x000fe20000000f00 */
[----:B------:R-:W-:Y:S01]  /*17640*/  IMAD.MOV.U32 R201, RZ, RZ, R197 ;  /* 0x000000ffffc97224 */ /* 0x000fe200078e00c5 */
[----:B------:R-:W-:Y:S01]  /*17650*/  MOV R197, R169 ;  /* 0x000000a900c57202 */ /* 0x000fe20000000f00 */
[----:B------:R-:W1:Y:S01]  /*17660*/  I2F R239, R208 ;  /* 0x000000d000ef7306 */ /* 0x000e620000201400 */
[----:B------:R-:W-:Y:S01]  /*17670*/  IMAD.MOV.U32 R202, RZ, RZ, R168 ;  /* 0x000000ffffca7224 */ /* 0x000fe200078e00a8 */
[----:B------:R-:W-:Y:S01]  /*17680*/  MOV R162, R143 ;  /* 0x0000008f00a27202 */ /* 0x000fe20000000f00 */
[----:B------:R-:W-:Y:S01]  /*17690*/  IMAD.MOV.U32 R143, RZ, RZ, R184 ;  /* 0x000000ffff8f7224 */ /* 0x000fe200078e00b8 */
[----:B------:R-:W-:Y:S01]  /*176a0*/  ISETP.GE.AND P2, PT, R133, R8, PT ;  /* 0x000000088500720c */ /* 0x000fe20003f46270 */
[----:B------:R-:W-:-:S02]  /*176b0*/  FFMA.FTZ R9, R132, R225, R3 ;  /* 0x000000e184097223 */ /* 0x000fc40000010003 */
[----:B------:R-:W-:Y:S01]  /*176c0*/  IMAD.MOV.U32 R196, RZ, RZ, R143 ;  /* 0x000000ffffc47224 */ /* 0x000fe200078e008f */
[----:B------:R-:W-:Y:S01]  /*176d0*/  FSEL R143, R7, -INF , !P2 ;  /* 0xff800000078f7808 */ /* 0x000fe20005000000 */
[----:B------:R-:W4:Y:S01]  /*176e0*/  I2F R240, R215 ;  /* 0x000000d700f07306 */ /* 0x000f220000201400 */
[-C--:B------:R-:W-:Y:S02]  /*176f0*/  ISETP.GE.AND P3, PT, R182, R6.reuse, PT ;  /* 0x00000006b600720c */ /* 0x080fe40003f66270 */
[----:B------:R-:W-:Y:S01]  /*17700*/  ISETP.GE.AND P5, PT, R139, R6, PT ;  /* 0x000000068b00720c */ /* 0x000fe20003fa6270 */
[----:B------:R-:W-:Y:S01]  /*17710*/  IMAD.MOV.U32 R194, RZ, RZ, R160 ;  /* 0x000000ffffc27224 */ /* 0x000fe200078e00a0 */
[----:B------:R-:W-:Y:S01]  /*17720*/  FSEL R130, R9, -INF , !P3 ;  /* 0xff80000009827808 */ /* 0x000fe20005800000 */
[----:B------:R-:W-:Y:S01]  /*17730*/  FFMA.FTZ R9, R132, R226, R18 ;  /* 0x000000e284097223 */ /* 0x000fe20000010012 */
[C---:B------:R-:W-:Y:S01]  /*17740*/  ISETP.GE.AND P3, PT, R136.reuse, R8, PT ;  /* 0x000000088800720c */ /* 0x040fe20003f66270 */
[----:B------:R-:W1:Y:S01]  /*17750*/  I2F R241, R216 ;  /* 0x000000d800f17306 */ /* 0x000e620000201400 */
[----:B------:R-:W-:-:S02]  /*17760*/  ISETP.GE.AND P6, PT, R136, R6, PT ;  /* 0x000000068800720c */ /* 0x000fc40003fc6270 */
[----:B------:R-:W-:Y:S01]  /*17770*/  ISETP.GE.AND P0, PT, R133, R6, PT ;  /* 0x000000068500720c */ /* 0x000fe20003f06270 */
[----:B------:R-:W-:Y:S01]  /*17780*/  IMAD.MOV.U32 R203, RZ, RZ, R199 ;  /* 0x000000ffffcb7224 */ /* 0x000fe200078e00c7 */
[----:B------:R-:W-:Y:S01]  /*17790*/  ISETP.GE.AND P4, PT, R208, R8, PT ;  /* 0x00000008d000720c */ /* 0x000fe20003f86270 */
[----:B------:R-:W-:Y:S01]  /*177a0*/  IMAD.MOV.U32 R168, RZ, RZ, R128 ;  /* 0x000000ffffa87224 */ /* 0x000fe200078e0080 */
[----:B------:R-:W-:Y:S01]  /*177b0*/  FSEL R128, R9, -INF , !P0 ;  /* 0xff80000009807808 */ /* 0x000fe20004000000 */
[----:B---3--:R-:W-:Y:S01]  /*177c0*/  FFMA.FTZ R9, R132, R228, R251 ;  /* 0x000000e484097223 */ /* 0x008fe200000100fb */
[----:B------:R-:W-:Y:S02]  /*177d0*/  MOV R199, R162 ;  /* 0x000000a200c77202 */ /* 0x000fe40000000f00 */
[----:B------:R-:W-:Y:S01]  /*177e0*/  ISETP.GE.AND P2, PT, R208, R6, PT ;  /* 0x00000006d000720c */ /* 0x000fe20003f46270 */
[----:B------:R-:W3:Y:S01]  /*177f0*/  I2F R242, R217 ;  /* 0x000000d900f27306 */ /* 0x000ee20000201400 */
[----:B------:R-:W-:Y:S01]  /*17800*/  FSEL R133, R9, -INF , !P6 ;  /* 0xff80000009857808 */ /* 0x000fe20007000000 */
[----:B------:R-:W-:Y:S01]  /*17810*/  IMAD.MOV.U32 R178, RZ, RZ, R158 ;  /* 0x000000ffffb27224 */ /* 0x000fe200078e009e */
[----:B------:R-:W-:-:S05]  /*17820*/  MOV R156, R186 ;  /* 0x000000ba009c7202 */ /* 0x000fca0000000f00 */
[----:B------:R-:W1:Y:S01]  /*17830*/  I2F R245, R218 ;  /* 0x000000da00f57306 */ /* 0x000e620000201400 */
[----:B------:R-:W-:Y:S01]  /*17840*/  MOV R158, R153 ;  /* 0x00000099009e7202 */ /* 0x000fe20000000f00 */
[----:B------:R-:W-:Y:S01]  /*17850*/  IMAD.MOV.U32 R160, RZ, RZ, R154 ;  /* 0x000000ffffa07224 */ /* 0x000fe200078e009a */
[----:B------:R-:W-:Y:S02]  /*17860*/  ISETP.GE.AND P0, PT, R215, R8, PT ;  /* 0x00000008d700720c */ /* 0x000fe40003f06270 */
[C---:B------:R-:W-:Y:S01]  /*17870*/  IADD3 R219, R2.reuse, 0x30, RZ ;  /* 0x0000003002db7810 */ /* 0x040fe20007ffe0ff */
[----:B------:R-:W-:Y:S01]  /*17880*/  HMMA.16816.F32.BF16 R108, R20, R56, R76 ;  /* 0x00000038146c723c */ /* 0x000fe2000004184c */
[----:B------:R-:W-:Y:S01]  /*17890*/  MOV R154, R155 ;  /* 0x0000009b009a7202 */ /* 0x000fe20000000f00 */
[----:B------:R1:W5:Y:S01]  /*178a0*/  LDL.LU R186, [R1+0x1b8] ;  /* 0x0001b80001ba7983 */ /* 0x0003620000300800 */
[----:B------:R-:W-:Y:S01]  /*178b0*/  MOV R155, R188 ;  /* 0x000000bc009b7202 */ /* 0x000fe20000000f00 */
[----:B------:R-:W1:Y:S01]  /*178c0*/  I2F R247, R219 ;  /* 0x000000db00f77306 */ /* 0x000e620000201400 */
[----:B------:R-:W-:Y:S01]  /*178d0*/  IADD3 R16, R2, 0x31, RZ ;  /* 0x0000003102107810 */ /* 0x000fe20007ffe0ff */
[----:B------:R1:W5:Y:S01]  /*178e0*/  LDL.LU R187, [R1+0x1b4] ;  /* 0x0001b40001bb7983 */ /* 0x0003620000300800 */
[----:B------:R-:W-:-:S02]  /*178f0*/  ISETP.GE.AND P6, PT, R217, R8, PT ;  /* 0x00000008d900720c */ /* 0x000fc40003fc6270 */
[C---:B------:R-:W-:Y:S01]  /*17900*/  IADD3 R95, R2.reuse, 0x38, RZ ;  /* 0x00000038025f7810 */ /* 0x040fe20007ffe0ff */
[----:B------:R-:W-:Y:S01]  /*17910*/  HMMA.16816.F32.BF16 R104, R24, R80, R204 ;  /* 0x000000501868723c */ /* 0x000fe200000418cc */
[C---:B------:R-:W-:Y:S01]  /*17920*/  IADD3 R93, R2.reuse, 0x39, RZ ;  /* 0x00000039025d7810 */ /* 0x040fe20007ffe0ff */
[----:B------:R-:W1:Y:S06]  /*17930*/  I2F R118, R16 ;  /* 0x0000001000767306 */ /* 0x000e6c0000201400 */
[----:B------:R-:W-:Y:S08]  /*17940*/  HMMA.16816.F32.BF16 R44, R12, R32, R64 ;  /* 0x000000200c2c723c */ /* 0x000ff00000041840 */
[----:B------:R-:W-:Y:S01]  /*17950*/  HMMA.16816.F32.BF16 R120, R20, R58, R72 ;  /* 0x0000003a1478723c */ /* 0x000fe20000041848 */
[----:B------:R-:W1:Y:S01]  /*17960*/  I2F R117, R95 ;  /* 0x0000005f00757306 */ /* 0x000e620000201400 */
[C---:B------:R-:W-:Y:S01]  /*17970*/  IADD3 R30, R2.reuse, 0x48, RZ ;  /* 0x00000048021e7810 */ /* 0x040fe20007ffe0ff */
[----:B------:R1:W5:Y:S06]  /*17980*/  LDL.LU R3, [R1+0x1b0] ;  /* 0x0001b00001037983 */ /* 0x00036c0000300800 */
[----:B------:R-:W1:Y:S01]  /*17990*/  I2F R94, R93 ;  /* 0x0000005d005e7306 */ /* 0x000e620000201400 */
[----:B------:R-:W-:Y:S01]  /*179a0*/  IADD3 R33, R2, 0x40, RZ ;  /* 0x0000004002217810 */ /* 0x000fe20007ffe0ff */
[----:B------:R-:W-:Y:S01]  /*179b0*/  HMMA.16816.F32.BF16 R72, R12, R28, R48 ;  /* 0x0000001c0c48723c */ /* 0x000fe20000041830 */
[----:B--2---:R-:W-:Y:S01]  /*179c0*/  IMAD.MOV.U32 R169, RZ, RZ, R144 ;  /* 0x000000ffffa97224 */ /* 0x004fe200078e0090 */
[----:B------:R-:W-:Y:S01]  /*179d0*/  FSEL R144, R5, -INF , !P1 ;  /* 0xff80000005907808 */ /* 0x000fe20004800000 */
[----:B------:R-:W-:Y:S01]  /*179e0*/  FFMA.FTZ R5, R132, R238, R114 ;  /* 0x000000ee84057223 */ /* 0x000fe20000010072 */
[----:B------:R-:W-:Y:S01]  /*179f0*/  MOV R114, R115 ;  /* 0x0000007300727202 */ /* 0x000fe20000000f00 */
[----:B------:R-:W-:-:S03]  /*17a00*/  IMAD.MOV.U32 R115, RZ, RZ, R200 ;  /* 0x000000ffff737224 */ /* 0x000fc600078e00c8 */
[C---:B------:R-:W-:Y:S01]  /*17a10*/  HMMA.16816.F32.BF16 R96, R12.reuse, R60, R36 ;  /* 0x0000003c0c60723c */ /* 0x040fe20000041824 */
[----:B------:R-:W-:Y:S01]  /*17a20*/  IMAD.MOV.U32 R200, RZ, RZ, R201 ;  /* 0x000000ffffc87224 */ /* 0x000fe200078e00c9 */
[----:B------:R-:W-:Y:S01]  /*17a30*/  MOV R201, R202 ;  /* 0x000000ca00c97202 */ /* 0x000fe20000000f00 */
[----:B------:R-:W-:Y:S01]  /*17a40*/  IMAD.MOV.U32 R202, RZ, RZ, R197 ;  /* 0x000000ffffca7224 */ /* 0x000fe200078e00c5 */
[----:B------:R-:W-:Y:S01]  /*17a50*/  IADD3 R41, R2, 0x49, RZ ;  /* 0x0000004902297810 */ /* 0x000fe20007ffe0ff */
[----:B------:R-:W-:Y:S01]  /*17a60*/  FFMA.FTZ R7, R132, R228, R114 ;  /* 0x000000e484077223 */ /* 0x000fe20000010072 */
[C---:B------:R-:W-:Y:S01]  /*17a70*/  IADD3 R40, R2.reuse, 0x50, RZ ;  /* 0x0000005002287810 */ /* 0x040fe20007ffe0ff */
[----:B------:R-:W-:Y:S01]  /*17a80*/  IMAD.MOV.U32 R114, RZ, RZ, R200 ;  /* 0x000000ffff727224 */ /* 0x000fe200078e00c8 */
[C---:B------:R-:W-:Y:S01]  /*17a90*/  IADD3 R32, R2.reuse, 0x58, RZ ;  /* 0x0000005802207810 */ /* 0x040fe20007ffe0ff */
[----:B------:R-:W-:Y:S01]  /*17aa0*/  IMAD.MOV.U32 R197, RZ, RZ, R177 ;  /* 0x000000ffffc57224 */ /* 0x000fe200078e00b1 */
[C---:B------:R-:W-:Y:S01]  /*17ab0*/  IADD3 R43, R2.reuse, 0x69, RZ ;  /* 0x00000069022b7810 */ /* 0x040fe20007ffe0ff */
[----:B------:R-:W-:Y:S01]  /*17ac0*/  IMAD.MOV.U32 R200, RZ, RZ, R202 ;  /* 0x000000ffffc87224 */ /* 0x000fe200078e00ca */
[----:B------:R-:W-:Y:S01]  /*17ad0*/  HMMA.16816.F32.BF16 R68, R12, R34, R68 ;  /* 0x000000220c44723c */ /* 0x000fe20000041844 */
[----:B------:R-:W-:Y:S01]  /*17ae0*/  IMAD.MOV.U32 R113, RZ, RZ, R115 ;  /* 0x000000ffff717224 */ /* 0x000fe200078e0073 */
[C---:B------:R-:W-:Y:S01]  /*17af0*/  IADD3 R42, R2.reuse, 0x71, RZ ;  /* 0x00000071022a7810 */ /* 0x040fe20007ffe0ff */
[----:B------:R-:W-:Y:S01]  /*17b00*/  IMAD.MOV.U32 R202, RZ, RZ, R145 ;  /* 0x000000ffffca7224 */ /* 0x000fe200078e0091 */
[----:B------:R-:W-:Y:S01]  /*17b10*/  MOV R115, R201 ;  /* 0x000000c900737202 */ /* 0x000fe20000000f00 */
[----:B------:R-:W-:Y:S01]  /*17b20*/  IMAD.MOV.U32 R201, RZ, RZ, R197 ;  /* 0x000000ffffc97224 */ /* 0x000fe200078e00c5 */
[----:B------:R-:W-:Y:S01]  /*17b30*/  FSEL R136, R5, -INF , !P5 ;  /* 0xff80000005887808 */ /* 0x000fe20006800000 */
[----:B------:R-:W-:Y:S01]  /*17b40*/  IMAD.MOV.U32 R112, RZ, RZ, R114 ;  /* 0x000000ffff707224 */ /* 0x000fe200078e0072 */
[----:B------:R-:W-:Y:S01]  /*17b50*/  IADD3 R31, R2, 0x70, RZ ;  /* 0x00000070021f7810 */ /* 0x000fe20007ffe0ff */
[----:B-1----:R-:W-:Y:S01]  /*17b60*/  FFMA.FTZ R5, R132, R239, R113 ;  /* 0x000000ef84057223 */ /* 0x002fe20000010071 */
[C---:B------:R-:W-:Y:S01]  /*17b70*/  IADD3 R17, R2.reuse, 0x80, RZ ;  /* 0x0000008002117810 */ /* 0x040fe20007ffe0ff */
        /* <DEDUP_REMOVED lines=9> */
[----:B------:R-:W-:Y:S01]  /*17c10*/  IADD3 R11, R2, 0x90, RZ ;  /* 0x00000090020b7810 */ /* 0x000fe20007ffe0ff */
[C---:B------:R-:W-:Y:S01]  /*17c20*/  FFMA.FTZ R5, R132.reuse, R239, R112 ;  /* 0x000000ef84057223 */ /* 0x040fe20000010070 */
[----:B------:R-:W-:Y:S01]  /*17c30*/  FSEL R145, R7, -INF , !P3 ;  /* 0xff80000007917808 */ /* 0x000fe20005800000 */
[----:B------:R-:W-:Y:S01]  /*17c40*/  IMAD.MOV.U32 R112, RZ, RZ, R200 ;  /* 0x000000ffff707224 */ /* 0x000fe200078e00c8 */
[----:B------:R-:W-:Y:S01]  /*17c50*/  MOV R91, R115 ;  /* 0x00000073005b7202 */ /* 0x000fe20000000f00 */
[----:B------:R-:W-:Y:S01]  /*17c60*/  IMAD.MOV.U32 R200, RZ, RZ, R196 ;  /* 0x000000ffffc87224 */ /* 0x000fe200078e00c4 */
[----:B------:R-:W-:Y:S01]  /*17c70*/  MOV R115, R199 ;  /* 0x000000c700737202 */ /* 0x000fe20000000f00 */
[----:B----4-:R-:W-:Y:S01]  /*17c80*/  FFMA.FTZ R7, R132, R240, R113 ;  /* 0x000000f084077223 */ /* 0x010fe20000010071 */
[----:B------:R1:W5:Y:S01]  /*17c90*/  LDL.LU R185, [R1+0x1ac] ;  /* 0x0001ac0001b97983 */ /* 0x0003620000300800 */
[----:B------:R-:W-:-:S02]  /*17ca0*/  IMAD.MOV.U32 R196, RZ, RZ, R176 ;  /* 0x000000ffffc47224 */ /* 0x000fc400078e00b0 */
[----:B------:R-:W-:Y:S02]  /*17cb0*/  IMAD.MOV.U32 R113, RZ, RZ, R201 ;  /* 0x000000ffff717224 */ /* 0x000fe400078e00c9 */
[----:B------:R-:W-:Y:S01]  /*17cc0*/  FFMA.FTZ R9, R132, R240, R114 ;  /* 0x000000f084097223 */ /* 0x000fe20000010072 */
[----:B------:R-:W-:Y:S01]  /*17cd0*/  ISETP.GE.AND P5, PT, R216, R8, PT ;  /* 0x00000008d800720c */ /* 0x000fe20003fa6270 */
[----:B------:R-:W-:Y:S01]  /*17ce0*/  IMAD.MOV.U32 R176, RZ, RZ, R167 ;  /* 0x000000ffffb07224 */ /* 0x000fe200078e00a7 */
[----:B------:R-:W-:Y:S01]  /*17cf0*/  MOV R114, R202 ;  /* 0x000000ca00727202 */ /* 0x000fe20000000f00 */
[----:B------:R-:W-:Y:S01]  /*17d00*/  IMAD.MOV.U32 R167, RZ, RZ, R147 ;  /* 0x000000ffffa77224 */ /* 0x000fe200078e0093 */
[----:B------:R-:W-:Y:S01]  /*17d10*/  FSEL R147, R5, -INF , !P2 ;  /* 0xff80000005937808 */ /* 0x000fe20005000000 */
[----:B------:R-:W-:Y:S01]  /*17d20*/  FFMA.FTZ R5, R132, R241, R91 ;  /* 0x000000f184057223 */ /* 0x000fe2000001005b */
[----:B------:R-:W-:Y:S01]  /*17d30*/  MOV R202, R249 ;  /* 0x000000f900ca7202 */ /* 0x000fe20000000f00 */
[----:B------:R-:W-:-:S02]  /*17d40*/  IMAD.MOV.U32 R91, RZ, RZ, R113 ;  /* 0x000000ffff5b7224 */ /* 0x000fc400078e0071 */
[----:B------:R-:W-:Y:S01]  /*17d50*/  IMAD.MOV.U32 R203, RZ, RZ, R252 ;  /* 0x000000ffffcb7224 */ /* 0x000fe200078e00fc */
[----:B------:R-:W-:Y:S01]  /*17d60*/  ISETP.GE.AND P1, PT, R215, R6, PT ;  /* 0x00000006d700720c */ /* 0x000fe20003f26270 */
[----:B------:R-:W-:Y:S01]  /*17d70*/  IMAD.MOV.U32 R90, RZ, RZ, R112 ;  /* 0x000000ffff5a7224 */ /* 0x000fe200078e0070 */
[----:B------:R-:W-:Y:S01]  /*17d80*/  MOV R112, R114 ;  /* 0x0000007200707202 */ /* 0x000fe20000000f00 */
[----:B------:R-:W-:Y:S01]  /*17d90*/  IMAD.MOV.U32 R113, RZ, RZ, R115 ;  /* 0x000000ffff717224 */ /* 0x000fe200078e0073 */
[----:B------:R-:W-:Y:S02]  /*17da0*/  MOV R115, R168 ;  /* 0x000000a800737202 */ /* 0x000fe40000000f00 */
[-C--:B------:R-:W-:Y:S02]  /*17db0*/  ISETP.GE.AND P3, PT, R216, R6.reuse, PT ;  /* 0x00000006d800720c */ /* 0x080fe40003f66270 */
[----:B------:R-:W-:Y:S02]  /*17dc0*/  ISETP.GE.AND P4, PT, R217, R6, PT ;  /* 0x00000006d900720c */ /* 0x000fe40003f86270 */
[----:B------:R-:W-:Y:S01]  /*17dd0*/  MOV R177, R178 ;  /* 0x000000b200b17202 */ /* 0x000fe20000000f00 */
[----:B------:R-:W2:Y:S01]  /*17de0*/  I2F R57, R33 ;  /* 0x0000002100397306 */ /* 0x000ea20000201400 */
[----:B------:R-:W-:Y:S01]  /*17df0*/  MOV R168, R157 ;  /* 0x0000009d00a87202 */ /* 0x000fe20000000f00 */
[----:B------:R-:W-:Y:S01]  /*17e00*/  IMAD.MOV.U32 R114, RZ, RZ, R202 ;  /* 0x000000ffff727224 */ /* 0x000fe200078e00ca */
[----:B------:R-:W-:Y:S01]  /*17e10*/  FSEL R157, R5, -INF , !P5 ;  /* 0xff800000059d7808 */ /* 0x000fe20006800000 */
[----:B------:R-:W-:Y:S01]  /*17e20*/  FFMA.FTZ R5, R132, R241, R90 ;  /* 0x000000f184057223 */ /* 0x000fe2000001005a */
[----:B------:R-:W-:Y:S01]  /*17e30*/  IADD3 R28, R2, 0x41, RZ ;  /* 0x00000041021c7810 */ /* 0x000fe20007ffe0ff */
[----:B------:R-:W-:-:S02]  /*17e40*/  IMAD.MOV.U32 R202, RZ, RZ, R165 ;  /* 0x000000ffffca7224 */ /* 0x000fc400078e00a5 */
[----:B------:R-:W-:Y:S01]  /*17e50*/  I2F R51, R30 ;  /* 0x0000001e00337306 */ /* 0x000fe20000201400 */
[----:B------:R-:W-:-:S07]  /*17e60*/  IMAD.MOV.U32 R90, RZ, RZ, R91 ;  /* 0x000000ffff5a7224 */ /* 0x000fce00078e005b */
[----:B------:R-:W-:Y:S01]  /*17e70*/  I2F R52, R41 ;  /* 0x0000002900347306 */ /* 0x000fe20000201400 */
[----:B------:R-:W-:Y:S01]  /*17e80*/  IMAD.MOV.U32 R91, RZ, RZ, R112 ;  /* 0x000000ffff5b7224 */ /* 0x000fe200078e0070 */
[----:B------:R-:W-:Y:S01]  /*17e90*/  MOV R112, R113 ;  /* 0x0000007100707202 */ /* 0x000fe20000000f00 */
[----:B------:R-:W-:Y:S01]  /*17ea0*/  IMAD.MOV.U32 R113, RZ, RZ, R114 ;  /* 0x000000ffff717224 */ /* 0x000fe200078e0072 */
[----:B------:R-:W-:Y:S01]  /*17eb0*/  IADD3 R49, R2, 0x51, RZ ;  /* 0x0000005102317810 */ /* 0x000fe20007ffe0ff */
[----:B------:R-:W-:Y:S01]  /*17ec0*/  IMAD.MOV.U32 R201, RZ, RZ, R203 ;  /* 0x000000ffffc97224 */ /* 0x000fe200078e00cb */
[----:B------:R-:W-:Y:S01]  /*17ed0*/  MOV R203, R159 ;  /* 0x0000009f00cb7202 */ /* 0x000fe20000000f00 */
[----:B------:R-:W-:Y:S01]  /*17ee0*/  IMAD.MOV.U32 R114, RZ, RZ, R115 ;  /* 0x000000ffff727224 */ /* 0x000fe200078e0073 */
[----:B------:R-:W-:Y:S01]  /*17ef0*/  MOV R115, R202 ;  /* 0x000000ca00737202 */ /* 0x000fe20000000f00 */
[----:B------:R-:W-:Y:S01]  /*17f00*/  IMAD.MOV.U32 R165, RZ, RZ, R156 ;  /* 0x000000ffffa57224 */ /* 0x000fe200078e009c */
[----:B------:R-:W-:Y:S01]  /*17f10*/  FSEL R159, R7, -INF , !P0 ;  /* 0xff800000079f7808 */ /* 0x000fe20004000000 */
[----:B------:R-:W-:Y:S01]  /*17f20*/  IMAD.MOV.U32 R202, RZ, RZ, R173 ;  /* 0x000000ffffca7224 */ /* 0x000fe200078e00ad */
[----:B------:R-:W-:Y:S01]  /*17f30*/  FSEL R156, R9, -INF , !P1 ;  /* 0xff800000099c7808 */ /* 0x000fe20004800000 */
[----:B------:R-:W-:Y:S01]  /*17f40*/  IMAD.MOV.U32 R173, RZ, RZ, R158 ;  /* 0x000000ffffad7224 */ /* 0x000fe200078e009e */
[----:B------:R-:W-:Y:S01]  /*17f50*/  I2F R56, R40 ;  /* 0x0000002800387306 */ /* 0x000fe20000201400 */
[-C--:B---3--:R-:W-:Y:S01]  /*17f60*/  FFMA.FTZ R7, R132, R242.reuse, R90 ;  /* 0x000000f284077223 */ /* 0x088fe2000001005a */
[----:B------:R-:W-:Y:S01]  /*17f70*/  IADD3 R48, R2, 0x59, RZ ;  /* 0x0000005902307810 */ /* 0x000fe20007ffe0ff */
[----:B------:R-:W-:Y:S01]  /*17f80*/  FFMA.FTZ R9, R132, R242, R91 ;  /* 0x000000f284097223 */ /* 0x000fe2000001005b */
[----:B------:R-:W-:Y:S01]  /*17f90*/  MOV R91, R114 ;  /* 0x00000072005b7202 */ /* 0x000fe20000000f00 */
[----:B------:R-:W-:-:S03]  /*17fa0*/  IMAD.MOV.U32 R89, RZ, RZ, R112 ;  /* 0x000000ffff597224 */ /* 0x000fc600078e0070 */
[----:B------:R-:W-:Y:S01]  /*17fb0*/  I2F R55, R32 ;  /* 0x0000002000377306 */ /* 0x000fe20000201400 */
[----:B------:R-:W-:Y:S01]  /*17fc0*/  IMAD.MOV.U32 R90, RZ, RZ, R113 ;  /* 0x000000ffff5a7224 */ /* 0x000fe200078e0071 */
[C---:B------:R-:W-:Y:S01]  /*17fd0*/  IADD3 R38, R2.reuse, 0x60, RZ ;  /* 0x0000006002267810 */ /* 0x040fe20007ffe0ff */
[----:B------:R-:W-:Y:S01]  /*17fe0*/  IMAD.MOV.U32 R112, RZ, RZ, R115 ;  /* 0x000000ffff707224 */ /* 0x000fe200078e0073 */
[----:B------:R-:W-:Y:S01]  /*17ff0*/  IADD3 R50, R2, 0x61, RZ ;  /* 0x0000006102327810 */ /* 0x000fe20007ffe0ff */
[----:B------:R-:W-:Y:S01]  /*18000*/  IMAD.MOV.U32 R114, RZ, RZ, R155 ;  /* 0x000000ffff727224 */ /* 0x000fe200078e009b */
[----:B------:R-:W-:Y:S01]  /*18010*/  FSEL R155, R5, -INF , !P3 ;  /* 0xff800000059b7808 */ /* 0x000fe20005800000 */
[----:B------:R-:W-:Y:S01]  /*18020*/  IMAD.MOV.U32 R113, RZ, RZ, R173 ;  /* 0x000000ffff717224 */ /* 0x000fe200078e00ad */
[----:B------:R-:W-:Y:S01]  /*18030*/  ISETP.GE.AND P2, PT, R218, R8, PT ;  /* 0x00000008da00720c */ /* 0x000fe20003f46270 */
[----:B------:R-:W-:Y:S01]  /*18040*/  FFMA.FTZ R5, R132, R245, R89 ;  /* 0x000000f584057223 */ /* 0x000fe20000010059 */
[----:B------:R-:W-:Y:S01]  /*18050*/  MOV R79, R90 ;  /* 0x0000005a004f7202 */ /* 0x000fe20000000f00 */
[----:B------:R-:W-:Y:S01]  /*18060*/  IMAD.MOV.U32 R115, RZ, RZ, R149 ;  /* 0x000000ffff737224 */ /* 0x000fe200078e0095 */
[----:B------:R-:W-:Y:S01]  /*18070*/  I2F R65, R43 ;  /* 0x0000002b00417306 */ /* 0x000fe20000201400 */
        /* <DEDUP_REMOVED lines=9> */
[----:B------:R-:W-:Y:S01]  /*18110*/  MOV R115, R201 ;  /* 0x000000c900737202 */ /* 0x000fe20000000f00 */
[----:B------:R-:W-:Y:S01]  /*18120*/  FFMA.FTZ R5, R132, R245, R79 ;  /* 0x000000f584057223 */ /* 0x000fe2000001004f */
[----:B------:R-:W-:Y:S01]  /*18130*/  MOV R79, R88 ;  /* 0x00000058004f7202 */ /* 0x000fe20000000f00 */
[----:B------:R-:W-:-:S02]  /*18140*/  IMAD.MOV.U32 R201, RZ, RZ, R220 ;  /* 0x000000ffffc97224 */ /* 0x000fc400078e00dc */
[----:B------:R-:W-:Y:S01]  /*18150*/  FMUL.FTZ R10, R44, R4 ;  /* 0x000000042c0a7220 */ /* 0x000fe20000410000 */
[----:B------:R-:W-:Y:S01]  /*18160*/  I2F R66, R42 ;  /* 0x0000002a00427306 */ /* 0x000fe20000201400 */
[----:B------:R-:W-:Y:S01]  /*18170*/  IMAD.MOV.U32 R88, RZ, RZ, R89 ;  /* 0x000000ffff587224 */ /* 0x000fe200078e0059 */
[----:B------:R-:W-:Y:S01]  /*18180*/  MOV R158, R248 ;  /* 0x000000f8009e7202 */ /* 0x000fe20000000f00 */
        /* <DEDUP_REMOVED lines=13> */
[----:B------:R-:W-:Y:S01]  /*18260*/  ISETP.GE.AND P0, PT, R218, R6, PT ;  /* 0x00000006da00720c */ /* 0x000fe20003f06270 */
[C---:B------:R-:W-:Y:S01]  /*18270*/  FFMA.FTZ R7, R132.reuse, R247, R79 ;  /* 0x000000f784077223 */ /* 0x040fe2000001004f */
[----:B------:R-:W-:Y:S01]  /*18280*/  MOV R78, R89 ;  /* 0x00000059004e7202 */ /* 0x000fe20000000f00 */
[----:B------:R-:W-:Y:S01]  /*18290*/  FFMA.FTZ R9, R132, R247, R88 ;  /* 0x000000f784097223 */ /* 0x000fe20000010058 */
[----:B------:R-:W-:Y:S01]  /*182a0*/  MOV R197, R177 ;  /* 0x000000b100c57202 */ /* 0x000fe20000000f00 */
[----:B------:R-:W-:Y:S01]  /*182b0*/  IMAD.MOV.U32 R174, RZ, RZ, R148 ;  /* 0x000000ffffae7224 */ /* 0x000fe200078e0094 */
[----:B------:R-:W-:Y:S01]  /*182c0*/  MOV R148, R250 ;  /* 0x000000fa00947202 */ /* 0x000fe20000000f00 */
[----:B------:R-:W-:Y:S01]  /*182d0*/  IMAD.MOV.U32 R196, RZ, RZ, R213 ;  /* 0x000000ffffc47224 */ /* 0x000fe200078e00d5 */
[----:B------:R-:W-:Y:S01]  /*182e0*/  I2F R61, R31 ;  /* 0x0000001f003d7306 */ /* 0x000fe20000201400 */
[----:B------:R-:W-:Y:S01]  /*182f0*/  IMAD.MOV.U32 R79, RZ, RZ, R90 ;  /* 0x000000ffff4f7224 */ /* 0x000fe200078e005a */
[C---:B------:R-:W-:Y:S01]  /*18300*/  IADD3 R37, R2.reuse, 0x79, RZ ;  /* 0x0000007902257810 */ /* 0x040fe20007ffe0ff */
[----:B------:R-:W-:Y:S01]  /*18310*/  IMAD.MOV.U32 R88, RZ, RZ, R91 ;  /* 0x000000ffff587224 */ /* 0x000fe200078e005b */
[----:B------:R-:W-:Y:S01]  /*18320*/  MOV R89, R200 ;  /* 0x000000c800597202 */ /* 0x000fe20000000f00 */
[----:B------:R-:W-:Y:S01]  /*18330*/  IMAD.MOV.U32 R91, RZ, RZ, R203 ;  /* 0x000000ffff5b7224 */ /* 0x000fe200078e00cb */
[C---:B------:R-:W-:Y:S01]  /*18340*/  IADD3 R35, R2.reuse, 0x81, RZ ;  /* 0x0000008102237810 */ /* 0x040fe20007ffe0ff */
[----:B------:R-:W-:Y:S01]  /*18350*/  IMAD.MOV.U32 R177, RZ, RZ, R178 ;  /* 0x000000ffffb17224 */ /* 0x000fe200078e00b2 */
[----:B------:R-:W-:Y:S01]  /*18360*/  IADD3 R34, R2, 0x89, RZ ;  /* 0x0000008902227810 */ /* 0x000fe20007ffe0ff */
[----:B------:R-:W-:Y:S01]  /*18370*/  IMAD.MOV.U32 R203, RZ, RZ, R161 ;  /* 0x000000ffffcb7224 */ /* 0x000fe200078e00a1 */
[----:B------:R-:W-:Y:S01]  /*18380*/  FSEL R161, R5, -INF , !P0 ;  /* 0xff80000005a17808 */ /* 0x000fe20004000000 */
[----:B------:R-:W-:Y:S01]  /*18390*/  IMAD.MOV.U32 R178, RZ, RZ, R174 ;  /* 0x000000ffffb27224 */ /* 0x000fe200078e00ae */
[----:B------:R-:W-:Y:S01]  /*183a0*/  MOV R174, R148 ;  /* 0x0000009400ae7202 */ /* 0x000fe20000000f00 */
[----:B------:R-:W-:Y:S01]  /*183b0*/  IMAD.MOV.U32 R200, RZ, RZ, R201 ;  /* 0x000000ffffc87224 */ /* 0x000fe200078e00c9 */
[----:B------:R-:W-:Y:S01]  /*183c0*/  ISETP.GE.AND P3, PT, R16, R8, PT ;  /* 0x000000081000720c */ /* 0x000fe20003f66270 */
[C---:B------:R-:W-:Y:S01]  /*183d0*/  FFMA.FTZ R5, R132.reuse, R118, R78 ;  /* 0x0000007684057223 */ /* 0x040fe2000001004e */
[----:B------:R-:W-:Y:S01]  /*183e0*/  MOV R90, R196 ;  /* 0x000000c4005a7202 */ /* 0x000fe20000000f00 */
        /* <DEDUP_REMOVED lines=9> */
[----:B------:R-:W-:Y:S01]  /*18480*/  I2F R77, R11 ;  /* 0x0000000b004d7306 */ /* 0x000fe20000201400 */
[----:B------:R-:W-:Y:S01]  /*18490*/  IMAD.MOV.U32 R90, RZ, RZ, R174 ;  /* 0x000000ffff5a7224 */ /* 0x000fe200078e00ae */
[----:B------:R1:W5:Y:S01]  /*184a0*/  LDL.LU R188, [R1+0x1a8] ;  /* 0x0001a80001bc7983 */ /* 0x0003620000300800 */
[----:B------:R-:W-:-:S02]  /*184b0*/  FFMA.FTZ R5, R132, R118, R206 ;  /* 0x0000007684057223 */ /* 0x000fc400000100ce */
[----:B------:R-:W-:Y:S01]  /*184c0*/  IMAD.MOV.U32 R206, RZ, RZ, R207 ;  /* 0x000000ffffce7224 */ /* 0x000fe200078e00cf */
[----:B------:R-:W-:Y:S01]  /*184d0*/  MOV R207, R78 ;  /* 0x0000004e00cf7202 */ /* 0x000fe20000000f00 */
[----:B------:R-:W-:Y:S01]  /*184e0*/  IMAD.MOV.U32 R78, RZ, RZ, R79 ;  /* 0x000000ffff4e7224 */ /* 0x000fe200078e004f */
[----:B------:R-:W-:Y:S01]  /*184f0*/  ISETP.GE.AND P1, PT, R219, R8, PT ;  /* 0x00000008db00720c */ /* 0x000fe20003f26270 */
[----:B------:R-:W-:Y:S01]  /*18500*/  IMAD.MOV.U32 R79, RZ, RZ, R88 ;  /* 0x000000ffff4f7224 */ /* 0x000fe200078e0058 */
[----:B------:R-:W-:Y:S01]  /*18510*/  MOV R88, R90 ;  /* 0x0000005a00587202 */ /* 0x000fe20000000f00 */
[----:B------:R-:W-:Y:S02]  /*18520*/  IMAD.MOV.U32 R90, RZ, RZ, R112 ;  /* 0x000000ffff5a7224 */ /* 0x000fe400078e0070 */
[----:B------:R-:W-:Y:S01]  /*18530*/  IMAD.MOV.U32 R198, RZ, RZ, R179 ;  /* 0x000000ffffc67224 */ /* 0x000fe200078e00b3 */
[----:B------:R-:W-:Y:S01]  /*18540*/  ISETP.GE.AND P6, PT, R16, R6, PT ;  /* 0x000000061000720c */ /* 0x000fe20003fc6270 */
[----:B------:R-:W-:Y:S01]  /*18550*/  IMAD.MOV.U32 R112, RZ, RZ, R113 ;  /* 0x000000ffff707224 */ /* 0x000fe200078e0071 */
[----:B------:R-:W-:-:S02]  /*18560*/  MOV R113, R114 ;  /* 0x0000007200717202 */ /* 0x000fc40000000f00 */
[----:B------:R-:W-:Y:S01]  /*18570*/  ISETP.GE.AND P0, PT, R93, R8, PT ;  /* 0x000000085d00720c */ /* 0x000fe20003f06270 */
[----:B------:R-:W3:Y:S01]  /*18580*/  I2F R53, R28 ;  /* 0x0000001c00357306 */ /* 0x000ee20000201400 */
[----:B------:R-:W-:Y:S01]  /*18590*/  MOV R179, R169 ;  /* 0x000000a900b37202 */ /* 0x000fe20000000f00 */
[----:B------:R-:W-:Y:S01]  /*185a0*/  IMAD.MOV.U32 R201, RZ, RZ, R197 ;  /* 0x000000ffffc97224 */ /* 0x000fe200078e00c5 */
[----:B------:R-:W-:Y:S01]  /*185b0*/  FSEL R169, R7, -INF , !P1 ;  /* 0xff80000007a97808 */ /* 0x000fe20004800000 */
[C---:B------:R-:W-:Y:S01]  /*185c0*/  FFMA.FTZ R7, R132.reuse, R117, R206 ;  /* 0x0000007584077223 */ /* 0x040fe200000100ce */
        /* <DEDUP_REMOVED lines=13> */
[----:B------:R-:W-:-:S02]  /*186a0*/  IMAD.MOV.U32 R81, RZ, RZ, R205 ;  /* 0x000000ffff517224 */ /* 0x000fc400078e00cd */
[----:B------:R-:W-:Y:S01]  /*186b0*/  IMAD.MOV.U32 R199, RZ, RZ, R152 ;  /* 0x000000ffffc77224 */ /* 0x000fe200078e0098 */
[----:B------:R-:W4:Y:S01]  /*186c0*/  I2F R54, R49 ;  /* 0x0000003100367306 */ /* 0x000f220000201400 */
[----:B------:R-:W-:Y:S01]  /*186d0*/  IMAD.MOV.U32 R206, RZ, RZ, R88 ;  /* 0x000000ffffce7224 */ /* 0x000fe200078e0058 */
[-C--:B------:R-:W-:Y:S01]  /*186e0*/  ISETP.GE.AND P2, PT, R95, R6.reuse, PT ;  /* 0x000000065f00720c */ /* 0x080fe20003f46270 */
[----:B------:R-:W-:Y:S01]  /*186f0*/  IMAD.MOV.U32 R205, RZ, RZ, R79 ;  /* 0x000000ffffcd7224 */ /* 0x000fe200078e004f */
[----:B------:R-:W-:Y:S01]  /*18700*/  ISETP.GE.AND P3, PT, R33, R6, PT ;  /* 0x000000062100720c */ /* 0x000fe20003f66270 */
[----:B------:R-:W-:Y:S01]  /*18710*/  IMAD.MOV.U32 R88, RZ, RZ, R91 ;  /* 0x000000ffff587224 */ /* 0x000fe200078e005b */
[----:B------:R-:W-:Y:S02]  /*18720*/  MOV R91, R167 ;  /* 0x000000a7005b7202 */ /* 0x000fe40000000f00 */
[----:B------:R-:W1:Y:S01]  /*18730*/  I2F R60, R48 ;  /* 0x00000030003c7306 */ /* 0x000e620000201400 */
[----:B------:R-:W-:-:S07]  /*18740*/  MOV R79, R89 ;  /* 0x00000059004f7202 */ /* 0x000fce0000000f00 */
[----:B------:R-:W1:Y:S01]  /*18750*/  I2F R58, R38 ;  /* 0x00000026003a7306 */ /* 0x000e620000201400 */
[----:B------:R-:W-:Y:S01]  /*18760*/  FSEL R167, R5, -INF , !P0 ;  /* 0xff80000005a77808 */ /* 0x000fe20004000000 */
[----:B------:R-:W-:-:S06]  /*18770*/  FFMA.FTZ R5, R132, R94, R81 ;  /* 0x0000005e84057223 */ /* 0x000fcc0000010051 */
[----:B------:R-:W1:Y:S01]  /*18780*/  I2F R64, R50 ;  /* 0x0000003200407306 */ /* 0x000e620000201400 */
[----:B------:R-:W-:Y:S01]  /*18790*/  IMAD.MOV.U32 R81, RZ, RZ, R204 ;  /* 0x000000ffff517224 */ /* 0x000fe200078e00cc */
[----:B------:R-:W-:Y:S01]  /*187a0*/  MOV R204, R205 ;  /* 0x000000cd00cc7202 */ /* 0x000fe20000000f00 */
[----:B------:R-:W-:-:S05]  /*187b0*/  IMAD.MOV.U32 R205, RZ, RZ, R206 ;  /* 0x000000ffffcd7224 */ /* 0x000fca00078e00ce */
[----:B------:R-:W1:Y:S01]  /*187c0*/  I2F R59, R36 ;  /* 0x00000024003b7306 */ /* 0x000e620000201400 */
[----:B------:R-:W-:Y:S01]  /*187d0*/  IMAD.MOV.U32 R206, RZ, RZ, R79 ;  /* 0x000000ffffce7224 */ /* 0x000fe200078e004f */
[----:B------:R-:W-:Y:S01]  /*187e0*/  MOV R79, R88 ;  /* 0x00000058004f7202 */ /* 0x000fe20000000f00 */
[----:B------:R-:W-:Y:S01]  /*187f0*/  IMAD.MOV.U32 R88, RZ, RZ, R91 ;  /* 0x000000ffff587224 */ /* 0x000fe200078e005b */
[----:B------:R-:W-:Y:S01]  /*18800*/  FSEL R165, R9, -INF , !P5 ;  /* 0xff80000009a57808 */ /* 0x000fe20006800000 */
[----:B------:R-:W-:Y:S01]  /*18810*/  IMAD.MOV.U32 R91, RZ, RZ, R201 ;  /* 0x000000ffff5b7224 */ /* 0x000fe200078e00c9 */
[----:B------:R-:W-:Y:S01]  /*18820*/  MOV R201, R202 ;  /* 0x000000ca00c97202 */ /* 0x000fe20000000f00 */
[C---:B------:R-:W-:Y:S01]  /*18830*/  FFMA.FTZ R9, R132.reuse, R117, R207 ;  /* 0x0000007584097223 */ /* 0x040fe200000100cf */
[----:B------:R1:W-:Y:S01]  /*18840*/  MUFU.TANH R153, R10 ;  /* 0x0000000a00997308 */ /* 0x0003e20000002400 */
[----:B------:R-:W-:Y:S01]  /*18850*/  IMAD.MOV.U32 R207, RZ, RZ, R90 ;  /* 0x000000ffffcf7224 */ /* 0x000fe200078e005a */
[----:B------:R-:W-:Y:S01]  /*18860*/  MOV R90, R166 ;  /* 0x000000a6005a7202 */ /* 0x000fe20000000f00 */
[----:B------:R-:W-:Y:S01]  /*18870*/  IMAD.MOV.U32 R202, RZ, RZ, R203 ;  /* 0x000000ffffca7224 */ /* 0x000fe200078e00cb */
[----:B------:R-:W-:Y:S01]  /*18880*/  ISETP.GE.AND P1, PT, R93, R6, PT ;  /* 0x000000065d00720c */ /* 0x000fe20003f26270 */
[----:B------:R-:W-:Y:S01]  /*18890*/  IMAD.MOV.U32 R80, RZ, RZ, R206 ;  /* 0x000000ffff507224 */ /* 0x000fe200078e00ce */
[----:B------:R-:W-:Y:S01]  /*188a0*/  FSEL R166, R7, -INF , !P4 ;  /* 0xff80000007a67808 */ /* 0x000fe20006000000 */
[C---:B--2---:R-:W-:Y:S01]  /*188b0*/  FFMA.FTZ R7, R132.reuse, R57, R81 ;  /* 0x0000003984077223 */ /* 0x044fe20000010051 */
[----:B------:R-:W-:Y:S01]  /*188c0*/  MOV R39, R204 ;  /* 0x000000cc00277202 */ /* 0x000fe20000000f00 */
[----:B------:R-:W-:Y:S01]  /*188d0*/  IMAD.MOV.U32 R206, RZ, RZ, R91 ;  /* 0x000000ffffce7224 */ /* 0x000fe200078e005b */
[----:B------:R-:W-:Y:S01]  /*188e0*/  MOV R81, R79 ;  /* 0x0000004f00517202 */ /* 0x000fe20000000f00 */
[----:B------:R-:W-:Y:S01]  /*188f0*/  IMAD.MOV.U32 R91, RZ, RZ, R201 ;  /* 0x000000ffff5b7224 */ /* 0x000fe200078e00c9 */
[----:B------:R-:W-:Y:S01]  /*18900*/  I2F R67, R37 ;  /* 0x0000002500437306 */ /* 0x000fe20000201400 */
[----:B------:R-:W-:Y:S01]  /*18910*/  IMAD.MOV.U32 R204, RZ, RZ, R205 ;  /* 0x000000ffffcc7224 */ /* 0x000fe200078e00cd */
[----:B------:R-:W-:Y:S01]  /*18920*/  MOV R205, R202 ;  /* 0x000000ca00cd7202 */ /* 0x000fe20000000f00 */
[----:B------:R-:W-:Y:S01]  /*18930*/  IMAD.MOV.U32 R201, RZ, RZ, R170 ;  /* 0x000000ffffc97224 */ /* 0x000fe200078e00aa */
[----:B------:R-:W-:Y:S01]  /*18940*/  FSEL R170, R5, -INF , !P1 ;  /* 0xff80000005aa7808 */ /* 0x000fe20004800000 */
[----:B---3--:R-:W-:Y:S01]  /*18950*/  FFMA.FTZ R5, R132, R53, R39 ;  /* 0x0000003584057223 */ /* 0x008fe20000010027 */
        /* <DEDUP_REMOVED lines=12> */
[----:B------:R-:W-:Y:S01]  /*18a20*/  I2F R76, R35 ;  /* 0x00000023004c7306 */ /* 0x000fe20000201400 */
[----:B------:R-:W-:Y:S01]  /*18a30*/  IMAD.MOV.U32 R39, RZ, RZ, R80 ;  /* 0x000000ffff277224 */ /* 0x000fe200078e0050 */
[----:B------:R-:W-:Y:S01]  /*18a40*/  MOV R80, R81 ;  /* 0x0000005100507202 */ /* 0x000fe20000000f00 */
[----:B------:R-:W-:Y:S01]  /*18a50*/  IMAD.MOV.U32 R81, RZ, RZ, R90 ;  /* 0x000000ffff517224 */ /* 0x000fe200078e005a */
[----:B------:R-:W-:Y:S01]  /*18a60*/  ISETP.GE.AND P5, PT, R33, R8, PT ;  /* 0x000000082100720c */ /* 0x000fe20003fa6270 */
[----:B------:R2:W5:Y:S01]  /*18a70*/  LDL.LU R184, [R1+0x1a4] ;  /* 0x0001a40001b87983 */ /* 0x0005620000300800 */
[----:B------:R-:W-:Y:S01]  /*18a80*/  MOV R90, R173 ;  /* 0x000000ad005a7202 */ /* 0x000fe20000000f00 */
[----:B------:R-:W-:Y:S01]  /*18a90*/  IMAD.MOV.U32 R202, RZ, RZ, R178 ;  /* 0x000000ffffca7224 */ /* 0x000fe200078e00b2 */
[----:B------:R-:W-:Y:S01]  /*18aa0*/  ISETP.GE.AND P4, PT, R28, R6, PT ;  /* 0x000000061c00720c */ /* 0x000fe20003f86270 */
[----:B------:R-:W-:Y:S01]  /*18ab0*/  IMAD.MOV.U32 R173, RZ, RZ, R134 ;  /* 0x000000ffffad7224 */ /* 0x000fe200078e0086 */
[----:B------:R-:W-:Y:S01]  /*18ac0*/  FSEL R178, R7, -INF , !P5 ;  /* 0xff80000007b27808 */ /* 0x000fe20006800000 */
[----:B------:R-:W-:Y:S01]  /*18ad0*/  IMAD.MOV.U32 R227, RZ, RZ, R39 ;  /* 0x000000ffffe37224 */ /* 0x000fe200078e0027 */
[----:B------:R-:W-:Y:S01]  /*18ae0*/  MOV R225, R214 ;  /* 0x000000d600e17202 */ /* 0x000fe20000000f00 */
[C---:B------:R-:W-:Y:S01]  /*18af0*/  FFMA.FTZ R7, R132.reuse, R51, R209 ;  /* 0x0000003384077223 */ /* 0x040fe200000100d1 */
[----:B------:R-:W-:Y:S01]  /*18b00*/  MOV R214, R90 ;  /* 0x0000005a00d67202 */ /* 0x000fe20000000f00 */
[----:B------:R-:W-:Y:S01]  /*18b10*/  IMAD.MOV.U32 R209, RZ, RZ, R81 ;  /* 0x000000ffffd17224 */ /* 0x000fe200078e0051 */
[----:B------:R-:W-:Y:S01]  /*18b20*/  MOV R182, R80 ;  /* 0x0000005000b67202 */ /* 0x000fe20000000f00 */
[----:B------:R-:W-:Y:S01]  /*18b30*/  IMAD.MOV.U32 R89, RZ, RZ, R199 ;  /* 0x000000ffff597224 */ /* 0x000fe200078e00c7 */
[----:B------:R-:W-:Y:S01]  /*18b40*/  ISETP.GE.AND P1, PT, R41, R8, PT ;  /* 0x000000082900720c */ /* 0x000fe20003f26270 */
[----:B------:R-:W-:Y:S01]  /*18b50*/  IMAD.MOV.U32 R90, RZ, RZ, R173 ;  /* 0x000000ffff5a7224 */ /* 0x000fe200078e00ad */
[----:B------:R-:W-:Y:S01]  /*18b60*/  FSEL R173, R5, -INF , !P4 ;  /* 0xff80000005ad7808 */ /* 0x000fe20006000000 */
[----:B------:R-:W-:Y:S01]  /*18b70*/  IMAD.MOV.U32 R81, RZ, RZ, R119 ;  /* 0x000000ffff517224 */ /* 0x000fe200078e0077 */
[----:B------:R-:W-:Y:S01]  /*18b80*/  MOV R39, R175 ;  /* 0x000000af00277202 */ /* 0x000fe20000000f00 */
[----:B------:R-:W-:Y:S01]  /*18b90*/  FFMA.FTZ R5, R132, R52, R225 ;  /* 0x0000003484057223 */ /* 0x000fe200000100e1 */
        /* <DEDUP_REMOVED lines=9> */
[----:B------:R-:W-:Y:S01]  /*18c30*/  IMAD.MOV.U32 R197, RZ, RZ, R212 ;  /* 0x000000ffffc57224 */ /* 0x000fe200078e00d4 */
[----:B------:R-:W-:Y:S01]  /*18c40*/  ISETP.GE.AND P2, PT, R30, R8, PT ;  /* 0x000000081e00720c */ /* 0x000fe20003f46270 */
[----:B------:R-:W-:Y:S01]  /*18c50*/  IMAD.MOV.U32 R81, RZ, RZ, R88 ;  /* 0x000000ffff517224 */ /* 0x000fe200078e0058 */
[----:B------:R-:W-:Y:S01]  /*18c60*/  MOV R182, R39 ;  /* 0x0000002700b67202 */ /* 0x000fe20000000f00 */
[C---:B------:R-:W-:Y:S01]  /*18c70*/  FFMA.FTZ R9, R132.reuse, R57, R189 ;  /* 0x0000003984097223 */ /* 0x040fe200000100bd */
[----:B------:R-:W-:Y:S01]  /*18c80*/  MOV R89, R176 ;  /* 0x000000b000597202 */ /* 0x000fe20000000f00 */
[----:B------:R-:W-:Y:S01]  /*18c90*/  IMAD.MOV.U32 R88, RZ, RZ, R200 ;  /* 0x000000ffff587224 */ /* 0x000fe200078e00c8 */
[----:B------:R-:W-:Y:S01]  /*18ca0*/  FSEL R176, R5, -INF , !P1 ;  /* 0xff80000005b07808 */ /* 0x000fe20004800000 */
[C---:B------:R-:W-:Y:S01]  /*18cb0*/  FFMA.FTZ R5, R132.reuse, R52, R226 ;  /* 0x0000003484057223 */ /* 0x040fe200000100e2 */
[----:B------:R-:W-:Y:S01]  /*18cc0*/  MOV R226, R225 ;  /* 0x000000e100e27202 */ /* 0x000fe20000000f00 */
[----:B------:R-:W-:Y:S01]  /*18cd0*/  IMAD.MOV.U32 R207, RZ, RZ, R197 ;  /* 0x000000ffffcf7224 */ /* 0x000fe200078e00c5 */
[----:B------:R-:W-:Y:S01]  /*18ce0*/  FSEL R175, R7, -INF , !P2 ;  /* 0xff80000007af7808 */ /* 0x000fe20005000000 */
[----:B------:R-:W-:Y:S01]  /*18cf0*/  IMAD.MOV.U32 R203, RZ, RZ, R190 ;  /* 0x000000ffffcb7224 */ /* 0x000fe200078e00be */
[----:B------:R-:W-:Y:S01]  /*18d00*/  MOV R225, R182 ;  /* 0x000000b600e17202 */ /* 0x000fe20000000f00 */
[----:B------:R-:W-:Y:S01]  /*18d10*/  IMAD.MOV.U32 R197, RZ, RZ, R174 ;  /* 0x000000ffffc57224 */ /* 0x000fe200078e00ae */
[----:B------:R-:W-:Y:S01]  /*18d20*/  MOV R182, R214 ;  /* 0x000000d600b67202 */ /* 0x000fe20000000f00 */
[C---:B------:R-:W-:Y:S01]  /*18d30*/  FFMA.FTZ R7, R132.reuse, R56, R229 ;  /* 0x0000003884077223 */ /* 0x040fe200000100e5 */
[----:B------:R-:W-:Y:S01]  /*18d40*/  ISETP.GE.AND P5, PT, R41, R6, PT ;  /* 0x000000062900720c */ /* 0x000fe20003fa6270 */
[----:B------:R-:W-:Y:S01]  /*18d50*/  IMAD.MOV.U32 R229, RZ, RZ, R227 ;  /* 0x000000ffffe57224 */ /* 0x000fe200078e00e3 */
[----:B------:R-:W-:Y:S01]  /*18d60*/  FSEL R174, R9, -INF , !P3 ;  /* 0xff80000009ae7808 */ /* 0x000fe20005800000 */
[----:B------:R-:W-:Y:S01]  /*18d70*/  FFMA.FTZ R9, R132, R51, R125 ;  /* 0x0000003384097223 */ /* 0x000fe2000001007d */
[----:B------:R-:W-:Y:S01]  /*18d80*/  MOV R214, R88 ;  /* 0x0000005800d67202 */ /* 0x000fe20000000f00 */
[----:B------:R-:W-:Y:S01]  /*18d90*/  IMAD.MOV.U32 R227, RZ, RZ, R209 ;  /* 0x000000ffffe37224 */ /* 0x000fe200078e00d1 */
[----:B------:R-:W-:Y:S01]  /*18da0*/  ISETP.GE.AND P0, PT, R30, R6, PT ;  /* 0x000000061e00720c */ /* 0x000fe20003f06270 */
[----:B------:R-:W-:Y:S01]  /*18db0*/  IMAD.MOV.U32 R88, RZ, RZ, R89 ;  /* 0x000000ffff587224 */ /* 0x000fe200078e0059 */
[----:B------:R-:W-:Y:S01]  /*18dc0*/  MOV R89, R201 ;  /* 0x000000c900597202 */ /* 0x000fe20000000f00 */
[----:B------:R-:W-:-:S02]  /*18dd0*/  IMAD.MOV.U32 R209, RZ, RZ, R81 ;  /* 0x000000ffffd17224 */ /* 0x000fc400078e0051 */
[----:B------:R-:W-:Y:S01]  /*18de0*/  IMAD.MOV.U32 R205, RZ, RZ, R135 ;  /* 0x000000ffffcd7224 */ /* 0x000fe200078e0087 */
[----:B------:R-:W-:Y:S01]  /*18df0*/  ISETP.GE.AND P6, PT, R40, R6, PT ;  /* 0x000000062800720c */ /* 0x000fe20003fc6270 */
[----:B------:R-:W-:Y:S02]  /*18e00*/  IMAD.MOV.U32 R81, RZ, RZ, R203 ;  /* 0x000000ffff517224 */ /* 0x000fe400078e00cb */
[----:B-1----:R-:W-:Y:S01]  /*18e10*/  FMUL.FTZ R10, R45, R4 ;  /* 0x000000042d0a7220 */ /* 0x002fe20000410000 */
[----:B------:R-:W-:Y:S01]  /*18e20*/  IADD3 R16, R2, 0x88, RZ ;  /* 0x0000008802107810 */ /* 0x000fe20007ffe0ff */
[----:B------:R-:W-:Y:S01]  /*18e30*/  IMAD.MOV.U32 R201, RZ, RZ, R179 ;  /* 0x000000ffffc97224 */ /* 0x000fe200078e00b3 */
[----:B------:R-:W-:Y:S01]  /*18e40*/  FSEL R179, R5, -INF , !P5 ;  /* 0xff80000005b37808 */ /* 0x000fe20006800000 */
[----:B------:R-:W-:Y:S01]  /*18e50*/  IMAD.MOV.U32 R200, RZ, RZ, R172 ;  /* 0x000000ffffc87224 */ /* 0x000fe200078e00ac */
[----:B------:R-:W-:Y:S01]  /*18e60*/  MOV R208, R229 ;  /* 0x000000e500d07202 */ /* 0x000fe20000000f00 */
[C---:B----4-:R-:W-:Y:S01]  /*18e70*/  FFMA.FTZ R5, R132.reuse, R54, R226 ;  /* 0x0000003684057223 */ /* 0x050fe200000100e2 */
[----:B------:R-:W-:Y:S01]  /*18e80*/  FSEL R172, R9, -INF , !P0 ;  /* 0xff80000009ac7808 */ /* 0x000fe20004000000 */
[----:B------:R-:W-:Y:S01]  /*18e90*/  IMAD.MOV.U32 R226, RZ, RZ, R225 ;  /* 0x000000ffffe27224 */ /* 0x000fe200078e00e1 */
[----:B------:R-:W-:Y:S01]  /*18ea0*/  MOV R229, R227 ;  /* 0x000000e300e57202 */ /* 0x000fe20000000f00 */
[----:B------:R-:W-:Y:S01]  /*18eb0*/  FFMA.FTZ R9, R132, R56, R124 ;  /* 0x0000003884097223 */ /* 0x000fe2000001007c */
[-C--:B------:R-:W-:Y:S01]  /*18ec0*/  ISETP.GE.AND P4, PT, R49, R8.reuse, PT ;  /* 0x000000083100720c */ /* 0x080fe20003f86270 */
        /* <DEDUP_REMOVED lines=10> */
[----:B------:R2:W5:Y:S01]  /*18f70*/  LDL.LU R18, [R1+0x1a0] ;  /* 0x0001a00001127983 */ /* 0x0005620000300800 */
[----:B------:R-:W-:Y:S01]  /*18f80*/  FSEL R197, R5, -INF , !P4 ;  /* 0xff80000005c57808 */ /* 0x000fe20006000000 */
[----:B------:R-:W-:Y:S01]  /*18f90*/  FFMA.FTZ R5, R132, R54, R208 ;  /* 0x0000003684057223 */ /* 0x000fe200000100d0 */
[----:B------:R-:W-:-:S02]  /*18fa0*/  MOV R203, R198 ;  /* 0x000000c600cb7202 */ /* 0x000fc40000000f00 */
[----:B------:R-:W-:Y:S01]  /*18fb0*/  FSEL R194, R9, -INF , !P6 ;  /* 0xff80000009c27808 */ /* 0x000fe20007000000 */
[CC--:B------:R-:W-:Y:S01]  /*18fc0*/  FFMA.FTZ R9, R132.reuse, R55.reuse, R229 ;  /* 0x0000003784097223 */ /* 0x0c0fe200000100e5 */
[----:B------:R-:W-:Y:S01]  /*18fd0*/  ISETP.GE.AND P2, PT, R49, R6, PT ;  /* 0x000000063100720c */ /* 0x000fe20003f46270 */
[----:B------:R-:W-:Y:S01]  /*18fe0*/  IMAD.MOV.U32 R208, RZ, RZ, R225 ;  /* 0x000000ffffd07224 */ /* 0x000fe200078e00e1 */
[----:B------:R-:W-:Y:S01]  /*18ff0*/  FSEL R198, R7, -INF , !P3 ;  /* 0xff80000007c67808 */ /* 0x000fe20005800000 */
[----:B------:R-:W-:Y:S01]  /*19000*/  FFMA.FTZ R7, R132, R55, R226 ;  /* 0x0000003784077223 */ /* 0x000fe200000100e2 */
[----:B------:R-:W-:Y:S01]  /*19010*/  MOV R226, R227 ;  /* 0x000000e300e27202 */ /* 0x000fe20000000f00 */
[----:B------:R-:W-:Y:S01]  /*19020*/  IMAD.MOV.U32 R229, RZ, RZ, R182 ;  /* 0x000000ffffe57224 */ /* 0x000fe200078e00b6 */
[----:B------:R-:W-:Y:S01]  /*19030*/  MOV R225, R209 ;  /* 0x000000d100e17202 */ /* 0x000fe20000000f00 */
[----:B------:R-:W-:Y:S01]  /*19040*/  IMAD.MOV.U32 R182, RZ, RZ, R205 ;  /* 0x000000ffffb67224 */ /* 0x000fe200078e00cd */
[----:B------:R-:W-:Y:S01]  /*19050*/  MOV R209, R90 ;  /* 0x0000005a00d17202 */ /* 0x000fe20000000f00 */
[----:B------:R-:W-:Y:S01]  /*19060*/  IMAD.MOV.U32 R227, RZ, RZ, R214 ;  /* 0x000000ffffe37224 */ /* 0x000fe200078e00d6 */
[----:B------:R-:W-:-:S02]  /*19070*/  MOV R205, R193 ;  /* 0x000000c100cd7202 */ /* 0x000fc40000000f00 */
[----:B------:R-:W-:Y:S01]  /*19080*/  ISETP.GE.AND P1, PT, R32, R6, PT ;  /* 0x000000062000720c */ /* 0x000fe20003f26270 */
[----:B------:R1:W-:Y:S01]  /*19090*/  MUFU.TANH R162, R10 ;  /* 0x0000000a00a27308 */ /* 0x0003e20000002400 */
[----:B------:R-:W-:Y:S01]  /*190a0*/  MOV R214, R204 ;  /* 0x000000cc00d67202 */ /* 0x000fe20000000f00 */
[----:B------:R-:W-:Y:S01]  /*190b0*/  IMAD.MOV.U32 R204, RZ, RZ, R113 ;  /* 0x000000ffffcc7224 */ /* 0x000fe200078e0071 */
[----:B------:R-:W-:Y:S01]  /*190c0*/  FSEL R193, R5, -INF , !P2 ;  /* 0xff80000005c17808 */ /* 0x000fe20005000000 */
        /* <DEDUP_REMOVED lines=12> */
[----:B------:R-:W-:Y:S01]  /*19190*/  I2F R45, R16 ;  /* 0x00000010002d7306 */ /* 0x000fe20000201400 */
[----:B------:R-:W-:Y:S01]  /*191a0*/  FSEL R196, R5, -INF , !P5 ;  /* 0xff80000005c47808 */ /* 0x000fe20006800000 */
[----:B------:R-:W-:Y:S01]  /*191b0*/  FFMA.FTZ R5, R132, R60, R215 ;  /* 0x0000003c84057223 */ /* 0x000fe200000100d7 */
[----:B------:R-:W-:Y:S01]  /*191c0*/  MOV R91, R192 ;  /* 0x000000c0005b7202 */ /* 0x000fe20000000f00 */
[----:B------:R2:W5:Y:S01]  /*191d0*/  LDL.LU R19, [R1+0x19c] ;  /* 0x00019c0001137983 */ /* 0x0005620000300800 */
[----:B------:R-:W-:-:S02]  /*191e0*/  ISETP.GE.AND P3, PT, R48, R6, PT ;  /* 0x000000063000720c */ /* 0x000fc40003f66270 */
[----:B------:R-:W-:Y:S01]  /*191f0*/  FSEL R192, R9, -INF , !P1 ;  /* 0xff80000009c07808 */ /* 0x000fe20004800000 */
[C---:B------:R-:W-:Y:S01]  /*19200*/  FFMA.FTZ R9, R132.reuse, R58, R226 ;  /* 0x0000003a84097223 */ /* 0x040fe200000100e2 */
[----:B------:R-:W-:Y:S01]  /*19210*/  MOV R226, R182 ;  /* 0x000000b600e27202 */ /* 0x000fe20000000f00 */
[----:B------:R-:W-:Y:S01]  /*19220*/  IMAD.MOV.U32 R182, RZ, RZ, R199 ;  /* 0x000000ffffb67224 */ /* 0x000fe200078e00c7 */
[----:B------:R-:W-:Y:S01]  /*19230*/  FSEL R199, R5, -INF , !P3 ;  /* 0xff80000005c77808 */ /* 0x000fe20005800000 */
[----:B------:R-:W-:Y:S01]  /*19240*/  FFMA.FTZ R5, R132, R64, R88 ;  /* 0x0000004084057223 */ /* 0x000fe20000010058 */
[-C--:B------:R-:W-:Y:S01]  /*19250*/  ISETP.GE.AND P2, PT, R50, R8.reuse, PT ;  /* 0x000000083200720c */ /* 0x080fe20003f46270 */
[----:B------:R-:W-:Y:S01]  /*19260*/  IMAD.MOV.U32 R238, RZ, RZ, R229 ;  /* 0x000000ffffee7224 */ /* 0x000fe200078e00e5 */
[----:B------:R-:W-:Y:S01]  /*19270*/  ISETP.GE.AND P0, PT, R32, R8, PT ;  /* 0x000000082000720c */ /* 0x000fe20003f06270 */
[----:B------:R-:W-:Y:S01]  /*19280*/  IMAD.MOV.U32 R229, RZ, RZ, R209 ;  /* 0x000000ffffe57224 */ /* 0x000fe200078e00d1 */
[----:B------:R-:W-:Y:S01]  /*19290*/  MOV R215, R225 ;  /* 0x000000e100d77202 */ /* 0x000fe20000000f00 */
[----:B------:R-:W-:Y:S01]  /*192a0*/  IMAD.MOV.U32 R209, RZ, RZ, R205 ;  /* 0x000000ffffd17224 */ /* 0x000fe200078e00cd */
[----:B------:R-:W-:Y:S01]  /*192b0*/  FSEL R205, R5, -INF , !P2 ;  /* 0xff80000005cd7808 */ /* 0x000fe20005000000 */
[----:B------:R-:W-:Y:S01]  /*192c0*/  IMAD.MOV.U32 R113, RZ, RZ, R195 ;  /* 0x000000ffff717224 */ /* 0x000fe200078e00c3 */
[----:B------:R-:W-:Y:S01]  /*192d0*/  FSEL R195, R7, -INF , !P0 ;  /* 0xff80000007c37808 */ /* 0x000fe20004000000 */
[----:B------:R-:W-:Y:S01]  /*192e0*/  FFMA.FTZ R5, R132, R64, R238 ;  /* 0x0000004084057223 */ /* 0x000fe200000100ee */
[----:B------:R-:W-:Y:S01]  /*192f0*/  MOV R225, R204 ;  /* 0x000000cc00e17202 */ /* 0x000fe20000000f00 */
[----:B-1----:R-:W-:Y:S01]  /*19300*/  FMUL.FTZ R10, R46, R4 ;  /* 0x000000042e0a7220 */ /* 0x002fe20000410000 */
[----:B------:R-:W-:Y:S01]  /*19310*/  ISETP.GE.AND P0, PT, R50, R6, PT ;  /* 0x000000063200720c */ /* 0x000fe20003f06270 */
[----:B------:R-:W3:Y:S01]  /*19320*/  LDL.LU R250, [R1+0x198] ;  /* 0x0001980001fa7983 */ /* 0x000ee20000300800 */
[----:B------:R-:W-:Y:S01]  /*19330*/  MOV R204, R202 ;  /* 0x000000ca00cc7202 */ /* 0x000fe20000000f00 */
[----:B------:R-:W-:-:S02]  /*19340*/  FFMA.FTZ R7, R132, R58, R208 ;  /* 0x0000003a84077223 */ /* 0x000fc400000100d0 */
[----:B------:R-:W-:Y:S01]  /*19350*/  IMAD.MOV.U32 R238, RZ, RZ, R182 ;  /* 0x000000ffffee7224 */ /* 0x000fe200078e00b6 */
[----:B------:R-:W-:Y:S01]  /*19360*/  MOV R182, R201 ;  /* 0x000000c900b67202 */ /* 0x000fe20000000f00 */
[----:B------:R-:W-:Y:S01]  /*19370*/  IMAD.MOV.U32 R208, RZ, RZ, R227 ;  /* 0x000000ffffd07224 */ /* 0x000fe200078e00e3 */
[----:B------:R-:W-:Y:S01]  /*19380*/  MOV R227, R206 ;  /* 0x000000ce00e37202 */ /* 0x000fe20000000f00 */
[----:B------:R-:W-:Y:S01]  /*19390*/  IMAD.MOV.U32 R216, RZ, RZ, R226 ;  /* 0x000000ffffd87224 */ /* 0x000fe200078e00e2 */
[----:B------:R-:W-:Y:S01]  /*193a0*/  FSEL R201, R5, -INF , !P0 ;  /* 0xff80000005c97808 */ /* 0x000fe20004000000 */
[----:B------:R-:W-:Y:S01]  /*193b0*/  FFMA.FTZ R5, R132, R65, R204 ;  /* 0x0000004184057223 */ /* 0x000fe200000100cc */
[C---:B------:R-:W-:Y:S02]  /*193c0*/  ISETP.GE.AND P4, PT, R38.reuse, R6, PT ;  /* 0x000000062600720c */ /* 0x040fe40003f86270 */
[-C--:B------:R-:W-:Y:S02]  /*193d0*/  ISETP.GE.AND P3, PT, R43, R8.reuse, PT ;  /* 0x000000082b00720c */ /* 0x080fe40003f66270 */
[----:B------:R-:W-:Y:S01]  /*193e0*/  ISETP.GE.AND P6, PT, R38, R8, PT ;  /* 0x000000082600720c */ /* 0x000fe20003fc6270 */
[----:B------:R1:W-:Y:S01]  /*193f0*/  MUFU.TANH R148, R10 ;  /* 0x0000000a00947308 */ /* 0x0003e20000002400 */
[----:B------:R-:W-:Y:S01]  /*19400*/  MOV R228, R227 ;  /* 0x000000e300e47202 */ /* 0x000fe20000000f00 */
[----:B------:R-:W4:Y:S01]  /*19410*/  LDL.LU R251, [R1+0x194] ;  /* 0x0001940001fb7983 */ /* 0x000f220000300800 */
[----:B------:R-:W-:Y:S01]  /*19420*/  MOV R227, R207 ;  /* 0x000000cf00e37202 */ /* 0x000fe20000000f00 */
[----:B------:R-:W-:Y:S01]  /*19430*/  IMAD.MOV.U32 R207, RZ, RZ, R203 ;  /* 0x000000ffffcf7224 */ /* 0x000fe200078e00cb */
[----:B------:R-:W-:Y:S01]  /*19440*/  FSEL R202, R9, -INF , !P4 ;  /* 0xff80000009ca7808 */ /* 0x000fe20006000000 */
[C---:B------:R-:W-:Y:S01]  /*19450*/  FFMA.FTZ R9, R132.reuse, R59, R208 ;  /* 0x0000003b84097223 */ /* 0x040fe200000100d0 */
[----:B------:R-:W-:Y:S01]  /*19460*/  FSEL R204, R5, -INF , !P3 ;  /* 0xff80000005cc7808 */ /* 0x000fe20005800000 */
[----:B------:R-:W2:Y:S01]  /*19470*/  I2F R46, R29 ;  /* 0x0000001d002e7306 */ /* 0x000ea20000201400 */
[----:B------:R-:W-:Y:S01]  /*19480*/  FSEL R206, R7, -INF , !P6 ;  /* 0xff80000007ce7808 */ /* 0x000fe20007000000 */
[----:B------:R-:W-:Y:S01]  /*19490*/  FFMA.FTZ R5, R132, R65, R216 ;  /* 0x0000004184057223 */ /* 0x000fe200000100d8 */
[----:B------:R-:W-:-:S02]  /*194a0*/  ISETP.GE.AND P6, PT, R43, R6, PT ;  /* 0x000000062b00720c */ /* 0x000fc40003fc6270 */
[C---:B------:R-:W-:Y:S02]  /*194b0*/  ISETP.GE.AND P5, PT, R36.reuse, R6, PT ;  /* 0x000000062400720c */ /* 0x040fe40003fa6270 */
[----:B------:R-:W-:Y:S01]  /*194c0*/  ISETP.GE.AND P1, PT, R36, R8, PT ;  /* 0x000000082400720c */ /* 0x000fe20003f26270 */
[----:B-1----:R-:W-:Y:S01]  /*194d0*/  FMUL.FTZ R10, R47, R4 ;  /* 0x000000042f0a7220 */ /* 0x002fe20000410000 */
[----:B------:R-:W-:Y:S01]  /*194e0*/  MOV R208, R214 ;  /* 0x000000d600d07202 */ /* 0x000fe20000000f00 */
[----:B------:R-:W-:Y:S01]  /*194f0*/  IMAD.MOV.U32 R214, RZ, RZ, R112 ;  /* 0x000000ffffd67224 */ /* 0x000fe200078e0070 */
[----:B------:R-:W-:Y:S01]  /*19500*/  MOV R239, R207 ;  /* 0x000000cf00ef7202 */ /* 0x000fe20000000f00 */
[----:B------:R1:W-:Y:S01]  /*19510*/  MUFU.TANH R152, R10 ;  /* 0x0000000a00987308 */ /* 0x0003e20000002400 */
[----:B------:R-:W-:Y:S01]  /*19520*/  FSEL R207, R5, -INF , !P6 ;  /* 0xff80000005cf7808 */ /* 0x000fe20007000000 */
[C---:B------:R-:W-:Y:S01]  /*19530*/  FFMA.FTZ R7, R132.reuse, R59, R215 ;  /* 0x0000003b84077223 */ /* 0x040fe200000100d7 */
[----:B------:R-:W-:Y:S01]  /*19540*/  MOV R215, R229 ;  /* 0x000000e500d77202 */ /* 0x000fe20000000f00 */
[----:B------:R-:W-:Y:S01]  /*19550*/  FFMA.FTZ R5, R132, R66, R214 ;  /* 0x0000004284057223 */ /* 0x000fe200000100d6 */
[----:B------:R-:W-:-:S02]  /*19560*/  ISETP.GE.AND P0, PT, R42, R8, PT ;  /* 0x000000082a00720c */ /* 0x000fc40003f06270 */
[----:B------:R-:W-:Y:S01]  /*19570*/  ISETP.GE.AND P2, PT, R31, R6, PT ;  /* 0x000000061f00720c */ /* 0x000fe20003f46270 */
[----:B------:R-:W-:Y:S01]  /*19580*/  IMAD.MOV.U32 R226, RZ, RZ, R225 ;  /* 0x000000ffffe27224 */ /* 0x000fe200078e00e1 */
[----:B------:R-:W-:Y:S01]  /*19590*/  MOV R112, R200 ;  /* 0x000000c800707202 */ /* 0x000fe20000000f00 */
[----:B------:R3:W5:Y:S01]  /*195a0*/  LDL.LU R252, [R1+0x190] ;  /* 0x0001900001fc7983 */ /* 0x0007620000300800 */
[----:B------:R-:W-:Y:S01]  /*195b0*/  FSEL R200, R9, -INF , !P5 ;  /* 0xff80000009c87808 */ /* 0x000fe20006800000 */
[----:B------:R-:W-:Y:S02]  /*195c0*/  FFMA.FTZ R9, R132, R61, R238 ;  /* 0x0000003d84097223 */ /* 0x000fe400000100ee */
[----:B-1----:R-:W-:Y:S01]  /*195d0*/  FMUL.FTZ R10, R68, R4 ;  /* 0x00000004440a7220 */ /* 0x002fe20000410000 */
[----:B------:R-:W-:Y:S01]  /*195e0*/  FSEL R217, R5, -INF , !P0 ;  /* 0xff80000005d97808 */ /* 0x000fe20004000000 */
[----:B------:R-:W-:Y:S01]  /*195f0*/  FFMA.FTZ R5, R132, R66, R215 ;  /* 0x0000004284057223 */ /* 0x000fe200000100d7 */
[----:B------:R-:W-:Y:S01]  /*19600*/  FSEL R203, R7, -INF , !P1 ;  /* 0xff80000007cb7808 */ /* 0x000fe20004800000 */
[----:B------:R1:W-:Y:S01]  /*19610*/  MUFU.TANH R149, R10 ;  /* 0x0000000a00957308 */ /* 0x0003e20000002400 */
[----:B------:R-:W-:Y:S01]  /*19620*/  ISETP.GE.AND P1, PT, R42, R6, PT ;  /* 0x000000062a00720c */ /* 0x000fe20003f26270 */
[----:B------:R-:W-:Y:S01]  /*19630*/  IMAD.MOV.U32 R225, RZ, RZ, R81 ;  /* 0x000000ffffe17224 */ /* 0x000fe200078e0051 */
[----:B------:R-:W-:Y:S01]  /*19640*/  MOV R81, R89 ;  /* 0x0000005900517202 */ /* 0x000fe20000000f00 */
[----:B------:R-:W-:Y:S01]  /*19650*/  IMAD.MOV.U32 R229, RZ, RZ, R115 ;  /* 0x000000ffffe57224 */ /* 0x000fe200078e0073 */
[----:B------:R-:W-:Y:S01]  /*19660*/  FSEL R214, R9, -INF , !P2 ;  /* 0xff80000009d67808 */ /* 0x000fe20005000000 */
[----:B--2---:R-:W-:-:S02]  /*19670*/  FFMA.FTZ R9, R132, R46, R209 ;  /* 0x0000002e84097223 */ /* 0x004fc400000100d1 */
[----:B------:R-:W2:Y:S01]  /*19680*/  I2F R47, R17 ;  /* 0x00000011002f7306 */ /* 0x000ea20000201400 */
[----:B------:R-:W-:Y:S01]  /*19690*/  FSEL R209, R5, -INF , !P1 ;  /* 0xff80000005d17808 */ /* 0x000fe20004800000 */
[----:B------:R-:W-:Y:S01]  /*196a0*/  IMAD.MOV.U32 R216, RZ, RZ, R91 ;  /* 0x000000ffffd87224 */ /* 0x000fe200078e005b */
[-C--:B------:R-:W-:Y:S02]  /*196b0*/  ISETP.GE.AND P4, PT, R31, R8.reuse, PT ;  /* 0x000000081f00720c */ /* 0x080fe40003f86270 */
[----:B------:R-:W-:Y:S01]  /*196c0*/  IADD3 R33, R2, 0x91, RZ ;  /* 0x0000009102217810 */ /* 0x000fe20007ffe0ff */
[----:B------:R-:W-:Y:S01]  /*196d0*/  IMAD.MOV.U32 R247, RZ, RZ, R227 ;  /* 0x000000fffff77224 */ /* 0x000fe200078e00e3 */
[----:B------:R-:W-:Y:S01]  /*196e0*/  ISETP.GE.AND P6, PT, R37, R8, PT ;  /* 0x000000082500720c */ /* 0x000fe20003fc6270 */
[----:B-1----:R-:W-:Y:S01]  /*196f0*/  FMUL.FTZ R10, R69, R4 ;  /* 0x00000004450a7220 */ /* 0x002fe20000410000 */
[C---:B------:R-:W-:Y:S01]  /*19700*/  ISETP.GE.AND P3, PT, R29.reuse, R6, PT ;  /* 0x000000061d00720c */ /* 0x040fe20003f66270 */
[----:B------:R1:W5:Y:S02]  /*19710*/  LDL.LU R249, [R1+0x18c] ;  /* 0x00018c0001f97983 */ /* 0x0003640000300800 */
[----:B------:R2:W-:Y:S01]  /*19720*/  MUFU.TANH R150, R10 ;  /* 0x0000000a00967308 */ /* 0x0005e20000002400 */
[C---:B------:R-:W-:Y:S01]  /*19730*/  FFMA.FTZ R7, R132.reuse, R61, R228 ;  /* 0x0000003d84077223 */ /* 0x040fe200000100e4 */
[-C--:B------:R-:W-:Y:S01]  /*19740*/  ISETP.GE.AND P5, PT, R29, R8.reuse, PT ;  /* 0x000000081d00720c */ /* 0x080fe20003fa6270 */
[----:B------:R-:W-:Y:S01]  /*19750*/  FFMA.FTZ R5, R132, R67, R239 ;  /* 0x0000004384057223 */ /* 0x000fe200000100ef */
[----:B------:R-:W-:Y:S01]  /*19760*/  ISETP.GE.AND P2, PT, R17, R8, PT ;  /* 0x000000081100720c */ /* 0x000fe20003f46270 */
[----:B------:R-:W-:-:S03]  /*19770*/  IMAD.MOV.U32 R228, RZ, RZ, R229 ;  /* 0x000000ffffe47224 */ /* 0x000fc600078e00e5 */
[----:B------:R-:W1:Y:S01]  /*19780*/  I2F R68, R34 ;  /* 0x0000002200447306 */ /* 0x000e620000201400 */
[----:B------:R-:W-:Y:S01]  /*19790*/  IMAD.MOV.U32 R229, RZ, RZ, R81 ;  /* 0x000000ffffe57224 */ /* 0x000fe200078e0051 */
[----:B------:R-:W-:Y:S01]  /*197a0*/  ISETP.GE.AND P1, PT, R35, R8, PT ;  /* 0x000000082300720c */ /* 0x000fe20003f26270 */
[----:B------:R-:W-:Y:S01]  /*197b0*/  IMAD.MOV.U32 R241, RZ, RZ, R216 ;  /* 0x000000fffff17224 */ /* 0x000fe200078e00d8 */
[----:B------:R-:W-:Y:S01]  /*197c0*/  IADD3 R28, R2, 0x98, RZ ;  /* 0x00000098021c7810 */ /* 0x000fe20007ffe0ff */
[----:B------:R1:W5:Y:S01]  /*197d0*/  LDL.LU R248, [R1+0x188] ;  /* 0x0001880001f87983 */ /* 0x0003620000300800 */
[----:B--2---:R-:W-:Y:S01]  /*197e0*/  FMUL.FTZ R10, R70, R4 ;  /* 0x00000004460a7220 */ /* 0x004fe20000410000 */
[----:B------:R-:W-:Y:S02]  /*197f0*/  FSEL R218, R7, -INF , !P4 ;  /* 0xff80000007da7808 */ /* 0x000fe40006000000 */
[----:B------:R-:W-:Y:S01]  /*19800*/  FSEL R216, R5, -INF , !P6 ;  /* 0xff80000005d87808 */ /* 0x000fe20007000000 */
[----:B------:R2:W-:Y:S01]  /*19810*/  MUFU.TANH R142, R10 ;  /* 0x0000000a008e7308 */ /* 0x0005e20000002400 */
[C---:B------:R-:W-:Y:S01]  /*19820*/  FFMA.FTZ R7, R132.reuse, R46, R226 ;  /* 0x0000002e84077223 */ /* 0x040fe200000100e2 */
[----:B------:R-:W-:Y:S01]  /*19830*/  ISETP.GE.AND P4, PT, R37, R6, PT ;  /* 0x000000062500720c */ /* 0x000fe20003f86270 */
[C---:B------:R-:W-:Y:S01]  /*19840*/  FFMA.FTZ R5, R132.reuse, R67, R229 ;  /* 0x0000004384057223 */ /* 0x040fe200000100e5 */
[----:B------:R-:W-:Y:S01]  /*19850*/  MOV R226, R113 ;  /* 0x0000007100e27202 */ /* 0x000fe20000000f00 */
[----:B------:R-:W-:Y:S01]  /*19860*/  IMAD.MOV.U32 R239, RZ, RZ, R208 ;  /* 0x000000ffffef7224 */ /* 0x000fe200078e00d0 */
[----:B------:R-:W-:Y:S01]  /*19870*/  FSEL R215, R7, -INF , !P5 ;  /* 0xff80000007d77808 */ /* 0x000fe20006800000 */
[----:B------:R-:W-:Y:S01]  /*19880*/  FFMA.FTZ R7, R132, R47, R112 ;  /* 0x0000002f84077223 */ /* 0x000fe20000010070 */
[----:B------:R-:W-:-:S02]  /*19890*/  FSEL R219, R5, -INF , !P4 ;  /* 0xff80000005db7808 */ /* 0x000fc40006000000 */
[----:B------:R-:W-:Y:S01]  /*198a0*/  MOV R240, R228 ;  /* 0x000000e400f07202 */ /* 0x000fe20000000f00 */
[----:B------:R-:W1:Y:S01]  /*198b0*/  I2F R78, R33 ;  /* 0x00000021004e7306 */ /* 0x000e620000201400 */
[----:B------:R-:W-:Y:S01]  /*198c0*/  ISETP.GE.AND P0, PT, R17, R6, PT ;  /* 0x000000061100720c */ /* 0x000fe20003f06270 */
[----:B------:R1:W5:Y:S01]  /*198d0*/  LDL.LU R220, [R1+0x184] ;  /* 0x0001840001dc7983 */ /* 0x0003620000300800 */
[----:B--2---:R-:W-:Y:S01]  /*198e0*/  FMUL.FTZ R10, R71, R4 ;  /* 0x00000004470a7220 */ /* 0x004fe20000410000 */
[----:B------:R-:W-:Y:S01]  /*198f0*/  FSEL R229, R7, -INF , !P2 ;  /* 0xff80000007e57808 */ /* 0x000fe20005000000 */
[C---:B------:R-:W-:Y:S01]  /*19900*/  FFMA.FTZ R5, R132.reuse, R76, R226 ;  /* 0x0000004c84057223 */ /* 0x040fe200000100e2 */
[----:B------:R-:W-:Y:S02]  /*19910*/  FSEL R208, R9, -INF , !P3 ;  /* 0xff80000009d07808 */ /* 0x000fe40005800000 */
[----:B------:R2:W-:Y:S01]  /*19920*/  MUFU.TANH R139, R10 ;  /* 0x0000000a008b7308 */ /* 0x0005e20000002400 */
[C---:B------:R-:W-:Y:S01]  /*19930*/  FFMA.FTZ R7, R132.reuse, R45, R244 ;  /* 0x0000002d84077223 */ /* 0x040fe200000100f4 */
[----:B------:R-:W-:Y:S01]  /*19940*/  ISETP.GE.AND P5, PT, R35, R6, PT ;  /* 0x000000062300720c */ /* 0x000fe20003fa6270 */
[----:B------:R1:W5:Y:S01]  /*19950*/  LDL.LU R213, [R1+0x180] ;  /* 0x0001800001d57983 */ /* 0x0003620000300800 */
[----:B------:R-:W-:Y:S01]  /*19960*/  FSEL R228, R5, -INF , !P1 ;  /* 0xff80000005e47808 */ /* 0x000fe20004800000 */
[----:B------:R-:W-:-:S02]  /*19970*/  FFMA.FTZ R5, R132, R76, R241 ;  /* 0x0000004c84057223 */ /* 0x000fc400000100f1 */
[----:B--2---:R-:W-:Y:S01]  /*19980*/  FMUL.FTZ R10, R72, R4 ;  /* 0x00000004480a7220 */ /* 0x004fe20000410000 */
[-C--:B------:R-:W-:Y:S01]  /*19990*/  ISETP.GE.AND P3, PT, R16, R8.reuse, PT ;  /* 0x000000081000720c */ /* 0x080fe20003f66270 */
[----:B------:R-:W-:Y:S01]  /*199a0*/  FFMA.FTZ R9, R132, R47, R246 ;  /* 0x0000002f84097223 */ /* 0x000fe200000100f6 */
[C---:B------:R-:W-:Y:S01]  /*199b0*/  ISETP.GE.AND P4, PT, R34.reuse, R8, PT ;  /* 0x000000082200720c */ /* 0x040fe20003f86270 */
[----:B------:R2:W-:Y:S01]  /*199c0*/  MUFU.TANH R125, R10 ;  /* 0x0000000a007d7308 */ /* 0x0005e20000002400 */
[----:B------:R-:W-:Y:S01]  /*199d0*/  MOV R246, R225 ;  /* 0x000000e100f67202 */ /* 0x000fe20000000f00 */
[----:B------:R3:W5:Y:S01]  /*199e0*/  LDL.LU R212, [R1+0x17c] ;  /* 0x00017c0001d47983 */ /* 0x0007620000300800 */
[----:B------:R-:W-:Y:S02]  /*199f0*/  FSEL R225, R5, -INF , !P5 ;  /* 0xff80000005e17808 */ /* 0x000fe40006800000 */
[----:B------:R-:W-:Y:S01]  /*19a00*/  FSEL R227, R7, -INF , !P3 ;  /* 0xff80000007e37808 */ /* 0x000fe20005800000 */
[----:B--2---:R-:W-:Y:S01]  /*19a10*/  FMUL.FTZ R10, R73, R4 ;  /* 0x00000004490a7220 */ /* 0x004fe20000410000 */
[----:B------:R-:W-:Y:S01]  /*19a20*/  ISETP.GE.AND P2, PT, R34, R6, PT ;  /* 0x000000062200720c */ /* 0x000fe20003f46270 */
[----:B------:R-:W2:Y:S01]  /*19a30*/  I2F R69, R28 ;  /* 0x0000001c00457306 */ /* 0x000ea20000201400 */
[C---:B------:R-:W-:Y:S01]  /*19a40*/  ISETP.GE.AND P5, PT, R33.reuse, R8, PT ;  /* 0x000000082100720c */ /* 0x040fe20003fa6270 */
[----:B------:R2:W5:Y:S01]  /*19a50*/  LDL.LU R191, [R1+0x178] ;  /* 0x0001780001bf7983 */ /* 0x0005620000300800 */
[----:B------:R-:W-:Y:S01]  /*19a60*/  ISETP.GE.AND P3, PT, R33, R6, PT ;  /* 0x000000062100720c */ /* 0x000fe20003f66270 */
[----:B-1----:R-:W-:-:S02]  /*19a70*/  FFMA.FTZ R5, R132, R68, R243 ;  /* 0x0000004484057223 */ /* 0x002fc400000100f3 */
[----:B------:R-:W1:Y:S02]  /*19a80*/  LDSM.16.M88.4 R32, [R183+0x7000] ;  /* 0x00700000b720783b */ /* 0x000e640000000200 */
[----:B------:R2:W-:Y:S01]  /*19a90*/  MUFU.TANH R124, R10 ;  /* 0x0000000a007c7308 */ /* 0x0005e20000002400 */
[----:B------:R-:W-:Y:S01]  /*19aa0*/  FSEL R226, R9, -INF , !P0 ;  /* 0xff80000009e27808 */ /* 0x000fe20004000000 */
[----:B------:R-:W-:Y:S01]  /*19ab0*/  FFMA.FTZ R9, R132, R45, R223 ;  /* 0x0000002d84097223 */ /* 0x000fe200000100df */
[----:B------:R-:W-:Y:S01]  /*19ac0*/  ISETP.GE.AND P6, PT, R16, R6, PT ;  /* 0x000000061000720c */ /* 0x000fe20003fc6270 */
[-C--:B------:R-:W-:Y:S01]  /*19ad0*/  FMUL.FTZ R7, R97, R4.reuse ;  /* 0x0000000461077220 */ /* 0x080fe20000410000 */
[----:B------:R-:W-:Y:S01]  /*19ae0*/  IADD3 R44, R2, 0x99, RZ ;  /* 0x00000099022c7810 */ /* 0x000fe20007ffe0ff */
[----:B------:R1:W5:Y:S01]  /*19af0*/  LDL.LU R190, [R1+0x174] ;  /* 0x0001740001be7983 */ /* 0x0003620000300800 */
[----:B--2---:R-:W-:Y:S01]  /*19b00*/  FMUL.FTZ R10, R74, R4 ;  /* 0x000000044a0a7220 */ /* 0x004fe20000410000 */
[----:B------:R-:W-:-:S02]  /*19b10*/  FSEL R97, R5, -INF , !P4 ;  /* 0xff80000005617808 */ /* 0x000fc40006000000 */
[----:B------:R-:W-:Y:S01]  /*19b20*/  FSEL R223, R9, -INF , !P6 ;  /* 0xff80000009df7808 */ /* 0x000fe20007000000 */
[----:B------:R2:W-:Y:S01]  /*19b30*/  MUFU.TANH R118, R10 ;  /* 0x0000000a00767308 */ /* 0x0005e20000002400 */
[----:B------:R-:W-:Y:S01]  /*19b40*/  FFMA.FTZ R5, R132, R68, R236 ;  /* 0x0000004484057223 */ /* 0x000fe200000100ec */
[C---:B------:R-:W-:Y:S01]  /*19b50*/  ISETP.GE.AND P6, PT, R28.reuse, R8, PT ;  /* 0x000000081c00720c */ /* 0x040fe20003fc6270 */
[----:B------:R1:W5:Y:S01]  /*19b60*/  LDL.LU R189, [R1+0x170] ;  /* 0x0001700001bd7983 */ /* 0x0003620000300800 */
[----:B------:R-:W-:Y:S01]  /*19b70*/  ISETP.GE.AND P4, PT, R28, R6, PT ;  /* 0x000000061c00720c */ /* 0x000fe20003f86270 */
[----:B--2---:R-:W-:Y:S01]  /*19b80*/  FMUL.FTZ R10, R75, R4 ;  /* 0x000000044b0a7220 */ /* 0x004fe20000410000 */
[----:B------:R-:W-:Y:S02]  /*19b90*/  MOV R238, R114 ;  /* 0x0000007200ee7202 */ /* 0x000fe40000000f00 */
[----:B------:R-:W2:Y:S01]  /*19ba0*/  I2F R79, R44 ;  /* 0x0000002c004f7306 */ /* 0x000ea20000201400 */
[----:B------:R-:W-:-:S02]  /*19bb0*/  ISETP.GE.AND P1, PT, R11, R6, PT ;  /* 0x000000060b00720c */ /* 0x000fc40003f26270 */
[C---:B------:R-:W-:Y:S02]  /*19bc0*/  IADD3 R40, R2.reuse, 0xa1, RZ ;  /* 0x000000a102287810 */ /* 0x040fe40007ffe0ff */
[----:B------:R-:W-:Y:S02]  /*19bd0*/  IADD3 R39, R2, 0xa8, RZ ;  /* 0x000000a802277810 */ /* 0x000fe40007ffe0ff */
[----:B------:R-:W-:Y:S01]  /*19be0*/  ISETP.GE.AND P0, PT, R11, R8, PT ;  /* 0x000000080b00720c */ /* 0x000fe20003f06270 */
[----:B------:R1:W-:Y:S01]  /*19bf0*/  MUFU.TANH R117, R10 ;  /* 0x0000000a00757308 */ /* 0x0003e20000002400 */
[----:B------:R-:W-:Y:S01]  /*19c00*/  HMMA.16816.F32.BF16 R28, R12, R62, R100 ;  /* 0x0000003e0c1c723c */ /* 0x000fe20000041864 */
[----:B------:R-:W-:Y:S01]  /*19c10*/  FFMA.FTZ R9, R132, R78, R233 ;  /* 0x0000004e84097223 */ /* 0x000fe200000100e9 */
[----:B------:R2:W5:Y:S05]  /*19c20*/  LDL.LU R135, [R1+0x16c] ;  /* 0x00016c0001877983 */ /* 0x00056a0000300800 */
[----:B------:R-:W2:Y:S01]  /*19c30*/  I2F R80, R40 ;  /* 0x0000002800507306 */ /* 0x000ea20000201400 */
[----:B-1----:R-:W-:Y:S01]  /*19c40*/  FMUL.FTZ R10, R84, R4 ;  /* 0x00000004540a7220 */ /* 0x002fe20000410000 */
[----:B------:R-:W-:-:S06]  /*19c50*/  FSEL R100, R5, -INF , !P2 ;  /* 0xff80000005647808 */ /* 0x000fcc0005000000 */
[----:B------:R-:W1:Y:S01]  /*19c60*/  I2F R71, R39 ;  /* 0x0000002700477306 */ /* 0x000e620000201400 */
[----:B------:R-:W-:Y:S01]  /*19c70*/  FFMA.FTZ R5, R132, R77, R235 ;  /* 0x0000004d84057223 */ /* 0x000fe200000100eb */
[----:B------:R-:W-:Y:S01]  /*19c80*/  IADD3 R41, R2, 0xa0, RZ ;  /* 0x000000a002297810 */ /* 0x000fe20007ffe0ff */
[----:B------:R1:W5:Y:S05]  /*19c90*/  LDL.LU R134, [R1+0x168] ;  /* 0x0001680001867983 */ /* 0x00036a0000300800 */
[----:B------:R2:W-:Y:S01]  /*19ca0*/  MUFU.TANH R115, R10 ;  /* 0x0000000a00737308 */ /* 0x0005e20000002400 */
[----:B------:R-:W-:Y:S01]  /*19cb0*/  FSEL R102, R5, -INF , !P1 ;  /* 0xff80000005667808 */ /* 0x000fe20004800000 */
[----:B------:R-:W-:Y:S01]  /*19cc0*/  FFMA.FTZ R5, R132, R69, R232 ;  /* 0x0000004584057223 */ /* 0x000fe200000100e8 */
[----:B------:R-:W-:Y:S01]  /*19cd0*/  ISETP.GE.AND P2, PT, R44, R8, PT ;  /* 0x000000082c00720c */ /* 0x000fe20003f46270 */
[----:B------:R1:W5:Y:S01]  /*19ce0*/  LDL.LU R119, [R1+0x164] ;  /* 0x0001640001777983 */ /* 0x0003620000300800 */
[----:B--2---:R-:W-:-:S04]  /*19cf0*/  FMUL.FTZ R10, R85, R4 ;  /* 0x00000004550a7220 */ /* 0x004fc80000410000 */
[----:B------:R2:W-:Y:S01]  /*19d00*/  MUFU.TANH R114, R10 ;  /* 0x0000000a00727308 */ /* 0x0005e20000002400 */
[----:B------:R-:W-:Y:S01]  /*19d10*/  FSEL R232, R5, -INF , !P6 ;  /* 0xff80000005e87808 */ /* 0x000fe20007000000 */
[----:B------:R-:W-:Y:S02]  /*19d20*/  FFMA.FTZ R5, R132, R69, R224 ;  /* 0x0000004584057223 */ /* 0x000fe400000100e0 */
[----:B--2---:R-:W-:-:S04]  /*19d30*/  FMUL.FTZ R10, R86, R4 ;  /* 0x00000004560a7220 */ /* 0x004fc80000410000 */
[----:B------:R2:W-:Y:S02]  /*19d40*/  MUFU.TANH R113, R10 ;  /* 0x0000000a00717308 */ /* 0x0005e40000002400 */
[----:B--2---:R-:W-:-:S06]  /*19d50*/  FMUL.FTZ R10, R87, R4 ;  /* 0x00000004570a7220 */ /* 0x004fcc0000410000 */
[----:B------:R2:W-:Y:S08]  /*19d60*/  MUFU.TANH R87, R7 ;  /* 0x0000000700577308 */ /* 0x0005f00000002400 */
[----:B------:R1:W-:Y:S01]  /*19d70*/  MUFU.TANH R112, R10 ;  /* 0x0000000a00707308 */ /* 0x0003e20000002400 */
[----:B--2---:R-:W-:Y:S02]  /*19d80*/  FFMA.FTZ R7, R132, R77, R234 ;  /* 0x0000004d84077223 */ /* 0x004fe400000100ea */
[----:B-1----:R-:W-:-:S03]  /*19d90*/  FMUL.FTZ R10, R96, R4 ;  /* 0x00000004600a7220 */ /* 0x002fc60000410000 */
[----:B------:R-:W-:Y:S01]  /*19da0*/  FSEL R234, R7, -INF , !P0 ;  /* 0xff80000007ea7808 */ /* 0x000fe20004000000 */
[----:B------:R-:W-:Y:S01]  /*19db0*/  FFMA.FTZ R7, R132, R78, R237 ;  /* 0x0000004e84077223 */ /* 0x000fe200000100ed */
[----:B------:R1:W-:Y:S01]  /*19dc0*/  MUFU.TANH R96, R10 ;  /* 0x0000000a00607308 */ /* 0x0003e20000002400 */
[----:B------:R-:W-:-:S03]  /*19dd0*/  ISETP.GE.AND P0, PT, R44, R6, PT ;  /* 0x000000062c00720c */ /* 0x000fc60003f06270 */
[----:B------:R-:W-:Y:S01]  /*19de0*/  FSEL R233, R7, -INF , !P5 ;  /* 0xff80000007e97808 */ /* 0x000fe20006800000 */
[----:B------:R-:W-:Y:S01]  /*19df0*/  FMUL.FTZ R7, R99, R4 ;  /* 0x0000000463077220 */ /* 0x000fe20000410000 */
[----:B------:R-:W-:Y:S01]  /*19e00*/  ISETP.GE.AND P6, PT, R40, R6, PT ;  /* 0x000000062800720c */ /* 0x000fe20003fc6270 */
[----:B-1----:R-:W-:Y:S01]  /*19e10*/  FMUL.FTZ R10, R98, R4 ;  /* 0x00000004620a7220 */ /* 0x002fe20000410000 */
[----:B------:R-:W-:Y:S01]  /*19e20*/  FSEL R98, R5, -INF , !P4 ;  /* 0xff80000005627808 */ /* 0x000fe20006000000 */
[----:B------:R-:W-:-:S05]  /*19e30*/  FFMA.FTZ R5, R132, R79, R230 ;  /* 0x0000004f84057223 */ /* 0x000fca00000100e6 */
[----:B------:R-:W-:Y:S01]  /*19e40*/  FSEL R99, R5, -INF , !P0 ;  /* 0xff80000005637808 */ /* 0x000fe20004000000 */
[----:B------:R-:W-:Y:S01]  /*19e50*/  FFMA.FTZ R5, R132, R80, R210 ;  /* 0x0000005084057223 */ /* 0x000fe200000100d2 */
[----:B------:R-:W-:Y:S01]  /*19e60*/  HMMA.16816.F32.BF16 R44, R12, R32, R108 ;  /* 0x000000200c2c723c */ /* 0x000fe2000004186c */
[----:B------:R1:W-:Y:S01]  /*19e70*/  MUFU.TANH R78, R10 ;  /* 0x0000000a004e7308 */ /* 0x0003e20000002400 */
[C---:B------:R-:W-:Y:S02]  /*19e80*/  IADD3 R51, R2.reuse, 0xa9, RZ ;  /* 0x000000a902337810 */ /* 0x040fe40007ffe0ff */
[C---:B------:R-:W-:Y:S02]  /*19e90*/  IADD3 R48, R2.reuse, 0xb0, RZ ;  /* 0x000000b002307810 */ /* 0x040fe40007ffe0ff */
[----:B------:R-:W-:Y:S02]  /*19ea0*/  IADD3 R49, R2, 0xb1, RZ ;  /* 0x000000b102317810 */ /* 0x000fe40007ffe0ff */
[----:B------:R-:W-:Y:S01]  /*19eb0*/  FSEL R109, R5, -INF , !P6 ;  /* 0xff800000056d7808 */ /* 0x000fe20007000000 */
[----:B------:R-:W-:Y:S01]  /*19ec0*/  FFMA.FTZ R5, R132, R71, R181 ;  /* 0x0000004784057223 */ /* 0x000fe200000100b5 */
        /* <DEDUP_REMOVED lines=17> */
[C---:B-1----:R-:W-:Y:S02]  /*19fe0*/  IADD3 R10, R2.reuse, 0xf9, RZ ;  /* 0x000000f9020a7810 */ /* 0x042fe40007ffe0ff */
[----:B------:R-:W-:Y:S01]  /*19ff0*/  ISETP.GE.AND P6, PT, R2, R8, PT ;  /* 0x000000080200720c */ /* 0x000fe20003fc6270 */
[----:B------:R-:W-:-:S02]  /*1a000*/  FFMA.FTZ R2, R132, R71, R171 ;  /* 0x0000004784027223 */ /* 0x000fc400000100ab */
[----:B------:R-:W2:Y:S01]  /*1a010*/  LDL R71, [R1+0x154] ;  /* 0x0001540001477983 */ /* 0x000ea20000100800 */
[----:B------:R1:W-:Y:S01]  /*1a020*/  MUFU.TANH R86, R7 ;  /* 0x0000000700567308 */ /* 0x0003e20000002400 */
[----:B------:R-:W-:-:S07]  /*1a030*/  ISETP.GE.AND P4, PT, R39, R8, PT ;  /* 0x000000082700720c */ /* 0x000fce0003f86270 */
[----:B------:R-:W3:Y:S01]  /*1a040*/  I2F R70, R41 ;  /* 0x0000002900467306 */ /* 0x000ee20000201400 */
[----:B-1----:R-:W-:-:S05]  /*1a050*/  FFMA.FTZ R7, R132, R79, R231 ;  /* 0x0000004f84077223 */ /* 0x002fca00000100e7 */
[----:B------:R-:W-:Y:S02]  /*1a060*/  FSEL R103, R7, -INF , !P2 ;  /* 0xff80000007677808 */ /* 0x000fe40005000000 */
[----:B------:R-:W-:Y:S02]  /*1a070*/  ISETP.GE.AND P2, PT, R39, R6, PT ;  /* 0x000000062700720c */ /* 0x000fe40003f46270 */
[----:B------:R-:W1:Y:S01]  /*1a080*/  LDSM.16.M88.4 R36, [R138+0x7800] ;  /* 0x007800008a24783b */ /* 0x000e620000000200 */
[----:B------:R-:W-:Y:S01]  /*1a090*/  MOV R244, R240 ;  /* 0x000000f000f47202 */ /* 0x000fe20000000f00 */
[----:B------:R-:W-:Y:S01]  /*1a0a0*/  IMAD.MOV.U32 R245, RZ, RZ, R239 ;  /* 0x000000fffff57224 */ /* 0x000fe200078e00ef */
[----:B------:R-:W-:Y:S01]  /*1a0b0*/  FSEL R101, R9, -INF , !P3 ;  /* 0xff80000009657808 */ /* 0x000fe20005800000 */
[----:B------:R-:W-:Y:S01]  /*1a0c0*/  FMUL.FTZ R9, R28, R4 ;  /* 0x000000041c097220 */ /* 0x000fe20000410000 */
[----:B------:R-:W-:Y:S01]  /*1a0d0*/  ISETP.GE.AND P1, PT, R41, R8, PT ;  /* 0x000000082900720c */ /* 0x000fe20003f26270 */
[----:B---3--:R-:W-:-:S02]  /*1a0e0*/  FFMA.FTZ R7, R132, R70, R222 ;  /* 0x0000004684077223 */ /* 0x008fc400000100de */
[----:B------:R3:W-:Y:S01]  /*1a0f0*/  MUFU.TANH R77, R9 ;  /* 0x00000009004d7308 */ /* 0x0007e20000002400 */
[----:B------:R-:W-:Y:S01]  /*1a100*/  HMMA.16816.F32.BF16 R24, R24, R82, R244 ;  /* 0x000000521818723c */ /* 0x000fe200000418f4 */
[----:B------:R-:W-:Y:S02]  /*1a110*/  ISETP.GE.AND P5, PT, R41, R6, PT ;  /* 0x000000062900720c */ /* 0x000fe40003fa6270 */
[----:B------:R-:W-:Y:S02]  /*1a120*/  ISETP.GE.AND P3, PT, R40, R8, PT ;  /* 0x000000082800720c */ /* 0x000fe40003f66270 */
[----:B------:R-:W1:Y:S02]  /*1a130*/  LDSM.16.M88.4 R40, [R183+0x7800] ;  /* 0x00780000b728783b */ /* 0x000e640000000200 */
[----:B------:R-:W1:Y:S08]  /*1a140*/  I2F R72, R51 ;  /* 0x0000003300487306 */ /* 0x000e700000201400 */
[----:B------:R-:W1:Y:S01]  /*1a150*/  I2F R73, R48 ;  /* 0x0000003000497306 */ /* 0x000e620000201400 */
[C---:B---3--:R-:W-:Y:S01]  /*1a160*/  FFMA.FTZ R9, R132.reuse, R70, R211 ;  /* 0x0000004684097223 */ /* 0x048fe200000100d3 */
[----:B------:R-:W-:Y:S01]  /*1a170*/  FSEL R211, R7, -INF , !P1 ;  /* 0xff80000007d37808 */ /* 0x000fe20004800000 */
[----:B------:R-:W-:-:S05]  /*1a180*/  FFMA.FTZ R7, R132, R80, R221 ;  /* 0x0000005084077223 */ /* 0x000fca00000100dd */
[----:B------:R-:W-:Y:S01]  /*1a190*/  I2F R74, R50 ;  /* 0x00000032004a7306 */ /* 0x000fe20000201400 */
[----:B------:R-:W-:Y:S01]  /*1a1a0*/  FSEL R210, R7, -INF , !P3 ;  /* 0xff80000007d27808 */ /* 0x000fe20005800000 */
[-C--:B------:R-:W-:Y:S01]  /*1a1b0*/  FMUL.FTZ R7, R29, R4.reuse ;  /* 0x000000041d077220 */ /* 0x080fe20000410000 */
[----:B------:R-:W-:Y:S05]  /*1a1c0*/  HMMA.16816.F32.BF16 R32, R12, R34, R120 ;  /* 0x000000220c20723c */ /* 0x000fea0000041878 */
[----:B------:R-:W3:Y:S01]  /*1a1d0*/  I2F R90, R49 ;  /* 0x00000031005a7306 */ /* 0x000ee20000201400 */
[----:B------:R-:W-:Y:S01]  /*1a1e0*/  FSEL R111, R5, -INF , !P4 ;  /* 0xff800000056f7808 */ /* 0x000fe20006000000 */
[-C--:B------:R-:W-:Y:S01]  /*1a1f0*/  FMUL.FTZ R46, R46, R4.reuse ;  /* 0x000000042e2e7220 */ /* 0x080fe20000410000 */
[----:B------:R-:W-:Y:S01]  /*1a200*/  FSEL R108, R2, -INF , !P2 ;  /* 0xff800000026c7808 */ /* 0x000fe20005000000 */
[----:B------:R-:W-:Y:S01]  /*1a210*/  FMUL.FTZ R45, R45, R4 ;  /* 0x000000042d2d7220 */ /* 0x000fe20000410000 */
[----:B------:R-:W-:Y:S01]  /*1a220*/  ISETP.GE.AND P0, PT, R51, R8, PT ;  /* 0x000000083300720c */ /* 0x000fe20003f06270 */
[----:B------:R-:W-:-:S02]  /*1a230*/  FMUL.FTZ R47, R47, R4 ;  /* 0x000000042f2f7220 */ /* 0x000fc40000410000 */
[----:B------:R-:W-:Y:S08]  /*1a240*/  I2F R88, R54 ;  /* 0x0000003600587306 */ /* 0x000ff00000201400 */
[----:B------:R-:W1:Y:S08]  /*1a250*/  I2F R93, R52 ;  /* 0x00000034005d7306 */ /* 0x000e700000201400 */
[----:B------:R-:W1:Y:S08]  /*1a260*/  I2F R89, R56 ;  /* 0x0000003800597306 */ /* 0x000e700000201400 */
[----:B------:R-:W1:Y:S08]  /*1a270*/  I2F R95, R53 ;  /* 0x00000035005f7306 */ /* 0x000e700000201400 */
[----:B------:R-:W1:Y:S08]  /*1a280*/  I2F R81, R59 ;  /* 0x0000003b00517306 */ /* 0x000e700000201400 */
[----:B------:R-:W1:Y:S08]  /*1a290*/  I2F R91, R55 ;  /* 0x00000037005b7306 */ /* 0x000e700000201400 */
[----:B------:R-:W1:Y:S08]  /*1a2a0*/  I2F R84, R64 ;  /* 0x0000004000547306 */ /* 0x000e700000201400 */
[----:B------:R-:W1:Y:S08]  /*1a2b0*/  I2F R94, R17 ;  /* 0x00000011005e7306 */ /* 0x000e700000201400 */
[----:B------:R-:W-:Y:S08]  /*1a2c0*/  I2F R75, R66 ;  /* 0x00000042004b7306 */ /* 0x000ff00000201400 */
[----:B------:R-:W-:Y:S08]  /*1a2d0*/  I2F R85, R58 ;  /* 0x0000003a00557306 */ /* 0x000ff00000201400 */
[----:B------:R-:W-:Y:S08]  /*1a2e0*/  I2F R67, R60 ;  /* 0x0000003c00437306 */ /* 0x000ff00000201400 */
[----:B------:R-:W-:Y:S08]  /*1a2f0*/  I2F R68, R57 ;  /* 0x0000003900447306 */ /* 0x000ff00000201400 */
[----:B------:R-:W-:Y:S08]  /*1a300*/  I2F R76, R65 ;  /* 0x00000041004c7306 */ /* 0x000ff00000201400 */
[----:B------:R-:W-:Y:S01]  /*1a310*/  I2F R62, R11 ;  /* 0x0000000b003e7306 */ /* 0x000fe20000201400 */
[----:B------:R-:W-:Y:S01]  /*1a320*/  MOV R239, R238 ;  /* 0x000000ee00ef7202 */ /* 0x000fe20000000f00 */
[----:B------:R-:W-:-:S06]  /*1a330*/  DEPBAR.LE SB0, 0x0 ;  /* 0x000080000000791a */ /* 0x000fcc0000000000 */
[----:B------:R1:W-:Y:S02]  /*1a340*/  MUFU.TANH R70, R7 ;  /* 0x0000000700467308 */ /* 0x0003e40000002400 */
[----:B-1----:R-:W-:-:S06]  /*1a350*/  FMUL.FTZ R7, R30, R4 ;  /* 0x000000041e077220 */ /* 0x002fcc0000410000 */
[----:B------:R1:W-:Y:S01]  /*1a360*/  MUFU.TANH R69, R7 ;  /* 0x0000000700457308 */ /* 0x0003e20000002400 */
[C---:B------:R-:W-:Y:S02]  /*1a370*/  FFMA.FTZ R5, R132.reuse, R72, R180 ;  /* 0x0000004884057223 */ /* 0x040fe400000100b4 */
[----:B-1----:R-:W-:Y:S02]  /*1a380*/  FMUL.FTZ R7, R31, R4 ;  /* 0x000000041f077220 */ /* 0x002fe40000410000 */
[C---:B------:R-:W-:Y:S08]  /*1a390*/  HMMA.16816.F32.BF16 R28, R20.reuse, R36, R104 ;  /* 0x00000024141c723c */ /* 0x040ff00000041868 */
[----:B------:R-:W-:Y:S01]  /*1a3a0*/  HMMA.16816.F32.BF16 R20, R20, R38, R24 ;  /* 0x000000261414723c */ /* 0x000fe20000041818 */
[C---:B------:R-:W-:Y:S01]  /*1a3b0*/  ISETP.GE.AND P4, PT, R49.reuse, R8, PT ;  /* 0x000000083100720c */ /* 0x040fe20003f86270 */
[----:B------:R-:W-:Y:S01]  /*1a3c0*/  FFMA.FTZ R2, R132, R72, R151 ;  /* 0x0000004884027223 */ /* 0x000fe20000010097 */
[----:B------:R-:W-:-:S02]  /*1a3d0*/  ISETP.GE.AND P2, PT, R49, R6, PT ;  /* 0x000000063100720c */ /* 0x000fc40003f46270 */
[----:B------:R-:W-:Y:S01]  /*1a3e0*/  ISETP.GE.AND P1, PT, R51, R6, PT ;  /* 0x000000063300720c */ /* 0x000fe20003f26270 */
[----:B------:R1:W-:Y:S01]  /*1a3f0*/  MUFU.TANH R49, R7 ;  /* 0x0000000700317308 */ /* 0x0003e20000002400 */
[----:B------:R-:W-:Y:S01]  /*1a400*/  FSEL R80, R5, -INF , !P0 ;  /* 0xff80000005507808 */ /* 0x000fe20004000000 */
[-C--:B------:R-:W-:Y:S01]  /*1a410*/  FFMA.FTZ R5, R132, R73.reuse, R153 ;  /* 0x0000004984057223 */ /* 0x080fe20000010099 */
[----:B------:R-:W-:Y:S02]  /*1a420*/  FSEL R110, R9, -INF , !P5 ;  /* 0xff800000096e7808 */ /* 0x000fe40006800000 */
[----:B------:R-:W-:Y:S01]  /*1a430*/  FSEL R82, R2, -INF , !P1 ;  /* 0xff80000002527808 */ /* 0x000fe20004800000 */
[----:B------:R-:W-:Y:S01]  /*1a440*/  FFMA.FTZ R2, R132, R73, R148 ;  /* 0x0000004984027223 */ /* 0x000fe20000010094 */
[----:B------:R-:W-:Y:S01]  /*1a450*/  ISETP.GE.AND P5, PT, R48, R8, PT ;  /* 0x000000083000720c */ /* 0x000fe20003fa6270 */
[----:B---3--:R-:W-:Y:S01]  /*1a460*/  FFMA.FTZ R9, R132, R90, R162 ;  /* 0x0000005a84097223 */ /* 0x008fe200000100a2 */
[----:B------:R-:W-:Y:S01]  /*1a470*/  ISETP.GE.AND P3, PT, R48, R6, PT ;  /* 0x000000063000720c */ /* 0x000fe20003f66270 */
[----:B-1----:R-:W-:Y:S01]  /*1a480*/  FMUL.FTZ R7, R44, R4 ;  /* 0x000000042c077220 */ /* 0x002fe20000410000 */
[----:B------:R-:W-:-:S03]  /*1a490*/  ISETP.GE.AND P0, PT, R50, R8, PT ;  /* 0x000000083200720c */ /* 0x000fc60003f06270 */
[----:B------:R1:W3:Y:S01]  /*1a4a0*/  MUFU.TANH R36, R7 ;  /* 0x0000000700247308 */ /* 0x0002e20000002400 */
[C---:B------:R-:W-:Y:S01]  /*1a4b0*/  HMMA.16816.F32.BF16 R24, R12.reuse, R40, R28 ;  /* 0x000000280c18723c */ /* 0x040fe2000004181c */
[----:B------:R-:W-:Y:S01]  /*1a4c0*/  FSEL R148, R5, -INF , !P5 ;  /* 0xff80000005947808 */ /* 0x000fe20006800000 */
[----:B------:R-:W-:Y:S01]  /*1a4d0*/  FFMA.FTZ R5, R132, R90, R152 ;  /* 0x0000005a84057223 */ /* 0x000fe20000010098 */
[----:B------:R-:W-:Y:S01]  /*1a4e0*/  FSEL R107, R2, -INF , !P3 ;  /* 0xff800000026b7808 */ /* 0x000fe20005800000 */
[----:B------:R-:W-:Y:S01]  /*1a4f0*/  FFMA.FTZ R2, R132, R74, R142 ;  /* 0x0000004a84027223 */ /* 0x000fe2000001008e */
[----:B------:R-:W-:Y:S02]  /*1a500*/  ISETP.GE.AND P1, PT, R50, R6, PT ;  /* 0x000000063200720c */ /* 0x000fe40003f26270 */
[----:B------:R-:W-:Y:S01]  /*1a510*/  FSEL R120, R9, -INF , !P4 ;  /* 0xff80000009787808 */ /* 0x000fe20006000000 */
[----:B------:R-:W-:Y:S01]  /*1a520*/  HMMA.16816.F32.BF16 R12, R12, R42, R20 ;  /* 0x0000002a0c0c723c */ /* 0x000fe20000041814 */
[----:B-1----:R-:W-:Y:S01]  /*1a530*/  FFMA.FTZ R7, R132, R74, R149 ;  /* 0x0000004a84077223 */ /* 0x002fe20000010095 */
[----:B------:R-:W-:Y:S01]  /*1a540*/  ISETP.GE.AND P4, PT, R54, R8, PT ;  /* 0x000000083600720c */ /* 0x000fe20003f86270 */
[----:B------:R-:W-:-:S03]  /*1a550*/  FFMA.FTZ R9, R132, R93, R150 ;  /* 0x0000005d84097223 */ /* 0x000fc60000010096 */
[----:B------:R-:W-:Y:S01]  /*1a560*/  FSEL R106, R7, -INF , !P0 ;  /* 0xff800000076a7808 */ /* 0x000fe20004000000 */
[----:B------:R-:W-:Y:S01]  /*1a570*/  FFMA.FTZ R7, R132, R88, R125 ;  /* 0x0000005884077223 */ /* 0x000fe2000001007d */
[----:B------:R-:W-:Y:S02]  /*1a580*/  ISETP.GE.AND P5, PT, R52, R8, PT ;  /* 0x000000083400720c */ /* 0x000fe40003fa6270 */
[----:B------:R-:W-:Y:S01]  /*1a590*/  FSEL R104, R5, -INF , !P2 ;  /* 0xff80000005687808 */ /* 0x000fe20005000000 */
[----:B------:R-:W-:Y:S01]  /*1a5a0*/  FFMA.FTZ R5, R132, R93, R139 ;  /* 0x0000005d84057223 */ /* 0x000fe2000001008b */
[----:B------:R-:W-:Y:S01]  /*1a5b0*/  FSEL R105, R2, -INF , !P1 ;  /* 0xff80000002697808 */ /* 0x000fe20004800000 */
[----:B------:R-:W-:Y:S01]  /*1a5c0*/  FFMA.FTZ R2, R132, R88, R118 ;  /* 0x0000005884027223 */ /* 0x000fe20000010076 */
[----:B------:R-:W-:Y:S02]  /*1a5d0*/  ISETP.GE.AND P3, PT, R52, R6, PT ;  /* 0x000000063400720c */ /* 0x000fe40003f66270 */
[----:B------:R-:W-:Y:S01]  /*1a5e0*/  FSEL R122, R7, -INF , !P4 ;  /* 0xff800000077a7808 */ /* 0x000fe20006000000 */
[C---:B------:R-:W-:Y:S01]  /*1a5f0*/  FFMA.FTZ R7, R132.reuse, R89, R115 ;  /* 0x0000005984077223 */ /* 0x040fe20000010073 */
[----:B------:R-:W-:Y:S01]  /*1a600*/  FSEL R88, R9, -INF , !P5 ;  /* 0xff80000009587808 */ /* 0x000fe20006800000 */
[----:B------:R-:W-:Y:S01]  /*1a610*/  FFMA.FTZ R9, R132, R95, R124 ;  /* 0x0000005f84097223 */ /* 0x000fe2000001007c */
[----:B------:R-:W-:Y:S01]  /*1a620*/  ISETP.GE.AND P5, PT, R56, R8, PT ;  /* 0x000000083800720c */ /* 0x000fe20003fa6270 */
[----:B------:R-:W-:Y:S01]  /*1a630*/  FMUL.FTZ R32, R32, R4 ;  /* 0x0000000420207220 */ /* 0x000fe20000410000 */
[----:B------:R-:W-:-:S02]  /*1a640*/  ISETP.GE.AND P2, PT, R54, R6, PT ;  /* 0x000000063600720c */ /* 0x000fc40003f46270 */
[----:B------:R-:W-:Y:S02]  /*1a650*/  ISETP.GE.AND P0, PT, R53, R8, PT ;  /* 0x000000083500720c */ /* 0x000fe40003f06270 */
[----:B------:R-:W-:Y:S01]  /*1a660*/  FSEL R90, R5, -INF , !P3 ;  /* 0xff800000055a7808 */ /* 0x000fe20005800000 */
[C---:B------:R-:W-:Y:S01]  /*1a670*/  FFMA.FTZ R5, R132.reuse, R95, R117 ;  /* 0x0000005f84057223 */ /* 0x040fe20000010075 */
[----:B------:R-:W-:Y:S01]  /*1a680*/  FSEL R117, R7, -INF , !P5 ;  /* 0xff80000007757808 */ /* 0x000fe20006800000 */
[----:B------:R-:W-:Y:S01]  /*1a690*/  FFMA.FTZ R7, R132, R81, R96 ;  /* 0x0000005184077223 */ /* 0x000fe20000010060 */
[----:B------:R-:W-:Y:S02]  /*1a6a0*/  ISETP.GE.AND P1, PT, R53, R6, PT ;  /* 0x000000063500720c */ /* 0x000fe40003f26270 */
[----:B------:R-:W-:Y:S01]  /*1a6b0*/  FSEL R118, R2, -INF , !P2 ;  /* 0xff80000002767808 */ /* 0x000fe20005000000 */
[C---:B------:R-:W-:Y:S01]  /*1a6c0*/  FFMA.FTZ R2, R132.reuse, R89, R113 ;  /* 0x0000005984027223 */ /* 0x040fe20000010071 */
[----:B------:R-:W-:Y:S01]  /*1a6d0*/  FSEL R95, R9, -INF , !P0 ;  /* 0xff800000095f7808 */ /* 0x000fe20004000000 */
[-C--:B------:R-:W-:Y:S01]  /*1a6e0*/  FFMA.FTZ R9, R132, R91.reuse, R114 ;  /* 0x0000005b84097223 */ /* 0x080fe20000010072 */
[----:B------:R-:W-:Y:S01]  /*1a6f0*/  ISETP.GE.AND P0, PT, R59, R8, PT ;  /* 0x000000083b00720c */ /* 0x000fe20003f06270 */
[----:B------:R-:W1:Y:S01]  /*1a700*/  MUFU.TANH R32, R32 ;  /* 0x0000002000207308 */ /* 0x000e620000002400 */
[----:B------:R-:W-:Y:S01]  /*1a710*/  ISETP.GE.AND P3, PT, R56, R6, PT ;  /* 0x000000063800720c */ /* 0x000fe20003f66270 */
[----:B------:R-:W-:Y:S01]  /*1a720*/  FMUL.FTZ R33, R33, R4 ;  /* 0x0000000421217220 */ /* 0x000fe20000410000 */
[----:B------:R-:W-:Y:S01]  /*1a730*/  ISETP.GE.AND P4, PT, R55, R8, PT ;  /* 0x000000083700720c */ /* 0x000fe20003f86270 */
[----:B------:R-:W-:Y:S01]  /*1a740*/  FMUL.FTZ R34, R34, R4 ;  /* 0x0000000422227220 */ /* 0x000fe20000410000 */
[----:B------:R-:W-:Y:S01]  /*1a750*/  FSEL R89, R5, -INF , !P1 ;  /* 0xff80000005597808 */ /* 0x000fe20004800000 */
[----:B------:R-:W-:-:S02]  /*1a760*/  FFMA.FTZ R5, R132, R91, R112 ;  /* 0x0000005b84057223 */ /* 0x000fc40000010070 */
[----:B------:R-:W1:Y:S01]  /*1a770*/  MUFU.TANH R46, R46 ;  /* 0x0000002e002e7308 */ /* 0x000e620000002400 */
        /* <DEDUP_REMOVED lines=17> */
[----:B---3--:R-:W-:Y:S01]  /*1a890*/  FFMA.FTZ R7, R132, R75, R36 ;  /* 0x0000004b84077223 */ /* 0x008fe20000010024 */
[----:B------:R-:W-:Y:S02]  /*1a8a0*/  ISETP.GE.AND P3, PT, R17, R6, PT ;  /* 0x000000061100720c */ /* 0x000fe40003f66270 */
[----:B------:R-:W-:Y:S01]  /*1a8b0*/  FSEL R123, R2, -INF , !P1 ;  /* 0xff800000027b7808 */ /* 0x000fe20004800000 */
[----:B------:R-:W-:Y:S01]  /*1a8c0*/  FFMA.FTZ R2, R132, R84, R69 ;  /* 0x0000005484027223 */ /* 0x000fe20000010045 */
[----:B------:R-:W-:Y:S01]  /*1a8d0*/  FSEL R87, R9, -INF , !P5 ;  /* 0xff80000009577808 */ /* 0x000fe20006800000 */
[----:B------:R-:W3:Y:S01]  /*1a8e0*/  MUFU.TANH R45, R45 ;  /* 0x0000002d002d7308 */ /* 0x000ee20000002400 */
[----:B------:R-:W-:Y:S01]  /*1a8f0*/  ISETP.GE.AND P5, PT, R66, R8, PT ;  /* 0x000000084200720c */ /* 0x000fe20003fa6270 */
[----:B------:R-:W-:Y:S01]  /*1a900*/  FFMA.FTZ R9, R132, R85, R70 ;  /* 0x0000005584097223 */ /* 0x000fe20000010046 */
[----:B------:R-:W-:-:S02]  /*1a910*/  ISETP.GE.AND P2, PT, R64, R6, PT ;  /* 0x000000064000720c */ /* 0x000fc40003f46270 */
[----:B------:R-:W-:-:S03]  /*1a920*/  ISETP.GE.AND P0, PT, R58, R8, PT ;  /* 0x000000083a00720c */ /* 0x000fc60003f06270 */
[----:B------:R-:W2:Y:S01]  /*1a930*/  MUFU.TANH R27, R27 ;  /* 0x0000001b001b7308 */ /* 0x000ea20000002400 */
[----:B------:R-:W-:Y:S01]  /*1a940*/  FSEL R84, R5, -INF , !P3 ;  /* 0xff80000005547808 */ /* 0x000fe20005800000 */
[C---:B------:R-:W-:Y:S01]  /*1a950*/  FFMA.FTZ R5, R132.reuse, R85, R49 ;  /* 0x0000005584057223 */ /* 0x040fe20000010031 */
[----:B------:R-:W-:Y:S01]  /*1a960*/  FSEL R171, R7, -INF , !P5 ;  /* 0xff80000007ab7808 */ /* 0x000fe20006800000 */
[----:B-1----:R-:W-:Y:S01]  /*1a970*/  FFMA.FTZ R7, R132, R67, R32 ;  /* 0x0000004384077223 */ /* 0x002fe20000010020 */
[----:B------:R-:W-:Y:S01]  /*1a980*/  FSEL R86, R2, -INF , !P2 ;  /* 0xff80000002567808 */ /* 0x000fe20005000000 */
[----:B------:R-:W-:Y:S01]  /*1a990*/  FFMA.FTZ R2, R132, R75, R46 ;  /* 0x0000004b84027223 */ /* 0x000fe2000001002e */
[----:B------:R-:W-:Y:S01]  /*1a9a0*/  FSEL R85, R9, -INF , !P0 ;  /* 0xff80000009557808 */ /* 0x000fe20004000000 */
[----:B------:R-:W-:Y:S01]  /*1a9b0*/  I2F R51, R16 ;  /* 0x0000001000337306 */ /* 0x000fe20000201400 */
[----:B------:R-:W-:Y:S02]  /*1a9c0*/  ISETP.GE.AND P0, PT, R60, R8, PT ;  /* 0x000000083c00720c */ /* 0x000fe40003f06270 */
[----:B------:R-:W-:-:S05]  /*1a9d0*/  ISETP.GE.AND P3, PT, R66, R6, PT ;  /* 0x000000064200720c */ /* 0x000fca0003f66270 */
[----:B------:R-:W1:Y:S01]  /*1a9e0*/  MUFU.TANH R12, R12 ;  /* 0x0000000c000c7308 */ /* 0x000e620000002400 */
[----:B------:R-:W-:Y:S02]  /*1a9f0*/  ISETP.GE.AND P1, PT, R58, R6, PT ;  /* 0x000000063a00720c */ /* 0x000fe40003f26270 */
[----:B------:R-:W-:Y:S01]  /*1aa00*/  FSEL R221, R7, -INF , !P0 ;  /* 0xff80000007dd7808 */ /* 0x000fe20004000000 */
[----:B------:R-:W-:Y:S01]  /*1aa10*/  FFMA.FTZ R7, R132, R68, R33 ;  /* 0x0000004484077223 */ /* 0x000fe20000010021 */
[----:B------:R-:W-:Y:S01]  /*1aa20*/  FSEL R153, R2, -INF , !P3 ;  /* 0xff80000002997808 */ /* 0x000fe20005800000 */
[C---:B------:R-:W-:Y:S01]  /*1aa30*/  FFMA.FTZ R2, R132.reuse, R67, R34 ;  /* 0x0000004384027223 */ /* 0x040fe20000010022 */
[----:B------:R-:W-:Y:S01]  /*1aa40*/  FSEL R142, R5, -INF , !P1 ;  /* 0xff800000058e7808 */ /* 0x000fe20004800000 */
[----:B------:R-:W4:Y:S01]  /*1aa50*/  S2R R238, SR_TID.X ;  /* 0x0000000000ee7919 */ /* 0x000f220000002100 */
[----:B------:R-:W-:Y:S01]  /*1aa60*/  ISETP.GE.AND P5, PT, R57, R8, PT ;  /* 0x000000083900720c */ /* 0x000fe20003fa6270 */
[----:B---3--:R-:W-:Y:S01]  /*1aa70*/  FFMA.FTZ R9, R132, R76, R45 ;  /* 0x0000004c84097223 */ /* 0x008fe2000001002d */
[----:B------:R-:W-:-:S02]  /*1aa80*/  ISETP.GE.AND P1, PT, R60, R6, PT ;  /* 0x000000063c00720c */ /* 0x000fc40003f26270 */
[----:B------:R-:W-:Y:S02]  /*1aa90*/  ISETP.GE.AND P4, PT, R65, R8, PT ;  /* 0x000000084100720c */ /* 0x000fe40003f86270 */
[----:B------:R-:W-:Y:S01]  /*1aaa0*/  FSEL R222, R7, -INF , !P5 ;  /* 0xff80000007de7808 */ /* 0x000fe20006800000 */
[----:B--2---:R-:W-:Y:S01]  /*1aab0*/  FFMA.FTZ R7, R132, R62, R27 ;  /* 0x0000003e84077223 */ /* 0x004fe2000001001b */
[----:B------:R-:W-:Y:S02]  /*1aac0*/  FSEL R151, R2, -INF , !P1 ;  /* 0xff80000002977808 */ /* 0x000fe40004800000 */
[----:B------:R-:W-:Y:S02]  /*1aad0*/  ISETP.GE.AND P1, PT, R11, R6, PT ;  /* 0x000000060b00720c */ /* 0x000fe40003f26270 */
[----:B------:R-:W-:Y:S01]  /*1aae0*/  FSEL R162, R9, -INF , !P4 ;  /* 0xff80000009a27808 */ /* 0x000fe20006000000 */
[----:B-1----:R-:W-:Y:S01]  /*1aaf0*/  FFMA.FTZ R9, R132, R51, R12 ;  /* 0x0000003384097223 */ /* 0x002fe2000001000c */
[----:B------:R-:W-:-:S02]  /*1ab00*/  ISETP.GE.AND P0, PT, R11, R8, PT ;  /* 0x000000080b00720c */ /* 0x000fc40003f06270 */
[C---:B------:R-:W-:Y:S02]  /*1ab10*/  IADD3 R12, R138.reuse, 0x800, RZ ;  /* 0x000008008a0c7810 */ /* 0x040fe40007ffe0ff */
[----:B------:R-:W-:Y:S02]  /*1ab20*/  FSEL R230, R7, -INF , !P1 ;  /* 0xff80000007e67808 */ /* 0x000fe40004800000 */
[C---:B------:R-:W-:Y:S02]  /*1ab30*/  IADD3 R11, R138.reuse, 0x1000, RZ ;  /* 0x000010008a0b7810 */ /* 0x040fe40007ffe0ff */
[----:B------:R-:W-:Y:S01]  /*1ab40*/  IADD3 R7, R138, 0x1800, RZ ;  /* 0x000018008a077810 */ /* 0x000fe20007ffe0ff */
[----:B------:R1:W-:Y:S04]  /*1ab50*/  STL [R1+0xc0], R12 ;  /* 0x0000c00c01007387 */ /* 0x0003e80000100800 */
[----:B------:R2:W-:Y:S04]  /*1ab60*/  STL [R1+0xc4], R11 ;  /* 0x0000c40b01007387 */ /* 0x0005e80000100800 */
[----:B------:R3:W-:Y:S01]  /*1ab70*/  STL [R1+0xc8], R7 ;  /* 0x0000c80701007387 */ /* 0x0007e20000100800 */
[----:B------:R-:W-:Y:S01]  /*1ab80*/  FMUL.FTZ R26, R26, R4 ;  /* 0x000000041a1a7220 */ /* 0x000fe20000410000 */
[----:B------:R-:W2:Y:S01]  /*1ab90*/  MUFU.TANH R47, R47 ;  /* 0x0000002f002f7308 */ /* 0x000ea20000002400 */
[----:B----4-:R-:W-:-:S02]  /*1aba0*/  IMAD.SHL.U32 R238, R238, 0x2, RZ ;  /* 0x00000002eeee7824 */ /* 0x010fc400078e00ff */
[----:B------:R-:W-:Y:S01]  /*1abb0*/  FMUL.FTZ R24, R24, R4 ;  /* 0x0000000418187220 */ /* 0x000fe20000410000 */
[C---:B-1----:R-:W-:Y:S02]  /*1abc0*/  IADD3 R12, R138.reuse, 0x2000, RZ ;  /* 0x000020008a0c7810 */ /* 0x042fe40007ffe0ff */
[----:B--2---:R-:W-:-:S03]  /*1abd0*/  IADD3 R11, R138, 0x2800, RZ ;  /* 0x000028008a0b7810 */ /* 0x004fc60007ffe0ff */
[----:B------:R1:W-:Y:S01]  /*1abe0*/  STL [R1+0xcc], R12 ;  /* 0x0000cc0c01007387 */ /* 0x0003e20000100800 */
[----:B---3--:R-:W-:-:S03]  /*1abf0*/  IADD3 R7, R138, 0x3000, RZ ;  /* 0x000030008a077810 */ /* 0x008fc60007ffe0ff */
[----:B------:R2:W-:Y:S04]  /*1ac00*/  STL [R1+0xf0], R11 ;  /* 0x0000f00b01007387 */ /* 0x0005e80000100800 */
[----:B------:R3:W-:Y:S01]  /*1ac10*/  STL [R1+0xf4], R7 ;  /* 0x0000f40701007387 */ /* 0x0007e20000100800 */
[----:B------:R-:W-:Y:S01]  /*1ac20*/  I2F R63, R61 ;  /* 0x0000003d003f7306 */ /* 0x000fe20000201400 */
[-C--:B------:R-:W-:Y:S02]  /*1ac30*/  FMUL.FTZ R35, R35, R4.reuse ;  /* 0x0000000423237220 */ /* 0x080fe40000410000 */
[----:B------:R-:W-:Y:S01]  /*1ac40*/  FMUL.FTZ R25, R25, R4 ;  /* 0x0000000419197220 */ /* 0x000fe20000410000 */
[----:B------:R-:W-:-:S04]  /*1ac50*/  LOP3.LUT R238, R238, 0x6, RZ, 0xc0, !PT ;  /* 0x00000006eeee7812 */ /* 0x000fc800078ec0ff */
[----:B------:R-:W4:Y:S01]  /*1ac60*/  MUFU.TANH R26, R26 ;  /* 0x0000001a001a7308 */ /* 0x000f220000002400 */
[C---:B-1----:R-:W-:Y:S02]  /*1ac70*/  IADD3 R12, R138.reuse, 0x3800, RZ ;  /* 0x000038008a0c7810 */ /* 0x042fe40007ffe0ff */
[----:B--2---:R-:W-:-:S03]  /*1ac80*/  IADD3 R11, R138, 0x4000, RZ ;  /* 0x000040008a0b7810 */ /* 0x004fc60007ffe0ff */
[----:B------:R1:W-:Y:S01]  /*1ac90*/  STL [R1+0xf8], R12 ;  /* 0x0000f80c01007387 */ /* 0x0003e20000100800 */
[----:B---3--:R-:W-:-:S03]  /*1aca0*/  IADD3 R7, R138, 0x4800, RZ ;  /* 0x000048008a077810 */ /* 0x008fc60007ffe0ff */
[----:B------:R2:W-:Y:S04]  /*1acb0*/  STL [R1+0xfc], R11 ;  /* 0x0000fc0b01007387 */ /* 0x0005e80000100800 */
[----:B------:R3:W-:Y:S01]  /*1acc0*/  STL [R1+0x100], R7 ;  /* 0x0001000701007387 */ /* 0x0007e20000100800 */
[----:B------:R-:W1:Y:S01]  /*1acd0*/  MUFU.TANH R24, R24 ;  /* 0x0000001800187308 */ /* 0x000e620000002400 */
[----:B------:R-:W-:Y:S01]  /*1ace0*/  FMUL.FTZ R13, R13, R4 ;  /* 0x000000040d0d7220 */ /* 0x000fe20000410000 */
[----:B------:R-:W-:Y:S01]  /*1acf0*/  IADD3 R238, R116, R238, RZ ;  /* 0x000000ee74ee7210 */ /* 0x000fe20007ffe0ff */
[-C--:B------:R-:W-:Y:S02]  /*1ad00*/  FMUL.FTZ R14, R14, R4.reuse ;  /* 0x000000040e0e7220 */ /* 0x080fe40000410000 */
[----:B------:R-:W-:-:S03]  /*1ad10*/  FMUL.FTZ R15, R15, R4 ;  /* 0x000000040f0f7220 */ /* 0x000fc60000410000 */
[----:B------:R-:W3:Y:S01]  /*1ad20*/  MUFU.TANH R35, R35 ;  /* 0x0000002300237308 */ /* 0x000ee20000002400 */
[C---:B-1----:R-:W-:Y:S02]  /*1ad30*/  IADD3 R12, R138.reuse, 0x5000, RZ ;  /* 0x000050008a0c7810 */ /* 0x042fe40007ffe0ff */
[----:B--2---:R-:W-:-:S03]  /*1ad40*/  IADD3 R11, R138, 0x5800, RZ ;  /* 0x000058008a0b7810 */ /* 0x004fc60007ffe0ff */
[----:B------:R1:W-:Y:S01]  /*1ad50*/  STL [R1+0x104], R12 ;  /* 0x0001040c01007387 */ /* 0x0003e20000100800 */
[----:B---3--:R-:W-:Y:S01]  /*1ad60*/  IADD3 R7, R138, 0x6000, RZ ;  /* 0x000060008a077810 */ /* 0x008fe20007ffe0ff */
[----:B------:R-:W2:Y:S02]  /*1ad70*/  MUFU.TANH R25, R25 ;  /* 0x0000001900197308 */ /* 0x000ea40000002400 */
[----:B------:R3:W-:Y:S04]  /*1ad80*/  STL [R1+0x108], R11 ;  /* 0x0001080b01007387 */ /* 0x0007e80000100800 */
[----:B------:R2:W-:Y:S01]  /*1ad90*/  STL [R1+0x10c], R7 ;  /* 0x00010c0701007387 */ /* 0x0005e20000100800 */
[C---:B------:R-:W-:Y:S01]  /*1ada0*/  FFMA.FTZ R5, R132.reuse, R76, R47 ;  /* 0x0000004c84057223 */ /* 0x040fe2000001002f */
[----:B------:R-:W-:Y:S01]  /*1adb0*/  ISETP.GE.AND P2, PT, R65, R6, PT ;  /* 0x000000064100720c */ /* 0x000fe20003f46270 */
[----:B------:R-:W-:Y:S01]  /*1adc0*/  I2F R48, R10 ;  /* 0x0000000a00307306 */ /* 0x000fe20000201400 */
[----:B----4-:R-:W-:-:S02]  /*1add0*/  FFMA.FTZ R2, R132, R63, R26 ;  /* 0x0000003f84027223 */ /* 0x010fc4000001001a */
[----:B------:R-:W-:Y:S02]  /*1ade0*/  FSEL R152, R5, -INF , !P2 ;  /* 0xff80000005987808 */ /* 0x000fe40005000000 */
[C---:B-1----:R-:W-:Y:S02]  /*1adf0*/  IADD3 R12, R138.reuse, 0x6800, RZ ;  /* 0x000068008a0c7810 */ /* 0x042fe40007ffe0ff */
[----:B---3--:R-:W-:-:S03]  /*1ae00*/  IADD3 R11, R138, 0x7000, RZ ;  /* 0x000070008a0b7810 */ /* 0x008fc60007ffe0ff */
[----:B------:R1:W-:Y:S01]  /*1ae10*/  STL [R1+0x110], R12 ;  /* 0x0001100c01007387 */ /* 0x0003e20000100800 */
[----:B--2---:R-:W-:Y:S01]  /*1ae20*/  IADD3 R7, R138, 0x7800, RZ ;  /* 0x000078008a077810 */ /* 0x004fe20007ffe0ff */
[----:B------:R-:W-:Y:S02]  /*1ae30*/  MUFU.TANH R13, R13 ;  /* 0x0000000d000d7308 */ /* 0x000fe40000002400 */
[----:B------:R1:W-:Y:S04]  /*1ae40*/  STL [R1+0x114], R11 ;  /* 0x0001140b01007387 */ /* 0x0003e80000100800 */
[----:B------:R1:W-:Y:S02]  /*1ae50*/  STL [R1+0x118], R7 ;  /* 0x0001180701007387 */ /* 0x0003e40000100800 */
[----:B------:R-:W2:Y:S01]  /*1ae60*/  MUFU.TANH R14, R14 ;  /* 0x0000000e000e7308 */ /* 0x000ea20000002400 */
[----:B------:R-:W-:-:S07]  /*1ae70*/  ISETP.GE.AND P2, PT, R61, R6, PT ;  /* 0x000000063d00720c */ /* 0x000fce0003f46270 */
[----:B------:R-:W-:Y:S01]  /*1ae80*/  MUFU.TANH R15, R15 ;  /* 0x0000000f000f7308 */ /* 0x000fe20000002400 */
[----:B------:R-:W-:-:S07]  /*1ae90*/  ISETP.GT.AND P1, PT, R182, R71, PT ;  /* 0x00000047b600720c */ /* 0x000fce0003f24270 */
[----:B------:R-:W3:Y:S01]  /*1aea0*/  I2F R238, R238 ;  /* 0x000000ee00ee7306 */ /* 0x000ee20000201400 */
[----:B------:R-:W-:Y:S01]  /*1aeb0*/  FFMA.FTZ R5, R132, R63, R24 ;  /* 0x0000003f84057223 */ /* 0x000fe20000010018 */
[----:B------:R-:W-:Y:S01]  /*1aec0*/  FSEL R231, R2, -INF , !P2 ;  /* 0xff80000002e77808 */ /* 0x000fe20005000000 */
[C---:B------:R-:W-:Y:S01]  /*1aed0*/  FFMA.FTZ R4, R132.reuse, R68, R35 ;  /* 0x0000004484047223 */ /* 0x040fe20000010023 */
[----:B------:R-:W-:Y:S01]  /*1aee0*/  BAR.SYNC.DEFER_BLOCKING 0x0 ;  /* 0x0000000000007b1d */ /* 0x000fe20000010000 */
[----:B------:R-:W-:Y:S01]  /*1aef0*/  ISETP.GE.AND P4, PT, R61, R8, PT ;  /* 0x000000083d00720c */ /* 0x000fe20003f86270 */
[C---:B------:R-:W-:Y:S01]  /*1af00*/  FFMA.FTZ R2, R132.reuse, R62, R25 ;  /* 0x0000003e84027223 */ /* 0x040fe20000010019 */
[----:B------:R-:W-:Y:S02]  /*1af10*/  ISETP.GE.AND P3, PT, R57, R6, PT ;  /* 0x000000063900720c */ /* 0x000fe40003f66270 */
[----:B------:R-:W-:Y:S01]  /*1af20*/  FSEL R236, R5, -INF , !P4 ;  /* 0xff80000005ec7808 */ /* 0x000fe20006000000 */
[----:B--2---:R-:W-:Y:S01]  /*1af30*/  FFMA.FTZ R5, R132, R51, R14 ;  /* 0x0000003384057223 */ /* 0x004fe2000001000e */
[----:B------:R-:W-:Y:S01]  /*1af40*/  FSEL R224, R4, -INF , !P3 ;  /* 0xff80000004e07808 */ /* 0x000fe20005800000 */
[----:B------:R-:W-:Y:S01]  /*1af50*/  FFMA.FTZ R4, R132, R48, R13 ;  /* 0x0000003084047223 */ /* 0x000fe2000001000d */
[----:B------:R-:W-:-:S02]  /*1af60*/  ISETP.GE.AND P4, PT, R10, R8, PT ;  /* 0x000000080a00720c */ /* 0x000fc40003f86270 */
[----:B------:R-:W-:Y:S01]  /*1af70*/  ISETP.GE.AND P2, PT, R10, R6, PT ;  /* 0x000000060a00720c */ /* 0x000fe20003f46270 */
[----:B---3--:R-:W-:Y:S01]  /*1af80*/  FFMA.FTZ R10, R132, R238, R239 ;  /* 0x000000ee840a7223 */ /* 0x008fe200000100ef */
[----:B------:R-:W-:Y:S01]  /*1af90*/  FSEL R237, R2, -INF , !P0 ;  /* 0xff80000002ed7808 */ /* 0x000fe20004000000 */
[----:B------:R-:W-:Y:S01]  /*1afa0*/  FFMA.FTZ R2, R132, R48, R15 ;  /* 0x0000003084027223 */ /* 0x000fe2000001000f */
[C---:B------:R-:W-:Y:S01]  /*1afb0*/  ISETP.GE.AND P5, PT, R16.reuse, R8, PT ;  /* 0x000000081000720c */ /* 0x040fe20003fa6270 */
[----:B------:R-:W-:Y:S01]  /*1afc0*/  BSSY B1, `(.L_x_4561) ;  /* 0x0000105000017945 */ /* 0x000fe20003800000 */
[----:B------:R-:W-:Y:S02]  /*1afd0*/  ISETP.GE.AND P3, PT, R16, R6, PT ;  /* 0x000000061000720c */ /* 0x000fe40003f66270 */
[----:B------:R-:W-:Y:S02]  /*1afe0*/  ISETP.NE.U32.AND P0, PT, R250, RZ, PT ;  /* 0x000000fffa00720c */ /* 0x000fe40003f05070 */
[----:B------:R-:W-:-:S02]  /*1aff0*/  FSEL R238, R9, -INF , !P5 ;  /* 0xff80000009ee7808 */ /* 0x000fc40006800000 */
[----:B------:R-:W-:Y:S02]  /*1b000*/  ISETP.NE.AND.EX P0, PT, R251, RZ, PT, P0 ;  /* 0x000000fffb00720c */ /* 0x000fe40003f05300 */
[----:B------:R-:W-:Y:S02]  /*1b010*/  FSEL R235, R5, -INF , !P3 ;  /* 0xff80000005eb7808 */ /* 0x000fe40005800000 */
[----:B------:R-:W-:Y:S02]  /*1b020*/  FSEL R239, R4, -INF , !P4 ;  /* 0xff80000004ef7808 */ /* 0x000fe40006000000 */
[----:B------:R-:W-:Y:S02]  /*1b030*/  FSEL R240, R2, -INF , !P2 ;  /* 0xff80000002f07808 */ /* 0x000fe40005000000 */
[----:B------:R-:W-:Y:S01]  /*1b040*/  FSEL R48, R10, -INF , !P6 ;  /* 0xff8000000a307808 */ /* 0x000fe20007000000 */
[----:B------:R-:W-:Y:S05]  /*1b050*/  @!P1 BRA `(.L_x_4562) ;  /* 0x00000fb000009947 */ /* 0x000fea0003800000 */
[----:B-1----:R-:W-:Y:S01]  /*1b060*/  BSSY B0, `(.L_x_4563) ;  /* 0x0000042000007945 */ /* 0x002fe20003800000 */
        /* <DEDUP_REMOVED lines=62> */
.L_x_4564:
[----:B-----5:R-:W2:Y:S02]  /*1b450*/  LD.E R2, [R18.64+0x38] ;  /* 0x0000380612027980 */ /* 0x020ea4000c101900 */
[----:B--2---:R-:W-:-:S04]  /*1b460*/  LEA R2, -R2, RZ, 0x8 ;  /* 0x000000ff02027211 */ /* 0x004fc800078e41ff */
[----:B------:R-:W-:Y:S02]  /*1b470*/  SHF.R.S32.HI R4, RZ, 0x1f, R2 ;  /* 0x0000001fff047819 */ /* 0x000fe40000011402 */
.L_x_4565:
[----:B------:R-:W-:Y:S05]  /*1b480*/  BSYNC B0 ;  /* 0x0000000000007941 */ /* 0x000fea0003800000 */
.L_x_4563:
        /* <DEDUP_REMOVED lines=179> */
.L_x_4567:
[----:B------:R-:W-:Y:S05]  /*1bfc0*/  BSYNC B0 ;  /* 0x0000000000007941 */ /* 0x000fea0003800000 */
.L_x_4566:
[C---:B------:R-:W-:Y:S01]  /*1bfd0*/  LEA R49, P2, R2.reuse, R49, 0x1 ;  /* 0x0000003102317211 */ /* 0x040fe200078408ff */
[----:B------:R-:W0:Y:S03]  /*1bfe0*/  LDGDEPBAR ;  /* 0x00000000000079af */ /* 0x000e260000000000 */
[----:B------:R-:W-:Y:S01]  /*1bff0*/  LEA.HI.X R252, R2, R252, R4, 0x1, P2 ;  /* 0x000000fc02fc7211 */ /* 0x000fe200010f0c04 */
[----:B------:R3:W-:Y:S04]  /*1c000*/  STL [R1], R49 ;  /* 0x0000003101007387 */ /* 0x0007e80000100800 */
.L_x_4562:
[----:B-1----:R-:W-:Y:S05]  /*1c010*/  BSYNC B1 ;  /* 0x0000000000017941 */ /* 0x002fea0003800000 */
.L_x_4561:
[----:B------:R-:W-:Y:S01]  /*1c020*/  FMNMX.FTZ R2, R127, R126, !PT ;  /* 0x0000007e7f027209 */ /* 0x000fe20007810000 */
[----:B-----5:R-:W4:Y:S03]  /*1c030*/  LD.E R4, [R18.64+0xdc] ;  /* 0x0000dc0612047980 */ /* 0x020f26000c101900 */
        /* <DEDUP_REMOVED lines=136> */
[----:B------:R2:W-:Y:S01]  /*1c8c0*/  MUFU.EX2 R247, R7 ;  /* 0x0000000700f77308 */ /* 0x0005e20000000800 */
        /* <DEDUP_REMOVED lines=9> */
[-C--:B------:R-:W-:Y:S01]  /*1c960*/  LEA R182, R187, R139.reuse, 0x1 ;  /* 0x0000008bbbb67211 */ /* 0x080fe200078e08ff */
[----:B------:R-:W1:Y:S02]  /*1c970*/  LDSM.16.MT88.4 R24, [R139+0xa000] ;  /* 0x00a000008b18783b */ /* 0x000e640000004200 */
[----:B------:R4:W3:Y:S01]  /*1c980*/  MUFU.EX2 R17, R7 ;  /* 0x0000000700117308 */ /* 0x0008e20000000800 */
[----:B------:R-:W-:Y:S01]  /*1c990*/  LEA R180, R188, R139, 0x1 ;  /* 0x0000008bbcb47211 */ /* 0x000fe200078e08ff */
[----:B------:R-:W1:Y:S04]  /*1c9a0*/  LDSM.16.MT88.4 R20, [R182+0xa000] ;  /* 0x00a00000b614783b */ /* 0x000e680000004200 */
[----:B------:R-:W1:Y:S01]  /*1c9b0*/  LDSM.16.MT88.4 R28, [R180+0xa000] ;  /* 0x00a00000b41c783b */ /* 0x000e620000004200 */
[----:B------:R-:W-:Y:S01]  /*1c9c0*/  FFMA.FTZ R9, R128, R4, -R5 ;  /* 0x0000000480097223 */ /* 0x000fe20000010805 */
[----:B--2---:R-:W-:-:S02]  /*1c9d0*/  F2FP.BF16.PACK_AB R13, R96, R247 ;  /* 0x000000f7600d723e */ /* 0x004fc400000010ff */
[----:B------:R-:W-:Y:S01]  /*1c9e0*/  LDSM.16.MT88.4 R44, [R182+0xa800] ;  /* 0x00a80000b62c783b */ /* 0x000fe20000004200 */
[----:B----4-:R-:W-:-:S03]  /*1c9f0*/  FSEL R7, R10, RZ, P2 ;  /* 0x000000ff0a077208 */ /* 0x010fc60001000000 */
[----:B------:R-:W-:Y:S02]  /*1ca00*/  LDSM.16.MT88.4 R64, [R180+0xa800] ;  /* 0x00a80000b440783b */ /* 0x000fe40000004200 */
[--C-:B------:R-:W-:Y:S01]  /*1ca10*/  FFMA.FTZ R0, R48, R4, -R7.reuse ;  /* 0x0000000430007223 */ /* 0x100fe20000010807 */
[----:B------:R-:W-:Y:S01]  /*1ca20*/  LEA R181, R187, R180, 0x1 ;  /* 0x000000b4bbb57211 */ /* 0x000fe200078e08ff */
[----:B---3--:R-:W-:Y:S02]  /*1ca30*/  LDSM.16.MT88.4 R48, [R139+0xa800] ;  /* 0x00a800008b30783b */ /* 0x008fe40000004200 */
[----:B------:R2:W-:Y:S02]  /*1ca40*/  MUFU.EX2 R94, R0 ;  /* 0x00000000005e7308 */ /* 0x0005e40000000800 */
[----:B------:R-:W3:Y:S01]  /*1ca50*/  LDSM.16.MT88.4 R52, [R181+0xa000] ;  /* 0x00a00000b534783b */ /* 0x000ee20000004200 */
[----:B--2---:R-:W-:-:S05]  /*1ca60*/  FFMA.FTZ R0, R131, R4, -R7 ;  /* 0x0000000483007223 */ /* 0x004fca0000010807 */
[----:B------:R2:W4:Y:S02]  /*1ca70*/  MUFU.EX2 R10, R0 ;  /* 0x00000000000a7308 */ /* 0x0005240000000800 */
[----:B--2---:R-:W-:-:S06]  /*1ca80*/  FFMA.FTZ R0, R141, R4, -R7 ;  /* 0x000000048d007223 */ /* 0x004fcc0000010807 */
[----:B------:R2:W-:Y:S02]  /*1ca90*/  MUFU.EX2 R11, R0 ;  /* 0x00000000000b7308 */ /* 0x0005e40000000800 */
[----:B--2---:R-:W-:-:S06]  /*1caa0*/  FFMA.FTZ R0, R140, R4, -R7 ;  /* 0x000000048c007223 */ /* 0x004fcc0000010807 */
[----:B------:R2:W1:Y:S02]  /*1cab0*/  MUFU.EX2 R81, R0 ;  /* 0x0000000000517308 */ /* 0x0004640000000800 */
[----:B--2---:R-:W-:-:S06]  /*1cac0*/  FFMA.FTZ R0, R136, R4, -R5 ;  /* 0x0000000488007223 */ /* 0x004fcc0000010805 */
[----:B------:R2:W1:Y:S02]  /*1cad0*/  MUFU.EX2 R33, R0 ;  /* 0x0000000000217308 */ /* 0x0004640000000800 */
[----:B--2---:R-:W-:-:S06]  /*1cae0*/  FFMA.FTZ R0, R133, R4, -R5 ;  /* 0x0000000485007223 */ /* 0x004fcc0000010805 */
[----:B------:R2:W1:Y:S01]  /*1caf0*/  MUFU.EX2 R32, R0 ;  /* 0x0000000000207308 */ /* 0x0004620000000800 */
[----:B------:R-:W-:-:S07]  /*1cb00*/  F2FP.BF16.PACK_AB R15, R17, R16 ;  /* 0x00000010110f723e */ /* 0x000fce00000010ff */
[----:B------:R-:W-:Y:S01]  /*1cb10*/  MUFU.EX2 R83, R9 ;  /* 0x0000000900537308 */ /* 0x000fe20000000800 */
[----:B--2---:R-:W-:-:S07]  /*1cb20*/  FFMA.FTZ R0, R143, R4, -R7 ;  /* 0x000000048f007223 */ /* 0x004fce0000010807 */
[----:B------:R2:W-:Y:S01]  /*1cb30*/  MUFU.EX2 R246, R0 ;  /* 0x0000000000f67308 */ /* 0x0005e20000000800 */
[----:B----4-:R-:W-:Y:S02]  /*1cb40*/  F2FP.BF16.PACK_AB R12, R10, R94 ;  /* 0x0000005e0a0c723e */ /* 0x010fe400000010ff */
[----:B-1----:R-:W-:Y:S01]  /*1cb50*/  F2FP.BF16.PACK_AB R14, R81, R11 ;  /* 0x0000000b510e723e */ /* 0x002fe200000010ff */
[----:B--2---:R-:W-:-:S04]  /*1cb60*/  FFMA.FTZ R0, R144, R4, -R7 ;  /* 0x0000000490007223 */ /* 0x004fc80000010807 */
[----:B------:R1:W2:Y:S02]  /*1cb70*/  MUFU.EX2 R9, R0 ;  /* 0x0000000000097308 */ /* 0x0002a40000000800 */
[----:B------:R-:W-:Y:S01]  /*1cb80*/  HMMA.16816.F32.BF16 R56, R12, R24, RZ ;  /* 0x000000180c38723c */ /* 0x000fe200000418ff */
[----:B------:R-:W-:Y:S01]  /*1cb90*/  MOV R144, R33 ;  /* 0x0000002100907202 */ /* 0x000fe20000000f00 */
[----:B-1----:R-:W-:-:S04]  /*1cba0*/  FFMA.FTZ R0, R145, R4, -R7 ;  /* 0x0000000491007223 */ /* 0x002fc80000010807 */
        /* <DEDUP_REMOVED lines=8> */
[----:B------:R-:W-:Y:S01]  /*1cc30*/  HMMA.16816.F32.BF16 R20, R12, R28, RZ ;  /* 0x0000001c0c14723c */ /* 0x000fe200000418ff */
[----:B------:R-:W1:Y:S01]  /*1cc40*/  MUFU.EX2 R133, R0 ;  /* 0x0000000000857308 */ /* 0x000e620000000800 */
[----:B--2---:R-:W-:-:S06]  /*1cc50*/  MOV R146, R9 ;  /* 0x0000000900927202 */ /* 0x004fcc0000000f00 */
[C---:B------:R-:W-:Y:S08]  /*1cc60*/  HMMA.16816.F32.BF16 R28, R12.reuse, R30, RZ ;  /* 0x0000001e0c1c723c */ /* 0x040ff000000418ff */
[C---:B---3--:R-:W-:Y:S08]  /*1cc70*/  HMMA.16816.F32.BF16 R68, R12.reuse, R52, RZ ;  /* 0x000000340c44723c */ /* 0x048ff000000418ff */
[----:B------:R-:W-:Y:S07]  /*1cc80*/  HMMA.16816.F32.BF16 R60, R12, R54, RZ ;  /* 0x000000360c3c723c */ /* 0x000fee00000418ff */
[----:B------:R-:W-:-:S02]  /*1cc90*/  F2FP.BF16.PACK_AB R12, R146, R246 ;  /* 0x000000f6920c723e */ /* 0x000fc400000010ff */
        /* <DEDUP_REMOVED lines=195> */
[----:B-1----:R-:W-:Y:S01]  /*1d8d0*/  F2FP.BF16.PACK_AB R15, R147, R160 ;  /* 0x000000a0930f723e */ /* 0x002fe200000010ff */
[----:B------:R-:W-:Y:S06]  /*1d8e0*/  LDSM.16.MT88.4 R28, [R180+0xd800] ;  /* 0x00d80000b41c783b */ /* 0x000fec0000004200 */
        /* <DEDUP_REMOVED lines=8> */
[----:B------:R-:W-:Y:S02]  /*1d970*/  MOV R226, R16 ;  /* 0x0000001000e27202 */ /* 0x000fe40000000f00 */
[----:B------:R-:W-:Y:S01]  /*1d980*/  MOV R208, R145 ;  /* 0x0000009100d07202 */ /* 0x000fe20000000f00 */
[----:B--2---:R-:W-:-:S04]  /*1d990*/  FFMA.FTZ R0, R223, R4, -R5 ;  /* 0x00000004df007223 */ /* 0x004fc80000010805 */
        /* <DEDUP_REMOVED lines=94> */
[----:B-1----:R-:W-:-:S05]  /*1df80*/  FFMA.FTZ R0, R82, R4, -R5 ;  /* 0x0000000452007223 */ /* 0x002fca0000010805 */
        /* <DEDUP_REMOVED lines=28> */
[----:B------:R-:W-:Y:S02]  /*1e150*/  MOV R216, R81 ;  /* 0x0000005100d87202 */ /* 0x000fe40000000f00 */
[----:B------:R-:W-:Y:S01]  /*1e160*/  MOV R215, R83 ;  /* 0x0000005300d77202 */ /* 0x000fe20000000f00 */
[----:B-1----:R-:W-:-:S04]  /*1e170*/  FFMA.FTZ R0, R88, R4, -R7 ;  /* 0x0000000458007223 */ /* 0x002fc80000010807 */
[----:B------:R1:W3:Y:S01]  /*1e180*/  MUFU.EX2 R110, R0 ;  /* 0x00000000006e7308 */ /* 0x0002e20000000800 */
[----:B------:R-:W-:Y:S01]  /*1e190*/  HMMA.16816.F32.BF16 R72, R12, R26, R56 ;  /* 0x0000001a0c48723c */ /* 0x000fe20000041838 */
[----:B-1----:R-:W-:-:S06]  /*1e1a0*/  FFMA.FTZ R0, R90, R4, -R5 ;  /* 0x000000045a007223 */ /* 0x002fcc0000010805 */
[----:B------:R1:W4:Y:S01]  /*1e1b0*/  MUFU.EX2 R104, R0 ;  /* 0x0000000000687308 */ /* 0x0003220000000800 */
[C---:B--2---:R-:W-:Y:S08]  /*1e1c0*/  HMMA.16816.F32.BF16 R80, R12.reuse, R20, R44 ;  /* 0x000000140c50723c */ /* 0x044ff0000004182c */
[----:B------:R-:W-:Y:S01]  /*1e1d0*/  HMMA.16816.F32.BF16 R56, R12, R22, R40 ;  /* 0x000000160c38723c */ /* 0x000fe20000041828 */
[----:B------:R-:W2:Y:S04]  /*1e1e0*/  LDSM.16.MT88.4 R20, [R181+0xf000] ;  /* 0x00f00000b514783b */ /* 0x000ea80000004200 */
[----:B------:R-:W-:Y:S01]  /*1e1f0*/  LDSM.16.MT88.4 R40, [R139+0x10000] ;  /* 0x010000008b28783b */ /* 0x000fe20000004200 */
[----:B-1----:R-:W-:-:S02]  /*1e200*/  FADD.FTZ R0, R219, R9 ;  /* 0x00000009db007221 */ /* 0x002fc40000010000 */
[----:B------:R-:W-:Y:S02]  /*1e210*/  FADD.FTZ R9, R216, R10 ;  /* 0x0000000ad8097221 */ /* 0x000fe40000010000 */
[----:B------:R-:W-:Y:S02]  /*1e220*/  FADD.FTZ R10, R215, R0 ;  /* 0x00000000d70a7221 */ /* 0x000fe40000010000 */
[-CC-:B------:R-:W-:Y:S01]  /*1e230*/  FFMA.FTZ R0, R118, R4.reuse, -R5.reuse ;  /* 0x0000000476007223 */ /* 0x180fe20000010805 */
[----:B------:R-:W-:Y:S01]  /*1e240*/  HMMA.16816.F32.BF16 R76, R12, R24, R60 ;  /* 0x000000180c4c723c */ /* 0x000fe2000004183c */
[----:B------:R-:W1:Y:S02]  /*1e250*/  LDSM.16.MT88.4 R24, [R139+0xf800] ;  /* 0x00f800008b18783b */ /* 0x000e640000004200 */
[----:B------:R3:W-:Y:S02]  /*1e260*/  MUFU.EX2 R102, R0 ;  /* 0x0000000000667308 */ /* 0x0007e40000000800 */
[----:B---3--:R-:W-:-:S06]  /*1e270*/  FFMA.FTZ R0, R89, R4, -R5 ;  /* 0x0000000459007223 */ /* 0x008fcc0000010805 */
        /* <DEDUP_REMOVED lines=34> */
[----:B------:R2:W-:Y:S01]  /*1e4a0*/  MUFU.EX2 R94, R0 ;  /* 0x00000000005e7308 */ /* 0x0005e20000000800 */
[----:B------:R-:W-:Y:S02]  /*1e4b0*/  FADD.FTZ R9, R246, R9 ;  /* 0x00000009f6097221 */ /* 0x000fe40000010000 */
[----:B--2---:R-:W-:-:S05]  /*1e4c0*/  FFMA.FTZ R0, R86, R4, -R5 ;  /* 0x0000000456007223 */ /* 0x004fca0000010805 */
        /* <DEDUP_REMOVED lines=40> */
[-CC-:B------:R-:W-:Y:S02]  /*1e750*/  FFMA.FTZ R9, R151, R4.reuse, -R5.reuse ;  /* 0x0000000497097223 */ /* 0x180fe40000010805 */
[----:B------:R-:W-:Y:S05]  /*1e760*/  LDSM.16.MT88.4 R148, [R180+0x11800] ;  /* 0x01180000b494783b */ /* 0x000fea0000004200 */
        /* <DEDUP_REMOVED lines=80> */
[----:B------:R-:W1:Y:S05]  /*1ec70*/  LDSM.16.MT88.4 R24, [R181+0x11000] ;  /* 0x01100000b518783b */ /* 0x000e6a0000004200 */
[----:B---3--:R-:W-:-:S02]  /*1ec80*/  F2FP.BF16.PACK_AB R12, R81, R82 ;  /* 0x00000052510c723e */ /* 0x008fc400000010ff */
        /* <DEDUP_REMOVED lines=175> */
.L_x_4570:
[----:B------:R-:W2:Y:S02]  /*1f780*/  LD.E R0, [R18.64+0x40] ;  /* 0x0000400612007980 */ /* 0x000ea4000c101900 */
[----:B--2---:R-:W-:-:S04]  /*1f790*/  LEA R0, -R0, RZ, 0x8 ;  /* 0x000000ff00007211 */ /* 0x004fc800078e41ff */
[----:B------:R-:W-:Y:S02]  /*1f7a0*/  SHF.R.S32.HI R4, RZ, 0x1f, R0 ;  /* 0x0000001fff047819 */ /* 0x000fe40000011400 */
.L_x_4571:
[----:B------:R-:W-:Y:S05]  /*1f7b0*/  BSYNC B0 ;  /* 0x0000000000007941 */ /* 0x000fea0003800000 */
.L_x_4569:
        /* <DEDUP_REMOVED lines=30> */
[----:B----4-:R-:W-:Y:S02]  /*1f9a0*/  IMAD.MOV.U32 R53, RZ, RZ, R14 ;  /* 0x000000ffff357224 */ /* 0x010fe400078e000e */
[----:B------:R-:W-:Y:S01]  /*1f9b0*/  IMAD.MOV.U32 R54, RZ, RZ, R13 ;  /* 0x000000ffff367224 */ /* 0x000fe200078e000d */
[----:B------:R-:W-:Y:S01]  /*1f9c0*/  MOV R55, R12 ;  /* 0x0000000c00377202 */ /* 0x000fe20000000f00 */
[----:B------:R-:W-:Y:S02]  /*1f9d0*/  IMAD.MOV.U32 R56, RZ, RZ, R11 ;  /* 0x000000ffff387224 */ /* 0x000fe400078e000b */
[----:B------:R-:W-:Y:S01]  /*1f9e0*/  IMAD.MOV.U32 R57, RZ, RZ, R10 ;  /* 0x000000ffff397224 */ /* 0x000fe200078e000a */
[----:B------:R-:W-:Y:S01]  /*1f9f0*/  ISETP.GE.AND P2, PT, R134, R21, PT ;  /* 0x000000158600720c */ /* 0x000fe20003f46270 */
[----:B------:R-:W-:Y:S02]  /*1fa00*/  IMAD.MOV.U32 R60, RZ, RZ, R5 ;  /* 0x000000ffff3c7224 */ /* 0x000fe400078e0005 */
[----:B------:R-:W-:-:S02]  /*1fa10*/  IMAD.MOV.U32 R61, RZ, RZ, R23 ;  /* 0x000000ffff3d7224 */ /* 0x000fc400078e0017 */
[----:B------:R-:W-:Y:S02]  /*1fa20*/  IMAD.MOV.U32 R59, RZ, RZ, R7 ;  /* 0x000000ffff3b7224 */ /* 0x000fe400078e0007 */
[----:B------:R-:W-:-:S06]  /*1fa30*/  IMAD.MOV.U32 R62, RZ, RZ, R22 ;  /* 0x000000ffff3e7224 */ /* 0x000fcc00078e0016 */
[----:B------:R-:W-:Y:S01]  /*1fa40*/  @!P2 IADD3 R5, P1, R0, R213, RZ ;  /* 0x000000d50005a210 */ /* 0x000fe20007f3e0ff */
[----:B------:R-:W-:Y:S02]  /*1fa50*/  @!P2 IMAD.MOV.U32 R10, RZ, RZ, R0 ;  /* 0x000000ffff0aa224 */ /* 0x000fe400078e0000 */
[----:B------:R-:W-:Y:S01]  /*1fa60*/  @!P2 IMAD.MOV.U32 R11, RZ, RZ, R4 ;  /* 0x000000ffff0ba224 */ /* 0x000fe200078e0004 */
[----:B------:R-:W-:Y:S01]  /*1fa70*/  @!P2 IADD3.X R7, R4, R220, RZ, P1, !PT ;  /* 0x000000dc0407a210 */ /* 0x000fe20000ffe4ff */
[----:B------:R-:W-:Y:S01]  /*1fa80*/  @!P2 IMAD R12, R62, 0x30, RZ ;  /* 0x000000303e0ca824 */ /* 0x000fe200078e02ff */
[----:B------:R-:W-:Y:S01]  /*1fa90*/  MOV R58, R9 ;  /* 0x00000009003a7202 */ /* 0x000fe20000000f00 */
[----:B------:R-:W-:Y:S01]  /*1faa0*/  @!P2 IMAD.WIDE.U32 R10, R61, 0x30, R10 ;  /* 0x000000303d0aa825 */ /* 0x000fe200078e000a */
[----:B------:R-:W-:Y:S02]  /*1fab0*/  @!P2 LEA R48, P1, R5, R248, 0x1 ;  /* 0x000000f80530a211 */ /* 0x000fe400078208ff */
[----:B------:R-:W-:-:S02]  /*1fac0*/  @!P2 LEA R9, P4, R61, R0, 0x5 ;  /* 0x000000003d09a211 */ /* 0x000fc400078828ff */
[----:B------:R-:W-:Y:S02]  /*1fad0*/  @!P2 LEA.HI.X R49, R5, R249, R7, 0x1, P1 ;  /* 0x000000f90531a211 */ /* 0x000fe400008f0c07 */
[C---:B------:R-:W-:Y:S02]  /*1fae0*/  @!P2 LEA R5, P3, R61.reuse, R0, 0x6 ;  /* 0x000000003d05a211 */ /* 0x040fe400078630ff */
[--C-:B------:R-:W-:Y:S02]  /*1faf0*/  @!P2 LEA.HI.X R13, R61, R4, R62.reuse, 0x5, P4 ;  /* 0x000000043d0da211 */ /* 0x100fe400020f2c3e */
[----:B------:R-:W-:Y:S02]  /*1fb00*/  @!P2 IADD3 R12, R11, R12, RZ ;  /* 0x0000000c0b0ca210 */ /* 0x000fe40007ffe0ff */
[----:B------:R-:W-:Y:S02]  /*1fb10*/  @!P2 LEA R44, P4, R10, R248, 0x1 ;  /* 0x000000f80a2ca211 */ /* 0x000fe400078808ff */
[C---:B------:R-:W-:Y:S01]  /*1fb20*/  @!P2 LEA.HI.X R14, R61.reuse, R4, R62, 0x6, P3 ;  /* 0x000000043d0ea211 */ /* 0x040fe200018f343e */
[----:B------:R-:W-:Y:S01]  /*1fb30*/  @!P2 IMAD.MOV.U32 R11, RZ, RZ, R4 ;  /* 0x000000ffff0ba224 */ /* 0x000fe200078e0004 */
[----:B------:R-:W-:-:S02]  /*1fb40*/  @!P2 LEA R7, P1, R61, R0, 0x7 ;  /* 0x000000003d07a211 */ /* 0x000fc400078238ff */
[-C--:B------:R-:W-:Y:S02]  /*1fb50*/  @!P2 LEA R42, P3, R5, R248.reuse, 0x1 ;  /* 0x000000f8052aa211 */ /* 0x080fe400078608ff */
[----:B------:R-:W-:Y:S01]  /*1fb60*/  @!P2 LEA.HI.X R45, R10, R249, R12, 0x1, P4 ;  /* 0x000000f90a2da211 */ /* 0x000fe200020f0c0c */
[----:B------:R-:W-:Y:S01]  /*1fb70*/  @!P2 IMAD.MOV.U32 R10, RZ, RZ, R0 ;  /* 0x000000ffff0aa224 */ /* 0x000fe200078e0000 */
[----:B------:R-:W-:Y:S02]  /*1fb80*/  @!P2 LEA R46, P5, R9, R248, 0x1 ;  /* 0x000000f8092ea211 */ /* 0x000fe400078a08ff */
[----:B------:R-:W-:Y:S01]  /*1fb90*/  MOV R37, R15 ;  /* 0x0000000f00257202 */ /* 0x000fe20000000f00 */
[C---:B------:R-:W-:Y:S01]  /*1fba0*/  @!P2 IMAD.WIDE.U32 R20, R61.reuse, 0x50, R10 ;  /* 0x000000503d14a825 */ /* 0x040fe200078e000a */
[----:B------:R-:W-:Y:S02]  /*1fbb0*/  @!P2 LEA.HI.X R15, R61, R4, R62, 0x7, P1 ;  /* 0x000000043d0fa211 */ /* 0x000fe400008f3c3e */
[----:B------:R-:W-:Y:S01]  /*1fbc0*/  @!P2 LEA.HI.X R43, R5, R249, R14, 0x1, P3 ;  /* 0x000000f9052ba211 */ /* 0x000fe200018f0c0e */
[----:B------:R-:W-:Y:S01]  /*1fbd0*/  @!P2 IMAD R5, R62, 0x50, RZ ;  /* 0x000000503e05a824 */ /* 0x000fe200078e02ff */
[----:B------:R-:W-:-:S02]  /*1fbe0*/  @!P2 LEA R40, P1, R7, R248, 0x1 ;  /* 0x000000f80728a211 */ /* 0x000fc400078208ff */
[-C--:B------:R-:W-:Y:S01]  /*1fbf0*/  @!P2 LEA.HI.X R47, R9, R249.reuse, R13, 0x1, P5 ;  /* 0x000000f9092fa211 */ /* 0x080fe200028f0c0d */
[----:B------:R-:W-:Y:S01]  /*1fc00*/  @!P2 IMAD.MOV.U32 R13, RZ, RZ, R4 ;  /* 0x000000ffff0da224 */ /* 0x000fe200078e0004 */
[----:B------:R-:W-:Y:S01]  /*1fc10*/  @!P2 MOV R12, R0 ;  /* 0x00000000000ca202 */ /* 0x000fe20000000f00 */
[----:B------:R-:W-:Y:S01]  /*1fc20*/  @!P2 IMAD.MOV.U32 R24, RZ, RZ, R0 ;  /* 0x000000ffff18a224 */ /* 0x000fe200078e0000 */
[----:B------:R-:W-:Y:S01]  /*1fc30*/  @!P2 LEA.HI.X R41, R7, R249, R15, 0x1, P1 ;  /* 0x000000f90729a211 */ /* 0x000fe200008f0c0f */
[----:B------:R-:W-:Y:S01]  /*1fc40*/  @!P2 IMAD.MOV.U32 R25, RZ, RZ, R4 ;  /* 0x000000ffff19a224 */ /* 0x000fe200078e0004 */
[----:B------:R-:W-:Y:S01]  /*1fc50*/  @!P2 MOV R23, R4 ;  /* 0x000000040017a202 */ /* 0x000fe20000000f00 */
[----:B------:R-:W-:Y:S01]  /*1fc60*/  IMAD.MOV.U32 R52, RZ, RZ, R16 ;  /* 0x000000ffff347224 */ /* 0x000fe200078e0010 */
[----:B------:R-:W-:Y:S01]  /*1fc70*/  @!P2 IADD3 R5, R21, R5, RZ ;  /* 0x000000051505a210 */ /* 0x000fe20007ffe0ff */
[----:B------:R-:W-:Y:S01]  /*1fc80*/  @!P2 IMAD.MOV.U32 R22, RZ, RZ, R0 ;  /* 0x000000ffff16a224 */ /* 0x000fe200078e0000 */
[----:B------:R-:W-:Y:S01]  /*1fc90*/  @!P2 LEA R38, P1, R20, R248, 0x1 ;  /* 0x000000f81426a211 */ /* 0x000fe200078208ff */
[----:B------:R-:W-:-:S02]  /*1fca0*/  @!P2 IMAD R7, R62, 0x60, RZ ;  /* 0x000000603e07a824 */ /* 0x000fc400078e02ff */
        /* <DEDUP_REMOVED lines=12> */
[----:B------:R-:W-:Y:S01]  /*1fd70*/  @P2 STS.128 [R189+0xa000], RZ ;  /* 0x00a000ffbd002388 */ /* 0x000fe20000000c00 */
[----:B------:R-:W-:Y:S01]  /*1fd80*/  @!P2 IMAD.IADD R7, R15, 0x1, R9 ;  /* 0x000000010f07a824 */ /* 0x000fe200078e0209 */
[----:B------:R-:W-:Y:S02]  /*1fd90*/  @!P2 IADD3 R9, R13, R26, RZ ;  /* 0x0000001a0d09a210 */ /* 0x000fe40007ffe0ff */
[-C--:B------:R-:W-:Y:S01]  /*1fda0*/  @!P2 LEA R32, P4, R14, R248.reuse, 0x1 ;  /* 0x000000f80e20a211 */ /* 0x080fe200078808ff */
[----:B------:R-:W-:Y:S01]  /*1fdb0*/  @!PT LDS RZ, [RZ] ;  /* 0x00000000fffff984 */ /* 0x000fe20000000800 */
[----:B------:R-:W-:Y:S01]  /*1fdc0*/  @!PT LDS RZ, [RZ] ;  /* 0x00000000fffff984 */ /* 0x000fe20000000800 */
[----:B------:R-:W-:Y:S01]  /*1fdd0*/  @!PT LDS RZ, [RZ] ;  /* 0x00000000fffff984 */ /* 0x000fe20000000800 */
[----:B------:R2:W-:Y:S01]  /*1fde0*/  @!P2 LDGSTS.E.BYPASS.LTC128B.128 [R189+0xa000], [R214.64] ;  /* 0x0a000000d6bdafae */ /* 0x0005e2000b901d46 */
[----:B------:R-:W-:Y:S02]  /*1fdf0*/  @!P2 LEA R30, P3, R12, R248, 0x1 ;  /* 0x000000f80c1ea211 */ /* 0x000fe400078608ff */
[-C--:B------:R-:W-:Y:S01]  /*1fe00*/  @!P2 LEA.HI.X R35, R16, R249.reuse, R5, 0x1, P5 ;  /* 0x000000f91023a211 */ /* 0x080fe200028f0c05 */
[----:B------:R-:W-:Y:S01]  /*1fe10*/  @!P2 IMAD.MOV.U32 R16, RZ, RZ, R0 ;  /* 0x000000ffff10a224 */ /* 0x000fe200078e0000 */
[-C--:B------:R-:W-:Y:S01]  /*1fe20*/  @!P2 MOV R17, R4.reuse ;  /* 0x000000040011a202 */ /* 0x080fe20000000f00 */
        /* <DEDUP_REMOVED lines=13> */
[--C-:B------:R-:W-:Y:S01]  /*1ff00*/  @!P2 IMAD.MOV.U32 R14, RZ, RZ, R0.reuse ;  /* 0x000000ffff0ea224 */ /* 0x100fe200078e0000 */
[----:B------:R-:W-:Y:S01]  /*1ff10*/  @!P2 MOV R12, R0 ;  /* 0x00000000000ca202 */ /* 0x000fe20000000f00 */
[--C-:B------:R-:W-:Y:S01]  /*1ff20*/  @!P2 IMAD.MOV.U32 R10, RZ, RZ, R0.reuse ;  /* 0x000000ffff0aa224 */ /* 0x100fe200078e0000 */
[----:B------:R-:W-:Y:S01]  /*1ff30*/  @!PT LDS RZ, [RZ] ;  /* 0x00000000fffff984 */ /* 0x000fe20000000800 */
[----:B------:R-:W-:Y:S01]  /*1ff40*/  @!PT LDS RZ, [RZ] ;  /* 0x00000000fffff984 */ /* 0x000fe20000000800 */
[----:B------:R-:W-:Y:S01]  /*1ff50*/  @!PT LDS RZ, [RZ] ;  /* 0x00000000fffff984 */ /* 0x000fe20000000800 */
[----:B------:R4:W-:Y:S01]  /*1ff60*/  @!P2 LDGSTS.E.BYPASS.LTC128B.128 [R189+0xb000], [R46.64] ;  /* 0x0b0000002ebdafae */ /* 0x0009e2000b901d46 */
[----:B------:R-:W-:-:S02]  /*1ff70*/  @!P2 IMAD.MOV.U32 R4, RZ, RZ, R0 ;  /* 0x000000ffff04a224 */ /* 0x000fc400078e0000 */
[----:B------:R-:W-:Y:S01]  /*1ff80*/  @!P2 IMAD R0, R62, 0xb0, RZ ;  /* 0x000000b03e00a824 */ /* 0x000fe200078e02ff */
[----:B------:R-:W-:Y:S01]  /*1ff90*/  @P2 STS.128 [R189+0xb800], RZ ;  /* 0x00b800ffbd002388 */ /* 0x000fe20000000c00 */
[----:B------:R-:W-:-:S03]  /*1ffa0*/  @!P2 IMAD.WIDE.U32 R16, R61, 0xb0, R16 ;  /* 0x000000b03d10a825 */ /* 0x000fc600078e0010 */
[----:B------:R-:W-:Y:S01]  /*1ffb0*/  @!PT LDS RZ, [RZ] ;  /* 0x00000000fffff984 */ /* 0x000fe20000000800 */
[----:B------:R-:W-:Y:S01]  /*1ffc0*/  @!PT LDS RZ, [RZ] ;  /* 0x00000000fffff984 */ /* 0x000fe20000000800 */
[----:B------:R-:W-:Y:S01]  /*1ffd0*/  @!PT LDS RZ, [RZ] ;  /* 0x00000000fffff984 */ /* 0x000fe20000000800 */
[----:B------:R4:W-:Y:S01]  /*1ffe0*/  @!P2 LDGSTS.E.BYPASS.LTC128B.128 [R189+0xb800], [R44.64] ;  /* 0x0b8000002cbdafae */ /* 0x0009e2000b901d46 */
[----:B------:R-:W-:-:S03]  /*1fff0*/  @!P2 IMAD R20, R62, 0xc0, RZ ;  /* 0x000000c03e14a824 */ /* 0x000fc600078e02ff */
[----:B------:R-:W-:Y:S01]  /*20000*/  @P2 STS.128 [R189+0xc000], RZ ;  /* 0x00c000ffbd002388 */ /* 0x000fe20000000c00 */
[----:B------:R-:W-:Y:S01]  /*20010*/  @!P2 IMAD.WIDE.U32 R14, R61, 0xc0, R14 ;  /* 0x000000c03d0ea825 */ /* 0x000fe200078e000e */
[----:B------:R-:W-:Y:S02]  /*20020*/  @!P2 IADD3 R0, R17, R0, RZ ;  /* 0x000000001100a210 */ /* 0x000fe40007ffe0ff */
        /* <DEDUP_REMOVED lines=13> */
[----:B------:R-:W-:Y:S01]  /*20100*/  @!P2 IMAD R9, R62, 0xe0, RZ ;  /* 0x000000e03e09a824 */ /* 0x000fe200078e02ff */
        /* <DEDUP_REMOVED lines=23> */
[----:B------:R-:W-:Y:S02]  /*20280*/  @!P2 LEA R20, P3, R10, R248, 0x1 ;  /* 0x000000f80a14a211 */ /* 0x000fe400078608ff */
[----:B------:R-:W-:Y:S01]  /*20290*/  @P2 STS.128 [R189+0xe800], RZ ;  /* 0x00e800ffbd002388 */ /* 0x000fe20000000c00 */
[----:B------:R-:W-:-:S03]  /*202a0*/  @!P2 LEA.HI.X R25, R14, R249, R0, 0x1, P5 ;  /* 0x000000f90e19a211 */ /* 0x000fc600028f0c00 */
[----:B------:R-:W-:Y:S01]  /*202b0*/  @!PT LDS RZ, [RZ] ;  /* 0x00000000fffff984 */ /* 0x000fe20000000800 */
[----:B------:R-:W-:Y:S01]  /*202c0*/  @!PT LDS RZ, [RZ] ;  /* 0x00000000fffff984 */ /* 0x000fe20000000800 */
[----:B------:R-:W-:Y:S01]  /*202d0*/  @!PT LDS RZ, [RZ] ;  /* 0x00000000fffff984 */ /* 0x000fe20000000800 */
[----:B------:R1:W-:Y:S01]  /*202e0*/  @!P2 LDGSTS.E.BYPASS.LTC128B.128 [R189+0xe800], [R30.64] ;  /* 0x0e8000001ebdafae */ /* 0x0003e2000b901d46 */
[----:B------:R-:W-:-:S03]  /*202f0*/  @!P2 IADD3 R5, R5, R21, RZ ;  /* 0x000000150505a210 */ /* 0x000fc60007ffe0ff */
[----:B------:R-:W-:Y:S01]  /*20300*/  @P2 STS.128 [R189+0xf000], RZ ;  /* 0x00f000ffbd002388 */ /* 0x000fe20000000c00 */
[----:B------:R-:W-:Y:S02]  /*20310*/  @!P2 LEA R16, P1, R4, R248, 0x1 ;  /* 0x000000f80410a211 */ /* 0x000fe400078208ff */
[-C--:B------:R-:W-:Y:S01]  /*20320*/  @!P2 LEA.HI.X R23, R12, R249.reuse, R7, 0x1, P4 ;  /* 0x000000f90c17a211 */ /* 0x080fe200020f0c07 */
        /* <DEDUP_REMOVED lines=33> */
[----:B----4-:R-:W-:Y:S01]  /*20540*/  LDSM.16.M88.4 R44, [R137+0x3000] ;  /* 0x00300000892c783b */ /* 0x010fe20000000200 */
[----:B------:R-:W-:Y:S01]  /*20550*/  IMAD.MOV.U32 R85, RZ, RZ, R59 ;  /* 0x000000ffff557224 */ /* 0x000fe200078e003b */
[----:B------:R-:W-:-:S02]  /*20560*/  MOV R86, R58 ;  /* 0x0000003a00567202 */ /* 0x000fc40000000f00 */
[----:B------:R-:W-:Y:S04]  /*20570*/  LDSM.16.M88.4 R80, [R137+0x3800] ;  /* 0x003800008950783b */ /* 0x000fe80000000200 */
[----:B--2---:R-:W1:Y:S01]  /*20580*/  LDSM.16.M88.4 R20, [R137+0x2800] ;  /* 0x002800008914783b */ /* 0x004e620000000200 */
[----:B------:R-:W-:Y:S01]  /*20590*/  IMAD.MOV.U32 R87, RZ, RZ, R57 ;  /* 0x000000ffff577224 */ /* 0x000fe200078e0039 */
[----:B------:R-:W-:Y:S01]  /*205a0*/  MOV R94, R55 ;  /* 0x00000037005e7202 */ /* 0x000fe20000000f00 */
[----:B------:R-:W-:Y:S01]  /*205b0*/  IMAD.MOV.U32 R93, RZ, RZ, R56 ;  /* 0x000000ffff5d7224 */ /* 0x000fe200078e0038 */
[----:B------:R-:W2:Y:S01]  /*205c0*/  LDSM.16.M88.4 R76, [R137+0x4000] ;  /* 0x00400000894c783b */ /* 0x000ea20000000200 */
[----:B------:R-:W-:Y:S01]  /*205d0*/  IMAD.MOV.U32 R98, RZ, RZ, R51 ;  /* 0x000000ffff627224 */ /* 0x000fe200078e0033 */
[----:B------:R-:W-:Y:S01]  /*205e0*/  MOV R97, R52 ;  /* 0x0000003400617202 */ /* 0x000fe20000000f00 */
[----:B------:R-:W-:Y:S01]  /*205f0*/  IMAD.MOV.U32 R99, RZ, RZ, R50 ;  /* 0x000000ffff637224 */ /* 0x000fe200078e0032 */
[----:B------:R-:W4:Y:S01]  /*20600*/  LDSM.16.M88.4 R72, [R137+0x4800] ;  /* 0x004800008948783b */ /* 0x000f220000000200 */
[----:B------:R-:W-:-:S02]  /*20610*/  IMAD.MOV.U32 R84, RZ, RZ, R60 ;  /* 0x000000ffff547224 */ /* 0x000fc400078e003c */
[----:B------:R-:W-:Y:S01]  /*20620*/  IMAD.MOV.U32 R95, RZ, RZ, R54 ;  /* 0x000000ffff5f7224 */ /* 0x000fe200078e0036 */
[----:B------:R-:W2:Y:S01]  /*20630*/  LDSM.16.M88.4 R68, [R137+0x5000] ;  /* 0x005000008944783b */ /* 0x000ea20000000200 */
[----:B------:R-:W-:-:S03]  /*20640*/  IMAD.MOV.U32 R96, RZ, RZ, R53 ;  /* 0x000000ffff607224 */ /* 0x000fc600078e0035 */
[----:B------:R-:W2:Y:S04]  /*20650*/  LDSM.16.M88.4 R64, [R137+0x5800] ;  /* 0x005800008940783b */ /* 0x000ea80000000200 */
[----:B------:R-:W2:Y:S04]  /*20660*/  LDSM.16.M88.4 R56, [R137+0x6800] ;  /* 0x006800008938783b */ /* 0x000ea80000000200 */
[----:B---3--:R-:W3:Y:S04]  /*20670*/  LDSM.16.M88.4 R48, [R137+0x7800] ;  /* 0x007800008930783b */ /* 0x008ee80000000200 */
[----:B------:R-:W2:Y:S04]  /*20680*/  LDSM.16.M88.4 R28, [R137+0x9000] ;  /* 0x00900000891c783b */ /* 0x000ea80000000200 */
[----:B------:R-:W2:Y:S04]  /*20690*/  LDSM.16.M88.4 R60, [R137+0x6000] ;  /* 0x00600000893c783b */ /* 0x000ea80000000200 */
[----:B------:R-:W2:Y:S01]  /*206a0*/  LDSM.16.M88.4 R52, [R137+0x7000] ;  /* 0x007000008934783b */ /* 0x000ea20000000200 */
[C---:B-1----:R-:W-:Y:S03]  /*206b0*/  HMMA.16816.F32.BF16 R124, R12.reuse, R20, RZ ;  /* 0x000000140c7c723c */ /* 0x042fe600000418ff */
[----:B------:R-:W1:Y:S04]  /*206c0*/  LDSM.16.M88.4 R40, [R137+0x8000] ;  /* 0x008000008928783b */ /* 0x000e680000000200 */
[----:B------:R-:W1:Y:S01]  /*206d0*/  LDSM.16.M88.4 R32, [R137+0x8800] ;  /* 0x008800008920783b */ /* 0x000e620000000200 */
[C---:B------:R-:W-:Y:S03]  /*206e0*/  HMMA.16816.F32.BF16 R100, R12.reuse, R22, RZ ;  /* 0x000000160c64723c */ /* 0x040fe600000418ff */
[----:B------:R-:W1:Y:S01]  /*206f0*/  LDSM.16.M88.4 R20, [R137+0x9800] ;  /* 0x009800008914783b */ /* 0x000e620000000200 */
[----:B------:R-:W-:Y:S01]  /*20700*/  IMAD.MOV.U32 R133, RZ, RZ, R98 ;  /* 0x000000ffff857224 */ /* 0x000fe200078e0062 */
[----:B------:R-:W-:Y:S01]  /*20710*/  MOV R116, R96 ;  /* 0x0000006000747202 */ /* 0x000fe20000000f00 */
[----:B------:R-:W-:Y:S01]  /*20720*/  IMAD.MOV.U32 R226, RZ, RZ, R97 ;  /* 0x000000ffffe27224 */ /* 0x000fe200078e0061 */
[----:B------:R-:W0:Y:S01]  /*20730*/  LDGDEPBAR ;  /* 0x00000000000079af */ /* 0x000e220000000000 */
[C---:B------:R-:W-:Y:S08]  /*20740*/  HMMA.16816.F32.BF16 R88, R12.reuse, R24, RZ ;  /* 0x000000180c58723c */ /* 0x040ff000000418ff */
[C---:B------:R-:W-:Y:S01]  /*20750*/  HMMA.16816.F32.BF16 R172, R12.reuse, R26, RZ ;  /* 0x0000001a0cac723c */ /* 0x040fe200000418ff */
[----:B------:R2:W-:Y:S07]  /*20760*/  LDSM.16.M88.4 R24, [R99] ;  /* 0x000000006318783b */ /* 0x0005ee0000000200 */
[C---:B------:R-:W-:Y:S08]  /*20770*/  HMMA.16816.F32.BF16 R120, R12.reuse, R44, RZ ;  /* 0x0000002c0c78723c */ /* 0x040ff000000418ff */
[----:B--2---:R-:W-:Y:S01]  /*20780*/  HMMA.16816.F32.BF16 R96, R12, R46, RZ ;  /* 0x0000002e0c60723c */ /* 0x004fe200000418ff */
[----:B------:R-:W2:Y:S01]  /*20790*/  LDSM.16.M88.4 R44, [R92+0x2000] ;  /* 0x002000005c2c783b */ /* 0x000ea20000000200 */
[----:B------:R-:W-:Y:S01]  /*207a0*/  IMAD.MOV.U32 R117, RZ, RZ, R95 ;  /* 0x000000ffff757224 */ /* 0x000fe200078e005f */
[----:B------:R-:W-:Y:S01]  /*207b0*/  MOV R95, R87 ;  /* 0x00000057005f7202 */ /* 0x000fe20000000f00 */
[----:B------:R-:W-:Y:S01]  /*207c0*/  IMAD.MOV.U32 R118, RZ, RZ, R94 ;  /* 0x000000ffff767224 */ /* 0x000fe200078e005e */
[----:B------:R-:W-:Y:S01]  /*207d0*/  MOV R225, R84 ;  /* 0x0000005400e17202 */ /* 0x000fe20000000f00 */
[----:B------:R-:W-:-:S02]  /*207e0*/  IMAD.MOV.U32 R94, RZ, RZ, R86 ;  /* 0x000000ffff5e7224 */ /* 0x000fc400078e0056 */
[----:B------:R-:W-:Y:S01]  /*207f0*/  IMAD.MOV.U32 R224, RZ, RZ, R85 ;  /* 0x000000ffffe07224 */ /* 0x000fe200078e0055 */
        /* <DEDUP_REMOVED lines=19> */
[----:B------:R-:W3:Y:S07]  /*20930*/  LDSM.16.M88.4 R52, [R92+0x2800] ;  /* 0x002800005c34783b */ /* 0x000eee0000000200 */
[C---:B------:R-:W-:Y:S08]  /*20940*/  HMMA.16816.F32.BF16 R48, R12.reuse, R50, RZ ;  /* 0x000000320c30723c */ /* 0x040ff000000418ff */
[C---:B-1----:R-:W-:Y:S08]  /*20950*/  HMMA.16816.F32.BF16 R216, R12.reuse, R40, RZ ;  /* 0x000000280cd8723c */ /* 0x042ff000000418ff */
[C---:B------:R-:W-:Y:S08]  /*20960*/  HMMA.16816.F32.BF16 R220, R12.reuse, R42, RZ ;  /* 0x0000002a0cdc723c */ /* 0x040ff000000418ff */
[C---:B------:R-:W-:Y:S08]  /*20970*/  HMMA.16816.F32.BF16 R228, R12.reuse, R32, RZ ;  /* 0x000000200ce4723c */ /* 0x040ff000000418ff */
[C---:B------:R-:W-:Y:S08]  /*20980*/  HMMA.16816.F32.BF16 R236, R12.reuse, R34, RZ ;  /* 0x000000220cec723c */ /* 0x040ff000000418ff */
[C---:B------:R-:W-:Y:S01]  /*20990*/  HMMA.16816.F32.BF16 R28, R12.reuse, R20, RZ ;  /* 0x000000140c1c723c */ /* 0x040fe200000418ff */
[----:B------:R-:W-:Y:S01]  /*209a0*/  IMAD.MOV.U32 R41, RZ, RZ, R140 ;  /* 0x000000ffff297224 */ /* 0x000fe200078e008c */
[----:B------:R-:W-:Y:S01]  /*209b0*/  MOV R234, R143 ;  /* 0x0000008f00ea7202 */ /* 0x000fe20000000f00 */
[----:B------:R-:W-:Y:S01]  /*209c0*/  IMAD.MOV.U32 R240, RZ, RZ, R141 ;  /* 0x000000fffff07224 */ /* 0x000fe200078e008d */
[----:B------:R-:W-:Y:S04]  /*209d0*/  LDSM.16.M88.4 R32, [R92+0x4000] ;  /* 0x004000005c20783b */ /* 0x000fe80000000200 */
[----:B------:R-:W-:Y:S08]  /*209e0*/  HMMA.16816.F32.BF16 R12, R12, R22, RZ ;  /* 0x000000160c0c723c */ /* 0x000ff000000418ff */
[C---:B--2---:R-:W-:Y:S11]  /*209f0*/  HMMA.16816.F32.BF16 R20, R24.reuse, R46, R172 ;  /* 0x0000002e1814723c */ /* 0x044ff600000418ac */
[----:B------:R-:W-:Y:S05]  /*20a00*/  @!UPT UIADD3 URZ, URZ, URZ, URZ ;  /* 0x0000003f3f3ff290 */ /* 0x000fea000fffe03f */
[----:B------:R-:W-:Y:S01]  /*20a10*/  MOV R227, R13 ;  /* 0x0000000d00e37202 */ /* 0x000fe20000000f00 */
[----:B------:R-:W-:Y:S01]  /*20a20*/  IMAD.MOV.U32 R213, RZ, RZ, R14 ;  /* 0x000000ffffd57224 */ /* 0x000fe200078e000e */
[----:B------:R-:W-:Y:S01]  /*20a30*/  MOV R2, R12 ;  /* 0x0000000c00027202 */ /* 0x000fe20000000f00 */
[----:B------:R-:W-:Y:S02]  /*20a40*/  IMAD.MOV.U32 R63, RZ, RZ, R15 ;  /* 0x000000ffff3f7224 */ /* 0x000fe400078e000f */
[----:B------:R-:W-:Y:S03]  /*20a50*/  HMMA.16816.F32.BF16 R12, R24, R44, R88 ;  /* 0x0000002c180c723c */ /* 0x000fe60000041858 */
[----:B------:R-:W-:Y:S01]  /*20a60*/  IMAD.MOV.U32 R10, RZ, RZ, R21 ;  /* 0x000000ffff0a7224 */ /* 0x000fe200078e0015 */
[----:B------:R-:W-:Y:S01]  /*20a70*/  MOV R7, R22 ;  /* 0x0000001600077202 */ /* 0x000fe20000000f00 */
[----:B------:R-:W-:-:S02]  /*20a80*/  IMAD.MOV.U32 R5, RZ, RZ, R23 ;  /* 0x000000ffff057224 */ /* 0x000fc400078e0017 */
[----:B------:R-:W-:Y:S02]  /*20a90*/  IMAD.MOV.U32 R4, RZ, RZ, R20 ;  /* 0x000000ffff047224 */ /* 0x000fe400078e0014 */
[----:B---3--:R-:W-:Y:S11]  /*20aa0*/  HMMA.16816.F32.BF16 R20, R24, R52, R124 ;  /* 0x000000341814723c */ /* 0x008ff6000004187c */
[----:B------:R-:W-:Y:S04]  /*20ab0*/  @!UPT UIADD3 URZ, URZ, URZ, URZ ;  /* 0x0000003f3f3ff290 */ /* 0x000fe8000fffe03f */
[----:B------:R-:W-:Y:S01]  /*20ac0*/  IMAD.MOV.U32 R39, RZ, RZ, R13 ;  /* 0x000000ffff277224 */ /* 0x000fe200078e000d */
[----:B------:R-:W-:Y:S01]  /*20ad0*/  MOV R17, R12 ;  /* 0x0000000c00117202 */ /* 0x000fe20000000f00 */
[----:B------:R-:W-:Y:S02]  /*20ae0*/  IMAD.MOV.U32 R38, RZ, RZ, R14 ;  /* 0x000000ffff267224 */ /* 0x000fe400078e000e */
[----:B------:R-:W-:Y:S02]  /*20af0*/  IMAD.MOV.U32 R119, RZ, RZ, R15 ;  /* 0x000000ffff777224 */ /* 0x000fe400078e000f */
[----:B------:R-:W1:Y:S03]  /*20b00*/  LDSM.16.M88.4 R12, [R92+0x3000] ;  /* 0x003000005c0c783b */ /* 0x000e660000000200 */
[----:B------:R-:W-:Y:S01]  /*20b10*/  MOV R89, R20 ;  /* 0x0000001400597202 */ /* 0x000fe20000000f00 */
[----:B------:R-:W-:Y:S01]  /*20b20*/  IMAD.MOV.U32 R88, RZ, RZ, R21 ;  /* 0x000000ffff587224 */ /* 0x000fe200078e0015 */
[----:B------:R-:W-:Y:S01]  /*20b30*/  MOV R42, R23 ;  /* 0x00000017002a7202 */ /* 0x000fe20000000f00 */
[----:B------:R-:W-:-:S02]  /*20b40*/  IMAD.MOV.U32 R43, RZ, RZ, R22 ;  /* 0x000000ffff2b7224 */ /* 0x000fc400078e0016 */
[C---:B------:R-:W-:Y:S01]  /*20b50*/  HMMA.16816.F32.BF16 R20, R24.reuse, R54, R100 ;  /* 0x000000361814723c */ /* 0x040fe20000041864 */
[----:B------:R-:W-:Y:S01]  /*20b60*/  IMAD.MOV.U32 R62, RZ, RZ, R29 ;  /* 0x000000ffff3e7224 */ /* 0x000fe200078e001d */
[----:B------:R-:W-:Y:S01]  /*20b70*/  MOV R61, R30 ;  /* 0x0000001e003d7202 */ /* 0x000fe20000000f00 */
[----:B------:R-:W-:Y:S02]  /*20b80*/  IMAD.MOV.U32 R60, RZ, RZ, R31 ;  /* 0x000000ffff3c7224 */ /* 0x000fe400078e001f */
[----:B------:R-:W-:Y:S02]  /*20b90*/  IMAD.MOV.U32 R9, RZ, RZ, R28 ;  /* 0x000000ffff097224 */ /* 0x000fe400078e001c */
[----:B------:R-:W2:Y:S11]  /*20ba0*/  LDSM.16.M88.4 R28, [R92+0x3800] ;  /* 0x003800005c1c783b */ /* 0x000eb60000000200 */
[----:B------:R-:W-:Y:S06]  /*20bb0*/  @!UPT UIADD3 URZ, URZ, URZ, URZ ;  /* 0x0000003f3f3ff290 */ /* 0x000fec000fffe03f */
[----:B------:R-:W-:Y:S01]  /*20bc0*/  IMAD.MOV.U32 R11, RZ, RZ, R20 ;  /* 0x000000ffff0b7224 */ /* 0x000fe200078e0014 */
[----:B------:R-:W-:Y:S01]  /*20bd0*/  MOV R36, R22 ;  /* 0x0000001600247202 */ /* 0x000fe20000000f00 */
[----:B------:R-:W-:Y:S02]  /*20be0*/  IMAD.MOV.U32 R139, RZ, RZ, R21 ;  /* 0x000000ffff8b7224 */ /* 0x000fe400078e0015 */
[----:B------:R-:W-:Y:S02]  /*20bf0*/  IMAD.MOV.U32 R0, RZ, RZ, R23 ;  /* 0x000000ffff007224 */ /* 0x000fe400078e0017 */
[C---:B-1----:R-:W-:Y:S08]  /*20c00*/  HMMA.16816.F32.BF16 R20, R24.reuse, R12, R120 ;  /* 0x0000000c1814723c */ /* 0x042ff00000041878 */
[C---:B------:R-:W-:Y:S11]  /*20c10*/  HMMA.16816.F32.BF16 R12, R24.reuse, R14, R96 ;  /* 0x0000000e180c723c */ /* 0x040ff60000041860 */
[----:B------:R-:W-:Y:S11]  /*20c20*/  @!UPT UIADD3 URZ, URZ, URZ, URZ ;  /* 0x0000003f3f3ff290 */ /* 0x000ff6000fffe03f */
[----:B------:R-:W-:Y:S02]  /*20c30*/  @!UPT UIADD3 URZ, URZ, URZ, URZ ;  /* 0x0000003f3f3ff290 */ /* 0x000fe4000fffe03f */
[----:B------:R-:W-:Y:S01]  /*20c40*/  IMAD.MOV.U32 R146, RZ, RZ, R12 ;  /* 0x000000ffff927224 */ /* 0x000fe200078e000c */
[----:B------:R-:W-:Y:S01]  /*20c50*/  MOV R144, R14 ;  /* 0x0000000e00907202 */ /* 0x000fe20000000f00 */
[----:B------:R-:W-:Y:S02]  /*20c60*/  IMAD.MOV.U32 R145, RZ, RZ, R13 ;  /* 0x000000ffff917224 */ /* 0x000fe400078e000d */
[----:B------:R-:W-:Y:S02]  /*20c70*/  IMAD.MOV.U32 R140, RZ, RZ, R15 ;  /* 0x000000ffff8c7224 */ /* 0x000fe400078e000f */
[----:B--2---:R-:W-:Y:S01]  /*20c80*/  HMMA.16816.F32.BF16 R12, R24, R28, R84 ;  /* 0x0000001c180c723c */ /* 0x004fe20000041854 */
[----:B------:R-:W-:Y:S01]  /*20c90*/  IMAD.MOV.U32 R235, RZ, RZ, R142 ;  /* 0x000000ffffeb7224 */ /* 0x000fe200078e008e */
[----:B------:R-:W-:Y:S01]  /*20ca0*/  MOV R91, R22 ;  /* 0x00000016005b7202 */ /* 0x000fe20000000f00 */
[----:B------:R-:W-:Y:S02]  /*20cb0*/  IMAD.MOV.U32 R120, RZ, RZ, R21 ;  /* 0x000000ffff787224 */ /* 0x000fe400078e0015 */
[----:B------:R-:W-:-:S02]  /*20cc0*/  IMAD.MOV.U32 R90, RZ, RZ, R23 ;  /* 0x000000ffff5a7224 */ /* 0x000fc400078e0017 */
[----:B------:R-:W-:Y:S02]  /*20cd0*/  IMAD.MOV.U32 R40, RZ, RZ, R20 ;  /* 0x000000ffff287224 */ /* 0x000fe400078e0014 */
[----:B------:R-:W1:Y:S11]  /*20ce0*/  LDSM.16.M88.4 R20, [R92+0x4800] ;  /* 0x004800005c14783b */ /* 0x000e760000000200 */
[----:B------:R-:W-:Y:S04]  /*20cf0*/  @!UPT UIADD3 URZ, URZ, URZ, URZ ;  /* 0x0000003f3f3ff290 */ /* 0x000fe8000fffe03f */
[----:B------:R-:W-:Y:S01]  /*20d00*/  IMAD.MOV.U32 R143, RZ, RZ, R12 ;  /* 0x000000ffff8f7224 */ /* 0x000fe200078e000c */
[----:B------:R-:W-:Y:S01]  /*20d10*/  MOV R141, R14 ;  /* 0x0000000e008d7202 */ /* 0x000fe20000000f00 */
[----:B------:R-:W-:Y:S02]  /*20d20*/  IMAD.MOV.U32 R142, RZ, RZ, R13 ;  /* 0x000000ffff8e7224 */ /* 0x000fe400078e000d */
[----:B------:R-:W-:Y:S02]  /*20d30*/  IMAD.MOV.U32 R249, RZ, RZ, R15 ;  /* 0x000000fffff97224 */ /* 0x000fe400078e000f */
[----:B------:R-:W2:Y:S01]  /*20d40*/  LDSM.16.M88.4 R12, [R92+0x5000] ;  /* 0x005000005c0c783b */ /* 0x000ea20000000200 */
[----:B------:R-:W-:Y:S01]  /*20d50*/  HMMA.16816.F32.BF16 R28, R24, R30, R128 ;  /* 0x0000001e181c723c */ /* 0x000fe20000041880 */
        /* <DEDUP_REMOVED lines=15> */
[----:B------:R-:W-:-:S02]  /*20e50*/  IMAD.MOV.U32 R122, RZ, RZ, R235 ;  /* 0x000000ffff7a7224 */ /* 0x000fc400078e00eb */
[----:B------:R-:W-:Y:S02]  /*20e60*/  IMAD.MOV.U32 R41, RZ, RZ, R232 ;  /* 0x000000ffff297224 */ /* 0x000fe400078e00e8 */
[----:B------:R-:W-:Y:S01]  /*20e70*/  IMAD.MOV.U32 R125, RZ, RZ, R227 ;  /* 0x000000ffff7d7224 */ /* 0x000fe200078e00e3 */
[----:B-1----:R-:W-:Y:S01]  /*20e80*/  HMMA.16816.F32.BF16 R232, R24, R20, R108 ;  /* 0x0000001418e8723c */ /* 0x002fe2000004186c */
[----:B------:R-:W-:-:S07]  /*20e90*/  IMAD.MOV.U32 R213, RZ, RZ, R225 ;  /* 0x000000ffffd57224 */ /* 0x000fce00078e00e1 */
[C---:B------:R-:W-:Y:S01]  /*20ea0*/  HMMA.16816.F32.BF16 R224, R24.reuse, R22, R76 ;  /* 0x0000001618e0723c */ /* 0x040fe2000004184c */
[----:B------:R-:W1:Y:S07]  /*20eb0*/  LDSM.16.M88.4 R20, [R92+0x6000] ;  /* 0x006000005c14783b */ /* 0x000e6e0000000200 */
[C---:B--2---:R-:W-:Y:S08]  /*20ec0*/  HMMA.16816.F32.BF16 R172, R24.reuse, R12, R72 ;  /* 0x0000000c18ac723c */ /* 0x044ff00000041848 */
[----:B------:R-:W-:Y:S01]  /*20ed0*/  HMMA.16816.F32.BF16 R128, R24, R14, R68 ;  /* 0x0000000e1880723c */ /* 0x000fe20000041844 */
[----:B------:R-:W2:Y:S01]  /*20ee0*/  LDSM.16.M88.4 R12, [R92+0x6800] ;  /* 0x006800005c0c783b */ /* 0x000ea20000000200 */
[----:B------:R-:W-:Y:S01]  /*20ef0*/  MOV R117, R116 ;  /* 0x0000007400757202 */ /* 0x000fe20000000f00 */
[----:B------:R-:W-:Y:S01]  /*20f00*/  IMAD.MOV.U32 R116, RZ, RZ, R94 ;  /* 0x000000ffff747224 */ /* 0x000fe200078e005e */
[----:B------:R-:W-:Y:S01]  /*20f10*/  MOV R93, R30 ;  /* 0x0000001e005d7202 */ /* 0x000fe20000000f00 */
[----:B------:R-:W-:-:S02]  /*20f20*/  IMAD.MOV.U32 R95, RZ, RZ, R28 ;  /* 0x000000ffff5f7224 */ /* 0x000fc400078e001c */
[----:B------:R-:W-:Y:S02]  /*20f30*/  IMAD.MOV.U32 R94, RZ, RZ, R29 ;  /* 0x000000ffff5e7224 */ /* 0x000fe400078e001d */
[----:B------:R-:W-:Y:S02]  /*20f40*/  IMAD.MOV.U32 R47, RZ, RZ, R31 ;  /* 0x000000ffff2f7224 */ /* 0x000fe400078e001f */
[----:B------:R-:W-:Y:S01]  /*20f50*/  HMMA.16816.F32.BF16 R28, R24, R32, R112 ;  /* 0x00000020181c723c */ /* 0x000fe20000041870 */
[----:B------:R-:W-:Y:S01]  /*20f60*/  IMAD.MOV.U32 R96, RZ, RZ, R61 ;  /* 0x000000ffff607224 */ /* 0x000fe200078e003d */
[----:B------:R-:W-:Y:S01]  /*20f70*/  MOV R97, R60 ;  /* 0x0000003c00617202 */ /* 0x000fe20000000f00 */
[----:B------:R-:W-:Y:S01]  /*20f80*/  IMAD.MOV.U32 R121, RZ, RZ, R240 ;  /* 0x000000ffff797224 */ /* 0x000fe200078e00f0 */
[----:B------:R-:W-:-:S04]  /*20f90*/  MOV R248, R241 ;  /* 0x000000f100f87202 */ /* 0x000fc80000000f00 */
[C---:B------:R-:W-:Y:S01]  /*20fa0*/  HMMA.16816.F32.BF16 R240, R24.reuse, R34, R80 ;  /* 0x0000002218f0723c */ /* 0x040fe20000041850 */
[----:B------:R-:W-:Y:S01]  /*20fb0*/  IMAD.MOV.U32 R87, RZ, RZ, R62 ;  /* 0x000000ffff577224 */ /* 0x000fe200078e003e */
[----:B------:R-:W-:Y:S05]  /*20fc0*/  LDSM.16.M88.4 R32, [R92+0x5800] ;  /* 0x005800005c20783b */ /* 0x000fea0000000200 */
[----:B------:R-:W-:Y:S01]  /*20fd0*/  MOV R80, R99 ;  /* 0x0000006300507202 */ /* 0x000fe20000000f00 */
[----:B-1----:R-:W-:Y:S08]  /*20fe0*/  HMMA.16816.F32.BF16 R100, R24, R22, R192 ;  /* 0x000000161864723c */ /* 0x002ff000000418c0 */
[----:B------:R-:W-:Y:S01]  /*20ff0*/  IMAD.MOV.U32 R46, RZ, RZ, R28 ;  /* 0x000000ffff2e7224 */ /* 0x000fe200078e001c */
[----:B------:R-:W-:Y:S01]  /*21000*/  MOV R45, R29 ;  /* 0x0000001d002d7202 */ /* 0x000fe20000000f00 */
[----:B------:R-:W-:-:S02]  /*21010*/  IMAD.MOV.U32 R44, RZ, RZ, R30 ;  /* 0x000000ffff2c7224 */ /* 0x000fc400078e001e */
[----:B------:R-:W-:Y:S02]  /*21020*/  IMAD.MOV.U32 R16, RZ, RZ, R31 ;  /* 0x000000ffff107224 */ /* 0x000fe400078e001f */
[----:B------:R-:W1:Y:S01]  /*21030*/  LDSM.16.M88.4 R28, [R92+0x7000] ;  /* 0x007000005c1c783b */ /* 0x000e620000000200 */
[----:B--2---:R-:W-:Y:S01]  /*21040*/  HMMA.16816.F32.BF16 R112, R24, R12, R196 ;  /* 0x0000000c1870723c */ /* 0x004fe200000418c4 */
[----:B------:R-:W-:Y:S01]  /*21050*/  MOV R193, R96 ;  /* 0x0000006000c17202 */ /* 0x000fe20000000f00 */
[----:B------:R-:W-:-:S05]  /*21060*/  IMAD.MOV.U32 R194, RZ, RZ, R97 ;  /* 0x000000ffffc27224 */ /* 0x000fca00078e0061 */
[----:B------:R-:W-:Y:S02]  /*21070*/  IMAD.MOV.U32 R199, RZ, RZ, R98 ;  /* 0x000000ffffc77224 */ /* 0x000fe400078e0062 */
[C---:B------:R-:W-:Y:S01]  /*21080*/  HMMA.16816.F32.BF16 R96, R24.reuse, R14, R56 ;  /* 0x0000000e1860723c */ /* 0x040fe20000041838 */
[----:B------:R-:W2:Y:S01]  /*21090*/  LDSM.16.M88.4 R12, [R92+0x8000] ;  /* 0x008000005c0c783b */ /* 0x000ea20000000200 */
[----:B------:R-:W-:Y:S01]  /*210a0*/  IMAD.MOV.U32 R196, RZ, RZ, R120 ;  /* 0x000000ffffc47224 */ /* 0x000fe200078e0078 */
[----:B------:R-:W-:Y:S01]  /*210b0*/  MOV R198, R90 ;  /* 0x0000005a00c67202 */ /* 0x000fe20000000f00 */
[----:B------:R-:W-:Y:S02]  /*210c0*/  IMAD.MOV.U32 R197, RZ, RZ, R91 ;  /* 0x000000ffffc57224 */ /* 0x000fe400078e005b */
[----:B------:R-:W-:Y:S02]  /*210d0*/  IMAD.MOV.U32 R192, RZ, RZ, R87 ;  /* 0x000000ffffc07224 */ /* 0x000fe400078e0057 */
[C---:B------:R-:W-:Y:S01]  /*210e0*/  HMMA.16816.F32.BF16 R52, R24.reuse, R20, R176 ;  /* 0x000000141834723c */ /* 0x040fe200000418b0 */
[----:B------:R-:W-:Y:S01]  /*210f0*/  IMAD.MOV.U32 R195, RZ, RZ, R86 ;  /* 0x000000ffffc37224 */ /* 0x000fe200078e0056 */
[----:B------:R-:W3:Y:S06]  /*21100*/  LDSM.16.M88.4 R20, [R92+0x7800] ;  /* 0x007800005c14783b */ /* 0x000eec0000000200 */
[----:B-1----:R-:W-:Y:S07]  /*21110*/  HMMA.16816.F32.BF16 R108, R24, R28, R200 ;  /* 0x0000001c186c723c */ /* 0x002fee00000418c8 */
[----:B------:R-:W-:Y:S01]  /*21120*/  MOV R203, R40 ;  /* 0x0000002800cb7202 */ /* 0x000fe20000000f00 */
[----:B------:R-:W-:-:S02]  /*21130*/  IMAD.MOV.U32 R202, RZ, RZ, R41 ;  /* 0x000000ffffca7224 */ /* 0x000fc400078e0029 */
[----:B------:R-:W-:Y:S01]  /*21140*/  IMAD.MOV.U32 R201, RZ, RZ, R196 ;  /* 0x000000ffffc97224 */ /* 0x000fe200078e00c4 */
[C---:B--2---:R-:W-:Y:S01]  /*21150*/  HMMA.16816.F32.BF16 R84, R24.reuse, R12, R216 ;  /* 0x0000000c1854723c */ /* 0x044fe200000418d8 */
[----:B------:R-:W-:Y:S02]  /*21160*/  IMAD.MOV.U32 R200, RZ, RZ, R203 ;  /* 0x000000ffffc87224 */ /* 0x000fe400078e00cb */
[----:B------:R-:W-:Y:S02]  /*21170*/  IMAD.MOV.U32 R196, RZ, RZ, R199 ;  /* 0x000000ffffc47224 */ /* 0x000fe400078e00c7 */
[----:B------:R-:W-:Y:S02]  /*21180*/  IMAD.MOV.U32 R203, RZ, RZ, R198 ;  /* 0x000000ffffcb7224 */ /* 0x000fe400078e00c6 */
[----:B------:R-:W-:Y:S01]  /*21190*/  IMAD.MOV.U32 R199, RZ, RZ, R194 ;  /* 0x000000ffffc77224 */ /* 0x000fe200078e00c2 */
[----:B------:R-:W-:Y:S01]  /*211a0*/  HMMA.16816.F32.BF16 R72, R24, R14, R220 ;  /* 0x0000000e1848723c */ /* 0x000fe200000418dc */
[----:B------:R1:W-:Y:S01]  /*211b0*/  LDSM.16.M88.4 R12, [R202] ;  /* 0x00000000ca0c783b */ /* 0x0003e20000000200 */
[----:B------:R-:W-:-:S02]  /*211c0*/  IMAD.MOV.U32 R198, RZ, RZ, R193 ;  /* 0x000000ffffc67224 */ /* 0x000fc400078e00c1 */
[----:B------:R-:W-:Y:S02]  /*211d0*/  IMAD.MOV.U32 R194, RZ, RZ, R36 ;  /* 0x000000ffffc27224 */ /* 0x000fe400078e0024 */
[----:B------:R-:W-:Y:S02]  /*211e0*/  IMAD.MOV.U32 R193, RZ, RZ, R139 ;  /* 0x000000ffffc17224 */ /* 0x000fe400078e008b */
[----:B------:R-:W-:Y:S02]  /*211f0*/  IMAD.MOV.U32 R36, RZ, RZ, R118 ;  /* 0x000000ffff247224 */ /* 0x000fe400078e0076 */
[----:B------:R-:W-:Y:S01]  /*21200*/  IMAD.MOV.U32 R139, RZ, RZ, R117 ;  /* 0x000000ffff8b7224 */ /* 0x000fe200078e0075 */
[----:B------:R-:W2:Y:S04]  /*21210*/  LDL.LU R118, [R1+0x108] ;  /* 0x0001080001767983 */ /* 0x000ea80000300800 */
[----:B------:R-:W2:Y:S01]  /*21220*/  LDL.LU R117, [R1+0x10c] ;  /* 0x00010c0001757983 */ /* 0x000ea20000300800 */
[----:B-1----:R-:W-:-:S02]  /*21230*/  MOV R202, R197 ;  /* 0x000000c500ca7202 */ /* 0x002fc40000000f00 */
[----:B------:R-:W-:Y:S02]  /*21240*/  MOV R197, R192 ;  /* 0x000000c000c57202 */ /* 0x000fe40000000f00 */
[----:B------:R-:W-:Y:S02]  /*21250*/  MOV R192, R195 ;  /* 0x000000c300c07202 */ /* 0x000fe40000000f00 */
[----:B------:R-:W-:Y:S02]  /*21260*/  MOV R195, R0 ;  /* 0x0000000000c37202 */ /* 0x000fe40000000f00 */
[----:B------:R-:W2:Y:S01]  /*21270*/  LDL.LU R0, [R1+0xcc] ;  /* 0x0000cc0001007983 */ /* 0x000ea20000300800 */
[----:B------:R-:W-:Y:S01]  /*21280*/  IMAD.MOV.U32 R81, RZ, RZ, R121 ;  /* 0x000000ffff517224 */ /* 0x000fe200078e0079 */
[----:B------:R-:W-:Y:S01]  /*21290*/  MOV R83, R123 ;  /* 0x0000007b00537202 */ /* 0x000fe20000000f00 */
[----:B------:R-:W-:Y:S02]  /*212a0*/  IMAD.MOV.U32 R82, RZ, RZ, R122 ;  /* 0x000000ffff527224 */ /* 0x000fe400078e007a */
[C---:B------:R-:W-:Y:S01]  /*212b0*/  HMMA.16816.F32.BF16 R120, R24.reuse, R30, R204 ;  /* 0x0000001e1878723c */ /* 0x040fe200000418cc */
[----:B------:R-:W1:Y:S06]  /*212c0*/  LDSM.16.M88.4 R28, [R92+0x9800] ;  /* 0x009800005c1c783b */ /* 0x000e6c0000000200 */
[----:B------:R-:W-:Y:S01]  /*212d0*/  MOV R204, R146 ;  /* 0x0000009200cc7202 */ /* 0x000fe20000000f00 */
[----:B------:R-:W-:Y:S01]  /*212e0*/  IMAD.MOV.U32 R205, RZ, RZ, R145 ;  /* 0x000000ffffcd7224 */ /* 0x000fe200078e0091 */
[----:B------:R1:W5:Y:S01]  /*212f0*/  LDL.LU R146, [R1+0x18c] ;  /* 0x00018c0001927983 */ /* 0x0003620000300800 */
[C---:B------:R-:W-:Y:S01]  /*21300*/  HMMA.16816.F32.BF16 R68, R24.reuse, R32, R104 ;  /* 0x000000201844723c */ /* 0x040fe20000041868 */
[----:B------:R-:W-:Y:S01]  /*21310*/  IMAD.MOV.U32 R206, RZ, RZ, R144 ;  /* 0x000000ffffce7224 */ /* 0x000fe200078e0090 */
[----:B------:R-:W-:Y:S01]  /*21320*/  MOV R207, R140 ;  /* 0x0000008c00cf7202 */ /* 0x000fe20000000f00 */
[----:B------:R1:W5:Y:S04]  /*21330*/  LDL.LU R145, [R1+0x188] ;  /* 0x0001880001917983 */ /* 0x0003680000300800 */
[----:B------:R1:W5:Y:S01]  /*21340*/  LDL.LU R144, [R1+0x184] ;  /* 0x0001840001907983 */ /* 0x0003620000300800 */
[----:B---3--:R-:W-:Y:S03]  /*21350*/  HMMA.16816.F32.BF16 R104, R24, R20, R208 ;  /* 0x000000141868723c */ /* 0x008fe600000418d0 */
[----:B------:R-:W3:Y:S04]  /*21360*/  LDL.LU R140, [R1+0x100] ;  /* 0x00010000018c7983 */ /* 0x000ee80000300800 */
[----:B------:R-:W-:Y:S01]  /*21370*/  IMAD.MOV.U32 R208, RZ, RZ, R143 ;  /* 0x000000ffffd07224 */ /* 0x000fe200078e008f */
[----:B------:R-:W-:Y:S01]  /*21380*/  MOV R210, R141 ;  /* 0x0000008d00d27202 */ /* 0x000fe20000000f00 */
[----:B------:R1:W5:Y:S01]  /*21390*/  LDL.LU R143, [R1+0x180] ;  /* 0x00018000018f7983 */ /* 0x0003620000300800 */
[----:B------:R-:W-:-:S02]  /*213a0*/  IMAD.MOV.U32 R209, RZ, RZ, R142 ;  /* 0x000000ffffd17224 */ /* 0x000fc400078e008e */
[----:B------:R-:W-:Y:S01]  /*213b0*/  IMAD.MOV.U32 R211, RZ, RZ, R249 ;  /* 0x000000ffffd37224 */ /* 0x000fe200078e00f9 */
[----:B------:R1:W5:Y:S04]  /*213c0*/  LDL.LU R142, [R1+0x17c] ;  /* 0x00017c00018e7983 */ /* 0x0003680000300800 */
[----:B------:R1:W5:Y:S04]  /*213d0*/  LDL.LU R141, [R1+0x178] ;  /* 0x00017800018d7983 */ /* 0x0003680000300800 */
[----:B------:R-:W3:Y:S01]  /*213e0*/  LDL.LU R249, [R1+0xc4] ;  /* 0x0000c40001f97983 */ /* 0x000ee20000300800 */
[----:B------:R-:W-:-:S02]  /*213f0*/  IMAD.MOV.U32 R127, RZ, RZ, R63 ;  /* 0x000000ffff7f7224 */ /* 0x000fc400078e003f */
[C---:B------:R-:W-:Y:S01]  /*21400*/  HMMA.16816.F32.BF16 R60, R24.reuse, R34, R64 ;  /* 0x00000022183c723c */ /* 0x040fe20000041840 */
[----:B------:R-:W1:Y:S01]  /*21410*/  LDSM.16.M88.4 R32, [R92+0x8800] ;  /* 0x008800005c20783b */ /* 0x000e620000000200 */
[----:B------:R-:W-:Y:S02]  /*21420*/  IMAD.MOV.U32 R176, RZ, RZ, R89 ;  /* 0x000000ffffb07224 */ /* 0x000fe400078e0059 */
[----:B------:R-:W-:Y:S01]  /*21430*/  IMAD.MOV.U32 R177, RZ, RZ, R88 ;  /* 0x000000ffffb17224 */ /* 0x000fe200078e0058 */
[----:B------:R-:W-:Y:S01]  /*21440*/  MOV R178, R43 ;  /* 0x0000002b00b27202 */ /* 0x000fe20000000f00 */
[----:B------:R-:W-:Y:S02]  /*21450*/  IMAD.MOV.U32 R179, RZ, RZ, R42 ;  /* 0x000000ffffb37224 */ /* 0x000fe400078e002a */
[----:B------:R-:W-:Y:S01]  /*21460*/  HMMA.16816.F32.BF16 R88, R24, R22, R48 ;  /* 0x000000161858723c */ /* 0x000fe20000041830 */
[----:B------:R1:W-:Y:S04]  /*21470*/  LDSM.16.M88.4 R40, [R92+0x9000] ;  /* 0x009000005c28783b */ /* 0x0003e80000000200 */
[----:B------:R-:W1:Y:S02]  /*21480*/  LDSM.16.M88.4 R20, [R3] ;  /* 0x000000000314783b */ /* 0x000e640000000200 */
        /* <DEDUP_REMOVED lines=8> */
[----:B-1----:R-:W-:Y:S07]  /*21510*/  HMMA.16816.F32.BF16 R92, R24, R28, R196 ;  /* 0x0000001c185c723c */ /* 0x002fee00000418c4 */
[----:B------:R-:W-:Y:S01]  /*21520*/  IMAD.MOV.U32 R196, RZ, RZ, R46 ;  /* 0x000000ffffc47224 */ /* 0x000fe200078e002e */
[----:B------:R-:W-:Y:S01]  /*21530*/  MOV R198, R44 ;  /* 0x0000002c00c67202 */ /* 0x000fe20000000f00 */
[----:B------:R-:W-:-:S02]  /*21540*/  IMAD.MOV.U32 R197, RZ, RZ, R45 ;  /* 0x000000ffffc57224 */ /* 0x000fc400078e002d */
[----:B------:R-:W1:Y:S01]  /*21550*/  LDSM.16.M88.4 R44, [R11] ;  /* 0x000000000b2c783b */ /* 0x000e620000000200 */
[C---:B------:R-:W-:Y:S08]  /*21560*/  HMMA.16816.F32.BF16 R64, R24.reuse, R32, R228 ;  /* 0x000000201840723c */ /* 0x040ff000000418e4 */
[C---:B------:R-:W-:Y:S08]  /*21570*/  HMMA.16816.F32.BF16 R56, R24.reuse, R34, R236 ;  /* 0x000000221838723c */ /* 0x040ff000000418ec */
[----:B------:R-:W-:Y:S01]  /*21580*/  HMMA.16816.F32.BF16 R124, R24, R30, R124 ;  /* 0x0000001e187c723c */ /* 0x000fe2000004187c */
[----:B------:R1:W-:Y:S07]  /*21590*/  LDSM.16.M88.4 R28, [R9] ;  /* 0x00000000091c783b */ /* 0x0003ee0000000200 */
[----:B------:R-:W-:Y:S01]  /*215a0*/  HMMA.16816.F32.BF16 R176, R20, R12, R176 ;  /* 0x0000000c14b0723c */ /* 0x000fe200000418b0 */
[----:B------:R-:W-:-:S07]  /*215b0*/  IMAD.MOV.U32 R199, RZ, RZ, R16 ;  /* 0x000000ffffc77224 */ /* 0x000fce00078e0010 */
[C---:B------:R-:W-:Y:S08]  /*215c0*/  HMMA.16816.F32.BF16 R192, R20.reuse, R14, R192 ;  /* 0x0000000e14c0723c */ /* 0x040ff000000418c0 */
[----:B-1----:R-:W-:Y:S08]  /*215d0*/  HMMA.16816.F32.BF16 R12, R20, R44, R48 ;  /* 0x0000002c140c723c */ /* 0x002ff00000041830 */
[C---:B------:R-:W-:Y:S08]  /*215e0*/  HMMA.16816.F32.BF16 R76, R24.reuse, R40, R244 ;  /* 0x00000028184c723c */ /* 0x040ff000000418f4 */
[----:B------:R-:W-:Y:S01]  /*215f0*/  HMMA.16816.F32.BF16 R80, R24, R42, R80 ;  /* 0x0000002a1850723c */ /* 0x000fe20000041850 */
[----:B------:R-:W-:Y:S07]  /*21600*/  LDSM.16.M88.4 R24, [R248] ;  /* 0x00000000f818783b */ /* 0x000fee0000000200 */
[----:B------:R-:W-:Y:S01]  /*21610*/  IMAD.MOV.U32 R44, RZ, RZ, R13 ;  /* 0x000000ffff2c7224 */ /* 0x000fe200078e000d */
[----:B------:R-:W-:Y:S01]  /*21620*/  MOV R16, R14 ;  /* 0x0000000e00107202 */ /* 0x000fe20000000f00 */
[----:B------:R-:W-:-:S02]  /*21630*/  IMAD.MOV.U32 R11, RZ, RZ, R15 ;  /* 0x000000ffff0b7224 */ /* 0x000fc400078e000f */
[----:B------:R-:W-:Y:S02]  /*21640*/  IMAD.MOV.U32 R3, RZ, RZ, R12 ;  /* 0x000000ffff037224 */ /* 0x000fe400078e000c */
[C---:B------:R-:W-:Y:S01]  /*21650*/  HMMA.16816.F32.BF16 R12, R20.reuse, R46, R208 ;  /* 0x0000002e140c723c */ /* 0x040fe200000418d0 */
[----:B------:R-:W-:Y:S11]  /*21660*/  IMAD.MOV.U32 R9, RZ, RZ, R136 ;  /* 0x000000ffff097224 */ /* 0x000ff600078e0088 */
[----:B------:R-:W-:Y:S11]  /*21670*/  @!UPT UIADD3 URZ, URZ, URZ, URZ ;  /* 0x0000003f3f3ff290 */ /* 0x000ff6000fffe03f */
[----:B------:R-:W-:Y:S01]  /*21680*/  @!UPT UIADD3 URZ, URZ, URZ, URZ ;  /* 0x0000003f3f3ff290 */ /* 0x000fe2000fffe03f */
[----:B------:R-:W-:Y:S01]  /*21690*/  MOV R231, R13 ;  /* 0x0000000d00e77202 */ /* 0x000fe20000000f00 */
[----:B------:R-:W-:Y:S01]  /*216a0*/  IMAD.MOV.U32 R230, RZ, RZ, R14 ;  /* 0x000000ffffe67224 */ /* 0x000fe200078e000e */
[----:B------:R-:W-:Y:S01]  /*216b0*/  MOV R228, R12 ;  /* 0x0000000c00e47202 */ /* 0x000fe20000000f00 */
[----:B------:R-:W-:Y:S02]  /*216c0*/  IMAD.MOV.U32 R229, RZ, RZ, R15 ;  /* 0x000000ffffe57224 */ /* 0x000fe400078e000f */
[----:B------:R-:W-:Y:S04]  /*216d0*/  LDSM.16.M88.4 R12, [R213] ;  /* 0x00000000d50c783b */ /* 0x000fe80000000200 */
[----:B--2---:R1:W2:Y:S04]  /*216e0*/  LDSM.16.M88.4 R32, [R0] ;  /* 0x000000000020783b */ /* 0x0042a80000000200 */
[----:B-1----:R-:W4:Y:S01]  /*216f0*/  LD.E R0, [R18.64+0x18c] ;  /* 0x00018c0612007980 */ /* 0x002f22000c101900 */
[C---:B--2---:R-:W-:Y:S03]  /*21700*/  HMMA.16816.F32.BF16 R48, R20.reuse, R32, R196 ;  /* 0x000000201430723c */ /* 0x044fe600000418c4 */
[----:B---3--:R-:W1:Y:S05]  /*21710*/  LDSM.16.M88.4 R40, [R249] ;  /* 0x00000000f928783b */ /* 0x008e6a0000000200 */
        /* <DEDUP_REMOVED lines=8> */
[C---:B------:R-:W-:Y:S08]  /*217a0*/  HMMA.16816.F32.BF16 R28, R20.reuse, R30, R224 ;  /* 0x0000001e141c723c */ /* 0x040ff000000418e0 */
[C---:B-1----:R-:W-:Y:S08]  /*217b0*/  HMMA.16816.F32.BF16 R200, R20.reuse, R40, R200 ;  /* 0x0000002814c8723c */ /* 0x042ff000000418c8 */
[----:B------:R-:W-:Y:S01]  /*217c0*/  HMMA.16816.F32.BF16 R204, R20, R42, R204 ;  /* 0x0000002a14cc723c */ /* 0x000fe200000418cc */
[----:B------:R1:W2:Y:S01]  /*217d0*/  LDSM.16.M88.4 R40, [R2] ;  /* 0x000000000228783b */ /* 0x0002a20000000200 */
[----:B------:R-:W-:Y:S01]  /*217e0*/  IMAD.MOV.U32 R45, RZ, RZ, R48 ;  /* 0x000000ffff2d7224 */ /* 0x000fe200078e0030 */
[----:B------:R-:W-:Y:S01]  /*217f0*/  MOV R248, R50 ;  /* 0x0000003200f87202 */ /* 0x000fe20000000f00 */
[----:B------:R-:W-:Y:S01]  /*21800*/  IMAD.MOV.U32 R249, RZ, RZ, R49 ;  /* 0x000000fffff97224 */ /* 0x000fe200078e0031 */
[----:B------:R-:W-:Y:S01]  /*21810*/  MOV R196, R133 ;  /* 0x0000008500c47202 */ /* 0x000fe20000000f00 */
[----:B------:R-:W-:-:S02]  /*21820*/  IMAD.MOV.U32 R213, RZ, RZ, R51 ;  /* 0x000000ffffd57224 */ /* 0x000fc400078e0033 */
[----:B------:R3:W2:Y:S01]  /*21830*/  LDSM.16.M88.4 R48, [R140] ;  /* 0x000000008c30783b */ /* 0x0006a20000000200 */
[----:B------:R-:W-:Y:S02]  /*21840*/  IMAD.MOV.U32 R136, RZ, RZ, R30 ;  /* 0x000000ffff887224 */ /* 0x000fe400078e001e */
[----:B------:R-:W-:Y:S02]  /*21850*/  IMAD.MOV.U32 R133, RZ, RZ, R31 ;  /* 0x000000ffff857224 */ /* 0x000fe400078e001f */
[----:B-1----:R-:W-:Y:S01]  /*21860*/  IMAD.MOV.U32 R2, RZ, RZ, R36 ;  /* 0x000000ffff027224 */ /* 0x002fe200078e0024 */
[----:B------:R-:W-:Y:S02]  /*21870*/  MOV R36, R139 ;  /* 0x0000008b00247202 */ /* 0x000fe40000000f00 */
[----:B------:R-:W-:Y:S01]  /*21880*/  MOV R139, R29 ;  /* 0x0000001d008b7202 */ /* 0x000fe20000000f00 */
[----:B---3--:R-:W-:Y:S02]  /*21890*/  IMAD.MOV.U32 R140, RZ, RZ, R28 ;  /* 0x000000ffff8c7224 */ /* 0x008fe400078e001c */
[C---:B------:R-:W-:Y:S08]  /*218a0*/  HMMA.16816.F32.BF16 R28, R20.reuse, R24, R172 ;  /* 0x00000018141c723c */ /* 0x040ff000000418ac */
[C---:B------:R-:W-:Y:S11]  /*218b0*/  HMMA.16816.F32.BF16 R172, R20.reuse, R12, R68 ;  /* 0x0000000c14ac723c */ /* 0x040ff60000041844 */
[----:B------:R-:W-:Y:S05]  /*218c0*/  @!UPT UIADD3 URZ, URZ, URZ, URZ ;  /* 0x0000003f3f3ff290 */ /* 0x000fea000fffe03f */
[----:B------:R-:W-:Y:S01]  /*218d0*/  MOV R216, R29 ;  /* 0x0000001d00d87202 */ /* 0x000fe20000000f00 */
[----:B------:R-:W-:Y:S01]  /*218e0*/  IMAD.MOV.U32 R211, RZ, RZ, R30 ;  /* 0x000000ffffd37224 */ /* 0x000fe200078e001e */
[----:B------:R-:W-:Y:S01]  /*218f0*/  MOV R208, R28 ;  /* 0x0000001c00d07202 */ /* 0x000fe20000000f00 */
[----:B------:R-:W-:Y:S02]  /*21900*/  IMAD.MOV.U32 R210, RZ, RZ, R31 ;  /* 0x000000ffffd27224 */ /* 0x000fe400078e001f */
[C---:B------:R-:W-:Y:S08]  /*21910*/  HMMA.16816.F32.BF16 R28, R20.reuse, R14, R60 ;  /* 0x0000000e141c723c */ /* 0x040ff0000004183c */
[----:B--2---:R-:W-:Y:S01]  /*21920*/  HMMA.16816.F32.BF16 R12, R20, R40, R52 ;  /* 0x00000028140c723c */ /* 0x004fe20000041834 */
[----:B------:R-:W-:Y:S01]  /*21930*/  IMAD.MOV.U32 R223, RZ, RZ, R32 ;  /* 0x000000ffffdf7224 */ /* 0x000fe200078e0020 */
[----:B------:R-:W-:Y:S01]  /*21940*/  MOV R221, R34 ;  /* 0x0000002200dd7202 */ /* 0x000fe20000000f00 */
[----:B------:R-:W-:-:S02]  /*21950*/  IMAD.MOV.U32 R222, RZ, RZ, R33 ;  /* 0x000000ffffde7224 */ /* 0x000fc400078e0021 */
[----:B------:R-:W-:Y:S02]  /*21960*/  IMAD.MOV.U32 R220, RZ, RZ, R35 ;  /* 0x000000ffffdc7224 */ /* 0x000fe400078e0023 */
[----:B------:R1:W2:Y:S01]  /*21970*/  LDSM.16.M88.4 R32, [R2] ;  /* 0x000000000220783b */ /* 0x0002a20000000200 */
[----:B------:R-:W-:Y:S01]  /*21980*/  MOV R198, R39 ;  /* 0x0000002700c67202 */ /* 0x000fe20000000f00 */
[----:B------:R-:W-:Y:S02]  /*21990*/  IMAD.MOV.U32 R199, RZ, RZ, R38 ;  /* 0x000000ffffc77224 */ /* 0x000fe400078e0026 */
[----:B------:R-:W-:Y:S02]  /*219a0*/  IMAD.MOV.U32 R197, RZ, RZ, R17 ;  /* 0x000000ffffc57224 */ /* 0x000fe400078e0011 */
[----:B------:R-:W-:Y:S02]  /*219b0*/  IMAD.MOV.U32 R241, RZ, RZ, R16 ;  /* 0x000000fffff17224 */ /* 0x000fe400078e0010 */
[----:B------:R-:W-:Y:S01]  /*219c0*/  IMAD.MOV.U32 R242, RZ, RZ, R11 ;  /* 0x000000fffff27224 */ /* 0x000fe200078e000b */
[----:B------:R-:W-:Y:S01]  /*219d0*/  MOV R38, R29 ;  /* 0x0000001d00267202 */ /* 0x000fe20000000f00 */
[----:B------:R-:W-:-:S02]  /*219e0*/  IMAD.MOV.U32 R39, RZ, RZ, R28 ;  /* 0x000000ffff277224 */ /* 0x000fc400078e001c */
[----:B------:R-:W-:Y:S02]  /*219f0*/  IMAD.MOV.U32 R17, RZ, RZ, R31 ;  /* 0x000000ffff117224 */ /* 0x000fe400078e001f */
[----:B------:R-:W-:Y:S02]  /*21a00*/  IMAD.MOV.U32 R237, RZ, RZ, R10 ;  /* 0x000000ffffed7224 */ /* 0x000fe400078e000a */
[----:B------:R-:W-:Y:S01]  /*21a10*/  IMAD.MOV.U32 R238, RZ, RZ, R7 ;  /* 0x000000ffffee7224 */ /* 0x000fe200078e0007 */
[----:B------:R-:W-:Y:S01]  /*21a20*/  MOV R11, R13 ;  /* 0x0000000d000b7202 */ /* 0x000fe20000000f00 */
[----:B------:R-:W-:Y:S01]  /*21a30*/  IMAD.MOV.U32 R16, RZ, RZ, R12 ;  /* 0x000000ffff107224 */ /* 0x000fe200078e000c */
[----:B------:R-:W-:Y:S01]  /*21a40*/  MOV R7, R15 ;  /* 0x0000000f00077202 */ /* 0x000fe20000000f00 */
[----:B------:R-:W-:Y:S02]  /*21a50*/  IMAD.MOV.U32 R10, RZ, RZ, R14 ;  /* 0x000000ffff0a7224 */ /* 0x000fe400078e000e */
[----:B------:R-:W-:Y:S01]  /*21a60*/  LDSM.16.M88.4 R12, [R116] ;  /* 0x00000000740c783b */ /* 0x000fe20000000200 */
[----:B-1----:R-:W-:-:S02]  /*21a70*/  IMAD.MOV.U32 R2, RZ, RZ, R36 ;  /* 0x000000ffff027224 */ /* 0x002fc400078e0024 */
[----:B------:R-:W-:Y:S02]  /*21a80*/  IMAD.MOV.U32 R36, RZ, RZ, R30 ;  /* 0x000000ffff247224 */ /* 0x000fe400078e001e */
[----:B------:R-:W1:Y:S01]  /*21a90*/  LDSM.16.M88.4 R28, [R118] ;  /* 0x00000000761c783b */ /* 0x000e620000000200 */
[----:B------:R-:W-:Y:S01]  /*21aa0*/  IMAD.MOV.U32 R226, RZ, RZ, R196 ;  /* 0x000000ffffe27224 */ /* 0x000fe200078e00c4 */
[----:B------:R-:W-:Y:S01]  /*21ab0*/  HMMA.16816.F32.BF16 R128, R20, R26, R128 ;  /* 0x0000001a1480723c */ /* 0x000fe20000041880 */
[----:B------:R-:W-:Y:S01]  /*21ac0*/  MOV R227, R45 ;  /* 0x0000002d00e37202 */ /* 0x000fe20000000f00 */
[----:B------:R3:W1:Y:S01]  /*21ad0*/  LDSM.16.M88.4 R24, [R117] ;  /* 0x000000007518783b */ /* 0x0006620000000200 */
[----:B------:R-:W-:-:S03]  /*21ae0*/  MOV R240, R44 ;  /* 0x0000002c00f07202 */ /* 0x000fc60000000f00 */
[----:B------:R1:W1:Y:S02]  /*21af0*/  LDSM.16.M88.4 R44, [R2] ;  /* 0x00000000022c783b */ /* 0x0002640000000200 */
[C---:B------:R-:W-:Y:S02]  /*21b00*/  HMMA.16816.F32.BF16 R244, R20.reuse, R48, R112 ;  /* 0x0000003014f4723c */ /* 0x040fe40000041870 */
[----:B------:R1:W-:Y:S06]  /*21b10*/  LDSM.16.M88.4 R52, [R226] ;  /* 0x00000000e234783b */ /* 0x0003ec0000000200 */
[C---:B------:R-:W-:Y:S01]  /*21b20*/  HMMA.16816.F32.BF16 R232, R20.reuse, R50, R96 ;  /* 0x0000003214e8723c */ /* 0x040fe20000041860 */
[----:B------:R-:W4:Y:S01]  /*21b30*/  LDSM.16.M88.4 R48, [R138] ;  /* 0x000000008a30783b */ /* 0x000f220000000200 */
[----:B------:R-:W-:Y:S01]  /*21b40*/  IMAD.MOV.U32 R196, RZ, RZ, R197 ;  /* 0x000000ffffc47224 */ /* 0x000fe200078e00c5 */
[----:B------:R-:W-:Y:S01]  /*21b50*/  MOV R197, R198 ;  /* 0x000000c600c57202 */ /* 0x000fe20000000f00 */
[----:B------:R-:W-:Y:S01]  /*21b60*/  IMAD.MOV.U32 R198, RZ, RZ, R199 ;  /* 0x000000ffffc67224 */ /* 0x000fe200078e00c7 */
[----:B------:R-:W-:Y:S01]  /*21b70*/  MOV R243, R3 ;  /* 0x0000000300f37202 */ /* 0x000fe20000000f00 */
[----:B------:R-:W-:Y:S01]  /*21b80*/  IMAD.MOV.U32 R199, RZ, RZ, R119 ;  /* 0x000000ffffc77224 */ /* 0x000fe200078e0077 */
[----:B------:R-:W-:Y:S01]  /*21b90*/  MOV R239, R5 ;  /* 0x0000000500ef7202 */ /* 0x000fe20000000f00 */
[----:B------:R-:W-:Y:S01]  /*21ba0*/  IMAD.MOV.U32 R236, RZ, RZ, R4 ;  /* 0x000000ffffec7224 */ /* 0x000fe200078e0004 */
[----:B---3--:R-:W-:Y:S01]  /*21bb0*/  HMMA.16816.F32.BF16 R116, R20, R42, R100 ;  /* 0x0000002a1474723c */ /* 0x008fe20000041864 */
[----:B------:R-:W-:Y:S01]  /*21bc0*/  MOV R68, R240 ;  /* 0x000000f000447202 */ /* 0x000fe20000000f00 */
[----:B------:R-:W-:Y:S01]  /*21bd0*/  IMAD.MOV.U32 R69, RZ, RZ, R241 ;  /* 0x000000ffff457224 */ /* 0x000fe200078e00f1 */
[----:B------:R-:W-:Y:S01]  /*21be0*/  MOV R70, R242 ;  /* 0x000000f200467202 */ /* 0x000fe20000000f00 */
[----:B------:R-:W-:Y:S01]  /*21bf0*/  IMAD.MOV.U32 R63, RZ, RZ, R243 ;  /* 0x000000ffff3f7224 */ /* 0x000fe200078e00f3 */
[----:B------:R-:W-:-:S03]  /*21c00*/  MOV R96, R236 ;  /* 0x000000ec00607202 */ /* 0x000fc60000000f00 */
[C---:B--2---:R-:W-:Y:S01]  /*21c10*/  HMMA.16816.F32.BF16 R40, R20.reuse, R32, R108 ;  /* 0x000000201428723c */ /* 0x044fe2000004186c */
[----:B------:R-:W-:Y:S01]  /*21c20*/  IMAD.MOV.U32 R97, RZ, RZ, R237 ;  /* 0x000000ffff617224 */ /* 0x000fe200078e00ed */
[----:B------:R-:W-:Y:S01]  /*21c30*/  MOV R98, R238 ;  /* 0x000000ee00627202 */ /* 0x000fe20000000f00 */
[----:B------:R-:W-:Y:S01]  /*21c40*/  IMAD.MOV.U32 R99, RZ, RZ, R239 ;  /* 0x000000ffff637224 */ /* 0x000fe200078e00ef */
[----:B------:R-:W-:Y:S01]  /*21c50*/  MOV R100, R219 ;  /* 0x000000db00647202 */ /* 0x000fe20000000f00 */
[----:B------:R-:W-:Y:S01]  /*21c60*/  IMAD.MOV.U32 R101, RZ, RZ, R218 ;  /* 0x000000ffff657224 */ /* 0x000fe200078e00da */
[----:B------:R-:W-:Y:S02]  /*21c70*/  MOV R102, R217 ;  /* 0x000000d900667202 */ /* 0x000fe40000000f00 */
[C---:B------:R-:W-:Y:S01]  /*21c80*/  HMMA.16816.F32.BF16 R240, R20.reuse, R34, R120 ;  /* 0x0000002214f0723c */ /* 0x040fe20000041878 */
[----:B------:R-:W-:Y:S06]  /*21c90*/  LDSM.16.M88.4 R32, [R183] ;  /* 0x00000000b720783b */ /* 0x000fec0000000200 */
[----:B------:R-:W-:Y:S01]  /*21ca0*/  IMAD.MOV.U32 R120, RZ, RZ, R216 ;  /* 0x000000ffff787224 */ /* 0x000fe200078e00d8 */
[----:B-1----:R-:W-:Y:S01]  /*21cb0*/  HMMA.16816.F32.BF16 R236, R20, R28, R104 ;  /* 0x0000001c14ec723c */ /* 0x002fe20000041868 */
[----:B------:R-:W-:Y:S01]  /*21cc0*/  MOV R121, R211 ;  /* 0x000000d300797202 */ /* 0x000fe20000000f00 */
[----:B------:R-:W-:Y:S01]  /*21cd0*/  IMAD.MOV.U32 R122, RZ, RZ, R210 ;  /* 0x000000ffff7a7224 */ /* 0x000fe200078e00d2 */
[----:B------:R-:W-:-:S04]  /*21ce0*/  MOV R123, R209 ;  /* 0x000000d1007b7202 */ /* 0x000fc80000000f00 */
[----:B------:R-:W-:Y:S01]  /*21cf0*/  IMAD.MOV.U32 R107, RZ, RZ, R208 ;  /* 0x000000ffff6b7224 */ /* 0x000fe200078e00d0 */
[C---:B------:R-:W-:Y:S08]  /*21d00*/  HMMA.16816.F32.BF16 R216, R20.reuse, R12, R64 ;  /* 0x0000000c14d8723c */ /* 0x040ff00000041840 */
[C---:B------:R-:W-:Y:S01]  /*21d10*/  HMMA.16816.F32.BF16 R208, R20.reuse, R14, R56 ;  /* 0x0000000e14d0723c */ /* 0x040fe20000041838 */
[----:B------:R-:W1:Y:S01]  /*21d20*/  LDSM.16.M88.4 R12, [R186] ;  /* 0x00000000ba0c783b */ /* 0x000e620000000200 */
[----:B------:R-:W-:Y:S01]  /*21d30*/  MOV R60, R231 ;  /* 0x000000e7003c7202 */ /* 0x000fe20000000f00 */
[----:B------:R-:W-:Y:S01]  /*21d40*/  IMAD.MOV.U32 R61, RZ, RZ, R230 ;  /* 0x000000ffff3d7224 */ /* 0x000fe200078e00e6 */
[----:B------:R-:W-:Y:S01]  /*21d50*/  MOV R62, R229 ;  /* 0x000000e5003e7202 */ /* 0x000fe20000000f00 */
[----:B------:R-:W-:Y:S01]  /*21d60*/  IMAD.MOV.U32 R103, RZ, RZ, R228 ;  /* 0x000000ffff677224 */ /* 0x000fe200078e00e4 */
[----:B------:R-:W-:Y:S01]  /*21d70*/  MOV R108, R223 ;  /* 0x000000df006c7202 */ /* 0x000fe20000000f00 */
[----:B------:R-:W-:Y:S01]  /*21d80*/  IMAD.MOV.U32 R71, RZ, RZ, R227 ;  /* 0x000000ffff477224 */ /* 0x000fe200078e00e3 */
[C---:B------:R-:W-:Y:S01]  /*21d90*/  HMMA.16816.F32.BF16 R228, R20.reuse, R30, R88 ;  /* 0x0000001e14e4723c */ /* 0x040fe20000041858 */
        /* <DEDUP_REMOVED lines=10> */
[----:B------:R-:W-:Y:S01]  /*21e40*/  HMMA.16816.F32.BF16 R224, R20, R24, R84 ;  /* 0x0000001814e0723c */ /* 0x000fe20000041854 */
[----:B------:R-:W-:-:S07]  /*21e50*/  IMAD.MOV.U32 R3, RZ, RZ, R42 ;  /* 0x000000ffff037224 */ /* 0x000fce00078e002a */
[C---:B------:R-:W-:Y:S01]  /*21e60*/  HMMA.16816.F32.BF16 R112, R20.reuse, R46, R80 ;  /* 0x0000002e1470723c */ /* 0x040fe20000041850 */
[----:B------:R-:W2:Y:S01]  /*21e70*/  LDSM.16.M88.4 R40, [R183+0x800] ;  /* 0x00080000b728783b */ /* 0x000ea20000000200 */
[----:B------:R-:W-:Y:S01]  /*21e80*/  IMAD.MOV.U32 R105, RZ, RZ, R100 ;  /* 0x000000ffff697224 */ /* 0x000fe200078e0064 */
[----:B------:R-:W-:Y:S02]  /*21e90*/  MOV R104, R123 ;  /* 0x0000007b00687202 */ /* 0x000fe40000000f00 */
[----:B------:R-:W-:Y:S03]  /*21ea0*/  LDSM.16.M88.4 R56, [R183+0x2000] ;  /* 0x00200000b738783b */ /* 0x000fe60000000200 */
[C---:B------:R-:W-:Y:S08]  /*21eb0*/  HMMA.16816.F32.BF16 R220, R20.reuse, R26, R72 ;  /* 0x0000001a14dc723c */ /* 0x040ff00000041848 */
[C---:B----4-:R-:W-:Y:S08]  /*21ec0*/  HMMA.16816.F32.BF16 R24, R20.reuse, R50, R96 ;  /* 0x000000321418723c */ /* 0x050ff00000041860 */
[C---:B------:R-:W-:Y:S08]  /*21ed0*/  HMMA.16816.F32.BF16 R196, R20.reuse, R44, R76 ;  /* 0x0000002c14c4723c */ /* 0x040ff0000004184c */
[C---:B------:R-:W-:Y:S01]  /*21ee0*/  HMMA.16816.F32.BF16 R28, R20.reuse, R48, R88 ;  /* 0x00000030141c723c */ /* 0x040fe20000041858 */
[----:B------:R-:W-:Y:S07]  /*21ef0*/  LDSM.16.M88.4 R48, [R183+0x1800] ;  /* 0x00180000b730783b */ /* 0x000fee0000000200 */
[C---:B------:R-:W-:Y:S08]  /*21f00*/  HMMA.16816.F32.BF16 R80, R20.reuse, R54, R124 ;  /* 0x000000361450723c */ /* 0x040ff0000004187c */
[----:B------:R-:W-:Y:S01]  /*21f10*/  HMMA.16816.F32.BF16 R96, R20, R52, R92 ;  /* 0x000000341460723c */ /* 0x000fe2000004185c */
[----:B------:R-:W3:Y:S01]  /*21f20*/  LDSM.16.M88.4 R20, [R183+0x3800] ;  /* 0x00380000b714783b */ /* 0x000ee20000000200 */
        /* <DEDUP_REMOVED lines=8> */
[----:B------:R-:W-:Y:S01]  /*21fb0*/  LDSM.16.M88.4 R44, [R183+0x1000] ;  /* 0x00100000b72c783b */ /* 0x000fe20000000200 */
[C---:B-1----:R-:W-:Y:S03]  /*21fc0*/  HMMA.16816.F32.BF16 R60, R12.reuse, R34, R24 ;  /* 0x000000220c3c723c */ /* 0x042fe60000041818 */
[----:B------:R-:W1:Y:S04]  /*21fd0*/  LDSM.16.M88.4 R24, [R183+0x3000] ;  /* 0x00300000b718783b */ /* 0x000e680000000200 */
[----:B------:R-:W-:Y:S01]  /*21fe0*/  MOV R34, R36 ;  /* 0x0000002400227202 */ /* 0x000fe20000000f00 */
[C---:B------:R-:W-:Y:S01]  /*21ff0*/  HMMA.16816.F32.BF16 R68, R12.reuse, R32, R28 ;  /* 0x000000200c44723c */ /* 0x040fe2000004181c */
[----:B------:R-:W-:Y:S01]  /*22000*/  IMAD.MOV.U32 R35, RZ, RZ, R17 ;  /* 0x000000ffff237224 */ /* 0x000fe200078e0011 */
[----:B------:R-:W4:Y:S04]  /*22010*/  LDSM.16.M88.4 R52, [R183+0x5000] ;  /* 0x00500000b734783b */ /* 0x000f280000000200 */
[----:B------:R-:W-:Y:S01]  /*22020*/  LDSM.16.M88.4 R28, [R183+0x2800] ;  /* 0x00280000b71c783b */ /* 0x000fe20000000200 */
[----:B------:R-:W-:Y:S01]  /*22030*/  MOV R32, R39 ;  /* 0x0000002700207202 */ /* 0x000fe20000000f00 */
[----:B------:R-:W-:Y:S01]  /*22040*/  IMAD.MOV.U32 R33, RZ, RZ, R38 ;  /* 0x000000ffff217224 */ /* 0x000fe200078e0026 */
[C---:B--2---:R-:W-:Y:S08]  /*22050*/  HMMA.16816.F32.BF16 R64, R12.reuse, R40, R176 ;  /* 0x000000280c40723c */ /* 0x044ff000000418b0 */
[C---:B---3--:R-:W-:Y:S08]  /*22060*/  HMMA.16816.F32.BF16 R172, R12.reuse, R20, R172 ;  /* 0x000000140cac723c */ /* 0x048ff000000418ac */
[C---:B------:R-:W-:Y:S01]  /*22070*/  HMMA.16816.F32.BF16 R176, R12.reuse, R22, R32 ;  /* 0x000000160cb0723c */ /* 0x040fe20000041820 */
[----:B------:R-:W2:Y:S01]  /*22080*/  LDSM.16.M88.4 R20, [R183+0x7800] ;  /* 0x00780000b714783b */ /* 0x000ea20000000200 */
[----:B------:R-:W-:Y:S01]  /*22090*/  MOV R124, R107 ;  /* 0x0000006b007c7202 */ /* 0x000fe20000000f00 */
[----:B------:R-:W-:Y:S01]  /*220a0*/  IMAD.MOV.U32 R125, RZ, RZ, R120 ;  /* 0x000000ffff7d7224 */ /* 0x000fe200078e0078 */
[----:B------:R-:W-:Y:S01]  /*220b0*/  MOV R126, R121 ;  /* 0x00000079007e7202 */ /* 0x000fe20000000f00 */
[----:B------:R-:W-:Y:S01]  /*220c0*/  IMAD.MOV.U32 R127, RZ, RZ, R122 ;  /* 0x000000ffff7f7224 */ /* 0x000fe200078e007a */
[----:B------:R-:W-:Y:S01]  /*220d0*/  MOV R92, R103 ;  /* 0x00000067005c7202 */ /* 0x000fe20000000f00 */
[----:B------:R-:W-:Y:S01]  /*220e0*/  IMAD.MOV.U32 R123, RZ, RZ, R133 ;  /* 0x000000ffff7b7224 */ /* 0x000fe200078e0085 */
[C---:B------:R-:W-:Y:S01]  /*220f0*/  HMMA.16816.F32.BF16 R72, R12.reuse, R42, R192 ;  /* 0x0000002a0c48723c */ /* 0x040fe200000418c0 */
[----:B------:R-:W-:Y:S04]  /*22100*/  LDSM.16.M88.4 R40, [R183+0x4800] ;  /* 0x00480000b728783b */ /* 0x000fe80000000200 */
[----:B------:R-:W-:Y:S03]  /*22110*/  LDSM.16.M88.4 R32, [R183+0x6000] ;  /* 0x00600000b720783b */ /* 0x000fe60000000200 */
[C---:B-1----:R-:W-:Y:S08]  /*22120*/  HMMA.16816.F32.BF16 R124, R12.reuse, R24, R124 ;  /* 0x000000180c7c723c */ /* 0x042ff0000004187c */
[C---:B------:R-:W-:Y:S01]  /*22130*/  HMMA.16816.F32.BF16 R128, R12.reuse, R26, R128 ;  /* 0x0000001a0c80723c */ /* 0x040fe20000041880 */
[----:B------:R-:W-:Y:S07]  /*22140*/  LDSM.16.M88.4 R24, [R183+0x7000] ;  /* 0x00700000b718783b */ /* 0x000fee0000000200 */
[C---:B------:R-:W-:Y:S08]  /*22150*/  HMMA.16816.F32.BF16 R88, R12.reuse, R48, R88 ;  /* 0x000000300c58723c */ /* 0x040ff00000041858 */
[C---:B------:R-:W-:Y:S01]  /*22160*/  HMMA.16816.F32.BF16 R92, R12.reuse, R50, R92 ;  /* 0x000000320c5c723c */ /* 0x040fe2000004185c */
[----:B------:R-:W1:Y:S07]  /*22170*/  LDSM.16.M88.4 R48, [R183+0x5800] ;  /* 0x00580000b730783b */ /* 0x000e6e0000000200 */
[----:B------:R-:W-:Y:S01]  /*22180*/  HMMA.16816.F32.BF16 R84, R12, R46, R204 ;  /* 0x0000002e0c54723c */ /* 0x000fe200000418cc */
[----:B------:R-:W-:-:S06]  /*22190*/  MOV R120, R140 ;  /* 0x0000008c00787202 */ /* 0x000fcc0000000f00 */
[----:B------:R-:W-:Y:S01]  /*221a0*/  MOV R204, R5 ;  /* 0x0000000500cc7202 */ /* 0x000fe20000000f00 */
[----:B------:R-:W-:Y:S01]  /*221b0*/  IMAD.MOV.U32 R205, RZ, RZ, R4 ;  /* 0x000000ffffcd7224 */ /* 0x000fe200078e0004 */
[----:B------:R-:W-:Y:S01]  /*221c0*/  MOV R206, R3 ;  /* 0x0000000300ce7202 */ /* 0x000fe20000000f00 */
[----:B------:R-:W-:Y:S01]  /*221d0*/  IMAD.MOV.U32 R207, RZ, RZ, R2 ;  /* 0x000000ffffcf7224 */ /* 0x000fe200078e0002 */
[----:B----4-:R-:W-:Y:S01]  /*221e0*/  HMMA.16816.F32.BF16 R240, R12, R54, R240 ;  /* 0x000000360cf0723c */ /* 0x010fe200000418f0 */
[----:B------:R-:W3:Y:S01]  /*221f0*/  S2R R140, SR_TID.X ;  /* 0x00000000008c7919 */ /* 0x000ee20000002100 */
[----:B------:R-:W-:Y:S01]  /*22200*/  IMAD.MOV.U32 R121, RZ, RZ, R139 ;  /* 0x000000ffff797224 */ /* 0x000fe200078e008b */
[----:B------:R-:W-:-:S05]  /*22210*/  MOV R122, R136 ;  /* 0x00000088007a7202 */ /* 0x000fca0000000f00 */
[C---:B------:R-:W-:Y:S08]  /*22220*/  HMMA.16816.F32.BF16 R204, R12.reuse, R52, R204 ;  /* 0x000000340ccc723c */ /* 0x040ff000000418cc */
[C---:B--2---:R-:W-:Y:S08]  /*22230*/  HMMA.16816.F32.BF16 R52, R12.reuse, R22, R80 ;  /* 0x000000160c34723c */ /* 0x044ff00000041850 */
[C---:B------:R-:W-:Y:S01]  /*22240*/  HMMA.16816.F32.BF16 R76, R12.reuse, R44, R200 ;  /* 0x0000002c0c4c723c */ /* 0x040fe200000418c8 */
[----:B------:R-:W2:Y:S07]  /*22250*/  LDSM.16.M88.4 R44, [R183+0x4000] ;  /* 0x00400000b72c783b */ /* 0x000eae0000000200 */
[C---:B------:R-:W-:Y:S08]  /*22260*/  HMMA.16816.F32.BF16 R108, R12.reuse, R28, R108 ;  /* 0x0000001c0c6c723c */ /* 0x040ff0000004186c */
[----:B------:R-:W-:Y:S01]  /*22270*/  HMMA.16816.F32.BF16 R120, R12, R30, R120 ;  /* 0x0000001e0c78723c */ /* 0x000fe20000041878 */
[----:B------:R-:W4:Y:S01]  /*22280*/  LDSM.16.M88.4 R28, [R183+0x6800] ;  /* 0x00680000b71c783b */ /* 0x000f220000000200 */
[----:B------:R-:W-:-:S02]  /*22290*/  FMUL.FTZ R3, R68, R0 ;  /* 0x0000000044037220 */ /* 0x000fc40000410000 */
[----:B------:R-:W-:-:S04]  /*222a0*/  IMAD.MOV.U32 R195, RZ, RZ, R7 ;  /* 0x000000ffffc37224 */ /* 0x000fc800078e0007 */
[C---:B-1----:R-:W-:Y:S01]  /*222b0*/  HMMA.16816.F32.BF16 R236, R12.reuse, R48, R236 ;  /* 0x000000300cec723c */ /* 0x042fe200000418ec */
[----:B------:R1:W1:Y:S01]  /*222c0*/  MUFU.TANH R7, R3 ;  /* 0x0000000300077308 */ /* 0x0002620000002400 */
[----:B------:R-:W-:Y:S01]  /*222d0*/  MOV R106, R101 ;  /* 0x00000065006a7202 */ /* 0x000fe20000000f00 */
[----:B------:R-:W-:Y:S02]  /*222e0*/  IMAD.MOV.U32 R107, RZ, RZ, R102 ;  /* 0x000000ffff6b7224 */ /* 0x000fe400078e0066 */
[----:B------:R-:W-:Y:S01]  /*222f0*/  IMAD.MOV.U32 R103, RZ, RZ, R213 ;  /* 0x000000ffff677224 */ /* 0x000fe200078e00d5 */
[----:B------:R-:W-:Y:S02]  /*22300*/  MOV R192, R16 ;  /* 0x0000001000c07202 */ /* 0x000fe40000000f00 */
[----:B------:R-:W-:Y:S01]  /*22310*/  HMMA.16816.F32.BF16 R200, R12, R40, R244 ;  /* 0x000000280cc8723c */ /* 0x000fe200000418f4 */
[----:B------:R-:W-:Y:S01]  /*22320*/  IMAD.MOV.U32 R193, RZ, RZ, R11 ;  /* 0x000000ffffc17224 */ /* 0x000fe200078e000b */
[----:B------:R-:W-:Y:S01]  /*22330*/  MOV R194, R10 ;  /* 0x0000000a00c27202 */ /* 0x000fe20000000f00 */
[----:B------:R-:W-:-:S05]  /*22340*/  DEPBAR.LE SB0, 0x0 ;  /* 0x000080000000791a */ /* 0x000fca0000000000 */
[----:B------:R-:W-:Y:S01]  /*22350*/  HMMA.16816.F32.BF16 R40, R12, R42, R232 ;  /* 0x0000002a0c28723c */ /* 0x000fe200000418e8 */
[----:B-1----:R-:W-:-:S07]  /*22360*/  FMUL.FTZ R3, R69, R0 ;  /* 0x0000000045037220 */ /* 0x002fce0000410000 */
[----:B------:R-:W-:Y:S01]  /*22370*/  HMMA.16816.F32.BF16 R232, R12, R26, R112 ;  /* 0x0000001a0ce8723c */ /* 0x000fe20000041870 */
[----:B------:R-:W-:-:S06]  /*22380*/  IMAD.MOV.U32 R49, RZ, RZ, R54 ;  /* 0x000000ffff317224 */ /* 0x000fcc00078e0036 */
[----:B---3--:R-:W-:Y:S02]  /*22390*/  IMAD.SHL.U32 R115, R140, 0x2, RZ ;  /* 0x000000028c737824 */ /* 0x008fe400078e00ff */
[----:B------:R-:W-:Y:S02]  /*223a0*/  IMAD.MOV.U32 R140, RZ, RZ, R52 ;  /* 0x000000ffff8c7224 */ /* 0x000fe400078e0034 */
[----:B------:R1:W-:Y:S01]  /*223b0*/  MUFU.TANH R52, R3 ;  /* 0x0000000300347308 */ /* 0x0003e20000002400 */
[----:B------:R-:W-:Y:S01]  /*223c0*/  IMAD.MOV.U32 R101, RZ, RZ, R249 ;  /* 0x000000ffff657224 */ /* 0x000fe200078e00f9 */
[----:B------:R-:W-:Y:S01]  /*223d0*/  MOV R102, R248 ;  /* 0x000000f800667202 */ /* 0x000fe20000000f00 */
[----:B------:R-:W-:Y:S01]  /*223e0*/  HMMA.16816.F32.BF16 R244, R12, R20, R96 ;  /* 0x000000140cf4723c */ /* 0x000fe20000041860 */
[----:B-1----:R-:W-:-:S04]  /*223f0*/  FMUL.FTZ R3, R70, R0 ;  /* 0x0000000046037220 */ /* 0x002fc80000410000 */
[----:B------:R1:W-:Y:S03]  /*22400*/  MUFU.TANH R54, R3 ;  /* 0x0000000300367308 */ /* 0x0003e60000002400 */
[----:B------:R-:W-:Y:S01]  /*22410*/  HMMA.16816.F32.BF16 R100, R12, R56, R100 ;  /* 0x000000380c64723c */ /* 0x000fe20000041864 */
[----:B-1----:R-:W-:-:S04]  /*22420*/  FMUL.FTZ R3, R71, R0 ;  /* 0x0000000047037220 */ /* 0x002fc80000410000 */
[----:B------:R1:W-:Y:S03]  /*22430*/  MUFU.TANH R36, R3 ;  /* 0x0000000300247308 */ /* 0x0003e60000002400 */
[----:B--2---:R-:W-:Y:S01]  /*22440*/  HMMA.16816.F32.BF16 R192, R12, R44, R192 ;  /* 0x0000002c0cc0723c */ /* 0x004fe200000418c0 */
[----:B-1----:R-:W-:-:S04]  /*22450*/  FMUL.FTZ R3, R60, R0 ;  /* 0x000000003c037220 */ /* 0x002fc80000410000 */
[----:B------:R1:W-:Y:S03]  /*22460*/  MUFU.TANH R21, R3 ;  /* 0x0000000300157308 */ /* 0x0003e60000002400 */
[----:B------:R-:W-:Y:S01]  /*22470*/  HMMA.16816.F32.BF16 R104, R12, R58, R104 ;  /* 0x0000003a0c68723c */ /* 0x000fe20000041868 */
[----:B-1----:R-:W-:-:S04]  /*22480*/  FMUL.FTZ R3, R61, R0 ;  /* 0x000000003d037220 */ /* 0x002fc80000410000 */
[----:B------:R1:W-:Y:S03]  /*22490*/  MUFU.TANH R57, R3 ;  /* 0x0000000300397308 */ /* 0x0003e60000002400 */
[C---:B------:R-:W-:Y:S08]  /*224a0*/  HMMA.16816.F32.BF16 R44, R12.reuse, R46, R116 ;  /* 0x0000002e0c2c723c */ /* 0x040ff00000041874 */
[----:B------:R-:W-:Y:S01]  /*224b0*/  HMMA.16816.F32.BF16 R228, R12, R50, R228 ;  /* 0x000000320ce4723c */ /* 0x000fe200000418e4 */
[----:B-1----:R-:W-:-:S07]  /*224c0*/  FMUL.FTZ R3, R62, R0 ;  /* 0x000000003e037220 */ /* 0x002fce0000410000 */
[C---:B------:R-:W-:Y:S08]  /*224d0*/  HMMA.16816.F32.BF16 R224, R12.reuse, R32, R224 ;  /* 0x000000200ce0723c */ /* 0x040ff000000418e0 */
[C---:B------:R-:W-:Y:S08]  /*224e0*/  HMMA.16816.F32.BF16 R220, R12.reuse, R34, R220 ;  /* 0x000000220cdc723c */ /* 0x040ff000000418dc */
[C---:B----4-:R-:W-:Y:S08]  /*224f0*/  HMMA.16816.F32.BF16 R216, R12.reuse, R28, R216 ;  /* 0x0000001c0cd8723c */ /* 0x050ff000000418d8 */
[C---:B------:R-:W-:Y:S08]  /*22500*/  HMMA.16816.F32.BF16 R208, R12.reuse, R30, R208 ;  /* 0x0000001e0cd0723c */ /* 0x040ff000000418d0 */
[----:B------:R-:W-:Y:S01]  /*22510*/  HMMA.16816.F32.BF16 R196, R12, R24, R196 ;  /* 0x000000180cc4723c */ /* 0x000fe200000418c4 */
[----:B------:R1:W-:Y:S01]  /*22520*/  MUFU.TANH R12, R3 ;  /* 0x00000003000c7308 */ /* 0x0003e20000002400 */
[----:B------:R-:W-:Y:S01]  /*22530*/  MOV R2, R53 ;  /* 0x0000003500027202 */ /* 0x000fe20000000f00 */
[----:B-1----:R-:W-:-:S06]  /*22540*/  FMUL.FTZ R3, R63, R0 ;  /* 0x000000003f037220 */ /* 0x002fcc0000410000 */
        /* <DEDUP_REMOVED lines=38> */
[----:B------:R1:W2:Y:S02]  /*227b0*/  MUFU.TANH R15, R3 ;  /* 0x00000003000f7308 */ /* 0x0002a40000002400 */
[----:B-1----:R-:W-:-:S06]  /*227c0*/  FMUL.FTZ R3, R90, R0 ;  /* 0x000000005a037220 */ /* 0x002fcc0000410000 */
[----:B------:R1:W-:Y:S02]  /*227d0*/  MUFU.TANH R97, R3 ;  /* 0x0000000300617308 */ /* 0x0003e40000002400 */
[----:B-1----:R-:W-:-:S06]  /*227e0*/  FMUL.FTZ R3, R91, R0 ;  /* 0x000000005b037220 */ /* 0x002fcc0000410000 */
[----:B------:R1:W3:Y:S02]  /*227f0*/  MUFU.TANH R48, R3 ;  /* 0x0000000300307308 */ /* 0x0002e40000002400 */
[----:B-1----:R-:W-:-:S06]  /*22800*/  FMUL.FTZ R3, R92, R0 ;  /* 0x000000005c037220 */ /* 0x002fcc0000410000 */
[----:B------:R1:W-:Y:S01]  /*22810*/  MUFU.TANH R90, R3 ;  /* 0x00000003005a7308 */ /* 0x0003e20000002400 */
[----:B--2---:R-:W-:Y:S01]  /*22820*/  MOV R92, R15 ;  /* 0x0000000f005c7202 */ /* 0x004fe20000000f00 */
        /* <DEDUP_REMOVED lines=43> */
[----:B------:R1:W1:Y:S01]  /*22ae0*/  MUFU.TANH R71, R3 ;  /* 0x0000000300477308 */ /* 0x0002620000002400 */
[----:B------:R-:W-:Y:S01]  /*22af0*/  MOV R139, R37 ;  /* 0x00000025008b7202 */ /* 0x000fe20000000f00 */
        /* <DEDUP_REMOVED lines=47> */
[----:B---3--:R-:W-:Y:S01]  /*22df0*/  MOV R102, R48 ;  /* 0x0000003000667202 */ /* 0x008fe20000000f00 */
[----:B-1----:R-:W-:-:S06]  /*22e00*/  FMUL.FTZ R3, R200, R0 ;  /* 0x00000000c8037220 */ /* 0x002fcc0000410000 */
[----:B------:R1:W-:Y:S02]  /*22e10*/  MUFU.TANH R62, R3 ;  /* 0x00000003003e7308 */ /* 0x0003e40000002400 */
[----:B-1----:R-:W-:-:S06]  /*22e20*/  FMUL.FTZ R3, R201, R0 ;  /* 0x00000000c9037220 */ /* 0x002fcc0000410000 */
[----:B------:R1:W-:Y:S01]  /*22e30*/  MUFU.TANH R173, R3 ;  /* 0x0000000300ad7308 */ /* 0x0003e20000002400 */
[----:B------:R-:W-:Y:S01]  /*22e40*/  IMAD.MOV.U32 R200, RZ, RZ, R52 ;  /* 0x000000ffffc87224 */ /* 0x000fe200078e0034 */
[----:B------:R-:W-:Y:S01]  /*22e50*/  MOV R52, R58 ;  /* 0x0000003a00347202 */ /* 0x000fe20000000f00 */
        /* <DEDUP_REMOVED lines=13> */
[----:B-1----:R-:W-:Y:S02]  /*22f30*/  FMUL.FTZ R3, R204, R0 ;  /* 0x00000000cc037220 */ /* 0x002fe40000410000 */
[----:B--2---:R-:W-:Y:S01]  /*22f40*/  IMAD.MOV.U32 R204, RZ, RZ, R95 ;  /* 0x000000ffffcc7224 */ /* 0x004fe200078e005f */
[----:B------:R-:W-:Y:S01]  /*22f50*/  MOV R95, R94 ;  /* 0x0000005e005f7202 */ /* 0x000fe20000000f00 */
[----:B------:R-:W-:Y:S01]  /*22f60*/  IMAD.MOV.U32 R94, RZ, RZ, R93 ;  /* 0x000000ffff5e7224 */ /* 0x000fe200078e005d */
[----:B------:R-:W-:Y:S01]  /*22f70*/  MOV R93, R92 ;  /* 0x0000005c005d7202 */ /* 0x000fe20000000f00 */
[----:B------:R-:W-:Y:S01]  /*22f80*/  IMAD.MOV.U32 R92, RZ, RZ, R91 ;  /* 0x000000ffff5c7224 */ /* 0x000fe200078e005b */
[----:B------:R-:W-:Y:S01]  /*22f90*/  MOV R91, R72 ;  /* 0x00000048005b7202 */ /* 0x000fe20000000f00 */
[----:B------:R-:W-:-:S02]  /*22fa0*/  IMAD.MOV.U32 R72, RZ, RZ, R54 ;  /* 0x000000ffff487224 */ /* 0x000fc400078e0036 */
        /* <DEDUP_REMOVED lines=13> */
[----:B-1----:R-:W-:Y:S01]  /*23080*/  FMUL.FTZ R3, R242, R0 ;  /* 0x00000000f2037220 */ /* 0x002fe20000410000 */
[----:B------:R-:W-:-:S04]  /*23090*/  MOV R242, R51 ;  /* 0x0000003300f27202 */ /* 0x000fc80000000f00 */
[----:B------:R1:W-:Y:S01]  /*230a0*/  MUFU.TANH R51, R3 ;  /* 0x0000000300337308 */ /* 0x0003e20000002400 */
[----:B------:R-:W2:Y:S01]  /*230b0*/  S2R R116, SR_TID.X ;  /* 0x0000000000747919 */ /* 0x000ea20000002100 */
[----:B------:R-:W-:Y:S02]  /*230c0*/  IMAD.MOV.U32 R240, RZ, RZ, R57 ;  /* 0x000000fffff07224 */ /* 0x000fe400078e0039 */
[-C--:B-1----:R-:W-:Y:S02]  /*230d0*/  FMUL.FTZ R3, R236, R0.reuse ;  /* 0x00000000ec037220 */ /* 0x082fe40000410000 */
[----:B------:R-:W-:Y:S02]  /*230e0*/  IMAD.MOV.U32 R236, RZ, RZ, R53 ;  /* 0x000000ffffec7224 */ /* 0x000fe400078e0035 */
[----:B------:R1:W-:Y:S02]  /*230f0*/  MUFU.TANH R53, R3 ;  /* 0x0000000300357308 */ /* 0x0003e40000002400 */
[----:B-1----:R-:W-:-:S06]  /*23100*/  FMUL.FTZ R3, R238, R0 ;  /* 0x00000000ee037220 */ /* 0x002fcc0000410000 */
[----:B------:R1:W-:Y:S02]  /*23110*/  MUFU.TANH R52, R3 ;  /* 0x0000000300347308 */ /* 0x0003e40000002400 */
[----:B-1----:R-:W-:-:S06]  /*23120*/  FMUL.FTZ R3, R228, R0 ;  /* 0x00000000e4037220 */ /* 0x002fcc0000410000 */
[----:B------:R1:W-:Y:S01]  /*23130*/  MUFU.TANH R57, R3 ;  /* 0x0000000300397308 */ /* 0x0003e20000002400 */
[----:B------:R-:W-:Y:S02]  /*23140*/  IMAD.MOV.U32 R201, RZ, RZ, R91 ;  /* 0x000000ffffc97224 */ /* 0x000fe400078e005b */
[----:B------:R-:W-:Y:S02]  /*23150*/  IMAD.MOV.U32 R91, RZ, RZ, R60 ;  /* 0x000000ffff5b7224 */ /* 0x000fe400078e003c */
[----:B-1----:R-:W-:Y:S01]  /*23160*/  FMUL.FTZ R3, R230, R0 ;  /* 0x00000000e6037220 */ /* 0x002fe20000410000 */
[----:B------:R-:W-:-:S03]  /*23170*/  MOV R230, R59 ;  /* 0x0000003b00e67202 */ /* 0x000fc60000000f00 */
[----:B------:R1:W-:Y:S02]  /*23180*/  MUFU.TANH R59, R3 ;  /* 0x00000003003b7308 */ /* 0x0003e40000002400 */
[----:B-1----:R-:W-:Y:S02]  /*23190*/  FMUL.FTZ R3, R224, R0 ;  /* 0x00000000e0037220 */ /* 0x002fe40000410000 */
[----:B------:R-:W-:-:S04]  /*231a0*/  IMAD.MOV.U32 R224, RZ, RZ, R61 ;  /* 0x000000ffffe07224 */ /* 0x000fc800078e003d */
[----:B------:R1:W-:Y:S01]  /*231b0*/  MUFU.TANH R61, R3 ;  /* 0x00000003003d7308 */ /* 0x0003e20000002400 */
[----:B--2---:R-:W-:Y:S01]  /*231c0*/  SHF.L.U32 R116, R116, 0x1, RZ ;  /* 0x0000000174747819 */ /* 0x004fe200000006ff */
[----:B-1----:R-:W-:-:S06]  /*231d0*/  FMUL.FTZ R3, R226, R0 ;  /* 0x00000000e2037220 */ /* 0x002fcc0000410000 */
[----:B------:R1:W-:Y:S01]  /*231e0*/  MUFU.TANH R60, R3 ;  /* 0x00000003003c7308 */ /* 0x0003e20000002400 */
[----:B------:R-:W-:Y:S01]  /*231f0*/  IMAD.SHL.U32 R56, R9, 0x100, RZ ;  /* 0x0000010009387824 */ /* 0x000fe200078e00ff */
[----:B------:R-:W-:Y:S01]  /*23200*/  LOP3.LUT R116, R116, 0x6, RZ, 0xc0, !PT ;  /* 0x0000000674747812 */ /* 0x000fe200078ec0ff */
[----:B-1----:R-:W-:Y:S01]  /*23210*/  FMUL.FTZ R3, R220, R0 ;  /* 0x00000000dc037220 */ /* 0x002fe20000410000 */
[----:B------:R-:W-:-:S04]  /*23220*/  MOV R220, R63 ;  /* 0x0000003f00dc7202 */ /* 0x000fc80000000f00 */
[----:B------:R1:W-:Y:S01]  /*23230*/  MUFU.TANH R63, R3 ;  /* 0x00000003003f7308 */ /* 0x0003e20000002400 */
[----:B------:R-:W-:Y:S02]  /*23240*/  MOV R226, R67 ;  /* 0x0000004300e27202 */ /* 0x000fe40000000f00 */
[--C-:B------:R-:W-:Y:S01]  /*23250*/  LOP3.LUT R5, R56, 0x8, R116.reuse, 0xfe, !PT ;  /* 0x0000000838057812 */ /* 0x100fe200078efe74 */
[-C--:B-1----:R-:W-:Y:S02]  /*23260*/  FMUL.FTZ R3, R222, R0.reuse ;  /* 0x00000000de037220 */ /* 0x082fe40000410000 */
[----:B----4-:R-:W-:Y:S02]  /*23270*/  IMAD.MOV.U32 R222, RZ, RZ, R65 ;  /* 0x000000ffffde7224 */ /* 0x010fe400078e0041 */
[----:B------:R1:W-:Y:S01]  /*23280*/  MUFU.TANH R65, R3 ;  /* 0x0000000300417308 */ /* 0x0003e20000002400 */
[----:B------:R-:W-:Y:S01]  /*23290*/  LOP3.LUT R4, R56, 0x10, R116, 0xfe, !PT ;  /* 0x0000001038047812 */ /* 0x000fe200078efe74 */
[----:B-1----:R-:W-:-:S06]  /*232a0*/  FMUL.FTZ R3, R216, R0 ;  /* 0x00000000d8037220 */ /* 0x002fcc0000410000 */
[----:B------:R1:W-:Y:S01]  /*232b0*/  MUFU.TANH R67, R3 ;  /* 0x0000000300437308 */ /* 0x0003e20000002400 */
[----:B------:R-:W-:-:S07]  /*232c0*/  MOV R216, R66 ;  /* 0x0000004200d87202 */ /* 0x000fce0000000f00 */
[----:B------:R-:W2:Y:S01]  /*232d0*/  I2F R213, R5 ;  /* 0x0000000500d57306 */ /* 0x000ea20000201400 */
[----:B-1----:R-:W-:-:S07]  /*232e0*/  FMUL.FTZ R3, R218, R0 ;  /* 0x00000000da037220 */ /* 0x002fce0000410000 */
[----:B------:R1:W-:Y:S01]  /*232f0*/  MUFU.TANH R66, R3 ;  /* 0x0000000300427308 */ /* 0x0003e20000002400 */
[----:B------:R-:W-:Y:S01]  /*23300*/  LOP3.LUT R10, R56, 0x18, R116, 0xfe, !PT ;  /* 0x00000018380a7812 */ /* 0x000fe200078efe74 */
[----:B------:R-:W-:-:S06]  /*23310*/  IMAD.MOV.U32 R218, RZ, RZ, R71 ;  /* 0x000000ffffda7224 */ /* 0x000fcc00078e0047 */
[----:B------:R-:W3:Y:S01]  /*23320*/  I2F R136, R4 ;  /* 0x0000000400887306 */ /* 0x000ee20000201400 */
[----:B-1----:R-:W-:Y:S01]  /*23330*/  FMUL.FTZ R3, R208, R0 ;  /* 0x00000000d0037220 */ /* 0x002fe20000410000 */
[----:B------:R-:W-:-:S06]  /*23340*/  MOV R208, R70 ;  /* 0x0000004600d07202 */ /* 0x000fcc0000000f00 */
[----:B------:R1:W-:Y:S01]  /*23350*/  MUFU.TANH R70, R3 ;  /* 0x0000000300467308 */ /* 0x0003e20000002400 */
[----:B------:R-:W-:Y:S02]  /*23360*/  LOP3.LUT R11, R56, 0x20, R116, 0xfe, !PT ;  /* 0x00000020380b7812 */ /* 0x000fe400078efe74 */
[----:B------:R-:W-:-:S05]  /*23370*/  MOV R203, R72 ;  /* 0x0000004800cb7202 */ /* 0x000fca0000000f00 */
[----:B------:R-:W4:Y:S01]  /*23380*/  I2F R133, R10 ;  /* 0x0000000a00857306 */ /* 0x000f220000201400 */
[----:B-1----:R-:W-:-:S07]  /*23390*/  FMUL.FTZ R3, R210, R0 ;  /* 0x00000000d2037220 */ /* 0x002fce0000410000 */
[----:B------:R1:W-:Y:S01]  /*233a0*/  MUFU.TANH R71, R3 ;  /* 0x0000000300477308 */ /* 0x0003e20000002400 */
[-C--:B------:R-:W-:Y:S02]  /*233b0*/  ISETP.GE.AND P3, PT, R5, R8.reuse, PT ;  /* 0x000000080500720c */ /* 0x080fe40003f66270 */
[C---:B------:R-:W-:Y:S02]  /*233c0*/  ISETP.GE.AND P5, PT, R4.reuse, R8, PT ;  /* 0x000000080400720c */ /* 0x040fe40003fa6270 */
[----:B------:R-:W-:Y:S01]  /*233d0*/  ISETP.GE.AND P6, PT, R4, R6, PT ;  /* 0x000000060400720c */ /* 0x000fe20003fc6270 */
[----:B--2---:R-:W-:Y:S02]  /*233e0*/  FFMA.FTZ R4, R132, R213, R12 ;  /* 0x000000d584047223 */ /* 0x004fe4000001000c */
[----:B------:R-:W2:Y:S01]  /*233f0*/  I2F R118, R11 ;  /* 0x0000000b00767306 */ /* 0x000ea20000201400 */
[----:B-1----:R-:W-:-:S07]  /*23400*/  FMUL.FTZ R3, R196, R0 ;  /* 0x00000000c4037220 */ /* 0x002fce0000410000 */
[----:B------:R1:W-:Y:S01]  /*23410*/  MUFU.TANH R72, R3 ;  /* 0x0000000300487308 */ /* 0x0003e20000002400 */
[C-C-:B------:R-:W-:Y:S02]  /*23420*/  LOP3.LUT R16, R56.reuse, 0x28, R116.reuse, 0xfe, !PT ;  /* 0x0000002838107812 */ /* 0x140fe400078efe74 */
[----:B------:R-:W-:Y:S02]  /*23430*/  LOP3.LUT R32, R56, 0x30, R116, 0xfe, !PT ;  /* 0x0000003038207812 */ /* 0x000fe400078efe74 */
[----:B------:R-:W-:-:S03]  /*23440*/  MOV R193, R94 ;  /* 0x0000005e00c17202 */ /* 0x000fc60000000f00 */
[----:B------:R-:W2:Y:S01]  /*23450*/  I2F R33, R16 ;  /* 0x0000001000217306 */ /* 0x000ea20000201400 */
[----:B-1----:R-:W-:Y:S01]  /*23460*/  FFMA.FTZ R3, R132, R213, R21 ;  /* 0x000000d584037223 */ /* 0x002fe20000010015 */
[----:B------:R-:W-:-:S04]  /*23470*/  MOV R213, R91 ;  /* 0x0000005b00d57202 */ /* 0x000fc80000000f00 */
[----:B------:R-:W-:Y:S01]  /*23480*/  FSEL R91, R3, -INF , !P3 ;  /* 0xff800000035b7808 */ /* 0x000fe20005800000 */
[----:B---3--:R-:W-:Y:S01]  /*23490*/  FFMA.FTZ R3, R132, R136, R114 ;  /* 0x0000008884037223 */ /* 0x008fe20000010072 */
[----:B------:R-:W-:Y:S01]  /*234a0*/  ISETP.GE.AND P4, PT, R10, R8, PT ;  /* 0x000000080a00720c */ /* 0x000fe20003f86270 */
[----:B------:R-:W1:Y:S03]  /*234b0*/  I2F R117, R32 ;  /* 0x0000002000757306 */ /* 0x000e660000201400 */
[----:B------:R-:W-:Y:S01]  /*234c0*/  FSEL R94, R3, -INF , !P5 ;  /* 0xff800000035e7808 */ /* 0x000fe20006800000 */
[----:B----4-:R-:W-:Y:S01]  /*234d0*/  FFMA.FTZ R3, R132, R133, R113 ;  /* 0x0000008584037223 */ /* 0x010fe20000010071 */
[----:B------:R-:W-:Y:S01]  /*234e0*/  ISETP.GE.AND P1, PT, R5, R6, PT ;  /* 0x000000060500720c */ /* 0x000fe20003f26270 */
[----:B------:R-:W-:Y:S01]  /*234f0*/  IMAD.MOV.U32 R192, RZ, RZ, R95 ;  /* 0x000000ffffc07224 */ /* 0x000fe200078e005f */
[----:B------:R-:W-:Y:S01]  /*23500*/  LOP3.LUT R34, R56, 0x38, R116, 0xfe, !PT ;  /* 0x0000003838227812 */ /* 0x000fe200078efe74 */
[----:B------:R-:W-:Y:S01]  /*23510*/  IMAD.MOV.U32 R114, RZ, RZ, R89 ;  /* 0x000000ffff727224 */ /* 0x000fe200078e0059 */
[----:B------:R-:W-:Y:S01]  /*23520*/  FSEL R95, R3, -INF , !P4 ;  /* 0xff800000035f7808 */ /* 0x000fe20006000000 */
[----:B--2---:R-:W-:Y:S01]  /*23530*/  FFMA.FTZ R3, R132, R118, R31 ;  /* 0x0000007684037223 */ /* 0x004fe2000001001f */
[----:B------:R-:W-:Y:S01]  /*23540*/  FSEL R89, R4, -INF , !P1 ;  /* 0xff80000004597808 */ /* 0x000fe20004800000 */
[----:B------:R-:W-:Y:S01]  /*23550*/  FFMA.FTZ R5, R132, R136, R30 ;  /* 0x0000008884057223 */ /* 0x000fe2000001001e */
[----:B------:R-:W-:Y:S01]  /*23560*/  ISETP.GE.AND P1, PT, R11, R8, PT ;  /* 0x000000080b00720c */ /* 0x000fe20003f26270 */
[----:B------:R-:W2:Y:S01]  /*23570*/  I2F R37, R34 ;  /* 0x0000002200257306 */ /* 0x000ea20000201400 */
[----:B------:R-:W-:-:S02]  /*23580*/  LOP3.LUT R35, R56, 0x40, R116, 0xfe, !PT ;  /* 0x0000004038237812 */ /* 0x000fc400078efe74 */
[----:B------:R-:W-:Y:S02]  /*23590*/  MOV R228, R100 ;  /* 0x0000006400e47202 */ /* 0x000fe40000000f00 */
[----:B------:R-:W-:Y:S02]  /*235a0*/  MOV R202, R92 ;  /* 0x0000005c00ca7202 */ /* 0x000fe40000000f00 */
[----:B------:R-:W-:Y:S01]  /*235b0*/  FSEL R100, R3, -INF , !P1 ;  /* 0xff80000003647808 */ /* 0x000fe20004800000 */
[C---:B------:R-:W-:Y:S01]  /*235c0*/  FFMA.FTZ R3, R132.reuse, R33, R99 ;  /* 0x0000002184037223 */ /* 0x040fe20000010063 */
[----:B------:R-:W-:Y:S01]  /*235d0*/  FSEL R92, R5, -INF , !P6 ;  /* 0xff800000055c7808 */ /* 0x000fe20007000000 */
[----:B------:R-:W-:Y:S01]  /*235e0*/  FFMA.FTZ R4, R132, R133, R29 ;  /* 0x0000008584047223 */ /* 0x000fe2000001001d */
[----:B------:R-:W-:Y:S01]  /*235f0*/  ISETP.GE.AND P6, PT, R16, R8, PT ;  /* 0x000000081000720c */ /* 0x000fe20003fc6270 */
[----:B------:R-:W3:Y:S01]  /*23600*/  I2F R39, R35 ;  /* 0x0000002300277306 */ /* 0x000ee20000201400 */
[----:B------:R-:W-:Y:S01]  /*23610*/  ISETP.GE.AND P3, PT, R10, R6, PT ;  /* 0x000000060a00720c */ /* 0x000fe20003f66270 */
[----:B------:R-:W-:Y:S01]  /*23620*/  IMAD.MOV.U32 R195, RZ, RZ, R93 ;  /* 0x000000ffffc37224 */ /* 0x000fe200078e005d */
[----:B------:R-:W-:-:S02]  /*23630*/  LOP3.LUT R28, R56, 0x48, R116, 0xfe, !PT ;  /* 0x00000048381c7812 */ /* 0x000fc400078efe74 */
[----:B------:R-:W-:Y:S02]  /*23640*/  MOV R238, R101 ;  /* 0x0000006500ee7202 */ /* 0x000fe40000000f00 */
[----:B------:R-:W-:Y:S01]  /*23650*/  FSEL R101, R3, -INF , !P6 ;  /* 0xff80000003657808 */ /* 0x000fe20007000000 */
[C---:B-1----:R-:W-:Y:S01]  /*23660*/  FFMA.FTZ R3, R132.reuse, R117, R98 ;  /* 0x0000007584037223 */ /* 0x042fe20000010062 */
[----:B------:R-:W-:Y:S01]  /*23670*/  LOP3.LUT R115, R115, 0x6, RZ, 0xc0, !PT ;  /* 0x0000000673737812 */ /* 0x000fe200078ec0ff */
[----:B------:R-:W-:Y:S01]  /*23680*/  FFMA.FTZ R5, R132, R118, R14 ;  /* 0x0000007684057223 */ /* 0x000fe2000001000e */
[----:B------:R-:W-:Y:S01]  /*23690*/  FSEL R93, R4, -INF , !P3 ;  /* 0xff800000045d7808 */ /* 0x000fe20005800000 */
[----:B------:R-:W1:Y:S01]  /*236a0*/  I2F R116, R28 ;  /* 0x0000001c00747306 */ /* 0x000e620000201400 */
[----:B------:R-:W-:Y:S02]  /*236b0*/  ISETP.GE.AND P3, PT, R32, R8, PT ;  /* 0x000000082000720c */ /* 0x000fe40003f66270 */
[----:B------:R-:W-:-:S02]  /*236c0*/  ISETP.GE.AND P5, PT, R11, R6, PT ;  /* 0x000000060b00720c */ /* 0x000fc40003fa6270 */
[----:B------:R-:W-:Y:S02]  /*236d0*/  LOP3.LUT R24, R56, 0x50, R115, 0xfe, !PT ;  /* 0x0000005038187812 */ /* 0x000fe400078efe73 */
[----:B------:R-:W-:Y:S01]  /*236e0*/  FSEL R103, R3, -INF , !P3 ;  /* 0xff80000003677808 */ /* 0x000fe20005800000 */
[C---:B--2---:R-:W-:Y:S01]  /*236f0*/  FFMA.FTZ R3, R132.reuse, R37, R90 ;  /* 0x0000002584037223 */ /* 0x044fe2000001005a */
[----:B------:R-:W-:Y:S01]  /*23700*/  FSEL R99, R5, -INF , !P5 ;  /* 0xff80000005637808 */ /* 0x000fe20006800000 */
[----:B------:R-:W-:Y:S01]  /*23710*/  FFMA.FTZ R4, R132, R33, R13 ;  /* 0x0000002184047223 */ /* 0x000fe2000001000d */
[----:B------:R-:W-:Y:S01]  /*23720*/  ISETP.GE.AND P5, PT, R34, R8, PT ;  /* 0x000000082200720c */ /* 0x000fe20003fa6270 */
[----:B------:R-:W2:Y:S01]  /*23730*/  I2F R112, R24 ;  /* 0x0000001800707306 */ /* 0x000ea20000201400 */
[----:B------:R-:W-:Y:S01]  /*23740*/  ISETP.GE.AND P4, PT, R16, R6, PT ;  /* 0x000000061000720c */ /* 0x000fe20003f86270 */
[----:B------:R-:W-:Y:S01]  /*23750*/  IMAD.MOV.U32 R196, RZ, RZ, R7 ;  /* 0x000000ffffc47224 */ /* 0x000fe200078e0007 */
[----:B------:R-:W-:Y:S01]  /*23760*/  LOP3.LUT R17, R56, 0x58, R115, 0xfe, !PT ;  /* 0x0000005838117812 */ /* 0x000fe200078efe73 */
[----:B------:R-:W-:Y:S01]  /*23770*/  FFMA.FTZ R5, R132, R117, R97 ;  /* 0x0000007584057223 */ /* 0x000fe20000010061 */
[----:B------:R-:W-:-:S02]  /*23780*/  MOV R207, R9 ;  /* 0x0000000900cf7202 */ /* 0x000fc40000000f00 */
[----:B------:R-:W-:Y:S01]  /*23790*/  FSEL R105, R3, -INF , !P5 ;  /* 0xff80000003697808 */ /* 0x000fe20006800000 */
[----:B---3--:R-:W-:Y:S01]  /*237a0*/  FFMA.FTZ R3, R132, R39, R88 ;  /* 0x0000002784037223 */ /* 0x008fe20000010058 */
[C-C-:B------:R-:W-:Y:S02]  /*237b0*/  LOP3.LUT R25, R56.reuse, 0x60, R115.reuse, 0xfe, !PT ;  /* 0x0000006038197812 */ /* 0x140fe400078efe73 */
[C-C-:B------:R-:W-:Y:S02]  /*237c0*/  LOP3.LUT R22, R56.reuse, 0x68, R115.reuse, 0xfe, !PT ;  /* 0x0000006838167812 */ /* 0x140fe400078efe73 */
[C-C-:B------:R-:W-:Y:S02]  /*237d0*/  LOP3.LUT R26, R56.reuse, 0x70, R115.reuse, 0xfe, !PT ;  /* 0x00000070381a7812 */ /* 0x140fe400078efe73 */
[C-C-:B------:R-:W-:Y:S02]  /*237e0*/  LOP3.LUT R7, R56.reuse, 0x78, R115.reuse, 0xfe, !PT ;  /* 0x0000007838077812 */ /* 0x140fe400078efe73 */
[----:B------:R-:W-:-:S02]  /*237f0*/  LOP3.LUT R9, R56, 0x80, R115, 0xfe, !PT ;  /* 0x0000008038097812 */ /* 0x000fc400078efe73 */
[C-C-:B------:R-:W-:Y:S02]  /*23800*/  LOP3.LUT R12, R56.reuse, 0x88, R115.reuse, 0xfe, !PT ;  /* 0x00000088380c7812 */ /* 0x140fe400078efe73 */
[----:B------:R-:W-:Y:S02]  /*23810*/  LOP3.LUT R11, R56, 0x90, R115, 0xfe, !PT ;  /* 0x00000090380b7812 */ /* 0x000fe400078efe73 */
[----:B------:R-:W-:Y:S01]  /*23820*/  FSEL R97, R4, -INF , !P4 ;  /* 0xff80000004617808 */ /* 0x000fe20006000000 */
[----:B------:R-:W3:Y:S01]  /*23830*/  S2R R115, SR_TID.X ;  /* 0x0000000000737919 */ /* 0x000ee20000002100 */
[----:B------:R-:W-:Y:S01]  /*23840*/  ISETP.GE.AND P4, PT, R35, R8, PT ;  /* 0x000000082300720c */ /* 0x000fe20003f86270 */
[----:B------:R-:W4:Y:S01]  /*23850*/  I2F R96, R17 ;  /* 0x0000001100607306 */ /* 0x000f220000201400 */
[----:B------:R-:W-:Y:S02]  /*23860*/  ISETP.GE.AND P1, PT, R32, R6, PT ;  /* 0x000000062000720c */ /* 0x000fe40003f26270 */
[----:B------:R-:W-:Y:S01]  /*23870*/  FSEL R111, R3, -INF , !P4 ;  /* 0xff800000036f7808 */ /* 0x000fe20006000000 */
[C---:B-1----:R-:W-:Y:S01]  /*23880*/  FFMA.FTZ R3, R132.reuse, R116, R87 ;  /* 0x0000007484037223 */ /* 0x042fe20000010057 */
[----:B------:R-:W-:Y:S01]  /*23890*/  FSEL R98, R5, -INF , !P1 ;  /* 0xff80000005627808 */ /* 0x000fe20004800000 */
[----:B------:R-:W-:Y:S01]  /*238a0*/  FFMA.FTZ R4, R132, R37, R15 ;  /* 0x0000002584047223 */ /* 0x000fe2000001000f */
[----:B------:R-:W-:Y:S01]  /*238b0*/  ISETP.GE.AND P1, PT, R28, R8, PT ;  /* 0x000000081c00720c */ /* 0x000fe20003f26270 */
[----:B------:R-:W1:Y:S01]  /*238c0*/  I2F R27, R25 ;  /* 0x00000019001b7306 */ /* 0x000e620000201400 */
[----:B------:R-:W-:Y:S01]  /*238d0*/  ISETP.GE.AND P6, PT, R34, R6, PT ;  /* 0x000000062200720c */ /* 0x000fe20003fc6270 */
[----:B------:R-:W-:Y:S01]  /*238e0*/  IMAD.MOV.U32 R241, RZ, RZ, R102 ;  /* 0x000000fffff17224 */ /* 0x000fe200078e0066 */
[----:B------:R-:W-:Y:S01]  /*238f0*/  FSEL R113, R3, -INF , !P1 ;  /* 0xff80000003717808 */ /* 0x000fe20004800000 */
[----:B--2---:R-:W-:Y:S01]  /*23900*/  FFMA.FTZ R3, R132, R112, R85 ;  /* 0x0000007084037223 */ /* 0x004fe20000010055 */
[----:B------:R-:W-:Y:S01]  /*23910*/  FSEL R102, R4, -INF , !P6 ;  /* 0xff80000004667808 */ /* 0x000fe20007000000 */
[----:B------:R-:W-:Y:S01]  /*23920*/  FFMA.FTZ R5, R132, R39, R23 ;  /* 0x0000002784057223 */ /* 0x000fe20000010017 */
[----:B------:R-:W-:Y:S01]  /*23930*/  ISETP.GE.AND P6, PT, R24, R8, PT ;  /* 0x000000081800720c */ /* 0x000fe20003fc6270 */
[----:B------:R-:W2:Y:S01]  /*23940*/  I2F R80, R22 ;  /* 0x0000001600507306 */ /* 0x000ea20000201400 */
[----:B------:R-:W-:Y:S01]  /*23950*/  ISETP.GE.AND P3, PT, R35, R6, PT ;  /* 0x000000062300720c */ /* 0x000fe20003f66270 */
[----:B------:R-:W-:Y:S01]  /*23960*/  FFMA.FTZ R4, R132, R116, R86 ;  /* 0x0000007484047223 */ /* 0x000fe20000010056 */
[----:B------:R-:W-:Y:S01]  /*23970*/  FSEL R120, R3, -INF , !P6 ;  /* 0xff80000003787808 */ /* 0x000fe20007000000 */
[----:B------:R-:W-:Y:S01]  /*23980*/  IMAD.MOV.U32 R210, RZ, RZ, R20 ;  /* 0x000000ffffd27224 */ /* 0x000fe200078e0014 */
[----:B------:R-:W-:Y:S01]  /*23990*/  ISETP.GE.AND P5, PT, R28, R6, PT ;  /* 0x000000061c00720c */ /* 0x000fe20003fa6270 */
[----:B----4-:R-:W-:Y:S01]  /*239a0*/  FFMA.FTZ R3, R132, R96, R83 ;  /* 0x0000006084037223 */ /* 0x010fe20000010053 */
[----:B------:R-:W-:Y:S01]  /*239b0*/  FSEL R108, R5, -INF , !P3 ;  /* 0xff800000056c7808 */ /* 0x000fe20005800000 */
[----:B------:R-:W4:Y:S01]  /*239c0*/  I2F R20, R7 ;  /* 0x0000000700147306 */ /* 0x000f220000201400 */
[----:B------:R-:W-:-:S02]  /*239d0*/  ISETP.GE.AND P3, PT, R17, R8, PT ;  /* 0x000000081100720c */ /* 0x000fc40003f66270 */
[----:B------:R-:W-:Y:S01]  /*239e0*/  FSEL R109, R4, -INF , !P5 ;  /* 0xff800000046d7808 */ /* 0x000fe20006800000 */
[----:B------:R-:W-:Y:S01]  /*239f0*/  FFMA.FTZ R4, R132, R96, R82 ;  /* 0x0000006084047223 */ /* 0x000fe20000010052 */
[----:B------:R-:W-:-:S03]  /*23a00*/  FSEL R121, R3, -INF , !P3 ;  /* 0xff80000003797808 */ /* 0x000fc60005800000 */
[----:B------:R-:W4:Y:S01]  /*23a10*/  I2F R81, R26 ;  /* 0x0000001a00517306 */ /* 0x000f220000201400 */
[----:B------:R-:W-:Y:S01]  /*23a20*/  ISETP.GE.AND P1, PT, R17, R6, PT ;  /* 0x000000061100720c */ /* 0x000fe20003f26270 */
[C---:B------:R-:W-:Y:S01]  /*23a30*/  FFMA.FTZ R5, R132.reuse, R112, R84 ;  /* 0x0000007084057223 */ /* 0x040fe20000010054 */
[----:B---3--:R-:W-:Y:S01]  /*23a40*/  SHF.L.U32 R133, R115, 0x1, RZ ;  /* 0x0000000173857819 */ /* 0x008fe200000006ff */
[----:B-1----:R-:W-:Y:S01]  /*23a50*/  FFMA.FTZ R3, R132, R27, R79 ;  /* 0x0000001b84037223 */ /* 0x002fe2000001004f */
[----:B------:R-:W-:Y:S02]  /*23a60*/  ISETP.GE.AND P4, PT, R24, R6, PT ;  /* 0x000000061800720c */ /* 0x000fe40003f86270 */
[----:B------:R-:W-:Y:S01]  /*23a70*/  ISETP.GE.AND P5, PT, R25, R8, PT ;  /* 0x000000081900720c */ /* 0x000fe20003fa6270 */
[----:B------:R-:W1:Y:S01]  /*23a80*/  I2F R30, R12 ;  /* 0x0000000c001e7306 */ /* 0x000e620000201400 */
[----:B------:R-:W-:Y:S01]  /*23a90*/  FSEL R117, R4, -INF , !P1 ;  /* 0xff80000004757808 */ /* 0x000fe20004800000 */
[----:B--2---:R-:W-:Y:S01]  /*23aa0*/  FFMA.FTZ R4, R132, R80, R76 ;  /* 0x0000005084047223 */ /* 0x004fe2000001004c */
[----:B------:R-:W-:-:S02]  /*23ab0*/  LOP3.LUT R133, R133, 0x6, RZ, 0xc0, !PT ;  /* 0x0000000685857812 */ /* 0x000fc400078ec0ff */
[----:B------:R-:W-:Y:S01]  /*23ac0*/  FSEL R115, R5, -INF , !P4 ;  /* 0xff80000005737808 */ /* 0x000fe20006000000 */
[C---:B------:R-:W-:Y:S01]  /*23ad0*/  FFMA.FTZ R5, R132.reuse, R27, R78 ;  /* 0x0000001b84057223 */ /* 0x040fe2000001004e */
[----:B------:R-:W-:Y:S01]  /*23ae0*/  FSEL R128, R3, -INF , !P5 ;  /* 0xff80000003807808 */ /* 0x000fe20006800000 */
[----:B------:R-:W-:Y:S01]  /*23af0*/  FFMA.FTZ R3, R132, R80, R77 ;  /* 0x0000005084037223 */ /* 0x000fe2000001004d */
[CC--:B------:R-:W-:Y:S01]  /*23b00*/  ISETP.GE.AND P3, PT, R22.reuse, R6.reuse, PT ;  /* 0x000000061600720c */ /* 0x0c0fe20003f66270 */
[----:B------:R-:W2:Y:S01]  /*23b10*/  I2F R21, R9 ;  /* 0x0000000900157306 */ /* 0x000ea20000201400 */
[----:B------:R-:W-:Y:S02]  /*23b20*/  ISETP.GE.AND P6, PT, R25, R6, PT ;  /* 0x000000061900720c */ /* 0x000fe40003fc6270 */
[----:B------:R-:W-:Y:S02]  /*23b30*/  ISETP.GE.AND P4, PT, R22, R8, PT ;  /* 0x000000081600720c */ /* 0x000fe40003f86270 */
[----:B------:R-:W-:-:S02]  /*23b40*/  LOP3.LUT R10, R56, 0x98, R133, 0xfe, !PT ;  /* 0x00000098380a7812 */ /* 0x000fc400078efe85 */
[----:B------:R-:W-:Y:S01]  /*23b50*/  FSEL R126, R4, -INF , !P3 ;  /* 0xff800000047e7808 */ /* 0x000fe20005800000 */
[C---:B----4-:R-:W-:Y:S01]  /*23b60*/  FFMA.FTZ R4, R132.reuse, R20, R69 ;  /* 0x0000001484047223 */ /* 0x050fe20000010045 */
[----:B------:R-:W-:Y:S01]  /*23b70*/  FSEL R124, R5, -INF , !P6 ;  /* 0xff800000057c7808 */ /* 0x000fe20007000000 */
[CC--:B------:R-:W-:Y:S01]  /*23b80*/  FFMA.FTZ R5, R132.reuse, R81.reuse, R74 ;  /* 0x0000005184057223 */ /* 0x0c0fe2000001004a */
[----:B------:R-:W-:Y:S01]  /*23b90*/  FSEL R129, R3, -INF , !P4 ;  /* 0xff80000003817808 */ /* 0x000fe20006000000 */
[----:B------:R-:W-:Y:S01]  /*23ba0*/  FFMA.FTZ R3, R132, R81, R75 ;  /* 0x0000005184037223 */ /* 0x000fe2000001004b */
[----:B------:R-:W-:Y:S01]  /*23bb0*/  ISETP.GE.AND P4, PT, R7, R6, PT ;  /* 0x000000060700720c */ /* 0x000fe20003f86270 */
[----:B------:R-:W3:Y:S01]  /*23bc0*/  I2F R31, R10 ;  /* 0x0000000a001f7306 */ /* 0x000ee20000201400 */
[C---:B------:R-:W-:Y:S02]  /*23bd0*/  ISETP.GE.AND P1, PT, R26.reuse, R8, PT ;  /* 0x000000081a00720c */ /* 0x040fe40003f26270 */
[----:B------:R-:W-:-:S02]  /*23be0*/  ISETP.GE.AND P5, PT, R26, R6, PT ;  /* 0x000000061a00720c */ /* 0x000fc40003fa6270 */
[----:B------:R-:W-:Y:S01]  /*23bf0*/  FSEL R172, R4, -INF , !P4 ;  /* 0xff80000004ac7808 */ /* 0x000fe20006000000 */
[C---:B-1----:R-:W-:Y:S01]  /*23c00*/  FFMA.FTZ R4, R132.reuse, R30, R64 ;  /* 0x0000001e84047223 */ /* 0x042fe20000010040 */
[----:B------:R-:W-:Y:S01]  /*23c10*/  FSEL R174, R3, -INF , !P1 ;  /* 0xff80000003ae7808 */ /* 0x000fe20004800000 */
[----:B------:R-:W-:Y:S01]  /*23c20*/  FFMA.FTZ R3, R132, R20, R73 ;  /* 0x0000001484037223 */ /* 0x000fe20000010049 */
[----:B------:R-:W-:Y:S02]  /*23c30*/  FSEL R136, R5, -INF , !P5 ;  /* 0xff80000005887808 */ /* 0x000fe40006800000 */
[-C--:B------:R-:W-:Y:S01]  /*23c40*/  ISETP.GE.AND P5, PT, R12, R8.reuse, PT ;  /* 0x000000080c00720c */ /* 0x080fe20003fa6270 */
[----:B------:R-:W1:Y:S01]  /*23c50*/  I2F R29, R11 ;  /* 0x0000000b001d7306 */ /* 0x000e620000201400 */
[----:B------:R-:W-:Y:S02]  /*23c60*/  ISETP.GE.AND P6, PT, R7, R8, PT ;  /* 0x000000080700720c */ /* 0x000fe40003fc6270 */
[----:B------:R-:W-:-:S02]  /*23c70*/  LOP3.LUT R13, R56, 0xa8, R133, 0xfe, !PT ;  /* 0x000000a8380d7812 */ /* 0x000fc400078efe85 */
[----:B------:R-:W-:Y:S02]  /*23c80*/  MOV R75, R196 ;  /* 0x000000c4004b7202 */ /* 0x000fe40000000f00 */
[----:B------:R-:W-:Y:S01]  /*23c90*/  FSEL R196, R4, -INF , !P5 ;  /* 0xff80000004c47808 */ /* 0x000fe20006800000 */
[C---:B------:R-:W-:Y:S01]  /*23ca0*/  FFMA.FTZ R4, R132.reuse, R30, R38 ;  /* 0x0000001e84047223 */ /* 0x040fe20000010026 */
[----:B------:R-:W-:Y:S01]  /*23cb0*/  FSEL R175, R3, -INF , !P6 ;  /* 0xff80000003af7808 */ /* 0x000fe20007000000 */
[----:B--2---:R-:W-:Y:S01]  /*23cc0*/  FFMA.FTZ R5, R132, R21, R49 ;  /* 0x0000001584057223 */ /* 0x004fe20000010031 */
[-C--:B------:R-:W-:Y:S01]  /*23cd0*/  ISETP.GE.AND P6, PT, R12, R6.reuse, PT ;  /* 0x000000060c00720c */ /* 0x080fe20003fc6270 */
[----:B------:R-:W2:Y:S01]  /*23ce0*/  I2F R34, R13 ;  /* 0x0000000d00227306 */ /* 0x000ea20000201400 */
[----:B------:R-:W-:Y:S02]  /*23cf0*/  ISETP.GE.AND P1, PT, R9, R6, PT ;  /* 0x000000060900720c */ /* 0x000fe40003f26270 */
[----:B------:R-:W-:Y:S01]  /*23d00*/  MOV R79, R195 ;  /* 0x000000c3004f7202 */ /* 0x000fe20000000f00 */
[----:B------:R-:W-:Y:S01]  /*23d10*/  IMAD.MOV.U32 R195, RZ, RZ, R192 ;  /* 0x000000ffffc37224 */ /* 0x000fe200078e00c0 */
[----:B------:R-:W-:-:S02]  /*23d20*/  LOP3.LUT R14, R56, 0xa0, R133, 0xfe, !PT ;  /* 0x000000a0380e7812 */ /* 0x000fc400078efe85 */
[----:B------:R-:W-:Y:S02]  /*23d30*/  MOV R116, R204 ;  /* 0x000000cc00747202 */ /* 0x000fe40000000f00 */
[----:B------:R-:W-:Y:S02]  /*23d40*/  MOV R204, R179 ;  /* 0x000000b300cc7202 */ /* 0x000fe40000000f00 */
[----:B------:R-:W-:Y:S01]  /*23d50*/  FSEL R192, R4, -INF , !P6 ;  /* 0xff80000004c07808 */ /* 0x000fe20007000000 */
[----:B---3--:R-:W-:Y:S01]  /*23d60*/  FFMA.FTZ R4, R132, R31, R58 ;  /* 0x0000001f84047223 */ /* 0x008fe2000001003a */
[----:B------:R-:W-:Y:S01]  /*23d70*/  FSEL R179, R5, -INF , !P1 ;  /* 0xff80000005b37808 */ /* 0x000fe20004800000 */
[----:B------:R-:W3:Y:S01]  /*23d80*/  I2F R33, R14 ;  /* 0x0000000e00217306 */ /* 0x000ee20000201400 */
[-C--:B------:R-:W-:Y:S01]  /*23d90*/  ISETP.GE.AND P1, PT, R10, R8.reuse, PT ;  /* 0x000000080a00720c */ /* 0x080fe20003f26270 */
[----:B------:R-:W-:Y:S01]  /*23da0*/  FFMA.FTZ R3, R132, R21, R68 ;  /* 0x0000001584037223 */ /* 0x000fe20000010044 */
[----:B------:R-:W-:Y:S01]  /*23db0*/  ISETP.GE.AND P3, PT, R9, R8, PT ;  /* 0x000000080900720c */ /* 0x000fe20003f66270 */
[----:B------:R-:W-:Y:S01]  /*23dc0*/  IMAD.MOV.U32 R83, RZ, RZ, R205 ;  /* 0x000000ffff537224 */ /* 0x000fe200078e00cd */
[----:B------:R-:W-:Y:S01]  /*23dd0*/  MOV R96, R241 ;  /* 0x000000f100607202 */ /* 0x000fe20000000f00 */
[----:B------:R-:W-:Y:S01]  /*23de0*/  IMAD.MOV.U32 R205, RZ, RZ, R200 ;  /* 0x000000ffffcd7224 */ /* 0x000fe200078e00c8 */
[C-C-:B------:R-:W-:Y:S01]  /*23df0*/  LOP3.LUT R16, R56.reuse, 0xb0, R133.reuse, 0xfe, !PT ;  /* 0x000000b038107812 */ /* 0x140fe200078efe85 */
[----:B------:R-:W-:Y:S01]  /*23e00*/  IMAD.MOV.U32 R241, RZ, RZ, R204 ;  /* 0x000000fffff17224 */ /* 0x000fe200078e00cc */
[----:B------:R-:W-:Y:S01]  /*23e10*/  LOP3.LUT R15, R56, 0xb8, R133, 0xfe, !PT ;  /* 0x000000b8380f7812 */ /* 0x000fe200078efe85 */
[----:B------:R-:W-:Y:S01]  /*23e20*/  IMAD.MOV.U32 R200, RZ, RZ, R140 ;  /* 0x000000ffffc87224 */ /* 0x000fe200078e008c */
[----:B------:R-:W-:Y:S01]  /*23e30*/  FSEL R204, R4, -INF , !P1 ;  /* 0xff80000004cc7808 */ /* 0x000fe20004800000 */
[C---:B------:R-:W-:Y:S01]  /*23e40*/  FFMA.FTZ R4, R132.reuse, R31, R55 ;  /* 0x0000001f84047223 */ /* 0x040fe20000010037 */
[----:B------:R-:W-:Y:S01]  /*23e50*/  FSEL R194, R3, -INF , !P3 ;  /* 0xff80000003c27808 */ /* 0x000fe20005800000 */
[-C--:B-1----:R-:W-:Y:S01]  /*23e60*/  FFMA.FTZ R7, R132, R29.reuse, R48 ;  /* 0x0000001d84077223 */ /* 0x082fe20000010030 */
[-C--:B------:R-:W-:Y:S01]  /*23e70*/  ISETP.GE.AND P5, PT, R10, R6.reuse, PT ;  /* 0x000000060a00720c */ /* 0x080fe20003fa6270 */
[----:B------:R-:W1:Y:S01]  /*23e80*/  I2F R37, R16 ;  /* 0x0000001000257306 */ /* 0x000e620000201400 */
[----:B------:R-:W-:Y:S01]  /*23e90*/  ISETP.GE.AND P3, PT, R11, R6, PT ;  /* 0x000000060b00720c */ /* 0x000fe20003f66270 */
[----:B------:R-:W-:Y:S01]  /*23ea0*/  FFMA.FTZ R5, R132, R29, R62 ;  /* 0x0000001d84057223 */ /* 0x000fe2000001003e */
[----:B------:R-:W-:Y:S01]  /*23eb0*/  MOV R62, R240 ;  /* 0x000000f0003e7202 */ /* 0x000fe20000000f00 */
[----:B------:R-:W-:Y:S01]  /*23ec0*/  FMUL.FTZ R10, R198, R0 ;  /* 0x00000000c60a7220 */ /* 0x000fe20000410000 */
[----:B------:R-:W-:-:S02]  /*23ed0*/  LOP3.LUT R23, R56, 0xc0, R133, 0xfe, !PT ;  /* 0x000000c038177812 */ /* 0x000fc400078efe85 */
[----:B------:R-:W-:Y:S01]  /*23ee0*/  ISETP.GE.AND P4, PT, R11, R8, PT ;  /* 0x000000080b00720c */ /* 0x000fe20003f86270 */
[----:B------:R-:W4:Y:S01]  /*23ef0*/  I2F R39, R15 ;  /* 0x0000000f00277306 */ /* 0x000f220000201400 */
[----:B------:R-:W-:Y:S01]  /*23f00*/  MOV R240, R200 ;  /* 0x000000c800f07202 */ /* 0x000fe20000000f00 */
[----:B------:R-:W-:Y:S01]  /*23f10*/  IMAD.MOV.U32 R88, RZ, RZ, R213 ;  /* 0x000000ffff587224 */ /* 0x000fe200078e00d5 */
[----:B------:R-:W-:Y:S01]  /*23f20*/  FSEL R200, R4, -INF , !P5 ;  /* 0xff80000004c87808 */ /* 0x000fe20006800000 */
[----:B--2---:R-:W-:Y:S01]  /*23f30*/  FFMA.FTZ R4, R132, R34, R47 ;  /* 0x0000002284047223 */ /* 0x004fe2000001002f */
[----:B------:R-:W-:Y:S01]  /*23f40*/  FSEL R198, R7, -INF , !P3 ;  /* 0xff80000007c67808 */ /* 0x000fe20005800000 */
[----:B------:R-:W-:Y:S01]  /*23f50*/  IMAD.MOV.U32 R78, RZ, RZ, R202 ;  /* 0x000000ffff4e7224 */ /* 0x000fe200078e00ca */
[----:B------:R-:W-:Y:S01]  /*23f60*/  ISETP.GE.AND P3, PT, R13, R8, PT ;  /* 0x000000080d00720c */ /* 0x000fe20003f66270 */
[----:B------:R-:W2:Y:S01]  /*23f70*/  I2F R40, R23 ;  /* 0x0000001700287306 */ /* 0x000ea20000201400 */
[----:B------:R-:W-:-:S02]  /*23f80*/  LOP3.LUT R17, R56, 0xc8, R133, 0xfe, !PT ;  /* 0x000000c838117812 */ /* 0x000fc400078efe85 */
[----:B------:R-:W-:Y:S01]  /*23f90*/  ISETP.GE.AND P6, PT, R14, R8, PT ;  /* 0x000000080e00720c */ /* 0x000fe20003fc6270 */
[----:B------:R-:W-:Y:S01]  /*23fa0*/  IMAD.MOV.U32 R112, RZ, RZ, R210 ;  /* 0x000000ffff707224 */ /* 0x000fe200078e00d2 */
[----:B------:R-:W-:Y:S01]  /*23fb0*/  FSEL R202, R5, -INF , !P4 ;  /* 0xff80000005ca7808 */ /* 0x000fe20006000000 */
[-C--:B---3--:R-:W-:Y:S01]  /*23fc0*/  FFMA.FTZ R5, R132, R33.reuse, R54 ;  /* 0x0000002184057223 */ /* 0x088fe20000010036 */
[----:B------:R-:W-:Y:S01]  /*23fd0*/  FSEL R213, R4, -INF , !P3 ;  /* 0xff80000004d57808 */ /* 0x000fe20005800000 */
[----:B------:R3:W-:Y:S01]  /*23fe0*/  MUFU.TANH R48, R10 ;  /* 0x0000000a00307308 */ /* 0x0007e20000002400 */
[C---:B------:R-:W-:Y:S01]  /*23ff0*/  FFMA.FTZ R4, R132.reuse, R34, R51 ;  /* 0x0000002284047223 */ /* 0x040fe20000010033 */
[-C--:B------:R-:W-:Y:S01]  /*24000*/  ISETP.GE.AND P1, PT, R13, R6.reuse, PT ;  /* 0x000000060d00720c */ /* 0x080fe20003f26270 */
[----:B------:R-:W-:Y:S01]  /*24010*/  FFMA.FTZ R7, R132, R33, R50 ;  /* 0x0000002184077223 */ /* 0x000fe20000010032 */
[----:B------:R-:W-:Y:S02]  /*24020*/  ISETP.GE.AND P4, PT, R14, R6, PT ;  /* 0x000000060e00720c */ /* 0x000fe40003f86270 */
[----:B------:R-:W-:-:S02]  /*24030*/  LOP3.LUT R25, R56, 0xd0, R133, 0xfe, !PT ;  /* 0x000000d038197812 */ /* 0x000fc400078efe85 */
[----:B------:R-:W-:Y:S01]  /*24040*/  MOV R85, R208 ;  /* 0x000000d000557202 */ /* 0x000fe20000000f00 */
[----:B------:R-:W2:Y:S01]  /*24050*/  I2F R41, R17 ;  /* 0x0000001100297306 */ /* 0x000ea20000201400 */
[----:B------:R-:W-:Y:S01]  /*24060*/  MOV R58, R205 ;  /* 0x000000cd003a7202 */ /* 0x000fe20000000f00 */
[----:B------:R-:W-:Y:S01]  /*24070*/  IMAD.MOV.U32 R90, RZ, RZ, R222 ;  /* 0x000000ffff5a7224 */ /* 0x000fe200078e00de */
[----:B------:R-:W-:Y:S02]  /*24080*/  LOP3.LUT R28, R56, 0xe0, R133, 0xfe, !PT ;  /* 0x000000e0381c7812 */ /* 0x000fe400078efe85 */
[----:B------:R-:W-:Y:S02]  /*24090*/  MOV R82, R220 ;  /* 0x000000dc00527202 */ /* 0x000fe40000000f00 */
[----:B------:R-:W-:Y:S01]  /*240a0*/  MOV R80, R216 ;  /* 0x000000d800507202 */ /* 0x000fe20000000f00 */
[----:B---3--:R-:W-:Y:S01]  /*240b0*/  FMUL.FTZ R10, R232, R0 ;  /* 0x00000000e80a7220 */ /* 0x008fe20000410000 */
[----:B------:R-:W-:Y:S01]  /*240c0*/  FSEL R210, R5, -INF , !P6 ;  /* 0xff80000005d27808 */ /* 0x000fe20007000000 */
[----:B-1----:R-:W-:Y:S01]  /*240d0*/  FFMA.FTZ R5, R132, R37, R53 ;  /* 0x0000002584057223 */ /* 0x002fe20000010035 */
[----:B------:R-:W-:Y:S01]  /*240e0*/  FSEL R208, R4, -INF , !P1 ;  /* 0xff80000004d07808 */ /* 0x000fe20004800000 */
[----:B------:R1:W-:Y:S01]  /*240f0*/  MUFU.TANH R29, R10 ;  /* 0x0000000a001d7308 */ /* 0x0003e20000002400 */
[----:B------:R-:W-:Y:S01]  /*24100*/  FSEL R205, R7, -INF , !P4 ;  /* 0xff80000007cd7808 */ /* 0x000fe20006000000 */
[----:B----4-:R-:W-:Y:S01]  /*24110*/  FFMA.FTZ R4, R132, R39, R57 ;  /* 0x0000002784047223 */ /* 0x010fe20000010039 */
[-C--:B------:R-:W-:Y:S01]  /*24120*/  ISETP.GE.AND P5, PT, R16, R8.reuse, PT ;  /* 0x000000081000720c */ /* 0x080fe20003fa6270 */
[----:B------:R-:W-:Y:S01]  /*24130*/  FFMA.FTZ R7, R132, R37, R52 ;  /* 0x0000002584077223 */ /* 0x000fe20000010034 */
[----:B------:R-:W-:Y:S01]  /*24140*/  ISETP.GE.AND P4, PT, R15, R8, PT ;  /* 0x000000080f00720c */ /* 0x000fe20003f86270 */
[----:B------:R-:W-:Y:S01]  /*24150*/  IMAD.MOV.U32 R118, RZ, RZ, R218 ;  /* 0x000000ffff767224 */ /* 0x000fe200078e00da */
[----:B------:R-:W-:Y:S01]  /*24160*/  ISETP.GE.AND P6, PT, R16, R6, PT ;  /* 0x000000061000720c */ /* 0x000fe20003fc6270 */
[----:B------:R-:W3:Y:S01]  /*24170*/  I2F R42, R25 ;  /* 0x00000019002a7306 */ /* 0x000ee20000201400 */
[----:B------:R-:W-:-:S02]  /*24180*/  FSEL R220, R5, -INF , !P5 ;  /* 0xff80000005dc7808 */ /* 0x000fc40006800000 */
[----:B------:R-:W-:Y:S02]  /*24190*/  MOV R86, R228 ;  /* 0x000000e400567202 */ /* 0x000fe40000000f00 */
[----:B------:R-:W-:Y:S01]  /*241a0*/  MOV R84, R224 ;  /* 0x000000e000547202 */ /* 0x000fe20000000f00 */
[----:B------:R-:W-:Y:S01]  /*241b0*/  IMAD.MOV.U32 R81, RZ, RZ, R230 ;  /* 0x000000ffff517224 */ /* 0x000fe200078e00e6 */
[----:B------:R-:W-:Y:S01]  /*241c0*/  LOP3.LUT R9, R56, 0xf0, R133, 0xfe, !PT ;  /* 0x000000f038097812 */ /* 0x000fe200078efe85 */
[----:B-1----:R-:W-:Y:S01]  /*241d0*/  FMUL.FTZ R10, R234, R0 ;  /* 0x00000000ea0a7220 */ /* 0x002fe20000410000 */
[----:B------:R-:W-:Y:S01]  /*241e0*/  FSEL R222, R4, -INF , !P4 ;  /* 0xff80000004de7808 */ /* 0x000fe20006000000 */
[----:B------:R-:W-:Y:S01]  /*241f0*/  IMAD.MOV.U32 R74, RZ, RZ, R226 ;  /* 0x000000ffff4a7224 */ /* 0x000fe200078e00e2 */
[----:B------:R-:W-:Y:S01]  /*24200*/  MOV R69, R236 ;  /* 0x000000ec00457202 */ /* 0x000fe20000000f00 */
[----:B------:R1:W-:Y:S01]  /*24210*/  MUFU.TANH R47, R10 ;  /* 0x0000000a002f7308 */ /* 0x0003e20000002400 */
[----:B------:R-:W-:Y:S01]  /*24220*/  FSEL R216, R7, -INF , !P6 ;  /* 0xff80000007d87808 */ /* 0x000fe20007000000 */
[C---:B------:R-:W-:Y:S01]  /*24230*/  FFMA.FTZ R4, R132.reuse, R39, R59 ;  /* 0x0000002784047223 */ /* 0x040fe2000001003b */
[----:B------:R-:W-:Y:S01]  /*24240*/  ISETP.GE.AND P3, PT, R15, R6, PT ;  /* 0x000000060f00720c */ /* 0x000fe20003f66270 */
[C---:B--2---:R-:W-:Y:S01]  /*24250*/  FFMA.FTZ R5, R132.reuse, R40, R61 ;  /* 0x0000002884057223 */ /* 0x044fe2000001003d */
[----:B------:R-:W-:Y:S01]  /*24260*/  ISETP.GE.AND P1, PT, R23, R8, PT ;  /* 0x000000081700720c */ /* 0x000fe20003f26270 */
[----:B------:R-:W-:Y:S01]  /*24270*/  FFMA.FTZ R7, R132, R40, R60 ;  /* 0x0000002884077223 */ /* 0x000fe2000001003c */
[C-C-:B------:R-:W-:Y:S01]  /*24280*/  LOP3.LUT R24, R56.reuse, 0xd8, R133.reuse, 0xfe, !PT ;  /* 0x000000d838187812 */ /* 0x140fe200078efe85 */
[----:B------:R-:W2:Y:S01]  /*24290*/  I2F R44, R28 ;  /* 0x0000001c002c7306 */ /* 0x000ea20000201400 */
[C---:B------:R-:W-:Y:S01]  /*242a0*/  LOP3.LUT R3, R56.reuse, R133, RZ, 0xfc, !PT ;  /* 0x0000008538037212 */ /* 0x040fe200078efcff */
[----:B------:R-:W-:Y:S01]  /*242b0*/  IMAD.MOV.U32 R68, RZ, RZ, R242 ;  /* 0x000000ffff447224 */ /* 0x000fe200078e00f2 */
[C-C-:B------:R-:W-:Y:S01]  /*242c0*/  LOP3.LUT R27, R56.reuse, 0xe8, R133.reuse, 0xfe, !PT ;  /* 0x000000e8381b7812 */ /* 0x140fe200078efe85 */
[----:B------:R-:W-:Y:S01]  /*242d0*/  IMAD.MOV.U32 R73, RZ, RZ, R238 ;  /* 0x000000ffff497224 */ /* 0x000fe200078e00ee */
[----:B------:R-:W-:Y:S01]  /*242e0*/  LOP3.LUT R26, R56, 0xf8, R133, 0xfe, !PT ;  /* 0x000000f8381a7812 */ /* 0x000fe200078efe85 */
[----:B------:R4:W5:Y:S01]  /*242f0*/  LDL.LU R140, [R1+0x174] ;  /* 0x00017400018c7983 */ /* 0x0009620000300800 */
[----:B-1----:R-:W-:Y:S01]  /*24300*/  FMUL.FTZ R10, R244, R0 ;  /* 0x00000000f40a7220 */ /* 0x002fe20000410000 */
[----:B------:R-:W-:-:S03]  /*24310*/  FSEL R218, R4, -INF , !P3 ;  /* 0xff80000004da7808 */ /* 0x000fc60005800000 */
[----:B------:R1:W-:Y:S01]  /*24320*/  MUFU.TANH R40, R10 ;  /* 0x0000000a00287308 */ /* 0x0003e20000002400 */
[----:B------:R-:W-:Y:S01]  /*24330*/  FSEL R228, R5, -INF , !P1 ;  /* 0xff80000005e47808 */ /* 0x000fe20004800000 */
[----:B------:R-:W-:Y:S01]  /*24340*/  FFMA.FTZ R4, R132, R41, R63 ;  /* 0x0000002984047223 */ /* 0x000fe2000001003f */
[----:B------:R-:W-:Y:S02]  /*24350*/  ISETP.GE.AND P5, PT, R23, R6, PT ;  /* 0x000000061700720c */ /* 0x000fe40003fa6270 */
[C---:B------:R-:W-:Y:S02]  /*24360*/  ISETP.GE.AND P3, PT, R25.reuse, R8, PT ;  /* 0x000000081900720c */ /* 0x040fe40003f66270 */
[----:B------:R-:W-:Y:S01]  /*24370*/  ISETP.GE.AND P1, PT, R25, R6, PT ;  /* 0x000000061900720c */ /* 0x000fe20003f26270 */
[----:B------:R-:W-:Y:S01]  /*24380*/  I2F R45, R9 ;  /* 0x00000009002d7306 */ /* 0x000fe20000201400 */
[----:B------:R-:W-:Y:S01]  /*24390*/  ISETP.GE.AND P6, PT, R17, R8, PT ;  /* 0x000000081100720c */ /* 0x000fe20003fc6270 */
[----:B-1----:R-:W-:Y:S01]  /*243a0*/  FMUL.FTZ R10, R246, R0 ;  /* 0x00000000f60a7220 */ /* 0x002fe20000410000 */
[----:B------:R-:W-:-:S05]  /*243b0*/  IADD3 R22, R3, 0x1, RZ ;  /* 0x0000000103167810 */ /* 0x000fca0007ffe0ff */
[----:B------:R-:W1:Y:S01]  /*243c0*/  MUFU.TANH R25, R10 ;  /* 0x0000000a00197308 */ /* 0x000e620000002400 */
[----:B------:R-:W-:Y:S01]  /*243d0*/  FSEL R224, R7, -INF , !P5 ;  /* 0xff80000007e07808 */ /* 0x000fe20006800000 */
[-C--:B---3--:R-:W-:Y:S01]  /*243e0*/  FFMA.FTZ R7, R132, R42.reuse, R66 ;  /* 0x0000002a84077223 */ /* 0x088fe20000010042 */
[----:B------:R-:W-:Y:S01]  /*243f0*/  FSEL R230, R4, -INF , !P6 ;  /* 0xff80000004e67808 */ /* 0x000fe20007000000 */
[C---:B------:R-:W-:Y:S01]  /*24400*/  FFMA.FTZ R5, R132.reuse, R42, R67 ;  /* 0x0000002a84057223 */ /* 0x040fe20000010043 */
[----:B------:R-:W-:Y:S01]  /*24410*/  ISETP.GE.AND P4, PT, R17, R6, PT ;  /* 0x000000061100720c */ /* 0x000fe20003f86270 */
[C---:B------:R-:W-:Y:S02]  /*24420*/  FFMA.FTZ R4, R132.reuse, R41, R65 ;  /* 0x0000002984047223 */ /* 0x040fe40000010041 */
[----:B------:R-:W3:Y:S01]  /*24430*/  I2F R38, R22 ;  /* 0x0000001600267306 */ /* 0x000ee20000201400 */
[----:B------:R-:W-:Y:S01]  /*24440*/  FSEL R232, R7, -INF , !P1 ;  /* 0xff80000007e87808 */ /* 0x000fe20004800000 */
[CC--:B--2---:R-:W-:Y:S01]  /*24450*/  FFMA.FTZ R7, R132.reuse, R44.reuse, R48 ;  /* 0x0000002c84077223 */ /* 0x0c4fe20000010030 */
[----:B------:R-:W-:Y:S01]  /*24460*/  FSEL R236, R5, -INF , !P3 ;  /* 0xff80000005ec7808 */ /* 0x000fe20005800000 */
[----:B------:R-:W-:Y:S01]  /*24470*/  FFMA.FTZ R5, R132, R44, R72 ;  /* 0x0000002c84057223 */ /* 0x000fe20000010048 */
[----:B------:R-:W-:-:S02]  /*24480*/  FSEL R226, R4, -INF , !P4 ;  /* 0xff80000004e27808 */ /* 0x000fc40006000000 */
[C---:B------:R-:W-:Y:S02]  /*24490*/  ISETP.GE.AND P3, PT, R28.reuse, R6, PT ;  /* 0x000000061c00720c */ /* 0x040fe40003f66270 */
[----:B------:R-:W-:Y:S01]  /*244a0*/  ISETP.GE.AND P4, PT, R28, R8, PT ;  /* 0x000000081c00720c */ /* 0x000fe20003f86270 */
[----:B------:R-:W-:Y:S01]  /*244b0*/  FMUL.FTZ R23, R240, R0 ;  /* 0x00000000f0177220 */ /* 0x000fe20000410000 */
[----:B------:R-:W-:Y:S01]  /*244c0*/  FSEL R240, R7, -INF , !P3 ;  /* 0xff80000007f07808 */ /* 0x000fe20005800000 */
[----:B------:R-:W-:Y:S01]  /*244d0*/  IMAD.MOV.U32 R55, RZ, RZ, R62 ;  /* 0x000000ffff377224 */ /* 0x000fe200078e003e */
[----:B------:R-:W-:Y:S01]  /*244e0*/  FSEL R242, R5, -INF , !P4 ;  /* 0xff80000005f27808 */ /* 0x000fe20006000000 */
[----:B-1----:R-:W-:Y:S01]  /*244f0*/  FFMA.FTZ R7, R132, R45, R25 ;  /* 0x0000002d84077223 */ /* 0x002fe20000010019 */
[----:B------:R-:W-:Y:S01]  /*24500*/  MOV R62, R68 ;  /* 0x00000044003e7202 */ /* 0x000fe20000000f00 */
[----:B------:R-:W-:Y:S01]  /*24510*/  IMAD.MOV.U32 R68, RZ, RZ, R69 ;  /* 0x000000ffff447224 */ /* 0x000fe200078e0045 */
[----:B------:R-:W-:-:S02]  /*24520*/  ISETP.GE.AND P4, PT, R9, R6, PT ;  /* 0x000000060900720c */ /* 0x000fc40003f86270 */
[----:B------:R-:W-:Y:S01]  /*24530*/  MOV R69, R73 ;  /* 0x0000004900457202 */ /* 0x000fe20000000f00 */
[----:B------:R-:W-:Y:S01]  /*24540*/  IMAD.MOV.U32 R73, RZ, RZ, R81 ;  /* 0x000000ffff497224 */ /* 0x000fe200078e0051 */
[----:B------:R-:W-:Y:S01]  /*24550*/  MOV R133, R139 ;  /* 0x0000008b00857202 */ /* 0x000fe20000000f00 */
[----:B------:R-:W-:Y:S01]  /*24560*/  IMAD.MOV.U32 R87, RZ, RZ, R119 ;  /* 0x000000ffff577224 */ /* 0x000fe200078e0077 */
[----:B------:R-:W-:Y:S01]  /*24570*/  MOV R81, R74 ;  /* 0x0000004a00517202 */ /* 0x000fe20000000f00 */
[----:B------:R4:W5:Y:S01]  /*24580*/  LDL.LU R139, [R1+0x170] ;  /* 0x00017000018b7983 */ /* 0x0009620000300800 */
[----:B------:R-:W-:Y:S01]  /*24590*/  FSEL R246, R7, -INF , !P4 ;  /* 0xff80000007f67808 */ /* 0x000fe20006000000 */
[----:B------:R-:W-:Y:S01]  /*245a0*/  IMAD.MOV.U32 R74, RZ, RZ, R75 ;  /* 0x000000ffff4a7224 */ /* 0x000fe200078e004b */
[----:B------:R-:W-:Y:S01]  /*245b0*/  MOV R75, R88 ;  /* 0x00000058004b7202 */ /* 0x000fe20000000f00 */
[----:B------:R4:W5:Y:S01]  /*245c0*/  LDL.LU R119, [R1+0x16c] ;  /* 0x00016c0001777983 */ /* 0x0009620000300800 */
[----:B---3--:R-:W-:-:S02]  /*245d0*/  FFMA.FTZ R7, R132, R38, R36 ;  /* 0x0000002684077223 */ /* 0x008fc40000010024 */
[----:B------:R-:W-:Y:S01]  /*245e0*/  IMAD.MOV.U32 R88, RZ, RZ, R2 ;  /* 0x000000ffff587224 */ /* 0x000fe200078e0002 */
[----:B------:R4:W5:Y:S04]  /*245f0*/  LDL.LU R36, [R1+0x168] ;  /* 0x0001680001247983 */ /* 0x0009680000300800 */
[----:B------:R4:W5:Y:S01]  /*24600*/  LDL.LU R2, [R1+0x164] ;  /* 0x0001640001027983 */ /* 0x0009620000300800 */
[----:B------:R-:W1:Y:S01]  /*24610*/  I2F R43, R24 ;  /* 0x00000018002b7306 */ /* 0x000e620000201400 */
[----:B------:R-:W-:-:S07]  /*24620*/  ISETP.GE.AND P5, PT, R24, R8, PT ;  /* 0x000000081800720c */ /* 0x000fce0003fa6270 */
[----:B------:R-:W2:Y:S01]  /*24630*/  I2F R46, R27 ;  /* 0x0000001b002e7306 */ /* 0x000ea20000201400 */
[----:B------:R-:W-:Y:S01]  /*24640*/  ISETP.GE.AND P6, PT, R24, R6, PT ;  /* 0x000000061800720c */ /* 0x000fe20003fc6270 */
[----:B-1----:R-:W-:-:S06]  /*24650*/  FFMA.FTZ R4, R132, R43, R70 ;  /* 0x0000002b84047223 */ /* 0x002fcc0000010046 */
[----:B------:R1:W-:Y:S01]  /*24660*/  MUFU.TANH R24, R23 ;  /* 0x0000001700187308 */ /* 0x0003e20000002400 */
[----:B------:R-:W-:Y:S01]  /*24670*/  FSEL R238, R4, -INF , !P5 ;  /* 0xff80000004ee7808 */ /* 0x000fe20006800000 */
[----:B------:R-:W-:-:S06]  /*24680*/  FFMA.FTZ R4, R132, R43, R71 ;  /* 0x0000002b84047223 */ /* 0x000fcc0000010047 */
[----:B------:R-:W3:Y:S01]  /*24690*/  I2F R49, R26 ;  /* 0x0000001a00317306 */ /* 0x000ee20000201400 */
[----:B------:R-:W-:Y:S01]  /*246a0*/  FSEL R234, R4, -INF , !P6 ;  /* 0xff80000004ea7808 */ /* 0x000fe20007000000 */
[----:B--2---:R-:W-:Y:S02]  /*246b0*/  FFMA.FTZ R4, R132, R46, R29 ;  /* 0x0000002e84047223 */ /* 0x004fe4000001001d */
[----:B-1----:R-:W-:Y:S01]  /*246c0*/  FMUL.FTZ R23, R241, R0 ;  /* 0x00000000f1177220 */ /* 0x002fe20000410000 */
[----:B------:R-:W-:Y:S02]  /*246d0*/  ISETP.GE.AND P1, PT, R27, R8, PT ;  /* 0x000000081b00720c */ /* 0x000fe40003f26270 */
[----:B------:R-:W-:-:S03]  /*246e0*/  IADD3 R14, R3, 0x9, RZ ;  /* 0x00000009030e7810 */ /* 0x000fc60007ffe0ff */
[----:B------:R-:W1:Y:S01]  /*246f0*/  MUFU.TANH R23, R23 ;  /* 0x0000001700177308 */ /* 0x000e620000002400 */
[----:B------:R-:W-:Y:S01]  /*24700*/  FSEL R244, R4, -INF , !P1 ;  /* 0xff80000004f47808 */ /* 0x000fe20004800000 */
[----:B------:R-:W-:Y:S01]  /*24710*/  FFMA.FTZ R4, R132, R46, R47 ;  /* 0x0000002e84047223 */ /* 0x000fe2000001002f */
[----:B------:R-:W-:-:S05]  /*24720*/  ISETP.GE.AND P5, PT, R27, R6, PT ;  /* 0x000000061b00720c */ /* 0x000fca0003fa6270 */
[----:B------:R2:W2:Y:S01]  /*24730*/  I2F R35, R14 ;  /* 0x0000000e00237306 */ /* 0x0004a20000201400 */
[----:B------:R-:W-:Y:S01]  /*24740*/  FSEL R241, R4, -INF , !P5 ;  /* 0xff80000004f17808 */ /* 0x000fe20006800000 */
[-C--:B---3--:R-:W-:Y:S01]  /*24750*/  FFMA.FTZ R4, R132, R49.reuse, R24 ;  /* 0x0000003184047223 */ /* 0x088fe20000010018 */
[----:B------:R-:W-:Y:S02]  /*24760*/  ISETP.GE.AND P3, PT, R26, R8, PT ;  /* 0x000000081a00720c */ /* 0x000fe40003f66270 */
[----:B------:R-:W-:Y:S02]  /*24770*/  IADD3 R13, R3, 0x19, RZ ;  /* 0x00000019030d7810 */ /* 0x000fe40007ffe0ff */
[----:B------:R-:W-:Y:S01]  /*24780*/  FSEL R76, R4, -INF , !P3 ;  /* 0xff800000044c7808 */ /* 0x000fe20005800000 */
[----:B-1----:R-:W-:Y:S01]  /*24790*/  FFMA.FTZ R4, R132, R49, R23 ;  /* 0x0000003184047223 */ /* 0x002fe20000010017 */
[----:B------:R-:W-:Y:S01]  /*247a0*/  ISETP.GE.AND P1, PT, R26, R6, PT ;  /* 0x000000061a00720c */ /* 0x000fe20003f26270 */
[----:B------:R-:W1:Y:S01]  /*247b0*/  I2F R31, R13 ;  /* 0x0000000d001f7306 */ /* 0x000e620000201400 */
[----:B------:R-:W-:-:S02]  /*247c0*/  ISETP.GE.AND P4, PT, R14, R8, PT ;  /* 0x000000080e00720c */ /* 0x000fc40003f86270 */
[----:B------:R-:W-:Y:S02]  /*247d0*/  ISETP.GE.AND P3, PT, R14, R6, PT ;  /* 0x000000060e00720c */ /* 0x000fe40003f66270 */
[----:B------:R-:W-:Y:S01]  /*247e0*/  IADD3 R21, R3, 0x11, RZ ;  /* 0x0000001103157810 */ /* 0x000fe20007ffe0ff */
[----:B--2---:R-:W-:Y:S01]  /*247f0*/  FMUL.FTZ R14, R243, R0 ;  /* 0x00000000f30e7220 */ /* 0x004fe20000410000 */
[----:B------:R-:W-:Y:S01]  /*24800*/  FSEL R243, R4, -INF , !P1 ;  /* 0xff80000004f37808 */ /* 0x000fe20004800000 */
[C---:B------:R-:W-:Y:S01]  /*24810*/  FFMA.FTZ R4, R132.reuse, R35, R55 ;  /* 0x0000002384047223 */ /* 0x040fe20000010037 */
[----:B------:R-:W-:Y:S01]  /*24820*/  MOV R55, R62 ;  /* 0x0000003e00377202 */ /* 0x000fe20000000f00 */
[----:B------:R-:W-:Y:S01]  /*24830*/  FFMA.FTZ R5, R132, R45, R40 ;  /* 0x0000002d84057223 */ /* 0x000fe20000010028 */
[----:B------:R-:W2:Y:S01]  /*24840*/  I2F R32, R21 ;  /* 0x0000001500207306 */ /* 0x000ea20000201400 */
[----:B------:R-:W-:Y:S02]  /*24850*/  ISETP.GE.AND P6, PT, R9, R8, PT ;  /* 0x000000080900720c */ /* 0x000fe40003fc6270 */
[----:B------:R-:W-:-:S02]  /*24860*/  IADD3 R12, R3, 0x29, RZ ;  /* 0x00000029030c7810 */ /* 0x000fc40007ffe0ff */
[----:B------:R-:W-:Y:S01]  /*24870*/  FSEL R62, R4, -INF , !P4 ;  /* 0xff800000043e7808 */ /* 0x000fe20006000000 */
[----:B------:R-:W-:Y:S01]  /*24880*/  FFMA.FTZ R4, R132, R35, R55 ;  /* 0x0000002384047223 */ /* 0x000fe20000010037 */
[----:B------:R-:W-:Y:S01]  /*24890*/  FSEL R77, R5, -INF , !P6 ;  /* 0xff800000054d7808 */ /* 0x000fe20007000000 */
[----:B------:R-:W3:Y:S01]  /*248a0*/  I2F R34, R12 ;  /* 0x0000000c00227306 */ /* 0x000ee20000201400 */
[----:B------:R-:W-:Y:S02]  /*248b0*/  ISETP.GE.AND P6, PT, R22, R6, PT ;  /* 0x000000061600720c */ /* 0x000fe40003fc6270 */
[----:B------:R-:W-:Y:S02]  /*248c0*/  IADD3 R20, R3, 0x21, RZ ;  /* 0x0000002103147810 */ /* 0x000fe40007ffe0ff */
[----:B------:R-:W-:Y:S01]  /*248d0*/  FSEL R59, R4, -INF , !P3 ;  /* 0xff800000043b7808 */ /* 0x000fe20005800000 */
[C---:B-1----:R-:W-:Y:S01]  /*248e0*/  FFMA.FTZ R4, R132.reuse, R31, R73 ;  /* 0x0000001f84047223 */ /* 0x042fe20000010049 */
[----:B------:R-:W-:Y:S01]  /*248f0*/  FSEL R60, R7, -INF , !P6 ;  /* 0xff800000073c7808 */ /* 0x000fe20007000000 */
[----:B------:R-:W-:Y:S01]  /*24900*/  FFMA.FTZ R5, R132, R38, R58 ;  /* 0x0000002684057223 */ /* 0x000fe2000001003a */
[-C--:B------:R-:W-:Y:S01]  /*24910*/  ISETP.GE.AND P6, PT, R13, R8.reuse, PT ;  /* 0x000000080d00720c */ /* 0x080fe20003fc6270 */
[----:B------:R-:W1:Y:S01]  /*24920*/  I2F R30, R20 ;  /* 0x00000014001e7306 */ /* 0x000e620000201400 */
[----:B------:R-:W-:-:S02]  /*24930*/  ISETP.GE.AND P5, PT, R22, R8, PT ;  /* 0x000000081600720c */ /* 0x000fc40003fa6270 */
[----:B------:R-:W-:Y:S02]  /*24940*/  IADD3 R11, R3, 0x39, RZ ;  /* 0x00000039030b7810 */ /* 0x000fe40007ffe0ff */
[----:B------:R-:W-:Y:S01]  /*24950*/  FSEL R67, R4, -INF , !P6 ;  /* 0xff80000004437808 */ /* 0x000fe20007000000 */
[C---:B------:R-:W-:Y:S01]  /*24960*/  FFMA.FTZ R4, R132.reuse, R31, R81 ;  /* 0x0000001f84047223 */ /* 0x040fe20000010051 */
[----:B------:R-:W-:Y:S01]  /*24970*/  FSEL R61, R5, -INF , !P5 ;  /* 0xff800000053d7808 */ /* 0x000fe20006800000 */
[----:B--2---:R-:W-:Y:S01]  /*24980*/  FFMA.FTZ R7, R132, R32, R69 ;  /* 0x0000002084077223 */ /* 0x004fe20000010045 */
[-C--:B------:R-:W-:Y:S01]  /*24990*/  ISETP.GE.AND P4, PT, R13, R6.reuse, PT ;  /* 0x000000060d00720c */ /* 0x080fe20003f86270 */
[----:B------:R-:W2:Y:S01]  /*249a0*/  I2F R37, R11 ;  /* 0x0000000b00257306 */ /* 0x000ea20000201400 */
[----:B------:R-:W-:Y:S02]  /*249b0*/  ISETP.GE.AND P5, PT, R21, R6, PT ;  /* 0x000000061500720c */ /* 0x000fe40003fa6270 */
[----:B------:R-:W-:-:S02]  /*249c0*/  IADD3 R17, R3, 0x31, RZ ;  /* 0x0000003103117810 */ /* 0x000fc40007ffe0ff */
[----:B------:R-:W-:Y:S01]  /*249d0*/  FSEL R65, R4, -INF , !P4 ;  /* 0xff80000004417808 */ /* 0x000fe20006000000 */
[C---:B---3--:R-:W-:Y:S01]  /*249e0*/  FFMA.FTZ R4, R132.reuse, R34, R80 ;  /* 0x0000002284047223 */ /* 0x048fe20000010050 */
[----:B------:R-:W-:Y:S01]  /*249f0*/  FSEL R63, R7, -INF , !P5 ;  /* 0xff800000073f7808 */ /* 0x000fe20006800000 */
[----:B------:R-:W-:Y:S01]  /*24a00*/  FFMA.FTZ R5, R132, R32, R68 ;  /* 0x0000002084057223 */ /* 0x000fe20000010044 */
[-C--:B------:R-:W-:Y:S01]  /*24a10*/  ISETP.GE.AND P5, PT, R12, R8.reuse, PT ;  /* 0x000000080c00720c */ /* 0x080fe20003fa6270 */
[----:B------:R-:W3:Y:S01]  /*24a20*/  I2F R33, R17 ;  /* 0x0000001100217306 */ /* 0x000ee20000201400 */
[----:B------:R-:W-:Y:S02]  /*24a30*/  ISETP.GE.AND P1, PT, R21, R8, PT ;  /* 0x000000081500720c */ /* 0x000fe40003f26270 */
[----:B------:R-:W-:Y:S02]  /*24a40*/  IADD3 R10, R3, 0x49, RZ ;  /* 0x00000049030a7810 */ /* 0x000fe40007ffe0ff */
[----:B------:R-:W-:Y:S01]  /*24a50*/  FSEL R70, R4, -INF , !P5 ;  /* 0xff80000004467808 */ /* 0x000fe20006800000 */
[C---:B------:R-:W-:Y:S01]  /*24a60*/  FFMA.FTZ R4, R132.reuse, R34, R78 ;  /* 0x0000002284047223 */ /* 0x040fe2000001004e */
[----:B------:R-:W-:Y:S01]  /*24a70*/  FSEL R66, R5, -INF , !P1 ;  /* 0xff80000005427808 */ /* 0x000fe20004800000 */
[----:B-1----:R-:W-:Y:S01]  /*24a80*/  FFMA.FTZ R7, R132, R30, R75 ;  /* 0x0000001e84077223 */ /* 0x002fe2000001004b */
[-C--:B------:R-:W-:Y:S01]  /*24a90*/  ISETP.GE.AND P6, PT, R12, R6.reuse, PT ;  /* 0x000000060c00720c */ /* 0x080fe20003fc6270 */
[----:B------:R-:W1:Y:S01]  /*24aa0*/  I2F R42, R10 ;  /* 0x0000000a002a7306 */ /* 0x000e620000201400 */
[----:B------:R-:W-:-:S02]  /*24ab0*/  ISETP.GE.AND P1, PT, R20, R6, PT ;  /* 0x000000061400720c */ /* 0x000fc40003f26270 */
[----:B------:R-:W-:Y:S02]  /*24ac0*/  IADD3 R16, R3, 0x41, RZ ;  /* 0x0000004103107810 */ /* 0x000fe40007ffe0ff */
[----:B------:R-:W-:Y:S01]  /*24ad0*/  FSEL R71, R4, -INF , !P6 ;  /* 0xff80000004477808 */ /* 0x000fe20007000000 */
[C---:B--2---:R-:W-:Y:S01]  /*24ae0*/  FFMA.FTZ R4, R132.reuse, R37, R82 ;  /* 0x0000002584047223 */ /* 0x044fe20000010052 */
[----:B------:R-:W-:Y:S01]  /*24af0*/  FSEL R68, R7, -INF , !P1 ;  /* 0xff80000007447808 */ /* 0x000fe20004800000 */
[----:B------:R-:W-:Y:S01]  /*24b00*/  FFMA.FTZ R5, R132, R30, R74 ;  /* 0x0000001e84057223 */ /* 0x000fe2000001004a */
[-C--:B------:R-:W-:Y:S01]  /*24b10*/  ISETP.GE.AND P1, PT, R11, R8.reuse, PT ;  /* 0x000000080b00720c */ /* 0x080fe20003f26270 */
[----:B------:R-:W2:Y:S01]  /*24b20*/  I2F R39, R16 ;  /* 0x0000001000277306 */ /* 0x000ea20000201400 */
[----:B------:R-:W-:Y:S02]  /*24b30*/  ISETP.GE.AND P3, PT, R20, R8, PT ;  /* 0x000000081400720c */ /* 0x000fe40003f66270 */
[----:B------:R-:W-:-:S02]  /*24b40*/  IADD3 R9, R3, 0x59, RZ ;  /* 0x0000005903097810 */ /* 0x000fc40007ffe0ff */
[----:B------:R-:W-:Y:S01]  /*24b50*/  FSEL R74, R4, -INF , !P1 ;  /* 0xff800000044a7808 */ /* 0x000fe20004800000 */
[C---:B------:R-:W-:Y:S01]  /*24b60*/  FFMA.FTZ R4, R132.reuse, R37, R83 ;  /* 0x0000002584047223 */ /* 0x040fe20000010053 */
[----:B------:R-:W-:Y:S01]  /*24b70*/  FSEL R69, R5, -INF , !P3 ;  /* 0xff80000005457808 */ /* 0x000fe20005800000 */
[-C--:B---3--:R-:W-:Y:S01]  /*24b80*/  FFMA.FTZ R7, R132, R33.reuse, R96 ;  /* 0x0000002184077223 */ /* 0x088fe20000010060 */
[-C--:B------:R-:W-:Y:S01]  /*24b90*/  ISETP.GE.AND P5, PT, R11, R6.reuse, PT ;  /* 0x000000060b00720c */ /* 0x080fe20003fa6270 */
        /* <DEDUP_REMOVED lines=17> */
[----:B------:R-:W-:Y:S02]  /*24cb0*/  IADD3 R29, R3, 0x61, RZ ;  /* 0x00000061031d7810 */ /* 0x000fe40007ffe0ff */
[----:B------:R-:W-:-:S02]  /*24cc0*/  ISETP.GE.AND P4, PT, R16, R6, PT ;  /* 0x000000061000720c */ /* 0x000fc40003f86270 */
[----:B------:R-:W-:Y:S01]  /*24cd0*/  FSEL R81, R4, -INF , !P1 ;  /* 0xff80000004517808 */ /* 0x000fe20004800000 */
[C---:B---3--:R-:W-:Y:S01]  /*24ce0*/  FFMA.FTZ R4, R132.reuse, R44, R88 ;  /* 0x0000002c84047223 */ /* 0x048fe20000010058 */
[----:B------:R-:W-:Y:S01]  /*24cf0*/  FSEL R78, R7, -INF , !P4 ;  /* 0xff800000074e7808 */ /* 0x000fe20006000000 */
[----:B------:R-:W3:Y:S01]  /*24d00*/  I2F R47, R29 ;  /* 0x0000001d002f7306 */ /* 0x000ee20000201400 */
[-C--:B------:R-:W-:Y:S01]  /*24d10*/  ISETP.GE.AND P4, PT, R9, R8.reuse, PT ;  /* 0x000000080900720c */ /* 0x080fe20003f86270 */
[----:B------:R-:W-:Y:S01]  /*24d20*/  FFMA.FTZ R5, R132, R39, R112 ;  /* 0x0000002784057223 */ /* 0x000fe20000010070 */
[C---:B------:R-:W-:Y:S02]  /*24d30*/  IADD3 R28, R3.reuse, 0x71, RZ ;  /* 0x00000071031c7810 */ /* 0x040fe40007ffe0ff */
[----:B------:R-:W-:Y:S02]  /*24d40*/  ISETP.GE.AND P6, PT, R16, R8, PT ;  /* 0x000000081000720c */ /* 0x000fe40003fc6270 */
[----:B------:R-:W-:Y:S01]  /*24d50*/  IADD3 R24, R3, 0x79, RZ ;  /* 0x0000007903187810 */ /* 0x000fe20007ffe0ff */
[----:B------:R-:W3:Y:S01]  /*24d60*/  I2F R51, R28 ;  /* 0x0000001c00337306 */ /* 0x000ee20000201400 */
[----:B------:R-:W-:Y:S01]  /*24d70*/  FSEL R84, R4, -INF , !P4 ;  /* 0xff80000004547808 */ /* 0x000fe20006000000 */
[C---:B------:R-:W-:Y:S01]  /*24d80*/  FFMA.FTZ R4, R132.reuse, R44, R90 ;  /* 0x0000002c84047223 */ /* 0x040fe2000001005a */
[----:B------:R-:W-:Y:S01]  /*24d90*/  FSEL R79, R5, -INF , !P6 ;  /* 0xff800000054f7808 */ /* 0x000fe20007000000 */
[----:B-1----:R-:W-:Y:S01]  /*24da0*/  FFMA.FTZ R7, R132, R43, R87 ;  /* 0x0000002b84077223 */ /* 0x002fe20000010057 */
[----:B------:R-:W-:-:S02]  /*24db0*/  ISETP.GE.AND P3, PT, R9, R6, PT ;  /* 0x000000060900720c */ /* 0x000fc40003f66270 */
[----:B------:R-:W-:Y:S01]  /*24dc0*/  IADD3 R27, R3, 0x81, RZ ;  /* 0x00000081031b7810 */ /* 0x000fe20007ffe0ff */
[----:B------:R-:W1:Y:S01]  /*24dd0*/  I2F R50, R24 ;  /* 0x0000001800327306 */ /* 0x000e620000201400 */
[C---:B------:R-:W-:Y:S01]  /*24de0*/  ISETP.GE.AND P6, PT, R15.reuse, R6, PT ;  /* 0x000000060f00720c */ /* 0x040fe20003fc6270 */
[----:B------:R-:W-:Y:S01]  /*24df0*/  FFMA.FTZ R5, R132, R43, R86 ;  /* 0x0000002b84057223 */ /* 0x000fe20000010056 */
[----:B------:R-:W-:Y:S02]  /*24e00*/  ISETP.GE.AND P5, PT, R15, R8, PT ;  /* 0x000000080f00720c */ /* 0x000fe40003fa6270 */
[----:B------:R-:W-:Y:S01]  /*24e10*/  FSEL R85, R4, -INF , !P3 ;  /* 0xff80000004557808 */ /* 0x000fe20005800000 */
[----:B--2---:R-:W-:Y:S01]  /*24e20*/  FFMA.FTZ R4, R132, R48, R133 ;  /* 0x0000003084047223 */ /* 0x004fe20000010085 */
[----:B------:R-:W-:Y:S01]  /*24e30*/  IADD3 R23, R3, 0x89, RZ ;  /* 0x0000008903177810 */ /* 0x000fe20007ffe0ff */
[----:B------:R-:W2:Y:S01]  /*24e40*/  I2F R49, R27 ;  /* 0x0000001b00317306 */ /* 0x000ea20000201400 */
[----:B------:R-:W-:Y:S01]  /*24e50*/  FSEL R82, R7, -INF , !P6 ;  /* 0xff80000007527808 */ /* 0x000fe20007000000 */
[----:B------:R-:W-:Y:S01]  /*24e60*/  FMUL.FTZ R9, R225, R0 ;  /* 0x00000000e1097220 */ /* 0x000fe20000410000 */
[----:B------:R-:W-:-:S02]  /*24e70*/  ISETP.GE.AND P6, PT, R25, R8, PT ;  /* 0x000000081900720c */ /* 0x000fc40003fc6270 */
[----:B------:R-:W-:Y:S02]  /*24e80*/  IADD3 R32, R3, 0x91, RZ ;  /* 0x0000009103207810 */ /* 0x000fe40007ffe0ff */
[----:B------:R-:W-:Y:S01]  /*24e90*/  FSEL R83, R5, -INF , !P5 ;  /* 0xff80000005537808 */ /* 0x000fe20006800000 */
[----:B------:R-:W1:Y:S01]  /*24ea0*/  I2F R46, R23 ;  /* 0x00000017002e7306 */ /* 0x000e620000201400 */
[-C--:B---3--:R-:W-:Y:S01]  /*24eb0*/  FFMA.FTZ R5, R132, R47.reuse, R118 ;  /* 0x0000002f84057223 */ /* 0x088fe20000010076 */
[----:B------:R-:W-:Y:S02]  /*24ec0*/  ISETP.GE.AND P1, PT, R29, R8, PT ;  /* 0x000000081d00720c */ /* 0x000fe40003f26270 */
[----:B------:R-:W-:Y:S01]  /*24ed0*/  FSEL R88, R4, -INF , !P6 ;  /* 0xff80000004587808 */ /* 0x000fe20007000000 */
[C---:B------:R-:W-:Y:S01]  /*24ee0*/  FFMA.FTZ R4, R132.reuse, R48, R114 ;  /* 0x0000003084047223 */ /* 0x040fe20000010072 */
[-C--:B------:R-:W-:Y:S02]  /*24ef0*/  ISETP.GE.AND P4, PT, R25, R6.reuse, PT ;  /* 0x000000061900720c */ /* 0x080fe40003f86270 */
[----:B------:R3:W-:Y:S01]  /*24f00*/  MUFU.TANH R52, R9 ;  /* 0x0000000900347308 */ /* 0x0007e20000002400 */
[----:B------:R-:W-:Y:S01]  /*24f10*/  FFMA.FTZ R7, R132, R47, R248 ;  /* 0x0000002f84077223 */ /* 0x000fe200000100f8 */
[----:B------:R-:W-:-:S02]  /*24f20*/  ISETP.GE.AND P5, PT, R29, R6, PT ;  /* 0x000000061d00720c */ /* 0x000fc40003fa6270 */
[----:B------:R-:W-:Y:S02]  /*24f30*/  IADD3 R31, R3, 0x99, RZ ;  /* 0x00000099031f7810 */ /* 0x000fe40007ffe0ff */
[----:B------:R-:W-:Y:S02]  /*24f40*/  FSEL R87, R5, -INF , !P1 ;  /* 0xff80000005577808 */ /* 0x000fe40004800000 */
[----:B------:R-:W2:Y:S01]  /*24f50*/  I2F R45, R32 ;  /* 0x00000020002d7306 */ /* 0x000ea20000201400 */
[----:B------:R-:W-:Y:S01]  /*24f60*/  FFMA.FTZ R5, R132, R51, R249 ;  /* 0x0000003384057223 */ /* 0x000fe200000100f9 */
[----:B------:R-:W-:Y:S01]  /*24f70*/  ISETP.GE.AND P3, PT, R28, R8, PT ;  /* 0x000000081c00720c */ /* 0x000fe20003f66270 */
[----:B---3--:R-:W-:Y:S01]  /*24f80*/  FMUL.FTZ R9, R227, R0 ;  /* 0x00000000e3097220 */ /* 0x008fe20000410000 */
[----:B------:R-:W-:Y:S01]  /*24f90*/  FSEL R90, R4, -INF , !P4 ;  /* 0xff800000045a7808 */ /* 0x000fe20006000000 */
[----:B-1----:R-:W-:-:S03]  /*24fa0*/  FFMA.FTZ R4, R132, R50, R106 ;  /* 0x0000003284047223 */ /* 0x002fc6000001006a */
[----:B------:R1:W-:Y:S01]  /*24fb0*/  MUFU.TANH R43, R9 ;  /* 0x00000009002b7308 */ /* 0x0003e20000002400 */
[----:B------:R-:W-:Y:S01]  /*24fc0*/  FSEL R86, R7, -INF , !P5 ;  /* 0xff80000007567808 */ /* 0x000fe20006800000 */
[----:B------:R-:W-:Y:S01]  /*24fd0*/  FFMA.FTZ R7, R132, R51, R104 ;  /* 0x0000003384077223 */ /* 0x000fe20000010068 */
[----:B------:R-:W-:Y:S01]  /*24fe0*/  ISETP.GE.AND P5, PT, R24, R8, PT ;  /* 0x000000081800720c */ /* 0x000fe20003fa6270 */
[----:B------:R-:W-:Y:S01]  /*24ff0*/  FMUL.FTZ R10, R231, R0 ;  /* 0x00000000e70a7220 */ /* 0x000fe20000410000 */
[----:B------:R-:W-:-:S03]  /*25000*/  IADD3 R30, R3, 0xa1, RZ ;  /* 0x000000a1031e7810 */ /* 0x000fc60007ffe0ff */
[----:B------:R-:W3:Y:S01]  /*25010*/  I2F R41, R31 ;  /* 0x0000001f00297306 */ /* 0x000ee20000201400 */
[----:B------:R-:W-:Y:S01]  /*25020*/  FSEL R104, R5, -INF , !P3 ;  /* 0xff80000005687808 */ /* 0x000fe20005800000 */
[----:B------:R-:W-:Y:S02]  /*25030*/  FFMA.FTZ R5, R132, R50, R178 ;  /* 0x0000003284057223 */ /* 0x000fe400000100b2 */
[----:B-1----:R-:W-:Y:S01]  /*25040*/  FMUL.FTZ R9, R221, R0 ;  /* 0x00000000dd097220 */ /* 0x002fe20000410000 */
[----:B------:R-:W-:Y:S01]  /*25050*/  ISETP.GE.AND P1, PT, R28, R6, PT ;  /* 0x000000061c00720c */ /* 0x000fe20003f26270 */
[-C--:B------:R-:W-:Y:S02]  /*25060*/  FMUL.FTZ R13, R237, R0.reuse ;  /* 0x00000000ed0d7220 */ /* 0x080fe40000410000 */
[----:B------:R1:W-:Y:S01]  /*25070*/  MUFU.TANH R42, R9 ;  /* 0x00000009002a7308 */ /* 0x0003e20000002400 */
[----:B------:R-:W-:Y:S01]  /*25080*/  FMUL.FTZ R12, R239, R0 ;  /* 0x00000000ef0c7220 */ /* 0x000fe20000410000 */
[----:B------:R-:W-:Y:S01]  /*25090*/  ISETP.GE.AND P6, PT, R24, R6, PT ;  /* 0x000000061800720c */ /* 0x000fe20003fc6270 */
[----:B------:R-:W-:Y:S01]  /*250a0*/  FMUL.FTZ R11, R229, R0 ;  /* 0x00000000e50b7220 */ /* 0x000fe20000410000 */
[----:B------:R-:W-:-:S02]  /*250b0*/  ISETP.GE.AND P4, PT, R27, R8, PT ;  /* 0x000000081b00720c */ /* 0x000fc40003f86270 */
[----:B------:R-:W-:Y:S01]  /*250c0*/  FSEL R106, R4, -INF , !P5 ;  /* 0xff800000046a7808 */ /* 0x000fe20006800000 */
[CC--:B--2---:R-:W-:Y:S01]  /*250d0*/  FFMA.FTZ R4, R132.reuse, R49.reuse, R176 ;  /* 0x0000003184047223 */ /* 0x0c4fe200000100b0 */
[----:B------:R-:W2:Y:S01]  /*250e0*/  I2F R40, R30 ;  /* 0x0000001e00287306 */ /* 0x000ea20000201400 */
[----:B------:R-:W-:Y:S02]  /*250f0*/  ISETP.GE.AND P3, PT, R27, R6, PT ;  /* 0x000000061b00720c */ /* 0x000fe40003f66270 */
[----:B------:R-:W-:Y:S01]  /*25100*/  IADD3 R26, R3, 0xa9, RZ ;  /* 0x000000a9031a7810 */ /* 0x000fe20007ffe0ff */
[----:B-1----:R-:W-:-:S04]  /*25110*/  FFMA.FTZ R9, R132, R49, R177 ;  /* 0x0000003184097223 */ /* 0x002fc800000100b1 */
[----:B------:R1:W-:Y:S01]  /*25120*/  MUFU.TANH R53, R10 ;  /* 0x0000000a00357308 */ /* 0x0003e20000002400 */
[----:B------:R-:W-:Y:S01]  /*25130*/  FSEL R96, R7, -INF , !P1 ;  /* 0xff80000007607808 */ /* 0x000fe20004800000 */
[----:B------:R-:W-:Y:S01]  /*25140*/  FFMA.FTZ R7, R132, R46, R110 ;  /* 0x0000002e84077223 */ /* 0x000fe2000001006e */
[----:B------:R-:W-:Y:S02]  /*25150*/  IADD3 R22, R3, 0xb1, RZ ;  /* 0x000000b103167810 */ /* 0x000fe40007ffe0ff */
[----:B------:R-:W-:Y:S02]  /*25160*/  FSEL R112, R9, -INF , !P4 ;  /* 0xff80000009707808 */ /* 0x000fe40006000000 */
[C---:B------:R-:W-:Y:S01]  /*25170*/  IADD3 R21, R3.reuse, 0xb9, RZ ;  /* 0x000000b903157810 */ /* 0x040fe20007ffe0ff */
[----:B------:R2:W-:Y:S01]  /*25180*/  MUFU.TANH R58, R14 ;  /* 0x0000000e003a7308 */ /* 0x0005e20000002400 */
[C---:B------:R-:W-:Y:S02]  /*25190*/  IADD3 R16, R3.reuse, 0xc1, RZ ;  /* 0x000000c103107810 */ /* 0x040fe40007ffe0ff */
[----:B------:R-:W-:-:S02]  /*251a0*/  IADD3 R15, R3, 0xc9, RZ ;  /* 0x000000c9030f7810 */ /* 0x000fc40007ffe0ff */
[----:B------:R-:W-:Y:S01]  /*251b0*/  IADD3 R20, R3, 0xe9, RZ ;  /* 0x000000e903147810 */ /* 0x000fe20007ffe0ff */
[----:B-1----:R-:W-:Y:S02]  /*251c0*/  FFMA.FTZ R10, R132, R46, R107 ;  /* 0x0000002e840a7223 */ /* 0x002fe4000001006b */
[----:B------:R1:W-:Y:S01]  /*251d0*/  MUFU.TANH R57, R13 ;  /* 0x0000000d00397308 */ /* 0x0003e20000002400 */
[----:B------:R-:W-:Y:S02]  /*251e0*/  FSEL R107, R5, -INF , !P6 ;  /* 0xff800000056b7808 */ /* 0x000fe40007000000 */
[C---:B------:R-:W-:Y:S02]  /*251f0*/  IADD3 R17, R3.reuse, 0xf9, RZ ;  /* 0x000000f903117810 */ /* 0x040fe40007ffe0ff */
[C---:B------:R-:W-:Y:S02]  /*25200*/  ISETP.GE.AND P6, PT, R3.reuse, R8, PT ;  /* 0x000000080300720c */ /* 0x040fe40003fc6270 */
[C---:B--2---:R-:W-:Y:S01]  /*25210*/  IADD3 R14, R3.reuse, 0xd1, RZ ;  /* 0x000000d1030e7810 */ /* 0x044fe20007ffe0ff */
[----:B------:R2:W-:Y:S01]  /*25220*/  MUFU.TANH R55, R12 ;  /* 0x0000000c00377308 */ /* 0x0005e20000002400 */
[----:B------:R-:W-:-:S02]  /*25230*/  ISETP.GE.AND P4, PT, R3, R6, PT ;  /* 0x000000060300720c */ /* 0x000fc40003f86270 */
[----:B------:R-:W-:Y:S02]  /*25240*/  FSEL R110, R4, -INF , !P3 ;  /* 0xff800000046e7808 */ /* 0x000fe40005800000 */
[----:B------:R-:W-:-:S03]  /*25250*/  ISETP.GE.AND P3, PT, R32, R8, PT ;  /* 0x000000082000720c */ /* 0x000fc60003f66270 */
[----:B------:R3:W-:Y:S01]  /*25260*/  MUFU.TANH R54, R11 ;  /* 0x0000000b00367308 */ /* 0x0007e20000002400 */
[----:B-1----:R-:W-:Y:S02]  /*25270*/  IADD3 R13, R3, 0xd9, RZ ;  /* 0x000000d9030d7810 */ /* 0x002fe40007ffe0ff */
[----:B------:R-:W-:-:S05]  /*25280*/  ISETP.GE.AND P5, PT, R23, R6, PT ;  /* 0x000000061700720c */ /* 0x000fca0003fa6270 */
[----:B------:R1:W-:Y:S01]  /*25290*/  I2F R64, R3 ;  /* 0x0000000300407306 */ /* 0x0003e20000201400 */
[----:B--2---:R-:W-:Y:S01]  /*252a0*/  IADD3 R12, R3, 0xe1, RZ ;  /* 0x000000e1030c7810 */ /* 0x004fe20007ffe0ff */
[----:B------:R-:W-:Y:S01]  /*252b0*/  FFMA.FTZ R4, R132, R45, R122 ;  /* 0x0000002d84047223 */ /* 0x000fe2000001007a */
[----:B------:R-:W-:Y:S02]  /*252c0*/  ISETP.GE.AND P1, PT, R23, R8, PT ;  /* 0x000000081700720c */ /* 0x000fe40003f26270 */
[----:B---3--:R-:W-:-:S03]  /*252d0*/  IADD3 R11, R3, 0xf1, RZ ;  /* 0x000000f1030b7810 */ /* 0x008fc60007ffe0ff */
[----:B------:R-:W2:Y:S01]  /*252e0*/  I2F R38, R26 ;  /* 0x0000001a00267306 */ /* 0x000ea20000201400 */
[----:B------:R-:W-:Y:S02]  /*252f0*/  FMUL.FTZ R5, R217, R0 ;  /* 0x00000000d9057220 */ /* 0x000fe40000410000 */
[----:B-1----:R-:W-:Y:S01]  /*25300*/  FFMA.FTZ R3, R132, R45, R173 ;  /* 0x0000002d84037223 */ /* 0x002fe200000100ad */
[----:B------:R-:W-:-:S04]  /*25310*/  FSEL R116, R10, -INF , !P5 ;  /* 0xff8000000a747808 */ /* 0x000fc80006800000 */
[----:B------:R-:W1:Y:S01]  /*25320*/  I2F R37, R22 ;  /* 0x0000001600257306 */ /* 0x000e620000201400 */
[----:B------:R-:W-:Y:S02]  /*25330*/  FSEL R114, R7, -INF , !P1 ;  /* 0xff80000007727808 */ /* 0x000fe40004800000 */
[----:B------:R-:W-:Y:S01]  /*25340*/  FSEL R122, R3, -INF , !P3 ;  /* 0xff800000037a7808 */ /* 0x000fe20005800000 */
[----:B------:R-:W-:Y:S01]  /*25350*/  FFMA.FTZ R3, R132, R41, R131 ;  /* 0x0000002984037223 */ /* 0x000fe20000010083 */
[----:B------:R-:W-:Y:S02]  /*25360*/  ISETP.GE.AND P5, PT, R31, R8, PT ;  /* 0x000000081f00720c */ /* 0x000fe40003fa6270 */
[----:B------:R-:W-:Y:S01]  /*25370*/  ISETP.GE.AND P1, PT, R32, R6, PT ;  /* 0x000000062000720c */ /* 0x000fe20003f26270 */
[----:B------:R-:W-:Y:S01]  /*25380*/  FMUL.FTZ R7, R219, R0 ;  /* 0x00000000db077220 */ /* 0x000fe20000410000 */
[----:B------:R3:W-:Y:S01]  /*25390*/  MUFU.TANH R32, R5 ;  /* 0x0000000500207308 */ /* 0x0007e20000002400 */
[----:B------:R-:W-:-:S02]  /*253a0*/  ISETP.GE.AND P3, PT, R31, R6, PT ;  /* 0x000000061f00720c */ /* 0x000fc40003f66270 */
[----:B------:R-:W-:Y:S02]  /*253b0*/  FSEL R118, R4, -INF , !P1 ;  /* 0xff80000004767808 */ /* 0x000fe40004800000 */
[----:B------:R-:W-:-:S03]  /*253c0*/  ISETP.GE.AND P1, PT, R30, R8, PT ;  /* 0x000000081e00720c */ /* 0x000fc60003f26270 */
[----:B------:R-:W1:Y:S01]  /*253d0*/  I2F R35, R21 ;  /* 0x0000001500237306 */ /* 0x000e620000201400 */
[CC--:B------:R-:W-:Y:S02]  /*253e0*/  FFMA.FTZ R4, R132.reuse, R40.reuse, R125 ;  /* 0x0000002884047223 */ /* 0x0c0fe4000001007d */
[C---:B---3--:R-:W-:Y:S01]  /*253f0*/  FFMA.FTZ R5, R132.reuse, R41, R123 ;  /* 0x0000002984057223 */ /* 0x048fe2000001007b */
[----:B------:R-:W-:Y:S01]  /*25400*/  FSEL R123, R3, -INF , !P5 ;  /* 0xff800000037b7808 */ /* 0x000fe20006800000 */
[----:B------:R-:W-:-:S03]  /*25410*/  FFMA.FTZ R3, R132, R40, R130 ;  /* 0x0000002884037223 */ /* 0x000fc60000010082 */
[----:B------:R3:W-:Y:S01]  /*25420*/  MUFU.TANH R31, R7 ;  /* 0x00000007001f7308 */ /* 0x0007e20000002400 */
[----:B------:R-:W-:Y:S01]  /*25430*/  ISETP.GE.AND P5, PT, R30, R6, PT ;  /* 0x000000061e00720c */ /* 0x000fe20003fa6270 */
[----:B------:R-:W-:Y:S01]  /*25440*/  FMUL.FTZ R39, R223, R0 ;  /* 0x00000000df277220 */ /* 0x000fe20000410000 */
[----:B------:R-:W-:Y:S02]  /*25450*/  FSEL R125, R5, -INF , !P3 ;  /* 0xff800000057d7808 */ /* 0x000fe40005800000 */
[----:B------:R-:W-:Y:S01]  /*25460*/  FSEL R130, R3, -INF , !P1 ;  /* 0xff80000003827808 */ /* 0x000fe20004800000 */
[----:B--2---:R-:W-:Y:S01]  /*25470*/  FFMA.FTZ R3, R132, R38, R127 ;  /* 0x0000002684037223 */ /* 0x004fe2000001007f */
[----:B------:R-:W-:Y:S01]  /*25480*/  ISETP.GE.AND P3, PT, R26, R8, PT ;  /* 0x000000081a00720c */ /* 0x000fe20003f66270 */
[----:B------:R-:W2:Y:S01]  /*25490*/  I2F R34, R16 ;  /* 0x0000001000227306 */ /* 0x000ea20000201400 */
[----:B---3--:R-:W-:-:S07]  /*254a0*/  FMUL.FTZ R7, R209, R0 ;  /* 0x00000000d1077220 */ /* 0x008fce0000410000 */
[----:B------:R3:W-:Y:S01]  /*254b0*/  MUFU.TANH R30, R7 ;  /* 0x00000007001e7308 */ /* 0x0007e20000002400 */
[----:B------:R-:W-:Y:S01]  /*254c0*/  FSEL R131, R3, -INF , !P3 ;  /* 0xff80000003837808 */ /* 0x000fe20005800000 */
[----:B-1----:R-:W-:Y:S01]  /*254d0*/  FFMA.FTZ R3, R132, R37, R57 ;  /* 0x0000002584037223 */ /* 0x002fe20000010039 */
[----:B------:R-:W-:Y:S01]  /*254e0*/  FSEL R127, R4, -INF , !P5 ;  /* 0xff800000047f7808 */ /* 0x000fe20006800000 */
[----:B------:R-:W-:Y:S01]  /*254f0*/  FFMA.FTZ R5, R132, R38, R58 ;  /* 0x0000002684057223 */ /* 0x000fe2000001003a */
[----:B------:R-:W-:Y:S02]  /*25500*/  ISETP.GE.AND P5, PT, R22, R8, PT ;  /* 0x000000081600720c */ /* 0x000fe40003fa6270 */
[----:B------:R-:W-:Y:S01]  /*25510*/  ISETP.GE.AND P1, PT, R26, R6, PT ;  /* 0x000000061a00720c */ /* 0x000fe20003f26270 */
[----:B------:R-:W-:Y:S01]  /*25520*/  I2F R33, R15 ;  /* 0x0000000f00217306 */ /* 0x000fe20000201400 */
[----:B---3--:R-:W-:-:S07]  /*25530*/  FMUL.FTZ R7, R211, R0 ;  /* 0x00000000d3077220 */ /* 0x008fce0000410000 */
[----:B------:R-:W1:Y:S01]  /*25540*/  MUFU.TANH R39, R39 ;  /* 0x0000002700277308 */ /* 0x000e620000002400 */
[----:B------:R-:W-:Y:S02]  /*25550*/  ISETP.GE.AND P3, PT, R22, R6, PT ;  /* 0x000000061600720c */ /* 0x000fe40003f66270 */
[----:B------:R-:W-:-:S05]  /*25560*/  FSEL R176, R3, -INF , !P5 ;  /* 0xff80000003b07808 */ /* 0x000fca0006800000 */
[----:B------:R3:W-:Y:S01]  /*25570*/  MUFU.TANH R10, R7 ;  /* 0x00000007000a7308 */ /* 0x0007e20000002400 */
[----:B------:R-:W-:Y:S01]  /*25580*/  FSEL R133, R5, -INF , !P1 ;  /* 0xff80000005857808 */ /* 0x000fe20004800000 */
[C---:B------:R-:W-:Y:S01]  /*25590*/  FFMA.FTZ R3, R132.reuse, R35, R54 ;  /* 0x0000002384037223 */ /* 0x040fe20000010036 */
[----:B------:R-:W-:Y:S01]  /*255a0*/  ISETP.GE.AND P1, PT, R21, R8, PT ;  /* 0x000000081500720c */ /* 0x000fe20003f26270 */
[----:B------:R-:W-:-:S04]  /*255b0*/  FFMA.FTZ R4, R132, R37, R55 ;  /* 0x0000002584047223 */ /* 0x000fc80000010037 */
[----:B------:R-:W1:Y:S01]  /*255c0*/  I2F R29, R14 ;  /* 0x0000000e001d7306 */ /* 0x000e620000201400 */
[----:B---3--:R-:W-:-:S07]  /*255d0*/  FMUL.FTZ R7, R197, R0 ;  /* 0x00000000c5077220 */ /* 0x008fce0000410000 */
[----:B------:R3:W-:Y:S01]  /*255e0*/  MUFU.TANH R22, R7 ;  /* 0x0000000700167308 */ /* 0x0007e20000002400 */
[C---:B------:R-:W-:Y:S01]  /*255f0*/  FFMA.FTZ R5, R132.reuse, R35, R53 ;  /* 0x0000002384057223 */ /* 0x040fe20000010035 */
[----:B------:R-:W-:Y:S01]  /*25600*/  FSEL R177, R3, -INF , !P1 ;  /* 0xff80000003b17808 */ /* 0x000fe20004800000 */
[----:B--2---:R-:W-:Y:S01]  /*25610*/  FFMA.FTZ R3, R132, R34, R52 ;  /* 0x0000002284037223 */ /* 0x004fe20000010034 */
[----:B------:R-:W-:Y:S02]  /*25620*/  ISETP.GE.AND P5, PT, R21, R6, PT ;  /* 0x000000061500720c */ /* 0x000fe40003fa6270 */
[----:B------:R-:W-:Y:S02]  /*25630*/  FSEL R173, R4, -INF , !P3 ;  /* 0xff80000004ad7808 */ /* 0x000fe40005800000 */
[----:B------:R-:W2:Y:S01]  /*25640*/  I2F R28, R13 ;  /* 0x0000000d001c7306 */ /* 0x000ea20000201400 */
[----:B------:R-:W-:Y:S01]  /*25650*/  ISETP.GE.AND P3, PT, R16, R8, PT ;  /* 0x000000081000720c */ /* 0x000fe20003f66270 */
[----:B---3--:R-:W-:-:S06]  /*25660*/  FMUL.FTZ R7, R199, R0 ;  /* 0x00000000c7077220 */ /* 0x008fcc0000410000 */
[----:B------:R3:W-:Y:S01]  /*25670*/  MUFU.TANH R9, R7 ;  /* 0x0000000700097308 */ /* 0x0007e20000002400 */
[----:B------:R-:W-:Y:S01]  /*25680*/  ISETP.GE.AND P1, PT, R16, R6, PT ;  /* 0x000000061000720c */ /* 0x000fe20003f26270 */
[----:B------:R-:W-:Y:S01]  /*25690*/  IMAD.MOV.U32 R225, RZ, RZ, R195 ;  /* 0x000000ffffe17224 */ /* 0x000fe200078e00c3 */
[----:B------:R-:W-:Y:S01]  /*256a0*/  FSEL R178, R5, -INF , !P5 ;  /* 0xff80000005b27808 */ /* 0x000fe20006800000 */
[C---:B-1----:R-:W-:Y:S01]  /*256b0*/  FFMA.FTZ R5, R132.reuse, R33, R39 ;  /* 0x0000002184057223 */ /* 0x042fe20000010027 */
[----:B------:R-:W-:Y:S01]  /*256c0*/  FSEL R195, R3, -INF , !P3 ;  /* 0xff80000003c37808 */ /* 0x000fe20005800000 */
[----:B------:R-:W-:Y:S02]  /*256d0*/  FFMA.FTZ R4, R132, R34, R43 ;  /* 0x0000002284047223 */ /* 0x000fe4000001002b */
[----:B------:R-:W1:Y:S01]  /*256e0*/  I2F R25, R12 ;  /* 0x0000000c00197306 */ /* 0x000e620000201400 */
[----:B------:R-:W-:Y:S01]  /*256f0*/  ISETP.GE.AND P3, PT, R15, R6, PT ;  /* 0x000000060f00720c */ /* 0x000fe20003f66270 */
[----:B---3--:R-:W-:-:S06]  /*25700*/  FMUL.FTZ R7, R233, R0 ;  /* 0x00000000e9077220 */ /* 0x008fcc0000410000 */
[----:B------:R3:W-:Y:S01]  /*25710*/  MUFU.TANH R16, R7 ;  /* 0x0000000700107308 */ /* 0x0007e20000002400 */
[----:B------:R-:W-:Y:S01]  /*25720*/  FFMA.FTZ R3, R132, R33, R42 ;  /* 0x0000002184037223 */ /* 0x000fe2000001002a */
[----:B------:R-:W-:Y:S01]  /*25730*/  ISETP.GE.AND P5, PT, R15, R8, PT ;  /* 0x000000080f00720c */ /* 0x000fe20003fa6270 */
[----:B------:R-:W-:Y:S01]  /*25740*/  IMAD.MOV.U32 R237, RZ, RZ, R207 ;  /* 0x000000ffffed7224 */ /* 0x000fe200078e00cf */
[----:B------:R-:W-:Y:S02]  /*25750*/  MOV R207, R193 ;  /* 0x000000c100cf7202 */ /* 0x000fe40000000f00 */
[----:B------:R-:W-:Y:S02]  /*25760*/  FSEL R197, R5, -INF , !P3 ;  /* 0xff80000005c57808 */ /* 0x000fe40005800000 */
[----:B------:R-:W-:Y:S01]  /*25770*/  I2F R24, R20 ;  /* 0x0000001400187306 */ /* 0x000fe20000201400 */
[----:B------:R-:W-:Y:S01]  /*25780*/  FSEL R193, R4, -INF , !P1 ;  /* 0xff80000004c17808 */ /* 0x000fe20004800000 */
[----:B---3--:R-:W-:Y:S01]  /*25790*/  FMUL.FTZ R7, R235, R0 ;  /* 0x00000000eb077220 */ /* 0x008fe20000410000 */
[----:B------:R-:W-:-:S05]  /*257a0*/  FSEL R199, R3, -INF , !P5 ;  /* 0xff80000003c77808 */ /* 0x000fca0006800000 */
[----:B------:R3:W1:Y:S01]  /*257b0*/  MUFU.TANH R15, R7 ;  /* 0x00000007000f7308 */ /* 0x0006620000002400 */
[----:B------:R-:W-:Y:S01]  /*257c0*/  FMUL.FTZ R5, R247, R0 ;  /* 0x00000000f7057220 */ /* 0x000fe20000410000 */
[----:B------:R-:W-:Y:S01]  /*257d0*/  ISETP.GE.AND P1, PT, R14, R8, PT ;  /* 0x000000080e00720c */ /* 0x000fe20003f26270 */
[-C--:B------:R-:W-:Y:S01]  /*257e0*/  FFMA.FTZ R3, R132, R29.reuse, R32 ;  /* 0x0000001d84037223 */ /* 0x080fe20000010020 */
[----:B------:R-:W-:Y:S01]  /*257f0*/  ISETP.GE.AND P5, PT, R14, R6, PT ;  /* 0x000000060e00720c */ /* 0x000fe20003fa6270 */
[----:B------:R-:W-:Y:S02]  /*25800*/  FFMA.FTZ R4, R132, R29, R31 ;  /* 0x0000001d84047223 */ /* 0x000fe4000001001f */
[----:B------:R-:W-:Y:S01]  /*25810*/  IMAD.MOV.U32 R229, RZ, RZ, R203 ;  /* 0x000000ffffe57224 */ /* 0x000fe200078e00cb */
[----:B------:R-:W-:Y:S01]  /*25820*/  I2F R23, R11 ;  /* 0x0000000b00177306 */ /* 0x000fe20000201400 */
[----:B---3--:R-:W-:-:S07]  /*25830*/  FMUL.FTZ R7, R245, R0 ;  /* 0x00000000f5077220 */ /* 0x008fce0000410000 */
[----:B------:R3:W-:Y:S01]  /*25840*/  MUFU.TANH R14, R7 ;  /* 0x00000007000e7308 */ /* 0x0007e20000002400 */
[----:B------:R-:W-:Y:S01]  /*25850*/  FSEL R203, R3, -INF , !P1 ;  /* 0xff80000003cb7808 */ /* 0x000fe20004800000 */
[----:B--2---:R-:W-:Y:S01]  /*25860*/  FFMA.FTZ R3, R132, R28, R30 ;  /* 0x0000001c84037223 */ /* 0x004fe2000001001e */
[----:B------:R-:W-:Y:S02]  /*25870*/  MOV R231, R201 ;  /* 0x000000c900e77202 */ /* 0x000fe40000000f00 */
[C---:B------:R-:W-:Y:S02]  /*25880*/  ISETP.GE.AND P3, PT, R13.reuse, R8, PT ;  /* 0x000000080d00720c */ /* 0x040fe40003f66270 */
[----:B------:R-:W-:Y:S02]  /*25890*/  ISETP.GE.AND P1, PT, R13, R6, PT ;  /* 0x000000060d00720c */ /* 0x000fe40003f26270 */
[----:B------:R-:W-:Y:S01]  /*258a0*/  FSEL R201, R4, -INF , !P5 ;  /* 0xff80000004c97808 */ /* 0x000fe20006800000 */
[----:B---3--:R-:W-:-:S02]  /*258b0*/  FFMA.FTZ R7, R132, R28, R10 ;  /* 0x0000001c84077223 */ /* 0x008fc4000001000a */
[----:B------:R2:W3:Y:S01]  /*258c0*/  MUFU.TANH R10, R5 ;  /* 0x00000005000a7308 */ /* 0x0004e20000002400 */
[----:B------:R-:W-:Y:S01]  /*258d0*/  ISETP.GE.AND P5, PT, R12, R8, PT ;  /* 0x000000080c00720c */ /* 0x000fe20003fa6270 */
[----:B------:R-:W-:Y:S01]  /*258e0*/  FMUL.FTZ R4, R207, R0 ;  /* 0x00000000cf047220 */ /* 0x000fe20000410000 */
[----:B------:R-:W-:Y:S02]  /*258f0*/  MOV R239, R206 ;  /* 0x000000ce00ef7202 */ /* 0x000fe40000000f00 */
[----:B------:R-:W-:Y:S01]  /*25900*/  FSEL R206, R3, -INF , !P3 ;  /* 0xff80000003ce7808 */ /* 0x000fe20005800000 */
[C---:B-1----:R-:W-:Y:S01]  /*25910*/  FFMA.FTZ R3, R132.reuse, R25, R9 ;  /* 0x0000001984037223 */ /* 0x042fe20000010009 */
[----:B------:R-:W-:Y:S01]  /*25920*/  FSEL R207, R7, -INF , !P1 ;  /* 0xff80000007cf7808 */ /* 0x000fe20004800000 */
[----:B------:R-:W-:Y:S01]  /*25930*/  FMUL.FTZ R7, R225, R0 ;  /* 0x00000000e1077220 */ /* 0x000fe20000410000 */
[----:B------:R1:W-:Y:S01]  /*25940*/  MUFU.TANH R9, R4 ;  /* 0x0000000400097308 */ /* 0x0003e20000002400 */
[----:B------:R-:W-:-:S02]  /*25950*/  FFMA.FTZ R0, R132, R24, R15 ;  /* 0x0000001884007223 */ /* 0x000fc4000001000f */
[----:B--2---:R-:W-:Y:S01]  /*25960*/  FFMA.FTZ R5, R132, R25, R22 ;  /* 0x0000001984057223 */ /* 0x004fe20000010016 */
[----:B------:R-:W-:-:S04]  /*25970*/  ISETP.GE.AND P1, PT, R20, R8, PT ;  /* 0x000000081400720c */ /* 0x000fc80003f26270 */
[----:B------:R-:W-:Y:S02]  /*25980*/  FSEL R211, R5, -INF , !P5 ;  /* 0xff80000005d37808 */ /* 0x000fe40006800000 */
[----:B------:R-:W-:Y:S01]  /*25990*/  ISETP.GE.AND P5, PT, R20, R6, PT ;  /* 0x000000061400720c */ /* 0x000fe20003fa6270 */
[----:B-1----:R-:W-:Y:S01]  /*259a0*/  FFMA.FTZ R4, R132, R24, R16 ;  /* 0x0000001884047223 */ /* 0x002fe20000010010 */
[----:B------:R-:W1:Y:S02]  /*259b0*/  I2F R27, R17 ;  /* 0x00000011001b7306 */ /* 0x000e640000201400 */
[----:B------:R-:W-:Y:S01]  /*259c0*/  FSEL R219, R0, -INF , !P5 ;  /* 0xff80000000db7808 */ /* 0x000fe20006800000 */
[----:B---3--:R-:W-:Y:S01]  /*259d0*/  FFMA.FTZ R0, R132, R23, R10 ;  /* 0x0000001784007223 */ /* 0x008fe2000001000a */
[----:B------:R-:W-:Y:S02]  /*259e0*/  FSEL R217, R4, -INF , !P1 ;  /* 0xff80000004d97808 */ /* 0x000fe40004800000 */
[----:B------:R-:W-:-:S02]  /*259f0*/  ISETP.GE.AND P1, PT, R11, R6, PT ;  /* 0x000000060b00720c */ /* 0x000fc40003f26270 */
[----:B------:R-:W2:Y:S01]  /*25a00*/  MUFU.TANH R7, R7 ;  /* 0x0000000700077308 */ /* 0x000ea20000002400 */
[----:B------:R-:W-:Y:S02]  /*25a10*/  ISETP.GE.AND P3, PT, R12, R6, PT ;  /* 0x000000060c00720c */ /* 0x000fe40003f66270 */
[----:B------:R-:W-:Y:S02]  /*25a20*/  FSEL R221, R0, -INF , !P1 ;  /* 0xff80000000dd7808 */ /* 0x000fe40004800000 */
[----:B------:R-:W-:Y:S02]  /*25a30*/  ISETP.GT.AND P1, PT, R237, R239, PT ;  /* 0x000000efed00720c */ /* 0x000fe40003f24270 */
[----:B------:R-:W-:Y:S01]  /*25a40*/  FSEL R209, R3, -INF , !P3 ;  /* 0xff80000003d17808 */ /* 0x000fe20005800000 */
[C---:B------:R-:W-:Y:S01]  /*25a50*/  FFMA.FTZ R3, R132.reuse, R23, R14 ;  /* 0x0000001784037223 */ /* 0x040fe2000001000e */
[----:B------:R-:W-:Y:S01]  /*25a60*/  BAR.SYNC.DEFER_BLOCKING 0x0 ;  /* 0x0000000000007b1d */ /* 0x000fe20000010000 */
[----:B------:R-:W-:Y:S01]  /*25a70*/  ISETP.GE.AND P3, PT, R11, R8, PT ;  /* 0x000000080b00720c */ /* 0x000fe20003f66270 */
[----:B------:R-:W-:-:S03]  /*25a80*/  FFMA.FTZ R4, R132, R64, R229 ;  /* 0x0000004084047223 */ /* 0x000fc600000100e5 */
[----:B------:R-:W-:Y:S01]  /*25a90*/  FSEL R223, R3, -INF , !P3 ;  /* 0xff80000003df7808 */ /* 0x000fe20005800000 */
[CC--:B-1----:R-:W-:Y:S01]  /*25aa0*/  FFMA.FTZ R5, R132.reuse, R27.reuse, R9 ;  /* 0x0000001b84057223 */ /* 0x0c2fe20000010009 */
[C---:B------:R-:W-:Y:S01]  /*25ab0*/  ISETP.GE.AND P3, PT, R17.reuse, R6, PT ;  /* 0x000000061100720c */ /* 0x040fe20003f66270 */
[C---:B------:R-:W-:Y:S01]  /*25ac0*/  FFMA.FTZ R6, R132.reuse, R64, R231 ;  /* 0x0000004084067223 */ /* 0x040fe200000100e7 */
[----:B------:R-:W-:Y:S01]  /*25ad0*/  ISETP.GE.AND P5, PT, R17, R8, PT ;  /* 0x000000081100720c */ /* 0x000fe20003fa6270 */
[----:B--2---:R-:W-:Y:S01]  /*25ae0*/  FFMA.FTZ R3, R132, R27, R7 ;  /* 0x0000001b84037223 */ /* 0x004fe20000010007 */
[----:B------:R-:W-:Y:S01]  /*25af0*/  BSSY B1, `(.L_x_4572) ;  /* 0x0000100000017945 */ /* 0x000fe20003800000 */
[----:B------:R-:W-:Y:S01]  /*25b00*/  IMAD.MOV.U32 R248, RZ, RZ, R214 ;  /* 0x000000fffff87224 */ /* 0x000fe200078e00d6 */
[----:B------:R-:W-:Y:S02]  /*25b10*/  MOV R249, R215 ;  /* 0x000000d700f97202 */ /* 0x000fe40000000f00 */
[----:B------:R-:W-:-:S02]  /*25b20*/  FSEL R41, R6, -INF , !P6 ;  /* 0xff80000006297808 */ /* 0x000fc40007000000 */
[----:B------:R-:W-:Y:S02]  /*25b30*/  FSEL R40, R4, -INF , !P4 ;  /* 0xff80000004287808 */ /* 0x000fe40006000000 */
[----:B------:R-:W-:Y:S02]  /*25b40*/  FSEL R214, R5, -INF , !P5 ;  /* 0xff80000005d67808 */ /* 0x000fe40006800000 */
[----:B------:R-:W-:Y:S01]  /*25b50*/  FSEL R215, R3, -INF , !P3 ;  /* 0xff80000003d77808 */ /* 0x000fe20005800000 */
[----:B------:R-:W-:Y:S05]  /*25b60*/  @!P1 BRA `(.L_x_4573) ;  /* 0x00000f8000009947 */ /* 0x000fea0003800000 */
[----:B----4-:R-:W-:Y:S01]  /*25b70*/  BSSY B0, `(.L_x_4574) ;  /* 0x0000042000007945 */ /* 0x010fe20003800000 */
        /* <DEDUP_REMOVED lines=62> */
.L_x_4575:
[----:B------:R-:W2:Y:S02]  /*25f60*/  LD.E R0, [R18.64+0x38] ;  /* 0x0000380612007980 */ /* 0x000ea4000c101900 */
[----:B--2---:R-:W-:-:S04]  /*25f70*/  LEA R0, -R0, RZ, 0x8 ;  /* 0x000000ff00007211 */ /* 0x004fc800078e41ff */
[----:B------:R-:W-:Y:S02]  /*25f80*/  SHF.R.S32.HI R3, RZ, 0x1f, R0 ;  /* 0x0000001fff037819 */ /* 0x000fe40000011400 */
.L_x_4576:
[----:B------:R-:W-:Y:S05]  /*25f90*/  BSYNC B0 ;  /* 0x0000000000007941 */ /* 0x000fea0003800000 */
.L_x_4574:
        /* <DEDUP_REMOVED lines=176> */
.L_x_4578:
[----:B------:R-:W-:Y:S05]  /*26aa0*/  BSYNC B0 ;  /* 0x0000000000007941 */ /* 0x000fea0003800000 */
.L_x_4577:
[C---:B------:R-:W-:Y:S01]  /*26ab0*/  LEA R42, P0, R0.reuse, R42, 0x1 ;  /* 0x0000002a002a7211 */ /* 0x040fe200078008ff */
[----:B------:R-:W0:Y:S03]  /*26ac0*/  LDGDEPBAR ;  /* 0x00000000000079af */ /* 0x000e260000000000 */
[----:B------:R-:W-:Y:S01]  /*26ad0*/  LEA.HI.X R252, R0, R252, R3, 0x1, P0 ;  /* 0x000000fc00fc7211 */ /* 0x000fe200000f0c03 */
[----:B------:R3:W-:Y:S04]  /*26ae0*/  STL [R1], R42 ;  /* 0x0000002a01007387 */ /* 0x0007e80000100800 */
.L_x_4573:
[----:B----4-:R-:W-:Y:S05]  /*26af0*/  BSYNC B1 ;  /* 0x0000000000017941 */ /* 0x010fea0003800000 */
.L_x_4572:
[----:B-----5:R-:W-:Y:S01]  /*26b00*/  FMNMX.FTZ R0, R2, R40, !PT ;  /* 0x0000002802007209 */ /* 0x020fe20007810000 */
[----:B-1----:R-:W4:Y:S01]  /*26b10*/  LDL.LU R32, [R1+0xc] ;  /* 0x00000c0001207983 */ /* 0x002f220000300800 */
[----:B------:R-:W-:Y:S02]  /*26b20*/  MOV R45, R77 ;  /* 0x0000004d002d7202 */ /* 0x000fe40000000f00 */
[----:B------:R-:W-:Y:S01]  /*26b30*/  FMNMX.FTZ R0, R60, R0, !PT ;  /* 0x000000003c007209 */ /* 0x000fe20007810000 */
[----:B--2---:R-:W2:Y:S01]  /*26b40*/  LDL.LU R33, [R1+0x18] ;  /* 0x0000180001217983 */ /* 0x004ea20000300800 */
[----:B------:R-:W-:-:S02]  /*26b50*/  MOV R47, R76 ;  /* 0x0000004c002f7202 */ /* 0x000fc40000000f00 */
[----:B------:R-:W-:Y:S01]  /*26b60*/  FMNMX.FTZ R0, R89, R0, !PT ;  /* 0x0000000059007209 */ /* 0x000fe20007810000 */
[----:B------:R-:W-:Y:S01]  /*26b70*/  LDSM.16.MT88.4 R24, [R182+0xa000] ;  /* 0x00a00000b618783b */ /* 0x000fe20000004200 */
[----:B------:R-:W-:Y:S02]  /*26b80*/  FMNMX.FTZ R4, R36, R41, !PT ;  /* 0x0000002924047209 */ /* 0x000fe40007810000 */
[----:B------:R-:W-:Y:S01]  /*26b90*/  FMNMX.FTZ R3, R59, R0, !PT ;  /* 0x000000003b037209 */ /* 0x000fe20007810000 */
[----:B------:R-:W-:Y:S01]  /*26ba0*/  LDSM.16.MT88.4 R12, [R139+0xa000] ;  /* 0x00a000008b0c783b */ /* 0x000fe20000004200 */
[----:B------:R-:W-:Y:S02]  /*26bb0*/  FMNMX.FTZ R4, R61, R4, !PT ;  /* 0x000000043d047209 */ /* 0x000fe40007810000 */
[----:B------:R-:W-:Y:S01]  /*26bc0*/  FMNMX.FTZ R3, R92, R3, !PT ;  /* 0x000000035c037209 */ /* 0x000fe20007810000 */
[----:B---3--:R1:W3:Y:S01]  /*26bd0*/  LD.E R0, [R18.64+0xdc] ;  /* 0x0000dc0612007980 */ /* 0x0082e2000c101900 */
        /* <DEDUP_REMOVED lines=128> */
[----:B------:R-:W2:Y:S01]  /*273e0*/  SHFL.BFLY PT, R6, R4, 0x1, 0x1f ;  /* 0x0c201f0004067f89 */ /* 0x000ea200000e0000 */
[----:B-1----:R-:W-:-:S04]  /*273f0*/  FMNMX.FTZ R77, R3, R5, !PT ;  /* 0x00000005034d7209 */ /* 0x002fc80007810000 */
[----:B------:R-:W-:Y:S01]  /*27400*/  FSETP.NEU.FTZ.AND P0, PT, R77, -INF , PT ;  /* 0xff8000004d00780b */ /* 0x000fe20003f1d000 */
[----:B---3--:R-:W-:-:S05]  /*27410*/  FMUL.FTZ R3, R0, R77 ;  /* 0x0000004d00037220 */ /* 0x008fca0000410000 */
[----:B------:R-:W-:Y:S02]  /*27420*/  FSEL R3, R3, RZ, P0 ;  /* 0x000000ff03037208 */ /* 0x000fe40000000000 */
[----:B--2---:R-:W-:-:S03]  /*27430*/  FMNMX.FTZ R76, R4, R6, !PT ;  /* 0x00000006044c7209 */ /* 0x004fc60007810000 */
        /* <DEDUP_REMOVED lines=21> */
[----:B------:R1:W-:Y:S02]  /*27590*/  MUFU.EX2 R227, R2 ;  /* 0x0000000200e37308 */ /* 0x0003e40000000800 */
[----:B-1----:R-:W-:-:S04]  /*275a0*/  FADD.FTZ R2, R36, -R6 ;  /* 0x8000000624027221 */ /* 0x002fc80000010000 */
[----:B------:R-:W-:-:S04]  /*275b0*/  FMUL.FTZ R2, R0, R2 ;  /* 0x0000000200027220 */ /* 0x000fc80000410000 */
[----:B------:R1:W-:Y:S02]  /*275c0*/  MUFU.EX2 R6, R2 ;  /* 0x0000000200067308 */ /* 0x0003e40000000800 */
[----:B-1----:R-:W-:-:S06]  /*275d0*/  FFMA.FTZ R2, R92, R0, -R3 ;  /* 0x000000005c027223 */ /* 0x002fcc0000010803 */
[----:B------:R1:W-:Y:S01]  /*275e0*/  MUFU.EX2 R212, R2 ;  /* 0x0000000200d47308 */ /* 0x0003e20000000800 */
[----:B------:R-:W-:Y:S02]  /*275f0*/  FMUL.FTZ R4, R0, R4 ;  /* 0x0000000400047220 */ /* 0x000fe40000410000 */
[----:B-1----:R-:W-:-:S05]  /*27600*/  FFMA.FTZ R2, R63, R0, -R3 ;  /* 0x000000003f027223 */ /* 0x002fca0000010803 */
[----:B------:R1:W-:Y:S02]  /*27610*/  MUFU.EX2 R34, R2 ;  /* 0x0000000200227308 */ /* 0x0003e40000000800 */
[----:B-1----:R-:W-:-:S06]  /*27620*/  FFMA.FTZ R2, R93, R0, -R3 ;  /* 0x000000005d027223 */ /* 0x002fcc0000010803 */
[----:B------:R1:W-:Y:S02]  /*27630*/  MUFU.EX2 R119, R2 ;  /* 0x0000000200777308 */ /* 0x0003e40000000800 */
[----:B-1----:R-:W-:-:S06]  /*27640*/  FFMA.FTZ R2, R65, R0, -R3 ;  /* 0x0000000041027223 */ /* 0x002fcc0000010803 */
[----:B------:R1:W-:Y:S08]  /*27650*/  MUFU.EX2 R93, R2 ;  /* 0x00000002005d7308 */ /* 0x0003f00000000800 */
[----:B------:R-:W3:Y:S01]  /*27660*/  MUFU.EX2 R4, R4 ;  /* 0x0000000400047308 */ /* 0x000ee20000000800 */
[----:B-1----:R-:W-:-:S07]  /*27670*/  FFMA.FTZ R2, R94, R0, -R5 ;  /* 0x000000005e027223 */ /* 0x002fce0000010805 */
[----:B------:R1:W-:Y:S02]  /*27680*/  MUFU.EX2 R64, R2 ;  /* 0x0000000200407308 */ /* 0x0003e40000000800 */
[----:B-1----:R-:W-:-:S06]  /*27690*/  FFMA.FTZ R2, R66, R0, -R5 ;  /* 0x0000000042027223 */ /* 0x002fcc0000010805 */
[----:B------:R1:W1:Y:S01]  /*276a0*/  MUFU.EX2 R94, R2 ;  /* 0x00000002005e7308 */ /* 0x0002620000000800 */
[----:B--2---:R-:W-:Y:S01]  /*276b0*/  F2FP.BF16.PACK_AB R8, R55, R89 ;  /* 0x000000593708723e */ /* 0x004fe200000010ff */
[-C--:B---3--:R-:W-:Y:S01]  /*276c0*/  FMUL.FTZ R158, R158, R4.reuse ;  /* 0x000000049e9e7220 */ /* 0x088fe20000410000 */
[----:B------:R-:W-:Y:S01]  /*276d0*/  F2FP.BF16.PACK_AB R9, R52, R7 ;  /* 0x000000073409723e */ /* 0x000fe200000010ff */
[----:B------:R-:W-:Y:S01]  /*276e0*/  FMUL.FTZ R159, R159, R4 ;  /* 0x000000049f9f7220 */ /* 0x000fe20000410000 */
[----:B------:R-:W-:Y:S01]  /*276f0*/  F2FP.BF16.PACK_AB R10, R227, R44 ;  /* 0x0000002ce30a723e */ /* 0x000fe200000010ff */
[----:B-1----:R-:W-:-:S04]  /*27700*/  FFMA.FTZ R2, R95, R0, -R5 ;  /* 0x000000005f027223 */ /* 0x002fc80000010805 */
[----:B------:R1:W-:Y:S01]  /*27710*/  MUFU.EX2 R65, R2 ;  /* 0x0000000200417308 */ /* 0x0003e20000000800 */
[----:B------:R-:W-:Y:S01]  /*27720*/  F2FP.BF16.PACK_AB R11, R225, R46 ;  /* 0x0000002ee10b723e */ /* 0x000fe200000010ff */
[-C--:B------:R-:W-:Y:S02]  /*27730*/  FMUL.FTZ R156, R156, R6.reuse ;  /* 0x000000069c9c7220 */ /* 0x080fe40000410000 */
[----:B------:R-:W-:Y:S02]  /*27740*/  FMUL.FTZ R157, R157, R6 ;  /* 0x000000069d9d7220 */ /* 0x000fe40000410000 */
[----:B-1----:R-:W-:-:S04]  /*27750*/  FFMA.FTZ R2, R67, R0, -R5 ;  /* 0x0000000043027223 */ /* 0x002fc80000010805 */
[----:B------:R1:W2:Y:S01]  /*27760*/  MUFU.EX2 R92, R2 ;  /* 0x00000002005c7308 */ /* 0x0002a20000000800 */
[-C--:B------:R-:W-:Y:S02]  /*27770*/  FMUL.FTZ R162, R162, R4.reuse ;  /* 0x00000004a2a27220 */ /* 0x080fe40000410000 */
[----:B------:R-:W-:Y:S02]  /*27780*/  FMUL.FTZ R163, R163, R4 ;  /* 0x00000004a3a37220 */ /* 0x000fe40000410000 */
[-C--:B------:R-:W-:Y:S02]  /*27790*/  FMUL.FTZ R160, R160, R6.reuse ;  /* 0x00000006a0a07220 */ /* 0x080fe40000410000 */
[----:B------:R-:W-:Y:S01]  /*277a0*/  FMUL.FTZ R161, R161, R6 ;  /* 0x00000006a1a17220 */ /* 0x000fe20000410000 */
[----:B------:R-:W-:Y:S01]  /*277b0*/  HMMA.16816.F32.BF16 R48, R8, R26, R156 ;  /* 0x0000001a0830723c */ /* 0x000fe2000004189c */
[----:B-1----:R-:W-:-:S04]  /*277c0*/  FFMA.FTZ R2, R99, R0, -R3 ;  /* 0x0000000063027223 */ /* 0x002fc80000010803 */
[----:B------:R1:W-:Y:S03]  /*277d0*/  MUFU.EX2 R67, R2 ;  /* 0x0000000200437308 */ /* 0x0003e60000000800 */
[----:B------:R-:W-:Y:S01]  /*277e0*/  HMMA.16816.F32.BF16 R36, R8, R24, R160 ;  /* 0x000000180824723c */ /* 0x000fe200000418a0 */
[-C--:B------:R-:W-:Y:S02]  /*277f0*/  FMUL.FTZ R154, R154, R4.reuse ;  /* 0x000000049a9a7220 */ /* 0x080fe40000410000 */
[----:B------:R-:W-:Y:S02]  /*27800*/  FMUL.FTZ R155, R155, R4 ;  /* 0x000000049b9b7220 */ /* 0x000fe40000410000 */
[-C--:B------:R-:W-:Y:S02]  /*27810*/  FMUL.FTZ R152, R152, R6.reuse ;  /* 0x0000000698987220 */ /* 0x080fe40000410000 */
[----:B------:R-:W-:-:S02]  /*27820*/  FMUL.FTZ R153, R153, R6 ;  /* 0x0000000699997220 */ /* 0x000fc40000410000 */
[-C--:B------:R-:W-:Y:S02]  /*27830*/  FMUL.FTZ R150, R150, R4.reuse ;  /* 0x0000000496967220 */ /* 0x080fe40000410000 */
        /* <DEDUP_REMOVED lines=16> */
[----:B------:R1:W-:Y:S01]  /*27940*/  MUFU.EX2 R160, R2 ;  /* 0x0000000200a07308 */ /* 0x0003e20000000800 */
[----:B------:R-:W-:Y:S01]  /*27950*/  MOV R53, R33 ;  /* 0x0000002100357202 */ /* 0x000fe20000000f00 */
[----:B------:R-:W-:Y:S01]  /*27960*/  HMMA.16816.F32.BF16 R56, R8, R16, R152 ;  /* 0x000000100838723c */ /* 0x000fe20000041898 */
[----:B----4-:R-:W-:Y:S02]  /*27970*/  MOV R54, R32 ;  /* 0x0000002000367202 */ /* 0x010fe40000000f00 */
[----:B------:R-:W4:Y:S01]  /*27980*/  LDSM.16.MT88.4 R32, [R182+0xa800] ;  /* 0x00a80000b620783b */ /* 0x000f220000004200 */
[----:B-1----:R-:W-:-:S04]  /*27990*/  FFMA.FTZ R2, R100, R0, -R5 ;  /* 0x0000000064027223 */ /* 0x002fc80000010805 */
[----:B------:R1:W-:Y:S01]  /*279a0*/  MUFU.EX2 R156, R2 ;  /* 0x00000002009c7308 */ /* 0x0003e20000000800 */
[----:B------:R-:W-:Y:S01]  /*279b0*/  HMMA.16816.F32.BF16 R148, R8, R18, R148 ;  /* 0x000000120894723c */ /* 0x000fe20000041894 */
[----:B------:R-:W2:Y:S01]  /*279c0*/  LDSM.16.MT88.4 R16, [R180+0xa800] ;  /* 0x00a80000b410783b */ /* 0x000ea20000004200 */
[----:B-1----:R-:W-:-:S05]  /*279d0*/  FFMA.FTZ R2, R69, R0, -R5 ;  /* 0x0000000045027223 */ /* 0x002fca0000010805 */
[----:B------:R1:W1:Y:S01]  /*279e0*/  MUFU.EX2 R247, R2 ;  /* 0x0000000200f77308 */ /* 0x0002620000000800 */
[C---:B------:R-:W-:Y:S08]  /*279f0*/  HMMA.16816.F32.BF16 R28, R8.reuse, R12, R168 ;  /* 0x0000000c081c723c */ /* 0x040ff000000418a8 */
[----:B------:R-:W-:Y:S01]  /*27a00*/  HMMA.16816.F32.BF16 R40, R8, R14, R164 ;  /* 0x0000000e0828723c */ /* 0x000fe200000418a4 */
[----:B------:R-:W2:Y:S01]  /*27a10*/  LDSM.16.MT88.4 R12, [R181+0xa800] ;  /* 0x00a80000b50c783b */ /* 0x000ea20000004200 */
[----:B-1----:R-:W-:-:S04]  /*27a20*/  FFMA.FTZ R2, R101, R0, -R5 ;  /* 0x0000000065027223 */ /* 0x002fc80000010805 */
        /* <DEDUP_REMOVED lines=13> */
[C---:B------:R-:W-:Y:S08]  /*27b00*/  HMMA.16816.F32.BF16 R144, R8.reuse, R20, R144 ;  /* 0x000000140890723c */ /* 0x040ff00000041890 */
[----:B------:R-:W-:Y:S01]  /*27b10*/  HMMA.16816.F32.BF16 R20, R8, R22, R140 ;  /* 0x000000160814723c */ /* 0x000fe2000004188c */
[----:B-1----:R-:W-:-:S04]  /*27b20*/  FFMA.FTZ R2, R98, R0, -R3 ;  /* 0x0000000062027223 */ /* 0x002fc80000010803 */
[----:B------:R1:W-:Y:S02]  /*27b30*/  MUFU.EX2 R235, R2 ;  /* 0x0000000200eb7308 */ /* 0x0003e40000000800 */
[----:B-1----:R-:W-:-:S06]  /*27b40*/  FFMA.FTZ R2, R72, R0, -R3 ;  /* 0x0000000048027223 */ /* 0x002fcc0000010803 */
[----:B------:R1:W-:Y:S01]  /*27b50*/  MUFU.EX2 R237, R2 ;  /* 0x0000000200ed7308 */ /* 0x0003e20000000800 */
[----:B------:R-:W-:Y:S02]  /*27b60*/  F2FP.BF16.PACK_AB R8, R94, R64 ;  /* 0x000000405e08723e */ /* 0x000fe400000010ff */
[----:B------:R-:W-:Y:S01]  /*27b70*/  F2FP.BF16.PACK_AB R9, R66, R212 ;  /* 0x000000d44209723e */ /* 0x000fe200000010ff */
[----:B-1----:R-:W-:-:S04]  /*27b80*/  FFMA.FTZ R2, R102, R0, -R3 ;  /* 0x0000000066027223 */ /* 0x002fc80000010803 */
[----:B------:R1:W-:Y:S01]  /*27b90*/  MUFU.EX2 R233, R2 ;  /* 0x0000000200e97308 */ /* 0x0003e20000000800 */
[----:B--2---:R-:W-:Y:S02]  /*27ba0*/  F2FP.BF16.PACK_AB R10, R92, R65 ;  /* 0x000000415c0a723e */ /* 0x004fe400000010ff */
[----:B------:R-:W-:Y:S01]  /*27bb0*/  F2FP.BF16.PACK_AB R11, R93, R119 ;  /* 0x000000775d0b723e */ /* 0x000fe200000010ff */
[----:B-1----:R-:W-:-:S04]  /*27bc0*/  FFMA.FTZ R2, R103, R0, -R5 ;  /* 0x0000000067027223 */ /* 0x002fc80000010805 */
[----:B------:R1:W-:Y:S01]  /*27bd0*/  MUFU.EX2 R231, R2 ;  /* 0x0000000200e77308 */ /* 0x0003e20000000800 */
[----:B------:R-:W-:Y:S01]  /*27be0*/  MOV R72, R227 ;  /* 0x000000e300487202 */ /* 0x000fe20000000f00 */
[----:B---3--:R-:W-:Y:S01]  /*27bf0*/  HMMA.16816.F32.BF16 R28, R8, R24, R28 ;  /* 0x00000018081c723c */ /* 0x008fe2000004181c */
[----:B-1----:R-:W-:-:S05]  /*27c00*/  FFMA.FTZ R2, R73, R0, -R5 ;  /* 0x0000000049027223 */ /* 0x002fca0000010805 */
[----:B------:R1:W2:Y:S02]  /*27c10*/  MUFU.EX2 R229, R2 ;  /* 0x0000000200e57308 */ /* 0x0002a40000000800 */
[----:B------:R-:W-:Y:S01]  /*27c20*/  HMMA.16816.F32.BF16 R40, R8, R26, R40 ;  /* 0x0000001a0828723c */ /* 0x000fe20000041828 */
[----:B------:R-:W3:Y:S01]  /*27c30*/  LDSM.16.MT88.4 R24, [R139+0xb000] ;  /* 0x00b000008b18783b */ /* 0x000ee20000004200 */
[----:B------:R-:W-:-:S06]  /*27c40*/  MOV R73, R225 ;  /* 0x000000e100497202 */ /* 0x000fcc0000000f00 */
[----:B----4-:R-:W-:Y:S01]  /*27c50*/  HMMA.16816.F32.BF16 R36, R8, R32, R36 ;  /* 0x000000200824723c */ /* 0x010fe20000041824 */
        /* <DEDUP_REMOVED lines=12> */
[----:B------:R-:W-:Y:S01]  /*27d20*/  MOV R74, R212 ;  /* 0x000000d4004a7202 */ /* 0x000fe20000000f00 */
        /* <DEDUP_REMOVED lines=15> */
[----:B------:R-:W-:Y:S01]  /*27e20*/  MOV R164, R45 ;  /* 0x0000002d00a47202 */ /* 0x000fe20000000f00 */
[----:B----4-:R-:W-:-:S04]  /*27e30*/  FFMA.FTZ R2, R79, R0, -R5 ;  /* 0x000000004f027223 */ /* 0x010fc80000010805 */
        /* <DEDUP_REMOVED lines=22> */
[----:B------:R3:W-:Y:S01]  /*27fa0*/  MUFU.EX2 R162, R2 ;  /* 0x0000000200a27308 */ /* 0x0007e20000000800 */
[----:B------:R-:W-:Y:S02]  /*27fb0*/  MOV R159, R55 ;  /* 0x00000037009f7202 */ /* 0x000fe40000000f00 */
        /* <DEDUP_REMOVED lines=8> */
[----:B------:R-:W-:Y:S02]  /*28040*/  MOV R153, R46 ;  /* 0x0000002e00997202 */ /* 0x000fe40000000f00 */
[----:B------:R-:W-:Y:S02]  /*28050*/  MOV R154, R159 ;  /* 0x0000009f009a7202 */ /* 0x000fe40000000f00 */
[----:B--2---:R-:W-:Y:S01]  /*28060*/  F2FP.BF16.PACK_AB R8, R229, R231 ;  /* 0x000000e7e508723e */ /* 0x004fe200000010ff */
[----:B---3--:R-:W-:-:S04]  /*28070*/  FFMA.FTZ R2, R120, R0, -R5 ;  /* 0x0000000078027223 */ /* 0x008fc80000010805 */
[----:B------:R2:W-:Y:S01]  /*28080*/  MUFU.EX2 R160, R2 ;  /* 0x0000000200a07308 */ /* 0x0005e20000000800 */
[----:B------:R-:W-:Y:S02]  /*28090*/  F2FP.BF16.PACK_AB R9, R237, R235 ;  /* 0x000000ebed09723e */ /* 0x000fe400000010ff */
[----:B------:R-:W-:Y:S02]  /*280a0*/  F2FP.BF16.PACK_AB R10, R225, R227 ;  /* 0x000000e3e10a723e */ /* 0x000fe400000010ff */
[----:B------:R-:W-:Y:S02]  /*280b0*/  F2FP.BF16.PACK_AB R11, R212, R233 ;  /* 0x000000e9d40b723e */ /* 0x000fe400000010ff */
[----:B------:R-:W-:Y:S01]  /*280c0*/  MOV R75, R64 ;  /* 0x00000040004b7202 */ /* 0x000fe20000000f00 */
[----:B--2---:R-:W-:Y:S01]  /*280d0*/  FFMA.FTZ R2, R83, R0, -R5 ;  /* 0x0000000053027223 */ /* 0x004fe20000010805 */
[----:B------:R-:W-:-:S03]  /*280e0*/  MOV R83, R153 ;  /* 0x0000009900537202 */ /* 0x000fc60000000f00 */
[----:B------:R2:W3:Y:S01]  /*280f0*/  MUFU.EX2 R159, R2 ;  /* 0x00000002009f7308 */ /* 0x0004e20000000800 */
[----:B------:R-:W-:Y:S01]  /*28100*/  MOV R153, R158 ;  /* 0x0000009e00997202 */ /* 0x000fe20000000f00 */
[----:B------:R-:W-:Y:S01]  /*28110*/  HMMA.16816.F32.BF16 R60, R8, R26, R40 ;  /* 0x0000001a083c723c */ /* 0x000fe20000041828 */
[----:B------:R-:W-:Y:S02]  /*28120*/  MOV R64, R54 ;  /* 0x0000003600407202 */ /* 0x000fe40000000f00 */
[----:B------:R-:W-:Y:S02]  /*28130*/  MOV R91, R53 ;  /* 0x00000035005b7202 */ /* 0x000fe40000000f00 */
[----:B------:R-:W-:-:S03]  /*28140*/  MOV R82, R157 ;  /* 0x0000009d00527202 */ /* 0x000fc60000000f00 */
[C---:B------:R-:W-:Y:S01]  /*28150*/  HMMA.16816.F32.BF16 R52, R8.reuse, R24, R28 ;  /* 0x000000180834723c */ /* 0x040fe2000004181c */
[----:B------:R-:W3:Y:S04]  /*28160*/  LDSM.16.MT88.4 R28, [R139+0xc000] ;  /* 0x00c000008b1c783b */ /* 0x000ee80000004200 */
[----:B------:R-:W3:Y:S01]  /*28170*/  LDSM.16.MT88.4 R24, [R182+0xc000] ;  /* 0x00c00000b618783b */ /* 0x000ee20000004200 */
[-CC-:B--2---:R-:W-:Y:S02]  /*28180*/  FFMA.FTZ R2, R121, R0.reuse, -R5.reuse ;  /* 0x0000000079027223 */ /* 0x184fe40000010805 */
[C---:B-1----:R-:W-:Y:S02]  /*28190*/  HMMA.16816.F32.BF16 R44, R8.reuse, R32, R36 ;  /* 0x00000020082c723c */ /* 0x042fe40000041824 */
[----:B------:R1:W-:Y:S06]  /*281a0*/  MUFU.EX2 R158, R2 ;  /* 0x00000002009e7308 */ /* 0x0003ec0000000800 */
[C---:B------:R-:W-:Y:S08]  /*281b0*/  HMMA.16816.F32.BF16 R40, R8.reuse, R34, R48 ;  /* 0x000000220828723c */ /* 0x040ff00000041830 */
[----:B------:R-:W-:Y:S01]  /*281c0*/  HMMA.16816.F32.BF16 R36, R8, R16, R56 ;  /* 0x000000100824723c */ /* 0x000fe20000041838 */
[----:B-1----:R-:W-:-:S04]  /*281d0*/  FFMA.FTZ R2, R84, R0, -R5 ;  /* 0x0000000054027223 */ /* 0x002fc80000010805 */
[----:B------:R1:W2:Y:S03]  /*281e0*/  MUFU.EX2 R157, R2 ;  /* 0x00000002009d7308 */ /* 0x0002a60000000800 */
[C---:B------:R-:W-:Y:S01]  /*281f0*/  HMMA.16816.F32.BF16 R68, R8.reuse, R18, R68 ;  /* 0x000000120844723c */ /* 0x040fe20000041844 */
[----:B------:R-:W2:Y:S07]  /*28200*/  LDSM.16.MT88.4 R16, [R180+0xc000] ;  /* 0x00c00000b410783b */ /* 0x000eae0000004200 */
[----:B------:R-:W-:Y:S01]  /*28210*/  HMMA.16816.F32.BF16 R32, R8, R12, R144 ;  /* 0x0000000c0820723c */ /* 0x000fe20000041890 */
[----:B-1----:R-:W-:-:S07]  /*28220*/  FFMA.FTZ R2, R85, R0, -R3 ;  /* 0x0000000055027223 */ /* 0x002fce0000010803 */
[----:B------:R-:W-:Y:S01]  /*28230*/  HMMA.16816.F32.BF16 R20, R8, R14, R20 ;  /* 0x0000000e0814723c */ /* 0x000fe20000041814 */
[----:B------:R-:W1:Y:S01]  /*28240*/  LDSM.16.MT88.4 R12, [R181+0xc000] ;  /* 0x00c00000b50c783b */ /* 0x000e620000004200 */
[----:B------:R-:W-:Y:S02]  /*28250*/  MOV R85, R156 ;  /* 0x0000009c00557202 */ /* 0x000fe40000000f00 */
[----:B------:R3:W1:Y:S01]  /*28260*/  MUFU.EX2 R156, R2 ;  /* 0x00000002009c7308 */ /* 0x0006620000000800 */
[----:B------:R-:W-:Y:S02]  /*28270*/  MOV R84, R155 ;  /* 0x0000009b00547202 */ /* 0x000fe40000000f00 */
[----:B------:R-:W-:Y:S01]  /*28280*/  MOV R143, R154 ;  /* 0x0000009a008f7202 */ /* 0x000fe20000000f00 */
[----:B---3--:R-:W-:-:S04]  /*28290*/  FFMA.FTZ R2, R124, R0, -R3 ;  /* 0x000000007c027223 */ /* 0x008fc80000010803 */
[----:B------:R3:W-:Y:S01]  /*282a0*/  MUFU.EX2 R155, R2 ;  /* 0x00000002009b7308 */ /* 0x0007e20000000800 */
[----:B------:R-:W-:Y:S01]  /*282b0*/  MOV R99, R153 ;  /* 0x0000009900637202 */ /* 0x000fe20000000f00 */
[----:B---3--:R-:W-:-:S06]  /*282c0*/  FFMA.FTZ R2, R86, R0, -R3 ;  /* 0x0000000056027223 */ /* 0x008fcc0000010803 */
[----:B------:R3:W-:Y:S01]  /*282d0*/  MUFU.EX2 R154, R2 ;  /* 0x00000002009a7308 */ /* 0x0007e20000000800 */
[----:B------:R-:W-:Y:S02]  /*282e0*/  MOV R86, R67 ;  /* 0x0000004300567202 */ /* 0x000fe40000000f00 */
[----:B------:R-:W-:Y:S01]  /*282f0*/  MOV R67, R152 ;  /* 0x0000009800437202 */ /* 0x000fe20000000f00 */
[----:B---3--:R-:W-:-:S04]  /*28300*/  FFMA.FTZ R2, R126, R0, -R3 ;  /* 0x000000007e027223 */ /* 0x008fc80000010803 */
[----:B------:R3:W-:Y:S01]  /*28310*/  MUFU.EX2 R153, R2 ;  /* 0x0000000200997308 */ /* 0x0007e20000000800 */
[----:B----4-:R-:W-:Y:S02]  /*28320*/  F2FP.BF16.PACK_AB R8, R167, R168 ;  /* 0x000000a8a708723e */ /* 0x010fe400000010ff */
[----:B------:R-:W-:Y:S02]  /*28330*/  F2FP.BF16.PACK_AB R9, R171, R170 ;  /* 0x000000aaab09723e */ /* 0x000fe400000010ff */
[----:B------:R-:W-:Y:S01]  /*28340*/  F2FP.BF16.PACK_AB R10, R165, R166 ;  /* 0x000000a6a50a723e */ /* 0x000fe200000010ff */
[----:B---3--:R-:W-:-:S04]  /*28350*/  FFMA.FTZ R2, R128, R0, -R5 ;  /* 0x0000000080027223 */ /* 0x008fc80000010805 */
[----:B------:R3:W-:Y:S01]  /*28360*/  MUFU.EX2 R152, R2 ;  /* 0x0000000200987308 */ /* 0x0007e20000000800 */
[----:B------:R-:W-:Y:S01]  /*28370*/  F2FP.BF16.PACK_AB R11, R164, R169 ;  /* 0x000000a9a40b723e */ /* 0x000fe200000010ff */
[----:B---3--:R-:W-:-:S06]  /*28380*/  FFMA.FTZ R2, R87, R0, -R5 ;  /* 0x0000000057027223 */ /* 0x008fcc0000010805 */
[----:B------:R3:W4:Y:S01]  /*28390*/  MUFU.EX2 R150, R2 ;  /* 0x0000000200967308 */ /* 0x0007220000000800 */
[----:B------:R-:W-:Y:S01]  /*283a0*/  HMMA.16816.F32.BF16 R48, R8, R28, R52 ;  /* 0x0000001c0830723c */ /* 0x000fe20000041834 */
[----:B---3--:R-:W-:-:S06]  /*283b0*/  FFMA.FTZ R2, R129, R0, -R5 ;  /* 0x0000000081027223 */ /* 0x008fcc0000010805 */
[----:B------:R3:W-:Y:S01]  /*283c0*/  MUFU.EX2 R149, R2 ;  /* 0x0000000200957308 */ /* 0x0007e20000000800 */
[C---:B------:R-:W-:Y:S08]  /*283d0*/  HMMA.16816.F32.BF16 R44, R8.reuse, R24, R44 ;  /* 0x00000018082c723c */ /* 0x040ff0000004182c */
[----:B------:R-:W-:Y:S01]  /*283e0*/  HMMA.16816.F32.BF16 R52, R8, R26, R40 ;  /* 0x0000001a0834723c */ /* 0x000fe20000041828 */
[----:B------:R-:W4:Y:S01]  /*283f0*/  LDSM.16.MT88.4 R24, [R182+0xc800] ;  /* 0x00c80000b618783b */ /* 0x000f220000004200 */
[----:B---3--:R-:W-:-:S06]  /*28400*/  FFMA.FTZ R2, R88, R0, -R5 ;  /* 0x0000000058027223 */ /* 0x008fcc0000010805 */
[C---:B--2---:R-:W-:Y:S01]  /*28410*/  HMMA.16816.F32.BF16 R36, R8.reuse, R16, R36 ;  /* 0x000000100824723c */ /* 0x044fe20000041824 */
[----:B------:R2:W3:Y:S07]  /*28420*/  MUFU.EX2 R151, R2 ;  /* 0x0000000200977308 */ /* 0x0004ee0000000800 */
[C---:B------:R-:W-:Y:S01]  /*28430*/  HMMA.16816.F32.BF16 R68, R8.reuse, R18, R68 ;  /* 0x000000120844723c */ /* 0x040fe20000041844 */
[----:B------:R-:W3:Y:S07]  /*28440*/  LDSM.16.MT88.4 R16, [R180+0xc800] ;  /* 0x00c80000b410783b */ /* 0x000eee0000004200 */
[----:B-1----:R-:W-:Y:S01]  /*28450*/  HMMA.16816.F32.BF16 R32, R8, R12, R32 ;  /* 0x0000000c0820723c */ /* 0x002fe20000041820 */
[----:B--2---:R-:W-:-:S07]  /*28460*/  FFMA.FTZ R2, R90, R0, -R3 ;  /* 0x000000005a027223 */ /* 0x004fce0000010803 */
[C---:B------:R-:W-:Y:S01]  /*28470*/  HMMA.16816.F32.BF16 R20, R8.reuse, R14, R20 ;  /* 0x0000000e0814723c */ /* 0x040fe20000041814 */
[----:B------:R-:W1:Y:S01]  /*28480*/  LDSM.16.MT88.4 R12, [R181+0xc800] ;  /* 0x00c80000b50c783b */ /* 0x000e620000004200 */
[----:B------:R2:W1:Y:S06]  /*28490*/  MUFU.EX2 R148, R2 ;  /* 0x0000000200947308 */ /* 0x00046c0000000800 */
        /* <DEDUP_REMOVED lines=12> */
[----:B------:R-:W-:Y:S02]  /*28560*/  MOV R174, R143 ;  /* 0x0000008f00ae7202 */ /* 0x000fe40000000f00 */
[----:B------:R-:W-:Y:S02]  /*28570*/  F2FP.BF16.PACK_AB R10, R157, R158 ;  /* 0x0000009e9d0a723e */ /* 0x000fe400000010ff */
[----:B------:R-:W-:Y:S01]  /*28580*/  F2FP.BF16.PACK_AB R11, R156, R161 ;  /* 0x000000a19c0b723e */ /* 0x000fe200000010ff */
[----:B--2---:R-:W-:-:S04]  /*28590*/  FFMA.FTZ R2, R104, R0, -R5 ;  /* 0x0000000068027223 */ /* 0x004fc80000010805 */
[----:B------:R2:W1:Y:S02]  /*285a0*/  MUFU.EX2 R143, R2 ;  /* 0x00000002008f7308 */ /* 0x0004640000000800 */
[----:B----4-:R-:W-:Y:S01]  /*285b0*/  HMMA.16816.F32.BF16 R44, R8, R24, R44 ;  /* 0x00000018082c723c */ /* 0x010fe2000004182c */
[----:B--2---:R-:W-:-:S05]  /*285c0*/  FFMA.FTZ R2, R175, R0, -R5 ;  /* 0x00000000af027223 */ /* 0x004fca0000010805 */
[----:B------:R2:W-:Y:S02]  /*285d0*/  MUFU.EX2 R142, R2 ;  /* 0x00000002008e7308 */ /* 0x0005e40000000800 */
[C---:B------:R-:W-:Y:S01]  /*285e0*/  HMMA.16816.F32.BF16 R52, R8.reuse, R26, R52 ;  /* 0x0000001a0834723c */ /* 0x040fe20000041834 */
[----:B------:R-:W4:Y:S07]  /*285f0*/  LDSM.16.MT88.4 R24, [R182+0xd000] ;  /* 0x00d00000b618783b */ /* 0x000f2e0000004200 */
[----:B---3--:R-:W-:Y:S01]  /*28600*/  HMMA.16816.F32.BF16 R36, R8, R16, R36 ;  /* 0x000000100824723c */ /* 0x008fe20000041824 */
[----:B--2---:R-:W-:-:S07]  /*28610*/  FFMA.FTZ R2, R106, R0, -R5 ;  /* 0x000000006a027223 */ /* 0x004fce0000010805 */
        /* <DEDUP_REMOVED lines=26> */
[----:B------:R-:W-:Y:S01]  /*287c0*/  MOV R194, R119 ;  /* 0x0000007700c27202 */ /* 0x000fe20000000f00 */
[----:B---3--:R-:W-:-:S04]  /*287d0*/  FFMA.FTZ R2, R196, R0, -R5 ;  /* 0x00000000c4027223 */ /* 0x008fc80000010805 */
[----:B------:R3:W-:Y:S02]  /*287e0*/  MUFU.EX2 R121, R2 ;  /* 0x0000000200797308 */ /* 0x0007e40000000800 */
        /* <DEDUP_REMOVED lines=62> */
[----:B------:R-:W-:Y:S01]  /*28bd0*/  HMMA.16816.F32.BF16 R40, R8, R32, R40 ;  /* 0x000000200828723c */ /* 0x000fe20000041828 */
[----:B---3--:R-:W-:-:S05]  /*28be0*/  FFMA.FTZ R2, R213, R0, -R5 ;  /* 0x00000000d5027223 */ /* 0x008fca0000010805 */
        /* <DEDUP_REMOVED lines=18> */
[----:B---3--:R-:W-:-:S05]  /*28d10*/  FFMA.FTZ R2, R173, R0, -R3 ;  /* 0x00000000ad027223 */ /* 0x008fca0000010803 */
[----:B------:R3:W-:Y:S02]  /*28d20*/  MUFU.EX2 R101, R2 ;  /* 0x0000000200657308 */ /* 0x0007e40000000800 */
[----:B---3--:R-:W-:-:S06]  /*28d30*/  FFMA.FTZ R2, R218, R0, -R3 ;  /* 0x00000000da027223 */ /* 0x008fcc0000010803 */
        /* <DEDUP_REMOVED lines=57> */
[----:B------:R-:W-:Y:S02]  /*290d0*/  MOV R192, R66 ;  /* 0x0000004200c07202 */ /* 0x000fe40000000f00 */
[----:B------:R-:W-:-:S05]  /*290e0*/  MOV R179, R85 ;  /* 0x0000005500b37202 */ /* 0x000fca0000000f00 */
[----:B------:R-:W-:Y:S01]  /*290f0*/  HMMA.16816.F32.BF16 R40, R8, R36, R40 ;  /* 0x000000240828723c */ /* 0x000fe20000041828 */
[----:B-1----:R-:W-:-:S07]  /*29100*/  FFMA.FTZ R2, R197, R0, -R3 ;  /* 0x00000000c5027223 */ /* 0x002fce0000010803 */
[C---:B------:R-:W-:Y:S01]  /*29110*/  HMMA.16816.F32.BF16 R44, R8.reuse, R38, R44 ;  /* 0x00000026082c723c */ /* 0x040fe2000004182c */
[----:B------:R-:W1:Y:S01]  /*29120*/  LDSM.16.MT88.4 R36, [R182+0xf800] ;  /* 0x00f80000b624783b */ /* 0x000e620000004200 */
[----:B------:R2:W1:Y:S06]  /*29130*/  MUFU.EX2 R87, R2 ;  /* 0x0000000200577308 */ /* 0x00046c0000000800 */
[----:B---3--:R-:W-:Y:S01]  /*29140*/  HMMA.16816.F32.BF16 R60, R8, R12, R48 ;  /* 0x0000000c083c723c */ /* 0x008fe20000041830 */
[----:B------:R-:W-:Y:S01]  /*29150*/  FFMA.FTZ R6, R118, R6, R200 ;  /* 0x0000000676067223 */ /* 0x000fe200000100c8 */
[----:B------:R-:W-:-:S06]  /*29160*/  MOV R200, R192 ;  /* 0x000000c000c87202 */ /* 0x000fcc0000000f00 */
[C---:B------:R-:W-:Y:S01]  /*29170*/  HMMA.16816.F32.BF16 R48, R8.reuse, R14, R20 ;  /* 0x0000000e0830723c */ /* 0x040fe20000041814 */
[----:B------:R-:W3:Y:S01]  /*29180*/  LDSM.16.MT88.4 R12, [R181+0xf800] ;  /* 0x00f80000b50c783b */ /* 0x000ee20000004200 */
[----:B--2---:R-:W-:Y:S01]  /*29190*/  FFMA.FTZ R2, R232, R0, -R3 ;  /* 0x00000000e8027223 */ /* 0x004fe20000010803 */
[----:B------:R-:W-:Y:S02]  /*291a0*/  MOV R192, R86 ;  /* 0x0000005600c07202 */ /* 0x000fe40000000f00 */
[----:B------:R-:W-:Y:S01]  /*291b0*/  LDSM.16.MT88.4 R20, [R182+0x10000] ;  /* 0x01000000b614783b */ /* 0x000fe20000004200 */
[----:B------:R2:W-:Y:S01]  /*291c0*/  MUFU.EX2 R85, R2 ;  /* 0x0000000200557308 */ /* 0x0005e20000000800 */
[----:B------:R-:W-:Y:S01]  /*291d0*/  MOV R202, R64 ;  /* 0x0000004000ca7202 */ /* 0x000fe20000000f00 */
[----:B------:R-:W-:Y:S01]  /*291e0*/  HMMA.16816.F32.BF16 R56, R8, R16, R56 ;  /* 0x000000100838723c */ /* 0x000fe20000041838 */
[----:B------:R-:W-:Y:S02]  /*291f0*/  MOV R118, R194 ;  /* 0x000000c200767202 */ /* 0x000fe40000000f00 */
[----:B------:R-:W-:-:S05]  /*29200*/  MOV R194, R174 ;  /* 0x000000ae00c27202 */ /* 0x000fca0000000f00 */
[----:B------:R-:W-:Y:S01]  /*29210*/  HMMA.16816.F32.BF16 R68, R8, R18, R68 ;  /* 0x000000120844723c */ /* 0x000fe20000041844 */
[----:B------:R-:W1:Y:S01]  /*29220*/  LDSM.16.MT88.4 R16, [R139+0x10000] ;  /* 0x010000008b10783b */ /* 0x000e620000004200 */
[----:B--2---:R-:W-:-:S04]  /*29230*/  FFMA.FTZ R2, R201, R0, -R3 ;  /* 0x00000000c9027223 */ /* 0x004fc80000010803 */
[----:B------:R2:W-:Y:S01]  /*29240*/  MUFU.EX2 R86, R2 ;  /* 0x0000000200567308 */ /* 0x0005e20000000800 */
[----:B------:R-:W-:Y:S01]  /*29250*/  MOV R174, R84 ;  /* 0x0000005400ae7202 */ /* 0x000fe20000000f00 */
[----:B------:R-:W-:Y:S01]  /*29260*/  FFMA.FTZ R4, R202, R4, R122 ;  /* 0x00000004ca047223 */ /* 0x000fe2000001007a */
[----:B------:R-:W-:Y:S02]  /*29270*/  MOV R125, R83 ;  /* 0x00000053007d7202 */ /* 0x000fe40000000f00 */
[----:B------:R-:W-:Y:S01]  /*29280*/  F2FP.BF16.PACK_AB R8, R97, R98 ;  /* 0x000000626108723e */ /* 0x000fe200000010ff */
[----:B------:R-:W-:Y:S01]  /*29290*/  FADD.FTZ R4, R205, R4 ;  /* 0x00000004cd047221 */ /* 0x000fe20000010000 */
[----:B------:R-:W-:Y:S01]  /*292a0*/  F2FP.BF16.PACK_AB R9, R101, R99 ;  /* 0x000000636509723e */ /* 0x000fe200000010ff */
[----:B--2---:R-:W-:-:S04]  /*292b0*/  FFMA.FTZ R2, R234, R0, -R3 ;  /* 0x00000000ea027223 */ /* 0x004fc80000010803 */
[----:B------:R2:W-:Y:S01]  /*292c0*/  MUFU.EX2 R84, R2 ;  /* 0x0000000200547308 */ /* 0x0005e20000000800 */
[----:B------:R-:W-:Y:S02]  /*292d0*/  F2FP.BF16.PACK_AB R10, R95, R96 ;  /* 0x000000605f0a723e */ /* 0x000fe400000010ff */
[----:B------:R-:W-:Y:S01]  /*292e0*/  F2FP.BF16.PACK_AB R11, R7, R100 ;  /* 0x00000064070b723e */ /* 0x000fe200000010ff */
[----:B------:R-:W-:Y:S01]  /*292f0*/  FADD.FTZ R6, R194, R6 ;  /* 0x00000006c2067221 */ /* 0x000fe20000010000 */
[----:B------:R-:W-:Y:S01]  /*29300*/  MOV R123, R81 ;  /* 0x00000051007b7202 */ /* 0x000fe20000000f00 */
[----:B------:R-:W-:Y:S01]  /*29310*/  FADD.FTZ R4, R125, R4 ;  /* 0x000000047d047221 */ /* 0x000fe20000010000 */
[----:B------:R-:W-:Y:S02]  /*29320*/  MOV R204, R73 ;  /* 0x0000004900cc7202 */ /* 0x000fe40000000f00 */
[----:B------:R-:W-:Y:S01]  /*29330*/  MOV R194, R192 ;  /* 0x000000c000c27202 */ /* 0x000fe20000000f00 */
[----:B--2---:R-:W-:Y:S01]  /*29340*/  FFMA.FTZ R2, R236, R0, -R5 ;  /* 0x00000000ec027223 */ /* 0x004fe20000010805 */
[----:B------:R-:W-:-:S03]  /*29350*/  MOV R192, R179 ;  /* 0x000000b300c07202 */ /* 0x000fc60000000f00 */
[----:B------:R2:W-:Y:S01]  /*29360*/  MUFU.EX2 R83, R2 ;  /* 0x0000000200537308 */ /* 0x0005e20000000800 */
[----:B------:R-:W-:Y:S01]  /*29370*/  MOV R81, R72 ;  /* 0x0000004800517202 */ /* 0x000fe20000000f00 */
[----:B------:R-:W-:Y:S01]  /*29380*/  FADD.FTZ R6, R123, R6 ;  /* 0x000000067b067221 */ /* 0x000fe20000010000 */
[----:B------:R-:W-:Y:S02]  /*29390*/  MOV R179, R82 ;  /* 0x0000005200b37202 */ /* 0x000fe40000000f00 */
[----:B------:R-:W-:Y:S02]  /*293a0*/  MOV R172, R67 ;  /* 0x0000004300ac7202 */ /* 0x000fe40000000f00 */
[----:B------:R-:W-:Y:S01]  /*293b0*/  MOV R198, R65 ;  /* 0x0000004100c67202 */ /* 0x000fe20000000f00 */
[----:B------:R-:W-:Y:S01]  /*293c0*/  FADD.FTZ R4, R204, R4 ;  /* 0x00000004cc047221 */ /* 0x000fe20000010000 */
[----:B------:R-:W-:Y:S01]  /*293d0*/  HMMA.16816.F32.BF16 R64, R8, R24, R28 ;  /* 0x000000180840723c */ /* 0x000fe2000004181c */
[----:B------:R-:W-:Y:S01]  /*293e0*/  MOV R122, R74 ;  /* 0x0000004a007a7202 */ /* 0x000fe20000000f00 */
[----:B--2---:R-:W-:-:S06]  /*293f0*/  FFMA.FTZ R2, R203, R0, -R5 ;  /* 0x00000000cb027223 */ /* 0x004fcc0000010805 */
[----:B------:R-:W-:Y:S01]  /*29400*/  HMMA.16816.F32.BF16 R28, R8, R26, R32 ;  /* 0x0000001a081c723c */ /* 0x000fe20000041820 */
[----:B------:R2:W1:Y:S01]  /*29410*/  MUFU.EX2 R82, R2 ;  /* 0x0000000200527308 */ /* 0x0004620000000800 */
[----:B------:R-:W-:Y:S01]  /*29420*/  MOV R202, R75 ;  /* 0x0000004b00ca7202 */ /* 0x000fe20000000f00 */
[----:B------:R-:W-:Y:S02]  /*29430*/  FADD.FTZ R6, R81, R6 ;  /* 0x0000000651067221 */ /* 0x000fe40000010000 */
[----:B--2---:R-:W-:-:S04]  /*29440*/  FFMA.FTZ R2, R238, R0, -R5 ;  /* 0x00000000ee027223 */ /* 0x004fc80000010805 */
[----:B------:R2:W-:Y:S01]  /*29450*/  MUFU.EX2 R81, R2 ;  /* 0x0000000200517308 */ /* 0x0005e20000000800 */
[C---:B-1----:R-:W-:Y:S01]  /*29460*/  HMMA.16816.F32.BF16 R24, R8.reuse, R36, R40 ;  /* 0x000000240818723c */ /* 0x042fe20000041828 */
[----:B--2---:R-:W-:Y:S02]  /*29470*/  FADD.FTZ R2, R122, R4 ;  /* 0x000000047a027221 */ /* 0x004fe40000010000 */
        /* <DEDUP_REMOVED lines=31> */
[----:B------:R-:W-:Y:S02]  /*29670*/  FFMA.FTZ R2, R240, R0, -R3 ;  /* 0x00000000f0027223 */ /* 0x000fe40000010803 */
        /* <DEDUP_REMOVED lines=19> */
[----:B-1----:R-:W-:Y:S01]  /*297b0*/  HMMA.16816.F32.BF16 R56, R8, R38, R52 ;  /* 0x000000260838723c */ /* 0x002fe20000041834 */
[----:B------:R-:W-:-:S07]  /*297c0*/  FADD.FTZ R2, R164, R2 ;  /* 0x00000002a4027221 */ /* 0x000fce0000010000 */
[C---:B----4-:R-:W-:Y:S01]  /*297d0*/  HMMA.16816.F32.BF16 R24, R8.reuse, R18, R48 ;  /* 0x000000120818723c */ /* 0x050fe20000041830 */
[----:B------:R-:W-:Y:S01]  /*297e0*/  FADD.FTZ R2, R162, R2 ;  /* 0x00000002a2027221 */ /* 0x000fe20000010000 */
[----:B------:R-:W-:Y:S06]  /*297f0*/  LDSM.16.MT88.4 R164, [R139+0x11800] ;  /* 0x011800008ba4783b */ /* 0x000fec0000004200 */
        /* <DEDUP_REMOVED lines=169> */
[----:B------:R-:W-:Y:S11]  /*2a290*/  MOV R36, R76 ;  /* 0x0000004c00247202 */ /* 0x000ff60000000f00 */
[----:B------:R-:W-:Y:S05]  /*2a2a0*/  @!UPT UIADD3 URZ, URZ, URZ, URZ ;  /* 0x0000003f3f3ff290 */ /* 0x000fea000fffe03f */
.L_x_4568:
[----:B--2---:R-:W-:Y:S05]  /*2a2b0*/  @!P1 BRA `(.L_x_4579) ;  /* 0x00008b7000009947 */ /* 0x004fea0003800000 */
        /* <DEDUP_REMOVED lines=138> */
.L_x_4588:
[----:B---3--:R-:W2:Y:S01]  /*2ab60*/  LDL.LU R36, [R1+0x8] ;  /* 0x0000080001247983 */ /* 0x008ea20000300800 */
        /* <DEDUP_REMOVED lines=78> */
.L_x_4581:
[----:B------:R-:W-:Y:S02]  /*2b050*/  ULDC.64 UR4, c[0x0][0x118] ;  /* 0x0000460000047ab9 */ /* 0x000fe40000000a00 */
[----:B------:R-:W2:Y:S02]  /*2b060*/  LD.E R0, [R6.64+0x40] ;  /* 0x0000400406007980 */ /* 0x000ea4000c101900 */
[----:B--2---:R-:W-:Y:S04]  /*2b070*/  LEA R0, -R0, RZ, 0x8 ;  /* 0x000000ff00007211 */ /* 0x004fe800078e41ff */
[----:B------:R-:W-:Y:S02]  /*2b080*/  SHF.R.S32.HI R2, RZ, 0x1f, R0 ;  /* 0x0000001fff027819 */ /* 0x000fe40000011400 */
.L_x_4582:
[----:B------:R-:W-:Y:S05]  /*2b090*/  BSYNC B0 ;  /* 0x0000000000007941 */ /* 0x000fea0003800000 */
.L_x_4580:
        /* <DEDUP_REMOVED lines=434> */
[-C--:B------:R-:W-:Y:S03]  /*2cbc0*/  FMUL.FTZ R49, R49, R0.reuse ;  /* 0x0000000031317220 */ /* 0x080fe60000410000 */
[----:B------:R-:W1:Y:S10]  /*2cbd0*/  MUFU.TANH R230, R28 ;  /* 0x0000001c00e67308 */ /* 0x000e740000002400 */
        /* <DEDUP_REMOVED lines=8> */
[----:B------:R-:W1:Y:S05]  /*2cc60*/  MUFU.TANH R240, R33 ;  /* 0x0000002100f07308 */ /* 0x000e6a0000002400 */
        /* <DEDUP_REMOVED lines=11> */
[----:B------:R1:W1:Y:S05]  /*2cd20*/  MUFU.TANH R205, R38 ;  /* 0x0000002600cd7308 */ /* 0x00026a0000002400 */
[-C--:B------:R-:W-:Y:S02]  /*2cd30*/  FMUL.FTZ R64, R64, R0.reuse ;  /* 0x0000000040407220 */ /* 0x080fe40000410000 */
[-C--:B------:R-:W-:Y:S03]  /*2cd40*/  FMUL.FTZ R65, R65, R0.reuse ;  /* 0x0000000041417220 */ /* 0x080fe60000410000 */
[----:B------:R2:W2:Y:S10]  /*2cd50*/  MUFU.TANH R217, R39 ;  /* 0x0000002700d97308 */ /* 0x0004b40000002400 */
[----:B------:R3:W3:Y:S01]  /*2cd60*/  MUFU.TANH R227, R40 ;  /* 0x0000002800e37308 */ /* 0x0006e20000002400 */
[C---:B-----5:R-:W-:Y:S03]  /*2cd70*/  HMMA.16816.F32.BF16 R68, R172.reuse, R176, R68 ;  /* 0x000000b0ac44723c */ /* 0x060fe60000041844 */
[-C--:B-1----:R-:W-:Y:S06]  /*2cd80*/  FMUL.FTZ R38, R67, R0.reuse ;  /* 0x0000000043267220 */ /* 0x082fec0000410000 */
[----:B------:R1:W1:Y:S01]  /*2cd90*/  MUFU.TANH R204, R42 ;  /* 0x0000002a00cc7308 */ /* 0x0002620000002400 */
[C---:B------:R-:W-:Y:S01]  /*2cda0*/  HMMA.16816.F32.BF16 R72, R172.reuse, R178, R72 ;  /* 0x000000b2ac48723c */ /* 0x040fe20000041848 */
[----:B------:R-:W5:Y:S02]  /*2cdb0*/  LDSM.16.M88.4 R176, [R183+0x4800] ;  /* 0x00480000b7b0783b */ /* 0x000f640000000200 */
[-C--:B--2---:R-:W-:Y:S06]  /*2cdc0*/  FMUL.FTZ R39, R66, R0.reuse ;  /* 0x0000000042277220 */ /* 0x084fec0000410000 */
[----:B------:R2:W2:Y:S03]  /*2cdd0*/  MUFU.TANH R216, R43 ;  /* 0x0000002b00d87308 */ /* 0x0004a60000002400 */
[-C--:B---3--:R-:W-:Y:S02]  /*2cde0*/  FMUL.FTZ R40, R63, R0.reuse ;  /* 0x000000003f287220 */ /* 0x088fe40000410000 */
[-C--:B------:R-:W-:Y:S02]  /*2cdf0*/  FMUL.FTZ R37, R70, R0.reuse ;  /* 0x0000000046257220 */ /* 0x080fe40000410000 */
[-C--:B------:R-:W-:Y:S03]  /*2ce00*/  FMUL.FTZ R36, R71, R0.reuse ;  /* 0x0000000047247220 */ /* 0x080fe60000410000 */
[----:B------:R3:W3:Y:S01]  /*2ce10*/  MUFU.TANH R226, R44 ;  /* 0x0000002c00e27308 */ /* 0x0006e20000002400 */
        /* <DEDUP_REMOVED lines=8> */
[-C--:B--2---:R-:W-:Y:S05]  /*2cea0*/  FMUL.FTZ R43, R59, R0.reuse ;  /* 0x000000003b2b7220 */ /* 0x084fea0000410000 */
[----:B------:R2:W2:Y:S01]  /*2ceb0*/  MUFU.TANH R201, R46 ;  /* 0x0000002e00c97308 */ /* 0x0004a20000002400 */
[C---:B-----5:R-:W-:Y:S03]  /*2cec0*/  HMMA.16816.F32.BF16 R76, R172.reuse, R176, R76 ;  /* 0x000000b0ac4c723c */ /* 0x060fe6000004184c */
[-C--:B---3--:R-:W-:Y:S06]  /*2ced0*/  FMUL.FTZ R44, R58, R0.reuse ;  /* 0x000000003a2c7220 */ /* 0x088fec0000410000 */
[----:B------:R3:W3:Y:S01]  /*2cee0*/  MUFU.TANH R203, R47 ;  /* 0x0000002f00cb7308 */ /* 0x0006e20000002400 */
[C---:B------:R-:W-:Y:S01]  /*2cef0*/  HMMA.16816.F32.BF16 R80, R172.reuse, R178, R80 ;  /* 0x000000b2ac50723c */ /* 0x040fe20000041850 */
[----:B------:R-:W5:Y:S02]  /*2cf00*/  LDSM.16.M88.4 R176, [R183+0x5000] ;  /* 0x00500000b7b0783b */ /* 0x000f640000000200 */
[-C--:B-1----:R-:W-:Y:S06]  /*2cf10*/  FMUL.FTZ R45, R55, R0.reuse ;  /* 0x00000000372d7220 */ /* 0x082fec0000410000 */
[----:B------:R1:W1:Y:S03]  /*2cf20*/  MUFU.TANH R214, R48 ;  /* 0x0000003000d67308 */ /* 0x0002660000002400 */
[-C--:B--2---:R-:W-:Y:S02]  /*2cf30*/  FMUL.FTZ R46, R54, R0.reuse ;  /* 0x00000000362e7220 */ /* 0x084fe40000410000 */
[-C--:B------:R-:W-:Y:S02]  /*2cf40*/  FMUL.FTZ R77, R77, R0.reuse ;  /* 0x000000004d4d7220 */ /* 0x080fe40000410000 */
[-C--:B------:R-:W-:Y:S03]  /*2cf50*/  FMUL.FTZ R33, R78, R0.reuse ;  /* 0x000000004e217220 */ /* 0x080fe60000410000 */
[----:B------:R2:W2:Y:S01]  /*2cf60*/  MUFU.TANH R213, R6 ;  /* 0x0000000600d57308 */ /* 0x0004a20000002400 */
[-C--:B------:R-:W-:Y:S02]  /*2cf70*/  FMUL.FTZ R32, R79, R0.reuse ;  /* 0x000000004f207220 */ /* 0x080fe40000410000 */
[-C--:B------:R-:W-:Y:S02]  /*2cf80*/  FMUL.FTZ R76, R76, R0.reuse ;  /* 0x000000004c4c7220 */ /* 0x080fe40000410000 */
[-C--:B---3--:R-:W-:Y:S02]  /*2cf90*/  FMUL.FTZ R47, R51, R0.reuse ;  /* 0x00000000332f7220 */ /* 0x088fe40000410000 */
[-C--:B------:R-:W-:Y:S02]  /*2cfa0*/  FMUL.FTZ R31, R82, R0.reuse ;  /* 0x00000000521f7220 */ /* 0x080fe40000410000 */
[----:B------:R-:W-:Y:S01]  /*2cfb0*/  FMUL.FTZ R30, R83, R0 ;  /* 0x00000000531e7220 */ /* 0x000fe20000410000 */
[----:B------:R3:W2:Y:S01]  /*2cfc0*/  MUFU.TANH R225, R7 ;  /* 0x0000000700e17308 */ /* 0x0006a20000002400 */
[----:B------:R-:W-:Y:S01]  /*2cfd0*/  MOV R83, R248 ;  /* 0x000000f800537202 */ /* 0x000fe20000000f00 */
[----:B------:R-:W-:Y:S01]  /*2cfe0*/  FMUL.FTZ R80, R80, R0 ;  /* 0x0000000050507220 */ /* 0x000fe20000410000 */
[----:B------:R-:W-:Y:S01]  /*2cff0*/  MOV R248, R192 ;  /* 0x000000c000f87202 */ /* 0x000fe20000000f00 */
[-C--:B-1----:R-:W-:Y:S02]  /*2d000*/  FMUL.FTZ R48, R50, R0.reuse ;  /* 0x0000000032307220 */ /* 0x082fe40000410000 */
[-C--:B------:R-:W-:Y:S04]  /*2d010*/  FMUL.FTZ R81, R81, R0.reuse ;  /* 0x0000000051517220 */ /* 0x080fe80000410000 */
[----:B------:R3:W1:Y:S01]  /*2d020*/  MUFU.TANH R235, R8 ;  /* 0x0000000800eb7308 */ /* 0x0006620000002400 */
[C---:B-----5:R-:W-:Y:S09]  /*2d030*/  HMMA.16816.F32.BF16 R84, R172.reuse, R176, R84 ;  /* 0x000000b0ac54723c */ /* 0x060ff20000041854 */
[----:B------:R3:W1:Y:S01]  /*2d040*/  MUFU.TANH R246, R9 ;  /* 0x0000000900f67308 */ /* 0x0006620000002400 */
[C---:B------:R-:W-:Y:S01]  /*2d050*/  HMMA.16816.F32.BF16 R88, R172.reuse, R178, R88 ;  /* 0x000000b2ac58723c */ /* 0x040fe20000041858 */
[----:B------:R-:W5:Y:S08]  /*2d060*/  LDSM.16.M88.4 R176, [R183+0x5800] ;  /* 0x00580000b7b0783b */ /* 0x000f700000000200 */
[----:B------:R3:W1:Y:S05]  /*2d070*/  MUFU.TANH R212, R10 ;  /* 0x0000000a00d47308 */ /* 0x00066a0000002400 */
[-C--:B------:R-:W-:Y:S02]  /*2d080*/  FMUL.FTZ R29, R86, R0.reuse ;  /* 0x00000000561d7220 */ /* 0x080fe40000410000 */
[----:B------:R-:W2:Y:S01]  /*2d090*/  LDL R86, [R1+0x154] ;  /* 0x0001540001567983 */ /* 0x000ea20000100800 */
        /* <DEDUP_REMOVED lines=9> */
[----:B------:R3:W1:Y:S01]  /*2d130*/  MUFU.TANH R245, R13 ;  /* 0x0000000d00f57308 */ /* 0x0006620000002400 */
        /* <DEDUP_REMOVED lines=49> */
[----:B------:R-:W1:Y:S01]  /*2d450*/  MUFU.TANH R42, R42 ;  /* 0x0000002a002a7308 */ /* 0x000e620000002400 */
[C---:B------:R-:W-:Y:S01]  /*2d460*/  HMMA.16816.F32.BF16 R120, R172.reuse, R178, R120 ;  /* 0x000000b2ac78723c */ /* 0x040fe20000041878 */
[----:B------:R-:W5:Y:S01]  /*2d470*/  LDSM.16.M88.4 R176, [R183+0x7800] ;  /* 0x00780000b7b0783b */ /* 0x000f620000000200 */
[----:B------:R-:W-:Y:S07]  /*2d480*/  DEPBAR.LE SB0, 0x0 ;  /* 0x000080000000791a */ /* 0x000fee0000000000 */
[----:B------:R-:W1:Y:S01]  /*2d490*/  MUFU.TANH R40, R40 ;  /* 0x0000002800287308 */ /* 0x000e620000002400 */
[----:B------:R-:W-:Y:S04]  /*2d4a0*/  BAR.SYNC.DEFER_BLOCKING 0x0 ;  /* 0x0000000000007b1d */ /* 0x000fe80000010000 */
        /* <DEDUP_REMOVED lines=27> */
[----:B------:R3:W1:Y:S01]  /*2d660*/  MUFU.TANH R177, R73 ;  /* 0x0000004900b17308 */ /* 0x0006620000002400 */
[----:B--2---:R-:W-:Y:S09]  /*2d670*/  ISETP.GT.AND P0, PT, R83, R86, PT ;  /* 0x000000565300720c */ /* 0x004ff20003f04270 */
[----:B------:R-:W2:Y:S10]  /*2d680*/  MUFU.TANH R35, R35 ;  /* 0x0000002300237308 */ /* 0x000eb40000002400 */
        /* <DEDUP_REMOVED lines=126> */
.L_x_4586:
[----:B------:R-:W2:Y:S02]  /*2de70*/  LD.E R0, [R2.64+0x38] ;  /* 0x0000380402007980 */ /* 0x000ea4000c101900 */
[----:B--2---:R-:W-:Y:S04]  /*2de80*/  LEA R0, -R0, RZ, 0x8 ;  /* 0x000000ff00007211 */ /* 0x004fe800078e41ff */
[----:B------:R-:W-:Y:S02]  /*2de90*/  SHF.R.S32.HI R6, RZ, 0x1f, R0 ;  /* 0x0000001fff067819 */ /* 0x000fe40000011400 */
.L_x_4587:
[----:B------:R-:W-:Y:S05]  /*2dea0*/  BSYNC B0 ;  /* 0x0000000000007941 */ /* 0x000fea0003800000 */
.L_x_4585:
        /* <DEDUP_REMOVED lines=179> */
.L_x_4584:
[----:B--234-:R-:W-:Y:S05]  /*2e9e0*/  BSYNC B1 ;  /* 0x0000000000017941 */ /* 0x01cfea0003800000 */
.L_x_4583:
[----:B------:R-:W2:Y:S08]  /*2e9f0*/  S2R R0, SR_TID.X ;  /* 0x0000000000007919 */ /* 0x000eb00000002100 */
[----:B------:R3:W4:Y:S04]  /*2ea00*/  LD.E R3, [R2.64+0xdc] ;  /* 0x0000dc0402037980 */ /* 0x000728000c101900 */
[----:B------:R-:W5:Y:S01]  /*2ea10*/  LDL.LU R87, [R1+0xc] ;  /* 0x00000c0001577983 */ /* 0x000f620000300800 */
[----:B--2---:R-:W-:Y:S04]  /*2ea20*/  SHF.L.U32 R0, R0, 0x1, RZ ;  /* 0x0000000100007819 */ /* 0x004fe800000006ff */
[----:B------:R-:W-:Y:S04]  /*2ea30*/  LOP3.LUT R0, R0, 0x6, RZ, 0xc0, !PT ;  /* 0x0000000600007812 */ /* 0x000fe800078ec0ff */
[----:B------:R-:W-:Y:S04]  /*2ea40*/  LEA R0, R83, R0, 0x8 ;  /* 0x0000000053007211 */ /* 0x000fe800078e40ff */
[----:B---3--:R-:W2:Y:S02]  /*2ea50*/  I2F R2, R0 ;  /* 0x0000000000027306 */ /* 0x008ea40000201400 */
[CC--:B--2---:R-:W-:Y:S02]  /*2ea60*/  FFMA.FTZ R69, R132.reuse, R2.reuse, R236 ;  /* 0x0000000284457223 */ /* 0x0c4fe400000100ec */
[----:B------:R-:W-:Y:S01]  /*2ea70*/  FFMA.FTZ R41, R132, R2, R213 ;  /* 0x0000000284297223 */ /* 0x000fe200000100d5 */
[----:B------:R-:W-:Y:S06]  /*2ea80*/  IADD3 R2, R0, 0x1, RZ ;  /* 0x0000000100027810 */ /* 0x000fec0007ffe0ff */
[----:B------:R-:W2:Y:S02]  /*2ea90*/  I2F R2, R2 ;  /* 0x0000000200027306 */ /* 0x000ea40000201400 */
[CC--:B--2---:R-:W-:Y:S02]  /*2eaa0*/  FFMA.FTZ R72, R132.reuse, R2.reuse, R247 ;  /* 0x0000000284487223 */ /* 0x0c4fe400000100f7 */
[----:B-1----:R-:W-:Y:S01]  /*2eab0*/  FFMA.FTZ R7, R132, R2, R225 ;  /* 0x0000000284077223 */ /* 0x002fe200000100e1 */
        /* <DEDUP_REMOVED lines=317> */
[C---:B----4-:R-:W-:Y:S02]  /*2fe90*/  FMUL.FTZ R6, R3.reuse, R2 ;  /* 0x0000000203067220 */ /* 0x050fe40000410000 */
        /* <DEDUP_REMOVED lines=81> */
[C---:B--2---:R-:W-:Y:S01]  /*303b0*/  FMUL.FTZ R7, R0.reuse, R171 ;  /* 0x000000ab00077220 */ /* 0x044fe20000410000 */
[----:B------:R-:W-:Y:S01]  /*303c0*/  MOV R171, R83 ;  /* 0x0000005300ab7202 */ /* 0x000fe20000000f00 */
        /* <DEDUP_REMOVED lines=75> */
[----:B-----5:R-:W-:Y:S01]  /*30880*/  FFMA.FTZ R0, R0, R87, R41 ;  /* 0x0000005700007223 */ /* 0x020fe20000010029 */
        /* <DEDUP_REMOVED lines=157> */
[--C-:B------:R-:W-:Y:S01]  /*31260*/  FFMA.FTZ R37, R226, R3, -R38.reuse ;  /* 0x00000003e2257223 */ /* 0x100fe20000010826 */
[C---:B------:R-:W-:Y:S01]  /*31270*/  HMMA.16816.F32.BF16 R8, R40.reuse, R46, R8 ;  /* 0x0000002e2808723c */ /* 0x040fe20000041808 */
[----:B------:R-:W1:Y:S02]  /*31280*/  LDSM.16.MT88.4 R44, [R182+0xb000] ;  /* 0x00b00000b62c783b */ /* 0x000e640000004200 */
[----:B------:R2:W-:Y:S01]  /*31290*/  MUFU.EX2 R75, R37 ;  /* 0x00000025004b7308 */ /* 0x0005e20000000800 */
[----:B------:R-:W-:Y:S01]  /*312a0*/  MOV R226, R171 ;  /* 0x000000ab00e27202 */ /* 0x000fe20000000f00 */
[-CC-:B--2---:R-:W-:Y:S08]  /*312b0*/  FFMA.FTZ R37, R114, R3.reuse, -R38.reuse ;  /* 0x0000000372257223 */ /* 0x184ff00000010826 */
[----:B------:R2:W4:Y:S01]  /*312c0*/  MUFU.EX2 R140, R37 ;  /* 0x00000025008c7308 */ /* 0x0005220000000800 */
[C---:B-1----:R-:W-:Y:S08]  /*312d0*/  HMMA.16816.F32.BF16 R12, R40.reuse, R44, R12 ;  /* 0x0000002c280c723c */ /* 0x042ff0000004180c */
[C---:B------:R-:W-:Y:S01]  /*312e0*/  HMMA.16816.F32.BF16 R16, R40.reuse, R46, R16 ;  /* 0x0000002e2810723c */ /* 0x040fe20000041810 */
[----:B------:R-:W1:Y:S03]  /*312f0*/  LDSM.16.MT88.4 R44, [R180+0xb000] ;  /* 0x00b00000b42c783b */ /* 0x000e660000004200 */
[-CC-:B--2---:R-:W-:Y:S01]  /*31300*/  FFMA.FTZ R37, R214, R3.reuse, -R38.reuse ;  /* 0x00000003d6257223 */ /* 0x184fe20000010826 */
[----:B------:R-:W-:Y:S03]  /*31310*/  MOV R214, R170 ;  /* 0x000000aa00d67202 */ /* 0x000fe60000000f00 */
[----:B------:R2:W-:Y:S01]  /*31320*/  MUFU.EX2 R113, R37 ;  /* 0x0000002500717308 */ /* 0x0005e20000000800 */
[----:B------:R-:W-:Y:S03]  /*31330*/  ISETP.GT.AND P0, PT, R226, R214, PT ;  /* 0x000000d6e200720c */ /* 0x000fe60003f04270 */
        /* <DEDUP_REMOVED lines=229> */
[-CC-:B------:R-:W-:Y:S03]  /*32190*/  FFMA.FTZ R0, R216, R3.reuse, -R38.reuse ;  /* 0x00000003d8007223 */ /* 0x180fe60000010826 */
        /* <DEDUP_REMOVED lines=113> */
[----:B------:R-:W-:Y:S02]  /*328b0*/  FADD.FTZ R0, R147, R0 ;  /* 0x0000000093007221 */ /* 0x000fe40000010000 */
[----:B------:R-:W-:Y:S01]  /*328c0*/  FADD.FTZ R37, R141, R37 ;  /* 0x000000258d257221 */ /* 0x000fe20000010000 */
[----:B------:R-:W-:Y:S01]  /*328d0*/  F2FP.BF16.PACK_AB R141, R61, R62 ;  /* 0x0000003e3d8d723e */ /* 0x000fe200000010ff */
[C---:B---3--:R-:W-:Y:S03]  /*328e0*/  HMMA.16816.F32.BF16 R20, R40.reuse, R52, R20 ;  /* 0x000000342814723c */ /* 0x048fe60000041814 */
[-C--:B--2---:R-:W-:Y:S02]  /*328f0*/  FFMA.FTZ R39, R125, R3.reuse, -R38 ;  /* 0x000000037d277223 */ /* 0x084fe40000010826 */
[----:B------:R-:W-:Y:S02]  /*32900*/  FADD.FTZ R0, R150, R0 ;  /* 0x0000000096007221 */ /* 0x000fe40000010000 */
[----:B------:R-:W-:Y:S01]  /*32910*/  FADD.FTZ R37, R131, R37 ;  /* 0x0000002583257221 */ /* 0x000fe20000010000 */
[----:B------:R-:W2:Y:S01]  /*32920*/  MUFU.EX2 R48, R39 ;  /* 0x0000002700307308 */ /* 0x000ea20000000800 */
[----:B------:R-:W-:Y:S01]  /*32930*/  FADD.FTZ R0, R152, R0 ;  /* 0x0000000098007221 */ /* 0x000fe20000010000 */
[----:B------:R-:W3:Y:S01]  /*32940*/  LDSM.16.MT88.4 R148, [R180+0x11800] ;  /* 0x01180000b494783b */ /* 0x000ee20000004200 */
        /* <DEDUP_REMOVED lines=9> */
[----:B------:R-:W-:Y:S01]  /*329e0*/  FADD.FTZ R0, R122, R0 ;  /* 0x000000007a007221 */ /* 0x000fe20000010000 */
[----:B--2---:R-:W-:Y:S01]  /*329f0*/  F2FP.BF16.PACK_AB R140, R48, R56 ;  /* 0x00000038308c723e */ /* 0x004fe200000010ff */
[-CC-:B------:R-:W-:Y:S02]  /*32a00*/  FFMA.FTZ R39, R128, R3.reuse, -R38.reuse ;  /* 0x0000000380277223 */ /* 0x180fe40000010826 */
[----:B------:R-:W-:Y:S02]  /*32a10*/  FFMA.FTZ R38, R129, R3, -R38 ;  /* 0x0000000381267223 */ /* 0x000fe40000010826 */
[----:B------:R-:W-:Y:S02]  /*32a20*/  FADD.FTZ R3, R108, R37 ;  /* 0x000000256c037221 */ /* 0x000fe40000010000 */
[----:B------:R-:W-:Y:S01]  /*32a30*/  MUFU.EX2 R39, R39 ;  /* 0x0000002700277308 */ /* 0x000fe20000000800 */
[----:B------:R-:W-:Y:S02]  /*32a40*/  FADD.FTZ R0, R102, R0 ;  /* 0x0000000066007221 */ /* 0x000fe40000010000 */
[----:B------:R-:W-:Y:S02]  /*32a50*/  FADD.FTZ R3, R106, R3 ;  /* 0x000000036a037221 */ /* 0x000fe40000010000 */
[----:B------:R-:W-:Y:S02]  /*32a60*/  FADD.FTZ R0, R99, R0 ;  /* 0x0000000063007221 */ /* 0x000fe40000010000 */
[----:B------:R-:W-:Y:S02]  /*32a70*/  FADD.FTZ R3, R98, R3 ;  /* 0x0000000362037221 */ /* 0x000fe40000010000 */
[----:B------:R-:W-:Y:S01]  /*32a80*/  FADD.FTZ R0, R101, R0 ;  /* 0x0000000065007221 */ /* 0x000fe20000010000 */
[----:B------:R-:W1:Y:S01]  /*32a90*/  MUFU.EX2 R38, R38 ;  /* 0x0000002600267308 */ /* 0x000e620000000800 */
        /* <DEDUP_REMOVED lines=11> */
[----:B-1----:R-:W-:Y:S01]  /*32b50*/  F2FP.BF16.PACK_AB R142, R38, R39 ;  /* 0x00000027268e723e */ /* 0x002fe200000010ff */
[----:B------:R-:W-:Y:S02]  /*32b60*/  FADD.FTZ R3, R87, R3 ;  /* 0x0000000357037221 */ /* 0x000fe40000010000 */
        /* <DEDUP_REMOVED lines=44> */
.L_x_4579:
        /* <DEDUP_REMOVED lines=12> */
.L_x_4593:
        /* <DEDUP_REMOVED lines=9> */
.L_x_4594:
        /* <DEDUP_REMOVED lines=29> */
[C---:B------:R-:W-:Y:S01]  /*33150*/  SHF.L.U32 R6, R4.reuse, 0x6, RZ ;  /* 0x0000000604067819 */ /* 0x040fe200000006ff */
[C---:B--2---:R-:W-:Y:S01]  /*33160*/  FMUL.FTZ R171, R3.reuse, R171 ;  /* 0x000000ab03ab7220 */ /* 0x044fe20000410000 */
[----:B------:R-:W-:Y:S01]  /*33170*/  LOP3.LUT R7, R4, 0x1, RZ, 0xc0, !PT ;  /* 0x0000000104077812 */ /* 0x000fe200078ec0ff */
[C---:B------:R-:W-:Y:S01]  /*33180*/  FMUL.FTZ R170, R3.reuse, R170 ;  /* 0x000000aa03aa7220 */ /* 0x040fe20000410000 */
[----:B------:R-:W-:Y:S01]  /*33190*/  LOP3.LUT R6, R6, 0x1c0, RZ, 0xc0, !PT ;  /* 0x000001c006067812 */ /* 0x000fe200078ec0ff */
[C---:B------:R-:W-:Y:S01]  /*331a0*/  FMUL.FTZ R167, R3.reuse, R167 ;  /* 0x000000a703a77220 */ /* 0x040fe20000410000 */
[----:B------:R-:W-:Y:S01]  /*331b0*/  R2P PR, R4, 0x6 ;  /* 0x0000000604007804 */ /* 0x000fe20000000000 */
[C---:B------:R-:W-:Y:S01]  /*331c0*/  FMUL.FTZ R166, R3.reuse, R166 ;  /* 0x000000a603a67220 */ /* 0x040fe20000410000 */
[----:B------:R-:W-:Y:S01]  /*331d0*/  LEA.HI R6, R6, R6, RZ, 0x1d ;  /* 0x0000000606067211 */ /* 0x000fe200078fe8ff */
[----:B------:R-:W-:Y:S01]  /*331e0*/  FMUL.FTZ R163, R3, R163 ;  /* 0x000000a303a37220 */ /* 0x000fe20000410000 */
[----:B------:R-:W-:Y:S01]  /*331f0*/  ISETP.NE.U32.AND P0, PT, R7, 0x1, PT ;  /* 0x000000010700780c */ /* 0x000fe20003f05070 */
[----:B------:R-:W-:Y:S01]  /*33200*/  FMUL.FTZ R162, R3, R162 ;  /* 0x000000a203a27220 */ /* 0x000fe20000410000 */
[----:B------:R-:W-:Y:S01]  /*33210*/  MOV R7, 0xffffffe0 ;  /* 0xffffffe000077802 */ /* 0x000fe20000000f00 */
[----:B------:R-:W-:Y:S01]  /*33220*/  IMAD.U32 R5, R5, 0x2, R6 ;  /* 0x0000000205057824 */ /* 0x000fe200078e0006 */
[----:B------:R-:W-:Y:S01]  /*33230*/  SEL R8, R8, 0xffffffc0, !P1 ;  /* 0xffffffc008087807 */ /* 0x000fe20004800000 */
[----:B------:R-:W-:Y:S01]  /*33240*/  FMUL.FTZ R159, R3, R159 ;  /* 0x0000009f039f7220 */ /* 0x000fe20000410000 */
[----:B------:R-:W-:Y:S01]  /*33250*/  SEL R7, R7, 0x20, !P0 ;  /* 0x0000002007077807 */ /* 0x000fe20004000000 */
[----:B------:R-:W-:Y:S01]  /*33260*/  FMUL.FTZ R158, R3, R158 ;  /* 0x0000009e039e7220 */ /* 0x000fe20000410000 */
        /* <DEDUP_REMOVED lines=119> */
.L_x_4592:
[----:B-1----:R-:W-:Y:S05]  /*339e0*/  BSYNC B0 ;  /* 0x0000000000007941 */ /* 0x002fea0003800000 */
.L_x_4591:
        /* <DEDUP_REMOVED lines=37> */
[----:B------:R-:W-:Y:S05]  /*33c40*/  @P6 RET.REL.NODEC R4 `(_ZN5flash24flash_fwd_splitkv_kernelI23Flash_fwd_kernel_traitsILi64ELi64ELi256ELi4ELb0ELb0EN7cutlass10bfloat16_tE19Flash_kernel_traitsILi64ELi64ELi256ELi4ES3_EELb1ELb0ELb1ELb0ELb0ELb1ELb1ELb1EEEvNS_16Flash_fwd_paramsE) ;  /* 0xfffcc3b004006950 */ /* 0x000fea0003c3ffff */
[----:B------:R-:W-:Y:S02]  /*33c50*/  ULDC.64 UR4, c[0x0][0x118] ;  /* 0x0000460000047ab9 */ /* 0x000fe40000000a00 */
[----:B------:R2:W-:Y:S02]  /*33c60*/  ST.E.128 [R2.64+0x3800], R20 ;  /* 0x0038001402007985 */ /* 0x0005e4000c101d04 */
[----:B-12---:R-:W-:-:S02]  /*33c70*/  MOV R2, R9 ;  /* 0x0000000900027202 */ /* 0x006fc40000000f00 */
[----:B------:R-:W-:-:S04]  /*33c80*/  MOV R3, 0x0 ;  /* 0x0000000000037802 */ /* 0x000fc80000000f00 */
[----:B------:R-:W-:Y:S05]  /*33c90*/  RET.REL.NODEC R2 `(_ZN5flash24flash_fwd_splitkv_kernelI23Flash_fwd_kernel_traitsILi64ELi64ELi256ELi4ELb0ELb0EN7cutlass10bfloat16_tE19Flash_kernel_traitsILi64ELi64ELi256ELi4ES3_EELb1ELb0ELb1ELb0ELb0ELb1ELb1ELb1EEEvNS_16Flash_fwd_paramsE) ;  /* 0xfffcc36002007950 */ /* 0x000fea0003c3ffff */
.L_x_4589:
[----:B-1----:R1:W5:Y:S01]  /*33ca0*/  LDL R0, [R1+0x18] ;  /* 0x0000180001007983 */ /* 0x0023620000100800 */
[----:B------:R-:W-:Y:S02]  /*33cb0*/  MOV R5, 0x2 ;  /* 0x0000000200057802 */ /* 0x000fe40000000f00 */
[----:B------:R-:W-:Y:S02]  /*33cc0*/  MOV R4, 0x33ce0 ;  /* 0x00033ce000047802 */ /* 0x000fe40000000f00 */
[----:B-12--5:R-:W-:Y:S05]  /*33cd0*/  CALL.REL.NOINC `($__internal_25_$__cuda_sm70_shflsync_bfly_p) ;  /* 0x0000012000007944 */ /* 0x026fea0003c00000 */
[----:B------:R-:W-:Y:S01]  /*33ce0*/  MOV R0, R6 ;  /* 0x0000000600007202 */ /* 0x000fe20000000f00 */
[----:B------:R-:W-:Y:S05]  /*33cf0*/  BRA `(.L_x_4593) ;  /* 0xfffff1f000007947 */ /* 0x000fea000383ffff */
.L_x_4590:
[----:B------:R-:W-:Y:S02]  /*33d00*/  MOV R5, 0x1 ;  /* 0x0000000100057802 */ /* 0x000fe40000000f00 */
[----:B------:R-:W-:Y:S02]  /*33d10*/  MOV R4, 0x33d30 ;  /* 0x00033d3000047802 */ /* 0x000fe40000000f00 */
[----:B--2--5:R-:W-:Y:S05]  /*33d20*/  CALL.REL.NOINC `($__internal_25_$__cuda_sm70_shflsync_bfly_p) ;  /* 0x000000d000007944 */ /* 0x024fea0003c00000 */
[----:B------:R-:W-:Y:S02]  /*33d30*/  FADD.FTZ R10, R0, R6 ;  /* 0x00000006000a7221 */ /* 0x000fe40000010000 */
[----:B------:R1:W5:Y:S01]  /*33d40*/  LDL R0, [R1+0xc] ;  /* 0x00000c0001007983 */ /* 0x0003620000100800 */
[----:B------:R-:W-:Y:S02]  /*33d50*/  MOV R5, 0x2 ;  /* 0x0000000200057802 */ /* 0x000fe40000000f00 */
[----:B------:R-:W-:-:S02]  /*33d60*/  MOV R4, 0x33d80 ;  /* 0x00033d8000047802 */ /* 0x000fc40000000f00 */
[----:B-1---5:R-:W-:Y:S05]  /*33d70*/  CALL.REL.NOINC `($__internal_25_$__cuda_sm70_shflsync_bfly_p) ;  /* 0x0000008000007944 */ /* 0x022fea0003c00000 */
[----:B------:R-:W2:Y:S01]  /*33d80*/  LDL.LU R0, [R1+0xc] ;  /* 0x00000c0001007983 */ /* 0x000ea20000300800 */
[----:B------:R-:W-:-:S02]  /*33d90*/  MOV R5, 0x1 ;  /* 0x0000000100057802 */ /* 0x000fc40000000f00 */
[----:B------:R-:W-:Y:S01]  /*33da0*/  MOV R4, 0x33de0 ;  /* 0x00033de000047802 */ /* 0x000fe20000000f00 */
[----:B--2---:R-:W-:-:S05]  /*33db0*/  FADD.FTZ R3, R0, R6 ;  /* 0x0000000600037221 */ /* 0x004fca0000010000 */
[----:B------:R-:W-:Y:S02]  /*33dc0*/  MOV R0, R3 ;  /* 0x0000000300007202 */ /* 0x000fe40000000f00 */
[----:B------:R-:W-:Y:S05]  /*33dd0*/  CALL.REL.NOINC `($__internal_25_$__cuda_sm70_shflsync_bfly_p) ;  /* 0x0000002000007944 */ /* 0x000fea0003c00000 */
[----:B------:R-:W-:Y:S01]  /*33de0*/  MOV R4, R6 ;  /* 0x0000000600047202 */ /* 0x000fe20000000f00 */
[----:B------:R-:W-:Y:S05]  /*33df0*/  BRA `(.L_x_4594) ;  /* 0xfffff18000007947 */ /* 0x000fea000383ffff */
        .weak           $__internal_25_$__cuda_sm70_shflsync_bfly_p
        .type           $__internal_25_$__cuda_sm70_shflsync_bfly_p,@function
        .size           $__internal_25_$__cuda_sm70_shflsync_bfly_p,(.L_x_7835 - $__internal_25_$__cuda_sm70_shflsync_bfly_p)
$__internal_25_$__cuda_sm70_shflsync_bfly_p:
[----:B------:R-:W-:Y:S04]  /*33e00*/  WARPSYNC R7 ;  /* 0x0000000700007348 */ /* 0x000fe80003800000 */
[----:B------:R1:W2:Y:S02]  /*33e10*/  SHFL.BFLY PT, R6, R0, R5, R8 ;  /* 0x0c00000500067389 */ /* 0x0002a400000e0008 */
[----:B-1----:R-:W-:-:S04]  /*33e20*/  MOV R5, 0x0 ;  /* 0x0000000000057802 */ /* 0x002fc80000000f00 */
[----:B--2---:R-:W-:Y:S05]  /*33e30*/  RET.REL.NODEC R4 `(_ZN5flash24flash_fwd_splitkv_kernelI23Flash_fwd_kernel_traitsILi64ELi64ELi256ELi4ELb0ELb0EN7cutlass10bfloat16_tE19Flash_kernel_traitsILi64ELi64ELi256ELi4ES3_EELb1ELb0ELb1ELb0ELb0ELb1ELb1ELb1EEEvNS_16Flash_fwd_paramsE) ;  /* 0xfffcc1c004007950 */ /* 0x004fea0003c3ffff */
.L_x_4595:
        /* <DEDUP_REMOVED lines=12> */
.L_x_7835:


//--------------------- .text._ZN5flash32flash_fwd_splitkv_combine_kernelI23Flash_fwd_kernel_traitsILi64ELi64ELi128ELi4ELb0ELb0EN7cutlass10bfloat16_tE19Flash_kernel_traitsILi64ELi64ELi128ELi4ES3_EELi8ELi7ELb0EEEvNS_16Flash_fwd_paramsE --------------------------
	.section	.text._ZN5flash32flash_fwd_splitkv_combine_kernelI23Flash_fwd_kernel_traitsILi64ELi64ELi128ELi4ELb0ELb0EN7cutlass10bfloat16_tE19Flash_kernel_traitsILi64ELi64ELi128ELi4ES3_EELi8ELi7ELb0EEEvNS_16Flash_fwd_paramsE,"ax",@progbits
	.sectioninfo	@"SHI_REGISTERS=62"
	.align	128
        .global         _ZN5flash32flash_fwd_splitkv_combine_kernelI23Flash_fwd_kernel_traitsILi64ELi64ELi128ELi4ELb0ELb0EN7cutlass10bfloat16_tE19Flash_kernel_traitsILi64ELi64ELi128ELi4ES3_EELi8ELi7ELb0EEEvNS_16Flash_fwd_paramsE
        .type           _ZN5flash32flash_fwd_splitkv_combine_kernelI23Flash_fwd_kernel_traitsILi64ELi64ELi128ELi4ELb0ELb0EN7cutlass10bfloat16_tE19Flash_kernel_traitsILi64ELi64ELi128ELi4ES3_EELi8ELi7ELb0EEEvNS_16Flash_fwd_paramsE,@function
        .size           _ZN5flash32flash_fwd_splitkv_combine_kernelI23Flash_fwd_kernel_traitsILi64ELi64ELi128ELi4ELb0ELb0EN7cutlass10bfloat16_tE19Flash_kernel_traitsILi64ELi64ELi128ELi4ES3_EELi8ELi7ELb0EEEvNS_16Flash_fwd_paramsE,(.L_x_7836 - _ZN5flash32flash_fwd_splitkv_combine_kernelI23Flash_fwd_kernel_traitsILi64ELi64ELi128ELi4ELb0ELb0EN7cutlass10bfloat16_tE19Flash_kernel_traitsILi64ELi64ELi128ELi4ES3_EELi8ELi7ELb0EEEvNS_16Flash_fwd_paramsE)
        .other          _ZN5flash32flash_fwd_splitkv_combine_kernelI23Flash_fwd_kernel_traitsILi64ELi64ELi128ELi4ELb0ELb0EN7cutlass10bfloat16_tE19Flash_kernel_traitsILi64ELi64ELi128ELi4ES3_EELi8ELi7ELb0EEEvNS_16Flash_fwd_paramsE,@"STO_CUDA_ENTRY STV_DEFAULT"
_ZN5flash32flash_fwd_splitkv_combine_kernelI23Flash_fwd_kernel_traitsILi64ELi64ELi128ELi4ELb0ELb0EN7cutlass10bfloat16_tE19Flash_kernel_traitsILi64ELi64ELi128ELi4ES3_EELi8ELi7ELb0EEEvNS_16Flash_fwd_paramsE:
.text._ZN5flash32flash_fwd_splitkv_combine_kernelI23Flash_fwd_kernel_traitsILi64ELi64ELi128ELi4ELb0ELb0EN7cutlass10bfloat16_tE19Flash_kernel_traitsILi64ELi64ELi128ELi4ES3_EELi8ELi7ELb0EEEvNS_16Flash_fwd_paramsE:
        /* <DEDUP_REMOVED lines=23> */
[----:B------:R-:W-:Y:S05]  /*0170*/  CALL.REL.NOINC `($__internal_26_$__cuda_sm20_div_s64) ;  /* 0x00004dc000007944 */ /* 0x000fea0003c00000 */
[----:B------:R-:W-:Y:S02]  /*0180*/  MOV R8, R0 ;  /* 0x0000000000087202 */ /* 0x000fe40000000f00 */
[----:B------:R-:W-:Y:S01]  /*0190*/  MOV R9, R25 ;  /* 0x0000001900097202 */ /* 0x000fe20000000f00 */
[----:B------:R-:W-:Y:S05]  /*01a0*/  BRA `(.L_x_4597) ;  /* 0x0000013000007947 */ /* 0x000fea0003800000 */
.L_x_4596:
        /* <DEDUP_REMOVED lines=19> */
.L_x_4597:
        /* <DEDUP_REMOVED lines=17> */
.L_x_4599:
        /* <DEDUP_REMOVED lines=19> */
.L_x_4600:
[----:B------:R-:W-:Y:S05]  /*0520*/  BSYNC B0 ;  /* 0x0000000000007941 */ /* 0x000fea0003800000 */
.L_x_4598:
        /* <DEDUP_REMOVED lines=57> */
.L_x_4602:
        /* <DEDUP_REMOVED lines=19> */
.L_x_4603:
[----:B------:R-:W-:Y:S05]  /*09f0*/  BSYNC B0 ;  /* 0x0000000000007941 */ /* 0x000fea0003800000 */
.L_x_4601:
        /* <DEDUP_REMOVED lines=106> */
.L_x_4605:
        /* <DEDUP_REMOVED lines=19> */
.L_x_4606:
[----:B------:R-:W-:Y:S05]  /*11d0*/  BSYNC B0 ;  /* 0x0000000000007941 */ /* 0x000fea0003800000 */
.L_x_4604:
        /* <DEDUP_REMOVED lines=163> */
[----:B------:R-:W-:Y:S05]  /*1c10*/  CALL.REL.NOINC `($__internal_26_$__cuda_sm20_div_s64) ;  /* 0x0000332000007944 */ /* 0x000fea0003c00000 */
[----:B------:R-:W-:Y:S02]  /*1c20*/  MOV R42, R0 ;  /* 0x00000000002a7202 */ /* 0x000fe40000000f00 */
[----:B------:R-:W-:Y:S01]  /*1c30*/  MOV R43, R25 ;  /* 0x00000019002b7202 */ /* 0x000fe20000000f00 */
[----:B------:R-:W-:Y:S05]  /*1c40*/  BRA `(.L_x_4609) ;  /* 0x0000013000007947 */ /* 0x000fea0003800000 */
.L_x_4608:
        /* <DEDUP_REMOVED lines=19> */
.L_x_4609:
[----:B------:R-:W-:Y:S05]  /*1d80*/  BSYNC B0 ;  /* 0x0000000000007941 */ /* 0x000fea0003800000 */
.L_x_4607:
        /* <DEDUP_REMOVED lines=205> */
.L_x_4614:
        /* <DEDUP_REMOVED lines=22> */
.L_x_4615:
[----:B------:R-:W-:Y:S05]  /*2bc0*/  BSYNC B0 ;  /* 0x0000000000007941 */ /* 0x000fea0003800000 */
.L_x_4613:
        /* <DEDUP_REMOVED lines=8> */
[----:B------:R-:W-:Y:S05]  /*2c50*/  CALL.REL.NOINC `($__internal_26_$__cuda_sm20_div_s64) ;  /* 0x000022e000007944 */ /* 0x000fea0003c00000 */
        /* <DEDUP_REMOVED lines=11> */
.L_x_4617:
        /* <DEDUP_REMOVED lines=22> */
.L_x_4618:
[----:B------:R-:W-:Y:S05]  /*2e70*/  BSYNC B0 ;  /* 0x0000000000007941 */ /* 0x000fea0003800000 */
.L_x_4616:
        /* <DEDUP_REMOVED lines=11> */
[----:B------:R-:W-:Y:S05]  /*2f30*/  CALL.REL.NOINC `($__internal_26_$__cuda_sm20_div_s64) ;  /* 0x0000200000007944 */ /* 0x000fea0003c00000 */
        /* <DEDUP_REMOVED lines=12> */
.L_x_4620:
        /* <DEDUP_REMOVED lines=22> */
.L_x_4621:
[----:B------:R-:W-:Y:S05]  /*3160*/  BSYNC B0 ;  /* 0x0000000000007941 */ /* 0x000fea0003800000 */
.L_x_4619:
        /* <DEDUP_REMOVED lines=52> */
.L_x_4623:
        /* <DEDUP_REMOVED lines=23> */
.L_x_4624:
[----:B------:R-:W-:Y:S05]  /*3620*/  BSYNC B0 ;  /* 0x0000000000007941 */ /* 0x000fea0003800000 */
.L_x_4622:
        /* <DEDUP_REMOVED lines=20> */
.L_x_4626:
        /* <DEDUP_REMOVED lines=22> */
.L_x_4627:
[----:B------:R-:W-:Y:S05]  /*38d0*/  BSYNC B0 ;  /* 0x0000000000007941 */ /* 0x000fea0003800000 */
.L_x_4625:
        /* <DEDUP_REMOVED lines=22> */
.L_x_4629:
        /* <DEDUP_REMOVED lines=23> */
.L_x_4630:
[----:B------:R-:W-:Y:S05]  /*3bb0*/  BSYNC B0 ;  /* 0x0000000000007941 */ /* 0x000fea0003800000 */
.L_x_4628:
        /* <DEDUP_REMOVED lines=38> */
.L_x_4632:
        /* <DEDUP_REMOVED lines=23> */
.L_x_4633:
[----:B------:R-:W-:Y:S05]  /*3f90*/  BSYNC B0 ;  /* 0x0000000000007941 */ /* 0x000fea0003800000 */
.L_x_4631:
        /* <DEDUP_REMOVED lines=31> */
.L_x_4635:
        /* <DEDUP_REMOVED lines=23> */
.L_x_4636:
[----:B------:R-:W-:Y:S05]  /*4300*/  BSYNC B0 ;  /* 0x0000000000007941 */ /* 0x000fea0003800000 */
.L_x_4634:
        /* <DEDUP_REMOVED lines=20> */
.L_x_4612:
[----:B------:R-:W-:-:S04]  /*4450*/  LEA R2, P0, R44, c[0x0][0x200], 0x2 ;  /* 0x000080002c027a11 */ /* 0x000fc800078010ff */
[----:B------:R-:W-:-:S05]  /*4460*/  LEA.HI.X R3, R44, c[0x0][0x204], R45, 0x2, P0 ;  /* 0x000081002c037a11 */ /* 0x000fca00000f142d */
[----:B------:R0:W-:Y:S04]  /*4470*/  STG.E [R2.64], R30 ;  /* 0x0000001e02007986 */ /* 0x0001e8000c101908 */
.L_x_4611:
[----:B------:R-:W-:Y:S05]  /*4480*/  BSYNC B1 ;  /* 0x0000000000017941 */ /* 0x000fea0003800000 */
.L_x_4610:
        /* <DEDUP_REMOVED lines=72> */
.L_x_4640:
[----:B------:R-:W-:Y:S01]  /*4910*/  BSSY B0, `(.L_x_4638) ;  /* 0x0000007000007945 */ /* 0x000fe20003800000 */
[----:B------:R-:W-:-:S05]  /*4920*/  @P2 BRA `(.L_x_4639) ;  /* 0x0000005000002947 */ /* 0x000fca0003800000 */
[----:B------:R-:W-:Y:S01]  /*4930*/  ISETP.GE.AND P0, PT, R18, c[0x0][0x220], PT ;  /* 0x0000880012007a0c */ /* 0x000fe20003f06270 */
[----:B------:R-:W-:Y:S01]  /*4940*/  CS2R R8, SRZ ;  /* 0x0000000000087805 */ /* 0x000fe2000001ff00 */
[----:B------:R-:W-:Y:S11]  /*4950*/  CS2R R10, SRZ ;  /* 0x00000000000a7805 */ /* 0x000ff6000001ff00 */
[----:B------:R-:W-:Y:S05]  /*4960*/  @!P0 MOV R15, R13 ;  /* 0x0000000d000f8202 */ /* 0x000fea0000000f00 */
[----:B------:R0:W5:Y:S02]  /*4970*/  @!P0 LDG.E.128 R8, [R14.64] ;  /* 0x000000080e088981 */ /* 0x000164000c1e1d00 */
.L_x_4639:
[----:B------:R-:W-:Y:S05]  /*4980*/  BSYNC B0 ;  /* 0x0000000000007941 */ /* 0x000fea0003800000 */
.L_x_4638:
        /* <DEDUP_REMOVED lines=11> */
.L_x_4637:
        /* <DEDUP_REMOVED lines=80> */
        .weak           $__internal_26_$__cuda_sm20_div_s64
        .type           $__internal_26_$__cuda_sm20_div_s64,@function
        .size           $__internal_26_$__cuda_sm20_div_s64,(.L_x_7836 - $__internal_26_$__cuda_sm20_div_s64)
$__internal_26_$__cuda_sm20_div_s64:
        /* <DEDUP_REMOVED lines=83> */
[----:B------:R-:W-:Y:S06]  /*5470*/  RET.REL.NODEC R22 `(_ZN5flash32flash_fwd_splitkv_combine_kernelI23Flash_fwd_kernel_traitsILi64ELi64ELi128ELi4ELb0ELb0EN7cutlass10bfloat16_tE19Flash_kernel_traitsILi64ELi64ELi128ELi4ES3_EELi8ELi7ELb0EEEvNS_16Flash_fwd_paramsE) ;  /* 0xffffab8016007950 */ /* 0x000fec0003c3ffff */
.L_x_4641:
        /* <DEDUP_REMOVED lines=16> */
.L_x_7836:


//--------------------- .text._ZN5flash32flash_fwd_splitkv_combine_kernelI23Flash_fwd_kernel_traitsILi64ELi64ELi128ELi4ELb0ELb0EN7cutlass10bfloat16_tE19Flash_kernel_traitsILi64ELi64ELi128ELi4ES3_EELi8ELi6ELb0EEEvNS_16Flash_fwd_paramsE --------------------------
	.section	.text._ZN5flash32flash_fwd_splitkv_combine_kernelI23Flash_fwd_kernel_traitsILi64ELi64ELi128ELi4ELb0ELb0EN7cutlass10bfloat16_tE19Flash_kernel_traitsILi64ELi64ELi128ELi4ES3_EELi8ELi6ELb0EEEvNS_16Flash_fwd_paramsE,"ax",@progbits
	.sectioninfo	@"SHI_REGISTERS=62"
	.align	128
        .global         _ZN5flash32flash_fwd_splitkv_combine_kernelI23Flash_fwd_kernel_traitsILi64ELi64ELi128ELi4ELb0ELb0EN7cutlass10bfloat16_tE19Flash_kernel_traitsILi64ELi64ELi128ELi4ES3_EELi8ELi6ELb0EEEvNS_16Flash_fwd_paramsE
        .type           _ZN5flash32flash_fwd_splitkv_combine_kernelI23Flash_fwd_kernel_traitsILi64ELi64ELi128ELi4ELb0ELb0EN7cutlass10bfloat16_tE19Flash_kernel_traitsILi64ELi64ELi128ELi4ES3_EELi8ELi6ELb0EEEvNS_16Flash_fwd_paramsE,@function
        .size           _ZN5flash32flash_fwd_splitkv_combine_kernelI23Flash_fwd_kernel_traitsILi64ELi64ELi128ELi4ELb0ELb0EN7cutlass10bfloat16_tE19Flash_kernel_traitsILi64ELi64ELi128ELi4ES3_EELi8ELi6ELb0EEEvNS_16Flash_fwd_paramsE,(.L_x_7837 - _ZN5flash32flash_fwd_splitkv_combine_kernelI23Flash_fwd_kernel_traitsILi64ELi64ELi128ELi4ELb0ELb0EN7cutlass10bfloat16_tE19Flash_kernel_traitsILi64ELi64ELi128ELi4ES3_EELi8ELi6ELb0EEEvNS_16Flash_fwd_paramsE)
        .other          _ZN5flash32flash_fwd_splitkv_combine_kernelI23Flash_fwd_kernel_traitsILi64ELi64ELi128ELi4ELb0ELb0EN7cutlass10bfloat16_tE19Flash_kernel_traitsILi64ELi64ELi128ELi4ES3_EELi8ELi6ELb0EEEvNS_16Flash_fwd_paramsE,@"STO_CUDA_ENTRY STV_DEFAULT"
_ZN5flash32flash_fwd_splitkv_combine_kernelI23Flash_fwd_kernel_traitsILi64ELi64ELi128ELi4ELb0ELb0EN7cutlass10bfloat16_tE19Flash_kernel_traitsILi64ELi64ELi128ELi4ES3_EELi8ELi6ELb0EEEvNS_16Flash_fwd_paramsE:
.text._ZN5flash32flash_fwd_splitkv_combine_kernelI23Flash_fwd_kernel_traitsILi64ELi64ELi128ELi4ELb0ELb0EN7cutlass10bfloat16_tE19Flash_kernel_traitsILi64ELi64ELi128ELi4ES3_EELi8ELi6ELb0EEEvNS_16Flash_fwd_paramsE:
        /* <DEDUP_REMOVED lines=23> */
[----:B------:R-:W-:Y:S05]  /*0170*/  CALL.REL.NOINC `($__internal_27_$__cuda_sm20_div_s64) ;  /* 0x0000459000007944 */ /* 0x000fea0003c00000 */
[----:B------:R-:W-:Y:S05]  /*0180*/  BRA `(.L_x_4643) ;  /* 0x0000013000007947 */ /* 0x000fea0003800000 */
.L_x_4642:
        /* <DEDUP_REMOVED lines=19> */
.L_x_4643:
        /* <DEDUP_REMOVED lines=11> */
[----:B------:R-:W-:Y:S05]  /*0370*/  CALL.REL.NOINC `($__internal_27_$__cuda_sm20_div_s64) ;  /* 0x0000439000007944 */ /* 0x000fea0003c00000 */
[----:B------:R-:W-:Y:S02]  /*0380*/  MOV R32, R20 ;  /* 0x0000001400207202 */ /* 0x000fe40000000f00 */
[----:B------:R-:W-:Y:S01]  /*0390*/  MOV R33, R21 ;  /* 0x0000001500217202 */ /* 0x000fe20000000f00 */
[----:B------:R-:W-:Y:S05]  /*03a0*/  BRA `(.L_x_4646) ;  /* 0x0000013000007947 */ /* 0x000fea0003800000 */
.L_x_4645:
        /* <DEDUP_REMOVED lines=19> */
.L_x_4646:
[----:B------:R-:W-:Y:S05]  /*04e0*/  BSYNC B0 ;  /* 0x0000000000007941 */ /* 0x000fea0003800000 */
.L_x_4644:
        /* <DEDUP_REMOVED lines=54> */
[----:B------:R-:W-:Y:S02]  /*0850*/  MOV R8, R20 ;  /* 0x0000001400087202 */ /* 0x000fe40000000f00 */
[----:B------:R-:W-:Y:S01]  /*0860*/  MOV R9, R21 ;  /* 0x0000001500097202 */ /* 0x000fe20000000f00 */
[----:B------:R-:W-:Y:S05]  /*0870*/  BRA `(.L_x_4649) ;  /* 0x0000013000007947 */ /* 0x000fea0003800000 */
.L_x_4648:
        /* <DEDUP_REMOVED lines=19> */
.L_x_4649:
[----:B------:R-:W-:Y:S05]  /*09b0*/  BSYNC B0 ;  /* 0x0000000000007941 */ /* 0x000fea0003800000 */
.L_x_4647:
        /* <DEDUP_REMOVED lines=100> */
[----:B------:R-:W-:Y:S05]  /*1000*/  CALL.REL.NOINC `($__internal_27_$__cuda_sm20_div_s64) ;  /* 0x0000370000007944 */ /* 0x000fea0003c00000 */
[----:B------:R-:W-:Y:S02]  /*1010*/  MOV R40, R20 ;  /* 0x0000001400287202 */ /* 0x000fe40000000f00 */
[----:B------:R-:W-:Y:S01]  /*1020*/  MOV R41, R21 ;  /* 0x0000001500297202 */ /* 0x000fe20000000f00 */
[----:B------:R-:W-:Y:S05]  /*1030*/  BRA `(.L_x_4652) ;  /* 0x0000013000007947 */ /* 0x000fea0003800000 */
.L_x_4651:
        /* <DEDUP_REMOVED lines=19> */
.L_x_4652:
[----:B------:R-:W-:Y:S05]  /*1170*/  BSYNC B0 ;  /* 0x0000000000007941 */ /* 0x000fea0003800000 */
.L_x_4650:
        /* <DEDUP_REMOVED lines=103> */
[----:B------:R-:W-:Y:S05]  /*17f0*/  CALL.REL.NOINC `($__internal_27_$__cuda_sm20_div_s64) ;  /* 0x00002f1000007944 */ /* 0x000fea0003c00000 */
[----:B------:R-:W-:Y:S02]  /*1800*/  MOV R42, R20 ;  /* 0x00000014002a7202 */ /* 0x000fe40000000f00 */
[----:B------:R-:W-:Y:S01]  /*1810*/  MOV R43, R21 ;  /* 0x00000015002b7202 */ /* 0x000fe20000000f00 */
[----:B------:R-:W-:Y:S05]  /*1820*/  BRA `(.L_x_4655) ;  /* 0x0000013000007947 */ /* 0x000fea0003800000 */
.L_x_4654:
        /* <DEDUP_REMOVED lines=19> */
.L_x_4655:
[----:B------:R-:W-:Y:S05]  /*1960*/  BSYNC B0 ;  /* 0x0000000000007941 */ /* 0x000fea0003800000 */
.L_x_4653:
        /* <DEDUP_REMOVED lines=165> */
[----:B------:R-:W-:Y:S05]  /*23c0*/  CALL.REL.NOINC `($__internal_27_$__cuda_sm20_div_s64) ;  /* 0x0000234000007944 */ /* 0x000fea0003c00000 */
        /* <DEDUP_REMOVED lines=9> */
.L_x_4660:
        /* <DEDUP_REMOVED lines=22> */
.L_x_4661:
[----:B------:R-:W-:Y:S05]  /*25c0*/  BSYNC B0 ;  /* 0x0000000000007941 */ /* 0x000fea0003800000 */
.L_x_4659:
        /* <DEDUP_REMOVED lines=19> */
.L_x_4663:
        /* <DEDUP_REMOVED lines=22> */
.L_x_4664:
[----:B------:R-:W-:Y:S05]  /*2860*/  BSYNC B0 ;  /* 0x0000000000007941 */ /* 0x000fea0003800000 */
.L_x_4662:
        /* <DEDUP_REMOVED lines=11> */
[----:B------:R-:W-:Y:S05]  /*2920*/  CALL.REL.NOINC `($__internal_27_$__cuda_sm20_div_s64) ;  /* 0x00001de000007944 */ /* 0x000fea0003c00000 */
[----:B------:R-:W-:-:S04]  /*2930*/  IADD3 R23, P0, RZ, -R20, RZ ;  /* 0x80000014ff177210 */ /* 0x000fc80007f1e0ff */
[----:B------:R-:W-:Y:S01]  /*2940*/  IADD3.X R19, RZ, ~R21, RZ, P0, !PT ;  /* 0x80000015ff137210 */ /* 0x000fe200007fe4ff */
[----:B------:R-:W-:-:S04]  /*2950*/  IMAD.WIDE.U32 R44, R4, R23, R44 ;  /* 0x00000017042c7225 */ /* 0x000fc800078e002c */
[----:B------:R-:W-:-:S04]  /*2960*/  IMAD R19, R19, R4, RZ ;  /* 0x0000000413137224 */ /* 0x000fc800078e02ff */
[----:B------:R-:W-:-:S05]  /*2970*/  IMAD R0, R0, R23, R19 ;  /* 0x0000001700007224 */ /* 0x000fca00078e0213 */
[----:B------:R-:W-:Y:S01]  /*2980*/  IADD3 R0, R45, R0, RZ ;  /* 0x000000002d007210 */ /* 0x000fe20007ffe0ff */
[----:B------:R-:W-:Y:S05]  /*2990*/  BRA `(.L_x_4667) ;  /* 0x0000016000007947 */ /* 0x000fea0003800000 */
.L_x_4666:
        /* <DEDUP_REMOVED lines=22> */
.L_x_4667:
[----:B------:R-:W-:Y:S05]  /*2b00*/  BSYNC B0 ;  /* 0x0000000000007941 */ /* 0x000fea0003800000 */
.L_x_4665:
        /* <DEDUP_REMOVED lines=38> */
[----:B------:R-:W-:Y:S05]  /*2d70*/  CALL.REL.NOINC `($__internal_27_$__cuda_sm20_div_s64) ;  /* 0x0000199000007944 */ /* 0x000fea0003c00000 */
        /* <DEDUP_REMOVED lines=12> */
.L_x_4669:
        /* <DEDUP_REMOVED lines=23> */
.L_x_4670:
[----:B------:R-:W-:Y:S05]  /*2fb0*/  BSYNC B0 ;  /* 0x0000000000007941 */ /* 0x000fea0003800000 */
.L_x_4668:
        /* <DEDUP_REMOVED lines=18> */
.L_x_4672:
        /* <DEDUP_REMOVED lines=22> */
.L_x_4673:
[----:B------:R-:W-:Y:S05]  /*3240*/  BSYNC B0 ;  /* 0x0000000000007941 */ /* 0x000fea0003800000 */
.L_x_4671:
        /* <DEDUP_REMOVED lines=22> */
.L_x_4675:
        /* <DEDUP_REMOVED lines=23> */
.L_x_4676:
[----:B------:R-:W-:Y:S05]  /*3520*/  BSYNC B0 ;  /* 0x0000000000007941 */ /* 0x000fea0003800000 */
.L_x_4674:
        /* <DEDUP_REMOVED lines=38> */
.L_x_4678:
        /* <DEDUP_REMOVED lines=23> */
.L_x_4679:
[----:B------:R-:W-:Y:S05]  /*3900*/  BSYNC B0 ;  /* 0x0000000000007941 */ /* 0x000fea0003800000 */
.L_x_4677:
        /* <DEDUP_REMOVED lines=29> */
.L_x_4681:
        /* <DEDUP_REMOVED lines=23> */
.L_x_4682:
[----:B------:R-:W-:Y:S05]  /*3c50*/  BSYNC B0 ;  /* 0x0000000000007941 */ /* 0x000fea0003800000 */
.L_x_4680:
        /* <DEDUP_REMOVED lines=20> */
.L_x_4658:
[----:B------:R-:W-:-:S04]  /*3da0*/  LEA R2, P0, R40, c[0x0][0x200], 0x2 ;  /* 0x0000800028027a11 */ /* 0x000fc800078010ff */
[----:B------:R-:W-:-:S05]  /*3db0*/  LEA.HI.X R3, R40, c[0x0][0x204], R41, 0x2, P0 ;  /* 0x0000810028037a11 */ /* 0x000fca00000f1429 */
[----:B------:R0:W-:Y:S04]  /*3dc0*/  STG.E [R2.64], R31 ;  /* 0x0000001f02007986 */ /* 0x0001e8000c101908 */
.L_x_4657:
[----:B------:R-:W-:Y:S05]  /*3dd0*/  BSYNC B1 ;  /* 0x0000000000017941 */ /* 0x000fea0003800000 */
.L_x_4656:
        /* <DEDUP_REMOVED lines=48> */
.L_x_4686:
[----:B------:R-:W-:Y:S01]  /*40e0*/  BSSY B0, `(.L_x_4684) ;  /* 0x0000007000007945 */ /* 0x000fe20003800000 */
[----:B------:R-:W-:-:S05]  /*40f0*/  @P2 BRA `(.L_x_4685) ;  /* 0x0000005000002947 */ /* 0x000fca0003800000 */
[----:B------:R-:W-:Y:S01]  /*4100*/  ISETP.GE.AND P0, PT, R38, c[0x0][0x220], PT ;  /* 0x0000880026007a0c */ /* 0x000fe20003f06270 */
[----:B------:R-:W-:Y:S01]  /*4110*/  CS2R R8, SRZ ;  /* 0x0000000000087805 */ /* 0x000fe2000001ff00 */
[----:B------:R-:W-:Y:S11]  /*4120*/  CS2R R10, SRZ ;  /* 0x00000000000a7805 */ /* 0x000ff6000001ff00 */
[----:B------:R-:W-:Y:S05]  /*4130*/  @!P0 MOV R15, R13 ;  /* 0x0000000d000f8202 */ /* 0x000fea0000000f00 */
[----:B------:R0:W5:Y:S02]  /*4140*/  @!P0 LDG.E.128 R8, [R14.64] ;  /* 0x000000080e088981 */ /* 0x000164000c1e1d00 */
.L_x_4685:
[----:B------:R-:W-:Y:S05]  /*4150*/  BSYNC B0 ;  /* 0x0000000000007941 */ /* 0x000fea0003800000 */
.L_x_4684:
        /* <DEDUP_REMOVED lines=11> */
.L_x_4683:
        /* <DEDUP_REMOVED lines=80> */
        .weak           $__internal_27_$__cuda_sm20_div_s64
        .type           $__internal_27_$__cuda_sm20_div_s64,@function
        .size           $__internal_27_$__cuda_sm20_div_s64,(.L_x_7837 - $__internal_27_$__cuda_sm20_div_s64)
$__internal_27_$__cuda_sm20_div_s64:
        /* <DEDUP_REMOVED lines=83> */
[----:B------:R-:W-:Y:S05]  /*4c40*/  RET.REL.NODEC R22 `(_ZN5flash32flash_fwd_splitkv_combine_kernelI23Flash_fwd_kernel_traitsILi64ELi64ELi128ELi4ELb0ELb0EN7cutlass10bfloat16_tE19Flash_kernel_traitsILi64ELi64ELi128ELi4ES3_EELi8ELi6ELb0EEEvNS_16Flash_fwd_paramsE) ;  /* 0xffffb3b016007950 */ /* 0x000fea0003c3ffff */
.L_x_4687:
        /* <DEDUP_REMOVED lines=11> */
.L_x_7837:


//--------------------- .text._ZN5flash32flash_fwd_splitkv_combine_kernelI23Flash_fwd_kernel_traitsILi64ELi64ELi128ELi4ELb0ELb0EN7cutlass10bfloat16_tE19Flash_kernel_traitsILi64ELi64ELi128ELi4ES3_EELi8ELi5ELb0EEEvNS_16Flash_fwd_paramsE --------------------------
	.section	.text._ZN5flash32flash_fwd_splitkv_combine_kernelI23Flash_fwd_kernel_traitsILi64ELi64ELi128ELi4ELb0ELb0EN7cutlass10bfloat16_tE19Flash_kernel_traitsILi64ELi64ELi128ELi4ES3_EELi8ELi5ELb0EEEvNS_16Flash_fwd_paramsE,"ax",@progbits
	.sectioninfo	@"SHI_REGISTERS=58"
	.align	128
        .global         _ZN5flash32flash_fwd_splitkv_combine_kernelI23Flash_fwd_kernel_traitsILi64ELi64ELi128ELi4ELb0ELb0EN7cutlass10bfloat16_tE19Flash_kernel_traitsILi64ELi64ELi128ELi4ES3_EELi8ELi5ELb0EEEvNS_16Flash_fwd_paramsE
        .type           _ZN5flash32flash_fwd_splitkv_combine_kernelI23Flash_fwd_kernel_traitsILi64ELi64ELi128ELi4ELb0ELb0EN7cutlass10bfloat16_tE19Flash_kernel_traitsILi64ELi64ELi128ELi4ES3_EELi8ELi5ELb0EEEvNS_16Flash_fwd_paramsE,@function
        .size           _ZN5flash32flash_fwd_splitkv_combine_kernelI23Flash_fwd_kernel_traitsILi64ELi64ELi128ELi4ELb0ELb0EN7cutlass10bfloat16_tE19Flash_kernel_traitsILi64ELi64ELi128ELi4ES3_EELi8ELi5ELb0EEEvNS_16Flash_fwd_paramsE,(.L_x_7838 - _ZN5flash32flash_fwd_splitkv_combine_kernelI23Flash_fwd_kernel_traitsILi64ELi64ELi128ELi4ELb0ELb0EN7cutlass10bfloat16_tE19Flash_kernel_traitsILi64ELi64ELi128ELi4ES3_EELi8ELi5ELb0EEEvNS_16Flash_fwd_paramsE)
        .other          _ZN5flash32flash_fwd_splitkv_combine_kernelI23Flash_fwd_kernel_traitsILi64ELi64ELi128ELi4ELb0ELb0EN7cutlass10bfloat16_tE19Flash_kernel_traitsILi64ELi64ELi128ELi4ES3_EELi8ELi5ELb0EEEvNS_16Flash_fwd_paramsE,@"STO_CUDA_ENTRY STV_DEFAULT"
_ZN5flash32flash_fwd_splitkv_combine_kernelI23Flash_fwd_kernel_traitsILi64ELi64ELi128ELi4ELb0ELb0EN7cutlass10bfloat16_tE19Flash_kernel_traitsILi64ELi64ELi128ELi4ES3_EELi8ELi5ELb0EEEvNS_16Flash_fwd_paramsE:
.text._ZN5flash32flash_fwd_splitkv_combine_kernelI23Flash_fwd_kernel_traitsILi64ELi64ELi128ELi4ELb0ELb0EN7cutlass10bfloat16_tE19Flash_kernel_traitsILi64ELi64ELi128ELi4ES3_EELi8ELi5ELb0EEEvNS_16Flash_fwd_paramsE:
        /* <DEDUP_REMOVED lines=23> */
[----:B------:R-:W-:Y:S05]  /*0170*/  CALL.REL.NOINC `($__internal_28_$__cuda_sm20_div_s64) ;  /* 0x0000423000007944 */ /* 0x000fea0003c00000 */
[----:B------:R-:W-:Y:S05]  /*0180*/  BRA `(.L_x_4689) ;  /* 0x0000013000007947 */ /* 0x000fea0003800000 */
.L_x_4688:
        /* <DEDUP_REMOVED lines=19> */
.L_x_4689:
        /* <DEDUP_REMOVED lines=11> */
[----:B------:R-:W-:Y:S05]  /*0370*/  CALL.REL.NOINC `($__internal_28_$__cuda_sm20_div_s64) ;  /* 0x0000403000007944 */ /* 0x000fea0003c00000 */
[----:B------:R-:W-:Y:S02]  /*0380*/  MOV R32, R20 ;  /* 0x0000001400207202 */ /* 0x000fe40000000f00 */
[----:B------:R-:W-:Y:S01]  /*0390*/  MOV R33, R21 ;  /* 0x0000001500217202 */ /* 0x000fe20000000f00 */
[----:B------:R-:W-:Y:S05]  /*03a0*/  BRA `(.L_x_4692) ;  /* 0x0000013000007947 */ /* 0x000fea0003800000 */
.L_x_4691:
        /* <DEDUP_REMOVED lines=19> */
.L_x_4692:
[----:B------:R-:W-:Y:S05]  /*04e0*/  BSYNC B0 ;  /* 0x0000000000007941 */ /* 0x000fea0003800000 */
.L_x_4690:
        /* <DEDUP_REMOVED lines=42> */
.L_x_4694:
        /* <DEDUP_REMOVED lines=19> */
.L_x_4695:
[----:B------:R-:W-:Y:S05]  /*08c0*/  BSYNC B0 ;  /* 0x0000000000007941 */ /* 0x000fea0003800000 */
.L_x_4693:
        /* <DEDUP_REMOVED lines=73> */
[----:B------:R-:W-:Y:S02]  /*0d60*/  MOV R40, R20 ;  /* 0x0000001400287202 */ /* 0x000fe40000000f00 */
[----:B------:R-:W-:Y:S01]  /*0d70*/  MOV R41, R21 ;  /* 0x0000001500297202 */ /* 0x000fe20000000f00 */
[----:B------:R-:W-:Y:S05]  /*0d80*/  BRA `(.L_x_4698) ;  /* 0x0000013000007947 */ /* 0x000fea0003800000 */
.L_x_4697:
        /* <DEDUP_REMOVED lines=19> */
.L_x_4698:
[----:B------:R-:W-:Y:S05]  /*0ec0*/  BSYNC B0 ;  /* 0x0000000000007941 */ /* 0x000fea0003800000 */
.L_x_4696:
        /* <DEDUP_REMOVED lines=41> */
.L_x_4700:
        /* <DEDUP_REMOVED lines=19> */
.L_x_4701:
[----:B------:R-:W-:Y:S05]  /*1290*/  BSYNC B0 ;  /* 0x0000000000007941 */ /* 0x000fea0003800000 */
.L_x_4699:
        /* <DEDUP_REMOVED lines=232> */
[----:B------:R-:W-:Y:S05]  /*2120*/  CALL.REL.NOINC `($__internal_28_$__cuda_sm20_div_s64) ;  /* 0x0000228000007944 */ /* 0x000fea0003c00000 */
        /* <DEDUP_REMOVED lines=9> */
.L_x_4706:
        /* <DEDUP_REMOVED lines=22> */
.L_x_4707:
[----:B------:R-:W-:Y:S05]  /*2320*/  BSYNC B0 ;  /* 0x0000000000007941 */ /* 0x000fea0003800000 */
.L_x_4705:
        /* <DEDUP_REMOVED lines=19> */
.L_x_4709:
        /* <DEDUP_REMOVED lines=22> */
.L_x_4710:
[----:B------:R-:W-:Y:S05]  /*25c0*/  BSYNC B0 ;  /* 0x0000000000007941 */ /* 0x000fea0003800000 */
.L_x_4708:
        /* <DEDUP_REMOVED lines=11> */
[----:B------:R-:W-:Y:S05]  /*2680*/  CALL.REL.NOINC `($__internal_28_$__cuda_sm20_div_s64) ;  /* 0x00001d2000007944 */ /* 0x000fea0003c00000 */
[----:B------:R-:W-:-:S04]  /*2690*/  IADD3 R19, P0, RZ, -R20, RZ ;  /* 0x80000014ff137210 */ /* 0x000fc80007f1e0ff */
[----:B------:R-:W-:Y:S01]  /*26a0*/  IADD3.X R18, RZ, ~R21, RZ, P0, !PT ;  /* 0x80000015ff127210 */ /* 0x000fe200007fe4ff */
[----:B------:R-:W-:-:S04]  /*26b0*/  IMAD.WIDE.U32 R42, R5, R19, R42 ;  /* 0x00000013052a7225 */ /* 0x000fc800078e002a */
[----:B------:R-:W-:-:S04]  /*26c0*/  IMAD R18, R18, R5, RZ ;  /* 0x0000000512127224 */ /* 0x000fc800078e02ff */
[----:B------:R-:W-:-:S05]  /*26d0*/  IMAD R4, R4, R19, R18 ;  /* 0x0000001304047224 */ /* 0x000fca00078e0212 */
[----:B------:R-:W-:Y:S01]  /*26e0*/  IADD3 R4, R43, R4, RZ ;  /* 0x000000042b047210 */ /* 0x000fe20007ffe0ff */
[----:B------:R-:W-:Y:S05]  /*26f0*/  BRA `(.L_x_4713) ;  /* 0x0000016000007947 */ /* 0x000fea0003800000 */
.L_x_4712:
        /* <DEDUP_REMOVED lines=22> */
.L_x_4713:
[----:B------:R-:W-:Y:S05]  /*2860*/  BSYNC B0 ;  /* 0x0000000000007941 */ /* 0x000fea0003800000 */
.L_x_4711:
        /* <DEDUP_REMOVED lines=38> */
[----:B------:R-:W-:Y:S05]  /*2ad0*/  CALL.REL.NOINC `($__internal_28_$__cuda_sm20_div_s64) ;  /* 0x000018d000007944 */ /* 0x000fea0003c00000 */
        /* <DEDUP_REMOVED lines=12> */
.L_x_4715:
        /* <DEDUP_REMOVED lines=23> */
.L_x_4716:
[----:B------:R-:W-:Y:S05]  /*2d10*/  BSYNC B0 ;  /* 0x0000000000007941 */ /* 0x000fea0003800000 */
.L_x_4714:
        /* <DEDUP_REMOVED lines=18> */
.L_x_4718:
        /* <DEDUP_REMOVED lines=22> */
.L_x_4719:
[----:B------:R-:W-:Y:S05]  /*2fa0*/  BSYNC B0 ;  /* 0x0000000000007941 */ /* 0x000fea0003800000 */
.L_x_4717:
        /* <DEDUP_REMOVED lines=22> */
.L_x_4721:
        /* <DEDUP_REMOVED lines=23> */
.L_x_4722:
[----:B------:R-:W-:Y:S05]  /*3280*/  BSYNC B0 ;  /* 0x0000000000007941 */ /* 0x000fea0003800000 */
.L_x_4720:
        /* <DEDUP_REMOVED lines=38> */
.L_x_4724:
        /* <DEDUP_REMOVED lines=23> */
.L_x_4725:
[----:B------:R-:W-:Y:S05]  /*3660*/  BSYNC B0 ;  /* 0x0000000000007941 */ /* 0x000fea0003800000 */
.L_x_4723:
        /* <DEDUP_REMOVED lines=29> */
.L_x_4727:
        /* <DEDUP_REMOVED lines=23> */
.L_x_4728:
[----:B------:R-:W-:Y:S05]  /*39b0*/  BSYNC B0 ;  /* 0x0000000000007941 */ /* 0x000fea0003800000 */
.L_x_4726:
        /* <DEDUP_REMOVED lines=20> */
.L_x_4704:
[----:B------:R-:W-:-:S04]  /*3b00*/  LEA R2, P0, R38, c[0x0][0x200], 0x2 ;  /* 0x0000800026027a11 */ /* 0x000fc800078010ff */
[----:B------:R-:W-:-:S05]  /*3b10*/  LEA.HI.X R3, R38, c[0x0][0x204], R39, 0x2, P0 ;  /* 0x0000810026037a11 */ /* 0x000fca00000f1427 */
[----:B------:R0:W-:Y:S04]  /*3b20*/  STG.E [R2.64], R32 ;  /* 0x0000002002007986 */ /* 0x0001e8000c10190a */
.L_x_4703:
[----:B------:R-:W-:Y:S05]  /*3b30*/  BSYNC B1 ;  /* 0x0000000000017941 */ /* 0x000fea0003800000 */
.L_x_4702:
        /* <DEDUP_REMOVED lines=36> */
.L_x_4732:
[----:B------:R-:W-:Y:S01]  /*3d80*/  BSSY B0, `(.L_x_4730) ;  /* 0x0000007000007945 */ /* 0x000fe20003800000 */
[----:B------:R-:W-:-:S05]  /*3d90*/  @P2 BRA `(.L_x_4731) ;  /* 0x0000005000002947 */ /* 0x000fca0003800000 */
[----:B------:R-:W-:Y:S01]  /*3da0*/  ISETP.GE.AND P0, PT, R36, c[0x0][0x220], PT ;  /* 0x0000880024007a0c */ /* 0x000fe20003f06270 */
[----:B------:R-:W-:Y:S01]  /*3db0*/  CS2R R8, SRZ ;  /* 0x0000000000087805 */ /* 0x000fe2000001ff00 */
[----:B------:R-:W-:Y:S11]  /*3dc0*/  CS2R R10, SRZ ;  /* 0x00000000000a7805 */ /* 0x000ff6000001ff00 */
[----:B------:R-:W-:Y:S05]  /*3dd0*/  @!P0 MOV R15, R13 ;  /* 0x0000000d000f8202 */ /* 0x000fea0000000f00 */
[----:B------:R0:W5:Y:S02]  /*3de0*/  @!P0 LDG.E.128 R8, [R14.64] ;  /* 0x0000000a0e088981 */ /* 0x000164000c1e1d00 */
.L_x_4731:
[----:B------:R-:W-:Y:S05]  /*3df0*/  BSYNC B0 ;  /* 0x0000000000007941 */ /* 0x000fea0003800000 */
.L_x_4730:
        /* <DEDUP_REMOVED lines=11> */
.L_x_4729:
        /* <DEDUP_REMOVED lines=80> */
        .weak           $__internal_28_$__cuda_sm20_div_s64
        .type           $__internal_28_$__cuda_sm20_div_s64,@function
        .size           $__internal_28_$__cuda_sm20_div_s64,(.L_x_7838 - $__internal_28_$__cuda_sm20_div_s64)
$__internal_28_$__cuda_sm20_div_s64:
        /* <DEDUP_REMOVED lines=83> */
[----:B------:R-:W-:Y:S05]  /*48e0*/  RET.REL.NODEC R22 `(_ZN5flash32flash_fwd_splitkv_combine_kernelI23Flash_fwd_kernel_traitsILi64ELi64ELi128ELi4ELb0ELb0EN7cutlass10bfloat16_tE19Flash_kernel_traitsILi64ELi64ELi128ELi4ES3_EELi8ELi5ELb0EEEvNS_16Flash_fwd_paramsE) ;  /* 0xffffb71016007950 */ /* 0x000fea0003c3ffff */
.L_x_4733:
        /* <DEDUP_REMOVED lines=9> */
.L_x_7838:


//--------------------- .text._ZN5flash32flash_fwd_splitkv_combine_kernelI23Flash_fwd_kernel_traitsILi64ELi64ELi128ELi4ELb0ELb0EN7cutlass10bfloat16_tE19Flash_kernel_traitsILi64ELi64ELi128ELi4ES3_EELi8ELi4ELb0EEEvNS_16Flash_fwd_paramsE --------------------------
	.section	.text._ZN5flash32flash_fwd_splitkv_combine_kernelI23Flash_fwd_kernel_traitsILi64ELi64ELi128ELi4ELb0ELb0EN7cutlass10bfloat16_tE19Flash_kernel_traitsILi64ELi64ELi128ELi4ES3_EELi8ELi4ELb0EEEvNS_16Flash_fwd_paramsE,"ax",@progbits
	.sectioninfo	@"SHI_REGISTERS=52"
	.align	128
        .global         _ZN5flash32flash_fwd_splitkv_combine_kernelI23Flash_fwd_kernel_traitsILi64ELi64ELi128ELi4ELb0ELb0EN7cutlass10bfloat16_tE19Flash_kernel_traitsILi64ELi64ELi128ELi4ES3_EELi8ELi4ELb0EEEvNS_16Flash_fwd_paramsE
        .type           _ZN5flash32flash_fwd_splitkv_combine_kernelI23Flash_fwd_kernel_traitsILi64ELi64ELi128ELi4ELb0ELb0EN7cutlass10bfloat16_tE19Flash_kernel_traitsILi64ELi64ELi128ELi4ES3_EELi8ELi4ELb0EEEvNS_16Flash_fwd_paramsE,@function
        .size           _ZN5flash32flash_fwd_splitkv_combine_kernelI23Flash_fwd_kernel_traitsILi64ELi64ELi128ELi4ELb0ELb0EN7cutlass10bfloat16_tE19Flash_kernel_traitsILi64ELi64ELi128ELi4ES3_EELi8ELi4ELb0EEEvNS_16Flash_fwd_paramsE,(.L_x_7839 - _ZN5flash32flash_fwd_splitkv_combine_kernelI23Flash_fwd_kernel_traitsILi64ELi64ELi128ELi4ELb0ELb0EN7cutlass10bfloat16_tE19Flash_kernel_traitsILi64ELi64ELi128ELi4ES3_EELi8ELi4ELb0EEEvNS_16Flash_fwd_paramsE)
        .other          _ZN5flash32flash_fwd_splitkv_combine_kernelI23Flash_fwd_kernel_traitsILi64ELi64ELi128ELi4ELb0ELb0EN7cutlass10bfloat16_tE19Flash_kernel_traitsILi64ELi64ELi128ELi4ES3_EELi8ELi4ELb0EEEvNS_16Flash_fwd_paramsE,@"STO_CUDA_ENTRY STV_DEFAULT"
_ZN5flash32flash_fwd_splitkv_combine_kernelI23Flash_fwd_kernel_traitsILi64ELi64ELi128ELi4ELb0ELb0EN7cutlass10bfloat16_tE19Flash_kernel_traitsILi64ELi64ELi128ELi4ES3_EELi8ELi4ELb0EEEvNS_16Flash_fwd_paramsE:
.text._ZN5flash32flash_fwd_splitkv_combine_kernelI23Flash_fwd_kernel_traitsILi64ELi64ELi128ELi4ELb0ELb0EN7cutlass10bfloat16_tE19Flash_kernel_traitsILi64ELi64ELi128ELi4ES3_EELi8ELi4ELb0EEEvNS_16Flash_fwd_paramsE:
        /* <DEDUP_REMOVED lines=23> */
[----:B------:R-:W-:Y:S05]  /*0170*/  CALL.REL.NOINC `($__internal_29_$__cuda_sm20_div_s64) ;  /* 0x0000419000007944 */ /* 0x000fea0003c00000 */
[----:B------:R-:W-:Y:S05]  /*0180*/  BRA `(.L_x_4735) ;  /* 0x0000013000007947 */ /* 0x000fea0003800000 */
.L_x_4734:
        /* <DEDUP_REMOVED lines=19> */
.L_x_4735:
        /* <DEDUP_REMOVED lines=12> */
[----:B------:R-:W-:Y:S05]  /*0380*/  CALL.REL.NOINC `($__internal_29_$__cuda_sm20_div_s64) ;  /* 0x00003f8000007944 */ /* 0x000fea0003c00000 */
[----:B------:R-:W-:Y:S02]  /*0390*/  MOV R28, R20 ;  /* 0x00000014001c7202 */ /* 0x000fe40000000f00 */
[----:B------:R-:W-:Y:S01]  /*03a0*/  MOV R29, R21 ;  /* 0x00000015001d7202 */ /* 0x000fe20000000f00 */
[----:B------:R-:W-:Y:S05]  /*03b0*/  BRA `(.L_x_4738) ;  /* 0x0000013000007947 */ /* 0x000fea0003800000 */
.L_x_4737:
        /* <DEDUP_REMOVED lines=19> */
.L_x_4738:
[----:B------:R-:W-:Y:S05]  /*04f0*/  BSYNC B0 ;  /* 0x0000000000007941 */ /* 0x000fea0003800000 */
.L_x_4736:
        /* <DEDUP_REMOVED lines=43> */
.L_x_4740:
        /* <DEDUP_REMOVED lines=19> */
.L_x_4741:
[----:B------:R-:W-:Y:S05]  /*08e0*/  BSYNC B0 ;  /* 0x0000000000007941 */ /* 0x000fea0003800000 */
.L_x_4739:
        /* <DEDUP_REMOVED lines=74> */
[----:B------:R-:W-:Y:S02]  /*0d90*/  MOV R32, R20 ;  /* 0x0000001400207202 */ /* 0x000fe40000000f00 */
[----:B------:R-:W-:Y:S01]  /*0da0*/  MOV R33, R21 ;  /* 0x0000001500217202 */ /* 0x000fe20000000f00 */
[----:B------:R-:W-:Y:S05]  /*0db0*/  BRA `(.L_x_4744) ;  /* 0x0000013000007947 */ /* 0x000fea0003800000 */
.L_x_4743:
        /* <DEDUP_REMOVED lines=19> */
.L_x_4744:
[----:B------:R-:W-:Y:S05]  /*0ef0*/  BSYNC B0 ;  /* 0x0000000000007941 */ /* 0x000fea0003800000 */
.L_x_4742:
        /* <DEDUP_REMOVED lines=42> */
.L_x_4746:
        /* <DEDUP_REMOVED lines=19> */
.L_x_4747:
[----:B------:R-:W-:Y:S05]  /*12d0*/  BSYNC B0 ;  /* 0x0000000000007941 */ /* 0x000fea0003800000 */
.L_x_4745:
        /* <DEDUP_REMOVED lines=131> */
.L_x_4749:
[----:B------:R-:W-:Y:S05]  /*1b10*/  BSYNC B0 ;  /* 0x0000000000007941 */ /* 0x000fea0003800000 */
.L_x_4748:
        /* <DEDUP_REMOVED lines=95> */
.L_x_4754:
        /* <DEDUP_REMOVED lines=22> */
.L_x_4755:
[----:B------:R-:W-:Y:S05]  /*2270*/  BSYNC B0 ;  /* 0x0000000000007941 */ /* 0x000fea0003800000 */
.L_x_4753:
[----:B------:R-:W-:Y:S01]  /*2280*/  LOP3.LUT R19, R17, R0, RZ, 0xfc, !PT ;  /* 0x0000000011137212 */ /* 0x000fe200078efcff */
[----:B------:R-:W-:Y:S03]  /*2290*/  BSSY B0, `(.L_x_4756) ;  /* 0x0000028000007945 */ /* 0x000fe60003800000 */
[----:B------:R-:W-:-:S13]  /*22a0*/  ISETP.NE.U32.AND P0, PT, R19, RZ, PT ;  /* 0x000000ff1300720c */ /* 0x000fda0003f05070 */
[----:B------:R-:W-:Y:S05]  /*22b0*/  @!P0 BRA `(.L_x_4757) ;  /* 0x000000f000008947 */ /* 0x000fea0003800000 */
[----:B------:R-:W-:Y:S01]  /*22c0*/  IMAD.MOV.U32 R24, RZ, RZ, R30 ;  /* 0x000000ffff187224 */ /* 0x000fe200078e001e */
[----:B------:R-:W-:Y:S02]  /*22d0*/  MOV R23, R0 ;  /* 0x0000000000177202 */ /* 0x000fe40000000f00 */
[----:B------:R-:W-:Y:S02]  /*22e0*/  MOV R22, 0x2300 ;  /* 0x0000230000167802 */ /* 0x000fe40000000f00 */
[----:B------:R-:W-:Y:S05]  /*22f0*/  CALL.REL.NOINC `($__internal_29_$__cuda_sm20_div_s64) ;  /* 0x0000201000007944 */ /* 0x000fea0003c00000 */
        /* <DEDUP_REMOVED lines=11> */
.L_x_4757:
        /* <DEDUP_REMOVED lines=22> */
.L_x_4758:
[----:B------:R-:W-:Y:S05]  /*2510*/  BSYNC B0 ;  /* 0x0000000000007941 */ /* 0x000fea0003800000 */
.L_x_4756:
        /* <DEDUP_REMOVED lines=11> */
[----:B------:R-:W-:Y:S05]  /*25d0*/  CALL.REL.NOINC `($__internal_29_$__cuda_sm20_div_s64) ;  /* 0x00001d3000007944 */ /* 0x000fea0003c00000 */
[----:B------:R-:W-:-:S04]  /*25e0*/  IADD3 R17, P0, RZ, -R20, RZ ;  /* 0x80000014ff117210 */ /* 0x000fc80007f1e0ff */
[----:B------:R-:W-:Y:S01]  /*25f0*/  IADD3.X R18, RZ, ~R21, RZ, P0, !PT ;  /* 0x80000015ff127210 */ /* 0x000fe200007fe4ff */
[----:B------:R-:W-:-:S04]  /*2600*/  IMAD.WIDE.U32 R36, R5, R17, R36 ;  /* 0x0000001105247225 */ /* 0x000fc800078e0024 */
[----:B------:R-:W-:-:S04]  /*2610*/  IMAD R18, R18, R5, RZ ;  /* 0x0000000512127224 */ /* 0x000fc800078e02ff */
[----:B------:R-:W-:-:S05]  /*2620*/  IMAD R4, R4, R17, R18 ;  /* 0x0000001104047224 */ /* 0x000fca00078e0212 */
[----:B------:R-:W-:Y:S01]  /*2630*/  IADD3 R4, R37, R4, RZ ;  /* 0x0000000425047210 */ /* 0x000fe20007ffe0ff */
[----:B------:R-:W-:Y:S05]  /*2640*/  BRA `(.L_x_4761) ;  /* 0x0000016000007947 */ /* 0x000fea0003800000 */
.L_x_4760:
        /* <DEDUP_REMOVED lines=22> */
.L_x_4761:
[----:B------:R-:W-:Y:S05]  /*27b0*/  BSYNC B0 ;  /* 0x0000000000007941 */ /* 0x000fea0003800000 */
.L_x_4759:
        /* <DEDUP_REMOVED lines=38> */
[----:B------:R-:W-:Y:S05]  /*2a20*/  CALL.REL.NOINC `($__internal_29_$__cuda_sm20_div_s64) ;  /* 0x000018e000007944 */ /* 0x000fea0003c00000 */
        /* <DEDUP_REMOVED lines=12> */
.L_x_4763:
        /* <DEDUP_REMOVED lines=23> */
.L_x_4764:
[----:B------:R-:W-:Y:S05]  /*2c60*/  BSYNC B0 ;  /* 0x0000000000007941 */ /* 0x000fea0003800000 */
.L_x_4762:
        /* <DEDUP_REMOVED lines=19> */
.L_x_4766:
        /* <DEDUP_REMOVED lines=22> */
.L_x_4767:
[----:B------:R-:W-:Y:S05]  /*2f00*/  BSYNC B0 ;  /* 0x0000000000007941 */ /* 0x000fea0003800000 */
.L_x_4765:
        /* <DEDUP_REMOVED lines=20> */
.L_x_4769:
        /* <DEDUP_REMOVED lines=23> */
.L_x_4770:
[----:B------:R-:W-:Y:S05]  /*31c0*/  BSYNC B0 ;  /* 0x0000000000007941 */ /* 0x000fea0003800000 */
.L_x_4768:
        /* <DEDUP_REMOVED lines=25> */
[----:B------:R-:W-:Y:S05]  /*3360*/  CALL.REL.NOINC `($__internal_29_$__cuda_sm20_div_s64) ;  /* 0x00000fa000007944 */ /* 0x000fea0003c00000 */
        /* <DEDUP_REMOVED lines=12> */
.L_x_4772:
        /* <DEDUP_REMOVED lines=23> */
.L_x_4773:
[----:B------:R-:W-:Y:S05]  /*35a0*/  BSYNC B0 ;  /* 0x0000000000007941 */ /* 0x000fea0003800000 */
.L_x_4771:
        /* <DEDUP_REMOVED lines=29> */
.L_x_4775:
        /* <DEDUP_REMOVED lines=23> */
.L_x_4776:
[----:B------:R-:W-:Y:S05]  /*38f0*/  BSYNC B0 ;  /* 0x0000000000007941 */ /* 0x000fea0003800000 */
.L_x_4774:
        /* <DEDUP_REMOVED lines=20> */
.L_x_4752:
[----:B------:R-:W-:-:S04]  /*3a40*/  LEA R2, P0, R36, c[0x0][0x200], 0x2 ;  /* 0x0000800024027a11 */ /* 0x000fc800078010ff */
[----:B------:R-:W-:-:S05]  /*3a50*/  LEA.HI.X R3, R36, c[0x0][0x204], R37, 0x2, P0 ;  /* 0x0000810024037a11 */ /* 0x000fca00000f1425 */
[----:B------:R0:W-:Y:S04]  /*3a60*/  STG.E [R2.64], R28 ;  /* 0x0000001c02007986 */ /* 0x0001e8000c10190a */
.L_x_4751:
[----:B------:R-:W-:Y:S05]  /*3a70*/  BSYNC B1 ;  /* 0x0000000000017941 */ /* 0x000fea0003800000 */
.L_x_4750:
        /* <DEDUP_REMOVED lines=38> */
.L_x_4780:
[----:B------:R-:W-:Y:S01]  /*3ce0*/  BSSY B0, `(.L_x_4778) ;  /* 0x0000007000007945 */ /* 0x000fe20003800000 */
[----:B------:R-:W-:-:S05]  /*3cf0*/  @P2 BRA `(.L_x_4779) ;  /* 0x0000005000002947 */ /* 0x000fca0003800000 */
[----:B------:R-:W-:Y:S01]  /*3d00*/  ISETP.GE.AND P0, PT, R18, c[0x0][0x220], PT ;  /* 0x0000880012007a0c */ /* 0x000fe20003f06270 */
[----:B------:R-:W-:Y:S01]  /*3d10*/  CS2R R8, SRZ ;  /* 0x0000000000087805 */ /* 0x000fe2000001ff00 */
[----:B------:R-:W-:Y:S11]  /*3d20*/  CS2R R10, SRZ ;  /* 0x00000000000a7805 */ /* 0x000ff6000001ff00 */
[----:B------:R-:W-:Y:S05]  /*3d30*/  @!P0 MOV R15, R13 ;  /* 0x0000000d000f8202 */ /* 0x000fea0000000f00 */
[----:B------:R0:W5:Y:S02]  /*3d40*/  @!P0 LDG.E.128 R8, [R14.64] ;  /* 0x0000000a0e088981 */ /* 0x000164000c1e1d00 */
.L_x_4779:
[----:B------:R-:W-:Y:S05]  /*3d50*/  BSYNC B0 ;  /* 0x0000000000007941 */ /* 0x000fea0003800000 */
.L_x_4778:
        /* <DEDUP_REMOVED lines=11> */
.L_x_4777:
        /* <DEDUP_REMOVED lines=80> */
        .weak           $__internal_29_$__cuda_sm20_div_s64
        .type           $__internal_29_$__cuda_sm20_div_s64,@function
        .size           $__internal_29_$__cuda_sm20_div_s64,(.L_x_7839 - $__internal_29_$__cuda_sm20_div_s64)
$__internal_29_$__cuda_sm20_div_s64:
        /* <DEDUP_REMOVED lines=83> */
[----:B------:R-:W-:Y:S06]  /*4840*/  RET.REL.NODEC R26 `(_ZN5flash32flash_fwd_splitkv_combine_kernelI23Flash_fwd_kernel_traitsILi64ELi64ELi128ELi4ELb0ELb0EN7cutlass10bfloat16_tE19Flash_kernel_traitsILi64ELi64ELi128ELi4ES3_EELi8ELi4ELb0EEEvNS_16Flash_fwd_paramsE) ;  /* 0xffffb7b01a007950 */ /* 0x000fec0003c3ffff */
.L_x_4781:
        /* <DEDUP_REMOVED lines=11> */
.L_x_7839:


//--------------------- .text._ZN5flash32flash_fwd_splitkv_combine_kernelI23Flash_fwd_kernel_traitsILi64ELi64ELi128ELi4ELb0ELb0EN7cutlass10bfloat16_tE19Flash_kernel_traitsILi64ELi64ELi128ELi4ES3_EELi8ELi3ELb0EEEvNS_16Flash_fwd_paramsE --------------------------
	.section	.text._ZN5flash32flash_fwd_splitkv_combine_kernelI23Flash_fwd_kernel_traitsILi64ELi64ELi128ELi4ELb0ELb0EN7cutlass10bfloat16_tE19Flash_kernel_traitsILi64ELi64ELi128ELi4ES3_EELi8ELi3ELb0EEEvNS_16Flash_fwd_paramsE,"ax",@progbits
	.sectioninfo	@"SHI_REGISTERS=54"
	.align	128
        .global         _ZN5flash32flash_fwd_splitkv_combine_kernelI23Flash_fwd_kernel_traitsILi64ELi64ELi128ELi4ELb0ELb0EN7cutlass10bfloat16_tE19Flash_kernel_traitsILi64ELi64ELi128ELi4ES3_EELi8ELi3ELb0EEEvNS_16Flash_fwd_paramsE
        .type           _ZN5flash32flash_fwd_splitkv_combine_kernelI23Flash_fwd_kernel_traitsILi64ELi64ELi128ELi4ELb0ELb0EN7cutlass10bfloat16_tE19Flash_kernel_traitsILi64ELi64ELi128ELi4ES3_EELi8ELi3ELb0EEEvNS_16Flash_fwd_paramsE,@function
        .size           _ZN5flash32flash_fwd_splitkv_combine_kernelI23Flash_fwd_kernel_traitsILi64ELi64ELi128ELi4ELb0ELb0EN7cutlass10bfloat16_tE19Flash_kernel_traitsILi64ELi64ELi128ELi4ES3_EELi8ELi3ELb0EEEvNS_16Flash_fwd_paramsE,(.L_x_7840 - _ZN5flash32flash_fwd_splitkv_combine_kernelI23Flash_fwd_kernel_traitsILi64ELi64ELi128ELi4ELb0ELb0EN7cutlass10bfloat16_tE19Flash_kernel_traitsILi64ELi64ELi128ELi4ES3_EELi8ELi3ELb0EEEvNS_16Flash_fwd_paramsE)
        .other          _ZN5flash32flash_fwd_splitkv_combine_kernelI23Flash_fwd_kernel_traitsILi64ELi64ELi128ELi4ELb0ELb0EN7cutlass10bfloat16_tE19Flash_kernel_traitsILi64ELi64ELi128ELi4ES3_EELi8ELi3ELb0EEEvNS_16Flash_fwd_paramsE,@"STO_CUDA_ENTRY STV_DEFAULT"
_ZN5flash32flash_fwd_splitkv_combine_kernelI23Flash_fwd_kernel_traitsILi64ELi64ELi128ELi4ELb0ELb0EN7cutlass10bfloat16_tE19Flash_kernel_traitsILi64ELi64ELi128ELi4ES3_EELi8ELi3ELb0EEEvNS_16Flash_fwd_paramsE:
.text._ZN5flash32flash_fwd_splitkv_combine_kernelI23Flash_fwd_kernel_traitsILi64ELi64ELi128ELi4ELb0ELb0EN7cutlass10bfloat16_tE19Flash_kernel_traitsILi64ELi64ELi128ELi4ES3_EELi8ELi3ELb0EEEvNS_16Flash_fwd_paramsE:
        /* <DEDUP_REMOVED lines=23> */
[----:B------:R-:W-:Y:S05]  /*0170*/  CALL.REL.NOINC `($__internal_30_$__cuda_sm20_div_s64) ;  /* 0x000040e000007944 */ /* 0x000fea0003c00000 */
[----:B------:R-:W-:Y:S01]  /*0180*/  MOV R24, R0 ;  /* 0x0000000000187202 */ /* 0x000fe20000000f00 */
[----:B------:R-:W-:Y:S05]  /*0190*/  BRA `(.L_x_4783) ;  /* 0x0000013000007947 */ /* 0x000fea0003800000 */
.L_x_4782:
        /* <DEDUP_REMOVED lines=19> */
.L_x_4783:
        /* <DEDUP_REMOVED lines=10> */
[----:B------:R-:W-:Y:S05]  /*0370*/  CALL.REL.NOINC `($__internal_30_$__cuda_sm20_div_s64) ;  /* 0x00003ee000007944 */ /* 0x000fea0003c00000 */
[----:B------:R-:W-:Y:S02]  /*0380*/  MOV R12, R0 ;  /* 0x00000000000c7202 */ /* 0x000fe40000000f00 */
[----:B------:R-:W-:Y:S01]  /*0390*/  MOV R13, R25 ;  /* 0x00000019000d7202 */ /* 0x000fe20000000f00 */
[----:B------:R-:W-:Y:S05]  /*03a0*/  BRA `(.L_x_4786) ;  /* 0x0000013000007947 */ /* 0x000fea0003800000 */
.L_x_4785:
        /* <DEDUP_REMOVED lines=19> */
.L_x_4786:
[----:B------:R-:W-:Y:S05]  /*04e0*/  BSYNC B0 ;  /* 0x0000000000007941 */ /* 0x000fea0003800000 */
.L_x_4784:
        /* <DEDUP_REMOVED lines=44> */
.L_x_4788:
        /* <DEDUP_REMOVED lines=19> */
.L_x_4789:
[----:B------:R-:W-:Y:S05]  /*08e0*/  BSYNC B0 ;  /* 0x0000000000007941 */ /* 0x000fea0003800000 */
.L_x_4787:
        /* <DEDUP_REMOVED lines=71> */
[----:B------:R-:W-:Y:S05]  /*0d60*/  CALL.REL.NOINC `($__internal_30_$__cuda_sm20_div_s64) ;  /* 0x000034f000007944 */ /* 0x000fea0003c00000 */
[----:B------:R-:W-:Y:S02]  /*0d70*/  MOV R32, R0 ;  /* 0x0000000000207202 */ /* 0x000fe40000000f00 */
[----:B------:R-:W-:Y:S01]  /*0d80*/  MOV R33, R25 ;  /* 0x0000001900217202 */ /* 0x000fe20000000f00 */
[----:B------:R-:W-:Y:S05]  /*0d90*/  BRA `(.L_x_4792) ;  /* 0x0000013000007947 */ /* 0x000fea0003800000 */
.L_x_4791:
        /* <DEDUP_REMOVED lines=19> */
.L_x_4792:
[----:B------:R-:W-:Y:S05]  /*0ed0*/  BSYNC B0 ;  /* 0x0000000000007941 */ /* 0x000fea0003800000 */
.L_x_4790:
        /* <DEDUP_REMOVED lines=42> */
.L_x_4794:
        /* <DEDUP_REMOVED lines=19> */
.L_x_4795:
[----:B------:R-:W-:Y:S05]  /*12b0*/  BSYNC B0 ;  /* 0x0000000000007941 */ /* 0x000fea0003800000 */
.L_x_4793:
        /* <DEDUP_REMOVED lines=132> */
.L_x_4797:
[----:B------:R-:W-:Y:S05]  /*1b00*/  BSYNC B0 ;  /* 0x0000000000007941 */ /* 0x000fea0003800000 */
.L_x_4796:
        /* <DEDUP_REMOVED lines=85> */
.L_x_4802:
        /* <DEDUP_REMOVED lines=22> */
.L_x_4803:
[----:B------:R-:W-:Y:S05]  /*21c0*/  BSYNC B0 ;  /* 0x0000000000007941 */ /* 0x000fea0003800000 */
.L_x_4801:
        /* <DEDUP_REMOVED lines=8> */
[----:B------:R-:W-:Y:S05]  /*2250*/  CALL.REL.NOINC `($__internal_30_$__cuda_sm20_div_s64) ;  /* 0x0000200000007944 */ /* 0x000fea0003c00000 */
        /* <DEDUP_REMOVED lines=10> */
.L_x_4805:
        /* <DEDUP_REMOVED lines=22> */
.L_x_4806:
[----:B------:R-:W-:Y:S05]  /*2460*/  BSYNC B0 ;  /* 0x0000000000007941 */ /* 0x000fea0003800000 */
.L_x_4804:
        /* <DEDUP_REMOVED lines=11> */
[----:B------:R-:W-:Y:S05]  /*2520*/  CALL.REL.NOINC `($__internal_30_$__cuda_sm20_div_s64) ;  /* 0x00001d3000007944 */ /* 0x000fea0003c00000 */
        /* <DEDUP_REMOVED lines=8> */
.L_x_4808:
        /* <DEDUP_REMOVED lines=22> */
.L_x_4809:
[----:B------:R-:W-:Y:S05]  /*2710*/  BSYNC B0 ;  /* 0x0000000000007941 */ /* 0x000fea0003800000 */
.L_x_4807:
        /* <DEDUP_REMOVED lines=50> */
.L_x_4811:
        /* <DEDUP_REMOVED lines=23> */
.L_x_4812:
[----:B------:R-:W-:Y:S05]  /*2bb0*/  BSYNC B0 ;  /* 0x0000000000007941 */ /* 0x000fea0003800000 */
.L_x_4810:
        /* <DEDUP_REMOVED lines=19> */
.L_x_4814:
        /* <DEDUP_REMOVED lines=22> */
.L_x_4815:
[----:B------:R-:W-:Y:S05]  /*2e50*/  BSYNC B0 ;  /* 0x0000000000007941 */ /* 0x000fea0003800000 */
.L_x_4813:
        /* <DEDUP_REMOVED lines=21> */
.L_x_4817:
        /* <DEDUP_REMOVED lines=23> */
.L_x_4818:
[----:B------:R-:W-:Y:S05]  /*3120*/  BSYNC B0 ;  /* 0x0000000000007941 */ /* 0x000fea0003800000 */
.L_x_4816:
        /* <DEDUP_REMOVED lines=38> */
.L_x_4820:
        /* <DEDUP_REMOVED lines=23> */
.L_x_4821:
[----:B------:R-:W-:Y:S05]  /*3500*/  BSYNC B0 ;  /* 0x0000000000007941 */ /* 0x000fea0003800000 */
.L_x_4819:
        /* <DEDUP_REMOVED lines=27> */
.L_x_4823:
        /* <DEDUP_REMOVED lines=23> */
.L_x_4824:
[----:B------:R-:W-:Y:S05]  /*3830*/  BSYNC B0 ;  /* 0x0000000000007941 */ /* 0x000fea0003800000 */
.L_x_4822:
        /* <DEDUP_REMOVED lines=20> */
.L_x_4800:
[----:B------:R-:W-:-:S04]  /*3980*/  LEA R2, P0, R34, c[0x0][0x200], 0x2 ;  /* 0x0000800022027a11 */ /* 0x000fc800078010ff */
[----:B------:R-:W-:-:S05]  /*3990*/  LEA.HI.X R3, R34, c[0x0][0x204], R35, 0x2, P0 ;  /* 0x0000810022037a11 */ /* 0x000fca00000f1423 */
[----:B------:R0:W-:Y:S04]  /*39a0*/  STG.E [R2.64], R28 ;  /* 0x0000001c02007986 */ /* 0x0001e8000c10190a */
.L_x_4799:
[----:B------:R-:W-:Y:S05]  /*39b0*/  BSYNC B1 ;  /* 0x0000000000017941 */ /* 0x000fea0003800000 */
.L_x_4798:
        /* <DEDUP_REMOVED lines=40> */
.L_x_4828:
[----:B------:R-:W-:Y:S01]  /*3c40*/  BSSY B0, `(.L_x_4826) ;  /* 0x0000006000007945 */ /* 0x000fe20003800000 */
[----:B------:R-:W-:-:S05]  /*3c50*/  @P2 BRA `(.L_x_4827) ;  /* 0x0000004000002947 */ /* 0x000fca0003800000 */
[----:B------:R-:W-:Y:S01]  /*3c60*/  ISETP.GE.AND P0, PT, R16, c[0x0][0x220], PT ;  /* 0x0000880010007a0c */ /* 0x000fe20003f06270 */
[----:B------:R-:W-:Y:S01]  /*3c70*/  CS2R R8, SRZ ;  /* 0x0000000000087805 */ /* 0x000fe2000001ff00 */
[----:B------:R-:W-:Y:S11]  /*3c80*/  CS2R R10, SRZ ;  /* 0x00000000000a7805 */ /* 0x000ff6000001ff00 */
[----:B------:R0:W5:Y:S02]  /*3c90*/  @!P0 LDG.E.128 R8, [R12.64] ;  /* 0x0000000a0c088981 */ /* 0x000164000c1e1d00 */
.L_x_4827:
[----:B------:R-:W-:Y:S05]  /*3ca0*/  BSYNC B0 ;  /* 0x0000000000007941 */ /* 0x000fea0003800000 */
.L_x_4826:
        /* <DEDUP_REMOVED lines=11> */
.L_x_4825:
        /* <DEDUP_REMOVED lines=80> */
        .weak           $__internal_30_$__cuda_sm20_div_s64
        .type           $__internal_30_$__cuda_sm20_div_s64,@function
        .size           $__internal_30_$__cuda_sm20_div_s64,(.L_x_7840 - $__internal_30_$__cuda_sm20_div_s64)
$__internal_30_$__cuda_sm20_div_s64:
        /* <DEDUP_REMOVED lines=83> */
[----:B------:R-:W-:Y:S06]  /*4790*/  RET.REL.NODEC R38 `(_ZN5flash32flash_fwd_splitkv_combine_kernelI23Flash_fwd_kernel_traitsILi64ELi64ELi128ELi4ELb0ELb0EN7cutlass10bfloat16_tE19Flash_kernel_traitsILi64ELi64ELi128ELi4ES3_EELi8ELi3ELb0EEEvNS_16Flash_fwd_paramsE) ;  /* 0xffffb86026007950 */ /* 0x000fec0003c3ffff */
.L_x_4829:
        /* <DEDUP_REMOVED lines=14> */
.L_x_7840:


//--------------------- .text._ZN5flash32flash_fwd_splitkv_combine_kernelI23Flash_fwd_kernel_traitsILi64ELi64ELi128ELi4ELb0ELb0EN7cutlass10bfloat16_tE19Flash_kernel_traitsILi64ELi64ELi128ELi4ES3_EELi8ELi2ELb0EEEvNS_16Flash_fwd_paramsE --------------------------
	.section	.text._ZN5flash32flash_fwd_splitkv_combine_kernelI23Flash_fwd_kernel_traitsILi64ELi64ELi128ELi4ELb0ELb0EN7cutlass10bfloat16_tE19Flash_kernel_traitsILi64ELi64ELi128ELi4ES3_EELi8ELi2ELb0EEEvNS_16Flash_fwd_paramsE,"ax",@progbits
	.sectioninfo	@"SHI_REGISTERS=54"
	.align	128
        .global         _ZN5flash32flash_fwd_splitkv_combine_kernelI23Flash_fwd_kernel_traitsILi64ELi64ELi128ELi4ELb0ELb0EN7cutlass10bfloat16_tE19Flash_kernel_traitsILi64ELi64ELi128ELi4ES3_EELi8ELi2ELb0EEEvNS_16Flash_fwd_paramsE
        .type           _ZN5flash32flash_fwd_splitkv_combine_kernelI23Flash_fwd_kernel_traitsILi64ELi64ELi128ELi4ELb0ELb0EN7cutlass10bfloat16_tE19Flash_kernel_traitsILi64ELi64ELi128ELi4ES3_EELi8ELi2ELb0EEEvNS_16Flash_fwd_paramsE,@function
        .size           _ZN5flash32flash_fwd_splitkv_combine_kernelI23Flash_fwd_kernel_traitsILi64ELi64ELi128ELi4ELb0ELb0EN7cutlass10bfloat16_tE19Flash_kernel_traitsILi64ELi64ELi128ELi4ES3_EELi8ELi2ELb0EEEvNS_16Flash_fwd_paramsE,(.L_x_7841 - _ZN5flash32flash_fwd_splitkv_combine_kernelI23Flash_fwd_kernel_traitsILi64ELi64ELi128ELi4ELb0ELb0EN7cutlass10bfloat16_tE19Flash_kernel_traitsILi64ELi64ELi128ELi4ES3_EELi8ELi2ELb0EEEvNS_16Flash_fwd_paramsE)
        .other          _ZN5flash32flash_fwd_splitkv_combine_kernelI23Flash_fwd_kernel_traitsILi64ELi64ELi128ELi4ELb0ELb0EN7cutlass10bfloat16_tE19Flash_kernel_traitsILi64ELi64ELi128ELi4ES3_EELi8ELi2ELb0EEEvNS_16Flash_fwd_paramsE,@"STO_CUDA_ENTRY STV_DEFAULT"
_ZN5flash32flash_fwd_splitkv_combine_kernelI23Flash_fwd_kernel_traitsILi64ELi64ELi128ELi4ELb0ELb0EN7cutlass10bfloat16_tE19Flash_kernel_traitsILi64ELi64ELi128ELi4ES3_EELi8ELi2ELb0EEEvNS_16Flash_fwd_paramsE:
.text._ZN5flash32flash_fwd_splitkv_combine_kernelI23Flash_fwd_kernel_traitsILi64ELi64ELi128ELi4ELb0ELb0EN7cutlass10bfloat16_tE19Flash_kernel_traitsILi64ELi64ELi128ELi4ES3_EELi8ELi2ELb0EEEvNS_16Flash_fwd_paramsE:
        /* <DEDUP_REMOVED lines=23> */
[----:B------:R-:W-:Y:S05]  /*0170*/  CALL.REL.NOINC `($__internal_31_$__cuda_sm20_div_s64) ;  /* 0x0000412000007944 */ /* 0x000fea0003c00000 */
[----:B------:R-:W-:Y:S02]  /*0180*/  MOV R20, R0 ;  /* 0x0000000000147202 */ /* 0x000fe40000000f00 */
[----:B------:R-:W-:Y:S01]  /*0190*/  MOV R21, R23 ;  /* 0x0000001700157202 */ /* 0x000fe20000000f00 */
[----:B------:R-:W-:Y:S05]  /*01a0*/  BRA `(.L_x_4831) ;  /* 0x0000013000007947 */ /* 0x000fea0003800000 */
.L_x_4830:
        /* <DEDUP_REMOVED lines=19> */
.L_x_4831:
        /* <DEDUP_REMOVED lines=10> */
[----:B------:R-:W-:Y:S05]  /*0380*/  CALL.REL.NOINC `($__internal_31_$__cuda_sm20_div_s64) ;  /* 0x00003f1000007944 */ /* 0x000fea0003c00000 */
[----:B------:R-:W-:Y:S02]  /*0390*/  MOV R30, R0 ;  /* 0x00000000001e7202 */ /* 0x000fe40000000f00 */
[----:B------:R-:W-:Y:S01]  /*03a0*/  MOV R31, R23 ;  /* 0x00000017001f7202 */ /* 0x000fe20000000f00 */
[----:B------:R-:W-:Y:S05]  /*03b0*/  BRA `(.L_x_4834) ;  /* 0x0000013000007947 */ /* 0x000fea0003800000 */
.L_x_4833:
        /* <DEDUP_REMOVED lines=19> */
.L_x_4834:
[----:B------:R-:W-:Y:S05]  /*04f0*/  BSYNC B0 ;  /* 0x0000000000007941 */ /* 0x000fea0003800000 */
.L_x_4832:
        /* <DEDUP_REMOVED lines=42> */
[----:B------:R-:W-:Y:S01]  /*07a0*/  MOV R22, R0 ;  /* 0x0000000000167202 */ /* 0x000fe20000000f00 */
[----:B------:R-:W-:Y:S05]  /*07b0*/  BRA `(.L_x_4837) ;  /* 0x0000013000007947 */ /* 0x000fea0003800000 */
.L_x_4836:
        /* <DEDUP_REMOVED lines=19> */
.L_x_4837:
[----:B------:R-:W-:Y:S05]  /*08f0*/  BSYNC B0 ;  /* 0x0000000000007941 */ /* 0x000fea0003800000 */
.L_x_4835:
        /* <DEDUP_REMOVED lines=76> */
.L_x_4839:
        /* <DEDUP_REMOVED lines=19> */
.L_x_4840:
[----:B------:R-:W-:Y:S05]  /*0ef0*/  BSYNC B0 ;  /* 0x0000000000007941 */ /* 0x000fea0003800000 */
.L_x_4838:
        /* <DEDUP_REMOVED lines=44> */
.L_x_4842:
        /* <DEDUP_REMOVED lines=19> */
.L_x_4843:
[----:B------:R-:W-:Y:S05]  /*12f0*/  BSYNC B0 ;  /* 0x0000000000007941 */ /* 0x000fea0003800000 */
.L_x_4841:
        /* <DEDUP_REMOVED lines=131> */
.L_x_4845:
[----:B------:R-:W-:Y:S05]  /*1b30*/  BSYNC B0 ;  /* 0x0000000000007941 */ /* 0x000fea0003800000 */
.L_x_4844:
        /* <DEDUP_REMOVED lines=75> */
[----:B------:R-:W-:Y:S05]  /*1ff0*/  CALL.REL.NOINC `($__internal_31_$__cuda_sm20_div_s64) ;  /* 0x000022a000007944 */ /* 0x000fea0003c00000 */
        /* <DEDUP_REMOVED lines=10> */
.L_x_4850:
        /* <DEDUP_REMOVED lines=22> */
.L_x_4851:
[----:B------:R-:W-:Y:S05]  /*2200*/  BSYNC B0 ;  /* 0x0000000000007941 */ /* 0x000fea0003800000 */
.L_x_4849:
[----:B------:R-:W-:Y:S01]  /*2210*/  LOP3.LUT R0, R21, R5, RZ, 0xfc, !PT ;  /* 0x0000000515007212 */ /* 0x000fe200078efcff */
[----:B------:R-:W-:Y:S03]  /*2220*/  BSSY B0, `(.L_x_4852) ;  /* 0x0000028000007945 */ /* 0x000fe60003800000 */
[----:B------:R-:W-:-:S13]  /*2230*/  ISETP.NE.U32.AND P0, PT, R0, RZ, PT ;  /* 0x000000ff0000720c */ /* 0x000fda0003f05070 */
[----:B------:R-:W-:Y:S05]  /*2240*/  @!P0 BRA `(.L_x_4853) ;  /* 0x000000f000008947 */ /* 0x000fea0003800000 */
[----:B------:R-:W-:Y:S01]  /*2250*/  IMAD.MOV.U32 R24, RZ, RZ, R3 ;  /* 0x000000ffff187224 */ /* 0x000fe200078e0003 */
[----:B------:R-:W-:Y:S02]  /*2260*/  MOV R6, R5 ;  /* 0x0000000500067202 */ /* 0x000fe40000000f00 */
[----:B------:R-:W-:Y:S02]  /*2270*/  MOV R22, 0x2290 ;  /* 0x0000229000167802 */ /* 0x000fe40000000f00 */
[----:B------:R-:W-:Y:S05]  /*2280*/  CALL.REL.NOINC `($__internal_31_$__cuda_sm20_div_s64) ;  /* 0x0000201000007944 */ /* 0x000fea0003c00000 */
        /* <DEDUP_REMOVED lines=11> */
.L_x_4853:
        /* <DEDUP_REMOVED lines=22> */
.L_x_4854:
[----:B------:R-:W-:Y:S05]  /*24a0*/  BSYNC B0 ;  /* 0x0000000000007941 */ /* 0x000fea0003800000 */
.L_x_4852:
        /* <DEDUP_REMOVED lines=12> */
[----:B------:R-:W-:Y:S05]  /*2570*/  CALL.REL.NOINC `($__internal_31_$__cuda_sm20_div_s64) ;  /* 0x00001d2000007944 */ /* 0x000fea0003c00000 */
        /* <DEDUP_REMOVED lines=8> */
.L_x_4856:
        /* <DEDUP_REMOVED lines=22> */
.L_x_4857:
[----:B------:R-:W-:Y:S05]  /*2760*/  BSYNC B0 ;  /* 0x0000000000007941 */ /* 0x000fea0003800000 */
.L_x_4855:
        /* <DEDUP_REMOVED lines=37> */
[----:B------:R-:W-:Y:S05]  /*29c0*/  CALL.REL.NOINC `($__internal_31_$__cuda_sm20_div_s64) ;  /* 0x000018d000007944 */ /* 0x000fea0003c00000 */
        /* <DEDUP_REMOVED lines=12> */
.L_x_4859:
        /* <DEDUP_REMOVED lines=23> */
.L_x_4860:
[----:B------:R-:W-:Y:S05]  /*2c00*/  BSYNC B0 ;  /* 0x0000000000007941 */ /* 0x000fea0003800000 */
.L_x_4858:
        /* <DEDUP_REMOVED lines=19> */
.L_x_4862:
        /* <DEDUP_REMOVED lines=22> */
.L_x_4863:
[----:B------:R-:W-:Y:S05]  /*2ea0*/  BSYNC B0 ;  /* 0x0000000000007941 */ /* 0x000fea0003800000 */
.L_x_4861:
        /* <DEDUP_REMOVED lines=21> */
.L_x_4865:
        /* <DEDUP_REMOVED lines=23> */
.L_x_4866:
[----:B------:R-:W-:Y:S05]  /*3170*/  BSYNC B0 ;  /* 0x0000000000007941 */ /* 0x000fea0003800000 */
.L_x_4864:
        /* <DEDUP_REMOVED lines=38> */
.L_x_4868:
        /* <DEDUP_REMOVED lines=23> */
.L_x_4869:
[----:B------:R-:W-:Y:S05]  /*3550*/  BSYNC B0 ;  /* 0x0000000000007941 */ /* 0x000fea0003800000 */
.L_x_4867:
        /* <DEDUP_REMOVED lines=27> */
.L_x_4871:
        /* <DEDUP_REMOVED lines=23> */
.L_x_4872:
[----:B------:R-:W-:Y:S05]  /*3880*/  BSYNC B0 ;  /* 0x0000000000007941 */ /* 0x000fea0003800000 */
.L_x_4870:
        /* <DEDUP_REMOVED lines=20> */
.L_x_4848:
[----:B------:R-:W-:-:S04]  /*39d0*/  LEA R2, P0, R32, c[0x0][0x200], 0x2 ;  /* 0x0000800020027a11 */ /* 0x000fc800078010ff */
[----:B------:R-:W-:-:S05]  /*39e0*/  LEA.HI.X R3, R32, c[0x0][0x204], R33, 0x2, P0 ;  /* 0x0000810020037a11 */ /* 0x000fca00000f1421 */
[----:B------:R0:W-:Y:S04]  /*39f0*/  STG.E [R2.64], R27 ;  /* 0x0000001b02007986 */ /* 0x0001e8000c101908 */
.L_x_4847:
[----:B------:R-:W-:Y:S05]  /*3a00*/  BSYNC B1 ;  /* 0x0000000000017941 */ /* 0x000fea0003800000 */
.L_x_4846:
        /* <DEDUP_REMOVED lines=40> */
.L_x_4876:
[----:B------:R-:W-:Y:S01]  /*3c90*/  BSSY B0, `(.L_x_4874) ;  /* 0x0000007000007945 */ /* 0x000fe20003800000 */
[----:B------:R-:W-:-:S05]  /*3ca0*/  @P2 BRA `(.L_x_4875) ;  /* 0x0000005000002947 */ /* 0x000fca0003800000 */
[----:B------:R-:W-:Y:S01]  /*3cb0*/  ISETP.GE.AND P0, PT, R18, c[0x0][0x220], PT ;  /* 0x0000880012007a0c */ /* 0x000fe20003f06270 */
[----:B------:R-:W-:Y:S01]  /*3cc0*/  CS2R R8, SRZ ;  /* 0x0000000000087805 */ /* 0x000fe2000001ff00 */
[----:B------:R-:W-:Y:S11]  /*3cd0*/  CS2R R10, SRZ ;  /* 0x00000000000a7805 */ /* 0x000ff6000001ff00 */
[----:B------:R-:W-:Y:S05]  /*3ce0*/  @!P0 MOV R15, R13 ;  /* 0x0000000d000f8202 */ /* 0x000fea0000000f00 */
[----:B------:R0:W5:Y:S02]  /*3cf0*/  @!P0 LDG.E.128 R8, [R14.64] ;  /* 0x000000080e088981 */ /* 0x000164000c1e1d00 */
.L_x_4875:
[----:B------:R-:W-:Y:S05]  /*3d00*/  BSYNC B0 ;  /* 0x0000000000007941 */ /* 0x000fea0003800000 */
.L_x_4874:
        /* <DEDUP_REMOVED lines=11> */
.L_x_4873:
        /* <DEDUP_REMOVED lines=78> */
        .weak           $__internal_31_$__cuda_sm20_div_s64
        .type           $__internal_31_$__cuda_sm20_div_s64,@function
        .size           $__internal_31_$__cuda_sm20_div_s64,(.L_x_7841 - $__internal_31_$__cuda_sm20_div_s64)
$__internal_31_$__cuda_sm20_div_s64:
        /* <DEDUP_REMOVED lines=83> */
[----:B------:R-:W-:Y:S06]  /*47d0*/  RET.REL.NODEC R40 `(_ZN5flash32flash_fwd_splitkv_combine_kernelI23Flash_fwd_kernel_traitsILi64ELi64ELi128ELi4ELb0ELb0EN7cutlass10bfloat16_tE19Flash_kernel_traitsILi64ELi64ELi128ELi4ES3_EELi8ELi2ELb0EEEvNS_16Flash_fwd_paramsE) ;  /* 0xffffb82028007950 */ /* 0x000fec0003c3ffff */
.L_x_4877:
        /* <DEDUP_REMOVED lines=10> */
.L_x_7841:


//--------------------- .text._ZN5flash32flash_fwd_splitkv_combine_kernelI23Flash_fwd_kernel_traitsILi64ELi64ELi128ELi4ELb0ELb0EN7cutlass10bfloat16_tE19Flash_kernel_traitsILi64ELi64ELi128ELi4ES3_EELi8ELi1ELb0EEEvNS_16Flash_fwd_paramsE --------------------------
	.section	.text._ZN5flash32flash_fwd_splitkv_combine_kernelI23Flash_fwd_kernel_traitsILi64ELi64ELi128ELi4ELb0ELb0EN7cutlass10bfloat16_tE19Flash_kernel_traitsILi64ELi64ELi128ELi4ES3_EELi8ELi1ELb0EEEvNS_16Flash_fwd_paramsE,"ax",@progbits
	.sectioninfo	@"SHI_REGISTERS=54"
	.align	128
        .global         _ZN5flash32flash_fwd_splitkv_combine_kernelI23Flash_fwd_kernel_traitsILi64ELi64ELi128ELi4ELb0ELb0EN7cutlass10bfloat16_tE19Flash_kernel_traitsILi64ELi64ELi128ELi4ES3_EELi8ELi1ELb0EEEvNS_16Flash_fwd_paramsE
        .type           _ZN5flash32flash_fwd_splitkv_combine_kernelI23Flash_fwd_kernel_traitsILi64ELi64ELi128ELi4ELb0ELb0EN7cutlass10bfloat16_tE19Flash_kernel_traitsILi64ELi64ELi128ELi4ES3_EELi8ELi1ELb0EEEvNS_16Flash_fwd_paramsE,@function
        .size           _ZN5flash32flash_fwd_splitkv_combine_kernelI23Flash_fwd_kernel_traitsILi64ELi64ELi128ELi4ELb0ELb0EN7cutlass10bfloat16_tE19Flash_kernel_traitsILi64ELi64ELi128ELi4ES3_EELi8ELi1ELb0EEEvNS_16Flash_fwd_paramsE,(.L_x_7842 - _ZN5flash32flash_fwd_splitkv_combine_kernelI23Flash_fwd_kernel_traitsILi64ELi64ELi128ELi4ELb0ELb0EN7cutlass10bfloat16_tE19Flash_kernel_traitsILi64ELi64ELi128ELi4ES3_EELi8ELi1ELb0EEEvNS_16Flash_fwd_paramsE)
        .other          _ZN5flash32flash_fwd_splitkv_combine_kernelI23Flash_fwd_kernel_traitsILi64ELi64ELi128ELi4ELb0ELb0EN7cutlass10bfloat16_tE19Flash_kernel_traitsILi64ELi64ELi128ELi4ES3_EELi8ELi1ELb0EEEvNS_16Flash_fwd_paramsE,@"STO_CUDA_ENTRY STV_DEFAULT"
_ZN5flash32flash_fwd_splitkv_combine_kernelI23Flash_fwd_kernel_traitsILi64ELi64ELi128ELi4ELb0ELb0EN7cutlass10bfloat16_tE19Flash_kernel_traitsILi64ELi64ELi128ELi4ES3_EELi8ELi1ELb0EEEvNS_16Flash_fwd_paramsE:
.text._ZN5flash32flash_fwd_splitkv_combine_kernelI23Flash_fwd_kernel_traitsILi64ELi64ELi128ELi4ELb0ELb0EN7cutlass10bfloat16_tE19Flash_kernel_traitsILi64ELi64ELi128ELi4ES3_EELi8ELi1ELb0EEEvNS_16Flash_fwd_paramsE:
        /* <DEDUP_REMOVED lines=23> */
[----:B------:R-:W-:Y:S05]  /*0170*/  CALL.REL.NOINC `($__internal_32_$__cuda_sm20_div_s64) ;  /* 0x0000417000007944 */ /* 0x000fea0003c00000 */
[----:B------:R-:W-:Y:S02]  /*0180*/  MOV R8, R0 ;  /* 0x0000000000087202 */ /* 0x000fe40000000f00 */
[----:B------:R-:W-:Y:S01]  /*0190*/  MOV R9, R23 ;  /* 0x0000001700097202 */ /* 0x000fe20000000f00 */
[----:B------:R-:W-:Y:S05]  /*01a0*/  BRA `(.L_x_4879) ;  /* 0x0000013000007947 */ /* 0x000fea0003800000 */
.L_x_4878:
        /* <DEDUP_REMOVED lines=19> */
.L_x_4879:
        /* <DEDUP_REMOVED lines=17> */
.L_x_4881:
        /* <DEDUP_REMOVED lines=19> */
.L_x_4882:
[----:B------:R-:W-:Y:S05]  /*0520*/  BSYNC B0 ;  /* 0x0000000000007941 */ /* 0x000fea0003800000 */
.L_x_4880:
        /* <DEDUP_REMOVED lines=45> */
.L_x_4884:
        /* <DEDUP_REMOVED lines=19> */
.L_x_4885:
[----:B------:R-:W-:Y:S05]  /*0930*/  BSYNC B0 ;  /* 0x0000000000007941 */ /* 0x000fea0003800000 */
.L_x_4883:
        /* <DEDUP_REMOVED lines=78> */
.L_x_4887:
        /* <DEDUP_REMOVED lines=19> */
.L_x_4888:
[----:B------:R-:W-:Y:S05]  /*0f50*/  BSYNC B0 ;  /* 0x0000000000007941 */ /* 0x000fea0003800000 */
.L_x_4886:
        /* <DEDUP_REMOVED lines=43> */
.L_x_4890:
        /* <DEDUP_REMOVED lines=19> */
.L_x_4891:
[----:B------:R-:W-:Y:S05]  /*1340*/  BSYNC B0 ;  /* 0x0000000000007941 */ /* 0x000fea0003800000 */
.L_x_4889:
        /* <DEDUP_REMOVED lines=133> */
.L_x_4893:
[----:B------:R-:W-:Y:S05]  /*1ba0*/  BSYNC B0 ;  /* 0x0000000000007941 */ /* 0x000fea0003800000 */
.L_x_4892:
        /* <DEDUP_REMOVED lines=73> */
[----:B------:R-:W-:Y:S05]  /*2040*/  CALL.REL.NOINC `($__internal_32_$__cuda_sm20_div_s64) ;  /* 0x000022a000007944 */ /* 0x000fea0003c00000 */
        /* <DEDUP_REMOVED lines=10> */
.L_x_4898:
        /* <DEDUP_REMOVED lines=23> */
.L_x_4899:
[----:B------:R-:W-:Y:S05]  /*2260*/  BSYNC B0 ;  /* 0x0000000000007941 */ /* 0x000fea0003800000 */
.L_x_4897:
        /* <DEDUP_REMOVED lines=22> */
.L_x_4901:
        /* <DEDUP_REMOVED lines=22> */
.L_x_4902:
[----:B------:R-:W-:Y:S05]  /*2530*/  BSYNC B0 ;  /* 0x0000000000007941 */ /* 0x000fea0003800000 */
.L_x_4900:
        /* <DEDUP_REMOVED lines=22> */
.L_x_4904:
        /* <DEDUP_REMOVED lines=22> */
.L_x_4905:
[----:B------:R-:W-:Y:S05]  /*2800*/  BSYNC B0 ;  /* 0x0000000000007941 */ /* 0x000fea0003800000 */
.L_x_4903:
        /* <DEDUP_REMOVED lines=33> */
[----:B------:R-:W-:Y:S05]  /*2a20*/  CALL.REL.NOINC `($__internal_32_$__cuda_sm20_div_s64) ;  /* 0x000018c000007944 */ /* 0x000fea0003c00000 */
        /* <DEDUP_REMOVED lines=11> */
.L_x_4907:
        /* <DEDUP_REMOVED lines=23> */
.L_x_4908:
[----:B------:R-:W-:Y:S05]  /*2c50*/  BSYNC B0 ;  /* 0x0000000000007941 */ /* 0x000fea0003800000 */
.L_x_4906:
        /* <DEDUP_REMOVED lines=20> */
.L_x_4910:
        /* <DEDUP_REMOVED lines=23> */
.L_x_4911:
[----:B------:R-:W-:Y:S05]  /*2f10*/  BSYNC B0 ;  /* 0x0000000000007941 */ /* 0x000fea0003800000 */
.L_x_4909:
        /* <DEDUP_REMOVED lines=19> */
.L_x_4913:
        /* <DEDUP_REMOVED lines=23> */
.L_x_4914:
[----:B------:R-:W-:Y:S05]  /*31c0*/  BSYNC B0 ;  /* 0x0000000000007941 */ /* 0x000fea0003800000 */
.L_x_4912:
        /* <DEDUP_REMOVED lines=25> */
[----:B------:R-:W-:Y:S05]  /*3360*/  CALL.REL.NOINC `($__internal_32_$__cuda_sm20_div_s64) ;  /* 0x00000f8000007944 */ /* 0x000fea0003c00000 */
        /* <DEDUP_REMOVED lines=12> */
.L_x_4916:
        /* <DEDUP_REMOVED lines=23> */
.L_x_4917:
[----:B------:R-:W-:Y:S05]  /*35a0*/  BSYNC B0 ;  /* 0x0000000000007941 */ /* 0x000fea0003800000 */
.L_x_4915:
        /* <DEDUP_REMOVED lines=28> */
.L_x_4919:
        /* <DEDUP_REMOVED lines=23> */
.L_x_4920:
[----:B------:R-:W-:Y:S05]  /*38e0*/  BSYNC B0 ;  /* 0x0000000000007941 */ /* 0x000fea0003800000 */
.L_x_4918:
        /* <DEDUP_REMOVED lines=20> */
.L_x_4896:
[----:B------:R-:W-:-:S04]  /*3a30*/  LEA R2, P0, R38, c[0x0][0x200], 0x2 ;  /* 0x0000800026027a11 */ /* 0x000fc800078010ff */
[----:B------:R-:W-:-:S05]  /*3a40*/  LEA.HI.X R3, R38, c[0x0][0x204], R39, 0x2, P0 ;  /* 0x0000810026037a11 */ /* 0x000fca00000f1427 */
[----:B------:R0:W-:Y:S04]  /*3a50*/  STG.E [R2.64], R29 ;  /* 0x0000001d02007986 */ /* 0x0001e8000c101908 */
.L_x_4895:
[----:B------:R-:W-:Y:S05]  /*3a60*/  BSYNC B1 ;  /* 0x0000000000017941 */ /* 0x000fea0003800000 */
.L_x_4894:
        /* <DEDUP_REMOVED lines=40> */
.L_x_4924:
[----:B------:R-:W-:Y:S01]  /*3cf0*/  BSSY B0, `(.L_x_4922) ;  /* 0x0000007000007945 */ /* 0x000fe20003800000 */
[----:B------:R-:W-:-:S05]  /*3d00*/  @P2 BRA `(.L_x_4923) ;  /* 0x0000005000002947 */ /* 0x000fca0003800000 */
[----:B------:R-:W-:Y:S01]  /*3d10*/  ISETP.GE.AND P0, PT, R18, c[0x0][0x220], PT ;  /* 0x0000880012007a0c */ /* 0x000fe20003f06270 */
[----:B------:R-:W-:Y:S01]  /*3d20*/  CS2R R8, SRZ ;  /* 0x0000000000087805 */ /* 0x000fe2000001ff00 */
[----:B------:R-:W-:Y:S11]  /*3d30*/  CS2R R10, SRZ ;  /* 0x00000000000a7805 */ /* 0x000ff6000001ff00 */
[----:B------:R-:W-:Y:S05]  /*3d40*/  @!P0 MOV R15, R13 ;  /* 0x0000000d000f8202 */ /* 0x000fea0000000f00 */
[----:B------:R0:W5:Y:S02]  /*3d50*/  @!P0 LDG.E.128 R8, [R14.64] ;  /* 0x000000080e088981 */ /* 0x000164000c1e1d00 */
.L_x_4923:
[----:B------:R-:W-:Y:S05]  /*3d60*/  BSYNC B0 ;  /* 0x0000000000007941 */ /* 0x000fea0003800000 */
.L_x_4922:
        /* <DEDUP_REMOVED lines=11> */
.L_x_4921:
        /* <DEDUP_REMOVED lines=77> */
        .weak           $__internal_32_$__cuda_sm20_div_s64
        .type           $__internal_32_$__cuda_sm20_div_s64,@function
        .size           $__internal_32_$__cuda_sm20_div_s64,(.L_x_7842 - $__internal_32_$__cuda_sm20_div_s64)
$__internal_32_$__cuda_sm20_div_s64:
        /* <DEDUP_REMOVED lines=83> */
[----:B------:R-:W-:Y:S06]  /*4820*/  RET.REL.NODEC R20 `(_ZN5flash32flash_fwd_splitkv_combine_kernelI23Flash_fwd_kernel_traitsILi64ELi64ELi128ELi4ELb0ELb0EN7cutlass10bfloat16_tE19Flash_kernel_traitsILi64ELi64ELi128ELi4ES3_EELi8ELi1ELb0EEEvNS_16Flash_fwd_paramsE) ;  /* 0xffffb7d014007950 */ /* 0x000fec0003c3ffff */
.L_x_4925:
        /* <DEDUP_REMOVED lines=13> */
.L_x_7842:


//--------------------- .text._ZN5flash32flash_fwd_splitkv_combine_kernelI23Flash_fwd_kernel_traitsILi64ELi64ELi128ELi4ELb0ELb0EN7cutlass10bfloat16_tE19Flash_kernel_traitsILi64ELi64ELi128ELi4ES3_EELi8ELi7ELb1EEEvNS_16Flash_fwd_paramsE --------------------------
	.section	.text._ZN5flash32flash_fwd_splitkv_combine_kernelI23Flash_fwd_kernel_traitsILi64ELi64ELi128ELi4ELb0ELb0EN7cutlass10bfloat16_tE19Flash_kernel_traitsILi64ELi64ELi128ELi4ES3_EELi8ELi7ELb1EEEvNS_16Flash_fwd_paramsE,"ax",@progbits
	.sectioninfo	@"SHI_REGISTERS=62"
	.align	128
        .global         _ZN5flash32flash_fwd_splitkv_combine_kernelI23Flash_fwd_kernel_traitsILi64ELi64ELi128ELi4ELb0ELb0EN7cutlass10bfloat16_tE19Flash_kernel_traitsILi64ELi64ELi128ELi4ES3_EELi8ELi7ELb1EEEvNS_16Flash_fwd_paramsE
        .type           _ZN5flash32flash_fwd_splitkv_combine_kernelI23Flash_fwd_kernel_traitsILi64ELi64ELi128ELi4ELb0ELb0EN7cutlass10bfloat16_tE19Flash_kernel_traitsILi64ELi64ELi128ELi4ES3_EELi8ELi7ELb1EEEvNS_16Flash_fwd_paramsE,@function
        .size           _ZN5flash32flash_fwd_splitkv_combine_kernelI23Flash_fwd_kernel_traitsILi64ELi64ELi128ELi4ELb0ELb0EN7cutlass10bfloat16_tE19Flash_kernel_traitsILi64ELi64ELi128ELi4ES3_EELi8ELi7ELb1EEEvNS_16Flash_fwd_paramsE,(.L_x_7843 - _ZN5flash32flash_fwd_splitkv_combine_kernelI23Flash_fwd_kernel_traitsILi64ELi64ELi128ELi4ELb0ELb0EN7cutlass10bfloat16_tE19Flash_kernel_traitsILi64ELi64ELi128ELi4ES3_EELi8ELi7ELb1EEEvNS_16Flash_fwd_paramsE)
        .other          _ZN5flash32flash_fwd_splitkv_combine_kernelI23Flash_fwd_kernel_traitsILi64ELi64ELi128ELi4ELb0ELb0EN7cutlass10bfloat16_tE19Flash_kernel_traitsILi64ELi64ELi128ELi4ES3_EELi8ELi7ELb1EEEvNS_16Flash_fwd_paramsE,@"STO_CUDA_ENTRY STV_DEFAULT"
_ZN5flash32flash_fwd_splitkv_combine_kernelI23Flash_fwd_kernel_traitsILi64ELi64ELi128ELi4ELb0ELb0EN7cutlass10bfloat16_tE19Flash_kernel_traitsILi64ELi64ELi128ELi4ES3_EELi8ELi7ELb1EEEvNS_16Flash_fwd_paramsE:
.text._ZN5flash32flash_fwd_splitkv_combine_kernelI23Flash_fwd_kernel_traitsILi64ELi64ELi128ELi4ELb0ELb0EN7cutlass10bfloat16_tE19Flash_kernel_traitsILi64ELi64ELi128ELi4ES3_EELi8ELi7ELb1EEEvNS_16Flash_fwd_paramsE:
        /* <DEDUP_REMOVED lines=23> */
[----:B------:R-:W-:Y:S05]  /*0170*/  CALL.REL.NOINC `($__internal_33_$__cuda_sm20_div_s64) ;  /* 0x0000517000007944 */ /* 0x000fea0003c00000 */
[----:B------:R-:W-:Y:S02]  /*0180*/  MOV R8, R0 ;  /* 0x0000000000087202 */ /* 0x000fe40000000f00 */
[----:B------:R-:W-:Y:S01]  /*0190*/  MOV R9, R25 ;  /* 0x0000001900097202 */ /* 0x000fe20000000f00 */
[----:B------:R-:W-:Y:S05]  /*01a0*/  BRA `(.L_x_4927) ;  /* 0x0000013000007947 */ /* 0x000fea0003800000 */
.L_x_4926:
        /* <DEDUP_REMOVED lines=19> */
.L_x_4927:
        /* <DEDUP_REMOVED lines=17> */
.L_x_4929:
        /* <DEDUP_REMOVED lines=19> */
.L_x_4930:
[----:B------:R-:W-:Y:S05]  /*0520*/  BSYNC B0 ;  /* 0x0000000000007941 */ /* 0x000fea0003800000 */
.L_x_4928:
        /* <DEDUP_REMOVED lines=57> */
.L_x_4932:
        /* <DEDUP_REMOVED lines=19> */
.L_x_4933:
[----:B------:R-:W-:Y:S05]  /*09f0*/  BSYNC B0 ;  /* 0x0000000000007941 */ /* 0x000fea0003800000 */
.L_x_4931:
        /* <DEDUP_REMOVED lines=106> */
.L_x_4935:
        /* <DEDUP_REMOVED lines=19> */
.L_x_4936:
[----:B------:R-:W-:Y:S05]  /*11d0*/  BSYNC B0 ;  /* 0x0000000000007941 */ /* 0x000fea0003800000 */
.L_x_4934:
        /* <DEDUP_REMOVED lines=163> */
[----:B------:R-:W-:Y:S05]  /*1c10*/  CALL.REL.NOINC `($__internal_33_$__cuda_sm20_div_s64) ;  /* 0x000036d000007944 */ /* 0x000fea0003c00000 */
[----:B------:R-:W-:Y:S02]  /*1c20*/  MOV R42, R0 ;  /* 0x00000000002a7202 */ /* 0x000fe40000000f00 */
[----:B------:R-:W-:Y:S01]  /*1c30*/  MOV R43, R25 ;  /* 0x00000019002b7202 */ /* 0x000fe20000000f00 */
[----:B------:R-:W-:Y:S05]  /*1c40*/  BRA `(.L_x_4939) ;  /* 0x0000013000007947 */ /* 0x000fea0003800000 */
.L_x_4938:
        /* <DEDUP_REMOVED lines=19> */
.L_x_4939:
[----:B------:R-:W-:Y:S05]  /*1d80*/  BSYNC B0 ;  /* 0x0000000000007941 */ /* 0x000fea0003800000 */
.L_x_4937:
        /* <DEDUP_REMOVED lines=205> */
.L_x_4944:
        /* <DEDUP_REMOVED lines=22> */
.L_x_4945:
[----:B------:R-:W-:Y:S05]  /*2bc0*/  BSYNC B0 ;  /* 0x0000000000007941 */ /* 0x000fea0003800000 */
.L_x_4943:
        /* <DEDUP_REMOVED lines=8> */
[----:B------:R-:W-:Y:S05]  /*2c50*/  CALL.REL.NOINC `($__internal_33_$__cuda_sm20_div_s64) ;  /* 0x0000269000007944 */ /* 0x000fea0003c00000 */
        /* <DEDUP_REMOVED lines=11> */
.L_x_4947:
        /* <DEDUP_REMOVED lines=22> */
.L_x_4948:
[----:B------:R-:W-:Y:S05]  /*2e70*/  BSYNC B0 ;  /* 0x0000000000007941 */ /* 0x000fea0003800000 */
.L_x_4946:
        /* <DEDUP_REMOVED lines=11> */
[----:B------:R-:W-:Y:S05]  /*2f30*/  CALL.REL.NOINC `($__internal_33_$__cuda_sm20_div_s64) ;  /* 0x000023b000007944 */ /* 0x000fea0003c00000 */
        /* <DEDUP_REMOVED lines=12> */
.L_x_4950:
        /* <DEDUP_REMOVED lines=22> */
.L_x_4951:
[----:B------:R-:W-:Y:S05]  /*3160*/  BSYNC B0 ;  /* 0x0000000000007941 */ /* 0x000fea0003800000 */
.L_x_4949:
        /* <DEDUP_REMOVED lines=52> */
.L_x_4953:
        /* <DEDUP_REMOVED lines=23> */
.L_x_4954:
[----:B------:R-:W-:Y:S05]  /*3620*/  BSYNC B0 ;  /* 0x0000000000007941 */ /* 0x000fea0003800000 */
.L_x_4952:
        /* <DEDUP_REMOVED lines=20> */
.L_x_4956:
        /* <DEDUP_REMOVED lines=22> */
.L_x_4957:
[----:B------:R-:W-:Y:S05]  /*38d0*/  BSYNC B0 ;  /* 0x0000000000007941 */ /* 0x000fea0003800000 */
.L_x_4955:
        /* <DEDUP_REMOVED lines=22> */
.L_x_4959:
        /* <DEDUP_REMOVED lines=23> */
.L_x_4960:
[----:B------:R-:W-:Y:S05]  /*3bb0*/  BSYNC B0 ;  /* 0x0000000000007941 */ /* 0x000fea0003800000 */
.L_x_4958:
        /* <DEDUP_REMOVED lines=38> */
.L_x_4962:
        /* <DEDUP_REMOVED lines=23> */
.L_x_4963:
[----:B------:R-:W-:Y:S05]  /*3f90*/  BSYNC B0 ;  /* 0x0000000000007941 */ /* 0x000fea0003800000 */
.L_x_4961:
        /* <DEDUP_REMOVED lines=31> */
.L_x_4965:
        /* <DEDUP_REMOVED lines=23> */
.L_x_4966:
[----:B------:R-:W-:Y:S05]  /*4300*/  BSYNC B0 ;  /* 0x0000000000007941 */ /* 0x000fea0003800000 */
.L_x_4964:
        /* <DEDUP_REMOVED lines=20> */
.L_x_4942:
[----:B------:R-:W-:-:S04]  /*4450*/  LEA R2, P0, R44, c[0x0][0x200], 0x2 ;  /* 0x000080002c027a11 */ /* 0x000fc800078010ff */
[----:B------:R-:W-:-:S05]  /*4460*/  LEA.HI.X R3, R44, c[0x0][0x204], R45, 0x2, P0 ;  /* 0x000081002c037a11 */ /* 0x000fca00000f142d */
[----:B------:R0:W-:Y:S04]  /*4470*/  STG.E [R2.64], R30 ;  /* 0x0000001e02007986 */ /* 0x0001e8000c101908 */
.L_x_4941:
[----:B------:R-:W-:Y:S05]  /*4480*/  BSYNC B1 ;  /* 0x0000000000017941 */ /* 0x000fea0003800000 */
.L_x_4940:
        /* <DEDUP_REMOVED lines=78> */
.L_x_4969:
        /* <DEDUP_REMOVED lines=37> */
.L_x_4968:
        /* <DEDUP_REMOVED lines=25> */
.L_x_4970:
[----:B------:R-:W-:-:S13]  /*4d50*/  ISETP.LT.OR P4, PT, R14, c[0x0][0x314], P4 ;  /* 0x0000c5000e007a0c */ /* 0x000fda0002781670 */
[----:B------:R-:W-:Y:S05]  /*4d60*/  @!P4 BRA `(.L_x_4967) ;  /* 0x000000a00000c947 */ /* 0x000fea0003800000 */
[----:B------:R-:W-:Y:S01]  /*4d70*/  ISETP.GE.AND P0, PT, R7, R15, PT ;  /* 0x0000000f0700720c */ /* 0x000fe20003f06270 */
[----:B------:R-:W-:-:S12]  /*4d80*/  BSSY B0, `(.L_x_4971) ;  /* 0x0000003000007945 */ /* 0x000fd80003800000 */
[----:B------:R-:W-:Y:S05]  /*4d90*/  @P0 BRA `(.L_x_4972) ;  /* 0x0000001000000947 */ /* 0x000fea0003800000 */
[----:B------:R0:W5:Y:S02]  /*4da0*/  LDG.E.128 R8, [R20.64] ;  /* 0x0000000814087981 */ /* 0x000164000c1e1d00 */
.L_x_4972:
[----:B------:R-:W-:Y:S05]  /*4db0*/  BSYNC B0 ;  /* 0x0000000000007941 */ /* 0x000fea0003800000 */
.L_x_4971:
[----:B------:R-:W1:Y:S02]  /*4dc0*/  LDS R6, [R6] ;  /* 0x0000000006067984 */ /* 0x000e640000000800 */
[C---:B-1---5:R-:W-:Y:S02]  /*4dd0*/  FFMA.FTZ R4, R6.reuse, R8, R4 ;  /* 0x0000000806047223 */ /* 0x062fe40000010004 */
[C---:B------:R-:W-:Y:S02]  /*4de0*/  FFMA.FTZ R3, R6.reuse, R9, R3 ;  /* 0x0000000906037223 */ /* 0x040fe40000010003 */
[C---:B------:R-:W-:Y:S02]  /*4df0*/  FFMA.FTZ R2, R6.reuse, R10, R2 ;  /* 0x0000000a06027223 */ /* 0x040fe40000010002 */
[----:B------:R-:W-:Y:S02]  /*4e00*/  FFMA.FTZ R0, R6, R11, R0 ;  /* 0x0000000b06007223 */ /* 0x000fe40000010000 */
.L_x_4967:
        /* <DEDUP_REMOVED lines=78> */
        .weak           $__internal_33_$__cuda_sm20_div_s64
        .type           $__internal_33_$__cuda_sm20_div_s64,@function
        .size           $__internal_33_$__cuda_sm20_div_s64,(.L_x_7843 - $__internal_33_$__cuda_sm20_div_s64)
$__internal_33_$__cuda_sm20_div_s64:
        /* <DEDUP_REMOVED lines=83> */
[----:B------:R-:W-:Y:S06]  /*5820*/  RET.REL.NODEC R22 `(_ZN5flash32flash_fwd_splitkv_combine_kernelI23Flash_fwd_kernel_traitsILi64ELi64ELi128ELi4ELb0ELb0EN7cutlass10bfloat16_tE19Flash_kernel_traitsILi64ELi64ELi128ELi4ES3_EELi8ELi7ELb1EEEvNS_16Flash_fwd_paramsE) ;  /* 0xffffa7d016007950 */ /* 0x000fec0003c3ffff */
.L_x_4973:
        /* <DEDUP_REMOVED lines=13> */
.L_x_7843:


//--------------------- .text._ZN5flash32flash_fwd_splitkv_combine_kernelI23Flash_fwd_kernel_traitsILi64ELi64ELi128ELi4ELb0ELb0EN7cutlass10bfloat16_tE19Flash_kernel_traitsILi64ELi64ELi128ELi4ES3_EELi8ELi6ELb1EEEvNS_16Flash_fwd_paramsE --------------------------
	.section	.text._ZN5flash32flash_fwd_splitkv_combine_kernelI23Flash_fwd_kernel_traitsILi64ELi64ELi128ELi4ELb0ELb0EN7cutlass10bfloat16_tE19Flash_kernel_traitsILi64ELi64ELi128ELi4ES3_EELi8ELi6ELb1EEEvNS_16Flash_fwd_paramsE,"ax",@progbits
	.sectioninfo	@"SHI_REGISTERS=62"
	.align	128
        .global         _ZN5flash32flash_fwd_splitkv_combine_kernelI23Flash_fwd_kernel_traitsILi64ELi64ELi128ELi4ELb0ELb0EN7cutlass10bfloat16_tE19Flash_kernel_traitsILi64ELi64ELi128ELi4ES3_EELi8ELi6ELb1EEEvNS_16Flash_fwd_paramsE
        .type           _ZN5flash32flash_fwd_splitkv_combine_kernelI23Flash_fwd_kernel_traitsILi64ELi64ELi128ELi4ELb0ELb0EN7cutlass10bfloat16_tE19Flash_kernel_traitsILi64ELi64ELi128ELi4ES3_EELi8ELi6ELb1EEEvNS_16Flash_fwd_paramsE,@function
        .size           _ZN5flash32flash_fwd_splitkv_combine_kernelI23Flash_fwd_kernel_traitsILi64ELi64ELi128ELi4ELb0ELb0EN7cutlass10bfloat16_tE19Flash_kernel_traitsILi64ELi64ELi128ELi4ES3_EELi8ELi6ELb1EEEvNS_16Flash_fwd_paramsE,(.L_x_7844 - _ZN5flash32flash_fwd_splitkv_combine_kernelI23Flash_fwd_kernel_traitsILi64ELi64ELi128ELi4ELb0ELb0EN7cutlass10bfloat16_tE19Flash_kernel_traitsILi64ELi64ELi128ELi4ES3_EELi8ELi6ELb1EEEvNS_16Flash_fwd_paramsE)
        .other          _ZN5flash32flash_fwd_splitkv_combine_kernelI23Flash_fwd_kernel_traitsILi64ELi64ELi128ELi4ELb0ELb0EN7cutlass10bfloat16_tE19Flash_kernel_traitsILi64ELi64ELi128ELi4ES3_EELi8ELi6ELb1EEEvNS_16Flash_fwd_paramsE,@"STO_CUDA_ENTRY STV_DEFAULT"
_ZN5flash32flash_fwd_splitkv_combine_kernelI23Flash_fwd_kernel_traitsILi64ELi64ELi128ELi4ELb0ELb0EN7cutlass10bfloat16_tE19Flash_kernel_traitsILi64ELi64ELi128ELi4ES3_EELi8ELi6ELb1EEEvNS_16Flash_fwd_paramsE:
.text._ZN5flash32flash_fwd_splitkv_combine_kernelI23Flash_fwd_kernel_traitsILi64ELi64ELi128ELi4ELb0ELb0EN7cutlass10bfloat16_tE19Flash_kernel_traitsILi64ELi64ELi128ELi4ES3_EELi8ELi6ELb1EEEvNS_16Flash_fwd_paramsE:
        /* <DEDUP_REMOVED lines=23> */
[----:B------:R-:W-:Y:S05]  /*0170*/  CALL.REL.NOINC `($__internal_34_$__cuda_sm20_div_s64) ;  /* 0x0000494000007944 */ /* 0x000fea0003c00000 */
[----:B------:R-:W-:Y:S05]  /*0180*/  BRA `(.L_x_4975) ;  /* 0x0000013000007947 */ /* 0x000fea0003800000 */
.L_x_4974:
        /* <DEDUP_REMOVED lines=19> */
.L_x_4975:
        /* <DEDUP_REMOVED lines=11> */
[----:B------:R-:W-:Y:S05]  /*0370*/  CALL.REL.NOINC `($__internal_34_$__cuda_sm20_div_s64) ;  /* 0x0000474000007944 */ /* 0x000fea0003c00000 */
[----:B------:R-:W-:Y:S02]  /*0380*/  MOV R32, R20 ;  /* 0x0000001400207202 */ /* 0x000fe40000000f00 */
[----:B------:R-:W-:Y:S01]  /*0390*/  MOV R33, R21 ;  /* 0x0000001500217202 */ /* 0x000fe20000000f00 */
[----:B------:R-:W-:Y:S05]  /*03a0*/  BRA `(.L_x_4978) ;  /* 0x0000013000007947 */ /* 0x000fea0003800000 */
.L_x_4977:
        /* <DEDUP_REMOVED lines=19> */
.L_x_4978:
[----:B------:R-:W-:Y:S05]  /*04e0*/  BSYNC B0 ;  /* 0x0000000000007941 */ /* 0x000fea0003800000 */
.L_x_4976:
        /* <DEDUP_REMOVED lines=54> */
[----:B------:R-:W-:Y:S02]  /*0850*/  MOV R8, R20 ;  /* 0x0000001400087202 */ /* 0x000fe40000000f00 */
[----:B------:R-:W-:Y:S01]  /*0860*/  MOV R9, R21 ;  /* 0x0000001500097202 */ /* 0x000fe20000000f00 */
[----:B------:R-:W-:Y:S05]  /*0870*/  BRA `(.L_x_4981) ;  /* 0x0000013000007947 */ /* 0x000fea0003800000 */
.L_x_4980:
        /* <DEDUP_REMOVED lines=19> */
.L_x_4981:
[----:B------:R-:W-:Y:S05]  /*09b0*/  BSYNC B0 ;  /* 0x0000000000007941 */ /* 0x000fea0003800000 */
.L_x_4979:
        /* <DEDUP_REMOVED lines=100> */
[----:B------:R-:W-:Y:S05]  /*1000*/  CALL.REL.NOINC `($__internal_34_$__cuda_sm20_div_s64) ;  /* 0x00003ab000007944 */ /* 0x000fea0003c00000 */
[----:B------:R-:W-:Y:S02]  /*1010*/  MOV R40, R20 ;  /* 0x0000001400287202 */ /* 0x000fe40000000f00 */
[----:B------:R-:W-:Y:S01]  /*1020*/  MOV R41, R21 ;  /* 0x0000001500297202 */ /* 0x000fe20000000f00 */
[----:B------:R-:W-:Y:S05]  /*1030*/  BRA `(.L_x_4984) ;  /* 0x0000013000007947 */ /* 0x000fea0003800000 */
.L_x_4983:
        /* <DEDUP_REMOVED lines=19> */
.L_x_4984:
[----:B------:R-:W-:Y:S05]  /*1170*/  BSYNC B0 ;  /* 0x0000000000007941 */ /* 0x000fea0003800000 */
.L_x_4982:
        /* <DEDUP_REMOVED lines=103> */
[----:B------:R-:W-:Y:S05]  /*17f0*/  CALL.REL.NOINC `($__internal_34_$__cuda_sm20_div_s64) ;  /* 0x000032c000007944 */ /* 0x000fea0003c00000 */
[----:B------:R-:W-:Y:S02]  /*1800*/  MOV R42, R20 ;  /* 0x00000014002a7202 */ /* 0x000fe40000000f00 */
[----:B------:R-:W-:Y:S01]  /*1810*/  MOV R43, R21 ;  /* 0x00000015002b7202 */ /* 0x000fe20000000f00 */
[----:B------:R-:W-:Y:S05]  /*1820*/  BRA `(.L_x_4987) ;  /* 0x0000013000007947 */ /* 0x000fea0003800000 */
.L_x_4986:
        /* <DEDUP_REMOVED lines=19> */
.L_x_4987:
[----:B------:R-:W-:Y:S05]  /*1960*/  BSYNC B0 ;  /* 0x0000000000007941 */ /* 0x000fea0003800000 */
.L_x_4985:
        /* <DEDUP_REMOVED lines=165> */
[----:B------:R-:W-:Y:S05]  /*23c0*/  CALL.REL.NOINC `($__internal_34_$__cuda_sm20_div_s64) ;  /* 0x000026f000007944 */ /* 0x000fea0003c00000 */
        /* <DEDUP_REMOVED lines=9> */
.L_x_4992:
        /* <DEDUP_REMOVED lines=22> */
.L_x_4993:
[----:B------:R-:W-:Y:S05]  /*25c0*/  BSYNC B0 ;  /* 0x0000000000007941 */ /* 0x000fea0003800000 */
.L_x_4991:
        /* <DEDUP_REMOVED lines=19> */
.L_x_4995:
        /* <DEDUP_REMOVED lines=22> */
.L_x_4996:
[----:B------:R-:W-:Y:S05]  /*2860*/  BSYNC B0 ;  /* 0x0000000000007941 */ /* 0x000fea0003800000 */
.L_x_4994:
        /* <DEDUP_REMOVED lines=11> */
[----:B------:R-:W-:Y:S05]  /*2920*/  CALL.REL.NOINC `($__internal_34_$__cuda_sm20_div_s64) ;  /* 0x0000219000007944 */ /* 0x000fea0003c00000 */
[----:B------:R-:W-:-:S04]  /*2930*/  IADD3 R23, P0, RZ, -R20, RZ ;  /* 0x80000014ff177210 */ /* 0x000fc80007f1e0ff */
[----:B------:R-:W-:Y:S01]  /*2940*/  IADD3.X R19, RZ, ~R21, RZ, P0, !PT ;  /* 0x80000015ff137210 */ /* 0x000fe200007fe4ff */
[----:B------:R-:W-:-:S04]  /*2950*/  IMAD.WIDE.U32 R44, R4, R23, R44 ;  /* 0x00000017042c7225 */ /* 0x000fc800078e002c */
[----:B------:R-:W-:-:S04]  /*2960*/  IMAD R19, R19, R4, RZ ;  /* 0x0000000413137224 */ /* 0x000fc800078e02ff */
[----:B------:R-:W-:-:S05]  /*2970*/  IMAD R0, R0, R23, R19 ;  /* 0x0000001700007224 */ /* 0x000fca00078e0213 */
[----:B------:R-:W-:Y:S01]  /*2980*/  IADD3 R0, R45, R0, RZ ;  /* 0x000000002d007210 */ /* 0x000fe20007ffe0ff */
[----:B------:R-:W-:Y:S05]  /*2990*/  BRA `(.L_x_4999) ;  /* 0x0000016000007947 */ /* 0x000fea0003800000 */
.L_x_4998:
        /* <DEDUP_REMOVED lines=22> */
.L_x_4999:
[----:B------:R-:W-:Y:S05]  /*2b00*/  BSYNC B0 ;  /* 0x0000000000007941 */ /* 0x000fea0003800000 */
.L_x_4997:
        /* <DEDUP_REMOVED lines=38> */
[----:B------:R-:W-:Y:S05]  /*2d70*/  CALL.REL.NOINC `($__internal_34_$__cuda_sm20_div_s64) ;  /* 0x00001d4000007944 */ /* 0x000fea0003c00000 */
        /* <DEDUP_REMOVED lines=12> */
.L_x_5001:
        /* <DEDUP_REMOVED lines=23> */
.L_x_5002:
[----:B------:R-:W-:Y:S05]  /*2fb0*/  BSYNC B0 ;  /* 0x0000000000007941 */ /* 0x000fea0003800000 */
.L_x_5000:
        /* <DEDUP_REMOVED lines=18> */
.L_x_5004:
        /* <DEDUP_REMOVED lines=22> */
.L_x_5005:
[----:B------:R-:W-:Y:S05]  /*3240*/  BSYNC B0 ;  /* 0x0000000000007941 */ /* 0x000fea0003800000 */
.L_x_5003:
        /* <DEDUP_REMOVED lines=22> */
.L_x_5007:
        /* <DEDUP_REMOVED lines=23> */
.L_x_5008:
[----:B------:R-:W-:Y:S05]  /*3520*/  BSYNC B0 ;  /* 0x0000000000007941 */ /* 0x000fea0003800000 */
.L_x_5006:
        /* <DEDUP_REMOVED lines=38> */
.L_x_5010:
        /* <DEDUP_REMOVED lines=23> */
.L_x_5011:
[----:B------:R-:W-:Y:S05]  /*3900*/  BSYNC B0 ;  /* 0x0000000000007941 */ /* 0x000fea0003800000 */
.L_x_5009:
        /* <DEDUP_REMOVED lines=29> */
.L_x_5013:
        /* <DEDUP_REMOVED lines=23> */
.L_x_5014:
[----:B------:R-:W-:Y:S05]  /*3c50*/  BSYNC B0 ;  /* 0x0000000000007941 */ /* 0x000fea0003800000 */
.L_x_5012:
        /* <DEDUP_REMOVED lines=20> */
.L_x_4990:
[----:B------:R-:W-:-:S04]  /*3da0*/  LEA R2, P0, R40, c[0x0][0x200], 0x2 ;  /* 0x0000800028027a11 */ /* 0x000fc800078010ff */
[----:B------:R-:W-:-:S05]  /*3db0*/  LEA.HI.X R3, R40, c[0x0][0x204], R41, 0x2, P0 ;  /* 0x0000810028037a11 */ /* 0x000fca00000f1429 */
[----:B------:R0:W-:Y:S04]  /*3dc0*/  STG.E [R2.64], R31 ;  /* 0x0000001f02007986 */ /* 0x0001e8000c101908 */
.L_x_4989:
[----:B------:R-:W-:Y:S05]  /*3dd0*/  BSYNC B1 ;  /* 0x0000000000017941 */ /* 0x000fea0003800000 */
.L_x_4988:
        /* <DEDUP_REMOVED lines=54> */
.L_x_5017:
        /* <DEDUP_REMOVED lines=37> */
.L_x_5016:
        /* <DEDUP_REMOVED lines=25> */
.L_x_5018:
[----:B------:R-:W-:-:S13]  /*4520*/  ISETP.LT.OR P4, PT, R14, c[0x0][0x314], P4 ;  /* 0x0000c5000e007a0c */ /* 0x000fda0002781670 */
[----:B------:R-:W-:Y:S05]  /*4530*/  @!P4 BRA `(.L_x_5015) ;  /* 0x000000a00000c947 */ /* 0x000fea0003800000 */
[----:B------:R-:W-:Y:S01]  /*4540*/  ISETP.GE.AND P0, PT, R7, R16, PT ;  /* 0x000000100700720c */ /* 0x000fe20003f06270 */
[----:B------:R-:W-:-:S12]  /*4550*/  BSSY B0, `(.L_x_5019) ;  /* 0x0000003000007945 */ /* 0x000fd80003800000 */
[----:B------:R-:W-:Y:S05]  /*4560*/  @P0 BRA `(.L_x_5020) ;  /* 0x0000001000000947 */ /* 0x000fea0003800000 */
[----:B------:R0:W5:Y:S02]  /*4570*/  LDG.E.128 R8, [R22.64] ;  /* 0x0000000816087981 */ /* 0x000164000c1e1d00 */
.L_x_5020:
[----:B------:R-:W-:Y:S05]  /*4580*/  BSYNC B0 ;  /* 0x0000000000007941 */ /* 0x000fea0003800000 */
.L_x_5019:
[----:B------:R-:W1:Y:S02]  /*4590*/  LDS R5, [R6] ;  /* 0x0000000006057984 */ /* 0x000e640000000800 */
[C---:B-1---5:R-:W-:Y:S02]  /*45a0*/  FFMA.FTZ R4, R5.reuse, R8, R4 ;  /* 0x0000000805047223 */ /* 0x062fe40000010004 */
[C---:B------:R-:W-:Y:S02]  /*45b0*/  FFMA.FTZ R3, R5.reuse, R9, R3 ;  /* 0x0000000905037223 */ /* 0x040fe40000010003 */
[C---:B------:R-:W-:Y:S02]  /*45c0*/  FFMA.FTZ R2, R5.reuse, R10, R2 ;  /* 0x0000000a05027223 */ /* 0x040fe40000010002 */
[----:B------:R-:W-:Y:S02]  /*45d0*/  FFMA.FTZ R0, R5, R11, R0 ;  /* 0x0000000b05007223 */ /* 0x000fe40000010000 */
.L_x_5015:
        /* <DEDUP_REMOVED lines=78> */
        .weak           $__internal_34_$__cuda_sm20_div_s64
        .type           $__internal_34_$__cuda_sm20_div_s64,@function
        .size           $__internal_34_$__cuda_sm20_div_s64,(.L_x_7844 - $__internal_34_$__cuda_sm20_div_s64)
$__internal_34_$__cuda_sm20_div_s64:
        /* <DEDUP_REMOVED lines=83> */
[----:B------:R-:W-:Y:S05]  /*4ff0*/  RET.REL.NODEC R22 `(_ZN5flash32flash_fwd_splitkv_combine_kernelI23Flash_fwd_kernel_traitsILi64ELi64ELi128ELi4ELb0ELb0EN7cutlass10bfloat16_tE19Flash_kernel_traitsILi64ELi64ELi128ELi4ES3_EELi8ELi6ELb1EEEvNS_16Flash_fwd_paramsE) ;  /* 0xffffb00016007950 */ /* 0x000fea0003c3ffff */
.L_x_5021:
        /* <DEDUP_REMOVED lines=16> */
.L_x_7844:


//--------------------- .text._ZN5flash32flash_fwd_splitkv_combine_kernelI23Flash_fwd_kernel_traitsILi64ELi64ELi128ELi4ELb0ELb0EN7cutlass10bfloat16_tE19Flash_kernel_traitsILi64ELi64ELi128ELi4ES3_EELi8ELi5ELb1EEEvNS_16Flash_fwd_paramsE --------------------------
	.section	.text._ZN5flash32flash_fwd_splitkv_combine_kernelI23Flash_fwd_kernel_traitsILi64ELi64ELi128ELi4ELb0ELb0EN7cutlass10bfloat16_tE19Flash_kernel_traitsILi64ELi64ELi128ELi4ES3_EELi8ELi5ELb1EEEvNS_16Flash_fwd_paramsE,"ax",@progbits
	.sectioninfo	@"SHI_REGISTERS=58"
	.align	128
        .global         _ZN5flash32flash_fwd_splitkv_combine_kernelI23Flash_fwd_kernel_traitsILi64ELi64ELi128ELi4ELb0ELb0EN7cutlass10bfloat16_tE19Flash_kernel_traitsILi64ELi64ELi128ELi4ES3_EELi8ELi5ELb1EEEvNS_16Flash_fwd_paramsE
        .type           _ZN5flash32flash_fwd_splitkv_combine_kernelI23Flash_fwd_kernel_traitsILi64ELi64ELi128ELi4ELb0ELb0EN7cutlass10bfloat16_tE19Flash_kernel_traitsILi64ELi64ELi128ELi4ES3_EELi8ELi5ELb1EEEvNS_16Flash_fwd_paramsE,@function
        .size           _ZN5flash32flash_fwd_splitkv_combine_kernelI23Flash_fwd_kernel_traitsILi64ELi64ELi128ELi4ELb0ELb0EN7cutlass10bfloat16_tE19Flash_kernel_traitsILi64ELi64ELi128ELi4ES3_EELi8ELi5ELb1EEEvNS_16Flash_fwd_paramsE,(.L_x_7845 - _ZN5flash32flash_fwd_splitkv_combine_kernelI23Flash_fwd_kernel_traitsILi64ELi64ELi128ELi4ELb0ELb0EN7cutlass10bfloat16_tE19Flash_kernel_traitsILi64ELi64ELi128ELi4ES3_EELi8ELi5ELb1EEEvNS_16Flash_fwd_paramsE)
        .other          _ZN5flash32flash_fwd_splitkv_combine_kernelI23Flash_fwd_kernel_traitsILi64ELi64ELi128ELi4ELb0ELb0EN7cutlass10bfloat16_tE19Flash_kernel_traitsILi64ELi64ELi128ELi4ES3_EELi8ELi5ELb1EEEvNS_16Flash_fwd_paramsE,@"STO_CUDA_ENTRY STV_DEFAULT"
_ZN5flash32flash_fwd_splitkv_combine_kernelI23Flash_fwd_kernel_traitsILi64ELi64ELi128ELi4ELb0ELb0EN7cutlass10bfloat16_tE19Flash_kernel_traitsILi64ELi64ELi128ELi4ES3_EELi8ELi5ELb1EEEvNS_16Flash_fwd_paramsE:
.text._ZN5flash32flash_fwd_splitkv_combine_kernelI23Flash_fwd_kernel_traitsILi64ELi64ELi128ELi4ELb0ELb0EN7cutlass10bfloat16_tE19Flash_kernel_traitsILi64ELi64ELi128ELi4ES3_EELi8ELi5ELb1EEEvNS_16Flash_fwd_paramsE:
        /* <DEDUP_REMOVED lines=23> */
[----:B------:R-:W-:Y:S05]  /*0170*/  CALL.REL.NOINC `($__internal_35_$__cuda_sm20_div_s64) ;  /* 0x000045e000007944 */ /* 0x000fea0003c00000 */
[----:B------:R-:W-:Y:S05]  /*0180*/  BRA `(.L_x_5023) ;  /* 0x0000013000007947 */ /* 0x000fea0003800000 */
.L_x_5022:
        /* <DEDUP_REMOVED lines=19> */
.L_x_5023:
        /* <DEDUP_REMOVED lines=11> */
[----:B------:R-:W-:Y:S05]  /*0370*/  CALL.REL.NOINC `($__internal_35_$__cuda_sm20_div_s64) ;  /* 0x000043e000007944 */ /* 0x000fea0003c00000 */
[----:B------:R-:W-:Y:S02]  /*0380*/  MOV R32, R20 ;  /* 0x0000001400207202 */ /* 0x000fe40000000f00 */
[----:B------:R-:W-:Y:S01]  /*0390*/  MOV R33, R21 ;  /* 0x0000001500217202 */ /* 0x000fe20000000f00 */
[----:B------:R-:W-:Y:S05]  /*03a0*/  BRA `(.L_x_5026) ;  /* 0x0000013000007947 */ /* 0x000fea0003800000 */
.L_x_5025:
        /* <DEDUP_REMOVED lines=19> */
.L_x_5026:
[----:B------:R-:W-:Y:S05]  /*04e0*/  BSYNC B0 ;  /* 0x0000000000007941 */ /* 0x000fea0003800000 */
.L_x_5024:
        /* <DEDUP_REMOVED lines=42> */
.L_x_5028:
        /* <DEDUP_REMOVED lines=19> */
.L_x_5029:
[----:B------:R-:W-:Y:S05]  /*08c0*/  BSYNC B0 ;  /* 0x0000000000007941 */ /* 0x000fea0003800000 */
.L_x_5027:
        /* <DEDUP_REMOVED lines=73> */
[----:B------:R-:W-:Y:S02]  /*0d60*/  MOV R40, R20 ;  /* 0x0000001400287202 */ /* 0x000fe40000000f00 */
[----:B------:R-:W-:Y:S01]  /*0d70*/  MOV R41, R21 ;  /* 0x0000001500297202 */ /* 0x000fe20000000f00 */
[----:B------:R-:W-:Y:S05]  /*0d80*/  BRA `(.L_x_5032) ;  /* 0x0000013000007947 */ /* 0x000fea0003800000 */
.L_x_5031:
        /* <DEDUP_REMOVED lines=19> */
.L_x_5032:
[----:B------:R-:W-:Y:S05]  /*0ec0*/  BSYNC B0 ;  /* 0x0000000000007941 */ /* 0x000fea0003800000 */
.L_x_5030:
        /* <DEDUP_REMOVED lines=41> */
.L_x_5034:
        /* <DEDUP_REMOVED lines=19> */
.L_x_5035:
[----:B------:R-:W-:Y:S05]  /*1290*/  BSYNC B0 ;  /* 0x0000000000007941 */ /* 0x000fea0003800000 */
.L_x_5033:
        /* <DEDUP_REMOVED lines=232> */
[----:B------:R-:W-:Y:S05]  /*2120*/  CALL.REL.NOINC `($__internal_35_$__cuda_sm20_div_s64) ;  /* 0x0000263000007944 */ /* 0x000fea0003c00000 */
        /* <DEDUP_REMOVED lines=9> */
.L_x_5040:
        /* <DEDUP_REMOVED lines=22> */
.L_x_5041:
[----:B------:R-:W-:Y:S05]  /*2320*/  BSYNC B0 ;  /* 0x0000000000007941 */ /* 0x000fea0003800000 */
.L_x_5039:
        /* <DEDUP_REMOVED lines=19> */
.L_x_5043:
        /* <DEDUP_REMOVED lines=22> */
.L_x_5044:
[----:B------:R-:W-:Y:S05]  /*25c0*/  BSYNC B0 ;  /* 0x0000000000007941 */ /* 0x000fea0003800000 */
.L_x_5042:
        /* <DEDUP_REMOVED lines=11> */
[----:B------:R-:W-:Y:S05]  /*2680*/  CALL.REL.NOINC `($__internal_35_$__cuda_sm20_div_s64) ;  /* 0x000020d000007944 */ /* 0x000fea0003c00000 */
[----:B------:R-:W-:-:S04]  /*2690*/  IADD3 R19, P0, RZ, -R20, RZ ;  /* 0x80000014ff137210 */ /* 0x000fc80007f1e0ff */
[----:B------:R-:W-:Y:S01]  /*26a0*/  IADD3.X R18, RZ, ~R21, RZ, P0, !PT ;  /* 0x80000015ff127210 */ /* 0x000fe200007fe4ff */
[----:B------:R-:W-:-:S04]  /*26b0*/  IMAD.WIDE.U32 R42, R5, R19, R42 ;  /* 0x00000013052a7225 */ /* 0x000fc800078e002a */
[----:B------:R-:W-:-:S04]  /*26c0*/  IMAD R18, R18, R5, RZ ;  /* 0x0000000512127224 */ /* 0x000fc800078e02ff */
[----:B------:R-:W-:-:S05]  /*26d0*/  IMAD R4, R4, R19, R18 ;  /* 0x0000001304047224 */ /* 0x000fca00078e0212 */
[----:B------:R-:W-:Y:S01]  /*26e0*/  IADD3 R4, R43, R4, RZ ;  /* 0x000000042b047210 */ /* 0x000fe20007ffe0ff */
[----:B------:R-:W-:Y:S05]  /*26f0*/  BRA `(.L_x_5047) ;  /* 0x0000016000007947 */ /* 0x000fea0003800000 */
.L_x_5046:
        /* <DEDUP_REMOVED lines=22> */
.L_x_5047:
[----:B------:R-:W-:Y:S05]  /*2860*/  BSYNC B0 ;  /* 0x0000000000007941 */ /* 0x000fea0003800000 */
.L_x_5045:
        /* <DEDUP_REMOVED lines=38> */
[----:B------:R-:W-:Y:S05]  /*2ad0*/  CALL.REL.NOINC `($__internal_35_$__cuda_sm20_div_s64) ;  /* 0x00001c8000007944 */ /* 0x000fea0003c00000 */
        /* <DEDUP_REMOVED lines=12> */
.L_x_5049:
        /* <DEDUP_REMOVED lines=23> */
.L_x_5050:
[----:B------:R-:W-:Y:S05]  /*2d10*/  BSYNC B0 ;  /* 0x0000000000007941 */ /* 0x000fea0003800000 */
.L_x_5048:
        /* <DEDUP_REMOVED lines=18> */
.L_x_5052:
        /* <DEDUP_REMOVED lines=22> */
.L_x_5053:
[----:B------:R-:W-:Y:S05]  /*2fa0*/  BSYNC B0 ;  /* 0x0000000000007941 */ /* 0x000fea0003800000 */
.L_x_5051:
        /* <DEDUP_REMOVED lines=22> */
.L_x_5055:
        /* <DEDUP_REMOVED lines=23> */
.L_x_5056:
[----:B------:R-:W-:Y:S05]  /*3280*/  BSYNC B0 ;  /* 0x0000000000007941 */ /* 0x000fea0003800000 */
.L_x_5054:
        /* <DEDUP_REMOVED lines=38> */
.L_x_5058:
        /* <DEDUP_REMOVED lines=23> */
.L_x_5059:
[----:B------:R-:W-:Y:S05]  /*3660*/  BSYNC B0 ;  /* 0x0000000000007941 */ /* 0x000fea0003800000 */
.L_x_5057:
        /* <DEDUP_REMOVED lines=29> */
.L_x_5061:
        /* <DEDUP_REMOVED lines=23> */
.L_x_5062:
[----:B------:R-:W-:Y:S05]  /*39b0*/  BSYNC B0 ;  /* 0x0000000000007941 */ /* 0x000fea0003800000 */
.L_x_5060:
        /* <DEDUP_REMOVED lines=20> */
.L_x_5038:
[----:B------:R-:W-:-:S04]  /*3b00*/  LEA R2, P0, R38, c[0x0][0x200], 0x2 ;  /* 0x0000800026027a11 */ /* 0x000fc800078010ff */
[----:B------:R-:W-:-:S05]  /*3b10*/  LEA.HI.X R3, R38, c[0x0][0x204], R39, 0x2, P0 ;  /* 0x0000810026037a11 */ /* 0x000fca00000f1427 */
[----:B------:R0:W-:Y:S04]  /*3b20*/  STG.E [R2.64], R32 ;  /* 0x0000002002007986 */ /* 0x0001e8000c10190a */
.L_x_5037:
[----:B------:R-:W-:Y:S05]  /*3b30*/  BSYNC B1 ;  /* 0x0000000000017941 */ /* 0x000fea0003800000 */
.L_x_5036:
        /* <DEDUP_REMOVED lines=42> */
.L_x_5065:
        /* <DEDUP_REMOVED lines=37> */
.L_x_5064:
        /* <DEDUP_REMOVED lines=25> */
.L_x_5066:
[----:B------:R-:W-:-:S13]  /*41c0*/  ISETP.LT.OR P4, PT, R14, c[0x0][0x314], P4 ;  /* 0x0000c5000e007a0c */ /* 0x000fda0002781670 */
[----:B------:R-:W-:Y:S05]  /*41d0*/  @!P4 BRA `(.L_x_5063) ;  /* 0x000000a00000c947 */ /* 0x000fea0003800000 */
[----:B------:R-:W-:Y:S01]  /*41e0*/  ISETP.GE.AND P0, PT, R7, R16, PT ;  /* 0x000000100700720c */ /* 0x000fe20003f06270 */
[----:B------:R-:W-:-:S12]  /*41f0*/  BSSY B0, `(.L_x_5067) ;  /* 0x0000003000007945 */ /* 0x000fd80003800000 */
[----:B------:R-:W-:Y:S05]  /*4200*/  @P0 BRA `(.L_x_5068) ;  /* 0x0000001000000947 */ /* 0x000fea0003800000 */
[----:B------:R0:W5:Y:S02]  /*4210*/  LDG.E.128 R8, [R22.64] ;  /* 0x0000000a16087981 */ /* 0x000164000c1e1d00 */
.L_x_5068:
[----:B------:R-:W-:Y:S05]  /*4220*/  BSYNC B0 ;  /* 0x0000000000007941 */ /* 0x000fea0003800000 */
.L_x_5067:
[----:B------:R-:W1:Y:S02]  /*4230*/  LDS R5, [R6] ;  /* 0x0000000006057984 */ /* 0x000e640000000800 */
[C---:B-1---5:R-:W-:Y:S02]  /*4240*/  FFMA.FTZ R4, R5.reuse, R8, R4 ;  /* 0x0000000805047223 */ /* 0x062fe40000010004 */
[C---:B------:R-:W-:Y:S02]  /*4250*/  FFMA.FTZ R3, R5.reuse, R9, R3 ;  /* 0x0000000905037223 */ /* 0x040fe40000010003 */
[C---:B------:R-:W-:Y:S02]  /*4260*/  FFMA.FTZ R2, R5.reuse, R10, R2 ;  /* 0x0000000a05027223 */ /* 0x040fe40000010002 */
[----:B------:R-:W-:Y:S02]  /*4270*/  FFMA.FTZ R0, R5, R11, R0 ;  /* 0x0000000b05007223 */ /* 0x000fe40000010000 */
.L_x_5063:
        /* <DEDUP_REMOVED lines=78> */
        .weak           $__internal_35_$__cuda_sm20_div_s64
        .type           $__internal_35_$__cuda_sm20_div_s64,@function
        .size           $__internal_35_$__cuda_sm20_div_s64,(.L_x_7845 - $__internal_35_$__cuda_sm20_div_s64)
$__internal_35_$__cuda_sm20_div_s64:
        /* <DEDUP_REMOVED lines=83> */
[----:B------:R-:W-:Y:S05]  /*4c90*/  RET.REL.NODEC R22 `(_ZN5flash32flash_fwd_splitkv_combine_kernelI23Flash_fwd_kernel_traitsILi64ELi64ELi128ELi4ELb0ELb0EN7cutlass10bfloat16_tE19Flash_kernel_traitsILi64ELi64ELi128ELi4ES3_EELi8ELi5ELb1EEEvNS_16Flash_fwd_paramsE) ;  /* 0xffffb36016007950 */ /* 0x000fea0003c3ffff */
.L_x_5069:
        /* <DEDUP_REMOVED lines=14> */
.L_x_7845:


//--------------------- .text._ZN5flash32flash_fwd_splitkv_combine_kernelI23Flash_fwd_kernel_traitsILi64ELi64ELi128ELi4ELb0ELb0EN7cutlass10bfloat16_tE19Flash_kernel_traitsILi64ELi64ELi128ELi4ES3_EELi8ELi4ELb1EEEvNS_16Flash_fwd_paramsE --------------------------
	.section	.text._ZN5flash32flash_fwd_splitkv_combine_kernelI23Flash_fwd_kernel_traitsILi64ELi64ELi128ELi4ELb0ELb0EN7cutlass10bfloat16_tE19Flash_kernel_traitsILi64ELi64ELi128ELi4ES3_EELi8ELi4ELb1EEEvNS_16Flash_fwd_paramsE,"ax",@progbits
	.sectioninfo	@"SHI_REGISTERS=52"
	.align	128
        .global         _ZN5flash32flash_fwd_splitkv_combine_kernelI23Flash_fwd_kernel_traitsILi64ELi64ELi128ELi4ELb0ELb0EN7cutlass10bfloat16_tE19Flash_kernel_traitsILi64ELi64ELi128ELi4ES3_EELi8ELi4ELb1EEEvNS_16Flash_fwd_paramsE
        .type           _ZN5flash32flash_fwd_splitkv_combine_kernelI23Flash_fwd_kernel_traitsILi64ELi64ELi128ELi4ELb0ELb0EN7cutlass10bfloat16_tE19Flash_kernel_traitsILi64ELi64ELi128ELi4ES3_EELi8ELi4ELb1EEEvNS_16Flash_fwd_paramsE,@function
        .size           _ZN5flash32flash_fwd_splitkv_combine_kernelI23Flash_fwd_kernel_traitsILi64ELi64ELi128ELi4ELb0ELb0EN7cutlass10bfloat16_tE19Flash_kernel_traitsILi64ELi64ELi128ELi4ES3_EELi8ELi4ELb1EEEvNS_16Flash_fwd_paramsE,(.L_x_7846 - _ZN5flash32flash_fwd_splitkv_combine_kernelI23Flash_fwd_kernel_traitsILi64ELi64ELi128ELi4ELb0ELb0EN7cutlass10bfloat16_tE19Flash_kernel_traitsILi64ELi64ELi128ELi4ES3_EELi8ELi4ELb1EEEvNS_16Flash_fwd_paramsE)
        .other          _ZN5flash32flash_fwd_splitkv_combine_kernelI23Flash_fwd_kernel_traitsILi64ELi64ELi128ELi4ELb0ELb0EN7cutlass10bfloat16_tE19Flash_kernel_traitsILi64ELi64ELi128ELi4ES3_EELi8ELi4ELb1EEEvNS_16Flash_fwd_paramsE,@"STO_CUDA_ENTRY STV_DEFAULT"
_ZN5flash32flash_fwd_splitkv_combine_kernelI23Flash_fwd_kernel_traitsILi64ELi64ELi128ELi4ELb0ELb0EN7cutlass10bfloat16_tE19Flash_kernel_traitsILi64ELi64ELi128ELi4ES3_EELi8ELi4ELb1EEEvNS_16Flash_fwd_paramsE:
.text._ZN5flash32flash_fwd_splitkv_combine_kernelI23Flash_fwd_kernel_traitsILi64ELi64ELi128ELi4ELb0ELb0EN7cutlass10bfloat16_tE19Flash_kernel_traitsILi64ELi64ELi128ELi4ES3_EELi8ELi4ELb1EEEvNS_16Flash_fwd_paramsE:
        /* <DEDUP_REMOVED lines=23> */
[----:B------:R-:W-:Y:S05]  /*0170*/  CALL.REL.NOINC `($__internal_36_$__cuda_sm20_div_s64) ;  /* 0x0000454000007944 */ /* 0x000fea0003c00000 */
[----:B------:R-:W-:Y:S05]  /*0180*/  BRA `(.L_x_5071) ;  /* 0x0000013000007947 */ /* 0x000fea0003800000 */
.L_x_5070:
        /* <DEDUP_REMOVED lines=19> */
.L_x_5071:
        /* <DEDUP_REMOVED lines=12> */
[----:B------:R-:W-:Y:S05]  /*0380*/  CALL.REL.NOINC `($__internal_36_$__cuda_sm20_div_s64) ;  /* 0x0000433000007944 */ /* 0x000fea0003c00000 */
[----:B------:R-:W-:Y:S02]  /*0390*/  MOV R28, R20 ;  /* 0x00000014001c7202 */ /* 0x000fe40000000f00 */
[----:B------:R-:W-:Y:S01]  /*03a0*/  MOV R29, R21 ;  /* 0x00000015001d7202 */ /* 0x000fe20000000f00 */
[----:B------:R-:W-:Y:S05]  /*03b0*/  BRA `(.L_x_5074) ;  /* 0x0000013000007947 */ /* 0x000fea0003800000 */
.L_x_5073:
        /* <DEDUP_REMOVED lines=19> */
.L_x_5074:
[----:B------:R-:W-:Y:S05]  /*04f0*/  BSYNC B0 ;  /* 0x0000000000007941 */ /* 0x000fea0003800000 */
.L_x_5072:
        /* <DEDUP_REMOVED lines=43> */
.L_x_5076:
        /* <DEDUP_REMOVED lines=19> */
.L_x_5077:
[----:B------:R-:W-:Y:S05]  /*08e0*/  BSYNC B0 ;  /* 0x0000000000007941 */ /* 0x000fea0003800000 */
.L_x_5075:
        /* <DEDUP_REMOVED lines=74> */
[----:B------:R-:W-:Y:S02]  /*0d90*/  MOV R32, R20 ;  /* 0x0000001400207202 */ /* 0x000fe40000000f00 */
[----:B------:R-:W-:Y:S01]  /*0da0*/  MOV R33, R21 ;  /* 0x0000001500217202 */ /* 0x000fe20000000f00 */
[----:B------:R-:W-:Y:S05]  /*0db0*/  BRA `(.L_x_5080) ;  /* 0x0000013000007947 */ /* 0x000fea0003800000 */
.L_x_5079:
        /* <DEDUP_REMOVED lines=19> */
.L_x_5080:
[----:B------:R-:W-:Y:S05]  /*0ef0*/  BSYNC B0 ;  /* 0x0000000000007941 */ /* 0x000fea0003800000 */
.L_x_5078:
        /* <DEDUP_REMOVED lines=42> */
.L_x_5082:
        /* <DEDUP_REMOVED lines=19> */
.L_x_5083:
[----:B------:R-:W-:Y:S05]  /*12d0*/  BSYNC B0 ;  /* 0x0000000000007941 */ /* 0x000fea0003800000 */
.L_x_5081:
        /* <DEDUP_REMOVED lines=131> */
.L_x_5085:
[----:B------:R-:W-:Y:S05]  /*1b10*/  BSYNC B0 ;  /* 0x0000000000007941 */ /* 0x000fea0003800000 */
.L_x_5084:
        /* <DEDUP_REMOVED lines=95> */
.L_x_5090:
        /* <DEDUP_REMOVED lines=22> */
.L_x_5091:
[----:B------:R-:W-:Y:S05]  /*2270*/  BSYNC B0 ;  /* 0x0000000000007941 */ /* 0x000fea0003800000 */
.L_x_5089:
[----:B------:R-:W-:Y:S01]  /*2280*/  LOP3.LUT R19, R17, R0, RZ, 0xfc, !PT ;  /* 0x0000000011137212 */ /* 0x000fe200078efcff */
[----:B------:R-:W-:Y:S03]  /*2290*/  BSSY B0, `(.L_x_5092) ;  /* 0x0000028000007945 */ /* 0x000fe60003800000 */
[----:B------:R-:W-:-:S13]  /*22a0*/  ISETP.NE.U32.AND P0, PT, R19, RZ, PT ;  /* 0x000000ff1300720c */ /* 0x000fda0003f05070 */
[----:B------:R-:W-:Y:S05]  /*22b0*/  @!P0 BRA `(.L_x_5093) ;  /* 0x000000f000008947 */ /* 0x000fea0003800000 */
[----:B------:R-:W-:Y:S01]  /*22c0*/  IMAD.MOV.U32 R24, RZ, RZ, R30 ;  /* 0x000000ffff187224 */ /* 0x000fe200078e001e */
[----:B------:R-:W-:Y:S02]  /*22d0*/  MOV R23, R0 ;  /* 0x0000000000177202 */ /* 0x000fe40000000f00 */
[----:B------:R-:W-:Y:S02]  /*22e0*/  MOV R22, 0x2300 ;  /* 0x0000230000167802 */ /* 0x000fe40000000f00 */
[----:B------:R-:W-:Y:S05]  /*22f0*/  CALL.REL.NOINC `($__internal_36_$__cuda_sm20_div_s64) ;  /* 0x000023c000007944 */ /* 0x000fea0003c00000 */
        /* <DEDUP_REMOVED lines=11> */
.L_x_5093:
        /* <DEDUP_REMOVED lines=22> */
.L_x_5094:
[----:B------:R-:W-:Y:S05]  /*2510*/  BSYNC B0 ;  /* 0x0000000000007941 */ /* 0x000fea0003800000 */
.L_x_5092:
        /* <DEDUP_REMOVED lines=11> */
[----:B------:R-:W-:Y:S05]  /*25d0*/  CALL.REL.NOINC `($__internal_36_$__cuda_sm20_div_s64) ;  /* 0x000020e000007944 */ /* 0x000fea0003c00000 */
[----:B------:R-:W-:-:S04]  /*25e0*/  IADD3 R17, P0, RZ, -R20, RZ ;  /* 0x80000014ff117210 */ /* 0x000fc80007f1e0ff */
[----:B------:R-:W-:Y:S01]  /*25f0*/  IADD3.X R18, RZ, ~R21, RZ, P0, !PT ;  /* 0x80000015ff127210 */ /* 0x000fe200007fe4ff */
[----:B------:R-:W-:-:S04]  /*2600*/  IMAD.WIDE.U32 R36, R5, R17, R36 ;  /* 0x0000001105247225 */ /* 0x000fc800078e0024 */
[----:B------:R-:W-:-:S04]  /*2610*/  IMAD R18, R18, R5, RZ ;  /* 0x0000000512127224 */ /* 0x000fc800078e02ff */
[----:B------:R-:W-:-:S05]  /*2620*/  IMAD R4, R4, R17, R18 ;  /* 0x0000001104047224 */ /* 0x000fca00078e0212 */
[----:B------:R-:W-:Y:S01]  /*2630*/  IADD3 R4, R37, R4, RZ ;  /* 0x0000000425047210 */ /* 0x000fe20007ffe0ff */
[----:B------:R-:W-:Y:S05]  /*2640*/  BRA `(.L_x_5097) ;  /* 0x0000016000007947 */ /* 0x000fea0003800000 */
.L_x_5096:
        /* <DEDUP_REMOVED lines=22> */
.L_x_5097:
[----:B------:R-:W-:Y:S05]  /*27b0*/  BSYNC B0 ;  /* 0x0000000000007941 */ /* 0x000fea0003800000 */
.L_x_5095:
        /* <DEDUP_REMOVED lines=38> */
[----:B------:R-:W-:Y:S05]  /*2a20*/  CALL.REL.NOINC `($__internal_36_$__cuda_sm20_div_s64) ;  /* 0x00001c9000007944 */ /* 0x000fea0003c00000 */
        /* <DEDUP_REMOVED lines=12> */
.L_x_5099:
        /* <DEDUP_REMOVED lines=23> */
.L_x_5100:
[----:B------:R-:W-:Y:S05]  /*2c60*/  BSYNC B0 ;  /* 0x0000000000007941 */ /* 0x000fea0003800000 */
.L_x_5098:
        /* <DEDUP_REMOVED lines=19> */
.L_x_5102:
        /* <DEDUP_REMOVED lines=22> */
.L_x_5103:
[----:B------:R-:W-:Y:S05]  /*2f00*/  BSYNC B0 ;  /* 0x0000000000007941 */ /* 0x000fea0003800000 */
.L_x_5101:
        /* <DEDUP_REMOVED lines=20> */
.L_x_5105:
        /* <DEDUP_REMOVED lines=23> */
.L_x_5106:
[----:B------:R-:W-:Y:S05]  /*31c0*/  BSYNC B0 ;  /* 0x0000000000007941 */ /* 0x000fea0003800000 */
.L_x_5104:
        /* <DEDUP_REMOVED lines=25> */
[----:B------:R-:W-:Y:S05]  /*3360*/  CALL.REL.NOINC `($__internal_36_$__cuda_sm20_div_s64) ;  /* 0x0000135000007944 */ /* 0x000fea0003c00000 */
        /* <DEDUP_REMOVED lines=12> */
.L_x_5108:
        /* <DEDUP_REMOVED lines=23> */
.L_x_5109:
[----:B------:R-:W-:Y:S05]  /*35a0*/  BSYNC B0 ;  /* 0x0000000000007941 */ /* 0x000fea0003800000 */
.L_x_5107:
        /* <DEDUP_REMOVED lines=29> */
.L_x_5111:
        /* <DEDUP_REMOVED lines=23> */
.L_x_5112:
[----:B------:R-:W-:Y:S05]  /*38f0*/  BSYNC B0 ;  /* 0x0000000000007941 */ /* 0x000fea0003800000 */
.L_x_5110:
        /* <DEDUP_REMOVED lines=20> */
.L_x_5088:
[----:B------:R-:W-:-:S04]  /*3a40*/  LEA R2, P0, R36, c[0x0][0x200], 0x2 ;  /* 0x0000800024027a11 */ /* 0x000fc800078010ff */
[----:B------:R-:W-:-:S05]  /*3a50*/  LEA.HI.X R3, R36, c[0x0][0x204], R37, 0x2, P0 ;  /* 0x0000810024037a11 */ /* 0x000fca00000f1425 */
[----:B------:R0:W-:Y:S04]  /*3a60*/  STG.E [R2.64], R28 ;  /* 0x0000001c02007986 */ /* 0x0001e8000c10190a */
.L_x_5087:
[----:B------:R-:W-:Y:S05]  /*3a70*/  BSYNC B1 ;  /* 0x0000000000017941 */ /* 0x000fea0003800000 */
.L_x_5086:
        /* <DEDUP_REMOVED lines=44> */
.L_x_5115:
        /* <DEDUP_REMOVED lines=37> */
.L_x_5114:
        /* <DEDUP_REMOVED lines=25> */
.L_x_5116:
[----:B------:R-:W-:-:S13]  /*4120*/  ISETP.LT.OR P4, PT, R14, c[0x0][0x314], P4 ;  /* 0x0000c5000e007a0c */ /* 0x000fda0002781670 */
[----:B------:R-:W-:Y:S05]  /*4130*/  @!P4 BRA `(.L_x_5113) ;  /* 0x000000a00000c947 */ /* 0x000fea0003800000 */
[----:B------:R-:W-:Y:S01]  /*4140*/  ISETP.GE.AND P0, PT, R12, R15, PT ;  /* 0x0000000f0c00720c */ /* 0x000fe20003f06270 */
[----:B------:R-:W-:-:S12]  /*4150*/  BSSY B0, `(.L_x_5117) ;  /* 0x0000003000007945 */ /* 0x000fd80003800000 */
[----:B------:R-:W-:Y:S05]  /*4160*/  @P0 BRA `(.L_x_5118) ;  /* 0x0000001000000947 */ /* 0x000fea0003800000 */
[----:B------:R0:W5:Y:S02]  /*4170*/  LDG.E.128 R8, [R22.64] ;  /* 0x0000000a16087981 */ /* 0x000164000c1e1d00 */
.L_x_5118:
[----:B------:R-:W-:Y:S05]  /*4180*/  BSYNC B0 ;  /* 0x0000000000007941 */ /* 0x000fea0003800000 */
.L_x_5117:
[----:B------:R-:W1:Y:S02]  /*4190*/  LDS R5, [R6] ;  /* 0x0000000006057984 */ /* 0x000e640000000800 */
[C---:B-1---5:R-:W-:Y:S02]  /*41a0*/  FFMA.FTZ R4, R5.reuse, R8, R4 ;  /* 0x0000000805047223 */ /* 0x062fe40000010004 */
[C---:B------:R-:W-:Y:S02]  /*41b0*/  FFMA.FTZ R3, R5.reuse, R9, R3 ;  /* 0x0000000905037223 */ /* 0x040fe40000010003 */
[C---:B------:R-:W-:Y:S02]  /*41c0*/  FFMA.FTZ R2, R5.reuse, R10, R2 ;  /* 0x0000000a05027223 */ /* 0x040fe40000010002 */
[----:B------:R-:W-:Y:S02]  /*41d0*/  FFMA.FTZ R0, R5, R11, R0 ;  /* 0x0000000b05007223 */ /* 0x000fe40000010000 */
.L_x_5113:
        /* <DEDUP_REMOVED lines=78> */
        .weak           $__internal_36_$__cuda_sm20_div_s64
        .type           $__internal_36_$__cuda_sm20_div_s64,@function
        .size           $__internal_36_$__cuda_sm20_div_s64,(.L_x_7846 - $__internal_36_$__cuda_sm20_div_s64)
$__internal_36_$__cuda_sm20_div_s64:
        /* <DEDUP_REMOVED lines=83> */
[----:B------:R-:W-:Y:S06]  /*4bf0*/  RET.REL.NODEC R26 `(_ZN5flash32flash_fwd_splitkv_combine_kernelI23Flash_fwd_kernel_traitsILi64ELi64ELi128ELi4ELb0ELb0EN7cutlass10bfloat16_tE19Flash_kernel_traitsILi64ELi64ELi128ELi4ES3_EELi8ELi4ELb1EEEvNS_16Flash_fwd_paramsE) ;  /* 0xffffb4001a007950 */ /* 0x000fec0003c3ffff */
.L_x_5119:
        /* <DEDUP_REMOVED lines=16> */
.L_x_7846:


//--------------------- .text._ZN5flash32flash_fwd_splitkv_combine_kernelI23Flash_fwd_kernel_traitsILi64ELi64ELi128ELi4ELb0ELb0EN7cutlass10bfloat16_tE19Flash_kernel_traitsILi64ELi64ELi128ELi4ES3_EELi8ELi3ELb1EEEvNS_16Flash_fwd_paramsE --------------------------
	.section	.text._ZN5flash32flash_fwd_splitkv_combine_kernelI23Flash_fwd_kernel_traitsILi64ELi64ELi128ELi4ELb0ELb0EN7cutlass10bfloat16_tE19Flash_kernel_traitsILi64ELi64ELi128ELi4ES3_EELi8ELi3ELb1EEEvNS_16Flash_fwd_paramsE,"ax",@progbits
	.sectioninfo	@"SHI_REGISTERS=54"
	.align	128
        .global         _ZN5flash32flash_fwd_splitkv_combine_kernelI23Flash_fwd_kernel_traitsILi64ELi64ELi128ELi4ELb0ELb0EN7cutlass10bfloat16_tE19Flash_kernel_traitsILi64ELi64ELi128ELi4ES3_EELi8ELi3ELb1EEEvNS_16Flash_fwd_paramsE
        .type           _ZN5flash32flash_fwd_splitkv_combine_kernelI23Flash_fwd_kernel_traitsILi64ELi64ELi128ELi4ELb0ELb0EN7cutlass10bfloat16_tE19Flash_kernel_traitsILi64ELi64ELi128ELi4ES3_EELi8ELi3ELb1EEEvNS_16Flash_fwd_paramsE,@function
        .size           _ZN5flash32flash_fwd_splitkv_combine_kernelI23Flash_fwd_kernel_traitsILi64ELi64ELi128ELi4ELb0ELb0EN7cutlass10bfloat16_tE19Flash_kernel_traitsILi64ELi64ELi128ELi4ES3_EELi8ELi3ELb1EEEvNS_16Flash_fwd_paramsE,(.L_x_7847 - _ZN5flash32flash_fwd_splitkv_combine_kernelI23Flash_fwd_kernel_traitsILi64ELi64ELi128ELi4ELb0ELb0EN7cutlass10bfloat16_tE19Flash_kernel_traitsILi64ELi64ELi128ELi4ES3_EELi8ELi3ELb1EEEvNS_16Flash_fwd_paramsE)
        .other          _ZN5flash32flash_fwd_splitkv_combine_kernelI23Flash_fwd_kernel_traitsILi64ELi64ELi128ELi4ELb0ELb0EN7cutlass10bfloat16_tE19Flash_kernel_traitsILi64ELi64ELi128ELi4ES3_EELi8ELi3ELb1EEEvNS_16Flash_fwd_paramsE,@"STO_CUDA_ENTRY STV_DEFAULT"
_ZN5flash32flash_fwd_splitkv_combine_kernelI23Flash_fwd_kernel_traitsILi64ELi64ELi128ELi4ELb0ELb0EN7cutlass10bfloat16_tE19Flash_kernel_traitsILi64ELi64ELi128ELi4ES3_EELi8ELi3ELb1EEEvNS_16Flash_fwd_paramsE:
.text._ZN5flash32flash_fwd_splitkv_combine_kernelI23Flash_fwd_kernel_traitsILi64ELi64ELi128ELi4ELb0ELb0EN7cutlass10bfloat16_tE19Flash_kernel_traitsILi64ELi64ELi128ELi4ES3_EELi8ELi3ELb1EEEvNS_16Flash_fwd_paramsE:
        /* <DEDUP_REMOVED lines=23> */
[----:B------:R-:W-:Y:S05]  /*0170*/  CALL.REL.NOINC `($__internal_37_$__cuda_sm20_div_s64) ;  /* 0x000044a000007944 */ /* 0x000fea0003c00000 */
[----:B------:R-:W-:Y:S01]  /*0180*/  MOV R24, R0 ;  /* 0x0000000000187202 */ /* 0x000fe20000000f00 */
[----:B------:R-:W-:Y:S05]  /*0190*/  BRA `(.L_x_5121) ;  /* 0x0000013000007947 */ /* 0x000fea0003800000 */
.L_x_5120:
        /* <DEDUP_REMOVED lines=19> */
.L_x_5121:
        /* <DEDUP_REMOVED lines=10> */
[----:B------:R-:W-:Y:S05]  /*0370*/  CALL.REL.NOINC `($__internal_37_$__cuda_sm20_div_s64) ;  /* 0x000042a000007944 */ /* 0x000fea0003c00000 */
[----:B------:R-:W-:Y:S02]  /*0380*/  MOV R12, R0 ;  /* 0x00000000000c7202 */ /* 0x000fe40000000f00 */
[----:B------:R-:W-:Y:S01]  /*0390*/  MOV R13, R25 ;  /* 0x00000019000d7202 */ /* 0x000fe20000000f00 */
[----:B------:R-:W-:Y:S05]  /*03a0*/  BRA `(.L_x_5124) ;  /* 0x0000013000007947 */ /* 0x000fea0003800000 */
.L_x_5123:
        /* <DEDUP_REMOVED lines=19> */
.L_x_5124:
[----:B------:R-:W-:Y:S05]  /*04e0*/  BSYNC B0 ;  /* 0x0000000000007941 */ /* 0x000fea0003800000 */
.L_x_5122:
        /* <DEDUP_REMOVED lines=44> */
.L_x_5126:
        /* <DEDUP_REMOVED lines=19> */
.L_x_5127:
[----:B------:R-:W-:Y:S05]  /*08e0*/  BSYNC B0 ;  /* 0x0000000000007941 */ /* 0x000fea0003800000 */
.L_x_5125:
        /* <DEDUP_REMOVED lines=71> */
[----:B------:R-:W-:Y:S05]  /*0d60*/  CALL.REL.NOINC `($__internal_37_$__cuda_sm20_div_s64) ;  /* 0x000038b000007944 */ /* 0x000fea0003c00000 */
[----:B------:R-:W-:Y:S02]  /*0d70*/  MOV R32, R0 ;  /* 0x0000000000207202 */ /* 0x000fe40000000f00 */
[----:B------:R-:W-:Y:S01]  /*0d80*/  MOV R33, R25 ;  /* 0x0000001900217202 */ /* 0x000fe20000000f00 */
[----:B------:R-:W-:Y:S05]  /*0d90*/  BRA `(.L_x_5130) ;  /* 0x0000013000007947 */ /* 0x000fea0003800000 */
.L_x_5129:
        /* <DEDUP_REMOVED lines=19> */
.L_x_5130:
[----:B------:R-:W-:Y:S05]  /*0ed0*/  BSYNC B0 ;  /* 0x0000000000007941 */ /* 0x000fea0003800000 */
.L_x_5128:
        /* <DEDUP_REMOVED lines=42> */
.L_x_5132:
        /* <DEDUP_REMOVED lines=19> */
.L_x_5133:
[----:B------:R-:W-:Y:S05]  /*12b0*/  BSYNC B0 ;  /* 0x0000000000007941 */ /* 0x000fea0003800000 */
.L_x_5131:
        /* <DEDUP_REMOVED lines=132> */
.L_x_5135:
[----:B------:R-:W-:Y:S05]  /*1b00*/  BSYNC B0 ;  /* 0x0000000000007941 */ /* 0x000fea0003800000 */
.L_x_5134:
        /* <DEDUP_REMOVED lines=85> */
.L_x_5140:
        /* <DEDUP_REMOVED lines=22> */
.L_x_5141:
[----:B------:R-:W-:Y:S05]  /*21c0*/  BSYNC B0 ;  /* 0x0000000000007941 */ /* 0x000fea0003800000 */
.L_x_5139:
        /* <DEDUP_REMOVED lines=8> */
[----:B------:R-:W-:Y:S05]  /*2250*/  CALL.REL.NOINC `($__internal_37_$__cuda_sm20_div_s64) ;  /* 0x000023c000007944 */ /* 0x000fea0003c00000 */
        /* <DEDUP_REMOVED lines=10> */
.L_x_5143:
        /* <DEDUP_REMOVED lines=22> */
.L_x_5144:
[----:B------:R-:W-:Y:S05]  /*2460*/  BSYNC B0 ;  /* 0x0000000000007941 */ /* 0x000fea0003800000 */
.L_x_5142:
        /* <DEDUP_REMOVED lines=11> */
[----:B------:R-:W-:Y:S05]  /*2520*/  CALL.REL.NOINC `($__internal_37_$__cuda_sm20_div_s64) ;  /* 0x000020f000007944 */ /* 0x000fea0003c00000 */
        /* <DEDUP_REMOVED lines=8> */
.L_x_5146:
        /* <DEDUP_REMOVED lines=22> */
.L_x_5147:
[----:B------:R-:W-:Y:S05]  /*2710*/  BSYNC B0 ;  /* 0x0000000000007941 */ /* 0x000fea0003800000 */
.L_x_5145:
        /* <DEDUP_REMOVED lines=50> */
.L_x_5149:
        /* <DEDUP_REMOVED lines=23> */
.L_x_5150:
[----:B------:R-:W-:Y:S05]  /*2bb0*/  BSYNC B0 ;  /* 0x0000000000007941 */ /* 0x000fea0003800000 */
.L_x_5148:
        /* <DEDUP_REMOVED lines=19> */
.L_x_5152:
        /* <DEDUP_REMOVED lines=22> */
.L_x_5153:
[----:B------:R-:W-:Y:S05]  /*2e50*/  BSYNC B0 ;  /* 0x0000000000007941 */ /* 0x000fea0003800000 */
.L_x_5151:
        /* <DEDUP_REMOVED lines=21> */
.L_x_5155:
        /* <DEDUP_REMOVED lines=23> */
.L_x_5156:
[----:B------:R-:W-:Y:S05]  /*3120*/  BSYNC B0 ;  /* 0x0000000000007941 */ /* 0x000fea0003800000 */
.L_x_5154:
        /* <DEDUP_REMOVED lines=38> */
.L_x_5158:
        /* <DEDUP_REMOVED lines=23> */
.L_x_5159:
[----:B------:R-:W-:Y:S05]  /*3500*/  BSYNC B0 ;  /* 0x0000000000007941 */ /* 0x000fea0003800000 */
.L_x_5157:
        /* <DEDUP_REMOVED lines=27> */
.L_x_5161:
        /* <DEDUP_REMOVED lines=23> */
.L_x_5162:
[----:B------:R-:W-:Y:S05]  /*3830*/  BSYNC B0 ;  /* 0x0000000000007941 */ /* 0x000fea0003800000 */
.L_x_5160:
        /* <DEDUP_REMOVED lines=20> */
.L_x_5138:
[----:B------:R-:W-:-:S04]  /*3980*/  LEA R2, P0, R34, c[0x0][0x200], 0x2 ;  /* 0x0000800022027a11 */ /* 0x000fc800078010ff */
[----:B------:R-:W-:-:S05]  /*3990*/  LEA.HI.X R3, R34, c[0x0][0x204], R35, 0x2, P0 ;  /* 0x0000810022037a11 */ /* 0x000fca00000f1423 */
[----:B------:R0:W-:Y:S04]  /*39a0*/  STG.E [R2.64], R28 ;  /* 0x0000001c02007986 */ /* 0x0001e8000c10190a */
.L_x_5137:
[----:B------:R-:W-:Y:S05]  /*39b0*/  BSYNC B1 ;  /* 0x0000000000017941 */ /* 0x000fea0003800000 */
.L_x_5136:
        /* <DEDUP_REMOVED lines=46> */
.L_x_5165:
        /* <DEDUP_REMOVED lines=37> */
.L_x_5164:
        /* <DEDUP_REMOVED lines=25> */
.L_x_5166:
[----:B------:R-:W-:-:S13]  /*4080*/  ISETP.LT.OR P4, PT, R13, c[0x0][0x314], P4 ;  /* 0x0000c5000d007a0c */ /* 0x000fda0002781670 */
[----:B------:R-:W-:Y:S05]  /*4090*/  @!P4 BRA `(.L_x_5163) ;  /* 0x000000a00000c947 */ /* 0x000fea0003800000 */
[----:B------:R-:W-:Y:S01]  /*40a0*/  ISETP.GE.AND P0, PT, R15, R14, PT ;  /* 0x0000000e0f00720c */ /* 0x000fe20003f06270 */
[----:B------:R-:W-:-:S12]  /*40b0*/  BSSY B0, `(.L_x_5167) ;  /* 0x0000003000007945 */ /* 0x000fd80003800000 */
[----:B------:R-:W-:Y:S05]  /*40c0*/  @P0 BRA `(.L_x_5168) ;  /* 0x0000001000000947 */ /* 0x000fea0003800000 */
[----:B------:R0:W5:Y:S02]  /*40d0*/  LDG.E.128 R8, [R22.64] ;  /* 0x0000000a16087981 */ /* 0x000164000c1e1d00 */
.L_x_5168:
[----:B------:R-:W-:Y:S05]  /*40e0*/  BSYNC B0 ;  /* 0x0000000000007941 */ /* 0x000fea0003800000 */
.L_x_5167:
[----:B------:R-:W1:Y:S02]  /*40f0*/  LDS R5, [R6] ;  /* 0x0000000006057984 */ /* 0x000e640000000800 */
[C---:B-1---5:R-:W-:Y:S02]  /*4100*/  FFMA.FTZ R4, R5.reuse, R8, R4 ;  /* 0x0000000805047223 */ /* 0x062fe40000010004 */
[C---:B------:R-:W-:Y:S02]  /*4110*/  FFMA.FTZ R3, R5.reuse, R9, R3 ;  /* 0x0000000905037223 */ /* 0x040fe40000010003 */
[C---:B------:R-:W-:Y:S02]  /*4120*/  FFMA.FTZ R2, R5.reuse, R10, R2 ;  /* 0x0000000a05027223 */ /* 0x040fe40000010002 */
[----:B------:R-:W-:Y:S02]  /*4130*/  FFMA.FTZ R0, R5, R11, R0 ;  /* 0x0000000b05007223 */ /* 0x000fe40000010000 */
.L_x_5163:
        /* <DEDUP_REMOVED lines=78> */
        .weak           $__internal_37_$__cuda_sm20_div_s64
        .type           $__internal_37_$__cuda_sm20_div_s64,@function
        .size           $__internal_37_$__cuda_sm20_div_s64,(.L_x_7847 - $__internal_37_$__cuda_sm20_div_s64)
$__internal_37_$__cuda_sm20_div_s64:
        /* <DEDUP_REMOVED lines=83> */
[----:B------:R-:W-:Y:S06]  /*4b50*/  RET.REL.NODEC R38 `(_ZN5flash32flash_fwd_splitkv_combine_kernelI23Flash_fwd_kernel_traitsILi64ELi64ELi128ELi4ELb0ELb0EN7cutlass10bfloat16_tE19Flash_kernel_traitsILi64ELi64ELi128ELi4ES3_EELi8ELi3ELb1EEEvNS_16Flash_fwd_paramsE) ;  /* 0xffffb4a026007950 */ /* 0x000fec0003c3ffff */
.L_x_5169:
        /* <DEDUP_REMOVED lines=10> */
.L_x_7847:


//--------------------- .text._ZN5flash32flash_fwd_splitkv_combine_kernelI23Flash_fwd_kernel_traitsILi64ELi64ELi128ELi4ELb0ELb0EN7cutlass10bfloat16_tE19Flash_kernel_traitsILi64ELi64ELi128ELi4ES3_EELi8ELi2ELb1EEEvNS_16Flash_fwd_paramsE --------------------------
	.section	.text._ZN5flash32flash_fwd_splitkv_combine_kernelI23Flash_fwd_kernel_traitsILi64ELi64ELi128ELi4ELb0ELb0EN7cutlass10bfloat16_tE19Flash_kernel_traitsILi64ELi64ELi128ELi4ES3_EELi8ELi2ELb1EEEvNS_16Flash_fwd_paramsE,"ax",@progbits
	.sectioninfo	@"SHI_REGISTERS=54"
	.align	128
        .global         _ZN5flash32flash_fwd_splitkv_combine_kernelI23Flash_fwd_kernel_traitsILi64ELi64ELi128ELi4ELb0ELb0EN7cutlass10bfloat16_tE19Flash_kernel_traitsILi64ELi64ELi128ELi4ES3_EELi8ELi2ELb1EEEvNS_16Flash_fwd_paramsE
        .type           _ZN5flash32flash_fwd_splitkv_combine_kernelI23Flash_fwd_kernel_traitsILi64ELi64ELi128ELi4ELb0ELb0EN7cutlass10bfloat16_tE19Flash_kernel_traitsILi64ELi64ELi128ELi4ES3_EELi8ELi2ELb1EEEvNS_16Flash_fwd_paramsE,@function
        .size           _ZN5flash32flash_fwd_splitkv_combine_kernelI23Flash_fwd_kernel_traitsILi64ELi64ELi128ELi4ELb0ELb0EN7cutlass10bfloat16_tE19Flash_kernel_traitsILi64ELi64ELi128ELi4ES3_EELi8ELi2ELb1EEEvNS_16Flash_fwd_paramsE,(.L_x_7848 - _ZN5flash32flash_fwd_splitkv_combine_kernelI23Flash_fwd_kernel_traitsILi64ELi64ELi128ELi4ELb0ELb0EN7cutlass10bfloat16_tE19Flash_kernel_traitsILi64ELi64ELi128ELi4ES3_EELi8ELi2ELb1EEEvNS_16Flash_fwd_paramsE)
        .other          _ZN5flash32flash_fwd_splitkv_combine_kernelI23Flash_fwd_kernel_traitsILi64ELi64ELi128ELi4ELb0ELb0EN7cutlass10bfloat16_tE19Flash_kernel_traitsILi64ELi64ELi128ELi4ES3_EELi8ELi2ELb1EEEvNS_16Flash_fwd_paramsE,@"STO_CUDA_ENTRY STV_DEFAULT"
_ZN5flash32flash_fwd_splitkv_combine_kernelI23Flash_fwd_kernel_traitsILi64ELi64ELi128ELi4ELb0ELb0EN7cutlass10bfloat16_tE19Flash_kernel_traitsILi64ELi64ELi128ELi4ES3_EELi8ELi2ELb1EEEvNS_16Flash_fwd_paramsE:
.text._ZN5flash32flash_fwd_splitkv_combine_kernelI23Flash_fwd_kernel_traitsILi64ELi64ELi128ELi4ELb0ELb0EN7cutlass10bfloat16_tE19Flash_kernel_traitsILi64ELi64ELi128ELi4ES3_EELi8ELi2ELb1EEEvNS_16Flash_fwd_paramsE:
        /* <DEDUP_REMOVED lines=23> */
[----:B------:R-:W-:Y:S05]  /*0170*/  CALL.REL.NOINC `($__internal_38_$__cuda_sm20_div_s64) ;  /* 0x0000448000007944 */ /* 0x000fea0003c00000 */
[----:B------:R-:W-:Y:S01]  /*0180*/  MOV R20, R0 ;  /* 0x0000000000147202 */ /* 0x000fe20000000f00 */
[----:B------:R-:W-:Y:S05]  /*0190*/  BRA `(.L_x_5171) ;  /* 0x0000013000007947 */ /* 0x000fea0003800000 */
.L_x_5170:
        /* <DEDUP_REMOVED lines=19> */
.L_x_5171:
        /* <DEDUP_REMOVED lines=10> */
[----:B------:R-:W-:Y:S05]  /*0370*/  CALL.REL.NOINC `($__internal_38_$__cuda_sm20_div_s64) ;  /* 0x0000428000007944 */ /* 0x000fea0003c00000 */
[----:B------:R-:W-:Y:S02]  /*0380*/  MOV R10, R0 ;  /* 0x00000000000a7202 */ /* 0x000fe40000000f00 */
[----:B------:R-:W-:Y:S01]  /*0390*/  MOV R11, R21 ;  /* 0x00000015000b7202 */ /* 0x000fe20000000f00 */
[----:B------:R-:W-:Y:S05]  /*03a0*/  BRA `(.L_x_5174) ;  /* 0x0000013000007947 */ /* 0x000fea0003800000 */
.L_x_5173:
        /* <DEDUP_REMOVED lines=19> */
.L_x_5174:
[----:B------:R-:W-:Y:S05]  /*04e0*/  BSYNC B0 ;  /* 0x0000000000007941 */ /* 0x000fea0003800000 */
.L_x_5172:
        /* <DEDUP_REMOVED lines=43> */
.L_x_5176:
        /* <DEDUP_REMOVED lines=19> */
.L_x_5177:
[----:B------:R-:W-:Y:S05]  /*08d0*/  BSYNC B0 ;  /* 0x0000000000007941 */ /* 0x000fea0003800000 */
.L_x_5175:
        /* <DEDUP_REMOVED lines=71> */
[----:B------:R-:W-:Y:S05]  /*0d50*/  CALL.REL.NOINC `($__internal_38_$__cuda_sm20_div_s64) ;  /* 0x000038a000007944 */ /* 0x000fea0003c00000 */
[----:B------:R-:W-:Y:S02]  /*0d60*/  MOV R38, R0 ;  /* 0x0000000000267202 */ /* 0x000fe40000000f00 */
[----:B------:R-:W-:Y:S01]  /*0d70*/  MOV R39, R21 ;  /* 0x0000001500277202 */ /* 0x000fe20000000f00 */
[----:B------:R-:W-:Y:S05]  /*0d80*/  BRA `(.L_x_5180) ;  /* 0x0000013000007947 */ /* 0x000fea0003800000 */
.L_x_5179:
        /* <DEDUP_REMOVED lines=19> */
.L_x_5180:
[----:B------:R-:W-:Y:S05]  /*0ec0*/  BSYNC B0 ;  /* 0x0000000000007941 */ /* 0x000fea0003800000 */
.L_x_5178:
        /* <DEDUP_REMOVED lines=40> */
[----:B------:R-:W-:Y:S02]  /*1150*/  MOV R22, R0 ;  /* 0x0000000000167202 */ /* 0x000fe40000000f00 */
[----:B------:R-:W-:Y:S01]  /*1160*/  MOV R23, R21 ;  /* 0x0000001500177202 */ /* 0x000fe20000000f00 */
[----:B------:R-:W-:Y:S05]  /*1170*/  BRA `(.L_x_5183) ;  /* 0x0000013000007947 */ /* 0x000fea0003800000 */
.L_x_5182:
        /* <DEDUP_REMOVED lines=19> */
.L_x_5183:
[----:B------:R-:W-:Y:S05]  /*12b0*/  BSYNC B0 ;  /* 0x0000000000007941 */ /* 0x000fea0003800000 */
.L_x_5181:
        /* <DEDUP_REMOVED lines=131> */
.L_x_5185:
[----:B------:R-:W-:Y:S05]  /*1af0*/  BSYNC B0 ;  /* 0x0000000000007941 */ /* 0x000fea0003800000 */
.L_x_5184:
        /* <DEDUP_REMOVED lines=85> */
.L_x_5190:
        /* <DEDUP_REMOVED lines=23> */
.L_x_5191:
[----:B------:R-:W-:Y:S05]  /*21c0*/  BSYNC B0 ;  /* 0x0000000000007941 */ /* 0x000fea0003800000 */
.L_x_5189:
        /* <DEDUP_REMOVED lines=8> */
[----:B------:R-:W-:Y:S05]  /*2250*/  CALL.REL.NOINC `($__internal_38_$__cuda_sm20_div_s64) ;  /* 0x000023a000007944 */ /* 0x000fea0003c00000 */
        /* <DEDUP_REMOVED lines=10> */
.L_x_5193:
        /* <DEDUP_REMOVED lines=22> */
.L_x_5194:
[----:B------:R-:W-:Y:S05]  /*2460*/  BSYNC B0 ;  /* 0x0000000000007941 */ /* 0x000fea0003800000 */
.L_x_5192:
        /* <DEDUP_REMOVED lines=12> */
[----:B------:R-:W-:Y:S05]  /*2530*/  CALL.REL.NOINC `($__internal_38_$__cuda_sm20_div_s64) ;  /* 0x000020c000007944 */ /* 0x000fea0003c00000 */
        /* <DEDUP_REMOVED lines=12> */
.L_x_5196:
        /* <DEDUP_REMOVED lines=22> */
.L_x_5197:
[----:B------:R-:W-:Y:S05]  /*2760*/  BSYNC B0 ;  /* 0x0000000000007941 */ /* 0x000fea0003800000 */
.L_x_5195:
        /* <DEDUP_REMOVED lines=33> */
[----:B------:R-:W-:Y:S05]  /*2980*/  CALL.REL.NOINC `($__internal_38_$__cuda_sm20_div_s64) ;  /* 0x00001c7000007944 */ /* 0x000fea0003c00000 */
        /* <DEDUP_REMOVED lines=11> */
.L_x_5199:
        /* <DEDUP_REMOVED lines=23> */
.L_x_5200:
[----:B------:R-:W-:Y:S05]  /*2bb0*/  BSYNC B0 ;  /* 0x0000000000007941 */ /* 0x000fea0003800000 */
.L_x_5198:
        /* <DEDUP_REMOVED lines=19> */
.L_x_5202:
        /* <DEDUP_REMOVED lines=22> */
.L_x_5203:
[----:B------:R-:W-:Y:S05]  /*2e50*/  BSYNC B0 ;  /* 0x0000000000007941 */ /* 0x000fea0003800000 */
.L_x_5201:
        /* <DEDUP_REMOVED lines=22> */
.L_x_5205:
        /* <DEDUP_REMOVED lines=23> */
.L_x_5206:
[----:B------:R-:W-:Y:S05]  /*3130*/  BSYNC B0 ;  /* 0x0000000000007941 */ /* 0x000fea0003800000 */
.L_x_5204:
        /* <DEDUP_REMOVED lines=38> */
.L_x_5208:
        /* <DEDUP_REMOVED lines=23> */
.L_x_5209:
[----:B------:R-:W-:Y:S05]  /*3510*/  BSYNC B0 ;  /* 0x0000000000007941 */ /* 0x000fea0003800000 */
.L_x_5207:
        /* <DEDUP_REMOVED lines=27> */
.L_x_5211:
        /* <DEDUP_REMOVED lines=23> */
.L_x_5212:
[----:B------:R-:W-:Y:S05]  /*3840*/  BSYNC B0 ;  /* 0x0000000000007941 */ /* 0x000fea0003800000 */
.L_x_5210:
        /* <DEDUP_REMOVED lines=20> */
.L_x_5188:
[----:B------:R-:W-:-:S04]  /*3990*/  LEA R2, P0, R32, c[0x0][0x200], 0x2 ;  /* 0x0000800020027a11 */ /* 0x000fc800078010ff */
[----:B------:R-:W-:-:S05]  /*39a0*/  LEA.HI.X R3, R32, c[0x0][0x204], R33, 0x2, P0 ;  /* 0x0000810020037a11 */ /* 0x000fca00000f1421 */
[----:B------:R0:W-:Y:S04]  /*39b0*/  STG.E [R2.64], R28 ;  /* 0x0000001c02007986 */ /* 0x0001e8000c101908 */
.L_x_5187:
[----:B------:R-:W-:Y:S05]  /*39c0*/  BSYNC B1 ;  /* 0x0000000000017941 */ /* 0x000fea0003800000 */
.L_x_5186:
        /* <DEDUP_REMOVED lines=45> */
.L_x_5215:
        /* <DEDUP_REMOVED lines=37> */
.L_x_5214:
        /* <DEDUP_REMOVED lines=25> */
.L_x_5216:
[----:B------:R-:W-:-:S13]  /*4080*/  ISETP.LT.OR P4, PT, R14, c[0x0][0x314], P4 ;  /* 0x0000c5000e007a0c */ /* 0x000fda0002781670 */
[----:B------:R-:W-:Y:S05]  /*4090*/  @!P4 BRA `(.L_x_5213) ;  /* 0x000000a00000c947 */ /* 0x000fea0003800000 */
[----:B------:R-:W-:Y:S01]  /*40a0*/  ISETP.GE.AND P0, PT, R16, R15, PT ;  /* 0x0000000f1000720c */ /* 0x000fe20003f06270 */
[----:B------:R-:W-:-:S12]  /*40b0*/  BSSY B0, `(.L_x_5217) ;  /* 0x0000003000007945 */ /* 0x000fd80003800000 */
[----:B------:R-:W-:Y:S05]  /*40c0*/  @P0 BRA `(.L_x_5218) ;  /* 0x0000001000000947 */ /* 0x000fea0003800000 */
[----:B------:R0:W5:Y:S02]  /*40d0*/  LDG.E.128 R8, [R24.64] ;  /* 0x0000000818087981 */ /* 0x000164000c1e1d00 */
.L_x_5218:
[----:B------:R-:W-:Y:S05]  /*40e0*/  BSYNC B0 ;  /* 0x0000000000007941 */ /* 0x000fea0003800000 */
.L_x_5217:
[----:B------:R-:W1:Y:S02]  /*40f0*/  LDS R5, [R6] ;  /* 0x0000000006057984 */ /* 0x000e640000000800 */
[C---:B-1---5:R-:W-:Y:S02]  /*4100*/  FFMA.FTZ R4, R5.reuse, R8, R4 ;  /* 0x0000000805047223 */ /* 0x062fe40000010004 */
[C---:B------:R-:W-:Y:S02]  /*4110*/  FFMA.FTZ R3, R5.reuse, R9, R3 ;  /* 0x0000000905037223 */ /* 0x040fe40000010003 */
[C---:B------:R-:W-:Y:S02]  /*4120*/  FFMA.FTZ R2, R5.reuse, R10, R2 ;  /* 0x0000000a05027223 */ /* 0x040fe40000010002 */
[----:B------:R-:W-:Y:S02]  /*4130*/  FFMA.FTZ R0, R5, R11, R0 ;  /* 0x0000000b05007223 */ /* 0x000fe40000010000 */
.L_x_5213:
        /* <DEDUP_REMOVED lines=76> */
        .weak           $__internal_38_$__cuda_sm20_div_s64
        .type           $__internal_38_$__cuda_sm20_div_s64,@function
        .size           $__internal_38_$__cuda_sm20_div_s64,(.L_x_7848 - $__internal_38_$__cuda_sm20_div_s64)
$__internal_38_$__cuda_sm20_div_s64:
        /* <DEDUP_REMOVED lines=83> */
[----:B------:R-:W-:Y:S06]  /*4b30*/  RET.REL.NODEC R40 `(_ZN5flash32flash_fwd_splitkv_combine_kernelI23Flash_fwd_kernel_traitsILi64ELi64ELi128ELi4ELb0ELb0EN7cutlass10bfloat16_tE19Flash_kernel_traitsILi64ELi64ELi128ELi4ES3_EELi8ELi2ELb1EEEvNS_16Flash_fwd_paramsE) ;  /* 0xffffb4c028007950 */ /* 0x000fec0003c3ffff */
.L_x_5219:
        /* <DEDUP_REMOVED lines=12> */
.L_x_7848:


//--------------------- .text._ZN5flash32flash_fwd_splitkv_combine_kernelI23Flash_fwd_kernel_traitsILi64ELi64ELi128ELi4ELb0ELb0EN7cutlass10bfloat16_tE19Flash_kernel_traitsILi64ELi64ELi128ELi4ES3_EELi8ELi1ELb1EEEvNS_16Flash_fwd_paramsE --------------------------
	.section	.text._ZN5flash32flash_fwd_splitkv_combine_kernelI23Flash_fwd_kernel_traitsILi64ELi64ELi128ELi4ELb0ELb0EN7cutlass10bfloat16_tE19Flash_kernel_traitsILi64ELi64ELi128ELi4ES3_EELi8ELi1ELb1EEEvNS_16Flash_fwd_paramsE,"ax",@progbits
	.sectioninfo	@"SHI_REGISTERS=54"
	.align	128
        .global         _ZN5flash32flash_fwd_splitkv_combine_kernelI23Flash_fwd_kernel_traitsILi64ELi64ELi128ELi4ELb0ELb0EN7cutlass10bfloat16_tE19Flash_kernel_traitsILi64ELi64ELi128ELi4ES3_EELi8ELi1ELb1EEEvNS_16Flash_fwd_paramsE
        .type           _ZN5flash32flash_fwd_splitkv_combine_kernelI23Flash_fwd_kernel_traitsILi64ELi64ELi128ELi4ELb0ELb0EN7cutlass10bfloat16_tE19Flash_kernel_traitsILi64ELi64ELi128ELi4ES3_EELi8ELi1ELb1EEEvNS_16Flash_fwd_paramsE,@function
        .size           _ZN5flash32flash_fwd_splitkv_combine_kernelI23Flash_fwd_kernel_traitsILi64ELi64ELi128ELi4ELb0ELb0EN7cutlass10bfloat16_tE19Flash_kernel_traitsILi64ELi64ELi128ELi4ES3_EELi8ELi1ELb1EEEvNS_16Flash_fwd_paramsE,(.L_x_7849 - _ZN5flash32flash_fwd_splitkv_combine_kernelI23Flash_fwd_kernel_traitsILi64ELi64ELi128ELi4ELb0ELb0EN7cutlass10bfloat16_tE19Flash_kernel_traitsILi64ELi64ELi128ELi4ES3_EELi8ELi1ELb1EEEvNS_16Flash_fwd_paramsE)
        .other          _ZN5flash32flash_fwd_splitkv_combine_kernelI23Flash_fwd_kernel_traitsILi64ELi64ELi128ELi4ELb0ELb0EN7cutlass10bfloat16_tE19Flash_kernel_traitsILi64ELi64ELi128ELi4ES3_EELi8ELi1ELb1EEEvNS_16Flash_fwd_paramsE,@"STO_CUDA_ENTRY STV_DEFAULT"
_ZN5flash32flash_fwd_splitkv_combine_kernelI23Flash_fwd_kernel_traitsILi64ELi64ELi128ELi4ELb0ELb0EN7cutlass10bfloat16_tE19Flash_kernel_traitsILi64ELi64ELi128ELi4ES3_EELi8ELi1ELb1EEEvNS_16Flash_fwd_paramsE:
.text._ZN5flash32flash_fwd_splitkv_combine_kernelI23Flash_fwd_kernel_traitsILi64ELi64ELi128ELi4ELb0ELb0EN7cutlass10bfloat16_tE19Flash_kernel_traitsILi64ELi64ELi128ELi4ES3_EELi8ELi1ELb1EEEvNS_16Flash_fwd_paramsE:
        /* <DEDUP_REMOVED lines=23> */
[----:B------:R-:W-:Y:S05]  /*0170*/  CALL.REL.NOINC `($__internal_39_$__cuda_sm20_div_s64) ;  /* 0x0000458000007944 */ /* 0x000fea0003c00000 */
[----:B------:R-:W-:Y:S02]  /*0180*/  MOV R8, R0 ;  /* 0x0000000000087202 */ /* 0x000fe40000000f00 */
[----:B------:R-:W-:Y:S01]  /*0190*/  MOV R9, R23 ;  /* 0x0000001700097202 */ /* 0x000fe20000000f00 */
[----:B------:R-:W-:Y:S05]  /*01a0*/  BRA `(.L_x_5221) ;  /* 0x0000013000007947 */ /* 0x000fea0003800000 */
.L_x_5220:
        /* <DEDUP_REMOVED lines=19> */
.L_x_5221:
        /* <DEDUP_REMOVED lines=17> */
.L_x_5223:
        /* <DEDUP_REMOVED lines=19> */
.L_x_5224:
[----:B------:R-:W-:Y:S05]  /*0520*/  BSYNC B0 ;  /* 0x0000000000007941 */ /* 0x000fea0003800000 */
.L_x_5222:
        /* <DEDUP_REMOVED lines=45> */
.L_x_5226:
        /* <DEDUP_REMOVED lines=19> */
.L_x_5227:
[----:B------:R-:W-:Y:S05]  /*0930*/  BSYNC B0 ;  /* 0x0000000000007941 */ /* 0x000fea0003800000 */
.L_x_5225:
        /* <DEDUP_REMOVED lines=78> */
.L_x_5229:
        /* <DEDUP_REMOVED lines=19> */
.L_x_5230:
[----:B------:R-:W-:Y:S05]  /*0f50*/  BSYNC B0 ;  /* 0x0000000000007941 */ /* 0x000fea0003800000 */
.L_x_5228:
        /* <DEDUP_REMOVED lines=43> */
.L_x_5232:
        /* <DEDUP_REMOVED lines=19> */
.L_x_5233:
[----:B------:R-:W-:Y:S05]  /*1340*/  BSYNC B0 ;  /* 0x0000000000007941 */ /* 0x000fea0003800000 */
.L_x_5231:
        /* <DEDUP_REMOVED lines=133> */
.L_x_5235:
[----:B------:R-:W-:Y:S05]  /*1ba0*/  BSYNC B0 ;  /* 0x0000000000007941 */ /* 0x000fea0003800000 */
.L_x_5234:
        /* <DEDUP_REMOVED lines=73> */
[----:B------:R-:W-:Y:S05]  /*2040*/  CALL.REL.NOINC `($__internal_39_$__cuda_sm20_div_s64) ;  /* 0x000026b000007944 */ /* 0x000fea0003c00000 */
        /* <DEDUP_REMOVED lines=10> */
.L_x_5240:
        /* <DEDUP_REMOVED lines=23> */
.L_x_5241:
[----:B------:R-:W-:Y:S05]  /*2260*/  BSYNC B0 ;  /* 0x0000000000007941 */ /* 0x000fea0003800000 */
.L_x_5239:
        /* <DEDUP_REMOVED lines=22> */
.L_x_5243:
        /* <DEDUP_REMOVED lines=22> */
.L_x_5244:
[----:B------:R-:W-:Y:S05]  /*2530*/  BSYNC B0 ;  /* 0x0000000000007941 */ /* 0x000fea0003800000 */
.L_x_5242:
        /* <DEDUP_REMOVED lines=22> */
.L_x_5246:
        /* <DEDUP_REMOVED lines=22> */
.L_x_5247:
[----:B------:R-:W-:Y:S05]  /*2800*/  BSYNC B0 ;  /* 0x0000000000007941 */ /* 0x000fea0003800000 */
.L_x_5245:
        /* <DEDUP_REMOVED lines=33> */
[----:B------:R-:W-:Y:S05]  /*2a20*/  CALL.REL.NOINC `($__internal_39_$__cuda_sm20_div_s64) ;  /* 0x00001cd000007944 */ /* 0x000fea0003c00000 */
        /* <DEDUP_REMOVED lines=11> */
.L_x_5249:
        /* <DEDUP_REMOVED lines=23> */
.L_x_5250:
[----:B------:R-:W-:Y:S05]  /*2c50*/  BSYNC B0 ;  /* 0x0000000000007941 */ /* 0x000fea0003800000 */
.L_x_5248:
        /* <DEDUP_REMOVED lines=20> */
.L_x_5252:
        /* <DEDUP_REMOVED lines=23> */
.L_x_5253:
[----:B------:R-:W-:Y:S05]  /*2f10*/  BSYNC B0 ;  /* 0x0000000000007941 */ /* 0x000fea0003800000 */
.L_x_5251:
        /* <DEDUP_REMOVED lines=19> */
.L_x_5255:
        /* <DEDUP_REMOVED lines=23> */
.L_x_5256:
[----:B------:R-:W-:Y:S05]  /*31c0*/  BSYNC B0 ;  /* 0x0000000000007941 */ /* 0x000fea0003800000 */
.L_x_5254:
        /* <DEDUP_REMOVED lines=25> */
[----:B------:R-:W-:Y:S05]  /*3360*/  CALL.REL.NOINC `($__internal_39_$__cuda_sm20_div_s64) ;  /* 0x0000139000007944 */ /* 0x000fea0003c00000 */
        /* <DEDUP_REMOVED lines=12> */
.L_x_5258:
        /* <DEDUP_REMOVED lines=23> */
.L_x_5259:
[----:B------:R-:W-:Y:S05]  /*35a0*/  BSYNC B0 ;  /* 0x0000000000007941 */ /* 0x000fea0003800000 */
.L_x_5257:
        /* <DEDUP_REMOVED lines=28> */
.L_x_5261:
        /* <DEDUP_REMOVED lines=23> */
.L_x_5262:
[----:B------:R-:W-:Y:S05]  /*38e0*/  BSYNC B0 ;  /* 0x0000000000007941 */ /* 0x000fea0003800000 */
.L_x_5260:
        /* <DEDUP_REMOVED lines=20> */
.L_x_5238:
[----:B------:R-:W-:-:S04]  /*3a30*/  LEA R2, P0, R38, c[0x0][0x200], 0x2 ;  /* 0x0000800026027a11 */ /* 0x000fc800078010ff */
[----:B------:R-:W-:-:S05]  /*3a40*/  LEA.HI.X R3, R38, c[0x0][0x204], R39, 0x2, P0 ;  /* 0x0000810026037a11 */ /* 0x000fca00000f1427 */
[----:B------:R0:W-:Y:S04]  /*3a50*/  STG.E [R2.64], R29 ;  /* 0x0000001d02007986 */ /* 0x0001e8000c101908 */
.L_x_5237:
[----:B------:R-:W-:Y:S05]  /*3a60*/  BSYNC B1 ;  /* 0x0000000000017941 */ /* 0x000fea0003800000 */
.L_x_5236:
        /* <DEDUP_REMOVED lines=46> */
.L_x_5265:
        /* <DEDUP_REMOVED lines=39> */
.L_x_5264:
        /* <DEDUP_REMOVED lines=27> */
.L_x_5266:
        /* <DEDUP_REMOVED lines=8> */
.L_x_5268:
[----:B------:R-:W-:Y:S05]  /*41f0*/  BSYNC B0 ;  /* 0x0000000000007941 */ /* 0x000fea0003800000 */
.L_x_5267:
[----:B------:R-:W1:Y:S02]  /*4200*/  LDS R6, [R6] ;  /* 0x0000000006067984 */ /* 0x000e640000000800 */
[C---:B-1---5:R-:W-:Y:S02]  /*4210*/  FFMA.FTZ R4, R6.reuse, R8, R4 ;  /* 0x0000000806047223 */ /* 0x062fe40000010004 */
[C---:B------:R-:W-:Y:S02]  /*4220*/  FFMA.FTZ R3, R6.reuse, R9, R3 ;  /* 0x0000000906037223 */ /* 0x040fe40000010003 */
[C---:B------:R-:W-:Y:S02]  /*4230*/  FFMA.FTZ R2, R6.reuse, R10, R2 ;  /* 0x0000000a06027223 */ /* 0x040fe40000010002 */
[----:B------:R-:W-:Y:S02]  /*4240*/  FFMA.FTZ R0, R6, R11, R0 ;  /* 0x0000000b06007223 */ /* 0x000fe40000010000 */
.L_x_5263:
        /* <DEDUP_REMOVED lines=75> */
        .weak           $__internal_39_$__cuda_sm20_div_s64
        .type           $__internal_39_$__cuda_sm20_div_s64,@function
        .size           $__internal_39_$__cuda_sm20_div_s64,(.L_x_7849 - $__internal_39_$__cuda_sm20_div_s64)
$__internal_39_$__cuda_sm20_div_s64:
        /* <DEDUP_REMOVED lines=83> */
[----:B------:R-:W-:Y:S06]  /*4c30*/  RET.REL.NODEC R20 `(_ZN5flash32flash_fwd_splitkv_combine_kernelI23Flash_fwd_kernel_traitsILi64ELi64ELi128ELi4ELb0ELb0EN7cutlass10bfloat16_tE19Flash_kernel_traitsILi64ELi64ELi128ELi4ES3_EELi8ELi1ELb1EEEvNS_16Flash_fwd_paramsE) ;  /* 0xffffb3c014007950 */ /* 0x000fec0003c3ffff */
.L_x_5269:
        /* <DEDUP_REMOVED lines=12> */
.L_x_7849:


//--------------------- .text._ZN5flash24flash_fwd_splitkv_kernelI23Flash_fwd_kernel_traitsILi64ELi64ELi128ELi4ELb0ELb0EN7cutlass10bfloat16_tE19Flash_kernel_traitsILi64ELi64ELi128ELi4ES3_EELb1ELb0ELb0ELb0ELb0ELb0ELb0ELb0EEEvNS_16Flash_fwd_paramsE --------------------------
	.section	.text._ZN5flash24flash_fwd_splitkv_kernelI23Flash_fwd_kernel_traitsILi64ELi64ELi128ELi4ELb0ELb0EN7cutlass10bfloat16_tE19Flash_kernel_traitsILi64ELi64ELi128ELi4ES3_EELb1ELb0ELb0ELb0ELb0ELb0ELb0ELb0EEEvNS_16Flash_fwd_paramsE,"ax",@progbits
	.sectioninfo	@"SHI_REGISTERS=220"
	.align	128
        .global         _ZN5flash24flash_fwd_splitkv_kernelI23Flash_fwd_kernel_traitsILi64ELi64ELi128ELi4ELb0ELb0EN7cutlass10bfloat16_tE19Flash_kernel_traitsILi64ELi64ELi128ELi4ES3_EELb1ELb0ELb0ELb0ELb0ELb0ELb0ELb0EEEvNS_16Flash_fwd_paramsE
        .type           _ZN5flash24flash_fwd_splitkv_kernelI23Flash_fwd_kernel_traitsILi64ELi64ELi128ELi4ELb0ELb0EN7cutlass10bfloat16_tE19Flash_kernel_traitsILi64ELi64ELi128ELi4ES3_EELb1ELb0ELb0ELb0ELb0ELb0ELb0ELb0EEEvNS_16Flash_fwd_paramsE,@function
        .size           _ZN5flash24flash_fwd_splitkv_kernelI23Flash_fwd_kernel_traitsILi64ELi64ELi128ELi4ELb0ELb0EN7cutlass10bfloat16_tE19Flash_kernel_traitsILi64ELi64ELi128ELi4ES3_EELb1ELb0ELb0ELb0ELb0ELb0ELb0ELb0EEEvNS_16Flash_fwd_paramsE,(.L_x_7906 - _ZN5flash24flash_fwd_splitkv_kernelI23Flash_fwd_kernel_traitsILi64ELi64ELi128ELi4ELb0ELb0EN7cutlass10bfloat16_tE19Flash_kernel_traitsILi64ELi64ELi128ELi4ES3_EELb1ELb0ELb0ELb0ELb0ELb0ELb0ELb0EEEvNS_16Flash_fwd_paramsE)
        .other          _ZN5flash24flash_fwd_splitkv_kernelI23Flash_fwd_kernel_traitsILi64ELi64ELi128ELi4ELb0ELb0EN7cutlass10bfloat16_tE19Flash_kernel_traitsILi64ELi64ELi128ELi4ES3_EELb1ELb0ELb0ELb0ELb0ELb0ELb0ELb0EEEvNS_16Flash_fwd_paramsE,@"STO_CUDA_ENTRY STV_DEFAULT"
_ZN5flash24flash_fwd_splitkv_kernelI23Flash_fwd_kernel_traitsILi64ELi64ELi128ELi4ELb0ELb0EN7cutlass10bfloat16_tE19Flash_kernel_traitsILi64ELi64ELi128ELi4ES3_EELb1ELb0ELb0ELb0ELb0ELb0ELb0ELb0EEEvNS_16Flash_fwd_paramsE:
.text._ZN5flash24flash_fwd_splitkv_kernelI23Flash_fwd_kernel_traitsILi64ELi64ELi128ELi4ELb0ELb0EN7cutlass10bfloat16_tE19Flash_kernel_traitsILi64ELi64ELi128ELi4ES3_EELb1ELb0ELb0ELb0ELb0ELb0ELb0ELb0EEEvNS_16Flash_fwd_paramsE:
        /* <DEDUP_REMOVED lines=10> */
[----:B------:R-:W-:-:S04]  /*00a0*/  ISETP.NE.U32.AND P0, PT, RZ, c[0x0][0x250], PT ;  /* 0x00009400ff007a0c */ /* 0x000fc80003f05070 */
[----:B------:R-:W-:Y:S02]  /*00b0*/  ISETP.NE.AND.EX P0, PT, RZ, c[0x0][0x254], PT, P0 ;  /* 0x00009500ff007a0c */ /* 0x000fe40003f05300 */
[----:B-1----:R-:W-:Y:S01]  /*00c0*/  ISETP.NE.AND P3, PT, R0, RZ, PT ;  /* 0x000000ff0000720c */ /* 0x002fe20003f65270 */
[----:B--2---:R-:W-:-:S03]  /*00d0*/  IMAD.WIDE R12, R2, R179, c[0x0][0x240] ;  /* 0x00009000020c7625 */ /* 0x004fc600078e02b3 */
[----:B------:R-:W-:Y:S01]  /*00e0*/  ISETP.EQ.OR.EX P1, PT, RZ, c[0x0][0x24c], !P3, P1 ;  /* 0x00009300ff007a0c */ /* 0x000fe20005f22710 */
[CC--:B------:R-:W-:Y:S01]  /*00f0*/  IMAD.WIDE R6, R2.reuse, R179.reuse, c[0x0][0x248] ;  /* 0x0000920002067625 */ /* 0x0c0fe200078e02b3 */
[----:B------:R-:W2:Y:S04]  /*0100*/  @P2 LDG.E R174, [R12.64] ;  /* 0x000000060cae2981 */ /* 0x000ea8000c1e1900 */
[----:B------:R-:W2:Y:S01]  /*0110*/  @P2 LDG.E R3, [R12.64+0x4] ;  /* 0x000004060c032981 */ /* 0x000ea2000c1e1900 */
[----:B------:R-:W-:Y:S02]  /*0120*/  IMAD.MOV.U32 R10, RZ, RZ, RZ ;  /* 0x000000ffff0a7224 */ /* 0x000fe400078e00ff */
[----:B------:R-:W-:-:S04]  /*0130*/  @P0 IMAD.WIDE R8, R2, R179, c[0x0][0x250] ;  /* 0x0000940002080625 */ /* 0x000fc800078e02b3 */
[----:B------:R1:W5:Y:S04]  /*0140*/  @!P1 LDG.E R21, [R6.64] ;  /* 0x0000000606159981 */ /* 0x000368000c1e1900 */
[----:B------:R1:W5:Y:S01]  /*0150*/  @P0 LDG.E R10, [R8.64] ;  /* 0x00000006080a0981 */ /* 0x000362000c1e1900 */
[----:B------:R-:W-:-:S03]  /*0160*/  ISETP.NE.U32.AND P0, PT, RZ, c[0x0][0x248], PT ;  /* 0x00009200ff007a0c */ /* 0x000fc60003f05070 */
[----:B------:R-:W3:Y:S04]  /*0170*/  S2R R15, SR_CTAID.X ;  /* 0x00000000000f7919 */ /* 0x000ee80000002500 */
[----:B------:R-:W4:Y:S01]  /*0180*/  S2R R4, SR_CTAID.Z ;  /* 0x0000000000047919 */ /* 0x000f220000002700 */
[----:B------:R-:W-:Y:S01]  /*0190*/  ISETP.NE.AND.EX P0, PT, RZ, c[0x0][0x24c], PT, P0 ;  /* 0x00009300ff007a0c */ /* 0x000fe20003f05300 */
[----:B--2---:R-:W-:Y:S02]  /*01a0*/  @P2 IMAD.IADD R178, R3, 0x1, -R174 ;  /* 0x0000000103b22824 */ /* 0x004fe400078e0aae */
[----:B------:R-:W-:-:S10]  /*01b0*/  @!P2 IMAD.MOV.U32 R178, RZ, RZ, c[0x0][0x214] ;  /* 0x00008500ffb2a624 */ /* 0x000fd400078e00ff */
[----:B------:R-:W-:Y:S05]  /*01c0*/  @!P0 BRA `(.L_x_5270) ;  /* 0x0000004000008947 */ /* 0x000fea0003800000 */
[----:B-1-34-:R-:W2:Y:S02]  /*01d0*/  @P3 LDG.E R0, [R6.64+0x4] ;  /* 0x0000040606003981 */ /* 0x01aea4000c1e1900 */
[----:B--2--5:R-:W-:-:S06]  /*01e0*/  @P3 IADD3 R0, R0, -R21, RZ ;  /* 0x8000001500003210 */ /* 0x024fcc0007ffe0ff */
[----:B------:R1:W5:Y:S01]  /*01f0*/  @!P3 LDG.E R0, [R6.64] ;  /* 0x000000060600b981 */ /* 0x000362000c1e1900 */
[----:B------:R-:W-:Y:S05]  /*0200*/  BRA `(.L_x_5271) ;  /* 0x0000001000007947 */ /* 0x000fea0003800000 */
.L_x_5270:
[----:B-1-34-:R-:W-:Y:S02]  /*0210*/  MOV R0, c[0x0][0x218] ;  /* 0x0000860000007a02 */ /* 0x01afe40000000f00 */
.L_x_5271:
[----:B------:R-:W-:-:S04]  /*0220*/  ISETP.NE.U32.AND P2, PT, RZ, c[0x0][0x258], PT ;  /* 0x00009600ff007a0c */ /* 0x000fc80003f45070 */
[----:B------:R-:W-:-:S13]  /*0230*/  ISETP.NE.AND.EX P2, PT, RZ, c[0x0][0x25c], PT, P2 ;  /* 0x00009700ff007a0c */ /* 0x000fda0003f45320 */
[----:B------:R-:W-:-:S05]  /*0240*/  @P2 IMAD.WIDE R8, R2, R179, c[0x0][0x258] ;  /* 0x0000960002082625 */ /* 0x000fca00078e02b3 */
[----:B-1----:R-:W2:Y:S01]  /*0250*/  @P2 LDG.E R7, [R8.64] ;  /* 0x0000000608072981 */ /* 0x002ea2000c1e1900 */
        /* <DEDUP_REMOVED lines=34> */
[----:B------:R-:W-:-:S02]  /*0480*/  IMAD R10, R3, c[0x0][0x1e8], RZ ;  /* 0x00007a00030a7a24 */ /* 0x000fc400078e02ff */
[----:B------:R-:W-:Y:S02]  /*0490*/  IMAD.IADD R11, R11, 0x1, -R6 ;  /* 0x000000010b0b7824 */ /* 0x000fe400078e0a06 */
[----:B------:R-:W-:Y:S01]  /*04a0*/  @!P0 SHF.R.S32.HI R5, RZ, 0x1f, R2 ;  /* 0x0000001fff058819 */ /* 0x000fe20000011402 */
[----:B------:R-:W-:-:S04]  /*04b0*/  @!P0 IMAD.WIDE.U32 R12, R2, c[0x0][0x1e0], RZ ;  /* 0x00007800020c8a25 */ /* 0x000fc800078e00ff */
[----:B------:R-:W-:Y:S02]  /*04c0*/  IMAD.SHL.U32 R6, R11, 0x8, RZ ;  /* 0x000000080b067824 */ /* 0x000fe400078e00ff */
[----:B------:R-:W-:Y:S02]  /*04d0*/  @!P0 IMAD R5, R5, c[0x0][0x1e0], RZ ;  /* 0x0000780005058a24 */ /* 0x000fe400078e02ff */
[----:B------:R-:W-:Y:S01]  /*04e0*/  @P0 IMAD.WIDE.U32 R8, R174, c[0x0][0x1e8], RZ ;  /* 0x00007a00ae080a25 */ /* 0x000fe200078e00ff */
[--C-:B------:R-:W-:Y:S02]  /*04f0*/  SHF.R.S32.HI R7, RZ, 0x1f, R6.reuse ;  /* 0x0000001fff077819 */ /* 0x100fe40000011406 */
[----:B------:R-:W-:Y:S01]  /*0500*/  @!P0 MOV R8, R12 ;  /* 0x0000000c00088202 */ /* 0x000fe20000000f00 */
[----:B------:R-:W-:Y:S01]  /*0510*/  @!P0 IMAD R5, R2, c[0x0][0x1e4], R5 ;  /* 0x0000790002058a24 */ /* 0x000fe200078e0205 */
[----:B------:R-:W-:Y:S01]  /*0520*/  ISETP.GE.AND P1, PT, R6, c[0x0][0x220], PT ;  /* 0x0000880006007a0c */ /* 0x000fe20003f26270 */
[----:B------:R-:W-:-:S04]  /*0530*/  IMAD.WIDE.U32 R14, R17, c[0x0][0x1e8], R6 ;  /* 0x00007a00110e7a25 */ /* 0x000fc800078e0006 */
[----:B------:R-:W-:Y:S02]  /*0540*/  @P0 IMAD R174, R174, c[0x0][0x1ec], R9 ;  /* 0x00007b00aeae0a24 */ /* 0x000fe400078e0209 */
[----:B------:R-:W-:Y:S01]  /*0550*/  @!P0 IMAD.IADD R174, R13, 0x1, R5 ;  /* 0x000000010dae8824 */ /* 0x000fe200078e0205 */
[----:B------:R-:W-:Y:S01]  /*0560*/  IADD3 R8, P0, R8, R14, RZ ;  /* 0x0000000e08087210 */ /* 0x000fe20007f1e0ff */
[----:B------:R-:W-:Y:S01]  /*0570*/  IMAD R3, R17, c[0x0][0x1ec], R10 ;  /* 0x00007b0011037a24 */ /* 0x000fe200078e020a */
[--C-:B------:R-:W-:Y:S01]  /*0580*/  SHF.R.S32.HI R5, RZ, 0x1f, R4.reuse ;  /* 0x0000001fff057819 */ /* 0x100fe20000011404 */
[----:B------:R-:W-:-:S03]  /*0590*/  IMAD R2, R2, c[0x0][0x1c0], R4 ;  /* 0x0000700002027a24 */ /* 0x000fc600078e0204 */
[----:B------:R-:W-:Y:S01]  /*05a0*/  IADD3.X R9, R174, R15, R3, P0, !PT ;  /* 0x0000000fae097210 */ /* 0x000fe200007fe403 */
[----:B------:R-:W-:Y:S01]  /*05b0*/  IMAD R5, R5, c[0x0][0x1f0], RZ ;  /* 0x00007c0005057a24 */ /* 0x000fe200078e02ff */
[----:B------:R-:W-:Y:S01]  /*05c0*/  SHF.R.S32.HI R3, RZ, 0x3, R0 ;  /* 0x00000003ff037819 */ /* 0x000fe20000011400 */
[----:B------:R-:W-:Y:S02]  /*05d0*/  IMAD R17, R2, c[0x0][0x214], R17 ;  /* 0x0000850002117a24 */ /* 0x000fe400078e0211 */
[C---:B------:R-:W-:Y:S01]  /*05e0*/  IMAD R0, R4.reuse, c[0x0][0x1f4], R5 ;  /* 0x00007d0004007a24 */ /* 0x040fe200078e0205 */
[----:B------:R-:W-:Y:S01]  /*05f0*/  ISETP.GE.OR P0, PT, R3, R178, P1 ;  /* 0x000000b20300720c */ /* 0x000fe20000f06670 */
[----:B------:R-:W-:Y:S01]  /*0600*/  IMAD.WIDE.U32 R8, R4, c[0x0][0x1f0], R8 ;  /* 0x00007c0004087a25 */ /* 0x000fe200078e0008 */
[----:B------:R-:W-:-:S04]  /*0610*/  SHF.R.S32.HI R2, RZ, 0x1f, R3 ;  /* 0x0000001fff027819 */ /* 0x000fc80000011403 */
[----:B------:R-:W-:-:S07]  /*0620*/  IADD3 R13, R9, R0, RZ ;  /* 0x00000000090d7210 */ /* 0x000fce0007ffe0ff */
        /* <DEDUP_REMOVED lines=9> */
.L_x_5274:
[----:B------:R-:W-:Y:S05]  /*06c0*/  BSYNC B0 ;  /* 0x0000000000007941 */ /* 0x000fea0003800000 */
.L_x_5273:
[----:B------:R-:W-:Y:S01]  /*06d0*/  IADD3 R5, R3, 0x10, RZ ;  /* 0x0000001003057810 */ /* 0x000fe20007ffe0ff */
[----:B------:R-:W-:Y:S03]  /*06e0*/  BSSY B0, `(.L_x_5275) ;  /* 0x000000f000007945 */ /* 0x000fe60003800000 */
[CC--:B------:R-:W-:Y:S02]  /*06f0*/  ISETP.GE.OR P0, PT, R5.reuse, R178.reuse, P1 ;  /* 0x000000b20500720c */ /* 0x0c0fe40000f06670 */
[----:B------:R-:W-:-:S11]  /*0700*/  ISETP.GE.AND P3, PT, R5, R178, PT ;  /* 0x000000b20500720c */ /* 0x000fd60003f66270 */
        /* <DEDUP_REMOVED lines=12> */
.L_x_5276:
[----:B------:R-:W-:Y:S05]  /*07d0*/  BSYNC B0 ;  /* 0x0000000000007941 */ /* 0x000fea0003800000 */
.L_x_5275:
[----:B-1----:R-:W-:Y:S01]  /*07e0*/  IADD3 R5, R3, 0x20, RZ ;  /* 0x0000002003057810 */ /* 0x002fe20007ffe0ff */
[----:B------:R-:W-:Y:S03]  /*07f0*/  BSSY B0, `(.L_x_5277) ;  /* 0x000000f000007945 */ /* 0x000fe60003800000 */
[CC--:B------:R-:W-:Y:S02]  /*0800*/  ISETP.GE.OR P0, PT, R5.reuse, R178.reuse, P1 ;  /* 0x000000b20500720c */ /* 0x0c0fe40000f06670 */
[----:B------:R-:W-:-:S11]  /*0810*/  ISETP.GE.AND P2, PT, R5, R178, PT ;  /* 0x000000b20500720c */ /* 0x000fd60003f46270 */
        /* <DEDUP_REMOVED lines=12> */
.L_x_5278:
[----:B------:R-:W-:Y:S05]  /*08e0*/  BSYNC B0 ;  /* 0x0000000000007941 */ /* 0x000fea0003800000 */
.L_x_5277:
        /* <DEDUP_REMOVED lines=16> */
.L_x_5280:
[----:B------:R-:W-:Y:S05]  /*09f0*/  BSYNC B0 ;  /* 0x0000000000007941 */ /* 0x000fea0003800000 */
.L_x_5279:
[C---:B------:R-:W-:Y:S02]  /*0a00*/  ISETP.NE.AND P4, PT, R11.reuse, RZ, PT ;  /* 0x000000ff0b00720c */ /* 0x040fe40003f85270 */
[----:B------:R-:W-:Y:S02]  /*0a10*/  ISETP.NE.OR P3, PT, R11, RZ, P3 ;  /* 0x000000ff0b00720c */ /* 0x000fe40001f65670 */
[----:B------:R-:W-:Y:S02]  /*0a20*/  ISETP.GE.OR P4, PT, R3, R178, P4 ;  /* 0x000000b20300720c */ /* 0x000fe40002786670 */
[----:B------:R-:W-:Y:S02]  /*0a30*/  ISETP.NE.OR P2, PT, R11, RZ, P2 ;  /* 0x000000ff0b00720c */ /* 0x000fe40001745670 */
[----:B------:R-:W-:Y:S02]  /*0a40*/  IADD3 R3, P1, R17, R3, RZ ;  /* 0x0000000311037210 */ /* 0x000fe40007f3e0ff */
[----:B------:R-:W-:-:S02]  /*0a50*/  ISETP.NE.OR P0, PT, R11, RZ, P0 ;  /* 0x000000ff0b00720c */ /* 0x000fc40000705670 */
[----:B------:R-:W-:Y:S02]  /*0a60*/  LEA.HI.X.SX32 R2, R17, R2, 0x1, P1 ;  /* 0x0000000211027211 */ /* 0x000fe400008f0eff */
[----:B-1----:R-:W-:-:S04]  /*0a70*/  LEA R4, P1, R3, c[0x0][0x200], 0x2 ;  /* 0x0000800003047a11 */ /* 0x002fc800078210ff */
[----:B------:R-:W-:Y:S01]  /*0a80*/  LEA.HI.X R5, R3, c[0x0][0x204], R2, 0x2, P1 ;  /* 0x0000810003057a11 */ /* 0x000fe200008f1402 */
[----:B------:R-:W-:Y:S02]  /*0a90*/  @!P4 IMAD.MOV.U32 R3, RZ, RZ, 0x7f800000 ;  /* 0x7f800000ff03c424 */ /* 0x000fe400078e00ff */
[----:B------:R-:W-:Y:S02]  /*0aa0*/  @!P3 IMAD.MOV.U32 R2, RZ, RZ, 0x7f800000 ;  /* 0x7f800000ff02b424 */ /* 0x000fe400078e00ff */
[----:B------:R-:W-:Y:S01]  /*0ab0*/  @!P2 IMAD.MOV.U32 R0, RZ, RZ, 0x7f800000 ;  /* 0x7f800000ff00a424 */ /* 0x000fe200078e00ff */
[----:B------:R1:W-:Y:S04]  /*0ac0*/  @!P4 STG.E [R4.64], R3 ;  /* 0x000000030400c986 */ /* 0x0003e8000c101906 */
[----:B------:R1:W-:Y:S04]  /*0ad0*/  @!P3 STG.E [R4.64+0x40], R2 ;  /* 0x000040020400b986 */ /* 0x0003e8000c101906 */
[----:B------:R1:W-:Y:S01]  /*0ae0*/  @!P2 STG.E [R4.64+0x80], R0 ;  /* 0x000080000400a986 */ /* 0x0003e2000c101906 */
[----:B------:R-:W-:Y:S05]  /*0af0*/  @P0 EXIT ;  /* 0x000000000000094d */ /* 0x000fea0003800000 */
[----:B-1----:R-:W-:-:S05]  /*0b00*/  MOV R3, 0x7f800000 ;  /* 0x7f80000000037802 */ /* 0x002fca0000000f00 */
[----:B------:R-:W-:Y:S01]  /*0b10*/  STG.E [R4.64+0xc0], R3 ;  /* 0x0000c00304007986 */ /* 0x000fe2000c101906 */
[----:B------:R-:W-:Y:S05]  /*0b20*/  EXIT ;  /* 0x000000000000794d */ /* 0x000fea0003800000 */
.L_x_5272:
[----:B-1----:R-:W-:Y:S01]  /*0b30*/  ISETP.NE.U32.AND P2, PT, RZ, c[0x0][0x2c0], PT ;  /* 0x0000b000ff007a0c */ /* 0x002fe20003f45070 */
[----:B------:R-:W-:Y:S01]  /*0b40*/  IMAD.MOV.U32 R8, RZ, RZ, R2 ;  /* 0x000000ffff087224 */ /* 0x000fe200078e0002 */
[----:B------:R-:W-:Y:S02]  /*0b50*/  ISETP.NE.U32.AND P0, PT, RZ, c[0x0][0x2b8], PT ;  /* 0x0000ae00ff007a0c */ /* 0x000fe40003f05070 */
[----:B------:R-:W-:Y:S02]  /*0b60*/  ISETP.NE.AND.EX P2, PT, RZ, c[0x0][0x2c4], PT, P2 ;  /* 0x0000b100ff007a0c */ /* 0x000fe40003f45320 */
[----:B------:R-:W-:-:S11]  /*0b70*/  ISETP.NE.AND.EX P0, PT, RZ, c[0x0][0x2bc], PT, P0 ;  /* 0x0000af00ff007a0c */ /* 0x000fd60003f05300 */
[----:B------:R-:W-:Y:S01]  /*0b80*/  @P2 SHF.R.S32.HI R3, RZ, 0x1f, R2 ;  /* 0x0000001fff032819 */ /* 0x000fe20000011402 */
[----:B------:R-:W-:-:S04]  /*0b90*/  @P2 IMAD.WIDE.U32 R12, R2, c[0x0][0x2c8], RZ ;  /* 0x0000b200020c2a25 */ /* 0x000fc800078e00ff */
[----:B------:R-:W-:Y:S01]  /*0ba0*/  @P2 IMAD R3, R3, c[0x0][0x2c8], RZ ;  /* 0x0000b20003032a24 */ /* 0x000fe200078e02ff */
[----:B------:R-:W-:Y:S01]  /*0bb0*/  CS2R R186, SRZ ;  /* 0x0000000000ba7805 */ /* 0x000fe2000001ff00 */
[----:B------:R-:W-:-:S04]  /*0bc0*/  @P0 IMAD.WIDE R18, R2, R179, c[0x0][0x2b8] ;  /* 0x0000ae0002120625 */ /* 0x000fc800078e02b3 */
[----:B------:R-:W-:Y:S01]  /*0bd0*/  @P2 IMAD R0, R2, c[0x0][0x2cc], R3 ;  /* 0x0000b30002002a24 */ /* 0x000fe200078e0203 */
[----:B------:R-:W-:Y:S01]  /*0be0*/  @P2 LEA R186, P1, R12, c[0x0][0x2c0], 0x2 ;  /* 0x0000b0000cba2a11 */ /* 0x000fe200078210ff */
[----:B------:R1:W5:Y:S01]  /*0bf0*/  @P0 LDG.E R8, [R18.64] ;  /* 0x0000000612080981 */ /* 0x000362000c1e1900 */
[----:B------:R-:W-:Y:S01]  /*0c00*/  PLOP3.LUT P0, PT, PT, PT, PT, 0x8, 0x0 ;  /* 0x000000000000781c */ /* 0x000fe20003f0e170 */
[----:B------:R-:W-:Y:S01]  /*0c10*/  @P2 IMAD.IADD R3, R13, 0x1, R0 ;  /* 0x000000010d032824 */ /* 0x000fe200078e0200 */
[----:B------:R-:W-:-:S04]  /*0c20*/  IABS R122, c[0x0][0x2d0] ;  /* 0x0000b400007a7a13 */ /* 0x000fc80000000000 */
[----:B------:R-:W-:-:S04]  /*0c30*/  @P2 SHF.L.U64.HI R3, R12, 0x2, R3 ;  /* 0x000000020c032819 */ /* 0x000fc80000010203 */
[----:B------:R-:W-:Y:S02]  /*0c40*/  @P2 IADD3.X R187, R3, c[0x0][0x2c4], RZ, P1, !PT ;  /* 0x0000b10003bb2a10 */ /* 0x000fe40000ffe4ff */
[----:B------:R-:W-:-:S04]  /*0c50*/  @P2 ISETP.NE.U32.AND P1, PT, R186, RZ, PT ;  /* 0x000000ffba00220c */ /* 0x000fc80003f25070 */
[----:B------:R-:W-:-:S13]  /*0c60*/  @P2 ISETP.NE.AND.EX P0, PT, R187, RZ, PT, P1 ;  /* 0x000000ffbb00220c */ /* 0x000fda0003f05310 */
[----:B------:R-:W-:Y:S05]  /*0c70*/  @!P0 BRA `(.L_x_5281) ;  /* 0x0000049000008947 */ /* 0x000fea0003800000 */
[----:B-1----:R-:W1:Y:S01]  /*0c80*/  I2F.RP R6, R122 ;  /* 0x0000007a00067306 */ /* 0x002e620000209400 */
[----:B------:R-:W-:-:S04]  /*0c90*/  LEA R5, R120, 0xffffff80, 0x7 ;  /* 0xffffff8078057811 */ /* 0x000fc800078e38ff */
[----:B------:R-:W-:-:S03]  /*0ca0*/  IABS R0, R5 ;  /* 0x0000000500007213 */ /* 0x000fc60000000000 */
[----:B-1---5:R-:W1:Y:S02]  /*0cb0*/  MUFU.RCP R8, R6 ;  /* 0x0000000600087308 */ /* 0x022e640000001000 */
[----:B-1----:R-:W-:-:S06]  /*0cc0*/  IADD3 R8, R8, 0xffffffe, RZ ;  /* 0x0ffffffe08087810 */ /* 0x002fcc0007ffe0ff */
[----:B------:R-:W1:Y:S02]  /*0cd0*/  F2I.FTZ.U32.TRUNC.NTZ R9, R8 ;  /* 0x0000000800097305 */ /* 0x000e64000021f000 */
[----:B-1----:R-:W-:Y:S02]  /*0ce0*/  IMAD.MOV R3, RZ, RZ, -R9 ;  /* 0x000000ffff037224 */ /* 0x002fe400078e0a09 */
[----:B------:R-:W-:Y:S02]  /*0cf0*/  IMAD.MOV.U32 R8, RZ, RZ, RZ ;  /* 0x000000ffff087224 */ /* 0x000fe400078e00ff */
[----:B------:R-:W-:-:S04]  /*0d00*/  IMAD R3, R3, R122, RZ ;  /* 0x0000007a03037224 */ /* 0x000fc800078e02ff */
[----:B------:R-:W-:-:S06]  /*0d10*/  IMAD.HI.U32 R3, R9, R3, R8 ;  /* 0x0000000309037227 */ /* 0x000fcc00078e0008 */
[----:B------:R-:W-:-:S05]  /*0d20*/  IMAD.HI.U32 R6, R3, R0, RZ ;  /* 0x0000000003067227 */ /* 0x000fca00078e00ff */
[----:B------:R-:W-:-:S05]  /*0d30*/  IADD3 R3, -R6, RZ, RZ ;  /* 0x000000ff06037210 */ /* 0x000fca0007ffe1ff */
[----:B------:R-:W-:Y:S01]  /*0d40*/  IMAD R3, R122, R3, R0 ;  /* 0x000000037a037224 */ /* 0x000fe200078e0200 */
[----:B------:R-:W-:-:S04]  /*0d50*/  LOP3.LUT R0, R5, c[0x0][0x2d0], RZ, 0x3c, !PT ;  /* 0x0000b40005007a12 */ /* 0x000fc800078e3cff */
[----:B------:R-:W-:Y:S02]  /*0d60*/  ISETP.GT.U32.AND P2, PT, R122, R3, PT ;  /* 0x000000037a00720c */ /* 0x000fe40003f44070 */
[----:B------:R-:W-:-:S11]  /*0d70*/  ISETP.GE.AND P1, PT, R0, RZ, PT ;  /* 0x000000ff0000720c */ /* 0x000fd60003f26270 */
[----:B------:R-:W-:Y:S01]  /*0d80*/  @!P2 IMAD.IADD R3, R3, 0x1, -R122 ;  /* 0x000000010303a824 */ /* 0x000fe200078e0a7a */
[----:B------:R-:W-:Y:S02]  /*0d90*/  @!P2 IADD3 R6, R6, 0x1, RZ ;  /* 0x000000010606a810 */ /* 0x000fe40007ffe0ff */
[----:B------:R-:W-:Y:S02]  /*0da0*/  ISETP.NE.AND P2, PT, RZ, c[0x0][0x2d0], PT ;  /* 0x0000b400ff007a0c */ /* 0x000fe40003f45270 */
[----:B------:R-:W-:-:S13]  /*0db0*/  ISETP.GE.U32.AND P3, PT, R3, R122, PT ;  /* 0x0000007a0300720c */ /* 0x000fda0003f66070 */
[----:B------:R-:W-:-:S04]  /*0dc0*/  @P3 IADD3 R6, R6, 0x1, RZ ;  /* 0x0000000106063810 */ /* 0x000fc80007ffe0ff */
[----:B------:R-:W-:-:S05]  /*0dd0*/  MOV R3, R6 ;  /* 0x0000000600037202 */ /* 0x000fca0000000f00 */
[----:B------:R-:W-:Y:S01]  /*0de0*/  @!P1 IMAD.MOV R3, RZ, RZ, -R3 ;  /* 0x000000ffff039224 */ /* 0x000fe200078e0a03 */
[----:B------:R-:W-:-:S05]  /*0df0*/  @!P2 LOP3.LUT R3, RZ, c[0x0][0x2d0], RZ, 0x33, !PT ;  /* 0x0000b400ff03aa12 */ /* 0x000fca00078e33ff */
[----:B------:R-:W-:-:S06]  /*0e00*/  IMAD.WIDE R24, R3, 0x4, R186 ;  /* 0x0000000403187825 */ /* 0x000fcc00078e02ba */
[----:B------:R-:W2:Y:S01]  /*0e10*/  LDG.E R24, [R24.64] ;  /* 0x0000000618187981 */ /* 0x000ea2000c1e1900 */
[----:B------:R-:W-:-:S04]  /*0e20*/  IABS R0, c[0x0][0x1c8] ;  /* 0x0000720000007a13 */ /* 0x000fc80000000000 */
[----:B------:R-:W1:Y:S08]  /*0e30*/  I2F.RP R9, R0 ;  /* 0x0000000000097306 */ /* 0x000e700000209400 */
[----:B-1----:R-:W1:Y:S02]  /*0e40*/  MUFU.RCP R12, R9 ;  /* 0x00000009000c7308 */ /* 0x002e640000001000 */
[----:B-1----:R-:W-:-:S06]  /*0e50*/  IADD3 R12, R12, 0xffffffe, RZ ;  /* 0x0ffffffe0c0c7810 */ /* 0x002fcc0007ffe0ff */
[----:B------:R-:W1:Y:S02]  /*0e60*/  F2I.FTZ.U32.TRUNC.NTZ R13, R12 ;  /* 0x0000000c000d7305 */ /* 0x000e64000021f000 */
[----:B-1----:R-:W-:Y:S01]  /*0e70*/  IADD3 R6, RZ, -R13, RZ ;  /* 0x8000000dff067210 */ /* 0x002fe20007ffe0ff */
[----:B------:R-:W-:-:S04]  /*0e80*/  IMAD.MOV.U32 R12, RZ, RZ, RZ ;  /* 0x000000ffff0c7224 */ /* 0x000fc800078e00ff */
[----:B------:R-:W-:Y:S01]  /*0e90*/  IMAD R8, R6, R0, RZ ;  /* 0x0000000006087224 */ /* 0x000fe200078e02ff */
[----:B------:R-:W-:-:S03]  /*0ea0*/  IABS R6, R4 ;  /* 0x0000000400067213 */ /* 0x000fc60000000000 */
[----:B------:R-:W-:-:S06]  /*0eb0*/  IMAD.HI.U32 R13, R13, R8, R12 ;  /* 0x000000080d0d7227 */ /* 0x000fcc00078e000c */
        /* <DEDUP_REMOVED lines=15> */
[----:B------:R-:W-:-:S10]  /*0fb0*/  @!P1 IMAD.MOV R13, RZ, RZ, -R13 ;  /* 0x000000ffff0d9224 */ /* 0x000fd400078e0a0d */
[----:B------:R-:W-:Y:S02]  /*0fc0*/  @!P2 LOP3.LUT R13, RZ, c[0x0][0x1c8], RZ, 0x33, !PT ;  /* 0x00007200ff0daa12 */ /* 0x000fe400078e33ff */
[----:B--2---:R-:W-:Y:S01]  /*0fd0*/  SHF.R.S32.HI R21, RZ, 0x1f, R24 ;  /* 0x0000001fff157819 */ /* 0x004fe20000011418 */
[----:B------:R-:W-:-:S04]  /*0fe0*/  IMAD.WIDE.U32 R8, R24, c[0x0][0x180], RZ ;  /* 0x0000600018087a25 */ /* 0x000fc800078e00ff */
[C---:B------:R-:W-:Y:S02]  /*0ff0*/  IMAD R19, R21.reuse, c[0x0][0x180], RZ ;  /* 0x0000600015137a24 */ /* 0x040fe400078e02ff */
[----:B------:R-:W-:Y:S02]  /*1000*/  IMAD.MOV.U32 R18, RZ, RZ, R8 ;  /* 0x000000ffff127224 */ /* 0x000fe400078e0008 */
[----:B------:R-:W-:Y:S02]  /*1010*/  IMAD R6, R24, c[0x0][0x184], R19 ;  /* 0x0000610018067a24 */ /* 0x000fe400078e0213 */
[----:B------:R-:W-:-:S03]  /*1020*/  IMAD R21, R21, c[0x0][0x188], RZ ;  /* 0x0000620015157a24 */ /* 0x000fc600078e02ff */
[----:B------:R-:W-:Y:S01]  /*1030*/  IADD3 R19, R9, R6, RZ ;  /* 0x0000000609137210 */ /* 0x000fe20007ffe0ff */
[C---:B------:R-:W-:Y:S01]  /*1040*/  IMAD R9, R5.reuse, c[0x0][0x19c], R0 ;  /* 0x0000670005097a24 */ /* 0x040fe200078e0200 */
[----:B------:R-:W-:Y:S01]  /*1050*/  SHF.R.S32.HI R6, RZ, 0x1f, R13 ;  /* 0x0000001fff067819 */ /* 0x000fe2000001140d */
[----:B------:R-:W-:Y:S02]  /*1060*/  IMAD R21, R24, c[0x0][0x18c], R21 ;  /* 0x0000630018157a24 */ /* 0x000fe400078e0215 */
[----:B------:R-:W-:-:S04]  /*1070*/  IMAD.WIDE.U32 R18, R5, c[0x0][0x198], R18 ;  /* 0x0000660005127a25 */ /* 0x000fc800078e0012 */
[----:B------:R-:W-:Y:S01]  /*1080*/  IMAD R0, R6, c[0x0][0x1b0], RZ ;  /* 0x00006c0006007a24 */ /* 0x000fe200078e02ff */
[----:B------:R-:W-:Y:S01]  /*1090*/  IADD3 R19, R19, R9, RZ ;  /* 0x0000000913137210 */ /* 0x000fe20007ffe0ff */
[----:B------:R-:W-:-:S04]  /*10a0*/  IMAD.WIDE.U32 R24, R24, c[0x0][0x188], RZ ;  /* 0x0000620018187a25 */ /* 0x000fc800078e00ff */
[C---:B------:R-:W-:Y:S02]  /*10b0*/  IMAD R9, R13.reuse, c[0x0][0x1b4], R0 ;  /* 0x00006d000d097a24 */ /* 0x040fe400078e0200 */
[----:B------:R-:W-:-:S04]  /*10c0*/  IMAD.WIDE.U32 R18, R13, c[0x0][0x1b0], R18 ;  /* 0x00006c000d127a25 */ /* 0x000fc800078e0012 */
[----:B------:R-:W-:Y:S01]  /*10d0*/  IMAD.IADD R21, R25, 0x1, R21 ;  /* 0x0000000119157824 */ /* 0x000fe200078e0215 */
[----:B------:R-:W-:Y:S01]  /*10e0*/  IADD3 R9, R19, R9, RZ ;  /* 0x0000000913097210 */ /* 0x000fe20007ffe0ff */
[----:B------:R-:W-:Y:S01]  /*10f0*/  IMAD.MOV.U32 R0, RZ, RZ, R18 ;  /* 0x000000ffff007224 */ /* 0x000fe200078e0012 */
[----:B------:R-:W-:Y:S05]  /*1100*/  BRA `(.L_x_5282) ;  /* 0x0000045000007947 */ /* 0x000fea0003800000 */
.L_x_5281:
[----:B-1----:R-:W-:-:S13]  /*1110*/  ISETP.NE.AND P4, PT, R21, -0x1, PT ;  /* 0xffffffff1500780c */ /* 0x002fda0003f85270 */
        /* <DEDUP_REMOVED lines=16> */
.L_x_5283:
[----:B------:R-:W-:Y:S01]  /*1220*/  IABS R5, c[0x0][0x1c8] ;  /* 0x0000720000057a13 */ /* 0x000fe20000000000 */
[----:B------:R-:W-:Y:S01]  /*1230*/  IMAD.MOV.U32 R12, RZ, RZ, RZ ;  /* 0x000000ffff0c7224 */ /* 0x000fe200078e00ff */
[----:B------:R-:W-:Y:S01]  /*1240*/  MOV R18, R6 ;  /* 0x0000000600127202 */ /* 0x000fe20000000f00 */
[----:B------:R-:W-:Y:S01]  /*1250*/  IMAD.MOV.U32 R19, RZ, RZ, R9 ;  /* 0x000000ffff137224 */ /* 0x000fe200078e0009 */
[----:B------:R-:W1:Y:S01]  /*1260*/  I2F.RP R16, R5 ;  /* 0x0000000500107306 */ /* 0x000e620000209400 */
[----:B------:R-:W-:-:S05]  /*1270*/  @P4 IADD3 R21, R10, R21, RZ ;  /* 0x000000150a154210 */ /* 0x000fca0007ffe0ff */
[----:B------:R-:W-:-:S04]  /*1280*/  @P4 IMAD.WIDE.U32 R24, R21, c[0x0][0x1a0], RZ ;  /* 0x0000680015184a25 */ /* 0x000fc800078e00ff */
[----:B------:R-:W-:Y:S01]  /*1290*/  @P4 IMAD R21, R21, c[0x0][0x1a4], R25 ;  /* 0x0000690015154a24 */ /* 0x000fe200078e0219 */
[----:B-1----:R-:W1:Y:S02]  /*12a0*/  MUFU.RCP R14, R16 ;  /* 0x00000010000e7308 */ /* 0x002e640000001000 */
[----:B-1----:R-:W-:-:S06]  /*12b0*/  IADD3 R14, R14, 0xffffffe, RZ ;  /* 0x0ffffffe0e0e7810 */ /* 0x002fcc0007ffe0ff */
[----:B------:R-:W1:Y:S02]  /*12c0*/  F2I.FTZ.U32.TRUNC.NTZ R13, R14 ;  /* 0x0000000e000d7305 */ /* 0x000e64000021f000 */
[----:B-1----:R-:W-:-:S04]  /*12d0*/  IMAD.MOV R0, RZ, RZ, -R13 ;  /* 0x000000ffff007224 */ /* 0x002fc800078e0a0d */
        /* <DEDUP_REMOVED lines=13> */
[----:B------:R-:W-:-:S02]  /*13b0*/  ISETP.GE.AND P2, PT, R0, RZ, PT ;  /* 0x000000ff0000720c */ /* 0x000fc40003f46270 */
[----:B------:R-:W-:-:S04]  /*13c0*/  LEA R5, R120, 0xffffff80, 0x7 ;  /* 0xffffff8078057811 */ /* 0x000fc800078e38ff */
[----:B------:R-:W-:Y:S01]  /*13d0*/  SHF.R.S32.HI R3, RZ, 0x1f, R5 ;  /* 0x0000001fff037819 */ /* 0x000fe20000011405 */
[----:B------:R-:W-:Y:S01]  /*13e0*/  IMAD.WIDE.U32 R18, R5, c[0x0][0x198], R18 ;  /* 0x0000660005127a25 */ /* 0x000fe200078e0012 */
[----:B------:R-:W-:-:S03]  /*13f0*/  @P3 IADD3 R13, R13, 0x1, RZ ;  /* 0x000000010d0d3810 */ /* 0x000fc60007ffe0ff */
[----:B------:R-:W-:Y:S02]  /*1400*/  IMAD R0, R3, c[0x0][0x198], RZ ;  /* 0x0000660003007a24 */ /* 0x000fe400078e02ff */
[----:B------:R-:W-:Y:S01]  /*1410*/  @!P2 IMAD.MOV R13, RZ, RZ, -R13 ;  /* 0x000000ffff0da224 */ /* 0x000fe200078e0a0d */
[----:B------:R-:W-:Y:S01]  /*1420*/  @!P1 LOP3.LUT R13, RZ, c[0x0][0x1c8], RZ, 0x33, !PT ;  /* 0x00007200ff0d9a12 */ /* 0x000fe200078e33ff */
[----:B------:R-:W-:-:S03]  /*1430*/  IMAD R9, R5, c[0x0][0x19c], R0 ;  /* 0x0000670005097a24 */ /* 0x000fc600078e0200 */
[----:B------:R-:W-:Y:S01]  /*1440*/  SHF.R.S32.HI R6, RZ, 0x1f, R13 ;  /* 0x0000001fff067819 */ /* 0x000fe2000001140d */
[----:B------:R-:W-:-:S04]  /*1450*/  IMAD.IADD R19, R19, 0x1, R9 ;  /* 0x0000000113137824 */ /* 0x000fc800078e0209 */
[----:B------:R-:W-:Y:S02]  /*1460*/  IMAD R0, R6, c[0x0][0x1b0], RZ ;  /* 0x00006c0006007a24 */ /* 0x000fe400078e02ff */
[----:B------:R-:W-:-:S04]  /*1470*/  IMAD.WIDE.U32 R18, R13, c[0x0][0x1b0], R18 ;  /* 0x00006c000d127a25 */ /* 0x000fc800078e0012 */
[----:B------:R-:W-:Y:S01]  /*1480*/  IMAD R9, R13, c[0x0][0x1b4], R0 ;  /* 0x00006d000d097a24 */ /* 0x000fe200078e0200 */
[----:B------:R-:W-:-:S03]  /*1490*/  MOV R0, R18 ;  /* 0x0000001200007202 */ /* 0x000fc60000000f00 */
        /* <DEDUP_REMOVED lines=12> */
.L_x_5282:
[----:B------:R-:W-:Y:S01]  /*1560*/  ISETP.NE.AND P1, PT, R174, -0x1, PT ;  /* 0xffffffffae00780c */ /* 0x000fe20003f25270 */
[----:B------:R-:W-:Y:S01]  /*1570*/  IMAD R6, R6, c[0x0][0x1b8], RZ ;  /* 0x00006e0006067a24 */ /* 0x000fe200078e02ff */
[----:B------:R-:W-:Y:S01]  /*1580*/  SHF.R.S32.HI R22, RZ, 0x1f, R11 ;  /* 0x0000001fff167819 */ /* 0x000fe2000001140b */
[----:B------:R-:W-:Y:S01]  /*1590*/  BSSY B0, `(.L_x_5284) ;  /* 0x0000047000007945 */ /* 0x000fe20003800000 */
[----:B------:R-:W-:Y:S01]  /*15a0*/  IADD3 R171, -R17, R178, RZ ;  /* 0x000000b211ab7210 */ /* 0x000fe20007ffe1ff */
[----:B------:R-:W-:Y:S01]  /*15b0*/  IMAD R6, R13, c[0x0][0x1bc], R6 ;  /* 0x00006f000d067a24 */ /* 0x000fe200078e0206 */
[----:B------:R-:W-:-:S04]  /*15c0*/  LEA.HI R92, R22, R11, RZ, 0x3 ;  /* 0x0000000b165c7211 */ /* 0x000fc800078f18ff */
[----:B------:R-:W-:Y:S02]  /*15d0*/  SHF.R.S32.HI R184, RZ, 0x3, R92 ;  /* 0x00000003ffb87819 */ /* 0x000fe4000001145c */
[----:B------:R-:W-:Y:S01]  /*15e0*/  LOP3.LUT R92, R92, 0xfffffff8, RZ, 0xc0, !PT ;  /* 0xfffffff85c5c7812 */ /* 0x000fe200078ec0ff */
[----:B------:R-:W-:Y:S01]  /*15f0*/  @P1 IMAD.WIDE.U32 R18, R174, c[0x0][0x190], RZ ;  /* 0x00006400ae121a25 */ /* 0x000fe200078e00ff */
[----:B------:R-:W-:Y:S02]  /*1600*/  @!P1 SHF.R.S32.HI R10, RZ, 0x1f, R2 ;  /* 0x0000001fff0a9819 */ /* 0x000fe40000011402 */
[----:B------:R-:W-:Y:S01]  /*1610*/  IADD3 R92, -R92, R11, RZ ;  /* 0x0000000b5c5c7210 */ /* 0x000fe20007ffe1ff */
[----:B------:R-:W-:Y:S01]  /*1620*/  @!P1 IMAD.WIDE.U32 R26, R2, c[0x0][0x178], RZ ;  /* 0x00005e00021a9a25 */ /* 0x000fe200078e00ff */
[----:B------:R-:W-:-:S03]  /*1630*/  SHF.R.S32.HI R185, RZ, 0x1f, R184 ;  /* 0x0000001fffb97819 */ /* 0x000fc600000114b8 */
[----:B------:R-:W-:Y:S02]  /*1640*/  @!P1 IMAD R10, R10, c[0x0][0x178], RZ ;  /* 0x00005e000a0a9a24 */ /* 0x000fe400078e02ff */
[----:B------:R-:W-:Y:S02]  /*1650*/  IMAD.SHL.U32 R177, R184, 0x40, RZ ;  /* 0x00000040b8b17824 */ /* 0x000fe400078e00ff */
[----:B-----5:R-:W-:Y:S02]  /*1660*/  @P1 IMAD.MOV.U32 R8, RZ, RZ, R18 ;  /* 0x000000ffff081224 */ /* 0x020fe400078e0012 */
[----:B------:R-:W-:Y:S01]  /*1670*/  @!P1 IMAD R10, R2, c[0x0][0x17c], R10 ;  /* 0x00005f00020a9a24 */ /* 0x000fe200078e020a */
[----:B------:R-:W-:Y:S01]  /*1680*/  LOP3.LUT R177, R177, 0x1c0, RZ, 0xc0, !PT ;  /* 0x000001c0b1b17812 */ /* 0x000fe200078ec0ff */
[----:B------:R-:W-:Y:S02]  /*1690*/  IMAD.SHL.U32 R180, R92, 0x8, RZ ;  /* 0x000000085cb47824 */ /* 0x000fe400078e00ff */
[----:B------:R-:W-:Y:S01]  /*16a0*/  @!P1 IMAD.MOV.U32 R8, RZ, RZ, R26 ;  /* 0x000000ffff089224 */ /* 0x000fe200078e001a */
[----:B------:R-:W-:Y:S01]  /*16b0*/  LEA.HI R26, R22, R11, RZ, 0x5 ;  /* 0x0000000b161a7211 */ /* 0x000fe200078f28ff */
[----:B------:R-:W-:Y:S01]  /*16c0*/  @P1 IMAD R19, R174, c[0x0][0x194], R19 ;  /* 0x00006500ae131a24 */ /* 0x000fe200078e0213 */
[----:B------:R-:W-:Y:S01]  /*16d0*/  @!P1 IADD3 R19, R27, R10, RZ ;  /* 0x0000000a1b139210 */ /* 0x000fe20007ffe0ff */
[----:B------:R-:W-:Y:S01]  /*16e0*/  IMAD R123, R185, c[0x0][0x198], RZ ;  /* 0x00006600b97b7a24 */ /* 0x000fe200078e02ff */
[----:B------:R-:W-:Y:S01]  /*16f0*/  SHF.R.S32.HI R181, RZ, 0x1f, R180 ;  /* 0x0000001fffb57819 */ /* 0x000fe200000114b4 */
[----:B------:R-:W-:Y:S01]  /*1700*/  IMAD.WIDE R14, R15, 0x40, R184 ;  /* 0x000000400f0e7825 */ /* 0x000fe200078e02b8 */
[----:B------:R-:W-:-:S02]  /*1710*/  IADD3 R18, P1, R180, R8, RZ ;  /* 0x00000008b4127210 */ /* 0x000fc40007f3e0ff */
[----:B------:R-:W-:Y:S01]  /*1720*/  LOP3.LUT R2, R177, 0x38, R180, 0xf8, !PT ;  /* 0x00000038b1027812 */ /* 0x000fe200078ef8b4 */
[----:B------:R-:W-:Y:S01]  /*1730*/  IMAD R123, R184, c[0x0][0x19c], R123 ;  /* 0x00006700b87b7a24 */ /* 0x000fe200078e027b */
[----:B------:R-:W-:Y:S01]  /*1740*/  SHF.R.U32.HI R177, RZ, 0x3, R177 ;  /* 0x00000003ffb17819 */ /* 0x000fe200000116b1 */
[----:B------:R-:W-:Y:S01]  /*1750*/  IMAD.X R19, R181, 0x1, R19, P1 ;  /* 0x00000001b5137824 */ /* 0x000fe200008e0613 */
[----:B------:R-:W-:Y:S02]  /*1760*/  IADD3 R24, P2, R180, R24, RZ ;  /* 0x00000018b4187210 */ /* 0x000fe40007f5e0ff */
[----:B------:R-:W-:Y:S02]  /*1770*/  LOP3.LUT R177, R2, R177, RZ, 0x3c, !PT ;  /* 0x000000b102b17212 */ /* 0x000fe400078e3cff */
[----:B------:R-:W-:Y:S02]  /*1780*/  IADD3 R126, P1, R184, R5, RZ ;  /* 0x00000005b87e7210 */ /* 0x000fe40007f3e0ff */
[----:B------:R-:W-:-:S02]  /*1790*/  SHF.R.S32.HI R2, RZ, 0x1f, R4 ;  /* 0x0000001fff027819 */ /* 0x000fc40000011404 */
[----:B------:R-:W-:Y:S01]  /*17a0*/  IADD3.X R25, R181, R21, RZ, P2, !PT ;  /* 0x00000015b5197210 */ /* 0x000fe200017fe4ff */
[----:B------:R-:W-:Y:S01]  /*17b0*/  IMAD.X R129, R185, 0x1, R3, P1 ;  /* 0x00000001b9817824 */ /* 0x000fe200008e0603 */
[----:B------:R-:W-:Y:S01]  /*17c0*/  ISETP.GE.AND P1, PT, R184, R171, PT ;  /* 0x000000abb800720c */ /* 0x000fe20003f26270 */
[----:B------:R-:W-:Y:S01]  /*17d0*/  IMAD R21, R2, c[0x0][0x1a8], RZ ;  /* 0x00006a0002157a24 */ /* 0x000fe200078e02ff */
[----:B------:R-:W-:Y:S01]  /*17e0*/  LEA.HI R10, R22, R11, RZ, 0x6 ;  /* 0x0000000b160a7211 */ /* 0x000fe200078f30ff */
[----:B------:R-:W-:Y:S01]  /*17f0*/  IMAD.WIDE.U32 R24, R13, c[0x0][0x1b8], R24 ;  /* 0x00006e000d187a25 */ /* 0x000fe200078e0018 */
[----:B------:R-:W-:-:S03]  /*1800*/  IADD3 R2, P2, R180, R0, RZ ;  /* 0x00000000b4027210 */ /* 0x000fc60007f5e0ff */
[----:B------:R-:W-:Y:S01]  /*1810*/  IMAD R13, R4, c[0x0][0x1ac], R21 ;  /* 0x00006b00040d7a24 */ /* 0x000fe200078e0215 */
[----:B------:R-:W-:Y:S01]  /*1820*/  IADD3 R21, R25, R6, RZ ;  /* 0x0000000619157210 */ /* 0x000fe20007ffe0ff */
[----:B------:R-:W-:Y:S01]  /*1830*/  IMAD R129, R129, c[0x0][0x1a0], RZ ;  /* 0x0000680081817a24 */ /* 0x000fe200078e02ff */
[----:B------:R-:W-:Y:S01]  /*1840*/  IADD3.X R3, R181, R9, RZ, P2, !PT ;  /* 0x00000009b5037210 */ /* 0x000fe200017fe4ff */
[----:B------:R-:W-:Y:S02]  /*1850*/  IMAD.SHL.U32 R10, R10, 0x8, RZ ;  /* 0x000000080a0a7824 */ /* 0x000fe400078e00ff */
[----:B------:R-:W-:Y:S02]  /*1860*/  IMAD.MOV.U32 R20, RZ, RZ, R24 ;  /* 0x000000ffff147224 */ /* 0x000fe400078e0018 */
[C---:B------:R-:W-:Y:S01]  /*1870*/  IMAD R129, R126.reuse, c[0x0][0x1a4], R129 ;  /* 0x000069007e817a24 */ /* 0x040fe200078e0281 */
[----:B------:R-:W-:Y:S01]  /*1880*/  LOP3.LUT R177, R177, 0xfffffe00, R10, 0xf8, !PT ;  /* 0xfffffe00b1b17812 */ /* 0x000fe200078ef80a */
[----:B------:R-:W-:Y:S01]  /*1890*/  IMAD.WIDE.U32 R126, R126, c[0x0][0x1a0], R20 ;  /* 0x000068007e7e7a25 */ /* 0x000fe200078e0014 */
[----:B------:R-:W-:-:S02]  /*18a0*/  SHF.R.S32.HI R20, RZ, 0x5, R26 ;  /* 0x00000005ff147819 */ /* 0x000fc4000001141a */
[----:B------:R-:W-:Y:S01]  /*18b0*/  SHF.L.U32 R177, R177, 0x1, RZ ;  /* 0x00000001b1b17819 */ /* 0x000fe200000006ff */
[----:B------:R-:W-:Y:S01]  /*18c0*/  IMAD.WIDE.U32 R4, R4, c[0x0][0x1a8], R18 ;  /* 0x00006a0004047a25 */ /* 0x000fe200078e0012 */
[----:B------:R-:W-:-:S03]  /*18d0*/  IADD3 R129, R127, R129, RZ ;  /* 0x000000817f817210 */ /* 0x000fc60007ffe0ff */
[----:B------:R-:W-:-:S04]  /*18e0*/  IMAD.WIDE.U32 R124, R184, c[0x0][0x198], R2 ;  /* 0x00006600b87c7a25 */ /* 0x000fc800078e0002 */
[----:B------:R-:W-:Y:S02]  /*18f0*/  IMAD.IADD R123, R125, 0x1, R123 ;  /* 0x000000017d7b7824 */ /* 0x000fe400078e027b */
        /* <DEDUP_REMOVED lines=16> */
.L_x_5285:
[----:B------:R-:W-:Y:S05]  /*1a00*/  BSYNC B0 ;  /* 0x0000000000007941 */ /* 0x000fea0003800000 */
.L_x_5284:
[----:B------:R-:W-:Y:S01]  /*1a10*/  IADD3 R6, R184, 0x10, RZ ;  /* 0x00000010b8067810 */ /* 0x000fe20007ffe0ff */
[----:B------:R-:W-:Y:S03]  /*1a20*/  BSSY B0, `(.L_x_5286) ;  /* 0x0000014000007945 */ /* 0x000fe60003800000 */
[----:B------:R-:W-:-:S13]  /*1a30*/  ISETP.GE.AND P1, PT, R6, R171, PT ;  /* 0x000000ab0600720c */ /* 0x000fda0003f26270 */
        /* <DEDUP_REMOVED lines=18> */
.L_x_5287:
[----:B------:R-:W-:Y:S05]  /*1b60*/  BSYNC B0 ;  /* 0x0000000000007941 */ /* 0x000fea0003800000 */
.L_x_5286:
        /* <DEDUP_REMOVED lines=21> */
.L_x_5289:
[----:B------:R-:W-:Y:S05]  /*1cc0*/  BSYNC B0 ;  /* 0x0000000000007941 */ /* 0x000fea0003800000 */
.L_x_5288:
[----:B------:R-:W-:Y:S01]  /*1cd0*/  IADD3 R8, R184, 0x30, RZ ;  /* 0x00000030b8087810 */ /* 0x000fe20007ffe0ff */
[----:B------:R-:W-:Y:S03]  /*1ce0*/  BSSY B0, `(.L_x_5290) ;  /* 0x0000013000007945 */ /* 0x000fe60003800000 */
[----:B------:R-:W-:-:S13]  /*1cf0*/  ISETP.GE.AND P1, PT, R8, R171, PT ;  /* 0x000000ab0800720c */ /* 0x000fda0003f26270 */
        /* <DEDUP_REMOVED lines=17> */
.L_x_5291:
[----:B------:R-:W-:Y:S05]  /*1e10*/  BSYNC B0 ;  /* 0x0000000000007941 */ /* 0x000fea0003800000 */
.L_x_5290:
[----:B------:R-:W-:Y:S01]  /*1e20*/  LEA.HI R22, R22, R11, RZ, 0x4 ;  /* 0x0000000b16167211 */ /* 0x000fe200078f20ff */
[----:B------:R-:W-:Y:S01]  /*1e30*/  IMAD.MOV.U32 R5, RZ, RZ, 0x20 ;  /* 0x00000020ff057424 */ /* 0x000fe200078e00ff */
[----:B------:R-:W-:Y:S01]  /*1e40*/  IADD3 R176, R120, -0x1, RZ ;  /* 0xffffffff78b07810 */ /* 0x000fe20007ffe0ff */
[----:B------:R-:W-:Y:S01]  /*1e50*/  BSSY B0, `(.L_x_5292) ;  /* 0x000001c000007945 */ /* 0x000fe20003800000 */
[----:B------:R-:W-:Y:S02]  /*1e60*/  LOP3.LUT R0, R22, 0xfffffff0, RZ, 0xc0, !PT ;  /* 0xfffffff016007812 */ /* 0x000fe400078ec0ff */
[----:B------:R-:W-:Y:S01]  /*1e70*/  LOP3.LUT R26, R26, 0xffffffe0, RZ, 0xc0, !PT ;  /* 0xffffffe01a1a7812 */ /* 0x000fe200078ec0ff */
[----:B--2---:R-:W-:Y:S02]  /*1e80*/  IMAD.SHL.U32 R2, R176, 0x80, RZ ;  /* 0x00000080b0027824 */ /* 0x004fe400078e00ff */
[----:B------:R-:W-:Y:S02]  /*1e90*/  IMAD.IADD R0, R11, 0x1, -R0 ;  /* 0x000000010b007824 */ /* 0x000fe400078e0a00 */
[----:B------:R-:W-:-:S02]  /*1ea0*/  IMAD.IADD R9, R7, 0x1, -R2 ;  /* 0x0000000107097824 */ /* 0x000fc400078e0a02 */
[----:B------:R-:W-:Y:S01]  /*1eb0*/  IMAD.IADD R26, R11, 0x1, -R26 ;  /* 0x000000010b1a7824 */ /* 0x000fe200078e0a1a */
[----:B------:R-:W-:Y:S02]  /*1ec0*/  SHF.R.S32.HI R13, RZ, 0x1f, R0 ;  /* 0x0000001fff0d7819 */ /* 0x000fe40000011400 */
[----:B------:R-:W-:Y:S02]  /*1ed0*/  ISETP.GE.AND P3, PT, R184, R9, PT ;  /* 0x00000009b800720c */ /* 0x000fe40003f66270 */
        /* <DEDUP_REMOVED lines=19> */
.L_x_5293:
[----:B------:R-:W-:Y:S05]  /*2010*/  BSYNC B0 ;  /* 0x0000000000007941 */ /* 0x000fea0003800000 */
.L_x_5292:
[----:B------:R-:W-:Y:S01]  /*2020*/  ISETP.GE.AND P1, PT, R6, R9, PT ;  /* 0x000000090600720c */ /* 0x000fe20003f26270 */
[----:B------:R-:W-:Y:S01]  /*2030*/  IMAD.MOV.U32 R121, RZ, RZ, c[0x0][0x198] ;  /* 0x00006600ff797624 */ /* 0x000fe200078e00ff */
[----:B------:R-:W-:Y:S03]  /*2040*/  BSSY B0, `(.L_x_5294) ;  /* 0x000000f000007945 */ /* 0x000fe60003800000 */
[C---:B------:R-:W-:Y:S01]  /*2050*/  IMAD.SHL.U32 R173, R121.reuse, 0x10, RZ ;  /* 0x0000001079ad7824 */ /* 0x040fe200078e00ff */
[----:B------:R-:W-:-:S07]  /*2060*/  SHF.L.U64.HI R172, R121, R179, c[0x0][0x19c] ;  /* 0x0000670079ac7619 */ /* 0x000fce00000102b3 */
[----:B------:R-:W-:Y:S05]  /*2070*/  @P1 BRA `(.L_x_5295) ;  /* 0x000000b000001947 */ /* 0x000fea0003800000 */
[----:B------:R-:W-:-:S13]  /*2080*/  ISETP.GE.AND P1, PT, R180, c[0x0][0x220], PT ;  /* 0x00008800b4007a0c */ /* 0x000fda0003f26270 */
[----:B------:R1:W-:Y:S01]  /*2090*/  @P1 STS.128 [R177+0x2800], RZ ;  /* 0x002800ffb1001388 */ /* 0x0003e20000000c00 */
[----:B------:R-:W-:Y:S05]  /*20a0*/  @P1 BRA `(.L_x_5295) ;  /* 0x0000008000001947 */ /* 0x000fea0003800000 */
[----:B-1----:R-:W-:-:S05]  /*20b0*/  IADD3 R19, P1, R173, R124, RZ ;  /* 0x0000007cad137210 */ /* 0x002fca0007f3e0ff */
[----:B------:R-:W-:Y:S01]  /*20c0*/  IMAD.X R4, R172, 0x1, R123, P1 ;  /* 0x00000001ac047824 */ /* 0x000fe200008e067b */
[----:B------:R-:W-:-:S04]  /*20d0*/  LEA R18, P1, R19, c[0x0][0x168], 0x1 ;  /* 0x00005a0013127a11 */ /* 0x000fc800078208ff */
[----:B------:R-:W-:-:S05]  /*20e0*/  LEA.HI.X R19, R19, c[0x0][0x16c], R4, 0x1, P1 ;  /* 0x00005b0013137a11 */ /* 0x000fca00008f0c04 */
[----:B------:R-:W-:Y:S01]  /*20f0*/  @!PT LDS RZ, [RZ] ;  /* 0x00000000fffff984 */ /* 0x000fe20000000800 */
[----:B------:R-:W-:Y:S01]  /*2100*/  @!PT LDS RZ, [RZ] ;  /* 0x00000000fffff984 */ /* 0x000fe20000000800 */
[----:B------:R-:W-:Y:S01]  /*2110*/  @!PT LDS RZ, [RZ] ;  /* 0x00000000fffff984 */ /* 0x000fe20000000800 */
[----:B------:R1:W-:Y:S04]  /*2120*/  LDGSTS.E.BYPASS.LTC128B.128 [R177+0x2800], [R18.64] ;  /* 0x0280000012b17fae */ /* 0x0003e8000b901d46 */
.L_x_5295:
[----:B------:R-:W-:Y:S05]  /*2130*/  BSYNC B0 ;  /* 0x0000000000007941 */ /* 0x000fea0003800000 */
.L_x_5294:
[----:B------:R-:W-:Y:S01]  /*2140*/  ISETP.GE.AND P1, PT, R10, R9, PT ;  /* 0x000000090a00720c */ /* 0x000fe20003f26270 */
[----:B------:R-:W-:-:S12]  /*2150*/  BSSY B0, `(.L_x_5296) ;  /* 0x000000e000007945 */ /* 0x000fd80003800000 */
[----:B------:R-:W-:Y:S05]  /*2160*/  @P1 BRA `(.L_x_5297) ;  /* 0x000000c000001947 */ /* 0x000fea0003800000 */
[----:B------:R-:W-:-:S13]  /*2170*/  ISETP.GE.AND P1, PT, R180, c[0x0][0x220], PT ;  /* 0x00008800b4007a0c */ /* 0x000fda0003f26270 */
[----:B------:R1:W-:Y:S01]  /*2180*/  @P1 STS.128 [R177+0x3000], RZ ;  /* 0x003000ffb1001388 */ /* 0x0003e20000000c00 */
[----:B------:R-:W-:Y:S05]  /*2190*/  @P1 BRA `(.L_x_5297) ;  /* 0x0000009000001947 */ /* 0x000fea0003800000 */
[----:B------:R-:W-:Y:S01]  /*21a0*/  IMAD.MOV.U32 R4, RZ, RZ, c[0x0][0x19c] ;  /* 0x00006700ff047624 */ /* 0x000fe200078e00ff */
[----:B------:R-:W-:-:S04]  /*21b0*/  LEA R12, P1, R121, R124, 0x5 ;  /* 0x0000007c790c7211 */ /* 0x000fc800078228ff */
[----:B-1----:R-:W-:Y:S02]  /*21c0*/  LEA.HI.X R19, R121, R123, R4, 0x5, P1 ;  /* 0x0000007b79137211 */ /* 0x002fe400008f2c04 */
[----:B------:R-:W-:-:S04]  /*21d0*/  LEA R18, P1, R12, c[0x0][0x168], 0x1 ;  /* 0x00005a000c127a11 */ /* 0x000fc800078208ff */
[----:B------:R-:W-:-:S05]  /*21e0*/  LEA.HI.X R19, R12, c[0x0][0x16c], R19, 0x1, P1 ;  /* 0x00005b000c137a11 */ /* 0x000fca00008f0c13 */
[----:B------:R-:W-:Y:S01]  /*21f0*/  @!PT LDS RZ, [RZ] ;  /* 0x00000000fffff984 */ /* 0x000fe20000000800 */
[----:B------:R-:W-:Y:S01]  /*2200*/  @!PT LDS RZ, [RZ] ;  /* 0x00000000fffff984 */ /* 0x000fe20000000800 */
[----:B------:R-:W-:Y:S01]  /*2210*/  @!PT LDS RZ, [RZ] ;  /* 0x00000000fffff984 */ /* 0x000fe20000000800 */
[----:B------:R1:W-:Y:S04]  /*2220*/  LDGSTS.E.BYPASS.LTC128B.128 [R177+0x3000], [R18.64] ;  /* 0x0300000012b17fae */ /* 0x0003e8000b901d46 */
.L_x_5297:
[----:B------:R-:W-:Y:S05]  /*2230*/  BSYNC B0 ;  /* 0x0000000000007941 */ /* 0x000fea0003800000 */
.L_x_5296:
[----:B------:R-:W-:Y:S01]  /*2240*/  ISETP.GE.AND P1, PT, R8, R9, PT ;  /* 0x000000090800720c */ /* 0x000fe20003f26270 */
[----:B------:R-:W-:-:S12]  /*2250*/  BSSY B0, `(.L_x_5298) ;  /* 0x0000010000007945 */ /* 0x000fd80003800000 */
[----:B------:R-:W-:Y:S05]  /*2260*/  @P1 BRA `(.L_x_5299) ;  /* 0x000000e000001947 */ /* 0x000fea0003800000 */
[----:B------:R-:W-:-:S13]  /*2270*/  ISETP.GE.AND P1, PT, R180, c[0x0][0x220], PT ;  /* 0x00008800b4007a0c */ /* 0x000fda0003f26270 */
[----:B------:R1:W-:Y:S01]  /*2280*/  @P1 STS.128 [R177+0x3800], RZ ;  /* 0x003800ffb1001388 */ /* 0x0003e20000000c00 */
[----:B------:R-:W-:Y:S05]  /*2290*/  @P1 BRA `(.L_x_5299) ;  /* 0x000000b000001947 */ /* 0x000fea0003800000 */
[----:B------:R-:W-:Y:S01]  /*22a0*/  IMAD.MOV.U32 R125, RZ, RZ, R123 ;  /* 0x000000ffff7d7224 */ /* 0x000fe200078e007b */
        /* <DEDUP_REMOVED lines=10> */
.L_x_5299:
[----:B------:R-:W-:Y:S05]  /*2350*/  BSYNC B0 ;  /* 0x0000000000007941 */ /* 0x000fea0003800000 */
.L_x_5298:
[----:B-1----:R-:W-:Y:S01]  /*2360*/  IADD3 R18, R184, 0x40, RZ ;  /* 0x00000040b8127810 */ /* 0x002fe20007ffe0ff */
[----:B------:R-:W-:Y:S03]  /*2370*/  BSSY B0, `(.L_x_5300) ;  /* 0x000000f000007945 */ /* 0x000fe60003800000 */
[----:B------:R-:W-:-:S13]  /*2380*/  ISETP.GE.AND P1, PT, R18, R9, PT ;  /* 0x000000091200720c */ /* 0x000fda0003f26270 */
[----:B------:R-:W-:Y:S05]  /*2390*/  @P1 BRA `(.L_x_5301) ;  /* 0x000000c000001947 */ /* 0x000fea0003800000 */
[----:B------:R-:W-:-:S13]  /*23a0*/  ISETP.GE.AND P1, PT, R180, c[0x0][0x220], PT ;  /* 0x00008800b4007a0c */ /* 0x000fda0003f26270 */
[----:B------:R1:W-:Y:S01]  /*23b0*/  @P1 STS.128 [R177+0x4000], RZ ;  /* 0x004000ffb1001388 */ /* 0x0003e20000000c00 */
[----:B------:R-:W-:Y:S05]  /*23c0*/  @P1 BRA `(.L_x_5301) ;  /* 0x0000009000001947 */ /* 0x000fea0003800000 */
[----:B------:R-:W-:Y:S01]  /*23d0*/  IMAD.MOV.U32 R4, RZ, RZ, c[0x0][0x19c] ;  /* 0x00006700ff047624 */ /* 0x000fe200078e00ff */
        /* <DEDUP_REMOVED lines=8> */
.L_x_5301:
[----:B------:R-:W-:Y:S05]  /*2460*/  BSYNC B0 ;  /* 0x0000000000007941 */ /* 0x000fea0003800000 */
.L_x_5300:
[----:B------:R-:W-:Y:S01]  /*2470*/  IADD3 R16, R184, 0x50, RZ ;  /* 0x00000050b8107810 */ /* 0x000fe20007ffe0ff */
[----:B------:R-:W-:Y:S03]  /*2480*/  BSSY B0, `(.L_x_5302) ;  /* 0x0000011000007945 */ /* 0x000fe60003800000 */
[----:B------:R-:W-:-:S13]  /*2490*/  ISETP.GE.AND P1, PT, R16, R9, PT ;  /* 0x000000091000720c */ /* 0x000fda0003f26270 */
        /* <DEDUP_REMOVED lines=15> */
.L_x_5303:
[----:B------:R-:W-:Y:S05]  /*2590*/  BSYNC B0 ;  /* 0x0000000000007941 */ /* 0x000fea0003800000 */
.L_x_5302:
        /* <DEDUP_REMOVED lines=18> */
.L_x_5305:
[----:B------:R-:W-:Y:S05]  /*26c0*/  BSYNC B0 ;  /* 0x0000000000007941 */ /* 0x000fea0003800000 */
.L_x_5304:
        /* <DEDUP_REMOVED lines=18> */
.L_x_5307:
[----:B------:R-:W-:Y:S05]  /*27f0*/  BSYNC B0 ;  /* 0x0000000000007941 */ /* 0x000fea0003800000 */
.L_x_5306:
[----:B------:R-:W0:Y:S01]  /*2800*/  LDGDEPBAR ;  /* 0x00000000000079af */ /* 0x000e220000000000 */
[----:B------:R-:W-:Y:S01]  /*2810*/  SHF.R.S32.HI R19, RZ, 0x4, R22 ;  /* 0x00000004ff137819 */ /* 0x000fe20000011416 */
[----:B------:R-:W-:Y:S01]  /*2820*/  IMAD.SHL.U32 R15, R15, 0x40, RZ ;  /* 0x000000400f0f7824 */ /* 0x000fe200078e00ff */
[----:B------:R-:W-:Y:S01]  /*2830*/  ISETP.GE.AND P2, PT, R184, R9, PT ;  /* 0x00000009b800720c */ /* 0x000fe20003f46270 */
[----:B------:R-:W-:Y:S01]  /*2840*/  IMAD.SHL.U32 R169, R92, 0x40, RZ ;  /* 0x000000405ca97824 */ /* 0x000fe200078e00ff */
[----:B------:R-:W-:Y:S01]  /*2850*/  LEA.HI R22, R22, R19, RZ, 0x1 ;  /* 0x0000001316167211 */ /* 0x000fe200078f08ff */
[----:B-1----:R-:W-:Y:S01]  /*2860*/  IMAD.SHL.U32 R24, R184, 0x8, RZ ;  /* 0x00000008b8187824 */ /* 0x002fe200078e00ff */
[----:B------:R-:W-:Y:S01]  /*2870*/  LOP3.LUT R15, R15, 0x1c0, RZ, 0xc0, !PT ;  /* 0x000001c00f0f7812 */ /* 0x000fe200078ec0ff */
[----:B------:R-:W-:Y:S01]  /*2880*/  IMAD.SHL.U32 R125, R11, 0x2, RZ ;  /* 0x000000020b7d7824 */ /* 0x000fe200078e00ff */
[----:B------:R-:W-:Y:S01]  /*2890*/  LOP3.LUT R22, R22, 0xfffffffe, RZ, 0xc0, !PT ;  /* 0xfffffffe16167812 */ /* 0x000fe200078ec0ff */
[----:B------:R-:W-:Y:S01]  /*28a0*/  BSSY B0, `(.L_x_5308) ;  /* 0x0000026000007945 */ /* 0x000fe20003800000 */
[----:B------:R-:W-:-:S02]  /*28b0*/  SHF.R.S32.HI R175, RZ, 0x1f, R26 ;  /* 0x0000001fffaf7819 */ /* 0x000fc4000001141a */
[----:B------:R-:W-:Y:S01]  /*28c0*/  LOP3.LUT R169, R169, 0x1c0, RZ, 0xc0, !PT ;  /* 0x000001c0a9a97812 */ /* 0x000fe200078ec0ff */
[----:B------:R-:W-:Y:S01]  /*28d0*/  IMAD.IADD R22, R19, 0x1, -R22 ;  /* 0x0000000113167824 */ /* 0x000fe200078e0a16 */
[----:B------:R-:W-:Y:S02]  /*28e0*/  LEA.HI R175, R175, R26, RZ, 0x2 ;  /* 0x0000001aafaf7211 */ /* 0x000fe400078f10ff */
[----:B------:R-:W-:Y:S01]  /*28f0*/  LOP3.LUT R24, R169, 0x8, R24, 0xf8, !PT ;  /* 0x00000008a9187812 */ /* 0x000fe200078ef818 */
[----:B------:R-:W-:Y:S01]  /*2900*/  IMAD.SHL.U32 R4, R22, 0x8, RZ ;  /* 0x0000000816047824 */ /* 0x000fe200078e00ff */
[----:B------:R-:W-:Y:S02]  /*2910*/  SHF.R.S32.HI R175, RZ, 0x2, R175 ;  /* 0x00000002ffaf7819 */ /* 0x000fe400000114af */
[----:B------:R-:W-:Y:S02]  /*2920*/  SHF.R.U32.HI R169, RZ, 0x3, R169 ;  /* 0x00000003ffa97819 */ /* 0x000fe400000116a9 */
[----:B------:R-:W-:Y:S01]  /*2930*/  LOP3.LUT R4, R15, 0x8, R4, 0xf8, !PT ;  /* 0x000000080f047812 */ /* 0x000fe200078ef804 */
[----:B------:R-:W-:-:S04]  /*2940*/  DEPBAR.LE SB0, 0x0 ;  /* 0x000080000000791a */ /* 0x000fc80000000000 */
[----:B------:R-:W-:Y:S01]  /*2950*/  BAR.SYNC.DEFER_BLOCKING 0x0 ;  /* 0x0000000000007b1d */ /* 0x000fe20000010000 */
[----:B------:R-:W-:Y:S02]  /*2960*/  SHF.R.U32.HI R15, RZ, 0x3, R15 ;  /* 0x00000003ff0f7819 */ /* 0x000fe4000001160f */
[----:B------:R-:W-:Y:S02]  /*2970*/  LOP3.LUT R169, R24, R169, RZ, 0x3c, !PT ;  /* 0x000000a918a97212 */ /* 0x000fe400078e3cff */
[----:B------:R-:W-:Y:S01]  /*2980*/  LOP3.LUT R4, R4, R15, RZ, 0x3c, !PT ;  /* 0x0000000f04047212 */ /* 0x000fe200078e3cff */
[----:B------:R-:W-:Y:S01]  /*2990*/  IMAD R15, R20, 0x400, R13 ;  /* 0x00000400140f7824 */ /* 0x000fe200078e020d */
[----:B------:R-:W-:Y:S01]  /*29a0*/  LOP3.LUT P3, RZ, R92, 0x2, RZ, 0xc0, !PT ;  /* 0x000000025cff7812 */ /* 0x000fe2000786c0ff */
[----:B------:R-:W-:Y:S01]  /*29b0*/  IMAD R20, R20, 0x10, R17 ;  /* 0x0000001014147824 */ /* 0x000fe200078e0211 */
[----:B------:R-:W-:Y:S01]  /*29c0*/  LEA R194, P1, R126, c[0x0][0x170], 0x1 ;  /* 0x00005c007ec27a11 */ /* 0x000fe200078208ff */
[----:B------:R-:W-:Y:S01]  /*29d0*/  IMAD.IADD R170, R4, 0x1, R15 ;  /* 0x0000000104aa7824 */ /* 0x000fe200078e020f */
[----:B------:R-:W-:Y:S01]  /*29e0*/  SEL R0, R0, 0xfffffff0, !P3 ;  /* 0xfffffff000007807 */ /* 0x000fe20005800000 */
[----:B------:R-:W-:Y:S01]  /*29f0*/  IMAD R169, R22, 0x200, R169 ;  /* 0x0000020016a97824 */ /* 0x000fe200078e02a9 */
[----:B------:R-:W-:Y:S01]  /*2a00*/  IADD3 R20, R20, 0x1, R175 ;  /* 0x0000000114147810 */ /* 0x000fe20007ffe0af */
[----:B------:R-:W-:Y:S01]  /*2a10*/  IMAD.IADD R4, R13, 0x1, R4 ;  /* 0x000000010d047824 */ /* 0x000fe200078e0204 */
[----:B------:R-:W-:Y:S01]  /*2a20*/  LOP3.LUT R125, R125, 0x6, RZ, 0xc0, !PT ;  /* 0x000000067d7d7812 */ /* 0x000fe200078ec0ff */
[----:B------:R-:W-:Y:S01]  /*2a30*/  IMAD.SHL.U32 R170, R170, 0x2, RZ ;  /* 0x00000002aaaa7824 */ /* 0x000fe200078e00ff */
[----:B------:R-:W-:-:S02]  /*2a40*/  IADD3 R130, R7, R20, -R178 ;  /* 0x0000001407827210 */ /* 0x000fc40007ffe8b2 */
[----:B------:R-:W-:Y:S02]  /*2a50*/  LEA.HI.X R195, R126, c[0x0][0x174], R129, 0x1, P1 ;  /* 0x00005d007ec37a11 */ /* 0x000fe400008f0c81 */
[----:B------:R-:W-:Y:S01]  /*2a60*/  IADD3 R130, R130, c[0x0][0x2e8], RZ ;  /* 0x0000ba0082827a10 */ /* 0x000fe20007ffe0ff */
[----:B------:R1:W-:Y:S01]  /*2a70*/  @P2 STS.128 [R177+0x6000], RZ ;  /* 0x006000ffb1002388 */ /* 0x0003e20000000c00 */
[----:B------:R-:W-:Y:S05]  /*2a80*/  @P2 BRA `(.L_x_5309) ;  /* 0x0000007000002947 */ /* 0x000fea0003800000 */
[----:B------:R-:W-:-:S13]  /*2a90*/  ISETP.GE.AND P1, PT, R180, c[0x0][0x220], PT ;  /* 0x00008800b4007a0c */ /* 0x000fda0003f26270 */
[----:B------:R1:W-:Y:S01]  /*2aa0*/  @P1 STS.128 [R177+0x6000], RZ ;  /* 0x006000ffb1001388 */ /* 0x0003e20000000c00 */
[----:B------:R-:W-:Y:S05]  /*2ab0*/  @P1 BRA `(.L_x_5309) ;  /* 0x0000004000001947 */ /* 0x000fea0003800000 */
[----:B------:R-:W-:Y:S01]  /*2ac0*/  @!PT LDS RZ, [RZ] ;  /* 0x00000000fffff984 */ /* 0x000fe20000000800 */
[----:B------:R-:W-:Y:S01]  /*2ad0*/  @!PT LDS RZ, [RZ] ;  /* 0x00000000fffff984 */ /* 0x000fe20000000800 */
[----:B------:R-:W-:Y:S01]  /*2ae0*/  @!PT LDS RZ, [RZ] ;  /* 0x00000000fffff984 */ /* 0x000fe20000000800 */
[----:B------:R1:W-:Y:S02]  /*2af0*/  LDGSTS.E.BYPASS.LTC128B.128 [R177+0x6000], [R194.64] ;  /* 0x06000000c2b17fae */ /* 0x0003e4000b901d46 */
.L_x_5309:
[----:B------:R-:W-:Y:S05]  /*2b00*/  BSYNC B0 ;  /* 0x0000000000007941 */ /* 0x000fea0003800000 */
.L_x_5308:
[----:B------:R-:W-:Y:S01]  /*2b10*/  ISETP.GE.AND P1, PT, R6, R9, PT ;  /* 0x000000090600720c */ /* 0x000fe20003f26270 */
[----:B------:R-:W-:Y:S01]  /*2b20*/  IMAD.MOV.U32 R6, RZ, RZ, c[0x0][0x1a0] ;  /* 0x00006800ff067624 */ /* 0x000fe200078e00ff */
[----:B------:R-:W-:Y:S03]  /*2b30*/  BSSY B0, `(.L_x_5310) ;  /* 0x000000e000007945 */ /* 0x000fe60003800000 */
[C---:B------:R-:W-:Y:S01]  /*2b40*/  IMAD.SHL.U32 R182, R6.reuse, 0x10, RZ ;  /* 0x0000001006b67824 */ /* 0x040fe200078e00ff */
[----:B------:R-:W-:-:S07]  /*2b50*/  SHF.L.U64.HI R179, R6, R179, c[0x0][0x1a4] ;  /* 0x0000690006b37619 */ /* 0x000fce00000102b3 */
[----:B------:R1:W-:Y:S01]  /*2b60*/  @P1 STS.128 [R177+0x6800], RZ ;  /* 0x006800ffb1001388 */ /* 0x0003e20000000c00 */
[----:B------:R-:W-:Y:S05]  /*2b70*/  @P1 BRA `(.L_x_5311) ;  /* 0x0000009000001947 */ /* 0x000fea0003800000 */
[----:B------:R-:W-:-:S13]  /*2b80*/  ISETP.GE.AND P1, PT, R180, c[0x0][0x220], PT ;  /* 0x00008800b4007a0c */ /* 0x000fda0003f26270 */
        /* <DEDUP_REMOVED lines=8> */
.L_x_5311:
[----:B------:R-:W-:Y:S05]  /*2c10*/  BSYNC B0 ;  /* 0x0000000000007941 */ /* 0x000fea0003800000 */
.L_x_5310:
[----:B------:R-:W-:Y:S01]  /*2c20*/  ISETP.GE.AND P1, PT, R10, R9, PT ;  /* 0x000000090a00720c */ /* 0x000fe20003f26270 */
[----:B------:R-:W-:-:S12]  /*2c30*/  BSSY B0, `(.L_x_5312) ;  /* 0x000000d000007945 */ /* 0x000fd80003800000 */
[----:B------:R1:W-:Y:S01]  /*2c40*/  @P1 STS.128 [R177+0x7000], RZ ;  /* 0x007000ffb1001388 */ /* 0x0003e20000000c00 */
[----:B------:R-:W-:Y:S05]  /*2c50*/  @P1 BRA `(.L_x_5313) ;  /* 0x000000a000001947 */ /* 0x000fea0003800000 */
[----:B------:R-:W-:-:S13]  /*2c60*/  ISETP.GE.AND P1, PT, R180, c[0x0][0x220], PT ;  /* 0x00008800b4007a0c */ /* 0x000fda0003f26270 */
[----:B------:R1:W-:Y:S01]  /*2c70*/  @P1 STS.128 [R177+0x7000], RZ ;  /* 0x007000ffb1001388 */ /* 0x0003e20000000c00 */
[----:B------:R-:W-:Y:S05]  /*2c80*/  @P1 BRA `(.L_x_5313) ;  /* 0x0000007000001947 */ /* 0x000fea0003800000 */
[----:B------:R-:W-:Y:S01]  /*2c90*/  IMAD.MOV.U32 R10, RZ, RZ, c[0x0][0x1a4] ;  /* 0x00006900ff0a7624 */ /* 0x000fe200078e00ff */
[----:B-1----:R-:W-:-:S04]  /*2ca0*/  LEA R20, P1, R6, R194, 0x6 ;  /* 0x000000c206147211 */ /* 0x002fc800078230ff */
[----:B------:R-:W-:-:S05]  /*2cb0*/  LEA.HI.X R21, R6, R195, R10, 0x6, P1 ;  /* 0x000000c306157211 */ /* 0x000fca00008f340a */
[----:B------:R-:W-:Y:S01]  /*2cc0*/  @!PT LDS RZ, [RZ] ;  /* 0x00000000fffff984 */ /* 0x000fe20000000800 */
[----:B------:R-:W-:Y:S01]  /*2cd0*/  @!PT LDS RZ, [RZ] ;  /* 0x00000000fffff984 */ /* 0x000fe20000000800 */
[----:B------:R-:W-:Y:S01]  /*2ce0*/  @!PT LDS RZ, [RZ] ;  /* 0x00000000fffff984 */ /* 0x000fe20000000800 */
[----:B------:R1:W-:Y:S04]  /*2cf0*/  LDGSTS.E.BYPASS.LTC128B.128 [R177+0x7000], [R20.64] ;  /* 0x0700000014b17fae */ /* 0x0003e8000b901d46 */
.L_x_5313:
[----:B------:R-:W-:Y:S05]  /*2d00*/  BSYNC B0 ;  /* 0x0000000000007941 */ /* 0x000fea0003800000 */
.L_x_5312:
[----:B------:R-:W-:Y:S01]  /*2d10*/  ISETP.GE.AND P1, PT, R8, R9, PT ;  /* 0x000000090800720c */ /* 0x000fe20003f26270 */
[----:B------:R-:W-:-:S12]  /*2d20*/  BSSY B0, `(.L_x_5314) ;  /* 0x000000e000007945 */ /* 0x000fd80003800000 */
[----:B------:R1:W-:Y:S01]  /*2d30*/  @P1 STS.128 [R177+0x7800], RZ ;  /* 0x007800ffb1001388 */ /* 0x0003e20000000c00 */
[----:B------:R-:W-:Y:S05]  /*2d40*/  @P1 BRA `(.L_x_5315) ;  /* 0x000000b000001947 */ /* 0x000fea0003800000 */
[----:B------:R-:W-:-:S13]  /*2d50*/  ISETP.GE.AND P1, PT, R180, c[0x0][0x220], PT ;  /* 0x00008800b4007a0c */ /* 0x000fda0003f26270 */
[----:B------:R1:W-:Y:S01]  /*2d60*/  @P1 STS.128 [R177+0x7800], RZ ;  /* 0x007800ffb1001388 */ /* 0x0003e20000000c00 */
[----:B------:R-:W-:Y:S05]  /*2d70*/  @P1 BRA `(.L_x_5315) ;  /* 0x0000008000001947 */ /* 0x000fea0003800000 */
[----:B------:R-:W-:Y:S01]  /*2d80*/  ULDC UR4, c[0x0][0x1a4] ;  /* 0x0000690000047ab9 */ /* 0x000fe20000000800 */
[----:B------:R-:W-:Y:S01]  /*2d90*/  IMAD.WIDE.U32 R10, R6, 0x60, R194 ;  /* 0x00000060060a7825 */ /* 0x000fe200078e00c2 */
[----:B------:R-:W-:-:S06]  /*2da0*/  UIMAD UR4, UR4, 0x60, URZ ;  /* 0x00000060040478a4 */ /* 0x000fcc000f8e023f */
[----:B------:R-:W-:-:S05]  /*2db0*/  IADD3 R11, R11, UR4, RZ ;  /* 0x000000040b0b7c10 */ /* 0x000fca000fffe0ff */
[----:B------:R-:W-:Y:S01]  /*2dc0*/  @!PT LDS RZ, [RZ] ;  /* 0x00000000fffff984 */ /* 0x000fe20000000800 */
[----:B------:R-:W-:Y:S01]  /*2dd0*/  @!PT LDS RZ, [RZ] ;  /* 0x00000000fffff984 */ /* 0x000fe20000000800 */
[----:B------:R-:W-:Y:S01]  /*2de0*/  @!PT LDS RZ, [RZ] ;  /* 0x00000000fffff984 */ /* 0x000fe20000000800 */
[----:B------:R1:W-:Y:S02]  /*2df0*/  LDGSTS.E.BYPASS.LTC128B.128 [R177+0x7800], [R10.64] ;  /* 0x078000000ab17fae */ /* 0x0003e4000b901d46 */
.L_x_5315:
[----:B------:R-:W-:Y:S05]  /*2e00*/  BSYNC B0 ;  /* 0x0000000000007941 */ /* 0x000fea0003800000 */
.L_x_5314:
        /* <DEDUP_REMOVED lines=14> */
.L_x_5317:
[----:B------:R-:W-:Y:S05]  /*2ef0*/  BSYNC B0 ;  /* 0x0000000000007941 */ /* 0x000fea0003800000 */
.L_x_5316:
        /* <DEDUP_REMOVED lines=8> */
[----:B-1----:R-:W-:Y:S01]  /*2f80*/  IMAD.WIDE.U32 R10, R6, 0xa0, R194 ;  /* 0x000000a0060a7825 */ /* 0x002fe200078e00c2 */
[----:B------:R-:W-:-:S06]  /*2f90*/  UIMAD UR4, UR4, 0xa0, URZ ;  /* 0x000000a0040478a4 */ /* 0x000fcc000f8e023f */
[----:B------:R-:W-:-:S05]  /*2fa0*/  IADD3 R11, R11, UR4, RZ ;  /* 0x000000040b0b7c10 */ /* 0x000fca000fffe0ff */
[----:B------:R-:W-:Y:S01]  /*2fb0*/  @!PT LDS RZ, [RZ] ;  /* 0x00000000fffff984 */ /* 0x000fe20000000800 */
[----:B------:R-:W-:Y:S01]  /*2fc0*/  @!PT LDS RZ, [RZ] ;  /* 0x00000000fffff984 */ /* 0x000fe20000000800 */
[----:B------:R-:W-:Y:S01]  /*2fd0*/  @!PT LDS RZ, [RZ] ;  /* 0x00000000fffff984 */ /* 0x000fe20000000800 */
[----:B------:R1:W-:Y:S02]  /*2fe0*/  LDGSTS.E.BYPASS.LTC128B.128 [R177+0x8800], [R10.64] ;  /* 0x088000000ab17fae */ /* 0x0003e4000b901d46 */
.L_x_5319:
[----:B------:R-:W-:Y:S05]  /*2ff0*/  BSYNC B0 ;  /* 0x0000000000007941 */ /* 0x000fea0003800000 */
.L_x_5318:
        /* <DEDUP_REMOVED lines=15> */
.L_x_5321:
[----:B------:R-:W-:Y:S05]  /*30f0*/  BSYNC B0 ;  /* 0x0000000000007941 */ /* 0x000fea0003800000 */
.L_x_5320:
        /* <DEDUP_REMOVED lines=15> */
.L_x_5323:
[----:B------:R-:W-:Y:S05]  /*31f0*/  BSYNC B0 ;  /* 0x0000000000007941 */ /* 0x000fea0003800000 */
.L_x_5322:
        /* <DEDUP_REMOVED lines=8> */
[----:B------:R-:W-:Y:S01]  /*3280*/  ISETP.GE.AND P2, PT, R120, 0x2, PT ;  /* 0x000000027800780c */ /* 0x000fe20003f46270 */
[----:B------:R-:W-:Y:S02]  /*3290*/  LDSM.16.M88.4 R100, [R168] ;  /* 0x00000000a864783b */ /* 0x000fe40000000200 */
[----:B------:R-:W-:-:S02]  /*32a0*/  IMAD R165, R3, 0x2, R167 ;  /* 0x0000000203a57824 */ /* 0x000fc400078e02a7 */
[----:B------:R-:W-:Y:S04]  /*32b0*/  LDSM.16.M88.4 R76, [R163+0x2800] ;  /* 0x00280000a34c783b */ /* 0x000fe80000000200 */
[----:B------:R-:W1:Y:S04]  /*32c0*/  LDSM.16.M88.4 R16, [R169+0x3000] ;  /* 0x00300000a910783b */ /* 0x000e680000000200 */
[----:B------:R-:W2:Y:S04]  /*32d0*/  LDSM.16.M88.4 R32, [R169+0x2000] ;  /* 0x00200000a920783b */ /* 0x000ea80000000200 */
[----:B-1----:R-:W1:Y:S04]  /*32e0*/  LDSM.16.M88.4 R8, [R169+0x3800] ;  /* 0x00380000a908783b */ /* 0x002e680000000200 */
[----:B------:R-:W3:Y:S04]  /*32f0*/  LDSM.16.M88.4 R68, [R169+0x4000] ;  /* 0x00400000a944783b */ /* 0x000ee80000000200 */
[----:B------:R-:W4:Y:S04]  /*3300*/  LDSM.16.M88.4 R56, [R163+0x3000] ;  /* 0x00300000a338783b */ /* 0x000f280000000200 */
[----:B------:R-:W1:Y:S04]  /*3310*/  LDSM.16.M88.4 R60, [R169+0x4800] ;  /* 0x00480000a93c783b */ /* 0x000e680000000200 */
[----:B------:R-:W1:Y:S01]  /*3320*/  LDSM.16.M88.4 R48, [R169+0x5000] ;  /* 0x00500000a930783b */ /* 0x000e620000000200 */
[C---:B-----5:R-:W-:Y:S03]  /*3330*/  HMMA.16816.F32.BF16 R28, R40.reuse, R24, RZ ;  /* 0x00000018281c723c */ /* 0x060fe600000418ff */
[----:B------:R-:W5:Y:S04]  /*3340*/  LDSM.16.M88.4 R88, [R169+0x5800] ;  /* 0x00580000a958783b */ /* 0x000f680000000200 */
[----:B------:R-:W1:Y:S01]  /*3350*/  LDSM.16.M88.4 R84, [R163+0x2000] ;  /* 0x00200000a354783b */ /* 0x000e620000000200 */
[C---:B------:R-:W-:Y:S03]  /*3360*/  HMMA.16816.F32.BF16 R24, R40.reuse, R26, RZ ;  /* 0x0000001a2818723c */ /* 0x040fe600000418ff */
[----:B------:R-:W3:Y:S04]  /*3370*/  LDSM.16.M88.4 R80, [R163+0x3800] ;  /* 0x00380000a350783b */ /* 0x000ee80000000200 */
[----:B------:R-:W-:Y:S01]  /*3380*/  LDSM.16.M88.4 R112, [R163+0x4800] ;  /* 0x00480000a370783b */ /* 0x000fe20000000200 */
[----:B------:R-:W-:Y:S03]  /*3390*/  HMMA.16816.F32.BF16 R20, R40, R16, RZ ;  /* 0x000000102814723c */ /* 0x000fe600000418ff */
[----:B------:R-:W-:Y:S04]  /*33a0*/  LDSM.16.M88.4 R108, [R163+0x5000] ;  /* 0x00500000a36c783b */ /* 0x000fe80000000200 */
[----:B------:R-:W-:Y:S01]  /*33b0*/  LDSM.16.M88.4 R104, [R163+0x5800] ;  /* 0x00580000a368783b */ /* 0x000fe20000000200 */
[C---:B------:R-:W-:Y:S03]  /*33c0*/  HMMA.16816.F32.BF16 R28, R100.reuse, R76, R28 ;  /* 0x0000004c641c723c */ /* 0x040fe6000004181c */
[----:B------:R-:W0:Y:S05]  /*33d0*/  LDGDEPBAR ;  /* 0x00000000000079af */ /* 0x000e2a0000000000 */
[----:B------:R-:W-:Y:S01]  /*33e0*/  HMMA.16816.F32.BF16 R24, R100, R78, R24 ;  /* 0x0000004e6418723c */ /* 0x000fe20000041818 */
[----:B------:R-:W4:Y:S07]  /*33f0*/  LDSM.16.M88.4 R76, [R163+0x4000] ;  /* 0x00400000a34c783b */ /* 0x000f2e0000000200 */
[C---:B--2---:R-:W-:Y:S08]  /*3400*/  HMMA.16816.F32.BF16 R36, R40.reuse, R32, RZ ;  /* 0x000000202824723c */ /* 0x044ff000000418ff */
[C---:B-1----:R-:W-:Y:S08]  /*3410*/  HMMA.16816.F32.BF16 R12, R40.reuse, R8, RZ ;  /* 0x00000008280c723c */ /* 0x042ff000000418ff */
[C---:B---3--:R-:W-:Y:S08]  /*3420*/  HMMA.16816.F32.BF16 R72, R40.reuse, R68, RZ ;  /* 0x000000442848723c */ /* 0x048ff000000418ff */
[C---:B------:R-:W-:Y:S08]  /*3430*/  HMMA.16816.F32.BF16 R32, R40.reuse, R34, RZ ;  /* 0x000000222820723c */ /* 0x040ff000000418ff */
[C---:B------:R-:W-:Y:S08]  /*3440*/  HMMA.16816.F32.BF16 R16, R40.reuse, R18, RZ ;  /* 0x000000122810723c */ /* 0x040ff000000418ff */
[C---:B------:R-:W-:Y:S08]  /*3450*/  HMMA.16816.F32.BF16 R8, R40.reuse, R10, RZ ;  /* 0x0000000a2808723c */ /* 0x040ff000000418ff */
[----:B------:R-:W-:Y:S08]  /*3460*/  HMMA.16816.F32.BF16 R68, R40, R70, RZ ;  /* 0x000000462844723c */ /* 0x000ff000000418ff */
[----:B----4-:R-:W-:Y:S07]  /*3470*/  HMMA.16816.F32.BF16 R20, R100, R56, R20 ;  /* 0x000000386414723c */ /* 0x010fee0000041814 */
[----:B------:R-:W-:Y:S01]  /*3480*/  IADD3 R56, R169, 0x2000, RZ ;  /* 0x00002000a9387810 */ /* 0x000fe20007ffe0ff */
[----:B------:R-:W-:Y:S03]  /*3490*/  HMMA.16816.F32.BF16 R64, R40, R60, RZ ;  /* 0x0000003c2840723c */ /* 0x000fe600000418ff */
[----:B------:R-:W-:-:S04]  /*34a0*/  @P1 IADD3 R166, R56, -0x40, RZ ;  /* 0xffffffc038a61810 */ /* 0x000fc80007ffe0ff */
[----:B------:R-:W-:Y:S01]  /*34b0*/  IADD3 R159, R166, 0x800, RZ ;  /* 0x00000800a69f7810 */ /* 0x000fe20007ffe0ff */
[C---:B------:R-:W-:Y:S01]  /*34c0*/  HMMA.16816.F32.BF16 R60, R40.reuse, R62, RZ ;  /* 0x0000003e283c723c */ /* 0x040fe200000418ff */
[----:B------:R-:W-:Y:S01]  /*34d0*/  LDSM.16.M88.4 R96, [R166] ;  /* 0x00000000a660783b */ /* 0x000fe20000000200 */
[----:B------:R-:W-:Y:S01]  /*34e0*/  IMAD R152, R0, 0x2, R166 ;  /* 0x0000000200987824 */ /* 0x000fe200078e02a6 */
[C---:B------:R-:W-:Y:S02]  /*34f0*/  IADD3 R158, R166.reuse, 0x1000, RZ ;  /* 0x00001000a69e7810 */ /* 0x040fe40007ffe0ff */
[----:B------:R-:W-:Y:S01]  /*3500*/  LDSM.16.M88.4 R92, [R166+0x800] ;  /* 0x00080000a65c783b */ /* 0x000fe20000000200 */
[C---:B------:R-:W-:Y:S02]  /*3510*/  IADD3 R157, R166.reuse, 0x1800, RZ ;  /* 0x00001800a69d7810 */ /* 0x040fe40007ffe0ff */
[----:B------:R-:W-:Y:S01]  /*3520*/  HMMA.16816.F32.BF16 R52, R40, R48, RZ ;  /* 0x000000302834723c */ /* 0x000fe200000418ff */
[----:B------:R-:W-:Y:S01]  /*3530*/  LDSM.16.M88.4 R116, [R166+0x3000] ;  /* 0x00300000a674783b */ /* 0x000fe20000000200 */
[----:B------:R-:W-:-:S02]  /*3540*/  IADD3 R156, R166, 0x2000, RZ ;  /* 0x00002000a69c7810 */ /* 0x000fc40007ffe0ff */
[C---:B------:R-:W-:Y:S02]  /*3550*/  IADD3 R155, R166.reuse, 0x2800, RZ ;  /* 0x00002800a69b7810 */ /* 0x040fe40007ffe0ff */
[C---:B------:R-:W-:Y:S02]  /*3560*/  IADD3 R154, R166.reuse, 0x3000, RZ ;  /* 0x00003000a69a7810 */ /* 0x040fe40007ffe0ff */
[----:B------:R-:W-:Y:S01]  /*3570*/  HMMA.16816.F32.BF16 R48, R40, R50, RZ ;  /* 0x000000322830723c */ /* 0x000fe200000418ff */
[----:B------:R-:W-:-:S07]  /*3580*/  IADD3 R153, R166, 0x3800, RZ ;  /* 0x00003800a6997810 */ /* 0x000fce0007ffe0ff */
[C---:B-----5:R-:W-:Y:S08]  /*3590*/  HMMA.16816.F32.BF16 R44, R40.reuse, R88, RZ ;  /* 0x00000058282c723c */ /* 0x060ff000000418ff */
[----:B------:R-:W-:Y:S01]  /*35a0*/  HMMA.16816.F32.BF16 R40, R40, R90, RZ ;  /* 0x0000005a2828723c */ /* 0x000fe200000418ff */
[----:B------:R-:W-:Y:S07]  /*35b0*/  LDSM.16.M88.4 R88, [R166+0x1000] ;  /* 0x00100000a658783b */ /* 0x000fee0000000200 */
[C---:B------:R-:W-:Y:S08]  /*35c0*/  HMMA.16816.F32.BF16 R36, R100.reuse, R84, R36 ;  /* 0x000000546424723c */ /* 0x040ff00000041824 */
[C---:B------:R-:W-:Y:S01]  /*35d0*/  HMMA.16816.F32.BF16 R32, R100.reuse, R86, R32 ;  /* 0x000000566420723c */ /* 0x040fe20000041820 */
[----:B------:R-:W-:Y:S07]  /*35e0*/  LDSM.16.M88.4 R84, [R166+0x1800] ;  /* 0x00180000a654783b */ /* 0x000fee0000000200 */
[C---:B------:R-:W-:Y:S01]  /*35f0*/  HMMA.16816.F32.BF16 R16, R100.reuse, R58, R16 ;  /* 0x0000003a6410723c */ /* 0x040fe20000041810 */
[----:B------:R-:W1:Y:S07]  /*3600*/  LDSM.16.M88.4 R56, [R167] ;  /* 0x00000000a738783b */ /* 0x000e6e0000000200 */
        /* <DEDUP_REMOVED lines=11> */
[----:B------:R-:W-:Y:S07]  /*36c0*/  LDSM.16.M88.4 R108, [R165] ;  /* 0x00000000a56c783b */ /* 0x000fee0000000200 */
[C---:B------:R-:W-:Y:S08]  /*36d0*/  HMMA.16816.F32.BF16 R44, R100.reuse, R104, R44 ;  /* 0x00000068642c723c */ /* 0x040ff0000004182c */
[----:B------:R-:W-:Y:S01]  /*36e0*/  HMMA.16816.F32.BF16 R40, R100, R106, R40 ;  /* 0x0000006a6428723c */ /* 0x000fe20000041828 */
[----:B------:R-:W5:Y:S04]  /*36f0*/  LDSM.16.M88.4 R104, [R152] ;  /* 0x000000009868783b */ /* 0x000f680000000200 */
[----:B------:R-:W2:Y:S03]  /*3700*/  LDSM.16.M88.4 R100, [R152+0x800] ;  /* 0x000800009864783b */ /* 0x000ea60000000200 */
        /* <DEDUP_REMOVED lines=16> */
[----:B------:R-:W-:Y:S01]  /*3810*/  HMMA.16816.F32.BF16 R60, R56, R78, R60 ;  /* 0x0000004e383c723c */ /* 0x000fe2000004183c */
[----:B------:R-:W3:Y:S01]  /*3820*/  LDSM.16.M88.4 R76, [R152+0x3800] ;  /* 0x00380000984c783b */ /* 0x000ee20000000200 */
[----:B------:R-:W-:-:S06]  /*3830*/  DEPBAR.LE SB0, 0x0 ;  /* 0x000080000000791a */ /* 0x000fcc0000000000 */
[C---:B------:R-:W-:Y:S07]  /*3840*/  HMMA.16816.F32.BF16 R52, R56.reuse, R116, R52 ;  /* 0x000000743834723c */ /* 0x040fee0000041834 */
[C---:B------:R-:W-:Y:S01]  /*3850*/  IADD3 R116, R130.reuse, 0x8, RZ ;  /* 0x0000000882747810 */ /* 0x040fe20007ffe0ff */
[----:B------:R-:W-:Y:S01]  /*3860*/  HMMA.16816.F32.BF16 R48, R56, R118, R48 ;  /* 0x000000763830723c */ /* 0x000fe20000041830 */
[-C--:B------:R-:W-:Y:S02]  /*3870*/  IMNMX R117, R130, R7.reuse, PT ;  /* 0x0000000782757217 */ /* 0x080fe40003800200 */
[----:B------:R-:W-:-:S05]  /*3880*/  IMNMX R116, R116, R7, PT ;  /* 0x0000000774747217 */ /* 0x000fca0003800200 */
[C---:B----4-:R-:W-:Y:S08]  /*3890*/  HMMA.16816.F32.BF16 R44, R56.reuse, R112, R44 ;  /* 0x00000070382c723c */ /* 0x050ff0000004182c */
[----:B------:R-:W-:Y:S08]  /*38a0*/  HMMA.16816.F32.BF16 R40, R56, R114, R40 ;  /* 0x000000723828723c */ /* 0x000ff00000041828 */
[C---:B-----5:R-:W-:Y:S08]  /*38b0*/  HMMA.16816.F32.BF16 R36, R108.reuse, R104, R36 ;  /* 0x000000686c24723c */ /* 0x060ff00000041824 */
        /* <DEDUP_REMOVED lines=13> */
[C---:B---3--:R-:W-:Y:S08]  /*3990*/  HMMA.16816.F32.BF16 R44, R108.reuse, R76, R44 ;  /* 0x0000004c6c2c723c */ /* 0x048ff0000004182c */
[----:B------:R-:W-:Y:S01]  /*39a0*/  HMMA.16816.F32.BF16 R40, R108, R78, R40 ;  /* 0x0000004e6c28723c */ /* 0x000fe20000041828 */
[----:B------:R-:W-:Y:S06]  /*39b0*/  BAR.SYNC.DEFER_BLOCKING 0x0 ;  /* 0x0000000000007b1d */ /* 0x000fec0000010000 */
[----:B------:R-:W-:Y:S01]  /*39c0*/  @!UPT UIADD3 URZ, URZ, URZ, URZ ;  /* 0x0000003f3f3ff290 */ /* 0x000fe2000fffe03f */
[----:B------:R-:W-:Y:S11]  /*39d0*/  @!P2 BRA `(.L_x_5324) ;  /* 0x00000a500000a947 */ /* 0x000ff60003800000 */
[----:B------:R-:W-:Y:S05]  /*39e0*/  @!P0 BRA `(.L_x_5325) ;  /* 0x0000039000008947 */ /* 0x000fea0003800000 */
        /* <DEDUP_REMOVED lines=17> */
[----:B------:R-:W-:Y:S01]  /*3b00*/  IMAD R7, R122, R7, R0 ;  /* 0x000000077a077224 */ /* 0x000fe200078e0200 */
[----:B------:R-:W-:Y:S02]  /*3b10*/  LOP3.LUT R0, R2, c[0x0][0x2d0], RZ, 0x3c, !PT ;  /* 0x0000b40002007a12 */ /* 0x000fe400078e3cff */
[C---:B------:R-:W-:Y:S02]  /*3b20*/  ISETP.GT.U32.AND P1, PT, R122.reuse, R57, PT ;  /* 0x000000397a00720c */ /* 0x040fe40003f24070 */
[----:B------:R-:W-:Y:S02]  /*3b30*/  ISETP.GT.U32.AND P3, PT, R122, R7, PT ;  /* 0x000000077a00720c */ /* 0x000fe40003f64070 */
[----:B------:R-:W-:-:S02]  /*3b40*/  ISETP.GE.AND P4, PT, R0, RZ, PT ;  /* 0x000000ff0000720c */ /* 0x000fc40003f86270 */
[----:B------:R-:W-:-:S07]  /*3b50*/  LOP3.LUT R0, RZ, c[0x0][0x2d0], RZ, 0x33, !PT ;  /* 0x0000b400ff007a12 */ /* 0x000fce00078e33ff */
        /* <DEDUP_REMOVED lines=10> */
[----:B------:R-:W-:Y:S02]  /*3c00*/  @!P4 IMAD.MOV R76, RZ, RZ, -R76 ;  /* 0x000000ffff4cc224 */ /* 0x000fe400078e0a4c */
[----:B------:R-:W-:-:S03]  /*3c10*/  @!P1 IMAD.MOV R58, RZ, RZ, -R58 ;  /* 0x000000ffff3a9224 */ /* 0x000fc600078e0a3a */
[C---:B------:R-:W-:Y:S02]  /*3c20*/  SEL R57, R0.reuse, R76, !P3 ;  /* 0x0000004c00397207 */ /* 0x040fe40005800000 */
[----:B------:R-:W-:-:S03]  /*3c30*/  SEL R0, R0, R58, !P3 ;  /* 0x0000003a00007207 */ /* 0x000fc60005800000 */
[----:B------:R-:W-:-:S04]  /*3c40*/  IMAD.WIDE R78, R57, 0x4, R186 ;  /* 0x00000004394e7825 */ /* 0x000fc800078e02ba */
[----:B------:R-:W-:Y:S01]  /*3c50*/  IMAD.WIDE R76, R0, 0x4, R186 ;  /* 0x00000004004c7825 */ /* 0x000fe200078e02ba */
[----:B------:R-:W2:Y:S04]  /*3c60*/  LDG.E R7, [R78.64] ;  /* 0x000000064e077981 */ /* 0x000ea8000c1e1900 */
[----:B------:R-:W2:Y:S01]  /*3c70*/  LDG.E R56, [R76.64] ;  /* 0x000000064c387981 */ /* 0x000ea2000c1e1900 */
[----:B------:R-:W-:Y:S01]  /*3c80*/  IADD3 R0, R57, -R0, RZ ;  /* 0x8000000039007210 */ /* 0x000fe20007ffe0ff */
[----:B------:R-:W-:-:S04]  /*3c90*/  IMAD.MOV.U32 R57, RZ, RZ, c[0x0][0x2d0] ;  /* 0x0000b400ff397624 */ /* 0x000fc800078e00ff */
[----:B------:R-:W-:-:S04]  /*3ca0*/  IMAD R57, R0, R57, -0x80 ;  /* 0xffffff8000397424 */ /* 0x000fc800078e0239 */
[----:B------:R-:W-:Y:S01]  /*3cb0*/  IMAD.WIDE.U32 R58, R57, c[0x0][0x198], RZ ;  /* 0x00006600393a7a25 */ /* 0x000fe200078e00ff */
[----:B------:R-:W-:-:S05]  /*3cc0*/  SHF.R.S32.HI R0, RZ, 0x1f, R57 ;  /* 0x0000001fff007819 */ /* 0x000fca0000011439 */
[----:B------:R-:W-:-:S04]  /*3cd0*/  IMAD R0, R0, c[0x0][0x198], RZ ;  /* 0x0000660000007a24 */ /* 0x000fc800078e02ff */
[----:B------:R-:W-:-:S05]  /*3ce0*/  IMAD R0, R57, c[0x0][0x19c], R0 ;  /* 0x0000670039007a24 */ /* 0x000fca00078e0200 */
[----:B------:R-:W-:Y:S01]  /*3cf0*/  IADD3 R59, R59, R0, RZ ;  /* 0x000000003b3b7210 */ /* 0x000fe20007ffe0ff */
[----:B--2---:R-:W-:-:S04]  /*3d00*/  IMAD.IADD R56, R56, 0x1, -R7 ;  /* 0x0000000138387824 */ /* 0x004fc800078e0a07 */
[----:B------:R-:W-:Y:S01]  /*3d10*/  IMAD.WIDE.U32 R58, R56, c[0x0][0x180], R58 ;  /* 0x00006000383a7a25 */ /* 0x000fe200078e003a */
[----:B------:R-:W-:-:S04]  /*3d20*/  SHF.R.S32.HI R7, RZ, 0x1f, R56 ;  /* 0x0000001fff077819 */ /* 0x000fc80000011438 */
[----:B------:R-:W-:Y:S01]  /*3d30*/  MOV R57, R58 ;  /* 0x0000003a00397202 */ /* 0x000fe20000000f00 */
[----:B------:R-:W-:-:S04]  /*3d40*/  IMAD R7, R7, c[0x0][0x180], RZ ;  /* 0x0000600007077a24 */ /* 0x000fc800078e02ff */
[----:B------:R-:W-:-:S04]  /*3d50*/  IMAD R7, R56, c[0x0][0x184], R7 ;  /* 0x0000610038077a24 */ /* 0x000fc800078e0207 */
[----:B------:R-:W-:Y:S01]  /*3d60*/  IMAD.IADD R56, R59, 0x1, R7 ;  /* 0x000000013b387824 */ /* 0x000fe200078e0207 */
[----:B------:R-:W-:Y:S05]  /*3d70*/  BRA `(.L_x_5326) ;  /* 0x0000002000007947 */ /* 0x000fea0003800000 */
.L_x_5325:
[----:B------:R-:W-:-:S04]  /*3d80*/  LEA R57, -R121, RZ, 0x7 ;  /* 0x000000ff79397211 */ /* 0x000fc800078e39ff */
[----:B------:R-:W-:Y:S02]  /*3d90*/  SHF.R.S32.HI R56, RZ, 0x1f, R57 ;  /* 0x0000001fff387819 */ /* 0x000fe40000011439 */
.L_x_5326:
[----:B------:R-:W-:Y:S01]  /*3da0*/  ISETP.GE.AND P1, PT, R180, c[0x0][0x220], PT ;  /* 0x00008800b4007a0c */ /* 0x000fe20003f26270 */
[----:B------:R-:W-:-:S12]  /*3db0*/  BSSY B0, `(.L_x_5327) ;  /* 0x0000064000007945 */ /* 0x000fd80003800000 */
[----:B------:R-:W-:Y:S01]  /*3dc0*/  @!P1 IMAD.MOV.U32 R76, RZ, RZ, R124 ;  /* 0x000000ffff4c9224 */ /* 0x000fe200078e007c */
[CC--:B------:R-:W-:Y:S01]  /*3dd0*/  @!P1 IADD3 R79, P4, P3, R57.reuse, R124.reuse, R173 ;  /* 0x0000007c394f9210 */ /* 0x0c0fe20007b9e0ad */
[----:B------:R-:W-:Y:S01]  /*3de0*/  @!P1 IMAD.MOV.U32 R77, RZ, RZ, R123 ;  /* 0x000000ffff4d9224 */ /* 0x000fe200078e007b */
[----:B------:R-:W-:Y:S01]  /*3df0*/  @!P1 IADD3 R59, P5, R57, R124, RZ ;  /* 0x0000007c393b9210 */ /* 0x000fe20007fbe0ff */
[----:B------:R-:W-:Y:S01]  /*3e00*/  @!P1 IMAD.MOV.U32 R7, RZ, RZ, c[0x0][0x19c] ;  /* 0x00006700ff079624 */ /* 0x000fe200078e00ff */
[C---:B------:R-:W-:Y:S01]  /*3e10*/  @!P1 IADD3.X R58, R56.reuse, R123, R172, P4, P3 ;  /* 0x0000007b383a9210 */ /* 0x040fe200027e64ac */
[----:B------:R-:W-:Y:S01]  /*3e20*/  @!P1 IMAD.WIDE.U32 R80, R121, 0x30, R76 ;  /* 0x0000003079509825 */ /* 0x000fe200078e004c */
[----:B------:R-:W-:Y:S01]  /*3e30*/  @!P1 LEA R84, P4, R79, c[0x0][0x168], 0x1 ;  /* 0x00005a004f549a11 */ /* 0x000fe200078808ff */
[----:B------:R1:W-:Y:S02]  /*3e40*/  @P1 STS.128 [R177+0x2000], RZ ;  /* 0x002000ffb1001388 */ /* 0x0003e40000000c00 */
[----:B------:R-:W-:Y:S01]  /*3e50*/  @!P1 IMAD R7, R7, 0x30, RZ ;  /* 0x0000003007079824 */ /* 0x000fe200078e02ff */
[----:B------:R-:W-:Y:S01]  /*3e60*/  @!P1 IADD3 R77, P3, R57, R80, RZ ;  /* 0x00000050394d9210 */ /* 0x000fe20007f7e0ff */
[----:B------:R-:W-:Y:S01]  /*3e70*/  @!P1 IMAD.MOV.U32 R78, RZ, RZ, c[0x0][0x19c] ;  /* 0x00006700ff4e9624 */ /* 0x000fe200078e00ff */
[----:B------:R-:W-:Y:S01]  /*3e80*/  @!P1 LEA.HI.X R85, R79, c[0x0][0x16c], R58, 0x1, P4 ;  /* 0x00005b004f559a11 */ /* 0x000fe200020f0c3a */
[C---:B------:R-:W-:Y:S01]  /*3e90*/  @!P1 IMAD.X R0, R56.reuse, 0x1, R123, P5 ;  /* 0x0000000138009824 */ /* 0x040fe200028e067b */
[----:B------:R-:W-:Y:S01]  /*3ea0*/  @!P1 IADD3.X R76, R56, R81, R7, P3, !PT ;  /* 0x00000051384c9210 */ /* 0x000fe20001ffe407 */
[----:B------:R-:W-:Y:S01]  /*3eb0*/  @!P1 IMAD.MOV.U32 R82, RZ, RZ, c[0x0][0x19c] ;  /* 0x00006700ff529624 */ /* 0x000fe200078e00ff */
[-C--:B------:R-:W-:Y:S01]  /*3ec0*/  @!P1 LEA R58, P3, R121, R124.reuse, 0x6 ;  /* 0x0000007c793a9211 */ /* 0x080fe200078630ff */
[--C-:B------:R-:W-:Y:S01]  /*3ed0*/  @!P1 IMAD.MOV.U32 R88, RZ, RZ, R124.reuse ;  /* 0x000000ffff589224 */ /* 0x100fe200078e007c */
[----:B------:R-:W-:Y:S01]  /*3ee0*/  @!P1 LEA R86, P5, R59, c[0x0][0x168], 0x1 ;  /* 0x00005a003b569a11 */ /* 0x000fe200078a08ff */
[--C-:B------:R-:W-:Y:S01]  /*3ef0*/  @!P1 IMAD.MOV.U32 R89, RZ, RZ, R123.reuse ;  /* 0x000000ffff599224 */ /* 0x100fe200078e007b */
[C---:B------:R-:W-:Y:S01]  /*3f00*/  @!P1 LEA R80, P4, R121.reuse, R124, 0x5 ;  /* 0x0000007c79509211 */ /* 0x040fe200078828ff */
[----:B------:R-:W-:Y:S01]  /*3f10*/  @!P1 IMAD.MOV.U32 R90, RZ, RZ, R124 ;  /* 0x000000ffff5a9224 */ /* 0x000fe200078e007c */
[----:B------:R-:W-:Y:S01]  /*3f20*/  @!P1 LEA.HI.X R81, R121, R123, R78, 0x6, P3 ;  /* 0x0000007b79519211 */ /* 0x000fe200018f344e */
[----:B------:R-:W-:Y:S01]  /*3f30*/  @!P1 IMAD.MOV.U32 R91, RZ, RZ, R123 ;  /* 0x000000ffff5b9224 */ /* 0x000fe200078e007b */
[----:B------:R-:W-:Y:S01]  /*3f40*/  @!P1 IADD3 R79, P3, R57, R58, RZ ;  /* 0x0000003a394f9210 */ /* 0x000fe20007f7e0ff */
[----:B------:R-:W-:Y:S01]  /*3f50*/  @!P1 IMAD.WIDE.U32 R88, R121, 0x60, R88 ;  /* 0x0000006079589825 */ /* 0x000fe200078e0058 */
[----:B------:R-:W-:-:S02]  /*3f60*/  @!P1 LEA.HI.X R87, R59, c[0x0][0x16c], R0, 0x1, P5 ;  /* 0x00005b003b579a11 */ /* 0x000fc400028f0c00 */
[----:B------:R-:W-:Y:S01]  /*3f70*/  @!P1 LEA.HI.X R83, R121, R123, R82, 0x5, P4 ;  /* 0x0000007b79539211 */ /* 0x000fe200020f2c52 */
[----:B------:R-:W-:Y:S01]  /*3f80*/  @!P1 IMAD.MOV.U32 R0, RZ, RZ, c[0x0][0x19c] ;  /* 0x00006700ff009624 */ /* 0x000fe200078e00ff */
[----:B------:R-:W-:Y:S01]  /*3f90*/  @!P1 IADD3 R59, P4, R57, R80, RZ ;  /* 0x00000050393b9210 */ /* 0x000fe20007f9e0ff */
[----:B------:R-:W-:Y:S01]  /*3fa0*/  @!P1 IMAD.MOV.U32 R7, RZ, RZ, c[0x0][0x19c] ;  /* 0x00006700ff079624 */ /* 0x000fe200078e00ff */
[----:B------:R-:W-:Y:S01]  /*3fb0*/  @!P1 LEA R82, P5, R79, c[0x0][0x168], 0x1 ;  /* 0x00005a004f529a11 */ /* 0x000fe200078a08ff */
[----:B------:R-:W-:Y:S01]  /*3fc0*/  @!P1 IMAD.WIDE.U32 R90, R121, 0x50, R90 ;  /* 0x00000050795a9825 */ /* 0x000fe200078e005a */
[----:B------:R-:W-:Y:S01]  /*3fd0*/  @!PT LDS RZ, [RZ] ;  /* 0x00000000fffff984 */ /* 0x000fe20000000800 */
[----:B------:R-:W-:Y:S01]  /*3fe0*/  @!PT LDS RZ, [RZ] ;  /* 0x00000000fffff984 */ /* 0x000fe20000000800 */
[----:B------:R-:W-:Y:S01]  /*3ff0*/  @!PT LDS RZ, [RZ] ;  /* 0x00000000fffff984 */ /* 0x000fe20000000800 */
[----:B------:R1:W-:Y:S03]  /*4000*/  @!P1 LDGSTS.E.BYPASS.LTC128B.128 [R177+0x2000], [R86.64] ;  /* 0x0200000056b19fae */ /* 0x0003e6000b901d46 */
[----:B------:R-:W-:Y:S01]  /*4010*/  @!P1 IMAD.X R78, R56, 0x1, R81, P3 ;  /* 0x00000001384e9824 */ /* 0x000fe200018e0651 */
[----:B------:R-:W-:Y:S01]  /*4020*/  @!P1 IADD3 R81, P3, R57, R88, RZ ;  /* 0x0000005839519210 */ /* 0x000fe20007f7e0ff */
[----:B------:R-:W-:Y:S01]  /*4030*/  @!P1 IMAD R0, R0, 0x60, RZ ;  /* 0x0000006000009824 */ /* 0x000fe200078e02ff */
[----:B------:R-:W-:Y:S01]  /*4040*/  @!P1 LEA R88, P6, R59, c[0x0][0x168], 0x1 ;  /* 0x00005a003b589a11 */ /* 0x000fe200078c08ff */
[----:B------:R-:W-:Y:S01]  /*4050*/  @!P1 IMAD.X R58, R56, 0x1, R83, P4 ;  /* 0x00000001383a9824 */ /* 0x000fe200020e0653 */
[----:B------:R-:W-:Y:S01]  /*4060*/  @!P1 IADD3 R80, P4, R57, R90, RZ ;  /* 0x0000005a39509210 */ /* 0x000fe20007f9e0ff */
[----:B------:R-:W-:Y:S01]  /*4070*/  @!P1 IMAD R7, R7, 0x50, RZ ;  /* 0x0000005007079824 */ /* 0x000fe200078e02ff */
[----:B------:R-:W-:Y:S01]  /*4080*/  @!P1 LEA.HI.X R83, R79, c[0x0][0x16c], R78, 0x1, P5 ;  /* 0x00005b004f539a11 */ /* 0x000fe200028f0c4e */
[----:B------:R1:W-:Y:S01]  /*4090*/  @P1 STS.128 [R177+0x2800], RZ ;  /* 0x002800ffb1001388 */ /* 0x0003e20000000c00 */
[----:B------:R-:W-:-:S02]  /*40a0*/  @!P1 LEA R90, P5, R77, c[0x0][0x168], 0x1 ;  /* 0x00005a004d5a9a11 */ /* 0x000fc400078a08ff */
[C---:B------:R-:W-:Y:S01]  /*40b0*/  @!P1 IADD3.X R0, R56.reuse, R89, R0, P3, !PT ;  /* 0x0000005938009210 */ /* 0x040fe20001ffe400 */
[----:B------:R-:W-:Y:S01]  /*40c0*/  @!PT LDS RZ, [RZ] ;  /* 0x00000000fffff984 */ /* 0x000fe20000000800 */
[----:B------:R-:W-:Y:S01]  /*40d0*/  @!PT LDS RZ, [RZ] ;  /* 0x00000000fffff984 */ /* 0x000fe20000000800 */
[----:B------:R-:W-:Y:S01]  /*40e0*/  @!PT LDS RZ, [RZ] ;  /* 0x00000000fffff984 */ /* 0x000fe20000000800 */
[----:B------:R1:W-:Y:S01]  /*40f0*/  @!P1 LDGSTS.E.BYPASS.LTC128B.128 [R177+0x2800], [R84.64] ;  /* 0x0280000054b19fae */ /* 0x0003e2000b901d46 */
[----:B------:R-:W-:Y:S02]  /*4100*/  @!P1 LEA.HI.X R89, R59, c[0x0][0x16c], R58, 0x1, P6 ;  /* 0x00005b003b599a11 */ /* 0x000fe400030f0c3a */
[----:B------:R-:W-:Y:S01]  /*4110*/  @!P1 IADD3.X R7, R56, R91, R7, P4, !PT ;  /* 0x0000005b38079210 */ /* 0x000fe200027fe407 */
        /* <DEDUP_REMOVED lines=45> */
.L_x_5328:
[----:B------:R-:W-:Y:S05]  /*43f0*/  BSYNC B0 ;  /* 0x0000000000007941 */ /* 0x000fea0003800000 */
.L_x_5327:
[----:B------:R-:W0:Y:S01]  /*4400*/  LDGDEPBAR ;  /* 0x00000000000079af */ /* 0x000e220000000000 */
[----:B------:R-:W-:-:S04]  /*4410*/  IADD3 R124, P1, R57, R124, RZ ;  /* 0x0000007c397c7210 */ /* 0x000fc80007f3e0ff */
[----:B------:R-:W-:Y:S02]  /*4420*/  IADD3.X R123, R56, R123, RZ, P1, !PT ;  /* 0x0000007b387b7210 */ /* 0x000fe40000ffe4ff */
.L_x_5324:
[----:B------:R-:W-:Y:S02]  /*4430*/  IMAD.IADD R2, R2, 0x1, R125 ;  /* 0x0000000102027824 */ /* 0x000fe400078e027d */
[----:B------:R-:W-:-:S03]  /*4440*/  IMAD.SHL.U32 R164, R4, 0x2, RZ ;  /* 0x0000000204a47824 */ /* 0x000fc600078e00ff */
[C---:B------:R-:W-:Y:S01]  /*4450*/  IADD3 R0, R2.reuse, 0x1, RZ ;  /* 0x0000000102007810 */ /* 0x040fe20007ffe0ff */
[--C-:B------:R-:W-:Y:S01]  /*4460*/  IMAD R162, R3, 0x2, R164.reuse ;  /* 0x0000000203a27824 */ /* 0x100fe200078e02a4 */
[----:B------:R-:W-:Y:S01]  /*4470*/  IADD3 R7, R2, 0x8, RZ ;  /* 0x0000000802077810 */ /* 0x000fe20007ffe0ff */
[----:B------:R-:W-:Y:S01]  /*4480*/  IMAD R161, R5, 0x2, R164 ;  /* 0x0000000205a17824 */ /* 0x000fe200078e02a4 */
[CC--:B------:R-:W-:Y:S02]  /*4490*/  ISETP.GE.AND P6, PT, R0.reuse, R117.reuse, PT ;  /* 0x000000750000720c */ /* 0x0c0fe40003fc6270 */
[----:B------:R-:W-:Y:S01]  /*44a0*/  ISETP.GE.AND P1, PT, R0, R116, PT ;  /* 0x000000740000720c */ /* 0x000fe20003f26270 */
[----:B------:R-:W-:Y:S01]  /*44b0*/  LDSM.16.MT88.4 R92, [R162+0x6000] ;  /* 0x00600000a25c783b */ /* 0x000fe20000004200 */
[----:B------:R-:W-:Y:S01]  /*44c0*/  ISETP.GE.AND P4, PT, R7, R117, PT ;  /* 0x000000750700720c */ /* 0x000fe20003f86270 */
[----:B------:R-:W-:Y:S01]  /*44d0*/  IMAD R160, R3, 0x2, R161 ;  /* 0x0000000203a07824 */ /* 0x000fe200078e02a1 */
[----:B------:R-:W-:-:S02]  /*44e0*/  IADD3 R0, R2, 0x9, RZ ;  /* 0x0000000902007810 */ /* 0x000fc40007ffe0ff */
[-C--:B------:R-:W-:Y:S02]  /*44f0*/  ISETP.GE.AND P5, PT, R7, R116.reuse, PT ;  /* 0x000000740700720c */ /* 0x080fe40003fa6270 */
[----:B------:R-:W-:Y:S02]  /*4500*/  IADD3 R56, R2, 0x10, RZ ;  /* 0x0000001002387810 */ /* 0x000fe40007ffe0ff */
[----:B------:R-:W-:Y:S02]  /*4510*/  FSEL R7, R32, -INF , !P4 ;  /* 0xff80000020077808 */ /* 0x000fe40006000000 */
[C---:B------:R-:W-:Y:S02]  /*4520*/  ISETP.GE.AND P3, PT, R0.reuse, R117, PT ;  /* 0x000000750000720c */ /* 0x040fe40003f66270 */
[----:B------:R-:W-:Y:S02]  /*4530*/  ISETP.GE.AND P4, PT, R0, R116, PT ;  /* 0x000000740000720c */ /* 0x000fe40003f86270 */
[----:B-1----:R-:W-:-:S02]  /*4540*/  FSEL R82, R34, -INF , !P5 ;  /* 0xff80000022527808 */ /* 0x002fc40006800000 */
[----:B------:R-:W-:Y:S02]  /*4550*/  IADD3 R0, R2, 0x11, RZ ;  /* 0x0000001102007810 */ /* 0x000fe40007ffe0ff */
[CC--:B------:R-:W-:Y:S02]  /*4560*/  ISETP.GE.AND P5, PT, R56.reuse, R117.reuse, PT ;  /* 0x000000753800720c */ /* 0x0c0fe40003fa6270 */
[----:B------:R-:W-:Y:S02]  /*4570*/  FSEL R81, R33, -INF , !P3 ;  /* 0xff80000021517808 */ /* 0x000fe40005800000 */
[----:B------:R-:W-:Y:S02]  /*4580*/  FSEL R80, R35, -INF , !P4 ;  /* 0xff80000023507808 */ /* 0x000fe40006000000 */
[----:B------:R-:W-:Y:S02]  /*4590*/  ISETP.GE.AND P3, PT, R56, R116, PT ;  /* 0x000000743800720c */ /* 0x000fe40003f66270 */
[----:B------:R-:W-:-:S02]  /*45a0*/  ISETP.GE.AND P4, PT, R0, R117, PT ;  /* 0x000000750000720c */ /* 0x000fc40003f86270 */
[----:B------:R-:W-:Y:S02]  /*45b0*/  FSEL R59, R28, -INF , !P5 ;  /* 0xff8000001c3b7808 */ /* 0x000fe40006800000 */
[----:B------:R-:W-:Y:S02]  /*45c0*/  IADD3 R32, R2, 0x18, RZ ;  /* 0x0000001802207810 */ /* 0x000fe40007ffe0ff */
        /* <DEDUP_REMOVED lines=9> */
[----:B------:R-:W-:-:S02]  /*4660*/  FSEL R79, R24, -INF , !P3 ;  /* 0xff800000184f7808 */ /* 0x000fc40005800000 */
[----:B------:R-:W-:Y:S02]  /*4670*/  FSEL R30, R26, -INF , !P4 ;  /* 0xff8000001a1e7808 */ /* 0x000fe40006000000 */
[-C--:B------:R-:W-:Y:S02]  /*4680*/  ISETP.GE.AND P3, PT, R0, R116.reuse, PT ;  /* 0x000000740000720c */ /* 0x080fe40003f66270 */
[----:B------:R-:W-:Y:S02]  /*4690*/  ISETP.GE.AND P4, PT, R28, R117, PT ;  /* 0x000000751c00720c */ /* 0x000fe40003f86270 */
[----:B------:R-:W-:Y:S02]  /*46a0*/  FSEL R77, R25, -INF , !P5 ;  /* 0xff800000194d7808 */ /* 0x000fe40006800000 */
[----:B------:R-:W-:Y:S02]  /*46b0*/  IADD3 R0, R2, 0x21, RZ ;  /* 0x0000002102007810 */ /* 0x000fe40007ffe0ff */
[----:B------:R-:W-:-:S02]  /*46c0*/  ISETP.GE.AND P5, PT, R28, R116, PT ;  /* 0x000000741c00720c */ /* 0x000fc40003fa6270 */
[----:B------:R-:W-:Y:S02]  /*46d0*/  IADD3 R24, R2, 0x28, RZ ;  /* 0x0000002802187810 */ /* 0x000fe40007ffe0ff */
[----:B------:R-:W-:Y:S02]  /*46e0*/  FSEL R56, R27, -INF , !P3 ;  /* 0xff8000001b387808 */ /* 0x000fe40005800000 */
[----:B------:R-:W-:Y:S02]  /*46f0*/  FSEL R119, R20, -INF , !P4 ;  /* 0xff80000014777808 */ /* 0x000fe40006000000 */
[C---:B------:R-:W-:Y:S02]  /*4700*/  ISETP.GE.AND P3, PT, R0.reuse, R117, PT ;  /* 0x000000750000720c */ /* 0x040fe40003f66270 */
[----:B------:R-:W-:Y:S02]  /*4710*/  ISETP.GE.AND P4, PT, R0, R116, PT ;  /* 0x000000740000720c */ /* 0x000fe40003f86270 */
[----:B------:R-:W-:-:S02]  /*4720*/  FSEL R104, R22, -INF , !P5 ;  /* 0xff80000016687808 */ /* 0x000fc40006800000 */
        /* <DEDUP_REMOVED lines=19> */
[----:B------:R-:W-:Y:S02]  /*4860*/  ISETP.GE.AND P3, PT, R0, R116, PT ;  /* 0x000000740000720c */ /* 0x000fe40003f66270 */
[----:B------:R-:W-:Y:S02]  /*4870*/  ISETP.GE.AND P4, PT, R16, R117, PT ;  /* 0x000000751000720c */ /* 0x000fe40003f86270 */
[----:B------:R-:W-:Y:S02]  /*4880*/  FSEL R103, R13, -INF , !P5 ;  /* 0xff8000000d677808 */ /* 0x000fe40006800000 */
        /* <DEDUP_REMOVED lines=8> */
[----:B------:R-:W-:Y:S02]  /*4910*/  ISETP.GE.AND P5, PT, R16, R116, PT ;  /* 0x000000741000720c */ /* 0x000fe40003fa6270 */
[----:B------:R-:W-:Y:S02]  /*4920*/  FMNMX.FTZ R8, R0, R13, !PT ;  /* 0x0000000d00087209 */ /* 0x000fe40007810000 */
[----:B------:R-:W-:Y:S02]  /*4930*/  IADD3 R12, R2, 0x40, RZ ;  /* 0x00000040020c7810 */ /* 0x000fe40007ffe0ff */
[----:B------:R-:W-:Y:S02]  /*4940*/  FMNMX.FTZ R8, R7, R8, !PT ;  /* 0x0000000807087209 */ /* 0x000fe40007810000 */
[----:B------:R-:W-:Y:S02]  /*4950*/  FSEL R132, R10, -INF , !P5 ;  /* 0xff8000000a847808 */ /* 0x000fe40006800000 */
[----:B------:R-:W-:-:S02]  /*4960*/  IADD3 R10, R2, 0x41, RZ ;  /* 0x00000041020a7810 */ /* 0x000fc40007ffe0ff */
[----:B------:R-:W-:Y:S02]  /*4970*/  FSEL R115, R9, -INF , !P3 ;  /* 0xff80000009737808 */ /* 0x000fe40005800000 */
[C---:B------:R-:W-:Y:S02]  /*4980*/  ISETP.GE.AND P6, PT, R12.reuse, R117, PT ;  /* 0x000000750c00720c */ /* 0x040fe40003fc6270 */
[----:B------:R-:W-:Y:S02]  /*4990*/  ISETP.GE.AND P3, PT, R12, R116, PT ;  /* 0x000000740c00720c */ /* 0x000fe40003f66270 */
[----:B------:R-:W-:Y:S02]  /*49a0*/  FMNMX.FTZ R8, R81, R8, !PT ;  /* 0x0000000851087209 */ /* 0x000fe40007810000 */
[----:B------:R-:W-:Y:S02]  /*49b0*/  FSEL R118, R11, -INF , !P4 ;  /* 0xff8000000b767808 */ /* 0x000fe40006000000 */
[----:B------:R-:W-:-:S02]  /*49c0*/  IADD3 R9, R2, 0x48, RZ ;  /* 0x0000004802097810 */ /* 0x000fc40007ffe0ff */
[----:B------:R-:W-:Y:S02]  /*49d0*/  ISETP.GE.AND P4, PT, R10, R116, PT ;  /* 0x000000740a00720c */ /* 0x000fe40003f86270 */
[----:B------:R-:W-:Y:S02]  /*49e0*/  FSEL R105, R72, -INF , !P6 ;  /* 0xff80000048697808 */ /* 0x000fe40007000000 */
[----:B------:R-:W-:Y:S02]  /*49f0*/  FSEL R110, R74, -INF , !P3 ;  /* 0xff8000004a6e7808 */ /* 0x000fe40005800000 */
[----:B------:R-:W-:Y:S02]  /*4a00*/  FMNMX.FTZ R8, R59, R8, !PT ;  /* 0x000000083b087209 */ /* 0x000fe40007810000 */
[-C--:B------:R-:W-:Y:S02]  /*4a10*/  ISETP.GE.AND P5, PT, R10, R117.reuse, PT ;  /* 0x000000750a00720c */ /* 0x080fe40003fa6270 */
[----:B------:R-:W-:-:S02]  /*4a20*/  ISETP.GE.AND P6, PT, R9, R117, PT ;  /* 0x000000750900720c */ /* 0x000fc40003fc6270 */
[-C--:B------:R-:W-:Y:S02]  /*4a30*/  ISETP.GE.AND P3, PT, R9, R116.reuse, PT ;  /* 0x000000740900720c */ /* 0x080fe40003f66270 */
[----:B------:R-:W-:Y:S02]  /*4a40*/  FSEL R112, R75, -INF , !P4 ;  /* 0xff8000004b707808 */ /* 0x000fe40006000000 */
[C---:B------:R-:W-:Y:S02]  /*4a50*/  IADD3 R9, R2.reuse, 0x49, RZ ;  /* 0x0000004902097810 */ /* 0x040fe40007ffe0ff */
[----:B------:R-:W-:Y:S02]  /*4a60*/  ISETP.GE.AND P4, PT, R2, R116, PT ;  /* 0x000000740200720c */ /* 0x000fe40003f86270 */
[----:B------:R-:W-:Y:S02]  /*4a70*/  FMNMX.FTZ R12, R83, R8, !PT ;  /* 0x00000008530c7209 */ /* 0x000fe40007810000 */
[----:B------:R-:W-:-:S02]  /*4a80*/  FSEL R107, R73, -INF , !P5 ;  /* 0xff800000496b7808 */ /* 0x000fc40006800000 */
[----:B------:R-:W-:Y:S02]  /*4a90*/  FSEL R8, R39, -INF , !P1 ;  /* 0xff80000027087808 */ /* 0x000fe40004800000 */
[C---:B------:R-:W-:Y:S02]  /*4aa0*/  ISETP.GE.AND P5, PT, R9.reuse, R117, PT ;  /* 0x000000750900720c */ /* 0x040fe40003fa6270 */
[----:B------:R-:W-:Y:S02]  /*4ab0*/  ISETP.GE.AND P1, PT, R9, R116, PT ;  /* 0x000000740900720c */ /* 0x000fe40003f26270 */
[----:B------:R-:W-:Y:S02]  /*4ac0*/  FSEL R9, R38, -INF , !P4 ;  /* 0xff80000026097808 */ /* 0x000fe40006000000 */
        /* <DEDUP_REMOVED lines=24> */
[----:B------:R-:W-:Y:S02]  /*4c50*/  FSEL R109, R68, -INF , !P6 ;  /* 0xff800000446d7808 */ /* 0x000fe40007000000 */
[----:B------:R-:W-:-:S02]  /*4c60*/  FMNMX.FTZ R18, R107, R18, !PT ;  /* 0x000000126b127209 */ /* 0x000fc40007810000 */
[----:B------:R-:W-:Y:S02]  /*4c70*/  FMNMX.FTZ R17, R130, R17, !PT ;  /* 0x0000001182117209 */ /* 0x000fe40007810000 */
[----:B------:R-:W-:Y:S02]  /*4c80*/  IADD3 R10, R2, 0x51, RZ ;  /* 0x00000051020a7810 */ /* 0x000fe40007ffe0ff */
[----:B------:R-:W-:Y:S02]  /*4c90*/  ISETP.GE.AND P4, PT, R11, R117, PT ;  /* 0x000000750b00720c */ /* 0x000fe40003f86270 */
[----:B------:R-:W-:Y:S02]  /*4ca0*/  FSEL R114, R70, -INF , !P3 ;  /* 0xff80000046727808 */ /* 0x000fe40005800000 */
[----:B------:R-:W-:Y:S02]  /*4cb0*/  FSEL R111, R69, -INF , !P5 ;  /* 0xff800000456f7808 */ /* 0x000fe40006800000 */
[----:B------:R-:W-:-:S02]  /*4cc0*/  FMNMX.FTZ R18, R109, R18, !PT ;  /* 0x000000126d127209 */ /* 0x000fc40007810000 */
[----:B------:R-:W-:Y:S02]  /*4cd0*/  FMNMX.FTZ R17, R132, R17, !PT ;  /* 0x0000001184117209 */ /* 0x000fe40007810000 */
[C---:B------:R-:W-:Y:S02]  /*4ce0*/  ISETP.GE.AND P3, PT, R10.reuse, R117, PT ;  /* 0x000000750a00720c */ /* 0x040fe40003f66270 */
[----:B------:R-:W-:Y:S02]  /*4cf0*/  ISETP.GE.AND P5, PT, R10, R116, PT ;  /* 0x000000740a00720c */ /* 0x000fe40003fa6270 */
[----:B------:R-:W-:Y:S02]  /*4d00*/  IADD3 R10, R2, 0x58, RZ ;  /* 0x00000058020a7810 */ /* 0x000fe40007ffe0ff */
[----:B------:R-:W-:Y:S02]  /*4d10*/  FSEL R21, R64, -INF , !P4 ;  /* 0xff80000040157808 */ /* 0x000fe40006000000 */
[----:B------:R-:W-:-:S02]  /*4d20*/  FMNMX.FTZ R18, R111, R18, !PT ;  /* 0x000000126f127209 */ /* 0x000fc40007810000 */
[----:B------:R-:W-:Y:S02]  /*4d30*/  FMNMX.FTZ R17, R118, R17, !PT ;  /* 0x0000001176117209 */ /* 0x000fe40007810000 */
[----:B------:R-:W-:Y:S02]  /*4d40*/  FSEL R108, R71, -INF , !P1 ;  /* 0xff800000476c7808 */ /* 0x000fe40004800000 */
[-C--:B------:R-:W-:Y:S01]  /*4d50*/  ISETP.GE.AND P6, PT, R11, R116.reuse, PT ;  /* 0x000000740b00720c */ /* 0x080fe20003fc6270 */
[----:B------:R-:W-:Y:S01]  /*4d60*/  LDSM.16.MT88.4 R68, [R164+0x6000] ;  /* 0x00600000a444783b */ /* 0x000fe20000004200 */
        /* <DEDUP_REMOVED lines=9> */
[----:B------:R-:W-:Y:S02]  /*4e00*/  IADD3 R10, R2, 0x60, RZ ;  /* 0x00000060020a7810 */ /* 0x000fe40007ffe0ff */
[----:B------:R-:W-:Y:S02]  /*4e10*/  FSEL R23, R60, -INF , !P1 ;  /* 0xff8000003c177808 */ /* 0x000fe40004800000 */
[----:B------:R-:W-:Y:S02]  /*4e20*/  FMNMX.FTZ R18, R65, R18, !PT ;  /* 0x0000001241127209 */ /* 0x000fe40007810000 */
[----:B------:R-:W-:Y:S02]  /*4e30*/  FMNMX.FTZ R17, R112, R17, !PT ;  /* 0x0000001170117209 */ /* 0x000fe40007810000 */
[----:B------:R-:W-:Y:S02]  /*4e40*/  FSEL R20, R67, -INF , !P5 ;  /* 0xff80000043147808 */ /* 0x000fe40006800000 */
[----:B------:R-:W-:-:S02]  /*4e50*/  ISETP.GE.AND P5, PT, R10, R117, PT ;  /* 0x000000750a00720c */ /* 0x000fc40003fa6270 */
[----:B------:R-:W-:Y:S02]  /*4e60*/  IADD3 R16, R2, 0x61, RZ ;  /* 0x0000006102107810 */ /* 0x000fe40007ffe0ff */
[----:B------:R-:W-:Y:S02]  /*4e70*/  FSEL R61, R61, -INF , !P6 ;  /* 0xff8000003d3d7808 */ /* 0x000fe40007000000 */
[----:B------:R-:W-:Y:S02]  /*4e80*/  FMNMX.FTZ R18, R23, R18, !PT ;  /* 0x0000001217127209 */ /* 0x000fe40007810000 */
[----:B------:R-:W-:Y:S02]  /*4e90*/  FMNMX.FTZ R17, R114, R17, !PT ;  /* 0x0000001172117209 */ /* 0x000fe40007810000 */
[----:B------:R-:W-:Y:S02]  /*4ea0*/  FSEL R62, R62, -INF , !P4 ;  /* 0xff8000003e3e7808 */ /* 0x000fe40006000000 */
        /* <DEDUP_REMOVED lines=15> */
[----:B------:R-:W-:Y:S02]  /*4fa0*/  ISETP.GE.AND P1, PT, R10, R116, PT ;  /* 0x000000740a00720c */ /* 0x000fe40003f26270 */
[----:B------:R-:W-:Y:S02]  /*4fb0*/  IADD3 R11, R2, 0x71, RZ ;  /* 0x00000071020b7810 */ /* 0x000fe40007ffe0ff */
[----:B------:R-:W-:Y:S02]  /*4fc0*/  ISETP.GE.AND P5, PT, R12, R117, PT ;  /* 0x000000750c00720c */ /* 0x000fe40003fa6270 */
[----:B------:R-:W-:-:S02]  /*4fd0*/  FSEL R39, R49, -INF , !P4 ;  /* 0xff80000031277808 */ /* 0x000fc40006000000 */
[----:B------:R-:W-:Y:S02]  /*4fe0*/  FMNMX.FTZ R18, R37, R18, !PT ;  /* 0x0000001225127209 */ /* 0x000fe40007810000 */
[----:B------:R-:W-:Y:S02]  /*4ff0*/  FSEL R22, R63, -INF , !P3 ;  /* 0xff8000003f167808 */ /* 0x000fe40005800000 */
[----:B------:R-:W-:Y:S02]  /*5000*/  FMNMX.FTZ R17, R62, R17, !PT ;  /* 0x000000113e117209 */ /* 0x000fe40007810000 */
[----:B------:R-:W-:Y:S02]  /*5010*/  IADD3 R10, R2, 0x78, RZ ;  /* 0x00000078020a7810 */ /* 0x000fe40007ffe0ff */
[----:B------:R-:W-:Y:S02]  /*5020*/  ISETP.GE.AND P4, PT, R11, R117, PT ;  /* 0x000000750b00720c */ /* 0x000fe40003f86270 */
[----:B------:R-:W-:-:S02]  /*5030*/  FSEL R31, R44, -INF , !P5 ;  /* 0xff8000002c1f7808 */ /* 0x000fc40006800000 */
[----:B------:R-:W-:Y:S02]  /*5040*/  FMNMX.FTZ R18, R39, R18, !PT ;  /* 0x0000001227127209 */ /* 0x000fe40007810000 */
[----:B------:R-:W-:Y:S02]  /*5050*/  ISETP.GE.AND P3, PT, R16, R116, PT ;  /* 0x000000741000720c */ /* 0x000fe40003f66270 */
[----:B------:R-:W-:Y:S02]  /*5060*/  FSEL R54, R54, -INF , !P1 ;  /* 0xff80000036367808 */ /* 0x000fe40004800000 */
[----:B------:R-:W-:Y:S02]  /*5070*/  FMNMX.FTZ R17, R22, R17, !PT ;  /* 0x0000001116117209 */ /* 0x000fe40007810000 */
[----:B------:R-:W-:Y:S02]  /*5080*/  ISETP.GE.AND P5, PT, R10, R117, PT ;  /* 0x000000750a00720c */ /* 0x000fe40003fa6270 */
[----:B------:R-:W-:-:S02]  /*5090*/  IADD3 R2, R2, 0x79, RZ ;  /* 0x0000007902027810 */ /* 0x000fc40007ffe0ff */
[----:B------:R-:W-:Y:S02]  /*50a0*/  FSEL R25, R45, -INF , !P4 ;  /* 0xff8000002d197808 */ /* 0x000fe40006000000 */
[----:B------:R-:W-:Y:S02]  /*50b0*/  FMNMX.FTZ R18, R31, R18, !PT ;  /* 0x000000121f127209 */ /* 0x000fe40007810000 */
[----:B------:R-:W-:Y:S02]  /*50c0*/  ISETP.GE.AND P1, PT, R15, R116, PT ;  /* 0x000000740f00720c */ /* 0x000fe40003f26270 */
[----:B------:R-:W-:Y:S02]  /*50d0*/  FSEL R38, R55, -INF , !P3 ;  /* 0xff80000037267808 */ /* 0x000fe40005800000 */
[----:B------:R-:W-:Y:S02]  /*50e0*/  FMNMX.FTZ R17, R54, R17, !PT ;  /* 0x0000001136117209 */ /* 0x000fe40007810000 */
[----:B------:R-:W-:-:S02]  /*50f0*/  FSEL R27, R40, -INF , !P5 ;  /* 0xff800000281b7808 */ /* 0x000fc40006800000 */
[----:B------:R-:W-:Y:S02]  /*5100*/  ISETP.GE.AND P4, PT, R2, R117, PT ;  /* 0x000000750200720c */ /* 0x000fe40003f86270 */
[----:B------:R-:W-:Y:S02]  /*5110*/  FMNMX.FTZ R18, R25, R18, !PT ;  /* 0x0000001219127209 */ /* 0x000fe40007810000 */
[----:B------:R-:W-:Y:S02]  /*5120*/  ISETP.GE.AND P3, PT, R14, R116, PT ;  /* 0x000000740e00720c */ /* 0x000fe40003f66270 */
        /* <DEDUP_REMOVED lines=23> */
[----:B------:R-:W2:Y:S04]  /*52a0*/  SHFL.BFLY PT, R2, R15, 0x1, 0x1f ;  /* 0x0c201f000f027f89 */ /* 0x000ea800000e0000 */
[----:B------:R-:W-:Y:S01]  /*52b0*/  LDSM.16.MT88.4 R16, [R164+0x6800] ;  /* 0x00680000a410783b */ /* 0x000fe20000004200 */
        /* <DEDUP_REMOVED lines=12> */
[----:B------:R-:W-:Y:S01]  /*5380*/  LDSM.16.MT88.4 R12, [R162+0x6800] ;  /* 0x00680000a20c783b */ /* 0x000fe20000004200 */
[----:B-1----:R-:W-:Y:S01]  /*5390*/  FMNMX.FTZ R0, R11, R10, !PT ;  /* 0x0000000a0b007209 */ /* 0x002fe20007810000 */
[----:B------:R-:W-:-:S02]  /*53a0*/  FFMA.FTZ R41, R83, c[0x0][0x23c], -R34 ;  /* 0x00008f0053297a23 */ /* 0x000fc40000010822 */
[--C-:B------:R-:W-:Y:S01]  /*53b0*/  FFMA.FTZ R4, R77, c[0x0][0x23c], -R34.reuse ;  /* 0x00008f004d047a23 */ /* 0x100fe20000010822 */
[C---:B------:R-:W-:Y:S01]  /*53c0*/  FSETP.NEU.FTZ.AND P1, PT, R0.reuse, -INF , PT ;  /* 0xff8000000000780b */ /* 0x040fe20003f3d000 */
[----:B------:R-:W-:Y:S01]  /*53d0*/  FMUL.FTZ R7, R0, c[0x0][0x23c] ;  /* 0x00008f0000077a20 */ /* 0x000fe20000410000 */
[----:B------:R-:W1:Y:S01]  /*53e0*/  MUFU.EX2 R57, R57 ;  /* 0x0000003900397308 */ /* 0x000e620000000800 */
[--C-:B------:R-:W-:Y:S02]  /*53f0*/  FFMA.FTZ R79, R79, c[0x0][0x23c], -R34.reuse ;  /* 0x00008f004f4f7a23 */ /* 0x100fe40000010822 */
[--C-:B------:R-:W-:Y:S01]  /*5400*/  FFMA.FTZ R53, R131, c[0x0][0x23c], -R34.reuse ;  /* 0x00008f0083357a23 */ /* 0x100fe20000010822 */
[----:B------:R-:W-:Y:S01]  /*5410*/  FSEL R7, R7, RZ, P1 ;  /* 0x000000ff07077208 */ /* 0x000fe20000800000 */
[--C-:B------:R-:W-:Y:S01]  /*5420*/  FFMA.FTZ R52, R133, c[0x0][0x23c], -R34.reuse ;  /* 0x00008f0085347a23 */ /* 0x100fe20000010822 */
[C---:B------:R-:W-:Y:S01]  /*5430*/  LEA R190, P1, R124.reuse, c[0x0][0x168], 0x1 ;  /* 0x00005a007cbe7a11 */ /* 0x040fe200078208ff */
[----:B------:R-:W-:Y:S01]  /*5440*/  FFMA.FTZ R49, R135, c[0x0][0x23c], -R34 ;  /* 0x00008f0087317a23 */ /* 0x000fe20000010822 */
[----:B------:R-:W-:Y:S01]  /*5450*/  MUFU.EX2 R58, R58 ;  /* 0x0000003a003a7308 */ /* 0x000fe20000000800 */
[----:B------:R-:W-:Y:S01]  /*5460*/  FFMA.FTZ R64, R9, c[0x0][0x23c], -R7 ;  /* 0x00008f0009407a23 */ /* 0x000fe20000010807 */
[----:B------:R-:W-:Y:S01]  /*5470*/  LEA.HI.X R191, R124, c[0x0][0x16c], R123, 0x1, P1 ;  /* 0x00005b007cbf7a11 */ /* 0x000fe200008f0c7b */
[----:B------:R-:W-:-:S02]  /*5480*/  FFMA.FTZ R63, R8, c[0x0][0x23c], -R7 ;  /* 0x00008f00083f7a23 */ /* 0x000fc40000010807 */
[--C-:B------:R-:W-:Y:S01]  /*5490*/  FFMA.FTZ R59, R82, c[0x0][0x23c], -R7.reuse ;  /* 0x00008f00523b7a23 */ /* 0x100fe20000010807 */
[----:B------:R-:W-:Y:S01]  /*54a0*/  LDSM.16.MT88.4 R8, [R160+0x6000] ;  /* 0x00600000a008783b */ /* 0x000fe20000004200 */
[--C-:B------:R-:W-:Y:S01]  /*54b0*/  FFMA.FTZ R46, R80, c[0x0][0x23c], -R7.reuse ;  /* 0x00008f00502e7a23 */ /* 0x100fe20000010807 */
[----:B------:R-:W2:Y:S01]  /*54c0*/  MUFU.EX2 R45, R45 ;  /* 0x0000002d002d7308 */ /* 0x000ea20000000800 */
[----:B-1----:R-:W-:Y:S01]  /*54d0*/  F2FP.BF16.PACK_AB R84, R57, R60 ;  /* 0x0000003c3954723e */ /* 0x002fe200000010ff */
[----:B------:R-:W1:Y:S01]  /*54e0*/  LDSM.16.MT88.4 R80, [R161+0x6000] ;  /* 0x00600000a150783b */ /* 0x000e620000004200 */
[--C-:B------:R-:W-:Y:S02]  /*54f0*/  FFMA.FTZ R44, R78, c[0x0][0x23c], -R7.reuse ;  /* 0x00008f004e2c7a23 */ /* 0x100fe40000010807 */
[--C-:B------:R-:W-:Y:S02]  /*5500*/  FFMA.FTZ R43, R76, c[0x0][0x23c], -R7.reuse ;  /* 0x00008f004c2b7a23 */ /* 0x100fe40000010807 */
[--C-:B------:R-:W-:Y:S01]  /*5510*/  FFMA.FTZ R30, R30, c[0x0][0x23c], -R7.reuse ;  /* 0x00008f001e1e7a23 */ /* 0x100fe20000010807 */
[----:B------:R-:W-:Y:S01]  /*5520*/  MUFU.EX2 R64, R64 ;  /* 0x0000004000407308 */ /* 0x000fe20000000800 */
[----:B------:R-:W-:-:S02]  /*5530*/  FFMA.FTZ R3, R56, c[0x0][0x23c], -R7 ;  /* 0x00008f0038037a23 */ /* 0x000fc40000010807 */
[--C-:B------:R-:W-:Y:S02]  /*5540*/  FFMA.FTZ R56, R119, c[0x0][0x23c], -R34.reuse ;  /* 0x00008f0077387a23 */ /* 0x100fe40000010822 */
[--C-:B------:R-:W-:Y:S02]  /*5550*/  FFMA.FTZ R51, R104, c[0x0][0x23c], -R7.reuse ;  /* 0x00008f0068337a23 */ /* 0x100fe40000010807 */
[--C-:B------:R-:W-:Y:S01]  /*5560*/  FFMA.FTZ R50, R106, c[0x0][0x23c], -R7.reuse ;  /* 0x00008f006a327a23 */ /* 0x100fe20000010807 */
[----:B------:R-:W3:Y:S01]  /*5570*/  MUFU.EX2 R63, R63 ;  /* 0x0000003f003f7308 */ /* 0x000ee20000000800 */
[----:B--2---:R-:W-:Y:S01]  /*5580*/  F2FP.BF16.PACK_AB R86, R45, R58 ;  /* 0x0000003a2d56723e */ /* 0x004fe200000010ff */
[--C-:B------:R-:W-:Y:S02]  /*5590*/  FFMA.FTZ R48, R134, c[0x0][0x23c], -R7.reuse ;  /* 0x00008f0086307a23 */ /* 0x100fe40000010807 */
[----:B------:R-:W-:Y:S02]  /*55a0*/  FFMA.FTZ R47, R102, c[0x0][0x23c], -R7 ;  /* 0x00008f00662f7a23 */ /* 0x000fe40000010807 */
[----:B------:R-:W-:-:S02]  /*55b0*/  FFMA.FTZ R106, R101, c[0x0][0x23c], -R34 ;  /* 0x00008f00656a7a23 */ /* 0x000fc40000010822 */
[----:B------:R-:W-:Y:S01]  /*55c0*/  MUFU.EX2 R59, R59 ;  /* 0x0000003b003b7308 */ /* 0x000fe20000000800 */
[--C-:B------:R-:W-:Y:S02]  /*55d0*/  FFMA.FTZ R104, R100, c[0x0][0x23c], -R7.reuse ;  /* 0x00008f0064687a23 */ /* 0x100fe40000010807 */
[--C-:B------:R-:W-:Y:S02]  /*55e0*/  FFMA.FTZ R103, R103, c[0x0][0x23c], -R34.reuse ;  /* 0x00008f0067677a23 */ /* 0x100fe40000010822 */
[--C-:B------:R-:W-:Y:S02]  /*55f0*/  FFMA.FTZ R102, R113, c[0x0][0x23c], -R34.reuse ;  /* 0x00008f0071667a23 */ /* 0x100fe40000010822 */
[----:B------:R-:W-:Y:S01]  /*5600*/  FFMA.FTZ R67, R115, c[0x0][0x23c], -R34 ;  /* 0x00008f0073437a23 */ /* 0x000fe20000010822 */
[----:B------:R-:W2:Y:S01]  /*5610*/  MUFU.EX2 R46, R46 ;  /* 0x0000002e002e7308 */ /* 0x000ea20000000800 */
[----:B---3--:R-:W-:Y:S01]  /*5620*/  F2FP.BF16.PACK_AB R85, R63, R64 ;  /* 0x000000403f55723e */ /* 0x008fe200000010ff */
        /* <DEDUP_REMOVED lines=13> */
[C---:B------:R-:W-:Y:S01]  /*5700*/  HMMA.16816.F32.BF16 R72, R84.reuse, R92, RZ ;  /* 0x0000005c5448723c */ /* 0x040fe200000418ff */
[--C-:B------:R-:W-:Y:S01]  /*5710*/  FFMA.FTZ R107, R108, c[0x0][0x23c], -R7.reuse ;  /* 0x00008f006c6b7a23 */ /* 0x100fe20000010807 */
[----:B------:R1:W-:Y:S01]  /*5720*/  MUFU.EX2 R5, R79 ;  /* 0x0000004f00057308 */ /* 0x0003e20000000800 */
        /* <DEDUP_REMOVED lines=10> */
[----:B------:R-:W-:Y:S01]  /*57d0*/  FFMA.FTZ R61, R22, c[0x0][0x23c], -R7 ;  /* 0x00008f00163d7a23 */ /* 0x000fe20000010807 */
[----:B------:R-:W-:Y:S01]  /*57e0*/  MUFU.EX2 R44, R44 ;  /* 0x0000002c002c7308 */ /* 0x000fe20000000800 */
[----:B------:R-:W-:Y:S01]  /*57f0*/  LDSM.16.MT88.4 R20, [R162+0x8800] ;  /* 0x00880000a214783b */ /* 0x000fe20000004200 */
[----:B------:R-:W-:Y:S02]  /*5800*/  FADD.FTZ R57, R60, R57 ;  /* 0x000000393c397221 */ /* 0x000fe40000010000 */
[----:B------:R-:W-:Y:S02]  /*5810*/  FFMA.FTZ R60, R35, c[0x0][0x23c], -R34 ;  /* 0x00008f00233c7a23 */ /* 0x000fe40000010822 */
[----:B-1----:R-:W-:Y:S01]  /*5820*/  HMMA.16816.F32.BF16 R76, R84, R80, RZ ;  /* 0x00000050544c723c */ /* 0x002fe200000418ff */
[--C-:B------:R-:W-:Y:S01]  /*5830*/  FFMA.FTZ R35, R54, c[0x0][0x23c], -R7.reuse ;  /* 0x00008f0036237a23 */ /* 0x100fe20000010807 */
[----:B------:R-:W1:Y:S01]  /*5840*/  MUFU.EX2 R43, R43 ;  /* 0x0000002b002b7308 */ /* 0x000e620000000800 */
[----:B------:R-:W-:-:S02]  /*5850*/  FFMA.FTZ R38, R38, c[0x0][0x23c], -R7 ;  /* 0x00008f0026267a23 */ /* 0x000fc40000010807 */
[--C-:B------:R-:W-:Y:S02]  /*5860*/  FFMA.FTZ R36, R36, c[0x0][0x23c], -R7.reuse ;  /* 0x00008f0024247a23 */ /* 0x100fe40000010807 */
[----:B------:R-:W-:Y:S01]  /*5870*/  FFMA.FTZ R25, R25, c[0x0][0x23c], -R34 ;  /* 0x00008f0019197a23 */ /* 0x000fe20000010822 */
[----:B------:R-:W-:Y:S01]  /*5880*/  HMMA.16816.F32.BF16 R68, R84, R70, RZ ;  /* 0x000000465444723c */ /* 0x000fe200000418ff */
[--C-:B------:R-:W-:Y:S01]  /*5890*/  FFMA.FTZ R26, R26, c[0x0][0x23c], -R7.reuse ;  /* 0x00008f001a1a7a23 */ /* 0x100fe20000010807 */
[----:B------:R-:W-:Y:S01]  /*58a0*/  MUFU.EX2 R30, R30 ;  /* 0x0000001e001e7308 */ /* 0x000fe20000000800 */
[----:B------:R-:W-:-:S05]  /*58b0*/  FFMA.FTZ R28, R28, c[0x0][0x23c], -R7 ;  /* 0x00008f001c1c7a23 */ /* 0x000fca0000010807 */
[C---:B------:R-:W-:Y:S02]  /*58c0*/  HMMA.16816.F32.BF16 R80, R84.reuse, R82, RZ ;  /* 0x000000525450723c */ /* 0x040fe400000418ff */
[----:B------:R-:W3:Y:S06]  /*58d0*/  MUFU.EX2 R3, R3 ;  /* 0x0000000300037308 */ /* 0x000eec0000000800 */
[C---:B------:R-:W-:Y:S02]  /*58e0*/  HMMA.16816.F32.BF16 R88, R84.reuse, R8, RZ ;  /* 0x000000085458723c */ /* 0x040fe400000418ff */
[----:B------:R-:W-:Y:S05]  /*58f0*/  MUFU.EX2 R56, R56 ;  /* 0x0000003800387308 */ /* 0x000fea0000000800 */
[----:B--2---:R-:W-:Y:S01]  /*5900*/  F2FP.BF16.PACK_AB R8, R41, R42 ;  /* 0x0000002a2908723e */ /* 0x004fe200000010ff */
[----:B------:R-:W-:Y:S01]  /*5910*/  HMMA.16816.F32.BF16 R84, R84, R10, RZ ;  /* 0x0000000a5454723c */ /* 0x000fe200000418ff */
[----:B-1----:R-:W-:Y:S01]  /*5920*/  F2FP.BF16.PACK_AB R9, R43, R44 ;  /* 0x0000002c2b09723e */ /* 0x002fe200000010ff */
[----:B------:R-:W1:Y:S05]  /*5930*/  MUFU.EX2 R53, R53 ;  /* 0x0000003500357308 */ /* 0x000e6a0000000800 */
[----:B------:R-:W-:-:S02]  /*5940*/  F2FP.BF16.PACK_AB R10, R4, R5 ;  /* 0x00000005040a723e */ /* 0x000fc400000010ff */
[----:B---3--:R-:W-:Y:S01]  /*5950*/  F2FP.BF16.PACK_AB R11, R3, R30 ;  /* 0x0000001e030b723e */ /* 0x008fe200000010ff */
[----:B------:R-:W-:Y:S06]  /*5960*/  MUFU.EX2 R52, R52 ;  /* 0x0000003400347308 */ /* 0x000fec0000000800 */
[C---:B------:R-:W-:Y:S02]  /*5970*/  HMMA.16816.F32.BF16 R72, R8.reuse, R12, R72 ;  /* 0x0000000c0848723c */ /* 0x040fe40000041848 */
[----:B------:R-:W2:Y:S06]  /*5980*/  MUFU.EX2 R49, R49 ;  /* 0x0000003100317308 */ /* 0x000eac0000000800 */
[C---:B------:R-:W-:Y:S01]  /*5990*/  HMMA.16816.F32.BF16 R92, R8.reuse, R14, R92 ;  /* 0x0000000e085c723c */ /* 0x040fe2000004185c */
[----:B------:R-:W3:Y:S01]  /*59a0*/  LDSM.16.MT88.4 R12, [R160+0x6800] ;  /* 0x00680000a00c783b */ /* 0x000ee20000004200 */
[----:B------:R-:W-:Y:S06]  /*59b0*/  MUFU.EX2 R51, R51 ;  /* 0x0000003300337308 */ /* 0x000fec0000000800 */
[C---:B------:R-:W-:Y:S02]  /*59c0*/  HMMA.16816.F32.BF16 R96, R8.reuse, R16, R96 ;  /* 0x000000100860723c */ /* 0x040fe40000041860 */
[----:B------:R-:W4:Y:S06]  /*59d0*/  MUFU.EX2 R50, R50 ;  /* 0x0000003200327308 */ /* 0x000f2c0000000800 */
[C---:B------:R-:W-:Y:S01]  /*59e0*/  HMMA.16816.F32.BF16 R68, R8.reuse, R18, R68 ;  /* 0x000000120844723c */ /* 0x040fe20000041844 */
[----:B------:R-:W5:Y:S01]  /*59f0*/  LDSM.16.MT88.4 R16, [R161+0x6800] ;  /* 0x00680000a110783b */ /* 0x000f620000004200 */
[----:B------:R-:W-:Y:S08]  /*5a00*/  MUFU.EX2 R48, R48 ;  /* 0x0000003000307308 */ /* 0x000ff00000000800 */
[----:B------:R-:W1:Y:S08]  /*5a10*/  MUFU.EX2 R47, R47 ;  /* 0x0000002f002f7308 */ /* 0x000e700000000800 */
[----:B------:R-:W-:Y:S01]  /*5a20*/  MUFU.EX2 R106, R106 ;  /* 0x0000006a006a7308 */ /* 0x000fe20000000800 */
[C---:B---3--:R-:W-:Y:S07]  /*5a30*/  HMMA.16816.F32.BF16 R88, R8.reuse, R12, R88 ;  /* 0x0000000c0858723c */ /* 0x048fee0000041858 */
[----:B------:R-:W3:Y:S01]  /*5a40*/  MUFU.EX2 R103, R103 ;  /* 0x0000006700677308 */ /* 0x000ee20000000800 */
[C---:B------:R-:W-:Y:S01]  /*5a50*/  HMMA.16816.F32.BF16 R84, R8.reuse, R14, R84 ;  /* 0x0000000e0854723c */ /* 0x040fe20000041854 */
[----:B------:R-:W3:Y:S06]  /*5a60*/  LDSM.16.MT88.4 R12, [R162+0x7000] ;  /* 0x00700000a20c783b */ /* 0x000eec0000004200 */
[----:B------:R-:W-:Y:S01]  /*5a70*/  MUFU.EX2 R102, R102 ;  /* 0x0000006600667308 */ /* 0x000fe20000000800 */
[C---:B-----5:R-:W-:Y:S07]  /*5a80*/  HMMA.16816.F32.BF16 R76, R8.reuse, R16, R76 ;  /* 0x00000010084c723c */ /* 0x060fee000004184c */
[----:B------:R-:W5:Y:S01]  /*5a90*/  MUFU.EX2 R67, R67 ;  /* 0x0000004300437308 */ /* 0x000f620000000800 */
[----:B------:R-:W-:Y:S01]  /*5aa0*/  HMMA.16816.F32.BF16 R80, R8, R18, R80 ;  /* 0x000000120850723c */ /* 0x000fe20000041850 */
[----:B------:R-:W5:Y:S06]  /*5ab0*/  LDSM.16.MT88.4 R16, [R164+0x7000] ;  /* 0x00700000a410783b */ /* 0x000f6c0000004200 */
[----:B------:R-:W-:Y:S01]  /*5ac0*/  MUFU.EX2 R104, R104 ;  /* 0x0000006800687308 */ /* 0x000fe20000000800 */
[----:B-1----:R-:W-:-:S02]  /*5ad0*/  F2FP.BF16.PACK_AB R8, R53, R56 ;  /* 0x000000383508723e */ /* 0x002fc400000010ff */
[----:B--2---:R-:W-:-:S05]  /*5ae0*/  F2FP.BF16.PACK_AB R10, R49, R52 ;  /* 0x00000034310a723e */ /* 0x004fca00000010ff */
[----:B------:R-:W1:Y:S01]  /*5af0*/  MUFU.EX2 R101, R101 ;  /* 0x0000006500657308 */ /* 0x000e620000000800 */
[----:B----4-:R-:W-:Y:S02]  /*5b00*/  F2FP.BF16.PACK_AB R9, R50, R51 ;  /* 0x000000333209723e */ /* 0x010fe400000010ff */
        /* <DEDUP_REMOVED lines=8> */
[----:B------:R-:W4:Y:S02]  /*5b90*/  MUFU.EX2 R130, R130 ;  /* 0x0000008200827308 */ /* 0x000f240000000800 */
[C---:B------:R-:W-:Y:S01]  /*5ba0*/  HMMA.16816.F32.BF16 R68, R8.reuse, R18, R68 ;  /* 0x000000120844723c */ /* 0x040fe20000041844 */
[----:B------:R-:W5:Y:S05]  /*5bb0*/  LDSM.16.MT88.4 R16, [R161+0x7000] ;  /* 0x00700000a110783b */ /* 0x000f6a0000004200 */
        /* <DEDUP_REMOVED lines=11> */
[----:B------:R-:W4:Y:S06]  /*5c70*/  LDSM.16.MT88.4 R16, [R164+0x7800] ;  /* 0x00780000a410783b */ /* 0x000f2c0000004200 */
[----:B------:R-:W-:Y:S01]  /*5c80*/  MUFU.EX2 R111, R111 ;  /* 0x0000006f006f7308 */ /* 0x000fe20000000800 */
[----:B------:R-:W-:-:S02]  /*5c90*/  F2FP.BF16.PACK_AB R8, R103, R106 ;  /* 0x0000006a6708723e */ /* 0x000fc400000010ff */
[----:B------:R-:W-:-:S05]  /*5ca0*/  F2FP.BF16.PACK_AB R10, R67, R102 ;  /* 0x00000066430a723e */ /* 0x000fca00000010ff */
[----:B------:R-:W-:Y:S01]  /*5cb0*/  MUFU.EX2 R112, R112 ;  /* 0x0000007000707308 */ /* 0x000fe20000000800 */
[----:B-1----:R-:W-:Y:S02]  /*5cc0*/  F2FP.BF16.PACK_AB R9, R101, R104 ;  /* 0x000000686509723e */ /* 0x002fe400000010ff */
[----:B--2---:R-:W-:-:S05]  /*5cd0*/  F2FP.BF16.PACK_AB R11, R55, R100 ;  /* 0x00000064370b723e */ /* 0x004fca00000010ff */
[----:B------:R-:W-:Y:S02]  /*5ce0*/  MUFU.EX2 R65, R65 ;  /* 0x0000004100417308 */ /* 0x000fe40000000800 */
[C---:B---3--:R-:W-:Y:S06]  /*5cf0*/  HMMA.16816.F32.BF16 R72, R8.reuse, R12, R72 ;  /* 0x0000000c0848723c */ /* 0x048fec0000041848 */
[----:B------:R-:W1:Y:S02]  /*5d00*/  MUFU.EX2 R108, R108 ;  /* 0x0000006c006c7308 */ /* 0x000e640000000800 */
[C---:B------:R-:W-:Y:S01]  /*5d10*/  HMMA.16816.F32.BF16 R92, R8.reuse, R14, R92 ;  /* 0x0000000e085c723c */ /* 0x040fe2000004185c */
[----:B------:R-:W2:Y:S05]  /*5d20*/  LDSM.16.MT88.4 R12, [R160+0x7800] ;  /* 0x00780000a00c783b */ /* 0x000eaa0000004200 */
[----:B------:R-:W-:Y:S02]  /*5d30*/  MUFU.EX2 R115, R115 ;  /* 0x0000007300737308 */ /* 0x000fe40000000800 */
[C---:B----4-:R-:W-:Y:S06]  /*5d40*/  HMMA.16816.F32.BF16 R96, R8.reuse, R16, R96 ;  /* 0x000000100860723c */ /* 0x050fec0000041860 */
[----:B------:R-:W3:Y:S02]  /*5d50*/  MUFU.EX2 R66, R66 ;  /* 0x0000004200427308 */ /* 0x000ee40000000800 */
[C---:B------:R-:W-:Y:S01]  /*5d60*/  HMMA.16816.F32.BF16 R68, R8.reuse, R18, R68 ;  /* 0x000000120844723c */ /* 0x040fe20000041844 */
[----:B------:R-:W4:Y:S05]  /*5d70*/  LDSM.16.MT88.4 R16, [R161+0x7800] ;  /* 0x00780000a110783b */ /* 0x000f2a0000004200 */
[----:B------:R-:W-:Y:S08]  /*5d80*/  MUFU.EX2 R62, R62 ;  /* 0x0000003e003e7308 */ /* 0x000ff00000000800 */
[----:B------:R-:W1:Y:S08]  /*5d90*/  MUFU.EX2 R61, R61 ;  /* 0x0000003d003d7308 */ /* 0x000e700000000800 */
[----:B------:R-:W-:Y:S01]  /*5da0*/  MUFU.EX2 R60, R60 ;  /* 0x0000003c003c7308 */ /* 0x000fe20000000800 */
[C---:B--2---:R-:W-:Y:S07]  /*5db0*/  HMMA.16816.F32.BF16 R88, R8.reuse, R12, R88 ;  /* 0x0000000c0858723c */ /* 0x044fee0000041858 */
[----:B------:R-:W-:Y:S01]  /*5dc0*/  MUFU.EX2 R35, R35 ;  /* 0x0000002300237308 */ /* 0x000fe20000000800 */
[C---:B------:R-:W-:Y:S01]  /*5dd0*/  HMMA.16816.F32.BF16 R84, R8.reuse, R14, R84 ;  /* 0x0000000e0854723c */ /* 0x040fe20000041854 */
[----:B------:R-:W2:Y:S06]  /*5de0*/  LDSM.16.MT88.4 R12, [R162+0x8000] ;  /* 0x00800000a20c783b */ /* 0x000eac0000004200 */
[----:B------:R-:W-:Y:S01]  /*5df0*/  MUFU.EX2 R38, R38 ;  /* 0x0000002600267308 */ /* 0x000fe20000000800 */
[C---:B----4-:R-:W-:Y:S07]  /*5e00*/  HMMA.16816.F32.BF16 R76, R8.reuse, R16, R76 ;  /* 0x00000010084c723c */ /* 0x050fee000004184c */
[----:B------:R-:W-:Y:S01]  /*5e10*/  MUFU.EX2 R36, R36 ;  /* 0x0000002400247308 */ /* 0x000fe20000000800 */
[----:B------:R-:W-:Y:S01]  /*5e20*/  HMMA.16816.F32.BF16 R80, R8, R18, R80 ;  /* 0x000000120850723c */ /* 0x000fe20000041850 */
[----:B------:R-:W4:Y:S06]  /*5e30*/  LDSM.16.MT88.4 R16, [R164+0x8000] ;  /* 0x00800000a410783b */ /* 0x000f2c0000004200 */
[----:B------:R-:W-:Y:S01]  /*5e40*/  MUFU.EX2 R25, R25 ;  /* 0x0000001900197308 */ /* 0x000fe20000000800 */
[----:B------:R-:W-:-:S02]  /*5e50*/  F2FP.BF16.PACK_AB R8, R130, R113 ;  /* 0x000000718208723e */ /* 0x000fc400000010ff */
[----:B------:R-:W-:-:S05]  /*5e60*/  F2FP.BF16.PACK_AB R10, R118, R105 ;  /* 0x00000069760a723e */ /* 0x000fca00000010ff */
[----:B------:R-:W-:Y:S01]  /*5e70*/  MUFU.EX2 R26, R26 ;  /* 0x0000001a001a7308 */ /* 0x000fe20000000800 */
[----:B------:R-:W-:Y:S02]  /*5e80*/  F2FP.BF16.PACK_AB R9, R109, R132 ;  /* 0x000000846d09723e */ /* 0x000fe400000010ff */
[----:B-----5:R-:W-:-:S05]  /*5e90*/  F2FP.BF16.PACK_AB R11, R107, R110 ;  /* 0x0000006e6b0b723e */ /* 0x020fca00000010ff */
[----:B------:R-:W-:Y:S02]  /*5ea0*/  MUFU.EX2 R28, R28 ;  /* 0x0000001c001c7308 */ /* 0x000fe40000000800 */
[C---:B--2---:R-:W-:Y:S08]  /*5eb0*/  HMMA.16816.F32.BF16 R72, R8.reuse, R12, R72 ;  /* 0x0000000c0848723c */ /* 0x044ff00000041848 */
[C---:B------:R-:W-:Y:S01]  /*5ec0*/  HMMA.16816.F32.BF16 R92, R8.reuse, R14, R92 ;  /* 0x0000000e085c723c */ /* 0x040fe2000004185c */
[----:B------:R-:W2:Y:S07]  /*5ed0*/  LDSM.16.MT88.4 R12, [R160+0x8000] ;  /* 0x00800000a00c783b */ /* 0x000eae0000004200 */
[C---:B----4-:R-:W-:Y:S08]  /*5ee0*/  HMMA.16816.F32.BF16 R96, R8.reuse, R16, R96 ;  /* 0x000000100860723c */ /* 0x050ff00000041860 */
[C---:B------:R-:W-:Y:S01]  /*5ef0*/  HMMA.16816.F32.BF16 R68, R8.reuse, R18, R68 ;  /* 0x000000120844723c */ /* 0x040fe20000041844 */
[----:B------:R-:W4:Y:S07]  /*5f00*/  LDSM.16.MT88.4 R16, [R161+0x8000] ;  /* 0x00800000a110783b */ /* 0x000f2e0000004200 */
[C---:B--2---:R-:W-:Y:S08]  /*5f10*/  HMMA.16816.F32.BF16 R88, R8.reuse, R12, R88 ;  /* 0x0000000c0858723c */ /* 0x044ff00000041858 */
[C---:B------:R-:W-:Y:S01]  /*5f20*/  HMMA.16816.F32.BF16 R84, R8.reuse, R14, R84 ;  /* 0x0000000e0854723c */ /* 0x040fe20000041854 */
[----:B------:R-:W2:Y:S07]  /*5f30*/  LDSM.16.MT88.4 R12, [R164+0x8800] ;  /* 0x00880000a40c783b */ /* 0x000eae0000004200 */
[C---:B----4-:R-:W-:Y:S08]  /*5f40*/  HMMA.16816.F32.BF16 R76, R8.reuse, R16, R76 ;  /* 0x00000010084c723c */ /* 0x050ff0000004184c */
[----:B------:R-:W-:Y:S01]  /*5f50*/  HMMA.16816.F32.BF16 R80, R8, R18, R80 ;  /* 0x000000120850723c */ /* 0x000fe20000041850 */
[----:B------:R-:W4:Y:S06]  /*5f60*/  LDSM.16.MT88.4 R16, [R161+0x8800] ;  /* 0x00880000a110783b */ /* 0x000f2c0000004200 */
[----:B------:R-:W-:Y:S01]  /*5f70*/  FADD.FTZ R8, R64, R63 ;  /* 0x0000003f40087221 */ /* 0x000fe20000010000 */
[----:B-1----:R-:W-:Y:S01]  /*5f80*/  F2FP.BF16.PACK_AB R10, R108, R65 ;  /* 0x000000416c0a723e */ /* 0x002fe200000010ff */
[----:B------:R-:W-:Y:S01]  /*5f90*/  FADD.FTZ R64, R58, R57 ;  /* 0x000000393a407221 */ /* 0x000fe20000010000 */
[----:B---3--:R-:W-:Y:S01]  /*5fa0*/  F2FP.BF16.PACK_AB R9, R66, R115 ;  /* 0x000000734209723e */ /* 0x008fe200000010ff */
[----:B------:R-:W-:Y:S01]  /*5fb0*/  FADD.FTZ R59, R59, R8 ;  /* 0x000000083b3b7221 */ /* 0x000fe20000010000 */
[----:B------:R-:W-:Y:S01]  /*5fc0*/  F2FP.BF16.PACK_AB R8, R112, R111 ;  /* 0x0000006f7008723e */ /* 0x000fe200000010ff */
[--C-:B------:R-:W-:Y:S01]  /*5fd0*/  FFMA.FTZ R57, R33, c[0x0][0x23c], -R34.reuse ;  /* 0x00008f0021397a23 */ /* 0x100fe20000010822 */
[----:B------:R-:W-:Y:S01]  /*5fe0*/  F2FP.BF16.PACK_AB R11, R61, R62 ;  /* 0x0000003e3d0b723e */ /* 0x000fe200000010ff */
[----:B------:R-:W-:-:S02]  /*5ff0*/  FFMA.FTZ R33, R37, c[0x0][0x23c], -R34 ;  /* 0x00008f0025217a23 */ /* 0x000fc40000010822 */
[----:B------:R-:W-:Y:S02]  /*6000*/  FFMA.FTZ R58, R39, c[0x0][0x23c], -R34 ;  /* 0x00008f00273a7a23 */ /* 0x000fe40000010822 */
[----:B------:R-:W-:Y:S01]  /*6010*/  FFMA.FTZ R37, R40, c[0x0][0x23c], -R7 ;  /* 0x00008f0028257a23 */ /* 0x000fe20000010807 */
[----:B------:R-:W-:Y:S01]  /*6020*/  MUFU.EX2 R57, R57 ;  /* 0x0000003900397308 */ /* 0x000fe20000000800 */
[----:B------:R-:W-:Y:S01]  /*6030*/  FADD.FTZ R45, R45, R64 ;  /* 0x000000402d2d7221 */ /* 0x000fe20000010000 */
[C---:B------:R-:W-:Y:S01]  /*6040*/  HMMA.16816.F32.BF16 R72, R8.reuse, R20, R72 ;  /* 0x000000140848723c */ /* 0x040fe20000041848 */
[--C-:B------:R-:W-:Y:S02]  /*6050*/  FFMA.FTZ R40, R29, c[0x0][0x23c], -R34.reuse ;  /* 0x00008f001d287a23 */ /* 0x100fe40000010822 */
[----:B------:R-:W-:Y:S02]  /*6060*/  FADD.FTZ R59, R46, R59 ;  /* 0x0000003b2e3b7221 */ /* 0x000fe40000010000 */
[--C-:B------:R-:W-:Y:S01]  /*6070*/  FFMA.FTZ R39, R31, c[0x0][0x23c], -R34.reuse ;  /* 0x00008f001f277a23 */ /* 0x100fe20000010822 */
[----:B------:R-:W-:Y:S01]  /*6080*/  MUFU.EX2 R33, R33 ;  /* 0x0000002100217308 */ /* 0x000fe20000000800 */
[----:B------:R-:W-:Y:S01]  /*6090*/  FADD.FTZ R44, R44, R59 ;  /* 0x0000003b2c2c7221 */ /* 0x000fe20000010000 */
[----:B--2---:R-:W-:Y:S01]  /*60a0*/  HMMA.16816.F32.BF16 R96, R8, R12, R96 ;  /* 0x0000000c0860723c */ /* 0x004fe20000041860 */
[----:B------:R-:W-:-:S02]  /*60b0*/  FFMA.FTZ R31, R27, c[0x0][0x23c], -R34 ;  /* 0x00008f001b1f7a23 */ /* 0x000fc40000010822 */
[----:B------:R-:W-:Y:S02]  /*60c0*/  FADD.FTZ R43, R43, R44 ;  /* 0x0000002c2b2b7221 */ /* 0x000fe40000010000 */
[----:B------:R-:W-:Y:S01]  /*60d0*/  FFMA.FTZ R27, R32, c[0x0][0x23c], -R7 ;  /* 0x00008f00201b7a23 */ /* 0x000fe20000010807 */
[----:B------:R-:W1:Y:S01]  /*60e0*/  MUFU.EX2 R58, R58 ;  /* 0x0000003a003a7308 */ /* 0x000e620000000800 */
[----:B------:R-:W-:Y:S01]  /*60f0*/  FADD.FTZ R30, R30, R43 ;  /* 0x0000002b1e1e7221 */ /* 0x000fe20000010000 */
[C---:B------:R-:W-:Y:S01]  /*6100*/  HMMA.16816.F32.BF16 R68, R8.reuse, R14, R68 ;  /* 0x0000000e0844723c */ /* 0x040fe20000041844 */
[----:B------:R-:W2:Y:S01]  /*6110*/  LDSM.16.MT88.4 R12, [R160+0x8800] ;  /* 0x00880000a00c783b */ /* 0x000ea20000004200 */
[----:B------:R-:W-:Y:S02]  /*6120*/  FFMA.FTZ R7, R24, c[0x0][0x23c], -R7 ;  /* 0x00008f0018077a23 */ /* 0x000fe40000010807 */
[----:B------:R-:W-:Y:S02]  /*6130*/  FADD.FTZ R30, R3, R30 ;  /* 0x0000001e031e7221 */ /* 0x000fe40000010000 */
[----:B------:R-:W3:Y:S02]  /*6140*/  MUFU.EX2 R37, R37 ;  /* 0x0000002500257308 */ /* 0x000ee40000000800 */
[C---:B----4-:R-:W-:Y:S06]  /*6150*/  HMMA.16816.F32.BF16 R76, R8.reuse, R16, R76 ;  /* 0x00000010084c723c */ /* 0x050fec000004184c */
[----:B------:R-:W4:Y:S02]  /*6160*/  MUFU.EX2 R34, R39 ;  /* 0x0000002700227308 */ /* 0x000f240000000800 */
[C---:B------:R-:W-:Y:S01]  /*6170*/  HMMA.16816.F32.BF16 R80, R8.reuse, R18, R80 ;  /* 0x000000120850723c */ /* 0x040fe20000041850 */
[----:B------:R-:W5:Y:S05]  /*6180*/  LDSM.16.MT88.4 R16, [R164+0x9000] ;  /* 0x00900000a410783b */ /* 0x000f6a0000004200 */
[----:B------:R-:W-:Y:S02]  /*6190*/  MUFU.EX2 R40, R40 ;  /* 0x0000002800287308 */ /* 0x000fe40000000800 */
[C---:B------:R-:W-:Y:S01]  /*61a0*/  HMMA.16816.F32.BF16 R92, R8.reuse, R22, R92 ;  /* 0x00000016085c723c */ /* 0x040fe2000004185c */
[----:B------:R-:W4:Y:S05]  /*61b0*/  LDSM.16.MT88.4 R20, [R161+0x9000] ;  /* 0x00900000a114783b */ /* 0x000f2a0000004200 */
[----:B------:R-:W-:Y:S08]  /*61c0*/  MUFU.EX2 R27, R27 ;  /* 0x0000001b001b7308 */ /* 0x000ff00000000800 */
[----:B------:R-:W-:Y:S01]  /*61d0*/  MUFU.EX2 R3, R7 ;  /* 0x0000000700037308 */ /* 0x000fe20000000800 */
[C---:B--2---:R-:W-:Y:S08]  /*61e0*/  HMMA.16816.F32.BF16 R88, R8.reuse, R12, R88 ;  /* 0x0000000c0858723c */ /* 0x044ff00000041858 */
[----:B------:R-:W-:Y:S01]  /*61f0*/  HMMA.16816.F32.BF16 R84, R8, R14, R84 ;  /* 0x0000000e0854723c */ /* 0x000fe20000041854 */
[----:B------:R-:W2:Y:S06]  /*6200*/  LDSM.16.MT88.4 R12, [R162+0x9000] ;  /* 0x00900000a20c783b */ /* 0x000eac0000004200 */
[----:B------:R-:W-:Y:S01]  /*6210*/  FADD.FTZ R8, R42, R45 ;  /* 0x0000002d2a087221 */ /* 0x000fe20000010000 */
[----:B-1----:R-:W-:-:S02]  /*6220*/  F2FP.BF16.PACK_AB R10, R58, R33 ;  /* 0x000000213a0a723e */ /* 0x002fc400000010ff */
[----:B------:R-:W-:Y:S01]  /*6230*/  F2FP.BF16.PACK_AB R9, R38, R35 ;  /* 0x000000232609723e */ /* 0x000fe200000010ff */
[----:B------:R-:W-:Y:S01]  /*6240*/  FADD.FTZ R8, R41, R8 ;  /* 0x0000000829087221 */ /* 0x000fe20000010000 */
[----:B---3--:R-:W-:-:S03]  /*6250*/  F2FP.BF16.PACK_AB R11, R36, R37 ;  /* 0x00000025240b723e */ /* 0x008fc600000010ff */
[----:B------:R-:W-:Y:S01]  /*6260*/  FADD.FTZ R29, R5, R8 ;  /* 0x00000008051d7221 */ /* 0x000fe20000010000 */
[----:B------:R-:W-:Y:S01]  /*6270*/  F2FP.BF16.PACK_AB R8, R60, R57 ;  /* 0x000000393c08723e */ /* 0x000fe200000010ff */
[----:B------:R-:W1:Y:S02]  /*6280*/  MUFU.EX2 R5, R31 ;  /* 0x0000001f00057308 */ /* 0x000e640000000800 */
[----:B------:R-:W-:-:S04]  /*6290*/  FADD.FTZ R29, R4, R29 ;  /* 0x0000001d041d7221 */ /* 0x000fc80000010000 */
[----:B-----5:R-:W-:Y:S01]  /*62a0*/  HMMA.16816.F32.BF16 R96, R8, R16, R96 ;  /* 0x000000100860723c */ /* 0x020fe20000041860 */
[----:B------:R-:W-:-:S04]  /*62b0*/  FADD.FTZ R56, R56, R29 ;  /* 0x0000001d38387221 */ /* 0x000fc80000010000 */
[----:B------:R-:W-:-:S03]  /*62c0*/  FADD.FTZ R53, R53, R56 ;  /* 0x0000003835357221 */ /* 0x000fc60000010000 */
[----:B------:R-:W-:Y:S01]  /*62d0*/  HMMA.16816.F32.BF16 R68, R8, R18, R68 ;  /* 0x000000120844723c */ /* 0x000fe20000041844 */
[----:B------:R-:W3:Y:S01]  /*62e0*/  LDSM.16.MT88.4 R16, [R160+0x9000] ;  /* 0x00900000a010783b */ /* 0x000ee20000004200 */
[----:B------:R-:W-:-:S04]  /*62f0*/  FADD.FTZ R52, R52, R53 ;  /* 0x0000003534347221 */ /* 0x000fc80000010000 */
[----:B------:R-:W-:Y:S02]  /*6300*/  FADD.FTZ R49, R49, R52 ;  /* 0x0000003431317221 */ /* 0x000fe40000010000 */
[----:B----4-:R-:W-:Y:S02]  /*6310*/  HMMA.16816.F32.BF16 R76, R8, R20, R76 ;  /* 0x00000014084c723c */ /* 0x010fe4000004184c */
[----:B------:R-:W-:-:S04]  /*6320*/  FADD.FTZ R106, R106, R49 ;  /* 0x000000316a6a7221 */ /* 0x000fc80000010000 */
[----:B------:R-:W-:Y:S02]  /*6330*/  FADD.FTZ R103, R103, R106 ;  /* 0x0000006a67677221 */ /* 0x000fe40000010000 */
[----:B--2---:R-:W-:Y:S02]  /*6340*/  HMMA.16816.F32.BF16 R72, R8, R12, R72 ;  /* 0x0000000c0848723c */ /* 0x004fe40000041848 */
[----:B------:R-:W-:-:S04]  /*6350*/  FADD.FTZ R102, R102, R103 ;  /* 0x0000006766667221 */ /* 0x000fc80000010000 */
[----:B------:R-:W-:Y:S02]  /*6360*/  FADD.FTZ R102, R67, R102 ;  /* 0x0000006643667221 */ /* 0x000fe40000010000 */
[----:B------:R-:W-:Y:S01]  /*6370*/  HMMA.16816.F32.BF16 R92, R8, R14, R92 ;  /* 0x0000000e085c723c */ /* 0x000fe2000004185c */
[----:B------:R-:W2:Y:S01]  /*6380*/  LDSM.16.MT88.4 R12, [R164+0x9800] ;  /* 0x00980000a40c783b */ /* 0x000ea20000004200 */
[----:B------:R-:W-:-:S04]  /*6390*/  FADD.FTZ R113, R113, R102 ;  /* 0x0000006671717221 */ /* 0x000fc80000010000 */
[----:B------:R-:W-:Y:S02]  /*63a0*/  FADD.FTZ R130, R130, R113 ;  /* 0x0000007182827221 */ /* 0x000fe40000010000 */
[----:B------:R-:W-:Y:S01]  /*63b0*/  HMMA.16816.F32.BF16 R80, R8, R22, R80 ;  /* 0x000000160850723c */ /* 0x000fe20000041850 */
[----:B------:R-:W4:Y:S01]  /*63c0*/  LDSM.16.MT88.4 R20, [R162+0x9800] ;  /* 0x00980000a214783b */ /* 0x000f220000004200 */
[----:B------:R-:W-:-:S04]  /*63d0*/  FADD.FTZ R105, R105, R130 ;  /* 0x0000008269697221 */ /* 0x000fc80000010000 */
[----:B------:R-:W-:Y:S02]  /*63e0*/  FADD.FTZ R118, R118, R105 ;  /* 0x0000006976767221 */ /* 0x000fe40000010000 */
[----:B---3--:R-:W-:Y:S02]  /*63f0*/  HMMA.16816.F32.BF16 R88, R8, R16, R88 ;  /* 0x000000100858723c */ /* 0x008fe40000041858 */
[----:B------:R-:W-:-:S04]  /*6400*/  FADD.FTZ R111, R111, R118 ;  /* 0x000000766f6f7221 */ /* 0x000fc80000010000 */
[----:B------:R-:W-:Y:S02]  /*6410*/  FADD.FTZ R112, R112, R111 ;  /* 0x0000006f70707221 */ /* 0x000fe40000010000 */
[----:B------:R-:W-:Y:S01]  /*6420*/  FADD.FTZ R17, R51, R30 ;  /* 0x0000001e33117221 */ /* 0x000fe20000010000 */
[----:B------:R-:W-:Y:S01]  /*6430*/  HMMA.16816.F32.BF16 R84, R8, R18, R84 ;  /* 0x000000120854723c */ /* 0x000fe20000041854 */
[----:B------:R-:W-:Y:S02]  /*6440*/  FADD.FTZ R65, R65, R112 ;  /* 0x0000007041417221 */ /* 0x000fe40000010000 */
[----:B------:R-:W-:Y:S02]  /*6450*/  FADD.FTZ R17, R50, R17 ;  /* 0x0000001132117221 */ /* 0x000fe40000010000 */
[----:B------:R-:W-:Y:S02]  /*6460*/  FADD.FTZ R108, R108, R65 ;  /* 0x000000416c6c7221 */ /* 0x000fe40000010000 */
[----:B------:R-:W-:Y:S01]  /*6470*/  FADD.FTZ R48, R48, R17 ;  /* 0x0000001130307221 */ /* 0x000fe20000010000 */
[----:B------:R-:W-:Y:S01]  /*6480*/  F2FP.BF16.PACK_AB R8, R25, R34 ;  /* 0x000000221908723e */ /* 0x000fe200000010ff */
[----:B------:R-:W3:Y:S01]  /*6490*/  LDSM.16.MT88.4 R16, [R161+0x9800] ;  /* 0x00980000a110783b */ /* 0x000ee20000004200 */
[----:B-1----:R-:W-:Y:S01]  /*64a0*/  F2FP.BF16.PACK_AB R10, R40, R5 ;  /* 0x00000005280a723e */ /* 0x002fe200000010ff */
[----:B------:R-:W-:Y:S01]  /*64b0*/  FADD.FTZ R47, R47, R48 ;  /* 0x000000302f2f7221 */ /* 0x000fe20000010000 */
[----:B------:R-:W-:Y:S01]  /*64c0*/  F2FP.BF16.PACK_AB R9, R26, R27 ;  /* 0x0000001b1a09723e */ /* 0x000fe200000010ff */
[----:B------:R-:W-:Y:S01]  /*64d0*/  FADD.FTZ R57, R57, R108 ;  /* 0x0000006c39397221 */ /* 0x000fe20000010000 */
[----:B------:R-:W-:Y:S01]  /*64e0*/  F2FP.BF16.PACK_AB R11, R3, R28 ;  /* 0x0000001c030b723e */ /* 0x000fe200000010ff */
[----:B------:R-:W-:-:S02]  /*64f0*/  FADD.FTZ R104, R104, R47 ;  /* 0x0000002f68687221 */ /* 0x000fc40000010000 */
[----:B------:R-:W-:Y:S02]  /*6500*/  FADD.FTZ R60, R60, R57 ;  /* 0x000000393c3c7221 */ /* 0x000fe40000010000 */
[----:B------:R-:W-:Y:S02]  /*6510*/  FADD.FTZ R101, R101, R104 ;  /* 0x0000006865657221 */ /* 0x000fe40000010000 */
[C---:B--2---:R-:W-:Y:S01]  /*6520*/  HMMA.16816.F32.BF16 R96, R8.reuse, R12, R96 ;  /* 0x0000000c0860723c */ /* 0x044fe20000041860 */
[----:B------:R-:W-:Y:S02]  /*6530*/  FADD.FTZ R7, R33, R60 ;  /* 0x0000003c21077221 */ /* 0x000fe40000010000 */
[----:B------:R-:W-:Y:S02]  /*6540*/  FADD.FTZ R100, R100, R101 ;  /* 0x0000006564647221 */ /* 0x000fe40000010000 */
[----:B------:R-:W-:Y:S02]  /*6550*/  FADD.FTZ R7, R58, R7 ;  /* 0x000000073a077221 */ /* 0x000fe40000010000 */
[----:B------:R-:W-:Y:S01]  /*6560*/  FADD.FTZ R55, R55, R100 ;  /* 0x0000006437377221 */ /* 0x000fe20000010000 */
[----:B------:R-:W-:Y:S01]  /*6570*/  HMMA.16816.F32.BF16 R68, R8, R14, R68 ;  /* 0x0000000e0844723c */ /* 0x000fe20000041844 */
[----:B------:R-:W1:Y:S01]  /*6580*/  LDSM.16.MT88.4 R12, [R160+0x9800] ;  /* 0x00980000a00c783b */ /* 0x000e620000004200 */
        /* <DEDUP_REMOVED lines=9> */
[----:B------:R-:W-:Y:S03]  /*6620*/  HMMA.16816.F32.BF16 R92, R8, R22, R92 ;  /* 0x00000016085c723c */ /* 0x000fe6000004185c */
[----:B------:R-:W-:-:S04]  /*6630*/  FADD.FTZ R115, R115, R110 ;  /* 0x0000006e73737221 */ /* 0x000fc80000010000 */
[----:B------:R-:W-:Y:S01]  /*6640*/  FADD.FTZ R115, R66, R115 ;  /* 0x0000007342737221 */ /* 0x000fe20000010000 */
[----:B---3--:R-:W-:Y:S03]  /*6650*/  HMMA.16816.F32.BF16 R76, R8, R16, R76 ;  /* 0x00000010084c723c */ /* 0x008fe6000004184c */
        /* <DEDUP_REMOVED lines=12> */
[----:B------:R-:W-:Y:S01]  /*6720*/  FADD.FTZ R192, R3, R28 ;  /* 0x0000001c03c07221 */ /* 0x000fe20000010000 */
[----:B------:R-:W-:Y:S05]  /*6730*/  @!P2 BRA `(.L_x_5329) ;  /* 0x00003fd00000a947 */ /* 0x000fea0003800000 */
[----:B------:R-:W-:-:S04]  /*6740*/  DEPBAR.LE SB0, 0x0 ;  /* 0x000080000000791a */ /* 0x000fc80000000000 */
[----:B------:R-:W-:Y:S01]  /*6750*/  IADD3 R176, R120, -0x2, RZ ;  /* 0xfffffffe78b07810 */ /* 0x000fe20007ffe0ff */
[----:B------:R-:W-:Y:S06]  /*6760*/  BAR.SYNC.DEFER_BLOCKING 0x0 ;  /* 0x0000000000007b1d */ /* 0x000fec0000010000 */
[----:B------:R-:W-:Y:S05]  /*6770*/  @!P0 BRA `(.L_x_5330) ;  /* 0x000003a000008947 */ /* 0x000fea0003800000 */
[----:B------:R-:W1:Y:S01]  /*6780*/  I2F.RP R5, R122 ;  /* 0x0000007a00057306 */ /* 0x000e620000209400 */
[----:B------:R-:W-:-:S05]  /*6790*/  IMAD.SHL.U32 R3, R176, 0x80, RZ ;  /* 0x00000080b0037824 */ /* 0x000fca00078e00ff */
[----:B------:R-:W-:Y:S02]  /*67a0*/  IADD3 R11, R3, 0x80, RZ ;  /* 0x00000080030b7810 */ /* 0x000fe40007ffe0ff */
        /* <DEDUP_REMOVED lines=55> */
.L_x_5330:
[----:B------:R-:W-:-:S04]  /*6b20*/  LEA R3, -R6, RZ, 0x7 ;  /* 0x000000ff06037211 */ /* 0x000fc800078e39ff */
[----:B------:R-:W-:Y:S02]  /*6b30*/  SHF.R.S32.HI R4, RZ, 0x1f, R3 ;  /* 0x0000001fff047819 */ /* 0x000fe40000011403 */
.L_x_5331:
[----:B------:R-:W-:Y:S02]  /*6b40*/  ISETP.GE.AND P1, PT, R180, c[0x0][0x220], PT ;  /* 0x00008800b4007a0c */ /* 0x000fe40003f26270 */
[----:B------:R-:W-:-:S04]  /*6b50*/  LEA R194, P6, R3, R194, 0x1 ;  /* 0x000000c203c27211 */ /* 0x000fc800078c08ff */
[----:B------:R-:W-:-:S07]  /*6b60*/  LEA.HI.X R195, R3, R195, R4, 0x1, P6 ;  /* 0x000000c303c37211 */ /* 0x000fce00030f0c04 */
[----:B------:R-:W-:Y:S01]  /*6b70*/  @!P1 IMAD.MOV.U32 R9, RZ, RZ, c[0x0][0x1a4] ;  /* 0x00006900ff099624 */ /* 0x000fe200078e00ff */
[CC--:B------:R-:W-:Y:S01]  /*6b80*/  @!P1 LEA R10, P2, R6.reuse, R126.reuse, 0x6 ;  /* 0x0000007e060a9211 */ /* 0x0c0fe200078430ff */
[----:B------:R-:W-:Y:S01]  /*6b90*/  @!P1 IMAD.MOV.U32 R7, RZ, RZ, c[0x0][0x1a4] ;  /* 0x00006900ff079624 */ /* 0x000fe200078e00ff */
[-C--:B------:R-:W-:Y:S01]  /*6ba0*/  @!P1 IADD3 R5, P5, P4, R3, R126.reuse, R182 ;  /* 0x0000007e03059210 */ /* 0x080fe20007cbe0b6 */
[--C-:B------:R-:W-:Y:S01]  /*6bb0*/  @!P1 IMAD.MOV.U32 R128, RZ, RZ, R126.reuse ;  /* 0x000000ffff809224 */ /* 0x100fe200078e007e */
[C---:B------:R-:W-:Y:S01]  /*6bc0*/  @!P1 LEA R8, P3, R6.reuse, R126, 0x5 ;  /* 0x0000007e06089211 */ /* 0x040fe200078628ff */
[--C-:B------:R-:W-:Y:S01]  /*6bd0*/  @!P1 IMAD.MOV.U32 R16, RZ, RZ, R126.reuse ;  /* 0x000000ffff109224 */ /* 0x100fe200078e007e */
[CC--:B------:R-:W-:Y:S01]  /*6be0*/  @!P1 LEA.HI.X R9, R6.reuse, R129.reuse, R9, 0x6, P2 ;  /* 0x0000008106099211 */ /* 0x0c0fe200010f3409 */
[----:B------:R-:W-:Y:S01]  /*6bf0*/  @!P1 IMAD.MOV.U32 R17, RZ, RZ, R129 ;  /* 0x000000ffff119224 */ /* 0x000fe200078e0081 */
[----:B------:R-:W-:Y:S01]  /*6c00*/  @!P1 LEA.HI.X R7, R6, R129, R7, 0x5, P3 ;  /* 0x0000008106079211 */ /* 0x000fe200018f2c07 */
[--C-:B------:R-:W-:Y:S01]  /*6c10*/  @!P1 IMAD.MOV.U32 R14, RZ, RZ, R126.reuse ;  /* 0x000000ffff0e9224 */ /* 0x100fe200078e007e */
[----:B------:R-:W-:Y:S01]  /*6c20*/  @!P1 LEA R22, P2, R5, c[0x0][0x170], 0x1 ;  /* 0x00005c0005169a11 */ /* 0x000fe200078408ff */
        /* <DEDUP_REMOVED lines=8> */
[----:B------:R-:W-:Y:S01]  /*6cb0*/  @!P1 IMAD.WIDE.U32 R12, R6, 0x30, R128 ;  /* 0x00000030060c9825 */ /* 0x000fe200078e0080 */
[----:B------:R-:W-:Y:S02]  /*6cc0*/  @!P1 IADD3.X R128, R4, R129, R179, P5, P4 ;  /* 0x0000008104809210 */ /* 0x000fe40002fe84b3 */
[----:B------:R-:W-:Y:S01]  /*6cd0*/  @P1 STS.128 [R177+0x6800], RZ ;  /* 0x006800ffb1001388 */ /* 0x000fe20000000c00 */
[C---:B------:R-:W-:Y:S01]  /*6ce0*/  @!P1 IMAD.WIDE.U32 R16, R6.reuse, 0x50, R16 ;  /* 0x0000005006109825 */ /* 0x040fe200078e0010 */
[----:B------:R-:W-:Y:S02]  /*6cf0*/  @!P1 LEA.HI.X R23, R5, c[0x0][0x174], R128, 0x1, P2 ;  /* 0x00005d0005179a11 */ /* 0x000fe400010f0c80 */
[----:B------:R-:W-:Y:S01]  /*6d00*/  @!P1 IADD3 R12, P3, R3, R12, RZ ;  /* 0x0000000c030c9210 */ /* 0x000fe20007f7e0ff */
[----:B------:R-:W-:-:S02]  /*6d10*/  @!P1 IMAD.WIDE.U32 R14, R6, 0x60, R14 ;  /* 0x00000060060e9825 */ /* 0x000fc400078e000e */
[----:B------:R-:W-:Y:S01]  /*6d20*/  @!PT LDS RZ, [RZ] ;  /* 0x00000000fffff984 */ /* 0x000fe20000000800 */
[----:B------:R-:W-:Y:S01]  /*6d30*/  @!PT LDS RZ, [RZ] ;  /* 0x00000000fffff984 */ /* 0x000fe20000000800 */
[----:B------:R-:W-:Y:S01]  /*6d40*/  @!PT LDS RZ, [RZ] ;  /* 0x00000000fffff984 */ /* 0x000fe20000000800 */
[----:B------:R2:W-:Y:S02]  /*6d50*/  @!P1 LDGSTS.E.BYPASS.LTC128B.128 [R177+0x6800], [R22.64] ;  /* 0x0680000016b19fae */ /* 0x0005e4000b901d46 */
[----:B------:R-:W-:Y:S02]  /*6d60*/  @!P1 IMAD.WIDE.U32 R18, R6, 0x70, R18 ;  /* 0x0000007006129825 */ /* 0x000fe400078e0012 */
[----:B------:R-:W-:Y:S02]  /*6d70*/  @P1 STS.128 [R177+0x7000], RZ ;  /* 0x007000ffb1001388 */ /* 0x000fe40000000c00 */
[----:B------:R-:W-:Y:S02]  /*6d80*/  @!P1 IMAD.MOV.U32 R11, RZ, RZ, c[0x0][0x1a4] ;  /* 0x00006900ff0b9624 */ /* 0x000fe400078e00ff */
[----:B------:R-:W-:Y:S02]  /*6d90*/  @!P1 IMAD.MOV.U32 R6, RZ, RZ, c[0x0][0x1a4] ;  /* 0x00006900ff069624 */ /* 0x000fe400078e00ff */
[----:B------:R-:W-:-:S02]  /*6da0*/  @!P1 IMAD R11, R11, 0x30, RZ ;  /* 0x000000300b0b9824 */ /* 0x000fc400078e02ff */
[----:B------:R-:W-:Y:S01]  /*6db0*/  @!P1 IMAD R5, R6, 0x50, RZ ;  /* 0x0000005006059824 */ /* 0x000fe200078e02ff */
[C---:B------:R-:W-:Y:S02]  /*6dc0*/  @!P1 IADD3 R6, P2, R3.reuse, R16, RZ ;  /* 0x0000001003069210 */ /* 0x040fe40007f5e0ff */
[C---:B------:R-:W-:Y:S01]  /*6dd0*/  @!P1 IADD3.X R21, R4.reuse, R13, R11, P3, !PT ;  /* 0x0000000d04159210 */ /* 0x040fe20001ffe40b */
[----:B------:R-:W-:Y:S01]  /*6de0*/  @!P1 IMAD.MOV.U32 R13, RZ, RZ, c[0x0][0x1a4] ;  /* 0x00006900ff0d9624 */ /* 0x000fe200078e00ff */
[----:B------:R-:W-:Y:S01]  /*6df0*/  @!P1 IADD3.X R5, R4, R17, R5, P2, !PT ;  /* 0x0000001104059210 */ /* 0x000fe200017fe405 */
[----:B------:R-:W-:Y:S01]  /*6e00*/  @!P1 IMAD.MOV.U32 R11, RZ, RZ, c[0x0][0x1a4] ;  /* 0x00006900ff0b9624 */ /* 0x000fe200078e00ff */
[----:B------:R-:W-:Y:S01]  /*6e10*/  @!P1 IADD3 R8, P3, R3, R8, RZ ;  /* 0x0000000803089210 */ /* 0x000fe20007f7e0ff */
[----:B------:R-:W-:Y:S01]  /*6e20*/  @!P1 IMAD R13, R13, 0x60, RZ ;  /* 0x000000600d0d9824 */ /* 0x000fe200078e02ff */
[----:B------:R-:W-:Y:S01]  /*6e30*/  @!P1 IADD3 R10, P2, R3, R10, RZ ;  /* 0x0000000a030a9210 */ /* 0x000fe20007f5e0ff */
[----:B------:R-:W-:-:S02]  /*6e40*/  @!P1 IMAD R11, R11, 0x70, RZ ;  /* 0x000000700b0b9824 */ /* 0x000fc400078e02ff */
[C---:B------:R-:W-:Y:S01]  /*6e50*/  @!P1 IMAD.X R7, R4.reuse, 0x1, R7, P3 ;  /* 0x0000000104079824 */ /* 0x040fe200018e0607 */
[C---:B------:R-:W-:Y:S01]  /*6e60*/  @!P1 IADD3 R14, P3, R3.reuse, R14, RZ ;  /* 0x0000000e030e9210 */ /* 0x040fe20007f7e0ff */
[----:B------:R-:W-:Y:S01]  /*6e70*/  @!P1 IMAD.X R9, R4, 0x1, R9, P2 ;  /* 0x0000000104099824 */ /* 0x000fe200010e0609 */
[----:B------:R-:W-:Y:S02]  /*6e80*/  @!P1 IADD3 R3, P2, R3, R18, RZ ;  /* 0x0000001203039210 */ /* 0x000fe40007f5e0ff */
[----:B------:R-:W-:Y:S02]  /*6e90*/  @!P1 LEA R18, P5, R8, c[0x0][0x170], 0x1 ;  /* 0x00005c0008129a11 */ /* 0x000fe400078a08ff */
[C---:B------:R-:W-:Y:S02]  /*6ea0*/  @!P1 IADD3.X R13, R4.reuse, R13, R15, P3, !PT ;  /* 0x0000000d040d9210 */ /* 0x040fe40001ffe40f */
[----:B------:R-:W-:Y:S02]  /*6eb0*/  @!P1 IADD3.X R4, R4, R19, R11, P2, !PT ;  /* 0x0000001304049210 */ /* 0x000fe400017fe40b */
[----:B------:R-:W-:-:S02]  /*6ec0*/  @!P1 LEA R16, P4, R10, c[0x0][0x170], 0x1 ;  /* 0x00005c000a109a11 */ /* 0x000fc400078808ff */
[----:B------:R-:W-:Y:S02]  /*6ed0*/  @!P1 LEA.HI.X R19, R8, c[0x0][0x174], R7, 0x1, P5 ;  /* 0x00005d0008139a11 */ /* 0x000fe400028f0c07 */
        /* <DEDUP_REMOVED lines=19> */
[----:B------:R-:W-:Y:S01]  /*7010*/  ISETP.GE.AND P2, PT, R120, 0x3, PT ;  /* 0x000000037800780c */ /* 0x000fe20003f46270 */
        /* <DEDUP_REMOVED lines=21> */
[----:B------:R-:W4:Y:S04]  /*7170*/  LDSM.16.M88.4 R32, [R169+0x2800] ;  /* 0x00280000a920783b */ /* 0x000f280000000200 */
[----:B------:R-:W4:Y:S04]  /*7180*/  LDSM.16.M88.4 R24, [R169+0x3000] ;  /* 0x00300000a918783b */ /* 0x000f280000000200 */
[----:B------:R-:W-:Y:S04]  /*7190*/  LDSM.16.M88.4 R100, [R168] ;  /* 0x00000000a864783b */ /* 0x000fe80000000200 */
[----:B--2---:R-:W2:Y:S04]  /*71a0*/  LDSM.16.M88.4 R20, [R163+0x2000] ;  /* 0x00200000a314783b */ /* 0x004ea80000000200 */
[----:B---3--:R-:W3:Y:S04]  /*71b0*/  LDSM.16.M88.4 R16, [R169+0x3800] ;  /* 0x00380000a910783b */ /* 0x008ee80000000200 */
[----:B------:R-:W2:Y:S04]  /*71c0*/  LDSM.16.M88.4 R12, [R163+0x2800] ;  /* 0x00280000a30c783b */ /* 0x000ea80000000200 */
[----:B-----5:R-:W5:Y:S04]  /*71d0*/  LDSM.16.M88.4 R8, [R169+0x4000] ;  /* 0x00400000a908783b */ /* 0x020f680000000200 */
[----:B------:R-:W2:Y:S04]  /*71e0*/  LDSM.16.M88.4 R4, [R163+0x3000] ;  /* 0x00300000a304783b */ /* 0x000ea80000000200 */
[----:B------:R-:W2:Y:S01]  /*71f0*/  LDSM.16.M88.4 R64, [R169+0x4800] ;  /* 0x00480000a940783b */ /* 0x000ea20000000200 */
[C---:B-1----:R-:W-:Y:S03]  /*7200*/  HMMA.16816.F32.BF16 R44, R48.reuse, R40, RZ ;  /* 0x00000028302c723c */ /* 0x042fe600000418ff */
[----:B------:R-:W1:Y:S04]  /*7210*/  LDSM.16.M88.4 R52, [R163+0x3800] ;  /* 0x00380000a334783b */ /* 0x000e680000000200 */
[----:B------:R-:W1:Y:S01]  /*7220*/  LDSM.16.M88.4 R56, [R169+0x5000] ;  /* 0x00500000a938783b */ /* 0x000e620000000200 */
[C---:B------:R-:W-:Y:S03]  /*7230*/  HMMA.16816.F32.BF16 R40, R48.reuse, R42, RZ ;  /* 0x0000002a3028723c */ /* 0x040fe600000418ff */
[----:B------:R-:W1:Y:S04]  /*7240*/  LDSM.16.M88.4 R108, [R169+0x5800] ;  /* 0x00580000a96c783b */ /* 0x000e680000000200 */
[----:B------:R-:W1:Y:S01]  /*7250*/  LDSM.16.M88.4 R104, [R163+0x4000] ;  /* 0x00400000a368783b */ /* 0x000e620000000200 */
[C---:B----4-:R-:W-:Y:S03]  /*7260*/  HMMA.16816.F32.BF16 R36, R48.reuse, R32, RZ ;  /* 0x000000203024723c */ /* 0x050fe600000418ff */
[----:B------:R-:W4:Y:S04]  /*7270*/  LDSM.16.M88.4 R112, [R163+0x4800] ;  /* 0x00480000a370783b */ /* 0x000f280000000200 */
[----:B------:R-:W0:Y:S01]  /*7280*/  LDGDEPBAR ;  /* 0x00000000000079af */ /* 0x000e220000000000 */
[C---:B------:R-:W-:Y:S08]  /*7290*/  HMMA.16816.F32.BF16 R32, R48.reuse, R34, RZ ;  /* 0x000000223020723c */ /* 0x040ff000000418ff */
[----:B------:R-:W-:Y:S08]  /*72a0*/  HMMA.16816.F32.BF16 R28, R48, R24, RZ ;  /* 0x00000018301c723c */ /* 0x000ff000000418ff */
[C---:B--2---:R-:W-:Y:S08]  /*72b0*/  HMMA.16816.F32.BF16 R44, R100.reuse, R20, R44 ;  /* 0x00000014642c723c */ /* 0x044ff0000004182c */
[----:B------:R-:W-:Y:S08]  /*72c0*/  HMMA.16816.F32.BF16 R40, R100, R22, R40 ;  /* 0x000000166428723c */ /* 0x000ff00000041828 */
[C---:B------:R-:W-:Y:S08]  /*72d0*/  HMMA.16816.F32.BF16 R24, R48.reuse, R26, RZ ;  /* 0x0000001a3018723c */ /* 0x040ff000000418ff */
[----:B---3--:R-:W-:Y:S08]  /*72e0*/  HMMA.16816.F32.BF16 R20, R48, R16, RZ ;  /* 0x000000103014723c */ /* 0x008ff000000418ff */
[C---:B------:R-:W-:Y:S08]  /*72f0*/  HMMA.16816.F32.BF16 R36, R100.reuse, R12, R36 ;  /* 0x0000000c6424723c */ /* 0x040ff00000041824 */
[----:B------:R-:W-:Y:S08]  /*7300*/  HMMA.16816.F32.BF16 R32, R100, R14, R32 ;  /* 0x0000000e6420723c */ /* 0x000ff00000041820 */
[C---:B------:R-:W-:Y:S08]  /*7310*/  HMMA.16816.F32.BF16 R16, R48.reuse, R18, RZ ;  /* 0x000000123010723c */ /* 0x040ff000000418ff */
[C---:B-----5:R-:W-:Y:S08]  /*7320*/  HMMA.16816.F32.BF16 R12, R48.reuse, R8, RZ ;  /* 0x00000008300c723c */ /* 0x060ff000000418ff */
[----:B------:R-:W-:Y:S08]  /*7330*/  HMMA.16816.F32.BF16 R8, R48, R10, RZ ;  /* 0x0000000a3008723c */ /* 0x000ff000000418ff */
[C---:B------:R-:W-:Y:S08]  /*7340*/  HMMA.16816.F32.BF16 R28, R100.reuse, R4, R28 ;  /* 0x00000004641c723c */ /* 0x040ff0000004181c */
[----:B------:R-:W-:Y:S08]  /*7350*/  HMMA.16816.F32.BF16 R24, R100, R6, R24 ;  /* 0x000000066418723c */ /* 0x000ff00000041818 */
[----:B------:R-:W-:Y:S08]  /*7360*/  HMMA.16816.F32.BF16 R4, R48, R64, RZ ;  /* 0x000000403004723c */ /* 0x000ff000000418ff */
[C---:B-1----:R-:W-:Y:S08]  /*7370*/  HMMA.16816.F32.BF16 R20, R100.reuse, R52, R20 ;  /* 0x000000346414723c */ /* 0x042ff00000041814 */
[----:B------:R-:W-:Y:S08]  /*7380*/  HMMA.16816.F32.BF16 R16, R100, R54, R16 ;  /* 0x000000366410723c */ /* 0x000ff00000041810 */
        /* <DEDUP_REMOVED lines=9> */
[C---:B----4-:R-:W-:Y:S08]  /*7420*/  HMMA.16816.F32.BF16 R4, R100.reuse, R112, R4 ;  /* 0x000000706404723c */ /* 0x050ff00000041804 */
[C---:B------:R-:W-:Y:S01]  /*7430*/  HMMA.16816.F32.BF16 R64, R100.reuse, R114, R64 ;  /* 0x000000726440723c */ /* 0x040fe20000041840 */
[----:B------:R-:W-:Y:S07]  /*7440*/  LDSM.16.M88.4 R112, [R159] ;  /* 0x000000009f70783b */ /* 0x000fee0000000200 */
[C---:B-1----:R-:W-:Y:S08]  /*7450*/  HMMA.16816.F32.BF16 R60, R100.reuse, R108, R60 ;  /* 0x0000006c643c723c */ /* 0x042ff0000004183c */
[C---:B------:R-:W-:Y:S01]  /*7460*/  HMMA.16816.F32.BF16 R56, R100.reuse, R110, R56 ;  /* 0x0000006e6438723c */ /* 0x040fe20000041838 */
[----:B------:R-:W-:Y:S07]  /*7470*/  LDSM.16.M88.4 R108, [R157] ;  /* 0x000000009d6c783b */ /* 0x000fee0000000200 */
[C---:B--2---:R-:W-:Y:S08]  /*7480*/  HMMA.16816.F32.BF16 R52, R100.reuse, R104, R52 ;  /* 0x000000686434723c */ /* 0x044ff00000041834 */
[----:B------:R-:W-:Y:S01]  /*7490*/  HMMA.16816.F32.BF16 R48, R100, R106, R48 ;  /* 0x0000006a6430723c */ /* 0x000fe20000041830 */
[----:B------:R-:W1:Y:S04]  /*74a0*/  LDSM.16.M88.4 R100, [R167] ;  /* 0x00000000a764783b */ /* 0x000e680000000200 */
[----:B------:R-:W2:Y:S03]  /*74b0*/  LDSM.16.M88.4 R104, [R166] ;  /* 0x00000000a668783b */ /* 0x000ea60000000200 */
[C---:B-1----:R-:W-:Y:S08]  /*74c0*/  HMMA.16816.F32.BF16 R36, R100.reuse, R112, R36 ;  /* 0x000000706424723c */ /* 0x042ff00000041824 */
[C---:B--2---:R-:W-:Y:S08]  /*74d0*/  HMMA.16816.F32.BF16 R44, R100.reuse, R104, R44 ;  /* 0x00000068642c723c */ /* 0x044ff0000004182c */
[C---:B------:R-:W-:Y:S01]  /*74e0*/  HMMA.16816.F32.BF16 R40, R100.reuse, R106, R40 ;  /* 0x0000006a6428723c */ /* 0x040fe20000041828 */
[----:B------:R-:W1:Y:S07]  /*74f0*/  LDSM.16.M88.4 R104, [R158] ;  /* 0x000000009e68783b */ /* 0x000e6e0000000200 */
[C---:B------:R-:W-:Y:S01]  /*7500*/  HMMA.16816.F32.BF16 R32, R100.reuse, R114, R32 ;  /* 0x000000726420723c */ /* 0x040fe20000041820 */
[----:B------:R-:W2:Y:S07]  /*7510*/  LDSM.16.M88.4 R112, [R155] ;  /* 0x000000009b70783b */ /* 0x000eae0000000200 */
        /* <DEDUP_REMOVED lines=8> */
[----:B------:R-:W-:Y:S07]  /*75a0*/  LDSM.16.M88.4 R112, [R152+0x800] ;  /* 0x000800009870783b */ /* 0x000fee0000000200 */
[C---:B---3--:R-:W-:Y:S08]  /*75b0*/  HMMA.16816.F32.BF16 R60, R100.reuse, R108, R60 ;  /* 0x0000006c643c723c */ /* 0x048ff0000004183c */
[C---:B------:R-:W-:Y:S01]  /*75c0*/  HMMA.16816.F32.BF16 R56, R100.reuse, R110, R56 ;  /* 0x0000006e6438723c */ /* 0x040fe20000041838 */
[----:B------:R-:W2:Y:S07]  /*75d0*/  LDSM.16.M88.4 R108, [R165] ;  /* 0x00000000a56c783b */ /* 0x000eae0000000200 */
[C---:B-1----:R-:W-:Y:S08]  /*75e0*/  HMMA.16816.F32.BF16 R12, R100.reuse, R104, R12 ;  /* 0x00000068640c723c */ /* 0x042ff0000004180c */
[----:B------:R-:W-:Y:S01]  /*75f0*/  HMMA.16816.F32.BF16 R8, R100, R106, R8 ;  /* 0x0000006a6408723c */ /* 0x000fe20000041808 */
[----:B------:R-:W1:Y:S07]  /*7600*/  LDSM.16.M88.4 R104, [R153] ;  /* 0x000000009968783b */ /* 0x000e6e0000000200 */
[C---:B--2---:R-:W-:Y:S08]  /*7610*/  HMMA.16816.F32.BF16 R36, R108.reuse, R112, R36 ;  /* 0x000000706c24723c */ /* 0x044ff00000041824 */
[----:B------:R-:W-:Y:S01]  /*7620*/  HMMA.16816.F32.BF16 R32, R108, R114, R32 ;  /* 0x000000726c20723c */ /* 0x000fe20000041820 */
[----:B------:R-:W2:Y:S07]  /*7630*/  LDSM.16.M88.4 R112, [R152+0x2800] ;  /* 0x002800009870783b */ /* 0x000eae0000000200 */
[C---:B-1----:R-:W-:Y:S08]  /*7640*/  HMMA.16816.F32.BF16 R52, R100.reuse, R104, R52 ;  /* 0x000000686434723c */ /* 0x042ff00000041834 */
[----:B------:R-:W-:Y:S01]  /*7650*/  HMMA.16816.F32.BF16 R48, R100, R106, R48 ;  /* 0x0000006a6430723c */ /* 0x000fe20000041830 */
[----:B------:R-:W1:Y:S04]  /*7660*/  LDSM.16.M88.4 R100, [R152] ;  /* 0x000000009864783b */ /* 0x000e680000000200 */
[----:B------:R-:W3:Y:S03]  /*7670*/  LDSM.16.M88.4 R104, [R152+0x1800] ;  /* 0x001800009868783b */ /* 0x000ee60000000200 */
[C---:B--2---:R-:W-:Y:S07]  /*7680*/  HMMA.16816.F32.BF16 R4, R108.reuse, R112, R4 ;  /* 0x000000706c04723c */ /* 0x044fee0000041804 */
[----:B------:R-:W-:Y:S01]  /*7690*/  IMAD.SHL.U32 R112, R176, 0x80, RZ ;  /* 0x00000080b0707824 */ /* 0x000fe200078e00ff */
[----:B------:R-:W-:Y:S04]  /*76a0*/  HMMA.16816.F32.BF16 R64, R108, R114, R64 ;  /* 0x000000726c40723c */ /* 0x000fe80000041840 */
[----:B------:R-:W-:-:S04]  /*76b0*/  LOP3.LUT R3, R112, 0x8, R125, 0xfe, !PT ;  /* 0x0000000870037812 */ /* 0x000fc800078efe7d */
[C---:B------:R-:W-:Y:S01]  /*76c0*/  ISETP.GE.AND P6, PT, R3.reuse, R117, PT ;  /* 0x000000750300720c */ /* 0x040fe20003fc6270 */
[----:B-1----:R-:W-:Y:S01]  /*76d0*/  HMMA.16816.F32.BF16 R44, R108, R100, R44 ;  /* 0x000000646c2c723c */ /* 0x002fe2000004182c */
[----:B------:R-:W-:Y:S02]  /*76e0*/  ISETP.GE.AND P4, PT, R3, R116, PT ;  /* 0x000000740300720c */ /* 0x000fe40003f86270 */
[----:B------:R-:W-:-:S05]  /*76f0*/  LOP3.LUT R3, R112, 0x18, R125, 0xfe, !PT ;  /* 0x0000001870037812 */ /* 0x000fca00078efe7d */
[C---:B------:R-:W-:Y:S01]  /*7700*/  HMMA.16816.F32.BF16 R40, R108.reuse, R102, R40 ;  /* 0x000000666c28723c */ /* 0x040fe20000041828 */
[----:B------:R-:W1:Y:S07]  /*7710*/  LDSM.16.M88.4 R100, [R152+0x1000] ;  /* 0x001000009864783b */ /* 0x000e6e0000000200 */
[C---:B---3--:R-:W-:Y:S08]  /*7720*/  HMMA.16816.F32.BF16 R20, R108.reuse, R104, R20 ;  /* 0x000000686c14723c */ /* 0x048ff00000041814 */
[C---:B------:R-:W-:Y:S01]  /*7730*/  HMMA.16816.F32.BF16 R16, R108.reuse, R106, R16 ;  /* 0x0000006a6c10723c */ /* 0x040fe20000041810 */
[----:B------:R-:W2:Y:S07]  /*7740*/  LDSM.16.M88.4 R104, [R152+0x3000] ;  /* 0x003000009868783b */ /* 0x000eae0000000200 */
[C---:B-1----:R-:W-:Y:S08]  /*7750*/  HMMA.16816.F32.BF16 R28, R108.reuse, R100, R28 ;  /* 0x000000646c1c723c */ /* 0x042ff0000004181c */
[C---:B------:R-:W-:Y:S01]  /*7760*/  HMMA.16816.F32.BF16 R24, R108.reuse, R102, R24 ;  /* 0x000000666c18723c */ /* 0x040fe20000041818 */
[----:B------:R-:W1:Y:S07]  /*7770*/  LDSM.16.M88.4 R100, [R152+0x2000] ;  /* 0x002000009864783b */ /* 0x000e6e0000000200 */
[C---:B--2---:R-:W-:Y:S07]  /*7780*/  HMMA.16816.F32.BF16 R56, R108.reuse, R106, R56 ;  /* 0x0000006a6c38723c */ /* 0x044fee0000041838 */
[----:B------:R-:W-:Y:S01]  /*7790*/  FSEL R107, R42, -INF , !P4 ;  /* 0xff8000002a6b7808 */ /* 0x000fe20006000000 */
[----:B------:R-:W-:Y:S01]  /*77a0*/  HMMA.16816.F32.BF16 R60, R108, R104, R60 ;  /* 0x000000686c3c723c */ /* 0x000fe2000004183c */
[----:B------:R-:W-:-:S04]  /*77b0*/  ISETP.GE.AND P4, PT, R3, R116, PT ;  /* 0x000000740300720c */ /* 0x000fc80003f86270 */
[----:B------:R-:W-:-:S03]  /*77c0*/  FSEL R135, R34, -INF , !P4 ;  /* 0xff80000022877808 */ /* 0x000fc60006000000 */
[C---:B-1----:R-:W-:Y:S08]  /*77d0*/  HMMA.16816.F32.BF16 R12, R108.reuse, R100, R12 ;  /* 0x000000646c0c723c */ /* 0x042ff0000004180c */
[----:B------:R-:W-:Y:S01]  /*77e0*/  HMMA.16816.F32.BF16 R8, R108, R102, R8 ;  /* 0x000000666c08723c */ /* 0x000fe20000041808 */
[----:B------:R-:W1:Y:S01]  /*77f0*/  LDSM.16.M88.4 R100, [R152+0x3800] ;  /* 0x003800009864783b */ /* 0x000e620000000200 */
[----:B------:R-:W-:-:S06]  /*7800*/  DEPBAR.LE SB0, 0x0 ;  /* 0x000080000000791a */ /* 0x000fcc0000000000 */
[C---:B-1----:R-:W-:Y:S07]  /*7810*/  HMMA.16816.F32.BF16 R52, R108.reuse, R100, R52 ;  /* 0x000000646c34723c */ /* 0x042fee0000041834 */
[----:B------:R-:W-:Y:S01]  /*7820*/  LOP3.LUT R100, R112, 0x10, R125, 0xfe, !PT ;  /* 0x0000001070647812 */ /* 0x000fe200078efe7d */
[----:B------:R-:W-:Y:S01]  /*7830*/  HMMA.16816.F32.BF16 R48, R108, R102, R48 ;  /* 0x000000666c30723c */ /* 0x000fe20000041830 */
[----:B------:R-:W-:Y:S02]  /*7840*/  BAR.SYNC.DEFER_BLOCKING 0x0 ;  /* 0x0000000000007b1d */ /* 0x000fe40000010000 */
[----:B------:R-:W-:-:S02]  /*7850*/  ISETP.GE.AND P3, PT, R100, R117, PT ;  /* 0x000000756400720c */ /* 0x000fc40003f66270 */
[----:B------:R-:W-:Y:S02]  /*7860*/  ISETP.GE.AND P5, PT, R100, R116, PT ;  /* 0x000000746400720c */ /* 0x000fe40003fa6270 */
[----:B------:R-:W-:Y:S02]  /*7870*/  FSEL R102, R40, -INF , !P6 ;  /* 0xff80000028667808 */ /* 0x000fe40007000000 */
[----:B------:R-:W-:Y:S02]  /*7880*/  ISETP.GE.AND P6, PT, R3, R117, PT ;  /* 0x000000750300720c */ /* 0x000fe40003fc6270 */
[C-C-:B------:R-:W-:Y:S02]  /*7890*/  LOP3.LUT R100, R112.reuse, 0x20, R125.reuse, 0xfe, !PT ;  /* 0x0000002070647812 */ /* 0x140fe400078efe7d */
[----:B------:R-:W-:Y:S02]  /*78a0*/  LOP3.LUT R3, R112, 0x28, R125, 0xfe, !PT ;  /* 0x0000002870037812 */ /* 0x000fe400078efe7d */
[----:B------:R-:W-:-:S02]  /*78b0*/  FSEL R42, R36, -INF , !P3 ;  /* 0xff800000242a7808 */ /* 0x000fc40005800000 */
[----:B------:R-:W-:Y:S02]  /*78c0*/  FSEL R40, R32, -INF , !P6 ;  /* 0xff80000020287808 */ /* 0x000fe40007000000 */
[-C--:B------:R-:W-:Y:S02]  /*78d0*/  ISETP.GE.AND P3, PT, R100, R117.reuse, PT ;  /* 0x000000756400720c */ /* 0x080fe40003f66270 */
[C---:B------:R-:W-:Y:S02]  /*78e0*/  ISETP.GE.AND P6, PT, R3.reuse, R117, PT ;  /* 0x000000750300720c */ /* 0x040fe40003fc6270 */
[----:B------:R-:W-:Y:S02]  /*78f0*/  ISETP.GE.AND P4, PT, R3, R116, PT ;  /* 0x000000740300720c */ /* 0x000fe40003f86270 */
[----:B------:R-:W-:Y:S02]  /*7900*/  FSEL R141, R38, -INF , !P5 ;  /* 0xff800000268d7808 */ /* 0x000fe40006800000 */
[----:B------:R-:W-:-:S02]  /*7910*/  LOP3.LUT R36, R112, 0x30, R125, 0xfe, !PT ;  /* 0x0000003070247812 */ /* 0x000fc400078efe7d */
[----:B------:R-:W-:Y:S02]  /*7920*/  LOP3.LUT R3, R112, 0x38, R125, 0xfe, !PT ;  /* 0x0000003870037812 */ /* 0x000fe400078efe7d */
[----:B------:R-:W-:Y:S02]  /*7930*/  ISETP.GE.AND P5, PT, R100, R116, PT ;  /* 0x000000746400720c */ /* 0x000fe40003fa6270 */
[----:B------:R-:W-:Y:S02]  /*7940*/  FSEL R134, R28, -INF , !P3 ;  /* 0xff8000001c867808 */ /* 0x000fe40005800000 */
[----:B------:R-:W-:Y:S02]  /*7950*/  FSEL R132, R24, -INF , !P6 ;  /* 0xff80000018847808 */ /* 0x000fe40007000000 */
[----:B------:R-:W-:Y:S02]  /*7960*/  FSEL R145, R26, -INF , !P4 ;  /* 0xff8000001a917808 */ /* 0x000fe40006000000 */
[----:B------:R-:W-:-:S02]  /*7970*/  ISETP.GE.AND P3, PT, R36, R117, PT ;  /* 0x000000752400720c */ /* 0x000fc40003f66270 */
[C---:B------:R-:W-:Y:S02]  /*7980*/  ISETP.GE.AND P6, PT, R3.reuse, R117, PT ;  /* 0x000000750300720c */ /* 0x040fe40003fc6270 */
[-C--:B------:R-:W-:Y:S02]  /*7990*/  ISETP.GE.AND P4, PT, R3, R116.reuse, PT ;  /* 0x000000740300720c */ /* 0x080fe40003f86270 */
[----:B------:R-:W-:Y:S02]  /*79a0*/  FSEL R139, R30, -INF , !P5 ;  /* 0xff8000001e8b7808 */ /* 0x000fe40006800000 */
[C-C-:B------:R-:W-:Y:S02]  /*79b0*/  LOP3.LUT R28, R112.reuse, 0x40, R125.reuse, 0xfe, !PT ;  /* 0x00000040701c7812 */ /* 0x140fe400078efe7d */
[----:B------:R-:W-:Y:S02]  /*79c0*/  LOP3.LUT R3, R112, 0x48, R125, 0xfe, !PT ;  /* 0x0000004870037812 */ /* 0x000fe400078efe7d */
[----:B------:R-:W-:-:S02]  /*79d0*/  ISETP.GE.AND P5, PT, R36, R116, PT ;  /* 0x000000742400720c */ /* 0x000fc40003fa6270 */
[----:B------:R-:W-:Y:S02]  /*79e0*/  FSEL R148, R20, -INF , !P3 ;  /* 0xff80000014947808 */ /* 0x000fe40005800000 */
[----:B------:R-:W-:Y:S02]  /*79f0*/  FSEL R188, R16, -INF , !P6 ;  /* 0xff80000010bc7808 */ /* 0x000fe40007000000 */
[----:B------:R-:W-:Y:S02]  /*7a00*/  FSEL R147, R18, -INF , !P4 ;  /* 0xff80000012937808 */ /* 0x000fe40006000000 */
[-C--:B------:R-:W-:Y:S02]  /*7a10*/  ISETP.GE.AND P3, PT, R28, R117.reuse, PT ;  /* 0x000000751c00720c */ /* 0x080fe40003f66270 */
[C---:B------:R-:W-:Y:S02]  /*7a20*/  ISETP.GE.AND P6, PT, R3.reuse, R117, PT ;  /* 0x000000750300720c */ /* 0x040fe40003fc6270 */
[----:B------:R-:W-:-:S02]  /*7a30*/  ISETP.GE.AND P4, PT, R3, R116, PT ;  /* 0x000000740300720c */ /* 0x000fc40003f86270 */
[----:B------:R-:W-:Y:S02]  /*7a40*/  FSEL R151, R22, -INF , !P5 ;  /* 0xff80000016977808 */ /* 0x000fe40006800000 */
[C-C-:B------:R-:W-:Y:S02]  /*7a50*/  LOP3.LUT R20, R112.reuse, 0x50, R125.reuse, 0xfe, !PT ;  /* 0x0000005070147812 */ /* 0x140fe400078efe7d */
[----:B------:R-:W-:Y:S02]  /*7a60*/  LOP3.LUT R3, R112, 0x58, R125, 0xfe, !PT ;  /* 0x0000005870037812 */ /* 0x000fe400078efe7d */
[----:B------:R-:W-:Y:S02]  /*7a70*/  ISETP.GE.AND P5, PT, R28, R116, PT ;  /* 0x000000741c00720c */ /* 0x000fe40003fa6270 */
[----:B------:R-:W-:Y:S02]  /*7a80*/  FSEL R128, R12, -INF , !P3 ;  /* 0xff8000000c807808 */ /* 0x000fe40005800000 */
        /* <DEDUP_REMOVED lines=16> */
[C---:B------:R-:W-:Y:S02]  /*7b90*/  LOP3.LUT R3, R112.reuse, 0x70, R125, 0xfe, !PT ;  /* 0x0000007070037812 */ /* 0x040fe400078efe7d */
[----:B------:R-:W-:Y:S02]  /*7ba0*/  LOP3.LUT R6, R112, R125, RZ, 0xfc, !PT ;  /* 0x0000007d70067212 */ /* 0x000fe400078efcff */
[----:B------:R-:W-:-:S02]  /*7bb0*/  ISETP.GE.AND P5, PT, R12, R116, PT ;  /* 0x000000740c00720c */ /* 0x000fc40003fa6270 */
[----:B------:R-:W-:Y:S02]  /*7bc0*/  FSEL R64, R60, -INF , !P3 ;  /* 0xff8000003c407808 */ /* 0x000fe40005800000 */
[C---:B------:R-:W-:Y:S02]  /*7bd0*/  ISETP.GE.AND P3, PT, R3.reuse, R117, PT ;  /* 0x000000750300720c */ /* 0x040fe40003f66270 */
[----:B------:R-:W-:Y:S02]  /*7be0*/  LOP3.LUT R125, R112, 0x78, R125, 0xfe, !PT ;  /* 0x00000078707d7812 */ /* 0x000fe400078efe7d */
[----:B------:R-:W-:Y:S02]  /*7bf0*/  IADD3 R8, R6, 0x1, RZ ;  /* 0x0000000106087810 */ /* 0x000fe40007ffe0ff */
[----:B------:R-:W-:Y:S02]  /*7c00*/  FSEL R103, R62, -INF , !P5 ;  /* 0xff8000003e677808 */ /* 0x000fe40006800000 */
[----:B------:R-:W-:-:S02]  /*7c10*/  ISETP.GE.AND P5, PT, R3, R116, PT ;  /* 0x000000740300720c */ /* 0x000fc40003fa6270 */
[----:B------:R-:W-:Y:S02]  /*7c20*/  FSEL R66, R56, -INF , !P6 ;  /* 0xff80000038427808 */ /* 0x000fe40007000000 */
[----:B------:R-:W-:Y:S02]  /*7c30*/  FSEL R56, R52, -INF , !P3 ;  /* 0xff80000034387808 */ /* 0x000fe40005800000 */
[-C--:B------:R-:W-:Y:S02]  /*7c40*/  ISETP.GE.AND P6, PT, R125, R117.reuse, PT ;  /* 0x000000757d00720c */ /* 0x080fe40003fc6270 */
[----:B------:R-:W-:Y:S02]  /*7c50*/  ISETP.GE.AND P3, PT, R8, R117, PT ;  /* 0x000000750800720c */ /* 0x000fe40003f66270 */
[----:B------:R-:W-:Y:S02]  /*7c60*/  IADD3 R4, R6, 0x9, RZ ;  /* 0x0000000906047810 */ /* 0x000fe40007ffe0ff */
[----:B------:R-:W-:-:S02]  /*7c70*/  FSEL R3, R54, -INF , !P5 ;  /* 0xff80000036037808 */ /* 0x000fc40006800000 */
[-C--:B------:R-:W-:Y:S02]  /*7c80*/  ISETP.GE.AND P5, PT, R8, R116.reuse, PT ;  /* 0x000000740800720c */ /* 0x080fe40003fa6270 */
        /* <DEDUP_REMOVED lines=59> */
[-C--:B------:R-:W-:Y:S02]  /*8040*/  ISETP.GE.AND P4, PT, R125, R116.reuse, PT ;  /* 0x000000747d00720c */ /* 0x080fe40003f86270 */
        /* <DEDUP_REMOVED lines=8> */
[----:B------:R-:W-:Y:S02]  /*80d0*/  FSEL R104, R57, -INF , !P6 ;  /* 0xff80000039687808 */ /* 0x000fe40007000000 */
[----:B------:R-:W-:Y:S02]  /*80e0*/  FSEL R67, R59, -INF , !P3 ;  /* 0xff8000003b437808 */ /* 0x000fe40005800000 */
[----:B------:R-:W-:-:S02]  /*80f0*/  ISETP.GE.AND P5, PT, R5, R117, PT ;  /* 0x000000750500720c */ /* 0x000fc40003fa6270 */
[----:B------:R-:W-:Y:S02]  /*8100*/  ISETP.GE.AND P6, PT, R5, R116, PT ;  /* 0x000000740500720c */ /* 0x000fe40003fc6270 */
[C---:B------:R-:W-:Y:S02]  /*8110*/  ISETP.GE.AND P3, PT, R6.reuse, R117, PT ;  /* 0x000000750600720c */ /* 0x040fe40003f66270 */
        /* <DEDUP_REMOVED lines=9> */
[----:B------:R-:W-:-:S02]  /*81b0*/  FSEL R100, R49, -INF , !P6 ;  /* 0xff80000031647808 */ /* 0x000fc40007000000 */
[----:B------:R-:W-:Y:S01]  /*81c0*/  FSEL R55, R51, -INF , !P3 ;  /* 0xff80000033377808 */ /* 0x000fe20005800000 */
[----:B------:R-:W-:Y:S05]  /*81d0*/  @!P2 BRA `(.L_x_5332) ;  /* 0x000009b00000a947 */ /* 0x000fea0003800000 */
[----:B------:R-:W-:Y:S05]  /*81e0*/  @!P0 BRA `(.L_x_5333) ;  /* 0x0000039000008947 */ /* 0x000fea0003800000 */
[----:B------:R-:W1:Y:S01]  /*81f0*/  I2F.RP R7, R122 ;  /* 0x0000007a00077306 */ /* 0x000e620000209400 */
[C---:B------:R-:W-:Y:S02]  /*8200*/  IADD3 R12, R112.reuse, -0x80, RZ ;  /* 0xffffff80700c7810 */ /* 0x040fe40007ffe0ff */
[----:B------:R-:W-:Y:S02]  /*8210*/  IABS R10, R112 ;  /* 0x00000070000a7213 */ /* 0x000fe40000000000 */
[----:B------:R-:W-:Y:S02]  /*8220*/  IABS R6, R12 ;  /* 0x0000000c00067213 */ /* 0x000fe40000000000 */
[----:B------:R-:W-:Y:S02]  /*8230*/  LOP3.LUT R112, R112, c[0x0][0x2d0], RZ, 0x3c, !PT ;  /* 0x0000b40070707a12 */ /* 0x000fe400078e3cff */
[----:B------:R-:W-:-:S02]  /*8240*/  LOP3.LUT R12, R12, c[0x0][0x2d0], RZ, 0x3c, !PT ;  /* 0x0000b4000c0c7a12 */ /* 0x000fc400078e3cff */
        /* <DEDUP_REMOVED lines=45> */
[----:B------:R-:W-:-:S05]  /*8520*/  SHF.R.S32.HI R7, RZ, 0x1f, R10 ;  /* 0x0000001fff077819 */ /* 0x000fca000001140a */
[----:B------:R-:W-:-:S04]  /*8530*/  IMAD R7, R7, c[0x0][0x180], RZ ;  /* 0x0000600007077a24 */ /* 0x000fc800078e02ff */
[----:B------:R-:W-:-:S04]  /*8540*/  IMAD R7, R10, c[0x0][0x184], R7 ;  /* 0x000061000a077a24 */ /* 0x000fc800078e0207 */
[----:B------:R-:W-:Y:S01]  /*8550*/  IMAD.IADD R10, R13, 0x1, R7 ;  /* 0x000000010d0a7824 */ /* 0x000fe200078e0207 */
[----:B------:R-:W-:Y:S01]  /*8560*/  MOV R7, R12 ;  /* 0x0000000c00077202 */ /* 0x000fe20000000f00 */
[----:B------:R-:W-:Y:S05]  /*8570*/  BRA `(.L_x_5334) ;  /* 0x0000002000007947 */ /* 0x000fea0003800000 */
.L_x_5333:
[----:B------:R-:W-:-:S04]  /*8580*/  LEA R7, -R121, RZ, 0x7 ;  /* 0x000000ff79077211 */ /* 0x000fc800078e39ff */
[----:B------:R-:W-:Y:S02]  /*8590*/  SHF.R.S32.HI R10, RZ, 0x1f, R7 ;  /* 0x0000001fff0a7819 */ /* 0x000fe40000011407 */
.L_x_5334:
[----:B------:R-:W-:Y:S01]  /*85a0*/  @!P1 IMAD.MOV.U32 R122, RZ, RZ, R124 ;  /* 0x000000ffff7a9224 */ /* 0x000fe200078e007c */
[----:B------:R-:W-:Y:S01]  /*85b0*/  @!P1 LEA R18, P2, R7, R190, 0x1 ;  /* 0x000000be07129211 */ /* 0x000fe200078408ff */
[----:B------:R-:W-:Y:S01]  /*85c0*/  @!P1 IMAD.MOV.U32 R11, RZ, RZ, c[0x0][0x19c] ;  /* 0x00006700ff0b9624 */ /* 0x000fe200078e00ff */
[----:B------:R1:W-:Y:S01]  /*85d0*/  @P1 STS.128 [R177+0x2000], RZ ;  /* 0x002000ffb1001388 */ /* 0x0003e20000000c00 */
[----:B------:R-:W-:Y:S01]  /*85e0*/  @!P1 IMAD.WIDE.U32 R14, R121, 0x30, R122 ;  /* 0x00000030790e9825 */ /* 0x000fe200078e007a */
[----:B------:R-:W-:Y:S01]  /*85f0*/  @!P1 LEA.HI.X R19, R7, R191, R10, 0x1, P2 ;  /* 0x000000bf07139211 */ /* 0x000fe200010f0c0a */
[----:B------:R-:W-:Y:S02]  /*8600*/  BSSY B0, `(.L_x_5335) ;  /* 0x0000055000007945 */ /* 0x000fe40003800000 */
[----:B------:R-:W-:Y:S01]  /*8610*/  @!P1 IMAD R11, R11, 0x30, RZ ;  /* 0x000000300b0b9824 */ /* 0x000fe200078e02ff */
[----:B------:R-:W-:Y:S01]  /*8620*/  @!P1 IADD3 R14, P2, R7, R14, RZ ;  /* 0x0000000e070e9210 */ /* 0x000fe20007f5e0ff */
[----:B------:R-:W-:Y:S01]  /*8630*/  @!P1 IMAD.MOV.U32 R13, RZ, RZ, c[0x0][0x19c] ;  /* 0x00006700ff0d9624 */ /* 0x000fe200078e00ff */
[----:B------:R-:W-:Y:S01]  /*8640*/  @!PT LDS RZ, [RZ] ;  /* 0x00000000fffff984 */ /* 0x000fe20000000800 */
[----:B------:R-:W-:Y:S01]  /*8650*/  @!PT LDS RZ, [RZ] ;  /* 0x00000000fffff984 */ /* 0x000fe20000000800 */
[----:B------:R-:W-:Y:S01]  /*8660*/  @!PT LDS RZ, [RZ] ;  /* 0x00000000fffff984 */ /* 0x000fe20000000800 */
[----:B------:R2:W-:Y:S01]  /*8670*/  @!P1 LDGSTS.E.BYPASS.LTC128B.128 [R177+0x2000], [R18.64] ;  /* 0x0200000012b19fae */ /* 0x0005e2000b901d46 */
[----:B------:R-:W-:Y:S01]  /*8680*/  @!P1 IMAD.WIDE.U32 R16, R121, 0x50, R122 ;  /* 0x0000005079109825 */ /* 0x000fe200078e007a */
[----:B------:R-:W-:-:S02]  /*8690*/  @!P1 IADD3.X R11, R10, R11, R15, P2, !PT ;  /* 0x0000000b0a0b9210 */ /* 0x000fc400017fe40f */
[----:B------:R1:W-:Y:S01]  /*86a0*/  @P1 STS.128 [R177+0x2800], RZ ;  /* 0x002800ffb1001388 */ /* 0x0003e20000000c00 */
[----:B------:R-:W-:Y:S01]  /*86b0*/  @!P1 IMAD R13, R13, 0x50, RZ ;  /* 0x000000500d0d9824 */ /* 0x000fe200078e02ff */
[----:B------:R-:W-:Y:S01]  /*86c0*/  @!P1 IADD3 R16, P2, R7, R16, RZ ;  /* 0x0000001007109210 */ /* 0x000fe20007f5e0ff */
[----:B------:R-:W-:-:S03]  /*86d0*/  @!P1 IMAD.MOV.U32 R6, RZ, RZ, c[0x0][0x19c] ;  /* 0x00006700ff069624 */ /* 0x000fc600078e00ff */
[----:B------:R-:W-:Y:S02]  /*86e0*/  @!P1 IADD3.X R13, R10, R13, R17, P2, !PT ;  /* 0x0000000d0a0d9210 */ /* 0x000fe400017fe411 */
[----:B------:R-:W-:-:S04]  /*86f0*/  @!P1 IADD3 R12, P3, P2, R7, R124, R173 ;  /* 0x0000007c070c9210 */ /* 0x000fc80007a7e0ad */
[----:B------:R-:W-:Y:S02]  /*8700*/  @!P1 IADD3.X R9, R10, R123, R172, P3, P2 ;  /* 0x0000007b0a099210 */ /* 0x000fe40001fe44ac */
[----:B------:R-:W-:-:S04]  /*8710*/  @!P1 LEA R20, P2, R12, c[0x0][0x168], 0x1 ;  /* 0x00005a000c149a11 */ /* 0x000fc800078408ff */
[----:B------:R-:W-:Y:S01]  /*8720*/  @!P1 LEA.HI.X R21, R12, c[0x0][0x16c], R9, 0x1, P2 ;  /* 0x00005b000c159a11 */ /* 0x000fe200010f0c09 */
[----:B------:R-:W-:Y:S02]  /*8730*/  @!P1 IMAD R9, R6, 0x60, RZ ;  /* 0x0000006006099824 */ /* 0x000fe400078e02ff */
[----:B------:R-:W-:Y:S02]  /*8740*/  @!P1 IMAD.MOV.U32 R12, RZ, RZ, c[0x0][0x19c] ;  /* 0x00006700ff0c9624 */ /* 0x000fe400078e00ff */
[----:B--2---:R-:W-:Y:S01]  /*8750*/  @!P1 IMAD.WIDE.U32 R18, R121, 0x60, R122 ;  /* 0x0000006079129825 */ /* 0x004fe200078e007a */
[----:B------:R-:W-:Y:S01]  /*8760*/  @!PT LDS RZ, [RZ] ;  /* 0x00000000fffff984 */ /* 0x000fe20000000800 */
[----:B------:R-:W-:Y:S01]  /*8770*/  @!PT LDS RZ, [RZ] ;  /* 0x00000000fffff984 */ /* 0x000fe20000000800 */
[----:B------:R-:W-:Y:S01]  /*8780*/  @!PT LDS RZ, [RZ] ;  /* 0x00000000fffff984 */ /* 0x000fe20000000800 */
[----:B------:R2:W-:Y:S04]  /*8790*/  @!P1 LDGSTS.E.BYPASS.LTC128B.128 [R177+0x2800], [R20.64] ;  /* 0x0280000014b19fae */ /* 0x0005e8000b901d46 */
[----:B------:R-:W-:Y:S01]  /*87a0*/  @!P1 IADD3 R6, P2, R7, R18, RZ ;  /* 0x0000001207069210 */ /* 0x000fe20007f5e0ff */
[----:B------:R1:W-:Y:S03]  /*87b0*/  @P1 STS.128 [R177+0x3000], RZ ;  /* 0x003000ffb1001388 */ /* 0x0003e60000000c00 */
[----:B------:R-:W-:-:S02]  /*87c0*/  @!P1 IADD3.X R9, R10, R9, R19, P2, !PT ;  /* 0x000000090a099210 */ /* 0x000fc400017fe413 */
[----:B------:R-:W-:-:S04]  /*87d0*/  @!P1 LEA R18, P2, R121, R124, 0x5 ;  /* 0x0000007c79129211 */ /* 0x000fc800078428ff */
[----:B------:R-:W-:Y:S02]  /*87e0*/  @!P1 LEA.HI.X R15, R121, R123, R12, 0x5, P2 ;  /* 0x0000007b790f9211 */ /* 0x000fe400010f2c0c */
[----:B------:R-:W-:-:S05]  /*87f0*/  @!P1 IADD3 R18, P2, R7, R18, RZ ;  /* 0x0000001207129210 */ /* 0x000fca0007f5e0ff */
[----:B------:R-:W-:Y:S01]  /*8800*/  @!P1 IMAD.X R15, R10, 0x1, R15, P2 ;  /* 0x000000010a0f9824 */ /* 0x000fe200010e060f */
[----:B------:R-:W-:-:S04]  /*8810*/  @!P1 LEA R22, P2, R18, c[0x0][0x168], 0x1 ;  /* 0x00005a0012169a11 */ /* 0x000fc800078408ff */
[----:B------:R-:W-:Y:S02]  /*8820*/  @!P1 LEA.HI.X R23, R18, c[0x0][0x16c], R15, 0x1, P2 ;  /* 0x00005b0012179a11 */ /* 0x000fe400010f0c0f */
[----:B------:R-:W-:-:S03]  /*8830*/  @!P1 LEA R18, P2, R14, c[0x0][0x168], 0x1 ;  /* 0x00005a000e129a11 */ /* 0x000fc600078408ff */
[----:B------:R-:W-:Y:S01]  /*8840*/  @!PT LDS RZ, [RZ] ;  /* 0x00000000fffff984 */ /* 0x000fe20000000800 */
[----:B------:R-:W-:Y:S01]  /*8850*/  @!PT LDS RZ, [RZ] ;  /* 0x00000000fffff984 */ /* 0x000fe20000000800 */
[----:B------:R-:W-:Y:S01]  /*8860*/  @!PT LDS RZ, [RZ] ;  /* 0x00000000fffff984 */ /* 0x000fe20000000800 */
[----:B------:R1:W-:Y:S01]  /*8870*/  @!P1 LDGSTS.E.BYPASS.LTC128B.128 [R177+0x3000], [R22.64] ;  /* 0x0300000016b19fae */ /* 0x0003e2000b901d46 */
[----:B------:R-:W-:Y:S02]  /*8880*/  @!P1 LEA.HI.X R19, R14, c[0x0][0x16c], R11, 0x1, P2 ;  /* 0x00005b000e139a11 */ /* 0x000fe400010f0c0b */
[C---:B------:R-:W-:Y:S01]  /*8890*/  @!P1 LEA R14, P2, R121.reuse, R124, 0x6 ;  /* 0x0000007c790e9211 */ /* 0x040fe200078430ff */
[----:B------:R1:W-:Y:S03]  /*88a0*/  @P1 STS.128 [R177+0x3800], RZ ;  /* 0x003800ffb1001388 */ /* 0x0003e60000000c00 */
[----:B------:R-:W-:Y:S01]  /*88b0*/  @!P1 LEA.HI.X R11, R121, R123, R12, 0x6, P2 ;  /* 0x0000007b790b9211 */ /* 0x000fe200010f340c */
[----:B------:R-:W-:Y:S01]  /*88c0*/  @!PT LDS RZ, [RZ] ;  /* 0x00000000fffff984 */ /* 0x000fe20000000800 */
[----:B------:R-:W-:Y:S01]  /*88d0*/  @!PT LDS RZ, [RZ] ;  /* 0x00000000fffff984 */ /* 0x000fe20000000800 */
[----:B------:R-:W-:Y:S01]  /*88e0*/  @!PT LDS RZ, [RZ] ;  /* 0x00000000fffff984 */ /* 0x000fe20000000800 */
[----:B------:R1:W-:Y:S01]  /*88f0*/  @!P1 LDGSTS.E.BYPASS.LTC128B.128 [R177+0x3800], [R18.64] ;  /* 0x0380000012b19fae */ /* 0x0003e2000b901d46 */
[----:B------:R-:W-:-:S03]  /*8900*/  @!P1 IADD3 R14, P2, R7, R14, RZ ;  /* 0x0000000e070e9210 */ /* 0x000fc60007f5e0ff */
[----:B------:R1:W-:Y:S02]  /*8910*/  @P1 STS.128 [R177+0x4000], RZ ;  /* 0x004000ffb1001388 */ /* 0x0003e40000000c00 */
[----:B------:R-:W-:Y:S01]  /*8920*/  @!P1 IMAD.X R11, R10, 0x1, R11, P2 ;  /* 0x000000010a0b9824 */ /* 0x000fe200010e060b */
[----:B--2---:R-:W-:-:S04]  /*8930*/  @!P1 LEA R20, P2, R14, c[0x0][0x168], 0x1 ;  /* 0x00005a000e149a11 */ /* 0x004fc800078408ff */
[----:B------:R-:W-:Y:S02]  /*8940*/  @!P1 LEA.HI.X R21, R14, c[0x0][0x16c], R11, 0x1, P2 ;  /* 0x00005b000e159a11 */ /* 0x000fe400010f0c0b */
[----:B------:R-:W-:Y:S02]  /*8950*/  @!P1 LEA R14, P3, R16, c[0x0][0x168], 0x1 ;  /* 0x00005a00100e9a11 */ /* 0x000fe400078608ff */
[----:B------:R-:W-:Y:S01]  /*8960*/  @!P1 LEA R12, P2, R6, c[0x0][0x168], 0x1 ;  /* 0x00005a00060c9a11 */ /* 0x000fe200078408ff */
        /* <DEDUP_REMOVED lines=30> */
.L_x_5336:
[----:B------:R-:W-:Y:S05]  /*8b50*/  BSYNC B0 ;  /* 0x0000000000007941 */ /* 0x000fea0003800000 */
.L_x_5335:
[----:B------:R-:W0:Y:S01]  /*8b60*/  LDGDEPBAR ;  /* 0x00000000000079af */ /* 0x000e220000000000 */
[----:B------:R-:W-:-:S04]  /*8b70*/  LEA R190, P1, R7, R190, 0x1 ;  /* 0x000000be07be7211 */ /* 0x000fc800078208ff */
[----:B------:R-:W-:Y:S02]  /*8b80*/  LEA.HI.X R191, R7, R191, R10, 0x1, P1 ;  /* 0x000000bf07bf7211 */ /* 0x000fe400008f0c0a */
.L_x_5332:
[----:B------:R-:W-:Y:S01]  /*8b90*/  FMNMX.FTZ R10, R0, R5, !PT ;  /* 0x00000005000a7209 */ /* 0x000fe20007810000 */
[----:B-1----:R-:W-:Y:S01]  /*8ba0*/  LDSM.16.MT88.4 R16, [R162+0x6000] ;  /* 0x00600000a210783b */ /* 0x002fe20000004200 */
[----:B------:R-:W-:Y:S02]  /*8bb0*/  FMNMX.FTZ R7, R2, R44, !PT ;  /* 0x0000002c02077209 */ /* 0x000fe40007810000 */
[----:B------:R-:W-:Y:S01]  /*8bc0*/  FMNMX.FTZ R10, R47, R10, !PT ;  /* 0x0000000a2f0a7209 */ /* 0x000fe20007810000 */
[----:B------:R-:W-:Y:S01]  /*8bd0*/  LDSM.16.MT88.4 R24, [R161+0x6000] ;  /* 0x00600000a118783b */ /* 0x000fe20000004200 */
[----:B------:R-:W-:Y:S02]  /*8be0*/  FMNMX.FTZ R7, R8, R7, !PT ;  /* 0x0000000708077209 */ /* 0x000fe40007810000 */
        /* <DEDUP_REMOVED lines=62> */
[----:B------:R-:W1:Y:S04]  /*8fd0*/  SHFL.BFLY PT, R7, R10, 0x2, 0x1f ;  /* 0x0c401f000a077f89 */ /* 0x000e6800000e0000 */
[----:B------:R-:W2:Y:S01]  /*8fe0*/  SHFL.BFLY PT, R6, R9, 0x2, 0x1f ;  /* 0x0c401f0009067f89 */ /* 0x000ea200000e0000 */
[----:B-1----:R-:W-:Y:S02]  /*8ff0*/  FMNMX.FTZ R7, R10, R7, !PT ;  /* 0x000000070a077209 */ /* 0x002fe40007810000 */
        /* <DEDUP_REMOVED lines=11> */
[----:B------:R-:W-:Y:S01]  /*90b0*/  FSEL R7, R53, RZ, P2 ;  /* 0x000000ff35077208 */ /* 0x000fe20001000000 */
[--C-:B------:R-:W-:Y:S01]  /*90c0*/  FFMA.FTZ R120, R47, c[0x0][0x23c], -R58.reuse ;  /* 0x00008f002f787a23 */ /* 0x100fe2000001083a */
[----:B------:R-:W-:Y:S01]  /*90d0*/  FSEL R5, R52, RZ, P1 ;  /* 0x000000ff34057208 */ /* 0x000fe20000800000 */
[----:B------:R-:W-:Y:S01]  /*90e0*/  FFMA.FTZ R107, R107, c[0x0][0x23c], -R58 ;  /* 0x00008f006b6b7a23 */ /* 0x000fe2000001083a */
[----:B------:R-:W-:Y:S01]  /*90f0*/  FSEL R105, R105, RZ, P2 ;  /* 0x000000ff69697208 */ /* 0x000fe20001000000 */
[----:B------:R-:W-:Y:S01]  /*9100*/  FADD.FTZ R146, R2, -R7 ;  /* 0x8000000702927221 */ /* 0x000fe20000010000 */
[----:B------:R-:W-:Y:S01]  /*9110*/  MUFU.EX2 R131, R131 ;  /* 0x0000008300837308 */ /* 0x000fe20000000800 */
[----:B------:R-:W-:Y:S02]  /*9120*/  FADD.FTZ R124, R0, -R5 ;  /* 0x80000005007c7221 */ /* 0x000fe40000010000 */
[----:B------:R-:W-:-:S02]  /*9130*/  FFMA.FTZ R111, R102, c[0x0][0x23c], -R105 ;  /* 0x00008f00666f7a23 */ /* 0x000fc40000010869 */
[--C-:B------:R-:W-:Y:S02]  /*9140*/  FFMA.FTZ R144, R44, c[0x0][0x23c], -R105.reuse ;  /* 0x00008f002c907a23 */ /* 0x100fe40000010869 */
[--C-:B------:R-:W-:Y:S01]  /*9150*/  FFMA.FTZ R122, R8, c[0x0][0x23c], -R105.reuse ;  /* 0x00008f00087a7a23 */ /* 0x100fe20000010869 */
[----:B------:R-:W1:Y:S01]  /*9160*/  MUFU.EX2 R120, R120 ;  /* 0x0000007800787308 */ /* 0x000e620000000800 */
[--C-:B------:R-:W-:Y:S01]  /*9170*/  FFMA.FTZ R102, R4, c[0x0][0x23c], -R105.reuse ;  /* 0x00008f0004667a23 */ /* 0x100fe20000010869 */
[----:B------:R-:W2:Y:S01]  /*9180*/  LDSM.16.MT88.4 R8, [R164+0x6000] ;  /* 0x00600000a408783b */ /* 0x000ea20000004200 */
[----:B------:R-:W-:Y:S02]  /*9190*/  FMUL.FTZ R146, R146, c[0x0][0x23c] ;  /* 0x00008f0092927a20 */ /* 0x000fe40000410000 */
[----:B------:R-:W-:Y:S01]  /*91a0*/  FMUL.FTZ R124, R124, c[0x0][0x23c] ;  /* 0x00008f007c7c7a20 */ /* 0x000fe20000410000 */
[----:B------:R-:W3:Y:S01]  /*91b0*/  LDSM.16.MT88.4 R44, [R162+0x6800] ;  /* 0x00680000a22c783b */ /* 0x000ee20000004200 */
[----:B------:R-:W-:Y:S01]  /*91c0*/  FFMA.FTZ R0, R43, c[0x0][0x23c], -R58 ;  /* 0x00008f002b007a23 */ /* 0x000fe2000001083a */
[----:B------:R-:W-:Y:S01]  /*91d0*/  MUFU.EX2 R144, R144 ;  /* 0x0000009000907308 */ /* 0x000fe20000000800 */
[----:B------:R-:W-:-:S02]  /*91e0*/  FFMA.FTZ R119, R42, c[0x0][0x23c], -R105 ;  /* 0x00008f002a777a23 */ /* 0x000fc40000010869 */
[--C-:B------:R-:W-:Y:S02]  /*91f0*/  FFMA.FTZ R112, R30, c[0x0][0x23c], -R105.reuse ;  /* 0x00008f001e707a23 */ /* 0x100fe40000010869 */
[--C-:B------:R-:W-:Y:S02]  /*9200*/  FFMA.FTZ R117, R40, c[0x0][0x23c], -R105.reuse ;  /* 0x00008f0028757a23 */ /* 0x100fe40000010869 */
[----:B------:R-:W-:Y:S01]  /*9210*/  FFMA.FTZ R2, R28, c[0x0][0x23c], -R105 ;  /* 0x00008f001c027a23 */ /* 0x000fe20000010869 */
[----:B------:R-:W4:Y:S01]  /*9220*/  MUFU.EX2 R122, R122 ;  /* 0x0000007a007a7308 */ /* 0x000f220000000800 */
[----:B-1----:R-:W-:Y:S01]  /*9230*/  F2FP.BF16.PACK_AB R33, R120, R131 ;  /* 0x000000837821723e */ /* 0x002fe200000010ff */
[--C-:B------:R-:W-:Y:S02]  /*9240*/  FFMA.FTZ R121, R141, c[0x0][0x23c], -R58.reuse ;  /* 0x00008f008d797a23 */ /* 0x100fe4000001083a */
[--C-:B------:R-:W-:Y:S02]  /*9250*/  FFMA.FTZ R114, R41, c[0x0][0x23c], -R58.reuse ;  /* 0x00008f0029727a23 */ /* 0x100fe4000001083a */
[--C-:B------:R-:W-:Y:S01]  /*9260*/  FFMA.FTZ R123, R135, c[0x0][0x23c], -R58.reuse ;  /* 0x00008f00877b7a23 */ /* 0x100fe2000001083a */
[----:B------:R-:W1:Y:S01]  /*9270*/  LDSM.16.MT88.4 R40, [R161+0x6800] ;  /* 0x00680000a128783b */ /* 0x000e620000004200 */
[----:B------:R-:W-:Y:S01]  /*9280*/  MUFU.EX2 R111, R111 ;  /* 0x0000006f006f7308 */ /* 0x000fe20000000800 */
[----:B------:R-:W-:-:S02]  /*9290*/  FFMA.FTZ R116, R199, c[0x0][0x23c], -R58 ;  /* 0x00008f00c7747a23 */ /* 0x000fc4000001083a */
[--C-:B------:R-:W-:Y:S02]  /*92a0*/  FFMA.FTZ R135, R132, c[0x0][0x23c], -R105.reuse ;  /* 0x00008f0084877a23 */ /* 0x100fe40000010869 */
[--C-:B------:R-:W-:Y:S02]  /*92b0*/  FFMA.FTZ R141, R134, c[0x0][0x23c], -R105.reuse ;  /* 0x00008f00868d7a23 */ /* 0x100fe40000010869 */
[--C-:B------:R-:W-:Y:S01]  /*92c0*/  FFMA.FTZ R132, R138, c[0x0][0x23c], -R105.reuse ;  /* 0x00008f008a847a23 */ /* 0x100fe20000010869 */
[----:B------:R-:W5:Y:S01]  /*92d0*/  MUFU.EX2 R102, R102 ;  /* 0x0000006600667308 */ /* 0x000f620000000800 */
[----:B----4-:R-:W-:Y:S01]  /*92e0*/  F2FP.BF16.PACK_AB R32, R122, R144 ;  /* 0x000000907a20723e */ /* 0x010fe200000010ff */
[----:B------:R-:W-:Y:S02]  /*92f0*/  FFMA.FTZ R136, R136, c[0x0][0x23c], -R105 ;  /* 0x00008f0088887a23 */ /* 0x000fe40000010869 */
[--C-:B------:R-:W-:Y:S02]  /*9300*/  FFMA.FTZ R139, R139, c[0x0][0x23c], -R58.reuse ;  /* 0x00008f008b8b7a23 */ /* 0x100fe4000001083a */
[----:B------:R-:W-:-:S02]  /*9310*/  FFMA.FTZ R134, R183, c[0x0][0x23c], -R58 ;  /* 0x00008f00b7867a23 */ /* 0x000fc4000001083a */
[----:B------:R-:W-:Y:S01]  /*9320*/  MUFU.EX2 R107, R107 ;  /* 0x0000006b006b7308 */ /* 0x000fe20000000800 */
[--C-:B------:R-:W-:Y:S02]  /*9330*/  FFMA.FTZ R145, R145, c[0x0][0x23c], -R58.reuse ;  /* 0x00008f0091917a23 */ /* 0x100fe4000001083a */
[----:B------:R-:W-:Y:S02]  /*9340*/  FFMA.FTZ R138, R149, c[0x0][0x23c], -R58 ;  /* 0x00008f00958a7a23 */ /* 0x000fe4000001083a */
[--C-:B------:R-:W-:Y:S02]  /*9350*/  FFMA.FTZ R183, R148, c[0x0][0x23c], -R105.reuse ;  /* 0x00008f0094b77a23 */ /* 0x100fe40000010869 */
[--C-:B------:R-:W-:Y:S01]  /*9360*/  FFMA.FTZ R150, R62, c[0x0][0x23c], -R105.reuse ;  /* 0x00008f003e967a23 */ /* 0x100fe20000010869 */
[----:B------:R-:W4:Y:S01]  /*9370*/  MUFU.EX2 R146, R146 ;  /* 0x0000009200927308 */ /* 0x000f220000000800 */
[----:B-----5:R-:W-:Y:S01]  /*9380*/  F2FP.BF16.PACK_AB R34, R102, R111 ;  /* 0x0000006f6622723e */ /* 0x020fe200000010ff */
[----:B------:R-:W-:-:S02]  /*9390*/  FFMA.FTZ R149, R188, c[0x0][0x23c], -R105 ;  /* 0x00008f00bc957a23 */ /* 0x000fc40000010869 */
[--C-:B------:R-:W-:Y:S02]  /*93a0*/  FFMA.FTZ R148, R60, c[0x0][0x23c], -R105.reuse ;  /* 0x00008f003c947a23 */ /* 0x100fe40000010869 */
[--C-:B------:R-:W-:Y:S01]  /*93b0*/  FFMA.FTZ R151, R151, c[0x0][0x23c], -R58.reuse ;  /* 0x00008f0097977a23 */ /* 0x100fe2000001083a */
[----:B------:R-:W-:Y:S01]  /*93c0*/  LDSM.16.MT88.4 R60, [R164+0x7800] ;  /* 0x00780000a43c783b */ /* 0x000fe20000004200 */
[----:B------:R-:W5:Y:S01]  /*93d0*/  MUFU.EX2 R124, R124 ;  /* 0x0000007c007c7308 */ /* 0x000f620000000800 */
[--C-:B------:R-:W-:Y:S02]  /*93e0*/  FFMA.FTZ R188, R197, c[0x0][0x23c], -R58.reuse ;  /* 0x00008f00c5bc7a23 */ /* 0x100fe4000001083a */
[--C-:B------:R-:W-:Y:S02]  /*93f0*/  FFMA.FTZ R147, R147, c[0x0][0x23c], -R58.reuse ;  /* 0x00008f0093937a23 */ /* 0x100fe4000001083a */
[----:B------:R-:W-:Y:S02]  /*9400*/  FFMA.FTZ R196, R189, c[0x0][0x23c], -R58 ;  /* 0x00008f00bdc47a23 */ /* 0x000fe4000001083a */
[----:B------:R-:W-:Y:S01]  /*9410*/  FFMA.FTZ R126, R126, c[0x0][0x23c], -R105 ;  /* 0x00008f007e7e7a23 */ /* 0x000fe20000010869 */
[----:B------:R-:W1:Y:S01]  /*9420*/  MUFU.EX2 R0, R0 ;  /* 0x0000000000007308 */ /* 0x000e620000000800 */
[----:B----4-:R-:W-:-:S02]  /*9430*/  FMUL.FTZ R12, R72, R146 ;  /* 0x00000092480c7220 */ /* 0x010fc40000410000 */
[-C--:B------:R-:W-:Y:S02]  /*9440*/  FMUL.FTZ R13, R73, R146.reuse ;  /* 0x00000092490d7220 */ /* 0x080fe40000410000 */
[-C--:B------:R-:W-:Y:S02]  /*9450*/  FMUL.FTZ R92, R92, R146.reuse ;  /* 0x000000925c5c7220 */ /* 0x080fe40000410000 */
[----:B------:R-:W-:Y:S01]  /*9460*/  FMUL.FTZ R93, R93, R146 ;  /* 0x000000925d5d7220 */ /* 0x000fe20000410000 */
[----:B------:R-:W-:Y:S01]  /*9470*/  MUFU.EX2 R119, R119 ;  /* 0x0000007700777308 */ /* 0x000fe20000000800 */
[-C--:B-----5:R-:W-:Y:S02]  /*9480*/  FMUL.FTZ R14, R74, R124.reuse ;  /* 0x0000007c4a0e7220 */ /* 0x0a0fe40000410000 */
[-C--:B------:R-:W-:Y:S02]  /*9490*/  FMUL.FTZ R15, R75, R124.reuse ;  /* 0x0000007c4b0f7220 */ /* 0x080fe40000410000 */
[----:B------:R-:W-:-:S02]  /*94a0*/  FMUL.FTZ R94, R94, R124 ;  /* 0x0000007c5e5e7220 */ /* 0x000fc40000410000 */
[----:B------:R-:W-:Y:S01]  /*94b0*/  FMUL.FTZ R95, R95, R124 ;  /* 0x0000007c5f5f7220 */ /* 0x000fe20000410000 */
[----:B-1----:R-:W-:Y:S01]  /*94c0*/  F2FP.BF16.PACK_AB R35, R0, R107 ;  /* 0x0000006b0023723e */ /* 0x002fe200000010ff */
[----:B------:R-:W1:Y:S01]  /*94d0*/  MUFU.EX2 R112, R112 ;  /* 0x0000007000707308 */ /* 0x000e620000000800 */
        /* <DEDUP_REMOVED lines=11> */
[----:B------:R-:W-:Y:S01]  /*9590*/  MUFU.EX2 R2, R2 ;  /* 0x0000000200027308 */ /* 0x000fe20000000800 */
[-C--:B------:R-:W-:Y:S01]  /*95a0*/  FMUL.FTZ R68, R68, R146.reuse ;  /* 0x0000009244447220 */ /* 0x080fe20000410000 */
[----:B------:R-:W-:Y:S01]  /*95b0*/  LDSM.16.MT88.4 R92, [R162+0x8800] ;  /* 0x00880000a25c783b */ /* 0x000fe20000004200 */
[----:B------:R-:W-:Y:S02]  /*95c0*/  FMUL.FTZ R69, R69, R146 ;  /* 0x0000009245457220 */ /* 0x000fe40000410000 */
[-C--:B------:R-:W-:Y:S01]  /*95d0*/  FMUL.FTZ R70, R70, R124.reuse ;  /* 0x0000007c46467220 */ /* 0x080fe20000410000 */
[----:B--2---:R-:W-:Y:S01]  /*95e0*/  HMMA.16816.F32.BF16 R4, R32, R8, R4 ;  /* 0x000000082004723c */ /* 0x004fe20000041804 */
[----:B------:R-:W-:Y:S01]  /*95f0*/  FMUL.FTZ R71, R71, R124 ;  /* 0x0000007c47477220 */ /* 0x000fe20000410000 */
[----:B------:R-:W-:Y:S01]  /*9600*/  MUFU.EX2 R121, R121 ;  /* 0x0000007900797308 */ /* 0x000fe20000000800 */
[----:B------:R-:W-:-:S02]  /*9610*/  FMUL.FTZ R80, R80, R146 ;  /* 0x0000009250507220 */ /* 0x000fc40000410000 */
[----:B------:R-:W-:Y:S02]  /*9620*/  FMUL.FTZ R81, R81, R146 ;  /* 0x0000009251517220 */ /* 0x000fe40000410000 */
[-C--:B------:R-:W-:Y:S01]  /*9630*/  FMUL.FTZ R82, R82, R124.reuse ;  /* 0x0000007c52527220 */ /* 0x080fe20000410000 */
[C---:B------:R-:W-:Y:S01]  /*9640*/  HMMA.16816.F32.BF16 R20, R32.reuse, R24, R20 ;  /* 0x000000182014723c */ /* 0x040fe20000041814 */
[----:B------:R-:W-:Y:S01]  /*9650*/  FMUL.FTZ R83, R83, R124 ;  /* 0x0000007c53537220 */ /* 0x000fe20000410000 */
[----:B------:R-:W2:Y:S01]  /*9660*/  MUFU.EX2 R114, R114 ;  /* 0x0000007200727308 */ /* 0x000ea20000000800 */
[-C--:B------:R-:W-:Y:S02]  /*9670*/  FMUL.FTZ R28, R88, R146.reuse ;  /* 0x00000092581c7220 */ /* 0x080fe40000410000 */
[----:B------:R-:W-:Y:S02]  /*9680*/  FMUL.FTZ R29, R89, R146 ;  /* 0x00000092591d7220 */ /* 0x000fe40000410000 */
[-C--:B------:R-:W-:Y:S01]  /*9690*/  FMUL.FTZ R30, R90, R124.reuse ;  /* 0x0000007c5a1e7220 */ /* 0x080fe20000410000 */
[----:B------:R-:W-:Y:S01]  /*96a0*/  HMMA.16816.F32.BF16 R8, R32, R10, R68 ;  /* 0x0000000a2008723c */ /* 0x000fe20000041844 */
[----:B------:R-:W-:Y:S01]  /*96b0*/  FMUL.FTZ R31, R91, R124 ;  /* 0x0000007c5b1f7220 */ /* 0x000fe20000410000 */
[----:B------:R-:W-:Y:S01]  /*96c0*/  MUFU.EX2 R123, R123 ;  /* 0x0000007b007b7308 */ /* 0x000fe20000000800 */
[-C--:B------:R-:W-:Y:S01]  /*96d0*/  FMUL.FTZ R84, R84, R146.reuse ;  /* 0x0000009254547220 */ /* 0x080fe20000410000 */
[----:B------:R-:W-:Y:S01]  /*96e0*/  LDSM.16.MT88.4 R68, [R164+0x8800] ;  /* 0x00880000a444783b */ /* 0x000fe20000004200 */
[----:B------:R-:W-:-:S02]  /*96f0*/  FMUL.FTZ R85, R85, R146 ;  /* 0x0000009255557220 */ /* 0x000fc40000410000 */
[-C--:B------:R-:W-:Y:S01]  /*9700*/  FMUL.FTZ R86, R86, R124.reuse ;  /* 0x0000007c56567220 */ /* 0x080fe20000410000 */
[C---:B------:R-:W-:Y:S01]  /*9710*/  HMMA.16816.F32.BF16 R24, R32.reuse, R26, R80 ;  /* 0x0000001a2018723c */ /* 0x040fe20000041850 */
[----:B------:R-:W-:Y:S01]  /*9720*/  FMUL.FTZ R87, R87, R124 ;  /* 0x0000007c57577220 */ /* 0x000fe20000410000 */
[----:B------:R-:W4:Y:S01]  /*9730*/  MUFU.EX2 R116, R116 ;  /* 0x0000007400747308 */ /* 0x000f220000000800 */
[----:B------:R-:W-:Y:S01]  /*9740*/  LDSM.16.MT88.4 R80, [R161+0x8800] ;  /* 0x00880000a150783b */ /* 0x000fe20000004200 */
[----:B------:R-:W-:Y:S02]  /*9750*/  FFMA.FTZ R103, R103, c[0x0][0x23c], -R58 ;  /* 0x00008f0067677a23 */ /* 0x000fe4000001083a */
[----:B------:R-:W-:Y:S02]  /*9760*/  FFMA.FTZ R193, R193, R146, R144 ;  /* 0x00000092c1c17223 */ /* 0x000fe40000010090 */
[----:B------:R-:W-:Y:S01]  /*9770*/  HMMA.16816.F32.BF16 R28, R32, R36, R28 ;  /* 0x00000024201c723c */ /* 0x000fe2000004181c */
[----:B------:R-:W-:Y:S01]  /*9780*/  FFMA.FTZ R131, R192, R124, R131 ;  /* 0x0000007cc0837223 */ /* 0x000fe20000010083 */
[----:B------:R-:W-:Y:S01]  /*9790*/  MUFU.EX2 R141, R141 ;  /* 0x0000008d008d7308 */ /* 0x000fe20000000800 */
[----:B------:R-:W-:-:S02]  /*97a0*/  FADD.FTZ R122, R122, R193 ;  /* 0x000000c17a7a7221 */ /* 0x000fc40000010000 */
[----:B------:R-:W-:Y:S02]  /*97b0*/  FADD.FTZ R120, R120, R131 ;  /* 0x0000008378787221 */ /* 0x000fe40000010000 */
[----:B-1----:R-:W-:Y:S01]  /*97c0*/  F2FP.BF16.PACK_AB R36, R112, R119 ;  /* 0x000000777024723e */ /* 0x002fe200000010ff */
[----:B------:R-:W-:Y:S01]  /*97d0*/  HMMA.16816.F32.BF16 R32, R32, R38, R84 ;  /* 0x000000262020723c */ /* 0x000fe20000041854 */
[----:B--2---:R-:W-:Y:S01]  /*97e0*/  F2FP.BF16.PACK_AB R37, R114, R121 ;  /* 0x000000797225723e */ /* 0x004fe200000010ff */
[----:B------:R-:W1:Y:S01]  /*97f0*/  MUFU.EX2 R136, R136 ;  /* 0x0000008800887308 */ /* 0x000e620000000800 */
[----:B------:R-:W-:Y:S02]  /*9800*/  FADD.FTZ R111, R111, R122 ;  /* 0x0000007a6f6f7221 */ /* 0x000fe40000010000 */
[----:B------:R-:W-:Y:S02]  /*9810*/  FADD.FTZ R107, R107, R120 ;  /* 0x000000786b6b7221 */ /* 0x000fe40000010000 */
[----:B------:R-:W-:Y:S01]  /*9820*/  F2FP.BF16.PACK_AB R38, R2, R117 ;  /* 0x000000750226723e */ /* 0x000fe200000010ff */
[----:B------:R-:W-:Y:S01]  /*9830*/  FADD.FTZ R102, R102, R111 ;  /* 0x0000006f66667221 */ /* 0x000fe20000010000 */
[----:B----4-:R-:W-:Y:S01]  /*9840*/  F2FP.BF16.PACK_AB R39, R116, R123 ;  /* 0x0000007b7427723e */ /* 0x010fe200000010ff */
[----:B------:R-:W-:Y:S01]  /*9850*/  MUFU.EX2 R135, R135 ;  /* 0x0000008700877308 */ /* 0x000fe20000000800 */
[----:B------:R-:W-:-:S02]  /*9860*/  FFMA.FTZ R193, R100, c[0x0][0x23c], -R105 ;  /* 0x00008f0064c17a23 */ /* 0x000fc40000010869 */
[----:B------:R-:W-:Y:S02]  /*9870*/  FADD.FTZ R119, R119, R102 ;  /* 0x0000006677777221 */ /* 0x000fe40000010000 */
[----:B------:R-:W-:Y:S01]  /*9880*/  FFMA.FTZ R57, R57, c[0x0][0x23c], -R58 ;  /* 0x00008f0039397a23 */ /* 0x000fe2000001083a */
[----:B---3--:R-:W-:Y:S01]  /*9890*/  HMMA.16816.F32.BF16 R12, R36, R44, R12 ;  /* 0x0000002c240c723c */ /* 0x008fe2000004180c */
[----:B------:R-:W-:Y:S01]  /*98a0*/  FADD.FTZ R112, R112, R119 ;  /* 0x0000007770707221 */ /* 0x000fe20000010000 */
[----:B------:R-:W-:Y:S03]  /*98b0*/  MUFU.EX2 R132, R132 ;  /* 0x0000008400847308 */ /* 0x000fe60000000800 */
[----:B------:R-:W-:-:S03]  /*98c0*/  FADD.FTZ R117, R117, R112 ;  /* 0x0000007075757221 */ /* 0x000fc60000010000 */
[C---:B------:R-:W-:Y:S01]  /*98d0*/  HMMA.16816.F32.BF16 R16, R36.reuse, R46, R16 ;  /* 0x0000002e2410723c */ /* 0x040fe20000041810 */
[----:B------:R-:W2:Y:S01]  /*98e0*/  LDSM.16.MT88.4 R44, [R160+0x6800] ;  /* 0x00680000a02c783b */ /* 0x000ea20000004200 */
[----:B------:R-:W-:Y:S06]  /*98f0*/  MUFU.EX2 R139, R139 ;  /* 0x0000008b008b7308 */ /* 0x000fec0000000800 */
[C---:B------:R-:W-:Y:S02]  /*9900*/  HMMA.16816.F32.BF16 R4, R36.reuse, R48, R4 ;  /* 0x000000302404723c */ /* 0x040fe40000041804 */
[----:B------:R-:W3:Y:S06]  /*9910*/  MUFU.EX2 R134, R134 ;  /* 0x0000008600867308 */ /* 0x000eec0000000800 */
[C---:B------:R-:W-:Y:S01]  /*9920*/  HMMA.16816.F32.BF16 R8, R36.reuse, R50, R8 ;  /* 0x000000322408723c */ /* 0x040fe20000041808 */
[----:B------:R-:W4:Y:S01]  /*9930*/  LDSM.16.MT88.4 R48, [R164+0x7000] ;  /* 0x00700000a430783b */ /* 0x000f220000004200 */
[----:B------:R-:W-:Y:S06]  /*9940*/  MUFU.EX2 R145, R145 ;  /* 0x0000009100917308 */ /* 0x000fec0000000800 */
[C---:B------:R-:W-:Y:S02]  /*9950*/  HMMA.16816.F32.BF16 R20, R36.reuse, R40, R20 ;  /* 0x000000282414723c */ /* 0x040fe40000041814 */
[----:B------:R-:W5:Y:S06]  /*9960*/  MUFU.EX2 R138, R138 ;  /* 0x0000008a008a7308 */ /* 0x000f6c0000000800 */
[C---:B------:R-:W-:Y:S01]  /*9970*/  HMMA.16816.F32.BF16 R24, R36.reuse, R42, R24 ;  /* 0x0000002a2418723c */ /* 0x040fe20000041818 */
[----:B------:R-:W4:Y:S01]  /*9980*/  LDSM.16.MT88.4 R40, [R161+0x7000] ;  /* 0x00700000a128783b */ /* 0x000f220000004200 */
[----:B------:R-:W-:Y:S06]  /*9990*/  MUFU.EX2 R183, R183 ;  /* 0x000000b700b77308 */ /* 0x000fec0000000800 */
[C---:B--2---:R-:W-:Y:S02]  /*99a0*/  HMMA.16816.F32.BF16 R28, R36.reuse, R44, R28 ;  /* 0x0000002c241c723c */ /* 0x044fe4000004181c */
[----:B------:R-:W2:Y:S06]  /*99b0*/  MUFU.EX2 R150, R150 ;  /* 0x0000009600967308 */ /* 0x000eac0000000800 */
[----:B------:R-:W-:Y:S01]  /*99c0*/  HMMA.16816.F32.BF16 R32, R36, R46, R32 ;  /* 0x0000002e2420723c */ /* 0x000fe20000041820 */
[----:B------:R-:W2:Y:S01]  /*99d0*/  LDSM.16.MT88.4 R44, [R162+0x7000] ;  /* 0x00700000a22c783b */ /* 0x000ea20000004200 */
[----:B------:R-:W-:Y:S05]  /*99e0*/  MUFU.EX2 R149, R149 ;  /* 0x0000009500957308 */ /* 0x000fea0000000800 */
[----:B-1----:R-:W-:-:S02]  /*99f0*/  F2FP.BF16.PACK_AB R36, R136, R141 ;  /* 0x0000008d8824723e */ /* 0x002fc400000010ff */
[----:B---3--:R-:W-:Y:S01]  /*9a00*/  F2FP.BF16.PACK_AB R37, R134, R139 ;  /* 0x0000008b8625723e */ /* 0x008fe200000010ff */
[----:B------:R-:W-:Y:S01]  /*9a10*/  MUFU.EX2 R148, R148 ;  /* 0x0000009400947308 */ /* 0x000fe20000000800 */
[----:B------:R-:W-:Y:S02]  /*9a20*/  F2FP.BF16.PACK_AB R38, R132, R135 ;  /* 0x000000878426723e */ /* 0x000fe400000010ff */
[----:B-----5:R-:W-:-:S05]  /*9a30*/  F2FP.BF16.PACK_AB R39, R138, R145 ;  /* 0x000000918a27723e */ /* 0x020fca00000010ff */
[----:B------:R-:W-:Y:S02]  /*9a40*/  MUFU.EX2 R151, R151 ;  /* 0x0000009700977308 */ /* 0x000fe40000000800 */
[C---:B----4-:R-:W-:Y:S06]  /*9a50*/  HMMA.16816.F32.BF16 R4, R36.reuse, R48, R4 ;  /* 0x000000302404723c */ /* 0x050fec0000041804 */
[----:B------:R-:W1:Y:S02]  /*9a60*/  MUFU.EX2 R188, R188 ;  /* 0x000000bc00bc7308 */ /* 0x000e640000000800 */
[C---:B------:R-:W-:Y:S01]  /*9a70*/  HMMA.16816.F32.BF16 R8, R36.reuse, R50, R8 ;  /* 0x000000322408723c */ /* 0x040fe20000041808 */
[----:B------:R-:W3:Y:S05]  /*9a80*/  LDSM.16.MT88.4 R48, [R162+0x7800] ;  /* 0x00780000a230783b */ /* 0x000eea0000004200 */
[----:B------:R-:W-:Y:S02]  /*9a90*/  MUFU.EX2 R147, R147 ;  /* 0x0000009300937308 */ /* 0x000fe40000000800 */
[C---:B------:R-:W-:Y:S06]  /*9aa0*/  HMMA.16816.F32.BF16 R20, R36.reuse, R40, R20 ;  /* 0x000000282414723c */ /* 0x040fec0000041814 */
[----:B------:R-:W4:Y:S01]  /*9ab0*/  MUFU.EX2 R196, R196 ;  /* 0x000000c400c47308 */ /* 0x000f220000000800 */
[----:B--2---:R-:W-:Y:S01]  /*9ac0*/  F2FP.BF16.PACK_AB R40, R150, R183 ;  /* 0x000000b79628723e */ /* 0x004fe200000010ff */
[----:B------:R-:W-:Y:S01]  /*9ad0*/  HMMA.16816.F32.BF16 R12, R36, R44, R12 ;  /* 0x0000002c240c723c */ /* 0x000fe2000004180c */
[----:B-1----:R-:W-:-:S05]  /*9ae0*/  F2FP.BF16.PACK_AB R41, R188, R151 ;  /* 0x00000097bc29723e */ /* 0x002fca00000010ff */
[----:B------:R-:W-:Y:S02]  /*9af0*/  MUFU.EX2 R193, R193 ;  /* 0x000000c100c17308 */ /* 0x000fe40000000800 */
[C---:B------:R-:W-:Y:S01]  /*9b00*/  HMMA.16816.F32.BF16 R16, R36.reuse, R46, R16 ;  /* 0x0000002e2410723c */ /* 0x040fe20000041810 */
[----:B------:R-:W1:Y:S07]  /*9b10*/  LDSM.16.MT88.4 R44, [R160+0x7000] ;  /* 0x00700000a02c783b */ /* 0x000e6e0000004200 */
[----:B------:R-:W-:Y:S07]  /*9b20*/  HMMA.16816.F32.BF16 R24, R36, R42, R24 ;  /* 0x0000002a2418723c */ /* 0x000fee0000041818 */
[----:B------:R-:W-:-:S02]  /*9b30*/  F2FP.BF16.PACK_AB R42, R148, R149 ;  /* 0x00000095942a723e */ /* 0x000fc400000010ff */
[----:B----4-:R-:W-:-:S07]  /*9b40*/  F2FP.BF16.PACK_AB R43, R196, R147 ;  /* 0x00000093c42b723e */ /* 0x010fce00000010ff */
[C---:B------:R-:W-:Y:S07]  /*9b50*/  HMMA.16816.F32.BF16 R4, R40.reuse, R60, R4 ;  /* 0x0000003c2804723c */ /* 0x040fee0000041804 */
[--C-:B------:R-:W-:Y:S01]  /*9b60*/  FFMA.FTZ R60, R129, c[0x0][0x23c], -R58.reuse ;  /* 0x00008f00813c7a23 */ /* 0x100fe2000001083a */
[----:B------:R-:W-:Y:S01]  /*9b70*/  HMMA.16816.F32.BF16 R8, R40, R62, R8 ;  /* 0x0000003e2808723c */ /* 0x000fe20000041808 */
[----:B------:R-:W-:-:S04]  /*9b80*/  FFMA.FTZ R61, R143, c[0x0][0x23c], -R58 ;  /* 0x00008f008f3d7a23 */ /* 0x000fc8000001083a */
[----:B------:R-:W-:Y:S02]  /*9b90*/  MUFU.EX2 R60, R60 ;  /* 0x0000003c003c7308 */ /* 0x000fe40000000800 */
[--C-:B------:R-:W-:Y:S01]  /*9ba0*/  FFMA.FTZ R62, R133, c[0x0][0x23c], -R58.reuse ;  /* 0x00008f00853e7a23 */ /* 0x100fe2000001083a */
[----:B---3--:R-:W-:Y:S01]  /*9bb0*/  HMMA.16816.F32.BF16 R12, R40, R48, R12 ;  /* 0x00000030280c723c */ /* 0x008fe2000004180c */
[----:B------:R-:W-:-:S04]  /*9bc0*/  FFMA.FTZ R63, R137, c[0x0][0x23c], -R58 ;  /* 0x00008f00893f7a23 */ /* 0x000fc8000001083a */
[----:B------:R-:W-:Y:S02]  /*9bd0*/  MUFU.EX2 R62, R62 ;  /* 0x0000003e003e7308 */ /* 0x000fe40000000800 */
[--C-:B------:R-:W-:Y:S01]  /*9be0*/  FFMA.FTZ R49, R128, c[0x0][0x23c], -R105.reuse ;  /* 0x00008f0080317a23 */ /* 0x100fe20000010869 */
[----:B-1----:R-:W-:Y:S01]  /*9bf0*/  HMMA.16816.F32.BF16 R28, R36, R44, R28 ;  /* 0x0000002c241c723c */ /* 0x002fe2000004181c */
[----:B------:R-:W-:-:S04]  /*9c00*/  FFMA.FTZ R48, R130, c[0x0][0x23c], -R105 ;  /* 0x00008f0082307a23 */ /* 0x000fc80000010869 */
[----:B------:R-:W-:Y:S03]  /*9c10*/  MUFU.EX2 R49, R49 ;  /* 0x0000003100317308 */ /* 0x000fe60000000800 */
[----:B------:R-:W-:Y:S01]  /*9c20*/  HMMA.16816.F32.BF16 R32, R36, R46, R32 ;  /* 0x0000002e2420723c */ /* 0x000fe20000041820 */
[----:B------:R-:W1:Y:S04]  /*9c30*/  LDSM.16.MT88.4 R44, [R161+0x7800] ;  /* 0x00780000a12c783b */ /* 0x000e680000004200 */
[----:B------:R-:W2:Y:S01]  /*9c40*/  LDSM.16.MT88.4 R36, [R160+0x7800] ;  /* 0x00780000a024783b */ /* 0x000ea20000004200 */
[----:B------:R-:W-:Y:S02]  /*9c50*/  MUFU.EX2 R48, R48 ;  /* 0x0000003000307308 */ /* 0x000fe40000000800 */
[----:B------:R-:W-:Y:S06]  /*9c60*/  HMMA.16816.F32.BF16 R16, R40, R50, R16 ;  /* 0x000000322810723c */ /* 0x000fec0000041810 */
[----:B------:R-:W3:Y:S01]  /*9c70*/  MUFU.EX2 R63, R63 ;  /* 0x0000003f003f7308 */ /* 0x000ee20000000800 */
[----:B------:R-:W-:-:S02]  /*9c80*/  FFMA.FTZ R50, R142, c[0x0][0x23c], -R105 ;  /* 0x00008f008e327a23 */ /* 0x000fc40000010869 */
[----:B------:R-:W-:-:S05]  /*9c90*/  FFMA.FTZ R51, R140, c[0x0][0x23c], -R105 ;  /* 0x00008f008c337a23 */ /* 0x000fca0000010869 */
[----:B------:R-:W4:Y:S08]  /*9ca0*/  MUFU.EX2 R50, R50 ;  /* 0x0000003200327308 */ /* 0x000f300000000800 */
[----:B------:R-:W5:Y:S01]  /*9cb0*/  MUFU.EX2 R51, R51 ;  /* 0x0000003300337308 */ /* 0x000f620000000800 */
[----:B---3--:R-:W-:-:S07]  /*9cc0*/  F2FP.BF16.PACK_AB R85, R63, R62 ;  /* 0x0000003e3f55723e */ /* 0x008fce00000010ff */
[----:B------:R-:W3:Y:S01]  /*9cd0*/  MUFU.EX2 R61, R61 ;  /* 0x0000003d003d7308 */ /* 0x000ee20000000800 */
[----:B----4-:R-:W-:Y:S01]  /*9ce0*/  F2FP.BF16.PACK_AB R84, R50, R49 ;  /* 0x000000313254723e */ /* 0x010fe200000010ff */
[----:B-1----:R-:W-:Y:S01]  /*9cf0*/  HMMA.16816.F32.BF16 R20, R40, R44, R20 ;  /* 0x0000002c2814723c */ /* 0x002fe20000041814 */
[----:B-----5:R-:W-:-:S07]  /*9d00*/  F2FP.BF16.PACK_AB R86, R51, R48 ;  /* 0x000000303356723e */ /* 0x020fce00000010ff */
[----:B------:R-:W-:Y:S01]  /*9d10*/  HMMA.16816.F32.BF16 R24, R40, R46, R24 ;  /* 0x0000002e2818723c */ /* 0x000fe20000041818 */
[----:B------:R-:W1:Y:S01]  /*9d20*/  LDSM.16.MT88.4 R44, [R164+0x8000] ;  /* 0x00800000a42c783b */ /* 0x000e620000004200 */
[----:B---3--:R-:W-:-:S06]  /*9d30*/  F2FP.BF16.PACK_AB R87, R61, R60 ;  /* 0x0000003c3d57723e */ /* 0x008fcc00000010ff */
[C---:B--2---:R-:W-:Y:S08]  /*9d40*/  HMMA.16816.F32.BF16 R28, R40.reuse, R36, R28 ;  /* 0x00000024281c723c */ /* 0x044ff0000004181c */
[----:B------:R-:W-:Y:S01]  /*9d50*/  HMMA.16816.F32.BF16 R32, R40, R38, R32 ;  /* 0x000000262820723c */ /* 0x000fe20000041820 */
[----:B------:R-:W2:Y:S04]  /*9d60*/  LDSM.16.MT88.4 R40, [R162+0x8000] ;  /* 0x00800000a228783b */ /* 0x000ea80000004200 */
[----:B------:R-:W3:Y:S03]  /*9d70*/  LDSM.16.MT88.4 R36, [R161+0x8000] ;  /* 0x00800000a124783b */ /* 0x000ee60000004200 */
[C---:B-1----:R-:W-:Y:S01]  /*9d80*/  HMMA.16816.F32.BF16 R96, R84.reuse, R44, R4 ;  /* 0x0000002c5460723c */ /* 0x042fe20000041804 */
[----:B------:R-:W1:Y:S07]  /*9d90*/  LDSM.16.MT88.4 R4, [R160+0x8000] ;  /* 0x00800000a004783b */ /* 0x000e6e0000004200 */
[C---:B------:R-:W-:Y:S08]  /*9da0*/  HMMA.16816.F32.BF16 R8, R84.reuse, R46, R8 ;  /* 0x0000002e5408723c */ /* 0x040ff00000041808 */
[C---:B--2---:R-:W-:Y:S07]  /*9db0*/  HMMA.16816.F32.BF16 R12, R84.reuse, R40, R12 ;  /* 0x00000028540c723c */ /* 0x044fee000004180c */
[--C-:B------:R-:W-:Y:S01]  /*9dc0*/  FFMA.FTZ R40, R118, c[0x0][0x23c], -R105.reuse ;  /* 0x00008f0076287a23 */ /* 0x100fe20000010869 */
[C---:B---3--:R-:W-:Y:S05]  /*9dd0*/  HMMA.16816.F32.BF16 R20, R84.reuse, R36, R20 ;  /* 0x000000245414723c */ /* 0x048fea0000041814 */
[----:B------:R-:W-:Y:S02]  /*9de0*/  MUFU.EX2 R40, R40 ;  /* 0x0000002800287308 */ /* 0x000fe40000000800 */
[--C-:B------:R-:W-:Y:S01]  /*9df0*/  FFMA.FTZ R37, R108, c[0x0][0x23c], -R105.reuse ;  /* 0x00008f006c257a23 */ /* 0x100fe20000010869 */
[----:B------:R-:W-:Y:S01]  /*9e00*/  HMMA.16816.F32.BF16 R24, R84, R38, R24 ;  /* 0x000000265418723c */ /* 0x000fe20000041818 */
[----:B------:R-:W-:-:S04]  /*9e10*/  FFMA.FTZ R36, R110, c[0x0][0x23c], -R105 ;  /* 0x00008f006e247a23 */ /* 0x000fc80000010869 */
[----:B------:R-:W2:Y:S02]  /*9e20*/  MUFU.EX2 R37, R37 ;  /* 0x0000002500257308 */ /* 0x000ea40000000800 */
[--C-:B------:R-:W-:Y:S01]  /*9e30*/  FFMA.FTZ R38, R115, c[0x0][0x23c], -R58.reuse ;  /* 0x00008f0073267a23 */ /* 0x100fe2000001083a */
[C---:B------:R-:W-:Y:S05]  /*9e40*/  HMMA.16816.F32.BF16 R16, R84.reuse, R42, R16 ;  /* 0x0000002a5410723c */ /* 0x040fea0000041810 */
[----:B------:R-:W-:Y:S03]  /*9e50*/  MUFU.EX2 R36, R36 ;  /* 0x0000002400247308 */ /* 0x000fe60000000800 */
[C---:B-1----:R-:W-:Y:S05]  /*9e60*/  HMMA.16816.F32.BF16 R88, R84.reuse, R4, R28 ;  /* 0x000000045458723c */ /* 0x042fea000004181c */
[----:B------:R-:W1:Y:S02]  /*9e70*/  MUFU.EX2 R39, R126 ;  /* 0x0000007e00277308 */ /* 0x000e640000000800 */
[--C-:B------:R-:W-:Y:S01]  /*9e80*/  FFMA.FTZ R29, R127, c[0x0][0x23c], -R58.reuse ;  /* 0x00008f007f1d7a23 */ /* 0x100fe2000001083a */
[----:B------:R-:W-:Y:S01]  /*9e90*/  HMMA.16816.F32.BF16 R84, R84, R6, R32 ;  /* 0x000000065454723c */ /* 0x000fe20000041820 */
[--C-:B------:R-:W-:Y:S01]  /*9ea0*/  FFMA.FTZ R28, R113, c[0x0][0x23c], -R58.reuse ;  /* 0x00008f00711c7a23 */ /* 0x100fe2000001083a */
[----:B--2---:R-:W-:Y:S01]  /*9eb0*/  F2FP.BF16.PACK_AB R4, R40, R37 ;  /* 0x000000252804723e */ /* 0x004fe200000010ff */
[----:B------:R-:W-:-:S02]  /*9ec0*/  FFMA.FTZ R31, R125, c[0x0][0x23c], -R58 ;  /* 0x00008f007d1f7a23 */ /* 0x000fc4000001083a */
[----:B------:R-:W-:Y:S01]  /*9ed0*/  MUFU.EX2 R38, R38 ;  /* 0x0000002600267308 */ /* 0x000fe20000000800 */
[--C-:B------:R-:W-:Y:S02]  /*9ee0*/  FFMA.FTZ R30, R66, c[0x0][0x23c], -R105.reuse ;  /* 0x00008f00421e7a23 */ /* 0x100fe40000010869 */
[--C-:B------:R-:W-:Y:S02]  /*9ef0*/  FFMA.FTZ R32, R64, c[0x0][0x23c], -R105.reuse ;  /* 0x00008f0040207a23 */ /* 0x100fe40000010869 */
[--C-:B------:R-:W-:Y:S02]  /*9f00*/  FFMA.FTZ R33, R106, c[0x0][0x23c], -R105.reuse ;  /* 0x00008f006a217a23 */ /* 0x100fe40000010869 */
[----:B------:R-:W-:Y:S01]  /*9f10*/  FFMA.FTZ R35, R104, c[0x0][0x23c], -R105 ;  /* 0x00008f0068237a23 */ /* 0x000fe20000010869 */
[----:B------:R-:W2:Y:S01]  /*9f20*/  MUFU.EX2 R29, R29 ;  /* 0x0000001d001d7308 */ /* 0x000ea20000000800 */
[----:B-1----:R-:W-:-:S07]  /*9f30*/  F2FP.BF16.PACK_AB R6, R39, R36 ;  /* 0x000000242706723e */ /* 0x002fce00000010ff */
[----:B------:R-:W-:Y:S08]  /*9f40*/  MUFU.EX2 R28, R28 ;  /* 0x0000001c001c7308 */ /* 0x000ff00000000800 */
[----:B------:R-:W1:Y:S01]  /*9f50*/  MUFU.EX2 R31, R31 ;  /* 0x0000001f001f7308 */ /* 0x000e620000000800 */
[----:B--2---:R-:W-:-:S07]  /*9f60*/  F2FP.BF16.PACK_AB R5, R29, R38 ;  /* 0x000000261d05723e */ /* 0x004fce00000010ff */
[----:B------:R-:W-:Y:S01]  /*9f70*/  MUFU.EX2 R32, R32 ;  /* 0x0000002000207308 */ /* 0x000fe20000000800 */
[----:B-1----:R-:W-:-:S07]  /*9f80*/  F2FP.BF16.PACK_AB R7, R31, R28 ;  /* 0x0000001c1f07723e */ /* 0x002fce00000010ff */
[----:B------:R-:W1:Y:S01]  /*9f90*/  MUFU.EX2 R33, R33 ;  /* 0x0000002100217308 */ /* 0x000e620000000800 */
[C---:B------:R-:W-:Y:S07]  /*9fa0*/  HMMA.16816.F32.BF16 R96, R4.reuse, R68, R96 ;  /* 0x000000440460723c */ /* 0x040fee0000041860 */
[----:B------:R-:W-:Y:S01]  /*9fb0*/  MUFU.EX2 R30, R30 ;  /* 0x0000001e001e7308 */ /* 0x000fe20000000800 */
[C---:B------:R-:W-:Y:S01]  /*9fc0*/  HMMA.16816.F32.BF16 R68, R4.reuse, R70, R8 ;  /* 0x000000460444723c */ /* 0x040fe20000041808 */
[----:B------:R-:W2:Y:S06]  /*9fd0*/  LDSM.16.MT88.4 R8, [R160+0x8800] ;  /* 0x00880000a008783b */ /* 0x000eac0000004200 */
[----:B------:R-:W-:Y:S01]  /*9fe0*/  MUFU.EX2 R35, R35 ;  /* 0x0000002300237308 */ /* 0x000fe20000000800 */
[C---:B------:R-:W-:Y:S01]  /*9ff0*/  HMMA.16816.F32.BF16 R72, R4.reuse, R92, R12 ;  /* 0x0000005c0448723c */ /* 0x040fe2000004180c */
[----:B------:R-:W3:Y:S07]  /*a000*/  LDSM.16.MT88.4 R12, [R162+0x9000] ;  /* 0x00900000a20c783b */ /* 0x000eee0000004200 */
[C---:B------:R-:W-:Y:S01]  /*a010*/  HMMA.16816.F32.BF16 R92, R4.reuse, R94, R16 ;  /* 0x0000005e045c723c */ /* 0x040fe20000041810 */
[----:B------:R-:W4:Y:S07]  /*a020*/  LDSM.16.MT88.4 R16, [R164+0x9000] ;  /* 0x00900000a410783b */ /* 0x000f2e0000004200 */
[C---:B------:R-:W-:Y:S01]  /*a030*/  HMMA.16816.F32.BF16 R76, R4.reuse, R80, R20 ;  /* 0x00000050044c723c */ /* 0x040fe20000041814 */
[----:B------:R-:W-:Y:S06]  /*a040*/  MUFU.EX2 R20, R103 ;  /* 0x0000006700147308 */ /* 0x000fec0000000800 */
[--C-:B------:R-:W-:Y:S01]  /*a050*/  FFMA.FTZ R23, R109, c[0x0][0x23c], -R58.reuse ;  /* 0x00008f006d177a23 */ /* 0x100fe2000001083a */
[----:B------:R-:W-:Y:S01]  /*a060*/  HMMA.16816.F32.BF16 R80, R4, R82, R24 ;  /* 0x000000520450723c */ /* 0x000fe20000041818 */
[----:B------:R-:W-:-:S02]  /*a070*/  FFMA.FTZ R21, R101, c[0x0][0x23c], -R58 ;  /* 0x00008f0065157a23 */ /* 0x000fc4000001083a */
[--C-:B------:R-:W-:Y:S02]  /*a080*/  FFMA.FTZ R22, R67, c[0x0][0x23c], -R58.reuse ;  /* 0x00008f0043167a23 */ /* 0x100fe4000001083a */
[----:B------:R-:W5:Y:S02]  /*a090*/  MUFU.EX2 R23, R23 ;  /* 0x0000001700177308 */ /* 0x000f640000000800 */
[----:B------:R-:W-:Y:S01]  /*a0a0*/  FFMA.FTZ R27, R3, c[0x0][0x23c], -R58 ;  /* 0x00008f00031b7a23 */ /* 0x000fe2000001083a */
[----:B--2---:R-:W-:Y:S01]  /*a0b0*/  HMMA.16816.F32.BF16 R88, R4, R8, R88 ;  /* 0x000000080458723c */ /* 0x004fe20000041858 */
[--C-:B------:R-:W-:Y:S02]  /*a0c0*/  FFMA.FTZ R26, R56, c[0x0][0x23c], -R105.reuse ;  /* 0x00008f00381a7a23 */ /* 0x100fe40000010869 */
[--C-:B------:R-:W-:Y:S02]  /*a0d0*/  FFMA.FTZ R25, R65, c[0x0][0x23c], -R105.reuse ;  /* 0x00008f0041197a23 */ /* 0x100fe40000010869 */
[----:B------:R-:W-:Y:S01]  /*a0e0*/  MUFU.EX2 R21, R21 ;  /* 0x0000001500157308 */ /* 0x000fe20000000800 */
[----:B------:R-:W-:-:S02]  /*a0f0*/  FFMA.FTZ R24, R54, c[0x0][0x23c], -R105 ;  /* 0x00008f0036187a23 */ /* 0x000fc40000010869 */
[----:B------:R-:W-:Y:S01]  /*a100*/  FFMA.FTZ R3, R59, c[0x0][0x23c], -R58 ;  /* 0x00008f003b037a23 */ /* 0x000fe2000001083a */
[----:B------:R-:W-:Y:S01]  /*a110*/  HMMA.16816.F32.BF16 R84, R4, R10, R84 ;  /* 0x0000000a0454723c */ /* 0x000fe20000041854 */
[----:B------:R-:W2:Y:S03]  /*a120*/  LDSM.16.MT88.4 R8, [R161+0x9000] ;  /* 0x00900000a108783b */ /* 0x000ea60000004200 */
[----:B------:R-:W3:Y:S03]  /*a130*/  MUFU.EX2 R22, R22 ;  /* 0x0000001600167308 */ /* 0x000ee60000000800 */
[----:B-1----:R-:W-:Y:S02]  /*a140*/  F2FP.BF16.PACK_AB R4, R33, R32 ;  /* 0x000000202104723e */ /* 0x002fe400000010ff */
[----:B-----5:R-:W-:-:S02]  /*a150*/  F2FP.BF16.PACK_AB R5, R23, R20 ;  /* 0x000000141705723e */ /* 0x020fc400000010ff */
[----:B------:R-:W-:Y:S01]  /*a160*/  F2FP.BF16.PACK_AB R6, R35, R30 ;  /* 0x0000001e2306723e */ /* 0x000fe200000010ff */
[----:B------:R-:W-:Y:S01]  /*a170*/  MUFU.EX2 R26, R26 ;  /* 0x0000001a001a7308 */ /* 0x000fe20000000800 */
[----:B---3--:R-:W-:-:S07]  /*a180*/  F2FP.BF16.PACK_AB R7, R22, R21 ;  /* 0x000000151607723e */ /* 0x008fce00000010ff */
[----:B------:R-:W1:Y:S01]  /*a190*/  MUFU.EX2 R25, R25 ;  /* 0x0000001900197308 */ /* 0x000e620000000800 */
[C---:B------:R-:W-:Y:S07]  /*a1a0*/  HMMA.16816.F32.BF16 R72, R4.reuse, R12, R72 ;  /* 0x0000000c0448723c */ /* 0x040fee0000041848 */
[----:B------:R-:W-:Y:S01]  /*a1b0*/  MUFU.EX2 R24, R24 ;  /* 0x0000001800187308 */ /* 0x000fe20000000800 */
[----:B------:R-:W-:Y:S01]  /*a1c0*/  FADD.FTZ R12, R0, R107 ;  /* 0x0000006b000c7221 */ /* 0x000fe20000010000 */
[----:B----4-:R-:W-:Y:S06]  /*a1d0*/  HMMA.16816.F32.BF16 R96, R4, R16, R96 ;  /* 0x000000100460723c */ /* 0x010fec0000041860 */
[----:B------:R3:W-:Y:S01]  /*a1e0*/  MUFU.EX2 R0, R27 ;  /* 0x0000001b00007308 */ /* 0x0007e20000000800 */
[----:B------:R-:W-:-:S04]  /*a1f0*/  FADD.FTZ R121, R121, R12 ;  /* 0x0000000c79797221 */ /* 0x000fc80000010000 */
[----:B------:R-:W-:Y:S01]  /*a200*/  FADD.FTZ R114, R114, R121 ;  /* 0x0000007972727221 */ /* 0x000fe20000010000 */
[----:B------:R-:W-:Y:S01]  /*a210*/  HMMA.16816.F32.BF16 R68, R4, R18, R68 ;  /* 0x000000120444723c */ /* 0x000fe20000041844 */
[----:B------:R-:W4:Y:S01]  /*a220*/  LDSM.16.MT88.4 R16, [R160+0x9000] ;  /* 0x00900000a010783b */ /* 0x000f220000004200 */
[----:B------:R-:W5:Y:S01]  /*a230*/  MUFU.EX2 R3, R3 ;  /* 0x0000000300037308 */ /* 0x000f620000000800 */
[----:B------:R-:W-:-:S04]  /*a240*/  FADD.FTZ R123, R123, R114 ;  /* 0x000000727b7b7221 */ /* 0x000fc80000010000 */
[----:B------:R-:W-:Y:S01]  /*a250*/  FADD.FTZ R116, R116, R123 ;  /* 0x0000007b74747221 */ /* 0x000fe20000010000 */
[----:B------:R-:W-:Y:S01]  /*a260*/  HMMA.16816.F32.BF16 R92, R4, R14, R92 ;  /* 0x0000000e045c723c */ /* 0x000fe2000004185c */
[----:B------:R-:W1:Y:S01]  /*a270*/  LDSM.16.MT88.4 R12, [R164+0x9800] ;  /* 0x00980000a40c783b */ /* 0x000e620000004200 */
[----:B---3--:R-:W-:Y:S02]  /*a280*/  FFMA.FTZ R27, R55, c[0x0][0x23c], -R58 ;  /* 0x00008f00371b7a23 */ /* 0x008fe4000001083a */
[----:B------:R-:W-:-:S04]  /*a290*/  FADD.FTZ R139, R139, R116 ;  /* 0x000000748b8b7221 */ /* 0x000fc80000010000 */
[C---:B--2---:R-:W-:Y:S01]  /*a2a0*/  HMMA.16816.F32.BF16 R76, R4.reuse, R8, R76 ;  /* 0x00000008044c723c */ /* 0x044fe2000004184c */
[----:B------:R-:W-:Y:S01]  /*a2b0*/  FADD.FTZ R134, R134, R139 ;  /* 0x0000008b86867221 */ /* 0x000fe20000010000 */
[----:B------:R-:W-:Y:S03]  /*a2c0*/  MUFU.EX2 R27, R27 ;  /* 0x0000001b001b7308 */ /* 0x000fe60000000800 */
[----:B------:R-:W-:Y:S02]  /*a2d0*/  FADD.FTZ R145, R145, R134 ;  /* 0x0000008691917221 */ /* 0x000fe40000010000 */
[----:B------:R-:W-:Y:S01]  /*a2e0*/  FADD.FTZ R8, R2, R117 ;  /* 0x0000007502087221 */ /* 0x000fe20000010000 */
[----:B------:R-:W-:Y:S01]  /*a2f0*/  HMMA.16816.F32.BF16 R80, R4, R10, R80 ;  /* 0x0000000a0450723c */ /* 0x000fe20000041850 */
[----:B------:R-:W-:Y:S01]  /*a300*/  FADD.FTZ R138, R138, R145 ;  /* 0x000000918a8a7221 */ /* 0x000fe20000010000 */
[----:B------:R-:W2:Y:S01]  /*a310*/  MUFU.EX2 R2, R57 ;  /* 0x0000003900027308 */ /* 0x000ea20000000800 */
[----:B------:R-:W-:-:S02]  /*a320*/  FADD.FTZ R141, R141, R8 ;  /* 0x000000088d8d7221 */ /* 0x000fc40000010000 */
[----:B------:R-:W3:Y:S01]  /*a330*/  LDSM.16.MT88.4 R8, [R162+0x9800] ;  /* 0x00980000a208783b */ /* 0x000ee20000004200 */
[----:B------:R-:W-:Y:S02]  /*a340*/  FADD.FTZ R151, R151, R138 ;  /* 0x0000008a97977221 */ /* 0x000fe40000010000 */
[----:B------:R-:W-:Y:S02]  /*a350*/  FADD.FTZ R136, R136, R141 ;  /* 0x0000008d88887221 */ /* 0x000fe40000010000 */
[----:B------:R-:W-:Y:S02]  /*a360*/  FADD.FTZ R188, R188, R151 ;  /* 0x00000097bcbc7221 */ /* 0x000fe40000010000 */
        /* <DEDUP_REMOVED lines=9> */
[----:B------:R-:W4:Y:S01]  /*a400*/  LDSM.16.MT88.4 R16, [R161+0x9800] ;  /* 0x00980000a110783b */ /* 0x000f220000004200 */
[----:B------:R-:W-:Y:S02]  /*a410*/  FADD.FTZ R63, R63, R62 ;  /* 0x0000003e3f3f7221 */ /* 0x000fe40000010000 */
[----:B------:R-:W-:Y:S02]  /*a420*/  FADD.FTZ R149, R149, R150 ;  /* 0x0000009695957221 */ /* 0x000fe40000010000 */
[----:B------:R-:W-:Y:S01]  /*a430*/  FADD.FTZ R60, R60, R63 ;  /* 0x0000003f3c3c7221 */ /* 0x000fe20000010000 */
[----:B-1----:R-:W-:Y:S01]  /*a440*/  F2FP.BF16.PACK_AB R4, R25, R26 ;  /* 0x0000001a1904723e */ /* 0x002fe200000010ff */
[----:B------:R-:W-:Y:S01]  /*a450*/  FADD.FTZ R148, R148, R149 ;  /* 0x0000009594947221 */ /* 0x000fe20000010000 */
[----:B-----5:R-:W-:Y:S01]  /*a460*/  F2FP.BF16.PACK_AB R5, R3, R0 ;  /* 0x000000000305723e */ /* 0x020fe200000010ff */
[----:B------:R-:W-:Y:S01]  /*a470*/  FADD.FTZ R61, R61, R60 ;  /* 0x0000003c3d3d7221 */ /* 0x000fe20000010000 */
[----:B------:R-:W-:Y:S01]  /*a480*/  F2FP.BF16.PACK_AB R6, R193, R24 ;  /* 0x00000018c106723e */ /* 0x000fe200000010ff */
[----:B------:R-:W-:Y:S01]  /*a490*/  FADD.FTZ R49, R49, R148 ;  /* 0x0000009431317221 */ /* 0x000fe20000010000 */
[----:B--2---:R-:W-:Y:S01]  /*a4a0*/  F2FP.BF16.PACK_AB R7, R27, R2 ;  /* 0x000000021b07723e */ /* 0x004fe200000010ff */
[----:B------:R-:W-:-:S02]  /*a4b0*/  FADD.FTZ R38, R38, R61 ;  /* 0x0000003d26267221 */ /* 0x000fc40000010000 */
[----:B------:R-:W-:Y:S02]  /*a4c0*/  FADD.FTZ R41, R50, R49 ;  /* 0x0000003132297221 */ /* 0x000fe40000010000 */
[----:B------:R-:W-:Y:S02]  /*a4d0*/  FADD.FTZ R29, R29, R38 ;  /* 0x000000261d1d7221 */ /* 0x000fe40000010000 */
[----:B------:R-:W-:Y:S02]  /*a4e0*/  HMMA.16816.F32.BF16 R96, R4, R12, R96 ;  /* 0x0000000c0460723c */ /* 0x000fe40000041860 */
[----:B------:R-:W-:-:S04]  /*a4f0*/  FADD.FTZ R28, R28, R29 ;  /* 0x0000001d1c1c7221 */ /* 0x000fc80000010000 */
[----:B------:R-:W-:Y:S02]  /*a500*/  FADD.FTZ R31, R31, R28 ;  /* 0x0000001c1f1f7221 */ /* 0x000fe40000010000 */
[C---:B------:R-:W-:Y:S01]  /*a510*/  HMMA.16816.F32.BF16 R68, R4.reuse, R14, R68 ;  /* 0x0000000e0444723c */ /* 0x040fe20000041844 */
[----:B------:R-:W1:Y:S07]  /*a520*/  LDSM.16.MT88.4 R12, [R160+0x9800] ;  /* 0x00980000a00c783b */ /* 0x000e6e0000004200 */
[C---:B---3--:R-:W-:Y:S07]  /*a530*/  HMMA.16816.F32.BF16 R72, R4.reuse, R8, R72 ;  /* 0x000000080448723c */ /* 0x048fee0000041848 */
[----:B------:R-:W-:Y:S01]  /*a540*/  FADD.FTZ R8, R48, R41 ;  /* 0x0000002930087221 */ /* 0x000fe20000010000 */
[----:B------:R-:W-:Y:S03]  /*a550*/  HMMA.16816.F32.BF16 R92, R4, R10, R92 ;  /* 0x0000000a045c723c */ /* 0x000fe6000004185c */
[----:B------:R-:W-:-:S04]  /*a560*/  FADD.FTZ R8, R51, R8 ;  /* 0x0000000833087221 */ /* 0x000fc80000010000 */
[----:B------:R-:W-:Y:S01]  /*a570*/  FADD.FTZ R9, R37, R8 ;  /* 0x0000000825097221 */ /* 0x000fe20000010000 */
[C---:B----4-:R-:W-:Y:S01]  /*a580*/  HMMA.16816.F32.BF16 R76, R4.reuse, R16, R76 ;  /* 0x00000010044c723c */ /* 0x050fe2000004184c */
        /* <DEDUP_REMOVED lines=9> */
[C---:B-1----:R-:W-:Y:S01]  /*a620*/  HMMA.16816.F32.BF16 R88, R4.reuse, R12, R88 ;  /* 0x0000000c0458723c */ /* 0x042fe20000041858 */
        /* <DEDUP_REMOVED lines=8> */
[----:B------:R-:W-:Y:S01]  /*a6b0*/  FADD.FTZ R192, R27, R2 ;  /* 0x000000021bc07221 */ /* 0x000fe20000010000 */
[----:B------:R-:W-:Y:S01]  /*a6c0*/  MOV R2, R53 ;  /* 0x0000003500027202 */ /* 0x000fe20000000f00 */
[----:B------:R-:W-:-:S04]  /*a6d0*/  FADD.FTZ R26, R26, R35 ;  /* 0x000000231a1a7221 */ /* 0x000fc80000010000 */
[----:B------:R-:W-:-:S04]  /*a6e0*/  FADD.FTZ R25, R25, R26 ;  /* 0x0000001a19197221 */ /* 0x000fc80000010000 */
[----:B------:R-:W-:-:S04]  /*a6f0*/  FADD.FTZ R24, R24, R25 ;  /* 0x0000001918187221 */ /* 0x000fc80000010000 */
[----:B------:R-:W-:Y:S02]  /*a700*/  FADD.FTZ R193, R193, R24 ;  /* 0x00000018c1c17221 */ /* 0x000fe40000010000 */
.L_x_5329:
[----:B------:R-:W-:-:S13]  /*a710*/  ISETP.GE.AND P1, PT, R176, 0x1, PT ;  /* 0x00000001b000780c */ /* 0x000fda0003f26270 */
[----:B------:R-:W-:Y:S05]  /*a720*/  @!P1 BRA `(.L_x_5337) ;  /* 0x0000358000009947 */ /* 0x000fea0003800000 */
[----:B------:R-:W-:Y:S01]  /*a730*/  IMAD.MOV.U32 R189, RZ, RZ, c[0x0][0x1a0] ;  /* 0x00006800ffbd7624 */ /* 0x000fe200078e00ff */
[----:B------:R-:W-:Y:S02]  /*a740*/  MOV R3, R0 ;  /* 0x0000000000037202 */ /* 0x000fe40000000f00 */
[----:B------:R-:W-:Y:S01]  /*a750*/  MOV R101, R2 ;  /* 0x0000000200657202 */ /* 0x000fe20000000f00 */
[----:B------:R-:W-:-:S05]  /*a760*/  IMAD.U32 R188, R189, -0x80, RZ ;  /* 0xffffff80bdbc7824 */ /* 0x000fca00078e00ff */
[----:B------:R-:W-:Y:S02]  /*a770*/  SHF.R.S32.HI R183, RZ, 0x1f, R188 ;  /* 0x0000001fffb77819 */ /* 0x000fe400000114bc */
.L_x_5341:
[----:B------:R-:W-:Y:S01]  /*a780*/  MOV R200, R188 ;  /* 0x000000bc00c87202 */ /* 0x000fe20000000f00 */
[----:B------:R-:W-:Y:S04]  /*a790*/  DEPBAR.LE SB0, 0x0 ;  /* 0x000080000000791a */ /* 0x000fe80000000000 */
[----:B------:R-:W-:Y:S01]  /*a7a0*/  BAR.SYNC.DEFER_BLOCKING 0x0 ;  /* 0x0000000000007b1d */ /* 0x000fe20000010000 */
[----:B------:R-:W-:Y:S05]  /*a7b0*/  MOV R201, R183 ;  /* 0x000000b700c97202 */ /* 0x000fea0000000f00 */
[----:B------:R-:W-:-:S05]  /*a7c0*/  @!P0 BRA `(.L_x_5338) ;  /* 0x000003b000008947 */ /* 0x000fca0003800000 */
[----:B------:R-:W-:Y:S01]  /*a7d0*/  IMAD.SHL.U32 R10, R176, 0x80, RZ ;  /* 0x00000080b00a7824 */ /* 0x000fe200078e00ff */
[----:B------:R-:W-:Y:S04]  /*a7e0*/  IABS R0, c[0x0][0x2d0] ;  /* 0x0000b40000007a13 */ /* 0x000fe80000000000 */
[----:B------:R-:W1:Y:S01]  /*a7f0*/  I2F.RP R7, R0 ;  /* 0x0000000000077306 */ /* 0x000e620000209400 */
[----:B------:R-:W-:Y:S09]  /*a800*/  IABS R6, R10 ;  /* 0x0000000a00067213 */ /* 0x000ff20000000000 */
[----:B-1----:R-:W1:Y:S02]  /*a810*/  MUFU.RCP R2, R7 ;  /* 0x0000000700027308 */ /* 0x002e640000001000 */
[----:B-1----:R-:W-:Y:S02]  /*a820*/  IADD3 R8, R2, 0xffffffe, RZ ;  /* 0x0ffffffe02087810 */ /* 0x002fe40007ffe0ff */
[C---:B------:R-:W-:Y:S06]  /*a830*/  IADD3 R2, R10.reuse, -0x80, RZ ;  /* 0xffffff800a027810 */ /* 0x040fec0007ffe0ff */
[----:B------:R-:W1:Y:S01]  /*a840*/  F2I.FTZ.U32.TRUNC.NTZ R9, R8 ;  /* 0x0000000800097305 */ /* 0x000e62000021f000 */
[----:B------:R-:W-:Y:S02]  /*a850*/  LOP3.LUT R10, R10, c[0x0][0x2d0], RZ, 0x3c, !PT ;  /* 0x0000b4000a0a7a12 */ /* 0x000fe400078e3cff */
[----:B------:R-:W-:Y:S02]  /*a860*/  IABS R4, R2 ;  /* 0x0000000200047213 */ /* 0x000fe40000000000 */
[----:B------:R-:W-:Y:S02]  /*a870*/  LOP3.LUT R2, R2, c[0x0][0x2d0], RZ, 0x3c, !PT ;  /* 0x0000b40002027a12 */ /* 0x000fe400078e3cff */
[----:B------:R-:W-:Y:S02]  /*a880*/  ISETP.GE.AND P3, PT, R10, RZ, PT ;  /* 0x000000ff0a00720c */ /* 0x000fe40003f66270 */
[----:B------:R-:W-:Y:S01]  /*a890*/  ISETP.GE.AND P1, PT, R2, RZ, PT ;  /* 0x000000ff0200720c */ /* 0x000fe20003f26270 */
        /* <DEDUP_REMOVED lines=27> */
[C---:B------:R-:W-:Y:S01]  /*aa50*/  LEA R10, P1, R9.reuse, R186, 0x2 ;  /* 0x000000ba090a7211 */ /* 0x040fe200078210ff */
[----:B------:R-:W-:Y:S01]  /*aa60*/  IMAD.IADD R0, R9, 0x1, -R5 ;  /* 0x0000000109007824 */ /* 0x000fe200078e0a05 */
[-C--:B------:R-:W-:Y:S01]  /*aa70*/  LEA.HI.X.SX32 R13, R5, R187.reuse, 0x2, P2 ;  /* 0x000000bb050d7211 */ /* 0x080fe200010f16ff */
[----:B------:R-:W-:Y:S01]  /*aa80*/  IMAD.MOV.U32 R5, RZ, RZ, c[0x0][0x2d0] ;  /* 0x0000b400ff057624 */ /* 0x000fe200078e00ff */
[----:B------:R-:W-:Y:S03]  /*aa90*/  LEA.HI.X.SX32 R11, R9, R187, 0x2, P1 ;  /* 0x000000bb090b7211 */ /* 0x000fe600008f16ff */
[----:B------:R-:W-:Y:S01]  /*aaa0*/  IMAD R5, R0, R5, -0x80 ;  /* 0xffffff8000057424 */ /* 0x000fe200078e0205 */
[----:B------:R-:W2:Y:S03]  /*aab0*/  LDG.E R2, [R12.64] ;  /* 0x000000060c027981 */ /* 0x000ea6000c1e1900 */
[C---:B------:R-:W-:Y:S01]  /*aac0*/  IMAD.WIDE.U32 R200, R5.reuse, c[0x0][0x1a0], RZ ;  /* 0x0000680005c87a25 */ /* 0x040fe200078e00ff */
[----:B------:R-:W2:Y:S01]  /*aad0*/  LDG.E R7, [R10.64] ;  /* 0x000000060a077981 */ /* 0x000ea2000c1e1900 */
        /* <DEDUP_REMOVED lines=10> */
.L_x_5338:
[----:B------:R-:W-:Y:S02]  /*ab80*/  ISETP.GE.AND P1, PT, R180, c[0x0][0x220], PT ;  /* 0x00008800b4007a0c */ /* 0x000fe40003f26270 */
[C---:B------:R-:W-:Y:S04]  /*ab90*/  LEA R102, P4, R200.reuse, R194, 0x1 ;  /* 0x000000c2c8667211 */ /* 0x040fe800078808ff */
[-CC-:B------:R-:W-:Y:S07]  /*aba0*/  LEA.HI.X R103, R200, R195.reuse, R201.reuse, 0x1, P4 ;  /* 0x000000c3c8677211 */ /* 0x180fee00020f0cc9 */
[-C--:B------:R-:W-:Y:S01]  /*abb0*/  @!P1 IADD3 R197, P3, R182, R200.reuse, RZ ;  /* 0x000000c8b6c59210 */ /* 0x080fe20007f7e0ff */
[----:B------:R-:W-:Y:S01]  /*abc0*/  @P1 STS.128 [R177+0x6000], RZ ;  /* 0x006000ffb1001388 */ /* 0x000fe20000000c00 */
[----:B------:R-:W-:Y:S01]  /*abd0*/  @!P1 IMAD.MOV.U32 R2, RZ, RZ, c[0x0][0x1a4] ;  /* 0x00006900ff029624 */ /* 0x000fe200078e00ff */
[----:B------:R-:W-:Y:S01]  /*abe0*/  @!P1 LEA R199, P2, R189, R200, 0x5 ;  /* 0x000000c8bdc79211 */ /* 0x000fe200078428ff */
[----:B------:R-:W-:Y:S01]  /*abf0*/  @!P1 IMAD.MOV.U32 R202, RZ, RZ, R200 ;  /* 0x000000ffffca9224 */ /* 0x000fe200078e00c8 */
[----:B------:R-:W-:Y:S01]  /*ac00*/  @!PT LDS RZ, [RZ] ;  /* 0x00000000fffff984 */ /* 0x000fe20000000800 */
[----:B------:R-:W-:Y:S01]  /*ac10*/  @!PT LDS RZ, [RZ] ;  /* 0x00000000fffff984 */ /* 0x000fe20000000800 */
[----:B------:R-:W-:Y:S01]  /*ac20*/  @!PT LDS RZ, [RZ] ;  /* 0x00000000fffff984 */ /* 0x000fe20000000800 */
[----:B------:R1:W-:Y:S01]  /*ac30*/  @!P1 LDGSTS.E.BYPASS.LTC128B.128 [R177+0x6000], [R102.64] ;  /* 0x0600000066b19fae */ /* 0x0003e2000b901d46 */
[--C-:B------:R-:W-:Y:S01]  /*ac40*/  @!P1 IMAD.X R0, R179, 0x1, R201.reuse, P3 ;  /* 0x00000001b3009824 */ /* 0x100fe200018e06c9 */
[CC--:B------:R-:W-:Y:S01]  /*ac50*/  @!P1 LEA R206, P3, R197.reuse, R194.reuse, 0x1 ;  /* 0x000000c2c5ce9211 */ /* 0x0c0fe200078608ff */
[----:B------:R-:W-:Y:S01]  /*ac60*/  @!P1 IMAD.MOV.U32 R203, RZ, RZ, R201 ;  /* 0x000000ffffcb9224 */ /* 0x000fe200078e00c9 */
[----:B------:R-:W-:Y:S01]  /*ac70*/  @P1 STS.128 [R177+0x6800], RZ ;  /* 0x006800ffb1001388 */ /* 0x000fe20000000c00 */
[----:B------:R-:W-:Y:S01]  /*ac80*/  @!P1 IMAD.MOV.U32 R196, RZ, RZ, c[0x0][0x1a4] ;  /* 0x00006900ffc49624 */ /* 0x000fe200078e00ff */
[----:B------:R-:W-:Y:S01]  /*ac90*/  @!P1 LEA.HI.X R207, R197, R195, R0, 0x1, P3 ;  /* 0x000000c3c5cf9211 */ /* 0x000fe200018f0c00 */
[C---:B------:R-:W-:Y:S01]  /*aca0*/  @!P1 IMAD.WIDE.U32 R202, R189.reuse, 0x30, R202 ;  /* 0x00000030bdca9825 */ /* 0x040fe200078e00ca */
[----:B------:R-:W-:Y:S02]  /*acb0*/  @!P1 LEA.HI.X R2, R189, R201, R2, 0x5, P2 ;  /* 0x000000c9bd029211 */ /* 0x000fe400010f2c02 */
[CC--:B------:R-:W-:Y:S01]  /*acc0*/  @!P1 LEA R204, P2, R199.reuse, R194.reuse, 0x1 ;  /* 0x000000c2c7cc9211 */ /* 0x0c0fe200078408ff */
[----:B------:R-:W-:Y:S01]  /*acd0*/  @!PT LDS RZ, [RZ] ;  /* 0x00000000fffff984 */ /* 0x000fe20000000800 */
[----:B------:R-:W-:Y:S01]  /*ace0*/  @!PT LDS RZ, [RZ] ;  /* 0x00000000fffff984 */ /* 0x000fe20000000800 */
[----:B------:R-:W-:Y:S01]  /*acf0*/  @!PT LDS RZ, [RZ] ;  /* 0x00000000fffff984 */ /* 0x000fe20000000800 */
[----:B------:R1:W-:Y:S01]  /*ad00*/  @!P1 LDGSTS.E.BYPASS.LTC128B.128 [R177+0x6800], [R206.64] ;  /* 0x06800000ceb19fae */ /* 0x0003e2000b901d46 */
[----:B------:R-:W-:Y:S01]  /*ad10*/  @!P1 IMAD R196, R196, 0x30, RZ ;  /* 0x00000030c4c49824 */ /* 0x000fe200078e02ff */
[----:B------:R-:W-:Y:S01]  /*ad20*/  @!P1 LEA R216, P5, R202, R194, 0x1 ;  /* 0x000000c2cad89211 */ /* 0x000fe200078a08ff */
[----:B------:R-:W-:Y:S01]  /*ad30*/  @!P1 IMAD.MOV.U32 R198, RZ, RZ, c[0x0][0x1a4] ;  /* 0x00006900ffc69624 */ /* 0x000fe200078e00ff */
[-C--:B------:R-:W-:Y:S01]  /*ad40*/  @!P1 LEA.HI.X R205, R199, R195.reuse, R2, 0x1, P2 ;  /* 0x000000c3c7cd9211 */ /* 0x080fe200010f0c02 */
[----:B------:R-:W-:Y:S01]  /*ad50*/  @P1 STS.128 [R177+0x7000], RZ ;  /* 0x007000ffb1001388 */ /* 0x000fe20000000c00 */
[----:B------:R-:W-:Y:S01]  /*ad60*/  @!P1 IMAD.IADD R196, R196, 0x1, R203 ;  /* 0x00000001c4c49824 */ /* 0x000fe200078e02cb */
[C---:B------:R-:W-:Y:S01]  /*ad70*/  @!P1 LEA R197, P2, R189.reuse, R200, 0x6 ;  /* 0x000000c8bdc59211 */ /* 0x040fe200078430ff */
[----:B------:R-:W-:Y:S01]  /*ad80*/  @!P1 IMAD.MOV.U32 R100, RZ, RZ, c[0x0][0x1a4] ;  /* 0x00006900ff649624 */ /* 0x000fe200078e00ff */
        /* <DEDUP_REMOVED lines=8> */
[-C--:B------:R-:W-:Y:S01]  /*ae10*/  @!P1 LEA.HI.X R198, R189, R201.reuse, R198, 0x6, P2 ;  /* 0x000000c9bdc69211 */ /* 0x080fe200010f34c6 */
[--C-:B------:R-:W-:Y:S01]  /*ae20*/  @!P1 IMAD.MOV.U32 R213, RZ, RZ, R201.reuse ;  /* 0x000000ffffd59224 */ /* 0x100fe200078e00c9 */
[-C--:B------:R-:W-:Y:S01]  /*ae30*/  @!P1 LEA R210, P2, R197, R194.reuse, 0x1 ;  /* 0x000000c2c5d29211 */ /* 0x080fe200078408ff */
[----:B------:R-:W-:Y:S01]  /*ae40*/  @!PT LDS RZ, [RZ] ;  /* 0x00000000fffff984 */ /* 0x000fe20000000800 */
[----:B------:R-:W-:Y:S01]  /*ae50*/  @!PT LDS RZ, [RZ] ;  /* 0x00000000fffff984 */ /* 0x000fe20000000800 */
[----:B------:R-:W-:Y:S01]  /*ae60*/  @!PT LDS RZ, [RZ] ;  /* 0x00000000fffff984 */ /* 0x000fe20000000800 */
[----:B------:R1:W-:Y:S01]  /*ae70*/  @!P1 LDGSTS.E.BYPASS.LTC128B.128 [R177+0x7800], [R216.64] ;  /* 0x07800000d8b19fae */ /* 0x0003e2000b901d46 */
[----:B------:R-:W-:Y:S01]  /*ae80*/  @!P1 MOV R209, R201 ;  /* 0x000000c900d19202 */ /* 0x000fe20000000f00 */
[----:B------:R-:W-:Y:S01]  /*ae90*/  @!P1 IMAD.WIDE.U32 R200, R189, 0x50, R200 ;  /* 0x00000050bdc89825 */ /* 0x000fe200078e00c8 */
[-C--:B------:R-:W-:Y:S01]  /*aea0*/  @!P1 LEA.HI.X R211, R197, R195.reuse, R198, 0x1, P2 ;  /* 0x000000c3c5d39211 */ /* 0x080fe200010f0cc6 */
[----:B------:R-:W-:Y:S01]  /*aeb0*/  @P1 STS.128 [R177+0x8000], RZ ;  /* 0x008000ffb1001388 */ /* 0x000fe20000000c00 */
[----:B------:R-:W-:Y:S01]  /*aec0*/  @!P1 MOV R2, c[0x0][0x1a4] ;  /* 0x0000690000029a02 */ /* 0x000fe20000000f00 */
[----:B------:R-:W-:Y:S01]  /*aed0*/  @!P1 IMAD R100, R100, 0x50, RZ ;  /* 0x0000005064649824 */ /* 0x000fe200078e02ff */
[-C--:B------:R-:W-:Y:S01]  /*aee0*/  @!P1 LEA R214, P4, R200, R194.reuse, 0x1 ;  /* 0x000000c2c8d69211 */ /* 0x080fe200078808ff */
[----:B------:R-:W-:Y:S01]  /*aef0*/  @!PT LDS RZ, [RZ] ;  /* 0x00000000fffff984 */ /* 0x000fe20000000800 */
[----:B------:R-:W-:Y:S01]  /*af00*/  @!PT LDS RZ, [RZ] ;  /* 0x00000000fffff984 */ /* 0x000fe20000000800 */
[----:B------:R-:W-:Y:S01]  /*af10*/  @!PT LDS RZ, [RZ] ;  /* 0x00000000fffff984 */ /* 0x000fe20000000800 */
[----:B------:R1:W-:Y:S01]  /*af20*/  @!P1 LDGSTS.E.BYPASS.LTC128B.128 [R177+0x8000], [R210.64] ;  /* 0x08000000d2b19fae */ /* 0x0003e2000b901d46 */
[C---:B------:R-:W-:Y:S03]  /*af30*/  @!P1 IMAD.WIDE.U32 R208, R189.reuse, 0x60, R208 ;  /* 0x00000060bdd09825 */ /* 0x040fe600078e00d0 */
[----:B------:R-:W-:Y:S01]  /*af40*/  @P1 STS.128 [R177+0x8800], RZ ;  /* 0x008800ffb1001388 */ /* 0x000fe20000000c00 */
[----:B------:R-:W-:Y:S01]  /*af50*/  @!P1 IMAD.IADD R100, R100, 0x1, R201 ;  /* 0x0000000164649824 */ /* 0x000fe200078e02c9 */
[-C--:B------:R-:W-:Y:S01]  /*af60*/  @!P1 LEA R198, P3, R208, R194.reuse, 0x1 ;  /* 0x000000c2d0c69211 */ /* 0x080fe200078608ff */
[----:B------:R-:W-:Y:S02]  /*af70*/  @!P1 IMAD R2, R2, 0x60, RZ ;  /* 0x0000006002029824 */ /* 0x000fe400078e02ff */
[----:B------:R-:W-:Y:S01]  /*af80*/  @!P1 IMAD.MOV.U32 R0, RZ, RZ, c[0x0][0x1a4] ;  /* 0x00006900ff009624 */ /* 0x000fe200078e00ff */
[-C--:B------:R-:W-:Y:S01]  /*af90*/  @!P1 LEA.HI.X R215, R200, R195.reuse, R100, 0x1, P4 ;  /* 0x000000c3c8d79211 */ /* 0x080fe200020f0c64 */
[----:B------:R-:W-:Y:S02]  /*afa0*/  @!P1 IMAD.IADD R2, R2, 0x1, R209 ;  /* 0x0000000102029824 */ /* 0x000fe400078e02d1 */
[----:B------:R-:W-:Y:S02]  /*afb0*/  @!P1 IMAD.WIDE.U32 R212, R189, 0x70, R212 ;  /* 0x00000070bdd49825 */ /* 0x000fe400078e00d4 */
[----:B------:R-:W-:Y:S01]  /*afc0*/  @!PT LDS RZ, [RZ] ;  /* 0x00000000fffff984 */ /* 0x000fe20000000800 */
[----:B------:R-:W-:Y:S01]  /*afd0*/  @!PT LDS RZ, [RZ] ;  /* 0x00000000fffff984 */ /* 0x000fe20000000800 */
[----:B------:R-:W-:Y:S01]  /*afe0*/  @!PT LDS RZ, [RZ] ;  /* 0x00000000fffff984 */ /* 0x000fe20000000800 */
[----:B------:R1:W-:Y:S01]  /*aff0*/  @!P1 LDGSTS.E.BYPASS.LTC128B.128 [R177+0x8800], [R214.64] ;  /* 0x08800000d6b19fae */ /* 0x0003e2000b901d46 */
[----:B------:R-:W-:Y:S01]  /*b000*/  @!P1 LEA.HI.X R199, R208, R195, R2, 0x1, P3 ;  /* 0x000000c3d0c79211 */ /* 0x000fe200018f0c02 */
[----:B------:R-:W-:Y:S01]  /*b010*/  @!P1 IMAD R0, R0, 0x70, RZ ;  /* 0x0000007000009824 */ /* 0x000fe200078e02ff */
[----:B------:R-:W-:Y:S01]  /*b020*/  @!P1 LEA R194, P2, R212, R194, 0x1 ;  /* 0x000000c2d4c29211 */ /* 0x000fe200078408ff */
[----:B------:R-:W-:Y:S03]  /*b030*/  @P1 STS.128 [R177+0x9000], RZ ;  /* 0x009000ffb1001388 */ /* 0x000fe60000000c00 */
[----:B------:R-:W-:Y:S01]  /*b040*/  @!P1 IADD3 R0, R0, R213, RZ ;  /* 0x000000d500009210 */ /* 0x000fe20007ffe0ff */
[----:B------:R-:W-:Y:S01]  /*b050*/  @!PT LDS RZ, [RZ] ;  /* 0x00000000fffff984 */ /* 0x000fe20000000800 */
[----:B------:R-:W-:Y:S01]  /*b060*/  @!PT LDS RZ, [RZ] ;  /* 0x00000000fffff984 */ /* 0x000fe20000000800 */
[----:B------:R-:W-:Y:S01]  /*b070*/  @!PT LDS RZ, [RZ] ;  /* 0x00000000fffff984 */ /* 0x000fe20000000800 */
[----:B------:R1:W-:Y:S03]  /*b080*/  @!P1 LDGSTS.E.BYPASS.LTC128B.128 [R177+0x9000], [R198.64] ;  /* 0x09000000c6b19fae */ /* 0x0003e6000b901d46 */
[----:B------:R-:W-:Y:S01]  /*b090*/  @!P1 LEA.HI.X R195, R212, R195, R0, 0x1, P2 ;  /* 0x000000c3d4c39211 */ /* 0x000fe200010f0c00 */
[----:B------:R-:W-:Y:S01]  /*b0a0*/  @P1 STS.128 [R177+0x9800], RZ ;  /* 0x009800ffb1001388 */ /* 0x000fe20000000c00 */
[----:B------:R-:W-:Y:S03]  /*b0b0*/  ISETP.GE.AND P2, PT, R176, 0x2, PT ;  /* 0x00000002b000780c */ /* 0x000fe60003f46270 */
[----:B------:R-:W-:Y:S01]  /*b0c0*/  @!PT LDS RZ, [RZ] ;  /* 0x00000000fffff984 */ /* 0x000fe20000000800 */
[----:B------:R-:W-:Y:S01]  /*b0d0*/  @!PT LDS RZ, [RZ] ;  /* 0x00000000fffff984 */ /* 0x000fe20000000800 */
[----:B------:R-:W-:Y:S01]  /*b0e0*/  @!PT LDS RZ, [RZ] ;  /* 0x00000000fffff984 */ /* 0x000fe20000000800 */
[----:B------:R2:W-:Y:S04]  /*b0f0*/  @!P1 LDGSTS.E.BYPASS.LTC128B.128 [R177+0x9800], [R194.64] ;  /* 0x09800000c2b19fae */ /* 0x0005e8000b901d46 */
[----:B------:R-:W-:Y:S04]  /*b100*/  LDSM.16.M88.4 R104, [R170] ;  /* 0x00000000aa68783b */ /* 0x000fe80000000200 */
[----:B------:R-:W3:Y:S04]  /*b110*/  LDSM.16.M88.4 R108, [R169+0x2000] ;  /* 0x00200000a96c783b */ /* 0x000ee80000000200 */
[----:B------:R-:W4:Y:S04]  /*b120*/  LDSM.16.M88.4 R112, [R169+0x2800] ;  /* 0x00280000a970783b */ /* 0x000f280000000200 */
[----:B------:R-:W5:Y:S04]  /*b130*/  LDSM.16.M88.4 R116, [R169+0x3000] ;  /* 0x00300000a974783b */ /* 0x000f680000000200 */
[----:B------:R-:W0:Y:S04]  /*b140*/  LDGDEPBAR ;  /* 0x00000000000079af */ /* 0x000e280000000000 */
[----:B------:R-:W1:Y:S01]  /*b150*/  LDSM.16.M88.4 R120, [R169+0x3800] ;  /* 0x00380000a978783b */ /* 0x000e620000000200 */
[----:B--2---:R-:W-:Y:S03]  /*b160*/  IMAD.MOV.U32 R194, RZ, RZ, R102 ;  /* 0x000000ffffc27224 */ /* 0x004fe600078e0066 */
[----:B------:R-:W2:Y:S01]  /*b170*/  LDSM.16.M88.4 R124, [R169+0x4000] ;  /* 0x00400000a97c783b */ /* 0x000ea20000000200 */
[----:B------:R-:W-:Y:S03]  /*b180*/  IMAD.MOV.U32 R195, RZ, RZ, R103 ;  /* 0x000000ffffc37224 */ /* 0x000fe600078e0067 */
[----:B------:R-:W1:Y:S04]  /*b190*/  LDSM.16.M88.4 R128, [R169+0x4800] ;  /* 0x00480000a980783b */ /* 0x000e680000000200 */
[----:B------:R-:W1:Y:S04]  /*b1a0*/  LDSM.16.M88.4 R132, [R169+0x5000] ;  /* 0x00500000a984783b */ /* 0x000e680000000200 */
[----:B------:R-:W1:Y:S04]  /*b1b0*/  LDSM.16.M88.4 R136, [R169+0x5800] ;  /* 0x00580000a988783b */ /* 0x000e680000000200 */
[----:B------:R-:W-:Y:S01]  /*b1c0*/  LDSM.16.M88.4 R140, [R168] ;  /* 0x00000000a88c783b */ /* 0x000fe20000000200 */
[C---:B---3--:R-:W-:Y:S03]  /*b1d0*/  HMMA.16816.F32.BF16 R4, R104.reuse, R108, RZ ;  /* 0x0000006c6804723c */ /* 0x048fe600000418ff */
[----:B------:R-:W3:Y:S04]  /*b1e0*/  LDSM.16.M88.4 R144, [R163+0x2000] ;  /* 0x00200000a390783b */ /* 0x000ee80000000200 */
[----:B------:R-:W1:Y:S01]  /*b1f0*/  LDSM.16.M88.4 R148, [R163+0x2800] ;  /* 0x00280000a394783b */ /* 0x000e620000000200 */
[C---:B------:R-:W-:Y:S03]  /*b200*/  HMMA.16816.F32.BF16 R8, R104.reuse, R110, RZ ;  /* 0x0000006e6808723c */ /* 0x040fe600000418ff */
[----:B------:R-:W-:Y:S05]  /*b210*/  LDSM.16.M88.4 R108, [R163+0x3800] ;  /* 0x00380000a36c783b */ /* 0x000fea0000000200 */
[C---:B----4-:R-:W-:Y:S08]  /*b220*/  HMMA.16816.F32.BF16 R12, R104.reuse, R112, RZ ;  /* 0x00000070680c723c */ /* 0x050ff000000418ff */
[C---:B------:R-:W-:Y:S01]  /*b230*/  HMMA.16816.F32.BF16 R16, R104.reuse, R114, RZ ;  /* 0x000000726810723c */ /* 0x040fe200000418ff */
[----:B------:R-:W-:Y:S07]  /*b240*/  LDSM.16.M88.4 R112, [R163+0x4000] ;  /* 0x00400000a370783b */ /* 0x000fee0000000200 */
[C---:B-----5:R-:W-:Y:S08]  /*b250*/  HMMA.16816.F32.BF16 R20, R104.reuse, R116, RZ ;  /* 0x000000746814723c */ /* 0x060ff000000418ff */
[C---:B------:R-:W-:Y:S01]  /*b260*/  HMMA.16816.F32.BF16 R24, R104.reuse, R118, RZ ;  /* 0x000000766818723c */ /* 0x040fe200000418ff */
[----:B------:R-:W-:Y:S07]  /*b270*/  LDSM.16.M88.4 R116, [R163+0x5000] ;  /* 0x00500000a374783b */ /* 0x000fee0000000200 */
[C---:B-1----:R-:W-:Y:S08]  /*b280*/  HMMA.16816.F32.BF16 R28, R104.reuse, R120, RZ ;  /* 0x00000078681c723c */ /* 0x042ff000000418ff */
[C---:B------:R-:W-:Y:S01]  /*b290*/  HMMA.16816.F32.BF16 R32, R104.reuse, R122, RZ ;  /* 0x0000007a6820723c */ /* 0x040fe200000418ff */
[----:B------:R-:W-:Y:S07]  /*b2a0*/  LDSM.16.M88.4 R120, [R157] ;  /* 0x000000009d78783b */ /* 0x000fee0000000200 */
[C---:B--2---:R-:W-:Y:S08]  /*b2b0*/  HMMA.16816.F32.BF16 R36, R104.reuse, R124, RZ ;  /* 0x0000007c6824723c */ /* 0x044ff000000418ff */
        /* <DEDUP_REMOVED lines=8> */
[C---:B---3--:R-:W-:Y:S08]  /*b340*/  HMMA.16816.F32.BF16 R4, R140.reuse, R144, R4 ;  /* 0x000000908c04723c */ /* 0x048ff00000041804 */
[C---:B------:R-:W-:Y:S08]  /*b350*/  HMMA.16816.F32.BF16 R8, R140.reuse, R146, R8 ;  /* 0x000000928c08723c */ /* 0x040ff00000041808 */
[C---:B------:R-:W-:Y:S08]  /*b360*/  HMMA.16816.F32.BF16 R12, R140.reuse, R148, R12 ;  /* 0x000000948c0c723c */ /* 0x040ff0000004180c */
[C---:B------:R-:W-:Y:S08]  /*b370*/  HMMA.16816.F32.BF16 R16, R140.reuse, R150, R16 ;  /* 0x000000968c10723c */ /* 0x040ff00000041810 */
[C---:B-1----:R-:W-:Y:S08]  /*b380*/  HMMA.16816.F32.BF16 R20, R140.reuse, R104, R20 ;  /* 0x000000688c14723c */ /* 0x042ff00000041814 */
[C---:B------:R-:W-:Y:S01]  /*b390*/  HMMA.16816.F32.BF16 R24, R140.reuse, R106, R24 ;  /* 0x0000006a8c18723c */ /* 0x040fe20000041818 */
[----:B------:R-:W1:Y:S07]  /*b3a0*/  LDSM.16.M88.4 R104, [R163+0x4800] ;  /* 0x00480000a368783b */ /* 0x000e6e0000000200 */
[C---:B------:R-:W-:Y:S08]  /*b3b0*/  HMMA.16816.F32.BF16 R28, R140.reuse, R108, R28 ;  /* 0x0000006c8c1c723c */ /* 0x040ff0000004181c */
[C---:B------:R-:W-:Y:S01]  /*b3c0*/  HMMA.16816.F32.BF16 R32, R140.reuse, R110, R32 ;  /* 0x0000006e8c20723c */ /* 0x040fe20000041820 */
[----:B------:R-:W2:Y:S07]  /*b3d0*/  LDSM.16.M88.4 R108, [R163+0x5800] ;  /* 0x00580000a36c783b */ /* 0x000eae0000000200 */
        /* <DEDUP_REMOVED lines=11> */
[----:B------:R-:W2:Y:S07]  /*b490*/  LDSM.16.M88.4 R108, [R158] ;  /* 0x000000009e6c783b */ /* 0x000eae0000000200 */
[C---:B-1----:R-:W-:Y:S08]  /*b4a0*/  HMMA.16816.F32.BF16 R4, R104.reuse, R112, R4 ;  /* 0x000000706804723c */ /* 0x042ff00000041804 */
[C---:B------:R-:W-:Y:S01]  /*b4b0*/  HMMA.16816.F32.BF16 R8, R104.reuse, R114, R8 ;  /* 0x000000726808723c */ /* 0x040fe20000041808 */
[----:B------:R-:W1:Y:S07]  /*b4c0*/  LDSM.16.M88.4 R112, [R156] ;  /* 0x000000009c70783b */ /* 0x000e6e0000000200 */
[C---:B---3--:R-:W-:Y:S08]  /*b4d0*/  HMMA.16816.F32.BF16 R12, R104.reuse, R116, R12 ;  /* 0x00000074680c723c */ /* 0x048ff0000004180c */
[C---:B------:R-:W-:Y:S01]  /*b4e0*/  HMMA.16816.F32.BF16 R16, R104.reuse, R118, R16 ;  /* 0x000000766810723c */ /* 0x040fe20000041810 */
[----:B------:R-:W-:Y:S07]  /*b4f0*/  LDSM.16.M88.4 R116, [R154] ;  /* 0x000000009a74783b */ /* 0x000fee0000000200 */
[C---:B--2---:R-:W-:Y:S08]  /*b500*/  HMMA.16816.F32.BF16 R20, R104.reuse, R108, R20 ;  /* 0x0000006c6814723c */ /* 0x044ff00000041814 */
[C---:B------:R-:W-:Y:S01]  /*b510*/  HMMA.16816.F32.BF16 R24, R104.reuse, R110, R24 ;  /* 0x0000006e6818723c */ /* 0x040fe20000041818 */
[----:B------:R-:W2:Y:S07]  /*b520*/  LDSM.16.M88.4 R108, [R155] ;  /* 0x000000009b6c783b */ /* 0x000eae0000000200 */
[C---:B------:R-:W-:Y:S08]  /*b530*/  HMMA.16816.F32.BF16 R28, R104.reuse, R120, R28 ;  /* 0x00000078681c723c */ /* 0x040ff0000004181c */
[C---:B------:R-:W-:Y:S01]  /*b540*/  HMMA.16816.F32.BF16 R32, R104.reuse, R122, R32 ;  /* 0x0000007a6820723c */ /* 0x040fe20000041820 */
[----:B------:R-:W3:Y:S07]  /*b550*/  LDSM.16.M88.4 R120, [R153] ;  /* 0x000000009978783b */ /* 0x000eee0000000200 */
        /* <DEDUP_REMOVED lines=9> */
[C---:B---3--:R-:W-:Y:S08]  /*b5f0*/  HMMA.16816.F32.BF16 R60, R104.reuse, R120, R60 ;  /* 0x00000078683c723c */ /* 0x048ff0000004183c */
[----:B------:R-:W-:Y:S01]  /*b600*/  HMMA.16816.F32.BF16 R64, R104, R122, R64 ;  /* 0x0000007a6840723c */ /* 0x000fe20000041840 */
[----:B------:R-:W3:Y:S04]  /*b610*/  LDSM.16.M88.4 R104, [R152+0x1000] ;  /* 0x001000009868783b */ /* 0x000ee80000000200 */
[----:B------:R-:W-:Y:S03]  /*b620*/  LDSM.16.M88.4 R120, [R152+0x2000] ;  /* 0x002000009878783b */ /* 0x000fe60000000200 */
[C---:B-1----:R-:W-:Y:S08]  /*b630*/  HMMA.16816.F32.BF16 R4, R108.reuse, R112, R4 ;  /* 0x000000706c04723c */ /* 0x042ff00000041804 */
[C---:B------:R-:W-:Y:S01]  /*b640*/  HMMA.16816.F32.BF16 R8, R108.reuse, R114, R8 ;  /* 0x000000726c08723c */ /* 0x040fe20000041808 */
[----:B------:R-:W1:Y:S07]  /*b650*/  LDSM.16.M88.4 R112, [R152+0x1800] ;  /* 0x001800009870783b */ /* 0x000e6e0000000200 */
[C---:B--2---:R-:W-:Y:S08]  /*b660*/  HMMA.16816.F32.BF16 R12, R108.reuse, R116, R12 ;  /* 0x000000746c0c723c */ /* 0x044ff0000004180c */
[C---:B------:R-:W-:Y:S01]  /*b670*/  HMMA.16816.F32.BF16 R16, R108.reuse, R118, R16 ;  /* 0x000000766c10723c */ /* 0x040fe20000041810 */
[----:B------:R-:W-:Y:S07]  /*b680*/  LDSM.16.M88.4 R116, [R152+0x3800] ;  /* 0x003800009874783b */ /* 0x000fee0000000200 */
[C---:B---3--:R-:W-:Y:S08]  /*b690*/  HMMA.16816.F32.BF16 R20, R108.reuse, R104, R20 ;  /* 0x000000686c14723c */ /* 0x048ff00000041814 */
[C---:B------:R-:W-:Y:S01]  /*b6a0*/  HMMA.16816.F32.BF16 R24, R108.reuse, R106, R24 ;  /* 0x0000006a6c18723c */ /* 0x040fe20000041818 */
[----:B------:R-:W2:Y:S07]  /*b6b0*/  LDSM.16.M88.4 R104, [R152+0x2800] ;  /* 0x002800009868783b */ /* 0x000eae0000000200 */
[C---:B-1----:R-:W-:Y:S08]  /*b6c0*/  HMMA.16816.F32.BF16 R28, R108.reuse, R112, R28 ;  /* 0x000000706c1c723c */ /* 0x042ff0000004181c */
[C---:B------:R-:W-:Y:S01]  /*b6d0*/  HMMA.16816.F32.BF16 R32, R108.reuse, R114, R32 ;  /* 0x000000726c20723c */ /* 0x040fe20000041820 */
[----:B------:R-:W1:Y:S01]  /*b6e0*/  LDSM.16.M88.4 R112, [R152+0x3000] ;  /* 0x003000009870783b */ /* 0x000e620000000200 */
[----:B------:R-:W-:Y:S04]  /*b6f0*/  DEPBAR.LE SB0, 0x0 ;  /* 0x000080000000791a */ /* 0x000fe80000000000 */
[----:B------:R-:W-:Y:S02]  /*b700*/  BAR.SYNC.DEFER_BLOCKING 0x0 ;  /* 0x0000000000007b1d */ /* 0x000fe40000010000 */
[C---:B------:R-:W-:Y:S08]  /*b710*/  HMMA.16816.F32.BF16 R36, R108.reuse, R120, R36 ;  /* 0x000000786c24723c */ /* 0x040ff00000041824 */
[C---:B------:R-:W-:Y:S08]  /*b720*/  HMMA.16816.F32.BF16 R40, R108.reuse, R122, R40 ;  /* 0x0000007a6c28723c */ /* 0x040ff00000041828 */
[C---:B--2---:R-:W-:Y:S08]  /*b730*/  HMMA.16816.F32.BF16 R44, R108.reuse, R104, R44 ;  /* 0x000000686c2c723c */ /* 0x044ff0000004182c */
[C---:B------:R-:W-:Y:S08]  /*b740*/  HMMA.16816.F32.BF16 R48, R108.reuse, R106, R48 ;  /* 0x0000006a6c30723c */ /* 0x040ff00000041830 */
[C---:B-1----:R-:W-:Y:S08]  /*b750*/  HMMA.16816.F32.BF16 R52, R108.reuse, R112, R52 ;  /* 0x000000706c34723c */ /* 0x042ff00000041834 */
[C---:B------:R-:W-:Y:S08]  /*b760*/  HMMA.16816.F32.BF16 R56, R108.reuse, R114, R56 ;  /* 0x000000726c38723c */ /* 0x040ff00000041838 */
[C---:B------:R-:W-:Y:S08]  /*b770*/  HMMA.16816.F32.BF16 R60, R108.reuse, R116, R60 ;  /* 0x000000746c3c723c */ /* 0x040ff0000004183c */
[----:B------:R-:W-:Y:S01]  /*b780*/  HMMA.16816.F32.BF16 R64, R108, R118, R64 ;  /* 0x000000766c40723c */ /* 0x000fe20000041840 */
[----:B------:R-:W-:-:S07]  /*b790*/  @!P2 BRA `(.L_x_5339) ;  /* 0x000009700000a947 */ /* 0x000fce0003800000 */
[----:B------:R-:W-:Y:S05]  /*b7a0*/  IMAD.MOV.U32 R103, RZ, RZ, c[0x0][0x198] ;  /* 0x00006600ff677624 */ /* 0x000fea00078e00ff */
[----:B------:R-:W-:Y:S04]  /*b7b0*/  LEA R104, -R103, RZ, 0x7 ;  /* 0x000000ff67687211 */ /* 0x000fe800078e39ff */
[----:B------:R-:W-:Y:S01]  /*b7c0*/  SHF.R.S32.HI R105, RZ, 0x1f, R104 ;  /* 0x0000001fff697819 */ /* 0x000fe20000011468 */
[----:B------:R-:W-:-:S06]  /*b7d0*/  @!P0 BRA `(.L_x_5340) ;  /* 0x000003c000008947 */ /* 0x000fcc0003800000 */
[----:B------:R-:W-:Y:S01]  /*b7e0*/  IMAD.SHL.U32 R108, R176, 0x80, RZ ;  /* 0x00000080b06c7824 */ /* 0x000fe200078e00ff */
[----:B------:R-:W-:Y:S04]  /*b7f0*/  IABS R0, c[0x0][0x2d0] ;  /* 0x0000b40000007a13 */ /* 0x000fe80000000000 */
[----:B------:R-:W1:Y:S01]  /*b800*/  I2F.RP R102, R0 ;  /* 0x0000000000667306 */ /* 0x000e620000209400 */
[C---:B------:R-:W-:Y:S02]  /*b810*/  IADD3 R104, R108.reuse, -0x100, RZ ;  /* 0xffffff006c687810 */ /* 0x040fe40007ffe0ff */
[----:B------:R-:W-:Y:S04]  /*b820*/  IADD3 R108, R108, -0x80, RZ ;  /* 0xffffff806c6c7810 */ /* 0x000fe80007ffe0ff */
[----:B------:R-:W-:Y:S02]  /*b830*/  IABS R100, R108 ;  /* 0x0000006c00647213 */ /* 0x000fe40000000000 */
[----:B------:R-:W-:Y:S01]  /*b840*/  LOP3.LUT R108, R108, c[0x0][0x2d0], RZ, 0x3c, !PT ;  /* 0x0000b4006c6c7a12 */ /* 0x000fe200078e3cff */
[----:B-1----:R-:W1:Y:S02]  /*b850*/  MUFU.RCP R2, R102 ;  /* 0x0000006600027308 */ /* 0x002e640000001000 */
[----:B-1----:R-:W-:Y:S02]  /*b860*/  IADD3 R106, R2, 0xffffffe, RZ ;  /* 0x0ffffffe026a7810 */ /* 0x002fe40007ffe0ff */
[----:B------:R-:W-:Y:S06]  /*b870*/  IABS R2, R104 ;  /* 0x0000006800027213 */ /* 0x000fec0000000000 */
[----:B------:R-:W1:Y:S01]  /*b880*/  F2I.FTZ.U32.TRUNC.NTZ R107, R106 ;  /* 0x0000006a006b7305 */ /* 0x000e62000021f000 */
[----:B------:R-:W-:Y:S04]  /*b890*/  LOP3.LUT R104, R104, c[0x0][0x2d0], RZ, 0x3c, !PT ;  /* 0x0000b40068687a12 */ /* 0x000fe800078e3cff */
        /* <DEDUP_REMOVED lines=9> */
[C---:B------:R-:W-:Y:S01]  /*b930*/  IMAD R2, R0.reuse, R105, R2 ;  /* 0x0000006900027224 */ /* 0x040fe200078e0202 */
[----:B------:R-:W-:Y:S01]  /*b940*/  LOP3.LUT R105, RZ, c[0x0][0x2d0], RZ, 0x33, !PT ;  /* 0x0000b400ff697a12 */ /* 0x000fe200078e33ff */
[C---:B------:R-:W-:Y:S03]  /*b950*/  IMAD R100, R0.reuse, R107, R100 ;  /* 0x0000006b00647224 */ /* 0x040fe600078e0264 */
[C---:B------:R-:W-:Y:S02]  /*b960*/  ISETP.GT.U32.AND P3, PT, R0.reuse, R2, PT ;  /* 0x000000020000720c */ /* 0x040fe40003f64070 */
[----:B------:R-:W-:Y:S11]  /*b970*/  ISETP.GT.U32.AND P4, PT, R0, R100, PT ;  /* 0x000000640000720c */ /* 0x000ff60003f84070 */
[--C-:B------:R-:W-:Y:S01]  /*b980*/  @!P3 IMAD.IADD R2, R2, 0x1, -R0.reuse ;  /* 0x000000010202b824 */ /* 0x100fe200078e0a00 */
[----:B------:R-:W-:Y:S01]  /*b990*/  @!P3 IADD3 R102, R102, 0x1, RZ ;  /* 0x000000016666b810 */ /* 0x000fe20007ffe0ff */
[----:B------:R-:W-:Y:S01]  /*b9a0*/  @!P4 IMAD.IADD R100, R100, 0x1, -R0 ;  /* 0x000000016464c824 */ /* 0x000fe200078e0a00 */
[----:B------:R-:W-:Y:S02]  /*b9b0*/  ISETP.GE.AND P3, PT, R108, RZ, PT ;  /* 0x000000ff6c00720c */ /* 0x000fe40003f66270 */
[-C--:B------:R-:W-:Y:S02]  /*b9c0*/  ISETP.GE.U32.AND P5, PT, R2, R0.reuse, PT ;  /* 0x000000000200720c */ /* 0x080fe40003fa6070 */
[----:B------:R-:W-:Y:S02]  /*b9d0*/  ISETP.GE.U32.AND P6, PT, R100, R0, PT ;  /* 0x000000006400720c */ /* 0x000fe40003fc6070 */
[----:B------:R-:W-:Y:S02]  /*b9e0*/  @!P4 IADD3 R106, R106, 0x1, RZ ;  /* 0x000000016a6ac810 */ /* 0x000fe40007ffe0ff */
[----:B------:R-:W-:Y:S07]  /*b9f0*/  ISETP.NE.AND P4, PT, RZ, c[0x0][0x2d0], PT ;  /* 0x0000b400ff007a0c */ /* 0x000fee0003f85270 */
        /* <DEDUP_REMOVED lines=26> */
.L_x_5340:
[----:B------:R1:W-:Y:S01]  /*bba0*/  @P1 STS.128 [R177+0x2000], RZ ;  /* 0x002000ffb1001388 */ /* 0x0003e20000000c00 */
[----:B------:R-:W-:Y:S01]  /*bbb0*/  @!P1 IADD3 R107, P2, R173, R104, RZ ;  /* 0x00000068ad6b9210 */ /* 0x000fe20007f5e0ff */
[----:B------:R-:W-:Y:S02]  /*bbc0*/  @!P1 IMAD.MOV.U32 R116, RZ, RZ, R104 ;  /* 0x000000ffff749224 */ /* 0x000fe400078e0068 */
[--C-:B------:R-:W-:Y:S01]  /*bbd0*/  @!P1 IMAD.MOV.U32 R117, RZ, RZ, R105.reuse ;  /* 0x000000ffff759224 */ /* 0x100fe200078e0069 */
[CC--:B------:R-:W-:Y:S01]  /*bbe0*/  @!P1 LEA R112, P4, R107.reuse, R190.reuse, 0x1 ;  /* 0x000000be6b709211 */ /* 0x0c0fe200078808ff */
[--C-:B------:R-:W-:Y:S02]  /*bbf0*/  @!P1 IMAD.X R100, R172, 0x1, R105.reuse, P2 ;  /* 0x00000001ac649824 */ /* 0x100fe400010e0669 */
[----:B------:R-:W-:Y:S02]  /*bc00*/  @!P1 IMAD.MOV.U32 R0, RZ, RZ, c[0x0][0x19c] ;  /* 0x00006700ff009624 */ /* 0x000fe400078e00ff */
[----:B------:R-:W-:Y:S01]  /*bc10*/  @!P1 IMAD.MOV.U32 R2, RZ, RZ, c[0x0][0x19c] ;  /* 0x00006700ff029624 */ /* 0x000fe200078e00ff */
[-C--:B------:R-:W-:Y:S01]  /*bc20*/  @!P1 LEA.HI.X R113, R107, R191.reuse, R100, 0x1, P4 ;  /* 0x000000bf6b719211 */ /* 0x080fe200020f0c64 */
[C---:B------:R-:W-:Y:S01]  /*bc30*/  @!P1 IMAD.WIDE.U32 R118, R103.reuse, 0x30, R104 ;  /* 0x0000003067769825 */ /* 0x040fe200078e0068 */
[CC--:B------:R-:W-:Y:S03]  /*bc40*/  LEA R114, P4, R104.reuse, R190.reuse, 0x1 ;  /* 0x000000be68727211 */ /* 0x0c0fe600078808ff */
[C---:B------:R-:W-:Y:S01]  /*bc50*/  @!P1 IMAD.WIDE.U32 R116, R103.reuse, 0x50, R116 ;  /* 0x0000005067749825 */ /* 0x040fe200078e0074 */
[----:B------:R-:W-:Y:S02]  /*bc60*/  LEA.HI.X R115, R104, R191, R105, 0x1, P4 ;  /* 0x000000bf68737211 */ /* 0x000fe400020f0c69 */
[-C--:B------:R-:W-:Y:S01]  /*bc70*/  @!P1 LEA R110, P3, R118, R190.reuse, 0x1 ;  /* 0x000000be766e9211 */ /* 0x080fe200078608ff */
[----:B------:R-:W-:Y:S01]  /*bc80*/  @!P1 IMAD R0, R0, 0x30, RZ ;  /* 0x0000003000009824 */ /* 0x000fe200078e02ff */
[----:B------:R-:W-:Y:S01]  /*bc90*/  @!P1 LEA R108, P2, R116, R190, 0x1 ;  /* 0x000000be746c9211 */ /* 0x000fe200078408ff */
[----:B------:R-:W-:Y:S01]  /*bca0*/  @!PT LDS RZ, [RZ] ;  /* 0x00000000fffff984 */ /* 0x000fe20000000800 */
[----:B------:R-:W-:Y:S01]  /*bcb0*/  @!PT LDS RZ, [RZ] ;  /* 0x00000000fffff984 */ /* 0x000fe20000000800 */
[----:B------:R-:W-:Y:S01]  /*bcc0*/  @!PT LDS RZ, [RZ] ;  /* 0x00000000fffff984 */ /* 0x000fe20000000800 */
[----:B------:R1:W-:Y:S01]  /*bcd0*/  @!P1 LDGSTS.E.BYPASS.LTC128B.128 [R177+0x2000], [R114.64] ;  /* 0x0200000072b19fae */ /* 0x0003e2000b901d46 */
[----:B------:R-:W-:Y:S02]  /*bce0*/  @!P1 IMAD R2, R2, 0x50, RZ ;  /* 0x0000005002029824 */ /* 0x000fe400078e02ff */
[----:B------:R-:W-:Y:S01]  /*bcf0*/  @!P1 IADD3 R0, R0, R119, RZ ;  /* 0x0000007700009210 */ /* 0x000fe20007ffe0ff */
[----:B------:R1:W-:Y:S01]  /*bd00*/  @P1 STS.128 [R177+0x2800], RZ ;  /* 0x002800ffb1001388 */ /* 0x0003e20000000c00 */
[----:B------:R-:W-:Y:S01]  /*bd10*/  @!P1 IMAD.IADD R2, R2, 0x1, R117 ;  /* 0x0000000102029824 */ /* 0x000fe200078e0275 */
[----:B------:R-:W-:Y:S01]  /*bd20*/  @!P1 MOV R119, R105 ;  /* 0x0000006900779202 */ /* 0x000fe20000000f00 */
[----:B------:R-:W-:Y:S01]  /*bd30*/  @!P1 IMAD.MOV.U32 R106, RZ, RZ, c[0x0][0x19c] ;  /* 0x00006700ff6a9624 */ /* 0x000fe200078e00ff */
[----:B------:R-:W-:Y:S01]  /*bd40*/  @!PT LDS RZ, [RZ] ;  /* 0x00000000fffff984 */ /* 0x000fe20000000800 */
[----:B------:R-:W-:Y:S01]  /*bd50*/  @!PT LDS RZ, [RZ] ;  /* 0x00000000fffff984 */ /* 0x000fe20000000800 */
[----:B------:R-:W-:Y:S01]  /*bd60*/  @!PT LDS RZ, [RZ] ;  /* 0x00000000fffff984 */ /* 0x000fe20000000800 */
[----:B------:R1:W-:Y:S01]  /*bd70*/  @!P1 LDGSTS.E.BYPASS.LTC128B.128 [R177+0x2800], [R112.64] ;  /* 0x0280000070b19fae */ /* 0x0003e2000b901d46 */
[-C--:B------:R-:W-:Y:S01]  /*bd80*/  @!P1 LEA.HI.X R111, R118, R191.reuse, R0, 0x1, P3 ;  /* 0x000000bf766f9211 */ /* 0x080fe200018f0c00 */
[----:B------:R-:W-:Y:S01]  /*bd90*/  @!P1 IMAD.MOV.U32 R0, RZ, RZ, c[0x0][0x19c] ;  /* 0x00006700ff009624 */ /* 0x000fe200078e00ff */
[----:B------:R-:W-:Y:S01]  /*bda0*/  @!P1 LEA.HI.X R109, R116, R191, R2, 0x1, P2 ;  /* 0x000000bf746d9211 */ /* 0x000fe200010f0c02 */
[----:B------:R1:W-:Y:S01]  /*bdb0*/  @P1 STS.128 [R177+0x3000], RZ ;  /* 0x003000ffb1001388 */ /* 0x0003e20000000c00 */
[----:B------:R-:W-:Y:S01]  /*bdc0*/  @!P1 IMAD.MOV.U32 R2, RZ, RZ, c[0x0][0x19c] ;  /* 0x00006700ff029624 */ /* 0x000fe200078e00ff */
[CC--:B------:R-:W-:Y:S01]  /*bdd0*/  @!P1 LEA R100, P3, R103.reuse, R104.reuse, 0x5 ;  /* 0x0000006867649211 */ /* 0x0c0fe200078628ff */
[----:B------:R-:W-:Y:S01]  /*bde0*/  @!P1 IMAD.MOV.U32 R118, RZ, RZ, R104 ;  /* 0x000000ffff769224 */ /* 0x000fe200078e0068 */
[C---:B------:R-:W-:Y:S01]  /*bdf0*/  @!P1 LEA R102, P2, R103.reuse, R104, 0x6 ;  /* 0x0000006867669211 */ /* 0x040fe200078430ff */
[----:B------:R-:W-:Y:S01]  /*be00*/  @!P1 IMAD R107, R106, 0x60, RZ ;  /* 0x000000606a6b9824 */ /* 0x000fe200078e02ff */
[CC--:B------:R-:W-:Y:S01]  /*be10*/  @!P1 LEA.HI.X R2, R103.reuse, R105.reuse, R2, 0x5, P3 ;  /* 0x0000006967029211 */ /* 0x0c0fe200018f2c02 */
[C---:B------:R-:W-:Y:S01]  /*be20*/  @!P1 IMAD.WIDE.U32 R118, R103.reuse, 0x70, R118 ;  /* 0x0000007067769825 */ /* 0x040fe200078e0076 */
[C---:B------:R-:W-:Y:S02]  /*be30*/  @!P1 LEA.HI.X R0, R103.reuse, R105, R0, 0x6, P2 ;  /* 0x0000006967009211 */ /* 0x040fe400010f3400 */
[CC--:B------:R-:W-:Y:S01]  /*be40*/  @!P1 LEA R116, P2, R100.reuse, R190.reuse, 0x1 ;  /* 0x000000be64749211 */ /* 0x0c0fe200078408ff */
[----:B------:R-:W-:Y:S03]  /*be50*/  @!P1 IMAD.WIDE.U32 R104, R103, 0x60, R104 ;  /* 0x0000006067689825 */ /* 0x000fe600078e0068 */
[-C--:B------:R-:W-:Y:S01]  /*be60*/  @!P1 LEA.HI.X R117, R100, R191.reuse, R2, 0x1, P2 ;  /* 0x000000bf64759211 */ /* 0x080fe200010f0c02 */
[----:B------:R-:W-:Y:S01]  /*be70*/  @!P1 IMAD.IADD R107, R107, 0x1, R105 ;  /* 0x000000016b6b9824 */ /* 0x000fe200078e0269 */
[CC--:B------:R-:W-:Y:S01]  /*be80*/  @!P1 LEA R120, P2, R102.reuse, R190.reuse, 0x1 ;  /* 0x000000be66789211 */ /* 0x0c0fe200078408ff */
[----:B------:R-:W-:Y:S02]  /*be90*/  @!P1 IMAD.MOV.U32 R103, RZ, RZ, c[0x0][0x19c] ;  /* 0x00006700ff679624 */ /* 0x000fe400078e00ff */
        /* <DEDUP_REMOVED lines=8> */
[----:B------:R-:W-:Y:S01]  /*bf20*/  @!P1 LEA R106, P2, R118, R190, 0x1 ;  /* 0x000000be766a9211 */ /* 0x000fe200078408ff */
[----:B------:R-:W-:Y:S01]  /*bf30*/  IMAD.MOV.U32 R190, RZ, RZ, R114 ;  /* 0x000000ffffbe7224 */ /* 0x000fe200078e0072 */
[----:B------:R-:W-:Y:S01]  /*bf40*/  @!P1 IADD3 R0, R103, R119, RZ ;  /* 0x0000007767009210 */ /* 0x000fe20007ffe0ff */
        /* <DEDUP_REMOVED lines=28> */
.L_x_5339:
[----:B------:R-:W-:Y:S01]  /*c110*/  FMNMX.FTZ R0, R4, R101, !PT ;  /* 0x0000006504007209 */ /* 0x000fe20007810000 */
[----:B-1----:R-:W-:Y:S01]  /*c120*/  LDSM.16.MT88.4 R112, [R161+0x6000] ;  /* 0x00600000a170783b */ /* 0x002fe20000004200 */
        /* <DEDUP_REMOVED lines=71> */
[----:B------:R-:W-:Y:S01]  /*c5a0*/  LDSM.16.MT88.4 R108, [R162+0x6000] ;  /* 0x00600000a26c783b */ /* 0x000fe20000004200 */
[C---:B------:R-:W-:Y:S01]  /*c5b0*/  FSETP.NEU.FTZ.AND P1, PT, R2.reuse, -INF , PT ;  /* 0xff8000000200780b */ /* 0x040fe20003f3d000 */
[C---:B------:R-:W-:Y:S02]  /*c5c0*/  FMUL.FTZ R104, R2.reuse, c[0x0][0x23c] ;  /* 0x00008f0002687a20 */ /* 0x040fe40000410000 */
[----:B------:R-:W-:Y:S02]  /*c5d0*/  FADD.FTZ R100, -R2, R101 ;  /* 0x0000006502647221 */ /* 0x000fe40000010100 */
[----:B------:R-:W-:Y:S01]  /*c5e0*/  FADD.FTZ R101, -R0, R3 ;  /* 0x0000000300657221 */ /* 0x000fe20000010100 */
[----:B------:R-:W-:Y:S01]  /*c5f0*/  FSEL R103, R104, RZ, P1 ;  /* 0x000000ff68677208 */ /* 0x000fe20000800000 */
[C---:B------:R-:W-:Y:S01]  /*c600*/  FMUL.FTZ R104, R0.reuse, c[0x0][0x23c] ;  /* 0x00008f0000687a20 */ /* 0x040fe20000410000 */
[----:B------:R-:W-:Y:S01]  /*c610*/  FSETP.NEU.FTZ.AND P1, PT, R0, -INF , PT ;  /* 0xff8000000000780b */ /* 0x000fe20003f3d000 */
[----:B------:R-:W-:Y:S01]  /*c620*/  FMUL.FTZ R3, R101, c[0x0][0x23c] ;  /* 0x00008f0065037a20 */ /* 0x000fe20000410000 */
[----:B------:R-:W-:Y:S01]  /*c630*/  MOV R101, R2 ;  /* 0x0000000200657202 */ /* 0x000fe20000000f00 */
[--C-:B------:R-:W-:Y:S01]  /*c640*/  FFMA.FTZ R126, R5, c[0x0][0x23c], -R103.reuse ;  /* 0x00008f00057e7a23 */ /* 0x100fe20000010867 */
[----:B------:R-:W-:Y:S01]  /*c650*/  FSEL R5, R104, RZ, P1 ;  /* 0x000000ff68057208 */ /* 0x000fe20000800000 */
[--C-:B------:R-:W-:Y:S01]  /*c660*/  FFMA.FTZ R117, R12, c[0x0][0x23c], -R103.reuse ;  /* 0x00008f000c757a23 */ /* 0x100fe20000010867 */
[----:B------:R-:W1:Y:S01]  /*c670*/  LDSM.16.MT88.4 R104, [R164+0x6000] ;  /* 0x00600000a468783b */ /* 0x000e620000004200 */
[----:B------:R-:W2:Y:S01]  /*c680*/  MUFU.EX2 R3, R3 ;  /* 0x0000000300037308 */ /* 0x000ea20000000800 */
[----:B------:R-:W-:Y:S01]  /*c690*/  FFMA.FTZ R129, R4, c[0x0][0x23c], -R103 ;  /* 0x00008f0004817a23 */ /* 0x000fe20000010867 */
[----:B------:R-:W-:Y:S01]  /*c6a0*/  ISETP.GT.AND P1, PT, R176, 0x1, PT ;  /* 0x00000001b000780c */ /* 0x000fe20003f24270 */
[--C-:B------:R-:W-:Y:S02]  /*c6b0*/  FFMA.FTZ R121, R14, c[0x0][0x23c], -R5.reuse ;  /* 0x00008f000e797a23 */ /* 0x100fe40000010805 */
[----:B------:R-:W-:Y:S02]  /*c6c0*/  FFMA.FTZ R127, R6, c[0x0][0x23c], -R5 ;  /* 0x00008f00067f7a23 */ /* 0x000fe40000010805 */
[----:B------:R-:W-:Y:S02]  /*c6d0*/  FFMA.FTZ R6, R13, c[0x0][0x23c], -R103 ;  /* 0x00008f000d067a23 */ /* 0x000fe40000010867 */
[----:B------:R-:W-:Y:S01]  /*c6e0*/  FFMA.FTZ R118, R7, c[0x0][0x23c], -R5 ;  /* 0x00008f0007767a23 */ /* 0x000fe20000010805 */
[----:B------:R-:W-:Y:S01]  /*c6f0*/  MUFU.EX2 R129, R129 ;  /* 0x0000008100817308 */ /* 0x000fe20000000800 */
[--C-:B------:R-:W-:Y:S02]  /*c700*/  FFMA.FTZ R120, R8, c[0x0][0x23c], -R103.reuse ;  /* 0x00008f0008787a23 */ /* 0x100fe40000010867 */
[----:B------:R-:W-:Y:S02]  /*c710*/  FFMA.FTZ R123, R9, c[0x0][0x23c], -R103 ;  /* 0x00008f00097b7a23 */ /* 0x000fe40000010867 */
[--C-:B------:R-:W-:Y:S02]  /*c720*/  FFMA.FTZ R122, R10, c[0x0][0x23c], -R5.reuse ;  /* 0x00008f000a7a7a23 */ /* 0x100fe40000010805 */
[----:B------:R-:W-:Y:S02]  /*c730*/  FFMA.FTZ R7, R11, c[0x0][0x23c], -R5 ;  /* 0x00008f000b077a23 */ /* 0x000fe40000010805 */
[----:B------:R-:W-:Y:S01]  /*c740*/  FMUL.FTZ R102, R100, c[0x0][0x23c] ;  /* 0x00008f0064667a20 */ /* 0x000fe20000410000 */
[----:B------:R-:W-:Y:S01]  /*c750*/  MUFU.EX2 R126, R126 ;  /* 0x0000007e007e7308 */ /* 0x000fe20000000800 */
[--C-:B------:R-:W-:Y:S02]  /*c760*/  FFMA.FTZ R116, R16, c[0x0][0x23c], -R103.reuse ;  /* 0x00008f0010747a23 */ /* 0x100fe40000010867 */
[----:B------:R-:W-:Y:S02]  /*c770*/  FFMA.FTZ R119, R17, c[0x0][0x23c], -R103 ;  /* 0x00008f0011777a23 */ /* 0x000fe40000010867 */
[C---:B--2---:R-:W-:Y:S02]  /*c780*/  FMUL.FTZ R14, R3.reuse, R94 ;  /* 0x0000005e030e7220 */ /* 0x044fe40000410000 */
        /* <DEDUP_REMOVED lines=14> */
[----:B------:R-:W3:Y:S01]  /*c870*/  MUFU.EX2 R118, R118 ;  /* 0x0000007600767308 */ /* 0x000ee20000000800 */
[--C-:B------:R-:W-:Y:S02]  /*c880*/  FFMA.FTZ R125, R22, c[0x0][0x23c], -R5.reuse ;  /* 0x00008f00167d7a23 */ /* 0x100fe40000010805 */
[--C-:B------:R-:W-:Y:S02]  /*c890*/  FFMA.FTZ R124, R23, c[0x0][0x23c], -R5.reuse ;  /* 0x00008f00177c7a23 */ /* 0x100fe40000010805 */
[C---:B--2---:R-:W-:Y:S02]  /*c8a0*/  FMUL.FTZ R12, R100.reuse, R92 ;  /* 0x0000005c640c7220 */ /* 0x044fe40000410000 */
[C---:B------:R-:W-:Y:S02]  /*c8b0*/  FMUL.FTZ R13, R100.reuse, R93 ;  /* 0x0000005d640d7220 */ /* 0x040fe40000410000 */
[----:B------:R-:W-:Y:S01]  /*c8c0*/  FMUL.FTZ R8, R100, R96 ;  /* 0x0000006064087220 */ /* 0x000fe20000410000 */
[----:B------:R-:W-:Y:S01]  /*c8d0*/  MUFU.EX2 R120, R120 ;  /* 0x0000007800787308 */ /* 0x000fe20000000800 */
[----:B------:R-:W-:Y:S01]  /*c8e0*/  F2FP.BF16.PACK_AB R96, R126, R129 ;  /* 0x000000817e60723e */ /* 0x000fe200000010ff */
[C---:B------:R-:W-:Y:S02]  /*c8f0*/  FMUL.FTZ R9, R100.reuse, R97 ;  /* 0x0000006164097220 */ /* 0x040fe40000410000 */
[C---:B------:R-:W-:Y:S02]  /*c900*/  FMUL.FTZ R68, R100.reuse, R68 ;  /* 0x0000004464447220 */ /* 0x040fe40000410000 */
[C---:B------:R-:W-:Y:S02]  /*c910*/  FMUL.FTZ R69, R100.reuse, R69 ;  /* 0x0000004564457220 */ /* 0x040fe40000410000 */
[C---:B------:R-:W-:Y:S02]  /*c920*/  FMUL.FTZ R72, R100.reuse, R72 ;  /* 0x0000004864487220 */ /* 0x040fe40000410000 */
[----:B------:R-:W2:Y:S01]  /*c930*/  MUFU.EX2 R123, R123 ;  /* 0x0000007b007b7308 */ /* 0x000ea20000000800 */
[----:B------:R-:W-:Y:S02]  /*c940*/  FMUL.FTZ R73, R100, R73 ;  /* 0x0000004964497220 */ /* 0x000fe40000410000 */
[----:B------:R-:W-:Y:S01]  /*c950*/  FFMA.FTZ R102, R15, c[0x0][0x23c], -R5 ;  /* 0x00008f000f667a23 */ /* 0x000fe20000010805 */
[----:B---3--:R-:W-:Y:S01]  /*c960*/  F2FP.BF16.PACK_AB R97, R118, R127 ;  /* 0x0000007f7661723e */ /* 0x008fe200000010ff */
[----:B------:R-:W-:Y:S02]  /*c970*/  FMUL.FTZ R15, R3, R95 ;  /* 0x0000005f030f7220 */ /* 0x000fe40000410000 */
[----:B------:R-:W3:Y:S01]  /*c980*/  LDSM.16.MT88.4 R92, [R160+0x6000] ;  /* 0x00600000a05c783b */ /* 0x000ee20000004200 */
[C---:B------:R-:W-:Y:S02]  /*c990*/  FMUL.FTZ R76, R100.reuse, R76 ;  /* 0x0000004c644c7220 */ /* 0x040fe40000410000 */
        /* <DEDUP_REMOVED lines=8> */
[C---:B------:R-:W-:Y:S01]  /*ca20*/  FMUL.FTZ R85, R100.reuse, R85 ;  /* 0x0000005564557220 */ /* 0x040fe20000410000 */
[----:B--2---:R-:W-:Y:S01]  /*ca30*/  F2FP.BF16.PACK_AB R98, R123, R120 ;  /* 0x000000787b62723e */ /* 0x004fe200000010ff */
[----:B------:R-:W-:Y:S02]  /*ca40*/  FFMA.FTZ R129, R100, R193, R129 ;  /* 0x000000c164817223 */ /* 0x000fe40000010081 */
[----:B------:R-:W-:Y:S02]  /*ca50*/  FFMA.FTZ R100, R38, c[0x0][0x23c], -R5 ;  /* 0x00008f0026647a23 */ /* 0x000fe40000010805 */
[----:B------:R-:W-:Y:S01]  /*ca60*/  FADD.FTZ R129, R126, R129 ;  /* 0x000000817e817221 */ /* 0x000fe20000010000 */
[----:B------:R-:W-:Y:S01]  /*ca70*/  MUFU.EX2 R117, R117 ;  /* 0x0000007500757308 */ /* 0x000fe20000000800 */
[--C-:B------:R-:W-:Y:S02]  /*ca80*/  FFMA.FTZ R131, R40, c[0x0][0x23c], -R103.reuse ;  /* 0x00008f0028837a23 */ /* 0x100fe40000010867 */
[----:B------:R-:W-:Y:S02]  /*ca90*/  FFMA.FTZ R40, R41, c[0x0][0x23c], -R103 ;  /* 0x00008f0029287a23 */ /* 0x000fe40000010867 */
[--C-:B------:R-:W-:Y:S02]  /*caa0*/  FFMA.FTZ R41, R42, c[0x0][0x23c], -R5.reuse ;  /* 0x00008f002a297a23 */ /* 0x100fe40000010805 */
[----:B------:R-:W-:Y:S02]  /*cab0*/  FFMA.FTZ R42, R43, c[0x0][0x23c], -R5 ;  /* 0x00008f002b2a7a23 */ /* 0x000fe40000010805 */
[--C-:B------:R-:W-:Y:S01]  /*cac0*/  FFMA.FTZ R43, R44, c[0x0][0x23c], -R103.reuse ;  /* 0x00008f002c2b7a23 */ /* 0x100fe20000010867 */
[----:B------:R-:W2:Y:S01]  /*cad0*/  MUFU.EX2 R6, R6 ;  /* 0x0000000600067308 */ /* 0x000ea20000000800 */
[----:B------:R-:W-:Y:S02]  /*cae0*/  FFMA.FTZ R44, R45, c[0x0][0x23c], -R103 ;  /* 0x00008f002d2c7a23 */ /* 0x000fe40000010867 */
[--C-:B------:R-:W-:Y:S01]  /*caf0*/  FFMA.FTZ R45, R46, c[0x0][0x23c], -R5.reuse ;  /* 0x00008f002e2d7a23 */ /* 0x100fe20000010805 */
[----:B----4-:R-:W-:Y:S01]  /*cb00*/  F2FP.BF16.PACK_AB R99, R7, R122 ;  /* 0x0000007a0763723e */ /* 0x010fe200000010ff */
[--C-:B------:R-:W-:Y:S02]  /*cb10*/  FFMA.FTZ R46, R47, c[0x0][0x23c], -R5.reuse ;  /* 0x00008f002f2e7a23 */ /* 0x100fe40000010805 */
[--C-:B------:R-:W-:Y:S02]  /*cb20*/  FFMA.FTZ R47, R50, c[0x0][0x23c], -R5.reuse ;  /* 0x00008f00322f7a23 */ /* 0x100fe40000010805 */
[--C-:B------:R-:W-:Y:S01]  /*cb30*/  FFMA.FTZ R50, R51, c[0x0][0x23c], -R5.reuse ;  /* 0x00008f0033327a23 */ /* 0x100fe20000010805 */
[----:B------:R-:W-:Y:S01]  /*cb40*/  MUFU.EX2 R121, R121 ;  /* 0x0000007900797308 */ /* 0x000fe20000000800 */
[C---:B-1----:R-:W-:Y:S05]  /*cb50*/  HMMA.16816.F32.BF16 R8, R96.reuse, R104, R8 ;  /* 0x000000686008723c */ /* 0x042fea0000041808 */
[--C-:B------:R-:W-:Y:S02]  /*cb60*/  FFMA.FTZ R51, R54, c[0x0][0x23c], -R5.reuse ;  /* 0x00008f0036337a23 */ /* 0x100fe40000010805 */
[--C-:B------:R-:W-:Y:S01]  /*cb70*/  FFMA.FTZ R54, R55, c[0x0][0x23c], -R5.reuse ;  /* 0x00008f0037367a23 */ /* 0x100fe20000010805 */
[C---:B------:R-:W-:Y:S01]  /*cb80*/  HMMA.16816.F32.BF16 R68, R96.reuse, R106, R68 ;  /* 0x0000006a6044723c */ /* 0x040fe20000041844 */
[----:B------:R-:W1:Y:S01]  /*cb90*/  MUFU.EX2 R102, R102 ;  /* 0x0000006600667308 */ /* 0x000e620000000800 */
[----:B------:R-:W4:Y:S02]  /*cba0*/  LDSM.16.MT88.4 R104, [R164+0x6800] ;  /* 0x00680000a468783b */ /* 0x000f240000004200 */
[--C-:B------:R-:W-:Y:S01]  /*cbb0*/  FFMA.FTZ R55, R58, c[0x0][0x23c], -R5.reuse ;  /* 0x00008f003a377a23 */ /* 0x100fe20000010805 */
[----:B--2---:R-:W-:Y:S01]  /*cbc0*/  F2FP.BF16.PACK_AB R88, R6, R117 ;  /* 0x000000750658723e */ /* 0x004fe200000010ff */
[--C-:B------:R-:W-:Y:S02]  /*cbd0*/  FFMA.FTZ R58, R59, c[0x0][0x23c], -R5.reuse ;  /* 0x00008f003b3a7a23 */ /* 0x100fe40000010805 */
[C---:B------:R-:W-:Y:S03]  /*cbe0*/  HMMA.16816.F32.BF16 R72, R96.reuse, R108, R72 ;  /* 0x0000006c6048723c */ /* 0x040fe60000041848 */
[----:B------:R-:W-:Y:S01]  /*cbf0*/  MUFU.EX2 R116, R116 ;  /* 0x0000007400747308 */ /* 0x000fe20000000800 */
[--C-:B------:R-:W-:Y:S02]  /*cc00*/  FFMA.FTZ R59, R62, c[0x0][0x23c], -R5.reuse ;  /* 0x00008f003e3b7a23 */ /* 0x100fe40000010805 */
[--C-:B------:R-:W-:Y:S02]  /*cc10*/  FFMA.FTZ R62, R63, c[0x0][0x23c], -R5.reuse ;  /* 0x00008f003f3e7a23 */ /* 0x100fe40000010805 */
[C---:B------:R-:W-:Y:S01]  /*cc20*/  HMMA.16816.F32.BF16 R12, R96.reuse, R110, R12 ;  /* 0x0000006e600c723c */ /* 0x040fe2000004180c */
[----:B------:R-:W2:Y:S03]  /*cc30*/  LDSM.16.MT88.4 R108, [R162+0x6800] ;  /* 0x00680000a26c783b */ /* 0x000ea60000004200 */
[----:B------:R-:W-:Y:S01]  /*cc40*/  FFMA.FTZ R66, R66, c[0x0][0x23c], -R5 ;  /* 0x00008f0042427a23 */ /* 0x000fe20000010805 */
[----:B------:R-:W5:Y:S01]  /*cc50*/  MUFU.EX2 R119, R119 ;  /* 0x0000007700777308 */ /* 0x000f620000000800 */
[----:B------:R-:W-:Y:S02]  /*cc60*/  FFMA.FTZ R127, R3, R192, R127 ;  /* 0x000000c0037f7223 */ /* 0x000fe4000001007f */
[C---:B------:R-:W-:Y:S04]  /*cc70*/  HMMA.16816.F32.BF16 R76, R96.reuse, R112, R76 ;  /* 0x00000070604c723c */ /* 0x040fe8000004184c */
[----:B-1----:R-:W-:Y:S01]  /*cc80*/  F2FP.BF16.PACK_AB R89, R102, R121 ;  /* 0x000000796659723e */ /* 0x002fe200000010ff */
[----:B------:R-:W-:Y:S02]  /*cc90*/  FADD.FTZ R127, R118, R127 ;  /* 0x0000007f767f7221 */ /* 0x000fe40000010000 */
[----:B------:R-:W-:Y:S01]  /*cca0*/  MUFU.EX2 R125, R125 ;  /* 0x0000007d007d7308 */ /* 0x000fe20000000800 */
[--C-:B------:R-:W-:Y:S01]  /*ccb0*/  FFMA.FTZ R112, R18, c[0x0][0x23c], -R5.reuse ;  /* 0x00008f0012707a23 */ /* 0x100fe20000010805 */
[C---:B------:R-:W-:Y:S03]  /*ccc0*/  HMMA.16816.F32.BF16 R80, R96.reuse, R114, R80 ;  /* 0x000000726050723c */ /* 0x040fe60000041850 */
[----:B------:R-:W-:Y:S02]  /*ccd0*/  FFMA.FTZ R113, R19, c[0x0][0x23c], -R5 ;  /* 0x00008f0013717a23 */ /* 0x000fe40000010805 */
[C---:B------:R-:W-:Y:S02]  /*cce0*/  FMUL.FTZ R18, R3.reuse, R90 ;  /* 0x0000005a03127220 */ /* 0x040fe40000410000 */
[----:B------:R-:W-:Y:S01]  /*ccf0*/  FMUL.FTZ R19, R3, R91 ;  /* 0x0000005b03137220 */ /* 0x000fe20000410000 */
[----:B------:R-:W-:Y:S01]  /*cd00*/  MUFU.EX2 R112, R112 ;  /* 0x0000007000707308 */ /* 0x000fe20000000800 */
[--C-:B------:R-:W-:Y:S03]  /*cd10*/  FFMA.FTZ R114, R20, c[0x0][0x23c], -R103.reuse ;  /* 0x00008f0014727a23 */ /* 0x100fe60000010867 */
[----:B-----5:R-:W-:Y:S01]  /*cd20*/  F2FP.BF16.PACK_AB R90, R119, R116 ;  /* 0x00000074775a723e */ /* 0x020fe200000010ff */
[--C-:B------:R-:W-:Y:S01]  /*cd30*/  FFMA.FTZ R115, R21, c[0x0][0x23c], -R103.reuse ;  /* 0x00008f0015737a23 */ /* 0x100fe20000010867 */
[C---:B---3--:R-:W-:Y:S03]  /*cd40*/  HMMA.16816.F32.BF16 R16, R96.reuse, R92, R16 ;  /* 0x0000005c6010723c */ /* 0x048fe60000041810 */
[--C-:B------:R-:W-:Y:S01]  /*cd50*/  FFMA.FTZ R3, R48, c[0x0][0x23c], -R103.reuse ;  /* 0x00008f0030037a23 */ /* 0x100fe20000010867 */
[----:B------:R-:W1:Y:S01]  /*cd60*/  MUFU.EX2 R113, R113 ;  /* 0x0000007100717308 */ /* 0x000e620000000800 */
[--C-:B------:R-:W-:Y:S02]  /*cd70*/  FFMA.FTZ R48, R49, c[0x0][0x23c], -R103.reuse ;  /* 0x00008f0031307a23 */ /* 0x100fe40000010867 */
[--C-:B------:R-:W-:Y:S01]  /*cd80*/  FFMA.FTZ R49, R52, c[0x0][0x23c], -R103.reuse ;  /* 0x00008f0034317a23 */ /* 0x100fe20000010867 */
[----:B------:R-:W-:Y:S01]  /*cd90*/  HMMA.16816.F32.BF16 R84, R96, R94, R84 ;  /* 0x0000005e6054723c */ /* 0x000fe20000041854 */
[----:B------:R-:W3:Y:S03]  /*cda0*/  LDSM.16.MT88.4 R92, [R161+0x6800] ;  /* 0x00680000a15c783b */ /* 0x000ee60000004200 */
[--C-:B------:R-:W-:Y:S02]  /*cdb0*/  FFMA.FTZ R52, R53, c[0x0][0x23c], -R103.reuse ;  /* 0x00008f0035347a23 */ /* 0x100fe40000010867 */
[----:B------:R-:W-:Y:S01]  /*cdc0*/  MUFU.EX2 R114, R114 ;  /* 0x0000007200727308 */ /* 0x000fe20000000800 */
[--C-:B------:R-:W-:Y:S02]  /*cdd0*/  FFMA.FTZ R53, R56, c[0x0][0x23c], -R103.reuse ;  /* 0x00008f0038357a23 */ /* 0x100fe40000010867 */
[----:B------:R-:W5:Y:S03]  /*cde0*/  LDSM.16.MT88.4 R96, [R160+0x6800] ;  /* 0x00680000a060783b */ /* 0x000f660000004200 */
[--C-:B------:R-:W-:Y:S02]  /*cdf0*/  FFMA.FTZ R56, R57, c[0x0][0x23c], -R103.reuse ;  /* 0x00008f0039387a23 */ /* 0x100fe40000010867 */
[--C-:B------:R-:W-:Y:S02]  /*ce00*/  FFMA.FTZ R57, R60, c[0x0][0x23c], -R103.reuse ;  /* 0x00008f003c397a23 */ /* 0x100fe40000010867 */
[----:B------:R-:W2:Y:S01]  /*ce10*/  MUFU.EX2 R115, R115 ;  /* 0x0000007300737308 */ /* 0x000ea20000000800 */
[----:B------:R-:W-:Y:S02]  /*ce20*/  FFMA.FTZ R60, R61, c[0x0][0x23c], -R103 ;  /* 0x00008f003d3c7a23 */ /* 0x000fe40000010867 */
[----:B------:R-:W-:Y:S01]  /*ce30*/  FADD.FTZ R122, R122, R127 ;  /* 0x0000007f7a7a7221 */ /* 0x000fe20000010000 */
[----:B-1----:R-:W-:Y:S03]  /*ce40*/  F2FP.BF16.PACK_AB R91, R113, R112 ;  /* 0x00000070715b723e */ /* 0x002fe600000010ff */
[----:B------:R-:W-:Y:S02]  /*ce50*/  FADD.FTZ R122, R7, R122 ;  /* 0x0000007a077a7221 */ /* 0x000fe40000010000 */
[----:B------:R-:W-:Y:S01]  /*ce60*/  FFMA.FTZ R7, R64, c[0x0][0x23c], -R103 ;  /* 0x00008f0040077a23 */ /* 0x000fe20000010867 */
[----:B------:R-:W1:Y:S01]  /*ce70*/  MUFU.EX2 R124, R124 ;  /* 0x0000007c007c7308 */ /* 0x000e620000000800 */
[C---:B----4-:R-:W-:Y:S05]  /*ce80*/  HMMA.16816.F32.BF16 R8, R88.reuse, R104, R8 ;  /* 0x000000685808723c */ /* 0x050fea0000041808 */
[----:B------:R-:W-:Y:S03]  /*ce90*/  FADD.FTZ R121, R121, R122 ;  /* 0x0000007a79797221 */ /* 0x000fe60000010000 */
[C---:B------:R-:W-:Y:S01]  /*cea0*/  HMMA.16816.F32.BF16 R68, R88.reuse, R106, R68 ;  /* 0x0000006a5844723c */ /* 0x040fe20000041844 */
[----:B------:R-:W-:Y:S01]  /*ceb0*/  MUFU.EX2 R100, R100 ;  /* 0x0000006400647308 */ /* 0x000fe20000000800 */
[----:B------:R-:W4:Y:S02]  /*cec0*/  LDSM.16.MT88.4 R104, [R164+0x7000] ;  /* 0x00700000a468783b */ /* 0x000f240000004200 */
[----:B------:R-:W-:Y:S01]  /*ced0*/  FADD.FTZ R121, R102, R121 ;  /* 0x0000007966797221 */ /* 0x000fe20000010000 */
[----:B--2---:R-:W-:Y:S03]  /*cee0*/  F2FP.BF16.PACK_AB R20, R115, R114 ;  /* 0x000000727314723e */ /* 0x004fe600000010ff */
[C---:B------:R-:W-:Y:S03]  /*cef0*/  HMMA.16816.F32.BF16 R72, R88.reuse, R108, R72 ;  /* 0x0000006c5848723c */ /* 0x040fe60000041848 */
[----:B------:R-:W-:Y:S01]  /*cf00*/  MUFU.EX2 R131, R131 ;  /* 0x0000008300837308 */ /* 0x000fe20000000800 */
[----:B------:R-:W-:Y:S03]  /*cf10*/  FADD.FTZ R112, R112, R121 ;  /* 0x0000007970707221 */ /* 0x000fe60000010000 */
[--C-:B------:R-:W-:Y:S01]  /*cf20*/  FFMA.FTZ R109, R24, c[0x0][0x23c], -R103.reuse ;  /* 0x00008f00186d7a23 */ /* 0x100fe20000010867 */
[C---:B------:R-:W-:Y:S04]  /*cf30*/  HMMA.16816.F32.BF16 R12, R88.reuse, R110, R12 ;  /* 0x0000006e580c723c */ /* 0x040fe8000004180c */
[----:B------:R-:W-:Y:S01]  /*cf40*/  FFMA.FTZ R108, R25, c[0x0][0x23c], -R103 ;  /* 0x00008f00196c7a23 */ /* 0x000fe20000010867 */
[----:B------:R-:W-:Y:S01]  /*cf50*/  MUFU.EX2 R109, R109 ;  /* 0x0000006d006d7308 */ /* 0x000fe20000000800 */
[----:B-1----:R-:W-:Y:S01]  /*cf60*/  F2FP.BF16.PACK_AB R21, R124, R125 ;  /* 0x0000007d7c15723e */ /* 0x002fe200000010ff */
[--C-:B------:R-:W-:Y:S01]  /*cf70*/  FFMA.FTZ R110, R26, c[0x0][0x23c], -R5.reuse ;  /* 0x00008f001a6e7a23 */ /* 0x100fe20000010805 */
[C---:B---3--:R-:W-:Y:S04]  /*cf80*/  HMMA.16816.F32.BF16 R76, R88.reuse, R92, R76 ;  /* 0x0000005c584c723c */ /* 0x048fe8000004184c */
[--C-:B------:R-:W-:Y:S02]  /*cf90*/  FFMA.FTZ R111, R27, c[0x0][0x23c], -R5.reuse ;  /* 0x00008f001b6f7a23 */ /* 0x100fe40000010805 */
[----:B------:R-:W1:Y:S01]  /*cfa0*/  LDSM.16.MT88.4 R24, [R162+0x7000] ;  /* 0x00700000a218783b */ /* 0x000e620000004200 */
[----:B------:R-:W2:Y:S01]  /*cfb0*/  MUFU.EX2 R108, R108 ;  /* 0x0000006c006c7308 */ /* 0x000ea20000000800 */
[C---:B------:R-:W-:Y:S04]  /*cfc0*/  HMMA.16816.F32.BF16 R80, R88.reuse, R94, R80 ;  /* 0x0000005e5850723c */ /* 0x040fe80000041850 */
[----:B------:R-:W-:Y:S02]  /*cfd0*/  FFMA.FTZ R92, R34, c[0x0][0x23c], -R5 ;  /* 0x00008f00225c7a23 */ /* 0x000fe40000010805 */
[----:B------:R-:W-:Y:S02]  /*cfe0*/  FADD.FTZ R112, R113, R112 ;  /* 0x0000007071707221 */ /* 0x000fe40000010000 */
[C---:B-----5:R-:W-:Y:S01]  /*cff0*/  HMMA.16816.F32.BF16 R16, R88.reuse, R96, R16 ;  /* 0x000000605810723c */ /* 0x060fe20000041810 */
[----:B------:R-:W-:Y:S03]  /*d000*/  MUFU.EX2 R110, R110 ;  /* 0x0000006e006e7308 */ /* 0x000fe60000000800 */
[----:B------:R-:W-:Y:S03]  /*d010*/  FADD.FTZ R125, R125, R112 ;  /* 0x000000707d7d7221 */ /* 0x000fe60000010000 */
[--C-:B------:R-:W-:Y:S01]  /*d020*/  FFMA.FTZ R97, R28, c[0x0][0x23c], -R103.reuse ;  /* 0x00008f001c617a23 */ /* 0x100fe20000010867 */
[----:B------:R-:W-:Y:S01]  /*d030*/  HMMA.16816.F32.BF16 R84, R88, R98, R84 ;  /* 0x000000625854723c */ /* 0x000fe20000041854 */
[----:B------:R-:W3:Y:S02]  /*d040*/  LDSM.16.MT88.4 R88, [R161+0x7000] ;  /* 0x00700000a158783b */ /* 0x000ee40000004200 */
[----:B------:R-:W5:Y:S01]  /*d050*/  MUFU.EX2 R111, R111 ;  /* 0x0000006f006f7308 */ /* 0x000f620000000800 */
[----:B------:R-:W-:Y:S02]  /*d060*/  FFMA.FTZ R96, R29, c[0x0][0x23c], -R103 ;  /* 0x00008f001d607a23 */ /* 0x000fe40000010867 */
[----:B------:R-:W-:Y:S01]  /*d070*/  FADD.FTZ R125, R124, R125 ;  /* 0x0000007d7c7d7221 */ /* 0x000fe20000010000 */
[----:B--2---:R-:W-:Y:S01]  /*d080*/  F2FP.BF16.PACK_AB R22, R108, R109 ;  /* 0x0000006d6c16723e */ /* 0x004fe200000010ff */
[--C-:B------:R-:W-:Y:S04]  /*d090*/  FFMA.FTZ R99, R30, c[0x0][0x23c], -R5.reuse ;  /* 0x00008f001e637a23 */ /* 0x100fe80000010805 */
[----:B------:R-:W-:Y:S01]  /*d0a0*/  FFMA.FTZ R98, R31, c[0x0][0x23c], -R5 ;  /* 0x00008f001f627a23 */ /* 0x000fe20000010805 */
[----:B------:R-:W-:Y:S01]  /*d0b0*/  MUFU.EX2 R97, R97 ;  /* 0x0000006100617308 */ /* 0x000fe20000000800 */
[----:B------:R-:W2:Y:S09]  /*d0c0*/  LDSM.16.MT88.4 R28, [R160+0x7000] ;  /* 0x00700000a01c783b */ /* 0x000eb20000004200 */
[----:B------:R-:W-:Y:S01]  /*d0d0*/  MUFU.EX2 R98, R98 ;  /* 0x0000006200627308 */ /* 0x000fe20000000800 */
[C---:B-----5:R-:W-:Y:S01]  /*d0e0*/  F2FP.BF16.PACK_AB R23, R111.reuse, R110 ;  /* 0x0000006e6f17723e */ /* 0x060fe200000010ff */
[----:B------:R-:W-:Y:S04]  /*d0f0*/  FADD.FTZ R110, R110, R125 ;  /* 0x0000007d6e6e7221 */ /* 0x000fe80000010000 */
[----:B------:R-:W-:Y:S04]  /*d100*/  FADD.FTZ R110, R111, R110 ;  /* 0x0000006e6f6e7221 */ /* 0x000fe80000010000 */
[----:B------:R-:W5:Y:S01]  /*d110*/  MUFU.EX2 R96, R96 ;  /* 0x0000006000607308 */ /* 0x000f620000000800 */
[C---:B----4-:R-:W-:Y:S07]  /*d120*/  HMMA.16816.F32.BF16 R8, R20.reuse, R104, R8 ;  /* 0x000000681408723c */ /* 0x050fee0000041808 */
[--C-:B------:R-:W-:Y:S01]  /*d130*/  FFMA.FTZ R105, R32, c[0x0][0x23c], -R103.reuse ;  /* 0x00008f0020697a23 */ /* 0x100fe20000010867 */
[C---:B------:R-:W-:Y:S01]  /*d140*/  HMMA.16816.F32.BF16 R68, R20.reuse, R106, R68 ;  /* 0x0000006a1444723c */ /* 0x040fe20000041844 */
[----:B------:R-:W4:Y:S03]  /*d150*/  MUFU.EX2 R99, R99 ;  /* 0x0000006300637308 */ /* 0x000f260000000800 */
[----:B------:R-:W-:Y:S03]  /*d160*/  FFMA.FTZ R104, R33, c[0x0][0x23c], -R103 ;  /* 0x00008f0021687a23 */ /* 0x000fe60000010867 */
[--C-:B------:R-:W-:Y:S01]  /*d170*/  FFMA.FTZ R107, R39, c[0x0][0x23c], -R5.reuse ;  /* 0x00008f00276b7a23 */ /* 0x100fe20000010805 */
[C---:B-1----:R-:W-:Y:S03]  /*d180*/  HMMA.16816.F32.BF16 R72, R20.reuse, R24, R72 ;  /* 0x000000181448723c */ /* 0x042fe60000041848 */
[----:B------:R-:W-:Y:S05]  /*d190*/  MUFU.EX2 R105, R105 ;  /* 0x0000006900697308 */ /* 0x000fea0000000800 */
[C---:B------:R-:W-:Y:S01]  /*d1a0*/  HMMA.16816.F32.BF16 R12, R20.reuse, R26, R12 ;  /* 0x0000001a140c723c */ /* 0x040fe2000004180c */
[----:B------:R-:W1:Y:S04]  /*d1b0*/  LDSM.16.MT88.4 R24, [R164+0x7800] ;  /* 0x00780000a418783b */ /* 0x000e680000004200 */
[----:B------:R-:W1:Y:S03]  /*d1c0*/  MUFU.EX2 R104, R104 ;  /* 0x0000006800687308 */ /* 0x000e660000000800 */
[C---:B---3--:R-:W-:Y:S07]  /*d1d0*/  HMMA.16816.F32.BF16 R76, R20.reuse, R88, R76 ;  /* 0x00000058144c723c */ /* 0x048fee000004184c */
[--C-:B------:R-:W-:Y:S01]  /*d1e0*/  FFMA.FTZ R89, R35, c[0x0][0x23c], -R5.reuse ;  /* 0x00008f0023597a23 */ /* 0x100fe20000010805 */
[C---:B------:R-:W-:Y:S01]  /*d1f0*/  HMMA.16816.F32.BF16 R80, R20.reuse, R90, R80 ;  /* 0x0000005a1450723c */ /* 0x040fe20000041850 */
[----:B------:R3:W-:Y:S01]  /*d200*/  MUFU.EX2 R88, R92 ;  /* 0x0000005c00587308 */ /* 0x0007e20000000800 */
[----:B------:R-:W3:Y:S02]  /*d210*/  LDSM.16.MT88.4 R32, [R162+0x7800] ;  /* 0x00780000a220783b */ /* 0x000ee40000004200 */
[----:B------:R-:W-:Y:S03]  /*d220*/  FFMA.FTZ R5, R67, c[0x0][0x23c], -R5 ;  /* 0x00008f0043057a23 */ /* 0x000fe60000010805 */
[--C-:B------:R-:W-:Y:S01]  /*d230*/  FFMA.FTZ R90, R36, c[0x0][0x23c], -R103.reuse ;  /* 0x00008f00245a7a23 */ /* 0x100fe20000010867 */
[C---:B--2---:R-:W-:Y:S03]  /*d240*/  HMMA.16816.F32.BF16 R16, R20.reuse, R28, R16 ;  /* 0x0000001c1410723c */ /* 0x044fe60000041810 */
[----:B------:R-:W2:Y:S01]  /*d250*/  MUFU.EX2 R89, R89 ;  /* 0x0000005900597308 */ /* 0x000ea20000000800 */
[--C-:B------:R-:W-:Y:S02]  /*d260*/  FFMA.FTZ R91, R37, c[0x0][0x23c], -R103.reuse ;  /* 0x00008f00255b7a23 */ /* 0x100fe40000010867 */
[----:B------:R-:W-:Y:S01]  /*d270*/  LDSM.16.MT88.4 R36, [R160+0x8000] ;  /* 0x00800000a024783b */ /* 0x000fe20000004200 */
[----:B------:R-:W-:Y:S01]  /*d280*/  FFMA.FTZ R103, R65, c[0x0][0x23c], -R103 ;  /* 0x00008f0041677a23 */ /* 0x000fe20000010867 */
[----:B------:R-:W-:Y:S05]  /*d290*/  HMMA.16816.F32.BF16 R84, R20, R30, R84 ;  /* 0x0000001e1454723c */ /* 0x000fea0000041854 */
[----:B------:R-:W-:Y:S01]  /*d2a0*/  MUFU.EX2 R90, R90 ;  /* 0x0000005a005a7308 */ /* 0x000fe20000000800 */
[----:B------:R-:W3:Y:S01]  /*d2b0*/  LDSM.16.MT88.4 R28, [R161+0x7800] ;  /* 0x00780000a11c783b */ /* 0x000ee20000004200 */
[----:B-----5:R-:W-:Y:S02]  /*d2c0*/  F2FP.BF16.PACK_AB R20, R96, R97 ;  /* 0x000000616014723e */ /* 0x020fe400000010ff */
[----:B----4-:R-:W-:Y:S03]  /*d2d0*/  F2FP.BF16.PACK_AB R21, R98, R99 ;  /* 0x000000636215723e */ /* 0x010fe600000010ff */
[----:B-1----:R-:W-:Y:S01]  /*d2e0*/  F2FP.BF16.PACK_AB R22, R104, R105 ;  /* 0x000000696816723e */ /* 0x002fe200000010ff */
[----:B---3--:R-:W-:Y:S02]  /*d2f0*/  FADD.FTZ R92, R120, R129 ;  /* 0x00000081785c7221 */ /* 0x008fe40000010000 */
[----:B------:R-:W-:Y:S01]  /*d300*/  FADD.FTZ R99, R99, R110 ;  /* 0x0000006e63637221 */ /* 0x000fe20000010000 */
[----:B------:R-:W1:Y:S01]  /*d310*/  MUFU.EX2 R91, R91 ;  /* 0x0000005b005b7308 */ /* 0x000e620000000800 */
[----:B------:R-:W-:Y:S01]  /*d320*/  FADD.FTZ R92, R123, R92 ;  /* 0x0000005c7b5c7221 */ /* 0x000fe20000010000 */
[----:B--2---:R-:W-:Y:S03]  /*d330*/  F2FP.BF16.PACK_AB R23, R89, R88 ;  /* 0x000000585917723e */ /* 0x004fe600000010ff */
[----:B------:R-:W-:Y:S02]  /*d340*/  FADD.FTZ R117, R117, R92 ;  /* 0x0000005c75757221 */ /* 0x000fe40000010000 */
[----:B------:R-:W-:Y:S02]  /*d350*/  LDSM.16.MT88.4 R92, [R162+0x9800] ;  /* 0x00980000a25c783b */ /* 0x000fe40000004200 */
[----:B------:R-:W-:Y:S01]  /*d360*/  FADD.FTZ R117, R6, R117 ;  /* 0x0000007506757221 */ /* 0x000fe20000010000 */
[C---:B------:R-:W-:Y:S01]  /*d370*/  HMMA.16816.F32.BF16 R8, R20.reuse, R24, R8 ;  /* 0x000000181408723c */ /* 0x040fe20000041808 */
[----:B------:R-:W2:Y:S02]  /*d380*/  MUFU.EX2 R107, R107 ;  /* 0x0000006b006b7308 */ /* 0x000ea40000000800 */
[----:B------:R-:W-:Y:S04]  /*d390*/  FADD.FTZ R116, R116, R117 ;  /* 0x0000007574747221 */ /* 0x000fe80000010000 */
[----:B------:R-:W-:Y:S01]  /*d3a0*/  FADD.FTZ R119, R119, R116 ;  /* 0x0000007477777221 */ /* 0x000fe20000010000 */
[C---:B------:R-:W-:Y:S01]  /*d3b0*/  HMMA.16816.F32.BF16 R68, R20.reuse, R26, R68 ;  /* 0x0000001a1444723c */ /* 0x040fe20000041844 */
[----:B------:R-:W3:Y:S02]  /*d3c0*/  LDSM.16.MT88.4 R24, [R160+0x7800] ;  /* 0x00780000a018783b */ /* 0x000ee40000004200 */
[----:B------:R-:W4:Y:S01]  /*d3d0*/  MUFU.EX2 R40, R40 ;  /* 0x0000002800287308 */ /* 0x000f220000000800 */
[----:B------:R-:W-:Y:S04]  /*d3e0*/  FADD.FTZ R114, R114, R119 ;  /* 0x0000007772727221 */ /* 0x000fe80000010000 */
[C---:B------:R-:W-:Y:S04]  /*d3f0*/  HMMA.16816.F32.BF16 R72, R20.reuse, R32, R72 ;  /* 0x000000201448723c */ /* 0x040fe80000041848 */
[----:B------:R-:W-:Y:S01]  /*d400*/  FADD.FTZ R114, R115, R114 ;  /* 0x0000007273727221 */ /* 0x000fe20000010000 */
[----:B------:R-:W-:Y:S03]  /*d410*/  MUFU.EX2 R41, R41 ;  /* 0x0000002900297308 */ /* 0x000fe60000000800 */
[C---:B------:R-:W-:Y:S01]  /*d420*/  HMMA.16816.F32.BF16 R12, R20.reuse, R34, R12 ;  /* 0x00000022140c723c */ /* 0x040fe2000004180c */
[----:B------:R-:W5:Y:S03]  /*d430*/  LDSM.16.MT88.4 R32, [R164+0x8000] ;  /* 0x00800000a420783b */ /* 0x000f660000004200 */
[----:B------:R-:W-:Y:S03]  /*d440*/  FADD.FTZ R109, R109, R114 ;  /* 0x000000726d6d7221 */ /* 0x000fe60000010000 */
[----:B------:R-:W1:Y:S01]  /*d450*/  MUFU.EX2 R42, R42 ;  /* 0x0000002a002a7308 */ /* 0x000e620000000800 */
[C---:B------:R-:W-:Y:S04]  /*d460*/  HMMA.16816.F32.BF16 R76, R20.reuse, R28, R76 ;  /* 0x0000001c144c723c */ /* 0x040fe8000004184c */
[----:B------:R-:W-:Y:S04]  /*d470*/  FADD.FTZ R108, R108, R109 ;  /* 0x0000006d6c6c7221 */ /* 0x000fe80000010000 */
[C---:B------:R-:W-:Y:S01]  /*d480*/  HMMA.16816.F32.BF16 R80, R20.reuse, R30, R80 ;  /* 0x0000001e1450723c */ /* 0x040fe20000041850 */
[----:B------:R-:W5:Y:S01]  /*d490*/  LDSM.16.MT88.4 R28, [R162+0x8000] ;  /* 0x00800000a21c783b */ /* 0x000f620000004200 */
[----:B------:R-:W-:Y:S02]  /*d4a0*/  MUFU.EX2 R43, R43 ;  /* 0x0000002b002b7308 */ /* 0x000fe40000000800 */
[----:B------:R-:W-:Y:S04]  /*d4b0*/  FADD.FTZ R97, R97, R108 ;  /* 0x0000006c61617221 */ /* 0x000fe80000010000 */
[----:B------:R-:W-:Y:S01]  /*d4c0*/  FADD.FTZ R96, R96, R97 ;  /* 0x0000006160607221 */ /* 0x000fe20000010000 */
[C---:B---3--:R-:W-:Y:S03]  /*d4d0*/  HMMA.16816.F32.BF16 R16, R20.reuse, R24, R16 ;  /* 0x000000181410723c */ /* 0x048fe60000041810 */
[----:B------:R-:W-:Y:S01]  /*d4e0*/  FADD.FTZ R105, R105, R96 ;  /* 0x0000006069697221 */ /* 0x000fe20000010000 */
[----:B------:R-:W3:Y:S03]  /*d4f0*/  MUFU.EX2 R44, R44 ;  /* 0x0000002c002c7308 */ /* 0x000ee60000000800 */
[----:B------:R-:W-:Y:S01]  /*d500*/  FADD.FTZ R105, R104, R105 ;  /* 0x0000006968697221 */ /* 0x000fe20000010000 */
[----:B------:R-:W-:Y:S01]  /*d510*/  HMMA.16816.F32.BF16 R84, R20, R26, R84 ;  /* 0x0000001a1454723c */ /* 0x000fe20000041854 */
[----:B------:R-:W3:Y:S05]  /*d520*/  LDSM.16.MT88.4 R24, [R161+0x8000] ;  /* 0x00800000a118783b */ /* 0x000eea0000004200 */
[----:B------:R-:W-:Y:S01]  /*d530*/  MUFU.EX2 R45, R45 ;  /* 0x0000002d002d7308 */ /* 0x000fe20000000800 */
[----:B-1----:R-:W-:Y:S01]  /*d540*/  F2FP.BF16.PACK_AB R20, R91, R90 ;  /* 0x0000005a5b14723e */ /* 0x002fe200000010ff */
[----:B------:R-:W-:Y:S01]  /*d550*/  FADD.FTZ R90, R90, R105 ;  /* 0x000000695a5a7221 */ /* 0x000fe20000010000 */
[----:B--2---:R-:W-:Y:S03]  /*d560*/  F2FP.BF16.PACK_AB R21, R107, R100 ;  /* 0x000000646b15723e */ /* 0x004fe600000010ff */
[----:B----4-:R-:W-:Y:S01]  /*d570*/  F2FP.BF16.PACK_AB R22, R40, R131 ;  /* 0x000000832816723e */ /* 0x010fe200000010ff */
[----:B------:R-:W-:Y:S01]  /*d580*/  FADD.FTZ R90, R91, R90 ;  /* 0x0000005a5b5a7221 */ /* 0x000fe20000010000 */
[----:B------:R-:W-:Y:S02]  /*d590*/  F2FP.BF16.PACK_AB R23, R42, R41 ;  /* 0x000000292a17723e */ /* 0x000fe400000010ff */
[----:B------:R-:W1:Y:S01]  /*d5a0*/  MUFU.EX2 R46, R46 ;  /* 0x0000002e002e7308 */ /* 0x000e620000000800 */
[----:B------:R-:W-:Y:S04]  /*d5b0*/  FADD.FTZ R131, R131, R90 ;  /* 0x0000005a83837221 */ /* 0x000fe80000010000 */
[C---:B-----5:R-:W-:Y:S03]  /*d5c0*/  HMMA.16816.F32.BF16 R8, R20.reuse, R32, R8 ;  /* 0x000000201408723c */ /* 0x060fe60000041808 */
[----:B------:R-:W-:Y:S02]  /*d5d0*/  FADD.FTZ R40, R40, R131 ;  /* 0x0000008328287221 */ /* 0x000fe40000010000 */
[----:B------:R-:W-:Y:S03]  /*d5e0*/  MUFU.EX2 R3, R3 ;  /* 0x0000000300037308 */ /* 0x000fe60000000800 */
[C---:B------:R-:W-:Y:S01]  /*d5f0*/  HMMA.16816.F32.BF16 R68, R20.reuse, R34, R68 ;  /* 0x000000221444723c */ /* 0x040fe20000041844 */
[----:B------:R-:W-:Y:S06]  /*d600*/  LDSM.16.MT88.4 R32, [R161+0x8800] ;  /* 0x00880000a120783b */ /* 0x000fec0000004200 */
[----:B------:R-:W2:Y:S01]  /*d610*/  MUFU.EX2 R48, R48 ;  /* 0x0000003000307308 */ /* 0x000ea20000000800 */
[C---:B------:R-:W-:Y:S08]  /*d620*/  HMMA.16816.F32.BF16 R72, R20.reuse, R28, R72 ;  /* 0x0000001c1448723c */ /* 0x040ff00000041848 */
[C---:B------:R-:W-:Y:S01]  /*d630*/  HMMA.16816.F32.BF16 R12, R20.reuse, R30, R12 ;  /* 0x0000001e140c723c */ /* 0x040fe2000004180c */
[----:B------:R-:W4:Y:S01]  /*d640*/  LDSM.16.MT88.4 R28, [R164+0x8800] ;  /* 0x00880000a41c783b */ /* 0x000f220000004200 */
[----:B------:R-:W-:Y:S06]  /*d650*/  MUFU.EX2 R47, R47 ;  /* 0x0000002f002f7308 */ /* 0x000fec0000000800 */
[C---:B---3--:R-:W-:Y:S04]  /*d660*/  HMMA.16816.F32.BF16 R76, R20.reuse, R24, R76 ;  /* 0x00000018144c723c */ /* 0x048fe8000004184c */
[----:B------:R-:W3:Y:S04]  /*d670*/  MUFU.EX2 R50, R50 ;  /* 0x0000003200327308 */ /* 0x000ee80000000800 */
[C---:B------:R-:W-:Y:S01]  /*d680*/  HMMA.16816.F32.BF16 R80, R20.reuse, R26, R80 ;  /* 0x0000001a1450723c */ /* 0x040fe20000041850 */
[----:B------:R-:W5:Y:S05]  /*d690*/  LDSM.16.MT88.4 R24, [R162+0x8800] ;  /* 0x00880000a218783b */ /* 0x000f6a0000004200 */
[----:B------:R-:W-:Y:S02]  /*d6a0*/  MUFU.EX2 R49, R49 ;  /* 0x0000003100317308 */ /* 0x000fe40000000800 */
[C---:B------:R-:W-:Y:S08]  /*d6b0*/  HMMA.16816.F32.BF16 R16, R20.reuse, R36, R16 ;  /* 0x000000241410723c */ /* 0x040ff00000041810 */
[----:B------:R-:W-:Y:S01]  /*d6c0*/  HMMA.16816.F32.BF16 R84, R20, R38, R84 ;  /* 0x000000261454723c */ /* 0x000fe20000041854 */
[----:B------:R-:W5:Y:S01]  /*d6d0*/  LDSM.16.MT88.4 R36, [R160+0x8800] ;  /* 0x00880000a024783b */ /* 0x000f620000004200 */
[----:B------:R-:W5:Y:S05]  /*d6e0*/  MUFU.EX2 R52, R52 ;  /* 0x0000003400347308 */ /* 0x000f6a0000000800 */
[----:B------:R-:W-:Y:S01]  /*d6f0*/  F2FP.BF16.PACK_AB R20, R44, R43 ;  /* 0x0000002b2c14723e */ /* 0x000fe200000010ff */
[----:B------:R-:W-:Y:S01]  /*d700*/  FADD.FTZ R43, R43, R40 ;  /* 0x000000282b2b7221 */ /* 0x000fe20000010000 */
[----:B-1----:R-:W-:Y:S03]  /*d710*/  F2FP.BF16.PACK_AB R21, R46, R45 ;  /* 0x0000002d2e15723e */ /* 0x002fe600000010ff */
[----:B--2---:R-:W-:Y:S01]  /*d720*/  F2FP.BF16.PACK_AB R22, R48, R3 ;  /* 0x000000033016723e */ /* 0x004fe200000010ff */
[----:B------:R-:W-:Y:S01]  /*d730*/  MUFU.EX2 R51, R51 ;  /* 0x0000003300337308 */ /* 0x000fe20000000800 */
[----:B---3--:R-:W-:Y:S01]  /*d740*/  F2FP.BF16.PACK_AB R23, R50, R47 ;  /* 0x0000002f3217723e */ /* 0x008fe200000010ff */
[----:B------:R-:W-:Y:S04]  /*d750*/  FADD.FTZ R44, R44, R43 ;  /* 0x0000002b2c2c7221 */ /* 0x000fe80000010000 */
[----:B------:R-:W-:Y:S02]  /*d760*/  FADD.FTZ R3, R3, R44 ;  /* 0x0000002c03037221 */ /* 0x000fe40000010000 */
[C---:B----4-:R-:W-:Y:S02]  /*d770*/  HMMA.16816.F32.BF16 R8, R20.reuse, R28, R8 ;  /* 0x0000001c1408723c */ /* 0x050fe40000041808 */
[----:B------:R-:W1:Y:S01]  /*d780*/  MUFU.EX2 R54, R54 ;  /* 0x0000003600367308 */ /* 0x000e620000000800 */
[----:B------:R-:W-:Y:S01]  /*d790*/  FADD.FTZ R48, R48, R3 ;  /* 0x0000000330307221 */ /* 0x000fe20000010000 */
[----:B------:R-:W-:Y:S04]  /*d7a0*/  IADD3 R3, R176, -0x1, RZ ;  /* 0xffffffffb0037810 */ /* 0x000fe80007ffe0ff */
[C---:B------:R-:W-:Y:S01]  /*d7b0*/  HMMA.16816.F32.BF16 R68, R20.reuse, R30, R68 ;  /* 0x0000001e1444723c */ /* 0x040fe20000041844 */
[----:B------:R-:W-:Y:S03]  /*d7c0*/  LDSM.16.MT88.4 R28, [R162+0x9000] ;  /* 0x00900000a21c783b */ /* 0x000fe60000004200 */
[----:B------:R-:W-:Y:S01]  /*d7d0*/  MUFU.EX2 R53, R53 ;  /* 0x0000003500357308 */ /* 0x000fe20000000800 */
[----:B------:R-:W-:Y:S02]  /*d7e0*/  MOV R176, R3 ;  /* 0x0000000300b07202 */ /* 0x000fe40000000f00 */
[----:B------:R-:W-:Y:S01]  /*d7f0*/  MOV R3, R0 ;  /* 0x0000000000037202 */ /* 0x000fe20000000f00 */
[C---:B-----5:R-:W-:Y:S06]  /*d800*/  HMMA.16816.F32.BF16 R72, R20.reuse, R24, R72 ;  /* 0x000000181448723c */ /* 0x060fec0000041848 */
[----:B------:R-:W2:Y:S02]  /*d810*/  MUFU.EX2 R56, R56 ;  /* 0x0000003800387308 */ /* 0x000ea40000000800 */
[C---:B------:R-:W-:Y:S01]  /*d820*/  HMMA.16816.F32.BF16 R12, R20.reuse, R26, R12 ;  /* 0x0000001a140c723c */ /* 0x040fe2000004180c */
[----:B------:R-:W3:Y:S07]  /*d830*/  LDSM.16.MT88.4 R24, [R164+0x9000] ;  /* 0x00900000a418783b */ /* 0x000eee0000004200 */
[C---:B------:R-:W-:Y:S01]  /*d840*/  HMMA.16816.F32.BF16 R76, R20.reuse, R32, R76 ;  /* 0x00000020144c723c */ /* 0x040fe2000004184c */
[----:B------:R-:W-:Y:S07]  /*d850*/  MUFU.EX2 R55, R55 ;  /* 0x0000003700377308 */ /* 0x000fee0000000800 */
[C---:B------:R-:W-:Y:S01]  /*d860*/  HMMA.16816.F32.BF16 R80, R20.reuse, R34, R80 ;  /* 0x000000221450723c */ /* 0x040fe20000041850 */
[----:B------:R-:W4:Y:S02]  /*d870*/  LDSM.16.MT88.4 R32, [R161+0x9000] ;  /* 0x00900000a120783b */ /* 0x000f240000004200 */
[----:B------:R-:W5:Y:S05]  /*d880*/  MUFU.EX2 R58, R58 ;  /* 0x0000003a003a7308 */ /* 0x000f6a0000000800 */
[C---:B------:R-:W-:Y:S05]  /*d890*/  HMMA.16816.F32.BF16 R16, R20.reuse, R36, R16 ;  /* 0x000000241410723c */ /* 0x040fea0000041810 */
[----:B------:R-:W-:Y:S03]  /*d8a0*/  MUFU.EX2 R57, R57 ;  /* 0x0000003900397308 */ /* 0x000fe60000000800 */
[----:B------:R-:W-:Y:S01]  /*d8b0*/  HMMA.16816.F32.BF16 R84, R20, R38, R84 ;  /* 0x000000261454723c */ /* 0x000fe20000041854 */
[----:B------:R-:W4:Y:S06]  /*d8c0*/  LDSM.16.MT88.4 R36, [R160+0x9000] ;  /* 0x00900000a024783b */ /* 0x000f2c0000004200 */
[----:B------:R-:W-:Y:S01]  /*d8d0*/  F2FP.BF16.PACK_AB R20, R52, R49 ;  /* 0x000000313414723e */ /* 0x000fe200000010ff */
[----:B------:R-:W4:Y:S01]  /*d8e0*/  MUFU.EX2 R60, R60 ;  /* 0x0000003c003c7308 */ /* 0x000f220000000800 */
[----:B-1----:R-:W-:Y:S03]  /*d8f0*/  F2FP.BF16.PACK_AB R21, R54, R51 ;  /* 0x000000333615723e */ /* 0x002fe600000010ff */
[----:B--2---:R-:W-:Y:S01]  /*d900*/  F2FP.BF16.PACK_AB R22, R56, R53 ;  /* 0x000000353816723e */ /* 0x004fe200000010ff */
[----:B------:R-:W-:Y:S01]  /*d910*/  FADD.FTZ R49, R49, R48 ;  /* 0x0000003031317221 */ /* 0x000fe20000010000 */
[----:B-----5:R-:W-:Y:S03]  /*d920*/  F2FP.BF16.PACK_AB R23, R58, R55 ;  /* 0x000000373a17723e */ /* 0x020fe600000010ff */
[----:B------:R-:W-:Y:S01]  /*d930*/  FADD.FTZ R52, R52, R49 ;  /* 0x0000003134347221 */ /* 0x000fe20000010000 */
[----:B------:R-:W-:Y:S03]  /*d940*/  MUFU.EX2 R59, R59 ;  /* 0x0000003b003b7308 */ /* 0x000fe60000000800 */
[C---:B---3--:R-:W-:Y:S03]  /*d950*/  HMMA.16816.F32.BF16 R8, R20.reuse, R24, R8 ;  /* 0x000000181408723c */ /* 0x048fe60000041808 */
[----:B------:R-:W-:Y:S04]  /*d960*/  FADD.FTZ R53, R53, R52 ;  /* 0x0000003435357221 */ /* 0x000fe80000010000 */
[----:B------:R-:W1:Y:S01]  /*d970*/  MUFU.EX2 R62, R62 ;  /* 0x0000003e003e7308 */ /* 0x000e620000000800 */
[C---:B------:R-:W-:Y:S01]  /*d980*/  HMMA.16816.F32.BF16 R68, R20.reuse, R26, R68 ;  /* 0x0000001a1444723c */ /* 0x040fe20000041844 */
[----:B------:R-:W2:Y:S03]  /*d990*/  LDSM.16.MT88.4 R24, [R164+0x9800] ;  /* 0x00980000a418783b */ /* 0x000ea60000004200 */
[----:B------:R-:W-:Y:S04]  /*d9a0*/  FADD.FTZ R56, R56, R53 ;  /* 0x0000003538387221 */ /* 0x000fe80000010000 */
[C---:B------:R-:W-:Y:S01]  /*d9b0*/  HMMA.16816.F32.BF16 R72, R20.reuse, R28, R72 ;  /* 0x0000001c1448723c */ /* 0x040fe20000041848 */
[----:B------:R-:W-:Y:S07]  /*d9c0*/  MUFU.EX2 R7, R7 ;  /* 0x0000000700077308 */ /* 0x000fee0000000800 */
[C---:B------:R-:W-:Y:S01]  /*d9d0*/  HMMA.16816.F32.BF16 R12, R20.reuse, R30, R12 ;  /* 0x0000001e140c723c */ /* 0x040fe2000004180c */
[----:B------:R-:W3:Y:S02]  /*d9e0*/  LDSM.16.MT88.4 R28, [R161+0x9800] ;  /* 0x00980000a11c783b */ /* 0x000ee40000004200 */
[----:B------:R-:W5:Y:S05]  /*d9f0*/  MUFU.EX2 R64, R103 ;  /* 0x0000006700407308 */ /* 0x000f6a0000000800 */
[C---:B----4-:R-:W-:Y:S05]  /*da00*/  HMMA.16816.F32.BF16 R76, R20.reuse, R32, R76 ;  /* 0x00000020144c723c */ /* 0x050fea000004184c */
[----:B------:R-:W-:Y:S02]  /*da10*/  MUFU.EX2 R6, R66 ;  /* 0x0000004200067308 */ /* 0x000fe40000000800 */
[----:B------:R-:W-:Y:S01]  /*da20*/  FADD.FTZ R33, R98, R99 ;  /* 0x0000006362217221 */ /* 0x000fe20000010000 */
[C---:B------:R-:W-:Y:S04]  /*da30*/  HMMA.16816.F32.BF16 R80, R20.reuse, R34, R80 ;  /* 0x000000221450723c */ /* 0x040fe80000041850 */
[----:B------:R-:W-:Y:S03]  /*da40*/  FADD.FTZ R88, R88, R33 ;  /* 0x0000002158587221 */ /* 0x000fe60000010000 */
[----:B------:R-:W4:Y:S01]  /*da50*/  MUFU.EX2 R5, R5 ;  /* 0x0000000500057308 */ /* 0x000f220000000800 */
[C---:B------:R-:W-:Y:S04]  /*da60*/  HMMA.16816.F32.BF16 R16, R20.reuse, R36, R16 ;  /* 0x000000241410723c */ /* 0x040fe80000041810 */
[----:B------:R-:W-:Y:S04]  /*da70*/  FADD.FTZ R89, R89, R88 ;  /* 0x0000005859597221 */ /* 0x000fe80000010000 */
[----:B------:R-:W-:Y:S07]  /*da80*/  HMMA.16816.F32.BF16 R84, R20, R38, R84 ;  /* 0x000000261454723c */ /* 0x000fee0000041854 */
[----:B------:R-:W-:Y:S01]  /*da90*/  F2FP.BF16.PACK_AB R20, R60, R57 ;  /* 0x000000393c14723e */ /* 0x000fe200000010ff */
[----:B------:R-:W-:Y:S01]  /*daa0*/  FADD.FTZ R57, R57, R56 ;  /* 0x0000003839397221 */ /* 0x000fe20000010000 */
[----:B-1----:R-:W-:Y:S03]  /*dab0*/  F2FP.BF16.PACK_AB R21, R62, R59 ;  /* 0x0000003b3e15723e */ /* 0x002fe600000010ff */
[----:B-----5:R-:W-:Y:S01]  /*dac0*/  F2FP.BF16.PACK_AB R22, R64, R7 ;  /* 0x000000074016723e */ /* 0x020fe200000010ff */
[----:B------:R-:W-:Y:S01]  /*dad0*/  FADD.FTZ R60, R60, R57 ;  /* 0x000000393c3c7221 */ /* 0x000fe20000010000 */
[----:B----4-:R-:W-:Y:S03]  /*dae0*/  F2FP.BF16.PACK_AB R23, R5, R6 ;  /* 0x000000060517723e */ /* 0x010fe600000010ff */
[----:B------:R-:W-:Y:S04]  /*daf0*/  FADD.FTZ R7, R7, R60 ;  /* 0x0000003c07077221 */ /* 0x000fe80000010000 */
[----:B------:R-:W-:Y:S01]  /*db00*/  FADD.FTZ R193, R64, R7 ;  /* 0x0000000740c17221 */ /* 0x000fe20000010000 */
[C---:B--2---:R-:W-:Y:S01]  /*db10*/  HMMA.16816.F32.BF16 R96, R20.reuse, R24, R8 ;  /* 0x000000181460723c */ /* 0x044fe20000041808 */
[----:B------:R-:W1:Y:S06]  /*db20*/  LDSM.16.MT88.4 R8, [R160+0x9800] ;  /* 0x00980000a008783b */ /* 0x000e6c0000004200 */
[----:B------:R-:W-:Y:S01]  /*db30*/  FADD.FTZ R24, R100, R89 ;  /* 0x0000005964187221 */ /* 0x000fe20000010000 */
[C---:B------:R-:W-:Y:S04]  /*db40*/  HMMA.16816.F32.BF16 R68, R20.reuse, R26, R68 ;  /* 0x0000001a1444723c */ /* 0x040fe80000041844 */
[----:B------:R-:W-:Y:S04]  /*db50*/  FADD.FTZ R24, R107, R24 ;  /* 0x000000186b187221 */ /* 0x000fe80000010000 */
[C---:B------:R-:W-:Y:S04]  /*db60*/  HMMA.16816.F32.BF16 R72, R20.reuse, R92, R72 ;  /* 0x0000005c1448723c */ /* 0x040fe80000041848 */
[----:B------:R-:W-:Y:S04]  /*db70*/  FADD.FTZ R41, R41, R24 ;  /* 0x0000001829297221 */ /* 0x000fe80000010000 */
[C---:B------:R-:W-:Y:S04]  /*db80*/  HMMA.16816.F32.BF16 R92, R20.reuse, R94, R12 ;  /* 0x0000005e145c723c */ /* 0x040fe8000004180c */
[----:B------:R-:W-:Y:S04]  /*db90*/  FADD.FTZ R42, R42, R41 ;  /* 0x000000292a2a7221 */ /* 0x000fe80000010000 */
[C---:B---3--:R-:W-:Y:S04]  /*dba0*/  HMMA.16816.F32.BF16 R76, R20.reuse, R28, R76 ;  /* 0x0000001c144c723c */ /* 0x048fe8000004184c */
[----:B------:R-:W-:Y:S04]  /*dbb0*/  FADD.FTZ R45, R45, R42 ;  /* 0x0000002a2d2d7221 */ /* 0x000fe80000010000 */
        /* <DEDUP_REMOVED lines=15> */
.L_x_5337:
[----:B------:R-:W1:Y:S01]  /*dcb0*/  SHFL.BFLY PT, R4, R193, 0x2, 0x1f ;  /* 0x0c401f00c1047f89 */ /* 0x000e6200000e0000 */
[----:B------:R-:W-:Y:S01]  /*dcc0*/  MOV R7, 0x3f800000 ;  /* 0x3f80000000077802 */ /* 0x000fe20000000f00 */
[----:B------:R-:W-:Y:S01]  /*dcd0*/  IMAD.MOV.U32 R8, RZ, RZ, 0x3f800000 ;  /* 0x3f800000ff087424 */ /* 0x000fe200078e00ff */
[----:B------:R-:W-:Y:S01]  /*dce0*/  BSSY B0, `(.L_x_5342) ;  /* 0x00000a2000007945 */ /* 0x000fe20003800000 */
        /* <DEDUP_REMOVED lines=28> */
[----:B------:R-:W-:Y:S01]  /*deb0*/  LOP3.LUT R11, R11, 0xffffffe0, RZ, 0xc0, !PT ;  /* 0xffffffe00b0b7812 */ /* 0x000fe200078ec0ff */
[C---:B-1----:R-:W-:Y:S01]  /*dec0*/  FMUL.FTZ R96, R7.reuse, R96 ;  /* 0x0000006007607220 */ /* 0x042fe20000410000 */
[----:B------:R-:W-:Y:S01]  /*ded0*/  LEA.HI R15, R12, R12, RZ, 0x1d ;  /* 0x0000000c0c0f7211 */ /* 0x000fe200078fe8ff */
[C---:B------:R-:W-:Y:S01]  /*dee0*/  FMUL.FTZ R97, R7.reuse, R97 ;  /* 0x0000006107617220 */ /* 0x040fe20000410000 */
[----:B------:R-:W-:Y:S01]  /*def0*/  MOV R12, 0xfffffff0 ;  /* 0xfffffff0000c7802 */ /* 0x000fe20000000f00 */
[C---:B------:R-:W-:Y:S01]  /*df00*/  FMUL.FTZ R68, R7.reuse, R68 ;  /* 0x0000004407447220 */ /* 0x040fe20000410000 */
[----:B------:R-:W-:Y:S01]  /*df10*/  @P3 MUFU.LG2 R6, R6 ;  /* 0x0000000600063308 */ /* 0x000fe20000000c00 */
[C---:B------:R-:W-:Y:S01]  /*df20*/  FMUL.FTZ R69, R7.reuse, R69 ;  /* 0x0000004507457220 */ /* 0x040fe20000410000 */
[----:B------:R-:W-:Y:S01]  /*df30*/  SEL R12, R12, 0x10, !P1 ;  /* 0x000000100c0c7807 */ /* 0x000fe20004800000 */
[C---:B------:R-:W-:Y:S01]  /*df40*/  FMUL.FTZ R72, R7.reuse, R72 ;  /* 0x0000004807487220 */ /* 0x040fe20000410000 */
[----:B------:R-:W-:Y:S01]  /*df50*/  R2P PR, R10, 0x6 ;  /* 0x000000060a007804 */ /* 0x000fe20000000000 */
[----:B------:R-:W-:Y:S01]  /*df60*/  FMUL.FTZ R73, R7, R73 ;  /* 0x0000004907497220 */ /* 0x000fe20000410000 */
[----:B------:R-:W-:Y:S01]  /*df70*/  F2FP.BF16.PACK_AB R96, R97, R96 ;  /* 0x000000606160723e */ /* 0x000fe200000010ff */
[----:B------:R-:W-:Y:S01]  /*df80*/  FMUL.FTZ R92, R7, R92 ;  /* 0x0000005c075c7220 */ /* 0x000fe20000410000 */
[----:B------:R-:W-:Y:S01]  /*df90*/  F2FP.BF16.PACK_AB R68, R69, R68 ;  /* 0x000000444544723e */ /* 0x000fe200000010ff */
[----:B------:R-:W-:Y:S01]  /*dfa0*/  FMUL.FTZ R93, R7, R93 ;  /* 0x0000005d075d7220 */ /* 0x000fe20000410000 */
[----:B------:R-:W-:Y:S01]  /*dfb0*/  F2FP.BF16.PACK_AB R72, R73, R72 ;  /* 0x000000484948723e */ /* 0x000fe200000010ff */
[C---:B------:R-:W-:Y:S01]  /*dfc0*/  FMUL.FTZ R76, R7.reuse, R76 ;  /* 0x0000004c074c7220 */ /* 0x040fe20000410000 */
[----:B------:R-:W1:Y:S01]  /*dfd0*/  @P0 MUFU.LG2 R5, R5 ;  /* 0x0000000500050308 */ /* 0x000e620000000c00 */
[----:B------:R-:W-:Y:S01]  /*dfe0*/  FMUL.FTZ R77, R7, R77 ;  /* 0x0000004d074d7220 */ /* 0x000fe20000410000 */
        /* <DEDUP_REMOVED lines=8> */
[----:B------:R-:W-:Y:S01]  /*e070*/  FMUL.FTZ R7, R7, R85 ;  /* 0x0000005507077220 */ /* 0x000fe20000410000 */
[----:B------:R-:W-:Y:S01]  /*e080*/  F2FP.BF16.PACK_AB R88, R89, R88 ;  /* 0x000000585958723e */ /* 0x000fe200000010ff */
[----:B------:R-:W-:-:S02]  /*e090*/  IMAD.U32 R14, R14, 0x2, R15 ;  /* 0x000000020e0e7824 */ /* 0x000fc400078e000f */
[----:B--2---:R-:W-:Y:S01]  /*e0a0*/  FMUL.FTZ R99, R8, R99 ;  /* 0x0000006308637220 */ /* 0x004fe20000410000 */
[----:B------:R-:W-:Y:S01]  /*e0b0*/  F2FP.BF16.PACK_AB R84, R7, R84 ;  /* 0x000000540754723e */ /* 0x000fe200000010ff */
[----:B------:R-:W-:Y:S01]  /*e0c0*/  IMAD.MOV.U32 R7, RZ, RZ, 0x20 ;  /* 0x00000020ff077424 */ /* 0x000fe200078e00ff */
[----:B------:R-:W-:Y:S01]  /*e0d0*/  SHF.L.U32 R13, R14, 0x1, RZ ;  /* 0x000000010e0d7819 */ /* 0x000fe200000006ff */
[C---:B------:R-:W-:Y:S01]  /*e0e0*/  FMUL.FTZ R98, R8.reuse, R98 ;  /* 0x0000006208627220 */ /* 0x040fe20000410000 */
[----:B------:R-:W2:Y:S01]  /*e0f0*/  LDC.U8 R14, c[0x0][0x328] ;  /* 0x0000ca00ff0e7b82 */ /* 0x000ea20000000000 */
[C---:B------:R-:W-:Y:S01]  /*e100*/  FMUL.FTZ R71, R8.reuse, R71 ;  /* 0x0000004708477220 */ /* 0x040fe20000410000 */
[----:B------:R-:W-:Y:S01]  /*e110*/  SEL R10, R7, 0xffffffe0, !P1 ;  /* 0xffffffe0070a7807 */ /* 0x000fe20004800000 */
[C---:B------:R-:W-:Y:S01]  /*e120*/  FMUL.FTZ R70, R8.reuse, R70 ;  /* 0x0000004608467220 */ /* 0x040fe20000410000 */
[C---:B------:R-:W-:Y:S01]  /*e130*/  IADD3 R17, R13.reuse, 0x40, RZ ;  /* 0x000000400d117810 */ /* 0x040fe20007ffe0ff */
[C---:B------:R-:W-:Y:S01]  /*e140*/  FMUL.FTZ R75, R8.reuse, R75 ;  /* 0x0000004b084b7220 */ /* 0x040fe20000410000 */
[C---:B------:R-:W-:Y:S01]  /*e150*/  @P2 IADD3 R17, R13.reuse, -0x40, RZ ;  /* 0xffffffc00d112810 */ /* 0x040fe20007ffe0ff */
[C---:B------:R-:W-:Y:S01]  /*e160*/  FMUL.FTZ R74, R8.reuse, R74 ;  /* 0x0000004a084a7220 */ /* 0x040fe20000410000 */
[----:B------:R-:W-:Y:S01]  /*e170*/  IADD3 R15, R13, R12, RZ ;  /* 0x0000000c0d0f7210 */ /* 0x000fe20007ffe0ff */
[C---:B------:R-:W-:Y:S01]  /*e180*/  FMUL.FTZ R95, R8.reuse, R95 ;  /* 0x0000005f085f7220 */ /* 0x040fe20000410000 */
[----:B------:R-:W-:Y:S01]  /*e190*/  F2FP.BF16.PACK_AB R98, R99, R98 ;  /* 0x000000626362723e */ /* 0x000fe200000010ff */
[C---:B------:R-:W-:Y:S01]  /*e1a0*/  FMUL.FTZ R94, R8.reuse, R94 ;  /* 0x0000005e085e7220 */ /* 0x040fe20000410000 */
[----:B------:R-:W-:Y:S01]  /*e1b0*/  F2FP.BF16.PACK_AB R70, R71, R70 ;  /* 0x000000464746723e */ /* 0x000fe200000010ff */
[C---:B------:R-:W-:Y:S01]  /*e1c0*/  FMUL.FTZ R79, R8.reuse, R79 ;  /* 0x0000004f084f7220 */ /* 0x040fe20000410000 */
[----:B------:R-:W-:Y:S01]  /*e1d0*/  F2FP.BF16.PACK_AB R74, R75, R74 ;  /* 0x0000004a4b4a723e */ /* 0x000fe200000010ff */
[C---:B------:R-:W-:Y:S01]  /*e1e0*/  FMUL.FTZ R78, R8.reuse, R78 ;  /* 0x0000004e084e7220 */ /* 0x040fe20000410000 */
[----:B------:R-:W-:Y:S01]  /*e1f0*/  F2FP.BF16.PACK_AB R94, R95, R94 ;  /* 0x0000005e5f5e723e */ /* 0x000fe200000010ff */
[C---:B------:R-:W-:Y:S01]  /*e200*/  FMUL.FTZ R83, R8.reuse, R83 ;  /* 0x0000005308537220 */ /* 0x040fe20000410000 */
[----:B------:R-:W-:Y:S01]  /*e210*/  IADD3 R21, R15, R10, RZ ;  /* 0x0000000a0f157210 */ /* 0x000fe20007ffe0ff */
[C---:B------:R-:W-:Y:S01]  /*e220*/  FMUL.FTZ R82, R8.reuse, R82 ;  /* 0x0000005208527220 */ /* 0x040fe20000410000 */
[----:B------:R-:W-:Y:S01]  /*e230*/  F2FP.BF16.PACK_AB R78, R79, R78 ;  /* 0x0000004e4f4e723e */ /* 0x000fe200000010ff */
[C---:B------:R-:W-:Y:S01]  /*e240*/  FMUL.FTZ R91, R8.reuse, R91 ;  /* 0x0000005b085b7220 */ /* 0x040fe20000410000 */
[----:B------:R-:W-:Y:S01]  /*e250*/  STS [R13], R96 ;  /* 0x000000600d007388 */ /* 0x000fe20000000800 */
[C---:B------:R-:W-:Y:S01]  /*e260*/  FMUL.FTZ R90, R8.reuse, R90 ;  /* 0x0000005a085a7220 */ /* 0x040fe20000410000 */
[----:B------:R-:W-:Y:S01]  /*e270*/  F2FP.BF16.PACK_AB R82, R83, R82 ;  /* 0x000000525352723e */ /* 0x000fe200000010ff */
[C---:B------:R-:W-:Y:S01]  /*e280*/  FMUL.FTZ R87, R8.reuse, R87 ;  /* 0x0000005708577220 */ /* 0x040fe20000410000 */
[----:B------:R-:W-:Y:S01]  /*e290*/  STS [R13+0x400], R98 ;  /* 0x000400620d007388 */ /* 0x000fe20000000800 */
[----:B------:R-:W-:Y:S01]  /*e2a0*/  FMUL.FTZ R8, R8, R86 ;  /* 0x0000005608087220 */ /* 0x000fe20000410000 */
[----:B------:R-:W-:Y:S01]  /*e2b0*/  F2FP.BF16.PACK_AB R90, R91, R90 ;  /* 0x0000005a5b5a723e */ /* 0x000fe200000010ff */
[----:B------:R-:W-:Y:S01]  /*e2c0*/  IMAD.IADD R19, R13, 0x1, R10 ;  /* 0x000000010d137824 */ /* 0x000fe200078e020a */
[----:B------:R-:W-:Y:S01]  /*e2d0*/  STS [R15], R68 ;  /* 0x000000440f007388 */ /* 0x000fe20000000800 */
[----:B------:R-:W-:Y:S01]  /*e2e0*/  IMAD.IADD R29, R12, 0x1, R17 ;  /* 0x000000010c1d7824 */ /* 0x000fe200078e0211 */
[----:B------:R-:W-:Y:S01]  /*e2f0*/  IADD3 R31, R10, R17, RZ ;  /* 0x000000110a1f7210 */ /* 0x000fe20007ffe0ff */
[----:B------:R-:W-:Y:S01]  /*e300*/  IMAD.IADD R11, R4, 0x1, -R11 ;  /* 0x00000001040b7824 */ /* 0x000fe200078e0a0b */
[----:B------:R-:W-:Y:S01]  /*e310*/  STS [R15+0x400], R70 ;  /* 0x000400460f007388 */ /* 0x000fe20000000800 */
[----:B------:R-:W-:Y:S01]  /*e320*/  F2FP.BF16.PACK_AB R87, R87, R8 ;  /* 0x000000085757723e */ /* 0x000fe200000010ff */
[----:B------:R-:W-:Y:S01]  /*e330*/  IMAD.IADD R28, R10, 0x1, R29 ;  /* 0x000000010a1c7824 */ /* 0x000fe200078e021d */
[----:B------:R-:W-:Y:S01]  /*e340*/  ISETP.NE.AND P2, PT, R174, -0x1, PT ;  /* 0xffffffffae00780c */ /* 0x000fe20003f45270 */
[----:B------:R-:W-:Y:S01]  /*e350*/  STS [R19], R72 ;  /* 0x0000004813007388 */ /* 0x000fe20000000800 */
[----:B--2---:R-:W-:Y:S01]  /*e360*/  ISETP.NE.AND P4, PT, R14, RZ, PT ;  /* 0x000000ff0e00720c */ /* 0x004fe20003f85270 */
[----:B-1----:R-:W-:-:S02]  /*e370*/  @P0 FMUL.FTZ R5, R5, 0.69314718246459960938 ;  /* 0x3f31721805050820 */ /* 0x002fc40000410000 */
[----:B------:R-:W-:Y:S01]  /*e380*/  STS [R19+0x400], R74 ;  /* 0x0004004a13007388 */ /* 0x000fe20000000800 */
[----:B------:R-:W-:-:S03]  /*e390*/  ISETP.NE.OR P1, PT, R174, -0x1, !P4 ;  /* 0xffffffffae00780c */ /* 0x000fc60006725670 */
[----:B------:R-:W-:Y:S04]  /*e3a0*/  STS [R21], R92 ;  /* 0x0000005c15007388 */ /* 0x000fe80000000800 */
[----:B------:R-:W-:Y:S01]  /*e3b0*/  STS [R21+0x400], R94 ;  /* 0x0004005e15007388 */ /* 0x000fe20000000800 */
[----:B------:R-:W-:-:S03]  /*e3c0*/  @P2 IMAD.WIDE.U32 R32, R174, c[0x0][0x1e8], RZ ;  /* 0x00007a00ae202a25 */ /* 0x000fc600078e00ff */
[----:B------:R-:W-:Y:S02]  /*e3d0*/  STS [R17], R76 ;  /* 0x0000004c11007388 */ /* 0x000fe40000000800 */
[----:B------:R-:W-:Y:S02]  /*e3e0*/  @P2 MOV R30, R32 ;  /* 0x00000020001e2202 */ /* 0x000fe40000000f00 */
[----:B------:R-:W-:Y:S04]  /*e3f0*/  STS [R17+0x400], R78 ;  /* 0x0004004e11007388 */ /* 0x000fe80000000800 */
[----:B------:R-:W-:Y:S04]  /*e400*/  STS [R29], R80 ;  /* 0x000000501d007388 */ /* 0x000fe80000000800 */
[----:B------:R1:W-:Y:S04]  /*e410*/  STS [R29+0x400], R82 ;  /* 0x000400521d007388 */ /* 0x0003e80000000800 */
[----:B------:R-:W-:Y:S04]  /*e420*/  STS [R31], R88 ;  /* 0x000000581f007388 */ /* 0x000fe80000000800 */
[----:B------:R-:W-:Y:S04]  /*e430*/  STS [R31+0x400], R90 ;  /* 0x0004005a1f007388 */ /* 0x000fe80000000800 */
[----:B------:R-:W-:Y:S04]  /*e440*/  STS [R28], R84 ;  /* 0x000000541c007388 */ /* 0x000fe80000000800 */
[----:B------:R2:W-:Y:S04]  /*e450*/  STS [R28+0x400], R87 ;  /* 0x000400571c007388 */ /* 0x0005e80000000800 */
[----:B------:R-:W-:Y:S01]  /*e460*/  BAR.SYNC.DEFER_BLOCKING 0x0 ;  /* 0x0000000000007b1d */ /* 0x000fe20000010000 */
[----:B-1----:R-:W-:-:S05]  /*e470*/  @P3 FMUL.FTZ R29, R6, 0.69314718246459960938 ;  /* 0x3f317218061d3820 */ /* 0x002fca0000410000 */
[----:B------:R-:W1:Y:S04]  /*e480*/  S2R R7, SR_CTAID.Y ;  /* 0x0000000000077919 */ /* 0x000e680000002600 */
[----:B------:R-:W3:Y:S01]  /*e490*/  S2R R8, SR_CTAID.Z ;  /* 0x0000000000087919 */ /* 0x000ee20000002700 */
[----:B--2---:R-:W-:-:S03]  /*e4a0*/  @P2 IMAD R28, R174, c[0x0][0x1ec], R33 ;  /* 0x00007b00ae1c2a24 */ /* 0x004fc600078e0221 */
[----:B------:R2:W4:Y:S04]  /*e4b0*/  LDS.128 R20, [R177] ;  /* 0x00000000b1147984 */ /* 0x0005280000000c00 */
[----:B------:R2:W2:Y:S01]  /*e4c0*/  LDS.128 R16, [R177+0x800] ;  /* 0x00080000b1107984 */ /* 0x0004a20000000c00 */
[C---:B-1----:R-:W-:Y:S01]  /*e4d0*/  @!P2 IMAD.WIDE.U32 R32, R7.reuse, c[0x0][0x1e0], RZ ;  /* 0x000078000720aa25 */ /* 0x042fe200078e00ff */
[----:B------:R-:W-:Y:S02]  /*e4e0*/  @!P2 SHF.R.S32.HI R10, RZ, 0x1f, R7 ;  /* 0x0000001fff0aa819 */ /* 0x000fe40000011407 */
[----:B------:R1:W1:Y:S01]  /*e4f0*/  LDS.128 R12, [R177+0x1000] ;  /* 0x00100000b10c7984 */ /* 0x0002620000000c00 */
[----:B------:R-:W-:Y:S01]  /*e500*/  @!P1 IMAD R174, R7, c[0x0][0x214], RZ ;  /* 0x0000850007ae9a24 */ /* 0x000fe200078e02ff */
[----:B------:R-:W-:-:S02]  /*e510*/  @!P2 MOV R30, R32 ;  /* 0x00000020001ea202 */ /* 0x000fc40000000f00 */
[----:B------:R1:W1:Y:S01]  /*e520*/  LDS.128 R24, [R177+0x1800] ;  /* 0x00180000b1187984 */ /* 0x0002620000000c00 */
[----:B------:R-:W-:Y:S01]  /*e530*/  SHF.R.S32.HI R32, RZ, 0x1f, R9 ;  /* 0x0000001fff207819 */ /* 0x000fe20000011409 */
[----:B------:R-:W-:Y:S01]  /*e540*/  @!P2 IMAD R10, R10, c[0x0][0x1e0], RZ ;  /* 0x000078000a0aaa24 */ /* 0x000fe200078e02ff */
[----:B------:R-:W-:Y:S01]  /*e550*/  LOP3.LUT P1, RZ, R11, 0x3, RZ, 0xc0, !PT ;  /* 0x000000030bff7812 */ /* 0x000fe2000782c0ff */
[----:B---3--:R-:W-:Y:S01]  /*e560*/  @P4 IMAD R174, R8, c[0x0][0x234], R174 ;  /* 0x00008d0008ae4a24 */ /* 0x008fe200078e02ae */
[----:B------:R-:W-:Y:S01]  /*e570*/  LEA.HI R32, R32, R9, RZ, 0x2 ;  /* 0x0000000920207211 */ /* 0x000fe200078f10ff */
[C---:B------:R-:W-:Y:S02]  /*e580*/  @!P2 IMAD R10, R7.reuse, c[0x0][0x1e4], R10 ;  /* 0x00007900070aaa24 */ /* 0x040fe400078e020a */
[----:B------:R-:W-:Y:S01]  /*e590*/  @!P4 IMAD R7, R7, c[0x0][0x1c0], R8 ;  /* 0x000070000707ca24 */ /* 0x000fe200078e0208 */
[----:B------:R-:W-:Y:S01]  /*e5a0*/  LOP3.LUT R32, R32, 0xffffffc, RZ, 0xc0, !PT ;  /* 0x0ffffffc20207812 */ /* 0x000fe200078ec0ff */
[----:B------:R-:W-:Y:S01]  /*e5b0*/  IMAD.MOV.U32 R11, RZ, RZ, 0x7f800000 ;  /* 0x7f800000ff0b7424 */ /* 0x000fe200078e00ff */
[----:B------:R-:W-:Y:S01]  /*e5c0*/  @!P2 IADD3 R28, R33, R10, RZ ;  /* 0x0000000a211ca210 */ /* 0x000fe20007ffe0ff */
[----:B------:R-:W-:Y:S01]  /*e5d0*/  @P0 FFMA.FTZ R11, R0, c[0x0][0x238], R5 ;  /* 0x00008e00000b0a23 */ /* 0x000fe20000010005 */
[----:B------:R-:W-:Y:S01]  /*e5e0*/  IADD3 R32, R9, -R32, RZ ;  /* 0x8000002009207210 */ /* 0x000fe20007ffe0ff */
[----:B------:R-:W-:Y:S01]  /*e5f0*/  @!P4 IMAD R174, R7, c[0x0][0x214], RZ ;  /* 0x0000850007aeca24 */ /* 0x000fe200078e02ff */
[----:B------:R-:W-:Y:S01]  /*e600*/  MOV R10, 0x7f800000 ;  /* 0x7f800000000a7802 */ /* 0x000fe20000000f00 */
[----:B------:R-:W-:Y:S01]  /*e610*/  @P3 FFMA.FTZ R10, R2, c[0x0][0x238], R29 ;  /* 0x00008e00020a3a23 */ /* 0x000fe2000001001d */
[----:B------:R-:W-:Y:S01]  /*e620*/  LEA R32, R32, R175, 0x4 ;  /* 0x000000af20207211 */ /* 0x000fe200078e20ff */
[----:B------:R-:W-:Y:S05]  /*e630*/  @P1 BRA `(.L_x_5343) ;  /* 0x000000c000001947 */ /* 0x000fea0003800000 */
[----:B------:R-:W3:Y:S01]  /*e640*/  S2R R7, SR_CTAID.X ;  /* 0x0000000000077919 */ /* 0x000ee20000002500 */
[----:B------:R-:W-:-:S02]  /*e650*/  IADD3 R2, R32, 0x8, RZ ;  /* 0x0000000820027810 */ /* 0x000fc40007ffe0ff */
[-C--:B------:R-:W-:Y:S02]  /*e660*/  ISETP.GE.AND P2, PT, R32, R171.reuse, PT ;  /* 0x000000ab2000720c */ /* 0x080fe40003f46270 */
[----:B------:R-:W-:Y:S01]  /*e670*/  ISETP.GE.AND P1, PT, R2, R171, PT ;  /* 0x000000ab0200720c */ /* 0x000fe20003f26270 */
[----:B---3--:R-:W-:-:S05]  /*e680*/  IMAD R7, R7, 0x40, R174 ;  /* 0x0000004007077824 */ /* 0x008fca00078e02ae */
[----:B------:R-:W-:Y:S02]  /*e690*/  SHF.R.S32.HI R5, RZ, 0x1f, R7 ;  /* 0x0000001fff057819 */ /* 0x000fe40000011407 */
[----:B------:R-:W-:-:S04]  /*e6a0*/  IADD3 R0, P0, R32, R7, RZ ;  /* 0x0000000720007210 */ /* 0x000fc80007f1e0ff */
[----:B------:R-:W-:Y:S02]  /*e6b0*/  LEA.HI.X.SX32 R5, R32, R5, 0x1, P0 ;  /* 0x0000000520057211 */ /* 0x000fe400000f0eff */
[----:B------:R-:W-:-:S04]  /*e6c0*/  LEA R6, P0, R0, c[0x0][0x200], 0x2 ;  /* 0x0000800000067a11 */ /* 0x000fc800078010ff */
[----:B------:R-:W-:-:S05]  /*e6d0*/  LEA.HI.X R7, R0, c[0x0][0x204], R5, 0x2, P0 ;  /* 0x0000810000077a11 */ /* 0x000fca00000f1405 */
[----:B------:R3:W-:Y:S04]  /*e6e0*/  @!P2 STG.E [R6.64], R10 ;  /* 0x0000000a0600a986 */ /* 0x0007e8000c101906 */
[----:B------:R3:W-:Y:S02]  /*e6f0*/  @!P1 STG.E [R6.64+0x20], R11 ;  /* 0x0000200b06009986 */ /* 0x0007e4000c101906 */
.L_x_5343:
[----:B------:R-:W-:Y:S05]  /*e700*/  BSYNC B0 ;  /* 0x0000000000007941 */ /* 0x000fea0003800000 */
.L_x_5342:
[----:B---3--:R-:W3:Y:S01]  /*e710*/  S2R R7, SR_CTAID.X ;  /* 0x0000000000077919 */ /* 0x008ee20000002500 */
[----:B------:R-:W-:Y:S01]  /*e720*/  SHF.R.S32.HI R0, RZ, 0x1f, R8 ;  /* 0x0000001fff007819 */ /* 0x000fe20000011408 */
[----:B------:R-:W-:Y:S01]  /*e730*/  BSSY B0, `(.L_x_5344) ;  /* 0x000001a000007945 */ /* 0x000fe20003800000 */
[----:B------:R-:W-:Y:S02]  /*e740*/  LEA.HI R3, R3, R4, RZ, 0x3 ;  /* 0x0000000403037211 */ /* 0x000fe400078f18ff */
[----:B------:R-:W-:Y:S01]  /*e750*/  ISETP.GE.AND P1, PT, R180, c[0x0][0x220], PT ;  /* 0x00008800b4007a0c */ /* 0x000fe20003f26270 */
[----:B---3--:R-:W-:-:S04]  /*e760*/  IMAD.SHL.U32 R7, R7, 0x40, RZ ;  /* 0x0000004007077824 */ /* 0x008fc800078e00ff */
[----:B------:R-:W-:Y:S01]  /*e770*/  IMAD.WIDE.U32 R10, R7, c[0x0][0x1e8], R180 ;  /* 0x00007a00070a7a25 */ /* 0x000fe200078e00b4 */
[----:B------:R-:W-:-:S04]  /*e780*/  SHF.R.S32.HI R2, RZ, 0x1f, R7 ;  /* 0x0000001fff027819 */ /* 0x000fc80000011407 */
[----:B------:R-:W-:Y:S01]  /*e790*/  IADD3 R30, P0, R30, R10, RZ ;  /* 0x0000000a1e1e7210 */ /* 0x000fe20007f1e0ff */
[----:B------:R-:W-:-:S04]  /*e7a0*/  IMAD R2, R2, c[0x0][0x1e8], RZ ;  /* 0x00007a0002027a24 */ /* 0x000fc800078e02ff */
[C---:B------:R-:W-:Y:S01]  /*e7b0*/  IMAD R5, R7.reuse, c[0x0][0x1ec], R2 ;  /* 0x00007b0007057a24 */ /* 0x040fe200078e0202 */
[----:B------:R-:W-:-:S04]  /*e7c0*/  IADD3 R7, -R7, R178, RZ ;  /* 0x000000b207077210 */ /* 0x000fc80007ffe1ff */
[----:B------:R-:W-:Y:S01]  /*e7d0*/  IADD3.X R31, R28, R11, R5, P0, !PT ;  /* 0x0000000b1c1f7210 */ /* 0x000fe200007fe405 */
[----:B------:R-:W-:Y:S01]  /*e7e0*/  IMAD R5, R0, c[0x0][0x1f0], RZ ;  /* 0x00007c0000057a24 */ /* 0x000fe200078e02ff */
[----:B------:R-:W-:-:S03]  /*e7f0*/  SHF.R.S32.HI R0, RZ, 0x3, R3 ;  /* 0x00000003ff007819 */ /* 0x000fc60000011403 */
[----:B------:R-:W-:Y:S01]  /*e800*/  IMAD R5, R8, c[0x0][0x1f4], R5 ;  /* 0x00007d0008057a24 */ /* 0x000fe200078e0205 */
[----:B------:R-:W-:Y:S01]  /*e810*/  ISETP.GE.OR P0, PT, R0, R7, P1 ;  /* 0x000000070000720c */ /* 0x000fe20000f06670 */
[----:B------:R-:W-:-:S04]  /*e820*/  IMAD.WIDE.U32 R30, R8, c[0x0][0x1f0], R30 ;  /* 0x00007c00081e7a25 */ /* 0x000fc800078e001e */
[----:B------:R-:W-:-:S08]  /*e830*/  IMAD.IADD R5, R5, 0x1, R31 ;  /* 0x0000000105057824 */ /* 0x000fd000078e021f */
        /* <DEDUP_REMOVED lines=8> */
[----:B----4-:R3:W-:Y:S02]  /*e8c0*/  STG.E.128 [R8.64], R20 ;  /* 0x0000001408007986 */ /* 0x0107e4000c101d06 */
.L_x_5345:
[----:B------:R-:W-:Y:S05]  /*e8d0*/  BSYNC B0 ;  /* 0x0000000000007941 */ /* 0x000fea0003800000 */
.L_x_5344:
[----:B------:R-:W-:Y:S01]  /*e8e0*/  IADD3 R2, R0, 0x10, RZ ;  /* 0x0000001000027810 */ /* 0x000fe20007ffe0ff */
[----:B------:R-:W-:Y:S03]  /*e8f0*/  BSSY B0, `(.L_x_5346) ;  /* 0x000000e000007945 */ /* 0x000fe60003800000 */
[----:B------:R-:W-:-:S13]  /*e900*/  ISETP.GE.OR P0, PT, R2, R171, P1 ;  /* 0x000000ab0200720c */ /* 0x000fda0000f06670 */
        /* <DEDUP_REMOVED lines=11> */
[----:B--2---:R2:W-:Y:S02]  /*e9c0*/  STG.E.128 [R8.64], R16 ;  /* 0x0000001008007986 */ /* 0x0045e4000c101d06 */
.L_x_5347:
[----:B------:R-:W-:Y:S05]  /*e9d0*/  BSYNC B0 ;  /* 0x0000000000007941 */ /* 0x000fea0003800000 */
.L_x_5346:
        /* <DEDUP_REMOVED lines=10> */
[----:B--23--:R-:W-:-:S03]  /*ea80*/  LEA R8, P0, R6, c[0x0][0x1d0], 0x1 ;  /* 0x0000740006087a11 */ /* 0x00cfc600078008ff */
[----:B------:R-:W-:-:S05]  /*ea90*/  IMAD R2, R3, c[0x0][0x1ec], R2 ;  /* 0x00007b0003027a24 */ /* 0x000fca00078e0202 */
[----:B------:R-:W-:-:S04]  /*eaa0*/  IADD3 R2, R2, R7, RZ ;  /* 0x0000000702027210 */ /* 0x000fc80007ffe0ff */
[----:B------:R-:W-:-:S05]  /*eab0*/  LEA.HI.X R9, R6, c[0x0][0x1d4], R2, 0x1, P0 ;  /* 0x0000750006097a11 */ /* 0x000fca00000f0c02 */
[----:B-1----:R1:W-:Y:S02]  /*eac0*/  STG.E.128 [R8.64], R12 ;  /* 0x0000000c08007986 */ /* 0x0023e4000c101d06 */
.L_x_5349:
[----:B------:R-:W-:Y:S05]  /*ead0*/  BSYNC B0 ;  /* 0x0000000000007941 */ /* 0x000fea0003800000 */
.L_x_5348:
[----:B------:R-:W-:-:S04]  /*eae0*/  IADD3 R2, R0, 0x30, RZ ;  /* 0x0000003000027810 */ /* 0x000fc80007ffe0ff */
[----:B------:R-:W-:-:S13]  /*eaf0*/  ISETP.GE.OR P1, PT, R2, R171, P1 ;  /* 0x000000ab0200720c */ /* 0x000fda0000f26670 */
[----:B------:R-:W-:Y:S05]  /*eb00*/  @P1 EXIT ;  /* 0x000000000000194d */ /* 0x000fea0003800000 */
        /* <DEDUP_REMOVED lines=11> */
.L_x_5350:
        /* <DEDUP_REMOVED lines=12> */
.L_x_7906:


//--------------------- .text._ZN5flash24flash_fwd_splitkv_kernelI23Flash_fwd_kernel_traitsILi64ELi64ELi128ELi4ELb0ELb0EN7cutlass10bfloat16_tE19Flash_kernel_traitsILi64ELi64ELi128ELi4ES3_EELb1ELb0ELb0ELb0ELb0ELb1ELb0ELb0EEEvNS_16Flash_fwd_paramsE --------------------------
	.section	.text._ZN5flash24flash_fwd_splitkv_kernelI23Flash_fwd_kernel_traitsILi64ELi64ELi128ELi4ELb0ELb0EN7cutlass10bfloat16_tE19Flash_kernel_traitsILi64ELi64ELi128ELi4ES3_EELb1ELb0ELb0ELb0ELb0ELb1ELb0ELb0EEEvNS_16Flash_fwd_paramsE,"ax",@progbits
	.sectioninfo	@"SHI_REGISTERS=255"
	.align	128
        .global         _ZN5flash24flash_fwd_splitkv_kernelI23Flash_fwd_kernel_traitsILi64ELi64ELi128ELi4ELb0ELb0EN7cutlass10bfloat16_tE19Flash_kernel_traitsILi64ELi64ELi128ELi4ES3_EELb1ELb0ELb0ELb0ELb0ELb1ELb0ELb0EEEvNS_16Flash_fwd_paramsE
        .type           _ZN5flash24flash_fwd_splitkv_kernelI23Flash_fwd_kernel_traitsILi64ELi64ELi128ELi4ELb0ELb0EN7cutlass10bfloat16_tE19Flash_kernel_traitsILi64ELi64ELi128ELi4ES3_EELb1ELb0ELb0ELb0ELb0ELb1ELb0ELb0EEEvNS_16Flash_fwd_paramsE,@function
        .size           _ZN5flash24flash_fwd_splitkv_kernelI23Flash_fwd_kernel_traitsILi64ELi64ELi128ELi4ELb0ELb0EN7cutlass10bfloat16_tE19Flash_kernel_traitsILi64ELi64ELi128ELi4ES3_EELb1ELb0ELb0ELb0ELb0ELb1ELb0ELb0EEEvNS_16Flash_fwd_paramsE,(.L_x_7907 - _ZN5flash24flash_fwd_splitkv_kernelI23Flash_fwd_kernel_traitsILi64ELi64ELi128ELi4ELb0ELb0EN7cutlass10bfloat16_tE19Flash_kernel_traitsILi64ELi64ELi128ELi4ES3_EELb1ELb0ELb0ELb0ELb0ELb1ELb0ELb0EEEvNS_16Flash_fwd_paramsE)
        .other          _ZN5flash24flash_fwd_splitkv_kernelI23Flash_fwd_kernel_traitsILi64ELi64ELi128ELi4ELb0ELb0EN7cutlass10bfloat16_tE19Flash_kernel_traitsILi64ELi64ELi128ELi4ES3_EELb1ELb0ELb0ELb0ELb0ELb1ELb0ELb0EEEvNS_16Flash_fwd_paramsE,@"STO_CUDA_ENTRY STV_DEFAULT"
_ZN5flash24flash_fwd_splitkv_kernelI23Flash_fwd_kernel_traitsILi64ELi64ELi128ELi4ELb0ELb0EN7cutlass10bfloat16_tE19Flash_kernel_traitsILi64ELi64ELi128ELi4ES3_EELb1ELb0ELb0ELb0ELb0ELb1ELb0ELb0EEEvNS_16Flash_fwd_paramsE:
.text._ZN5flash24flash_fwd_splitkv_kernelI23Flash_fwd_kernel_traitsILi64ELi64ELi128ELi4ELb0ELb0EN7cutlass10bfloat16_tE19Flash_kernel_traitsILi64ELi64ELi128ELi4ES3_EELb1ELb0ELb0ELb0ELb0ELb1ELb0ELb0EEEvNS_16Flash_fwd_paramsE:
        /* <DEDUP_REMOVED lines=33> */
.L_x_5351:
[----:B-1-34-:R-:W-:Y:S02]  /*0210*/  MOV R0, c[0x0][0x218] ;  /* 0x0000860000007a02 */ /* 0x01afe40000000f00 */
.L_x_5352:
        /* <DEDUP_REMOVED lines=35> */
[----:B------:R-:W-:Y:S02]  /*0450*/  IADD3 R176, -R15, R176, RZ ;  /* 0x000000b00fb07210 */ /* 0x000fe40007ffe1ff */
[----:B------:R-:W-:-:S05]  /*0460*/  LOP3.LUT R3, R0, 0xfffffff8, RZ, 0xc0, !PT ;  /* 0xfffffff800037812 */ /* 0x000fca00078ec0ff */
[----:B------:R-:W-:Y:S01]  /*0470*/  IMAD.IADD R6, R6, 0x1, -R3 ;  /* 0x0000000106067824 */ /* 0x000fe200078e0a03 */
[----:B------:R-:W-:Y:S01]  /*0480*/  SHF.R.S32.HI R3, RZ, 0x1f, R15 ;  /* 0x0000001fff037819 */ /* 0x000fe2000001140f */
[----:B------:R-:W-:Y:S01]  /*0490*/  @!P0 IMAD.WIDE.U32 R12, R2, c[0x0][0x1e0], RZ ;  /* 0x00007800020c8a25 */ /* 0x000fe200078e00ff */
[----:B------:R-:W-:-:S03]  /*04a0*/  @!P0 SHF.R.S32.HI R7, RZ, 0x1f, R2 ;  /* 0x0000001fff078819 */ /* 0x000fc60000011402 */
[----:B------:R-:W-:Y:S02]  /*04b0*/  IMAD.SHL.U32 R4, R6, 0x8, RZ ;  /* 0x0000000806047824 */ /* 0x000fe400078e00ff */
[----:B------:R-:W-:Y:S02]  /*04c0*/  @!P0 IMAD R7, R7, c[0x0][0x1e0], RZ ;  /* 0x0000780007078a24 */ /* 0x000fe400078e02ff */
[----:B------:R-:W-:Y:S01]  /*04d0*/  @P0 IMAD.WIDE.U32 R8, R172, c[0x0][0x1e8], RZ ;  /* 0x00007a00ac080a25 */ /* 0x000fe200078e00ff */
[----:B------:R-:W-:Y:S02]  /*04e0*/  SHF.R.S32.HI R5, RZ, 0x1f, R4 ;  /* 0x0000001fff057819 */ /* 0x000fe40000011404 */
[----:B------:R-:W-:Y:S01]  /*04f0*/  @!P0 MOV R8, R12 ;  /* 0x0000000c00088202 */ /* 0x000fe20000000f00 */
[----:B------:R-:W-:Y:S01]  /*0500*/  IMAD R10, R3, c[0x0][0x1e8], RZ ;  /* 0x00007a00030a7a24 */ /* 0x000fe200078e02ff */
[----:B------:R-:W-:Y:S01]  /*0510*/  ISETP.GE.AND P1, PT, R4, c[0x0][0x220], PT ;  /* 0x0000880004007a0c */ /* 0x000fe20003f26270 */
[----:B------:R-:W-:-:S02]  /*0520*/  @!P0 IMAD R7, R2, c[0x0][0x1e4], R7 ;  /* 0x0000790002078a24 */ /* 0x000fc400078e0207 */
[----:B------:R-:W-:Y:S01]  /*0530*/  IMAD.WIDE.U32 R18, R15, c[0x0][0x1e8], R4 ;  /* 0x00007a000f127a25 */ /* 0x000fe200078e0004 */
[----:B------:R-:W-:-:S03]  /*0540*/  SHF.R.S32.HI R5, RZ, 0x1f, R16 ;  /* 0x0000001fff057819 */ /* 0x000fc60000011410 */
[----:B------:R-:W-:Y:S02]  /*0550*/  @P0 IMAD R172, R172, c[0x0][0x1ec], R9 ;  /* 0x00007b00acac0a24 */ /* 0x000fe400078e0209 */
[----:B------:R-:W-:Y:S01]  /*0560*/  @!P0 IMAD.IADD R172, R13, 0x1, R7 ;  /* 0x000000010dac8824 */ /* 0x000fe200078e0207 */
[----:B------:R-:W-:Y:S01]  /*0570*/  IADD3 R8, P0, R8, R18, RZ ;  /* 0x0000001208087210 */ /* 0x000fe20007f1e0ff */
[----:B------:R-:W-:Y:S02]  /*0580*/  IMAD R3, R15, c[0x0][0x1ec], R10 ;  /* 0x00007b000f037a24 */ /* 0x000fe400078e020a */
[----:B------:R-:W-:Y:S02]  /*0590*/  IMAD R5, R5, c[0x0][0x1f0], RZ ;  /* 0x00007c0005057a24 */ /* 0x000fe400078e02ff */
[----:B------:R-:W-:Y:S01]  /*05a0*/  IMAD R2, R2, c[0x0][0x1c0], R16 ;  /* 0x0000700002027a24 */ /* 0x000fe200078e0210 */
[----:B------:R-:W-:Y:S02]  /*05b0*/  IADD3.X R9, R172, R19, R3, P0, !PT ;  /* 0x00000013ac097210 */ /* 0x000fe400007fe403 */
[----:B------:R-:W-:Y:S01]  /*05c0*/  SHF.R.S32.HI R3, RZ, 0x3, R0 ;  /* 0x00000003ff037819 */ /* 0x000fe20000011400 */
[----:B------:R-:W-:-:S02]  /*05d0*/  IMAD R0, R16, c[0x0][0x1f4], R5 ;  /* 0x00007d0010007a24 */ /* 0x000fc400078e0205 */
[----:B------:R-:W-:Y:S01]  /*05e0*/  IMAD.WIDE.U32 R8, R16, c[0x0][0x1f0], R8 ;  /* 0x00007c0010087a25 */ /* 0x000fe200078e0008 */
[----:B------:R-:W-:-:S03]  /*05f0*/  ISETP.GE.OR P0, PT, R3, R176, P1 ;  /* 0x000000b00300720c */ /* 0x000fc60000f06670 */
[----:B------:R-:W-:Y:S01]  /*0600*/  IMAD R15, R2, c[0x0][0x214], R15 ;  /* 0x00008500020f7a24 */ /* 0x000fe200078e020f */
[----:B------:R-:W-:Y:S02]  /*0610*/  SHF.R.S32.HI R2, RZ, 0x1f, R3 ;  /* 0x0000001fff027819 */ /* 0x000fe40000011403 */
        /* <DEDUP_REMOVED lines=10> */
.L_x_5355:
[----:B------:R-:W-:Y:S05]  /*06c0*/  BSYNC B0 ;  /* 0x0000000000007941 */ /* 0x000fea0003800000 */
.L_x_5354:
        /* <DEDUP_REMOVED lines=16> */
.L_x_5357:
[----:B------:R-:W-:Y:S05]  /*07d0*/  BSYNC B0 ;  /* 0x0000000000007941 */ /* 0x000fea0003800000 */
.L_x_5356:
        /* <DEDUP_REMOVED lines=16> */
.L_x_5359:
[----:B------:R-:W-:Y:S05]  /*08e0*/  BSYNC B0 ;  /* 0x0000000000007941 */ /* 0x000fea0003800000 */
.L_x_5358:
[----:B-1----:R-:W-:Y:S01]  /*08f0*/  IADD3 R5, R3, 0x30, RZ ;  /* 0x0000003003057810 */ /* 0x002fe20007ffe0ff */
[----:B------:R-:W-:Y:S03]  /*0900*/  BSSY B0, `(.L_x_5360) ;  /* 0x000000e000007945 */ /* 0x000fe60003800000 */
[CC--:B------:R-:W-:Y:S02]  /*0910*/  ISETP.GE.OR P1, PT, R5.reuse, R176.reuse, P1 ;  /* 0x000000b00500720c */ /* 0x0c0fe40000f26670 */
[----:B------:R-:W-:-:S11]  /*0920*/  ISETP.GE.AND P0, PT, R5, R176, PT ;  /* 0x000000b00500720c */ /* 0x000fd60003f06270 */
        /* <DEDUP_REMOVED lines=11> */
.L_x_5361:
[----:B------:R-:W-:Y:S05]  /*09e0*/  BSYNC B0 ;  /* 0x0000000000007941 */ /* 0x000fea0003800000 */
.L_x_5360:
[C---:B------:R-:W-:Y:S02]  /*09f0*/  ISETP.NE.AND P4, PT, R6.reuse, RZ, PT ;  /* 0x000000ff0600720c */ /* 0x040fe40003f85270 */
[C---:B------:R-:W-:Y:S02]  /*0a00*/  ISETP.NE.OR P3, PT, R6.reuse, RZ, P3 ;  /* 0x000000ff0600720c */ /* 0x040fe40001f65670 */
[----:B------:R-:W-:Y:S02]  /*0a10*/  ISETP.GE.OR P4, PT, R3, R176, P4 ;  /* 0x000000b00300720c */ /* 0x000fe40002786670 */
[C---:B------:R-:W-:Y:S02]  /*0a20*/  ISETP.NE.OR P2, PT, R6.reuse, RZ, P2 ;  /* 0x000000ff0600720c */ /* 0x040fe40001745670 */
        /* <DEDUP_REMOVED lines=15> */
.L_x_5353:
        /* <DEDUP_REMOVED lines=22> */
[----:B------:R-:W-:Y:S01]  /*0c80*/  IMAD.MOV.U32 R4, RZ, RZ, RZ ;  /* 0x000000ffff047224 */ /* 0x000fe200078e00ff */
[----:B------:R-:W-:-:S04]  /*0c90*/  LEA R11, R101, 0xffffff80, 0x7 ;  /* 0xffffff80650b7811 */ /* 0x000fc800078e38ff */
[----:B------:R-:W-:Y:S02]  /*0ca0*/  IABS R0, R11 ;  /* 0x0000000b00007213 */ /* 0x000fe40000000000 */
[----:B-1---5:R-:W1:Y:S02]  /*0cb0*/  MUFU.RCP R5, R8 ;  /* 0x0000000800057308 */ /* 0x022e640000001000 */
[----:B-1----:R-:W-:-:S06]  /*0cc0*/  IADD3 R5, R5, 0xffffffe, RZ ;  /* 0x0ffffffe05057810 */ /* 0x002fcc0007ffe0ff */
[----:B------:R-:W1:Y:S02]  /*0cd0*/  F2I.FTZ.U32.TRUNC.NTZ R5, R5 ;  /* 0x0000000500057305 */ /* 0x000e64000021f000 */
[----:B-1----:R-:W-:-:S04]  /*0ce0*/  IMAD.MOV R3, RZ, RZ, -R5 ;  /* 0x000000ffff037224 */ /* 0x002fc800078e0a05 */
        /* <DEDUP_REMOVED lines=48> */
[----:B------:R-:W-:Y:S02]  /*0ff0*/  IMAD R19, R19, c[0x0][0x188], RZ ;  /* 0x0000620013137a24 */ /* 0x000fe400078e02ff */
[C---:B------:R-:W-:Y:S02]  /*1000*/  IMAD R4, R22.reuse, c[0x0][0x184], R5 ;  /* 0x0000610016047a24 */ /* 0x040fe400078e0205 */
[----:B------:R-:W-:Y:S02]  /*1010*/  IMAD R5, R11, c[0x0][0x19c], R0 ;  /* 0x000067000b057a24 */ /* 0x000fe400078e0200 */
[C---:B------:R-:W-:Y:S01]  /*1020*/  IMAD R19, R22.reuse, c[0x0][0x18c], R19 ;  /* 0x0000630016137a24 */ /* 0x040fe200078e0213 */
[----:B------:R-:W-:Y:S01]  /*1030*/  IADD3 R9, R9, R4, RZ ;  /* 0x0000000409097210 */ /* 0x000fe20007ffe0ff */
[----:B------:R-:W-:Y:S01]  /*1040*/  IMAD.WIDE.U32 R22, R22, c[0x0][0x188], RZ ;  /* 0x0000620016167a25 */ /* 0x000fe200078e00ff */
[----:B------:R-:W-:-:S03]  /*1050*/  SHF.R.S32.HI R4, RZ, 0x1f, R13 ;  /* 0x0000001fff047819 */ /* 0x000fc6000001140d */
[----:B------:R-:W-:Y:S01]  /*1060*/  IMAD.WIDE.U32 R20, R11, c[0x0][0x198], R8 ;  /* 0x000066000b147a25 */ /* 0x000fe200078e0008 */
[----:B------:R-:W-:-:S03]  /*1070*/  IADD3 R19, R23, R19, RZ ;  /* 0x0000001317137210 */ /* 0x000fc60007ffe0ff */
[----:B------:R-:W-:Y:S02]  /*1080*/  IMAD.IADD R21, R21, 0x1, R5 ;  /* 0x0000000115157824 */ /* 0x000fe400078e0205 */
[----:B------:R-:W-:Y:S02]  /*1090*/  IMAD R0, R4, c[0x0][0x1b0], RZ ;  /* 0x00006c0004007a24 */ /* 0x000fe400078e02ff */
[----:B------:R-:W-:-:S04]  /*10a0*/  IMAD.WIDE.U32 R20, R13, c[0x0][0x1b0], R20 ;  /* 0x00006c000d147a25 */ /* 0x000fc800078e0014 */
[----:B------:R-:W-:Y:S01]  /*10b0*/  IMAD R9, R13, c[0x0][0x1b4], R0 ;  /* 0x00006d000d097a24 */ /* 0x000fe200078e0200 */
[----:B------:R-:W-:-:S03]  /*10c0*/  MOV R0, R20 ;  /* 0x0000001400007202 */ /* 0x000fc60000000f00 */
[----:B------:R-:W-:Y:S01]  /*10d0*/  IMAD.IADD R9, R21, 0x1, R9 ;  /* 0x0000000115097824 */ /* 0x000fe200078e0209 */
[----:B------:R-:W-:Y:S05]  /*10e0*/  BRA `(.L_x_5363) ;  /* 0x0000044000007947 */ /* 0x000fea0003800000 */
.L_x_5362:
        /* <DEDUP_REMOVED lines=17> */
.L_x_5364:
[----:B------:R-:W-:Y:S01]  /*1200*/  IABS R10, c[0x0][0x1c8] ;  /* 0x00007200000a7a13 */ /* 0x000fe20000000000 */
[----:B------:R-:W-:Y:S01]  /*1210*/  IMAD.MOV.U32 R21, RZ, RZ, R9 ;  /* 0x000000ffff157224 */ /* 0x000fe200078e0009 */
[----:B------:R-:W-:Y:S02]  /*1220*/  MOV R20, R4 ;  /* 0x0000000400147202 */ /* 0x000fe40000000f00 */
[----:B------:R-:W1:Y:S01]  /*1230*/  I2F.RP R11, R10 ;  /* 0x0000000a000b7306 */ /* 0x000e620000209400 */
[----:B------:R-:W-:-:S05]  /*1240*/  @P4 IADD3 R19, R8, R19, RZ ;  /* 0x0000001308134210 */ /* 0x000fca0007ffe0ff */
[----:B------:R-:W-:-:S04]  /*1250*/  @P4 IMAD.WIDE.U32 R22, R19, c[0x0][0x1a0], RZ ;  /* 0x0000680013164a25 */ /* 0x000fc800078e00ff */
[----:B------:R-:W-:Y:S01]  /*1260*/  @P4 IMAD R19, R19, c[0x0][0x1a4], R23 ;  /* 0x0000690013134a24 */ /* 0x000fe200078e0217 */
[----:B-1----:R-:W1:Y:S02]  /*1270*/  MUFU.RCP R12, R11 ;  /* 0x0000000b000c7308 */ /* 0x002e640000001000 */
[----:B-1----:R-:W-:Y:S02]  /*1280*/  IADD3 R12, R12, 0xffffffe, RZ ;  /* 0x0ffffffe0c0c7810 */ /* 0x002fe40007ffe0ff */
[----:B------:R-:W-:-:S04]  /*1290*/  LEA R11, R101, 0xffffff80, 0x7 ;  /* 0xffffff80650b7811 */ /* 0x000fc800078e38ff */
[----:B------:R-:W1:Y:S01]  /*12a0*/  F2I.FTZ.U32.TRUNC.NTZ R13, R12 ;  /* 0x0000000c000d7305 */ /* 0x000e62000021f000 */
[----:B------:R-:W-:-:S04]  /*12b0*/  IMAD.WIDE.U32 R20, R11, c[0x0][0x198], R20 ;  /* 0x000066000b147a25 */ /* 0x000fc800078e0014 */
[----:B-1----:R-:W-:Y:S01]  /*12c0*/  IMAD.MOV R0, RZ, RZ, -R13 ;  /* 0x000000ffff007224 */ /* 0x002fe200078e0a0d */
[----:B------:R-:W-:-:S03]  /*12d0*/  MOV R12, RZ ;  /* 0x000000ff000c7202 */ /* 0x000fc60000000f00 */
[----:B------:R-:W-:Y:S01]  /*12e0*/  IMAD R3, R0, R10, RZ ;  /* 0x0000000a00037224 */ /* 0x000fe200078e02ff */
[----:B------:R-:W-:-:S03]  /*12f0*/  IABS R0, R16 ;  /* 0x0000001000007213 */ /* 0x000fc60000000000 */
[----:B------:R-:W-:-:S06]  /*1300*/  IMAD.HI.U32 R3, R13, R3, R12 ;  /* 0x000000030d037227 */ /* 0x000fcc00078e000c */
[----:B------:R-:W-:-:S04]  /*1310*/  IMAD.HI.U32 R13, R3, R0, RZ ;  /* 0x00000000030d7227 */ /* 0x000fc800078e00ff */
[----:B------:R-:W-:-:S04]  /*1320*/  IMAD.MOV R3, RZ, RZ, -R13 ;  /* 0x000000ffff037224 */ /* 0x000fc800078e0a0d */
[----:B------:R-:W-:Y:S01]  /*1330*/  IMAD R3, R10, R3, R0 ;  /* 0x000000030a037224 */ /* 0x000fe200078e0200 */
[----:B------:R-:W-:-:S04]  /*1340*/  LOP3.LUT R0, R16, c[0x0][0x1c8], RZ, 0x3c, !PT ;  /* 0x0000720010007a12 */ /* 0x000fc800078e3cff */
[----:B------:R-:W-:Y:S02]  /*1350*/  ISETP.GT.U32.AND P1, PT, R10, R3, PT ;  /* 0x000000030a00720c */ /* 0x000fe40003f24070 */
[----:B------:R-:W-:-:S11]  /*1360*/  ISETP.GE.AND P2, PT, R0, RZ, PT ;  /* 0x000000ff0000720c */ /* 0x000fd60003f46270 */
        /* <DEDUP_REMOVED lines=12> */
[----:B------:R-:W-:-:S04]  /*1430*/  IMAD.WIDE.U32 R20, R13, c[0x0][0x1b0], R20 ;  /* 0x00006c000d147a25 */ /* 0x000fc800078e0014 */
[----:B------:R-:W-:-:S04]  /*1440*/  IMAD R0, R4, c[0x0][0x1b0], RZ ;  /* 0x00006c0004007a24 */ /* 0x000fc800078e02ff */
        /* <DEDUP_REMOVED lines=14> */
.L_x_5363:
[----:B------:R-:W-:Y:S01]  /*1530*/  ISETP.NE.AND P1, PT, R172, -0x1, PT ;  /* 0xffffffffac00780c */ /* 0x000fe20003f25270 */
[----:B------:R-:W-:Y:S01]  /*1540*/  IMAD R4, R4, c[0x0][0x1b8], RZ ;  /* 0x00006e0004047a24 */ /* 0x000fe200078e02ff */
[----:B-----5:R-:W-:Y:S01]  /*1550*/  SHF.R.S32.HI R5, RZ, 0x1f, R6 ;  /* 0x0000001fff057819 */ /* 0x020fe20000011406 */
        /* <DEDUP_REMOVED lines=9> */
[----:B------:R-:W-:Y:S01]  /*15f0*/  IMAD.SHL.U32 R175, R182, 0x40, RZ ;  /* 0x00000040b6af7824 */ /* 0x000fe200078e00ff */
[----:B------:R-:W-:Y:S01]  /*1600*/  SHF.R.S32.HI R183, RZ, 0x1f, R182 ;  /* 0x0000001fffb77819 */ /* 0x000fe200000114b6 */
[----:B------:R-:W-:Y:S02]  /*1610*/  @!P1 IMAD R12, R12, c[0x0][0x178], RZ ;  /* 0x00005e000c0c9a24 */ /* 0x000fe400078e02ff */
[----:B------:R-:W-:Y:S01]  /*1620*/  @!P1 IMAD.WIDE.U32 R20, R2, c[0x0][0x178], RZ ;  /* 0x00005e0002149a25 */ /* 0x000fe200078e00ff */
[----:B------:R-:W-:-:S03]  /*1630*/  LOP3.LUT R175, R175, 0x1c0, RZ, 0xc0, !PT ;  /* 0x000001c0afaf7812 */ /* 0x000fc600078ec0ff */
[----:B------:R-:W-:Y:S02]  /*1640*/  IMAD.SHL.U32 R178, R8, 0x8, RZ ;  /* 0x0000000808b27824 */ /* 0x000fe400078e00ff */
[----:B------:R-:W-:Y:S01]  /*1650*/  @P1 IMAD.MOV.U32 R10, RZ, RZ, R24 ;  /* 0x000000ffff0a1224 */ /* 0x000fe200078e0018 */
[----:B------:R-:W-:Y:S01]  /*1660*/  @!P1 MOV R10, R20 ;  /* 0x00000014000a9202 */ /* 0x000fe20000000f00 */
[----:B------:R-:W-:Y:S01]  /*1670*/  @!P1 IMAD R12, R2, c[0x0][0x17c], R12 ;  /* 0x00005f00020c9a24 */ /* 0x000fe200078e020c */
[----:B------:R-:W-:Y:S01]  /*1680*/  LOP3.LUT R2, R175, 0x38, R178, 0xf8, !PT ;  /* 0x00000038af027812 */ /* 0x000fe200078ef8b2 */
[----:B------:R-:W-:Y:S01]  /*1690*/  @P1 IMAD R17, R172, c[0x0][0x194], R25 ;  /* 0x00006500ac111a24 */ /* 0x000fe200078e0219 */
[----:B------:R-:W-:Y:S01]  /*16a0*/  SHF.R.U32.HI R175, RZ, 0x3, R175 ;  /* 0x00000003ffaf7819 */ /* 0x000fe200000116af */
[----:B------:R-:W-:Y:S01]  /*16b0*/  @!P1 IMAD.IADD R17, R21, 0x1, R12 ;  /* 0x0000000115119824 */ /* 0x000fe200078e020c */
[----:B------:R-:W-:Y:S01]  /*16c0*/  SHF.R.S32.HI R179, RZ, 0x1f, R178 ;  /* 0x0000001fffb37819 */ /* 0x000fe200000114b2 */
[----:B------:R-:W-:Y:S01]  /*16d0*/  IMAD R121, R183, c[0x0][0x198], RZ ;  /* 0x00006600b7797a24 */ /* 0x000fe200078e02ff */
[----:B------:R-:W-:Y:S01]  /*16e0*/  IADD3 R20, P1, R178, R10, RZ ;  /* 0x0000000ab2147210 */ /* 0x000fe20007f3e0ff */
[----:B------:R-:W-:Y:S01]  /*16f0*/  IMAD.WIDE R26, R27, 0x40, R182 ;  /* 0x000000401b1a7825 */ /* 0x000fe200078e02b6 */
[----:B------:R-:W-:-:S02]  /*1700*/  LOP3.LUT R175, R2, R175, RZ, 0x3c, !PT ;  /* 0x000000af02af7212 */ /* 0x000fc400078e3cff */
[----:B------:R-:W-:Y:S01]  /*1710*/  IADD3 R22, P2, R178, R22, RZ ;  /* 0x00000016b2167210 */ /* 0x000fe20007f5e0ff */
[C---:B------:R-:W-:Y:S01]  /*1720*/  IMAD R121, R182.reuse, c[0x0][0x19c], R121 ;  /* 0x00006700b6797a24 */ /* 0x040fe200078e0279 */
[----:B------:R-:W-:Y:S02]  /*1730*/  SHF.R.S32.HI R2, RZ, 0x1f, R16 ;  /* 0x0000001fff027819 */ /* 0x000fe40000011410 */
[C---:B------:R-:W-:Y:S01]  /*1740*/  IADD3.X R21, R179.reuse, R17, RZ, P1, !PT ;  /* 0x00000011b3157210 */ /* 0x040fe20000ffe4ff */
[----:B------:R-:W-:Y:S01]  /*1750*/  IMAD.X R23, R179, 0x1, R19, P2 ;  /* 0x00000001b3177824 */ /* 0x000fe200010e0613 */
[----:B------:R-:W-:Y:S01]  /*1760*/  IADD3 R11, P1, R182, R11, RZ ;  /* 0x0000000bb60b7210 */ /* 0x000fe20007f3e0ff */
[----:B------:R-:W-:Y:S01]  /*1770*/  IMAD R19, R2, c[0x0][0x1a8], RZ ;  /* 0x00006a0002137a24 */ /* 0x000fe200078e02ff */
[----:B------:R-:W-:Y:S01]  /*1780*/  IADD3 R2, P2, R178, R0, RZ ;  /* 0x00000000b2027210 */ /* 0x000fe20007f5e0ff */
[----:B------:R-:W-:Y:S01]  /*1790*/  IMAD.WIDE.U32 R22, R13, c[0x0][0x1b8], R22 ;  /* 0x00006e000d167a25 */ /* 0x000fe200078e0016 */
[----:B------:R-:W-:-:S02]  /*17a0*/  IADD3.X R0, R183, R3, RZ, P1, !PT ;  /* 0x00000003b7007210 */ /* 0x000fc40000ffe4ff */
[----:B------:R-:W-:Y:S01]  /*17b0*/  ISETP.GE.AND P1, PT, R182, R169, PT ;  /* 0x000000a9b600720c */ /* 0x000fe20003f26270 */
[----:B------:R-:W-:Y:S01]  /*17c0*/  IMAD.IADD R23, R23, 0x1, R4 ;  /* 0x0000000117177824 */ /* 0x000fe200078e0204 */
[----:B------:R-:W-:Y:S01]  /*17d0*/  LEA.HI R12, R5, R6, RZ, 0x6 ;  /* 0x00000006050c7211 */ /* 0x000fe200078f30ff */
[----:B------:R-:W-:Y:S02]  /*17e0*/  IMAD.X R3, R179, 0x1, R9, P2 ;  /* 0x00000001b3037824 */ /* 0x000fe400010e0609 */
[----:B------:R-:W-:Y:S01]  /*17f0*/  IMAD R0, R0, c[0x0][0x1a0], RZ ;  /* 0x0000680000007a24 */ /* 0x000fe200078e02ff */
[----:B------:R-:W-:Y:S01]  /*1800*/  SHF.L.U32 R12, R12, 0x3, RZ ;  /* 0x000000030c0c7819 */ /* 0x000fe200000006ff */
[----:B------:R-:W-:Y:S02]  /*1810*/  IMAD R19, R16, c[0x0][0x1ac], R19 ;  /* 0x00006b0010137a24 */ /* 0x000fe400078e0213 */
[----:B------:R-:W-:Y:S01]  /*1820*/  IMAD.WIDE.U32 R122, R182, c[0x0][0x198], R2 ;  /* 0x00006600b67a7a25 */ /* 0x000fe200078e0002 */
[----:B------:R-:W-:-:S02]  /*1830*/  LOP3.LUT R175, R175, 0xfffffe00, R12, 0xf8, !PT ;  /* 0xfffffe00afaf7812 */ /* 0x000fc400078ef80c */
[----:B------:R-:W-:Y:S01]  /*1840*/  LEA.HI R3, R5, R6, RZ, 0x5 ;  /* 0x0000000605037211 */ /* 0x000fe200078f28ff */
[----:B------:R-:W-:Y:S01]  /*1850*/  IMAD R25, R11, c[0x0][0x1a4], R0 ;  /* 0x000069000b197a24 */ /* 0x000fe200078e0200 */
[----:B------:R-:W-:Y:S01]  /*1860*/  SHF.L.U32 R175, R175, 0x1, RZ ;  /* 0x00000001afaf7819 */ /* 0x000fe200000006ff */
[----:B------:R-:W-:Y:S01]  /*1870*/  IMAD.WIDE.U32 R22, R11, c[0x0][0x1a0], R22 ;  /* 0x000068000b167a25 */ /* 0x000fe200078e0016 */
[----:B------:R-:W-:-:S03]  /*1880*/  SHF.R.S32.HI R28, RZ, 0x5, R3 ;  /* 0x00000005ff1c7819 */ /* 0x000fc60000011403 */
[----:B------:R-:W-:Y:S01]  /*1890*/  IMAD.WIDE.U32 R16, R16, c[0x0][0x1a8], R20 ;  /* 0x00006a0010107a25 */ /* 0x000fe200078e0014 */
[----:B------:R-:W-:-:S03]  /*18a0*/  IADD3 R25, R23, R25, RZ ;  /* 0x0000001917197210 */ /* 0x000fc60007ffe0ff */
        /* <DEDUP_REMOVED lines=17> */
.L_x_5366:
[----:B------:R-:W-:Y:S05]  /*19c0*/  BSYNC B0 ;  /* 0x0000000000007941 */ /* 0x000fea0003800000 */
.L_x_5365:
[----:B------:R-:W-:Y:S01]  /*19d0*/  IADD3 R20, R182, 0x10, RZ ;  /* 0x00000010b6147810 */ /* 0x000fe20007ffe0ff */
[----:B------:R-:W-:Y:S03]  /*19e0*/  BSSY B0, `(.L_x_5367) ;  /* 0x0000014000007945 */ /* 0x000fe60003800000 */
[----:B------:R-:W-:-:S13]  /*19f0*/  ISETP.GE.AND P1, PT, R20, R169, PT ;  /* 0x000000a91400720c */ /* 0x000fda0003f26270 */
        /* <DEDUP_REMOVED lines=18> */
.L_x_5368:
[----:B------:R-:W-:Y:S05]  /*1b20*/  BSYNC B0 ;  /* 0x0000000000007941 */ /* 0x000fea0003800000 */
.L_x_5367:
[----:B--2---:R-:W-:Y:S01]  /*1b30*/  IADD3 R12, R182, 0x20, RZ ;  /* 0x00000020b60c7810 */ /* 0x004fe20007ffe0ff */
        /* <DEDUP_REMOVED lines=20> */
.L_x_5370:
[----:B------:R-:W-:Y:S05]  /*1c80*/  BSYNC B0 ;  /* 0x0000000000007941 */ /* 0x000fea0003800000 */
.L_x_5369:
[----:B------:R-:W-:Y:S01]  /*1c90*/  IADD3 R10, R182, 0x30, RZ ;  /* 0x00000030b60a7810 */ /* 0x000fe20007ffe0ff */
[----:B------:R-:W-:Y:S03]  /*1ca0*/  BSSY B0, `(.L_x_5371) ;  /* 0x0000013000007945 */ /* 0x000fe60003800000 */
[----:B------:R-:W-:-:S13]  /*1cb0*/  ISETP.GE.AND P1, PT, R10, R169, PT ;  /* 0x000000a90a00720c */ /* 0x000fda0003f26270 */
        /* <DEDUP_REMOVED lines=17> */
.L_x_5372:
[----:B------:R-:W-:Y:S05]  /*1dd0*/  BSYNC B0 ;  /* 0x0000000000007941 */ /* 0x000fea0003800000 */
.L_x_5371:
[----:B----4-:R-:W-:Y:S01]  /*1de0*/  LEA.HI R30, R5, R6, RZ, 0x4 ;  /* 0x00000006051e7211 */ /* 0x010fe200078f20ff */
[----:B------:R-:W-:Y:S01]  /*1df0*/  BSSY B0, `(.L_x_5373) ;  /* 0x000001e000007945 */ /* 0x000fe20003800000 */
[----:B------:R-:W-:Y:S02]  /*1e00*/  IADD3 R174, R101, -0x1, RZ ;  /* 0xffffffff65ae7810 */ /* 0x000fe40007ffe0ff */
[----:B------:R-:W-:Y:S02]  /*1e10*/  LOP3.LUT R5, R30, 0xfffffff0, RZ, 0xc0, !PT ;  /* 0xfffffff01e057812 */ /* 0x000fe400078ec0ff */
[----:B------:R-:W-:Y:S01]  /*1e20*/  LOP3.LUT R3, R3, 0xffffffe0, RZ, 0xc0, !PT ;  /* 0xffffffe003037812 */ /* 0x000fe200078ec0ff */
[----:B------:R-:W-:Y:S02]  /*1e30*/  IMAD.SHL.U32 R2, R174, 0x80, RZ ;  /* 0x00000080ae027824 */ /* 0x000fe400078e00ff */
[----:B------:R-:W-:Y:S02]  /*1e40*/  IMAD.IADD R0, R6, 0x1, -R5 ;  /* 0x0000000106007824 */ /* 0x000fe400078e0a05 */
[----:B------:R-:W-:-:S02]  /*1e50*/  IMAD.IADD R9, R7, 0x1, -R2 ;  /* 0x0000000107097824 */ /* 0x000fc400078e0a02 */
[----:B------:R-:W-:Y:S01]  /*1e60*/  IMAD.MOV.U32 R5, RZ, RZ, 0x20 ;  /* 0x00000020ff057424 */ /* 0x000fe200078e00ff */
[----:B------:R-:W-:Y:S01]  /*1e70*/  SHF.R.S32.HI R11, RZ, 0x1f, R0 ;  /* 0x0000001fff0b7819 */ /* 0x000fe20000011400 */
[----:B------:R-:W-:Y:S01]  /*1e80*/  IMAD.IADD R34, R6, 0x1, -R3 ;  /* 0x0000000106227824 */ /* 0x000fe200078e0a03 */
        /* <DEDUP_REMOVED lines=20> */
.L_x_5374:
[----:B------:R-:W-:Y:S05]  /*1fd0*/  BSYNC B0 ;  /* 0x0000000000007941 */ /* 0x000fea0003800000 */
.L_x_5373:
        /* <DEDUP_REMOVED lines=17> */
.L_x_5376:
[----:B------:R-:W-:Y:S05]  /*20f0*/  BSYNC B0 ;  /* 0x0000000000007941 */ /* 0x000fea0003800000 */
.L_x_5375:
        /* <DEDUP_REMOVED lines=15> */
.L_x_5378:
[----:B------:R-:W-:Y:S05]  /*21f0*/  BSYNC B0 ;  /* 0x0000000000007941 */ /* 0x000fea0003800000 */
.L_x_5377:
        /* <DEDUP_REMOVED lines=17> */
.L_x_5380:
[----:B------:R-:W-:Y:S05]  /*2310*/  BSYNC B0 ;  /* 0x0000000000007941 */ /* 0x000fea0003800000 */
.L_x_5379:
[----:B------:R-:W-:Y:S01]  /*2320*/  IADD3 R26, R182, 0x40, RZ ;  /* 0x00000040b61a7810 */ /* 0x000fe20007ffe0ff */
        /* <DEDUP_REMOVED lines=15> */
.L_x_5382:
[----:B------:R-:W-:Y:S05]  /*2420*/  BSYNC B0 ;  /* 0x0000000000007941 */ /* 0x000fea0003800000 */
.L_x_5381:
[----:B-1----:R-:W-:Y:S01]  /*2430*/  IADD3 R18, R182, 0x50, RZ ;  /* 0x00000050b6127810 */ /* 0x002fe20007ffe0ff */
        /* <DEDUP_REMOVED lines=17> */
.L_x_5384:
[----:B------:R-:W-:Y:S05]  /*2550*/  BSYNC B0 ;  /* 0x0000000000007941 */ /* 0x000fea0003800000 */
.L_x_5383:
        /* <DEDUP_REMOVED lines=18> */
.L_x_5386:
[----:B------:R-:W-:Y:S05]  /*2680*/  BSYNC B0 ;  /* 0x0000000000007941 */ /* 0x000fea0003800000 */
.L_x_5385:
        /* <DEDUP_REMOVED lines=18> */
.L_x_5388:
[----:B------:R-:W-:Y:S05]  /*27b0*/  BSYNC B0 ;  /* 0x0000000000007941 */ /* 0x000fea0003800000 */
.L_x_5387:
        /* <DEDUP_REMOVED lines=48> */
.L_x_5390:
[----:B------:R-:W-:Y:S05]  /*2ac0*/  BSYNC B0 ;  /* 0x0000000000007941 */ /* 0x000fea0003800000 */
.L_x_5389:
        /* <DEDUP_REMOVED lines=16> */
.L_x_5392:
[----:B------:R-:W-:Y:S05]  /*2bd0*/  BSYNC B0 ;  /* 0x0000000000007941 */ /* 0x000fea0003800000 */
.L_x_5391:
        /* <DEDUP_REMOVED lines=8> */
[----:B------:R-:W-:-:S04]  /*2c60*/  LEA R12, P1, R20, R192, 0x6 ;  /* 0x000000c0140c7211 */ /* 0x000fc800078230ff */
[----:B------:R-:W-:-:S05]  /*2c70*/  LEA.HI.X R13, R20, R193, R11, 0x6, P1 ;  /* 0x000000c1140d7211 */ /* 0x000fca00008f340b */
[----:B------:R-:W-:Y:S01]  /*2c80*/  @!PT LDS RZ, [RZ] ;  /* 0x00000000fffff984 */ /* 0x000fe20000000800 */
[----:B------:R-:W-:Y:S01]  /*2c90*/  @!PT LDS RZ, [RZ] ;  /* 0x00000000fffff984 */ /* 0x000fe20000000800 */
[----:B------:R-:W-:Y:S01]  /*2ca0*/  @!PT LDS RZ, [RZ] ;  /* 0x00000000fffff984 */ /* 0x000fe20000000800 */
[----:B------:R1:W-:Y:S04]  /*2cb0*/  LDGSTS.E.BYPASS.LTC128B.128 [R175+0x7000], [R12.64] ;  /* 0x070000000caf7fae */ /* 0x0003e8000b901d46 */
.L_x_5394:
[----:B------:R-:W-:Y:S05]  /*2cc0*/  BSYNC B0 ;  /* 0x0000000000007941 */ /* 0x000fea0003800000 */
.L_x_5393:
        /* <DEDUP_REMOVED lines=15> */
.L_x_5396:
[----:B------:R-:W-:Y:S05]  /*2dc0*/  BSYNC B0 ;  /* 0x0000000000007941 */ /* 0x000fea0003800000 */
.L_x_5395:
[----:B------:R-:W-:Y:S01]  /*2dd0*/  ISETP.GE.AND P1, PT, R26, R9, PT ;  /* 0x000000091a00720c */ /* 0x000fe20003f26270 */
[----:B------:R-:W-:-:S12]  /*2de0*/  BSSY B0, `(.L_x_5397) ;  /* 0x000000d000007945 */ /* 0x000fd80003800000 */
[----:B------:R1:W-:Y:S01]  /*2df0*/  @P1 STS.128 [R175+0x8000], RZ ;  /* 0x008000ffaf001388 */ /* 0x0003e20000000c00 */
[----:B------:R-:W-:Y:S05]  /*2e00*/  @P1 BRA `(.L_x_5398) ;  /* 0x000000a000001947 */ /* 0x000fea0003800000 */
[----:B------:R-:W-:-:S13]  /*2e10*/  ISETP.GE.AND P1, PT, R178, c[0x0][0x220], PT ;  /* 0x00008800b2007a0c */ /* 0x000fda0003f26270 */
[----:B------:R1:W-:Y:S01]  /*2e20*/  @P1 STS.128 [R175+0x8000], RZ ;  /* 0x008000ffaf001388 */ /* 0x0003e20000000c00 */
[----:B------:R-:W-:Y:S05]  /*2e30*/  @P1 BRA `(.L_x_5398) ;  /* 0x0000007000001947 */ /* 0x000fea0003800000 */
[----:B-1----:R-:W-:Y:S01]  /*2e40*/  IMAD.MOV.U32 R10, RZ, RZ, c[0x0][0x1a4] ;  /* 0x00006900ff0a7624 */ /* 0x002fe200078e00ff */
[----:B------:R-:W-:-:S04]  /*2e50*/  LEA R12, P1, R20, R192, 0x7 ;  /* 0x000000c0140c7211 */ /* 0x000fc800078238ff */
[----:B------:R-:W-:-:S05]  /*2e60*/  LEA.HI.X R13, R20, R193, R10, 0x7, P1 ;  /* 0x000000c1140d7211 */ /* 0x000fca00008f3c0a */
[----:B------:R-:W-:Y:S01]  /*2e70*/  @!PT LDS RZ, [RZ] ;  /* 0x00000000fffff984 */ /* 0x000fe20000000800 */
[----:B------:R-:W-:Y:S01]  /*2e80*/  @!PT LDS RZ, [RZ] ;  /* 0x00000000fffff984 */ /* 0x000fe20000000800 */
[----:B------:R-:W-:Y:S01]  /*2e90*/  @!PT LDS RZ, [RZ] ;  /* 0x00000000fffff984 */ /* 0x000fe20000000800 */
[----:B------:R1:W-:Y:S04]  /*2ea0*/  LDGSTS.E.BYPASS.LTC128B.128 [R175+0x8000], [R12.64] ;  /* 0x080000000caf7fae */ /* 0x0003e8000b901d46 */
.L_x_5398:
[----:B------:R-:W-:Y:S05]  /*2eb0*/  BSYNC B0 ;  /* 0x0000000000007941 */ /* 0x000fea0003800000 */
.L_x_5397:
        /* <DEDUP_REMOVED lines=15> */
.L_x_5400:
[----:B------:R-:W-:Y:S05]  /*2fb0*/  BSYNC B0 ;  /* 0x0000000000007941 */ /* 0x000fea0003800000 */
.L_x_5399:
        /* <DEDUP_REMOVED lines=15> */
.L_x_5402:
[----:B------:R-:W-:Y:S05]  /*30b0*/  BSYNC B0 ;  /* 0x0000000000007941 */ /* 0x000fea0003800000 */
.L_x_5401:
        /* <DEDUP_REMOVED lines=15> */
.L_x_5404:
[----:B------:R-:W-:Y:S05]  /*31b0*/  BSYNC B0 ;  /* 0x0000000000007941 */ /* 0x000fea0003800000 */
.L_x_5403:
[----:B------:R-:W-:Y:S01]  /*31c0*/  SHF.L.U32 R167, R167, 0x1, RZ ;  /* 0x00000001a7a77819 */ /* 0x000fe200000006ff */
[----:B------:R-:W-:Y:S01]  /*31d0*/  LDSM.16.M88.4 R16, [R168] ;  /* 0x00000000a810783b */ /* 0x000fe20000000200 */
[----:B------:R-:W-:Y:S02]  /*31e0*/  LEA R166, R3, R168, 0x1 ;  /* 0x000000a803a67211 */ /* 0x000fe400078e08ff */
[----:B------:R-:W-:Y:S01]  /*31f0*/  LEA R161, R0, R167, 0x1 ;  /* 0x000000a700a17211 */ /* 0x000fe200078e08ff */
[----:B-1----:R-:W1:Y:S01]  /*3200*/  LDSM.16.M88.4 R28, [R167+0x2000] ;  /* 0x00200000a71c783b */ /* 0x002e620000000200 */
[----:B------:R-:W-:Y:S02]  /*3210*/  LOP3.LUT P1, RZ, R8, 0x4, RZ, 0xc0, !PT ;  /* 0x0000000408ff7812 */ /* 0x000fe4000782c0ff */
[C---:B------:R-:W-:Y:S01]  /*3220*/  IADD3 R8, R167.reuse, 0x2000, RZ ;  /* 0x00002000a7087810 */ /* 0x040fe20007ffe0ff */
[----:B------:R-:W-:Y:S01]  /*3230*/  LDSM.16.M88.4 R12, [R166] ;  /* 0x00000000a60c783b */ /* 0x000fe20000000200 */
[----:B------:R-:W-:-:S02]  /*3240*/  IADD3 R164, R167, 0x2040, RZ ;  /* 0x00002040a7a47810 */ /* 0x000fc40007ffe0ff */
[----:B------:R-:W-:Y:S01]  /*3250*/  LEA R165, R5, R168, 0x1 ;  /* 0x000000a805a57211 */ /* 0x000fe200078e08ff */
[----:B------:R-:W-:Y:S01]  /*3260*/  LDSM.16.M88.4 R52, [R161+0x2000] ;  /* 0x00200000a134783b */ /* 0x000fe20000000200 */
[----:B------:R-:W-:Y:S02]  /*3270*/  ISETP.GE.AND P2, PT, R101, 0x2, PT ;  /* 0x000000026500780c */ /* 0x000fe40003f46270 */
[----:B------:R-:W-:Y:S01]  /*3280*/  LEA R163, R3, R165, 0x1 ;  /* 0x000000a503a37211 */ /* 0x000fe200078e08ff */
[----:B------:R-:W5:Y:S01]  /*3290*/  LDSM.16.M88.4 R48, [R167+0x2800] ;  /* 0x00280000a730783b */ /* 0x000f620000000200 */
[----:B------:R-:W-:Y:S02]  /*32a0*/  IADD3 R124, R6, 0x8, RZ ;  /* 0x00000008067c7810 */ /* 0x000fe40007ffe0ff */
[----:B------:R-:W-:Y:S01]  /*32b0*/  @P1 IADD3 R164, R8, -0x40, RZ ;  /* 0xffffffc008a41810 */ /* 0x000fe20007ffe0ff */
[----:B------:R-:W-:Y:S01]  /*32c0*/  LDSM.16.M88.4 R76, [R161+0x2800] ;  /* 0x00280000a14c783b */ /* 0x000fe20000000200 */
[----:B------:R-:W-:-:S02]  /*32d0*/  IMNMX R125, R6, R7, PT ;  /* 0x00000007067d7217 */ /* 0x000fc40003800200 */
[----:B------:R-:W-:Y:S01]  /*32e0*/  LEA R100, R0, R164, 0x1 ;  /* 0x000000a400647211 */ /* 0x000fe200078e08ff */
[----:B------:R-:W-:Y:S01]  /*32f0*/  LDSM.16.M88.4 R8, [R165] ;  /* 0x00000000a508783b */ /* 0x000fe20000000200 */
[----:B------:R-:W-:Y:S02]  /*3300*/  IMNMX R124, R124, R7, PT ;  /* 0x000000077c7c7217 */ /* 0x000fe40003800200 */
[C---:B------:R-:W-:Y:S01]  /*3310*/  IADD3 R157, R164.reuse, 0x800, RZ ;  /* 0x00000800a49d7810 */ /* 0x040fe20007ffe0ff */
[----:B------:R-:W2:Y:S01]  /*3320*/  LDSM.16.M88.4 R40, [R164] ;  /* 0x00000000a428783b */ /* 0x000ea20000000200 */
[C---:B------:R-:W-:Y:S02]  /*3330*/  IADD3 R156, R164.reuse, 0x1000, RZ ;  /* 0x00001000a49c7810 */ /* 0x040fe40007ffe0ff */
[C---:B------:R-:W-:Y:S01]  /*3340*/  IADD3 R155, R164.reuse, 0x1800, RZ ;  /* 0x00001800a49b7810 */ /* 0x040fe20007ffe0ff */
[----:B------:R-:W-:Y:S01]  /*3350*/  LDSM.16.M88.4 R44, [R163] ;  /* 0x00000000a32c783b */ /* 0x000fe20000000200 */
[----:B------:R-:W-:-:S02]  /*3360*/  IADD3 R154, R164, 0x2000, RZ ;  /* 0x00002000a49a7810 */ /* 0x000fc40007ffe0ff */
[C---:B------:R-:W-:Y:S01]  /*3370*/  IADD3 R153, R164.reuse, 0x2800, RZ ;  /* 0x00002800a4997810 */ /* 0x040fe20007ffe0ff */
[----:B------:R-:W-:Y:S01]  /*3380*/  LDSM.16.M88.4 R68, [R100] ;  /* 0x000000006444783b */ /* 0x000fe20000000200 */
[C---:B------:R-:W-:Y:S02]  /*3390*/  IADD3 R152, R164.reuse, 0x3000, RZ ;  /* 0x00003000a4987810 */ /* 0x040fe40007ffe0ff */
[----:B------:R-:W-:Y:S01]  /*33a0*/  IADD3 R102, R164, 0x3800, RZ ;  /* 0x00003800a4667810 */ /* 0x000fe20007ffe0ff */
[----:B------:R-:W-:Y:S01]  /*33b0*/  LDSM.16.M88.4 R72, [R164+0x800] ;  /* 0x00080000a448783b */ /* 0x000fe20000000200 */
[C---:B-1----:R-:W-:Y:S03]  /*33c0*/  HMMA.16816.F32.BF16 R32, R16.reuse, R28, RZ ;  /* 0x0000001c1020723c */ /* 0x042fe600000418ff */
[----:B------:R-:W-:Y:S04]  /*33d0*/  LDSM.16.M88.4 R60, [R161+0x3000] ;  /* 0x00300000a13c783b */ /* 0x000fe80000000200 */
[----:B------:R-:W-:Y:S01]  /*33e0*/  LDSM.16.M88.4 R64, [R167+0x3800] ;  /* 0x00380000a740783b */ /* 0x000fe20000000200 */
[C---:B------:R-:W-:Y:S03]  /*33f0*/  HMMA.16816.F32.BF16 R28, R16.reuse, R30, RZ ;  /* 0x0000001e101c723c */ /* 0x040fe600000418ff */
[----:B------:R-:W0:Y:S05]  /*3400*/  LDGDEPBAR ;  /* 0x00000000000079af */ /* 0x000e2a0000000000 */
[----:B-----5:R-:W-:Y:S08]  /*3410*/  HMMA.16816.F32.BF16 R36, R16, R48, RZ ;  /* 0x000000301024723c */ /* 0x020ff000000418ff */
[C---:B------:R-:W-:Y:S08]  /*3420*/  HMMA.16816.F32.BF16 R32, R12.reuse, R52, R32 ;  /* 0x000000340c20723c */ /* 0x040ff00000041820 */
[----:B------:R-:W-:Y:S01]  /*3430*/  HMMA.16816.F32.BF16 R28, R12, R54, R28 ;  /* 0x000000360c1c723c */ /* 0x000fe2000004181c */
[----:B------:R-:W1:Y:S07]  /*3440*/  LDSM.16.M88.4 R52, [R167+0x3000] ;  /* 0x00300000a734783b */ /* 0x000e6e0000000200 */
[----:B------:R-:W-:Y:S08]  /*3450*/  HMMA.16816.F32.BF16 R48, R16, R50, RZ ;  /* 0x000000321030723c */ /* 0x000ff000000418ff */
[C---:B--2---:R-:W-:Y:S08]  /*3460*/  HMMA.16816.F32.BF16 R32, R8.reuse, R40, R32 ;  /* 0x000000280820723c */ /* 0x044ff00000041820 */
[----:B------:R-:W-:Y:S01]  /*3470*/  HMMA.16816.F32.BF16 R28, R8, R42, R28 ;  /* 0x0000002a081c723c */ /* 0x000fe2000004181c */
[----:B------:R-:W2:Y:S07]  /*3480*/  LDSM.16.M88.4 R40, [R100+0x800] ;  /* 0x000800006428783b */ /* 0x000eae0000000200 */
[C---:B------:R-:W-:Y:S08]  /*3490*/  HMMA.16816.F32.BF16 R36, R12.reuse, R76, R36 ;  /* 0x0000004c0c24723c */ /* 0x040ff00000041824 */
[----:B------:R-:W-:Y:S01]  /*34a0*/  HMMA.16816.F32.BF16 R48, R12, R78, R48 ;  /* 0x0000004e0c30723c */ /* 0x000fe20000041830 */
[----:B------:R-:W-:Y:S07]  /*34b0*/  LDSM.16.M88.4 R76, [R167+0x4000] ;  /* 0x00400000a74c783b */ /* 0x000fee0000000200 */
[----:B-1----:R-:W-:Y:S08]  /*34c0*/  HMMA.16816.F32.BF16 R56, R16, R52, RZ ;  /* 0x000000341038723c */ /* 0x002ff000000418ff */
[C---:B------:R-:W-:Y:S08]  /*34d0*/  HMMA.16816.F32.BF16 R32, R44.reuse, R68, R32 ;  /* 0x000000442c20723c */ /* 0x040ff00000041820 */
[----:B------:R-:W-:Y:S01]  /*34e0*/  HMMA.16816.F32.BF16 R28, R44, R70, R28 ;  /* 0x000000462c1c723c */ /* 0x000fe2000004181c */
[----:B------:R-:W1:Y:S07]  /*34f0*/  LDSM.16.M88.4 R68, [R164+0x1000] ;  /* 0x00100000a444783b */ /* 0x000e6e0000000200 */
[----:B------:R-:W-:Y:S08]  /*3500*/  HMMA.16816.F32.BF16 R36, R8, R72, R36 ;  /* 0x000000480824723c */ /* 0x000ff00000041824 */
[----:B------:R-:W-:Y:S01]  /*3510*/  HMMA.16816.F32.BF16 R52, R16, R54, RZ ;  /* 0x000000361034723c */ /* 0x000fe200000418ff */
[----:B------:R-:W-:-:S02]  /*3520*/  FMUL.FTZ R0, R32, c[0x0][0x2ec] ;  /* 0x0000bb0020007a20 */ /* 0x000fc40000410000 */
[----:B------:R-:W-:Y:S02]  /*3530*/  FMUL.FTZ R21, R33, c[0x0][0x2ec] ;  /* 0x0000bb0021157a20 */ /* 0x000fe40000410000 */
[----:B------:R-:W-:Y:S02]  /*3540*/  FMUL.FTZ R26, R34, c[0x0][0x2ec] ;  /* 0x0000bb00221a7a20 */ /* 0x000fe40000410000 */
[----:B------:R-:W-:Y:S01]  /*3550*/  FMUL.FTZ R27, R35, c[0x0][0x2ec] ;  /* 0x0000bb00231b7a20 */ /* 0x000fe20000410000 */
[----:B------:R-:W-:Y:S01]  /*3560*/  HMMA.16816.F32.BF16 R56, R12, R60, R56 ;  /* 0x0000003c0c38723c */ /* 0x000fe20000041838 */
[----:B------:R-:W-:Y:S01]  /*3570*/  FMUL.FTZ R28, R28, c[0x0][0x2ec] ;  /* 0x0000bb001c1c7a20 */ /* 0x000fe20000410000 */
[----:B------:R-:W3:Y:S01]  /*3580*/  MUFU.TANH R0, R0 ;  /* 0x0000000000007308 */ /* 0x000ee20000002400 */
[----:B------:R-:W-:Y:S02]  /*3590*/  FMUL.FTZ R81, R29, c[0x0][0x2ec] ;  /* 0x0000bb001d517a20 */ /* 0x000fe40000410000 */
[----:B------:R-:W-:-:S02]  /*35a0*/  FMUL.FTZ R82, R30, c[0x0][0x2ec] ;  /* 0x0000bb001e527a20 */ /* 0x000fc40000410000 */
[----:B------:R-:W-:Y:S01]  /*35b0*/  FMUL.FTZ R83, R31, c[0x0][0x2ec] ;  /* 0x0000bb001f537a20 */ /* 0x000fe20000410000 */
[----:B------:R-:W-:Y:S01]  /*35c0*/  HMMA.16816.F32.BF16 R48, R8, R74, R48 ;  /* 0x0000004a0830723c */ /* 0x000fe20000041830 */
[----:B------:R-:W5:Y:S01]  /*35d0*/  LDSM.16.M88.4 R72, [R100+0x1000] ;  /* 0x001000006448783b */ /* 0x000f620000000200 */
[----:B------:R4:W1:Y:S06]  /*35e0*/  MUFU.TANH R80, R28 ;  /* 0x0000001c00507308 */ /* 0x00086c0000002400 */
[----:B--2---:R-:W-:Y:S02]  /*35f0*/  HMMA.16816.F32.BF16 R36, R44, R40, R36 ;  /* 0x000000282c24723c */ /* 0x004fe40000041824 */
[----:B------:R-:W2:Y:S06]  /*3600*/  MUFU.TANH R21, R21 ;  /* 0x0000001500157308 */ /* 0x000eac0000002400 */
[----:B------:R-:W-:Y:S01]  /*3610*/  HMMA.16816.F32.BF16 R52, R12, R62, R52 ;  /* 0x0000003e0c34723c */ /* 0x000fe20000041834 */
[----:B------:R-:W2:Y:S01]  /*3620*/  LDSM.16.M88.4 R60, [R161+0x3800] ;  /* 0x00380000a13c783b */ /* 0x000ea20000000200 */
[----:B------:R-:W2:Y:S03]  /*3630*/  MUFU.TANH R26, R26 ;  /* 0x0000001a001a7308 */ /* 0x000ea60000002400 */
[----:B----4-:R-:W-:Y:S03]  /*3640*/  LDSM.16.M88.4 R28, [R164+0x1800] ;  /* 0x00180000a41c783b */ /* 0x010fe60000000200 */
[----:B-1----:R-:W-:Y:S02]  /*3650*/  HMMA.16816.F32.BF16 R56, R8, R68, R56 ;  /* 0x000000440838723c */ /* 0x002fe40000041838 */
[----:B------:R-:W1:Y:S06]  /*3660*/  MUFU.TANH R27, R27 ;  /* 0x0000001b001b7308 */ /* 0x000e6c0000002400 */
[----:B------:R-:W-:Y:S01]  /*3670*/  HMMA.16816.F32.BF16 R48, R44, R42, R48 ;  /* 0x0000002a2c30723c */ /* 0x000fe20000041830 */
[----:B------:R-:W4:Y:S01]  /*3680*/  LDSM.16.M88.4 R40, [R161+0x4000] ;  /* 0x00400000a128783b */ /* 0x000f220000000200 */
[----:B------:R-:W-:Y:S01]  /*3690*/  FMUL.FTZ R36, R36, c[0x0][0x2ec] ;  /* 0x0000bb0024247a20 */ /* 0x000fe20000410000 */
[----:B------:R-:W1:Y:S01]  /*36a0*/  MUFU.TANH R81, R81 ;  /* 0x0000005100517308 */ /* 0x000e620000002400 */
[----:B------:R-:W-:-:S02]  /*36b0*/  FMUL.FTZ R37, R37, c[0x0][0x2ec] ;  /* 0x0000bb0025257a20 */ /* 0x000fc40000410000 */
[----:B------:R-:W-:Y:S02]  /*36c0*/  FMUL.FTZ R86, R38, c[0x0][0x2ec] ;  /* 0x0000bb0026567a20 */ /* 0x000fe40000410000 */
[C---:B------:R-:W-:Y:S01]  /*36d0*/  HMMA.16816.F32.BF16 R32, R16.reuse, R64, RZ ;  /* 0x000000401020723c */ /* 0x040fe200000418ff */
[----:B------:R-:W-:Y:S02]  /*36e0*/  FMUL.FTZ R87, R39, c[0x0][0x2ec] ;  /* 0x0000bb0027577a20 */ /* 0x000fe40000410000 */
[----:B------:R-:W1:Y:S05]  /*36f0*/  MUFU.TANH R84, R36 ;  /* 0x0000002400547308 */ /* 0x000e6a0000002400 */
[----:B------:R-:W-:Y:S03]  /*3700*/  HMMA.16816.F32.BF16 R64, R16, R66, RZ ;  /* 0x000000421040723c */ /* 0x000fe600000418ff */
[----:B------:R1:W1:Y:S05]  /*3710*/  MUFU.TANH R85, R37 ;  /* 0x0000002500557308 */ /* 0x00026a0000002400 */
[----:B------:R-:W-:Y:S01]  /*3720*/  HMMA.16816.F32.BF16 R52, R8, R70, R52 ;  /* 0x000000460834723c */ /* 0x000fe20000041834 */
[----:B------:R-:W-:Y:S01]  /*3730*/  FMUL.FTZ R48, R48, c[0x0][0x2ec] ;  /* 0x0000bb0030307a20 */ /* 0x000fe20000410000 */
[----:B------:R-:W3:Y:S01]  /*3740*/  LDSM.16.M88.4 R68, [R167+0x4800] ;  /* 0x00480000a744783b */ /* 0x000ee20000000200 */
[----:B------:R-:W-:Y:S01]  /*3750*/  FMUL.FTZ R89, R49, c[0x0][0x2ec] ;  /* 0x0000bb0031597a20 */ /* 0x000fe20000410000 */
[----:B------:R-:W2:Y:S01]  /*3760*/  MUFU.TANH R82, R82 ;  /* 0x0000005200527308 */ /* 0x000ea20000002400 */
[----:B------:R-:W-:-:S02]  /*3770*/  FMUL.FTZ R90, R50, c[0x0][0x2ec] ;  /* 0x0000bb00325a7a20 */ /* 0x000fc40000410000 */
[----:B------:R-:W-:Y:S01]  /*3780*/  FMUL.FTZ R91, R51, c[0x0][0x2ec] ;  /* 0x0000bb00335b7a20 */ /* 0x000fe20000410000 */
[----:B-----5:R-:W-:Y:S04]  /*3790*/  HMMA.16816.F32.BF16 R56, R44, R72, R56 ;  /* 0x000000482c38723c */ /* 0x020fe80000041838 */
[----:B------:R5:W2:Y:S04]  /*37a0*/  MUFU.TANH R88, R48 ;  /* 0x0000003000587308 */ /* 0x000aa80000002400 */
[C---:B-1----:R-:W-:Y:S04]  /*37b0*/  HMMA.16816.F32.BF16 R36, R16.reuse, R76, RZ ;  /* 0x0000004c1024723c */ /* 0x042fe800000418ff */
[----:B------:R-:W1:Y:S04]  /*37c0*/  MUFU.TANH R83, R83 ;  /* 0x0000005300537308 */ /* 0x000e680000002400 */
[----:B------:R-:W-:Y:S01]  /*37d0*/  HMMA.16816.F32.BF16 R76, R16, R78, RZ ;  /* 0x0000004e104c723c */ /* 0x000fe200000418ff */
[----:B-----5:R-:W5:Y:S03]  /*37e0*/  LDSM.16.M88.4 R48, [R164+0x2000] ;  /* 0x00200000a430783b */ /* 0x020f660000000200 */
[----:B------:R-:W1:Y:S04]  /*37f0*/  MUFU.TANH R86, R86 ;  /* 0x0000005600567308 */ /* 0x000e680000002400 */
[----:B--2---:R-:W-:Y:S01]  /*3800*/  HMMA.16816.F32.BF16 R32, R12, R60, R32 ;  /* 0x0000003c0c20723c */ /* 0x004fe20000041820 */
[----:B------:R-:W-:-:S02]  /*3810*/  FMUL.FTZ R56, R56, c[0x0][0x2ec] ;  /* 0x0000bb0038387a20 */ /* 0x000fc40000410000 */
[----:B------:R-:W-:Y:S02]  /*3820*/  FMUL.FTZ R57, R57, c[0x0][0x2ec] ;  /* 0x0000bb0039397a20 */ /* 0x000fe40000410000 */
[----:B------:R-:W2:Y:S01]  /*3830*/  MUFU.TANH R92, R56 ;  /* 0x00000038005c7308 */ /* 0x000ea20000002400 */
[----:B------:R-:W-:Y:S02]  /*3840*/  FMUL.FTZ R94, R58, c[0x0][0x2ec] ;  /* 0x0000bb003a5e7a20 */ /* 0x000fe40000410000 */
[C---:B------:R-:W-:Y:S01]  /*3850*/  HMMA.16816.F32.BF16 R64, R12.reuse, R62, R64 ;  /* 0x0000003e0c40723c */ /* 0x040fe20000041840 */
[----:B------:R-:W-:Y:S01]  /*3860*/  FMUL.FTZ R95, R59, c[0x0][0x2ec] ;  /* 0x0000bb003b5f7a20 */ /* 0x000fe20000410000 */
[----:B------:R-:W-:Y:S03]  /*3870*/  LDSM.16.M88.4 R60, [R100+0x1800] ;  /* 0x00180000643c783b */ /* 0x000fe60000000200 */
[----:B------:R1:W1:Y:S03]  /*3880*/  MUFU.TANH R93, R57 ;  /* 0x00000039005d7308 */ /* 0x0002660000002400 */
[----:B----4-:R-:W-:Y:S05]  /*3890*/  HMMA.16816.F32.BF16 R36, R12, R40, R36 ;  /* 0x000000280c24723c */ /* 0x010fea0000041824 */
[----:B------:R-:W4:Y:S03]  /*38a0*/  MUFU.TANH R87, R87 ;  /* 0x0000005700577308 */ /* 0x000f260000002400 */
[----:B------:R-:W-:Y:S01]  /*38b0*/  HMMA.16816.F32.BF16 R52, R44, R74, R52 ;  /* 0x0000004a2c34723c */ /* 0x000fe20000041834 */
[----:B------:R-:W-:Y:S04]  /*38c0*/  LDSM.16.M88.4 R72, [R167+0x5000] ;  /* 0x00500000a748783b */ /* 0x000fe80000000200 */
[----:B-1----:R-:W-:Y:S01]  /*38d0*/  LDSM.16.M88.4 R56, [R100+0x2000] ;  /* 0x002000006438783b */ /* 0x002fe20000000200 */
[----:B------:R-:W1:Y:S02]  /*38e0*/  MUFU.TANH R89, R89 ;  /* 0x0000005900597308 */ /* 0x000e640000002400 */
[----:B------:R-:W-:Y:S01]  /*38f0*/  HMMA.16816.F32.BF16 R76, R12, R42, R76 ;  /* 0x0000002a0c4c723c */ /* 0x000fe2000004184c */
[----:B------:R-:W1:Y:S05]  /*3900*/  LDSM.16.M88.4 R40, [R161+0x4800] ;  /* 0x00480000a128783b */ /* 0x000e6a0000000200 */
[----:B------:R-:W1:Y:S02]  /*3910*/  MUFU.TANH R90, R90 ;  /* 0x0000005a005a7308 */ /* 0x000e640000002400 */
[C---:B------:R-:W-:Y:S06]  /*3920*/  HMMA.16816.F32.BF16 R32, R8.reuse, R28, R32 ;  /* 0x0000001c0820723c */ /* 0x040fec0000041820 */
[----:B------:R-:W1:Y:S02]  /*3930*/  MUFU.TANH R91, R91 ;  /* 0x0000005b005b7308 */ /* 0x000e640000002400 */
[----:B------:R-:W-:Y:S01]  /*3940*/  HMMA.16816.F32.BF16 R64, R8, R30, R64 ;  /* 0x0000001e0840723c */ /* 0x000fe20000041840 */
[----:B------:R-:W-:-:S02]  /*3950*/  FMUL.FTZ R52, R52, c[0x0][0x2ec] ;  /* 0x0000bb0034347a20 */ /* 0x000fc40000410000 */
[----:B------:R-:W-:Y:S02]  /*3960*/  FMUL.FTZ R97, R53, c[0x0][0x2ec] ;  /* 0x0000bb0035617a20 */ /* 0x000fe40000410000 */
[----:B------:R-:W-:Y:S01]  /*3970*/  FMUL.FTZ R98, R54, c[0x0][0x2ec] ;  /* 0x0000bb0036627a20 */ /* 0x000fe20000410000 */
[----:B------:R2:W1:Y:S01]  /*3980*/  MUFU.TANH R96, R52 ;  /* 0x0000003400607308 */ /* 0x0004620000002400 */
[----:B------:R-:W-:Y:S01]  /*3990*/  FMUL.FTZ R99, R55, c[0x0][0x2ec] ;  /* 0x0000bb0037637a20 */ /* 0x000fe20000410000 */
[----:B---3--:R-:W-:Y:S06]  /*39a0*/  HMMA.16816.F32.BF16 R28, R16, R68, RZ ;  /* 0x00000044101c723c */ /* 0x008fec00000418ff */
[----:B------:R-:W3:Y:S02]  /*39b0*/  MUFU.TANH R94, R94 ;  /* 0x0000005e005e7308 */ /* 0x000ee40000002400 */
[----:B-----5:R-:W-:Y:S01]  /*39c0*/  HMMA.16816.F32.BF16 R36, R8, R48, R36 ;  /* 0x000000300824723c */ /* 0x020fe20000041824 */
[----:B--2---:R-:W2:Y:S05]  /*39d0*/  LDSM.16.M88.4 R52, [R164+0x2800] ;  /* 0x00280000a434783b */ /* 0x004eaa0000000200 */
[----:B------:R-:W2:Y:S02]  /*39e0*/  MUFU.TANH R95, R95 ;  /* 0x0000005f005f7308 */ /* 0x000ea40000002400 */
[----:B------:R-:W-:Y:S06]  /*39f0*/  HMMA.16816.F32.BF16 R68, R16, R70, RZ ;  /* 0x000000461044723c */ /* 0x000fec00000418ff */
[----:B------:R-:W2:Y:S02]  /*3a00*/  MUFU.TANH R97, R97 ;  /* 0x0000006100617308 */ /* 0x000ea40000002400 */
[----:B-1----:R-:W-:Y:S06]  /*3a10*/  HMMA.16816.F32.BF16 R28, R12, R40, R28 ;  /* 0x000000280c1c723c */ /* 0x002fec000004181c */
[----:B------:R-:W1:Y:S02]  /*3a20*/  MUFU.TANH R98, R98 ;  /* 0x0000006200627308 */ /* 0x000e640000002400 */
[C---:B------:R-:W-:Y:S06]  /*3a30*/  HMMA.16816.F32.BF16 R36, R44.reuse, R56, R36 ;  /* 0x000000382c24723c */ /* 0x040fec0000041824 */
[----:B------:R-:W1:Y:S02]  /*3a40*/  MUFU.TANH R99, R99 ;  /* 0x0000006300637308 */ /* 0x000e640000002400 */
[C---:B------:R-:W-:Y:S08]  /*3a50*/  HMMA.16816.F32.BF16 R32, R44.reuse, R60, R32 ;  /* 0x0000003c2c20723c */ /* 0x040ff00000041820 */
[----:B------:R-:W-:Y:S01]  /*3a60*/  HMMA.16816.F32.BF16 R64, R44, R62, R64 ;  /* 0x0000003e2c40723c */ /* 0x000fe20000041840 */
[----:B------:R-:W5:Y:S07]  /*3a70*/  LDSM.16.M88.4 R60, [R167+0x5800] ;  /* 0x00580000a73c783b */ /* 0x000f6e0000000200 */
[----:B------:R-:W-:Y:S01]  /*3a80*/  HMMA.16816.F32.BF16 R68, R12, R42, R68 ;  /* 0x0000002a0c44723c */ /* 0x000fe20000041844 */
[----:B------:R-:W-:Y:S01]  /*3a90*/  FMUL.FTZ R36, R36, c[0x0][0x2ec] ;  /* 0x0000bb0024247a20 */ /* 0x000fe20000410000 */
[----:B------:R-:W-:Y:S01]  /*3aa0*/  LDSM.16.M88.4 R40, [R161+0x5000] ;  /* 0x00500000a128783b */ /* 0x000fe20000000200 */
[----:B------:R-:W-:-:S02]  /*3ab0*/  FMUL.FTZ R194, R37, c[0x0][0x2ec] ;  /* 0x0000bb0025c27a20 */ /* 0x000fc40000410000 */
[----:B------:R1:W1:Y:S01]  /*3ac0*/  MUFU.TANH R186, R36 ;  /* 0x0000002400ba7308 */ /* 0x0002620000002400 */
[----:B------:R-:W-:Y:S02]  /*3ad0*/  FMUL.FTZ R150, R38, c[0x0][0x2ec] ;  /* 0x0000bb0026967a20 */ /* 0x000fe40000410000 */
[C---:B------:R-:W-:Y:S01]  /*3ae0*/  HMMA.16816.F32.BF16 R76, R8.reuse, R50, R76 ;  /* 0x00000032084c723c */ /* 0x040fe2000004184c */
[----:B------:R-:W3:Y:S01]  /*3af0*/  LDSM.16.M88.4 R48, [R100+0x2800] ;  /* 0x002800006430783b */ /* 0x000ee20000000200 */
[----:B------:R-:W-:Y:S02]  /*3b00*/  FMUL.FTZ R188, R39, c[0x0][0x2ec] ;  /* 0x0000bb0027bc7a20 */ /* 0x000fe40000410000 */
[----:B------:R-:W-:Y:S01]  /*3b10*/  FMUL.FTZ R32, R32, c[0x0][0x2ec] ;  /* 0x0000bb0020207a20 */ /* 0x000fe20000410000 */
[----:B------:R-:W3:Y:S01]  /*3b20*/  MUFU.TANH R194, R194 ;  /* 0x000000c200c27308 */ /* 0x000ee20000002400 */
[----:B------:R-:W-:Y:S02]  /*3b30*/  FMUL.FTZ R33, R33, c[0x0][0x2ec] ;  /* 0x0000bb0021217a20 */ /* 0x000fe40000410000 */
[----:B--2---:R-:W-:Y:S01]  /*3b40*/  HMMA.16816.F32.BF16 R28, R8, R52, R28 ;  /* 0x00000034081c723c */ /* 0x004fe2000004181c */
[----:B------:R-:W-:-:S02]  /*3b50*/  FMUL.FTZ R140, R34, c[0x0][0x2ec] ;  /* 0x0000bb00228c7a20 */ /* 0x000fc40000410000 */
[----:B------:R-:W-:Y:S01]  /*3b60*/  FMUL.FTZ R198, R35, c[0x0][0x2ec] ;  /* 0x0000bb0023c67a20 */ /* 0x000fe20000410000 */
[----:B-1----:R-:W1:Y:S01]  /*3b70*/  LDSM.16.M88.4 R36, [R161+0x5800] ;  /* 0x00580000a124783b */ /* 0x002e620000000200 */
[----:B------:R-:W2:Y:S01]  /*3b80*/  MUFU.TANH R142, R32 ;  /* 0x00000020008e7308 */ /* 0x000ea20000002400 */
[----:B------:R-:W-:Y:S02]  /*3b90*/  FMUL.FTZ R64, R64, c[0x0][0x2ec] ;  /* 0x0000bb0040407a20 */ /* 0x000fe40000410000 */
[----:B------:R-:W-:Y:S01]  /*3ba0*/  HMMA.16816.F32.BF16 R68, R8, R54, R68 ;  /* 0x000000360844723c */ /* 0x000fe20000041844 */
[----:B------:R-:W-:Y:S02]  /*3bb0*/  FMUL.FTZ R65, R65, c[0x0][0x2ec] ;  /* 0x0000bb0041417a20 */ /* 0x000fe40000410000 */
[----:B------:R-:W-:Y:S02]  /*3bc0*/  FMUL.FTZ R66, R66, c[0x0][0x2ec] ;  /* 0x0000bb0042427a20 */ /* 0x000fe40000410000 */
[----:B------:R-:W-:Y:S01]  /*3bd0*/  FMUL.FTZ R67, R67, c[0x0][0x2ec] ;  /* 0x0000bb0043437a20 */ /* 0x000fe20000410000 */
[----:B------:R2:W1:Y:S02]  /*3be0*/  MUFU.TANH R202, R33 ;  /* 0x0000002100ca7308 */ /* 0x0004640000002400 */
[----:B------:R-:W-:Y:S01]  /*3bf0*/  HMMA.16816.F32.BF16 R76, R44, R58, R76 ;  /* 0x0000003a2c4c723c */ /* 0x000fe2000004184c */
[----:B------:R-:W1:Y:S05]  /*3c00*/  LDSM.16.M88.4 R56, [R164+0x3000] ;  /* 0x00300000a438783b */ /* 0x000e6a0000000200 */
[----:B------:R-:W1:Y:S02]  /*3c10*/  MUFU.TANH R138, R64 ;  /* 0x00000040008a7308 */ /* 0x000e640000002400 */
[C---:B-----5:R-:W-:Y:S06]  /*3c20*/  HMMA.16816.F32.BF16 R52, R16.reuse, R60, RZ ;  /* 0x0000003c1034723c */ /* 0x060fec00000418ff */
[----:B------:R-:W1:Y:S02]  /*3c30*/  MUFU.TANH R140, R140 ;  /* 0x0000008c008c7308 */ /* 0x000e640000002400 */
[C---:B--2---:R-:W-:Y:S06]  /*3c40*/  HMMA.16816.F32.BF16 R32, R16.reuse, R72, RZ ;  /* 0x000000481020723c */ /* 0x044fec00000418ff */
[----:B------:R-:W2:Y:S02]  /*3c50*/  MUFU.TANH R198, R198 ;  /* 0x000000c600c67308 */ /* 0x000ea40000002400 */
[----:B------:R-:W-:Y:S01]  /*3c60*/  HMMA.16816.F32.BF16 R72, R16, R74, RZ ;  /* 0x0000004a1048723c */ /* 0x000fe200000418ff */
[----:B------:R-:W-:-:S02]  /*3c70*/  FMUL.FTZ R76, R76, c[0x0][0x2ec] ;  /* 0x0000bb004c4c7a20 */ /* 0x000fc40000410000 */
[----:B------:R-:W-:Y:S02]  /*3c80*/  FMUL.FTZ R77, R77, c[0x0][0x2ec] ;  /* 0x0000bb004d4d7a20 */ /* 0x000fe40000410000 */
[----:B------:R-:W-:Y:S01]  /*3c90*/  FMUL.FTZ R78, R78, c[0x0][0x2ec] ;  /* 0x0000bb004e4e7a20 */ /* 0x000fe20000410000 */
[----:B------:R-:W1:Y:S01]  /*3ca0*/  MUFU.TANH R200, R65 ;  /* 0x0000004100c87308 */ /* 0x000e620000002400 */
[----:B------:R-:W-:Y:S01]  /*3cb0*/  FMUL.FTZ R79, R79, c[0x0][0x2ec] ;  /* 0x0000bb004f4f7a20 */ /* 0x000fe20000410000 */
[----:B------:R-:W-:Y:S06]  /*3cc0*/  HMMA.16816.F32.BF16 R16, R16, R62, RZ ;  /* 0x0000003e1010723c */ /* 0x000fec00000418ff */
[----:B------:R-:W1:Y:S02]  /*3cd0*/  MUFU.TANH R136, R66 ;  /* 0x0000004200887308 */ /* 0x000e640000002400 */
[C---:B---3--:R-:W-:Y:S06]  /*3ce0*/  HMMA.16816.F32.BF16 R28, R44.reuse, R48, R28 ;  /* 0x000000302c1c723c */ /* 0x048fec000004181c */
[----:B------:R-:W3:Y:S02]  /*3cf0*/  MUFU.TANH R196, R67 ;  /* 0x0000004300c47308 */ /* 0x000ee40000002400 */
[----:B------:R-:W-:Y:S01]  /*3d00*/  HMMA.16816.F32.BF16 R68, R44, R50, R68 ;  /* 0x000000322c44723c */ /* 0x000fe20000041844 */
[----:B------:R-:W5:Y:S05]  /*3d10*/  LDSM.16.M88.4 R48, [R164+0x3800] ;  /* 0x00380000a430783b */ /* 0x000f6a0000000200 */
[----:B------:R-:W1:Y:S02]  /*3d20*/  MUFU.TANH R150, R150 ;  /* 0x0000009600967308 */ /* 0x000e640000002400 */
[C---:B------:R-:W-:Y:S06]  /*3d30*/  HMMA.16816.F32.BF16 R32, R12.reuse, R40, R32 ;  /* 0x000000280c20723c */ /* 0x040fec0000041820 */
[----:B------:R-:W2:Y:S02]  /*3d40*/  MUFU.TANH R188, R188 ;  /* 0x000000bc00bc7308 */ /* 0x000ea40000002400 */
[----:B------:R-:W-:Y:S01]  /*3d50*/  HMMA.16816.F32.BF16 R72, R12, R42, R72 ;  /* 0x0000002a0c48723c */ /* 0x000fe20000041848 */
[----:B------:R-:W-:Y:S01]  /*3d60*/  FMUL.FTZ R28, R28, c[0x0][0x2ec] ;  /* 0x0000bb001c1c7a20 */ /* 0x000fe20000410000 */
[----:B------:R-:W2:Y:S01]  /*3d70*/  LDSM.16.M88.4 R40, [R100+0x3000] ;  /* 0x003000006428783b */ /* 0x000ea20000000200 */
[----:B------:R-:W-:-:S02]  /*3d80*/  FMUL.FTZ R132, R29, c[0x0][0x2ec] ;  /* 0x0000bb001d847a20 */ /* 0x000fc40000410000 */
[----:B------:R-:W-:Y:S01]  /*3d90*/  FMUL.FTZ R126, R30, c[0x0][0x2ec] ;  /* 0x0000bb001e7e7a20 */ /* 0x000fe20000410000 */
[----:B------:R3:W2:Y:S01]  /*3da0*/  MUFU.TANH R134, R28 ;  /* 0x0000001c00867308 */ /* 0x0006a20000002400 */
[----:B------:R-:W-:Y:S01]  /*3db0*/  FMUL.FTZ R118, R31, c[0x0][0x2ec] ;  /* 0x0000bb001f767a20 */ /* 0x000fe20000410000 */
[C---:B-1----:R-:W-:Y:S01]  /*3dc0*/  HMMA.16816.F32.BF16 R52, R12.reuse, R36, R52 ;  /* 0x000000240c34723c */ /* 0x042fe20000041834 */
[----:B------:R-:W-:Y:S02]  /*3dd0*/  FMUL.FTZ R68, R68, c[0x0][0x2ec] ;  /* 0x0000bb0044447a20 */ /* 0x000fe40000410000 */
[----:B------:R-:W-:Y:S02]  /*3de0*/  FMUL.FTZ R69, R69, c[0x0][0x2ec] ;  /* 0x0000bb0045457a20 */ /* 0x000fe40000410000 */
[----:B------:R-:W-:Y:S01]  /*3df0*/  FMUL.FTZ R70, R70, c[0x0][0x2ec] ;  /* 0x0000bb0046467a20 */ /* 0x000fe20000410000 */
[----:B------:R-:W1:Y:S01]  /*3e00*/  MUFU.TANH R146, R76 ;  /* 0x0000004c00927308 */ /* 0x000e620000002400 */
[----:B------:R-:W-:Y:S01]  /*3e10*/  FMUL.FTZ R71, R71, c[0x0][0x2ec] ;  /* 0x0000bb0047477a20 */ /* 0x000fe20000410000 */
[----:B------:R-:W-:Y:S01]  /*3e20*/  HMMA.16816.F32.BF16 R16, R12, R38, R16 ;  /* 0x000000260c10723c */ /* 0x000fe20000041810 */
[----:B---3--:R-:W3:Y:S05]  /*3e30*/  LDSM.16.M88.4 R28, [R100+0x3800] ;  /* 0x00380000641c783b */ /* 0x008eea0000000200 */
[----:B------:R-:W1:Y:S02]  /*3e40*/  MUFU.TANH R190, R77 ;  /* 0x0000004d00be7308 */ /* 0x000e640000002400 */
[----:B------:R-:W-:Y:S01]  /*3e50*/  HMMA.16816.F32.BF16 R32, R8, R56, R32 ;  /* 0x000000380820723c */ /* 0x000fe20000041820 */
[----:B------:R-:W-:-:S05]  /*3e60*/  DEPBAR.LE SB0, 0x0 ;  /* 0x000080000000791a */ /* 0x000fca0000000000 */
[----:B------:R-:W1:Y:S02]  /*3e70*/  MUFU.TANH R144, R78 ;  /* 0x0000004e00907308 */ /* 0x000e640000002400 */
[C---:B------:R-:W-:Y:S06]  /*3e80*/  HMMA.16816.F32.BF16 R72, R8.reuse, R58, R72 ;  /* 0x0000003a0848723c */ /* 0x040fec0000041848 */
[----:B------:R-:W1:Y:S02]  /*3e90*/  MUFU.TANH R148, R79 ;  /* 0x0000004f00947308 */ /* 0x000e640000002400 */
[C---:B-----5:R-:W-:Y:S06]  /*3ea0*/  HMMA.16816.F32.BF16 R52, R8.reuse, R48, R52 ;  /* 0x000000300834723c */ /* 0x060fec0000041834 */
[----:B------:R-:W1:Y:S02]  /*3eb0*/  MUFU.TANH R132, R132 ;  /* 0x0000008400847308 */ /* 0x000e640000002400 */
[----:B------:R-:W-:Y:S06]  /*3ec0*/  HMMA.16816.F32.BF16 R16, R8, R50, R16 ;  /* 0x000000320810723c */ /* 0x000fec0000041810 */
[----:B------:R-:W1:Y:S02]  /*3ed0*/  MUFU.TANH R126, R126 ;  /* 0x0000007e007e7308 */ /* 0x000e640000002400 */
[C---:B--2---:R-:W-:Y:S06]  /*3ee0*/  HMMA.16816.F32.BF16 R32, R44.reuse, R40, R32 ;  /* 0x000000282c20723c */ /* 0x044fec0000041820 */
[----:B------:R-:W2:Y:S02]  /*3ef0*/  MUFU.TANH R118, R118 ;  /* 0x0000007600767308 */ /* 0x000ea40000002400 */
[C---:B------:R-:W-:Y:S06]  /*3f00*/  HMMA.16816.F32.BF16 R72, R44.reuse, R42, R72 ;  /* 0x0000002a2c48723c */ /* 0x040fec0000041848 */
[----:B------:R-:W1:Y:S02]  /*3f10*/  MUFU.TANH R130, R68 ;  /* 0x0000004400827308 */ /* 0x000e640000002400 */
[C---:B---3--:R-:W-:Y:S06]  /*3f20*/  HMMA.16816.F32.BF16 R52, R44.reuse, R28, R52 ;  /* 0x0000001c2c34723c */ /* 0x048fec0000041834 */
[----:B------:R-:W3:Y:S02]  /*3f30*/  MUFU.TANH R128, R69 ;  /* 0x0000004500807308 */ /* 0x000ee40000002400 */
[----:B------:R-:W-:Y:S01]  /*3f40*/  HMMA.16816.F32.BF16 R16, R44, R30, R16 ;  /* 0x0000001e2c10723c */ /* 0x000fe20000041810 */
[----:B------:R-:W-:-:S02]  /*3f50*/  FMUL.FTZ R34, R34, c[0x0][0x2ec] ;  /* 0x0000bb0022227a20 */ /* 0x000fc40000410000 */
[----:B------:R-:W-:Y:S02]  /*3f60*/  FMUL.FTZ R9, R35, c[0x0][0x2ec] ;  /* 0x0000bb0023097a20 */ /* 0x000fe40000410000 */
[----:B------:R-:W-:Y:S01]  /*3f70*/  FMUL.FTZ R32, R32, c[0x0][0x2ec] ;  /* 0x0000bb0020207a20 */ /* 0x000fe20000410000 */
[----:B------:R5:W1:Y:S02]  /*3f80*/  MUFU.TANH R56, R34 ;  /* 0x0000002200387308 */ /* 0x000a640000002400 */
[----:B------:R-:W-:Y:S02]  /*3f90*/  FMUL.FTZ R60, R72, c[0x0][0x2ec] ;  /* 0x0000bb00483c7a20 */ /* 0x000fe40000410000 */
[----:B------:R-:W-:Y:S02]  /*3fa0*/  FMUL.FTZ R58, R73, c[0x0][0x2ec] ;  /* 0x0000bb00493a7a20 */ /* 0x000fe40000410000 */
[----:B------:R-:W-:Y:S02]  /*3fb0*/  FMUL.FTZ R12, R74, c[0x0][0x2ec] ;  /* 0x0000bb004a0c7a20 */ /* 0x000fe40000410000 */
[----:B------:R-:W-:Y:S01]  /*3fc0*/  FMUL.FTZ R11, R75, c[0x0][0x2ec] ;  /* 0x0000bb004b0b7a20 */ /* 0x000fe20000410000 */
[----:B------:R1:W1:Y:S01]  /*3fd0*/  MUFU.TANH R112, R70 ;  /* 0x0000004600707308 */ /* 0x0002620000002400 */
[----:B------:R-:W-:-:S02]  /*3fe0*/  FMUL.FTZ R48, R52, c[0x0][0x2ec] ;  /* 0x0000bb0034307a20 */ /* 0x000fc40000410000 */
[----:B------:R-:W-:Y:S02]  /*3ff0*/  FMUL.FTZ R40, R53, c[0x0][0x2ec] ;  /* 0x0000bb0035287a20 */ /* 0x000fe40000410000 */
[----:B------:R-:W-:Y:S02]  /*4000*/  FMUL.FTZ R30, R55, c[0x0][0x2ec] ;  /* 0x0000bb00371e7a20 */ /* 0x000fe40000410000 */
[----:B------:R-:W-:Y:S01]  /*4010*/  FMUL.FTZ R33, R33, c[0x0][0x2ec] ;  /* 0x0000bb0021217a20 */ /* 0x000fe20000410000 */
[----:B------:R1:W1:Y:S01]  /*4020*/  MUFU.TANH R110, R71 ;  /* 0x00000047006e7308 */ /* 0x0002620000002400 */
[----:B-----5:R-:W-:Y:S02]  /*4030*/  FMUL.FTZ R34, R54, c[0x0][0x2ec] ;  /* 0x0000bb0036227a20 */ /* 0x020fe40000410000 */
[----:B------:R-:W-:Y:S02]  /*4040*/  FMUL.FTZ R13, R19, c[0x0][0x2ec] ;  /* 0x0000bb00130d7a20 */ /* 0x000fe40000410000 */
[----:B------:R-:W-:-:S02]  /*4050*/  FMUL.FTZ R16, R16, c[0x0][0x2ec] ;  /* 0x0000bb0010107a20 */ /* 0x000fc40000410000 */
[----:B------:R-:W-:Y:S01]  /*4060*/  FMUL.FTZ R17, R17, c[0x0][0x2ec] ;  /* 0x0000bb0011117a20 */ /* 0x000fe20000410000 */
[----:B------:R1:W1:Y:S01]  /*4070*/  MUFU.TANH R64, R32 ;  /* 0x0000002000407308 */ /* 0x0002620000002400 */
[----:B------:R-:W-:-:S07]  /*4080*/  FMUL.FTZ R18, R18, c[0x0][0x2ec] ;  /* 0x0000bb0012127a20 */ /* 0x000fce0000410000 */
[----:B------:R1:W1:Y:S08]  /*4090*/  MUFU.TANH R62, R33 ;  /* 0x00000021003e7308 */ /* 0x0002700000002400 */
[----:B------:R-:W1:Y:S08]  /*40a0*/  MUFU.TANH R9, R9 ;  /* 0x0000000900097308 */ /* 0x000e700000002400 */
        /* <DEDUP_REMOVED lines=8> */
[----:B------:R1:W1:Y:S08]  /*4130*/  MUFU.TANH R38, R16 ;  /* 0x0000001000267308 */ /* 0x0002700000002400 */
[----:B------:R1:W1:Y:S08]  /*4140*/  MUFU.TANH R36, R17 ;  /* 0x0000001100247308 */ /* 0x0002700000002400 */
[----:B------:R1:W1:Y:S08]  /*4150*/  MUFU.TANH R28, R18 ;  /* 0x00000012001c7308 */ /* 0x0002700000002400 */
[----:B------:R-:W1:Y:S01]  /*4160*/  MUFU.TANH R13, R13 ;  /* 0x0000000d000d7308 */ /* 0x000e620000002400 */
[----:B------:R-:W-:Y:S06]  /*4170*/  BAR.SYNC.DEFER_BLOCKING 0x0 ;  /* 0x0000000000007b1d */ /* 0x000fec0000010000 */
[----:B------:R-:W-:Y:S05]  /*4180*/  @!P2 BRA `(.L_x_5405) ;  /* 0x00000a500000a947 */ /* 0x000fea0003800000 */
[----:B--234-:R-:W-:Y:S05]  /*4190*/  @!P0 BRA `(.L_x_5406) ;  /* 0x0000039000008947 */ /* 0x01cfea0003800000 */
[----:B------:R-:W2:Y:S01]  /*41a0*/  I2F.RP R10, R120 ;  /* 0x00000078000a7306 */ /* 0x000ea20000209400 */
[----:B------:R-:W-:-:S02]  /*41b0*/  IADD3 R14, R2, -0x80, RZ ;  /* 0xffffff80020e7810 */ /* 0x000fc40007ffe0ff */
[----:B------:R-:W-:Y:S02]  /*41c0*/  IABS R8, R2 ;  /* 0x0000000200087213 */ /* 0x000fe40000000000 */
[----:B------:R-:W-:Y:S02]  /*41d0*/  IABS R6, R14 ;  /* 0x0000000e00067213 */ /* 0x000fe40000000000 */
[----:B------:R-:W-:Y:S01]  /*41e0*/  LOP3.LUT R14, R14, c[0x0][0x2d0], RZ, 0x3c, !PT ;  /* 0x0000b4000e0e7a12 */ /* 0x000fe200078e3cff */
[----:B-12---:R-:W1:Y:S02]  /*41f0*/  MUFU.RCP R16, R10 ;  /* 0x0000000a00107308 */ /* 0x006e640000001000 */
        /* <DEDUP_REMOVED lines=51> */
.L_x_5406:
[----:B------:R-:W-:-:S04]  /*4530*/  LEA R15, -R103, RZ, 0x7 ;  /* 0x000000ff670f7211 */ /* 0x000fc800078e39ff */
[----:B------:R-:W-:Y:S02]  /*4540*/  SHF.R.S32.HI R8, RZ, 0x1f, R15 ;  /* 0x0000001fff087819 */ /* 0x000fe4000001140f */
.L_x_5407:
[----:B------:R-:W-:Y:S01]  /*4550*/  ISETP.GE.AND P1, PT, R178, c[0x0][0x220], PT ;  /* 0x00008800b2007a0c */ /* 0x000fe20003f26270 */
[----:B------:R-:W-:-:S12]  /*4560*/  BSSY B0, `(.L_x_5408) ;  /* 0x0000064000007945 */ /* 0x000fd80003800000 */
[----:B-1----:R-:W-:Y:S01]  /*4570*/  @!P1 IMAD.MOV.U32 R18, RZ, RZ, R122 ;  /* 0x000000ffff129224 */ /* 0x002fe200078e007a */
        /* <DEDUP_REMOVED lines=86> */
[----:B------:R-:W-:Y:S01]  /*4ae0*/  ULDC UR4, c[0x0][0x19c] ;  /* 0x0000670000047ab9 */ /* 0x000fe20000000800 */
[----:B------:R-:W-:Y:S01]  /*4af0*/  IMAD.MOV.U32 R7, RZ, RZ, R121 ;  /* 0x000000ffff077224 */ /* 0x000fe200078e0079 */
[----:B------:R-:W-:-:S03]  /*4b00*/  UIMAD UR4, UR4, 0x70, URZ ;  /* 0x00000070040478a4 */ /* 0x000fc6000f8e023f */
        /* <DEDUP_REMOVED lines=9> */
.L_x_5409:
[----:B------:R-:W-:Y:S05]  /*4ba0*/  BSYNC B0 ;  /* 0x0000000000007941 */ /* 0x000fea0003800000 */
.L_x_5408:
[----:B------:R-:W0:Y:S01]  /*4bb0*/  LDGDEPBAR ;  /* 0x00000000000079af */ /* 0x000e220000000000 */
[----:B------:R-:W-:-:S04]  /*4bc0*/  IADD3 R122, P1, R15, R122, RZ ;  /* 0x0000007a0f7a7210 */ /* 0x000fc80007f3e0ff */
[----:B------:R-:W-:Y:S02]  /*4bd0*/  IADD3.X R121, R8, R121, RZ, P1, !PT ;  /* 0x0000007908797210 */ /* 0x000fe40000ffe4ff */
.L_x_5405:
[----:B--234-:R-:W-:Y:S02]  /*4be0*/  IMAD.IADD R2, R2, 0x1, R123 ;  /* 0x0000000102027824 */ /* 0x01cfe400078e027b */
[----:B------:R-:W-:-:S03]  /*4bf0*/  IMAD.SHL.U32 R162, R4, 0x2, RZ ;  /* 0x0000000204a27824 */ /* 0x000fc600078e00ff */
[C---:B------:R-:W-:Y:S01]  /*4c00*/  IADD3 R6, R2.reuse, 0x1, RZ ;  /* 0x0000000102067810 */ /* 0x040fe20007ffe0ff */
[--C-:B------:R-:W-:Y:S01]  /*4c10*/  IMAD R160, R3, 0x2, R162.reuse ;  /* 0x0000000203a07824 */ /* 0x100fe200078e02a2 */
[----:B------:R-:W-:Y:S01]  /*4c20*/  IADD3 R7, R2, 0x8, RZ ;  /* 0x0000000802077810 */ /* 0x000fe20007ffe0ff */
[----:B------:R-:W-:Y:S01]  /*4c30*/  IMAD R159, R5, 0x2, R162 ;  /* 0x00000002059f7824 */ /* 0x000fe200078e02a2 */
[CC--:B------:R-:W-:Y:S02]  /*4c40*/  ISETP.GE.AND P4, PT, R6.reuse, R125.reuse, PT ;  /* 0x0000007d0600720c */ /* 0x0c0fe40003f86270 */
[----:B------:R-:W-:Y:S01]  /*4c50*/  ISETP.GE.AND P3, PT, R6, R124, PT ;  /* 0x0000007c0600720c */ /* 0x000fe20003f66270 */
[----:B------:R-:W-:Y:S01]  /*4c60*/  IMAD R158, R3, 0x2, R159 ;  /* 0x00000002039e7824 */ /* 0x000fe200078e029f */
[----:B------:R-:W-:Y:S01]  /*4c70*/  IADD3 R6, R2, 0x9, RZ ;  /* 0x0000000902067810 */ /* 0x000fe20007ffe0ff */
[----:B------:R-:W-:Y:S01]  /*4c80*/  LDSM.16.MT88.4 R76, [R159+0x6000] ;  /* 0x006000009f4c783b */ /* 0x000fe20000004200 */
[----:B------:R-:W-:-:S02]  /*4c90*/  ISETP.GE.AND P1, PT, R7, R125, PT ;  /* 0x0000007d0700720c */ /* 0x000fc40003f26270 */
[-C--:B------:R-:W-:Y:S02]  /*4ca0*/  ISETP.GE.AND P5, PT, R7, R124.reuse, PT ;  /* 0x0000007c0700720c */ /* 0x080fe40003fa6270 */
[----:B------:R-:W-:Y:S02]  /*4cb0*/  IADD3 R7, R2, 0x10, RZ ;  /* 0x0000001002077810 */ /* 0x000fe40007ffe0ff */
[----:B-1----:R-:W-:Y:S02]  /*4cc0*/  FSEL R16, R21, -INF , !P4 ;  /* 0xff80000015107808 */ /* 0x002fe40006000000 */
[C---:B------:R-:W-:Y:S02]  /*4cd0*/  ISETP.GE.AND P6, PT, R6.reuse, R125, PT ;  /* 0x0000007d0600720c */ /* 0x040fe40003fc6270 */
[----:B------:R-:W-:Y:S02]  /*4ce0*/  ISETP.GE.AND P4, PT, R6, R124, PT ;  /* 0x0000007c0600720c */ /* 0x000fe40003f86270 */
[----:B------:R-:W-:-:S02]  /*4cf0*/  IADD3 R6, R2, 0x11, RZ ;  /* 0x0000001102067810 */ /* 0x000fc40007ffe0ff */
[----:B------:R-:W-:Y:S02]  /*4d00*/  FSEL R14, R27, -INF , !P3 ;  /* 0xff8000001b0e7808 */ /* 0x000fe40005800000 */
[----:B------:R-:W-:Y:S02]  /*4d10*/  FSEL R80, R80, -INF , !P1 ;  /* 0xff80000050507808 */ /* 0x000fe40004800000 */
[C---:B------:R-:W-:Y:S02]  /*4d20*/  ISETP.GE.AND P3, PT, R7.reuse, R125, PT ;  /* 0x0000007d0700720c */ /* 0x040fe40003f66270 */
[----:B------:R-:W-:Y:S02]  /*4d30*/  ISETP.GE.AND P1, PT, R7, R124, PT ;  /* 0x0000007c0700720c */ /* 0x000fe40003f26270 */
[----:B------:R-:W-:Y:S02]  /*4d40*/  IADD3 R7, R2, 0x18, RZ ;  /* 0x0000001802077810 */ /* 0x000fe40007ffe0ff */
[----:B------:R-:W-:-:S02]  /*4d50*/  FSEL R82, R82, -INF , !P5 ;  /* 0xff80000052527808 */ /* 0x000fc40006800000 */
        /* <DEDUP_REMOVED lines=8> */
[----:B------:R-:W-:Y:S02]  /*4de0*/  IADD3 R7, R2, 0x20, RZ ;  /* 0x0000002002077810 */ /* 0x000fe40007ffe0ff */
[----:B------:R-:W-:Y:S02]  /*4df0*/  FSEL R10, R86, -INF , !P1 ;  /* 0xff800000560a7808 */ /* 0x000fe40004800000 */
[----:B------:R-:W-:Y:S02]  /*4e00*/  FSEL R50, R85, -INF , !P5 ;  /* 0xff80000055327808 */ /* 0x000fe40006800000 */
[----:B------:R-:W-:-:S02]  /*4e10*/  ISETP.GE.AND P1, PT, R8, R125, PT ;  /* 0x0000007d0800720c */ /* 0x000fc40003f26270 */
        /* <DEDUP_REMOVED lines=21> */
[-C--:B------:R-:W-:Y:S01]  /*4f70*/  ISETP.GE.AND P5, PT, R7, R124.reuse, PT ;  /* 0x0000007c0700720c */ /* 0x080fe20003fa6270 */
[----:B------:R-:W-:Y:S01]  /*4f80*/  LDSM.16.MT88.4 R92, [R162+0x6000] ;  /* 0x00600000a25c783b */ /* 0x000fe20000004200 */
[C---:B------:R-:W-:Y:S02]  /*4f90*/  ISETP.GE.AND P4, PT, R15.reuse, R125, PT ;  /* 0x0000007d0f00720c */ /* 0x040fe40003f86270 */
        /* <DEDUP_REMOVED lines=20> */
[----:B------:R-:W-:Y:S02]  /*50e0*/  IADD3 R7, R2, 0x41, RZ ;  /* 0x0000004102077810 */ /* 0x000fe40007ffe0ff */
[----:B------:R-:W-:Y:S02]  /*50f0*/  FMNMX.FTZ R17, R0, R16, !PT ;  /* 0x0000001000117209 */ /* 0x000fe40007810000 */
[----:B------:R-:W-:Y:S02]  /*5100*/  IADD3 R15, R2, 0x40, RZ ;  /* 0x00000040020f7810 */ /* 0x000fe40007ffe0ff */
[----:B------:R-:W-:Y:S02]  /*5110*/  FSEL R200, R200, -INF , !P6 ;  /* 0xff800000c8c87808 */ /* 0x000fe40007000000 */
[----:B------:R-:W-:-:S02]  /*5120*/  ISETP.GE.AND P6, PT, R7, R124, PT ;  /* 0x0000007c0700720c */ /* 0x000fc40003fc6270 */
[----:B------:R-:W-:Y:S02]  /*5130*/  FMNMX.FTZ R17, R80, R17, !PT ;  /* 0x0000001150117209 */ /* 0x000fe40007810000 */
[----:B------:R-:W-:Y:S02]  /*5140*/  FSEL R138, R138, -INF , !P3 ;  /* 0xff8000008a8a7808 */ /* 0x000fe40005800000 */
[----:B------:R-:W-:Y:S02]  /*5150*/  FSEL R136, R136, -INF , !P1 ;  /* 0xff80000088887808 */ /* 0x000fe40004800000 */
[CC--:B------:R-:W-:Y:S02]  /*5160*/  ISETP.GE.AND P3, PT, R15.reuse, R125.reuse, PT ;  /* 0x0000007d0f00720c */ /* 0x0c0fe40003f66270 */
[----:B------:R-:W-:Y:S02]  /*5170*/  ISETP.GE.AND P5, PT, R15, R124, PT ;  /* 0x0000007c0f00720c */ /* 0x000fe40003fa6270 */
[----:B------:R-:W-:-:S02]  /*5180*/  ISETP.GE.AND P1, PT, R7, R125, PT ;  /* 0x0000007d0700720c */ /* 0x000fc40003f26270 */
[C---:B------:R-:W-:Y:S02]  /*5190*/  IADD3 R15, R2.reuse, 0x48, RZ ;  /* 0x00000048020f7810 */ /* 0x040fe40007ffe0ff */
[----:B------:R-:W-:Y:S02]  /*51a0*/  IADD3 R7, R2, 0x49, RZ ;  /* 0x0000004902077810 */ /* 0x000fe40007ffe0ff */
[----:B------:R-:W-:Y:S02]  /*51b0*/  FSEL R188, R188, -INF , !P6 ;  /* 0xff800000bcbc7808 */ /* 0x000fe40007000000 */
[----:B------:R-:W-:Y:S02]  /*51c0*/  FMNMX.FTZ R17, R42, R17, !PT ;  /* 0x000000112a117209 */ /* 0x000fe40007810000 */
[----:B------:R-:W-:Y:S02]  /*51d0*/  ISETP.GE.AND P6, PT, R2, R124, PT ;  /* 0x0000007c0200720c */ /* 0x000fe40003fc6270 */
        /* <DEDUP_REMOVED lines=8> */
[----:B------:R-:W-:Y:S02]  /*5260*/  FMNMX.FTZ R15, R84, R17, !PT ;  /* 0x00000011540f7209 */ /* 0x000fe40007810000 */
[----:B------:R-:W-:Y:S02]  /*5270*/  FSEL R7, R26, -INF , !P6 ;  /* 0xff8000001a077808 */ /* 0x000fe40007000000 */
        /* <DEDUP_REMOVED lines=41> */
[-C--:B------:R-:W-:Y:S02]  /*5510*/  ISETP.GE.AND P6, PT, R17, R124.reuse, PT ;  /* 0x0000007c1100720c */ /* 0x080fe40003fc6270 */
        /* <DEDUP_REMOVED lines=49> */
[----:B------:R-:W-:Y:S02]  /*5830*/  IADD3 R2, R2, 0x79, RZ ;  /* 0x0000007902027810 */ /* 0x000fe40007ffe0ff */
[----:B------:R-:W-:-:S02]  /*5840*/  ISETP.GE.AND P5, PT, R15, R125, PT ;  /* 0x0000007d0f00720c */ /* 0x000fc40003fa6270 */
[----:B------:R-:W-:Y:S02]  /*5850*/  FSEL R40, R40, -INF , !P4 ;  /* 0xff80000028287808 */ /* 0x000fe40006000000 */
[----:B------:R-:W-:Y:S02]  /*5860*/  FMNMX.FTZ R29, R48, R29, !PT ;  /* 0x0000001d301d7209 */ /* 0x000fe40007810000 */
[----:B------:R-:W-:Y:S02]  /*5870*/  ISETP.GE.AND P1, PT, R21, R124, PT ;  /* 0x0000007c1500720c */ /* 0x000fe40003f26270 */
[----:B------:R-:W-:Y:S02]  /*5880*/  FSEL R54, R9, -INF , !P3 ;  /* 0xff80000009367808 */ /* 0x000fe40005800000 */
[----:B------:R-:W-:Y:S02]  /*5890*/  FMNMX.FTZ R31, R56, R31, !PT ;  /* 0x0000001f381f7209 */ /* 0x000fe40007810000 */
[----:B------:R-:W-:-:S02]  /*58a0*/  ISETP.GE.AND P4, PT, R2, R125, PT ;  /* 0x0000007d0200720c */ /* 0x000fc40003f86270 */
[----:B------:R-:W-:Y:S02]  /*58b0*/  FSEL R38, R38, -INF , !P5 ;  /* 0xff80000026267808 */ /* 0x000fe40006800000 */
[----:B------:R-:W-:Y:S02]  /*58c0*/  FMNMX.FTZ R29, R40, R29, !PT ;  /* 0x0000001d281d7209 */ /* 0x000fe40007810000 */
[----:B------:R-:W-:Y:S02]  /*58d0*/  ISETP.GE.AND P3, PT, R19, R124, PT ;  /* 0x0000007c1300720c */ /* 0x000fe40003f66270 */
[----:B------:R-:W-:Y:S02]  /*58e0*/  FSEL R52, R12, -INF , !P1 ;  /* 0xff8000000c347808 */ /* 0x000fe40004800000 */
[----:B------:R-:W-:Y:S02]  /*58f0*/  FMNMX.FTZ R31, R54, R31, !PT ;  /* 0x0000001f361f7209 */ /* 0x000fe40007810000 */
[----:B------:R-:W-:-:S02]  /*5900*/  FSEL R36, R36, -INF , !P4 ;  /* 0xff80000024247808 */ /* 0x000fc40006000000 */
[----:B------:R-:W-:Y:S02]  /*5910*/  FMNMX.FTZ R29, R38, R29, !PT ;  /* 0x0000001d261d7209 */ /* 0x000fe40007810000 */
[-C--:B------:R-:W-:Y:S02]  /*5920*/  ISETP.GE.AND P1, PT, R18, R124.reuse, PT ;  /* 0x0000007c1200720c */ /* 0x080fe40003f26270 */
        /* <DEDUP_REMOVED lines=27> */
[----:B------:R-:W2:Y:S01]  /*5ae0*/  LDSM.16.MT88.4 R84, [R160+0x6000] ;  /* 0x00600000a054783b */ /* 0x000ea20000004200 */
[--C-:B------:R-:W-:Y:S01]  /*5af0*/  FFMA.FTZ R17, R16, c[0x0][0x23c], -R29.reuse ;  /* 0x00008f0010117a23 */ /* 0x100fe2000001081d */
[----:B------:R-:W-:Y:S01]  /*5b00*/  MUFU.EX2 R18, R18 ;  /* 0x0000001200127308 */ /* 0x000fe20000000800 */
[--C-:B------:R-:W-:Y:S02]  /*5b10*/  FFMA.FTZ R16, R80, c[0x0][0x23c], -R29.reuse ;  /* 0x00008f0050107a23 */ /* 0x100fe4000001081d */
        /* <DEDUP_REMOVED lines=10> */
[--C-:B------:R-:W-:Y:S02]  /*5bc0*/  FFMA.FTZ R45, R106, c[0x0][0x23c], -R29.reuse ;  /* 0x00008f006a2d7a23 */ /* 0x100fe4000001081d */
[----:B------:R-:W-:Y:S01]  /*5bd0*/  FFMA.FTZ R106, R210, c[0x0][0x23c], -R29 ;  /* 0x00008f00d26a7a23 */ /* 0x000fe2000001081d */
[----:B------:R-:W-:Y:S01]  /*5be0*/  MUFU.EX2 R16, R16 ;  /* 0x0000001000107308 */ /* 0x000fe20000000800 */
[----:B------:R-:W-:-:S02]  /*5bf0*/  FFMA.FTZ R116, R7, c[0x0][0x23c], -R21 ;  /* 0x00008f0007747a23 */ /* 0x000fc40000010815 */
[--C-:B------:R-:W-:Y:S02]  /*5c00*/  FFMA.FTZ R19, R14, c[0x0][0x23c], -R21.reuse ;  /* 0x00008f000e137a23 */ /* 0x100fe40000010815 */
[--C-:B------:R-:W-:Y:S01]  /*5c10*/  FFMA.FTZ R114, R82, c[0x0][0x23c], -R21.reuse ;  /* 0x00008f0052727a23 */ /* 0x100fe20000010815 */
[----:B------:R-:W-:Y:S01]  /*5c20*/  LDSM.16.MT88.4 R12, [R162+0x6800] ;  /* 0x00680000a20c783b */ /* 0x000fe20000004200 */
[--C-:B------:R-:W-:Y:S01]  /*5c30*/  FFMA.FTZ R37, R6, c[0x0][0x23c], -R21.reuse ;  /* 0x00008f0006257a23 */ /* 0x100fe20000010815 */
[----:B------:R-:W3:Y:S01]  /*5c40*/  MUFU.EX2 R35, R35 ;  /* 0x0000002300237308 */ /* 0x000ee20000000800 */
[--C-:B------:R-:W-:Y:S01]  /*5c50*/  FFMA.FTZ R50, R10, c[0x0][0x23c], -R21.reuse ;  /* 0x00008f000a327a23 */ /* 0x100fe20000010815 */
[----:B------:R-:W4:Y:S01]  /*5c60*/  LDSM.16.MT88.4 R4, [R158+0x6000] ;  /* 0x006000009e04783b */ /* 0x000f220000004200 */
[--C-:B------:R-:W-:Y:S01]  /*5c70*/  FFMA.FTZ R31, R8, c[0x0][0x23c], -R21.reuse ;  /* 0x00008f00081f7a23 */ /* 0x100fe20000010815 */
[----:B-1----:R-:W-:Y:S01]  /*5c80*/  F2FP.BF16.PACK_AB R68, R17, R18 ;  /* 0x000000121144723e */ /* 0x002fe200000010ff */
[--C-:B------:R-:W-:Y:S01]  /*5c90*/  FFMA.FTZ R32, R90, c[0x0][0x23c], -R21.reuse ;  /* 0x00008f005a207a23 */ /* 0x100fe20000010815 */
[----:B------:R-:W1:Y:S01]  /*5ca0*/  LDSM.16.MT88.4 R8, [R160+0x6800] ;  /* 0x00680000a008783b */ /* 0x000e620000004200 */
[--C-:B------:R-:W-:Y:S01]  /*5cb0*/  FFMA.FTZ R3, R72, c[0x0][0x23c], -R21.reuse ;  /* 0x00008f0048037a23 */ /* 0x100fe20000010815 */
[----:B------:R-:W-:Y:S01]  /*5cc0*/  MUFU.EX2 R116, R116 ;  /* 0x0000007400747308 */ /* 0x000fe20000000800 */
[----:B------:R-:W-:-:S02]  /*5cd0*/  FFMA.FTZ R104, R66, c[0x0][0x23c], -R21 ;  /* 0x00008f0042687a23 */ /* 0x000fc40000010815 */
[----:B------:R-:W-:Y:S02]  /*5ce0*/  FFMA.FTZ R41, R212, c[0x0][0x23c], -R29 ;  /* 0x00008f00d4297a23 */ /* 0x000fe4000001081d */
[--C-:B------:R-:W-:Y:S02]  /*5cf0*/  FFMA.FTZ R43, R206, c[0x0][0x23c], -R21.reuse ;  /* 0x00008f00ce2b7a23 */ /* 0x100fe40000010815 */
[--C-:B------:R-:W-:Y:S01]  /*5d00*/  FFMA.FTZ R66, R208, c[0x0][0x23c], -R21.reuse ;  /* 0x00008f00d0427a23 */ /* 0x100fe20000010815 */
[----:B------:R-:W5:Y:S01]  /*5d10*/  MUFU.EX2 R19, R19 ;  /* 0x0000001300137308 */ /* 0x000f620000000800 */
[----:B---3--:R-:W-:Y:S01]  /*5d20*/  F2FP.BF16.PACK_AB R70, R35, R16 ;  /* 0x000000102346723e */ /* 0x008fe200000010ff */
        /* <DEDUP_REMOVED lines=8> */
[----:B------:R-:W3:Y:S01]  /*5db0*/  MUFU.EX2 R37, R37 ;  /* 0x0000002500257308 */ /* 0x000ee20000000800 */
[----:B-----5:R-:W-:Y:S01]  /*5dc0*/  F2FP.BF16.PACK_AB R69, R19, R116 ;  /* 0x000000741345723e */ /* 0x020fe200000010ff */
[----:B------:R-:W-:-:S02]  /*5dd0*/  FFMA.FTZ R136, R136, c[0x0][0x23c], -R21 ;  /* 0x00008f0088887a23 */ /* 0x000fc40000010815 */
[----:B------:R-:W-:Y:S02]  /*5de0*/  FFMA.FTZ R47, R196, c[0x0][0x23c], -R21 ;  /* 0x00008f00c42f7a23 */ /* 0x000fe40000010815 */
[--C-:B------:R-:W-:Y:S02]  /*5df0*/  FFMA.FTZ R186, R186, c[0x0][0x23c], -R29.reuse ;  /* 0x00008f00baba7a23 */ /* 0x100fe4000001081d */
[----:B------:R-:W-:Y:S01]  /*5e00*/  MUFU.EX2 R44, R44 ;  /* 0x0000002c002c7308 */ /* 0x000fe20000000800 */
[--C-:B------:R-:W-:Y:S02]  /*5e10*/  FFMA.FTZ R61, R194, c[0x0][0x23c], -R29.reuse ;  /* 0x00008f00c23d7a23 */ /* 0x100fe4000001081d */
[--C-:B------:R-:W-:Y:S02]  /*5e20*/  FFMA.FTZ R146, R146, c[0x0][0x23c], -R29.reuse ;  /* 0x00008f0092927a23 */ /* 0x100fe4000001081d */
[----:B------:R-:W-:Y:S02]  /*5e30*/  FFMA.FTZ R59, R190, c[0x0][0x23c], -R29 ;  /* 0x00008f00be3b7a23 */ /* 0x000fe4000001081d */
[--C-:B------:R-:W-:Y:S01]  /*5e40*/  FFMA.FTZ R150, R150, c[0x0][0x23c], -R21.reuse ;  /* 0x00008f0096967a23 */ /* 0x100fe20000010815 */
[----:B---3--:R-:W-:Y:S01]  /*5e50*/  F2FP.BF16.PACK_AB R71, R37, R114 ;  /* 0x000000722547723e */ /* 0x008fe200000010ff */
[----:B------:R-:W3:Y:S01]  /*5e60*/  MUFU.EX2 R33, R33 ;  /* 0x0000002100217308 */ /* 0x000ee20000000800 */
[--C-:B------:R-:W-:Y:S01]  /*5e70*/  FFMA.FTZ R57, R188, c[0x0][0x23c], -R21.reuse ;  /* 0x00008f00bc397a23 */ /* 0x100fe20000010815 */
[----:B------:R-:W-:Y:S01]  /*5e80*/  LEA R188, P1, R122, c[0x0][0x168], 0x1 ;  /* 0x00005a007abc7a11 */ /* 0x000fe200078208ff */
[----:B------:R-:W-:-:S02]  /*5e90*/  FFMA.FTZ R144, R144, c[0x0][0x23c], -R21 ;  /* 0x00008f0090907a23 */ /* 0x000fc40000010815 */
[----:B------:R-:W-:Y:S01]  /*5ea0*/  FFMA.FTZ R55, R148, c[0x0][0x23c], -R21 ;  /* 0x00008f0094377a23 */ /* 0x000fe20000010815 */
[C---:B--2---:R-:W-:Y:S01]  /*5eb0*/  HMMA.16816.F32.BF16 R88, R68.reuse, R84, RZ ;  /* 0x000000544458723c */ /* 0x044fe200000418ff */
[--C-:B------:R-:W-:Y:S01]  /*5ec0*/  FFMA.FTZ R67, R134, c[0x0][0x23c], -R29.reuse ;  /* 0x00008f0086437a23 */ /* 0x100fe2000001081d */
[----:B------:R-:W-:Y:S01]  /*5ed0*/  MUFU.EX2 R42, R42 ;  /* 0x0000002a002a7308 */ /* 0x000fe20000000800 */
[----:B------:R-:W-:Y:S01]  /*5ee0*/  FFMA.FTZ R132, R132, c[0x0][0x23c], -R29 ;  /* 0x00008f0084847a23 */ /* 0x000fe2000001081d */
[----:B------:R-:W-:Y:S01]  /*5ef0*/  LEA.HI.X R189, R122, c[0x0][0x16c], R121, 0x1, P1 ;  /* 0x00005b007abd7a11 */ /* 0x000fe200008f0c79 */
[--C-:B------:R-:W-:Y:S02]  /*5f00*/  FFMA.FTZ R63, R130, c[0x0][0x23c], -R29.reuse ;  /* 0x00008f00823f7a23 */ /* 0x100fe4000001081d */
[----:B------:R-:W-:Y:S01]  /*5f10*/  FFMA.FTZ R128, R128, c[0x0][0x23c], -R29 ;  /* 0x00008f0080807a23 */ /* 0x000fe2000001081d */
[----:B------:R-:W-:Y:S01]  /*5f20*/  HMMA.16816.F32.BF16 R84, R68, R86, RZ ;  /* 0x000000564454723c */ /* 0x000fe200000418ff */
[--C-:B------:R-:W-:Y:S01]  /*5f30*/  FFMA.FTZ R126, R126, c[0x0][0x23c], -R21.reuse ;  /* 0x00008f007e7e7a23 */ /* 0x100fe20000010815 */
[----:B------:R-:W-:Y:S01]  /*5f40*/  MUFU.EX2 R27, R27 ;  /* 0x0000001b001b7308 */ /* 0x000fe20000000800 */
[----:B------:R-:W-:-:S02]  /*5f50*/  FFMA.FTZ R105, R118, c[0x0][0x23c], -R21 ;  /* 0x00008f0076697a23 */ /* 0x000fc40000010815 */
[--C-:B------:R-:W-:Y:S02]  /*5f60*/  FFMA.FTZ R112, R112, c[0x0][0x23c], -R21.reuse ;  /* 0x00008f0070707a23 */ /* 0x100fe40000010815 */
[----:B------:R-:W-:Y:S01]  /*5f70*/  FFMA.FTZ R65, R110, c[0x0][0x23c], -R21 ;  /* 0x00008f006e417a23 */ /* 0x000fe20000010815 */
[C---:B------:R-:W-:Y:S01]  /*5f80*/  HMMA.16816.F32.BF16 R96, R68.reuse, R92, RZ ;  /* 0x0000005c4460723c */ /* 0x040fe200000418ff */
[----:B------:R-:W-:Y:S01]  /*5f90*/  FADD.FTZ R17, R18, R17 ;  /* 0x0000001112117221 */ /* 0x000fe20000010000 */
[----:B------:R-:W-:Y:S01]  /*5fa0*/  MUFU.EX2 R50, R50 ;  /* 0x0000003200327308 */ /* 0x000fe20000000800 */
[----:B------:R-:W-:Y:S02]  /*5fb0*/  FADD.FTZ R19, R116, R19 ;  /* 0x0000001374137221 */ /* 0x000fe40000010000 */
[----:B------:R-:W-:Y:S02]  /*5fc0*/  FADD.FTZ R110, R16, R17 ;  /* 0x00000011106e7221 */ /* 0x000fe40000010000 */
[----:B------:R-:W-:Y:S01]  /*5fd0*/  FADD.FTZ R114, R114, R19 ;  /* 0x0000001372727221 */ /* 0x000fe20000010000 */
[----:B------:R-:W-:Y:S01]  /*5fe0*/  HMMA.16816.F32.BF16 R92, R68, R94, RZ ;  /* 0x0000005e445c723c */ /* 0x000fe200000418ff */
[----:B------:R-:W-:Y:S01]  /*5ff0*/  LDSM.16.MT88.4 R16, [R160+0x8800] ;  /* 0x00880000a010783b */ /* 0x000fe20000004200 */
[----:B------:R-:W2:Y:S01]  /*6000*/  MUFU.EX2 R31, R31 ;  /* 0x0000001f001f7308 */ /* 0x000ea20000000800 */
[----:B------:R-:W-:-:S02]  /*6010*/  FFMA.FTZ R64, R64, c[0x0][0x23c], -R29 ;  /* 0x00008f0040407a23 */ /* 0x000fc4000001081d */
[--C-:B------:R-:W-:Y:S02]  /*6020*/  FFMA.FTZ R109, R62, c[0x0][0x23c], -R29.reuse ;  /* 0x00008f003e6d7a23 */ /* 0x100fe4000001081d */
[--C-:B------:R-:W-:Y:S01]  /*6030*/  FFMA.FTZ R60, R60, c[0x0][0x23c], -R29.reuse ;  /* 0x00008f003c3c7a23 */ /* 0x100fe2000001081d */
[C---:B------:R-:W-:Y:S01]  /*6040*/  HMMA.16816.F32.BF16 R80, R68.reuse, R76, RZ ;  /* 0x0000004c4450723c */ /* 0x040fe200000418ff */
[----:B------:R-:W-:Y:S01]  /*6050*/  FFMA.FTZ R107, R58, c[0x0][0x23c], -R29 ;  /* 0x00008f003a6b7a23 */ /* 0x000fe2000001081d */
[----:B------:R-:W-:Y:S01]  /*6060*/  MUFU.EX2 R32, R32 ;  /* 0x0000002000207308 */ /* 0x000fe20000000800 */
[--C-:B------:R-:W-:Y:S02]  /*6070*/  FFMA.FTZ R56, R56, c[0x0][0x23c], -R21.reuse ;  /* 0x00008f0038387a23 */ /* 0x100fe40000010815 */
[--C-:B------:R-:W-:Y:S02]  /*6080*/  FFMA.FTZ R111, R54, c[0x0][0x23c], -R21.reuse ;  /* 0x00008f00366f7a23 */ /* 0x100fe40000010815 */
[--C-:B------:R-:W-:Y:S01]  /*6090*/  FFMA.FTZ R52, R52, c[0x0][0x23c], -R21.reuse ;  /* 0x00008f0034347a23 */ /* 0x100fe20000010815 */
[----:B------:R-:W-:Y:S01]  /*60a0*/  HMMA.16816.F32.BF16 R76, R68, R78, RZ ;  /* 0x0000004e444c723c */ /* 0x000fe200000418ff */
[----:B------:R-:W-:Y:S01]  /*60b0*/  FADD.FTZ R35, R35, R110 ;  /* 0x0000006e23237221 */ /* 0x000fe20000010000 */
[----:B------:R-:W5:Y:S01]  /*60c0*/  MUFU.EX2 R3, R3 ;  /* 0x0000000300037308 */ /* 0x000f620000000800 */
[----:B------:R-:W-:-:S02]  /*60d0*/  FFMA.FTZ R46, R46, c[0x0][0x23c], -R21 ;  /* 0x00008f002e2e7a23 */ /* 0x000fc40000010815 */
[----:B------:R-:W-:Y:S02]  /*60e0*/  FADD.FTZ R37, R37, R114 ;  /* 0x0000007225257221 */ /* 0x000fe40000010000 */
[--C-:B------:R-:W-:Y:S01]  /*60f0*/  FFMA.FTZ R30, R30, c[0x0][0x23c], -R21.reuse ;  /* 0x00008f001e1e7a23 */ /* 0x100fe20000010815 */
[C---:B----4-:R-:W-:Y:S01]  /*6100*/  HMMA.16816.F32.BF16 R72, R68.reuse, R4, RZ ;  /* 0x000000044448723c */ /* 0x050fe200000418ff */
[--C-:B------:R-:W-:Y:S01]  /*6110*/  FFMA.FTZ R28, R28, c[0x0][0x23c], -R21.reuse ;  /* 0x00008f001c1c7a23 */ /* 0x100fe20000010815 */
[----:B------:R-:W-:Y:S01]  /*6120*/  MUFU.EX2 R108, R108 ;  /* 0x0000006c006c7308 */ /* 0x000fe20000000800 */
[----:B------:R-:W-:Y:S02]  /*6130*/  FFMA.FTZ R26, R26, c[0x0][0x23c], -R21 ;  /* 0x00008f001a1a7a23 */ /* 0x000fe40000010815 */
[----:B------:R-:W-:Y:S02]  /*6140*/  FFMA.FTZ R48, R48, c[0x0][0x23c], -R29 ;  /* 0x00008f0030307a23 */ /* 0x000fe4000001081d */
[----:B---3--:R-:W-:Y:S01]  /*6150*/  F2FP.BF16.PACK_AB R4, R33, R44 ;  /* 0x0000002c2104723e */ /* 0x008fe200000010ff */
[----:B------:R-:W-:Y:S01]  /*6160*/  HMMA.16816.F32.BF16 R68, R68, R6, RZ ;  /* 0x000000064444723c */ /* 0x000fe200000418ff */
[----:B--2---:R-:W-:Y:S01]  /*6170*/  F2FP.BF16.PACK_AB R5, R31, R50 ;  /* 0x000000321f05723e */ /* 0x004fe200000010ff */
[----:B------:R-:W2:Y:S01]  /*6180*/  MUFU.EX2 R45, R45 ;  /* 0x0000002d002d7308 */ /* 0x000ea20000000800 */
[----:B------:R-:W-:-:S02]  /*6190*/  FADD.FTZ R44, R44, R35 ;  /* 0x000000232c2c7221 */ /* 0x000fc40000010000 */
[----:B------:R-:W-:Y:S02]  /*61a0*/  FADD.FTZ R50, R50, R37 ;  /* 0x0000002532327221 */ /* 0x000fe40000010000 */
[----:B------:R-:W-:Y:S01]  /*61b0*/  F2FP.BF16.PACK_AB R6, R27, R42 ;  /* 0x0000002a1b06723e */ /* 0x000fe200000010ff */
[----:B------:R-:W-:Y:S01]  /*61c0*/  FADD.FTZ R33, R33, R44 ;  /* 0x0000002c21217221 */ /* 0x000fe20000010000 */
[----:B-----5:R-:W-:Y:S01]  /*61d0*/  F2FP.BF16.PACK_AB R7, R3, R32 ;  /* 0x000000200307723e */ /* 0x020fe200000010ff */
[----:B------:R-:W-:Y:S01]  /*61e0*/  MUFU.EX2 R106, R106 ;  /* 0x0000006a006a7308 */ /* 0x000fe20000000800 */
[----:B------:R-:W-:Y:S02]  /*61f0*/  FADD.FTZ R37, R31, R50 ;  /* 0x000000321f257221 */ /* 0x000fe40000010000 */
[----:B------:R-:W-:Y:S02]  /*6200*/  FADD.FTZ R42, R42, R33 ;  /* 0x000000212a2a7221 */ /* 0x000fe40000010000 */
[----:B------:R-:W-:Y:S01]  /*6210*/  FADD.FTZ R32, R32, R37 ;  /* 0x0000002520207221 */ /* 0x000fe20000010000 */
[----:B-1----:R-:W-:Y:S01]  /*6220*/  HMMA.16816.F32.BF16 R88, R4, R8, R88 ;  /* 0x000000080458723c */ /* 0x002fe20000041858 */
[----:B------:R-:W-:Y:S01]  /*6230*/  FFMA.FTZ R33, R34, c[0x0][0x23c], -R21 ;  /* 0x00008f0022217a23 */ /* 0x000fe20000010815 */
[----:B------:R-:W1:Y:S01]  /*6240*/  MUFU.EX2 R41, R41 ;  /* 0x0000002900297308 */ /* 0x000e620000000800 */
[----:B------:R-:W-:-:S02]  /*6250*/  FADD.FTZ R27, R27, R42 ;  /* 0x0000002a1b1b7221 */ /* 0x000fc40000010000 */
[----:B------:R-:W-:Y:S02]  /*6260*/  FADD.FTZ R21, R3, R32 ;  /* 0x0000002003157221 */ /* 0x000fe40000010000 */
[--C-:B------:R-:W-:Y:S01]  /*6270*/  FFMA.FTZ R44, R40, c[0x0][0x23c], -R29.reuse ;  /* 0x00008f00282c7a23 */ /* 0x100fe2000001081d */
[----:B------:R-:W-:Y:S01]  /*6280*/  HMMA.16816.F32.BF16 R84, R4, R10, R84 ;  /* 0x0000000a0454723c */ /* 0x000fe20000041854 */
[----:B------:R-:W3:Y:S01]  /*6290*/  LDSM.16.MT88.4 R8, [R158+0x6800] ;  /* 0x006800009e08783b */ /* 0x000ee20000004200 */
[----:B------:R-:W-:Y:S01]  /*62a0*/  MUFU.EX2 R104, R104 ;  /* 0x0000006800687308 */ /* 0x000fe20000000800 */
[--C-:B------:R-:W-:Y:S02]  /*62b0*/  FFMA.FTZ R40, R38, c[0x0][0x23c], -R29.reuse ;  /* 0x00008f0026287a23 */ /* 0x100fe4000001081d */
[----:B------:R-:W-:-:S03]  /*62c0*/  FFMA.FTZ R38, R36, c[0x0][0x23c], -R29 ;  /* 0x00008f0024267a23 */ /* 0x000fc6000001081d */
        /* <DEDUP_REMOVED lines=17> */
[----:B--2---:R-:W-:Y:S01]  /*63e0*/  F2FP.BF16.PACK_AB R4, R45, R108 ;  /* 0x0000006c2d04723e */ /* 0x004fe200000010ff */
[----:B------:R-:W-:Y:S01]  /*63f0*/  FADD.FTZ R108, R108, R27 ;  /* 0x0000001b6c6c7221 */ /* 0x000fe20000010000 */
[----:B-1----:R-:W-:-:S05]  /*6400*/  F2FP.BF16.PACK_AB R6, R41, R106 ;  /* 0x0000006a2906723e */ /* 0x002fca00000010ff */
[----:B------:R-:W1:Y:S01]  /*6410*/  MUFU.EX2 R51, R51 ;  /* 0x0000003300337308 */ /* 0x000e620000000800 */
[----:B----4-:R-:W-:Y:S01]  /*6420*/  F2FP.BF16.PACK_AB R5, R43, R104 ;  /* 0x000000682b05723e */ /* 0x010fe200000010ff */
[----:B------:R-:W-:Y:S01]  /*6430*/  FADD.FTZ R104, R104, R21 ;  /* 0x0000001568687221 */ /* 0x000fe20000010000 */
[----:B------:R-:W-:Y:S01]  /*6440*/  F2FP.BF16.PACK_AB R7, R39, R66 ;  /* 0x000000422707723e */ /* 0x000fe200000010ff */
[----:B------:R-:W-:Y:S02]  /*6450*/  FADD.FTZ R45, R45, R108 ;  /* 0x0000006c2d2d7221 */ /* 0x000fe40000010000 */
[----:B------:R-:W-:Y:S02]  /*6460*/  FADD.FTZ R43, R43, R104 ;  /* 0x000000682b2b7221 */ /* 0x000fe40000010000 */
[----:B------:R-:W-:Y:S01]  /*6470*/  MUFU.EX2 R136, R136 ;  /* 0x0000008800887308 */ /* 0x000fe20000000800 */
[----:B------:R-:W-:Y:S02]  /*6480*/  FADD.FTZ R106, R106, R45 ;  /* 0x0000002d6a6a7221 */ /* 0x000fe40000010000 */
[----:B------:R-:W-:-:S02]  /*6490*/  FADD.FTZ R66, R66, R43 ;  /* 0x0000002b42427221 */ /* 0x000fc40000010000 */
[----:B------:R-:W-:Y:S01]  /*64a0*/  FADD.FTZ R41, R41, R106 ;  /* 0x0000006a29297221 */ /* 0x000fe20000010000 */
[----:B---3--:R-:W-:Y:S02]  /*64b0*/  HMMA.16816.F32.BF16 R88, R4, R8, R88 ;  /* 0x000000080458723c */ /* 0x008fe40000041858 */
[----:B------:R-:W2:Y:S01]  /*64c0*/  MUFU.EX2 R47, R47 ;  /* 0x0000002f002f7308 */ /* 0x000ea20000000800 */
[----:B------:R-:W-:-:S05]  /*64d0*/  FADD.FTZ R39, R39, R66 ;  /* 0x0000004227277221 */ /* 0x000fca0000010000 */
[C---:B------:R-:W-:Y:S01]  /*64e0*/  HMMA.16816.F32.BF16 R84, R4.reuse, R10, R84 ;  /* 0x0000000a0454723c */ /* 0x040fe20000041854 */
[----:B------:R-:W3:Y:S01]  /*64f0*/  LDSM.16.MT88.4 R8, [R158+0x7000] ;  /* 0x007000009e08783b */ /* 0x000ee20000004200 */
[----:B------:R-:W-:Y:S06]  /*6500*/  MUFU.EX2 R186, R186 ;  /* 0x000000ba00ba7308 */ /* 0x000fec0000000800 */
[C---:B-----5:R-:W-:Y:S02]  /*6510*/  HMMA.16816.F32.BF16 R96, R4.reuse, R12, R96 ;  /* 0x0000000c0460723c */ /* 0x060fe40000041860 */
        /* <DEDUP_REMOVED lines=16> */
[----:B------:R-:W-:Y:S01]  /*6620*/  F2FP.BF16.PACK_AB R4, R53, R142 ;  /* 0x0000008e3504723e */ /* 0x000fe200000010ff */
[----:B------:R-:W-:Y:S01]  /*6630*/  FADD.FTZ R142, R142, R41 ;  /* 0x000000298e8e7221 */ /* 0x000fe20000010000 */
[----:B------:R-:W-:-:S05]  /*6640*/  F2FP.BF16.PACK_AB R6, R49, R138 ;  /* 0x0000008a3106723e */ /* 0x000fca00000010ff */
[----:B------:R-:W4:Y:S01]  /*6650*/  MUFU.EX2 R132, R132 ;  /* 0x0000008400847308 */ /* 0x000f220000000800 */
[----:B-1----:R-:W-:Y:S01]  /*6660*/  F2FP.BF16.PACK_AB R5, R51, R140 ;  /* 0x0000008c3305723e */ /* 0x002fe200000010ff */
[----:B------:R-:W-:Y:S01]  /*6670*/  FADD.FTZ R140, R140, R39 ;  /* 0x000000278c8c7221 */ /* 0x000fe20000010000 */
[----:B--2---:R-:W-:Y:S01]  /*6680*/  F2FP.BF16.PACK_AB R7, R47, R136 ;  /* 0x000000882f07723e */ /* 0x004fe200000010ff */
[----:B------:R-:W-:Y:S02]  /*6690*/  FADD.FTZ R53, R53, R142 ;  /* 0x0000008e35357221 */ /* 0x000fe40000010000 */
[----:B------:R-:W-:Y:S02]  /*66a0*/  FADD.FTZ R51, R51, R140 ;  /* 0x0000008c33337221 */ /* 0x000fe40000010000 */
[----:B------:R-:W-:Y:S01]  /*66b0*/  MUFU.EX2 R63, R63 ;  /* 0x0000003f003f7308 */ /* 0x000fe20000000800 */
[----:B------:R-:W-:Y:S02]  /*66c0*/  FADD.FTZ R138, R138, R53 ;  /* 0x000000358a8a7221 */ /* 0x000fe40000010000 */
[----:B------:R-:W-:-:S02]  /*66d0*/  FADD.FTZ R136, R136, R51 ;  /* 0x0000003388887221 */ /* 0x000fc40000010000 */
[----:B------:R-:W-:Y:S01]  /*66e0*/  FADD.FTZ R49, R49, R138 ;  /* 0x0000008a31317221 */ /* 0x000fe20000010000 */
[----:B---3--:R-:W-:Y:S02]  /*66f0*/  HMMA.16816.F32.BF16 R88, R4, R8, R88 ;  /* 0x000000080458723c */ /* 0x008fe40000041858 */
[----:B------:R-:W1:Y:S01]  /*6700*/  MUFU.EX2 R128, R128 ;  /* 0x0000008000807308 */ /* 0x000e620000000800 */
[----:B------:R-:W-:-:S05]  /*6710*/  FADD.FTZ R47, R47, R136 ;  /* 0x000000882f2f7221 */ /* 0x000fca0000010000 */
[C---:B------:R-:W-:Y:S01]  /*6720*/  HMMA.16816.F32.BF16 R84, R4.reuse, R10, R84 ;  /* 0x0000000a0454723c */ /* 0x040fe20000041854 */
[----:B------:R-:W2:Y:S01]  /*6730*/  LDSM.16.MT88.4 R8, [R158+0x7800] ;  /* 0x007800009e08783b */ /* 0x000ea20000004200 */
[----:B------:R-:W-:Y:S06]  /*6740*/  MUFU.EX2 R126, R126 ;  /* 0x0000007e007e7308 */ /* 0x000fec0000000800 */
[C---:B----4-:R-:W-:Y:S02]  /*6750*/  HMMA.16816.F32.BF16 R96, R4.reuse, R12, R96 ;  /* 0x0000000c0460723c */ /* 0x050fe40000041860 */
[----:B------:R-:W3:Y:S06]  /*6760*/  MUFU.EX2 R105, R105 ;  /* 0x0000006900697308 */ /* 0x000eec0000000800 */
[C---:B------:R-:W-:Y:S01]  /*6770*/  HMMA.16816.F32.BF16 R92, R4.reuse, R14, R92 ;  /* 0x0000000e045c723c */ /* 0x040fe2000004185c */
[----:B------:R-:W4:Y:S01]  /*6780*/  LDSM.16.MT88.4 R12, [R159+0x7800] ;  /* 0x007800009f0c783b */ /* 0x000f220000004200 */
[----:B------:R-:W-:Y:S08]  /*6790*/  MUFU.EX2 R112, R112 ;  /* 0x0000007000707308 */ /* 0x000ff00000000800 */
[----:B------:R-:W1:Y:S08]  /*67a0*/  MUFU.EX2 R65, R65 ;  /* 0x0000004100417308 */ /* 0x000e700000000800 */
[----:B------:R-:W-:Y:S01]  /*67b0*/  MUFU.EX2 R64, R64 ;  /* 0x0000004000407308 */ /* 0x000fe20000000800 */
[C---:B--2---:R-:W-:Y:S07]  /*67c0*/  HMMA.16816.F32.BF16 R72, R4.reuse, R8, R72 ;  /* 0x000000080448723c */ /* 0x044fee0000041848 */
[----:B------:R-:W2:Y:S01]  /*67d0*/  MUFU.EX2 R109, R109 ;  /* 0x0000006d006d7308 */ /* 0x000ea20000000800 */
[C---:B------:R-:W-:Y:S01]  /*67e0*/  HMMA.16816.F32.BF16 R68, R4.reuse, R10, R68 ;  /* 0x0000000a0444723c */ /* 0x040fe20000041844 */
[----:B------:R-:W1:Y:S06]  /*67f0*/  LDSM.16.MT88.4 R8, [R160+0x8000] ;  /* 0x00800000a008783b */ /* 0x000e6c0000004200 */
[----:B------:R-:W-:Y:S01]  /*6800*/  MUFU.EX2 R60, R60 ;  /* 0x0000003c003c7308 */ /* 0x000fe20000000800 */
[C---:B----4-:R-:W-:Y:S07]  /*6810*/  HMMA.16816.F32.BF16 R80, R4.reuse, R12, R80 ;  /* 0x0000000c0450723c */ /* 0x050fee0000041850 */
[----:B------:R-:W4:Y:S01]  /*6820*/  MUFU.EX2 R107, R107 ;  /* 0x0000006b006b7308 */ /* 0x000f220000000800 */
[----:B------:R-:W-:Y:S01]  /*6830*/  HMMA.16816.F32.BF16 R76, R4, R14, R76 ;  /* 0x0000000e044c723c */ /* 0x000fe2000004184c */
[----:B------:R-:W2:Y:S06]  /*6840*/  LDSM.16.MT88.4 R12, [R162+0x8000] ;  /* 0x00800000a20c783b */ /* 0x000eac0000004200 */
[----:B------:R-:W-:Y:S01]  /*6850*/  MUFU.EX2 R56, R56 ;  /* 0x0000003800387308 */ /* 0x000fe20000000800 */
[----:B------:R-:W-:Y:S01]  /*6860*/  F2FP.BF16.PACK_AB R4, R61, R186 ;  /* 0x000000ba3d04723e */ /* 0x000fe200000010ff */
[----:B------:R-:W-:Y:S01]  /*6870*/  FADD.FTZ R186, R186, R49 ;  /* 0x00000031baba7221 */ /* 0x000fe20000010000 */
[----:B------:R-:W-:-:S05]  /*6880*/  F2FP.BF16.PACK_AB R6, R59, R146 ;  /* 0x000000923b06723e */ /* 0x000fca00000010ff */
[----:B------:R-:W2:Y:S01]  /*6890*/  MUFU.EX2 R111, R111 ;  /* 0x0000006f006f7308 */ /* 0x000ea20000000800 */
[----:B------:R-:W-:Y:S01]  /*68a0*/  F2FP.BF16.PACK_AB R5, R57, R150 ;  /* 0x000000963905723e */ /* 0x000fe200000010ff */
[----:B------:R-:W-:Y:S01]  /*68b0*/  FADD.FTZ R150, R150, R47 ;  /* 0x0000002f96967221 */ /* 0x000fe20000010000 */
[----:B-----5:R-:W-:Y:S01]  /*68c0*/  F2FP.BF16.PACK_AB R7, R55, R144 ;  /* 0x000000903707723e */ /* 0x020fe200000010ff */
[----:B------:R-:W-:Y:S02]  /*68d0*/  FADD.FTZ R61, R61, R186 ;  /* 0x000000ba3d3d7221 */ /* 0x000fe40000010000 */
[----:B------:R-:W-:Y:S02]  /*68e0*/  FADD.FTZ R57, R57, R150 ;  /* 0x0000009639397221 */ /* 0x000fe40000010000 */
[----:B------:R-:W-:Y:S02]  /*68f0*/  MUFU.EX2 R52, R52 ;  /* 0x0000003400347308 */ /* 0x000fe40000000800 */
[----:B------:R-:W-:-:S04]  /*6900*/  FADD.FTZ R144, R144, R57 ;  /* 0x0000003990907221 */ /* 0x000fc80000010000 */
[----:B------:R-:W-:Y:S01]  /*6910*/  FADD.FTZ R55, R55, R144 ;  /* 0x0000009037377221 */ /* 0x000fe20000010000 */
[C---:B-1----:R-:W-:Y:S01]  /*6920*/  HMMA.16816.F32.BF16 R88, R4.reuse, R8, R88 ;  /* 0x000000080458723c */ /* 0x042fe20000041858 */
[----:B------:R-:W1:Y:S07]  /*6930*/  MUFU.EX2 R35, R46 ;  /* 0x0000002e00237308 */ /* 0x000e6e0000000800 */
[C---:B------:R-:W-:Y:S01]  /*6940*/  HMMA.16816.F32.BF16 R84, R4.reuse, R10, R84 ;  /* 0x0000000a0454723c */ /* 0x040fe20000041854 */
[----:B------:R-:W5:Y:S01]  /*6950*/  LDSM.16.MT88.4 R8, [R158+0x8000] ;  /* 0x008000009e08783b */ /* 0x000f620000004200 */
[----:B------:R-:W-:Y:S06]  /*6960*/  MUFU.EX2 R36, R48 ;  /* 0x0000003000247308 */ /* 0x000fec0000000800 */
[C---:B--2---:R-:W-:Y:S02]  /*6970*/  HMMA.16816.F32.BF16 R96, R4.reuse, R12, R96 ;  /* 0x0000000c0460723c */ /* 0x044fe40000041860 */
[----:B------:R-:W2:Y:S06]  /*6980*/  MUFU.EX2 R31, R44 ;  /* 0x0000002c001f7308 */ /* 0x000eac0000000800 */
[C---:B------:R-:W-:Y:S01]  /*6990*/  HMMA.16816.F32.BF16 R92, R4.reuse, R14, R92 ;  /* 0x0000000e045c723c */ /* 0x040fe2000004185c */
[----:B------:R-:W1:Y:S01]  /*69a0*/  LDSM.16.MT88.4 R12, [R159+0x8000] ;  /* 0x008000009f0c783b */ /* 0x000e620000004200 */
[----:B------:R-:W-:Y:S08]  /*69b0*/  MUFU.EX2 R29, R40 ;  /* 0x00000028001d7308 */ /* 0x000ff00000000800 */
[----:B------:R-:W1:Y:S08]  /*69c0*/  MUFU.EX2 R38, R38 ;  /* 0x0000002600267308 */ /* 0x000e700000000800 */
[----:B------:R-:W-:Y:S01]  /*69d0*/  MUFU.EX2 R33, R33 ;  /* 0x0000002100217308 */ /* 0x000fe20000000800 */
[C---:B-----5:R-:W-:Y:S07]  /*69e0*/  HMMA.16816.F32.BF16 R72, R4.reuse, R8, R72 ;  /* 0x000000080448723c */ /* 0x060fee0000041848 */
[----:B------:R-:W5:Y:S01]  /*69f0*/  MUFU.EX2 R30, R30 ;  /* 0x0000001e001e7308 */ /* 0x000f620000000800 */
[C---:B------:R-:W-:Y:S01]  /*6a00*/  HMMA.16816.F32.BF16 R68, R4.reuse, R10, R68 ;  /* 0x0000000a0444723c */ /* 0x040fe20000041844 */
[----:B------:R-:W2:Y:S06]  /*6a10*/  LDSM.16.MT88.4 R8, [R162+0x8800] ;  /* 0x00880000a208783b */ /* 0x000eac0000004200 */
[----:B------:R-:W-:Y:S01]  /*6a20*/  MUFU.EX2 R28, R28 ;  /* 0x0000001c001c7308 */ /* 0x000fe20000000800 */
[C---:B-1----:R-:W-:Y:S07]  /*6a30*/  HMMA.16816.F32.BF16 R80, R4.reuse, R12, R80 ;  /* 0x0000000c0450723c */ /* 0x042fee0000041850 */
[----:B------:R-:W1:Y:S01]  /*6a40*/  MUFU.EX2 R3, R26 ;  /* 0x0000001a00037308 */ /* 0x000e620000000800 */
[----:B------:R-:W-:Y:S01]  /*6a50*/  HMMA.16816.F32.BF16 R76, R4, R14, R76 ;  /* 0x0000000e044c723c */ /* 0x000fe2000004184c */
[----:B------:R-:W1:Y:S06]  /*6a60*/  LDSM.16.MT88.4 R12, [R159+0x8800] ;  /* 0x008800009f0c783b */ /* 0x000e6c0000004200 */
[----:B------:R-:W-:-:S02]  /*6a70*/  F2FP.BF16.PACK_AB R4, R132, R67 ;  /* 0x000000438404723e */ /* 0x000fc400000010ff */
[----:B------:R-:W-:Y:S02]  /*6a80*/  F2FP.BF16.PACK_AB R6, R128, R63 ;  /* 0x0000003f8006723e */ /* 0x000fe400000010ff */
[----:B---3--:R-:W-:Y:S01]  /*6a90*/  F2FP.BF16.PACK_AB R5, R105, R126 ;  /* 0x0000007e6905723e */ /* 0x008fe200000010ff */
[----:B------:R-:W-:Y:S01]  /*6aa0*/  FADD.FTZ R126, R126, R55 ;  /* 0x000000377e7e7221 */ /* 0x000fe20000010000 */
[----:B------:R-:W-:-:S03]  /*6ab0*/  F2FP.BF16.PACK_AB R7, R65, R112 ;  /* 0x000000704107723e */ /* 0x000fc600000010ff */
[----:B------:R-:W-:-:S04]  /*6ac0*/  FADD.FTZ R105, R105, R126 ;  /* 0x0000007e69697221 */ /* 0x000fc80000010000 */
[----:B------:R-:W-:Y:S01]  /*6ad0*/  HMMA.16816.F32.BF16 R88, R4, R16, R88 ;  /* 0x000000100458723c */ /* 0x000fe20000041858 */
[----:B------:R-:W-:-:S04]  /*6ae0*/  FADD.FTZ R112, R112, R105 ;  /* 0x0000006970707221 */ /* 0x000fc80000010000 */
[----:B------:R-:W-:-:S03]  /*6af0*/  FADD.FTZ R65, R65, R112 ;  /* 0x0000007041417221 */ /* 0x000fc60000010000 */
[C---:B--2---:R-:W-:Y:S08]  /*6b00*/  HMMA.16816.F32.BF16 R96, R4.reuse, R8, R96 ;  /* 0x000000080460723c */ /* 0x044ff00000041860 */
[C---:B------:R-:W-:Y:S01]  /*6b10*/  HMMA.16816.F32.BF16 R92, R4.reuse, R10, R92 ;  /* 0x0000000a045c723c */ /* 0x040fe2000004185c */
[----:B------:R-:W2:Y:S07]  /*6b20*/  LDSM.16.MT88.4 R8, [R158+0x8800] ;  /* 0x008800009e08783b */ /* 0x000eae0000004200 */
        /* <DEDUP_REMOVED lines=8> */
[----:B------:R-:W-:-:S02]  /*6bb0*/  F2FP.BF16.PACK_AB R4, R109, R64 ;  /* 0x000000406d04723e */ /* 0x000fc400000010ff */
[----:B----4-:R-:W-:Y:S02]  /*6bc0*/  F2FP.BF16.PACK_AB R6, R107, R60 ;  /* 0x0000003c6b06723e */ /* 0x010fe400000010ff */
[----:B------:R-:W-:Y:S01]  /*6bd0*/  F2FP.BF16.PACK_AB R5, R111, R56 ;  /* 0x000000386f05723e */ /* 0x000fe200000010ff */
[----:B------:R-:W-:Y:S01]  /*6be0*/  FADD.FTZ R56, R56, R65 ;  /* 0x0000004138387221 */ /* 0x000fe20000010000 */
[----:B------:R-:W-:-:S03]  /*6bf0*/  F2FP.BF16.PACK_AB R7, R35, R52 ;  /* 0x000000342307723e */ /* 0x000fc600000010ff */
[----:B------:R-:W-:-:S04]  /*6c00*/  FADD.FTZ R111, R111, R56 ;  /* 0x000000386f6f7221 */ /* 0x000fc80000010000 */
[----:B-1----:R-:W-:Y:S01]  /*6c10*/  HMMA.16816.F32.BF16 R96, R4, R12, R96 ;  /* 0x0000000c0460723c */ /* 0x002fe20000041860 */
[----:B------:R-:W-:-:S04]  /*6c20*/  FADD.FTZ R52, R52, R111 ;  /* 0x0000006f34347221 */ /* 0x000fc80000010000 */
[----:B------:R-:W-:-:S03]  /*6c30*/  FADD.FTZ R52, R35, R52 ;  /* 0x0000003423347221 */ /* 0x000fc60000010000 */
[C---:B------:R-:W-:Y:S01]  /*6c40*/  HMMA.16816.F32.BF16 R92, R4.reuse, R14, R92 ;  /* 0x0000000e045c723c */ /* 0x040fe2000004185c */
[----:B------:R-:W1:Y:S07]  /*6c50*/  LDSM.16.MT88.4 R12, [R158+0x9000] ;  /* 0x009000009e0c783b */ /* 0x000e6e0000004200 */
[C---:B---3--:R-:W-:Y:S08]  /*6c60*/  HMMA.16816.F32.BF16 R80, R4.reuse, R16, R80 ;  /* 0x000000100450723c */ /* 0x048ff00000041850 */
        /* <DEDUP_REMOVED lines=8> */
[----:B------:R-:W-:-:S02]  /*6cf0*/  F2FP.BF16.PACK_AB R4, R31, R36 ;  /* 0x000000241f04723e */ /* 0x000fc400000010ff */
[----:B------:R-:W-:Y:S02]  /*6d00*/  F2FP.BF16.PACK_AB R6, R38, R29 ;  /* 0x0000001d2606723e */ /* 0x000fe400000010ff */
[----:B-----5:R-:W-:Y:S01]  /*6d10*/  F2FP.BF16.PACK_AB R5, R30, R33 ;  /* 0x000000211e05723e */ /* 0x020fe200000010ff */
[----:B------:R-:W-:Y:S01]  /*6d20*/  FADD.FTZ R33, R33, R52 ;  /* 0x0000003421217221 */ /* 0x000fe20000010000 */
[----:B------:R-:W-:-:S03]  /*6d30*/  F2FP.BF16.PACK_AB R7, R3, R28 ;  /* 0x0000001c0307723e */ /* 0x000fc600000010ff */
[----:B------:R-:W-:-:S04]  /*6d40*/  FADD.FTZ R33, R30, R33 ;  /* 0x000000211e217221 */ /* 0x000fc80000010000 */
[----:B---3--:R-:W-:Y:S01]  /*6d50*/  HMMA.16816.F32.BF16 R88, R4, R16, R88 ;  /* 0x000000100458723c */ /* 0x008fe20000041858 */
[----:B------:R-:W-:-:S04]  /*6d60*/  FADD.FTZ R28, R28, R33 ;  /* 0x000000211c1c7221 */ /* 0x000fc80000010000 */
[----:B------:R-:W-:Y:S02]  /*6d70*/  FADD.FTZ R190, R3, R28 ;  /* 0x0000001c03be7221 */ /* 0x000fe40000010000 */
[----:B------:R-:W-:Y:S01]  /*6d80*/  FADD.FTZ R16, R146, R61 ;  /* 0x0000003d92107221 */ /* 0x000fe20000010000 */
[----:B--2---:R-:W-:Y:S03]  /*6d90*/  HMMA.16816.F32.BF16 R96, R4, R8, R96 ;  /* 0x000000080460723c */ /* 0x004fe60000041860 */
[----:B------:R-:W-:-:S04]  /*6da0*/  FADD.FTZ R16, R59, R16 ;  /* 0x000000103b107221 */ /* 0x000fc80000010000 */
[----:B------:R-:W-:Y:S01]  /*6db0*/  FADD.FTZ R67, R67, R16 ;  /* 0x0000001043437221 */ /* 0x000fe20000010000 */
[----:B------:R-:W-:Y:S01]  /*6dc0*/  HMMA.16816.F32.BF16 R92, R4, R10, R92 ;  /* 0x0000000a045c723c */ /* 0x000fe2000004185c */
[----:B------:R-:W2:Y:S02]  /*6dd0*/  LDSM.16.MT88.4 R8, [R158+0x9800] ;  /* 0x009800009e08783b */ /* 0x000ea40000004200 */
[----:B------:R-:W-:-:S05]  /*6de0*/  FADD.FTZ R132, R132, R67 ;  /* 0x0000004384847221 */ /* 0x000fca0000010000 */
[C---:B-1----:R-:W-:Y:S07]  /*6df0*/  HMMA.16816.F32.BF16 R80, R4.reuse, R12, R80 ;  /* 0x0000000c0450723c */ /* 0x042fee0000041850 */
[----:B------:R-:W-:Y:S01]  /*6e00*/  FADD.FTZ R13, R63, R132 ;  /* 0x000000843f0d7221 */ /* 0x000fe20000010000 */
[----:B------:R-:W-:Y:S03]  /*6e10*/  HMMA.16816.F32.BF16 R84, R4, R18, R84 ;  /* 0x000000120454723c */ /* 0x000fe60000041854 */
[----:B------:R-:W-:-:S04]  /*6e20*/  FADD.FTZ R13, R128, R13 ;  /* 0x0000000d800d7221 */ /* 0x000fc80000010000 */
[----:B------:R-:W-:Y:S01]  /*6e30*/  FADD.FTZ R64, R64, R13 ;  /* 0x0000000d40407221 */ /* 0x000fe20000010000 */
[----:B------:R-:W-:Y:S03]  /*6e40*/  HMMA.16816.F32.BF16 R76, R4, R14, R76 ;  /* 0x0000000e044c723c */ /* 0x000fe6000004184c */
[----:B------:R-:W-:-:S04]  /*6e50*/  FADD.FTZ R109, R109, R64 ;  /* 0x000000406d6d7221 */ /* 0x000fc80000010000 */
[----:B------:R-:W-:-:S04]  /*6e60*/  FADD.FTZ R60, R60, R109 ;  /* 0x0000006d3c3c7221 */ /* 0x000fc80000010000 */
[----:B------:R-:W-:-:S04]  /*6e70*/  FADD.FTZ R107, R107, R60 ;  /* 0x0000003c6b6b7221 */ /* 0x000fc80000010000 */
[----:B------:R-:W-:Y:S01]  /*6e80*/  FADD.FTZ R36, R36, R107 ;  /* 0x0000006b24247221 */ /* 0x000fe20000010000 */
[----:B--2---:R-:W-:Y:S03]  /*6e90*/  HMMA.16816.F32.BF16 R72, R4, R8, R72 ;  /* 0x000000080448723c */ /* 0x004fe60000041848 */
[----:B------:R-:W-:-:S04]  /*6ea0*/  FADD.FTZ R36, R31, R36 ;  /* 0x000000241f247221 */ /* 0x000fc80000010000 */
[----:B------:R-:W-:Y:S01]  /*6eb0*/  FADD.FTZ R29, R29, R36 ;  /* 0x000000241d1d7221 */ /* 0x000fe20000010000 */
[----:B------:R-:W-:Y:S03]  /*6ec0*/  HMMA.16816.F32.BF16 R68, R4, R10, R68 ;  /* 0x0000000a0444723c */ /* 0x000fe60000041844 */
        /* <DEDUP_REMOVED lines=26> */
[C---:B------:R-:W-:Y:S01]  /*7070*/  IMAD R7, R120.reuse, R7, R6 ;  /* 0x0000000778077224 */ /* 0x040fe200078e0206 */
[----:B------:R-:W-:Y:S01]  /*7080*/  LOP3.LUT R6, RZ, c[0x0][0x2d0], RZ, 0x33, !PT ;  /* 0x0000b400ff067a12 */ /* 0x000fe200078e33ff */
        /* <DEDUP_REMOVED lines=36> */
.L_x_5411:
[----:B------:R-:W-:-:S04]  /*72d0*/  LEA R3, -R20, RZ, 0x7 ;  /* 0x000000ff14037211 */ /* 0x000fc800078e39ff */
[----:B------:R-:W-:Y:S02]  /*72e0*/  SHF.R.S32.HI R4, RZ, 0x1f, R3 ;  /* 0x0000001fff047819 */ /* 0x000fe40000011403 */
.L_x_5412:
[----:B------:R-:W-:Y:S02]  /*72f0*/  ISETP.GE.AND P1, PT, R178, c[0x0][0x220], PT ;  /* 0x00008800b2007a0c */ /* 0x000fe40003f26270 */
[----:B------:R-:W-:-:S04]  /*7300*/  LEA R192, P6, R3, R192, 0x1 ;  /* 0x000000c003c07211 */ /* 0x000fc800078c08ff */
[----:B------:R-:W-:-:S07]  /*7310*/  LEA.HI.X R193, R3, R193, R4, 0x1, P6 ;  /* 0x000000c103c17211 */ /* 0x000fce00030f0c04 */
[----:B------:R-:W-:Y:S01]  /*7320*/  @!P1 IMAD.MOV.U32 R7, RZ, RZ, c[0x0][0x1a4] ;  /* 0x00006900ff079624 */ /* 0x000fe200078e00ff */
[CC--:B------:R-:W-:Y:S01]  /*7330*/  @!P1 LEA R6, P3, R20.reuse, R22.reuse, 0x5 ;  /* 0x0000001614069211 */ /* 0x0c0fe200078628ff */
[----:B------:R-:W-:Y:S01]  /*7340*/  @!P1 IMAD.MOV.U32 R9, RZ, RZ, c[0x0][0x1a4] ;  /* 0x00006900ff099624 */ /* 0x000fe200078e00ff */
[CC--:B------:R-:W-:Y:S01]  /*7350*/  @!P1 LEA R8, P2, R20.reuse, R22.reuse, 0x6 ;  /* 0x0000001614089211 */ /* 0x0c0fe200078430ff */
[----:B------:R-:W-:Y:S01]  /*7360*/  @!P1 IMAD.MOV.U32 R24, RZ, RZ, R22 ;  /* 0x000000ffff189224 */ /* 0x000fe200078e0016 */
[----:B------:R-:W-:Y:S01]  /*7370*/  @!P1 IADD3 R5, P5, P4, R3, R22, R180 ;  /* 0x0000001603059210 */ /* 0x000fe20007cbe0b4 */
[--C-:B------:R-:W-:Y:S01]  /*7380*/  @!P1 IMAD.MOV.U32 R16, RZ, RZ, R22.reuse ;  /* 0x000000ffff109224 */ /* 0x100fe200078e0016 */
[CC--:B------:R-:W-:Y:S01]  /*7390*/  @!P1 LEA.HI.X R7, R20.reuse, R25.reuse, R7, 0x5, P3 ;  /* 0x0000001914079211 */ /* 0x0c0fe200018f2c07 */
[----:B------:R-:W-:Y:S01]  /*73a0*/  @!P1 IMAD.MOV.U32 R17, RZ, RZ, R25 ;  /* 0x000000ffff119224 */ /* 0x000fe200078e0019 */
[----:B------:R-:W-:Y:S01]  /*73b0*/  @!P1 LEA.HI.X R9, R20, R25, R9, 0x6, P2 ;  /* 0x0000001914099211 */ /* 0x000fe200010f3409 */
        /* <DEDUP_REMOVED lines=11> */
[----:B------:R-:W-:Y:S01]  /*7470*/  @!P1 IMAD.WIDE.U32 R16, R20, 0x50, R16 ;  /* 0x0000005014109825 */ /* 0x000fe200078e0010 */
[----:B------:R-:W-:-:S03]  /*7480*/  @!P1 IADD3 R12, P3, R3, R12, RZ ;  /* 0x0000000c030c9210 */ /* 0x000fc60007f7e0ff */
[----:B------:R-:W-:-:S04]  /*7490*/  @!P1 IMAD.WIDE.U32 R14, R20, 0x60, R14 ;  /* 0x00000060140e9825 */ /* 0x000fc800078e000e */
[----:B------:R-:W-:Y:S01]  /*74a0*/  @!P1 IMAD.WIDE.U32 R20, R20, 0x70, R22 ;  /* 0x0000007014149825 */ /* 0x000fe200078e0016 */
[----:B------:R-:W-:-:S03]  /*74b0*/  @!P1 LEA R22, P2, R5, c[0x0][0x170], 0x1 ;  /* 0x00005c0005169a11 */ /* 0x000fc600078408ff */
[----:B------:R-:W-:Y:S01]  /*74c0*/  @!P1 IMAD.MOV.U32 R11, RZ, RZ, c[0x0][0x1a4] ;  /* 0x00006900ff0b9624 */ /* 0x000fe200078e00ff */
[----:B------:R-:W-:Y:S01]  /*74d0*/  @!P1 LEA.HI.X R23, R5, c[0x0][0x174], R24, 0x1, P2 ;  /* 0x00005d0005179a11 */ /* 0x000fe200010f0c18 */
[----:B------:R-:W-:Y:S02]  /*74e0*/  @!P1 IMAD.MOV.U32 R10, RZ, RZ, c[0x0][0x1a4] ;  /* 0x00006900ff0a9624 */ /* 0x000fe400078e00ff */
[----:B------:R-:W-:Y:S02]  /*74f0*/  @!P1 IMAD R11, R11, 0x30, RZ ;  /* 0x000000300b0b9824 */ /* 0x000fe400078e02ff */
[----:B------:R-:W-:Y:S01]  /*7500*/  @!P1 IMAD R5, R10, 0x50, RZ ;  /* 0x000000500a059824 */ /* 0x000fe200078e02ff */
[C---:B------:R-:W-:Y:S01]  /*7510*/  @!P1 IADD3 R10, P2, R3.reuse, R16, RZ ;  /* 0x00000010030a9210 */ /* 0x040fe20007f5e0ff */
[----:B------:R-:W-:Y:S01]  /*7520*/  @!PT LDS RZ, [RZ] ;  /* 0x00000000fffff984 */ /* 0x000fe20000000800 */
[----:B------:R-:W-:Y:S01]  /*7530*/  @!PT LDS RZ, [RZ] ;  /* 0x00000000fffff984 */ /* 0x000fe20000000800 */
[----:B------:R-:W-:Y:S01]  /*7540*/  @!PT LDS RZ, [RZ] ;  /* 0x00000000fffff984 */ /* 0x000fe20000000800 */
[----:B------:R2:W-:Y:S01]  /*7550*/  @!P1 LDGSTS.E.BYPASS.LTC128B.128 [R175+0x6800], [R22.64] ;  /* 0x0680000016af9fae */ /* 0x0005e2000b901d46 */
[C---:B------:R-:W-:Y:S01]  /*7560*/  @!P1 IADD3.X R19, R4.reuse, R13, R11, P3, !PT ;  /* 0x0000000d04139210 */ /* 0x040fe20001ffe40b */
[----:B------:R-:W-:Y:S01]  /*7570*/  @!P1 IMAD.MOV.U32 R13, RZ, RZ, c[0x0][0x1a4] ;  /* 0x00006900ff0d9624 */ /* 0x000fe200078e00ff */
[C---:B------:R-:W-:Y:S01]  /*7580*/  @!P1 IADD3.X R5, R4.reuse, R17, R5, P2, !PT ;  /* 0x0000001104059210 */ /* 0x040fe200017fe405 */
[----:B------:R-:W-:Y:S01]  /*7590*/  @!P1 IMAD.MOV.U32 R11, RZ, RZ, c[0x0][0x1a4] ;  /* 0x00006900ff0b9624 */ /* 0x000fe200078e00ff */
[----:B------:R-:W-:Y:S01]  /*75a0*/  @!P1 IADD3 R6, P3, R3, R6, RZ ;  /* 0x0000000603069210 */ /* 0x000fe20007f7e0ff */
[----:B------:R-:W-:Y:S01]  /*75b0*/  @!P1 IMAD R13, R13, 0x60, RZ ;  /* 0x000000600d0d9824 */ /* 0x000fe200078e02ff */
[----:B------:R-:W-:Y:S01]  /*75c0*/  @!P1 IADD3 R8, P2, R3, R8, RZ ;  /* 0x0000000803089210 */ /* 0x000fe20007f5e0ff */
[----:B------:R-:W-:Y:S01]  /*75d0*/  @!P1 IMAD R11, R11, 0x70, RZ ;  /* 0x000000700b0b9824 */ /* 0x000fe200078e02ff */
[----:B------:R-:W-:Y:S01]  /*75e0*/  @P1 STS.128 [R175+0x7000], RZ ;  /* 0x007000ffaf001388 */ /* 0x000fe20000000c00 */
[C---:B------:R-:W-:Y:S01]  /*75f0*/  @!P1 IMAD.X R7, R4.reuse, 0x1, R7, P3 ;  /* 0x0000000104079824 */ /* 0x040fe200018e0607 */
[C---:B------:R-:W-:Y:S01]  /*7600*/  @!P1 IADD3 R14, P3, R3.reuse, R14, RZ ;  /* 0x0000000e030e9210 */ /* 0x040fe20007f7e0ff */
[----:B------:R-:W-:Y:S01]  /*7610*/  @!P1 IMAD.X R9, R4, 0x1, R9, P2 ;  /* 0x0000000104099824 */ /* 0x000fe200010e0609 */
[----:B------:R-:W-:-:S02]  /*7620*/  @!P1 IADD3 R3, P2, R3, R20, RZ ;  /* 0x0000001403039210 */ /* 0x000fc40007f5e0ff */
[----:B------:R-:W-:Y:S02]  /*7630*/  @!P1 LEA R20, P5, R6, c[0x0][0x170], 0x1 ;  /* 0x00005c0006149a11 */ /* 0x000fe400078a08ff */
[C---:B------:R-:W-:Y:S02]  /*7640*/  @!P1 IADD3.X R13, R4.reuse, R13, R15, P3, !PT ;  /* 0x0000000d040d9210 */ /* 0x040fe40001ffe40f */
[----:B------:R-:W-:Y:S02]  /*7650*/  @!P1 IADD3.X R4, R4, R21, R11, P2, !PT ;  /* 0x0000001504049210 */ /* 0x000fe400017fe40b */
[----:B------:R-:W-:Y:S02]  /*7660*/  @!P1 LEA R16, P4, R8, c[0x0][0x170], 0x1 ;  /* 0x00005c0008109a11 */ /* 0x000fe400078808ff */
        /* <DEDUP_REMOVED lines=10> */
[----:B------:R-:W-:Y:S02]  /*7710*/  @!P1 LEA R18, P3, R14, c[0x0][0x170], 0x1 ;  /* 0x00005c000e129a11 */ /* 0x000fe400078608ff */
[----:B------:R-:W-:Y:S01]  /*7720*/  @!P1 LEA R8, P2, R3, c[0x0][0x170], 0x1 ;  /* 0x00005c0003089a11 */ /* 0x000fe200078408ff */
[----:B------:R-:W-:Y:S01]  /*7730*/  @!PT LDS RZ, [RZ] ;  /* 0x00000000fffff984 */ /* 0x000fe20000000800 */
[----:B------:R-:W-:Y:S01]  /*7740*/  @!PT LDS RZ, [RZ] ;  /* 0x00000000fffff984 */ /* 0x000fe20000000800 */
[----:B------:R-:W-:Y:S01]  /*7750*/  @!PT LDS RZ, [RZ] ;  /* 0x00000000fffff984 */ /* 0x000fe20000000800 */
[----:B------:R3:W-:Y:S01]  /*7760*/  @!P1 LDGSTS.E.BYPASS.LTC128B.128 [R175+0x7800], [R24.64] ;  /* 0x0780000018af9fae */ /* 0x0007e2000b901d46 */
[----:B------:R-:W-:-:S02]  /*7770*/  @!P1 LEA.HI.X R7, R10, c[0x0][0x174], R5, 0x1, P4 ;  /* 0x00005d000a079a11 */ /* 0x000fc400020f0c05 */
        /* <DEDUP_REMOVED lines=24> */
[----:B------:R-:W5:Y:S04]  /*7900*/  LDSM.16.M88.4 R40, [R167+0x2000] ;  /* 0x00200000a728783b */ /* 0x000f680000000200 */
[----:B------:R-:W5:Y:S04]  /*7910*/  LDSM.16.M88.4 R32, [R167+0x2800] ;  /* 0x00280000a720783b */ /* 0x000f680000000200 */
[----:B---3--:R-:W3:Y:S04]  /*7920*/  LDSM.16.M88.4 R24, [R167+0x3000] ;  /* 0x00300000a718783b */ /* 0x008ee80000000200 */
[----:B------:R-:W-:Y:S04]  /*7930*/  LDSM.16.M88.4 R104, [R166] ;  /* 0x00000000a668783b */ /* 0x000fe80000000200 */
[----:B--2---:R-:W2:Y:S04]  /*7940*/  LDSM.16.M88.4 R20, [R161+0x2000] ;  /* 0x00200000a114783b */ /* 0x004ea80000000200 */
[----:B----4-:R-:W4:Y:S04]  /*7950*/  LDSM.16.M88.4 R16, [R167+0x3800] ;  /* 0x00380000a710783b */ /* 0x010f280000000200 */
[----:B------:R-:W2:Y:S04]  /*7960*/  LDSM.16.M88.4 R12, [R161+0x2800] ;  /* 0x00280000a10c783b */ /* 0x000ea80000000200 */
[----:B-1----:R-:W1:Y:S04]  /*7970*/  LDSM.16.M88.4 R8, [R167+0x4000] ;  /* 0x00400000a708783b */ /* 0x002e680000000200 */
[----:B-----5:R-:W5:Y:S04]  /*7980*/  LDSM.16.M88.4 R4, [R161+0x3000] ;  /* 0x00300000a104783b */ /* 0x020f680000000200 */
[----:B------:R-:W1:Y:S01]  /*7990*/  LDSM.16.M88.4 R64, [R167+0x4800] ;  /* 0x00480000a740783b */ /* 0x000e620000000200 */
[C---:B------:R-:W-:Y:S03]  /*79a0*/  HMMA.16816.F32.BF16 R44, R48.reuse, R40, RZ ;  /* 0x00000028302c723c */ /* 0x040fe600000418ff */
[----:B------:R-:W1:Y:S04]  /*79b0*/  LDSM.16.M88.4 R52, [R161+0x3800] ;  /* 0x00380000a134783b */ /* 0x000e680000000200 */
[----:B------:R-:W1:Y:S01]  /*79c0*/  LDSM.16.M88.4 R56, [R167+0x5000] ;  /* 0x00500000a738783b */ /* 0x000e620000000200 */
[C---:B------:R-:W-:Y:S03]  /*79d0*/  HMMA.16816.F32.BF16 R40, R48.reuse, R42, RZ ;  /* 0x0000002a3028723c */ /* 0x040fe600000418ff */
[----:B------:R-:W1:Y:S04]  /*79e0*/  LDSM.16.M88.4 R112, [R167+0x5800] ;  /* 0x00580000a770783b */ /* 0x000e680000000200 */
[----:B------:R-:W1:Y:S01]  /*79f0*/  LDSM.16.M88.4 R108, [R161+0x4000] ;  /* 0x00400000a16c783b */ /* 0x000e620000000200 */
[C---:B------:R-:W-:Y:S03]  /*7a00*/  HMMA.16816.F32.BF16 R36, R48.reuse, R32, RZ ;  /* 0x000000203024723c */ /* 0x040fe600000418ff */
[----:B------:R-:W1:Y:S04]  /*7a10*/  LDSM.16.M88.4 R116, [R161+0x4800] ;  /* 0x00480000a174783b */ /* 0x000e680000000200 */
[----:B------:R-:W0:Y:S01]  /*7a20*/  LDGDEPBAR ;  /* 0x00000000000079af */ /* 0x000e220000000000 */
[C---:B------:R-:W-:Y:S08]  /*7a30*/  HMMA.16816.F32.BF16 R32, R48.reuse, R34, RZ ;  /* 0x000000223020723c */ /* 0x040ff000000418ff */
[----:B---3--:R-:W-:Y:S08]  /*7a40*/  HMMA.16816.F32.BF16 R28, R48, R24, RZ ;  /* 0x00000018301c723c */ /* 0x008ff000000418ff */
[C---:B--2---:R-:W-:Y:S08]  /*7a50*/  HMMA.16816.F32.BF16 R44, R104.reuse, R20, R44 ;  /* 0x00000014682c723c */ /* 0x044ff0000004182c */
[----:B------:R-:W-:Y:S08]  /*7a60*/  HMMA.16816.F32.BF16 R40, R104, R22, R40 ;  /* 0x000000166828723c */ /* 0x000ff00000041828 */
[C---:B------:R-:W-:Y:S08]  /*7a70*/  HMMA.16816.F32.BF16 R24, R48.reuse, R26, RZ ;  /* 0x0000001a3018723c */ /* 0x040ff000000418ff */
[----:B----4-:R-:W-:Y:S08]  /*7a80*/  HMMA.16816.F32.BF16 R20, R48, R16, RZ ;  /* 0x000000103014723c */ /* 0x010ff000000418ff */
[C---:B------:R-:W-:Y:S08]  /*7a90*/  HMMA.16816.F32.BF16 R36, R104.reuse, R12, R36 ;  /* 0x0000000c6824723c */ /* 0x040ff00000041824 */
[----:B------:R-:W-:Y:S08]  /*7aa0*/  HMMA.16816.F32.BF16 R32, R104, R14, R32 ;  /* 0x0000000e6820723c */ /* 0x000ff00000041820 */
[C---:B------:R-:W-:Y:S08]  /*7ab0*/  HMMA.16816.F32.BF16 R16, R48.reuse, R18, RZ ;  /* 0x000000123010723c */ /* 0x040ff000000418ff */
[C---:B-1----:R-:W-:Y:S08]  /*7ac0*/  HMMA.16816.F32.BF16 R12, R48.reuse, R8, RZ ;  /* 0x00000008300c723c */ /* 0x042ff000000418ff */
[----:B------:R-:W-:Y:S08]  /*7ad0*/  HMMA.16816.F32.BF16 R8, R48, R10, RZ ;  /* 0x0000000a3008723c */ /* 0x000ff000000418ff */
[C---:B-----5:R-:W-:Y:S08]  /*7ae0*/  HMMA.16816.F32.BF16 R28, R104.reuse, R4, R28 ;  /* 0x00000004681c723c */ /* 0x060ff0000004181c */
[----:B------:R-:W-:Y:S08]  /*7af0*/  HMMA.16816.F32.BF16 R24, R104, R6, R24 ;  /* 0x000000066818723c */ /* 0x000ff00000041818 */
[----:B------:R-:W-:Y:S08]  /*7b00*/  HMMA.16816.F32.BF16 R4, R48, R64, RZ ;  /* 0x000000403004723c */ /* 0x000ff000000418ff */
[C---:B------:R-:W-:Y:S08]  /*7b10*/  HMMA.16816.F32.BF16 R20, R104.reuse, R52, R20 ;  /* 0x000000346814723c */ /* 0x040ff00000041814 */
        /* <DEDUP_REMOVED lines=45> */
[----:B------:R-:W-:Y:S01]  /*7df0*/  FMUL.FTZ R38, R38, c[0x0][0x2ec] ;  /* 0x0000bb0026267a20 */ /* 0x000fe20000410000 */
[----:B------:R-:W-:Y:S01]  /*7e00*/  HMMA.16816.F32.BF16 R48, R104, R110, R48 ;  /* 0x0000006e6830723c */ /* 0x000fe20000041830 */
[----:B------:R-:W1:Y:S04]  /*7e10*/  LDSM.16.M88.4 R104, [R100] ;  /* 0x000000006468783b */ /* 0x000e680000000200 */
[----:B------:R-:W3:Y:S01]  /*7e20*/  LDSM.16.M88.4 R108, [R100+0x1800] ;  /* 0x00180000646c783b */ /* 0x000ee20000000200 */
[----:B------:R-:W-:Y:S01]  /*7e30*/  MUFU.TANH R38, R38 ;  /* 0x0000002600267308 */ /* 0x000fe20000002400 */
[----:B------:R-:W-:-:S07]  /*7e40*/  FMUL.FTZ R35, R35, c[0x0][0x2ec] ;  /* 0x0000bb0023237a20 */ /* 0x000fce0000410000 */
[----:B------:R-:W-:Y:S01]  /*7e50*/  MUFU.TANH R230, R35 ;  /* 0x0000002300e67308 */ /* 0x000fe20000002400 */
[C---:B--2---:R-:W-:Y:S08]  /*7e60*/  HMMA.16816.F32.BF16 R4, R112.reuse, R116, R4 ;  /* 0x000000747004723c */ /* 0x044ff00000041804 */
[C---:B------:R-:W-:Y:S08]  /*7e70*/  HMMA.16816.F32.BF16 R64, R112.reuse, R118, R64 ;  /* 0x000000767040723c */ /* 0x040ff00000041840 */
[C---:B-1----:R-:W-:Y:S08]  /*7e80*/  HMMA.16816.F32.BF16 R44, R112.reuse, R104, R44 ;  /* 0x00000068702c723c */ /* 0x042ff0000004182c */
[----:B------:R-:W-:Y:S01]  /*7e90*/  FMUL.FTZ R134, R4, c[0x0][0x2ec] ;  /* 0x0000bb0004867a20 */ /* 0x000fe20000410000 */
[----:B------:R-:W-:Y:S01]  /*7ea0*/  HMMA.16816.F32.BF16 R40, R112, R106, R40 ;  /* 0x0000006a7028723c */ /* 0x000fe20000041828 */
[----:B------:R-:W1:Y:S01]  /*7eb0*/  LDSM.16.M88.4 R104, [R100+0x1000] ;  /* 0x001000006468783b */ /* 0x000e620000000200 */
[----:B------:R-:W-:-:S02]  /*7ec0*/  FMUL.FTZ R132, R6, c[0x0][0x2ec] ;  /* 0x0000bb0006847a20 */ /* 0x000fc40000410000 */
[----:B------:R-:W-:Y:S01]  /*7ed0*/  FMUL.FTZ R142, R5, c[0x0][0x2ec] ;  /* 0x0000bb00058e7a20 */ /* 0x000fe20000410000 */
[----:B------:R-:W-:Y:S01]  /*7ee0*/  MUFU.TANH R134, R134 ;  /* 0x0000008600867308 */ /* 0x000fe20000002400 */
[----:B------:R-:W-:Y:S02]  /*7ef0*/  FMUL.FTZ R138, R7, c[0x0][0x2ec] ;  /* 0x0000bb00078a7a20 */ /* 0x000fe40000410000 */
[----:B---3--:R-:W-:Y:S01]  /*7f00*/  HMMA.16816.F32.BF16 R20, R112, R108, R20 ;  /* 0x0000006c7014723c */ /* 0x008fe20000041814 */
[----:B------:R-:W-:Y:S02]  /*7f10*/  FMUL.FTZ R64, R64, c[0x0][0x2ec] ;  /* 0x0000bb0040407a20 */ /* 0x000fe40000410000 */
[----:B------:R-:W-:Y:S02]  /*7f20*/  FMUL.FTZ R66, R66, c[0x0][0x2ec] ;  /* 0x0000bb0042427a20 */ /* 0x000fe40000410000 */
[----:B------:R-:W-:Y:S01]  /*7f30*/  MUFU.TANH R132, R132 ;  /* 0x0000008400847308 */ /* 0x000fe20000002400 */
[----:B------:R-:W-:-:S02]  /*7f40*/  FMUL.FTZ R65, R65, c[0x0][0x2ec] ;  /* 0x0000bb0041417a20 */ /* 0x000fc40000410000 */
[----:B------:R-:W-:Y:S01]  /*7f50*/  HMMA.16816.F32.BF16 R16, R112, R110, R16 ;  /* 0x0000006e7010723c */ /* 0x000fe20000041810 */
[----:B------:R-:W2:Y:S01]  /*7f60*/  LDSM.16.M88.4 R108, [R100+0x3000] ;  /* 0x00300000646c783b */ /* 0x000ea20000000200 */
[----:B------:R-:W-:Y:S02]  /*7f70*/  FMUL.FTZ R3, R44, c[0x0][0x2ec] ;  /* 0x0000bb002c037a20 */ /* 0x000fe40000410000 */
[----:B------:R-:W-:Y:S01]  /*7f80*/  FMUL.FTZ R44, R45, c[0x0][0x2ec] ;  /* 0x0000bb002d2c7a20 */ /* 0x000fe20000410000 */
[----:B------:R-:W-:Y:S01]  /*7f90*/  MUFU.TANH R136, R64 ;  /* 0x0000004000887308 */ /* 0x000fe20000002400 */
[----:B------:R-:W-:Y:S02]  /*7fa0*/  FMUL.FTZ R45, R46, c[0x0][0x2ec] ;  /* 0x0000bb002e2d7a20 */ /* 0x000fe40000410000 */
[----:B------:R-:W-:Y:S02]  /*7fb0*/  FMUL.FTZ R46, R47, c[0x0][0x2ec] ;  /* 0x0000bb002f2e7a20 */ /* 0x000fe40000410000 */
[----:B------:R-:W-:-:S02]  /*7fc0*/  FMUL.FTZ R42, R42, c[0x0][0x2ec] ;  /* 0x0000bb002a2a7a20 */ /* 0x000fc40000410000 */
[----:B------:R-:W-:Y:S01]  /*7fd0*/  FMUL.FTZ R40, R40, c[0x0][0x2ec] ;  /* 0x0000bb0028287a20 */ /* 0x000fe20000410000 */
[----:B------:R-:W-:Y:S01]  /*7fe0*/  MUFU.TANH R128, R66 ;  /* 0x0000004200807308 */ /* 0x000fe20000002400 */
[----:B------:R-:W-:Y:S02]  /*7ff0*/  FMUL.FTZ R47, R36, c[0x0][0x2ec] ;  /* 0x0000bb00242f7a20 */ /* 0x000fe40000410000 */
[----:B------:R-:W-:Y:S02]  /*8000*/  FMUL.FTZ R36, R37, c[0x0][0x2ec] ;  /* 0x0000bb0025247a20 */ /* 0x000fe40000410000 */
[----:B------:R-:W-:Y:S02]  /*8010*/  FMUL.FTZ R37, R39, c[0x0][0x2ec] ;  /* 0x0000bb0027257a20 */ /* 0x000fe40000410000 */
[----:B------:R-:W-:Y:S01]  /*8020*/  FMUL.FTZ R39, R32, c[0x0][0x2ec] ;  /* 0x0000bb0020277a20 */ /* 0x000fe20000410000 */
[----:B------:R-:W3:Y:S01]  /*8030*/  MUFU.TANH R42, R42 ;  /* 0x0000002a002a7308 */ /* 0x000ee20000002400 */
[----:B------:R-:W-:-:S02]  /*8040*/  FMUL.FTZ R32, R33, c[0x0][0x2ec] ;  /* 0x0000bb0021207a20 */ /* 0x000fc40000410000 */
[----:B------:R-:W-:Y:S01]  /*8050*/  FMUL.FTZ R33, R34, c[0x0][0x2ec] ;  /* 0x0000bb0022217a20 */ /* 0x000fe20000410000 */
[C---:B-1----:R-:W-:Y:S01]  /*8060*/  HMMA.16816.F32.BF16 R28, R112.reuse, R104, R28 ;  /* 0x00000068701c723c */ /* 0x042fe2000004181c */
[----:B------:R-:W-:Y:S02]  /*8070*/  FMUL.FTZ R20, R20, c[0x0][0x2ec] ;  /* 0x0000bb0014147a20 */ /* 0x000fe40000410000 */
[----:B------:R-:W-:Y:S01]  /*8080*/  FMUL.FTZ R22, R22, c[0x0][0x2ec] ;  /* 0x0000bb0016167a20 */ /* 0x000fe20000410000 */
[----:B------:R-:W1:Y:S01]  /*8090*/  MUFU.TANH R40, R40 ;  /* 0x0000002800287308 */ /* 0x000e620000002400 */
[----:B------:R-:W-:Y:S02]  /*80a0*/  FMUL.FTZ R220, R17, c[0x0][0x2ec] ;  /* 0x0000bb0011dc7a20 */ /* 0x000fe40000410000 */
[----:B------:R-:W-:Y:S01]  /*80b0*/  FMUL.FTZ R16, R16, c[0x0][0x2ec] ;  /* 0x0000bb0010107a20 */ /* 0x000fe20000410000 */
[----:B------:R-:W-:Y:S01]  /*80c0*/  HMMA.16816.F32.BF16 R24, R112, R106, R24 ;  /* 0x0000006a7018723c */ /* 0x000fe20000041818 */
[----:B------:R-:W4:Y:S01]  /*80d0*/  LDSM.16.M88.4 R104, [R100+0x2000] ;  /* 0x002000006468783b */ /* 0x000f220000000200 */
[----:B------:R-:W-:-:S02]  /*80e0*/  FMUL.FTZ R17, R18, c[0x0][0x2ec] ;  /* 0x0000bb0012117a20 */ /* 0x000fc40000410000 */
[----:B------:R-:W5:Y:S01]  /*80f0*/  MUFU.TANH R47, R47 ;  /* 0x0000002f002f7308 */ /* 0x000f620000002400 */
[----:B------:R-:W-:Y:S02]  /*8100*/  FMUL.FTZ R41, R41, c[0x0][0x2ec] ;  /* 0x0000bb0029297a20 */ /* 0x000fe40000410000 */
[----:B------:R-:W-:Y:S01]  /*8110*/  FMUL.FTZ R43, R43, c[0x0][0x2ec] ;  /* 0x0000bb002b2b7a20 */ /* 0x000fe20000410000 */
[C---:B--2---:R-:W-:Y:S01]  /*8120*/  HMMA.16816.F32.BF16 R60, R112.reuse, R108, R60 ;  /* 0x0000006c703c723c */ /* 0x044fe2000004183c */
[----:B------:R-:W-:Y:S02]  /*8130*/  FMUL.FTZ R21, R21, c[0x0][0x2ec] ;  /* 0x0000bb0015157a20 */ /* 0x000fe40000410000 */
[----:B------:R-:W-:Y:S01]  /*8140*/  FMUL.FTZ R23, R23, c[0x0][0x2ec] ;  /* 0x0000bb0017177a20 */ /* 0x000fe20000410000 */
[----:B------:R-:W2:Y:S01]  /*8150*/  MUFU.TANH R39, R39 ;  /* 0x0000002700277308 */ /* 0x000ea20000002400 */
[----:B------:R-:W-:Y:S02]  /*8160*/  FMUL.FTZ R19, R19, c[0x0][0x2ec] ;  /* 0x0000bb0013137a20 */ /* 0x000fe40000410000 */
[----:B------:R-:W-:Y:S01]  /*8170*/  FMUL.FTZ R67, R67, c[0x0][0x2ec] ;  /* 0x0000bb0043437a20 */ /* 0x000fe20000410000 */
[----:B------:R-:W-:Y:S01]  /*8180*/  HMMA.16816.F32.BF16 R56, R112, R110, R56 ;  /* 0x0000006e7038723c */ /* 0x000fe20000041838 */
[----:B------:R-:W-:-:S02]  /*8190*/  FMUL.FTZ R28, R28, c[0x0][0x2ec] ;  /* 0x0000bb001c1c7a20 */ /* 0x000fc40000410000 */
[----:B------:R-:W-:Y:S01]  /*81a0*/  FMUL.FTZ R30, R30, c[0x0][0x2ec] ;  /* 0x0000bb001e1e7a20 */ /* 0x000fe20000410000 */
[----:B------:R-:W1:Y:S01]  /*81b0*/  MUFU.TANH R33, R33 ;  /* 0x0000002100217308 */ /* 0x000e620000002400 */
[----:B------:R-:W-:Y:S02]  /*81c0*/  FMUL.FTZ R29, R29, c[0x0][0x2ec] ;  /* 0x0000bb001d1d7a20 */ /* 0x000fe40000410000 */
[----:B------:R-:W-:Y:S02]  /*81d0*/  FMUL.FTZ R31, R31, c[0x0][0x2ec] ;  /* 0x0000bb001f1f7a20 */ /* 0x000fe40000410000 */
[----:B------:R-:W-:Y:S02]  /*81e0*/  FMUL.FTZ R24, R24, c[0x0][0x2ec] ;  /* 0x0000bb0018187a20 */ /* 0x000fe40000410000 */
[----:B------:R-:W-:Y:S01]  /*81f0*/  FMUL.FTZ R26, R26, c[0x0][0x2ec] ;  /* 0x0000bb001a1a7a20 */ /* 0x000fe20000410000 */
[----:B------:R-:W1:Y:S01]  /*8200*/  MUFU.TANH R150, R28 ;  /* 0x0000001c00967308 */ /* 0x000e620000002400 */
[----:B------:R-:W-:-:S02]  /*8210*/  FMUL.FTZ R25, R25, c[0x0][0x2ec] ;  /* 0x0000bb0019197a20 */ /* 0x000fc40000410000 */
[----:B------:R-:W-:Y:S02]  /*8220*/  FMUL.FTZ R27, R27, c[0x0][0x2ec] ;  /* 0x0000bb001b1b7a20 */ /* 0x000fe40000410000 */
[----:B------:R-:W-:Y:S02]  /*8230*/  FMUL.FTZ R60, R60, c[0x0][0x2ec] ;  /* 0x0000bb003c3c7a20 */ /* 0x000fe40000410000 */
[----:B------:R-:W-:Y:S01]  /*8240*/  FMUL.FTZ R62, R62, c[0x0][0x2ec] ;  /* 0x0000bb003e3e7a20 */ /* 0x000fe20000410000 */
[----:B------:R-:W1:Y:S01]  /*8250*/  MUFU.TANH R148, R30 ;  /* 0x0000001e00947308 */ /* 0x000e620000002400 */
[----:B------:R-:W-:Y:S02]  /*8260*/  FMUL.FTZ R61, R61, c[0x0][0x2ec] ;  /* 0x0000bb003d3d7a20 */ /* 0x000fe40000410000 */
[----:B------:R-:W-:Y:S01]  /*8270*/  FMUL.FTZ R63, R63, c[0x0][0x2ec] ;  /* 0x0000bb003f3f7a20 */ /* 0x000fe20000410000 */
[----:B----4-:R-:W-:Y:S01]  /*8280*/  HMMA.16816.F32.BF16 R12, R112, R104, R12 ;  /* 0x00000068700c723c */ /* 0x010fe2000004180c */
[----:B------:R-:W-:-:S03]  /*8290*/  FMUL.FTZ R57, R57, c[0x0][0x2ec] ;  /* 0x0000bb0039397a20 */ /* 0x000fc60000410000 */
[----:B------:R-:W4:Y:S01]  /*82a0*/  MUFU.TANH R144, R24 ;  /* 0x0000001800907308 */ /* 0x000f220000002400 */
[----:B------:R-:W-:-:S03]  /*82b0*/  FMUL.FTZ R59, R59, c[0x0][0x2ec] ;  /* 0x0000bb003b3b7a20 */ /* 0x000fc60000410000 */
[----:B------:R-:W-:Y:S01]  /*82c0*/  HMMA.16816.F32.BF16 R8, R112, R106, R8 ;  /* 0x0000006a7008723c */ /* 0x000fe20000041808 */
[----:B------:R-:W1:Y:S01]  /*82d0*/  LDSM.16.M88.4 R104, [R100+0x3800] ;  /* 0x003800006468783b */ /* 0x000e620000000200 */
[----:B------:R-:W-:-:S04]  /*82e0*/  DEPBAR.LE SB0, 0x0 ;  /* 0x000080000000791a */ /* 0x000fc80000000000 */
[----:B------:R-:W1:Y:S08]  /*82f0*/  MUFU.TANH R186, R26 ;  /* 0x0000001a00ba7308 */ /* 0x000e700000002400 */
[----:B------:R-:W1:Y:S02]  /*8300*/  MUFU.TANH R210, R20 ;  /* 0x0000001400d27308 */ /* 0x000e640000002400 */
[----:B------:R-:W-:-:S02]  /*8310*/  FMUL.FTZ R12, R12, c[0x0][0x2ec] ;  /* 0x0000bb000c0c7a20 */ /* 0x000fc40000410000 */
[----:B------:R-:W-:Y:S02]  /*8320*/  FMUL.FTZ R14, R14, c[0x0][0x2ec] ;  /* 0x0000bb000e0e7a20 */ /* 0x000fe40000410000 */
[----:B------:R-:W-:Y:S02]  /*8330*/  FMUL.FTZ R13, R13, c[0x0][0x2ec] ;  /* 0x0000bb000d0d7a20 */ /* 0x000fe40000410000 */
[----:B------:R-:W1:Y:S01]  /*8340*/  MUFU.TANH R212, R22 ;  /* 0x0000001600d47308 */ /* 0x000e620000002400 */
[----:B------:R-:W-:Y:S02]  /*8350*/  FMUL.FTZ R15, R15, c[0x0][0x2ec] ;  /* 0x0000bb000f0f7a20 */ /* 0x000fe40000410000 */
[----:B------:R-:W-:Y:S02]  /*8360*/  FMUL.FTZ R202, R8, c[0x0][0x2ec] ;  /* 0x0000bb0008ca7a20 */ /* 0x000fe40000410000 */
[----:B------:R-:W-:Y:S02]  /*8370*/  IMAD.SHL.U32 R8, R174, 0x80, RZ ;  /* 0x00000080ae087824 */ /* 0x000fe400078e00ff */
[----:B------:R-:W-:Y:S01]  /*8380*/  FMUL.FTZ R10, R10, c[0x0][0x2ec] ;  /* 0x0000bb000a0a7a20 */ /* 0x000fe20000410000 */
[----:B------:R2:W-:Y:S01]  /*8390*/  MUFU.TANH R200, R12 ;  /* 0x0000000c00c87308 */ /* 0x0005e20000002400 */
[----:B------:R-:W-:Y:S01]  /*83a0*/  FMUL.FTZ R206, R9, c[0x0][0x2ec] ;  /* 0x0000bb0009ce7a20 */ /* 0x000fe20000410000 */
[C-C-:B------:R-:W-:Y:S01]  /*83b0*/  LOP3.LUT R4, R8.reuse, 0x8, R123.reuse, 0xfe, !PT ;  /* 0x0000000808047812 */ /* 0x140fe200078efe7b */
[----:B------:R-:W-:Y:S01]  /*83c0*/  FMUL.FTZ R11, R11, c[0x0][0x2ec] ;  /* 0x0000bb000b0b7a20 */ /* 0x000fe20000410000 */
[----:B------:R-:W-:-:S02]  /*83d0*/  LOP3.LUT R6, R8, 0x10, R123, 0xfe, !PT ;  /* 0x0000001008067812 */ /* 0x000fc400078efe7b */
[CC--:B------:R-:W-:Y:S02]  /*83e0*/  ISETP.GE.AND P4, PT, R4.reuse, R124.reuse, PT ;  /* 0x0000007c0400720c */ /* 0x0c0fe40003f86270 */
[----:B------:R4:W-:Y:S01]  /*83f0*/  MUFU.TANH R146, R10 ;  /* 0x0000000a00927308 */ /* 0x0009e20000002400 */
[-C--:B------:R-:W-:Y:S01]  /*8400*/  ISETP.GE.AND P6, PT, R4, R125.reuse, PT ;  /* 0x0000007d0400720c */ /* 0x080fe20003fc6270 */
[C---:B-1----:R-:W-:Y:S01]  /*8410*/  HMMA.16816.F32.BF16 R52, R112.reuse, R104, R52 ;  /* 0x000000687034723c */ /* 0x042fe20000041834 */
[C---:B------:R-:W-:Y:S02]  /*8420*/  ISETP.GE.AND P5, PT, R6.reuse, R125, PT ;  /* 0x0000007d0600720c */ /* 0x040fe40003fa6270 */
[----:B------:R-:W-:Y:S02]  /*8430*/  ISETP.GE.AND P3, PT, R6, R124, PT ;  /* 0x0000007c0600720c */ /* 0x000fe40003f66270 */
[----:B--2---:R-:W-:Y:S01]  /*8440*/  LOP3.LUT R12, R8, 0x18, R123, 0xfe, !PT ;  /* 0x00000018080c7812 */ /* 0x004fe200078efe7b */
[----:B------:R-:W1:Y:S01]  /*8450*/  MUFU.TANH R16, R16 ;  /* 0x0000001000107308 */ /* 0x000e620000002400 */
[----:B---3--:R-:W-:Y:S01]  /*8460*/  FSEL R4, R42, -INF , !P4 ;  /* 0xff8000002a047808 */ /* 0x008fe20006000000 */
[----:B------:R-:W-:Y:S01]  /*8470*/  HMMA.16816.F32.BF16 R48, R112, R106, R48 ;  /* 0x0000006a7030723c */ /* 0x000fe20000041830 */
[----:B------:R-:W-:Y:S01]  /*8480*/  FSEL R6, R40, -INF , !P6 ;  /* 0xff80000028067808 */ /* 0x000fe20007000000 */
[----:B------:R-:W-:Y:S01]  /*8490*/  FMUL.FTZ R104, R58, c[0x0][0x2ec] ;  /* 0x0000bb003a687a20 */ /* 0x000fe20000410000 */
[----:B-----5:R-:W-:-:S02]  /*84a0*/  FSEL R30, R47, -INF , !P5 ;  /* 0xff8000002f1e7808 */ /* 0x020fc40006800000 */
[--C-:B----4-:R-:W-:Y:S01]  /*84b0*/  LOP3.LUT R10, R8, 0x20, R123.reuse, 0xfe, !PT ;  /* 0x00000020080a7812 */ /* 0x110fe200078efe7b */
[----:B------:R-:W2:Y:S01]  /*84c0*/  MUFU.TANH R17, R17 ;  /* 0x0000001100117308 */ /* 0x000ea20000002400 */
[----:B------:R-:W-:Y:S01]  /*84d0*/  FSEL R42, R38, -INF , !P3 ;  /* 0xff800000262a7808 */ /* 0x000fe20005800000 */
[----:B------:R-:W-:Y:S01]  /*84e0*/  FMUL.FTZ R114, R56, c[0x0][0x2ec] ;  /* 0x0000bb0038727a20 */ /* 0x000fe20000410000 */
[CC--:B------:R-:W-:Y:S02]  /*84f0*/  ISETP.GE.AND P6, PT, R12.reuse, R125.reuse, PT ;  /* 0x0000007d0c00720c */ /* 0x0c0fe40003fc6270 */
[-C--:B------:R-:W-:Y:S02]  /*8500*/  ISETP.GE.AND P4, PT, R12, R124.reuse, PT ;  /* 0x0000007c0c00720c */ /* 0x080fe40003f86270 */
[CC--:B------:R-:W-:Y:S01]  /*8510*/  ISETP.GE.AND P5, PT, R10.reuse, R125.reuse, PT ;  /* 0x0000007d0a00720c */ /* 0x0c0fe20003fa6270 */
[----:B------:R-:W3:Y:S01]  /*8520*/  MUFU.TANH R194, R14 ;  /* 0x0000000e00c27308 */ /* 0x000ee20000002400 */
[-C--:B------:R-:W-:Y:S01]  /*8530*/  ISETP.GE.AND P3, PT, R10, R124.reuse, PT ;  /* 0x0000007c0a00720c */ /* 0x080fe20003f66270 */
[----:B------:R-:W-:Y:S01]  /*8540*/  FMUL.FTZ R52, R52, c[0x0][0x2ec] ;  /* 0x0000bb0034347a20 */ /* 0x000fe20000410000 */
[--C-:B------:R-:W-:Y:S01]  /*8550*/  LOP3.LUT R12, R8, 0x28, R123.reuse, 0xfe, !PT ;  /* 0x00000028080c7812 */ /* 0x100fe200078efe7b */
[----:B------:R-:W-:Y:S01]  /*8560*/  FMUL.FTZ R54, R54, c[0x0][0x2ec] ;  /* 0x0000bb0036367a20 */ /* 0x000fe20000410000 */
[----:B------:R-:W-:Y:S01]  /*8570*/  LOP3.LUT R10, R8, 0x30, R123, 0xfe, !PT ;  /* 0x00000030080a7812 */ /* 0x000fe200078efe7b */
[----:B------:R-:W-:Y:S01]  /*8580*/  FMUL.FTZ R53, R53, c[0x0][0x2ec] ;  /* 0x0000bb0035357a20 */ /* 0x000fe20000410000 */
[----:B------:R-:W-:Y:S01]  /*8590*/  FSEL R28, R39, -INF , !P6 ;  /* 0xff800000271c7808 */ /* 0x000fe20007000000 */
[----:B------:R-:W4:Y:S01]  /*85a0*/  MUFU.TANH R202, R202 ;  /* 0x000000ca00ca7308 */ /* 0x000f220000002400 */
[----:B------:R-:W-:Y:S01]  /*85b0*/  FSEL R40, R33, -INF , !P4 ;  /* 0xff80000021287808 */ /* 0x000fe20006000000 */
[----:B------:R-:W-:Y:S01]  /*85c0*/  FMUL.FTZ R48, R48, c[0x0][0x2ec] ;  /* 0x0000bb0030307a20 */ /* 0x000fe20000410000 */
[----:B------:R-:W-:Y:S01]  /*85d0*/  FSEL R150, R150, -INF , !P5 ;  /* 0xff80000096967808 */ /* 0x000fe20006800000 */
[----:B------:R-:W-:Y:S01]  /*85e0*/  FMUL.FTZ R50, R50, c[0x0][0x2ec] ;  /* 0x0000bb0032327a20 */ /* 0x000fe20000410000 */
[----:B------:R-:W-:Y:S01]  /*85f0*/  FSEL R148, R148, -INF , !P3 ;  /* 0xff80000094947808 */ /* 0x000fe20005800000 */
[----:B------:R-:W-:Y:S01]  /*8600*/  FMUL.FTZ R55, R55, c[0x0][0x2ec] ;  /* 0x0000bb0037377a20 */ /* 0x000fe20000410000 */
[CC--:B------:R-:W-:Y:S01]  /*8610*/  ISETP.GE.AND P6, PT, R12.reuse, R125.reuse, PT ;  /* 0x0000007d0c00720c */ /* 0x0c0fe20003fc6270 */
[----:B------:R-:W5:Y:S01]  /*8620*/  MUFU.TANH R112, R60 ;  /* 0x0000003c00707308 */ /* 0x000f620000002400 */
[-C--:B------:R-:W-:Y:S01]  /*8630*/  ISETP.GE.AND P4, PT, R12, R124.reuse, PT ;  /* 0x0000007c0c00720c */ /* 0x080fe20003f86270 */
[----:B------:R-:W-:Y:S01]  /*8640*/  FMUL.FTZ R49, R49, c[0x0][0x2ec] ;  /* 0x0000bb0031317a20 */ /* 0x000fe20000410000 */
[C---:B------:R-:W-:Y:S01]  /*8650*/  ISETP.GE.AND P5, PT, R10.reuse, R125, PT ;  /* 0x0000007d0a00720c */ /* 0x040fe20003fa6270 */
[----:B------:R-:W-:Y:S01]  /*8660*/  FMUL.FTZ R51, R51, c[0x0][0x2ec] ;  /* 0x0000bb0033337a20 */ /* 0x000fe20000410000 */
[----:B------:R-:W-:-:S02]  /*8670*/  ISETP.GE.AND P3, PT, R10, R124, PT ;  /* 0x0000007c0a00720c */ /* 0x000fc40003f66270 */
[C-C-:B------:R-:W-:Y:S01]  /*8680*/  LOP3.LUT R12, R8.reuse, 0x38, R123.reuse, 0xfe, !PT ;  /* 0x00000038080c7812 */ /* 0x140fe200078efe7b */
[----:B------:R-:W1:Y:S01]  /*8690*/  MUFU.TANH R108, R62 ;  /* 0x0000003e006c7308 */ /* 0x000e620000002400 */
[----:B------:R-:W-:Y:S02]  /*86a0*/  LOP3.LUT R10, R8, 0x40, R123, 0xfe, !PT ;  /* 0x00000040080a7812 */ /* 0x000fe400078efe7b */
[----:B------:R-:W-:Y:S02]  /*86b0*/  FSEL R144, R144, -INF , !P6 ;  /* 0xff80000090907808 */ /* 0x000fe40007000000 */
[----:B------:R-:W-:Y:S02]  /*86c0*/  FSEL R186, R186, -INF , !P4 ;  /* 0xff800000baba7808 */ /* 0x000fe40006000000 */
[----:B------:R-:W-:Y:S01]  /*86d0*/  FSEL R210, R210, -INF , !P5 ;  /* 0xff800000d2d27808 */ /* 0x000fe20006800000 */
[----:B------:R-:W2:Y:S01]  /*86e0*/  MUFU.TANH R114, R114 ;  /* 0x0000007200727308 */ /* 0x000ea20000002400 */
[----:B------:R-:W-:-:S02]  /*86f0*/  FSEL R212, R212, -INF , !P3 ;  /* 0xff800000d4d47808 */ /* 0x000fc40005800000 */
[CC--:B------:R-:W-:Y:S02]  /*8700*/  ISETP.GE.AND P6, PT, R12.reuse, R125.reuse, PT ;  /* 0x0000007d0c00720c */ /* 0x0c0fe40003fc6270 */
[-C--:B------:R-:W-:Y:S02]  /*8710*/  ISETP.GE.AND P4, PT, R12, R124.reuse, PT ;  /* 0x0000007c0c00720c */ /* 0x080fe40003f86270 */
[C---:B------:R-:W-:Y:S01]  /*8720*/  ISETP.GE.AND P5, PT, R10.reuse, R125, PT ;  /* 0x0000007d0a00720c */ /* 0x040fe20003fa6270 */
[----:B------:R-:W4:Y:S01]  /*8730*/  MUFU.TANH R104, R104 ;  /* 0x0000006800687308 */ /* 0x000f220000002400 */
[----:B------:R-:W-:Y:S02]  /*8740*/  ISETP.GE.AND P3, PT, R10, R124, PT ;  /* 0x0000007c0a00720c */ /* 0x000fe40003f66270 */
[C-C-:B------:R-:W-:Y:S02]  /*8750*/  LOP3.LUT R12, R8.reuse, 0x48, R123.reuse, 0xfe, !PT ;  /* 0x00000048080c7812 */ /* 0x140fe400078efe7b */
[----:B------:R-:W-:-:S02]  /*8760*/  LOP3.LUT R10, R8, 0x50, R123, 0xfe, !PT ;  /* 0x00000050080a7812 */ /* 0x000fc400078efe7b */
[----:B-1----:R-:W-:Y:S01]  /*8770*/  FSEL R58, R16, -INF , !P6 ;  /* 0xff800000103a7808 */ /* 0x002fe20007000000 */
[----:B------:R-:W1:Y:S01]  /*8780*/  MUFU.TANH R66, R52 ;  /* 0x0000003400427308 */ /* 0x000e620000002400 */
[----:B--2---:R-:W-:Y:S02]  /*8790*/  FSEL R56, R17, -INF , !P4 ;  /* 0xff80000011387808 */ /* 0x004fe40006000000 */
[----:B------:R-:W-:Y:S02]  /*87a0*/  FSEL R200, R200, -INF , !P5 ;  /* 0xff800000c8c87808 */ /* 0x000fe40006800000 */
[----:B---3--:R-:W-:Y:S02]  /*87b0*/  FSEL R194, R194, -INF , !P3 ;  /* 0xff800000c2c27808 */ /* 0x008fe40005800000 */
[C---:B------:R-:W-:Y:S01]  /*87c0*/  ISETP.GE.AND P6, PT, R12.reuse, R125, PT ;  /* 0x0000007d0c00720c */ /* 0x040fe20003fc6270 */
[----:B------:R-:W2:Y:S01]  /*87d0*/  MUFU.TANH R60, R54 ;  /* 0x00000036003c7308 */ /* 0x000ea20000002400 */
[----:B------:R-:W-:-:S02]  /*87e0*/  ISETP.GE.AND P4, PT, R12, R124, PT ;  /* 0x0000007c0c00720c */ /* 0x000fc40003f86270 */
[C---:B------:R-:W-:Y:S02]  /*87f0*/  ISETP.GE.AND P5, PT, R10.reuse, R125, PT ;  /* 0x0000007d0a00720c */ /* 0x040fe40003fa6270 */
[----:B------:R-:W-:Y:S02]  /*8800*/  ISETP.GE.AND P3, PT, R10, R124, PT ;  /* 0x0000007c0a00720c */ /* 0x000fe40003f66270 */
[C-C-:B------:R-:W-:Y:S01]  /*8810*/  LOP3.LUT R12, R8.reuse, 0x58, R123.reuse, 0xfe, !PT ;  /* 0x00000058080c7812 */ /* 0x140fe200078efe7b */
[----:B------:R-:W-:Y:S01]  /*8820*/  MUFU.TANH R44, R44 ;  /* 0x0000002c002c7308 */ /* 0x000fe20000002400 */
[----:B------:R-:W-:Y:S02]  /*8830*/  LOP3.LUT R10, R8, 0x60, R123, 0xfe, !PT ;  /* 0x00000060080a7812 */ /* 0x000fe400078efe7b */
[----:B----4-:R-:W-:Y:S02]  /*8840*/  FSEL R202, R202, -INF , !P6 ;  /* 0xff800000caca7808 */ /* 0x010fe40007000000 */
[----:B------:R-:W-:-:S02]  /*8850*/  FSEL R146, R146, -INF , !P4 ;  /* 0xff80000092927808 */ /* 0x000fc40006000000 */
[----:B------:R-:W-:Y:S01]  /*8860*/  FSEL R134, R134, -INF , !P5 ;  /* 0xff80000086867808 */ /* 0x000fe20006800000 */
[----:B------:R-:W-:Y:S01]  /*8870*/  MUFU.TANH R46, R46 ;  /* 0x0000002e002e7308 */ /* 0x000fe20000002400 */
[----:B------:R-:W-:Y:S02]  /*8880*/  FSEL R132, R132, -INF , !P3 ;  /* 0xff80000084847808 */ /* 0x000fe40005800000 */
[CC--:B------:R-:W-:Y:S02]  /*8890*/  ISETP.GE.AND P6, PT, R12.reuse, R125.reuse, PT ;  /* 0x0000007d0c00720c */ /* 0x0c0fe40003fc6270 */
[-C--:B------:R-:W-:Y:S02]  /*88a0*/  ISETP.GE.AND P4, PT, R12, R124.reuse, PT ;  /* 0x0000007c0c00720c */ /* 0x080fe40003f86270 */
[C---:B------:R-:W-:Y:S01]  /*88b0*/  ISETP.GE.AND P5, PT, R10.reuse, R125, PT ;  /* 0x0000007d0a00720c */ /* 0x040fe20003fa6270 */
[----:B------:R-:W3:Y:S01]  /*88c0*/  MUFU.TANH R64, R48 ;  /* 0x0000003000407308 */ /* 0x000ee20000002400 */
[----:B------:R-:W-:-:S02]  /*88d0*/  ISETP.GE.AND P3, PT, R10, R124, PT ;  /* 0x0000007c0a00720c */ /* 0x000fc40003f66270 */
[C-C-:B------:R-:W-:Y:S02]  /*88e0*/  LOP3.LUT R12, R8.reuse, 0x68, R123.reuse, 0xfe, !PT ;  /* 0x00000068080c7812 */ /* 0x140fe400078efe7b */
[----:B------:R-:W-:Y:S02]  /*88f0*/  LOP3.LUT R10, R8, 0x70, R123, 0xfe, !PT ;  /* 0x00000070080a7812 */ /* 0x000fe400078efe7b */
[----:B------:R-:W-:Y:S01]  /*8900*/  FSEL R136, R136, -INF , !P6 ;  /* 0xff80000088887808 */ /* 0x000fe20007000000 */
[----:B------:R-:W4:Y:S01]  /*8910*/  MUFU.TANH R54, R50 ;  /* 0x0000003200367308 */ /* 0x000f220000002400 */
[----:B------:R-:W-:Y:S02]  /*8920*/  FSEL R128, R128, -INF , !P4 ;  /* 0xff80000080807808 */ /* 0x000fe40006000000 */
[----:B-----5:R-:W-:Y:S02]  /*8930*/  FSEL R112, R112, -INF , !P5 ;  /* 0xff80000070707808 */ /* 0x020fe40006800000 */
[----:B------:R-:W-:-:S02]  /*8940*/  FSEL R108, R108, -INF , !P3 ;  /* 0xff8000006c6c7808 */ /* 0x000fc40005800000 */
[CC--:B------:R-:W-:Y:S01]  /*8950*/  ISETP.GE.AND P6, PT, R12.reuse, R125.reuse, PT ;  /* 0x0000007d0c00720c */ /* 0x0c0fe20003fc6270 */
[----:B------:R-:W5:Y:S01]  /*8960*/  MUFU.TANH R41, R41 ;  /* 0x0000002900297308 */ /* 0x000f620000002400 */
[-C--:B------:R-:W-:Y:S02]  /*8970*/  ISETP.GE.AND P4, PT, R12, R124.reuse, PT ;  /* 0x0000007c0c00720c */ /* 0x080fe40003f86270 */
[C---:B------:R-:W-:Y:S02]  /*8980*/  ISETP.GE.AND P5, PT, R10.reuse, R125, PT ;  /* 0x0000007d0a00720c */ /* 0x040fe40003fa6270 */
[----:B------:R-:W-:Y:S02]  /*8990*/  ISETP.GE.AND P3, PT, R10, R124, PT ;  /* 0x0000007c0a00720c */ /* 0x000fe40003f66270 */
[C---:B------:R-:W-:Y:S01]  /*89a0*/  LOP3.LUT R10, R8.reuse, 0x78, R123, 0xfe, !PT ;  /* 0x00000078080a7812 */ /* 0x040fe200078efe7b */
[----:B------:R-:W3:Y:S01]  /*89b0*/  MUFU.TANH R43, R43 ;  /* 0x0000002b002b7308 */ /* 0x000ee20000002400 */
[----:B------:R-:W-:-:S02]  /*89c0*/  LOP3.LUT R123, R8, R123, RZ, 0xfc, !PT ;  /* 0x0000007b087b7212 */ /* 0x000fc400078efcff */
[----:B------:R-:W-:Y:S02]  /*89d0*/  FSEL R114, R114, -INF , !P6 ;  /* 0xff80000072727808 */ /* 0x000fe40007000000 */
[----:B------:R-:W-:Y:S02]  /*89e0*/  FSEL R104, R104, -INF , !P4 ;  /* 0xff80000068687808 */ /* 0x000fe40006000000 */
[C---:B------:R-:W-:Y:S01]  /*89f0*/  ISETP.GE.AND P6, PT, R10.reuse, R125, PT ;  /* 0x0000007d0a00720c */ /* 0x040fe20003fc6270 */
[----:B------:R-:W3:Y:S01]  /*8a00*/  MUFU.TANH R36, R36 ;  /* 0x0000002400247308 */ /* 0x000ee20000002400 */
[----:B------:R-:W-:Y:S02]  /*8a10*/  ISETP.GE.AND P4, PT, R10, R124, PT ;  /* 0x0000007c0a00720c */ /* 0x000fe40003f86270 */
[----:B------:R-:W-:Y:S02]  /*8a20*/  IADD3 R10, R123, 0x1, RZ ;  /* 0x000000017b0a7810 */ /* 0x000fe40007ffe0ff */
[----:B-1----:R-:W-:-:S02]  /*8a30*/  FSEL R66, R66, -INF , !P5 ;  /* 0xff80000042427808 */ /* 0x002fc40006800000 */
[----:B--2---:R-:W-:Y:S01]  /*8a40*/  FSEL R60, R60, -INF , !P3 ;  /* 0xff8000003c3c7808 */ /* 0x004fe20005800000 */
[----:B------:R-:W1:Y:S01]  /*8a50*/  MUFU.TANH R37, R37 ;  /* 0x0000002500257308 */ /* 0x000e620000002400 */
[C---:B------:R-:W-:Y:S02]  /*8a60*/  ISETP.GE.AND P5, PT, R10.reuse, R125, PT ;  /* 0x0000007d0a00720c */ /* 0x040fe40003fa6270 */
[----:B------:R-:W-:Y:S02]  /*8a70*/  ISETP.GE.AND P3, PT, R10, R124, PT ;  /* 0x0000007c0a00720c */ /* 0x000fe40003f66270 */
[C---:B------:R-:W-:Y:S02]  /*8a80*/  IADD3 R9, R123.reuse, 0x9, RZ ;  /* 0x000000097b097810 */ /* 0x040fe40007ffe0ff */
[----:B------:R-:W-:Y:S01]  /*8a90*/  IADD3 R5, R123, 0x11, RZ ;  /* 0x000000117b057810 */ /* 0x000fe20007ffe0ff */
[----:B------:R-:W2:Y:S01]  /*8aa0*/  MUFU.TANH R32, R32 ;  /* 0x0000002000207308 */ /* 0x000ea20000002400 */
[----:B---3--:R-:W-:-:S02]  /*8ab0*/  FSEL R64, R64, -INF , !P6 ;  /* 0xff80000040407808 */ /* 0x008fc40007000000 */
[----:B----4-:R-:W-:Y:S02]  /*8ac0*/  FSEL R54, R54, -INF , !P4 ;  /* 0xff80000036367808 */ /* 0x010fe40006000000 */
[----:B------:R-:W-:Y:S02]  /*8ad0*/  FSEL R16, R44, -INF , !P5 ;  /* 0xff8000002c107808 */ /* 0x000fe40006800000 */
[----:B------:R-:W-:Y:S01]  /*8ae0*/  FSEL R10, R46, -INF , !P3 ;  /* 0xff8000002e0a7808 */ /* 0x000fe20005800000 */
[----:B------:R-:W3:Y:S01]  /*8af0*/  MUFU.TANH R228, R29 ;  /* 0x0000001d00e47308 */ /* 0x000ee20000002400 */
[CC--:B------:R-:W-:Y:S02]  /*8b00*/  ISETP.GE.AND P6, PT, R9.reuse, R125.reuse, PT ;  /* 0x0000007d0900720c */ /* 0x0c0fe40003fc6270 */
[----:B------:R-:W-:Y:S02]  /*8b10*/  ISETP.GE.AND P4, PT, R9, R124, PT ;  /* 0x0000007c0900720c */ /* 0x000fe40003f86270 */
[----:B------:R-:W-:-:S02]  /*8b20*/  ISETP.GE.AND P5, PT, R5, R125, PT ;  /* 0x0000007d0500720c */ /* 0x000fc40003fa6270 */
[----:B------:R-:W-:Y:S01]  /*8b30*/  ISETP.GE.AND P3, PT, R5, R124, PT ;  /* 0x0000007c0500720c */ /* 0x000fe20003f66270 */
[----:B------:R-:W4:Y:S01]  /*8b40*/  MUFU.TANH R224, R31 ;  /* 0x0000001f00e07308 */ /* 0x000f220000002400 */
[C---:B------:R-:W-:Y:S02]  /*8b50*/  IADD3 R7, R123.reuse, 0x19, RZ ;  /* 0x000000197b077810 */ /* 0x040fe40007ffe0ff */
[----:B------:R-:W-:Y:S02]  /*8b60*/  IADD3 R5, R123, 0x21, RZ ;  /* 0x000000217b057810 */ /* 0x000fe40007ffe0ff */
[----:B-----5:R-:W-:Y:S02]  /*8b70*/  FSEL R14, R41, -INF , !P6 ;  /* 0xff800000290e7808 */ /* 0x020fe40007000000 */
[----:B------:R-:W-:Y:S01]  /*8b80*/  FSEL R12, R43, -INF , !P4 ;  /* 0xff8000002b0c7808 */ /* 0x000fe20006000000 */
[----:B------:R-:W5:Y:S01]  /*8b90*/  MUFU.TANH R226, R25 ;  /* 0x0000001900e27308 */ /* 0x000f620000002400 */
[----:B------:R-:W-:-:S02]  /*8ba0*/  FSEL R48, R36, -INF , !P5 ;  /* 0xff80000024307808 */ /* 0x000fc40006800000 */
[----:B-1----:R-:W-:Y:S02]  /*8bb0*/  FSEL R44, R37, -INF , !P3 ;  /* 0xff800000252c7808 */ /* 0x002fe40005800000 */
[CC--:B------:R-:W-:Y:S02]  /*8bc0*/  ISETP.GE.AND P6, PT, R7.reuse, R125.reuse, PT ;  /* 0x0000007d0700720c */ /* 0x0c0fe40003fc6270 */
[-C--:B------:R-:W-:Y:S01]  /*8bd0*/  ISETP.GE.AND P4, PT, R7, R124.reuse, PT ;  /* 0x0000007c0700720c */ /* 0x080fe20003f86270 */
[----:B------:R-:W1:Y:S01]  /*8be0*/  MUFU.TANH R214, R27 ;  /* 0x0000001b00d67308 */ /* 0x000e620000002400 */
[C---:B------:R-:W-:Y:S02]  /*8bf0*/  ISETP.GE.AND P5, PT, R5.reuse, R125, PT ;  /* 0x0000007d0500720c */ /* 0x040fe40003fa6270 */
[----:B------:R-:W-:Y:S02]  /*8c00*/  ISETP.GE.AND P3, PT, R5, R124, PT ;  /* 0x0000007c0500720c */ /* 0x000fe40003f66270 */
[----:B------:R-:W-:-:S02]  /*8c10*/  IADD3 R7, R123, 0x29, RZ ;  /* 0x000000297b077810 */ /* 0x000fc40007ffe0ff */
[----:B------:R-:W-:Y:S01]  /*8c20*/  IADD3 R5, R123, 0x31, RZ ;  /* 0x000000317b057810 */ /* 0x000fe20007ffe0ff */
[----:B------:R-:W1:Y:S01]  /*8c30*/  MUFU.TANH R222, R21 ;  /* 0x0000001500de7308 */ /* 0x000e620000002400 */
[----:B--2---:R-:W-:Y:S02]  /*8c40*/  FSEL R46, R32, -INF , !P6 ;  /* 0xff800000202e7808 */ /* 0x004fe40007000000 */
[----:B------:R-:W-:Y:S02]  /*8c50*/  FSEL R230, R230, -INF , !P4 ;  /* 0xff800000e6e67808 */ /* 0x000fe40006000000 */
[----:B---3--:R-:W-:Y:S02]  /*8c60*/  FSEL R228, R228, -INF , !P5 ;  /* 0xff800000e4e47808 */ /* 0x008fe40006800000 */
[----:B----4-:R-:W-:Y:S01]  /*8c70*/  FSEL R224, R224, -INF , !P3 ;  /* 0xff800000e0e07808 */ /* 0x010fe20005800000 */
[----:B------:R-:W2:Y:S01]  /*8c80*/  MUFU.TANH R216, R23 ;  /* 0x0000001700d87308 */ /* 0x000ea20000002400 */
[----:B------:R-:W-:-:S02]  /*8c90*/  ISETP.GE.AND P6, PT, R7, R125, PT ;  /* 0x0000007d0700720c */ /* 0x000fc40003fc6270 */
[-C--:B------:R-:W-:Y:S02]  /*8ca0*/  ISETP.GE.AND P4, PT, R7, R124.reuse, PT ;  /* 0x0000007c0700720c */ /* 0x080fe40003f86270 */
[C---:B------:R-:W-:Y:S02]  /*8cb0*/  ISETP.GE.AND P5, PT, R5.reuse, R125, PT ;  /* 0x0000007d0500720c */ /* 0x040fe40003fa6270 */
[----:B------:R-:W-:Y:S01]  /*8cc0*/  ISETP.GE.AND P3, PT, R5, R124, PT ;  /* 0x0000007c0500720c */ /* 0x000fe20003f66270 */
[----:B------:R-:W3:Y:S01]  /*8cd0*/  MUFU.TANH R220, R220 ;  /* 0x000000dc00dc7308 */ /* 0x000ee20000002400 */
[----:B------:R-:W-:Y:S02]  /*8ce0*/  IADD3 R5, R123, 0x39, RZ ;  /* 0x000000397b057810 */ /* 0x000fe40007ffe0ff */
[----:B-----5:R-:W-:Y:S02]  /*8cf0*/  FSEL R226, R226, -INF , !P6 ;  /* 0xff800000e2e27808 */ /* 0x020fe40007000000 */
[----:B-1----:R-:W-:-:S02]  /*8d00*/  FSEL R214, R214, -INF , !P4 ;  /* 0xff800000d6d67808 */ /* 0x002fc40006000000 */
[C---:B------:R-:W-:Y:S01]  /*8d10*/  ISETP.GE.AND P6, PT, R5.reuse, R125, PT ;  /* 0x0000007d0500720c */ /* 0x040fe20003fc6270 */
[----:B------:R-:W1:Y:S01]  /*8d20*/  MUFU.TANH R218, R19 ;  /* 0x0000001300da7308 */ /* 0x000e620000002400 */
[----:B------:R-:W-:Y:S02]  /*8d30*/  ISETP.GE.AND P4, PT, R5, R124, PT ;  /* 0x0000007c0500720c */ /* 0x000fe40003f86270 */
[C---:B------:R-:W-:Y:S02]  /*8d40*/  IADD3 R7, R123.reuse, 0x41, RZ ;  /* 0x000000417b077810 */ /* 0x040fe40007ffe0ff */
[----:B------:R-:W-:Y:S02]  /*8d50*/  IADD3 R5, R123, 0x49, RZ ;  /* 0x000000497b057810 */ /* 0x000fe40007ffe0ff */
[----:B------:R-:W-:Y:S01]  /*8d60*/  FSEL R222, R222, -INF , !P5 ;  /* 0xff800000dede7808 */ /* 0x000fe20006800000 */
[----:B------:R-:W4:Y:S01]  /*8d70*/  MUFU.TANH R208, R13 ;  /* 0x0000000d00d07308 */ /* 0x000f220000002400 */
[----:B--2---:R-:W-:-:S02]  /*8d80*/  FSEL R216, R216, -INF , !P3 ;  /* 0xff800000d8d87808 */ /* 0x004fc40005800000 */
[----:B---3--:R-:W-:Y:S02]  /*8d90*/  FSEL R220, R220, -INF , !P6 ;  /* 0xff800000dcdc7808 */ /* 0x008fe40007000000 */
[CC--:B------:R-:W-:Y:S02]  /*8da0*/  ISETP.GE.AND P5, PT, R7.reuse, R125.reuse, PT ;  /* 0x0000007d0700720c */ /* 0x0c0fe40003fa6270 */
[-C--:B------:R-:W-:Y:S01]  /*8db0*/  ISETP.GE.AND P3, PT, R7, R124.reuse, PT ;  /* 0x0000007c0700720c */ /* 0x080fe20003f66270 */
[----:B------:R-:W2:Y:S01]  /*8dc0*/  MUFU.TANH R196, R15 ;  /* 0x0000000f00c47308 */ /* 0x000ea20000002400 */
[----:B-1----:R-:W-:Y:S02]  /*8dd0*/  FSEL R218, R218, -INF , !P4 ;  /* 0xff800000dada7808 */ /* 0x002fe40006000000 */
[C---:B------:R-:W-:Y:S02]  /*8de0*/  ISETP.GE.AND P6, PT, R5.reuse, R125, PT ;  /* 0x0000007d0500720c */ /* 0x040fe40003fc6270 */
[----:B------:R-:W-:-:S02]  /*8df0*/  ISETP.GE.AND P4, PT, R5, R124, PT ;  /* 0x0000007c0500720c */ /* 0x000fc40003f86270 */
[C---:B------:R-:W-:Y:S01]  /*8e00*/  IADD3 R7, R123.reuse, 0x51, RZ ;  /* 0x000000517b077810 */ /* 0x040fe20007ffe0ff */
[----:B------:R-:W1:Y:S01]  /*8e10*/  MUFU.TANH R206, R206 ;  /* 0x000000ce00ce7308 */ /* 0x000e620000002400 */
[----:B------:R-:W-:Y:S02]  /*8e20*/  IADD3 R5, R123, 0x59, RZ ;  /* 0x000000597b057810 */ /* 0x000fe40007ffe0ff */
[----:B----4-:R-:W-:Y:S02]  /*8e30*/  FSEL R208, R208, -INF , !P5 ;  /* 0xff800000d0d07808 */ /* 0x010fe40006800000 */
[----:B------:R-:W-:-:S03]  /*8e40*/  ISETP.GE.AND P5, PT, R7, R125, PT ;  /* 0x0000007d0700720c */ /* 0x000fc60003fa6270 */
[----:B------:R-:W3:Y:S01]  /*8e50*/  MUFU.TANH R198, R11 ;  /* 0x0000000b00c67308 */ /* 0x000ee20000002400 */
[----:B--2---:R-:W-:Y:S02]  /*8e60*/  FSEL R196, R196, -INF , !P3 ;  /* 0xff800000c4c47808 */ /* 0x004fe40005800000 */
[----:B------:R-:W-:Y:S02]  /*8e70*/  ISETP.GE.AND P3, PT, R7, R124, PT ;  /* 0x0000007c0700720c */ /* 0x000fe40003f66270 */
[----:B------:R-:W-:-:S03]  /*8e80*/  IADD3 R7, R123, 0x61, RZ ;  /* 0x000000617b077810 */ /* 0x000fc60007ffe0ff */
[----:B------:R-:W2:Y:S01]  /*8e90*/  MUFU.TANH R142, R142 ;  /* 0x0000008e008e7308 */ /* 0x000ea20000002400 */
[----:B-1----:R-:W-:Y:S02]  /*8ea0*/  FSEL R206, R206, -INF , !P6 ;  /* 0xff800000cece7808 */ /* 0x002fe40007000000 */
[----:B------:R-:W-:-:S05]  /*8eb0*/  ISETP.GE.AND P6, PT, R5, R125, PT ;  /* 0x0000007d0500720c */ /* 0x000fca0003fc6270 */
[----:B------:R-:W1:Y:S01]  /*8ec0*/  MUFU.TANH R138, R138 ;  /* 0x0000008a008a7308 */ /* 0x000e620000002400 */
[----:B---3--:R-:W-:Y:S02]  /*8ed0*/  FSEL R198, R198, -INF , !P4 ;  /* 0xff800000c6c67808 */ /* 0x008fe40006000000 */
[----:B------:R-:W-:Y:S02]  /*8ee0*/  ISETP.GE.AND P4, PT, R5, R124, PT ;  /* 0x0000007c0500720c */ /* 0x000fe40003f86270 */
[----:B------:R-:W-:-:S03]  /*8ef0*/  IADD3 R5, R123, 0x69, RZ ;  /* 0x000000697b057810 */ /* 0x000fc60007ffe0ff */
[----:B------:R-:W3:Y:S01]  /*8f00*/  MUFU.TANH R140, R65 ;  /* 0x00000041008c7308 */ /* 0x000ee20000002400 */
[----:B--2---:R-:W-:Y:S02]  /*8f10*/  FSEL R142, R142, -INF , !P5 ;  /* 0xff8000008e8e7808 */ /* 0x004fe40006800000 */
[----:B------:R-:W-:-:S05]  /*8f20*/  ISETP.GE.AND P5, PT, R7, R125, PT ;  /* 0x0000007d0700720c */ /* 0x000fca0003fa6270 */
[----:B------:R-:W2:Y:S01]  /*8f30*/  MUFU.TANH R130, R67 ;  /* 0x0000004300827308 */ /* 0x000ea20000002400 */
[----:B-1----:R-:W-:Y:S02]  /*8f40*/  FSEL R138, R138, -INF , !P3 ;  /* 0xff8000008a8a7808 */ /* 0x002fe40005800000 */
[----:B------:R-:W-:-:S05]  /*8f50*/  ISETP.GE.AND P3, PT, R7, R124, PT ;  /* 0x0000007c0700720c */ /* 0x000fca0003f66270 */
[----:B------:R-:W1:Y:S01]  /*8f60*/  MUFU.TANH R126, R61 ;  /* 0x0000003d007e7308 */ /* 0x000e620000002400 */
[----:B---3--:R-:W-:Y:S02]  /*8f70*/  FSEL R140, R140, -INF , !P6 ;  /* 0xff8000008c8c7808 */ /* 0x008fe40007000000 */
[----:B------:R-:W-:-:S05]  /*8f80*/  ISETP.GE.AND P6, PT, R5, R125, PT ;  /* 0x0000007d0500720c */ /* 0x000fca0003fc6270 */
        /* <DEDUP_REMOVED lines=15> */
[----:B-1----:R-:W-:Y:S01]  /*9080*/  FSEL R106, R106, -INF , !P4 ;  /* 0xff8000006a6a7808 */ /* 0x002fe20006000000 */
[----:B------:R-:W-:Y:S01]  /*9090*/  BAR.SYNC.DEFER_BLOCKING 0x0 ;  /* 0x0000000000007b1d */ /* 0x000fe20000010000 */
[----:B------:R-:W-:-:S05]  /*90a0*/  ISETP.GE.AND P4, PT, R123, R124, PT ;  /* 0x0000007c7b00720c */ /* 0x000fca0003f86270 */
[----:B------:R-:W1:Y:S01]  /*90b0*/  MUFU.TANH R3, R3 ;  /* 0x0000000300037308 */ /* 0x000e620000002400 */
[----:B---3--:R-:W-:Y:S02]  /*90c0*/  FSEL R61, R61, -INF , !P5 ;  /* 0xff8000003d3d7808 */ /* 0x008fe40006800000 */
[----:B------:R-:W-:-:S05]  /*90d0*/  ISETP.GE.AND P5, PT, R5, R125, PT ;  /* 0x0000007d0500720c */ /* 0x000fca0003fa6270 */
[----:B------:R-:W3:Y:S01]  /*90e0*/  MUFU.TANH R45, R45 ;  /* 0x0000002d002d7308 */ /* 0x000ee20000002400 */
[----:B--2---:R-:W-:Y:S02]  /*90f0*/  FSEL R62, R62, -INF , !P3 ;  /* 0xff8000003e3e7808 */ /* 0x004fe40005800000 */
[----:B------:R-:W-:-:S05]  /*9100*/  ISETP.GE.AND P3, PT, R5, R124, PT ;  /* 0x0000007c0500720c */ /* 0x000fca0003f66270 */
[----:B------:R-:W2:Y:S01]  /*9110*/  MUFU.TANH R63, R49 ;  /* 0x00000031003f7308 */ /* 0x000ea20000002400 */
[----:B-1----:R-:W-:-:S07]  /*9120*/  FSEL R3, R3, -INF , !P6 ;  /* 0xff80000003037808 */ /* 0x002fce0007000000 */
[----:B------:R-:W1:Y:S01]  /*9130*/  MUFU.TANH R53, R51 ;  /* 0x0000003300357308 */ /* 0x000e620000002400 */
[----:B---3--:R-:W-:Y:S02]  /*9140*/  FSEL R45, R45, -INF , !P4 ;  /* 0xff8000002d2d7808 */ /* 0x008fe40006000000 */
[----:B--2---:R-:W-:Y:S02]  /*9150*/  FSEL R63, R63, -INF , !P5 ;  /* 0xff8000003f3f7808 */ /* 0x004fe40006800000 */
[----:B-1----:R-:W-:Y:S01]  /*9160*/  FSEL R53, R53, -INF , !P3 ;  /* 0xff80000035357808 */ /* 0x002fe20005800000 */
[----:B------:R-:W-:Y:S05]  /*9170*/  @!P2 BRA `(.L_x_5413) ;  /* 0x000009c00000a947 */ /* 0x000fea0003800000 */
[----:B------:R-:W-:Y:S05]  /*9180*/  @!P0 BRA `(.L_x_5414) ;  /* 0x0000039000008947 */ /* 0x000fea0003800000 */
[----:B------:R-:W1:Y:S01]  /*9190*/  I2F.RP R9, R120 ;  /* 0x0000007800097306 */ /* 0x000e620000209400 */
[----:B------:R-:W-:Y:S02]  /*91a0*/  IADD3 R15, R8, -0x80, RZ ;  /* 0xffffff80080f7810 */ /* 0x000fe40007ffe0ff */
[----:B------:R-:W-:Y:S02]  /*91b0*/  IABS R11, R8 ;  /* 0x00000008000b7213 */ /* 0x000fe40000000000 */
[----:B------:R-:W-:-:S02]  /*91c0*/  IABS R7, R15 ;  /* 0x0000000f00077213 */ /* 0x000fc40000000000 */
[----:B------:R-:W-:Y:S02]  /*91d0*/  LOP3.LUT R8, R8, c[0x0][0x2d0], RZ, 0x3c, !PT ;  /* 0x0000b40008087a12 */ /* 0x000fe400078e3cff */
        /* <DEDUP_REMOVED lines=38> */
[----:B------:R-:W-:-:S05]  /*9440*/  IMAD R8, R5, R8, -0x80 ;  /* 0xffffff8005087424 */ /* 0x000fca00078e0208 */
[----:B------:R-:W-:-:S05]  /*9450*/  SHF.R.S32.HI R5, RZ, 0x1f, R8 ;  /* 0x0000001fff057819 */ /* 0x000fca0000011408 */
[----:B------:R-:W-:-:S04]  /*9460*/  IMAD R5, R5, c[0x0][0x198], RZ ;  /* 0x0000660005057a24 */ /* 0x000fc800078e02ff */
[C---:B------:R-:W-:Y:S02]  /*9470*/  IMAD R5, R8.reuse, c[0x0][0x19c], R5 ;  /* 0x0000670008057a24 */ /* 0x040fe400078e0205 */
[----:B--2---:R-:W-:Y:S02]  /*9480*/  IMAD.IADD R9, R9, 0x1, -R18 ;  /* 0x0000000109097824 */ /* 0x004fe400078e0a12 */
[----:B------:R-:W-:-:S03]  /*9490*/  IMAD.WIDE.U32 R18, R8, c[0x0][0x198], RZ ;  /* 0x0000660008127a25 */ /* 0x000fc600078e00ff */
[----:B------:R-:W-:Y:S02]  /*94a0*/  SHF.R.S32.HI R7, RZ, 0x1f, R9 ;  /* 0x0000001fff077819 */ /* 0x000fe40000011409 */
[----:B------:R-:W-:-:S03]  /*94b0*/  IADD3 R19, R19, R5, RZ ;  /* 0x0000000513137210 */ /* 0x000fc60007ffe0ff */
[----:B------:R-:W-:Y:S02]  /*94c0*/  IMAD R8, R7, c[0x0][0x180], RZ ;  /* 0x0000600007087a24 */ /* 0x000fe400078e02ff */
[----:B------:R-:W-:-:S04]  /*94d0*/  IMAD.WIDE.U32 R18, R9, c[0x0][0x180], R18 ;  /* 0x0000600009127a25 */ /* 0x000fc800078e0012 */
[----:B------:R-:W-:Y:S01]  /*94e0*/  IMAD R8, R9, c[0x0][0x184], R8 ;  /* 0x0000610009087a24 */ /* 0x000fe200078e0208 */
[----:B------:R-:W-:-:S03]  /*94f0*/  MOV R7, R18 ;  /* 0x0000001200077202 */ /* 0x000fc60000000f00 */
[----:B------:R-:W-:Y:S01]  /*9500*/  IMAD.IADD R8, R19, 0x1, R8 ;  /* 0x0000000113087824 */ /* 0x000fe200078e0208 */
[----:B------:R-:W-:Y:S05]  /*9510*/  BRA `(.L_x_5415) ;  /* 0x0000002000007947 */ /* 0x000fea0003800000 */
.L_x_5414:
[----:B------:R-:W-:-:S04]  /*9520*/  LEA R7, -R103, RZ, 0x7 ;  /* 0x000000ff67077211 */ /* 0x000fc800078e39ff */
[----:B------:R-:W-:Y:S02]  /*9530*/  SHF.R.S32.HI R8, RZ, 0x1f, R7 ;  /* 0x0000001fff087819 */ /* 0x000fe40000011407 */
.L_x_5415:
        /* <DEDUP_REMOVED lines=20> */
[----:B------:R-:W-:Y:S01]  /*9680*/  @!P1 IADD3.X R13, R8, R13, R19, P2, !PT ;  /* 0x0000000d080d9210 */ /* 0x000fe200017fe413 */
[----:B------:R-:W-:Y:S01]  /*9690*/  @!P1 IMAD R5, R5, 0x60, RZ ;  /* 0x0000006005059824 */ /* 0x000fe200078e02ff */
[----:B------:R-:W-:-:S04]  /*96a0*/  @!P1 IADD3 R18, P3, P2, R7, R122, R171 ;  /* 0x0000007a07129210 */ /* 0x000fc80007a7e0ab */
[----:B------:R-:W-:Y:S02]  /*96b0*/  @!P1 IADD3.X R9, R8, R121, R170, P3, P2 ;  /* 0x0000007908099210 */ /* 0x000fe40001fe44aa */
[----:B------:R-:W-:-:S04]  /*96c0*/  @!P1 LEA R26, P2, R18, c[0x0][0x168], 0x1 ;  /* 0x00005a00121a9a11 */ /* 0x000fc800078408ff */
[----:B------:R-:W-:Y:S01]  /*96d0*/  @!P1 LEA.HI.X R27, R18, c[0x0][0x16c], R9, 0x1, P2 ;  /* 0x00005b00121b9a11 */ /* 0x000fe200010f0c09 */
[----:B------:R-:W-:Y:S02]  /*96e0*/  @!P1 IMAD.MOV.U32 R18, RZ, RZ, c[0x0][0x19c] ;  /* 0x00006700ff129624 */ /* 0x000fe400078e00ff */
[----:B--2---:R-:W-:Y:S02]  /*96f0*/  @!P1 IMAD.WIDE.U32 R24, R103, 0x60, R120 ;  /* 0x0000006067189825 */ /* 0x004fe400078e0078 */
[----:B------:R-:W-:Y:S01]  /*9700*/  @!PT LDS RZ, [RZ] ;  /* 0x00000000fffff984 */ /* 0x000fe20000000800 */
[----:B------:R-:W-:Y:S01]  /*9710*/  @!PT LDS RZ, [RZ] ;  /* 0x00000000fffff984 */ /* 0x000fe20000000800 */
[----:B------:R-:W-:Y:S01]  /*9720*/  @!PT LDS RZ, [RZ] ;  /* 0x00000000fffff984 */ /* 0x000fe20000000800 */
[----:B------:R2:W-:Y:S03]  /*9730*/  @!P1 LDGSTS.E.BYPASS.LTC128B.128 [R175+0x2800], [R26.64] ;  /* 0x028000001aaf9fae */ /* 0x0005e6000b901d46 */
        /* <DEDUP_REMOVED lines=14> */
[----:B------:R-:W-:Y:S01]  /*9820*/  @!P1 LEA.HI.X R33, R20, c[0x0][0x16c], R11, 0x1, P2 ;  /* 0x00005b0014219a11 */ /* 0x000fe200010f0c0b */
[----:B------:R-:W-:Y:S01]  /*9830*/  @!P1 IMAD.MOV.U32 R20, RZ, RZ, c[0x0][0x19c] ;  /* 0x00006700ff149624 */ /* 0x000fe200078e00ff */
[C---:B--2---:R-:W-:Y:S01]  /*9840*/  @!P1 LEA R26, P2, R103.reuse, R122, 0x6 ;  /* 0x0000007a671a9211 */ /* 0x044fe200078430ff */
        /* <DEDUP_REMOVED lines=17> */
[C---:B---3--:R-:W-:Y:S01]  /*9960*/  @!P1 LEA R18, P2, R9.reuse, c[0x0][0x168], 0x1 ;  /* 0x00005a0009129a11 */ /* 0x048fe200078408ff */
[----:B------:R1:W-:Y:S03]  /*9970*/  @P1 STS.128 [R175+0x4800], RZ ;  /* 0x004800ffaf001388 */ /* 0x0003e60000000c00 */
[----:B------:R-:W-:Y:S01]  /*9980*/  @!P1 LEA.HI.X R19, R9, c[0x0][0x16c], R24, 0x1, P2 ;  /* 0x00005b0009139a11 */ /* 0x000fe200010f0c18 */
        /* <DEDUP_REMOVED lines=23> */
.L_x_5417:
[----:B------:R-:W-:Y:S05]  /*9b00*/  BSYNC B0 ;  /* 0x0000000000007941 */ /* 0x000fea0003800000 */
.L_x_5416:
[----:B------:R-:W0:Y:S01]  /*9b10*/  LDGDEPBAR ;  /* 0x00000000000079af */ /* 0x000e220000000000 */
[----:B------:R-:W-:-:S04]  /*9b20*/  LEA R188, P1, R7, R188, 0x1 ;  /* 0x000000bc07bc7211 */ /* 0x000fc800078208ff */
[----:B------:R-:W-:Y:S02]  /*9b30*/  LEA.HI.X R189, R7, R189, R8, 0x1, P1 ;  /* 0x000000bd07bd7211 */ /* 0x000fe400008f0c08 */
.L_x_5413:
[----:B------:R-:W-:Y:S01]  /*9b40*/  FMNMX.FTZ R7, R2, R3, !PT ;  /* 0x0000000302077209 */ /* 0x000fe20007810000 */
[----:B-1----:R-:W-:Y:S01]  /*9b50*/  LDSM.16.MT88.4 R24, [R159+0x6000] ;  /* 0x006000009f18783b */ /* 0x002fe20000004200 */
        /* <DEDUP_REMOVED lines=72> */
[----:B------:R-:W-:-:S03]  /*9fe0*/  FMUL.FTZ R67, R52, c[0x0][0x23c] ;  /* 0x00008f0034437a20 */ /* 0x000fc60000410000 */
[----:B------:R-:W-:Y:S02]  /*9ff0*/  FSEL R127, R52, RZ, P2 ;  /* 0x000000ff347f7208 */ /* 0x000fe40001000000 */
[----:B------:R-:W-:-:S03]  /*a000*/  FSEL R67, R67, RZ, P2 ;  /* 0x000000ff43437208 */ /* 0x000fc60001000000 */
[----:B------:R-:W-:Y:S02]  /*a010*/  FADD.FTZ R127, R2, -R127 ;  /* 0x8000007f027f7221 */ /* 0x000fe40000010000 */
[--C-:B------:R-:W-:Y:S01]  /*a020*/  FFMA.FTZ R204, R3, c[0x0][0x23c], -R67.reuse ;  /* 0x00008f0003cc7a23 */ /* 0x100fe20000010843 */
[----:B--2---:R-:W-:Y:S01]  /*a030*/  FMNMX.FTZ R3, R8, R5, !PT ;  /* 0x0000000508037209 */ /* 0x004fe20007810000 */
[--C-:B------:R-:W-:Y:S02]  /*a040*/  FFMA.FTZ R115, R16, c[0x0][0x23c], -R67.reuse ;  /* 0x00008f0010737a23 */ /* 0x100fe40000010843 */
[----:B------:R-:W1:Y:S01]  /*a050*/  LDSM.16.MT88.4 R16, [R160+0x6000] ;  /* 0x00600000a010783b */ /* 0x000e620000004200 */
[C---:B------:R-:W-:Y:S01]  /*a060*/  FSETP.NEU.FTZ.AND P1, PT, R3.reuse, -INF , PT ;  /* 0xff8000000300780b */ /* 0x040fe20003f3d000 */
[C---:B------:R-:W-:Y:S01]  /*a070*/  FMUL.FTZ R55, R3.reuse, c[0x0][0x23c] ;  /* 0x00008f0003377a20 */ /* 0x040fe20000410000 */
[----:B------:R-:W-:Y:S01]  /*a080*/  MUFU.EX2 R204, R204 ;  /* 0x000000cc00cc7308 */ /* 0x000fe20000000800 */
[--C-:B------:R-:W-:Y:S01]  /*a090*/  FFMA.FTZ R110, R6, c[0x0][0x23c], -R67.reuse ;  /* 0x00008f00066e7a23 */ /* 0x100fe20000010843 */
[----:B------:R-:W-:Y:S01]  /*a0a0*/  FSEL R117, R3, RZ, P1 ;  /* 0x000000ff03757208 */ /* 0x000fe20000800000 */
[----:B------:R-:W-:Y:S01]  /*a0b0*/  FFMA.FTZ R65, R14, c[0x0][0x23c], -R67 ;  /* 0x00008f000e417a23 */ /* 0x000fe20000010843 */
[----:B------:R-:W-:Y:S01]  /*a0c0*/  FSEL R55, R55, RZ, P1 ;  /* 0x000000ff37377208 */ /* 0x000fe20000800000 */
[----:B------:R-:W-:-:S02]  /*a0d0*/  FMUL.FTZ R127, R127, c[0x0][0x23c] ;  /* 0x00008f007f7f7a20 */ /* 0x000fc40000410000 */
[----:B------:R-:W-:Y:S01]  /*a0e0*/  FADD.FTZ R117, R0, -R117 ;  /* 0x8000007500757221 */ /* 0x000fe20000010000 */
[----:B------:R-:W2:Y:S01]  /*a0f0*/  MUFU.EX2 R115, R115 ;  /* 0x0000007300737308 */ /* 0x000ea20000000800 */
[--C-:B------:R-:W-:Y:S02]  /*a100*/  FFMA.FTZ R113, R45, c[0x0][0x23c], -R55.reuse ;  /* 0x00008f002d717a23 */ /* 0x100fe40000010837 */
[--C-:B------:R-:W-:Y:S02]  /*a110*/  FFMA.FTZ R111, R10, c[0x0][0x23c], -R55.reuse ;  /* 0x00008f000a6f7a23 */ /* 0x100fe40000010837 */
[--C-:B------:R-:W-:Y:S01]  /*a120*/  FFMA.FTZ R101, R4, c[0x0][0x23c], -R55.reuse ;  /* 0x00008f0004657a23 */ /* 0x100fe20000010837 */
[----:B------:R-:W3:Y:S01]  /*a130*/  LDSM.16.MT88.4 R8, [R162+0x6000] ;  /* 0x00600000a208783b */ /* 0x000ee20000004200 */
[----:B------:R-:W-:Y:S01]  /*a140*/  FMUL.FTZ R117, R117, c[0x0][0x23c] ;  /* 0x00008f0075757a20 */ /* 0x000fe20000410000 */
[----:B------:R-:W-:Y:S01]  /*a150*/  MUFU.EX2 R110, R110 ;  /* 0x0000006e006e7308 */ /* 0x000fe20000000800 */
[----:B------:R-:W-:-:S02]  /*a160*/  FFMA.FTZ R0, R12, c[0x0][0x23c], -R55 ;  /* 0x00008f000c007a23 */ /* 0x000fc40000010837 */
[----:B------:R-:W-:Y:S02]  /*a170*/  FFMA.FTZ R2, R46, c[0x0][0x23c], -R67 ;  /* 0x00008f002e027a23 */ /* 0x000fe40000010843 */
[----:B------:R-:W-:Y:S02]  /*a180*/  FFMA.FTZ R107, R44, c[0x0][0x23c], -R55 ;  /* 0x00008f002c6b7a23 */ /* 0x000fe40000010837 */
[----:B------:R-:W4:Y:S01]  /*a190*/  LDSM.16.MT88.4 R44, [R160+0x6800] ;  /* 0x00680000a02c783b */ /* 0x000f220000004200 */
[----:B------:R-:W5:Y:S01]  /*a1a0*/  MUFU.EX2 R65, R65 ;  /* 0x0000004100417308 */ /* 0x000f620000000800 */
[----:B--2---:R-:W-:Y:S01]  /*a1b0*/  F2FP.BF16.PACK_AB R32, R115, R204 ;  /* 0x000000cc7320723e */ /* 0x004fe200000010ff */
[--C-:B------:R-:W-:Y:S02]  /*a1c0*/  FFMA.FTZ R120, R30, c[0x0][0x23c], -R67.reuse ;  /* 0x00008f001e787a23 */ /* 0x100fe40000010843 */
[--C-:B------:R-:W-:Y:S02]  /*a1d0*/  FFMA.FTZ R105, R48, c[0x0][0x23c], -R67.reuse ;  /* 0x00008f0030697a23 */ /* 0x100fe40000010843 */
[----:B------:R-:W-:Y:S01]  /*a1e0*/  FFMA.FTZ R103, R28, c[0x0][0x23c], -R67 ;  /* 0x00008f001c677a23 */ /* 0x000fe20000010843 */
[----:B------:R-:W2:Y:S01]  /*a1f0*/  LDSM.16.MT88.4 R48, [R162+0x6800] ;  /* 0x00680000a230783b */ /* 0x000ea20000004200 */
[----:B------:R-:W-:Y:S01]  /*a200*/  MUFU.EX2 R113, R113 ;  /* 0x0000007100717308 */ /* 0x000fe20000000800 */
[----:B------:R-:W-:-:S02]  /*a210*/  FFMA.FTZ R122, R42, c[0x0][0x23c], -R55 ;  /* 0x00008f002a7a7a23 */ /* 0x000fc40000010837 */
[--C-:B------:R-:W-:Y:S02]  /*a220*/  FFMA.FTZ R124, R40, c[0x0][0x23c], -R55.reuse ;  /* 0x00008f00287c7a23 */ /* 0x100fe40000010837 */
[----:B------:R-:W-:Y:S01]  /*a230*/  FFMA.FTZ R109, R230, c[0x0][0x23c], -R55 ;  /* 0x00008f00e66d7a23 */ /* 0x000fe20000010837 */
[----:B------:R-:W1:Y:S01]  /*a240*/  LDSM.16.MT88.4 R40, [R159+0x6800] ;  /* 0x006800009f28783b */ /* 0x000e620000004200 */
[--C-:B------:R-:W-:Y:S01]  /*a250*/  FFMA.FTZ R150, R150, c[0x0][0x23c], -R67.reuse ;  /* 0x00008f0096967a23 */ /* 0x100fe20000010843 */
[----:B------:R-:W3:Y:S01]  /*a260*/  MUFU.EX2 R111, R111 ;  /* 0x0000006f006f7308 */ /* 0x000ee20000000800 */
[----:B-----5:R-:W-:Y:S01]  /*a270*/  F2FP.BF16.PACK_AB R34, R65, R110 ;  /* 0x0000006e4122723e */ /* 0x020fe200000010ff */
[--C-:B------:R-:W-:Y:S02]  /*a280*/  FFMA.FTZ R123, R228, c[0x0][0x23c], -R67.reuse ;  /* 0x00008f00e47b7a23 */ /* 0x100fe40000010843 */
[--C-:B------:R-:W-:Y:S02]  /*a290*/  FFMA.FTZ R144, R144, c[0x0][0x23c], -R67.reuse ;  /* 0x00008f0090907a23 */ /* 0x100fe40000010843 */
[----:B------:R-:W-:-:S02]  /*a2a0*/  FFMA.FTZ R119, R226, c[0x0][0x23c], -R67 ;  /* 0x00008f00e2777a23 */ /* 0x000fc40000010843 */
[----:B------:R-:W-:Y:S01]  /*a2b0*/  MUFU.EX2 R101, R101 ;  /* 0x0000006500657308 */ /* 0x000fe20000000800 */
[--C-:B------:R-:W-:Y:S02]  /*a2c0*/  FFMA.FTZ R148, R148, c[0x0][0x23c], -R55.reuse ;  /* 0x00008f0094947a23 */ /* 0x100fe40000010837 */
[--C-:B------:R-:W-:Y:S02]  /*a2d0*/  FFMA.FTZ R121, R224, c[0x0][0x23c], -R55.reuse ;  /* 0x00008f00e0797a23 */ /* 0x100fe40000010837 */
[--C-:B------:R-:W-:Y:S02]  /*a2e0*/  FFMA.FTZ R186, R186, c[0x0][0x23c], -R55.reuse ;  /* 0x00008f00baba7a23 */ /* 0x100fe40000010837 */
[--C-:B------:R-:W-:Y:S01]  /*a2f0*/  FFMA.FTZ R125, R214, c[0x0][0x23c], -R55.reuse ;  /* 0x00008f00d67d7a23 */ /* 0x100fe20000010837 */
[----:B------:R-:W5:Y:S01]  /*a300*/  MUFU.EX2 R127, R127 ;  /* 0x0000007f007f7308 */ /* 0x000f620000000800 */
[----:B---3--:R-:W-:Y:S01]  /*a310*/  F2FP.BF16.PACK_AB R33, R111, R113 ;  /* 0x000000716f21723e */ /* 0x008fe200000010ff */
[----:B------:R-:W-:-:S02]  /*a320*/  FFMA.FTZ R131, R212, c[0x0][0x23c], -R55 ;  /* 0x00008f00d4837a23 */ /* 0x000fc40000010837 */
[----:B------:R-:W-:Y:S02]  /*a330*/  FFMA.FTZ R214, R210, c[0x0][0x23c], -R67 ;  /* 0x00008f00d2d67a23 */ /* 0x000fe40000010843 */
[----:B------:R-:W-:Y:S02]  /*a340*/  FFMA.FTZ R212, R216, c[0x0][0x23c], -R55 ;  /* 0x00008f00d8d47a23 */ /* 0x000fe40000010837 */
[----:B------:R-:W3:Y:S01]  /*a350*/  MUFU.EX2 R117, R117 ;  /* 0x0000007500757308 */ /* 0x000ee20000000800 */
[----:B------:R-:W-:Y:S02]  /*a360*/  FFMA.FTZ R210, R58, c[0x0][0x23c], -R67 ;  /* 0x00008f003ad27a23 */ /* 0x000fe40000010843 */
[----:B------:R-:W-:Y:S02]  /*a370*/  FFMA.FTZ R216, R56, c[0x0][0x23c], -R55 ;  /* 0x00008f0038d87a23 */ /* 0x000fe40000010837 */
[--C-:B------:R-:W-:Y:S01]  /*a380*/  FFMA.FTZ R133, R222, c[0x0][0x23c], -R67.reuse ;  /* 0x00008f00de857a23 */ /* 0x100fe20000010843 */
[----:B------:R-:W-:Y:S01]  /*a390*/  LDSM.16.MT88.4 R56, [R162+0x7800] ;  /* 0x00780000a238783b */ /* 0x000fe20000004200 */
[----:B------:R-:W-:Y:S01]  /*a3a0*/  FFMA.FTZ R129, R220, c[0x0][0x23c], -R67 ;  /* 0x00008f00dc817a23 */ /* 0x000fe20000010843 */
[----:B------:R-:W1:Y:S01]  /*a3b0*/  MUFU.EX2 R0, R0 ;  /* 0x0000000000007308 */ /* 0x000e620000000800 */
[----:B-----5:R-:W-:-:S02]  /*a3c0*/  FMUL.FTZ R12, R88, R127 ;  /* 0x0000007f580c7220 */ /* 0x020fc40000410000 */
[-C--:B------:R-:W-:Y:S02]  /*a3d0*/  FMUL.FTZ R13, R89, R127.reuse ;  /* 0x0000007f590d7220 */ /* 0x080fe40000410000 */
[-C--:B------:R-:W-:Y:S02]  /*a3e0*/  FMUL.FTZ R84, R84, R127.reuse ;  /* 0x0000007f54547220 */ /* 0x080fe40000410000 */
[----:B------:R-:W-:Y:S01]  /*a3f0*/  FMUL.FTZ R85, R85, R127 ;  /* 0x0000007f55557220 */ /* 0x000fe20000410000 */
[----:B------:R-:W-:Y:S01]  /*a400*/  MUFU.EX2 R120, R120 ;  /* 0x0000007800787308 */ /* 0x000fe20000000800 */
[-C--:B---3--:R-:W-:Y:S02]  /*a410*/  FMUL.FTZ R14, R90, R117.reuse ;  /* 0x000000755a0e7220 */ /* 0x088fe40000410000 */
        /* <DEDUP_REMOVED lines=29> */
[----:B------:R-:W3:Y:S01]  /*a5f0*/  MUFU.EX2 R107, R107 ;  /* 0x0000006b006b7308 */ /* 0x000ee20000000800 */
        /* <DEDUP_REMOVED lines=12> */
[----:B------:R-:W5:Y:S01]  /*a6c0*/  MUFU.EX2 R109, R109 ;  /* 0x0000006d006d7308 */ /* 0x000f620000000800 */
[----:B------:R-:W-:Y:S01]  /*a6d0*/  FFMA.FTZ R135, R218, c[0x0][0x23c], -R55 ;  /* 0x00008f00da877a23 */ /* 0x000fe20000010837 */
[----:B------:R-:W-:Y:S01]  /*a6e0*/  LDSM.16.MT88.4 R76, [R159+0x8800] ;  /* 0x008800009f4c783b */ /* 0x000fe20000004200 */
[----:B------:R-:W-:Y:S02]  /*a6f0*/  FFMA.FTZ R140, R140, c[0x0][0x23c], -R67 ;  /* 0x00008f008c8c7a23 */ /* 0x000fe40000010843 */
[----:B------:R-:W-:Y:S01]  /*a700*/  FFMA.FTZ R108, R108, c[0x0][0x23c], -R55 ;  /* 0x00008f006c6c7a23 */ /* 0x000fe20000010837 */
[----:B------:R-:W-:Y:S01]  /*a710*/  HMMA.16816.F32.BF16 R28, R32, R36, R28 ;  /* 0x00000024201c723c */ /* 0x000fe2000004181c */
[----:B------:R-:W-:Y:S01]  /*a720*/  FFMA.FTZ R204, R191, R127, R204 ;  /* 0x0000007fbfcc7223 */ /* 0x000fe200000100cc */
[----:B------:R-:W-:Y:S01]  /*a730*/  MUFU.EX2 R150, R150 ;  /* 0x0000009600967308 */ /* 0x000fe20000000800 */
[----:B------:R-:W-:-:S02]  /*a740*/  FFMA.FTZ R191, R63, c[0x0][0x23c], -R67 ;  /* 0x00008f003fbf7a23 */ /* 0x000fc40000010843 */
[----:B------:R-:W-:Y:S02]  /*a750*/  FADD.FTZ R115, R115, R204 ;  /* 0x000000cc73737221 */ /* 0x000fe40000010000 */
[----:B-1----:R-:W-:Y:S01]  /*a760*/  F2FP.BF16.PACK_AB R36, R105, R120 ;  /* 0x000000786924723e */ /* 0x002fe200000010ff */
[----:B------:R-:W-:Y:S01]  /*a770*/  HMMA.16816.F32.BF16 R32, R32, R38, R68 ;  /* 0x000000262020723c */ /* 0x000fe20000041844 */
[----:B---3--:R-:W-:Y:S01]  /*a780*/  F2FP.BF16.PACK_AB R37, R107, R122 ;  /* 0x0000007a6b25723e */ /* 0x008fe200000010ff */
[----:B------:R-:W1:Y:S01]  /*a790*/  MUFU.EX2 R123, R123 ;  /* 0x0000007b007b7308 */ /* 0x000e620000000800 */
[----:B------:R-:W-:Y:S02]  /*a7a0*/  FADD.FTZ R110, R110, R115 ;  /* 0x000000736e6e7221 */ /* 0x000fe40000010000 */
[--C-:B------:R-:W-:Y:S02]  /*a7b0*/  FFMA.FTZ R60, R60, c[0x0][0x23c], -R55.reuse ;  /* 0x00008f003c3c7a23 */ /* 0x100fe40000010837 */
[----:B------:R-:W-:Y:S01]  /*a7c0*/  F2FP.BF16.PACK_AB R38, R2, R103 ;  /* 0x000000670226723e */ /* 0x000fe200000010ff */
[----:B------:R-:W-:Y:S01]  /*a7d0*/  FADD.FTZ R65, R65, R110 ;  /* 0x0000006e41417221 */ /* 0x000fe20000010000 */
[----:B-----5:R-:W-:Y:S01]  /*a7e0*/  F2FP.BF16.PACK_AB R39, R109, R124 ;  /* 0x0000007c6d27723e */ /* 0x020fe200000010ff */
[----:B------:R-:W-:Y:S01]  /*a7f0*/  MUFU.EX2 R144, R144 ;  /* 0x0000009000907308 */ /* 0x000fe20000000800 */
[----:B------:R-:W-:-:S05]  /*a800*/  FFMA.FTZ R54, R54, c[0x0][0x23c], -R55 ;  /* 0x00008f0036367a23 */ /* 0x000fca0000010837 */
[C---:B----4-:R-:W-:Y:S02]  /*a810*/  HMMA.16816.F32.BF16 R12, R36.reuse, R44, R12 ;  /* 0x0000002c240c723c */ /* 0x050fe4000004180c */
[----:B------:R-:W-:Y:S06]  /*a820*/  MUFU.EX2 R119, R119 ;  /* 0x0000007700777308 */ /* 0x000fec0000000800 */
[C---:B------:R-:W-:Y:S01]  /*a830*/  HMMA.16816.F32.BF16 R16, R36.reuse, R46, R16 ;  /* 0x0000002e2410723c */ /* 0x040fe20000041810 */
[----:B------:R-:W3:Y:S01]  /*a840*/  LDSM.16.MT88.4 R44, [R158+0x6800] ;  /* 0x006800009e2c783b */ /* 0x000ee20000004200 */
[----:B------:R-:W-:Y:S06]  /*a850*/  MUFU.EX2 R148, R148 ;  /* 0x0000009400947308 */ /* 0x000fec0000000800 */
[C---:B--2---:R-:W-:Y:S02]  /*a860*/  HMMA.16816.F32.BF16 R4, R36.reuse, R48, R4 ;  /* 0x000000302404723c */ /* 0x044fe40000041804 */
[----:B------:R-:W2:Y:S06]  /*a870*/  MUFU.EX2 R121, R121 ;  /* 0x0000007900797308 */ /* 0x000eac0000000800 */
        /* <DEDUP_REMOVED lines=8> */
[C---:B---3--:R-:W-:Y:S02]  /*a900*/  HMMA.16816.F32.BF16 R28, R36.reuse, R44, R28 ;  /* 0x0000002c241c723c */ /* 0x048fe4000004181c */
[----:B------:R-:W3:Y:S06]  /*a910*/  MUFU.EX2 R133, R133 ;  /* 0x0000008500857308 */ /* 0x000eec0000000800 */
[----:B------:R-:W-:Y:S01]  /*a920*/  HMMA.16816.F32.BF16 R32, R36, R46, R32 ;  /* 0x0000002e2420723c */ /* 0x000fe20000041820 */
[----:B------:R-:W3:Y:S01]  /*a930*/  LDSM.16.MT88.4 R44, [R160+0x7000] ;  /* 0x00700000a02c783b */ /* 0x000ee20000004200 */
[----:B------:R-:W-:Y:S05]  /*a940*/  MUFU.EX2 R210, R210 ;  /* 0x000000d200d27308 */ /* 0x000fea0000000800 */
[----:B-1----:R-:W-:-:S02]  /*a950*/  F2FP.BF16.PACK_AB R36, R123, R150 ;  /* 0x000000967b24723e */ /* 0x002fc400000010ff */
[----:B--2---:R-:W-:Y:S01]  /*a960*/  F2FP.BF16.PACK_AB R37, R121, R148 ;  /* 0x000000947925723e */ /* 0x004fe200000010ff */
[----:B------:R-:W-:Y:S01]  /*a970*/  MUFU.EX2 R129, R129 ;  /* 0x0000008100817308 */ /* 0x000fe20000000800 */
[----:B------:R-:W-:Y:S02]  /*a980*/  F2FP.BF16.PACK_AB R38, R119, R144 ;  /* 0x000000907726723e */ /* 0x000fe400000010ff */
[----:B-----5:R-:W-:-:S05]  /*a990*/  F2FP.BF16.PACK_AB R39, R125, R186 ;  /* 0x000000ba7d27723e */ /* 0x020fca00000010ff */
[----:B------:R-:W-:Y:S02]  /*a9a0*/  MUFU.EX2 R131, R131 ;  /* 0x0000008300837308 */ /* 0x000fe40000000800 */
[C---:B----4-:R-:W-:Y:S06]  /*a9b0*/  HMMA.16816.F32.BF16 R4, R36.reuse, R48, R4 ;  /* 0x000000302404723c */ /* 0x050fec0000041804 */
[----:B------:R-:W1:Y:S02]  /*a9c0*/  MUFU.EX2 R212, R212 ;  /* 0x000000d400d47308 */ /* 0x000e640000000800 */
[C---:B------:R-:W-:Y:S01]  /*a9d0*/  HMMA.16816.F32.BF16 R8, R36.reuse, R50, R8 ;  /* 0x000000322408723c */ /* 0x040fe20000041808 */
[----:B------:R-:W2:Y:S05]  /*a9e0*/  LDSM.16.MT88.4 R48, [R160+0x7800] ;  /* 0x00780000a030783b */ /* 0x000eaa0000004200 */
[----:B------:R-:W-:Y:S02]  /*a9f0*/  MUFU.EX2 R216, R216 ;  /* 0x000000d800d87308 */ /* 0x000fe40000000800 */
[C---:B------:R-:W-:Y:S06]  /*aa00*/  HMMA.16816.F32.BF16 R20, R36.reuse, R40, R20 ;  /* 0x000000282414723c */ /* 0x040fec0000041814 */
[----:B------:R-:W4:Y:S01]  /*aa10*/  MUFU.EX2 R135, R135 ;  /* 0x0000008700877308 */ /* 0x000f220000000800 */
[----:B---3--:R-:W-:Y:S01]  /*aa20*/  F2FP.BF16.PACK_AB R40, R133, R214 ;  /* 0x000000d68528723e */ /* 0x008fe200000010ff */
        /* <DEDUP_REMOVED lines=14> */
[----:B--2---:R-:W-:Y:S01]  /*ab10*/  HMMA.16816.F32.BF16 R12, R40, R48, R12 ;  /* 0x00000030280c723c */ /* 0x004fe2000004180c */
        /* <DEDUP_REMOVED lines=29> */
[----:B------:R-:W1:Y:S06]  /*acf0*/  LDSM.16.MT88.4 R4, [R158+0x8000] ;  /* 0x008000009e04783b */ /* 0x000e6c0000004200 */
[----:B------:R-:W-:Y:S01]  /*ad00*/  FFMA.FTZ R44, R190, R117, R113 ;  /* 0x00000075be2c7223 */ /* 0x000fe20000010071 */
[----:B------:R-:W-:Y:S03]  /*ad10*/  HMMA.16816.F32.BF16 R8, R68, R46, R8 ;  /* 0x0000002e4408723c */ /* 0x000fe60000041808 */
[----:B------:R-:W-:-:S04]  /*ad20*/  FADD.FTZ R44, R111, R44 ;  /* 0x0000002c6f2c7221 */ /* 0x000fc80000010000 */
[----:B------:R-:W-:Y:S01]  /*ad30*/  FADD.FTZ R101, R101, R44 ;  /* 0x0000002c65657221 */ /* 0x000fe20000010000 */
[C---:B--2---:R-:W-:Y:S03]  /*ad40*/  HMMA.16816.F32.BF16 R12, R68.reuse, R40, R12 ;  /* 0x00000028440c723c */ /* 0x044fe6000004180c */
[----:B------:R-:W-:Y:S02]  /*ad50*/  FADD.FTZ R101, R0, R101 ;  /* 0x0000006500657221 */ /* 0x000fe40000010000 */
[----:B------:R-:W-:Y:S02]  /*ad60*/  MUFU.EX2 R0, R60 ;  /* 0x0000003c00007308 */ /* 0x000fe40000000800 */
[----:B------:R-:W-:Y:S01]  /*ad70*/  FFMA.FTZ R40, R142, c[0x0][0x23c], -R67 ;  /* 0x00008f008e287a23 */ /* 0x000fe20000010843 */
[----:B------:R-:W-:Y:S01]  /*ad80*/  HMMA.16816.F32.BF16 R16, R68, R42, R16 ;  /* 0x0000002a4410723c */ /* 0x000fe20000041810 */
[----:B------:R-:W-:-:S02]  /*ad90*/  FFMA.FTZ R41, R128, c[0x0][0x23c], -R55 ;  /* 0x00008f0080297a23 */ /* 0x000fc40000010837 */
[----:B------:R-:W-:Y:S02]  /*ada0*/  FADD.FTZ R122, R122, R101 ;  /* 0x000000657a7a7221 */ /* 0x000fe40000010000 */
[----:B------:R-:W-:Y:S02]  /*adb0*/  MUFU.EX2 R40, R40 ;  /* 0x0000002800287308 */ /* 0x000fe40000000800 */
[----:B------:R-:W-:Y:S01]  /*adc0*/  FFMA.FTZ R43, R138, c[0x0][0x23c], -R55 ;  /* 0x00008f008a2b7a23 */ /* 0x000fe20000010837 */
[C---:B---3--:R-:W-:Y:S01]  /*add0*/  HMMA.16816.F32.BF16 R20, R68.reuse, R36, R20 ;  /* 0x000000244414723c */ /* 0x048fe20000041814 */
[--C-:B------:R-:W-:Y:S02]  /*ade0*/  FFMA.FTZ R42, R118, c[0x0][0x23c], -R67.reuse ;  /* 0x00008f00762a7a23 */ /* 0x100fe40000010843 */
[----:B------:R-:W-:Y:S02]  /*adf0*/  FADD.FTZ R107, R107, R122 ;  /* 0x0000007a6b6b7221 */ /* 0x000fe40000010000 */
[----:B------:R-:W-:Y:S02]  /*ae00*/  MUFU.EX2 R43, R43 ;  /* 0x0000002b002b7308 */ /* 0x000fe40000000800 */
[--C-:B------:R-:W-:Y:S01]  /*ae10*/  FFMA.FTZ R37, R134, c[0x0][0x23c], -R67.reuse ;  /* 0x00008f0086257a23 */ /* 0x100fe20000010843 */
[----:B------:R-:W-:Y:S01]  /*ae20*/  HMMA.16816.F32.BF16 R24, R68, R38, R24 ;  /* 0x000000264418723c */ /* 0x000fe20000041818 */
[----:B------:R-:W-:-:S02]  /*ae30*/  FFMA.FTZ R36, R136, c[0x0][0x23c], -R67 ;  /* 0x00008f0088247a23 */ /* 0x000fc40000010843 */
[----:B------:R-:W-:Y:S02]  /*ae40*/  FADD.FTZ R124, R124, R107 ;  /* 0x0000006b7c7c7221 */ /* 0x000fe40000010000 */
[----:B------:R-:W2:Y:S02]  /*ae50*/  MUFU.EX2 R37, R37 ;  /* 0x0000002500257308 */ /* 0x000ea40000000800 */
[----:B------:R-:W-:Y:S01]  /*ae60*/  FFMA.FTZ R38, R132, c[0x0][0x23c], -R55 ;  /* 0x00008f0084267a23 */ /* 0x000fe20000010837 */
[----:B-1----:R-:W-:Y:S01]  /*ae70*/  HMMA.16816.F32.BF16 R72, R68, R4, R28 ;  /* 0x000000044448723c */ /* 0x002fe2000004181c */
[----:B------:R-:W1:Y:S01]  /*ae80*/  LDSM.16.MT88.4 R28, [R158+0x8800] ;  /* 0x008800009e1c783b */ /* 0x000e620000004200 */
[----:B------:R-:W-:-:S03]  /*ae90*/  FADD.FTZ R109, R109, R124 ;  /* 0x0000007c6d6d7221 */ /* 0x000fc60000010000 */
[----:B------:R-:W-:Y:S01]  /*aea0*/  MUFU.EX2 R36, R36 ;  /* 0x0000002400247308 */ /* 0x000fe20000000800 */
[----:B------:R-:W-:Y:S02]  /*aeb0*/  FADD.FTZ R148, R148, R109 ;  /* 0x0000006d94947221 */ /* 0x000fe40000010000 */
[----:B------:R-:W-:Y:S02]  /*aec0*/  HMMA.16816.F32.BF16 R68, R68, R6, R32 ;  /* 0x000000064444723c */ /* 0x000fe40000041820 */
[----:B------:R-:W-:-:S03]  /*aed0*/  FADD.FTZ R121, R121, R148 ;  /* 0x0000009479797221 */ /* 0x000fc60000010000 */
[----:B------:R-:W3:Y:S01]  /*aee0*/  MUFU.EX2 R39, R140 ;  /* 0x0000008c00277308 */ /* 0x000ee20000000800 */
[----:B--2---:R-:W-:Y:S01]  /*aef0*/  F2FP.BF16.PACK_AB R4, R40, R37 ;  /* 0x000000252804723e */ /* 0x004fe200000010ff */
[----:B------:R-:W-:Y:S02]  /*af00*/  FFMA.FTZ R32, R130, c[0x0][0x23c], -R55 ;  /* 0x00008f0082207a23 */ /* 0x000fe40000010837 */
[--C-:B------:R-:W-:Y:S02]  /*af10*/  FFMA.FTZ R34, R112, c[0x0][0x23c], -R67.reuse ;  /* 0x00008f0070227a23 */ /* 0x100fe40000010843 */
[--C-:B------:R-:W-:Y:S02]  /*af20*/  FFMA.FTZ R35, R126, c[0x0][0x23c], -R67.reuse ;  /* 0x00008f007e237a23 */ /* 0x100fe40000010843 */
[----:B------:R-:W2:Y:S01]  /*af30*/  MUFU.EX2 R38, R38 ;  /* 0x0000002600267308 */ /* 0x000ea20000000800 */
[----:B------:R-:W-:Y:S02]  /*af40*/  FFMA.FTZ R33, R114, c[0x0][0x23c], -R67 ;  /* 0x00008f0072217a23 */ /* 0x000fe40000010843 */
[----:B------:R-:W-:-:S04]  /*af50*/  FADD.FTZ R186, R186, R121 ;  /* 0x00000079baba7221 */ /* 0x000fc80000010000 */
[----:B------:R-:W-:Y:S01]  /*af60*/  FADD.FTZ R186, R125, R186 ;  /* 0x000000ba7dba7221 */ /* 0x000fe20000010000 */
[----:B------:R-:W-:Y:S01]  /*af70*/  MUFU.EX2 R41, R41 ;  /* 0x0000002900297308 */ /* 0x000fe20000000800 */
[----:B---3--:R-:W-:-:S07]  /*af80*/  F2FP.BF16.PACK_AB R6, R39, R36 ;  /* 0x000000242706723e */ /* 0x008fce00000010ff */
[----:B------:R-:W3:Y:S01]  /*af90*/  MUFU.EX2 R32, R32 ;  /* 0x0000002000207308 */ /* 0x000ee20000000800 */
[----:B--2---:R-:W-:-:S07]  /*afa0*/  F2FP.BF16.PACK_AB R5, R43, R38 ;  /* 0x000000262b05723e */ /* 0x004fce00000010ff */
[----:B------:R-:W-:Y:S01]  /*afb0*/  MUFU.EX2 R34, R34 ;  /* 0x0000002200227308 */ /* 0x000fe20000000800 */
[----:B---3--:R-:W-:-:S07]  /*afc0*/  F2FP.BF16.PACK_AB R7, R32, R41 ;  /* 0x000000292007723e */ /* 0x008fce00000010ff */
[----:B------:R-:W2:Y:S01]  /*afd0*/  MUFU.EX2 R35, R35 ;  /* 0x0000002300237308 */ /* 0x000ea20000000800 */
[C---:B------:R-:W-:Y:S01]  /*afe0*/  HMMA.16816.F32.BF16 R88, R4.reuse, R84, R12 ;  /* 0x000000540458723c */ /* 0x040fe2000004180c */
[----:B------:R-:W3:Y:S06]  /*aff0*/  LDSM.16.MT88.4 R12, [R162+0x9000] ;  /* 0x00900000a20c783b */ /* 0x000eec0000004200 */
[----:B------:R-:W-:Y:S01]  /*b000*/  MUFU.EX2 R33, R33 ;  /* 0x0000002100217308 */ /* 0x000fe20000000800 */
[C---:B------:R-:W-:Y:S07]  /*b010*/  HMMA.16816.F32.BF16 R80, R4.reuse, R76, R20 ;  /* 0x0000004c0450723c */ /* 0x040fee0000041814 */
[----:B------:R-:W-:Y:S01]  /*b020*/  MUFU.EX2 R42, R42 ;  /* 0x0000002a002a7308 */ /* 0x000fe20000000800 */
[--C-:B------:R-:W-:Y:S01]  /*b030*/  FFMA.FTZ R23, R116, c[0x0][0x23c], -R55.reuse ;  /* 0x00008f0074177a23 */ /* 0x100fe20000010837 */
[----:B------:R-:W-:Y:S01]  /*b040*/  HMMA.16816.F32.BF16 R84, R4, R86, R16 ;  /* 0x000000560454723c */ /* 0x000fe20000041810 */
[--C-:B------:R-:W-:Y:S01]  /*b050*/  FFMA.FTZ R21, R104, c[0x0][0x23c], -R55.reuse ;  /* 0x00008f0068157a23 */ /* 0x100fe20000010837 */
[----:B------:R-:W4:Y:S01]  /*b060*/  LDSM.16.MT88.4 R16, [R159+0x9000] ;  /* 0x009000009f10783b */ /* 0x000f220000004200 */
[----:B------:R-:W-:-:S03]  /*b070*/  FFMA.FTZ R22, R106, c[0x0][0x23c], -R55 ;  /* 0x00008f006a167a23 */ /* 0x000fc60000010837 */
[----:B------:R-:W-:Y:S02]  /*b080*/  MUFU.EX2 R20, R108 ;  /* 0x0000006c00147308 */ /* 0x000fe40000000800 */
[C---:B------:R-:W-:Y:S06]  /*b090*/  HMMA.16816.F32.BF16 R96, R4.reuse, R92, R96 ;  /* 0x0000005c0460723c */ /* 0x040fec0000041860 */
[----:B------:R-:W5:Y:S02]  /*b0a0*/  MUFU.EX2 R23, R23 ;  /* 0x0000001700177308 */ /* 0x000f640000000800 */
[C---:B------:R-:W-:Y:S01]  /*b0b0*/  HMMA.16816.F32.BF16 R92, R4.reuse, R94, R8 ;  /* 0x0000005e045c723c */ /* 0x040fe20000041808 */
[----:B------:R-:W3:Y:S05]  /*b0c0*/  LDSM.16.MT88.4 R8, [R160+0x9000] ;  /* 0x00900000a008783b */ /* 0x000eea0000004200 */
[----:B------:R-:W-:Y:S02]  /*b0d0*/  MUFU.EX2 R21, R21 ;  /* 0x0000001500157308 */ /* 0x000fe40000000800 */
[C---:B------:R-:W-:Y:S06]  /*b0e0*/  HMMA.16816.F32.BF16 R76, R4.reuse, R78, R24 ;  /* 0x0000004e044c723c */ /* 0x040fec0000041818 */
[----:B------:R-:W2:Y:S01]  /*b0f0*/  MUFU.EX2 R22, R22 ;  /* 0x0000001600167308 */ /* 0x000ea20000000800 */
[--C-:B------:R-:W-:Y:S01]  /*b100*/  FFMA.FTZ R26, R66, c[0x0][0x23c], -R67.reuse ;  /* 0x00008f00421a7a23 */ /* 0x100fe20000010843 */
[----:B-1----:R-:W-:Y:S01]  /*b110*/  HMMA.16816.F32.BF16 R72, R4, R28, R72 ;  /* 0x0000001c0448723c */ /* 0x002fe20000041848 */
[----:B------:R-:W-:-:S02]  /*b120*/  FFMA.FTZ R25, R61, c[0x0][0x23c], -R67 ;  /* 0x00008f003d197a23 */ /* 0x000fc40000010843 */
[----:B------:R-:W-:Y:S02]  /*b130*/  FFMA.FTZ R24, R64, c[0x0][0x23c], -R67 ;  /* 0x00008f0040187a23 */ /* 0x000fe40000010843 */
[----:B------:R-:W-:Y:S01]  /*b140*/  FFMA.FTZ R27, R62, c[0x0][0x23c], -R55 ;  /* 0x00008f003e1b7a23 */ /* 0x000fe20000010837 */
[----:B------:R-:W-:Y:S01]  /*b150*/  MUFU.EX2 R26, R26 ;  /* 0x0000001a001a7308 */ /* 0x000fe20000000800 */
[----:B------:R-:W-:Y:S01]  /*b160*/  FADD.FTZ R28, R120, R65 ;  /* 0x00000041781c7221 */ /* 0x000fe20000010000 */
[----:B------:R-:W-:Y:S01]  /*b170*/  HMMA.16816.F32.BF16 R68, R4, R30, R68 ;  /* 0x0000001e0444723c */ /* 0x000fe20000041844 */
[----:B------:R-:W-:Y:S02]  /*b180*/  FFMA.FTZ R29, R53, c[0x0][0x23c], -R55 ;  /* 0x00008f00351d7a23 */ /* 0x000fe40000010837 */
[----:B------:R-:W-:-:S03]  /*b190*/  FADD.FTZ R28, R105, R28 ;  /* 0x0000001c691c7221 */ /* 0x000fc60000010000 */
[----:B------:R-:W1:Y:S01]  /*b1a0*/  MUFU.EX2 R25, R25 ;  /* 0x0000001900197308 */ /* 0x000e620000000800 */
[----:B--2---:R-:W-:Y:S01]  /*b1b0*/  F2FP.BF16.PACK_AB R4, R35, R34 ;  /* 0x000000222304723e */ /* 0x004fe200000010ff */
[----:B------:R-:W-:Y:S01]  /*b1c0*/  FADD.FTZ R31, R131, R186 ;  /* 0x000000ba831f7221 */ /* 0x000fe20000010000 */
[----:B-----5:R-:W-:Y:S02]  /*b1d0*/  F2FP.BF16.PACK_AB R5, R23, R20 ;  /* 0x000000141705723e */ /* 0x020fe400000010ff */
[----:B------:R-:W-:Y:S01]  /*b1e0*/  F2FP.BF16.PACK_AB R6, R42, R33 ;  /* 0x000000212a06723e */ /* 0x000fe200000010ff */
[----:B------:R-:W-:Y:S01]  /*b1f0*/  FADD.FTZ R31, R212, R31 ;  /* 0x0000001fd41f7221 */ /* 0x000fe20000010000 */
[----:B------:R-:W-:Y:S01]  /*b200*/  F2FP.BF16.PACK_AB R7, R22, R21 ;  /* 0x000000151607723e */ /* 0x000fe200000010ff */
[----:B------:R-:W-:Y:S02]  /*b210*/  MUFU.EX2 R24, R24 ;  /* 0x0000001800187308 */ /* 0x000fe40000000800 */
[----:B------:R-:W-:-:S04]  /*b220*/  FADD.FTZ R216, R216, R31 ;  /* 0x0000001fd8d87221 */ /* 0x000fc80000010000 */
[----:B---3--:R-:W-:Y:S01]  /*b230*/  HMMA.16816.F32.BF16 R96, R4, R12, R96 ;  /* 0x0000000c0460723c */ /* 0x008fe20000041860 */
[----:B------:R-:W-:Y:S01]  /*b240*/  FADD.FTZ R135, R135, R216 ;  /* 0x000000d887877221 */ /* 0x000fe20000010000 */
[----:B------:R-:W2:Y:S03]  /*b250*/  MUFU.EX2 R27, R27 ;  /* 0x0000001b001b7308 */ /* 0x000ea60000000800 */
[----:B------:R-:W-:-:S03]  /*b260*/  FADD.FTZ R58, R58, R135 ;  /* 0x000000873a3a7221 */ /* 0x000fc60000010000 */
[----:B------:R-:W-:Y:S01]  /*b270*/  HMMA.16816.F32.BF16 R92, R4, R14, R92 ;  /* 0x0000000e045c723c */ /* 0x000fe2000004185c */
[----:B------:R-:W3:Y:S01]  /*b280*/  LDSM.16.MT88.4 R12, [R158+0x9000] ;  /* 0x009000009e0c783b */ /* 0x000ee20000004200 */
[----:B------:R-:W-:Y:S01]  /*b290*/  MUFU.EX2 R29, R29 ;  /* 0x0000001d001d7308 */ /* 0x000fe20000000800 */
[----:B------:R-:W-:-:S04]  /*b2a0*/  FADD.FTZ R59, R59, R58 ;  /* 0x0000003a3b3b7221 */ /* 0x000fc80000010000 */
[----:B------:R-:W-:Y:S01]  /*b2b0*/  FADD.FTZ R56, R56, R59 ;  /* 0x0000003b38387221 */ /* 0x000fe20000010000 */
[----:B----4-:R-:W-:Y:S03]  /*b2c0*/  HMMA.16816.F32.BF16 R80, R4, R16, R80 ;  /* 0x000000100450723c */ /* 0x010fe60000041850 */
[----:B------:R-:W-:-:S04]  /*b2d0*/  FADD.FTZ R57, R57, R56 ;  /* 0x0000003839397221 */ /* 0x000fc80000010000 */
[----:B------:R-:W-:Y:S01]  /*b2e0*/  FADD.FTZ R17, R103, R28 ;  /* 0x0000001c67117221 */ /* 0x000fe20000010000 */
[C---:B------:R-:W-:Y:S03]  /*b2f0*/  HMMA.16816.F32.BF16 R88, R4.reuse, R8, R88 ;  /* 0x000000080458723c */ /* 0x040fe60000041858 */
[----:B------:R-:W-:Y:S02]  /*b300*/  FADD.FTZ R17, R2, R17 ;  /* 0x0000001102117221 */ /* 0x000fe40000010000 */
[----:B------:R-:W4:Y:S02]  /*b310*/  MUFU.EX2 R2, R54 ;  /* 0x0000003600027308 */ /* 0x000f240000000800 */
[----:B------:R-:W-:Y:S01]  /*b320*/  FADD.FTZ R150, R150, R17 ;  /* 0x0000001196967221 */ /* 0x000fe20000010000 */
[----:B------:R-:W-:Y:S01]  /*b330*/  HMMA.16816.F32.BF16 R84, R4, R10, R84 ;  /* 0x0000000a0454723c */ /* 0x000fe20000041854 */
[----:B------:R-:W5:Y:S02]  /*b340*/  LDSM.16.MT88.4 R8, [R162+0x9800] ;  /* 0x00980000a208783b */ /* 0x000f640000004200 */
[----:B------:R-:W-:-:S04]  /*b350*/  FADD.FTZ R123, R123, R150 ;  /* 0x000000967b7b7221 */ /* 0x000fc80000010000 */
[----:B------:R-:W-:Y:S01]  /*b360*/  FADD.FTZ R144, R144, R123 ;  /* 0x0000007b90907221 */ /* 0x000fe20000010000 */
[----:B------:R-:W-:Y:S01]  /*b370*/  HMMA.16816.F32.BF16 R76, R4, R18, R76 ;  /* 0x00000012044c723c */ /* 0x000fe2000004184c */
[----:B------:R-:W5:Y:S02]  /*b380*/  LDSM.16.MT88.4 R16, [R160+0x9800] ;  /* 0x00980000a010783b */ /* 0x000f640000004200 */
[----:B------:R-:W-:-:S04]  /*b390*/  FADD.FTZ R119, R119, R144 ;  /* 0x0000009077777221 */ /* 0x000fc80000010000 */
[----:B------:R-:W-:Y:S01]  /*b3a0*/  FADD.FTZ R214, R214, R119 ;  /* 0x00000077d6d67221 */ /* 0x000fe20000010000 */
[----:B---3--:R-:W-:Y:S03]  /*b3b0*/  HMMA.16816.F32.BF16 R72, R4, R12, R72 ;  /* 0x0000000c0448723c */ /* 0x008fe60000041848 */
[----:B------:R-:W-:-:S04]  /*b3c0*/  FADD.FTZ R133, R133, R214 ;  /* 0x000000d685857221 */ /* 0x000fc80000010000 */
[----:B------:R-:W-:Y:S01]  /*b3d0*/  FADD.FTZ R28, R210, R133 ;  /* 0x00000085d21c7221 */ /* 0x000fe20000010000 */
[----:B------:R-:W-:Y:S01]  /*b3e0*/  HMMA.16816.F32.BF16 R68, R4, R14, R68 ;  /* 0x0000000e0444723c */ /* 0x000fe20000041844 */
[----:B------:R-:W3:Y:S02]  /*b3f0*/  LDSM.16.MT88.4 R12, [R159+0x9800] ;  /* 0x009800009f0c783b */ /* 0x000ee40000004200 */
[----:B------:R-:W-:-:S04]  /*b400*/  FADD.FTZ R28, R129, R28 ;  /* 0x0000001c811c7221 */ /* 0x000fc80000010000 */
[----:B------:R-:W-:Y:S01]  /*b410*/  FADD.FTZ R31, R49, R28 ;  /* 0x0000001c311f7221 */ /* 0x000fe20000010000 */
[----:B-1----:R-:W-:Y:S02]  /*b420*/  F2FP.BF16.PACK_AB R4, R25, R26 ;  /* 0x0000001a1904723e */ /* 0x002fe400000010ff */
[----:B--2---:R-:W-:Y:S01]  /*b430*/  F2FP.BF16.PACK_AB R5, R27, R0 ;  /* 0x000000001b05723e */ /* 0x004fe200000010ff */
[----:B------:R-:W-:Y:S01]  /*b440*/  FADD.FTZ R31, R50, R31 ;  /* 0x0000001f321f7221 */ /* 0x000fe20000010000 */
[----:B------:R-:W-:Y:S02]  /*b450*/  F2FP.BF16.PACK_AB R6, R191, R24 ;  /* 0x00000018bf06723e */ /* 0x000fe400000010ff */
[----:B----4-:R-:W-:-:S07]  /*b460*/  F2FP.BF16.PACK_AB R7, R29, R2 ;  /* 0x000000021d07723e */ /* 0x010fce00000010ff */
[C---:B-----5:R-:W-:Y:S08]  /*b470*/  HMMA.16816.F32.BF16 R96, R4.reuse, R8, R96 ;  /* 0x000000080460723c */ /* 0x060ff00000041860 */
[C---:B------:R-:W-:Y:S01]  /*b480*/  HMMA.16816.F32.BF16 R92, R4.reuse, R10, R92 ;  /* 0x0000000a045c723c */ /* 0x040fe2000004185c */
[----:B------:R-:W1:Y:S07]  /*b490*/  LDSM.16.MT88.4 R8, [R158+0x9800] ;  /* 0x009800009e08783b */ /* 0x000e6e0000004200 */
[C---:B------:R-:W-:Y:S07]  /*b4a0*/  HMMA.16816.F32.BF16 R88, R4.reuse, R16, R88 ;  /* 0x000000100458723c */ /* 0x040fee0000041858 */
[----:B------:R-:W-:Y:S01]  /*b4b0*/  FADD.FTZ R16, R48, R31 ;  /* 0x0000001f30107221 */ /* 0x000fe20000010000 */
[----:B---3--:R-:W-:Y:S03]  /*b4c0*/  HMMA.16816.F32.BF16 R80, R4, R12, R80 ;  /* 0x0000000c0450723c */ /* 0x008fe60000041850 */
        /* <DEDUP_REMOVED lines=13> */
[----:B-1----:R-:W-:Y:S01]  /*b5a0*/  HMMA.16816.F32.BF16 R72, R4, R8, R72 ;  /* 0x000000080448723c */ /* 0x002fe20000041848 */
[----:B------:R-:W-:Y:S02]  /*b5b0*/  FADD.FTZ R12, R35, R12 ;  /* 0x0000000c230c7221 */ /* 0x000fe40000010000 */
[----:B------:R-:W-:-:S04]  /*b5c0*/  FADD.FTZ R14, R23, R14 ;  /* 0x0000000e170e7221 */ /* 0x000fc80000010000 */
        /* <DEDUP_REMOVED lines=8> */
[----:B------:R-:W-:Y:S01]  /*b650*/  MOV R0, R3 ;  /* 0x0000000300007202 */ /* 0x000fe20000000f00 */
[----:B------:R-:W-:Y:S02]  /*b660*/  FADD.FTZ R25, R25, R26 ;  /* 0x0000001a19197221 */ /* 0x000fe40000010000 */
[----:B------:R-:W-:Y:S02]  /*b670*/  FADD.FTZ R2, R2, R27 ;  /* 0x0000001b02027221 */ /* 0x000fe40000010000 */
[----:B------:R-:W-:Y:S02]  /*b680*/  FADD.FTZ R24, R24, R25 ;  /* 0x0000001918187221 */ /* 0x000fe40000010000 */
[----:B------:R-:W-:Y:S01]  /*b690*/  FADD.FTZ R190, R29, R2 ;  /* 0x000000021dbe7221 */ /* 0x000fe20000010000 */
[----:B------:R-:W-:Y:S01]  /*b6a0*/  MOV R2, R52 ;  /* 0x0000003400027202 */ /* 0x000fe20000000f00 */
[----:B------:R-:W-:-:S02]  /*b6b0*/  FADD.FTZ R191, R191, R24 ;  /* 0x00000018bfbf7221 */ /* 0x000fc40000010000 */
.L_x_5410:
[----:B------:R-:W-:-:S13]  /*b6c0*/  ISETP.GE.AND P1, PT, R174, 0x1, PT ;  /* 0x00000001ae00780c */ /* 0x000fda0003f26270 */
[----:B------:R-:W-:Y:S05]  /*b6d0*/  @!P1 BRA `(.L_x_5418) ;  /* 0x00003d9000009947 */ /* 0x000fea0003800000 */
[----:B------:R-:W-:Y:S01]  /*b6e0*/  IMAD.MOV.U32 R187, RZ, RZ, c[0x0][0x1a0] ;  /* 0x00006800ffbb7624 */ /* 0x000fe200078e00ff */
[----:B------:R-:W-:Y:S02]  /*b6f0*/  MOV R101, R0 ;  /* 0x0000000000657202 */ /* 0x000fe40000000f00 */
[----:B------:R-:W-:Y:S01]  /*b700*/  MOV R103, R2 ;  /* 0x0000000200677202 */ /* 0x000fe20000000f00 */
[----:B------:R-:W-:-:S05]  /*b710*/  IMAD.U32 R186, R187, -0x80, RZ ;  /* 0xffffff80bbba7824 */ /* 0x000fca00078e00ff */
[----:B------:R-:W-:Y:S02]  /*b720*/  SHF.R.S32.HI R181, RZ, 0x1f, R186 ;  /* 0x0000001fffb57819 */ /* 0x000fe400000114ba */
.L_x_5422:
        /* <DEDUP_REMOVED lines=37> */
[----:B------:R-:W-:Y:S09]  /*b980*/  ISETP.NE.AND P2, PT, RZ, c[0x0][0x2d0], PT ;  /* 0x0000b400ff007a0c */ /* 0x000ff20003f45270 */
        /* <DEDUP_REMOVED lines=9> */
[-C--:B------:R-:W-:Y:S02]  /*ba20*/  LEA.HI.X.SX32 R13, R7, R185.reuse, 0x2, P2 ;  /* 0x000000b9070d7211 */ /* 0x080fe400010f16ff */
[----:B------:R-:W-:Y:S01]  /*ba30*/  LEA.HI.X.SX32 R11, R3, R185, 0x2, P1 ;  /* 0x000000b9030b7211 */ /* 0x000fe200008f16ff */
[----:B------:R-:W-:Y:S02]  /*ba40*/  IMAD.MOV.U32 R3, RZ, RZ, c[0x0][0x2d0] ;  /* 0x0000b400ff037624 */ /* 0x000fe400078e00ff */
[----:B------:R-:W2:Y:S02]  /*ba50*/  LDG.E R2, [R12.64] ;  /* 0x000000060c027981 */ /* 0x000ea4000c1e1900 */
[----:B------:R-:W-:Y:S02]  /*ba60*/  IMAD R3, R0, R3, -0x80 ;  /* 0xffffff8000037424 */ /* 0x000fe400078e0203 */
[----:B------:R-:W2:Y:S02]  /*ba70*/  LDG.E R5, [R10.64] ;  /* 0x000000060a057981 */ /* 0x000ea4000c1e1900 */
[C---:B------:R-:W-:Y:S01]  /*ba80*/  IMAD.WIDE.U32 R200, R3.reuse, c[0x0][0x1a0], RZ ;  /* 0x0000680003c87a25 */ /* 0x040fe200078e00ff */
        /* <DEDUP_REMOVED lines=10> */
.L_x_5419:
[----:B------:R-:W-:Y:S02]  /*bb30*/  ISETP.GE.AND P1, PT, R178, c[0x0][0x220], PT ;  /* 0x00008800b2007a0c */ /* 0x000fe40003f26270 */
[C---:B------:R-:W-:Y:S04]  /*bb40*/  LEA R194, P4, R200.reuse, R192, 0x1 ;  /* 0x000000c0c8c27211 */ /* 0x040fe800078808ff */
[----:B------:R-:W-:Y:S07]  /*bb50*/  LEA.HI.X R195, R200, R193, R201, 0x1, P4 ;  /* 0x000000c1c8c37211 */ /* 0x000fee00020f0cc9 */
[----:B------:R-:W-:Y:S01]  /*bb60*/  @P1 STS.128 [R175+0x6000], RZ ;  /* 0x006000ffaf001388 */ /* 0x000fe20000000c00 */
[-C--:B------:R-:W-:Y:S02]  /*bb70*/  @!P1 IADD3 R3, P3, R180, R200.reuse, RZ ;  /* 0x000000c8b4039210 */ /* 0x080fe40007f7e0ff */
[----:B------:R-:W-:Y:S02]  /*bb80*/  @!P1 LEA R197, P2, R187, R200, 0x5 ;  /* 0x000000c8bbc59211 */ /* 0x000fe400078428ff */
[----:B------:R-:W-:Y:S02]  /*bb90*/  @!P1 IADD3.X R0, R177, R201, RZ, P3, !PT ;  /* 0x000000c9b1009210 */ /* 0x000fe40001ffe4ff */
[CC--:B------:R-:W-:Y:S01]  /*bba0*/  @!P1 LEA R206, P3, R3.reuse, R192.reuse, 0x1 ;  /* 0x000000c003ce9211 */ /* 0x0c0fe200078608ff */
[----:B------:R-:W-:Y:S01]  /*bbb0*/  @!PT LDS RZ, [RZ] ;  /* 0x00000000fffff984 */ /* 0x000fe20000000800 */
[----:B------:R-:W-:Y:S01]  /*bbc0*/  @!PT LDS RZ, [RZ] ;  /* 0x00000000fffff984 */ /* 0x000fe20000000800 */
[----:B------:R-:W-:Y:S01]  /*bbd0*/  @!PT LDS RZ, [RZ] ;  /* 0x00000000fffff984 */ /* 0x000fe20000000800 */
[----:B------:R1:W-:Y:S01]  /*bbe0*/  @!P1 LDGSTS.E.BYPASS.LTC128B.128 [R175+0x6000], [R194.64] ;  /* 0x06000000c2af9fae */ /* 0x0003e2000b901d46 */
[----:B------:R-:W-:Y:S02]  /*bbf0*/  @!P1 MOV R2, c[0x0][0x1a4] ;  /* 0x0000690000029a02 */ /* 0x000fe40000000f00 */
[----:B------:R-:W-:Y:S02]  /*bc00*/  @!P1 LEA.HI.X R207, R3, R193, R0, 0x1, P3 ;  /* 0x000000c103cf9211 */ /* 0x000fe400018f0c00 */
[----:B------:R-:W-:Y:S02]  /*bc10*/  @!P1 LEA.HI.X R2, R187, R201, R2, 0x5, P2 ;  /* 0x000000c9bb029211 */ /* 0x000fe400010f2c02 */
[C---:B------:R-:W-:Y:S01]  /*bc20*/  @!P1 LEA R204, P2, R197.reuse, R192, 0x1 ;  /* 0x000000c0c5cc9211 */ /* 0x040fe200078408ff */
[----:B------:R-:W-:Y:S01]  /*bc30*/  @P1 STS.128 [R175+0x6800], RZ ;  /* 0x006800ffaf001388 */ /* 0x000fe20000000c00 */
[-C--:B------:R-:W-:Y:S02]  /*bc40*/  @!P1 MOV R202, R200.reuse ;  /* 0x000000c800ca9202 */ /* 0x080fe40000000f00 */
[----:B------:R-:W-:Y:S02]  /*bc50*/  @!P1 LEA.HI.X R205, R197, R193, R2, 0x1, P2 ;  /* 0x000000c1c5cd9211 */ /* 0x000fe400010f0c02 */
[-C--:B------:R-:W-:Y:S02]  /*bc60*/  @!P1 MOV R203, R201.reuse ;  /* 0x000000c900cb9202 */ /* 0x080fe40000000f00 */
[----:B------:R-:W-:Y:S01]  /*bc70*/  @!P1 MOV R196, c[0x0][0x1a4] ;  /* 0x0000690000c49a02 */ /* 0x000fe20000000f00 */
[----:B------:R-:W-:Y:S01]  /*bc80*/  @!PT LDS RZ, [RZ] ;  /* 0x00000000fffff984 */ /* 0x000fe20000000800 */
[----:B------:R-:W-:Y:S01]  /*bc90*/  @!PT LDS RZ, [RZ] ;  /* 0x00000000fffff984 */ /* 0x000fe20000000800 */
[----:B------:R-:W-:Y:S01]  /*bca0*/  @!PT LDS RZ, [RZ] ;  /* 0x00000000fffff984 */ /* 0x000fe20000000800 */
[----:B------:R2:W-:Y:S01]  /*bcb0*/  @!P1 LDGSTS.E.BYPASS.LTC128B.128 [R175+0x6800], [R206.64] ;  /* 0x06800000ceaf9fae */ /* 0x0005e2000b901d46 */
[C---:B------:R-:W-:Y:S01]  /*bcc0*/  @!P1 LEA R197, P2, R187.reuse, R200, 0x6 ;  /* 0x000000c8bbc59211 */ /* 0x040fe200078430ff */
[C---:B------:R-:W-:Y:S01]  /*bcd0*/  @!P1 IMAD.WIDE.U32 R202, R187.reuse, 0x30, R202 ;  /* 0x00000030bbca9825 */ /* 0x040fe200078e00ca */
[----:B------:R-:W-:Y:S02]  /*bce0*/  @!P1 MOV R198, c[0x0][0x1a4] ;  /* 0x0000690000c69a02 */ /* 0x000fe40000000f00 */
[----:B------:R-:W-:Y:S01]  /*bcf0*/  @!P1 MOV R3, c[0x0][0x1a4] ;  /* 0x0000690000039a02 */ /* 0x000fe20000000f00 */
[----:B------:R-:W-:Y:S01]  /*bd00*/  @!P1 IMAD R196, R196, 0x30, RZ ;  /* 0x00000030c4c49824 */ /* 0x000fe200078e02ff */
[-C--:B------:R-:W-:Y:S01]  /*bd10*/  @!P1 LEA R216, P5, R202, R192.reuse, 0x1 ;  /* 0x000000c0cad89211 */ /* 0x080fe200078a08ff */
[----:B------:R-:W-:Y:S01]  /*bd20*/  @P1 STS.128 [R175+0x7000], RZ ;  /* 0x007000ffaf001388 */ /* 0x000fe20000000c00 */
[----:B------:R-:W-:Y:S01]  /*bd30*/  @!P1 LEA.HI.X R198, R187, R201, R198, 0x6, P2 ;  /* 0x000000c9bbc69211 */ /* 0x000fe200010f34c6 */
[----:B------:R-:W-:Y:S01]  /*bd40*/  @!P1 IMAD R3, R3, 0x50, RZ ;  /* 0x0000005003039824 */ /* 0x000fe200078e02ff */
[----:B------:R-:W-:Y:S02]  /*bd50*/  @!P1 IADD3 R196, R196, R203, RZ ;  /* 0x000000cbc4c49210 */ /* 0x000fe40007ffe0ff */
[C---:B------:R-:W-:Y:S02]  /*bd60*/  @!P1 LEA R210, P2, R197.reuse, R192, 0x1 ;  /* 0x000000c0c5d29211 */ /* 0x040fe400078408ff */
[-C--:B------:R-:W-:Y:S01]  /*bd70*/  @!P1 LEA.HI.X R217, R202, R193.reuse, R196, 0x1, P5 ;  /* 0x000000c1cad99211 */ /* 0x080fe200028f0cc4 */
[----:B------:R-:W-:Y:S01]  /*bd80*/  @!PT LDS RZ, [RZ] ;  /* 0x00000000fffff984 */ /* 0x000fe20000000800 */
[----:B------:R-:W-:Y:S01]  /*bd90*/  @!PT LDS RZ, [RZ] ;  /* 0x00000000fffff984 */ /* 0x000fe20000000800 */
[----:B------:R-:W-:Y:S01]  /*bda0*/  @!PT LDS RZ, [RZ] ;  /* 0x00000000fffff984 */ /* 0x000fe20000000800 */
[----:B------:R3:W-:Y:S01]  /*bdb0*/  @!P1 LDGSTS.E.BYPASS.LTC128B.128 [R175+0x7000], [R204.64] ;  /* 0x07000000ccaf9fae */ /* 0x0007e2000b901d46 */
[----:B------:R-:W-:Y:S02]  /*bdc0*/  @!P1 LEA.HI.X R211, R197, R193, R198, 0x1, P2 ;  /* 0x000000c1c5d39211 */ /* 0x000fe400010f0cc6 */
[-C--:B------:R-:W-:Y:S02]  /*bdd0*/  @!P1 MOV R208, R200.reuse ;  /* 0x000000c800d09202 */ /* 0x080fe40000000f00 */
[-C--:B------:R-:W-:Y:S02]  /*bde0*/  @!P1 MOV R209, R201.reuse ;  /* 0x000000c900d19202 */ /* 0x080fe40000000f00 */
[----:B------:R-:W-:Y:S01]  /*bdf0*/  @!P1 MOV R212, R200 ;  /* 0x000000c800d49202 */ /* 0x000fe20000000f00 */
[----:B------:R-:W-:Y:S01]  /*be00*/  @P1 STS.128 [R175+0x7800], RZ ;  /* 0x007800ffaf001388 */ /* 0x000fe20000000c00 */
[----:B------:R-:W-:Y:S01]  /*be10*/  @!P1 MOV R213, R201 ;  /* 0x000000c900d59202 */ /* 0x000fe20000000f00 */
[C---:B------:R-:W-:Y:S01]  /*be20*/  @!P1 IMAD.WIDE.U32 R200, R187.reuse, 0x50, R200 ;  /* 0x00000050bbc89825 */ /* 0x040fe200078e00c8 */
[----:B------:R-:W-:Y:S02]  /*be30*/  @!P1 MOV R2, c[0x0][0x1a4] ;  /* 0x0000690000029a02 */ /* 0x000fe40000000f00 */
[----:B------:R-:W-:Y:S01]  /*be40*/  @!P1 MOV R0, c[0x0][0x1a4] ;  /* 0x0000690000009a02 */ /* 0x000fe20000000f00 */
[----:B------:R-:W-:Y:S01]  /*be50*/  @!P1 IMAD.WIDE.U32 R208, R187, 0x60, R208 ;  /* 0x00000060bbd09825 */ /* 0x000fe200078e00d0 */
[-C--:B------:R-:W-:Y:S01]  /*be60*/  @!P1 LEA R214, P4, R200, R192.reuse, 0x1 ;  /* 0x000000c0c8d69211 */ /* 0x080fe200078808ff */
[----:B------:R-:W-:Y:S01]  /*be70*/  @!PT LDS RZ, [RZ] ;  /* 0x00000000fffff984 */ /* 0x000fe20000000800 */
[----:B------:R-:W-:Y:S01]  /*be80*/  @!PT LDS RZ, [RZ] ;  /* 0x00000000fffff984 */ /* 0x000fe20000000800 */
[----:B------:R-:W-:Y:S01]  /*be90*/  @!PT LDS RZ, [RZ] ;  /* 0x00000000fffff984 */ /* 0x000fe20000000800 */
[----:B------:R4:W-:Y:S01]  /*bea0*/  @!P1 LDGSTS.E.BYPASS.LTC128B.128 [R175+0x7800], [R216.64] ;  /* 0x07800000d8af9fae */ /* 0x0009e2000b901d46 */
[----:B------:R-:W-:Y:S01]  /*beb0*/  @!P1 IADD3 R3, R3, R201, RZ ;  /* 0x000000c903039210 */ /* 0x000fe20007ffe0ff */
[----:B------:R-:W-:Y:S01]  /*bec0*/  @!P1 IMAD R2, R2, 0x60, RZ ;  /* 0x0000006002029824 */ /* 0x000fe200078e02ff */
[-C--:B------:R-:W-:Y:S01]  /*bed0*/  @!P1 LEA R198, P3, R208, R192.reuse, 0x1 ;  /* 0x000000c0d0c69211 */ /* 0x080fe200078608ff */
[----:B------:R-:W-:Y:S01]  /*bee0*/  @!P1 IMAD.WIDE.U32 R212, R187, 0x70, R212 ;  /* 0x00000070bbd49825 */ /* 0x000fe200078e00d4 */
[----:B------:R-:W-:Y:S02]  /*bef0*/  @!P1 LEA.HI.X R215, R200, R193, R3, 0x1, P4 ;  /* 0x000000c1c8d79211 */ /* 0x000fe400020f0c03 */
[----:B------:R-:W-:Y:S01]  /*bf00*/  @!P1 IADD3 R2, R2, R209, RZ ;  /* 0x000000d102029210 */ /* 0x000fe20007ffe0ff */
[----:B------:R-:W-:Y:S01]  /*bf10*/  @P1 STS.128 [R175+0x8000], RZ ;  /* 0x008000ffaf001388 */ /* 0x000fe20000000c00 */
[----:B------:R-:W-:Y:S01]  /*bf20*/  @!P1 IMAD R0, R0, 0x70, RZ ;  /* 0x0000007000009824 */ /* 0x000fe200078e02ff */
[----:B------:R-:W-:Y:S02]  /*bf30*/  @!P1 LEA R192, P2, R212, R192, 0x1 ;  /* 0x000000c0d4c09211 */ /* 0x000fe400078408ff */
[----:B------:R-:W-:Y:S02]  /*bf40*/  @!P1 LEA.HI.X R199, R208, R193, R2, 0x1, P3 ;  /* 0x000000c1d0c79211 */ /* 0x000fe400018f0c02 */
[----:B------:R-:W-:Y:S02]  /*bf50*/  @!P1 IADD3 R0, R0, R213, RZ ;  /* 0x000000d500009210 */ /* 0x000fe40007ffe0ff */
[----:B------:R-:W-:Y:S01]  /*bf60*/  @!PT LDS RZ, [RZ] ;  /* 0x00000000fffff984 */ /* 0x000fe20000000800 */
[----:B------:R-:W-:Y:S01]  /*bf70*/  @!PT LDS RZ, [RZ] ;  /* 0x00000000fffff984 */ /* 0x000fe20000000800 */
[----:B------:R-:W-:Y:S01]  /*bf80*/  @!PT LDS RZ, [RZ] ;  /* 0x00000000fffff984 */ /* 0x000fe20000000800 */
[----:B------:R5:W-:Y:S02]  /*bf90*/  @!P1 LDGSTS.E.BYPASS.LTC128B.128 [R175+0x8000], [R210.64] ;  /* 0x08000000d2af9fae */ /* 0x000be4000b901d46 */
[----:B------:R-:W-:Y:S02]  /*bfa0*/  @!P1 LEA.HI.X R193, R212, R193, R0, 0x1, P2 ;  /* 0x000000c1d4c19211 */ /* 0x000fe400010f0c00 */
[----:B------:R-:W-:Y:S04]  /*bfb0*/  ISETP.GE.AND P2, PT, R174, 0x2, PT ;  /* 0x00000002ae00780c */ /* 0x000fe80003f46270 */
        /* <DEDUP_REMOVED lines=16> */
[----:B------:R-:W2:Y:S08]  /*c0c0*/  LDSM.16.M88.4 R108, [R167+0x2000] ;  /* 0x00200000a76c783b */ /* 0x000eb00000000200 */
[----:B------:R-:W2:Y:S01]  /*c0d0*/  LDSM.16.M88.4 R112, [R167+0x2800] ;  /* 0x00280000a770783b */ /* 0x000ea20000000200 */
[----:B-1----:R-:W-:Y:S02]  /*c0e0*/  MOV R192, R194 ;  /* 0x000000c200c07202 */ /* 0x002fe40000000f00 */
[----:B------:R-:W-:Y:S05]  /*c0f0*/  MOV R193, R195 ;  /* 0x000000c300c17202 */ /* 0x000fea0000000f00 */
[----:B------:R-:W1:Y:S08]  /*c100*/  LDSM.16.M88.4 R116, [R167+0x3000] ;  /* 0x00300000a774783b */ /* 0x000e700000000200 */
[----:B------:R-:W0:Y:S08]  /*c110*/  LDGDEPBAR ;  /* 0x00000000000079af */ /* 0x000e300000000000 */
[----:B------:R-:W1:Y:S08]  /*c120*/  LDSM.16.M88.4 R120, [R167+0x3800] ;  /* 0x00380000a778783b */ /* 0x000e700000000200 */
[----:B------:R-:W1:Y:S08]  /*c130*/  LDSM.16.M88.4 R124, [R167+0x4000] ;  /* 0x00400000a77c783b */ /* 0x000e700000000200 */
[----:B------:R-:W1:Y:S08]  /*c140*/  LDSM.16.M88.4 R128, [R167+0x4800] ;  /* 0x00480000a780783b */ /* 0x000e700000000200 */
[----:B------:R-:W1:Y:S08]  /*c150*/  LDSM.16.M88.4 R132, [R167+0x5000] ;  /* 0x00500000a784783b */ /* 0x000e700000000200 */
[----:B------:R-:W1:Y:S08]  /*c160*/  LDSM.16.M88.4 R136, [R167+0x5800] ;  /* 0x00580000a788783b */ /* 0x000e700000000200 */
[----:B------:R-:W-:Y:S08]  /*c170*/  LDSM.16.M88.4 R140, [R166] ;  /* 0x00000000a68c783b */ /* 0x000ff00000000200 */
[----:B------:R-:W1:Y:S08]  /*c180*/  LDSM.16.M88.4 R144, [R161+0x2000] ;  /* 0x00200000a190783b */ /* 0x000e700000000200 */
[----:B------:R-:W3:Y:S01]  /*c190*/  LDSM.16.M88.4 R148, [R161+0x2800] ;  /* 0x00280000a194783b */ /* 0x000ee20000000200 */
        /* <DEDUP_REMOVED lines=8> */
[----:B------:R-:W-:Y:S07]  /*c220*/  LDSM.16.M88.4 R116, [R161+0x5800] ;  /* 0x00580000a174783b */ /* 0x000fee0000000200 */
[C---:B------:R-:W-:Y:S08]  /*c230*/  HMMA.16816.F32.BF16 R28, R104.reuse, R120, RZ ;  /* 0x00000078681c723c */ /* 0x040ff000000418ff */
[C---:B------:R-:W-:Y:S01]  /*c240*/  HMMA.16816.F32.BF16 R32, R104.reuse, R122, RZ ;  /* 0x0000007a6820723c */ /* 0x040fe200000418ff */
[----:B------:R-:W-:Y:S07]  /*c250*/  LDSM.16.M88.4 R120, [R155] ;  /* 0x000000009b78783b */ /* 0x000fee0000000200 */
        /* <DEDUP_REMOVED lines=10> */
[C---:B------:R-:W-:Y:S08]  /*c300*/  HMMA.16816.F32.BF16 R8, R140.reuse, R146, R8 ;  /* 0x000000928c08723c */ /* 0x040ff00000041808 */
[C---:B---3--:R-:W-:Y:S08]  /*c310*/  HMMA.16816.F32.BF16 R12, R140.reuse, R148, R12 ;  /* 0x000000948c0c723c */ /* 0x048ff0000004180c */
        /* <DEDUP_REMOVED lines=14> */
[C---:B------:R-:W-:Y:S01]  /*c400*/  HMMA.16816.F32.BF16 R56, R140.reuse, R110, R56 ;  /* 0x0000006e8c38723c */ /* 0x040fe20000041838 */
[----:B------:R-:W1:Y:S07]  /*c410*/  LDSM.16.M88.4 R108, [R164] ;  /* 0x00000000a46c783b */ /* 0x000e6e0000000200 */
[C---:B------:R-:W-:Y:S08]  /*c420*/  HMMA.16816.F32.BF16 R60, R140.reuse, R116, R60 ;  /* 0x000000748c3c723c */ /* 0x040ff0000004183c */
[----:B------:R-:W-:Y:S01]  /*c430*/  HMMA.16816.F32.BF16 R64, R140, R118, R64 ;  /* 0x000000768c40723c */ /* 0x000fe20000041840 */
[----:B------:R-:W2:Y:S07]  /*c440*/  LDSM.16.M88.4 R116, [R156] ;  /* 0x000000009c74783b */ /* 0x000eae0000000200 */
[C---:B-1----:R-:W-:Y:S08]  /*c450*/  HMMA.16816.F32.BF16 R4, R104.reuse, R108, R4 ;  /* 0x0000006c6804723c */ /* 0x042ff00000041804 */
[C---:B------:R-:W-:Y:S01]  /*c460*/  HMMA.16816.F32.BF16 R8, R104.reuse, R110, R8 ;  /* 0x0000006e6808723c */ /* 0x040fe20000041808 */
[----:B------:R-:W1:Y:S07]  /*c470*/  LDSM.16.M88.4 R108, [R154] ;  /* 0x000000009a6c783b */ /* 0x000e6e0000000200 */
[C---:B------:R-:W-:Y:S08]  /*c480*/  HMMA.16816.F32.BF16 R12, R104.reuse, R112, R12 ;  /* 0x00000070680c723c */ /* 0x040ff0000004180c */
[C---:B------:R-:W-:Y:S01]  /*c490*/  HMMA.16816.F32.BF16 R16, R104.reuse, R114, R16 ;  /* 0x000000726810723c */ /* 0x040fe20000041810 */
[----:B------:R-:W3:Y:S07]  /*c4a0*/  LDSM.16.M88.4 R112, [R153] ;  /* 0x000000009970783b */ /* 0x000eee0000000200 */
[C---:B--2---:R-:W-:Y:S08]  /*c4b0*/  HMMA.16816.F32.BF16 R20, R104.reuse, R116, R20 ;  /* 0x000000746814723c */ /* 0x044ff00000041814 */
[C---:B------:R-:W-:Y:S01]  /*c4c0*/  HMMA.16816.F32.BF16 R24, R104.reuse, R118, R24 ;  /* 0x000000766818723c */ /* 0x040fe20000041818 */
[----:B------:R-:W2:Y:S07]  /*c4d0*/  LDSM.16.M88.4 R116, [R152] ;  /* 0x000000009874783b */ /* 0x000eae0000000200 */
[C---:B------:R-:W-:Y:S08]  /*c4e0*/  HMMA.16816.F32.BF16 R28, R104.reuse, R120, R28 ;  /* 0x00000078681c723c */ /* 0x040ff0000004181c */
[C---:B------:R-:W-:Y:S01]  /*c4f0*/  HMMA.16816.F32.BF16 R32, R104.reuse, R122, R32 ;  /* 0x0000007a6820723c */ /* 0x040fe20000041820 */
[----:B------:R-:W-:Y:S07]  /*c500*/  LDSM.16.M88.4 R120, [R100] ;  /* 0x000000006478783b */ /* 0x000fee0000000200 */
[C---:B-1----:R-:W-:Y:S08]  /*c510*/  HMMA.16816.F32.BF16 R36, R104.reuse, R108, R36 ;  /* 0x0000006c6824723c */ /* 0x042ff00000041824 */
[C---:B------:R-:W-:Y:S01]  /*c520*/  HMMA.16816.F32.BF16 R40, R104.reuse, R110, R40 ;  /* 0x0000006e6828723c */ /* 0x040fe20000041828 */
[----:B------:R-:W1:Y:S07]  /*c530*/  LDSM.16.M88.4 R108, [R102] ;  /* 0x00000000666c783b */ /* 0x000e6e0000000200 */
[C---:B---3--:R-:W-:Y:S08]  /*c540*/  HMMA.16816.F32.BF16 R44, R104.reuse, R112, R44 ;  /* 0x00000070682c723c */ /* 0x048ff0000004182c */
[C---:B------:R-:W-:Y:S01]  /*c550*/  HMMA.16816.F32.BF16 R48, R104.reuse, R114, R48 ;  /* 0x000000726830723c */ /* 0x040fe20000041830 */
[----:B------:R-:W3:Y:S07]  /*c560*/  LDSM.16.M88.4 R112, [R163] ;  /* 0x00000000a370783b */ /* 0x000eee0000000200 */
[C---:B--2---:R-:W-:Y:S08]  /*c570*/  HMMA.16816.F32.BF16 R52, R104.reuse, R116, R52 ;  /* 0x000000746834723c */ /* 0x044ff00000041834 */
[C---:B------:R-:W-:Y:S08]  /*c580*/  HMMA.16816.F32.BF16 R56, R104.reuse, R118, R56 ;  /* 0x000000766838723c */ /* 0x040ff00000041838 */
[C---:B-1----:R-:W-:Y:S08]  /*c590*/  HMMA.16816.F32.BF16 R60, R104.reuse, R108, R60 ;  /* 0x0000006c683c723c */ /* 0x042ff0000004183c */
[----:B------:R-:W-:Y:S01]  /*c5a0*/  HMMA.16816.F32.BF16 R64, R104, R110, R64 ;  /* 0x0000006e6840723c */ /* 0x000fe20000041840 */
[----:B------:R-:W1:Y:S07]  /*c5b0*/  LDSM.16.M88.4 R104, [R100+0x800] ;  /* 0x000800006468783b */ /* 0x000e6e0000000200 */
[C---:B---3--:R-:W-:Y:S01]  /*c5c0*/  HMMA.16816.F32.BF16 R4, R112.reuse, R120, R4 ;  /* 0x000000787004723c */ /* 0x048fe20000041804 */
[----:B------:R-:W2:Y:S07]  /*c5d0*/  LDSM.16.M88.4 R108, [R100+0x1000] ;  /* 0x00100000646c783b */ /* 0x000eae0000000200 */
[C---:B------:R-:W-:Y:S11]  /*c5e0*/  HMMA.16816.F32.BF16 R8, R112.reuse, R122, R8 ;  /* 0x0000007a7008723c */ /* 0x040ff60000041808 */
[----:B------:R-:W-:Y:S05]  /*c5f0*/  @!UPT UIADD3 URZ, URZ, URZ, URZ ;  /* 0x0000003f3f3ff290 */ /* 0x000fea000fffe03f */
[----:B------:R-:W-:Y:S02]  /*c600*/  FMUL.FTZ R0, R5, c[0x0][0x2ec] ;  /* 0x0000bb0005007a20 */ /* 0x000fe40000410000 */
[----:B------:R-:W-:Y:S02]  /*c610*/  FMUL.FTZ R2, R4, c[0x0][0x2ec] ;  /* 0x0000bb0004027a20 */ /* 0x000fe40000410000 */
[----:B------:R3:W3:Y:S01]  /*c620*/  MUFU.TANH R151, R0 ;  /* 0x0000000000977308 */ /* 0x0006e20000002400 */
[----:B------:R-:W-:Y:S02]  /*c630*/  FMUL.FTZ R252, R6, c[0x0][0x2ec] ;  /* 0x0000bb0006fc7a20 */ /* 0x000fe40000410000 */
[----:B------:R-:W-:Y:S01]  /*c640*/  FMUL.FTZ R250, R7, c[0x0][0x2ec] ;  /* 0x0000bb0007fa7a20 */ /* 0x000fe20000410000 */
[C---:B-1----:R-:W-:Y:S03]  /*c650*/  HMMA.16816.F32.BF16 R12, R112.reuse, R104, R12 ;  /* 0x00000068700c723c */ /* 0x042fe6000004180c */
[----:B------:R-:W-:Y:S03]  /*c660*/  FMUL.FTZ R3, R9, c[0x0][0x2ec] ;  /* 0x0000bb0009037a20 */ /* 0x000fe60000410000 */
[----:B------:R1:W1:Y:S01]  /*c670*/  MUFU.TANH R150, R2 ;  /* 0x0000000200967308 */ /* 0x0002620000002400 */
[----:B------:R-:W-:Y:S01]  /*c680*/  FMUL.FTZ R251, R8, c[0x0][0x2ec] ;  /* 0x0000bb0008fb7a20 */ /* 0x000fe20000410000 */
[C---:B------:R-:W-:Y:S01]  /*c690*/  HMMA.16816.F32.BF16 R16, R112.reuse, R106, R16 ;  /* 0x0000006a7010723c */ /* 0x040fe20000041810 */
[----:B------:R-:W1:Y:S07]  /*c6a0*/  LDSM.16.M88.4 R104, [R100+0x1800] ;  /* 0x001800006468783b */ /* 0x000e6e0000000200 */
[----:B------:R1:W1:Y:S01]  /*c6b0*/  MUFU.TANH R117, R3 ;  /* 0x0000000300757308 */ /* 0x0002620000002400 */
[C---:B--2---:R-:W-:Y:S03]  /*c6c0*/  HMMA.16816.F32.BF16 R20, R112.reuse, R108, R20 ;  /* 0x0000006c7014723c */ /* 0x044fe60000041814 */
[----:B---3--:R-:W-:Y:S05]  /*c6d0*/  FMUL.FTZ R0, R11, c[0x0][0x2ec] ;  /* 0x0000bb000b007a20 */ /* 0x008fea0000410000 */
[C---:B------:R-:W-:Y:S01]  /*c6e0*/  HMMA.16816.F32.BF16 R24, R112.reuse, R110, R24 ;  /* 0x0000006e7018723c */ /* 0x040fe20000041818 */
[----:B------:R2:W3:Y:S01]  /*c6f0*/  MUFU.TANH R118, R0 ;  /* 0x0000000000767308 */ /* 0x0004e20000002400 */
        /* <DEDUP_REMOVED lines=13> */
[C---:B-1----:R-:W-:Y:S03]  /*c7d0*/  HMMA.16816.F32.BF16 R28, R112.reuse, R104, R28 ;  /* 0x00000068701c723c */ /* 0x042fe6000004181c */
[----:B------:R-:W-:Y:S02]  /*c7e0*/  FMUL.FTZ R238, R22, c[0x0][0x2ec] ;  /* 0x0000bb0016ee7a20 */ /* 0x000fe40000410000 */
[----:B------:R-:W-:Y:S01]  /*c7f0*/  FMUL.FTZ R236, R23, c[0x0][0x2ec] ;  /* 0x0000bb0017ec7a20 */ /* 0x000fe20000410000 */
[----:B------:R-:W1:Y:S01]  /*c800*/  MUFU.TANH R251, R251 ;  /* 0x000000fb00fb7308 */ /* 0x000e620000002400 */
[----:B------:R-:W-:Y:S01]  /*c810*/  FMUL.FTZ R235, R24, c[0x0][0x2ec] ;  /* 0x0000bb0018eb7a20 */ /* 0x000fe20000410000 */
[C---:B------:R-:W-:Y:S01]  /*c820*/  HMMA.16816.F32.BF16 R32, R112.reuse, R106, R32 ;  /* 0x0000006a7020723c */ /* 0x040fe20000041820 */
[----:B------:R-:W1:Y:S03]  /*c830*/  LDSM.16.M88.4 R104, [R100+0x2800] ;  /* 0x002800006468783b */ /* 0x000e660000000200 */
[----:B------:R-:W-:Y:S02]  /*c840*/  FMUL.FTZ R237, R25, c[0x0][0x2ec] ;  /* 0x0000bb0019ed7a20 */ /* 0x000fe40000410000 */
[----:B------:R-:W-:Y:S02]  /*c850*/  FMUL.FTZ R240, R26, c[0x0][0x2ec] ;  /* 0x0000bb001af07a20 */ /* 0x000fe40000410000 */
[----:B------:R-:W1:Y:S01]  /*c860*/  MUFU.TANH R249, R249 ;  /* 0x000000f900f97308 */ /* 0x000e620000002400 */
[C---:B--2---:R-:W-:Y:S03]  /*c870*/  HMMA.16816.F32.BF16 R36, R112.reuse, R108, R36 ;  /* 0x0000006c7024723c */ /* 0x044fe60000041824 */
[----:B------:R-:W-:Y:S02]  /*c880*/  FMUL.FTZ R234, R27, c[0x0][0x2ec] ;  /* 0x0000bb001bea7a20 */ /* 0x000fe40000410000 */
        /* <DEDUP_REMOVED lines=15> */
[----:B------:R-:W-:Y:S01]  /*c980*/  FMUL.FTZ R223, R37, c[0x0][0x2ec] ;  /* 0x0000bb0025df7a20 */ /* 0x000fe20000410000 */
[C---:B-1----:R-:W-:Y:S03]  /*c990*/  HMMA.16816.F32.BF16 R44, R112.reuse, R104, R44 ;  /* 0x00000068702c723c */ /* 0x042fe6000004182c */
[----:B------:R-:W-:Y:S02]  /*c9a0*/  FMUL.FTZ R224, R38, c[0x0][0x2ec] ;  /* 0x0000bb0026e07a20 */ /* 0x000fe40000410000 */
[----:B------:R-:W-:Y:S03]  /*c9b0*/  FMUL.FTZ R222, R39, c[0x0][0x2ec] ;  /* 0x0000bb0027de7a20 */ /* 0x000fe60000410000 */
[----:B------:R-:W1:Y:S01]  /*c9c0*/  MUFU.TANH R246, R246 ;  /* 0x000000f600f67308 */ /* 0x000e620000002400 */
[C---:B------:R-:W-:Y:S01]  /*c9d0*/  HMMA.16816.F32.BF16 R48, R112.reuse, R106, R48 ;  /* 0x0000006a7030723c */ /* 0x040fe20000041830 */
[----:B------:R-:W1:Y:S01]  /*c9e0*/  LDSM.16.M88.4 R104, [R100+0x3800] ;  /* 0x003800006468783b */ /* 0x000e620000000200 */
[----:B------:R-:W-:Y:S04]  /*c9f0*/  DEPBAR.LE SB0, 0x0 ;  /* 0x000080000000791a */ /* 0x000fe80000000000 */
[----:B------:R-:W-:Y:S02]  /*ca00*/  FMUL.FTZ R221, R40, c[0x0][0x2ec] ;  /* 0x0000bb0028dd7a20 */ /* 0x000fe40000410000 */
[----:B------:R-:W-:Y:S01]  /*ca10*/  FMUL.FTZ R219, R41, c[0x0][0x2ec] ;  /* 0x0000bb0029db7a20 */ /* 0x000fe20000410000 */
[----:B------:R-:W1:Y:S01]  /*ca20*/  MUFU.TANH R243, R243 ;  /* 0x000000f300f37308 */ /* 0x000e620000002400 */
[----:B------:R-:W-:Y:S01]  /*ca30*/  BAR.SYNC.DEFER_BLOCKING 0x0 ;  /* 0x0000000000007b1d */ /* 0x000fe20000010000 */
[C---:B--2---:R-:W-:Y:S05]  /*ca40*/  HMMA.16816.F32.BF16 R52, R112.reuse, R108, R52 ;  /* 0x0000006c7034723c */ /* 0x044fea0000041834 */
[----:B------:R-:W-:Y:S02]  /*ca50*/  FMUL.FTZ R220, R42, c[0x0][0x2ec] ;  /* 0x0000bb002adc7a20 */ /* 0x000fe40000410000 */
[----:B------:R-:W-:Y:S01]  /*ca60*/  FMUL.FTZ R218, R43, c[0x0][0x2ec] ;  /* 0x0000bb002bda7a20 */ /* 0x000fe20000410000 */
[----:B------:R-:W2:Y:S01]  /*ca70*/  MUFU.TANH R245, R245 ;  /* 0x000000f500f57308 */ /* 0x000ea20000002400 */
[C---:B------:R-:W-:Y:S03]  /*ca80*/  HMMA.16816.F32.BF16 R56, R112.reuse, R110, R56 ;  /* 0x0000006e7038723c */ /* 0x040fe60000041838 */
[----:B----4-:R-:W-:Y:S02]  /*ca90*/  FMUL.FTZ R217, R44, c[0x0][0x2ec] ;  /* 0x0000bb002cd97a20 */ /* 0x010fe40000410000 */
[----:B------:R-:W-:Y:S02]  /*caa0*/  FMUL.FTZ R215, R45, c[0x0][0x2ec] ;  /* 0x0000bb002dd77a20 */ /* 0x000fe40000410000 */
[----:B------:R-:W-:Y:S02]  /*cab0*/  FMUL.FTZ R216, R46, c[0x0][0x2ec] ;  /* 0x0000bb002ed87a20 */ /* 0x000fe40000410000 */
[----:B------:R-:W4:Y:S03]  /*cac0*/  MUFU.TANH R244, R244 ;  /* 0x000000f400f47308 */ /* 0x000f260000002400 */
[----:B------:R-:W-:Y:S02]  /*cad0*/  FMUL.FTZ R214, R47, c[0x0][0x2ec] ;  /* 0x0000bb002fd67a20 */ /* 0x000fe40000410000 */
[----:B------:R-:W-:Y:S02]  /*cae0*/  FMUL.FTZ R213, R48, c[0x0][0x2ec] ;  /* 0x0000bb0030d57a20 */ /* 0x000fe40000410000 */
[----:B-----5:R-:W-:Y:S02]  /*caf0*/  FMUL.FTZ R211, R49, c[0x0][0x2ec] ;  /* 0x0000bb0031d37a20 */ /* 0x020fe40000410000 */
        /* <DEDUP_REMOVED lines=8> */
[----:B------:R-:W-:Y:S03]  /*cb80*/  HMMA.16816.F32.BF16 R64, R112, R106, R64 ;  /* 0x0000006a7040723c */ /* 0x000fe60000041840 */
[----:B------:R-:W-:Y:S02]  /*cb90*/  FMUL.FTZ R206, R55, c[0x0][0x2ec] ;  /* 0x0000bb0037ce7a20 */ /* 0x000fe40000410000 */
[----:B------:R-:W-:Y:S02]  /*cba0*/  FMUL.FTZ R205, R56, c[0x0][0x2ec] ;  /* 0x0000bb0038cd7a20 */ /* 0x000fe40000410000 */
[----:B------:R-:W-:Y:S02]  /*cbb0*/  FMUL.FTZ R203, R57, c[0x0][0x2ec] ;  /* 0x0000bb0039cb7a20 */ /* 0x000fe40000410000 */
[----:B------:R-:W1:Y:S03]  /*cbc0*/  MUFU.TANH R239, R239 ;  /* 0x000000ef00ef7308 */ /* 0x000e660000002400 */
[----:B------:R-:W-:Y:S02]  /*cbd0*/  FMUL.FTZ R204, R58, c[0x0][0x2ec] ;  /* 0x0000bb003acc7a20 */ /* 0x000fe40000410000 */
[----:B------:R-:W-:Y:S02]  /*cbe0*/  FMUL.FTZ R202, R59, c[0x0][0x2ec] ;  /* 0x0000bb003bca7a20 */ /* 0x000fe40000410000 */
[----:B------:R-:W-:Y:S02]  /*cbf0*/  FMUL.FTZ R199, R60, c[0x0][0x2ec] ;  /* 0x0000bb003cc77a20 */ /* 0x000fe40000410000 */
[----:B------:R-:W-:Y:S01]  /*cc00*/  FMUL.FTZ R201, R61, c[0x0][0x2ec] ;  /* 0x0000bb003dc97a20 */ /* 0x000fe20000410000 */
[----:B------:R-:W1:Y:S01]  /*cc10*/  MUFU.TANH R238, R238 ;  /* 0x000000ee00ee7308 */ /* 0x000e620000002400 */
[----:B------:R-:W-:Y:S02]  /*cc20*/  FMUL.FTZ R200, R62, c[0x0][0x2ec] ;  /* 0x0000bb003ec87a20 */ /* 0x000fe40000410000 */
[----:B------:R-:W-:Y:S02]  /*cc30*/  FMUL.FTZ R196, R63, c[0x0][0x2ec] ;  /* 0x0000bb003fc47a20 */ /* 0x000fe40000410000 */
[----:B------:R-:W-:Y:S02]  /*cc40*/  FMUL.FTZ R197, R64, c[0x0][0x2ec] ;  /* 0x0000bb0040c57a20 */ /* 0x000fe40000410000 */
[----:B------:R-:W-:Y:S02]  /*cc50*/  FMUL.FTZ R198, R65, c[0x0][0x2ec] ;  /* 0x0000bb0041c67a20 */ /* 0x000fe40000410000 */
[----:B------:R-:W-:Y:S01]  /*cc60*/  FMUL.FTZ R3, R67, c[0x0][0x2ec] ;  /* 0x0000bb0043037a20 */ /* 0x000fe20000410000 */
[----:B------:R-:W1:Y:S01]  /*cc70*/  MUFU.TANH R236, R236 ;  /* 0x000000ec00ec7308 */ /* 0x000e620000002400 */
[----:B------:R-:W-:Y:S09]  /*cc80*/  FMUL.FTZ R0, R66, c[0x0][0x2ec] ;  /* 0x0000bb0042007a20 */ /* 0x000ff20000410000 */
        /* <DEDUP_REMOVED lines=43> */
[----:B------:R-:W1:Y:S01]  /*cf40*/  MUFU.TANH R3, R3 ;  /* 0x0000000300037308 */ /* 0x000e620000002400 */
[----:B------:R-:W-:-:S05]  /*cf50*/  @!P2 BRA `(.L_x_5420) ;  /* 0x000009700000a947 */ /* 0x000fca0003800000 */
[----:B--234-:R-:W-:Y:S05]  /*cf60*/  IMAD.MOV.U32 R5, RZ, RZ, c[0x0][0x198] ;  /* 0x00006600ff057624 */ /* 0x01cfea00078e00ff */
[----:B------:R-:W-:Y:S04]  /*cf70*/  LEA R6, -R5, RZ, 0x7 ;  /* 0x000000ff05067211 */ /* 0x000fe800078e39ff */
[----:B------:R-:W-:Y:S01]  /*cf80*/  SHF.R.S32.HI R7, RZ, 0x1f, R6 ;  /* 0x0000001fff077819 */ /* 0x000fe20000011406 */
[----:B------:R-:W-:-:S05]  /*cf90*/  @!P0 BRA `(.L_x_5421) ;  /* 0x000003c000008947 */ /* 0x000fca0003800000 */
[----:B------:R-:W-:Y:S01]  /*cfa0*/  IMAD.SHL.U32 R11, R174, 0x80, RZ ;  /* 0x00000080ae0b7824 */ /* 0x000fe200078e00ff */
[----:B-1----:R-:W-:Y:S04]  /*cfb0*/  IABS R0, c[0x0][0x2d0] ;  /* 0x0000b40000007a13 */ /* 0x002fe80000000000 */
        /* <DEDUP_REMOVED lines=58> */
.L_x_5421:
[----:B------:R2:W-:Y:S01]  /*d360*/  @P1 STS.128 [R175+0x2000], RZ ;  /* 0x002000ffaf001388 */ /* 0x0005e20000000c00 */
[----:B------:R-:W-:Y:S01]  /*d370*/  @!P1 IADD3 R9, P2, R171, R6, RZ ;  /* 0x00000006ab099210 */ /* 0x000fe20007f5e0ff */
[----:B------:R-:W-:Y:S02]  /*d380*/  @!P1 IMAD.MOV.U32 R18, RZ, RZ, R6 ;  /* 0x000000ffff129224 */ /* 0x000fe400078e0006 */
[--C-:B------:R-:W-:Y:S01]  /*d390*/  @!P1 IMAD.MOV.U32 R19, RZ, RZ, R7.reuse ;  /* 0x000000ffff139224 */ /* 0x100fe200078e0007 */
[CC--:B------:R-:W-:Y:S01]  /*d3a0*/  @!P1 LEA R14, P4, R9.reuse, R188.reuse, 0x1 ;  /* 0x000000bc090e9211 */ /* 0x0c0fe200078808ff */
[--C-:B------:R-:W-:Y:S02]  /*d3b0*/  @!P1 IMAD.X R4, R170, 0x1, R7.reuse, P2 ;  /* 0x00000001aa049824 */ /* 0x100fe400010e0607 */
[----:B-1----:R-:W-:Y:S02]  /*d3c0*/  @!P1 IMAD.MOV.U32 R0, RZ, RZ, c[0x0][0x19c] ;  /* 0x00006700ff009624 */ /* 0x002fe400078e00ff */
        /* <DEDUP_REMOVED lines=30> */
[----:B------:R-:W-:Y:S01]  /*d5b0*/  @!P1 LEA R8, P2, R5, R6, 0x6 ;  /* 0x0000000605089211 */ /* 0x000fe200078430ff */
        /* <DEDUP_REMOVED lines=8> */
[-C--:B------:R-:W-:Y:S01]  /*d640*/  @!P1 LEA R22, P2, R8, R188.reuse, 0x1 ;  /* 0x000000bc08169211 */ /* 0x080fe200078408ff */
[----:B------:R-:W-:Y:S01]  /*d650*/  @!P1 IMAD.MOV.U32 R5, RZ, RZ, c[0x0][0x19c] ;  /* 0x00006700ff059624 */ /* 0x000fe200078e00ff */
[-C--:B------:R-:W-:Y:S01]  /*d660*/  @!P1 LEA R4, P3, R6, R188.reuse, 0x1 ;  /* 0x000000bc06049211 */ /* 0x080fe200078608ff */
[----:B------:R-:W-:Y:S01]  /*d670*/  @!PT LDS RZ, [RZ] ;  /* 0x00000000fffff984 */ /* 0x000fe20000000800 */
[----:B------:R-:W-:Y:S01]  /*d680*/  @!PT LDS RZ, [RZ] ;  /* 0x00000000fffff984 */ /* 0x000fe20000000800 */
[----:B------:R-:W-:Y:S01]  /*d690*/  @!PT LDS RZ, [RZ] ;  /* 0x00000000fffff984 */ /* 0x000fe20000000800 */
[----:B------:R2:W-:Y:S01]  /*d6a0*/  @!P1 LDGSTS.E.BYPASS.LTC128B.128 [R175+0x3000], [R18.64] ;  /* 0x0300000012af9fae */ /* 0x0005e2000b901d46 */
[----:B------:R-:W-:Y:S01]  /*d6b0*/  @!P1 LEA.HI.X R23, R8, R189, R0, 0x1, P2 ;  /* 0x000000bd08179211 */ /* 0x000fe200010f0c00 */
[----:B------:R-:W-:Y:S01]  /*d6c0*/  @!P1 IMAD R5, R5, 0x70, RZ ;  /* 0x0000007005059824 */ /* 0x000fe200078e02ff */
[----:B------:R-:W-:Y:S01]  /*d6d0*/  @!P1 LEA R8, P2, R20, R188, 0x1 ;  /* 0x000000bc14089211 */ /* 0x000fe200078408ff */
[----:B------:R2:W-:Y:S01]  /*d6e0*/  @P1 STS.128 [R175+0x3800], RZ ;  /* 0x003800ffaf001388 */ /* 0x0005e20000000c00 */
[----:B------:R-:W-:Y:S02]  /*d6f0*/  IMAD.MOV.U32 R188, RZ, RZ, R16 ;  /* 0x000000ffffbc7224 */ /* 0x000fe400078e0010 */
        /* <DEDUP_REMOVED lines=29> */
.L_x_5420:
[----:B-1234-:R-:W-:Y:S01]  /*d8d0*/  FMNMX.FTZ R0, R150, R103, !PT ;  /* 0x0000006796007209 */ /* 0x01efe20007810000 */
        /* <DEDUP_REMOVED lines=68> */
[----:B------:R-:W-:Y:S08]  /*dd20*/  LDSM.16.MT88.4 R12, [R162+0x6000] ;  /* 0x00600000a20c783b */ /* 0x000ff00000004200 */
[----:B------:R-:W-:Y:S08]  /*dd30*/  SHFL.BFLY PT, R9, R6, 0x2, 0x1f ;  /* 0x0c401f0006097f89 */ /* 0x000ff000000e0000 */
        /* <DEDUP_REMOVED lines=14> */
[C---:B------:R-:W-:Y:S01]  /*de20*/  FSETP.NEU.FTZ.AND P1, PT, R0.reuse, -INF , PT ;  /* 0xff8000000000780b */ /* 0x040fe20003f3d000 */
[----:B------:R-:W-:Y:S02]  /*de30*/  FADD.FTZ R4, -R0, R101 ;  /* 0x0000006500047221 */ /* 0x000fe40000010100 */
[--C-:B------:R-:W-:Y:S01]  /*de40*/  FFMA.FTZ R58, R150, c[0x0][0x23c], -R62.reuse ;  /* 0x00008f00963a7a23 */ /* 0x100fe2000001083e */
[----:B------:R-:W-:Y:S01]  /*de50*/  FSEL R39, R39, RZ, P1 ;  /* 0x000000ff27277208 */ /* 0x000fe20000800000 */
[----:B------:R-:W1:Y:S01]  /*de60*/  MUFU.EX2 R38, R38 ;  /* 0x0000002600267308 */ /* 0x000e620000000800 */
[----:B------:R-:W-:Y:S01]  /*de70*/  FMUL.FTZ R37, R4, c[0x0][0x23c] ;  /* 0x00008f0004257a20 */ /* 0x000fe20000410000 */
[----:B------:R-:W-:Y:S01]  /*de80*/  ISETP.GT.AND P1, PT, R174, 0x1, PT ;  /* 0x00000001ae00780c */ /* 0x000fe20003f24270 */
        /* <DEDUP_REMOVED lines=8> */
[----:B------:R-:W-:Y:S02]  /*df10*/  FFMA.FTZ R65, R249, c[0x0][0x23c], -R62 ;  /* 0x00008f00f9417a23 */ /* 0x000fe4000001083e */
[--C-:B------:R-:W-:Y:S01]  /*df20*/  FFMA.FTZ R63, R246, c[0x0][0x23c], -R39.reuse ;  /* 0x00008f00f63f7a23 */ /* 0x100fe20000010827 */
[----:B------:R-:W3:Y:S01]  /*df30*/  MUFU.EX2 R58, R58 ;  /* 0x0000003a003a7308 */ /* 0x000ee20000000800 */
[--C-:B------:R-:W-:Y:S02]  /*df40*/  FFMA.FTZ R66, R242, c[0x0][0x23c], -R39.reuse ;  /* 0x00008f00f2427a23 */ /* 0x100fe40000010827 */
[--C-:B------:R-:W-:Y:S02]  /*df50*/  FFMA.FTZ R108, R226, c[0x0][0x23c], -R39.reuse ;  /* 0x00008f00e26c7a23 */ /* 0x100fe40000010827 */
[C---:B-1----:R-:W-:Y:S02]  /*df60*/  FMUL.FTZ R8, R38.reuse, R92 ;  /* 0x0000005c26087220 */ /* 0x042fe40000410000 */
[C---:B------:R-:W-:Y:S02]  /*df70*/  FMUL.FTZ R9, R38.reuse, R93 ;  /* 0x0000005d26097220 */ /* 0x040fe40000410000 */
[C---:B------:R-:W-:Y:S01]  /*df80*/  FMUL.FTZ R16, R38.reuse, R84 ;  /* 0x0000005426107220 */ /* 0x040fe20000410000 */
[----:B------:R-:W1:Y:S01]  /*df90*/  MUFU.EX2 R107, R107 ;  /* 0x0000006b006b7308 */ /* 0x000e620000000800 */
[C---:B------:R-:W-:Y:S02]  /*dfa0*/  FMUL.FTZ R4, R38.reuse, R96 ;  /* 0x0000006026047220 */ /* 0x040fe40000410000 */
[C---:B------:R-:W-:Y:S02]  /*dfb0*/  FMUL.FTZ R5, R38.reuse, R97 ;  /* 0x0000006126057220 */ /* 0x040fe40000410000 */
[C---:B--2---:R-:W-:Y:S02]  /*dfc0*/  FMUL.FTZ R10, R37.reuse, R94 ;  /* 0x0000005e250a7220 */ /* 0x044fe40000410000 */
[C---:B------:R-:W-:Y:S02]  /*dfd0*/  FMUL.FTZ R11, R37.reuse, R95 ;  /* 0x0000005f250b7220 */ /* 0x040fe40000410000 */
[----:B------:R-:W-:Y:S01]  /*dfe0*/  LDSM.16.MT88.4 R92, [R162+0x9800] ;  /* 0x00980000a25c783b */ /* 0x000fe20000004200 */
[----:B------:R-:W2:Y:S01]  /*dff0*/  MUFU.EX2 R56, R56 ;  /* 0x0000003800387308 */ /* 0x000ea20000000800 */
[C---:B------:R-:W-:Y:S02]  /*e000*/  FMUL.FTZ R18, R37.reuse, R86 ;  /* 0x0000005625127220 */ /* 0x040fe40000410000 */
[C---:B------:R-:W-:Y:S02]  /*e010*/  FMUL.FTZ R19, R37.reuse, R87 ;  /* 0x0000005725137220 */ /* 0x040fe40000410000 */
[C---:B------:R-:W-:Y:S02]  /*e020*/  FMUL.FTZ R6, R37.reuse, R98 ;  /* 0x0000006225067220 */ /* 0x040fe40000410000 */
[----:B------:R-:W-:Y:S02]  /*e030*/  FMUL.FTZ R7, R37, R99 ;  /* 0x0000006325077220 */ /* 0x000fe40000410000 */
[C---:B------:R-:W-:Y:S01]  /*e040*/  FMUL.FTZ R17, R38.reuse, R85 ;  /* 0x0000005526117220 */ /* 0x040fe20000410000 */
[----:B------:R-:W4:Y:S01]  /*e050*/  MUFU.EX2 R101, R101 ;  /* 0x0000006500657308 */ /* 0x000f220000000800 */
[C---:B------:R-:W-:Y:S02]  /*e060*/  FMUL.FTZ R24, R38.reuse, R76 ;  /* 0x0000004c26187220 */ /* 0x040fe40000410000 */
[C---:B---3--:R-:W-:Y:S01]  /*e070*/  FFMA.FTZ R76, R38.reuse, R191, R58 ;  /* 0x000000bf264c7223 */ /* 0x048fe2000001003a */
[----:B-1----:R-:W-:Y:S01]  /*e080*/  F2FP.BF16.PACK_AB R40, R107, R58 ;  /* 0x0000003a6b28723e */ /* 0x002fe200000010ff */
[----:B------:R-:W-:Y:S02]  /*e090*/  FMUL.FTZ R26, R37, R78 ;  /* 0x0000004e251a7220 */ /* 0x000fe40000410000 */
[----:B------:R-:W-:Y:S02]  /*e0a0*/  FADD.FTZ R85, R107, R76 ;  /* 0x0000004c6b557221 */ /* 0x000fe40000010000 */
[C---:B------:R-:W-:Y:S01]  /*e0b0*/  FMUL.FTZ R32, R38.reuse, R68 ;  /* 0x0000004426207220 */ /* 0x040fe20000410000 */
[----:B------:R-:W1:Y:S01]  /*e0c0*/  MUFU.EX2 R106, R106 ;  /* 0x0000006a006a7308 */ /* 0x000e620000000800 */
[C---:B------:R-:W-:Y:S02]  /*e0d0*/  FMUL.FTZ R33, R38.reuse, R69 ;  /* 0x0000004526217220 */ /* 0x040fe40000410000 */
[C---:B------:R-:W-:Y:S02]  /*e0e0*/  FMUL.FTZ R34, R37.reuse, R70 ;  /* 0x0000004625227220 */ /* 0x040fe40000410000 */
[C---:B--2---:R-:W-:Y:S02]  /*e0f0*/  FFMA.FTZ R190, R37.reuse, R190, R56 ;  /* 0x000000be25be7223 */ /* 0x044fe40000010038 */
[C---:B------:R-:W-:Y:S02]  /*e100*/  FMUL.FTZ R35, R37.reuse, R71 ;  /* 0x0000004725237220 */ /* 0x040fe40000410000 */
[----:B------:R-:W-:Y:S01]  /*e110*/  FMUL.FTZ R25, R38, R77 ;  /* 0x0000004d26197220 */ /* 0x000fe20000410000 */
[----:B------:R-:W2:Y:S01]  /*e120*/  MUFU.EX2 R105, R105 ;  /* 0x0000006900697308 */ /* 0x000ea20000000800 */
[----:B------:R-:W-:Y:S02]  /*e130*/  FMUL.FTZ R27, R37, R79 ;  /* 0x0000004f251b7220 */ /* 0x000fe40000410000 */
[----:B------:R-:W-:Y:S01]  /*e140*/  FFMA.FTZ R79, R233, c[0x0][0x23c], -R62 ;  /* 0x00008f00e94f7a23 */ /* 0x000fe2000001083e */
[C---:B----4-:R-:W-:Y:S01]  /*e150*/  F2FP.BF16.PACK_AB R41, R101.reuse, R56 ;  /* 0x000000386529723e */ /* 0x050fe200000010ff */
[----:B------:R-:W-:Y:S01]  /*e160*/  FADD.FTZ R101, R101, R190 ;  /* 0x000000be65657221 */ /* 0x000fe20000010000 */
[----:B------:R-:W-:Y:S01]  /*e170*/  LDSM.16.MT88.4 R56, [R159+0x8000] ;  /* 0x008000009f38783b */ /* 0x000fe20000004200 */
[--C-:B------:R-:W-:Y:S02]  /*e180*/  FFMA.FTZ R77, R244, c[0x0][0x23c], -R39.reuse ;  /* 0x00008f00f44d7a23 */ /* 0x100fe40000010827 */
[--C-:B------:R-:W-:Y:S01]  /*e190*/  FFMA.FTZ R109, R222, c[0x0][0x23c], -R39.reuse ;  /* 0x00008f00de6d7a23 */ /* 0x100fe20000010827 */
[----:B------:R-:W3:Y:S01]  /*e1a0*/  MUFU.EX2 R104, R104 ;  /* 0x0000006800687308 */ /* 0x000ee20000000800 */
[--C-:B------:R-:W-:Y:S02]  /*e1b0*/  FFMA.FTZ R113, R220, c[0x0][0x23c], -R39.reuse ;  /* 0x00008f00dc717a23 */ /* 0x100fe40000010827 */
[----:B------:R-:W-:Y:S02]  /*e1c0*/  FFMA.FTZ R114, R218, c[0x0][0x23c], -R39 ;  /* 0x00008f00da727a23 */ /* 0x000fe40000010827 */
[----:B-1----:R-:W-:Y:S02]  /*e1d0*/  FADD.FTZ R78, R106, R85 ;  /* 0x000000556a4e7221 */ /* 0x002fe40000010000 */
[----:B------:R-:W-:Y:S01]  /*e1e0*/  LDSM.16.MT88.4 R84, [R160+0x9800] ;  /* 0x00980000a054783b */ /* 0x000fe20000004200 */
[--C-:B------:R-:W-:Y:S02]  /*e1f0*/  FFMA.FTZ R224, R224, c[0x0][0x23c], -R39.reuse ;  /* 0x00008f00e0e07a23 */ /* 0x100fe40000010827 */
[----:B------:R-:W1:Y:S01]  /*e200*/  MUFU.EX2 R61, R61 ;  /* 0x0000003d003d7308 */ /* 0x000e620000000800 */
[--C-:B------:R-:W-:Y:S02]  /*e210*/  FFMA.FTZ R117, R216, c[0x0][0x23c], -R39.reuse ;  /* 0x00008f00d8757a23 */ /* 0x100fe40000010827 */
[--C-:B------:R-:W-:Y:S01]  /*e220*/  FFMA.FTZ R118, R214, c[0x0][0x23c], -R39.reuse ;  /* 0x00008f00d6767a23 */ /* 0x100fe20000010827 */
[C---:B--2---:R-:W-:Y:S01]  /*e230*/  F2FP.BF16.PACK_AB R42, R105.reuse, R106 ;  /* 0x0000006a692a723e */ /* 0x044fe200000010ff */
[----:B------:R-:W-:Y:S02]  /*e240*/  FADD.FTZ R78, R105, R78 ;  /* 0x0000004e694e7221 */ /* 0x000fe40000010000 */
[--C-:B------:R-:W-:Y:S02]  /*e250*/  FFMA.FTZ R107, R212, c[0x0][0x23c], -R39.reuse ;  /* 0x00008f00d46b7a23 */ /* 0x100fe40000010827 */
[--C-:B------:R-:W-:Y:S01]  /*e260*/  FFMA.FTZ R122, R210, c[0x0][0x23c], -R39.reuse ;  /* 0x00008f00d27a7a23 */ /* 0x100fe20000010827 */
[----:B------:R-:W-:Y:S01]  /*e270*/  MUFU.EX2 R65, R65 ;  /* 0x0000004100417308 */ /* 0x000fe20000000800 */
[--C-:B------:R-:W-:Y:S02]  /*e280*/  FFMA.FTZ R121, R208, c[0x0][0x23c], -R39.reuse ;  /* 0x00008f00d0797a23 */ /* 0x100fe40000010827 */
[----:B------:R-:W-:Y:S02]  /*e290*/  FFMA.FTZ R105, R204, c[0x0][0x23c], -R39 ;  /* 0x00008f00cc697a23 */ /* 0x000fe40000010827 */
[----:B---3--:R-:W-:Y:S02]  /*e2a0*/  FADD.FTZ R76, R104, R101 ;  /* 0x00000065684c7221 */ /* 0x008fe40000010000 */
[--C-:B------:R-:W-:Y:S02]  /*e2b0*/  FFMA.FTZ R126, R202, c[0x0][0x23c], -R39.reuse ;  /* 0x00008f00ca7e7a23 */ /* 0x100fe40000010827 */
[--C-:B------:R-:W-:Y:S01]  /*e2c0*/  FFMA.FTZ R125, R200, c[0x0][0x23c], -R39.reuse ;  /* 0x00008f00c87d7a23 */ /* 0x100fe20000010827 */
[----:B------:R-:W-:Y:S01]  /*e2d0*/  MUFU.EX2 R63, R63 ;  /* 0x0000003f003f7308 */ /* 0x000fe20000000800 */
[--C-:B------:R-:W-:Y:S02]  /*e2e0*/  FFMA.FTZ R130, R196, c[0x0][0x23c], -R39.reuse ;  /* 0x00008f00c4827a23 */ /* 0x100fe40000010827 */
[--C-:B------:R-:W-:Y:S01]  /*e2f0*/  FFMA.FTZ R36, R36, c[0x0][0x23c], -R39.reuse ;  /* 0x00008f0024247a23 */ /* 0x100fe20000010827 */
[C---:B-1----:R-:W-:Y:S01]  /*e300*/  F2FP.BF16.PACK_AB R43, R61.reuse, R104 ;  /* 0x000000683d2b723e */ /* 0x042fe200000010ff */
[----:B------:R-:W-:Y:S02]  /*e310*/  FADD.FTZ R61, R61, R76 ;  /* 0x0000004c3d3d7221 */ /* 0x000fe40000010000 */
[--C-:B------:R-:W-:Y:S02]  /*e320*/  FFMA.FTZ R104, R206, c[0x0][0x23c], -R39.reuse ;  /* 0x00008f00ce687a23 */ /* 0x100fe40000010827 */
[--C-:B------:R-:W-:Y:S01]  /*e330*/  FFMA.FTZ R60, R247, c[0x0][0x23c], -R62.reuse ;  /* 0x00008f00f73c7a23 */ /* 0x100fe2000001083e */
[----:B------:R-:W-:Y:S01]  /*e340*/  MUFU.EX2 R77, R77 ;  /* 0x0000004d004d7308 */ /* 0x000fe20000000800 */
[C---:B------:R-:W-:Y:S05]  /*e350*/  HMMA.16816.F32.BF16 R4, R40.reuse, R12, R4 ;  /* 0x0000000c2804723c */ /* 0x040fea0000041804 */
[--C-:B------:R-:W-:Y:S02]  /*e360*/  FFMA.FTZ R64, R243, c[0x0][0x23c], -R62.reuse ;  /* 0x00008f00f3407a23 */ /* 0x100fe4000001083e */
[C---:B------:R-:W-:Y:S01]  /*e370*/  FMUL.FTZ R12, R38.reuse, R88 ;  /* 0x00000058260c7220 */ /* 0x040fe20000410000 */
[C---:B------:R-:W-:Y:S01]  /*e380*/  HMMA.16816.F32.BF16 R8, R40.reuse, R14, R8 ;  /* 0x0000000e2808723c */ /* 0x040fe20000041808 */
[----:B------:R-:W1:Y:S03]  /*e390*/  MUFU.EX2 R60, R60 ;  /* 0x0000003c003c7308 */ /* 0x000e660000000800 */
[----:B------:R-:W-:Y:S02]  /*e3a0*/  FMUL.FTZ R13, R38, R89 ;  /* 0x00000059260d7220 */ /* 0x000fe40000410000 */
[--C-:B------:R-:W-:Y:S02]  /*e3b0*/  FFMA.FTZ R88, R248, c[0x0][0x23c], -R39.reuse ;  /* 0x00008f00f8587a23 */ /* 0x100fe40000010827 */
[C---:B------:R-:W-:Y:S03]  /*e3c0*/  FMUL.FTZ R14, R37.reuse, R90 ;  /* 0x0000005a250e7220 */ /* 0x040fe60000410000 */
[----:B------:R-:W-:Y:S01]  /*e3d0*/  MUFU.EX2 R64, R64 ;  /* 0x0000004000407308 */ /* 0x000fe20000000800 */
[----:B------:R-:W-:Y:S02]  /*e3e0*/  FMUL.FTZ R15, R37, R91 ;  /* 0x0000005b250f7220 */ /* 0x000fe40000410000 */
[--C-:B------:R-:W-:Y:S02]  /*e3f0*/  FFMA.FTZ R67, R245, c[0x0][0x23c], -R62.reuse ;  /* 0x00008f00f5437a23 */ /* 0x100fe4000001083e */
[--C-:B------:R-:W-:Y:S02]  /*e400*/  FFMA.FTZ R89, R230, c[0x0][0x23c], -R39.reuse ;  /* 0x00008f00e6597a23 */ /* 0x100fe40000010827 */
[--C-:B------:R-:W-:Y:S01]  /*e410*/  FFMA.FTZ R69, R241, c[0x0][0x23c], -R62.reuse ;  /* 0x00008f00f1457a23 */ /* 0x100fe2000001083e */
[C---:B------:R-:W-:Y:S02]  /*e420*/  HMMA.16816.F32.BF16 R12, R40.reuse, R20, R12 ;  /* 0x00000014280c723c */ /* 0x040fe4000004180c */
[----:B------:R-:W2:Y:S01]  /*e430*/  MUFU.EX2 R88, R88 ;  /* 0x0000005800587308 */ /* 0x000ea20000000800 */
[--C-:B------:R-:W-:Y:S02]  /*e440*/  FFMA.FTZ R70, R239, c[0x0][0x23c], -R62.reuse ;  /* 0x00008f00ef467a23 */ /* 0x100fe4000001083e */
[--C-:B------:R-:W-:Y:S02]  /*e450*/  FFMA.FTZ R71, R235, c[0x0][0x23c], -R62.reuse ;  /* 0x00008f00eb477a23 */ /* 0x100fe4000001083e */
[C---:B------:R-:W-:Y:S01]  /*e460*/  FMUL.FTZ R20, R38.reuse, R80 ;  /* 0x0000005026147220 */ /* 0x040fe20000410000 */
[C---:B------:R-:W-:Y:S04]  /*e470*/  HMMA.16816.F32.BF16 R16, R40.reuse, R22, R16 ;  /* 0x000000162810723c */ /* 0x040fe80000041810 */
[----:B------:R-:W3:Y:S01]  /*e480*/  MUFU.EX2 R67, R67 ;  /* 0x0000004300437308 */ /* 0x000ee20000000800 */
[----:B------:R-:W-:Y:S02]  /*e490*/  FMUL.FTZ R21, R38, R81 ;  /* 0x0000005126157220 */ /* 0x000fe40000410000 */
[C---:B------:R-:W-:Y:S02]  /*e4a0*/  FMUL.FTZ R22, R37.reuse, R82 ;  /* 0x0000005225167220 */ /* 0x040fe40000410000 */
[----:B------:R-:W-:Y:S03]  /*e4b0*/  FMUL.FTZ R23, R37, R83 ;  /* 0x0000005325177220 */ /* 0x000fe60000410000 */
[--C-:B------:R-:W-:Y:S02]  /*e4c0*/  FFMA.FTZ R80, R231, c[0x0][0x23c], -R62.reuse ;  /* 0x00008f00e7507a23 */ /* 0x100fe4000001083e */
[----:B------:R-:W4:Y:S01]  /*e4d0*/  MUFU.EX2 R66, R66 ;  /* 0x0000004200427308 */ /* 0x000f220000000800 */
[--C-:B------:R-:W-:Y:S01]  /*e4e0*/  FFMA.FTZ R83, R232, c[0x0][0x23c], -R39.reuse ;  /* 0x00008f00e8537a23 */ /* 0x100fe20000010827 */
[C---:B------:R-:W-:Y:S03]  /*e4f0*/  HMMA.16816.F32.BF16 R20, R40.reuse, R28, R20 ;  /* 0x0000001c2814723c */ /* 0x040fe60000041814 */
        /* <DEDUP_REMOVED lines=8> */
[----:B------:R-:W5:Y:S03]  /*e580*/  MUFU.EX2 R70, R70 ;  /* 0x0000004600467308 */ /* 0x000f660000000800 */
[----:B------:R-:W-:Y:S02]  /*e590*/  FMUL.FTZ R31, R37, R75 ;  /* 0x0000004b251f7220 */ /* 0x000fe40000410000 */
[--C-:B------:R-:W-:Y:S02]  /*e5a0*/  FFMA.FTZ R72, R236, c[0x0][0x23c], -R39.reuse ;  /* 0x00008f00ec487a23 */ /* 0x100fe40000010827 */
[--C-:B------:R-:W-:Y:S02]  /*e5b0*/  FFMA.FTZ R74, R240, c[0x0][0x23c], -R39.reuse ;  /* 0x00008f00f04a7a23 */ /* 0x100fe40000010827 */
[--C-:B------:R-:W-:Y:S01]  /*e5c0*/  FFMA.FTZ R75, R234, c[0x0][0x23c], -R39.reuse ;  /* 0x00008f00ea4b7a23 */ /* 0x100fe20000010827 */
[C---:B------:R-:W-:Y:S01]  /*e5d0*/  HMMA.16816.F32.BF16 R28, R40.reuse, R44, R28 ;  /* 0x0000002c281c723c */ /* 0x040fe2000004181c */
[----:B------:R-:W-:Y:S02]  /*e5e0*/  MUFU.EX2 R73, R73 ;  /* 0x0000004900497308 */ /* 0x000fe40000000800 */
[----:B------:R-:W-:Y:S02]  /*e5f0*/  FFMA.FTZ R39, R3, c[0x0][0x23c], -R39 ;  /* 0x00008f0003277a23 */ /* 0x000fe40000010827 */
[--C-:B------:R-:W-:Y:S02]  /*e600*/  FFMA.FTZ R90, R227, c[0x0][0x23c], -R62.reuse ;  /* 0x00008f00e35a7a23 */ /* 0x100fe4000001083e */
[--C-:B------:R-:W-:Y:S01]  /*e610*/  FFMA.FTZ R81, R229, c[0x0][0x23c], -R62.reuse ;  /* 0x00008f00e5517a23 */ /* 0x100fe2000001083e */
[----:B------:R-:W-:Y:S01]  /*e620*/  HMMA.16816.F32.BF16 R32, R40, R46, R32 ;  /* 0x0000002e2820723c */ /* 0x000fe20000041820 */
[----:B------:R-:W5:Y:S02]  /*e630*/  LDSM.16.MT88.4 R44, [R159+0x6800] ;  /* 0x006800009f2c783b */ /* 0x000f640000004200 */
[----:B------:R-:W5:Y:S01]  /*e640*/  MUFU.EX2 R72, R72 ;  /* 0x0000004800487308 */ /* 0x000f620000000800 */
[--C-:B------:R-:W-:Y:S02]  /*e650*/  FFMA.FTZ R110, R225, c[0x0][0x23c], -R62.reuse ;  /* 0x00008f00e16e7a23 */ /* 0x100fe4000001083e */
[----:B------:R-:W-:Y:S01]  /*e660*/  FFMA.FTZ R91, R223, c[0x0][0x23c], -R62 ;  /* 0x00008f00df5b7a23 */ /* 0x000fe2000001083e */
[----:B-1----:R-:W-:Y:S01]  /*e670*/  F2FP.BF16.PACK_AB R40, R60, R65 ;  /* 0x000000413c28723e */ /* 0x002fe200000010ff */
[----:B------:R-:W-:Y:S01]  /*e680*/  FADD.FTZ R65, R65, R78 ;  /* 0x0000004e41417221 */ /* 0x000fe20000010000 */
[----:B--2---:R-:W-:Y:S03]  /*e690*/  F2FP.BF16.PACK_AB R41, R63, R88 ;  /* 0x000000583f29723e */ /* 0x004fe600000010ff */
[----:B---3--:R-:W-:Y:S01]  /*e6a0*/  F2FP.BF16.PACK_AB R42, R67, R64 ;  /* 0x00000040432a723e */ /* 0x008fe200000010ff */
[----:B------:R-:W-:Y:S01]  /*e6b0*/  MUFU.EX2 R71, R71 ;  /* 0x0000004700477308 */ /* 0x000fe20000000800 */
[----:B----4-:R-:W-:Y:S01]  /*e6c0*/  F2FP.BF16.PACK_AB R43, R66, R77 ;  /* 0x0000004d422b723e */ /* 0x010fe200000010ff */
[----:B------:R-:W-:Y:S02]  /*e6d0*/  FADD.FTZ R88, R88, R61 ;  /* 0x0000003d58587221 */ /* 0x000fe40000010000 */
[----:B------:R-:W-:Y:S02]  /*e6e0*/  FFMA.FTZ R111, R221, c[0x0][0x23c], -R62 ;  /* 0x00008f00dd6f7a23 */ /* 0x000fe4000001083e */
[----:B------:R-:W-:Y:S02]  /*e6f0*/  FADD.FTZ R88, R63, R88 ;  /* 0x000000583f587221 */ /* 0x000fe40000010000 */
[C---:B------:R-:W-:Y:S02]  /*e700*/  HMMA.16816.F32.BF16 R4, R40.reuse, R48, R4 ;  /* 0x000000302804723c */ /* 0x040fe40000041804 */
[----:B------:R-:W-:Y:S01]  /*e710*/  MUFU.EX2 R79, R79 ;  /* 0x0000004f004f7308 */ /* 0x000fe20000000800 */
[----:B------:R-:W-:Y:S02]  /*e720*/  FADD.FTZ R77, R77, R88 ;  /* 0x000000584d4d7221 */ /* 0x000fe40000010000 */
[--C-:B------:R-:W-:Y:S02]  /*e730*/  FFMA.FTZ R112, R219, c[0x0][0x23c], -R62.reuse ;  /* 0x00008f00db707a23 */ /* 0x100fe4000001083e */
[----:B------:R-:W-:Y:S01]  /*e740*/  FADD.FTZ R66, R66, R77 ;  /* 0x0000004d42427221 */ /* 0x000fe20000010000 */
[C---:B------:R-:W-:Y:S01]  /*e750*/  HMMA.16816.F32.BF16 R8, R40.reuse, R50, R8 ;  /* 0x000000322808723c */ /* 0x040fe20000041808 */
[----:B------:R-:W1:Y:S03]  /*e760*/  LDSM.16.MT88.4 R48, [R158+0x6800] ;  /* 0x006800009e30783b */ /* 0x000e660000004200 */
[----:B------:R-:W-:Y:S01]  /*e770*/  MUFU.EX2 R80, R80 ;  /* 0x0000005000507308 */ /* 0x000fe20000000800 */
[--C-:B------:R-:W-:Y:S02]  /*e780*/  FFMA.FTZ R115, R217, c[0x0][0x23c], -R62.reuse ;  /* 0x00008f00d9737a23 */ /* 0x100fe4000001083e */
[--C-:B------:R-:W-:Y:S01]  /*e790*/  FFMA.FTZ R116, R215, c[0x0][0x23c], -R62.reuse ;  /* 0x00008f00d7747a23 */ /* 0x100fe2000001083e */
[C---:B------:R-:W-:Y:S04]  /*e7a0*/  HMMA.16816.F32.BF16 R12, R40.reuse, R52, R12 ;  /* 0x00000034280c723c */ /* 0x040fe8000004180c */
[--C-:B------:R-:W-:Y:S02]  /*e7b0*/  FFMA.FTZ R37, R213, c[0x0][0x23c], -R62.reuse ;  /* 0x00008f00d5257a23 */ /* 0x100fe4000001083e */
[----:B------:R-:W2:Y:S01]  /*e7c0*/  MUFU.EX2 R68, R68 ;  /* 0x0000004400447308 */ /* 0x000ea20000000800 */
[--C-:B------:R-:W-:Y:S01]  /*e7d0*/  FFMA.FTZ R120, R211, c[0x0][0x23c], -R62.reuse ;  /* 0x00008f00d3787a23 */ /* 0x100fe2000001083e */
[C---:B------:R-:W-:Y:S01]  /*e7e0*/  HMMA.16816.F32.BF16 R16, R40.reuse, R54, R16 ;  /* 0x000000362810723c */ /* 0x040fe20000041810 */
[----:B------:R-:W3:Y:S03]  /*e7f0*/  LDSM.16.MT88.4 R52, [R162+0x7000] ;  /* 0x00700000a234783b */ /* 0x000ee60000004200 */
[--C-:B------:R-:W-:Y:S02]  /*e800*/  FFMA.FTZ R119, R207, c[0x0][0x23c], -R62.reuse ;  /* 0x00008f00cf777a23 */ /* 0x100fe4000001083e */
[--C-:B------:R-:W-:Y:S02]  /*e810*/  FFMA.FTZ R124, R209, c[0x0][0x23c], -R62.reuse ;  /* 0x00008f00d17c7a23 */ /* 0x100fe4000001083e */
[C---:B-----5:R-:W-:Y:S01]  /*e820*/  HMMA.16816.F32.BF16 R20, R40.reuse, R44, R20 ;  /* 0x0000002c2814723c */ /* 0x060fe20000041814 */
[----:B------:R-:W-:Y:S03]  /*e830*/  MUFU.EX2 R74, R74 ;  /* 0x0000004a004a7308 */ /* 0x000fe60000000800 */
[--C-:B------:R-:W-:Y:S02]  /*e840*/  FFMA.FTZ R101, R205, c[0x0][0x23c], -R62.reuse ;  /* 0x00008f00cd657a23 */ /* 0x100fe4000001083e */
[--C-:B------:R-:W-:Y:S02]  /*e850*/  FFMA.FTZ R106, R203, c[0x0][0x23c], -R62.reuse ;  /* 0x00008f00cb6a7a23 */ /* 0x100fe4000001083e */
[C---:B------:R-:W-:Y:S01]  /*e860*/  HMMA.16816.F32.BF16 R24, R40.reuse, R46, R24 ;  /* 0x0000002e2818723c */ /* 0x040fe20000041818 */
[----:B------:R-:W4:Y:S02]  /*e870*/  LDSM.16.MT88.4 R44, [R160+0x7000] ;  /* 0x00700000a02c783b */ /* 0x000f240000004200 */
[----:B------:R-:W5:Y:S01]  /*e880*/  MUFU.EX2 R75, R75 ;  /* 0x0000004b004b7308 */ /* 0x000f620000000800 */
[--C-:B------:R-:W-:Y:S02]  /*e890*/  FFMA.FTZ R123, R199, c[0x0][0x23c], -R62.reuse ;  /* 0x00008f00c77b7a23 */ /* 0x100fe4000001083e */
[--C-:B------:R-:W-:Y:S02]  /*e8a0*/  FFMA.FTZ R128, R201, c[0x0][0x23c], -R62.reuse ;  /* 0x00008f00c9807a23 */ /* 0x100fe4000001083e */
[--C-:B------:R-:W-:Y:S01]  /*e8b0*/  FFMA.FTZ R197, R197, c[0x0][0x23c], -R62.reuse ;  /* 0x00008f00c5c57a23 */ /* 0x100fe2000001083e */
[C---:B-1----:R-:W-:Y:S03]  /*e8c0*/  HMMA.16816.F32.BF16 R28, R40.reuse, R48, R28 ;  /* 0x00000030281c723c */ /* 0x042fe6000004181c */
[----:B------:R-:W-:Y:S01]  /*e8d0*/  FFMA.FTZ R62, R198, c[0x0][0x23c], -R62 ;  /* 0x00008f00c63e7a23 */ /* 0x000fe2000001083e */
[----:B------:R-:W-:Y:S01]  /*e8e0*/  MUFU.EX2 R83, R83 ;  /* 0x0000005300537308 */ /* 0x000fe20000000800 */
[----:B------:R-:W-:Y:S03]  /*e8f0*/  FADD.FTZ R65, R60, R65 ;  /* 0x000000413c417221 */ /* 0x000fe60000010000 */
[----:B------:R-:W-:Y:S01]  /*e900*/  HMMA.16816.F32.BF16 R32, R40, R50, R32 ;  /* 0x000000322820723c */ /* 0x000fe20000041820 */
[----:B------:R-:W1:Y:S03]  /*e910*/  LDSM.16.MT88.4 R48, [R159+0x7000] ;  /* 0x007000009f30783b */ /* 0x000e660000004200 */
[----:B------:R-:W-:Y:S02]  /*e920*/  FADD.FTZ R64, R64, R65 ;  /* 0x0000004140407221 */ /* 0x000fe40000010000 */
[----:B------:R-:W1:Y:S01]  /*e930*/  MUFU.EX2 R82, R82 ;  /* 0x0000005200527308 */ /* 0x000e620000000800 */
[----:B------:R-:W-:Y:S01]  /*e940*/  F2FP.BF16.PACK_AB R40, R70, R69 ;  /* 0x000000454628723e */ /* 0x000fe200000010ff */
[----:B------:R-:W-:Y:S01]  /*e950*/  FADD.FTZ R64, R67, R64 ;  /* 0x0000004043407221 */ /* 0x000fe20000010000 */
[----:B------:R-:W-:Y:S03]  /*e960*/  F2FP.BF16.PACK_AB R41, R72, R73 ;  /* 0x000000494829723e */ /* 0x000fe600000010ff */
[----:B--2---:R-:W-:Y:S01]  /*e970*/  F2FP.BF16.PACK_AB R42, R68, R71 ;  /* 0x00000047442a723e */ /* 0x004fe200000010ff */
[----:B------:R-:W-:Y:S01]  /*e980*/  FADD.FTZ R69, R69, R64 ;  /* 0x0000004045457221 */ /* 0x000fe20000010000 */
[----:B-----5:R-:W-:Y:S01]  /*e990*/  F2FP.BF16.PACK_AB R43, R75, R74 ;  /* 0x0000004a4b2b723e */ /* 0x020fe200000010ff */
[----:B------:R-:W-:Y:S01]  /*e9a0*/  FADD.FTZ R73, R73, R66 ;  /* 0x0000004249497221 */ /* 0x000fe20000010000 */
[----:B------:R-:W-:Y:S01]  /*e9b0*/  MUFU.EX2 R90, R90 ;  /* 0x0000005a005a7308 */ /* 0x000fe20000000800 */
        /* <DEDUP_REMOVED lines=8> */
[----:B------:R-:W-:Y:S02]  /*ea40*/  FADD.FTZ R68, R68, R71 ;  /* 0x0000004744447221 */ /* 0x000fe40000010000 */
[----:B------:R-:W-:Y:S01]  /*ea50*/  FADD.FTZ R74, R75, R74 ;  /* 0x0000004a4b4a7221 */ /* 0x000fe20000010000 */
[----:B------:R-:W-:Y:S01]  /*ea60*/  MUFU.EX2 R89, R89 ;  /* 0x0000005900597308 */ /* 0x000fe20000000800 */
[C---:B----4-:R-:W-:Y:S04]  /*ea70*/  HMMA.16816.F32.BF16 R12, R40.reuse, R44, R12 ;  /* 0x0000002c280c723c */ /* 0x050fe8000004180c */
[----:B------:R-:W-:Y:S04]  /*ea80*/  FADD.FTZ R3, R79, R68 ;  /* 0x000000444f037221 */ /* 0x000fe80000010000 */
[C---:B------:R-:W-:Y:S01]  /*ea90*/  HMMA.16816.F32.BF16 R16, R40.reuse, R46, R16 ;  /* 0x0000002e2810723c */ /* 0x040fe20000041810 */
[----:B------:R-:W4:Y:S01]  /*eaa0*/  LDSM.16.MT88.4 R44, [R162+0x7800] ;  /* 0x00780000a22c783b */ /* 0x000f220000004200 */
[----:B------:R-:W5:Y:S02]  /*eab0*/  MUFU.EX2 R108, R108 ;  /* 0x0000006c006c7308 */ /* 0x000f640000000800 */
[C---:B------:R-:W-:Y:S04]  /*eac0*/  FADD.FTZ R3, R80.reuse, R3 ;  /* 0x0000000350037221 */ /* 0x040fe80000010000 */
[C---:B-1----:R-:W-:Y:S04]  /*ead0*/  HMMA.16816.F32.BF16 R20, R40.reuse, R48, R20 ;  /* 0x000000302814723c */ /* 0x042fe80000041814 */
[----:B------:R-:W-:Y:S04]  /*eae0*/  MUFU.EX2 R110, R110 ;  /* 0x0000006e006e7308 */ /* 0x000fe80000000800 */
[C---:B------:R-:W-:Y:S01]  /*eaf0*/  HMMA.16816.F32.BF16 R24, R40.reuse, R50, R24 ;  /* 0x000000322818723c */ /* 0x040fe20000041818 */
[----:B------:R-:W1:Y:S05]  /*eb00*/  LDSM.16.MT88.4 R48, [R160+0x7800] ;  /* 0x00780000a030783b */ /* 0x000e6a0000004200 */
[----:B------:R-:W1:Y:S02]  /*eb10*/  MUFU.EX2 R91, R91 ;  /* 0x0000005b005b7308 */ /* 0x000e640000000800 */
[C---:B---3--:R-:W-:Y:S08]  /*eb20*/  HMMA.16816.F32.BF16 R28, R40.reuse, R52, R28 ;  /* 0x00000034281c723c */ /* 0x048ff0000004181c */
[----:B------:R-:W-:Y:S01]  /*eb30*/  MUFU.EX2 R38, R224 ;  /* 0x000000e000267308 */ /* 0x000fe20000000800 */
[----:B------:R-:W-:Y:S01]  /*eb40*/  HMMA.16816.F32.BF16 R32, R40, R54, R32 ;  /* 0x000000362820723c */ /* 0x000fe20000041820 */
[----:B------:R-:W3:Y:S06]  /*eb50*/  LDSM.16.MT88.4 R52, [R159+0x7800] ;  /* 0x007800009f34783b */ /* 0x000eec0000004200 */
[----:B------:R-:W-:Y:S02]  /*eb60*/  F2FP.BF16.PACK_AB R40, R80, R79 ;  /* 0x0000004f5028723e */ /* 0x000fe400000010ff */
[----:B------:R-:W-:Y:S01]  /*eb70*/  F2FP.BF16.PACK_AB R41, R82, R83 ;  /* 0x000000535229723e */ /* 0x000fe200000010ff */
[----:B------:R-:W-:Y:S01]  /*eb80*/  LDSM.16.MT88.4 R76, [R159+0x9800] ;  /* 0x009800009f4c783b */ /* 0x000fe20000004200 */
[----:B------:R-:W1:Y:S01]  /*eb90*/  MUFU.EX2 R109, R109 ;  /* 0x0000006d006d7308 */ /* 0x000e620000000800 */
[----:B--2---:R-:W-:Y:S01]  /*eba0*/  F2FP.BF16.PACK_AB R42, R81, R90 ;  /* 0x0000005a512a723e */ /* 0x004fe200000010ff */
[----:B------:R-:W-:Y:S01]  /*ebb0*/  FADD.FTZ R83, R83, R74 ;  /* 0x0000004a53537221 */ /* 0x000fe20000010000 */
[----:B-----5:R-:W-:Y:S01]  /*ebc0*/  F2FP.BF16.PACK_AB R43, R108, R89 ;  /* 0x000000596c2b723e */ /* 0x020fe200000010ff */
[----:B------:R-:W-:Y:S02]  /*ebd0*/  FADD.FTZ R90, R90, R3 ;  /* 0x000000035a5a7221 */ /* 0x000fe40000010000 */
[----:B------:R-:W-:Y:S02]  /*ebe0*/  FADD.FTZ R82, R82, R83 ;  /* 0x0000005352527221 */ /* 0x000fe40000010000 */
[----:B------:R-:W-:Y:S02]  /*ebf0*/  FADD.FTZ R81, R81, R90 ;  /* 0x0000005a51517221 */ /* 0x000fe40000010000 */
[C---:B----4-:R-:W-:Y:S01]  /*ec00*/  HMMA.16816.F32.BF16 R4, R40.reuse, R44, R4 ;  /* 0x0000002c2804723c */ /* 0x050fe20000041804 */
[----:B------:R-:W-:Y:S02]  /*ec10*/  MUFU.EX2 R111, R111 ;  /* 0x0000006f006f7308 */ /* 0x000fe40000000800 */
[----:B------:R-:W-:Y:S04]  /*ec20*/  FADD.FTZ R3, R89, R82 ;  /* 0x0000005259037221 */ /* 0x000fe80000010000 */
[----:B------:R-:W-:Y:S01]  /*ec30*/  FADD.FTZ R3, R108, R3 ;  /* 0x000000036c037221 */ /* 0x000fe20000010000 */
[C---:B------:R-:W-:Y:S01]  /*ec40*/  HMMA.16816.F32.BF16 R8, R40.reuse, R46, R8 ;  /* 0x0000002e2808723c */ /* 0x040fe20000041808 */
[----:B------:R-:W2:Y:S02]  /*ec50*/  LDSM.16.MT88.4 R44, [R158+0x7800] ;  /* 0x007800009e2c783b */ /* 0x000ea40000004200 */
[----:B------:R-:W4:Y:S05]  /*ec60*/  MUFU.EX2 R112, R112 ;  /* 0x0000007000707308 */ /* 0x000f2a0000000800 */
[C---:B-1----:R-:W-:Y:S05]  /*ec70*/  HMMA.16816.F32.BF16 R12, R40.reuse, R48, R12 ;  /* 0x00000030280c723c */ /* 0x042fea000004180c */
[----:B------:R-:W-:Y:S03]  /*ec80*/  MUFU.EX2 R113, R113 ;  /* 0x0000007100717308 */ /* 0x000fe60000000800 */
[C---:B------:R-:W-:Y:S01]  /*ec90*/  HMMA.16816.F32.BF16 R16, R40.reuse, R50, R16 ;  /* 0x000000322810723c */ /* 0x040fe20000041810 */
[----:B------:R-:W1:Y:S06]  /*eca0*/  LDSM.16.MT88.4 R48, [R162+0x8000] ;  /* 0x00800000a230783b */ /* 0x000e6c0000004200 */
[----:B------:R-:W5:Y:S01]  /*ecb0*/  MUFU.EX2 R114, R114 ;  /* 0x0000007200727308 */ /* 0x000f620000000800 */
[C---:B---3--:R-:W-:Y:S08]  /*ecc0*/  HMMA.16816.F32.BF16 R20, R40.reuse, R52, R20 ;  /* 0x000000342814723c */ /* 0x048ff00000041814 */
        /* <DEDUP_REMOVED lines=9> */
[----:B------:R-:W-:Y:S01]  /*ed60*/  FADD.FTZ R110, R110, R81 ;  /* 0x000000516e6e7221 */ /* 0x000fe20000010000 */
[----:B------:R-:W-:Y:S03]  /*ed70*/  F2FP.BF16.PACK_AB R41, R109, R38 ;  /* 0x000000266d29723e */ /* 0x000fe600000010ff */
[----:B----4-:R-:W-:Y:S01]  /*ed80*/  F2FP.BF16.PACK_AB R42, R112, R111 ;  /* 0x0000006f702a723e */ /* 0x010fe200000010ff */
[----:B------:R-:W-:Y:S01]  /*ed90*/  FADD.FTZ R110, R91, R110 ;  /* 0x0000006e5b6e7221 */ /* 0x000fe20000010000 */
[----:B-----5:R-:W-:Y:S02]  /*eda0*/  F2FP.BF16.PACK_AB R43, R114, R113 ;  /* 0x00000071722b723e */ /* 0x020fe400000010ff */
[----:B------:R-:W4:Y:S01]  /*edb0*/  MUFU.EX2 R118, R118 ;  /* 0x0000007600767308 */ /* 0x000f220000000800 */
[----:B------:R-:W-:Y:S04]  /*edc0*/  FADD.FTZ R111, R111, R110 ;  /* 0x0000006e6f6f7221 */ /* 0x000fe80000010000 */
[C---:B-1----:R-:W-:Y:S03]  /*edd0*/  HMMA.16816.F32.BF16 R4, R40.reuse, R48, R4 ;  /* 0x000000302804723c */ /* 0x042fe60000041804 */
[----:B------:R-:W-:Y:S02]  /*ede0*/  FADD.FTZ R112, R112, R111 ;  /* 0x0000006f70707221 */ /* 0x000fe40000010000 */
        /* <DEDUP_REMOVED lines=8> */
[C---:B------:R-:W-:Y:S04]  /*ee70*/  HMMA.16816.F32.BF16 R20, R40.reuse, R56, R20 ;  /* 0x000000382814723c */ /* 0x040fe80000041814 */
[----:B------:R-:W1:Y:S04]  /*ee80*/  MUFU.EX2 R122, R122 ;  /* 0x0000007a007a7308 */ /* 0x000e680000000800 */
[C---:B------:R-:W-:Y:S01]  /*ee90*/  HMMA.16816.F32.BF16 R24, R40.reuse, R58, R24 ;  /* 0x0000003a2818723c */ /* 0x040fe20000041818 */
[----:B------:R-:W-:Y:S05]  /*eea0*/  LDSM.16.MT88.4 R56, [R158+0x8800] ;  /* 0x008800009e38783b */ /* 0x000fea0000004200 */
[----:B------:R-:W-:Y:S02]  /*eeb0*/  MUFU.EX2 R119, R119 ;  /* 0x0000007700777308 */ /* 0x000fe40000000800 */
[C---:B--2---:R-:W-:Y:S08]  /*eec0*/  HMMA.16816.F32.BF16 R28, R40.reuse, R44, R28 ;  /* 0x0000002c281c723c */ /* 0x044ff0000004181c */
[----:B------:R-:W-:Y:S01]  /*eed0*/  HMMA.16816.F32.BF16 R32, R40, R46, R32 ;  /* 0x0000002e2820723c */ /* 0x000fe20000041820 */
[----:B------:R-:W2:Y:S01]  /*eee0*/  LDSM.16.MT88.4 R44, [R159+0x8800] ;  /* 0x008800009f2c783b */ /* 0x000ea20000004200 */
[----:B------:R-:W2:Y:S05]  /*eef0*/  MUFU.EX2 R124, R124 ;  /* 0x0000007c007c7308 */ /* 0x000eaa0000000800 */
[----:B------:R-:W-:Y:S01]  /*ef00*/  F2FP.BF16.PACK_AB R40, R116, R115 ;  /* 0x000000737428723e */ /* 0x000fe200000010ff */
[----:B------:R-:W-:Y:S01]  /*ef10*/  FADD.FTZ R115, R115, R112 ;  /* 0x0000007073737221 */ /* 0x000fe20000010000 */
[----:B----4-:R-:W-:Y:S03]  /*ef20*/  F2FP.BF16.PACK_AB R41, R118, R117 ;  /* 0x000000757629723e */ /* 0x010fe600000010ff */
[----:B-----5:R-:W-:Y:S01]  /*ef30*/  F2FP.BF16.PACK_AB R42, R120, R37 ;  /* 0x00000025782a723e */ /* 0x020fe200000010ff */
[----:B------:R-:W-:Y:S01]  /*ef40*/  MUFU.EX2 R121, R121 ;  /* 0x0000007900797308 */ /* 0x000fe20000000800 */
[----:B-1----:R-:W-:Y:S01]  /*ef50*/  F2FP.BF16.PACK_AB R43, R122, R107 ;  /* 0x0000006b7a2b723e */ /* 0x002fe200000010ff */
[----:B------:R-:W-:Y:S04]  /*ef60*/  FADD.FTZ R116, R116, R115 ;  /* 0x0000007374747221 */ /* 0x000fe80000010000 */
[----:B------:R-:W-:Y:S02]  /*ef70*/  FADD.FTZ R37, R37, R116 ;  /* 0x0000007425257221 */ /* 0x000fe40000010000 */
[C---:B------:R-:W-:Y:S02]  /*ef80*/  HMMA.16816.F32.BF16 R4, R40.reuse, R48, R4 ;  /* 0x000000302804723c */ /* 0x040fe40000041804 */
[----:B------:R-:W1:Y:S01]  /*ef90*/  MUFU.EX2 R104, R104 ;  /* 0x0000006800687308 */ /* 0x000e620000000800 */
[----:B------:R-:W-:Y:S05]  /*efa0*/  FADD.FTZ R120, R120, R37 ;  /* 0x0000002578787221 */ /* 0x000fea0000010000 */
[C---:B------:R-:W-:Y:S01]  /*efb0*/  HMMA.16816.F32.BF16 R8, R40.reuse, R50, R8 ;  /* 0x000000322808723c */ /* 0x040fe20000041808 */
[----:B------:R-:W4:Y:S03]  /*efc0*/  LDSM.16.MT88.4 R48, [R162+0x9000] ;  /* 0x00900000a230783b */ /* 0x000f260000004200 */
[----:B------:R-:W-:Y:S04]  /*efd0*/  MUFU.EX2 R101, R101 ;  /* 0x0000006500657308 */ /* 0x000fe80000000800 */
[C---:B---3--:R-:W-:Y:S06]  /*efe0*/  HMMA.16816.F32.BF16 R12, R40.reuse, R52, R12 ;  /* 0x00000034280c723c */ /* 0x048fec000004180c */
[----:B------:R-:W3:Y:S02]  /*eff0*/  MUFU.EX2 R106, R106 ;  /* 0x0000006a006a7308 */ /* 0x000ee40000000800 */
[C---:B------:R-:W-:Y:S01]  /*f000*/  HMMA.16816.F32.BF16 R16, R40.reuse, R54, R16 ;  /* 0x000000362810723c */ /* 0x040fe20000041810 */
[----:B------:R-:W5:Y:S07]  /*f010*/  LDSM.16.MT88.4 R52, [R160+0x9000] ;  /* 0x00900000a034783b */ /* 0x000f6e0000004200 */
[C---:B--2---:R-:W-:Y:S01]  /*f020*/  HMMA.16816.F32.BF16 R20, R40.reuse, R44, R20 ;  /* 0x0000002c2814723c */ /* 0x044fe20000041814 */
[----:B------:R-:W-:Y:S07]  /*f030*/  MUFU.EX2 R105, R105 ;  /* 0x0000006900697308 */ /* 0x000fee0000000800 */
[C---:B------:R-:W-:Y:S01]  /*f040*/  HMMA.16816.F32.BF16 R24, R40.reuse, R46, R24 ;  /* 0x0000002e2818723c */ /* 0x040fe20000041818 */
[----:B------:R-:W2:Y:S02]  /*f050*/  LDSM.16.MT88.4 R44, [R159+0x9000] ;  /* 0x009000009f2c783b */ /* 0x000ea40000004200 */
[----:B------:R-:W3:Y:S05]  /*f060*/  MUFU.EX2 R126, R126 ;  /* 0x0000007e007e7308 */ /* 0x000eea0000000800 */
[C---:B------:R-:W-:Y:S05]  /*f070*/  HMMA.16816.F32.BF16 R28, R40.reuse, R56, R28 ;  /* 0x00000038281c723c */ /* 0x040fea000004181c */
[----:B------:R-:W-:Y:S03]  /*f080*/  MUFU.EX2 R123, R123 ;  /* 0x0000007b007b7308 */ /* 0x000fe60000000800 */
[----:B------:R-:W-:Y:S01]  /*f090*/  HMMA.16816.F32.BF16 R32, R40, R58, R32 ;  /* 0x0000003a2820723c */ /* 0x000fe20000041820 */
[----:B------:R-:W2:Y:S06]  /*f0a0*/  LDSM.16.MT88.4 R56, [R158+0x9000] ;  /* 0x009000009e38783b */ /* 0x000eac0000004200 */
[----:B------:R-:W-:Y:S01]  /*f0b0*/  F2FP.BF16.PACK_AB R40, R124, R119 ;  /* 0x000000777c28723e */ /* 0x000fe200000010ff */
[----:B------:R-:W5:Y:S01]  /*f0c0*/  MUFU.EX2 R128, R128 ;  /* 0x0000008000807308 */ /* 0x000f620000000800 */
[----:B-1----:R-:W-:Y:S03]  /*f0d0*/  F2FP.BF16.PACK_AB R41, R104, R121 ;  /* 0x000000796829723e */ /* 0x002fe600000010ff */
[----:B---3--:R-:W-:Y:S01]  /*f0e0*/  F2FP.BF16.PACK_AB R42, R106, R101 ;  /* 0x000000656a2a723e */ /* 0x008fe200000010ff */
[----:B------:R-:W-:Y:S01]  /*f0f0*/  FADD.FTZ R119, R119, R120 ;  /* 0x0000007877777221 */ /* 0x000fe20000010000 */
[----:B------:R-:W-:Y:S03]  /*f100*/  F2FP.BF16.PACK_AB R43, R126, R105 ;  /* 0x000000697e2b723e */ /* 0x000fe600000010ff */
[----:B------:R-:W-:Y:S01]  /*f110*/  FADD.FTZ R124, R124, R119 ;  /* 0x000000777c7c7221 */ /* 0x000fe20000010000 */
[----:B------:R-:W-:Y:S03]  /*f120*/  MUFU.EX2 R125, R125 ;  /* 0x0000007d007d7308 */ /* 0x000fe60000000800 */
[C---:B----4-:R-:W-:Y:S03]  /*f130*/  HMMA.16816.F32.BF16 R4, R40.reuse, R48, R4 ;  /* 0x000000302804723c */ /* 0x050fe60000041804 */
[----:B------:R-:W-:Y:S04]  /*f140*/  FADD.FTZ R101, R101, R124 ;  /* 0x0000007c65657221 */ /* 0x000fe80000010000 */
[----:B------:R-:W1:Y:S01]  /*f150*/  MUFU.EX2 R130, R130 ;  /* 0x0000008200827308 */ /* 0x000e620000000800 */
[C---:B------:R-:W-:Y:S04]  /*f160*/  HMMA.16816.F32.BF16 R8, R40.reuse, R50, R8 ;  /* 0x000000322808723c */ /* 0x040fe80000041808 */
[----:B-----5:R-:W-:Y:S01]  /*f170*/  F2FP.BF16.PACK_AB R68, R128, R123 ;  /* 0x0000007b8044723e */ /* 0x020fe200000010ff */
[----:B------:R-:W-:Y:S01]  /*f180*/  FADD.FTZ R106, R106, R101 ;  /* 0x000000656a6a7221 */ /* 0x000fe20000010000 */
[----:B------:R-:W-:Y:S02]  /*f190*/  MOV R101, R0 ;  /* 0x0000000000657202 */ /* 0x000fe40000000f00 */
[C---:B------:R-:W-:Y:S01]  /*f1a0*/  HMMA.16816.F32.BF16 R12, R40.reuse, R52, R12 ;  /* 0x00000034280c723c */ /* 0x040fe2000004180c */
[----:B------:R-:W-:Y:S03]  /*f1b0*/  MUFU.EX2 R48, R197 ;  /* 0x000000c500307308 */ /* 0x000fe60000000800 */
[----:B------:R-:W-:Y:S04]  /*f1c0*/  FADD.FTZ R123, R123, R106 ;  /* 0x0000006a7b7b7221 */ /* 0x000fe80000010000 */
[C---:B------:R-:W-:Y:S03]  /*f1d0*/  HMMA.16816.F32.BF16 R16, R40.reuse, R54, R16 ;  /* 0x000000362810723c */ /* 0x040fe60000041810 */
[----:B------:R-:W3:Y:S01]  /*f1e0*/  MUFU.EX2 R191, R62 ;  /* 0x0000003e00bf7308 */ /* 0x000ee20000000800 */
[----:B------:R-:W-:Y:S01]  /*f1f0*/  FADD.FTZ R123, R128, R123 ;  /* 0x0000007b807b7221 */ /* 0x000fe20000010000 */
[----:B-1----:R-:W-:Y:S03]  /*f200*/  F2FP.BF16.PACK_AB R69, R130, R125 ;  /* 0x0000007d8245723e */ /* 0x002fe600000010ff */
[C---:B--2---:R-:W-:Y:S05]  /*f210*/  HMMA.16816.F32.BF16 R20, R40.reuse, R44, R20 ;  /* 0x0000002c2814723c */ /* 0x044fea0000041814 */
[----:B------:R-:W-:Y:S03]  /*f220*/  MUFU.EX2 R36, R36 ;  /* 0x0000002400247308 */ /* 0x000fe60000000800 */
[C---:B------:R-:W-:Y:S07]  /*f230*/  HMMA.16816.F32.BF16 R24, R40.reuse, R46, R24 ;  /* 0x0000002e2818723c */ /* 0x040fee0000041818 */
[----:B------:R-:W1:Y:S01]  /*f240*/  MUFU.EX2 R39, R39 ;  /* 0x0000002700277308 */ /* 0x000e620000000800 */
[C---:B------:R-:W-:Y:S04]  /*f250*/  HMMA.16816.F32.BF16 R28, R40.reuse, R56, R28 ;  /* 0x00000038281c723c */ /* 0x040fe8000004181c */
[C---:B---3--:R-:W-:Y:S01]  /*f260*/  F2FP.BF16.PACK_AB R70, R191.reuse, R48 ;  /* 0x00000030bf46723e */ /* 0x048fe200000010ff */
[----:B------:R-:W-:Y:S03]  /*f270*/  FADD.FTZ R48, R48, R123 ;  /* 0x0000007b30307221 */ /* 0x000fe60000010000 */
[----:B------:R-:W-:Y:S04]  /*f280*/  HMMA.16816.F32.BF16 R32, R40, R58, R32 ;  /* 0x0000003a2820723c */ /* 0x000fe80000041820 */
[----:B------:R-:W-:Y:S01]  /*f290*/  FADD.FTZ R191, R191, R48 ;  /* 0x00000030bfbf7221 */ /* 0x000fe20000010000 */
[----:B-1----:R-:W-:Y:S07]  /*f2a0*/  F2FP.BF16.PACK_AB R71, R39, R36 ;  /* 0x000000242747723e */ /* 0x002fee00000010ff */
[C---:B------:R-:W-:Y:S01]  /*f2b0*/  HMMA.16816.F32.BF16 R96, R68.reuse, R92, R4 ;  /* 0x0000005c4460723c */ /* 0x040fe20000041804 */
[----:B------:R-:W1:Y:S07]  /*f2c0*/  LDSM.16.MT88.4 R4, [R158+0x9800] ;  /* 0x009800009e04783b */ /* 0x000e6e0000004200 */
[C---:B------:R-:W-:Y:S07]  /*f2d0*/  HMMA.16816.F32.BF16 R92, R68.reuse, R94, R8 ;  /* 0x0000005e445c723c */ /* 0x040fee0000041808 */
[----:B------:R-:W-:Y:S01]  /*f2e0*/  FADD.FTZ R8, R38, R3 ;  /* 0x0000000326087221 */ /* 0x000fe20000010000 */
[C---:B------:R-:W-:Y:S04]  /*f2f0*/  HMMA.16816.F32.BF16 R88, R68.reuse, R84, R12 ;  /* 0x000000544458723c */ /* 0x040fe8000004180c */
[----:B------:R-:W-:Y:S01]  /*f300*/  FADD.FTZ R8, R109, R8 ;  /* 0x000000086d087221 */ /* 0x000fe20000010000 */
[----:B------:R-:W-:Y:S03]  /*f310*/  IADD3 R3, R174, -0x1, RZ ;  /* 0xffffffffae037810 */ /* 0x000fe60007ffe0ff */
[C---:B------:R-:W-:Y:S04]  /*f320*/  HMMA.16816.F32.BF16 R84, R68.reuse, R86, R16 ;  /* 0x000000564454723c */ /* 0x040fe80000041810 */
[----:B------:R-:W-:Y:S01]  /*f330*/  FADD.FTZ R113, R113, R8 ;  /* 0x0000000871717221 */ /* 0x000fe20000010000 */
[----:B------:R-:W-:Y:S03]  /*f340*/  MOV R174, R3 ;  /* 0x0000000300ae7202 */ /* 0x000fe60000000f00 */
[C---:B------:R-:W-:Y:S04]  /*f350*/  HMMA.16816.F32.BF16 R80, R68.reuse, R76, R20 ;  /* 0x0000004c4450723c */ /* 0x040fe80000041814 */
        /* <DEDUP_REMOVED lines=17> */
.L_x_5418:
        /* <DEDUP_REMOVED lines=165> */
.L_x_5424:
[----:B------:R-:W-:Y:S05]  /*fec0*/  BSYNC B0 ;  /* 0x0000000000007941 */ /* 0x000fea0003800000 */
.L_x_5423:
        /* <DEDUP_REMOVED lines=28> */
.L_x_5426:
[----:B------:R-:W-:Y:S05]  /*10090*/  BSYNC B0 ;  /* 0x0000000000007941 */ /* 0x000fea0003800000 */
.L_x_5425:
        /* <DEDUP_REMOVED lines=15> */
.L_x_5428:
[----:B------:R-:W-:Y:S05]  /*10190*/  BSYNC B0 ;  /* 0x0000000000007941 */ /* 0x000fea0003800000 */
.L_x_5427:
        /* <DEDUP_REMOVED lines=15> */
.L_x_5430:
[----:B------:R-:W-:Y:S05]  /*10290*/  BSYNC B0 ;  /* 0x0000000000007941 */ /* 0x000fea0003800000 */
.L_x_5429:
        /* <DEDUP_REMOVED lines=14> */
.L_x_5431:
        /* <DEDUP_REMOVED lines=16> */
.L_x_7907:


//--------------------- .text._ZN5flash24flash_fwd_splitkv_kernelI23Flash_fwd_kernel_traitsILi64ELi64ELi128ELi4ELb0ELb0EN7cutlass10bfloat16_tE19Flash_kernel_traitsILi64ELi64ELi128ELi4ES3_EELb1ELb0ELb0ELb0ELb0ELb0ELb0ELb1EEEvNS_16Flash_fwd_paramsE --------------------------
	.section	.text._ZN5flash24flash_fwd_splitkv_kernelI23Flash_fwd_kernel_traitsILi64ELi64ELi128ELi4ELb0ELb0EN7cutlass10bfloat16_tE19Flash_kernel_traitsILi64ELi64ELi128ELi4ES3_EELb1ELb0ELb0ELb0ELb0ELb0ELb0ELb1EEEvNS_16Flash_fwd_paramsE,"ax",@progbits
	.sectioninfo	@"SHI_REGISTERS=200"
	.align	128
        .global         _ZN5flash24flash_fwd_splitkv_kernelI23Flash_fwd_kernel_traitsILi64ELi64ELi128ELi4ELb0ELb0EN7cutlass10bfloat16_tE19Flash_kernel_traitsILi64ELi64ELi128ELi4ES3_EELb1ELb0ELb0ELb0ELb0ELb0ELb0ELb1EEEvNS_16Flash_fwd_paramsE
        .type           _ZN5flash24flash_fwd_splitkv_kernelI23Flash_fwd_kernel_traitsILi64ELi64ELi128ELi4ELb0ELb0EN7cutlass10bfloat16_tE19Flash_kernel_traitsILi64ELi64ELi128ELi4ES3_EELb1ELb0ELb0ELb0ELb0ELb0ELb0ELb1EEEvNS_16Flash_fwd_paramsE,@function
        .size           _ZN5flash24flash_fwd_splitkv_kernelI23Flash_fwd_kernel_traitsILi64ELi64ELi128ELi4ELb0ELb0EN7cutlass10bfloat16_tE19Flash_kernel_traitsILi64ELi64ELi128ELi4ES3_EELb1ELb0ELb0ELb0ELb0ELb0ELb0ELb1EEEvNS_16Flash_fwd_paramsE,(.L_x_7908 - _ZN5flash24flash_fwd_splitkv_kernelI23Flash_fwd_kernel_traitsILi64ELi64ELi128ELi4ELb0ELb0EN7cutlass10bfloat16_tE19Flash_kernel_traitsILi64ELi64ELi128ELi4ES3_EELb1ELb0ELb0ELb0ELb0ELb0ELb0ELb1EEEvNS_16Flash_fwd_paramsE)
        .other          _ZN5flash24flash_fwd_splitkv_kernelI23Flash_fwd_kernel_traitsILi64ELi64ELi128ELi4ELb0ELb0EN7cutlass10bfloat16_tE19Flash_kernel_traitsILi64ELi64ELi128ELi4ES3_EELb1ELb0ELb0ELb0ELb0ELb0ELb0ELb1EEEvNS_16Flash_fwd_paramsE,@"STO_CUDA_ENTRY STV_DEFAULT"
_ZN5flash24flash_fwd_splitkv_kernelI23Flash_fwd_kernel_traitsILi64ELi64ELi128ELi4ELb0ELb0EN7cutlass10bfloat16_tE19Flash_kernel_traitsILi64ELi64ELi128ELi4ES3_EELb1ELb0ELb0ELb0ELb0ELb0ELb0ELb1EEEvNS_16Flash_fwd_paramsE:
.text._ZN5flash24flash_fwd_splitkv_kernelI23Flash_fwd_kernel_traitsILi64ELi64ELi128ELi4ELb0ELb0EN7cutlass10bfloat16_tE19Flash_kernel_traitsILi64ELi64ELi128ELi4ES3_EELb1ELb0ELb0ELb0ELb0ELb0ELb0ELb1EEEvNS_16Flash_fwd_paramsE:
[----:B------:R-:W-:Y:S02]  /*0000*/  MOV R1, c[0x0][0x28] ;  /* 0x00000a0000017a02 */ /* 0x000fe40000000f00 */
[----:B------:R-:W1:Y:S01]  /*0010*/  S2R R13, SR_CTAID.Y ;  /* 0x00000000000d7919 */ /* 0x000e620000002600 */
[----:B------:R-:W-:Y:S01]  /*0020*/  ISETP.NE.U32.AND P0, PT, RZ, c[0x0][0x240], PT ;  /* 0x00009000ff007a0c */ /* 0x000fe20003f05070 */
[----:B------:R-:W-:Y:S01]  /*0030*/  IMAD.MOV.U32 R102, RZ, RZ, 0x4 ;  /* 0x00000004ff667424 */ /* 0x000fe200078e00ff */
[----:B------:R-:W-:Y:S01]  /*0040*/  ISETP.NE.U32.AND P2, PT, RZ, c[0x0][0x250], PT ;  /* 0x00009400ff007a0c */ /* 0x000fe20003f45070 */
[----:B------:R-:W-:Y:S01]  /*0050*/  IMAD.MOV.U32 R180, RZ, RZ, -0x1 ;  /* 0xffffffffffb47424 */ /* 0x000fe200078e00ff */
[----:B------:R-:W-:Y:S01]  /*0060*/  ISETP.NE.AND.EX P0, PT, RZ, c[0x0][0x244], PT, P0 ;  /* 0x00009100ff007a0c */ /* 0x000fe20003f05300 */
[----:B------:R-:W-:Y:S01]  /*0070*/  ULDC.64 UR6, c[0x0][0x118] ;  /* 0x0000460000067ab9 */ /* 0x000fe20000000a00 */
[----:B------:R-:W-:Y:S01]  /*0080*/  ISETP.NE.AND.EX P4, PT, RZ, c[0x0][0x254], PT, P2 ;  /* 0x00009500ff007a0c */ /* 0x000fe20003f85320 */
[----:B------:R-:W-:Y:S01]  /*0090*/  IMAD.MOV.U32 R3, RZ, RZ, RZ ;  /* 0x000000ffff037224 */ /* 0x000fe200078e00ff */
[----:B------:R-:W2:Y:S01]  /*00a0*/  LDC.U8 R0, c[0x0][0x312] ;  /* 0x0000c480ff007b82 */ /* 0x000ea20000000000 */
[----:B------:R-:W-:Y:S01]  /*00b0*/  ISETP.EQ.U32.AND P3, PT, RZ, c[0x0][0x248], PT ;  /* 0x00009200ff007a0c */ /* 0x000fe20003f62070 */
[----:B-1----:R-:W-:-:S04]  /*00c0*/  IMAD.WIDE R4, R13, R102, c[0x0][0x240] ;  /* 0x000090000d047625 */ /* 0x002fc800078e0266 */
[----:B------:R-:W-:-:S03]  /*00d0*/  IMAD.WIDE R98, R13, R102, c[0x0][0x250] ;  /* 0x000094000d627625 */ /* 0x000fc600078e0266 */
[----:B------:R1:W3:Y:S04]  /*00e0*/  @P0 LDG.E R180, [R4.64] ;  /* 0x0000000604b40981 */ /* 0x0002e8000c1e1900 */
[----:B------:R1:W3:Y:S01]  /*00f0*/  @P0 LDG.E R179, [R4.64+0x4] ;  /* 0x0000040604b30981 */ /* 0x0002e2000c1e1900 */
[----:B--2---:R-:W-:-:S03]  /*0100*/  ISETP.NE.AND P1, PT, R0, RZ, PT ;  /* 0x000000ff0000720c */ /* 0x004fc60003f25270 */
[----:B------:R2:W5:Y:S01]  /*0110*/  @P4 LDG.E R3, [R98.64] ;  /* 0x0000000662034981 */ /* 0x000562000c1e1900 */
[----:B------:R-:W-:Y:S01]  /*0120*/  ISETP.EQ.OR.EX P2, PT, RZ, c[0x0][0x24c], !P1, P3 ;  /* 0x00009300ff007a0c */ /* 0x000fe20004f42730 */
[----:B------:R-:W-:Y:S02]  /*0130*/  IMAD.MOV.U32 R10, RZ, RZ, -0x1 ;  /* 0xffffffffff0a7424 */ /* 0x000fe400078e00ff */
[----:B------:R-:W-:Y:S01]  /*0140*/  IMAD.WIDE R8, R13, R102, c[0x0][0x248] ;  /* 0x000092000d087625 */ /* 0x000fe200078e0266 */
[----:B------:R-:W4:Y:S04]  /*0150*/  S2R R21, SR_CTAID.X ;  /* 0x0000000000157919 */ /* 0x000f280000002500 */
[----:B------:R-:W2:Y:S05]  /*0160*/  S2R R134, SR_CTAID.Z ;  /* 0x0000000000867919 */ /* 0x000eaa0000002700 */
[----:B------:R2:W5:Y:S01]  /*0170*/  @!P2 LDG.E R10, [R8.64] ;  /* 0x00000006080aa981 */ /* 0x000562000c1e1900 */
[----:B------:R-:W-:-:S04]  /*0180*/  ISETP.NE.U32.AND P2, PT, RZ, c[0x0][0x248], PT ;  /* 0x00009200ff007a0c */ /* 0x000fc80003f45070 */
[----:B------:R-:W-:Y:S02]  /*0190*/  ISETP.NE.AND.EX P2, PT, RZ, c[0x0][0x24c], PT, P2 ;  /* 0x00009300ff007a0c */ /* 0x000fe40003f45320 */
[--C-:B-1----:R-:W-:Y:S01]  /*01a0*/  SHF.R.S32.HI R4, RZ, 0x1f, R13.reuse ;  /* 0x0000001fff047819 */ /* 0x102fe2000001140d */
[----:B------:R-:W-:Y:S02]  /*01b0*/  IMAD.MOV.U32 R5, RZ, RZ, R13 ;  /* 0x000000ffff057224 */ /* 0x000fe400078e000d */
[----:B---3--:R-:W-:Y:S02]  /*01c0*/  @P0 IMAD.IADD R179, R179, 0x1, -R180 ;  /* 0x00000001b3b30824 */ /* 0x008fe400078e0ab4 */
[----:B------:R-:W-:-:S06]  /*01d0*/  @!P0 IMAD.MOV.U32 R179, RZ, RZ, c[0x0][0x214] ;  /* 0x00008500ffb38624 */ /* 0x000fcc00078e00ff */
[----:B------:R-:W-:Y:S05]  /*01e0*/  @!P2 BRA `(.L_x_5432) ;  /* 0x000000400000a947 */ /* 0x000fea0003800000 */
[----:B--2-4-:R-:W2:Y:S02]  /*01f0*/  @P1 LDG.E R7, [R8.64+0x4] ;  /* 0x0000040608071981 */ /* 0x014ea4000c1e1900 */
[----:B--2--5:R-:W-:-:S06]  /*0200*/  @P1 IADD3 R2, R7, -R10, RZ ;  /* 0x8000000a07021210 */ /* 0x024fcc0007ffe0ff */
[----:B------:R1:W5:Y:S01]  /*0210*/  @!P1 LDG.E R2, [R8.64] ;  /* 0x0000000608029981 */ /* 0x000362000c1e1900 */
[----:B------:R-:W-:Y:S05]  /*0220*/  BRA `(.L_x_5433) ;  /* 0x0000001000007947 */ /* 0x000fea0003800000 */
.L_x_5432:
[----:B--2-4-:R-:W-:Y:S02]  /*0230*/  MOV R2, c[0x0][0x218] ;  /* 0x0000860000027a02 */ /* 0x014fe40000000f00 */
.L_x_5433:
[----:B------:R-:W-:-:S04]  /*0240*/  ISETP.NE.U32.AND P0, PT, RZ, c[0x0][0x258], PT ;  /* 0x00009600ff007a0c */ /* 0x000fc80003f05070 */
[----:B------:R-:W-:-:S13]  /*0250*/  ISETP.NE.AND.EX P1, PT, RZ, c[0x0][0x25c], PT, P0 ;  /* 0x00009700ff007a0c */ /* 0x000fda0003f25300 */
[----:B------:R-:W-:-:S05]  /*0260*/  @P1 IMAD.WIDE R6, R13, R102, c[0x0][0x258] ;  /* 0x000096000d061625 */ /* 0x000fca00078e0266 */
[----:B------:R-:W2:Y:S01]  /*0270*/  @P1 LDG.E R52, [R6.64] ;  /* 0x0000000606341981 */ /* 0x000ea2000c1e1900 */
[----:B------:R-:W-:Y:S01]  /*0280*/  @!P1 ISETP.NE.U32.AND P0, PT, RZ, c[0x0][0x268], PT ;  /* 0x00009a00ff009a0c */ /* 0x000fe20003f05070 */
[----:B------:R-:W-:Y:S02]  /*0290*/  IMAD.SHL.U32 R0, R21, 0x40, RZ ;  /* 0x0000004015007824 */ /* 0x000fe400078e00ff */
[--C-:B-----5:R-:W-:Y:S01]  /*02a0*/  IMAD.IADD R55, R2, 0x1, -R3.reuse ;  /* 0x0000000102377824 */ /* 0x120fe200078e0a03 */
[----:B------:R-:W-:Y:S02]  /*02b0*/  @!P1 ISETP.NE.AND.EX P2, PT, RZ, c[0x0][0x26c], PT, P0 ;  /* 0x00009b00ff009a0c */ /* 0x000fe40003f45300 */
[----:B------:R-:W-:Y:S02]  /*02c0*/  ISETP.GT.AND P0, PT, R179, R0, PT ;  /* 0x00000000b300720c */ /* 0x000fe40003f04270 */
[----:B------:R-:W-:Y:S01]  /*02d0*/  @!P1 SEL R2, RZ, c[0x0][0x21c], !P2 ;  /* 0x00008700ff029a07 */ /* 0x000fe20005000000 */
[----:B--2---:R-:W-:-:S04]  /*02e0*/  @P1 IMAD.IADD R52, R52, 0x1, -R3 ;  /* 0x0000000134341824 */ /* 0x004fc800078e0a03 */
[----:B------:R-:W-:-:S06]  /*02f0*/  @!P1 IMAD.IADD R52, R55, 0x1, R2 ;  /* 0x0000000137349824 */ /* 0x000fcc00078e0202 */
[----:B------:R-:W-:Y:S05]  /*0300*/  @!P0 EXIT ;  /* 0x000000000000894d */ /* 0x000fea0003800000 */
[----:B------:R-:W-:Y:S01]  /*0310*/  ULDC UR5, c[0x0][0x218] ;  /* 0x0000860000057ab9 */ /* 0x000fe20000000800 */
[----:B------:R-:W-:Y:S01]  /*0320*/  IADD3 R7, -R179, 0xbf, R0 ;  /* 0x000000bfb3077810 */ /* 0x000fe20007ffe100 */
[----:B------:R-:W-:Y:S01]  /*0330*/  UIADD3 UR5, UR5, 0x7f, URZ ;  /* 0x0000007f05057890 */ /* 0x000fe2000fffe03f */
[----:B-1----:R-:W-:Y:S01]  /*0340*/  IADD3 R9, R52, 0x7f, RZ ;  /* 0x0000007f34097810 */ /* 0x002fe20007ffe0ff */
        /* <DEDUP_REMOVED lines=16> */
[----:B------:R-:W-:Y:S01]  /*0450*/  IMAD R5, R13, c[0x0][0x1c0], R134 ;  /* 0x000070000d057a24 */ /* 0x000fe200078e0286 */
[----:B------:R-:W-:Y:S01]  /*0460*/  ISETP.NE.AND P0, PT, R180, -0x1, PT ;  /* 0xffffffffb400780c */ /* 0x000fe20003f05270 */
[----:B------:R-:W-:Y:S01]  /*0470*/  BSSY B0, `(.L_x_5435) ;  /* 0x0000027000007945 */ /* 0x000fe20003800000 */
[----:B------:R-:W-:Y:S01]  /*0480*/  LEA.HI R2, R2, R53, RZ, 0x3 ;  /* 0x0000003502027211 */ /* 0x000fe200078f18ff */
[--C-:B------:R-:W-:Y:S01]  /*0490*/  IMAD R5, R5, c[0x0][0x214], R0.reuse ;  /* 0x0000850005057a24 */ /* 0x100fe200078e0200 */
[----:B------:R-:W-:Y:S02]  /*04a0*/  SHF.R.S32.HI R3, RZ, 0x1f, R0 ;  /* 0x0000001fff037819 */ /* 0x000fe40000011400 */
[----:B------:R-:W-:Y:S02]  /*04b0*/  LOP3.LUT R6, R2, 0xfffffff8, RZ, 0xc0, !PT ;  /* 0xfffffff802067812 */ /* 0x000fe400078ec0ff */
[----:B------:R-:W-:Y:S01]  /*04c0*/  IADD3 R179, -R0, R179, RZ ;  /* 0x000000b300b37210 */ /* 0x000fe20007ffe1ff */
[----:B------:R-:W-:Y:S01]  /*04d0*/  IMAD R3, R3, c[0x0][0x1e8], RZ ;  /* 0x00007a0003037a24 */ /* 0x000fe200078e02ff */
[----:B------:R-:W-:Y:S01]  /*04e0*/  SHF.R.S32.HI R2, RZ, 0x3, R2 ;  /* 0x00000003ff027819 */ /* 0x000fe20000011402 */
[----:B------:R-:W-:-:S02]  /*04f0*/  IMAD.IADD R53, R53, 0x1, -R6 ;  /* 0x0000000135357824 */ /* 0x000fc400078e0a06 */
[----:B------:R-:W-:Y:S02]  /*0500*/  @!P0 IMAD R4, R4, c[0x0][0x1e0], RZ ;  /* 0x0000780004048a24 */ /* 0x000fe400078e02ff */
[----:B------:R-:W-:Y:S02]  /*0510*/  IMAD.SHL.U32 R6, R53, 0x8, RZ ;  /* 0x0000000835067824 */ /* 0x000fe400078e00ff */
[----:B------:R-:W-:-:S03]  /*0520*/  @!P0 IMAD.WIDE.U32 R10, R13, c[0x0][0x1e0], RZ ;  /* 0x000078000d0a8a25 */ /* 0x000fc600078e00ff */
[----:B------:R-:W-:Y:S01]  /*0530*/  SHF.R.S32.HI R7, RZ, 0x1f, R6 ;  /* 0x0000001fff077819 */ /* 0x000fe20000011406 */
[----:B------:R-:W-:Y:S01]  /*0540*/  @P0 IMAD.WIDE.U32 R8, R180, c[0x0][0x1e8], RZ ;  /* 0x00007a00b4080a25 */ /* 0x000fe200078e00ff */
[----:B------:R-:W-:Y:S02]  /*0550*/  @!P0 MOV R8, R10 ;  /* 0x0000000a00088202 */ /* 0x000fe40000000f00 */
[----:B------:R-:W-:Y:S01]  /*0560*/  ISETP.GE.AND P1, PT, R6, c[0x0][0x220], PT ;  /* 0x0000880006007a0c */ /* 0x000fe20003f26270 */
[----:B------:R-:W-:Y:S02]  /*0570*/  @!P0 IMAD R4, R13, c[0x0][0x1e4], R4 ;  /* 0x000079000d048a24 */ /* 0x000fe400078e0204 */
[----:B------:R-:W-:-:S04]  /*0580*/  IMAD.WIDE.U32 R14, R0, c[0x0][0x1e8], R6 ;  /* 0x00007a00000e7a25 */ /* 0x000fc800078e0006 */
[----:B------:R-:W-:Y:S02]  /*0590*/  @P0 IMAD R180, R180, c[0x0][0x1ec], R9 ;  /* 0x00007b00b4b40a24 */ /* 0x000fe400078e0209 */
[----:B------:R-:W-:Y:S01]  /*05a0*/  @!P0 IMAD.IADD R180, R11, 0x1, R4 ;  /* 0x000000010bb48824 */ /* 0x000fe200078e0204 */
[----:B------:R-:W-:Y:S01]  /*05b0*/  IADD3 R8, P0, R8, R14, RZ ;  /* 0x0000000e08087210 */ /* 0x000fe20007f1e0ff */
[----:B------:R-:W-:Y:S01]  /*05c0*/  IMAD R3, R0, c[0x0][0x1ec], R3 ;  /* 0x00007b0000037a24 */ /* 0x000fe200078e0203 */
[----:B------:R-:W-:Y:S02]  /*05d0*/  SHF.R.S32.HI R4, RZ, 0x1f, R134 ;  /* 0x0000001fff047819 */ /* 0x000fe40000011486 */
[----:B------:R-:W-:Y:S02]  /*05e0*/  SHF.R.S32.HI R0, RZ, 0x1f, R2 ;  /* 0x0000001fff007819 */ /* 0x000fe40000011402 */
[----:B------:R-:W-:Y:S01]  /*05f0*/  IADD3.X R9, R180, R15, R3, P0, !PT ;  /* 0x0000000fb4097210 */ /* 0x000fe200007fe403 */
[----:B------:R-:W-:Y:S01]  /*0600*/  IMAD R3, R4, c[0x0][0x1f0], RZ ;  /* 0x00007c0004037a24 */ /* 0x000fe200078e02ff */
[----:B------:R-:W-:-:S03]  /*0610*/  ISETP.GE.OR P0, PT, R2, R179, P1 ;  /* 0x000000b30200720c */ /* 0x000fc60000f06670 */
[C---:B------:R-:W-:Y:S02]  /*0620*/  IMAD R3, R134.reuse, c[0x0][0x1f4], R3 ;  /* 0x00007d0086037a24 */ /* 0x040fe400078e0203 */
[----:B------:R-:W-:-:S05]  /*0630*/  IMAD.WIDE.U32 R8, R134, c[0x0][0x1f0], R8 ;  /* 0x00007c0086087a25 */ /* 0x000fca00078e0008 */
[----:B------:R-:W-:-:S03]  /*0640*/  IADD3 R11, R9, R3, RZ ;  /* 0x00000003090b7210 */ /* 0x000fc60007ffe0ff */
        /* <DEDUP_REMOVED lines=9> */
.L_x_5436:
[----:B------:R-:W-:Y:S05]  /*06e0*/  BSYNC B0 ;  /* 0x0000000000007941 */ /* 0x000fea0003800000 */
.L_x_5435:
[----:B------:R-:W-:Y:S01]  /*06f0*/  IADD3 R4, R2, 0x10, RZ ;  /* 0x0000001002047810 */ /* 0x000fe20007ffe0ff */
        /* <DEDUP_REMOVED lines=15> */
.L_x_5438:
[----:B------:R-:W-:Y:S05]  /*07f0*/  BSYNC B0 ;  /* 0x0000000000007941 */ /* 0x000fea0003800000 */
.L_x_5437:
        /* <DEDUP_REMOVED lines=16> */
.L_x_5440:
[----:B------:R-:W-:Y:S05]  /*0900*/  BSYNC B0 ;  /* 0x0000000000007941 */ /* 0x000fea0003800000 */
.L_x_5439:
        /* <DEDUP_REMOVED lines=16> */
.L_x_5442:
[----:B------:R-:W-:Y:S05]  /*0a10*/  BSYNC B0 ;  /* 0x0000000000007941 */ /* 0x000fea0003800000 */
.L_x_5441:
[C---:B------:R-:W-:Y:S02]  /*0a20*/  ISETP.NE.AND P0, PT, R53.reuse, RZ, PT ;  /* 0x000000ff3500720c */ /* 0x040fe40003f05270 */
[C---:B------:R-:W-:Y:S02]  /*0a30*/  ISETP.NE.OR P1, PT, R53.reuse, RZ, P5 ;  /* 0x000000ff3500720c */ /* 0x040fe40002f25670 */
[----:B------:R-:W-:Y:S02]  /*0a40*/  ISETP.GE.OR P2, PT, R2, R179, P0 ;  /* 0x000000b30200720c */ /* 0x000fe40000746670 */
[----:B------:R-:W-:Y:S02]  /*0a50*/  ISETP.NE.OR P0, PT, R53, RZ, P3 ;  /* 0x000000ff3500720c */ /* 0x000fe40001f05670 */
[----:B------:R-:W-:-:S04]  /*0a60*/  IADD3 R2, P3, R5, R2, RZ ;  /* 0x0000000205027210 */ /* 0x000fc80007f7e0ff */
[----:B------:R-:W-:Y:S02]  /*0a70*/  LEA.HI.X.SX32 R5, R5, R0, 0x1, P3 ;  /* 0x0000000005057211 */ /* 0x000fe400018f0eff */
[----:B------:R-:W-:-:S03]  /*0a80*/  LEA R4, P3, R2, c[0x0][0x200], 0x2 ;  /* 0x0000800002047a11 */ /* 0x000fc600078610ff */
[----:B------:R-:W-:Y:S01]  /*0a90*/  @!P2 IMAD.MOV.U32 R3, RZ, RZ, 0x7f800000 ;  /* 0x7f800000ff03a424 */ /* 0x000fe200078e00ff */
[----:B------:R-:W-:Y:S01]  /*0aa0*/  LEA.HI.X R5, R2, c[0x0][0x204], R5, 0x2, P3 ;  /* 0x0000810002057a11 */ /* 0x000fe200018f1405 */
[----:B------:R-:W-:Y:S02]  /*0ab0*/  @!P0 IMAD.MOV.U32 R0, RZ, RZ, 0x7f800000 ;  /* 0x7f800000ff008424 */ /* 0x000fe400078e00ff */
[----:B------:R-:W-:Y:S02]  /*0ac0*/  @!P1 IMAD.MOV.U32 R2, RZ, RZ, 0x7f800000 ;  /* 0x7f800000ff029424 */ /* 0x000fe400078e00ff */
[----:B------:R3:W-:Y:S04]  /*0ad0*/  @!P2 STG.E [R4.64], R3 ;  /* 0x000000030400a986 */ /* 0x0007e8000c101906 */
[----:B------:R3:W-:Y:S01]  /*0ae0*/  @!P0 STG.E [R4.64+0x80], R0 ;  /* 0x0000800004008986 */ /* 0x0007e2000c101906 */
[----:B------:R-:W-:-:S03]  /*0af0*/  ISETP.NE.OR P0, PT, R53, RZ, P4 ;  /* 0x000000ff3500720c */ /* 0x000fc60002705670 */
[----:B------:R3:W-:Y:S10]  /*0b00*/  @!P1 STG.E [R4.64+0x40], R2 ;  /* 0x0000400204009986 */ /* 0x0007f4000c101906 */
[----:B------:R-:W-:Y:S05]  /*0b10*/  @P0 EXIT ;  /* 0x000000000000094d */ /* 0x000fea0003800000 */
[----:B---3--:R-:W-:-:S05]  /*0b20*/  MOV R3, 0x7f800000 ;  /* 0x7f80000000037802 */ /* 0x008fca0000000f00 */
[----:B------:R-:W-:Y:S01]  /*0b30*/  STG.E [R4.64+0xc0], R3 ;  /* 0x0000c00304007986 */ /* 0x000fe2000c101906 */
[----:B------:R-:W-:Y:S05]  /*0b40*/  EXIT ;  /* 0x000000000000794d */ /* 0x000fea0003800000 */
.L_x_5434:
[----:B-1----:R-:W-:-:S04]  /*0b50*/  ISETP.NE.U32.AND P0, PT, RZ, c[0x0][0x2b8], PT ;  /* 0x0000ae00ff007a0c */ /* 0x002fc80003f05070 */
[----:B------:R-:W-:-:S13]  /*0b60*/  ISETP.NE.AND.EX P0, PT, RZ, c[0x0][0x2bc], PT, P0 ;  /* 0x0000af00ff007a0c */ /* 0x000fda0003f05300 */
[----:B------:R-:W-:-:S05]  /*0b70*/  @P0 IMAD.WIDE R8, R13, R102, c[0x0][0x2b8] ;  /* 0x0000ae000d080625 */ /* 0x000fca00078e0266 */
[----:B------:R1:W5:Y:S01]  /*0b80*/  @P0 LDG.E R13, [R8.64] ;  /* 0x00000006080d0981 */ /* 0x000362000c1e1900 */
[----:B------:R-:W-:Y:S01]  /*0b90*/  ISETP.NE.U32.AND P0, PT, RZ, c[0x0][0x2c0], PT ;  /* 0x0000b000ff007a0c */ /* 0x000fe20003f05070 */
[----:B------:R-:W-:Y:S01]  /*0ba0*/  CS2R R182, SRZ ;  /* 0x0000000000b67805 */ /* 0x000fe2000001ff00 */
[----:B------:R-:W-:Y:S02]  /*0bb0*/  PLOP3.LUT P2, PT, PT, PT, PT, 0x8, 0x0 ;  /* 0x000000000000781c */ /* 0x000fe40003f4e170 */
[----:B------:R-:W-:-:S13]  /*0bc0*/  ISETP.NE.AND.EX P1, PT, RZ, c[0x0][0x2c4], PT, P0 ;  /* 0x0000b100ff007a0c */ /* 0x000fda0003f25300 */
[----:B------:R-:W-:Y:S02]  /*0bd0*/  @P1 IMAD R0, R4, c[0x0][0x2c8], RZ ;  /* 0x0000b20004001a24 */ /* 0x000fe400078e02ff */
[----:B------:R-:W-:-:S04]  /*0be0*/  @P1 IMAD.WIDE.U32 R6, R5, c[0x0][0x2c8], RZ ;  /* 0x0000b20005061a25 */ /* 0x000fc800078e00ff */
[----:B------:R-:W-:Y:S01]  /*0bf0*/  @P1 IMAD R0, R5, c[0x0][0x2cc], R0 ;  /* 0x0000b30005001a24 */ /* 0x000fe200078e0200 */
[----:B------:R-:W-:-:S03]  /*0c00*/  @P1 LEA R182, P0, R6, c[0x0][0x2c0], 0x2 ;  /* 0x0000b00006b61a11 */ /* 0x000fc600078010ff */
[----:B------:R-:W-:-:S05]  /*0c10*/  @P1 IMAD.IADD R0, R7, 0x1, R0 ;  /* 0x0000000107001824 */ /* 0x000fca00078e0200 */
[----:B------:R-:W-:-:S04]  /*0c20*/  @P1 SHF.L.U64.HI R0, R6, 0x2, R0 ;  /* 0x0000000206001819 */ /* 0x000fc80000010200 */
[----:B------:R-:W-:Y:S02]  /*0c30*/  @P1 IADD3.X R183, R0, c[0x0][0x2c4], RZ, P0, !PT ;  /* 0x0000b10000b71a10 */ /* 0x000fe400007fe4ff */
[----:B------:R-:W-:-:S04]  /*0c40*/  @P1 ISETP.NE.U32.AND P0, PT, R182, RZ, PT ;  /* 0x000000ffb600120c */ /* 0x000fc80003f05070 */
[----:B------:R-:W-:-:S13]  /*0c50*/  @P1 ISETP.NE.AND.EX P2, PT, R183, RZ, PT, P0 ;  /* 0x000000ffb700120c */ /* 0x000fda0003f45300 */
[----:B------:R-:W-:Y:S01]  /*0c60*/  P2R R181, PR, RZ, 0x4 ;  /* 0x00000004ffb57803 */ /* 0x000fe20000000000 */
[----:B------:R-:W-:Y:S05]  /*0c70*/  @!P2 BRA `(.L_x_5443) ;  /* 0x000004900000a947 */ /* 0x000fea0003800000 */
[----:B-1----:R-:W-:Y:S02]  /*0c80*/  IABS R2, c[0x0][0x2d0] ;  /* 0x0000b40000027a13 */ /* 0x002fe40000000000 */
[----:B------:R-:W-:Y:S02]  /*0c90*/  LEA R7, R47, 0xffffff80, 0x7 ;  /* 0xffffff802f077811 */ /* 0x000fe400078e38ff */
[----:B------:R-:W1:Y:S08]  /*0ca0*/  I2F.RP R6, R2 ;  /* 0x0000000200067306 */ /* 0x000e700000209400 */
[----:B-1----:R-:W1:Y:S02]  /*0cb0*/  MUFU.RCP R8, R6 ;  /* 0x0000000600087308 */ /* 0x002e640000001000 */
[----:B-1----:R-:W-:-:S06]  /*0cc0*/  IADD3 R8, R8, 0xffffffe, RZ ;  /* 0x0ffffffe08087810 */ /* 0x002fcc0007ffe0ff */
[----:B------:R-:W1:Y:S02]  /*0cd0*/  F2I.FTZ.U32.TRUNC.NTZ R9, R8 ;  /* 0x0000000800097305 */ /* 0x000e64000021f000 */
[----:B-1----:R-:W-:Y:S02]  /*0ce0*/  IMAD.MOV R3, RZ, RZ, -R9 ;  /* 0x000000ffff037224 */ /* 0x002fe400078e0a09 */
[----:B------:R-:W-:Y:S02]  /*0cf0*/  IMAD.MOV.U32 R8, RZ, RZ, RZ ;  /* 0x000000ffff087224 */ /* 0x000fe400078e00ff */
[----:B------:R-:W-:Y:S01]  /*0d00*/  IMAD R0, R3, R2, RZ ;  /* 0x0000000203007224 */ /* 0x000fe200078e02ff */
[----:B------:R-:W-:-:S03]  /*0d10*/  IABS R3, R7 ;  /* 0x0000000700037213 */ /* 0x000fc60000000000 */
        /* <DEDUP_REMOVED lines=12> */
[----:B------:R-:W-:Y:S02]  /*0de0*/  @!P1 IADD3 R9, -R9, RZ, RZ ;  /* 0x000000ff09099210 */ /* 0x000fe40007ffe1ff */
[----:B------:R-:W-:-:S05]  /*0df0*/  @!P0 LOP3.LUT R9, RZ, c[0x0][0x2d0], RZ, 0x33, !PT ;  /* 0x0000b400ff098a12 */ /* 0x000fca00078e33ff */
[----:B-----5:R-:W-:-:S05]  /*0e00*/  IMAD.WIDE R12, R9, 0x4, R182 ;  /* 0x00000004090c7825 */ /* 0x020fca00078e02b6 */
[----:B------:R-:W2:Y:S01]  /*0e10*/  LDG.E R3, [R12.64] ;  /* 0x000000060c037981 */ /* 0x000ea2000c1e1900 */
[----:B------:R-:W-:-:S04]  /*0e20*/  IABS R2, c[0x0][0x1c8] ;  /* 0x0000720000027a13 */ /* 0x000fc80000000000 */
[----:B------:R-:W1:Y:S08]  /*0e30*/  I2F.RP R8, R2 ;  /* 0x0000000200087306 */ /* 0x000e700000209400 */
        /* <DEDUP_REMOVED lines=26> */
[----:B------:R-:W-:Y:S02]  /*0fe0*/  @!P1 LOP3.LUT R0, RZ, c[0x0][0x1c8], RZ, 0x33, !PT ;  /* 0x00007200ff009a12 */ /* 0x000fe400078e33ff */
[----:B--2---:R-:W-:Y:S01]  /*0ff0*/  SHF.R.S32.HI R6, RZ, 0x1f, R3 ;  /* 0x0000001fff067819 */ /* 0x004fe20000011403 */
[----:B------:R-:W-:-:S04]  /*1000*/  IMAD.WIDE.U32 R12, R3, c[0x0][0x180], RZ ;  /* 0x00006000030c7a25 */ /* 0x000fc800078e00ff */
[C---:B------:R-:W-:Y:S02]  /*1010*/  IMAD R2, R6.reuse, c[0x0][0x180], RZ ;  /* 0x0000600006027a24 */ /* 0x040fe400078e02ff */
[----:B------:R-:W-:Y:S02]  /*1020*/  IMAD R6, R6, c[0x0][0x188], RZ ;  /* 0x0000620006067a24 */ /* 0x000fe400078e02ff */
[C---:B------:R-:W-:Y:S02]  /*1030*/  IMAD R2, R3.reuse, c[0x0][0x184], R2 ;  /* 0x0000610003027a24 */ /* 0x040fe400078e0202 */
[----:B------:R-:W-:-:S03]  /*1040*/  IMAD.WIDE.U32 R18, R3, c[0x0][0x188], RZ ;  /* 0x0000620003127a25 */ /* 0x000fc600078e00ff */
[----:B------:R-:W-:Y:S01]  /*1050*/  IADD3 R13, R13, R2, RZ ;  /* 0x000000020d0d7210 */ /* 0x000fe20007ffe0ff */
[----:B------:R-:W-:Y:S01]  /*1060*/  IMAD R15, R3, c[0x0][0x18c], R6 ;  /* 0x00006300030f7a24 */ /* 0x000fe200078e0206 */
[----:B------:R-:W-:Y:S02]  /*1070*/  SHF.R.S32.HI R2, RZ, 0x1f, R0 ;  /* 0x0000001fff027819 */ /* 0x000fe40000011400 */
[----:B------:R-:W-:Y:S01]  /*1080*/  MOV R14, R18 ;  /* 0x00000012000e7202 */ /* 0x000fe20000000f00 */
[----:B------:R-:W-:-:S04]  /*1090*/  IMAD.WIDE.U32 R12, R17, c[0x0][0x198], R12 ;  /* 0x00006600110c7a25 */ /* 0x000fc800078e000c */
[----:B------:R-:W-:Y:S02]  /*10a0*/  IMAD.IADD R13, R13, 0x1, R8 ;  /* 0x000000010d0d7824 */ /* 0x000fe400078e0208 */
[----:B------:R-:W-:Y:S02]  /*10b0*/  IMAD R9, R2, c[0x0][0x1b0], RZ ;  /* 0x00006c0002097a24 */ /* 0x000fe400078e02ff */
[----:B------:R-:W-:-:S04]  /*10c0*/  IMAD.WIDE.U32 R128, R0, c[0x0][0x1b0], R12 ;  /* 0x00006c0000807a25 */ /* 0x000fc800078e000c */
[----:B------:R-:W-:Y:S02]  /*10d0*/  IMAD R9, R0, c[0x0][0x1b4], R9 ;  /* 0x00006d0000097a24 */ /* 0x000fe400078e0209 */
[----:B------:R-:W-:-:S03]  /*10e0*/  IMAD.IADD R15, R19, 0x1, R15 ;  /* 0x00000001130f7824 */ /* 0x000fc600078e020f */
[----:B------:R-:W-:Y:S01]  /*10f0*/  IADD3 R9, R129, R9, RZ ;  /* 0x0000000981097210 */ /* 0x000fe20007ffe0ff */
[----:B------:R-:W-:Y:S05]  /*1100*/  BRA `(.L_x_5444) ;  /* 0x0000044000007947 */ /* 0x000fea0003800000 */
.L_x_5443:
        /* <DEDUP_REMOVED lines=16> */
.L_x_5445:
[----:B------:R-:W-:-:S04]  /*1210*/  IABS R6, c[0x0][0x1c8] ;  /* 0x0000720000067a13 */ /* 0x000fc80000000000 */
        /* <DEDUP_REMOVED lines=10> */
[----:B------:R-:W-:Y:S01]  /*12c0*/  IMAD.HI.U32 R0, R15, R2, RZ ;  /* 0x000000020f007227 */ /* 0x000fe200078e00ff */
[----:B------:R-:W-:-:S03]  /*12d0*/  @P0 IADD3 R15, R3, R10, RZ ;  /* 0x0000000a030f0210 */ /* 0x000fc60007ffe0ff */
[----:B------:R-:W-:Y:S02]  /*12e0*/  IMAD.MOV R7, RZ, RZ, -R0 ;  /* 0x000000ffff077224 */ /* 0x000fe400078e0a00 */
[----:B------:R-:W-:-:S04]  /*12f0*/  @P0 IMAD.WIDE.U32 R16, R15, c[0x0][0x1a0], RZ ;  /* 0x000068000f100a25 */ /* 0x000fc800078e00ff */
[----:B------:R-:W-:Y:S01]  /*1300*/  IMAD R7, R6, R7, R2 ;  /* 0x0000000706077224 */ /* 0x000fe200078e0202 */
[----:B------:R-:W-:Y:S01]  /*1310*/  LOP3.LUT R2, R134, c[0x0][0x1c8], RZ, 0x3c, !PT ;  /* 0x0000720086027a12 */ /* 0x000fe200078e3cff */
[----:B------:R-:W-:Y:S02]  /*1320*/  @P0 IMAD R15, R15, c[0x0][0x1a4], R17 ;  /* 0x000069000f0f0a24 */ /* 0x000fe400078e0211 */
[----:B------:R-:W-:Y:S01]  /*1330*/  @P0 IMAD.MOV.U32 R14, RZ, RZ, R16 ;  /* 0x000000ffff0e0224 */ /* 0x000fe200078e0010 */
[----:B------:R-:W-:Y:S02]  /*1340*/  ISETP.GT.U32.AND P1, PT, R6, R7, PT ;  /* 0x000000070600720c */ /* 0x000fe40003f24070 */
[----:B------:R-:W-:-:S11]  /*1350*/  ISETP.GE.AND P2, PT, R2, RZ, PT ;  /* 0x000000ff0200720c */ /* 0x000fd60003f46270 */
[-C--:B------:R-:W-:Y:S02]  /*1360*/  @!P1 IADD3 R7, R7, -R6.reuse, RZ ;  /* 0x8000000607079210 */ /* 0x080fe40007ffe0ff */
[----:B------:R-:W-:Y:S02]  /*1370*/  @!P1 IADD3 R0, R0, 0x1, RZ ;  /* 0x0000000100009810 */ /* 0x000fe40007ffe0ff */
[----:B------:R-:W-:Y:S02]  /*1380*/  ISETP.GE.U32.AND P3, PT, R7, R6, PT ;  /* 0x000000060700720c */ /* 0x000fe40003f66070 */
[----:B------:R-:W-:Y:S02]  /*1390*/  ISETP.NE.AND P1, PT, RZ, c[0x0][0x1c8], PT ;  /* 0x00007200ff007a0c */ /* 0x000fe40003f25270 */
[----:B------:R-:W-:-:S04]  /*13a0*/  LEA R7, R47, 0xffffff80, 0x7 ;  /* 0xffffff802f077811 */ /* 0x000fc800078e38ff */
[----:B------:R-:W-:Y:S01]  /*13b0*/  SHF.R.S32.HI R11, RZ, 0x1f, R7 ;  /* 0x0000001fff0b7819 */ /* 0x000fe20000011407 */
[----:B------:R-:W-:-:S04]  /*13c0*/  IMAD.WIDE.U32 R8, R7, c[0x0][0x198], R8 ;  /* 0x0000660007087a25 */ /* 0x000fc800078e0008 */
[----:B------:R-:W-:Y:S01]  /*13d0*/  @P3 IADD3 R0, R0, 0x1, RZ ;  /* 0x0000000100003810 */ /* 0x000fe20007ffe0ff */
[----:B------:R-:W-:Y:S01]  /*13e0*/  IMAD R6, R11, c[0x0][0x198], RZ ;  /* 0x000066000b067a24 */ /* 0x000fe200078e02ff */
[----:B------:R-:W-:Y:S01]  /*13f0*/  MOV R128, R8 ;  /* 0x0000000800807202 */ /* 0x000fe20000000f00 */
[----:B------:R-:W-:Y:S02]  /*1400*/  IMAD.MOV.U32 R17, RZ, RZ, R7 ;  /* 0x000000ffff117224 */ /* 0x000fe400078e0007 */
[----:B------:R-:W-:Y:S01]  /*1410*/  @!P2 IMAD.MOV R0, RZ, RZ, -R0 ;  /* 0x000000ffff00a224 */ /* 0x000fe200078e0a00 */
[----:B------:R-:W-:Y:S01]  /*1420*/  @!P1 LOP3.LUT R0, RZ, c[0x0][0x1c8], RZ, 0x33, !PT ;  /* 0x00007200ff009a12 */ /* 0x000fe200078e33ff */
[----:B------:R-:W-:-:S03]  /*1430*/  IMAD R6, R7, c[0x0][0x19c], R6 ;  /* 0x0000670007067a24 */ /* 0x000fc600078e0206 */
[----:B------:R-:W-:Y:S01]  /*1440*/  SHF.R.S32.HI R2, RZ, 0x1f, R0 ;  /* 0x0000001fff027819 */ /* 0x000fe20000011400 */
[----:B------:R-:W-:-:S04]  /*1450*/  IMAD.IADD R129, R9, 0x1, R6 ;  /* 0x0000000109817824 */ /* 0x000fc800078e0206 */
[----:B------:R-:W-:Y:S02]  /*1460*/  IMAD R9, R2, c[0x0][0x1b0], RZ ;  /* 0x00006c0002097a24 */ /* 0x000fe400078e02ff */
[----:B------:R-:W-:-:S04]  /*1470*/  IMAD.WIDE.U32 R128, R0, c[0x0][0x1b0], R128 ;  /* 0x00006c0000807a25 */ /* 0x000fc800078e0080 */
        /* <DEDUP_REMOVED lines=13> */
.L_x_5444:
[----:B------:R1:W5:Y:S01]  /*1550*/  @P4 LDG.E R98, [R98.64] ;  /* 0x0000000662624981 */ /* 0x000362000c1e1900 */
[----:B------:R-:W-:Y:S01]  /*1560*/  ISETP.NE.AND P0, PT, R180, -0x1, PT ;  /* 0xffffffffb400780c */ /* 0x000fe20003f05270 */
[----:B------:R-:W-:Y:S01]  /*1570*/  IMAD.MOV.U32 R23, RZ, RZ, 0x2 ;  /* 0x00000002ff177424 */ /* 0x000fe200078e00ff */
[----:B------:R-:W-:Y:S01]  /*1580*/  SHF.R.S32.HI R8, RZ, 0x1f, R53 ;  /* 0x0000001fff087819 */ /* 0x000fe20000011435 */
[----:B------:R-:W-:Y:S01]  /*1590*/  IMAD.MOV.U32 R60, RZ, RZ, c[0x0][0x230] ;  /* 0x00008c00ff3c7624 */ /* 0x000fe200078e00ff */
[----:B------:R-:W-:Y:S01]  /*15a0*/  MOV R24, RZ ;  /* 0x000000ff00187202 */ /* 0x000fe20000000f00 */
[----:B------:R-:W-:Y:S01]  /*15b0*/  IMAD.MOV.U32 R25, RZ, RZ, c[0x0][0x230] ;  /* 0x00008c00ff197624 */ /* 0x000fe200078e00ff */
[----:B------:R-:W-:Y:S01]  /*15c0*/  LEA.HI R58, R8, R53, RZ, 0x3 ;  /* 0x00000035083a7211 */ /* 0x000fe200078f18ff */
[----:B------:R-:W-:Y:S01]  /*15d0*/  IMAD.MOV.U32 R147, RZ, RZ, c[0x0][0x198] ;  /* 0x00006600ff937624 */ /* 0x000fe200078e00ff */
[----:B------:R-:W-:Y:S01]  /*15e0*/  SHF.R.S32.HI R66, RZ, 0x1f, R55 ;  /* 0x0000001fff427819 */ /* 0x000fe20000011437 */
[----:B------:R-:W-:Y:S01]  /*15f0*/  IMAD.HI.U32 R60, R23, R60, R24 ;  /* 0x0000003c173c7227 */ /* 0x000fe200078e0018 */
[----:B------:R-:W-:-:S02]  /*1600*/  SHF.R.S32.HI R132, RZ, 0x3, R58 ;  /* 0x00000003ff847819 */ /* 0x000fc4000001143a */
[----:B------:R-:W-:Y:S01]  /*1610*/  LOP3.LUT R58, R58, 0xfffffff8, RZ, 0xc0, !PT ;  /* 0xfffffff83a3a7812 */ /* 0x000fe200078ec0ff */
[----:B------:R-:W-:Y:S01]  /*1620*/  @!P0 IMAD R6, R4, c[0x0][0x178], RZ ;  /* 0x00005e0004068a24 */ /* 0x000fe200078e02ff */
[----:B------:R-:W-:Y:S01]  /*1630*/  LEA.HI R66, R66, R55, RZ, 0x7 ;  /* 0x0000003742427211 */ /* 0x000fe200078f38ff */
[----:B------:R-:W-:Y:S01]  /*1640*/  @P0 IMAD.WIDE.U32 R18, R180, c[0x0][0x190], RZ ;  /* 0x00006400b4120a25 */ /* 0x000fe200078e00ff */
[----:B------:R-:W-:Y:S02]  /*1650*/  SHF.R.S32.HI R133, RZ, 0x1f, R132 ;  /* 0x0000001fff857819 */ /* 0x000fe40000011484 */
[----:B------:R-:W-:Y:S01]  /*1660*/  SHF.R.S32.HI R66, RZ, 0x7, R66 ;  /* 0x00000007ff427819 */ /* 0x000fe20000011442 */
[----:B------:R-:W-:Y:S01]  /*1670*/  IMAD.IADD R58, R53, 0x1, -R58 ;  /* 0x00000001353a7824 */ /* 0x000fe200078e0a3a */
[----:B------:R-:W-:Y:S01]  /*1680*/  SHF.R.S32.HI R61, RZ, 0x1, R60 ;  /* 0x00000001ff3d7819 */ /* 0x000fe2000001143c */
[----:B-----5:R-:W-:Y:S01]  /*1690*/  @!P0 IMAD.WIDE.U32 R12, R5, c[0x0][0x178], RZ ;  /* 0x00005e00050c8a25 */ /* 0x020fe200078e00ff */
[----:B------:R-:W-:-:S02]  /*16a0*/  IMNMX R66, RZ, R66, !PT ;  /* 0x00000042ff427217 */ /* 0x000fc40007800200 */
[----:B------:R-:W-:Y:S01]  /*16b0*/  SHF.L.U32 R100, R58, 0x3, RZ ;  /* 0x000000033a647819 */ /* 0x000fe200000006ff */
[----:B------:R-:W-:Y:S01]  /*16c0*/  @!P0 IMAD R3, R5, c[0x0][0x17c], R6 ;  /* 0x00005f0005038a24 */ /* 0x000fe200078e0206 */
[----:B------:R-:W-:Y:S01]  /*16d0*/  LEA.HI R6, R8, R53, RZ, 0x4 ;  /* 0x0000003508067211 */ /* 0x000fe200078f20ff */
[----:B------:R-:W-:Y:S01]  /*16e0*/  @P0 IMAD R19, R180, c[0x0][0x194], R19 ;  /* 0x00006500b4130a24 */ /* 0x000fe200078e0213 */
[----:B------:R-:W-:Y:S01]  /*16f0*/  SHF.R.S32.HI R101, RZ, 0x1f, R100 ;  /* 0x0000001fff657819 */ /* 0x000fe20000011464 */
[----:B------:R-:W-:Y:S01]  /*1700*/  @!P0 IMAD.IADD R19, R13, 0x1, R3 ;  /* 0x000000010d138824 */ /* 0x000fe200078e0203 */
[----:B------:R-:W-:Y:S01]  /*1710*/  SHF.L.U32 R3, R132, 0x6, RZ ;  /* 0x0000000684037819 */ /* 0x000fe200000006ff */
[----:B------:R-:W-:Y:S01]  /*1720*/  @!P0 IMAD.MOV.U32 R18, RZ, RZ, R12 ;  /* 0x000000ffff128224 */ /* 0x000fe200078e000c */
[----:B------:R-:W-:Y:S01]  /*1730*/  IADD3 R14, P0, R100, R14, RZ ;  /* 0x0000000e640e7210 */ /* 0x000fe20007f1e0ff */
[----:B------:R-:W-:Y:S01]  /*1740*/  IMAD.WIDE R20, R21, 0x40, R132 ;  /* 0x0000004015147825 */ /* 0x000fe200078e0284 */
[----:B------:R-:W-:-:S02]  /*1750*/  LOP3.LUT R3, R3, 0x1c0, RZ, 0xc0, !PT ;  /* 0x000001c003037812 */ /* 0x000fc400078ec0ff */
[----:B------:R-:W-:Y:S01]  /*1760*/  IADD3 R18, P1, R100, R18, RZ ;  /* 0x0000001264127210 */ /* 0x000fe20007f3e0ff */
[----:B------:R-:W-:Y:S01]  /*1770*/  IMAD.X R15, R101, 0x1, R15, P0 ;  /* 0x00000001650f7824 */ /* 0x000fe200000e060f */
[----:B------:R-:W-:Y:S01]  /*1780*/  LOP3.LUT R23, R3, 0x38, R100, 0xf8, !PT ;  /* 0x0000003803177812 */ /* 0x000fe200078ef864 */
[----:B------:R-:W-:Y:S01]  /*1790*/  IMAD.SHL.U32 R58, R58, 0x4, RZ ;  /* 0x000000043a3a7824 */ /* 0x000fe200078e00ff */
[----:B------:R-:W-:Y:S01]  /*17a0*/  SHF.R.U32.HI R122, RZ, 0x3, R3 ;  /* 0x00000003ff7a7819 */ /* 0x000fe20000011603 */
[----:B------:R-:W-:Y:S01]  /*17b0*/  IMAD R3, R2, c[0x0][0x1b8], RZ ;  /* 0x00006e0002037a24 */ /* 0x000fe200078e02ff */
[----:B------:R-:W-:Y:S01]  /*17c0*/  IADD3 R124, P0, R132, R17, RZ ;  /* 0x00000011847c7210 */ /* 0x000fe20007f1e0ff */
[----:B------:R-:W-:Y:S01]  /*17d0*/  IMAD.WIDE.U32 R14, R0, c[0x0][0x1b8], R14 ;  /* 0x00006e00000e7a25 */ /* 0x000fe200078e000e */
[----:B------:R-:W-:Y:S02]  /*17e0*/  LOP3.LUT R6, R6, 0xfffffff0, RZ, 0xc0, !PT ;  /* 0xfffffff006067812 */ /* 0x000fe400078ec0ff */
[----:B------:R-:W-:Y:S01]  /*17f0*/  LEA.HI R13, R8, R53, RZ, 0x6 ;  /* 0x00000035080d7211 */ /* 0x000fe200078f30ff */
[----:B------:R-:W-:Y:S01]  /*1800*/  IMAD R3, R0, c[0x0][0x1bc], R3 ;  /* 0x00006f0000037a24 */ /* 0x000fe200078e0203 */
[----:B------:R-:W-:Y:S01]  /*1810*/  IADD3.X R19, R101, R19, RZ, P1, !PT ;  /* 0x0000001365137210 */ /* 0x000fe20000ffe4ff */
[----:B------:R-:W-:Y:S01]  /*1820*/  IMAD.X R11, R133, 0x1, R11, P0 ;  /* 0x00000001850b7824 */ /* 0x000fe200000e060b */
[----:B------:R-:W-:Y:S01]  /*1830*/  IADD3 R128, P0, R100, R128, RZ ;  /* 0x0000008064807210 */ /* 0x000fe20007f1e0ff */
[----:B------:R-:W-:Y:S01]  /*1840*/  IMAD.IADD R53, R53, 0x1, -R6 ;  /* 0x0000000135357824 */ /* 0x000fe200078e0a06 */
[----:B------:R-:W-:Y:S01]  /*1850*/  IADD3 R15, R15, R3, RZ ;  /* 0x000000030f0f7210 */ /* 0x000fe20007ffe0ff */
[----:B------:R-:W-:Y:S01]  /*1860*/  IMAD R6, R21, c[0x0][0x190], RZ ;  /* 0x0000640015067a24 */ /* 0x000fe200078e02ff */
[----:B------:R-:W-:Y:S01]  /*1870*/  IADD3.X R129, R101, R9, RZ, P0, !PT ;  /* 0x0000000965817210 */ /* 0x000fe200007fe4ff */
[----:B------:R-:W-:Y:S01]  /*1880*/  IMAD.SHL.U32 R13, R13, 0x8, RZ ;  /* 0x000000080d0d7824 */ /* 0x000fe200078e00ff */
[----:B------:R-:W-:Y:S01]  /*1890*/  SHF.R.S32.HI R3, RZ, 0x1f, R134 ;  /* 0x0000001fff037819 */ /* 0x000fe20000011486 */
[----:B------:R-:W-:Y:S01]  /*18a0*/  IMAD.WIDE.U32 R18, R20, c[0x0][0x190], R18 ;  /* 0x0000640014127a25 */ /* 0x000fe200078e0012 */
[----:B------:R-:W-:-:S02]  /*18b0*/  ISETP.GT.AND P0, PT, R47, R66, PT ;  /* 0x000000422f00720c */ /* 0x000fc40003f04270 */
[----:B------:R-:W-:Y:S01]  /*18c0*/  LOP3.LUT R122, R23, R122, RZ, 0x3c, !PT ;  /* 0x0000007a177a7212 */ /* 0x000fe200078e3cff */
[----:B------:R-:W-:Y:S01]  /*18d0*/  IMAD R6, R20, c[0x0][0x194], R6 ;  /* 0x0000650014067a24 */ /* 0x000fe200078e0206 */
[----:B------:R-:W-:Y:S01]  /*18e0*/  SHF.R.S32.HI R54, RZ, 0x1f, R53 ;  /* 0x0000001fff367819 */ /* 0x000fe20000011435 */
[----:B------:R-:W-:Y:S01]  /*18f0*/  IMAD R137, R3, c[0x0][0x1a8], RZ ;  /* 0x00006a0003897a24 */ /* 0x000fe200078e02ff */
[----:B------:R-:W-:Y:S01]  /*1900*/  LOP3.LUT R122, R122, 0xfffffe00, R13, 0xf8, !PT ;  /* 0xfffffe007a7a7812 */ /* 0x000fe200078ef80d */
[----:B------:R-:W-:Y:S01]  /*1910*/  IMAD.IADD R13, R19, 0x1, R6 ;  /* 0x00000001130d7824 */ /* 0x000fe200078e0206 */
[----:B------:R-:W-:Y:S01]  /*1920*/  MOV R12, R18 ;  /* 0x00000012000c7202 */ /* 0x000fe20000000f00 */
[----:B------:R-:W-:Y:S01]  /*1930*/  IMAD R11, R11, c[0x0][0x1a0], RZ ;  /* 0x000068000b0b7a24 */ /* 0x000fe200078e02ff */
[----:B------:R-:W-:Y:S01]  /*1940*/  LEA.HI R54, R54, R53, RZ, 0x3 ;  /* 0x0000003536367211 */ /* 0x000fe200078f18ff */
[----:B------:R-:W-:Y:S01]  /*1950*/  IMAD R131, R133, c[0x0][0x198], RZ ;  /* 0x0000660085837a24 */ /* 0x000fe200078e02ff */
[----:B------:R-:W-:Y:S01]  /*1960*/  SHF.L.U64.HI R177, R147, R102, c[0x0][0x19c] ;  /* 0x0000670093b17619 */ /* 0x000fe20000010266 */
[----:B------:R-:W-:Y:S01]  /*1970*/  IMAD R59, R132, R61, R58 ;  /* 0x0000003d843b7224 */ /* 0x000fe200078e023a */
[----:B------:R-:W-:Y:S01]  /*1980*/  LOP3.LUT R8, R54, 0xfffffff8, RZ, 0xc0, !PT ;  /* 0xfffffff836087812 */ /* 0x000fe200078ec0ff */
[----:B------:R-:W-:-:S02]  /*1990*/  IMAD R137, R134, c[0x0][0x1ac], R137 ;  /* 0x00006b0086897a24 */ /* 0x000fc400078e0289 */
[----:B------:R-:W-:Y:S01]  /*19a0*/  IMAD R127, R124, c[0x0][0x1a4], R11 ;  /* 0x000069007c7f7a24 */ /* 0x000fe200078e020b */
[----:B------:R-:W-:Y:S01]  /*19b0*/  IADD3 R58, R58, R59, RZ ;  /* 0x0000003b3a3a7210 */ /* 0x000fe20007ffe0ff */
[----:B------:R-:W-:Y:S01]  /*19c0*/  IMAD.MOV.U32 R3, RZ, RZ, c[0x0][0x1a0] ;  /* 0x00006800ff037624 */ /* 0x000fe200078e00ff */
[----:B------:R-:W-:Y:S01]  /*19d0*/  SHF.R.S32.HI R57, RZ, 0x1f, R59 ;  /* 0x0000001fff397819 */ /* 0x000fe2000001143b */
[----:B------:R-:W-:Y:S01]  /*19e0*/  IMAD.WIDE.U32 R134, R134, c[0x0][0x1a8], R12 ;  /* 0x00006a0086867a25 */ /* 0x000fe200078e000c */
[----:B------:R-:W-:Y:S02]  /*19f0*/  SHF.R.S32.HI R56, RZ, 0x1f, R58 ;  /* 0x0000001fff387819 */ /* 0x000fe4000001143a */
[C---:B------:R-:W-:Y:S01]  /*1a00*/  SHF.L.U64.HI R175, R3.reuse, R102, c[0x0][0x1a4] ;  /* 0x0000690003af7619 */ /* 0x040fe20000010266 */
[C---:B------:R-:W-:Y:S01]  /*1a10*/  IMAD R131, R132.reuse, c[0x0][0x19c], R131 ;  /* 0x0000670084837a24 */ /* 0x040fe200078e0283 */
[----:B------:R-:W-:Y:S01]  /*1a20*/  SHF.L.U32 R176, R3, 0x4, RZ ;  /* 0x0000000403b07819 */ /* 0x000fe200000006ff */
[----:B------:R-:W-:Y:S01]  /*1a30*/  IMAD.WIDE.U32 R128, R132, c[0x0][0x198], R128 ;  /* 0x0000660084807a25 */ /* 0x000fe200078e0080 */
[----:B------:R-:W-:-:S03]  /*1a40*/  IADD3 R137, R135, R137, RZ ;  /* 0x0000008987897210 */ /* 0x000fc60007ffe0ff */
[----:B------:R-:W-:Y:S01]  /*1a50*/  IMAD.WIDE.U32 R124, R124, c[0x0][0x1a0], R14 ;  /* 0x000068007c7c7a25 */ /* 0x000fe200078e000e */
[----:B------:R-:W-:-:S03]  /*1a60*/  IADD3 R131, R129, R131, RZ ;  /* 0x0000008381837210 */ /* 0x000fc60007ffe0ff */
[----:B------:R-:W-:Y:S02]  /*1a70*/  IMAD.IADD R53, R53, 0x1, -R8 ;  /* 0x0000000135357824 */ /* 0x000fe400078e0a08 */
[----:B------:R-:W-:Y:S02]  /*1a80*/  IMAD.SHL.U32 R178, R147, 0x10, RZ ;  /* 0x0000001093b27824 */ /* 0x000fe400078e00ff */
[----:B------:R-:W-:Y:S02]  /*1a90*/  IMAD.IADD R127, R125, 0x1, R127 ;  /* 0x000000017d7f7824 */ /* 0x000fe400078e027f */
[----:B------:R-:W-:Y:S01]  /*1aa0*/  @!P4 IMAD.MOV.U32 R98, RZ, RZ, RZ ;  /* 0x000000ffff62c224 */ /* 0x000fe200078e00ff */
[----:B------:R-:W-:Y:S05]  /*1ab0*/  @!P0 BRA `(.L_x_5446) ;  /* 0x000068f000008947 */ /* 0x000fea0003800000 */
[C---:B-1----:R-:W-:Y:S01]  /*1ac0*/  IMAD R6, R4.reuse, c[0x0][0x280], RZ ;  /* 0x0000a00004067a24 */ /* 0x042fe200078e02ff */
[----:B------:R-:W-:Y:S01]  /*1ad0*/  SHF.R.S32.HI R8, RZ, 0x1f, R55 ;  /* 0x0000001fff087819 */ /* 0x000fe20000011437 */
[----:B------:R-:W-:Y:S01]  /*1ae0*/  IMAD R4, R4, c[0x0][0x278], RZ ;  /* 0x00009e0004047a24 */ /* 0x000fe200078e02ff */
[----:B------:R-:W-:Y:S01]  /*1af0*/  UMOV UR13, 0x40 ;  /* 0x00000040000d7882 */ /* 0x000fe20000000000 */
[C-C-:B------:R-:W-:Y:S01]  /*1b00*/  IMAD.WIDE.U32 R12, R5.reuse, c[0x0][0x280], R100.reuse ;  /* 0x0000a000050c7a25 */ /* 0x140fe200078e0064 */
[----:B------:R-:W-:Y:S01]  /*1b10*/  ULDC.64 UR4, c[0x0][0x1a0] ;  /* 0x0000680000047ab9 */ /* 0x000fe20000000a00 */
[----:B------:R-:W-:Y:S01]  /*1b20*/  MOV R67, 0x5 ;  /* 0x0000000500437802 */ /* 0x000fe20000000f00 */
[----:B------:R-:W-:Y:S01]  /*1b30*/  UIMAD UR18, UR13, UR5, URZ ;  /* 0x000000050d1272a4 */ /* 0x000fe2000f8e023f */
[C---:B------:R-:W-:Y:S01]  /*1b40*/  IMAD.WIDE.U32 R10, R5.reuse, c[0x0][0x278], R100 ;  /* 0x00009e00050a7a25 */ /* 0x040fe200078e0064 */
[----:B------:R-:W-:Y:S01]  /*1b50*/  UMOV UR12, 0x20 ;  /* 0x00000020000c7882 */ /* 0x000fe20000000000 */
[----:B------:R-:W-:Y:S01]  /*1b60*/  IADD3 R64, R132, 0x10, RZ ;  /* 0x0000001084407810 */ /* 0x000fe20007ffe0ff */
[----:B------:R-:W-:Y:S01]  /*1b70*/  UMOV UR11, 0x60 ;  /* 0x00000060000b7882 */ /* 0x000fe20000000000 */
[C---:B------:R-:W-:Y:S01]  /*1b80*/  IMAD R6, R5.reuse, c[0x0][0x284], R6 ;  /* 0x0000a10005067a24 */ /* 0x040fe200078e0206 */
[----:B------:R-:W-:Y:S01]  /*1b90*/  UMOV UR10, 0xa0 ;  /* 0x000000a0000a7882 */ /* 0x000fe20000000000 */
[----:B------:R-:W-:Y:S01]  /*1ba0*/  IMAD R4, R5, c[0x0][0x27c], R4 ;  /* 0x00009f0005047a24 */ /* 0x000fe200078e0204 */
[--C-:B------:R-:W-:Y:S01]  /*1bb0*/  SHF.R.S32.HI R5, RZ, 0x1f, R7.reuse ;  /* 0x0000001fff057819 */ /* 0x100fe20000011407 */
[----:B------:R-:W-:Y:S01]  /*1bc0*/  IMAD.IADD R98, R98, 0x1, R7 ;  /* 0x0000000162627824 */ /* 0x000fe200078e0207 */
[----:B------:R-:W-:Y:S01]  /*1bd0*/  IADD3 R7, P1, P0, R7, R132, -R55 ;  /* 0x0000008407077210 */ /* 0x000fe2000783e837 */
[----:B------:R-:W-:Y:S01]  /*1be0*/  IMAD.IADD R11, R11, 0x1, R4 ;  /* 0x000000010b0b7824 */ /* 0x000fe200078e0204 */
[----:B------:R-:W-:Y:S01]  /*1bf0*/  UMOV UR9, 0xc0 ;  /* 0x000000c000097882 */ /* 0x000fe20000000000 */
[----:B------:R-:W-:Y:S01]  /*1c00*/  IMAD.IADD R13, R13, 0x1, R6 ;  /* 0x000000010d0d7824 */ /* 0x000fe200078e0206 */
[----:B------:R-:W-:Y:S01]  /*1c10*/  IADD3.X R5, R5, R133, ~R8, P1, P0 ;  /* 0x0000008505057210 */ /* 0x000fe20000fe0c08 */
[----:B------:R-:W-:Y:S01]  /*1c20*/  IMAD.WIDE.U32 R8, R7, c[0x0][0x288], R10 ;  /* 0x0000a20007087a25 */ /* 0x000fe200078e000a */
[----:B------:R-:W-:Y:S01]  /*1c30*/  UMOV UR8, 0xe0 ;  /* 0x000000e000087882 */ /* 0x000fe20000000000 */
[C---:B------:R-:W-:Y:S01]  /*1c40*/  IADD3 R63, R132.reuse, 0x20, RZ ;  /* 0x00000020843f7810 */ /* 0x040fe20007ffe0ff */
[----:B------:R-:W-:Y:S01]  /*1c50*/  UIMAD UR19, UR12, UR5, URZ ;  /* 0x000000050c1372a4 */ /* 0x000fe2000f8e023f */
[C---:B------:R-:W-:Y:S01]  /*1c60*/  IMAD R4, R5.reuse, c[0x0][0x288], RZ ;  /* 0x0000a20005047a24 */ /* 0x040fe200078e02ff */
[----:B------:R-:W-:Y:S01]  /*1c70*/  UIMAD UR16, UR11, UR5, URZ ;  /* 0x000000050b1072a4 */ /* 0x000fe2000f8e023f */
[----:B------:R-:W-:Y:S01]  /*1c80*/  IMAD R6, R5, c[0x0][0x290], RZ ;  /* 0x0000a40005067a24 */ /* 0x000fe200078e02ff */
[----:B------:R-:W-:Y:S01]  /*1c90*/  UIMAD UR15, UR10, UR5, URZ ;  /* 0x000000050a0f72a4 */ /* 0x000fe2000f8e023f */
[C---:B------:R-:W-:Y:S01]  /*1ca0*/  IMAD R4, R7.reuse, c[0x0][0x28c], R4 ;  /* 0x0000a30007047a24 */ /* 0x040fe200078e0204 */
[----:B------:R-:W-:Y:S01]  /*1cb0*/  UIMAD UR14, UR9, UR5, URZ ;  /* 0x00000005090e72a4 */ /* 0x000fe2000f8e023f */
[C---:B------:R-:W-:Y:S01]  /*1cc0*/  IMAD R5, R7.reuse, c[0x0][0x294], R6 ;  /* 0x0000a50007057a24 */ /* 0x040fe200078e0206 */
[----:B------:R-:W-:Y:S01]  /*1cd0*/  UIMAD UR26, UR8, UR5, URZ ;  /* 0x00000005081a72a4 */ /* 0x000fe2000f8e023f */
[----:B------:R-:W-:Y:S01]  /*1ce0*/  IMAD.WIDE.U32 R12, R7, c[0x0][0x290], R12 ;  /* 0x0000a400070c7a25 */ /* 0x000fe200078e000c */
[----:B------:R-:W-:Y:S01]  /*1cf0*/  UIMAD.WIDE.U32 UR32, UR11, UR4, URZ ;  /* 0x000000040b2072a5 */ /* 0x000fe2000f8e003f */
[----:B------:R-:W-:Y:S01]  /*1d00*/  IADD3 R62, R132, 0x30, RZ ;  /* 0x00000030843e7810 */ /* 0x000fe20007ffe0ff */
[----:B------:R-:W-:Y:S01]  /*1d10*/  ULDC UR5, c[0x0][0x294] ;  /* 0x0000a50000057ab9 */ /* 0x000fe20000000800 */
[----:B------:R-:W-:Y:S01]  /*1d20*/  IMAD.IADD R9, R9, 0x1, R4 ;  /* 0x0000000109097824 */ /* 0x000fe200078e0204 */
[----:B------:R-:W-:Y:S01]  /*1d30*/  UIMAD.WIDE.U32 UR30, UR10, UR4, URZ ;  /* 0x000000040a1e72a5 */ /* 0x000fe2000f8e003f */
[----:B------:R-:W-:Y:S01]  /*1d40*/  IMAD R95, R2, c[0x0][0x298], RZ ;  /* 0x0000a600025f7a24 */ /* 0x000fe200078e02ff */
[----:B------:R-:W-:Y:S01]  /*1d50*/  UIMAD.WIDE.U32 UR28, UR9, UR4, URZ ;  /* 0x00000004091c72a5 */ /* 0x000fe2000f8e003f */
[----:B------:R-:W-:Y:S01]  /*1d60*/  IMAD.IADD R7, R13, 0x1, R5 ;  /* 0x000000010d077824 */ /* 0x000fe200078e0205 */
[----:B------:R-:W-:Y:S01]  /*1d70*/  ULDC UR17, c[0x0][0x19c] ;  /* 0x0000670000117ab9 */ /* 0x000fe20000000800 */
[C---:B------:R-:W-:Y:S01]  /*1d80*/  IMAD.WIDE.U32 R14, R3.reuse, 0x20, RZ ;  /* 0x00000020030e7825 */ /* 0x040fe200078e00ff */
[----:B------:R-:W-:Y:S01]  /*1d90*/  UIMAD UR11, UR11, UR5, URZ ;  /* 0x000000050b0b72a4 */ /* 0x000fe2000f8e023f */
[----:B------:R-:W-:Y:S01]  /*1da0*/  IADD3 R121, R132, 0x40, RZ ;  /* 0x0000004084797810 */ /* 0x000fe20007ffe0ff */
[----:B------:R-:W-:Y:S01]  /*1db0*/  UIMAD UR10, UR10, UR5, URZ ;  /* 0x000000050a0a72a4 */ /* 0x000fe2000f8e023f */
[----:B------:R-:W-:Y:S01]  /*1dc0*/  IMAD R5, R2, c[0x0][0x2a0], RZ ;  /* 0x0000a80002057a24 */ /* 0x000fe200078e02ff */
[----:B------:R-:W-:Y:S01]  /*1dd0*/  UIMAD UR9, UR9, UR5, URZ ;  /* 0x00000005090972a4 */ /* 0x000fe2000f8e023f */
[----:B------:R-:W-:Y:S01]  /*1de0*/  IMAD.WIDE.U32 R10, R3, 0x40, RZ ;  /* 0x00000040030a7825 */ /* 0x000fe200078e00ff */
[----:B------:R-:W-:Y:S01]  /*1df0*/  UIMAD UR13, UR13, UR17, URZ ;  /* 0x000000110d0d72a4 */ /* 0x000fe2000f8e023f */
[----:B------:R-:W-:Y:S01]  /*1e00*/  IADD3 R77, R15, UR19, RZ ;  /* 0x000000130f4d7c10 */ /* 0x000fe2000fffe0ff */
[----:B------:R-:W-:Y:S01]  /*1e10*/  UIMAD UR12, UR12, UR17, URZ ;  /* 0x000000110c0c72a4 */ /* 0x000fe2000f8e023f */
[----:B------:R-:W-:Y:S01]  /*1e20*/  IMAD.MOV.U32 R6, RZ, RZ, R12 ;  /* 0x000000ffff067224 */ /* 0x000fe200078e000c */
[----:B------:R-:W-:Y:S01]  /*1e30*/  IADD3 R82, R11, UR18, RZ ;  /* 0x000000120b527c10 */ /* 0x000fe2000fffe0ff */
[C---:B------:R-:W-:Y:S01]  /*1e40*/  IMAD R95, R0.reuse, c[0x0][0x29c], R95 ;  /* 0x0000a700005f7a24 */ /* 0x040fe200078e025f */
[----:B------:R-:W-:Y:S01]  /*1e50*/  UIMAD UR5, UR8, UR5, URZ ;  /* 0x00000005080572a4 */ /* 0x000fe2000f8e023f */
[----:B------:R-:W-:Y:S01]  /*1e60*/  IMAD.WIDE.U32 R2, R0, c[0x0][0x298], R8 ;  /* 0x0000a60000027a25 */ /* 0x000fe200078e0008 */
[----:B------:R-:W-:Y:S01]  /*1e70*/  SHF.L.U64.HI R82, R10, 0x1, R82 ;  /* 0x000000010a527819 */ /* 0x000fe20000010252 */
[----:B------:R-:W-:Y:S01]  /*1e80*/  UIMAD.WIDE.U32 UR34, UR8, UR4, URZ ;  /* 0x00000004082272a5 */ /* 0x000fe2000f8e003f */
[----:B------:R-:W-:Y:S01]  /*1e90*/  SHF.L.U64.HI R77, R14, 0x1, R77 ;  /* 0x000000010e4d7819 */ /* 0x000fe2000001024d */
[----:B------:R-:W-:Y:S01]  /*1ea0*/  IMAD R92, R0, c[0x0][0x2a4], R5 ;  /* 0x0000a900005c7a24 */ /* 0x000fe200078e0205 */
[----:B------:R-:W-:Y:S01]  /*1eb0*/  LEA R94, P0, R2, c[0x0][0x268], 0x1 ;  /* 0x00009a00025e7a11 */ /* 0x000fe200078008ff */
[----:B------:R-:W-:Y:S01]  /*1ec0*/  IMAD.WIDE.U32 R4, R0, c[0x0][0x2a0], R6 ;  /* 0x0000a80000047a25 */ /* 0x000fe200078e0006 */
[C---:B------:R-:W-:Y:S01]  /*1ed0*/  IADD3 R120, R132.reuse, 0x50, RZ ;  /* 0x0000005084787810 */ /* 0x040fe20007ffe0ff */
[----:B------:R-:W-:Y:S01]  /*1ee0*/  ULDC UR25, c[0x0][0x28c] ;  /* 0x0000a30000197ab9 */ /* 0x000fe20000000800 */
[----:B------:R-:W-:Y:S01]  /*1ef0*/  IADD3 R119, R132, 0x60, RZ ;  /* 0x0000006084777810 */ /* 0x000fe20007ffe0ff */
[----:B------:R-:W-:Y:S01]  /*1f00*/  IMAD.IADD R95, R3, 0x1, R95 ;  /* 0x00000001035f7824 */ /* 0x000fe200078e025f */
[----:B------:R-:W-:Y:S01]  /*1f10*/  LEA R93, P1, R4, c[0x0][0x270], 0x1 ;  /* 0x00009c00045d7a11 */ /* 0x000fe200078208ff */
[----:B------:R-:W-:Y:S01]  /*1f20*/  IMAD.IADD R92, R5, 0x1, R92 ;  /* 0x00000001055c7824 */ /* 0x000fe200078e025c */
[----:B------:R-:W-:Y:S01]  /*1f30*/  IADD3 R118, R132, 0x70, RZ ;  /* 0x0000007084767810 */ /* 0x000fe20007ffe0ff */
[----:B------:R-:W-:Y:S01]  /*1f40*/  IMAD R98, R61, R98, RZ ;  /* 0x000000623d627224 */ /* 0x000fe200078e02ff */
[----:B------:R-:W-:Y:S01]  /*1f50*/  LEA.HI.X R95, R2, c[0x0][0x26c], R95, 0x1, P0 ;  /* 0x00009b00025f7a11 */ /* 0x000fe200000f0c5f */
[----:B------:R-:W-:Y:S01]  /*1f60*/  IMAD.MOV.U32 R138, RZ, RZ, c[0x0][0x290] ;  /* 0x0000a400ff8a7624 */ /* 0x000fe200078e00ff */
[----:B------:R-:W-:Y:S01]  /*1f70*/  ISETP.GE.AND P0, PT, R100, c[0x0][0x220], PT ;  /* 0x0000880064007a0c */ /* 0x000fe20003f06270 */
[----:B------:R-:W-:Y:S01]  /*1f80*/  IMAD.MOV.U32 R70, RZ, RZ, 0x6 ;  /* 0x00000006ff467424 */ /* 0x000fe200078e00ff */
[----:B------:R-:W-:Y:S01]  /*1f90*/  LEA.HI.X R92, R4, c[0x0][0x274], R92, 0x1, P1 ;  /* 0x00009d00045c7a11 */ /* 0x000fe200008f0c5c */
[----:B------:R-:W-:Y:S01]  /*1fa0*/  IMAD.SHL.U32 R83, R10, 0x2, RZ ;  /* 0x000000020a537824 */ /* 0x000fe200078e00ff */
[----:B------:R-:W-:Y:S01]  /*1fb0*/  P2R R123, PR, RZ, 0x1 ;  /* 0x00000001ff7b7803 */ /* 0x000fe20000000000 */
[----:B------:R-:W-:Y:S01]  /*1fc0*/  IMAD.MOV.U32 R103, RZ, RZ, c[0x0][0x288] ;  /* 0x0000a200ff677624 */ /* 0x000fe200078e00ff */
[----:B------:R-:W-:Y:S01]  /*1fd0*/  LEA R88, P1, R128, c[0x0][0x168], 0x1 ;  /* 0x00005a0080587a11 */ /* 0x000fe200078208ff */
[----:B------:R-:W-:Y:S01]  /*1fe0*/  IMAD.WIDE.U32 R148, R147, 0x40, RZ ;  /* 0x0000004093947825 */ /* 0x000fe200078e00ff */
[----:B------:R-:W-:Y:S01]  /*1ff0*/  LEA R90, P0, R124, c[0x0][0x170], 0x1 ;  /* 0x00005c007c5a7a11 */ /* 0x000fe200078008ff */
[----:B------:R-:W-:Y:S01]  /*2000*/  ULDC UR24, c[0x0][0x28c] ;  /* 0x0000a30000187ab9 */ /* 0x000fe20000000800 */
[----:B------:R-:W-:Y:S01]  /*2010*/  LEA.HI.X R87, R128, c[0x0][0x16c], R131, 0x1, P1 ;  /* 0x00005b0080577a11 */ /* 0x000fe200008f0c83 */
[----:B------:R-:W-:Y:S01]  /*2020*/  IMAD.SHL.U32 R76, R138, 0x20, RZ ;  /* 0x000000208a4c7824 */ /* 0x000fe200078e00ff */
[----:B------:R-:W-:Y:S01]  /*2030*/  LEA.HI.X R91, R124, c[0x0][0x174], R127, 0x1, P0 ;  /* 0x00005d007c5b7a11 */ /* 0x000fe200000f0c7f */
[C---:B------:R-:W-:Y:S01]  /*2040*/  IMAD.SHL.U32 R81, R138.reuse, 0x40, RZ ;  /* 0x000000408a517824 */ /* 0x040fe200078e00ff */
[----:B------:R-:W-:Y:S01]  /*2050*/  SHF.R.S32.HI R45, RZ, 0x1f, R98 ;  /* 0x0000001fff2d7819 */ /* 0x000fe20000011462 */
[C---:B------:R-:W-:Y:S01]  /*2060*/  IMAD.SHL.U32 R74, R138.reuse, 0x10, RZ ;  /* 0x000000108a4a7824 */ /* 0x040fe200078e00ff */
[-C--:B------:R-:W-:Y:S01]  /*2070*/  IADD3 R46, P1, R59, R98.reuse, RZ ;  /* 0x000000623b2e7210 */ /* 0x080fe20007f3e0ff */
[----:B------:R-:W-:Y:S01]  /*2080*/  IMAD.WIDE.U32 R144, R138, 0x60, RZ ;  /* 0x000000608a907825 */ /* 0x000fe200078e00ff */
[----:B------:R-:W-:Y:S01]  /*2090*/  IADD3 R98, P0, R58, R98, RZ ;  /* 0x000000623a627210 */ /* 0x000fe20007f1e0ff */
[----:B------:R-:W-:Y:S01]  /*20a0*/  ULDC UR23, c[0x0][0x28c] ;  /* 0x0000a30000177ab9 */ /* 0x000fe20000000800 */
[C---:B------:R-:W-:Y:S01]  /*20b0*/  SHF.L.U64.HI R75, R138.reuse, R67, c[0x0][0x294] ;  /* 0x0000a5008a4b7619 */ /* 0x040fe20000010243 */
[----:B------:R-:W-:Y:S01]  /*20c0*/  IMAD.WIDE.U32 R142, R138, 0xa0, RZ ;  /* 0x000000a08a8e7825 */ /* 0x000fe200078e00ff */
[----:B------:R-:W-:Y:S01]  /*20d0*/  IADD3.X R99, R56, R45, RZ, P0, !PT ;  /* 0x0000002d38637210 */ /* 0x000fe200007fe4ff */
[----:B------:R-:W-:Y:S01]  /*20e0*/  ULDC UR22, c[0x0][0x28c] ;  /* 0x0000a30000167ab9 */ /* 0x000fe20000000800 */
[----:B------:R-:W-:Y:S01]  /*20f0*/  SHF.L.U64.HI R80, R138, R70, c[0x0][0x294] ;  /* 0x0000a5008a507619 */ /* 0x000fe20000010246 */
[----:B------:R-:W-:Y:S01]  /*2100*/  IMAD.X R45, R57, 0x1, R45, P1 ;  /* 0x00000001392d7824 */ /* 0x000fe200008e062d */
[C---:B------:R-:W-:Y:S01]  /*2110*/  SHF.L.U64.HI R99, R98.reuse, 0x1, R99 ;  /* 0x0000000162637819 */ /* 0x040fe20000010263 */
[----:B------:R-:W-:Y:S01]  /*2120*/  IMAD.SHL.U32 R98, R98, 0x2, RZ ;  /* 0x0000000262627824 */ /* 0x000fe200078e00ff */
[C---:B------:R-:W-:Y:S01]  /*2130*/  SHF.L.U64.HI R73, R138.reuse, R102, c[0x0][0x294] ;  /* 0x0000a5008a497619 */ /* 0x040fe20000010266 */
[----:B------:R-:W-:Y:S01]  /*2140*/  IMAD.WIDE.U32 R140, R138, 0xc0, RZ ;  /* 0x000000c08a8c7825 */ /* 0x000fe200078e00ff */
[----:B------:R-:W-:Y:S01]  /*2150*/  SHF.L.U64.HI R45, R46, 0x1, R45 ;  /* 0x000000012e2d7819 */ /* 0x000fe2000001022d */
[----:B------:R-:W-:Y:S01]  /*2160*/  ULDC UR21, c[0x0][0x28c] ;  /* 0x0000a30000157ab9 */ /* 0x000fe20000000800 */
[----:B------:R-:W-:Y:S01]  /*2170*/  IADD3 R96, P3, R98, c[0x0][0x2b0], RZ ;  /* 0x0000ac0062607a10 */ /* 0x000fe20007f7e0ff */
[----:B------:R-:W-:Y:S01]  /*2180*/  IMAD.SHL.U32 R46, R46, 0x2, RZ ;  /* 0x000000022e2e7824 */ /* 0x000fe200078e00ff */
[----:B------:R-:W-:Y:S01]  /*2190*/  IADD3 R98, P2, R98, c[0x0][0x2a8], RZ ;  /* 0x0000aa0062627a10 */ /* 0x000fe20007f5e0ff */
[----:B------:R-:W-:Y:S01]  /*21a0*/  IMAD.WIDE.U32 R146, R147, 0x20, RZ ;  /* 0x0000002093927825 */ /* 0x000fe200078e00ff */
[----:B------:R-:W-:Y:S01]  /*21b0*/  SHF.L.U64.HI R67, R103, R67, c[0x0][0x28c] ;  /* 0x0000a30067437619 */ /* 0x000fe20000010243 */
[----:B------:R-:W-:Y:S01]  /*21c0*/  ULDC UR20, c[0x0][0x28c] ;  /* 0x0000a30000147ab9 */ /* 0x000fe20000000800 */
[C---:B------:R-:W-:Y:S01]  /*21d0*/  IADD3 R10, P1, R46.reuse, c[0x0][0x2b0], RZ ;  /* 0x0000ac002e0a7a10 */ /* 0x040fe20007f3e0ff */
[C---:B------:R-:W-:Y:S01]  /*21e0*/  IMAD.SHL.U32 R117, R61.reuse, 0x10, RZ ;  /* 0x000000103d757824 */ /* 0x040fe200078e00ff */
[----:B------:R-:W-:Y:S01]  /*21f0*/  IADD3 R46, P0, R46, c[0x0][0x2a8], RZ ;  /* 0x0000aa002e2e7a10 */ /* 0x000fe20007f1e0ff */
[----:B------:R-:W-:Y:S01]  /*2200*/  IMAD.SHL.U32 R116, R61, 0x20, RZ ;  /* 0x000000203d747824 */ /* 0x000fe200078e00ff */
[----:B------:R-:W-:Y:S01]  /*2210*/  SHF.L.U64.HI R70, R103, R70, c[0x0][0x28c] ;  /* 0x0000a30067467619 */ /* 0x000fe20000010246 */
[----:B------:R-:W-:Y:S01]  /*2220*/  IMAD R115, R61, 0x30, RZ ;  /* 0x000000303d737824 */ /* 0x000fe200078e02ff */
[----:B------:R-:W-:Y:S01]  /*2230*/  SHF.L.U64.HI R102, R103, R102, c[0x0][0x28c] ;  /* 0x0000a30067667619 */ /* 0x000fe20000010266 */
[----:B------:R-:W-:Y:S01]  /*2240*/  IMAD.SHL.U32 R114, R61, 0x40, RZ ;  /* 0x000000403d727824 */ /* 0x000fe200078e00ff */
[----:B------:R-:W-:Y:S01]  /*2250*/  SHF.L.U32 R71, R103, 0x6, RZ ;  /* 0x0000000667477819 */ /* 0x000fe200000006ff */
[C---:B------:R-:W-:Y:S01]  /*2260*/  IMAD R113, R61.reuse, 0x50, RZ ;  /* 0x000000503d717824 */ /* 0x040fe200078e02ff */
[----:B------:R-:W-:Y:S01]  /*2270*/  SHF.L.U64.HI R75, R76, 0x1, R75 ;  /* 0x000000014c4b7819 */ /* 0x000fe2000001024b */
[----:B------:R-:W-:Y:S01]  /*2280*/  IMAD R112, R61, 0x60, RZ ;  /* 0x000000603d707824 */ /* 0x000fe200078e02ff */
[----:B------:R-:W-:Y:S01]  /*2290*/  SHF.L.U64.HI R80, R81, 0x1, R80 ;  /* 0x0000000151507819 */ /* 0x000fe20000010250 */
[----:B------:R-:W-:Y:S01]  /*22a0*/  IMAD R111, R61, 0x70, RZ ;  /* 0x000000703d6f7824 */ /* 0x000fe200078e02ff */
[----:B------:R-:W-:Y:S01]  /*22b0*/  SHF.L.U64.HI R73, R74, 0x1, R73 ;  /* 0x000000014a497819 */ /* 0x000fe20000010249 */
[----:B------:R-:W-:Y:S01]  /*22c0*/  IMAD.WIDE.U32 R138, R138, 0xe0, RZ ;  /* 0x000000e08a8a7825 */ /* 0x000fe200078e00ff */
[----:B------:R-:W-:Y:S01]  /*22d0*/  IADD3.X R97, R99, c[0x0][0x2b4], RZ, P3, !PT ;  /* 0x0000ad0063617a10 */ /* 0x000fe20001ffe4ff */
[----:B------:R-:W-:Y:S01]  /*22e0*/  ULDC UR19, c[0x0][0x28c] ;  /* 0x0000a30000137ab9 */ /* 0x000fe20000000800 */
[----:B------:R-:W-:Y:S01]  /*22f0*/  IADD3.X R9, R45, c[0x0][0x2b4], RZ, P1, !PT ;  /* 0x0000ad002d097a10 */ /* 0x000fe20000ffe4ff */
[----:B------:R-:W-:Y:S01]  /*2300*/  IMAD.MOV.U32 R65, RZ, RZ, c[0x0][0x290] ;  /* 0x0000a400ff417624 */ /* 0x000fe200078e00ff */
[----:B------:R-:W-:Y:S01]  /*2310*/  SHF.R.S32.HI R110, RZ, 0x1f, R117 ;  /* 0x0000001fff6e7819 */ /* 0x000fe20000011475 */
[C---:B------:R-:W-:Y:S01]  /*2320*/  IMAD.SHL.U32 R68, R103.reuse, 0x20, RZ ;  /* 0x0000002067447824 */ /* 0x040fe200078e00ff */
[----:B------:R-:W-:Y:S01]  /*2330*/  SHF.R.S32.HI R109, RZ, 0x1f, R116 ;  /* 0x0000001fff6d7819 */ /* 0x000fe20000011474 */
[----:B------:R-:W-:Y:S01]  /*2340*/  IMAD.SHL.U32 R78, R14, 0x2, RZ ;  /* 0x000000020e4e7824 */ /* 0x000fe200078e00ff */
[----:B------:R-:W-:Y:S01]  /*2350*/  SHF.R.S32.HI R108, RZ, 0x1f, R115 ;  /* 0x0000001fff6c7819 */ /* 0x000fe20000011473 */
[----:B------:R-:W-:Y:S01]  /*2360*/  IMAD.MOV.U32 R11, RZ, RZ, R47 ;  /* 0x000000ffff0b7224 */ /* 0x000fe200078e002f */
[----:B------:R-:W-:Y:S01]  /*2370*/  SHF.R.S32.HI R107, RZ, 0x1f, R114 ;  /* 0x0000001fff6b7819 */ /* 0x000fe20000011472 */
[----:B------:R-:W-:Y:S01]  /*2380*/  IMAD.SHL.U32 R103, R103, 0x10, RZ ;  /* 0x0000001067677824 */ /* 0x000fe200078e00ff */
[----:B------:R-:W-:Y:S01]  /*2390*/  SHF.R.S32.HI R106, RZ, 0x1f, R113 ;  /* 0x0000001fff6a7819 */ /* 0x000fe20000011471 */
[----:B------:R-:W-:Y:S01]  /*23a0*/  IMAD.SHL.U32 R76, R76, 0x2, RZ ;  /* 0x000000024c4c7824 */ /* 0x000fe200078e00ff */
[----:B------:R-:W-:Y:S01]  /*23b0*/  SHF.R.S32.HI R105, RZ, 0x1f, R112 ;  /* 0x0000001fff697819 */ /* 0x000fe20000011470 */
[----:B------:R-:W-:Y:S01]  /*23c0*/  IMAD.SHL.U32 R81, R81, 0x2, RZ ;  /* 0x0000000251517824 */ /* 0x000fe200078e00ff */
[----:B------:R-:W-:Y:S01]  /*23d0*/  SHF.R.S32.HI R104, RZ, 0x1f, R111 ;  /* 0x0000001fff687819 */ /* 0x000fe2000001146f */
[----:B------:R-:W-:Y:S01]  /*23e0*/  IMAD.SHL.U32 R74, R74, 0x2, RZ ;  /* 0x000000024a4a7824 */ /* 0x000fe200078e00ff */
[----:B------:R-:W-:Y:S01]  /*23f0*/  IADD3 R72, R149, UR13, RZ ;  /* 0x0000000d95487c10 */ /* 0x000fe2000fffe0ff */
[----:B------:R-:W-:Y:S01]  /*2400*/  IMAD.U32 R65, R65, -0x80, RZ ;  /* 0xffffff8041417824 */ /* 0x000fe200078e00ff */
[----:B------:R-:W-:Y:S01]  /*2410*/  IADD3 R69, R147, UR12, RZ ;  /* 0x0000000c93457c10 */ /* 0x000fe2000fffe0ff */
[----:B------:R-:W-:Y:S01]  /*2420*/  ULDC UR18, c[0x0][0x28c] ;  /* 0x0000a30000127ab9 */ /* 0x000fe20000000800 */
[----:B------:R-:W-:Y:S01]  /*2430*/  IADD3 R79, R145, UR11, RZ ;  /* 0x0000000b914f7c10 */ /* 0x000fe2000fffe0ff */
[----:B------:R-:W-:Y:S01]  /*2440*/  ULDC UR4, c[0x0][0x230] ;  /* 0x00008c0000047ab9 */ /* 0x000fe20000000800 */
[----:B------:R-:W-:Y:S01]  /*2450*/  IADD3 R84, R143, UR10, RZ ;  /* 0x0000000a8f547c10 */ /* 0x000fe2000fffe0ff */
[----:B------:R-:W-:Y:S01]  /*2460*/  UIMAD UR25, UR25, 0x60, URZ ;  /* 0x00000060191978a4 */ /* 0x000fe2000f8e023f */
[----:B------:R-:W-:Y:S01]  /*2470*/  IADD3 R85, R141, UR9, RZ ;  /* 0x000000098d557c10 */ /* 0x000fe2000fffe0ff */
[----:B------:R-:W-:Y:S01]  /*2480*/  UIMAD UR24, UR24, 0xa0, URZ ;  /* 0x000000a0181878a4 */ /* 0x000fe2000f8e023f */
[----:B------:R-:W-:Y:S01]  /*2490*/  IADD3 R86, R139, UR5, RZ ;  /* 0x000000058b567c10 */ /* 0x000fe2000fffe0ff */
[----:B------:R-:W-:Y:S01]  /*24a0*/  UIMAD UR23, UR23, 0xc0, URZ ;  /* 0x000000c0171778a4 */ /* 0x000fe2000f8e023f */
[----:B------:R-:W-:Y:S01]  /*24b0*/  IADD3.X R99, R99, c[0x0][0x2ac], RZ, P2, !PT ;  /* 0x0000ab0063637a10 */ /* 0x000fe200017fe4ff */
[----:B------:R-:W-:Y:S01]  /*24c0*/  UIMAD UR22, UR22, 0xe0, URZ ;  /* 0x000000e0161678a4 */ /* 0x000fe2000f8e023f */
[----:B------:R-:W-:Y:S01]  /*24d0*/  IADD3.X R45, R45, c[0x0][0x2ac], RZ, P0, !PT ;  /* 0x0000ab002d2d7a10 */ /* 0x000fe200007fe4ff */
[----:B------:R-:W-:-:S02]  /*24e0*/  UIMAD UR21, UR21, 0x60, URZ ;  /* 0x00000060151578a4 */ /* 0x000fc4000f8e023f */
[----:B------:R-:W-:Y:S02]  /*24f0*/  UIMAD UR20, UR20, 0xa0, URZ ;  /* 0x000000a0141478a4 */ /* 0x000fe4000f8e023f */
[----:B------:R-:W-:Y:S02]  /*2500*/  UIMAD UR19, UR19, 0xc0, URZ ;  /* 0x000000c0131378a4 */ /* 0x000fe4000f8e023f */
[----:B------:R-:W-:Y:S02]  /*2510*/  UIMAD UR18, UR18, 0xe0, URZ ;  /* 0x000000e0121278a4 */ /* 0x000fe4000f8e023f */
[----:B------:R-:W-:Y:S02]  /*2520*/  UIADD3 UR16, UR33, UR16, URZ ;  /* 0x0000001021107290 */ /* 0x000fe4000fffe03f */
[----:B------:R-:W-:Y:S02]  /*2530*/  UIADD3 UR15, UR31, UR15, URZ ;  /* 0x0000000f1f0f7290 */ /* 0x000fe4000fffe03f */
[----:B------:R-:W-:-:S02]  /*2540*/  UIADD3 UR14, UR29, UR14, URZ ;  /* 0x0000000e1d0e7290 */ /* 0x000fc4000fffe03f */
[----:B------:R-:W-:Y:S02]  /*2550*/  UIADD3 UR26, UR35, UR26, URZ ;  /* 0x0000001a231a7290 */ /* 0x000fe4000fffe03f */
[----:B------:R-:W-:Y:S02]  /*2560*/  ULDC.U8 UR8, c[0x0][0x313] ;  /* 0x0000c4c000087ab9 */ /* 0x000fe40000000000 */
.L_x_5500:
[----:B------:R-:W-:Y:S01]  /*2570*/  LEA R3, R11, 0xffffff80, 0x7 ;  /* 0xffffff800b037811 */ /* 0x000fe200078e38ff */
[----:B---3--:R-:W-:Y:S01]  /*2580*/  IMAD.MOV.U32 R12, RZ, RZ, R93 ;  /* 0x000000ffff0c7224 */ /* 0x008fe200078e005d */
[----:B------:R-:W-:Y:S01]  /*2590*/  ISETP.NE.AND P4, PT, R123, RZ, PT ;  /* 0x000000ff7b00720c */ /* 0x000fe20003f85270 */
[----:B------:R-:W-:Y:S02]  /*25a0*/  IMAD.MOV.U32 R13, RZ, RZ, R92 ;  /* 0x000000ffff0d7224 */ /* 0x000fe400078e005c */
[--C-:B------:R-:W-:Y:S02]  /*25b0*/  IMAD.IADD R5, R52, 0x1, -R3.reuse ;  /* 0x0000000134057824 */ /* 0x100fe400078e0a03 */
[----:B------:R-:W-:Y:S03]  /*25c0*/  IMAD.IADD R3, R55, 0x1, -R3 ;  /* 0x0000000137037824 */ /* 0x000fe600078e0a03 */
[C---:B------:R-:W-:Y:S04]  /*25d0*/  ISETP.GE.OR P0, PT, R64.reuse, R5, P4 ;  /* 0x000000054000720c */ /* 0x040fe80002706670 */
[----:B------:R-:W-:Y:S02]  /*25e0*/  ISETP.LT.OR P2, PT, R64, R3, P0 ;  /* 0x000000034000720c */ /* 0x000fe40000741670 */
[C---:B------:R-:W-:Y:S02]  /*25f0*/  ISETP.GE.OR P0, PT, R63.reuse, R5, P4 ;  /* 0x000000053f00720c */ /* 0x040fe40002706670 */
[----:B------:R-:W-:Y:S02]  /*2600*/  P2R R2, PR, RZ, 0x4 ;  /* 0x00000004ff027803 */ /* 0x000fe40000000000 */
[----:B------:R-:W-:Y:S02]  /*2610*/  ISETP.LT.OR P6, PT, R63, R3, P0 ;  /* 0x000000033f00720c */ /* 0x000fe400007c1670 */
[C---:B------:R-:W-:Y:S04]  /*2620*/  ISETP.GE.OR P0, PT, R62.reuse, R5, P4 ;  /* 0x000000053e00720c */ /* 0x040fe80002706670 */
[----:B------:R-:W-:Y:S02]  /*2630*/  ISETP.LT.OR P3, PT, R62, R3, P0 ;  /* 0x000000033e00720c */ /* 0x000fe40000761670 */
[C---:B--2---:R-:W-:Y:S02]  /*2640*/  @!P2 LEA R154, P0, R176.reuse, R90, 0x1 ;  /* 0x0000005ab09aa211 */ /* 0x044fe400078008ff */
[----:B------:R-:W-:Y:S02]  /*2650*/  @!P2 IADD3 R6, P1, R93, R74, RZ ;  /* 0x0000004a5d06a210 */ /* 0x000fe40007f3e0ff */
[----:B------:R-:W-:Y:S02]  /*2660*/  @!P2 LEA.HI.X R155, R176, R91, R175, 0x1, P0 ;  /* 0x0000005bb09ba211 */ /* 0x000fe400000f0caf */
[----:B------:R-:W-:Y:S01]  /*2670*/  ISETP.GE.OR P0, PT, R121, R5, P4 ;  /* 0x000000057900720c */ /* 0x000fe20002706670 */
[C---:B------:R-:W-:Y:S01]  /*2680*/  @!P2 IMAD.X R7, R92.reuse, 0x1, R73, P1 ;  /* 0x000000015c07a824 */ /* 0x040fe200008e0649 */
[----:B------:R-:W-:Y:S02]  /*2690*/  @!P6 IADD3 R28, P1, R93, R76, RZ ;  /* 0x0000004c5d1ce210 */ /* 0x000fe40007f3e0ff */
[----:B------:R-:W-:Y:S02]  /*26a0*/  ISETP.LT.OR P2, PT, R121, R3, P0 ;  /* 0x000000037900720c */ /* 0x000fe40000741670 */
[----:B------:R-:W-:Y:S01]  /*26b0*/  @!P3 IADD3 R24, P0, R93, R144, RZ ;  /* 0x000000905d18b210 */ /* 0x000fe20007f1e0ff */
[----:B------:R-:W-:Y:S01]  /*26c0*/  @!P6 IMAD.X R29, R92, 0x1, R75, P1 ;  /* 0x000000015c1de824 */ /* 0x000fe200008e064b */
[----:B------:R-:W-:Y:S02]  /*26d0*/  @!P6 IADD3 R50, P1, R90, R78, RZ ;  /* 0x0000004e5a32e210 */ /* 0x000fe40007f3e0ff */
[----:B------:R-:W-:Y:S01]  /*26e0*/  P2R R152, PR, RZ, 0x4 ;  /* 0x00000004ff987803 */ /* 0x000fe20000000000 */
[----:B------:R-:W-:Y:S01]  /*26f0*/  @!P3 IMAD.X R25, R92, 0x1, R79, P0 ;  /* 0x000000015c19b824 */ /* 0x000fe200000e064f */
[----:B------:R-:W-:Y:S01]  /*2700*/  @!P3 IADD3 R48, P0, R90, UR32, RZ ;  /* 0x000000205a30bc10 */ /* 0x000fe2000ff1e0ff */
[----:B------:R-:W-:Y:S01]  /*2710*/  @!P6 IMAD.X R51, R91, 0x1, R77, P1 ;  /* 0x000000015b33e824 */ /* 0x000fe200008e064d */
[----:B------:R-:W-:Y:S02]  /*2720*/  ISETP.NE.AND P1, PT, R123, RZ, PT ;  /* 0x000000ff7b00720c */ /* 0x000fe40003f25270 */
[----:B------:R-:W-:Y:S02]  /*2730*/  @!P3 IADD3.X R49, R91, UR16, RZ, P0, !PT ;  /* 0x000000105b31bc10 */ /* 0x000fe400087fe4ff */
[----:B------:R-:W-:Y:S05]  /*2740*/  @!P2 IADD3 R20, P0, R93, R81, RZ ;  /* 0x000000515d14a210 */ /* 0x000fea0007f1e0ff */
[----:B------:R-:W-:Y:S01]  /*2750*/  @!P2 IMAD.X R21, R92, 0x1, R80, P0 ;  /* 0x000000015c15a824 */ /* 0x000fe200000e0650 */
[----:B------:R-:W-:Y:S05]  /*2760*/  @!P2 IADD3 R42, P0, R90, R83, RZ ;  /* 0x000000535a2aa210 */ /* 0x000fea0007f1e0ff */
[----:B------:R-:W-:Y:S01]  /*2770*/  @!P2 IMAD.X R43, R91, 0x1, R82, P0 ;  /* 0x000000015b2ba824 */ /* 0x000fe200000e0652 */
[C---:B------:R-:W-:Y:S04]  /*2780*/  ISETP.GE.OR P0, PT, R120.reuse, R5, P1 ;  /* 0x000000057800720c */ /* 0x040fe80000f06670 */
[----:B------:R-:W-:Y:S04]  /*2790*/  ISETP.LT.OR P4, PT, R120, R3, P0 ;  /* 0x000000037800720c */ /* 0x000fe80000781670 */
[----:B------:R-:W-:Y:S09]  /*27a0*/  P2R R0, PR, RZ, 0x10 ;  /* 0x00000010ff007803 */ /* 0x000ff20000000000 */
[----:B------:R-:W-:Y:S05]  /*27b0*/  @!P4 IADD3 R16, P0, R93, R142, RZ ;  /* 0x0000008e5d10c210 */ /* 0x000fea0007f1e0ff */
[----:B------:R-:W-:Y:S01]  /*27c0*/  @!P4 IMAD.X R17, R92, 0x1, R84, P0 ;  /* 0x000000015c11c824 */ /* 0x000fe200000e0654 */
[----:B------:R-:W-:Y:S04]  /*27d0*/  @!P4 IADD3 R40, P0, R90, UR30, RZ ;  /* 0x0000001e5a28cc10 */ /* 0x000fe8000ff1e0ff */
[----:B------:R-:W-:Y:S02]  /*27e0*/  @!P4 IADD3.X R41, R91, UR15, RZ, P0, !PT ;  /* 0x0000000f5b29cc10 */ /* 0x000fe400087fe4ff */
[C---:B------:R-:W-:Y:S02]  /*27f0*/  ISETP.GE.OR P0, PT, R119.reuse, R5, P1 ;  /* 0x000000057700720c */ /* 0x040fe40000f06670 */
[----:B------:R-:W-:Y:S02]  /*2800*/  ISETP.NE.AND P4, PT, R152, RZ, PT ;  /* 0x000000ff9800720c */ /* 0x000fe40003f85270 */
[----:B------:R-:W-:Y:S11]  /*2810*/  ISETP.LT.OR P5, PT, R119, R3, P0 ;  /* 0x000000037700720c */ /* 0x000ff600007a1670 */
[----:B------:R-:W-:Y:S02]  /*2820*/  @!UPT UIADD3 URZ, URZ, URZ, URZ ;  /* 0x0000003f3f3ff290 */ /* 0x000fe4000fffe03f */
[----:B------:R-:W-:Y:S05]  /*2830*/  @!P5 IADD3 R38, P0, R93, R140, RZ ;  /* 0x0000008c5d26d210 */ /* 0x000fea0007f1e0ff */
[----:B------:R-:W-:Y:S01]  /*2840*/  @!P5 IMAD.X R39, R92, 0x1, R85, P0 ;  /* 0x000000015c27d824 */ /* 0x000fe200000e0655 */
[----:B------:R-:W-:Y:S04]  /*2850*/  @!P5 IADD3 R36, P0, R90, UR28, RZ ;  /* 0x0000001c5a24dc10 */ /* 0x000fe8000ff1e0ff */
[----:B------:R-:W-:Y:S02]  /*2860*/  @!P5 IADD3.X R37, R91, UR14, RZ, P0, !PT ;  /* 0x0000000e5b25dc10 */ /* 0x000fe400087fe4ff */
[C---:B------:R-:W-:Y:S04]  /*2870*/  ISETP.GE.OR P0, PT, R118.reuse, R5, P1 ;  /* 0x000000057600720c */ /* 0x040fe80000f06670 */
[----:B------:R-:W-:Y:S04]  /*2880*/  ISETP.LT.OR P2, PT, R118, R3, P0 ;  /* 0x000000037600720c */ /* 0x000fe80000741670 */
[----:B------:R-:W-:Y:S09]  /*2890*/  P2R R150, PR, RZ, 0x4 ;  /* 0x00000004ff967803 */ /* 0x000ff20000000000 */
[----:B------:R-:W-:Y:S05]  /*28a0*/  @!P2 IADD3 R34, P0, R93, R138, RZ ;  /* 0x0000008a5d22a210 */ /* 0x000fea0007f1e0ff */
[----:B------:R-:W-:Y:S01]  /*28b0*/  @!P2 IMAD.X R35, R92, 0x1, R86, P0 ;  /* 0x000000015c23a824 */ /* 0x000fe200000e0656 */
[----:B------:R-:W-:Y:S04]  /*28c0*/  @!P2 IADD3 R32, P0, R90, UR34, RZ ;  /* 0x000000225a20ac10 */ /* 0x000fe8000ff1e0ff */
[----:B------:R-:W-:Y:S02]  /*28d0*/  @!P2 IADD3.X R33, R91, UR26, RZ, P0, !PT ;  /* 0x0000001a5b21ac10 */ /* 0x000fe400087fe4ff */
[C---:B------:R-:W-:Y:S02]  /*28e0*/  LEA R93, P0, R65.reuse, R12, 0x1 ;  /* 0x0000000c415d7211 */ /* 0x040fe400078008ff */
[----:B------:R-:W-:Y:S02]  /*28f0*/  ISETP.NE.AND P2, PT, R2, RZ, PT ;  /* 0x000000ff0200720c */ /* 0x000fe40003f45270 */
[----:B------:R-:W-:Y:S02]  /*2900*/  LEA.HI.X.SX32 R92, R65, R13, 0x1, P0 ;  /* 0x0000000d415c7211 */ /* 0x000fe400000f0eff */
[C---:B------:R-:W-:Y:S04]  /*2910*/  ISETP.GE.OR P0, PT, R132.reuse, R5, P1 ;  /* 0x000000058400720c */ /* 0x040fe80000f06670 */
[----:B------:R-:W-:Y:S02]  /*2920*/  ISETP.LT.OR P1, PT, R132, R3, P0 ;  /* 0x000000038400720c */ /* 0x000fe40000721670 */
[----:B------:R-:W-:Y:S11]  /*2930*/  ISETP.NE.AND P0, PT, R150, RZ, PT ;  /* 0x000000ff9600720c */ /* 0x000ff60003f05270 */
[----:B------:R-:W2:Y:S04]  /*2940*/  @!P1 LDG.E.128 R12, [R12.64] ;  /* 0x000000060c0c9981 */ /* 0x000ea8000c1e1d00 */
[----:B--2---:R1:W-:Y:S04]  /*2950*/  @!P1 STG.E.128 [R90.64], R12 ;  /* 0x0000000c5a009986 */ /* 0x0043e8000c101d06 */
[----:B------:R-:W2:Y:S04]  /*2960*/  @!P2 LDG.E.128 R4, [R6.64] ;  /* 0x000000060604a981 */ /* 0x000ea8000c1e1d00 */
[----:B--2---:R2:W-:Y:S04]  /*2970*/  @!P2 STG.E.128 [R154.64], R4 ;  /* 0x000000049a00a986 */ /* 0x0045e8000c101d06 */
[----:B------:R-:W3:Y:S04]  /*2980*/  @!P6 LDG.E.128 R28, [R28.64] ;  /* 0x000000061c1ce981 */ /* 0x000ee8000c1e1d00 */
[----:B---3--:R3:W-:Y:S04]  /*2990*/  @!P6 STG.E.128 [R50.64], R28 ;  /* 0x0000001c3200e986 */ /* 0x0087e8000c101d06 */
[----:B------:R-:W4:Y:S04]  /*29a0*/  @!P3 LDG.E.128 R24, [R24.64] ;  /* 0x000000061818b981 */ /* 0x000f28000c1e1d00 */
[----:B----4-:R3:W-:Y:S04]  /*29b0*/  @!P3 STG.E.128 [R48.64], R24 ;  /* 0x000000183000b986 */ /* 0x0107e8000c101d06 */
[----:B------:R-:W4:Y:S04]  /*29c0*/  @!P4 LDG.E.128 R20, [R20.64] ;  /* 0x000000061414c981 */ /* 0x000f28000c1e1d00 */
[----:B----4-:R3:W-:Y:S01]  /*29d0*/  @!P4 STG.E.128 [R42.64], R20 ;  /* 0x000000142a00c986 */ /* 0x0107e2000c101d06 */
[----:B------:R-:W-:Y:S11]  /*29e0*/  ISETP.NE.AND P4, PT, R0, RZ, PT ;  /* 0x000000ff0000720c */ /* 0x000ff60003f85270 */
[----:B------:R-:W-:Y:S02]  /*29f0*/  @!UPT UIADD3 URZ, URZ, URZ, URZ ;  /* 0x0000003f3f3ff290 */ /* 0x000fe4000fffe03f */
[----:B------:R-:W4:Y:S04]  /*2a00*/  @!P4 LDG.E.128 R16, [R16.64] ;  /* 0x000000061010c981 */ /* 0x000f28000c1e1d00 */
[----:B----4-:R3:W-:Y:S04]  /*2a10*/  @!P4 STG.E.128 [R40.64], R16 ;  /* 0x000000102800c986 */ /* 0x0107e8000c101d06 */
[----:B-1----:R-:W4:Y:S04]  /*2a20*/  @!P5 LDG.E.128 R12, [R38.64] ;  /* 0x00000006260cd981 */ /* 0x002f28000c1e1d00 */
[----:B----4-:R3:W-:Y:S04]  /*2a30*/  @!P5 STG.E.128 [R36.64], R12 ;  /* 0x0000000c2400d986 */ /* 0x0107e8000c101d06 */
[----:B--2---:R-:W2:Y:S04]  /*2a40*/  @!P0 LDG.E.128 R4, [R34.64] ;  /* 0x0000000622048981 */ /* 0x004ea8000c1e1d00 */
[----:B--2---:R3:W-:Y:S01]  /*2a50*/  @!P0 STG.E.128 [R32.64], R4 ;  /* 0x0000000420008986 */ /* 0x0047e2000c101d06 */
[----:B------:R-:W-:Y:S11]  /*2a60*/  ISETP.NE.AND P0, PT, RZ, UR4, PT ;  /* 0x00000004ff007c0c */ /* 0x000ff6000bf05270 */
[----:B------:R-:W-:Y:S02]  /*2a70*/  @!UPT UIADD3 URZ, URZ, URZ, URZ ;  /* 0x0000003f3f3ff290 */ /* 0x000fe4000fffe03f */
[----:B------:R-:W-:-:S05]  /*2a80*/  @!P0 BRA `(.L_x_5447) ;  /* 0x00004ea000008947 */ /* 0x000fca0003800000 */
[----:B------:R-:W-:Y:S11]  /*2a90*/  ISETP.NE.AND P0, PT, RZ, UR8, PT ;  /* 0x00000008ff007c0c */ /* 0x000ff6000bf05270 */
[----:B------:R-:W-:Y:S02]  /*2aa0*/  @!UPT UIADD3 URZ, URZ, URZ, URZ ;  /* 0x0000003f3f3ff290 */ /* 0x000fe4000fffe03f */
[----:B------:R-:W-:-:S05]  /*2ab0*/  @!P0 BRA `(.L_x_5448) ;  /* 0x00001e7000008947 */ /* 0x000fca0003800000 */
[----:B------:R-:W-:Y:S01]  /*2ac0*/  BSSY B0, `(.L_x_5449) ;  /* 0x0000032000007945 */ /* 0x000fe20003800000 */
[----:B------:R-:W-:-:S05]  /*2ad0*/  @P1 BRA `(.L_x_5450) ;  /* 0x0000030000001947 */ /* 0x000fca0003800000 */
[----:B------:R-:W-:Y:S01]  /*2ae0*/  ISETP.GE.AND P0, PT, R100, UR4, PT ;  /* 0x0000000464007c0c */ /* 0x000fe2000bf06270 */
[----:B---3--:R-:W2:Y:S01]  /*2af0*/  LDG.E.128 R12, [R94.64] ;  /* 0x000000065e0c7981 */ /* 0x008ea2000c1e1d00 */
[----:B------:R-:W-:Y:S11]  /*2b00*/  MOV R89, R87 ;  /* 0x0000005700597202 */ /* 0x000ff60000000f00 */
[----:B------:R-:W-:Y:S01]  /*2b10*/  @!P0 IMAD.MOV.U32 R8, RZ, RZ, R10 ;  /* 0x000000ffff088224 */ /* 0x000fe200078e000a */
[----:B------:R-:W-:Y:S04]  /*2b20*/  @!P0 MOV R44, R46 ;  /* 0x0000002e002c8202 */ /* 0x000fe80000000f00 */
[----:B------:R-:W3:Y:S06]  /*2b30*/  @!P0 LDG.E.64 R6, [R8.64] ;  /* 0x0000000608068981 */ /* 0x000eec000c1e1b00 */
[----:B------:R-:W4:Y:S02]  /*2b40*/  @!P0 LDG.E.64 R22, [R44.64] ;  /* 0x000000062c168981 */ /* 0x000f24000c1e1b00 */
[----:B----4-:R-:W-:Y:S01]  /*2b50*/  @!P0 IMAD.U32 R20, R22, 0x10000, RZ ;  /* 0x0001000016148824 */ /* 0x010fe200078e00ff */
[----:B--2---:R-:W-:Y:S01]  /*2b60*/  @!P0 LOP3.LUT R19, R12, 0xffff0000, RZ, 0xc0, !PT ;  /* 0xffff00000c138812 */ /* 0x004fe200078ec0ff */
[----:B------:R-:W-:Y:S01]  /*2b70*/  @!P0 IMAD.U32 R21, R23, 0x10000, RZ ;  /* 0x0001000017158824 */ /* 0x000fe200078e00ff */
[----:B---3--:R-:W-:Y:S02]  /*2b80*/  @!P0 SHF.L.U32 R18, R6, 0x10, RZ ;  /* 0x0000001006128819 */ /* 0x008fe400000006ff */
[----:B------:R-:W-:Y:S02]  /*2b90*/  @!P0 SHF.L.U32 R17, R12, 0x10, RZ ;  /* 0x000000100c118819 */ /* 0x000fe400000006ff */
[----:B------:R-:W-:Y:S01]  /*2ba0*/  @!P0 SHF.L.U32 R8, R14, 0x10, RZ ;  /* 0x000000100e088819 */ /* 0x000fe200000006ff */
[-C--:B------:R-:W-:Y:S01]  /*2bb0*/  @!P0 FMUL.FTZ R27, R19, R18.reuse ;  /* 0x00000012131b8220 */ /* 0x080fe20000410000 */
[----:B------:R-:W-:Y:S01]  /*2bc0*/  @!P0 LOP3.LUT R16, R6, 0xffff0000, RZ, 0xc0, !PT ;  /* 0xffff000006108812 */ /* 0x000fe200078ec0ff */
[----:B------:R-:W-:Y:S01]  /*2bd0*/  @!P0 FMUL.FTZ R0, R17, R18 ;  /* 0x0000001211008220 */ /* 0x000fe20000410000 */
[----:B------:R-:W-:Y:S01]  /*2be0*/  @!P0 LOP3.LUT R25, R23, 0xffff0000, RZ, 0xc0, !PT ;  /* 0xffff000017198812 */ /* 0x000fe200078ec0ff */
[-C--:B------:R-:W-:Y:S01]  /*2bf0*/  @!P0 FFMA.FTZ R27, R17, R20.reuse, -R27 ;  /* 0x00000014111b8223 */ /* 0x080fe2000001081b */
[----:B------:R-:W-:Y:S01]  /*2c00*/  @!P0 LOP3.LUT R23, R15, 0xffff0000, RZ, 0xc0, !PT ;  /* 0xffff00000f178812 */ /* 0x000fe200078ec0ff */
[----:B------:R-:W-:Y:S01]  /*2c10*/  @!P0 IMAD.U32 R17, R13, 0x10000, RZ ;  /* 0x000100000d118824 */ /* 0x000fe200078e00ff */
[----:B------:R-:W-:Y:S01]  /*2c20*/  @!P0 SHF.L.U32 R5, R7, 0x10, RZ ;  /* 0x0000001007058819 */ /* 0x000fe200000006ff */
[----:B------:R-:W-:Y:S01]  /*2c30*/  @!P0 FFMA.FTZ R0, R19, R20, R0 ;  /* 0x0000001413008223 */ /* 0x000fe20000010000 */
[----:B------:R-:W-:Y:S01]  /*2c40*/  @!P0 LOP3.LUT R20, R14, 0xffff0000, RZ, 0xc0, !PT ;  /* 0xffff00000e148812 */ /* 0x000fe200078ec0ff */
[----:B------:R-:W-:Y:S01]  /*2c50*/  @!P0 IMAD.U32 R6, R15, 0x10000, RZ ;  /* 0x000100000f068824 */ /* 0x000fe200078e00ff */
[----:B------:R-:W-:Y:S01]  /*2c60*/  @!P0 LOP3.LUT R19, R13, 0xffff0000, RZ, 0xc0, !PT ;  /* 0xffff00000d138812 */ /* 0x000fe200078ec0ff */
[-C--:B------:R-:W-:Y:S01]  /*2c70*/  @!P0 FMUL.FTZ R2, R17, R16.reuse ;  /* 0x0000001011028220 */ /* 0x080fe20000410000 */
[----:B------:R-:W-:Y:S01]  /*2c80*/  @!P0 LOP3.LUT R22, R22, 0xffff0000, RZ, 0xc0, !PT ;  /* 0xffff000016168812 */ /* 0x000fe200078ec0ff */
[-C--:B------:R-:W-:Y:S01]  /*2c90*/  @!P0 FMUL.FTZ R3, R8, R5.reuse ;  /* 0x0000000508038220 */ /* 0x080fe20000410000 */
[----:B------:R-:W-:Y:S01]  /*2ca0*/  @!P0 LOP3.LUT R7, R7, 0xffff0000, RZ, 0xc0, !PT ;  /* 0xffff000007078812 */ /* 0x000fe200078ec0ff */
[----:B------:R-:W-:Y:S01]  /*2cb0*/  @!P0 FMUL.FTZ R24, R20, R5 ;  /* 0x0000000514188220 */ /* 0x000fe20000410000 */
[----:B------:R-:W-:Y:S01]  /*2cc0*/  @!P0 F2FP.BF16.PACK_AB R27, R0, R27 ;  /* 0x0000001b001b823e */ /* 0x000fe200000010ff */
[----:B------:R-:W-:Y:S02]  /*2cd0*/  @!P0 FMUL.FTZ R29, R19, R16 ;  /* 0x00000010131d8220 */ /* 0x000fe40000410000 */
[----:B------:R-:W-:Y:S01]  /*2ce0*/  @!P0 FMUL.FTZ R26, R23, R7 ;  /* 0x00000007171a8220 */ /* 0x000fe20000410000 */
[----:B------:R-:W-:Y:S01]  /*2cf0*/  @!P0 MOV R12, R27 ;  /* 0x0000001b000c8202 */ /* 0x000fe20000000f00 */
[----:B------:R-:W-:Y:S02]  /*2d00*/  @!P0 FMUL.FTZ R4, R6, R7 ;  /* 0x0000000706048220 */ /* 0x000fe40000410000 */
[-C--:B------:R-:W-:Y:S02]  /*2d10*/  @!P0 FFMA.FTZ R2, R19, R22.reuse, R2 ;  /* 0x0000001613028223 */ /* 0x080fe40000010002 */
[-C--:B------:R-:W-:Y:S02]  /*2d20*/  @!P0 FFMA.FTZ R3, R20, R21.reuse, R3 ;  /* 0x0000001514038223 */ /* 0x080fe40000010003 */
[----:B------:R-:W-:Y:S02]  /*2d30*/  @!P0 FFMA.FTZ R24, R8, R21, -R24 ;  /* 0x0000001508188223 */ /* 0x000fe40000010818 */
[----:B------:R-:W-:Y:S02]  /*2d40*/  @!P0 FFMA.FTZ R29, R17, R22, -R29 ;  /* 0x00000016111d8223 */ /* 0x000fe4000001081d */
[-C--:B------:R-:W-:Y:S01]  /*2d50*/  @!P0 FFMA.FTZ R26, R6, R25.reuse, -R26 ;  /* 0x00000019061a8223 */ /* 0x080fe2000001081a */
[----:B------:R-:W-:Y:S01]  /*2d60*/  @!P0 F2FP.BF16.PACK_AB R24, R3, R24 ;  /* 0x000000180318823e */ /* 0x000fe200000010ff */
[----:B------:R-:W-:Y:S01]  /*2d70*/  @!P0 FFMA.FTZ R4, R23, R25, R4 ;  /* 0x0000001917048223 */ /* 0x000fe20000010004 */
[----:B------:R-:W-:Y:S03]  /*2d80*/  @!P0 F2FP.BF16.PACK_AB R28, R2, R29 ;  /* 0x0000001d021c823e */ /* 0x000fe600000010ff */
[----:B------:R-:W-:Y:S01]  /*2d90*/  @!P0 IMAD.MOV.U32 R14, RZ, RZ, R24 ;  /* 0x000000ffff0e8224 */ /* 0x000fe200078e0018 */
[----:B------:R-:W-:Y:S02]  /*2da0*/  @!P0 F2FP.BF16.PACK_AB R29, R4, R26 ;  /* 0x0000001a041d823e */ /* 0x000fe400000010ff */
[----:B------:R-:W-:Y:S02]  /*2db0*/  @!P0 MOV R13, R28 ;  /* 0x0000001c000d8202 */ /* 0x000fe40000000f00 */
[----:B------:R-:W-:Y:S05]  /*2dc0*/  @!P0 MOV R15, R29 ;  /* 0x0000001d000f8202 */ /* 0x000fea0000000f00 */
[----:B------:R1:W-:Y:S02]  /*2dd0*/  STG.E.128 [R88.64], R12 ;  /* 0x0000000c58007986 */ /* 0x0003e4000c101d06 */
.L_x_5450:
[----:B------:R-:W-:Y:S05]  /*2de0*/  BSYNC B0 ;  /* 0x0000000000007941 */ /* 0x000fea0003800000 */
.L_x_5449:
[----:B------:R-:W-:Y:S01]  /*2df0*/  BSSY B0, `(.L_x_5451) ;  /* 0x0000039000007945 */ /* 0x000fe20003800000 */
[----:B------:R-:W-:-:S05]  /*2e00*/  @P2 BRA `(.L_x_5452) ;  /* 0x0000037000002947 */ /* 0x000fca0003800000 */
[C---:B---3--:R-:W-:Y:S04]  /*2e10*/  LEA R28, P0, R103.reuse, R94, 0x1 ;  /* 0x0000005e671c7211 */ /* 0x048fe800078008ff */
[----:B------:R-:W-:Y:S02]  /*2e20*/  LEA.HI.X R29, R103, R95, R102, 0x1, P0 ;  /* 0x0000005f671d7211 */ /* 0x000fe400000f0c66 */
[----:B------:R-:W-:Y:S03]  /*2e30*/  ISETP.GE.AND P0, PT, R100, UR4, PT ;  /* 0x0000000464007c0c */ /* 0x000fe6000bf06270 */
[----:B-1----:R-:W2:Y:S10]  /*2e40*/  LDG.E.128 R12, [R28.64] ;  /* 0x000000061c0c7981 */ /* 0x002eb4000c1e1d00 */
[C---:B------:R-:W-:Y:S01]  /*2e50*/  @!P0 SHF.L.U64.HI R26, R117.reuse, 0x1, R110 ;  /* 0x00000001751a8819 */ /* 0x040fe2000001026e */
[----:B------:R-:W-:Y:S05]  /*2e60*/  @!P0 IMAD.SHL.U32 R27, R117, 0x2, RZ ;  /* 0x00000002751b8824 */ /* 0x000fea00078e00ff */
[C---:B------:R-:W-:Y:S05]  /*2e70*/  @!P0 IADD3 R24, P1, R27.reuse, R46, RZ ;  /* 0x0000002e1b188210 */ /* 0x040fea0007f3e0ff */
[C---:B------:R-:W-:Y:S01]  /*2e80*/  @!P0 IMAD.X R25, R26.reuse, 0x1, R45, P1 ;  /* 0x000000011a198824 */ /* 0x040fe200008e062d */
[----:B------:R-:W-:Y:S04]  /*2e90*/  @!P0 IADD3 R6, P1, R27, R10, RZ ;  /* 0x0000000a1b068210 */ /* 0x000fe80007f3e0ff */
[----:B------:R-:W-:Y:S01]  /*2ea0*/  @!P0 IADD3.X R7, R26, R9, RZ, P1, !PT ;  /* 0x000000091a078210 */ /* 0x000fe20000ffe4ff */
[----:B------:R-:W3:Y:S01]  /*2eb0*/  @!P0 LDG.E.64 R22, [R24.64] ;  /* 0x0000000618168981 */ /* 0x000ee2000c1e1b00 */
[C---:B------:R-:W-:Y:S04]  /*2ec0*/  LEA R30, P1, R178.reuse, R88, 0x1 ;  /* 0x00000058b21e7211 */ /* 0x040fe800078208ff */
[----:B------:R-:W-:Y:S01]  /*2ed0*/  LEA.HI.X R31, R178, R87, R177, 0x1, P1 ;  /* 0x00000057b21f7211 */ /* 0x000fe200008f0cb1 */
[----:B------:R-:W4:Y:S01]  /*2ee0*/  @!P0 LDG.E.64 R6, [R6.64] ;  /* 0x0000000606068981 */ /* 0x000f22000c1e1b00 */
[C---:B--2---:R-:W-:Y:S01]  /*2ef0*/  @!P0 IMAD.U32 R16, R12.reuse, 0x10000, RZ ;  /* 0x000100000c108824 */ /* 0x044fe200078e00ff */
[----:B------:R-:W-:Y:S02]  /*2f00*/  @!P0 LOP3.LUT R18, R12, 0xffff0000, RZ, 0xc0, !PT ;  /* 0xffff00000c128812 */ /* 0x000fe400078ec0ff */
[----:B------:R-:W-:Y:S02]  /*2f10*/  @!P0 SHF.L.U32 R17, R13, 0x10, RZ ;  /* 0x000000100d118819 */ /* 0x000fe400000006ff */
[C---:B---3--:R-:W-:Y:S02]  /*2f20*/  @!P0 SHF.L.U32 R19, R22.reuse, 0x10, RZ ;  /* 0x0000001016138819 */ /* 0x048fe400000006ff */
[----:B------:R-:W-:Y:S02]  /*2f30*/  @!P0 LOP3.LUT R20, R22, 0xffff0000, RZ, 0xc0, !PT ;  /* 0xffff000016148812 */ /* 0x000fe400078ec0ff */
[C---:B------:R-:W-:Y:S01]  /*2f40*/  @!P0 LOP3.LUT R22, R15.reuse, 0xffff0000, RZ, 0xc0, !PT ;  /* 0xffff00000f168812 */ /* 0x040fe200078ec0ff */
[C---:B----4-:R-:W-:Y:S01]  /*2f50*/  @!P0 IMAD.U32 R5, R6.reuse, 0x10000, RZ ;  /* 0x0001000006058824 */ /* 0x050fe200078e00ff */
[----:B------:R-:W-:Y:S02]  /*2f60*/  @!P0 LOP3.LUT R8, R6, 0xffff0000, RZ, 0xc0, !PT ;  /* 0xffff000006088812 */ /* 0x000fe400078ec0ff */
[----:B------:R-:W-:Y:S01]  /*2f70*/  @!P0 SHF.L.U32 R6, R15, 0x10, RZ ;  /* 0x000000100f068819 */ /* 0x000fe200000006ff */
[-C--:B------:R-:W-:Y:S01]  /*2f80*/  @!P0 FMUL.FTZ R27, R18, R5.reuse ;  /* 0x00000005121b8220 */ /* 0x080fe20000410000 */
[C---:B------:R-:W-:Y:S01]  /*2f90*/  @!P0 SHF.L.U32 R21, R23.reuse, 0x10, RZ ;  /* 0x0000001017158819 */ /* 0x040fe200000006ff */
[C---:B------:R-:W-:Y:S01]  /*2fa0*/  @!P0 FMUL.FTZ R0, R16.reuse, R5 ;  /* 0x0000000510008220 */ /* 0x040fe20000410000 */
[----:B------:R-:W-:Y:S01]  /*2fb0*/  @!P0 LOP3.LUT R23, R23, 0xffff0000, RZ, 0xc0, !PT ;  /* 0xffff000017178812 */ /* 0x000fe200078ec0ff */
[C---:B------:R-:W-:Y:S01]  /*2fc0*/  @!P0 IMAD.U32 R5, R7.reuse, 0x10000, RZ ;  /* 0x0001000007058824 */ /* 0x040fe200078e00ff */
[----:B------:R-:W-:Y:S01]  /*2fd0*/  @!P0 LOP3.LUT R7, R7, 0xffff0000, RZ, 0xc0, !PT ;  /* 0xffff000007078812 */ /* 0x000fe200078ec0ff */
[-C--:B------:R-:W-:Y:S02]  /*2fe0*/  @!P0 FFMA.FTZ R27, R16, R19.reuse, -R27 ;  /* 0x00000013101b8223 */ /* 0x080fe4000001081b */
[----:B------:R-:W-:Y:S01]  /*2ff0*/  @!P0 FFMA.FTZ R0, R18, R19, R0 ;  /* 0x0000001312008223 */ /* 0x000fe20000010000 */
[C---:B------:R-:W-:Y:S01]  /*3000*/  @!P0 LOP3.LUT R18, R14.reuse, 0xffff0000, RZ, 0xc0, !PT ;  /* 0xffff00000e128812 */ /* 0x040fe200078ec0ff */
[----:B------:R-:W-:Y:S01]  /*3010*/  @!P0 IMAD.U32 R16, R14, 0x10000, RZ ;  /* 0x000100000e108824 */ /* 0x000fe200078e00ff */
[----:B------:R-:W-:Y:S01]  /*3020*/  @!P0 LOP3.LUT R19, R13, 0xffff0000, RZ, 0xc0, !PT ;  /* 0xffff00000d138812 */ /* 0x000fe200078ec0ff */
[-C--:B------:R-:W-:Y:S01]  /*3030*/  @!P0 FMUL.FTZ R2, R17, R8.reuse ;  /* 0x0000000811028220 */ /* 0x080fe20000410000 */
[----:B------:R-:W-:Y:S01]  /*3040*/  @!P0 F2FP.BF16.PACK_AB R27, R0, R27 ;  /* 0x0000001b001b823e */ /* 0x000fe200000010ff */
[-C--:B------:R-:W-:Y:S02]  /*3050*/  @!P0 FMUL.FTZ R3, R16, R5.reuse ;  /* 0x0000000510038220 */ /* 0x080fe40000410000 */
[----:B------:R-:W-:Y:S02]  /*3060*/  @!P0 FMUL.FTZ R26, R18, R5 ;  /* 0x00000005121a8220 */ /* 0x000fe40000410000 */
[C---:B------:R-:W-:Y:S02]  /*3070*/  @!P0 FMUL.FTZ R29, R19.reuse, R8 ;  /* 0x00000008131d8220 */ /* 0x040fe40000410000 */
[-C--:B------:R-:W-:Y:S02]  /*3080*/  @!P0 FMUL.FTZ R28, R22, R7.reuse ;  /* 0x00000007161c8220 */ /* 0x080fe40000410000 */
        /* <DEDUP_REMOVED lines=8> */
[----:B------:R-:W-:Y:S01]  /*3110*/  @!P0 F2FP.BF16.PACK_AB R32, R2, R29 ;  /* 0x0000001d0220823e */ /* 0x000fe200000010ff */
[----:B------:R-:W-:Y:S02]  /*3120*/  @!P0 IMAD.MOV.U32 R12, RZ, RZ, R27 ;  /* 0x000000ffff0c8224 */ /* 0x000fe400078e001b */
[----:B------:R-:W-:Y:S01]  /*3130*/  @!P0 IMAD.MOV.U32 R14, RZ, RZ, R26 ;  /* 0x000000ffff0e8224 */ /* 0x000fe200078e001a */
[----:B------:R-:W-:Y:S02]  /*3140*/  @!P0 F2FP.BF16.PACK_AB R29, R4, R28 ;  /* 0x0000001c041d823e */ /* 0x000fe400000010ff */
[----:B------:R-:W-:Y:S02]  /*3150*/  @!P0 MOV R13, R32 ;  /* 0x00000020000d8202 */ /* 0x000fe40000000f00 */
[----:B------:R-:W-:Y:S05]  /*3160*/  @!P0 MOV R15, R29 ;  /* 0x0000001d000f8202 */ /* 0x000fea0000000f00 */
[----:B------:R1:W-:Y:S02]  /*3170*/  STG.E.128 [R30.64], R12 ;  /* 0x0000000c1e007986 */ /* 0x0003e4000c101d06 */
.L_x_5452:
[----:B------:R-:W-:Y:S05]  /*3180*/  BSYNC B0 ;  /* 0x0000000000007941 */ /* 0x000fea0003800000 */
.L_x_5451:
        /* <DEDUP_REMOVED lines=57> */
.L_x_5454:
[----:B------:R-:W-:Y:S05]  /*3520*/  BSYNC B0 ;  /* 0x0000000000007941 */ /* 0x000fea0003800000 */
.L_x_5453:
[----:B------:R-:W-:Y:S01]  /*3530*/  BSSY B0, `(.L_x_5455) ;  /* 0x000003d000007945 */ /* 0x000fe20003800000 */
[----:B------:R-:W-:-:S05]  /*3540*/  @P3 BRA `(.L_x_5456) ;  /* 0x000003b000003947 */ /* 0x000fca0003800000 */
[----:B-1----:R-:W-:Y:S01]  /*3550*/  IMAD.MOV.U32 R89, RZ, RZ, R87 ;  /* 0x000000ffff597224 */ /* 0x002fe200078e0057 */
[----:B------:R-:W-:Y:S02]  /*3560*/  ISETP.GE.AND P0, PT, R100, UR4, PT ;  /* 0x0000000464007c0c */ /* 0x000fe4000bf06270 */
[----:B---3--:R-:W-:Y:S05]  /*3570*/  MOV R33, 0x60 ;  /* 0x0000006000217802 */ /* 0x008fea0000000f00 */
[C---:B------:R-:W-:Y:S04]  /*3580*/  IMAD.WIDE.U32 R36, R33.reuse, c[0x0][0x198], R88 ;  /* 0x0000660021247a25 */ /* 0x040fe800078e0058 */
[----:B------:R-:W-:Y:S02]  /*3590*/  IMAD R33, R33, c[0x0][0x19c], RZ ;  /* 0x0000670021217a24 */ /* 0x000fe400078e02ff */
[C---:B------:R-:W-:Y:S02]  /*35a0*/  @!P0 SHF.L.U32 R29, R115.reuse, 0x1, RZ ;  /* 0x00000001731d8819 */ /* 0x040fe400000006ff */
[----:B------:R-:W-:Y:S02]  /*35b0*/  @!P0 SHF.L.U64.HI R24, R115, 0x1, R108 ;  /* 0x0000000173188819 */ /* 0x000fe4000001026c */
[----:B------:R-:W-:Y:S02]  /*35c0*/  @!P0 IADD3 R22, P1, R29, R46, RZ ;  /* 0x0000002e1d168210 */ /* 0x000fe40007f3e0ff */
[----:B------:R-:W-:Y:S03]  /*35d0*/  IADD3 R37, R37, R33, RZ ;  /* 0x0000002125257210 */ /* 0x000fe60007ffe0ff */
[C---:B------:R-:W-:Y:S01]  /*35e0*/  @!P0 IMAD.X R23, R24.reuse, 0x1, R45, P1 ;  /* 0x0000000118178824 */ /* 0x040fe200008e062d */
[----:B------:R-:W-:Y:S01]  /*35f0*/  @!P0 IADD3 R18, P1, R29, R10, RZ ;  /* 0x0000000a1d128210 */ /* 0x000fe20007f3e0ff */
[----:B------:R-:W-:Y:S03]  /*3600*/  IMAD.MOV.U32 R29, RZ, RZ, c[0x0][0x288] ;  /* 0x0000a200ff1d7624 */ /* 0x000fe600078e00ff */
[----:B------:R-:W2:Y:S01]  /*3610*/  @!P0 LDG.E.64 R26, [R22.64] ;  /* 0x00000006161a8981 */ /* 0x000ea2000c1e1b00 */
[----:B------:R-:W-:Y:S01]  /*3620*/  IMAD.WIDE.U32 R30, R29, 0x60, R94 ;  /* 0x000000601d1e7825 */ /* 0x000fe200078e005e */
[----:B------:R-:W-:Y:S04]  /*3630*/  @!P0 IADD3.X R19, R24, R9, RZ, P1, !PT ;  /* 0x0000000918138210 */ /* 0x000fe80000ffe4ff */
[----:B------:R-:W-:Y:S01]  /*3640*/  IADD3 R31, R31, UR25, RZ ;  /* 0x000000191f1f7c10 */ /* 0x000fe2000fffe0ff */
[----:B------:R-:W3:Y:S06]  /*3650*/  @!P0 LDG.E.64 R6, [R18.64] ;  /* 0x0000000612068981 */ /* 0x000eec000c1e1b00 */
[----:B------:R-:W4:Y:S01]  /*3660*/  LDG.E.128 R12, [R30.64] ;  /* 0x000000061e0c7981 */ /* 0x000f22000c1e1d00 */
[C---:B--2---:R-:W-:Y:S01]  /*3670*/  @!P0 IMAD.U32 R21, R26.reuse, 0x10000, RZ ;  /* 0x000100001a158824 */ /* 0x044fe200078e00ff */
[----:B------:R-:W-:Y:S01]  /*3680*/  @!P0 LOP3.LUT R20, R26, 0xffff0000, RZ, 0xc0, !PT ;  /* 0xffff00001a148812 */ /* 0x000fe200078ec0ff */
[C---:B------:R-:W-:Y:S01]  /*3690*/  @!P0 IMAD.U32 R25, R27.reuse, 0x10000, RZ ;  /* 0x000100001b198824 */ /* 0x040fe200078e00ff */
[----:B------:R-:W-:Y:S02]  /*36a0*/  @!P0 LOP3.LUT R27, R27, 0xffff0000, RZ, 0xc0, !PT ;  /* 0xffff00001b1b8812 */ /* 0x000fe400078ec0ff */
[C---:B---3--:R-:W-:Y:S02]  /*36b0*/  @!P0 SHF.L.U32 R17, R6.reuse, 0x10, RZ ;  /* 0x0000001006118819 */ /* 0x048fe400000006ff */
[----:B------:R-:W-:Y:S02]  /*36c0*/  @!P0 LOP3.LUT R6, R6, 0xffff0000, RZ, 0xc0, !PT ;  /* 0xffff000006068812 */ /* 0x000fe400078ec0ff */
[----:B------:R-:W-:Y:S02]  /*36d0*/  @!P0 SHF.L.U32 R5, R7, 0x10, RZ ;  /* 0x0000001007058819 */ /* 0x000fe400000006ff */
[C---:B----4-:R-:W-:Y:S02]  /*36e0*/  @!P0 LOP3.LUT R16, R12.reuse, 0xffff0000, RZ, 0xc0, !PT ;  /* 0xffff00000c108812 */ /* 0x050fe400078ec0ff */
[----:B------:R-:W-:Y:S02]  /*36f0*/  @!P0 SHF.L.U32 R8, R12, 0x10, RZ ;  /* 0x000000100c088819 */ /* 0x000fe400000006ff */
[----:B------:R-:W-:Y:S01]  /*3700*/  @!P0 LOP3.LUT R23, R13, 0xffff0000, RZ, 0xc0, !PT ;  /* 0xffff00000d178812 */ /* 0x000fe200078ec0ff */
[-C--:B------:R-:W-:Y:S01]  /*3710*/  @!P0 FMUL.FTZ R29, R16, R17.reuse ;  /* 0x00000011101d8220 */ /* 0x080fe20000410000 */
[----:B------:R-:W-:Y:S01]  /*3720*/  @!P0 LOP3.LUT R7, R7, 0xffff0000, RZ, 0xc0, !PT ;  /* 0xffff000007078812 */ /* 0x000fe200078ec0ff */
[C---:B------:R-:W-:Y:S02]  /*3730*/  @!P0 FMUL.FTZ R0, R8.reuse, R17 ;  /* 0x0000001108008220 */ /* 0x040fe40000410000 */
[----:B------:R-:W-:Y:S02]  /*3740*/  @!P0 IMAD.U32 R17, R13, 0x10000, RZ ;  /* 0x000100000d118824 */ /* 0x000fe400078e00ff */
[-C--:B------:R-:W-:Y:S01]  /*3750*/  @!P0 FFMA.FTZ R29, R8, R21.reuse, -R29 ;  /* 0x00000015081d8223 */ /* 0x080fe2000001081d */
[----:B------:R-:W-:Y:S01]  /*3760*/  @!P0 SHF.L.U32 R8, R14, 0x10, RZ ;  /* 0x000000100e088819 */ /* 0x000fe200000006ff */
[----:B------:R-:W-:Y:S01]  /*3770*/  @!P0 FFMA.FTZ R0, R16, R21, R0 ;  /* 0x0000001510008223 */ /* 0x000fe20000010000 */
[----:B------:R-:W-:Y:S01]  /*3780*/  @!P0 LOP3.LUT R16, R14, 0xffff0000, RZ, 0xc0, !PT ;  /* 0xffff00000e108812 */ /* 0x000fe200078ec0ff */
[-C--:B------:R-:W-:Y:S01]  /*3790*/  @!P0 FMUL.FTZ R31, R23, R6.reuse ;  /* 0x00000006171f8220 */ /* 0x080fe20000410000 */
[----:B------:R-:W-:Y:S01]  /*37a0*/  @!P0 LOP3.LUT R21, R15, 0xffff0000, RZ, 0xc0, !PT ;  /* 0xffff00000f158812 */ /* 0x000fe200078ec0ff */
[----:B------:R-:W-:Y:S01]  /*37b0*/  @!P0 FMUL.FTZ R2, R17, R6 ;  /* 0x0000000611028220 */ /* 0x000fe20000410000 */
[----:B------:R-:W-:Y:S01]  /*37c0*/  @!P0 F2FP.BF16.PACK_AB R29, R0, R29 ;  /* 0x0000001d001d823e */ /* 0x000fe200000010ff */
[----:B------:R-:W-:Y:S02]  /*37d0*/  @!P0 IMAD.U32 R6, R15, 0x10000, RZ ;  /* 0x000100000f068824 */ /* 0x000fe400078e00ff */
[----:B------:R-:W-:Y:S01]  /*37e0*/  @!P0 FMUL.FTZ R3, R8, R5 ;  /* 0x0000000508038220 */ /* 0x000fe20000410000 */
[----:B------:R-:W-:Y:S01]  /*37f0*/  @!P0 MOV R12, R29 ;  /* 0x0000001d000c8202 */ /* 0x000fe20000000f00 */
[----:B------:R-:W-:Y:S02]  /*3800*/  @!P0 FMUL.FTZ R24, R16, R5 ;  /* 0x0000000510188220 */ /* 0x000fe40000410000 */
[-C--:B------:R-:W-:Y:S02]  /*3810*/  @!P0 FMUL.FTZ R35, R21, R7.reuse ;  /* 0x0000000715238220 */ /* 0x080fe40000410000 */
[----:B------:R-:W-:Y:S02]  /*3820*/  @!P0 FMUL.FTZ R4, R6, R7 ;  /* 0x0000000706048220 */ /* 0x000fe40000410000 */
[-C--:B------:R-:W-:Y:S02]  /*3830*/  @!P0 FFMA.FTZ R2, R23, R20.reuse, R2 ;  /* 0x0000001417028223 */ /* 0x080fe40000010002 */
[-C--:B------:R-:W-:Y:S02]  /*3840*/  @!P0 FFMA.FTZ R3, R16, R25.reuse, R3 ;  /* 0x0000001910038223 */ /* 0x080fe40000010003 */
[----:B------:R-:W-:Y:S02]  /*3850*/  @!P0 FFMA.FTZ R31, R17, R20, -R31 ;  /* 0x00000014111f8223 */ /* 0x000fe4000001081f */
[----:B------:R-:W-:Y:S02]  /*3860*/  @!P0 FFMA.FTZ R24, R8, R25, -R24 ;  /* 0x0000001908188223 */ /* 0x000fe40000010818 */
        /* <DEDUP_REMOVED lines=9> */
.L_x_5456:
[----:B------:R-:W-:Y:S05]  /*3900*/  BSYNC B0 ;  /* 0x0000000000007941 */ /* 0x000fea0003800000 */
.L_x_5455:
[----:B------:R-:W-:Y:S01]  /*3910*/  ISETP.NE.AND P0, PT, R152, RZ, PT ;  /* 0x000000ff9800720c */ /* 0x000fe20003f05270 */
[----:B------:R-:W-:Y:S01]  /*3920*/  @!UPT UIADD3 URZ, URZ, URZ, URZ ;  /* 0x0000003f3f3ff290 */ /* 0x000fe2000fffe03f */
[----:B------:R-:W-:Y:S11]  /*3930*/  BSSY B0, `(.L_x_5457) ;  /* 0x0000039000007945 */ /* 0x000ff60003800000 */
[----:B------:R-:W-:-:S05]  /*3940*/  @P0 BRA `(.L_x_5458) ;  /* 0x0000037000000947 */ /* 0x000fca0003800000 */
[----:B------:R-:W-:Y:S02]  /*3950*/  ISETP.GE.AND P0, PT, R100, UR4, PT ;  /* 0x0000000464007c0c */ /* 0x000fe4000bf06270 */
[C---:B---3--:R-:W-:Y:S04]  /*3960*/  LEA R28, P1, R71.reuse, R94, 0x1 ;  /* 0x0000005e471c7211 */ /* 0x048fe800078208ff */
[----:B------:R-:W-:Y:S05]  /*3970*/  LEA.HI.X R29, R71, R95, R70, 0x1, P1 ;  /* 0x0000005f471d7211 */ /* 0x000fea00008f0c46 */
[----:B-1----:R-:W2:Y:S02]  /*3980*/  LDG.E.128 R12, [R28.64] ;  /* 0x000000061c0c7981 */ /* 0x002ea4000c1e1d00 */
        /* <DEDUP_REMOVED lines=51> */
.L_x_5458:
[----:B------:R-:W-:Y:S05]  /*3cc0*/  BSYNC B0 ;  /* 0x0000000000007941 */ /* 0x000fea0003800000 */
.L_x_5457:
[----:B------:R-:W-:Y:S01]  /*3cd0*/  BSSY B0, `(.L_x_5459) ;  /* 0x000003d000007945 */ /* 0x000fe20003800000 */
[----:B------:R-:W-:-:S05]  /*3ce0*/  @P4 BRA `(.L_x_5460) ;  /* 0x000003b000004947 */ /* 0x000fca0003800000 */
[----:B-1----:R-:W-:Y:S01]  /*3cf0*/  IMAD.MOV.U32 R89, RZ, RZ, R87 ;  /* 0x000000ffff597224 */ /* 0x002fe200078e0057 */
[----:B------:R-:W-:Y:S02]  /*3d00*/  ISETP.GE.AND P0, PT, R100, UR4, PT ;  /* 0x0000000464007c0c */ /* 0x000fe4000bf06270 */
[----:B---3--:R-:W-:Y:S02]  /*3d10*/  MOV R31, c[0x0][0x288] ;  /* 0x0000a200001f7a02 */ /* 0x008fe40000000f00 */
[----:B------:R-:W-:Y:S03]  /*3d20*/  MOV R33, 0xa0 ;  /* 0x000000a000217802 */ /* 0x000fe60000000f00 */
[----:B------:R-:W-:Y:S04]  /*3d30*/  IMAD.WIDE.U32 R30, R31, 0xa0, R94 ;  /* 0x000000a01f1e7825 */ /* 0x000fe800078e005e */
[----:B------:R-:W-:Y:S01]  /*3d40*/  IMAD.WIDE.U32 R36, R33, c[0x0][0x198], R88 ;  /* 0x0000660021247a25 */ /* 0x000fe200078e0058 */
[----:B------:R-:W-:Y:S02]  /*3d50*/  IADD3 R31, R31, UR24, RZ ;  /* 0x000000181f1f7c10 */ /* 0x000fe4000fffe0ff */
[C---:B------:R-:W-:Y:S01]  /*3d60*/  @!P0 SHF.L.U64.HI R24, R113.reuse, 0x1, R106 ;  /* 0x0000000171188819 */ /* 0x040fe2000001026a */
[----:B------:R-:W-:Y:S02]  /*3d70*/  @!P0 IMAD.SHL.U32 R29, R113, 0x2, RZ ;  /* 0x00000002711d8824 */ /* 0x000fe400078e00ff */
[----:B------:R-:W2:Y:S01]  /*3d80*/  LDG.E.128 R12, [R30.64] ;  /* 0x000000061e0c7981 */ /* 0x000ea2000c1e1d00 */
[----:B------:R-:W-:Y:S02]  /*3d90*/  IMAD R33, R33, c[0x0][0x19c], RZ ;  /* 0x0000670021217a24 */ /* 0x000fe400078e02ff */
[C---:B------:R-:W-:Y:S02]  /*3da0*/  @!P0 IADD3 R18, P1, R29.reuse, R10, RZ ;  /* 0x0000000a1d128210 */ /* 0x040fe40007f3e0ff */
[----:B------:R-:W-:Y:S02]  /*3db0*/  @!P0 IADD3 R22, P2, R29, R46, RZ ;  /* 0x0000002e1d168210 */ /* 0x000fe40007f5e0ff */
[----:B------:R-:W-:Y:S01]  /*3dc0*/  IADD3 R37, R37, R33, RZ ;  /* 0x0000002125257210 */ /* 0x000fe20007ffe0ff */
[C---:B------:R-:W-:Y:S01]  /*3dd0*/  @!P0 IMAD.X R19, R24.reuse, 0x1, R9, P1 ;  /* 0x0000000118138824 */ /* 0x040fe200008e0609 */
[----:B------:R-:W-:Y:S04]  /*3de0*/  @!P0 IADD3.X R23, R24, R45, RZ, P2, !PT ;  /* 0x0000002d18178210 */ /* 0x000fe800017fe4ff */
[----:B------:R-:W3:Y:S06]  /*3df0*/  @!P0 LDG.E.64 R6, [R18.64] ;  /* 0x0000000612068981 */ /* 0x000eec000c1e1b00 */
[----:B------:R-:W4:Y:S02]  /*3e00*/  @!P0 LDG.E.64 R26, [R22.64] ;  /* 0x00000006161a8981 */ /* 0x000f24000c1e1b00 */
[----:B----4-:R-:W-:Y:S01]  /*3e10*/  @!P0 IMAD.U32 R21, R26, 0x10000, RZ ;  /* 0x000100001a158824 */ /* 0x010fe200078e00ff */
[----:B--2---:R-:W-:Y:S01]  /*3e20*/  @!P0 LOP3.LUT R16, R12, 0xffff0000, RZ, 0xc0, !PT ;  /* 0xffff00000c108812 */ /* 0x004fe200078ec0ff */
[----:B------:R-:W-:Y:S01]  /*3e30*/  @!P0 IMAD.U32 R25, R27, 0x10000, RZ ;  /* 0x000100001b198824 */ /* 0x000fe200078e00ff */
[----:B---3--:R-:W-:Y:S02]  /*3e40*/  @!P0 SHF.L.U32 R17, R6, 0x10, RZ ;  /* 0x0000001006118819 */ /* 0x008fe400000006ff */
[----:B------:R-:W-:Y:S02]  /*3e50*/  @!P0 SHF.L.U32 R8, R12, 0x10, RZ ;  /* 0x000000100c088819 */ /* 0x000fe400000006ff */
[C---:B------:R-:W-:Y:S01]  /*3e60*/  @!P0 LOP3.LUT R23, R13.reuse, 0xffff0000, RZ, 0xc0, !PT ;  /* 0xffff00000d178812 */ /* 0x040fe200078ec0ff */
[-C--:B------:R-:W-:Y:S01]  /*3e70*/  @!P0 FMUL.FTZ R29, R16, R17.reuse ;  /* 0x00000011101d8220 */ /* 0x080fe20000410000 */
[----:B------:R-:W-:Y:S01]  /*3e80*/  @!P0 LOP3.LUT R6, R6, 0xffff0000, RZ, 0xc0, !PT ;  /* 0xffff000006068812 */ /* 0x000fe200078ec0ff */
[----:B------:R-:W-:Y:S01]  /*3e90*/  @!P0 FMUL.FTZ R0, R8, R17 ;  /* 0x0000001108008220 */ /* 0x000fe20000410000 */
[----:B------:R-:W-:Y:S01]  /*3ea0*/  @!P0 LOP3.LUT R20, R26, 0xffff0000, RZ, 0xc0, !PT ;  /* 0xffff00001a148812 */ /* 0x000fe200078ec0ff */
[----:B------:R-:W-:Y:S01]  /*3eb0*/  @!P0 IMAD.U32 R17, R13, 0x10000, RZ ;  /* 0x000100000d118824 */ /* 0x000fe200078e00ff */
[----:B------:R-:W-:Y:S01]  /*3ec0*/  @!P0 LOP3.LUT R27, R27, 0xffff0000, RZ, 0xc0, !PT ;  /* 0xffff00001b1b8812 */ /* 0x000fe200078ec0ff */
[-C--:B------:R-:W-:Y:S01]  /*3ed0*/  @!P0 FFMA.FTZ R29, R8, R21.reuse, -R29 ;  /* 0x00000015081d8223 */ /* 0x080fe2000001081d */
[----:B------:R-:W-:Y:S01]  /*3ee0*/  @!P0 SHF.L.U32 R8, R14, 0x10, RZ ;  /* 0x000000100e088819 */ /* 0x000fe200000006ff */
[----:B------:R-:W-:Y:S01]  /*3ef0*/  @!P0 FFMA.FTZ R0, R16, R21, R0 ;  /* 0x0000001510008223 */ /* 0x000fe20000010000 */
[----:B------:R-:W-:Y:S01]  /*3f00*/  @!P0 SHF.L.U32 R5, R7, 0x10, RZ ;  /* 0x0000001007058819 */ /* 0x000fe200000006ff */
[-C--:B------:R-:W-:Y:S01]  /*3f10*/  @!P0 FMUL.FTZ R31, R23, R6.reuse ;  /* 0x00000006171f8220 */ /* 0x080fe20000410000 */
[----:B------:R-:W-:Y:S01]  /*3f20*/  @!P0 LOP3.LUT R16, R14, 0xffff0000, RZ, 0xc0, !PT ;  /* 0xffff00000e108812 */ /* 0x000fe200078ec0ff */
[----:B------:R-:W-:Y:S01]  /*3f30*/  @!P0 FMUL.FTZ R2, R17, R6 ;  /* 0x0000000611028220 */ /* 0x000fe20000410000 */
[C---:B------:R-:W-:Y:S01]  /*3f40*/  @!P0 LOP3.LUT R21, R15.reuse, 0xffff0000, RZ, 0xc0, !PT ;  /* 0xffff00000f158812 */ /* 0x040fe200078ec0ff */
[----:B------:R-:W-:Y:S01]  /*3f50*/  @!P0 IMAD.U32 R6, R15, 0x10000, RZ ;  /* 0x000100000f068824 */ /* 0x000fe200078e00ff */
        /* <DEDUP_REMOVED lines=20> */
.L_x_5460:
[----:B------:R-:W-:Y:S05]  /*40a0*/  BSYNC B0 ;  /* 0x0000000000007941 */ /* 0x000fea0003800000 */
.L_x_5459:
        /* <DEDUP_REMOVED lines=61> */
.L_x_5462:
[----:B------:R-:W-:Y:S05]  /*4480*/  BSYNC B0 ;  /* 0x0000000000007941 */ /* 0x000fea0003800000 */
.L_x_5461:
[----:B------:R-:W-:Y:S01]  /*4490*/  ISETP.NE.AND P0, PT, R150, RZ, PT ;  /* 0x000000ff9600720c */ /* 0x000fe20003f05270 */
[----:B------:R-:W-:Y:S01]  /*44a0*/  @!UPT UIADD3 URZ, URZ, URZ, URZ ;  /* 0x0000003f3f3ff290 */ /* 0x000fe2000fffe03f */
[----:B------:R-:W-:Y:S11]  /*44b0*/  BSSY B0, `(.L_x_5463) ;  /* 0x000003d000007945 */ /* 0x000ff60003800000 */
        /* <DEDUP_REMOVED lines=60> */
.L_x_5464:
[----:B------:R-:W-:Y:S05]  /*4880*/  BSYNC B0 ;  /* 0x0000000000007941 */ /* 0x000fea0003800000 */
.L_x_5463:
[----:B------:R-:W-:Y:S01]  /*4890*/  IMAD.MOV.U32 R0, RZ, RZ, c[0x0][0x230] ;  /* 0x00008c00ff007624 */ /* 0x000fe200078e00ff */
[----:B------:R-:W-:Y:S01]  /*48a0*/  ULDC UR4, c[0x0][0x230] ;  /* 0x00008c0000047ab9 */ /* 0x000fe20000000800 */
[----:B------:R-:W-:Y:S02]  /*48b0*/  IMAD.MOV.U32 R44, RZ, RZ, R46 ;  /* 0x000000ffff2c7224 */ /* 0x000fe400078e002e */
[----:B------:R-:W-:Y:S02]  /*48c0*/  IMAD.U32 R3, R0, -0x40, RZ ;  /* 0xffffffc000037824 */ /* 0x000fe400078e00ff */
[----:B------:R-:W-:Y:S03]  /*48d0*/  IMAD.MOV.U32 R8, RZ, RZ, R10 ;  /* 0x000000ffff087224 */ /* 0x000fe600078e000a */
[C---:B------:R-:W-:Y:S02]  /*48e0*/  LEA R46, P1, R3.reuse, R44, 0x1 ;  /* 0x0000002c032e7211 */ /* 0x040fe400078208ff */
[C---:B------:R-:W-:Y:S02]  /*48f0*/  LEA R10, P0, R3.reuse, R8, 0x1 ;  /* 0x00000008030a7211 */ /* 0x040fe400078008ff */
[C---:B------:R-:W-:Y:S02]  /*4900*/  LEA.HI.X.SX32 R45, R3.reuse, R45, 0x1, P1 ;  /* 0x0000002d032d7211 */ /* 0x040fe400008f0eff */
[----:B------:R-:W-:Y:S01]  /*4910*/  LEA.HI.X.SX32 R9, R3, R9, 0x1, P0 ;  /* 0x0000000903097211 */ /* 0x000fe200000f0eff */
[----:B------:R-:W-:-:S05]  /*4920*/  BRA `(.L_x_5465) ;  /* 0x0000348000007947 */ /* 0x000fca0003800000 */
.L_x_5448:
[----:B------:R-:W-:Y:S01]  /*4930*/  ULEA.HI UR5, UR4, UR4, URZ, 0x1 ;  /* 0x0000000404057291 */ /* 0x000fe2000f8f083f */
[----:B------:R-:W-:Y:S03]  /*4940*/  BSSY B1, `(.L_x_5466) ;  /* 0x0000058000017945 */ /* 0x000fe60003800000 */
[----:B------:R-:W-:Y:S06]  /*4950*/  USHF.R.S32.HI UR5, URZ, 0x1, UR5 ;  /* 0x000000013f057899 */ /* 0x000fec0008011405 */
[----:B------:R-:W-:Y:S01]  /*4960*/  MOV R151, UR5 ;  /* 0x0000000500977c02 */ /* 0x000fe20008000f00 */
[----:B------:R-:W-:-:S05]  /*4970*/  @P1 BRA `(.L_x_5467) ;  /* 0x0000054000001947 */ /* 0x000fca0003800000 */
[----:B---3--:R1:W5:Y:S01]  /*4980*/  LDG.E.128 R40, [R94.64] ;  /* 0x000000065e287981 */ /* 0x008362000c1e1d00 */
[----:B------:R-:W-:Y:S01]  /*4990*/  ISETP.GE.AND P0, PT, R100, UR4, PT ;  /* 0x0000000464007c0c */ /* 0x000fe2000bf06270 */
[----:B------:R-:W-:Y:S01]  /*49a0*/  @!UPT UIADD3 URZ, URZ, URZ, URZ ;  /* 0x0000003f3f3ff290 */ /* 0x000fe2000fffe03f */
[----:B------:R-:W-:Y:S11]  /*49b0*/  BSSY B0, `(.L_x_5468) ;  /* 0x000004e000007945 */ /* 0x000ff60003800000 */
[----:B------:R-:W-:-:S05]  /*49c0*/  @P0 BRA `(.L_x_5469) ;  /* 0x000004c000000947 */ /* 0x000fca0003800000 */
[----:B------:R-:W-:Y:S01]  /*49d0*/  ISETP.GE.AND P0, PT, R100, R151, PT ;  /* 0x000000976400720c */ /* 0x000fe20003f06270 */
[----:B------:R-:W-:Y:S01]  /*49e0*/  IMAD.MOV.U32 R89, RZ, RZ, RZ ;  /* 0x000000ffff597224 */ /* 0x000fe200078e00ff */
[C---:B-----5:R-:W-:Y:S01]  /*49f0*/  SHF.L.U32 R29, R40.reuse, 0x10, RZ ;  /* 0x00000010281d7819 */ /* 0x060fe200000006ff */
[C---:B------:R-:W-:Y:S01]  /*4a00*/  IMAD.U32 R34, R41.reuse, 0x10000, RZ ;  /* 0x0001000029227824 */ /* 0x040fe200078e00ff */
[----:B------:R-:W-:Y:S02]  /*4a10*/  LOP3.LUT R31, R40, 0xffff0000, RZ, 0xc0, !PT ;  /* 0xffff0000281f7812 */ /* 0x000fe400078ec0ff */
[----:B------:R-:W-:Y:S02]  /*4a20*/  LOP3.LUT R35, R41, 0xffff0000, RZ, 0xc0, !PT ;  /* 0xffff000029237812 */ /* 0x000fe400078ec0ff */
[C---:B------:R-:W-:Y:S02]  /*4a30*/  SHF.L.U32 R38, R42.reuse, 0x10, RZ ;  /* 0x000000102a267819 */ /* 0x040fe400000006ff */
[----:B------:R-:W-:Y:S01]  /*4a40*/  LOP3.LUT R39, R42, 0xffff0000, RZ, 0xc0, !PT ;  /* 0xffff00002a277812 */ /* 0x000fe200078ec0ff */
[C---:B------:R-:W-:Y:S01]  /*4a50*/  IMAD.U32 R42, R43.reuse, 0x10000, RZ ;  /* 0x000100002b2a7824 */ /* 0x040fe200078e00ff */
[----:B------:R-:W-:Y:S01]  /*4a60*/  LOP3.LUT R43, R43, 0xffff0000, RZ, 0xc0, !PT ;  /* 0xffff00002b2b7812 */ /* 0x000fe200078ec0ff */
[----:B------:R-:W-:Y:S05]  /*4a70*/  @P0 IMAD R89, RZ, RZ, -UR5 ;  /* 0x80000005ff590e24 */ /* 0x000fea000f8e02ff */
[C---:B------:R-:W-:Y:S04]  /*4a80*/  LEA R156, P1, R89.reuse, R96, 0x1 ;  /* 0x00000060599c7211 */ /* 0x040fe800078208ff */
[----:B------:R-:W-:Y:S02]  /*4a90*/  LEA.HI.X.SX32 R157, R89, R97, 0x1, P1 ;  /* 0x00000061599d7211 */ /* 0x000fe400008f0eff */
[----:B------:R-:W-:Y:S01]  /*4aa0*/  MOV R89, R151 ;  /* 0x0000009700597202 */ /* 0x000fe20000000f00 */
[----:B------:R-:W-:Y:S03]  /*4ab0*/  @P0 IMAD R89, RZ, RZ, -UR5 ;  /* 0x80000005ff590e24 */ /* 0x000fe6000f8e02ff */
[----:B------:R-:W2:Y:S02]  /*4ac0*/  LDG.E.128 R156, [R156.64] ;  /* 0x000000069c9c7981 */ /* 0x000ea4000c1e1d00 */
[C---:B------:R-:W-:Y:S04]  /*4ad0*/  LEA R16, P1, R89.reuse, R94, 0x1 ;  /* 0x0000005e59107211 */ /* 0x040fe800078208ff */
[----:B------:R-:W-:Y:S02]  /*4ae0*/  LEA.HI.X.SX32 R17, R89, R95, 0x1, P1 ;  /* 0x0000005f59117211 */ /* 0x000fe400008f0eff */
[----:B------:R-:W-:Y:S01]  /*4af0*/  MOV R89, RZ ;  /* 0x000000ff00597202 */ /* 0x000fe20000000f00 */
[----:B------:R-:W-:Y:S03]  /*4b00*/  @P0 IMAD R89, RZ, RZ, -UR5 ;  /* 0x80000005ff590e24 */ /* 0x000fe6000f8e02ff */
[----:B------:R-:W3:Y:S02]  /*4b10*/  LDG.E.128 R16, [R16.64] ;  /* 0x0000000610107981 */ /* 0x000ee4000c1e1d00 */
[C---:B------:R-:W-:Y:S04]  /*4b20*/  LEA R32, P1, R89.reuse, R98, 0x1 ;  /* 0x0000006259207211 */ /* 0x040fe800078208ff */
[----:B------:R-:W-:Y:S05]  /*4b30*/  LEA.HI.X.SX32 R33, R89, R99, 0x1, P1 ;  /* 0x0000006359217211 */ /* 0x000fea00008f0eff */
[----:B------:R-:W4:Y:S01]  /*4b40*/  LDG.E.128 R48, [R32.64] ;  /* 0x0000000620307981 */ /* 0x000f22000c1e1d00 */
[----:B--2---:R-:W-:Y:S01]  /*4b50*/  IMAD.U32 R21, R157, 0x10000, RZ ;  /* 0x000100009d157824 */ /* 0x004fe200078e00ff */
[C---:B------:R-:W-:Y:S01]  /*4b60*/  SHF.L.U32 R27, R156.reuse, 0x10, RZ ;  /* 0x000000109c1b7819 */ /* 0x040fe200000006ff */
[----:B------:R-:W-:Y:S01]  /*4b70*/  IMAD.U32 R13, R159, 0x10000, RZ ;  /* 0x000100009f0d7824 */ /* 0x000fe200078e00ff */
        /* <DEDUP_REMOVED lines=9> */
[----:B---3--:R-:W-:Y:S01]  /*4c10*/  IMAD.U32 R24, R17, 0x10000, RZ ;  /* 0x0001000011187824 */ /* 0x008fe200078e00ff */
[C---:B------:R-:W-:Y:S01]  /*4c20*/  SHF.L.U32 R28, R16.reuse, 0x10, RZ ;  /* 0x00000010101c7819 */ /* 0x040fe200000006ff */
[----:B------:R-:W-:Y:S01]  /*4c30*/  @!P0 FADD.FTZ R15, -R15, -RZ ;  /* 0x800000ff0f0f8221 */ /* 0x000fe20000010100 */
[----:B------:R-:W-:Y:S01]  /*4c40*/  LOP3.LUT R26, R16, 0xffff0000, RZ, 0xc0, !PT ;  /* 0xffff0000101a7812 */ /* 0x000fe200078ec0ff */
[----:B------:R-:W-:Y:S01]  /*4c50*/  FMUL.FTZ R3, R24, R21 ;  /* 0x0000001518037220 */ /* 0x000fe20000410000 */
[----:B------:R-:W-:Y:S01]  /*4c60*/  LOP3.LUT R25, R17, 0xffff0000, RZ, 0xc0, !PT ;  /* 0xffff000011197812 */ /* 0x000fe200078ec0ff */
[----:B------:R-:W-:Y:S01]  /*4c70*/  FMUL.FTZ R0, R28, R27 ;  /* 0x0000001b1c007220 */ /* 0x000fe20000410000 */
[----:B------:R-:W-:Y:S01]  /*4c80*/  SHF.L.U32 R22, R18, 0x10, RZ ;  /* 0x0000001012167819 */ /* 0x000fe200000006ff */
[----:B------:R-:W-:Y:S01]  /*4c90*/  FMUL.FTZ R2, R26, R23 ;  /* 0x000000171a027220 */ /* 0x000fe20000410000 */
[----:B------:R-:W-:Y:S01]  /*4ca0*/  LOP3.LUT R17, R18, 0xffff0000, RZ, 0xc0, !PT ;  /* 0xffff000012117812 */ /* 0x000fe200078ec0ff */
[----:B------:R-:W-:Y:S01]  /*4cb0*/  @!P0 FADD.FTZ R14, -R14, -RZ ;  /* 0x800000ff0e0e8221 */ /* 0x000fe20000010100 */
[C---:B----4-:R-:W-:Y:S01]  /*4cc0*/  SHF.L.U32 R30, R48.reuse, 0x10, RZ ;  /* 0x00000010301e7819 */ /* 0x050fe200000006ff */
[----:B------:R-:W-:Y:S01]  /*4cd0*/  IMAD.U32 R33, R49, 0x10000, RZ ;  /* 0x0001000031217824 */ /* 0x000fe200078e00ff */
[----:B------:R-:W-:Y:S01]  /*4ce0*/  LOP3.LUT R32, R48, 0xffff0000, RZ, 0xc0, !PT ;  /* 0xffff000030207812 */ /* 0x000fe200078ec0ff */
[----:B------:R-:W-:Y:S01]  /*4cf0*/  FMUL.FTZ R4, R25, R20 ;  /* 0x0000001419047220 */ /* 0x000fe20000410000 */
[----:B------:R-:W-:Y:S01]  /*4d00*/  LOP3.LUT R36, R49, 0xffff0000, RZ, 0xc0, !PT ;  /* 0xffff000031247812 */ /* 0x000fe200078ec0ff */
[----:B------:R-:W-:Y:S01]  /*4d10*/  FFMA.FTZ R0, R29, R30, R0 ;  /* 0x0000001e1d007223 */ /* 0x000fe20000010000 */
[C---:B------:R-:W-:Y:S01]  /*4d20*/  SHF.L.U32 R37, R50.reuse, 0x10, RZ ;  /* 0x0000001032257819 */ /* 0x040fe200000006ff */
[----:B------:R-:W-:Y:S01]  /*4d30*/  FFMA.FTZ R2, R31, R32, R2 ;  /* 0x000000201f027223 */ /* 0x000fe20000010002 */
[----:B------:R-:W-:Y:S01]  /*4d40*/  LOP3.LUT R40, R50, 0xffff0000, RZ, 0xc0, !PT ;  /* 0xffff000032287812 */ /* 0x000fe200078ec0ff */
[----:B------:R-:W-:Y:S01]  /*4d50*/  @!P0 FADD.FTZ R13, -R13, -RZ ;  /* 0x800000ff0d0d8221 */ /* 0x000fe20000010100 */
[----:B------:R-:W-:Y:S01]  /*4d60*/  LOP3.LUT R44, R51, 0xffff0000, RZ, 0xc0, !PT ;  /* 0xffff0000332c7812 */ /* 0x000fe200078ec0ff */
[C---:B------:R-:W-:Y:S01]  /*4d70*/  IMAD.U32 R16, R19.reuse, 0x10000, RZ ;  /* 0x0001000013107824 */ /* 0x040fe200078e00ff */
[----:B------:R-:W-:Y:S01]  /*4d80*/  LOP3.LUT R19, R19, 0xffff0000, RZ, 0xc0, !PT ;  /* 0xffff000013137812 */ /* 0x000fe200078ec0ff */
[----:B------:R-:W-:Y:S02]  /*4d90*/  FMUL.FTZ R5, R22, R15 ;  /* 0x0000000f16057220 */ /* 0x000fe40000410000 */
[----:B------:R-:W-:Y:S02]  /*4da0*/  FFMA.FTZ R3, R34, R33, R3 ;  /* 0x0000002122037223 */ /* 0x000fe40000010003 */
[----:B------:R-:W-:Y:S02]  /*4db0*/  @!P0 FADD.FTZ R12, -R12, -RZ ;  /* 0x800000ff0c0c8221 */ /* 0x000fe40000010100 */
[----:B------:R-:W-:Y:S02]  /*4dc0*/  FMUL.FTZ R6, R17, R14 ;  /* 0x0000000e11067220 */ /* 0x000fe40000410000 */
[----:B------:R-:W-:Y:S02]  /*4dd0*/  FFMA.FTZ R4, R35, R36, R4 ;  /* 0x0000002423047223 */ /* 0x000fe40000010004 */
[----:B------:R-:W-:Y:S02]  /*4de0*/  FMUL.FTZ R7, R16, R13 ;  /* 0x0000000d10077220 */ /* 0x000fe40000410000 */
[----:B------:R-:W-:Y:S02]  /*4df0*/  IMAD.U32 R41, R51, 0x10000, RZ ;  /* 0x0001000033297824 */ /* 0x000fe400078e00ff */
[----:B------:R-:W-:Y:S02]  /*4e00*/  FFMA.FTZ R5, R38, R37, R5 ;  /* 0x0000002526057223 */ /* 0x000fe40000010005 */
[----:B------:R-:W-:Y:S02]  /*4e10*/  FMUL.FTZ R8, R19, R12 ;  /* 0x0000000c13087220 */ /* 0x000fe40000410000 */
[----:B------:R-:W-:Y:S01]  /*4e20*/  FFMA.FTZ R6, R39, R40, R6 ;  /* 0x0000002827067223 */ /* 0x000fe20000010006 */
[----:B------:R-:W-:Y:S01]  /*4e30*/  F2FP.BF16.PACK_AB R40, R2, R0 ;  /* 0x000000000228723e */ /* 0x000fe200000010ff */
[----:B------:R-:W-:Y:S01]  /*4e40*/  FFMA.FTZ R7, R42, R41, R7 ;  /* 0x000000292a077223 */ /* 0x000fe20000010007 */
[----:B------:R-:W-:Y:S01]  /*4e50*/  F2FP.BF16.PACK_AB R41, R4, R3 ;  /* 0x000000030429723e */ /* 0x000fe200000010ff */
[----:B------:R-:W-:Y:S01]  /*4e60*/  FFMA.FTZ R8, R43, R44, R8 ;  /* 0x0000002c2b087223 */ /* 0x000fe20000010008 */
[----:B------:R-:W-:Y:S04]  /*4e70*/  F2FP.BF16.PACK_AB R42, R6, R5 ;  /* 0x00000005062a723e */ /* 0x000fe800000010ff */
[----:B------:R-:W-:Y:S02]  /*4e80*/  F2FP.BF16.PACK_AB R43, R8, R7 ;  /* 0x00000007082b723e */ /* 0x000fe400000010ff */
.L_x_5469:
[----:B------:R-:W-:Y:S05]  /*4e90*/  BSYNC B0 ;  /* 0x0000000000007941 */ /* 0x000fea0003800000 */
.L_x_5468:
[----:B------:R-:W-:Y:S05]  /*4ea0*/  MOV R89, R87 ;  /* 0x0000005700597202 */ /* 0x000fea0000000f00 */
[----:B-----5:R2:W-:Y:S02]  /*4eb0*/  STG.E.128 [R88.64], R40 ;  /* 0x0000002858007986 */ /* 0x0205e4000c101d06 */
.L_x_5467:
[----:B------:R-:W-:Y:S05]  /*4ec0*/  BSYNC B1 ;  /* 0x0000000000017941 */ /* 0x000fea0003800000 */
.L_x_5466:
[----:B------:R-:W-:Y:S01]  /*4ed0*/  BSSY B1, `(.L_x_5470) ;  /* 0x000005c000017945 */ /* 0x000fe20003800000 */
[----:B------:R-:W-:-:S05]  /*4ee0*/  @P2 BRA `(.L_x_5471) ;  /* 0x000005a000002947 */ /* 0x000fca0003800000 */
[C---:B------:R-:W-:Y:S01]  /*4ef0*/  LEA R154, P0, R103.reuse, R94, 0x1 ;  /* 0x0000005e679a7211 */ /* 0x040fe200078008ff */
[----:B------:R-:W-:Y:S03]  /*4f00*/  BSSY B0, `(.L_x_5472) ;  /* 0x0000055000007945 */ /* 0x000fe60003800000 */
[----:B------:R-:W-:Y:S02]  /*4f10*/  LEA.HI.X R155, R103, R95, R102, 0x1, P0 ;  /* 0x0000005f679b7211 */ /* 0x000fe400000f0c66 */
[----:B------:R-:W-:Y:S03]  /*4f20*/  ISETP.GE.AND P0, PT, R100, UR4, PT ;  /* 0x0000000464007c0c */ /* 0x000fe6000bf06270 */
[----:B--23--:R2:W5:Y:S10]  /*4f30*/  LDG.E.128 R40, [R154.64] ;  /* 0x000000069a287981 */ /* 0x00c574000c1e1d00 */
[----:B------:R-:W-:-:S05]  /*4f40*/  @P0 BRA `(.L_x_5473) ;  /* 0x0000050000000947 */ /* 0x000fca0003800000 */
[----:B------:R-:W-:Y:S01]  /*4f50*/  ISETP.GE.AND P0, PT, R100, R151, PT ;  /* 0x000000976400720c */ /* 0x000fe20003f06270 */
[----:B------:R-:W-:Y:S01]  /*4f60*/  IMAD.MOV.U32 R89, RZ, RZ, R151 ;  /* 0x000000ffff597224 */ /* 0x000fe200078e0097 */
[----:B------:R-:W-:Y:S01]  /*4f70*/  MOV R156, RZ ;  /* 0x000000ff009c7202 */ /* 0x000fe20000000f00 */
[C---:B-----5:R-:W-:Y:S01]  /*4f80*/  IMAD.U32 R29, R40.reuse, 0x10000, RZ ;  /* 0x00010000281d7824 */ /* 0x060fe200078e00ff */
[----:B------:R-:W-:Y:S01]  /*4f90*/  LOP3.LUT R31, R40, 0xffff0000, RZ, 0xc0, !PT ;  /* 0xffff0000281f7812 */ /* 0x000fe200078ec0ff */
[C---:B------:R-:W-:Y:S01]  /*4fa0*/  IMAD.U32 R38, R42.reuse, 0x10000, RZ ;  /* 0x000100002a267824 */ /* 0x040fe200078e00ff */
[C---:B------:R-:W-:Y:S02]  /*4fb0*/  SHF.L.U32 R34, R41.reuse, 0x10, RZ ;  /* 0x0000001029227819 */ /* 0x040fe400000006ff */
[----:B------:R-:W-:Y:S02]  /*4fc0*/  LOP3.LUT R35, R41, 0xffff0000, RZ, 0xc0, !PT ;  /* 0xffff000029237812 */ /* 0x000fe400078ec0ff */
[----:B------:R-:W-:Y:S02]  /*4fd0*/  LOP3.LUT R39, R42, 0xffff0000, RZ, 0xc0, !PT ;  /* 0xffff00002a277812 */ /* 0x000fe400078ec0ff */
[C---:B------:R-:W-:Y:S01]  /*4fe0*/  SHF.L.U32 R42, R43.reuse, 0x10, RZ ;  /* 0x000000102b2a7819 */ /* 0x040fe200000006ff */
[----:B------:R-:W-:Y:S01]  /*4ff0*/  @P0 IMAD R89, RZ, RZ, -UR5 ;  /* 0x80000005ff590e24 */ /* 0x000fe2000f8e02ff */
[----:B------:R-:W-:Y:S01]  /*5000*/  LOP3.LUT R43, R43, 0xffff0000, RZ, 0xc0, !PT ;  /* 0xffff00002b2b7812 */ /* 0x000fe200078ec0ff */
[----:B------:R-:W-:Y:S03]  /*5010*/  @P0 IMAD R156, RZ, RZ, -UR5 ;  /* 0x80000005ff9c0e24 */ /* 0x000fe6000f8e02ff */
[C---:B------:R-:W-:Y:S01]  /*5020*/  LEA R16, P1, R89.reuse, R154, 0x1 ;  /* 0x0000009a59107211 */ /* 0x040fe200078208ff */
[----:B--2---:R-:W-:Y:S01]  /*5030*/  IMAD.MOV.U32 R154, RZ, RZ, RZ ;  /* 0x000000ffff9a7224 */ /* 0x004fe200078e00ff */
[----:B------:R-:W-:Y:S02]  /*5040*/  @P0 IADD3 R154, RZ, -UR5, RZ ;  /* 0x80000005ff9a0c10 */ /* 0x000fe4000fffe0ff */
[----:B------:R-:W-:Y:S02]  /*5050*/  LEA.HI.X.SX32 R17, R89, R155, 0x1, P1 ;  /* 0x0000009b59117211 */ /* 0x000fe400008f0eff */
[C---:B------:R-:W-:Y:S04]  /*5060*/  IADD3 R153, P1, R117.reuse, R156, RZ ;  /* 0x0000009c75997210 */ /* 0x040fe80007f3e0ff */
[----:B------:R-:W-:Y:S01]  /*5070*/  LEA.HI.X.SX32 R156, R156, R110, 0x1, P1 ;  /* 0x0000006e9c9c7211 */ /* 0x000fe200008f0eff */
[----:B------:R-:W2:Y:S01]  /*5080*/  LDG.E.128 R16, [R16.64] ;  /* 0x0000000610107981 */ /* 0x000ea2000c1e1d00 */
[----:B------:R-:W-:Y:S04]  /*5090*/  IADD3 R89, P1, R117, R154, RZ ;  /* 0x0000009a75597210 */ /* 0x000fe80007f3e0ff */
[----:B------:R-:W-:Y:S02]  /*50a0*/  LEA.HI.X.SX32 R154, R154, R110, 0x1, P1 ;  /* 0x0000006e9a9a7211 */ /* 0x000fe400008f0eff */
[C---:B------:R-:W-:Y:S04]  /*50b0*/  LEA R158, P1, R153.reuse, R96, 0x1 ;  /* 0x00000060999e7211 */ /* 0x040fe800078208ff */
[----:B------:R-:W-:Y:S02]  /*50c0*/  LEA.HI.X R159, R153, R97, R156, 0x1, P1 ;  /* 0x00000061999f7211 */ /* 0x000fe400008f0c9c */
[C---:B------:R-:W-:Y:S04]  /*50d0*/  LEA R32, P1, R89.reuse, R98, 0x1 ;  /* 0x0000006259207211 */ /* 0x040fe800078208ff */
[----:B------:R-:W3:Y:S01]  /*50e0*/  LDG.E.128 R156, [R158.64] ;  /* 0x000000069e9c7981 */ /* 0x000ee2000c1e1d00 */
[----:B------:R-:W-:Y:S07]  /*50f0*/  LEA.HI.X R33, R89, R99, R154, 0x1, P1 ;  /* 0x0000006359217211 */ /* 0x000fee00008f0c9a */
[----:B------:R-:W4:Y:S01]  /*5100*/  LDG.E.128 R48, [R32.64] ;  /* 0x0000000620307981 */ /* 0x000f22000c1e1d00 */
[C---:B--2---:R-:W-:Y:S01]  /*5110*/  IMAD.U32 R28, R16.reuse, 0x10000, RZ ;  /* 0x00010000101c7824 */ /* 0x044fe200078e00ff */
[----:B------:R-:W-:Y:S01]  /*5120*/  LOP3.LUT R26, R16, 0xffff0000, RZ, 0xc0, !PT ;  /* 0xffff0000101a7812 */ /* 0x000fe200078ec0ff */
[C---:B------:R-:W-:Y:S01]  /*5130*/  IMAD.U32 R22, R18.reuse, 0x10000, RZ ;  /* 0x0001000012167824 */ /* 0x040fe200078e00ff */
[C---:B------:R-:W-:Y:S02]  /*5140*/  SHF.L.U32 R24, R17.reuse, 0x10, RZ ;  /* 0x0000001011187819 */ /* 0x040fe400000006ff */
[----:B------:R-:W-:Y:S02]  /*5150*/  LOP3.LUT R25, R17, 0xffff0000, RZ, 0xc0, !PT ;  /* 0xffff000011197812 */ /* 0x000fe400078ec0ff */
[----:B------:R-:W-:Y:S02]  /*5160*/  LOP3.LUT R17, R18, 0xffff0000, RZ, 0xc0, !PT ;  /* 0xffff000012117812 */ /* 0x000fe400078ec0ff */
[C---:B------:R-:W-:Y:S02]  /*5170*/  SHF.L.U32 R16, R19.reuse, 0x10, RZ ;  /* 0x0000001013107819 */ /* 0x040fe400000006ff */
[----:B------:R-:W-:Y:S01]  /*5180*/  LOP3.LUT R19, R19, 0xffff0000, RZ, 0xc0, !PT ;  /* 0xffff000013137812 */ /* 0x000fe200078ec0ff */
[C---:B---3--:R-:W-:Y:S01]  /*5190*/  IMAD.U32 R27, R156.reuse, 0x10000, RZ ;  /* 0x000100009c1b7824 */ /* 0x048fe200078e00ff */
[----:B------:R-:W-:Y:S01]  /*51a0*/  LOP3.LUT R23, R156, 0xffff0000, RZ, 0xc0, !PT ;  /* 0xffff00009c177812 */ /* 0x000fe200078ec0ff */
[C---:B------:R-:W-:Y:S01]  /*51b0*/  IMAD.U32 R21, R157.reuse, 0x10000, RZ ;  /* 0x000100009d157824 */ /* 0x040fe200078e00ff */
[----:B------:R-:W-:Y:S01]  /*51c0*/  LOP3.LUT R20, R157, 0xffff0000, RZ, 0xc0, !PT ;  /* 0xffff00009d147812 */ /* 0x000fe200078ec0ff */
[----:B------:R-:W-:Y:S01]  /*51d0*/  @!P0 FADD.FTZ R27, -R27, -RZ ;  /* 0x800000ff1b1b8221 */ /* 0x000fe20000010100 */
[C---:B------:R-:W-:Y:S01]  /*51e0*/  SHF.L.U32 R15, R158.reuse, 0x10, RZ ;  /* 0x000000109e0f7819 */ /* 0x040fe200000006ff */
[----:B------:R-:W-:Y:S01]  /*51f0*/  @!P0 FADD.FTZ R23, -R23, -RZ ;  /* 0x800000ff17178221 */ /* 0x000fe20000010100 */
[----:B------:R-:W-:Y:S01]  /*5200*/  LOP3.LUT R14, R158, 0xffff0000, RZ, 0xc0, !PT ;  /* 0xffff00009e0e7812 */ /* 0x000fe200078ec0ff */
[----:B------:R-:W-:Y:S01]  /*5210*/  @!P0 FADD.FTZ R21, -R21, -RZ ;  /* 0x800000ff15158221 */ /* 0x000fe20000010100 */
[----:B----4-:R-:W-:Y:S01]  /*5220*/  LOP3.LUT R32, R48, 0xffff0000, RZ, 0xc0, !PT ;  /* 0xffff000030207812 */ /* 0x010fe200078ec0ff */
[----:B------:R-:W-:Y:S01]  /*5230*/  FMUL.FTZ R0, R28, R27 ;  /* 0x0000001b1c007220 */ /* 0x000fe20000410000 */
[----:B------:R-:W-:Y:S01]  /*5240*/  SHF.L.U32 R33, R49, 0x10, RZ ;  /* 0x0000001031217819 */ /* 0x000fe200000006ff */
[----:B------:R-:W-:Y:S01]  /*5250*/  IMAD.U32 R30, R48, 0x10000, RZ ;  /* 0x00010000301e7824 */ /* 0x000fe200078e00ff */
[----:B------:R-:W-:Y:S01]  /*5260*/  LOP3.LUT R12, R159, 0xffff0000, RZ, 0xc0, !PT ;  /* 0xffff00009f0c7812 */ /* 0x000fe200078ec0ff */
[----:B------:R-:W-:Y:S01]  /*5270*/  @!P0 FADD.FTZ R20, -R20, -RZ ;  /* 0x800000ff14148221 */ /* 0x000fe20000010100 */
[----:B------:R-:W-:Y:S01]  /*5280*/  LOP3.LUT R36, R49, 0xffff0000, RZ, 0xc0, !PT ;  /* 0xffff000031247812 */ /* 0x000fe200078ec0ff */
[----:B------:R-:W-:Y:S01]  /*5290*/  FMUL.FTZ R2, R26, R23 ;  /* 0x000000171a027220 */ /* 0x000fe20000410000 */
[----:B------:R-:W-:Y:S01]  /*52a0*/  LOP3.LUT R40, R50, 0xffff0000, RZ, 0xc0, !PT ;  /* 0xffff000032287812 */ /* 0x000fe200078ec0ff */
[----:B------:R-:W-:Y:S01]  /*52b0*/  IMAD.U32 R13, R159, 0x10000, RZ ;  /* 0x000100009f0d7824 */ /* 0x000fe200078e00ff */
[----:B------:R-:W-:Y:S01]  /*52c0*/  SHF.L.U32 R41, R51, 0x10, RZ ;  /* 0x0000001033297819 */ /* 0x000fe200000006ff */
[----:B------:R-:W-:Y:S01]  /*52d0*/  @!P0 FADD.FTZ R15, -R15, -RZ ;  /* 0x800000ff0f0f8221 */ /* 0x000fe20000010100 */
[----:B------:R-:W-:Y:S01]  /*52e0*/  LOP3.LUT R44, R51, 0xffff0000, RZ, 0xc0, !PT ;  /* 0xffff0000332c7812 */ /* 0x000fe200078ec0ff */
[----:B------:R-:W-:Y:S02]  /*52f0*/  FMUL.FTZ R3, R24, R21 ;  /* 0x0000001518037220 */ /* 0x000fe40000410000 */
[----:B------:R-:W-:Y:S02]  /*5300*/  FFMA.FTZ R0, R29, R30, R0 ;  /* 0x0000001e1d007223 */ /* 0x000fe40000010000 */
[----:B------:R-:W-:Y:S02]  /*5310*/  @!P0 FADD.FTZ R14, -R14, -RZ ;  /* 0x800000ff0e0e8221 */ /* 0x000fe40000010100 */
[----:B------:R-:W-:Y:S02]  /*5320*/  FMUL.FTZ R4, R25, R20 ;  /* 0x0000001419047220 */ /* 0x000fe40000410000 */
[----:B------:R-:W-:Y:S02]  /*5330*/  FFMA.FTZ R2, R31, R32, R2 ;  /* 0x000000201f027223 */ /* 0x000fe40000010002 */
[----:B------:R-:W-:Y:S02]  /*5340*/  @!P0 FADD.FTZ R13, -R13, -RZ ;  /* 0x800000ff0d0d8221 */ /* 0x000fe40000010100 */
[----:B------:R-:W-:Y:S02]  /*5350*/  FMUL.FTZ R5, R22, R15 ;  /* 0x0000000f16057220 */ /* 0x000fe40000410000 */
[----:B------:R-:W-:Y:S02]  /*5360*/  IMAD.U32 R37, R50, 0x10000, RZ ;  /* 0x0001000032257824 */ /* 0x000fe400078e00ff */
[----:B------:R-:W-:Y:S02]  /*5370*/  FFMA.FTZ R3, R34, R33, R3 ;  /* 0x0000002122037223 */ /* 0x000fe40000010003 */
[----:B------:R-:W-:Y:S02]  /*5380*/  @!P0 FADD.FTZ R12, -R12, -RZ ;  /* 0x800000ff0c0c8221 */ /* 0x000fe40000010100 */
[----:B------:R-:W-:Y:S02]  /*5390*/  FMUL.FTZ R6, R17, R14 ;  /* 0x0000000e11067220 */ /* 0x000fe40000410000 */
[----:B------:R-:W-:Y:S02]  /*53a0*/  FFMA.FTZ R4, R35, R36, R4 ;  /* 0x0000002423047223 */ /* 0x000fe40000010004 */
[----:B------:R-:W-:Y:S02]  /*53b0*/  FMUL.FTZ R7, R16, R13 ;  /* 0x0000000d10077220 */ /* 0x000fe40000410000 */
        /* <DEDUP_REMOVED lines=9> */
.L_x_5473:
[----:B------:R-:W-:Y:S05]  /*5450*/  BSYNC B0 ;  /* 0x0000000000007941 */ /* 0x000fea0003800000 */
.L_x_5472:
[C---:B------:R-:W-:Y:S04]  /*5460*/  LEA R2, P0, R178.reuse, R88, 0x1 ;  /* 0x00000058b2027211 */ /* 0x040fe800078008ff */
[----:B------:R-:W-:Y:S05]  /*5470*/  LEA.HI.X R3, R178, R87, R177, 0x1, P0 ;  /* 0x00000057b2037211 */ /* 0x000fea00000f0cb1 */
[----:B-----5:R3:W-:Y:S04]  /*5480*/  STG.E.128 [R2.64], R40 ;  /* 0x0000002802007986 */ /* 0x0207e8000c101d06 */
.L_x_5471:
[----:B------:R-:W-:Y:S05]  /*5490*/  BSYNC B1 ;  /* 0x0000000000017941 */ /* 0x000fea0003800000 */
.L_x_5470:
[----:B------:R-:W-:Y:S01]  /*54a0*/  BSSY B1, `(.L_x_5474) ;  /* 0x000005c000017945 */ /* 0x000fe20003800000 */
[----:B------:R-:W-:-:S05]  /*54b0*/  @P6 BRA `(.L_x_5475) ;  /* 0x000005a000006947 */ /* 0x000fca0003800000 */
[C---:B--2---:R-:W-:Y:S01]  /*54c0*/  LEA R154, P0, R68.reuse, R94, 0x1 ;  /* 0x0000005e449a7211 */ /* 0x044fe200078008ff */
[----:B------:R-:W-:Y:S03]  /*54d0*/  BSSY B0, `(.L_x_5476) ;  /* 0x0000055000007945 */ /* 0x000fe60003800000 */
[----:B------:R-:W-:Y:S02]  /*54e0*/  LEA.HI.X R155, R68, R95, R67, 0x1, P0 ;  /* 0x0000005f449b7211 */ /* 0x000fe400000f0c43 */
[----:B------:R-:W-:Y:S03]  /*54f0*/  ISETP.GE.AND P0, PT, R100, UR4, PT ;  /* 0x0000000464007c0c */ /* 0x000fe6000bf06270 */
[----:B---3--:R2:W5:Y:S10]  /*5500*/  LDG.E.128 R40, [R154.64] ;  /* 0x000000069a287981 */ /* 0x008574000c1e1d00 */
        /* <DEDUP_REMOVED lines=18> */
[----:B------:R-:W-:Y:S04]  /*5630*/  IADD3 R153, P1, R116, R156, RZ ;  /* 0x0000009c74997210 */ /* 0x000fe80007f3e0ff */
[-C--:B------:R-:W-:Y:S01]  /*5640*/  LEA.HI.X.SX32 R156, R156, R109.reuse, 0x1, P1 ;  /* 0x0000006d9c9c7211 */ /* 0x080fe200008f0eff */
        /* <DEDUP_REMOVED lines=61> */
.L_x_5477:
[----:B------:R-:W-:Y:S05]  /*5a20*/  BSYNC B0 ;  /* 0x0000000000007941 */ /* 0x000fea0003800000 */
.L_x_5476:
[C---:B------:R-:W-:Y:S04]  /*5a30*/  LEA R2, P0, R146.reuse, R88, 0x1 ;  /* 0x0000005892027211 */ /* 0x040fe800078008ff */
[----:B------:R-:W-:Y:S05]  /*5a40*/  LEA.HI.X R3, R146, R87, R69, 0x1, P0 ;  /* 0x0000005792037211 */ /* 0x000fea00000f0c45 */
[----:B-----5:R3:W-:Y:S04]  /*5a50*/  STG.E.128 [R2.64], R40 ;  /* 0x0000002802007986 */ /* 0x0207e8000c101d06 */
.L_x_5475:
[----:B------:R-:W-:Y:S05]  /*5a60*/  BSYNC B1 ;  /* 0x0000000000017941 */ /* 0x000fea0003800000 */
.L_x_5474:
[----:B------:R-:W-:Y:S01]  /*5a70*/  BSSY B1, `(.L_x_5478) ;  /* 0x0000060000017945 */ /* 0x000fe20003800000 */
[----:B------:R-:W-:-:S05]  /*5a80*/  @P3 BRA `(.L_x_5479) ;  /* 0x000005e000003947 */ /* 0x000fca0003800000 */
[----:B---3--:R-:W-:Y:S01]  /*5a90*/  MOV R3, c[0x0][0x288] ;  /* 0x0000a20000037a02 */ /* 0x008fe20000000f00 */
[----:B------:R-:W-:Y:S01]  /*5aa0*/  BSSY B0, `(.L_x_5480) ;  /* 0x0000056000007945 */ /* 0x000fe20003800000 */
[----:B------:R-:W-:Y:S03]  /*5ab0*/  ISETP.GE.AND P0, PT, R100, UR4, PT ;  /* 0x0000000464007c0c */ /* 0x000fe6000bf06270 */
[----:B--2---:R-:W-:Y:S05]  /*5ac0*/  IMAD.WIDE.U32 R154, R3, 0x60, R94 ;  /* 0x00000060039a7825 */ /* 0x004fea00078e005e */
[----:B------:R-:W-:Y:S05]  /*5ad0*/  IADD3 R155, R155, UR21, RZ ;  /* 0x000000159b9b7c10 */ /* 0x000fea000fffe0ff */
[----:B------:R2:W5:Y:S01]  /*5ae0*/  LDG.E.128 R40, [R154.64] ;  /* 0x000000069a287981 */ /* 0x000562000c1e1d00 */
[----:B------:R-:W-:-:S05]  /*5af0*/  @P0 BRA `(.L_x_5481) ;  /* 0x0000050000000947 */ /* 0x000fca0003800000 */
[----:B------:R-:W-:Y:S01]  /*5b00*/  ISETP.GE.AND P0, PT, R100, R151, PT ;  /* 0x000000976400720c */ /* 0x000fe20003f06270 */
[----:B------:R-:W-:Y:S01]  /*5b10*/  IMAD.MOV.U32 R44, RZ, RZ, R151 ;  /* 0x000000ffff2c7224 */ /* 0x000fe200078e0097 */
[C---:B-----5:R-:W-:Y:S01]  /*5b20*/  LOP3.LUT R31, R40.reuse, 0xffff0000, RZ, 0xc0, !PT ;  /* 0xffff0000281f7812 */ /* 0x060fe200078ec0ff */
[----:B------:R-:W-:Y:S01]  /*5b30*/  IMAD.U32 R29, R40, 0x10000, RZ ;  /* 0x00010000281d7824 */ /* 0x000fe200078e00ff */
[C---:B------:R-:W-:Y:S01]  /*5b40*/  LOP3.LUT R35, R41.reuse, 0xffff0000, RZ, 0xc0, !PT ;  /* 0xffff000029237812 */ /* 0x040fe200078ec0ff */
[----:B------:R-:W-:Y:S01]  /*5b50*/  IMAD.U32 R32, R41, 0x10000, RZ ;  /* 0x0001000029207824 */ /* 0x000fe200078e00ff */
[C---:B------:R-:W-:Y:S01]  /*5b60*/  SHF.L.U32 R36, R42.reuse, 0x10, RZ ;  /* 0x000000102a247819 */ /* 0x040fe200000006ff */
[C---:B------:R-:W-:Y:S01]  /*5b70*/  IMAD.U32 R40, R43.reuse, 0x10000, RZ ;  /* 0x000100002b287824 */ /* 0x040fe200078e00ff */
[----:B------:R-:W-:Y:S02]  /*5b80*/  LOP3.LUT R39, R42, 0xffff0000, RZ, 0xc0, !PT ;  /* 0xffff00002a277812 */ /* 0x000fe400078ec0ff */
[----:B------:R-:W-:Y:S03]  /*5b90*/  LOP3.LUT R43, R43, 0xffff0000, RZ, 0xc0, !PT ;  /* 0xffff00002b2b7812 */ /* 0x000fe600078ec0ff */
[----:B------:R-:W-:Y:S05]  /*5ba0*/  @P0 IMAD R44, RZ, RZ, -UR5 ;  /* 0x80000005ff2c0e24 */ /* 0x000fea000f8e02ff */
[C---:B------:R-:W-:Y:S02]  /*5bb0*/  LEA R12, P1, R44.reuse, R154, 0x1 ;  /* 0x0000009a2c0c7211 */ /* 0x040fe400078208ff */
[----:B--2---:R-:W-:Y:S01]  /*5bc0*/  MOV R154, RZ ;  /* 0x000000ff009a7202 */ /* 0x004fe20000000f00 */
[----:B------:R-:W-:Y:S01]  /*5bd0*/  @P0 IMAD R154, RZ, RZ, -UR5 ;  /* 0x80000005ff9a0e24 */ /* 0x000fe2000f8e02ff */
[----:B------:R-:W-:Y:S01]  /*5be0*/  LEA.HI.X.SX32 R13, R44, R155, 0x1, P1 ;  /* 0x0000009b2c0d7211 */ /* 0x000fe200008f0eff */
[----:B------:R-:W-:Y:S01]  /*5bf0*/  IMAD.MOV.U32 R44, RZ, RZ, RZ ;  /* 0x000000ffff2c7224 */ /* 0x000fe200078e00ff */
[----:B------:R-:W-:Y:S02]  /*5c00*/  @P0 IADD3 R44, RZ, -UR5, RZ ;  /* 0x80000005ff2c0c10 */ /* 0x000fe4000fffe0ff */
[C---:B------:R-:W-:Y:S01]  /*5c10*/  IADD3 R153, P1, R115.reuse, R154, RZ ;  /* 0x0000009a73997210 */ /* 0x040fe20007f3e0ff */
[----:B------:R-:W2:Y:S03]  /*5c20*/  LDG.E.128 R20, [R12.64] ;  /* 0x000000060c147981 */ /* 0x000ea6000c1e1d00 */
[----:B------:R-:W-:Y:S02]  /*5c30*/  LEA.HI.X.SX32 R154, R154, R108, 0x1, P1 ;  /* 0x0000006c9a9a7211 */ /* 0x000fe400008f0eff */
        /* <DEDUP_REMOVED lines=8> */
[----:B--2---:R-:W-:Y:S01]  /*5cc0*/  IMAD.U32 R25, R20, 0x10000, RZ ;  /* 0x0001000014197824 */ /* 0x004fe200078e00ff */
[C---:B------:R-:W-:Y:S01]  /*5cd0*/  SHF.L.U32 R15, R23.reuse, 0x10, RZ ;  /* 0x00000010170f7819 */ /* 0x040fe200000006ff */
[----:B------:R-:W-:Y:S01]  /*5ce0*/  IMAD.U32 R18, R22, 0x10000, RZ ;  /* 0x0001000016127824 */ /* 0x000fe200078e00ff */
[----:B------:R-:W-:Y:S02]  /*5cf0*/  LOP3.LUT R13, R23, 0xffff0000, RZ, 0xc0, !PT ;  /* 0xffff0000170d7812 */ /* 0x000fe400078ec0ff */
[----:B------:R-:W-:Y:S02]  /*5d00*/  LOP3.LUT R24, R20, 0xffff0000, RZ, 0xc0, !PT ;  /* 0xffff000014187812 */ /* 0x000fe400078ec0ff */
[----:B------:R-:W-:Y:S02]  /*5d10*/  LOP3.LUT R17, R22, 0xffff0000, RZ, 0xc0, !PT ;  /* 0xffff000016117812 */ /* 0x000fe400078ec0ff */
[C---:B------:R-:W-:Y:S02]  /*5d20*/  SHF.L.U32 R20, R21.reuse, 0x10, RZ ;  /* 0x0000001015147819 */ /* 0x040fe400000006ff */
        /* <DEDUP_REMOVED lines=10> */
[C---:B----4-:R-:W-:Y:S01]  /*5dd0*/  LOP3.LUT R30, R48.reuse, 0xffff0000, RZ, 0xc0, !PT ;  /* 0xffff0000301e7812 */ /* 0x050fe200078ec0ff */
[----:B------:R-:W-:Y:S01]  /*5de0*/  FMUL.FTZ R0, R25, R26 ;  /* 0x0000001a19007220 */ /* 0x000fe20000410000 */
[----:B------:R-:W-:Y:S01]  /*5df0*/  SHF.L.U32 R14, R159, 0x10, RZ ;  /* 0x000000109f0e7819 */ /* 0x000fe200000006ff */
[----:B------:R-:W-:Y:S01]  /*5e00*/  IMAD.U32 R28, R48, 0x10000, RZ ;  /* 0x00010000301c7824 */ /* 0x000fe200078e00ff */
[----:B------:R-:W-:Y:S01]  /*5e10*/  SHF.L.U32 R33, R49, 0x10, RZ ;  /* 0x0000001031217819 */ /* 0x000fe200000006ff */
[----:B------:R-:W-:Y:S01]  /*5e20*/  @!P0 FADD.FTZ R22, -R22, -RZ ;  /* 0x800000ff16168221 */ /* 0x000fe20000010100 */
[----:B------:R-:W-:Y:S01]  /*5e30*/  LOP3.LUT R12, R159, 0xffff0000, RZ, 0xc0, !PT ;  /* 0xffff00009f0c7812 */ /* 0x000fe200078ec0ff */
[----:B------:R-:W-:Y:S01]  /*5e40*/  FMUL.FTZ R2, R24, R27 ;  /* 0x0000001b18027220 */ /* 0x000fe20000410000 */
[----:B------:R-:W-:Y:S01]  /*5e50*/  LOP3.LUT R34, R49, 0xffff0000, RZ, 0xc0, !PT ;  /* 0xffff000031227812 */ /* 0x000fe200078ec0ff */
[----:B------:R-:W-:Y:S01]  /*5e60*/  FMUL.FTZ R3, R20, R23 ;  /* 0x0000001714037220 */ /* 0x000fe20000410000 */
[----:B------:R-:W-:Y:S01]  /*5e70*/  LOP3.LUT R38, R50, 0xffff0000, RZ, 0xc0, !PT ;  /* 0xffff000032267812 */ /* 0x000fe200078ec0ff */
[----:B------:R-:W-:Y:S01]  /*5e80*/  @!P0 FADD.FTZ R21, -R21, -RZ ;  /* 0x800000ff15158221 */ /* 0x000fe20000010100 */
[----:B------:R-:W-:Y:S01]  /*5e90*/  SHF.L.U32 R41, R51, 0x10, RZ ;  /* 0x0000001033297819 */ /* 0x000fe200000006ff */
[----:B------:R-:W-:Y:S01]  /*5ea0*/  FFMA.FTZ R0, R29, R28, R0 ;  /* 0x0000001c1d007223 */ /* 0x000fe20000010000 */
[----:B------:R-:W-:Y:S01]  /*5eb0*/  LOP3.LUT R42, R51, 0xffff0000, RZ, 0xc0, !PT ;  /* 0xffff0000332a7812 */ /* 0x000fe200078ec0ff */
[----:B------:R-:W-:Y:S02]  /*5ec0*/  FMUL.FTZ R4, R19, R22 ;  /* 0x0000001613047220 */ /* 0x000fe40000410000 */
[----:B------:R-:W-:Y:S02]  /*5ed0*/  @!P0 FADD.FTZ R16, -R16, -RZ ;  /* 0x800000ff10108221 */ /* 0x000fe40000010100 */
        /* <DEDUP_REMOVED lines=11> */
[----:B------:R-:W-:Y:S02]  /*5f90*/  FFMA.FTZ R6, R39, R38, R6 ;  /* 0x0000002627067223 */ /* 0x000fe40000010006 */
[----:B------:R-:W-:Y:S01]  /*5fa0*/  FFMA.FTZ R7, R40, R41, R7 ;  /* 0x0000002928077223 */ /* 0x000fe20000010007 */
[----:B------:R-:W-:Y:S01]  /*5fb0*/  F2FP.BF16.PACK_AB R40, R2, R0 ;  /* 0x000000000228723e */ /* 0x000fe200000010ff */
[----:B------:R-:W-:Y:S01]  /*5fc0*/  FFMA.FTZ R8, R43, R42, R8 ;  /* 0x0000002a2b087223 */ /* 0x000fe20000010008 */
[----:B------:R-:W-:Y:S02]  /*5fd0*/  F2FP.BF16.PACK_AB R41, R4, R3 ;  /* 0x000000030429723e */ /* 0x000fe400000010ff */
[----:B------:R-:W-:Y:S02]  /*5fe0*/  F2FP.BF16.PACK_AB R42, R6, R5 ;  /* 0x00000005062a723e */ /* 0x000fe400000010ff */
[----:B------:R-:W-:Y:S02]  /*5ff0*/  F2FP.BF16.PACK_AB R43, R8, R7 ;  /* 0x00000007082b723e */ /* 0x000fe400000010ff */
.L_x_5481:
[----:B------:R-:W-:Y:S05]  /*6000*/  BSYNC B0 ;  /* 0x0000000000007941 */ /* 0x000fea0003800000 */
.L_x_5480:
[----:B------:R-:W-:Y:S02]  /*6010*/  MOV R3, 0x60 ;  /* 0x0000006000037802 */ /* 0x000fe40000000f00 */
[----:B------:R-:W-:Y:S03]  /*6020*/  MOV R89, R87 ;  /* 0x0000005700597202 */ /* 0x000fe60000000f00 */
[C---:B------:R-:W-:Y:S02]  /*6030*/  IMAD R0, R3.reuse, c[0x0][0x19c], RZ ;  /* 0x0000670003007a24 */ /* 0x040fe400078e02ff */
[----:B------:R-:W-:Y:S05]  /*6040*/  IMAD.WIDE.U32 R4, R3, c[0x0][0x198], R88 ;  /* 0x0000660003047a25 */ /* 0x000fea00078e0058 */
[----:B------:R-:W-:Y:S05]  /*6050*/  IADD3 R5, R5, R0, RZ ;  /* 0x0000000005057210 */ /* 0x000fea0007ffe0ff */
[----:B-----5:R3:W-:Y:S02]  /*6060*/  STG.E.128 [R4.64], R40 ;  /* 0x0000002804007986 */ /* 0x0207e4000c101d06 */
.L_x_5479:
[----:B------:R-:W-:Y:S05]  /*6070*/  BSYNC B1 ;  /* 0x0000000000017941 */ /* 0x000fea0003800000 */
.L_x_5478:
[----:B------:R-:W-:Y:S01]  /*6080*/  ISETP.NE.AND P0, PT, R152, RZ, PT ;  /* 0x000000ff9800720c */ /* 0x000fe20003f05270 */
[----:B------:R-:W-:Y:S01]  /*6090*/  @!UPT UIADD3 URZ, URZ, URZ, URZ ;  /* 0x0000003f3f3ff290 */ /* 0x000fe2000fffe03f */
[----:B------:R-:W-:Y:S11]  /*60a0*/  BSSY B1, `(.L_x_5482) ;  /* 0x000005c000017945 */ /* 0x000ff60003800000 */
        /* <DEDUP_REMOVED lines=13> */
[----:B------:R-:W-:Y:S01]  /*6180*/  LOP3.LUT R35, R41, 0xffff0000, RZ, 0xc0, !PT ;  /* 0xffff000029237812 */ /* 0x000fe200078ec0ff */
[C---:B------:R-:W-:Y:S01]  /*6190*/  IMAD.U32 R40, R43.reuse, 0x10000, RZ ;  /* 0x000100002b287824 */ /* 0x040fe200078e00ff */
[C---:B------:R-:W-:Y:S02]  /*61a0*/  SHF.L.U32 R36, R42.reuse, 0x10, RZ ;  /* 0x000000102a247819 */ /* 0x040fe400000006ff */
[----:B------:R-:W-:Y:S02]  /*61b0*/  LOP3.LUT R39, R42, 0xffff0000, RZ, 0xc0, !PT ;  /* 0xffff00002a277812 */ /* 0x000fe400078ec0ff */
[----:B------:R-:W-:Y:S01]  /*61c0*/  LOP3.LUT R43, R43, 0xffff0000, RZ, 0xc0, !PT ;  /* 0xffff00002b2b7812 */ /* 0x000fe200078ec0ff */
[----:B------:R-:W-:Y:S02]  /*61d0*/  @P0 IMAD R89, RZ, RZ, -UR5 ;  /* 0x80000005ff590e24 */ /* 0x000fe4000f8e02ff */
[----:B------:R-:W-:Y:S03]  /*61e0*/  @P0 IMAD R44, RZ, RZ, -UR5 ;  /* 0x80000005ff2c0e24 */ /* 0x000fe6000f8e02ff */
[C---:B------:R-:W-:Y:S04]  /*61f0*/  LEA R12, P1, R89.reuse, R152, 0x1 ;  /* 0x00000098590c7211 */ /* 0x040fe800078208ff */
[----:B------:R-:W-:Y:S02]  /*6200*/  LEA.HI.X.SX32 R13, R89, R153, 0x1, P1 ;  /* 0x00000099590d7211 */ /* 0x000fe400008f0eff */
[----:B------:R-:W-:Y:S03]  /*6210*/  IADD3 R89, P1, R114, R44, RZ ;  /* 0x0000002c72597210 */ /* 0x000fe60007f3e0ff */
[----:B------:R-:W3:Y:S01]  /*6220*/  LDG.E.128 R20, [R12.64] ;  /* 0x000000060c147981 */ /* 0x000ee2000c1e1d00 */
[----:B------:R-:W-:Y:S02]  /*6230*/  LEA.HI.X.SX32 R44, R44, R107, 0x1, P1 ;  /* 0x0000006b2c2c7211 */ /* 0x000fe400008f0eff */
[C---:B--2---:R-:W-:Y:S04]  /*6240*/  LEA R152, P1, R89.reuse, R96, 0x1 ;  /* 0x0000006059987211 */ /* 0x044fe800078208ff */
[----:B------:R-:W-:Y:S01]  /*6250*/  LEA.HI.X R153, R89, R97, R44, 0x1, P1 ;  /* 0x0000006159997211 */ /* 0x000fe200008f0c2c */
[----:B------:R-:W-:Y:S01]  /*6260*/  IMAD.MOV.U32 R44, RZ, RZ, RZ ;  /* 0x000000ffff2c7224 */ /* 0x000fe200078e00ff */
[----:B------:R-:W-:Y:S04]  /*6270*/  @P0 IADD3 R44, RZ, -UR5, RZ ;  /* 0x80000005ff2c0c10 */ /* 0x000fe8000fffe0ff */
[----:B------:R-:W-:Y:S01]  /*6280*/  IADD3 R89, P1, R114, R44, RZ ;  /* 0x0000002c72597210 */ /* 0x000fe20007f3e0ff */
[----:B------:R-:W2:Y:S03]  /*6290*/  LDG.E.128 R152, [R152.64] ;  /* 0x0000000698987981 */ /* 0x000ea6000c1e1d00 */
[----:B------:R-:W-:Y:S02]  /*62a0*/  LEA.HI.X.SX32 R44, R44, R107, 0x1, P1 ;  /* 0x0000006b2c2c7211 */ /* 0x000fe400008f0eff */
[C---:B------:R-:W-:Y:S04]  /*62b0*/  LEA R48, P1, R89.reuse, R98, 0x1 ;  /* 0x0000006259307211 */ /* 0x040fe800078208ff */
[----:B------:R-:W-:Y:S06]  /*62c0*/  LEA.HI.X R49, R89, R99, R44, 0x1, P1 ;  /* 0x0000006359317211 */ /* 0x000fec00008f0c2c */
[----:B------:R-:W4:Y:S01]  /*62d0*/  LDG.E.128 R48, [R48.64] ;  /* 0x0000000630307981 */ /* 0x000f22000c1e1d00 */
[----:B---3--:R-:W-:Y:S01]  /*62e0*/  IMAD.U32 R25, R20, 0x10000, RZ ;  /* 0x0001000014197824 */ /* 0x008fe200078e00ff */
[C---:B------:R-:W-:Y:S01]  /*62f0*/  SHF.L.U32 R15, R23.reuse, 0x10, RZ ;  /* 0x00000010170f7819 */ /* 0x040fe200000006ff */
[----:B------:R-:W-:Y:S01]  /*6300*/  IMAD.U32 R18, R22, 0x10000, RZ ;  /* 0x0001000016127824 */ /* 0x000fe200078e00ff */
[----:B------:R-:W-:Y:S02]  /*6310*/  LOP3.LUT R13, R23, 0xffff0000, RZ, 0xc0, !PT ;  /* 0xffff0000170d7812 */ /* 0x000fe400078ec0ff */
[----:B------:R-:W-:Y:S02]  /*6320*/  LOP3.LUT R24, R20, 0xffff0000, RZ, 0xc0, !PT ;  /* 0xffff000014187812 */ /* 0x000fe400078ec0ff */
[----:B------:R-:W-:Y:S02]  /*6330*/  LOP3.LUT R17, R22, 0xffff0000, RZ, 0xc0, !PT ;  /* 0xffff000016117812 */ /* 0x000fe400078ec0ff */
[C---:B------:R-:W-:Y:S02]  /*6340*/  SHF.L.U32 R20, R21.reuse, 0x10, RZ ;  /* 0x0000001015147819 */ /* 0x040fe400000006ff */
[----:B------:R-:W-:Y:S01]  /*6350*/  LOP3.LUT R19, R21, 0xffff0000, RZ, 0xc0, !PT ;  /* 0xffff000015137812 */ /* 0x000fe200078ec0ff */
[C---:B--2---:R-:W-:Y:S01]  /*6360*/  IMAD.U32 R26, R152.reuse, 0x10000, RZ ;  /* 0x00010000981a7824 */ /* 0x044fe200078e00ff */
        /* <DEDUP_REMOVED lines=11> */
[----:B------:R-:W-:Y:S02]  /*6420*/  @!P0 FADD.FTZ R22, -R22, -RZ ;  /* 0x800000ff16168221 */ /* 0x000fe40000010100 */
[----:B------:R-:W-:Y:S01]  /*6430*/  FMUL.FTZ R2, R24, R27 ;  /* 0x0000001b18027220 */ /* 0x000fe20000410000 */
[C---:B----4-:R-:W-:Y:S01]  /*6440*/  LOP3.LUT R30, R48.reuse, 0xffff0000, RZ, 0xc0, !PT ;  /* 0xffff0000301e7812 */ /* 0x050fe200078ec0ff */
[----:B------:R-:W-:Y:S01]  /*6450*/  IMAD.U32 R28, R48, 0x10000, RZ ;  /* 0x00010000301c7824 */ /* 0x000fe200078e00ff */
[C---:B------:R-:W-:Y:S01]  /*6460*/  SHF.L.U32 R33, R49.reuse, 0x10, RZ ;  /* 0x0000001031217819 */ /* 0x040fe200000006ff */
[----:B------:R-:W-:Y:S01]  /*6470*/  FMUL.FTZ R3, R20, R23 ;  /* 0x0000001714037220 */ /* 0x000fe20000410000 */
[----:B------:R-:W-:Y:S01]  /*6480*/  LOP3.LUT R34, R49, 0xffff0000, RZ, 0xc0, !PT ;  /* 0xffff000031227812 */ /* 0x000fe200078ec0ff */
[----:B------:R-:W-:Y:S01]  /*6490*/  @!P0 FADD.FTZ R21, -R21, -RZ ;  /* 0x800000ff15158221 */ /* 0x000fe20000010100 */
[----:B------:R-:W-:Y:S01]  /*64a0*/  LOP3.LUT R38, R50, 0xffff0000, RZ, 0xc0, !PT ;  /* 0xffff000032267812 */ /* 0x000fe200078ec0ff */
[----:B------:R-:W-:Y:S01]  /*64b0*/  FFMA.FTZ R0, R29, R28, R0 ;  /* 0x0000001c1d007223 */ /* 0x000fe20000010000 */
[----:B------:R-:W-:Y:S01]  /*64c0*/  SHF.L.U32 R41, R51, 0x10, RZ ;  /* 0x0000001033297819 */ /* 0x000fe200000006ff */
[----:B------:R-:W-:Y:S01]  /*64d0*/  FMUL.FTZ R4, R19, R22 ;  /* 0x0000001613047220 */ /* 0x000fe20000410000 */
[----:B------:R-:W-:Y:S01]  /*64e0*/  LOP3.LUT R42, R51, 0xffff0000, RZ, 0xc0, !PT ;  /* 0xffff0000332a7812 */ /* 0x000fe200078ec0ff */
        /* <DEDUP_REMOVED lines=19> */
.L_x_5485:
[----:B------:R-:W-:Y:S05]  /*6620*/  BSYNC B0 ;  /* 0x0000000000007941 */ /* 0x000fea0003800000 */
.L_x_5484:
[C---:B------:R-:W-:Y:S04]  /*6630*/  LEA R2, P0, R148.reuse, R88, 0x1 ;  /* 0x0000005894027211 */ /* 0x040fe800078008ff */
[----:B------:R-:W-:Y:S05]  /*6640*/  LEA.HI.X R3, R148, R87, R72, 0x1, P0 ;  /* 0x0000005794037211 */ /* 0x000fea00000f0c48 */
[----:B-----5:R3:W-:Y:S04]  /*6650*/  STG.E.128 [R2.64], R40 ;  /* 0x0000002802007986 */ /* 0x0207e8000c101d06 */
.L_x_5483:
[----:B------:R-:W-:Y:S05]  /*6660*/  BSYNC B1 ;  /* 0x0000000000017941 */ /* 0x000fea0003800000 */
.L_x_5482:
        /* <DEDUP_REMOVED lines=10> */
[----:B------:R-:W-:Y:S01]  /*6710*/  IMAD.MOV.U32 R44, RZ, RZ, RZ ;  /* 0x000000ffff2c7224 */ /* 0x000fe200078e00ff */
[C---:B-----5:R-:W-:Y:S01]  /*6720*/  LOP3.LUT R31, R40.reuse, 0xffff0000, RZ, 0xc0, !PT ;  /* 0xffff0000281f7812 */ /* 0x060fe200078ec0ff */
[----:B------:R-:W-:Y:S01]  /*6730*/  IMAD.MOV.U32 R152, RZ, RZ, R151 ;  /* 0x000000ffff987224 */ /* 0x000fe200078e0097 */
[C---:B------:R-:W-:Y:S01]  /*6740*/  LOP3.LUT R35, R41.reuse, 0xffff0000, RZ, 0xc0, !PT ;  /* 0xffff000029237812 */ /* 0x040fe200078ec0ff */
[----:B------:R-:W-:Y:S01]  /*6750*/  IMAD.U32 R29, R40, 0x10000, RZ ;  /* 0x00010000281d7824 */ /* 0x000fe200078e00ff */
[C---:B------:R-:W-:Y:S01]  /*6760*/  SHF.L.U32 R36, R42.reuse, 0x10, RZ ;  /* 0x000000102a247819 */ /* 0x040fe200000006ff */
[----:B------:R-:W-:Y:S01]  /*6770*/  IMAD.U32 R32, R41, 0x10000, RZ ;  /* 0x0001000029207824 */ /* 0x000fe200078e00ff */
[----:B------:R-:W-:Y:S01]  /*6780*/  LOP3.LUT R39, R42, 0xffff0000, RZ, 0xc0, !PT ;  /* 0xffff00002a277812 */ /* 0x000fe200078ec0ff */
[C---:B------:R-:W-:Y:S01]  /*6790*/  IMAD.U32 R40, R43.reuse, 0x10000, RZ ;  /* 0x000100002b287824 */ /* 0x040fe200078e00ff */
[----:B------:R-:W-:Y:S03]  /*67a0*/  LOP3.LUT R43, R43, 0xffff0000, RZ, 0xc0, !PT ;  /* 0xffff00002b2b7812 */ /* 0x000fe600078ec0ff */
[----:B------:R-:W-:Y:S01]  /*67b0*/  @P0 IADD3 R152, RZ, -UR5, RZ ;  /* 0x80000005ff980c10 */ /* 0x000fe2000fffe0ff */
[----:B------:R-:W-:Y:S03]  /*67c0*/  @P0 IMAD R44, RZ, RZ, -UR5 ;  /* 0x80000005ff2c0e24 */ /* 0x000fe6000f8e02ff */
[C---:B------:R-:W-:Y:S02]  /*67d0*/  LEA R12, P1, R152.reuse, R154, 0x1 ;  /* 0x0000009a980c7211 */ /* 0x040fe400078208ff */
[----:B------:R-:W-:Y:S02]  /*67e0*/  IADD3 R89, P2, R113, R44, RZ ;  /* 0x0000002c71597210 */ /* 0x000fe40007f5e0ff */
[----:B------:R-:W-:Y:S02]  /*67f0*/  LEA.HI.X.SX32 R13, R152, R155, 0x1, P1 ;  /* 0x0000009b980d7211 */ /* 0x000fe400008f0eff */
[C---:B--2---:R-:W-:Y:S02]  /*6800*/  LEA R154, P1, R89.reuse, R96, 0x1 ;  /* 0x00000060599a7211 */ /* 0x044fe400078208ff */
[----:B------:R-:W-:Y:S01]  /*6810*/  LEA.HI.X.SX32 R44, R44, R106, 0x1, P2 ;  /* 0x0000006a2c2c7211 */ /* 0x000fe200010f0eff */
[----:B------:R-:W2:Y:S03]  /*6820*/  LDG.E.128 R20, [R12.64] ;  /* 0x000000060c147981 */ /* 0x000ea6000c1e1d00 */
[----:B------:R-:W-:Y:S01]  /*6830*/  LEA.HI.X R155, R89, R97, R44, 0x1, P1 ;  /* 0x00000061599b7211 */ /* 0x000fe200008f0c2c */
[----:B------:R-:W-:Y:S01]  /*6840*/  IMAD.MOV.U32 R44, RZ, RZ, RZ ;  /* 0x000000ffff2c7224 */ /* 0x000fe200078e00ff */
[----:B------:R-:W-:Y:S04]  /*6850*/  @P0 IADD3 R44, RZ, -UR5, RZ ;  /* 0x80000005ff2c0c10 */ /* 0x000fe8000fffe0ff */
[----:B------:R-:W-:Y:S01]  /*6860*/  IADD3 R89, P1, R113, R44, RZ ;  /* 0x0000002c71597210 */ /* 0x000fe20007f3e0ff */
[----:B------:R-:W3:Y:S03]  /*6870*/  LDG.E.128 R152, [R154.64] ;  /* 0x000000069a987981 */ /* 0x000ee6000c1e1d00 */
[----:B------:R-:W-:Y:S02]  /*6880*/  LEA.HI.X.SX32 R44, R44, R106, 0x1, P1 ;  /* 0x0000006a2c2c7211 */ /* 0x000fe400008f0eff */
[C---:B------:R-:W-:Y:S04]  /*6890*/  LEA R48, P1, R89.reuse, R98, 0x1 ;  /* 0x0000006259307211 */ /* 0x040fe800078208ff */
[----:B------:R-:W-:Y:S06]  /*68a0*/  LEA.HI.X R49, R89, R99, R44, 0x1, P1 ;  /* 0x0000006359317211 */ /* 0x000fec00008f0c2c */
[----:B------:R-:W4:Y:S01]  /*68b0*/  LDG.E.128 R48, [R48.64] ;  /* 0x0000000630307981 */ /* 0x000f22000c1e1d00 */
[----:B--2---:R-:W-:Y:S01]  /*68c0*/  IMAD.U32 R25, R20, 0x10000, RZ ;  /* 0x0001000014197824 */ /* 0x004fe200078e00ff */
[C---:B------:R-:W-:Y:S01]  /*68d0*/  SHF.L.U32 R15, R23.reuse, 0x10, RZ ;  /* 0x00000010170f7819 */ /* 0x040fe200000006ff */
[----:B------:R-:W-:Y:S01]  /*68e0*/  IMAD.U32 R18, R22, 0x10000, RZ ;  /* 0x0001000016127824 */ /* 0x000fe200078e00ff */
[----:B------:R-:W-:Y:S02]  /*68f0*/  LOP3.LUT R13, R23, 0xffff0000, RZ, 0xc0, !PT ;  /* 0xffff0000170d7812 */ /* 0x000fe400078ec0ff */
[----:B------:R-:W-:Y:S02]  /*6900*/  LOP3.LUT R24, R20, 0xffff0000, RZ, 0xc0, !PT ;  /* 0xffff000014187812 */ /* 0x000fe400078ec0ff */
[----:B------:R-:W-:Y:S02]  /*6910*/  LOP3.LUT R17, R22, 0xffff0000, RZ, 0xc0, !PT ;  /* 0xffff000016117812 */ /* 0x000fe400078ec0ff */
[----:B------:R-:W-:Y:S01]  /*6920*/  SHF.L.U32 R20, R21, 0x10, RZ ;  /* 0x0000001015147819 */ /* 0x000fe200000006ff */
[C---:B---3--:R-:W-:Y:S01]  /*6930*/  IMAD.U32 R26, R152.reuse, 0x10000, RZ ;  /* 0x00010000981a7824 */ /* 0x048fe200078e00ff */
[----:B------:R-:W-:Y:S02]  /*6940*/  LOP3.LUT R27, R152, 0xffff0000, RZ, 0xc0, !PT ;  /* 0xffff0000981b7812 */ /* 0x000fe400078ec0ff */
[C---:B------:R-:W-:Y:S01]  /*6950*/  SHF.L.U32 R23, R153.reuse, 0x10, RZ ;  /* 0x0000001099177819 */ /* 0x040fe200000006ff */
[----:B------:R-:W-:Y:S01]  /*6960*/  @!P0 FADD.FTZ R26, -R26, -RZ ;  /* 0x800000ff1a1a8221 */ /* 0x000fe20000010100 */
[----:B------:R-:W-:Y:S01]  /*6970*/  LOP3.LUT R22, R153, 0xffff0000, RZ, 0xc0, !PT ;  /* 0xffff000099167812 */ /* 0x000fe200078ec0ff */
[----:B------:R-:W-:Y:S01]  /*6980*/  @!P0 FADD.FTZ R27, -R27, -RZ ;  /* 0x800000ff1b1b8221 */ /* 0x000fe20000010100 */
[----:B------:R-:W-:Y:S01]  /*6990*/  LOP3.LUT R19, R21, 0xffff0000, RZ, 0xc0, !PT ;  /* 0xffff000015137812 */ /* 0x000fe200078ec0ff */
[C---:B------:R-:W-:Y:S01]  /*69a0*/  IMAD.U32 R21, R154.reuse, 0x10000, RZ ;  /* 0x000100009a157824 */ /* 0x040fe200078e00ff */
[----:B------:R-:W-:Y:S01]  /*69b0*/  LOP3.LUT R16, R154, 0xffff0000, RZ, 0xc0, !PT ;  /* 0xffff00009a107812 */ /* 0x000fe200078ec0ff */
[----:B------:R-:W-:Y:S01]  /*69c0*/  @!P0 FADD.FTZ R23, -R23, -RZ ;  /* 0x800000ff17178221 */ /* 0x000fe20000010100 */
[----:B------:R-:W-:Y:S01]  /*69d0*/  SHF.L.U32 R14, R155, 0x10, RZ ;  /* 0x000000109b0e7819 */ /* 0x000fe200000006ff */
[----:B------:R-:W-:Y:S01]  /*69e0*/  FMUL.FTZ R0, R25, R26 ;  /* 0x0000001a19007220 */ /* 0x000fe20000410000 */
[----:B------:R-:W-:Y:S01]  /*69f0*/  LOP3.LUT R12, R155, 0xffff0000, RZ, 0xc0, !PT ;  /* 0xffff00009b0c7812 */ /* 0x000fe200078ec0ff */
[----:B------:R-:W-:Y:S01]  /*6a00*/  @!P0 FADD.FTZ R22, -R22, -RZ ;  /* 0x800000ff16168221 */ /* 0x000fe20000010100 */
[C---:B----4-:R-:W-:Y:S01]  /*6a10*/  LOP3.LUT R30, R48.reuse, 0xffff0000, RZ, 0xc0, !PT ;  /* 0xffff0000301e7812 */ /* 0x050fe200078ec0ff */
[----:B------:R-:W-:Y:S01]  /*6a20*/  IMAD.U32 R28, R48, 0x10000, RZ ;  /* 0x00010000301c7824 */ /* 0x000fe200078e00ff */
[C---:B------:R-:W-:Y:S01]  /*6a30*/  SHF.L.U32 R33, R49.reuse, 0x10, RZ ;  /* 0x0000001031217819 */ /* 0x040fe200000006ff */
        /* <DEDUP_REMOVED lines=28> */
.L_x_5489:
[----:B------:R-:W-:Y:S05]  /*6c00*/  BSYNC B0 ;  /* 0x0000000000007941 */ /* 0x000fea0003800000 */
.L_x_5488:
[----:B------:R-:W-:Y:S02]  /*6c10*/  MOV R3, 0xa0 ;  /* 0x000000a000037802 */ /* 0x000fe40000000f00 */
[----:B------:R-:W-:Y:S03]  /*6c20*/  MOV R89, R87 ;  /* 0x0000005700597202 */ /* 0x000fe60000000f00 */
[C---:B------:R-:W-:Y:S02]  /*6c30*/  IMAD R0, R3.reuse, c[0x0][0x19c], RZ ;  /* 0x0000670003007a24 */ /* 0x040fe400078e02ff */
[----:B------:R-:W-:Y:S05]  /*6c40*/  IMAD.WIDE.U32 R4, R3, c[0x0][0x198], R88 ;  /* 0x0000660003047a25 */ /* 0x000fea00078e0058 */
[----:B------:R-:W-:Y:S05]  /*6c50*/  IADD3 R5, R5, R0, RZ ;  /* 0x0000000005057210 */ /* 0x000fea0007ffe0ff */
[----:B-----5:R3:W-:Y:S02]  /*6c60*/  STG.E.128 [R4.64], R40 ;  /* 0x0000002804007986 */ /* 0x0207e4000c101d06 */
.L_x_5487:
[----:B------:R-:W-:Y:S05]  /*6c70*/  BSYNC B1 ;  /* 0x0000000000017941 */ /* 0x000fea0003800000 */
.L_x_5486:
        /* <DEDUP_REMOVED lines=22> */
[----:B------:R-:W-:Y:S02]  /*6de0*/  LEA R12, P1, R152, R154, 0x1 ;  /* 0x0000009a980c7211 */ /* 0x000fe400078208ff */
        /* <DEDUP_REMOVED lines=66> */
.L_x_5493:
[----:B------:R-:W-:Y:S05]  /*7210*/  BSYNC B0 ;  /* 0x0000000000007941 */ /* 0x000fea0003800000 */
.L_x_5492:
[----:B------:R-:W-:Y:S02]  /*7220*/  MOV R3, 0xc0 ;  /* 0x000000c000037802 */ /* 0x000fe40000000f00 */
[----:B------:R-:W-:Y:S03]  /*7230*/  MOV R89, R87 ;  /* 0x0000005700597202 */ /* 0x000fe60000000f00 */
[C---:B------:R-:W-:Y:S02]  /*7240*/  IMAD R0, R3.reuse, c[0x0][0x19c], RZ ;  /* 0x0000670003007a24 */ /* 0x040fe400078e02ff */
[----:B------:R-:W-:Y:S05]  /*7250*/  IMAD.WIDE.U32 R4, R3, c[0x0][0x198], R88 ;  /* 0x0000660003047a25 */ /* 0x000fea00078e0058 */
[----:B------:R-:W-:Y:S05]  /*7260*/  IADD3 R5, R5, R0, RZ ;  /* 0x0000000005057210 */ /* 0x000fea0007ffe0ff */
[----:B-----5:R3:W-:Y:S02]  /*7270*/  STG.E.128 [R4.64], R40 ;  /* 0x0000002804007986 */ /* 0x0207e4000c101d06 */
.L_x_5491:
[----:B------:R-:W-:Y:S05]  /*7280*/  BSYNC B1 ;  /* 0x0000000000017941 */ /* 0x000fea0003800000 */
.L_x_5490:
[----:B------:R-:W-:Y:S01]  /*7290*/  ISETP.NE.AND P0, PT, R150, RZ, PT ;  /* 0x000000ff9600720c */ /* 0x000fe20003f05270 */
[----:B------:R-:W-:Y:S01]  /*72a0*/  @!UPT UIADD3 URZ, URZ, URZ, URZ ;  /* 0x0000003f3f3ff290 */ /* 0x000fe2000fffe03f */
[----:B------:R-:W-:Y:S11]  /*72b0*/  BSSY B1, `(.L_x_5494) ;  /* 0x000005f000017945 */ /* 0x000ff60003800000 */
        /* <DEDUP_REMOVED lines=18> */
[----:B------:R-:W-:Y:S01]  /*73e0*/  @P0 IMAD R151, RZ, RZ, -UR5 ;  /* 0x80000005ff970e24 */ /* 0x000fe2000f8e02ff */
[----:B------:R-:W-:Y:S04]  /*73f0*/  @P0 IADD3 R89, RZ, -UR5, RZ ;  /* 0x80000005ff590c10 */ /* 0x000fe8000fffe0ff */
[----:B------:R-:W-:Y:S02]  /*7400*/  LEA R12, P1, R151, R152, 0x1 ;  /* 0x00000098970c7211 */ /* 0x000fe400078208ff */
[----:B------:R-:W-:Y:S02]  /*7410*/  IADD3 R44, P2, R111, R89, RZ ;  /* 0x000000596f2c7210 */ /* 0x000fe40007f5e0ff */
[----:B------:R-:W-:Y:S02]  /*7420*/  LEA.HI.X.SX32 R13, R151, R153, 0x1, P1 ;  /* 0x00000099970d7211 */ /* 0x000fe400008f0eff */
[C---:B--2---:R-:W-:Y:S02]  /*7430*/  LEA R152, P1, R44.reuse, R96, 0x1 ;  /* 0x000000602c987211 */ /* 0x044fe400078208ff */
[----:B------:R-:W-:Y:S01]  /*7440*/  LEA.HI.X.SX32 R89, R89, R104, 0x1, P2 ;  /* 0x0000006859597211 */ /* 0x000fe200010f0eff */
[----:B------:R-:W2:Y:S03]  /*7450*/  LDG.E.128 R20, [R12.64] ;  /* 0x000000060c147981 */ /* 0x000ea6000c1e1d00 */
[----:B------:R-:W-:Y:S01]  /*7460*/  LEA.HI.X R153, R44, R97, R89, 0x1, P1 ;  /* 0x000000612c997211 */ /* 0x000fe200008f0c59 */
[----:B------:R-:W-:Y:S02]  /*7470*/  IMAD.MOV.U32 R44, RZ, RZ, RZ ;  /* 0x000000ffff2c7224 */ /* 0x000fe400078e00ff */
[----:B------:R-:W-:Y:S03]  /*7480*/  @P0 IMAD R44, RZ, RZ, -UR5 ;  /* 0x80000005ff2c0e24 */ /* 0x000fe6000f8e02ff */
[----:B------:R-:W3:Y:S02]  /*7490*/  LDG.E.128 R152, [R152.64] ;  /* 0x0000000698987981 */ /* 0x000ee4000c1e1d00 */
[----:B------:R-:W-:Y:S04]  /*74a0*/  IADD3 R89, P1, R111, R44, RZ ;  /* 0x0000002c6f597210 */ /* 0x000fe80007f3e0ff */
[----:B------:R-:W-:Y:S02]  /*74b0*/  LEA.HI.X.SX32 R44, R44, R104, 0x1, P1 ;  /* 0x000000682c2c7211 */ /* 0x000fe400008f0eff */
[C---:B------:R-:W-:Y:S04]  /*74c0*/  LEA R48, P1, R89.reuse, R98, 0x1 ;  /* 0x0000006259307211 */ /* 0x040fe800078208ff */
[----:B------:R-:W-:Y:S06]  /*74d0*/  LEA.HI.X R49, R89, R99, R44, 0x1, P1 ;  /* 0x0000006359317211 */ /* 0x000fec00008f0c2c */
[----:B------:R-:W4:Y:S01]  /*74e0*/  LDG.E.128 R48, [R48.64] ;  /* 0x0000000630307981 */ /* 0x000f22000c1e1d00 */
[C---:B--2---:R-:W-:Y:S01]  /*74f0*/  IMAD.U32 R15, R23.reuse, 0x10000, RZ ;  /* 0x00010000170f7824 */ /* 0x044fe200078e00ff */
[----:B------:R-:W-:Y:S01]  /*7500*/  LOP3.LUT R13, R23, 0xffff0000, RZ, 0xc0, !PT ;  /* 0xffff0000170d7812 */ /* 0x000fe200078ec0ff */
[C---:B------:R-:W-:Y:S01]  /*7510*/  IMAD.U32 R25, R20.reuse, 0x10000, RZ ;  /* 0x0001000014197824 */ /* 0x040fe200078e00ff */
[----:B------:R-:W-:Y:S01]  /*7520*/  LOP3.LUT R24, R20, 0xffff0000, RZ, 0xc0, !PT ;  /* 0xffff000014187812 */ /* 0x000fe200078ec0ff */
[----:B------:R-:W-:Y:S01]  /*7530*/  IMAD.U32 R20, R21, 0x10000, RZ ;  /* 0x0001000015147824 */ /* 0x000fe200078e00ff */
[C---:B------:R-:W-:Y:S02]  /*7540*/  SHF.L.U32 R18, R22.reuse, 0x10, RZ ;  /* 0x0000001016127819 */ /* 0x040fe400000006ff */
[----:B------:R-:W-:Y:S01]  /*7550*/  LOP3.LUT R17, R22, 0xffff0000, RZ, 0xc0, !PT ;  /* 0xffff000016117812 */ /* 0x000fe200078ec0ff */
        /* <DEDUP_REMOVED lines=13> */
[----:B------:R-:W-:Y:S02]  /*7630*/  @!P0 FADD.FTZ R22, -R22, -RZ ;  /* 0x800000ff16168221 */ /* 0x000fe40000010100 */
[----:B------:R-:W-:Y:S02]  /*7640*/  FMUL.FTZ R2, R24, R27 ;  /* 0x0000001b18027220 */ /* 0x000fe40000410000 */
[C---:B----4-:R-:W-:Y:S01]  /*7650*/  IMAD.U32 R28, R48.reuse, 0x10000, RZ ;  /* 0x00010000301c7824 */ /* 0x050fe200078e00ff */
[----:B------:R-:W-:Y:S01]  /*7660*/  LOP3.LUT R30, R48, 0xffff0000, RZ, 0xc0, !PT ;  /* 0xffff0000301e7812 */ /* 0x000fe200078ec0ff */
[----:B------:R-:W-:Y:S01]  /*7670*/  FMUL.FTZ R3, R20, R23 ;  /* 0x0000001714037220 */ /* 0x000fe20000410000 */
[----:B------:R-:W-:Y:S01]  /*7680*/  SHF.L.U32 R33, R49, 0x10, RZ ;  /* 0x0000001031217819 */ /* 0x000fe200000006ff */
[----:B------:R-:W-:Y:S01]  /*7690*/  @!P0 FADD.FTZ R21, -R21, -RZ ;  /* 0x800000ff15158221 */ /* 0x000fe20000010100 */
[----:B------:R-:W-:Y:S01]  /*76a0*/  LOP3.LUT R34, R49, 0xffff0000, RZ, 0xc0, !PT ;  /* 0xffff000031227812 */ /* 0x000fe200078ec0ff */
[----:B------:R-:W-:Y:S01]  /*76b0*/  FFMA.FTZ R0, R29, R28, R0 ;  /* 0x0000001c1d007223 */ /* 0x000fe20000010000 */
[----:B------:R-:W-:Y:S01]  /*76c0*/  LOP3.LUT R38, R50, 0xffff0000, RZ, 0xc0, !PT ;  /* 0xffff000032267812 */ /* 0x000fe200078ec0ff */
[----:B------:R-:W-:Y:S01]  /*76d0*/  FMUL.FTZ R4, R19, R22 ;  /* 0x0000001613047220 */ /* 0x000fe20000410000 */
[C---:B------:R-:W-:Y:S01]  /*76e0*/  SHF.L.U32 R41, R51.reuse, 0x10, RZ ;  /* 0x0000001033297819 */ /* 0x040fe200000006ff */
[----:B------:R-:W-:Y:S01]  /*76f0*/  @!P0 FADD.FTZ R16, -R16, -RZ ;  /* 0x800000ff10108221 */ /* 0x000fe20000010100 */
[----:B------:R-:W-:Y:S01]  /*7700*/  LOP3.LUT R42, R51, 0xffff0000, RZ, 0xc0, !PT ;  /* 0xffff0000332a7812 */ /* 0x000fe200078ec0ff */
        /* <DEDUP_REMOVED lines=18> */
.L_x_5497:
[----:B------:R-:W-:Y:S05]  /*7830*/  BSYNC B0 ;  /* 0x0000000000007941 */ /* 0x000fea0003800000 */
.L_x_5496:
[----:B------:R-:W-:Y:S02]  /*7840*/  MOV R3, 0xe0 ;  /* 0x000000e000037802 */ /* 0x000fe40000000f00 */
[----:B------:R-:W-:Y:S03]  /*7850*/  MOV R89, R87 ;  /* 0x0000005700597202 */ /* 0x000fe60000000f00 */
[C---:B------:R-:W-:Y:S02]  /*7860*/  IMAD R0, R3.reuse, c[0x0][0x19c], RZ ;  /* 0x0000670003007a24 */ /* 0x040fe400078e02ff */
[----:B------:R-:W-:Y:S05]  /*7870*/  IMAD.WIDE.U32 R4, R3, c[0x0][0x198], R88 ;  /* 0x0000660003047a25 */ /* 0x000fea00078e0058 */
[----:B------:R-:W-:Y:S05]  /*7880*/  IADD3 R5, R5, R0, RZ ;  /* 0x0000000005057210 */ /* 0x000fea0007ffe0ff */
[----:B-----5:R3:W-:Y:S02]  /*7890*/  STG.E.128 [R4.64], R40 ;  /* 0x0000002804007986 */ /* 0x0207e4000c101d06 */
.L_x_5495:
[----:B------:R-:W-:Y:S05]  /*78a0*/  BSYNC B1 ;  /* 0x0000000000017941 */ /* 0x000fea0003800000 */
.L_x_5494:
[----:B---3--:R-:W-:Y:S01]  /*78b0*/  IMAD.MOV.U32 R3, RZ, RZ, c[0x0][0x230] ;  /* 0x00008c00ff037624 */ /* 0x008fe200078e00ff */
[----:B------:R-:W-:Y:S03]  /*78c0*/  ULDC UR4, c[0x0][0x230] ;  /* 0x00008c0000047ab9 */ /* 0x000fe60000000800 */
[----:B------:R-:W-:Y:S05]  /*78d0*/  IMAD.U32 R3, R3, -0x40, RZ ;  /* 0xffffffc003037824 */ /* 0x000fea00078e00ff */
[C---:B------:R-:W-:Y:S02]  /*78e0*/  LEA R98, P1, R3.reuse, R98, 0x1 ;  /* 0x0000006203627211 */ /* 0x040fe400078208ff */
[C---:B------:R-:W-:Y:S02]  /*78f0*/  LEA R96, P0, R3.reuse, R96, 0x1 ;  /* 0x0000006003607211 */ /* 0x040fe400078008ff */
[C---:B------:R-:W-:Y:S02]  /*7900*/  LEA.HI.X.SX32 R99, R3.reuse, R99, 0x1, P1 ;  /* 0x0000006303637211 */ /* 0x040fe400008f0eff */
[----:B------:R-:W-:Y:S01]  /*7910*/  LEA.HI.X.SX32 R97, R3, R97, 0x1, P0 ;  /* 0x0000006103617211 */ /* 0x000fe200000f0eff */
[----:B------:R-:W-:-:S05]  /*7920*/  BRA `(.L_x_5465) ;  /* 0x0000048000007947 */ /* 0x000fca0003800000 */
.L_x_5447:
[----:B------:R-:W-:Y:S01]  /*7930*/  @!P3 IMAD.MOV.U32 R3, RZ, RZ, c[0x0][0x288] ;  /* 0x0000a200ff03b624 */ /* 0x000fe200078e00ff */
[----:B---3--:R-:W2:Y:S01]  /*7940*/  @!P1 LDG.E.128 R4, [R94.64] ;  /* 0x000000065e049981 */ /* 0x008ea2000c1e1d00 */
[----:B------:R-:W-:Y:S01]  /*7950*/  @!P2 LEA R12, P0, R103, R94, 0x1 ;  /* 0x0000005e670ca211 */ /* 0x000fe200078008ff */
[----:B------:R-:W-:Y:S01]  /*7960*/  UMOV UR4, URZ ;  /* 0x0000003f00047c82 */ /* 0x000fe20008000000 */
[----:B------:R-:W-:Y:S01]  /*7970*/  @!P3 IMAD.WIDE.U32 R2, R3, 0x60, R94 ;  /* 0x000000600302b825 */ /* 0x000fe200078e005e */
[----:B------:R-:W-:Y:S02]  /*7980*/  @!P1 MOV R89, R87 ;  /* 0x0000005700599202 */ /* 0x000fe40000000f00 */
[----:B------:R-:W-:Y:S02]  /*7990*/  @!P2 LEA.HI.X R13, R103, R95, R102, 0x1, P0 ;  /* 0x0000005f670da211 */ /* 0x000fe400000f0c66 */
[C---:B------:R-:W-:Y:S02]  /*79a0*/  @!P2 LEA R24, P0, R178.reuse, R88, 0x1 ;  /* 0x00000058b218a211 */ /* 0x040fe400078008ff */
[----:B------:R-:W-:Y:S02]  /*79b0*/  @!P3 MOV R0, c[0x0][0x28c] ;  /* 0x0000a3000000ba02 */ /* 0x000fe40000000f00 */
[----:B------:R-:W-:Y:S02]  /*79c0*/  @!P2 LEA.HI.X R25, R178, R87, R177, 0x1, P0 ;  /* 0x00000057b219a211 */ /* 0x000fe400000f0cb1 */
[----:B------:R-:W-:Y:S01]  /*79d0*/  @!P6 LEA R26, P0, R68, R94, 0x1 ;  /* 0x0000005e441ae211 */ /* 0x000fe200078008ff */
[----:B------:R-:W-:Y:S03]  /*79e0*/  @!P3 IMAD R0, R0, 0x60, RZ ;  /* 0x000000600000b824 */ /* 0x000fe600078e02ff */
[----:B------:R-:W-:Y:S01]  /*79f0*/  @!P6 LEA.HI.X R27, R68, R95, R67, 0x1, P0 ;  /* 0x0000005f441be211 */ /* 0x000fe200000f0c43 */
[----:B------:R-:W-:Y:S01]  /*7a00*/  @!P3 IMAD.IADD R3, R3, 0x1, R0 ;  /* 0x000000010303b824 */ /* 0x000fe200078e0200 */
[C---:B------:R-:W-:Y:S04]  /*7a10*/  @!P6 LEA R22, P0, R146.reuse, R88, 0x1 ;  /* 0x000000589216e211 */ /* 0x040fe800078008ff */
[----:B------:R-:W-:Y:S01]  /*7a20*/  @!P6 LEA.HI.X R23, R146, R87, R69, 0x1, P0 ;  /* 0x000000579217e211 */ /* 0x000fe200000f0c45 */
[----:B--2---:R1:W-:Y:S01]  /*7a30*/  @!P1 STG.E.128 [R88.64], R4 ;  /* 0x0000000458009986 */ /* 0x0043e2000c101d06 */
[----:B------:R-:W-:Y:S03]  /*7a40*/  ISETP.NE.AND P1, PT, R150, RZ, PT ;  /* 0x000000ff9600720c */ /* 0x000fe60003f25270 */
[----:B------:R-:W2:Y:S01]  /*7a50*/  @!P2 LDG.E.128 R12, [R12.64] ;  /* 0x000000060c0ca981 */ /* 0x000ea2000c1e1d00 */
[----:B-1----:R-:W-:Y:S03]  /*7a60*/  @!P3 IMAD.MOV.U32 R89, RZ, RZ, R87 ;  /* 0x000000ffff59b224 */ /* 0x002fe600078e0057 */
[----:B--2---:R-:W-:Y:S01]  /*7a70*/  @!P2 STG.E.128 [R24.64], R12 ;  /* 0x0000000c1800a986 */ /* 0x004fe2000c101d06 */
[----:B------:R-:W-:Y:S03]  /*7a80*/  ISETP.NE.AND P2, PT, R152, RZ, PT ;  /* 0x000000ff9800720c */ /* 0x000fe60003f45270 */
[----:B------:R-:W2:Y:S10]  /*7a90*/  @!P6 LDG.E.128 R16, [R26.64] ;  /* 0x000000061a10e981 */ /* 0x000eb4000c1e1d00 */
[C---:B------:R-:W-:Y:S04]  /*7aa0*/  @!P2 LEA R20, P0, R71.reuse, R94, 0x1 ;  /* 0x0000005e4714a211 */ /* 0x040fe800078008ff */
[----:B------:R-:W-:Y:S01]  /*7ab0*/  @!P2 LEA.HI.X R21, R71, R95, R70, 0x1, P0 ;  /* 0x0000005f4715a211 */ /* 0x000fe200000f0c46 */
[----:B--2---:R1:W-:Y:S04]  /*7ac0*/  @!P6 STG.E.128 [R22.64], R16 ;  /* 0x000000101600e986 */ /* 0x0043e8000c101d06 */
[----:B------:R2:W3:Y:S02]  /*7ad0*/  @!P3 LDG.E.128 R4, [R2.64] ;  /* 0x000000060204b981 */ /* 0x0004e4000c1e1d00 */
[----:B--2---:R-:W-:Y:S01]  /*7ae0*/  @!P3 MOV R3, 0x60 ;  /* 0x000000600003b802 */ /* 0x004fe20000000f00 */
[----:B-1----:R-:W-:Y:S01]  /*7af0*/  @!P4 IMAD.MOV.U32 R17, RZ, RZ, 0xa0 ;  /* 0x000000a0ff11c424 */ /* 0x002fe200078e00ff */
[C---:B------:R-:W-:Y:S03]  /*7b00*/  @!P2 LEA R22, P0, R148.reuse, R88, 0x1 ;  /* 0x000000589416a211 */ /* 0x040fe600078008ff */
[C---:B------:R-:W-:Y:S01]  /*7b10*/  @!P3 IMAD.WIDE.U32 R12, R3.reuse, c[0x0][0x198], R88 ;  /* 0x00006600030cba25 */ /* 0x040fe200078e0058 */
[----:B------:R-:W-:Y:S03]  /*7b20*/  @!P2 LEA.HI.X R23, R148, R87, R72, 0x1, P0 ;  /* 0x000000579417a211 */ /* 0x000fe600000f0c48 */
[----:B------:R-:W-:Y:S02]  /*7b30*/  @!P3 IMAD R0, R3, c[0x0][0x19c], RZ ;  /* 0x000067000300ba24 */ /* 0x000fe400078e02ff */
[----:B------:R-:W-:Y:S02]  /*7b40*/  @!P4 IMAD.MOV.U32 R3, RZ, RZ, c[0x0][0x288] ;  /* 0x0000a200ff03c624 */ /* 0x000fe400078e00ff */
[----:B------:R-:W-:Y:S01]  /*7b50*/  @!P4 IMAD.MOV.U32 R89, RZ, RZ, R87 ;  /* 0x000000ffff59c224 */ /* 0x000fe200078e0057 */
[----:B------:R-:W-:Y:S01]  /*7b60*/  @!P3 IADD3 R13, R13, R0, RZ ;  /* 0x000000000d0db210 */ /* 0x000fe20007ffe0ff */
[----:B------:R-:W-:Y:S01]  /*7b70*/  @!P4 IMAD.WIDE.U32 R2, R3, 0xa0, R94 ;  /* 0x000000a00302c825 */ /* 0x000fe200078e005e */
[----:B------:R-:W-:Y:S03]  /*7b80*/  @!P4 MOV R0, c[0x0][0x28c] ;  /* 0x0000a3000000ca02 */ /* 0x000fe60000000f00 */
[C---:B------:R-:W-:Y:S04]  /*7b90*/  @!P4 IMAD.WIDE.U32 R18, R17.reuse, c[0x0][0x198], R88 ;  /* 0x000066001112ca25 */ /* 0x040fe800078e0058 */
[----:B------:R-:W-:Y:S02]  /*7ba0*/  @!P4 IMAD R0, R0, 0xa0, RZ ;  /* 0x000000a00000c824 */ /* 0x000fe400078e02ff */
[----:B------:R-:W-:Y:S02]  /*7bb0*/  @!P4 IMAD R17, R17, c[0x0][0x19c], RZ ;  /* 0x000067001111ca24 */ /* 0x000fe400078e02ff */
[----:B------:R-:W-:Y:S01]  /*7bc0*/  @!P4 IMAD.IADD R3, R3, 0x1, R0 ;  /* 0x000000010303c824 */ /* 0x000fe200078e0200 */
[----:B------:R-:W-:Y:S01]  /*7bd0*/  @!P5 MOV R0, c[0x0][0x28c] ;  /* 0x0000a3000000da02 */ /* 0x000fe20000000f00 */
[----:B------:R-:W-:Y:S01]  /*7be0*/  @!P5 IMAD.MOV.U32 R89, RZ, RZ, R87 ;  /* 0x000000ffff59d224 */ /* 0x000fe200078e0057 */
[----:B------:R-:W-:Y:S01]  /*7bf0*/  @!P4 IADD3 R19, R19, R17, RZ ;  /* 0x000000111313c210 */ /* 0x000fe20007ffe0ff */
[----:B------:R-:W-:Y:S02]  /*7c00*/  @!P5 IMAD.MOV.U32 R17, RZ, RZ, 0xc0 ;  /* 0x000000c0ff11d424 */ /* 0x000fe400078e00ff */
[----:B------:R-:W-:Y:S01]  /*7c10*/  @!P5 IMAD R0, R0, 0xc0, RZ ;  /* 0x000000c00000d824 */ /* 0x000fe200078e02ff */
[----:B---3--:R1:W-:Y:S04]  /*7c20*/  @!P3 STG.E.128 [R12.64], R4 ;  /* 0x000000040c00b986 */ /* 0x0083e8000c101d06 */
[----:B-1----:R-:W2:Y:S04]  /*7c30*/  @!P2 LDG.E.128 R12, [R20.64] ;  /* 0x00000006140ca981 */ /* 0x002ea8000c1e1d00 */
[----:B--2---:R1:W-:Y:S04]  /*7c40*/  @!P2 STG.E.128 [R22.64], R12 ;  /* 0x0000000c1600a986 */ /* 0x0043e8000c101d06 */
[----:B------:R2:W3:Y:S02]  /*7c50*/  @!P4 LDG.E.128 R4, [R2.64] ;  /* 0x000000060204c981 */ /* 0x0004e4000c1e1d00 */
[----:B--2---:R-:W-:Y:S05]  /*7c60*/  @!P5 MOV R3, c[0x0][0x288] ;  /* 0x0000a2000003da02 */ /* 0x004fea0000000f00 */
[----:B------:R-:W-:Y:S04]  /*7c70*/  @!P5 IMAD.WIDE.U32 R2, R3, 0xc0, R94 ;  /* 0x000000c00302d825 */ /* 0x000fe800078e005e */
[----:B------:R-:W-:Y:S01]  /*7c80*/  @!P5 IMAD.IADD R3, R3, 0x1, R0 ;  /* 0x000000010303d824 */ /* 0x000fe200078e0200 */
[----:B------:R-:W-:Y:S05]  /*7c90*/  @!P1 MOV R0, c[0x0][0x28c] ;  /* 0x0000a30000009a02 */ /* 0x000fea0000000f00 */
[----:B------:R-:W-:Y:S01]  /*7ca0*/  @!P1 IMAD R0, R0, 0xe0, RZ ;  /* 0x000000e000009824 */ /* 0x000fe200078e02ff */
[----:B---3--:R2:W-:Y:S04]  /*7cb0*/  @!P4 STG.E.128 [R18.64], R4 ;  /* 0x000000041200c986 */ /* 0x0085e8000c101d06 */
[----:B-1----:R1:W3:Y:S02]  /*7cc0*/  @!P5 LDG.E.128 R12, [R2.64] ;  /* 0x00000006020cd981 */ /* 0x0022e4000c1e1d00 */
[----:B-1----:R-:W-:Y:S01]  /*7cd0*/  @!P1 MOV R3, c[0x0][0x288] ;  /* 0x0000a20000039a02 */ /* 0x002fe20000000f00 */
[----:B--2---:R-:W-:Y:S01]  /*7ce0*/  @!P5 IMAD.WIDE.U32 R18, R17, c[0x0][0x198], R88 ;  /* 0x000066001112da25 */ /* 0x004fe200078e0058 */
[----:B------:R-:W-:Y:S03]  /*7cf0*/  @!P1 MOV R89, R87 ;  /* 0x0000005700599202 */ /* 0x000fe60000000f00 */
[----:B------:R-:W-:Y:S04]  /*7d00*/  @!P1 IMAD.WIDE.U32 R2, R3, 0xe0, R94 ;  /* 0x000000e003029825 */ /* 0x000fe800078e005e */
[----:B------:R-:W-:Y:S01]  /*7d10*/  @!P5 IMAD R17, R17, c[0x0][0x19c], RZ ;  /* 0x000067001111da24 */ /* 0x000fe200078e02ff */
[----:B------:R-:W-:Y:S04]  /*7d20*/  @!P1 IADD3 R3, R3, R0, RZ ;  /* 0x0000000003039210 */ /* 0x000fe80007ffe0ff */
[----:B------:R-:W-:Y:S05]  /*7d30*/  @!P5 IADD3 R19, R19, R17, RZ ;  /* 0x000000111313d210 */ /* 0x000fea0007ffe0ff */
[----:B---3--:R1:W-:Y:S04]  /*7d40*/  @!P5 STG.E.128 [R18.64], R12 ;  /* 0x0000000c1200d986 */ /* 0x0083e8000c101d06 */
[----:B------:R2:W3:Y:S02]  /*7d50*/  @!P1 LDG.E.128 R4, [R2.64] ;  /* 0x0000000602049981 */ /* 0x0004e4000c1e1d00 */
[----:B--2---:R-:W-:Y:S04]  /*7d60*/  @!P1 IMAD.MOV.U32 R3, RZ, RZ, 0xe0 ;  /* 0x000000e0ff039424 */ /* 0x004fe800078e00ff */
[C---:B------:R-:W-:Y:S04]  /*7d70*/  @!P1 IMAD.WIDE.U32 R16, R3.reuse, c[0x0][0x198], R88 ;  /* 0x0000660003109a25 */ /* 0x040fe800078e0058 */
[----:B------:R-:W-:Y:S05]  /*7d80*/  @!P1 IMAD R0, R3, c[0x0][0x19c], RZ ;  /* 0x0000670003009a24 */ /* 0x000fea00078e02ff */
[----:B------:R-:W-:Y:S05]  /*7d90*/  @!P1 IADD3 R17, R17, R0, RZ ;  /* 0x0000000011119210 */ /* 0x000fea0007ffe0ff */
[----:B---3--:R1:W-:Y:S02]  /*7da0*/  @!P1 STG.E.128 [R16.64], R4 ;  /* 0x0000000410009986 */ /* 0x0083e4000c101d06 */
.L_x_5465:
[----:B------:R-:W-:Y:S01]  /*7db0*/  ISETP.NE.AND P1, PT, R181, RZ, PT ;  /* 0x000000ffb500720c */ /* 0x000fe20003f25270 */
[----:B------:R-:W-:Y:S04]  /*7dc0*/  IMAD.MOV.U32 R0, RZ, RZ, c[0x0][0x288] ;  /* 0x0000a200ff007624 */ /* 0x000fe800078e00ff */
[----:B------:R-:W-:Y:S05]  /*7dd0*/  IMAD.U32 R3, R0, -0x80, RZ ;  /* 0xffffff8000037824 */ /* 0x000fea00078e00ff */
[C---:B-1----:R-:W-:Y:S04]  /*7de0*/  LEA R94, P0, R3.reuse, R94, 0x1 ;  /* 0x0000005e035e7211 */ /* 0x042fe800078008ff */
[----:B------:R-:W-:Y:S01]  /*7df0*/  LEA.HI.X.SX32 R95, R3, R95, 0x1, P0 ;  /* 0x0000005f035f7211 */ /* 0x000fe200000f0eff */
[----:B------:R-:W-:-:S05]  /*7e00*/  @!P1 BRA `(.L_x_5498) ;  /* 0x000004d000009947 */ /* 0x000fca0003800000 */
[----:B------:R-:W-:Y:S04]  /*7e10*/  IADD3 R3, R11, -0x1, RZ ;  /* 0xffffffff0b037810 */ /* 0x000fe80007ffe0ff */
[----:B------:R-:W-:Y:S11]  /*7e20*/  ISETP.GT.AND P0, PT, R3, R66, PT ;  /* 0x000000420300720c */ /* 0x000ff60003f04270 */
[----:B------:R-:W-:Y:S02]  /*7e30*/  @!UPT UIADD3 URZ, URZ, URZ, URZ ;  /* 0x0000003f3f3ff290 */ /* 0x000fe4000fffe03f */
[----:B------:R-:W-:-:S05]  /*7e40*/  @!P0 BRA `(.L_x_5499) ;  /* 0x0000052000008947 */ /* 0x000fca0003800000 */
[----:B------:R-:W-:Y:S01]  /*7e50*/  IMAD.SHL.U32 R3, R11, 0x80, RZ ;  /* 0x000000800b037824 */ /* 0x000fe200078e00ff */
[----:B---3--:R-:W-:Y:S01]  /*7e60*/  IABS R7, c[0x0][0x2d0] ;  /* 0x0000b40000077a13 */ /* 0x008fe20000000000 */
[----:B------:R-:W-:Y:S01]  /*7e70*/  IMAD.MOV.U32 R16, RZ, RZ, RZ ;  /* 0x000000ffff107224 */ /* 0x000fe200078e00ff */
[----:B------:R-:W-:Y:S02]  /*7e80*/  LOP3.LUT R5, RZ, c[0x0][0x2d0], RZ, 0x33, !PT ;  /* 0x0000b400ff057a12 */ /* 0x000fe400078e33ff */
[----:B------:R-:W1:Y:S01]  /*7e90*/  I2F.RP R15, R7 ;  /* 0x00000007000f7306 */ /* 0x000e620000209400 */
[C---:B------:R-:W-:Y:S02]  /*7ea0*/  IADD3 R2, R3.reuse, -0x100, RZ ;  /* 0xffffff0003027810 */ /* 0x040fe40007ffe0ff */
[----:B------:R-:W-:Y:S02]  /*7eb0*/  IADD3 R3, R3, -0x80, RZ ;  /* 0xffffff8003037810 */ /* 0x000fe40007ffe0ff */
[-C--:B------:R-:W-:Y:S02]  /*7ec0*/  IABS R12, R2.reuse ;  /* 0x00000002000c7213 */ /* 0x080fe40000000000 */
[----:B------:R-:W-:Y:S02]  /*7ed0*/  IABS R13, R3 ;  /* 0x00000003000d7213 */ /* 0x000fe40000000000 */
[----:B------:R-:W-:Y:S01]  /*7ee0*/  IADD3 R0, -R3, R2, RZ ;  /* 0x0000000203007210 */ /* 0x000fe20007ffe1ff */
[----:B-1----:R-:W1:Y:S02]  /*7ef0*/  MUFU.RCP R8, R15 ;  /* 0x0000000f00087308 */ /* 0x002e640000001000 */
[----:B-1----:R-:W-:Y:S08]  /*7f00*/  IADD3 R14, R8, 0xffffffe, RZ ;  /* 0x0ffffffe080e7810 */ /* 0x002ff00007ffe0ff */
[----:B------:R-:W1:Y:S02]  /*7f10*/  F2I.FTZ.U32.TRUNC.NTZ R17, R14 ;  /* 0x0000000e00117305 */ /* 0x000e64000021f000 */
[--C-:B-1----:R-:W-:Y:S04]  /*7f20*/  IMAD.MOV R8, RZ, RZ, -R17.reuse ;  /* 0x000000ffff087224 */ /* 0x102fe800078e0a11 */
[----:B------:R-:W-:Y:S04]  /*7f30*/  IMAD R8, R8, R7, RZ ;  /* 0x0000000708087224 */ /* 0x000fe800078e02ff */
[----:B------:R-:W-:Y:S06]  /*7f40*/  IMAD.HI.U32 R8, R17, R8, R16 ;  /* 0x0000000811087227 */ /* 0x000fec00078e0010 */
[C---:B------:R-:W-:Y:S04]  /*7f50*/  IMAD.HI.U32 R6, R8.reuse, R13, RZ ;  /* 0x0000000d08067227 */ /* 0x040fe800078e00ff */
[----:B------:R-:W-:Y:S04]  /*7f60*/  IMAD.HI.U32 R4, R8, R12, RZ ;  /* 0x0000000c08047227 */ /* 0x000fe800078e00ff */
[----:B------:R-:W-:Y:S02]  /*7f70*/  IMAD.MOV R14, RZ, RZ, -R6 ;  /* 0x000000ffff0e7224 */ /* 0x000fe400078e0a06 */
[----:B------:R-:W-:Y:S02]  /*7f80*/  IMAD.MOV R8, RZ, RZ, -R4 ;  /* 0x000000ffff087224 */ /* 0x000fe400078e0a04 */
[C---:B------:R-:W-:Y:S02]  /*7f90*/  IMAD R13, R7.reuse, R14, R13 ;  /* 0x0000000e070d7224 */ /* 0x040fe400078e020d */
[----:B------:R-:W-:Y:S01]  /*7fa0*/  IMAD R12, R7, R8, R12 ;  /* 0x00000008070c7224 */ /* 0x000fe200078e020c */
[----:B------:R-:W-:Y:S02]  /*7fb0*/  LOP3.LUT R8, R3, c[0x0][0x2d0], RZ, 0x3c, !PT ;  /* 0x0000b40003087a12 */ /* 0x000fe400078e3cff */
[C---:B------:R-:W-:Y:S02]  /*7fc0*/  ISETP.GT.U32.AND P1, PT, R7.reuse, R13, PT ;  /* 0x0000000d0700720c */ /* 0x040fe40003f24070 */
[----:B------:R-:W-:Y:S02]  /*7fd0*/  ISETP.GT.U32.AND P0, PT, R7, R12, PT ;  /* 0x0000000c0700720c */ /* 0x000fe40003f04070 */
[----:B------:R-:W-:Y:S09]  /*7fe0*/  ISETP.GE.AND P2, PT, R8, RZ, PT ;  /* 0x000000ff0800720c */ /* 0x000ff20003f46270 */
[----:B------:R-:W-:Y:S01]  /*7ff0*/  @!P1 IMAD.IADD R13, R13, 0x1, -R7 ;  /* 0x000000010d0d9824 */ /* 0x000fe200078e0a07 */
[----:B------:R-:W-:Y:S02]  /*8000*/  @!P1 IADD3 R6, R6, 0x1, RZ ;  /* 0x0000000106069810 */ /* 0x000fe40007ffe0ff */
[-C--:B------:R-:W-:Y:S02]  /*8010*/  @!P0 IADD3 R12, R12, -R7.reuse, RZ ;  /* 0x800000070c0c8210 */ /* 0x080fe40007ffe0ff */
[-C--:B------:R-:W-:Y:S02]  /*8020*/  ISETP.GE.U32.AND P4, PT, R13, R7.reuse, PT ;  /* 0x000000070d00720c */ /* 0x080fe40003f86070 */
[----:B------:R-:W-:Y:S02]  /*8030*/  ISETP.GE.U32.AND P3, PT, R12, R7, PT ;  /* 0x000000070c00720c */ /* 0x000fe40003f66070 */
[----:B------:R-:W-:Y:S02]  /*8040*/  LOP3.LUT R7, R2, c[0x0][0x2d0], RZ, 0x3c, !PT ;  /* 0x0000b40002077a12 */ /* 0x000fe400078e3cff */
[----:B------:R-:W-:Y:S02]  /*8050*/  @!P0 IADD3 R4, R4, 0x1, RZ ;  /* 0x0000000104048810 */ /* 0x000fe40007ffe0ff */
[----:B------:R-:W-:Y:S02]  /*8060*/  ISETP.GE.AND P5, PT, R7, RZ, PT ;  /* 0x000000ff0700720c */ /* 0x000fe40003fa6270 */
[----:B------:R-:W-:Y:S03]  /*8070*/  ISETP.NE.AND P0, PT, RZ, c[0x0][0x2d0], PT ;  /* 0x0000b400ff007a0c */ /* 0x000fe60003f05270 */
[----:B------:R-:W-:Y:S02]  /*8080*/  @P4 IADD3 R6, R6, 0x1, RZ ;  /* 0x0000000106064810 */ /* 0x000fe40007ffe0ff */
[----:B------:R-:W-:Y:S03]  /*8090*/  @P3 IADD3 R4, R4, 0x1, RZ ;  /* 0x0000000104043810 */ /* 0x000fe60007ffe0ff */
[----:B------:R-:W-:Y:S03]  /*80a0*/  @!P2 IMAD.MOV R6, RZ, RZ, -R6 ;  /* 0x000000ffff06a224 */ /* 0x000fe600078e0a06 */
[----:B------:R-:W-:Y:S05]  /*80b0*/  @!P5 IMAD.MOV R4, RZ, RZ, -R4 ;  /* 0x000000ffff04d224 */ /* 0x000fea00078e0a04 */
[C---:B------:R-:W-:Y:S02]  /*80c0*/  SEL R4, R5.reuse, R4, !P0 ;  /* 0x0000000405047207 */ /* 0x040fe40004000000 */
[----:B------:R-:W-:Y:S02]  /*80d0*/  SEL R5, R5, R6, !P0 ;  /* 0x0000000605057207 */ /* 0x000fe40004000000 */
[CC--:B------:R-:W-:Y:S02]  /*80e0*/  LEA R20, P1, R4.reuse, R182.reuse, 0x2 ;  /* 0x000000b604147211 */ /* 0x0c0fe400078210ff */
[C---:B------:R-:W-:Y:S02]  /*80f0*/  LEA R16, P0, R5.reuse, R182, 0x2 ;  /* 0x000000b605107211 */ /* 0x040fe400078010ff */
[-C--:B------:R-:W-:Y:S02]  /*8100*/  LEA.HI.X.SX32 R21, R4, R183.reuse, 0x2, P1 ;  /* 0x000000b704157211 */ /* 0x080fe400008f16ff */
[C---:B------:R-:W-:Y:S01]  /*8110*/  LEA.HI.X.SX32 R17, R5.reuse, R183, 0x2, P0 ;  /* 0x000000b705117211 */ /* 0x040fe200000f16ff */
[----:B------:R-:W-:Y:S02]  /*8120*/  IMAD.IADD R5, R5, 0x1, -R4 ;  /* 0x0000000105057824 */ /* 0x000fe400078e0a04 */
[----:B------:R-:W3:Y:S02]  /*8130*/  LDG.E R7, [R20.64] ;  /* 0x0000000614077981 */ /* 0x000ee4000c1e1900 */
[----:B------:R-:W-:Y:S02]  /*8140*/  IMAD R0, R5, c[0x0][0x2d0], R0 ;  /* 0x0000b40005007a24 */ /* 0x000fe400078e0200 */
[----:B------:R-:W3:Y:S02]  /*8150*/  LDG.E R8, [R16.64] ;  /* 0x0000000610087981 */ /* 0x000ee4000c1e1900 */
[----:B------:R-:W-:Y:S01]  /*8160*/  IMAD.WIDE.U32 R18, R0, c[0x0][0x1a0], RZ ;  /* 0x0000680000127a25 */ /* 0x000fe200078e00ff */
[----:B------:R-:W-:Y:S03]  /*8170*/  SHF.R.S32.HI R12, RZ, 0x1f, R0 ;  /* 0x0000001fff0c7819 */ /* 0x000fe60000011400 */
[----:B---3--:R-:W-:Y:S02]  /*8180*/  IMAD.IADD R14, R7, 0x1, -R8 ;  /* 0x00000001070e7824 */ /* 0x008fe400078e0a08 */
[----:B------:R-:W-:Y:S02]  /*8190*/  IMAD R8, R12, c[0x0][0x1a0], RZ ;  /* 0x000068000c087a24 */ /* 0x000fe400078e02ff */
[----:B------:R-:W-:Y:S01]  /*81a0*/  IMAD.WIDE.U32 R16, R14, c[0x0][0x180], RZ ;  /* 0x000060000e107a25 */ /* 0x000fe200078e00ff */
[----:B------:R-:W-:Y:S03]  /*81b0*/  SHF.R.S32.HI R13, RZ, 0x1f, R14 ;  /* 0x0000001fff0d7819 */ /* 0x000fe6000001140e */
[----:B------:R-:W-:Y:S02]  /*81c0*/  IMAD R8, R0, c[0x0][0x1a4], R8 ;  /* 0x0000690000087a24 */ /* 0x000fe400078e0208 */
[----:B------:R-:W-:Y:S02]  /*81d0*/  IMAD R7, R13, c[0x0][0x180], RZ ;  /* 0x000060000d077a24 */ /* 0x000fe400078e02ff */
[----:B------:R-:W-:Y:S02]  /*81e0*/  IMAD.IADD R19, R19, 0x1, R8 ;  /* 0x0000000113137824 */ /* 0x000fe400078e0208 */
[C---:B------:R-:W-:Y:S02]  /*81f0*/  IMAD R7, R14.reuse, c[0x0][0x184], R7 ;  /* 0x000061000e077a24 */ /* 0x040fe400078e0207 */
[----:B------:R-:W-:Y:S02]  /*8200*/  IMAD R13, R13, c[0x0][0x188], RZ ;  /* 0x000062000d0d7a24 */ /* 0x000fe400078e02ff */
[----:B------:R-:W-:Y:S01]  /*8210*/  IMAD.WIDE.U32 R18, R14, c[0x0][0x188], R18 ;  /* 0x000062000e127a25 */ /* 0x000fe200078e0012 */
[----:B------:R-:W-:Y:S03]  /*8220*/  IADD3 R17, R17, R7, RZ ;  /* 0x0000000711117210 */ /* 0x000fe60007ffe0ff */
[----:B------:R-:W-:Y:S01]  /*8230*/  IMAD R7, R12, c[0x0][0x198], RZ ;  /* 0x000066000c077a24 */ /* 0x000fe200078e02ff */
[----:B------:R-:W-:Y:S01]  /*8240*/  LEA R90, P1, R18, R90, 0x1 ;  /* 0x0000005a125a7211 */ /* 0x000fe200078208ff */
[----:B------:R-:W-:Y:S04]  /*8250*/  IMAD.WIDE.U32 R16, R0, c[0x0][0x198], R16 ;  /* 0x0000660000107a25 */ /* 0x000fe800078e0010 */
[----:B------:R-:W-:Y:S01]  /*8260*/  IMAD R13, R14, c[0x0][0x18c], R13 ;  /* 0x000063000e0d7a24 */ /* 0x000fe200078e020d */
[----:B--2---:R-:W-:Y:S01]  /*8270*/  LEA R88, P0, R16, R88, 0x1 ;  /* 0x0000005810587211 */ /* 0x004fe200078008ff */
[----:B------:R-:W-:Y:S02]  /*8280*/  IMAD R7, R0, c[0x0][0x19c], R7 ;  /* 0x0000670000077a24 */ /* 0x000fe400078e0207 */
[----:B------:R-:W-:Y:S02]  /*8290*/  IMAD.IADD R8, R19, 0x1, R13 ;  /* 0x0000000113087824 */ /* 0x000fe400078e020d */
[----:B------:R-:W-:Y:S03]  /*82a0*/  IMAD.IADD R12, R17, 0x1, R7 ;  /* 0x00000001110c7824 */ /* 0x000fe600078e0207 */
[----:B------:R-:W-:Y:S02]  /*82b0*/  LEA.HI.X R91, R18, R91, R8, 0x1, P1 ;  /* 0x0000005b125b7211 */ /* 0x000fe400008f0c08 */
[----:B------:R-:W-:Y:S01]  /*82c0*/  LEA.HI.X R87, R16, R87, R12, 0x1, P0 ;  /* 0x0000005710577211 */ /* 0x000fe200000f0c0c */
[----:B------:R-:W-:-:S05]  /*82d0*/  BRA `(.L_x_5499) ;  /* 0x0000009000007947 */ /* 0x000fca0003800000 */
.L_x_5498:
[----:B--2---:R-:W-:Y:S01]  /*82e0*/  MOV R89, R87 ;  /* 0x0000005700597202 */ /* 0x004fe20000000f00 */
[----:B------:R-:W-:Y:S02]  /*82f0*/  IMAD.MOV.U32 R2, RZ, RZ, c[0x0][0x1a0] ;  /* 0x00006800ff027624 */ /* 0x000fe400078e00ff */
[----:B------:R-:W-:Y:S03]  /*8300*/  IMAD.MOV.U32 R0, RZ, RZ, c[0x0][0x198] ;  /* 0x00006600ff007624 */ /* 0x000fe600078e00ff */
[----:B------:R-:W-:Y:S01]  /*8310*/  LEA R3, -R2, RZ, 0x7 ;  /* 0x000000ff02037211 */ /* 0x000fe200078e39ff */
[----:B---3--:R-:W-:Y:S03]  /*8320*/  IMAD.U32 R5, R0, -0x80, RZ ;  /* 0xffffff8000057824 */ /* 0x008fe600078e00ff */
[----:B------:R-:W-:Y:S02]  /*8330*/  LEA R90, P1, R3, R90, 0x1 ;  /* 0x0000005a035a7211 */ /* 0x000fe400078208ff */
[----:B------:R-:W-:Y:S02]  /*8340*/  LEA R88, P0, R5, R88, 0x1 ;  /* 0x0000005805587211 */ /* 0x000fe400078008ff */
[----:B------:R-:W-:Y:S02]  /*8350*/  LEA.HI.X.SX32 R91, R3, R91, 0x1, P1 ;  /* 0x0000005b035b7211 */ /* 0x000fe400008f0eff */
[----:B------:R-:W-:Y:S02]  /*8360*/  LEA.HI.X.SX32 R87, R5, R89, 0x1, P0 ;  /* 0x0000005905577211 */ /* 0x000fe400000f0eff */
.L_x_5499:
[----:B------:R-:W-:Y:S04]  /*8370*/  IADD3 R11, R11, -0x1, RZ ;  /* 0xffffffff0b0b7810 */ /* 0x000fe80007ffe0ff */
[----:B------:R-:W-:Y:S11]  /*8380*/  ISETP.GT.AND P0, PT, R11, R66, PT ;  /* 0x000000420b00720c */ /* 0x000ff60003f04270 */
[----:B------:R-:W-:Y:S02]  /*8390*/  @!UPT UIADD3 URZ, URZ, URZ, URZ ;  /* 0x0000003f3f3ff290 */ /* 0x000fe4000fffe03f */
[----:B------:R-:W-:-:S05]  /*83a0*/  @P0 BRA `(.L_x_5500) ;  /* 0xffffa1c000000947 */ /* 0x000fca000383ffff */
.L_x_5446:
[----:B-1----:R-:W-:Y:S01]  /*83b0*/  BAR.SYNC.DEFER_BLOCKING 0x0 ;  /* 0x0000000000007b1d */ /* 0x002fe20000010000 */
[----:B------:R-:W-:Y:S02]  /*83c0*/  ISETP.NE.AND P0, PT, RZ, c[0x0][0x230], PT ;  /* 0x00008c00ff007a0c */ /* 0x000fe40003f05270 */
[----:B------:R-:W-:-:S03]  /*83d0*/  SHF.L.U32 R188, R122, 0x1, RZ ;  /* 0x000000017abc7819 */ /* 0x000fc600000006ff */
[----:B------:R-:W-:Y:S08]  /*83e0*/  BSSY B2, `(.L_x_5501) ;  /* 0x00002ee000027945 */ /* 0x000ff00003800000 */
[----:B------:R-:W-:Y:S05]  /*83f0*/  @!P0 BRA `(.L_x_5502) ;  /* 0x00002a6000008947 */ /* 0x000fea0003800000 */
[----:B------:R-:W-:Y:S01]  /*8400*/  ISETP.NE.U32.AND P0, PT, RZ, c[0x0][0x250], PT ;  /* 0x00009400ff007a0c */ /* 0x000fe20003f05070 */
[----:B------:R-:W-:-:S03]  /*8410*/  IMAD.MOV.U32 R0, RZ, RZ, RZ ;  /* 0x000000ffff007224 */ /* 0x000fc600078e00ff */
[----:B------:R-:W-:-:S13]  /*8420*/  ISETP.NE.AND.EX P0, PT, RZ, c[0x0][0x254], PT, P0 ;  /* 0x00009500ff007a0c */ /* 0x000fda0003f05300 */
[----:B------:R-:W1:Y:S01]  /*8430*/  @P0 S2R R3, SR_CTAID.Y ;  /* 0x0000000000030919 */ /* 0x000e620000002600 */
[----:B------:R-:W-:-:S04]  /*8440*/  @P0 IMAD.MOV.U32 R2, RZ, RZ, 0x4 ;  /* 0x00000004ff020424 */ /* 0x000fc800078e00ff */
[----:B-1----:R-:W-:-:S05]  /*8450*/  @P0 IMAD.WIDE R8, R3, R2, c[0x0][0x250] ;  /* 0x0000940003080625 */ /* 0x002fca00078e0202 */
[----:B------:R-:W4:Y:S01]  /*8460*/  @P0 LDG.E R0, [R8.64] ;  /* 0x0000000608000981 */ /* 0x000f22000c1e1900 */
[----:B---3--:R-:W-:Y:S01]  /*8470*/  IMAD.MOV.U32 R5, RZ, RZ, c[0x0][0x190] ;  /* 0x00006400ff057624 */ /* 0x008fe200078e00ff */
[C---:B------:R-:W-:Y:S01]  /*8480*/  LEA R10, P0, R134.reuse, c[0x0][0x160], 0x1 ;  /* 0x00005800860a7a11 */ /* 0x040fe200078008ff */
[----:B------:R-:W-:Y:S01]  /*8490*/  IMAD.MOV.U32 R3, RZ, RZ, c[0x0][0x194] ;  /* 0x00006500ff037624 */ /* 0x000fe200078e00ff */
[----:B------:R-:W1:Y:S01]  /*84a0*/  S2R R46, SR_CTAID.X ;  /* 0x00000000002e7919 */ /* 0x000e620000002500 */
[----:B------:R-:W-:Y:S01]  /*84b0*/  IMAD.MOV.U32 R136, RZ, RZ, R134 ;  /* 0x000000ffff887224 */ /* 0x000fe200078e0086 */
[--C-:B------:R-:W-:Y:S01]  /*84c0*/  LEA.HI.X R11, R134, c[0x0][0x164], R137.reuse, 0x1, P0 ;  /* 0x00005900860b7a11 */ /* 0x100fe200000f0c89 */
[----:B------:R-:W-:Y:S01]  /*84d0*/  IMAD R4, R3, 0x30, RZ ;  /* 0x0000003003047824 */ /* 0x000fe200078e02ff */
[CC--:B------:R-:W-:Y:S01]  /*84e0*/  LEA R2, P0, R5.reuse, R134.reuse, 0x4 ;  /* 0x0000008605027211 */ /* 0x0c0fe200078020ff */
[C---:B------:R-:W-:Y:S01]  /*84f0*/  IMAD.WIDE.U32 R6, R5.reuse, 0x30, R136 ;  /* 0x0000003005067825 */ /* 0x040fe200078e0088 */
[----:B------:R-:W-:Y:S01]  /*8500*/  LEA R134, P2, R5, R134, 0x5 ;  /* 0x0000008605867211 */ /* 0x000fe200078428ff */
[----:B------:R-:W-:Y:S01]  /*8510*/  ULDC.U8 UR4, c[0x0][0x313] ;  /* 0x0000c4c000047ab9 */ /* 0x000fe20000000000 */
[----:B------:R-:W-:Y:S01]  /*8520*/  LEA R34, P1, R2, c[0x0][0x160], 0x1 ;  /* 0x0000580002227a11 */ /* 0x000fe200078208ff */
[----:B------:R-:W-:Y:S01]  /*8530*/  IMAD.IADD R4, R7, 0x1, R4 ;  /* 0x0000000107047824 */ /* 0x000fe200078e0204 */
[----:B------:R-:W-:Y:S01]  /*8540*/  LEA.HI.X R7, R5, R137, R3, 0x4, P0 ;  /* 0x0000008905077211 */ /* 0x000fe200000f2403 */
[----:B------:R-:W-:Y:S01]  /*8550*/  IMAD.SHL.U32 R23, R61, 0x10, RZ ;  /* 0x000000103d177824 */ /* 0x000fe200078e00ff */
[----:B------:R-:W-:-:S02]  /*8560*/  LEA R24, P0, R6, c[0x0][0x160], 0x1 ;  /* 0x0000580006187a11 */ /* 0x000fc400078008ff */
[----:B------:R-:W-:Y:S02]  /*8570*/  LEA.HI.X R3, R5, R137, R3, 0x5, P2 ;  /* 0x0000008905037211 */ /* 0x000fe400010f2c03 */
[----:B------:R-:W-:Y:S02]  /*8580*/  LEA.HI.X R25, R6, c[0x0][0x164], R4, 0x1, P0 ;  /* 0x0000590006197a11 */ /* 0x000fe400000f0c04 */
[----:B------:R-:W-:Y:S02]  /*8590*/  LEA R26, P0, R134, c[0x0][0x160], 0x1 ;  /* 0x00005800861a7a11 */ /* 0x000fe400078008ff */
[----:B------:R-:W-:Y:S02]  /*85a0*/  LEA.HI.X R35, R2, c[0x0][0x164], R7, 0x1, P1 ;  /* 0x0000590002237a11 */ /* 0x000fe400008f0c07 */
[----:B------:R-:W-:Y:S01]  /*85b0*/  LEA.HI.X R27, R134, c[0x0][0x164], R3, 0x1, P0 ;  /* 0x00005900861b7a11 */ /* 0x000fe200000f0c03 */
[C---:B-1----:R-:W-:Y:S01]  /*85c0*/  IMAD R55, R46.reuse, 0x40, R55 ;  /* 0x000000402e377824 */ /* 0x042fe200078e0237 */
[----:B------:R-:W-:Y:S01]  /*85d0*/  ISETP.NE.AND P0, PT, RZ, UR4, PT ;  /* 0x00000004ff007c0c */ /* 0x000fe2000bf05270 */
[----:B------:R-:W-:-:S02]  /*85e0*/  IMAD R21, R46, -0x40, R179 ;  /* 0xffffffc02e157824 */ /* 0x000fc400078e02b3 */
[----:B----4-:R-:W-:-:S04]  /*85f0*/  IMAD.IADD R0, R55, 0x1, R0 ;  /* 0x0000000137007824 */ /* 0x010fc800078e0200 */
[----:B------:R-:W-:-:S05]  /*8600*/  IMAD R0, R61, R0, RZ ;  /* 0x000000003d007224 */ /* 0x000fca00078e02ff */
[-C--:B------:R-:W-:Y:S02]  /*8610*/  IADD3 R6, P2, R59, R0.reuse, RZ ;  /* 0x000000003b067210 */ /* 0x080fe40007f5e0ff */
[----:B------:R-:W-:Y:S02]  /*8620*/  IADD3 R2, P1, R58, R0, RZ ;  /* 0x000000003a027210 */ /* 0x000fe40007f3e0ff */
[----:B------:R-:W-:-:S05]  /*8630*/  SHF.R.S32.HI R0, RZ, 0x1f, R0 ;  /* 0x0000001fff007819 */ /* 0x000fca0000011400 */
[--C-:B------:R-:W-:Y:S02]  /*8640*/  IMAD.X R7, R57, 0x1, R0.reuse, P2 ;  /* 0x0000000139077824 */ /* 0x100fe400010e0600 */
[----:B------:R-:W-:Y:S01]  /*8650*/  IMAD.X R20, R56, 0x1, R0, P1 ;  /* 0x0000000138147824 */ /* 0x000fe200008e0600 */
[----:B------:R-:W-:Y:S05]  /*8660*/  @!P0 BRA `(.L_x_5503) ;  /* 0x00000f6000008947 */ /* 0x000fea0003800000 */
[----:B------:R-:W1:Y:S01]  /*8670*/  S2R R12, SR_TID.X ;  /* 0x00000000000c7919 */ /* 0x000e620000002100 */
[----:B------:R-:W-:Y:S01]  /*8680*/  ISETP.GE.AND P0, PT, R132, R21, PT ;  /* 0x000000158400720c */ /* 0x000fe20003f06270 */
[----:B------:R-:W-:Y:S03]  /*8690*/  BSSY B1, `(.L_x_5504) ;  /* 0x0000039000017945 */ /* 0x000fe60003800000 */
[----:B-1----:R-:W-:-:S13]  /*86a0*/  ISETP.LT.OR P0, PT, R12, -0x7, P0 ;  /* 0xfffffff90c00780c */ /* 0x002fda0000701670 */
[----:B------:R-:W-:Y:S05]  /*86b0*/  @P0 BRA `(.L_x_5505) ;  /* 0x0000036000000947 */ /* 0x000fea0003800000 */
[----:B------:R-:W-:-:S13]  /*86c0*/  ISETP.GE.AND P0, PT, R100, c[0x0][0x220], PT ;  /* 0x0000880064007a0c */ /* 0x000fda0003f06270 */
[----:B------:R1:W-:Y:S01]  /*86d0*/  @P0 STS.128 [R188], RZ ;  /* 0x000000ffbc000388 */ /* 0x0003e20000000c00 */
[----:B------:R-:W-:Y:S05]  /*86e0*/  @P0 BRA `(.L_x_5505) ;  /* 0x0000033000000947 */ /* 0x000fea0003800000 */
[----:B------:R-:W5:Y:S01]  /*86f0*/  LDG.E.128 R8, [R10.64] ;  /* 0x000000060a087981 */ /* 0x000f62000c1e1d00 */
[----:B------:R-:W-:Y:S01]  /*8700*/  ISETP.GE.AND P0, PT, R100, c[0x0][0x230], PT ;  /* 0x00008c0064007a0c */ /* 0x000fe20003f06270 */
[----:B------:R-:W-:-:S12]  /*8710*/  BSSY B0, `(.L_x_5506) ;  /* 0x000002f000007945 */ /* 0x000fd80003800000 */
[----:B------:R-:W-:Y:S05]  /*8720*/  @P0 BRA `(.L_x_5507) ;  /* 0x000002d000000947 */ /* 0x000fea0003800000 */
[C---:B------:R-:W-:Y:S01]  /*8730*/  IMAD.SHL.U32 R2, R6.reuse, 0x2, RZ ;  /* 0x0000000206027824 */ /* 0x040fe200078e00ff */
[----:B------:R-:W-:-:S04]  /*8740*/  SHF.L.U64.HI R0, R6, 0x1, R7 ;  /* 0x0000000106007819 */ /* 0x000fc80000010207 */
[C---:B------:R-:W-:Y:S02]  /*8750*/  IADD3 R18, P0, R2.reuse, c[0x0][0x2b0], RZ ;  /* 0x0000ac0002127a10 */ /* 0x040fe40007f1e0ff */
[----:B------:R-:W-:Y:S02]  /*8760*/  IADD3 R4, P1, R2, c[0x0][0x2a8], RZ ;  /* 0x0000aa0002047a10 */ /* 0x000fe40007f3e0ff */
[C---:B------:R-:W-:Y:S02]  /*8770*/  IADD3.X R19, R0.reuse, c[0x0][0x2b4], RZ, P0, !PT ;  /* 0x0000ad0000137a10 */ /* 0x040fe400007fe4ff */
[----:B------:R-:W-:-:S03]  /*8780*/  IADD3.X R5, R0, c[0x0][0x2ac], RZ, P1, !PT ;  /* 0x0000ab0000057a10 */ /* 0x000fc60000ffe4ff */
[----:B------:R-:W3:Y:S04]  /*8790*/  LDG.E.64 R2, [R18.64] ;  /* 0x0000000612027981 */ /* 0x000ee8000c1e1b00 */
[----:B------:R-:W4:Y:S01]  /*87a0*/  LDG.E.64 R4, [R4.64] ;  /* 0x0000000604047981 */ /* 0x000f22000c1e1b00 */
[C---:B-----5:R-:W-:Y:S01]  /*87b0*/  IMAD.U32 R13, R9.reuse, 0x10000, RZ ;  /* 0x00010000090d7824 */ /* 0x060fe200078e00ff */
[----:B------:R-:W-:Y:S01]  /*87c0*/  LOP3.LUT R0, R9, 0xffff0000, RZ, 0xc0, !PT ;  /* 0xffff000009007812 */ /* 0x000fe200078ec0ff */
[----:B------:R-:W-:Y:S01]  /*87d0*/  IMAD.U32 R14, R11, 0x10000, RZ ;  /* 0x000100000b0e7824 */ /* 0x000fe200078e00ff */
[C---:B------:R-:W-:Y:S02]  /*87e0*/  SHF.L.U32 R9, R8.reuse, 0x10, RZ ;  /* 0x0000001008097819 */ /* 0x040fe400000006ff */
[----:B------:R-:W-:-:S02]  /*87f0*/  LOP3.LUT R16, R8, 0xffff0000, RZ, 0xc0, !PT ;  /* 0xffff000008107812 */ /* 0x000fc400078ec0ff */
[----:B------:R-:W-:Y:S02]  /*8800*/  LOP3.LUT R11, R11, 0xffff0000, RZ, 0xc0, !PT ;  /* 0xffff00000b0b7812 */ /* 0x000fe400078ec0ff */
[C---:B------:R-:W-:Y:S02]  /*8810*/  SHF.L.U32 R15, R10.reuse, 0x10, RZ ;  /* 0x000000100a0f7819 */ /* 0x040fe400000006ff */
[----:B------:R-:W-:Y:S02]  /*8820*/  LOP3.LUT R20, R10, 0xffff0000, RZ, 0xc0, !PT ;  /* 0xffff00000a147812 */ /* 0x000fe400078ec0ff */
[C---:B---3--:R-:W-:Y:S01]  /*8830*/  LOP3.LUT R8, R2.reuse, 0xffff0000, RZ, 0xc0, !PT ;  /* 0xffff000002087812 */ /* 0x048fe200078ec0ff */
[----:B------:R-:W-:Y:S01]  /*8840*/  IMAD.U32 R2, R2, 0x10000, RZ ;  /* 0x0001000002027824 */ /* 0x000fe200078e00ff */
[----:B------:R-:W-:Y:S02]  /*8850*/  LOP3.LUT R17, R3, 0xffff0000, RZ, 0xc0, !PT ;  /* 0xffff000003117812 */ /* 0x000fe400078ec0ff */
[----:B----4-:R-:W-:Y:S01]  /*8860*/  LOP3.LUT R19, R4, 0xffff0000, RZ, 0xc0, !PT ;  /* 0xffff000004137812 */ /* 0x010fe200078ec0ff */
[-C--:B------:R-:W-:Y:S01]  /*8870*/  FMUL.FTZ R10, R0, R8.reuse ;  /* 0x00000008000a7220 */ /* 0x080fe20000410000 */
[----:B------:R-:W-:Y:S01]  /*8880*/  LOP3.LUT R18, R5, 0xffff0000, RZ, 0xc0, !PT ;  /* 0xffff000005127812 */ /* 0x000fe200078ec0ff */
[-C--:B------:R-:W-:Y:S01]  /*8890*/  FMUL.FTZ R29, R11, R17.reuse ;  /* 0x000000110b1d7220 */ /* 0x080fe20000410000 */
[----:B------:R-:W-:Y:S01]  /*88a0*/  SHF.L.U32 R3, R3, 0x10, RZ ;  /* 0x0000001003037819 */ /* 0x000fe200000006ff */
[----:B------:R-:W-:Y:S01]  /*88b0*/  FMUL.FTZ R8, R13, R8 ;  /* 0x000000080d087220 */ /* 0x000fe20000410000 */
[----:B------:R-:W-:Y:S01]  /*88c0*/  SHF.L.U32 R5, R5, 0x10, RZ ;  /* 0x0000001005057819 */ /* 0x000fe200000006ff */
[----:B------:R-:W-:-:S02]  /*88d0*/  FMUL.FTZ R17, R14, R17 ;  /* 0x000000110e117220 */ /* 0x000fc40000410000 */
[-C--:B------:R-:W-:Y:S02]  /*88e0*/  FFMA.FTZ R10, R13, R19.reuse, -R10 ;  /* 0x000000130d0a7223 */ /* 0x080fe4000001080a */
[-C--:B------:R-:W-:Y:S02]  /*88f0*/  FFMA.FTZ R29, R14, R18.reuse, -R29 ;  /* 0x000000120e1d7223 */ /* 0x080fe4000001081d */
[----:B------:R-:W-:Y:S02]  /*8900*/  FFMA.FTZ R19, R0, R19, R8 ;  /* 0x0000001300137223 */ /* 0x000fe40000010008 */
[----:B------:R-:W-:Y:S02]  /*8910*/  FFMA.FTZ R18, R11, R18, R17 ;  /* 0x000000120b127223 */ /* 0x000fe40000010011 */
[-C--:B------:R-:W-:Y:S02]  /*8920*/  FMUL.FTZ R0, R16, R2.reuse ;  /* 0x0000000210007220 */ /* 0x080fe40000410000 */
[----:B------:R-:W-:Y:S01]  /*8930*/  FMUL.FTZ R11, R9, R2 ;  /* 0x00000002090b7220 */ /* 0x000fe20000410000 */
[----:B------:R-:W-:Y:S01]  /*8940*/  F2FP.BF16.PACK_AB R18, R18, R29 ;  /* 0x0000001d1212723e */ /* 0x000fe200000010ff */
[----:B------:R-:W-:-:S02]  /*8950*/  IMAD.U32 R4, R4, 0x10000, RZ ;  /* 0x0001000004047824 */ /* 0x000fc400078e00ff */
[-C--:B------:R-:W-:Y:S02]  /*8960*/  FMUL.FTZ R2, R20, R3.reuse ;  /* 0x0000000314027220 */ /* 0x080fe40000410000 */
[----:B------:R-:W-:Y:S02]  /*8970*/  FMUL.FTZ R3, R15, R3 ;  /* 0x000000030f037220 */ /* 0x000fe40000410000 */
[----:B------:R-:W-:Y:S01]  /*8980*/  FFMA.FTZ R0, R9, R4, -R0 ;  /* 0x0000000409007223 */ /* 0x000fe20000010800 */
[----:B------:R-:W-:Y:S01]  /*8990*/  F2FP.BF16.PACK_AB R9, R19, R10 ;  /* 0x0000000a1309723e */ /* 0x000fe200000010ff */
[----:B------:R-:W-:Y:S02]  /*89a0*/  FFMA.FTZ R11, R16, R4, R11 ;  /* 0x00000004100b7223 */ /* 0x000fe4000001000b */
[-C--:B------:R-:W-:Y:S02]  /*89b0*/  FFMA.FTZ R2, R15, R5.reuse, -R2 ;  /* 0x000000050f027223 */ /* 0x080fe40000010802 */
[----:B------:R-:W-:Y:S01]  /*89c0*/  FFMA.FTZ R3, R20, R5, R3 ;  /* 0x0000000514037223 */ /* 0x000fe20000010003 */
[----:B------:R-:W-:-:S02]  /*89d0*/  F2FP.BF16.PACK_AB R8, R11, R0 ;  /* 0x000000000b08723e */ /* 0x000fc400000010ff */
[----:B------:R-:W-:Y:S02]  /*89e0*/  MOV R11, R18 ;  /* 0x00000012000b7202 */ /* 0x000fe40000000f00 */
[----:B------:R-:W-:Y:S02]  /*89f0*/  F2FP.BF16.PACK_AB R10, R3, R2 ;  /* 0x00000002030a723e */ /* 0x000fe400000010ff */
.L_x_5507:
[----:B------:R-:W-:Y:S05]  /*8a00*/  BSYNC B0 ;  /* 0x0000000000007941 */ /* 0x000fea0003800000 */
.L_x_5506:
[----:B-----5:R3:W-:Y:S02]  /*8a10*/  STS.128 [R188], R8 ;  /* 0x00000008bc007388 */ /* 0x0207e40000000c00 */
.L_x_5505:
[----:B------:R-:W-:Y:S05]  /*8a20*/  BSYNC B1 ;  /* 0x0000000000017941 */ /* 0x000fea0003800000 */
.L_x_5504:
[----:B------:R-:W-:Y:S01]  /*8a30*/  IADD3 R0, R132, 0x10, RZ ;  /* 0x0000001084007810 */ /* 0x000fe20007ffe0ff */
[----:B------:R-:W-:Y:S03]  /*8a40*/  BSSY B1, `(.L_x_5508) ;  /* 0x000003b000017945 */ /* 0x000fe60003800000 */
[----:B------:R-:W-:-:S04]  /*8a50*/  ISETP.GE.AND P0, PT, R0, R21, PT ;  /* 0x000000150000720c */ /* 0x000fc80003f06270 */
[----:B------:R-:W-:-:S13]  /*8a60*/  ISETP.LT.OR P0, PT, R12, -0x87, P0 ;  /* 0xffffff790c00780c */ /* 0x000fda0000701670 */
[----:B------:R-:W-:Y:S05]  /*8a70*/  @P0 BRA `(.L_x_5509) ;  /* 0x0000037000000947 */ /* 0x000fea0003800000 */
[----:B------:R-:W-:-:S13]  /*8a80*/  ISETP.GE.AND P0, PT, R100, c[0x0][0x220], PT ;  /* 0x0000880064007a0c */ /* 0x000fda0003f06270 */
[----:B------:R4:W-:Y:S01]  /*8a90*/  @P0 STS.128 [R188+0x800], RZ ;  /* 0x000800ffbc000388 */ /* 0x0009e20000000c00 */
[----:B------:R-:W-:Y:S05]  /*8aa0*/  @P0 BRA `(.L_x_5509) ;  /* 0x0000034000000947 */ /* 0x000fea0003800000 */
[----:B------:R-:W5:Y:S01]  /*8ab0*/  LDG.E.128 R32, [R34.64] ;  /* 0x0000000622207981 */ /* 0x000f62000c1e1d00 */
[----:B------:R-:W-:Y:S01]  /*8ac0*/  ISETP.GE.AND P0, PT, R100, c[0x0][0x230], PT ;  /* 0x00008c0064007a0c */ /* 0x000fe20003f06270 */
[----:B------:R-:W-:-:S12]  /*8ad0*/  BSSY B0, `(.L_x_5510) ;  /* 0x0000030000007945 */ /* 0x000fd80003800000 */
[----:B------:R-:W-:Y:S05]  /*8ae0*/  @P0 BRA `(.L_x_5511) ;  /* 0x000002e000000947 */ /* 0x000fea0003800000 */
[----:B------:R-:W-:-:S04]  /*8af0*/  IADD3 R2, P0, R23, R6, RZ ;  /* 0x0000000617027210 */ /* 0x000fc80007f1e0ff */
[----:B------:R-:W-:Y:S01]  /*8b00*/  LEA.HI.X.SX32 R23, R23, R7, 0x1, P0 ;  /* 0x0000000717177211 */ /* 0x000fe200000f0eff */
[----:B------:R-:W-:-:S03]  /*8b10*/  IMAD.SHL.U32 R3, R2, 0x2, RZ ;  /* 0x0000000202037824 */ /* 0x000fc600078e00ff */
[----:B------:R-:W-:Y:S02]  /*8b20*/  SHF.L.U64.HI R23, R2, 0x1, R23 ;  /* 0x0000000102177819 */ /* 0x000fe40000010217 */
[C---:B------:R-:W-:Y:S02]  /*8b30*/  IADD3 R2, P0, R3.reuse, c[0x0][0x2b0], RZ ;  /* 0x0000ac0003027a10 */ /* 0x040fe40007f1e0ff */
[----:B------:R-:W-:Y:S02]  /*8b40*/  IADD3 R4, P1, R3, c[0x0][0x2a8], RZ ;  /* 0x0000aa0003047a10 */ /* 0x000fe40007f3e0ff */
[C---:B------:R-:W-:Y:S02]  /*8b50*/  IADD3.X R3, R23.reuse, c[0x0][0x2b4], RZ, P0, !PT ;  /* 0x0000ad0017037a10 */ /* 0x040fe400007fe4ff */
[----:B------:R-:W-:-:S04]  /*8b60*/  IADD3.X R5, R23, c[0x0][0x2ac], RZ, P1, !PT ;  /* 0x0000ab0017057a10 */ /* 0x000fc80000ffe4ff */
[----:B--2---:R-:W2:Y:S04]  /*8b70*/  LDG.E.64 R2, [R2.64] ;  /* 0x0000000602027981 */ /* 0x004ea8000c1e1b00 */
[----:B---3--:R-:W3:Y:S01]  /*8b80*/  LDG.E.64 R4, [R4.64] ;  /* 0x0000000604047981 */ /* 0x008ee2000c1e1b00 */
[C---:B-----5:R-:W-:Y:S01]  /*8b90*/  LOP3.LUT R8, R33.reuse, 0xffff0000, RZ, 0xc0, !PT ;  /* 0xffff000021087812 */ /* 0x060fe200078ec0ff */
[----:B------:R-:W-:Y:S01]  /*8ba0*/  IMAD.U32 R9, R33, 0x10000, RZ ;  /* 0x0001000021097824 */ /* 0x000fe200078e00ff */
[C---:B------:R-:W-:Y:S01]  /*8bb0*/  LOP3.LUT R13, R35.reuse, 0xffff0000, RZ, 0xc0, !PT ;  /* 0xffff0000230d7812 */ /* 0x040fe200078ec0ff */
[----:B------:R-:W-:Y:S01]  /*8bc0*/  IMAD.U32 R14, R35, 0x10000, RZ ;  /* 0x00010000230e7824 */ /* 0x000fe200078e00ff */
[----:B------:R-:W-:Y:S02]  /*8bd0*/  SHF.L.U32 R10, R32, 0x10, RZ ;  /* 0x00000010200a7819 */ /* 0x000fe400000006ff */
[----:B------:R-:W-:-:S02]  /*8be0*/  SHF.L.U32 R15, R34, 0x10, RZ ;  /* 0x00000010220f7819 */ /* 0x000fc400000006ff */
[----:B------:R-:W-:Y:S02]  /*8bf0*/  LOP3.LUT R32, R32, 0xffff0000, RZ, 0xc0, !PT ;  /* 0xffff000020207812 */ /* 0x000fe400078ec0ff */
[----:B------:R-:W-:Y:S02]  /*8c00*/  LOP3.LUT R34, R34, 0xffff0000, RZ, 0xc0, !PT ;  /* 0xffff000022227812 */ /* 0x000fe400078ec0ff */
[----:B--2---:R-:W-:Y:S02]  /*8c10*/  LOP3.LUT R11, R2, 0xffff0000, RZ, 0xc0, !PT ;  /* 0xffff0000020b7812 */ /* 0x004fe400078ec0ff */
[----:B------:R-:W-:Y:S02]  /*8c20*/  LOP3.LUT R17, R3, 0xffff0000, RZ, 0xc0, !PT ;  /* 0xffff000003117812 */ /* 0x000fe400078ec0ff */
[----:B---3--:R-:W-:Y:S01]  /*8c30*/  LOP3.LUT R19, R4, 0xffff0000, RZ, 0xc0, !PT ;  /* 0xffff000004137812 */ /* 0x008fe200078ec0ff */
[-C--:B------:R-:W-:Y:S01]  /*8c40*/  FMUL.FTZ R16, R8, R11.reuse ;  /* 0x0000000b08107220 */ /* 0x080fe20000410000 */
[----:B------:R-:W-:Y:S01]  /*8c50*/  LOP3.LUT R18, R5, 0xffff0000, RZ, 0xc0, !PT ;  /* 0xffff000005127812 */ /* 0x000fe200078ec0ff */
[----:B------:R-:W-:Y:S01]  /*8c60*/  FMUL.FTZ R20, R9, R11 ;  /* 0x0000000b09147220 */ /* 0x000fe20000410000 */
[----:B------:R-:W-:Y:S01]  /*8c70*/  SHF.L.U32 R3, R3, 0x10, RZ ;  /* 0x0000001003037819 */ /* 0x000fe200000006ff */
[-C--:B------:R-:W-:Y:S01]  /*8c80*/  FMUL.FTZ R11, R13, R17.reuse ;  /* 0x000000110d0b7220 */ /* 0x080fe20000410000 */
[----:B------:R-:W-:Y:S01]  /*8c90*/  SHF.L.U32 R5, R5, 0x10, RZ ;  /* 0x0000001005057819 */ /* 0x000fe200000006ff */
[----:B------:R-:W-:-:S02]  /*8ca0*/  FMUL.FTZ R17, R14, R17 ;  /* 0x000000110e117220 */ /* 0x000fc40000410000 */
[----:B------:R-:W-:Y:S02]  /*8cb0*/  FFMA.FTZ R16, R9, R19, -R16 ;  /* 0x0000001309107223 */ /* 0x000fe40000010810 */
[----:B------:R-:W-:Y:S02]  /*8cc0*/  IMAD.U32 R9, R2, 0x10000, RZ ;  /* 0x0001000002097824 */ /* 0x000fe400078e00ff */
[-C--:B------:R-:W-:Y:S02]  /*8cd0*/  FFMA.FTZ R11, R14, R18.reuse, -R11 ;  /* 0x000000120e0b7223 */ /* 0x080fe4000001080b */
[----:B------:R-:W-:Y:S02]  /*8ce0*/  FFMA.FTZ R18, R13, R18, R17 ;  /* 0x000000120d127223 */ /* 0x000fe40000010011 */
[----:B------:R-:W-:Y:S02]  /*8cf0*/  IMAD.U32 R13, R4, 0x10000, RZ ;  /* 0x00010000040d7824 */ /* 0x000fe400078e00ff */
[----:B------:R-:W-:Y:S01]  /*8d00*/  FMUL.FTZ R2, R32, R9 ;  /* 0x0000000920027220 */ /* 0x000fe20000410000 */
[----:B------:R-:W-:Y:S01]  /*8d10*/  F2FP.BF16.PACK_AB R35, R18, R11 ;  /* 0x0000000b1223723e */ /* 0x000fe200000010ff */
[----:B------:R-:W-:-:S02]  /*8d20*/  FMUL.FTZ R4, R34, R3 ;  /* 0x0000000322047220 */ /* 0x000fc40000410000 */
[----:B------:R-:W-:Y:S02]  /*8d30*/  FMUL.FTZ R9, R10, R9 ;  /* 0x000000090a097220 */ /* 0x000fe40000410000 */
[----:B------:R-:W-:Y:S02]  /*8d40*/  FMUL.FTZ R3, R15, R3 ;  /* 0x000000030f037220 */ /* 0x000fe40000410000 */
[----:B------:R-:W-:Y:S02]  /*8d50*/  FFMA.FTZ R19, R8, R19, R20 ;  /* 0x0000001308137223 */ /* 0x000fe40000010014 */
[-C--:B------:R-:W-:Y:S02]  /*8d60*/  FFMA.FTZ R2, R10, R13.reuse, -R2 ;  /* 0x0000000d0a027223 */ /* 0x080fe40000010802 */
[----:B------:R-:W-:Y:S01]  /*8d70*/  FFMA.FTZ R9, R32, R13, R9 ;  /* 0x0000000d20097223 */ /* 0x000fe20000010009 */
[----:B------:R-:W-:Y:S01]  /*8d80*/  F2FP.BF16.PACK_AB R33, R19, R16 ;  /* 0x000000101321723e */ /* 0x000fe200000010ff */
[----:B------:R-:W-:-:S02]  /*8d90*/  FFMA.FTZ R4, R15, R5, -R4 ;  /* 0x000000050f047223 */ /* 0x000fc40000010804 */
[----:B------:R-:W-:Y:S01]  /*8da0*/  FFMA.FTZ R3, R34, R5, R3 ;  /* 0x0000000522037223 */ /* 0x000fe20000010003 */
[----:B------:R-:W-:-:S04]  /*8db0*/  F2FP.BF16.PACK_AB R32, R9, R2 ;  /* 0x000000020920723e */ /* 0x000fc800000010ff */
[----:B------:R-:W-:Y:S02]  /*8dc0*/  F2FP.BF16.PACK_AB R34, R3, R4 ;  /* 0x000000040322723e */ /* 0x000fe400000010ff */
.L_x_5511:
[----:B------:R-:W-:Y:S05]  /*8dd0*/  BSYNC B0 ;  /* 0x0000000000007941 */ /* 0x000fea0003800000 */
.L_x_5510:
[----:B-----5:R1:W-:Y:S02]  /*8de0*/  STS.128 [R188+0x800], R32 ;  /* 0x00080020bc007388 */ /* 0x0203e40000000c00 */
.L_x_5509:
[----:B------:R-:W-:Y:S05]  /*8df0*/  BSYNC B1 ;  /* 0x0000000000017941 */ /* 0x000fea0003800000 */
.L_x_5508:
        /* <DEDUP_REMOVED lines=8> */
[----:B---3--:R3:W5:Y:S01]  /*8e80*/  LDG.E.128 R8, [R26.64] ;  /* 0x000000061a087981 */ /* 0x008762000c1e1d00 */
[----:B------:R-:W-:Y:S01]  /*8e90*/  ISETP.GE.AND P0, PT, R100, c[0x0][0x230], PT ;  /* 0x00008c0064007a0c */ /* 0x000fe20003f06270 */
[----:B------:R-:W-:-:S12]  /*8ea0*/  BSSY B0, `(.L_x_5514) ;  /* 0x0000033000007945 */ /* 0x000fd80003800000 */
[----:B------:R-:W-:Y:S05]  /*8eb0*/  @P0 BRA `(.L_x_5515) ;  /* 0x0000031000000947 */ /* 0x000fea0003800000 */
[----:B------:R-:W-:-:S05]  /*8ec0*/  IMAD.SHL.U32 R2, R61, 0x20, RZ ;  /* 0x000000203d027824 */ /* 0x000fca00078e00ff */
[----:B------:R-:W-:-:S04]  /*8ed0*/  IADD3 R3, P0, R2, R6, RZ ;  /* 0x0000000602037210 */ /* 0x000fc80007f1e0ff */
[----:B------:R-:W-:Y:S01]  /*8ee0*/  LEA.HI.X.SX32 R2, R2, R7, 0x1, P0 ;  /* 0x0000000702027211 */ /* 0x000fe200000f0eff */
[----:B------:R-:W-:-:S03]  /*8ef0*/  IMAD.SHL.U32 R4, R3, 0x2, RZ ;  /* 0x0000000203047824 */ /* 0x000fc600078e00ff */
[----:B------:R-:W-:Y:S02]  /*8f00*/  SHF.L.U64.HI R2, R3, 0x1, R2 ;  /* 0x0000000103027819 */ /* 0x000fe40000010202 */
[C---:B---3--:R-:W-:Y:S02]  /*8f10*/  IADD3 R26, P0, R4.reuse, c[0x0][0x2b0], RZ ;  /* 0x0000ac00041a7a10 */ /* 0x048fe40007f1e0ff */
[----:B------:R-:W-:Y:S02]  /*8f20*/  IADD3 R4, P1, R4, c[0x0][0x2a8], RZ ;  /* 0x0000aa0004047a10 */ /* 0x000fe40007f3e0ff */
[C---:B------:R-:W-:Y:S02]  /*8f30*/  IADD3.X R27, R2.reuse, c[0x0][0x2b4], RZ, P0, !PT ;  /* 0x0000ad00021b7a10 */ /* 0x040fe400007fe4ff */
[----:B------:R-:W-:-:S03]  /*8f40*/  IADD3.X R5, R2, c[0x0][0x2ac], RZ, P1, !PT ;  /* 0x0000ab0002057a10 */ /* 0x000fc60000ffe4ff */
[----:B------:R-:W3:Y:S04]  /*8f50*/  LDG.E.64 R2, [R26.64] ;  /* 0x000000061a027981 */ /* 0x000ee8000c1e1b00 */
[----:B--2---:R-:W2:Y:S01]  /*8f60*/  LDG.E.64 R4, [R4.64] ;  /* 0x0000000604047981 */ /* 0x004ea2000c1e1b00 */
[C---:B-----5:R-:W-:Y:S01]  /*8f70*/  IMAD.U32 R14, R8.reuse, 0x10000, RZ ;  /* 0x00010000080e7824 */ /* 0x060fe200078e00ff */
[----:B------:R-:W-:Y:S01]  /*8f80*/  LOP3.LUT R17, R8, 0xffff0000, RZ, 0xc0, !PT ;  /* 0xffff000008117812 */ /* 0x000fe200078ec0ff */
[----:B------:R-:W-:Y:S01]  /*8f90*/  IMAD.U32 R16, R10, 0x10000, RZ ;  /* 0x000100000a107824 */ /* 0x000fe200078e00ff */
[C---:B------:R-:W-:Y:S02]  /*8fa0*/  SHF.L.U32 R13, R9.reuse, 0x10, RZ ;  /* 0x00000010090d7819 */ /* 0x040fe400000006ff */
[----:B------:R-:W-:-:S02]  /*8fb0*/  LOP3.LUT R9, R9, 0xffff0000, RZ, 0xc0, !PT ;  /* 0xffff000009097812 */ /* 0x000fc400078ec0ff */
[C---:B------:R-:W-:Y:S02]  /*8fc0*/  SHF.L.U32 R15, R11.reuse, 0x10, RZ ;  /* 0x000000100b0f7819 */ /* 0x040fe400000006ff */
[----:B------:R-:W-:Y:S02]  /*8fd0*/  LOP3.LUT R11, R11, 0xffff0000, RZ, 0xc0, !PT ;  /* 0xffff00000b0b7812 */ /* 0x000fe400078ec0ff */
[----:B------:R-:W-:Y:S02]  /*8fe0*/  LOP3.LUT R19, R10, 0xffff0000, RZ, 0xc0, !PT ;  /* 0xffff00000a137812 */ /* 0x000fe400078ec0ff */
[----:B---3--:R-:W-:Y:S02]  /*8ff0*/  LOP3.LUT R8, R2, 0xffff0000, RZ, 0xc0, !PT ;  /* 0xffff000002087812 */ /* 0x008fe400078ec0ff */
[C---:B------:R-:W-:Y:S01]  /*9000*/  LOP3.LUT R18, R3.reuse, 0xffff0000, RZ, 0xc0, !PT ;  /* 0xffff000003127812 */ /* 0x040fe200078ec0ff */
[----:B------:R-:W-:Y:S01]  /*9010*/  IMAD.U32 R3, R3, 0x10000, RZ ;  /* 0x0001000003037824 */ /* 0x000fe200078e00ff */
[----:B--2---:R-:W-:Y:S01]  /*9020*/  LOP3.LUT R26, R4, 0xffff0000, RZ, 0xc0, !PT ;  /* 0xffff0000041a7812 */ /* 0x004fe200078ec0ff */
[-C--:B------:R-:W-:Y:S01]  /*9030*/  FMUL.FTZ R23, R13, R8.reuse ;  /* 0x000000080d177220 */ /* 0x080fe20000410000 */
[----:B------:R-:W-:Y:S01]  /*9040*/  SHF.L.U32 R2, R2, 0x10, RZ ;  /* 0x0000001002027819 */ /* 0x000fe200000006ff */
[----:B------:R-:W-:Y:S01]  /*9050*/  FMUL.FTZ R10, R9, R8 ;  /* 0x00000008090a7220 */ /* 0x000fe20000410000 */
[----:B------:R-:W-:Y:S01]  /*9060*/  LOP3.LUT R20, R5, 0xffff0000, RZ, 0xc0, !PT ;  /* 0xffff000005147812 */ /* 0x000fe200078ec0ff */
[-C--:B------:R-:W-:Y:S01]  /*9070*/  FMUL.FTZ R8, R11, R18.reuse ;  /* 0x000000120b087220 */ /* 0x080fe20000410000 */
[----:B------:R-:W-:Y:S01]  /*9080*/  SHF.L.U32 R4, R4, 0x10, RZ ;  /* 0x0000001004047819 */ /* 0x000fe200000006ff */
[----:B------:R-:W-:-:S02]  /*9090*/  FMUL.FTZ R18, R15, R18 ;  /* 0x000000120f127220 */ /* 0x000fc40000410000 */
[-C--:B------:R-:W-:Y:S02]  /*90a0*/  FFMA.FTZ R23, R9, R26.reuse, R23 ;  /* 0x0000001a09177223 */ /* 0x080fe40000010017 */
[----:B------:R-:W-:Y:S02]  /*90b0*/  FFMA.FTZ R10, R13, R26, -R10 ;  /* 0x0000001a0d0a7223 */ /* 0x000fe4000001080a */
[----:B------:R-:W-:Y:S02]  /*90c0*/  IMAD.U32 R9, R5, 0x10000, RZ ;  /* 0x0001000005097824 */ /* 0x000fe400078e00ff */
[----:B------:R-:W-:Y:S01]  /*90d0*/  FMUL.FTZ R5, R17, R2 ;  /* 0x0000000211057220 */ /* 0x000fe20000410000 */
[----:B------:R-:W-:Y:S01]  /*90e0*/  F2FP.BF16.PACK_AB R10, R23, R10 ;  /* 0x0000000a170a723e */ /* 0x000fe200000010ff */
[----:B------:R-:W-:Y:S02]  /*90f0*/  FMUL.FTZ R13, R14, R2 ;  /* 0x000000020e0d7220 */ /* 0x000fe40000410000 */
[----:B------:R-:W-:-:S02]  /*9100*/  FFMA.FTZ R11, R11, R20, R18 ;  /* 0x000000140b0b7223 */ /* 0x000fc40000010012 */
[CC--:B------:R-:W-:Y:S02]  /*9110*/  FMUL.FTZ R2, R19.reuse, R3.reuse ;  /* 0x0000000313027220 */ /* 0x0c0fe40000410000 */
[C---:B------:R-:W-:Y:S02]  /*9120*/  FMUL.FTZ R18, R16.reuse, R3 ;  /* 0x0000000310127220 */ /* 0x040fe40000410000 */
[-C--:B------:R-:W-:Y:S02]  /*9130*/  FFMA.FTZ R2, R16, R9.reuse, -R2 ;  /* 0x0000000910027223 */ /* 0x080fe40000010802 */
[----:B------:R-:W-:Y:S02]  /*9140*/  FFMA.FTZ R9, R19, R9, R18 ;  /* 0x0000000913097223 */ /* 0x000fe40000010012 */
[----:B------:R-:W-:Y:S02]  /*9150*/  FFMA.FTZ R8, R15, R20, -R8 ;  /* 0x000000140f087223 */ /* 0x000fe40000010808 */
[----:B------:R-:W-:Y:S01]  /*9160*/  FFMA.FTZ R5, R14, R4, -R5 ;  /* 0x000000040e057223 */ /* 0x000fe20000010805 */
[----:B------:R-:W-:Y:S01]  /*9170*/  F2FP.BF16.PACK_AB R2, R9, R2 ;  /* 0x000000020902723e */ /* 0x000fe200000010ff */
[----:B------:R-:W-:Y:S01]  /*9180*/  FFMA.FTZ R4, R17, R4, R13 ;  /* 0x0000000411047223 */ /* 0x000fe2000001000d */
[----:B------:R-:W-:-:S02]  /*9190*/  F2FP.BF16.PACK_AB R11, R11, R8 ;  /* 0x000000080b0b723e */ /* 0x000fc400000010ff */
[----:B------:R-:W-:Y:S01]  /*91a0*/  MOV R9, R10 ;  /* 0x0000000a00097202 */ /* 0x000fe20000000f00 */
[----:B------:R-:W-:Y:S01]  /*91b0*/  IMAD.MOV.U32 R10, RZ, RZ, R2 ;  /* 0x000000ffff0a7224 */ /* 0x000fe200078e0002 */
[----:B------:R-:W-:Y:S02]  /*91c0*/  F2FP.BF16.PACK_AB R8, R4, R5 ;  /* 0x000000050408723e */ /* 0x000fe400000010ff */
.L_x_5515:
[----:B------:R-:W-:Y:S05]  /*91d0*/  BSYNC B0 ;  /* 0x0000000000007941 */ /* 0x000fea0003800000 */
.L_x_5514:
[----:B-----5:R1:W-:Y:S02]  /*91e0*/  STS.128 [R188+0x1000], R8 ;  /* 0x00100008bc007388 */ /* 0x0203e40000000c00 */
.L_x_5513:
[----:B------:R-:W-:Y:S05]  /*91f0*/  BSYNC B1 ;  /* 0x0000000000017941 */ /* 0x000fea0003800000 */
.L_x_5512:
[----:B-1-3--:R-:W-:-:S04]  /*9200*/  IADD3 R8, R132, 0x30, RZ ;  /* 0x0000003084087810 */ /* 0x00afc80007ffe0ff */
        /* <DEDUP_REMOVED lines=10> */
[----:B------:R-:W-:-:S05]  /*92b0*/  IMAD R61, R61, 0x30, RZ ;  /* 0x000000303d3d7824 */ /* 0x000fca00078e02ff */
[----:B------:R-:W-:-:S04]  /*92c0*/  IADD3 R6, P0, R61, R6, RZ ;  /* 0x000000063d067210 */ /* 0x000fc80007f1e0ff */
[----:B------:R-:W-:Y:S01]  /*92d0*/  LEA.HI.X.SX32 R7, R61, R7, 0x1, P0 ;  /* 0x000000073d077211 */ /* 0x000fe200000f0eff */
[----:B------:R-:W-:-:S03]  /*92e0*/  IMAD.SHL.U32 R2, R6, 0x2, RZ ;  /* 0x0000000206027824 */ /* 0x000fc600078e00ff */
[----:B------:R-:W-:Y:S02]  /*92f0*/  SHF.L.U64.HI R7, R6, 0x1, R7 ;  /* 0x0000000106077819 */ /* 0x000fe40000010207 */
[C---:B------:R-:W-:Y:S02]  /*9300*/  IADD3 R14, P0, R2.reuse, c[0x0][0x2b0], RZ ;  /* 0x0000ac00020e7a10 */ /* 0x040fe40007f1e0ff */
[----:B------:R-:W-:Y:S02]  /*9310*/  IADD3 R4, P1, R2, c[0x0][0x2a8], RZ ;  /* 0x0000aa0002047a10 */ /* 0x000fe40007f3e0ff */
[C---:B------:R-:W-:Y:S02]  /*9320*/  IADD3.X R15, R7.reuse, c[0x0][0x2b4], RZ, P0, !PT ;  /* 0x0000ad00070f7a10 */ /* 0x040fe400007fe4ff */
[----:B------:R-:W-:-:S03]  /*9330*/  IADD3.X R5, R7, c[0x0][0x2ac], RZ, P1, !PT ;  /* 0x0000ab0007057a10 */ /* 0x000fc60000ffe4ff */
[----:B------:R-:W3:Y:S04]  /*9340*/  LDG.E.64 R2, [R14.64] ;  /* 0x000000060e027981 */ /* 0x000ee8000c1e1b00 */
[----:B--2---:R-:W2:Y:S01]  /*9350*/  LDG.E.64 R4, [R4.64] ;  /* 0x0000000604047981 */ /* 0x004ea2000c1e1b00 */
[C---:B-----5:R-:W-:Y:S01]  /*9360*/  LOP3.LUT R6, R25.reuse, 0xffff0000, RZ, 0xc0, !PT ;  /* 0xffff000019067812 */ /* 0x060fe200078ec0ff */
[----:B------:R-:W-:Y:S01]  /*9370*/  IMAD.U32 R9, R24, 0x10000, RZ ;  /* 0x0001000018097824 */ /* 0x000fe200078e00ff */
[----:B------:R-:W-:Y:S01]  /*9380*/  SHF.L.U32 R7, R25, 0x10, RZ ;  /* 0x0000001019077819 */ /* 0x000fe200000006ff */
[----:B------:R-:W-:Y:S01]  /*9390*/  IMAD.U32 R13, R26, 0x10000, RZ ;  /* 0x000100001a0d7824 */ /* 0x000fe200078e00ff */
[----:B------:R-:W-:Y:S02]  /*93a0*/  LOP3.LUT R24, R24, 0xffff0000, RZ, 0xc0, !PT ;  /* 0xffff000018187812 */ /* 0x000fe400078ec0ff */
[----:B------:R-:W-:-:S02]  /*93b0*/  LOP3.LUT R11, R27, 0xffff0000, RZ, 0xc0, !PT ;  /* 0xffff00001b0b7812 */ /* 0x000fc400078ec0ff */
[----:B------:R-:W-:Y:S02]  /*93c0*/  LOP3.LUT R26, R26, 0xffff0000, RZ, 0xc0, !PT ;  /* 0xffff00001a1a7812 */ /* 0x000fe400078ec0ff */
[----:B------:R-:W-:Y:S02]  /*93d0*/  SHF.L.U32 R12, R27, 0x10, RZ ;  /* 0x000000101b0c7819 */ /* 0x000fe400000006ff */
[C---:B---3--:R-:W-:Y:S02]  /*93e0*/  LOP3.LUT R10, R2.reuse, 0xffff0000, RZ, 0xc0, !PT ;  /* 0xffff0000020a7812 */ /* 0x048fe400078ec0ff */
[----:B------:R-:W-:Y:S02]  /*93f0*/  SHF.L.U32 R2, R2, 0x10, RZ ;  /* 0x0000001002027819 */ /* 0x000fe400000006ff */
[----:B--2---:R-:W-:Y:S01]  /*9400*/  LOP3.LUT R17, R4, 0xffff0000, RZ, 0xc0, !PT ;  /* 0xffff000004117812 */ /* 0x004fe200078ec0ff */
[-C--:B------:R-:W-:Y:S01]  /*9410*/  FMUL.FTZ R14, R6, R10.reuse ;  /* 0x0000000a060e7220 */ /* 0x080fe20000410000 */
[----:B------:R-:W-:Y:S01]  /*9420*/  LOP3.LUT R15, R3, 0xffff0000, RZ, 0xc0, !PT ;  /* 0xffff0000030f7812 */ /* 0x000fe200078ec0ff */
[----:B------:R-:W-:Y:S01]  /*9430*/  FMUL.FTZ R10, R7, R10 ;  /* 0x0000000a070a7220 */ /* 0x000fe20000410000 */
[----:B------:R-:W-:Y:S01]  /*9440*/  LOP3.LUT R16, R5, 0xffff0000, RZ, 0xc0, !PT ;  /* 0xffff000005107812 */ /* 0x000fe200078ec0ff */
[----:B------:R-:W-:Y:S01]  /*9450*/  FFMA.FTZ R14, R7, R17, -R14 ;  /* 0x00000011070e7223 */ /* 0x000fe2000001080e */
[----:B------:R-:W-:Y:S01]  /*9460*/  SHF.L.U32 R4, R4, 0x10, RZ ;  /* 0x0000001004047819 */ /* 0x000fe200000006ff */
[----:B------:R-:W-:-:S02]  /*9470*/  IMAD.U32 R3, R3, 0x10000, RZ ;  /* 0x0001000003037824 */ /* 0x000fc400078e00ff */
[----:B------:R-:W-:Y:S02]  /*9480*/  FFMA.FTZ R17, R6, R17, R10 ;  /* 0x0000001106117223 */ /* 0x000fe4000001000a */
[----:B------:R-:W-:Y:S02]  /*9490*/  IMAD.U32 R6, R5, 0x10000, RZ ;  /* 0x0001000005067824 */ /* 0x000fe400078e00ff */
[----:B------:R-:W-:Y:S01]  /*94a0*/  FMUL.FTZ R5, R24, R2 ;  /* 0x0000000218057220 */ /* 0x000fe20000410000 */
[----:B------:R-:W-:Y:S01]  /*94b0*/  F2FP.BF16.PACK_AB R25, R17, R14 ;  /* 0x0000000e1119723e */ /* 0x000fe200000010ff */
[----:B------:R-:W-:Y:S02]  /*94c0*/  FMUL.FTZ R7, R9, R2 ;  /* 0x0000000209077220 */ /* 0x000fe40000410000 */
[----:B------:R-:W-:Y:S02]  /*94d0*/  FMUL.FTZ R19, R11, R15 ;  /* 0x0000000f0b137220 */ /* 0x000fe40000410000 */
[----:B------:R-:W-:-:S02]  /*94e0*/  FMUL.FTZ R2, R26, R3 ;  /* 0x000000031a027220 */ /* 0x000fc40000410000 */
[C---:B------:R-:W-:Y:S02]  /*94f0*/  FMUL.FTZ R15, R12.reuse, R15 ;  /* 0x0000000f0c0f7220 */ /* 0x040fe40000410000 */
[----:B------:R-:W-:Y:S02]  /*9500*/  FMUL.FTZ R3, R13, R3 ;  /* 0x000000030d037220 */ /* 0x000fe40000410000 */
[----:B------:R-:W-:Y:S02]  /*9510*/  FFMA.FTZ R19, R12, R16, -R19 ;  /* 0x000000100c137223 */ /* 0x000fe40000010813 */
[----:B------:R-:W-:Y:S02]  /*9520*/  FFMA.FTZ R5, R9, R4, -R5 ;  /* 0x0000000409057223 */ /* 0x000fe40000010805 */
[----:B------:R-:W-:Y:S02]  /*9530*/  FFMA.FTZ R16, R11, R16, R15 ;  /* 0x000000100b107223 */ /* 0x000fe4000001000f */
[----:B------:R-:W-:-:S02]  /*9540*/  FFMA.FTZ R4, R24, R4, R7 ;  /* 0x0000000418047223 */ /* 0x000fc40000010007 */
[-C--:B------:R-:W-:Y:S01]  /*9550*/  FFMA.FTZ R2, R13, R6.reuse, -R2 ;  /* 0x000000060d027223 */ /* 0x080fe20000010802 */
[----:B------:R-:W-:Y:S01]  /*9560*/  F2FP.BF16.PACK_AB R27, R16, R19 ;  /* 0x00000013101b723e */ /* 0x000fe200000010ff */
[----:B------:R-:W-:Y:S01]  /*9570*/  FFMA.FTZ R3, R26, R6, R3 ;  /* 0x000000061a037223 */ /* 0x000fe20000010003 */
[----:B------:R-:W-:-:S04]  /*9580*/  F2FP.BF16.PACK_AB R24, R4, R5 ;  /* 0x000000050418723e */ /* 0x000fc800000010ff */
[----:B------:R-:W-:Y:S02]  /*9590*/  F2FP.BF16.PACK_AB R26, R3, R2 ;  /* 0x00000002031a723e */ /* 0x000fe400000010ff */
.L_x_5518:
[----:B------:R-:W-:Y:S05]  /*95a0*/  BSYNC B0 ;  /* 0x0000000000007941 */ /* 0x000fea0003800000 */
.L_x_5517:
[----:B-----5:R3:W-:Y:S01]  /*95b0*/  STS.128 [R188+0x1800], R24 ;  /* 0x00180018bc007388 */ /* 0x0207e20000000c00 */
[----:B------:R-:W-:Y:S05]  /*95c0*/  BRA `(.L_x_5516) ;  /* 0x00001cf000007947 */ /* 0x000fea0003800000 */
.L_x_5503:
        /* <DEDUP_REMOVED lines=8> */
[----:B------:R3:W5:Y:S01]  /*9650*/  LDG.E.128 R16, [R10.64] ;  /* 0x000000060a107981 */ /* 0x000762000c1e1d00 */
[----:B------:R-:W-:Y:S01]  /*9660*/  ISETP.GE.AND P0, PT, R100, c[0x0][0x230], PT ;  /* 0x00008c0064007a0c */ /* 0x000fe20003f06270 */
[----:B------:R-:W-:-:S12]  /*9670*/  BSSY B0, `(.L_x_5521) ;  /* 0x0000053000007945 */ /* 0x000fd80003800000 */
[----:B------:R-:W-:Y:S05]  /*9680*/  @P0 BRA `(.L_x_5522) ;  /* 0x0000051000000947 */ /* 0x000fea0003800000 */
[----:B------:R-:W-:Y:S01]  /*9690*/  ISETP.GE.AND P0, PT, R100, R61, PT ;  /* 0x0000003d6400720c */ /* 0x000fe20003f06270 */
[----:B------:R-:W-:Y:S02]  /*96a0*/  IMAD.MOV.U32 R0, RZ, RZ, R61 ;  /* 0x000000ffff007224 */ /* 0x000fe400078e003d */
[----:B------:R-:W-:Y:S02]  /*96b0*/  IMAD.MOV.U32 R5, RZ, RZ, RZ ;  /* 0x000000ffff057224 */ /* 0x000fe400078e00ff */
[----:B------:R-:W-:-:S08]  /*96c0*/  IMAD.MOV.U32 R15, RZ, RZ, RZ ;  /* 0x000000ffff0f7224 */ /* 0x000fd000078e00ff */
[----:B------:R-:W-:-:S04]  /*96d0*/  @P0 SHF.R.S32.HI R61, RZ, 0x1, R60 ;  /* 0x00000001ff3d0819 */ /* 0x000fc8000001143c */
[C---:B------:R-:W-:Y:S01]  /*96e0*/  @P0 IADD3 R5, -R61.reuse, RZ, RZ ;  /* 0x000000ff3d050210 */ /* 0x040fe20007ffe1ff */
[----:B------:R-:W-:Y:S01]  /*96f0*/  @P0 IMAD.MOV R15, RZ, RZ, -R61 ;  /* 0x000000ffff0f0224 */ /* 0x000fe200078e0a3d */
[----:B------:R-:W-:Y:S02]  /*9700*/  @P0 IADD3 R0, -R61, RZ, RZ ;  /* 0x000000ff3d000210 */ /* 0x000fe40007ffe1ff */
[----:B------:R-:W-:-:S03]  /*9710*/  IADD3 R9, P1, R5, R2, RZ ;  /* 0x0000000205097210 */ /* 0x000fc60007f3e0ff */
[----:B------:R-:W-:Y:S01]  /*9720*/  IMAD.WIDE R6, R0, 0x2, R10 ;  /* 0x0000000200067825 */ /* 0x000fe200078e020a */
[----:B------:R-:W-:Y:S02]  /*9730*/  LEA.HI.X.SX32 R0, R5, R20, 0x1, P1 ;  /* 0x0000001405007211 */ /* 0x000fe400008f0eff */
[----:B------:R-:W-:-:S03]  /*9740*/  LEA R8, P1, R9, c[0x0][0x2b0], 0x1 ;  /* 0x0000ac0009087a11 */ /* 0x000fc600078208ff */
[----:B------:R-:W4:Y:S01]  /*9750*/  LDG.E.128 R4, [R6.64] ;  /* 0x0000000606047981 */ /* 0x000f22000c1e1d00 */
[----:B------:R-:W-:Y:S02]  /*9760*/  LEA.HI.X R9, R9, c[0x0][0x2b4], R0, 0x1, P1 ;  /* 0x0000ad0009097a11 */ /* 0x000fe400008f0c00 */
[----:B------:R-:W-:-:S04]  /*9770*/  IADD3 R13, P1, R15, R2, RZ ;  /* 0x000000020f0d7210 */ /* 0x000fc80007f3e0ff */
[----:B---3--:R-:W3:Y:S01]  /*9780*/  LDG.E.128 R8, [R8.64] ;  /* 0x0000000608087981 */ /* 0x008ee2000c1e1d00 */
[----:B------:R-:W-:Y:S02]  /*9790*/  LEA.HI.X.SX32 R0, R15, R20, 0x1, P1 ;  /* 0x000000140f007211 */ /* 0x000fe400008f0eff */
[----:B------:R-:W-:-:S04]  /*97a0*/  LEA R12, P1, R13, c[0x0][0x2a8], 0x1 ;  /* 0x0000aa000d0c7a11 */ /* 0x000fc800078208ff */
[----:B------:R-:W-:-:S06]  /*97b0*/  LEA.HI.X R13, R13, c[0x0][0x2ac], R0, 0x1, P1 ;  /* 0x0000ab000d0d7a11 */ /* 0x000fcc00008f0c00 */
[----:B--2---:R-:W2:Y:S01]  /*97c0*/  LDG.E.128 R12, [R12.64] ;  /* 0x000000060c0c7981 */ /* 0x004ea2000c1e1d00 */
[C---:B-----5:R-:W-:Y:S01]  /*97d0*/  LOP3.LUT R0, R17.reuse, 0xffff0000, RZ, 0xc0, !PT ;  /* 0xffff000011007812 */ /* 0x060fe200078ec0ff */
[----:B------:R-:W-:Y:S01]  /*97e0*/  IMAD.U32 R29, R17, 0x10000, RZ ;  /* 0x00010000111d7824 */ /* 0x000fe200078e00ff */
[C---:B------:R-:W-:Y:S01]  /*97f0*/  LOP3.LUT R17, R19.reuse, 0xffff0000, RZ, 0xc0, !PT ;  /* 0xffff000013117812 */ /* 0x040fe200078ec0ff */
[----:B------:R-:W-:Y:S01]  /*9800*/  IMAD.U32 R31, R19, 0x10000, RZ ;  /* 0x00010000131f7824 */ /* 0x000fe200078e00ff */
[----:B------:R-:W-:Y:S01]  /*9810*/  SHF.L.U32 R28, R18, 0x10, RZ ;  /* 0x00000010121c7819 */ /* 0x000fe200000006ff */
[C---:B------:R-:W-:Y:S01]  /*9820*/  IMAD.U32 R22, R16.reuse, 0x10000, RZ ;  /* 0x0001000010167824 */ /* 0x040fe200078e00ff */
[----:B------:R-:W-:Y:S02]  /*9830*/  LOP3.LUT R16, R16, 0xffff0000, RZ, 0xc0, !PT ;  /* 0xffff000010107812 */ /* 0x000fe400078ec0ff */
[----:B------:R-:W-:Y:S02]  /*9840*/  LOP3.LUT R18, R18, 0xffff0000, RZ, 0xc0, !PT ;  /* 0xffff000012127812 */ /* 0x000fe400078ec0ff */
[----:B----4-:R-:W-:-:S02]  /*9850*/  SHF.L.U32 R30, R4, 0x10, RZ ;  /* 0x00000010041e7819 */ /* 0x010fc400000006ff */
[----:B------:R-:W-:Y:S01]  /*9860*/  LOP3.LUT R19, R4, 0xffff0000, RZ, 0xc0, !PT ;  /* 0xffff000004137812 */ /* 0x000fe200078ec0ff */
[C---:B------:R-:W-:Y:S01]  /*9870*/  IMAD.U32 R4, R5.reuse, 0x10000, RZ ;  /* 0x0001000005047824 */ /* 0x040fe200078e00ff */
[----:B------:R-:W-:Y:S01]  /*9880*/  LOP3.LUT R33, R5, 0xffff0000, RZ, 0xc0, !PT ;  /* 0xffff000005217812 */ /* 0x000fe200078ec0ff */
[C---:B------:R-:W-:Y:S01]  /*9890*/  IMAD.U32 R5, R7.reuse, 0x10000, RZ ;  /* 0x0001000007057824 */ /* 0x040fe200078e00ff */
[----:B------:R-:W-:Y:S01]  /*98a0*/  LOP3.LUT R36, R7, 0xffff0000, RZ, 0xc0, !PT ;  /* 0xffff000007247812 */ /* 0x000fe200078ec0ff */
[C---:B---3--:R-:W-:Y:S01]  /*98b0*/  IMAD.U32 R7, R9.reuse, 0x10000, RZ ;  /* 0x0001000009077824 */ /* 0x048fe200078e00ff */
[----:B------:R-:W-:Y:S02]  /*98c0*/  LOP3.LUT R38, R9, 0xffff0000, RZ, 0xc0, !PT ;  /* 0xffff000009267812 */ /* 0x000fe400078ec0ff */
[C---:B------:R-:W-:Y:S01]  /*98d0*/  SHF.L.U32 R39, R10.reuse, 0x10, RZ ;  /* 0x000000100a277819 */ /* 0x040fe200000006ff */
[----:B------:R-:W-:Y:S01]  /*98e0*/  @!P0 FADD.FTZ R7, -R7, -RZ ;  /* 0x800000ff07078221 */ /* 0x000fe20000010100 */
[----:B------:R-:W-:Y:S01]  /*98f0*/  LOP3.LUT R9, R10, 0xffff0000, RZ, 0xc0, !PT ;  /* 0xffff00000a097812 */ /* 0x000fe200078ec0ff */
[C---:B------:R-:W-:Y:S01]  /*9900*/  IMAD.U32 R10, R11.reuse, 0x10000, RZ ;  /* 0x000100000b0a7824 */ /* 0x040fe200078e00ff */
[----:B------:R-:W-:Y:S01]  /*9910*/  LOP3.LUT R11, R11, 0xffff0000, RZ, 0xc0, !PT ;  /* 0xffff00000b0b7812 */ /* 0x000fe200078ec0ff */
[----:B------:R-:W-:Y:S01]  /*9920*/  @!P0 FADD.FTZ R38, -R38, -RZ ;  /* 0x800000ff26268221 */ /* 0x000fe20000010100 */
[----:B------:R-:W-:Y:S01]  /*9930*/  SHF.L.U32 R37, R8, 0x10, RZ ;  /* 0x0000001008257819 */ /* 0x000fe200000006ff */
[----:B------:R-:W-:Y:S01]  /*9940*/  @!P0 FADD.FTZ R10, -R10, -RZ ;  /* 0x800000ff0a0a8221 */ /* 0x000fe20000010100 */
[----:B------:R-:W-:Y:S01]  /*9950*/  SHF.L.U32 R32, R6, 0x10, RZ ;  /* 0x0000001006207819 */ /* 0x000fe200000006ff */
[----:B------:R-:W-:Y:S01]  /*9960*/  @!P0 FADD.FTZ R9, -R9, -RZ ;  /* 0x800000ff09098221 */ /* 0x000fe20000010100 */
[----:B------:R-:W-:Y:S01]  /*9970*/  LOP3.LUT R8, R8, 0xffff0000, RZ, 0xc0, !PT ;  /* 0xffff000008087812 */ /* 0x000fe200078ec0ff */
[----:B------:R-:W-:Y:S01]  /*9980*/  @!P0 FADD.FTZ R11, -R11, -RZ ;  /* 0x800000ff0b0b8221 */ /* 0x000fe20000010100 */
[----:B------:R-:W-:Y:S01]  /*9990*/  LOP3.LUT R6, R6, 0xffff0000, RZ, 0xc0, !PT ;  /* 0xffff000006067812 */ /* 0x000fe200078ec0ff */
[----:B------:R-:W-:-:S02]  /*99a0*/  FMUL.FTZ R10, R5, R10 ;  /* 0x0000000a050a7220 */ /* 0x000fc40000410000 */
[----:B------:R-:W-:Y:S02]  /*99b0*/  @!P0 FADD.FTZ R8, -R8, -RZ ;  /* 0x800000ff08088221 */ /* 0x000fe40000010100 */
[C---:B--2---:R-:W-:Y:S01]  /*99c0*/  IMAD.U32 R5, R13.reuse, 0x10000, RZ ;  /* 0x000100000d057824 */ /* 0x044fe200078e00ff */
[----:B------:R-:W-:Y:S01]  /*99d0*/  LOP3.LUT R13, R13, 0xffff0000, RZ, 0xc0, !PT ;  /* 0xffff00000d0d7812 */ /* 0x000fe200078ec0ff */
[----:B------:R-:W-:Y:S01]  /*99e0*/  FMUL.FTZ R4, R4, R7 ;  /* 0x0000000704047220 */ /* 0x000fe20000410000 */
[----:B------:R-:W-:Y:S01]  /*99f0*/  SHF.L.U32 R7, R12, 0x10, RZ ;  /* 0x000000100c077819 */ /* 0x000fe200000006ff */
[----:B------:R-:W-:Y:S01]  /*9a00*/  FMUL.FTZ R9, R6, R9 ;  /* 0x0000000906097220 */ /* 0x000fe20000410000 */
[----:B------:R-:W-:Y:S01]  /*9a10*/  LOP3.LUT R6, R12, 0xffff0000, RZ, 0xc0, !PT ;  /* 0xffff00000c067812 */ /* 0x000fe200078ec0ff */
[----:B------:R-:W-:Y:S01]  /*9a20*/  @!P0 FADD.FTZ R37, -R37, -RZ ;  /* 0x800000ff25258221 */ /* 0x000fe20000010100 */
[----:B------:R-:W-:Y:S01]  /*9a30*/  SHF.L.U32 R12, R14, 0x10, RZ ;  /* 0x000000100e0c7819 */ /* 0x000fe200000006ff */
[----:B------:R-:W-:-:S02]  /*9a40*/  FMUL.FTZ R33, R33, R38 ;  /* 0x0000002621217220 */ /* 0x000fc40000410000 */
[----:B------:R-:W-:Y:S02]  /*9a50*/  @!P0 FADD.FTZ R39, -R39, -RZ ;  /* 0x800000ff27278221 */ /* 0x000fe40000010100 */
[----:B------:R-:W-:Y:S01]  /*9a60*/  FMUL.FTZ R36, R36, R11 ;  /* 0x0000000b24247220 */ /* 0x000fe20000410000 */
[----:B------:R-:W-:Y:S01]  /*9a70*/  LOP3.LUT R11, R14, 0xffff0000, RZ, 0xc0, !PT ;  /* 0xffff00000e0b7812 */ /* 0x000fe200078ec0ff */
[----:B------:R-:W-:Y:S01]  /*9a80*/  FMUL.FTZ R19, R19, R8 ;  /* 0x0000000813137220 */ /* 0x000fe20000410000 */
[C---:B------:R-:W-:Y:S01]  /*9a90*/  LOP3.LUT R14, R15.reuse, 0xffff0000, RZ, 0xc0, !PT ;  /* 0xffff00000f0e7812 */ /* 0x040fe200078ec0ff */
[----:B------:R-:W-:Y:S02]  /*9aa0*/  IMAD.U32 R8, R15, 0x10000, RZ ;  /* 0x000100000f087824 */ /* 0x000fe400078e00ff */
[----:B------:R-:W-:Y:S02]  /*9ab0*/  FMUL.FTZ R37, R30, R37 ;  /* 0x000000251e257220 */ /* 0x000fe40000410000 */
[----:B------:R-:W-:-:S02]  /*9ac0*/  FMUL.FTZ R39, R32, R39 ;  /* 0x0000002720277220 */ /* 0x000fc40000410000 */
[----:B------:R-:W-:Y:S02]  /*9ad0*/  FFMA.FTZ R4, R29, R5, R4 ;  /* 0x000000051d047223 */ /* 0x000fe40000010004 */
[----:B------:R-:W-:Y:S02]  /*9ae0*/  FFMA.FTZ R13, R0, R13, R33 ;  /* 0x0000000d000d7223 */ /* 0x000fe40000010021 */
[----:B------:R-:W-:Y:S02]  /*9af0*/  FFMA.FTZ R8, R31, R8, R10 ;  /* 0x000000081f087223 */ /* 0x000fe4000001000a */
[----:B------:R-:W-:Y:S01]  /*9b00*/  FFMA.FTZ R17, R17, R14, R36 ;  /* 0x0000000e11117223 */ /* 0x000fe20000010024 */
[----:B------:R-:W-:Y:S01]  /*9b10*/  F2FP.BF16.PACK_AB R4, R13, R4 ;  /* 0x000000040d04723e */ /* 0x000fe200000010ff */
[----:B------:R-:W-:Y:S02]  /*9b20*/  FFMA.FTZ R7, R22, R7, R37 ;  /* 0x0000000716077223 */ /* 0x000fe40000010025 */
[----:B------:R-:W-:Y:S01]  /*9b30*/  FFMA.FTZ R6, R16, R6, R19 ;  /* 0x0000000610067223 */ /* 0x000fe20000010013 */
[----:B------:R-:W-:Y:S01]  /*9b40*/  F2FP.BF16.PACK_AB R19, R17, R8 ;  /* 0x000000081113723e */ /* 0x000fe200000010ff */
[----:B------:R-:W-:Y:S01]  /*9b50*/  FFMA.FTZ R12, R28, R12, R39 ;  /* 0x0000000c1c0c7223 */ /* 0x000fe20000010027 */
[----:B------:R-:W-:Y:S01]  /*9b60*/  MOV R17, R4 ;  /* 0x0000000400117202 */ /* 0x000fe20000000f00 */
[----:B------:R-:W-:Y:S01]  /*9b70*/  FFMA.FTZ R9, R18, R11, R9 ;  /* 0x0000000b12097223 */ /* 0x000fe20000010009 */
[----:B------:R-:W-:-:S04]  /*9b80*/  F2FP.BF16.PACK_AB R16, R6, R7 ;  /* 0x000000070610723e */ /* 0x000fc800000010ff */
[----:B------:R-:W-:Y:S02]  /*9b90*/  F2FP.BF16.PACK_AB R18, R9, R12 ;  /* 0x0000000c0912723e */ /* 0x000fe400000010ff */
.L_x_5522:
[----:B------:R-:W-:Y:S05]  /*9ba0*/  BSYNC B0 ;  /* 0x0000000000007941 */ /* 0x000fea0003800000 */
.L_x_5521:
[----:B-----5:R4:W-:Y:S02]  /*9bb0*/  STS.128 [R188], R16 ;  /* 0x00000010bc007388 */ /* 0x0209e40000000c00 */
.L_x_5520:
[----:B------:R-:W-:Y:S05]  /*9bc0*/  BSYNC B1 ;  /* 0x0000000000017941 */ /* 0x000fea0003800000 */
.L_x_5519:
        /* <DEDUP_REMOVED lines=8> */
[----:B----4-:R4:W5:Y:S01]  /*9c50*/  LDG.E.128 R16, [R34.64] ;  /* 0x0000000622107981 */ /* 0x010962000c1e1d00 */
[----:B------:R-:W-:Y:S01]  /*9c60*/  ISETP.GE.AND P0, PT, R100, c[0x0][0x230], PT ;  /* 0x00008c0064007a0c */ /* 0x000fe20003f06270 */
[----:B------:R-:W-:-:S12]  /*9c70*/  BSSY B0, `(.L_x_5525) ;  /* 0x0000055000007945 */ /* 0x000fd80003800000 */
[----:B------:R-:W-:Y:S05]  /*9c80*/  @P0 BRA `(.L_x_5526) ;  /* 0x0000053000000947 */ /* 0x000fea0003800000 */
[----:B------:R-:W-:Y:S01]  /*9c90*/  ISETP.GE.AND P0, PT, R100, R61, PT ;  /* 0x0000003d6400720c */ /* 0x000fe20003f06270 */
[----:B------:R-:W-:Y:S01]  /*9ca0*/  IMAD.MOV.U32 R5, RZ, RZ, R61 ;  /* 0x000000ffff057224 */ /* 0x000fe200078e003d */
[C---:B------:R-:W-:Y:S01]  /*9cb0*/  IADD3 R12, P1, R23.reuse, R2, RZ ;  /* 0x00000002170c7210 */ /* 0x040fe20007f3e0ff */
[----:B------:R-:W-:Y:S02]  /*9cc0*/  IMAD.MOV.U32 R9, RZ, RZ, RZ ;  /* 0x000000ffff097224 */ /* 0x000fe400078e00ff */
[----:B------:R-:W-:Y:S01]  /*9cd0*/  IMAD.MOV.U32 R13, RZ, RZ, RZ ;  /* 0x000000ffff0d7224 */ /* 0x000fe200078e00ff */
[----:B------:R-:W-:-:S07]  /*9ce0*/  LEA.HI.X.SX32 R14, R23, R20, 0x1, P1 ;  /* 0x00000014170e7211 */ /* 0x000fce00008f0eff */
[----:B------:R-:W-:-:S04]  /*9cf0*/  @P0 SHF.R.S32.HI R61, RZ, 0x1, R60 ;  /* 0x00000001ff3d0819 */ /* 0x000fc8000001143c */
[C---:B------:R-:W-:Y:S01]  /*9d00*/  @P0 IADD3 R9, -R61.reuse, RZ, RZ ;  /* 0x000000ff3d090210 */ /* 0x040fe20007ffe1ff */
[----:B------:R-:W-:Y:S01]  /*9d10*/  @P0 IMAD.MOV R13, RZ, RZ, -R61 ;  /* 0x000000ffff0d0224 */ /* 0x000fe200078e0a3d */
[----:B------:R-:W-:Y:S02]  /*9d20*/  @P0 IADD3 R5, -R61, RZ, RZ ;  /* 0x000000ff3d050210 */ /* 0x000fe40007ffe1ff */
[----:B------:R-:W-:-:S03]  /*9d30*/  IADD3 R8, P1, R9, R12, RZ ;  /* 0x0000000c09087210 */ /* 0x000fc60007f3e0ff */
[----:B------:R-:W-:Y:S01]  /*9d40*/  IMAD.WIDE R4, R5, 0x2, R34 ;  /* 0x0000000205047825 */ /* 0x000fe200078e0222 */
[----:B------:R-:W-:Y:S02]  /*9d50*/  LEA.HI.X.SX32 R9, R9, R14, 0x1, P1 ;  /* 0x0000000e09097211 */ /* 0x000fe400008f0eff */
[----:B---3--:R-:W-:-:S03]  /*9d60*/  LEA R10, P1, R8, c[0x0][0x2b0], 0x1 ;  /* 0x0000ac00080a7a11 */ /* 0x008fc600078208ff */
[----:B------:R-:W3:Y:S01]  /*9d70*/  LDG.E.128 R4, [R4.64] ;  /* 0x0000000604047981 */ /* 0x000ee2000c1e1d00 */
[----:B------:R-:W-:Y:S02]  /*9d80*/  LEA.HI.X R11, R8, c[0x0][0x2b4], R9, 0x1, P1 ;  /* 0x0000ad00080b7a11 */ /* 0x000fe400008f0c09 */
[----:B------:R-:W-:-:S04]  /*9d90*/  IADD3 R12, P1, R13, R12, RZ ;  /* 0x0000000c0d0c7210 */ /* 0x000fc80007f3e0ff */
[----:B--2---:R-:W2:Y:S01]  /*9da0*/  LDG.E.128 R8, [R10.64] ;  /* 0x000000060a087981 */ /* 0x004ea2000c1e1d00 */
[----:B------:R-:W-:Y:S02]  /*9db0*/  LEA.HI.X.SX32 R13, R13, R14, 0x1, P1 ;  /* 0x0000000e0d0d7211 */ /* 0x000fe400008f0eff */
[----:B------:R-:W-:-:S04]  /*9dc0*/  LEA R14, P1, R12, c[0x0][0x2a8], 0x1 ;  /* 0x0000aa000c0e7a11 */ /* 0x000fc800078208ff */
[----:B------:R-:W-:-:S06]  /*9dd0*/  LEA.HI.X R15, R12, c[0x0][0x2ac], R13, 0x1, P1 ;  /* 0x0000ab000c0f7a11 */ /* 0x000fcc00008f0c0d */
[----:B----4-:R-:W4:Y:S01]  /*9de0*/  LDG.E.128 R12, [R14.64] ;  /* 0x000000060e0c7981 */ /* 0x010f22000c1e1d00 */
        /* <DEDUP_REMOVED lines=11> */
[----:B------:R-:W-:-:S02]  /*9ea0*/  SHF.L.U32 R4, R5, 0x10, RZ ;  /* 0x0000001005047819 */ /* 0x000fc400000006ff */
[----:B------:R-:W-:Y:S01]  /*9eb0*/  LOP3.LUT R33, R5, 0xffff0000, RZ, 0xc0, !PT ;  /* 0xffff000005217812 */ /* 0x000fe200078ec0ff */
[C---:B------:R-:W-:Y:S01]  /*9ec0*/  IMAD.U32 R5, R7.reuse, 0x10000, RZ ;  /* 0x0001000007057824 */ /* 0x040fe200078e00ff */
[----:B------:R-:W-:Y:S01]  /*9ed0*/  LOP3.LUT R34, R7, 0xffff0000, RZ, 0xc0, !PT ;  /* 0xffff000007227812 */ /* 0x000fe200078ec0ff */
[C---:B--2---:R-:W-:Y:S01]  /*9ee0*/  IMAD.U32 R7, R9.reuse, 0x10000, RZ ;  /* 0x0001000009077824 */ /* 0x044fe200078e00ff */
        /* <DEDUP_REMOVED lines=9> */
[----:B------:R-:W-:Y:S01]  /*9f80*/  LOP3.LUT R8, R8, 0xffff0000, RZ, 0xc0, !PT ;  /* 0xffff000008087812 */ /* 0x000fe200078ec0ff */
[----:B------:R-:W-:Y:S01]  /*9f90*/  @!P0 FADD.FTZ R9, -R9, -RZ ;  /* 0x800000ff09098221 */ /* 0x000fe20000010100 */
[----:B------:R-:W-:Y:S01]  /*9fa0*/  LOP3.LUT R6, R6, 0xffff0000, RZ, 0xc0, !PT ;  /* 0xffff000006067812 */ /* 0x000fe200078ec0ff */
[----:B------:R-:W-:-:S02]  /*9fb0*/  @!P0 FADD.FTZ R11, -R11, -RZ ;  /* 0x800000ff0b0b8221 */ /* 0x000fc40000010100 */
[----:B------:R-:W-:Y:S02]  /*9fc0*/  FMUL.FTZ R10, R5, R10 ;  /* 0x0000000a050a7220 */ /* 0x000fe40000410000 */
[----:B------:R-:W-:Y:S02]  /*9fd0*/  @!P0 FADD.FTZ R8, -R8, -RZ ;  /* 0x800000ff08088221 */ /* 0x000fe40000010100 */
[C---:B----4-:R-:W-:Y:S01]  /*9fe0*/  IMAD.U32 R5, R13.reuse, 0x10000, RZ ;  /* 0x000100000d057824 */ /* 0x050fe200078e00ff */
        /* <DEDUP_REMOVED lines=29> */
.L_x_5526:
[----:B------:R-:W-:Y:S05]  /*a1c0*/  BSYNC B0 ;  /* 0x0000000000007941 */ /* 0x000fea0003800000 */
.L_x_5525:
[----:B-----5:R1:W-:Y:S02]  /*a1d0*/  STS.128 [R188+0x800], R16 ;  /* 0x00080010bc007388 */ /* 0x0203e40000000c00 */
.L_x_5524:
[----:B------:R-:W-:Y:S05]  /*a1e0*/  BSYNC B1 ;  /* 0x0000000000017941 */ /* 0x000fea0003800000 */
.L_x_5523:
        /* <DEDUP_REMOVED lines=8> */
[----:B-1--4-:R1:W5:Y:S01]  /*a270*/  LDG.E.128 R16, [R26.64] ;  /* 0x000000061a107981 */ /* 0x012362000c1e1d00 */
[----:B------:R-:W-:Y:S01]  /*a280*/  ISETP.GE.AND P0, PT, R100, c[0x0][0x230], PT ;  /* 0x00008c0064007a0c */ /* 0x000fe20003f06270 */
[----:B------:R-:W-:-:S12]  /*a290*/  BSSY B0, `(.L_x_5529) ;  /* 0x0000055000007945 */ /* 0x000fd80003800000 */
[----:B------:R-:W-:Y:S05]  /*a2a0*/  @P0 BRA `(.L_x_5530) ;  /* 0x0000053000000947 */ /* 0x000fea0003800000 */
[----:B------:R-:W-:Y:S01]  /*a2b0*/  ISETP.GE.AND P0, PT, R100, R61, PT ;  /* 0x0000003d6400720c */ /* 0x000fe20003f06270 */
[----:B------:R-:W-:Y:S01]  /*a2c0*/  IMAD.MOV.U32 R5, RZ, RZ, R61 ;  /* 0x000000ffff057224 */ /* 0x000fe200078e003d */
[----:B------:R-:W-:Y:S01]  /*a2d0*/  MOV R9, RZ ;  /* 0x000000ff00097202 */ /* 0x000fe20000000f00 */
[----:B------:R-:W-:-:S10]  /*a2e0*/  IMAD.MOV.U32 R14, RZ, RZ, RZ ;  /* 0x000000ffff0e7224 */ /* 0x000fd400078e00ff */
[----:B------:R-:W-:-:S04]  /*a2f0*/  @P0 SHF.R.S32.HI R61, RZ, 0x1, R60 ;  /* 0x00000001ff3d0819 */ /* 0x000fc8000001143c */
[C---:B------:R-:W-:Y:S01]  /*a300*/  @P0 IADD3 R5, -R61.reuse, RZ, RZ ;  /* 0x000000ff3d050210 */ /* 0x040fe20007ffe1ff */
[----:B------:R-:W-:Y:S02]  /*a310*/  IMAD.SHL.U32 R7, R61, 0x20, RZ ;  /* 0x000000203d077824 */ /* 0x000fe400078e00ff */
[----:B------:R-:W-:Y:S02]  /*a320*/  @P0 IMAD.MOV R9, RZ, RZ, -R61 ;  /* 0x000000ffff090224 */ /* 0x000fe400078e0a3d */
[----:B------:R-:W-:Y:S01]  /*a330*/  IMAD.WIDE R4, R5, 0x2, R26 ;  /* 0x0000000205047825 */ /* 0x000fe200078e021a */
[----:B------:R-:W-:-:S03]  /*a340*/  IADD3 R13, P1, R7, R2, RZ ;  /* 0x00000002070d7210 */ /* 0x000fc60007f3e0ff */
[----:B------:R-:W-:Y:S01]  /*a350*/  @P0 IMAD.MOV R14, RZ, RZ, -R61 ;  /* 0x000000ffff0e0224 */ /* 0x000fe200078e0a3d */
[----:B------:R-:W-:Y:S02]  /*a360*/  LEA.HI.X.SX32 R12, R7, R20, 0x1, P1 ;  /* 0x00000014070c7211 */ /* 0x000fe400008f0eff */
[C---:B------:R-:W-:Y:S01]  /*a370*/  IADD3 R8, P1, R9.reuse, R13, RZ ;  /* 0x0000000d09087210 */ /* 0x040fe20007f3e0ff */
[----:B------:R-:W4:Y:S03]  /*a380*/  LDG.E.128 R4, [R4.64] ;  /* 0x0000000604047981 */ /* 0x000f26000c1e1d00 */
[----:B------:R-:W-:Y:S02]  /*a390*/  LEA.HI.X.SX32 R9, R9, R12, 0x1, P1 ;  /* 0x0000000c09097211 */ /* 0x000fe400008f0eff */
[----:B---3--:R-:W-:-:S04]  /*a3a0*/  LEA R10, P1, R8, c[0x0][0x2b0], 0x1 ;  /* 0x0000ac00080a7a11 */ /* 0x008fc800078208ff */
[----:B------:R-:W-:Y:S02]  /*a3b0*/  LEA.HI.X R11, R8, c[0x0][0x2b4], R9, 0x1, P1 ;  /* 0x0000ad00080b7a11 */ /* 0x000fe400008f0c09 */
[----:B------:R-:W-:-:S04]  /*a3c0*/  IADD3 R13, P1, R14, R13, RZ ;  /* 0x0000000d0e0d7210 */ /* 0x000fc80007f3e0ff */
[----:B------:R-:W3:Y:S01]  /*a3d0*/  LDG.E.128 R8, [R10.64] ;  /* 0x000000060a087981 */ /* 0x000ee2000c1e1d00 */
[----:B------:R-:W-:Y:S02]  /*a3e0*/  LEA.HI.X.SX32 R12, R14, R12, 0x1, P1 ;  /* 0x0000000c0e0c7211 */ /* 0x000fe400008f0eff */
[----:B------:R-:W-:-:S04]  /*a3f0*/  LEA R14, P1, R13, c[0x0][0x2a8], 0x1 ;  /* 0x0000aa000d0e7a11 */ /* 0x000fc800078208ff */
[----:B------:R-:W-:-:S06]  /*a400*/  LEA.HI.X R15, R13, c[0x0][0x2ac], R12, 0x1, P1 ;  /* 0x0000ab000d0f7a11 */ /* 0x000fcc00008f0c0c */
[----:B--2---:R-:W2:Y:S01]  /*a410*/  LDG.E.128 R12, [R14.64] ;  /* 0x000000060e0c7981 */ /* 0x004ea2000c1e1d00 */
[C---:B-1---5:R-:W-:Y:S01]  /*a420*/  IMAD.U32 R26, R16.reuse, 0x10000, RZ ;  /* 0x00010000101a7824 */ /* 0x062fe200078e00ff */
[----:B------:R-:W-:Y:S01]  /*a430*/  LOP3.LUT R23, R16, 0xffff0000, RZ, 0xc0, !PT ;  /* 0xffff000010177812 */ /* 0x000fe200078ec0ff */
[----:B------:R-:W-:Y:S01]  /*a440*/  IMAD.U32 R30, R19, 0x10000, RZ ;  /* 0x00010000131e7824 */ /* 0x000fe200078e00ff */
[C---:B------:R-:W-:Y:S02]  /*a450*/  LOP3.LUT R16, R17.reuse, 0xffff0000, RZ, 0xc0, !PT ;  /* 0xffff000011107812 */ /* 0x040fe400078ec0ff */
[----:B------:R-:W-:Y:S02]  /*a460*/  SHF.L.U32 R28, R17, 0x10, RZ ;  /* 0x00000010111c7819 */ /* 0x000fe400000006ff */
[----:B------:R-:W-:Y:S01]  /*a470*/  LOP3.LUT R17, R19, 0xffff0000, RZ, 0xc0, !PT ;  /* 0xffff000013117812 */ /* 0x000fe200078ec0ff */
[C---:B------:R-:W-:Y:S01]  /*a480*/  IMAD.U32 R27, R18.reuse, 0x10000, RZ ;  /* 0x00010000121b7824 */ /* 0x040fe200078e00ff */
[----:B------:R-:W-:-:S02]  /*a490*/  LOP3.LUT R18, R18, 0xffff0000, RZ, 0xc0, !PT ;  /* 0xffff000012127812 */ /* 0x000fc400078ec0ff */
[C---:B----4-:R-:W-:Y:S02]  /*a4a0*/  SHF.L.U32 R29, R4.reuse, 0x10, RZ ;  /* 0x00000010041d7819 */ /* 0x050fe400000006ff */
[----:B------:R-:W-:Y:S01]  /*a4b0*/  LOP3.LUT R19, R4, 0xffff0000, RZ, 0xc0, !PT ;  /* 0xffff000004137812 */ /* 0x000fe200078ec0ff */
[C---:B------:R-:W-:Y:S01]  /*a4c0*/  IMAD.U32 R4, R5.reuse, 0x10000, RZ ;  /* 0x0001000005047824 */ /* 0x040fe200078e00ff */
[----:B------:R-:W-:Y:S02]  /*a4d0*/  LOP3.LUT R32, R5, 0xffff0000, RZ, 0xc0, !PT ;  /* 0xffff000005207812 */ /* 0x000fe400078ec0ff */
[C---:B------:R-:W-:Y:S02]  /*a4e0*/  SHF.L.U32 R5, R7.reuse, 0x10, RZ ;  /* 0x0000001007057819 */ /* 0x040fe400000006ff */
[----:B------:R-:W-:Y:S01]  /*a4f0*/  LOP3.LUT R33, R7, 0xffff0000, RZ, 0xc0, !PT ;  /* 0xffff000007217812 */ /* 0x000fe200078ec0ff */
[----:B------:R-:W-:Y:S01]  /*a500*/  IMAD.U32 R31, R6, 0x10000, RZ ;  /* 0x00010000061f7824 */ /* 0x000fe200078e00ff */
[C---:B---3--:R-:W-:Y:S01]  /*a510*/  SHF.L.U32 R7, R9.reuse, 0x10, RZ ;  /* 0x0000001009077819 */ /* 0x048fe200000006ff */
[----:B------:R-:W-:Y:S01]  /*a520*/  IMAD.U32 R34, R8, 0x10000, RZ ;  /* 0x0001000008227824 */ /* 0x000fe200078e00ff */
[----:B------:R-:W-:Y:S01]  /*a530*/  LOP3.LUT R35, R9, 0xffff0000, RZ, 0xc0, !PT ;  /* 0xffff000009237812 */ /* 0x000fe200078ec0ff */
[C---:B------:R-:W-:Y:S01]  /*a540*/  IMAD.U32 R36, R10.reuse, 0x10000, RZ ;  /* 0x000100000a247824 */ /* 0x040fe200078e00ff */
[----:B------:R-:W-:-:S02]  /*a550*/  LOP3.LUT R9, R10, 0xffff0000, RZ, 0xc0, !PT ;  /* 0xffff00000a097812 */ /* 0x000fc400078ec0ff */
[----:B------:R-:W-:Y:S02]  /*a560*/  LOP3.LUT R8, R8, 0xffff0000, RZ, 0xc0, !PT ;  /* 0xffff000008087812 */ /* 0x000fe400078ec0ff */
[----:B------:R-:W-:Y:S01]  /*a570*/  SHF.L.U32 R10, R11, 0x10, RZ ;  /* 0x000000100b0a7819 */ /* 0x000fe200000006ff */
[----:B------:R-:W-:Y:S01]  /*a580*/  @!P0 FADD.FTZ R7, -R7, -RZ ;  /* 0x800000ff07078221 */ /* 0x000fe20000010100 */
[----:B------:R-:W-:Y:S01]  /*a590*/  LOP3.LUT R6, R6, 0xffff0000, RZ, 0xc0, !PT ;  /* 0xffff000006067812 */ /* 0x000fe200078ec0ff */
[----:B------:R-:W-:Y:S01]  /*a5a0*/  @!P0 FADD.FTZ R8, -R8, -RZ ;  /* 0x800000ff08088221 */ /* 0x000fe20000010100 */
[----:B------:R-:W-:Y:S01]  /*a5b0*/  LOP3.LUT R38, R11, 0xffff0000, RZ, 0xc0, !PT ;  /* 0xffff00000b267812 */ /* 0x000fe200078ec0ff */
[----:B------:R-:W-:Y:S02]  /*a5c0*/  @!P0 FADD.FTZ R9, -R9, -RZ ;  /* 0x800000ff09098221 */ /* 0x000fe40000010100 */
[----:B------:R-:W-:Y:S02]  /*a5d0*/  @!P0 FADD.FTZ R10, -R10, -RZ ;  /* 0x800000ff0a0a8221 */ /* 0x000fe40000010100 */
[----:B------:R-:W-:-:S02]  /*a5e0*/  @!P0 FADD.FTZ R35, -R35, -RZ ;  /* 0x800000ff23238221 */ /* 0x000fc40000010100 */
[----:B------:R-:W-:Y:S02]  /*a5f0*/  @!P0 FADD.FTZ R34, -R34, -RZ ;  /* 0x800000ff22228221 */ /* 0x000fe40000010100 */
[----:B------:R-:W-:Y:S01]  /*a600*/  FMUL.FTZ R8, R19, R8 ;  /* 0x0000000813087220 */ /* 0x000fe20000410000 */
[C---:B--2---:R-:W-:Y:S01]  /*a610*/  LOP3.LUT R19, R13.reuse, 0xffff0000, RZ, 0xc0, !PT ;  /* 0xffff00000d137812 */ /* 0x044fe200078ec0ff */
[----:B------:R-:W-:Y:S01]  /*a620*/  FMUL.FTZ R7, R4, R7 ;  /* 0x0000000704077220 */ /* 0x000fe20000410000 */
[----:B------:R-:W-:Y:S01]  /*a630*/  SHF.L.U32 R4, R13, 0x10, RZ ;  /* 0x000000100d047819 */ /* 0x000fe200000006ff */
[----:B------:R-:W-:Y:S02]  /*a640*/  @!P0 FADD.FTZ R36, -R36, -RZ ;  /* 0x800000ff24248221 */ /* 0x000fe40000010100 */
[----:B------:R-:W-:Y:S02]  /*a650*/  @!P0 FADD.FTZ R38, -R38, -RZ ;  /* 0x800000ff26268221 */ /* 0x000fe40000010100 */
[----:B------:R-:W-:Y:S01]  /*a660*/  FMUL.FTZ R9, R6, R9 ;  /* 0x0000000906097220 */ /* 0x000fe20000410000 */
[----:B------:R-:W-:Y:S01]  /*a670*/  LOP3.LUT R6, R12, 0xffff0000, RZ, 0xc0, !PT ;  /* 0xffff00000c067812 */ /* 0x000fe200078ec0ff */
[----:B------:R-:W-:-:S02]  /*a680*/  FMUL.FTZ R5, R5, R10 ;  /* 0x0000000a05057220 */ /* 0x000fc40000410000 */
[----:B------:R-:W-:Y:S01]  /*a690*/  IMAD.U32 R10, R12, 0x10000, RZ ;  /* 0x000100000c0a7824 */ /* 0x000fe200078e00ff */
[C---:B------:R-:W-:Y:S01]  /*a6a0*/  LOP3.LUT R12, R14.reuse, 0xffff0000, RZ, 0xc0, !PT ;  /* 0xffff00000e0c7812 */ /* 0x040fe200078ec0ff */
[----:B------:R-:W-:Y:S01]  /*a6b0*/  IMAD.U32 R13, R14, 0x10000, RZ ;  /* 0x000100000e0d7824 */ /* 0x000fe200078e00ff */
[C---:B------:R-:W-:Y:S01]  /*a6c0*/  SHF.L.U32 R11, R15.reuse, 0x10, RZ ;  /* 0x000000100f0b7819 */ /* 0x040fe200000006ff */
[----:B------:R-:W-:Y:S01]  /*a6d0*/  FMUL.FTZ R35, R32, R35 ;  /* 0x0000002320237220 */ /* 0x000fe20000410000 */
[----:B------:R-:W-:Y:S01]  /*a6e0*/  LOP3.LUT R14, R15, 0xffff0000, RZ, 0xc0, !PT ;  /* 0xffff00000f0e7812 */ /* 0x000fe200078ec0ff */
[----:B------:R-:W-:Y:S02]  /*a6f0*/  FMUL.FTZ R29, R29, R34 ;  /* 0x000000221d1d7220 */ /* 0x000fe40000410000 */
[----:B------:R-:W-:Y:S02]  /*a700*/  FMUL.FTZ R36, R31, R36 ;  /* 0x000000241f247220 */ /* 0x000fe40000410000 */
[----:B------:R-:W-:-:S02]  /*a710*/  FMUL.FTZ R38, R33, R38 ;  /* 0x0000002621267220 */ /* 0x000fc40000410000 */
[----:B------:R-:W-:Y:S02]  /*a720*/  FFMA.FTZ R4, R28, R4, R7 ;  /* 0x000000041c047223 */ /* 0x000fe40000010007 */
[----:B------:R-:W-:Y:S02]  /*a730*/  FFMA.FTZ R19, R16, R19, R35 ;  /* 0x0000001310137223 */ /* 0x000fe40000010023 */
[----:B------:R-:W-:Y:S02]  /*a740*/  FFMA.FTZ R10, R26, R10, R29 ;  /* 0x0000000a1a0a7223 */ /* 0x000fe4000001001d */
[----:B------:R-:W-:Y:S02]  /*a750*/  FFMA.FTZ R23, R23, R6, R8 ;  /* 0x0000000617177223 */ /* 0x000fe40000010008 */
[----:B------:R-:W-:Y:S02]  /*a760*/  FFMA.FTZ R13, R27, R13, R36 ;  /* 0x0000000d1b0d7223 */ /* 0x000fe40000010024 */
[----:B------:R-:W-:-:S02]  /*a770*/  FFMA.FTZ R5, R30, R11, R5 ;  /* 0x0000000b1e057223 */ /* 0x000fc40000010005 */
[----:B------:R-:W-:Y:S02]  /*a780*/  FFMA.FTZ R14, R17, R14, R38 ;  /* 0x0000000e110e7223 */ /* 0x000fe40000010026 */
[----:B------:R-:W-:Y:S01]  /*a790*/  FFMA.FTZ R12, R18, R12, R9 ;  /* 0x0000000c120c7223 */ /* 0x000fe20000010009 */
[----:B------:R-:W-:Y:S02]  /*a7a0*/  F2FP.BF16.PACK_AB R17, R19, R4 ;  /* 0x000000041311723e */ /* 0x000fe400000010ff */
[----:B------:R-:W-:Y:S02]  /*a7b0*/  F2FP.BF16.PACK_AB R16, R23, R10 ;  /* 0x0000000a1710723e */ /* 0x000fe400000010ff */
[----:B------:R-:W-:Y:S02]  /*a7c0*/  F2FP.BF16.PACK_AB R19, R14, R5 ;  /* 0x000000050e13723e */ /* 0x000fe400000010ff */
[----:B------:R-:W-:Y:S02]  /*a7d0*/  F2FP.BF16.PACK_AB R18, R12, R13 ;  /* 0x0000000d0c12723e */ /* 0x000fe400000010ff */
.L_x_5530:
[----:B------:R-:W-:Y:S05]  /*a7e0*/  BSYNC B0 ;  /* 0x0000000000007941 */ /* 0x000fea0003800000 */
.L_x_5529:
[----:B-----5:R4:W-:Y:S02]  /*a7f0*/  STS.128 [R188+0x1000], R16 ;  /* 0x00100010bc007388 */ /* 0x0209e40000000c00 */
.L_x_5528:
[----:B------:R-:W-:Y:S05]  /*a800*/  BSYNC B1 ;  /* 0x0000000000017941 */ /* 0x000fea0003800000 */
.L_x_5527:
[----:B------:R-:W-:-:S04]  /*a810*/  IADD3 R8, R132, 0x30, RZ ;  /* 0x0000003084087810 */ /* 0x000fc80007ffe0ff */
[----:B------:R-:W-:-:S04]  /*a820*/  ISETP.GE.AND P0, PT, R8, R21, PT ;  /* 0x000000150800720c */ /* 0x000fc80003f06270 */
[----:B------:R-:W-:-:S13]  /*a830*/  ISETP.LT.OR P0, PT, R3, -0x187, P0 ;  /* 0xfffffe790300780c */ /* 0x000fda0000701670 */
[----:B------:R-:W-:Y:S05]  /*a840*/  @P0 BRA `(.L_x_5516) ;  /* 0x00000a7000000947 */ /* 0x000fea0003800000 */
[----:B------:R-:W-:-:S13]  /*a850*/  ISETP.GE.AND P0, PT, R100, c[0x0][0x220], PT ;  /* 0x0000880064007a0c */ /* 0x000fda0003f06270 */
[----:B------:R1:W-:Y:S01]  /*a860*/  @P0 STS.128 [R188+0x1800], RZ ;  /* 0x001800ffbc000388 */ /* 0x0003e20000000c00 */
[----:B------:R-:W-:Y:S05]  /*a870*/  @P0 BRA `(.L_x_5516) ;  /* 0x00000a4000000947 */ /* 0x000fea0003800000 */
[----:B------:R1:W5:Y:S01]  /*a880*/  LDG.E.128 R4, [R24.64] ;  /* 0x0000000618047981 */ /* 0x000362000c1e1d00 */
[----:B------:R-:W-:Y:S01]  /*a890*/  ISETP.GE.AND P0, PT, R100, c[0x0][0x230], PT ;  /* 0x00008c0064007a0c */ /* 0x000fe20003f06270 */
[----:B------:R-:W-:-:S12]  /*a8a0*/  BSSY B0, `(.L_x_5531) ;  /* 0x0000059000007945 */ /* 0x000fd80003800000 */
[----:B------:R-:W-:Y:S05]  /*a8b0*/  @P0 BRA `(.L_x_5532) ;  /* 0x0000057000000947 */ /* 0x000fea0003800000 */
[----:B------:R-:W-:Y:S01]  /*a8c0*/  ISETP.GE.AND P0, PT, R100, R61, PT ;  /* 0x0000003d6400720c */ /* 0x000fe20003f06270 */
[----:B---3--:R-:W-:Y:S02]  /*a8d0*/  IMAD.MOV.U32 R11, RZ, RZ, R61 ;  /* 0x000000ffff0b7224 */ /* 0x008fe400078e003d */
[----:B------:R-:W-:-:S10]  /*a8e0*/  IMAD.MOV.U32 R9, RZ, RZ, RZ ;  /* 0x000000ffff097224 */ /* 0x000fd400078e00ff */
[--C-:B------:R-:W-:Y:S02]  /*a8f0*/  @P0 SHF.R.S32.HI R61, RZ, 0x1, R60.reuse ;  /* 0x00000001ff3d0819 */ /* 0x100fe4000001143c */
[----:B------:R-:W-:-:S03]  /*a900*/  @P0 SHF.R.S32.HI R3, RZ, 0x1, R60 ;  /* 0x00000001ff030819 */ /* 0x000fc6000001143c */
[----:B------:R-:W-:Y:S01]  /*a910*/  IMAD R13, R61, 0x30, RZ ;  /* 0x000000303d0d7824 */ /* 0x000fe200078e02ff */
[----:B------:R-:W-:Y:S01]  /*a920*/  @P0 IADD3 R9, -R3, RZ, RZ ;  /* 0x000000ff03090210 */ /* 0x000fe20007ffe1ff */
[----:B------:R-:W-:-:S03]  /*a930*/  @P0 IMAD.MOV R11, RZ, RZ, -R61 ;  /* 0x000000ffff0b0224 */ /* 0x000fc600078e0a3d */
[----:B------:R-:W-:-:S04]  /*a940*/  IADD3 R2, P1, R13, R2, RZ ;  /* 0x000000020d027210 */ /* 0x000fc80007f3e0ff */
[----:B------:R-:W-:Y:S01]  /*a950*/  LEA.HI.X.SX32 R20, R13, R20, 0x1, P1 ;  /* 0x000000140d147211 */ /* 0x000fe200008f0eff */
[----:B------:R-:W-:Y:S01]  /*a960*/  IMAD.WIDE R12, R11, 0x2, R24 ;  /* 0x000000020b0c7825 */ /* 0x000fe200078e0218 */
[----:B------:R-:W-:-:S04]  /*a970*/  IADD3 R3, P1, R9, R2, RZ ;  /* 0x0000000209037210 */ /* 0x000fc80007f3e0ff */
[----:B------:R-:W-:Y:S01]  /*a980*/  LEA.HI.X.SX32 R10, R9, R20, 0x1, P1 ;  /* 0x00000014090a7211 */ /* 0x000fe200008f0eff */
[----:B------:R-:W3:Y:S01]  /*a990*/  LDG.E.128 R12, [R12.64] ;  /* 0x000000060c0c7981 */ /* 0x000ee2000c1e1d00 */
[C---:B-1--4-:R-:W-:Y:S02]  /*a9a0*/  LEA R16, P1, R3.reuse, c[0x0][0x2b0], 0x1 ;  /* 0x0000ac0003107a11 */ /* 0x052fe400078208ff */
[----:B------:R-:W-:Y:S02]  /*a9b0*/  @P0 SHF.R.S32.HI R60, RZ, 0x1, R60 ;  /* 0x00000001ff3c0819 */ /* 0x000fe4000001143c */
[----:B------:R-:W-:Y:S01]  /*a9c0*/  LEA.HI.X R17, R3, c[0x0][0x2b4], R10, 0x1, P1 ;  /* 0x0000ad0003117a11 */ /* 0x000fe200008f0c0a */
[----:B------:R-:W-:Y:S01]  /*a9d0*/  IMAD.MOV.U32 R3, RZ, RZ, RZ ;  /* 0x000000ffff037224 */ /* 0x000fe200078e00ff */
[----:B------:R-:W-:-:S04]  /*a9e0*/  @P0 IADD3 R3, -R60, RZ, RZ ;  /* 0x000000ff3c030210 */ /* 0x000fc80007ffe1ff */
[C---:B------:R-:W-:Y:S01]  /*a9f0*/  IADD3 R2, P1, R3.reuse, R2, RZ ;  /* 0x0000000203027210 */ /* 0x040fe20007f3e0ff */
[----:B------:R-:W4:Y:S03]  /*aa00*/  LDG.E.128 R16, [R16.64] ;  /* 0x0000000610107981 */ /* 0x000f26000c1e1d00 */
[----:B------:R-:W-:Y:S02]  /*aa10*/  LEA.HI.X.SX32 R3, R3, R20, 0x1, P1 ;  /* 0x0000001403037211 */ /* 0x000fe400008f0eff */
[----:B------:R-:W-:-:S04]  /*aa20*/  LEA R24, P1, R2, c[0x0][0x2a8], 0x1 ;  /* 0x0000aa0002187a11 */ /* 0x000fc800078208ff */
[----:B------:R-:W-:-:S06]  /*aa30*/  LEA.HI.X R25, R2, c[0x0][0x2ac], R3, 0x1, P1 ;  /* 0x0000ab0002197a11 */ /* 0x000fcc00008f0c03 */
[----:B--2---:R-:W2:Y:S01]  /*aa40*/  LDG.E.128 R24, [R24.64] ;  /* 0x0000000618187981 */ /* 0x004ea2000c1e1d00 */
[C---:B-----5:R-:W-:Y:S01]  /*aa50*/  LOP3.LUT R2, R5.reuse, 0xffff0000, RZ, 0xc0, !PT ;  /* 0xffff000005027812 */ /* 0x060fe200078ec0ff */
[----:B------:R-:W-:Y:S01]  /*aa60*/  IMAD.U32 R11, R5, 0x10000, RZ ;  /* 0x00010000050b7824 */ /* 0x000fe200078e00ff */
[C---:B------:R-:W-:Y:S02]  /*aa70*/  SHF.L.U32 R10, R6.reuse, 0x10, RZ ;  /* 0x00000010060a7819 */ /* 0x040fe400000006ff */
[----:B------:R-:W-:Y:S01]  /*aa80*/  LOP3.LUT R5, R6, 0xffff0000, RZ, 0xc0, !PT ;  /* 0xffff000006057812 */ /* 0x000fe200078ec0ff */
[C---:B------:R-:W-:Y:S01]  /*aa90*/  IMAD.U32 R9, R4.reuse, 0x10000, RZ ;  /* 0x0001000004097824 */ /* 0x040fe200078e00ff */
[----:B------:R-:W-:Y:S01]  /*aaa0*/  LOP3.LUT R3, R4, 0xffff0000, RZ, 0xc0, !PT ;  /* 0xffff000004037812 */ /* 0x000fe200078ec0ff */
[C---:B------:R-:W-:Y:S01]  /*aab0*/  IMAD.U32 R21, R7.reuse, 0x10000, RZ ;  /* 0x0001000007157824 */ /* 0x040fe200078e00ff */
[----:B------:R-:W-:Y:S02]  /*aac0*/  LOP3.LUT R4, R7, 0xffff0000, RZ, 0xc0, !PT ;  /* 0xffff000007047812 */ /* 0x000fe400078ec0ff */
[C---:B---3--:R-:W-:Y:S01]  /*aad0*/  SHF.L.U32 R6, R13.reuse, 0x10, RZ ;  /* 0x000000100d067819 */ /* 0x048fe200000006ff */
[----:B------:R-:W-:Y:S01]  /*aae0*/  IMAD.U32 R23, R14, 0x10000, RZ ;  /* 0x000100000e177824 */ /* 0x000fe200078e00ff */
[----:B------:R-:W-:-:S02]  /*aaf0*/  LOP3.LUT R28, R13, 0xffff0000, RZ, 0xc0, !PT ;  /* 0xffff00000d1c7812 */ /* 0x000fc400078ec0ff */
[----:B------:R-:W-:Y:S01]  /*ab00*/  LOP3.LUT R13, R14, 0xffff0000, RZ, 0xc0, !PT ;  /* 0xffff00000e0d7812 */ /* 0x000fe200078ec0ff */
[C---:B------:R-:W-:Y:S01]  /*ab10*/  IMAD.U32 R20, R12.reuse, 0x10000, RZ ;  /* 0x000100000c147824 */ /* 0x040fe200078e00ff */
[----:B------:R-:W-:Y:S01]  /*ab20*/  LOP3.LUT R7, R12, 0xffff0000, RZ, 0xc0, !PT ;  /* 0xffff00000c077812 */ /* 0x000fe200078ec0ff */
[C---:B------:R-:W-:Y:S01]  /*ab30*/  IMAD.U32 R12, R15.reuse, 0x10000, RZ ;  /* 0x000100000f0c7824 */ /* 0x040fe200078e00ff */
[----:B------:R-:W-:Y:S02]  /*ab40*/  LOP3.LUT R30, R15, 0xffff0000, RZ, 0xc0, !PT ;  /* 0xffff00000f1e7812 */ /* 0x000fe400078ec0ff */
[C---:B----4-:R-:W-:Y:S02]  /*ab50*/  LOP3.LUT R14, R16.reuse, 0xffff0000, RZ, 0xc0, !PT ;  /* 0xffff0000100e7812 */ /* 0x050fe400078ec0ff */
[----:B------:R-:W-:Y:S01]  /*ab60*/  SHF.L.U32 R29, R16, 0x10, RZ ;  /* 0x00000010101d7819 */ /* 0x000fe200000006ff */
[C---:B------:R-:W-:Y:S01]  /*ab70*/  IMAD.U32 R15, R17.reuse, 0x10000, RZ ;  /* 0x00010000110f7824 */ /* 0x040fe200078e00ff */
[----:B------:R-:W-:-:S02]  /*ab80*/  LOP3.LUT R31, R17, 0xffff0000, RZ, 0xc0, !PT ;  /* 0xffff0000111f7812 */ /* 0x000fc400078ec0ff */
[----:B------:R-:W-:Y:S01]  /*ab90*/  LOP3.LUT R16, R18, 0xffff0000, RZ, 0xc0, !PT ;  /* 0xffff000012107812 */ /* 0x000fe200078ec0ff */
[----:B------:R-:W-:Y:S01]  /*aba0*/  @!P0 FADD.FTZ R14, -R14, -RZ ;  /* 0x800000ff0e0e8221 */ /* 0x000fe20000010100 */
[C---:B------:R-:W-:Y:S01]  /*abb0*/  SHF.L.U32 R17, R19.reuse, 0x10, RZ ;  /* 0x0000001013117819 */ /* 0x040fe200000006ff */
[----:B------:R-:W-:Y:S01]  /*abc0*/  IMAD.U32 R32, R18, 0x10000, RZ ;  /* 0x0001000012207824 */ /* 0x000fe200078e00ff */
[----:B------:R-:W-:Y:S01]  /*abd0*/  LOP3.LUT R19, R19, 0xffff0000, RZ, 0xc0, !PT ;  /* 0xffff000013137812 */ /* 0x000fe200078ec0ff */
[----:B------:R-:W-:Y:S02]  /*abe0*/  @!P0 FADD.FTZ R15, -R15, -RZ ;  /* 0x800000ff0f0f8221 */ /* 0x000fe40000010100 */
[----:B------:R-:W-:Y:S02]  /*abf0*/  @!P0 FADD.FTZ R31, -R31, -RZ ;  /* 0x800000ff1f1f8221 */ /* 0x000fe40000010100 */
[----:B------:R-:W-:Y:S02]  /*ac00*/  @!P0 FADD.FTZ R16, -R16, -RZ ;  /* 0x800000ff10108221 */ /* 0x000fe40000010100 */
[----:B------:R-:W-:Y:S01]  /*ac10*/  FMUL.FTZ R14, R7, R14 ;  /* 0x0000000e070e7220 */ /* 0x000fe20000410000 */
[C---:B--2---:R-:W-:Y:S01]  /*ac20*/  SHF.L.U32 R7, R25.reuse, 0x10, RZ ;  /* 0x0000001019077819 */ /* 0x044fe200000006ff */
[----:B------:R-:W-:Y:S01]  /*ac30*/  @!P0 FADD.FTZ R32, -R32, -RZ ;  /* 0x800000ff20208221 */ /* 0x000fe20000010100 */
[----:B------:R-:W-:Y:S01]  /*ac40*/  LOP3.LUT R25, R25, 0xffff0000, RZ, 0xc0, !PT ;  /* 0xffff000019197812 */ /* 0x000fe200078ec0ff */
[----:B------:R-:W-:Y:S01]  /*ac50*/  FMUL.FTZ R6, R6, R15 ;  /* 0x0000000f06067220 */ /* 0x000fe20000410000 */
[----:B------:R-:W-:Y:S01]  /*ac60*/  LOP3.LUT R18, R26, 0xffff0000, RZ, 0xc0, !PT ;  /* 0xffff00001a127812 */ /* 0x000fe200078ec0ff */
[----:B------:R-:W-:-:S02]  /*ac70*/  FMUL.FTZ R31, R28, R31 ;  /* 0x0000001f1c1f7220 */ /* 0x000fc40000410000 */
[----:B------:R-:W-:Y:S02]  /*ac80*/  @!P0 FADD.FTZ R17, -R17, -RZ ;  /* 0x800000ff11118221 */ /* 0x000fe40000010100 */
[----:B------:R-:W-:Y:S01]  /*ac90*/  FMUL.FTZ R16, R13, R16 ;  /* 0x000000100d107220 */ /* 0x000fe20000410000 */
[C---:B------:R-:W-:Y:S01]  /*aca0*/  LOP3.LUT R13, R24.reuse, 0xffff0000, RZ, 0xc0, !PT ;  /* 0xffff0000180d7812 */ /* 0x040fe200078ec0ff */
[----:B------:R-:W-:Y:S02]  /*acb0*/  IMAD.U32 R15, R24, 0x10000, RZ ;  /* 0x00010000180f7824 */ /* 0x000fe400078e00ff */
[----:B------:R-:W-:Y:S02]  /*acc0*/  @!P0 FADD.FTZ R29, -R29, -RZ ;  /* 0x800000ff1d1d8221 */ /* 0x000fe40000010100 */
[----:B------:R-:W-:Y:S02]  /*acd0*/  @!P0 FADD.FTZ R19, -R19, -RZ ;  /* 0x800000ff13138221 */ /* 0x000fe40000010100 */
[----:B------:R-:W-:-:S02]  /*ace0*/  FMUL.FTZ R23, R23, R32 ;  /* 0x0000002017177220 */ /* 0x000fc40000410000 */
[----:B------:R-:W-:Y:S01]  /*acf0*/  IMAD.U32 R24, R26, 0x10000, RZ ;  /* 0x000100001a187824 */ /* 0x000fe200078e00ff */
[C---:B------:R-:W-:Y:S01]  /*ad00*/  LOP3.LUT R26, R27.reuse, 0xffff0000, RZ, 0xc0, !PT ;  /* 0xffff00001b1a7812 */ /* 0x040fe200078ec0ff */
[----:B------:R-:W-:Y:S01]  /*ad10*/  FMUL.FTZ R12, R12, R17 ;  /* 0x000000110c0c7220 */ /* 0x000fe20000410000 */
[----:B------:R-:W-:Y:S01]  /*ad20*/  SHF.L.U32 R17, R27, 0x10, RZ ;  /* 0x000000101b117819 */ /* 0x000fe200000006ff */
[----:B------:R-:W-:Y:S02]  /*ad30*/  FFMA.FTZ R6, R11, R7, R6 ;  /* 0x000000070b067223 */ /* 0x000fe40000010006 */
[----:B------:R-:W-:Y:S02]  /*ad40*/  FFMA.FTZ R25, R2, R25, R31 ;  /* 0x0000001902197223 */ /* 0x000fe4000001001f */
[----:B------:R-:W-:Y:S02]  /*ad50*/  FMUL.FTZ R20, R20, R29 ;  /* 0x0000001d14147220 */ /* 0x000fe40000410000 */
[----:B------:R-:W-:-:S02]  /*ad60*/  FMUL.FTZ R19, R30, R19 ;  /* 0x000000131e137220 */ /* 0x000fc40000410000 */
        /* <DEDUP_REMOVED lines=8> */
[----:B------:R-:W-:Y:S01]  /*adf0*/  F2FP.BF16.PACK_AB R4, R14, R9 ;  /* 0x000000090e04723e */ /* 0x000fe200000010ff */
[----:B------:R-:W-:Y:S01]  /*ae00*/  IMAD.MOV.U32 R5, RZ, RZ, R6 ;  /* 0x000000ffff057224 */ /* 0x000fe200078e0006 */
[----:B------:R-:W-:-:S02]  /*ae10*/  MOV R6, R10 ;  /* 0x0000000a00067202 */ /* 0x000fc40000000f00 */
[----:B------:R-:W-:Y:S02]  /*ae20*/  F2FP.BF16.PACK_AB R7, R19, R12 ;  /* 0x0000000c1307723e */ /* 0x000fe400000010ff */
.L_x_5532:
[----:B------:R-:W-:Y:S05]  /*ae30*/  BSYNC B0 ;  /* 0x0000000000007941 */ /* 0x000fea0003800000 */
.L_x_5531:
[----:B-----5:R1:W-:Y:S01]  /*ae40*/  STS.128 [R188+0x1800], R4 ;  /* 0x00180004bc007388 */ /* 0x0203e20000000c00 */
[----:B------:R-:W-:Y:S05]  /*ae50*/  BRA `(.L_x_5516) ;  /* 0x0000046000007947 */ /* 0x000fea0003800000 */
.L_x_5502:
[----:B------:R-:W1:Y:S01]  /*ae60*/  S2R R46, SR_CTAID.X ;  /* 0x00000000002e7919 */ /* 0x000e620000002500 */
[----:B------:R-:W-:Y:S01]  /*ae70*/  BSSY B0, `(.L_x_5533) ;  /* 0x000000d000007945 */ /* 0x000fe20003800000 */
[----:B-1----:R-:W-:-:S05]  /*ae80*/  IMAD R3, R46, -0x40, R179 ;  /* 0xffffffc02e037824 */ /* 0x002fca00078e02b3 */
[----:B------:R-:W-:-:S13]  /*ae90*/  ISETP.GE.AND P0, PT, R132, R3, PT ;  /* 0x000000038400720c */ /* 0x000fda0003f06270 */
[----:B------:R-:W-:Y:S05]  /*aea0*/  @P0 BRA `(.L_x_5534) ;  /* 0x0000009000000947 */ /* 0x000fea0003800000 */
[----:B------:R-:W-:-:S13]  /*aeb0*/  ISETP.GE.AND P0, PT, R100, c[0x0][0x220], PT ;  /* 0x0000880064007a0c */ /* 0x000fda0003f06270 */
[----:B------:R1:W-:Y:S01]  /*aec0*/  @P0 STS.128 [R188], RZ ;  /* 0x000000ffbc000388 */ /* 0x0003e20000000c00 */
[----:B------:R-:W-:Y:S05]  /*aed0*/  @P0 BRA `(.L_x_5534) ;  /* 0x0000006000000947 */ /* 0x000fea0003800000 */
[----:B---3--:R-:W-:-:S04]  /*aee0*/  LEA R4, P0, R134, c[0x0][0x160], 0x1 ;  /* 0x0000580086047a11 */ /* 0x008fc800078008ff */
[----:B------:R-:W-:-:S05]  /*aef0*/  LEA.HI.X R5, R134, c[0x0][0x164], R137, 0x1, P0 ;  /* 0x0000590086057a11 */ /* 0x000fca00000f0c89 */
[----:B------:R-:W-:Y:S01]  /*af00*/  @!PT LDS RZ, [RZ] ;  /* 0x00000000fffff984 */ /* 0x000fe20000000800 */
[----:B------:R-:W-:Y:S01]  /*af10*/  @!PT LDS RZ, [RZ] ;  /* 0x00000000fffff984 */ /* 0x000fe20000000800 */
[----:B------:R-:W-:Y:S01]  /*af20*/  @!PT LDS RZ, [RZ] ;  /* 0x00000000fffff984 */ /* 0x000fe20000000800 */
[----:B------:R3:W-:Y:S04]  /*af30*/  LDGSTS.E.BYPASS.LTC128B.128 [R188], [R4.64] ;  /* 0x0000000004bc7fae */ /* 0x0007e8000b901d46 */
.L_x_5534:
[----:B------:R-:W-:Y:S05]  /*af40*/  BSYNC B0 ;  /* 0x0000000000007941 */ /* 0x000fea0003800000 */
.L_x_5533:
[----:B------:R-:W-:Y:S01]  /*af50*/  IADD3 R0, R132, 0x10, RZ ;  /* 0x0000001084007810 */ /* 0x000fe20007ffe0ff */
[----:B------:R-:W-:Y:S03]  /*af60*/  BSSY B0, `(.L_x_5535) ;  /* 0x0000010000007945 */ /* 0x000fe60003800000 */
[----:B------:R-:W-:-:S13]  /*af70*/  ISETP.GE.AND P0, PT, R0, R3, PT ;  /* 0x000000030000720c */ /* 0x000fda0003f06270 */
[----:B------:R-:W-:Y:S05]  /*af80*/  @P0 BRA `(.L_x_5536) ;  /* 0x000000d000000947 */ /* 0x000fea0003800000 */
[----:B------:R-:W-:-:S13]  /*af90*/  ISETP.GE.AND P0, PT, R100, c[0x0][0x220], PT ;  /* 0x0000880064007a0c */ /* 0x000fda0003f06270 */
[----:B------:R4:W-:Y:S01]  /*afa0*/  @P0 STS.128 [R188+0x800], RZ ;  /* 0x000800ffbc000388 */ /* 0x0009e20000000c00 */
[----:B------:R-:W-:Y:S05]  /*afb0*/  @P0 BRA `(.L_x_5536) ;  /* 0x000000a000000947 */ /* 0x000fea0003800000 */
[----:B---3--:R-:W-:Y:S02]  /*afc0*/  IMAD.MOV.U32 R7, RZ, RZ, c[0x0][0x190] ;  /* 0x00006400ff077624 */ /* 0x008fe400078e00ff */
[----:B------:R-:W-:-:S03]  /*afd0*/  IMAD.MOV.U32 R5, RZ, RZ, c[0x0][0x194] ;  /* 0x00006500ff057624 */ /* 0x000fc600078e00ff */
        /* <DEDUP_REMOVED lines=8> */
.L_x_5536:
[----:B------:R-:W-:Y:S05]  /*b060*/  BSYNC B0 ;  /* 0x0000000000007941 */ /* 0x000fea0003800000 */
.L_x_5535:
[----:B---3--:R-:W-:Y:S01]  /*b070*/  IADD3 R22, R132, 0x20, RZ ;  /* 0x0000002084167810 */ /* 0x008fe20007ffe0ff */
[----:B------:R-:W-:Y:S03]  /*b080*/  BSSY B0, `(.L_x_5537) ;  /* 0x0000010000007945 */ /* 0x000fe60003800000 */
[----:B------:R-:W-:-:S13]  /*b090*/  ISETP.GE.AND P0, PT, R22, R3, PT ;  /* 0x000000031600720c */ /* 0x000fda0003f06270 */
[----:B------:R-:W-:Y:S05]  /*b0a0*/  @P0 BRA `(.L_x_5538) ;  /* 0x000000d000000947 */ /* 0x000fea0003800000 */
[----:B------:R-:W-:-:S13]  /*b0b0*/  ISETP.GE.AND P0, PT, R100, c[0x0][0x220], PT ;  /* 0x0000880064007a0c */ /* 0x000fda0003f06270 */
[----:B------:R3:W-:Y:S01]  /*b0c0*/  @P0 STS.128 [R188+0x1000], RZ ;  /* 0x001000ffbc000388 */ /* 0x0007e20000000c00 */
[----:B------:R-:W-:Y:S05]  /*b0d0*/  @P0 BRA `(.L_x_5538) ;  /* 0x000000a000000947 */ /* 0x000fea0003800000 */
[----:B------:R-:W-:Y:S02]  /*b0e0*/  IMAD.MOV.U32 R7, RZ, RZ, c[0x0][0x190] ;  /* 0x00006400ff077624 */ /* 0x000fe400078e00ff */
        /* <DEDUP_REMOVED lines=9> */
.L_x_5538:
[----:B------:R-:W-:Y:S05]  /*b180*/  BSYNC B0 ;  /* 0x0000000000007941 */ /* 0x000fea0003800000 */
.L_x_5537:
[----:B------:R-:W-:-:S04]  /*b190*/  IADD3 R8, R132, 0x30, RZ ;  /* 0x0000003084087810 */ /* 0x000fc80007ffe0ff */
[----:B------:R-:W-:-:S13]  /*b1a0*/  ISETP.GE.AND P0, PT, R8, R3, PT ;  /* 0x000000030800720c */ /* 0x000fda0003f06270 */
[----:B------:R-:W-:Y:S05]  /*b1b0*/  @P0 BRA `(.L_x_5516) ;  /* 0x0000010000000947 */ /* 0x000fea0003800000 */
[----:B------:R-:W-:-:S13]  /*b1c0*/  ISETP.GE.AND P0, PT, R100, c[0x0][0x220], PT ;  /* 0x0000880064007a0c */ /* 0x000fda0003f06270 */
[----:B------:R1:W-:Y:S01]  /*b1d0*/  @P0 STS.128 [R188+0x1800], RZ ;  /* 0x001800ffbc000388 */ /* 0x0003e20000000c00 */
[----:B------:R-:W-:Y:S05]  /*b1e0*/  @P0 BRA `(.L_x_5516) ;  /* 0x000000d000000947 */ /* 0x000fea0003800000 */
[----:B------:R-:W-:Y:S01]  /*b1f0*/  MOV R6, R134 ;  /* 0x0000008600067202 */ /* 0x000fe20000000f00 */
[----:B------:R-:W-:Y:S01]  /*b200*/  IMAD.MOV.U32 R2, RZ, RZ, c[0x0][0x190] ;  /* 0x00006400ff027624 */ /* 0x000fe200078e00ff */
[----:B------:R-:W-:Y:S01]  /*b210*/  ULDC UR4, c[0x0][0x194] ;  /* 0x0000650000047ab9 */ /* 0x000fe20000000800 */
[----:B------:R-:W-:Y:S01]  /*b220*/  IMAD.MOV.U32 R7, RZ, RZ, R137 ;  /* 0x000000ffff077224 */ /* 0x000fe200078e0089 */
[----:B------:R-:W-:-:S03]  /*b230*/  UIMAD UR4, UR4, 0x30, URZ ;  /* 0x00000030040478a4 */ /* 0x000fc6000f8e023f */
        /* <DEDUP_REMOVED lines=8> */
.L_x_5516:
[----:B------:R-:W-:Y:S05]  /*b2c0*/  BSYNC B2 ;  /* 0x0000000000027941 */ /* 0x000fea0003800000 */
.L_x_5501:
[----:B------:R-:W-:Y:S01]  /*b2d0*/  IADD3 R187, R47, -0x1, RZ ;  /* 0xffffffff2fbb7810 */ /* 0x000fe20007ffe0ff */
[----:B------:R-:W-:Y:S01]  /*b2e0*/  BSSY B0, `(.L_x_5539) ;  /* 0x000000e000007945 */ /* 0x000fe20003800000 */
[----:B------:R-:W-:-:S03]  /*b2f0*/  LEA R184, P0, R128, c[0x0][0x168], 0x1 ;  /* 0x00005a0080b87a11 */ /* 0x000fc600078008ff */
[----:B------:R-:W-:Y:S01]  /*b300*/  IMAD.SHL.U32 R103, R187, 0x80, RZ ;  /* 0x00000080bb677824 */ /* 0x000fe200078e00ff */
[----:B------:R-:W-:-:S03]  /*b310*/  LEA.HI.X R185, R128, c[0x0][0x16c], R131, 0x1, P0 ;  /* 0x00005b0080b97a11 */ /* 0x000fc600000f0c83 */
[----:B------:R-:W-:-:S05]  /*b320*/  IMAD.IADD R9, R52, 0x1, -R103 ;  /* 0x0000000134097824 */ /* 0x000fca00078e0a67 */
[----:B------:R-:W-:-:S13]  /*b330*/  ISETP.GE.AND P1, PT, R132, R9, PT ;  /* 0x000000098400720c */ /* 0x000fda0003f26270 */
        /* <DEDUP_REMOVED lines=8> */
.L_x_5540:
[----:B------:R-:W-:Y:S05]  /*b3c0*/  BSYNC B0 ;  /* 0x0000000000007941 */ /* 0x000fea0003800000 */
.L_x_5539:
[----:B------:R-:W-:Y:S01]  /*b3d0*/  ISETP.GE.AND P0, PT, R0, R9, PT ;  /* 0x000000090000720c */ /* 0x000fe20003f06270 */
[----:B------:R-:W-:-:S12]  /*b3e0*/  BSSY B0, `(.L_x_5541) ;  /* 0x000000b000007945 */ /* 0x000fd80003800000 */
        /* <DEDUP_REMOVED lines=10> */
.L_x_5542:
[----:B------:R-:W-:Y:S05]  /*b490*/  BSYNC B0 ;  /* 0x0000000000007941 */ /* 0x000fea0003800000 */
.L_x_5541:
[----:B------:R-:W-:Y:S01]  /*b4a0*/  ISETP.GE.AND P0, PT, R22, R9, PT ;  /* 0x000000091600720c */ /* 0x000fe20003f06270 */
[----:B------:R-:W-:-:S12]  /*b4b0*/  BSSY B0, `(.L_x_5543) ;  /* 0x000000d000007945 */ /* 0x000fd80003800000 */
[----:B------:R-:W-:Y:S05]  /*b4c0*/  @P0 BRA `(.L_x_5544) ;  /* 0x000000b000000947 */ /* 0x000fea0003800000 */
[----:B------:R-:W-:-:S13]  /*b4d0*/  ISETP.GE.AND P0, PT, R100, c[0x0][0x220], PT ;  /* 0x0000880064007a0c */ /* 0x000fda0003f06270 */
[----:B------:R1:W-:Y:S01]  /*b4e0*/  @P0 STS.128 [R188+0x3000], RZ ;  /* 0x003000ffbc000388 */ /* 0x0003e20000000c00 */
[----:B------:R-:W-:Y:S05]  /*b4f0*/  @P0 BRA `(.L_x_5544) ;  /* 0x0000008000000947 */ /* 0x000fea0003800000 */
[----:B-1----:R-:W-:Y:S02]  /*b500*/  IMAD.MOV.U32 R2, RZ, RZ, c[0x0][0x198] ;  /* 0x00006600ff027624 */ /* 0x002fe400078e00ff */
[----:B------:R-:W-:-:S03]  /*b510*/  IMAD.MOV.U32 R3, RZ, RZ, c[0x0][0x19c] ;  /* 0x00006700ff037624 */ /* 0x000fc600078e00ff */
[----:B------:R-:W-:-:S04]  /*b520*/  LEA R4, P0, R2, R184, 0x6 ;  /* 0x000000b802047211 */ /* 0x000fc800078030ff */
[----:B------:R-:W-:-:S05]  /*b530*/  LEA.HI.X R5, R2, R185, R3, 0x6, P0 ;  /* 0x000000b902057211 */ /* 0x000fca00000f3403 */
[----:B------:R-:W-:Y:S01]  /*b540*/  @!PT LDS RZ, [RZ] ;  /* 0x00000000fffff984 */ /* 0x000fe20000000800 */
[----:B------:R-:W-:Y:S01]  /*b550*/  @!PT LDS RZ, [RZ] ;  /* 0x00000000fffff984 */ /* 0x000fe20000000800 */
[----:B------:R-:W-:Y:S01]  /*b560*/  @!PT LDS RZ, [RZ] ;  /* 0x00000000fffff984 */ /* 0x000fe20000000800 */
[----:B------:R1:W-:Y:S04]  /*b570*/  LDGSTS.E.BYPASS.LTC128B.128 [R188+0x3000], [R4.64] ;  /* 0x0300000004bc7fae */ /* 0x0003e8000b901d46 */
.L_x_5544:
[----:B------:R-:W-:Y:S05]  /*b580*/  BSYNC B0 ;  /* 0x0000000000007941 */ /* 0x000fea0003800000 */
.L_x_5543:
[----:B------:R-:W-:Y:S01]  /*b590*/  ISETP.GE.AND P0, PT, R8, R9, PT ;  /* 0x000000090800720c */ /* 0x000fe20003f06270 */
[----:B------:R-:W-:-:S12]  /*b5a0*/  BSSY B0, `(.L_x_5545) ;  /* 0x000000e000007945 */ /* 0x000fd80003800000 */
[----:B------:R-:W-:Y:S05]  /*b5b0*/  @P0 BRA `(.L_x_5546) ;  /* 0x000000c000000947 */ /* 0x000fea0003800000 */
[----:B------:R-:W-:-:S13]  /*b5c0*/  ISETP.GE.AND P0, PT, R100, c[0x0][0x220], PT ;  /* 0x0000880064007a0c */ /* 0x000fda0003f06270 */
[----:B------:R1:W-:Y:S01]  /*b5d0*/  @P0 STS.128 [R188+0x3800], RZ ;  /* 0x003800ffbc000388 */ /* 0x0003e20000000c00 */
[----:B------:R-:W-:Y:S05]  /*b5e0*/  @P0 BRA `(.L_x_5546) ;  /* 0x0000009000000947 */ /* 0x000fea0003800000 */
[----:B-1----:R-:W-:Y:S01]  /*b5f0*/  MOV R2, c[0x0][0x198] ;  /* 0x0000660000027a02 */ /* 0x002fe20000000f00 */
[----:B------:R-:W-:Y:S02]  /*b600*/  ULDC UR4, c[0x0][0x19c] ;  /* 0x0000670000047ab9 */ /* 0x000fe40000000800 */
[----:B------:R-:W-:Y:S02]  /*b610*/  UIMAD UR4, UR4, 0x60, URZ ;  /* 0x00000060040478a4 */ /* 0x000fe4000f8e023f */
[----:B------:R-:W-:-:S05]  /*b620*/  IMAD.WIDE.U32 R2, R2, 0x60, R184 ;  /* 0x0000006002027825 */ /* 0x000fca00078e00b8 */
[----:B------:R-:W-:-:S05]  /*b630*/  IADD3 R3, R3, UR4, RZ ;  /* 0x0000000403037c10 */ /* 0x000fca000fffe0ff */
[----:B------:R-:W-:Y:S01]  /*b640*/  @!PT LDS RZ, [RZ] ;  /* 0x00000000fffff984 */ /* 0x000fe20000000800 */
[----:B------:R-:W-:Y:S01]  /*b650*/  @!PT LDS RZ, [RZ] ;  /* 0x00000000fffff984 */ /* 0x000fe20000000800 */
[----:B------:R-:W-:Y:S01]  /*b660*/  @!PT LDS RZ, [RZ] ;  /* 0x00000000fffff984 */ /* 0x000fe20000000800 */
[----:B------:R1:W-:Y:S02]  /*b670*/  LDGSTS.E.BYPASS.LTC128B.128 [R188+0x3800], [R2.64] ;  /* 0x0380000002bc7fae */ /* 0x0003e4000b901d46 */
.L_x_5546:
[----:B------:R-:W-:Y:S05]  /*b680*/  BSYNC B0 ;  /* 0x0000000000007941 */ /* 0x000fea0003800000 */
.L_x_5545:
[----:B-1----:R-:W-:Y:S01]  /*b690*/  IADD3 R7, R132, 0x40, RZ ;  /* 0x0000004084077810 */ /* 0x002fe20007ffe0ff */
        /* <DEDUP_REMOVED lines=9> */
[----:B------:R-:W-:-:S05]  /*b730*/  LEA.HI.X R5, R3, R185, R2, 0x7, P0 ;  /* 0x000000b903057211 */ /* 0x000fca00000f3c02 */
[----:B------:R-:W-:Y:S01]  /*b740*/  @!PT LDS RZ, [RZ] ;  /* 0x00000000fffff984 */ /* 0x000fe20000000800 */
[----:B------:R-:W-:Y:S01]  /*b750*/  @!PT LDS RZ, [RZ] ;  /* 0x00000000fffff984 */ /* 0x000fe20000000800 */
[----:B------:R-:W-:Y:S01]  /*b760*/  @!PT LDS RZ, [RZ] ;  /* 0x00000000fffff984 */ /* 0x000fe20000000800 */
[----:B------:R1:W-:Y:S04]  /*b770*/  LDGSTS.E.BYPASS.LTC128B.128 [R188+0x4000], [R4.64] ;  /* 0x0400000004bc7fae */ /* 0x0003e8000b901d46 */
.L_x_5548:
[----:B------:R-:W-:Y:S05]  /*b780*/  BSYNC B0 ;  /* 0x0000000000007941 */ /* 0x000fea0003800000 */
.L_x_5547:
[----:B------:R-:W-:Y:S01]  /*b790*/  IADD3 R6, R132, 0x50, RZ ;  /* 0x0000005084067810 */ /* 0x000fe20007ffe0ff */
[----:B------:R-:W-:Y:S03]  /*b7a0*/  BSSY B0, `(.L_x_5549) ;  /* 0x000000f000007945 */ /* 0x000fe60003800000 */
[----:B------:R-:W-:-:S13]  /*b7b0*/  ISETP.GE.AND P0, PT, R6, R9, PT ;  /* 0x000000090600720c */ /* 0x000fda0003f06270 */
[----:B------:R-:W-:Y:S05]  /*b7c0*/  @P0 BRA `(.L_x_5550) ;  /* 0x000000c000000947 */ /* 0x000fea0003800000 */
[----:B------:R-:W-:-:S13]  /*b7d0*/  ISETP.GE.AND P0, PT, R100, c[0x0][0x220], PT ;  /* 0x0000880064007a0c */ /* 0x000fda0003f06270 */
[----:B------:R1:W-:Y:S01]  /*b7e0*/  @P0 STS.128 [R188+0x4800], RZ ;  /* 0x004800ffbc000388 */ /* 0x0003e20000000c00 */
[----:B------:R-:W-:Y:S05]  /*b7f0*/  @P0 BRA `(.L_x_5550) ;  /* 0x0000009000000947 */ /* 0x000fea0003800000 */
[----:B------:R-:W-:Y:S01]  /*b800*/  MOV R2, c[0x0][0x198] ;  /* 0x0000660000027a02 */ /* 0x000fe20000000f00 */
        /* <DEDUP_REMOVED lines=8> */
.L_x_5550:
[----:B------:R-:W-:Y:S05]  /*b890*/  BSYNC B0 ;  /* 0x0000000000007941 */ /* 0x000fea0003800000 */
.L_x_5549:
[----:B-1----:R-:W-:Y:S01]  /*b8a0*/  IADD3 R5, R132, 0x60, RZ ;  /* 0x0000006084057810 */ /* 0x002fe20007ffe0ff */
        /* <DEDUP_REMOVED lines=15> */
.L_x_5552:
[----:B------:R-:W-:Y:S05]  /*b9a0*/  BSYNC B0 ;  /* 0x0000000000007941 */ /* 0x000fea0003800000 */
.L_x_5551:
[----:B------:R-:W-:Y:S01]  /*b9b0*/  IADD3 R4, R132, 0x70, RZ ;  /* 0x0000007084047810 */ /* 0x000fe20007ffe0ff */
[----:B------:R-:W-:Y:S03]  /*b9c0*/  BSSY B0, `(.L_x_5553) ;  /* 0x000000f000007945 */ /* 0x000fe60003800000 */
[----:B------:R-:W-:-:S13]  /*b9d0*/  ISETP.GE.AND P0, PT, R4, R9, PT ;  /* 0x000000090400720c */ /* 0x000fda0003f06270 */
        /* <DEDUP_REMOVED lines=13> */
.L_x_5554:
[----:B------:R-:W-:Y:S05]  /*bab0*/  BSYNC B0 ;  /* 0x0000000000007941 */ /* 0x000fea0003800000 */
.L_x_5553:
[----:B------:R-:W0:Y:S01]  /*bac0*/  LDGDEPBAR ;  /* 0x00000000000079af */ /* 0x000e220000000000 */
[----:B------:R-:W-:Y:S01]  /*bad0*/  ISETP.GE.AND P0, PT, R132, R9, PT ;  /* 0x000000098400720c */ /* 0x000fe20003f06270 */
[----:B------:R-:W-:Y:S01]  /*bae0*/  BSSY B0, `(.L_x_5555) ;  /* 0x0000018000007945 */ /* 0x000fe20003800000 */
[C---:B------:R-:W-:Y:S01]  /*baf0*/  LEA R194, P1, R124.reuse, c[0x0][0x170], 0x1 ;  /* 0x00005c007cc27a11 */ /* 0x040fe200078208ff */
[----:B-1----:R-:W1:Y:S03]  /*bb00*/  S2R R3, SR_TID.X ;  /* 0x0000000000037919 */ /* 0x002e660000002100 */
[----:B------:R-:W-:Y:S01]  /*bb10*/  LEA.HI.X R195, R124, c[0x0][0x174], R127, 0x1, P1 ;  /* 0x00005d007cc37a11 */ /* 0x000fe200008f0c7f */
[----:B------:R-:W-:-:S04]  /*bb20*/  DEPBAR.LE SB0, 0x0 ;  /* 0x000080000000791a */ /* 0x000fc80000000000 */
[----:B------:R-:W-:Y:S01]  /*bb30*/  BAR.SYNC.DEFER_BLOCKING 0x0 ;  /* 0x0000000000007b1d */ /* 0x000fe20000010000 */
[----:B-1----:R-:W-:Y:S01]  /*bb40*/  SHF.R.S32.HI R2, RZ, 0x1f, R3 ;  /* 0x0000001fff027819 */ /* 0x002fe20000011403 */
[----:B------:R-:W-:-:S03]  /*bb50*/  IMAD.SHL.U32 R44, R3, 0x2, RZ ;  /* 0x00000002032c7824 */ /* 0x000fc600078e00ff */
[----:B------:R-:W-:Y:S02]  /*bb60*/  LEA.HI R45, R2, R3, RZ, 0x5 ;  /* 0x00000003022d7211 */ /* 0x000fe400078f28ff */
[----:B------:R-:W-:Y:S02]  /*bb70*/  LOP3.LUT R44, R44, 0x6, RZ, 0xc0, !PT ;  /* 0x000000062c2c7812 */ /* 0x000fe400078ec0ff */
[----:B---3--:R-:W-:-:S05]  /*bb80*/  LOP3.LUT R10, R45, 0xffffffe0, RZ, 0xc0, !PT ;  /* 0xffffffe02d0a7812 */ /* 0x008fca00078ec0ff */
[----:B------:R-:W-:-:S05]  /*bb90*/  IMAD.IADD R11, R3, 0x1, -R10 ;  /* 0x00000001030b7824 */ /* 0x000fca00078e0a0a */
[----:B------:R-:W-:-:S04]  /*bba0*/  SHF.R.S32.HI R186, RZ, 0x1f, R11 ;  /* 0x0000001fffba7819 */ /* 0x000fc8000001140b */
[----:B------:R-:W-:Y:S01]  /*bbb0*/  LEA.HI R186, R186, R11, RZ, 0x2 ;  /* 0x0000000bbaba7211 */ /* 0x000fe200078f10ff */
[----:B------:R1:W-:Y:S03]  /*bbc0*/  @P0 STS.128 [R188+0x6000], RZ ;  /* 0x006000ffbc000388 */ /* 0x0003e60000000c00 */
[----:B------:R-:W-:Y:S01]  /*bbd0*/  SHF.R.S32.HI R186, RZ, 0x2, R186 ;  /* 0x00000002ffba7819 */ /* 0x000fe200000114ba */
        /* <DEDUP_REMOVED lines=8> */
.L_x_5556:
[----:B------:R-:W-:Y:S05]  /*bc60*/  BSYNC B0 ;  /* 0x0000000000007941 */ /* 0x000fea0003800000 */
.L_x_5555:
[----:B------:R-:W-:Y:S01]  /*bc70*/  ISETP.GE.AND P0, PT, R0, R9, PT ;  /* 0x000000090000720c */ /* 0x000fe20003f06270 */
[----:B------:R-:W-:-:S12]  /*bc80*/  BSSY B0, `(.L_x_5557) ;  /* 0x000000c000007945 */ /* 0x000fd80003800000 */
        /* <DEDUP_REMOVED lines=11> */
.L_x_5558:
[----:B------:R-:W-:Y:S05]  /*bd40*/  BSYNC B0 ;  /* 0x0000000000007941 */ /* 0x000fea0003800000 */
.L_x_5557:
[----:B------:R-:W-:Y:S01]  /*bd50*/  ISETP.GE.AND P0, PT, R22, R9, PT ;  /* 0x000000091600720c */ /* 0x000fe20003f06270 */
[----:B------:R-:W-:-:S12]  /*bd60*/  BSSY B0, `(.L_x_5559) ;  /* 0x000000e000007945 */ /* 0x000fd80003800000 */
[----:B------:R1:W-:Y:S01]  /*bd70*/  @P0 STS.128 [R188+0x7000], RZ ;  /* 0x007000ffbc000388 */ /* 0x0003e20000000c00 */
[----:B------:R-:W-:Y:S05]  /*bd80*/  @P0 BRA `(.L_x_5560) ;  /* 0x000000b000000947 */ /* 0x000fea0003800000 */
[----:B------:R-:W-:-:S13]  /*bd90*/  ISETP.GE.AND P0, PT, R100, c[0x0][0x220], PT ;  /* 0x0000880064007a0c */ /* 0x000fda0003f06270 */
[----:B------:R1:W-:Y:S01]  /*bda0*/  @P0 STS.128 [R188+0x7000], RZ ;  /* 0x007000ffbc000388 */ /* 0x0003e20000000c00 */
[----:B------:R-:W-:Y:S05]  /*bdb0*/  @P0 BRA `(.L_x_5560) ;  /* 0x0000008000000947 */ /* 0x000fea0003800000 */
[----:B------:R-:W-:Y:S02]  /*bdc0*/  IMAD.MOV.U32 R0, RZ, RZ, c[0x0][0x1a0] ;  /* 0x00006800ff007624 */ /* 0x000fe400078e00ff */
[----:B-1----:R-:W-:-:S03]  /*bdd0*/  IMAD.MOV.U32 R10, RZ, RZ, c[0x0][0x1a4] ;  /* 0x00006900ff0a7624 */ /* 0x002fc600078e00ff */
[----:B------:R-:W-:-:S04]  /*bde0*/  LEA R12, P0, R0, R194, 0x6 ;  /* 0x000000c2000c7211 */ /* 0x000fc800078030ff */
[----:B------:R-:W-:-:S05]  /*bdf0*/  LEA.HI.X R13, R0, R195, R10, 0x6, P0 ;  /* 0x000000c3000d7211 */ /* 0x000fca00000f340a */
[----:B------:R-:W-:Y:S01]  /*be00*/  @!PT LDS RZ, [RZ] ;  /* 0x00000000fffff984 */ /* 0x000fe20000000800 */
[----:B------:R-:W-:Y:S01]  /*be10*/  @!PT LDS RZ, [RZ] ;  /* 0x00000000fffff984 */ /* 0x000fe20000000800 */
[----:B------:R-:W-:Y:S01]  /*be20*/  @!PT LDS RZ, [RZ] ;  /* 0x00000000fffff984 */ /* 0x000fe20000000800 */
[----:B------:R1:W-:Y:S04]  /*be30*/  LDGSTS.E.BYPASS.LTC128B.128 [R188+0x7000], [R12.64] ;  /* 0x070000000cbc7fae */ /* 0x0003e8000b901d46 */
.L_x_5560:
[----:B------:R-:W-:Y:S05]  /*be40*/  BSYNC B0 ;  /* 0x0000000000007941 */ /* 0x000fea0003800000 */
.L_x_5559:
[----:B------:R-:W-:Y:S01]  /*be50*/  ISETP.GE.AND P0, PT, R8, R9, PT ;  /* 0x000000090800720c */ /* 0x000fe20003f06270 */
[----:B------:R-:W-:-:S12]  /*be60*/  BSSY B0, `(.L_x_5561) ;  /* 0x000000f000007945 */ /* 0x000fd80003800000 */
[----:B------:R1:W-:Y:S01]  /*be70*/  @P0 STS.128 [R188+0x7800], RZ ;  /* 0x007800ffbc000388 */ /* 0x0003e20000000c00 */
[----:B------:R-:W-:Y:S05]  /*be80*/  @P0 BRA `(.L_x_5562) ;  /* 0x000000c000000947 */ /* 0x000fea0003800000 */
[----:B------:R-:W-:-:S13]  /*be90*/  ISETP.GE.AND P0, PT, R100, c[0x0][0x220], PT ;  /* 0x0000880064007a0c */ /* 0x000fda0003f06270 */
[----:B------:R1:W-:Y:S01]  /*bea0*/  @P0 STS.128 [R188+0x7800], RZ ;  /* 0x007800ffbc000388 */ /* 0x0003e20000000c00 */
[----:B------:R-:W-:Y:S05]  /*beb0*/  @P0 BRA `(.L_x_5562) ;  /* 0x0000009000000947 */ /* 0x000fea0003800000 */
[----:B------:R-:W-:Y:S01]  /*bec0*/  MOV R0, c[0x0][0x1a0] ;  /* 0x0000680000007a02 */ /* 0x000fe20000000f00 */
[----:B------:R-:W-:Y:S02]  /*bed0*/  ULDC UR4, c[0x0][0x1a4] ;  /* 0x0000690000047ab9 */ /* 0x000fe40000000800 */
[----:B------:R-:W-:Y:S02]  /*bee0*/  UIMAD UR4, UR4, 0x60, URZ ;  /* 0x00000060040478a4 */ /* 0x000fe4000f8e023f */
[----:B-1----:R-:W-:-:S05]  /*bef0*/  IMAD.WIDE.U32 R10, R0, 0x60, R194 ;  /* 0x00000060000a7825 */ /* 0x002fca00078e00c2 */
[----:B------:R-:W-:-:S05]  /*bf00*/  IADD3 R11, R11, UR4, RZ ;  /* 0x000000040b0b7c10 */ /* 0x000fca000fffe0ff */
[----:B------:R-:W-:Y:S01]  /*bf10*/  @!PT LDS RZ, [RZ] ;  /* 0x00000000fffff984 */ /* 0x000fe20000000800 */
[----:B------:R-:W-:Y:S01]  /*bf20*/  @!PT LDS RZ, [RZ] ;  /* 0x00000000fffff984 */ /* 0x000fe20000000800 */
[----:B------:R-:W-:Y:S01]  /*bf30*/  @!PT LDS RZ, [RZ] ;  /* 0x00000000fffff984 */ /* 0x000fe20000000800 */
[----:B------:R1:W-:Y:S02]  /*bf40*/  LDGSTS.E.BYPASS.LTC128B.128 [R188+0x7800], [R10.64] ;  /* 0x078000000abc7fae */ /* 0x0003e4000b901d46 */
.L_x_5562:
[----:B------:R-:W-:Y:S05]  /*bf50*/  BSYNC B0 ;  /* 0x0000000000007941 */ /* 0x000fea0003800000 */
.L_x_5561:
        /* <DEDUP_REMOVED lines=8> */
[----:B------:R-:W-:-:S03]  /*bfe0*/  IMAD.MOV.U32 R0, RZ, RZ, c[0x0][0x1a4] ;  /* 0x00006900ff007624 */ /* 0x000fc600078e00ff */
[----:B-1----:R-:W-:-:S04]  /*bff0*/  LEA R10, P0, R7, R194, 0x7 ;  /* 0x000000c2070a7211 */ /* 0x002fc800078038ff */
[----:B------:R-:W-:-:S05]  /*c000*/  LEA.HI.X R11, R7, R195, R0, 0x7, P0 ;  /* 0x000000c3070b7211 */ /* 0x000fca00000f3c00 */
[----:B------:R-:W-:Y:S01]  /*c010*/  @!PT LDS RZ, [RZ] ;  /* 0x00000000fffff984 */ /* 0x000fe20000000800 */
[----:B------:R-:W-:Y:S01]  /*c020*/  @!PT LDS RZ, [RZ] ;  /* 0x00000000fffff984 */ /* 0x000fe20000000800 */
[----:B------:R-:W-:Y:S01]  /*c030*/  @!PT LDS RZ, [RZ] ;  /* 0x00000000fffff984 */ /* 0x000fe20000000800 */
[----:B------:R1:W-:Y:S04]  /*c040*/  LDGSTS.E.BYPASS.LTC128B.128 [R188+0x8000], [R10.64] ;  /* 0x080000000abc7fae */ /* 0x0003e8000b901d46 */
.L_x_5564:
[----:B------:R-:W-:Y:S05]  /*c050*/  BSYNC B0 ;  /* 0x0000000000007941 */ /* 0x000fea0003800000 */
.L_x_5563:
        /* <DEDUP_REMOVED lines=16> */
.L_x_5566:
[----:B------:R-:W-:Y:S05]  /*c160*/  BSYNC B0 ;  /* 0x0000000000007941 */ /* 0x000fea0003800000 */
.L_x_5565:
        /* <DEDUP_REMOVED lines=16> */
.L_x_5568:
[----:B------:R-:W-:Y:S05]  /*c270*/  BSYNC B0 ;  /* 0x0000000000007941 */ /* 0x000fea0003800000 */
.L_x_5567:
        /* <DEDUP_REMOVED lines=16> */
.L_x_5570:
[----:B------:R-:W-:Y:S05]  /*c380*/  BSYNC B0 ;  /* 0x0000000000007941 */ /* 0x000fea0003800000 */
.L_x_5569:
[-C--:B------:R-:W-:Y:S01]  /*c390*/  LEA.HI R0, R2, R3.reuse, RZ, 0x4 ;  /* 0x0000000302007211 */ /* 0x080fe200078f20ff */
[----:B------:R-:W-:Y:S01]  /*c3a0*/  IMAD.SHL.U32 R132, R132, 0x8, RZ ;  /* 0x0000000884847824 */ /* 0x000fe200078e00ff */
[----:B------:R-:W-:Y:S01]  /*c3b0*/  LEA.HI R2, R2, R3, RZ, 0x3 ;  /* 0x0000000302027211 */ /* 0x000fe200078f18ff */
[----:B------:R-:W-:Y:S01]  /*c3c0*/  IMAD.SHL.U32 R141, R54, 0x40, RZ ;  /* 0x00000040368d7824 */ /* 0x000fe200078e00ff */
[----:B------:R-:W-:Y:S01]  /*c3d0*/  SHF.R.S32.HI R173, RZ, 0x4, R0 ;  /* 0x00000004ffad7819 */ /* 0x000fe20000011400 */
[----:B------:R-:W0:Y:S01]  /*c3e0*/  LDGDEPBAR ;  /* 0x00000000000079af */ /* 0x000e220000000000 */
[----:B------:R-:W-:Y:S02]  /*c3f0*/  LOP3.LUT R2, R2, 0xfffffff8, RZ, 0xc0, !PT ;  /* 0xfffffff802027812 */ /* 0x000fe400078ec0ff */
[----:B-1----:R-:W-:Y:S02]  /*c400*/  LEA.HI R4, R0, R173, RZ, 0x1 ;  /* 0x000000ad00047211 */ /* 0x002fe400078f08ff */
[----:B------:R-:W-:Y:S01]  /*c410*/  SHF.R.S32.HI R45, RZ, 0x5, R45 ;  /* 0x00000005ff2d7819 */ /* 0x000fe2000001142d */
[----:B------:R-:W-:Y:S01]  /*c420*/  IMAD.IADD R0, R3, 0x1, -R2 ;  /* 0x0000000103007824 */ /* 0x000fe200078e0a02 */
[----:B------:R-:W-:Y:S01]  /*c430*/  LOP3.LUT R4, R4, 0xfffffffe, RZ, 0xc0, !PT ;  /* 0xfffffffe04047812 */ /* 0x000fe200078ec0ff */
[----:B------:R-:W-:Y:S01]  /*c440*/  IMAD.SHL.U32 R3, R53, 0x40, RZ ;  /* 0x0000004035037824 */ /* 0x000fe200078e00ff */
[----:B------:R-:W-:Y:S01]  /*c450*/  LOP3.LUT R141, R141, 0xfffffe00, RZ, 0xc0, !PT ;  /* 0xfffffe008d8d7812 */ /* 0x000fe200078ec0ff */
[C---:B------:R-:W-:Y:S01]  /*c460*/  IMAD.SHL.U32 R2, R0.reuse, 0x40, RZ ;  /* 0x0000004000027824 */ /* 0x040fe200078e00ff */
[----:B------:R-:W-:Y:S01]  /*c470*/  R2P PR, R0, 0x6 ;  /* 0x0000000600007804 */ /* 0x000fe20000000000 */
[----:B------:R-:W-:Y:S01]  /*c480*/  IMAD.IADD R173, R173, 0x1, -R4 ;  /* 0x00000001adad7824 */ /* 0x000fe200078e0a04 */
[----:B------:R-:W-:-:S02]  /*c490*/  LOP3.LUT R3, R3, 0x1c0, RZ, 0xc0, !PT ;  /* 0x000001c003037812 */ /* 0x000fc400078ec0ff */
[----:B------:R-:W-:Y:S01]  /*c4a0*/  LOP3.LUT R5, R2, 0x1c0, RZ, 0xc0, !PT ;  /* 0x000001c002057812 */ /* 0x000fe200078ec0ff */
[----:B------:R-:W-:Y:S01]  /*c4b0*/  IMAD.SHL.U32 R2, R173, 0x8, RZ ;  /* 0x00000008ad027824 */ /* 0x000fe200078e00ff */
[----:B------:R-:W-:Y:S02]  /*c4c0*/  SHF.R.U32.HI R7, RZ, 0x3, R3 ;  /* 0x00000003ff077819 */ /* 0x000fe40000011603 */
[----:B------:R-:W-:Y:S02]  /*c4d0*/  LOP3.LUT R132, R5, 0x8, R132, 0xf8, !PT ;  /* 0x0000000805847812 */ /* 0x000fe400078ef884 */
[----:B------:R-:W-:Y:S02]  /*c4e0*/  SHF.R.U32.HI R5, RZ, 0x3, R5 ;  /* 0x00000003ff057819 */ /* 0x000fe40000011605 */
[----:B------:R-:W-:Y:S01]  /*c4f0*/  LOP3.LUT R2, R3, 0x8, R2, 0xf8, !PT ;  /* 0x0000000803027812 */ /* 0x000fe200078ef802 */
[----:B------:R-:W-:Y:S01]  /*c500*/  IMAD R3, R45, 0x400, R141 ;  /* 0x000004002d037824 */ /* 0x000fe200078e028d */
[----:B------:R-:W-:Y:S01]  /*c510*/  LOP3.LUT R132, R132, R5, RZ, 0x3c, !PT ;  /* 0x0000000584847212 */ /* 0x000fe200078e3cff */
[----:B------:R-:W-:Y:S01]  /*c520*/  IMAD R45, R46, 0x4, R45 ;  /* 0x000000042e2d7824 */ /* 0x000fe200078e022d */
[----:B------:R-:W-:-:S02]  /*c530*/  LOP3.LUT R2, R2, R7, RZ, 0x3c, !PT ;  /* 0x0000000702027212 */ /* 0x000fc400078e3cff */
[----:B------:R-:W-:Y:S01]  /*c540*/  LOP3.LUT P0, RZ, R53, 0x2, RZ, 0xc0, !PT ;  /* 0x0000000235ff7812 */ /* 0x000fe2000780c0ff */
[----:B------:R-:W-:Y:S02]  /*c550*/  IMAD R173, R173, 0x200, R132 ;  /* 0x00000200adad7824 */ /* 0x000fe400078e0284 */
[----:B------:R-:W-:Y:S02]  /*c560*/  IMAD.IADD R174, R2, 0x1, R3 ;  /* 0x0000000102ae7824 */ /* 0x000fe400078e0203 */
[----:B------:R-:W-:Y:S02]  /*c570*/  IMAD.SHL.U32 R173, R173, 0x2, RZ ;  /* 0x00000002adad7824 */ /* 0x000fe400078e00ff */
[----:B------:R-:W-:Y:S02]  /*c580*/  IMAD.SHL.U32 R174, R174, 0x2, RZ ;  /* 0x00000002aeae7824 */ /* 0x000fe400078e00ff */
[----:B------:R-:W-:Y:S01]  /*c590*/  IMAD.MOV.U32 R3, RZ, RZ, 0x20 ;  /* 0x00000020ff037424 */ /* 0x000fe200078e00ff */
[----:B------:R-:W-:Y:S01]  /*c5a0*/  LDSM.16.M88.4 R20, [R173+0x3000] ;  /* 0x00300000ad14783b */ /* 0x000fe20000000200 */
[----:B------:R-:W-:-:S03]  /*c5b0*/  IADD3 R170, R173, 0x2040, RZ ;  /* 0x00002040adaa7810 */ /* 0x000fc60007ffe0ff */
[----:B------:R-:W1:Y:S01]  /*c5c0*/  LDSM.16.M88.4 R120, [R174] ;  /* 0x00000000ae78783b */ /* 0x000e620000000200 */
[C---:B------:R-:W-:Y:S02]  /*c5d0*/  SEL R0, R3.reuse, 0xffffffe0, !P1 ;  /* 0xffffffe003007807 */ /* 0x040fe40004800000 */
[----:B------:R-:W-:Y:S01]  /*c5e0*/  SEL R3, R3, 0xffffffe0, !P0 ;  /* 0xffffffe003037807 */ /* 0x000fe20004000000 */
[----:B------:R-:W5:Y:S01]  /*c5f0*/  LDSM.16.M88.4 R68, [R173+0x4000] ;  /* 0x00400000ad44783b */ /* 0x000f620000000200 */
[----:B------:R-:W-:Y:S01]  /*c600*/  LOP3.LUT P0, RZ, R53, 0x4, RZ, 0xc0, !PT ;  /* 0x0000000435ff7812 */ /* 0x000fe2000780c0ff */
[C---:B------:R-:W-:Y:S02]  /*c610*/  IMAD.IADD R167, R173.reuse, 0x1, R0 ;  /* 0x00000001ada77824 */ /* 0x040fe400078e0200 */
[----:B------:R-:W-:Y:S01]  /*c620*/  IMAD.IADD R172, R174, 0x1, R3 ;  /* 0x00000001aeac7824 */ /* 0x000fe200078e0203 */
[----:B------:R-:W2:Y:S04]  /*c630*/  LDSM.16.M88.4 R28, [R173+0x2800] ;  /* 0x00280000ad1c783b */ /* 0x000ea80000000200 */
[----:B------:R-:W-:Y:S04]  /*c640*/  LDSM.16.M88.4 R108, [R172] ;  /* 0x00000000ac6c783b */ /* 0x000fe80000000200 */
[----:B------:R-:W3:Y:S04]  /*c650*/  LDSM.16.M88.4 R72, [R167+0x3000] ;  /* 0x00300000a748783b */ /* 0x000ee80000000200 */
[----:B------:R-:W4:Y:S04]  /*c660*/  LDSM.16.M88.4 R4, [R167+0x4000] ;  /* 0x00400000a704783b */ /* 0x000f280000000200 */
[----:B------:R-:W3:Y:S04]  /*c670*/  LDSM.16.M88.4 R48, [R173+0x5000] ;  /* 0x00500000ad30783b */ /* 0x000ee80000000200 */
[----:B------:R-:W3:Y:S04]  /*c680*/  LDSM.16.M88.4 R36, [R173+0x2000] ;  /* 0x00200000ad24783b */ /* 0x000ee80000000200 */
[----:B------:R-:W3:Y:S04]  /*c690*/  LDSM.16.M88.4 R76, [R167+0x2800] ;  /* 0x00280000a74c783b */ /* 0x000ee80000000200 */
[----:B------:R-:W3:Y:S01]  /*c6a0*/  LDSM.16.M88.4 R12, [R173+0x3800] ;  /* 0x00380000ad0c783b */ /* 0x000ee20000000200 */
[C---:B-1----:R-:W-:Y:S03]  /*c6b0*/  HMMA.16816.F32.BF16 R24, R120.reuse, R20, RZ ;  /* 0x000000147818723c */ /* 0x042fe600000418ff */
[----:B------:R-:W1:Y:S04]  /*c6c0*/  LDSM.16.M88.4 R60, [R173+0x4800] ;  /* 0x00480000ad3c783b */ /* 0x000e680000000200 */
[----:B--2---:R-:W2:Y:S01]  /*c6d0*/  LDSM.16.M88.4 R88, [R173+0x5800] ;  /* 0x00580000ad58783b */ /* 0x004ea20000000200 */
[C---:B------:R-:W-:Y:S03]  /*c6e0*/  HMMA.16816.F32.BF16 R20, R120.reuse, R22, RZ ;  /* 0x000000167814723c */ /* 0x040fe600000418ff */
[----:B------:R-:W-:Y:S04]  /*c6f0*/  LDSM.16.M88.4 R84, [R167+0x2000] ;  /* 0x00200000a754783b */ /* 0x000fe80000000200 */
[----:B------:R-:W-:Y:S01]  /*c700*/  LDSM.16.M88.4 R112, [R167+0x5800] ;  /* 0x00580000a770783b */ /* 0x000fe20000000200 */
[C---:B-----5:R-:W-:Y:S03]  /*c710*/  HMMA.16816.F32.BF16 R8, R120.reuse, R68, RZ ;  /* 0x000000447808723c */ /* 0x060fe600000418ff */
[----:B------:R-:W-:Y:S05]  /*c720*/  LDSM.16.M88.4 R80, [R167+0x3800] ;  /* 0x00380000a750783b */ /* 0x000fea0000000200 */
[C---:B----4-:R-:W-:Y:S08]  /*c730*/  HMMA.16816.F32.BF16 R32, R120.reuse, R28, RZ ;  /* 0x0000001c7820723c */ /* 0x050ff000000418ff */
[----:B------:R-:W-:Y:S08]  /*c740*/  HMMA.16816.F32.BF16 R28, R120, R30, RZ ;  /* 0x0000001e781c723c */ /* 0x000ff000000418ff */
[C---:B---3--:R-:W-:Y:S08]  /*c750*/  HMMA.16816.F32.BF16 R24, R108.reuse, R72, R24 ;  /* 0x000000486c18723c */ /* 0x048ff00000041818 */
[C---:B------:R-:W-:Y:S01]  /*c760*/  HMMA.16816.F32.BF16 R20, R108.reuse, R74, R20 ;  /* 0x0000004a6c14723c */ /* 0x040fe20000041814 */
[----:B------:R-:W3:Y:S07]  /*c770*/  LDSM.16.M88.4 R72, [R167+0x5000] ;  /* 0x00500000a748783b */ /* 0x000eee0000000200 */
[----:B------:R-:W-:Y:S07]  /*c780*/  HMMA.16816.F32.BF16 R8, R108, R4, R8 ;  /* 0x000000046c08723c */ /* 0x000fee0000041808 */
[----:B------:R-:W-:Y:S01]  /*c790*/  IMAD.MOV.U32 R5, RZ, RZ, 0x40 ;  /* 0x00000040ff057424 */ /* 0x000fe200078e00ff */
[----:B------:R-:W-:Y:S01]  /*c7a0*/  HMMA.16816.F32.BF16 R56, R120, R48, RZ ;  /* 0x000000307838723c */ /* 0x000fe200000418ff */
[----:B------:R-:W-:-:S03]  /*c7b0*/  IADD3 R4, R173, 0x2000, RZ ;  /* 0x00002000ad047810 */ /* 0x000fc60007ffe0ff */
[----:B------:R-:W-:Y:S02]  /*c7c0*/  SEL R5, R5, 0xffffffc0, !P0 ;  /* 0xffffffc005057807 */ /* 0x000fe40004000000 */
[----:B------:R-:W-:Y:S02]  /*c7d0*/  @P2 IADD3 R170, R4, -0x40, RZ ;  /* 0xffffffc004aa2810 */ /* 0x000fe40007ffe0ff */
[C---:B------:R-:W-:Y:S01]  /*c7e0*/  HMMA.16816.F32.BF16 R48, R120.reuse, R50, RZ ;  /* 0x000000327830723c */ /* 0x040fe200000418ff */
[----:B------:R-:W-:Y:S01]  /*c7f0*/  IMAD.IADD R171, R174, 0x1, R5 ;  /* 0x00000001aeab7824 */ /* 0x000fe200078e0205 */
[----:B------:R-:W-:Y:S01]  /*c800*/  IADD3 R163, R170, 0x800, RZ ;  /* 0x00000800aaa37810 */ /* 0x000fe20007ffe0ff */
[----:B------:R-:W-:Y:S01]  /*c810*/  LDSM.16.M88.4 R136, [R170] ;  /* 0x00000000aa88783b */ /* 0x000fe20000000200 */
[----:B------:R-:W-:Y:S01]  /*c820*/  IMAD.IADD R156, R0, 0x1, R170 ;  /* 0x00000001009c7824 */ /* 0x000fe200078e02aa */
[C---:B------:R-:W-:Y:S01]  /*c830*/  IADD3 R162, R170.reuse, 0x1000, RZ ;  /* 0x00001000aaa27810 */ /* 0x040fe20007ffe0ff */
[----:B------:R-:W-:Y:S01]  /*c840*/  IMAD.IADD R169, R3, 0x1, R171 ;  /* 0x0000000103a97824 */ /* 0x000fe200078e02ab */
[----:B------:R-:W-:Y:S01]  /*c850*/  LDSM.16.M88.4 R96, [R171] ;  /* 0x00000000ab60783b */ /* 0x000fe20000000200 */
[----:B------:R-:W-:Y:S01]  /*c860*/  HMMA.16816.F32.BF16 R104, R120, R36, RZ ;  /* 0x000000247868723c */ /* 0x000fe200000418ff */
[----:B------:R-:W-:Y:S01]  /*c870*/  IMAD.U32 R0, R45, 0x10, R186 ;  /* 0x000000102d007824 */ /* 0x000fe200078e00ba */
[C---:B------:R-:W-:Y:S01]  /*c880*/  IADD3 R161, R170.reuse, 0x1800, RZ ;  /* 0x00001800aaa17810 */ /* 0x040fe20007ffe0ff */
[----:B------:R-:W-:Y:S01]  /*c890*/  LDSM.16.M88.4 R92, [R170+0x800] ;  /* 0x00080000aa5c783b */ /* 0x000fe20000000200 */
[----:B------:R-:W-:-:S02]  /*c8a0*/  IADD3 R160, R170, 0x2000, RZ ;  /* 0x00002000aaa07810 */ /* 0x000fc40007ffe0ff */
[C---:B------:R-:W-:Y:S01]  /*c8b0*/  IADD3 R159, R170.reuse, 0x2800, RZ ;  /* 0x00002800aa9f7810 */ /* 0x040fe20007ffe0ff */
[----:B------:R-:W-:Y:S01]  /*c8c0*/  LDSM.16.M88.4 R116, [R169] ;  /* 0x00000000a974783b */ /* 0x000fe20000000200 */
[----:B------:R-:W-:Y:S01]  /*c8d0*/  HMMA.16816.F32.BF16 R36, R120, R38, RZ ;  /* 0x000000267824723c */ /* 0x000fe200000418ff */
[C---:B------:R-:W-:Y:S02]  /*c8e0*/  IADD3 R158, R170.reuse, 0x3000, RZ ;  /* 0x00003000aa9e7810 */ /* 0x040fe40007ffe0ff */
[----:B------:R-:W-:Y:S01]  /*c8f0*/  LDSM.16.M88.4 R132, [R170+0x3800] ;  /* 0x00380000aa84783b */ /* 0x000fe20000000200 */
[----:B------:R-:W-:-:S04]  /*c900*/  IADD3 R157, R170, 0x3800, RZ ;  /* 0x00003800aa9d7810 */ /* 0x000fc80007ffe0ff */
[C---:B------:R-:W-:Y:S08]  /*c910*/  HMMA.16816.F32.BF16 R32, R108.reuse, R76, R32 ;  /* 0x0000004c6c20723c */ /* 0x040ff00000041820 */
[----:B------:R-:W-:Y:S01]  /*c920*/  HMMA.16816.F32.BF16 R28, R108, R78, R28 ;  /* 0x0000004e6c1c723c */ /* 0x000fe2000004181c */
[----:B------:R-:W4:Y:S07]  /*c930*/  LDSM.16.M88.4 R76, [R167+0x4800] ;  /* 0x00480000a74c783b */ /* 0x000f2e0000000200 */
[C---:B------:R-:W-:Y:S08]  /*c940*/  HMMA.16816.F32.BF16 R16, R120.reuse, R12, RZ ;  /* 0x0000000c7810723c */ /* 0x040ff000000418ff */
[C---:B-1----:R-:W-:Y:S08]  /*c950*/  HMMA.16816.F32.BF16 R64, R120.reuse, R60, RZ ;  /* 0x0000003c7840723c */ /* 0x042ff000000418ff */
[C---:B------:R-:W-:Y:S08]  /*c960*/  HMMA.16816.F32.BF16 R12, R120.reuse, R14, RZ ;  /* 0x0000000e780c723c */ /* 0x040ff000000418ff */
[C---:B------:R-:W-:Y:S08]  /*c970*/  HMMA.16816.F32.BF16 R68, R120.reuse, R70, RZ ;  /* 0x000000467844723c */ /* 0x040ff000000418ff */
[C---:B------:R-:W-:Y:S08]  /*c980*/  HMMA.16816.F32.BF16 R60, R120.reuse, R62, RZ ;  /* 0x0000003e783c723c */ /* 0x040ff000000418ff */
[C---:B--2---:R-:W-:Y:S08]  /*c990*/  HMMA.16816.F32.BF16 R40, R120.reuse, R88, RZ ;  /* 0x000000587828723c */ /* 0x044ff000000418ff */
[----:B------:R-:W-:Y:S01]  /*c9a0*/  HMMA.16816.F32.BF16 R120, R120, R90, RZ ;  /* 0x0000005a7878723c */ /* 0x000fe200000418ff */
[----:B------:R-:W-:Y:S07]  /*c9b0*/  LDSM.16.M88.4 R88, [R170+0x1000] ;  /* 0x00100000aa58783b */ /* 0x000fee0000000200 */
[C---:B---3--:R-:W-:Y:S08]  /*c9c0*/  HMMA.16816.F32.BF16 R56, R108.reuse, R72, R56 ;  /* 0x000000486c38723c */ /* 0x048ff00000041838 */
[C---:B------:R-:W-:Y:S01]  /*c9d0*/  HMMA.16816.F32.BF16 R48, R108.reuse, R74, R48 ;  /* 0x0000004a6c30723c */ /* 0x040fe20000041830 */
[----:B------:R-:W1:Y:S07]  /*c9e0*/  LDSM.16.M88.4 R72, [R170+0x3000] ;  /* 0x00300000aa48783b */ /* 0x000e6e0000000200 */
[C---:B------:R-:W-:Y:S08]  /*c9f0*/  HMMA.16816.F32.BF16 R36, R108.reuse, R86, R36 ;  /* 0x000000566c24723c */ /* 0x040ff00000041824 */
[C---:B------:R-:W-:Y:S01]  /*ca00*/  HMMA.16816.F32.BF16 R104, R108.reuse, R84, R104 ;  /* 0x000000546c68723c */ /* 0x040fe20000041868 */
[----:B------:R-:W-:Y:S07]  /*ca10*/  LDSM.16.M88.4 R84, [R170+0x1800] ;  /* 0x00180000aa54783b */ /* 0x000fee0000000200 */
[C---:B------:R-:W-:Y:S08]  /*ca20*/  HMMA.16816.F32.BF16 R40, R108.reuse, R112, R40 ;  /* 0x000000706c28723c */ /* 0x040ff00000041828 */
[C---:B------:R-:W-:Y:S01]  /*ca30*/  HMMA.16816.F32.BF16 R120, R108.reuse, R114, R120 ;  /* 0x000000726c78723c */ /* 0x040fe20000041878 */
[----:B------:R-:W2:Y:S07]  /*ca40*/  LDSM.16.M88.4 R112, [R156] ;  /* 0x000000009c70783b */ /* 0x000eae0000000200 */
[C---:B------:R-:W-:Y:S08]  /*ca50*/  HMMA.16816.F32.BF16 R16, R108.reuse, R80, R16 ;  /* 0x000000506c10723c */ /* 0x040ff00000041810 */
[C---:B------:R-:W-:Y:S01]  /*ca60*/  HMMA.16816.F32.BF16 R12, R108.reuse, R82, R12 ;  /* 0x000000526c0c723c */ /* 0x040fe2000004180c */
[----:B------:R-:W-:Y:S07]  /*ca70*/  LDSM.16.M88.4 R80, [R170+0x2000] ;  /* 0x00200000aa50783b */ /* 0x000fee0000000200 */
[C---:B------:R-:W-:Y:S07]  /*ca80*/  HMMA.16816.F32.BF16 R68, R108.reuse, R6, R68 ;  /* 0x000000066c44723c */ /* 0x040fee0000041844 */
[----:B------:R-:W-:Y:S01]  /*ca90*/  IADD3 R7, -R179, 0x1, R0 ;  /* 0x00000001b3077810 */ /* 0x000fe20007ffe100 */
[----:B----4-:R-:W-:Y:S01]  /*caa0*/  HMMA.16816.F32.BF16 R64, R108, R76, R64 ;  /* 0x0000004c6c40723c */ /* 0x010fe20000041840 */
[----:B------:R-:W-:-:S02]  /*cab0*/  IMAD.IADD R0, R103, 0x1, R44 ;  /* 0x0000000167007824 */ /* 0x000fc400078e022c */
[----:B------:R-:W-:-:S03]  /*cac0*/  IADD3 R7, R7, c[0x0][0x2e8], R52 ;  /* 0x0000ba0007077a10 */ /* 0x000fc60007ffe034 */
[----:B------:R-:W-:Y:S02]  /*cad0*/  IADD3 R4, R0, 0x1, RZ ;  /* 0x0000000100047810 */ /* 0x000fe40007ffe0ff */
[----:B------:R-:W-:Y:S01]  /*cae0*/  HMMA.16816.F32.BF16 R60, R108, R78, R60 ;  /* 0x0000004e6c3c723c */ /* 0x000fe2000004183c */
[----:B------:R-:W3:Y:S01]  /*caf0*/  LDSM.16.M88.4 R108, [R156+0x800] ;  /* 0x000800009c6c783b */ /* 0x000ee20000000200 */
[C---:B------:R-:W-:Y:S02]  /*cb00*/  IADD3 R45, R7.reuse, 0x8, RZ ;  /* 0x00000008072d7810 */ /* 0x040fe40007ffe0ff */
[-C--:B------:R-:W-:Y:S01]  /*cb10*/  IMNMX R44, R7, R52.reuse, PT ;  /* 0x00000034072c7217 */ /* 0x080fe20003800200 */
[----:B------:R-:W4:Y:S01]  /*cb20*/  LDSM.16.M88.4 R76, [R170+0x2800] ;  /* 0x00280000aa4c783b */ /* 0x000f220000000200 */
[----:B------:R-:W-:Y:S02]  /*cb30*/  IMNMX R45, R45, R52, PT ;  /* 0x000000342d2d7217 */ /* 0x000fe40003800200 */
[----:B------:R-:W-:Y:S01]  /*cb40*/  HMMA.16816.F32.BF16 R36, R96, R138, R36 ;  /* 0x0000008a6024723c */ /* 0x000fe20000041824 */
[----:B------:R-:W-:Y:S01]  /*cb50*/  LDSM.16.M88.4 R52, [R156+0x1800] ;  /* 0x001800009c34783b */ /* 0x000fe20000000200 */
[----:B------:R-:W-:-:S02]  /*cb60*/  ISETP.GE.AND P0, PT, R4, R45, PT ;  /* 0x0000002d0400720c */ /* 0x000fc40003f06270 */
[----:B------:R-:W-:Y:S02]  /*cb70*/  IADD3 R6, R0, 0x8, RZ ;  /* 0x0000000800067810 */ /* 0x000fe40007ffe0ff */
[-C--:B------:R-:W-:Y:S02]  /*cb80*/  ISETP.GE.AND P1, PT, R4, R44.reuse, PT ;  /* 0x0000002c0400720c */ /* 0x080fe40003f26270 */
[C---:B------:R-:W-:Y:S01]  /*cb90*/  HMMA.16816.F32.BF16 R104, R96.reuse, R136, R104 ;  /* 0x000000886068723c */ /* 0x040fe20000041868 */
[----:B------:R-:W-:Y:S02]  /*cba0*/  P2R R4, PR, RZ, 0x1 ;  /* 0x00000001ff047803 */ /* 0x000fe40000000000 */
[C---:B------:R-:W-:Y:S02]  /*cbb0*/  ISETP.GE.AND P0, PT, R6.reuse, R44, PT ;  /* 0x0000002c0600720c */ /* 0x040fe40003f06270 */
[----:B------:R-:W-:Y:S02]  /*cbc0*/  ISETP.GE.AND P2, PT, R6, R45, PT ;  /* 0x0000002d0600720c */ /* 0x000fe40003f46270 */
[C---:B------:R-:W-:Y:S01]  /*cbd0*/  IADD3 R7, R0.reuse, 0x9, RZ ;  /* 0x0000000900077810 */ /* 0x040fe20007ffe0ff */
[----:B------:R-:W-:Y:S01]  /*cbe0*/  HMMA.16816.F32.BF16 R32, R96, R92, R32 ;  /* 0x0000005c6020723c */ /* 0x000fe20000041820 */
[----:B------:R-:W-:-:S02]  /*cbf0*/  IADD3 R6, R0, 0x10, RZ ;  /* 0x0000001000067810 */ /* 0x000fc40007ffe0ff */
[CC--:B------:R-:W-:Y:S02]  /*cc00*/  ISETP.GE.AND P3, PT, R7.reuse, R44.reuse, PT ;  /* 0x0000002c0700720c */ /* 0x0c0fe40003f66270 */
[----:B------:R-:W-:Y:S02]  /*cc10*/  ISETP.GE.AND P5, PT, R6, R44, PT ;  /* 0x0000002c0600720c */ /* 0x000fe40003fa6270 */
[----:B------:R-:W-:Y:S01]  /*cc20*/  IADD3 R46, R0, 0x11, RZ ;  /* 0x00000011002e7810 */ /* 0x000fe20007ffe0ff */
[----:B------:R-:W-:Y:S01]  /*cc30*/  HMMA.16816.F32.BF16 R28, R96, R94, R28 ;  /* 0x0000005e601c723c */ /* 0x000fe2000004181c */
[----:B------:R-:W-:-:S07]  /*cc40*/  ISETP.GE.AND P4, PT, R7, R45, PT ;  /* 0x0000002d0700720c */ /* 0x000fce0003f86270 */
[C---:B-1----:R-:W-:Y:S08]  /*cc50*/  HMMA.16816.F32.BF16 R56, R96.reuse, R72, R56 ;  /* 0x000000486038723c */ /* 0x042ff00000041838 */
[----:B------:R-:W-:Y:S01]  /*cc60*/  HMMA.16816.F32.BF16 R48, R96, R74, R48 ;  /* 0x0000004a6030723c */ /* 0x000fe20000041830 */
[----:B------:R-:W1:Y:S07]  /*cc70*/  LDSM.16.M88.4 R72, [R156+0x1000] ;  /* 0x001000009c48783b */ /* 0x000e6e0000000200 */
[C---:B--2---:R-:W-:Y:S08]  /*cc80*/  HMMA.16816.F32.BF16 R36, R116.reuse, R114, R36 ;  /* 0x000000727424723c */ /* 0x044ff00000041824 */
[----:B------:R-:W-:Y:S08]  /*cc90*/  HMMA.16816.F32.BF16 R104, R116, R112, R104 ;  /* 0x000000707468723c */ /* 0x000ff00000041868 */
[C---:B------:R-:W-:Y:S08]  /*cca0*/  HMMA.16816.F32.BF16 R24, R96.reuse, R88, R24 ;  /* 0x000000586018723c */ /* 0x040ff00000041818 */
[----:B------:R-:W-:Y:S01]  /*ccb0*/  HMMA.16816.F32.BF16 R20, R96, R90, R20 ;  /* 0x0000005a6014723c */ /* 0x000fe20000041814 */
[----:B------:R-:W-:-:S02]  /*ccc0*/  FSEL R7, R38, -INF , !P2 ;  /* 0xff80000026077808 */ /* 0x000fc40005000000 */
[----:B------:R-:W-:-:S05]  /*ccd0*/  ISETP.GE.AND P2, PT, R46, R45, PT ;  /* 0x0000002d2e00720c */ /* 0x000fca0003f46270 */
[C---:B---3--:R-:W-:Y:S08]  /*cce0*/  HMMA.16816.F32.BF16 R32, R116.reuse, R108, R32 ;  /* 0x0000006c7420723c */ /* 0x048ff00000041820 */
[----:B------:R-:W-:Y:S08]  /*ccf0*/  HMMA.16816.F32.BF16 R28, R116, R110, R28 ;  /* 0x0000006e741c723c */ /* 0x000ff0000004181c */
[C---:B------:R-:W-:Y:S08]  /*cd00*/  HMMA.16816.F32.BF16 R16, R96.reuse, R84, R16 ;  /* 0x000000546010723c */ /* 0x040ff00000041810 */
[----:B------:R-:W-:Y:S01]  /*cd10*/  HMMA.16816.F32.BF16 R8, R96, R80, R8 ;  /* 0x000000506008723c */ /* 0x000fe20000041808 */
[----:B------:R-:W-:-:S06]  /*cd20*/  FSEL R91, R35, -INF , !P2 ;  /* 0xff800000235b7808 */ /* 0x000fcc0005000000 */
[----:B------:R-:W-:Y:S01]  /*cd30*/  FSEL R80, R36, -INF , !P0 ;  /* 0xff80000024507808 */ /* 0x000fe20004000000 */
[----:B------:R-:W-:Y:S01]  /*cd40*/  HMMA.16816.F32.BF16 R12, R96, R86, R12 ;  /* 0x00000056600c723c */ /* 0x000fe2000004180c */
[----:B------:R-:W-:Y:S02]  /*cd50*/  ISETP.GE.AND P0, PT, R6, R45, PT ;  /* 0x0000002d0600720c */ /* 0x000fe40003f06270 */
[----:B------:R-:W-:Y:S02]  /*cd60*/  IADD3 R6, R0, 0x18, RZ ;  /* 0x0000001800067810 */ /* 0x000fe40007ffe0ff */
[----:B------:R-:W-:-:S03]  /*cd70*/  FSEL R89, R34, -INF , !P0 ;  /* 0xff80000022597808 */ /* 0x000fc60004000000 */
[C---:B------:R-:W-:Y:S07]  /*cd80*/  HMMA.16816.F32.BF16 R68, R96.reuse, R82, R68 ;  /* 0x000000526044723c */ /* 0x040fee0000041844 */
[----:B------:R-:W-:Y:S01]  /*cd90*/  FSEL R82, R105, -INF , !P1 ;  /* 0xff80000069527808 */ /* 0x000fe20004800000 */
[----:B----4-:R-:W-:Y:S01]  /*cda0*/  HMMA.16816.F32.BF16 R60, R96, R78, R60 ;  /* 0x0000004e603c723c */ /* 0x010fe2000004183c */
[----:B------:R-:W-:Y:S02]  /*cdb0*/  ISETP.GE.AND P1, PT, R46, R44, PT ;  /* 0x0000002c2e00720c */ /* 0x000fe40003f26270 */
[----:B------:R-:W-:-:S04]  /*cdc0*/  IADD3 R46, R0, 0x19, RZ ;  /* 0x00000019002e7810 */ /* 0x000fc80007ffe0ff */
[----:B------:R-:W-:Y:S01]  /*cdd0*/  FSEL R78, R37, -INF , !P3 ;  /* 0xff800000254e7808 */ /* 0x000fe20005800000 */
[----:B-1----:R-:W-:Y:S01]  /*cde0*/  HMMA.16816.F32.BF16 R24, R116, R72, R24 ;  /* 0x000000487418723c */ /* 0x002fe20000041818 */
[----:B------:R-:W-:Y:S02]  /*cdf0*/  ISETP.GE.AND P3, PT, R6, R44, PT ;  /* 0x0000002c0600720c */ /* 0x000fe40003f66270 */
[----:B------:R-:W-:-:S04]  /*ce00*/  ISETP.GE.AND P0, PT, R46, R45, PT ;  /* 0x0000002d2e00720c */ /* 0x000fc80003f06270 */
[----:B------:R-:W-:Y:S01]  /*ce10*/  FSEL R73, R39, -INF , !P4 ;  /* 0xff80000027497808 */ /* 0x000fe20006000000 */
[----:B------:R-:W-:Y:S01]  /*ce20*/  HMMA.16816.F32.BF16 R20, R116, R74, R20 ;  /* 0x0000004a7414723c */ /* 0x000fe20000041814 */
[----:B------:R-:W1:Y:S01]  /*ce30*/  LDSM.16.M88.4 R36, [R156+0x2000] ;  /* 0x002000009c24783b */ /* 0x000e620000000200 */
[----:B------:R-:W-:Y:S02]  /*ce40*/  ISETP.GE.AND P4, PT, R6, R45, PT ;  /* 0x0000002d0600720c */ /* 0x000fe40003f86270 */
[----:B------:R-:W-:Y:S02]  /*ce50*/  FSEL R72, R32, -INF , !P5 ;  /* 0xff80000020487808 */ /* 0x000fe40006800000 */
[----:B------:R-:W-:Y:S02]  /*ce60*/  IADD3 R6, R0, 0x20, RZ ;  /* 0x0000002000067810 */ /* 0x000fe40007ffe0ff */
[----:B------:R-:W-:Y:S01]  /*ce70*/  HMMA.16816.F32.BF16 R64, R96, R76, R64 ;  /* 0x0000004c6040723c */ /* 0x000fe20000041840 */
[----:B------:R-:W-:-:S02]  /*ce80*/  ISETP.GE.AND P5, PT, R46, R44, PT ;  /* 0x0000002c2e00720c */ /* 0x000fc40003fa6270 */
[----:B------:R-:W-:Y:S02]  /*ce90*/  FSEL R32, R33, -INF , !P1 ;  /* 0xff80000021207808 */ /* 0x000fe40004800000 */
[----:B------:R-:W-:Y:S02]  /*cea0*/  ISETP.GE.AND P1, PT, R6, R44, PT ;  /* 0x0000002c0600720c */ /* 0x000fe40003f26270 */
[----:B------:R-:W-:Y:S01]  /*ceb0*/  FSEL R76, R28, -INF , !P3 ;  /* 0xff8000001c4c7808 */ /* 0x000fe20005800000 */
[----:B------:R-:W-:Y:S01]  /*cec0*/  HMMA.16816.F32.BF16 R16, R116, R52, R16 ;  /* 0x000000347410723c */ /* 0x000fe20000041810 */
[----:B------:R-:W-:Y:S02]  /*ced0*/  IADD3 R28, R0, 0x28, RZ ;  /* 0x00000028001c7810 */ /* 0x000fe40007ffe0ff */
[----:B------:R-:W-:Y:S02]  /*cee0*/  ISETP.GE.AND P2, PT, R6, R45, PT ;  /* 0x0000002d0600720c */ /* 0x000fe40003f46270 */
[----:B------:R-:W-:-:S02]  /*cef0*/  FSEL R6, R29, -INF , !P5 ;  /* 0xff8000001d067808 */ /* 0x000fc40006800000 */
[----:B------:R-:W-:Y:S01]  /*cf00*/  FSEL R83, R31, -INF , !P0 ;  /* 0xff8000001f537808 */ /* 0x000fe20004000000 */
[----:B------:R-:W-:Y:S01]  /*cf10*/  HMMA.16816.F32.BF16 R12, R116, R54, R12 ;  /* 0x00000036740c723c */ /* 0x000fe2000004180c */
[----:B------:R-:W-:Y:S02]  /*cf20*/  FSEL R81, R30, -INF , !P4 ;  /* 0xff8000001e517808 */ /* 0x000fe40006000000 */
[C---:B------:R-:W-:Y:S02]  /*cf30*/  ISETP.GE.AND P5, PT, R28.reuse, R44, PT ;  /* 0x0000002c1c00720c */ /* 0x040fe40003fa6270 */
[----:B------:R-:W-:Y:S02]  /*cf40*/  ISETP.GE.AND P0, PT, R28, R45, PT ;  /* 0x0000002d1c00720c */ /* 0x000fe40003f06270 */
[----:B------:R-:W2:Y:S01]  /*cf50*/  LDSM.16.M88.4 R28, [R156+0x2800] ;  /* 0x002800009c1c783b */ /* 0x000ea20000000200 */
[----:B------:R-:W-:Y:S01]  /*cf60*/  IADD3 R33, R0, 0x21, RZ ;  /* 0x0000002100217810 */ /* 0x000fe20007ffe0ff */
[----:B------:R-:W-:Y:S01]  /*cf70*/  HMMA.16816.F32.BF16 R40, R96, R132, R40 ;  /* 0x000000846028723c */ /* 0x000fe20000041828 */
[----:B------:R-:W-:-:S02]  /*cf80*/  FSEL R142, R24, -INF , !P1 ;  /* 0xff800000188e7808 */ /* 0x000fc40004800000 */
[CC--:B------:R-:W-:Y:S02]  /*cf90*/  ISETP.GE.AND P3, PT, R33.reuse, R44.reuse, PT ;  /* 0x0000002c2100720c */ /* 0x0c0fe40003f66270 */
[----:B------:R-:W-:Y:S02]  /*cfa0*/  ISETP.GE.AND P4, PT, R33, R45, PT ;  /* 0x0000002d2100720c */ /* 0x000fe40003f86270 */
[----:B------:R-:W-:Y:S01]  /*cfb0*/  IADD3 R33, R0, 0x29, RZ ;  /* 0x0000002900217810 */ /* 0x000fe20007ffe0ff */
[----:B-1----:R-:W-:Y:S01]  /*cfc0*/  HMMA.16816.F32.BF16 R8, R116, R36, R8 ;  /* 0x000000247408723c */ /* 0x002fe20000041808 */
[----:B------:R-:W-:Y:S02]  /*cfd0*/  FSEL R149, R26, -INF , !P2 ;  /* 0xff8000001a957808 */ /* 0x000fe40005000000 */
[----:B------:R-:W-:Y:S02]  /*cfe0*/  FSEL R146, R20, -INF , !P5 ;  /* 0xff80000014927808 */ /* 0x000fe40006800000 */
[----:B------:R-:W-:-:S02]  /*cff0*/  ISETP.GE.AND P1, PT, R33, R44, PT ;  /* 0x0000002c2100720c */ /* 0x000fc40003f26270 */
[----:B------:R-:W-:Y:S01]  /*d000*/  ISETP.GE.AND P2, PT, R33, R45, PT ;  /* 0x0000002d2100720c */ /* 0x000fe20003f46270 */
[----:B------:R-:W-:Y:S01]  /*d010*/  HMMA.16816.F32.BF16 R68, R116, R38, R68 ;  /* 0x000000267444723c */ /* 0x000fe20000041844 */
[----:B------:R-:W-:Y:S02]  /*d020*/  IADD3 R20, R0, 0x38, RZ ;  /* 0x0000003800147810 */ /* 0x000fe40007ffe0ff */
[----:B------:R-:W-:Y:S02]  /*d030*/  FSEL R148, R21, -INF , !P1 ;  /* 0xff80000015947808 */ /* 0x000fe40004800000 */
[----:B------:R-:W-:Y:S02]  /*d040*/  FSEL R111, R23, -INF , !P2 ;  /* 0xff800000176f7808 */ /* 0x000fe40005000000 */
[----:B------:R-:W-:Y:S01]  /*d050*/  FSEL R147, R22, -INF , !P0 ;  /* 0xff80000016937808 */ /* 0x000fe20004000000 */
[----:B------:R-:W-:Y:S01]  /*d060*/  HMMA.16816.F32.BF16 R120, R96, R134, R120 ;  /* 0x000000866078723c */ /* 0x000fe20000041878 */
[----:B------:R-:W-:-:S02]  /*d070*/  ISETP.GE.AND P1, PT, R20, R44, PT ;  /* 0x0000002c1400720c */ /* 0x000fc40003f26270 */
[-C--:B------:R-:W-:Y:S02]  /*d080*/  ISETP.GE.AND P2, PT, R20, R45.reuse, PT ;  /* 0x0000002d1400720c */ /* 0x080fe40003f46270 */
[----:B------:R-:W1:Y:S01]  /*d090*/  LDSM.16.M88.4 R20, [R156+0x3000] ;  /* 0x003000009c14783b */ /* 0x000e620000000200 */
[----:B------:R-:W-:Y:S02]  /*d0a0*/  IADD3 R24, R0, 0x30, RZ ;  /* 0x0000003000187810 */ /* 0x000fe40007ffe0ff */
[----:B------:R-:W-:Y:S02]  /*d0b0*/  FSEL R144, R25, -INF , !P3 ;  /* 0xff80000019907808 */ /* 0x000fe40005800000 */
[----:B------:R-:W-:Y:S02]  /*d0c0*/  FSEL R151, R27, -INF , !P4 ;  /* 0xff8000001b977808 */ /* 0x000fe40006000000 */
[C---:B------:R-:W-:Y:S02]  /*d0d0*/  ISETP.GE.AND P3, PT, R24.reuse, R44, PT ;  /* 0x0000002c1800720c */ /* 0x040fe40003f66270 */
[----:B------:R-:W-:Y:S01]  /*d0e0*/  ISETP.GE.AND P4, PT, R24, R45, PT ;  /* 0x0000002d1800720c */ /* 0x000fe20003f86270 */
[----:B--2---:R-:W-:Y:S01]  /*d0f0*/  HMMA.16816.F32.BF16 R64, R116, R28, R64 ;  /* 0x0000001c7440723c */ /* 0x004fe20000041840 */
[----:B------:R-:W-:-:S02]  /*d100*/  IADD3 R24, R0, 0x39, RZ ;  /* 0x0000003900187810 */ /* 0x000fc40007ffe0ff */
[----:B------:R-:W-:Y:S02]  /*d110*/  FSEL R110, R16, -INF , !P3 ;  /* 0xff800000106e7808 */ /* 0x000fe40005800000 */
[----:B------:R-:W-:Y:S02]  /*d120*/  FSEL R143, R18, -INF , !P4 ;  /* 0xff800000128f7808 */ /* 0x000fe40006000000 */
[C---:B------:R-:W-:Y:S01]  /*d130*/  ISETP.GE.AND P3, PT, R24.reuse, R44, PT ;  /* 0x0000002c1800720c */ /* 0x040fe20003f66270 */
[----:B------:R-:W-:Y:S01]  /*d140*/  HMMA.16816.F32.BF16 R60, R116, R30, R60 ;  /* 0x0000001e743c723c */ /* 0x000fe2000004183c */
[----:B------:R-:W-:Y:S02]  /*d150*/  ISETP.GE.AND P4, PT, R24, R45, PT ;  /* 0x0000002d1800720c */ /* 0x000fe40003f86270 */
[----:B------:R-:W-:Y:S02]  /*d160*/  FSEL R138, R12, -INF , !P1 ;  /* 0xff8000000c8a7808 */ /* 0x000fe40004800000 */
[----:B------:R-:W-:-:S02]  /*d170*/  FSEL R139, R14, -INF , !P2 ;  /* 0xff8000000e8b7808 */ /* 0x000fc40005000000 */
[----:B------:R-:W-:Y:S02]  /*d180*/  FSEL R140, R13, -INF , !P3 ;  /* 0xff8000000d8c7808 */ /* 0x000fe40005800000 */
[----:B------:R-:W-:Y:S02]  /*d190*/  FSEL R137, R15, -INF , !P4 ;  /* 0xff8000000f897808 */ /* 0x000fe40006000000 */
[----:B------:R-:W2:Y:S01]  /*d1a0*/  LDSM.16.M88.4 R12, [R156+0x3800] ;  /* 0x003800009c0c783b */ /* 0x000ea20000000200 */
[----:B------:R-:W-:Y:S01]  /*d1b0*/  IADD3 R25, R0, 0x31, RZ ;  /* 0x0000003100197810 */ /* 0x000fe20007ffe0ff */
[----:B------:R-:W-:-:S04]  /*d1c0*/  DEPBAR.LE SB0, 0x0 ;  /* 0x000080000000791a */ /* 0x000fc80000000000 */
[----:B------:R-:W-:Y:S01]  /*d1d0*/  BAR.SYNC.DEFER_BLOCKING 0x0 ;  /* 0x0000000000007b1d */ /* 0x000fe20000010000 */
[C---:B------:R-:W-:Y:S02]  /*d1e0*/  ISETP.GE.AND P5, PT, R25.reuse, R44, PT ;  /* 0x0000002c1900720c */ /* 0x040fe40003fa6270 */
[----:B------:R-:W-:Y:S02]  /*d1f0*/  ISETP.GE.AND P0, PT, R25, R45, PT ;  /* 0x0000002d1900720c */ /* 0x000fe40003f06270 */
[----:B------:R-:W-:Y:S01]  /*d200*/  FSEL R112, R17, -INF , !P5 ;  /* 0xff80000011707808 */ /* 0x000fe20006800000 */
[----:B-1----:R-:W-:Y:S01]  /*d210*/  HMMA.16816.F32.BF16 R56, R116, R20, R56 ;  /* 0x000000147438723c */ /* 0x002fe20000041838 */
[C---:B------:R-:W-:Y:S02]  /*d220*/  IADD3 R16, R0.reuse, 0x40, RZ ;  /* 0x0000004000107810 */ /* 0x040fe40007ffe0ff */
[----:B------:R-:W-:Y:S02]  /*d230*/  IADD3 R17, R0, 0x41, RZ ;  /* 0x0000004100117810 */ /* 0x000fe40007ffe0ff */
[----:B------:R-:W-:-:S02]  /*d240*/  FSEL R145, R19, -INF , !P0 ;  /* 0xff80000013917808 */ /* 0x000fc40004000000 */
[CC--:B------:R-:W-:Y:S02]  /*d250*/  ISETP.GE.AND P5, PT, R16.reuse, R44.reuse, PT ;  /* 0x0000002c1000720c */ /* 0x0c0fe40003fa6270 */
[-C--:B------:R-:W-:Y:S02]  /*d260*/  ISETP.GE.AND P0, PT, R16, R45.reuse, PT ;  /* 0x0000002d1000720c */ /* 0x080fe40003f06270 */
[CC--:B------:R-:W-:Y:S02]  /*d270*/  ISETP.GE.AND P1, PT, R17.reuse, R44.reuse, PT ;  /* 0x0000002c1100720c */ /* 0x0c0fe40003f26270 */
[----:B------:R-:W-:Y:S02]  /*d280*/  IADD3 R16, R0, 0x48, RZ ;  /* 0x0000004800107810 */ /* 0x000fe40007ffe0ff */
[----:B------:R-:W-:Y:S02]  /*d290*/  ISETP.GE.AND P2, PT, R17, R45, PT ;  /* 0x0000002d1100720c */ /* 0x000fe40003f46270 */
[----:B------:R-:W-:-:S02]  /*d2a0*/  ISETP.GE.AND P3, PT, R16, R44, PT ;  /* 0x0000002c1000720c */ /* 0x000fc40003f66270 */
[----:B------:R-:W-:Y:S02]  /*d2b0*/  FSEL R114, R8, -INF , !P5 ;  /* 0xff80000008727808 */ /* 0x000fe40006800000 */
[----:B------:R-:W-:Y:S02]  /*d2c0*/  ISETP.GE.AND P4, PT, R16, R45, PT ;  /* 0x0000002d1000720c */ /* 0x000fe40003f86270 */
[----:B------:R-:W-:Y:S02]  /*d2d0*/  FSEL R132, R9, -INF , !P1 ;  /* 0xff80000009847808 */ /* 0x000fe40004800000 */
[C---:B------:R-:W-:Y:S02]  /*d2e0*/  IADD3 R17, R0.reuse, 0x49, RZ ;  /* 0x0000004900117810 */ /* 0x040fe40007ffe0ff */
[C---:B------:R-:W-:Y:S01]  /*d2f0*/  IADD3 R8, R0.reuse, 0x50, RZ ;  /* 0x0000005000087810 */ /* 0x040fe20007ffe0ff */
[----:B--2---:R-:W-:Y:S01]  /*d300*/  HMMA.16816.F32.BF16 R120, R116, R14, R120 ;  /* 0x0000000e7478723c */ /* 0x004fe20000041878 */
        /* <DEDUP_REMOVED lines=21> */
[----:B------:R-:W-:Y:S01]  /*d460*/  HMMA.16816.F32.BF16 R8, R116, R22, R48 ;  /* 0x000000167408723c */ /* 0x000fe20000041830 */
[C---:B------:R-:W-:Y:S02]  /*d470*/  IADD3 R16, R0.reuse, 0x60, RZ ;  /* 0x0000006000107810 */ /* 0x040fe40007ffe0ff */
[----:B------:R-:W-:Y:S02]  /*d480*/  IADD3 R17, R0, 0x61, RZ ;  /* 0x0000006100117810 */ /* 0x000fe40007ffe0ff */
[----:B------:R-:W-:Y:S02]  /*d490*/  FSEL R108, R60, -INF , !P5 ;  /* 0xff8000003c6c7808 */ /* 0x000fe40006800000 */
[----:B------:R-:W-:-:S02]  /*d4a0*/  FSEL R23, R67, -INF , !P4 ;  /* 0xff80000043177808 */ /* 0x000fc40006000000 */
[----:B------:R-:W-:Y:S02]  /*d4b0*/  FSEL R21, R62, -INF , !P1 ;  /* 0xff8000003e157808 */ /* 0x000fe40004800000 */
[CC--:B------:R-:W-:Y:S02]  /*d4c0*/  ISETP.GE.AND P4, PT, R16.reuse, R44.reuse, PT ;  /* 0x0000002c1000720c */ /* 0x0c0fe40003f86270 */
[-C--:B------:R-:W-:Y:S02]  /*d4d0*/  ISETP.GE.AND P6, PT, R16, R45.reuse, PT ;  /* 0x0000002d1000720c */ /* 0x080fe40003fc6270 */
[C---:B------:R-:W-:Y:S02]  /*d4e0*/  ISETP.GE.AND P1, PT, R17.reuse, R44, PT ;  /* 0x0000002c1100720c */ /* 0x040fe40003f26270 */
[----:B------:R-:W-:Y:S02]  /*d4f0*/  ISETP.GE.AND P5, PT, R17, R45, PT ;  /* 0x0000002d1100720c */ /* 0x000fe40003fa6270 */
[----:B------:R-:W-:Y:S01]  /*d500*/  HMMA.16816.F32.BF16 R16, R116, R12, R40 ;  /* 0x0000000c7410723c */ /* 0x000fe20000041828 */
[----:B------:R-:W-:-:S02]  /*d510*/  IADD3 R24, R0, 0x68, RZ ;  /* 0x0000006800187810 */ /* 0x000fc40007ffe0ff */
[----:B------:R-:W-:Y:S02]  /*d520*/  FSEL R20, R65, -INF , !P3 ;  /* 0xff80000041147808 */ /* 0x000fe40005800000 */
[----:B------:R-:W-:Y:S02]  /*d530*/  FSEL R51, R56, -INF , !P4 ;  /* 0xff80000038337808 */ /* 0x000fe40006000000 */
[----:B------:R-:W-:Y:S02]  /*d540*/  ISETP.GE.AND P3, PT, R24, R44, PT ;  /* 0x0000002c1800720c */ /* 0x000fe40003f66270 */
[----:B------:R-:W-:Y:S02]  /*d550*/  ISETP.NE.AND P4, PT, R4, RZ, PT ;  /* 0x000000ff0400720c */ /* 0x000fe40003f85270 */
[----:B------:R-:W-:Y:S02]  /*d560*/  IADD3 R4, R0, 0x70, RZ ;  /* 0x0000007000047810 */ /* 0x000fe40007ffe0ff */
[----:B------:R-:W-:-:S02]  /*d570*/  FSEL R49, R58, -INF , !P6 ;  /* 0xff8000003a317808 */ /* 0x000fc40007000000 */
[----:B------:R-:W-:Y:S02]  /*d580*/  FSEL R48, R8, -INF , !P3 ;  /* 0xff80000008307808 */ /* 0x000fe40005800000 */
[C---:B------:R-:W-:Y:S02]  /*d590*/  ISETP.GE.AND P6, PT, R4.reuse, R44, PT ;  /* 0x0000002c0400720c */ /* 0x040fe40003fc6270 */
[----:B------:R-:W-:Y:S02]  /*d5a0*/  ISETP.GE.AND P3, PT, R4, R45, PT ;  /* 0x0000002d0400720c */ /* 0x000fe40003f66270 */
[----:B------:R-:W-:Y:S02]  /*d5b0*/  IADD3 R4, R0, 0x71, RZ ;  /* 0x0000007100047810 */ /* 0x000fe40007ffe0ff */
[----:B------:R-:W-:Y:S02]  /*d5c0*/  P2R R25, PR, RZ, 0x2 ;  /* 0x00000002ff197803 */ /* 0x000fe40000000000 */
[----:B------:R-:W-:-:S02]  /*d5d0*/  FSEL R39, R59, -INF , !P5 ;  /* 0xff8000003b277808 */ /* 0x000fc40006800000 */
[----:B------:R-:W-:Y:S02]  /*d5e0*/  FSEL R105, R63, -INF , !P0 ;  /* 0xff8000003f697808 */ /* 0x000fe40004000000 */
[----:B------:R-:W-:Y:S02]  /*d5f0*/  ISETP.GE.AND P5, PT, R4, R44, PT ;  /* 0x0000002c0400720c */ /* 0x000fe40003fa6270 */
[----:B------:R-:W-:Y:S02]  /*d600*/  ISETP.NE.AND P0, PT, R25, RZ, PT ;  /* 0x000000ff1900720c */ /* 0x000fe40003f05270 */
[----:B------:R-:W-:Y:S02]  /*d610*/  IADD3 R12, R0, 0x69, RZ ;  /* 0x00000069000c7810 */ /* 0x000fe40007ffe0ff */
[----:B------:R-:W-:Y:S02]  /*d620*/  ISETP.GE.AND P1, PT, R24, R45, PT ;  /* 0x0000002d1800720c */ /* 0x000fe40003f26270 */
[----:B------:R-:W-:-:S02]  /*d630*/  FSEL R38, R17, -INF , !P5 ;  /* 0xff80000011267808 */ /* 0x000fc40006800000 */
[----:B------:R-:W-:Y:S02]  /*d640*/  FSEL R50, R57, -INF , !P0 ;  /* 0xff80000039327808 */ /* 0x000fe40004000000 */
[----:B------:R-:W-:Y:S02]  /*d650*/  ISETP.GE.AND P5, PT, R47, 0x2, PT ;  /* 0x000000022f00780c */ /* 0x000fe40003fa6270 */
[----:B------:R-:W-:Y:S02]  /*d660*/  FSEL R22, R61, -INF , !P2 ;  /* 0xff8000003d167808 */ /* 0x000fe40005000000 */
[C---:B------:R-:W-:Y:S02]  /*d670*/  ISETP.GE.AND P0, PT, R12.reuse, R45, PT ;  /* 0x0000002d0c00720c */ /* 0x040fe40003f06270 */
[----:B------:R-:W-:Y:S02]  /*d680*/  ISETP.GE.AND P2, PT, R12, R44, PT ;  /* 0x0000002c0c00720c */ /* 0x000fe40003f46270 */
[----:B------:R-:W-:-:S02]  /*d690*/  FSEL R43, R10, -INF , !P1 ;  /* 0xff8000000a2b7808 */ /* 0x000fc40004800000 */
[----:B------:R-:W-:Y:S02]  /*d6a0*/  ISETP.GE.AND P1, PT, R4, R45, PT ;  /* 0x0000002d0400720c */ /* 0x000fe40003f26270 */
[----:B------:R-:W-:Y:S02]  /*d6b0*/  FSEL R41, R11, -INF , !P0 ;  /* 0xff8000000b297808 */ /* 0x000fe40004000000 */
[----:B------:R-:W-:Y:S02]  /*d6c0*/  FSEL R58, R9, -INF , !P2 ;  /* 0xff800000093a7808 */ /* 0x000fe40005000000 */
[C---:B------:R-:W-:Y:S02]  /*d6d0*/  ISETP.GE.AND P0, PT, R0.reuse, R44, PT ;  /* 0x0000002c0000720c */ /* 0x040fe40003f06270 */
[----:B------:R-:W-:Y:S02]  /*d6e0*/  IADD3 R8, R0, 0x78, RZ ;  /* 0x0000007800087810 */ /* 0x000fe40007ffe0ff */
[----:B------:R-:W-:-:S02]  /*d6f0*/  P2R R9, PR, RZ, 0x2 ;  /* 0x00000002ff097803 */ /* 0x000fc40000000000 */
[----:B------:R-:W-:Y:S02]  /*d700*/  IADD3 R4, R0, 0x79, RZ ;  /* 0x0000007900047810 */ /* 0x000fe40007ffe0ff */
[----:B------:R-:W-:Y:S02]  /*d710*/  FSEL R107, R107, -INF , !P4 ;  /* 0xff8000006b6b7808 */ /* 0x000fe40006000000 */
[----:B------:R-:W-:Y:S02]  /*d720*/  FSEL R40, R16, -INF , !P6 ;  /* 0xff80000010287808 */ /* 0x000fe40007000000 */
[----:B------:R-:W-:Y:S02]  /*d730*/  FSEL R33, R18, -INF , !P3 ;  /* 0xff80000012217808 */ /* 0x000fe40005800000 */
[----:B------:R-:W-:Y:S02]  /*d740*/  FSEL R104, R104, -INF , !P0 ;  /* 0xff80000068687808 */ /* 0x000fe40004000000 */
[----:B------:R-:W-:-:S02]  /*d750*/  ISETP.GE.AND P4, PT, R8, R44, PT ;  /* 0x0000002c0800720c */ /* 0x000fc40003f86270 */
[-C--:B------:R-:W-:Y:S02]  /*d760*/  ISETP.GE.AND P1, PT, R8, R45.reuse, PT ;  /* 0x0000002d0800720c */ /* 0x080fe40003f26270 */
[----:B------:R-:W-:Y:S02]  /*d770*/  ISETP.NE.AND P6, PT, R9, RZ, PT ;  /* 0x000000ff0900720c */ /* 0x000fe40003fc5270 */
[-C--:B------:R-:W-:Y:S02]  /*d780*/  ISETP.GE.AND P2, PT, R0, R45.reuse, PT ;  /* 0x0000002d0000720c */ /* 0x080fe40003f46270 */
[C---:B------:R-:W-:Y:S02]  /*d790*/  ISETP.GE.AND P3, PT, R4.reuse, R44, PT ;  /* 0x0000002c0400720c */ /* 0x040fe40003f66270 */
[----:B------:R-:W-:Y:S02]  /*d7a0*/  ISETP.GE.AND P0, PT, R4, R45, PT ;  /* 0x0000002d0400720c */ /* 0x000fe40003f06270 */
[----:B------:R-:W-:-:S02]  /*d7b0*/  LOP3.LUT R4, R2, R141, RZ, 0xfc, !PT ;  /* 0x0000008d02047212 */ /* 0x000fc400078efcff */
[----:B------:R-:W-:Y:S02]  /*d7c0*/  FSEL R106, R106, -INF , !P2 ;  /* 0xff8000006a6a7808 */ /* 0x000fe40005000000 */
[----:B------:R-:W-:Y:S02]  /*d7d0*/  FSEL R29, R19, -INF , !P6 ;  /* 0xff800000131d7808 */ /* 0x000fe40007000000 */
[----:B------:R-:W-:Y:S02]  /*d7e0*/  FSEL R46, R120, -INF , !P4 ;  /* 0xff800000782e7808 */ /* 0x000fe40006000000 */
[----:B------:R-:W-:Y:S02]  /*d7f0*/  FSEL R25, R122, -INF , !P1 ;  /* 0xff8000007a197808 */ /* 0x000fe40004800000 */
[----:B------:R-:W-:Y:S02]  /*d800*/  FSEL R42, R121, -INF , !P3 ;  /* 0xff800000792a7808 */ /* 0x000fe40005800000 */
[----:B------:R-:W-:Y:S01]  /*d810*/  FSEL R24, R123, -INF , !P0 ;  /* 0xff8000007b187808 */ /* 0x000fe20004000000 */
[----:B------:R-:W-:Y:S05]  /*d820*/  @!P5 BRA `(.L_x_5571) ;  /* 0x00000aa00000d947 */ /* 0x000fea0003800000 */
[----:B------:R-:W-:-:S13]  /*d830*/  ISETP.NE.AND P6, PT, R181, RZ, PT ;  /* 0x000000ffb500720c */ /* 0x000fda0003fc5270 */
[----:B------:R-:W-:Y:S05]  /*d840*/  @!P6 BRA `(.L_x_5572) ;  /* 0x000003a00000e947 */ /* 0x000fea0003800000 */
[----:B------:R-:W-:Y:S02]  /*d850*/  IABS R0, c[0x0][0x2d0] ;  /* 0x0000b40000007a13 */ /* 0x000fe40000000000 */
[C---:B------:R-:W-:Y:S02]  /*d860*/  IADD3 R12, R103.reuse, -0x80, RZ ;  /* 0xffffff80670c7810 */ /* 0x040fe40007ffe0ff */
[----:B------:R-:W1:Y:S01]  /*d870*/  I2F.RP R13, R0 ;  /* 0x00000000000d7306 */ /* 0x000e620000209400 */
        /* <DEDUP_REMOVED lines=26> */
[----:B------:R-:W-:Y:S02]  /*da20*/  ISETP.GE.AND P0, PT, R12, RZ, PT ;  /* 0x000000ff0c00720c */ /* 0x000fe40003f06270 */
[----:B------:R-:W-:-:S02]  /*da30*/  ISETP.NE.AND P1, PT, RZ, c[0x0][0x2d0], PT ;  /* 0x0000b400ff007a0c */ /* 0x000fc40003f25270 */
[----:B------:R-:W-:-:S05]  /*da40*/  LOP3.LUT R0, RZ, c[0x0][0x2d0], RZ, 0x33, !PT ;  /* 0x0000b400ff007a12 */ /* 0x000fca00078e33ff */
[----:B------:R-:W-:Y:S02]  /*da50*/  @P2 IADD3 R10, R10, 0x1, RZ ;  /* 0x000000010a0a2810 */ /* 0x000fe40007ffe0ff */
[----:B------:R-:W-:-:S03]  /*da60*/  @P3 IADD3 R13, R13, 0x1, RZ ;  /* 0x000000010d0d3810 */ /* 0x000fc60007ffe0ff */
[----:B------:R-:W-:Y:S01]  /*da70*/  @!P0 IMAD.MOV R10, RZ, RZ, -R10 ;  /* 0x000000ffff0a8224 */ /* 0x000fe200078e0a0a */
[----:B------:R-:W-:-:S04]  /*da80*/  @!P4 IADD3 R13, -R13, RZ, RZ ;  /* 0x000000ff0d0dc210 */ /* 0x000fc80007ffe1ff */
[C---:B------:R-:W-:Y:S02]  /*da90*/  SEL R9, R0.reuse, R13, !P1 ;  /* 0x0000000d00097207 */ /* 0x040fe40004800000 */
[----:B------:R-:W-:-:S03]  /*daa0*/  SEL R0, R0, R10, !P1 ;  /* 0x0000000a00007207 */ /* 0x000fc60004800000 */
[----:B------:R-:W-:-:S04]  /*dab0*/  IMAD.WIDE R14, R9, 0x4, R182 ;  /* 0x00000004090e7825 */ /* 0x000fc800078e02b6 */
[----:B------:R-:W-:Y:S01]  /*dac0*/  IMAD.WIDE R12, R0, 0x4, R182 ;  /* 0x00000004000c7825 */ /* 0x000fe200078e02b6 */
[----:B------:R-:W2:Y:S04]  /*dad0*/  LDG.E R11, [R14.64] ;  /* 0x000000060e0b7981 */ /* 0x000ea8000c1e1900 */
[----:B------:R-:W2:Y:S01]  /*dae0*/  LDG.E R8, [R12.64] ;  /* 0x000000060c087981 */ /* 0x000ea2000c1e1900 */
[----:B------:R-:W-:Y:S01]  /*daf0*/  IMAD.IADD R0, R9, 0x1, -R0 ;  /* 0x0000000109007824 */ /* 0x000fe200078e0a00 */
[----:B------:R-:W-:-:S05]  /*db00*/  MOV R9, c[0x0][0x2d0] ;  /* 0x0000b40000097a02 */ /* 0x000fca0000000f00 */
[----:B------:R-:W-:-:S05]  /*db10*/  IMAD R9, R0, R9, -0x80 ;  /* 0xffffff8000097424 */ /* 0x000fca00078e0209 */
[----:B------:R-:W-:-:S05]  /*db20*/  SHF.R.S32.HI R0, RZ, 0x1f, R9 ;  /* 0x0000001fff007819 */ /* 0x000fca0000011409 */
[----:B------:R-:W-:-:S04]  /*db30*/  IMAD R0, R0, c[0x0][0x198], RZ ;  /* 0x0000660000007a24 */ /* 0x000fc800078e02ff */
[C---:B------:R-:W-:Y:S02]  /*db40*/  IMAD R0, R9.reuse, c[0x0][0x19c], R0 ;  /* 0x0000670009007a24 */ /* 0x040fe400078e0200 */
[----:B--2---:R-:W-:Y:S02]  /*db50*/  IMAD.IADD R8, R8, 0x1, -R11 ;  /* 0x0000000108087824 */ /* 0x004fe400078e0a0b */
[----:B------:R-:W-:-:S03]  /*db60*/  IMAD.WIDE.U32 R10, R9, c[0x0][0x198], RZ ;  /* 0x00006600090a7a25 */ /* 0x000fc600078e00ff */
[----:B------:R-:W-:Y:S01]  /*db70*/  SHF.R.S32.HI R2, RZ, 0x1f, R8 ;  /* 0x0000001fff027819 */ /* 0x000fe20000011408 */
[----:B------:R-:W-:-:S04]  /*db80*/  IMAD.IADD R11, R11, 0x1, R0 ;  /* 0x000000010b0b7824 */ /* 0x000fc800078e0200 */
[----:B------:R-:W-:Y:S02]  /*db90*/  IMAD R9, R2, c[0x0][0x180], RZ ;  /* 0x0000600002097a24 */ /* 0x000fe400078e02ff */
[----:B------:R-:W-:-:S04]  /*dba0*/  IMAD.WIDE.U32 R12, R8, c[0x0][0x180], R10 ;  /* 0x00006000080c7a25 */ /* 0x000fc800078e000a */
[----:B------:R-:W-:-:S05]  /*dbb0*/  IMAD R9, R8, c[0x0][0x184], R9 ;  /* 0x0000610008097a24 */ /* 0x000fca00078e0209 */
[----:B------:R-:W-:Y:S01]  /*dbc0*/  IADD3 R10, R13, R9, RZ ;  /* 0x000000090d0a7210 */ /* 0x000fe20007ffe0ff */
[----:B------:R-:W-:Y:S01]  /*dbd0*/  IMAD.MOV.U32 R13, RZ, RZ, R12 ;  /* 0x000000ffff0d7224 */ /* 0x000fe200078e000c */
[----:B------:R-:W-:Y:S05]  /*dbe0*/  BRA `(.L_x_5573) ;  /* 0x0000003000007947 */ /* 0x000fea0003800000 */
.L_x_5572:
[----:B------:R-:W-:-:S05]  /*dbf0*/  IMAD.MOV.U32 R13, RZ, RZ, c[0x0][0x198] ;  /* 0x00006600ff0d7624 */ /* 0x000fca00078e00ff */
[----:B------:R-:W-:-:S04]  /*dc00*/  LEA R13, -R13, RZ, 0x7 ;  /* 0x000000ff0d0d7211 */ /* 0x000fc800078e39ff */
[----:B------:R-:W-:Y:S02]  /*dc10*/  SHF.R.S32.HI R10, RZ, 0x1f, R13 ;  /* 0x0000001fff0a7819 */ /* 0x000fe4000001140d */
.L_x_5573:
[----:B------:R-:W-:Y:S01]  /*dc20*/  ISETP.GE.AND P0, PT, R100, c[0x0][0x220], PT ;  /* 0x0000880064007a0c */ /* 0x000fe20003f06270 */
[----:B------:R-:W-:-:S12]  /*dc30*/  BSSY B0, `(.L_x_5574) ;  /* 0x0000066000007945 */ /* 0x000fd80003800000 */
[----:B------:R-:W-:Y:S01]  /*dc40*/  @!P0 IMAD.MOV.U32 R18, RZ, RZ, c[0x0][0x198] ;  /* 0x00006600ff128624 */ /* 0x000fe200078e00ff */
[----:B------:R-:W-:Y:S01]  /*dc50*/  @!P0 IADD3 R11, P2, P1, R13, R128, R178 ;  /* 0x000000800d0b8210 */ /* 0x000fe2000795e0b2 */
[----:B------:R-:W-:Y:S01]  /*dc60*/  @!P0 IMAD.MOV.U32 R8, RZ, RZ, R128 ;  /* 0x000000ffff088224 */ /* 0x000fe200078e0080 */
[----:B------:R1:W-:Y:S01]  /*dc70*/  @P0 STS.128 [R188+0x2000], RZ ;  /* 0x002000ffbc000388 */ /* 0x0003e20000000c00 */
[----:B------:R-:W-:Y:S01]  /*dc80*/  @!P0 IMAD.MOV.U32 R9, RZ, RZ, R131 ;  /* 0x000000ffff098224 */ /* 0x000fe200078e0083 */
[----:B------:R-:W-:Y:S01]  /*dc90*/  @!P0 IADD3.X R0, R10, R131, R177, P2, P1 ;  /* 0x000000830a008210 */ /* 0x000fe200017e24b1 */
[----:B------:R-:W-:Y:S01]  /*dca0*/  @!P0 IMAD.MOV.U32 R26, RZ, RZ, c[0x0][0x198] ;  /* 0x00006600ff1a8624 */ /* 0x000fe200078e00ff */
[----:B------:R-:W-:Y:S01]  /*dcb0*/  @!P0 LEA R30, P2, R11, c[0x0][0x168], 0x1 ;  /* 0x00005a000b1e8a11 */ /* 0x000fe200078408ff */
[----:B------:R-:W-:-:S03]  /*dcc0*/  @!P0 IMAD.WIDE.U32 R18, R18, 0x50, R8 ;  /* 0x0000005012128825 */ /* 0x000fc600078e0008 */
[----:B------:R-:W-:Y:S01]  /*dcd0*/  @!P0 LEA.HI.X R31, R11, c[0x0][0x16c], R0, 0x1, P2 ;  /* 0x00005b000b1f8a11 */ /* 0x000fe200010f0c00 */
[----:B------:R-:W-:Y:S02]  /*dce0*/  @!P0 IMAD.MOV.U32 R14, RZ, RZ, R128 ;  /* 0x000000ffff0e8224 */ /* 0x000fe400078e0080 */
[----:B------:R-:W-:Y:S02]  /*dcf0*/  @!P0 IMAD.MOV.U32 R15, RZ, RZ, R131 ;  /* 0x000000ffff0f8224 */ /* 0x000fe400078e0083 */
[----:B------:R-:W-:Y:S02]  /*dd00*/  @!P0 IMAD.MOV.U32 R9, RZ, RZ, c[0x0][0x198] ;  /* 0x00006600ff098624 */ /* 0x000fe400078e00ff */
[----:B------:R-:W-:-:S03]  /*dd10*/  @!P0 IMAD.WIDE.U32 R26, R26, 0x60, R14 ;  /* 0x000000601a1a8825 */ /* 0x000fc600078e000e */
[C---:B------:R-:W-:Y:S01]  /*dd20*/  @!P0 LEA R12, P1, R9.reuse, R128, 0x5 ;  /* 0x00000080090c8211 */ /* 0x040fe200078228ff */
[----:B------:R-:W-:Y:S02]  /*dd30*/  @!P0 IMAD.MOV.U32 R15, RZ, RZ, c[0x0][0x19c] ;  /* 0x00006700ff0f8624 */ /* 0x000fe400078e00ff */
[----:B------:R-:W-:Y:S02]  /*dd40*/  @!P0 IMAD.MOV.U32 R2, RZ, RZ, c[0x0][0x19c] ;  /* 0x00006700ff028624 */ /* 0x000fe400078e00ff */
[----:B------:R-:W-:Y:S01]  /*dd50*/  @!P0 IMAD.MOV.U32 R11, RZ, RZ, c[0x0][0x198] ;  /* 0x00006600ff0b8624 */ /* 0x000fe200078e00ff */
[----:B------:R-:W-:Y:S01]  /*dd60*/  @!P0 LEA.HI.X R15, R9, R131, R15, 0x5, P1 ;  /* 0x00000083090f8211 */ /* 0x000fe200008f2c0f */
[----:B------:R-:W-:Y:S01]  /*dd70*/  @!P0 IMAD.MOV.U32 R35, RZ, RZ, c[0x0][0x198] ;  /* 0x00006600ff238624 */ /* 0x000fe200078e00ff */
[----:B------:R-:W-:Y:S01]  /*dd80*/  @!P0 IADD3 R17, P1, R13, R18, RZ ;  /* 0x000000120d118210 */ /* 0x000fe20007f3e0ff */
[----:B------:R-:W-:Y:S01]  /*dd90*/  @!P0 IMAD.MOV.U32 R130, RZ, RZ, R128 ;  /* 0x000000ffff828224 */ /* 0x000fe200078e0080 */
[----:B------:R-:W-:Y:S01]  /*dda0*/  @!P0 LEA R16, P2, R11, R128, 0x6 ;  /* 0x000000800b108211 */ /* 0x000fe200078430ff */
[----:B------:R-:W-:-:S02]  /*ddb0*/  @!P0 IMAD R2, R2, 0x50, RZ ;  /* 0x0000005002028824 */ /* 0x000fc400078e02ff */
[----:B------:R-:W-:Y:S02]  /*ddc0*/  @!P0 IMAD.MOV.U32 R9, RZ, RZ, c[0x0][0x19c] ;  /* 0x00006700ff098624 */ /* 0x000fe400078e00ff */
[----:B------:R-:W-:Y:S01]  /*ddd0*/  @!P0 IMAD.MOV.U32 R0, RZ, RZ, c[0x0][0x19c] ;  /* 0x00006700ff008624 */ /* 0x000fe200078e00ff */
[----:B------:R-:W-:Y:S01]  /*dde0*/  @!P0 IADD3.X R2, R10, R19, R2, P1, !PT ;  /* 0x000000130a028210 */ /* 0x000fe20000ffe402 */
[----:B------:R-:W-:Y:S01]  /*ddf0*/  @!P0 IMAD.WIDE.U32 R34, R35, 0x30, R130 ;  /* 0x0000003023228825 */ /* 0x000fe200078e0082 */
[----:B------:R-:W-:Y:S02]  /*de00*/  @!P0 LEA.HI.X R9, R11, R131, R9, 0x6, P2 ;  /* 0x000000830b098211 */ /* 0x000fe400010f3409 */
[C---:B------:R-:W-:Y:S01]  /*de10*/  @!P0 IADD3 R12, P2, R13.reuse, R12, RZ ;  /* 0x0000000c0d0c8210 */ /* 0x040fe20007f5e0ff */
[----:B------:R-:W-:Y:S01]  /*de20*/  @!P0 IMAD.MOV.U32 R8, RZ, RZ, c[0x0][0x19c] ;  /* 0x00006700ff088624 */ /* 0x000fe200078e00ff */
[C---:B------:R-:W-:Y:S01]  /*de30*/  @!P0 IADD3 R14, P3, R13.reuse, R34, RZ ;  /* 0x000000220d0e8210 */ /* 0x040fe20007f7e0ff */
[----:B------:R-:W-:Y:S01]  /*de40*/  @!P0 IMAD R19, R0, 0x60, RZ ;  /* 0x0000006000138824 */ /* 0x000fe200078e02ff */
[C---:B------:R-:W-:Y:S01]  /*de50*/  @!P0 IADD3 R0, P1, R13.reuse, R26, RZ ;  /* 0x0000001a0d008210 */ /* 0x040fe20007f3e0ff */
[----:B------:R-:W-:Y:S01]  /*de60*/  @!P0 IMAD R8, R8, 0x30, RZ ;  /* 0x0000003008088824 */ /* 0x000fe200078e02ff */
[----:B------:R-:W-:Y:S01]  /*de70*/  @!P0 LEA R26, P4, R13, R184, 0x1 ;  /* 0x000000b80d1a8211 */ /* 0x000fe200078808ff */
[C---:B------:R-:W-:Y:S01]  /*de80*/  @!P0 IMAD.X R15, R10.reuse, 0x1, R15, P2 ;  /* 0x000000010a0f8824 */ /* 0x040fe200010e060f */
[----:B------:R-:W-:-:S02]  /*de90*/  @!P0 IADD3.X R19, R10, R19, R27, P1, !PT ;  /* 0x000000130a138210 */ /* 0x000fc40000ffe41b */
[----:B------:R-:W-:Y:S02]  /*dea0*/  @!P0 IADD3.X R11, R10, R35, R8, P3, !PT ;  /* 0x000000230a0b8210 */ /* 0x000fe40001ffe408 */
[C---:B------:R-:W-:Y:S02]  /*deb0*/  @!P0 IADD3 R16, P1, R13.reuse, R16, RZ ;  /* 0x000000100d108210 */ /* 0x040fe40007f3e0ff */
[----:B------:R-:W-:Y:S02]  /*dec0*/  @!P0 LEA R34, P3, R12, c[0x0][0x168], 0x1 ;  /* 0x00005a000c228a11 */ /* 0x000fe400078608ff */
[----:B------:R-:W-:Y:S01]  /*ded0*/  @!P0 LEA.HI.X R27, R13, R185, R10, 0x1, P4 ;  /* 0x000000b90d1b8211 */ /* 0x000fe200020f0c0a */
[----:B------:R-:W-:Y:S01]  /*dee0*/  @!P0 IMAD.X R9, R10, 0x1, R9, P1 ;  /* 0x000000010a098824 */ /* 0x000fe200008e0609 */
        /* <DEDUP_REMOVED lines=9> */
[C---:B------:R-:W-:Y:S02]  /*df80*/  @!P0 LEA R14, P2, R17.reuse, c[0x0][0x168], 0x1 ;  /* 0x00005a00110e8a11 */ /* 0x040fe400078408ff */
        /* <DEDUP_REMOVED lines=35> */
[----:B------:R-:W-:Y:S01]  /*e1c0*/  IMAD.MOV.U32 R0, RZ, RZ, c[0x0][0x198] ;  /* 0x00006600ff007624 */ /* 0x000fe200078e00ff */
[----:B------:R-:W-:Y:S01]  /*e1d0*/  ULDC UR4, c[0x0][0x19c] ;  /* 0x0000670000047ab9 */ /* 0x000fe20000000800 */
[----:B------:R-:W-:Y:S01]  /*e1e0*/  IMAD.MOV.U32 R129, RZ, RZ, R131 ;  /* 0x000000ffff817224 */ /* 0x000fe200078e0083 */
[----:B------:R-:W-:-:S03]  /*e1f0*/  UIMAD UR4, UR4, 0x70, URZ ;  /* 0x00000070040478a4 */ /* 0x000fc6000f8e023f */
        /* <DEDUP_REMOVED lines=9> */
.L_x_5575:
[----:B------:R-:W-:Y:S05]  /*e290*/  BSYNC B0 ;  /* 0x0000000000007941 */ /* 0x000fea0003800000 */
.L_x_5574:
[----:B------:R-:W0:Y:S01]  /*e2a0*/  LDGDEPBAR ;  /* 0x00000000000079af */ /* 0x000e220000000000 */
[----:B------:R-:W-:-:S04]  /*e2b0*/  LEA R184, P0, R13, R184, 0x1 ;  /* 0x000000b80db87211 */ /* 0x000fc800078008ff */
[----:B------:R-:W-:Y:S02]  /*e2c0*/  LEA.HI.X R185, R13, R185, R10, 0x1, P0 ;  /* 0x000000b90db97211 */ /* 0x000fe400000f0c0a */
.L_x_5571:
[----:B-1----:R-:W-:Y:S02]  /*e2d0*/  FMNMX.FTZ R9, R104, R82, !PT ;  /* 0x0000005268097209 */ /* 0x002fe40007810000 */
        /* <DEDUP_REMOVED lines=58> */
[----:B------:R-:W-:-:S02]  /*e680*/  SHF.L.U32 R168, R4, 0x1, RZ ;  /* 0x0000000104a87819 */ /* 0x000fc400000006ff */
[----:B------:R-:W-:Y:S02]  /*e690*/  FMNMX.FTZ R0, R42, R9, !PT ;  /* 0x000000092a007209 */ /* 0x000fe40007810000 */
[----:B------:R-:W-:Y:S01]  /*e6a0*/  FMNMX.FTZ R9, R25, R2, !PT ;  /* 0x0000000219097209 */ /* 0x000fe20007810000 */
[----:B------:R-:W-:Y:S01]  /*e6b0*/  LDSM.16.MT88.4 R92, [R168+0x6000] ;  /* 0x00600000a85c783b */ /* 0x000fe20000004200 */
[-C--:B------:R-:W-:Y:S02]  /*e6c0*/  IADD3 R166, R3, R168.reuse, RZ ;  /* 0x000000a803a67210 */ /* 0x080fe40007ffe0ff */
[----:B------:R-:W-:Y:S01]  /*e6d0*/  FMNMX.FTZ R8, R24, R9, !PT ;  /* 0x0000000918087209 */ /* 0x000fe20007810000 */
[----:B------:R-:W1:Y:S01]  /*e6e0*/  SHFL.BFLY PT, R11, R0, 0x2, 0x1f ;  /* 0x0c401f00000b7f89 */ /* 0x000e6200000e0000 */
[----:B------:R-:W-:-:S03]  /*e6f0*/  IADD3 R165, R5, R168, RZ ;  /* 0x000000a805a57210 */ /* 0x000fc60007ffe0ff */
[----:B------:R-:W2:Y:S01]  /*e700*/  SHFL.BFLY PT, R9, R8, 0x2, 0x1f ;  /* 0x0c401f0008097f89 */ /* 0x000ea200000e0000 */
[----:B------:R-:W-:-:S03]  /*e710*/  IADD3 R164, R3, R165, RZ ;  /* 0x000000a503a47210 */ /* 0x000fc60007ffe0ff */
[----:B------:R-:W-:Y:S04]  /*e720*/  LDSM.16.MT88.4 R12, [R166+0x6800] ;  /* 0x00680000a60c783b */ /* 0x000fe80000004200 */
[----:B------:R-:W-:Y:S01]  /*e730*/  LDSM.16.MT88.4 R16, [R168+0x6800] ;  /* 0x00680000a810783b */ /* 0x000fe20000004200 */
[----:B-1----:R-:W-:Y:S02]  /*e740*/  FMNMX.FTZ R11, R0, R11, !PT ;  /* 0x0000000b000b7209 */ /* 0x002fe40007810000 */
[----:B--2---:R-:W-:-:S03]  /*e750*/  FMNMX.FTZ R9, R8, R9, !PT ;  /* 0x0000000908097209 */ /* 0x004fc60007810000 */
[----:B------:R-:W1:Y:S04]  /*e760*/  SHFL.BFLY PT, R2, R11, 0x1, 0x1f ;  /* 0x0c201f000b027f89 */ /* 0x000e6800000e0000 */
[----:B------:R-:W2:Y:S01]  /*e770*/  SHFL.BFLY PT, R0, R9, 0x1, 0x1f ;  /* 0x0c201f0009007f89 */ /* 0x000ea200000e0000 */
[----:B-1----:R-:W-:Y:S02]  /*e780*/  FMNMX.FTZ R2, R11, R2, !PT ;  /* 0x000000020b027209 */ /* 0x002fe40007810000 */
[----:B--2---:R-:W-:-:S03]  /*e790*/  FMNMX.FTZ R0, R9, R0, !PT ;  /* 0x0000000009007209 */ /* 0x004fc60007810000 */
[C---:B------:R-:W-:Y:S01]  /*e7a0*/  FMUL.FTZ R55, R2.reuse, c[0x0][0x23c] ;  /* 0x00008f0002377a20 */ /* 0x040fe20000410000 */
[----:B------:R-:W-:Y:S01]  /*e7b0*/  FSETP.NEU.FTZ.AND P0, PT, R2, -INF , PT ;  /* 0xff8000000200780b */ /* 0x000fe20003f1d000 */
[----:B------:R-:W-:Y:S01]  /*e7c0*/  LDSM.16.MT88.4 R8, [R165+0x6800] ;  /* 0x00680000a508783b */ /* 0x000fe20000004200 */
[C---:B------:R-:W-:Y:S02]  /*e7d0*/  FMUL.FTZ R26, R0.reuse, c[0x0][0x23c] ;  /* 0x00008f00001a7a20 */ /* 0x040fe40000410000 */
[----:B------:R-:W-:Y:S02]  /*e7e0*/  FSEL R55, R55, RZ, P0 ;  /* 0x000000ff37377208 */ /* 0x000fe40000000000 */
[----:B------:R-:W-:-:S03]  /*e7f0*/  FSETP.NEU.FTZ.AND P0, PT, R0, -INF , PT ;  /* 0xff8000000000780b */ /* 0x000fc60003f1d000 */
[--C-:B------:R-:W-:Y:S01]  /*e800*/  FFMA.FTZ R35, R72, c[0x0][0x23c], -R55.reuse ;  /* 0x00008f0048237a23 */ /* 0x100fe20000010837 */
[----:B------:R-:W-:Y:S01]  /*e810*/  FSEL R26, R26, RZ, P0 ;  /* 0x000000ff1a1a7208 */ /* 0x000fe20000000000 */
[--C-:B------:R-:W-:Y:S02]  /*e820*/  FFMA.FTZ R54, R104, c[0x0][0x23c], -R55.reuse ;  /* 0x00008f0068367a23 */ /* 0x100fe40000010837 */
[--C-:B------:R-:W-:Y:S02]  /*e830*/  FFMA.FTZ R53, R82, c[0x0][0x23c], -R55.reuse ;  /* 0x00008f0052357a23 */ /* 0x100fe40000010837 */
[----:B------:R-:W-:Y:S01]  /*e840*/  FFMA.FTZ R34, R73, c[0x0][0x23c], -R26 ;  /* 0x00008f0049227a23 */ /* 0x000fe2000001081a */
[----:B------:R-:W-:Y:S01]  /*e850*/  MUFU.EX2 R35, R35 ;  /* 0x0000002300237308 */ /* 0x000fe20000000800 */
[----:B------:R-:W1:Y:S01]  /*e860*/  LDSM.16.MT88.4 R72, [R166+0x6000] ;  /* 0x00600000a648783b */ /* 0x000e620000004200 */
[--C-:B------:R-:W-:Y:S02]  /*e870*/  FFMA.FTZ R52, R80, c[0x0][0x23c], -R55.reuse ;  /* 0x00008f0050347a23 */ /* 0x100fe40000010837 */
[----:B------:R-:W-:-:S02]  /*e880*/  FFMA.FTZ R37, R78, c[0x0][0x23c], -R55 ;  /* 0x00008f004e257a23 */ /* 0x000fc40000010837 */
[--C-:B------:R-:W-:Y:S02]  /*e890*/  FFMA.FTZ R59, R106, c[0x0][0x23c], -R26.reuse ;  /* 0x00008f006a3b7a23 */ /* 0x100fe4000001081a */
[--C-:B------:R-:W-:Y:S01]  /*e8a0*/  FFMA.FTZ R56, R107, c[0x0][0x23c], -R26.reuse ;  /* 0x00008f006b387a23 */ /* 0x100fe2000001081a */
[----:B------:R-:W-:Y:S01]  /*e8b0*/  MUFU.EX2 R54, R54 ;  /* 0x0000003600367308 */ /* 0x000fe20000000800 */
[--C-:B------:R-:W-:Y:S02]  /*e8c0*/  FFMA.FTZ R57, R7, c[0x0][0x23c], -R26.reuse ;  /* 0x00008f0007397a23 */ /* 0x100fe4000001081a */
[--C-:B------:R-:W-:Y:S02]  /*e8d0*/  FFMA.FTZ R28, R32, c[0x0][0x23c], -R55.reuse ;  /* 0x00008f00201c7a23 */ /* 0x100fe40000010837 */
[--C-:B------:R-:W-:Y:S02]  /*e8e0*/  FFMA.FTZ R32, R76, c[0x0][0x23c], -R55.reuse ;  /* 0x00008f004c207a23 */ /* 0x100fe40000010837 */
[----:B------:R-:W2:Y:S01]  /*e8f0*/  LDSM.16.MT88.4 R76, [R165+0x6000] ;  /* 0x00600000a54c783b */ /* 0x000ea20000004200 */
[----:B------:R-:W-:Y:S01]  /*e900*/  FFMA.FTZ R27, R6, c[0x0][0x23c], -R55 ;  /* 0x00008f00061b7a23 */ /* 0x000fe20000010837 */
[----:B------:R-:W3:Y:S01]  /*e910*/  MUFU.EX2 R53, R53 ;  /* 0x0000003500357308 */ /* 0x000ee20000000800 */
[--C-:B------:R-:W-:Y:S01]  /*e920*/  FFMA.FTZ R36, R89, c[0x0][0x23c], -R26.reuse ;  /* 0x00008f0059247a23 */ /* 0x100fe2000001081a */
[----:B------:R-:W4:Y:S01]  /*e930*/  LDSM.16.MT88.4 R4, [R164+0x6000] ;  /* 0x00600000a404783b */ /* 0x000f220000004200 */
[----:B------:R-:W-:-:S02]  /*e940*/  FFMA.FTZ R31, R91, c[0x0][0x23c], -R26 ;  /* 0x00008f005b1f7a23 */ /* 0x000fc4000001081a */
[--C-:B------:R-:W-:Y:S02]  /*e950*/  FFMA.FTZ R30, R81, c[0x0][0x23c], -R26.reuse ;  /* 0x00008f00511e7a23 */ /* 0x100fe4000001081a */
[--C-:B------:R-:W-:Y:S01]  /*e960*/  FFMA.FTZ R3, R83, c[0x0][0x23c], -R26.reuse ;  /* 0x00008f0053037a23 */ /* 0x100fe2000001081a */
[----:B------:R-:W-:Y:S01]  /*e970*/  MUFU.EX2 R52, R52 ;  /* 0x0000003400347308 */ /* 0x000fe20000000800 */
[--C-:B------:R-:W-:Y:S02]  /*e980*/  FFMA.FTZ R65, R142, c[0x0][0x23c], -R55.reuse ;  /* 0x00008f008e417a23 */ /* 0x100fe40000010837 */
[--C-:B------:R-:W-:Y:S02]  /*e990*/  FFMA.FTZ R62, R144, c[0x0][0x23c], -R55.reuse ;  /* 0x00008f00903e7a23 */ /* 0x100fe40000010837 */
[--C-:B------:R-:W-:Y:S02]  /*e9a0*/  FFMA.FTZ R63, R146, c[0x0][0x23c], -R55.reuse ;  /* 0x00008f00923f7a23 */ /* 0x100fe40000010837 */
[----:B------:R-:W-:Y:S01]  /*e9b0*/  FFMA.FTZ R60, R148, c[0x0][0x23c], -R55 ;  /* 0x00008f00943c7a23 */ /* 0x000fe20000010837 */
[----:B------:R-:W5:Y:S01]  /*e9c0*/  MUFU.EX2 R37, R37 ;  /* 0x0000002500257308 */ /* 0x000f620000000800 */
        /* <DEDUP_REMOVED lines=9> */
[----:B------:R-:W3:Y:S01]  /*ea60*/  MUFU.EX2 R56, R56 ;  /* 0x0000003800387308 */ /* 0x000ee20000000800 */
        /* <DEDUP_REMOVED lines=9> */
[----:B------:R-:W5:Y:S01]  /*eb00*/  MUFU.EX2 R34, R34 ;  /* 0x0000002200227308 */ /* 0x000f620000000800 */
[----:B---3--:R-:W-:Y:S01]  /*eb10*/  F2FP.BF16.PACK_AB R85, R56, R59 ;  /* 0x0000003b3855723e */ /* 0x008fe200000010ff */
[----:B------:R-:W-:-:S02]  /*eb20*/  FFMA.FTZ R119, R134, c[0x0][0x23c], -R55 ;  /* 0x00008f0086777a23 */ /* 0x000fc40000010837 */
[--C-:B------:R-:W-:Y:S02]  /*eb30*/  FFMA.FTZ R114, R136, c[0x0][0x23c], -R55.reuse ;  /* 0x00008f0088727a23 */ /* 0x100fe40000010837 */
[--C-:B------:R-:W-:Y:S02]  /*eb40*/  FFMA.FTZ R115, R115, c[0x0][0x23c], -R26.reuse ;  /* 0x00008f0073737a23 */ /* 0x100fe4000001081a */
[----:B------:R-:W3:Y:S01]  /*eb50*/  MUFU.EX2 R28, R28 ;  /* 0x0000001c001c7308 */ /* 0x000ee20000000800 */
[--C-:B------:R-:W-:Y:S02]  /*eb60*/  FFMA.FTZ R118, R135, c[0x0][0x23c], -R26.reuse ;  /* 0x00008f0087767a23 */ /* 0x100fe4000001081a */
[--C-:B------:R-:W-:Y:S02]  /*eb70*/  FFMA.FTZ R120, R133, c[0x0][0x23c], -R26.reuse ;  /* 0x00008f0085787a23 */ /* 0x100fe4000001081a */
[----:B------:R-:W-:Y:S02]  /*eb80*/  FFMA.FTZ R113, R113, c[0x0][0x23c], -R26 ;  /* 0x00008f0071717a23 */ /* 0x000fe4000001081a */
[--C-:B------:R-:W-:Y:S01]  /*eb90*/  FFMA.FTZ R123, R108, c[0x0][0x23c], -R55.reuse ;  /* 0x00008f006c7b7a23 */ /* 0x100fe20000010837 */
[----:B-----5:R-:W-:Y:S01]  /*eba0*/  F2FP.BF16.PACK_AB R87, R34, R57 ;  /* 0x000000392257723e */ /* 0x020fe200000010ff */
[----:B------:R-:W-:Y:S01]  /*ebb0*/  MUFU.EX2 R32, R32 ;  /* 0x0000002000207308 */ /* 0x000fe20000000800 */
[----:B------:R-:W-:-:S02]  /*ebc0*/  FFMA.FTZ R129, R102, c[0x0][0x23c], -R55 ;  /* 0x00008f0066817a23 */ /* 0x000fc40000010837 */
[--C-:B------:R-:W-:Y:S02]  /*ebd0*/  FFMA.FTZ R108, R109, c[0x0][0x23c], -R26.reuse ;  /* 0x00008f006d6c7a23 */ /* 0x100fe4000001081a */
[--C-:B------:R-:W-:Y:S01]  /*ebe0*/  FFMA.FTZ R122, R20, c[0x0][0x23c], -R55.reuse ;  /* 0x00008f00147a7a23 */ /* 0x100fe20000010837 */
[C---:B-1----:R-:W-:Y:S01]  /*ebf0*/  HMMA.16816.F32.BF16 R68, R84.reuse, R72, RZ ;  /* 0x000000485444723c */ /* 0x042fe200000418ff */
[----:B------:R-:W-:Y:S01]  /*ec00*/  FFMA.FTZ R102, R22, c[0x0][0x23c], -R55 ;  /* 0x00008f0016667a23 */ /* 0x000fe20000010837 */
[----:B------:R-:W-:Y:S01]  /*ec10*/  MUFU.EX2 R27, R27 ;  /* 0x0000001b001b7308 */ /* 0x000fe20000000800 */
[--C-:B------:R-:W-:Y:S02]  /*ec20*/  FFMA.FTZ R109, R23, c[0x0][0x23c], -R26.reuse ;  /* 0x00008f00176d7a23 */ /* 0x100fe4000001081a */
[--C-:B------:R-:W-:Y:S02]  /*ec30*/  FFMA.FTZ R128, R21, c[0x0][0x23c], -R26.reuse ;  /* 0x00008f0015807a23 */ /* 0x100fe4000001081a */
[----:B------:R-:W-:Y:S01]  /*ec40*/  LDSM.16.MT88.4 R20, [R168+0x8800] ;  /* 0x00880000a814783b */ /* 0x000fe20000004200 */
[----:B------:R-:W-:Y:S01]  /*ec50*/  HMMA.16816.F32.BF16 R72, R84, R74, RZ ;  /* 0x0000004a5448723c */ /* 0x000fe200000418ff */
[--C-:B------:R-:W-:Y:S01]  /*ec60*/  FFMA.FTZ R105, R105, c[0x0][0x23c], -R26.reuse ;  /* 0x00008f0069697a23 */ /* 0x100fe2000001081a */
[----:B------:R-:W-:Y:S01]  /*ec70*/  MUFU.EX2 R36, R36 ;  /* 0x0000002400247308 */ /* 0x000fe20000000800 */
[----:B------:R-:W-:-:S02]  /*ec80*/  FFMA.FTZ R49, R49, c[0x0][0x23c], -R26 ;  /* 0x00008f0031317a23 */ /* 0x000fc4000001081a */
[----:B------:R-:W-:Y:S02]  /*ec90*/  FADD.FTZ R53, R54, R53 ;  /* 0x0000003536357221 */ /* 0x000fe40000010000 */
[----:B------:R-:W-:Y:S01]  /*eca0*/  FADD.FTZ R56, R59, R56 ;  /* 0x000000383b387221 */ /* 0x000fe20000010000 */
[C---:B------:R-:W-:Y:S01]  /*ecb0*/  HMMA.16816.F32.BF16 R96, R84.reuse, R92, RZ ;  /* 0x0000005c5460723c */ /* 0x040fe200000418ff */
[----:B------:R-:W-:Y:S01]  /*ecc0*/  FADD.FTZ R52, R52, R53 ;  /* 0x0000003534347221 */ /* 0x000fe20000010000 */
[----:B------:R-:W1:Y:S01]  /*ecd0*/  MUFU.EX2 R31, R31 ;  /* 0x0000001f001f7308 */ /* 0x000e620000000800 */
[----:B------:R-:W-:Y:S02]  /*ece0*/  FADD.FTZ R57, R57, R56 ;  /* 0x0000003839397221 */ /* 0x000fe40000010000 */
[----:B------:R-:W-:Y:S02]  /*ecf0*/  FADD.FTZ R52, R37, R52 ;  /* 0x0000003425347221 */ /* 0x000fe40000010000 */
[----:B------:R-:W-:Y:S01]  /*ed00*/  FADD.FTZ R57, R34, R57 ;  /* 0x0000003922397221 */ /* 0x000fe20000010000 */
[----:B--2---:R-:W-:Y:S01]  /*ed10*/  HMMA.16816.F32.BF16 R88, R84, R76, RZ ;  /* 0x0000004c5458723c */ /* 0x004fe200000418ff */
[--C-:B------:R-:W-:Y:S01]  /*ed20*/  FFMA.FTZ R38, R38, c[0x0][0x23c], -R55.reuse ;  /* 0x00008f0026267a23 */ /* 0x100fe20000010837 */
[----:B------:R-:W-:Y:S01]  /*ed30*/  MUFU.EX2 R30, R30 ;  /* 0x0000001e001e7308 */ /* 0x000fe20000000800 */
[----:B------:R-:W-:-:S02]  /*ed40*/  FFMA.FTZ R193, R42, c[0x0][0x23c], -R55 ;  /* 0x00008f002ac17a23 */ /* 0x000fc40000010837 */
[--C-:B------:R-:W-:Y:S02]  /*ed50*/  FFMA.FTZ R33, R33, c[0x0][0x23c], -R26.reuse ;  /* 0x00008f0021217a23 */ /* 0x100fe4000001081a */
[--C-:B------:R-:W-:Y:S01]  /*ed60*/  FFMA.FTZ R34, R29, c[0x0][0x23c], -R26.reuse ;  /* 0x00008f001d227a23 */ /* 0x100fe2000001081a */
[----:B------:R-:W-:Y:S01]  /*ed70*/  HMMA.16816.F32.BF16 R92, R84, R94, RZ ;  /* 0x0000005e545c723c */ /* 0x000fe200000418ff */
[--C-:B------:R-:W-:Y:S01]  /*ed80*/  FFMA.FTZ R25, R25, c[0x0][0x23c], -R26.reuse ;  /* 0x00008f0019197a23 */ /* 0x100fe2000001081a */
[----:B------:R-:W2:Y:S01]  /*ed90*/  MUFU.EX2 R3, R3 ;  /* 0x0000000300037308 */ /* 0x000ea20000000800 */
[----:B------:R-:W-:-:S05]  /*eda0*/  FFMA.FTZ R192, R24, c[0x0][0x23c], -R26 ;  /* 0x00008f0018c07a23 */ /* 0x000fca000001081a */
[C---:B------:R-:W-:Y:S02]  /*edb0*/  HMMA.16816.F32.BF16 R76, R84.reuse, R78, RZ ;  /* 0x0000004e544c723c */ /* 0x040fe400000418ff */
[----:B------:R-:W-:Y:S06]  /*edc0*/  MUFU.EX2 R65, R65 ;  /* 0x0000004100417308 */ /* 0x000fec0000000800 */
[C---:B----4-:R-:W-:Y:S02]  /*edd0*/  HMMA.16816.F32.BF16 R80, R84.reuse, R4, RZ ;  /* 0x000000045450723c */ /* 0x050fe400000418ff */
[----:B------:R-:W4:Y:S05]  /*ede0*/  MUFU.EX2 R62, R62 ;  /* 0x0000003e003e7308 */ /* 0x000f2a0000000800 */
[----:B---3--:R-:W-:Y:S01]  /*edf0*/  F2FP.BF16.PACK_AB R4, R28, R35 ;  /* 0x000000231c04723e */ /* 0x008fe200000010ff */
[----:B------:R-:W-:Y:S01]  /*ee00*/  HMMA.16816.F32.BF16 R84, R84, R6, RZ ;  /* 0x000000065454723c */ /* 0x000fe200000418ff */
[----:B-1----:R-:W-:Y:S01]  /*ee10*/  F2FP.BF16.PACK_AB R5, R31, R36 ;  /* 0x000000241f05723e */ /* 0x002fe200000010ff */
[----:B------:R-:W-:Y:S01]  /*ee20*/  MUFU.EX2 R63, R63 ;  /* 0x0000003f003f7308 */ /* 0x000fe20000000800 */
[----:B------:R-:W-:-:S02]  /*ee30*/  FADD.FTZ R35, R35, R52 ;  /* 0x0000003423237221 */ /* 0x000fc40000010000 */
[----:B------:R-:W-:Y:S02]  /*ee40*/  FADD.FTZ R36, R36, R57 ;  /* 0x0000003924247221 */ /* 0x000fe40000010000 */
[----:B------:R-:W-:Y:S01]  /*ee50*/  F2FP.BF16.PACK_AB R6, R27, R32 ;  /* 0x000000201b06723e */ /* 0x000fe200000010ff */
[----:B------:R-:W-:Y:S01]  /*ee60*/  FADD.FTZ R35, R28, R35 ;  /* 0x000000231c237221 */ /* 0x000fe20000010000 */
[----:B--2---:R-:W-:Y:S01]  /*ee70*/  F2FP.BF16.PACK_AB R7, R3, R30 ;  /* 0x0000001e0307723e */ /* 0x004fe200000010ff */
[----:B------:R-:W-:Y:S01]  /*ee80*/  MUFU.EX2 R60, R60 ;  /* 0x0000003c003c7308 */ /* 0x000fe20000000800 */
[----:B------:R-:W-:Y:S02]  /*ee90*/  FADD.FTZ R31, R31, R36 ;  /* 0x000000241f1f7221 */ /* 0x000fe40000010000 */
[----:B------:R-:W-:Y:S02]  /*eea0*/  FADD.FTZ R32, R32, R35 ;  /* 0x0000002320207221 */ /* 0x000fe40000010000 */
[----:B------:R-:W-:Y:S01]  /*eeb0*/  FADD.FTZ R30, R30, R31 ;  /* 0x0000001f1e1e7221 */ /* 0x000fe20000010000 */
[----:B------:R-:W-:Y:S01]  /*eec0*/  HMMA.16816.F32.BF16 R68, R4, R12, R68 ;  /* 0x0000000c0444723c */ /* 0x000fe20000041844 */
[----:B------:R-:W-:Y:S01]  /*eed0*/  FADD.FTZ R32, R27, R32 ;  /* 0x000000201b207221 */ /* 0x000fe20000010000 */
[----:B------:R-:W-:Y:S01]  /*eee0*/  MUFU.EX2 R61, R61 ;  /* 0x0000003d003d7308 */ /* 0x000fe20000000800 */
[----:B------:R-:W-:-:S05]  /*eef0*/  FADD.FTZ R30, R3, R30 ;  /* 0x0000001e031e7221 */ /* 0x000fca0000010000 */
[C---:B------:R-:W-:Y:S01]  /*ef00*/  HMMA.16816.F32.BF16 R72, R4.reuse, R14, R72 ;  /* 0x0000000e0448723c */ /* 0x040fe20000041848 */
[----:B------:R-:W1:Y:S01]  /*ef10*/  LDSM.16.MT88.4 R12, [R164+0x6800] ;  /* 0x00680000a40c783b */ /* 0x000e620000004200 */
[----:B------:R-:W2:Y:S06]  /*ef20*/  MUFU.EX2 R66, R66 ;  /* 0x0000004200427308 */ /* 0x000eac0000000800 */
[C---:B------:R-:W-:Y:S02]  /*ef30*/  HMMA.16816.F32.BF16 R96, R4.reuse, R16, R96 ;  /* 0x000000100460723c */ /* 0x040fe40000041860 */
[----:B------:R-:W-:Y:S06]  /*ef40*/  MUFU.EX2 R67, R67 ;  /* 0x0000004300437308 */ /* 0x000fec0000000800 */
[C---:B------:R-:W-:Y:S01]  /*ef50*/  HMMA.16816.F32.BF16 R92, R4.reuse, R18, R92 ;  /* 0x00000012045c723c */ /* 0x040fe2000004185c */
[----:B------:R-:W3:Y:S01]  /*ef60*/  LDSM.16.MT88.4 R16, [R168+0x7000] ;  /* 0x00700000a810783b */ /* 0x000ee20000004200 */
[----:B------:R-:W5:Y:S06]  /*ef70*/  MUFU.EX2 R64, R64 ;  /* 0x0000004000407308 */ /* 0x000f6c0000000800 */
[C---:B------:R-:W-:Y:S02]  /*ef80*/  HMMA.16816.F32.BF16 R88, R4.reuse, R8, R88 ;  /* 0x000000080458723c */ /* 0x040fe40000041858 */
[----:B------:R-:W-:Y:S06]  /*ef90*/  MUFU.EX2 R111, R111 ;  /* 0x0000006f006f7308 */ /* 0x000fec0000000800 */
[C---:B------:R-:W-:Y:S01]  /*efa0*/  HMMA.16816.F32.BF16 R76, R4.reuse, R10, R76 ;  /* 0x0000000a044c723c */ /* 0x040fe2000004184c */
[----:B------:R-:W3:Y:S01]  /*efb0*/  LDSM.16.MT88.4 R8, [R165+0x7000] ;  /* 0x00700000a508783b */ /* 0x000ee20000004200 */
[----:B------:R-:W2:Y:S06]  /*efc0*/  MUFU.EX2 R106, R106 ;  /* 0x0000006a006a7308 */ /* 0x000eac0000000800 */
[C---:B-1----:R-:W-:Y:S02]  /*efd0*/  HMMA.16816.F32.BF16 R80, R4.reuse, R12, R80 ;  /* 0x0000000c0450723c */ /* 0x042fe40000041850 */
[----:B------:R-:W-:Y:S06]  /*efe0*/  MUFU.EX2 R104, R104 ;  /* 0x0000006800687308 */ /* 0x000fec0000000800 */
[----:B------:R-:W-:Y:S01]  /*eff0*/  HMMA.16816.F32.BF16 R84, R4, R14, R84 ;  /* 0x0000000e0454723c */ /* 0x000fe20000041854 */
[----:B------:R-:W1:Y:S01]  /*f000*/  LDSM.16.MT88.4 R12, [R166+0x7000] ;  /* 0x00700000a60c783b */ /* 0x000e620000004200 */
[----:B------:R-:W-:Y:S05]  /*f010*/  MUFU.EX2 R103, R103 ;  /* 0x0000006700677308 */ /* 0x000fea0000000800 */
[----:B----4-:R-:W-:Y:S01]  /*f020*/  F2FP.BF16.PACK_AB R4, R62, R65 ;  /* 0x000000413e04723e */ /* 0x010fe200000010ff */
[----:B------:R-:W-:Y:S01]  /*f030*/  FADD.FTZ R65, R65, R32 ;  /* 0x0000002041417221 */ /* 0x000fe20000010000 */
[----:B--2---:R-:W-:Y:S01]  /*f040*/  F2FP.BF16.PACK_AB R5, R66, R61 ;  /* 0x0000003d4205723e */ /* 0x004fe200000010ff */
        /* <DEDUP_REMOVED lines=8> */
[C---:B---3--:R-:W-:Y:S01]  /*f0d0*/  HMMA.16816.F32.BF16 R96, R4.reuse, R16, R96 ;  /* 0x000000100460723c */ /* 0x048fe20000041860 */
[----:B------:R-:W-:Y:S02]  /*f0e0*/  FADD.FTZ R67, R67, R66 ;  /* 0x0000004243437221 */ /* 0x000fe40000010000 */
[----:B------:R-:W-:Y:S02]  /*f0f0*/  FADD.FTZ R60, R60, R63 ;  /* 0x0000003f3c3c7221 */ /* 0x000fe40000010000 */
[----:B------:R-:W-:Y:S01]  /*f100*/  FADD.FTZ R64, R64, R67 ;  /* 0x0000004340407221 */ /* 0x000fe20000010000 */
[----:B------:R-:W-:Y:S02]  /*f110*/  MUFU.EX2 R117, R117 ;  /* 0x0000007500757308 */ /* 0x000fe40000000800 */
[C---:B------:R-:W-:Y:S01]  /*f120*/  HMMA.16816.F32.BF16 R92, R4.reuse, R18, R92 ;  /* 0x00000012045c723c */ /* 0x040fe2000004185c */
[----:B------:R-:W-:Y:S05]  /*f130*/  LDSM.16.MT88.4 R16, [R168+0x7800] ;  /* 0x00780000a810783b */ /* 0x000fea0000004200 */
[----:B------:R-:W3:Y:S02]  /*f140*/  MUFU.EX2 R112, R112 ;  /* 0x0000007000707308 */ /* 0x000ee40000000800 */
[C---:B------:R-:W-:Y:S06]  /*f150*/  HMMA.16816.F32.BF16 R88, R4.reuse, R8, R88 ;  /* 0x000000080458723c */ /* 0x040fec0000041858 */
[----:B------:R-:W-:Y:S02]  /*f160*/  MUFU.EX2 R121, R121 ;  /* 0x0000007900797308 */ /* 0x000fe40000000800 */
[C---:B-1----:R-:W-:Y:S06]  /*f170*/  HMMA.16816.F32.BF16 R68, R4.reuse, R12, R68 ;  /* 0x0000000c0444723c */ /* 0x042fec0000041844 */
[----:B------:R-:W1:Y:S02]  /*f180*/  MUFU.EX2 R116, R116 ;  /* 0x0000007400747308 */ /* 0x000e640000000800 */
[C---:B------:R-:W-:Y:S01]  /*f190*/  HMMA.16816.F32.BF16 R72, R4.reuse, R14, R72 ;  /* 0x0000000e0448723c */ /* 0x040fe20000041848 */
[----:B------:R-:W4:Y:S05]  /*f1a0*/  LDSM.16.MT88.4 R12, [R164+0x7000] ;  /* 0x00700000a40c783b */ /* 0x000f2a0000004200 */
[----:B------:R-:W-:Y:S02]  /*f1b0*/  MUFU.EX2 R119, R119 ;  /* 0x0000007700777308 */ /* 0x000fe40000000800 */
[C---:B------:R-:W-:Y:S01]  /*f1c0*/  HMMA.16816.F32.BF16 R76, R4.reuse, R10, R76 ;  /* 0x0000000a044c723c */ /* 0x040fe2000004184c */
[----:B------:R-:W5:Y:S05]  /*f1d0*/  LDSM.16.MT88.4 R8, [R165+0x7800] ;  /* 0x00780000a508783b */ /* 0x000f6a0000004200 */
[----:B------:R-:W-:Y:S08]  /*f1e0*/  MUFU.EX2 R114, R114 ;  /* 0x0000007200727308 */ /* 0x000ff00000000800 */
[----:B------:R-:W-:Y:S08]  /*f1f0*/  MUFU.EX2 R115, R115 ;  /* 0x0000007300737308 */ /* 0x000ff00000000800 */
[----:B------:R-:W1:Y:S08]  /*f200*/  MUFU.EX2 R118, R118 ;  /* 0x0000007600767308 */ /* 0x000e700000000800 */
[----:B------:R-:W-:Y:S01]  /*f210*/  MUFU.EX2 R120, R120 ;  /* 0x0000007800787308 */ /* 0x000fe20000000800 */
[C---:B----4-:R-:W-:Y:S07]  /*f220*/  HMMA.16816.F32.BF16 R80, R4.reuse, R12, R80 ;  /* 0x0000000c0450723c */ /* 0x050fee0000041850 */
[----:B------:R-:W4:Y:S01]  /*f230*/  MUFU.EX2 R113, R113 ;  /* 0x0000007100717308 */ /* 0x000f220000000800 */
[----:B------:R-:W-:Y:S01]  /*f240*/  HMMA.16816.F32.BF16 R84, R4, R14, R84 ;  /* 0x0000000e0454723c */ /* 0x000fe20000041854 */
[----:B------:R-:W1:Y:S06]  /*f250*/  LDSM.16.MT88.4 R12, [R166+0x7800] ;  /* 0x00780000a60c783b */ /* 0x000e6c0000004200 */
[----:B------:R-:W-:Y:S01]  /*f260*/  MUFU.EX2 R129, R129 ;  /* 0x0000008100817308 */ /* 0x000fe20000000800 */
[----:B------:R-:W-:Y:S01]  /*f270*/  F2FP.BF16.PACK_AB R4, R106, R111 ;  /* 0x0000006f6a04723e */ /* 0x000fe200000010ff */
[----:B------:R-:W-:Y:S01]  /*f280*/  FADD.FTZ R111, R111, R60 ;  /* 0x0000003c6f6f7221 */ /* 0x000fe20000010000 */
[----:B--2---:R-:W-:Y:S01]  /*f290*/  F2FP.BF16.PACK_AB R5, R110, R107 ;  /* 0x0000006b6e05723e */ /* 0x004fe200000010ff */
[----:B------:R-:W-:Y:S01]  /*f2a0*/  FADD.FTZ R107, R107, R64 ;  /* 0x000000406b6b7221 */ /* 0x000fe20000010000 */
[----:B------:R-:W-:Y:S01]  /*f2b0*/  F2FP.BF16.PACK_AB R6, R103, R104 ;  /* 0x000000686706723e */ /* 0x000fe200000010ff */
[----:B------:R-:W-:Y:S01]  /*f2c0*/  FADD.FTZ R111, R106, R111 ;  /* 0x0000006f6a6f7221 */ /* 0x000fe20000010000 */
[----:B---3--:R-:W-:Y:S01]  /*f2d0*/  F2FP.BF16.PACK_AB R7, R112, R117 ;  /* 0x000000757007723e */ /* 0x008fe200000010ff */
[----:B------:R-:W2:Y:S01]  /*f2e0*/  MUFU.EX2 R122, R122 ;  /* 0x0000007a007a7308 */ /* 0x000ea20000000800 */
[----:B------:R-:W-:-:S02]  /*f2f0*/  FADD.FTZ R110, R110, R107 ;  /* 0x0000006b6e6e7221 */ /* 0x000fc40000010000 */
[----:B------:R-:W-:Y:S02]  /*f300*/  FADD.FTZ R104, R104, R111 ;  /* 0x0000006f68687221 */ /* 0x000fe40000010000 */
[----:B------:R-:W-:Y:S01]  /*f310*/  FADD.FTZ R117, R117, R110 ;  /* 0x0000006e75757221 */ /* 0x000fe20000010000 */
[----:B------:R-:W-:Y:S01]  /*f320*/  HMMA.16816.F32.BF16 R96, R4, R16, R96 ;  /* 0x000000100460723c */ /* 0x000fe20000041860 */
[----:B------:R-:W-:Y:S01]  /*f330*/  FADD.FTZ R104, R103, R104 ;  /* 0x0000006867687221 */ /* 0x000fe20000010000 */
[----:B------:R-:W-:Y:S01]  /*f340*/  MUFU.EX2 R123, R123 ;  /* 0x0000007b007b7308 */ /* 0x000fe20000000800 */
[----:B------:R-:W-:-:S05]  /*f350*/  FADD.FTZ R112, R112, R117 ;  /* 0x0000007570707221 */ /* 0x000fca0000010000 */
[C---:B------:R-:W-:Y:S01]  /*f360*/  HMMA.16816.F32.BF16 R92, R4.reuse, R18, R92 ;  /* 0x00000012045c723c */ /* 0x040fe2000004185c */
[----:B------:R-:W-:Y:S01]  /*f370*/  LDSM.16.MT88.4 R16, [R168+0x8000] ;  /* 0x00800000a810783b */ /* 0x000fe20000004200 */
[----:B------:R-:W-:Y:S06]  /*f380*/  MUFU.EX2 R102, R102 ;  /* 0x0000006600667308 */ /* 0x000fec0000000800 */
[C---:B-----5:R-:W-:Y:S02]  /*f390*/  HMMA.16816.F32.BF16 R88, R4.reuse, R8, R88 ;  /* 0x000000080458723c */ /* 0x060fe40000041858 */
[----:B------:R-:W-:Y:S06]  /*f3a0*/  MUFU.EX2 R108, R108 ;  /* 0x0000006c006c7308 */ /* 0x000fec0000000800 */
[C---:B-1----:R-:W-:Y:S02]  /*f3b0*/  HMMA.16816.F32.BF16 R68, R4.reuse, R12, R68 ;  /* 0x0000000c0444723c */ /* 0x042fe40000041844 */
[----:B------:R-:W1:Y:S06]  /*f3c0*/  MUFU.EX2 R109, R109 ;  /* 0x0000006d006d7308 */ /* 0x000e6c0000000800 */
[C---:B------:R-:W-:Y:S01]  /*f3d0*/  HMMA.16816.F32.BF16 R72, R4.reuse, R14, R72 ;  /* 0x0000000e0448723c */ /* 0x040fe20000041848 */
[----:B------:R-:W3:Y:S01]  /*f3e0*/  LDSM.16.MT88.4 R12, [R164+0x7800] ;  /* 0x00780000a40c783b */ /* 0x000ee20000004200 */
[----:B------:R-:W-:Y:S06]  /*f3f0*/  MUFU.EX2 R128, R128 ;  /* 0x0000008000807308 */ /* 0x000fec0000000800 */
[C---:B------:R-:W-:Y:S01]  /*f400*/  HMMA.16816.F32.BF16 R76, R4.reuse, R10, R76 ;  /* 0x0000000a044c723c */ /* 0x040fe2000004184c */
[----:B------:R-:W5:Y:S01]  /*f410*/  LDSM.16.MT88.4 R8, [R165+0x8000] ;  /* 0x00800000a508783b */ /* 0x000f620000004200 */
[----:B------:R-:W1:Y:S08]  /*f420*/  MUFU.EX2 R105, R105 ;  /* 0x0000006900697308 */ /* 0x000e700000000800 */
[----:B------:R-:W-:Y:S08]  /*f430*/  MUFU.EX2 R49, R49 ;  /* 0x0000003100317308 */ /* 0x000ff00000000800 */
[----:B------:R-:W-:Y:S08]  /*f440*/  MUFU.EX2 R38, R38 ;  /* 0x0000002600267308 */ /* 0x000ff00000000800 */
[----:B------:R-:W-:Y:S01]  /*f450*/  MUFU.EX2 R193, R193 ;  /* 0x000000c100c17308 */ /* 0x000fe20000000800 */
[C---:B---3--:R-:W-:Y:S07]  /*f460*/  HMMA.16816.F32.BF16 R80, R4.reuse, R12, R80 ;  /* 0x0000000c0450723c */ /* 0x048fee0000041850 */
[----:B------:R-:W-:Y:S01]  /*f470*/  MUFU.EX2 R33, R33 ;  /* 0x0000002100217308 */ /* 0x000fe20000000800 */
[----:B------:R-:W-:Y:S01]  /*f480*/  HMMA.16816.F32.BF16 R84, R4, R14, R84 ;  /* 0x0000000e0454723c */ /* 0x000fe20000041854 */
[----:B------:R-:W3:Y:S06]  /*f490*/  LDSM.16.MT88.4 R12, [R166+0x8000] ;  /* 0x00800000a60c783b */ /* 0x000eec0000004200 */
[----:B------:R-:W-:Y:S01]  /*f4a0*/  MUFU.EX2 R34, R34 ;  /* 0x0000002200227308 */ /* 0x000fe20000000800 */
[----:B------:R-:W-:Y:S01]  /*f4b0*/  F2FP.BF16.PACK_AB R4, R116, R121 ;  /* 0x000000797404723e */ /* 0x000fe200000010ff */
[----:B------:R-:W-:Y:S01]  /*f4c0*/  FADD.FTZ R121, R121, R104 ;  /* 0x0000006879797221 */ /* 0x000fe20000010000 */
[----:B------:R-:W-:-:S05]  /*f4d0*/  F2FP.BF16.PACK_AB R5, R118, R115 ;  /* 0x000000737605723e */ /* 0x000fca00000010ff */
[----:B------:R-:W-:Y:S01]  /*f4e0*/  MUFU.EX2 R25, R25 ;  /* 0x0000001900197308 */ /* 0x000fe20000000800 */
[----:B------:R-:W-:Y:S01]  /*f4f0*/  F2FP.BF16.PACK_AB R6, R114, R119 ;  /* 0x000000777206723e */ /* 0x000fe200000010ff */
[----:B------:R-:W-:Y:S01]  /*f500*/  FADD.FTZ R115, R115, R112 ;  /* 0x0000007073737221 */ /* 0x000fe20000010000 */
[----:B----4-:R-:W-:Y:S01]  /*f510*/  F2FP.BF16.PACK_AB R7, R113, R120 ;  /* 0x000000787107723e */ /* 0x010fe200000010ff */
[----:B------:R-:W-:Y:S02]  /*f520*/  FADD.FTZ R116, R116, R121 ;  /* 0x0000007974747221 */ /* 0x000fe40000010000 */
[----:B------:R-:W-:Y:S02]  /*f530*/  FADD.FTZ R115, R118, R115 ;  /* 0x0000007376737221 */ /* 0x000fe40000010000 */
[----:B------:R-:W-:Y:S01]  /*f540*/  MUFU.EX2 R192, R192 ;  /* 0x000000c000c07308 */ /* 0x000fe20000000800 */
[----:B------:R-:W-:Y:S01]  /*f550*/  FADD.FTZ R119, R119, R116 ;  /* 0x0000007477777221 */ /* 0x000fe20000010000 */
[----:B-----5:R-:W-:Y:S01]  /*f560*/  HMMA.16816.F32.BF16 R88, R4, R8, R88 ;  /* 0x000000080458723c */ /* 0x020fe20000041858 */
[----:B------:R-:W-:-:S02]  /*f570*/  FADD.FTZ R120, R120, R115 ;  /* 0x0000007378787221 */ /* 0x000fc40000010000 */
[----:B------:R-:W-:Y:S02]  /*f580*/  FADD.FTZ R114, R114, R119 ;  /* 0x0000007772727221 */ /* 0x000fe40000010000 */
[----:B------:R-:W-:-:S03]  /*f590*/  FADD.FTZ R113, R113, R120 ;  /* 0x0000007871717221 */ /* 0x000fc60000010000 */
[C---:B------:R-:W-:Y:S01]  /*f5a0*/  HMMA.16816.F32.BF16 R76, R4.reuse, R10, R76 ;  /* 0x0000000a044c723c */ /* 0x040fe2000004184c */
[----:B------:R-:W-:Y:S07]  /*f5b0*/  LDSM.16.MT88.4 R8, [R164+0x8800] ;  /* 0x00880000a408783b */ /* 0x000fee0000004200 */
[C---:B------:R-:W-:Y:S08]  /*f5c0*/  HMMA.16816.F32.BF16 R96, R4.reuse, R16, R96 ;  /* 0x000000100460723c */ /* 0x040ff00000041860 */
[C---:B---3--:R-:W-:Y:S08]  /*f5d0*/  HMMA.16816.F32.BF16 R68, R4.reuse, R12, R68 ;  /* 0x0000000c0444723c */ /* 0x048ff00000041844 */
[C---:B------:R-:W-:Y:S01]  /*f5e0*/  HMMA.16816.F32.BF16 R72, R4.reuse, R14, R72 ;  /* 0x0000000e0448723c */ /* 0x040fe20000041848 */
[----:B------:R-:W3:Y:S07]  /*f5f0*/  LDSM.16.MT88.4 R12, [R164+0x8000] ;  /* 0x00800000a40c783b */ /* 0x000eee0000004200 */
[C---:B------:R-:W-:Y:S01]  /*f600*/  HMMA.16816.F32.BF16 R92, R4.reuse, R18, R92 ;  /* 0x00000012045c723c */ /* 0x040fe2000004185c */
[----:B------:R-:W-:Y:S07]  /*f610*/  LDSM.16.MT88.4 R16, [R166+0x8800] ;  /* 0x00880000a610783b */ /* 0x000fee0000004200 */
[C---:B---3--:R-:W-:Y:S08]  /*f620*/  HMMA.16816.F32.BF16 R80, R4.reuse, R12, R80 ;  /* 0x0000000c0450723c */ /* 0x048ff00000041850 */
[----:B------:R-:W-:Y:S01]  /*f630*/  HMMA.16816.F32.BF16 R84, R4, R14, R84 ;  /* 0x0000000e0454723c */ /* 0x000fe20000041854 */
[----:B------:R-:W3:Y:S06]  /*f640*/  LDSM.16.MT88.4 R12, [R165+0x8800] ;  /* 0x00880000a50c783b */ /* 0x000eec0000004200 */
[----:B--2---:R-:W-:Y:S01]  /*f650*/  F2FP.BF16.PACK_AB R4, R122, R129 ;  /* 0x000000817a04723e */ /* 0x004fe200000010ff */
[----:B------:R-:W-:Y:S01]  /*f660*/  FADD.FTZ R129, R129, R114 ;  /* 0x0000007281817221 */ /* 0x000fe20000010000 */
        /* <DEDUP_REMOVED lines=8> */
[----:B------:R-:W-:Y:S01]  /*f6f0*/  HMMA.16816.F32.BF16 R80, R4, R8, R80 ;  /* 0x000000080450723c */ /* 0x000fe20000041850 */
[----:B------:R-:W-:Y:S02]  /*f700*/  FADD.FTZ R102, R102, R123 ;  /* 0x0000007b66667221 */ /* 0x000fe40000010000 */
[----:B------:R-:W-:-:S05]  /*f710*/  FADD.FTZ R128, R105, R128 ;  /* 0x0000008069807221 */ /* 0x000fca0000010000 */
[C---:B------:R-:W-:Y:S01]  /*f720*/  HMMA.16816.F32.BF16 R84, R4.reuse, R10, R84 ;  /* 0x0000000a0454723c */ /* 0x040fe20000041854 */
[----:B------:R-:W-:Y:S07]  /*f730*/  LDSM.16.MT88.4 R8, [R166+0x9000] ;  /* 0x00900000a608783b */ /* 0x000fee0000004200 */
[C---:B------:R-:W-:Y:S07]  /*f740*/  HMMA.16816.F32.BF16 R96, R4.reuse, R20, R96 ;  /* 0x000000140460723c */ /* 0x040fee0000041860 */
[--C-:B------:R-:W-:Y:S01]  /*f750*/  FFMA.FTZ R21, R48, c[0x0][0x23c], -R55.reuse ;  /* 0x00008f0030157a23 */ /* 0x100fe20000010837 */
[----:B---3--:R-:W-:Y:S01]  /*f760*/  HMMA.16816.F32.BF16 R88, R4, R12, R88 ;  /* 0x0000000c0458723c */ /* 0x008fe20000041858 */
[----:B------:R-:W-:-:S02]  /*f770*/  FFMA.FTZ R20, R50, c[0x0][0x23c], -R55 ;  /* 0x00008f0032147a23 */ /* 0x000fc40000010837 */
[--C-:B------:R-:W-:Y:S02]  /*f780*/  FFMA.FTZ R48, R39, c[0x0][0x23c], -R26.reuse ;  /* 0x00008f0027307a23 */ /* 0x100fe4000001081a */
[--C-:B------:R-:W-:Y:S01]  /*f790*/  FFMA.FTZ R50, R43, c[0x0][0x23c], -R26.reuse ;  /* 0x00008f002b327a23 */ /* 0x100fe2000001081a */
[----:B------:R-:W-:Y:S01]  /*f7a0*/  MUFU.EX2 R21, R21 ;  /* 0x0000001500157308 */ /* 0x000fe20000000800 */
[----:B------:R-:W-:Y:S01]  /*f7b0*/  FFMA.FTZ R39, R41, c[0x0][0x23c], -R26 ;  /* 0x00008f0029277a23 */ /* 0x000fe2000001081a */
[C---:B------:R-:W-:Y:S01]  /*f7c0*/  HMMA.16816.F32.BF16 R76, R4.reuse, R14, R76 ;  /* 0x0000000e044c723c */ /* 0x040fe2000004184c */
[----:B------:R-:W1:Y:S01]  /*f7d0*/  LDSM.16.MT88.4 R12, [R168+0x9000] ;  /* 0x00900000a80c783b */ /* 0x000e620000004200 */
[--C-:B------:R-:W-:Y:S02]  /*f7e0*/  FFMA.FTZ R41, R40, c[0x0][0x23c], -R55.reuse ;  /* 0x00008f0028297a23 */ /* 0x100fe40000010837 */
[--C-:B------:R-:W-:Y:S02]  /*f7f0*/  FFMA.FTZ R40, R46, c[0x0][0x23c], -R55.reuse ;  /* 0x00008f002e287a23 */ /* 0x100fe40000010837 */
[----:B------:R-:W-:Y:S02]  /*f800*/  MUFU.EX2 R20, R20 ;  /* 0x0000001400147308 */ /* 0x000fe40000000800 */
[C---:B------:R-:W-:Y:S06]  /*f810*/  HMMA.16816.F32.BF16 R92, R4.reuse, R22, R92 ;  /* 0x00000016045c723c */ /* 0x040fec000004185c */
[----:B------:R-:W2:Y:S01]  /*f820*/  MUFU.EX2 R48, R48 ;  /* 0x0000003000307308 */ /* 0x000ea20000000800 */
[--C-:B------:R-:W-:Y:S01]  /*f830*/  FFMA.FTZ R23, R51, c[0x0][0x23c], -R55.reuse ;  /* 0x00008f0033177a23 */ /* 0x100fe20000010837 */
[----:B------:R-:W-:Y:S01]  /*f840*/  HMMA.16816.F32.BF16 R68, R4, R16, R68 ;  /* 0x000000100444723c */ /* 0x000fe20000041844 */
[----:B------:R-:W-:-:S05]  /*f850*/  FFMA.FTZ R22, R58, c[0x0][0x23c], -R55 ;  /* 0x00008f003a167a23 */ /* 0x000fca0000010837 */
[----:B------:R-:W3:Y:S02]  /*f860*/  MUFU.EX2 R23, R23 ;  /* 0x0000001700177308 */ /* 0x000ee40000000800 */
[----:B------:R-:W-:Y:S01]  /*f870*/  HMMA.16816.F32.BF16 R72, R4, R18, R72 ;  /* 0x000000120448723c */ /* 0x000fe20000041848 */
[----:B------:R-:W4:Y:S05]  /*f880*/  LDSM.16.MT88.4 R16, [R165+0x9000] ;  /* 0x00900000a510783b */ /* 0x000f2a0000004200 */
[----:B------:R-:W5:Y:S01]  /*f890*/  MUFU.EX2 R22, R22 ;  /* 0x0000001600167308 */ /* 0x000f620000000800 */
[----:B--2---:R-:W-:Y:S01]  /*f8a0*/  F2FP.BF16.PACK_AB R5, R48, R49 ;  /* 0x000000313005723e */ /* 0x004fe200000010ff */
[----:B------:R-:W-:-:S04]  /*f8b0*/  FADD.FTZ R49, R49, R128 ;  /* 0x0000008031317221 */ /* 0x000fc80000010000 */
[----:B------:R-:W-:Y:S02]  /*f8c0*/  FADD.FTZ R49, R48, R49 ;  /* 0x0000003130317221 */ /* 0x000fe40000010000 */
[----:B------:R-:W-:Y:S01]  /*f8d0*/  MUFU.EX2 R50, R50 ;  /* 0x0000003200327308 */ /* 0x000fe20000000800 */
[----:B---3--:R-:W-:Y:S01]  /*f8e0*/  F2FP.BF16.PACK_AB R4, R20, R23 ;  /* 0x000000171404723e */ /* 0x008fe200000010ff */
[----:B------:R-:W-:-:S04]  /*f8f0*/  FADD.FTZ R23, R23, R102 ;  /* 0x0000006617177221 */ /* 0x000fc80000010000 */
[----:B------:R-:W-:Y:S02]  /*f900*/  FADD.FTZ R20, R20, R23 ;  /* 0x0000001714147221 */ /* 0x000fe40000010000 */
[----:B------:R-:W2:Y:S01]  /*f910*/  MUFU.EX2 R39, R39 ;  /* 0x0000002700277308 */ /* 0x000ea20000000800 */
[----:B-----5:R-:W-:Y:S01]  /*f920*/  F2FP.BF16.PACK_AB R6, R22, R21 ;  /* 0x000000151606723e */ /* 0x020fe200000010ff */
[----:B------:R-:W-:-:S04]  /*f930*/  FADD.FTZ R21, R21, R20 ;  /* 0x0000001415157221 */ /* 0x000fc80000010000 */
[----:B------:R-:W-:Y:S02]  /*f940*/  FADD.FTZ R22, R22, R21 ;  /* 0x0000001516167221 */ /* 0x000fe40000010000 */
[----:B------:R-:W3:Y:S01]  /*f950*/  MUFU.EX2 R41, R41 ;  /* 0x0000002900297308 */ /* 0x000ee20000000800 */
[----:B--2---:R-:W-:-:S07]  /*f960*/  F2FP.BF16.PACK_AB R7, R39, R50 ;  /* 0x000000322707723e */ /* 0x004fce00000010ff */
[----:B------:R-:W2:Y:S01]  /*f970*/  MUFU.EX2 R40, R40 ;  /* 0x0000002800287308 */ /* 0x000ea20000000800 */
[----:B------:R-:W-:-:S04]  /*f980*/  FADD.FTZ R50, R50, R49 ;  /* 0x0000003132327221 */ /* 0x000fc80000010000 */
[----:B------:R-:W-:Y:S01]  /*f990*/  FADD.FTZ R50, R39, R50 ;  /* 0x0000003227327221 */ /* 0x000fe20000010000 */
[C---:B-1----:R-:W-:Y:S08]  /*f9a0*/  HMMA.16816.F32.BF16 R96, R4.reuse, R12, R96 ;  /* 0x0000000c0460723c */ /* 0x042ff00000041860 */
[C---:B------:R-:W-:Y:S01]  /*f9b0*/  HMMA.16816.F32.BF16 R92, R4.reuse, R14, R92 ;  /* 0x0000000e045c723c */ /* 0x040fe2000004185c */
[----:B------:R-:W1:Y:S07]  /*f9c0*/  LDSM.16.MT88.4 R12, [R164+0x9000] ;  /* 0x00900000a40c783b */ /* 0x000e6e0000004200 */
[C---:B------:R-:W-:Y:S08]  /*f9d0*/  HMMA.16816.F32.BF16 R68, R4.reuse, R8, R68 ;  /* 0x000000080444723c */ /* 0x040ff00000041844 */
[C---:B------:R-:W-:Y:S01]  /*f9e0*/  HMMA.16816.F32.BF16 R72, R4.reuse, R10, R72 ;  /* 0x0000000a0448723c */ /* 0x040fe20000041848 */
[----:B------:R-:W5:Y:S07]  /*f9f0*/  LDSM.16.MT88.4 R8, [R168+0x9800] ;  /* 0x00980000a808783b */ /* 0x000f6e0000004200 */
[C---:B----4-:R-:W-:Y:S08]  /*fa00*/  HMMA.16816.F32.BF16 R88, R4.reuse, R16, R88 ;  /* 0x000000100458723c */ /* 0x050ff00000041858 */
[C---:B------:R-:W-:Y:S01]  /*fa10*/  HMMA.16816.F32.BF16 R76, R4.reuse, R18, R76 ;  /* 0x00000012044c723c */ /* 0x040fe2000004184c */
[----:B------:R-:W4:Y:S07]  /*fa20*/  LDSM.16.MT88.4 R16, [R166+0x9800] ;  /* 0x00980000a610783b */ /* 0x000f2e0000004200 */
[C---:B-1----:R-:W-:Y:S08]  /*fa30*/  HMMA.16816.F32.BF16 R80, R4.reuse, R12, R80 ;  /* 0x0000000c0450723c */ /* 0x042ff00000041850 */
[----:B------:R-:W-:Y:S01]  /*fa40*/  HMMA.16816.F32.BF16 R84, R4, R14, R84 ;  /* 0x0000000e0454723c */ /* 0x000fe20000041854 */
[----:B------:R-:W1:Y:S06]  /*fa50*/  LDSM.16.MT88.4 R12, [R165+0x9800] ;  /* 0x00980000a50c783b */ /* 0x000e6c0000004200 */
[----:B---3--:R-:W-:Y:S01]  /*fa60*/  F2FP.BF16.PACK_AB R4, R38, R41 ;  /* 0x000000292604723e */ /* 0x008fe200000010ff */
[----:B------:R-:W-:Y:S01]  /*fa70*/  FADD.FTZ R41, R41, R22 ;  /* 0x0000001629297221 */ /* 0x000fe20000010000 */
[----:B------:R-:W-:Y:S01]  /*fa80*/  F2FP.BF16.PACK_AB R5, R34, R33 ;  /* 0x000000212205723e */ /* 0x000fe200000010ff */
[----:B------:R-:W-:Y:S01]  /*fa90*/  FADD.FTZ R33, R33, R50 ;  /* 0x0000003221217221 */ /* 0x000fe20000010000 */
[----:B--2---:R-:W-:Y:S01]  /*faa0*/  F2FP.BF16.PACK_AB R6, R193, R40 ;  /* 0x00000028c106723e */ /* 0x004fe200000010ff */
[----:B------:R-:W-:Y:S01]  /*fab0*/  FADD.FTZ R41, R38, R41 ;  /* 0x0000002926297221 */ /* 0x000fe20000010000 */
[----:B------:R-:W-:Y:S01]  /*fac0*/  F2FP.BF16.PACK_AB R7, R192, R25 ;  /* 0x00000019c007723e */ /* 0x000fe200000010ff */
[----:B------:R-:W-:-:S02]  /*fad0*/  FADD.FTZ R34, R34, R33 ;  /* 0x0000002122227221 */ /* 0x000fc40000010000 */
[----:B------:R-:W-:Y:S02]  /*fae0*/  FADD.FTZ R40, R40, R41 ;  /* 0x0000002928287221 */ /* 0x000fe40000010000 */
[----:B------:R-:W-:Y:S02]  /*faf0*/  FADD.FTZ R25, R25, R34 ;  /* 0x0000002219197221 */ /* 0x000fe40000010000 */
[----:B-----5:R-:W-:Y:S01]  /*fb00*/  HMMA.16816.F32.BF16 R96, R4, R8, R96 ;  /* 0x000000080460723c */ /* 0x020fe20000041860 */
[----:B------:R-:W-:Y:S02]  /*fb10*/  FADD.FTZ R193, R193, R40 ;  /* 0x00000028c1c17221 */ /* 0x000fe40000010000 */
[----:B------:R-:W-:-:S05]  /*fb20*/  FADD.FTZ R192, R192, R25 ;  /* 0x00000019c0c07221 */ /* 0x000fca0000010000 */
[C---:B------:R-:W-:Y:S01]  /*fb30*/  HMMA.16816.F32.BF16 R92, R4.reuse, R10, R92 ;  /* 0x0000000a045c723c */ /* 0x040fe2000004185c */
[----:B------:R-:W2:Y:S07]  /*fb40*/  LDSM.16.MT88.4 R8, [R164+0x9800] ;  /* 0x00980000a408783b */ /* 0x000eae0000004200 */
[C---:B----4-:R-:W-:Y:S08]  /*fb50*/  HMMA.16816.F32.BF16 R68, R4.reuse, R16, R68 ;  /* 0x000000100444723c */ /* 0x050ff00000041844 */
[C---:B------:R-:W-:Y:S08]  /*fb60*/  HMMA.16816.F32.BF16 R72, R4.reuse, R18, R72 ;  /* 0x000000120448723c */ /* 0x040ff00000041848 */
[C---:B-1----:R-:W-:Y:S08]  /*fb70*/  HMMA.16816.F32.BF16 R88, R4.reuse, R12, R88 ;  /* 0x0000000c0458723c */ /* 0x042ff00000041858 */
[C---:B------:R-:W-:Y:S08]  /*fb80*/  HMMA.16816.F32.BF16 R76, R4.reuse, R14, R76 ;  /* 0x0000000e044c723c */ /* 0x040ff0000004184c */
[C---:B--2---:R-:W-:Y:S08]  /*fb90*/  HMMA.16816.F32.BF16 R80, R4.reuse, R8, R80 ;  /* 0x000000080450723c */ /* 0x044ff00000041850 */
[----:B------:R-:W-:Y:S01]  /*fba0*/  HMMA.16816.F32.BF16 R84, R4, R10, R84 ;  /* 0x0000000a0454723c */ /* 0x000fe20000041854 */
[----:B------:R-:W-:Y:S07]  /*fbb0*/  @!P5 BRA `(.L_x_5576) ;  /* 0x000040700000d947 */ /* 0x000fee0003800000 */
[----:B------:R-:W-:Y:S01]  /*fbc0*/  ISETP.NE.AND P1, PT, R181, RZ, PT ;  /* 0x000000ffb500720c */ /* 0x000fe20003f25270 */
[----:B------:R-:W-:-:S04]  /*fbd0*/  DEPBAR.LE SB0, 0x0 ;  /* 0x000080000000791a */ /* 0x000fc80000000000 */
[----:B------:R-:W-:Y:S01]  /*fbe0*/  IADD3 R187, R47, -0x2, RZ ;  /* 0xfffffffe2fbb7810 */ /* 0x000fe20007ffe0ff */
[----:B------:R-:W-:Y:S07]  /*fbf0*/  BAR.SYNC.DEFER_BLOCKING 0x0 ;  /* 0x0000000000007b1d */ /* 0x000fee0000010000 */
[----:B------:R-:W-:Y:S05]  /*fc00*/  @!P1 BRA `(.L_x_5577) ;  /* 0x000003b000009947 */ /* 0x000fea0003800000 */
[----:B------:R-:W-:Y:S01]  /*fc10*/  IABS R3, c[0x0][0x2d0] ;  /* 0x0000b40000037a13 */ /* 0x000fe20000000000 */
[----:B------:R-:W-:-:S03]  /*fc20*/  IMAD.SHL.U32 R4, R187, 0x80, RZ ;  /* 0x00000080bb047824 */ /* 0x000fc600078e00ff */
[----:B------:R-:W1:Y:S02]  /*fc30*/  I2F.RP R10, R3 ;  /* 0x00000003000a7306 */ /* 0x000e640000209400 */
[C---:B------:R-:W-:Y:S02]  /*fc40*/  IADD3 R11, R4.reuse, 0x80, RZ ;  /* 0x00000080040b7810 */ /* 0x040fe40007ffe0ff */
[----:B------:R-:W-:Y:S02]  /*fc50*/  IABS R5, R4 ;  /* 0x0000000400057213 */ /* 0x000fe40000000000 */
[----:B------:R-:W-:Y:S02]  /*fc60*/  IABS R7, R11 ;  /* 0x0000000b00077213 */ /* 0x000fe40000000000 */
[----:B------:R-:W-:Y:S02]  /*fc70*/  LOP3.LUT R11, R11, c[0x0][0x2d0], RZ, 0x3c, !PT ;  /* 0x0000b4000b0b7a12 */ /* 0x000fe400078e3cff */
[----:B------:R-:W-:-:S02]  /*fc80*/  LOP3.LUT R4, R4, c[0x0][0x2d0], RZ, 0x3c, !PT ;  /* 0x0000b40004047a12 */ /* 0x000fc400078e3cff */
        /* <DEDUP_REMOVED lines=51> */
.L_x_5577:
[----:B------:R-:W-:-:S05]  /*ffc0*/  IMAD.MOV.U32 R3, RZ, RZ, c[0x0][0x1a0] ;  /* 0x00006800ff037624 */ /* 0x000fca00078e00ff */
[----:B------:R-:W-:-:S04]  /*ffd0*/  LEA R3, -R3, RZ, 0x7 ;  /* 0x000000ff03037211 */ /* 0x000fc800078e39ff */
[----:B------:R-:W-:Y:S02]  /*ffe0*/  SHF.R.S32.HI R4, RZ, 0x1f, R3 ;  /* 0x0000001fff047819 */ /* 0x000fe40000011403 */
.L_x_5578:
[----:B------:R-:W-:Y:S01]  /*fff0*/  ISETP.GE.AND P0, PT, R100, c[0x0][0x220], PT ;  /* 0x0000880064007a0c */ /* 0x000fe20003f06270 */
[----:B------:R-:W-:Y:S01]  /*10000*/  IMAD.SHL.U32 R102, R187, 0x80, RZ ;  /* 0x00000080bb667824 */ /* 0x000fe200078e00ff */
[----:B------:R-:W-:Y:S02]  /*10010*/  LEA R194, P1, R3, R194, 0x1 ;  /* 0x000000c203c27211 */ /* 0x000fe400078208ff */
[----:B------:R-:W-:Y:S02]  /*10020*/  ISETP.GE.AND P6, PT, R47, 0x3, PT ;  /* 0x000000032f00780c */ /* 0x000fe40003fc6270 */
[----:B------:R-:W-:-:S07]  /*10030*/  LEA.HI.X R195, R3, R195, R4, 0x1, P1 ;  /* 0x000000c303c37211 */ /* 0x000fce00008f0c04 */
[----:B------:R-:W-:Y:S01]  /*10040*/  @!P0 IMAD.MOV.U32 R18, RZ, RZ, c[0x0][0x1a0] ;  /* 0x00006800ff128624 */ /* 0x000fe200078e00ff */
[----:B------:R-:W-:Y:S01]  /*10050*/  @!P0 IADD3 R9, P4, P3, R3, R124, R176 ;  /* 0x0000007c03098210 */ /* 0x000fe20007b9e0b0 */
[----:B------:R-:W-:Y:S01]  /*10060*/  @!P0 IMAD.MOV.U32 R16, RZ, RZ, c[0x0][0x1a0] ;  /* 0x00006800ff108624 */ /* 0x000fe200078e00ff */
[----:B------:R-:W-:Y:S01]  /*10070*/  @P0 STS.128 [R188+0x6000], RZ ;  /* 0x006000ffbc000388 */ /* 0x000fe20000000c00 */
[--C-:B------:R-:W-:Y:S02]  /*10080*/  @!P0 IMAD.MOV.U32 R6, RZ, RZ, R124.reuse ;  /* 0x000000ffff068224 */ /* 0x100fe400078e007c */
[----:B------:R-:W-:Y:S01]  /*10090*/  @!P0 IMAD.MOV.U32 R7, RZ, RZ, R127 ;  /* 0x000000ffff078224 */ /* 0x000fe200078e007f */
[----:B------:R-:W-:Y:S01]  /*100a0*/  @!PT LDS RZ, [RZ] ;  /* 0x00000000fffff984 */ /* 0x000fe20000000800 */
[----:B------:R-:W-:Y:S01]  /*100b0*/  @!PT LDS RZ, [RZ] ;  /* 0x00000000fffff984 */ /* 0x000fe20000000800 */
[----:B------:R-:W-:Y:S01]  /*100c0*/  @!PT LDS RZ, [RZ] ;  /* 0x00000000fffff984 */ /* 0x000fe20000000800 */
[----:B------:R1:W-:Y:S01]  /*100d0*/  @!P0 LDGSTS.E.BYPASS.LTC128B.128 [R188+0x6000], [R194.64] ;  /* 0x06000000c2bc8fae */ /* 0x0003e2000b901d46 */
[----:B------:R-:W-:Y:S02]  /*100e0*/  @!P0 IMAD.MOV.U32 R27, RZ, RZ, c[0x0][0x1a0] ;  /* 0x00006800ff1b8624 */ /* 0x000fe400078e00ff */
[----:B------:R-:W-:Y:S01]  /*100f0*/  @!P0 IMAD.MOV.U32 R126, RZ, RZ, R124 ;  /* 0x000000ffff7e8224 */ /* 0x000fe200078e007c */
[----:B------:R-:W-:Y:S01]  /*10100*/  @P0 STS.128 [R188+0x6800], RZ ;  /* 0x006800ffbc000388 */ /* 0x000fe20000000c00 */
[----:B------:R-:W-:-:S04]  /*10110*/  @!P0 IMAD.WIDE.U32 R18, R18, 0x50, R6 ;  /* 0x0000005012128825 */ /* 0x000fc800078e0006 */
[----:B------:R-:W-:-:S04]  /*10120*/  @!P0 IMAD.WIDE.U32 R16, R16, 0x60, R6 ;  /* 0x0000006010108825 */ /* 0x000fc800078e0006 */
[----:B------:R-:W-:Y:S02]  /*10130*/  @!P0 IMAD.MOV.U32 R5, RZ, RZ, c[0x0][0x1a0] ;  /* 0x00006800ff058624 */ /* 0x000fe400078e00ff */
[----:B------:R-:W-:Y:S02]  /*10140*/  @!P0 IMAD.MOV.U32 R7, RZ, RZ, c[0x0][0x1a0] ;  /* 0x00006800ff078624 */ /* 0x000fe400078e00ff */
[----:B------:R-:W-:Y:S01]  /*10150*/  @!P0 IMAD.WIDE.U32 R26, R27, 0x30, R126 ;  /* 0x000000301b1a8825 */ /* 0x000fe200078e007e */
[-C--:B------:R-:W-:Y:S02]  /*10160*/  @!P0 LEA R6, P2, R5, R124.reuse, 0x5 ;  /* 0x0000007c05068211 */ /* 0x080fe400078428ff */
[----:B------:R-:W-:Y:S01]  /*10170*/  @!P0 LEA R8, P1, R7, R124, 0x6 ;  /* 0x0000007c07088211 */ /* 0x000fe200078230ff */
[----:B------:R-:W-:Y:S01]  /*10180*/  @!P0 IMAD.MOV.U32 R10, RZ, RZ, c[0x0][0x1a4] ;  /* 0x00006900ff0a8624 */ /* 0x000fe200078e00ff */
[----:B------:R-:W-:Y:S01]  /*10190*/  @!P0 IADD3 R6, P5, R3, R6, RZ ;  /* 0x0000000603068210 */ /* 0x000fe20007fbe0ff */
[----:B------:R-:W-:-:S02]  /*101a0*/  @!P0 IMAD.MOV.U32 R126, RZ, RZ, c[0x0][0x1a4] ;  /* 0x00006900ff7e8624 */ /* 0x000fc400078e00ff */
[----:B------:R-:W-:Y:S01]  /*101b0*/  @!P0 IMAD.MOV.U32 R25, RZ, RZ, c[0x0][0x1a4] ;  /* 0x00006900ff198624 */ /* 0x000fe200078e00ff */
[-C--:B------:R-:W-:Y:S01]  /*101c0*/  @!P0 LEA.HI.X R5, R5, R127.reuse, R10, 0x5, P2 ;  /* 0x0000007f05058211 */ /* 0x080fe200010f2c0a */
[----:B------:R-:W-:Y:S01]  /*101d0*/  @!P0 IMAD.MOV.U32 R20, RZ, RZ, c[0x0][0x1a0] ;  /* 0x00006800ff148624 */ /* 0x000fe200078e00ff */
[-C--:B------:R-:W-:Y:S01]  /*101e0*/  @!P0 LEA.HI.X R7, R7, R127.reuse, R126, 0x6, P1 ;  /* 0x0000007f07078211 */ /* 0x080fe200008f347e */
[----:B------:R-:W-:Y:S01]  /*101f0*/  @!P0 IMAD.MOV.U32 R125, RZ, RZ, R127 ;  /* 0x000000ffff7d8224 */ /* 0x000fe200078e007f */
[----:B------:R-:W-:Y:S01]  /*10200*/  @!P0 IADD3.X R126, R4, R127, R175, P4, P3 ;  /* 0x0000007f047e8210 */ /* 0x000fe200027e64af */
[----:B------:R-:W-:Y:S01]  /*10210*/  @!P0 IMAD.MOV.U32 R12, RZ, RZ, c[0x0][0x1a4] ;  /* 0x00006900ff0c8624 */ /* 0x000fe200078e00ff */
[----:B------:R-:W-:Y:S01]  /*10220*/  @!P0 LEA R22, P2, R9, c[0x0][0x170], 0x1 ;  /* 0x00005c0009168a11 */ /* 0x000fe200078408ff */
[----:B------:R-:W-:Y:S01]  /*10230*/  @!P0 IMAD R25, R25, 0x30, RZ ;  /* 0x0000003019198824 */ /* 0x000fe200078e02ff */
[----:B------:R-:W-:Y:S01]  /*10240*/  @!P0 IADD3 R15, P1, R3, R26, RZ ;  /* 0x0000001a030f8210 */ /* 0x000fe20007f3e0ff */
[----:B------:R-:W-:Y:S01]  /*10250*/  @!P0 IMAD.WIDE.U32 R20, R20, 0x70, R124 ;  /* 0x0000007014148825 */ /* 0x000fe200078e007c */
[----:B------:R-:W-:-:S02]  /*10260*/  @!P0 LEA.HI.X R23, R9, c[0x0][0x174], R126, 0x1, P2 ;  /* 0x00005d0009178a11 */ /* 0x000fc400010f0c7e */
[C---:B------:R-:W-:Y:S01]  /*10270*/  @!P0 IADD3 R14, P2, R3.reuse, R16, RZ ;  /* 0x00000010030e8210 */ /* 0x040fe20007f5e0ff */
        /* <DEDUP_REMOVED lines=10> */
[----:B------:R-:W-:Y:S01]  /*10320*/  @!P0 IMAD.X R5, R4, 0x1, R5, P5 ;  /* 0x0000000104058824 */ /* 0x000fe200028e0605 */
[----:B------:R-:W-:Y:S01]  /*10330*/  @!P0 LEA R18, P2, R6, c[0x0][0x170], 0x1 ;  /* 0x00005c0006128a11 */ /* 0x000fe200078408ff */
[C---:B------:R-:W-:Y:S01]  /*10340*/  @!P0 IMAD.X R7, R4.reuse, 0x1, R7, P4 ;  /* 0x0000000104078824 */ /* 0x040fe200020e0607 */
[C---:B------:R-:W-:Y:S01]  /*10350*/  @!P0 IADD3.X R13, R4.reuse, R19, R13, P3, !PT ;  /* 0x00000013040d8210 */ /* 0x040fe20001ffe40d */
[----:B------:R-:W-:Y:S01]  /*10360*/  @!PT LDS RZ, [RZ] ;  /* 0x00000000fffff984 */ /* 0x000fe20000000800 */
[----:B------:R-:W-:Y:S01]  /*10370*/  @!PT LDS RZ, [RZ] ;  /* 0x00000000fffff984 */ /* 0x000fe20000000800 */
[----:B------:R-:W-:Y:S01]  /*10380*/  @!PT LDS RZ, [RZ] ;  /* 0x00000000fffff984 */ /* 0x000fe20000000800 */
[----:B------:R2:W-:Y:S01]  /*10390*/  @!P0 LDGSTS.E.BYPASS.LTC128B.128 [R188+0x6800], [R22.64] ;  /* 0x0680000016bc8fae */ /* 0x0005e2000b901d46 */
[----:B------:R-:W-:-:S02]  /*103a0*/  @!P0 IADD3.X R11, R4, R21, R11, P1, !PT ;  /* 0x00000015040b8210 */ /* 0x000fc40000ffe40b */
[C---:B------:R-:W-:Y:S01]  /*103b0*/  @!P0 LEA R4, P1, R15.reuse, c[0x0][0x170], 0x1 ;  /* 0x00005c000f048a11 */ /* 0x040fe200078208ff */
[----:B------:R-:W-:Y:S01]  /*103c0*/  @P0 STS.128 [R188+0x7000], RZ ;  /* 0x007000ffbc000388 */ /* 0x000fe20000000c00 */
[----:B------:R-:W-:Y:S02]  /*103d0*/  @!P0 LEA.HI.X R19, R6, c[0x0][0x174], R5, 0x1, P2 ;  /* 0x00005d0006138a11 */ /* 0x000fe400010f0c05 */
[----:B------:R-:W-:Y:S01]  /*103e0*/  @!P0 LEA R30, P4, R8, c[0x0][0x170], 0x1 ;  /* 0x00005c00081e8a11 */ /* 0x000fe200078808ff */
[----:B------:R-:W3:Y:S01]  /*103f0*/  S2R R3, SR_TID.X ;  /* 0x0000000000037919 */ /* 0x000ee20000002100 */
        /* <DEDUP_REMOVED lines=17> */
[----:B------:R-:W-:Y:S04]  /*10510*/  @P0 STS.128 [R188+0x8000], RZ ;  /* 0x008000ffbc000388 */ /* 0x000fe80000000c00 */
[----:B------:R-:W-:Y:S01]  /*10520*/  @!PT LDS RZ, [RZ] ;  /* 0x00000000fffff984 */ /* 0x000fe20000000800 */
[----:B------:R-:W-:Y:S01]  /*10530*/  @!PT LDS RZ, [RZ] ;  /* 0x00000000fffff984 */ /* 0x000fe20000000800 */
[----:B------:R-:W-:Y:S01]  /*10540*/  @!PT LDS RZ, [RZ] ;  /* 0x00000000fffff984 */ /* 0x000fe20000000800 */
[----:B------:R1:W-:Y:S04]  /*10550*/  @!P0 LDGSTS.E.BYPASS.LTC128B.128 [R188+0x8000], [R30.64] ;  /* 0x080000001ebc8fae */ /* 0x0003e8000b901d46 */
[----:B------:R-:W-:Y:S01]  /*10560*/  @P0 STS.128 [R188+0x8800], RZ ;  /* 0x008800ffbc000388 */ /* 0x000fe20000000c00 */
[----:B---3--:R-:W-:-:S03]  /*10570*/  IMAD.SHL.U32 R3, R3, 0x2, RZ ;  /* 0x0000000203037824 */ /* 0x008fc600078e00ff */
        /* <DEDUP_REMOVED lines=16> */
[----:B----4-:R-:W2:Y:S04]  /*10680*/  LDSM.16.M88.4 R16, [R173+0x2800] ;  /* 0x00280000ad10783b */ /* 0x010ea80000000200 */
[----:B------:R-:W3:Y:S04]  /*10690*/  LDSM.16.M88.4 R8, [R173+0x3000] ;  /* 0x00300000ad08783b */ /* 0x000ee80000000200 */
[----:B------:R-:W5:Y:S04]  /*106a0*/  LDSM.16.M88.4 R104, [R173+0x3800] ;  /* 0x00380000ad68783b */ /* 0x000f680000000200 */
[----:B------:R-:W4:Y:S04]  /*106b0*/  LDSM.16.M88.4 R60, [R173+0x4000] ;  /* 0x00400000ad3c783b */ /* 0x000f280000000200 */
[----:B------:R-:W4:Y:S04]  /*106c0*/  LDSM.16.M88.4 R52, [R173+0x4800] ;  /* 0x00480000ad34783b */ /* 0x000f280000000200 */
[----:B------:R-:W4:Y:S04]  /*106d0*/  LDSM.16.M88.4 R40, [R173+0x5000] ;  /* 0x00500000ad28783b */ /* 0x000f280000000200 */
[----:B------:R-:W4:Y:S04]  /*106e0*/  LDSM.16.M88.4 R124, [R173+0x5800] ;  /* 0x00580000ad7c783b */ /* 0x000f280000000200 */
[----:B------:R-:W-:Y:S04]  /*106f0*/  LDSM.16.M88.4 R108, [R172] ;  /* 0x00000000ac6c783b */ /* 0x000fe80000000200 */
[----:B------:R-:W4:Y:S04]  /*10700*/  LDSM.16.M88.4 R120, [R167+0x2000] ;  /* 0x00200000a778783b */ /* 0x000f280000000200 */
[----:B------:R-:W4:Y:S01]  /*10710*/  LDSM.16.M88.4 R116, [R167+0x2800] ;  /* 0x00280000a774783b */ /* 0x000f220000000200 */
[C---:B-1----:R-:W-:Y:S03]  /*10720*/  HMMA.16816.F32.BF16 R28, R32.reuse, R24, RZ ;  /* 0x00000018201c723c */ /* 0x042fe600000418ff */
[----:B------:R-:W1:Y:S04]  /*10730*/  LDSM.16.M88.4 R112, [R167+0x3000] ;  /* 0x00300000a770783b */ /* 0x000e680000000200 */
[----:B------:R-:W1:Y:S01]  /*10740*/  LDSM.16.M88.4 R128, [R167+0x3800] ;  /* 0x00380000a780783b */ /* 0x000e620000000200 */
[C---:B--2---:R-:W-:Y:S03]  /*10750*/  HMMA.16816.F32.BF16 R20, R32.reuse, R16, RZ ;  /* 0x000000102014723c */ /* 0x044fe600000418ff */
[----:B------:R-:W0:Y:S05]  /*10760*/  LDGDEPBAR ;  /* 0x00000000000079af */ /* 0x000e2a0000000000 */
[C---:B---3--:R-:W-:Y:S08]  /*10770*/  HMMA.16816.F32.BF16 R12, R32.reuse, R8, RZ ;  /* 0x00000008200c723c */ /* 0x048ff000000418ff */
        /* <DEDUP_REMOVED lines=35> */
[C---:B-1----:R-:W-:Y:S08]  /*109b0*/  HMMA.16816.F32.BF16 R36, R108.reuse, R112, R36 ;  /* 0x000000706c24723c */ /* 0x042ff00000041824 */
[----:B------:R-:W-:Y:S01]  /*109c0*/  HMMA.16816.F32.BF16 R32, R108, R114, R32 ;  /* 0x000000726c20723c */ /* 0x000fe20000041820 */
[----:B------:R-:W1:Y:S04]  /*109d0*/  LDSM.16.M88.4 R112, [R163] ;  /* 0x00000000a370783b */ /* 0x000e680000000200 */
[----:B------:R-:W5:Y:S03]  /*109e0*/  LDSM.16.M88.4 R108, [R162] ;  /* 0x00000000a26c783b */ /* 0x000f660000000200 */
[C---:B--2---:R-:W-:Y:S08]  /*109f0*/  HMMA.16816.F32.BF16 R4, R124.reuse, R128, R4 ;  /* 0x000000807c04723c */ /* 0x044ff00000041804 */
[C---:B------:R-:W-:Y:S08]  /*10a00*/  HMMA.16816.F32.BF16 R104, R124.reuse, R130, R104 ;  /* 0x000000827c68723c */ /* 0x040ff00000041868 */
[C---:B---3--:R-:W-:Y:S08]  /*10a10*/  HMMA.16816.F32.BF16 R64, R124.reuse, R120, R64 ;  /* 0x000000787c40723c */ /* 0x048ff00000041840 */
[C---:B----4-:R-:W-:Y:S08]  /*10a20*/  HMMA.16816.F32.BF16 R28, R124.reuse, R116, R28 ;  /* 0x000000747c1c723c */ /* 0x050ff0000004181c */
[C---:B------:R-:W-:Y:S01]  /*10a30*/  HMMA.16816.F32.BF16 R24, R124.reuse, R118, R24 ;  /* 0x000000767c18723c */ /* 0x040fe20000041818 */
[----:B------:R-:W2:Y:S07]  /*10a40*/  LDSM.16.M88.4 R116, [R159] ;  /* 0x000000009f74783b */ /* 0x000eae0000000200 */
[C---:B-1----:R-:W-:Y:S08]  /*10a50*/  HMMA.16816.F32.BF16 R20, R124.reuse, R112, R20 ;  /* 0x000000707c14723c */ /* 0x042ff00000041814 */
[C---:B------:R-:W-:Y:S01]  /*10a60*/  HMMA.16816.F32.BF16 R16, R124.reuse, R114, R16 ;  /* 0x000000727c10723c */ /* 0x040fe20000041810 */
[----:B------:R-:W1:Y:S07]  /*10a70*/  LDSM.16.M88.4 R112, [R158] ;  /* 0x000000009e70783b */ /* 0x000e6e0000000200 */
[C---:B-----5:R-:W-:Y:S08]  /*10a80*/  HMMA.16816.F32.BF16 R12, R124.reuse, R108, R12 ;  /* 0x0000006c7c0c723c */ /* 0x060ff0000004180c */
[C---:B------:R-:W-:Y:S01]  /*10a90*/  HMMA.16816.F32.BF16 R8, R124.reuse, R110, R8 ;  /* 0x0000006e7c08723c */ /* 0x040fe20000041808 */
[----:B------:R-:W3:Y:S07]  /*10aa0*/  LDSM.16.M88.4 R108, [R157] ;  /* 0x000000009d6c783b */ /* 0x000eee0000000200 */
[C---:B------:R-:W-:Y:S01]  /*10ab0*/  HMMA.16816.F32.BF16 R60, R124.reuse, R122, R60 ;  /* 0x0000007a7c3c723c */ /* 0x040fe2000004183c */
[----:B------:R-:W-:Y:S07]  /*10ac0*/  LDSM.16.M88.4 R120, [R156+0x800] ;  /* 0x000800009c78783b */ /* 0x000fee0000000200 */
[C---:B--2---:R-:W-:Y:S08]  /*10ad0*/  HMMA.16816.F32.BF16 R56, R124.reuse, R116, R56 ;  /* 0x000000747c38723c */ /* 0x044ff00000041838 */
[C---:B------:R-:W-:Y:S01]  /*10ae0*/  HMMA.16816.F32.BF16 R52, R124.reuse, R118, R52 ;  /* 0x000000767c34723c */ /* 0x040fe20000041834 */
[----:B------:R-:W-:Y:S07]  /*10af0*/  LDSM.16.M88.4 R116, [R156+0x1000] ;  /* 0x001000009c74783b */ /* 0x000fee0000000200 */
[C---:B-1----:R-:W-:Y:S08]  /*10b00*/  HMMA.16816.F32.BF16 R48, R124.reuse, R112, R48 ;  /* 0x000000707c30723c */ /* 0x042ff00000041830 */
[C---:B------:R-:W-:Y:S01]  /*10b10*/  HMMA.16816.F32.BF16 R40, R124.reuse, R114, R40 ;  /* 0x000000727c28723c */ /* 0x040fe20000041828 */
[----:B------:R-:W-:Y:S07]  /*10b20*/  LDSM.16.M88.4 R112, [R156+0x1800] ;  /* 0x001800009c70783b */ /* 0x000fee0000000200 */
[C---:B---3--:R-:W-:Y:S08]  /*10b30*/  HMMA.16816.F32.BF16 R36, R124.reuse, R108, R36 ;  /* 0x0000006c7c24723c */ /* 0x048ff00000041824 */
[----:B------:R-:W-:Y:S01]  /*10b40*/  HMMA.16816.F32.BF16 R32, R124, R110, R32 ;  /* 0x0000006e7c20723c */ /* 0x000fe20000041820 */
[----:B------:R-:W1:Y:S04]  /*10b50*/  LDSM.16.M88.4 R124, [R169] ;  /* 0x00000000a97c783b */ /* 0x000e680000000200 */
[----:B------:R-:W2:Y:S03]  /*10b60*/  LDSM.16.M88.4 R108, [R156+0x2000] ;  /* 0x002000009c6c783b */ /* 0x000ea60000000200 */
[C---:B-1----:R-:W-:Y:S08]  /*10b70*/  HMMA.16816.F32.BF16 R20, R124.reuse, R120, R20 ;  /* 0x000000787c14723c */ /* 0x042ff00000041814 */
[C---:B------:R-:W-:Y:S01]  /*10b80*/  HMMA.16816.F32.BF16 R16, R124.reuse, R122, R16 ;  /* 0x0000007a7c10723c */ /* 0x040fe20000041810 */
[----:B------:R-:W1:Y:S07]  /*10b90*/  LDSM.16.M88.4 R120, [R156] ;  /* 0x000000009c78783b */ /* 0x000e6e0000000200 */
[C---:B------:R-:W-:Y:S08]  /*10ba0*/  HMMA.16816.F32.BF16 R4, R124.reuse, R112, R4 ;  /* 0x000000707c04723c */ /* 0x040ff00000041804 */
[C---:B------:R-:W-:Y:S01]  /*10bb0*/  HMMA.16816.F32.BF16 R104, R124.reuse, R114, R104 ;  /* 0x000000727c68723c */ /* 0x040fe20000041868 */
[----:B------:R-:W3:Y:S07]  /*10bc0*/  LDSM.16.M88.4 R112, [R156+0x2800] ;  /* 0x002800009c70783b */ /* 0x000eee0000000200 */
[C---:B------:R-:W-:Y:S08]  /*10bd0*/  HMMA.16816.F32.BF16 R12, R124.reuse, R116, R12 ;  /* 0x000000747c0c723c */ /* 0x040ff0000004180c */
[C---:B------:R-:W-:Y:S01]  /*10be0*/  HMMA.16816.F32.BF16 R8, R124.reuse, R118, R8 ;  /* 0x000000767c08723c */ /* 0x040fe20000041808 */
[----:B------:R-:W4:Y:S07]  /*10bf0*/  LDSM.16.M88.4 R116, [R156+0x3000] ;  /* 0x003000009c74783b */ /* 0x000f2e0000000200 */
[C---:B--2---:R-:W-:Y:S08]  /*10c00*/  HMMA.16816.F32.BF16 R64, R124.reuse, R108, R64 ;  /* 0x0000006c7c40723c */ /* 0x044ff00000041840 */
[----:B------:R-:W-:Y:S01]  /*10c10*/  HMMA.16816.F32.BF16 R60, R124, R110, R60 ;  /* 0x0000006e7c3c723c */ /* 0x000fe2000004183c */
[----:B------:R-:W2:Y:S01]  /*10c20*/  LDSM.16.M88.4 R108, [R156+0x3800] ;  /* 0x003800009c6c783b */ /* 0x000ea20000000200 */
[----:B------:R-:W-:-:S06]  /*10c30*/  DEPBAR.LE SB0, 0x0 ;  /* 0x000080000000791a */ /* 0x000fcc0000000000 */
[C---:B-1----:R-:W-:Y:S08]  /*10c40*/  HMMA.16816.F32.BF16 R24, R124.reuse, R122, R24 ;  /* 0x0000007a7c18723c */ /* 0x042ff00000041818 */
[C---:B---3--:R-:W-:Y:S07]  /*10c50*/  HMMA.16816.F32.BF16 R56, R124.reuse, R112, R56 ;  /* 0x000000707c38723c */ /* 0x048fee0000041838 */
[----:B------:R-:W-:Y:S01]  /*10c60*/  LOP3.LUT R113, R3, 0x6, RZ, 0xc0, !PT ;  /* 0x0000000603717812 */ /* 0x000fe200078ec0ff */
[----:B------:R-:W-:Y:S03]  /*10c70*/  HMMA.16816.F32.BF16 R52, R124, R114, R52 ;  /* 0x000000727c34723c */ /* 0x000fe60000041834 */
[----:B------:R-:W-:-:S02]  /*10c80*/  LOP3.LUT R46, R102, 0x8, R113, 0xfe, !PT ;  /* 0x00000008662e7812 */ /* 0x000fc400078efe71 */
[--C-:B------:R-:W-:Y:S02]  /*10c90*/  LOP3.LUT R3, R102, 0x10, R113.reuse, 0xfe, !PT ;  /* 0x0000001066037812 */ /* 0x100fe400078efe71 */
[-C--:B------:R-:W-:Y:S01]  /*10ca0*/  ISETP.GE.AND P2, PT, R46, R44.reuse, PT ;  /* 0x0000002c2e00720c */ /* 0x080fe20003f46270 */
[C---:B----4-:R-:W-:Y:S01]  /*10cb0*/  HMMA.16816.F32.BF16 R48, R124.reuse, R116, R48 ;  /* 0x000000747c30723c */ /* 0x050fe20000041830 */
[C---:B------:R-:W-:Y:S02]  /*10cc0*/  ISETP.GE.AND P3, PT, R3.reuse, R44, PT ;  /* 0x0000002c0300720c */ /* 0x040fe40003f66270 */
[----:B------:R-:W-:Y:S02]  /*10cd0*/  ISETP.GE.AND P4, PT, R3, R45, PT ;  /* 0x0000002d0300720c */ /* 0x000fe40003f86270 */
[----:B------:R-:W-:Y:S02]  /*10ce0*/  LOP3.LUT R3, R102, 0x20, R113, 0xfe, !PT ;  /* 0x0000002066037812 */ /* 0x000fe400078efe71 */
[----:B------:R-:W-:Y:S01]  /*10cf0*/  FSEL R103, R24, -INF , !P2 ;  /* 0xff80000018677808 */ /* 0x000fe20005000000 */
[----:B------:R-:W-:Y:S01]  /*10d00*/  HMMA.16816.F32.BF16 R40, R124, R118, R40 ;  /* 0x000000767c28723c */ /* 0x000fe20000041828 */
[----:B------:R-:W-:-:S02]  /*10d10*/  FSEL R143, R20, -INF , !P3 ;  /* 0xff800000148f7808 */ /* 0x000fc40005800000 */
[-C--:B------:R-:W-:Y:S02]  /*10d20*/  ISETP.GE.AND P1, PT, R46, R45.reuse, PT ;  /* 0x0000002d2e00720c */ /* 0x080fe40003f26270 */
[C---:B------:R-:W-:Y:S02]  /*10d30*/  ISETP.GE.AND P3, PT, R3.reuse, R44, PT ;  /* 0x0000002c0300720c */ /* 0x040fe40003f66270 */
[----:B------:R-:W-:Y:S01]  /*10d40*/  ISETP.GE.AND P2, PT, R3, R45, PT ;  /* 0x0000002d0300720c */ /* 0x000fe20003f46270 */
[----:B--2---:R-:W-:Y:S01]  /*10d50*/  HMMA.16816.F32.BF16 R36, R124, R108, R36 ;  /* 0x0000006c7c24723c */ /* 0x004fe20000041824 */
[C-C-:B------:R-:W-:Y:S02]  /*10d60*/  LOP3.LUT R46, R102.reuse, 0x18, R113.reuse, 0xfe, !PT ;  /* 0x00000018662e7812 */ /* 0x140fe400078efe71 */
[----:B------:R-:W-:Y:S02]  /*10d70*/  LOP3.LUT R3, R102, 0x30, R113, 0xfe, !PT ;  /* 0x0000003066037812 */ /* 0x000fe400078efe71 */
[----:B------:R-:W-:-:S02]  /*10d80*/  FSEL R26, R26, -INF , !P1 ;  /* 0xff8000001a1a7808 */ /* 0x000fc40004800000 */
[----:B------:R-:W-:Y:S01]  /*10d90*/  FSEL R137, R12, -INF , !P3 ;  /* 0xff8000000c897808 */ /* 0x000fe20005800000 */
[C---:B------:R-:W-:Y:S01]  /*10da0*/  HMMA.16816.F32.BF16 R32, R124.reuse, R110, R32 ;  /* 0x0000006e7c20723c */ /* 0x040fe20000041820 */
[----:B------:R-:W-:Y:S01]  /*10db0*/  FSEL R136, R14, -INF , !P2 ;  /* 0xff8000000e887808 */ /* 0x000fe20005000000 */
[----:B------:R-:W-:Y:S01]  /*10dc0*/  BAR.SYNC.DEFER_BLOCKING 0x0 ;  /* 0x0000000000007b1d */ /* 0x000fe20000010000 */
[CC--:B------:R-:W-:Y:S02]  /*10dd0*/  ISETP.GE.AND P1, PT, R46.reuse, R45.reuse, PT ;  /* 0x0000002d2e00720c */ /* 0x0c0fe40003f26270 */
[CC--:B------:R-:W-:Y:S02]  /*10de0*/  ISETP.GE.AND P3, PT, R3.reuse, R44.reuse, PT ;  /* 0x0000002c0300720c */ /* 0x0c0fe40003f66270 */
[----:B------:R-:W-:Y:S01]  /*10df0*/  ISETP.GE.AND P2, PT, R3, R45, PT ;  /* 0x0000002d0300720c */ /* 0x000fe20003f46270 */
[----:B------:R-:W-:Y:S01]  /*10e00*/  HMMA.16816.F32.BF16 R28, R124, R120, R28 ;  /* 0x000000787c1c723c */ /* 0x000fe2000004181c */
[----:B------:R-:W-:-:S02]  /*10e10*/  ISETP.GE.AND P5, PT, R46, R44, PT ;  /* 0x0000002c2e00720c */ /* 0x000fc40003fa6270 */
[C-C-:B------:R-:W-:Y:S02]  /*10e20*/  LOP3.LUT R24, R102.reuse, 0x28, R113.reuse, 0xfe, !PT ;  /* 0x0000002866187812 */ /* 0x140fe400078efe71 */
[----:B------:R-:W-:Y:S02]  /*10e30*/  LOP3.LUT R3, R102, 0x40, R113, 0xfe, !PT ;  /* 0x0000004066037812 */ /* 0x000fe400078efe71 */
[----:B------:R-:W-:Y:S02]  /*10e40*/  FSEL R142, R22, -INF , !P4 ;  /* 0xff800000168e7808 */ /* 0x000fe40006000000 */
        /* <DEDUP_REMOVED lines=22> */
[CC--:B------:R-:W-:Y:S02]  /*10fb0*/  ISETP.GE.AND P4, PT, R8.reuse, R44.reuse, PT ;  /* 0x0000002c0800720c */ /* 0x0c0fe40003f86270 */
[----:B------:R-:W-:Y:S02]  /*10fc0*/  ISETP.GE.AND P1, PT, R8, R45, PT ;  /* 0x0000002d0800720c */ /* 0x000fe40003f26270 */
[----:B------:R-:W-:Y:S02]  /*10fd0*/  ISETP.GE.AND P5, PT, R3, R44, PT ;  /* 0x0000002c0300720c */ /* 0x000fe40003fa6270 */
[C-C-:B------:R-:W-:Y:S02]  /*10fe0*/  LOP3.LUT R6, R102.reuse, 0x60, R113.reuse, 0xfe, !PT ;  /* 0x0000006066067812 */ /* 0x140fe400078efe71 */
[----:B------:R-:W-:-:S02]  /*10ff0*/  LOP3.LUT R4, R102, 0x68, R113, 0xfe, !PT ;  /* 0x0000006866047812 */ /* 0x000fc400078efe71 */
[----:B------:R-:W-:Y:S02]  /*11000*/  FSEL R119, R60, -INF , !P4 ;  /* 0xff8000003c777808 */ /* 0x000fe40006000000 */
[----:B------:R-:W-:Y:S02]  /*11010*/  FSEL R118, R62, -INF , !P1 ;  /* 0xff8000003e767808 */ /* 0x000fe40004800000 */
[----:B------:R-:W-:Y:S02]  /*11020*/  FSEL R58, R58, -INF , !P2 ;  /* 0xff8000003a3a7808 */ /* 0x000fe40005000000 */
[----:B------:R-:W-:Y:S02]  /*11030*/  FSEL R111, R52, -INF , !P5 ;  /* 0xff800000346f7808 */ /* 0x000fe40006800000 */
[----:B------:R-:W-:Y:S02]  /*11040*/  ISETP.GE.AND P1, PT, R3, R45, PT ;  /* 0x0000002d0300720c */ /* 0x000fe40003f26270 */
[----:B------:R-:W-:-:S02]  /*11050*/  ISETP.GE.AND P4, PT, R6, R44, PT ;  /* 0x0000002c0600720c */ /* 0x000fc40003f86270 */
[C---:B------:R-:W-:Y:S02]  /*11060*/  ISETP.GE.AND P5, PT, R4.reuse, R44, PT ;  /* 0x0000002c0400720c */ /* 0x040fe40003fa6270 */
[----:B------:R-:W-:Y:S02]  /*11070*/  ISETP.GE.AND P2, PT, R4, R45, PT ;  /* 0x0000002d0400720c */ /* 0x000fe40003f46270 */
[----:B------:R-:W-:Y:S02]  /*11080*/  LOP3.LUT R4, R102, 0x70, R113, 0xfe, !PT ;  /* 0x0000007066047812 */ /* 0x000fe400078efe71 */
[----:B------:R-:W-:Y:S02]  /*11090*/  FSEL R3, R56, -INF , !P3 ;  /* 0xff80000038037808 */ /* 0x000fe40005800000 */
[----:B------:R-:W-:Y:S02]  /*110a0*/  LOP3.LUT R8, R102, R113, RZ, 0xfc, !PT ;  /* 0x0000007166087212 */ /* 0x000fe400078efcff */
[----:B------:R-:W-:-:S02]  /*110b0*/  ISETP.GE.AND P3, PT, R6, R45, PT ;  /* 0x0000002d0600720c */ /* 0x000fc40003f66270 */
[----:B------:R-:W-:Y:S02]  /*110c0*/  FSEL R54, R54, -INF , !P1 ;  /* 0xff80000036367808 */ /* 0x000fe40004800000 */
[----:B------:R-:W-:Y:S02]  /*110d0*/  LOP3.LUT R113, R102, 0x78, R113, 0xfe, !PT ;  /* 0x0000007866717812 */ /* 0x000fe400078efe71 */
[----:B------:R-:W-:Y:S02]  /*110e0*/  FSEL R48, R48, -INF , !P4 ;  /* 0xff80000030307808 */ /* 0x000fe40006000000 */
[C---:B------:R-:W-:Y:S02]  /*110f0*/  ISETP.GE.AND P4, PT, R4.reuse, R44, PT ;  /* 0x0000002c0400720c */ /* 0x040fe40003f86270 */
[----:B------:R-:W-:Y:S02]  /*11100*/  ISETP.GE.AND P1, PT, R4, R45, PT ;  /* 0x0000002d0400720c */ /* 0x000fe40003f26270 */
[----:B------:R-:W-:-:S02]  /*11110*/  IADD3 R4, R8, 0x1, RZ ;  /* 0x0000000108047810 */ /* 0x000fc40007ffe0ff */
[----:B------:R-:W-:Y:S02]  /*11120*/  FSEL R50, R50, -INF , !P3 ;  /* 0xff80000032327808 */ /* 0x000fe40005800000 */
[-C--:B------:R-:W-:Y:S02]  /*11130*/  ISETP.GE.AND P3, PT, R113, R44.reuse, PT ;  /* 0x0000002c7100720c */ /* 0x080fe40003f66270 */
[----:B------:R-:W-:Y:S02]  /*11140*/  FSEL R56, R42, -INF , !P2 ;  /* 0xff8000002a387808 */ /* 0x000fe40005000000 */
[----:B------:R-:W-:Y:S02]  /*11150*/  IADD3 R6, R8, 0x9, RZ ;  /* 0x0000000908067810 */ /* 0x000fe40007ffe0ff */
[----:B------:R-:W-:Y:S02]  /*11160*/  FSEL R62, R38, -INF , !P1 ;  /* 0xff800000263e7808 */ /* 0x000fe40004800000 */
[----:B------:R-:W-:-:S02]  /*11170*/  ISETP.GE.AND P2, PT, R4, R44, PT ;  /* 0x0000002c0400720c */ /* 0x000fc40003f46270 */
[-C--:B------:R-:W-:Y:S02]  /*11180*/  ISETP.GE.AND P1, PT, R4, R45.reuse, PT ;  /* 0x0000002d0400720c */ /* 0x080fe40003f26270 */
        /* <DEDUP_REMOVED lines=9> */
[----:B------:R-:W-:Y:S02]  /*11220*/  ISETP.GE.AND P1, PT, R4, R45, PT ;  /* 0x0000002d0400720c */ /* 0x000fe40003f26270 */
[----:B------:R-:W-:-:S02]  /*11230*/  IADD3 R12, R8, 0x21, RZ ;  /* 0x00000021080c7810 */ /* 0x000fc40007ffe0ff */
[----:B------:R-:W-:Y:S02]  /*11240*/  FSEL R25, R25, -INF , !P4 ;  /* 0xff80000019197808 */ /* 0x000fe40006000000 */
[----:B------:R-:W-:Y:S02]  /*11250*/  FSEL R4, R27, -INF , !P3 ;  /* 0xff8000001b047808 */ /* 0x000fe40005800000 */
[C---:B------:R-:W-:Y:S02]  /*11260*/  ISETP.GE.AND P4, PT, R10.reuse, R44, PT ;  /* 0x0000002c0a00720c */ /* 0x040fe40003f86270 */
[----:B------:R-:W-:Y:S02]  /*11270*/  FSEL R21, R21, -INF , !P2 ;  /* 0xff80000015157808 */ /* 0x000fe40005000000 */
[----:B------:R-:W-:Y:S02]  /*11280*/  ISETP.GE.AND P3, PT, R10, R45, PT ;  /* 0x0000002d0a00720c */ /* 0x000fe40003f66270 */
[----:B------:R-:W-:-:S02]  /*11290*/  FSEL R36, R23, -INF , !P1 ;  /* 0xff80000017247808 */ /* 0x000fc40004800000 */
[----:B------:R-:W-:Y:S02]  /*112a0*/  IADD3 R10, R8, 0x29, RZ ;  /* 0x00000029080a7810 */ /* 0x000fe40007ffe0ff */
[C---:B------:R-:W-:Y:S02]  /*112b0*/  ISETP.GE.AND P2, PT, R12.reuse, R44, PT ;  /* 0x0000002c0c00720c */ /* 0x040fe40003f46270 */
[----:B------:R-:W-:Y:S02]  /*112c0*/  ISETP.GE.AND P1, PT, R12, R45, PT ;  /* 0x0000002d0c00720c */ /* 0x000fe40003f26270 */
[----:B------:R-:W-:Y:S02]  /*112d0*/  IADD3 R12, R8, 0x31, RZ ;  /* 0x00000031080c7810 */ /* 0x000fe40007ffe0ff */
[----:B------:R-:W-:Y:S02]  /*112e0*/  FSEL R29, R17, -INF , !P4 ;  /* 0xff800000111d7808 */ /* 0x000fe40006000000 */
[----:B------:R-:W-:-:S02]  /*112f0*/  FSEL R144, R19, -INF , !P3 ;  /* 0xff80000013907808 */ /* 0x000fc40005800000 */
[CC--:B------:R-:W-:Y:S02]  /*11300*/  ISETP.GE.AND P4, PT, R10.reuse, R44.reuse, PT ;  /* 0x0000002c0a00720c */ /* 0x0c0fe40003f86270 */
[----:B------:R-:W-:Y:S02]  /*11310*/  FSEL R141, R13, -INF , !P2 ;  /* 0xff8000000d8d7808 */ /* 0x000fe40005000000 */
[----:B------:R-:W-:Y:S02]  /*11320*/  ISETP.GE.AND P3, PT, R10, R45, PT ;  /* 0x0000002d0a00720c */ /* 0x000fe40003f66270 */
[----:B------:R-:W-:Y:S02]  /*11330*/  IADD3 R10, R8, 0x39, RZ ;  /* 0x00000039080a7810 */ /* 0x000fe40007ffe0ff */
[----:B------:R-:W-:Y:S02]  /*11340*/  ISETP.GE.AND P2, PT, R12, R44, PT ;  /* 0x0000002c0c00720c */ /* 0x000fe40003f46270 */
[----:B------:R-:W-:-:S02]  /*11350*/  FSEL R140, R15, -INF , !P1 ;  /* 0xff8000000f8c7808 */ /* 0x000fc40004800000 */
[----:B------:R-:W-:Y:S02]  /*11360*/  FSEL R139, R9, -INF , !P4 ;  /* 0xff800000098b7808 */ /* 0x000fe40006000000 */
[----:B------:R-:W-:Y:S02]  /*11370*/  FSEL R138, R11, -INF , !P3 ;  /* 0xff8000000b8a7808 */ /* 0x000fe40005800000 */
[-C--:B------:R-:W-:Y:S02]  /*11380*/  ISETP.GE.AND P1, PT, R12, R45.reuse, PT ;  /* 0x0000002d0c00720c */ /* 0x080fe40003f26270 */
[C---:B------:R-:W-:Y:S02]  /*11390*/  ISETP.GE.AND P4, PT, R10.reuse, R44, PT ;  /* 0x0000002c0a00720c */ /* 0x040fe40003f86270 */
[----:B------:R-:W-:Y:S02]  /*113a0*/  FSEL R133, R5, -INF , !P2 ;  /* 0xff80000005857808 */ /* 0x000fe40005000000 */
[----:B------:R-:W-:-:S02]  /*113b0*/  ISETP.GE.AND P3, PT, R10, R45, PT ;  /* 0x0000002d0a00720c */ /* 0x000fc40003f66270 */
[C---:B------:R-:W-:Y:S02]  /*113c0*/  IADD3 R9, R8.reuse, 0x41, RZ ;  /* 0x0000004108097810 */ /* 0x040fe40007ffe0ff */
[----:B------:R-:W-:Y:S02]  /*113d0*/  IADD3 R5, R8, 0x49, RZ ;  /* 0x0000004908057810 */ /* 0x000fe40007ffe0ff */
        /* <DEDUP_REMOVED lines=32> */
[----:B------:R-:W-:Y:S02]  /*115e0*/  IADD3 R7, R8, 0x79, RZ ;  /* 0x0000007908077810 */ /* 0x000fe40007ffe0ff */
        /* <DEDUP_REMOVED lines=8> */
[C---:B------:R-:W-:Y:S02]  /*11670*/  ISETP.GE.AND P2, PT, R7.reuse, R44, PT ;  /* 0x0000002c0700720c */ /* 0x040fe40003f46270 */
[----:B------:R-:W-:Y:S02]  /*11680*/  ISETP.GE.AND P1, PT, R7, R45, PT ;  /* 0x0000002d0700720c */ /* 0x000fe40003f26270 */
[----:B------:R-:W-:Y:S02]  /*11690*/  FSEL R5, R28, -INF , !P4 ;  /* 0xff8000001c057808 */ /* 0x000fe40006000000 */
[----:B------:R-:W-:Y:S02]  /*116a0*/  FSEL R30, R30, -INF , !P3 ;  /* 0xff8000001e1e7808 */ /* 0x000fe40005800000 */
[----:B------:R-:W-:-:S02]  /*116b0*/  FSEL R61, R34, -INF , !P5 ;  /* 0xff800000223d7808 */ /* 0x000fc40006800000 */
        /* <DEDUP_REMOVED lines=34> */
[----:B------:R-:W-:Y:S02]  /*118e0*/  @!P2 IADD3 R12, R12, 0x1, RZ ;  /* 0x000000010c0ca810 */ /* 0x000fe40007ffe0ff */
[----:B------:R-:W-:-:S02]  /*118f0*/  ISETP.NE.AND P2, PT, RZ, c[0x0][0x2d0], PT ;  /* 0x0000b400ff007a0c */ /* 0x000fc40003f45270 */
[----:B------:R-:W-:-:S05]  /*11900*/  LOP3.LUT R10, RZ, c[0x0][0x2d0], RZ, 0x33, !PT ;  /* 0x0000b400ff0a7a12 */ /* 0x000fca00078e33ff */
[----:B------:R-:W-:Y:S02]  /*11910*/  @P5 IADD3 R14, R14, 0x1, RZ ;  /* 0x000000010e0e5810 */ /* 0x000fe40007ffe0ff */
[----:B------:R-:W-:Y:S02]  /*11920*/  @P4 IADD3 R12, R12, 0x1, RZ ;  /* 0x000000010c0c4810 */ /* 0x000fe40007ffe0ff */
[----:B------:R-:W-:-:S03]  /*11930*/  @!P3 IADD3 R14, -R14, RZ, RZ ;  /* 0x000000ff0e0eb210 */ /* 0x000fc60007ffe1ff */
[----:B------:R-:W-:Y:S01]  /*11940*/  @!P1 IMAD.MOV R12, RZ, RZ, -R12 ;  /* 0x000000ffff0c9224 */ /* 0x000fe200078e0a0c */
[----:B------:R-:W-:-:S04]  /*11950*/  SEL R7, R10, R14, !P2 ;  /* 0x0000000e0a077207 */ /* 0x000fc80005000000 */
[----:B------:R-:W-:Y:S01]  /*11960*/  SEL R10, R10, R12, !P2 ;  /* 0x0000000c0a0a7207 */ /* 0x000fe20005000000 */
[----:B------:R-:W-:-:S04]  /*11970*/  IMAD.WIDE R16, R7, 0x4, R182 ;  /* 0x0000000407107825 */ /* 0x000fc800078e02b6 */
[----:B------:R-:W-:Y:S01]  /*11980*/  IMAD.WIDE R14, R10, 0x4, R182 ;  /* 0x000000040a0e7825 */ /* 0x000fe200078e02b6 */
[----:B------:R-:W2:Y:S04]  /*11990*/  LDG.E R8, [R16.64] ;  /* 0x0000000610087981 */ /* 0x000ea8000c1e1900 */
[----:B------:R-:W2:Y:S01]  /*119a0*/  LDG.E R9, [R14.64] ;  /* 0x000000060e097981 */ /* 0x000ea2000c1e1900 */
[----:B------:R-:W-:Y:S01]  /*119b0*/  IMAD.IADD R7, R7, 0x1, -R10 ;  /* 0x0000000107077824 */ /* 0x000fe200078e0a0a */
[----:B------:R-:W-:-:S05]  /*119c0*/  MOV R10, c[0x0][0x2d0] ;  /* 0x0000b400000a7a02 */ /* 0x000fca0000000f00 */
[----:B------:R-:W-:-:S04]  /*119d0*/  IMAD R10, R7, R10, -0x80 ;  /* 0xffffff80070a7424 */ /* 0x000fc800078e020a */
[----:B------:R-:W-:Y:S01]  /*119e0*/  IMAD.WIDE.U32 R12, R10, c[0x0][0x198], RZ ;  /* 0x000066000a0c7a25 */ /* 0x000fe200078e00ff */
[----:B------:R-:W-:-:S05]  /*119f0*/  SHF.R.S32.HI R7, RZ, 0x1f, R10 ;  /* 0x0000001fff077819 */ /* 0x000fca000001140a */
[----:B------:R-:W-:-:S04]  /*11a00*/  IMAD R7, R7, c[0x0][0x198], RZ ;  /* 0x0000660007077a24 */ /* 0x000fc800078e02ff */
[----:B------:R-:W-:-:S04]  /*11a10*/  IMAD R7, R10, c[0x0][0x19c], R7 ;  /* 0x000067000a077a24 */ /* 0x000fc800078e0207 */
[----:B------:R-:W-:Y:S02]  /*11a20*/  IMAD.IADD R13, R13, 0x1, R7 ;  /* 0x000000010d0d7824 */ /* 0x000fe400078e0207 */
[----:B--2---:R-:W-:-:S04]  /*11a30*/  IMAD.IADD R9, R9, 0x1, -R8 ;  /* 0x0000000109097824 */ /* 0x004fc800078e0a08 */
[----:B------:R-:W-:Y:S01]  /*11a40*/  IMAD.WIDE.U32 R12, R9, c[0x0][0x180], R12 ;  /* 0x00006000090c7a25 */ /* 0x000fe200078e000c */
[----:B------:R-:W-:-:S05]  /*11a50*/  SHF.R.S32.HI R8, RZ, 0x1f, R9 ;  /* 0x0000001fff087819 */ /* 0x000fca0000011409 */
[----:B------:R-:W-:-:S04]  /*11a60*/  IMAD R8, R8, c[0x0][0x180], RZ ;  /* 0x0000600008087a24 */ /* 0x000fc800078e02ff */
[----:B------:R-:W-:-:S05]  /*11a70*/  IMAD R8, R9, c[0x0][0x184], R8 ;  /* 0x0000610009087a24 */ /* 0x000fca00078e0208 */
[----:B------:R-:W-:Y:S01]  /*11a80*/  IADD3 R11, R13, R8, RZ ;  /* 0x000000080d0b7210 */ /* 0x000fe20007ffe0ff */
[----:B------:R-:W-:Y:S05]  /*11a90*/  BRA `(.L_x_5581) ;  /* 0x0000003000007947 */ /* 0x000fea0003800000 */
.L_x_5580:
[----:B------:R-:W-:-:S05]  /*11aa0*/  IMAD.MOV.U32 R12, RZ, RZ, c[0x0][0x198] ;  /* 0x00006600ff0c7624 */ /* 0x000fca00078e00ff */
[----:B------:R-:W-:-:S04]  /*11ab0*/  LEA R12, -R12, RZ, 0x7 ;  /* 0x000000ff0c0c7211 */ /* 0x000fc800078e39ff */
[----:B------:R-:W-:Y:S02]  /*11ac0*/  SHF.R.S32.HI R11, RZ, 0x1f, R12 ;  /* 0x0000001fff0b7819 */ /* 0x000fe4000001140c */
.L_x_5581:
[----:B------:R-:W-:Y:S01]  /*11ad0*/  @!P0 IMAD.MOV.U32 R16, RZ, RZ, c[0x0][0x198] ;  /* 0x00006600ff108624 */ /* 0x000fe200078e00ff */
[----:B------:R-:W-:Y:S01]  /*11ae0*/  @!P0 LEA R18, P1, R12, R184, 0x1 ;  /* 0x000000b80c128211 */ /* 0x000fe200078208ff */
[----:B------:R-:W-:Y:S01]  /*11af0*/  @!P0 IMAD.MOV.U32 R10, RZ, RZ, R12 ;  /* 0x000000ffff0a8224 */ /* 0x000fe200078e000c */
[----:B------:R-:W-:Y:S01]  /*11b00*/  @!P0 IADD3 R7, P2, R178, R12, RZ ;  /* 0x0000000cb2078210 */ /* 0x000fe20007f5e0ff */
[----:B------:R-:W-:Y:S01]  /*11b10*/  @!P0 IMAD.MOV.U32 R8, RZ, RZ, c[0x0][0x19c] ;  /* 0x00006700ff088624 */ /* 0x000fe200078e00ff */
[--C-:B------:R-:W-:Y:S01]  /*11b20*/  @!P0 LEA.HI.X R19, R12, R185, R11.reuse, 0x1, P1 ;  /* 0x000000b90c138211 */ /* 0x100fe200008f0c0b */
[----:B------:R-:W-:Y:S01]  /*11b30*/  @!P0 IMAD.MOV.U32 R38, RZ, RZ, c[0x0][0x198] ;  /* 0x00006600ff268624 */ /* 0x000fe200078e00ff */
[----:B------:R1:W-:Y:S01]  /*11b40*/  @P0 STS.128 [R188+0x2000], RZ ;  /* 0x002000ffbc000388 */ /* 0x0003e20000000c00 */
[----:B------:R-:W-:Y:S01]  /*11b50*/  @!P0 IMAD.MOV.U32 R34, RZ, RZ, c[0x0][0x198] ;  /* 0x00006600ff228624 */ /* 0x000fe200078e00ff */
[-C--:B------:R-:W-:Y:S01]  /*11b60*/  @!P0 LEA R32, P3, R7, R184.reuse, 0x1 ;  /* 0x000000b807208211 */ /* 0x080fe200078608ff */
[--C-:B------:R-:W-:Y:S01]  /*11b70*/  @!P0 IMAD.WIDE.U32 R16, R16, 0x30, R10.reuse ;  /* 0x0000003010108825 */ /* 0x100fe200078e000a */
[----:B------:R-:W-:Y:S01]  /*11b80*/  @!PT LDS RZ, [RZ] ;  /* 0x00000000fffff984 */ /* 0x000fe20000000800 */
[----:B------:R-:W-:Y:S01]  /*11b90*/  @!PT LDS RZ, [RZ] ;  /* 0x00000000fffff984 */ /* 0x000fe20000000800 */
[----:B------:R-:W-:Y:S01]  /*11ba0*/  @!PT LDS RZ, [RZ] ;  /* 0x00000000fffff984 */ /* 0x000fe20000000800 */
[----:B------:R2:W-:Y:S01]  /*11bb0*/  @!P0 LDGSTS.E.BYPASS.LTC128B.128 [R188+0x2000], [R18.64] ;  /* 0x0200000012bc8fae */ /* 0x0005e2000b901d46 */
[----:B------:R-:W-:Y:S02]  /*11bc0*/  BSSY B0, `(.L_x_5582) ;  /* 0x000004b000007945 */ /* 0x000fe40003800000 */
[----:B------:R-:W-:Y:S01]  /*11bd0*/  @!P0 IMAD R8, R8, 0x30, RZ ;  /* 0x0000003008088824 */ /* 0x000fe200078e02ff */
[----:B------:R-:W-:Y:S01]  /*11be0*/  @!P0 LEA R22, P1, R16, R184, 0x1 ;  /* 0x000000b810168211 */ /* 0x000fe200078208ff */
[--C-:B------:R-:W-:Y:S01]  /*11bf0*/  @!P0 IMAD.WIDE.U32 R38, R38, 0x50, R10.reuse ;  /* 0x0000005026268825 */ /* 0x100fe200078e000a */
[----:B------:R1:W-:Y:S02]  /*11c00*/  @P0 STS.128 [R188+0x2800], RZ ;  /* 0x002800ffbc000388 */ /* 0x0003e40000000c00 */
[----:B------:R-:W-:Y:S01]  /*11c10*/  @!P0 IADD3 R8, R8, R17, RZ ;  /* 0x0000001108088210 */ /* 0x000fe20007ffe0ff */
[----:B------:R-:W-:-:S03]  /*11c20*/  @!P0 IMAD.WIDE.U32 R34, R34, 0x60, R10 ;  /* 0x0000006022228825 */ /* 0x000fc600078e000a */
[-C--:B------:R-:W-:Y:S01]  /*11c30*/  @!P0 LEA.HI.X R23, R16, R185.reuse, R8, 0x1, P1 ;  /* 0x000000b910178211 */ /* 0x080fe200008f0c08 */
[----:B------:R-:W-:Y:S01]  /*11c40*/  @!P0 IMAD.MOV.U32 R10, RZ, RZ, c[0x0][0x19c] ;  /* 0x00006700ff0a8624 */ /* 0x000fe200078e00ff */
[----:B------:R-:W-:Y:S01]  /*11c50*/  @!P0 LEA R16, P1, R34, R184, 0x1 ;  /* 0x000000b822108211 */ /* 0x000fe200078208ff */
[----:B------:R-:W-:Y:S02]  /*11c60*/  @!P0 IMAD.X R8, R177, 0x1, R11, P2 ;  /* 0x00000001b1088824 */ /* 0x000fe400010e060b */
[----:B------:R-:W-:Y:S02]  /*11c70*/  @!P0 IMAD R10, R10, 0x50, RZ ;  /* 0x000000500a0a8824 */ /* 0x000fe400078e02ff */
[----:B------:R-:W-:Y:S01]  /*11c80*/  @!P0 IMAD.MOV.U32 R14, RZ, RZ, c[0x0][0x19c] ;  /* 0x00006700ff0e8624 */ /* 0x000fe200078e00ff */
[----:B------:R-:W-:Y:S01]  /*11c90*/  @!P0 LEA.HI.X R33, R7, R185, R8, 0x1, P3 ;  /* 0x000000b907218211 */ /* 0x000fe200018f0c08 */
[----:B------:R-:W-:Y:S01]  /*11ca0*/  @!P0 IMAD.IADD R10, R10, 0x1, R39 ;  /* 0x000000010a0a8824 */ /* 0x000fe200078e0227 */
[----:B------:R-:W-:Y:S01]  /*11cb0*/  @!P0 MOV R8, c[0x0][0x198] ;  /* 0x0000660000088a02 */ /* 0x000fe20000000f00 */
[----:B------:R-:W-:-:S02]  /*11cc0*/  @!P0 IMAD R14, R14, 0x60, RZ ;  /* 0x000000600e0e8824 */ /* 0x000fc400078e02ff */
[----:B------:R-:W-:Y:S01]  /*11cd0*/  @!P0 IMAD.MOV.U32 R9, RZ, RZ, c[0x0][0x19c] ;  /* 0x00006700ff098624 */ /* 0x000fe200078e00ff */
[----:B------:R-:W-:Y:S01]  /*11ce0*/  @!PT LDS RZ, [RZ] ;  /* 0x00000000fffff984 */ /* 0x000fe20000000800 */
[----:B------:R-:W-:Y:S01]  /*11cf0*/  @!PT LDS RZ, [RZ] ;  /* 0x00000000fffff984 */ /* 0x000fe20000000800 */
[----:B------:R-:W-:Y:S01]  /*11d00*/  @!PT LDS RZ, [RZ] ;  /* 0x00000000fffff984 */ /* 0x000fe20000000800 */
[----:B------:R1:W-:Y:S01]  /*11d10*/  @!P0 LDGSTS.E.BYPASS.LTC128B.128 [R188+0x2800], [R32.64] ;  /* 0x0280000020bc8fae */ /* 0x0003e2000b901d46 */
[----:B--2---:R-:W-:Y:S01]  /*11d20*/  @!P0 LEA R18, P2, R38, R184, 0x1 ;  /* 0x000000b826128211 */ /* 0x004fe200078408ff */
[----:B------:R-:W-:Y:S02]  /*11d30*/  @!P0 IMAD.IADD R14, R14, 0x1, R35 ;  /* 0x000000010e0e8824 */ /* 0x000fe400078e0223 */
[----:B------:R-:W-:Y:S01]  /*11d40*/  @!P0 IMAD.MOV.U32 R7, RZ, RZ, c[0x0][0x19c] ;  /* 0x00006700ff078624 */ /* 0x000fe200078e00ff */
[-C--:B------:R-:W-:Y:S01]  /*11d50*/  @!P0 LEA.HI.X R19, R38, R185.reuse, R10, 0x1, P2 ;  /* 0x000000b926138211 */ /* 0x080fe200010f0c0a */
[----:B------:R-:W-:Y:S01]  /*11d60*/  @!P0 IMAD.MOV.U32 R10, RZ, RZ, c[0x0][0x198] ;  /* 0x00006600ff0a8624 */ /* 0x000fe200078e00ff */
[----:B------:R-:W-:Y:S01]  /*11d70*/  @!P0 LEA.HI.X R17, R34, R185, R14, 0x1, P1 ;  /* 0x000000b922118211 */ /* 0x000fe200008f0c0e */
[----:B------:R1:W-:Y:S01]  /*11d80*/  @P0 STS.128 [R188+0x3000], RZ ;  /* 0x003000ffbc000388 */ /* 0x0003e20000000c00 */
[----:B------:R-:W-:-:S02]  /*11d90*/  @!P0 LEA R14, P1, R8, R12, 0x6 ;  /* 0x0000000c080e8211 */ /* 0x000fc400078230ff */
[----:B------:R-:W-:Y:S02]  /*11da0*/  @!P0 LEA R13, P2, R10, R12, 0x5 ;  /* 0x0000000c0a0d8211 */ /* 0x000fe400078428ff */
[-C--:B------:R-:W-:Y:S02]  /*11db0*/  @!P0 LEA.HI.X R7, R8, R11.reuse, R7, 0x6, P1 ;  /* 0x0000000b08078211 */ /* 0x080fe400008f3407 */
[----:B------:R-:W-:Y:S02]  /*11dc0*/  @!P0 LEA.HI.X R10, R10, R11, R9, 0x5, P2 ;  /* 0x0000000b0a0a8211 */ /* 0x000fe400010f2c09 */
[CC--:B------:R-:W-:Y:S02]  /*11dd0*/  @!P0 LEA R34, P2, R13.reuse, R184.reuse, 0x1 ;  /* 0x000000b80d228211 */ /* 0x0c0fe400078408ff */
[----:B------:R-:W-:Y:S02]  /*11de0*/  @!P0 LEA R8, P1, R14, R184, 0x1 ;  /* 0x000000b80e088211 */ /* 0x000fe400078208ff */
[----:B------:R-:W-:-:S02]  /*11df0*/  @!P0 LEA.HI.X R35, R13, R185, R10, 0x1, P2 ;  /* 0x000000b90d238211 */ /* 0x000fc400010f0c0a */
        /* <DEDUP_REMOVED lines=31> */
[----:B-1----:R-:W-:-:S05]  /*11ff0*/  IMAD.WIDE.U32 R16, R7, 0x70, R10 ;  /* 0x0000007007107825 */ /* 0x002fca00078e000a */
[----:B------:R-:W-:Y:S02]  /*12000*/  IADD3 R8, R17, UR4, RZ ;  /* 0x0000000411087c10 */ /* 0x000fe4000fffe0ff */
[----:B------:R-:W-:-:S04]  /*12010*/  LEA R14, P0, R16, R184, 0x1 ;  /* 0x000000b8100e7211 */ /* 0x000fc800078008ff */
[----:B------:R-:W-:-:S05]  /*12020*/  LEA.HI.X R15, R16, R185, R8, 0x1, P0 ;  /* 0x000000b9100f7211 */ /* 0x000fca00000f0c08 */
[----:B------:R-:W-:Y:S01]  /*12030*/  @!PT LDS RZ, [RZ] ;  /* 0x00000000fffff984 */ /* 0x000fe20000000800 */
[----:B------:R-:W-:Y:S01]  /*12040*/  @!PT LDS RZ, [RZ] ;  /* 0x00000000fffff984 */ /* 0x000fe20000000800 */
[----:B------:R-:W-:Y:S01]  /*12050*/  @!PT LDS RZ, [RZ] ;  /* 0x00000000fffff984 */ /* 0x000fe20000000800 */
[----:B------:R1:W-:Y:S04]  /*12060*/  LDGSTS.E.BYPASS.LTC128B.128 [R188+0x5800], [R14.64] ;  /* 0x058000000ebc7fae */ /* 0x0003e8000b901d46 */
.L_x_5583:
[----:B------:R-:W-:Y:S05]  /*12070*/  BSYNC B0 ;  /* 0x0000000000007941 */ /* 0x000fea0003800000 */
.L_x_5582:
[----:B------:R-:W0:Y:S01]  /*12080*/  LDGDEPBAR ;  /* 0x00000000000079af */ /* 0x000e220000000000 */
[----:B------:R-:W-:-:S04]  /*12090*/  LEA R184, P0, R12, R184, 0x1 ;  /* 0x000000b80cb87211 */ /* 0x000fc800078008ff */
[----:B------:R-:W-:Y:S02]  /*120a0*/  LEA.HI.X R185, R12, R185, R11, 0x1, P0 ;  /* 0x000000b90cb97211 */ /* 0x000fe400000f0c0b */
.L_x_5579:
[----:B-1----:R-:W-:Y:S01]  /*120b0*/  FMNMX.FTZ R8, R2, R5, !PT ;  /* 0x0000000502087209 */ /* 0x002fe20007810000 */
        /* <DEDUP_REMOVED lines=73> */
[----:B------:R-:W-:Y:S02]  /*12550*/  FSEL R106, R106, RZ, P1 ;  /* 0x000000ff6a6a7208 */ /* 0x000fe40000800000 */
[----:B--2---:R-:W-:-:S03]  /*12560*/  FMNMX.FTZ R105, R8, R105, !PT ;  /* 0x0000006908697209 */ /* 0x004fc60007810000 */
[--C-:B------:R-:W-:Y:S01]  /*12570*/  FFMA.FTZ R112, R5, c[0x0][0x23c], -R106.reuse ;  /* 0x00008f0005707a23 */ /* 0x100fe2000001086a */
[----:B------:R-:W-:Y:S01]  /*12580*/  FSEL R5, R107, RZ, P1 ;  /* 0x000000ff6b057208 */ /* 0x000fe20000800000 */
[--C-:B------:R-:W-:Y:S01]  /*12590*/  FFMA.FTZ R102, R25, c[0x0][0x23c], -R106.reuse ;  /* 0x00008f0019667a23 */ /* 0x100fe2000001086a */
        /* <DEDUP_REMOVED lines=12> */
[----:B------:R-:W1:Y:S01]  /*12660*/  MUFU.EX2 R114, R114 ;  /* 0x0000007200727308 */ /* 0x000e620000000800 */
[----:B------:R-:W-:Y:S01]  /*12670*/  LDSM.16.MT88.4 R4, [R166+0x6000] ;  /* 0x00600000a604783b */ /* 0x000fe20000004200 */
[----:B------:R-:W-:Y:S02]  /*12680*/  FMUL.FTZ R110, R0, c[0x0][0x23c] ;  /* 0x00008f00006e7a20 */ /* 0x000fe40000410000 */
[----:B------:R-:W-:Y:S02]  /*12690*/  FFMA.FTZ R103, R103, c[0x0][0x23c], -R106 ;  /* 0x00008f0067677a23 */ /* 0x000fe4000001086a */
[----:B------:R-:W-:-:S02]  /*126a0*/  FFMA.FTZ R26, R26, c[0x0][0x23c], -R67 ;  /* 0x00008f001a1a7a23 */ /* 0x000fc40000010843 */
[----:B------:R-:W2:Y:S01]  /*126b0*/  MUFU.EX2 R110, R110 ;  /* 0x0000006e006e7308 */ /* 0x000ea20000000800 */
[--C-:B------:R-:W-:Y:S02]  /*126c0*/  FFMA.FTZ R0, R143, c[0x0][0x23c], -R106.reuse ;  /* 0x00008f008f007a23 */ /* 0x100fe4000001086a */
[--C-:B------:R-:W-:Y:S02]  /*126d0*/  FFMA.FTZ R47, R47, c[0x0][0x23c], -R106.reuse ;  /* 0x00008f002f2f7a23 */ /* 0x100fe4000001086a */
[--C-:B------:R-:W-:Y:S02]  /*126e0*/  FFMA.FTZ R123, R123, c[0x0][0x23c], -R106.reuse ;  /* 0x00008f007b7b7a23 */ /* 0x100fe4000001086a */
[--C-:B------:R-:W-:Y:S01]  /*126f0*/  FFMA.FTZ R119, R119, c[0x0][0x23c], -R106.reuse ;  /* 0x00008f0077777a23 */ /* 0x100fe2000001086a */
[----:B------:R-:W3:Y:S01]  /*12700*/  MUFU.EX2 R104, R104 ;  /* 0x0000006800687308 */ /* 0x000ee20000000800 */
[----:B-1----:R-:W-:Y:S02]  /*12710*/  FMUL.FTZ R25, R69, R114 ;  /* 0x0000007245197220 */ /* 0x002fe40000410000 */
[----:B------:R-:W-:-:S02]  /*12720*/  FFMA.FTZ R69, R29, c[0x0][0x23c], -R106 ;  /* 0x00008f001d457a23 */ /* 0x000fc4000001086a */
[----:B------:R-:W1:Y:S01]  /*12730*/  LDSM.16.MT88.4 R28, [R164+0x6000] ;  /* 0x00600000a41c783b */ /* 0x000e620000004200 */
[----:B------:R-:W-:Y:S02]  /*12740*/  FMUL.FTZ R13, R97, R114 ;  /* 0x00000072610d7220 */ /* 0x000fe40000410000 */
[----:B------:R-:W-:Y:S01]  /*12750*/  FFMA.FTZ R97, R21, c[0x0][0x23c], -R106 ;  /* 0x00008f0015617a23 */ /* 0x000fe2000001086a */
[----:B------:R-:W-:Y:S01]  /*12760*/  MUFU.EX2 R103, R103 ;  /* 0x0000006700677308 */ /* 0x000fe20000000800 */
[----:B------:R-:W4:Y:S01]  /*12770*/  LDSM.16.MT88.4 R20, [R165+0x6000] ;  /* 0x00600000a514783b */ /* 0x000f220000004200 */
[----:B--2---:R-:W-:Y:S02]  /*12780*/  FMUL.FTZ R27, R71, R110 ;  /* 0x0000006e471b7220 */ /* 0x004fe40000410000 */
[----:B------:R-:W-:Y:S02]  /*12790*/  FFMA.FTZ R71, R36, c[0x0][0x23c], -R67 ;  /* 0x00008f0024477a23 */ /* 0x000fe40000010843 */
[----:B------:R-:W-:Y:S01]  /*127a0*/  FMUL.FTZ R40, R80, R114 ;  /* 0x0000007250287220 */ /* 0x000fe20000410000 */
[----:B---3--:R-:W-:Y:S01]  /*127b0*/  F2FP.BF16.PACK_AB R8, R104, R112 ;  /* 0x000000706808723e */ /* 0x008fe200000010ff */
[----:B------:R-:W2:Y:S01]  /*127c0*/  MUFU.EX2 R102, R102 ;  /* 0x0000006600667308 */ /* 0x000ea20000000800 */
[----:B------:R-:W-:Y:S01]  /*127d0*/  FMUL.FTZ R41, R81, R114 ;  /* 0x0000007251297220 */ /* 0x000fe20000410000 */
[----:B------:R-:W3:Y:S01]  /*127e0*/  LDSM.16.MT88.4 R36, [R168+0x6800] ;  /* 0x00680000a824783b */ /* 0x000ee20000004200 */
[----:B------:R-:W-:-:S02]  /*127f0*/  FMUL.FTZ R42, R82, R110 ;  /* 0x0000006e522a7220 */ /* 0x000fc40000410000 */
[----:B------:R-:W-:Y:S02]  /*12800*/  FMUL.FTZ R43, R83, R110 ;  /* 0x0000006e532b7220 */ /* 0x000fe40000410000 */
[-C--:B------:R-:W-:Y:S01]  /*12810*/  FMUL.FTZ R84, R84, R114.reuse ;  /* 0x0000007254547220 */ /* 0x080fe20000410000 */
[----:B------:R-:W-:Y:S01]  /*12820*/  MUFU.EX2 R113, R113 ;  /* 0x0000007100717308 */ /* 0x000fe20000000800 */
[----:B------:R-:W-:Y:S02]  /*12830*/  FMUL.FTZ R85, R85, R114 ;  /* 0x0000007255557220 */ /* 0x000fe40000410000 */
[-C--:B------:R-:W-:Y:S02]  /*12840*/  FMUL.FTZ R86, R86, R110.reuse ;  /* 0x0000006e56567220 */ /* 0x080fe40000410000 */
[----:B------:R-:W-:Y:S02]  /*12850*/  FMUL.FTZ R87, R87, R110 ;  /* 0x0000006e57577220 */ /* 0x000fe40000410000 */
[-C--:B------:R-:W-:Y:S01]  /*12860*/  FMUL.FTZ R24, R68, R114.reuse ;  /* 0x0000007244187220 */ /* 0x080fe20000410000 */
[----:B------:R-:W5:Y:S01]  /*12870*/  MUFU.EX2 R66, R66 ;  /* 0x0000004200427308 */ /* 0x000f620000000800 */
[----:B--2---:R-:W-:Y:S01]  /*12880*/  F2FP.BF16.PACK_AB R10, R102, R103 ;  /* 0x00000067660a723e */ /* 0x004fe200000010ff */
[----:B------:R-:W-:-:S02]  /*12890*/  FMUL.FTZ R72, R72, R114 ;  /* 0x0000007248487220 */ /* 0x000fc40000410000 */
[----:B------:R-:W-:Y:S02]  /*128a0*/  FMUL.FTZ R73, R73, R114 ;  /* 0x0000007249497220 */ /* 0x000fe40000410000 */
[-C--:B------:R-:W-:Y:S02]  /*128b0*/  FMUL.FTZ R74, R74, R110.reuse ;  /* 0x0000006e4a4a7220 */ /* 0x080fe40000410000 */
[----:B------:R2:W-:Y:S01]  /*128c0*/  MUFU.EX2 R2, R26 ;  /* 0x0000001a00027308 */ /* 0x0005e20000000800 */
[----:B------:R-:W-:Y:S02]  /*128d0*/  FMUL.FTZ R75, R75, R110 ;  /* 0x0000006e4b4b7220 */ /* 0x000fe40000410000 */
[----:B------:R-:W-:Y:S02]  /*128e0*/  FMUL.FTZ R12, R96, R114 ;  /* 0x00000072600c7220 */ /* 0x000fe40000410000 */
[-C--:B------:R-:W-:Y:S02]  /*128f0*/  FMUL.FTZ R14, R98, R110.reuse ;  /* 0x0000006e620e7220 */ /* 0x080fe40000410000 */
[----:B------:R-:W-:Y:S01]  /*12900*/  FMUL.FTZ R15, R99, R110 ;  /* 0x0000006e630f7220 */ /* 0x000fe20000410000 */
[----:B------:R-:W1:Y:S01]  /*12910*/  MUFU.EX2 R109, R109 ;  /* 0x0000006d006d7308 */ /* 0x000e620000000800 */
[----:B-----5:R-:W-:Y:S01]  /*12920*/  F2FP.BF16.PACK_AB R9, R66, R113 ;  /* 0x000000714209723e */ /* 0x020fe200000010ff */
[----:B------:R-:W-:-:S02]  /*12930*/  FMUL.FTZ R92, R92, R114 ;  /* 0x000000725c5c7220 */ /* 0x000fc40000410000 */
[----:B------:R-:W-:Y:S02]  /*12940*/  FMUL.FTZ R93, R93, R114 ;  /* 0x000000725d5d7220 */ /* 0x000fe40000410000 */
[-C--:B------:R-:W-:Y:S02]  /*12950*/  FMUL.FTZ R94, R94, R110.reuse ;  /* 0x0000006e5e5e7220 */ /* 0x080fe40000410000 */
[-C--:B--2---:R-:W-:Y:S01]  /*12960*/  FMUL.FTZ R26, R70, R110.reuse ;  /* 0x0000006e461a7220 */ /* 0x084fe20000410000 */
[----:B------:R-:W-:Y:S01]  /*12970*/  MUFU.EX2 R0, R0 ;  /* 0x0000000000007308 */ /* 0x000fe20000000800 */
[----:B------:R-:W-:Y:S02]  /*12980*/  FMUL.FTZ R95, R95, R110 ;  /* 0x0000006e5f5f7220 */ /* 0x000fe40000410000 */
[--C-:B------:R-:W-:Y:S02]  /*12990*/  FFMA.FTZ R68, R142, c[0x0][0x23c], -R67.reuse ;  /* 0x00008f008e447a23 */ /* 0x100fe40000010843 */
[----:B------:R-:W-:Y:S01]  /*129a0*/  FFMA.FTZ R70, R46, c[0x0][0x23c], -R67 ;  /* 0x00008f002e467a23 */ /* 0x000fe20000010843 */
[----:B-1----:R-:W-:Y:S01]  /*129b0*/  F2FP.BF16.PACK_AB R11, R109, R2 ;  /* 0x000000026d0b723e */ /* 0x002fe200000010ff */
[-C--:B------:R-:W-:Y:S01]  /*129c0*/  FMUL.FTZ R32, R88, R114.reuse ;  /* 0x0000007258207220 */ /* 0x080fe20000410000 */
[----:B------:R-:W1:Y:S01]  /*129d0*/  MUFU.EX2 R97, R97 ;  /* 0x0000006100617308 */ /* 0x000e620000000800 */
[----:B------:R-:W-:-:S02]  /*129e0*/  FMUL.FTZ R33, R89, R114 ;  /* 0x0000007259217220 */ /* 0x000fc40000410000 */
[-C--:B------:R-:W-:Y:S02]  /*129f0*/  FMUL.FTZ R34, R90, R110.reuse ;  /* 0x0000006e5a227220 */ /* 0x080fe40000410000 */
[C---:B------:R-:W-:Y:S01]  /*12a00*/  HMMA.16816.F32.BF16 R40, R8.reuse, R28, R40 ;  /* 0x0000001c0828723c */ /* 0x040fe20000041828 */
[----:B------:R-:W-:Y:S02]  /*12a10*/  FMUL.FTZ R35, R91, R110 ;  /* 0x0000006e5b237220 */ /* 0x000fe40000410000 */
[----:B------:R-:W-:Y:S01]  /*12a20*/  MUFU.EX2 R69, R69 ;  /* 0x0000004500457308 */ /* 0x000fe20000000800 */
[-C--:B------:R-:W-:Y:S02]  /*12a30*/  FMUL.FTZ R76, R76, R114.reuse ;  /* 0x000000724c4c7220 */ /* 0x080fe40000410000 */
[----:B------:R-:W-:Y:S02]  /*12a40*/  FMUL.FTZ R77, R77, R114 ;  /* 0x000000724d4d7220 */ /* 0x000fe40000410000 */
[----:B------:R-:W-:Y:S01]  /*12a50*/  HMMA.16816.F32.BF16 R84, R8, R30, R84 ;  /* 0x0000001e0854723c */ /* 0x000fe20000041854 */
[----:B------:R-:W2:Y:S01]  /*12a60*/  LDSM.16.MT88.4 R28, [R165+0x6800] ;  /* 0x00680000a51c783b */ /* 0x000ea20000004200 */
[-C--:B------:R-:W-:Y:S01]  /*12a70*/  FMUL.FTZ R78, R78, R110.reuse ;  /* 0x0000006e4e4e7220 */ /* 0x080fe20000410000 */
[----:B------:R-:W-:Y:S01]  /*12a80*/  MUFU.EX2 R68, R68 ;  /* 0x0000004400447308 */ /* 0x000fe20000000800 */
[----:B------:R-:W-:-:S02]  /*12a90*/  FMUL.FTZ R79, R79, R110 ;  /* 0x0000006e4f4f7220 */ /* 0x000fc40000410000 */
[----:B------:R-:W-:Y:S02]  /*12aa0*/  FFMA.FTZ R81, R138, c[0x0][0x23c], -R67 ;  /* 0x00008f008a517a23 */ /* 0x000fe40000010843 */
[C---:B------:R-:W-:Y:S01]  /*12ab0*/  HMMA.16816.F32.BF16 R24, R8.reuse, R4, R24 ;  /* 0x000000040818723c */ /* 0x040fe20000041818 */
[--C-:B------:R-:W-:Y:S02]  /*12ac0*/  FFMA.FTZ R89, R131, c[0x0][0x23c], -R106.reuse ;  /* 0x00008f0083597a23 */ /* 0x100fe4000001086a */
[----:B------:R-:W5:Y:S01]  /*12ad0*/  MUFU.EX2 R71, R71 ;  /* 0x0000004700477308 */ /* 0x000f620000000800 */
[--C-:B------:R-:W-:Y:S02]  /*12ae0*/  FFMA.FTZ R82, R133, c[0x0][0x23c], -R106.reuse ;  /* 0x00008f0085527a23 */ /* 0x100fe4000001086a */
[--C-:B------:R-:W-:Y:S02]  /*12af0*/  FFMA.FTZ R83, R129, c[0x0][0x23c], -R106.reuse ;  /* 0x00008f0081537a23 */ /* 0x100fe4000001086a */
[----:B------:R-:W-:Y:S01]  /*12b00*/  HMMA.16816.F32.BF16 R4, R8, R6, R72 ;  /* 0x000000060804723c */ /* 0x000fe20000041848 */
[----:B------:R-:W-:-:S02]  /*12b10*/  FFMA.FTZ R80, R127, c[0x0][0x23c], -R106 ;  /* 0x00008f007f507a23 */ /* 0x000fc4000001086a */
[----:B------:R-:W-:Y:S01]  /*12b20*/  MUFU.EX2 R70, R70 ;  /* 0x0000004600467308 */ /* 0x000fe20000000800 */
[--C-:B------:R-:W-:Y:S02]  /*12b30*/  FFMA.FTZ R88, R130, c[0x0][0x23c], -R67.reuse ;  /* 0x00008f0082587a23 */ /* 0x100fe40000010843 */
[--C-:B------:R-:W-:Y:S02]  /*12b40*/  FFMA.FTZ R91, R132, c[0x0][0x23c], -R67.reuse ;  /* 0x00008f00845b7a23 */ /* 0x100fe40000010843 */
        /* <DEDUP_REMOVED lines=8> */
[--C-:B------:R-:W-:Y:S01]  /*12bd0*/  FFMA.FTZ R128, R125, c[0x0][0x23c], -R106.reuse ;  /* 0x00008f007d807a23 */ /* 0x100fe2000001086a */
[----:B------:R1:W1:Y:S01]  /*12be0*/  MUFU.EX2 R92, R47 ;  /* 0x0000002f005c7308 */ /* 0x0002620000000800 */
[--C-:B------:R-:W-:Y:S02]  /*12bf0*/  FFMA.FTZ R118, R118, c[0x0][0x23c], -R67.reuse ;  /* 0x00008f0076767a23 */ /* 0x100fe40000010843 */
[--C-:B------:R-:W-:Y:S02]  /*12c00*/  FFMA.FTZ R125, R120, c[0x0][0x23c], -R67.reuse ;  /* 0x00008f00787d7a23 */ /* 0x100fe40000010843 */
[--C-:B------:R-:W-:Y:S01]  /*12c10*/  FFMA.FTZ R93, R126, c[0x0][0x23c], -R67.reuse ;  /* 0x00008f007e5d7a23 */ /* 0x100fe20000010843 */
[----:B----4-:R-:W-:Y:S01]  /*12c20*/  HMMA.16816.F32.BF16 R32, R8, R20, R32 ;  /* 0x000000140820723c */ /* 0x010fe20000041820 */
[----:B------:R-:W-:Y:S01]  /*12c30*/  FFMA.FTZ R126, R121, c[0x0][0x23c], -R106 ;  /* 0x00008f00797e7a23 */ /* 0x000fe2000001086a */
[----:B------:R-:W4:Y:S01]  /*12c40*/  MUFU.EX2 R73, R73 ;  /* 0x0000004900497308 */ /* 0x000f220000000800 */
[----:B------:R-:W-:-:S02]  /*12c50*/  FFMA.FTZ R121, R122, c[0x0][0x23c], -R67 ;  /* 0x00008f007a797a23 */ /* 0x000fc40000010843 */
[--C-:B------:R-:W-:Y:S02]  /*12c60*/  FFMA.FTZ R122, R124, c[0x0][0x23c], -R67.reuse ;  /* 0x00008f007c7a7a23 */ /* 0x100fe40000010843 */
[--C-:B------:R-:W-:Y:S01]  /*12c70*/  FFMA.FTZ R124, R3, c[0x0][0x23c], -R106.reuse ;  /* 0x00008f00037c7a23 */ /* 0x100fe2000001086a */
[----:B------:R-:W-:Y:S01]  /*12c80*/  HMMA.16816.F32.BF16 R20, R8, R22, R76 ;  /* 0x000000160814723c */ /* 0x000fe2000004184c */
[--C-:B------:R-:W-:Y:S01]  /*12c90*/  FFMA.FTZ R120, R117, c[0x0][0x23c], -R106.reuse ;  /* 0x00008f0075787a23 */ /* 0x100fe2000001086a */
[----:B-1----:R-:W1:Y:S01]  /*12ca0*/  LDSM.16.MT88.4 R44, [R166+0x6800] ;  /* 0x00680000a62c783b */ /* 0x002e620000004200 */
[----:B------:R-:W-:Y:S01]  /*12cb0*/  MUFU.EX2 R72, R72 ;  /* 0x0000004800487308 */ /* 0x000fe20000000800 */
[--C-:B------:R-:W-:Y:S02]  /*12cc0*/  FFMA.FTZ R3, R111, c[0x0][0x23c], -R106.reuse ;  /* 0x00008f006f037a23 */ /* 0x100fe4000001086a */
[--C-:B------:R-:W-:Y:S01]  /*12cd0*/  FFMA.FTZ R117, R54, c[0x0][0x23c], -R67.reuse ;  /* 0x00008f0036757a23 */ /* 0x100fe20000010843 */
[----:B------:R-:W-:Y:S01]  /*12ce0*/  F2FP.BF16.PACK_AB R8, R97, R0 ;  /* 0x000000006108723e */ /* 0x000fe200000010ff */
[--C-:B------:R-:W-:Y:S01]  /*12cf0*/  FFMA.FTZ R77, R135, c[0x0][0x23c], -R106.reuse ;  /* 0x00008f00874d7a23 */ /* 0x100fe2000001086a */
[----:B-----5:R-:W-:Y:S01]  /*12d00*/  F2FP.BF16.PACK_AB R9, R71, R68 ;  /* 0x000000444709723e */ /* 0x020fe200000010ff */
[--C-:B------:R-:W-:Y:S01]  /*12d10*/  FFMA.FTZ R76, R139, c[0x0][0x23c], -R106.reuse ;  /* 0x00008f008b4c7a23 */ /* 0x100fe2000001086a */
[----:B------:R-:W-:Y:S01]  /*12d20*/  F2FP.BF16.PACK_AB R10, R69, R92 ;  /* 0x0000005c450a723e */ /* 0x000fe200000010ff */
[--C-:B------:R-:W-:Y:S01]  /*12d30*/  FFMA.FTZ R79, R140, c[0x0][0x23c], -R67.reuse ;  /* 0x00008f008c4f7a23 */ /* 0x100fe20000010843 */
[----:B----4-:R-:W-:Y:S01]  /*12d40*/  F2FP.BF16.PACK_AB R11, R73, R70 ;  /* 0x00000046490b723e */ /* 0x010fe200000010ff */
[----:B------:R-:W-:Y:S01]  /*12d50*/  FFMA.FTZ R78, R134, c[0x0][0x23c], -R67 ;  /* 0x00008f00864e7a23 */ /* 0x000fe20000010843 */
[----:B------:R-:W4:Y:S01]  /*12d60*/  MUFU.EX2 R75, R75 ;  /* 0x0000004b004b7308 */ /* 0x000f220000000800 */
[----:B------:R-:W-:-:S02]  /*12d70*/  FFMA.FTZ R115, R115, c[0x0][0x23c], -R106 ;  /* 0x00008f0073737a23 */ /* 0x000fc4000001086a */
[--C-:B------:R-:W-:Y:S02]  /*12d80*/  FFMA.FTZ R58, R58, c[0x0][0x23c], -R67.reuse ;  /* 0x00008f003a3a7a23 */ /* 0x100fe40000010843 */
[C---:B---3--:R-:W-:Y:S01]  /*12d90*/  HMMA.16816.F32.BF16 R12, R8.reuse, R36, R12 ;  /* 0x00000024080c723c */ /* 0x048fe2000004180c */
[--C-:B------:R-:W-:Y:S02]  /*12da0*/  FFMA.FTZ R111, R116, c[0x0][0x23c], -R67.reuse ;  /* 0x00008f00746f7a23 */ /* 0x100fe40000010843 */
[----:B------:R-:W-:Y:S01]  /*12db0*/  MUFU.EX2 R77, R77 ;  /* 0x0000004d004d7308 */ /* 0x000fe20000000800 */
[----:B------:R-:W-:Y:S02]  /*12dc0*/  FFMA.FTZ R54, R108, c[0x0][0x23c], -R67 ;  /* 0x00008f006c367a23 */ /* 0x000fe40000010843 */
[----:B------:R-:W-:Y:S02]  /*12dd0*/  FFMA.FTZ R95, R192, R110, R113 ;  /* 0x0000006ec05f7223 */ /* 0x000fe40000010071 */
[----:B------:R-:W-:Y:S01]  /*12de0*/  HMMA.16816.F32.BF16 R16, R8, R38, R16 ;  /* 0x000000260810723c */ /* 0x000fe20000041810 */
[----:B------:R-:W3:Y:S01]  /*12df0*/  LDSM.16.MT88.4 R36, [R164+0x6800] ;  /* 0x00680000a424783b */ /* 0x000ee20000004200 */
[--C-:B------:R-:W-:Y:S01]  /*12e00*/  FFMA.FTZ R113, R49, c[0x0][0x23c], -R106.reuse ;  /* 0x00008f0031717a23 */ /* 0x100fe2000001086a */
[----:B------:R-:W-:Y:S01]  /*12e10*/  MUFU.EX2 R76, R76 ;  /* 0x0000004c004c7308 */ /* 0x000fe20000000800 */
[----:B------:R-:W-:-:S02]  /*12e20*/  FFMA.FTZ R49, R52, c[0x0][0x23c], -R106 ;  /* 0x00008f0034317a23 */ /* 0x000fc4000001086a */
[--C-:B------:R-:W-:Y:S02]  /*12e30*/  FFMA.FTZ R52, R53, c[0x0][0x23c], -R106.reuse ;  /* 0x00008f0035347a23 */ /* 0x100fe4000001086a */
[C---:B--2---:R-:W-:Y:S01]  /*12e40*/  HMMA.16816.F32.BF16 R32, R8.reuse, R28, R32 ;  /* 0x0000001c0820723c */ /* 0x044fe20000041820 */
[--C-:B------:R-:W-:Y:S02]  /*12e50*/  FFMA.FTZ R53, R56, c[0x0][0x23c], -R67.reuse ;  /* 0x00008f0038357a23 */ /* 0x100fe40000010843 */
[----:B------:R-:W-:Y:S01]  /*12e60*/  MUFU.EX2 R74, R74 ;  /* 0x0000004a004a7308 */ /* 0x000fe20000000800 */
[----:B------:R-:W-:Y:S02]  /*12e70*/  FFMA.FTZ R48, R48, c[0x0][0x23c], -R106 ;  /* 0x00008f0030307a23 */ /* 0x000fe4000001086a */
[--C-:B------:R-:W-:Y:S02]  /*12e80*/  FFMA.FTZ R50, R50, c[0x0][0x23c], -R67.reuse ;  /* 0x00008f0032327a23 */ /* 0x100fe40000010843 */
[----:B------:R-:W-:Y:S01]  /*12e90*/  HMMA.16816.F32.BF16 R20, R8, R30, R20 ;  /* 0x0000001e0814723c */ /* 0x000fe20000041814 */
[----:B------:R-:W2:Y:S01]  /*12ea0*/  LDSM.16.MT88.4 R28, [R168+0x7000] ;  /* 0x00700000a81c783b */ /* 0x000ea20000004200 */
[--C-:B------:R-:W-:Y:S01]  /*12eb0*/  FFMA.FTZ R51, R51, c[0x0][0x23c], -R67.reuse ;  /* 0x00008f0033337a23 */ /* 0x100fe20000010843 */
[----:B------:R-:W5:Y:S01]  /*12ec0*/  MUFU.EX2 R79, R79 ;  /* 0x0000004f004f7308 */ /* 0x000f620000000800 */
[----:B------:R-:W-:-:S02]  /*12ed0*/  FFMA.FTZ R56, R55, c[0x0][0x23c], -R67 ;  /* 0x00008f0037387a23 */ /* 0x000fc40000010843 */
[----:B------:R-:W-:Y:S02]  /*12ee0*/  FFMA.FTZ R193, R193, R114, R112 ;  /* 0x00000072c1c17223 */ /* 0x000fe40000010070 */
[C---:B-1----:R-:W-:Y:S01]  /*12ef0*/  HMMA.16816.F32.BF16 R24, R8.reuse, R44, R24 ;  /* 0x0000002c0818723c */ /* 0x042fe20000041818 */
[----:B------:R-:W-:Y:S02]  /*12f00*/  FADD.FTZ R95, R66, R95 ;  /* 0x0000005f425f7221 */ /* 0x000fe40000010000 */
[----:B------:R-:W1:Y:S01]  /*12f10*/  MUFU.EX2 R78, R78 ;  /* 0x0000004e004e7308 */ /* 0x000e620000000800 */
[----:B------:R-:W-:Y:S02]  /*12f20*/  FADD.FTZ R104, R104, R193 ;  /* 0x000000c168687221 */ /* 0x000fe40000010000 */
[----:B------:R-:W-:Y:S02]  /*12f30*/  FADD.FTZ R2, R2, R95 ;  /* 0x0000005f02027221 */ /* 0x000fe40000010000 */
[----:B------:R-:W-:Y:S01]  /*12f40*/  HMMA.16816.F32.BF16 R4, R8, R46, R4 ;  /* 0x0000002e0804723c */ /* 0x000fe20000041804 */
[----:B------:R-:W2:Y:S01]  /*12f50*/  LDSM.16.MT88.4 R44, [R166+0x7000] ;  /* 0x00700000a62c783b */ /* 0x000ea20000004200 */
[----:B------:R-:W-:Y:S01]  /*12f60*/  FADD.FTZ R109, R109, R2 ;  /* 0x000000026d6d7221 */ /* 0x000fe20000010000 */
[----:B------:R-:W-:Y:S01]  /*12f70*/  MUFU.EX2 R89, R89 ;  /* 0x0000005900597308 */ /* 0x000fe20000000800 */
[----:B------:R-:W-:-:S02]  /*12f80*/  FFMA.FTZ R55, R60, c[0x0][0x23c], -R106 ;  /* 0x00008f003c377a23 */ /* 0x000fc4000001086a */
[----:B------:R-:W-:Y:S02]  /*12f90*/  FADD.FTZ R68, R68, R109 ;  /* 0x0000006d44447221 */ /* 0x000fe40000010000 */
[----:B------:R-:W-:Y:S01]  /*12fa0*/  FFMA.FTZ R60, R57, c[0x0][0x23c], -R106 ;  /* 0x00008f00393c7a23 */ /* 0x000fe2000001086a */
[C---:B---3--:R-:W-:Y:S01]  /*12fb0*/  HMMA.16816.F32.BF16 R40, R8.reuse, R36, R40 ;  /* 0x000000240828723c */ /* 0x048fe20000041828 */
[----:B------:R-:W-:Y:S01]  /*12fc0*/  FADD.FTZ R71, R71, R68 ;  /* 0x0000004447477221 */ /* 0x000fe20000010000 */
[----:B------:R-:W3:Y:S01]  /*12fd0*/  MUFU.EX2 R82, R82 ;  /* 0x0000005200527308 */ /* 0x000ee20000000800 */
[--C-:B------:R-:W-:Y:S02]  /*12fe0*/  FFMA.FTZ R57, R64, c[0x0][0x23c], -R106.reuse ;  /* 0x00008f0040397a23 */ /* 0x100fe4000001086a */
[----:B------:R-:W-:Y:S02]  /*12ff0*/  FADD.FTZ R70, R70, R71 ;  /* 0x0000004746467221 */ /* 0x000fe40000010000 */
[----:B------:R-:W-:Y:S01]  /*13000*/  FFMA.FTZ R64, R63, c[0x0][0x23c], -R106 ;  /* 0x00008f003f407a23 */ /* 0x000fe2000001086a */
[----:B------:R-:W-:Y:S01]  /*13010*/  HMMA.16816.F32.BF16 R84, R8, R38, R84 ;  /* 0x000000260854723c */ /* 0x000fe20000041854 */
[----:B------:R-:W3:Y:S01]  /*13020*/  LDSM.16.MT88.4 R36, [R164+0x7000] ;  /* 0x00700000a424783b */ /* 0x000ee20000004200 */
[----:B------:R-:W-:Y:S01]  /*13030*/  MUFU.EX2 R83, R83 ;  /* 0x0000005300537308 */ /* 0x000fe20000000800 */
[----:B------:R-:W-:-:S02]  /*13040*/  FADD.FTZ R73, R73, R70 ;  /* 0x0000004649497221 */ /* 0x000fc40000010000 */
[--C-:B------:R-:W-:Y:S02]  /*13050*/  FFMA.FTZ R62, R62, c[0x0][0x23c], -R67.reuse ;  /* 0x00008f003e3e7a23 */ /* 0x100fe40000010843 */
[----:B----4-:R-:W-:Y:S01]  /*13060*/  F2FP.BF16.PACK_AB R8, R75, R72 ;  /* 0x000000484b08723e */ /* 0x010fe200000010ff */
[----:B------:R-:W-:Y:S01]  /*13070*/  FFMA.FTZ R59, R59, c[0x0][0x23c], -R67 ;  /* 0x00008f003b3b7a23 */ /* 0x000fe20000010843 */
[----:B-----5:R-:W-:Y:S01]  /*13080*/  F2FP.BF16.PACK_AB R9, R79, R74 ;  /* 0x0000004a4f09723e */ /* 0x020fe200000010ff */
[----:B------:R-:W-:Y:S01]  /*13090*/  MUFU.EX2 R80, R80 ;  /* 0x0000005000507308 */ /* 0x000fe20000000800 */
[----:B------:R-:W-:Y:S02]  /*130a0*/  F2FP.BF16.PACK_AB R10, R76, R77 ;  /* 0x0000004d4c0a723e */ /* 0x000fe400000010ff */
[----:B-1----:R-:W-:-:S05]  /*130b0*/  F2FP.BF16.PACK_AB R11, R81, R78 ;  /* 0x0000004e510b723e */ /* 0x002fca00000010ff */
[----:B------:R-:W-:Y:S02]  /*130c0*/  MUFU.EX2 R88, R88 ;  /* 0x0000005800587308 */ /* 0x000fe40000000800 */
[C---:B--2---:R-:W-:Y:S06]  /*130d0*/  HMMA.16816.F32.BF16 R12, R8.reuse, R28, R12 ;  /* 0x0000001c080c723c */ /* 0x044fec000004180c */
[----:B------:R-:W1:Y:S02]  /*130e0*/  MUFU.EX2 R91, R91 ;  /* 0x0000005b005b7308 */ /* 0x000e640000000800 */
[C---:B------:R-:W-:Y:S01]  /*130f0*/  HMMA.16816.F32.BF16 R16, R8.reuse, R30, R16 ;  /* 0x0000001e0810723c */ /* 0x040fe20000041810 */
[----:B------:R-:W2:Y:S05]  /*13100*/  LDSM.16.MT88.4 R28, [R165+0x7000] ;  /* 0x00700000a51c783b */ /* 0x000eaa0000004200 */
[----:B------:R-:W-:Y:S02]  /*13110*/  MUFU.EX2 R90, R90 ;  /* 0x0000005a005a7308 */ /* 0x000fe40000000800 */
[C---:B------:R-:W-:Y:S06]  /*13120*/  HMMA.16816.F32.BF16 R24, R8.reuse, R44, R24 ;  /* 0x0000002c0818723c */ /* 0x040fec0000041818 */
[----:B------:R-:W4:Y:S02]  /*13130*/  MUFU.EX2 R93, R93 ;  /* 0x0000005d005d7308 */ /* 0x000f240000000800 */
[C---:B------:R-:W-:Y:S01]  /*13140*/  HMMA.16816.F32.BF16 R4, R8.reuse, R46, R4 ;  /* 0x0000002e0804723c */ /* 0x040fe20000041804 */
[----:B------:R-:W5:Y:S05]  /*13150*/  LDSM.16.MT88.4 R44, [R166+0x7800] ;  /* 0x00780000a62c783b */ /* 0x000f6a0000004200 */
[----:B------:R-:W-:Y:S02]  /*13160*/  MUFU.EX2 R123, R123 ;  /* 0x0000007b007b7308 */ /* 0x000fe40000000800 */
[C---:B---3--:R-:W-:Y:S06]  /*13170*/  HMMA.16816.F32.BF16 R40, R8.reuse, R36, R40 ;  /* 0x000000240828723c */ /* 0x048fec0000041828 */
[----:B------:R-:W3:Y:S02]  /*13180*/  MUFU.EX2 R128, R128 ;  /* 0x0000008000807308 */ /* 0x000ee40000000800 */
        /* <DEDUP_REMOVED lines=9> */
[----:B-1----:R-:W-:Y:S02]  /*13220*/  F2FP.BF16.PACK_AB R9, R91, R88 ;  /* 0x000000585b09723e */ /* 0x002fe400000010ff */
[----:B------:R-:W-:Y:S02]  /*13230*/  F2FP.BF16.PACK_AB R10, R80, R83 ;  /* 0x00000053500a723e */ /* 0x000fe400000010ff */
[----:B----4-:R-:W-:Y:S01]  /*13240*/  F2FP.BF16.PACK_AB R11, R93, R90 ;  /* 0x0000005a5d0b723e */ /* 0x010fe200000010ff */
[----:B------:R-:W1:Y:S06]  /*13250*/  MUFU.EX2 R122, R122 ;  /* 0x0000007a007a7308 */ /* 0x000e6c0000000800 */
[C---:B-----5:R-:W-:Y:S02]  /*13260*/  HMMA.16816.F32.BF16 R24, R8.reuse, R44, R24 ;  /* 0x0000002c0818723c */ /* 0x060fe40000041818 */
[----:B------:R-:W-:Y:S06]  /*13270*/  MUFU.EX2 R118, R118 ;  /* 0x0000007600767308 */ /* 0x000fec0000000800 */
[C---:B------:R-:W-:Y:S01]  /*13280*/  HMMA.16816.F32.BF16 R4, R8.reuse, R46, R4 ;  /* 0x0000002e0804723c */ /* 0x040fe20000041804 */
[----:B------:R-:W-:Y:S01]  /*13290*/  LDSM.16.MT88.4 R44, [R166+0x8000] ;  /* 0x00800000a62c783b */ /* 0x000fe20000004200 */
[----:B------:R-:W4:Y:S06]  /*132a0*/  MUFU.EX2 R125, R125 ;  /* 0x0000007d007d7308 */ /* 0x000f2c0000000800 */
[C---:B---3--:R-:W-:Y:S02]  /*132b0*/  HMMA.16816.F32.BF16 R40, R8.reuse, R36, R40 ;  /* 0x000000240828723c */ /* 0x048fe40000041828 */
[----:B------:R-:W-:Y:S06]  /*132c0*/  MUFU.EX2 R124, R124 ;  /* 0x0000007c007c7308 */ /* 0x000fec0000000800 */
[C---:B--2---:R-:W-:Y:S02]  /*132d0*/  HMMA.16816.F32.BF16 R12, R8.reuse, R28, R12 ;  /* 0x0000001c080c723c */ /* 0x044fe4000004180c */
[----:B------:R-:W2:Y:S06]  /*132e0*/  MUFU.EX2 R115, R115 ;  /* 0x0000007300737308 */ /* 0x000eac0000000800 */
[C---:B------:R-:W-:Y:S01]  /*132f0*/  HMMA.16816.F32.BF16 R16, R8.reuse, R30, R16 ;  /* 0x0000001e0810723c */ /* 0x040fe20000041810 */
[----:B------:R-:W3:Y:S01]  /*13300*/  LDSM.16.MT88.4 R28, [R165+0x7800] ;  /* 0x00780000a51c783b */ /* 0x000ee20000004200 */
[----:B------:R-:W-:Y:S06]  /*13310*/  MUFU.EX2 R3, R3 ;  /* 0x0000000300037308 */ /* 0x000fec0000000800 */
[C---:B------:R-:W-:Y:S01]  /*13320*/  HMMA.16816.F32.BF16 R84, R8.reuse, R38, R84 ;  /* 0x000000260854723c */ /* 0x040fe20000041854 */
[----:B------:R-:W5:Y:S01]  /*13330*/  LDSM.16.MT88.4 R36, [R164+0x8000] ;  /* 0x00800000a424783b */ /* 0x000f620000004200 */
[----:B------:R-:W-:Y:S08]  /*13340*/  MUFU.EX2 R120, R120 ;  /* 0x0000007800787308 */ /* 0x000ff00000000800 */
[----:B------:R-:W-:Y:S08]  /*13350*/  MUFU.EX2 R58, R58 ;  /* 0x0000003a003a7308 */ /* 0x000ff00000000800 */
[----:B------:R-:W1:Y:S08]  /*13360*/  MUFU.EX2 R111, R111 ;  /* 0x0000006f006f7308 */ /* 0x000e700000000800 */
[----:B------:R-:W-:Y:S01]  /*13370*/  MUFU.EX2 R117, R117 ;  /* 0x0000007500757308 */ /* 0x000fe20000000800 */
[C---:B---3--:R-:W-:Y:S07]  /*13380*/  HMMA.16816.F32.BF16 R32, R8.reuse, R28, R32 ;  /* 0x0000001c0820723c */ /* 0x048fee0000041820 */
[----:B------:R-:W3:Y:S01]  /*13390*/  MUFU.EX2 R54, R54 ;  /* 0x0000003600367308 */ /* 0x000ee20000000800 */
[----:B------:R-:W-:Y:S01]  /*133a0*/  HMMA.16816.F32.BF16 R20, R8, R30, R20 ;  /* 0x0000001e0814723c */ /* 0x000fe20000041814 */
[----:B------:R-:W2:Y:S06]  /*133b0*/  LDSM.16.MT88.4 R28, [R168+0x8000] ;  /* 0x00800000a81c783b */ /* 0x000eac0000004200 */
[----:B------:R-:W-:Y:S01]  /*133c0*/  MUFU.EX2 R48, R48 ;  /* 0x0000003000307308 */ /* 0x000fe20000000800 */
[----:B------:R-:W-:-:S02]  /*133d0*/  F2FP.BF16.PACK_AB R8, R128, R123 ;  /* 0x0000007b8008723e */ /* 0x000fc400000010ff */
[----:B-1----:R-:W-:-:S05]  /*133e0*/  F2FP.BF16.PACK_AB R9, R122, R121 ;  /* 0x000000797a09723e */ /* 0x002fca00000010ff */
[----:B------:R-:W1:Y:S01]  /*133f0*/  MUFU.EX2 R113, R113 ;  /* 0x0000007100717308 */ /* 0x000e620000000800 */
[----:B------:R-:W-:Y:S02]  /*13400*/  F2FP.BF16.PACK_AB R10, R126, R119 ;  /* 0x000000777e0a723e */ /* 0x000fe400000010ff */
[----:B----4-:R-:W-:-:S05]  /*13410*/  F2FP.BF16.PACK_AB R11, R125, R118 ;  /* 0x000000767d0b723e */ /* 0x010fca00000010ff */
[----:B------:R-:W-:Y:S02]  /*13420*/  MUFU.EX2 R49, R49 ;  /* 0x0000003100317308 */ /* 0x000fe40000000800 */
[C---:B------:R-:W-:Y:S06]  /*13430*/  HMMA.16816.F32.BF16 R24, R8.reuse, R44, R24 ;  /* 0x0000002c0818723c */ /* 0x040fec0000041818 */
[----:B------:R-:W-:Y:S02]  /*13440*/  MUFU.EX2 R52, R52 ;  /* 0x0000003400347308 */ /* 0x000fe40000000800 */
[C---:B------:R-:W-:Y:S01]  /*13450*/  HMMA.16816.F32.BF16 R4, R8.reuse, R46, R4 ;  /* 0x0000002e0804723c */ /* 0x040fe20000041804 */
[----:B------:R-:W4:Y:S05]  /*13460*/  LDSM.16.MT88.4 R44, [R166+0x8800] ;  /* 0x00880000a62c783b */ /* 0x000f2a0000004200 */
[----:B------:R-:W-:Y:S02]  /*13470*/  MUFU.EX2 R50, R50 ;  /* 0x0000003200327308 */ /* 0x000fe40000000800 */
[C---:B-----5:R-:W-:Y:S06]  /*13480*/  HMMA.16816.F32.BF16 R40, R8.reuse, R36, R40 ;  /* 0x000000240828723c */ /* 0x060fec0000041828 */
[----:B------:R-:W5:Y:S01]  /*13490*/  MUFU.EX2 R51, R51 ;  /* 0x0000003300337308 */ /* 0x000f620000000800 */
[----:B--2---:R-:W-:Y:S01]  /*134a0*/  F2FP.BF16.PACK_AB R36, R115, R124 ;  /* 0x0000007c7324723e */ /* 0x004fe200000010ff */
[----:B------:R-:W-:Y:S01]  /*134b0*/  HMMA.16816.F32.BF16 R12, R8, R28, R12 ;  /* 0x0000001c080c723c */ /* 0x000fe2000004180c */
[----:B------:R-:W-:-:S05]  /*134c0*/  F2FP.BF16.PACK_AB R37, R111, R58 ;  /* 0x0000003a6f25723e */ /* 0x000fca00000010ff */
[----:B------:R-:W-:Y:S02]  /*134d0*/  MUFU.EX2 R53, R53 ;  /* 0x0000003500357308 */ /* 0x000fe40000000800 */
[C---:B------:R-:W-:Y:S01]  /*134e0*/  HMMA.16816.F32.BF16 R16, R8.reuse, R30, R16 ;  /* 0x0000001e0810723c */ /* 0x040fe20000041810 */
[----:B------:R-:W2:Y:S05]  /*134f0*/  LDSM.16.MT88.4 R28, [R165+0x8000] ;  /* 0x00800000a51c783b */ /* 0x000eaa0000004200 */
[----:B------:R-:W1:Y:S02]  /*13500*/  MUFU.EX2 R56, R56 ;  /* 0x0000003800387308 */ /* 0x000e640000000800 */
[----:B------:R-:W-:Y:S06]  /*13510*/  HMMA.16816.F32.BF16 R84, R8, R38, R84 ;  /* 0x000000260854723c */ /* 0x000fec0000041854 */
[----:B------:R-:W-:Y:S01]  /*13520*/  MUFU.EX2 R55, R55 ;  /* 0x0000003700377308 */ /* 0x000fe20000000800 */
[----:B------:R-:W-:-:S02]  /*13530*/  F2FP.BF16.PACK_AB R38, R120, R3 ;  /* 0x000000037826723e */ /* 0x000fc400000010ff */
[----:B---3--:R-:W-:-:S05]  /*13540*/  F2FP.BF16.PACK_AB R39, R54, R117 ;  /* 0x000000753627723e */ /* 0x008fca00000010ff */
[----:B------:R-:W3:Y:S02]  /*13550*/  MUFU.EX2 R60, R60 ;  /* 0x0000003c003c7308 */ /* 0x000ee40000000800 */
[C---:B----4-:R-:W-:Y:S06]  /*13560*/  HMMA.16816.F32.BF16 R24, R36.reuse, R44, R24 ;  /* 0x0000002c2418723c */ /* 0x050fec0000041818 */
[----:B------:R-:W-:Y:S02]  /*13570*/  MUFU.EX2 R57, R57 ;  /* 0x0000003900397308 */ /* 0x000fe40000000800 */
[----:B------:R-:W-:Y:S01]  /*13580*/  HMMA.16816.F32.BF16 R4, R36, R46, R4 ;  /* 0x0000002e2404723c */ /* 0x000fe20000041804 */
[----:B------:R-:W-:Y:S05]  /*13590*/  LDSM.16.MT88.4 R44, [R166+0x9000] ;  /* 0x00900000a62c783b */ /* 0x000fea0000004200 */
[----:B------:R-:W-:Y:S02]  /*135a0*/  MUFU.EX2 R64, R64 ;  /* 0x0000004000407308 */ /* 0x000fe40000000800 */
[C---:B--2---:R-:W-:Y:S06]  /*135b0*/  HMMA.16816.F32.BF16 R32, R8.reuse, R28, R32 ;  /* 0x0000001c0820723c */ /* 0x044fec0000041820 */
[----:B------:R-:W-:Y:S02]  /*135c0*/  MUFU.EX2 R2, R62 ;  /* 0x0000003e00027308 */ /* 0x000fe40000000800 */
[----:B------:R-:W-:Y:S01]  /*135d0*/  HMMA.16816.F32.BF16 R20, R8, R30, R20 ;  /* 0x0000001e0814723c */ /* 0x000fe20000041814 */
[----:B------:R-:W2:Y:S04]  /*135e0*/  LDSM.16.MT88.4 R28, [R168+0x8800] ;  /* 0x00880000a81c783b */ /* 0x000ea80000004200 */
[----:B------:R-:W4:Y:S03]  /*135f0*/  LDSM.16.MT88.4 R8, [R165+0x8800] ;  /* 0x00880000a508783b */ /* 0x000f260000004200 */
[C---:B--2---:R-:W-:Y:S08]  /*13600*/  HMMA.16816.F32.BF16 R12, R36.reuse, R28, R12 ;  /* 0x0000001c240c723c */ /* 0x044ff0000004180c */
[C---:B------:R-:W-:Y:S01]  /*13610*/  HMMA.16816.F32.BF16 R16, R36.reuse, R30, R16 ;  /* 0x0000001e2410723c */ /* 0x040fe20000041810 */
[----:B------:R-:W2:Y:S07]  /*13620*/  LDSM.16.MT88.4 R28, [R164+0x8800] ;  /* 0x00880000a41c783b */ /* 0x000eae0000004200 */
[C---:B----4-:R-:W-:Y:S08]  /*13630*/  HMMA.16816.F32.BF16 R32, R36.reuse, R8, R32 ;  /* 0x000000082420723c */ /* 0x050ff00000041820 */
[C---:B------:R-:W-:Y:S01]  /*13640*/  HMMA.16816.F32.BF16 R20, R36.reuse, R10, R20 ;  /* 0x0000000a2414723c */ /* 0x040fe20000041814 */
[----:B------:R-:W4:Y:S07]  /*13650*/  LDSM.16.MT88.4 R8, [R168+0x9000] ;  /* 0x00900000a808783b */ /* 0x000f2e0000004200 */
[C---:B--2---:R-:W-:Y:S08]  /*13660*/  HMMA.16816.F32.BF16 R40, R36.reuse, R28, R40 ;  /* 0x0000001c2428723c */ /* 0x044ff00000041828 */
[----:B------:R-:W-:Y:S01]  /*13670*/  HMMA.16816.F32.BF16 R84, R36, R30, R84 ;  /* 0x0000001e2454723c */ /* 0x000fe20000041854 */
[----:B------:R-:W2:Y:S06]  /*13680*/  LDSM.16.MT88.4 R28, [R165+0x9000] ;  /* 0x00900000a51c783b */ /* 0x000eac0000004200 */
[----:B-1----:R-:W-:-:S02]  /*13690*/  F2FP.BF16.PACK_AB R36, R113, R48 ;  /* 0x000000307124723e */ /* 0x002fc400000010ff */
[----:B-----5:R-:W-:Y:S02]  /*136a0*/  F2FP.BF16.PACK_AB R37, R51, R50 ;  /* 0x000000323325723e */ /* 0x020fe400000010ff */
[----:B------:R-:W-:Y:S02]  /*136b0*/  F2FP.BF16.PACK_AB R38, R52, R49 ;  /* 0x000000313426723e */ /* 0x000fe400000010ff */
[----:B------:R-:W-:-:S07]  /*136c0*/  F2FP.BF16.PACK_AB R39, R56, R53 ;  /* 0x000000353827723e */ /* 0x000fce00000010ff */
[C---:B------:R-:W-:Y:S07]  /*136d0*/  HMMA.16816.F32.BF16 R24, R36.reuse, R44, R24 ;  /* 0x0000002c2418723c */ /* 0x040fee0000041818 */
[----:B------:R-:W-:Y:S01]  /*136e0*/  FADD.FTZ R45, R103, R104 ;  /* 0x00000068672d7221 */ /* 0x000fe20000010000 */
[----:B----4-:R-:W-:Y:S03]  /*136f0*/  HMMA.16816.F32.BF16 R12, R36, R8, R12 ;  /* 0x00000008240c723c */ /* 0x010fe6000004180c */
[----:B------:R-:W-:-:S04]  /*13700*/  FADD.FTZ R45, R102, R45 ;  /* 0x0000002d662d7221 */ /* 0x000fc80000010000 */
[----:B------:R-:W-:Y:S01]  /*13710*/  FADD.FTZ R0, R0, R45 ;  /* 0x0000002d00007221 */ /* 0x000fe20000010000 */
[C---:B------:R-:W-:Y:S01]  /*13720*/  HMMA.16816.F32.BF16 R16, R36.reuse, R10, R16 ;  /* 0x0000000a2410723c */ /* 0x040fe20000041810 */
[----:B------:R-:W1:Y:S02]  /*13730*/  LDSM.16.MT88.4 R8, [R164+0x9000] ;  /* 0x00900000a408783b */ /* 0x000e640000004200 */
[----:B------:R-:W-:Y:S02]  /*13740*/  FADD.FTZ R97, R97, R0 ;  /* 0x0000000061617221 */ /* 0x000fe40000010000 */
[----:B------:R-:W-:Y:S02]  /*13750*/  FFMA.FTZ R0, R61, c[0x0][0x23c], -R67 ;  /* 0x00008f003d007a23 */ /* 0x000fe40000010843 */
[----:B------:R-:W-:Y:S01]  /*13760*/  FADD.FTZ R92, R92, R97 ;  /* 0x000000615c5c7221 */ /* 0x000fe20000010000 */
[C---:B------:R-:W-:Y:S01]  /*13770*/  HMMA.16816.F32.BF16 R4, R36.reuse, R46, R4 ;  /* 0x0000002e2404723c */ /* 0x040fe20000041804 */
[----:B------:R-:W4:Y:S02]  /*13780*/  LDSM.16.MT88.4 R44, [R168+0x9800] ;  /* 0x00980000a82c783b */ /* 0x000f240000004200 */
[----:B------:R-:W-:Y:S01]  /*13790*/  FADD.FTZ R69, R69, R92 ;  /* 0x0000005c45457221 */ /* 0x000fe20000010000 */
[----:B------:R-:W-:Y:S04]  /*137a0*/  MUFU.EX2 R0, R0 ;  /* 0x0000000000007308 */ /* 0x000fe80000000800 */
[C---:B--2---:R-:W-:Y:S04]  /*137b0*/  HMMA.16816.F32.BF16 R32, R36.reuse, R28, R32 ;  /* 0x0000001c2420723c */ /* 0x044fe80000041820 */
[----:B------:R-:W2:Y:S03]  /*137c0*/  MUFU.EX2 R29, R59 ;  /* 0x0000003b001d7308 */ /* 0x000ea60000000800 */
[----:B------:R-:W-:Y:S01]  /*137d0*/  FADD.FTZ R28, R74, R73 ;  /* 0x000000494a1c7221 */ /* 0x000fe20000010000 */
[----:B------:R-:W-:Y:S03]  /*137e0*/  HMMA.16816.F32.BF16 R20, R36, R30, R20 ;  /* 0x0000001e2414723c */ /* 0x000fe60000041814 */
[----:B------:R-:W-:-:S04]  /*137f0*/  FADD.FTZ R79, R79, R28 ;  /* 0x0000001c4f4f7221 */ /* 0x000fc80000010000 */
[----:B------:R-:W-:Y:S02]  /*13800*/  FADD.FTZ R30, R72, R69 ;  /* 0x00000045481e7221 */ /* 0x000fe40000010000 */
[----:B------:R-:W-:Y:S02]  /*13810*/  FFMA.FTZ R31, R65, c[0x0][0x23c], -R67 ;  /* 0x00008f00411f7a23 */ /* 0x000fe40000010843 */
[----:B------:R-:W-:Y:S02]  /*13820*/  FADD.FTZ R30, R75, R30 ;  /* 0x0000001e4b1e7221 */ /* 0x000fe40000010000 */
[----:B------:R-:W5:Y:S01]  /*13830*/  LDSM.16.MT88.4 R72, [R166+0x9800] ;  /* 0x00980000a648783b */ /* 0x000f620000004200 */
[----:B------:R-:W-:Y:S01]  /*13840*/  FADD.FTZ R78, R78, R79 ;  /* 0x0000004f4e4e7221 */ /* 0x000fe20000010000 */
[----:B------:R-:W4:Y:S01]  /*13850*/  MUFU.EX2 R31, R31 ;  /* 0x0000001f001f7308 */ /* 0x000f220000000800 */
[----:B------:R-:W-:Y:S01]  /*13860*/  FADD.FTZ R77, R77, R30 ;  /* 0x0000001e4d4d7221 */ /* 0x000fe20000010000 */
[----:B-1----:R-:W-:Y:S01]  /*13870*/  HMMA.16816.F32.BF16 R40, R36, R8, R40 ;  /* 0x000000082428723c */ /* 0x002fe20000041828 */
[----:B------:R-:W-:-:S02]  /*13880*/  FADD.FTZ R81, R81, R78 ;  /* 0x0000004e51517221 */ /* 0x000fc40000010000 */
[----:B------:R-:W-:Y:S02]  /*13890*/  FADD.FTZ R76, R76, R77 ;  /* 0x0000004d4c4c7221 */ /* 0x000fe40000010000 */
[----:B------:R-:W-:Y:S02]  /*138a0*/  FADD.FTZ R88, R88, R81 ;  /* 0x0000005158587221 */ /* 0x000fe40000010000 */
[----:B------:R-:W-:Y:S01]  /*138b0*/  FADD.FTZ R89, R89, R76 ;  /* 0x0000004c59597221 */ /* 0x000fe20000010000 */
[----:B------:R-:W-:Y:S01]  /*138c0*/  HMMA.16816.F32.BF16 R84, R36, R10, R84 ;  /* 0x0000000a2454723c */ /* 0x000fe20000041854 */
[----:B------:R-:W-:Y:S01]  /*138d0*/  FADD.FTZ R91, R91, R88 ;  /* 0x000000585b5b7221 */ /* 0x000fe20000010000 */
[----:B---3--:R-:W-:Y:S01]  /*138e0*/  F2FP.BF16.PACK_AB R8, R60, R55 ;  /* 0x000000373c08723e */ /* 0x008fe200000010ff */
[----:B------:R-:W-:Y:S01]  /*138f0*/  FADD.FTZ R82, R82, R89 ;  /* 0x0000005952527221 */ /* 0x000fe20000010000 */
[----:B--2---:R-:W-:Y:S01]  /*13900*/  F2FP.BF16.PACK_AB R9, R29, R2 ;  /* 0x000000021d09723e */ /* 0x004fe200000010ff */
[----:B------:R-:W-:Y:S01]  /*13910*/  FADD.FTZ R28, R90, R91 ;  /* 0x0000005b5a1c7221 */ /* 0x000fe20000010000 */
[----:B------:R-:W1:Y:S01]  /*13920*/  LDSM.16.MT88.4 R76, [R165+0x9800] ;  /* 0x00980000a54c783b */ /* 0x000e620000004200 */
[----:B------:R-:W-:Y:S01]  /*13930*/  F2FP.BF16.PACK_AB R10, R64, R57 ;  /* 0x00000039400a723e */ /* 0x000fe200000010ff */
[----:B------:R-:W-:Y:S01]  /*13940*/  FADD.FTZ R83, R83, R82 ;  /* 0x0000005253537221 */ /* 0x000fe20000010000 */
[----:B----4-:R-:W-:Y:S01]  /*13950*/  F2FP.BF16.PACK_AB R11, R31, R0 ;  /* 0x000000001f0b723e */ /* 0x010fe200000010ff */
[----:B------:R-:W-:-:S02]  /*13960*/  FADD.FTZ R28, R93, R28 ;  /* 0x0000001c5d1c7221 */ /* 0x000fc40000010000 */
[----:B------:R-:W-:-:S04]  /*13970*/  FADD.FTZ R80, R80, R83 ;  /* 0x0000005350507221 */ /* 0x000fc80000010000 */
[----:B------:R-:W-:Y:S01]  /*13980*/  HMMA.16816.F32.BF16 R92, R8, R46, R16 ;  /* 0x0000002e085c723c */ /* 0x000fe20000041810 */
[----:B------:R-:W-:-:S04]  /*13990*/  FADD.FTZ R123, R123, R80 ;  /* 0x000000507b7b7221 */ /* 0x000fc80000010000 */
[----:B------:R-:W-:Y:S02]  /*139a0*/  FADD.FTZ R128, R128, R123 ;  /* 0x0000007b80807221 */ /* 0x000fe40000010000 */
[----:B------:R-:W-:Y:S01]  /*139b0*/  FADD.FTZ R17, R121, R28 ;  /* 0x0000001c79117221 */ /* 0x000fe20000010000 */
[----:B------:R-:W-:Y:S01]  /*139c0*/  HMMA.16816.F32.BF16 R96, R8, R44, R12 ;  /* 0x0000002c0860723c */ /* 0x000fe2000004180c */
[----:B------:R-:W2:Y:S01]  /*139d0*/  LDSM.16.MT88.4 R12, [R164+0x9800] ;  /* 0x00980000a40c783b */ /* 0x000ea20000004200 */
[----:B------:R-:W-:Y:S02]  /*139e0*/  FADD.FTZ R119, R119, R128 ;  /* 0x0000008077777221 */ /* 0x000fe40000010000 */
[----:B------:R-:W-:-:S04]  /*139f0*/  FADD.FTZ R17, R122, R17 ;  /* 0x000000117a117221 */ /* 0x000fc80000010000 */
[----:B------:R-:W-:Y:S01]  /*13a00*/  FADD.FTZ R118, R118, R17 ;  /* 0x0000001176767221 */ /* 0x000fe20000010000 */
[----:B-----5:R-:W-:Y:S01]  /*13a10*/  HMMA.16816.F32.BF16 R68, R8, R72, R24 ;  /* 0x000000480844723c */ /* 0x020fe20000041818 */
[----:B------:R-:W-:Y:S02]  /*13a20*/  FADD.FTZ R17, R126, R119 ;  /* 0x000000777e117221 */ /* 0x000fe40000010000 */
[----:B------:R-:W-:-:S05]  /*13a30*/  FADD.FTZ R125, R125, R118 ;  /* 0x000000767d7d7221 */ /* 0x000fca0000010000 */
[C---:B------:R-:W-:Y:S07]  /*13a40*/  HMMA.16816.F32.BF16 R72, R8.reuse, R74, R4 ;  /* 0x0000004a0848723c */ /* 0x040fee0000041804 */
[----:B------:R-:W-:Y:S01]  /*13a50*/  FADD.FTZ R6, R58, R125 ;  /* 0x0000007d3a067221 */ /* 0x000fe20000010000 */
[----:B-1----:R-:W-:Y:S01]  /*13a60*/  HMMA.16816.F32.BF16 R88, R8, R76, R32 ;  /* 0x0000004c0858723c */ /* 0x002fe20000041820 */
        /* <DEDUP_REMOVED lines=20> */
[----:B------:R-:W-:Y:S01]  /*13bb0*/  FADD.FTZ R29, R29, R2 ;  /* 0x000000021d1d7221 */ /* 0x000fe20000010000 */
[----:B------:R-:W-:Y:S01]  /*13bc0*/  MOV R2, R107 ;  /* 0x0000006b00027202 */ /* 0x000fe20000000f00 */
[----:B------:R-:W-:Y:S02]  /*13bd0*/  FADD.FTZ R60, R60, R55 ;  /* 0x000000373c3c7221 */ /* 0x000fe40000010000 */
[----:B------:R-:W-:Y:S02]  /*13be0*/  FADD.FTZ R0, R0, R29 ;  /* 0x0000001d00007221 */ /* 0x000fe40000010000 */
[----:B------:R-:W-:-:S02]  /*13bf0*/  FADD.FTZ R57, R57, R60 ;  /* 0x0000003c39397221 */ /* 0x000fc40000010000 */
[----:B------:R-:W-:Y:S01]  /*13c00*/  FADD.FTZ R192, R31, R0 ;  /* 0x000000001fc07221 */ /* 0x000fe20000010000 */
[----:B------:R-:W-:Y:S01]  /*13c10*/  MOV R0, R105 ;  /* 0x0000006900007202 */ /* 0x000fe20000000f00 */
[----:B------:R-:W-:Y:S02]  /*13c20*/  FADD.FTZ R193, R64, R57 ;  /* 0x0000003940c17221 */ /* 0x000fe40000010000 */
.L_x_5576:
[----:B------:R-:W-:-:S13]  /*13c30*/  ISETP.GE.AND P0, PT, R187, 0x1, PT ;  /* 0x00000001bb00780c */ /* 0x000fda0003f06270 */
[----:B------:R-:W-:Y:S05]  /*13c40*/  @!P0 BRA `(.L_x_5584) ;  /* 0x000035a000008947 */ /* 0x000fea0003800000 */
[----:B------:R-:W-:Y:S01]  /*13c50*/  IMAD.MOV.U32 R191, RZ, RZ, c[0x0][0x1a0] ;  /* 0x00006800ffbf7624 */ /* 0x000fe200078e00ff */
[----:B------:R-:W-:Y:S02]  /*13c60*/  MOV R3, R0 ;  /* 0x0000000000037202 */ /* 0x000fe40000000f00 */
[----:B------:R-:W-:Y:S01]  /*13c70*/  MOV R103, R2 ;  /* 0x0000000200677202 */ /* 0x000fe20000000f00 */
[----:B------:R-:W-:-:S05]  /*13c80*/  IMAD.U32 R190, R191, -0x80, RZ ;  /* 0xffffff80bfbe7824 */ /* 0x000fca00078e00ff */
[----:B------:R-:W-:Y:S02]  /*13c90*/  SHF.R.S32.HI R189, RZ, 0x1f, R190 ;  /* 0x0000001fffbd7819 */ /* 0x000fe400000114be */
.L_x_5588:
[----:B------:R-:W-:Y:S04]  /*13ca0*/  DEPBAR.LE SB0, 0x0 ;  /* 0x000080000000791a */ /* 0x000fe80000000000 */
[----:B------:R-:W-:Y:S01]  /*13cb0*/  BAR.SYNC.DEFER_BLOCKING 0x0 ;  /* 0x0000000000007b1d */ /* 0x000fe20000010000 */
[----:B------:R-:W-:Y:S01]  /*13cc0*/  ISETP.NE.AND P6, PT, R181, RZ, PT ;  /* 0x000000ffb500720c */ /* 0x000fe20003fc5270 */
[----:B------:R-:W-:Y:S01]  /*13cd0*/  IMAD.MOV.U32 R24, RZ, RZ, R190 ;  /* 0x000000ffff187224 */ /* 0x000fe200078e00be */
[----:B------:R-:W-:Y:S11]  /*13ce0*/  MOV R25, R189 ;  /* 0x000000bd00197202 */ /* 0x000ff60000000f00 */
        /* <DEDUP_REMOVED lines=60> */
.L_x_5585:
[----:B------:R-:W-:Y:S02]  /*140b0*/  ISETP.GE.AND P0, PT, R100, c[0x0][0x220], PT ;  /* 0x0000880064007a0c */ /* 0x000fe40003f06270 */
[C---:B------:R-:W-:Y:S04]  /*140c0*/  LEA R196, P3, R24.reuse, R194, 0x1 ;  /* 0x000000c218c47211 */ /* 0x040fe800078608ff */
[--C-:B------:R-:W-:Y:S07]  /*140d0*/  LEA.HI.X R197, R24, R195, R25.reuse, 0x1, P3 ;  /* 0x000000c318c57211 */ /* 0x100fee00018f0c19 */
[-C--:B------:R-:W-:Y:S01]  /*140e0*/  @!P0 IADD3 R21, P2, R176, R24.reuse, RZ ;  /* 0x00000018b0158210 */ /* 0x080fe20007f5e0ff */
[----:B------:R-:W-:Y:S01]  /*140f0*/  @P0 STS.128 [R188+0x6000], RZ ;  /* 0x006000ffbc000388 */ /* 0x000fe20000000c00 */
[----:B------:R-:W-:Y:S01]  /*14100*/  @!P0 IMAD.MOV.U32 R2, RZ, RZ, c[0x0][0x1a4] ;  /* 0x00006900ff028624 */ /* 0x000fe200078e00ff */
[----:B------:R-:W-:Y:S01]  /*14110*/  @!P0 LEA R23, P1, R191, R24, 0x5 ;  /* 0x00000018bf178211 */ /* 0x000fe200078228ff */
[----:B------:R-:W-:Y:S01]  /*14120*/  @!P0 IMAD.MOV.U32 R22, RZ, RZ, c[0x0][0x1a4] ;  /* 0x00006900ff168624 */ /* 0x000fe200078e00ff */
[----:B------:R-:W-:Y:S01]  /*14130*/  @!PT LDS RZ, [RZ] ;  /* 0x00000000fffff984 */ /* 0x000fe20000000800 */
[----:B------:R-:W-:Y:S01]  /*14140*/  @!PT LDS RZ, [RZ] ;  /* 0x00000000fffff984 */ /* 0x000fe20000000800 */
[----:B------:R-:W-:Y:S01]  /*14150*/  @!PT LDS RZ, [RZ] ;  /* 0x00000000fffff984 */ /* 0x000fe20000000800 */
[----:B------:R1:W-:Y:S01]  /*14160*/  @!P0 LDGSTS.E.BYPASS.LTC128B.128 [R188+0x6000], [R196.64] ;  /* 0x06000000c4bc8fae */ /* 0x0003e2000b901d46 */
[--C-:B------:R-:W-:Y:S01]  /*14170*/  @!P0 IMAD.X R0, R175, 0x1, R25.reuse, P2 ;  /* 0x00000001af008824 */ /* 0x100fe200010e0619 */
[-C--:B------:R-:W-:Y:S01]  /*14180*/  @!P0 LEA R34, P2, R21, R194.reuse, 0x1 ;  /* 0x000000c215228211 */ /* 0x080fe200078408ff */
[----:B------:R-:W-:Y:S01]  /*14190*/  @!P0 IMAD.MOV.U32 R30, RZ, RZ, R24 ;  /* 0x000000ffff1e8224 */ /* 0x000fe200078e0018 */
[----:B------:R-:W-:Y:S01]  /*141a0*/  @!P0 LEA.HI.X R2, R191, R25, R2, 0x5, P1 ;  /* 0x00000019bf028211 */ /* 0x000fe200008f2c02 */
[----:B------:R-:W-:Y:S01]  /*141b0*/  @P0 STS.128 [R188+0x6800], RZ ;  /* 0x006800ffbc000388 */ /* 0x000fe20000000c00 */
[----:B------:R-:W-:Y:S01]  /*141c0*/  @!P0 LEA R32, P1, R23, R194, 0x1 ;  /* 0x000000c217208211 */ /* 0x000fe200078208ff */
[----:B------:R-:W-:Y:S01]  /*141d0*/  @!P0 IMAD.MOV.U32 R31, RZ, RZ, R25 ;  /* 0x000000ffff1f8224 */ /* 0x000fe200078e0019 */
[-C--:B------:R-:W-:Y:S01]  /*141e0*/  @!P0 LEA.HI.X R35, R21, R195.reuse, R0, 0x1, P2 ;  /* 0x000000c315238211 */ /* 0x080fe200010f0c00 */
[----:B------:R-:W-:Y:S01]  /*141f0*/  @!P0 IMAD.MOV.U32 R21, RZ, RZ, c[0x0][0x1a4] ;  /* 0x00006900ff158624 */ /* 0x000fe200078e00ff */
[----:B------:R-:W-:Y:S01]  /*14200*/  @!P0 LEA.HI.X R33, R23, R195, R2, 0x1, P1 ;  /* 0x000000c317218211 */ /* 0x000fe200008f0c02 */
[C---:B------:R-:W-:Y:S01]  /*14210*/  @!P0 IMAD.WIDE.U32 R30, R191.reuse, 0x30, R30 ;  /* 0x00000030bf1e8825 */ /* 0x040fe200078e001e */
[----:B------:R-:W-:Y:S01]  /*14220*/  @!P0 LEA R23, P1, R191, R24, 0x6 ;  /* 0x00000018bf178211 */ /* 0x000fe200078230ff */
[----:B------:R-:W-:Y:S01]  /*14230*/  @!PT LDS RZ, [RZ] ;  /* 0x00000000fffff984 */ /* 0x000fe20000000800 */
[----:B------:R-:W-:Y:S01]  /*14240*/  @!PT LDS RZ, [RZ] ;  /* 0x00000000fffff984 */ /* 0x000fe20000000800 */
[----:B------:R-:W-:Y:S01]  /*14250*/  @!PT LDS RZ, [RZ] ;  /* 0x00000000fffff984 */ /* 0x000fe20000000800 */
[----:B------:R2:W-:Y:S01]  /*14260*/  @!P0 LDGSTS.E.BYPASS.LTC128B.128 [R188+0x6800], [R34.64] ;  /* 0x0680000022bc8fae */ /* 0x0005e2000b901d46 */
[-C--:B------:R-:W-:Y:S01]  /*14270*/  @!P0 MOV R27, R25.reuse ;  /* 0x00000019001b8202 */ /* 0x080fe20000000f00 */
[----:B------:R-:W-:Y:S01]  /*14280*/  @!P0 IMAD R21, R21, 0x30, RZ ;  /* 0x0000003015158824 */ /* 0x000fe200078e02ff */
[----:B------:R-:W-:Y:S01]  /*14290*/  @!P0 LEA.HI.X R22, R191, R25, R22, 0x6, P1 ;  /* 0x00000019bf168211 */ /* 0x000fe200008f3416 */
[----:B------:R-:W-:Y:S01]  /*142a0*/  @P0 STS.128 [R188+0x7000], RZ ;  /* 0x007000ffbc000388 */ /* 0x000fe20000000c00 */
[CC--:B------:R-:W-:Y:S01]  /*142b0*/  @!P0 LEA R28, P1, R23.reuse, R194.reuse, 0x1 ;  /* 0x000000c2171c8211 */ /* 0x0c0fe200078208ff */
[----:B------:R-:W-:Y:S01]  /*142c0*/  @!P0 IMAD.MOV.U32 R26, RZ, RZ, R24 ;  /* 0x000000ffff1a8224 */ /* 0x000fe200078e0018 */
[CC--:B------:R-:W-:Y:S01]  /*142d0*/  @!P0 LEA R42, P4, R30.reuse, R194.reuse, 0x1 ;  /* 0x000000c21e2a8211 */ /* 0x0c0fe200078808ff */
[----:B------:R-:W-:Y:S01]  /*142e0*/  @!PT LDS RZ, [RZ] ;  /* 0x00000000fffff984 */ /* 0x000fe20000000800 */
[----:B------:R-:W-:Y:S01]  /*142f0*/  @!PT LDS RZ, [RZ] ;  /* 0x00000000fffff984 */ /* 0x000fe20000000800 */
[----:B------:R-:W-:Y:S01]  /*14300*/  @!PT LDS RZ, [RZ] ;  /* 0x00000000fffff984 */ /* 0x000fe20000000800 */
[----:B------:R2:W-:Y:S01]  /*14310*/  @!P0 LDGSTS.E.BYPASS.LTC128B.128 [R188+0x7000], [R32.64] ;  /* 0x0700000020bc8fae */ /* 0x0005e2000b901d46 */
[-C--:B------:R-:W-:Y:S01]  /*14320*/  @!P0 LEA.HI.X R29, R23, R195.reuse, R22, 0x1, P1 ;  /* 0x000000c3171d8211 */ /* 0x080fe200008f0c16 */
[----:B------:R-:W-:Y:S01]  /*14330*/  @!P0 IMAD.IADD R22, R21, 0x1, R31 ;  /* 0x0000000115168824 */ /* 0x000fe200078e021f */
[----:B------:R-:W-:Y:S01]  /*14340*/  @!P0 MOV R2, c[0x0][0x1a4] ;  /* 0x0000690000028a02 */ /* 0x000fe20000000f00 */
[----:B------:R-:W-:Y:S01]  /*14350*/  @P0 STS.128 [R188+0x7800], RZ ;  /* 0x007800ffbc000388 */ /* 0x000fe20000000c00 */
[----:B------:R-:W-:Y:S02]  /*14360*/  @!P0 IMAD.MOV.U32 R20, RZ, RZ, c[0x0][0x1a4] ;  /* 0x00006900ff148624 */ /* 0x000fe400078e00ff */
[-C--:B------:R-:W-:Y:S01]  /*14370*/  @!P0 LEA.HI.X R43, R30, R195.reuse, R22, 0x1, P4 ;  /* 0x000000c31e2b8211 */ /* 0x080fe200020f0c16 */
[C---:B------:R-:W-:Y:S04]  /*14380*/  @!P0 IMAD.WIDE.U32 R26, R191.reuse, 0x50, R26 ;  /* 0x00000050bf1a8825 */ /* 0x040fe800078e001a */
[----:B------:R-:W-:Y:S01]  /*14390*/  @!PT LDS RZ, [RZ] ;  /* 0x00000000fffff984 */ /* 0x000fe20000000800 */
[----:B------:R-:W-:Y:S01]  /*143a0*/  @!PT LDS RZ, [RZ] ;  /* 0x00000000fffff984 */ /* 0x000fe20000000800 */
[----:B------:R-:W-:Y:S01]  /*143b0*/  @!PT LDS RZ, [RZ] ;  /* 0x00000000fffff984 */ /* 0x000fe20000000800 */
[----:B------:R3:W-:Y:S01]  /*143c0*/  @!P0 LDGSTS.E.BYPASS.LTC128B.128 [R188+0x7800], [R42.64] ;  /* 0x078000002abc8fae */ /* 0x0007e2000b901d46 */
[----:B------:R-:W-:Y:S01]  /*143d0*/  @!P0 IMAD R20, R20, 0x50, RZ ;  /* 0x0000005014148824 */ /* 0x000fe200078e02ff */
[-C--:B------:R-:W-:Y:S01]  /*143e0*/  @!P0 LEA R40, P3, R26, R194.reuse, 0x1 ;  /* 0x000000c21a288211 */ /* 0x080fe200078608ff */
[--C-:B------:R-:W-:Y:S01]  /*143f0*/  @!P0 IMAD.MOV.U32 R36, RZ, RZ, R24.reuse ;  /* 0x000000ffff248224 */ /* 0x100fe200078e0018 */
[----:B------:R-:W-:Y:S01]  /*14400*/  @P0 STS.128 [R188+0x8000], RZ ;  /* 0x008000ffbc000388 */ /* 0x000fe20000000c00 */
[----:B------:R-:W-:Y:S02]  /*14410*/  @!P0 IMAD.IADD R20, R20, 0x1, R27 ;  /* 0x0000000114148824 */ /* 0x000fe400078e021b */
[--C-:B------:R-:W-:Y:S01]  /*14420*/  @!P0 IMAD.MOV.U32 R37, RZ, RZ, R25.reuse ;  /* 0x000000ffff258224 */ /* 0x100fe200078e0019 */
        /* <DEDUP_REMOVED lines=9> */
[----:B------:R-:W-:Y:S01]  /*144c0*/  @!P0 IMAD.MOV.U32 R0, RZ, RZ, c[0x0][0x1a4] ;  /* 0x00006900ff008624 */ /* 0x000fe200078e00ff */
[----:B------:R-:W-:Y:S01]  /*144d0*/  @!PT LDS RZ, [RZ] ;  /* 0x00000000fffff984 */ /* 0x000fe20000000800 */
[----:B------:R-:W-:Y:S01]  /*144e0*/  @!PT LDS RZ, [RZ] ;  /* 0x00000000fffff984 */ /* 0x000fe20000000800 */
[----:B------:R-:W-:Y:S01]  /*144f0*/  @!PT LDS RZ, [RZ] ;  /* 0x00000000fffff984 */ /* 0x000fe20000000800 */
[----:B------:R3:W-:Y:S01]  /*14500*/  @!P0 LDGSTS.E.BYPASS.LTC128B.128 [R188+0x8800], [R40.64] ;  /* 0x0880000028bc8fae */ /* 0x0007e2000b901d46 */
[----:B------:R-:W-:Y:S02]  /*14510*/  @!P0 IMAD.IADD R2, R2, 0x1, R25 ;  /* 0x0000000102028824 */ /* 0x000fe400078e0219 */
[----:B------:R-:W-:Y:S01]  /*14520*/  @!P0 IMAD.WIDE.U32 R36, R191, 0x70, R36 ;  /* 0x00000070bf248825 */ /* 0x000fe200078e0024 */
[----:B------:R-:W-:Y:S02]  /*14530*/  @P0 STS.128 [R188+0x9000], RZ ;  /* 0x009000ffbc000388 */ /* 0x000fe40000000c00 */
[----:B------:R-:W-:Y:S01]  /*14540*/  @!P0 LEA.HI.X R39, R24, R195, R2, 0x1, P2 ;  /* 0x000000c318278211 */ /* 0x000fe200010f0c02 */
[----:B------:R-:W-:Y:S01]  /*14550*/  @!P0 IMAD R0, R0, 0x70, RZ ;  /* 0x0000007000008824 */ /* 0x000fe200078e02ff */
[----:B------:R-:W-:Y:S01]  /*14560*/  @!P0 LEA R44, P1, R36, R194, 0x1 ;  /* 0x000000c2242c8211 */ /* 0x000fe200078208ff */
[----:B------:R-:W-:Y:S02]  /*14570*/  IMAD.MOV.U32 R194, RZ, RZ, R196 ;  /* 0x000000ffffc27224 */ /* 0x000fe400078e00c4 */
[----:B------:R-:W-:Y:S01]  /*14580*/  @!PT LDS RZ, [RZ] ;  /* 0x00000000fffff984 */ /* 0x000fe20000000800 */
[----:B------:R-:W-:Y:S01]  /*14590*/  @!PT LDS RZ, [RZ] ;  /* 0x00000000fffff984 */ /* 0x000fe20000000800 */
[----:B------:R-:W-:Y:S01]  /*145a0*/  @!PT LDS RZ, [RZ] ;  /* 0x00000000fffff984 */ /* 0x000fe20000000800 */
[----:B------:R5:W-:Y:S01]  /*145b0*/  @!P0 LDGSTS.E.BYPASS.LTC128B.128 [R188+0x9000], [R38.64] ;  /* 0x0900000026bc8fae */ /* 0x000be2000b901d46 */
[----:B------:R-:W-:Y:S03]  /*145c0*/  @!P0 IADD3 R0, R0, R37, RZ ;  /* 0x0000002500008210 */ /* 0x000fe60007ffe0ff */
[----:B------:R-:W-:Y:S01]  /*145d0*/  @P0 STS.128 [R188+0x9800], RZ ;  /* 0x009800ffbc000388 */ /* 0x000fe20000000c00 */
[----:B------:R-:W-:Y:S01]  /*145e0*/  @!P0 LEA.HI.X R45, R36, R195, R0, 0x1, P1 ;  /* 0x000000c3242d8211 */ /* 0x000fe200008f0c00 */
[----:B------:R-:W-:Y:S01]  /*145f0*/  IMAD.MOV.U32 R195, RZ, RZ, R197 ;  /* 0x000000ffffc37224 */ /* 0x000fe200078e00c5 */
[----:B------:R-:W-:Y:S03]  /*14600*/  ISETP.GE.AND P1, PT, R187, 0x2, PT ;  /* 0x00000002bb00780c */ /* 0x000fe60003f26270 */
[----:B------:R-:W-:Y:S01]  /*14610*/  @!PT LDS RZ, [RZ] ;  /* 0x00000000fffff984 */ /* 0x000fe20000000800 */
[----:B------:R-:W-:Y:S01]  /*14620*/  @!PT LDS RZ, [RZ] ;  /* 0x00000000fffff984 */ /* 0x000fe20000000800 */
[----:B------:R-:W-:Y:S01]  /*14630*/  @!PT LDS RZ, [RZ] ;  /* 0x00000000fffff984 */ /* 0x000fe20000000800 */
[----:B------:R1:W-:Y:S04]  /*14640*/  @!P0 LDGSTS.E.BYPASS.LTC128B.128 [R188+0x9800], [R44.64] ;  /* 0x098000002cbc8fae */ /* 0x0003e8000b901d46 */
[----:B------:R-:W-:Y:S04]  /*14650*/  LDSM.16.M88.4 R104, [R174] ;  /* 0x00000000ae68783b */ /* 0x000fe80000000200 */
[----:B------:R-:W1:Y:S04]  /*14660*/  LDSM.16.M88.4 R108, [R173+0x2000] ;  /* 0x00200000ad6c783b */ /* 0x000e680000000200 */
[----:B------:R-:W2:Y:S04]  /*14670*/  LDSM.16.M88.4 R112, [R173+0x2800] ;  /* 0x00280000ad70783b */ /* 0x000ea80000000200 */
[----:B------:R-:W2:Y:S04]  /*14680*/  LDSM.16.M88.4 R116, [R173+0x3000] ;  /* 0x00300000ad74783b */ /* 0x000ea80000000200 */
[----:B------:R-:W0:Y:S04]  /*14690*/  LDGDEPBAR ;  /* 0x00000000000079af */ /* 0x000e280000000000 */
[----:B------:R-:W4:Y:S04]  /*146a0*/  LDSM.16.M88.4 R120, [R173+0x3800] ;  /* 0x00380000ad78783b */ /* 0x000f280000000200 */
[----:B------:R-:W5:Y:S04]  /*146b0*/  LDSM.16.M88.4 R124, [R173+0x4000] ;  /* 0x00400000ad7c783b */ /* 0x000f680000000200 */
[----:B------:R-:W3:Y:S04]  /*146c0*/  LDSM.16.M88.4 R128, [R173+0x4800] ;  /* 0x00480000ad80783b */ /* 0x000ee80000000200 */
[----:B------:R-:W3:Y:S04]  /*146d0*/  LDSM.16.M88.4 R132, [R173+0x5000] ;  /* 0x00500000ad84783b */ /* 0x000ee80000000200 */
[----:B------:R-:W3:Y:S04]  /*146e0*/  LDSM.16.M88.4 R136, [R173+0x5800] ;  /* 0x00580000ad88783b */ /* 0x000ee80000000200 */
[----:B------:R-:W-:Y:S01]  /*146f0*/  LDSM.16.M88.4 R140, [R172] ;  /* 0x00000000ac8c783b */ /* 0x000fe20000000200 */
[C---:B-1----:R-:W-:Y:S03]  /*14700*/  HMMA.16816.F32.BF16 R4, R104.reuse, R108, RZ ;  /* 0x0000006c6804723c */ /* 0x042fe600000418ff */
[----:B------:R-:W1:Y:S04]  /*14710*/  LDSM.16.M88.4 R144, [R167+0x2000] ;  /* 0x00200000a790783b */ /* 0x000e680000000200 */
[----:B------:R-:W1:Y:S01]  /*14720*/  LDSM.16.M88.4 R148, [R167+0x2800] ;  /* 0x00280000a794783b */ /* 0x000e620000000200 */
[C---:B------:R-:W-:Y:S03]  /*14730*/  HMMA.16816.F32.BF16 R8, R104.reuse, R110, RZ ;  /* 0x0000006e6808723c */ /* 0x040fe600000418ff */
[----:B------:R-:W1:Y:S04]  /*14740*/  LDSM.16.M88.4 R152, [R167+0x3000] ;  /* 0x00300000a798783b */ /* 0x000e680000000200 */
[----:B------:R-:W1:Y:S01]  /*14750*/  LDSM.16.M88.4 R108, [R167+0x3800] ;  /* 0x00380000a76c783b */ /* 0x000e620000000200 */
[C---:B--2---:R-:W-:Y:S08]  /*14760*/  HMMA.16816.F32.BF16 R12, R104.reuse, R112, RZ ;  /* 0x00000070680c723c */ /* 0x044ff000000418ff */
[C---:B------:R-:W-:Y:S01]  /*14770*/  HMMA.16816.F32.BF16 R16, R104.reuse, R114, RZ ;  /* 0x000000726810723c */ /* 0x040fe200000418ff */
[----:B------:R-:W-:Y:S07]  /*14780*/  LDSM.16.M88.4 R112, [R167+0x4800] ;  /* 0x00480000a770783b */ /* 0x000fee0000000200 */
[C---:B------:R-:W-:Y:S08]  /*14790*/  HMMA.16816.F32.BF16 R20, R104.reuse, R116, RZ ;  /* 0x000000746814723c */ /* 0x040ff000000418ff */
[C---:B------:R-:W-:Y:S01]  /*147a0*/  HMMA.16816.F32.BF16 R24, R104.reuse, R118, RZ ;  /* 0x000000766818723c */ /* 0x040fe200000418ff */
[----:B------:R-:W-:Y:S07]  /*147b0*/  LDSM.16.M88.4 R116, [R167+0x5000] ;  /* 0x00500000a774783b */ /* 0x000fee0000000200 */
[C---:B----4-:R-:W-:Y:S08]  /*147c0*/  HMMA.16816.F32.BF16 R28, R104.reuse, R120, RZ ;  /* 0x00000078681c723c */ /* 0x050ff000000418ff */
[C---:B------:R-:W-:Y:S01]  /*147d0*/  HMMA.16816.F32.BF16 R32, R104.reuse, R122, RZ ;  /* 0x0000007a6820723c */ /* 0x040fe200000418ff */
[----:B------:R-:W-:Y:S07]  /*147e0*/  LDSM.16.M88.4 R120, [R167+0x5800] ;  /* 0x00580000a778783b */ /* 0x000fee0000000200 */
[C---:B-----5:R-:W-:Y:S08]  /*147f0*/  HMMA.16816.F32.BF16 R36, R104.reuse, R124, RZ ;  /* 0x0000007c6824723c */ /* 0x060ff000000418ff */
[C---:B---3--:R-:W-:Y:S01]  /*14800*/  HMMA.16816.F32.BF16 R40, R104.reuse, R126, RZ ;  /* 0x0000007e6828723c */ /* 0x048fe200000418ff */
[----:B------:R-:W-:Y:S07]  /*14810*/  LDSM.16.M88.4 R124, [R157] ;  /* 0x000000009d7c783b */ /* 0x000fee0000000200 */
        /* <DEDUP_REMOVED lines=8> */
[C---:B------:R-:W-:Y:S08]  /*148a0*/  HMMA.16816.F32.BF16 R8, R140.reuse, R146, R8 ;  /* 0x000000928c08723c */ /* 0x040ff00000041808 */
[C---:B------:R-:W-:Y:S08]  /*148b0*/  HMMA.16816.F32.BF16 R12, R140.reuse, R148, R12 ;  /* 0x000000948c0c723c */ /* 0x040ff0000004180c */
[C---:B------:R-:W-:Y:S08]  /*148c0*/  HMMA.16816.F32.BF16 R16, R140.reuse, R150, R16 ;  /* 0x000000968c10723c */ /* 0x040ff00000041810 */
[C---:B------:R-:W-:Y:S08]  /*148d0*/  HMMA.16816.F32.BF16 R20, R140.reuse, R152, R20 ;  /* 0x000000988c14723c */ /* 0x040ff00000041814 */
[C---:B------:R-:W-:Y:S08]  /*148e0*/  HMMA.16816.F32.BF16 R24, R140.reuse, R154, R24 ;  /* 0x0000009a8c18723c */ /* 0x040ff00000041818 */
[C---:B------:R-:W-:Y:S08]  /*148f0*/  HMMA.16816.F32.BF16 R28, R140.reuse, R108, R28 ;  /* 0x0000006c8c1c723c */ /* 0x040ff0000004181c */
[C---:B------:R-:W-:Y:S01]  /*14900*/  HMMA.16816.F32.BF16 R32, R140.reuse, R110, R32 ;  /* 0x0000006e8c20723c */ /* 0x040fe20000041820 */
[----:B------:R-:W-:Y:S07]  /*14910*/  LDSM.16.M88.4 R108, [R170] ;  /* 0x00000000aa6c783b */ /* 0x000fee0000000200 */
[C---:B--2---:R-:W-:Y:S08]  /*14920*/  HMMA.16816.F32.BF16 R36, R140.reuse, R104, R36 ;  /* 0x000000688c24723c */ /* 0x044ff00000041824 */
[C---:B------:R-:W-:Y:S01]  /*14930*/  HMMA.16816.F32.BF16 R40, R140.reuse, R106, R40 ;  /* 0x0000006a8c28723c */ /* 0x040fe20000041828 */
[----:B------:R-:W1:Y:S07]  /*14940*/  LDSM.16.M88.4 R104, [R171] ;  /* 0x00000000ab68783b */ /* 0x000e6e0000000200 */
[C---:B------:R-:W-:Y:S08]  /*14950*/  HMMA.16816.F32.BF16 R44, R140.reuse, R112, R44 ;  /* 0x000000708c2c723c */ /* 0x040ff0000004182c */
[C---:B------:R-:W-:Y:S01]  /*14960*/  HMMA.16816.F32.BF16 R48, R140.reuse, R114, R48 ;  /* 0x000000728c30723c */ /* 0x040fe20000041830 */
[----:B------:R-:W2:Y:S07]  /*14970*/  LDSM.16.M88.4 R112, [R163] ;  /* 0x00000000a370783b */ /* 0x000eae0000000200 */
[C---:B------:R-:W-:Y:S08]  /*14980*/  HMMA.16816.F32.BF16 R52, R140.reuse, R116, R52 ;  /* 0x000000748c34723c */ /* 0x040ff00000041834 */
[C---:B------:R-:W-:Y:S01]  /*14990*/  HMMA.16816.F32.BF16 R56, R140.reuse, R118, R56 ;  /* 0x000000768c38723c */ /* 0x040fe20000041838 */
[----:B------:R-:W3:Y:S07]  /*149a0*/  LDSM.16.M88.4 R116, [R162] ;  /* 0x00000000a274783b */ /* 0x000eee0000000200 */
[C---:B------:R-:W-:Y:S08]  /*149b0*/  HMMA.16816.F32.BF16 R60, R140.reuse, R120, R60 ;  /* 0x000000788c3c723c */ /* 0x040ff0000004183c */
[----:B------:R-:W-:Y:S01]  /*149c0*/  HMMA.16816.F32.BF16 R64, R140, R122, R64 ;  /* 0x0000007a8c40723c */ /* 0x000fe20000041840 */
[----:B------:R-:W4:Y:S07]  /*149d0*/  LDSM.16.M88.4 R120, [R161] ;  /* 0x00000000a178783b */ /* 0x000f2e0000000200 */
        /* <DEDUP_REMOVED lines=33> */
[----:B------:R-:W4:Y:S01]  /*14bf0*/  LDSM.16.M88.4 R120, [R156+0x3000] ;  /* 0x003000009c78783b */ /* 0x000f220000000200 */
[----:B------:R-:W-:Y:S04]  /*14c00*/  DEPBAR.LE SB0, 0x0 ;  /* 0x000080000000791a */ /* 0x000fe80000000000 */
[----:B------:R-:W-:Y:S02]  /*14c10*/  BAR.SYNC.DEFER_BLOCKING 0x0 ;  /* 0x0000000000007b1d */ /* 0x000fe40000010000 */
[C---:B---3--:R-:W-:Y:S08]  /*14c20*/  HMMA.16816.F32.BF16 R28, R108.reuse, R104, R28 ;  /* 0x000000686c1c723c */ /* 0x048ff0000004181c */
[C---:B------:R-:W-:Y:S08]  /*14c30*/  HMMA.16816.F32.BF16 R32, R108.reuse, R106, R32 ;  /* 0x0000006a6c20723c */ /* 0x040ff00000041820 */
[C---:B-1----:R-:W-:Y:S08]  /*14c40*/  HMMA.16816.F32.BF16 R36, R108.reuse, R112, R36 ;  /* 0x000000706c24723c */ /* 0x042ff00000041824 */
[C---:B------:R-:W-:Y:S08]  /*14c50*/  HMMA.16816.F32.BF16 R40, R108.reuse, R114, R40 ;  /* 0x000000726c28723c */ /* 0x040ff00000041828 */
[C---:B--2---:R-:W-:Y:S08]  /*14c60*/  HMMA.16816.F32.BF16 R44, R108.reuse, R116, R44 ;  /* 0x000000746c2c723c */ /* 0x044ff0000004182c */
[C---:B------:R-:W-:Y:S08]  /*14c70*/  HMMA.16816.F32.BF16 R48, R108.reuse, R118, R48 ;  /* 0x000000766c30723c */ /* 0x040ff00000041830 */
[C---:B----4-:R-:W-:Y:S08]  /*14c80*/  HMMA.16816.F32.BF16 R52, R108.reuse, R120, R52 ;  /* 0x000000786c34723c */ /* 0x050ff00000041834 */
        /* <DEDUP_REMOVED lines=68> */
.L_x_5587:
[----:B------:R1:W-:Y:S01]  /*150d0*/  @P0 STS.128 [R188+0x2000], RZ ;  /* 0x002000ffbc000388 */ /* 0x0003e20000000c00 */
[----:B------:R-:W-:Y:S01]  /*150e0*/  LEA R122, P4, R106, R184, 0x1 ;  /* 0x000000b86a7a7211 */ /* 0x000fe200078808ff */
[----:B------:R-:W-:Y:S01]  /*150f0*/  @!P0 IMAD.MOV.U32 R104, RZ, RZ, c[0x0][0x19c] ;  /* 0x00006700ff688624 */ /* 0x000fe200078e00ff */
[-C--:B------:R-:W-:Y:S01]  /*15100*/  @!P0 IADD3 R109, P2, R178, R106.reuse, RZ ;  /* 0x0000006ab26d8210 */ /* 0x080fe20007f5e0ff */
[----:B------:R-:W-:Y:S01]  /*15110*/  @!P0 IMAD.MOV.U32 R0, RZ, RZ, c[0x0][0x19c] ;  /* 0x00006700ff008624 */ /* 0x000fe200078e00ff */
[-CC-:B------:R-:W-:Y:S01]  /*15120*/  LEA.HI.X R123, R106, R185.reuse, R107.reuse, 0x1, P4 ;  /* 0x000000b96a7b7211 */ /* 0x180fe200020f0c6b */
[--C-:B------:R-:W-:Y:S01]  /*15130*/  @!P0 IMAD.MOV.U32 R116, RZ, RZ, R106.reuse ;  /* 0x000000ffff748224 */ /* 0x100fe200078e006a */
[----:B------:R-:W-:Y:S01]  /*15140*/  @!P0 LEA R111, P1, R105, R106, 0x5 ;  /* 0x0000006a696f8211 */ /* 0x000fe200078228ff */
[--C-:B------:R-:W-:Y:S01]  /*15150*/  @!P0 IMAD.X R102, R177, 0x1, R107.reuse, P2 ;  /* 0x00000001b1668824 */ /* 0x100fe200010e066b */
[----:B------:R-:W-:Y:S01]  /*15160*/  @!P0 LEA R120, P2, R109, R184, 0x1 ;  /* 0x000000b86d788211 */ /* 0x000fe200078408ff */
[----:B------:R-:W-:Y:S01]  /*15170*/  @!PT LDS RZ, [RZ] ;  /* 0x00000000fffff984 */ /* 0x000fe20000000800 */
[----:B------:R-:W-:Y:S01]  /*15180*/  @!PT LDS RZ, [RZ] ;  /* 0x00000000fffff984 */ /* 0x000fe20000000800 */
[----:B------:R-:W-:Y:S01]  /*15190*/  @!PT LDS RZ, [RZ] ;  /* 0x00000000fffff984 */ /* 0x000fe20000000800 */
[----:B------:R1:W-:Y:S01]  /*151a0*/  @!P0 LDGSTS.E.BYPASS.LTC128B.128 [R188+0x2000], [R122.64] ;  /* 0x020000007abc8fae */ /* 0x0003e2000b901d46 */
[----:B------:R-:W-:Y:S01]  /*151b0*/  @!P0 LEA R108, P3, R105, R106, 0x6 ;  /* 0x0000006a696c8211 */ /* 0x000fe200078630ff */
[----:B------:R-:W-:Y:S01]  /*151c0*/  @!P0 IMAD.MOV.U32 R114, RZ, RZ, R106 ;  /* 0x000000ffff728224 */ /* 0x000fe200078e006a */
[----:B------:R-:W-:Y:S01]  /*151d0*/  @!P0 LEA.HI.X R121, R109, R185, R102, 0x1, P2 ;  /* 0x000000b96d798211 */ /* 0x000fe200010f0c66 */
[----:B------:R1:W-:Y:S01]  /*151e0*/  @P0 STS.128 [R188+0x2800], RZ ;  /* 0x002800ffbc000388 */ /* 0x0003e20000000c00 */
[-C--:B------:R-:W-:Y:S01]  /*151f0*/  @!P0 MOV R117, R107.reuse ;  /* 0x0000006b00758202 */ /* 0x080fe20000000f00 */
[----:B------:R-:W-:Y:S01]  /*15200*/  @!P0 IMAD.MOV.U32 R112, RZ, RZ, R106 ;  /* 0x000000ffff708224 */ /* 0x000fe200078e006a */
[-C--:B------:R-:W-:Y:S01]  /*15210*/  @!P0 MOV R113, R107.reuse ;  /* 0x0000006b00718202 */ /* 0x080fe20000000f00 */
[----:B------:R-:W-:Y:S01]  /*15220*/  @!PT LDS RZ, [RZ] ;  /* 0x00000000fffff984 */ /* 0x000fe20000000800 */
[----:B------:R-:W-:Y:S01]  /*15230*/  @!PT LDS RZ, [RZ] ;  /* 0x00000000fffff984 */ /* 0x000fe20000000800 */
[----:B------:R-:W-:Y:S01]  /*15240*/  @!PT LDS RZ, [RZ] ;  /* 0x00000000fffff984 */ /* 0x000fe20000000800 */
[----:B------:R1:W-:Y:S01]  /*15250*/  @!P0 LDGSTS.E.BYPASS.LTC128B.128 [R188+0x2800], [R120.64] ;  /* 0x0280000078bc8fae */ /* 0x0003e2000b901d46 */
[--C-:B------:R-:W-:Y:S01]  /*15260*/  @!P0 IMAD.MOV.U32 R115, RZ, RZ, R107.reuse ;  /* 0x000000ffff738224 */ /* 0x100fe200078e006b */
[-C--:B------:R-:W-:Y:S01]  /*15270*/  @!P0 LEA.HI.X R104, R105, R107.reuse, R104, 0x5, P1 ;  /* 0x0000006b69688211 */ /* 0x080fe200008f2c68 */
[----:B------:R-:W-:Y:S01]  /*15280*/  @!P0 IMAD.MOV.U32 R2, RZ, RZ, c[0x0][0x19c] ;  /* 0x00006700ff028624 */ /* 0x000fe200078e00ff */
[----:B------:R1:W-:Y:S01]  /*15290*/  @P0 STS.128 [R188+0x3000], RZ ;  /* 0x003000ffbc000388 */ /* 0x0003e20000000c00 */
[-C--:B------:R-:W-:Y:S01]  /*152a0*/  @!P0 LEA R110, P1, R111, R184.reuse, 0x1 ;  /* 0x000000b86f6e8211 */ /* 0x080fe200078208ff */
[C---:B------:R-:W-:Y:S01]  /*152b0*/  @!P0 IMAD.WIDE.U32 R118, R105.reuse, 0x30, R106 ;  /* 0x0000003069768825 */ /* 0x040fe200078e006a */
[----:B------:R-:W-:Y:S02]  /*152c0*/  @!P0 LEA.HI.X R0, R105, R107, R0, 0x6, P3 ;  /* 0x0000006b69008211 */ /* 0x000fe400018f3400 */
[----:B------:R-:W-:Y:S01]  /*152d0*/  @!P0 LEA.HI.X R111, R111, R185, R104, 0x1, P1 ;  /* 0x000000b96f6f8211 */ /* 0x000fe200008f0c68 */
[C---:B------:R-:W-:Y:S01]  /*152e0*/  @!P0 IMAD.WIDE.U32 R116, R105.reuse, 0x50, R116 ;  /* 0x0000005069748825 */ /* 0x040fe200078e0074 */
[-C--:B------:R-:W-:Y:S03]  /*152f0*/  @!P0 LEA R124, P1, R118, R184.reuse, 0x1 ;  /* 0x000000b8767c8211 */ /* 0x080fe600078208ff */
[----:B------:R-:W-:Y:S01]  /*15300*/  @!PT LDS RZ, [RZ] ;  /* 0x00000000fffff984 */ /* 0x000fe20000000800 */
[----:B------:R-:W-:Y:S01]  /*15310*/  @!PT LDS RZ, [RZ] ;  /* 0x00000000fffff984 */ /* 0x000fe20000000800 */
[----:B------:R-:W-:Y:S01]  /*15320*/  @!PT LDS RZ, [RZ] ;  /* 0x00000000fffff984 */ /* 0x000fe20000000800 */
[----:B------:R1:W-:Y:S01]  /*15330*/  @!P0 LDGSTS.E.BYPASS.LTC128B.128 [R188+0x3000], [R110.64] ;  /* 0x030000006ebc8fae */ /* 0x0003e2000b901d46 */
[C---:B------:R-:W-:Y:S01]  /*15340*/  @!P0 IMAD.WIDE.U32 R114, R105.reuse, 0x60, R114 ;  /* 0x0000006069728825 */ /* 0x040fe200078e0072 */
[-C--:B------:R-:W-:Y:S02]  /*15350*/  @!P0 LEA R126, P3, R116, R184.reuse, 0x1 ;  /* 0x000000b8747e8211 */ /* 0x080fe400078608ff */
[----:B------:R1:W-:Y:S01]  /*15360*/  @P0 STS.128 [R188+0x3800], RZ ;  /* 0x003800ffbc000388 */ /* 0x0003e20000000c00 */
[----:B------:R-:W-:Y:S01]  /*15370*/  @!P0 IMAD.WIDE.U32 R112, R105, 0x70, R112 ;  /* 0x0000007069708825 */ /* 0x000fe200078e0070 */
[-C--:B------:R-:W-:Y:S03]  /*15380*/  @!P0 LEA R106, P2, R114, R184.reuse, 0x1 ;  /* 0x000000b8726a8211 */ /* 0x080fe600078408ff */
[----:B------:R-:W-:Y:S02]  /*15390*/  @!P0 IMAD R105, R2, 0x30, RZ ;  /* 0x0000003002698824 */ /* 0x000fe400078e02ff */
[----:B------:R-:W-:Y:S02]  /*153a0*/  @!P0 IMAD.MOV.U32 R104, RZ, RZ, c[0x0][0x19c] ;  /* 0x00006700ff688624 */ /* 0x000fe400078e00ff */
[----:B------:R-:W-:Y:S01]  /*153b0*/  @!P0 IMAD.MOV.U32 R102, RZ, RZ, c[0x0][0x19c] ;  /* 0x00006700ff668624 */ /* 0x000fe200078e00ff */
[----:B------:R-:W-:Y:S01]  /*153c0*/  @!P0 IADD3 R105, R105, R119, RZ ;  /* 0x0000007769698210 */ /* 0x000fe20007ffe0ff */
[----:B------:R-:W-:Y:S01]  /*153d0*/  @!P0 IMAD R107, R104, 0x50, RZ ;  /* 0x00000050686b8824 */ /* 0x000fe200078e02ff */
[-C--:B------:R-:W-:Y:S01]  /*153e0*/  @!P0 LEA R104, P4, R108, R184.reuse, 0x1 ;  /* 0x000000b86c688211 */ /* 0x080fe200078808ff */
[----:B------:R-:W-:Y:S01]  /*153f0*/  @!P0 IMAD R109, R102, 0x60, RZ ;  /* 0x00000060666d8824 */ /* 0x000fe200078e02ff */
[-C--:B------:R-:W-:Y:S01]  /*15400*/  @!P0 LEA.HI.X R125, R118, R185.reuse, R105, 0x1, P1 ;  /* 0x000000b9767d8211 */ /* 0x080fe200008f0c69 */
[----:B------:R-:W-:Y:S01]  /*15410*/  @!P0 IMAD.IADD R107, R107, 0x1, R117 ;  /* 0x000000016b6b8824 */ /* 0x000fe200078e0275 */
[-C--:B------:R-:W-:Y:S01]  /*15420*/  @!P0 LEA.HI.X R105, R108, R185.reuse, R0, 0x1, P4 ;  /* 0x000000b96c698211 */ /* 0x080fe200020f0c00 */
[----:B------:R-:W-:Y:S01]  /*15430*/  @!P0 IMAD.IADD R109, R109, 0x1, R115 ;  /* 0x000000016d6d8824 */ /* 0x000fe200078e0273 */
[----:B------:R-:W-:Y:S01]  /*15440*/  @!P0 LEA R118, P1, R112, R184, 0x1 ;  /* 0x000000b870768211 */ /* 0x000fe200078208ff */
        /* <DEDUP_REMOVED lines=8> */
[----:B------:R-:W-:Y:S01]  /*154d0*/  MOV R184, R122 ;  /* 0x0000007a00b87202 */ /* 0x000fe20000000f00 */
[----:B------:R-:W-:Y:S02]  /*154e0*/  @!P0 IMAD.IADD R119, R119, 0x1, R113 ;  /* 0x0000000177778824 */ /* 0x000fe400078e0271 */
        /* <DEDUP_REMOVED lines=22> */
.L_x_5586:
[----:B------:R-:W-:Y:S02]  /*15650*/  FMNMX.FTZ R0, R4, R103, !PT ;  /* 0x0000006704007209 */ /* 0x000fe40007810000 */
[----:B------:R-:W-:Y:S02]  /*15660*/  FMNMX.FTZ R2, R6, R3, !PT ;  /* 0x0000000306027209 */ /* 0x000fe40007810000 */
[----:B-1----:R-:W-:Y:S02]  /*15670*/  FMNMX.FTZ R105, R5, R0, !PT ;  /* 0x0000000005697209 */ /* 0x002fe40007810000 */
        /* <DEDUP_REMOVED lines=69> */
[----:B--2---:R-:W-:Y:S02]  /*15ad0*/  FMNMX.FTZ R2, R111, R2, !PT ;  /* 0x000000026f027209 */ /* 0x004fe40007810000 */
[----:B------:R-:W-:Y:S02]  /*15ae0*/  LDSM.16.MT88.4 R108, [R166+0x6000] ;  /* 0x00600000a66c783b */ /* 0x000fe40000004200 */
[C---:B------:R-:W-:Y:S01]  /*15af0*/  FSETP.NEU.FTZ.AND P0, PT, R2.reuse, -INF , PT ;  /* 0xff8000000200780b */ /* 0x040fe20003f1d000 */
[C---:B------:R-:W-:Y:S02]  /*15b00*/  FADD.FTZ R102, -R2.reuse, R103 ;  /* 0x0000006702667221 */ /* 0x040fe40000010100 */
[----:B------:R-:W-:Y:S02]  /*15b10*/  FMUL.FTZ R117, R2, c[0x0][0x23c] ;  /* 0x00008f0002757a20 */ /* 0x000fe40000410000 */
[----:B------:R-:W-:Y:S02]  /*15b20*/  FMUL.FTZ R104, R102, c[0x0][0x23c] ;  /* 0x00008f0066687a20 */ /* 0x000fe40000410000 */
[C---:B------:R-:W-:Y:S01]  /*15b30*/  FADD.FTZ R103, -R0.reuse, R3 ;  /* 0x0000000300677221 */ /* 0x040fe20000010100 */
[----:B------:R-:W-:Y:S01]  /*15b40*/  FSEL R117, R117, RZ, P0 ;  /* 0x000000ff75757208 */ /* 0x000fe20000000000 */
[----:B------:R1:W2:Y:S01]  /*15b50*/  MUFU.EX2 R102, R104 ;  /* 0x0000006800667308 */ /* 0x0002a20000000800 */
[----:B------:R-:W-:Y:S01]  /*15b60*/  FSETP.NEU.FTZ.AND P0, PT, R0, -INF , PT ;  /* 0xff8000000000780b */ /* 0x000fe20003f1d000 */
[----:B------:R-:W-:Y:S01]  /*15b70*/  FMUL.FTZ R3, R103, c[0x0][0x23c] ;  /* 0x00008f0067037a20 */ /* 0x000fe20000410000 */
[----:B------:R-:W-:Y:S01]  /*15b80*/  MOV R103, R2 ;  /* 0x0000000200677202 */ /* 0x000fe20000000f00 */
[--C-:B------:R-:W-:Y:S02]  /*15b90*/  FFMA.FTZ R131, R28, c[0x0][0x23c], -R117.reuse ;  /* 0x00008f001c837a23 */ /* 0x100fe40000010875 */
[--C-:B------:R-:W-:Y:S02]  /*15ba0*/  FFMA.FTZ R130, R29, c[0x0][0x23c], -R117.reuse ;  /* 0x00008f001d827a23 */ /* 0x100fe40000010875 */
[--C-:B------:R-:W-:Y:S02]  /*15bb0*/  FFMA.FTZ R132, R41, c[0x0][0x23c], -R117.reuse ;  /* 0x00008f0029847a23 */ /* 0x100fe40000010875 */
[----:B------:R-:W3:Y:S01]  /*15bc0*/  MUFU.EX2 R3, R3 ;  /* 0x0000000300037308 */ /* 0x000ee20000000800 */
[--C-:B------:R-:W-:Y:S01]  /*15bd0*/  FFMA.FTZ R124, R5, c[0x0][0x23c], -R117.reuse ;  /* 0x00008f00057c7a23 */ /* 0x100fe20000010875 */
[----:B------:R-:W-:Y:S01]  /*15be0*/  FSEL R5, R105, RZ, P0 ;  /* 0x000000ff69057208 */ /* 0x000fe20000000000 */
[--C-:B------:R-:W-:Y:S01]  /*15bf0*/  FFMA.FTZ R112, R13, c[0x0][0x23c], -R117.reuse ;  /* 0x00008f000d707a23 */ /* 0x100fe20000010875 */
[----:B------:R-:W-:Y:S01]  /*15c00*/  ISETP.GT.AND P0, PT, R187, 0x1, PT ;  /* 0x00000001bb00780c */ /* 0x000fe20003f04270 */
[----:B------:R-:W-:Y:S02]  /*15c10*/  FFMA.FTZ R115, R16, c[0x0][0x23c], -R117 ;  /* 0x00008f0010737a23 */ /* 0x000fe40000010875 */
[--C-:B------:R-:W-:Y:S02]  /*15c20*/  FFMA.FTZ R134, R42, c[0x0][0x23c], -R5.reuse ;  /* 0x00008f002a867a23 */ /* 0x100fe40000010805 */
[--C-:B------:R-:W-:Y:S01]  /*15c30*/  FFMA.FTZ R135, R43, c[0x0][0x23c], -R5.reuse ;  /* 0x00008f002b877a23 */ /* 0x100fe20000010805 */
[----:B------:R-:W-:Y:S01]  /*15c40*/  MUFU.EX2 R124, R124 ;  /* 0x0000007c007c7308 */ /* 0x000fe20000000800 */
[--C-:B------:R-:W-:Y:S02]  /*15c50*/  FFMA.FTZ R113, R14, c[0x0][0x23c], -R5.reuse ;  /* 0x00008f000e717a23 */ /* 0x100fe40000010805 */
[----:B------:R-:W-:Y:S01]  /*15c60*/  FFMA.FTZ R114, R15, c[0x0][0x23c], -R5 ;  /* 0x00008f000f727a23 */ /* 0x000fe20000010805 */
[----:B-1----:R-:W1:Y:S01]  /*15c70*/  LDSM.16.MT88.4 R104, [R168+0x6000] ;  /* 0x00600000a868783b */ /* 0x002e620000004200 */
[C---:B--2---:R-:W-:Y:S02]  /*15c80*/  FMUL.FTZ R13, R102.reuse, R93 ;  /* 0x0000005d660d7220 */ /* 0x044fe40000410000 */
[C---:B------:R-:W-:Y:S02]  /*15c90*/  FMUL.FTZ R16, R102.reuse, R88 ;  /* 0x0000005866107220 */ /* 0x040fe40000410000 */
[C---:B------:R-:W-:Y:S01]  /*15ca0*/  FMUL.FTZ R68, R102.reuse, R68 ;  /* 0x0000004466447220 */ /* 0x040fe20000410000 */
[----:B------:R-:W-:Y:S01]  /*15cb0*/  MUFU.EX2 R112, R112 ;  /* 0x0000007000707308 */ /* 0x000fe20000000800 */
        /* <DEDUP_REMOVED lines=8> */
[C---:B------:R-:W-:Y:S02]  /*15d40*/  FMUL.FTZ R74, R3.reuse, R74 ;  /* 0x0000004a034a7220 */ /* 0x040fe40000410000 */
[----:B------:R-:W-:Y:S02]  /*15d50*/  FMUL.FTZ R75, R3, R75 ;  /* 0x0000004b034b7220 */ /* 0x000fe40000410000 */
[--C-:B------:R-:W-:Y:S01]  /*15d60*/  FFMA.FTZ R116, R17, c[0x0][0x23c], -R117.reuse ;  /* 0x00008f0011747a23 */ /* 0x100fe20000010875 */
        /* <DEDUP_REMOVED lines=8> */
[----:B------:R-:W-:Y:S02]  /*15df0*/  FMUL.FTZ R81, R102, R81 ;  /* 0x0000005166517220 */ /* 0x000fe40000410000 */
[C---:B------:R-:W-:Y:S02]  /*15e00*/  FMUL.FTZ R82, R3.reuse, R82 ;  /* 0x0000005203527220 */ /* 0x040fe40000410000 */
[----:B------:R-:W-:Y:S02]  /*15e10*/  FMUL.FTZ R83, R3, R83 ;  /* 0x0000005303537220 */ /* 0x000fe40000410000 */
[----:B------:R-:W-:Y:S01]  /*15e20*/  FFMA.FTZ R133, R4, c[0x0][0x23c], -R117 ;  /* 0x00008f0004857a23 */ /* 0x000fe20000010875 */
[----:B------:R-:W2:Y:S01]  /*15e30*/  MUFU.EX2 R116, R116 ;  /* 0x0000007400747308 */ /* 0x000ea20000000800 */
[--C-:B------:R-:W-:Y:S02]  /*15e40*/  FFMA.FTZ R125, R6, c[0x0][0x23c], -R5.reuse ;  /* 0x00008f00067d7a23 */ /* 0x100fe40000010805 */
[----:B------:R-:W-:Y:S02]  /*15e50*/  FFMA.FTZ R126, R7, c[0x0][0x23c], -R5 ;  /* 0x00008f00077e7a23 */ /* 0x000fe40000010805 */
[--C-:B------:R-:W-:Y:S02]  /*15e60*/  FFMA.FTZ R118, R8, c[0x0][0x23c], -R117.reuse ;  /* 0x00008f0008767a23 */ /* 0x100fe40000010875 */
[----:B------:R-:W-:Y:S02]  /*15e70*/  FFMA.FTZ R119, R9, c[0x0][0x23c], -R117 ;  /* 0x00008f0009777a23 */ /* 0x000fe40000010875 */
[--C-:B------:R-:W-:Y:S01]  /*15e80*/  FFMA.FTZ R121, R10, c[0x0][0x23c], -R5.reuse ;  /* 0x00008f000a797a23 */ /* 0x100fe20000010805 */
[----:B------:R-:W3:Y:S01]  /*15e90*/  MUFU.EX2 R133, R133 ;  /* 0x0000008500857308 */ /* 0x000ee20000000800 */
[----:B------:R-:W-:Y:S02]  /*15ea0*/  FFMA.FTZ R6, R11, c[0x0][0x23c], -R5 ;  /* 0x00008f000b067a23 */ /* 0x000fe40000010805 */
[----:B------:R-:W-:Y:S02]  /*15eb0*/  FFMA.FTZ R7, R12, c[0x0][0x23c], -R117 ;  /* 0x00008f000c077a23 */ /* 0x000fe40000010875 */
[C---:B------:R-:W-:Y:S02]  /*15ec0*/  FMUL.FTZ R12, R102.reuse, R92 ;  /* 0x0000005c660c7220 */ /* 0x040fe40000410000 */
[----:B------:R-:W4:Y:S01]  /*15ed0*/  LDSM.16.MT88.4 R92, [R165+0x6000] ;  /* 0x00600000a55c783b */ /* 0x000f220000004200 */
[C---:B------:R-:W-:Y:S02]  /*15ee0*/  FMUL.FTZ R8, R102.reuse, R96 ;  /* 0x0000006066087220 */ /* 0x040fe40000410000 */
[----:B------:R-:W-:Y:S01]  /*15ef0*/  MUFU.EX2 R125, R125 ;  /* 0x0000007d007d7308 */ /* 0x000fe20000000800 */
[----:B------:R-:W-:Y:S02]  /*15f00*/  FMUL.FTZ R9, R102, R97 ;  /* 0x0000006166097220 */ /* 0x000fe40000410000 */
[C---:B------:R-:W-:Y:S02]  /*15f10*/  FMUL.FTZ R10, R3.reuse, R98 ;  /* 0x00000062030a7220 */ /* 0x040fe40000410000 */
[C---:B------:R-:W-:Y:S02]  /*15f20*/  FMUL.FTZ R11, R3.reuse, R99 ;  /* 0x00000063030b7220 */ /* 0x040fe40000410000 */
[--C-:B------:R-:W-:Y:S02]  /*15f30*/  FFMA.FTZ R120, R22, c[0x0][0x23c], -R5.reuse ;  /* 0x00008f0016787a23 */ /* 0x100fe40000010805 */
[----:B------:R-:W-:Y:S01]  /*15f40*/  FMUL.FTZ R22, R3, R86 ;  /* 0x0000005603167220 */ /* 0x000fe20000410000 */
[----:B------:R-:W5:Y:S01]  /*15f50*/  MUFU.EX2 R126, R126 ;  /* 0x0000007e007e7308 */ /* 0x000f620000000800 */
[----:B--2---:R-:W-:Y:S01]  /*15f60*/  F2FP.BF16.PACK_AB R86, R116, R115 ;  /* 0x000000737456723e */ /* 0x004fe200000010ff */
[----:B------:R-:W-:Y:S01]  /*15f70*/  FFMA.FTZ R123, R23, c[0x0][0x23c], -R5 ;  /* 0x00008f00177b7a23 */ /* 0x000fe20000010805 */
[----:B---3--:R-:W-:Y:S01]  /*15f80*/  F2FP.BF16.PACK_AB R96, R124, R133 ;  /* 0x000000857c60723e */ /* 0x008fe200000010ff */
[----:B------:R-:W-:Y:S02]  /*15f90*/  FMUL.FTZ R23, R3, R87 ;  /* 0x0000005703177220 */ /* 0x000fe40000410000 */
[--C-:B------:R-:W-:Y:S02]  /*15fa0*/  FFMA.FTZ R127, R24, c[0x0][0x23c], -R117.reuse ;  /* 0x00008f00187f7a23 */ /* 0x100fe40000010875 */
[----:B------:R-:W-:Y:S02]  /*15fb0*/  FFMA.FTZ R122, R25, c[0x0][0x23c], -R117 ;  /* 0x00008f00197a7a23 */ /* 0x000fe40000010875 */
[----:B------:R-:W-:Y:S01]  /*15fc0*/  MUFU.EX2 R118, R118 ;  /* 0x0000007600767308 */ /* 0x000fe20000000800 */
[--C-:B------:R-:W-:Y:S02]  /*15fd0*/  FFMA.FTZ R128, R26, c[0x0][0x23c], -R5.reuse ;  /* 0x00008f001a807a23 */ /* 0x100fe40000010805 */
[----:B------:R-:W-:Y:S02]  /*15fe0*/  FFMA.FTZ R129, R27, c[0x0][0x23c], -R5 ;  /* 0x00008f001b817a23 */ /* 0x000fe40000010805 */
[--C-:B------:R-:W-:Y:S02]  /*15ff0*/  FFMA.FTZ R56, R56, c[0x0][0x23c], -R117.reuse ;  /* 0x00008f0038387a23 */ /* 0x100fe40000010875 */
[--C-:B------:R-:W-:Y:S02]  /*16000*/  FFMA.FTZ R44, R44, c[0x0][0x23c], -R117.reuse ;  /* 0x00008f002c2c7a23 */ /* 0x100fe40000010875 */
[----:B------:R-:W-:Y:S01]  /*16010*/  FFMA.FTZ R45, R45, c[0x0][0x23c], -R117 ;  /* 0x00008f002d2d7a23 */ /* 0x000fe20000010875 */
[----:B------:R-:W2:Y:S01]  /*16020*/  MUFU.EX2 R119, R119 ;  /* 0x0000007700777308 */ /* 0x000ea20000000800 */
[--C-:B------:R-:W-:Y:S02]  /*16030*/  FFMA.FTZ R46, R46, c[0x0][0x23c], -R5.reuse ;  /* 0x00008f002e2e7a23 */ /* 0x100fe40000010805 */
[----:B------:R-:W-:Y:S01]  /*16040*/  FFMA.FTZ R47, R47, c[0x0][0x23c], -R5 ;  /* 0x00008f002f2f7a23 */ /* 0x000fe20000010805 */
[----:B-----5:R-:W-:Y:S01]  /*16050*/  F2FP.BF16.PACK_AB R97, R126, R125 ;  /* 0x0000007d7e61723e */ /* 0x020fe200000010ff */
[--C-:B------:R-:W-:Y:S02]  /*16060*/  FFMA.FTZ R137, R48, c[0x0][0x23c], -R117.reuse ;  /* 0x00008f0030897a23 */ /* 0x100fe40000010875 */
[----:B------:R-:W-:Y:S02]  /*16070*/  FFMA.FTZ R48, R49, c[0x0][0x23c], -R117 ;  /* 0x00008f0031307a23 */ /* 0x000fe40000010875 */
[--C-:B------:R-:W-:Y:S01]  /*16080*/  FFMA.FTZ R49, R50, c[0x0][0x23c], -R5.reuse ;  /* 0x00008f0032317a23 */ /* 0x100fe20000010805 */
[----:B------:R-:W-:Y:S01]  /*16090*/  MUFU.EX2 R121, R121 ;  /* 0x0000007900797308 */ /* 0x000fe20000000800 */
[----:B------:R-:W-:Y:S02]  /*160a0*/  FFMA.FTZ R50, R51, c[0x0][0x23c], -R5 ;  /* 0x00008f0033327a23 */ /* 0x000fe40000010805 */
[--C-:B------:R-:W-:Y:S02]  /*160b0*/  FFMA.FTZ R51, R52, c[0x0][0x23c], -R117.reuse ;  /* 0x00008f0034337a23 */ /* 0x100fe40000010875 */
[----:B------:R-:W-:Y:S02]  /*160c0*/  FFMA.FTZ R52, R53, c[0x0][0x23c], -R117 ;  /* 0x00008f0035347a23 */ /* 0x000fe40000010875 */
[--C-:B------:R-:W-:Y:S02]  /*160d0*/  FFMA.FTZ R53, R54, c[0x0][0x23c], -R5.reuse ;  /* 0x00008f0036357a23 */ /* 0x100fe40000010805 */
[--C-:B------:R-:W-:Y:S01]  /*160e0*/  FFMA.FTZ R54, R55, c[0x0][0x23c], -R5.reuse ;  /* 0x00008f0037367a23 */ /* 0x100fe20000010805 */
[----:B------:R-:W3:Y:S01]  /*160f0*/  MUFU.EX2 R6, R6 ;  /* 0x0000000600067308 */ /* 0x000ee20000000800 */
[--C-:B------:R-:W-:Y:S02]  /*16100*/  FFMA.FTZ R55, R58, c[0x0][0x23c], -R5.reuse ;  /* 0x00008f003a377a23 */ /* 0x100fe40000010805 */
[----:B------:R-:W-:Y:S01]  /*16110*/  FFMA.FTZ R58, R59, c[0x0][0x23c], -R5 ;  /* 0x00008f003b3a7a23 */ /* 0x000fe20000010805 */
[----:B--2---:R-:W-:Y:S01]  /*16120*/  F2FP.BF16.PACK_AB R98, R119, R118 ;  /* 0x000000767762723e */ /* 0x004fe200000010ff */
[----:B------:R-:W-:Y:S02]  /*16130*/  FFMA.FTZ R125, R3, R192, R125 ;  /* 0x000000c0037d7223 */ /* 0x000fe4000001007d */
[----:B------:R-:W-:Y:S02]  /*16140*/  FFMA.FTZ R59, R62, c[0x0][0x23c], -R5 ;  /* 0x00008f003e3b7a23 */ /* 0x000fe40000010805 */
[----:B------:R-:W-:Y:S01]  /*16150*/  FADD.FTZ R126, R126, R125 ;  /* 0x0000007d7e7e7221 */ /* 0x000fe20000010000 */
[----:B------:R-:W2:Y:S01]  /*16160*/  MUFU.EX2 R7, R7 ;  /* 0x0000000700077308 */ /* 0x000ea20000000800 */
[----:B------:R-:W-:Y:S04]  /*16170*/  FFMA.FTZ R133, R102, R193, R133 ;  /* 0x000000c166857223 */ /* 0x000fe80000010085 */
[----:B------:R-:W-:Y:S04]  /*16180*/  FADD.FTZ R133, R124, R133 ;  /* 0x000000857c857221 */ /* 0x000fe80000010000 */
[----:B------:R-:W-:Y:S01]  /*16190*/  FADD.FTZ R62, R118, R133 ;  /* 0x00000085763e7221 */ /* 0x000fe20000010000 */
[----:B------:R-:W-:Y:S03]  /*161a0*/  MUFU.EX2 R51, R51 ;  /* 0x0000003300337308 */ /* 0x000fe60000000800 */
[----:B------:R-:W-:Y:S01]  /*161b0*/  FADD.FTZ R62, R119, R62 ;  /* 0x0000003e773e7221 */ /* 0x000fe20000010000 */
[----:B---3--:R-:W-:Y:S01]  /*161c0*/  F2FP.BF16.PACK_AB R99, R6, R121 ;  /* 0x000000790663723e */ /* 0x008fe200000010ff */
[----:B------:R-:W-:Y:S05]  /*161d0*/  FADD.FTZ R121, R121, R126 ;  /* 0x0000007e79797221 */ /* 0x000fea0000010000 */
[----:B------:R-:W-:Y:S01]  /*161e0*/  MUFU.EX2 R52, R52 ;  /* 0x0000003400347308 */ /* 0x000fe20000000800 */
[C---:B-1----:R-:W-:Y:S08]  /*161f0*/  HMMA.16816.F32.BF16 R8, R96.reuse, R104, R8 ;  /* 0x000000686008723c */ /* 0x042ff00000041808 */
[C---:B------:R-:W-:Y:S01]  /*16200*/  HMMA.16816.F32.BF16 R12, R96.reuse, R106, R12 ;  /* 0x0000006a600c723c */ /* 0x040fe2000004180c */
[----:B------:R-:W1:Y:S01]  /*16210*/  LDSM.16.MT88.4 R104, [R164+0x6000] ;  /* 0x00600000a468783b */ /* 0x000e620000004200 */
[----:B------:R-:W-:Y:S06]  /*16220*/  MUFU.EX2 R53, R53 ;  /* 0x0000003500357308 */ /* 0x000fec0000000800 */
[C---:B------:R-:W-:Y:S04]  /*16230*/  HMMA.16816.F32.BF16 R68, R96.reuse, R108, R68 ;  /* 0x0000006c6044723c */ /* 0x040fe80000041844 */
[----:B------:R-:W-:Y:S03]  /*16240*/  MUFU.EX2 R54, R54 ;  /* 0x0000003600367308 */ /* 0x000fe60000000800 */
[--C-:B------:R-:W-:Y:S01]  /*16250*/  FFMA.FTZ R108, R18, c[0x0][0x23c], -R5.reuse ;  /* 0x00008f00126c7a23 */ /* 0x100fe20000010805 */
[C---:B------:R-:W-:Y:S04]  /*16260*/  HMMA.16816.F32.BF16 R72, R96.reuse, R110, R72 ;  /* 0x0000006e6048723c */ /* 0x040fe80000041848 */
[----:B------:R-:W-:Y:S02]  /*16270*/  FMUL.FTZ R18, R3, R90 ;  /* 0x0000005a03127220 */ /* 0x000fe40000410000 */
[----:B------:R-:W-:Y:S01]  /*16280*/  FFMA.FTZ R109, R19, c[0x0][0x23c], -R5 ;  /* 0x00008f00136d7a23 */ /* 0x000fe20000010805 */
[----:B------:R-:W-:Y:S01]  /*16290*/  MUFU.EX2 R108, R108 ;  /* 0x0000006c006c7308 */ /* 0x000fe20000000800 */
[----:B------:R-:W-:Y:S02]  /*162a0*/  FMUL.FTZ R19, R3, R91 ;  /* 0x0000005b03137220 */ /* 0x000fe40000410000 */
[----:B------:R-:W3:Y:S02]  /*162b0*/  LDSM.16.MT88.4 R88, [R168+0x6800] ;  /* 0x00680000a858783b */ /* 0x000ee40000004200 */
[--C-:B------:R-:W-:Y:S02]  /*162c0*/  FFMA.FTZ R110, R20, c[0x0][0x23c], -R117.reuse ;  /* 0x00008f00146e7a23 */ /* 0x100fe40000010875 */
[----:B------:R-:W-:Y:S01]  /*162d0*/  FMUL.FTZ R20, R102, R84 ;  /* 0x0000005466147220 */ /* 0x000fe20000410000 */
[C---:B----4-:R-:W-:Y:S02]  /*162e0*/  HMMA.16816.F32.BF16 R16, R96.reuse, R92, R16 ;  /* 0x0000005c6010723c */ /* 0x050fe40000041810 */
[----:B------:R-:W4:Y:S01]  /*162f0*/  MUFU.EX2 R109, R109 ;  /* 0x0000006d006d7308 */ /* 0x000f220000000800 */
[----:B--2---:R-:W-:Y:S01]  /*16300*/  F2FP.BF16.PACK_AB R84, R112, R7 ;  /* 0x000000077054723e */ /* 0x004fe200000010ff */
[--C-:B------:R-:W-:Y:S02]  /*16310*/  FFMA.FTZ R111, R21, c[0x0][0x23c], -R117.reuse ;  /* 0x00008f00156f7a23 */ /* 0x100fe40000010875 */
[----:B------:R-:W-:Y:S01]  /*16320*/  FMUL.FTZ R21, R102, R85 ;  /* 0x0000005566157220 */ /* 0x000fe20000410000 */
[----:B------:R-:W-:Y:S01]  /*16330*/  F2FP.BF16.PACK_AB R85, R114, R113 ;  /* 0x000000717255723e */ /* 0x000fe200000010ff */
[C---:B------:R-:W-:Y:S01]  /*16340*/  HMMA.16816.F32.BF16 R76, R96.reuse, R94, R76 ;  /* 0x0000005e604c723c */ /* 0x040fe2000004184c */
[----:B------:R-:W2:Y:S03]  /*16350*/  LDSM.16.MT88.4 R92, [R166+0x6800] ;  /* 0x00680000a65c783b */ /* 0x000ea60000004200 */
[----:B------:R-:W-:Y:S01]  /*16360*/  MUFU.EX2 R56, R56 ;  /* 0x0000003800387308 */ /* 0x000fe20000000800 */
[----:B------:R-:W-:Y:S02]  /*16370*/  FFMA.FTZ R3, R57, c[0x0][0x23c], -R117 ;  /* 0x00008f0039037a23 */ /* 0x000fe40000010875 */
[----:B------:R-:W-:Y:S01]  /*16380*/  FADD.FTZ R7, R7, R62 ;  /* 0x0000003e07077221 */ /* 0x000fe20000010000 */
[C---:B-1----:R-:W-:Y:S04]  /*16390*/  HMMA.16816.F32.BF16 R80, R96.reuse, R104, R80 ;  /* 0x000000686050723c */ /* 0x042fe80000041850 */
[----:B------:R-:W-:Y:S02]  /*163a0*/  FADD.FTZ R112, R112, R7 ;  /* 0x0000000770707221 */ /* 0x000fe40000010000 */
[----:B------:R-:W-:Y:S01]  /*163b0*/  MUFU.EX2 R3, R3 ;  /* 0x0000000300037308 */ /* 0x000fe20000000800 */
[--C-:B------:R-:W-:Y:S01]  /*163c0*/  FFMA.FTZ R57, R60, c[0x0][0x23c], -R117.reuse ;  /* 0x00008f003c397a23 */ /* 0x100fe20000010875 */
[----:B------:R-:W-:Y:S01]  /*163d0*/  HMMA.16816.F32.BF16 R20, R96, R106, R20 ;  /* 0x0000006a6014723c */ /* 0x000fe20000041814 */
[----:B------:R-:W1:Y:S03]  /*163e0*/  LDSM.16.MT88.4 R96, [R165+0x6800] ;  /* 0x00680000a560783b */ /* 0x000e660000004200 */
[----:B----4-:R-:W-:Y:S01]  /*163f0*/  F2FP.BF16.PACK_AB R87, R109, R108 ;  /* 0x0000006c6d57723e */ /* 0x010fe200000010ff */
[----:B------:R-:W-:Y:S02]  /*16400*/  FFMA.FTZ R60, R61, c[0x0][0x23c], -R117 ;  /* 0x00008f003d3c7a23 */ /* 0x000fe40000010875 */
[----:B------:R-:W-:Y:S01]  /*16410*/  FADD.FTZ R115, R115, R112 ;  /* 0x0000007073737221 */ /* 0x000fe20000010000 */
[----:B------:R-:W-:Y:S01]  /*16420*/  MUFU.EX2 R55, R55 ;  /* 0x0000003700377308 */ /* 0x000fe20000000800 */
[----:B------:R-:W4:Y:S02]  /*16430*/  LDSM.16.MT88.4 R104, [R164+0x6800] ;  /* 0x00680000a468783b */ /* 0x000f240000004200 */
[C---:B---3--:R-:W-:Y:S05]  /*16440*/  HMMA.16816.F32.BF16 R8, R84.reuse, R88, R8 ;  /* 0x000000585408723c */ /* 0x048fea0000041808 */
[----:B------:R-:W-:Y:S02]  /*16450*/  FADD.FTZ R115, R116, R115 ;  /* 0x0000007374737221 */ /* 0x000fe40000010000 */
[----:B------:R-:W-:Y:S01]  /*16460*/  MUFU.EX2 R58, R58 ;  /* 0x0000003a003a7308 */ /* 0x000fe20000000800 */
[C---:B------:R-:W-:Y:S01]  /*16470*/  HMMA.16816.F32.BF16 R12, R84.reuse, R90, R12 ;  /* 0x0000005a540c723c */ /* 0x040fe2000004180c */
[----:B------:R-:W3:Y:S07]  /*16480*/  LDSM.16.MT88.4 R88, [R168+0x7000] ;  /* 0x00700000a858783b */ /* 0x000eee0000004200 */
[C---:B--2---:R-:W-:Y:S01]  /*16490*/  HMMA.16816.F32.BF16 R68, R84.reuse, R92, R68 ;  /* 0x0000005c5444723c */ /* 0x044fe20000041844 */
[----:B------:R-:W-:Y:S07]  /*164a0*/  MUFU.EX2 R110, R110 ;  /* 0x0000006e006e7308 */ /* 0x000fee0000000800 */
[C---:B------:R-:W-:Y:S01]  /*164b0*/  HMMA.16816.F32.BF16 R72, R84.reuse, R94, R72 ;  /* 0x0000005e5448723c */ /* 0x040fe20000041848 */
[----:B------:R-:W2:Y:S02]  /*164c0*/  LDSM.16.MT88.4 R92, [R166+0x7000] ;  /* 0x00700000a65c783b */ /* 0x000ea40000004200 */
[----:B------:R-:W5:Y:S05]  /*164d0*/  MUFU.EX2 R111, R111 ;  /* 0x0000006f006f7308 */ /* 0x000f6a0000000800 */
[C---:B-1----:R-:W-:Y:S05]  /*164e0*/  HMMA.16816.F32.BF16 R16, R84.reuse, R96, R16 ;  /* 0x000000605410723c */ /* 0x042fea0000041810 */
[----:B------:R-:W-:Y:S02]  /*164f0*/  MUFU.EX2 R120, R120 ;  /* 0x0000007800787308 */ /* 0x000fe40000000800 */
[--C-:B------:R-:W-:Y:S01]  /*16500*/  FFMA.FTZ R96, R30, c[0x0][0x23c], -R5.reuse ;  /* 0x00008f001e607a23 */ /* 0x100fe20000010805 */
[C---:B------:R-:W-:Y:S04]  /*16510*/  HMMA.16816.F32.BF16 R76, R84.reuse, R98, R76 ;  /* 0x00000062544c723c */ /* 0x040fe8000004184c */
[----:B------:R-:W-:Y:S02]  /*16520*/  FFMA.FTZ R97, R31, c[0x0][0x23c], -R5 ;  /* 0x00008f001f617a23 */ /* 0x000fe40000010805 */
[----:B------:R-:W1:Y:S01]  /*16530*/  LDSM.16.MT88.4 R28, [R165+0x7000] ;  /* 0x00700000a51c783b */ /* 0x000e620000004200 */
[----:B------:R-:W2:Y:S01]  /*16540*/  MUFU.EX2 R123, R123 ;  /* 0x0000007b007b7308 */ /* 0x000ea20000000800 */
[C---:B----4-:R-:W-:Y:S04]  /*16550*/  HMMA.16816.F32.BF16 R80, R84.reuse, R104, R80 ;  /* 0x000000685450723c */ /* 0x050fe80000041850 */
[----:B------:R-:W-:Y:S01]  /*16560*/  FFMA.FTZ R99, R32, c[0x0][0x23c], -R117 ;  /* 0x00008f0020637a23 */ /* 0x000fe20000010875 */
[----:B-----5:R-:W-:Y:S01]  /*16570*/  F2FP.BF16.PACK_AB R24, R111, R110 ;  /* 0x0000006e6f18723e */ /* 0x020fe200000010ff */
[----:B------:R-:W-:Y:S02]  /*16580*/  FADD.FTZ R110, R110, R115 ;  /* 0x000000736e6e7221 */ /* 0x000fe40000010000 */
[----:B------:R-:W-:Y:S01]  /*16590*/  HMMA.16816.F32.BF16 R20, R84, R106, R20 ;  /* 0x0000006a5414723c */ /* 0x000fe20000041814 */
[----:B------:R-:W-:Y:S01]  /*165a0*/  MUFU.EX2 R127, R127 ;  /* 0x0000007f007f7308 */ /* 0x000fe20000000800 */
[----:B------:R-:W4:Y:S02]  /*165b0*/  LDSM.16.MT88.4 R84, [R164+0x7000] ;  /* 0x00700000a454783b */ /* 0x000f240000004200 */
[----:B------:R-:W-:Y:S02]  /*165c0*/  FFMA.FTZ R104, R33, c[0x0][0x23c], -R117 ;  /* 0x00008f0021687a23 */ /* 0x000fe40000010875 */
[--C-:B------:R-:W-:Y:S02]  /*165d0*/  FFMA.FTZ R105, R38, c[0x0][0x23c], -R5.reuse ;  /* 0x00008f0026697a23 */ /* 0x100fe40000010805 */
[----:B------:R-:W-:Y:S03]  /*165e0*/  FFMA.FTZ R106, R39, c[0x0][0x23c], -R5 ;  /* 0x00008f00276a7a23 */ /* 0x000fe60000010805 */
[----:B------:R-:W5:Y:S01]  /*165f0*/  MUFU.EX2 R122, R122 ;  /* 0x0000007a007a7308 */ /* 0x000f620000000800 */
[----:B------:R-:W-:Y:S02]  /*16600*/  FFMA.FTZ R107, R40, c[0x0][0x23c], -R117 ;  /* 0x00008f00286b7a23 */ /* 0x000fe40000010875 */
[----:B------:R-:W-:Y:S01]  /*16610*/  LDSM.16.MT88.4 R40, [R164+0x8000] ;  /* 0x00800000a428783b */ /* 0x000fe20000004200 */
[----:B--2---:R-:W-:Y:S01]  /*16620*/  F2FP.BF16.PACK_AB R25, R123, R120 ;  /* 0x000000787b19723e */ /* 0x004fe200000010ff */
[----:B------:R-:W-:Y:S05]  /*16630*/  FADD.FTZ R110, R111, R110 ;  /* 0x0000006e6f6e7221 */ /* 0x000fea0000010000 */
[----:B------:R-:W-:Y:S10]  /*16640*/  MUFU.EX2 R128, R128 ;  /* 0x0000008000807308 */ /* 0x000ff40000000800 */
[----:B------:R-:W2:Y:S01]  /*16650*/  MUFU.EX2 R129, R129 ;  /* 0x0000008100817308 */ /* 0x000ea20000000800 */
[C---:B-----5:R-:W-:Y:S01]  /*16660*/  F2FP.BF16.PACK_AB R26, R122.reuse, R127 ;  /* 0x0000007f7a1a723e */ /* 0x060fe200000010ff */
[----:B------:R-:W-:Y:S04]  /*16670*/  FADD.FTZ R127, R127, R110 ;  /* 0x0000006e7f7f7221 */ /* 0x000fe80000010000 */
[----:B------:R-:W-:Y:S04]  /*16680*/  FADD.FTZ R122, R122, R127 ;  /* 0x0000007f7a7a7221 */ /* 0x000fe80000010000 */
[----:B------:R-:W-:Y:S10]  /*16690*/  MUFU.EX2 R97, R97 ;  /* 0x0000006100617308 */ /* 0x000ff40000000800 */
[----:B------:R-:W-:Y:S01]  /*166a0*/  MUFU.EX2 R99, R99 ;  /* 0x0000006300637308 */ /* 0x000fe20000000800 */
[----:B--2---:R-:W-:Y:S09]  /*166b0*/  F2FP.BF16.PACK_AB R27, R129, R128 ;  /* 0x00000080811b723e */ /* 0x004ff200000010ff */
[----:B------:R-:W-:Y:S01]  /*166c0*/  MUFU.EX2 R131, R131 ;  /* 0x0000008300837308 */ /* 0x000fe20000000800 */
[C---:B---3--:R-:W-:Y:S07]  /*166d0*/  HMMA.16816.F32.BF16 R8, R24.reuse, R88, R8 ;  /* 0x000000581808723c */ /* 0x048fee0000041808 */
[--C-:B------:R-:W-:Y:S01]  /*166e0*/  FFMA.FTZ R88, R34, c[0x0][0x23c], -R5.reuse ;  /* 0x00008f0022587a23 */ /* 0x100fe20000010805 */
[C---:B------:R-:W-:Y:S01]  /*166f0*/  HMMA.16816.F32.BF16 R12, R24.reuse, R90, R12 ;  /* 0x0000005a180c723c */ /* 0x040fe2000004180c */
[----:B------:R-:W2:Y:S03]  /*16700*/  MUFU.EX2 R130, R130 ;  /* 0x0000008200827308 */ /* 0x000ea60000000800 */
[----:B------:R-:W-:Y:S02]  /*16710*/  FFMA.FTZ R89, R35, c[0x0][0x23c], -R5 ;  /* 0x00008f0023597a23 */ /* 0x000fe40000010805 */
[----:B------:R-:W3:Y:S01]  /*16720*/  LDSM.16.MT88.4 R32, [R168+0x7800] ;  /* 0x00780000a820783b */ /* 0x000ee20000004200 */
[--C-:B------:R-:W-:Y:S01]  /*16730*/  FFMA.FTZ R90, R36, c[0x0][0x23c], -R117.reuse ;  /* 0x00008f00245a7a23 */ /* 0x100fe20000010875 */
[C---:B------:R-:W-:Y:S03]  /*16740*/  HMMA.16816.F32.BF16 R68, R24.reuse, R92, R68 ;  /* 0x0000005c1844723c */ /* 0x040fe60000041844 */
[----:B------:R-:W5:Y:S01]  /*16750*/  MUFU.EX2 R96, R96 ;  /* 0x0000006000607308 */ /* 0x000f620000000800 */
[----:B------:R-:W-:Y:S02]  /*16760*/  FFMA.FTZ R91, R37, c[0x0][0x23c], -R117 ;  /* 0x00008f00255b7a23 */ /* 0x000fe40000010875 */
[----:B------:R-:W-:Y:S02]  /*16770*/  LDSM.16.MT88.4 R36, [R165+0x7800] ;  /* 0x00780000a524783b */ /* 0x000fe40000004200 */
[C---:B------:R-:W-:Y:S05]  /*16780*/  HMMA.16816.F32.BF16 R72, R24.reuse, R94, R72 ;  /* 0x0000005e1848723c */ /* 0x040fea0000041848 */
[----:B------:R-:W2:Y:S01]  /*16790*/  MUFU.EX2 R104, R104 ;  /* 0x0000006800687308 */ /* 0x000ea20000000800 */
[----:B------:R-:W-:Y:S02]  /*167a0*/  LDSM.16.MT88.4 R92, [R168+0x9800] ;  /* 0x00980000a85c783b */ /* 0x000fe40000004200 */
[C---:B-1----:R-:W-:Y:S07]  /*167b0*/  HMMA.16816.F32.BF16 R16, R24.reuse, R28, R16 ;  /* 0x0000001c1810723c */ /* 0x042fee0000041810 */
[----:B------:R-:W-:Y:S01]  /*167c0*/  MUFU.EX2 R88, R88 ;  /* 0x0000005800587308 */ /* 0x000fe20000000800 */
[C---:B------:R-:W-:Y:S01]  /*167d0*/  HMMA.16816.F32.BF16 R76, R24.reuse, R30, R76 ;  /* 0x0000001e184c723c */ /* 0x040fe2000004184c */
[----:B------:R-:W1:Y:S07]  /*167e0*/  LDSM.16.MT88.4 R28, [R166+0x7800] ;  /* 0x00780000a61c783b */ /* 0x000e6e0000004200 */
[C---:B----4-:R-:W-:Y:S01]  /*167f0*/  HMMA.16816.F32.BF16 R80, R24.reuse, R84, R80 ;  /* 0x000000541850723c */ /* 0x050fe20000041850 */
[----:B------:R-:W4:Y:S07]  /*16800*/  MUFU.EX2 R89, R89 ;  /* 0x0000005900597308 */ /* 0x000f2e0000000800 */
[----:B------:R-:W-:Y:S01]  /*16810*/  HMMA.16816.F32.BF16 R20, R24, R86, R20 ;  /* 0x000000561814723c */ /* 0x000fe20000041814 */
[----:B------:R-:W1:Y:S02]  /*16820*/  LDSM.16.MT88.4 R84, [R164+0x7800] ;  /* 0x00780000a454783b */ /* 0x000e640000004200 */
[----:B------:R-:W-:Y:S04]  /*16830*/  MUFU.EX2 R90, R90 ;  /* 0x0000005a005a7308 */ /* 0x000fe80000000800 */
[----:B--2---:R-:W-:Y:S01]  /*16840*/  F2FP.BF16.PACK_AB R24, R130, R131 ;  /* 0x000000838218723e */ /* 0x004fe200000010ff */
[----:B------:R-:W-:Y:S01]  /*16850*/  FADD.FTZ R131, R131, R122 ;  /* 0x0000007a83837221 */ /* 0x000fe20000010000 */
[----:B-----5:R-:W-:Y:S03]  /*16860*/  F2FP.BF16.PACK_AB R25, R97, R96 ;  /* 0x000000606119723e */ /* 0x020fe600000010ff */
[----:B------:R-:W-:Y:S01]  /*16870*/  F2FP.BF16.PACK_AB R26, R104, R99 ;  /* 0x00000063681a723e */ /* 0x000fe200000010ff */
[----:B------:R-:W2:Y:S01]  /*16880*/  MUFU.EX2 R91, R91 ;  /* 0x0000005b005b7308 */ /* 0x000ea20000000800 */
[----:B------:R-:W-:Y:S01]  /*16890*/  FADD.FTZ R130, R130, R131 ;  /* 0x0000008382827221 */ /* 0x000fe20000010000 */
[----:B----4-:R-:W-:Y:S08]  /*168a0*/  F2FP.BF16.PACK_AB R27, R89, R88 ;  /* 0x00000058591b723e */ /* 0x010ff000000010ff */
[----:B------:R-:W-:Y:S01]  /*168b0*/  MUFU.EX2 R105, R105 ;  /* 0x0000006900697308 */ /* 0x000fe20000000800 */
[C---:B---3--:R-:W-:Y:S08]  /*168c0*/  HMMA.16816.F32.BF16 R8, R24.reuse, R32, R8 ;  /* 0x000000201808723c */ /* 0x048ff00000041808 */
[C---:B------:R-:W-:Y:S01]  /*168d0*/  HMMA.16816.F32.BF16 R12, R24.reuse, R34, R12 ;  /* 0x00000022180c723c */ /* 0x040fe2000004180c */
[----:B------:R-:W-:Y:S01]  /*168e0*/  LDSM.16.MT88.4 R32, [R166+0x8000] ;  /* 0x00800000a620783b */ /* 0x000fe20000004200 */
[----:B------:R-:W3:Y:S06]  /*168f0*/  MUFU.EX2 R106, R106 ;  /* 0x0000006a006a7308 */ /* 0x000eec0000000800 */
[C---:B-1----:R-:W-:Y:S04]  /*16900*/  HMMA.16816.F32.BF16 R68, R24.reuse, R28, R68 ;  /* 0x0000001c1844723c */ /* 0x042fe80000041844 */
[----:B------:R-:W-:Y:S04]  /*16910*/  MUFU.EX2 R107, R107 ;  /* 0x0000006b006b7308 */ /* 0x000fe80000000800 */
[C---:B------:R-:W-:Y:S01]  /*16920*/  HMMA.16816.F32.BF16 R72, R24.reuse, R30, R72 ;  /* 0x0000001e1848723c */ /* 0x040fe20000041848 */
[----:B------:R-:W1:Y:S05]  /*16930*/  LDSM.16.MT88.4 R28, [R168+0x8000] ;  /* 0x00800000a81c783b */ /* 0x000e6a0000004200 */
[----:B------:R-:W4:Y:S02]  /*16940*/  MUFU.EX2 R132, R132 ;  /* 0x0000008400847308 */ /* 0x000f240000000800 */
[C---:B------:R-:W-:Y:S08]  /*16950*/  HMMA.16816.F32.BF16 R16, R24.reuse, R36, R16 ;  /* 0x000000241810723c */ /* 0x040ff00000041810 */
[C---:B------:R-:W-:Y:S01]  /*16960*/  HMMA.16816.F32.BF16 R76, R24.reuse, R38, R76 ;  /* 0x00000026184c723c */ /* 0x040fe2000004184c */
[----:B------:R-:W-:Y:S01]  /*16970*/  MUFU.EX2 R134, R134 ;  /* 0x0000008600867308 */ /* 0x000fe20000000800 */
[----:B------:R-:W5:Y:S06]  /*16980*/  LDSM.16.MT88.4 R36, [R165+0x8000] ;  /* 0x00800000a524783b */ /* 0x000f6c0000004200 */
[C---:B------:R-:W-:Y:S03]  /*16990*/  HMMA.16816.F32.BF16 R80, R24.reuse, R84, R80 ;  /* 0x000000541850723c */ /* 0x040fe60000041850 */
[----:B------:R-:W1:Y:S05]  /*169a0*/  MUFU.EX2 R135, R135 ;  /* 0x0000008700877308 */ /* 0x000e6a0000000800 */
[----:B------:R-:W-:Y:S05]  /*169b0*/  HMMA.16816.F32.BF16 R20, R24, R86, R20 ;  /* 0x000000561814723c */ /* 0x000fea0000041814 */
[----:B------:R-:W-:Y:S02]  /*169c0*/  MUFU.EX2 R44, R44 ;  /* 0x0000002c002c7308 */ /* 0x000fe40000000800 */
[----:B--2---:R-:W-:Y:S02]  /*169d0*/  F2FP.BF16.PACK_AB R24, R91, R90 ;  /* 0x0000005a5b18723e */ /* 0x004fe400000010ff */
[----:B---3--:R-:W-:Y:S03]  /*169e0*/  F2FP.BF16.PACK_AB R25, R106, R105 ;  /* 0x000000696a19723e */ /* 0x008fe600000010ff */
[----:B----4-:R-:W-:Y:S03]  /*169f0*/  F2FP.BF16.PACK_AB R26, R132, R107 ;  /* 0x0000006b841a723e */ /* 0x010fe600000010ff */
[----:B------:R-:W2:Y:S01]  /*16a00*/  MUFU.EX2 R45, R45 ;  /* 0x0000002d002d7308 */ /* 0x000ea20000000800 */
[----:B-1----:R-:W-:Y:S09]  /*16a10*/  F2FP.BF16.PACK_AB R27, R135, R134 ;  /* 0x00000086871b723e */ /* 0x002ff200000010ff */
[----:B------:R-:W-:Y:S01]  /*16a20*/  MUFU.EX2 R46, R46 ;  /* 0x0000002e002e7308 */ /* 0x000fe20000000800 */
[C---:B------:R-:W-:Y:S08]  /*16a30*/  HMMA.16816.F32.BF16 R8, R24.reuse, R28, R8 ;  /* 0x0000001c1808723c */ /* 0x040ff00000041808 */
[C---:B------:R-:W-:Y:S01]  /*16a40*/  HMMA.16816.F32.BF16 R12, R24.reuse, R30, R12 ;  /* 0x0000001e180c723c */ /* 0x040fe2000004180c */
[----:B------:R-:W1:Y:S01]  /*16a50*/  LDSM.16.MT88.4 R28, [R168+0x8800] ;  /* 0x00880000a81c783b */ /* 0x000e620000004200 */
[----:B------:R-:W3:Y:S06]  /*16a60*/  MUFU.EX2 R47, R47 ;  /* 0x0000002f002f7308 */ /* 0x000eec0000000800 */
[C---:B------:R-:W-:Y:S04]  /*16a70*/  HMMA.16816.F32.BF16 R68, R24.reuse, R32, R68 ;  /* 0x000000201844723c */ /* 0x040fe80000041844 */
[----:B------:R-:W-:Y:S04]  /*16a80*/  MUFU.EX2 R137, R137 ;  /* 0x0000008900897308 */ /* 0x000fe80000000800 */
[C---:B------:R-:W-:Y:S01]  /*16a90*/  HMMA.16816.F32.BF16 R72, R24.reuse, R34, R72 ;  /* 0x000000221848723c */ /* 0x040fe20000041848 */
[----:B------:R-:W4:Y:S05]  /*16aa0*/  LDSM.16.MT88.4 R32, [R166+0x8800] ;  /* 0x00880000a620783b */ /* 0x000f2a0000004200 */
[----:B------:R-:W1:Y:S02]  /*16ab0*/  MUFU.EX2 R48, R48 ;  /* 0x0000003000307308 */ /* 0x000e640000000800 */
[C---:B-----5:R-:W-:Y:S08]  /*16ac0*/  HMMA.16816.F32.BF16 R16, R24.reuse, R36, R16 ;  /* 0x000000241810723c */ /* 0x060ff00000041810 */
[C---:B------:R-:W-:Y:S01]  /*16ad0*/  HMMA.16816.F32.BF16 R76, R24.reuse, R38, R76 ;  /* 0x00000026184c723c */ /* 0x040fe2000004184c */
[----:B------:R-:W-:Y:S01]  /*16ae0*/  MUFU.EX2 R49, R49 ;  /* 0x0000003100317308 */ /* 0x000fe20000000800 */
[----:B------:R-:W5:Y:S06]  /*16af0*/  LDSM.16.MT88.4 R36, [R165+0x8800] ;  /* 0x00880000a524783b */ /* 0x000f6c0000004200 */
[C---:B------:R-:W-:Y:S03]  /*16b00*/  HMMA.16816.F32.BF16 R80, R24.reuse, R40, R80 ;  /* 0x000000281850723c */ /* 0x040fe60000041850 */
[----:B------:R-:W4:Y:S05]  /*16b10*/  MUFU.EX2 R50, R50 ;  /* 0x0000003200327308 */ /* 0x000f2a0000000800 */
[----:B------:R-:W-:Y:S01]  /*16b20*/  HMMA.16816.F32.BF16 R20, R24, R42, R20 ;  /* 0x0000002a1814723c */ /* 0x000fe20000041814 */
[----:B------:R-:W5:Y:S04]  /*16b30*/  LDSM.16.MT88.4 R40, [R164+0x8800] ;  /* 0x00880000a428783b */ /* 0x000f680000004200 */
[----:B------:R-:W-:Y:S02]  /*16b40*/  MUFU.EX2 R57, R57 ;  /* 0x0000003900397308 */ /* 0x000fe40000000800 */
[----:B--2---:R-:W-:Y:S02]  /*16b50*/  F2FP.BF16.PACK_AB R24, R45, R44 ;  /* 0x0000002c2d18723e */ /* 0x004fe400000010ff */
[----:B---3--:R-:W-:Y:S03]  /*16b60*/  F2FP.BF16.PACK_AB R25, R47, R46 ;  /* 0x0000002e2f19723e */ /* 0x008fe600000010ff */
[----:B-1----:R-:W-:Y:S03]  /*16b70*/  F2FP.BF16.PACK_AB R26, R48, R137 ;  /* 0x00000089301a723e */ /* 0x002fe600000010ff */
[----:B------:R-:W1:Y:S01]  /*16b80*/  MUFU.EX2 R60, R60 ;  /* 0x0000003c003c7308 */ /* 0x000e620000000800 */
[----:B----4-:R-:W-:Y:S09]  /*16b90*/  F2FP.BF16.PACK_AB R27, R50, R49 ;  /* 0x00000031321b723e */ /* 0x010ff200000010ff */
[----:B------:R-:W-:Y:S01]  /*16ba0*/  MUFU.EX2 R59, R59 ;  /* 0x0000003b003b7308 */ /* 0x000fe20000000800 */
[C---:B------:R-:W-:Y:S08]  /*16bb0*/  HMMA.16816.F32.BF16 R8, R24.reuse, R28, R8 ;  /* 0x0000001c1808723c */ /* 0x040ff00000041808 */
[C---:B------:R-:W-:Y:S01]  /*16bc0*/  HMMA.16816.F32.BF16 R12, R24.reuse, R30, R12 ;  /* 0x0000001e180c723c */ /* 0x040fe2000004180c */
[----:B------:R-:W2:Y:S03]  /*16bd0*/  LDSM.16.MT88.4 R28, [R168+0x9000] ;  /* 0x00900000a81c783b */ /* 0x000ea60000004200 */
[----:B-1----:R-:W-:Y:S04]  /*16be0*/  F2FP.BF16.PACK_AB R84, R60, R57 ;  /* 0x000000393c54723e */ /* 0x002fe800000010ff */
[C---:B------:R-:W-:Y:S08]  /*16bf0*/  HMMA.16816.F32.BF16 R68, R24.reuse, R32, R68 ;  /* 0x000000201844723c */ /* 0x040ff00000041844 */
[C---:B------:R-:W-:Y:S01]  /*16c00*/  HMMA.16816.F32.BF16 R72, R24.reuse, R34, R72 ;  /* 0x000000221848723c */ /* 0x040fe20000041848 */
[----:B------:R-:W1:Y:S07]  /*16c10*/  LDSM.16.MT88.4 R32, [R166+0x9000] ;  /* 0x00900000a620783b */ /* 0x000e6e0000004200 */
[C---:B-----5:R-:W-:Y:S08]  /*16c20*/  HMMA.16816.F32.BF16 R16, R24.reuse, R36, R16 ;  /* 0x000000241810723c */ /* 0x060ff00000041810 */
[C---:B------:R-:W-:Y:S01]  /*16c30*/  HMMA.16816.F32.BF16 R76, R24.reuse, R38, R76 ;  /* 0x00000026184c723c */ /* 0x040fe2000004184c */
[----:B------:R-:W3:Y:S07]  /*16c40*/  LDSM.16.MT88.4 R36, [R165+0x9000] ;  /* 0x00900000a524783b */ /* 0x000eee0000004200 */
[C---:B------:R-:W-:Y:S07]  /*16c50*/  HMMA.16816.F32.BF16 R80, R24.reuse, R40, R80 ;  /* 0x000000281850723c */ /* 0x040fee0000041850 */
[----:B------:R-:W-:Y:S01]  /*16c60*/  FFMA.FTZ R41, R64, c[0x0][0x23c], -R117 ;  /* 0x00008f0040297a23 */ /* 0x000fe20000010875 */
[----:B------:R-:W-:Y:S04]  /*16c70*/  HMMA.16816.F32.BF16 R20, R24, R42, R20 ;  /* 0x0000002a1814723c */ /* 0x000fe80000041814 */
[----:B------:R-:W-:Y:S01]  /*16c80*/  FFMA.FTZ R40, R63, c[0x0][0x23c], -R5 ;  /* 0x00008f003f287a23 */ /* 0x000fe20000010805 */
[----:B------:R-:W-:Y:S01]  /*16c90*/  MUFU.EX2 R41, R41 ;  /* 0x0000002900297308 */ /* 0x000fe20000000800 */
[----:B------:R-:W-:Y:S01]  /*16ca0*/  FFMA.FTZ R117, R65, c[0x0][0x23c], -R117 ;  /* 0x00008f0041757a23 */ /* 0x000fe20000010875 */
[----:B------:R-:W-:Y:S02]  /*16cb0*/  F2FP.BF16.PACK_AB R24, R52, R51 ;  /* 0x000000333418723e */ /* 0x000fe400000010ff */
[----:B------:R-:W-:Y:S03]  /*16cc0*/  F2FP.BF16.PACK_AB R25, R54, R53 ;  /* 0x000000353619723e */ /* 0x000fe600000010ff */
[----:B------:R-:W-:Y:S02]  /*16cd0*/  F2FP.BF16.PACK_AB R26, R3, R56 ;  /* 0x00000038031a723e */ /* 0x000fe400000010ff */
[----:B------:R-:W-:Y:S01]  /*16ce0*/  F2FP.BF16.PACK_AB R27, R58, R55 ;  /* 0x000000373a1b723e */ /* 0x000fe200000010ff */
[----:B------:R-:W4:Y:S06]  /*16cf0*/  MUFU.EX2 R40, R40 ;  /* 0x0000002800287308 */ /* 0x000f2c0000000800 */
[C---:B--2---:R-:W-:Y:S04]  /*16d00*/  HMMA.16816.F32.BF16 R8, R24.reuse, R28, R8 ;  /* 0x0000001c1808723c */ /* 0x044fe80000041808 */
[----:B------:R-:W2:Y:S04]  /*16d10*/  MUFU.EX2 R42, R117 ;  /* 0x00000075002a7308 */ /* 0x000ea80000000800 */
[C---:B------:R-:W-:Y:S01]  /*16d20*/  HMMA.16816.F32.BF16 R12, R24.reuse, R30, R12 ;  /* 0x0000001e180c723c */ /* 0x040fe2000004180c */
[----:B------:R-:W5:Y:S07]  /*16d30*/  LDSM.16.MT88.4 R28, [R164+0x9000] ;  /* 0x00900000a41c783b */ /* 0x000f6e0000004200 */
[C---:B-1----:R-:W-:Y:S04]  /*16d40*/  HMMA.16816.F32.BF16 R68, R24.reuse, R32, R68 ;  /* 0x000000201844723c */ /* 0x042fe80000041844 */
[----:B----4-:R-:W-:Y:S03]  /*16d50*/  F2FP.BF16.PACK_AB R85, R40, R59 ;  /* 0x0000003b2855723e */ /* 0x010fe600000010ff */
[----:B------:R-:W-:Y:S01]  /*16d60*/  FADD.FTZ R32, R6, R121 ;  /* 0x0000007906207221 */ /* 0x000fe20000010000 */
[C---:B------:R-:W-:Y:S04]  /*16d70*/  HMMA.16816.F32.BF16 R72, R24.reuse, R34, R72 ;  /* 0x000000221848723c */ /* 0x040fe80000041848 */
[----:B------:R-:W-:Y:S01]  /*16d80*/  FADD.FTZ R113, R113, R32 ;  /* 0x0000002071717221 */ /* 0x000fe20000010000 */
[----:B--2---:R-:W-:Y:S01]  /*16d90*/  F2FP.BF16.PACK_AB R86, R42, R41 ;  /* 0x000000292a56723e */ /* 0x004fe200000010ff */
[--C-:B------:R-:W-:Y:S01]  /*16da0*/  FFMA.FTZ R6, R66, c[0x0][0x23c], -R5.reuse ;  /* 0x00008f0042067a23 */ /* 0x100fe20000010805 */
[----:B------:R-:W1:Y:S01]  /*16db0*/  LDSM.16.MT88.4 R32, [R166+0x9800] ;  /* 0x00980000a620783b */ /* 0x000e620000004200 */
[C---:B---3--:R-:W-:Y:S04]  /*16dc0*/  HMMA.16816.F32.BF16 R16, R24.reuse, R36, R16 ;  /* 0x000000241810723c */ /* 0x048fe80000041810 */
[----:B------:R-:W-:Y:S01]  /*16dd0*/  FFMA.FTZ R5, R67, c[0x0][0x23c], -R5 ;  /* 0x00008f0043057a23 */ /* 0x000fe20000010805 */
[----:B------:R-:W-:Y:S01]  /*16de0*/  MUFU.EX2 R6, R6 ;  /* 0x0000000600067308 */ /* 0x000fe20000000800 */
[----:B------:R-:W-:Y:S02]  /*16df0*/  FADD.FTZ R113, R114, R113 ;  /* 0x0000007172717221 */ /* 0x000fe40000010000 */
[C---:B------:R-:W-:Y:S04]  /*16e00*/  HMMA.16816.F32.BF16 R76, R24.reuse, R38, R76 ;  /* 0x00000026184c723c */ /* 0x040fe8000004184c */
[----:B------:R-:W-:Y:S03]  /*16e10*/  FADD.FTZ R108, R108, R113 ;  /* 0x000000716c6c7221 */ /* 0x000fe60000010000 */
[----:B------:R-:W2:Y:S01]  /*16e20*/  MUFU.EX2 R5, R5 ;  /* 0x0000000500057308 */ /* 0x000ea20000000800 */
[----:B------:R-:W-:Y:S01]  /*16e30*/  FADD.FTZ R109, R109, R108 ;  /* 0x0000006c6d6d7221 */ /* 0x000fe20000010000 */
[C---:B-----5:R-:W-:Y:S03]  /*16e40*/  HMMA.16816.F32.BF16 R80, R24.reuse, R28, R80 ;  /* 0x0000001c1850723c */ /* 0x060fe60000041850 */
[----:B------:R-:W-:Y:S04]  /*16e50*/  FADD.FTZ R120, R120, R109 ;  /* 0x0000006d78787221 */ /* 0x000fe80000010000 */
[----:B------:R-:W-:Y:S01]  /*16e60*/  FADD.FTZ R123, R123, R120 ;  /* 0x000000787b7b7221 */ /* 0x000fe20000010000 */
[----:B------:R-:W-:Y:S01]  /*16e70*/  HMMA.16816.F32.BF16 R20, R24, R30, R20 ;  /* 0x0000001e1814723c */ /* 0x000fe20000041814 */
[----:B------:R-:W3:Y:S03]  /*16e80*/  LDSM.16.MT88.4 R24, [R165+0x9800] ;  /* 0x00980000a518783b */ /* 0x000ee60000004200 */
[----:B------:R-:W-:Y:S02]  /*16e90*/  FADD.FTZ R128, R128, R123 ;  /* 0x0000007b80807221 */ /* 0x000fe40000010000 */
[----:B------:R-:W-:Y:S02]  /*16ea0*/  FADD.FTZ R29, R99, R130 ;  /* 0x00000082631d7221 */ /* 0x000fe40000010000 */
[----:B------:R-:W-:Y:S04]  /*16eb0*/  FADD.FTZ R129, R129, R128 ;  /* 0x0000008081817221 */ /* 0x000fe80000010000 */
[----:B------:R-:W-:Y:S02]  /*16ec0*/  FADD.FTZ R96, R96, R129 ;  /* 0x0000008160607221 */ /* 0x000fe40000010000 */
[----:B------:R-:W-:Y:S01]  /*16ed0*/  FADD.FTZ R29, R104, R29 ;  /* 0x0000001d681d7221 */ /* 0x000fe20000010000 */
[----:B--2---:R-:W-:Y:S01]  /*16ee0*/  F2FP.BF16.PACK_AB R87, R5, R6 ;  /* 0x000000060557723e */ /* 0x004fe200000010ff */
[----:B------:R-:W-:Y:S02]  /*16ef0*/  FADD.FTZ R7, R97, R96 ;  /* 0x0000006061077221 */ /* 0x000fe40000010000 */
[----:B------:R-:W-:Y:S02]  /*16f00*/  FADD.FTZ R90, R90, R29 ;  /* 0x0000001d5a5a7221 */ /* 0x000fe40000010000 */
[----:B------:R-:W-:Y:S02]  /*16f10*/  FADD.FTZ R28, R88, R7 ;  /* 0x00000007581c7221 */ /* 0x000fe40000010000 */
[C---:B------:R-:W-:Y:S01]  /*16f20*/  HMMA.16816.F32.BF16 R96, R84.reuse, R92, R8 ;  /* 0x0000005c5460723c */ /* 0x040fe20000041808 */
[----:B------:R-:W2:Y:S04]  /*16f30*/  LDSM.16.MT88.4 R8, [R164+0x9800] ;  /* 0x00980000a408783b */ /* 0x000ea80000004200 */
        /* <DEDUP_REMOVED lines=30> */
[----:B------:R-:W-:Y:S03]  /*17120*/  IADD3 R3, R187, -0x1, RZ ;  /* 0xffffffffbb037810 */ /* 0x000fe60007ffe0ff */
        /* <DEDUP_REMOVED lines=12> */
.L_x_5584:
        /* <DEDUP_REMOVED lines=19> */
[----:B------:R-:W-:Y:S02]  /*17320*/  LEA.HI R3, R3, R4, RZ, 0x5 ;  /* 0x0000000403037211 */ /* 0x000fe400078f28ff */
[----:B------:R-:W-:Y:S01]  /*17330*/  LOP3.LUT R10, R10, 0xfffffff8, RZ, 0xc0, !PT ;  /* 0xfffffff80a0a7812 */ /* 0x000fe200078ec0ff */
[----:B------:R-:W1:Y:S01]  /*17340*/  @P3 MUFU.RCP R7, R6 ;  /* 0x0000000600073308 */ /* 0x000e620000001000 */
[----:B------:R-:W-:Y:S02]  /*17350*/  LOP3.LUT R9, R9, 0x3ffffffc, RZ, 0xc0, !PT ;  /* 0x3ffffffc09097812 */ /* 0x000fe400078ec0ff */
[----:B------:R-:W-:Y:S02]  /*17360*/  IADD3 R10, R11, -R10, RZ ;  /* 0x8000000a0b0a7210 */ /* 0x000fe40007ffe0ff */
[----:B------:R-:W-:Y:S02]  /*17370*/  SHF.R.S32.HI R12, RZ, 0x5, R3 ;  /* 0x00000005ff0c7819 */ /* 0x000fe40000011403 */
[C---:B------:R-:W-:Y:S01]  /*17380*/  LOP3.LUT R13, R10.reuse, 0x1, RZ, 0xc0, !PT ;  /* 0x000000010a0d7812 */ /* 0x040fe200078ec0ff */
[----:B------:R-:W-:Y:S01]  /*17390*/  IMAD.SHL.U32 R11, R10, 0x40, RZ ;  /* 0x000000400a0b7824 */ /* 0x000fe200078e00ff */
[----:B------:R-:W2:Y:S01]  /*173a0*/  @P0 MUFU.RCP R8, R5 ;  /* 0x0000000500080308 */ /* 0x000ea20000001000 */
[----:B------:R-:W-:-:S02]  /*173b0*/  IADD3 R9, -R9, R4, RZ ;  /* 0x0000000409097210 */ /* 0x000fc40007ffe1ff */
[----:B------:R-:W-:Y:S02]  /*173c0*/  ISETP.NE.U32.AND P4, PT, R13, 0x1, PT ;  /* 0x000000010d00780c */ /* 0x000fe40003f85070 */
[----:B------:R-:W-:Y:S01]  /*173d0*/  LOP3.LUT R11, R11, 0x1c0, RZ, 0xc0, !PT ;  /* 0x000001c00b0b7812 */ /* 0x000fe200078ec0ff */
[----:B------:R-:W-:Y:S01]  /*173e0*/  IMAD R9, R12, 0x200, R9 ;  /* 0x000002000c097824 */ /* 0x000fe200078e0209 */
[----:B------:R-:W-:Y:S01]  /*173f0*/  R2P PR, R10, 0x6 ;  /* 0x000000060a007804 */ /* 0x000fe20000000000 */
[----:B-1----:R-:W-:Y:S01]  /*17400*/  FMUL.FTZ R96, R7, R96 ;  /* 0x0000006007607220 */ /* 0x002fe20000410000 */
[----:B------:R-:W-:Y:S01]  /*17410*/  LEA.HI R14, R11, R11, RZ, 0x1d ;  /* 0x0000000b0b0e7211 */ /* 0x000fe200078fe8ff */
[C---:B------:R-:W-:Y:S01]  /*17420*/  FMUL.FTZ R97, R7.reuse, R97 ;  /* 0x0000006107617220 */ /* 0x040fe20000410000 */
[----:B------:R-:W-:Y:S01]  /*17430*/  MOV R11, 0xfffffff0 ;  /* 0xfffffff0000b7802 */ /* 0x000fe20000000f00 */
[----:B------:R-:W-:Y:S01]  /*17440*/  FMUL.FTZ R92, R7, R92 ;  /* 0x0000005c075c7220 */ /* 0x000fe20000410000 */
[----:B------:R-:W-:Y:S01]  /*17450*/  MOV R10, 0x20 ;  /* 0x00000020000a7802 */ /* 0x000fe20000000f00 */
[----:B------:R-:W-:Y:S01]  /*17460*/  IMAD.U32 R9, R9, 0x2, R14 ;  /* 0x0000000209097824 */ /* 0x000fe200078e000e */
[----:B------:R-:W-:Y:S01]  /*17470*/  SEL R11, R11, 0x10, !P4 ;  /* 0x000000100b0b7807 */ /* 0x000fe20006000000 */
[----:B--2---:R-:W-:Y:S01]  /*17480*/  FMUL.FTZ R99, R8, R99 ;  /* 0x0000006308637220 */ /* 0x004fe20000410000 */
[----:B------:R-:W-:Y:S01]  /*17490*/  SEL R10, R10, 0xffffffe0, !P1 ;  /* 0xffffffe00a0a7807 */ /* 0x000fe20004800000 */
[----:B------:R-:W-:Y:S01]  /*174a0*/  IMAD.SHL.U32 R9, R9, 0x2, RZ ;  /* 0x0000000209097824 */ /* 0x000fe200078e00ff */
[----:B------:R-:W-:Y:S01]  /*174b0*/  F2FP.BF16.PACK_AB R96, R97, R96 ;  /* 0x000000606160723e */ /* 0x000fe200000010ff */
[C---:B------:R-:W-:Y:S01]  /*174c0*/  FMUL.FTZ R98, R8.reuse, R98 ;  /* 0x0000006208627220 */ /* 0x040fe20000410000 */
[----:B------:R-:W-:Y:S01]  /*174d0*/  @P0 MUFU.LG2 R5, R5 ;  /* 0x0000000500050308 */ /* 0x000fe20000000c00 */
[----:B------:R-:W-:Y:S01]  /*174e0*/  FMUL.FTZ R93, R7, R93 ;  /* 0x0000005d075d7220 */ /* 0x000fe20000410000 */
[C---:B------:R-:W-:Y:S01]  /*174f0*/  IADD3 R15, R9.reuse, 0x40, RZ ;  /* 0x00000040090f7810 */ /* 0x040fe20007ffe0ff */
[C---:B------:R-:W-:Y:S01]  /*17500*/  FMUL.FTZ R95, R8.reuse, R95 ;  /* 0x0000005f085f7220 */ /* 0x040fe20000410000 */
[C---:B------:R-:W-:Y:S01]  /*17510*/  IADD3 R13, R9.reuse, R11, RZ ;  /* 0x0000000b090d7210 */ /* 0x040fe20007ffe0ff */
[C---:B------:R-:W-:Y:S01]  /*17520*/  FMUL.FTZ R94, R8.reuse, R94 ;  /* 0x0000005e085e7220 */ /* 0x040fe20000410000 */
[----:B------:R-:W-:Y:S01]  /*17530*/  @P2 IADD3 R15, R9, -0x40, RZ ;  /* 0xffffffc0090f2810 */ /* 0x000fe20007ffe0ff */
[----:B------:R-:W-:Y:S01]  /*17540*/  FMUL.FTZ R68, R7, R68 ;  /* 0x0000004407447220 */ /* 0x000fe20000410000 */
[----:B------:R-:W-:Y:S01]  /*17550*/  F2FP.BF16.PACK_AB R98, R99, R98 ;  /* 0x000000626362723e */ /* 0x000fe200000010ff */
        /* <DEDUP_REMOVED lines=10> */
[C---:B------:R-:W-:Y:S01]  /*17600*/  FMUL.FTZ R75, R8.reuse, R75 ;  /* 0x0000004b084b7220 */ /* 0x040fe20000410000 */
        /* <DEDUP_REMOVED lines=17> */
[----:B------:R-:W-:Y:S01]  /*17720*/  FMUL.FTZ R78, R8, R78 ;  /* 0x0000004e084e7220 */ /* 0x000fe20000410000 */
[----:B------:R-:W-:Y:S01]  /*17730*/  F2FP.BF16.PACK_AB R76, R77, R76 ;  /* 0x0000004c4d4c723e */ /* 0x000fe200000010ff */
[C---:B------:R-:W-:Y:S01]  /*17740*/  FMUL.FTZ R80, R7.reuse, R80 ;  /* 0x0000005007507220 */ /* 0x040fe20000410000 */
[----:B------:R-:W-:Y:S01]  /*17750*/  IADD3 R21, R10, R15, RZ ;  /* 0x0000000f0a157210 */ /* 0x000fe20007ffe0ff */
[----:B------:R-:W-:Y:S01]  /*17760*/  FMUL.FTZ R81, R7, R81 ;  /* 0x0000005107517220 */ /* 0x000fe20000410000 */
[----:B------:R-:W-:Y:S01]  /*17770*/  F2FP.BF16.PACK_AB R78, R79, R78 ;  /* 0x0000004e4f4e723e */ /* 0x000fe200000010ff */
[----:B------:R-:W-:Y:S01]  /*17780*/  FMUL.FTZ R84, R7, R84 ;  /* 0x0000005407547220 */ /* 0x000fe20000410000 */
[----:B------:R-:W-:Y:S01]  /*17790*/  STS [R17], R68 ;  /* 0x0000004411007388 */ /* 0x000fe20000000800 */
[C---:B------:R-:W-:Y:S01]  /*177a0*/  FMUL.FTZ R83, R8.reuse, R83 ;  /* 0x0000005308537220 */ /* 0x040fe20000410000 */
[----:B------:R-:W-:Y:S01]  /*177b0*/  F2FP.BF16.PACK_AB R80, R81, R80 ;  /* 0x000000505150723e */ /* 0x000fe200000010ff */
[C---:B------:R-:W-:Y:S01]  /*177c0*/  FMUL.FTZ R82, R8.reuse, R82 ;  /* 0x0000005208527220 */ /* 0x040fe20000410000 */
[----:B------:R-:W-:Y:S01]  /*177d0*/  STS [R17+0x400], R70 ;  /* 0x0004004611007388 */ /* 0x000fe20000000800 */
[C---:B------:R-:W-:Y:S01]  /*177e0*/  FMUL.FTZ R87, R8.reuse, R87 ;  /* 0x0000005708577220 */ /* 0x040fe20000410000 */
[----:B------:R-:W-:Y:S01]  /*177f0*/  ISETP.NE.AND P1, PT, RZ, UR4, PT ;  /* 0x00000004ff007c0c */ /* 0x000fe2000bf25270 */
[----:B------:R-:W-:Y:S01]  /*17800*/  FMUL.FTZ R7, R7, R85 ;  /* 0x0000005507077220 */ /* 0x000fe20000410000 */
[----:B------:R-:W-:Y:S01]  /*17810*/  F2FP.BF16.PACK_AB R82, R83, R82 ;  /* 0x000000525352723e */ /* 0x000fe200000010ff */
[----:B------:R-:W-:Y:S01]  /*17820*/  FMUL.FTZ R8, R8, R86 ;  /* 0x0000005608087220 */ /* 0x000fe20000410000 */
[----:B-1----:R-:W1:Y:S01]  /*17830*/  @P3 MUFU.LG2 R9, R6 ;  /* 0x0000000600093308 */ /* 0x002e620000000c00 */
[----:B------:R-:W-:Y:S01]  /*17840*/  IMAD.IADD R19, R13, 0x1, R10 ;  /* 0x000000010d137824 */ /* 0x000fe200078e020a */
[----:B------:R-:W-:Y:S01]  /*17850*/  F2FP.BF16.PACK_AB R7, R7, R84 ;  /* 0x000000540707723e */ /* 0x000fe200000010ff */
[----:B------:R-:W-:Y:S01]  /*17860*/  IMAD.IADD R10, R10, 0x1, R11 ;  /* 0x000000010a0a7824 */ /* 0x000fe200078e020b */
[----:B------:R-:W-:-:S02]  /*17870*/  F2FP.BF16.PACK_AB R8, R87, R8 ;  /* 0x000000085708723e */ /* 0x000fc400000010ff */
[----:B------:R-:W-:Y:S01]  /*17880*/  STS [R19], R72 ;  /* 0x0000004813007388 */ /* 0x000fe20000000800 */
[----:B--2---:R-:W-:-:S03]  /*17890*/  MOV R13, 0x7f800000 ;  /* 0x7f800000000d7802 */ /* 0x004fc60000000f00 */
[----:B------:R-:W-:Y:S04]  /*178a0*/  STS [R19+0x400], R74 ;  /* 0x0004004a13007388 */ /* 0x000fe80000000800 */
[----:B------:R-:W-:Y:S01]  /*178b0*/  STS [R15], R88 ;  /* 0x000000580f007388 */ /* 0x000fe20000000800 */
[----:B-1----:R-:W-:Y:S01]  /*178c0*/  @P3 FMUL.FTZ R9, R9, 0.69314718246459960938 ;  /* 0x3f31721809093820 */ /* 0x002fe20000410000 */
[----:B------:R-:W-:Y:S02]  /*178d0*/  MOV R6, 0x7f800000 ;  /* 0x7f80000000067802 */ /* 0x000fe40000000f00 */
[----:B------:R-:W-:Y:S01]  /*178e0*/  STS [R15+0x400], R90 ;  /* 0x0004005a0f007388 */ /* 0x000fe20000000800 */
[----:B------:R-:W-:-:S03]  /*178f0*/  @P3 FFMA.FTZ R6, R2, c[0x0][0x238], R9 ;  /* 0x00008e0002063a23 */ /* 0x000fc60000010009 */
[----:B------:R-:W-:Y:S04]  /*17900*/  STS [R11], R76 ;  /* 0x0000004c0b007388 */ /* 0x000fe80000000800 */
[----:B------:R1:W-:Y:S04]  /*17910*/  STS [R11+0x400], R78 ;  /* 0x0004004e0b007388 */ /* 0x0003e80000000800 */
[----:B------:R2:W-:Y:S04]  /*17920*/  STS [R21], R80 ;  /* 0x0000005015007388 */ /* 0x0005e80000000800 */
[----:B------:R2:W-:Y:S04]  /*17930*/  STS [R21+0x400], R82 ;  /* 0x0004005215007388 */ /* 0x0005e80000000800 */
[----:B------:R2:W-:Y:S04]  /*17940*/  STS [R10], R7 ;  /* 0x000000070a007388 */ /* 0x0005e80000000800 */
[----:B------:R2:W-:Y:S01]  /*17950*/  STS [R10+0x400], R8 ;  /* 0x000400080a007388 */ /* 0x0005e20000000800 */
[----:B-1----:R-:W-:-:S04]  /*17960*/  @P0 FMUL.FTZ R11, R5, 0.69314718246459960938 ;  /* 0x3f317218050b0820 */ /* 0x002fc80000410000 */
[----:B------:R-:W-:Y:S01]  /*17970*/  @P0 FFMA.FTZ R13, R0, c[0x0][0x238], R11 ;  /* 0x00008e00000d0a23 */ /* 0x000fe2000001000b */
[----:B------:R-:W-:Y:S05]  /*17980*/  @!P1 BRA `(.L_x_5589) ;  /* 0x0000007000009947 */ /* 0x000fea0003800000 */
[----:B------:R-:W1:Y:S01]  /*17990*/  S2R R0, SR_CTAID.Y ;  /* 0x0000000000007919 */ /* 0x000e620000002600 */
[----:B------:R-:W-:-:S03]  /*179a0*/  ISETP.NE.AND P0, PT, R180, -0x1, PT ;  /* 0xffffffffb400780c */ /* 0x000fc60003f05270 */
[----:B------:R-:W3:Y:S01]  /*179b0*/  S2R R5, SR_CTAID.Z ;  /* 0x0000000000057919 */ /* 0x000ee20000002700 */
[----:B-12---:R-:W-:-:S05]  /*179c0*/  IMAD R7, R0, c[0x0][0x214], RZ ;  /* 0x0000850000077a24 */ /* 0x006fca00078e02ff */
[----:B------:R-:W-:-:S05]  /*179d0*/  SEL R2, R7, R180, !P0 ;  /* 0x000000b407027207 */ /* 0x000fca0004000000 */
[----:B---3--:R-:W-:Y:S01]  /*179e0*/  IMAD R2, R5, c[0x0][0x234], R2 ;  /* 0x00008d0005027a24 */ /* 0x008fe200078e0202 */
[----:B------:R-:W-:Y:S05]  /*179f0*/  BRA `(.L_x_5590) ;  /* 0x0000004000007947 */ /* 0x000fea0003800000 */
.L_x_5589:
[----:B------:R-:W1:Y:S04]  /*17a00*/  S2R R5, SR_CTAID.Z ;  /* 0x0000000000057919 */ /* 0x000e680000002700 */
[----:B------:R-:W1:Y:S02]  /*17a10*/  S2R R0, SR_CTAID.Y ;  /* 0x0000000000007919 */ /* 0x000e640000002600 */
[----:B-1----:R-:W-:-:S04]  /*17a20*/  IMAD R2, R0, c[0x0][0x1c0], R5 ;  /* 0x0000700000027a24 */ /* 0x002fc800078e0205 */
[----:B------:R-:W-:Y:S02]  /*17a30*/  IMAD R2, R2, c[0x0][0x214], RZ ;  /* 0x0000850002027a24 */ /* 0x000fe400078e02ff */
.L_x_5590:
[----:B------:R-:W-:Y:S01]  /*17a40*/  BAR.SYNC.DEFER_BLOCKING 0x0 ;  /* 0x0000000000007b1d */ /* 0x000fe20000010000 */
[----:B------:R-:W-:Y:S01]  /*17a50*/  LOP3.LUT R3, R3, 0xffffffe0, RZ, 0xc0, !PT ;  /* 0xffffffe003037812 */ /* 0x000fe200078ec0ff */
[----:B------:R-:W-:Y:S01]  /*17a60*/  IMAD.WIDE.U32 R28, R180, c[0x0][0x1e8], RZ ;  /* 0x00007a00b41c7a25 */ /* 0x000fe200078e00ff */
[----:B------:R-:W-:Y:S02]  /*17a70*/  SHF.R.S32.HI R15, RZ, 0x1f, R12 ;  /* 0x0000001fff0f7819 */ /* 0x000fe4000001140c */
[----:B--2---:R-:W-:Y:S01]  /*17a80*/  SHF.R.S32.HI R7, RZ, 0x1f, R0 ;  /* 0x0000001fff077819 */ /* 0x004fe20000011400 */
[----:B------:R-:W-:Y:S01]  /*17a90*/  IMAD.IADD R3, R4, 0x1, -R3 ;  /* 0x0000000104037824 */ /* 0x000fe200078e0a03 */
[----:B------:R-:W-:Y:S01]  /*17aa0*/  ISETP.NE.AND P0, PT, R180, -0x1, PT ;  /* 0xffffffffb400780c */ /* 0x000fe20003f05270 */
[----:B------:R-:W-:Y:S01]  /*17ab0*/  IMAD.WIDE.U32 R30, R0, c[0x0][0x1e0], RZ ;  /* 0x00007800001e7a25 */ /* 0x000fe200078e00ff */
[----:B------:R-:W-:Y:S01]  /*17ac0*/  LEA.HI R15, R15, R12, RZ, 0x2 ;  /* 0x0000000c0f0f7211 */ /* 0x000fe200078f10ff */
[----:B------:R-:W-:Y:S01]  /*17ad0*/  BSSY B0, `(.L_x_5591) ;  /* 0x000001c000007945 */ /* 0x000fe20003800000 */
[----:B------:R-:W-:Y:S01]  /*17ae0*/  LOP3.LUT P1, RZ, R3, 0x3, RZ, 0xc0, !PT ;  /* 0x0000000303ff7812 */ /* 0x000fe2000782c0ff */
[----:B------:R-:W-:Y:S01]  /*17af0*/  IMAD R7, R7, c[0x0][0x1e0], RZ ;  /* 0x0000780007077a24 */ /* 0x000fe200078e02ff */
[----:B------:R-:W-:Y:S01]  /*17b00*/  LOP3.LUT R15, R15, 0xffffffc, RZ, 0xc0, !PT ;  /* 0x0ffffffc0f0f7812 */ /* 0x000fe200078ec0ff */
[----:B------:R-:W-:-:S02]  /*17b10*/  IMAD R180, R180, c[0x0][0x1ec], R29 ;  /* 0x00007b00b4b47a24 */ /* 0x000fc400078e021d */
[----:B------:R-:W-:Y:S01]  /*17b20*/  IMAD R7, R0, c[0x0][0x1e4], R7 ;  /* 0x0000790000077a24 */ /* 0x000fe200078e0207 */
[----:B------:R-:W-:Y:S01]  /*17b30*/  SEL R0, R30, R28, !P0 ;  /* 0x0000001c1e007207 */ /* 0x000fe20004000000 */
[----:B------:R-:W-:-:S03]  /*17b40*/  IMAD.IADD R15, R12, 0x1, -R15 ;  /* 0x000000010c0f7824 */ /* 0x000fc600078e0a0f */
[----:B------:R-:W-:Y:S01]  /*17b50*/  @!P0 IADD3 R180, R31, R7, RZ ;  /* 0x000000071fb48210 */ /* 0x000fe20007ffe0ff */
[----:B------:R-:W-:Y:S01]  /*17b60*/  IMAD R186, R15, 0x10, R186 ;  /* 0x000000100fba7824 */ /* 0x000fe200078e02ba */
[----:B------:R1:W2:Y:S04]  /*17b70*/  LDS.128 R20, [R188] ;  /* 0x00000000bc147984 */ /* 0x0002a80000000c00 */
[----:B------:R1:W3:Y:S04]  /*17b80*/  LDS.128 R16, [R188+0x800] ;  /* 0x00080000bc107984 */ /* 0x0002e80000000c00 */
[----:B------:R1:W4:Y:S04]  /*17b90*/  LDS.128 R8, [R188+0x1000] ;  /* 0x00100000bc087984 */ /* 0x0003280000000c00 */
[----:B------:R1:W1:Y:S01]  /*17ba0*/  LDS.128 R24, [R188+0x1800] ;  /* 0x00180000bc187984 */ /* 0x0002620000000c00 */
[----:B------:R-:W-:Y:S05]  /*17bb0*/  @P1 BRA `(.L_x_5592) ;  /* 0x000000d000001947 */ /* 0x000fea0003800000 */
[----:B------:R-:W5:Y:S01]  /*17bc0*/  S2R R3, SR_CTAID.X ;  /* 0x0000000000037919 */ /* 0x000f620000002500 */
[----:B------:R-:W-:Y:S01]  /*17bd0*/  IADD3 R4, R186, 0x8, RZ ;  /* 0x00000008ba047810 */ /* 0x000fe20007ffe0ff */
[----:B-----5:R-:W-:-:S02]  /*17be0*/  IMAD R15, R3, 0x40, R2 ;  /* 0x00000040030f7824 */ /* 0x020fc400078e0202 */
[----:B------:R-:W-:-:S03]  /*17bf0*/  IMAD R3, R3, -0x40, R179 ;  /* 0xffffffc003037824 */ /* 0x000fc600078e02b3 */
        /* <DEDUP_REMOVED lines=9> */
.L_x_5592:
[----:B------:R-:W-:Y:S05]  /*17c90*/  BSYNC B0 ;  /* 0x0000000000007941 */ /* 0x000fea0003800000 */
.L_x_5591:
[----:B------:R-:W5:Y:S01]  /*17ca0*/  S2R R4, SR_CTAID.X ;  /* 0x0000000000047919 */ /* 0x000f620000002500 */
[----:B------:R-:W-:Y:S01]  /*17cb0*/  SHF.R.S32.HI R101, RZ, 0x1f, R100 ;  /* 0x0000001fff657819 */ /* 0x000fe20000011464 */
[----:B------:R-:W-:Y:S01]  /*17cc0*/  BSSY B0, `(.L_x_5593) ;  /* 0x000001e000007945 */ /* 0x000fe20003800000 */
[----:B------:R-:W-:Y:S01]  /*17cd0*/  ISETP.GE.AND P1, PT, R100, c[0x0][0x220], PT ;  /* 0x0000880064007a0c */ /* 0x000fe20003f26270 */
[----:B------:R-:W4:Y:S02]  /*17ce0*/  S2R R3, SR_TID.X ;  /* 0x0000000000037919 */ /* 0x000f240000002100 */
[----:B----4-:R-:W-:-:S05]  /*17cf0*/  SHF.R.S32.HI R6, RZ, 0x1f, R5 ;  /* 0x0000001fff067819 */ /* 0x010fca0000011405 */
[----:B------:R-:W-:-:S04]  /*17d00*/  IMAD R6, R6, c[0x0][0x1f0], RZ ;  /* 0x00007c0006067a24 */ /* 0x000fc800078e02ff */
[----:B------:R-:W-:Y:S02]  /*17d10*/  IMAD R6, R5, c[0x0][0x1f4], R6 ;  /* 0x00007d0005067a24 */ /* 0x000fe400078e0206 */
[----:B-----5:R-:W-:Y:S01]  /*17d20*/  IMAD.SHL.U32 R4, R4, 0x40, RZ ;  /* 0x0000004004047824 */ /* 0x020fe200078e00ff */
[----:B------:R-:W-:-:S03]  /*17d30*/  SHF.R.S32.HI R2, RZ, 0x1f, R3 ;  /* 0x0000001fff027819 */ /* 0x000fc60000011403 */
[----:B------:R-:W-:Y:S01]  /*17d40*/  IMAD.WIDE.U32 R12, R4, c[0x0][0x1e8], R100 ;  /* 0x00007a00040c7a25 */ /* 0x000fe200078e0064 */
[----:B------:R-:W-:Y:S02]  /*17d50*/  SHF.R.S32.HI R7, RZ, 0x1f, R4 ;  /* 0x0000001fff077819 */ /* 0x000fe40000011404 */
[----:B------:R-:W-:Y:S02]  /*17d60*/  LEA.HI R2, R2, R3, RZ, 0x3 ;  /* 0x0000000302027211 */ /* 0x000fe400078f18ff */
[----:B------:R-:W-:Y:S01]  /*17d70*/  IADD3 R12, P0, R0, R12, RZ ;  /* 0x0000000c000c7210 */ /* 0x000fe20007f1e0ff */
[----:B------:R-:W-:Y:S01]  /*17d80*/  IMAD R7, R7, c[0x0][0x1e8], RZ ;  /* 0x00007a0007077a24 */ /* 0x000fe200078e02ff */
[----:B------:R-:W-:-:S03]  /*17d90*/  SHF.R.S32.HI R3, RZ, 0x3, R2 ;  /* 0x00000003ff037819 */ /* 0x000fc60000011402 */
[----:B------:R-:W-:Y:S01]  /*17da0*/  IMAD R7, R4, c[0x0][0x1ec], R7 ;  /* 0x00007b0004077a24 */ /* 0x000fe200078e0207 */
[----:B------:R-:W-:Y:S01]  /*17db0*/  SHF.R.S32.HI R0, RZ, 0x1f, R3 ;  /* 0x0000001fff007819 */ /* 0x000fe20000011403 */
[----:B------:R-:W-:-:S03]  /*17dc0*/  IMAD.IADD R4, R179, 0x1, -R4 ;  /* 0x00000001b3047824 */ /* 0x000fc600078e0a04 */
[----:B------:R-:W-:Y:S02]  /*17dd0*/  IADD3.X R13, R180, R13, R7, P0, !PT ;  /* 0x0000000db40d7210 */ /* 0x000fe400007fe407 */
[----:B------:R-:W-:-:S03]  /*17de0*/  ISETP.GE.OR P0, PT, R3, R4, P1 ;  /* 0x000000040300720c */ /* 0x000fc60000f06670 */
        /* <DEDUP_REMOVED lines=11> */
.L_x_5594:
[----:B------:R-:W-:Y:S05]  /*17ea0*/  BSYNC B0 ;  /* 0x0000000000007941 */ /* 0x000fea0003800000 */
.L_x_5593:
        /* <DEDUP_REMOVED lines=14> */
[----:B---3--:R2:W-:Y:S02]  /*17f90*/  STG.E.128 [R20.64], R16 ;  /* 0x0000001014007986 */ /* 0x0085e4000c101d06 */
.L_x_5596:
[----:B------:R-:W-:Y:S05]  /*17fa0*/  BSYNC B0 ;  /* 0x0000000000007941 */ /* 0x000fea0003800000 */
.L_x_5595:
        /* <DEDUP_REMOVED lines=14> */
[----:B------:R2:W-:Y:S02]  /*18090*/  STG.E.128 [R16.64], R8 ;  /* 0x0000000810007986 */ /* 0x0005e4000c101d06 */
.L_x_5598:
[----:B------:R-:W-:Y:S05]  /*180a0*/  BSYNC B0 ;  /* 0x0000000000007941 */ /* 0x000fea0003800000 */
.L_x_5597:
[----:B------:R-:W-:-:S04]  /*180b0*/  IADD3 R5, R3, 0x30, RZ ;  /* 0x0000003003057810 */ /* 0x000fc80007ffe0ff */
[----:B------:R-:W-:-:S13]  /*180c0*/  ISETP.GE.OR P0, PT, R5, R4, P1 ;  /* 0x000000040500720c */ /* 0x000fda0000f06670 */
        /* <DEDUP_REMOVED lines=13> */
.L_x_5599:
        /* <DEDUP_REMOVED lines=14> */
.L_x_7908:


//--------------------- .text._ZN5flash24flash_fwd_splitkv_kernelI23Flash_fwd_kernel_traitsILi64ELi64ELi128ELi4ELb0ELb0EN7cutlass10bfloat16_tE19Flash_kernel_traitsILi64ELi64ELi128ELi4ES3_EELb1ELb0ELb0ELb0ELb0ELb1ELb0ELb1EEEvNS_16Flash_fwd_paramsE --------------------------
	.section	.text._ZN5flash24flash_fwd_splitkv_kernelI23Flash_fwd_kernel_traitsILi64ELi64ELi128ELi4ELb0ELb0EN7cutlass10bfloat16_tE19Flash_kernel_traitsILi64ELi64ELi128ELi4ES3_EELb1ELb0ELb0ELb0ELb0ELb1ELb0ELb1EEEvNS_16Flash_fwd_paramsE,"ax",@progbits
	.sectioninfo	@"SHI_REGISTERS=255"
	.align	128
        .global         _ZN5flash24flash_fwd_splitkv_kernelI23Flash_fwd_kernel_traitsILi64ELi64ELi128ELi4ELb0ELb0EN7cutlass10bfloat16_tE19Flash_kernel_traitsILi64ELi64ELi128ELi4ES3_EELb1ELb0ELb0ELb0ELb0ELb1ELb0ELb1EEEvNS_16Flash_fwd_paramsE
        .type           _ZN5flash24flash_fwd_splitkv_kernelI23Flash_fwd_kernel_traitsILi64ELi64ELi128ELi4ELb0ELb0EN7cutlass10bfloat16_tE19Flash_kernel_traitsILi64ELi64ELi128ELi4ES3_EELb1ELb0ELb0ELb0ELb0ELb1ELb0ELb1EEEvNS_16Flash_fwd_paramsE,@function
        .size           _ZN5flash24flash_fwd_splitkv_kernelI23Flash_fwd_kernel_traitsILi64ELi64ELi128ELi4ELb0ELb0EN7cutlass10bfloat16_tE19Flash_kernel_traitsILi64ELi64ELi128ELi4ES3_EELb1ELb0ELb0ELb0ELb0ELb1ELb0ELb1EEEvNS_16Flash_fwd_paramsE,(.L_x_7909 - _ZN5flash24flash_fwd_splitkv_kernelI23Flash_fwd_kernel_traitsILi64ELi64ELi128ELi4ELb0ELb0EN7cutlass10bfloat16_tE19Flash_kernel_traitsILi64ELi64ELi128ELi4ES3_EELb1ELb0ELb0ELb0ELb0ELb1ELb0ELb1EEEvNS_16Flash_fwd_paramsE)
        .other          _ZN5flash24flash_fwd_splitkv_kernelI23Flash_fwd_kernel_traitsILi64ELi64ELi128ELi4ELb0ELb0EN7cutlass10bfloat16_tE19Flash_kernel_traitsILi64ELi64ELi128ELi4ES3_EELb1ELb0ELb0ELb0ELb0ELb1ELb0ELb1EEEvNS_16Flash_fwd_paramsE,@"STO_CUDA_ENTRY STV_DEFAULT"
_ZN5flash24flash_fwd_splitkv_kernelI23Flash_fwd_kernel_traitsILi64ELi64ELi128ELi4ELb0ELb0EN7cutlass10bfloat16_tE19Flash_kernel_traitsILi64ELi64ELi128ELi4ES3_EELb1ELb0ELb0ELb0ELb0ELb1ELb0ELb1EEEvNS_16Flash_fwd_paramsE:
.text._ZN5flash24flash_fwd_splitkv_kernelI23Flash_fwd_kernel_traitsILi64ELi64ELi128ELi4ELb0ELb0EN7cutlass10bfloat16_tE19Flash_kernel_traitsILi64ELi64ELi128ELi4ES3_EELb1ELb0ELb0ELb0ELb0ELb1ELb0ELb1EEEvNS_16Flash_fwd_paramsE:
        /* <DEDUP_REMOVED lines=35> */
.L_x_5600:
[----:B--2-4-:R-:W-:Y:S02]  /*0230*/  MOV R2, c[0x0][0x218] ;  /* 0x0000860000027a02 */ /* 0x014fe40000000f00 */
.L_x_5601:
        /* <DEDUP_REMOVED lines=74> */
.L_x_5604:
[----:B------:R-:W-:Y:S05]  /*06e0*/  BSYNC B0 ;  /* 0x0000000000007941 */ /* 0x000fea0003800000 */
.L_x_5603:
        /* <DEDUP_REMOVED lines=16> */
.L_x_5606:
[----:B------:R-:W-:Y:S05]  /*07f0*/  BSYNC B0 ;  /* 0x0000000000007941 */ /* 0x000fea0003800000 */
.L_x_5605:
        /* <DEDUP_REMOVED lines=16> */
.L_x_5608:
[----:B------:R-:W-:Y:S05]  /*0900*/  BSYNC B0 ;  /* 0x0000000000007941 */ /* 0x000fea0003800000 */
.L_x_5607:
        /* <DEDUP_REMOVED lines=16> */
.L_x_5610:
[----:B------:R-:W-:Y:S05]  /*0a10*/  BSYNC B0 ;  /* 0x0000000000007941 */ /* 0x000fea0003800000 */
.L_x_5609:
        /* <DEDUP_REMOVED lines=19> */
.L_x_5602:
        /* <DEDUP_REMOVED lines=92> */
.L_x_5611:
        /* <DEDUP_REMOVED lines=16> */
.L_x_5613:
        /* <DEDUP_REMOVED lines=52> */
.L_x_5612:
        /* <DEDUP_REMOVED lines=258> */
.L_x_5668:
        /* <DEDUP_REMOVED lines=42> */
[----:B------:R-:W-:-:S13]  /*2810*/  ISETP.LT.OR P5, PT, R119, R3, P0 ;  /* 0x000000037700720c */ /* 0x000fda00007a1670 */
        /* <DEDUP_REMOVED lines=27> */
[----:B------:R-:W-:-:S13]  /*29d0*/  ISETP.NE.AND P4, PT, R0, RZ, PT ;  /* 0x000000ff0000720c */ /* 0x000fda0003f85270 */
[----:B------:R-:W4:Y:S04]  /*29e0*/  @!P4 LDG.E.128 R16, [R16.64] ;  /* 0x000000061010c981 */ /* 0x000f28000c1e1d00 */
[----:B----4-:R3:W-:Y:S04]  /*29f0*/  @!P4 STG.E.128 [R40.64], R16 ;  /* 0x000000102800c986 */ /* 0x0107e8000c101d06 */
[----:B-1----:R-:W4:Y:S04]  /*2a00*/  @!P5 LDG.E.128 R12, [R38.64] ;  /* 0x00000006260cd981 */ /* 0x002f28000c1e1d00 */
[----:B----4-:R3:W-:Y:S04]  /*2a10*/  @!P5 STG.E.128 [R36.64], R12 ;  /* 0x0000000c2400d986 */ /* 0x0107e8000c101d06 */
[----:B--2---:R-:W2:Y:S04]  /*2a20*/  @!P0 LDG.E.128 R4, [R34.64] ;  /* 0x0000000622048981 */ /* 0x004ea8000c1e1d00 */
[----:B--2---:R3:W-:Y:S01]  /*2a30*/  @!P0 STG.E.128 [R32.64], R4 ;  /* 0x0000000420008986 */ /* 0x0047e2000c101d06 */
[----:B------:R-:W-:-:S13]  /*2a40*/  ISETP.NE.AND P0, PT, RZ, UR4, PT ;  /* 0x00000004ff007c0c */ /* 0x000fda000bf05270 */
[----:B------:R-:W-:-:S05]  /*2a50*/  @!P0 BRA `(.L_x_5615) ;  /* 0x00004e4000008947 */ /* 0x000fca0003800000 */
[----:B------:R-:W-:-:S13]  /*2a60*/  ISETP.NE.AND P0, PT, RZ, UR8, PT ;  /* 0x00000008ff007c0c */ /* 0x000fda000bf05270 */
        /* <DEDUP_REMOVED lines=51> */
.L_x_5618:
[----:B------:R-:W-:Y:S05]  /*2da0*/  BSYNC B0 ;  /* 0x0000000000007941 */ /* 0x000fea0003800000 */
.L_x_5617:
        /* <DEDUP_REMOVED lines=57> */
.L_x_5620:
[----:B------:R-:W-:Y:S05]  /*3140*/  BSYNC B0 ;  /* 0x0000000000007941 */ /* 0x000fea0003800000 */
.L_x_5619:
        /* <DEDUP_REMOVED lines=57> */
.L_x_5622:
[----:B------:R-:W-:Y:S05]  /*34e0*/  BSYNC B0 ;  /* 0x0000000000007941 */ /* 0x000fea0003800000 */
.L_x_5621:
        /* <DEDUP_REMOVED lines=61> */
.L_x_5624:
[----:B------:R-:W-:Y:S05]  /*38c0*/  BSYNC B0 ;  /* 0x0000000000007941 */ /* 0x000fea0003800000 */
.L_x_5623:
[----:B------:R-:W-:Y:S01]  /*38d0*/  ISETP.NE.AND P0, PT, R152, RZ, PT ;  /* 0x000000ff9800720c */ /* 0x000fe20003f05270 */
[----:B------:R-:W-:-:S12]  /*38e0*/  BSSY B0, `(.L_x_5625) ;  /* 0x0000039000007945 */ /* 0x000fd80003800000 */
        /* <DEDUP_REMOVED lines=56> */
.L_x_5626:
[----:B------:R-:W-:Y:S05]  /*3c70*/  BSYNC B0 ;  /* 0x0000000000007941 */ /* 0x000fea0003800000 */
.L_x_5625:
        /* <DEDUP_REMOVED lines=61> */
.L_x_5628:
[----:B------:R-:W-:Y:S05]  /*4050*/  BSYNC B0 ;  /* 0x0000000000007941 */ /* 0x000fea0003800000 */
.L_x_5627:
        /* <DEDUP_REMOVED lines=61> */
.L_x_5630:
[----:B------:R-:W-:Y:S05]  /*4430*/  BSYNC B0 ;  /* 0x0000000000007941 */ /* 0x000fea0003800000 */
.L_x_5629:
[----:B------:R-:W-:Y:S01]  /*4440*/  ISETP.NE.AND P0, PT, R150, RZ, PT ;  /* 0x000000ff9600720c */ /* 0x000fe20003f05270 */
[----:B------:R-:W-:-:S12]  /*4450*/  BSSY B0, `(.L_x_5631) ;  /* 0x000003d000007945 */ /* 0x000fd80003800000 */
        /* <DEDUP_REMOVED lines=60> */
.L_x_5632:
[----:B------:R-:W-:Y:S05]  /*4820*/  BSYNC B0 ;  /* 0x0000000000007941 */ /* 0x000fea0003800000 */
.L_x_5631:
        /* <DEDUP_REMOVED lines=10> */
.L_x_5616:
[----:B------:R-:W-:Y:S01]  /*48d0*/  ULEA.HI UR5, UR4, UR4, URZ, 0x1 ;  /* 0x0000000404057291 */ /* 0x000fe2000f8f083f */
[----:B------:R-:W-:Y:S03]  /*48e0*/  BSSY B1, `(.L_x_5634) ;  /* 0x0000057000017945 */ /* 0x000fe60003800000 */
[----:B------:R-:W-:Y:S06]  /*48f0*/  USHF.R.S32.HI UR5, URZ, 0x1, UR5 ;  /* 0x000000013f057899 */ /* 0x000fec0008011405 */
[----:B------:R-:W-:Y:S01]  /*4900*/  MOV R151, UR5 ;  /* 0x0000000500977c02 */ /* 0x000fe20008000f00 */
[----:B------:R-:W-:-:S05]  /*4910*/  @P1 BRA `(.L_x_5635) ;  /* 0x0000053000001947 */ /* 0x000fca0003800000 */
[----:B---3--:R1:W5:Y:S01]  /*4920*/  LDG.E.128 R40, [R94.64] ;  /* 0x000000065e287981 */ /* 0x008362000c1e1d00 */
[----:B------:R-:W-:Y:S01]  /*4930*/  ISETP.GE.AND P0, PT, R100, UR4, PT ;  /* 0x0000000464007c0c */ /* 0x000fe2000bf06270 */
[----:B------:R-:W-:-:S12]  /*4940*/  BSSY B0, `(.L_x_5636) ;  /* 0x000004e000007945 */ /* 0x000fd80003800000 */
        /* <DEDUP_REMOVED lines=77> */
.L_x_5637:
[----:B------:R-:W-:Y:S05]  /*4e20*/  BSYNC B0 ;  /* 0x0000000000007941 */ /* 0x000fea0003800000 */
.L_x_5636:
[----:B------:R-:W-:Y:S05]  /*4e30*/  MOV R89, R87 ;  /* 0x0000005700597202 */ /* 0x000fea0000000f00 */
[----:B-----5:R2:W-:Y:S02]  /*4e40*/  STG.E.128 [R88.64], R40 ;  /* 0x0000002858007986 */ /* 0x0205e4000c101d06 */
.L_x_5635:
[----:B------:R-:W-:Y:S05]  /*4e50*/  BSYNC B1 ;  /* 0x0000000000017941 */ /* 0x000fea0003800000 */
.L_x_5634:
        /* <DEDUP_REMOVED lines=88> */
.L_x_5641:
[----:B------:R-:W-:Y:S05]  /*53e0*/  BSYNC B0 ;  /* 0x0000000000007941 */ /* 0x000fea0003800000 */
.L_x_5640:
[C---:B------:R-:W-:Y:S04]  /*53f0*/  LEA R2, P0, R174.reuse, R88, 0x1 ;  /* 0x00000058ae027211 */ /* 0x040fe800078008ff */
[----:B------:R-:W-:Y:S05]  /*5400*/  LEA.HI.X R3, R174, R87, R173, 0x1, P0 ;  /* 0x00000057ae037211 */ /* 0x000fea00000f0cad */
[----:B-----5:R3:W-:Y:S04]  /*5410*/  STG.E.128 [R2.64], R40 ;  /* 0x0000002802007986 */ /* 0x0207e8000c101d06 */
.L_x_5639:
[----:B------:R-:W-:Y:S05]  /*5420*/  BSYNC B1 ;  /* 0x0000000000017941 */ /* 0x000fea0003800000 */
.L_x_5638:
        /* <DEDUP_REMOVED lines=88> */
.L_x_5645:
[----:B------:R-:W-:Y:S05]  /*59b0*/  BSYNC B0 ;  /* 0x0000000000007941 */ /* 0x000fea0003800000 */
.L_x_5644:
[C---:B------:R-:W-:Y:S04]  /*59c0*/  LEA R2, P0, R146.reuse, R88, 0x1 ;  /* 0x0000005892027211 */ /* 0x040fe800078008ff */
[----:B------:R-:W-:Y:S05]  /*59d0*/  LEA.HI.X R3, R146, R87, R69, 0x1, P0 ;  /* 0x0000005792037211 */ /* 0x000fea00000f0c45 */
[----:B-----5:R3:W-:Y:S04]  /*59e0*/  STG.E.128 [R2.64], R40 ;  /* 0x0000002802007986 */ /* 0x0207e8000c101d06 */
.L_x_5643:
[----:B------:R-:W-:Y:S05]  /*59f0*/  BSYNC B1 ;  /* 0x0000000000017941 */ /* 0x000fea0003800000 */
.L_x_5642:
        /* <DEDUP_REMOVED lines=89> */
.L_x_5649:
[----:B------:R-:W-:Y:S05]  /*5f90*/  BSYNC B0 ;  /* 0x0000000000007941 */ /* 0x000fea0003800000 */
.L_x_5648:
[----:B------:R-:W-:Y:S02]  /*5fa0*/  MOV R3, 0x60 ;  /* 0x0000006000037802 */ /* 0x000fe40000000f00 */
[----:B------:R-:W-:Y:S03]  /*5fb0*/  MOV R89, R87 ;  /* 0x0000005700597202 */ /* 0x000fe60000000f00 */
[C---:B------:R-:W-:Y:S02]  /*5fc0*/  IMAD R0, R3.reuse, c[0x0][0x19c], RZ ;  /* 0x0000670003007a24 */ /* 0x040fe400078e02ff */
[----:B------:R-:W-:Y:S05]  /*5fd0*/  IMAD.WIDE.U32 R4, R3, c[0x0][0x198], R88 ;  /* 0x0000660003047a25 */ /* 0x000fea00078e0058 */
[----:B------:R-:W-:Y:S05]  /*5fe0*/  IADD3 R5, R5, R0, RZ ;  /* 0x0000000005057210 */ /* 0x000fea0007ffe0ff */
[----:B-----5:R3:W-:Y:S02]  /*5ff0*/  STG.E.128 [R4.64], R40 ;  /* 0x0000002804007986 */ /* 0x0207e4000c101d06 */
.L_x_5647:
[----:B------:R-:W-:Y:S05]  /*6000*/  BSYNC B1 ;  /* 0x0000000000017941 */ /* 0x000fea0003800000 */
.L_x_5646:
[----:B------:R-:W-:Y:S01]  /*6010*/  ISETP.NE.AND P0, PT, R152, RZ, PT ;  /* 0x000000ff9800720c */ /* 0x000fe20003f05270 */
[----:B------:R-:W-:-:S12]  /*6020*/  BSSY B1, `(.L_x_5650) ;  /* 0x000005c000017945 */ /* 0x000fd80003800000 */
        /* <DEDUP_REMOVED lines=87> */
.L_x_5653:
[----:B------:R-:W-:Y:S05]  /*65a0*/  BSYNC B0 ;  /* 0x0000000000007941 */ /* 0x000fea0003800000 */
.L_x_5652:
[C---:B------:R-:W-:Y:S04]  /*65b0*/  LEA R2, P0, R148.reuse, R88, 0x1 ;  /* 0x0000005894027211 */ /* 0x040fe800078008ff */
[----:B------:R-:W-:Y:S05]  /*65c0*/  LEA.HI.X R3, R148, R87, R72, 0x1, P0 ;  /* 0x0000005794037211 */ /* 0x000fea00000f0c48 */
[----:B-----5:R3:W-:Y:S04]  /*65d0*/  STG.E.128 [R2.64], R40 ;  /* 0x0000002802007986 */ /* 0x0207e8000c101d06 */
.L_x_5651:
[----:B------:R-:W-:Y:S05]  /*65e0*/  BSYNC B1 ;  /* 0x0000000000017941 */ /* 0x000fea0003800000 */
.L_x_5650:
        /* <DEDUP_REMOVED lines=89> */
.L_x_5657:
[----:B------:R-:W-:Y:S05]  /*6b80*/  BSYNC B0 ;  /* 0x0000000000007941 */ /* 0x000fea0003800000 */
.L_x_5656:
[----:B------:R-:W-:Y:S02]  /*6b90*/  MOV R3, 0xa0 ;  /* 0x000000a000037802 */ /* 0x000fe40000000f00 */
[----:B------:R-:W-:Y:S03]  /*6ba0*/  MOV R89, R87 ;  /* 0x0000005700597202 */ /* 0x000fe60000000f00 */
[C---:B------:R-:W-:Y:S02]  /*6bb0*/  IMAD R0, R3.reuse, c[0x0][0x19c], RZ ;  /* 0x0000670003007a24 */ /* 0x040fe400078e02ff */
[----:B------:R-:W-:Y:S05]  /*6bc0*/  IMAD.WIDE.U32 R4, R3, c[0x0][0x198], R88 ;  /* 0x0000660003047a25 */ /* 0x000fea00078e0058 */
[----:B------:R-:W-:Y:S05]  /*6bd0*/  IADD3 R5, R5, R0, RZ ;  /* 0x0000000005057210 */ /* 0x000fea0007ffe0ff */
[----:B-----5:R3:W-:Y:S02]  /*6be0*/  STG.E.128 [R4.64], R40 ;  /* 0x0000002804007986 */ /* 0x0207e4000c101d06 */
.L_x_5655:
[----:B------:R-:W-:Y:S05]  /*6bf0*/  BSYNC B1 ;  /* 0x0000000000017941 */ /* 0x000fea0003800000 */
.L_x_5654:
        /* <DEDUP_REMOVED lines=89> */
.L_x_5661:
[----:B------:R-:W-:Y:S05]  /*7190*/  BSYNC B0 ;  /* 0x0000000000007941 */ /* 0x000fea0003800000 */
.L_x_5660:
[----:B------:R-:W-:Y:S02]  /*71a0*/  MOV R3, 0xc0 ;  /* 0x000000c000037802 */ /* 0x000fe40000000f00 */
[----:B------:R-:W-:Y:S03]  /*71b0*/  MOV R89, R87 ;  /* 0x0000005700597202 */ /* 0x000fe60000000f00 */
[C---:B------:R-:W-:Y:S02]  /*71c0*/  IMAD R0, R3.reuse, c[0x0][0x19c], RZ ;  /* 0x0000670003007a24 */ /* 0x040fe400078e02ff */
[----:B------:R-:W-:Y:S05]  /*71d0*/  IMAD.WIDE.U32 R4, R3, c[0x0][0x198], R88 ;  /* 0x0000660003047a25 */ /* 0x000fea00078e0058 */
[----:B------:R-:W-:Y:S05]  /*71e0*/  IADD3 R5, R5, R0, RZ ;  /* 0x0000000005057210 */ /* 0x000fea0007ffe0ff */
[----:B-----5:R3:W-:Y:S02]  /*71f0*/  STG.E.128 [R4.64], R40 ;  /* 0x0000002804007986 */ /* 0x0207e4000c101d06 */
.L_x_5659:
[----:B------:R-:W-:Y:S05]  /*7200*/  BSYNC B1 ;  /* 0x0000000000017941 */ /* 0x000fea0003800000 */
.L_x_5658:
[----:B------:R-:W-:Y:S01]  /*7210*/  ISETP.NE.AND P0, PT, R150, RZ, PT ;  /* 0x000000ff9600720c */ /* 0x000fe20003f05270 */
[----:B------:R-:W-:-:S12]  /*7220*/  BSSY B1, `(.L_x_5662) ;  /* 0x000005f000017945 */ /* 0x000fd80003800000 */
        /* <DEDUP_REMOVED lines=87> */
.L_x_5665:
[----:B------:R-:W-:Y:S05]  /*77a0*/  BSYNC B0 ;  /* 0x0000000000007941 */ /* 0x000fea0003800000 */
.L_x_5664:
[----:B------:R-:W-:Y:S02]  /*77b0*/  MOV R3, 0xe0 ;  /* 0x000000e000037802 */ /* 0x000fe40000000f00 */
[----:B------:R-:W-:Y:S03]  /*77c0*/  MOV R89, R87 ;  /* 0x0000005700597202 */ /* 0x000fe60000000f00 */
[C---:B------:R-:W-:Y:S02]  /*77d0*/  IMAD R0, R3.reuse, c[0x0][0x19c], RZ ;  /* 0x0000670003007a24 */ /* 0x040fe400078e02ff */
[----:B------:R-:W-:Y:S05]  /*77e0*/  IMAD.WIDE.U32 R4, R3, c[0x0][0x198], R88 ;  /* 0x0000660003047a25 */ /* 0x000fea00078e0058 */
[----:B------:R-:W-:Y:S05]  /*77f0*/  IADD3 R5, R5, R0, RZ ;  /* 0x0000000005057210 */ /* 0x000fea0007ffe0ff */
[----:B-----5:R3:W-:Y:S02]  /*7800*/  STG.E.128 [R4.64], R40 ;  /* 0x0000002804007986 */ /* 0x0207e4000c101d06 */
.L_x_5663:
[----:B------:R-:W-:Y:S05]  /*7810*/  BSYNC B1 ;  /* 0x0000000000017941 */ /* 0x000fea0003800000 */
.L_x_5662:
        /* <DEDUP_REMOVED lines=8> */
.L_x_5615:
        /* <DEDUP_REMOVED lines=72> */
.L_x_5633:
[----:B------:R-:W-:Y:S01]  /*7d20*/  ISETP.NE.AND P1, PT, R177, RZ, PT ;  /* 0x000000ffb100720c */ /* 0x000fe20003f25270 */
[----:B------:R-:W-:Y:S04]  /*7d30*/  IMAD.MOV.U32 R0, RZ, RZ, c[0x0][0x288] ;  /* 0x0000a200ff007624 */ /* 0x000fe800078e00ff */
[----:B------:R-:W-:Y:S05]  /*7d40*/  IMAD.U32 R3, R0, -0x80, RZ ;  /* 0xffffff8000037824 */ /* 0x000fea00078e00ff */
[C---:B-1----:R-:W-:Y:S04]  /*7d50*/  LEA R94, P0, R3.reuse, R94, 0x1 ;  /* 0x0000005e035e7211 */ /* 0x042fe800078008ff */
[----:B------:R-:W-:Y:S01]  /*7d60*/  LEA.HI.X.SX32 R95, R3, R95, 0x1, P0 ;  /* 0x0000005f035f7211 */ /* 0x000fe200000f0eff */
[----:B------:R-:W-:-:S05]  /*7d70*/  @!P1 BRA `(.L_x_5666) ;  /* 0x000004c000009947 */ /* 0x000fca0003800000 */
[----:B------:R-:W-:Y:S04]  /*7d80*/  IADD3 R3, R11, -0x1, RZ ;  /* 0xffffffff0b037810 */ /* 0x000fe80007ffe0ff */
[----:B------:R-:W-:-:S13]  /*7d90*/  ISETP.GT.AND P0, PT, R3, R66, PT ;  /* 0x000000420300720c */ /* 0x000fda0003f04270 */
        /* <DEDUP_REMOVED lines=74> */
.L_x_5666:
        /* <DEDUP_REMOVED lines=9> */
.L_x_5667:
[----:B------:R-:W-:Y:S04]  /*82d0*/  IADD3 R11, R11, -0x1, RZ ;  /* 0xffffffff0b0b7810 */ /* 0x000fe80007ffe0ff */
[----:B------:R-:W-:-:S13]  /*82e0*/  ISETP.GT.AND P0, PT, R11, R66, PT ;  /* 0x000000420b00720c */ /* 0x000fda0003f04270 */
[----:B------:R-:W-:-:S05]  /*82f0*/  @P0 BRA `(.L_x_5668) ;  /* 0xffffa27000000947 */ /* 0x000fca000383ffff */
.L_x_5614:
        /* <DEDUP_REMOVED lines=10> */
[----:B-1-3--:R-:W-:-:S05]  /*83a0*/  @P0 IMAD.WIDE R12, R3, R2, c[0x0][0x250] ;  /* 0x00009400030c0625 */ /* 0x00afca00078e0202 */
[----:B------:R-:W3:Y:S01]  /*83b0*/  @P0 LDG.E R0, [R12.64] ;  /* 0x000000060c000981 */ /* 0x000ee2000c1e1900 */
[----:B------:R-:W-:Y:S01]  /*83c0*/  IMAD.MOV.U32 R5, RZ, RZ, c[0x0][0x190] ;  /* 0x00006400ff057624 */ /* 0x000fe200078e00ff */
        /* <DEDUP_REMOVED lines=8> */
[C---:B------:R-:W-:Y:S01]  /*8450*/  LEA R134, P2, R5.reuse, R134, 0x5 ;  /* 0x0000008605867211 */ /* 0x040fe200078428ff */
[----:B------:R-:W-:Y:S01]  /*8460*/  ULDC.U8 UR4, c[0x0][0x313] ;  /* 0x0000c4c000047ab9 */ /* 0x000fe20000000000 */
[-CC-:B------:R-:W-:Y:S01]  /*8470*/  LEA.HI.X R7, R5, R137.reuse, R3.reuse, 0x4, P0 ;  /* 0x0000008905077211 */ /* 0x180fe200000f2403 */
[----:B------:R-:W-:Y:S01]  /*8480*/  IMAD.IADD R4, R9, 0x1, R4 ;  /* 0x0000000109047824 */ /* 0x000fe200078e0204 */
[----:B------:R-:W-:Y:S01]  /*8490*/  LEA R26, P0, R8, c[0x0][0x160], 0x1 ;  /* 0x00005800081a7a11 */ /* 0x000fe200078008ff */
[----:B------:R-:W-:Y:S01]  /*84a0*/  IMAD.SHL.U32 R25, R61, 0x10, RZ ;  /* 0x000000103d197824 */ /* 0x000fe200078e00ff */
[----:B------:R-:W-:-:S02]  /*84b0*/  LEA.HI.X R3, R5, R137, R3, 0x5, P2 ;  /* 0x0000008905037211 */ /* 0x000fc400010f2c03 */
[----:B------:R-:W-:Y:S02]  /*84c0*/  LEA.HI.X R27, R8, c[0x0][0x164], R4, 0x1, P0 ;  /* 0x00005900081b7a11 */ /* 0x000fe400000f0c04 */
[----:B------:R-:W-:Y:S02]  /*84d0*/  LEA R28, P0, R134, c[0x0][0x160], 0x1 ;  /* 0x00005800861c7a11 */ /* 0x000fe400078008ff */
[----:B------:R-:W-:Y:S02]  /*84e0*/  LEA R36, P1, R2, c[0x0][0x160], 0x1 ;  /* 0x0000580002247a11 */ /* 0x000fe400078208ff */
[----:B------:R-:W-:Y:S02]  /*84f0*/  LEA.HI.X R29, R134, c[0x0][0x164], R3, 0x1, P0 ;  /* 0x00005900861d7a11 */ /* 0x000fe400000f0c03 */
[----:B------:R-:W-:Y:S01]  /*8500*/  ISETP.NE.AND P0, PT, RZ, UR4, PT ;  /* 0x00000004ff007c0c */ /* 0x000fe2000bf05270 */
[----:B-1----:R-:W-:Y:S01]  /*8510*/  IMAD R55, R6, 0x40, R55 ;  /* 0x0000004006377824 */ /* 0x002fe200078e0237 */
[----:B------:R-:W-:Y:S01]  /*8520*/  LEA.HI.X R37, R2, c[0x0][0x164], R7, 0x1, P1 ;  /* 0x0000590002257a11 */ /* 0x000fe200008f0c07 */
[----:B------:R-:W-:-:S02]  /*8530*/  IMAD R7, R6, -0x40, R175 ;  /* 0xffffffc006077824 */ /* 0x000fc400078e02af */
[----:B---3--:R-:W-:-:S04]  /*8540*/  IMAD.IADD R0, R55, 0x1, R0 ;  /* 0x0000000137007824 */ /* 0x008fc800078e0200 */
        /* <DEDUP_REMOVED lines=64> */
.L_x_5675:
[----:B------:R-:W-:Y:S05]  /*8950*/  BSYNC B0 ;  /* 0x0000000000007941 */ /* 0x000fea0003800000 */
.L_x_5674:
[----:B-----5:R3:W-:Y:S02]  /*8960*/  STS.128 [R184], R8 ;  /* 0x00000008b8007388 */ /* 0x0207e40000000c00 */
.L_x_5673:
[----:B------:R-:W-:Y:S05]  /*8970*/  BSYNC B1 ;  /* 0x0000000000017941 */ /* 0x000fea0003800000 */
.L_x_5672:
        /* <DEDUP_REMOVED lines=58> */
.L_x_5679:
[----:B------:R-:W-:Y:S05]  /*8d20*/  BSYNC B0 ;  /* 0x0000000000007941 */ /* 0x000fea0003800000 */
.L_x_5678:
[----:B-----5:R1:W-:Y:S02]  /*8d30*/  STS.128 [R184+0x800], R36 ;  /* 0x00080024b8007388 */ /* 0x0203e40000000c00 */
.L_x_5677:
[----:B------:R-:W-:Y:S05]  /*8d40*/  BSYNC B1 ;  /* 0x0000000000017941 */ /* 0x000fea0003800000 */
.L_x_5676:
        /* <DEDUP_REMOVED lines=21> */
[----:B--2---:R-:W2:Y:S04]  /*8ea0*/  LDG.E.64 R2, [R18.64] ;  /* 0x0000000612027981 */ /* 0x004ea8000c1e1b00 */
[----:B---3--:R-:W3:Y:S01]  /*8eb0*/  LDG.E.64 R4, [R4.64] ;  /* 0x0000000604047981 */ /* 0x008ee2000c1e1b00 */
[C---:B-----5:R-:W-:Y:S01]  /*8ec0*/  LOP3.LUT R8, R29.reuse, 0xffff0000, RZ, 0xc0, !PT ;  /* 0xffff00001d087812 */ /* 0x060fe200078ec0ff */
[----:B------:R-:W-:Y:S01]  /*8ed0*/  IMAD.U32 R10, R28, 0x10000, RZ ;  /* 0x000100001c0a7824 */ /* 0x000fe200078e00ff */
[----:B------:R-:W-:Y:S01]  /*8ee0*/  SHF.L.U32 R9, R29, 0x10, RZ ;  /* 0x000000101d097819 */ /* 0x000fe200000006ff */
[----:B------:R-:W-:Y:S01]  /*8ef0*/  IMAD.U32 R17, R30, 0x10000, RZ ;  /* 0x000100001e117824 */ /* 0x000fe200078e00ff */
[C---:B------:R-:W-:Y:S02]  /*8f00*/  LOP3.LUT R15, R31.reuse, 0xffff0000, RZ, 0xc0, !PT ;  /* 0xffff00001f0f7812 */ /* 0x040fe400078ec0ff */
[----:B------:R-:W-:-:S02]  /*8f10*/  SHF.L.U32 R16, R31, 0x10, RZ ;  /* 0x000000101f107819 */ /* 0x000fc400000006ff */
[----:B------:R-:W-:Y:S02]  /*8f20*/  LOP3.LUT R28, R28, 0xffff0000, RZ, 0xc0, !PT ;  /* 0xffff00001c1c7812 */ /* 0x000fe400078ec0ff */
[----:B------:R-:W-:Y:S02]  /*8f30*/  LOP3.LUT R30, R30, 0xffff0000, RZ, 0xc0, !PT ;  /* 0xffff00001e1e7812 */ /* 0x000fe400078ec0ff */
[----:B--2---:R-:W-:Y:S02]  /*8f40*/  LOP3.LUT R11, R2, 0xffff0000, RZ, 0xc0, !PT ;  /* 0xffff0000020b7812 */ /* 0x004fe400078ec0ff */
[C---:B------:R-:W-:Y:S01]  /*8f50*/  LOP3.LUT R19, R3.reuse, 0xffff0000, RZ, 0xc0, !PT ;  /* 0xffff000003137812 */ /* 0x040fe200078ec0ff */
[----:B------:R-:W-:Y:S01]  /*8f60*/  IMAD.U32 R3, R3, 0x10000, RZ ;  /* 0x0001000003037824 */ /* 0x000fe200078e00ff */
[----:B---3--:R-:W-:Y:S01]  /*8f70*/  LOP3.LUT R21, R4, 0xffff0000, RZ, 0xc0, !PT ;  /* 0xffff000004157812 */ /* 0x008fe200078ec0ff */
[-C--:B------:R-:W-:Y:S01]  /*8f80*/  FMUL.FTZ R18, R8, R11.reuse ;  /* 0x0000000b08127220 */ /* 0x080fe20000410000 */
[----:B------:R-:W-:Y:S01]  /*8f90*/  LOP3.LUT R20, R5, 0xffff0000, RZ, 0xc0, !PT ;  /* 0xffff000005147812 */ /* 0x000fe200078ec0ff */
[----:B------:R-:W-:-:S02]  /*8fa0*/  FMUL.FTZ R22, R9, R11 ;  /* 0x0000000b09167220 */ /* 0x000fc40000410000 */
[----:B------:R-:W-:Y:S02]  /*8fb0*/  FMUL.FTZ R11, R15, R19 ;  /* 0x000000130f0b7220 */ /* 0x000fe40000410000 */
[----:B------:R-:W-:Y:S01]  /*8fc0*/  FFMA.FTZ R18, R9, R21, -R18 ;  /* 0x0000001509127223 */ /* 0x000fe20000010812 */
[----:B------:R-:W-:Y:S01]  /*8fd0*/  SHF.L.U32 R9, R2, 0x10, RZ ;  /* 0x0000001002097819 */ /* 0x000fe200000006ff */
[C---:B------:R-:W-:Y:S02]  /*8fe0*/  FMUL.FTZ R19, R16.reuse, R19 ;  /* 0x0000001310137220 */ /* 0x040fe40000410000 */
[-C--:B------:R-:W-:Y:S02]  /*8ff0*/  FFMA.FTZ R11, R16, R20.reuse, -R11 ;  /* 0x00000014100b7223 */ /* 0x080fe4000001080b */
[----:B------:R-:W-:Y:S01]  /*9000*/  FFMA.FTZ R20, R15, R20, R19 ;  /* 0x000000140f147223 */ /* 0x000fe20000010013 */
[----:B------:R-:W-:Y:S01]  /*9010*/  SHF.L.U32 R15, R4, 0x10, RZ ;  /* 0x00000010040f7819 */ /* 0x000fe200000006ff */
[----:B------:R-:W-:-:S02]  /*9020*/  FMUL.FTZ R2, R28, R9 ;  /* 0x000000091c027220 */ /* 0x000fc40000410000 */
[----:B------:R-:W-:Y:S01]  /*9030*/  FMUL.FTZ R4, R30, R3 ;  /* 0x000000031e047220 */ /* 0x000fe20000410000 */
[----:B------:R-:W-:Y:S01]  /*9040*/  F2FP.BF16.PACK_AB R31, R20, R11 ;  /* 0x0000000b141f723e */ /* 0x000fe200000010ff */
[----:B------:R-:W-:Y:S02]  /*9050*/  IMAD.U32 R5, R5, 0x10000, RZ ;  /* 0x0001000005057824 */ /* 0x000fe400078e00ff */
[----:B------:R-:W-:Y:S02]  /*9060*/  FMUL.FTZ R9, R10, R9 ;  /* 0x000000090a097220 */ /* 0x000fe40000410000 */
[----:B------:R-:W-:Y:S02]  /*9070*/  FMUL.FTZ R3, R17, R3 ;  /* 0x0000000311037220 */ /* 0x000fe40000410000 */
[----:B------:R-:W-:Y:S02]  /*9080*/  FFMA.FTZ R21, R8, R21, R22 ;  /* 0x0000001508157223 */ /* 0x000fe40000010016 */
[----:B------:R-:W-:-:S02]  /*9090*/  FFMA.FTZ R2, R10, R15, -R2 ;  /* 0x0000000f0a027223 */ /* 0x000fc40000010802 */
[----:B------:R-:W-:Y:S01]  /*90a0*/  FFMA.FTZ R9, R28, R15, R9 ;  /* 0x0000000f1c097223 */ /* 0x000fe20000010009 */
[----:B------:R-:W-:Y:S01]  /*90b0*/  F2FP.BF16.PACK_AB R29, R21, R18 ;  /* 0x00000012151d723e */ /* 0x000fe200000010ff */
[-C--:B------:R-:W-:Y:S02]  /*90c0*/  FFMA.FTZ R4, R17, R5.reuse, -R4 ;  /* 0x0000000511047223 */ /* 0x080fe40000010804 */
[----:B------:R-:W-:Y:S01]  /*90d0*/  FFMA.FTZ R3, R30, R5, R3 ;  /* 0x000000051e037223 */ /* 0x000fe20000010003 */
[----:B------:R-:W-:-:S04]  /*90e0*/  F2FP.BF16.PACK_AB R28, R9, R2 ;  /* 0x00000002091c723e */ /* 0x000fc800000010ff */
[----:B------:R-:W-:Y:S02]  /*90f0*/  F2FP.BF16.PACK_AB R30, R3, R4 ;  /* 0x00000004031e723e */ /* 0x000fe400000010ff */
.L_x_5683:
[----:B------:R-:W-:Y:S05]  /*9100*/  BSYNC B0 ;  /* 0x0000000000007941 */ /* 0x000fea0003800000 */
.L_x_5682:
[----:B-----5:R1:W-:Y:S02]  /*9110*/  STS.128 [R184+0x1000], R28 ;  /* 0x0010001cb8007388 */ /* 0x0203e40000000c00 */
.L_x_5681:
[----:B------:R-:W-:Y:S05]  /*9120*/  BSYNC B1 ;  /* 0x0000000000017941 */ /* 0x000fea0003800000 */
.L_x_5680:
[----:B------:R-:W-:-:S04]  /*9130*/  IADD3 R16, R132, 0x30, RZ ;  /* 0x0000003084107810 */ /* 0x000fc80007ffe0ff */
        /* <DEDUP_REMOVED lines=21> */
[C---:B-----5:R-:W-:Y:S01]  /*9290*/  SHF.L.U32 R12, R9.reuse, 0x10, RZ ;  /* 0x00000010090c7819 */ /* 0x060fe200000006ff */
[----:B------:R-:W-:Y:S01]  /*92a0*/  IMAD.U32 R14, R10, 0x10000, RZ ;  /* 0x000100000a0e7824 */ /* 0x000fe200078e00ff */
[----:B------:R-:W-:Y:S01]  /*92b0*/  LOP3.LUT R7, R9, 0xffff0000, RZ, 0xc0, !PT ;  /* 0xffff000009077812 */ /* 0x000fe200078ec0ff */
[C---:B------:R-:W-:Y:S01]  /*92c0*/  IMAD.U32 R9, R8.reuse, 0x10000, RZ ;  /* 0x0001000008097824 */ /* 0x040fe200078e00ff */
[----:B------:R-:W-:Y:S02]  /*92d0*/  LOP3.LUT R15, R8, 0xffff0000, RZ, 0xc0, !PT ;  /* 0xffff0000080f7812 */ /* 0x000fe400078ec0ff */
        /* <DEDUP_REMOVED lines=14> */
[-C--:B------:R-:W-:Y:S02]  /*93c0*/  FFMA.FTZ R17, R12, R20.reuse, -R17 ;  /* 0x000000140c117223 */ /* 0x080fe40000010811 */
[----:B------:R-:W-:Y:S02]  /*93d0*/  FFMA.FTZ R20, R7, R20, R21 ;  /* 0x0000001407147223 */ /* 0x000fe40000010015 */
[----:B------:R-:W-:Y:S02]  /*93e0*/  FFMA.FTZ R11, R11, R18, R10 ;  /* 0x000000120b0b7223 */ /* 0x000fe4000001000a */
[----:B------:R-:W-:Y:S02]  /*93f0*/  IMAD.U32 R7, R5, 0x10000, RZ ;  /* 0x0001000005077824 */ /* 0x000fe400078e00ff */
[-C--:B------:R-:W-:Y:S02]  /*9400*/  FMUL.FTZ R5, R15, R2.reuse ;  /* 0x000000020f057220 */ /* 0x080fe40000410000 */
[----:B------:R-:W-:-:S02]  /*9410*/  FMUL.FTZ R10, R9, R2 ;  /* 0x00000002090a7220 */ /* 0x000fc40000410000 */
[-C--:B------:R-:W-:Y:S02]  /*9420*/  FMUL.FTZ R2, R19, R3.reuse ;  /* 0x0000000313027220 */ /* 0x080fe40000410000 */
[----:B------:R-:W-:Y:S02]  /*9430*/  FMUL.FTZ R12, R14, R3 ;  /* 0x000000030e0c7220 */ /* 0x000fe40000410000 */
[----:B------:R-:W-:Y:S02]  /*9440*/  FFMA.FTZ R8, R13, R18, -R8 ;  /* 0x000000120d087223 */ /* 0x000fe40000010808 */
[-C--:B------:R-:W-:Y:S01]  /*9450*/  FFMA.FTZ R5, R9, R4.reuse, -R5 ;  /* 0x0000000409057223 */ /* 0x080fe20000010805 */
[----:B------:R-:W-:Y:S01]  /*9460*/  F2FP.BF16.PACK_AB R9, R20, R17 ;  /* 0x000000111409723e */ /* 0x000fe200000010ff */
[----:B------:R-:W-:Y:S01]  /*9470*/  FFMA.FTZ R10, R15, R4, R10 ;  /* 0x000000040f0a7223 */ /* 0x000fe2000001000a */
[----:B------:R-:W-:Y:S01]  /*9480*/  F2FP.BF16.PACK_AB R11, R11, R8 ;  /* 0x000000080b0b723e */ /* 0x000fe200000010ff */
[----:B------:R-:W-:-:S02]  /*9490*/  FFMA.FTZ R2, R14, R7, -R2 ;  /* 0x000000070e027223 */ /* 0x000fc40000010802 */
[----:B------:R-:W-:Y:S01]  /*94a0*/  FFMA.FTZ R7, R19, R7, R12 ;  /* 0x0000000713077223 */ /* 0x000fe2000001000c */
[----:B------:R-:W-:-:S04]  /*94b0*/  F2FP.BF16.PACK_AB R8, R10, R5 ;  /* 0x000000050a08723e */ /* 0x000fc800000010ff */
[----:B------:R-:W-:Y:S02]  /*94c0*/  F2FP.BF16.PACK_AB R10, R7, R2 ;  /* 0x00000002070a723e */ /* 0x000fe400000010ff */
.L_x_5686:
[----:B------:R-:W-:Y:S05]  /*94d0*/  BSYNC B0 ;  /* 0x0000000000007941 */ /* 0x000fea0003800000 */
.L_x_5685:
[----:B-----5:R1:W-:Y:S01]  /*94e0*/  STS.128 [R184+0x1800], R8 ;  /* 0x00180008b8007388 */ /* 0x0203e20000000c00 */
[----:B------:R-:W-:Y:S05]  /*94f0*/  BRA `(.L_x_5684) ;  /* 0x00001cd000007947 */ /* 0x000fea0003800000 */
.L_x_5671:
        /* <DEDUP_REMOVED lines=21> */
[----:B---3--:R-:W-:Y:S01]  /*9650*/  IMAD.WIDE R10, R0, 0x2, R10 ;  /* 0x00000002000a7825 */ /* 0x008fe200078e020a */
[----:B------:R-:W-:Y:S02]  /*9660*/  LEA.HI.X.SX32 R0, R9, R4, 0x1, P1 ;  /* 0x0000000409007211 */ /* 0x000fe400008f0eff */
[----:B------:R-:W-:-:S03]  /*9670*/  LEA R12, P1, R5, c[0x0][0x2b0], 0x1 ;  /* 0x0000ac00050c7a11 */ /* 0x000fc600078208ff */
[----:B------:R-:W3:Y:S01]  /*9680*/  LDG.E.128 R8, [R10.64] ;  /* 0x000000060a087981 */ /* 0x000ee2000c1e1d00 */
[----:B------:R-:W-:Y:S02]  /*9690*/  LEA.HI.X R13, R5, c[0x0][0x2b4], R0, 0x1, P1 ;  /* 0x0000ad00050d7a11 */ /* 0x000fe400008f0c00 */
[----:B------:R-:W-:-:S04]  /*96a0*/  IADD3 R5, P1, R17, R2, RZ ;  /* 0x0000000211057210 */ /* 0x000fc80007f3e0ff */
[----:B------:R-:W4:Y:S01]  /*96b0*/  LDG.E.128 R12, [R12.64] ;  /* 0x000000060c0c7981 */ /* 0x000f22000c1e1d00 */
[----:B------:R-:W-:Y:S02]  /*96c0*/  LEA.HI.X.SX32 R0, R17, R4, 0x1, P1 ;  /* 0x0000000411007211 */ /* 0x000fe400008f0eff */
[----:B------:R-:W-:-:S04]  /*96d0*/  LEA R16, P1, R5, c[0x0][0x2a8], 0x1 ;  /* 0x0000aa0005107a11 */ /* 0x000fc800078208ff */
[----:B------:R-:W-:-:S06]  /*96e0*/  LEA.HI.X R17, R5, c[0x0][0x2ac], R0, 0x1, P1 ;  /* 0x0000ab0005117a11 */ /* 0x000fcc00008f0c00 */
[----:B--2---:R-:W2:Y:S01]  /*96f0*/  LDG.E.128 R16, [R16.64] ;  /* 0x0000000610107981 */ /* 0x004ea2000c1e1d00 */
[C---:B-----5:R-:W-:Y:S01]  /*9700*/  IMAD.U32 R24, R20.reuse, 0x10000, RZ ;  /* 0x0001000014187824 */ /* 0x060fe200078e00ff */
[----:B------:R-:W-:Y:S01]  /*9710*/  LOP3.LUT R5, R20, 0xffff0000, RZ, 0xc0, !PT ;  /* 0xffff000014057812 */ /* 0x000fe200078ec0ff */
[C---:B------:R-:W-:Y:S01]  /*9720*/  IMAD.U32 R30, R22.reuse, 0x10000, RZ ;  /* 0x00010000161e7824 */ /* 0x040fe200078e00ff */
[C---:B------:R-:W-:Y:S02]  /*9730*/  LOP3.LUT R0, R21.reuse, 0xffff0000, RZ, 0xc0, !PT ;  /* 0xffff000015007812 */ /* 0x040fe400078ec0ff */
[----:B------:R-:W-:Y:S02]  /*9740*/  SHF.L.U32 R31, R21, 0x10, RZ ;  /* 0x00000010151f7819 */ /* 0x000fe400000006ff */
[----:B------:R-:W-:Y:S02]  /*9750*/  LOP3.LUT R21, R22, 0xffff0000, RZ, 0xc0, !PT ;  /* 0xffff000016157812 */ /* 0x000fe400078ec0ff */
[----:B------:R-:W-:-:S02]  /*9760*/  LOP3.LUT R20, R23, 0xffff0000, RZ, 0xc0, !PT ;  /* 0xffff000017147812 */ /* 0x000fc400078ec0ff */
[----:B------:R-:W-:Y:S01]  /*9770*/  SHF.L.U32 R32, R23, 0x10, RZ ;  /* 0x0000001017207819 */ /* 0x000fe200000006ff */
[C---:B---3--:R-:W-:Y:S01]  /*9780*/  IMAD.U32 R23, R8.reuse, 0x10000, RZ ;  /* 0x0001000008177824 */ /* 0x048fe200078e00ff */
[----:B------:R-:W-:Y:S01]  /*9790*/  LOP3.LUT R22, R8, 0xffff0000, RZ, 0xc0, !PT ;  /* 0xffff000008167812 */ /* 0x000fe200078ec0ff */
[----:B------:R-:W-:Y:S01]  /*97a0*/  IMAD.U32 R33, R10, 0x10000, RZ ;  /* 0x000100000a217824 */ /* 0x000fe200078e00ff */
[C---:B------:R-:W-:Y:S02]  /*97b0*/  SHF.L.U32 R8, R9.reuse, 0x10, RZ ;  /* 0x0000001009087819 */ /* 0x040fe400000006ff */
[----:B------:R-:W-:Y:S02]  /*97c0*/  LOP3.LUT R34, R9, 0xffff0000, RZ, 0xc0, !PT ;  /* 0xffff000009227812 */ /* 0x000fe400078ec0ff */
        /* <DEDUP_REMOVED lines=18> */
[----:B--2---:R-:W-:Y:S01]  /*98f0*/  LOP3.LUT R15, R18, 0xffff0000, RZ, 0xc0, !PT ;  /* 0xffff0000120f7812 */ /* 0x004fe200078ec0ff */
[----:B------:R-:W-:-:S02]  /*9900*/  @!P0 FADD.FTZ R14, -R14, -RZ ;  /* 0x800000ff0e0e8221 */ /* 0x000fc40000010100 */
[----:B------:R-:W-:Y:S02]  /*9910*/  FMUL.FTZ R10, R10, R13 ;  /* 0x0000000d0a0a7220 */ /* 0x000fe40000410000 */
[----:B------:R-:W-:Y:S01]  /*9920*/  FMUL.FTZ R9, R9, R12 ;  /* 0x0000000c09097220 */ /* 0x000fe20000410000 */
[----:B------:R-:W-:Y:S01]  /*9930*/  LOP3.LUT R12, R16, 0xffff0000, RZ, 0xc0, !PT ;  /* 0xffff0000100c7812 */ /* 0x000fe200078ec0ff */
[----:B------:R-:W-:Y:S01]  /*9940*/  FMUL.FTZ R8, R8, R11 ;  /* 0x0000000b08087220 */ /* 0x000fe20000410000 */
[C---:B------:R-:W-:Y:S01]  /*9950*/  SHF.L.U32 R11, R17.reuse, 0x10, RZ ;  /* 0x00000010110b7819 */ /* 0x040fe200000006ff */
        /* <DEDUP_REMOVED lines=9> */
[----:B------:R-:W-:Y:S02]  /*99f0*/  FMUL.FTZ R33, R33, R40 ;  /* 0x0000002821217220 */ /* 0x000fe40000410000 */
[----:B------:R-:W-:Y:S02]  /*9a00*/  FFMA.FTZ R13, R24, R13, R23 ;  /* 0x0000000d180d7223 */ /* 0x000fe40000010017 */
[----:B------:R-:W-:Y:S02]  /*9a10*/  FFMA.FTZ R12, R5, R12, R22 ;  /* 0x0000000c050c7223 */ /* 0x000fe40000010016 */
[----:B------:R-:W-:-:S02]  /*9a20*/  FFMA.FTZ R8, R31, R11, R8 ;  /* 0x0000000b1f087223 */ /* 0x000fc40000010008 */
[----:B------:R-:W-:Y:S02]  /*9a30*/  FFMA.FTZ R17, R0, R17, R41 ;  /* 0x0000001100117223 */ /* 0x000fe40000010029 */
[----:B------:R-:W-:Y:S02]  /*9a40*/  FFMA.FTZ R16, R30, R16, R33 ;  /* 0x000000101e107223 */ /* 0x000fe40000010021 */
[----:B------:R-:W-:Y:S02]  /*9a50*/  FFMA.FTZ R9, R32, R14, R9 ;  /* 0x0000000e20097223 */ /* 0x000fe40000010009 */
[----:B------:R-:W-:Y:S01]  /*9a60*/  FFMA.FTZ R18, R20, R18, R39 ;  /* 0x0000001214127223 */ /* 0x000fe20000010027 */
[----:B------:R-:W-:Y:S01]  /*9a70*/  F2FP.BF16.PACK_AB R20, R12, R13 ;  /* 0x0000000d0c14723e */ /* 0x000fe200000010ff */
[----:B------:R-:W-:Y:S01]  /*9a80*/  FFMA.FTZ R15, R21, R15, R10 ;  /* 0x0000000f150f7223 */ /* 0x000fe2000001000a */
[----:B------:R-:W-:Y:S02]  /*9a90*/  F2FP.BF16.PACK_AB R21, R17, R8 ;  /* 0x000000081115723e */ /* 0x000fe400000010ff */
[----:B------:R-:W-:-:S02]  /*9aa0*/  F2FP.BF16.PACK_AB R23, R18, R9 ;  /* 0x000000091217723e */ /* 0x000fc400000010ff */
[----:B------:R-:W-:Y:S02]  /*9ab0*/  F2FP.BF16.PACK_AB R22, R15, R16 ;  /* 0x000000100f16723e */ /* 0x000fe400000010ff */
.L_x_5690:
[----:B------:R-:W-:Y:S05]  /*9ac0*/  BSYNC B0 ;  /* 0x0000000000007941 */ /* 0x000fea0003800000 */
.L_x_5689:
[----:B-----5:R4:W-:Y:S02]  /*9ad0*/  STS.128 [R184], R20 ;  /* 0x00000014b8007388 */ /* 0x0209e40000000c00 */
.L_x_5688:
[----:B------:R-:W-:Y:S05]  /*9ae0*/  BSYNC B1 ;  /* 0x0000000000017941 */ /* 0x000fea0003800000 */
.L_x_5687:
        /* <DEDUP_REMOVED lines=34> */
[C---:B-----5:R-:W-:Y:S01]  /*9d10*/  LOP3.LUT R5, R21.reuse, 0xffff0000, RZ, 0xc0, !PT ;  /* 0xffff000015057812 */ /* 0x060fe200078ec0ff */
        /* <DEDUP_REMOVED lines=10> */
[----:B------:R-:W-:-:S02]  /*9dc0*/  SHF.L.U32 R8, R9, 0x10, RZ ;  /* 0x0000001009087819 */ /* 0x000fc400000006ff */
[----:B------:R-:W-:Y:S02]  /*9dd0*/  LOP3.LUT R34, R9, 0xffff0000, RZ, 0xc0, !PT ;  /* 0xffff000009227812 */ /* 0x000fe400078ec0ff */
[C---:B------:R-:W-:Y:S01]  /*9de0*/  SHF.L.U32 R9, R11.reuse, 0x10, RZ ;  /* 0x000000100b097819 */ /* 0x040fe200000006ff */
[----:B--2---:R-:W-:Y:S01]  /*9df0*/  IMAD.U32 R36, R12, 0x10000, RZ ;  /* 0x000100000c247824 */ /* 0x004fe200078e00ff */
        /* <DEDUP_REMOVED lines=16> */
[----:B----4-:R-:W-:Y:S01]  /*9f00*/  LOP3.LUT R15, R18, 0xffff0000, RZ, 0xc0, !PT ;  /* 0xffff0000120f7812 */ /* 0x010fe200078ec0ff */
[----:B------:R-:W-:-:S02]  /*9f10*/  FMUL.FTZ R23, R23, R12 ;  /* 0x0000000c17177220 */ /* 0x000fc40000410000 */
[----:B------:R-:W-:Y:S02]  /*9f20*/  @!P0 FADD.FTZ R40, -R40, -RZ ;  /* 0x800000ff28288221 */ /* 0x000fe40000010100 */
        /* <DEDUP_REMOVED lines=17> */
[----:B------:R-:W-:Y:S01]  /*a040*/  FFMA.FTZ R5, R5, R17, R34 ;  /* 0x0000001105057223 */ /* 0x000fe20000010022 */
[----:B------:R-:W-:Y:S01]  /*a050*/  F2FP.BF16.PACK_AB R20, R23, R12 ;  /* 0x0000000c1714723e */ /* 0x000fe200000010ff */
[----:B------:R-:W-:Y:S02]  /*a060*/  FFMA.FTZ R16, R25, R16, R38 ;  /* 0x0000001019107223 */ /* 0x000fe40000010026 */
[----:B------:R-:W-:Y:S02]  /*a070*/  FFMA.FTZ R9, R32, R14, R9 ;  /* 0x0000000e20097223 */ /* 0x000fe40000010009 */
[----:B------:R-:W-:Y:S01]  /*a080*/  FFMA.FTZ R18, R21, R18, R40 ;  /* 0x0000001215127223 */ /* 0x000fe20000010028 */
[----:B------:R-:W-:Y:S01]  /*a090*/  F2FP.BF16.PACK_AB R21, R5, R8 ;  /* 0x000000080515723e */ /* 0x000fe200000010ff */
[----:B------:R-:W-:-:S03]  /*a0a0*/  FFMA.FTZ R13, R22, R15, R13 ;  /* 0x0000000f160d7223 */ /* 0x000fc6000001000d */
[----:B------:R-:W-:Y:S02]  /*a0b0*/  F2FP.BF16.PACK_AB R23, R18, R9 ;  /* 0x000000091217723e */ /* 0x000fe400000010ff */
[----:B------:R-:W-:Y:S02]  /*a0c0*/  F2FP.BF16.PACK_AB R22, R13, R16 ;  /* 0x000000100d16723e */ /* 0x000fe400000010ff */
.L_x_5694:
[----:B------:R-:W-:Y:S05]  /*a0d0*/  BSYNC B0 ;  /* 0x0000000000007941 */ /* 0x000fea0003800000 */
.L_x_5693:
[----:B-----5:R1:W-:Y:S02]  /*a0e0*/  STS.128 [R184+0x800], R20 ;  /* 0x00080014b8007388 */ /* 0x0203e40000000c00 */
.L_x_5692:
[----:B------:R-:W-:Y:S05]  /*a0f0*/  BSYNC B1 ;  /* 0x0000000000017941 */ /* 0x000fea0003800000 */
.L_x_5691:
        /* <DEDUP_REMOVED lines=19> */
[--C-:B------:R-:W-:Y:S02]  /*a230*/  @P0 IMAD.MOV R13, RZ, RZ, -R61.reuse ;  /* 0x000000ffff0d0224 */ /* 0x100fe400078e0a3d */
[----:B------:R-:W-:Y:S01]  /*a240*/  @P0 IMAD.MOV R17, RZ, RZ, -R61 ;  /* 0x000000ffff110224 */ /* 0x000fe200078e0a3d */
[----:B------:R-:W-:Y:S01]  /*a250*/  IADD3 R16, P1, R5, R2, RZ ;  /* 0x0000000205107210 */ /* 0x000fe20007f3e0ff */
[----:B------:R-:W-:-:S03]  /*a260*/  IMAD.WIDE R8, R9, 0x2, R28 ;  /* 0x0000000209087825 */ /* 0x000fc600078e021c */
[----:B------:R-:W-:Y:S02]  /*a270*/  LEA.HI.X.SX32 R5, R5, R4, 0x1, P1 ;  /* 0x0000000405057211 */ /* 0x000fe400008f0eff */
[C---:B------:R-:W-:Y:S01]  /*a280*/  IADD3 R12, P1, R13.reuse, R16, RZ ;  /* 0x000000100d0c7210 */ /* 0x040fe20007f3e0ff */
[----:B---3--:R-:W3:Y:S03]  /*a290*/  LDG.E.128 R8, [R8.64] ;  /* 0x0000000608087981 */ /* 0x008ee6000c1e1d00 */
[----:B------:R-:W-:Y:S02]  /*a2a0*/  LEA.HI.X.SX32 R13, R13, R5, 0x1, P1 ;  /* 0x000000050d0d7211 */ /* 0x000fe400008f0eff */
[----:B------:R-:W-:-:S04]  /*a2b0*/  LEA R14, P1, R12, c[0x0][0x2b0], 0x1 ;  /* 0x0000ac000c0e7a11 */ /* 0x000fc800078208ff */
[----:B------:R-:W-:Y:S02]  /*a2c0*/  LEA.HI.X R15, R12, c[0x0][0x2b4], R13, 0x1, P1 ;  /* 0x0000ad000c0f7a11 */ /* 0x000fe400008f0c0d */
[----:B------:R-:W-:-:S04]  /*a2d0*/  IADD3 R16, P1, R17, R16, RZ ;  /* 0x0000001011107210 */ /* 0x000fc80007f3e0ff */
[----:B------:R-:W4:Y:S01]  /*a2e0*/  LDG.E.128 R12, [R14.64] ;  /* 0x000000060e0c7981 */ /* 0x000f22000c1e1d00 */
[----:B------:R-:W-:Y:S02]  /*a2f0*/  LEA.HI.X.SX32 R5, R17, R5, 0x1, P1 ;  /* 0x0000000511057211 */ /* 0x000fe400008f0eff */
[----:B------:R-:W-:-:S04]  /*a300*/  LEA R18, P1, R16, c[0x0][0x2a8], 0x1 ;  /* 0x0000aa0010127a11 */ /* 0x000fc800078208ff */
[----:B------:R-:W-:-:S06]  /*a310*/  LEA.HI.X R19, R16, c[0x0][0x2ac], R5, 0x1, P1 ;  /* 0x0000ab0010137a11 */ /* 0x000fcc00008f0c05 */
[----:B--2---:R-:W2:Y:S01]  /*a320*/  LDG.E.128 R16, [R18.64] ;  /* 0x0000000612107981 */ /* 0x004ea2000c1e1d00 */
[----:B-----5:R-:W-:Y:S01]  /*a330*/  LOP3.LUT R5, R21, 0xffff0000, RZ, 0xc0, !PT ;  /* 0xffff000015057812 */ /* 0x020fe200078ec0ff */
[----:B------:R-:W-:Y:S01]  /*a340*/  IMAD.U32 R31, R23, 0x10000, RZ ;  /* 0x00010000171f7824 */ /* 0x000fe200078e00ff */
[----:B-1----:R-:W-:Y:S02]  /*a350*/  SHF.L.U32 R29, R21, 0x10, RZ ;  /* 0x00000010151d7819 */ /* 0x002fe400000006ff */
[----:B------:R-:W-:Y:S01]  /*a360*/  LOP3.LUT R21, R23, 0xffff0000, RZ, 0xc0, !PT ;  /* 0xffff000017157812 */ /* 0x000fe200078ec0ff */
[C---:B------:R-:W-:Y:S01]  /*a370*/  IMAD.U32 R25, R20.reuse, 0x10000, RZ ;  /* 0x0001000014197824 */ /* 0x040fe200078e00ff */
[----:B------:R-:W-:Y:S01]  /*a380*/  LOP3.LUT R20, R20, 0xffff0000, RZ, 0xc0, !PT ;  /* 0xffff000014147812 */ /* 0x000fe200078ec0ff */
[C---:B------:R-:W-:Y:S01]  /*a390*/  IMAD.U32 R28, R22.reuse, 0x10000, RZ ;  /* 0x00010000161c7824 */ /* 0x040fe200078e00ff */
[----:B------:R-:W-:Y:S02]  /*a3a0*/  LOP3.LUT R22, R22, 0xffff0000, RZ, 0xc0, !PT ;  /* 0xffff000016167812 */ /* 0x000fe400078ec0ff */
[----:B---3--:R-:W-:-:S02]  /*a3b0*/  SHF.L.U32 R30, R8, 0x10, RZ ;  /* 0x00000010081e7819 */ /* 0x008fc400000006ff */
[----:B------:R-:W-:Y:S01]  /*a3c0*/  LOP3.LUT R23, R8, 0xffff0000, RZ, 0xc0, !PT ;  /* 0xffff000008177812 */ /* 0x000fe200078ec0ff */
[C---:B------:R-:W-:Y:S01]  /*a3d0*/  IMAD.U32 R8, R9.reuse, 0x10000, RZ ;  /* 0x0001000009087824 */ /* 0x040fe200078e00ff */
[----:B------:R-:W-:Y:S01]  /*a3e0*/  LOP3.LUT R33, R9, 0xffff0000, RZ, 0xc0, !PT ;  /* 0xffff000009217812 */ /* 0x000fe200078ec0ff */
[C---:B------:R-:W-:Y:S01]  /*a3f0*/  IMAD.U32 R9, R11.reuse, 0x10000, RZ ;  /* 0x000100000b097824 */ /* 0x040fe200078e00ff */
[----:B------:R-:W-:Y:S02]  /*a400*/  LOP3.LUT R34, R11, 0xffff0000, RZ, 0xc0, !PT ;  /* 0xffff00000b227812 */ /* 0x000fe400078ec0ff */
[----:B------:R-:W-:Y:S01]  /*a410*/  SHF.L.U32 R32, R10, 0x10, RZ ;  /* 0x000000100a207819 */ /* 0x000fe200000006ff */
[C---:B----4-:R-:W-:Y:S01]  /*a420*/  IMAD.U32 R11, R13.reuse, 0x10000, RZ ;  /* 0x000100000d0b7824 */ /* 0x050fe200078e00ff */
[----:B------:R-:W-:Y:S02]  /*a430*/  LOP3.LUT R36, R13, 0xffff0000, RZ, 0xc0, !PT ;  /* 0xffff00000d247812 */ /* 0x000fe400078ec0ff */
[----:B------:R-:W-:-:S02]  /*a440*/  SHF.L.U32 R37, R14, 0x10, RZ ;  /* 0x000000100e257819 */ /* 0x000fc400000006ff */
[----:B------:R-:W-:Y:S01]  /*a450*/  LOP3.LUT R13, R14, 0xffff0000, RZ, 0xc0, !PT ;  /* 0xffff00000e0d7812 */ /* 0x000fe200078ec0ff */
[C---:B------:R-:W-:Y:S01]  /*a460*/  IMAD.U32 R14, R15.reuse, 0x10000, RZ ;  /* 0x000100000f0e7824 */ /* 0x040fe200078e00ff */
[----:B------:R-:W-:Y:S02]  /*a470*/  LOP3.LUT R15, R15, 0xffff0000, RZ, 0xc0, !PT ;  /* 0xffff00000f0f7812 */ /* 0x000fe400078ec0ff */
[----:B------:R-:W-:Y:S01]  /*a480*/  SHF.L.U32 R35, R12, 0x10, RZ ;  /* 0x000000100c237819 */ /* 0x000fe200000006ff */
[----:B------:R-:W-:Y:S01]  /*a490*/  @!P0 FADD.FTZ R14, -R14, -RZ ;  /* 0x800000ff0e0e8221 */ /* 0x000fe20000010100 */
[----:B------:R-:W-:Y:S01]  /*a4a0*/  LOP3.LUT R12, R12, 0xffff0000, RZ, 0xc0, !PT ;  /* 0xffff00000c0c7812 */ /* 0x000fe200078ec0ff */
[----:B------:R-:W-:Y:S01]  /*a4b0*/  @!P0 FADD.FTZ R11, -R11, -RZ ;  /* 0x800000ff0b0b8221 */ /* 0x000fe20000010100 */
[----:B------:R-:W-:Y:S01]  /*a4c0*/  LOP3.LUT R10, R10, 0xffff0000, RZ, 0xc0, !PT ;  /* 0xffff00000a0a7812 */ /* 0x000fe200078ec0ff */
[----:B------:R-:W-:Y:S02]  /*a4d0*/  @!P0 FADD.FTZ R13, -R13, -RZ ;  /* 0x800000ff0d0d8221 */ /* 0x000fe40000010100 */
[----:B------:R-:W-:-:S02]  /*a4e0*/  @!P0 FADD.FTZ R36, -R36, -RZ ;  /* 0x800000ff24248221 */ /* 0x000fc40000010100 */
[----:B------:R-:W-:Y:S02]  /*a4f0*/  @!P0 FADD.FTZ R15, -R15, -RZ ;  /* 0x800000ff0f0f8221 */ /* 0x000fe40000010100 */
[----:B------:R-:W-:Y:S02]  /*a500*/  FMUL.FTZ R14, R9, R14 ;  /* 0x0000000e090e7220 */ /* 0x000fe40000410000 */
        /* <DEDUP_REMOVED lines=24> */
[----:B------:R-:W-:-:S02]  /*a690*/  FFMA.FTZ R10, R20, R10, R23 ;  /* 0x0000000a140a7223 */ /* 0x000fc40000010017 */
[----:B------:R-:W-:Y:S02]  /*a6a0*/  FFMA.FTZ R16, R28, R16, R37 ;  /* 0x000000101c107223 */ /* 0x000fe40000010025 */
[----:B------:R-:W-:Y:S01]  /*a6b0*/  FFMA.FTZ R13, R22, R15, R13 ;  /* 0x0000000f160d7223 */ /* 0x000fe2000001000d */
[----:B------:R-:W-:Y:S02]  /*a6c0*/  F2FP.BF16.PACK_AB R23, R21, R12 ;  /* 0x0000000c1517723e */ /* 0x000fe400000010ff */
[----:B------:R-:W-:Y:S02]  /*a6d0*/  F2FP.BF16.PACK_AB R20, R10, R11 ;  /* 0x0000000b0a14723e */ /* 0x000fe400000010ff */
[----:B------:R-:W-:Y:S02]  /*a6e0*/  F2FP.BF16.PACK_AB R22, R13, R16 ;  /* 0x000000100d16723e */ /* 0x000fe400000010ff */
[----:B------:R-:W-:Y:S02]  /*a6f0*/  MOV R21, R5 ;  /* 0x0000000500157202 */ /* 0x000fe40000000f00 */
.L_x_5698:
[----:B------:R-:W-:Y:S05]  /*a700*/  BSYNC B0 ;  /* 0x0000000000007941 */ /* 0x000fea0003800000 */
.L_x_5697:
[----:B-----5:R4:W-:Y:S02]  /*a710*/  STS.128 [R184+0x1000], R20 ;  /* 0x00100014b8007388 */ /* 0x0209e40000000c00 */
.L_x_5696:
[----:B------:R-:W-:Y:S05]  /*a720*/  BSYNC B1 ;  /* 0x0000000000017941 */ /* 0x000fea0003800000 */
.L_x_5695:
        /* <DEDUP_REMOVED lines=11> */
[----:B------:R-:W-:Y:S01]  /*a7e0*/  ISETP.GE.AND P0, PT, R100, R61, PT ;  /* 0x0000003d6400720c */ /* 0x000fe20003f06270 */
[----:B------:R-:W-:Y:S02]  /*a7f0*/  IMAD.MOV.U32 R7, RZ, RZ, R61 ;  /* 0x000000ffff077224 */ /* 0x000fe400078e003d */
        /* <DEDUP_REMOVED lines=11> */
[----:B--2---:R-:W2:Y:S01]  /*a8b0*/  LDG.E.128 R12, [R12.64] ;  /* 0x000000060c0c7981 */ /* 0x004ea2000c1e1d00 */
        /* <DEDUP_REMOVED lines=10> */
[----:B---3--:R-:W3:Y:S01]  /*a960*/  LDG.E.128 R28, [R28.64] ;  /* 0x000000061c1c7981 */ /* 0x008ee2000c1e1d00 */
[C---:B-----5:R-:W-:Y:S01]  /*a970*/  IMAD.U32 R4, R8.reuse, 0x10000, RZ ;  /* 0x0001000008047824 */ /* 0x060fe200078e00ff */
[----:B------:R-:W-:Y:S01]  /*a980*/  LOP3.LUT R3, R8, 0xffff0000, RZ, 0xc0, !PT ;  /* 0xffff000008037812 */ /* 0x000fe200078ec0ff */
[C---:B------:R-:W-:Y:S01]  /*a990*/  IMAD.U32 R18, R11.reuse, 0x10000, RZ ;  /* 0x000100000b127824 */ /* 0x040fe200078e00ff */
[C---:B------:R-:W-:Y:S02]  /*a9a0*/  SHF.L.U32 R8, R10.reuse, 0x10, RZ ;  /* 0x000000100a087819 */ /* 0x040fe400000006ff */
[----:B------:R-:W-:Y:S02]  /*a9b0*/  LOP3.LUT R7, R10, 0xffff0000, RZ, 0xc0, !PT ;  /* 0xffff00000a077812 */ /* 0x000fe400078ec0ff */
[----:B------:R-:W-:Y:S02]  /*a9c0*/  LOP3.LUT R5, R11, 0xffff0000, RZ, 0xc0, !PT ;  /* 0xffff00000b057812 */ /* 0x000fe400078ec0ff */
[C---:B------:R-:W-:Y:S01]  /*a9d0*/  LOP3.LUT R2, R9.reuse, 0xffff0000, RZ, 0xc0, !PT ;  /* 0xffff000009027812 */ /* 0x040fe200078ec0ff */
[----:B------:R-:W-:Y:S01]  /*a9e0*/  IMAD.U32 R9, R9, 0x10000, RZ ;  /* 0x0001000009097824 */ /* 0x000fe200078e00ff */
[C---:B--2---:R-:W-:Y:S01]  /*a9f0*/  SHF.L.U32 R10, R13.reuse, 0x10, RZ ;  /* 0x000000100d0a7819 */ /* 0x044fe200000006ff */
[----:B------:R-:W-:Y:S01]  /*aa00*/  IMAD.U32 R17, R12, 0x10000, RZ ;  /* 0x000100000c117824 */ /* 0x000fe200078e00ff */
[----:B------:R-:W-:Y:S01]  /*aa10*/  LOP3.LUT R25, R13, 0xffff0000, RZ, 0xc0, !PT ;  /* 0xffff00000d197812 */ /* 0x000fe200078ec0ff */
[----:B------:R-:W-:Y:S01]  /*aa20*/  IMAD.U32 R19, R14, 0x10000, RZ ;  /* 0x000100000e137824 */ /* 0x000fe200078e00ff */
[----:B------:R-:W-:Y:S01]  /*aa30*/  LOP3.LUT R11, R12, 0xffff0000, RZ, 0xc0, !PT ;  /* 0xffff00000c0b7812 */ /* 0x000fe200078ec0ff */
[----:B------:R-:W-:Y:S01]  /*aa40*/  IMAD.U32 R12, R15, 0x10000, RZ ;  /* 0x000100000f0c7824 */ /* 0x000fe200078e00ff */
[----:B------:R-:W-:-:S02]  /*aa50*/  LOP3.LUT R13, R14, 0xffff0000, RZ, 0xc0, !PT ;  /* 0xffff00000e0d7812 */ /* 0x000fc400078ec0ff */
[----:B------:R-:W-:Y:S02]  /*aa60*/  LOP3.LUT R27, R15, 0xffff0000, RZ, 0xc0, !PT ;  /* 0xffff00000f1b7812 */ /* 0x000fe400078ec0ff */
[C---:B----4-:R-:W-:Y:S01]  /*aa70*/  SHF.L.U32 R26, R20.reuse, 0x10, RZ ;  /* 0x00000010141a7819 */ /* 0x050fe200000006ff */
[C---:B------:R-:W-:Y:S01]  /*aa80*/  IMAD.U32 R15, R21.reuse, 0x10000, RZ ;  /* 0x00010000150f7824 */ /* 0x040fe200078e00ff */
[----:B------:R-:W-:Y:S02]  /*aa90*/  LOP3.LUT R14, R20, 0xffff0000, RZ, 0xc0, !PT ;  /* 0xffff0000140e7812 */ /* 0x000fe400078ec0ff */
[----:B------:R-:W-:Y:S01]  /*aaa0*/  LOP3.LUT R34, R21, 0xffff0000, RZ, 0xc0, !PT ;  /* 0xffff000015227812 */ /* 0x000fe200078ec0ff */
[----:B------:R-:W-:Y:S01]  /*aab0*/  IMAD.U32 R21, R23, 0x10000, RZ ;  /* 0x0001000017157824 */ /* 0x000fe200078e00ff */
[C---:B------:R-:W-:Y:S02]  /*aac0*/  LOP3.LUT R20, R22.reuse, 0xffff0000, RZ, 0xc0, !PT ;  /* 0xffff000016147812 */ /* 0x040fe400078ec0ff */
[----:B------:R-:W-:Y:S01]  /*aad0*/  SHF.L.U32 R32, R22, 0x10, RZ ;  /* 0x0000001016207819 */ /* 0x000fe200000006ff */
[----:B------:R-:W-:Y:S01]  /*aae0*/  @!P0 FADD.FTZ R21, -R21, -RZ ;  /* 0x800000ff15158221 */ /* 0x000fe20000010100 */
[----:B------:R-:W-:Y:S01]  /*aaf0*/  LOP3.LUT R22, R23, 0xffff0000, RZ, 0xc0, !PT ;  /* 0xffff000017167812 */ /* 0x000fe200078ec0ff */
[----:B------:R-:W-:-:S02]  /*ab00*/  @!P0 FADD.FTZ R20, -R20, -RZ ;  /* 0x800000ff14148221 */ /* 0x000fc40000010100 */
[----:B------:R-:W-:Y:S02]  /*ab10*/  @!P0 FADD.FTZ R26, -R26, -RZ ;  /* 0x800000ff1a1a8221 */ /* 0x000fe40000010100 */
[----:B------:R-:W-:Y:S02]  /*ab20*/  @!P0 FADD.FTZ R14, -R14, -RZ ;  /* 0x800000ff0e0e8221 */ /* 0x000fe40000010100 */
[----:B------:R-:W-:Y:S01]  /*ab30*/  FMUL.FTZ R20, R13, R20 ;  /* 0x000000140d147220 */ /* 0x000fe20000410000 */
[----:B---3--:R-:W-:Y:S01]  /*ab40*/  SHF.L.U32 R13, R28, 0x10, RZ ;  /* 0x000000101c0d7819 */ /* 0x008fe200000006ff */
[----:B------:R-:W-:Y:S01]  /*ab50*/  FMUL.FTZ R21, R12, R21 ;  /* 0x000000150c157220 */ /* 0x000fe20000410000 */
[----:B------:R-:W-:Y:S01]  /*ab60*/  LOP3.LUT R12, R28, 0xffff0000, RZ, 0xc0, !PT ;  /* 0xffff00001c0c7812 */ /* 0x000fe200078ec0ff */
[----:B------:R-:W-:Y:S02]  /*ab70*/  @!P0 FADD.FTZ R15, -R15, -RZ ;  /* 0x800000ff0f0f8221 */ /* 0x000fe40000010100 */
[----:B------:R-:W-:-:S02]  /*ab80*/  @!P0 FADD.FTZ R32, -R32, -RZ ;  /* 0x800000ff20208221 */ /* 0x000fc40000010100 */
[----:B------:R-:W-:Y:S02]  /*ab90*/  @!P0 FADD.FTZ R34, -R34, -RZ ;  /* 0x800000ff22228221 */ /* 0x000fe40000010100 */
[----:B------:R-:W-:Y:S02]  /*aba0*/  FMUL.FTZ R17, R17, R26 ;  /* 0x0000001a11117220 */ /* 0x000fe40000410000 */
[----:B------:R-:W-:Y:S02]  /*abb0*/  FMUL.FTZ R14, R11, R14 ;  /* 0x0000000e0b0e7220 */ /* 0x000fe40000410000 */
[----:B------:R-:W-:Y:S01]  /*abc0*/  @!P0 FADD.FTZ R22, -R22, -RZ ;  /* 0x800000ff16168221 */ /* 0x000fe20000010100 */
[----:B------:R-:W-:Y:S01]  /*abd0*/  SHF.L.U32 R26, R30, 0x10, RZ ;  /* 0x000000101e1a7819 */ /* 0x000fe200000006ff */
[----:B------:R-:W-:Y:S01]  /*abe0*/  FMUL.FTZ R10, R10, R15 ;  /* 0x0000000f0a0a7220 */ /* 0x000fe20000410000 */
[----:B------:R-:W-:Y:S01]  /*abf0*/  LOP3.LUT R23, R30, 0xffff0000, RZ, 0xc0, !PT ;  /* 0xffff00001e177812 */ /* 0x000fe200078ec0ff */
[----:B------:R-:W-:Y:S01]  /*ac00*/  FMUL.FTZ R19, R19, R32 ;  /* 0x0000002013137220 */ /* 0x000fe20000410000 */
[----:B------:R-:W-:Y:S01]  /*ac10*/  LOP3.LUT R28, R29, 0xffff0000, RZ, 0xc0, !PT ;  /* 0xffff00001d1c7812 */ /* 0x000fe200078ec0ff */
[----:B------:R-:W-:Y:S01]  /*ac20*/  FMUL.FTZ R25, R25, R34 ;  /* 0x0000002219197220 */ /* 0x000fe20000410000 */
[----:B------:R-:W-:Y:S01]  /*ac30*/  LOP3.LUT R30, R31, 0xffff0000, RZ, 0xc0, !PT ;  /* 0xffff00001f1e7812 */ /* 0x000fe200078ec0ff */
[----:B------:R-:W-:-:S02]  /*ac40*/  FMUL.FTZ R22, R27, R22 ;  /* 0x000000161b167220 */ /* 0x000fc40000410000 */
[----:B------:R-:W-:Y:S02]  /*ac50*/  IMAD.U32 R11, R29, 0x10000, RZ ;  /* 0x000100001d0b7824 */ /* 0x000fe400078e00ff */
[----:B------:R-:W-:Y:S02]  /*ac60*/  IMAD.U32 R15, R31, 0x10000, RZ ;  /* 0x000100001f0f7824 */ /* 0x000fe400078e00ff */
[----:B------:R-:W-:Y:S02]  /*ac70*/  FFMA.FTZ R4, R4, R13, R17 ;  /* 0x0000000d04047223 */ /* 0x000fe40000010011 */
[----:B------:R-:W-:Y:S02]  /*ac80*/  FFMA.FTZ R3, R3, R12, R14 ;  /* 0x0000000c03037223 */ /* 0x000fe4000001000e */
[----:B------:R-:W-:Y:S02]  /*ac90*/  FFMA.FTZ R8, R8, R26, R19 ;  /* 0x0000001a08087223 */ /* 0x000fe40000010013 */
[----:B------:R-:W-:Y:S01]  /*aca0*/  FFMA.FTZ R7, R7, R23, R20 ;  /* 0x0000001707077223 */ /* 0x000fe20000010014 */
[----:B------:R-:W-:Y:S01]  /*acb0*/  F2FP.BF16.PACK_AB R4, R3, R4 ;  /* 0x000000040304723e */ /* 0x000fe200000010ff */
[----:B------:R-:W-:-:S02]  /*acc0*/  FFMA.FTZ R9, R9, R11, R10 ;  /* 0x0000000b09097223 */ /* 0x000fc4000001000a */
[----:B------:R-:W-:Y:S02]  /*acd0*/  FFMA.FTZ R2, R2, R28, R25 ;  /* 0x0000001c02027223 */ /* 0x000fe40000010019 */
[----:B------:R-:W-:Y:S02]  /*ace0*/  FFMA.FTZ R15, R18, R15, R21 ;  /* 0x0000000f120f7223 */ /* 0x000fe40000010015 */
[----:B------:R-:W-:Y:S01]  /*acf0*/  FFMA.FTZ R22, R5, R30, R22 ;  /* 0x0000001e05167223 */ /* 0x000fe20000010016 */
[----:B------:R-:W-:Y:S02]  /*ad00*/  F2FP.BF16.PACK_AB R10, R7, R8 ;  /* 0x00000008070a723e */ /* 0x000fe400000010ff */
[----:B------:R-:W-:Y:S02]  /*ad10*/  F2FP.BF16.PACK_AB R9, R2, R9 ;  /* 0x000000090209723e */ /* 0x000fe400000010ff */
[----:B------:R-:W-:Y:S02]  /*ad20*/  F2FP.BF16.PACK_AB R11, R22, R15 ;  /* 0x0000000f160b723e */ /* 0x000fe400000010ff */
[----:B------:R-:W-:-:S02]  /*ad30*/  MOV R8, R4 ;  /* 0x0000000400087202 */ /* 0x000fc40000000f00 */
.L_x_5700:
[----:B------:R-:W-:Y:S05]  /*ad40*/  BSYNC B0 ;  /* 0x0000000000007941 */ /* 0x000fea0003800000 */
.L_x_5699:
[----:B-----5:R1:W-:Y:S01]  /*ad50*/  STS.128 [R184+0x1800], R8 ;  /* 0x00180008b8007388 */ /* 0x0203e20000000c00 */
[----:B------:R-:W-:Y:S05]  /*ad60*/  BRA `(.L_x_5684) ;  /* 0x0000046000007947 */ /* 0x000fea0003800000 */
.L_x_5670:
[----:B---3--:R-:W1:Y:S01]  /*ad70*/  S2R R6, SR_CTAID.X ;  /* 0x0000000000067919 */ /* 0x008e620000002500 */
[----:B------:R-:W-:Y:S01]  /*ad80*/  BSSY B0, `(.L_x_5701) ;  /* 0x000000d000007945 */ /* 0x000fe20003800000 */
[----:B-1----:R-:W-:-:S05]  /*ad90*/  IMAD R3, R6, -0x40, R175 ;  /* 0xffffffc006037824 */ /* 0x002fca00078e02af */
[----:B------:R-:W-:-:S13]  /*ada0*/  ISETP.GE.AND P0, PT, R132, R3, PT ;  /* 0x000000038400720c */ /* 0x000fda0003f06270 */
[----:B------:R-:W-:Y:S05]  /*adb0*/  @P0 BRA `(.L_x_5702) ;  /* 0x0000009000000947 */ /* 0x000fea0003800000 */
[----:B------:R-:W-:-:S13]  /*adc0*/  ISETP.GE.AND P0, PT, R100, c[0x0][0x220], PT ;  /* 0x0000880064007a0c */ /* 0x000fda0003f06270 */
[----:B------:R1:W-:Y:S01]  /*add0*/  @P0 STS.128 [R184], RZ ;  /* 0x000000ffb8000388 */ /* 0x0003e20000000c00 */
[----:B------:R-:W-:Y:S05]  /*ade0*/  @P0 BRA `(.L_x_5702) ;  /* 0x0000006000000947 */ /* 0x000fea0003800000 */
[----:B------:R-:W-:-:S04]  /*adf0*/  LEA R4, P0, R134, c[0x0][0x160], 0x1 ;  /* 0x0000580086047a11 */ /* 0x000fc800078008ff */
[----:B------:R-:W-:-:S05]  /*ae00*/  LEA.HI.X R5, R134, c[0x0][0x164], R137, 0x1, P0 ;  /* 0x0000590086057a11 */ /* 0x000fca00000f0c89 */
[----:B------:R-:W-:Y:S01]  /*ae10*/  @!PT LDS RZ, [RZ] ;  /* 0x00000000fffff984 */ /* 0x000fe20000000800 */
[----:B------:R-:W-:Y:S01]  /*ae20*/  @!PT LDS RZ, [RZ] ;  /* 0x00000000fffff984 */ /* 0x000fe20000000800 */
[----:B------:R-:W-:Y:S01]  /*ae30*/  @!PT LDS RZ, [RZ] ;  /* 0x00000000fffff984 */ /* 0x000fe20000000800 */
[----:B------:R3:W-:Y:S04]  /*ae40*/  LDGSTS.E.BYPASS.LTC128B.128 [R184], [R4.64] ;  /* 0x0000000004b87fae */ /* 0x0007e8000b901d46 */
.L_x_5702:
[----:B------:R-:W-:Y:S05]  /*ae50*/  BSYNC B0 ;  /* 0x0000000000007941 */ /* 0x000fea0003800000 */
.L_x_5701:
[----:B------:R-:W-:Y:S01]  /*ae60*/  IADD3 R0, R132, 0x10, RZ ;  /* 0x0000001084007810 */ /* 0x000fe20007ffe0ff */
[----:B------:R-:W-:Y:S03]  /*ae70*/  BSSY B0, `(.L_x_5703) ;  /* 0x0000010000007945 */ /* 0x000fe60003800000 */
[----:B------:R-:W-:-:S13]  /*ae80*/  ISETP.GE.AND P0, PT, R0, R3, PT ;  /* 0x000000030000720c */ /* 0x000fda0003f06270 */
[----:B------:R-:W-:Y:S05]  /*ae90*/  @P0 BRA `(.L_x_5704) ;  /* 0x000000d000000947 */ /* 0x000fea0003800000 */
[----:B------:R-:W-:-:S13]  /*aea0*/  ISETP.GE.AND P0, PT, R100, c[0x0][0x220], PT ;  /* 0x0000880064007a0c */ /* 0x000fda0003f06270 */
[----:B------:R4:W-:Y:S01]  /*aeb0*/  @P0 STS.128 [R184+0x800], RZ ;  /* 0x000800ffb8000388 */ /* 0x0009e20000000c00 */
[----:B------:R-:W-:Y:S05]  /*aec0*/  @P0 BRA `(.L_x_5704) ;  /* 0x000000a000000947 */ /* 0x000fea0003800000 */
[----:B------:R-:W-:Y:S02]  /*aed0*/  IMAD.MOV.U32 R7, RZ, RZ, c[0x0][0x190] ;  /* 0x00006400ff077624 */ /* 0x000fe400078e00ff */
[----:B---3--:R-:W-:-:S03]  /*aee0*/  IMAD.MOV.U32 R5, RZ, RZ, c[0x0][0x194] ;  /* 0x00006500ff057624 */ /* 0x008fc600078e00ff */
        /* <DEDUP_REMOVED lines=8> */
.L_x_5704:
[----:B------:R-:W-:Y:S05]  /*af70*/  BSYNC B0 ;  /* 0x0000000000007941 */ /* 0x000fea0003800000 */
.L_x_5703:
        /* <DEDUP_REMOVED lines=17> */
.L_x_5706:
[----:B------:R-:W-:Y:S05]  /*b090*/  BSYNC B0 ;  /* 0x0000000000007941 */ /* 0x000fea0003800000 */
.L_x_5705:
        /* <DEDUP_REMOVED lines=13> */
[----:B---3--:R-:W-:-:S04]  /*b170*/  LEA R4, P0, R8, c[0x0][0x160], 0x1 ;  /* 0x0000580008047a11 */ /* 0x008fc800078008ff */
[----:B------:R-:W-:-:S05]  /*b180*/  LEA.HI.X R5, R8, c[0x0][0x164], R2, 0x1, P0 ;  /* 0x0000590008057a11 */ /* 0x000fca00000f0c02 */
[----:B------:R-:W-:Y:S01]  /*b190*/  @!PT LDS RZ, [RZ] ;  /* 0x00000000fffff984 */ /* 0x000fe20000000800 */
[----:B------:R-:W-:Y:S01]  /*b1a0*/  @!PT LDS RZ, [RZ] ;  /* 0x00000000fffff984 */ /* 0x000fe20000000800 */
[----:B------:R-:W-:Y:S01]  /*b1b0*/  @!PT LDS RZ, [RZ] ;  /* 0x00000000fffff984 */ /* 0x000fe20000000800 */
[----:B------:R3:W-:Y:S04]  /*b1c0*/  LDGSTS.E.BYPASS.LTC128B.128 [R184+0x1800], [R4.64] ;  /* 0x0180000004b87fae */ /* 0x0007e8000b901d46 */
.L_x_5684:
[----:B------:R-:W-:Y:S05]  /*b1d0*/  BSYNC B2 ;  /* 0x0000000000027941 */ /* 0x000fea0003800000 */
.L_x_5669:
[----:B------:R-:W-:Y:S01]  /*b1e0*/  IADD3 R183, R47, -0x1, RZ ;  /* 0xffffffff2fb77810 */ /* 0x000fe20007ffe0ff */
[----:B------:R-:W-:Y:S01]  /*b1f0*/  BSSY B0, `(.L_x_5707) ;  /* 0x000000e000007945 */ /* 0x000fe20003800000 */
[----:B------:R-:W-:-:S03]  /*b200*/  LEA R180, P0, R128, c[0x0][0x168], 0x1 ;  /* 0x00005a0080b47a11 */ /* 0x000fc600078008ff */
[----:B------:R-:W-:Y:S01]  /*b210*/  IMAD.SHL.U32 R7, R183, 0x80, RZ ;  /* 0x00000080b7077824 */ /* 0x000fe200078e00ff */
[----:B------:R-:W-:-:S03]  /*b220*/  LEA.HI.X R181, R128, c[0x0][0x16c], R131, 0x1, P0 ;  /* 0x00005b0080b57a11 */ /* 0x000fc600000f0c83 */
[----:B-1-3--:R-:W-:-:S05]  /*b230*/  IMAD.IADD R11, R52, 0x1, -R7 ;  /* 0x00000001340b7824 */ /* 0x00afca00078e0a07 */
        /* <DEDUP_REMOVED lines=9> */
.L_x_5708:
[----:B------:R-:W-:Y:S05]  /*b2d0*/  BSYNC B0 ;  /* 0x0000000000007941 */ /* 0x000fea0003800000 */
.L_x_5707:
        /* <DEDUP_REMOVED lines=12> */
.L_x_5710:
[----:B------:R-:W-:Y:S05]  /*b3a0*/  BSYNC B0 ;  /* 0x0000000000007941 */ /* 0x000fea0003800000 */
.L_x_5709:
        /* <DEDUP_REMOVED lines=14> */
.L_x_5712:
[----:B------:R-:W-:Y:S05]  /*b490*/  BSYNC B0 ;  /* 0x0000000000007941 */ /* 0x000fea0003800000 */
.L_x_5711:
        /* <DEDUP_REMOVED lines=15> */
.L_x_5714:
[----:B------:R-:W-:Y:S05]  /*b590*/  BSYNC B0 ;  /* 0x0000000000007941 */ /* 0x000fea0003800000 */
.L_x_5713:
[----:B------:R-:W-:Y:S01]  /*b5a0*/  IADD3 R10, R132, 0x40, RZ ;  /* 0x00000040840a7810 */ /* 0x000fe20007ffe0ff */
[----:B------:R-:W-:Y:S03]  /*b5b0*/  BSSY B0, `(.L_x_5715) ;  /* 0x000000e000007945 */ /* 0x000fe60003800000 */
[----:B------:R-:W-:-:S13]  /*b5c0*/  ISETP.GE.AND P0, PT, R10, R11, PT ;  /* 0x0000000b0a00720c */ /* 0x000fda0003f06270 */
        /* <DEDUP_REMOVED lines=12> */
.L_x_5716:
[----:B------:R-:W-:Y:S05]  /*b690*/  BSYNC B0 ;  /* 0x0000000000007941 */ /* 0x000fea0003800000 */
.L_x_5715:
        /* <DEDUP_REMOVED lines=16> */
.L_x_5718:
[----:B------:R-:W-:Y:S05]  /*b7a0*/  BSYNC B0 ;  /* 0x0000000000007941 */ /* 0x000fea0003800000 */
.L_x_5717:
        /* <DEDUP_REMOVED lines=16> */
.L_x_5720:
[----:B------:R-:W-:Y:S05]  /*b8b0*/  BSYNC B0 ;  /* 0x0000000000007941 */ /* 0x000fea0003800000 */
.L_x_5719:
        /* <DEDUP_REMOVED lines=16> */
.L_x_5722:
[----:B------:R-:W-:Y:S05]  /*b9c0*/  BSYNC B0 ;  /* 0x0000000000007941 */ /* 0x000fea0003800000 */
.L_x_5721:
        /* <DEDUP_REMOVED lines=8> */
[----:B-1----:R-:W-:-:S04]  /*ba50*/  SHF.R.S32.HI R2, RZ, 0x1f, R3 ;  /* 0x0000001fff027819 */ /* 0x002fc80000011403 */
[----:B------:R-:W-:-:S04]  /*ba60*/  LEA.HI R44, R2, R3, RZ, 0x5 ;  /* 0x00000003022c7211 */ /* 0x000fc800078f28ff */
[----:B------:R-:W-:-:S05]  /*ba70*/  LOP3.LUT R4, R44, 0xffffffe0, RZ, 0xc0, !PT ;  /* 0xffffffe02c047812 */ /* 0x000fca00078ec0ff */
[C---:B------:R-:W-:Y:S02]  /*ba80*/  IMAD.IADD R13, R3.reuse, 0x1, -R4 ;  /* 0x00000001030d7824 */ /* 0x040fe400078e0a04 */
[----:B------:R-:W-:-:S03]  /*ba90*/  IMAD.SHL.U32 R4, R3, 0x2, RZ ;  /* 0x0000000203047824 */ /* 0x000fc600078e00ff */
[----:B------:R-:W-:Y:S02]  /*baa0*/  SHF.R.S32.HI R182, RZ, 0x1f, R13 ;  /* 0x0000001fffb67819 */ /* 0x000fe4000001140d */
[----:B------:R-:W-:Y:S02]  /*bab0*/  LOP3.LUT R4, R4, 0x6, RZ, 0xc0, !PT ;  /* 0x0000000604047812 */ /* 0x000fe400078ec0ff */
        /* <DEDUP_REMOVED lines=11> */
.L_x_5724:
[----:B------:R-:W-:Y:S05]  /*bb70*/  BSYNC B0 ;  /* 0x0000000000007941 */ /* 0x000fea0003800000 */
.L_x_5723:
        /* <DEDUP_REMOVED lines=13> */
.L_x_5726:
[----:B------:R-:W-:Y:S05]  /*bc50*/  BSYNC B0 ;  /* 0x0000000000007941 */ /* 0x000fea0003800000 */
.L_x_5725:
        /* <DEDUP_REMOVED lines=15> */
.L_x_5728:
[----:B------:R-:W-:Y:S05]  /*bd50*/  BSYNC B0 ;  /* 0x0000000000007941 */ /* 0x000fea0003800000 */
.L_x_5727:
        /* <DEDUP_REMOVED lines=16> */
.L_x_5730:
[----:B------:R-:W-:Y:S05]  /*be60*/  BSYNC B0 ;  /* 0x0000000000007941 */ /* 0x000fea0003800000 */
.L_x_5729:
[----:B------:R-:W-:Y:S01]  /*be70*/  ISETP.GE.AND P0, PT, R10, R11, PT ;  /* 0x0000000b0a00720c */ /* 0x000fe20003f06270 */
[----:B------:R-:W-:-:S12]  /*be80*/  BSSY B0, `(.L_x_5731) ;  /* 0x000000e000007945 */ /* 0x000fd80003800000 */
[----:B------:R1:W-:Y:S01]  /*be90*/  @P0 STS.128 [R184+0x8000], RZ ;  /* 0x008000ffb8000388 */ /* 0x0003e20000000c00 */
        /* <DEDUP_REMOVED lines=12> */
.L_x_5732:
[----:B------:R-:W-:Y:S05]  /*bf60*/  BSYNC B0 ;  /* 0x0000000000007941 */ /* 0x000fea0003800000 */
.L_x_5731:
        /* <DEDUP_REMOVED lines=16> */
.L_x_5734:
[----:B------:R-:W-:Y:S05]  /*c070*/  BSYNC B0 ;  /* 0x0000000000007941 */ /* 0x000fea0003800000 */
.L_x_5733:
        /* <DEDUP_REMOVED lines=16> */
.L_x_5736:
[----:B------:R-:W-:Y:S05]  /*c180*/  BSYNC B0 ;  /* 0x0000000000007941 */ /* 0x000fea0003800000 */
.L_x_5735:
        /* <DEDUP_REMOVED lines=16> */
.L_x_5738:
[----:B------:R-:W-:Y:S05]  /*c290*/  BSYNC B0 ;  /* 0x0000000000007941 */ /* 0x000fea0003800000 */
.L_x_5737:
[-C--:B------:R-:W-:Y:S01]  /*c2a0*/  LEA.HI R0, R2, R3.reuse, RZ, 0x4 ;  /* 0x0000000302007211 */ /* 0x080fe200078f20ff */
[----:B------:R-:W-:Y:S01]  /*c2b0*/  IMAD.SHL.U32 R132, R132, 0x8, RZ ;  /* 0x0000000884847824 */ /* 0x000fe200078e00ff */
[----:B------:R-:W-:Y:S01]  /*c2c0*/  LEA.HI R2, R2, R3, RZ, 0x3 ;  /* 0x0000000302027211 */ /* 0x000fe200078f18ff */
[----:B------:R-:W-:Y:S01]  /*c2d0*/  IMAD.SHL.U32 R55, R54, 0x40, RZ ;  /* 0x0000004036377824 */ /* 0x000fe200078e00ff */
[----:B------:R-:W-:Y:S01]  /*c2e0*/  SHF.R.S32.HI R169, RZ, 0x4, R0 ;  /* 0x00000004ffa97819 */ /* 0x000fe20000011400 */
[----:B------:R-:W-:Y:S01]  /*c2f0*/  IMAD.IADD R4, R7, 0x1, R4 ;  /* 0x0000000107047824 */ /* 0x000fe200078e0204 */
[----:B------:R-:W-:Y:S01]  /*c300*/  LOP3.LUT R2, R2, 0xfffffff8, RZ, 0xc0, !PT ;  /* 0xfffffff802027812 */ /* 0x000fe200078ec0ff */
[----:B------:R-:W0:Y:S01]  /*c310*/  LDGDEPBAR ;  /* 0x00000000000079af */ /* 0x000e220000000000 */
        /* <DEDUP_REMOVED lines=18> */
[----:B------:R-:W-:Y:S01]  /*c440*/  IMAD.MOV.U32 R5, RZ, RZ, 0x40 ;  /* 0x00000040ff057424 */ /* 0x000fe200078e00ff */
[----:B------:R-:W-:-:S02]  /*c450*/  LOP3.LUT R2, R2, R9, RZ, 0x3c, !PT ;  /* 0x0000000902027212 */ /* 0x000fc400078e3cff */
[----:B------:R-:W-:Y:S01]  /*c460*/  LOP3.LUT P0, RZ, R53, 0x2, RZ, 0xc0, !PT ;  /* 0x0000000235ff7812 */ /* 0x000fe2000780c0ff */
[----:B------:R-:W-:Y:S01]  /*c470*/  IMAD R169, R169, 0x200, R132 ;  /* 0x00000200a9a97824 */ /* 0x000fe200078e0284 */
[C---:B------:R-:W-:Y:S01]  /*c480*/  LOP3.LUT R164, R2.reuse, R55, RZ, 0xfc, !PT ;  /* 0x0000003702a47212 */ /* 0x040fe200078efcff */
[----:B------:R-:W-:Y:S02]  /*c490*/  IMAD.IADD R170, R2, 0x1, R3 ;  /* 0x0000000102aa7824 */ /* 0x000fe400078e0203 */
[----:B------:R-:W-:Y:S02]  /*c4a0*/  IMAD.SHL.U32 R169, R169, 0x2, RZ ;  /* 0x00000002a9a97824 */ /* 0x000fe400078e00ff */
[----:B------:R-:W-:Y:S02]  /*c4b0*/  IMAD.SHL.U32 R170, R170, 0x2, RZ ;  /* 0x00000002aaaa7824 */ /* 0x000fe400078e00ff */
[----:B------:R-:W-:Y:S01]  /*c4c0*/  IMAD.MOV.U32 R3, RZ, RZ, 0x20 ;  /* 0x00000020ff037424 */ /* 0x000fe200078e00ff */
[----:B------:R-:W-:Y:S01]  /*c4d0*/  LDSM.16.M88.4 R48, [R169+0x2000] ;  /* 0x00200000a930783b */ /* 0x000fe20000000200 */
[----:B------:R-:W-:-:S02]  /*c4e0*/  IADD3 R12, R169, 0x2000, RZ ;  /* 0x00002000a90c7810 */ /* 0x000fc40007ffe0ff */
[----:B------:R-:W-:Y:S01]  /*c4f0*/  IADD3 R166, R169, 0x2040, RZ ;  /* 0x00002040a9a67810 */ /* 0x000fe20007ffe0ff */
[----:B----4-:R-:W1:Y:S01]  /*c500*/  LDSM.16.M88.4 R20, [R170] ;  /* 0x00000000aa14783b */ /* 0x010e620000000200 */
[C---:B------:R-:W-:Y:S02]  /*c510*/  SEL R0, R3.reuse, 0xffffffe0, !P1 ;  /* 0xffffffe003007807 */ /* 0x040fe40004800000 */
[----:B------:R-:W-:Y:S01]  /*c520*/  SEL R3, R3, 0xffffffe0, !P0 ;  /* 0xffffffe003037807 */ /* 0x000fe20004000000 */
[----:B--2---:R-:W2:Y:S01]  /*c530*/  LDSM.16.M88.4 R40, [R169+0x2800] ;  /* 0x00280000a928783b */ /* 0x004ea20000000200 */
[----:B------:R-:W-:Y:S01]  /*c540*/  LOP3.LUT P0, RZ, R53, 0x4, RZ, 0xc0, !PT ;  /* 0x0000000435ff7812 */ /* 0x000fe2000780c0ff */
[----:B------:R-:W-:Y:S01]  /*c550*/  IMAD.IADD R163, R169, 0x1, R0 ;  /* 0x00000001a9a37824 */ /* 0x000fe200078e0200 */
[----:B------:R-:W-:Y:S01]  /*c560*/  @P2 IADD3 R166, R12, -0x40, RZ ;  /* 0xffffffc00ca62810 */ /* 0x000fe20007ffe0ff */
[----:B------:R-:W4:Y:S01]  /*c570*/  LDSM.16.M88.4 R28, [R169+0x3000] ;  /* 0x00300000a91c783b */ /* 0x000f220000000200 */
[----:B------:R-:W-:Y:S01]  /*c580*/  IMAD.IADD R168, R170, 0x1, R3 ;  /* 0x00000001aaa87824 */ /* 0x000fe200078e0203 */
[----:B------:R-:W-:-:S02]  /*c590*/  SEL R5, R5, 0xffffffc0, !P0 ;  /* 0xffffffc005057807 */ /* 0x000fc40004000000 */
[----:B------:R-:W-:Y:S01]  /*c5a0*/  LDSM.16.M88.4 R16, [R163+0x2000] ;  /* 0x00200000a310783b */ /* 0x000fe20000000200 */
[----:B------:R-:W-:Y:S01]  /*c5b0*/  IMAD.IADD R102, R0, 0x1, R166 ;  /* 0x0000000100667824 */ /* 0x000fe200078e02a6 */
[----:B------:R-:W-:Y:S01]  /*c5c0*/  IADD3 R159, R166, 0x800, RZ ;  /* 0x00000800a69f7810 */ /* 0x000fe20007ffe0ff */
[----:B------:R-:W-:Y:S01]  /*c5d0*/  IMAD.IADD R167, R170, 0x1, R5 ;  /* 0x00000001aaa77824 */ /* 0x000fe200078e0205 */
[----:B------:R-:W5:Y:S01]  /*c5e0*/  LDSM.16.M88.4 R8, [R168] ;  /* 0x00000000a808783b */ /* 0x000f620000000200 */
[C---:B------:R-:W-:Y:S02]  /*c5f0*/  IADD3 R158, R166.reuse, 0x1000, RZ ;  /* 0x00001000a69e7810 */ /* 0x040fe40007ffe0ff */
[----:B------:R-:W-:Y:S01]  /*c600*/  IMAD.IADD R165, R3, 0x1, R167 ;  /* 0x0000000103a57824 */ /* 0x000fe200078e02a7 */
[----:B------:R-:W3:Y:S01]  /*c610*/  LDSM.16.M88.4 R84, [R163+0x2800] ;  /* 0x00280000a354783b */ /* 0x000ee20000000200 */
[C---:B------:R-:W-:Y:S02]  /*c620*/  IADD3 R157, R166.reuse, 0x1800, RZ ;  /* 0x00001800a69d7810 */ /* 0x040fe40007ffe0ff */
[C---:B------:R-:W-:Y:S01]  /*c630*/  IADD3 R156, R166.reuse, 0x2000, RZ ;  /* 0x00002000a69c7810 */ /* 0x040fe20007ffe0ff */
[----:B------:R-:W3:Y:S01]  /*c640*/  LDSM.16.M88.4 R60, [R163+0x3000] ;  /* 0x00300000a33c783b */ /* 0x000ee20000000200 */
[----:B------:R-:W-:-:S02]  /*c650*/  IADD3 R107, R166, 0x2800, RZ ;  /* 0x00002800a66b7810 */ /* 0x000fc40007ffe0ff */
[----:B------:R-:W-:Y:S01]  /*c660*/  IADD3 R106, R166, 0x3000, RZ ;  /* 0x00003000a66a7810 */ /* 0x000fe20007ffe0ff */
[----:B------:R-:W3:Y:S04]  /*c670*/  LDSM.16.M88.4 R32, [R169+0x3800] ;  /* 0x00380000a920783b */ /* 0x000ee80000000200 */
[----:B------:R-:W-:Y:S04]  /*c680*/  LDSM.16.M88.4 R12, [R167] ;  /* 0x00000000a70c783b */ /* 0x000fe80000000200 */
[----:B------:R-:W3:Y:S01]  /*c690*/  LDSM.16.M88.4 R80, [R166] ;  /* 0x00000000a650783b */ /* 0x000ee20000000200 */
[C---:B-1----:R-:W-:Y:S03]  /*c6a0*/  HMMA.16816.F32.BF16 R68, R20.reuse, R48, RZ ;  /* 0x000000301444723c */ /* 0x042fe600000418ff */
[----:B------:R-:W1:Y:S04]  /*c6b0*/  LDSM.16.M88.4 R36, [R166+0x800] ;  /* 0x00080000a624783b */ /* 0x000e680000000200 */
[----:B------:R-:W-:Y:S01]  /*c6c0*/  LDSM.16.M88.4 R72, [R102] ;  /* 0x000000006648783b */ /* 0x000fe20000000200 */
[C---:B------:R-:W-:Y:S03]  /*c6d0*/  HMMA.16816.F32.BF16 R48, R20.reuse, R50, RZ ;  /* 0x000000321430723c */ /* 0x040fe600000418ff */
[----:B------:R-:W-:Y:S04]  /*c6e0*/  LDSM.16.M88.4 R64, [R163+0x3800] ;  /* 0x00380000a340783b */ /* 0x000fe80000000200 */
[----:B------:R-:W-:Y:S01]  /*c6f0*/  LDSM.16.M88.4 R88, [R166+0x1800] ;  /* 0x00180000a658783b */ /* 0x000fe20000000200 */
[C---:B--2---:R-:W-:Y:S08]  /*c700*/  HMMA.16816.F32.BF16 R56, R20.reuse, R40, RZ ;  /* 0x000000281438723c */ /* 0x044ff000000418ff */
[C---:B----4-:R-:W-:Y:S08]  /*c710*/  HMMA.16816.F32.BF16 R76, R20.reuse, R28, RZ ;  /* 0x0000001c144c723c */ /* 0x050ff000000418ff */
[C---:B------:R-:W-:Y:S08]  /*c720*/  HMMA.16816.F32.BF16 R40, R20.reuse, R42, RZ ;  /* 0x0000002a1428723c */ /* 0x040ff000000418ff */
[----:B------:R-:W-:Y:S08]  /*c730*/  HMMA.16816.F32.BF16 R28, R20, R30, RZ ;  /* 0x0000001e141c723c */ /* 0x000ff000000418ff */
[C---:B-----5:R-:W-:Y:S08]  /*c740*/  HMMA.16816.F32.BF16 R68, R8.reuse, R16, R68 ;  /* 0x000000100844723c */ /* 0x060ff00000041844 */
[C---:B------:R-:W-:Y:S01]  /*c750*/  HMMA.16816.F32.BF16 R48, R8.reuse, R18, R48 ;  /* 0x000000120830723c */ /* 0x040fe20000041830 */
[----:B------:R-:W2:Y:S07]  /*c760*/  LDSM.16.M88.4 R16, [R165] ;  /* 0x00000000a510783b */ /* 0x000eae0000000200 */
[C---:B---3--:R-:W-:Y:S08]  /*c770*/  HMMA.16816.F32.BF16 R56, R8.reuse, R84, R56 ;  /* 0x000000540838723c */ /* 0x048ff00000041838 */
[C---:B------:R-:W-:Y:S01]  /*c780*/  HMMA.16816.F32.BF16 R40, R8.reuse, R86, R40 ;  /* 0x000000560828723c */ /* 0x040fe20000041828 */
[----:B------:R-:W-:Y:S07]  /*c790*/  LDSM.16.M88.4 R84, [R102+0x1800] ;  /* 0x001800006654783b */ /* 0x000fee0000000200 */
[C---:B------:R-:W-:Y:S08]  /*c7a0*/  HMMA.16816.F32.BF16 R76, R8.reuse, R60, R76 ;  /* 0x0000003c084c723c */ /* 0x040ff0000004184c */
[----:B------:R-:W-:Y:S01]  /*c7b0*/  HMMA.16816.F32.BF16 R28, R8, R62, R28 ;  /* 0x0000003e081c723c */ /* 0x000fe2000004181c */
[----:B------:R-:W3:Y:S07]  /*c7c0*/  LDSM.16.M88.4 R60, [R166+0x1000] ;  /* 0x00100000a63c783b */ /* 0x000eee0000000200 */
[----:B------:R-:W-:Y:S08]  /*c7d0*/  HMMA.16816.F32.BF16 R24, R20, R32, RZ ;  /* 0x000000201418723c */ /* 0x000ff000000418ff */
[----:B------:R-:W-:Y:S08]  /*c7e0*/  HMMA.16816.F32.BF16 R68, R12, R80, R68 ;  /* 0x000000500c44723c */ /* 0x000ff00000041844 */
[----:B------:R-:W-:Y:S08]  /*c7f0*/  HMMA.16816.F32.BF16 R32, R20, R34, RZ ;  /* 0x000000221420723c */ /* 0x000ff000000418ff */
[C---:B------:R-:W-:Y:S01]  /*c800*/  HMMA.16816.F32.BF16 R48, R12.reuse, R82, R48 ;  /* 0x000000520c30723c */ /* 0x040fe20000041830 */
[----:B------:R-:W-:Y:S07]  /*c810*/  LDSM.16.M88.4 R80, [R163+0x4000] ;  /* 0x00400000a350783b */ /* 0x000fee0000000200 */
[C---:B-1----:R-:W-:Y:S08]  /*c820*/  HMMA.16816.F32.BF16 R56, R12.reuse, R36, R56 ;  /* 0x000000240c38723c */ /* 0x042ff00000041838 */
[----:B------:R-:W-:Y:S01]  /*c830*/  HMMA.16816.F32.BF16 R40, R12, R38, R40 ;  /* 0x000000260c28723c */ /* 0x000fe20000041828 */
[----:B------:R-:W1:Y:S07]  /*c840*/  LDSM.16.M88.4 R36, [R102+0x1000] ;  /* 0x001000006624783b */ /* 0x000e6e0000000200 */
[----:B--2---:R-:W-:Y:S08]  /*c850*/  HMMA.16816.F32.BF16 R68, R16, R72, R68 ;  /* 0x000000481044723c */ /* 0x004ff00000041844 */
[C---:B------:R-:W-:Y:S08]  /*c860*/  HMMA.16816.F32.BF16 R24, R8.reuse, R64, R24 ;  /* 0x000000400818723c */ /* 0x040ff00000041818 */
[----:B------:R-:W-:Y:S01]  /*c870*/  HMMA.16816.F32.BF16 R32, R8, R66, R32 ;  /* 0x000000420820723c */ /* 0x000fe20000041820 */
[----:B------:R-:W2:Y:S07]  /*c880*/  LDSM.16.M88.4 R64, [R102+0x800] ;  /* 0x000800006640783b */ /* 0x000eae0000000200 */
[----:B------:R-:W-:Y:S01]  /*c890*/  HMMA.16816.F32.BF16 R48, R16, R74, R48 ;  /* 0x0000004a1030723c */ /* 0x000fe20000041830 */
[----:B------:R-:W-:-:S02]  /*c8a0*/  FMUL.FTZ R0, R68, c[0x0][0x2ec] ;  /* 0x0000bb0044007a20 */ /* 0x000fc40000410000 */
[----:B------:R-:W-:Y:S02]  /*c8b0*/  FMUL.FTZ R53, R69, c[0x0][0x2ec] ;  /* 0x0000bb0045357a20 */ /* 0x000fe40000410000 */
[----:B------:R-:W-:Y:S02]  /*c8c0*/  FMUL.FTZ R46, R70, c[0x0][0x2ec] ;  /* 0x0000bb00462e7a20 */ /* 0x000fe40000410000 */
[----:B------:R-:W-:Y:S01]  /*c8d0*/  FMUL.FTZ R92, R71, c[0x0][0x2ec] ;  /* 0x0000bb00475c7a20 */ /* 0x000fe20000410000 */
[C---:B---3--:R-:W-:Y:S01]  /*c8e0*/  HMMA.16816.F32.BF16 R76, R12.reuse, R60, R76 ;  /* 0x0000003c0c4c723c */ /* 0x048fe2000004184c */
[----:B------:R-:W3:Y:S01]  /*c8f0*/  LDSM.16.M88.4 R68, [R169+0x4000] ;  /* 0x00400000a944783b */ /* 0x000ee20000000200 */
[----:B------:R-:W-:Y:S06]  /*c900*/  MUFU.TANH R53, R53 ;  /* 0x0000003500357308 */ /* 0x000fec0000002400 */
[C---:B------:R-:W-:Y:S01]  /*c910*/  HMMA.16816.F32.BF16 R28, R12.reuse, R62, R28 ;  /* 0x0000003e0c1c723c */ /* 0x040fe2000004181c */
[----:B------:R-:W4:Y:S01]  /*c920*/  LDSM.16.M88.4 R60, [R169+0x4800] ;  /* 0x00480000a93c783b */ /* 0x000f220000000200 */
[----:B------:R-:W-:Y:S06]  /*c930*/  MUFU.TANH R92, R92 ;  /* 0x0000005c005c7308 */ /* 0x000fec0000002400 */
[----:B------:R-:W-:Y:S01]  /*c940*/  FMUL.FTZ R48, R48, c[0x0][0x2ec] ;  /* 0x0000bb0030307a20 */ /* 0x000fe20000410000 */
[----:B------:R-:W-:Y:S01]  /*c950*/  HMMA.16816.F32.BF16 R24, R12, R88, R24 ;  /* 0x000000580c18723c */ /* 0x000fe20000041818 */
[----:B------:R-:W-:Y:S01]  /*c960*/  FMUL.FTZ R94, R51, c[0x0][0x2ec] ;  /* 0x0000bb00335e7a20 */ /* 0x000fe20000410000 */
[----:B------:R-:W-:Y:S05]  /*c970*/  MUFU.TANH R0, R0 ;  /* 0x0000000000007308 */ /* 0x000fea0000002400 */
[----:B------:R-:W-:Y:S01]  /*c980*/  FMUL.FTZ R88, R49, c[0x0][0x2ec] ;  /* 0x0000bb0031587a20 */ /* 0x000fe20000410000 */
[C---:B-1----:R-:W-:Y:S01]  /*c990*/  HMMA.16816.F32.BF16 R76, R16.reuse, R36, R76 ;  /* 0x00000024104c723c */ /* 0x042fe2000004184c */
[----:B------:R-:W-:Y:S01]  /*c9a0*/  FMUL.FTZ R89, R50, c[0x0][0x2ec] ;  /* 0x0000bb0032597a20 */ /* 0x000fe20000410000 */
[----:B------:R1:W-:Y:S06]  /*c9b0*/  MUFU.TANH R54, R48 ;  /* 0x0000003000367308 */ /* 0x0003ec0000002400 */
[C---:B------:R-:W-:Y:S01]  /*c9c0*/  HMMA.16816.F32.BF16 R28, R16.reuse, R38, R28 ;  /* 0x00000026101c723c */ /* 0x040fe2000004181c */
[----:B------:R-:W-:Y:S01]  /*c9d0*/  LDSM.16.M88.4 R36, [R169+0x5800] ;  /* 0x00580000a924783b */ /* 0x000fe20000000200 */
[----:B------:R-:W5:Y:S06]  /*c9e0*/  MUFU.TANH R88, R88 ;  /* 0x0000005800587308 */ /* 0x000f6c0000002400 */
[C---:B--2---:R-:W-:Y:S01]  /*c9f0*/  HMMA.16816.F32.BF16 R56, R16.reuse, R64, R56 ;  /* 0x000000401038723c */ /* 0x044fe20000041838 */
[----:B-1----:R-:W1:Y:S01]  /*ca00*/  LDSM.16.M88.4 R48, [R169+0x5000] ;  /* 0x00500000a930783b */ /* 0x002e620000000200 */
[----:B------:R-:W2:Y:S06]  /*ca10*/  MUFU.TANH R89, R89 ;  /* 0x0000005900597308 */ /* 0x000eac0000002400 */
[----:B------:R-:W-:Y:S01]  /*ca20*/  HMMA.16816.F32.BF16 R40, R16, R66, R40 ;  /* 0x000000421028723c */ /* 0x000fe20000041828 */
[----:B------:R-:W-:-:S02]  /*ca30*/  FMUL.FTZ R76, R76, c[0x0][0x2ec] ;  /* 0x0000bb004c4c7a20 */ /* 0x000fc40000410000 */
[----:B------:R-:W-:Y:S01]  /*ca40*/  FMUL.FTZ R104, R77, c[0x0][0x2ec] ;  /* 0x0000bb004d687a20 */ /* 0x000fe20000410000 */
[----:B------:R-:W1:Y:S01]  /*ca50*/  MUFU.TANH R94, R94 ;  /* 0x0000005e005e7308 */ /* 0x000e620000002400 */
[----:B------:R-:W-:Y:S02]  /*ca60*/  FMUL.FTZ R111, R78, c[0x0][0x2ec] ;  /* 0x0000bb004e6f7a20 */ /* 0x000fe40000410000 */
[----:B------:R-:W-:Y:S01]  /*ca70*/  FMUL.FTZ R45, R79, c[0x0][0x2ec] ;  /* 0x0000bb004f2d7a20 */ /* 0x000fe20000410000 */
[----:B------:R-:W-:Y:S01]  /*ca80*/  HMMA.16816.F32.BF16 R24, R16, R84, R24 ;  /* 0x000000541018723c */ /* 0x000fe20000041818 */
[----:B------:R-:W-:Y:S02]  /*ca90*/  FMUL.FTZ R28, R28, c[0x0][0x2ec] ;  /* 0x0000bb001c1c7a20 */ /* 0x000fe40000410000 */
[----:B------:R-:W-:Y:S01]  /*caa0*/  FMUL.FTZ R29, R29, c[0x0][0x2ec] ;  /* 0x0000bb001d1d7a20 */ /* 0x000fe20000410000 */
[----:B------:R2:W-:Y:S01]  /*cab0*/  MUFU.TANH R109, R76 ;  /* 0x0000004c006d7308 */ /* 0x0005e20000002400 */
[----:B------:R-:W-:-:S02]  /*cac0*/  FMUL.FTZ R197, R30, c[0x0][0x2ec] ;  /* 0x0000bb001ec57a20 */ /* 0x000fc40000410000 */
[----:B------:R-:W-:Y:S01]  /*cad0*/  FMUL.FTZ R195, R31, c[0x0][0x2ec] ;  /* 0x0000bb001fc37a20 */ /* 0x000fe20000410000 */
[C---:B---3--:R-:W-:Y:S01]  /*cae0*/  HMMA.16816.F32.BF16 R72, R20.reuse, R68, RZ ;  /* 0x000000441448723c */ /* 0x048fe200000418ff */
[----:B------:R-:W-:Y:S02]  /*caf0*/  FMUL.FTZ R56, R56, c[0x0][0x2ec] ;  /* 0x0000bb0038387a20 */ /* 0x000fe40000410000 */
[----:B------:R-:W-:Y:S01]  /*cb00*/  FMUL.FTZ R57, R57, c[0x0][0x2ec] ;  /* 0x0000bb0039397a20 */ /* 0x000fe20000410000 */
[----:B------:R-:W-:Y:S01]  /*cb10*/  MUFU.TANH R201, R28 ;  /* 0x0000001c00c97308 */ /* 0x000fe20000002400 */
[----:B------:R-:W-:Y:S02]  /*cb20*/  FMUL.FTZ R58, R58, c[0x0][0x2ec] ;  /* 0x0000bb003a3a7a20 */ /* 0x000fe40000410000 */
[----:B------:R-:W-:Y:S01]  /*cb30*/  FMUL.FTZ R98, R59, c[0x0][0x2ec] ;  /* 0x0000bb003b627a20 */ /* 0x000fe20000410000 */
[----:B------:R-:W-:Y:S01]  /*cb40*/  HMMA.16816.F32.BF16 R68, R20, R70, RZ ;  /* 0x000000461444723c */ /* 0x000fe200000418ff */
[----:B------:R-:W-:-:S02]  /*cb50*/  FMUL.FTZ R40, R40, c[0x0][0x2ec] ;  /* 0x0000bb0028287a20 */ /* 0x000fc40000410000 */
[----:B------:R-:W-:Y:S01]  /*cb60*/  FMUL.FTZ R99, R41, c[0x0][0x2ec] ;  /* 0x0000bb0029637a20 */ /* 0x000fe20000410000 */
[----:B--2---:R-:W2:Y:S01]  /*cb70*/  LDSM.16.M88.4 R76, [R163+0x4800] ;  /* 0x00480000a34c783b */ /* 0x004ea20000000200 */
[----:B------:R-:W3:Y:S01]  /*cb80*/  MUFU.TANH R93, R56 ;  /* 0x00000038005d7308 */ /* 0x000ee20000002400 */
[----:B------:R-:W-:Y:S02]  /*cb90*/  FMUL.FTZ R103, R42, c[0x0][0x2ec] ;  /* 0x0000bb002a677a20 */ /* 0x000fe40000410000 */
[----:B----4-:R-:W-:Y:S01]  /*cba0*/  HMMA.16816.F32.BF16 R64, R20, R60, RZ ;  /* 0x0000003c1440723c */ /* 0x010fe200000418ff */
[----:B------:R-:W-:Y:S02]  /*cbb0*/  FMUL.FTZ R105, R43, c[0x0][0x2ec] ;  /* 0x0000bb002b697a20 */ /* 0x000fe40000410000 */
[----:B------:R-:W-:Y:S02]  /*cbc0*/  FMUL.FTZ R24, R24, c[0x0][0x2ec] ;  /* 0x0000bb0018187a20 */ /* 0x000fe40000410000 */
[----:B------:R-:W-:Y:S01]  /*cbd0*/  MUFU.TANH R95, R57 ;  /* 0x00000039005f7308 */ /* 0x000fe20000002400 */
[----:B------:R-:W-:-:S02]  /*cbe0*/  FMUL.FTZ R115, R25, c[0x0][0x2ec] ;  /* 0x0000bb0019737a20 */ /* 0x000fc40000410000 */
[----:B------:R-:W-:Y:S01]  /*cbf0*/  HMMA.16816.F32.BF16 R60, R20, R62, RZ ;  /* 0x0000003e143c723c */ /* 0x000fe200000418ff */
[----:B------:R-:W-:Y:S02]  /*cc00*/  FMUL.FTZ R187, R26, c[0x0][0x2ec] ;  /* 0x0000bb001abb7a20 */ /* 0x000fe40000410000 */
[----:B------:R-:W-:Y:S02]  /*cc10*/  FMUL.FTZ R119, R27, c[0x0][0x2ec] ;  /* 0x0000bb001b777a20 */ /* 0x000fe40000410000 */
[----:B------:R1:W4:Y:S03]  /*cc20*/  MUFU.TANH R96, R58 ;  /* 0x0000003a00607308 */ /* 0x0003260000002400 */
[----:B------:R-:W-:Y:S05]  /*cc30*/  HMMA.16816.F32.BF16 R32, R12, R90, R32 ;  /* 0x0000005a0c20723c */ /* 0x000fea0000041820 */
[----:B------:R-:W2:Y:S03]  /*cc40*/  MUFU.TANH R97, R40 ;  /* 0x0000002800617308 */ /* 0x000ea60000002400 */
[----:B------:R-:W-:Y:S05]  /*cc50*/  HMMA.16816.F32.BF16 R72, R8, R80, R72 ;  /* 0x000000500848723c */ /* 0x000fea0000041848 */
[----:B------:R2:W-:Y:S03]  /*cc60*/  MUFU.TANH R117, R24 ;  /* 0x0000001800757308 */ /* 0x0005e60000002400 */
[C---:B-1----:R-:W-:Y:S05]  /*cc70*/  HMMA.16816.F32.BF16 R56, R20.reuse, R48, RZ ;  /* 0x000000301438723c */ /* 0x042fea00000418ff */
[----:B------:R1:W-:Y:S03]  /*cc80*/  MUFU.TANH R199, R29 ;  /* 0x0000001d00c77308 */ /* 0x0003e60000002400 */
[C---:B------:R-:W-:Y:S01]  /*cc90*/  HMMA.16816.F32.BF16 R48, R20.reuse, R50, RZ ;  /* 0x000000321430723c */ /* 0x040fe200000418ff */
[----:B--2---:R-:W2:Y:S04]  /*cca0*/  LDSM.16.M88.4 R24, [R166+0x2800] ;  /* 0x00280000a618783b */ /* 0x004ea80000000200 */
[----:B------:R2:W-:Y:S03]  /*ccb0*/  MUFU.TANH R84, R45 ;  /* 0x0000002d00547308 */ /* 0x0005e60000002400 */
[C---:B------:R-:W-:Y:S01]  /*ccc0*/  HMMA.16816.F32.BF16 R40, R20.reuse, R36, RZ ;  /* 0x000000241428723c */ /* 0x040fe200000418ff */
[----:B-1----:R-:W-:Y:S04]  /*ccd0*/  LDSM.16.M88.4 R28, [R163+0x5000] ;  /* 0x00500000a31c783b */ /* 0x002fe80000000200 */
[----:B------:R-:W1:Y:S03]  /*cce0*/  MUFU.TANH R98, R98 ;  /* 0x0000006200627308 */ /* 0x000e660000002400 */
[----:B------:R-:W-:Y:S01]  /*ccf0*/  HMMA.16816.F32.BF16 R20, R20, R38, RZ ;  /* 0x000000261414723c */ /* 0x000fe200000418ff */
[----:B------:R-:W1:Y:S04]  /*cd00*/  LDSM.16.M88.4 R36, [R166+0x2000] ;  /* 0x00200000a624783b */ /* 0x000e680000000200 */
[----:B------:R-:W1:Y:S03]  /*cd10*/  MUFU.TANH R99, R99 ;  /* 0x0000006300637308 */ /* 0x000e660000002400 */
[C---:B------:R-:W-:Y:S01]  /*cd20*/  HMMA.16816.F32.BF16 R80, R8.reuse, R82, R68 ;  /* 0x000000520850723c */ /* 0x040fe20000041844 */
[----:B------:R-:W3:Y:S04]  /*cd30*/  LDSM.16.M88.4 R68, [R102+0x2000] ;  /* 0x002000006644783b */ /* 0x000ee80000000200 */
[----:B------:R-:W1:Y:S03]  /*cd40*/  MUFU.TANH R105, R105 ;  /* 0x0000006900697308 */ /* 0x000e660000002400 */
[----:B------:R-:W-:Y:S05]  /*cd50*/  HMMA.16816.F32.BF16 R64, R8, R76, R64 ;  /* 0x0000004c0840723c */ /* 0x000fea0000041840 */
[----:B------:R-:W1:Y:S03]  /*cd60*/  MUFU.TANH R111, R111 ;  /* 0x0000006f006f7308 */ /* 0x000e660000002400 */
[----:B------:R-:W-:Y:S05]  /*cd70*/  HMMA.16816.F32.BF16 R32, R16, R86, R32 ;  /* 0x000000561020723c */ /* 0x000fea0000041820 */
[----:B------:R-:W1:Y:S03]  /*cd80*/  MUFU.TANH R104, R104 ;  /* 0x0000006800687308 */ /* 0x000e660000002400 */
[----:B------:R-:W-:Y:S05]  /*cd90*/  HMMA.16816.F32.BF16 R60, R8, R78, R60 ;  /* 0x0000004e083c723c */ /* 0x000fea000004183c */
[----:B------:R-:W3:Y:S03]  /*cda0*/  MUFU.TANH R197, R197 ;  /* 0x000000c500c57308 */ /* 0x000ee60000002400 */
[C---:B--2---:R-:W-:Y:S05]  /*cdb0*/  HMMA.16816.F32.BF16 R64, R12.reuse, R24, R64 ;  /* 0x000000180c40723c */ /* 0x044fea0000041840 */
[----:B------:R-:W2:Y:S02]  /*cdc0*/  MUFU.TANH R103, R103 ;  /* 0x0000006700677308 */ /* 0x000ea40000002400 */
[----:B------:R-:W-:Y:S01]  /*cdd0*/  IMAD R25, R6, 0x4, R44 ;  /* 0x0000000406197824 */ /* 0x000fe200078e022c */
[----:B-1----:R-:W-:Y:S01]  /*cde0*/  HMMA.16816.F32.BF16 R72, R12, R36, R72 ;  /* 0x000000240c48723c */ /* 0x002fe20000041848 */
[----:B------:R-:W-:Y:S01]  /*cdf0*/  FMUL.FTZ R32, R32, c[0x0][0x2ec] ;  /* 0x0000bb0020207a20 */ /* 0x000fe20000410000 */
[----:B------:R-:W-:Y:S01]  /*ce00*/  IADD3 R24, R4, 0x8, RZ ;  /* 0x0000000804187810 */ /* 0x000fe20007ffe0ff */
[----:B------:R-:W-:-:S02]  /*ce10*/  FMUL.FTZ R33, R33, c[0x0][0x2ec] ;  /* 0x0000bb0021217a20 */ /* 0x000fc40000410000 */
[----:B------:R-:W-:Y:S01]  /*ce20*/  FMUL.FTZ R34, R34, c[0x0][0x2ec] ;  /* 0x0000bb0022227a20 */ /* 0x000fe20000410000 */
[----:B------:R-:W-:Y:S01]  /*ce30*/  MUFU.TANH R193, R32 ;  /* 0x0000002000c17308 */ /* 0x000fe20000002400 */
[----:B------:R-:W-:Y:S01]  /*ce40*/  IMAD.U32 R6, R25, 0x10, R182 ;  /* 0x0000001019067824 */ /* 0x000fe200078e00b6 */
[----:B------:R-:W-:Y:S01]  /*ce50*/  HMMA.16816.F32.BF16 R80, R12, R38, R80 ;  /* 0x000000260c50723c */ /* 0x000fe20000041850 */
[----:B------:R-:W1:Y:S01]  /*ce60*/  LDSM.16.M88.4 R36, [R163+0x5800] ;  /* 0x00580000a324783b */ /* 0x000e620000000200 */
[----:B------:R-:W-:Y:S02]  /*ce70*/  FMUL.FTZ R155, R35, c[0x0][0x2ec] ;  /* 0x0000bb00239b7a20 */ /* 0x000fe40000410000 */
[----:B------:R-:W-:Y:S02]  /*ce80*/  IADD3 R25, -R175, 0x1, R6 ;  /* 0x00000001af197810 */ /* 0x000fe40007ffe106 */
[----:B------:R-:W-:Y:S01]  /*ce90*/  MUFU.TANH R189, R33 ;  /* 0x0000002100bd7308 */ /* 0x000fe20000002400 */
[----:B------:R-:W-:Y:S01]  /*cea0*/  IADD3 R6, R4, 0x1, RZ ;  /* 0x0000000104067810 */ /* 0x000fe20007ffe0ff */
[----:B------:R-:W-:Y:S01]  /*ceb0*/  HMMA.16816.F32.BF16 R76, R8, R28, R56 ;  /* 0x0000001c084c723c */ /* 0x000fe20000041838 */
[----:B------:R-:W2:Y:S01]  /*cec0*/  LDSM.16.M88.4 R56, [R102+0x2800] ;  /* 0x002800006638783b */ /* 0x000ea20000000200 */
[----:B------:R-:W-:-:S04]  /*ced0*/  IADD3 R25, R25, c[0x0][0x2e8], R52 ;  /* 0x0000ba0019197a10 */ /* 0x000fc80007ffe034 */
[----:B------:R4:W-:Y:S01]  /*cee0*/  MUFU.TANH R185, R34 ;  /* 0x0000002200b97308 */ /* 0x0009e20000002400 */
[C---:B------:R-:W-:Y:S01]  /*cef0*/  IADD3 R45, R25.reuse, 0x8, RZ ;  /* 0x00000008192d7810 */ /* 0x040fe20007ffe0ff */
[C---:B---3--:R-:W-:Y:S01]  /*cf00*/  HMMA.16816.F32.BF16 R72, R16.reuse, R68, R72 ;  /* 0x000000441048723c */ /* 0x048fe20000041848 */
[-C--:B------:R-:W-:Y:S02]  /*cf10*/  IMNMX R44, R25, R52.reuse, PT ;  /* 0x00000034192c7217 */ /* 0x080fe40003800200 */
[----:B------:R-:W-:Y:S02]  /*cf20*/  IMNMX R45, R45, R52, PT ;  /* 0x000000342d2d7217 */ /* 0x000fe40003800200 */
[CC--:B------:R-:W-:Y:S01]  /*cf30*/  ISETP.GE.AND P2, PT, R24.reuse, R44.reuse, PT ;  /* 0x0000002c1800720c */ /* 0x0c0fe20003f46270 */
[----:B------:R-:W3:Y:S01]  /*cf40*/  MUFU.TANH R195, R195 ;  /* 0x000000c300c37308 */ /* 0x000ee20000002400 */
[----:B------:R-:W-:Y:S01]  /*cf50*/  ISETP.GE.AND P3, PT, R24, R45, PT ;  /* 0x0000002d1800720c */ /* 0x000fe20003f66270 */
[----:B------:R-:W-:Y:S01]  /*cf60*/  HMMA.16816.F32.BF16 R80, R16, R70, R80 ;  /* 0x000000461050723c */ /* 0x000fe20000041850 */
[----:B------:R-:W-:-:S02]  /*cf70*/  ISETP.GE.AND P1, PT, R6, R44, PT ;  /* 0x0000002c0600720c */ /* 0x000fc40003f26270 */
[----:B------:R-:W-:Y:S02]  /*cf80*/  IADD3 R24, R4, 0x10, RZ ;  /* 0x0000001004187810 */ /* 0x000fe40007ffe0ff */
[----:B------:R-:W-:Y:S01]  /*cf90*/  ISETP.GE.AND P0, PT, R6, R45, PT ;  /* 0x0000002d0600720c */ /* 0x000fe20003f06270 */
[----:B----4-:R-:W4:Y:S01]  /*cfa0*/  LDSM.16.M88.4 R32, [R166+0x3000] ;  /* 0x00300000a620783b */ /* 0x010f220000000200 */
[-C--:B------:R-:W-:Y:S01]  /*cfb0*/  ISETP.GE.AND P6, PT, R24, R44.reuse, PT ;  /* 0x0000002c1800720c */ /* 0x080fe20003fc6270 */
[----:B------:R-:W-:Y:S01]  /*cfc0*/  HMMA.16816.F32.BF16 R60, R12, R26, R60 ;  /* 0x0000001a0c3c723c */ /* 0x000fe2000004183c */
[C---:B------:R-:W-:Y:S01]  /*cfd0*/  IADD3 R6, R4.reuse, 0x9, RZ ;  /* 0x0000000904067810 */ /* 0x040fe20007ffe0ff */
[----:B------:R-:W3:Y:S01]  /*cfe0*/  MUFU.TANH R187, R187 ;  /* 0x000000bb00bb7308 */ /* 0x000ee20000002400 */
[----:B------:R-:W-:Y:S02]  /*cff0*/  IADD3 R29, R4, 0x19, RZ ;  /* 0x00000019041d7810 */ /* 0x000fe40007ffe0ff */
[----:B------:R-:W-:-:S02]  /*d000*/  ISETP.GE.AND P4, PT, R6, R44, PT ;  /* 0x0000002c0600720c */ /* 0x000fc40003f86270 */
[-C--:B------:R-:W-:Y:S01]  /*d010*/  ISETP.GE.AND P5, PT, R6, R45.reuse, PT ;  /* 0x0000002d0600720c */ /* 0x080fe20003fa6270 */
[----:B------:R-:W-:Y:S01]  /*d020*/  FMUL.FTZ R73, R73, c[0x0][0x2ec] ;  /* 0x0000bb0049497a20 */ /* 0x000fe20000410000 */
[----:B-1----:R-:W-:Y:S01]  /*d030*/  HMMA.16816.F32.BF16 R40, R8, R36, R40 ;  /* 0x000000240828723c */ /* 0x002fe20000041828 */
[C---:B------:R-:W-:Y:S01]  /*d040*/  IADD3 R28, R4.reuse, 0x11, RZ ;  /* 0x00000011041c7810 */ /* 0x040fe20007ffe0ff */
[----:B------:R-:W1:Y:S01]  /*d050*/  MUFU.TANH R119, R119 ;  /* 0x0000007700777308 */ /* 0x000e620000002400 */
[----:B------:R-:W-:Y:S01]  /*d060*/  IADD3 R6, R4, 0x18, RZ ;  /* 0x0000001804067810 */ /* 0x000fe20007ffe0ff */
[----:B------:R-:W-:Y:S01]  /*d070*/  FMUL.FTZ R74, R74, c[0x0][0x2ec] ;  /* 0x0000bb004a4a7a20 */ /* 0x000fe20000410000 */
[----:B-----5:R-:W-:Y:S01]  /*d080*/  FSEL R85, R88, -INF , !P4 ;  /* 0xff80000058557808 */ /* 0x020fe20006000000 */
[----:B------:R-:W-:Y:S01]  /*d090*/  FMUL.FTZ R72, R72, c[0x0][0x2ec] ;  /* 0x0000bb0048487a20 */ /* 0x000fe20000410000 */
[----:B------:R-:W-:Y:S01]  /*d0a0*/  FSEL R37, R53, -INF , !P1 ;  /* 0xff80000035257808 */ /* 0x000fe20004800000 */
[----:B--2---:R-:W-:Y:S01]  /*d0b0*/  HMMA.16816.F32.BF16 R64, R16, R56, R64 ;  /* 0x000000381040723c */ /* 0x004fe20000041840 */
[-C--:B------:R-:W-:Y:S01]  /*d0c0*/  ISETP.GE.AND P1, PT, R24, R45.reuse, PT ;  /* 0x0000002d1800720c */ /* 0x080fe20003f26270 */
[----:B------:R-:W-:Y:S01]  /*d0d0*/  FMUL.FTZ R83, R83, c[0x0][0x2ec] ;  /* 0x0000bb0053537a20 */ /* 0x000fe20000410000 */
[----:B------:R-:W2:Y:S01]  /*d0e0*/  LDSM.16.M88.4 R24, [R102+0x3000] ;  /* 0x003000006618783b */ /* 0x000ea20000000200 */
[-C--:B------:R-:W-:Y:S01]  /*d0f0*/  ISETP.GE.AND P4, PT, R29, R44.reuse, PT ;  /* 0x0000002c1d00720c */ /* 0x080fe20003f86270 */
[----:B------:R-:W-:Y:S01]  /*d100*/  FMUL.FTZ R81, R81, c[0x0][0x2ec] ;  /* 0x0000bb0051517a20 */ /* 0x000fe20000410000 */
[----:B------:R-:W-:Y:S01]  /*d110*/  FSEL R69, R92, -INF , !P0 ;  /* 0xff8000005c457808 */ /* 0x000fe20004000000 */
[----:B------:R5:W-:Y:S01]  /*d120*/  MUFU.TANH R139, R83 ;  /* 0x00000053008b7308 */ /* 0x000be20000002400 */
[----:B------:R-:W-:Y:S01]  /*d130*/  FSEL R57, R54, -INF , !P2 ;  /* 0xff80000036397808 */ /* 0x000fe20005000000 */
[C---:B------:R-:W-:Y:S01]  /*d140*/  HMMA.16816.F32.BF16 R48, R8.reuse, R30, R48 ;  /* 0x0000001e0830723c */ /* 0x040fe20000041830 */
[-C--:B------:R-:W-:Y:S01]  /*d150*/  ISETP.GE.AND P2, PT, R28, R44.reuse, PT ;  /* 0x0000002c1c00720c */ /* 0x080fe20003f46270 */
[----:B------:R-:W-:Y:S01]  /*d160*/  FMUL.FTZ R75, R75, c[0x0][0x2ec] ;  /* 0x0000bb004b4b7a20 */ /* 0x000fe20000410000 */
[----:B------:R-:W-:Y:S01]  /*d170*/  FSEL R89, R89, -INF , !P3 ;  /* 0xff80000059597808 */ /* 0x000fe20005800000 */
[----:B------:R-:W-:Y:S01]  /*d180*/  FMUL.FTZ R82, R82, c[0x0][0x2ec] ;  /* 0x0000bb0052527a20 */ /* 0x000fe20000410000 */
[-C--:B------:R-:W-:Y:S01]  /*d190*/  ISETP.GE.AND P0, PT, R28, R45.reuse, PT ;  /* 0x0000002d1c00720c */ /* 0x080fe20003f06270 */
[----:B------:R-:W-:Y:S01]  /*d1a0*/  MUFU.TANH R153, R73 ;  /* 0x0000004900997308 */ /* 0x000fe20000002400 */
[----:B------:R-:W-:Y:S01]  /*d1b0*/  FSEL R71, R94, -INF , !P5 ;  /* 0xff8000005e477808 */ /* 0x000fe20006800000 */
[----:B------:R-:W-:Y:S01]  /*d1c0*/  HMMA.16816.F32.BF16 R20, R8, R38, R20 ;  /* 0x000000260814723c */ /* 0x000fe20000041814 */
[----:B------:R-:W-:Y:S01]  /*d1d0*/  ISETP.GE.AND P3, PT, R6, R44, PT ;  /* 0x0000002c0600720c */ /* 0x000fe20003f66270 */
[----:B------:R-:W-:Y:S01]  /*d1e0*/  FMUL.FTZ R80, R80, c[0x0][0x2ec] ;  /* 0x0000bb0050507a20 */ /* 0x000fe20000410000 */
[----:B------:R-:W-:-:S02]  /*d1f0*/  ISETP.GE.AND P5, PT, R6, R45, PT ;  /* 0x0000002d0600720c */ /* 0x000fc40003fa6270 */
[----:B------:R-:W-:Y:S01]  /*d200*/  IADD3 R28, R4, 0x20, RZ ;  /* 0x00000020041c7810 */ /* 0x000fe20007ffe0ff */
[----:B------:R1:W-:Y:S01]  /*d210*/  MUFU.TANH R149, R81 ;  /* 0x0000005100957308 */ /* 0x0003e20000002400 */
[----:B------:R-:W-:Y:S01]  /*d220*/  P2R R6, PR, RZ, 0x10 ;  /* 0x00000010ff067803 */ /* 0x000fe20000000000 */
[----:B----4-:R-:W-:Y:S01]  /*d230*/  HMMA.16816.F32.BF16 R76, R12, R32, R76 ;  /* 0x000000200c4c723c */ /* 0x010fe2000004184c */
[----:B------:R-:W-:Y:S01]  /*d240*/  FSEL R93, R93, -INF , !P6 ;  /* 0xff8000005d5d7808 */ /* 0x000fe20007000000 */
[----:B------:R-:W-:Y:S01]  /*d250*/  FMUL.FTZ R64, R64, c[0x0][0x2ec] ;  /* 0x0000bb0040407a20 */ /* 0x000fe20000410000 */
[----:B-----5:R-:W-:Y:S01]  /*d260*/  FSEL R83, R96, -INF , !P1 ;  /* 0xff80000060537808 */ /* 0x020fe20004800000 */
[----:B------:R-:W-:Y:S01]  /*d270*/  FMUL.FTZ R65, R65, c[0x0][0x2ec] ;  /* 0x0000bb0041417a20 */ /* 0x000fe20000410000 */
[-C--:B------:R-:W-:Y:S01]  /*d280*/  ISETP.GE.AND P4, PT, R29, R45.reuse, PT ;  /* 0x0000002d1d00720c */ /* 0x080fe20003f86270 */
[----:B------:R-:W4:Y:S01]  /*d290*/  MUFU.TANH R155, R155 ;  /* 0x0000009b009b7308 */ /* 0x000f220000002400 */
[C---:B------:R-:W-:Y:S01]  /*d2a0*/  ISETP.GE.AND P6, PT, R28.reuse, R44, PT ;  /* 0x0000002c1c00720c */ /* 0x040fe20003fc6270 */
[----:B------:R-:W-:Y:S01]  /*d2b0*/  HMMA.16816.F32.BF16 R60, R16, R58, R60 ;  /* 0x0000003a103c723c */ /* 0x000fe2000004183c */
[----:B------:R-:W-:Y:S01]  /*d2c0*/  ISETP.GE.AND P1, PT, R28, R45, PT ;  /* 0x0000002d1c00720c */ /* 0x000fe20003f26270 */
[----:B------:R-:W-:Y:S01]  /*d2d0*/  FMUL.FTZ R67, R67, c[0x0][0x2ec] ;  /* 0x0000bb0043437a20 */ /* 0x000fe20000410000 */
[----:B------:R-:W-:Y:S01]  /*d2e0*/  FSEL R97, R97, -INF , !P3 ;  /* 0xff80000061617808 */ /* 0x000fe20005800000 */
[----:B------:R-:W-:Y:S01]  /*d2f0*/  FMUL.FTZ R66, R66, c[0x0][0x2ec] ;  /* 0x0000bb0042427a20 */ /* 0x000fe20000410000 */
[C---:B------:R-:W-:Y:S01]  /*d300*/  IADD3 R29, R4.reuse, 0x21, RZ ;  /* 0x00000021041d7810 */ /* 0x040fe20007ffe0ff */
[----:B------:R-:W5:Y:S01]  /*d310*/  MUFU.TANH R115, R115 ;  /* 0x0000007300737308 */ /* 0x000f620000002400 */
[----:B------:R-:W-:Y:S01]  /*d320*/  IADD3 R28, R4, 0x28, RZ ;  /* 0x00000028041c7810 */ /* 0x000fe20007ffe0ff */
[----:B------:R-:W-:Y:S01]  /*d330*/  HMMA.16816.F32.BF16 R48, R12, R34, R48 ;  /* 0x000000220c30723c */ /* 0x000fe20000041830 */
[----:B------:R-:W-:-:S02]  /*d340*/  ISETP.NE.AND P3, PT, R6, RZ, PT ;  /* 0x000000ff0600720c */ /* 0x000fc40003f65270 */
[----:B------:R-:W-:Y:S02]  /*d350*/  FSEL R91, R95, -INF , !P2 ;  /* 0xff8000005f5b7808 */ /* 0x000fe40005000000 */
[----:B-1----:R-:W-:Y:S01]  /*d360*/  FSEL R81, R98, -INF , !P0 ;  /* 0xff80000062517808 */ /* 0x002fe20004000000 */
[----:B------:R-:W1:Y:S01]  /*d370*/  MUFU.TANH R147, R74 ;  /* 0x0000004a00937308 */ /* 0x000e620000002400 */
[----:B------:R-:W-:Y:S01]  /*d380*/  FSEL R99, R99, -INF , !P3 ;  /* 0xff80000063637808 */ /* 0x000fe20005800000 */
[C---:B--2---:R-:W-:Y:S01]  /*d390*/  HMMA.16816.F32.BF16 R76, R16.reuse, R24, R76 ;  /* 0x00000018104c723c */ /* 0x044fe2000004184c */
[----:B------:R-:W-:Y:S02]  /*d3a0*/  FSEL R73, R105, -INF , !P4 ;  /* 0xff80000069497808 */ /* 0x000fe40006000000 */
[CC--:B------:R-:W-:Y:S02]  /*d3b0*/  ISETP.GE.AND P2, PT, R29.reuse, R44.reuse, PT ;  /* 0x0000002c1d00720c */ /* 0x0c0fe40003f46270 */
[-C--:B------:R-:W-:Y:S01]  /*d3c0*/  ISETP.GE.AND P0, PT, R29, R45.reuse, PT ;  /* 0x0000002d1d00720c */ /* 0x080fe20003f06270 */
[----:B------:R-:W2:Y:S01]  /*d3d0*/  MUFU.TANH R141, R72 ;  /* 0x00000048008d7308 */ /* 0x000ea20000002400 */
[C---:B------:R-:W-:Y:S01]  /*d3e0*/  ISETP.GE.AND P3, PT, R28.reuse, R44, PT ;  /* 0x0000002c1c00720c */ /* 0x040fe20003f66270 */
[----:B------:R-:W-:Y:S01]  /*d3f0*/  FMUL.FTZ R61, R61, c[0x0][0x2ec] ;  /* 0x0000bb003d3d7a20 */ /* 0x000fe20000410000 */
[----:B------:R-:W-:Y:S01]  /*d400*/  ISETP.GE.AND P4, PT, R28, R45, PT ;  /* 0x0000002d1c00720c */ /* 0x000fe20003f86270 */
[----:B------:R-:W-:Y:S01]  /*d410*/  FMUL.FTZ R63, R63, c[0x0][0x2ec] ;  /* 0x0000bb003f3f7a20 */ /* 0x000fe20000410000 */
[----:B------:R-:W1:Y:S01]  /*d420*/  LDSM.16.M88.4 R28, [R166+0x3800] ;  /* 0x00380000a61c783b */ /* 0x000e620000000200 */
[----:B------:R-:W-:Y:S01]  /*d430*/  P2R R32, PR, RZ, 0x8 ;  /* 0x00000008ff207803 */ /* 0x000fe20000000000 */
[----:B------:R-:W-:Y:S01]  /*d440*/  FMUL.FTZ R60, R60, c[0x0][0x2ec] ;  /* 0x0000bb003c3c7a20 */ /* 0x000fe20000410000 */
[----:B------:R-:W-:Y:S01]  /*d450*/  IADD3 R9, R4, 0x31, RZ ;  /* 0x0000003104097810 */ /* 0x000fe20007ffe0ff */
[----:B------:R1:W1:Y:S01]  /*d460*/  MUFU.TANH R143, R75 ;  /* 0x0000004b008f7308 */ /* 0x0002620000002400 */
[----:B------:R-:W-:Y:S01]  /*d470*/  FSEL R111, R111, -INF , !P1 ;  /* 0xff8000006f6f7808 */ /* 0x000fe20004800000 */
[----:B------:R-:W-:Y:S01]  /*d480*/  HMMA.16816.F32.BF16 R48, R16, R26, R48 ;  /* 0x0000001a1030723c */ /* 0x000fe20000041830 */
[----:B------:R-:W-:-:S02]  /*d490*/  ISETP.NE.AND P1, PT, R32, RZ, PT ;  /* 0x000000ff2000720c */ /* 0x000fc40003f25270 */
[----:B------:R-:W-:Y:S02]  /*d4a0*/  FSEL R59, R104, -INF , !P2 ;  /* 0xff800000683b7808 */ /* 0x000fe40005000000 */
[----:B------:R-:W-:Y:S01]  /*d4b0*/  IADD3 R25, R4, 0x29, RZ ;  /* 0x0000002904197810 */ /* 0x000fe20007ffe0ff */
[----:B------:R-:W1:Y:S01]  /*d4c0*/  MUFU.TANH R145, R82 ;  /* 0x0000005200917308 */ /* 0x000e620000002400 */
[-C--:B------:R-:W-:Y:S01]  /*d4d0*/  ISETP.GE.AND P2, PT, R9, R44.reuse, PT ;  /* 0x0000002c0900720c */ /* 0x080fe20003f46270 */
[----:B------:R-:W-:Y:S01]  /*d4e0*/  FMUL.FTZ R76, R76, c[0x0][0x2ec] ;  /* 0x0000bb004c4c7a20 */ /* 0x000fe20000410000 */
[----:B------:R-:W-:Y:S01]  /*d4f0*/  FSEL R201, R201, -INF , !P1 ;  /* 0xff800000c9c97808 */ /* 0x000fe20004800000 */
[----:B------:R-:W-:Y:S01]  /*d500*/  FMUL.FTZ R79, R79, c[0x0][0x2ec] ;  /* 0x0000bb004f4f7a20 */ /* 0x000fe20000410000 */
[----:B------:R-:W-:Y:S02]  /*d510*/  FSEL R109, R109, -INF , !P6 ;  /* 0xff8000006d6d7808 */ /* 0x000fe40007000000 */
[----:B------:R-:W-:Y:S01]  /*d520*/  ISETP.GE.AND P1, PT, R9, R45, PT ;  /* 0x0000002d0900720c */ /* 0x000fe20003f26270 */
[----:B------:R-:W1:Y:S01]  /*d530*/  MUFU.TANH R151, R80 ;  /* 0x0000005000977308 */ /* 0x000e620000002400 */
[----:B------:R-:W-:-:S02]  /*d540*/  ISETP.GE.AND P6, PT, R25, R44, PT ;  /* 0x0000002c1900720c */ /* 0x000fc40003fc6270 */
[----:B------:R-:W-:Y:S02]  /*d550*/  IADD3 R8, R4, 0x38, RZ ;  /* 0x0000003804087810 */ /* 0x000fe40007ffe0ff */
[----:B------:R-:W-:Y:S02]  /*d560*/  P2R R9, PR, RZ, 0x4 ;  /* 0x00000004ff097803 */ /* 0x000fe40000000000 */
[----:B------:R-:W-:Y:S01]  /*d570*/  FSEL R197, R197, -INF , !P4 ;  /* 0xff800000c5c57808 */ /* 0x000fe20006000000 */
[----:B------:R-:W2:Y:S01]  /*d580*/  MUFU.TANH R133, R64 ;  /* 0x0000004000857308 */ /* 0x000ea20000002400 */
[----:B------:R-:W-:Y:S01]  /*d590*/  FSEL R199, R199, -INF , !P6 ;  /* 0xff800000c7c77808 */ /* 0x000fe20007000000 */
[----:B------:R-:W-:Y:S01]  /*d5a0*/  FMUL.FTZ R48, R48, c[0x0][0x2ec] ;  /* 0x0000bb0030307a20 */ /* 0x000fe20000410000 */
[----:B------:R-:W-:Y:S02]  /*d5b0*/  ISETP.NE.AND P6, PT, R9, RZ, PT ;  /* 0x000000ff0900720c */ /* 0x000fe40003fc5270 */
[----:B------:R-:W-:-:S02]  /*d5c0*/  ISETP.GE.AND P4, PT, R8, R44, PT ;  /* 0x0000002c0800720c */ /* 0x000fc40003f86270 */
[----:B------:R-:W-:Y:S01]  /*d5d0*/  ISETP.GE.AND P2, PT, R8, R45, PT ;  /* 0x0000002d0800720c */ /* 0x000fe20003f46270 */
[----:B------:R-:W2:Y:S01]  /*d5e0*/  MUFU.TANH R123, R65 ;  /* 0x00000041007b7308 */ /* 0x000ea20000002400 */
[----:B------:R-:W2:Y:S01]  /*d5f0*/  LDSM.16.M88.4 R8, [R102+0x3800] ;  /* 0x003800006608783b */ /* 0x000ea20000000200 */
[----:B------:R-:W-:Y:S01]  /*d600*/  IADD3 R24, R4, 0x30, RZ ;  /* 0x0000003004187810 */ /* 0x000fe20007ffe0ff */
[----:B------:R-:W-:-:S04]  /*d610*/  DEPBAR.LE SB0, 0x0 ;  /* 0x000080000000791a */ /* 0x000fc80000000000 */
[C---:B-1----:R-:W-:Y:S01]  /*d620*/  HMMA.16816.F32.BF16 R40, R12.reuse, R28, R40 ;  /* 0x0000001c0c28723c */ /* 0x042fe20000041828 */
[----:B------:R-:W-:Y:S01]  /*d630*/  FSEL R75, R103, -INF , !P5 ;  /* 0xff800000674b7808 */ /* 0x000fe20006800000 */
[----:B------:R1:W1:Y:S01]  /*d640*/  MUFU.TANH R6, R67 ;  /* 0x0000004300067308 */ /* 0x0002620000002400 */
[----:B------:R-:W-:Y:S02]  /*d650*/  FSEL R105, R84, -INF , !P0 ;  /* 0xff80000054697808 */ /* 0x000fe40004000000 */
[-C--:B------:R-:W-:Y:S02]  /*d660*/  ISETP.GE.AND P3, PT, R25, R45.reuse, PT ;  /* 0x0000002d1900720c */ /* 0x080fe40003f66270 */
[C---:B------:R-:W-:Y:S01]  /*d670*/  ISETP.GE.AND P5, PT, R24.reuse, R44, PT ;  /* 0x0000002c1800720c */ /* 0x040fe20003fa6270 */
[----:B------:R-:W-:Y:S01]  /*d680*/  HMMA.16816.F32.BF16 R12, R12, R30, R20 ;  /* 0x0000001e0c0c723c */ /* 0x000fe20000041814 */
[----:B------:R-:W-:Y:S01]  /*d690*/  ISETP.GE.AND P0, PT, R24, R45, PT ;  /* 0x0000002d1800720c */ /* 0x000fe20003f06270 */
[----:B------:R4:W2:Y:S01]  /*d6a0*/  MUFU.TANH R135, R61 ;  /* 0x0000003d00877308 */ /* 0x0008a20000002400 */
[----:B------:R-:W-:Y:S01]  /*d6b0*/  IADD3 R26, R4, 0x39, RZ ;  /* 0x00000039041a7810 */ /* 0x000fe20007ffe0ff */
[----:B------:R-:W-:Y:S01]  /*d6c0*/  FMUL.FTZ R24, R62, c[0x0][0x2ec] ;  /* 0x0000bb003e187a20 */ /* 0x000fe20000410000 */
[----:B------:R-:W-:-:S02]  /*d6d0*/  IADD3 R25, R4, 0x40, RZ ;  /* 0x0000004004197810 */ /* 0x000fc40007ffe0ff */
[----:B---3--:R-:W-:Y:S02]  /*d6e0*/  FSEL R195, R195, -INF , !P3 ;  /* 0xff800000c3c37808 */ /* 0x008fe40005800000 */
[----:B------:R-:W-:Y:S01]  /*d6f0*/  FSEL R117, R117, -INF , !P5 ;  /* 0xff80000075757808 */ /* 0x000fe20006800000 */
[----:B------:R3:W2:Y:S01]  /*d700*/  MUFU.TANH R113, R63 ;  /* 0x0000003f00717308 */ /* 0x0006a20000002400 */
[----:B------:R-:W-:Y:S01]  /*d710*/  FSEL R187, R187, -INF , !P0 ;  /* 0xff800000bbbb7808 */ /* 0x000fe20004000000 */
[----:B-1----:R-:W-:Y:S01]  /*d720*/  FMUL.FTZ R67, R77, c[0x0][0x2ec] ;  /* 0x0000bb004d437a20 */ /* 0x002fe20000410000 */
[----:B------:R-:W-:Y:S02]  /*d730*/  FSEL R119, R119, -INF , !P1 ;  /* 0xff80000077777808 */ /* 0x000fe40004800000 */
[CC--:B------:R-:W-:Y:S02]  /*d740*/  ISETP.GE.AND P3, PT, R26.reuse, R44.reuse, PT ;  /* 0x0000002c1a00720c */ /* 0x0c0fe40003f66270 */
[-C--:B------:R-:W-:Y:S01]  /*d750*/  ISETP.GE.AND P0, PT, R26, R45.reuse, PT ;  /* 0x0000002d1a00720c */ /* 0x080fe20003f06270 */
[----:B----4-:R-:W-:Y:S01]  /*d760*/  FMUL.FTZ R61, R78, c[0x0][0x2ec] ;  /* 0x0000bb004e3d7a20 */ /* 0x010fe20000410000 */
[C---:B------:R-:W-:Y:S01]  /*d770*/  ISETP.GE.AND P5, PT, R25.reuse, R44, PT ;  /* 0x0000002c1900720c */ /* 0x040fe20003fa6270 */
[----:B------:R-:W1:Y:S01]  /*d780*/  MUFU.TANH R121, R66 ;  /* 0x0000004200797308 */ /* 0x000e620000002400 */
[----:B------:R-:W-:-:S02]  /*d790*/  ISETP.GE.AND P1, PT, R25, R45, PT ;  /* 0x0000002d1900720c */ /* 0x000fc40003f26270 */
[C---:B------:R-:W-:Y:S02]  /*d7a0*/  IADD3 R26, R4.reuse, 0x41, RZ ;  /* 0x00000041041a7810 */ /* 0x040fe40007ffe0ff */
[----:B------:R-:W-:Y:S01]  /*d7b0*/  IADD3 R25, R4, 0x48, RZ ;  /* 0x0000004804197810 */ /* 0x000fe20007ffe0ff */
[C---:B--2---:R-:W-:Y:S01]  /*d7c0*/  HMMA.16816.F32.BF16 R40, R16.reuse, R8, R40 ;  /* 0x000000081028723c */ /* 0x044fe20000041828 */
[----:B------:R-:W-:Y:S01]  /*d7d0*/  FSEL R193, R193, -INF , !P4 ;  /* 0xff800000c1c17808 */ /* 0x000fe20006000000 */
[----:B------:R-:W2:Y:S01]  /*d7e0*/  MUFU.TANH R137, R60 ;  /* 0x0000003c00897308 */ /* 0x000ea20000002400 */
[----:B------:R-:W-:Y:S01]  /*d7f0*/  FSEL R185, R185, -INF , !P2 ;  /* 0xff800000b9b97808 */ /* 0x000fe20005000000 */
[----:B---3--:R-:W-:Y:S01]  /*d800*/  FMUL.FTZ R63, R49, c[0x0][0x2ec] ;  /* 0x0000bb00313f7a20 */ /* 0x008fe20000410000 */
[----:B------:R-:W-:Y:S01]  /*d810*/  FSEL R155, R155, -INF , !P0 ;  /* 0xff8000009b9b7808 */ /* 0x000fe20004000000 */
[----:B------:R-:W-:Y:S01]  /*d820*/  FMUL.FTZ R49, R50, c[0x0][0x2ec] ;  /* 0x0000bb0032317a20 */ /* 0x000fe20000410000 */
[C---:B------:R-:W-:Y:S01]  /*d830*/  ISETP.GE.AND P4, PT, R26.reuse, R44, PT ;  /* 0x0000002c1a00720c */ /* 0x040fe20003f86270 */
[----:B------:R-:W-:Y:S01]  /*d840*/  HMMA.16816.F32.BF16 R12, R16, R10, R12 ;  /* 0x0000000a100c723c */ /* 0x000fe2000004180c */
[-C--:B------:R-:W-:Y:S01]  /*d850*/  ISETP.GE.AND P2, PT, R26, R45.reuse, PT ;  /* 0x0000002d1a00720c */ /* 0x080fe20003f46270 */
[----:B------:R-:W3:Y:S01]  /*d860*/  MUFU.TANH R61, R61 ;  /* 0x0000003d003d7308 */ /* 0x000ee20000002400 */
[----:B------:R-:W-:-:S02]  /*d870*/  ISETP.GE.AND P0, PT, R25, R45, PT ;  /* 0x0000002d1900720c */ /* 0x000fc40003f06270 */
[C---:B------:R-:W-:Y:S02]  /*d880*/  IADD3 R22, R4.reuse, 0x49, RZ ;  /* 0x0000004904167810 */ /* 0x040fe40007ffe0ff */
[C---:B------:R-:W-:Y:S02]  /*d890*/  IADD3 R21, R4.reuse, 0x50, RZ ;  /* 0x0000005004157810 */ /* 0x040fe40007ffe0ff */
[----:B------:R-:W-:Y:S01]  /*d8a0*/  IADD3 R9, R4, 0x51, RZ ;  /* 0x0000005104097810 */ /* 0x000fe20007ffe0ff */
[----:B------:R-:W4:Y:S01]  /*d8b0*/  MUFU.TANH R65, R48 ;  /* 0x0000003000417308 */ /* 0x000f220000002400 */
[----:B-----5:R-:W-:Y:S02]  /*d8c0*/  FSEL R115, R115, -INF , !P6 ;  /* 0xff80000073737808 */ /* 0x020fe40007000000 */
[----:B------:R-:W-:Y:S02]  /*d8d0*/  FSEL R147, R147, -INF , !P1 ;  /* 0xff80000093937808 */ /* 0x000fe40004800000 */
[----:B------:R-:W-:Y:S01]  /*d8e0*/  FSEL R189, R189, -INF , !P3 ;  /* 0xff800000bdbd7808 */ /* 0x000fe20005800000 */
[----:B------:R-:W-:Y:S01]  /*d8f0*/  FMUL.FTZ R31, R43, c[0x0][0x2ec] ;  /* 0x0000bb002b1f7a20 */ /* 0x000fe20000410000 */
[----:B------:R-:W-:Y:S01]  /*d900*/  FSEL R141, R141, -INF , !P5 ;  /* 0xff8000008d8d7808 */ /* 0x000fe20006800000 */
[----:B------:R-:W5:Y:S01]  /*d910*/  MUFU.TANH R24, R24 ;  /* 0x0000001800187308 */ /* 0x000f620000002400 */
[-C--:B------:R-:W-:Y:S01]  /*d920*/  ISETP.GE.AND P6, PT, R22, R44.reuse, PT ;  /* 0x0000002c1600720c */ /* 0x080fe20003fc6270 */
[----:B------:R-:W-:Y:S01]  /*d930*/  FMUL.FTZ R33, R42, c[0x0][0x2ec] ;  /* 0x0000bb002a217a20 */ /* 0x000fe20000410000 */
[-C--:B------:R-:W-:Y:S01]  /*d940*/  ISETP.GE.AND P1, PT, R22, R45.reuse, PT ;  /* 0x0000002d1600720c */ /* 0x080fe20003f26270 */
[----:B------:R-:W-:Y:S01]  /*d950*/  FMUL.FTZ R22, R40, c[0x0][0x2ec] ;  /* 0x0000bb0028167a20 */ /* 0x000fe20000410000 */
[----:B------:R-:W-:Y:S01]  /*d960*/  FSEL R153, R153, -INF , !P4 ;  /* 0xff80000099997808 */ /* 0x000fe20006000000 */
[----:B------:R-:W-:Y:S01]  /*d970*/  FMUL.FTZ R40, R41, c[0x0][0x2ec] ;  /* 0x0000bb0029287a20 */ /* 0x000fe20000410000 */
[----:B------:R-:W-:Y:S01]  /*d980*/  FSEL R143, R143, -INF , !P2 ;  /* 0xff8000008f8f7808 */ /* 0x000fe20005000000 */
[----:B------:R-:W1:Y:S01]  /*d990*/  MUFU.TANH R103, R76 ;  /* 0x0000004c00677308 */ /* 0x000e620000002400 */
[----:B------:R-:W-:Y:S01]  /*d9a0*/  FSEL R145, R145, -INF , !P0 ;  /* 0xff80000091917808 */ /* 0x000fe20004000000 */
[----:B------:R-:W-:Y:S01]  /*d9b0*/  FMUL.FTZ R12, R12, c[0x0][0x2ec] ;  /* 0x0000bb000c0c7a20 */ /* 0x000fe20000410000 */
[-C--:B------:R-:W-:Y:S01]  /*d9c0*/  ISETP.GE.AND P3, PT, R25, R44.reuse, PT ;  /* 0x0000002c1900720c */ /* 0x080fe20003f66270 */
[----:B------:R-:W-:Y:S01]  /*d9d0*/  FMUL.FTZ R13, R13, c[0x0][0x2ec] ;  /* 0x0000bb000d0d7a20 */ /* 0x000fe20000410000 */
[CC--:B------:R-:W-:Y:S01]  /*d9e0*/  ISETP.GE.AND P5, PT, R21.reuse, R44.reuse, PT ;  /* 0x0000002c1500720c */ /* 0x0c0fe20003fa6270 */
[----:B------:R-:W-:Y:S01]  /*d9f0*/  FMUL.FTZ R14, R14, c[0x0][0x2ec] ;  /* 0x0000bb000e0e7a20 */ /* 0x000fe20000410000 */
[----:B------:R-:W-:Y:S01]  /*da00*/  ISETP.GE.AND P2, PT, R21, R45, PT ;  /* 0x0000002d1500720c */ /* 0x000fe20003f46270 */
[----:B------:R-:W1:Y:S01]  /*da10*/  MUFU.TANH R31, R31 ;  /* 0x0000001f001f7308 */ /* 0x000e620000002400 */
[----:B------:R-:W-:Y:S01]  /*da20*/  IADD3 R8, R4, 0x58, RZ ;  /* 0x0000005804087810 */ /* 0x000fe20007ffe0ff */
[----:B------:R-:W-:Y:S01]  /*da30*/  FMUL.FTZ R15, R15, c[0x0][0x2ec] ;  /* 0x0000bb000f0f7a20 */ /* 0x000fe20000410000 */
[----:B------:R-:W-:-:S02]  /*da40*/  ISETP.GE.AND P4, PT, R9, R44, PT ;  /* 0x0000002c0900720c */ /* 0x000fc40003f86270 */
[----:B------:R-:W-:Y:S02]  /*da50*/  ISETP.GE.AND P0, PT, R9, R45, PT ;  /* 0x0000002d0900720c */ /* 0x000fe40003f06270 */
[C---:B------:R-:W-:Y:S01]  /*da60*/  IADD3 R21, R4.reuse, 0x59, RZ ;  /* 0x0000005904157810 */ /* 0x040fe20007ffe0ff */
[----:B------:R-:W1:Y:S01]  /*da70*/  MUFU.TANH R63, R63 ;  /* 0x0000003f003f7308 */ /* 0x000e620000002400 */
[----:B------:R-:W-:Y:S02]  /*da80*/  IADD3 R9, R4, 0x60, RZ ;  /* 0x0000006004097810 */ /* 0x000fe40007ffe0ff */
[----:B------:R-:W-:Y:S02]  /*da90*/  FSEL R149, R149, -INF , !P6 ;  /* 0xff80000095957808 */ /* 0x000fe40007000000 */
[----:B------:R-:W-:Y:S02]  /*daa0*/  FSEL R139, R139, -INF , !P1 ;  /* 0xff8000008b8b7808 */ /* 0x000fe40004800000 */
[----:B------:R-:W-:Y:S01]  /*dab0*/  FSEL R151, R151, -INF , !P3 ;  /* 0xff80000097977808 */ /* 0x000fe20005800000 */
[----:B------:R-:W1:Y:S01]  /*dac0*/  MUFU.TANH R20, R79 ;  /* 0x0000004f00147308 */ /* 0x000e620000002400 */
[----:B------:R-:W-:-:S02]  /*dad0*/  ISETP.GE.AND P6, PT, R8, R44, PT ;  /* 0x0000002c0800720c */ /* 0x000fc40003fc6270 */
[-C--:B------:R-:W-:Y:S01]  /*dae0*/  ISETP.GE.AND P1, PT, R8, R45.reuse, PT ;  /* 0x0000002d0800720c */ /* 0x080fe20003f26270 */
[----:B------:R-:W-:Y:S01]  /*daf0*/  FMUL.FTZ R8, R51, c[0x0][0x2ec] ;  /* 0x0000bb0033087a20 */ /* 0x000fe20000410000 */
[----:B------:R-:W-:Y:S02]  /*db00*/  FSEL R133, R133, -INF , !P5 ;  /* 0xff80000085857808 */ /* 0x000fe40006800000 */
[----:B------:R-:W-:Y:S01]  /*db10*/  FSEL R123, R123, -INF , !P4 ;  /* 0xff8000007b7b7808 */ /* 0x000fe20006000000 */
[----:B------:R-:W-:Y:S01]  /*db20*/  MUFU.TANH R67, R67 ;  /* 0x0000004300437308 */ /* 0x000fe20000002400 */
[----:B------:R-:W-:Y:S02]  /*db30*/  FSEL R23, R6, -INF , !P0 ;  /* 0xff80000006177808 */ /* 0x000fe40004000000 */
[C---:B------:R-:W-:Y:S02]  /*db40*/  ISETP.GE.AND P5, PT, R21.reuse, R44, PT ;  /* 0x0000002c1500720c */ /* 0x040fe40003fa6270 */
[----:B------:R-:W-:-:S02]  /*db50*/  ISETP.GE.AND P3, PT, R21, R45, PT ;  /* 0x0000002d1500720c */ /* 0x000fc40003f66270 */
[C---:B------:R-:W-:Y:S01]  /*db60*/  ISETP.GE.AND P4, PT, R9.reuse, R44, PT ;  /* 0x0000002c0900720c */ /* 0x040fe20003f86270 */
[----:B------:R-:W1:Y:S01]  /*db70*/  MUFU.TANH R8, R8 ;  /* 0x0000000800087308 */ /* 0x000e620000002400 */
[----:B------:R-:W-:Y:S02]  /*db80*/  ISETP.GE.AND P0, PT, R9, R45, PT ;  /* 0x0000002d0900720c */ /* 0x000fe40003f06270 */
[C---:B------:R-:W-:Y:S02]  /*db90*/  IADD3 R9, R4.reuse, 0x68, RZ ;  /* 0x0000006804097810 */ /* 0x040fe40007ffe0ff */
[----:B------:R-:W-:Y:S02]  /*dba0*/  IADD3 R10, R4, 0x61, RZ ;  /* 0x00000061040a7810 */ /* 0x000fe40007ffe0ff */
[----:B------:R-:W-:Y:S01]  /*dbb0*/  FSEL R135, R135, -INF , !P5 ;  /* 0xff80000087877808 */ /* 0x000fe20006800000 */
[----:B------:R-:W3:Y:S01]  /*dbc0*/  MUFU.TANH R6, R22 ;  /* 0x0000001600067308 */ /* 0x000ee20000002400 */
[----:B------:R-:W-:-:S02]  /*dbd0*/  FSEL R113, R113, -INF , !P3 ;  /* 0xff80000071717808 */ /* 0x000fc40005800000 */
[CC--:B------:R-:W-:Y:S02]  /*dbe0*/  ISETP.GE.AND P5, PT, R9.reuse, R44.reuse, PT ;  /* 0x0000002c0900720c */ /* 0x0c0fe40003fa6270 */
[----:B------:R-:W-:Y:S02]  /*dbf0*/  ISETP.GE.AND P3, PT, R9, R45, PT ;  /* 0x0000002d0900720c */ /* 0x000fe40003f66270 */
[----:B------:R-:W-:Y:S01]  /*dc00*/  IADD3 R9, R4, 0x70, RZ ;  /* 0x0000007004097810 */ /* 0x000fe20007ffe0ff */
[----:B------:R-:W4:Y:S01]  /*dc10*/  MUFU.TANH R49, R49 ;  /* 0x0000003100317308 */ /* 0x000f220000002400 */
[----:B-1----:R-:W-:Y:S02]  /*dc20*/  FSEL R121, R121, -INF , !P2 ;  /* 0xff80000079797808 */ /* 0x002fe40005000000 */
[----:B--2---:R-:W-:Y:S02]  /*dc30*/  FSEL R137, R137, -INF , !P6 ;  /* 0xff80000089897808 */ /* 0x004fe40007000000 */
[----:B------:R-:W-:-:S02]  /*dc40*/  ISETP.GE.AND P6, PT, R10, R44, PT ;  /* 0x0000002c0a00720c */ /* 0x000fc40003fc6270 */
[----:B------:R-:W-:Y:S01]  /*dc50*/  ISETP.GE.AND P2, PT, R10, R45, PT ;  /* 0x0000002d0a00720c */ /* 0x000fe20003f46270 */
[----:B------:R-:W-:Y:S01]  /*dc60*/  MUFU.TANH R40, R40 ;  /* 0x0000002800287308 */ /* 0x000fe20000002400 */
[C---:B------:R-:W-:Y:S02]  /*dc70*/  IADD3 R11, R4.reuse, 0x71, RZ ;  /* 0x00000071040b7810 */ /* 0x040fe40007ffe0ff */
[----:B------:R-:W-:Y:S02]  /*dc80*/  IADD3 R10, R4, 0x69, RZ ;  /* 0x00000069040a7810 */ /* 0x000fe40007ffe0ff */
[----:B---3--:R-:W-:Y:S02]  /*dc90*/  FSEL R61, R61, -INF , !P0 ;  /* 0xff8000003d3d7808 */ /* 0x008fe40004000000 */
[----:B------:R-:W-:Y:S01]  /*dca0*/  ISETP.GE.AND P0, PT, R9, R44, PT ;  /* 0x0000002c0900720c */ /* 0x000fe20003f06270 */
[----:B------:R-:W1:Y:S01]  /*dcb0*/  MUFU.TANH R33, R33 ;  /* 0x0000002100217308 */ /* 0x000e620000002400 */
[----:B----4-:R-:W-:-:S02]  /*dcc0*/  FSEL R65, R65, -INF , !P5 ;  /* 0xff80000041417808 */ /* 0x010fc40006800000 */
[----:B-----5:R-:W-:Y:S02]  /*dcd0*/  FSEL R21, R24, -INF , !P1 ;  /* 0xff80000018157808 */ /* 0x020fe40004800000 */
[----:B------:R-:W-:Y:S02]  /*dce0*/  FSEL R103, R103, -INF , !P4 ;  /* 0xff80000067677808 */ /* 0x000fe40006000000 */
[-C--:B------:R-:W-:Y:S01]  /*dcf0*/  ISETP.GE.AND P5, PT, R11, R45.reuse, PT ;  /* 0x0000002d0b00720c */ /* 0x080fe20003fa6270 */
[----:B------:R-:W-:Y:S01]  /*dd00*/  MUFU.TANH R46, R46 ;  /* 0x0000002e002e7308 */ /* 0x000fe20000002400 */
[C---:B------:R-:W-:Y:S02]  /*dd10*/  ISETP.GE.AND P4, PT, R10.reuse, R44, PT ;  /* 0x0000002c0a00720c */ /* 0x040fe40003f86270 */
[----:B------:R-:W-:Y:S02]  /*dd20*/  ISETP.GE.AND P1, PT, R10, R45, PT ;  /* 0x0000002d0a00720c */ /* 0x000fe40003f26270 */
[----:B------:R-:W-:-:S02]  /*dd30*/  P2R R10, PR, RZ, 0x1 ;  /* 0x00000001ff0a7803 */ /* 0x000fc40000000000 */
[----:B------:R-:W-:Y:S01]  /*dd40*/  FSEL R31, R31, -INF , !P5 ;  /* 0xff8000001f1f7808 */ /* 0x000fe20006800000 */
[----:B------:R-:W2:Y:S01]  /*dd50*/  MUFU.TANH R39, R12 ;  /* 0x0000000c00277308 */ /* 0x000ea20000002400 */
[----:B------:R-:W-:Y:S02]  /*dd60*/  FSEL R63, R63, -INF , !P4 ;  /* 0xff8000003f3f7808 */ /* 0x000fe40006000000 */
[----:B------:R-:W-:Y:S02]  /*dd70*/  ISETP.GE.AND P5, PT, R47, 0x2, PT ;  /* 0x000000022f00780c */ /* 0x000fe40003fa6270 */
[----:B------:R-:W-:Y:S02]  /*dd80*/  ISETP.NE.AND P4, PT, R10, RZ, PT ;  /* 0x000000ff0a00720c */ /* 0x000fe40003f85270 */
[----:B------:R-:W-:Y:S01]  /*dd90*/  FSEL R51, R20, -INF , !P2 ;  /* 0xff80000014337808 */ /* 0x000fe20005000000 */
[----:B------:R-:W-:Y:S01]  /*dda0*/  MUFU.TANH R38, R13 ;  /* 0x0000000d00267308 */ /* 0x000fe20000002400 */
[----:B------:R-:W-:-:S02]  /*ddb0*/  ISETP.GE.AND P0, PT, R9, R45, PT ;  /* 0x0000002d0900720c */ /* 0x000fc40003f06270 */
[----:B------:R-:W-:Y:S02]  /*ddc0*/  FSEL R43, R8, -INF , !P1 ;  /* 0xff800000082b7808 */ /* 0x000fe40004800000 */
[----:B------:R-:W-:Y:S02]  /*ddd0*/  FSEL R41, R6, -INF , !P4 ;  /* 0xff80000006297808 */ /* 0x000fe40006000000 */
[C---:B------:R-:W-:Y:S01]  /*dde0*/  IADD3 R9, R4.reuse, 0x78, RZ ;  /* 0x0000007804097810 */ /* 0x040fe20007ffe0ff */
[----:B------:R-:W3:Y:S01]  /*ddf0*/  MUFU.TANH R25, R14 ;  /* 0x0000000e00197308 */ /* 0x000ee20000002400 */
[-C--:B------:R-:W-:Y:S02]  /*de00*/  ISETP.GE.AND P2, PT, R11, R44.reuse, PT ;  /* 0x0000002c0b00720c */ /* 0x080fe40003f46270 */
[C---:B------:R-:W-:Y:S02]  /*de10*/  ISETP.GE.AND P4, PT, R4.reuse, R44, PT ;  /* 0x0000002c0400720c */ /* 0x040fe40003f86270 */
[----:B------:R-:W-:-:S02]  /*de20*/  ISETP.GE.AND P1, PT, R4, R45, PT ;  /* 0x0000002d0400720c */ /* 0x000fc40003f26270 */
[----:B------:R-:W-:Y:S01]  /*de30*/  IADD3 R4, R4, 0x79, RZ ;  /* 0x0000007904047810 */ /* 0x000fe20007ffe0ff */
[----:B------:R-:W4:Y:S01]  /*de40*/  MUFU.TANH R24, R15 ;  /* 0x0000000f00187308 */ /* 0x000f220000002400 */
[----:B------:R-:W-:Y:S02]  /*de50*/  FSEL R67, R67, -INF , !P6 ;  /* 0xff80000043437808 */ /* 0x000fe40007000000 */
[----:B------:R-:W-:Y:S02]  /*de60*/  FSEL R49, R49, -INF , !P3 ;  /* 0xff80000031317808 */ /* 0x000fe40005800000 */
[----:B-1----:R-:W-:Y:S02]  /*de70*/  FSEL R33, R33, -INF , !P0 ;  /* 0xff80000021217808 */ /* 0x002fe40004000000 */
[----:B------:R-:W-:Y:S01]  /*de80*/  FSEL R40, R40, -INF , !P2 ;  /* 0xff80000028287808 */ /* 0x000fe20005000000 */
[----:B------:R-:W-:Y:S01]  /*de90*/  BAR.SYNC.DEFER_BLOCKING 0x0 ;  /* 0x0000000000007b1d */ /* 0x000fe20000010000 */
[----:B------:R-:W-:-:S02]  /*dea0*/  ISETP.GE.AND P6, PT, R9, R44, PT ;  /* 0x0000002c0900720c */ /* 0x000fc40003fc6270 */
[-C--:B------:R-:W-:Y:S02]  /*deb0*/  ISETP.GE.AND P3, PT, R9, R45.reuse, PT ;  /* 0x0000002d0900720c */ /* 0x080fe40003f66270 */
[C---:B------:R-:W-:Y:S02]  /*dec0*/  ISETP.GE.AND P2, PT, R4.reuse, R44, PT ;  /* 0x0000002c0400720c */ /* 0x040fe40003f46270 */
[----:B------:R-:W-:Y:S02]  /*ded0*/  ISETP.GE.AND P0, PT, R4, R45, PT ;  /* 0x0000002d0400720c */ /* 0x000fe40003f06270 */
[----:B--2---:R-:W-:Y:S02]  /*dee0*/  FSEL R39, R39, -INF , !P6 ;  /* 0xff80000027277808 */ /* 0x004fe40007000000 */
[----:B------:R-:W-:Y:S02]  /*def0*/  IADD3 R104, R166, 0x3800, RZ ;  /* 0x00003800a6687810 */ /* 0x000fe40007ffe0ff */
[----:B---3--:R-:W-:-:S02]  /*df00*/  FSEL R25, R25, -INF , !P3 ;  /* 0xff80000019197808 */ /* 0x008fc40005800000 */
[----:B------:R-:W-:Y:S02]  /*df10*/  FSEL R0, R0, -INF , !P4 ;  /* 0xff80000000007808 */ /* 0x000fe40006000000 */
[----:B------:R-:W-:Y:S02]  /*df20*/  FSEL R4, R46, -INF , !P1 ;  /* 0xff8000002e047808 */ /* 0x000fe40004800000 */
[----:B------:R-:W-:Y:S02]  /*df30*/  FSEL R38, R38, -INF , !P2 ;  /* 0xff80000026267808 */ /* 0x000fe40005000000 */
[----:B----4-:R-:W-:Y:S01]  /*df40*/  FSEL R24, R24, -INF , !P0 ;  /* 0xff80000018187808 */ /* 0x010fe20004000000 */
        /* <DEDUP_REMOVED lines=53> */
[----:B--2---:R-:W-:-:S05]  /*e2a0*/  IMAD.IADD R8, R8, 0x1, -R9 ;  /* 0x0000000108087824 */ /* 0x004fca00078e0a09 */
[----:B------:R-:W-:-:S05]  /*e2b0*/  SHF.R.S32.HI R6, RZ, 0x1f, R8 ;  /* 0x0000001fff067819 */ /* 0x000fca0000011408 */
[----:B------:R-:W-:-:S04]  /*e2c0*/  IMAD R7, R6, c[0x0][0x180], RZ ;  /* 0x0000600006077a24 */ /* 0x000fc800078e02ff */
[C---:B------:R-:W-:Y:S02]  /*e2d0*/  IMAD R7, R8.reuse, c[0x0][0x184], R7 ;  /* 0x0000610008077a24 */ /* 0x040fe400078e0207 */
[----:B------:R-:W-:-:S04]  /*e2e0*/  IMAD.WIDE.U32 R8, R8, c[0x0][0x180], R10 ;  /* 0x0000600008087a25 */ /* 0x000fc800078e000a */
[----:B------:R-:W-:Y:S01]  /*e2f0*/  IMAD.MOV.U32 R11, RZ, RZ, R8 ;  /* 0x000000ffff0b7224 */ /* 0x000fe200078e0008 */
[----:B------:R-:W-:Y:S01]  /*e300*/  IADD3 R10, R9, R7, RZ ;  /* 0x00000007090a7210 */ /* 0x000fe20007ffe0ff */
[----:B------:R-:W-:Y:S05]  /*e310*/  BRA `(.L_x_5741) ;  /* 0x0000003000007947 */ /* 0x000fea0003800000 */
.L_x_5740:
[----:B------:R-:W-:-:S05]  /*e320*/  IMAD.MOV.U32 R11, RZ, RZ, c[0x0][0x198] ;  /* 0x00006600ff0b7624 */ /* 0x000fca00078e00ff */
[----:B------:R-:W-:-:S04]  /*e330*/  LEA R11, -R11, RZ, 0x7 ;  /* 0x000000ff0b0b7211 */ /* 0x000fc800078e39ff */
[----:B------:R-:W-:Y:S02]  /*e340*/  SHF.R.S32.HI R10, RZ, 0x1f, R11 ;  /* 0x0000001fff0a7819 */ /* 0x000fe4000001140b */
.L_x_5741:
        /* <DEDUP_REMOVED lines=25> */
[----:B------:R-:W-:-:S02]  /*e4e0*/  @!P0 IMAD.MOV.U32 R7, RZ, RZ, c[0x0][0x19c] ;  /* 0x00006700ff078624 */ /* 0x000fc400078e00ff */
[----:B------:R-:W-:Y:S02]  /*e4f0*/  @!P0 IMAD R6, R6, 0x50, RZ ;  /* 0x0000005006068824 */ /* 0x000fe400078e02ff */
[----:B------:R-:W-:Y:S01]  /*e500*/  @!P0 IMAD.MOV.U32 R2, RZ, RZ, c[0x0][0x19c] ;  /* 0x00006700ff028624 */ /* 0x000fe200078e00ff */
[----:B------:R-:W-:Y:S01]  /*e510*/  @!P0 LEA.HI.X R7, R9, R131, R7, 0x6, P2 ;  /* 0x0000008309078211 */ /* 0x000fe200010f3407 */
[----:B------:R-:W-:Y:S01]  /*e520*/  @!P0 IMAD.WIDE.U32 R34, R35, 0x30, R130 ;  /* 0x0000003023228825 */ /* 0x000fe200078e0082 */
[----:B------:R-:W-:Y:S02]  /*e530*/  @!P0 IADD3.X R6, R10, R29, R6, P1, !PT ;  /* 0x0000001d0a068210 */ /* 0x000fe40000ffe406 */
        /* <DEDUP_REMOVED lines=72> */
.L_x_5743:
[----:B------:R-:W-:Y:S05]  /*e9c0*/  BSYNC B0 ;  /* 0x0000000000007941 */ /* 0x000fea0003800000 */
.L_x_5742:
[----:B------:R-:W0:Y:S01]  /*e9d0*/  LDGDEPBAR ;  /* 0x00000000000079af */ /* 0x000e220000000000 */
[----:B------:R-:W-:-:S04]  /*e9e0*/  LEA R180, P0, R11, R180, 0x1 ;  /* 0x000000b40bb47211 */ /* 0x000fc800078008ff */
[----:B------:R-:W-:Y:S02]  /*e9f0*/  LEA.HI.X R181, R11, R181, R10, 0x1, P0 ;  /* 0x000000b50bb57211 */ /* 0x000fe400000f0c0a */
.L_x_5739:
[----:B--2---:R-:W-:Y:S02]  /*ea00*/  FMNMX.FTZ R6, R0, R37, !PT ;  /* 0x0000002500067209 */ /* 0x004fe40007810000 */
        /* <DEDUP_REMOVED lines=61> */
[----:B-1----:R-:W-:Y:S01]  /*ede0*/  LDSM.16.MT88.4 R16, [R164+0x6800] ;  /* 0x00680000a410783b */ /* 0x002fe20000004200 */
        /* <DEDUP_REMOVED lines=12> */
[----:B-1----:R-:W-:-:S03]  /*eeb0*/  FMNMX.FTZ R2, R9, R2, !PT ;  /* 0x0000000209027209 */ /* 0x002fc60007810000 */
[----:B------:R-:W-:Y:S01]  /*eec0*/  LDSM.16.MT88.4 R8, [R161+0x6800] ;  /* 0x00680000a108783b */ /* 0x000fe20000004200 */
        /* <DEDUP_REMOVED lines=8> */
[----:B------:R-:W1:Y:S01]  /*ef50*/  LDSM.16.MT88.4 R84, [R162+0x6000] ;  /* 0x00600000a254783b */ /* 0x000e620000004200 */
[----:B------:R-:W-:Y:S01]  /*ef60*/  FMUL.FTZ R26, R0, c[0x0][0x23c] ;  /* 0x00008f00001a7a20 */ /* 0x000fe20000410000 */
[----:B------:R-:W-:Y:S01]  /*ef70*/  MUFU.EX2 R53, R53 ;  /* 0x0000003500357308 */ /* 0x000fe20000000800 */
[--C-:B------:R-:W-:Y:S02]  /*ef80*/  FFMA.FTZ R42, R57, c[0x0][0x23c], -R48.reuse ;  /* 0x00008f00392a7a23 */ /* 0x100fe40000010830 */
[--C-:B------:R-:W-:Y:S01]  /*ef90*/  FFMA.FTZ R35, R93, c[0x0][0x23c], -R48.reuse ;  /* 0x00008f005d237a23 */ /* 0x100fe20000010830 */
[----:B------:R-:W-:Y:S01]  /*efa0*/  FSEL R26, R26, RZ, P0 ;  /* 0x000000ff1a1a7208 */ /* 0x000fe20000000000 */
[----:B------:R-:W2:Y:S01]  /*efb0*/  LDSM.16.MT88.4 R92, [R164+0x6000] ;  /* 0x00600000a45c783b */ /* 0x000ea20000004200 */
[----:B------:R-:W-:-:S02]  /*efc0*/  FFMA.FTZ R28, R91, c[0x0][0x23c], -R48 ;  /* 0x00008f005b1c7a23 */ /* 0x000fc40000010830 */
[----:B------:R-:W3:Y:S01]  /*efd0*/  MUFU.EX2 R46, R46 ;  /* 0x0000002e002e7308 */ /* 0x000ee20000000800 */
[--C-:B------:R-:W-:Y:S02]  /*efe0*/  FFMA.FTZ R57, R4, c[0x0][0x23c], -R26.reuse ;  /* 0x00008f0004397a23 */ /* 0x100fe4000001081a */
[--C-:B------:R-:W-:Y:S01]  /*eff0*/  FFMA.FTZ R50, R69, c[0x0][0x23c], -R26.reuse ;  /* 0x00008f0045327a23 */ /* 0x100fe2000001081a */
[----:B------:R-:W4:Y:S01]  /*f000*/  LDSM.16.MT88.4 R4, [R160+0x6000] ;  /* 0x00600000a004783b */ /* 0x000f220000004200 */
[--C-:B------:R-:W-:Y:S02]  /*f010*/  FFMA.FTZ R55, R89, c[0x0][0x23c], -R26.reuse ;  /* 0x00008f0059377a23 */ /* 0x100fe4000001081a */
[----:B------:R-:W-:Y:S01]  /*f020*/  FFMA.FTZ R34, R71, c[0x0][0x23c], -R26 ;  /* 0x00008f0047227a23 */ /* 0x000fe2000001081a */
[----:B------:R-:W-:Y:S01]  /*f030*/  MUFU.EX2 R42, R42 ;  /* 0x0000002a002a7308 */ /* 0x000fe20000000800 */
[--C-:B------:R-:W-:Y:S02]  /*f040*/  FFMA.FTZ R32, R97, c[0x0][0x23c], -R48.reuse ;  /* 0x00008f0061207a23 */ /* 0x100fe40000010830 */
[----:B------:R-:W-:-:S02]  /*f050*/  FFMA.FTZ R27, R99, c[0x0][0x23c], -R48 ;  /* 0x00008f00631b7a23 */ /* 0x000fc40000010830 */
[--C-:B------:R-:W-:Y:S02]  /*f060*/  FFMA.FTZ R36, R83, c[0x0][0x23c], -R26.reuse ;  /* 0x00008f0053247a23 */ /* 0x100fe4000001081a */
[--C-:B------:R-:W-:Y:S01]  /*f070*/  FFMA.FTZ R29, R81, c[0x0][0x23c], -R26.reuse ;  /* 0x00008f00511d7a23 */ /* 0x100fe2000001081a */
[----:B------:R-:W5:Y:S01]  /*f080*/  MUFU.EX2 R37, R37 ;  /* 0x0000002500257308 */ /* 0x000f620000000800 */
[----:B---3--:R-:W-:Y:S01]  /*f090*/  F2FP.BF16.PACK_AB R68, R46, R53 ;  /* 0x000000352e44723e */ /* 0x008fe200000010ff */
[--C-:B------:R-:W-:Y:S02]  /*f0a0*/  FFMA.FTZ R30, R75, c[0x0][0x23c], -R26.reuse ;  /* 0x00008f004b1e7a23 */ /* 0x100fe4000001081a */
[----:B------:R-:W-:Y:S02]  /*f0b0*/  FFMA.FTZ R3, R73, c[0x0][0x23c], -R26 ;  /* 0x00008f0049037a23 */ /* 0x000fe4000001081a */
[----:B------:R-:W-:Y:S02]  /*f0c0*/  FFMA.FTZ R56, R59, c[0x0][0x23c], -R48 ;  /* 0x00008f003b387a23 */ /* 0x000fe40000010830 */
[----:B------:R-:W-:Y:S01]  /*f0d0*/  MUFU.EX2 R57, R57 ;  /* 0x0000003900397308 */ /* 0x000fe20000000800 */
[----:B------:R-:W-:-:S02]  /*f0e0*/  FFMA.FTZ R54, R111, c[0x0][0x23c], -R26 ;  /* 0x00008f006f367a23 */ /* 0x000fc4000001081a */
[--C-:B------:R-:W-:Y:S02]  /*f0f0*/  FFMA.FTZ R109, R109, c[0x0][0x23c], -R48.reuse ;  /* 0x00008f006d6d7a23 */ /* 0x100fe40000010830 */
[--C-:B------:R-:W-:Y:S02]  /*f100*/  FFMA.FTZ R59, R201, c[0x0][0x23c], -R48.reuse ;  /* 0x00008f00c93b7a23 */ /* 0x100fe40000010830 */
[----:B------:R-:W-:Y:S01]  /*f110*/  FFMA.FTZ R52, R199, c[0x0][0x23c], -R48 ;  /* 0x00008f00c7347a23 */ /* 0x000fe20000010830 */
        /* <DEDUP_REMOVED lines=20> */
[----:B-----5:R-:W-:Y:S01]  /*f260*/  F2FP.BF16.PACK_AB R71, R34, R55 ;  /* 0x000000372247723e */ /* 0x020fe200000010ff */
[----:B------:R-:W3:Y:S01]  /*f270*/  MUFU.EX2 R28, R28 ;  /* 0x0000001c001c7308 */ /* 0x000ee20000000800 */
[----:B------:R-:W-:-:S02]  /*f280*/  FFMA.FTZ R108, R149, c[0x0][0x23c], -R48 ;  /* 0x00008f00956c7a23 */ /* 0x000fc40000010830 */
[--C-:B------:R-:W-:Y:S02]  /*f290*/  FFMA.FTZ R112, R147, c[0x0][0x23c], -R26.reuse ;  /* 0x00008f0093707a23 */ /* 0x100fe4000001081a */
[--C-:B------:R-:W-:Y:S01]  /*f2a0*/  FFMA.FTZ R143, R143, c[0x0][0x23c], -R26.reuse ;  /* 0x00008f008f8f7a23 */ /* 0x100fe2000001081a */
[C---:B-1----:R-:W-:Y:S01]  /*f2b0*/  HMMA.16816.F32.BF16 R88, R68.reuse, R84, RZ ;  /* 0x000000544458723c */ /* 0x042fe200000418ff */
[--C-:B------:R-:W-:Y:S01]  /*f2c0*/  FFMA.FTZ R145, R145, c[0x0][0x23c], -R26.reuse ;  /* 0x00008f0091917a23 */ /* 0x100fe2000001081a */
[----:B------:R-:W-:Y:S01]  /*f2d0*/  MUFU.EX2 R32, R32 ;  /* 0x0000002000207308 */ /* 0x000fe20000000800 */
[--C-:B------:R-:W-:Y:S02]  /*f2e0*/  FFMA.FTZ R114, R139, c[0x0][0x23c], -R26.reuse ;  /* 0x00008f008b727a23 */ /* 0x100fe4000001081a */
[----:B------:R-:W-:Y:S02]  /*f2f0*/  FFMA.FTZ R120, R121, c[0x0][0x23c], -R26 ;  /* 0x00008f0079787a23 */ /* 0x000fe4000001081a */
[----:B------:R-:W-:Y:S01]  /*f300*/  FFMA.FTZ R118, R123, c[0x0][0x23c], -R48 ;  /* 0x00008f007b767a23 */ /* 0x000fe20000010830 */
[----:B------:R-:W-:Y:S01]  /*f310*/  HMMA.16816.F32.BF16 R84, R68, R86, RZ ;  /* 0x000000564454723c */ /* 0x000fe200000418ff */
[--C-:B------:R-:W-:Y:S01]  /*f320*/  FFMA.FTZ R121, R23, c[0x0][0x23c], -R26.reuse ;  /* 0x00008f0017797a23 */ /* 0x100fe2000001081a */
[----:B------:R-:W-:Y:S01]  /*f330*/  MUFU.EX2 R27, R27 ;  /* 0x0000001b001b7308 */ /* 0x000fe20000000800 */
[----:B------:R-:W-:-:S02]  /*f340*/  FFMA.FTZ R122, R21, c[0x0][0x23c], -R26 ;  /* 0x00008f00157a7a23 */ /* 0x000fc4000001081a */
[--C-:B------:R-:W-:Y:S01]  /*f350*/  FFMA.FTZ R133, R133, c[0x0][0x23c], -R48.reuse ;  /* 0x00008f0085857a23 */ /* 0x100fe20000010830 */
[----:B------:R-:W-:Y:S01]  /*f360*/  LDSM.16.MT88.4 R20, [R164+0x8800] ;  /* 0x00880000a414783b */ /* 0x000fe20000004200 */
[--C-:B------:R-:W-:Y:S01]  /*f370*/  FFMA.FTZ R123, R137, c[0x0][0x23c], -R48.reuse ;  /* 0x00008f00897b7a23 */ /* 0x100fe20000010830 */
[C---:B--2---:R-:W-:Y:S01]  /*f380*/  HMMA.16816.F32.BF16 R96, R68.reuse, R92, RZ ;  /* 0x0000005c4460723c */ /* 0x044fe200000418ff */
[----:B------:R-:W-:Y:S01]  /*f390*/  FFMA.FTZ R116, R135, c[0x0][0x23c], -R48 ;  /* 0x00008f0087747a23 */ /* 0x000fe20000010830 */
[----:B------:R-:W-:Y:S01]  /*f3a0*/  MUFU.EX2 R36, R36 ;  /* 0x0000002400247308 */ /* 0x000fe20000000800 */
[--C-:B------:R-:W-:Y:S02]  /*f3b0*/  FFMA.FTZ R113, R113, c[0x0][0x23c], -R26.reuse ;  /* 0x00008f0071717a23 */ /* 0x100fe4000001081a */
[--C-:B------:R-:W-:Y:S02]  /*f3c0*/  FFMA.FTZ R130, R61, c[0x0][0x23c], -R26.reuse ;  /* 0x00008f003d827a23 */ /* 0x100fe4000001081a */
[--C-:B------:R-:W-:Y:S01]  /*f3d0*/  FFMA.FTZ R51, R51, c[0x0][0x23c], -R26.reuse ;  /* 0x00008f0033337a23 */ /* 0x100fe2000001081a */
[----:B------:R-:W-:Y:S01]  /*f3e0*/  HMMA.16816.F32.BF16 R80, R68, R76, RZ ;  /* 0x0000004c4450723c */ /* 0x000fe200000418ff */
[--C-:B------:R-:W-:Y:S01]  /*f3f0*/  FFMA.FTZ R128, R49, c[0x0][0x23c], -R26.reuse ;  /* 0x00008f0031807a23 */ /* 0x100fe2000001081a */
[----:B------:R-:W1:Y:S01]  /*f400*/  MUFU.EX2 R29, R29 ;  /* 0x0000001d001d7308 */ /* 0x000e620000000800 */
[----:B------:R-:W-:-:S02]  /*f410*/  FFMA.FTZ R43, R43, c[0x0][0x23c], -R26 ;  /* 0x00008f002b2b7a23 */ /* 0x000fc4000001081a */
[----:B------:R-:W-:Y:S02]  /*f420*/  FADD.FTZ R53, R53, R46 ;  /* 0x0000002e35357221 */ /* 0x000fe40000010000 */
[----:B------:R-:W-:Y:S01]  /*f430*/  FADD.FTZ R50, R57, R50 ;  /* 0x0000003239327221 */ /* 0x000fe20000010000 */
[C---:B------:R-:W-:Y:S01]  /*f440*/  HMMA.16816.F32.BF16 R92, R68.reuse, R94, RZ ;  /* 0x0000005e445c723c */ /* 0x040fe200000418ff */
[----:B------:R-:W-:Y:S01]  /*f450*/  FADD.FTZ R42, R42, R53 ;  /* 0x000000352a2a7221 */ /* 0x000fe20000010000 */
[----:B------:R-:W-:Y:S01]  /*f460*/  MUFU.EX2 R30, R30 ;  /* 0x0000001e001e7308 */ /* 0x000fe20000000800 */
[----:B------:R-:W-:Y:S02]  /*f470*/  FADD.FTZ R55, R55, R50 ;  /* 0x0000003237377221 */ /* 0x000fe40000010000 */
[----:B------:R-:W-:Y:S02]  /*f480*/  FADD.FTZ R42, R37, R42 ;  /* 0x0000002a252a7221 */ /* 0x000fe40000010000 */
[----:B------:R-:W-:Y:S01]  /*f490*/  FADD.FTZ R55, R34, R55 ;  /* 0x0000003722377221 */ /* 0x000fe20000010000 */
[----:B------:R-:W-:Y:S01]  /*f4a0*/  HMMA.16816.F32.BF16 R76, R68, R78, RZ ;  /* 0x0000004e444c723c */ /* 0x000fe200000418ff */
[--C-:B------:R-:W-:Y:S01]  /*f4b0*/  FFMA.FTZ R46, R41, c[0x0][0x23c], -R48.reuse ;  /* 0x00008f00292e7a23 */ /* 0x100fe20000010830 */
[----:B------:R-:W2:Y:S01]  /*f4c0*/  MUFU.EX2 R3, R3 ;  /* 0x0000000300037308 */ /* 0x000ea20000000800 */
[----:B------:R-:W-:-:S02]  /*f4d0*/  FFMA.FTZ R41, R40, c[0x0][0x23c], -R48 ;  /* 0x00008f0028297a23 */ /* 0x000fc40000010830 */
[--C-:B------:R-:W-:Y:S02]  /*f4e0*/  FFMA.FTZ R40, R39, c[0x0][0x23c], -R48.reuse ;  /* 0x00008f0027287a23 */ /* 0x100fe40000010830 */
[----:B------:R-:W-:Y:S01]  /*f4f0*/  FFMA.FTZ R189, R38, c[0x0][0x23c], -R48 ;  /* 0x00008f0026bd7a23 */ /* 0x000fe20000010830 */
[C---:B----4-:R-:W-:Y:S01]  /*f500*/  HMMA.16816.F32.BF16 R72, R68.reuse, R4, RZ ;  /* 0x000000044448723c */ /* 0x050fe200000418ff */
[--C-:B------:R-:W-:Y:S01]  /*f510*/  FFMA.FTZ R33, R33, c[0x0][0x23c], -R26.reuse ;  /* 0x00008f0021217a23 */ /* 0x100fe2000001081a */
[----:B------:R-:W-:Y:S01]  /*f520*/  MUFU.EX2 R109, R109 ;  /* 0x0000006d006d7308 */ /* 0x000fe20000000800 */
[--C-:B------:R-:W-:Y:S02]  /*f530*/  FFMA.FTZ R34, R31, c[0x0][0x23c], -R26.reuse ;  /* 0x00008f001f227a23 */ /* 0x100fe4000001081a */
[----:B------:R-:W-:Y:S02]  /*f540*/  FFMA.FTZ R25, R25, c[0x0][0x23c], -R26 ;  /* 0x00008f0019197a23 */ /* 0x000fe4000001081a */
[----:B---3--:R-:W-:Y:S01]  /*f550*/  F2FP.BF16.PACK_AB R4, R28, R35 ;  /* 0x000000231c04723e */ /* 0x008fe200000010ff */
[----:B------:R-:W-:Y:S01]  /*f560*/  HMMA.16816.F32.BF16 R68, R68, R6, RZ ;  /* 0x000000064444723c */ /* 0x000fe200000418ff */
[----:B-1----:R-:W-:Y:S01]  /*f570*/  F2FP.BF16.PACK_AB R5, R29, R36 ;  /* 0x000000241d05723e */ /* 0x002fe200000010ff */
[----:B------:R-:W1:Y:S01]  /*f580*/  MUFU.EX2 R56, R56 ;  /* 0x0000003800387308 */ /* 0x000e620000000800 */
        /* <DEDUP_REMOVED lines=12> */
[----:B------:R-:W-:-:S02]  /*f650*/  FADD.FTZ R3, R3, R30 ;  /* 0x0000001e03037221 */ /* 0x000fc40000010000 */
[----:B------:R-:W-:-:S03]  /*f660*/  FFMA.FTZ R188, R24, c[0x0][0x23c], -R26 ;  /* 0x00008f0018bc7a23 */ /* 0x000fc6000001081a */
        /* <DEDUP_REMOVED lines=18> */
[----:B-1----:R-:W-:Y:S01]  /*f790*/  F2FP.BF16.PACK_AB R4, R56, R109 ;  /* 0x0000006d3804723e */ /* 0x002fe200000010ff */
[----:B------:R-:W-:Y:S01]  /*f7a0*/  FADD.FTZ R109, R109, R32 ;  /* 0x000000206d6d7221 */ /* 0x000fe20000010000 */
[----:B---3--:R-:W-:Y:S01]  /*f7b0*/  F2FP.BF16.PACK_AB R5, R105, R54 ;  /* 0x000000366905723e */ /* 0x008fe200000010ff */
[----:B------:R-:W-:Y:S01]  /*f7c0*/  MUFU.EX2 R60, R60 ;  /* 0x0000003c003c7308 */ /* 0x000fe20000000800 */
[----:B------:R-:W-:Y:S01]  /*f7d0*/  F2FP.BF16.PACK_AB R6, R52, R59 ;  /* 0x0000003b3406723e */ /* 0x000fe200000010ff */
[----:B------:R-:W-:Y:S01]  /*f7e0*/  FADD.FTZ R56, R56, R109 ;  /* 0x0000006d38387221 */ /* 0x000fe20000010000 */
[----:B-----5:R-:W-:-:S03]  /*f7f0*/  F2FP.BF16.PACK_AB R7, R58, R111 ;  /* 0x0000006f3a07723e */ /* 0x020fc600000010ff */
[----:B------:R-:W-:Y:S02]  /*f800*/  FADD.FTZ R59, R59, R56 ;  /* 0x000000383b3b7221 */ /* 0x000fe40000010000 */
[----:B------:R-:W-:Y:S02]  /*f810*/  MUFU.EX2 R64, R64 ;  /* 0x0000004000407308 */ /* 0x000fe40000000800 */
[----:B----4-:R-:W-:Y:S01]  /*f820*/  HMMA.16816.F32.BF16 R96, R4, R16, R96 ;  /* 0x000000100460723c */ /* 0x010fe20000041860 */
[----:B------:R-:W-:-:S05]  /*f830*/  FADD.FTZ R52, R52, R59 ;  /* 0x0000003b34347221 */ /* 0x000fca0000010000 */
[----:B------:R-:W1:Y:S02]  /*f840*/  MUFU.EX2 R119, R119 ;  /* 0x0000007700777308 */ /* 0x000e640000000800 */
[C---:B------:R-:W-:Y:S01]  /*f850*/  HMMA.16816.F32.BF16 R92, R4.reuse, R18, R92 ;  /* 0x00000012045c723c */ /* 0x040fe2000004185c */
[----:B------:R-:W-:Y:S05]  /*f860*/  LDSM.16.MT88.4 R16, [R164+0x7800] ;  /* 0x00780000a410783b */ /* 0x000fea0000004200 */
[----:B------:R-:W-:Y:S02]  /*f870*/  MUFU.EX2 R129, R129 ;  /* 0x0000008100817308 */ /* 0x000fe40000000800 */
[C---:B------:R-:W-:Y:S06]  /*f880*/  HMMA.16816.F32.BF16 R80, R4.reuse, R8, R80 ;  /* 0x000000080450723c */ /* 0x040fec0000041850 */
[----:B------:R-:W3:Y:S02]  /*f890*/  MUFU.EX2 R66, R66 ;  /* 0x0000004200427308 */ /* 0x000ee40000000800 */
[C---:B--2---:R-:W-:Y:S06]  /*f8a0*/  HMMA.16816.F32.BF16 R88, R4.reuse, R12, R88 ;  /* 0x0000000c0458723c */ /* 0x044fec0000041858 */
[----:B------:R-:W-:Y:S02]  /*f8b0*/  MUFU.EX2 R141, R141 ;  /* 0x0000008d008d7308 */ /* 0x000fe40000000800 */
[C---:B------:R-:W-:Y:S01]  /*f8c0*/  HMMA.16816.F32.BF16 R84, R4.reuse, R14, R84 ;  /* 0x0000000e0454723c */ /* 0x040fe20000041854 */
[----:B------:R-:W2:Y:S05]  /*f8d0*/  LDSM.16.MT88.4 R12, [R160+0x7000] ;  /* 0x00700000a00c783b */ /* 0x000eaa0000004200 */
[----:B------:R-:W4:Y:S02]  /*f8e0*/  MUFU.EX2 R110, R110 ;  /* 0x0000006e006e7308 */ /* 0x000f240000000800 */
[C---:B------:R-:W-:Y:S01]  /*f8f0*/  HMMA.16816.F32.BF16 R76, R4.reuse, R10, R76 ;  /* 0x0000000a044c723c */ /* 0x040fe2000004184c */
[----:B------:R-:W5:Y:S05]  /*f900*/  LDSM.16.MT88.4 R8, [R161+0x7800] ;  /* 0x00780000a108783b */ /* 0x000f6a0000004200 */
[----:B------:R-:W-:Y:S08]  /*f910*/  MUFU.EX2 R131, R131 ;  /* 0x0000008300837308 */ /* 0x000ff00000000800 */
[----:B------:R-:W-:Y:S08]  /*f920*/  MUFU.EX2 R108, R108 ;  /* 0x0000006c006c7308 */ /* 0x000ff00000000800 */
[----:B------:R-:W-:Y:S08]  /*f930*/  MUFU.EX2 R112, R112 ;  /* 0x0000007000707308 */ /* 0x000ff00000000800 */
[----:B------:R-:W1:Y:S01]  /*f940*/  MUFU.EX2 R143, R143 ;  /* 0x0000008f008f7308 */ /* 0x000e620000000800 */
[C---:B--2---:R-:W-:Y:S07]  /*f950*/  HMMA.16816.F32.BF16 R72, R4.reuse, R12, R72 ;  /* 0x0000000c0448723c */ /* 0x044fee0000041848 */
[----:B------:R-:W-:Y:S01]  /*f960*/  MUFU.EX2 R145, R145 ;  /* 0x0000009100917308 */ /* 0x000fe20000000800 */
[----:B------:R-:W-:Y:S01]  /*f970*/  HMMA.16816.F32.BF16 R68, R4, R14, R68 ;  /* 0x0000000e0444723c */ /* 0x000fe20000041844 */
[----:B------:R-:W2:Y:S06]  /*f980*/  LDSM.16.MT88.4 R12, [R162+0x7800] ;  /* 0x00780000a20c783b */ /* 0x000eac0000004200 */
[----:B------:R-:W2:Y:S01]  /*f990*/  MUFU.EX2 R114, R114 ;  /* 0x0000007200727308 */ /* 0x000ea20000000800 */
[----:B------:R-:W-:Y:S01]  /*f9a0*/  F2FP.BF16.PACK_AB R4, R62, R117 ;  /* 0x000000753e04723e */ /* 0x000fe200000010ff */
[----:B------:R-:W-:Y:S01]  /*f9b0*/  FADD.FTZ R117, R117, R52 ;  /* 0x0000003475757221 */ /* 0x000fe20000010000 */
[----:B-1----:R-:W-:-:S02]  /*f9c0*/  F2FP.BF16.PACK_AB R5, R119, R64 ;  /* 0x000000407705723e */ /* 0x002fc400000010ff */
[----:B------:R-:W-:Y:S01]  /*f9d0*/  F2FP.BF16.PACK_AB R6, R60, R115 ;  /* 0x000000733c06723e */ /* 0x000fe200000010ff */
[----:B------:R-:W-:Y:S01]  /*f9e0*/  FADD.FTZ R62, R62, R117 ;  /* 0x000000753e3e7221 */ /* 0x000fe20000010000 */
[----:B---3--:R-:W-:Y:S01]  /*f9f0*/  F2FP.BF16.PACK_AB R7, R66, R129 ;  /* 0x000000814207723e */ /* 0x008fe200000010ff */
[----:B------:R-:W-:Y:S02]  /*fa00*/  MUFU.EX2 R133, R133 ;  /* 0x0000008500857308 */ /* 0x000fe40000000800 */
[----:B------:R-:W-:-:S04]  /*fa10*/  FADD.FTZ R115, R115, R62 ;  /* 0x0000003e73737221 */ /* 0x000fc80000010000 */
[C---:B------:R-:W-:Y:S01]  /*fa20*/  HMMA.16816.F32.BF16 R96, R4.reuse, R16, R96 ;  /* 0x000000100460723c */ /* 0x040fe20000041860 */
[----:B------:R-:W-:Y:S01]  /*fa30*/  FADD.FTZ R60, R60, R115 ;  /* 0x000000733c3c7221 */ /* 0x000fe20000010000 */
[----:B------:R-:W1:Y:S06]  /*fa40*/  MUFU.EX2 R118, R118 ;  /* 0x0000007600767308 */ /* 0x000e6c0000000800 */
[C---:B------:R-:W-:Y:S01]  /*fa50*/  HMMA.16816.F32.BF16 R92, R4.reuse, R18, R92 ;  /* 0x00000012045c723c */ /* 0x040fe2000004185c */
[----:B------:R-:W-:Y:S01]  /*fa60*/  LDSM.16.MT88.4 R16, [R164+0x8000] ;  /* 0x00800000a410783b */ /* 0x000fe20000004200 */
[----:B------:R-:W-:Y:S06]  /*fa70*/  MUFU.EX2 R123, R123 ;  /* 0x0000007b007b7308 */ /* 0x000fec0000000800 */
[C---:B-----5:R-:W-:Y:S02]  /*fa80*/  HMMA.16816.F32.BF16 R80, R4.reuse, R8, R80 ;  /* 0x000000080450723c */ /* 0x060fe40000041850 */
[----:B------:R-:W-:Y:S06]  /*fa90*/  MUFU.EX2 R116, R116 ;  /* 0x0000007400747308 */ /* 0x000fec0000000800 */
[C---:B--2---:R-:W-:Y:S02]  /*faa0*/  HMMA.16816.F32.BF16 R88, R4.reuse, R12, R88 ;  /* 0x0000000c0458723c */ /* 0x044fe40000041858 */
[----:B------:R-:W-:Y:S06]  /*fab0*/  MUFU.EX2 R120, R120 ;  /* 0x0000007800787308 */ /* 0x000fec0000000800 */
[C---:B------:R-:W-:Y:S01]  /*fac0*/  HMMA.16816.F32.BF16 R84, R4.reuse, R14, R84 ;  /* 0x0000000e0454723c */ /* 0x040fe20000041854 */
[----:B------:R-:W2:Y:S01]  /*fad0*/  LDSM.16.MT88.4 R12, [R160+0x7800] ;  /* 0x00780000a00c783b */ /* 0x000ea20000004200 */
[----:B------:R-:W3:Y:S06]  /*fae0*/  MUFU.EX2 R121, R121 ;  /* 0x0000007900797308 */ /* 0x000eec0000000800 */
[C---:B------:R-:W-:Y:S01]  /*faf0*/  HMMA.16816.F32.BF16 R76, R4.reuse, R10, R76 ;  /* 0x0000000a044c723c */ /* 0x040fe2000004184c */
[----:B------:R-:W5:Y:S01]  /*fb00*/  LDSM.16.MT88.4 R8, [R161+0x8000] ;  /* 0x00800000a108783b */ /* 0x000f620000004200 */
[----:B------:R-:W-:Y:S08]  /*fb10*/  MUFU.EX2 R122, R122 ;  /* 0x0000007a007a7308 */ /* 0x000ff00000000800 */
[----:B------:R-:W1:Y:S08]  /*fb20*/  MUFU.EX2 R113, R113 ;  /* 0x0000007100717308 */ /* 0x000e700000000800 */
[----:B------:R-:W-:Y:S08]  /*fb30*/  MUFU.EX2 R130, R130 ;  /* 0x0000008200827308 */ /* 0x000ff00000000800 */
[----:B------:R-:W-:Y:S01]  /*fb40*/  MUFU.EX2 R51, R51 ;  /* 0x0000003300337308 */ /* 0x000fe20000000800 */
[C---:B--2---:R-:W-:Y:S07]  /*fb50*/  HMMA.16816.F32.BF16 R72, R4.reuse, R12, R72 ;  /* 0x0000000c0448723c */ /* 0x044fee0000041848 */
[----:B------:R-:W-:Y:S01]  /*fb60*/  MUFU.EX2 R128, R128 ;  /* 0x0000008000807308 */ /* 0x000fe20000000800 */
[----:B------:R-:W-:Y:S01]  /*fb70*/  HMMA.16816.F32.BF16 R68, R4, R14, R68 ;  /* 0x0000000e0444723c */ /* 0x000fe20000041844 */
[----:B------:R-:W2:Y:S06]  /*fb80*/  LDSM.16.MT88.4 R12, [R162+0x8000] ;  /* 0x00800000a20c783b */ /* 0x000eac0000004200 */
[----:B------:R-:W-:Y:S01]  /*fb90*/  MUFU.EX2 R43, R43 ;  /* 0x0000002b002b7308 */ /* 0x000fe20000000800 */
[----:B----4-:R-:W-:Y:S01]  /*fba0*/  F2FP.BF16.PACK_AB R4, R110, R141 ;  /* 0x0000008d6e04723e */ /* 0x010fe200000010ff */
[----:B------:R-:W-:Y:S01]  /*fbb0*/  FADD.FTZ R141, R141, R60 ;  /* 0x0000003c8d8d7221 */ /* 0x000fe20000010000 */
[----:B------:R-:W-:-:S05]  /*fbc0*/  F2FP.BF16.PACK_AB R5, R143, R112 ;  /* 0x000000708f05723e */ /* 0x000fca00000010ff */
[----:B------:R-:W-:Y:S01]  /*fbd0*/  MUFU.EX2 R39, R46 ;  /* 0x0000002e00277308 */ /* 0x000fe20000000800 */
[----:B------:R-:W-:Y:S01]  /*fbe0*/  F2FP.BF16.PACK_AB R6, R108, R131 ;  /* 0x000000836c06723e */ /* 0x000fe200000010ff */
[----:B------:R-:W-:Y:S01]  /*fbf0*/  FADD.FTZ R110, R110, R141 ;  /* 0x0000008d6e6e7221 */ /* 0x000fe20000010000 */
[----:B------:R-:W-:-:S03]  /*fc00*/  F2FP.BF16.PACK_AB R7, R114, R145 ;  /* 0x000000917207723e */ /* 0x000fc600000010ff */
[----:B------:R-:W-:Y:S02]  /*fc10*/  FADD.FTZ R131, R131, R110 ;  /* 0x0000006e83837221 */ /* 0x000fe40000010000 */
[----:B------:R-:W-:Y:S02]  /*fc20*/  MUFU.EX2 R38, R41 ;  /* 0x0000002900267308 */ /* 0x000fe40000000800 */
[----:B-----5:R-:W-:Y:S01]  /*fc30*/  HMMA.16816.F32.BF16 R80, R4, R8, R80 ;  /* 0x000000080450723c */ /* 0x020fe20000041850 */
[----:B------:R-:W-:-:S05]  /*fc40*/  FADD.FTZ R108, R108, R131 ;  /* 0x000000836c6c7221 */ /* 0x000fca0000010000 */
[----:B------:R-:W-:Y:S02]  /*fc50*/  MUFU.EX2 R40, R40 ;  /* 0x0000002800287308 */ /* 0x000fe40000000800 */
[C---:B------:R-:W-:Y:S01]  /*fc60*/  HMMA.16816.F32.BF16 R76, R4.reuse, R10, R76 ;  /* 0x0000000a044c723c */ /* 0x040fe2000004184c */
[----:B------:R-:W-:Y:S05]  /*fc70*/  LDSM.16.MT88.4 R8, [R160+0x8800] ;  /* 0x00880000a008783b */ /* 0x000fea0000004200 */
[----:B------:R-:W-:Y:S02]  /*fc80*/  MUFU.EX2 R189, R189 ;  /* 0x000000bd00bd7308 */ /* 0x000fe40000000800 */
[C---:B------:R-:W-:Y:S06]  /*fc90*/  HMMA.16816.F32.BF16 R96, R4.reuse, R16, R96 ;  /* 0x000000100460723c */ /* 0x040fec0000041860 */
[----:B------:R-:W-:Y:S02]  /*fca0*/  MUFU.EX2 R33, R33 ;  /* 0x0000002100217308 */ /* 0x000fe40000000800 */
[C---:B--2---:R-:W-:Y:S06]  /*fcb0*/  HMMA.16816.F32.BF16 R88, R4.reuse, R12, R88 ;  /* 0x0000000c0458723c */ /* 0x044fec0000041858 */
[----:B------:R-:W-:Y:S02]  /*fcc0*/  MUFU.EX2 R34, R34 ;  /* 0x0000002200227308 */ /* 0x000fe40000000800 */
[C---:B------:R-:W-:Y:S01]  /*fcd0*/  HMMA.16816.F32.BF16 R84, R4.reuse, R14, R84 ;  /* 0x0000000e0454723c */ /* 0x040fe20000041854 */
[----:B------:R-:W2:Y:S05]  /*fce0*/  LDSM.16.MT88.4 R12, [R160+0x8000] ;  /* 0x00800000a00c783b */ /* 0x000eaa0000004200 */
[----:B------:R-:W-:Y:S02]  /*fcf0*/  MUFU.EX2 R25, R25 ;  /* 0x0000001900197308 */ /* 0x000fe40000000800 */
[C---:B------:R-:W-:Y:S01]  /*fd00*/  HMMA.16816.F32.BF16 R92, R4.reuse, R18, R92 ;  /* 0x00000012045c723c */ /* 0x040fe2000004185c */
[----:B------:R-:W4:Y:S05]  /*fd10*/  LDSM.16.MT88.4 R16, [R162+0x8800] ;  /* 0x00880000a210783b */ /* 0x000f2a0000004200 */
[----:B------:R-:W-:Y:S02]  /*fd20*/  MUFU.EX2 R188, R188 ;  /* 0x000000bc00bc7308 */ /* 0x000fe40000000800 */
[C---:B--2---:R-:W-:Y:S08]  /*fd30*/  HMMA.16816.F32.BF16 R72, R4.reuse, R12, R72 ;  /* 0x0000000c0448723c */ /* 0x044ff00000041848 */
[----:B------:R-:W-:Y:S01]  /*fd40*/  HMMA.16816.F32.BF16 R68, R4, R14, R68 ;  /* 0x0000000e0444723c */ /* 0x000fe20000041844 */
[----:B------:R-:W2:Y:S06]  /*fd50*/  LDSM.16.MT88.4 R12, [R161+0x8800] ;  /* 0x00880000a10c783b */ /* 0x000eac0000004200 */
[----:B-1----:R-:W-:Y:S01]  /*fd60*/  F2FP.BF16.PACK_AB R4, R118, R133 ;  /* 0x000000857604723e */ /* 0x002fe200000010ff */
[----:B------:R-:W-:Y:S01]  /*fd70*/  FADD.FTZ R133, R133, R108 ;  /* 0x0000006c85857221 */ /* 0x000fe20000010000 */
[----:B---3--:R-:W-:-:S02]  /*fd80*/  F2FP.BF16.PACK_AB R5, R121, R120 ;  /* 0x000000787905723e */ /* 0x008fc400000010ff */
[----:B------:R-:W-:Y:S01]  /*fd90*/  F2FP.BF16.PACK_AB R6, R116, R123 ;  /* 0x0000007b7406723e */ /* 0x000fe200000010ff */
[----:B------:R-:W-:Y:S01]  /*fda0*/  FADD.FTZ R118, R118, R133 ;  /* 0x0000008576767221 */ /* 0x000fe20000010000 */
[----:B------:R-:W-:-:S03]  /*fdb0*/  F2FP.BF16.PACK_AB R7, R113, R122 ;  /* 0x0000007a7107723e */ /* 0x000fc600000010ff */
[----:B------:R-:W-:-:S04]  /*fdc0*/  FADD.FTZ R123, R123, R118 ;  /* 0x000000767b7b7221 */ /* 0x000fc80000010000 */
[----:B------:R-:W-:Y:S01]  /*fdd0*/  HMMA.16816.F32.BF16 R96, R4, R20, R96 ;  /* 0x000000140460723c */ /* 0x000fe20000041860 */
[----:B------:R-:W-:-:S06]  /*fde0*/  FADD.FTZ R116, R116, R123 ;  /* 0x0000007b74747221 */ /* 0x000fcc0000010000 */
[--C-:B------:R-:W-:Y:S01]  /*fdf0*/  FFMA.FTZ R20, R67, c[0x0][0x23c], -R48.reuse ;  /* 0x00008f0043147a23 */ /* 0x100fe20000010830 */
[----:B------:R-:W-:Y:S01]  /*fe00*/  HMMA.16816.F32.BF16 R92, R4, R22, R92 ;  /* 0x00000016045c723c */ /* 0x000fe2000004185c */
[----:B------:R-:W-:-:S04]  /*fe10*/  FFMA.FTZ R21, R65, c[0x0][0x23c], -R48 ;  /* 0x00008f0041157a23 */ /* 0x000fc80000010830 */
[----:B------:R-:W-:Y:S02]  /*fe20*/  MUFU.EX2 R20, R20 ;  /* 0x0000001400147308 */ /* 0x000fe40000000800 */
[--C-:B------:R-:W-:Y:S01]  /*fe30*/  FFMA.FTZ R23, R103, c[0x0][0x23c], -R48.reuse ;  /* 0x00008f0067177a23 */ /* 0x100fe20000010830 */
[----:B----4-:R-:W-:Y:S01]  /*fe40*/  HMMA.16816.F32.BF16 R88, R4, R16, R88 ;  /* 0x000000100458723c */ /* 0x010fe20000041858 */
[----:B------:R-:W-:-:S04]  /*fe50*/  FFMA.FTZ R22, R63, c[0x0][0x23c], -R48 ;  /* 0x00008f003f167a23 */ /* 0x000fc80000010830 */
[----:B------:R-:W1:Y:S03]  /*fe60*/  MUFU.EX2 R23, R23 ;  /* 0x0000001700177308 */ /* 0x000e660000000800 */
[C---:B--2---:R-:W-:Y:S05]  /*fe70*/  HMMA.16816.F32.BF16 R80, R4.reuse, R12, R80 ;  /* 0x0000000c0450723c */ /* 0x044fea0000041850 */
[----:B------:R-:W-:Y:S03]  /*fe80*/  MUFU.EX2 R21, R21 ;  /* 0x0000001500157308 */ /* 0x000fe60000000800 */
[C---:B------:R-:W-:Y:S01]  /*fe90*/  HMMA.16816.F32.BF16 R76, R4.reuse, R14, R76 ;  /* 0x0000000e044c723c */ /* 0x040fe2000004184c */
[----:B------:R-:W2:Y:S04]  /*fea0*/  LDSM.16.MT88.4 R12, [R164+0x9000] ;  /* 0x00900000a40c783b */ /* 0x000ea80000004200 */
[----:B------:R-:W3:Y:S03]  /*feb0*/  MUFU.EX2 R22, R22 ;  /* 0x0000001600167308 */ /* 0x000ee60000000800 */
[C---:B------:R-:W-:Y:S01]  /*fec0*/  HMMA.16816.F32.BF16 R84, R4.reuse, R18, R84 ;  /* 0x000000120454723c */ /* 0x040fe20000041854 */
[----:B------:R-:W4:Y:S07]  /*fed0*/  LDSM.16.MT88.4 R16, [R161+0x9000] ;  /* 0x00900000a110783b */ /* 0x000f2e0000004200 */
[C---:B------:R-:W-:Y:S08]  /*fee0*/  HMMA.16816.F32.BF16 R72, R4.reuse, R8, R72 ;  /* 0x000000080448723c */ /* 0x040ff00000041848 */
[----:B------:R-:W-:Y:S01]  /*fef0*/  HMMA.16816.F32.BF16 R68, R4, R10, R68 ;  /* 0x0000000a0444723c */ /* 0x000fe20000041844 */
[----:B------:R-:W5:Y:S06]  /*ff00*/  LDSM.16.MT88.4 R8, [R162+0x9000] ;  /* 0x00900000a208783b */ /* 0x000f6c0000004200 */
[----:B-1----:R-:W-:Y:S01]  /*ff10*/  F2FP.BF16.PACK_AB R4, R20, R23 ;  /* 0x000000171404723e */ /* 0x002fe200000010ff */
[----:B------:R-:W-:Y:S01]  /*ff20*/  FADD.FTZ R23, R23, R116 ;  /* 0x0000007417177221 */ /* 0x000fe20000010000 */
[----:B------:R-:W-:-:S02]  /*ff30*/  F2FP.BF16.PACK_AB R5, R51, R130 ;  /* 0x000000823305723e */ /* 0x000fc400000010ff */
[----:B---3--:R-:W-:Y:S01]  /*ff40*/  F2FP.BF16.PACK_AB R6, R22, R21 ;  /* 0x000000151606723e */ /* 0x008fe200000010ff */
[----:B------:R-:W-:Y:S01]  /*ff50*/  FADD.FTZ R20, R20, R23 ;  /* 0x0000001714147221 */ /* 0x000fe20000010000 */
[----:B------:R-:W-:-:S03]  /*ff60*/  F2FP.BF16.PACK_AB R7, R43, R128 ;  /* 0x000000802b07723e */ /* 0x000fc600000010ff */
[----:B------:R-:W-:-:S04]  /*ff70*/  FADD.FTZ R21, R21, R20 ;  /* 0x0000001415157221 */ /* 0x000fc80000010000 */
[----:B--2---:R-:W-:Y:S01]  /*ff80*/  HMMA.16816.F32.BF16 R96, R4, R12, R96 ;  /* 0x0000000c0460723c */ /* 0x004fe20000041860 */
[----:B------:R-:W-:-:S07]  /*ff90*/  FADD.FTZ R22, R22, R21 ;  /* 0x0000001516167221 */ /* 0x000fce0000010000 */
[C---:B------:R-:W-:Y:S01]  /*ffa0*/  HMMA.16816.F32.BF16 R92, R4.reuse, R14, R92 ;  /* 0x0000000e045c723c */ /* 0x040fe2000004185c */
[----:B------:R-:W1:Y:S07]  /*ffb0*/  LDSM.16.MT88.4 R12, [R160+0x9000] ;  /* 0x00900000a00c783b */ /* 0x000e6e0000004200 */
[C---:B----4-:R-:W-:Y:S08]  /*ffc0*/  HMMA.16816.F32.BF16 R80, R4.reuse, R16, R80 ;  /* 0x000000100450723c */ /* 0x050ff00000041850 */
[C---:B-----5:R-:W-:Y:S08]  /*ffd0*/  HMMA.16816.F32.BF16 R88, R4.reuse, R8, R88 ;  /* 0x000000080458723c */ /* 0x060ff00000041858 */
[C---:B------:R-:W-:Y:S01]  /*ffe0*/  HMMA.16816.F32.BF16 R84, R4.reuse, R10, R84 ;  /* 0x0000000a0454723c */ /* 0x040fe20000041854 */
[----:B------:R-:W2:Y:S07]  /*fff0*/  LDSM.16.MT88.4 R8, [R164+0x9800] ;  /* 0x00980000a408783b */ /* 0x000eae0000004200 */
[C---:B------:R-:W-:Y:S01]  /*10000*/  HMMA.16816.F32.BF16 R76, R4.reuse, R18, R76 ;  /* 0x00000012044c723c */ /* 0x040fe2000004184c */
[----:B------:R-:W3:Y:S07]  /*10010*/  LDSM.16.MT88.4 R16, [R162+0x9800] ;  /* 0x00980000a210783b */ /* 0x000eee0000004200 */
[C---:B-1----:R-:W-:Y:S07]  /*10020*/  HMMA.16816.F32.BF16 R72, R4.reuse, R12, R72 ;  /* 0x0000000c0448723c */ /* 0x042fee0000041848 */
[----:B------:R-:W-:Y:S01]  /*10030*/  FADD.FTZ R12, R54, R3 ;  /* 0x00000003360c7221 */ /* 0x000fe20000010000 */
[----:B------:R-:W-:Y:S03]  /*10040*/  HMMA.16816.F32.BF16 R68, R4, R14, R68 ;  /* 0x0000000e0444723c */ /* 0x000fe60000041844 */
[----:B------:R-:W-:-:S04]  /*10050*/  FADD.FTZ R12, R105, R12 ;  /* 0x0000000c690c7221 */ /* 0x000fc80000010000 */
[----:B------:R-:W-:Y:S01]  /*10060*/  FADD.FTZ R111, R111, R12 ;  /* 0x0000000c6f6f7221 */ /* 0x000fe20000010000 */
[----:B------:R-:W-:Y:S01]  /*10070*/  F2FP.BF16.PACK_AB R4, R38, R39 ;  /* 0x000000272604723e */ /* 0x000fe200000010ff */
[----:B------:R-:W1:Y:S01]  /*10080*/  LDSM.16.MT88.4 R12, [R161+0x9800] ;  /* 0x00980000a10c783b */ /* 0x000e620000004200 */
[----:B------:R-:W-:Y:S01]  /*10090*/  F2FP.BF16.PACK_AB R5, R34, R33 ;  /* 0x000000212205723e */ /* 0x000fe200000010ff */
[----:B------:R-:W-:Y:S01]  /*100a0*/  FADD.FTZ R111, R58, R111 ;  /* 0x0000006f3a6f7221 */ /* 0x000fe20000010000 */
[----:B------:R-:W-:Y:S01]  /*100b0*/  F2FP.BF16.PACK_AB R6, R189, R40 ;  /* 0x00000028bd06723e */ /* 0x000fe200000010ff */
[----:B------:R-:W-:Y:S01]  /*100c0*/  FADD.FTZ R39, R39, R22 ;  /* 0x0000001627277221 */ /* 0x000fe20000010000 */
[----:B------:R-:W-:Y:S01]  /*100d0*/  F2FP.BF16.PACK_AB R7, R188, R25 ;  /* 0x00000019bc07723e */ /* 0x000fe200000010ff */
[----:B------:R-:W-:Y:S02]  /*100e0*/  FADD.FTZ R64, R64, R111 ;  /* 0x0000006f40407221 */ /* 0x000fe40000010000 */
[----:B------:R-:W-:-:S02]  /*100f0*/  FADD.FTZ R39, R38, R39 ;  /* 0x0000002726277221 */ /* 0x000fc40000010000 */
[----:B------:R-:W-:Y:S02]  /*10100*/  FADD.FTZ R64, R119, R64 ;  /* 0x0000004077407221 */ /* 0x000fe40000010000 */
[C---:B--2---:R-:W-:Y:S01]  /*10110*/  HMMA.16816.F32.BF16 R96, R4.reuse, R8, R96 ;  /* 0x000000080460723c */ /* 0x044fe20000041860 */
[----:B------:R-:W-:Y:S02]  /*10120*/  FADD.FTZ R40, R40, R39 ;  /* 0x0000002728287221 */ /* 0x000fe40000010000 */
[----:B------:R-:W-:Y:S02]  /*10130*/  FADD.FTZ R129, R129, R64 ;  /* 0x0000004081817221 */ /* 0x000fe40000010000 */
[----:B------:R-:W-:Y:S02]  /*10140*/  FADD.FTZ R189, R189, R40 ;  /* 0x00000028bdbd7221 */ /* 0x000fe40000010000 */
[----:B------:R-:W-:Y:S01]  /*10150*/  FADD.FTZ R129, R66, R129 ;  /* 0x0000008142817221 */ /* 0x000fe20000010000 */
[----:B------:R-:W-:Y:S01]  /*10160*/  HMMA.16816.F32.BF16 R92, R4, R10, R92 ;  /* 0x0000000a045c723c */ /* 0x000fe2000004185c */
[----:B------:R-:W2:Y:S02]  /*10170*/  LDSM.16.MT88.4 R8, [R160+0x9800] ;  /* 0x00980000a008783b */ /* 0x000ea40000004200 */
        /* <DEDUP_REMOVED lines=14> */
[----:B--2---:R-:W-:Y:S03]  /*10260*/  HMMA.16816.F32.BF16 R72, R4, R8, R72 ;  /* 0x000000080448723c */ /* 0x004fe60000041848 */
        /* <DEDUP_REMOVED lines=72> */
.L_x_5745:
[----:B------:R-:W-:-:S05]  /*106f0*/  IMAD.MOV.U32 R3, RZ, RZ, c[0x0][0x1a0] ;  /* 0x00006800ff037624 */ /* 0x000fca00078e00ff */
[----:B------:R-:W-:-:S04]  /*10700*/  LEA R3, -R3, RZ, 0x7 ;  /* 0x000000ff03037211 */ /* 0x000fc800078e39ff */
[----:B------:R-:W-:Y:S02]  /*10710*/  SHF.R.S32.HI R4, RZ, 0x1f, R3 ;  /* 0x0000001fff047819 */ /* 0x000fe40000011403 */
.L_x_5746:
[----:B------:R-:W-:Y:S02]  /*10720*/  ISETP.GE.AND P0, PT, R100, c[0x0][0x220], PT ;  /* 0x0000880064007a0c */ /* 0x000fe40003f06270 */
[----:B------:R-:W-:-:S04]  /*10730*/  LEA R190, P1, R3, R190, 0x1 ;  /* 0x000000be03be7211 */ /* 0x000fc800078208ff */
        /* <DEDUP_REMOVED lines=99> */
[----:B------:R-:W2:Y:S04]  /*10d70*/  LDSM.16.M88.4 R8, [R169+0x2000] ;  /* 0x00200000a908783b */ /* 0x000ea80000000200 */
[----:B------:R-:W-:Y:S04]  /*10d80*/  LDSM.16.M88.4 R108, [R168] ;  /* 0x00000000a86c783b */ /* 0x000fe80000000200 */
[----:B----4-:R-:W-:Y:S04]  /*10d90*/  LDSM.16.M88.4 R4, [R163+0x2000] ;  /* 0x00200000a304783b */ /* 0x010fe80000000200 */
[----:B------:R-:W-:Y:S04]  /*10da0*/  LDSM.16.M88.4 R60, [R169+0x2800] ;  /* 0x00280000a93c783b */ /* 0x000fe80000000200 */
[----:B-----5:R-:W-:Y:S04]  /*10db0*/  LDSM.16.M88.4 R28, [R163+0x2800] ;  /* 0x00280000a31c783b */ /* 0x020fe80000000200 */
[----:B------:R-:W4:Y:S04]  /*10dc0*/  LDSM.16.M88.4 R40, [R169+0x3800] ;  /* 0x00380000a928783b */ /* 0x000f280000000200 */
[----:B------:R-:W5:Y:S04]  /*10dd0*/  LDSM.16.M88.4 R32, [R169+0x4000] ;  /* 0x00400000a920783b */ /* 0x000f680000000200 */
[----:B-1----:R-:W1:Y:S04]  /*10de0*/  LDSM.16.M88.4 R24, [R169+0x4800] ;  /* 0x00480000a918783b */ /* 0x002e680000000200 */
[----:B------:R-:W1:Y:S04]  /*10df0*/  LDSM.16.M88.4 R52, [R169+0x3000] ;  /* 0x00300000a934783b */ /* 0x000e680000000200 */
[----:B------:R-:W1:Y:S01]  /*10e00*/  LDSM.16.M88.4 R128, [R163+0x3800] ;  /* 0x00380000a380783b */ /* 0x000e620000000200 */
[C---:B--2---:R-:W-:Y:S03]  /*10e10*/  HMMA.16816.F32.BF16 R12, R116.reuse, R8, RZ ;  /* 0x00000008740c723c */ /* 0x044fe600000418ff */
[----:B------:R-:W2:Y:S04]  /*10e20*/  LDSM.16.M88.4 R112, [R163+0x4000] ;  /* 0x00400000a370783b */ /* 0x000ea80000000200 */
[----:B------:R-:W1:Y:S01]  /*10e30*/  LDSM.16.M88.4 R64, [R163+0x4800] ;  /* 0x00480000a340783b */ /* 0x000e620000000200 */
[C---:B------:R-:W-:Y:S03]  /*10e40*/  HMMA.16816.F32.BF16 R8, R116.reuse, R10, RZ ;  /* 0x0000000a7408723c */ /* 0x040fe600000418ff */
[----:B------:R-:W1:Y:S04]  /*10e50*/  LDSM.16.M88.4 R20, [R163+0x3000] ;  /* 0x00300000a314783b */ /* 0x000e680000000200 */
[----:B---3--:R-:W3:Y:S04]  /*10e60*/  LDSM.16.M88.4 R16, [R169+0x5000] ;  /* 0x00500000a910783b */ /* 0x008ee80000000200 */
[----:B------:R-:W1:Y:S01]  /*10e70*/  LDSM.16.M88.4 R132, [R169+0x5800] ;  /* 0x00580000a984783b */ /* 0x000e620000000200 */
[----:B----4-:R-:W-:Y:S03]  /*10e80*/  HMMA.16816.F32.BF16 R48, R116, R40, RZ ;  /* 0x000000287430723c */ /* 0x010fe600000418ff */
[----:B------:R-:W4:Y:S04]  /*10e90*/  LDSM.16.M88.4 R124, [R163+0x5000] ;  /* 0x00500000a37c783b */ /* 0x000f280000000200 */
[----:B------:R-:W0:Y:S01]  /*10ea0*/  LDGDEPBAR ;  /* 0x00000000000079af */ /* 0x000e220000000000 */
[C---:B------:R-:W-:Y:S08]  /*10eb0*/  HMMA.16816.F32.BF16 R12, R108.reuse, R4, R12 ;  /* 0x000000046c0c723c */ /* 0x040ff0000004180c */
[----:B------:R-:W-:Y:S08]  /*10ec0*/  HMMA.16816.F32.BF16 R8, R108, R6, R8 ;  /* 0x000000066c08723c */ /* 0x000ff00000041808 */
[C---:B------:R-:W-:Y:S08]  /*10ed0*/  HMMA.16816.F32.BF16 R4, R116.reuse, R60, RZ ;  /* 0x0000003c7404723c */ /* 0x040ff000000418ff */
[C---:B------:R-:W-:Y:S08]  /*10ee0*/  HMMA.16816.F32.BF16 R60, R116.reuse, R62, RZ ;  /* 0x0000003e743c723c */ /* 0x040ff000000418ff */
[----:B-----5:R-:W-:Y:S08]  /*10ef0*/  HMMA.16816.F32.BF16 R36, R116, R32, RZ ;  /* 0x000000207424723c */ /* 0x020ff000000418ff */
[C---:B------:R-:W-:Y:S08]  /*10f00*/  HMMA.16816.F32.BF16 R4, R108.reuse, R28, R4 ;  /* 0x0000001c6c04723c */ /* 0x040ff00000041804 */
[----:B------:R-:W-:Y:S08]  /*10f10*/  HMMA.16816.F32.BF16 R60, R108, R30, R60 ;  /* 0x0000001e6c3c723c */ /* 0x000ff0000004183c */
[C---:B-1----:R-:W-:Y:S08]  /*10f20*/  HMMA.16816.F32.BF16 R28, R116.reuse, R24, RZ ;  /* 0x00000018741c723c */ /* 0x042ff000000418ff */
[C---:B------:R-:W-:Y:S08]  /*10f30*/  HMMA.16816.F32.BF16 R40, R116.reuse, R42, RZ ;  /* 0x0000002a7428723c */ /* 0x040ff000000418ff */
[C---:B------:R-:W-:Y:S08]  /*10f40*/  HMMA.16816.F32.BF16 R32, R116.reuse, R34, RZ ;  /* 0x000000227420723c */ /* 0x040ff000000418ff */
[C---:B------:R-:W-:Y:S08]  /*10f50*/  HMMA.16816.F32.BF16 R24, R116.reuse, R26, RZ ;  /* 0x0000001a7418723c */ /* 0x040ff000000418ff */
[C---:B------:R-:W-:Y:S08]  /*10f60*/  HMMA.16816.F32.BF16 R56, R116.reuse, R52, RZ ;  /* 0x000000347438723c */ /* 0x040ff000000418ff */
[----:B------:R-:W-:Y:S08]  /*10f70*/  HMMA.16816.F32.BF16 R52, R116, R54, RZ ;  /* 0x000000367434723c */ /* 0x000ff000000418ff */
[C---:B------:R-:W-:Y:S08]  /*10f80*/  HMMA.16816.F32.BF16 R48, R108.reuse, R128, R48 ;  /* 0x000000806c30723c */ /* 0x040ff00000041830 */
[C---:B------:R-:W-:Y:S01]  /*10f90*/  HMMA.16816.F32.BF16 R40, R108.reuse, R130, R40 ;  /* 0x000000826c28723c */ /* 0x040fe20000041828 */
[----:B------:R-:W-:Y:S07]  /*10fa0*/  LDSM.16.M88.4 R128, [R167] ;  /* 0x00000000a780783b */ /* 0x000fee0000000200 */
[C---:B--2---:R-:W-:Y:S08]  /*10fb0*/  HMMA.16816.F32.BF16 R36, R108.reuse, R112, R36 ;  /* 0x000000706c24723c */ /* 0x044ff00000041824 */
[C---:B------:R-:W-:Y:S01]  /*10fc0*/  HMMA.16816.F32.BF16 R32, R108.reuse, R114, R32 ;  /* 0x000000726c20723c */ /* 0x040fe20000041820 */
[----:B------:R-:W1:Y:S07]  /*10fd0*/  LDSM.16.M88.4 R112, [R163+0x5800] ;  /* 0x00580000a370783b */ /* 0x000e6e0000000200 */
[C---:B------:R-:W-:Y:S08]  /*10fe0*/  HMMA.16816.F32.BF16 R28, R108.reuse, R64, R28 ;  /* 0x000000406c1c723c */ /* 0x040ff0000004181c */
[C---:B------:R-:W-:Y:S01]  /*10ff0*/  HMMA.16816.F32.BF16 R24, R108.reuse, R66, R24 ;  /* 0x000000426c18723c */ /* 0x040fe20000041818 */
[----:B------:R-:W2:Y:S07]  /*11000*/  LDSM.16.M88.4 R64, [R166] ;  /* 0x00000000a640783b */ /* 0x000eae0000000200 */
[C---:B------:R-:W-:Y:S08]  /*11010*/  HMMA.16816.F32.BF16 R56, R108.reuse, R20, R56 ;  /* 0x000000146c38723c */ /* 0x040ff00000041838 */
[----:B------:R-:W-:Y:S08]  /*11020*/  HMMA.16816.F32.BF16 R52, R108, R22, R52 ;  /* 0x000000166c34723c */ /* 0x000ff00000041834 */
[C---:B---3--:R-:W-:Y:S08]  /*11030*/  HMMA.16816.F32.BF16 R20, R116.reuse, R16, RZ ;  /* 0x000000107414723c */ /* 0x048ff000000418ff */
[C---:B------:R-:W-:Y:S08]  /*11040*/  HMMA.16816.F32.BF16 R16, R116.reuse, R18, RZ ;  /* 0x000000127410723c */ /* 0x040ff000000418ff */
[C---:B------:R-:W-:Y:S08]  /*11050*/  HMMA.16816.F32.BF16 R120, R116.reuse, R132, RZ ;  /* 0x000000847478723c */ /* 0x040ff000000418ff */
[----:B------:R-:W-:Y:S01]  /*11060*/  HMMA.16816.F32.BF16 R116, R116, R134, RZ ;  /* 0x000000867474723c */ /* 0x000fe200000418ff */
        /* <DEDUP_REMOVED lines=9> */
[C---:B------:R-:W-:Y:S01]  /*11100*/  HMMA.16816.F32.BF16 R8, R128.reuse, R66, R8 ;  /* 0x000000428008723c */ /* 0x040fe20000041808 */
[----:B------:R-:W2:Y:S07]  /*11110*/  LDSM.16.M88.4 R64, [R156] ;  /* 0x000000009c40783b */ /* 0x000eae0000000200 */
[C---:B---3--:R-:W-:Y:S08]  /*11120*/  HMMA.16816.F32.BF16 R4, R128.reuse, R132, R4 ;  /* 0x000000848004723c */ /* 0x048ff00000041804 */
[C---:B------:R-:W-:Y:S01]  /*11130*/  HMMA.16816.F32.BF16 R60, R128.reuse, R134, R60 ;  /* 0x00000086803c723c */ /* 0x040fe2000004183c */
[----:B------:R-:W-:Y:S07]  /*11140*/  LDSM.16.M88.4 R132, [R102+0x800] ;  /* 0x000800006684783b */ /* 0x000fee0000000200 */
[C---:B----4-:R-:W-:Y:S08]  /*11150*/  HMMA.16816.F32.BF16 R28, R128.reuse, R124, R28 ;  /* 0x0000007c801c723c */ /* 0x050ff0000004181c */
[C---:B-1----:R-:W-:Y:S08]  /*11160*/  HMMA.16816.F32.BF16 R56, R128.reuse, R112, R56 ;  /* 0x000000708038723c */ /* 0x042ff00000041838 */
[C---:B------:R-:W-:Y:S01]  /*11170*/  HMMA.16816.F32.BF16 R52, R128.reuse, R114, R52 ;  /* 0x000000728034723c */ /* 0x040fe20000041834 */
[----:B------:R-:W1:Y:S07]  /*11180*/  LDSM.16.M88.4 R112, [R165] ;  /* 0x00000000a570783b */ /* 0x000e6e0000000200 */
[C---:B-----5:R-:W-:Y:S08]  /*11190*/  HMMA.16816.F32.BF16 R48, R128.reuse, R108, R48 ;  /* 0x0000006c8030723c */ /* 0x060ff00000041830 */
[C---:B------:R-:W-:Y:S01]  /*111a0*/  HMMA.16816.F32.BF16 R40, R128.reuse, R110, R40 ;  /* 0x0000006e8028723c */ /* 0x040fe20000041828 */
[----:B------:R-:W3:Y:S07]  /*111b0*/  LDSM.16.M88.4 R108, [R106] ;  /* 0x000000006a6c783b */ /* 0x000eee0000000200 */
[C---:B--2---:R-:W-:Y:S08]  /*111c0*/  HMMA.16816.F32.BF16 R36, R128.reuse, R64, R36 ;  /* 0x000000408024723c */ /* 0x044ff00000041824 */
[C---:B------:R-:W-:Y:S01]  /*111d0*/  HMMA.16816.F32.BF16 R32, R128.reuse, R66, R32 ;  /* 0x000000428020723c */ /* 0x040fe20000041820 */
[----:B------:R-:W2:Y:S07]  /*111e0*/  LDSM.16.M88.4 R64, [R102] ;  /* 0x000000006640783b */ /* 0x000eae0000000200 */
[----:B------:R-:W-:Y:S01]  /*111f0*/  HMMA.16816.F32.BF16 R24, R128, R126, R24 ;  /* 0x0000007e8018723c */ /* 0x000fe20000041818 */
[----:B------:R-:W4:Y:S07]  /*11200*/  LDSM.16.M88.4 R124, [R104] ;  /* 0x00000000687c783b */ /* 0x000f2e0000000200 */
[C---:B-1----:R-:W-:Y:S08]  /*11210*/  HMMA.16816.F32.BF16 R4, R112.reuse, R132, R4 ;  /* 0x000000847004723c */ /* 0x042ff00000041804 */
[----:B------:R-:W-:Y:S08]  /*11220*/  HMMA.16816.F32.BF16 R60, R112, R134, R60 ;  /* 0x00000086703c723c */ /* 0x000ff0000004183c */
[C---:B---3--:R-:W-:Y:S08]  /*11230*/  HMMA.16816.F32.BF16 R20, R128.reuse, R108, R20 ;  /* 0x0000006c8014723c */ /* 0x048ff00000041814 */
[----:B------:R-:W-:Y:S01]  /*11240*/  HMMA.16816.F32.BF16 R16, R128, R110, R16 ;  /* 0x0000006e8010723c */ /* 0x000fe20000041810 */
[----:B------:R-:W1:Y:S01]  /*11250*/  LDSM.16.M88.4 R108, [R102+0x1000] ;  /* 0x00100000666c783b */ /* 0x000e620000000200 */
        /* <DEDUP_REMOVED lines=10> */
[----:B------:R-:W-:Y:S01]  /*11300*/  FMUL.FTZ R60, R60, c[0x0][0x2ec] ;  /* 0x0000bb003c3c7a20 */ /* 0x000fe20000410000 */
[----:B------:R-:W-:Y:S05]  /*11310*/  MUFU.TANH R61, R61 ;  /* 0x0000003d003d7308 */ /* 0x000fea0000002400 */
[C---:B----4-:R-:W-:Y:S03]  /*11320*/  HMMA.16816.F32.BF16 R120, R128.reuse, R124, R120 ;  /* 0x0000007c8078723c */ /* 0x050fe60000041878 */
[----:B------:R-:W-:Y:S05]  /*11330*/  MUFU.TANH R60, R60 ;  /* 0x0000003c003c7308 */ /* 0x000fea0000002400 */
[----:B------:R-:W-:Y:S01]  /*11340*/  FMUL.FTZ R3, R12, c[0x0][0x2ec] ;  /* 0x0000bb000c037a20 */ /* 0x000fe20000410000 */
[----:B------:R-:W-:Y:S01]  /*11350*/  HMMA.16816.F32.BF16 R116, R128, R126, R116 ;  /* 0x0000007e8074723c */ /* 0x000fe20000041874 */
[----:B------:R-:W-:Y:S01]  /*11360*/  FMUL.FTZ R12, R14, c[0x0][0x2ec] ;  /* 0x0000bb000e0c7a20 */ /* 0x000fe20000410000 */
[----:B------:R-:W-:Y:S01]  /*11370*/  MUFU.TANH R103, R103 ;  /* 0x0000006700677308 */ /* 0x000fe20000002400 */
[----:B------:R-:W-:-:S02]  /*11380*/  FMUL.FTZ R14, R15, c[0x0][0x2ec] ;  /* 0x0000bb000f0e7a20 */ /* 0x000fc40000410000 */
[----:B------:R-:W-:Y:S02]  /*11390*/  FMUL.FTZ R13, R13, c[0x0][0x2ec] ;  /* 0x0000bb000d0d7a20 */ /* 0x000fe40000410000 */
[----:B------:R-:W-:Y:S01]  /*113a0*/  FMUL.FTZ R8, R8, c[0x0][0x2ec] ;  /* 0x0000bb0008087a20 */ /* 0x000fe20000410000 */
[----:B-1----:R-:W-:Y:S01]  /*113b0*/  HMMA.16816.F32.BF16 R56, R112, R108, R56 ;  /* 0x0000006c7038723c */ /* 0x002fe20000041838 */
[----:B------:R-:W-:Y:S01]  /*113c0*/  FMUL.FTZ R9, R9, c[0x0][0x2ec] ;  /* 0x0000bb0009097a20 */ /* 0x000fe20000410000 */
[----:B------:R-:W-:Y:S01]  /*113d0*/  MUFU.TANH R108, R4 ;  /* 0x00000004006c7308 */ /* 0x000fe20000002400 */
[----:B------:R-:W-:Y:S02]  /*113e0*/  FMUL.FTZ R10, R10, c[0x0][0x2ec] ;  /* 0x0000bb000a0a7a20 */ /* 0x000fe40000410000 */
[----:B------:R-:W-:-:S03]  /*113f0*/  FMUL.FTZ R11, R11, c[0x0][0x2ec] ;  /* 0x0000bb000b0b7a20 */ /* 0x000fc60000410000 */
[C---:B------:R-:W-:Y:S02]  /*11400*/  HMMA.16816.F32.BF16 R52, R112.reuse, R110, R52 ;  /* 0x0000006e7034723c */ /* 0x040fe40000041834 */
[----:B------:R-:W-:Y:S06]  /*11410*/  MUFU.TANH R110, R6 ;  /* 0x00000006006e7308 */ /* 0x000fec0000002400 */
[C---:B--2---:R-:W-:Y:S02]  /*11420*/  HMMA.16816.F32.BF16 R48, R112.reuse, R64, R48 ;  /* 0x000000407030723c */ /* 0x044fe40000041830 */
[----:B------:R-:W-:Y:S06]  /*11430*/  MUFU.TANH R64, R5 ;  /* 0x0000000500407308 */ /* 0x000fec0000002400 */
[----:B------:R-:W-:Y:S01]  /*11440*/  HMMA.16816.F32.BF16 R40, R112, R66, R40 ;  /* 0x000000427028723c */ /* 0x000fe20000041828 */
[----:B------:R-:W-:Y:S01]  /*11450*/  FMUL.FTZ R105, R57, c[0x0][0x2ec] ;  /* 0x0000bb0039697a20 */ /* 0x000fe20000410000 */
[----:B------:R1:W-:Y:S01]  /*11460*/  MUFU.TANH R65, R7 ;  /* 0x0000000700417308 */ /* 0x0003e20000002400 */
[----:B------:R-:W-:-:S02]  /*11470*/  FMUL.FTZ R63, R56, c[0x0][0x2ec] ;  /* 0x0000bb00383f7a20 */ /* 0x000fc40000410000 */
[----:B------:R-:W-:Y:S02]  /*11480*/  FMUL.FTZ R57, R58, c[0x0][0x2ec] ;  /* 0x0000bb003a397a20 */ /* 0x000fe40000410000 */
[----:B------:R-:W-:Y:S02]  /*11490*/  FMUL.FTZ R56, R59, c[0x0][0x2ec] ;  /* 0x0000bb003b387a20 */ /* 0x000fe40000410000 */
[----:B------:R-:W-:Y:S01]  /*114a0*/  FMUL.FTZ R52, R52, c[0x0][0x2ec] ;  /* 0x0000bb0034347a20 */ /* 0x000fe20000410000 */
[----:B------:R-:W-:Y:S01]  /*114b0*/  MUFU.TANH R109, R8 ;  /* 0x00000008006d7308 */ /* 0x000fe20000002400 */
[----:B------:R-:W-:Y:S02]  /*114c0*/  FMUL.FTZ R58, R54, c[0x0][0x2ec] ;  /* 0x0000bb00363a7a20 */ /* 0x000fe40000410000 */
[----:B------:R-:W-:Y:S02]  /*114d0*/  FMUL.FTZ R53, R53, c[0x0][0x2ec] ;  /* 0x0000bb0035357a20 */ /* 0x000fe40000410000 */
[----:B------:R-:W-:-:S02]  /*114e0*/  FMUL.FTZ R54, R55, c[0x0][0x2ec] ;  /* 0x0000bb0037367a20 */ /* 0x000fc40000410000 */
[----:B------:R-:W-:Y:S01]  /*114f0*/  FMUL.FTZ R48, R48, c[0x0][0x2ec] ;  /* 0x0000bb0030307a20 */ /* 0x000fe20000410000 */
[----:B-1----:R-:W1:Y:S01]  /*11500*/  LDSM.16.M88.4 R4, [R102+0x2000] ;  /* 0x002000006604783b */ /* 0x002e620000000200 */
[----:B------:R-:W-:Y:S01]  /*11510*/  MUFU.TANH R15, R9 ;  /* 0x00000009000f7308 */ /* 0x000fe20000002400 */
[----:B------:R-:W-:Y:S02]  /*11520*/  FMUL.FTZ R50, R50, c[0x0][0x2ec] ;  /* 0x0000bb0032327a20 */ /* 0x000fe40000410000 */
[----:B------:R-:W-:Y:S02]  /*11530*/  FMUL.FTZ R111, R49, c[0x0][0x2ec] ;  /* 0x0000bb00316f7a20 */ /* 0x000fe40000410000 */
[----:B------:R-:W-:Y:S02]  /*11540*/  FMUL.FTZ R131, R41, c[0x0][0x2ec] ;  /* 0x0000bb0029837a20 */ /* 0x000fe40000410000 */
[----:B------:R-:W2:Y:S01]  /*11550*/  S2R R41, SR_TID.X ;  /* 0x0000000000297919 */ /* 0x000ea20000002100 */
[----:B------:R-:W3:Y:S01]  /*11560*/  MUFU.TANH R124, R10 ;  /* 0x0000000a007c7308 */ /* 0x000ee20000002400 */
[----:B------:R-:W-:-:S02]  /*11570*/  FMUL.FTZ R128, R42, c[0x0][0x2ec] ;  /* 0x0000bb002a807a20 */ /* 0x000fc40000410000 */
[----:B------:R-:W-:Y:S02]  /*11580*/  FMUL.FTZ R40, R40, c[0x0][0x2ec] ;  /* 0x0000bb0028287a20 */ /* 0x000fe40000410000 */
[----:B------:R-:W-:Y:S02]  /*11590*/  FMUL.FTZ R43, R43, c[0x0][0x2ec] ;  /* 0x0000bb002b2b7a20 */ /* 0x000fe40000410000 */
[----:B------:R-:W-:Y:S01]  /*115a0*/  FMUL.FTZ R49, R51, c[0x0][0x2ec] ;  /* 0x0000bb0033317a20 */ /* 0x000fe20000410000 */
[----:B------:R4:W-:Y:S08]  /*115b0*/  MUFU.TANH R46, R11 ;  /* 0x0000000b002e7308 */ /* 0x0009f00000002400 */
[----:B------:R-:W5:Y:S01]  /*115c0*/  MUFU.TANH R63, R63 ;  /* 0x0000003f003f7308 */ /* 0x000f620000002400 */
[----:B--2---:R-:W-:Y:S01]  /*115d0*/  IMAD.SHL.U32 R41, R41, 0x2, RZ ;  /* 0x0000000229297824 */ /* 0x004fe200078e00ff */
[----:B----4-:R-:W2:Y:S06]  /*115e0*/  LDSM.16.M88.4 R8, [R102+0x2800] ;  /* 0x002800006608783b */ /* 0x010eac0000000200 */
[----:B------:R-:W4:Y:S01]  /*115f0*/  MUFU.TANH R57, R57 ;  /* 0x0000003900397308 */ /* 0x000f220000002400 */
[----:B------:R-:W-:Y:S01]  /*11600*/  LOP3.LUT R41, R41, 0x6, RZ, 0xc0, !PT ;  /* 0x0000000629297812 */ /* 0x000fe200078ec0ff */
[C---:B-1----:R-:W-:Y:S06]  /*11610*/  HMMA.16816.F32.BF16 R36, R112.reuse, R4, R36 ;  /* 0x000000047024723c */ /* 0x042fec0000041824 */
[----:B------:R-:W1:Y:S02]  /*11620*/  MUFU.TANH R52, R52 ;  /* 0x0000003400347308 */ /* 0x000e640000002400 */
[----:B------:R-:W-:Y:S01]  /*11630*/  HMMA.16816.F32.BF16 R32, R112, R6, R32 ;  /* 0x000000067020723c */ /* 0x000fe20000041820 */
[----:B------:R-:W1:Y:S05]  /*11640*/  LDSM.16.M88.4 R4, [R102+0x3000] ;  /* 0x003000006604783b */ /* 0x000e6a0000000200 */
[----:B------:R-:W1:Y:S08]  /*11650*/  MUFU.TANH R48, R48 ;  /* 0x0000003000307308 */ /* 0x000e700000002400 */
[----:B------:R-:W1:Y:S02]  /*11660*/  MUFU.TANH R126, R50 ;  /* 0x00000032007e7308 */ /* 0x000e640000002400 */
[----:B------:R-:W-:-:S02]  /*11670*/  FMUL.FTZ R42, R38, c[0x0][0x2ec] ;  /* 0x0000bb00262a7a20 */ /* 0x000fc40000410000 */
[----:B------:R-:W-:-:S04]  /*11680*/  IMAD.SHL.U32 R38, R183, 0x80, RZ ;  /* 0x00000080b7267824 */ /* 0x000fc800078e00ff */
[----:B------:R-:W1:Y:S01]  /*11690*/  MUFU.TANH R40, R40 ;  /* 0x0000002800287308 */ /* 0x000e620000002400 */
[----:B------:R-:W-:Y:S02]  /*116a0*/  FMUL.FTZ R125, R36, c[0x0][0x2ec] ;  /* 0x0000bb00247d7a20 */ /* 0x000fe40000410000 */
[----:B------:R-:W-:Y:S01]  /*116b0*/  FMUL.FTZ R36, R39, c[0x0][0x2ec] ;  /* 0x0000bb0027247a20 */ /* 0x000fe20000410000 */
[----:B------:R-:W-:Y:S01]  /*116c0*/  P2R R39, PR, RZ, 0x2 ;  /* 0x00000002ff277803 */ /* 0x000fe20000000000 */
[----:B------:R-:W-:Y:S01]  /*116d0*/  FMUL.FTZ R32, R32, c[0x0][0x2ec] ;  /* 0x0000bb0020207a20 */ /* 0x000fe20000410000 */
[----:B--2---:R-:W-:Y:S01]  /*116e0*/  HMMA.16816.F32.BF16 R28, R112, R8, R28 ;  /* 0x00000008701c723c */ /* 0x004fe2000004181c */
[----:B------:R-:W-:Y:S01]  /*116f0*/  FMUL.FTZ R34, R34, c[0x0][0x2ec] ;  /* 0x0000bb0022227a20 */ /* 0x000fe20000410000 */
[----:B------:R-:W2:Y:S01]  /*11700*/  MUFU.TANH R58, R58 ;  /* 0x0000003a003a7308 */ /* 0x000ea20000002400 */
[----:B------:R-:W-:Y:S02]  /*11710*/  FMUL.FTZ R37, R37, c[0x0][0x2ec] ;  /* 0x0000bb0025257a20 */ /* 0x000fe40000410000 */
[----:B------:R-:W-:-:S02]  /*11720*/  FMUL.FTZ R127, R33, c[0x0][0x2ec] ;  /* 0x0000bb00217f7a20 */ /* 0x000fc40000410000 */
[----:B------:R-:W-:Y:S01]  /*11730*/  FMUL.FTZ R35, R35, c[0x0][0x2ec] ;  /* 0x0000bb0023237a20 */ /* 0x000fe20000410000 */
[----:B------:R-:W-:Y:S01]  /*11740*/  HMMA.16816.F32.BF16 R24, R112, R10, R24 ;  /* 0x0000000a7018723c */ /* 0x000fe20000041818 */
[----:B------:R-:W2:Y:S01]  /*11750*/  LDSM.16.M88.4 R8, [R102+0x3800] ;  /* 0x003800006608783b */ /* 0x000ea20000000200 */
[----:B------:R-:W-:Y:S01]  /*11760*/  MUFU.TANH R130, R43 ;  /* 0x0000002b00827308 */ /* 0x000fe20000002400 */
[----:B------:R-:W-:-:S05]  /*11770*/  DEPBAR.LE SB0, 0x0 ;  /* 0x000080000000791a */ /* 0x000fca0000000000 */
[C---:B-1----:R-:W-:Y:S02]  /*11780*/  HMMA.16816.F32.BF16 R20, R112.reuse, R4, R20 ;  /* 0x000000047014723c */ /* 0x042fe40000041814 */
[----:B------:R-:W1:Y:S05]  /*11790*/  MUFU.TANH R32, R32 ;  /* 0x0000002000207308 */ /* 0x000e6a0000002400 */
[C-C-:B------:R-:W-:Y:S01]  /*117a0*/  LOP3.LUT R4, R38.reuse, 0x8, R41.reuse, 0xfe, !PT ;  /* 0x0000000826047812 */ /* 0x140fe200078efe29 */
[C---:B------:R-:W-:Y:S01]  /*117b0*/  HMMA.16816.F32.BF16 R16, R112.reuse, R6, R16 ;  /* 0x000000067010723c */ /* 0x040fe20000041810 */
[--C-:B------:R-:W-:Y:S01]  /*117c0*/  LOP3.LUT R5, R38, 0x18, R41.reuse, 0xfe, !PT ;  /* 0x0000001826057812 */ /* 0x100fe200078efe29 */
[----:B------:R-:W-:Y:S01]  /*117d0*/  FMUL.FTZ R59, R28, c[0x0][0x2ec] ;  /* 0x0000bb001c3b7a20 */ /* 0x000fe20000410000 */
[-C--:B------:R-:W-:Y:S01]  /*117e0*/  ISETP.GE.AND P2, PT, R4, R44.reuse, PT ;  /* 0x0000002c0400720c */ /* 0x080fe20003f46270 */
[----:B------:R-:W-:Y:S01]  /*117f0*/  FMUL.FTZ R28, R30, c[0x0][0x2ec] ;  /* 0x0000bb001e1c7a20 */ /* 0x000fe20000410000 */
[-C--:B------:R-:W-:Y:S01]  /*11800*/  ISETP.GE.AND P1, PT, R4, R45.reuse, PT ;  /* 0x0000002d0400720c */ /* 0x080fe20003f26270 */
[----:B------:R1:W-:Y:S01]  /*11810*/  MUFU.TANH R43, R34 ;  /* 0x00000022002b7308 */ /* 0x0003e20000002400 */
[--C-:B------:R-:W-:Y:S01]  /*11820*/  LOP3.LUT R4, R38, 0x10, R41.reuse, 0xfe, !PT ;  /* 0x0000001026047812 */ /* 0x100fe200078efe29 */
[----:B------:R-:W-:Y:S01]  /*11830*/  FMUL.FTZ R30, R24, c[0x0][0x2ec] ;  /* 0x0000bb00181e7a20 */ /* 0x000fe20000410000 */
[--C-:B------:R-:W-:Y:S01]  /*11840*/  LOP3.LUT R7, R38, 0x20, R41.reuse, 0xfe, !PT ;  /* 0x0000002026077812 */ /* 0x100fe200078efe29 */
[----:B------:R-:W-:Y:S01]  /*11850*/  FMUL.FTZ R26, R26, c[0x0][0x2ec] ;  /* 0x0000bb001a1a7a20 */ /* 0x000fe20000410000 */
[CC--:B------:R-:W-:Y:S01]  /*11860*/  ISETP.GE.AND P3, PT, R4.reuse, R44.reuse, PT ;  /* 0x0000002c0400720c */ /* 0x0c0fe20003f66270 */
[----:B------:R-:W-:Y:S01]  /*11870*/  FMUL.FTZ R29, R29, c[0x0][0x2ec] ;  /* 0x0000bb001d1d7a20 */ /* 0x000fe20000410000 */
[-C--:B------:R-:W-:Y:S01]  /*11880*/  ISETP.GE.AND P4, PT, R4, R45.reuse, PT ;  /* 0x0000002d0400720c */ /* 0x080fe20003f86270 */
[----:B------:R-:W1:Y:S01]  /*11890*/  MUFU.TANH R128, R128 ;  /* 0x0000008000807308 */ /* 0x000e620000002400 */
[----:B---3--:R-:W-:Y:S01]  /*118a0*/  FSEL R4, R124, -INF , !P1 ;  /* 0xff8000007c047808 */ /* 0x008fe20004800000 */
[----:B------:R-:W-:Y:S01]  /*118b0*/  FMUL.FTZ R47, R20, c[0x0][0x2ec] ;  /* 0x0000bb00142f7a20 */ /* 0x000fe20000410000 */
[-C--:B------:R-:W-:Y:S01]  /*118c0*/  ISETP.GE.AND P5, PT, R5, R44.reuse, PT ;  /* 0x0000002c0500720c */ /* 0x080fe20003fa6270 */
[----:B------:R-:W-:Y:S01]  /*118d0*/  FMUL.FTZ R21, R21, c[0x0][0x2ec] ;  /* 0x0000bb0015157a20 */ /* 0x000fe20000410000 */
[-C--:B------:R-:W-:Y:S01]  /*118e0*/  ISETP.GE.AND P1, PT, R5, R45.reuse, PT ;  /* 0x0000002d0500720c */ /* 0x080fe20003f26270 */
[----:B------:R-:W-:Y:S01]  /*118f0*/  FMUL.FTZ R25, R25, c[0x0][0x2ec] ;  /* 0x0000bb0019197a20 */ /* 0x000fe20000410000 */
[----:B------:R-:W-:Y:S01]  /*11900*/  FSEL R51, R109, -INF , !P2 ;  /* 0xff8000006d337808 */ /* 0x000fe20005000000 */
[----:B------:R3:W-:Y:S01]  /*11910*/  MUFU.TANH R129, R37 ;  /* 0x0000002500817308 */ /* 0x0007e20000002400 */
[----:B------:R-:W-:Y:S01]  /*11920*/  FSEL R5, R108, -INF , !P3 ;  /* 0xff8000006c057808 */ /* 0x000fe20005800000 */
[----:B------:R-:W-:Y:S01]  /*11930*/  FMUL.FTZ R16, R16, c[0x0][0x2ec] ;  /* 0x0000bb0010107a20 */ /* 0x000fe20000410000 */
[C---:B--2---:R-:W-:Y:S01]  /*11940*/  HMMA.16816.F32.BF16 R120, R112.reuse, R8, R120 ;  /* 0x000000087078723c */ /* 0x044fe20000041878 */
[----:B------:R-:W-:Y:S01]  /*11950*/  ISETP.GE.AND P3, PT, R7, R44, PT ;  /* 0x0000002c0700720c */ /* 0x000fe20003f66270 */
[----:B------:R-:W-:Y:S01]  /*11960*/  FMUL.FTZ R23, R23, c[0x0][0x2ec] ;  /* 0x0000bb0017177a20 */ /* 0x000fe20000410000 */
[----:B------:R-:W-:Y:S01]  /*11970*/  ISETP.GE.AND P2, PT, R7, R45, PT ;  /* 0x0000002d0700720c */ /* 0x000fe20003f46270 */
[----:B------:R-:W-:Y:S01]  /*11980*/  FMUL.FTZ R19, R19, c[0x0][0x2ec] ;  /* 0x0000bb0013137a20 */ /* 0x000fe20000410000 */
[C-C-:B------:R-:W-:Y:S01]  /*11990*/  LOP3.LUT R24, R38.reuse, 0x28, R41.reuse, 0xfe, !PT ;  /* 0x0000002826187812 */ /* 0x140fe200078efe29 */
[----:B------:R-:W2:Y:S01]  /*119a0*/  MUFU.TANH R125, R125 ;  /* 0x0000007d007d7308 */ /* 0x000ea20000002400 */
[----:B------:R-:W-:Y:S01]  /*119b0*/  LOP3.LUT R20, R38, 0x30, R41, 0xfe, !PT ;  /* 0x0000003026147812 */ /* 0x000fe200078efe29 */
[----:B------:R-:W-:Y:S01]  /*119c0*/  HMMA.16816.F32.BF16 R116, R112, R10, R116 ;  /* 0x0000000a7074723c */ /* 0x000fe20000041874 */
[----:B-1----:R-:W-:Y:S01]  /*119d0*/  FSEL R34, R110, -INF , !P4 ;  /* 0xff8000006e227808 */ /* 0x002fe20006000000 */
[----:B------:R-:W-:Y:S01]  /*119e0*/  FMUL.FTZ R8, R22, c[0x0][0x2ec] ;  /* 0x0000bb0016087a20 */ /* 0x000fe20000410000 */
[----:B-----5:R-:W-:-:S02]  /*119f0*/  FSEL R63, R63, -INF , !P3 ;  /* 0xff8000003f3f7808 */ /* 0x020fc40005800000 */
[----:B----4-:R-:W-:Y:S01]  /*11a00*/  FSEL R108, R57, -INF , !P2 ;  /* 0xff800000396c7808 */ /* 0x010fe20005000000 */
[----:B------:R-:W1:Y:S01]  /*11a10*/  MUFU.TANH R42, R42 ;  /* 0x0000002a002a7308 */ /* 0x000e620000002400 */
[-C--:B------:R-:W-:Y:S01]  /*11a20*/  ISETP.GE.AND P4, PT, R24, R44.reuse, PT ;  /* 0x0000002c1800720c */ /* 0x080fe20003f86270 */
[----:B------:R-:W-:Y:S01]  /*11a30*/  FMUL.FTZ R10, R18, c[0x0][0x2ec] ;  /* 0x0000bb00120a7a20 */ /* 0x000fe20000410000 */
[C---:B------:R-:W-:Y:S02]  /*11a40*/  ISETP.GE.AND P3, PT, R20.reuse, R44, PT ;  /* 0x0000002c1400720c */ /* 0x040fe40003f66270 */
[----:B------:R-:W-:Y:S02]  /*11a50*/  ISETP.GE.AND P2, PT, R20, R45, PT ;  /* 0x0000002d1400720c */ /* 0x000fe40003f46270 */
[C-C-:B------:R-:W-:Y:S01]  /*11a60*/  LOP3.LUT R9, R38.reuse, 0x38, R41.reuse, 0xfe, !PT ;  /* 0x0000003826097812 */ /* 0x140fe200078efe29 */
[----:B------:R-:W4:Y:S01]  /*11a70*/  MUFU.TANH R59, R59 ;  /* 0x0000003b003b7308 */ /* 0x000f220000002400 */
[----:B------:R-:W-:-:S02]  /*11a80*/  LOP3.LUT R20, R38, 0x40, R41, 0xfe, !PT ;  /* 0x0000004026147812 */ /* 0x000fc400078efe29 */
[----:B---3--:R-:W-:Y:S02]  /*11a90*/  FSEL R37, R60, -INF , !P5 ;  /* 0xff8000003c257808 */ /* 0x008fe40006800000 */
[----:B------:R-:W-:Y:S02]  /*11aa0*/  FSEL R60, R61, -INF , !P1 ;  /* 0xff8000003d3c7808 */ /* 0x000fe40004800000 */
[----:B------:R-:W-:Y:S01]  /*11ab0*/  FSEL R61, R52, -INF , !P4 ;  /* 0xff800000343d7808 */ /* 0x000fe20006000000 */
[----:B------:R-:W3:Y:S01]  /*11ac0*/  MUFU.TANH R28, R28 ;  /* 0x0000001c001c7308 */ /* 0x000ee20000002400 */
[----:B------:R-:W-:Y:S01]  /*11ad0*/  FSEL R109, R48, -INF , !P3 ;  /* 0xff800000306d7808 */ /* 0x000fe20005800000 */
[----:B------:R-:W-:Y:S01]  /*11ae0*/  FMUL.FTZ R22, R118, c[0x0][0x2ec] ;  /* 0x0000bb0076167a20 */ /* 0x000fe20000410000 */
[----:B------:R-:W-:Y:S02]  /*11af0*/  FSEL R126, R126, -INF , !P2 ;  /* 0xff8000007e7e7808 */ /* 0x000fe40005000000 */
[----:B------:R-:W-:-:S02]  /*11b00*/  ISETP.GE.AND P4, PT, R9, R44, PT ;  /* 0x0000002c0900720c */ /* 0x000fc40003f86270 */
[CC--:B------:R-:W-:Y:S01]  /*11b10*/  ISETP.GE.AND P3, PT, R20.reuse, R44.reuse, PT ;  /* 0x0000002c1400720c */ /* 0x0c0fe20003f66270 */
[----:B------:R5:W1:Y:S01]  /*11b20*/  MUFU.TANH R7, R26 ;  /* 0x0000001a00077308 */ /* 0x000a620000002400 */
[-C--:B------:R-:W-:Y:S02]  /*11b30*/  ISETP.GE.AND P2, PT, R20, R45.reuse, PT ;  /* 0x0000002d1400720c */ /* 0x080fe40003f46270 */
[----:B------:R-:W-:Y:S02]  /*11b40*/  LOP3.LUT R20, R38, 0x48, R41, 0xfe, !PT ;  /* 0x0000004826147812 */ /* 0x000fe400078efe29 */
[----:B------:R-:W-:Y:S01]  /*11b50*/  ISETP.GE.AND P1, PT, R24, R45, PT ;  /* 0x0000002d1800720c */ /* 0x000fe20003f26270 */
[----:B------:R-:W-:Y:S01]  /*11b60*/  FMUL.FTZ R24, R122, c[0x0][0x2ec] ;  /* 0x0000bb007a187a20 */ /* 0x000fe20000410000 */
[----:B------:R-:W-:Y:S01]  /*11b70*/  FSEL R113, R40, -INF , !P4 ;  /* 0xff80000028717808 */ /* 0x000fe20006000000 */
[----:B------:R-:W1:Y:S01]  /*11b80*/  MUFU.TANH R6, R30 ;  /* 0x0000001e00067308 */ /* 0x000e620000002400 */
[----:B------:R-:W-:-:S02]  /*11b90*/  ISETP.GE.AND P4, PT, R20, R44, PT ;  /* 0x0000002c1400720c */ /* 0x000fc40003f86270 */
[----:B------:R-:W-:Y:S02]  /*11ba0*/  FSEL R66, R58, -INF , !P1 ;  /* 0xff8000003a427808 */ /* 0x000fe40004800000 */
[-C--:B------:R-:W-:Y:S02]  /*11bb0*/  ISETP.GE.AND P1, PT, R9, R45.reuse, PT ;  /* 0x0000002d0900720c */ /* 0x080fe40003f26270 */
[----:B------:R-:W-:Y:S01]  /*11bc0*/  FSEL R115, R32, -INF , !P4 ;  /* 0xff80000020737808 */ /* 0x000fe20006000000 */
[----:B------:R-:W-:Y:S01]  /*11bd0*/  FMUL.FTZ R32, R116, c[0x0][0x2ec] ;  /* 0x0000bb0074207a20 */ /* 0x000fe20000410000 */
[----:B------:R-:W-:Y:S01]  /*11be0*/  MUFU.TANH R47, R47 ;  /* 0x0000002f002f7308 */ /* 0x000fe20000002400 */
[--C-:B------:R-:W-:Y:S01]  /*11bf0*/  LOP3.LUT R11, R38, 0x50, R41.reuse, 0xfe, !PT ;  /* 0x00000050260b7812 */ /* 0x100fe200078efe29 */
[----:B-----5:R-:W-:Y:S01]  /*11c00*/  FMUL.FTZ R26, R123, c[0x0][0x2ec] ;  /* 0x0000bb007b1a7a20 */ /* 0x020fe20000410000 */
[----:B------:R-:W-:Y:S02]  /*11c10*/  FSEL R128, R128, -INF , !P1 ;  /* 0xff80000080807808 */ /* 0x000fe40004800000 */
[----:B------:R-:W-:Y:S01]  /*11c20*/  ISETP.GE.AND P1, PT, R20, R45, PT ;  /* 0x0000002d1400720c */ /* 0x000fe20003f26270 */
[----:B------:R-:W-:Y:S01]  /*11c30*/  FMUL.FTZ R20, R120, c[0x0][0x2ec] ;  /* 0x0000bb0078147a20 */ /* 0x000fe20000410000 */
[----:B------:R-:W-:Y:S01]  /*11c40*/  LOP3.LUT R18, R38, 0x58, R41, 0xfe, !PT ;  /* 0x0000005826127812 */ /* 0x000fe200078efe29 */
[----:B------:R-:W-:Y:S01]  /*11c50*/  MUFU.TANH R8, R8 ;  /* 0x0000000800087308 */ /* 0x000fe20000002400 */
[----:B--2---:R-:W-:-:S02]  /*11c60*/  FSEL R125, R125, -INF , !P3 ;  /* 0xff8000007d7d7808 */ /* 0x004fc40005800000 */
[----:B-1----:R-:W-:Y:S02]  /*11c70*/  FSEL R120, R42, -INF , !P2 ;  /* 0xff8000002a787808 */ /* 0x002fe40005000000 */
[CC--:B------:R-:W-:Y:S02]  /*11c80*/  ISETP.GE.AND P3, PT, R11.reuse, R44.reuse, PT ;  /* 0x0000002c0b00720c */ /* 0x0c0fe40003f66270 */
[-C--:B------:R-:W-:Y:S01]  /*11c90*/  ISETP.GE.AND P2, PT, R11, R45.reuse, PT ;  /* 0x0000002d0b00720c */ /* 0x080fe20003f46270 */
[----:B------:R-:W1:Y:S01]  /*11ca0*/  MUFU.TANH R10, R10 ;  /* 0x0000000a000a7308 */ /* 0x000e620000002400 */
[----:B------:R-:W-:Y:S01]  /*11cb0*/  FSEL R110, R43, -INF , !P1 ;  /* 0xff8000002b6e7808 */ /* 0x000fe20004800000 */
[----:B------:R-:W-:Y:S01]  /*11cc0*/  FMUL.FTZ R43, R17, c[0x0][0x2ec] ;  /* 0x0000bb00112b7a20 */ /* 0x000fe20000410000 */
[C---:B------:R-:W-:Y:S02]  /*11cd0*/  ISETP.GE.AND P4, PT, R18.reuse, R44, PT ;  /* 0x0000002c1200720c */ /* 0x040fe40003f86270 */
[----:B------:R-:W-:-:S02]  /*11ce0*/  ISETP.GE.AND P1, PT, R18, R45, PT ;  /* 0x0000002d1200720c */ /* 0x000fc40003f26270 */
[----:B------:R-:W-:Y:S01]  /*11cf0*/  LOP3.LUT R18, R38, 0x68, R41, 0xfe, !PT ;  /* 0x0000006826127812 */ /* 0x000fe200078efe29 */
[----:B------:R-:W-:Y:S01]  /*11d00*/  MUFU.TANH R24, R24 ;  /* 0x0000001800187308 */ /* 0x000fe20000002400 */
[----:B----4-:R-:W-:Y:S02]  /*11d10*/  FSEL R59, R59, -INF , !P3 ;  /* 0xff8000003b3b7808 */ /* 0x010fe40005800000 */
[----:B---3--:R-:W-:Y:S02]  /*11d20*/  FSEL R58, R28, -INF , !P2 ;  /* 0xff8000001c3a7808 */ /* 0x008fe40005000000 */
[----:B------:R-:W-:Y:S02]  /*11d30*/  FSEL R52, R7, -INF , !P1 ;  /* 0xff80000007347808 */ /* 0x000fe40004800000 */
[----:B------:R-:W-:Y:S01]  /*11d40*/  FSEL R57, R6, -INF , !P4 ;  /* 0xff80000006397808 */ /* 0x000fe20006000000 */
[----:B------:R-:W-:Y:S01]  /*11d50*/  MUFU.TANH R32, R32 ;  /* 0x0000002000207308 */ /* 0x000fe20000002400 */
[----:B------:R-:W-:-:S02]  /*11d60*/  ISETP.GE.AND P1, PT, R18, R45, PT ;  /* 0x0000002d1200720c */ /* 0x000fc40003f26270 */
[C---:B------:R-:W-:Y:S02]  /*11d70*/  LOP3.LUT R6, R38.reuse, 0x78, R41, 0xfe, !PT ;  /* 0x0000007826067812 */ /* 0x040fe400078efe29 */
[----:B------:R-:W-:Y:S02]  /*11d80*/  LOP3.LUT R7, R38, R41, RZ, 0xfc, !PT ;  /* 0x0000002926077212 */ /* 0x000fe400078efcff */
[----:B-1----:R-:W-:Y:S01]  /*11d90*/  FSEL R42, R10, -INF , !P1 ;  /* 0xff8000000a2a7808 */ /* 0x002fe20004800000 */
[----:B------:R-:W1:Y:S01]  /*11da0*/  MUFU.TANH R22, R22 ;  /* 0x0000001600167308 */ /* 0x000e620000002400 */
[----:B------:R-:W-:Y:S02]  /*11db0*/  ISETP.GE.AND P1, PT, R6, R45, PT ;  /* 0x0000002d0600720c */ /* 0x000fe40003f26270 */
[----:B------:R-:W-:Y:S02]  /*11dc0*/  IADD3 R10, R7, 0x21, RZ ;  /* 0x00000021070a7810 */ /* 0x000fe40007ffe0ff */
[----:B------:R-:W-:-:S02]  /*11dd0*/  ISETP.GE.AND P5, PT, R18, R44, PT ;  /* 0x0000002c1200720c */ /* 0x000fc40003fa6270 */
[C---:B------:R-:W-:Y:S01]  /*11de0*/  IADD3 R18, R7.reuse, 0x41, RZ ;  /* 0x0000004107127810 */ /* 0x040fe20007ffe0ff */
[----:B------:R2:W-:Y:S01]  /*11df0*/  MUFU.TANH R9, R16 ;  /* 0x0000001000097308 */ /* 0x0005e20000002400 */
[----:B------:R-:W-:-:S07]  /*11e00*/  IADD3 R17, R7, 0x51, RZ ;  /* 0x0000005107117810 */ /* 0x000fce0007ffe0ff */
[----:B------:R-:W3:Y:S01]  /*11e10*/  MUFU.TANH R11, R20 ;  /* 0x00000014000b7308 */ /* 0x000ee20000002400 */
[----:B-1----:R-:W-:Y:S02]  /*11e20*/  FSEL R22, R22, -INF , !P1 ;  /* 0xff80000016167808 */ /* 0x002fe40004800000 */
[----:B--2---:R-:W-:-:S05]  /*11e30*/  LOP3.LUT R16, R38, 0x60, R41, 0xfe, !PT ;  /* 0x0000006026107812 */ /* 0x004fca00078efe29 */
[----:B------:R-:W1:Y:S01]  /*11e40*/  MUFU.TANH R14, R14 ;  /* 0x0000000e000e7308 */ /* 0x000e620000002400 */
[C---:B------:R-:W-:Y:S02]  /*11e50*/  ISETP.GE.AND P3, PT, R16.reuse, R44, PT ;  /* 0x0000002c1000720c */ /* 0x040fe40003f66270 */
[----:B------:R-:W-:Y:S02]  /*11e60*/  ISETP.GE.AND P2, PT, R16, R45, PT ;  /* 0x0000002d1000720c */ /* 0x000fe40003f46270 */
[----:B------:R-:W-:-:S03]  /*11e70*/  LOP3.LUT R16, R38, 0x70, R41, 0xfe, !PT ;  /* 0x0000007026107812 */ /* 0x000fc600078efe29 */
[----:B------:R-:W2:Y:S01]  /*11e80*/  MUFU.TANH R13, R13 ;  /* 0x0000000d000d7308 */ /* 0x000ea20000002400 */
[----:B------:R-:W-:Y:S02]  /*11e90*/  FSEL R47, R47, -INF , !P3 ;  /* 0xff8000002f2f7808 */ /* 0x000fe40005800000 */
[----:B------:R-:W-:Y:S02]  /*11ea0*/  FSEL R48, R8, -INF , !P2 ;  /* 0xff80000008307808 */ /* 0x000fe40005000000 */
[----:B------:R-:W-:Y:S02]  /*11eb0*/  ISETP.GE.AND P2, PT, R16, R45, PT ;  /* 0x0000002d1000720c */ /* 0x000fe40003f46270 */
[----:B------:R-:W-:Y:S01]  /*11ec0*/  ISETP.GE.AND P3, PT, R6, R44, PT ;  /* 0x0000002c0600720c */ /* 0x000fe20003f66270 */
[----:B------:R-:W4:Y:S01]  /*11ed0*/  MUFU.TANH R56, R56 ;  /* 0x0000003800387308 */ /* 0x000f220000002400 */
[C---:B------:R-:W-:Y:S02]  /*11ee0*/  IADD3 R8, R7.reuse, 0x1, RZ ;  /* 0x0000000107087810 */ /* 0x040fe40007ffe0ff */
[----:B------:R-:W-:-:S02]  /*11ef0*/  IADD3 R6, R7, 0x9, RZ ;  /* 0x0000000907067810 */ /* 0x000fc40007ffe0ff */
[-C--:B------:R-:W-:Y:S02]  /*11f00*/  ISETP.GE.AND P4, PT, R16, R44.reuse, PT ;  /* 0x0000002c1000720c */ /* 0x080fe40003f86270 */
[----:B------:R-:W-:Y:S01]  /*11f10*/  FSEL R24, R24, -INF , !P2 ;  /* 0xff80000018187808 */ /* 0x000fe20005000000 */
[----:B------:R-:W5:Y:S01]  /*11f20*/  MUFU.TANH R105, R105 ;  /* 0x0000006900697308 */ /* 0x000f620000002400 */
[----:B------:R-:W-:Y:S02]  /*11f30*/  FSEL R32, R32, -INF , !P3 ;  /* 0xff80000020207808 */ /* 0x000fe40005800000 */
[-C--:B------:R-:W-:Y:S02]  /*11f40*/  ISETP.GE.AND P2, PT, R8, R45.reuse, PT ;  /* 0x0000002d0800720c */ /* 0x080fe40003f46270 */
[C---:B------:R-:W-:Y:S02]  /*11f50*/  ISETP.GE.AND P3, PT, R6.reuse, R44, PT ;  /* 0x0000002c0600720c */ /* 0x040fe40003f66270 */
[----:B------:R-:W-:Y:S01]  /*11f60*/  ISETP.GE.AND P1, PT, R6, R45, PT ;  /* 0x0000002d0600720c */ /* 0x000fe20003f26270 */
[----:B------:R-:W4:Y:S01]  /*11f70*/  MUFU.TANH R49, R49 ;  /* 0x0000003100317308 */ /* 0x000f220000002400 */
[----:B---3--:R-:W-:-:S02]  /*11f80*/  FSEL R33, R11, -INF , !P4 ;  /* 0xff8000000b217808 */ /* 0x008fc40006000000 */
[----:B------:R-:W-:Y:S02]  /*11f90*/  IADD3 R6, R7, 0x11, RZ ;  /* 0x0000001107067810 */ /* 0x000fe40007ffe0ff */
[-C--:B------:R-:W-:Y:S01]  /*11fa0*/  ISETP.GE.AND P4, PT, R8, R44.reuse, PT ;  /* 0x0000002c0800720c */ /* 0x080fe20003f86270 */
[----:B------:R-:W-:Y:S01]  /*11fb0*/  FMUL.FTZ R8, R31, c[0x0][0x2ec] ;  /* 0x0000bb001f087a20 */ /* 0x000fe20000410000 */
[----:B-1----:R-:W-:Y:S01]  /*11fc0*/  FSEL R14, R14, -INF , !P2 ;  /* 0xff8000000e0e7808 */ /* 0x002fe20005000000 */
[----:B------:R-:W1:Y:S01]  /*11fd0*/  MUFU.TANH R62, R62 ;  /* 0x0000003e003e7308 */ /* 0x000e620000002400 */
[C---:B------:R-:W-:Y:S02]  /*11fe0*/  ISETP.GE.AND P2, PT, R6.reuse, R45, PT ;  /* 0x0000002d0600720c */ /* 0x040fe40003f46270 */
[----:B--2---:R-:W-:Y:S02]  /*11ff0*/  FSEL R13, R13, -INF , !P4 ;  /* 0xff8000000d0d7808 */ /* 0x004fe40006000000 */
[----:B------:R-:W-:-:S02]  /*12000*/  ISETP.GE.AND P4, PT, R6, R44, PT ;  /* 0x0000002c0600720c */ /* 0x000fc40003f86270 */
[----:B------:R-:W-:Y:S01]  /*12010*/  FSEL R122, R65, -INF , !P2 ;  /* 0xff800000417a7808 */ /* 0x000fe20005000000 */
[----:B------:R-:W2:Y:S01]  /*12020*/  MUFU.TANH R36, R36 ;  /* 0x0000002400247308 */ /* 0x000ea20000002400 */
[----:B------:R-:W-:Y:S02]  /*12030*/  ISETP.GE.AND P2, PT, R10, R45, PT ;  /* 0x0000002d0a00720c */ /* 0x000fe40003f46270 */
[----:B------:R-:W-:Y:S02]  /*12040*/  FSEL R41, R9, -INF , !P5 ;  /* 0xff80000009297808 */ /* 0x000fe40006800000 */
[----:B------:R-:W-:Y:S02]  /*12050*/  FSEL R133, R64, -INF , !P4 ;  /* 0xff80000040857808 */ /* 0x000fe40006000000 */
[C---:B------:R-:W-:Y:S01]  /*12060*/  IADD3 R11, R7.reuse, 0x31, RZ ;  /* 0x00000031070b7810 */ /* 0x040fe20007ffe0ff */
[----:B------:R-:W3:Y:S01]  /*12070*/  MUFU.TANH R53, R53 ;  /* 0x0000003500357308 */ /* 0x000ee20000002400 */
[----:B------:R-:W-:-:S02]  /*12080*/  IADD3 R9, R7, 0x19, RZ ;  /* 0x0000001907097810 */ /* 0x000fc40007ffe0ff */
[-C--:B------:R-:W-:Y:S01]  /*12090*/  ISETP.GE.AND P4, PT, R10, R44.reuse, PT ;  /* 0x0000002c0a00720c */ /* 0x080fe20003f86270 */
[----:B------:R-:W-:Y:S01]  /*120a0*/  FMUL.FTZ R10, R27, c[0x0][0x2ec] ;  /* 0x0000bb001b0a7a20 */ /* 0x000fe20000410000 */
[----:B----4-:R-:W-:Y:S02]  /*120b0*/  FSEL R114, R56, -INF , !P2 ;  /* 0xff80000038727808 */ /* 0x010fe40005000000 */
[----:B------:R-:W-:Y:S01]  /*120c0*/  FSEL R15, R15, -INF , !P3 ;  /* 0xff8000000f0f7808 */ /* 0x000fe20005800000 */
[----:B------:R-:W4:Y:S01]  /*120d0*/  MUFU.TANH R54, R54 ;  /* 0x0000003600367308 */ /* 0x000f220000002400 */
[----:B------:R-:W-:Y:S02]  /*120e0*/  FSEL R6, R46, -INF , !P1 ;  /* 0xff8000002e067808 */ /* 0x000fe40004800000 */
[----:B------:R-:W-:Y:S02]  /*120f0*/  ISETP.GE.AND P2, PT, R11, R45, PT ;  /* 0x0000002d0b00720c */ /* 0x000fe40003f46270 */
[----:B------:R-:W-:-:S02]  /*12100*/  ISETP.GE.AND P3, PT, R9, R44, PT ;  /* 0x0000002c0900720c */ /* 0x000fc40003f66270 */
[----:B------:R-:W-:Y:S01]  /*12110*/  ISETP.GE.AND P1, PT, R9, R45, PT ;  /* 0x0000002d0900720c */ /* 0x000fe20003f26270 */
[----:B------:R-:W2:Y:S01]  /*12120*/  MUFU.TANH R111, R111 ;  /* 0x0000006f006f7308 */ /* 0x000ea20000002400 */
[----:B-----5:R-:W-:Y:S02]  /*12130*/  FSEL R105, R105, -INF , !P4 ;  /* 0xff80000069697808 */ /* 0x020fe40006000000 */
[----:B------:R-:W-:Y:S02]  /*12140*/  IADD3 R16, R7, 0x29, RZ ;  /* 0x0000002907107810 */ /* 0x000fe40007ffe0ff */
[----:B------:R-:W-:Y:S02]  /*12150*/  ISETP.GE.AND P4, PT, R11, R44, PT ;  /* 0x0000002c0b00720c */ /* 0x000fe40003f86270 */
[----:B------:R-:W-:Y:S01]  /*12160*/  FSEL R116, R49, -INF , !P2 ;  /* 0xff80000031747808 */ /* 0x000fe20005000000 */
[----:B------:R-:W5:Y:S01]  /*12170*/  MUFU.TANH R131, R131 ;  /* 0x0000008300837308 */ /* 0x000f620000002400 */
[----:B------:R-:W-:-:S02]  /*12180*/  FSEL R31, R103, -INF , !P3 ;  /* 0xff800000671f7808 */ /* 0x000fc40005800000 */
[----:B-1----:R-:W-:Y:S02]  /*12190*/  FSEL R62, R62, -INF , !P1 ;  /* 0xff8000003e3e7808 */ /* 0x002fe40004800000 */
[-C--:B------:R-:W-:Y:S02]  /*121a0*/  ISETP.GE.AND P2, PT, R18, R45.reuse, PT ;  /* 0x0000002d1200720c */ /* 0x080fe40003f46270 */
[C---:B------:R-:W-:Y:S01]  /*121b0*/  ISETP.GE.AND P3, PT, R16.reuse, R44, PT ;  /* 0x0000002c1000720c */ /* 0x040fe20003f66270 */
[----:B------:R1:W1:Y:S01]  /*121c0*/  MUFU.TANH R11, R21 ;  /* 0x00000015000b7308 */ /* 0x0002620000002400 */
[----:B------:R-:W-:Y:S02]  /*121d0*/  ISETP.GE.AND P1, PT, R16, R45, PT ;  /* 0x0000002d1000720c */ /* 0x000fe40003f26270 */
[----:B------:R-:W-:Y:S02]  /*121e0*/  IADD3 R16, R7, 0x39, RZ ;  /* 0x0000003907107810 */ /* 0x000fe40007ffe0ff */
[----:B--2---:R-:W-:Y:S01]  /*121f0*/  FSEL R124, R36, -INF , !P2 ;  /* 0xff800000247c7808 */ /* 0x004fe20005000000 */
[----:B------:R-:W-:Y:S01]  /*12200*/  FMUL.FTZ R36, R117, c[0x0][0x2ec] ;  /* 0x0000bb0075247a20 */ /* 0x000fe20000410000 */
[----:B---3--:R-:W-:Y:S01]  /*12210*/  FSEL R103, R53, -INF , !P3 ;  /* 0xff80000035677808 */ /* 0x008fe20005800000 */
[----:B------:R2:W3:Y:S01]  /*12220*/  MUFU.TANH R118, R35 ;  /* 0x0000002300767308 */ /* 0x0004e20000002400 */
[----:B----4-:R-:W-:-:S02]  /*12230*/  FSEL R112, R54, -INF , !P1 ;  /* 0xff80000036707808 */ /* 0x010fc40004800000 */
[CC--:B------:R-:W-:Y:S02]  /*12240*/  ISETP.GE.AND P5, PT, R17.reuse, R44.reuse, PT ;  /* 0x0000002c1100720c */ /* 0x0c0fe40003fa6270 */
[-C--:B------:R-:W-:Y:S02]  /*12250*/  ISETP.GE.AND P2, PT, R17, R45.reuse, PT ;  /* 0x0000002d1100720c */ /* 0x080fe40003f46270 */
[C---:B------:R-:W-:Y:S01]  /*12260*/  ISETP.GE.AND P3, PT, R16.reuse, R44, PT ;  /* 0x0000002c1000720c */ /* 0x040fe20003f66270 */
[----:B------:R-:W4:Y:S01]  /*12270*/  MUFU.TANH R8, R8 ;  /* 0x0000000800087308 */ /* 0x000f220000002400 */
[----:B------:R-:W-:Y:S01]  /*12280*/  ISETP.GE.AND P1, PT, R16, R45, PT ;  /* 0x0000002d1000720c */ /* 0x000fe20003f26270 */
[----:B-1----:R-:W-:Y:S01]  /*12290*/  FMUL.FTZ R21, R119, c[0x0][0x2ec] ;  /* 0x0000bb0077157a20 */ /* 0x002fe20000410000 */
[C---:B------:R-:W-:Y:S02]  /*122a0*/  IADD3 R17, R7.reuse, 0x61, RZ ;  /* 0x0000006107117810 */ /* 0x040fe40007ffe0ff */
[----:B------:R-:W-:-:S02]  /*122b0*/  IADD3 R16, R7, 0x49, RZ ;  /* 0x0000004907107810 */ /* 0x000fc40007ffe0ff */
[----:B------:R-:W-:Y:S01]  /*122c0*/  FSEL R111, R111, -INF , !P4 ;  /* 0xff8000006f6f7808 */ /* 0x000fe20006000000 */
[----:B------:R-:W1:Y:S01]  /*122d0*/  MUFU.TANH R127, R127 ;  /* 0x0000007f007f7308 */ /* 0x000e620000002400 */
[----:B--2---:R-:W-:Y:S01]  /*122e0*/  FMUL.FTZ R35, R121, c[0x0][0x2ec] ;  /* 0x0000bb0079237a20 */ /* 0x004fe20000410000 */
[----:B-----5:R-:W-:Y:S02]  /*122f0*/  FSEL R131, R131, -INF , !P3 ;  /* 0xff80000083837808 */ /* 0x020fe40005800000 */
[----:B------:R-:W-:Y:S02]  /*12300*/  FSEL R130, R130, -INF , !P1 ;  /* 0xff80000082827808 */ /* 0x000fe40004800000 */
[-C--:B------:R-:W-:Y:S02]  /*12310*/  ISETP.GE.AND P6, PT, R17, R44.reuse, PT ;  /* 0x0000002c1100720c */ /* 0x080fe40003fc6270 */
[----:B------:R-:W2:Y:S01]  /*12320*/  MUFU.TANH R67, R29 ;  /* 0x0000001d00437308 */ /* 0x000ea20000002400 */
[----:B------:R-:W-:-:S02]  /*12330*/  ISETP.GE.AND P4, PT, R18, R44, PT ;  /* 0x0000002c1200720c */ /* 0x000fc40003f86270 */
[C---:B------:R-:W-:Y:S02]  /*12340*/  ISETP.GE.AND P3, PT, R16.reuse, R44, PT ;  /* 0x0000002c1000720c */ /* 0x040fe40003f66270 */
[----:B------:R-:W-:Y:S02]  /*12350*/  ISETP.GE.AND P1, PT, R16, R45, PT ;  /* 0x0000002d1000720c */ /* 0x000fe40003f26270 */
[----:B------:R-:W-:Y:S01]  /*12360*/  IADD3 R16, R7, 0x59, RZ ;  /* 0x0000005907107810 */ /* 0x000fe20007ffe0ff */
[----:B------:R-:W5:Y:S01]  /*12370*/  MUFU.TANH R9, R25 ;  /* 0x0000001900097308 */ /* 0x000f620000002400 */
[----:B------:R-:W-:Y:S02]  /*12380*/  FSEL R49, R11, -INF , !P6 ;  /* 0xff8000000b317808 */ /* 0x000fe40007000000 */
[----:B------:R-:W-:Y:S02]  /*12390*/  FSEL R129, R129, -INF , !P4 ;  /* 0xff80000081817808 */ /* 0x000fe40006000000 */
[----:B---3--:R-:W-:-:S02]  /*123a0*/  FSEL R118, R118, -INF , !P1 ;  /* 0xff80000076767808 */ /* 0x008fc40004800000 */
[----:B------:R-:W-:Y:S01]  /*123b0*/  ISETP.NE.AND P6, PT, R39, RZ, PT ;  /* 0x000000ff2700720c */ /* 0x000fe20003fc5270 */
[----:B------:R-:W3:Y:S01]  /*123c0*/  MUFU.TANH R10, R10 ;  /* 0x0000000a000a7308 */ /* 0x000ee20000002400 */
[C---:B------:R-:W-:Y:S02]  /*123d0*/  ISETP.GE.AND P4, PT, R16.reuse, R44, PT ;  /* 0x0000002c1000720c */ /* 0x040fe40003f86270 */
[----:B------:R-:W-:Y:S02]  /*123e0*/  ISETP.GE.AND P1, PT, R16, R45, PT ;  /* 0x0000002d1000720c */ /* 0x000fe40003f26270 */
[----:B----4-:R-:W-:Y:S02]  /*123f0*/  FSEL R64, R8, -INF , !P2 ;  /* 0xff80000008407808 */ /* 0x010fe40005000000 */
[C---:B------:R-:W-:Y:S01]  /*12400*/  IADD3 R16, R7.reuse, 0x69, RZ ;  /* 0x0000006907107810 */ /* 0x040fe20007ffe0ff */
[----:B------:R-:W4:Y:S01]  /*12410*/  MUFU.TANH R50, R23 ;  /* 0x0000001700327308 */ /* 0x000f220000002400 */
[----:B------:R-:W-:-:S02]  /*12420*/  IADD3 R8, R7, 0x71, RZ ;  /* 0x0000007107087810 */ /* 0x000fc40007ffe0ff */
[----:B-1----:R-:W-:Y:S02]  /*12430*/  FSEL R127, R127, -INF , !P3 ;  /* 0xff8000007f7f7808 */ /* 0x002fe40005800000 */
[----:B--2---:R-:W-:Y:S02]  /*12440*/  FSEL R67, R67, -INF , !P5 ;  /* 0xff80000043437808 */ /* 0x004fe40006800000 */
[----:B-----5:R-:W-:Y:S01]  /*12450*/  FSEL R65, R9, -INF , !P4 ;  /* 0xff80000009417808 */ /* 0x020fe20006000000 */
[----:B------:R-:W1:Y:S01]  /*12460*/  MUFU.TANH R43, R43 ;  /* 0x0000002b002b7308 */ /* 0x000e620000002400 */
[----:B---3--:R-:W-:Y:S02]  /*12470*/  FSEL R56, R10, -INF , !P1 ;  /* 0xff8000000a387808 */ /* 0x008fe40004800000 */
[----:B------:R-:W-:Y:S02]  /*12480*/  ISETP.GE.AND P3, PT, R17, R45, PT ;  /* 0x0000002d1100720c */ /* 0x000fe40003f66270 */
[----:B------:R-:W-:-:S02]  /*12490*/  ISETP.GE.AND P5, PT, R16, R44, PT ;  /* 0x0000002c1000720c */ /* 0x000fc40003fa6270 */
[-C--:B------:R-:W-:Y:S01]  /*124a0*/  ISETP.GE.AND P2, PT, R16, R45.reuse, PT ;  /* 0x0000002d1000720c */ /* 0x080fe20003f46270 */
[----:B------:R-:W2:Y:S01]  /*124b0*/  MUFU.TANH R46, R19 ;  /* 0x00000013002e7308 */ /* 0x000ea20000002400 */
[C---:B------:R-:W-:Y:S02]  /*124c0*/  ISETP.GE.AND P4, PT, R8.reuse, R44, PT ;  /* 0x0000002c0800720c */ /* 0x040fe40003f86270 */
[----:B------:R-:W-:Y:S02]  /*124d0*/  ISETP.GE.AND P1, PT, R8, R45, PT ;  /* 0x0000002d0800720c */ /* 0x000fe40003f26270 */
[----:B------:R-:W-:Y:S02]  /*124e0*/  IADD3 R8, R7, 0x79, RZ ;  /* 0x0000007907087810 */ /* 0x000fe40007ffe0ff */
[----:B----4-:R-:W-:Y:S01]  /*124f0*/  FSEL R50, R50, -INF , !P3 ;  /* 0xff80000032327808 */ /* 0x010fe20005800000 */
[----:B------:R-:W3:Y:S01]  /*12500*/  MUFU.TANH R26, R26 ;  /* 0x0000001a001a7308 */ /* 0x000ee20000002400 */
[----:B-1----:R-:W-:-:S02]  /*12510*/  FSEL R43, R43, -INF , !P5 ;  /* 0xff8000002b2b7808 */ /* 0x002fc40006800000 */
[-C--:B------:R-:W-:Y:S02]  /*12520*/  ISETP.GE.AND P5, PT, R7, R44.reuse, PT ;  /* 0x0000002c0700720c */ /* 0x080fe40003fa6270 */
[----:B------:R-:W-:-:S03]  /*12530*/  ISETP.GE.AND P3, PT, R8, R44, PT ;  /* 0x0000002c0800720c */ /* 0x000fc60003f66270 */
[----:B------:R-:W1:Y:S01]  /*12540*/  MUFU.TANH R3, R3 ;  /* 0x0000000300037308 */ /* 0x000e620000002400 */
[----:B--2---:R-:W-:Y:S01]  /*12550*/  FSEL R46, R46, -INF , !P2 ;  /* 0xff8000002e2e7808 */ /* 0x004fe20005000000 */
[----:B------:R-:W-:Y:S01]  /*12560*/  BAR.SYNC.DEFER_BLOCKING 0x0 ;  /* 0x0000000000007b1d */ /* 0x000fe20000010000 */
[----:B------:R-:W-:-:S05]  /*12570*/  ISETP.GE.AND P2, PT, R7, R45, PT ;  /* 0x0000002d0700720c */ /* 0x000fca0003f46270 */
[----:B------:R-:W2:Y:S01]  /*12580*/  MUFU.TANH R12, R12 ;  /* 0x0000000c000c7308 */ /* 0x000ea20000002400 */
[----:B---3--:R-:W-:Y:S02]  /*12590*/  FSEL R26, R26, -INF , !P1 ;  /* 0xff8000001a1a7808 */ /* 0x008fe40004800000 */
[----:B------:R-:W-:-:S05]  /*125a0*/  ISETP.GE.AND P1, PT, R8, R45, PT ;  /* 0x0000002d0800720c */ /* 0x000fca0003f26270 */
[----:B------:R-:W3:Y:S01]  /*125b0*/  MUFU.TANH R35, R35 ;  /* 0x0000002300237308 */ /* 0x000ee20000002400 */
[----:B-1----:R-:W-:-:S07]  /*125c0*/  FSEL R3, R3, -INF , !P5 ;  /* 0xff80000003037808 */ /* 0x002fce0006800000 */
[----:B------:R-:W1:Y:S01]  /*125d0*/  MUFU.TANH R36, R36 ;  /* 0x0000002400247308 */ /* 0x000e620000002400 */
[----:B--2---:R-:W-:-:S07]  /*125e0*/  FSEL R12, R12, -INF , !P2 ;  /* 0xff8000000c0c7808 */ /* 0x004fce0005000000 */
[----:B------:R-:W2:Y:S01]  /*125f0*/  MUFU.TANH R21, R21 ;  /* 0x0000001500157308 */ /* 0x000ea20000002400 */
[----:B---3--:R-:W-:Y:S02]  /*12600*/  FSEL R35, R35, -INF , !P4 ;  /* 0xff80000023237808 */ /* 0x008fe40006000000 */
[----:B-1----:R-:W-:Y:S02]  /*12610*/  FSEL R36, R36, -INF , !P3 ;  /* 0xff80000024247808 */ /* 0x002fe40005800000 */
[----:B--2---:R-:W-:Y:S01]  /*12620*/  FSEL R21, R21, -INF , !P1 ;  /* 0xff80000015157808 */ /* 0x004fe20004800000 */
        /* <DEDUP_REMOVED lines=60> */
.L_x_5748:
[----:B------:R-:W-:-:S05]  /*129f0*/  IMAD.MOV.U32 R16, RZ, RZ, c[0x0][0x198] ;  /* 0x00006600ff107624 */ /* 0x000fca00078e00ff */
[----:B------:R-:W-:-:S04]  /*12a00*/  LEA R16, -R16, RZ, 0x7 ;  /* 0x000000ff10107211 */ /* 0x000fc800078e39ff */
[----:B------:R-:W-:Y:S02]  /*12a10*/  SHF.R.S32.HI R11, RZ, 0x1f, R16 ;  /* 0x0000001fff0b7819 */ /* 0x000fe40000011410 */
.L_x_5749:
        /* <DEDUP_REMOVED lines=90> */
.L_x_5751:
[----:B------:R-:W-:Y:S05]  /*12fc0*/  BSYNC B0 ;  /* 0x0000000000007941 */ /* 0x000fea0003800000 */
.L_x_5750:
[----:B------:R-:W0:Y:S01]  /*12fd0*/  LDGDEPBAR ;  /* 0x00000000000079af */ /* 0x000e220000000000 */
[----:B------:R-:W-:-:S04]  /*12fe0*/  LEA R180, P0, R16, R180, 0x1 ;  /* 0x000000b410b47211 */ /* 0x000fc800078008ff */
[----:B------:R-:W-:Y:S02]  /*12ff0*/  LEA.HI.X R181, R16, R181, R11, 0x1, P0 ;  /* 0x000000b510b57211 */ /* 0x000fe400000f0c0b */
.L_x_5747:
        /* <DEDUP_REMOVED lines=79> */
[--C-:B------:R-:W-:Y:S01]  /*134f0*/  FFMA.FTZ R28, R51, c[0x0][0x23c], -R40.reuse ;  /* 0x00008f00331c7a23 */ /* 0x100fe20000010828 */
[----:B------:R-:W1:Y:S01]  /*13500*/  LDSM.16.MT88.4 R8, [R164+0x6000] ;  /* 0x00600000a408783b */ /* 0x000e620000004200 */
[--C-:B------:R-:W-:Y:S01]  /*13510*/  FFMA.FTZ R39, R13, c[0x0][0x23c], -R40.reuse ;  /* 0x00008f000d277a23 */ /* 0x100fe20000010828 */
[C---:B------:R-:W-:Y:S01]  /*13520*/  FSETP.NEU.FTZ.AND P0, PT, R3.reuse, -INF , PT ;  /* 0xff8000000300780b */ /* 0x040fe20003f1d000 */
[----:B------:R-:W-:Y:S01]  /*13530*/  FMUL.FTZ R23, R3, c[0x0][0x23c] ;  /* 0x00008f0003177a20 */ /* 0x000fe20000410000 */
[----:B------:R-:W-:Y:S01]  /*13540*/  MUFU.EX2 R54, R54 ;  /* 0x0000003600367308 */ /* 0x000fe20000000800 */
[--C-:B------:R-:W-:Y:S01]  /*13550*/  FFMA.FTZ R27, R15, c[0x0][0x23c], -R40.reuse ;  /* 0x00008f000f1b7a23 */ /* 0x100fe20000010828 */
[----:B------:R-:W-:Y:S01]  /*13560*/  FSEL R7, R3, RZ, P0 ;  /* 0x000000ff03077208 */ /* 0x000fe20000000000 */
[----:B------:R-:W-:Y:S01]  /*13570*/  FMUL.FTZ R55, R55, c[0x0][0x23c] ;  /* 0x00008f0037377a20 */ /* 0x000fe20000410000 */
[----:B------:R-:W-:Y:S01]  /*13580*/  FSEL R23, R23, RZ, P0 ;  /* 0x000000ff17177208 */ /* 0x000fe20000000000 */
[----:B------:R-:W-:-:S02]  /*13590*/  FFMA.FTZ R25, R5, c[0x0][0x23c], -R40 ;  /* 0x00008f0005197a23 */ /* 0x000fc40000010828 */
[----:B------:R-:W-:Y:S01]  /*135a0*/  FADD.FTZ R0, R0, -R7 ;  /* 0x8000000700007221 */ /* 0x000fe20000010000 */
[----:B------:R-:W2:Y:S01]  /*135b0*/  MUFU.EX2 R39, R39 ;  /* 0x0000002700277308 */ /* 0x000ea20000000800 */
[--C-:B------:R-:W-:Y:S02]  /*135c0*/  FFMA.FTZ R51, R12, c[0x0][0x23c], -R23.reuse ;  /* 0x00008f000c337a23 */ /* 0x100fe40000010817 */
[--C-:B------:R-:W-:Y:S02]  /*135d0*/  FFMA.FTZ R38, R14, c[0x0][0x23c], -R23.reuse ;  /* 0x00008f000e267a23 */ /* 0x100fe40000010817 */
[----:B------:R-:W3:Y:S01]  /*135e0*/  LDSM.16.MT88.4 R12, [R162+0x6000] ;  /* 0x00600000a20c783b */ /* 0x000ee20000004200 */
[----:B------:R-:W-:Y:S02]  /*135f0*/  FMUL.FTZ R53, R0, c[0x0][0x23c] ;  /* 0x00008f0000357a20 */ /* 0x000fe40000410000 */
[--C-:B------:R-:W-:Y:S01]  /*13600*/  FFMA.FTZ R29, R4, c[0x0][0x23c], -R23.reuse ;  /* 0x00008f00041d7a23 */ /* 0x100fe20000010817 */
[----:B------:R-:W-:Y:S01]  /*13610*/  MUFU.EX2 R28, R28 ;  /* 0x0000001c001c7308 */ /* 0x000fe20000000800 */
[----:B------:R-:W-:-:S02]  /*13620*/  FFMA.FTZ R0, R6, c[0x0][0x23c], -R23 ;  /* 0x00008f0006007a23 */ /* 0x000fc40000010817 */
[--C-:B------:R-:W-:Y:S02]  /*13630*/  FFMA.FTZ R2, R37, c[0x0][0x23c], -R40.reuse ;  /* 0x00008f0025027a23 */ /* 0x100fe40000010828 */
[--C-:B------:R-:W-:Y:S01]  /*13640*/  FFMA.FTZ R37, R34, c[0x0][0x23c], -R23.reuse ;  /* 0x00008f0022257a23 */ /* 0x100fe20000010817 */
[----:B--2---:R-:W-:Y:S02]  /*13650*/  F2FP.BF16.PACK_AB R4, R39, R54 ;  /* 0x000000362704723e */ /* 0x004fe400000010ff */
[----:B------:R-:W2:Y:S01]  /*13660*/  MUFU.EX2 R27, R27 ;  /* 0x0000001b001b7308 */ /* 0x000ea20000000800 */
[--C-:B------:R-:W-:Y:S02]  /*13670*/  FFMA.FTZ R30, R133, c[0x0][0x23c], -R40.reuse ;  /* 0x00008f00851e7a23 */ /* 0x100fe40000010828 */
[----:B------:R-:W-:Y:S02]  /*13680*/  FFMA.FTZ R31, R31, c[0x0][0x23c], -R40 ;  /* 0x00008f001f1f7a23 */ /* 0x000fe40000010828 */
[----:B------:R-:W-:-:S02]  /*13690*/  FFMA.FTZ R34, R122, c[0x0][0x23c], -R23 ;  /* 0x00008f007a227a23 */ /* 0x000fc40000010817 */
[--C-:B------:R-:W-:Y:S01]  /*136a0*/  FFMA.FTZ R44, R60, c[0x0][0x23c], -R23.reuse ;  /* 0x00008f003c2c7a23 */ /* 0x100fe20000010817 */
[----:B------:R-:W-:Y:S01]  /*136b0*/  MUFU.EX2 R51, R51 ;  /* 0x0000003300337308 */ /* 0x000fe20000000800 */
[----:B------:R-:W-:Y:S02]  /*136c0*/  FFMA.FTZ R45, R62, c[0x0][0x23c], -R23 ;  /* 0x00008f003e2d7a23 */ /* 0x000fe40000010817 */
[--C-:B------:R-:W-:Y:S02]  /*136d0*/  FFMA.FTZ R62, R63, c[0x0][0x23c], -R40.reuse ;  /* 0x00008f003f3e7a23 */ /* 0x100fe40000010828 */
[--C-:B------:R-:W-:Y:S02]  /*136e0*/  FFMA.FTZ R63, R105, c[0x0][0x23c], -R40.reuse ;  /* 0x00008f00693f7a23 */ /* 0x100fe40000010828 */
[--C-:B------:R-:W-:Y:S01]  /*136f0*/  FFMA.FTZ R60, R103, c[0x0][0x23c], -R40.reuse ;  /* 0x00008f00673c7a23 */ /* 0x100fe20000010828 */
[----:B------:R-:W4:Y:S01]  /*13700*/  MUFU.EX2 R38, R38 ;  /* 0x0000002600267308 */ /* 0x000f220000000800 */
        /* <DEDUP_REMOVED lines=10> */
[----:B----4-:R-:W-:Y:S01]  /*137b0*/  F2FP.BF16.PACK_AB R5, R38, R51 ;  /* 0x000000332605723e */ /* 0x010fe200000010ff */
[----:B------:R-:W-:-:S02]  /*137c0*/  FFMA.FTZ R122, R116, c[0x0][0x23c], -R23 ;  /* 0x00008f00747a7a23 */ /* 0x000fc40000010817 */
[--C-:B------:R-:W-:Y:S02]  /*137d0*/  FFMA.FTZ R111, R111, c[0x0][0x23c], -R40.reuse ;  /* 0x00008f006f6f7a23 */ /* 0x100fe40000010828 */
[--C-:B------:R-:W-:Y:S02]  /*137e0*/  FFMA.FTZ R109, R131, c[0x0][0x23c], -R40.reuse ;  /* 0x00008f00836d7a23 */ /* 0x100fe40000010828 */
[----:B------:R-:W4:Y:S01]  /*137f0*/  MUFU.EX2 R53, R53 ;  /* 0x0000003500357308 */ /* 0x000f220000000800 */
[--C-:B------:R-:W-:Y:S02]  /*13800*/  FFMA.FTZ R113, R126, c[0x0][0x23c], -R23.reuse ;  /* 0x00008f007e717a23 */ /* 0x100fe40000010817 */
[--C-:B------:R-:W-:Y:S02]  /*13810*/  FFMA.FTZ R116, R128, c[0x0][0x23c], -R23.reuse ;  /* 0x00008f0080747a23 */ /* 0x100fe40000010817 */
[----:B------:R-:W-:Y:S02]  /*13820*/  FFMA.FTZ R117, R130, c[0x0][0x23c], -R23 ;  /* 0x00008f0082757a23 */ /* 0x000fe40000010817 */
[----:B------:R-:W-:Y:S01]  /*13830*/  FFMA.FTZ R119, R125, c[0x0][0x23c], -R40 ;  /* 0x00008f007d777a23 */ /* 0x000fe20000010828 */
[----:B------:R-:W5:Y:S01]  /*13840*/  MUFU.EX2 R0, R0 ;  /* 0x0000000000007308 */ /* 0x000f620000000800 */
[----:B--2---:R-:W-:-:S02]  /*13850*/  FMUL.FTZ R96, R96, R55 ;  /* 0x0000003760607220 */ /* 0x004fc40000410000 */
[-C--:B------:R-:W-:Y:S02]  /*13860*/  FMUL.FTZ R97, R97, R55.reuse ;  /* 0x0000003761617220 */ /* 0x080fe40000410000 */
[-C--:B------:R-:W-:Y:S02]  /*13870*/  FMUL.FTZ R92, R92, R55.reuse ;  /* 0x000000375c5c7220 */ /* 0x080fe40000410000 */
[----:B------:R-:W-:Y:S01]  /*13880*/  FMUL.FTZ R93, R93, R55 ;  /* 0x000000375d5d7220 */ /* 0x000fe20000410000 */
[----:B------:R-:W-:Y:S01]  /*13890*/  MUFU.EX2 R25, R25 ;  /* 0x0000001900197308 */ /* 0x000fe20000000800 */
[-C--:B----4-:R-:W-:Y:S02]  /*138a0*/  FMUL.FTZ R98, R98, R53.reuse ;  /* 0x0000003562627220 */ /* 0x090fe40000410000 */
[-C--:B------:R-:W-:Y:S02]  /*138b0*/  FMUL.FTZ R99, R99, R53.reuse ;  /* 0x0000003563637220 */ /* 0x080fe40000410000 */
[----:B------:R-:W-:-:S02]  /*138c0*/  FMUL.FTZ R94, R94, R53 ;  /* 0x000000355e5e7220 */ /* 0x000fc40000410000 */
[----:B------:R-:W-:Y:S01]  /*138d0*/  FMUL.FTZ R95, R95, R53 ;  /* 0x000000355f5f7220 */ /* 0x000fe20000410000 */
[----:B-----5:R-:W-:Y:S01]  /*138e0*/  F2FP.BF16.PACK_AB R7, R0, R29 ;  /* 0x0000001d0007723e */ /* 0x020fe200000010ff */
[-C--:B------:R-:W-:Y:S01]  /*138f0*/  FMUL.FTZ R88, R88, R55.reuse ;  /* 0x0000003758587220 */ /* 0x080fe20000410000 */
[----:B------:R-:W2:Y:S01]  /*13900*/  MUFU.EX2 R30, R30 ;  /* 0x0000001e001e7308 */ /* 0x000ea20000000800 */
[----:B------:R-:W-:Y:S02]  /*13910*/  FMUL.FTZ R89, R89, R55 ;  /* 0x0000003759597220 */ /* 0x000fe40000410000 */
[-C--:B------:R-:W-:Y:S02]  /*13920*/  FMUL.FTZ R90, R90, R53.reuse ;  /* 0x000000355a5a7220 */ /* 0x080fe40000410000 */
[----:B-1----:R-:W-:Y:S01]  /*13930*/  HMMA.16816.F32.BF16 R96, R4, R8, R96 ;  /* 0x000000080460723c */ /* 0x002fe20000041860 */
[----:B------:R-:W-:Y:S02]  /*13940*/  FMUL.FTZ R91, R91, R53 ;  /* 0x000000355b5b7220 */ /* 0x000fe40000410000 */
[-C--:B------:R-:W-:Y:S01]  /*13950*/  FMUL.FTZ R84, R84, R55.reuse ;  /* 0x0000003754547220 */ /* 0x080fe20000410000 */
[----:B------:R-:W-:Y:S01]  /*13960*/  MUFU.EX2 R2, R2 ;  /* 0x0000000200027308 */ /* 0x000fe20000000800 */
[----:B------:R-:W-:-:S02]  /*13970*/  FMUL.FTZ R85, R85, R55 ;  /* 0x0000003755557220 */ /* 0x000fc40000410000 */
[-C--:B------:R-:W-:Y:S01]  /*13980*/  FMUL.FTZ R86, R86, R53.reuse ;  /* 0x0000003556567220 */ /* 0x080fe20000410000 */
[C---:B------:R-:W-:Y:S01]  /*13990*/  HMMA.16816.F32.BF16 R92, R4.reuse, R10, R92 ;  /* 0x0000000a045c723c */ /* 0x040fe2000004185c */
[----:B------:R-:W1:Y:S01]  /*139a0*/  LDSM.16.MT88.4 R8, [R161+0x6000] ;  /* 0x00600000a108783b */ /* 0x000e620000004200 */
[----:B------:R-:W-:Y:S02]  /*139b0*/  FMUL.FTZ R87, R87, R53 ;  /* 0x0000003557577220 */ /* 0x000fe40000410000 */
[----:B------:R-:W-:Y:S01]  /*139c0*/  MUFU.EX2 R31, R31 ;  /* 0x0000001f001f7308 */ /* 0x000fe20000000800 */
[-C--:B------:R-:W-:Y:S02]  /*139d0*/  FMUL.FTZ R80, R80, R55.reuse ;  /* 0x0000003750507220 */ /* 0x080fe40000410000 */
[----:B------:R-:W-:Y:S01]  /*139e0*/  FMUL.FTZ R81, R81, R55 ;  /* 0x0000003751517220 */ /* 0x000fe20000410000 */
[----:B---3--:R-:W-:Y:S01]  /*139f0*/  HMMA.16816.F32.BF16 R88, R4, R12, R88 ;  /* 0x0000000c0458723c */ /* 0x008fe20000041858 */
[----:B------:R-:W-:-:S02]  /*13a00*/  FMUL.FTZ R82, R82, R53 ;  /* 0x0000003552527220 */ /* 0x000fc40000410000 */
[----:B------:R-:W-:Y:S01]  /*13a10*/  FMUL.FTZ R83, R83, R53 ;  /* 0x0000003553537220 */ /* 0x000fe20000410000 */
[----:B------:R-:W-:Y:S01]  /*13a20*/  MUFU.EX2 R37, R37 ;  /* 0x0000002500257308 */ /* 0x000fe20000000800 */
[-C--:B------:R-:W-:Y:S02]  /*13a30*/  FMUL.FTZ R76, R76, R55.reuse ;  /* 0x000000374c4c7220 */ /* 0x080fe40000410000 */
[----:B------:R-:W-:Y:S01]  /*13a40*/  FMUL.FTZ R77, R77, R55 ;  /* 0x000000374d4d7220 */ /* 0x000fe20000410000 */
[----:B------:R-:W-:Y:S01]  /*13a50*/  HMMA.16816.F32.BF16 R84, R4, R14, R84 ;  /* 0x0000000e0454723c */ /* 0x000fe20000041854 */
[----:B------:R-:W3:Y:S01]  /*13a60*/  LDSM.16.MT88.4 R12, [R164+0x6800] ;  /* 0x00680000a40c783b */ /* 0x000ee20000004200 */
[-C--:B------:R-:W-:Y:S02]  /*13a70*/  FMUL.FTZ R78, R78, R53.reuse ;  /* 0x000000354e4e7220 */ /* 0x080fe40000410000 */
[----:B------:R-:W4:Y:S01]  /*13a80*/  MUFU.EX2 R34, R34 ;  /* 0x0000002200227308 */ /* 0x000f220000000800 */
[----:B------:R-:W-:-:S02]  /*13a90*/  FMUL.FTZ R79, R79, R53 ;  /* 0x000000354f4f7220 */ /* 0x000fc40000410000 */
[-C--:B------:R-:W-:Y:S02]  /*13aa0*/  FMUL.FTZ R72, R72, R55.reuse ;  /* 0x0000003748487220 */ /* 0x080fe40000410000 */
[----:B------:R-:W-:Y:S02]  /*13ab0*/  FMUL.FTZ R73, R73, R55 ;  /* 0x0000003749497220 */ /* 0x000fe40000410000 */
[-C--:B------:R-:W-:Y:S01]  /*13ac0*/  FMUL.FTZ R74, R74, R53.reuse ;  /* 0x000000354a4a7220 */ /* 0x080fe20000410000 */
[----:B------:R-:W-:Y:S01]  /*13ad0*/  MUFU.EX2 R44, R44 ;  /* 0x0000002c002c7308 */ /* 0x000fe20000000800 */
[----:B------:R-:W-:Y:S02]  /*13ae0*/  FMUL.FTZ R75, R75, R53 ;  /* 0x000000354b4b7220 */ /* 0x000fe40000410000 */
[-C--:B------:R-:W-:Y:S02]  /*13af0*/  FMUL.FTZ R68, R68, R55.reuse ;  /* 0x0000003744447220 */ /* 0x080fe40000410000 */
[----:B------:R-:W-:-:S02]  /*13b00*/  FMUL.FTZ R69, R69, R55 ;  /* 0x0000003745457220 */ /* 0x000fc40000410000 */
[-C--:B------:R-:W-:Y:S01]  /*13b10*/  FMUL.FTZ R70, R70, R53.reuse ;  /* 0x0000003546467220 */ /* 0x080fe20000410000 */
[----:B------:R-:W5:Y:S01]  /*13b20*/  MUFU.EX2 R45, R45 ;  /* 0x0000002d002d7308 */ /* 0x000f620000000800 */
[----:B------:R-:W-:Y:S01]  /*13b30*/  FMUL.FTZ R71, R71, R53 ;  /* 0x0000003547477220 */ /* 0x000fe20000410000 */
[C---:B------:R-:W-:Y:S01]  /*13b40*/  HMMA.16816.F32.BF16 R72, R4.reuse, R16, R72 ;  /* 0x000000100448723c */ /* 0x040fe20000041848 */
[--C-:B------:R-:W-:Y:S02]  /*13b50*/  FFMA.FTZ R128, R129, c[0x0][0x23c], -R40.reuse ;  /* 0x00008f0081807a23 */ /* 0x100fe40000010828 */
[--C-:B------:R-:W-:Y:S02]  /*13b60*/  FFMA.FTZ R115, R115, c[0x0][0x23c], -R40.reuse ;  /* 0x00008f0073737a23 */ /* 0x100fe40000010828 */
[----:B------:R-:W-:Y:S01]  /*13b70*/  FFMA.FTZ R126, R127, c[0x0][0x23c], -R40 ;  /* 0x00008f007f7e7a23 */ /* 0x000fe20000010828 */
[----:B------:R-:W-:Y:S01]  /*13b80*/  MUFU.EX2 R62, R62 ;  /* 0x0000003e003e7308 */ /* 0x000fe20000000800 */
[--C-:B------:R-:W-:Y:S01]  /*13b90*/  FFMA.FTZ R120, R120, c[0x0][0x23c], -R23.reuse ;  /* 0x00008f0078787a23 */ /* 0x100fe20000010817 */
[----:B-1----:R-:W-:Y:S01]  /*13ba0*/  HMMA.16816.F32.BF16 R80, R4, R8, R80 ;  /* 0x000000080450723c */ /* 0x002fe20000041850 */
[----:B------:R-:W-:-:S02]  /*13bb0*/  FFMA.FTZ R121, R124, c[0x0][0x23c], -R23 ;  /* 0x00008f007c797a23 */ /* 0x000fc40000010817 */
[--C-:B------:R-:W-:Y:S02]  /*13bc0*/  FFMA.FTZ R110, R110, c[0x0][0x23c], -R23.reuse ;  /* 0x00008f006e6e7a23 */ /* 0x100fe40000010817 */
[--C-:B------:R-:W-:Y:S01]  /*13bd0*/  FFMA.FTZ R123, R118, c[0x0][0x23c], -R23.reuse ;  /* 0x00008f00767b7a23 */ /* 0x100fe20000010817 */
[----:B------:R-:W1:Y:S01]  /*13be0*/  MUFU.EX2 R63, R63 ;  /* 0x0000003f003f7308 */ /* 0x000e620000000800 */
[--C-:B------:R-:W-:Y:S01]  /*13bf0*/  FFMA.FTZ R124, R67, c[0x0][0x23c], -R40.reuse ;  /* 0x00008f00437c7a23 */ /* 0x100fe20000010828 */
[C---:B------:R-:W-:Y:S01]  /*13c00*/  HMMA.16816.F32.BF16 R76, R4.reuse, R10, R76 ;  /* 0x0000000a044c723c */ /* 0x040fe2000004184c */
[----:B------:R-:W1:Y:S01]  /*13c10*/  LDSM.16.MT88.4 R8, [R162+0x6800] ;  /* 0x00680000a208783b */ /* 0x000e620000004200 */
[--C-:B------:R-:W-:Y:S02]  /*13c20*/  FFMA.FTZ R118, R65, c[0x0][0x23c], -R40.reuse ;  /* 0x00008f0041767a23 */ /* 0x100fe40000010828 */
[----:B------:R-:W-:Y:S02]  /*13c30*/  FFMA.FTZ R67, R52, c[0x0][0x23c], -R23 ;  /* 0x00008f0034437a23 */ /* 0x000fe40000010817 */
[----:B------:R-:W-:Y:S01]  /*13c40*/  MUFU.EX2 R61, R61 ;  /* 0x0000003d003d7308 */ /* 0x000fe20000000800 */
[--C-:B------:R-:W-:Y:S01]  /*13c50*/  FFMA.FTZ R59, R59, c[0x0][0x23c], -R40.reuse ;  /* 0x00008f003b3b7a23 */ /* 0x100fe20000010828 */
[----:B------:R-:W-:Y:S01]  /*13c60*/  HMMA.16816.F32.BF16 R68, R4, R18, R68 ;  /* 0x000000120444723c */ /* 0x000fe20000041844 */
[----:B------:R-:W1:Y:S01]  /*13c70*/  LDSM.16.MT88.4 R16, [R160+0x6800] ;  /* 0x00680000a010783b */ /* 0x000e620000004200 */
[----:B------:R-:W-:-:S02]  /*13c80*/  FFMA.FTZ R57, R57, c[0x0][0x23c], -R40 ;  /* 0x00008f0039397a23 */ /* 0x000fc40000010828 */
[--C-:B------:R-:W-:Y:S02]  /*13c90*/  FFMA.FTZ R58, R58, c[0x0][0x23c], -R23.reuse ;  /* 0x00008f003a3a7a23 */ /* 0x100fe40000010817 */
[----:B------:R-:W-:Y:S01]  /*13ca0*/  MUFU.EX2 R60, R60 ;  /* 0x0000003c003c7308 */ /* 0x000fe20000000800 */
[----:B--2---:R-:W-:Y:S01]  /*13cb0*/  F2FP.BF16.PACK_AB R4, R30, R25 ;  /* 0x000000191e04723e */ /* 0x004fe200000010ff */
[--C-:B------:R-:W-:Y:S01]  /*13cc0*/  FFMA.FTZ R65, R64, c[0x0][0x23c], -R23.reuse ;  /* 0x00008f0040417a23 */ /* 0x100fe20000010817 */
[----:B----4-:R-:W-:Y:S01]  /*13cd0*/  F2FP.BF16.PACK_AB R5, R34, R37 ;  /* 0x000000252205723e */ /* 0x010fe200000010ff */
[----:B------:R-:W-:Y:S01]  /*13ce0*/  FFMA.FTZ R52, R56, c[0x0][0x23c], -R23 ;  /* 0x00008f0038347a23 */ /* 0x000fe20000010817 */
[----:B------:R-:W-:Y:S01]  /*13cf0*/  F2FP.BF16.PACK_AB R6, R31, R2 ;  /* 0x000000021f06723e */ /* 0x000fe200000010ff */
[----:B------:R-:W-:Y:S01]  /*13d00*/  FFMA.FTZ R64, R189, R55, R54 ;  /* 0x00000037bd407223 */ /* 0x000fe20000010036 */
[----:B-----5:R-:W-:Y:S01]  /*13d10*/  F2FP.BF16.PACK_AB R7, R45, R44 ;  /* 0x0000002c2d07723e */ /* 0x020fe200000010ff */
[----:B------:R-:W-:Y:S01]  /*13d20*/  MUFU.EX2 R108, R108 ;  /* 0x0000006c006c7308 */ /* 0x000fe20000000800 */
[----:B------:R-:W-:-:S02]  /*13d30*/  FFMA.FTZ R56, R43, c[0x0][0x23c], -R40 ;  /* 0x00008f002b387a23 */ /* 0x000fc40000010828 */
[--C-:B------:R-:W-:Y:S02]  /*13d40*/  FFMA.FTZ R54, R49, c[0x0][0x23c], -R40.reuse ;  /* 0x00008f0031367a23 */ /* 0x100fe40000010828 */
[--C-:B------:R-:W-:Y:S01]  /*13d50*/  FFMA.FTZ R43, R48, c[0x0][0x23c], -R23.reuse ;  /* 0x00008f00302b7a23 */ /* 0x100fe20000010817 */
[C---:B---3--:R-:W-:Y:S01]  /*13d60*/  HMMA.16816.F32.BF16 R96, R4.reuse, R12, R96 ;  /* 0x0000000c0460723c */ /* 0x048fe20000041860 */
[--C-:B------:R-:W-:Y:S01]  /*13d70*/  FFMA.FTZ R47, R47, c[0x0][0x23c], -R40.reuse ;  /* 0x00008f002f2f7a23 */ /* 0x100fe20000010828 */
[----:B------:R-:W2:Y:S01]  /*13d80*/  MUFU.EX2 R103, R103 ;  /* 0x0000006700677308 */ /* 0x000ea20000000800 */
[----:B------:R-:W-:Y:S02]  /*13d90*/  FFMA.FTZ R41, R41, c[0x0][0x23c], -R40 ;  /* 0x00008f0029297a23 */ /* 0x000fe40000010828 */
[--C-:B------:R-:W-:Y:S02]  /*13da0*/  FFMA.FTZ R48, R50, c[0x0][0x23c], -R23.reuse ;  /* 0x00008f0032307a23 */ /* 0x100fe40000010817 */
[--C-:B------:R-:W-:Y:S01]  /*13db0*/  FFMA.FTZ R42, R42, c[0x0][0x23c], -R23.reuse ;  /* 0x00008f002a2a7a23 */ /* 0x100fe20000010817 */
[----:B------:R-:W-:Y:S01]  /*13dc0*/  HMMA.16816.F32.BF16 R92, R4, R14, R92 ;  /* 0x0000000e045c723c */ /* 0x000fe2000004185c */
[----:B------:R-:W3:Y:S01]  /*13dd0*/  LDSM.16.MT88.4 R12, [R161+0x6800] ;  /* 0x00680000a10c783b */ /* 0x000ee20000004200 */
[----:B------:R-:W-:Y:S01]  /*13de0*/  MUFU.EX2 R66, R66 ;  /* 0x0000004200427308 */ /* 0x000fe20000000800 */
[----:B------:R-:W-:-:S02]  /*13df0*/  FFMA.FTZ R49, R46, c[0x0][0x23c], -R23 ;  /* 0x00008f002e317a23 */ /* 0x000fc40000010817 */
[----:B------:R-:W-:Y:S02]  /*13e00*/  FFMA.FTZ R51, R188, R53, R51 ;  /* 0x00000035bc337223 */ /* 0x000fe40000010033 */
[----:B------:R-:W-:Y:S01]  /*13e10*/  FADD.FTZ R39, R39, R64 ;  /* 0x0000004027277221 */ /* 0x000fe20000010000 */
[C---:B-1----:R-:W-:Y:S01]  /*13e20*/  HMMA.16816.F32.BF16 R88, R4.reuse, R8, R88 ;  /* 0x000000080458723c */ /* 0x042fe20000041858 */
[----:B------:R-:W-:Y:S01]  /*13e30*/  FADD.FTZ R38, R38, R51 ;  /* 0x0000003326267221 */ /* 0x000fe20000010000 */
[----:B------:R-:W1:Y:S01]  /*13e40*/  MUFU.EX2 R105, R105 ;  /* 0x0000006900697308 */ /* 0x000e620000000800 */
[----:B------:R-:W-:Y:S02]  /*13e50*/  FFMA.FTZ R46, R33, c[0x0][0x23c], -R40 ;  /* 0x00008f00212e7a23 */ /* 0x000fe40000010828 */
[----:B------:R-:W-:Y:S02]  /*13e60*/  FADD.FTZ R29, R29, R38 ;  /* 0x000000261d1d7221 */ /* 0x000fe40000010000 */
[--C-:B------:R-:W-:Y:S01]  /*13e70*/  FFMA.FTZ R33, R35, c[0x0][0x23c], -R40.reuse ;  /* 0x00008f0023217a23 */ /* 0x100fe20000010828 */
[----:B------:R-:W-:Y:S01]  /*13e80*/  HMMA.16816.F32.BF16 R84, R4, R10, R84 ;  /* 0x0000000a0454723c */ /* 0x000fe20000041854 */
[----:B------:R-:W4:Y:S01]  /*13e90*/  LDSM.16.MT88.4 R8, [R162+0x7000] ;  /* 0x00700000a208783b */ /* 0x000f220000004200 */
[----:B------:R-:W-:Y:S01]  /*13ea0*/  MUFU.EX2 R114, R114 ;  /* 0x0000007200727308 */ /* 0x000fe20000000800 */
[----:B------:R-:W-:-:S02]  /*13eb0*/  FFMA.FTZ R35, R32, c[0x0][0x23c], -R40 ;  /* 0x00008f0020237a23 */ /* 0x000fc40000010828 */
[----:B------:R-:W-:Y:S02]  /*13ec0*/  FFMA.FTZ R36, R36, c[0x0][0x23c], -R40 ;  /* 0x00008f0024247a23 */ /* 0x000fe40000010828 */
[--C-:B------:R-:W-:Y:S01]  /*13ed0*/  FFMA.FTZ R21, R21, c[0x0][0x23c], -R23.reuse ;  /* 0x00008f0015157a23 */ /* 0x100fe20000010817 */
[C---:B------:R-:W-:Y:S01]  /*13ee0*/  HMMA.16816.F32.BF16 R72, R4.reuse, R16, R72 ;  /* 0x000000100448723c */ /* 0x040fe20000041848 */
[----:B------:R-:W-:Y:S01]  /*13ef0*/  FFMA.FTZ R24, R24, c[0x0][0x23c], -R23 ;  /* 0x00008f0018187a23 */ /* 0x000fe20000010817 */
[----:B------:R-:W5:Y:S06]  /*13f00*/  MUFU.EX2 R111, R111 ;  /* 0x0000006f006f7308 */ /* 0x000f6c0000000800 */
        /* <DEDUP_REMOVED lines=9> */
[----:B--2---:R-:W-:Y:S01]  /*13fa0*/  F2FP.BF16.PACK_AB R5, R103, R108 ;  /* 0x0000006c6705723e */ /* 0x004fe200000010ff */
[----:B------:R-:W2:Y:S01]  /*13fb0*/  MUFU.EX2 R122, R122 ;  /* 0x0000007a007a7308 */ /* 0x000ea20000000800 */
[----:B------:R-:W-:Y:S02]  /*13fc0*/  F2FP.BF16.PACK_AB R6, R60, R61 ;  /* 0x0000003d3c06723e */ /* 0x000fe400000010ff */
[----:B-1----:R-:W-:-:S05]  /*13fd0*/  F2FP.BF16.PACK_AB R7, R105, R66 ;  /* 0x000000426907723e */ /* 0x002fca00000010ff */
[----:B------:R-:W-:Y:S02]  /*13fe0*/  MUFU.EX2 R116, R116 ;  /* 0x0000007400747308 */ /* 0x000fe40000000800 */
[C---:B----4-:R-:W-:Y:S06]  /*13ff0*/  HMMA.16816.F32.BF16 R88, R4.reuse, R8, R88 ;  /* 0x000000080458723c */ /* 0x050fec0000041858 */
[----:B------:R-:W1:Y:S02]  /*14000*/  MUFU.EX2 R117, R117 ;  /* 0x0000007500757308 */ /* 0x000e640000000800 */
[C---:B------:R-:W-:Y:S01]  /*14010*/  HMMA.16816.F32.BF16 R84, R4.reuse, R10, R84 ;  /* 0x0000000a0454723c */ /* 0x040fe20000041854 */
[----:B------:R-:W-:Y:S05]  /*14020*/  LDSM.16.MT88.4 R8, [R162+0x7800] ;  /* 0x00780000a208783b */ /* 0x000fea0000004200 */
[----:B------:R-:W-:Y:S02]  /*14030*/  MUFU.EX2 R119, R119 ;  /* 0x0000007700777308 */ /* 0x000fe40000000800 */
[C---:B-----5:R-:W-:Y:S06]  /*14040*/  HMMA.16816.F32.BF16 R72, R4.reuse, R16, R72 ;  /* 0x000000100448723c */ /* 0x060fec0000041848 */
[----:B------:R-:W4:Y:S02]  /*14050*/  MUFU.EX2 R128, R128 ;  /* 0x0000008000807308 */ /* 0x000f240000000800 */
[C---:B---3--:R-:W-:Y:S06]  /*14060*/  HMMA.16816.F32.BF16 R96, R4.reuse, R12, R96 ;  /* 0x0000000c0460723c */ /* 0x048fec0000041860 */
[----:B------:R-:W-:Y:S02]  /*14070*/  MUFU.EX2 R115, R115 ;  /* 0x0000007300737308 */ /* 0x000fe40000000800 */
[C---:B------:R-:W-:Y:S01]  /*14080*/  HMMA.16816.F32.BF16 R92, R4.reuse, R14, R92 ;  /* 0x0000000e045c723c */ /* 0x040fe2000004185c */
[----:B------:R-:W3:Y:S05]  /*14090*/  LDSM.16.MT88.4 R12, [R161+0x7000] ;  /* 0x00700000a10c783b */ /* 0x000eea0000004200 */
[----:B------:R-:W-:Y:S02]  /*140a0*/  MUFU.EX2 R126, R126 ;  /* 0x0000007e007e7308 */ /* 0x000fe40000000800 */
[C---:B------:R-:W-:Y:S01]  /*140b0*/  HMMA.16816.F32.BF16 R68, R4.reuse, R18, R68 ;  /* 0x000000120444723c */ /* 0x040fe20000041844 */
[----:B------:R-:W5:Y:S05]  /*140c0*/  LDSM.16.MT88.4 R16, [R160+0x7800] ;  /* 0x00780000a010783b */ /* 0x000f6a0000004200 */
[----:B------:R-:W-:Y:S08]  /*140d0*/  MUFU.EX2 R120, R120 ;  /* 0x0000007800787308 */ /* 0x000ff00000000800 */
[----:B------:R-:W1:Y:S08]  /*140e0*/  MUFU.EX2 R121, R121 ;  /* 0x0000007900797308 */ /* 0x000e700000000800 */
[----:B------:R-:W-:Y:S08]  /*140f0*/  MUFU.EX2 R110, R110 ;  /* 0x0000006e006e7308 */ /* 0x000ff00000000800 */
[----:B------:R-:W1:Y:S01]  /*14100*/  MUFU.EX2 R123, R123 ;  /* 0x0000007b007b7308 */ /* 0x000e620000000800 */
[C---:B---3--:R-:W-:Y:S07]  /*14110*/  HMMA.16816.F32.BF16 R80, R4.reuse, R12, R80 ;  /* 0x0000000c0450723c */ /* 0x048fee0000041850 */
[----:B------:R-:W-:Y:S01]  /*14120*/  MUFU.EX2 R59, R59 ;  /* 0x0000003b003b7308 */ /* 0x000fe20000000800 */
[----:B------:R-:W-:Y:S01]  /*14130*/  HMMA.16816.F32.BF16 R76, R4, R14, R76 ;  /* 0x0000000e044c723c */ /* 0x000fe2000004184c */
[----:B------:R-:W3:Y:S06]  /*14140*/  LDSM.16.MT88.4 R12, [R164+0x7800] ;  /* 0x00780000a40c783b */ /* 0x000eec0000004200 */
[----:B------:R-:W3:Y:S01]  /*14150*/  MUFU.EX2 R124, R124 ;  /* 0x0000007c007c7308 */ /* 0x000ee20000000800 */
[----:B------:R-:W-:-:S02]  /*14160*/  F2FP.BF16.PACK_AB R4, R111, R114 ;  /* 0x000000726f04723e */ /* 0x000fc400000010ff */
[----:B--2---:R-:W-:Y:S02]  /*14170*/  F2FP.BF16.PACK_AB R5, R122, R113 ;  /* 0x000000717a05723e */ /* 0x004fe400000010ff */
[----:B------:R-:W-:Y:S02]  /*14180*/  F2FP.BF16.PACK_AB R6, R109, R112 ;  /* 0x000000706d06723e */ /* 0x000fe400000010ff */
[----:B-1----:R-:W-:Y:S01]  /*14190*/  F2FP.BF16.PACK_AB R7, R117, R116 ;  /* 0x000000747507723e */ /* 0x002fe200000010ff */
[----:B------:R-:W-:Y:S06]  /*141a0*/  MUFU.EX2 R57, R57 ;  /* 0x0000003900397308 */ /* 0x000fec0000000800 */
[C---:B------:R-:W-:Y:S02]  /*141b0*/  HMMA.16816.F32.BF16 R88, R4.reuse, R8, R88 ;  /* 0x000000080458723c */ /* 0x040fe40000041858 */
[----:B------:R-:W-:Y:S06]  /*141c0*/  MUFU.EX2 R118, R118 ;  /* 0x0000007600767308 */ /* 0x000fec0000000800 */
[C---:B------:R-:W-:Y:S01]  /*141d0*/  HMMA.16816.F32.BF16 R84, R4.reuse, R10, R84 ;  /* 0x0000000a0454723c */ /* 0x040fe20000041854 */
[----:B------:R-:W-:Y:S01]  /*141e0*/  LDSM.16.MT88.4 R8, [R162+0x8000] ;  /* 0x00800000a208783b */ /* 0x000fe20000004200 */
[----:B------:R-:W-:Y:S06]  /*141f0*/  MUFU.EX2 R58, R58 ;  /* 0x0000003a003a7308 */ /* 0x000fec0000000800 */
[C---:B-----5:R-:W-:Y:S02]  /*14200*/  HMMA.16816.F32.BF16 R72, R4.reuse, R16, R72 ;  /* 0x000000100448723c */ /* 0x060fe40000041848 */
[----:B------:R-:W1:Y:S06]  /*14210*/  MUFU.EX2 R65, R65 ;  /* 0x0000004100417308 */ /* 0x000e6c0000000800 */
[C---:B---3--:R-:W-:Y:S02]  /*14220*/  HMMA.16816.F32.BF16 R96, R4.reuse, R12, R96 ;  /* 0x0000000c0460723c */ /* 0x048fe40000041860 */
        /* <DEDUP_REMOVED lines=14> */
[----:B------:R-:W1:Y:S01]  /*14310*/  MUFU.EX2 R48, R48 ;  /* 0x0000003000307308 */ /* 0x000e620000000800 */
[----:B----4-:R-:W-:-:S02]  /*14320*/  F2FP.BF16.PACK_AB R4, R128, R119 ;  /* 0x000000778004723e */ /* 0x010fc400000010ff */
[----:B------:R-:W-:-:S05]  /*14330*/  F2FP.BF16.PACK_AB R5, R121, R120 ;  /* 0x000000787905723e */ /* 0x000fca00000010ff */
[----:B------:R-:W-:Y:S01]  /*14340*/  MUFU.EX2 R42, R42 ;  /* 0x0000002a002a7308 */ /* 0x000fe20000000800 */
[----:B------:R-:W-:Y:S02]  /*14350*/  F2FP.BF16.PACK_AB R6, R126, R115 ;  /* 0x000000737e06723e */ /* 0x000fe400000010ff */
[----:B------:R-:W-:-:S05]  /*14360*/  F2FP.BF16.PACK_AB R7, R123, R110 ;  /* 0x0000006e7b07723e */ /* 0x000fca00000010ff */
[----:B------:R-:W4:Y:S02]  /*14370*/  MUFU.EX2 R49, R49 ;  /* 0x0000003100317308 */ /* 0x000f240000000800 */
[C---:B------:R-:W-:Y:S06]  /*14380*/  HMMA.16816.F32.BF16 R88, R4.reuse, R8, R88 ;  /* 0x000000080458723c */ /* 0x040fec0000041858 */
[----:B------:R-:W-:Y:S02]  /*14390*/  MUFU.EX2 R32, R46 ;  /* 0x0000002e00207308 */ /* 0x000fe40000000800 */
[C---:B------:R-:W-:Y:S01]  /*143a0*/  HMMA.16816.F32.BF16 R84, R4.reuse, R10, R84 ;  /* 0x0000000a0454723c */ /* 0x040fe20000041854 */
[----:B------:R-:W-:Y:S05]  /*143b0*/  LDSM.16.MT88.4 R8, [R164+0x8800] ;  /* 0x00880000a408783b */ /* 0x000fea0000004200 */
[----:B------:R-:W1:Y:S02]  /*143c0*/  MUFU.EX2 R33, R33 ;  /* 0x0000002100217308 */ /* 0x000e640000000800 */
[C---:B-----5:R-:W-:Y:S06]  /*143d0*/  HMMA.16816.F32.BF16 R80, R4.reuse, R16, R80 ;  /* 0x000000100450723c */ /* 0x060fec0000041850 */
[----:B------:R-:W-:Y:S02]  /*143e0*/  MUFU.EX2 R35, R35 ;  /* 0x0000002300237308 */ /* 0x000fe40000000800 */
[C---:B--2---:R-:W-:Y:S06]  /*143f0*/  HMMA.16816.F32.BF16 R96, R4.reuse, R12, R96 ;  /* 0x0000000c0460723c */ /* 0x044fec0000041860 */
[----:B------:R-:W2:Y:S02]  /*14400*/  MUFU.EX2 R36, R36 ;  /* 0x0000002400247308 */ /* 0x000ea40000000800 */
[C---:B------:R-:W-:Y:S01]  /*14410*/  HMMA.16816.F32.BF16 R92, R4.reuse, R14, R92 ;  /* 0x0000000e045c723c */ /* 0x040fe2000004185c */
[----:B------:R-:W5:Y:S05]  /*14420*/  LDSM.16.MT88.4 R12, [R160+0x8000] ;  /* 0x00800000a00c783b */ /* 0x000f6a0000004200 */
[----:B------:R-:W-:Y:S02]  /*14430*/  MUFU.EX2 R21, R21 ;  /* 0x0000001500157308 */ /* 0x000fe40000000800 */
[C---:B------:R-:W-:Y:S01]  /*14440*/  HMMA.16816.F32.BF16 R76, R4.reuse, R18, R76 ;  /* 0x00000012044c723c */ /* 0x040fe2000004184c */
[----:B------:R-:W1:Y:S07]  /*14450*/  LDSM.16.MT88.4 R16, [R162+0x8800] ;  /* 0x00880000a210783b */ /* 0x000e6e0000004200 */
[C---:B-----5:R-:W-:Y:S08]  /*14460*/  HMMA.16816.F32.BF16 R72, R4.reuse, R12, R72 ;  /* 0x0000000c0448723c */ /* 0x060ff00000041848 */
[----:B------:R-:W-:Y:S01]  /*14470*/  HMMA.16816.F32.BF16 R68, R4, R14, R68 ;  /* 0x0000000e0444723c */ /* 0x000fe20000041844 */
[----:B------:R-:W5:Y:S06]  /*14480*/  LDSM.16.MT88.4 R12, [R161+0x8800] ;  /* 0x00880000a10c783b */ /* 0x000f6c0000004200 */
[----:B------:R-:W-:-:S02]  /*14490*/  F2FP.BF16.PACK_AB R4, R124, R59 ;  /* 0x0000003b7c04723e */ /* 0x000fc400000010ff */
[----:B-1----:R-:W-:Y:S02]  /*144a0*/  F2FP.BF16.PACK_AB R5, R65, R58 ;  /* 0x0000003a4105723e */ /* 0x002fe400000010ff */
[----:B------:R-:W-:Y:S02]  /*144b0*/  F2FP.BF16.PACK_AB R6, R118, R57 ;  /* 0x000000397606723e */ /* 0x000fe400000010ff */
[----:B---3--:R-:W-:-:S07]  /*144c0*/  F2FP.BF16.PACK_AB R7, R52, R67 ;  /* 0x000000433407723e */ /* 0x008fce00000010ff */
[C---:B------:R-:W-:Y:S08]  /*144d0*/  HMMA.16816.F32.BF16 R96, R4.reuse, R8, R96 ;  /* 0x000000080460723c */ /* 0x040ff00000041860 */
[C---:B------:R-:W-:Y:S01]  /*144e0*/  HMMA.16816.F32.BF16 R92, R4.reuse, R10, R92 ;  /* 0x0000000a045c723c */ /* 0x040fe2000004185c */
[----:B------:R-:W1:Y:S07]  /*144f0*/  LDSM.16.MT88.4 R8, [R160+0x8800] ;  /* 0x00880000a008783b */ /* 0x000e6e0000004200 */
[C---:B------:R-:W-:Y:S08]  /*14500*/  HMMA.16816.F32.BF16 R88, R4.reuse, R16, R88 ;  /* 0x000000100458723c */ /* 0x040ff00000041858 */
[C---:B------:R-:W-:Y:S01]  /*14510*/  HMMA.16816.F32.BF16 R84, R4.reuse, R18, R84 ;  /* 0x000000120454723c */ /* 0x040fe20000041854 */
[----:B------:R-:W3:Y:S07]  /*14520*/  LDSM.16.MT88.4 R16, [R164+0x9000] ;  /* 0x00900000a410783b */ /* 0x000eee0000004200 */
[C---:B-----5:R-:W-:Y:S08]  /*14530*/  HMMA.16816.F32.BF16 R80, R4.reuse, R12, R80 ;  /* 0x0000000c0450723c */ /* 0x060ff00000041850 */
[C---:B------:R-:W-:Y:S01]  /*14540*/  HMMA.16816.F32.BF16 R76, R4.reuse, R14, R76 ;  /* 0x0000000e044c723c */ /* 0x040fe2000004184c */
[----:B------:R-:W5:Y:S07]  /*14550*/  LDSM.16.MT88.4 R12, [R162+0x9000] ;  /* 0x00900000a20c783b */ /* 0x000f6e0000004200 */
[C---:B-1----:R-:W-:Y:S08]  /*14560*/  HMMA.16816.F32.BF16 R72, R4.reuse, R8, R72 ;  /* 0x000000080448723c */ /* 0x042ff00000041848 */
[----:B------:R-:W-:Y:S01]  /*14570*/  HMMA.16816.F32.BF16 R68, R4, R10, R68 ;  /* 0x0000000a0444723c */ /* 0x000fe20000041844 */
[----:B------:R-:W1:Y:S06]  /*14580*/  LDSM.16.MT88.4 R8, [R161+0x9000] ;  /* 0x00900000a108783b */ /* 0x000e6c0000004200 */
[----:B------:R-:W-:-:S02]  /*14590*/  F2FP.BF16.PACK_AB R4, R54, R47 ;  /* 0x0000002f3604723e */ /* 0x000fc400000010ff */
[----:B------:R-:W-:Y:S02]  /*145a0*/  F2FP.BF16.PACK_AB R5, R48, R43 ;  /* 0x0000002b3005723e */ /* 0x000fe400000010ff */
[----:B------:R-:W-:Y:S02]  /*145b0*/  F2FP.BF16.PACK_AB R6, R56, R41 ;  /* 0x000000293806723e */ /* 0x000fe400000010ff */
[----:B----4-:R-:W-:-:S07]  /*145c0*/  F2FP.BF16.PACK_AB R7, R49, R42 ;  /* 0x0000002a3107723e */ /* 0x010fce00000010ff */
[C---:B---3--:R-:W-:Y:S08]  /*145d0*/  HMMA.16816.F32.BF16 R96, R4.reuse, R16, R96 ;  /* 0x000000100460723c */ /* 0x048ff00000041860 */
[C---:B------:R-:W-:Y:S01]  /*145e0*/  HMMA.16816.F32.BF16 R92, R4.reuse, R18, R92 ;  /* 0x00000012045c723c */ /* 0x040fe2000004185c */
[----:B------:R-:W3:Y:S07]  /*145f0*/  LDSM.16.MT88.4 R16, [R160+0x9000] ;  /* 0x00900000a010783b */ /* 0x000eee0000004200 */
[C---:B-----5:R-:W-:Y:S07]  /*14600*/  HMMA.16816.F32.BF16 R88, R4.reuse, R12, R88 ;  /* 0x0000000c0458723c */ /* 0x060fee0000041858 */
[----:B------:R-:W-:Y:S01]  /*14610*/  FADD.FTZ R12, R28, R39 ;  /* 0x000000271c0c7221 */ /* 0x000fe20000010000 */
[----:B------:R-:W-:Y:S03]  /*14620*/  HMMA.16816.F32.BF16 R84, R4, R14, R84 ;  /* 0x0000000e0454723c */ /* 0x000fe60000041854 */
[----:B------:R-:W-:-:S04]  /*14630*/  FADD.FTZ R12, R27, R12 ;  /* 0x0000000c1b0c7221 */ /* 0x000fc80000010000 */
[----:B------:R-:W-:Y:S01]  /*14640*/  FADD.FTZ R14, R0, R29 ;  /* 0x0000001d000e7221 */ /* 0x000fe20000010000 */
[C---:B-1----:R-:W-:Y:S01]  /*14650*/  HMMA.16816.F32.BF16 R80, R4.reuse, R8, R80 ;  /* 0x000000080450723c */ /* 0x042fe20000041850 */
[----:B------:R-:W-:Y:S01]  /*14660*/  FADD.FTZ R27, R25, R12 ;  /* 0x0000000c191b7221 */ /* 0x000fe20000010000 */
[----:B------:R-:W-:Y:S01]  /*14670*/  MUFU.EX2 R0, R24 ;  /* 0x0000001800007308 */ /* 0x000fe20000000800 */
[----:B------:R-:W-:Y:S02]  /*14680*/  FADD.FTZ R37, R37, R14 ;  /* 0x0000000e25257221 */ /* 0x000fe40000010000 */
[----:B------:R-:W-:Y:S01]  /*14690*/  FADD.FTZ R27, R30, R27 ;  /* 0x0000001b1e1b7221 */ /* 0x000fe20000010000 */
[----:B------:R-:W1:Y:S01]  /*146a0*/  LDSM.16.MT88.4 R12, [R164+0x9800] ;  /* 0x00980000a40c783b */ /* 0x000e620000004200 */
[----:B------:R-:W-:Y:S01]  /*146b0*/  FADD.FTZ R37, R34, R37 ;  /* 0x0000002522257221 */ /* 0x000fe20000010000 */
[----:B------:R-:W-:Y:S01]  /*146c0*/  HMMA.16816.F32.BF16 R76, R4, R10, R76 ;  /* 0x0000000a044c723c */ /* 0x000fe2000004184c */
[----:B------:R-:W-:-:S02]  /*146d0*/  FADD.FTZ R8, R2, R27 ;  /* 0x0000001b02087221 */ /* 0x000fc40000010000 */
[----:B------:R-:W-:Y:S02]  /*146e0*/  FADD.FTZ R44, R44, R37 ;  /* 0x000000252c2c7221 */ /* 0x000fe40000010000 */
[----:B------:R-:W-:Y:S02]  /*146f0*/  FADD.FTZ R31, R31, R8 ;  /* 0x000000081f1f7221 */ /* 0x000fe40000010000 */
[----:B------:R-:W-:Y:S01]  /*14700*/  FADD.FTZ R45, R45, R44 ;  /* 0x0000002c2d2d7221 */ /* 0x000fe20000010000 */
[----:B------:R-:W4:Y:S01]  /*14710*/  LDSM.16.MT88.4 R8, [R162+0x9800] ;  /* 0x00980000a208783b */ /* 0x000f220000004200 */
[----:B------:R-:W-:Y:S01]  /*14720*/  FFMA.FTZ R2, R22, c[0x0][0x23c], -R23 ;  /* 0x00008f0016027a23 */ /* 0x000fe20000010817 */
[----:B---3--:R-:W-:Y:S01]  /*14730*/  HMMA.16816.F32.BF16 R72, R4, R16, R72 ;  /* 0x000000100448723c */ /* 0x008fe20000041848 */
[----:B------:R-:W-:Y:S02]  /*14740*/  FADD.FTZ R108, R108, R45 ;  /* 0x0000002d6c6c7221 */ /* 0x000fe40000010000 */
[----:B------:R-:W-:-:S02]  /*14750*/  FADD.FTZ R22, R62, R31 ;  /* 0x0000001f3e167221 */ /* 0x000fc40000010000 */
[----:B------:R-:W-:Y:S01]  /*14760*/  FADD.FTZ R103, R103, R108 ;  /* 0x0000006c67677221 */ /* 0x000fe20000010000 */
[----:B------:R-:W3:Y:S01]  /*14770*/  MUFU.EX2 R2, R2 ;  /* 0x0000000200027308 */ /* 0x000ee20000000800 */
[----:B------:R-:W-:Y:S01]  /*14780*/  FFMA.FTZ R25, R26, c[0x0][0x23c], -R23 ;  /* 0x00008f001a197a23 */ /* 0x000fe20000010817 */
[----:B------:R-:W-:Y:S01]  /*14790*/  HMMA.16816.F32.BF16 R68, R4, R18, R68 ;  /* 0x000000120444723c */ /* 0x000fe20000041844 */
[----:B------:R-:W-:Y:S02]  /*147a0*/  FADD.FTZ R22, R63, R22 ;  /* 0x000000163f167221 */ /* 0x000fe40000010000 */
[----:B------:R-:W-:Y:S02]  /*147b0*/  FADD.FTZ R66, R66, R103 ;  /* 0x0000006742427221 */ /* 0x000fe40000010000 */
[----:B------:R-:W-:Y:S01]  /*147c0*/  FADD.FTZ R17, R61, R22 ;  /* 0x000000163d117221 */ /* 0x000fe20000010000 */
[----:B------:R-:W5:Y:S01]  /*147d0*/  MUFU.EX2 R25, R25 ;  /* 0x0000001900197308 */ /* 0x000f620000000800 */
[----:B------:R-:W-:Y:S01]  /*147e0*/  FADD.FTZ R66, R105, R66 ;  /* 0x0000004269427221 */ /* 0x000fe20000010000 */
[----:B------:R-:W-:Y:S01]  /*147f0*/  F2FP.BF16.PACK_AB R4, R33, R32 ;  /* 0x000000202104723e */ /* 0x000fe200000010ff */
[----:B------:R-:W-:Y:S01]  /*14800*/  FADD.FTZ R17, R60, R17 ;  /* 0x000000113c117221 */ /* 0x000fe20000010000 */
[----:B--2---:R-:W-:Y:S01]  /*14810*/  F2FP.BF16.PACK_AB R6, R36, R35 ;  /* 0x000000232406723e */ /* 0x004fe200000010ff */
[----:B------:R-:W-:-:S02]  /*14820*/  FADD.FTZ R23, R113, R66 ;  /* 0x0000004271177221 */ /* 0x000fc40000010000 */
[----:B------:R-:W-:Y:S01]  /*14830*/  FADD.FTZ R114, R114, R17 ;  /* 0x0000001172727221 */ /* 0x000fe20000010000 */
[----:B---3--:R-:W-:Y:S01]  /*14840*/  F2FP.BF16.PACK_AB R7, R21, R2 ;  /* 0x000000021507723e */ /* 0x008fe200000010ff */
[----:B------:R-:W-:Y:S01]  /*14850*/  FADD.FTZ R23, R122, R23 ;  /* 0x000000177a177221 */ /* 0x000fe20000010000 */
[----:B------:R-:W2:Y:S01]  /*14860*/  LDSM.16.MT88.4 R16, [R161+0x9800] ;  /* 0x00980000a110783b */ /* 0x000ea20000004200 */
[----:B------:R-:W-:Y:S02]  /*14870*/  FADD.FTZ R111, R111, R114 ;  /* 0x000000726f6f7221 */ /* 0x000fe40000010000 */
[----:B------:R-:W-:Y:S02]  /*14880*/  FADD.FTZ R116, R116, R23 ;  /* 0x0000001774747221 */ /* 0x000fe40000010000 */
[----:B------:R-:W-:Y:S01]  /*14890*/  FADD.FTZ R22, R112, R111 ;  /* 0x0000006f70167221 */ /* 0x000fe20000010000 */
[----:B-----5:R-:W-:Y:S01]  /*148a0*/  F2FP.BF16.PACK_AB R5, R25, R0 ;  /* 0x000000001905723e */ /* 0x020fe200000010ff */
        /* <DEDUP_REMOVED lines=10> */
[----:B------:R-:W1:Y:S01]  /*14950*/  LDSM.16.MT88.4 R12, [R160+0x9800] ;  /* 0x00980000a00c783b */ /* 0x000e620000004200 */
[----:B------:R-:W-:Y:S02]  /*14960*/  FADD.FTZ R123, R123, R110 ;  /* 0x0000006e7b7b7221 */ /* 0x000fe40000010000 */
[----:B------:R-:W-:-:S04]  /*14970*/  FADD.FTZ R126, R126, R115 ;  /* 0x000000737e7e7221 */ /* 0x000fc80000010000 */
[----:B----4-:R-:W-:Y:S01]  /*14980*/  HMMA.16816.F32.BF16 R88, R4, R8, R88 ;  /* 0x000000080458723c */ /* 0x010fe20000041858 */
        /* <DEDUP_REMOVED lines=15> */
[----:B------:R-:W-:-:S04]  /*14a80*/  FADD.FTZ R9, R48, R9 ;  /* 0x0000000930097221 */ /* 0x000fc80000010000 */
[----:B------:R-:W-:Y:S01]  /*14a90*/  FADD.FTZ R42, R42, R9 ;  /* 0x000000092a2a7221 */ /* 0x000fe20000010000 */
[C---:B-1----:R-:W-:Y:S01]  /*14aa0*/  HMMA.16816.F32.BF16 R72, R4.reuse, R12, R72 ;  /* 0x0000000c0448723c */ /* 0x042fe20000041848 */
[----:B------:R-:W-:Y:S02]  /*14ab0*/  FADD.FTZ R9, R56, R41 ;  /* 0x0000002938097221 */ /* 0x000fe40000010000 */
[----:B------:R-:W-:Y:S02]  /*14ac0*/  FADD.FTZ R49, R49, R42 ;  /* 0x0000002a31317221 */ /* 0x000fe40000010000 */
[----:B------:R-:W-:Y:S02]  /*14ad0*/  FADD.FTZ R32, R32, R9 ;  /* 0x0000000920207221 */ /* 0x000fe40000010000 */
[----:B------:R-:W-:Y:S01]  /*14ae0*/  FADD.FTZ R0, R0, R49 ;  /* 0x0000003100007221 */ /* 0x000fe20000010000 */
[----:B------:R-:W-:Y:S01]  /*14af0*/  HMMA.16816.F32.BF16 R68, R4, R14, R68 ;  /* 0x0000000e0444723c */ /* 0x000fe20000041844 */
[----:B------:R-:W-:-:S02]  /*14b00*/  FADD.FTZ R32, R33, R32 ;  /* 0x0000002021207221 */ /* 0x000fc40000010000 */
[----:B------:R-:W-:Y:S01]  /*14b10*/  FADD.FTZ R25, R25, R0 ;  /* 0x0000000019197221 */ /* 0x000fe20000010000 */
[----:B------:R-:W-:Y:S01]  /*14b20*/  MOV R0, R3 ;  /* 0x0000000300007202 */ /* 0x000fe20000000f00 */
[----:B------:R-:W-:Y:S02]  /*14b30*/  FADD.FTZ R35, R35, R32 ;  /* 0x0000002023237221 */ /* 0x000fe40000010000 */
[----:B------:R-:W-:Y:S02]  /*14b40*/  FADD.FTZ R2, R2, R25 ;  /* 0x0000001902027221 */ /* 0x000fe40000010000 */
[----:B------:R-:W-:Y:S02]  /*14b50*/  FADD.FTZ R189, R36, R35 ;  /* 0x0000002324bd7221 */ /* 0x000fe40000010000 */
[----:B------:R-:W-:Y:S01]  /*14b60*/  FADD.FTZ R188, R21, R2 ;  /* 0x0000000215bc7221 */ /* 0x000fe20000010000 */
[----:B------:R-:W-:Y:S02]  /*14b70*/  MOV R2, R20 ;  /* 0x0000001400027202 */ /* 0x000fe40000000f00 */
.L_x_5744:
[----:B------:R-:W-:-:S13]  /*14b80*/  ISETP.GE.AND P0, PT, R183, 0x1, PT ;  /* 0x00000001b700780c */ /* 0x000fda0003f06270 */
[----:B------:R-:W-:Y:S05]  /*14b90*/  @!P0 BRA `(.L_x_5752) ;  /* 0x00003da000008947 */ /* 0x000fea0003800000 */
[----:B------:R-:W-:Y:S01]  /*14ba0*/  IMAD.MOV.U32 R187, RZ, RZ, c[0x0][0x1a0] ;  /* 0x00006800ffbb7624 */ /* 0x000fe200078e00ff */
[----:B------:R-:W-:Y:S02]  /*14bb0*/  MOV R103, R0 ;  /* 0x0000000000677202 */ /* 0x000fe40000000f00 */
[----:B------:R-:W-:Y:S01]  /*14bc0*/  MOV R105, R2 ;  /* 0x0000000200697202 */ /* 0x000fe20000000f00 */
[----:B------:R-:W-:-:S05]  /*14bd0*/  IMAD.U32 R186, R187, -0x80, RZ ;  /* 0xffffff80bbba7824 */ /* 0x000fca00078e00ff */
[----:B------:R-:W-:Y:S02]  /*14be0*/  SHF.R.S32.HI R185, RZ, 0x1f, R186 ;  /* 0x0000001fffb97819 */ /* 0x000fe400000114ba */
.L_x_5756:
        /* <DEDUP_REMOVED lines=65> */
.L_x_5753:
        /* <DEDUP_REMOVED lines=25> */
[CC--:B------:R-:W-:Y:S01]  /*15190*/  @!P0 LEA R5, P1, R187.reuse, R8.reuse, 0x6 ;  /* 0x00000008bb058211 */ /* 0x0c0fe200078230ff */
[C---:B------:R-:W-:Y:S01]  /*151a0*/  @!P0 IMAD.WIDE.U32 R14, R187.reuse, 0x30, R14 ;  /* 0x00000030bb0e8825 */ /* 0x040fe200078e000e */
[----:B------:R-:W-:Y:S02]  /*151b0*/  @!P0 MOV R6, c[0x0][0x1a4] ;  /* 0x0000690000068a02 */ /* 0x000fe40000000f00 */
[----:B------:R-:W-:Y:S01]  /*151c0*/  @!P0 MOV R10, R8 ;  /* 0x00000008000a8202 */ /* 0x000fe20000000f00 */
[----:B------:R-:W-:Y:S01]  /*151d0*/  @!P0 IMAD R4, R4, 0x30, RZ ;  /* 0x0000003004048824 */ /* 0x000fe200078e02ff */
[-C--:B------:R-:W-:Y:S01]  /*151e0*/  @!P0 LEA R24, P4, R14, R190.reuse, 0x1 ;  /* 0x000000be0e188211 */ /* 0x080fe200078808ff */
[----:B------:R-:W-:Y:S01]  /*151f0*/  @P0 STS.128 [R184+0x7000], RZ ;  /* 0x007000ffb8000388 */ /* 0x000fe20000000c00 */
[----:B------:R-:W-:Y:S02]  /*15200*/  @!P0 LEA.HI.X R6, R187, R9, R6, 0x6, P1 ;  /* 0x00000009bb068211 */ /* 0x000fe400008f3406 */
        /* <DEDUP_REMOVED lines=9> */
[----:B------:R-:W-:Y:S02]  /*152a0*/  @!P0 MOV R3, c[0x0][0x1a4] ;  /* 0x0000690000038a02 */ /* 0x000fe40000000f00 */
[----:B------:R-:W-:Y:S01]  /*152b0*/  @!P0 MOV R2, c[0x0][0x1a4] ;  /* 0x0000690000028a02 */ /* 0x000fe20000000f00 */
[----:B------:R-:W-:Y:S01]  /*152c0*/  @P0 STS.128 [R184+0x7800], RZ ;  /* 0x007800ffb8000388 */ /* 0x000fe20000000c00 */
[----:B------:R-:W-:Y:S01]  /*152d0*/  @!P0 IMAD.WIDE.U32 R10, R187, 0x50, R10 ;  /* 0x00000050bb0a8825 */ /* 0x000fe200078e000a */
[----:B------:R-:W-:Y:S02]  /*152e0*/  @!P0 MOV R20, R8 ;  /* 0x0000000800148202 */ /* 0x000fe40000000f00 */
[----:B------:R-:W-:Y:S01]  /*152f0*/  @!P0 MOV R21, R9 ;  /* 0x0000000900158202 */ /* 0x000fe20000000f00 */
[----:B------:R-:W-:Y:S01]  /*15300*/  @!P0 IMAD R3, R3, 0x50, RZ ;  /* 0x0000005003038824 */ /* 0x000fe200078e02ff */
[-C--:B------:R-:W-:Y:S01]  /*15310*/  @!P0 LEA R22, P3, R10, R190.reuse, 0x1 ;  /* 0x000000be0a168211 */ /* 0x080fe200078608ff */
[----:B------:R-:W-:Y:S01]  /*15320*/  @!P0 IMAD.WIDE.U32 R8, R187, 0x60, R8 ;  /* 0x00000060bb088825 */ /* 0x000fe200078e0008 */
[----:B------:R-:W-:Y:S01]  /*15330*/  @!PT LDS RZ, [RZ] ;  /* 0x00000000fffff984 */ /* 0x000fe20000000800 */
[----:B------:R-:W-:Y:S01]  /*15340*/  @!PT LDS RZ, [RZ] ;  /* 0x00000000fffff984 */ /* 0x000fe20000000800 */
[----:B------:R-:W-:Y:S01]  /*15350*/  @!PT LDS RZ, [RZ] ;  /* 0x00000000fffff984 */ /* 0x000fe20000000800 */
[----:B------:R3:W-:Y:S01]  /*15360*/  @!P0 LDGSTS.E.BYPASS.LTC128B.128 [R184+0x7800], [R24.64] ;  /* 0x0780000018b88fae */ /* 0x0007e2000b901d46 */
[----:B------:R-:W-:Y:S02]  /*15370*/  @!P0 MOV R0, c[0x0][0x1a4] ;  /* 0x0000690000008a02 */ /* 0x000fe40000000f00 */
[----:B------:R-:W-:Y:S01]  /*15380*/  @!P0 IADD3 R3, R3, R11, RZ ;  /* 0x0000000b03038210 */ /* 0x000fe20007ffe0ff */
[----:B------:R-:W-:Y:S01]  /*15390*/  @!P0 IMAD R2, R2, 0x60, RZ ;  /* 0x0000006002028824 */ /* 0x000fe200078e02ff */
[-C--:B------:R-:W-:Y:S01]  /*153a0*/  @!P0 LEA R6, P2, R8, R190.reuse, 0x1 ;  /* 0x000000be08068211 */ /* 0x080fe200078408ff */
[----:B------:R-:W-:Y:S01]  /*153b0*/  @!P0 IMAD.WIDE.U32 R20, R187, 0x70, R20 ;  /* 0x00000070bb148825 */ /* 0x000fe200078e0014 */
[----:B------:R-:W-:Y:S01]  /*153c0*/  @!P0 LEA.HI.X R23, R10, R191, R3, 0x1, P3 ;  /* 0x000000bf0a178211 */ /* 0x000fe200018f0c03 */
[----:B------:R-:W-:Y:S01]  /*153d0*/  @P0 STS.128 [R184+0x8000], RZ ;  /* 0x008000ffb8000388 */ /* 0x000fe20000000c00 */
[----:B------:R-:W-:Y:S01]  /*153e0*/  @!P0 IADD3 R2, R2, R9, RZ ;  /* 0x0000000902028210 */ /* 0x000fe20007ffe0ff */
[----:B------:R-:W-:Y:S01]  /*153f0*/  @!P0 IMAD R0, R0, 0x70, RZ ;  /* 0x0000007000008824 */ /* 0x000fe200078e02ff */
[----:B------:R-:W-:Y:S02]  /*15400*/  @!P0 LEA R26, P1, R20, R190, 0x1 ;  /* 0x000000be141a8211 */ /* 0x000fe400078208ff */
[----:B------:R-:W-:Y:S02]  /*15410*/  @!P0 LEA.HI.X R7, R8, R191, R2, 0x1, P2 ;  /* 0x000000bf08078211 */ /* 0x000fe400010f0c02 */
[----:B------:R-:W-:Y:S01]  /*15420*/  @!P0 IADD3 R0, R0, R21, RZ ;  /* 0x0000001500008210 */ /* 0x000fe20007ffe0ff */
[----:B------:R-:W-:Y:S01]  /*15430*/  @!PT LDS RZ, [RZ] ;  /* 0x00000000fffff984 */ /* 0x000fe20000000800 */
[----:B------:R-:W-:Y:S01]  /*15440*/  @!PT LDS RZ, [RZ] ;  /* 0x00000000fffff984 */ /* 0x000fe20000000800 */
[----:B------:R-:W-:Y:S01]  /*15450*/  @!PT LDS RZ, [RZ] ;  /* 0x00000000fffff984 */ /* 0x000fe20000000800 */
[----:B------:R4:W-:Y:S01]  /*15460*/  @!P0 LDGSTS.E.BYPASS.LTC128B.128 [R184+0x8000], [R12.64] ;  /* 0x080000000cb88fae */ /* 0x0009e2000b901d46 */
[----:B------:R-:W-:Y:S02]  /*15470*/  MOV R190, R192 ;  /* 0x000000c000be7202 */ /* 0x000fe40000000f00 */
[----:B------:R-:W-:Y:S02]  /*15480*/  @!P0 LEA.HI.X R27, R20, R191, R0, 0x1, P1 ;  /* 0x000000bf141b8211 */ /* 0x000fe400008f0c00 */
[----:B------:R-:W-:Y:S02]  /*15490*/  ISETP.GE.AND P1, PT, R183, 0x2, PT ;  /* 0x00000002b700780c */ /* 0x000fe40003f26270 */
        /* <DEDUP_REMOVED lines=18> */
[----:B------:R-:W4:Y:S08]  /*155c0*/  LDSM.16.M88.4 R116, [R169+0x2800] ;  /* 0x00280000a974783b */ /* 0x000f300000000200 */
[----:B------:R-:W5:Y:S08]  /*155d0*/  LDSM.16.M88.4 R120, [R169+0x3000] ;  /* 0x00300000a978783b */ /* 0x000f700000000200 */
[----:B------:R-:W0:Y:S08]  /*155e0*/  LDGDEPBAR ;  /* 0x00000000000079af */ /* 0x000e300000000000 */
[----:B------:R-:W1:Y:S08]  /*155f0*/  LDSM.16.M88.4 R124, [R169+0x3800] ;  /* 0x00380000a97c783b */ /* 0x000e700000000200 */
[----:B------:R-:W1:Y:S08]  /*15600*/  LDSM.16.M88.4 R128, [R169+0x4000] ;  /* 0x00400000a980783b */ /* 0x000e700000000200 */
[----:B------:R-:W1:Y:S08]  /*15610*/  LDSM.16.M88.4 R132, [R169+0x4800] ;  /* 0x00480000a984783b */ /* 0x000e700000000200 */
[----:B------:R-:W2:Y:S08]  /*15620*/  LDSM.16.M88.4 R136, [R169+0x5000] ;  /* 0x00500000a988783b */ /* 0x000eb00000000200 */
[----:B------:R-:W2:Y:S08]  /*15630*/  LDSM.16.M88.4 R140, [R169+0x5800] ;  /* 0x00580000a98c783b */ /* 0x000eb00000000200 */
[----:B------:R-:W-:Y:S08]  /*15640*/  LDSM.16.M88.4 R144, [R168] ;  /* 0x00000000a890783b */ /* 0x000ff00000000200 */
[----:B------:R-:W3:Y:S08]  /*15650*/  LDSM.16.M88.4 R148, [R163+0x2000] ;  /* 0x00200000a394783b */ /* 0x000ef00000000200 */
[----:B------:R-:W3:Y:S01]  /*15660*/  LDSM.16.M88.4 R152, [R163+0x2800] ;  /* 0x00280000a398783b */ /* 0x000ee20000000200 */
[C---:B-1----:R-:W-:Y:S08]  /*15670*/  HMMA.16816.F32.BF16 R4, R108.reuse, R112, RZ ;  /* 0x000000706c04723c */ /* 0x042ff000000418ff */
[C---:B------:R-:W-:Y:S01]  /*15680*/  HMMA.16816.F32.BF16 R8, R108.reuse, R114, RZ ;  /* 0x000000726c08723c */ /* 0x040fe200000418ff */
[----:B------:R-:W1:Y:S07]  /*15690*/  LDSM.16.M88.4 R112, [R163+0x3000] ;  /* 0x00300000a370783b */ /* 0x000e6e0000000200 */
[C---:B----4-:R-:W-:Y:S08]  /*156a0*/  HMMA.16816.F32.BF16 R12, R108.reuse, R116, RZ ;  /* 0x000000746c0c723c */ /* 0x050ff000000418ff */
[C---:B--2---:R-:W-:Y:S01]  /*156b0*/  HMMA.16816.F32.BF16 R16, R108.reuse, R118, RZ ;  /* 0x000000766c10723c */ /* 0x044fe200000418ff */
[----:B------:R-:W-:Y:S07]  /*156c0*/  LDSM.16.M88.4 R116, [R163+0x4000] ;  /* 0x00400000a374783b */ /* 0x000fee0000000200 */
[C---:B-----5:R-:W-:Y:S08]  /*156d0*/  HMMA.16816.F32.BF16 R20, R108.reuse, R120, RZ ;  /* 0x000000786c14723c */ /* 0x060ff000000418ff */
[C---:B---3--:R-:W-:Y:S01]  /*156e0*/  HMMA.16816.F32.BF16 R24, R108.reuse, R122, RZ ;  /* 0x0000007a6c18723c */ /* 0x048fe200000418ff */
[----:B------:R-:W-:Y:S07]  /*156f0*/  LDSM.16.M88.4 R120, [R163+0x4800] ;  /* 0x00480000a378783b */ /* 0x000fee0000000200 */
[C---:B------:R-:W-:Y:S08]  /*15700*/  HMMA.16816.F32.BF16 R28, R108.reuse, R124, RZ ;  /* 0x0000007c6c1c723c */ /* 0x040ff000000418ff */
        /* <DEDUP_REMOVED lines=13> */
[C---:B------:R-:W-:Y:S08]  /*157e0*/  HMMA.16816.F32.BF16 R8, R144.reuse, R150, R8 ;  /* 0x000000969008723c */ /* 0x040ff00000041808 */
[C---:B------:R-:W-:Y:S08]  /*157f0*/  HMMA.16816.F32.BF16 R12, R144.reuse, R152, R12 ;  /* 0x00000098900c723c */ /* 0x040ff0000004180c */
[C---:B------:R-:W-:Y:S08]  /*15800*/  HMMA.16816.F32.BF16 R16, R144.reuse, R154, R16 ;  /* 0x0000009a9010723c */ /* 0x040ff00000041810 */
[C---:B-1----:R-:W-:Y:S08]  /*15810*/  HMMA.16816.F32.BF16 R20, R144.reuse, R112, R20 ;  /* 0x000000709014723c */ /* 0x042ff00000041814 */
        /* <DEDUP_REMOVED lines=16> */
[----:B------:R-:W1:Y:S07]  /*15920*/  LDSM.16.M88.4 R108, [R158] ;  /* 0x000000009e6c783b */ /* 0x000e6e0000000200 */
[C---:B--2---:R-:W-:Y:S08]  /*15930*/  HMMA.16816.F32.BF16 R4, R112.reuse, R116, R4 ;  /* 0x000000747004723c */ /* 0x044ff00000041804 */
[C---:B------:R-:W-:Y:S01]  /*15940*/  HMMA.16816.F32.BF16 R8, R112.reuse, R118, R8 ;  /* 0x000000767008723c */ /* 0x040fe20000041808 */
[----:B------:R-:W2:Y:S07]  /*15950*/  LDSM.16.M88.4 R116, [R157] ;  /* 0x000000009d74783b */ /* 0x000eae0000000200 */
[C---:B---3--:R-:W-:Y:S08]  /*15960*/  HMMA.16816.F32.BF16 R12, R112.reuse, R120, R12 ;  /* 0x00000078700c723c */ /* 0x048ff0000004180c */
        /* <DEDUP_REMOVED lines=10> */
[----:B------:R-:W3:Y:S07]  /*15a10*/  LDSM.16.M88.4 R124, [R102] ;  /* 0x00000000667c783b */ /* 0x000eee0000000200 */
[C---:B------:R-:W-:Y:S08]  /*15a20*/  HMMA.16816.F32.BF16 R44, R112.reuse, R128, R44 ;  /* 0x00000080702c723c */ /* 0x040ff0000004182c */
[C---:B------:R-:W-:Y:S08]  /*15a30*/  HMMA.16816.F32.BF16 R48, R112.reuse, R130, R48 ;  /* 0x000000827030723c */ /* 0x040ff00000041830 */
[C---:B-1----:R-:W-:Y:S08]  /*15a40*/  HMMA.16816.F32.BF16 R52, R112.reuse, R108, R52 ;  /* 0x0000006c7034723c */ /* 0x042ff00000041834 */
[C---:B------:R-:W-:Y:S01]  /*15a50*/  HMMA.16816.F32.BF16 R56, R112.reuse, R110, R56 ;  /* 0x0000006e7038723c */ /* 0x040fe20000041838 */
[----:B------:R-:W1:Y:S07]  /*15a60*/  LDSM.16.M88.4 R108, [R102+0x800] ;  /* 0x00080000666c783b */ /* 0x000e6e0000000200 */
[C---:B--2---:R-:W-:Y:S08]  /*15a70*/  HMMA.16816.F32.BF16 R60, R112.reuse, R116, R60 ;  /* 0x00000074703c723c */ /* 0x044ff0000004183c */
[----:B------:R-:W-:Y:S08]  /*15a80*/  HMMA.16816.F32.BF16 R64, R112, R118, R64 ;  /* 0x000000767040723c */ /* 0x000ff00000041840 */
[C---:B---3--:R-:W-:Y:S08]  /*15a90*/  HMMA.16816.F32.BF16 R4, R120.reuse, R124, R4 ;  /* 0x0000007c7804723c */ /* 0x048ff00000041804 */
[C---:B------:R-:W-:Y:S08]  /*15aa0*/  HMMA.16816.F32.BF16 R8, R120.reuse, R126, R8 ;  /* 0x0000007e7808723c */ /* 0x040ff00000041808 */
[C---:B-1----:R-:W-:Y:S08]  /*15ab0*/  HMMA.16816.F32.BF16 R12, R120.reuse, R108, R12 ;  /* 0x0000006c780c723c */ /* 0x042ff0000004180c */
[----:B------:R-:W-:Y:S01]  /*15ac0*/  FMUL.FTZ R245, R4, c[0x0][0x2ec] ;  /* 0x0000bb0004f57a20 */ /* 0x000fe20000410000 */
[C---:B------:R-:W-:Y:S03]  /*15ad0*/  HMMA.16816.F32.BF16 R16, R120.reuse, R110, R16 ;  /* 0x0000006e7810723c */ /* 0x040fe60000041810 */
[----:B------:R-:W-:Y:S02]  /*15ae0*/  FMUL.FTZ R243, R5, c[0x0][0x2ec] ;  /* 0x0000bb0005f37a20 */ /* 0x000fe40000410000 */
[----:B------:R-:W1:Y:S01]  /*15af0*/  MUFU.TANH R245, R245 ;  /* 0x000000f500f57308 */ /* 0x000e620000002400 */
[----:B------:R-:W-:Y:S02]  /*15b00*/  FMUL.FTZ R248, R6, c[0x0][0x2ec] ;  /* 0x0000bb0006f87a20 */ /* 0x000fe40000410000 */
[----:B------:R-:W-:Y:S04]  /*15b10*/  FMUL.FTZ R9, R9, c[0x0][0x2ec] ;  /* 0x0000bb0009097a20 */ /* 0x000fe80000410000 */
[----:B------:R-:W-:Y:S02]  /*15b20*/  FMUL.FTZ R10, R10, c[0x0][0x2ec] ;  /* 0x0000bb000a0a7a20 */ /* 0x000fe40000410000 */
[----:B------:R-:W-:Y:S01]  /*15b30*/  FMUL.FTZ R11, R11, c[0x0][0x2ec] ;  /* 0x0000bb000b0b7a20 */ /* 0x000fe20000410000 */
[----:B------:R-:W2:Y:S01]  /*15b40*/  MUFU.TANH R249, R9 ;  /* 0x0000000900f97308 */ /* 0x000ea20000002400 */
[----:B------:R-:W-:Y:S02]  /*15b50*/  FMUL.FTZ R246, R7, c[0x0][0x2ec] ;  /* 0x0000bb0007f67a20 */ /* 0x000fe40000410000 */
[----:B------:R-:W3:Y:S01]  /*15b60*/  LDSM.16.M88.4 R4, [R102+0x1000] ;  /* 0x001000006604783b */ /* 0x000ee20000000200 */
[----:B------:R-:W-:Y:S02]  /*15b70*/  FMUL.FTZ R241, R8, c[0x0][0x2ec] ;  /* 0x0000bb0008f17a20 */ /* 0x000fe40000410000 */
[----:B------:R-:W-:Y:S02]  /*15b80*/  FMUL.FTZ R251, R12, c[0x0][0x2ec] ;  /* 0x0000bb000cfb7a20 */ /* 0x000fe40000410000 */
[----:B------:R-:W-:Y:S02]  /*15b90*/  FMUL.FTZ R13, R13, c[0x0][0x2ec] ;  /* 0x0000bb000d0d7a20 */ /* 0x000fe40000410000 */
[----:B------:R-:W4:Y:S01]  /*15ba0*/  MUFU.TANH R252, R10 ;  /* 0x0000000a00fc7308 */ /* 0x000f220000002400 */
        /* <DEDUP_REMOVED lines=9> */
[C---:B---3--:R-:W-:Y:S01]  /*15c40*/  HMMA.16816.F32.BF16 R20, R120.reuse, R4, R20 ;  /* 0x000000047814723c */ /* 0x048fe20000041814 */
[----:B-----5:R-:W3:Y:S08]  /*15c50*/  LDSM.16.M88.4 R8, [R102+0x1800] ;  /* 0x001800006608783b */ /* 0x020ef00000000200 */
[----:B------:R-:W1:Y:S01]  /*15c60*/  MUFU.TANH R246, R246 ;  /* 0x000000f600f67308 */ /* 0x000e620000002400 */
[C---:B------:R-:W-:Y:S01]  /*15c70*/  HMMA.16816.F32.BF16 R24, R120.reuse, R6, R24 ;  /* 0x000000067818723c */ /* 0x040fe20000041818 */
[----:B------:R-:W5:Y:S08]  /*15c80*/  LDSM.16.M88.4 R4, [R102+0x2000] ;  /* 0x002000006604783b */ /* 0x000f700000000200 */
[----:B------:R-:W1:Y:S05]  /*15c90*/  MUFU.TANH R241, R241 ;  /* 0x000000f100f17308 */ /* 0x000e6a0000002400 */
        /* <DEDUP_REMOVED lines=10> */
[C---:B---3--:R-:W-:Y:S08]  /*15d40*/  HMMA.16816.F32.BF16 R28, R120.reuse, R8, R28 ;  /* 0x00000008781c723c */ /* 0x048ff0000004181c */
[----:B------:R3:W1:Y:S01]  /*15d50*/  MUFU.TANH R244, R14 ;  /* 0x0000000e00f47308 */ /* 0x0006620000002400 */
[C---:B------:R-:W-:Y:S01]  /*15d60*/  HMMA.16816.F32.BF16 R32, R120.reuse, R10, R32 ;  /* 0x0000000a7820723c */ /* 0x040fe20000041820 */
[----:B------:R-:W1:Y:S08]  /*15d70*/  LDSM.16.M88.4 R8, [R102+0x2800] ;  /* 0x002800006608783b */ /* 0x000e700000000200 */
[----:B------:R3:W1:Y:S01]  /*15d80*/  MUFU.TANH R242, R15 ;  /* 0x0000000f00f27308 */ /* 0x0006620000002400 */
[C---:B-----5:R-:W-:Y:S05]  /*15d90*/  HMMA.16816.F32.BF16 R36, R120.reuse, R4, R36 ;  /* 0x000000047824723c */ /* 0x060fea0000041824 */
[----:B------:R-:W-:Y:S03]  /*15da0*/  FMUL.FTZ R229, R28, c[0x0][0x2ec] ;  /* 0x0000bb001ce57a20 */ /* 0x000fe60000410000 */
[C---:B------:R-:W-:Y:S01]  /*15db0*/  HMMA.16816.F32.BF16 R40, R120.reuse, R6, R40 ;  /* 0x000000067828723c */ /* 0x040fe20000041828 */
[----:B------:R-:W2:Y:S01]  /*15dc0*/  MUFU.TANH R239, R239 ;  /* 0x000000ef00ef7308 */ /* 0x000ea20000002400 */
[----:B------:R-:W5:Y:S02]  /*15dd0*/  LDSM.16.M88.4 R4, [R102+0x3000] ;  /* 0x003000006604783b */ /* 0x000f640000000200 */
        /* <DEDUP_REMOVED lines=16> */
[----:B------:R-:W1:Y:S01]  /*15ee0*/  LDSM.16.M88.4 R8, [R102+0x3800] ;  /* 0x003800006608783b */ /* 0x000e620000000200 */
[----:B------:R-:W-:Y:S04]  /*15ef0*/  DEPBAR.LE SB0, 0x0 ;  /* 0x000080000000791a */ /* 0x000fe80000000000 */
[----:B------:R-:W-:Y:S02]  /*15f00*/  FMUL.FTZ R39, R39, c[0x0][0x2ec] ;  /* 0x0000bb0027277a20 */ /* 0x000fe40000410000 */
[----:B------:R-:W-:Y:S01]  /*15f10*/  FMUL.FTZ R41, R41, c[0x0][0x2ec] ;  /* 0x0000bb0029297a20 */ /* 0x000fe20000410000 */
[----:B------:R-:W1:Y:S01]  /*15f20*/  MUFU.TANH R237, R237 ;  /* 0x000000ed00ed7308 */ /* 0x000e620000002400 */
[----:B------:R-:W-:Y:S01]  /*15f30*/  BAR.SYNC.DEFER_BLOCKING 0x0 ;  /* 0x0000000000007b1d */ /* 0x000fe20000010000 */
[C---:B-----5:R-:W-:Y:S05]  /*15f40*/  HMMA.16816.F32.BF16 R52, R120.reuse, R4, R52 ;  /* 0x000000047834723c */ /* 0x060fea0000041834 */
        /* <DEDUP_REMOVED lines=37> */
[----:B------:R3:W1:Y:S10]  /*161a0*/  MUFU.TANH R227, R29 ;  /* 0x0000001d00e37308 */ /* 0x0006740000002400 */
[----:B------:R3:W1:Y:S10]  /*161b0*/  MUFU.TANH R228, R30 ;  /* 0x0000001e00e47308 */ /* 0x0006740000002400 */
[----:B------:R3:W1:Y:S10]  /*161c0*/  MUFU.TANH R226, R31 ;  /* 0x0000001f00e27308 */ /* 0x0006740000002400 */
        /* <DEDUP_REMOVED lines=34> */
[----:B------:R-:W1:Y:S10]  /*163f0*/  MUFU.TANH R36, R36 ;  /* 0x0000002400247308 */ /* 0x000e740000002400 */
[----:B------:R-:W1:Y:S01]  /*16400*/  MUFU.TANH R3, R3 ;  /* 0x0000000300037308 */ /* 0x000e620000002400 */
[----:B------:R-:W-:-:S05]  /*16410*/  @!P1 BRA `(.L_x_5754) ;  /* 0x0000098000009947 */ /* 0x000fca0003800000 */
[----:B--234-:R-:W-:Y:S05]  /*16420*/  IMAD.MOV.U32 R5, RZ, RZ, c[0x0][0x198] ;  /* 0x00006600ff057624 */ /* 0x01cfea00078e00ff */
[----:B------:R-:W-:Y:S04]  /*16430*/  LEA R6, -R5, RZ, 0x7 ;  /* 0x000000ff05067211 */ /* 0x000fe800078e39ff */
[----:B------:R-:W-:Y:S01]  /*16440*/  SHF.R.S32.HI R7, RZ, 0x1f, R6 ;  /* 0x0000001fff077819 */ /* 0x000fe20000011406 */
[----:B------:R-:W-:-:S05]  /*16450*/  @!P6 BRA `(.L_x_5755) ;  /* 0x000003c00000e947 */ /* 0x000fca0003800000 */
[----:B------:R-:W-:Y:S01]  /*16460*/  IMAD.SHL.U32 R11, R183, 0x80, RZ ;  /* 0x00000080b70b7824 */ /* 0x000fe200078e00ff */
[----:B------:R-:W-:Y:S04]  /*16470*/  IABS R0, c[0x0][0x2d0] ;  /* 0x0000b40000007a13 */ /* 0x000fe80000000000 */
[----:B------:R-:W2:Y:S01]  /*16480*/  I2F.RP R10, R0 ;  /* 0x00000000000a7306 */ /* 0x000ea20000209400 */
[C---:B------:R-:W-:Y:S02]  /*16490*/  IADD3 R8, R11.reuse, -0x100, RZ ;  /* 0xffffff000b087810 */ /* 0x040fe40007ffe0ff */
[----:B------:R-:W-:Y:S04]  /*164a0*/  IADD3 R11, R11, -0x80, RZ ;  /* 0xffffff800b0b7810 */ /* 0x000fe80007ffe0ff */
[----:B------:R-:W-:Y:S02]  /*164b0*/  IABS R4, R11 ;  /* 0x0000000b00047213 */ /* 0x000fe40000000000 */
[----:B------:R-:W-:Y:S01]  /*164c0*/  LOP3.LUT R11, R11, c[0x0][0x2d0], RZ, 0x3c, !PT ;  /* 0x0000b4000b0b7a12 */ /* 0x000fe200078e3cff */
[----:B--2---:R-:W2:Y:S02]  /*164d0*/  MUFU.RCP R2, R10 ;  /* 0x0000000a00027308 */ /* 0x004ea40000001000 */
[----:B--2---:R-:W-:Y:S02]  /*164e0*/  IADD3 R6, R2, 0xffffffe, RZ ;  /* 0x0ffffffe02067810 */ /* 0x004fe40007ffe0ff */
[----:B------:R-:W-:Y:S06]  /*164f0*/  IABS R2, R8 ;  /* 0x0000000800027213 */ /* 0x000fec0000000000 */
[----:B------:R-:W2:Y:S01]  /*16500*/  F2I.FTZ.U32.TRUNC.NTZ R7, R6 ;  /* 0x0000000600077305 */ /* 0x000ea2000021f000 */
[----:B------:R-:W-:Y:S04]  /*16510*/  LOP3.LUT R8, R8, c[0x0][0x2d0], RZ, 0x3c, !PT ;  /* 0x0000b40008087a12 */ /* 0x000fe800078e3cff */
[----:B------:R-:W-:Y:S01]  /*16520*/  ISETP.GE.AND P3, PT, R8, RZ, PT ;  /* 0x000000ff0800720c */ /* 0x000fe20003f66270 */
[--C-:B--2---:R-:W-:Y:S02]  /*16530*/  IMAD.MOV R9, RZ, RZ, -R7.reuse ;  /* 0x000000ffff097224 */ /* 0x104fe400078e0a07 */
        /* <DEDUP_REMOVED lines=46> */
.L_x_5755:
[----:B------:R2:W-:Y:S01]  /*16820*/  @P0 STS.128 [R184+0x2000], RZ ;  /* 0x002000ffb8000388 */ /* 0x0005e20000000c00 */
[----:B------:R-:W-:Y:S01]  /*16830*/  LEA R24, P4, R6, R180, 0x1 ;  /* 0x000000b406187211 */ /* 0x000fe200078808ff */
[----:B------:R-:W-:Y:S01]  /*16840*/  @!P0 IMAD.MOV.U32 R8, RZ, RZ, c[0x0][0x19c] ;  /* 0x00006700ff088624 */ /* 0x000fe200078e00ff */
[-C--:B------:R-:W-:Y:S01]  /*16850*/  @!P0 IADD3 R9, P2, R174, R6.reuse, RZ ;  /* 0x00000006ae098210 */ /* 0x080fe20007f5e0ff */
[----:B------:R-:W-:Y:S01]  /*16860*/  @!P0 IMAD.MOV.U32 R0, RZ, RZ, c[0x0][0x19c] ;  /* 0x00006700ff008624 */ /* 0x000fe200078e00ff */
[--C-:B------:R-:W-:Y:S01]  /*16870*/  LEA.HI.X R25, R6, R181, R7.reuse, 0x1, P4 ;  /* 0x000000b506197211 */ /* 0x100fe200020f0c07 */
[C-C-:B------:R-:W-:Y:S01]  /*16880*/  @!P0 IMAD.WIDE.U32 R20, R5.reuse, 0x30, R6.reuse ;  /* 0x0000003005148825 */ /* 0x140fe200078e0006 */
[CC--:B------:R-:W-:Y:S02]  /*16890*/  @!P0 LEA R11, P1, R5.reuse, R6.reuse, 0x5 ;  /* 0x00000006050b8211 */ /* 0x0c0fe400078228ff */
[----:B------:R-:W-:Y:S01]  /*168a0*/  @!P0 LEA R10, P3, R5, R6, 0x6 ;  /* 0x00000006050a8211 */ /* 0x000fe200078630ff */
[----:B------:R-:W-:Y:S01]  /*168b0*/  @!PT LDS RZ, [RZ] ;  /* 0x00000000fffff984 */ /* 0x000fe20000000800 */
[----:B------:R-:W-:Y:S01]  /*168c0*/  @!PT LDS RZ, [RZ] ;  /* 0x00000000fffff984 */ /* 0x000fe20000000800 */
[----:B------:R-:W-:Y:S01]  /*168d0*/  @!PT LDS RZ, [RZ] ;  /* 0x00000000fffff984 */ /* 0x000fe20000000800 */
[----:B------:R2:W-:Y:S01]  /*168e0*/  @!P0 LDGSTS.E.BYPASS.LTC128B.128 [R184+0x2000], [R24.64] ;  /* 0x0200000018b88fae */ /* 0x0005e2000b901d46 */
[--C-:B------:R-:W-:Y:S01]  /*168f0*/  @!P0 IMAD.X R4, R173, 0x1, R7.reuse, P2 ;  /* 0x00000001ad048824 */ /* 0x100fe200010e0607 */
[CC--:B------:R-:W-:Y:S01]  /*16900*/  @!P0 LEA R22, P2, R9.reuse, R180.reuse, 0x1 ;  /* 0x000000b409168211 */ /* 0x0c0fe200078408ff */
[--C-:B------:R-:W-:Y:S01]  /*16910*/  @!P0 IMAD.MOV.U32 R18, RZ, RZ, R6.reuse ;  /* 0x000000ffff128224 */ /* 0x100fe200078e0006 */
[----:B------:R2:W-:Y:S01]  /*16920*/  @P0 STS.128 [R184+0x2800], RZ ;  /* 0x002800ffb8000388 */ /* 0x0005e20000000c00 */
[----:B------:R-:W-:Y:S01]  /*16930*/  @!P0 MOV R19, R7 ;  /* 0x0000000700138202 */ /* 0x000fe20000000f00 */
[----:B------:R-:W-:Y:S01]  /*16940*/  @!P0 IMAD.MOV.U32 R14, RZ, RZ, R6 ;  /* 0x000000ffff0e8224 */ /* 0x000fe200078e0006 */
[----:B------:R-:W-:Y:S01]  /*16950*/  @!P0 LEA.HI.X R23, R9, R181, R4, 0x1, P2 ;  /* 0x000000b509178211 */ /* 0x000fe200010f0c04 */
[----:B------:R-:W-:Y:S01]  /*16960*/  @!P0 IMAD.MOV.U32 R15, RZ, RZ, R7 ;  /* 0x000000ffff0f8224 */ /* 0x000fe200078e0007 */
[-C--:B------:R-:W-:Y:S01]  /*16970*/  @!P0 MOV R13, R7.reuse ;  /* 0x00000007000d8202 */ /* 0x080fe20000000f00 */
[----:B------:R-:W-:Y:S01]  /*16980*/  @!P0 IMAD.MOV.U32 R12, RZ, RZ, R6 ;  /* 0x000000ffff0c8224 */ /* 0x000fe200078e0006 */
[-C--:B------:R-:W-:Y:S01]  /*16990*/  @!P0 LEA.HI.X R8, R5, R7.reuse, R8, 0x5, P1 ;  /* 0x0000000705088211 */ /* 0x080fe200008f2c08 */
[----:B------:R-:W-:Y:S01]  /*169a0*/  @!PT LDS RZ, [RZ] ;  /* 0x00000000fffff984 */ /* 0x000fe20000000800 */
[----:B------:R-:W-:Y:S01]  /*169b0*/  @!PT LDS RZ, [RZ] ;  /* 0x00000000fffff984 */ /* 0x000fe20000000800 */
[----:B------:R-:W-:Y:S01]  /*169c0*/  @!PT LDS RZ, [RZ] ;  /* 0x00000000fffff984 */ /* 0x000fe20000000800 */
[----:B------:R2:W-:Y:S01]  /*169d0*/  @!P0 LDGSTS.E.BYPASS.LTC128B.128 [R184+0x2800], [R22.64] ;  /* 0x0280000016b88fae */ /* 0x0005e2000b901d46 */
[----:B------:R-:W-:Y:S01]  /*169e0*/  @!P0 IMAD.MOV.U32 R2, RZ, RZ, c[0x0][0x19c] ;  /* 0x00006700ff028624 */ /* 0x000fe200078e00ff */
[-C--:B------:R-:W-:Y:S01]  /*169f0*/  @!P0 LEA R26, P1, R11, R180.reuse, 0x1 ;  /* 0x000000b40b1a8211 */ /* 0x080fe200078208ff */
[C---:B------:R-:W-:Y:S01]  /*16a00*/  @!P0 IMAD.WIDE.U32 R18, R5.reuse, 0x50, R18 ;  /* 0x0000005005128825 */ /* 0x040fe200078e0012 */
[----:B------:R2:W-:Y:S01]  /*16a10*/  @P0 STS.128 [R184+0x3000], RZ ;  /* 0x003000ffb8000388 */ /* 0x0005e20000000c00 */
[C---:B------:R-:W-:Y:S02]  /*16a20*/  @!P0 LEA.HI.X R0, R5.reuse, R7, R0, 0x6, P3 ;  /* 0x0000000705008211 */ /* 0x040fe400018f3400 */
[----:B------:R-:W-:Y:S01]  /*16a30*/  @!P0 IMAD.WIDE.U32 R14, R5, 0x60, R14 ;  /* 0x00000060050e8825 */ /* 0x000fe200078e000e */
[----:B------:R-:W-:Y:S02]  /*16a40*/  @!P0 LEA.HI.X R27, R11, R181, R8, 0x1, P1 ;  /* 0x000000b50b1b8211 */ /* 0x000fe400008f0c08 */
[-C--:B------:R-:W-:Y:S01]  /*16a50*/  @!P0 LEA R28, P1, R20, R180.reuse, 0x1 ;  /* 0x000000b4141c8211 */ /* 0x080fe200078208ff */
[----:B------:R-:W-:Y:S02]  /*16a60*/  @!P0 IMAD.WIDE.U32 R12, R5, 0x70, R12 ;  /* 0x00000070050c8825 */ /* 0x000fe400078e000c */
[----:B------:R-:W-:Y:S01]  /*16a70*/  @!PT LDS RZ, [RZ] ;  /* 0x00000000fffff984 */ /* 0x000fe20000000800 */
[----:B------:R-:W-:Y:S01]  /*16a80*/  @!PT LDS RZ, [RZ] ;  /* 0x00000000fffff984 */ /* 0x000fe20000000800 */
[----:B------:R-:W-:Y:S01]  /*16a90*/  @!PT LDS RZ, [RZ] ;  /* 0x00000000fffff984 */ /* 0x000fe20000000800 */
[----:B------:R2:W-:Y:S02]  /*16aa0*/  @!P0 LDGSTS.E.BYPASS.LTC128B.128 [R184+0x3000], [R26.64] ;  /* 0x030000001ab88fae */ /* 0x0005e4000b901d46 */
[----:B------:R-:W-:Y:S02]  /*16ab0*/  @!P0 IMAD R5, R2, 0x30, RZ ;  /* 0x0000003002058824 */ /* 0x000fe400078e02ff */
[----:B------:R2:W-:Y:S01]  /*16ac0*/  @P0 STS.128 [R184+0x3800], RZ ;  /* 0x003800ffb8000388 */ /* 0x0005e20000000c00 */
[----:B------:R-:W-:Y:S02]  /*16ad0*/  @!P0 IMAD.MOV.U32 R4, RZ, RZ, c[0x0][0x19c] ;  /* 0x00006700ff048624 */ /* 0x000fe400078e00ff */
[----:B------:R-:W-:Y:S01]  /*16ae0*/  @!P0 IADD3 R5, R5, R21, RZ ;  /* 0x0000001505058210 */ /* 0x000fe20007ffe0ff */
[----:B------:R-:W-:Y:S02]  /*16af0*/  @!P0 IMAD.MOV.U32 R6, RZ, RZ, c[0x0][0x19c] ;  /* 0x00006700ff068624 */ /* 0x000fe400078e00ff */
        /* <DEDUP_REMOVED lines=14> */
[----:B------:R-:W-:Y:S01]  /*16be0*/  @!P0 LEA R8, P1, R12, R180, 0x1 ;  /* 0x000000b40c088211 */ /* 0x000fe200078208ff */
        /* <DEDUP_REMOVED lines=8> */
[----:B------:R-:W-:Y:S01]  /*16c70*/  MOV R180, R24 ;  /* 0x0000001800b47202 */ /* 0x000fe20000000f00 */
[----:B------:R2:W-:Y:S03]  /*16c80*/  @P0 STS.128 [R184+0x4800], RZ ;  /* 0x004800ffb8000388 */ /* 0x0005e60000000c00 */
        /* <DEDUP_REMOVED lines=17> */
.L_x_5754:
[----:B--234-:R-:W-:Y:S01]  /*16da0*/  FMNMX.FTZ R0, R245, R105, !PT ;  /* 0x00000069f5007209 */ /* 0x01cfe20007810000 */
        /* <DEDUP_REMOVED lines=24> */
[----:B-1----:R-:W-:Y:S01]  /*16f30*/  FMNMX.FTZ R0, R233, R0, !PT ;  /* 0x00000000e9007209 */ /* 0x002fe20007810000 */
        /* <DEDUP_REMOVED lines=80> */
[C---:B-1----:R-:W-:Y:S02]  /*17440*/  FMUL.FTZ R8, R38.reuse, R92 ;  /* 0x0000005c26087220 */ /* 0x042fe40000410000 */
[C---:B------:R-:W-:Y:S02]  /*17450*/  FMUL.FTZ R9, R38.reuse, R93 ;  /* 0x0000005d26097220 */ /* 0x040fe40000410000 */
[C---:B------:R-:W-:Y:S01]  /*17460*/  FMUL.FTZ R17, R38.reuse, R85 ;  /* 0x0000005526117220 */ /* 0x040fe20000410000 */
[----:B------:R-:W-:Y:S01]  /*17470*/  MUFU.EX2 R112, R112 ;  /* 0x0000007000707308 */ /* 0x000fe20000000800 */
[C---:B------:R-:W-:Y:S02]  /*17480*/  FMUL.FTZ R4, R38.reuse, R96 ;  /* 0x0000006026047220 */ /* 0x040fe40000410000 */
[C---:B------:R-:W-:Y:S02]  /*17490*/  FMUL.FTZ R5, R38.reuse, R97 ;  /* 0x0000006126057220 */ /* 0x040fe40000410000 */
[C---:B--2---:R-:W-:Y:S02]  /*174a0*/  FMUL.FTZ R10, R37.reuse, R94 ;  /* 0x0000005e250a7220 */ /* 0x044fe40000410000 */
[----:B------:R-:W-:Y:S02]  /*174b0*/  FMUL.FTZ R11, R37, R95 ;  /* 0x0000005f250b7220 */ /* 0x000fe40000410000 */
[----:B------:R-:W-:Y:S01]  /*174c0*/  LDSM.16.MT88.4 R92, [R164+0x9800] ;  /* 0x00980000a45c783b */ /* 0x000fe20000004200 */
[----:B------:R-:W1:Y:S01]  /*174d0*/  MUFU.EX2 R111, R111 ;  /* 0x0000006f006f7308 */ /* 0x000e620000000800 */
[--C-:B------:R-:W-:Y:S02]  /*174e0*/  FFMA.FTZ R116, R245, c[0x0][0x23c], -R110.reuse ;  /* 0x00008f00f5747a23 */ /* 0x100fe4000001086e */
[----:B------:R-:W-:Y:S02]  /*174f0*/  FFMA.FTZ R108, R249, c[0x0][0x23c], -R110 ;  /* 0x00008f00f96c7a23 */ /* 0x000fe4000001086e */
[C---:B------:R-:W-:Y:S02]  /*17500*/  FMUL.FTZ R19, R37.reuse, R87 ;  /* 0x0000005725137220 */ /* 0x040fe40000410000 */
        /* <DEDUP_REMOVED lines=12> */
[----:B------:R-:W-:Y:S02]  /*175d0*/  FFMA.FTZ R112, R37, R188, R112 ;  /* 0x000000bc25707223 */ /* 0x000fe40000010070 */
[----:B------:R-:W-:Y:S02]  /*175e0*/  FMUL.FTZ R25, R38, R77 ;  /* 0x0000004d26197220 */ /* 0x000fe40000410000 */
[----:B------:R-:W-:Y:S01]  /*175f0*/  FADD.FTZ R86, R111, R112 ;  /* 0x000000706f567221 */ /* 0x000fe20000010000 */
[----:B------:R-:W1:Y:S01]  /*17600*/  MUFU.EX2 R108, R108 ;  /* 0x0000006c006c7308 */ /* 0x000e620000000800 */
[----:B------:R-:W-:Y:S02]  /*17610*/  FFMA.FTZ R77, R229, c[0x0][0x23c], -R110 ;  /* 0x00008f00e54d7a23 */ /* 0x000fe4000001086e */
[----:B------:R-:W-:Y:S01]  /*17620*/  FMUL.FTZ R27, R37, R79 ;  /* 0x0000004f251b7220 */ /* 0x000fe20000410000 */
[C---:B--2---:R-:W-:Y:S01]  /*17630*/  F2FP.BF16.PACK_AB R40, R113.reuse, R116 ;  /* 0x000000747128723e */ /* 0x044fe200000010ff */
[--C-:B------:R-:W-:Y:S02]  /*17640*/  FFMA.FTZ R79, R228, c[0x0][0x23c], -R39.reuse ;  /* 0x00008f00e44f7a23 */ /* 0x100fe40000010827 */
[----:B------:R-:W-:Y:S02]  /*17650*/  FFMA.FTZ R116, R38, R189, R116 ;  /* 0x000000bd26747223 */ /* 0x000fe40000010074 */
[--C-:B------:R-:W-:Y:S01]  /*17660*/  FFMA.FTZ R71, R234, c[0x0][0x23c], -R39.reuse ;  /* 0x00008f00ea477a23 */ /* 0x100fe20000010827 */
[----:B------:R-:W-:Y:S01]  /*17670*/  MUFU.EX2 R103, R103 ;  /* 0x0000006700677308 */ /* 0x000fe20000000800 */
[----:B------:R-:W-:Y:S02]  /*17680*/  FADD.FTZ R78, R113, R116 ;  /* 0x00000074714e7221 */ /* 0x000fe40000010000 */
[----:B------:R-:W-:Y:S02]  /*17690*/  FFMA.FTZ R69, R233, c[0x0][0x23c], -R110 ;  /* 0x00008f00e9457a23 */ /* 0x000fe4000001086e */
[--C-:B------:R-:W-:Y:S02]  /*176a0*/  FFMA.FTZ R236, R236, c[0x0][0x23c], -R39.reuse ;  /* 0x00008f00ecec7a23 */ /* 0x100fe40000010827 */
[--C-:B------:R-:W-:Y:S02]  /*176b0*/  FFMA.FTZ R115, R218, c[0x0][0x23c], -R39.reuse ;  /* 0x00008f00da737a23 */ /* 0x100fe40000010827 */
[--C-:B------:R-:W-:Y:S01]  /*176c0*/  FFMA.FTZ R118, R220, c[0x0][0x23c], -R39.reuse ;  /* 0x00008f00dc767a23 */ /* 0x100fe20000010827 */
[----:B------:R-:W2:Y:S01]  /*176d0*/  MUFU.EX2 R60, R60 ;  /* 0x0000003c003c7308 */ /* 0x000ea20000000800 */
[--C-:B------:R-:W-:Y:S02]  /*176e0*/  FFMA.FTZ R119, R216, c[0x0][0x23c], -R39.reuse ;  /* 0x00008f00d8777a23 */ /* 0x100fe40000010827 */
[--C-:B------:R-:W-:Y:S01]  /*176f0*/  FFMA.FTZ R122, R214, c[0x0][0x23c], -R39.reuse ;  /* 0x00008f00d67a7a23 */ /* 0x100fe20000010827 */
[----:B-1----:R-:W-:Y:S01]  /*17700*/  F2FP.BF16.PACK_AB R42, R108, R109 ;  /* 0x0000006d6c2a723e */ /* 0x002fe200000010ff */
[----:B------:R-:W-:Y:S02]  /*17710*/  FADD.FTZ R109, R109, R78 ;  /* 0x0000004e6d6d7221 */ /* 0x000fe40000010000 */
[--C-:B------:R-:W-:Y:S02]  /*17720*/  FFMA.FTZ R123, R212, c[0x0][0x23c], -R39.reuse ;  /* 0x00008f00d47b7a23 */ /* 0x100fe40000010827 */
[--C-:B------:R-:W-:Y:S01]  /*17730*/  FFMA.FTZ R126, R210, c[0x0][0x23c], -R39.reuse ;  /* 0x00008f00d27e7a23 */ /* 0x100fe20000010827 */
[----:B------:R1:W-:Y:S01]  /*17740*/  MUFU.EX2 R84, R24 ;  /* 0x0000001800547308 */ /* 0x0003e20000000800 */
        /* <DEDUP_REMOVED lines=9> */
[----:B------:R-:W-:Y:S02]  /*177e0*/  FADD.FTZ R103, R103, R86 ;  /* 0x0000005667677221 */ /* 0x000fe40000010000 */
[--C-:B------:R-:W-:Y:S02]  /*177f0*/  FFMA.FTZ R36, R36, c[0x0][0x23c], -R39.reuse ;  /* 0x00008f0024247a23 */ /* 0x100fe40000010827 */
[--C-:B------:R-:W-:Y:S01]  /*17800*/  FFMA.FTZ R61, R251, c[0x0][0x23c], -R110.reuse ;  /* 0x00008f00fb3d7a23 */ /* 0x100fe2000001086e */
[----:B------:R-:W-:Y:S01]  /*17810*/  MUFU.EX2 R66, R66 ;  /* 0x0000004200427308 */ /* 0x000fe20000000800 */
[C---:B------:R-:W-:Y:S05]  /*17820*/  HMMA.16816.F32.BF16 R4, R40.reuse, R12, R4 ;  /* 0x0000000c2804723c */ /* 0x040fea0000041804 */
[C---:B-1----:R-:W-:Y:S02]  /*17830*/  FMUL.FTZ R24, R38.reuse, R76 ;  /* 0x0000004c26187220 */ /* 0x042fe40000410000 */
        /* <DEDUP_REMOVED lines=28> */
[----:B------:R-:W3:Y:S01]  /*17a00*/  MUFU.EX2 R81, R81 ;  /* 0x0000005100517308 */ /* 0x000ee20000000800 */
[C---:B------:R-:W-:Y:S03]  /*17a10*/  HMMA.16816.F32.BF16 R24, R40.reuse, R30, R24 ;  /* 0x0000001e2818723c */ /* 0x040fe60000041818 */
[----:B------:R-:W-:Y:S02]  /*17a20*/  FMUL.FTZ R29, R38, R73 ;  /* 0x00000049261d7220 */ /* 0x000fe40000410000 */
[--C-:B------:R-:W-:Y:S02]  /*17a30*/  FFMA.FTZ R72, R232, c[0x0][0x23c], -R39.reuse ;  /* 0x00008f00e8487a23 */ /* 0x100fe40000010827 */
[C---:B------:R-:W-:Y:S02]  /*17a40*/  FMUL.FTZ R30, R37.reuse, R74 ;  /* 0x0000004a251e7220 */ /* 0x040fe40000410000 */
[----:B------:R-:W4:Y:S03]  /*17a50*/  MUFU.EX2 R73, R235 ;  /* 0x000000eb00497308 */ /* 0x000f260000000800 */
[----:B------:R-:W-:Y:S02]  /*17a60*/  FMUL.FTZ R31, R37, R75 ;  /* 0x0000004b251f7220 */ /* 0x000fe40000410000 */
[----:B------:R-:W-:Y:S02]  /*17a70*/  FFMA.FTZ R75, R230, c[0x0][0x23c], -R39 ;  /* 0x00008f00e64b7a23 */ /* 0x000fe40000010827 */
[--C-:B------:R-:W-:Y:S02]  /*17a80*/  FFMA.FTZ R74, R227, c[0x0][0x23c], -R110.reuse ;  /* 0x00008f00e34a7a23 */ /* 0x100fe4000001086e */
[--C-:B------:R-:W-:Y:S01]  /*17a90*/  FFMA.FTZ R114, R219, c[0x0][0x23c], -R110.reuse ;  /* 0x00008f00db727a23 */ /* 0x100fe2000001086e */
[C---:B------:R-:W-:Y:S01]  /*17aa0*/  HMMA.16816.F32.BF16 R28, R40.reuse, R44, R28 ;  /* 0x0000002c281c723c */ /* 0x040fe2000004181c */
[----:B------:R-:W-:Y:S02]  /*17ab0*/  MUFU.EX2 R68, R236 ;  /* 0x000000ec00447308 */ /* 0x000fe40000000800 */
[--C-:B------:R-:W-:Y:S02]  /*17ac0*/  FFMA.FTZ R117, R217, c[0x0][0x23c], -R110.reuse ;  /* 0x00008f00d9757a23 */ /* 0x100fe4000001086e */
[--C-:B------:R-:W-:Y:S02]  /*17ad0*/  FFMA.FTZ R120, R215, c[0x0][0x23c], -R110.reuse ;  /* 0x00008f00d7787a23 */ /* 0x100fe4000001086e */
[--C-:B------:R-:W-:Y:S01]  /*17ae0*/  FFMA.FTZ R121, R213, c[0x0][0x23c], -R110.reuse ;  /* 0x00008f00d5797a23 */ /* 0x100fe2000001086e */
[----:B------:R-:W-:Y:S01]  /*17af0*/  HMMA.16816.F32.BF16 R32, R40, R46, R32 ;  /* 0x0000002e2820723c */ /* 0x000fe20000041820 */
[----:B------:R-:W5:Y:S02]  /*17b00*/  LDSM.16.MT88.4 R44, [R160+0x6800] ;  /* 0x00680000a02c783b */ /* 0x000f640000004200 */
[----:B------:R-:W4:Y:S01]  /*17b10*/  MUFU.EX2 R71, R71 ;  /* 0x0000004700477308 */ /* 0x000f220000000800 */
[--C-:B------:R-:W-:Y:S02]  /*17b20*/  FFMA.FTZ R124, R211, c[0x0][0x23c], -R110.reuse ;  /* 0x00008f00d37c7a23 */ /* 0x100fe4000001086e */
[--C-:B------:R-:W-:Y:S01]  /*17b30*/  FFMA.FTZ R125, R209, c[0x0][0x23c], -R110.reuse ;  /* 0x00008f00d17d7a23 */ /* 0x100fe2000001086e */
[----:B-1----:R-:W-:Y:S01]  /*17b40*/  F2FP.BF16.PACK_AB R42, R84, R67 ;  /* 0x00000043542a723e */ /* 0x002fe200000010ff */
[--C-:B------:R-:W-:Y:S01]  /*17b50*/  FFMA.FTZ R38, R207, c[0x0][0x23c], -R110.reuse ;  /* 0x00008f00cf267a23 */ /* 0x100fe2000001086e */
[----:B--2---:R-:W-:Y:S03]  /*17b60*/  F2FP.BF16.PACK_AB R40, R62, R61 ;  /* 0x0000003d3e28723e */ /* 0x004fe600000010ff */
[----:B------:R-:W-:Y:S01]  /*17b70*/  F2FP.BF16.PACK_AB R41, R66, R65 ;  /* 0x000000414229723e */ /* 0x000fe200000010ff */
[----:B------:R-:W-:Y:S01]  /*17b80*/  MUFU.EX2 R69, R69 ;  /* 0x0000004500457308 */ /* 0x000fe20000000800 */
[----:B---3--:R-:W-:Y:S01]  /*17b90*/  F2FP.BF16.PACK_AB R43, R81, R80 ;  /* 0x00000050512b723e */ /* 0x008fe200000010ff */
[--C-:B------:R-:W-:Y:S02]  /*17ba0*/  FFMA.FTZ R129, R205, c[0x0][0x23c], -R110.reuse ;  /* 0x00008f00cd817a23 */ /* 0x100fe4000001086e */
[--C-:B------:R-:W-:Y:S02]  /*17bb0*/  FFMA.FTZ R130, R203, c[0x0][0x23c], -R110.reuse ;  /* 0x00008f00cb827a23 */ /* 0x100fe4000001086e */
[--C-:B------:R-:W-:Y:S02]  /*17bc0*/  FFMA.FTZ R37, R199, c[0x0][0x23c], -R110.reuse ;  /* 0x00008f00c7257a23 */ /* 0x100fe4000001086e */
[C---:B------:R-:W-:Y:S02]  /*17bd0*/  HMMA.16816.F32.BF16 R4, R40.reuse, R48, R4 ;  /* 0x000000302804723c */ /* 0x040fe40000041804 */
[----:B------:R-:W-:Y:S01]  /*17be0*/  MUFU.EX2 R77, R77 ;  /* 0x0000004d004d7308 */ /* 0x000fe20000000800 */
[--C-:B------:R-:W-:Y:S02]  /*17bf0*/  FFMA.FTZ R201, R201, c[0x0][0x23c], -R110.reuse ;  /* 0x00008f00c9c97a23 */ /* 0x100fe4000001086e */
[--C-:B------:R-:W-:Y:S02]  /*17c00*/  FFMA.FTZ R113, R195, c[0x0][0x23c], -R110.reuse ;  /* 0x00008f00c3717a23 */ /* 0x100fe4000001086e */
[----:B------:R-:W-:Y:S01]  /*17c10*/  FFMA.FTZ R134, R197, c[0x0][0x23c], -R110 ;  /* 0x00008f00c5867a23 */ /* 0x000fe2000001086e */
[C---:B------:R-:W-:Y:S01]  /*17c20*/  HMMA.16816.F32.BF16 R8, R40.reuse, R50, R8 ;  /* 0x000000322808723c */ /* 0x040fe20000041808 */
[----:B------:R-:W1:Y:S03]  /*17c30*/  LDSM.16.MT88.4 R48, [R164+0x7000] ;  /* 0x00700000a430783b */ /* 0x000e660000004200 */
[----:B------:R-:W-:Y:S01]  /*17c40*/  MUFU.EX2 R79, R79 ;  /* 0x0000004f004f7308 */ /* 0x000fe20000000800 */
[----:B------:R-:W-:Y:S02]  /*17c50*/  FADD.FTZ R108, R108, R109 ;  /* 0x0000006d6c6c7221 */ /* 0x000fe40000010000 */
[----:B------:R-:W-:Y:S01]  /*17c60*/  FADD.FTZ R60, R60, R103 ;  /* 0x000000673c3c7221 */ /* 0x000fe20000010000 */
[C---:B------:R-:W-:Y:S04]  /*17c70*/  HMMA.16816.F32.BF16 R12, R40.reuse, R52, R12 ;  /* 0x00000034280c723c */ /* 0x040fe8000004180c */
[----:B------:R-:W-:Y:S01]  /*17c80*/  FADD.FTZ R61, R61, R108 ;  /* 0x0000006c3d3d7221 */ /* 0x000fe20000010000 */
[----:B------:R-:W-:Y:S01]  /*17c90*/  MOV R103, R0 ;  /* 0x0000000000677202 */ /* 0x000fe20000000f00 */
[----:B------:R-:W-:Y:S01]  /*17ca0*/  MUFU.EX2 R74, R74 ;  /* 0x0000004a004a7308 */ /* 0x000fe20000000800 */
[----:B------:R-:W-:Y:S01]  /*17cb0*/  FADD.FTZ R65, R65, R60 ;  /* 0x0000003c41417221 */ /* 0x000fe20000010000 */
[C---:B------:R-:W-:Y:S01]  /*17cc0*/  HMMA.16816.F32.BF16 R16, R40.reuse, R54, R16 ;  /* 0x000000362810723c */ /* 0x040fe20000041810 */
[----:B------:R-:W2:Y:S03]  /*17cd0*/  LDSM.16.MT88.4 R52, [R162+0x7000] ;  /* 0x00700000a234783b */ /* 0x000ea60000004200 */
[----:B------:R-:W-:Y:S02]  /*17ce0*/  FADD.FTZ R62, R62, R61 ;  /* 0x0000003d3e3e7221 */ /* 0x000fe40000010000 */
[----:B------:R-:W-:Y:S02]  /*17cf0*/  FADD.FTZ R65, R66, R65 ;  /* 0x0000004142417221 */ /* 0x000fe40000010000 */
[C---:B------:R-:W-:Y:S01]  /*17d00*/  HMMA.16816.F32.BF16 R20, R40.reuse, R56, R20 ;  /* 0x000000382814723c */ /* 0x040fe20000041814 */
[----:B------:R-:W3:Y:S03]  /*17d10*/  MUFU.EX2 R70, R70 ;  /* 0x0000004600467308 */ /* 0x000ee60000000800 */
[----:B------:R-:W-:Y:S02]  /*17d20*/  FADD.FTZ R67, R67, R62 ;  /* 0x0000003e43437221 */ /* 0x000fe40000010000 */
[----:B------:R-:W-:Y:S02]  /*17d30*/  FADD.FTZ R80, R80, R65 ;  /* 0x0000004150507221 */ /* 0x000fe40000010000 */
[C---:B------:R-:W-:Y:S01]  /*17d40*/  HMMA.16816.F32.BF16 R24, R40.reuse, R58, R24 ;  /* 0x0000003a2818723c */ /* 0x040fe20000041818 */
[----:B------:R-:W1:Y:S02]  /*17d50*/  LDSM.16.MT88.4 R56, [R161+0x7000] ;  /* 0x00700000a138783b */ /* 0x000e640000004200 */
[----:B------:R-:W-:Y:S01]  /*17d60*/  MUFU.EX2 R72, R72 ;  /* 0x0000004800487308 */ /* 0x000fe20000000800 */
[----:B------:R-:W-:Y:S02]  /*17d70*/  FADD.FTZ R67, R84, R67 ;  /* 0x0000004354437221 */ /* 0x000fe40000010000 */
[----:B------:R-:W-:Y:S02]  /*17d80*/  FADD.FTZ R81, R81, R80 ;  /* 0x0000005051517221 */ /* 0x000fe40000010000 */
[C---:B-----5:R-:W-:Y:S01]  /*17d90*/  HMMA.16816.F32.BF16 R28, R40.reuse, R44, R28 ;  /* 0x0000002c281c723c */ /* 0x060fe2000004181c */
[----:B------:R-:W-:Y:S04]  /*17da0*/  LDSM.16.MT88.4 R84, [R162+0x9800] ;  /* 0x00980000a254783b */ /* 0x000fe80000004200 */
[----:B------:R-:W5:Y:S03]  /*17db0*/  MUFU.EX2 R75, R75 ;  /* 0x0000004b004b7308 */ /* 0x000f660000000800 */
[----:B------:R-:W-:Y:S01]  /*17dc0*/  HMMA.16816.F32.BF16 R32, R40, R46, R32 ;  /* 0x0000002e2820723c */ /* 0x000fe20000041820 */
[----:B------:R-:W2:Y:S06]  /*17dd0*/  LDSM.16.MT88.4 R44, [R160+0x7000] ;  /* 0x00700000a02c783b */ /* 0x000eac0000004200 */
[----:B----4-:R-:W-:Y:S01]  /*17de0*/  F2FP.BF16.PACK_AB R40, R73, R76 ;  /* 0x0000004c4928723e */ /* 0x010fe200000010ff */
[----:B------:R-:W4:Y:S01]  /*17df0*/  MUFU.EX2 R82, R82 ;  /* 0x0000005200527308 */ /* 0x000f220000000800 */
[----:B------:R-:W-:Y:S03]  /*17e00*/  F2FP.BF16.PACK_AB R41, R71, R68 ;  /* 0x000000444729723e */ /* 0x000fe600000010ff */
[----:B---3--:R-:W-:Y:S01]  /*17e10*/  F2FP.BF16.PACK_AB R42, R70, R69 ;  /* 0x00000045462a723e */ /* 0x008fe200000010ff */
[----:B------:R-:W-:Y:S02]  /*17e20*/  FADD.FTZ R76, R76, R67 ;  /* 0x000000434c4c7221 */ /* 0x000fe40000010000 */
[----:B------:R-:W-:Y:S02]  /*17e30*/  FADD.FTZ R68, R68, R81 ;  /* 0x0000005144447221 */ /* 0x000fe40000010000 */
[----:B------:R-:W-:Y:S01]  /*17e40*/  FADD.FTZ R76, R73, R76 ;  /* 0x0000004c494c7221 */ /* 0x000fe20000010000 */
[----:B------:R-:W-:Y:S01]  /*17e50*/  MUFU.EX2 R83, R83 ;  /* 0x0000005300537308 */ /* 0x000fe20000000800 */
[----:B------:R-:W-:Y:S01]  /*17e60*/  FADD.FTZ R71, R71, R68 ;  /* 0x0000004447477221 */ /* 0x000fe20000010000 */
[----:B-----5:R-:W-:Y:S01]  /*17e70*/  F2FP.BF16.PACK_AB R43, R75, R72 ;  /* 0x000000484b2b723e */ /* 0x020fe200000010ff */
[----:B------:R-:W-:Y:S02]  /*17e80*/  FADD.FTZ R69, R69, R76 ;  /* 0x0000004c45457221 */ /* 0x000fe40000010000 */
[----:B------:R-:W-:Y:S02]  /*17e90*/  FADD.FTZ R72, R72, R71 ;  /* 0x0000004748487221 */ /* 0x000fe40000010000 */
[----:B------:R-:W-:Y:S02]  /*17ea0*/  FADD.FTZ R70, R70, R69 ;  /* 0x0000004546467221 */ /* 0x000fe40000010000 */
[C---:B-1----:R-:W-:Y:S01]  /*17eb0*/  HMMA.16816.F32.BF16 R4, R40.reuse, R48, R4 ;  /* 0x000000302804723c */ /* 0x042fe20000041804 */
[----:B------:R-:W1:Y:S02]  /*17ec0*/  MUFU.EX2 R88, R88 ;  /* 0x0000005800587308 */ /* 0x000e640000000800 */
[----:B------:R-:W-:Y:S05]  /*17ed0*/  FADD.FTZ R72, R75, R72 ;  /* 0x000000484b487221 */ /* 0x000fea0000010000 */
[C---:B------:R-:W-:Y:S01]  /*17ee0*/  HMMA.16816.F32.BF16 R8, R40.reuse, R50, R8 ;  /* 0x000000322808723c */ /* 0x040fe20000041808 */
[----:B------:R-:W3:Y:S02]  /*17ef0*/  LDSM.16.MT88.4 R48, [R164+0x7800] ;  /* 0x00780000a430783b */ /* 0x000ee40000004200 */
[----:B------:R-:W-:Y:S05]  /*17f00*/  MUFU.EX2 R89, R89 ;  /* 0x0000005900597308 */ /* 0x000fea0000000800 */
[C---:B--2---:R-:W-:Y:S05]  /*17f10*/  HMMA.16816.F32.BF16 R12, R40.reuse, R52, R12 ;  /* 0x00000034280c723c */ /* 0x044fea000004180c */
[----:B------:R-:W2:Y:S03]  /*17f20*/  MUFU.EX2 R90, R90 ;  /* 0x0000005a005a7308 */ /* 0x000ea60000000800 */
[C---:B------:R-:W-:Y:S01]  /*17f30*/  HMMA.16816.F32.BF16 R16, R40.reuse, R54, R16 ;  /* 0x000000362810723c */ /* 0x040fe20000041810 */
[----:B------:R-:W5:Y:S06]  /*17f40*/  LDSM.16.MT88.4 R52, [R162+0x7800] ;  /* 0x00780000a234783b */ /* 0x000f6c0000004200 */
[----:B------:R-:W-:Y:S01]  /*17f50*/  MUFU.EX2 R91, R91 ;  /* 0x0000005b005b7308 */ /* 0x000fe20000000800 */
[C---:B------:R-:W-:Y:S08]  /*17f60*/  HMMA.16816.F32.BF16 R20, R40.reuse, R56, R20 ;  /* 0x000000382814723c */ /* 0x040ff00000041814 */
[C---:B------:R-:W-:Y:S01]  /*17f70*/  HMMA.16816.F32.BF16 R24, R40.reuse, R58, R24 ;  /* 0x0000003a2818723c */ /* 0x040fe20000041818 */
[----:B------:R-:W-:Y:S01]  /*17f80*/  LDSM.16.MT88.4 R56, [R160+0x7800] ;  /* 0x00780000a038783b */ /* 0x000fe20000004200 */
[----:B------:R-:W1:Y:S06]  /*17f90*/  MUFU.EX2 R114, R114 ;  /* 0x0000007200727308 */ /* 0x000e6c0000000800 */
[C---:B------:R-:W-:Y:S04]  /*17fa0*/  HMMA.16816.F32.BF16 R28, R40.reuse, R44, R28 ;  /* 0x0000002c281c723c */ /* 0x040fe8000004181c */
[----:B------:R-:W-:Y:S04]  /*17fb0*/  MUFU.EX2 R115, R115 ;  /* 0x0000007300737308 */ /* 0x000fe80000000800 */
[----:B------:R-:W-:Y:S01]  /*17fc0*/  HMMA.16816.F32.BF16 R32, R40, R46, R32 ;  /* 0x0000002e2820723c */ /* 0x000fe20000041820 */
[----:B------:R-:W5:Y:S05]  /*17fd0*/  LDSM.16.MT88.4 R44, [R161+0x7800] ;  /* 0x00780000a12c783b */ /* 0x000f6a0000004200 */
[----:B------:R-:W5:Y:S01]  /*17fe0*/  MUFU.EX2 R118, R118 ;  /* 0x0000007600767308 */ /* 0x000f620000000800 */
[----:B------:R-:W-:Y:S02]  /*17ff0*/  F2FP.BF16.PACK_AB R40, R74, R77 ;  /* 0x0000004d4a28723e */ /* 0x000fe400000010ff */
[----:B----4-:R-:W-:Y:S03]  /*18000*/  F2FP.BF16.PACK_AB R41, R82, R79 ;  /* 0x0000004f5229723e */ /* 0x010fe600000010ff */
[----:B-1----:R-:W-:Y:S02]  /*18010*/  F2FP.BF16.PACK_AB R42, R88, R83 ;  /* 0x00000053582a723e */ /* 0x002fe400000010ff */
[----:B--2---:R-:W-:Y:S02]  /*18020*/  F2FP.BF16.PACK_AB R43, R90, R89 ;  /* 0x000000595a2b723e */ /* 0x004fe400000010ff */
[----:B------:R-:W-:Y:S05]  /*18030*/  MUFU.EX2 R117, R117 ;  /* 0x0000007500757308 */ /* 0x000fea0000000800 */
[C---:B---3--:R-:W-:Y:S05]  /*18040*/  HMMA.16816.F32.BF16 R4, R40.reuse, R48, R4 ;  /* 0x000000302804723c */ /* 0x048fea0000041804 */
[----:B------:R-:W1:Y:S03]  /*18050*/  MUFU.EX2 R120, R120 ;  /* 0x0000007800787308 */ /* 0x000e660000000800 */
[C---:B------:R-:W-:Y:S01]  /*18060*/  HMMA.16816.F32.BF16 R8, R40.reuse, R50, R8 ;  /* 0x000000322808723c */ /* 0x040fe20000041808 */
[----:B------:R-:W2:Y:S06]  /*18070*/  LDSM.16.MT88.4 R48, [R164+0x8000] ;  /* 0x00800000a430783b */ /* 0x000eac0000004200 */
[----:B------:R-:W-:Y:S01]  /*18080*/  MUFU.EX2 R119, R119 ;  /* 0x0000007700777308 */ /* 0x000fe20000000800 */
[C---:B-----5:R-:W-:Y:S08]  /*18090*/  HMMA.16816.F32.BF16 R12, R40.reuse, R52, R12 ;  /* 0x00000034280c723c */ /* 0x060ff0000004180c */
[C---:B------:R-:W-:Y:S01]  /*180a0*/  HMMA.16816.F32.BF16 R16, R40.reuse, R54, R16 ;  /* 0x000000362810723c */ /* 0x040fe20000041810 */
[----:B------:R-:W-:Y:S01]  /*180b0*/  LDSM.16.MT88.4 R52, [R161+0x8000] ;  /* 0x00800000a134783b */ /* 0x000fe20000004200 */
[----:B------:R-:W3:Y:S06]  /*180c0*/  MUFU.EX2 R122, R122 ;  /* 0x0000007a007a7308 */ /* 0x000eec0000000800 */
[C---:B------:R-:W-:Y:S04]  /*180d0*/  HMMA.16816.F32.BF16 R20, R40.reuse, R44, R20 ;  /* 0x0000002c2814723c */ /* 0x040fe80000041814 */
[----:B------:R-:W-:Y:S04]  /*180e0*/  MUFU.EX2 R121, R121 ;  /* 0x0000007900797308 */ /* 0x000fe80000000800 */
[C---:B------:R-:W-:Y:S01]  /*180f0*/  HMMA.16816.F32.BF16 R24, R40.reuse, R46, R24 ;  /* 0x0000002e2818723c */ /* 0x040fe20000041818 */
[----:B------:R-:W4:Y:S05]  /*18100*/  LDSM.16.MT88.4 R44, [R162+0x8000] ;  /* 0x00800000a22c783b */ /* 0x000f2a0000004200 */
[----:B------:R-:W5:Y:S02]  /*18110*/  MUFU.EX2 R124, R124 ;  /* 0x0000007c007c7308 */ /* 0x000f640000000800 */
[C---:B------:R-:W-:Y:S08]  /*18120*/  HMMA.16816.F32.BF16 R28, R40.reuse, R56, R28 ;  /* 0x00000038281c723c */ /* 0x040ff0000004181c */
[----:B------:R-:W-:Y:S01]  /*18130*/  HMMA.16816.F32.BF16 R32, R40, R58, R32 ;  /* 0x0000003a2820723c */ /* 0x000fe20000041820 */
[----:B------:R-:W5:Y:S01]  /*18140*/  LDSM.16.MT88.4 R56, [R160+0x8000] ;  /* 0x00800000a038783b */ /* 0x000f620000004200 */
[----:B------:R-:W-:Y:S05]  /*18150*/  MUFU.EX2 R123, R123 ;  /* 0x0000007b007b7308 */ /* 0x000fea0000000800 */
[----:B------:R-:W-:Y:S02]  /*18160*/  F2FP.BF16.PACK_AB R40, R114, R91 ;  /* 0x0000005b7228723e */ /* 0x000fe400000010ff */
[----:B------:R-:W-:Y:S03]  /*18170*/  F2FP.BF16.PACK_AB R41, R118, R115 ;  /* 0x000000737629723e */ /* 0x000fe600000010ff */
[----:B-1----:R-:W-:Y:S01]  /*18180*/  F2FP.BF16.PACK_AB R42, R120, R117 ;  /* 0x00000075782a723e */ /* 0x002fe200000010ff */
[----:B------:R-:W1:Y:S01]  /*18190*/  MUFU.EX2 R126, R126 ;  /* 0x0000007e007e7308 */ /* 0x000e620000000800 */
[----:B---3--:R-:W-:Y:S07]  /*181a0*/  F2FP.BF16.PACK_AB R43, R122, R119 ;  /* 0x000000777a2b723e */ /* 0x008fee00000010ff */
[C---:B--2---:R-:W-:Y:S02]  /*181b0*/  HMMA.16816.F32.BF16 R4, R40.reuse, R48, R4 ;  /* 0x000000302804723c */ /* 0x044fe40000041804 */
[----:B------:R-:W-:Y:S06]  /*181c0*/  MUFU.EX2 R125, R125 ;  /* 0x0000007d007d7308 */ /* 0x000fec0000000800 */
[C---:B------:R-:W-:Y:S01]  /*181d0*/  HMMA.16816.F32.BF16 R8, R40.reuse, R50, R8 ;  /* 0x000000322808723c */ /* 0x040fe20000041808 */
[----:B------:R-:W-:Y:S03]  /*181e0*/  LDSM.16.MT88.4 R48, [R162+0x8800] ;  /* 0x00880000a230783b */ /* 0x000fe60000004200 */
[----:B------:R-:W2:Y:S04]  /*181f0*/  MUFU.EX2 R38, R38 ;  /* 0x0000002600267308 */ /* 0x000ea80000000800 */
[C---:B----4-:R-:W-:Y:S06]  /*18200*/  HMMA.16816.F32.BF16 R12, R40.reuse, R44, R12 ;  /* 0x0000002c280c723c */ /* 0x050fec000004180c */
[----:B------:R-:W-:Y:S02]  /*18210*/  MUFU.EX2 R127, R127 ;  /* 0x0000007f007f7308 */ /* 0x000fe40000000800 */
[C---:B------:R-:W-:Y:S01]  /*18220*/  HMMA.16816.F32.BF16 R16, R40.reuse, R46, R16 ;  /* 0x0000002e2810723c */ /* 0x040fe20000041810 */
[----:B------:R-:W3:Y:S07]  /*18230*/  LDSM.16.MT88.4 R44, [R164+0x8800] ;  /* 0x00880000a42c783b */ /* 0x000eee0000004200 */
[C---:B------:R-:W-:Y:S01]  /*18240*/  HMMA.16816.F32.BF16 R20, R40.reuse, R52, R20 ;  /* 0x000000342814723c */ /* 0x040fe20000041814 */
[----:B------:R-:W4:Y:S07]  /*18250*/  MUFU.EX2 R128, R128 ;  /* 0x0000008000807308 */ /* 0x000f2e0000000800 */
[C---:B------:R-:W-:Y:S01]  /*18260*/  HMMA.16816.F32.BF16 R24, R40.reuse, R54, R24 ;  /* 0x000000362818723c */ /* 0x040fe20000041818 */
[----:B------:R-:W3:Y:S02]  /*18270*/  LDSM.16.MT88.4 R52, [R161+0x8800] ;  /* 0x00880000a134783b */ /* 0x000ee40000004200 */
[----:B------:R-:W-:Y:S05]  /*18280*/  MUFU.EX2 R129, R129 ;  /* 0x0000008100817308 */ /* 0x000fea0000000800 */
[C---:B-----5:R-:W-:Y:S05]  /*18290*/  HMMA.16816.F32.BF16 R28, R40.reuse, R56, R28 ;  /* 0x00000038281c723c */ /* 0x060fea000004181c */
[----:B------:R-:W5:Y:S03]  /*182a0*/  MUFU.EX2 R130, R130 ;  /* 0x0000008200827308 */ /* 0x000f660000000800 */
[----:B------:R-:W-:Y:S01]  /*182b0*/  HMMA.16816.F32.BF16 R32, R40, R58, R32 ;  /* 0x0000003a2820723c */ /* 0x000fe20000041820 */
[----:B------:R-:W5:Y:S06]  /*182c0*/  LDSM.16.MT88.4 R56, [R160+0x8800] ;  /* 0x00880000a038783b */ /* 0x000f6c0000004200 */
[----:B------:R-:W-:Y:S01]  /*182d0*/  F2FP.BF16.PACK_AB R40, R124, R121 ;  /* 0x000000797c28723e */ /* 0x000fe200000010ff */
[----:B------:R-:W-:Y:S01]  /*182e0*/  MUFU.EX2 R131, R131 ;  /* 0x0000008300837308 */ /* 0x000fe20000000800 */
[----:B-1----:R-:W-:Y:S03]  /*182f0*/  F2FP.BF16.PACK_AB R41, R126, R123 ;  /* 0x0000007b7e29723e */ /* 0x002fe600000010ff */
[----:B--2---:R-:W-:Y:S02]  /*18300*/  F2FP.BF16.PACK_AB R42, R38, R125 ;  /* 0x0000007d262a723e */ /* 0x004fe400000010ff */
[----:B----4-:R-:W-:Y:S04]  /*18310*/  F2FP.BF16.PACK_AB R43, R128, R127 ;  /* 0x0000007f802b723e */ /* 0x010fe800000010ff */
[----:B------:R-:W1:Y:S03]  /*18320*/  MUFU.EX2 R132, R132 ;  /* 0x0000008400847308 */ /* 0x000e660000000800 */
[C---:B---3--:R-:W-:Y:S07]  /*18330*/  HMMA.16816.F32.BF16 R4, R40.reuse, R44, R4 ;  /* 0x0000002c2804723c */ /* 0x048fee0000041804 */
[----:B------:R-:W-:Y:S01]  /*18340*/  MUFU.EX2 R112, R201 ;  /* 0x000000c900707308 */ /* 0x000fe20000000800 */
[C---:B------:R-:W-:Y:S01]  /*18350*/  HMMA.16816.F32.BF16 R8, R40.reuse, R46, R8 ;  /* 0x0000002e2808723c */ /* 0x040fe20000041808 */
[----:B------:R-:W2:Y:S07]  /*18360*/  LDSM.16.MT88.4 R44, [R164+0x9000] ;  /* 0x00900000a42c783b */ /* 0x000eae0000004200 */
[C---:B------:R-:W-:Y:S01]  /*18370*/  HMMA.16816.F32.BF16 R12, R40.reuse, R48, R12 ;  /* 0x00000030280c723c */ /* 0x040fe2000004180c */
[----:B------:R-:W3:Y:S07]  /*18380*/  MUFU.EX2 R37, R37 ;  /* 0x0000002500257308 */ /* 0x000eee0000000800 */
[C---:B------:R-:W-:Y:S01]  /*18390*/  HMMA.16816.F32.BF16 R16, R40.reuse, R50, R16 ;  /* 0x000000322810723c */ /* 0x040fe20000041810 */
[----:B------:R-:W4:Y:S02]  /*183a0*/  LDSM.16.MT88.4 R48, [R162+0x9000] ;  /* 0x00900000a230783b */ /* 0x000f240000004200 */
[----:B------:R-:W-:Y:S05]  /*183b0*/  MUFU.EX2 R111, R111 ;  /* 0x0000006f006f7308 */ /* 0x000fea0000000800 */
[C---:B------:R-:W-:Y:S05]  /*183c0*/  HMMA.16816.F32.BF16 R20, R40.reuse, R52, R20 ;  /* 0x000000342814723c */ /* 0x040fea0000041814 */
[----:B------:R-:W1:Y:S03]  /*183d0*/  MUFU.EX2 R116, R116 ;  /* 0x0000007400747308 */ /* 0x000e660000000800 */
[C---:B------:R-:W-:Y:S01]  /*183e0*/  HMMA.16816.F32.BF16 R24, R40.reuse, R54, R24 ;  /* 0x000000362818723c */ /* 0x040fe20000041818 */
[----:B------:R-:W4:Y:S06]  /*183f0*/  LDSM.16.MT88.4 R52, [R161+0x9000] ;  /* 0x00900000a134783b */ /* 0x000f2c0000004200 */
[----:B------:R-:W-:Y:S01]  /*18400*/  MUFU.EX2 R113, R113 ;  /* 0x0000007100717308 */ /* 0x000fe20000000800 */
[C---:B-----5:R-:W-:Y:S07]  /*18410*/  HMMA.16816.F32.BF16 R28, R40.reuse, R56, R28 ;  /* 0x00000038281c723c */ /* 0x060fee000004181c */
[--C-:B------:R-:W-:Y:S01]  /*18420*/  FFMA.FTZ R56, R194, c[0x0][0x23c], -R39.reuse ;  /* 0x00008f00c2387a23 */ /* 0x100fe20000010827 */
[----:B------:R-:W-:Y:S01]  /*18430*/  HMMA.16816.F32.BF16 R32, R40, R58, R32 ;  /* 0x0000003a2820723c */ /* 0x000fe20000041820 */
[----:B------:R-:W5:Y:S03]  /*18440*/  MUFU.EX2 R134, R134 ;  /* 0x0000008600867308 */ /* 0x000f660000000800 */
[----:B------:R-:W-:Y:S02]  /*18450*/  FFMA.FTZ R39, R3, c[0x0][0x23c], -R39 ;  /* 0x00008f0003277a23 */ /* 0x000fe40000010827 */
[----:B------:R-:W-:Y:S01]  /*18460*/  FADD.FTZ R3, R77, R70 ;  /* 0x000000464d037221 */ /* 0x000fe20000010000 */
[----:B------:R-:W-:Y:S01]  /*18470*/  F2FP.BF16.PACK_AB R40, R130, R129 ;  /* 0x000000818228723e */ /* 0x000fe200000010ff */
[--C-:B------:R-:W-:Y:S01]  /*18480*/  FFMA.FTZ R57, R63, c[0x0][0x23c], -R110.reuse ;  /* 0x00008f003f397a23 */ /* 0x100fe2000001086e */
[----:B-1----:R-:W-:Y:S02]  /*18490*/  F2FP.BF16.PACK_AB R41, R132, R131 ;  /* 0x000000838429723e */ /* 0x002fe400000010ff */
[----:B------:R-:W-:Y:S01]  /*184a0*/  MUFU.EX2 R133, R133 ;  /* 0x0000008500857308 */ /* 0x000fe20000000800 */
[----:B---3--:R-:W-:Y:S01]  /*184b0*/  F2FP.BF16.PACK_AB R42, R37, R112 ;  /* 0x00000070252a723e */ /* 0x008fe200000010ff */
[----:B------:R-:W-:Y:S01]  /*184c0*/  FFMA.FTZ R110, R64, c[0x0][0x23c], -R110 ;  /* 0x00008f00406e7a23 */ /* 0x000fe2000001086e */
[----:B------:R-:W-:Y:S01]  /*184d0*/  F2FP.BF16.PACK_AB R43, R116, R111 ;  /* 0x0000006f742b723e */ /* 0x000fe200000010ff */
[----:B------:R-:W-:Y:S01]  /*184e0*/  FADD.FTZ R74, R74, R3 ;  /* 0x000000034a4a7221 */ /* 0x000fe20000010000 */
[----:B------:R-:W-:Y:S03]  /*184f0*/  IADD3 R3, R183, -0x1, RZ ;  /* 0xffffffffb7037810 */ /* 0x000fe60007ffe0ff */
[----:B------:R-:W-:Y:S01]  /*18500*/  FADD.FTZ R83, R83, R74 ;  /* 0x0000004a53537221 */ /* 0x000fe20000010000 */
[----:B------:R-:W-:Y:S01]  /*18510*/  MOV R183, R3 ;  /* 0x0000000300b77202 */ /* 0x000fe20000000f00 */
[C---:B--2---:R-:W-:Y:S01]  /*18520*/  HMMA.16816.F32.BF16 R4, R40.reuse, R44, R4 ;  /* 0x0000002c2804723c */ /* 0x044fe20000041804 */
[----:B------:R-:W1:Y:S02]  /*18530*/  MUFU.EX2 R56, R56 ;  /* 0x0000003800387308 */ /* 0x000e640000000800 */
[----:B------:R-:W-:Y:S01]  /*18540*/  FADD.FTZ R88, R88, R83 ;  /* 0x0000005358587221 */ /* 0x000fe20000010000 */
[----:B-----5:R-:W-:Y:S03]  /*18550*/  F2FP.BF16.PACK_AB R68, R134, R113 ;  /* 0x000000718644723e */ /* 0x020fe600000010ff */
[----:B------:R-:W-:Y:S01]  /*18560*/  FADD.FTZ R91, R91, R88 ;  /* 0x000000585b5b7221 */ /* 0x000fe20000010000 */
[C---:B------:R-:W-:Y:S01]  /*18570*/  HMMA.16816.F32.BF16 R8, R40.reuse, R46, R8 ;  /* 0x0000002e2808723c */ /* 0x040fe20000041808 */
[----:B------:R-:W2:Y:S02]  /*18580*/  LDSM.16.MT88.4 R44, [R160+0x9000] ;  /* 0x00900000a02c783b */ /* 0x000ea40000004200 */
[----:B------:R-:W-:Y:S01]  /*18590*/  MUFU.EX2 R57, R57 ;  /* 0x0000003900397308 */ /* 0x000fe20000000800 */
[----:B------:R-:W-:Y:S04]  /*185a0*/  FADD.FTZ R114, R114, R91 ;  /* 0x0000005b72727221 */ /* 0x000fe80000010000 */
[C---:B----4-:R-:W-:Y:S04]  /*185b0*/  HMMA.16816.F32.BF16 R12, R40.reuse, R48, R12 ;  /* 0x00000030280c723c */ /* 0x050fe8000004180c */
[----:B------:R-:W-:Y:S01]  /*185c0*/  FADD.FTZ R117, R117, R114 ;  /* 0x0000007275757221 */ /* 0x000fe20000010000 */
[----:B------:R-:W3:Y:S03]  /*185d0*/  MUFU.EX2 R110, R110 ;  /* 0x0000006e006e7308 */ /* 0x000ee60000000800 */
[C---:B------:R-:W-:Y:S04]  /*185e0*/  HMMA.16816.F32.BF16 R16, R40.reuse, R50, R16 ;  /* 0x000000322810723c */ /* 0x040fe80000041810 */
[----:B-1----:R-:W-:Y:S01]  /*185f0*/  F2FP.BF16.PACK_AB R69, R56, R133 ;  /* 0x000000853845723e */ /* 0x002fe200000010ff */
[----:B------:R-:W-:Y:S02]  /*18600*/  FADD.FTZ R120, R120, R117 ;  /* 0x0000007578787221 */ /* 0x000fe40000010000 */
[----:B------:R-:W-:Y:S01]  /*18610*/  MUFU.EX2 R36, R36 ;  /* 0x0000002400247308 */ /* 0x000fe20000000800 */
[C---:B------:R-:W-:Y:S04]  /*18620*/  HMMA.16816.F32.BF16 R20, R40.reuse, R52, R20 ;  /* 0x000000342814723c */ /* 0x040fe80000041814 */
[----:B------:R-:W-:Y:S04]  /*18630*/  FADD.FTZ R121, R121, R120 ;  /* 0x0000007879797221 */ /* 0x000fe80000010000 */
[C---:B------:R-:W-:Y:S01]  /*18640*/  HMMA.16816.F32.BF16 R24, R40.reuse, R54, R24 ;  /* 0x000000362818723c */ /* 0x040fe20000041818 */
[----:B------:R-:W1:Y:S03]  /*18650*/  MUFU.EX2 R39, R39 ;  /* 0x0000002700277308 */ /* 0x000e660000000800 */
[----:B------:R-:W-:Y:S01]  /*18660*/  FADD.FTZ R124, R124, R121 ;  /* 0x000000797c7c7221 */ /* 0x000fe20000010000 */
[----:B---3--:R-:W-:Y:S03]  /*18670*/  F2FP.BF16.PACK_AB R70, R110, R57 ;  /* 0x000000396e46723e */ /* 0x008fe600000010ff */
[----:B------:R-:W-:Y:S01]  /*18680*/  FADD.FTZ R125, R125, R124 ;  /* 0x0000007c7d7d7221 */ /* 0x000fe20000010000 */
[C---:B--2---:R-:W-:Y:S03]  /*18690*/  HMMA.16816.F32.BF16 R28, R40.reuse, R44, R28 ;  /* 0x0000002c281c723c */ /* 0x044fe6000004181c */
[----:B------:R-:W-:Y:S04]  /*186a0*/  FADD.FTZ R38, R38, R125 ;  /* 0x0000007d26267221 */ /* 0x000fe80000010000 */
[----:B------:R-:W-:Y:S01]  /*186b0*/  FADD.FTZ R45, R79, R72 ;  /* 0x000000484f2d7221 */ /* 0x000fe20000010000 */
[----:B------:R-:W-:Y:S01]  /*186c0*/  HMMA.16816.F32.BF16 R32, R40, R46, R32 ;  /* 0x0000002e2820723c */ /* 0x000fe20000041820 */
[----:B------:R-:W2:Y:S03]  /*186d0*/  LDSM.16.MT88.4 R76, [R161+0x9800] ;  /* 0x00980000a14c783b */ /* 0x000ea60000004200 */
[----:B------:R-:W-:Y:S02]  /*186e0*/  FADD.FTZ R82, R82, R45 ;  /* 0x0000002d52527221 */ /* 0x000fe40000010000 */
[----:B------:R-:W-:Y:S01]  /*186f0*/  FADD.FTZ R129, R129, R38 ;  /* 0x0000002681817221 */ /* 0x000fe20000010000 */
[----:B-1----:R-:W-:Y:S01]  /*18700*/  F2FP.BF16.PACK_AB R71, R39, R36 ;  /* 0x000000242747723e */ /* 0x002fe200000010ff */
[----:B------:R-:W-:Y:S04]  /*18710*/  FADD.FTZ R89, R89, R82 ;  /* 0x0000005259597221 */ /* 0x000fe80000010000 */
        /* <DEDUP_REMOVED lines=15> */
[C---:B--2---:R-:W-:Y:S04]  /*18810*/  HMMA.16816.F32.BF16 R80, R68.reuse, R76, R20 ;  /* 0x0000004c4450723c */ /* 0x044fe80000041814 */
[----:B------:R-:W-:Y:S02]  /*18820*/  FADD.FTZ R123, R123, R122 ;  /* 0x0000007a7b7b7221 */ /* 0x000fe40000010000 */
[----:B------:R-:W-:Y:S02]  /*18830*/  FADD.FTZ R57, R57, R134 ;  /* 0x0000008639397221 */ /* 0x000fe40000010000 */
[C---:B------:R-:W-:Y:S04]  /*18840*/  HMMA.16816.F32.BF16 R76, R68.reuse, R78, R24 ;  /* 0x0000004e444c723c */ /* 0x040fe80000041818 */
[----:B------:R-:W-:Y:S02]  /*18850*/  FADD.FTZ R126, R126, R123 ;  /* 0x0000007b7e7e7221 */ /* 0x000fe40000010000 */
[----:B------:R-:W-:Y:S02]  /*18860*/  FADD.FTZ R189, R110, R57 ;  /* 0x000000396ebd7221 */ /* 0x000fe40000010000 */
        /* <DEDUP_REMOVED lines=13> */
.L_x_5752:
        /* <DEDUP_REMOVED lines=129> */
.L_x_5757:
[----:B------:R-:W1:Y:S04]  /*19150*/  S2R R5, SR_CTAID.Z ;  /* 0x0000000000057919 */ /* 0x000e680000002700 */
[----:B------:R-:W1:Y:S02]  /*19160*/  S2R R0, SR_CTAID.Y ;  /* 0x0000000000007919 */ /* 0x000e640000002600 */
[----:B-1----:R-:W-:-:S04]  /*19170*/  IMAD R2, R0, c[0x0][0x1c0], R5 ;  /* 0x0000700000027a24 */ /* 0x002fc800078e0205 */
[----:B------:R-:W-:Y:S02]  /*19180*/  IMAD R2, R2, c[0x0][0x214], RZ ;  /* 0x0000850002027a24 */ /* 0x000fe400078e02ff */
.L_x_5758:
        /* <DEDUP_REMOVED lines=37> */
.L_x_5760:
[----:B------:R-:W-:Y:S05]  /*193e0*/  BSYNC B0 ;  /* 0x0000000000007941 */ /* 0x000fea0003800000 */
.L_x_5759:
        /* <DEDUP_REMOVED lines=32> */
.L_x_5762:
[----:B------:R-:W-:Y:S05]  /*195f0*/  BSYNC B0 ;  /* 0x0000000000007941 */ /* 0x000fea0003800000 */
.L_x_5761:
        /* <DEDUP_REMOVED lines=15> */
.L_x_5764:
[----:B------:R-:W-:Y:S05]  /*196f0*/  BSYNC B0 ;  /* 0x0000000000007941 */ /* 0x000fea0003800000 */
.L_x_5763:
        /* <DEDUP_REMOVED lines=15> */
.L_x_5766:
[----:B------:R-:W-:Y:S05]  /*197f0*/  BSYNC B0 ;  /* 0x0000000000007941 */ /* 0x000fea0003800000 */
.L_x_5765:
        /* <DEDUP_REMOVED lines=15> */
.L_x_5767:
        /* <DEDUP_REMOVED lines=9> */
.L_x_7909:


//--------------------- .text._ZN5flash24flash_fwd_splitkv_kernelI23Flash_fwd_kernel_traitsILi64ELi64ELi128ELi4ELb0ELb0EN7cutlass10bfloat16_tE19Flash_kernel_traitsILi64ELi64ELi128ELi4ES3_EELb1ELb0ELb0ELb0ELb0ELb0ELb1ELb0EEEvNS_16Flash_fwd_paramsE --------------------------
	.section	.text._ZN5flash24flash_fwd_splitkv_kernelI23Flash_fwd_kernel_traitsILi64ELi64ELi128ELi4ELb0ELb0EN7cutlass10bfloat16_tE19Flash_kernel_traitsILi64ELi64ELi128ELi4ES3_EELb1ELb0ELb0ELb0ELb0ELb0ELb1ELb0EEEvNS_16Flash_fwd_paramsE,"ax",@progbits
	.sectioninfo	@"SHI_REGISTERS=206"
	.align	128
        .global         _ZN5flash24flash_fwd_splitkv_kernelI23Flash_fwd_kernel_traitsILi64ELi64ELi128ELi4ELb0ELb0EN7cutlass10bfloat16_tE19Flash_kernel_traitsILi64ELi64ELi128ELi4ES3_EELb1ELb0ELb0ELb0ELb0ELb0ELb1ELb0EEEvNS_16Flash_fwd_paramsE
        .type           _ZN5flash24flash_fwd_splitkv_kernelI23Flash_fwd_kernel_traitsILi64ELi64ELi128ELi4ELb0ELb0EN7cutlass10bfloat16_tE19Flash_kernel_traitsILi64ELi64ELi128ELi4ES3_EELb1ELb0ELb0ELb0ELb0ELb0ELb1ELb0EEEvNS_16Flash_fwd_paramsE,@function
        .size           _ZN5flash24flash_fwd_splitkv_kernelI23Flash_fwd_kernel_traitsILi64ELi64ELi128ELi4ELb0ELb0EN7cutlass10bfloat16_tE19Flash_kernel_traitsILi64ELi64ELi128ELi4ES3_EELb1ELb0ELb0ELb0ELb0ELb0ELb1ELb0EEEvNS_16Flash_fwd_paramsE,(.L_x_7910 - _ZN5flash24flash_fwd_splitkv_kernelI23Flash_fwd_kernel_traitsILi64ELi64ELi128ELi4ELb0ELb0EN7cutlass10bfloat16_tE19Flash_kernel_traitsILi64ELi64ELi128ELi4ES3_EELb1ELb0ELb0ELb0ELb0ELb0ELb1ELb0EEEvNS_16Flash_fwd_paramsE)
        .other          _ZN5flash24flash_fwd_splitkv_kernelI23Flash_fwd_kernel_traitsILi64ELi64ELi128ELi4ELb0ELb0EN7cutlass10bfloat16_tE19Flash_kernel_traitsILi64ELi64ELi128ELi4ES3_EELb1ELb0ELb0ELb0ELb0ELb0ELb1ELb0EEEvNS_16Flash_fwd_paramsE,@"STO_CUDA_ENTRY STV_DEFAULT"
_ZN5flash24flash_fwd_splitkv_kernelI23Flash_fwd_kernel_traitsILi64ELi64ELi128ELi4ELb0ELb0EN7cutlass10bfloat16_tE19Flash_kernel_traitsILi64ELi64ELi128ELi4ES3_EELb1ELb0ELb0ELb0ELb0ELb0ELb1ELb0EEEvNS_16Flash_fwd_paramsE:
.text._ZN5flash24flash_fwd_splitkv_kernelI23Flash_fwd_kernel_traitsILi64ELi64ELi128ELi4ELb0ELb0EN7cutlass10bfloat16_tE19Flash_kernel_traitsILi64ELi64ELi128ELi4ES3_EELb1ELb0ELb0ELb0ELb0ELb0ELb1ELb0EEEvNS_16Flash_fwd_paramsE:
[----:B------:R-:W-:Y:S02]  /*0000*/  MOV R1, c[0x0][0x28] ;  /* 0x00000a0000017a02 */ /* 0x000fe40000000f00 */
[----:B------:R-:W1:Y:S01]  /*0010*/  I2F.U32.RP R4, c[0x0][0x1c0] ;  /* 0x0000700000047b06 */ /* 0x000e620000209000 */
[----:B------:R-:W2:Y:S01]  /*0020*/  S2R R5, SR_CTAID.Z ;  /* 0x0000000000057919 */ /* 0x000ea20000002700 */
[----:B------:R-:W-:Y:S01]  /*0030*/  IMAD.MOV.U32 R2, RZ, RZ, RZ ;  /* 0x000000ffff027224 */ /* 0x000fe200078e00ff */
[----:B------:R-:W-:Y:S01]  /*0040*/  ISETP.NE.U32.AND P1, PT, RZ, c[0x0][0x1c0], PT ;  /* 0x00007000ff007a0c */ /* 0x000fe20003f25070 */
[----:B------:R-:W-:Y:S01]  /*0050*/  IMAD.MOV.U32 R169, RZ, RZ, 0x4 ;  /* 0x00000004ffa97424 */ /* 0x000fe200078e00ff */
[----:B------:R-:W-:Y:S01]  /*0060*/  ULDC.64 UR6, c[0x0][0x118] ;  /* 0x0000460000067ab9 */ /* 0x000fe20000000a00 */
[----:B------:R-:W-:Y:S02]  /*0070*/  IMAD.MOV.U32 R14, RZ, RZ, -0x1 ;  /* 0xffffffffff0e7424 */ /* 0x000fe400078e00ff */
[----:B-1----:R-:W1:Y:S02]  /*0080*/  MUFU.RCP R3, R4 ;  /* 0x0000000400037308 */ /* 0x002e640000001000 */
[----:B-1----:R-:W-:-:S06]  /*0090*/  IADD3 R3, R3, 0xffffffe, RZ ;  /* 0x0ffffffe03037810 */ /* 0x002fcc0007ffe0ff */
[----:B------:R-:W1:Y:S02]  /*00a0*/  F2I.FTZ.U32.TRUNC.NTZ R3, R3 ;  /* 0x0000000300037305 */ /* 0x000e64000021f000 */
[----:B-1----:R-:W-:-:S04]  /*00b0*/  IMAD.MOV R0, RZ, RZ, -R3 ;  /* 0x000000ffff007224 */ /* 0x002fc800078e0a03 */
[----:B------:R-:W-:Y:S02]  /*00c0*/  IMAD R7, R0, c[0x0][0x1c0], RZ ;  /* 0x0000700000077a24 */ /* 0x000fe400078e02ff */
[----:B------:R-:W1:Y:S02]  /*00d0*/  LDC.U8 R0, c[0x0][0x312] ;  /* 0x0000c480ff007b82 */ /* 0x000e640000000000 */
[----:B------:R-:W-:-:S06]  /*00e0*/  IMAD.HI.U32 R2, R3, R7, R2 ;  /* 0x0000000703027227 */ /* 0x000fcc00078e0002 */
[----:B--2---:R-:W-:-:S04]  /*00f0*/  IMAD.HI.U32 R168, R2, R5, RZ ;  /* 0x0000000502a87227 */ /* 0x004fc800078e00ff */
[----:B------:R-:W-:-:S04]  /*0100*/  IMAD.MOV R2, RZ, RZ, -R168 ;  /* 0x000000ffff027224 */ /* 0x000fc800078e0aa8 */
[----:B------:R-:W-:-:S05]  /*0110*/  IMAD R2, R2, c[0x0][0x1c0], R5 ;  /* 0x0000700002027a24 */ /* 0x000fca00078e0205 */
[----:B------:R-:W-:Y:S02]  /*0120*/  ISETP.GE.U32.AND P2, PT, R2, c[0x0][0x1c0], PT ;  /* 0x0000700002007a0c */ /* 0x000fe40003f46070 */
[----:B-1----:R-:W-:-:S11]  /*0130*/  ISETP.NE.AND P3, PT, R0, RZ, PT ;  /* 0x000000ff0000720c */ /* 0x002fd60003f65270 */
[----:B------:R-:W-:Y:S02]  /*0140*/  @P2 IADD3 R2, R2, -c[0x0][0x1c0], RZ ;  /* 0x8000700002022a10 */ /* 0x000fe40007ffe0ff */
[----:B------:R-:W-:Y:S02]  /*0150*/  @P2 IADD3 R168, R168, 0x1, RZ ;  /* 0x00000001a8a82810 */ /* 0x000fe40007ffe0ff */
[----:B------:R-:W-:Y:S02]  /*0160*/  ISETP.GE.U32.AND P0, PT, R2, c[0x0][0x1c0], PT ;  /* 0x0000700002007a0c */ /* 0x000fe40003f06070 */
[----:B------:R-:W-:-:S04]  /*0170*/  ISETP.NE.U32.AND P2, PT, RZ, c[0x0][0x240], PT ;  /* 0x00009000ff007a0c */ /* 0x000fc80003f45070 */
        /* <DEDUP_REMOVED lines=10> */
[----:B------:R1:W2:Y:S04]  /*0220*/  @P2 LDG.E R14, [R12.64] ;  /* 0x000000060c0e2981 */ /* 0x0002a8000c1e1900 */
[----:B------:R1:W2:Y:S01]  /*0230*/  @P2 LDG.E R11, [R12.64+0x4] ;  /* 0x000004060c0b2981 */ /* 0x0002a2000c1e1900 */
[----:B------:R-:W-:-:S04]  /*0240*/  MOV R7, RZ ;  /* 0x000000ff00077202 */ /* 0x000fc80000000f00 */
[----:B------:R3:W5:Y:S02]  /*0250*/  @!P1 LDG.E R10, [R8.64] ;  /* 0x00000006080a9981 */ /* 0x000764000c1e1900 */
[----:B------:R-:W-:Y:S02]  /*0260*/  @P0 IMAD.WIDE R16, R168, R169, c[0x0][0x250] ;  /* 0x00009400a8100625 */ /* 0x000fe400078e02a9 */
[----:B------:R-:W4:Y:S04]  /*0270*/  S2R R25, SR_CTAID.X ;  /* 0x0000000000197919 */ /* 0x000f280000002500 */
[----:B------:R3:W5:Y:S01]  /*0280*/  @P0 LDG.E R7, [R16.64] ;  /* 0x0000000610070981 */ /* 0x000762000c1e1900 */
[----:B------:R-:W-:-:S03]  /*0290*/  ISETP.NE.U32.AND P0, PT, RZ, c[0x0][0x248], PT ;  /* 0x00009200ff007a0c */ /* 0x000fc60003f05070 */
[----:B------:R-:W2:Y:S04]  /*02a0*/  S2R R3, SR_CTAID.Y ;  /* 0x0000000000037919 */ /* 0x000ea80000002600 */
[----:B------:R-:W2:Y:S01]  /*02b0*/  S2R R0, SR_TID.X ;  /* 0x0000000000007919 */ /* 0x000ea20000002100 */
[----:B------:R-:W-:Y:S01]  /*02c0*/  ISETP.NE.AND.EX P0, PT, RZ, c[0x0][0x24c], PT, P0 ;  /* 0x00009300ff007a0c */ /* 0x000fe20003f05300 */
[----:B-1----:R-:W-:-:S04]  /*02d0*/  IMAD.MOV R12, RZ, RZ, -R168 ;  /* 0x000000ffff0c7224 */ /* 0x002fc800078e0aa8 */
[----:B------:R-:W-:Y:S01]  /*02e0*/  IMAD R12, R12, c[0x0][0x1c0], R5 ;  /* 0x000070000c0c7a24 */ /* 0x000fe200078e0205 */
[----:B--2---:R-:W-:Y:S01]  /*02f0*/  @P2 IADD3 R11, R11, -R14, RZ ;  /* 0x8000000e0b0b2210 */ /* 0x004fe20007ffe0ff */
[----:B------:R-:W-:-:S06]  /*0300*/  @!P2 IMAD.MOV.U32 R11, RZ, RZ, c[0x0][0x214] ;  /* 0x00008500ff0ba624 */ /* 0x000fcc00078e00ff */
[----:B------:R-:W-:Y:S05]  /*0310*/  @!P0 BRA `(.L_x_5768) ;  /* 0x0000004000008947 */ /* 0x000fea0003800000 */
[----:B---34-:R-:W2:Y:S02]  /*0320*/  @P3 LDG.E R5, [R8.64+0x4] ;  /* 0x0000040608053981 */ /* 0x018ea4000c1e1900 */
[----:B--2--5:R-:W-:-:S06]  /*0330*/  @P3 IADD3 R5, R5, -R10, RZ ;  /* 0x8000000a05053210 */ /* 0x024fcc0007ffe0ff */
[----:B------:R1:W5:Y:S01]  /*0340*/  @!P3 LDG.E R5, [R8.64] ;  /* 0x000000060805b981 */ /* 0x000362000c1e1900 */
[----:B------:R-:W-:Y:S05]  /*0350*/  BRA `(.L_x_5769) ;  /* 0x0000001000007947 */ /* 0x000fea0003800000 */
.L_x_5768:
[----:B---34-:R-:W-:Y:S02]  /*0360*/  MOV R5, c[0x0][0x218] ;  /* 0x0000860000057a02 */ /* 0x018fe40000000f00 */
.L_x_5769:
        /* <DEDUP_REMOVED lines=13> */
[----:B------:R-:W-:-:S03]  /*0440*/  IMAD.MOV.U32 R5, RZ, RZ, c[0x0][0x218] ;  /* 0x00008600ff057624 */ /* 0x000fc600078e00ff */
[----:B------:R-:W1:Y:S02]  /*0450*/  I2F.RP R4, R6 ;  /* 0x0000000600047306 */ /* 0x000e640000209400 */
[----:B------:R-:W-:-:S04]  /*0460*/  IADD3 R5, R5, 0x7f, RZ ;  /* 0x0000007f05057810 */ /* 0x000fc80007ffe0ff */
[----:B------:R-:W-:-:S04]  /*0470*/  SHF.R.S32.HI R8, RZ, 0x1f, R5 ;  /* 0x0000001fff087819 */ /* 0x000fc80000011405 */
[----:B------:R-:W-:-:S04]  /*0480*/  LEA.HI R8, R8, R5, RZ, 0x7 ;  /* 0x0000000508087211 */ /* 0x000fc800078f38ff */
[----:B------:R-:W-:Y:S01]  /*0490*/  LEA.HI.SX32 R8, R8, c[0x0][0x10], 0x19 ;  /* 0x0000040008087a11 */ /* 0x000fe200078fcaff */
[----:B-1----:R-:W1:Y:S03]  /*04a0*/  MUFU.RCP R16, R4 ;  /* 0x0000000400107308 */ /* 0x002e660000001000 */
[----:B------:R-:W-:Y:S02]  /*04b0*/  IADD3 R8, R8, -0x1, RZ ;  /* 0xffffffff08087810 */ /* 0x000fe40007ffe0ff */
[----:B-1----:R-:W-:Y:S02]  /*04c0*/  IADD3 R16, R16, 0xffffffe, RZ ;  /* 0x0ffffffe10107810 */ /* 0x002fe40007ffe0ff */
[----:B------:R-:W-:Y:S02]  /*04d0*/  IABS R4, R8 ;  /* 0x0000000800047213 */ /* 0x000fe40000000000 */
[----:B------:R-:W1:Y:S01]  /*04e0*/  F2I.FTZ.U32.TRUNC.NTZ R17, R16 ;  /* 0x0000001000117305 */ /* 0x000e62000021f000 */
[----:B------:R-:W-:-:S04]  /*04f0*/  LOP3.LUT R8, R8, c[0x0][0x10], RZ, 0x3c, !PT ;  /* 0x0000040008087a12 */ /* 0x000fc800078e3cff */
[----:B------:R-:W-:Y:S01]  /*0500*/  ISETP.GE.AND P0, PT, R8, RZ, PT ;  /* 0x000000ff0800720c */ /* 0x000fe20003f06270 */
[----:B-1----:R-:W-:Y:S02]  /*0510*/  IMAD.MOV R5, RZ, RZ, -R17 ;  /* 0x000000ffff057224 */ /* 0x002fe400078e0a11 */
        /* <DEDUP_REMOVED lines=17> */
[----:B------:R-:W-:Y:S02]  /*0630*/  IADD3 R9, R2, 0x7f, RZ ;  /* 0x0000007f02097810 */ /* 0x000fe40007ffe0ff */
[----:B------:R-:W-:Y:S01]  /*0640*/  SHF.R.S32.HI R4, RZ, 0x7, R4 ;  /* 0x00000007ff047819 */ /* 0x000fe20000011404 */
[----:B------:R-:W-:Y:S01]  /*0650*/  @!P0 IMAD.MOV R8, RZ, RZ, -R8 ;  /* 0x000000ffff088224 */ /* 0x000fe200078e0a08 */
[----:B------:R-:W-:Y:S02]  /*0660*/  @!P1 LOP3.LUT R8, RZ, c[0x0][0x10], RZ, 0x33, !PT ;  /* 0x00000400ff089a12 */ /* 0x000fe400078e33ff */
[----:B------:R-:W-:-:S03]  /*0670*/  SHF.R.S32.HI R6, RZ, 0x1f, R9 ;  /* 0x0000001fff067819 */ /* 0x000fc60000011409 */
[----:B------:R-:W-:Y:S01]  /*0680*/  IMAD R161, R8, R3, RZ ;  /* 0x0000000308a17224 */ /* 0x000fe200078e02ff */
[----:B------:R-:W-:-:S03]  /*0690*/  LEA.HI R6, R6, R9, RZ, 0x7 ;  /* 0x0000000906067211 */ /* 0x000fc600078f38ff */
[----:B------:R-:W-:Y:S01]  /*06a0*/  IMAD.IADD R5, R8, 0x1, R161 ;  /* 0x0000000108057824 */ /* 0x000fe200078e02a1 */
[----:B------:R-:W-:-:S04]  /*06b0*/  SHF.R.S32.HI R6, RZ, 0x7, R6 ;  /* 0x00000007ff067819 */ /* 0x000fc80000011406 */
[----:B------:R-:W-:-:S04]  /*06c0*/  IMNMX R5, R6, R5, PT ;  /* 0x0000000506057217 */ /* 0x000fc80003800200 */
[----:B------:R-:W-:-:S04]  /*06d0*/  IMNMX R6, R5, R4, PT ;  /* 0x0000000405067217 */ /* 0x000fc80003800200 */
[----:B------:R-:W-:-:S13]  /*06e0*/  ISETP.GE.AND P0, PT, R161, R6, PT ;  /* 0x00000006a100720c */ /* 0x000fda0003f06270 */
[----:B------:R-:W-:Y:S05]  /*06f0*/  @!P0 BRA `(.L_x_5770) ;  /* 0x0000050000008947 */ /* 0x000fea0003800000 */
[----:B------:R-:W-:Y:S01]  /*0700*/  SHF.R.S32.HI R5, RZ, 0x1f, R0 ;  /* 0x0000001fff057819 */ /* 0x000fe20000011400 */
[----:B------:R-:W-:Y:S02]  /*0710*/  IMAD R3, R3, c[0x0][0x210], R168 ;  /* 0x0000840003037a24 */ /* 0x000fe400078e02a8 */
        /* <DEDUP_REMOVED lines=12> */
[----:B------:R-:W-:Y:S02]  /*07e0*/  IADD3 R10, R2, 0x20, RZ ;  /* 0x00000020020a7810 */ /* 0x000fe40007ffe0ff */
[----:B------:R-:W-:Y:S02]  /*07f0*/  SHF.R.S32.HI R7, RZ, 0x1f, R6 ;  /* 0x0000001fff077819 */ /* 0x000fe40000011406 */
[----:B------:R-:W-:-:S03]  /*0800*/  ISETP.GE.AND P0, PT, R6, c[0x0][0x220], PT ;  /* 0x0000880006007a0c */ /* 0x000fc60003f06270 */
[C---:B------:R-:W-:Y:S01]  /*0810*/  IMAD.WIDE R8, R2.reuse, 0x40, R6 ;  /* 0x0000004002087825 */ /* 0x040fe200078e0206 */
[C---:B------:R-:W-:Y:S02]  /*0820*/  ISETP.GE.OR P4, PT, R2.reuse, R11, P0 ;  /* 0x0000000b0200720c */ /* 0x040fe40000786670 */
[C---:B------:R-:W-:Y:S02]  /*0830*/  IADD3 R6, R2.reuse, 0x30, RZ ;  /* 0x0000003002067810 */ /* 0x040fe40007ffe0ff */
[C---:B------:R-:W-:Y:S02]  /*0840*/  IADD3 R4, P1, R5.reuse, R8, RZ ;  /* 0x0000000805047210 */ /* 0x040fe40007f3e0ff */
[----:B------:R-:W-:Y:S02]  /*0850*/  IADD3 R8, R2, 0x28, RZ ;  /* 0x0000002802087810 */ /* 0x000fe40007ffe0ff */
[----:B------:R-:W-:Y:S02]  /*0860*/  LEA.HI.X.SX32 R5, R5, R9, 0x1, P1 ;  /* 0x0000000905057211 */ /* 0x000fe400008f0eff */
[----:B------:R-:W-:-:S02]  /*0870*/  LEA R18, P1, R4, c[0x0][0x1d8], 0x2 ;  /* 0x0000760004127a11 */ /* 0x000fc400078210ff */
[-C--:B------:R-:W-:Y:S02]  /*0880*/  ISETP.GE.OR P6, PT, R16, R11.reuse, P0 ;  /* 0x0000000b1000720c */ /* 0x080fe400007c6670 */
[----:B------:R-:W-:Y:S02]  /*0890*/  LEA.HI.X R19, R4, c[0x0][0x1dc], R5, 0x2, P1 ;  /* 0x0000770004137a11 */ /* 0x000fe400008f1405 */
[----:B------:R-:W-:Y:S02]  /*08a0*/  IADD3 R4, R2, 0x38, RZ ;  /* 0x0000003802047810 */ /* 0x000fe40007ffe0ff */
[-C--:B------:R-:W-:Y:S01]  /*08b0*/  ISETP.GE.OR P5, PT, R14, R11.reuse, P0 ;  /* 0x0000000b0e00720c */ /* 0x080fe200007a6670 */
[----:B------:R1:W-:Y:S01]  /*08c0*/  @!P4 STG.E.128 [R18.64], RZ ;  /* 0x000000ff1200c986 */ /* 0x0003e2000c101d06 */
[-C--:B------:R-:W-:Y:S02]  /*08d0*/  ISETP.GE.OR P1, PT, R12, R11.reuse, P0 ;  /* 0x0000000b0c00720c */ /* 0x080fe40000726670 */
[----:B------:R-:W-:-:S02]  /*08e0*/  ISETP.GE.OR P3, PT, R10, R11, P0 ;  /* 0x0000000b0a00720c */ /* 0x000fc40000766670 */
[-C--:B------:R-:W-:Y:S01]  /*08f0*/  ISETP.GE.OR P2, PT, R8, R11.reuse, P0 ;  /* 0x0000000b0800720c */ /* 0x080fe20000746670 */
[----:B------:R1:W-:Y:S01]  /*0900*/  @!P6 STG.E.128 [R18.64+0x800], RZ ;  /* 0x000800ff1200e986 */ /* 0x0003e2000c101d06 */
[-C--:B------:R-:W-:Y:S02]  /*0910*/  ISETP.GE.OR P4, PT, R6, R11.reuse, P0 ;  /* 0x0000000b0600720c */ /* 0x080fe40000786670 */
[-C--:B------:R-:W-:Y:S02]  /*0920*/  ISETP.GE.OR P0, PT, R4, R11.reuse, P0 ;  /* 0x0000000b0400720c */ /* 0x080fe40000706670 */
[----:B------:R-:W-:Y:S01]  /*0930*/  SHF.R.S32.HI R5, RZ, 0x1f, R3 ;  /* 0x0000001fff057819 */ /* 0x000fe20000011403 */
[----:B------:R1:W-:Y:S01]  /*0940*/  @!P5 STG.E.128 [R18.64+0x1000], RZ ;  /* 0x001000ff1200d986 */ /* 0x0003e2000c101d06 */
[-C--:B------:R-:W-:Y:S02]  /*0950*/  ISETP.GE.AND P6, PT, R16, R11.reuse, PT ;  /* 0x0000000b1000720c */ /* 0x080fe40003fc6270 */
[----:B------:R-:W-:Y:S01]  /*0960*/  ISETP.GE.AND P5, PT, R14, R11, PT ;  /* 0x0000000b0e00720c */ /* 0x000fe20003fa6270 */
[----:B------:R1:W-:Y:S01]  /*0970*/  @!P1 STG.E.128 [R18.64+0x1800], RZ ;  /* 0x001800ff12009986 */ /* 0x0003e2000c101d06 */
[----:B------:R-:W-:-:S02]  /*0980*/  IADD3 R3, P1, R3, R2, RZ ;  /* 0x0000000203037210 */ /* 0x000fc40007f3e0ff */
[----:B------:R-:W-:Y:S01]  /*0990*/  ISETP.NE.OR P6, PT, R0, RZ, P6 ;  /* 0x000000ff0000720c */ /* 0x000fe200037c5670 */
[----:B------:R1:W-:Y:S01]  /*09a0*/  @!P3 STG.E.128 [R18.64+0x2000], RZ ;  /* 0x002000ff1200b986 */ /* 0x0003e2000c101d06 */
[-C--:B------:R-:W-:Y:S02]  /*09b0*/  ISETP.GE.AND P3, PT, R12, R11.reuse, PT ;  /* 0x0000000b0c00720c */ /* 0x080fe40003f66270 */
[----:B------:R-:W-:Y:S01]  /*09c0*/  ISETP.NE.OR P5, PT, R0, RZ, P5 ;  /* 0x000000ff0000720c */ /* 0x000fe20002fa5670 */
[----:B------:R1:W-:Y:S01]  /*09d0*/  @!P0 STG.E.128 [R18.64+0x3800], RZ ;  /* 0x003800ff12008986 */ /* 0x0003e2000c101d06 */
[----:B------:R-:W-:Y:S02]  /*09e0*/  ISETP.GE.AND P0, PT, R6, R11, PT ;  /* 0x0000000b0600720c */ /* 0x000fe40003f06270 */
[C---:B------:R-:W-:Y:S01]  /*09f0*/  ISETP.NE.OR P3, PT, R0.reuse, RZ, P3 ;  /* 0x000000ff0000720c */ /* 0x040fe20001f65670 */
[----:B------:R1:W-:Y:S01]  /*0a00*/  @!P2 STG.E.128 [R18.64+0x2800], RZ ;  /* 0x002800ff1200a986 */ /* 0x0003e2000c101d06 */
[----:B------:R-:W-:-:S02]  /*0a10*/  ISETP.NE.OR P0, PT, R0, RZ, P0 ;  /* 0x000000ff0000720c */ /* 0x000fc40000705670 */
[----:B------:R-:W-:Y:S01]  /*0a20*/  ISETP.GE.AND P2, PT, R10, R11, PT ;  /* 0x0000000b0a00720c */ /* 0x000fe20003f46270 */
[----:B------:R1:W-:Y:S01]  /*0a30*/  @!P4 STG.E.128 [R18.64+0x3000], RZ ;  /* 0x003000ff1200c986 */ /* 0x0003e2000c101d06 */
[----:B------:R-:W-:Y:S01]  /*0a40*/  LEA.HI.X.SX32 R10, R2, R5, 0x1, P1 ;  /* 0x00000005020a7211 */ /* 0x000fe200008f0eff */
[----:B------:R-:W-:Y:S01]  /*0a50*/  @!P6 IMAD.MOV.U32 R21, RZ, RZ, -0x800000 ;  /* 0xff800000ff15e424 */ /* 0x000fe200078e00ff */
[C---:B------:R-:W-:Y:S01]  /*0a60*/  LEA R12, P4, R3.reuse, c[0x0][0x208], 0x2 ;  /* 0x00008200030c7a11 */ /* 0x040fe200078810ff */
[----:B------:R-:W-:Y:S01]  /*0a70*/  @!P5 IMAD.MOV.U32 R17, RZ, RZ, -0x800000 ;  /* 0xff800000ff11d424 */ /* 0x000fe200078e00ff */
[----:B------:R-:W-:Y:S02]  /*0a80*/  ISETP.GE.AND P1, PT, R8, R11, PT ;  /* 0x0000000b0800720c */ /* 0x000fe40003f26270 */
[----:B------:R-:W-:Y:S01]  /*0a90*/  LEA.HI.X R13, R3, c[0x0][0x20c], R10, 0x2, P4 ;  /* 0x00008300030d7a11 */ /* 0x000fe200020f140a */
[----:B------:R-:W-:Y:S01]  /*0aa0*/  @!P3 IMAD.MOV.U32 R9, RZ, RZ, -0x800000 ;  /* 0xff800000ff09b424 */ /* 0x000fe200078e00ff */
[C---:B------:R-:W-:Y:S01]  /*0ab0*/  ISETP.NE.AND P4, PT, R0.reuse, RZ, PT ;  /* 0x000000ff0000720c */ /* 0x040fe20003f85270 */
[----:B------:R-:W-:Y:S01]  /*0ac0*/  @!P0 IMAD.MOV.U32 R3, RZ, RZ, -0x800000 ;  /* 0xff800000ff038424 */ /* 0x000fe200078e00ff */
[C---:B------:R-:W-:Y:S01]  /*0ad0*/  ISETP.NE.OR P2, PT, R0.reuse, RZ, P2 ;  /* 0x000000ff0000720c */ /* 0x040fe20001745670 */
[----:B------:R1:W-:Y:S01]  /*0ae0*/  @!P6 STG.E [R12.64+0x20], R21 ;  /* 0x000020150c00e986 */ /* 0x0003e2000c101906 */
[----:B------:R-:W-:-:S02]  /*0af0*/  ISETP.NE.OR P1, PT, R0, RZ, P1 ;  /* 0x000000ff0000720c */ /* 0x000fc40000f25670 */
[-C--:B------:R-:W-:Y:S01]  /*0b00*/  ISETP.GE.OR P4, PT, R2, R11.reuse, P4 ;  /* 0x0000000b0200720c */ /* 0x080fe20002786670 */
[----:B------:R1:W-:Y:S01]  /*0b10*/  @!P0 STG.E [R12.64+0xc0], R3 ;  /* 0x0000c0030c008986 */ /* 0x0003e2000c101906 */
[----:B------:R-:W-:-:S03]  /*0b20*/  ISETP.GE.AND P0, PT, R4, R11, PT ;  /* 0x0000000b0400720c */ /* 0x000fc60003f06270 */
[----:B------:R1:W-:Y:S01]  /*0b30*/  @!P5 STG.E [R12.64+0x40], R17 ;  /* 0x000040110c00d986 */ /* 0x0003e2000c101906 */
[----:B------:R-:W-:-:S03]  /*0b40*/  ISETP.NE.OR P0, PT, R0, RZ, P0 ;  /* 0x000000ff0000720c */ /* 0x000fc60000705670 */
[----:B------:R-:W-:Y:S01]  /*0b50*/  @!P2 IMAD.MOV.U32 R7, RZ, RZ, -0x800000 ;  /* 0xff800000ff07a424 */ /* 0x000fe200078e00ff */
[----:B------:R1:W-:Y:S01]  /*0b60*/  @!P3 STG.E [R12.64+0x60], R9 ;  /* 0x000060090c00b986 */ /* 0x0003e2000c101906 */
[----:B------:R-:W-:Y:S02]  /*0b70*/  @!P1 IMAD.MOV.U32 R5, RZ, RZ, -0x800000 ;  /* 0xff800000ff059424 */ /* 0x000fe400078e00ff */
[----:B------:R-:W-:Y:S01]  /*0b80*/  @!P4 IMAD.MOV.U32 R15, RZ, RZ, -0x800000 ;  /* 0xff800000ff0fc424 */ /* 0x000fe200078e00ff */
[----:B------:R1:W-:Y:S04]  /*0b90*/  @!P2 STG.E [R12.64+0x80], R7 ;  /* 0x000080070c00a986 */ /* 0x0003e8000c101906 */
[----:B------:R1:W-:Y:S04]  /*0ba0*/  @!P1 STG.E [R12.64+0xa0], R5 ;  /* 0x0000a0050c009986 */ /* 0x0003e8000c101906 */
[----:B------:R1:W-:Y:S01]  /*0bb0*/  @!P4 STG.E [R12.64], R15 ;  /* 0x0000000f0c00c986 */ /* 0x0003e2000c101906 */
[----:B------:R-:W-:Y:S05]  /*0bc0*/  @P0 EXIT ;  /* 0x000000000000094d */ /* 0x000fea0003800000 */
[----:B-1----:R-:W-:-:S05]  /*0bd0*/  MOV R3, 0xff800000 ;  /* 0xff80000000037802 */ /* 0x002fca0000000f00 */
[----:B------:R-:W-:Y:S01]  /*0be0*/  STG.E [R12.64+0xe0], R3 ;  /* 0x0000e0030c007986 */ /* 0x000fe2000c101906 */
[----:B------:R-:W-:Y:S05]  /*0bf0*/  EXIT ;  /* 0x000000000000794d */ /* 0x000fea0003800000 */
.L_x_5770:
[----:B------:R-:W-:Y:S01]  /*0c00*/  ISETP.NE.U32.AND P2, PT, RZ, c[0x0][0x2c0], PT ;  /* 0x0000b000ff007a0c */ /* 0x000fe20003f45070 */
        /* <DEDUP_REMOVED lines=61> */
[----:B------:R-:W-:Y:S01]  /*0fe0*/  ISETP.GE.U32.AND P2, PT, R8, R3, PT ;  /* 0x000000030800720c */ /* 0x000fe20003f46070 */
[----:B------:R-:W-:Y:S01]  /*0ff0*/  IMAD.MOV R8, RZ, RZ, -R5 ;  /* 0x000000ffff087224 */ /* 0x000fe200078e0a05 */
[----:B------:R-:W-:-:S03]  /*1000*/  LOP3.LUT R3, R12, c[0x0][0x1c8], RZ, 0x3c, !PT ;  /* 0x000072000c037a12 */ /* 0x000fc600078e3cff */
[----:B------:R-:W-:Y:S01]  /*1010*/  IMAD R9, R8, c[0x0][0x2d0], R9 ;  /* 0x0000b40008097a24 */ /* 0x000fe200078e0209 */
[----:B------:R-:W-:-:S04]  /*1020*/  ISETP.GE.AND P1, PT, R3, RZ, PT ;  /* 0x000000ff0300720c */ /* 0x000fc80003f26270 */
[----:B------:R-:W-:-:S03]  /*1030*/  SHF.R.S32.HI R5, RZ, 0x1f, R9 ;  /* 0x0000001fff057819 */ /* 0x000fc60000011409 */
[----:B------:R-:W-:Y:S02]  /*1040*/  @P2 IADD3 R4, R4, 0x1, RZ ;  /* 0x0000000104042810 */ /* 0x000fe40007ffe0ff */
[----:B------:R-:W-:Y:S01]  /*1050*/  ISETP.NE.AND P2, PT, RZ, c[0x0][0x1c8], PT ;  /* 0x00007200ff007a0c */ /* 0x000fe20003f45270 */
[----:B------:R-:W-:-:S03]  /*1060*/  IMAD R8, R5, c[0x0][0x198], RZ ;  /* 0x0000660005087a24 */ /* 0x000fc600078e02ff */
[----:B------:R-:W-:-:S09]  /*1070*/  @!P1 IADD3 R4, -R4, RZ, RZ ;  /* 0x000000ff04049210 */ /* 0x000fd20007ffe1ff */
[----:B------:R-:W-:Y:S02]  /*1080*/  @!P2 LOP3.LUT R4, RZ, c[0x0][0x1c8], RZ, 0x33, !PT ;  /* 0x00007200ff04aa12 */ /* 0x000fe400078e33ff */
[----:B--2---:R-:W-:Y:S01]  /*1090*/  SHF.R.S32.HI R13, RZ, 0x1f, R18 ;  /* 0x0000001fff0d7819 */ /* 0x004fe20000011412 */
[----:B------:R-:W-:-:S04]  /*10a0*/  IMAD.WIDE.U32 R16, R18, c[0x0][0x180], RZ ;  /* 0x0000600012107a25 */ /* 0x000fc800078e00ff */
[C---:B------:R-:W-:Y:S02]  /*10b0*/  IMAD R3, R13.reuse, c[0x0][0x180], RZ ;  /* 0x000060000d037a24 */ /* 0x040fe400078e02ff */
[----:B------:R-:W-:Y:S02]  /*10c0*/  IMAD R13, R13, c[0x0][0x188], RZ ;  /* 0x000062000d0d7a24 */ /* 0x000fe400078e02ff */
[C---:B------:R-:W-:Y:S02]  /*10d0*/  IMAD R3, R18.reuse, c[0x0][0x184], R3 ;  /* 0x0000610012037a24 */ /* 0x040fe400078e0203 */
[----:B------:R-:W-:Y:S02]  /*10e0*/  IMAD R13, R18, c[0x0][0x18c], R13 ;  /* 0x00006300120d7a24 */ /* 0x000fe400078e020d */
[----:B------:R-:W-:Y:S02]  /*10f0*/  IMAD.IADD R17, R17, 0x1, R3 ;  /* 0x0000000111117824 */ /* 0x000fe400078e0203 */
[C---:B------:R-:W-:Y:S01]  /*1100*/  IMAD R3, R9.reuse, c[0x0][0x19c], R8 ;  /* 0x0000670009037a24 */ /* 0x040fe200078e0208 */
[----:B------:R-:W-:Y:S01]  /*1110*/  SHF.R.S32.HI R8, RZ, 0x1f, R4 ;  /* 0x0000001fff087819 */ /* 0x000fe20000011404 */
[----:B------:R-:W-:-:S04]  /*1120*/  IMAD.WIDE.U32 R20, R9, c[0x0][0x198], R16 ;  /* 0x0000660009147a25 */ /* 0x000fc800078e0010 */
[----:B------:R-:W-:Y:S01]  /*1130*/  IMAD.WIDE.U32 R18, R18, c[0x0][0x188], RZ ;  /* 0x0000620012127a25 */ /* 0x000fe200078e00ff */
[----:B------:R-:W-:-:S03]  /*1140*/  IADD3 R21, R21, R3, RZ ;  /* 0x0000000315157210 */ /* 0x000fc60007ffe0ff */
[----:B------:R-:W-:Y:S02]  /*1150*/  IMAD R3, R8, c[0x0][0x1b0], RZ ;  /* 0x00006c0008037a24 */ /* 0x000fe400078e02ff */
[----:B------:R-:W-:-:S04]  /*1160*/  IMAD.WIDE.U32 R20, R4, c[0x0][0x1b0], R20 ;  /* 0x00006c0004147a25 */ /* 0x000fc800078e0014 */
[----:B------:R-:W-:Y:S02]  /*1170*/  IMAD R10, R4, c[0x0][0x1b4], R3 ;  /* 0x00006d00040a7a24 */ /* 0x000fe400078e0203 */
[----:B------:R-:W-:-:S03]  /*1180*/  IMAD.IADD R13, R19, 0x1, R13 ;  /* 0x00000001130d7824 */ /* 0x000fc600078e020d */
[----:B------:R-:W-:Y:S01]  /*1190*/  IADD3 R10, R21, R10, RZ ;  /* 0x0000000a150a7210 */ /* 0x000fe20007ffe0ff */
[----:B------:R-:W-:Y:S05]  /*11a0*/  BRA `(.L_x_5772) ;  /* 0x0000041000007947 */ /* 0x000fea0003800000 */
.L_x_5771:
[----:B-1----:R-:W-:-:S13]  /*11b0*/  ISETP.NE.AND P4, PT, R10, -0x1, PT ;  /* 0xffffffff0a00780c */ /* 0x002fda0003f85270 */
        /* <DEDUP_REMOVED lines=14> */
.L_x_5773:
[----:B------:R-:W-:Y:S01]  /*12a0*/  IABS R8, c[0x0][0x1c8] ;  /* 0x0000720000087a13 */ /* 0x000fe20000000000 */
[----:B------:R-:W-:Y:S01]  /*12b0*/  IMAD.MOV.U32 R18, RZ, RZ, RZ ;  /* 0x000000ffff127224 */ /* 0x000fe200078e00ff */
[----:B------:R-:W-:Y:S01]  /*12c0*/  MOV R17, R13 ;  /* 0x0000000d00117202 */ /* 0x000fe20000000f00 */
[----:B------:R-:W-:Y:S01]  /*12d0*/  @P4 IMAD.IADD R13, R7, 0x1, R10 ;  /* 0x00000001070d4824 */ /* 0x000fe200078e020a */
        /* <DEDUP_REMOVED lines=10> */
[----:B------:R-:W-:Y:S02]  /*1380*/  IMAD.MOV R5, RZ, RZ, -R4 ;  /* 0x000000ffff057224 */ /* 0x000fe400078e0a04 */
[----:B------:R-:W-:-:S04]  /*1390*/  @P4 IMAD.WIDE.U32 R18, R13, c[0x0][0x1a0], RZ ;  /* 0x000068000d124a25 */ /* 0x000fc800078e00ff */
[----:B------:R-:W-:Y:S01]  /*13a0*/  IMAD R5, R8, R5, R9 ;  /* 0x0000000508057224 */ /* 0x000fe200078e0209 */
[----:B------:R-:W-:Y:S01]  /*13b0*/  LEA R9, R6, 0xffffff80, 0x7 ;  /* 0xffffff8006097811 */ /* 0x000fe200078e38ff */
[----:B------:R-:W-:-:S03]  /*13c0*/  @P4 IMAD R13, R13, c[0x0][0x1a4], R19 ;  /* 0x000069000d0d4a24 */ /* 0x000fc600078e0213 */
[----:B------:R-:W-:Y:S01]  /*13d0*/  ISETP.GT.U32.AND P1, PT, R8, R5, PT ;  /* 0x000000050800720c */ /* 0x000fe20003f24070 */
[----:B------:R-:W-:-:S12]  /*13e0*/  IMAD.WIDE.U32 R16, R9, c[0x0][0x198], R16 ;  /* 0x0000660009107a25 */ /* 0x000fd800078e0010 */
[-C--:B------:R-:W-:Y:S02]  /*13f0*/  @!P1 IADD3 R5, R5, -R8.reuse, RZ ;  /* 0x8000000805059210 */ /* 0x080fe40007ffe0ff */
[----:B------:R-:W-:Y:S02]  /*1400*/  @!P1 IADD3 R4, R4, 0x1, RZ ;  /* 0x0000000104049810 */ /* 0x000fe40007ffe0ff */
[----:B------:R-:W-:Y:S02]  /*1410*/  ISETP.GE.U32.AND P3, PT, R5, R8, PT ;  /* 0x000000080500720c */ /* 0x000fe40003f66070 */
[----:B------:R-:W-:Y:S02]  /*1420*/  LOP3.LUT R5, R12, c[0x0][0x1c8], RZ, 0x3c, !PT ;  /* 0x000072000c057a12 */ /* 0x000fe400078e3cff */
[----:B------:R-:W-:Y:S02]  /*1430*/  ISETP.NE.AND P1, PT, RZ, c[0x0][0x1c8], PT ;  /* 0x00007200ff007a0c */ /* 0x000fe40003f25270 */
[----:B------:R-:W-:-:S02]  /*1440*/  ISETP.GE.AND P2, PT, R5, RZ, PT ;  /* 0x000000ff0500720c */ /* 0x000fc40003f46270 */
[----:B------:R-:W-:-:S05]  /*1450*/  SHF.R.S32.HI R5, RZ, 0x1f, R9 ;  /* 0x0000001fff057819 */ /* 0x000fca0000011409 */
[----:B------:R-:W-:Y:S01]  /*1460*/  @P3 IADD3 R4, R4, 0x1, RZ ;  /* 0x0000000104043810 */ /* 0x000fe20007ffe0ff */
[----:B------:R-:W-:-:S04]  /*1470*/  IMAD R8, R5, c[0x0][0x198], RZ ;  /* 0x0000660005087a24 */ /* 0x000fc800078e02ff */
[----:B------:R-:W-:Y:S02]  /*1480*/  IMAD R15, R9, c[0x0][0x19c], R8 ;  /* 0x00006700090f7a24 */ /* 0x000fe400078e0208 */
[----:B------:R-:W-:Y:S01]  /*1490*/  @!P2 IMAD.MOV R4, RZ, RZ, -R4 ;  /* 0x000000ffff04a224 */ /* 0x000fe200078e0a04 */
[----:B------:R-:W-:Y:S02]  /*14a0*/  @!P1 LOP3.LUT R4, RZ, c[0x0][0x1c8], RZ, 0x33, !PT ;  /* 0x00007200ff049a12 */ /* 0x000fe400078e33ff */
[----:B------:R-:W-:Y:S02]  /*14b0*/  IADD3 R17, R17, R15, RZ ;  /* 0x0000000f11117210 */ /* 0x000fe40007ffe0ff */
[----:B------:R-:W-:-:S03]  /*14c0*/  SHF.R.S32.HI R8, RZ, 0x1f, R4 ;  /* 0x0000001fff087819 */ /* 0x000fc60000011404 */
[----:B------:R-:W-:-:S04]  /*14d0*/  IMAD.WIDE.U32 R20, R4, c[0x0][0x1b0], R16 ;  /* 0x00006c0004147a25 */ /* 0x000fc800078e0010 */
[----:B------:R-:W-:-:S04]  /*14e0*/  IMAD R15, R8, c[0x0][0x1b0], RZ ;  /* 0x00006c00080f7a24 */ /* 0x000fc800078e02ff */
        /* <DEDUP_REMOVED lines=13> */
.L_x_5772:
[----:B------:R-:W-:Y:S01]  /*15c0*/  ISETP.NE.AND P1, PT, R14, -0x1, PT ;  /* 0xffffffff0e00780c */ /* 0x000fe20003f25270 */
[----:B------:R-:W-:Y:S01]  /*15d0*/  IMAD.IADD R159, R11, 0x1, -R22 ;  /* 0x000000010b9f7824 */ /* 0x000fe200078e0a16 */
[----:B-----5:R-:W-:Y:S01]  /*15e0*/  SHF.R.S32.HI R3, RZ, 0x1f, R0 ;  /* 0x0000001fff037819 */ /* 0x020fe20000011400 */
[----:B------:R-:W-:Y:S03]  /*15f0*/  BSSY B0, `(.L_x_5774) ;  /* 0x0000049000007945 */ /* 0x000fe60003800000 */
[CC--:B------:R-:W-:Y:S02]  /*1600*/  LEA.HI R7, R3.reuse, R0.reuse, RZ, 0x3 ;  /* 0x0000000003077211 */ /* 0x0c0fe400078f18ff */
[----:B------:R-:W-:Y:S02]  /*1610*/  LEA.HI R160, R3, R0, RZ, 0x4 ;  /* 0x0000000003a07211 */ /* 0x000fe400078f20ff */
[----:B------:R-:W-:-:S02]  /*1620*/  SHF.R.S32.HI R26, RZ, 0x3, R7 ;  /* 0x00000003ff1a7819 */ /* 0x000fc40000011407 */
[----:B------:R-:W-:Y:S01]  /*1630*/  LOP3.LUT R7, R7, 0xfffffff8, RZ, 0xc0, !PT ;  /* 0xfffffff807077812 */ /* 0x000fe200078ec0ff */
[----:B------:R-:W-:Y:S01]  /*1640*/  @!P1 IMAD.WIDE.U32 R28, R168, c[0x0][0x178], RZ ;  /* 0x00005e00a81c9a25 */ /* 0x000fe200078e00ff */
[----:B------:R-:W-:Y:S02]  /*1650*/  @!P1 SHF.R.S32.HI R15, RZ, 0x1f, R168 ;  /* 0x0000001fff0f9819 */ /* 0x000fe400000114a8 */
[----:B------:R-:W-:Y:S01]  /*1660*/  SHF.R.S32.HI R27, RZ, 0x1f, R26 ;  /* 0x0000001fff1b7819 */ /* 0x000fe2000001141a */
[----:B------:R-:W-:Y:S02]  /*1670*/  IMAD.SHL.U32 R166, R26, 0x40, RZ ;  /* 0x000000401aa67824 */ /* 0x000fe400078e00ff */
[----:B------:R-:W-:Y:S02]  /*1680*/  IMAD.IADD R88, R0, 0x1, -R7 ;  /* 0x0000000100587824 */ /* 0x000fe400078e0a07 */
[----:B------:R-:W-:Y:S01]  /*1690*/  @!P1 IMAD R15, R15, c[0x0][0x178], RZ ;  /* 0x00005e000f0f9a24 */ /* 0x000fe200078e02ff */
[----:B------:R-:W-:Y:S01]  /*16a0*/  LOP3.LUT R166, R166, 0x1c0, RZ, 0xc0, !PT ;  /* 0x000001c0a6a67812 */ /* 0x000fe200078ec0ff */
[----:B------:R-:W-:Y:S01]  /*16b0*/  @P1 IMAD.WIDE.U32 R16, R14, c[0x0][0x190], RZ ;  /* 0x000064000e101a25 */ /* 0x000fe200078e00ff */
[----:B------:R-:W-:-:S03]  /*16c0*/  SHF.L.U32 R167, R88, 0x3, RZ ;  /* 0x0000000358a77819 */ /* 0x000fc600000006ff */
[----:B------:R-:W-:Y:S01]  /*16d0*/  @!P1 IMAD R15, R168, c[0x0][0x17c], R15 ;  /* 0x00005f00a80f9a24 */ /* 0x000fe200078e020f */
[----:B------:R-:W-:Y:S01]  /*16e0*/  LOP3.LUT R7, R166, 0x38, R167, 0xf8, !PT ;  /* 0x00000038a6077812 */ /* 0x000fe200078ef8a7 */
[----:B------:R-:W-:Y:S01]  /*16f0*/  @!P1 IMAD.MOV.U32 R16, RZ, RZ, R28 ;  /* 0x000000ffff109224 */ /* 0x000fe200078e001c */
[----:B------:R-:W-:Y:S01]  /*1700*/  SHF.R.U32.HI R166, RZ, 0x3, R166 ;  /* 0x00000003ffa67819 */ /* 0x000fe200000116a6 */
[----:B------:R-:W-:Y:S01]  /*1710*/  @P1 IMAD R14, R14, c[0x0][0x194], R17 ;  /* 0x000065000e0e1a24 */ /* 0x000fe200078e0211 */
[----:B------:R-:W-:Y:S01]  /*1720*/  IADD3 R18, P2, R167, R18, RZ ;  /* 0x00000012a7127210 */ /* 0x000fe20007f5e0ff */
[----:B------:R-:W-:Y:S01]  /*1730*/  @!P1 IMAD.IADD R14, R29, 0x1, R15 ;  /* 0x000000011d0e9824 */ /* 0x000fe200078e020f */
[----:B------:R-:W-:Y:S01]  /*1740*/  SHF.R.S32.HI R15, RZ, 0x1f, R167 ;  /* 0x0000001fff0f7819 */ /* 0x000fe200000114a7 */
[----:B------:R-:W-:Y:S01]  /*1750*/  IMAD.WIDE R24, R25, 0x40, R26 ;  /* 0x0000004019187825 */ /* 0x000fe200078e021a */
[----:B------:R-:W-:Y:S02]  /*1760*/  IADD3 R16, P1, R167, R16, RZ ;  /* 0x00000010a7107210 */ /* 0x000fe40007f3e0ff */
[----:B------:R-:W-:Y:S01]  /*1770*/  LOP3.LUT R166, R7, R166, RZ, 0x3c, !PT ;  /* 0x000000a607a67212 */ /* 0x000fe200078e3cff */
[----:B------:R-:W-:Y:S01]  /*1780*/  IMAD.X R19, R15, 0x1, R13, P2 ;  /* 0x000000010f137824 */ /* 0x000fe200010e060d */
[----:B------:R-:W-:Y:S01]  /*1790*/  LEA.HI R7, R3, R0, RZ, 0x6 ;  /* 0x0000000003077211 */ /* 0x000fe200078f30ff */
[----:B------:R-:W-:Y:S01]  /*17a0*/  IMAD R13, R8, c[0x0][0x1b8], RZ ;  /* 0x00006e00080d7a24 */ /* 0x000fe200078e02ff */
[----:B------:R-:W-:Y:S01]  /*17b0*/  IADD3.X R17, R15, R14, RZ, P1, !PT ;  /* 0x0000000e0f117210 */ /* 0x000fe20000ffe4ff */
[----:B------:R-:W-:Y:S01]  /*17c0*/  IMAD.WIDE.U32 R18, R4, c[0x0][0x1b8], R18 ;  /* 0x00006e0004127a25 */ /* 0x000fe200078e0012 */
[----:B------:R-:W-:-:S02]  /*17d0*/  IADD3 R128, P1, R26, R9, RZ ;  /* 0x000000091a807210 */ /* 0x000fc40007f3e0ff */
[----:B------:R-:W-:Y:S01]  /*17e0*/  IADD3 R20, P3, R167, R20, RZ ;  /* 0x00000014a7147210 */ /* 0x000fe20007f7e0ff */
[----:B------:R-:W-:Y:S01]  /*17f0*/  IMAD R9, R27, c[0x0][0x198], RZ ;  /* 0x000066001b097a24 */ /* 0x000fe200078e02ff */
[----:B------:R-:W-:Y:S01]  /*1800*/  SHF.L.U32 R7, R7, 0x3, RZ ;  /* 0x0000000307077819 */ /* 0x000fe200000006ff */
[----:B------:R-:W-:Y:S01]  /*1810*/  IMAD.X R5, R27, 0x1, R5, P1 ;  /* 0x000000011b057824 */ /* 0x000fe200008e0605 */
[----:B------:R-:W-:Y:S01]  /*1820*/  ISETP.GE.AND P1, PT, R26, R159, PT ;  /* 0x0000009f1a00720c */ /* 0x000fe20003f26270 */
[----:B------:R-:W-:Y:S01]  /*1830*/  IMAD.X R21, R15, 0x1, R10, P3 ;  /* 0x000000010f157824 */ /* 0x000fe200018e060a */
[----:B------:R-:W-:Y:S01]  /*1840*/  LOP3.LUT R166, R166, 0xfffffe00, R7, 0xf8, !PT ;  /* 0xfffffe00a6a67812 */ /* 0x000fe200078ef807 */
[----:B------:R-:W-:Y:S01]  /*1850*/  IMAD R13, R4, c[0x0][0x1bc], R13 ;  /* 0x00006f00040d7a24 */ /* 0x000fe200078e020d */
[----:B------:R-:W-:Y:S01]  /*1860*/  SHF.R.S32.HI R7, RZ, 0x1f, R12 ;  /* 0x0000001fff077819 */ /* 0x000fe2000001140c */
[C---:B------:R-:W-:Y:S01]  /*1870*/  IMAD R9, R26.reuse, c[0x0][0x19c], R9 ;  /* 0x000067001a097a24 */ /* 0x040fe200078e0209 */
[----:B------:R-:W-:Y:S01]  /*1880*/  LEA.HI R4, R3, R0, RZ, 0x5 ;  /* 0x0000000003047211 */ /* 0x000fe200078f28ff */
[----:B------:R-:W-:Y:S01]  /*1890*/  IMAD.WIDE.U32 R122, R26, c[0x0][0x198], R20 ;  /* 0x000066001a7a7a25 */ /* 0x000fe200078e0014 */
[----:B------:R-:W-:-:S03]  /*18a0*/  SHF.L.U32 R166, R166, 0x1, RZ ;  /* 0x00000001a6a67819 */ /* 0x000fc600000006ff */
[----:B------:R-:W-:Y:S01]  /*18b0*/  IMAD R5, R5, c[0x0][0x1a0], RZ ;  /* 0x0000680005057a24 */ /* 0x000fe200078e02ff */
[----:B------:R-:W-:Y:S01]  /*18c0*/  IADD3 R123, R123, R9, RZ ;  /* 0x000000097b7b7210 */ /* 0x000fe20007ffe0ff */
[----:B------:R-:W-:Y:S01]  /*18d0*/  IMAD R7, R7, c[0x0][0x1a8], RZ ;  /* 0x00006a0007077a24 */ /* 0x000fe200078e02ff */
[----:B------:R-:W-:Y:S01]  /*18e0*/  LOP3.LUT R9, R160, 0xfffffff0, RZ, 0xc0, !PT ;  /* 0xfffffff0a0097812 */ /* 0x000fe200078ec0ff */
[----:B------:R-:W-:Y:S01]  /*18f0*/  IMAD.IADD R19, R19, 0x1, R13 ;  /* 0x0000000113137824 */ /* 0x000fe200078e020d */
[----:B------:R-:W-:Y:S01]  /*1900*/  SHF.R.S32.HI R160, RZ, 0x4, R160 ;  /* 0x00000004ffa07819 */ /* 0x000fe200000114a0 */
[----:B------:R-:W-:Y:S02]  /*1910*/  IMAD R131, R128, c[0x0][0x1a4], R5 ;  /* 0x0000690080837a24 */ /* 0x000fe400078e0205 */
[----:B------:R-:W-:Y:S01]  /*1920*/  IMAD R15, R12, c[0x0][0x1ac], R7 ;  /* 0x00006b000c0f7a24 */ /* 0x000fe200078e0207 */
[----:B------:R-:W-:Y:S01]  /*1930*/  SHF.R.S32.HI R7, RZ, 0x5, R4 ;  /* 0x00000005ff077819 */ /* 0x000fe20000011404 */
[----:B------:R-:W-:-:S04]  /*1940*/  IMAD.WIDE.U32 R128, R128, c[0x0][0x1a0], R18 ;  /* 0x0000680080807a25 */ /* 0x000fc800078e0012 */
[----:B------:R-:W-:Y:S01]  /*1950*/  IMAD.WIDE.U32 R12, R12, c[0x0][0x1a8], R16 ;  /* 0x00006a000c0c7a25 */ /* 0x000fe200078e0010 */
[----:B------:R-:W-:-:S03]  /*1960*/  IADD3 R131, R129, R131, RZ ;  /* 0x0000008381837210 */ /* 0x000fc60007ffe0ff */
[----:B------:R-:W-:Y:S02]  /*1970*/  IMAD.IADD R9, R0, 0x1, -R9 ;  /* 0x0000000100097824 */ /* 0x000fe400078e0a09 */
        /* <DEDUP_REMOVED lines=16> */
.L_x_5775:
[----:B------:R-:W-:Y:S05]  /*1a80*/  BSYNC B0 ;  /* 0x0000000000007941 */ /* 0x000fea0003800000 */
.L_x_5774:
        /* <DEDUP_REMOVED lines=21> */
.L_x_5777:
[----:B------:R-:W-:Y:S05]  /*1be0*/  BSYNC B0 ;  /* 0x0000000000007941 */ /* 0x000fea0003800000 */
.L_x_5776:
        /* <DEDUP_REMOVED lines=21> */
.L_x_5779:
[----:B------:R-:W-:Y:S05]  /*1d40*/  BSYNC B0 ;  /* 0x0000000000007941 */ /* 0x000fea0003800000 */
.L_x_5778:
        /* <DEDUP_REMOVED lines=20> */
.L_x_5781:
[----:B------:R-:W-:Y:S05]  /*1e90*/  BSYNC B0 ;  /* 0x0000000000007941 */ /* 0x000fea0003800000 */
.L_x_5780:
[----:B------:R-:W-:Y:S01]  /*1ea0*/  IADD3 R165, R6, -0x1, RZ ;  /* 0xffffffff06a57810 */ /* 0x000fe20007ffe0ff */
[----:B------:R-:W-:Y:S01]  /*1eb0*/  BSSY B0, `(.L_x_5782) ;  /* 0x0000014000007945 */ /* 0x000fe20003800000 */
[----:B------:R-:W-:Y:S02]  /*1ec0*/  SHF.R.S32.HI R8, RZ, 0x1f, R9 ;  /* 0x0000001fff087819 */ /* 0x000fe40000011409 */
[----:B------:R-:W-:Y:S01]  /*1ed0*/  LOP3.LUT R13, R4, 0xffffffe0, RZ, 0xc0, !PT ;  /* 0xffffffe0040d7812 */ /* 0x000fe200078ec0ff */
[----:B------:R-:W-:Y:S01]  /*1ee0*/  IMAD.SHL.U32 R127, R165, 0x80, RZ ;  /* 0x00000080a57f7824 */ /* 0x000fe200078e00ff */
[----:B------:R-:W-:-:S03]  /*1ef0*/  LEA.HI R5, R8, R9, RZ, 0x3 ;  /* 0x0000000908057211 */ /* 0x000fc600078f18ff */
[----:B------:R-:W-:Y:S01]  /*1f00*/  IMAD.IADD R3, R2, 0x1, -R127 ;  /* 0x0000000102037824 */ /* 0x000fe200078e0a7f */
[----:B------:R-:W-:Y:S01]  /*1f10*/  LOP3.LUT R4, R5, 0xfffffff8, RZ, 0xc0, !PT ;  /* 0xfffffff805047812 */ /* 0x000fe200078ec0ff */
[----:B------:R-:W-:-:S03]  /*1f20*/  IMAD.IADD R13, R0, 0x1, -R13 ;  /* 0x00000001000d7824 */ /* 0x000fc600078e0a0d */
[----:B------:R-:W-:Y:S01]  /*1f30*/  ISETP.GE.AND P1, PT, R26, R3, PT ;  /* 0x000000031a00720c */ /* 0x000fe20003f26270 */
[----:B------:R-:W-:-:S12]  /*1f40*/  IMAD.IADD R9, R9, 0x1, -R4 ;  /* 0x0000000109097824 */ /* 0x000fd800078e0a04 */
[----:B------:R-:W-:Y:S05]  /*1f50*/  @P1 BRA `(.L_x_5783) ;  /* 0x0000009000001947 */ /* 0x000fea0003800000 */
[----:B------:R-:W-:-:S13]  /*1f60*/  ISETP.GE.AND P1, PT, R167, c[0x0][0x220], PT ;  /* 0x00008800a7007a0c */ /* 0x000fda0003f26270 */
[----:B------:R1:W-:Y:S01]  /*1f70*/  @P1 STS.128 [R166+0x2000], RZ ;  /* 0x002000ffa6001388 */ /* 0x0003e20000000c00 */
[----:B------:R-:W-:Y:S05]  /*1f80*/  @P1 BRA `(.L_x_5783) ;  /* 0x0000006000001947 */ /* 0x000fea0003800000 */
[----:B-1----:R-:W-:-:S04]  /*1f90*/  LEA R14, P1, R122, c[0x0][0x168], 0x1 ;  /* 0x00005a007a0e7a11 */ /* 0x002fc800078208ff */
[----:B------:R-:W-:-:S05]  /*1fa0*/  LEA.HI.X R15, R122, c[0x0][0x16c], R123, 0x1, P1 ;  /* 0x00005b007a0f7a11 */ /* 0x000fca00008f0c7b */
[----:B------:R-:W-:Y:S01]  /*1fb0*/  @!PT LDS RZ, [RZ] ;  /* 0x00000000fffff984 */ /* 0x000fe20000000800 */
[----:B------:R-:W-:Y:S01]  /*1fc0*/  @!PT LDS RZ, [RZ] ;  /* 0x00000000fffff984 */ /* 0x000fe20000000800 */
[----:B------:R-:W-:Y:S01]  /*1fd0*/  @!PT LDS RZ, [RZ] ;  /* 0x00000000fffff984 */ /* 0x000fe20000000800 */
[----:B------:R1:W-:Y:S04]  /*1fe0*/  LDGSTS.E.BYPASS.LTC128B.128 [R166+0x2000], [R14.64] ;  /* 0x020000000ea67fae */ /* 0x0003e8000b901d46 */
.L_x_5783:
[----:B------:R-:W-:Y:S05]  /*1ff0*/  BSYNC B0 ;  /* 0x0000000000007941 */ /* 0x000fea0003800000 */
.L_x_5782:
        /* <DEDUP_REMOVED lines=17> */
.L_x_5785:
[----:B------:R-:W-:Y:S05]  /*2110*/  BSYNC B0 ;  /* 0x0000000000007941 */ /* 0x000fea0003800000 */
.L_x_5784:
        /* <DEDUP_REMOVED lines=15> */
.L_x_5787:
[----:B------:R-:W-:Y:S05]  /*2210*/  BSYNC B0 ;  /* 0x0000000000007941 */ /* 0x000fea0003800000 */
.L_x_5786:
[----:B------:R-:W-:Y:S01]  /*2220*/  ISETP.GE.AND P1, PT, R16, R3, PT ;  /* 0x000000031000720c */ /* 0x000fe20003f26270 */
[----:B------:R-:W-:-:S12]  /*2230*/  BSSY B0, `(.L_x_5788) ;  /* 0x000000f000007945 */ /* 0x000fd80003800000 */
[----:B------:R-:W-:Y:S05]  /*2240*/  @P1 BRA `(.L_x_5789) ;  /* 0x000000d000001947 */ /* 0x000fea0003800000 */
[----:B------:R-:W-:-:S13]  /*2250*/  ISETP.GE.AND P1, PT, R167, c[0x0][0x220], PT ;  /* 0x00008800a7007a0c */ /* 0x000fda0003f26270 */
[----:B------:R1:W-:Y:S01]  /*2260*/  @P1 STS.128 [R166+0x3800], RZ ;  /* 0x003800ffa6001388 */ /* 0x0003e20000000c00 */
[----:B------:R-:W-:Y:S05]  /*2270*/  @P1 BRA `(.L_x_5789) ;  /* 0x000000a000001947 */ /* 0x000fea0003800000 */
[----:B------:R-:W-:Y:S01]  /*2280*/  ULDC UR4, c[0x0][0x19c] ;  /* 0x0000670000047ab9 */ /* 0x000fe20000000800 */
[----:B------:R-:W-:Y:S01]  /*2290*/  IMAD.WIDE.U32 R24, R120, 0x30, R122 ;  /* 0x0000003078187825 */ /* 0x000fe200078e007a */
[----:B------:R-:W-:-:S04]  /*22a0*/  UIMAD UR4, UR4, 0x30, URZ ;  /* 0x00000030040478a4 */ /* 0x000fc8000f8e023f */
[----:B-1----:R-:W-:Y:S02]  /*22b0*/  LEA R14, P1, R24, c[0x0][0x168], 0x1 ;  /* 0x00005a00180e7a11 */ /* 0x002fe400078208ff */
[----:B------:R-:W-:-:S04]  /*22c0*/  IADD3 R4, R25, UR4, RZ ;  /* 0x0000000419047c10 */ /* 0x000fc8000fffe0ff */
[----:B------:R-:W-:-:S05]  /*22d0*/  LEA.HI.X R15, R24, c[0x0][0x16c], R4, 0x1, P1 ;  /* 0x00005b00180f7a11 */ /* 0x000fca00008f0c04 */
[----:B------:R-:W-:Y:S01]  /*22e0*/  @!PT LDS RZ, [RZ] ;  /* 0x00000000fffff984 */ /* 0x000fe20000000800 */
[----:B------:R-:W-:Y:S01]  /*22f0*/  @!PT LDS RZ, [RZ] ;  /* 0x00000000fffff984 */ /* 0x000fe20000000800 */
[----:B------:R-:W-:Y:S01]  /*2300*/  @!PT LDS RZ, [RZ] ;  /* 0x00000000fffff984 */ /* 0x000fe20000000800 */
[----:B------:R1:W-:Y:S02]  /*2310*/  LDGSTS.E.BYPASS.LTC128B.128 [R166+0x3800], [R14.64] ;  /* 0x038000000ea67fae */ /* 0x0003e4000b901d46 */
.L_x_5789:
[----:B------:R-:W-:Y:S05]  /*2320*/  BSYNC B0 ;  /* 0x0000000000007941 */ /* 0x000fea0003800000 */
.L_x_5788:
        /* <DEDUP_REMOVED lines=16> */
.L_x_5791:
[----:B------:R-:W-:Y:S05]  /*2430*/  BSYNC B0 ;  /* 0x0000000000007941 */ /* 0x000fea0003800000 */
.L_x_5790:
[----:B------:R-:W-:Y:S01]  /*2440*/  IADD3 R12, R26, 0x50, RZ ;  /* 0x000000501a0c7810 */ /* 0x000fe20007ffe0ff */
[----:B------:R-:W-:Y:S03]  /*2450*/  BSSY B0, `(.L_x_5792) ;  /* 0x0000010000007945 */ /* 0x000fe60003800000 */
[----:B------:R-:W-:-:S13]  /*2460*/  ISETP.GE.AND P1, PT, R12, R3, PT ;  /* 0x000000030c00720c */ /* 0x000fda0003f26270 */
[----:B------:R-:W-:Y:S05]  /*2470*/  @P1 BRA `(.L_x_5793) ;  /* 0x000000d000001947 */ /* 0x000fea0003800000 */
[----:B------:R-:W-:-:S13]  /*2480*/  ISETP.GE.AND P1, PT, R167, c[0x0][0x220], PT ;  /* 0x00008800a7007a0c */ /* 0x000fda0003f26270 */
[----:B------:R1:W-:Y:S01]  /*2490*/  @P1 STS.128 [R166+0x4800], RZ ;  /* 0x004800ffa6001388 */ /* 0x0003e20000000c00 */
[----:B------:R-:W-:Y:S05]  /*24a0*/  @P1 BRA `(.L_x_5793) ;  /* 0x000000a000001947 */ /* 0x000fea0003800000 */
[----:B------:R-:W-:Y:S01]  /*24b0*/  ULDC UR4, c[0x0][0x19c] ;  /* 0x0000670000047ab9 */ /* 0x000fe20000000800 */
[----:B----4-:R-:W-:Y:S01]  /*24c0*/  IMAD.WIDE.U32 R28, R120, 0x50, R122 ;  /* 0x00000050781c7825 */ /* 0x010fe200078e007a */
        /* <DEDUP_REMOVED lines=8> */
.L_x_5793:
[----:B------:R-:W-:Y:S05]  /*2550*/  BSYNC B0 ;  /* 0x0000000000007941 */ /* 0x000fea0003800000 */
.L_x_5792:
        /* <DEDUP_REMOVED lines=17> */
.L_x_5795:
[----:B------:R-:W-:Y:S05]  /*2670*/  BSYNC B0 ;  /* 0x0000000000007941 */ /* 0x000fea0003800000 */
.L_x_5794:
        /* <DEDUP_REMOVED lines=17> */
.L_x_5797:
[----:B------:R-:W-:Y:S05]  /*2790*/  BSYNC B0 ;  /* 0x0000000000007941 */ /* 0x000fea0003800000 */
.L_x_5796:
[----:B------:R-:W0:Y:S01]  /*27a0*/  LDGDEPBAR ;  /* 0x00000000000079af */ /* 0x000e220000000000 */
[----:B------:R-:W-:Y:S01]  /*27b0*/  IMAD.SHL.U32 R157, R88, 0x40, RZ ;  /* 0x00000040589d7824 */ /* 0x000fe200078e00ff */
[----:B------:R-:W-:Y:S01]  /*27c0*/  SHF.R.S32.HI R164, RZ, 0x1f, R13 ;  /* 0x0000001fffa47819 */ /* 0x000fe2000001140d */
[C---:B-1----:R-:W-:Y:S01]  /*27d0*/  IMAD.SHL.U32 R24, R26.reuse, 0x8, RZ ;  /* 0x000000081a187824 */ /* 0x042fe200078e00ff */
[----:B------:R-:W-:Y:S01]  /*27e0*/  ISETP.GE.AND P2, PT, R26, R3, PT ;  /* 0x000000031a00720c */ /* 0x000fe20003f46270 */
[----:B------:R-:W-:Y:S01]  /*27f0*/  IMAD R125, R7, 0x10, R22 ;  /* 0x00000010077d7824 */ /* 0x000fe200078e0216 */
[----:B------:R-:W-:Y:S01]  /*2800*/  LOP3.LUT R157, R157, 0x1c0, RZ, 0xc0, !PT ;  /* 0x000001c09d9d7812 */ /* 0x000fe200078ec0ff */
[----:B------:R-:W-:Y:S01]  /*2810*/  IMAD.SHL.U32 R124, R0, 0x2, RZ ;  /* 0x00000002007c7824 */ /* 0x000fe200078e00ff */
[----:B------:R-:W-:Y:S01]  /*2820*/  LEA.HI R4, R160, R160, RZ, 0x1 ;  /* 0x000000a0a0047211 */ /* 0x000fe200078f08ff */
[----:B------:R-:W-:Y:S01]  /*2830*/  BSSY B0, `(.L_x_5798) ;  /* 0x0000029000007945 */ /* 0x000fe20003800000 */
[----:B------:R-:W-:-:S02]  /*2840*/  LOP3.LUT R24, R157, 0x8, R24, 0xf8, !PT ;  /* 0x000000089d187812 */ /* 0x000fc400078ef818 */
[----:B------:R-:W-:Y:S02]  /*2850*/  LEA.HI R164, R164, R13, RZ, 0x2 ;  /* 0x0000000da4a47211 */ /* 0x000fe400078f10ff */
[----:B------:R-:W-:Y:S02]  /*2860*/  SHF.R.U32.HI R157, RZ, 0x3, R157 ;  /* 0x00000003ff9d7819 */ /* 0x000fe4000001169d */
[----:B------:R-:W-:Y:S01]  /*2870*/  LOP3.LUT R13, R4, 0xfffffffe, RZ, 0xc0, !PT ;  /* 0xfffffffe040d7812 */ /* 0x000fe200078ec0ff */
[----:B------:R-:W-:Y:S01]  /*2880*/  IMAD.SHL.U32 R4, R5, 0x40, RZ ;  /* 0x0000004005047824 */ /* 0x000fe200078e00ff */
[----:B------:R-:W-:Y:S01]  /*2890*/  LOP3.LUT R157, R24, R157, RZ, 0x3c, !PT ;  /* 0x0000009d189d7212 */ /* 0x000fe200078e3cff */
[----:B------:R-:W-:Y:S01]  /*28a0*/  IMAD.SHL.U32 R5, R9, 0x40, RZ ;  /* 0x0000004009057824 */ /* 0x000fe200078e00ff */
[----:B------:R-:W-:Y:S01]  /*28b0*/  SHF.R.S32.HI R164, RZ, 0x2, R164 ;  /* 0x00000002ffa47819 */ /* 0x000fe200000114a4 */
[----:B------:R-:W-:Y:S01]  /*28c0*/  IMAD.IADD R24, R160, 0x1, -R13 ;  /* 0x00000001a0187824 */ /* 0x000fe200078e0a0d */
[----:B------:R-:W-:Y:S01]  /*28d0*/  LOP3.LUT R4, R4, 0xfffffe00, RZ, 0xc0, !PT ;  /* 0xfffffe0004047812 */ /* 0x000fe200078ec0ff */
[----:B------:R-:W-:-:S04]  /*28e0*/  DEPBAR.LE SB0, 0x0 ;  /* 0x000080000000791a */ /* 0x000fc80000000000 */
[----:B------:R-:W-:Y:S01]  /*28f0*/  BAR.SYNC.DEFER_BLOCKING 0x0 ;  /* 0x0000000000007b1d */ /* 0x000fe20000010000 */
[C---:B------:R-:W-:Y:S01]  /*2900*/  IMAD.SHL.U32 R22, R24.reuse, 0x8, RZ ;  /* 0x0000000818167824 */ /* 0x040fe200078e00ff */
[----:B------:R-:W-:Y:S01]  /*2910*/  LOP3.LUT R5, R5, 0x1c0, RZ, 0xc0, !PT ;  /* 0x000001c005057812 */ /* 0x000fe200078ec0ff */
[----:B------:R-:W-:Y:S01]  /*2920*/  IMAD R158, R7, 0x400, R4 ;  /* 0x00000400079e7824 */ /* 0x000fe200078e0204 */
[----:B------:R-:W-:Y:S01]  /*2930*/  IADD3 R125, R125, 0x1, R164 ;  /* 0x000000017d7d7810 */ /* 0x000fe20007ffe0a4 */
[----:B------:R-:W-:Y:S01]  /*2940*/  IMAD R157, R24, 0x200, R157 ;  /* 0x00000200189d7824 */ /* 0x000fe200078e029d */
[----:B------:R-:W-:Y:S02]  /*2950*/  LOP3.LUT R22, R5, 0x8, R22, 0xf8, !PT ;  /* 0x0000000805167812 */ /* 0x000fe400078ef816 */
[----:B------:R-:W-:Y:S02]  /*2960*/  SHF.R.U32.HI R5, RZ, 0x3, R5 ;  /* 0x00000003ff057819 */ /* 0x000fe40000011605 */
[----:B------:R-:W-:-:S02]  /*2970*/  IADD3 R125, R2, R125, -R11 ;  /* 0x0000007d027d7210 */ /* 0x000fc40007ffe80b */
[----:B------:R-:W-:Y:S01]  /*2980*/  LOP3.LUT R11, R22, R5, RZ, 0x3c, !PT ;  /* 0x00000005160b7212 */ /* 0x000fe200078e3cff */
[----:B------:R-:W-:Y:S01]  /*2990*/  IMAD.MOV.U32 R5, RZ, RZ, 0x10 ;  /* 0x00000010ff057424 */ /* 0x000fe200078e00ff */
[----:B------:R-:W-:Y:S02]  /*29a0*/  LOP3.LUT P3, RZ, R88, 0x2, RZ, 0xc0, !PT ;  /* 0x0000000258ff7812 */ /* 0x000fe4000786c0ff */
[----:B------:R-:W-:Y:S01]  /*29b0*/  LEA R180, P1, R128, c[0x0][0x170], 0x1 ;  /* 0x00005c0080b47a11 */ /* 0x000fe200078208ff */
[C---:B------:R-:W-:Y:S01]  /*29c0*/  IMAD.IADD R158, R11.reuse, 0x1, R158 ;  /* 0x000000010b9e7824 */ /* 0x040fe200078e029e */
[----:B------:R-:W-:Y:S02]  /*29d0*/  LOP3.LUT R4, R11, R4, RZ, 0xfc, !PT ;  /* 0x000000040b047212 */ /* 0x000fe400078efcff */
[----:B------:R-:W-:Y:S01]  /*29e0*/  LOP3.LUT R124, R124, 0x6, RZ, 0xc0, !PT ;  /* 0x000000067c7c7812 */ /* 0x000fe200078ec0ff */
[----:B------:R-:W-:Y:S01]  /*29f0*/  IMAD.SHL.U32 R158, R158, 0x2, RZ ;  /* 0x000000029e9e7824 */ /* 0x000fe200078e00ff */
[----:B------:R-:W-:Y:S01]  /*2a00*/  LEA.HI.X R181, R128, c[0x0][0x174], R131, 0x1, P1 ;  /* 0x00005d0080b57a11 */ /* 0x000fe200008f0c83 */
[----:B------:R1:W-:Y:S01]  /*2a10*/  @P2 STS.128 [R166+0x6000], RZ ;  /* 0x006000ffa6002388 */ /* 0x0003e20000000c00 */
[----:B------:R-:W-:-:S02]  /*2a20*/  SEL R0, R5, 0xfffffff0, !P3 ;  /* 0xfffffff005007807 */ /* 0x000fc40005800000 */
[----:B------:R-:W-:Y:S01]  /*2a30*/  IADD3 R125, R125, c[0x0][0x2e8], RZ ;  /* 0x0000ba007d7d7a10 */ /* 0x000fe20007ffe0ff */
        /* <DEDUP_REMOVED lines=8> */
.L_x_5799:
[----:B------:R-:W-:Y:S05]  /*2ac0*/  BSYNC B0 ;  /* 0x0000000000007941 */ /* 0x000fea0003800000 */
.L_x_5798:
        /* <DEDUP_REMOVED lines=16> */
.L_x_5801:
[----:B------:R-:W-:Y:S05]  /*2bd0*/  BSYNC B0 ;  /* 0x0000000000007941 */ /* 0x000fea0003800000 */
.L_x_5800:
        /* <DEDUP_REMOVED lines=14> */
.L_x_5803:
[----:B------:R-:W-:Y:S05]  /*2cc0*/  BSYNC B0 ;  /* 0x0000000000007941 */ /* 0x000fea0003800000 */
.L_x_5802:
        /* <DEDUP_REMOVED lines=15> */
.L_x_5805:
[----:B------:R-:W-:Y:S05]  /*2dc0*/  BSYNC B0 ;  /* 0x0000000000007941 */ /* 0x000fea0003800000 */
.L_x_5804:
        /* <DEDUP_REMOVED lines=14> */
.L_x_5807:
[----:B------:R-:W-:Y:S05]  /*2eb0*/  BSYNC B0 ;  /* 0x0000000000007941 */ /* 0x000fea0003800000 */
.L_x_5806:
        /* <DEDUP_REMOVED lines=15> */
.L_x_5809:
[----:B------:R-:W-:Y:S05]  /*2fb0*/  BSYNC B0 ;  /* 0x0000000000007941 */ /* 0x000fea0003800000 */
.L_x_5808:
        /* <DEDUP_REMOVED lines=15> */
.L_x_5811:
[----:B------:R-:W-:Y:S05]  /*30b0*/  BSYNC B0 ;  /* 0x0000000000007941 */ /* 0x000fea0003800000 */
.L_x_5810:
[----:B------:R-:W-:Y:S01]  /*30c0*/  ISETP.GE.AND P3, PT, R8, R3, PT ;  /* 0x000000030800720c */ /* 0x000fe20003f66270 */
        /* <DEDUP_REMOVED lines=18> */
.L_x_5813:
[----:B------:R-:W-:Y:S05]  /*31f0*/  BSYNC B0 ;  /* 0x0000000000007941 */ /* 0x000fea0003800000 */
.L_x_5812:
        /* <DEDUP_REMOVED lines=8> */
[----:B------:R-:W-:Y:S01]  /*3280*/  ISETP.GT.AND P2, PT, R165, R161, PT ;  /* 0x000000a1a500720c */ /* 0x000fe20003f44270 */
[----:B------:R-:W-:Y:S01]  /*3290*/  LDSM.16.M88.4 R100, [R156] ;  /* 0x000000009c64783b */ /* 0x000fe20000000200 */
[----:B------:R-:W-:Y:S01]  /*32a0*/  IMNMX R126, R125, R2, PT ;  /* 0x000000027d7e7217 */ /* 0x000fe20003800200 */
[----:B------:R-:W-:-:S02]  /*32b0*/  IMAD R153, R3, 0x2, R155 ;  /* 0x0000000203997824 */ /* 0x000fc400078e029b */
[----:B------:R-:W-:Y:S04]  /*32c0*/  LDSM.16.M88.4 R76, [R151+0x2000] ;  /* 0x00200000974c783b */ /* 0x000fe80000000200 */
[----:B------:R-:W1:Y:S04]  /*32d0*/  LDSM.16.M88.4 R24, [R157+0x2800] ;  /* 0x002800009d18783b */ /* 0x000e680000000200 */
[----:B-1----:R-:W1:Y:S04]  /*32e0*/  LDSM.16.M88.4 R16, [R157+0x3000] ;  /* 0x003000009d10783b */ /* 0x002e680000000200 */
[----:B------:R-:W2:Y:S04]  /*32f0*/  LDSM.16.M88.4 R8, [R157+0x3800] ;  /* 0x003800009d08783b */ /* 0x000ea80000000200 */
[----:B------:R-:W3:Y:S04]  /*3300*/  LDSM.16.M88.4 R56, [R151+0x2800] ;  /* 0x002800009738783b */ /* 0x000ee80000000200 */
[----:B------:R-:W4:Y:S04]  /*3310*/  LDSM.16.M88.4 R68, [R157+0x4000] ;  /* 0x004000009d44783b */ /* 0x000f280000000200 */
[----:B------:R-:W1:Y:S04]  /*3320*/  LDSM.16.M88.4 R60, [R157+0x4800] ;  /* 0x004800009d3c783b */ /* 0x000e680000000200 */
[----:B------:R-:W1:Y:S01]  /*3330*/  LDSM.16.M88.4 R48, [R157+0x5000] ;  /* 0x005000009d30783b */ /* 0x000e620000000200 */
[C---:B-----5:R-:W-:Y:S03]  /*3340*/  HMMA.16816.F32.BF16 R36, R40.reuse, R32, RZ ;  /* 0x000000202824723c */ /* 0x060fe600000418ff */
[----:B------:R-:W5:Y:S04]  /*3350*/  LDSM.16.M88.4 R84, [R157+0x5800] ;  /* 0x005800009d54783b */ /* 0x000f680000000200 */
[----:B------:R-:W2:Y:S01]  /*3360*/  LDSM.16.M88.4 R80, [R151+0x3000] ;  /* 0x003000009750783b */ /* 0x000ea20000000200 */
[C---:B------:R-:W-:Y:S03]  /*3370*/  HMMA.16816.F32.BF16 R32, R40.reuse, R34, RZ ;  /* 0x000000222820723c */ /* 0x040fe600000418ff */
[----:B------:R-:W-:Y:S04]  /*3380*/  LDSM.16.M88.4 R116, [R151+0x4000] ;  /* 0x004000009774783b */ /* 0x000fe80000000200 */
[----:B------:R-:W-:Y:S01]  /*3390*/  LDSM.16.M88.4 R112, [R151+0x4800] ;  /* 0x004800009770783b */ /* 0x000fe20000000200 */
[----:B----4-:R-:W-:Y:S03]  /*33a0*/  HMMA.16816.F32.BF16 R28, R40, R24, RZ ;  /* 0x00000018281c723c */ /* 0x010fe600000418ff */
[----:B------:R-:W-:Y:S04]  /*33b0*/  LDSM.16.M88.4 R108, [R151+0x5000] ;  /* 0x00500000976c783b */ /* 0x000fe80000000200 */
[----:B------:R-:W-:Y:S01]  /*33c0*/  LDSM.16.M88.4 R104, [R151+0x5800] ;  /* 0x005800009768783b */ /* 0x000fe20000000200 */
[C---:B------:R-:W-:Y:S03]  /*33d0*/  HMMA.16816.F32.BF16 R36, R100.reuse, R76, R36 ;  /* 0x0000004c6424723c */ /* 0x040fe60000041824 */
[----:B------:R-:W0:Y:S05]  /*33e0*/  LDGDEPBAR ;  /* 0x00000000000079af */ /* 0x000e2a0000000000 */
[----:B------:R-:W-:Y:S01]  /*33f0*/  HMMA.16816.F32.BF16 R32, R100, R78, R32 ;  /* 0x0000004e6420723c */ /* 0x000fe20000041820 */
[----:B------:R-:W4:Y:S07]  /*3400*/  LDSM.16.M88.4 R76, [R151+0x3800] ;  /* 0x00380000974c783b */ /* 0x000f2e0000000200 */
[C---:B-1----:R-:W-:Y:S08]  /*3410*/  HMMA.16816.F32.BF16 R20, R40.reuse, R16, RZ ;  /* 0x000000102814723c */ /* 0x042ff000000418ff */
[C---:B--2---:R-:W-:Y:S08]  /*3420*/  HMMA.16816.F32.BF16 R12, R40.reuse, R8, RZ ;  /* 0x00000008280c723c */ /* 0x044ff000000418ff */
[C---:B------:R-:W-:Y:S08]  /*3430*/  HMMA.16816.F32.BF16 R24, R40.reuse, R26, RZ ;  /* 0x0000001a2818723c */ /* 0x040ff000000418ff */
[C---:B------:R-:W-:Y:S08]  /*3440*/  HMMA.16816.F32.BF16 R16, R40.reuse, R18, RZ ;  /* 0x000000122810723c */ /* 0x040ff000000418ff */
[----:B------:R-:W-:Y:S08]  /*3450*/  HMMA.16816.F32.BF16 R8, R40, R10, RZ ;  /* 0x0000000a2808723c */ /* 0x000ff000000418ff */
[----:B---3--:R-:W-:Y:S07]  /*3460*/  HMMA.16816.F32.BF16 R28, R100, R56, R28 ;  /* 0x00000038641c723c */ /* 0x008fee000004181c */
        /* <DEDUP_REMOVED lines=17> */
[C---:B------:R-:W-:Y:S08]  /*3580*/  HMMA.16816.F32.BF16 R52, R40.reuse, R48, RZ ;  /* 0x000000302834723c */ /* 0x040ff000000418ff */
[C---:B------:R-:W-:Y:S08]  /*3590*/  HMMA.16816.F32.BF16 R48, R40.reuse, R50, RZ ;  /* 0x000000322830723c */ /* 0x040ff000000418ff */
[C---:B-----5:R-:W-:Y:S08]  /*35a0*/  HMMA.16816.F32.BF16 R44, R40.reuse, R84, RZ ;  /* 0x00000054282c723c */ /* 0x060ff000000418ff */
[----:B------:R-:W-:Y:S01]  /*35b0*/  HMMA.16816.F32.BF16 R40, R40, R86, RZ ;  /* 0x000000562828723c */ /* 0x000fe200000418ff */
[----:B------:R-:W-:Y:S07]  /*35c0*/  LDSM.16.M88.4 R84, [R154+0x1800] ;  /* 0x001800009a54783b */ /* 0x000fee0000000200 */
[C---:B------:R-:W-:Y:S01]  /*35d0*/  HMMA.16816.F32.BF16 R24, R100.reuse, R58, R24 ;  /* 0x0000003a6418723c */ /* 0x040fe20000041818 */
[----:B------:R-:W1:Y:S07]  /*35e0*/  LDSM.16.M88.4 R56, [R155] ;  /* 0x000000009b38783b */ /* 0x000e6e0000000200 */
[C---:B------:R-:W-:Y:S08]  /*35f0*/  HMMA.16816.F32.BF16 R20, R100.reuse, R80, R20 ;  /* 0x000000506414723c */ /* 0x040ff00000041814 */
[C---:B------:R-:W-:Y:S01]  /*3600*/  HMMA.16816.F32.BF16 R16, R100.reuse, R82, R16 ;  /* 0x000000526410723c */ /* 0x040fe20000041810 */
[----:B------:R-:W2:Y:S07]  /*3610*/  LDSM.16.M88.4 R80, [R154+0x2000] ;  /* 0x002000009a50783b */ /* 0x000eae0000000200 */
[C---:B----4-:R-:W-:Y:S08]  /*3620*/  HMMA.16816.F32.BF16 R12, R100.reuse, R76, R12 ;  /* 0x0000004c640c723c */ /* 0x050ff0000004180c */
        /* <DEDUP_REMOVED lines=12> */
[----:B------:R-:W-:Y:S01]  /*36f0*/  HMMA.16816.F32.BF16 R40, R100, R106, R40 ;  /* 0x0000006a6428723c */ /* 0x000fe20000041828 */
[----:B------:R-:W2:Y:S04]  /*3700*/  LDSM.16.M88.4 R104, [R140] ;  /* 0x000000008c68783b */ /* 0x000ea80000000200 */
        /* <DEDUP_REMOVED lines=20> */
[C---:B----4-:R-:W-:Y:S08]  /*3850*/  HMMA.16816.F32.BF16 R52, R56.reuse, R116, R52 ;  /* 0x000000743834723c */ /* 0x050ff00000041834 */
[C---:B------:R-:W-:Y:S08]  /*3860*/  HMMA.16816.F32.BF16 R48, R56.reuse, R118, R48 ;  /* 0x000000763830723c */ /* 0x040ff00000041830 */
[C---:B-----5:R-:W-:Y:S08]  /*3870*/  HMMA.16816.F32.BF16 R44, R56.reuse, R112, R44 ;  /* 0x00000070382c723c */ /* 0x060ff0000004182c */
[----:B------:R-:W-:Y:S07]  /*3880*/  HMMA.16816.F32.BF16 R40, R56, R114, R40 ;  /* 0x000000723828723c */ /* 0x000fee0000041828 */
[----:B------:R-:W-:Y:S01]  /*3890*/  IADD3 R57, R125, 0x8, RZ ;  /* 0x000000087d397810 */ /* 0x000fe20007ffe0ff */
[----:B------:R-:W-:Y:S03]  /*38a0*/  HMMA.16816.F32.BF16 R36, R108, R104, R36 ;  /* 0x000000686c24723c */ /* 0x000fe60000041824 */
[----:B------:R-:W-:-:S05]  /*38b0*/  IMNMX R125, R57, R2, PT ;  /* 0x00000002397d7217 */ /* 0x000fca0003800200 */
        /* <DEDUP_REMOVED lines=45> */
[----:B------:R-:W-:-:S02]  /*3b90*/  ISETP.GE.AND P1, PT, R59, RZ, PT ;  /* 0x000000ff3b00720c */ /* 0x000fc40003f26270 */
[----:B------:R-:W-:Y:S02]  /*3ba0*/  ISETP.GE.AND P4, PT, R0, RZ, PT ;  /* 0x000000ff0000720c */ /* 0x000fe40003f86270 */
[----:B------:R-:W-:Y:S02]  /*3bb0*/  @!P3 IADD3 R58, R58, 0x1, RZ ;  /* 0x000000013a3ab810 */ /* 0x000fe40007ffe0ff */
[----:B------:R-:W-:Y:S02]  /*3bc0*/  ISETP.NE.AND P3, PT, RZ, c[0x0][0x2d0], PT ;  /* 0x0000b400ff007a0c */ /* 0x000fe40003f65270 */
[----:B------:R-:W-:Y:S02]  /*3bd0*/  @P6 IADD3 R76, R76, 0x1, RZ ;  /* 0x000000014c4c6810 */ /* 0x000fe40007ffe0ff */
[----:B------:R-:W-:Y:S02]  /*3be0*/  @P5 IADD3 R58, R58, 0x1, RZ ;  /* 0x000000013a3a5810 */ /* 0x000fe40007ffe0ff */
[----:B------:R-:W-:-:S03]  /*3bf0*/  LOP3.LUT R0, RZ, c[0x0][0x2d0], RZ, 0x33, !PT ;  /* 0x0000b400ff007a12 */ /* 0x000fc600078e33ff */
        /* <DEDUP_REMOVED lines=20> */
[----:B------:R-:W-:-:S04]  /*3d40*/  IMAD R57, R56, c[0x0][0x184], R57 ;  /* 0x0000610038397a24 */ /* 0x000fc800078e0239 */
[----:B------:R-:W-:Y:S01]  /*3d50*/  IMAD.IADD R56, R59, 0x1, R57 ;  /* 0x000000013b387824 */ /* 0x000fe200078e0239 */
[----:B------:R-:W-:Y:S01]  /*3d60*/  MOV R57, R58 ;  /* 0x0000003a00397202 */ /* 0x000fe20000000f00 */
[----:B------:R-:W-:Y:S05]  /*3d70*/  BRA `(.L_x_5816) ;  /* 0x0000002000007947 */ /* 0x000fea0003800000 */
.L_x_5815:
[----:B------:R-:W-:-:S04]  /*3d80*/  LEA R57, -R120, RZ, 0x7 ;  /* 0x000000ff78397211 */ /* 0x000fc800078e39ff */
[----:B------:R-:W-:Y:S02]  /*3d90*/  SHF.R.S32.HI R56, RZ, 0x1f, R57 ;  /* 0x0000001fff387819 */ /* 0x000fe40000011439 */
.L_x_5816:
[----:B------:R-:W-:Y:S01]  /*3da0*/  ISETP.GE.AND P1, PT, R167, c[0x0][0x220], PT ;  /* 0x00008800a7007a0c */ /* 0x000fe20003f26270 */
[----:B------:R-:W-:-:S12]  /*3db0*/  BSSY B0, `(.L_x_5817) ;  /* 0x000005e000007945 */ /* 0x000fd80003800000 */
[CC--:B------:R-:W-:Y:S01]  /*3dc0*/  @!P1 IADD3 R81, P4, P3, R57.reuse, R122.reuse, R163 ;  /* 0x0000007a39519210 */ /* 0x0c0fe20007b9e0a3 */
[----:B------:R-:W-:Y:S01]  /*3dd0*/  @!P1 IMAD.MOV.U32 R59, RZ, RZ, c[0x0][0x19c] ;  /* 0x00006700ff3b9624 */ /* 0x000fe200078e00ff */
[----:B------:R-:W-:Y:S01]  /*3de0*/  @!P1 IADD3 R79, P5, R57, R122, RZ ;  /* 0x0000007a394f9210 */ /* 0x000fe20007fbe0ff */
[----:B------:R-:W-:Y:S01]  /*3df0*/  @!P1 IMAD.WIDE.U32 R82, R120, 0x30, R122 ;  /* 0x0000003078529825 */ /* 0x000fe200078e007a */
[C---:B------:R-:W-:Y:S01]  /*3e00*/  @!P1 IADD3.X R2, R56.reuse, R123, R162, P4, P3 ;  /* 0x0000007b38029210 */ /* 0x040fe200027e64a2 */
[----:B------:R1:W-:Y:S01]  /*3e10*/  @P1 STS.128 [R166+0x2000], RZ ;  /* 0x002000ffa6001388 */ /* 0x0003e20000000c00 */
[----:B------:R-:W-:Y:S01]  /*3e20*/  @!P1 LEA R86, P4, R81, c[0x0][0x168], 0x1 ;  /* 0x00005a0051569a11 */ /* 0x000fe200078808ff */
[----:B------:R-:W-:Y:S01]  /*3e30*/  @!P1 IMAD R59, R59, 0x30, RZ ;  /* 0x000000303b3b9824 */ /* 0x000fe200078e02ff */
[----:B------:R-:W-:Y:S01]  /*3e40*/  @!P1 IADD3 R77, P3, R57, R82, RZ ;  /* 0x00000052394d9210 */ /* 0x000fe20007f7e0ff */
[C---:B------:R-:W-:Y:S01]  /*3e50*/  @!P1 IMAD.X R0, R56.reuse, 0x1, R123, P5 ;  /* 0x0000000138009824 */ /* 0x040fe200028e067b */
[----:B------:R-:W-:Y:S01]  /*3e60*/  @!P1 LEA.HI.X R87, R81, c[0x0][0x16c], R2, 0x1, P4 ;  /* 0x00005b0051579a11 */ /* 0x000fe200020f0c02 */
[----:B------:R-:W-:Y:S01]  /*3e70*/  @!P1 IMAD.MOV.U32 R81, RZ, RZ, c[0x0][0x19c] ;  /* 0x00006700ff519624 */ /* 0x000fe200078e00ff */
[----:B------:R-:W-:Y:S01]  /*3e80*/  @!P1 IADD3.X R76, R56, R83, R59, P3, !PT ;  /* 0x00000053384c9210 */ /* 0x000fe20001ffe43b */
[----:B------:R-:W-:Y:S01]  /*3e90*/  @!P1 IMAD.MOV.U32 R84, RZ, RZ, R122 ;  /* 0x000000ffff549224 */ /* 0x000fe200078e007a */
[C---:B------:R-:W-:Y:S01]  /*3ea0*/  @!P1 LEA R88, P5, R79.reuse, c[0x0][0x168], 0x1 ;  /* 0x00005a004f589a11 */ /* 0x040fe200078a08ff */
[----:B------:R-:W-:Y:S01]  /*3eb0*/  @!P1 IMAD.MOV.U32 R85, RZ, RZ, R123 ;  /* 0x000000ffff559224 */ /* 0x000fe200078e007b */
[CC--:B------:R-:W-:Y:S01]  /*3ec0*/  @!P1 LEA R58, P3, R120.reuse, R122.reuse, 0x6 ;  /* 0x0000007a783a9211 */ /* 0x0c0fe200078630ff */
[----:B------:R-:W-:Y:S01]  /*3ed0*/  @!P1 IMAD.MOV.U32 R83, RZ, RZ, c[0x0][0x19c] ;  /* 0x00006700ff539624 */ /* 0x000fe200078e00ff */
[C---:B------:R-:W-:Y:S01]  /*3ee0*/  @!P1 LEA R78, P4, R120.reuse, R122, 0x5 ;  /* 0x0000007a784e9211 */ /* 0x040fe200078828ff */
[----:B------:R-:W-:Y:S01]  /*3ef0*/  @!P1 IMAD.WIDE.U32 R90, R120, 0x50, R84 ;  /* 0x00000050785a9825 */ /* 0x000fe200078e0054 */
[----:B------:R-:W-:-:S02]  /*3f00*/  @!P1 LEA.HI.X R89, R79, c[0x0][0x16c], R0, 0x1, P5 ;  /* 0x00005b004f599a11 */ /* 0x000fc400028f0c00 */
[CC--:B------:R-:W-:Y:S01]  /*3f10*/  @!P1 LEA.HI.X R81, R120.reuse, R123.reuse, R81, 0x6, P3 ;  /* 0x0000007b78519211 */ /* 0x0c0fe200018f3451 */
[----:B------:R-:W-:Y:S01]  /*3f20*/  @!P1 IMAD.MOV.U32 R0, RZ, RZ, c[0x0][0x19c] ;  /* 0x00006700ff009624 */ /* 0x000fe200078e00ff */
[C---:B------:R-:W-:Y:S01]  /*3f30*/  @!P1 IADD3 R79, P3, R57.reuse, R58, RZ ;  /* 0x0000003a394f9210 */ /* 0x040fe20007f7e0ff */
[C---:B------:R-:W-:Y:S01]  /*3f40*/  @!P1 IMAD.WIDE.U32 R84, R120.reuse, 0x60, R122 ;  /* 0x0000006078549825 */ /* 0x040fe200078e007a */
[----:B------:R-:W-:Y:S01]  /*3f50*/  @!P1 LEA.HI.X R83, R120, R123, R83, 0x5, P4 ;  /* 0x0000007b78539211 */ /* 0x000fe200020f2c53 */
[----:B------:R-:W-:Y:S01]  /*3f60*/  @!PT LDS RZ, [RZ] ;  /* 0x00000000fffff984 */ /* 0x000fe20000000800 */
[----:B------:R-:W-:Y:S01]  /*3f70*/  @!PT LDS RZ, [RZ] ;  /* 0x00000000fffff984 */ /* 0x000fe20000000800 */
[----:B------:R-:W-:Y:S01]  /*3f80*/  @!PT LDS RZ, [RZ] ;  /* 0x00000000fffff984 */ /* 0x000fe20000000800 */
[----:B------:R1:W-:Y:S01]  /*3f90*/  @!P1 LDGSTS.E.BYPASS.LTC128B.128 [R166+0x2000], [R88.64] ;  /* 0x0200000058a69fae */ /* 0x0003e2000b901d46 */
[C---:B------:R-:W-:Y:S01]  /*3fa0*/  @!P1 IADD3 R59, P4, R57.reuse, R78, RZ ;  /* 0x0000004e393b9210 */ /* 0x040fe20007f9e0ff */
[----:B------:R-:W-:Y:S02]  /*3fb0*/  @!P1 IMAD.MOV.U32 R2, RZ, RZ, c[0x0][0x19c] ;  /* 0x00006700ff029624 */ /* 0x000fe400078e00ff */
[----:B------:R-:W-:Y:S01]  /*3fc0*/  @!P1 IMAD R0, R0, 0x60, RZ ;  /* 0x0000006000009824 */ /* 0x000fe200078e02ff */
[----:B------:R1:W-:Y:S01]  /*3fd0*/  @P1 STS.128 [R166+0x2800], RZ ;  /* 0x002800ffa6001388 */ /* 0x0003e20000000c00 */
[----:B------:R-:W-:Y:S01]  /*3fe0*/  @!P1 IMAD.X R78, R56, 0x1, R81, P3 ;  /* 0x00000001384e9824 */ /* 0x000fe200018e0651 */
[----:B------:R-:W-:Y:S01]  /*3ff0*/  @!P1 IADD3 R81, P3, R57, R84, RZ ;  /* 0x0000005439519210 */ /* 0x000fe20007f7e0ff */
[----:B------:R-:W-:Y:S01]  /*4000*/  @!P1 IMAD R2, R2, 0x50, RZ ;  /* 0x0000005002029824 */ /* 0x000fe200078e02ff */
[----:B------:R-:W-:Y:S01]  /*4010*/  @!P1 LEA R84, P5, R79, c[0x0][0x168], 0x1 ;  /* 0x00005a004f549a11 */ /* 0x000fe200078a08ff */
[----:B------:R-:W-:Y:S01]  /*4020*/  @!P1 IMAD.X R58, R56, 0x1, R83, P4 ;  /* 0x00000001383a9824 */ /* 0x000fe200020e0653 */
[----:B------:R-:W-:Y:S01]  /*4030*/  @!P1 IADD3 R80, P4, R57, R90, RZ ;  /* 0x0000005a39509210 */ /* 0x000fe20007f9e0ff */
[----:B------:R-:W-:Y:S01]  /*4040*/  @!PT LDS RZ, [RZ] ;  /* 0x00000000fffff984 */ /* 0x000fe20000000800 */
[----:B------:R-:W-:Y:S01]  /*4050*/  @!PT LDS RZ, [RZ] ;  /* 0x00000000fffff984 */ /* 0x000fe20000000800 */
[----:B------:R-:W-:Y:S01]  /*4060*/  @!PT LDS RZ, [RZ] ;  /* 0x00000000fffff984 */ /* 0x000fe20000000800 */
[----:B------:R1:W-:Y:S01]  /*4070*/  @!P1 LDGSTS.E.BYPASS.LTC128B.128 [R166+0x2800], [R86.64] ;  /* 0x0280000056a69fae */ /* 0x0003e2000b901d46 */
[----:B------:R-:W-:-:S02]  /*4080*/  @!P1 LEA R90, P6, R59, c[0x0][0x168], 0x1 ;  /* 0x00005a003b5a9a11 */ /* 0x000fc400078c08ff */
[C---:B------:R-:W-:Y:S01]  /*4090*/  @!P1 IADD3.X R0, R56.reuse, R85, R0, P3, !PT ;  /* 0x0000005538009210 */ /* 0x040fe20001ffe400 */
[----:B------:R1:W-:Y:S01]  /*40a0*/  @P1 STS.128 [R166+0x3000], RZ ;  /* 0x003000ffa6001388 */ /* 0x0003e20000000c00 */
        /* <DEDUP_REMOVED lines=46> */
.L_x_5818:
[----:B------:R-:W-:Y:S05]  /*4390*/  BSYNC B0 ;  /* 0x0000000000007941 */ /* 0x000fea0003800000 */
.L_x_5817:
[----:B------:R-:W0:Y:S01]  /*43a0*/  LDGDEPBAR ;  /* 0x00000000000079af */ /* 0x000e220000000000 */
[----:B------:R-:W-:-:S04]  /*43b0*/  IADD3 R122, P1, R57, R122, RZ ;  /* 0x0000007a397a7210 */ /* 0x000fc80007f3e0ff */
[----:B------:R-:W-:Y:S02]  /*43c0*/  IADD3.X R123, R56, R123, RZ, P1, !PT ;  /* 0x0000007b387b7210 */ /* 0x000fe40000ffe4ff */
.L_x_5814:
[----:B------:R-:W-:Y:S02]  /*43d0*/  IMAD.IADD R2, R127, 0x1, R124 ;  /* 0x000000017f027824 */ /* 0x000fe400078e027c */
[----:B------:R-:W-:-:S03]  /*43e0*/  IMAD.SHL.U32 R152, R4, 0x2, RZ ;  /* 0x0000000204987824 */ /* 0x000fc600078e00ff */
[C---:B------:R-:W-:Y:S01]  /*43f0*/  IADD3 R0, R2.reuse, 0x8, RZ ;  /* 0x0000000802007810 */ /* 0x040fe20007ffe0ff */
[--C-:B------:R-:W-:Y:S01]  /*4400*/  IMAD R150, R3, 0x2, R152.reuse ;  /* 0x0000000203967824 */ /* 0x100fe200078e0298 */
[----:B------:R-:W-:Y:S01]  /*4410*/  IADD3 R56, R2, 0x1, RZ ;  /* 0x0000000102387810 */ /* 0x000fe20007ffe0ff */
[----:B------:R-:W-:Y:S01]  /*4420*/  IMAD R149, R5, 0x2, R152 ;  /* 0x0000000205957824 */ /* 0x000fe200078e0298 */
[-C--:B------:R-:W-:Y:S02]  /*4430*/  ISETP.GE.AND P4, PT, R0, R126.reuse, PT ;  /* 0x0000007e0000720c */ /* 0x080fe40003f86270 */
[C---:B------:R-:W-:Y:S01]  /*4440*/  ISETP.GE.AND P6, PT, R56.reuse, R126, PT ;  /* 0x0000007e3800720c */ /* 0x040fe20003fc6270 */
[----:B-1----:R-:W-:Y:S01]  /*4450*/  LDSM.16.MT88.4 R92, [R150+0x6000] ;  /* 0x00600000965c783b */ /* 0x002fe20000004200 */
        /* <DEDUP_REMOVED lines=40> */
[-C--:B------:R-:W-:Y:S02]  /*46e0*/  ISETP.GE.AND P5, PT, R25, R126.reuse, PT ;  /* 0x0000007e1900720c */ /* 0x080fe40003fa6270 */
        /* <DEDUP_REMOVED lines=29> */
[----:B------:R-:W-:Y:S02]  /*48c0*/  FMNMX.FTZ R9, R13, R12, !PT ;  /* 0x0000000c0d097209 */ /* 0x000fe40007810000 */
[----:B------:R-:W-:Y:S02]  /*48d0*/  ISETP.GE.AND P5, PT, R17, R125, PT ;  /* 0x0000007d1100720c */ /* 0x000fe40003fa6270 */
[----:B------:R-:W-:Y:S02]  /*48e0*/  IADD3 R14, R2, 0x40, RZ ;  /* 0x00000040020e7810 */ /* 0x000fe40007ffe0ff */
[----:B------:R-:W-:Y:S02]  /*48f0*/  FMNMX.FTZ R9, R0, R9, !PT ;  /* 0x0000000900097209 */ /* 0x000fe40007810000 */
[----:B------:R-:W-:-:S02]  /*4900*/  FSEL R127, R10, -INF , !P5 ;  /* 0xff8000000a7f7808 */ /* 0x000fc40006800000 */
[----:B------:R-:W-:Y:S02]  /*4910*/  IADD3 R10, R2, 0x41, RZ ;  /* 0x00000041020a7810 */ /* 0x000fe40007ffe0ff */
        /* <DEDUP_REMOVED lines=151> */
[----:B------:R-:W-:Y:S02]  /*5290*/  FMUL.FTZ R37, R2, c[0x0][0x23c] ;  /* 0x00008f0002257a20 */ /* 0x000fe40000410000 */
[----:B------:R-:W-:Y:S03]  /*52a0*/  LDSM.16.MT88.4 R16, [R152+0x6800] ;  /* 0x006800009810783b */ /* 0x000fe60000004200 */
        /* <DEDUP_REMOVED lines=13> */
[----:B------:R-:W-:Y:S01]  /*5380*/  MUFU.EX2 R62, R62 ;  /* 0x0000003e003e7308 */ /* 0x000fe20000000800 */
[--C-:B------:R-:W-:Y:S02]  /*5390*/  FFMA.FTZ R76, R76, c[0x0][0x23c], -R37.reuse ;  /* 0x00008f004c4c7a23 */ /* 0x100fe40000010825 */
[--C-:B------:R-:W-:Y:S01]  /*53a0*/  FFMA.FTZ R53, R116, c[0x0][0x23c], -R37.reuse ;  /* 0x00008f0074357a23 */ /* 0x100fe20000010825 */
[----:B------:R-:W-:Y:S01]  /*53b0*/  FSEL R24, R24, RZ, P1 ;  /* 0x000000ff18187208 */ /* 0x000fe20000800000 */
[--C-:B------:R-:W-:Y:S01]  /*53c0*/  FFMA.FTZ R50, R118, c[0x0][0x23c], -R37.reuse ;  /* 0x00008f0076327a23 */ /* 0x100fe20000010825 */
[----:B------:R-:W-:Y:S01]  /*53d0*/  LEA R176, P1, R122, c[0x0][0x168], 0x1 ;  /* 0x00005a007ab07a11 */ /* 0x000fe200078208ff */
[----:B------:R-:W-:Y:S01]  /*53e0*/  FFMA.FTZ R64, R64, c[0x0][0x23c], -R37 ;  /* 0x00008f0040407a23 */ /* 0x000fe20000010825 */
[----:B------:R-:W1:Y:S01]  /*53f0*/  MUFU.EX2 R61, R61 ;  /* 0x0000003d003d7308 */ /* 0x000e620000000800 */
[--C-:B------:R-:W-:Y:S01]  /*5400*/  FFMA.FTZ R66, R8, c[0x0][0x23c], -R24.reuse ;  /* 0x00008f0008427a23 */ /* 0x100fe20000010818 */
[----:B------:R-:W-:Y:S01]  /*5410*/  LEA.HI.X R177, R122, c[0x0][0x16c], R123, 0x1, P1 ;  /* 0x00005b007ab17a11 */ /* 0x000fe200008f0c7b */
[----:B------:R-:W-:-:S02]  /*5420*/  FFMA.FTZ R65, R9, c[0x0][0x23c], -R24 ;  /* 0x00008f0009417a23 */ /* 0x000fc40000010818 */
[--C-:B------:R-:W-:Y:S01]  /*5430*/  FFMA.FTZ R44, R83, c[0x0][0x23c], -R24.reuse ;  /* 0x00008f00532c7a23 */ /* 0x100fe20000010818 */
[----:B------:R-:W-:Y:S01]  /*5440*/  LDSM.16.MT88.4 R8, [R148+0x6000] ;  /* 0x006000009408783b */ /* 0x000fe20000004200 */
[--C-:B------:R-:W-:Y:S01]  /*5450*/  FFMA.FTZ R43, R81, c[0x0][0x23c], -R24.reuse ;  /* 0x00008f00512b7a23 */ /* 0x100fe20000010818 */
[----:B------:R-:W2:Y:S01]  /*5460*/  MUFU.EX2 R40, R40 ;  /* 0x0000002800287308 */ /* 0x000ea20000000800 */
[--C-:B------:R-:W-:Y:S01]  /*5470*/  FFMA.FTZ R45, R89, c[0x0][0x23c], -R24.reuse ;  /* 0x00008f00592d7a23 */ /* 0x100fe20000010818 */
[----:B------:R-:W3:Y:S01]  /*5480*/  LDSM.16.MT88.4 R80, [R149+0x6000] ;  /* 0x006000009550783b */ /* 0x000ee20000004200 */
[--C-:B------:R-:W-:Y:S02]  /*5490*/  FFMA.FTZ R42, R79, c[0x0][0x23c], -R24.reuse ;  /* 0x00008f004f2a7a23 */ /* 0x100fe40000010818 */
[--C-:B------:R-:W-:Y:S02]  /*54a0*/  FFMA.FTZ R26, R77, c[0x0][0x23c], -R24.reuse ;  /* 0x00008f004d1a7a23 */ /* 0x100fe40000010818 */
[----:B------:R-:W-:Y:S01]  /*54b0*/  FFMA.FTZ R3, R57, c[0x0][0x23c], -R24 ;  /* 0x00008f0039037a23 */ /* 0x000fe20000010818 */
[----:B------:R-:W-:Y:S01]  /*54c0*/  MUFU.EX2 R66, R66 ;  /* 0x0000004200427308 */ /* 0x000fe20000000800 */
[----:B-1----:R-:W-:Y:S01]  /*54d0*/  F2FP.BF16.PACK_AB R84, R61, R62 ;  /* 0x0000003e3d54723e */ /* 0x002fe200000010ff */
[----:B------:R-:W-:-:S02]  /*54e0*/  FFMA.FTZ R57, R56, c[0x0][0x23c], -R37 ;  /* 0x00008f0038397a23 */ /* 0x000fc40000010825 */
[----:B------:R-:W-:Y:S02]  /*54f0*/  FFMA.FTZ R56, R104, c[0x0][0x23c], -R37 ;  /* 0x00008f0068387a23 */ /* 0x000fe40000010825 */
[--C-:B------:R-:W-:Y:S02]  /*5500*/  FFMA.FTZ R54, R105, c[0x0][0x23c], -R24.reuse ;  /* 0x00008f0069367a23 */ /* 0x100fe40000010818 */
[----:B------:R-:W1:Y:S01]  /*5510*/  MUFU.EX2 R65, R65 ;  /* 0x0000004100417308 */ /* 0x000e620000000800 */
[----:B--2---:R-:W-:Y:S01]  /*5520*/  F2FP.BF16.PACK_AB R86, R40, R59 ;  /* 0x0000003b2856723e */ /* 0x004fe200000010ff */
        /* <DEDUP_REMOVED lines=19> */
[----:B------:R-:W1:Y:S01]  /*5660*/  MUFU.EX2 R34, R34 ;  /* 0x0000002200227308 */ /* 0x000e620000000800 */
        /* <DEDUP_REMOVED lines=20> */
[--C-:B------:R-:W-:Y:S02]  /*57b0*/  FFMA.FTZ R61, R36, c[0x0][0x23c], -R37.reuse ;  /* 0x00008f00243d7a23 */ /* 0x100fe40000010825 */
[----:B---3--:R-:W-:Y:S01]  /*57c0*/  HMMA.16816.F32.BF16 R76, R84, R80, RZ ;  /* 0x00000050544c723c */ /* 0x008fe200000418ff */
[----:B------:R-:W-:Y:S01]  /*57d0*/  FFMA.FTZ R36, R48, c[0x0][0x23c], -R37 ;  /* 0x00008f0030247a23 */ /* 0x000fe20000010825 */
[----:B------:R-:W2:Y:S01]  /*57e0*/  MUFU.EX2 R42, R42 ;  /* 0x0000002a002a7308 */ /* 0x000ea20000000800 */
[----:B------:R-:W-:-:S02]  /*57f0*/  FADD.FTZ R115, R59, R62 ;  /* 0x0000003e3b737221 */ /* 0x000fc40000010000 */
[--C-:B------:R-:W-:Y:S02]  /*5800*/  FFMA.FTZ R48, R49, c[0x0][0x23c], -R24.reuse ;  /* 0x00008f0031307a23 */ /* 0x100fe40000010818 */
[--C-:B------:R-:W-:Y:S01]  /*5810*/  FFMA.FTZ R38, R38, c[0x0][0x23c], -R37.reuse ;  /* 0x00008f0026267a23 */ /* 0x100fe20000010825 */
[C---:B------:R-:W-:Y:S01]  /*5820*/  HMMA.16816.F32.BF16 R68, R84.reuse, R70, RZ ;  /* 0x000000465444723c */ /* 0x040fe200000418ff */
[----:B------:R-:W-:Y:S01]  /*5830*/  FFMA.FTZ R59, R52, c[0x0][0x23c], -R37 ;  /* 0x00008f00343b7a23 */ /* 0x000fe20000010825 */
[----:B------:R-:W-:Y:S01]  /*5840*/  MUFU.EX2 R26, R26 ;  /* 0x0000001a001a7308 */ /* 0x000fe20000000800 */
[----:B------:R-:W-:Y:S02]  /*5850*/  FFMA.FTZ R49, R55, c[0x0][0x23c], -R24 ;  /* 0x00008f0037317a23 */ /* 0x000fe40000010818 */
[----:B------:R-:W-:Y:S02]  /*5860*/  FADD.FTZ R65, R66, R65 ;  /* 0x0000004142417221 */ /* 0x000fe40000010000 */
[----:B------:R-:W-:Y:S01]  /*5870*/  FADD.FTZ R40, R40, R115 ;  /* 0x0000007328287221 */ /* 0x000fe20000010000 */
[----:B------:R-:W-:Y:S01]  /*5880*/  HMMA.16816.F32.BF16 R80, R84, R82, RZ ;  /* 0x000000525450723c */ /* 0x000fe200000418ff */
[--C-:B------:R-:W-:Y:S01]  /*5890*/  FFMA.FTZ R33, R33, c[0x0][0x23c], -R37.reuse ;  /* 0x00008f0021217a23 */ /* 0x100fe20000010825 */
[----:B------:R-:W3:Y:S01]  /*58a0*/  MUFU.EX2 R3, R3 ;  /* 0x0000000300037308 */ /* 0x000ee20000000800 */
[----:B------:R-:W-:-:S02]  /*58b0*/  FFMA.FTZ R179, R32, c[0x0][0x23c], -R37 ;  /* 0x00008f0020b37a23 */ /* 0x000fc40000010825 */
[--C-:B------:R-:W-:Y:S02]  /*58c0*/  FFMA.FTZ R31, R31, c[0x0][0x23c], -R24.reuse ;  /* 0x00008f001f1f7a23 */ /* 0x100fe40000010818 */
[--C-:B------:R-:W-:Y:S01]  /*58d0*/  FFMA.FTZ R32, R29, c[0x0][0x23c], -R24.reuse ;  /* 0x00008f001d207a23 */ /* 0x100fe20000010818 */
[----:B------:R-:W-:Y:S01]  /*58e0*/  HMMA.16816.F32.BF16 R88, R84, R8, RZ ;  /* 0x000000085458723c */ /* 0x000fe200000418ff */
[--C-:B------:R-:W-:Y:S01]  /*58f0*/  FFMA.FTZ R178, R25, c[0x0][0x23c], -R24.reuse ;  /* 0x00008f0019b27a23 */ /* 0x100fe20000010818 */
[----:B------:R-:W-:Y:S01]  /*5900*/  MUFU.EX2 R57, R57 ;  /* 0x0000003900397308 */ /* 0x000fe20000000800 */
[----:B------:R-:W-:-:S04]  /*5910*/  FFMA.FTZ R27, R27, c[0x0][0x23c], -R24 ;  /* 0x00008f001b1b7a23 */ /* 0x000fc80000010818 */
[----:B-1----:R-:W-:Y:S01]  /*5920*/  F2FP.BF16.PACK_AB R8, R34, R41 ;  /* 0x000000292208723e */ /* 0x002fe200000010ff */
[----:B------:R-:W-:Y:S01]  /*5930*/  HMMA.16816.F32.BF16 R84, R84, R10, RZ ;  /* 0x0000000a5454723c */ /* 0x000fe200000418ff */
[----:B--2---:R-:W-:Y:S01]  /*5940*/  F2FP.BF16.PACK_AB R9, R42, R45 ;  /* 0x0000002d2a09723e */ /* 0x004fe200000010ff */
[----:B------:R-:W1:Y:S01]  /*5950*/  MUFU.EX2 R56, R56 ;  /* 0x0000003800387308 */ /* 0x000e620000000800 */
[----:B------:R-:W-:-:S04]  /*5960*/  FADD.FTZ R41, R41, R40 ;  /* 0x0000002829297221 */ /* 0x000fc80000010000 */
[----:B------:R-:W-:Y:S01]  /*5970*/  F2FP.BF16.PACK_AB R10, R4, R5 ;  /* 0x00000005040a723e */ /* 0x000fe200000010ff */
[----:B------:R-:W-:Y:S01]  /*5980*/  FADD.FTZ R34, R34, R41 ;  /* 0x0000002922227221 */ /* 0x000fe20000010000 */
        /* <DEDUP_REMOVED lines=54> */
[----:B------:R-:W4:Y:S01]  /*5cf0*/  MUFU.EX2 R113, R113 ;  /* 0x0000007100717308 */ /* 0x000f220000000800 */
        /* <DEDUP_REMOVED lines=27> */
[----:B------:R-:W1:Y:S01]  /*5eb0*/  MUFU.EX2 R49, R49 ;  /* 0x0000003100317308 */ /* 0x000e620000000800 */
[----:B------:R-:W-:Y:S02]  /*5ec0*/  F2FP.BF16.PACK_AB R9, R110, R127 ;  /* 0x0000007f6e09723e */ /* 0x000fe400000010ff */
[----:B-----5:R-:W-:-:S05]  /*5ed0*/  F2FP.BF16.PACK_AB R11, R108, R111 ;  /* 0x0000006f6c0b723e */ /* 0x020fca00000010ff */
[----:B------:R-:W-:Y:S02]  /*5ee0*/  MUFU.EX2 R33, R33 ;  /* 0x0000002100217308 */ /* 0x000fe40000000800 */
[C---:B--2---:R-:W-:Y:S06]  /*5ef0*/  HMMA.16816.F32.BF16 R72, R8.reuse, R12, R72 ;  /* 0x0000000c0848723c */ /* 0x044fec0000041848 */
[----:B------:R-:W-:Y:S02]  /*5f00*/  MUFU.EX2 R179, R179 ;  /* 0x000000b300b37308 */ /* 0x000fe40000000800 */
[C---:B------:R-:W-:Y:S01]  /*5f10*/  HMMA.16816.F32.BF16 R92, R8.reuse, R14, R92 ;  /* 0x0000000e085c723c */ /* 0x040fe2000004185c */
[----:B------:R-:W2:Y:S05]  /*5f20*/  LDSM.16.MT88.4 R12, [R148+0x8000] ;  /* 0x00800000940c783b */ /* 0x000eaa0000004200 */
[----:B------:R-:W-:Y:S02]  /*5f30*/  MUFU.EX2 R31, R31 ;  /* 0x0000001f001f7308 */ /* 0x000fe40000000800 */
[C---:B----4-:R-:W-:Y:S06]  /*5f40*/  HMMA.16816.F32.BF16 R96, R8.reuse, R16, R96 ;  /* 0x000000100860723c */ /* 0x050fec0000041860 */
[----:B------:R-:W-:Y:S02]  /*5f50*/  MUFU.EX2 R32, R32 ;  /* 0x0000002000207308 */ /* 0x000fe40000000800 */
[C---:B------:R-:W-:Y:S01]  /*5f60*/  HMMA.16816.F32.BF16 R68, R8.reuse, R18, R68 ;  /* 0x000000120844723c */ /* 0x040fe20000041844 */
[----:B------:R-:W4:Y:S05]  /*5f70*/  LDSM.16.MT88.4 R16, [R149+0x8000] ;  /* 0x008000009510783b */ /* 0x000f2a0000004200 */
[----:B------:R-:W-:Y:S02]  /*5f80*/  MUFU.EX2 R178, R178 ;  /* 0x000000b200b27308 */ /* 0x000fe40000000800 */
[C---:B--2---:R-:W-:Y:S08]  /*5f90*/  HMMA.16816.F32.BF16 R88, R8.reuse, R12, R88 ;  /* 0x0000000c0858723c */ /* 0x044ff00000041858 */
[C---:B------:R-:W-:Y:S01]  /*5fa0*/  HMMA.16816.F32.BF16 R84, R8.reuse, R14, R84 ;  /* 0x0000000e0854723c */ /* 0x040fe20000041854 */
[----:B------:R-:W2:Y:S07]  /*5fb0*/  LDSM.16.MT88.4 R12, [R152+0x8800] ;  /* 0x00880000980c783b */ /* 0x000eae0000004200 */
[C---:B----4-:R-:W-:Y:S08]  /*5fc0*/  HMMA.16816.F32.BF16 R76, R8.reuse, R16, R76 ;  /* 0x00000010084c723c */ /* 0x050ff0000004184c */
[----:B------:R-:W-:Y:S01]  /*5fd0*/  HMMA.16816.F32.BF16 R80, R8, R18, R80 ;  /* 0x000000120850723c */ /* 0x000fe20000041850 */
[----:B------:R-:W4:Y:S06]  /*5fe0*/  LDSM.16.MT88.4 R16, [R149+0x8800] ;  /* 0x008800009510783b */ /* 0x000f2c0000004200 */
[----:B------:R-:W-:-:S02]  /*5ff0*/  F2FP.BF16.PACK_AB R8, R113, R64 ;  /* 0x000000407108723e */ /* 0x000fc400000010ff */
[----:B-1----:R-:W-:Y:S02]  /*6000*/  F2FP.BF16.PACK_AB R10, R109, R60 ;  /* 0x0000003c6d0a723e */ /* 0x002fe400000010ff */
[----:B---3--:R-:W-:Y:S02]  /*6010*/  F2FP.BF16.PACK_AB R9, R67, R116 ;  /* 0x000000744309723e */ /* 0x008fe400000010ff */
[----:B------:R-:W-:-:S07]  /*6020*/  F2FP.BF16.PACK_AB R11, R63, R112 ;  /* 0x000000703f0b723e */ /* 0x000fce00000010ff */
[C---:B------:R-:W-:Y:S08]  /*6030*/  HMMA.16816.F32.BF16 R72, R8.reuse, R20, R72 ;  /* 0x000000140848723c */ /* 0x040ff00000041848 */
[C---:B--2---:R-:W-:Y:S08]  /*6040*/  HMMA.16816.F32.BF16 R96, R8.reuse, R12, R96 ;  /* 0x0000000c0860723c */ /* 0x044ff00000041860 */
[C---:B------:R-:W-:Y:S01]  /*6050*/  HMMA.16816.F32.BF16 R68, R8.reuse, R14, R68 ;  /* 0x0000000e0844723c */ /* 0x040fe20000041844 */
[----:B------:R-:W1:Y:S07]  /*6060*/  LDSM.16.MT88.4 R12, [R148+0x8800] ;  /* 0x00880000940c783b */ /* 0x000e6e0000004200 */
[C---:B------:R-:W-:Y:S01]  /*6070*/  HMMA.16816.F32.BF16 R92, R8.reuse, R22, R92 ;  /* 0x00000016085c723c */ /* 0x040fe2000004185c */
[----:B------:R-:W2:Y:S07]  /*6080*/  LDSM.16.MT88.4 R20, [R149+0x9000] ;  /* 0x009000009514783b */ /* 0x000eae0000004200 */
[C---:B----4-:R-:W-:Y:S08]  /*6090*/  HMMA.16816.F32.BF16 R76, R8.reuse, R16, R76 ;  /* 0x00000010084c723c */ /* 0x050ff0000004184c */
[C---:B------:R-:W-:Y:S01]  /*60a0*/  HMMA.16816.F32.BF16 R80, R8.reuse, R18, R80 ;  /* 0x000000120850723c */ /* 0x040fe20000041850 */
[----:B------:R-:W3:Y:S07]  /*60b0*/  LDSM.16.MT88.4 R16, [R152+0x9000] ;  /* 0x009000009810783b */ /* 0x000eee0000004200 */
[C---:B-1----:R-:W-:Y:S08]  /*60c0*/  HMMA.16816.F32.BF16 R88, R8.reuse, R12, R88 ;  /* 0x0000000c0858723c */ /* 0x042ff00000041858 */
[----:B------:R-:W-:Y:S01]  /*60d0*/  HMMA.16816.F32.BF16 R84, R8, R14, R84 ;  /* 0x0000000e0854723c */ /* 0x000fe20000041854 */
[----:B------:R-:W1:Y:S06]  /*60e0*/  LDSM.16.MT88.4 R12, [R150+0x9000] ;  /* 0x00900000960c783b */ /* 0x000e6c0000004200 */
[--C-:B------:R-:W-:Y:S01]  /*60f0*/  FFMA.FTZ R8, R35, c[0x0][0x23c], -R24.reuse ;  /* 0x00008f0023087a23 */ /* 0x100fe20000010818 */
[----:B------:R-:W-:Y:S01]  /*6100*/  F2FP.BF16.PACK_AB R9, R49, R48 ;  /* 0x000000303109723e */ /* 0x000fe200000010ff */
[----:B------:R-:W-:-:S02]  /*6110*/  FFMA.FTZ R35, R39, c[0x0][0x23c], -R24 ;  /* 0x00008f0027237a23 */ /* 0x000fc40000010818 */
[----:B------:R-:W-:Y:S02]  /*6120*/  FADD.FTZ R10, R44, R65 ;  /* 0x000000412c0a7221 */ /* 0x000fe40000010000 */
[----:B------:R4:W-:Y:S01]  /*6130*/  MUFU.EX2 R44, R8 ;  /* 0x00000008002c7308 */ /* 0x0009e20000000800 */
[--C-:B------:R-:W-:Y:S02]  /*6140*/  FFMA.FTZ R39, R28, c[0x0][0x23c], -R37.reuse ;  /* 0x00008f001c277a23 */ /* 0x100fe40000010825 */
[----:B------:R-:W-:Y:S02]  /*6150*/  FADD.FTZ R10, R43, R10 ;  /* 0x0000000a2b0a7221 */ /* 0x000fe40000010000 */
[----:B------:R-:W-:Y:S02]  /*6160*/  FFMA.FTZ R28, R30, c[0x0][0x23c], -R37 ;  /* 0x00008f001e1c7a23 */ /* 0x000fe40000010825 */
[----:B------:R-:W-:Y:S01]  /*6170*/  FADD.FTZ R45, R45, R10 ;  /* 0x0000000a2d2d7221 */ /* 0x000fe20000010000 */
[----:B------:R-:W5:Y:S01]  /*6180*/  MUFU.EX2 R35, R35 ;  /* 0x0000002300237308 */ /* 0x000f620000000800 */
[----:B------:R-:W-:-:S02]  /*6190*/  F2FP.BF16.PACK_AB R10, R59, R36 ;  /* 0x000000243b0a723e */ /* 0x000fc400000010ff */
[----:B------:R-:W-:-:S04]  /*61a0*/  FADD.FTZ R37, R42, R45 ;  /* 0x0000002d2a257221 */ /* 0x000fc80000010000 */
[----:B------:R-:W-:Y:S01]  /*61b0*/  FADD.FTZ R26, R26, R37 ;  /* 0x000000251a1a7221 */ /* 0x000fe20000010000 */
[----:B----4-:R-:W-:Y:S01]  /*61c0*/  F2FP.BF16.PACK_AB R8, R38, R61 ;  /* 0x0000003d2608723e */ /* 0x010fe200000010ff */
[----:B------:R-:W4:Y:S02]  /*61d0*/  MUFU.EX2 R30, R39 ;  /* 0x00000027001e7308 */ /* 0x000f240000000800 */
[----:B------:R-:W-:Y:S01]  /*61e0*/  FADD.FTZ R3, R3, R26 ;  /* 0x0000001a03037221 */ /* 0x000fe20000010000 */
[----:B-----5:R-:W-:-:S05]  /*61f0*/  F2FP.BF16.PACK_AB R11, R35, R44 ;  /* 0x0000002c230b723e */ /* 0x020fca00000010ff */
[----:B------:R-:W5:Y:S02]  /*6200*/  MUFU.EX2 R28, R28 ;  /* 0x0000001c001c7308 */ /* 0x000f640000000800 */
[C---:B--2---:R-:W-:Y:S07]  /*6210*/  HMMA.16816.F32.BF16 R76, R8.reuse, R20, R76 ;  /* 0x00000014084c723c */ /* 0x044fee000004184c */
[----:B------:R-:W-:Y:S01]  /*6220*/  FADD.FTZ R21, R5, R34 ;  /* 0x0000002205157221 */ /* 0x000fe20000010000 */
[----:B---3--:R-:W-:Y:S01]  /*6230*/  HMMA.16816.F32.BF16 R96, R8, R16, R96 ;  /* 0x000000100860723c */ /* 0x008fe20000041860 */
[----:B------:R-:W2:Y:S02]  /*6240*/  MUFU.EX2 R5, R27 ;  /* 0x0000001b00057308 */ /* 0x000ea40000000800 */
[----:B------:R-:W-:-:S04]  /*6250*/  FADD.FTZ R4, R4, R21 ;  /* 0x0000001504047221 */ /* 0x000fc80000010000 */
[----:B------:R-:W-:Y:S01]  /*6260*/  FADD.FTZ R57, R57, R4 ;  /* 0x0000000439397221 */ /* 0x000fe20000010000 */
[C---:B------:R-:W-:Y:S01]  /*6270*/  HMMA.16816.F32.BF16 R68, R8.reuse, R18, R68 ;  /* 0x000000120844723c */ /* 0x040fe20000041844 */
[----:B------:R-:W3:Y:S01]  /*6280*/  LDSM.16.MT88.4 R16, [R148+0x9000] ;  /* 0x009000009410783b */ /* 0x000ee20000004200 */
[----:B------:R-:W-:Y:S02]  /*6290*/  FADD.FTZ R4, R54, R3 ;  /* 0x0000000336047221 */ /* 0x000fe40000010000 */
[----:B------:R-:W-:Y:S02]  /*62a0*/  FADD.FTZ R56, R56, R57 ;  /* 0x0000003938387221 */ /* 0x000fe40000010000 */
[----:B------:R-:W-:Y:S02]  /*62b0*/  FADD.FTZ R4, R51, R4 ;  /* 0x0000000433047221 */ /* 0x000fe40000010000 */
[----:B-1----:R-:W-:Y:S01]  /*62c0*/  HMMA.16816.F32.BF16 R72, R8, R12, R72 ;  /* 0x0000000c0848723c */ /* 0x002fe20000041848 */
[----:B------:R-:W-:-:S02]  /*62d0*/  FADD.FTZ R53, R53, R56 ;  /* 0x0000003835357221 */ /* 0x000fc40000010000 */
[----:B------:R-:W-:Y:S02]  /*62e0*/  FADD.FTZ R47, R47, R4 ;  /* 0x000000042f2f7221 */ /* 0x000fe40000010000 */
[----:B------:R-:W-:Y:S02]  /*62f0*/  FADD.FTZ R50, R50, R53 ;  /* 0x0000003532327221 */ /* 0x000fe40000010000 */
[----:B------:R-:W-:Y:S01]  /*6300*/  FADD.FTZ R46, R46, R47 ;  /* 0x0000002f2e2e7221 */ /* 0x000fe20000010000 */
[----:B------:R-:W-:Y:S01]  /*6310*/  HMMA.16816.F32.BF16 R92, R8, R14, R92 ;  /* 0x0000000e085c723c */ /* 0x000fe2000004185c */
[----:B------:R-:W1:Y:S01]  /*6320*/  LDSM.16.MT88.4 R12, [R152+0x9800] ;  /* 0x00980000980c783b */ /* 0x000e620000004200 */
        /* <DEDUP_REMOVED lines=9> */
[----:B------:R-:W-:Y:S02]  /*63c0*/  FADD.FTZ R58, R58, R101 ;  /* 0x000000653a3a7221 */ /* 0x000fe40000010000 */
        /* <DEDUP_REMOVED lines=10> */
[----:B------:R-:W-:Y:S01]  /*6470*/  FADD.FTZ R64, R64, R117 ;  /* 0x0000007540407221 */ /* 0x000fe20000010000 */
[----:B------:R-:W3:Y:S01]  /*6480*/  LDSM.16.MT88.4 R16, [R149+0x9800] ;  /* 0x009800009510783b */ /* 0x000ee20000004200 */
[----:B------:R-:W-:Y:S02]  /*6490*/  FADD.FTZ R116, R116, R111 ;  /* 0x0000006f74747221 */ /* 0x000fe40000010000 */
[----:B------:R-:W-:Y:S02]  /*64a0*/  FADD.FTZ R113, R113, R64 ;  /* 0x0000004071717221 */ /* 0x000fe40000010000 */
[----:B----4-:R-:W-:Y:S01]  /*64b0*/  F2FP.BF16.PACK_AB R8, R30, R33 ;  /* 0x000000211e08723e */ /* 0x010fe200000010ff */
        /* <DEDUP_REMOVED lines=9> */
[C---:B-1----:R-:W-:Y:S01]  /*6550*/  HMMA.16816.F32.BF16 R96, R8.reuse, R12, R96 ;  /* 0x0000000c0860723c */ /* 0x042fe20000041860 */
        /* <DEDUP_REMOVED lines=19> */
[C---:B---3--:R-:W-:Y:S08]  /*6690*/  HMMA.16816.F32.BF16 R76, R8.reuse, R16, R76 ;  /* 0x00000010084c723c */ /* 0x048ff0000004184c */
        /* <DEDUP_REMOVED lines=67> */
.L_x_5820:
[----:B------:R-:W-:-:S04]  /*6ad0*/  LEA R3, -R7, RZ, 0x7 ;  /* 0x000000ff07037211 */ /* 0x000fc800078e39ff */
[----:B------:R-:W-:Y:S02]  /*6ae0*/  SHF.R.S32.HI R4, RZ, 0x1f, R3 ;  /* 0x0000001fff047819 */ /* 0x000fe40000011403 */
.L_x_5821:
[----:B------:R-:W-:Y:S02]  /*6af0*/  ISETP.GE.AND P1, PT, R167, c[0x0][0x220], PT ;  /* 0x00008800a7007a0c */ /* 0x000fe40003f26270 */
[----:B------:R-:W-:-:S04]  /*6b00*/  LEA R180, P6, R3, R180, 0x1 ;  /* 0x000000b403b47211 */ /* 0x000fc800078c08ff */
[----:B------:R-:W-:-:S07]  /*6b10*/  LEA.HI.X R181, R3, R181, R4, 0x1, P6 ;  /* 0x000000b503b57211 */ /* 0x000fce00030f0c04 */
[----:B------:R-:W-:Y:S01]  /*6b20*/  @!P1 IMAD.MOV.U32 R9, RZ, RZ, c[0x0][0x1a4] ;  /* 0x00006900ff099624 */ /* 0x000fe200078e00ff */
[CC--:B------:R-:W-:Y:S01]  /*6b30*/  @!P1 LEA R6, P3, R7.reuse, R128.reuse, 0x5 ;  /* 0x0000008007069211 */ /* 0x0c0fe200078628ff */
[----:B------:R-:W-:Y:S01]  /*6b40*/  @!P1 IMAD.MOV.U32 R11, RZ, RZ, c[0x0][0x1a4] ;  /* 0x00006900ff0b9624 */ /* 0x000fe200078e00ff */
[-C--:B------:R-:W-:Y:S01]  /*6b50*/  @!P1 LEA R8, P2, R7, R128.reuse, 0x6 ;  /* 0x0000008007089211 */ /* 0x080fe200078430ff */
[----:B------:R-:W-:Y:S01]  /*6b60*/  @!P1 IMAD.MOV.U32 R130, RZ, RZ, R128 ;  /* 0x000000ffff829224 */ /* 0x000fe200078e0080 */
[----:B------:R-:W-:Y:S01]  /*6b70*/  @!P1 IADD3 R5, P5, P4, R3, R128, R172 ;  /* 0x0000008003059210 */ /* 0x000fe20007cbe0ac */
        /* <DEDUP_REMOVED lines=14> */
[C---:B------:R-:W-:Y:S01]  /*6c60*/  @!P1 IMAD.WIDE.U32 R18, R7.reuse, 0x30, R130 ;  /* 0x0000003007129825 */ /* 0x040fe200078e0082 */
[----:B------:R-:W-:Y:S02]  /*6c70*/  @!P1 IADD3.X R130, R4, R131, R169, P5, P4 ;  /* 0x0000008304829210 */ /* 0x000fe40002fe84a9 */
[----:B------:R-:W-:Y:S01]  /*6c80*/  @P1 STS.128 [R166+0x6800], RZ ;  /* 0x006800ffa6001388 */ /* 0x000fe20000000c00 */
[----:B------:R-:W-:Y:S01]  /*6c90*/  @!P1 IMAD.WIDE.U32 R14, R7, 0x50, R14 ;  /* 0x00000050070e9825 */ /* 0x000fe200078e000e */
[----:B------:R-:W-:-:S03]  /*6ca0*/  @!P1 LEA.HI.X R23, R5, c[0x0][0x174], R130, 0x1, P2 ;  /* 0x00005d0005179a11 */ /* 0x000fc600010f0c82 */
[----:B------:R-:W-:Y:S01]  /*6cb0*/  @!P1 IMAD.WIDE.U32 R12, R7, 0x60, R12 ;  /* 0x00000060070c9825 */ /* 0x000fe200078e000c */
[----:B------:R-:W-:Y:S01]  /*6cc0*/  @!P1 IADD3 R5, P2, R3, R14, RZ ;  /* 0x0000000e03059210 */ /* 0x000fe20007f5e0ff */
[----:B------:R-:W-:Y:S01]  /*6cd0*/  @!PT LDS RZ, [RZ] ;  /* 0x00000000fffff984 */ /* 0x000fe20000000800 */
[----:B------:R-:W-:Y:S01]  /*6ce0*/  @!PT LDS RZ, [RZ] ;  /* 0x00000000fffff984 */ /* 0x000fe20000000800 */
[----:B------:R-:W-:Y:S01]  /*6cf0*/  @!PT LDS RZ, [RZ] ;  /* 0x00000000fffff984 */ /* 0x000fe20000000800 */
[----:B------:R2:W-:Y:S02]  /*6d00*/  @!P1 LDGSTS.E.BYPASS.LTC128B.128 [R166+0x6800], [R22.64] ;  /* 0x0680000016a69fae */ /* 0x0005e4000b901d46 */
[----:B------:R-:W-:Y:S02]  /*6d10*/  @!P1 IMAD.WIDE.U32 R20, R7, 0x70, R20 ;  /* 0x0000007007149825 */ /* 0x000fe400078e0014 */
[----:B------:R-:W-:Y:S02]  /*6d20*/  @P1 STS.128 [R166+0x7000], RZ ;  /* 0x007000ffa6001388 */ /* 0x000fe40000000c00 */
[----:B------:R-:W-:Y:S02]  /*6d30*/  @!P1 IMAD.MOV.U32 R10, RZ, RZ, c[0x0][0x1a4] ;  /* 0x00006900ff0a9624 */ /* 0x000fe400078e00ff */
[----:B------:R-:W-:-:S02]  /*6d40*/  @!P1 IMAD.MOV.U32 R7, RZ, RZ, c[0x0][0x1a4] ;  /* 0x00006900ff079624 */ /* 0x000fc400078e00ff */
[----:B------:R-:W-:Y:S01]  /*6d50*/  @!P1 IMAD R17, R10, 0x30, RZ ;  /* 0x000000300a119824 */ /* 0x000fe200078e02ff */
[----:B------:R-:W-:Y:S01]  /*6d60*/  @!P1 IADD3 R10, P3, R3, R18, RZ ;  /* 0x00000012030a9210 */ /* 0x000fe20007f7e0ff */
[----:B------:R-:W-:Y:S02]  /*6d70*/  @!P1 IMAD R7, R7, 0x50, RZ ;  /* 0x0000005007079824 */ /* 0x000fe400078e02ff */
[----:B------:R-:W-:Y:S01]  /*6d80*/  @!P1 IMAD.MOV.U32 R16, RZ, RZ, c[0x0][0x1a4] ;  /* 0x00006900ff109624 */ /* 0x000fe200078e00ff */
[C---:B------:R-:W-:Y:S01]  /*6d90*/  @!P1 IADD3.X R17, R4.reuse, R19, R17, P3, !PT ;  /* 0x0000001304119210 */ /* 0x040fe20001ffe411 */
[----:B------:R-:W-:Y:S01]  /*6da0*/  @!P1 IMAD.MOV.U32 R14, RZ, RZ, c[0x0][0x1a4] ;  /* 0x00006900ff0e9624 */ /* 0x000fe200078e00ff */
[----:B------:R-:W-:Y:S01]  /*6db0*/  @!P1 IADD3.X R18, R4, R15, R7, P2, !PT ;  /* 0x0000000f04129210 */ /* 0x000fe200017fe407 */
[----:B------:R-:W-:Y:S01]  /*6dc0*/  @!P1 IMAD R7, R16, 0x60, RZ ;  /* 0x0000006010079824 */ /* 0x000fe200078e02ff */
[C---:B------:R-:W-:Y:S01]  /*6dd0*/  @!P1 IADD3 R6, P3, R3.reuse, R6, RZ ;  /* 0x0000000603069210 */ /* 0x040fe20007f7e0ff */
[----:B------:R-:W-:Y:S01]  /*6de0*/  @!P1 IMAD R15, R14, 0x70, RZ ;  /* 0x000000700e0f9824 */ /* 0x000fe200078e02ff */
[----:B------:R-:W-:-:S02]  /*6df0*/  @!P1 IADD3 R8, P2, R3, R8, RZ ;  /* 0x0000000803089210 */ /* 0x000fc40007f5e0ff */
[----:B------:R-:W-:Y:S01]  /*6e00*/  @!P1 LEA R14, P5, R6, c[0x0][0x170], 0x1 ;  /* 0x00005c00060e9a11 */ /* 0x000fe200078a08ff */
[C---:B------:R-:W-:Y:S01]  /*6e10*/  @!P1 IMAD.X R9, R4.reuse, 0x1, R9, P3 ;  /* 0x0000000104099824 */ /* 0x040fe200018e0609 */
[C---:B------:R-:W-:Y:S01]  /*6e20*/  @!P1 IADD3 R12, P3, R3.reuse, R12, RZ ;  /* 0x0000000c030c9210 */ /* 0x040fe20007f7e0ff */
[C---:B------:R-:W-:Y:S01]  /*6e30*/  @!P1 IMAD.X R11, R4.reuse, 0x1, R11, P2 ;  /* 0x00000001040b9824 */ /* 0x040fe200010e060b */
[----:B------:R-:W-:Y:S02]  /*6e40*/  @!P1 IADD3 R3, P2, R3, R20, RZ ;  /* 0x0000001403039210 */ /* 0x000fe40007f5e0ff */
        /* <DEDUP_REMOVED lines=22> */
[----:B------:R-:W-:-:S03]  /*6fb0*/  @!P1 LEA.HI.X R33, R3, c[0x0][0x174], R4, 0x1, P2 ;  /* 0x00005d0003219a11 */ /* 0x000fc600010f0c04 */
        /* <DEDUP_REMOVED lines=19> */
[----:B--2---:R-:W-:Y:S04]  /*70f0*/  LDSM.16.M88.4 R20, [R158] ;  /* 0x000000009e14783b */ /* 0x004fe80000000200 */
[----:B---3--:R-:W5:Y:S04]  /*7100*/  LDSM.16.M88.4 R12, [R157+0x2000] ;  /* 0x002000009d0c783b */ /* 0x008f680000000200 */
[----:B------:R-:W-:Y:S04]  /*7110*/  LDSM.16.M88.4 R100, [R156] ;  /* 0x000000009c64783b */ /* 0x000fe80000000200 */
[----:B------:R-:W-:Y:S04]  /*7120*/  LDSM.16.M88.4 R28, [R151+0x2000] ;  /* 0x00200000971c783b */ /* 0x000fe80000000200 */
[----:B------:R-:W1:Y:S04]  /*7130*/  LDSM.16.M88.4 R4, [R157+0x2800] ;  /* 0x002800009d04783b */ /* 0x000e680000000200 */
[----:B------:R-:W2:Y:S04]  /*7140*/  LDSM.16.M88.4 R52, [R157+0x3800] ;  /* 0x003800009d34783b */ /* 0x000ea80000000200 */
[----:B------:R-:W3:Y:S04]  /*7150*/  LDSM.16.M88.4 R44, [R157+0x4000] ;  /* 0x004000009d2c783b */ /* 0x000ee80000000200 */
[----:B----4-:R-:W4:Y:S04]  /*7160*/  LDSM.16.M88.4 R24, [R151+0x2800] ;  /* 0x002800009718783b */ /* 0x010f280000000200 */
[----:B------:R-:W2:Y:S04]  /*7170*/  LDSM.16.M88.4 R60, [R157+0x3000] ;  /* 0x003000009d3c783b */ /* 0x000ea80000000200 */
[----:B------:R-:W2:Y:S04]  /*7180*/  LDSM.16.M88.4 R36, [R157+0x4800] ;  /* 0x004800009d24783b */ /* 0x000ea80000000200 */
[----:B------:R-:W-:Y:S01]  /*7190*/  LDSM.16.M88.4 R112, [R157+0x5800] ;  /* 0x005800009d70783b */ /* 0x000fe20000000200 */
[C---:B-----5:R-:W-:Y:S03]  /*71a0*/  HMMA.16816.F32.BF16 R16, R20.reuse, R12, RZ ;  /* 0x0000000c1410723c */ /* 0x060fe600000418ff */
[----:B------:R-:W-:Y:S04]  /*71b0*/  LDSM.16.M88.4 R108, [R151+0x3800] ;  /* 0x00380000976c783b */ /* 0x000fe80000000200 */
[----:B------:R-:W-:Y:S01]  /*71c0*/  LDSM.16.M88.4 R104, [R151+0x4000] ;  /* 0x004000009768783b */ /* 0x000fe20000000200 */
[C---:B------:R-:W-:Y:S03]  /*71d0*/  HMMA.16816.F32.BF16 R12, R20.reuse, R14, RZ ;  /* 0x0000000e140c723c */ /* 0x040fe600000418ff */
[----:B------:R-:W-:Y:S04]  /*71e0*/  LDSM.16.M88.4 R116, [R151+0x3000] ;  /* 0x003000009774783b */ /* 0x000fe80000000200 */
[----:B------:R-:W0:Y:S01]  /*71f0*/  LDGDEPBAR ;  /* 0x00000000000079af */ /* 0x000e220000000000 */
[----:B-1----:R-:W-:Y:S08]  /*7200*/  HMMA.16816.F32.BF16 R8, R20, R4, RZ ;  /* 0x000000041408723c */ /* 0x002ff000000418ff */
[C---:B------:R-:W-:Y:S08]  /*7210*/  HMMA.16816.F32.BF16 R16, R100.reuse, R28, R16 ;  /* 0x0000001c6410723c */ /* 0x040ff00000041810 */
[----:B------:R-:W-:Y:S01]  /*7220*/  HMMA.16816.F32.BF16 R12, R100, R30, R12 ;  /* 0x0000001e640c723c */ /* 0x000fe2000004180c */
[----:B------:R-:W1:Y:S07]  /*7230*/  LDSM.16.M88.4 R28, [R157+0x5000] ;  /* 0x005000009d1c783b */ /* 0x000e6e0000000200 */
[C---:B------:R-:W-:Y:S08]  /*7240*/  HMMA.16816.F32.BF16 R4, R20.reuse, R6, RZ ;  /* 0x000000061404723c */ /* 0x040ff000000418ff */
[C---:B--2---:R-:W-:Y:S08]  /*7250*/  HMMA.16816.F32.BF16 R56, R20.reuse, R52, RZ ;  /* 0x000000341438723c */ /* 0x044ff000000418ff */
[C---:B---3--:R-:W-:Y:S08]  /*7260*/  HMMA.16816.F32.BF16 R48, R20.reuse, R44, RZ ;  /* 0x0000002c1430723c */ /* 0x048ff000000418ff */
[C---:B------:R-:W-:Y:S08]  /*7270*/  HMMA.16816.F32.BF16 R52, R20.reuse, R54, RZ ;  /* 0x000000361434723c */ /* 0x040ff000000418ff */
[----:B------:R-:W-:Y:S08]  /*7280*/  HMMA.16816.F32.BF16 R44, R20, R46, RZ ;  /* 0x0000002e142c723c */ /* 0x000ff000000418ff */
[C---:B----4-:R-:W-:Y:S08]  /*7290*/  HMMA.16816.F32.BF16 R8, R100.reuse, R24, R8 ;  /* 0x000000186408723c */ /* 0x050ff00000041808 */
[----:B------:R-:W-:Y:S08]  /*72a0*/  HMMA.16816.F32.BF16 R4, R100, R26, R4 ;  /* 0x0000001a6404723c */ /* 0x000ff00000041804 */
        /* <DEDUP_REMOVED lines=16> */
[C---:B------:R-:W-:Y:S08]  /*73b0*/  HMMA.16816.F32.BF16 R60, R100.reuse, R118, R60 ;  /* 0x00000076643c723c */ /* 0x040ff0000004183c */
[C---:B-1----:R-:W-:Y:S08]  /*73c0*/  HMMA.16816.F32.BF16 R40, R100.reuse, R112, R40 ;  /* 0x000000706428723c */ /* 0x042ff00000041828 */
[C---:B------:R-:W-:Y:S01]  /*73d0*/  HMMA.16816.F32.BF16 R36, R100.reuse, R114, R36 ;  /* 0x000000726424723c */ /* 0x040fe20000041824 */
[----:B------:R-:W-:Y:S07]  /*73e0*/  LDSM.16.M88.4 R112, [R146] ;  /* 0x000000009270783b */ /* 0x000fee0000000200 */
[C---:B--2---:R-:W-:Y:S08]  /*73f0*/  HMMA.16816.F32.BF16 R32, R100.reuse, R108, R32 ;  /* 0x0000006c6420723c */ /* 0x044ff00000041820 */
[C---:B------:R-:W-:Y:S01]  /*7400*/  HMMA.16816.F32.BF16 R28, R100.reuse, R110, R28 ;  /* 0x0000006e641c723c */ /* 0x040fe2000004181c */
[----:B------:R-:W-:Y:S07]  /*7410*/  LDSM.16.M88.4 R108, [R154] ;  /* 0x000000009a6c783b */ /* 0x000fee0000000200 */
[C---:B---3--:R-:W-:Y:S08]  /*7420*/  HMMA.16816.F32.BF16 R24, R100.reuse, R104, R24 ;  /* 0x000000686418723c */ /* 0x048ff00000041818 */
[----:B------:R-:W-:Y:S01]  /*7430*/  HMMA.16816.F32.BF16 R20, R100, R106, R20 ;  /* 0x0000006a6414723c */ /* 0x000fe20000041814 */
[----:B------:R-:W1:Y:S04]  /*7440*/  LDSM.16.M88.4 R100, [R155] ;  /* 0x000000009b64783b */ /* 0x000e680000000200 */
[----:B------:R-:W2:Y:S03]  /*7450*/  LDSM.16.M88.4 R104, [R147] ;  /* 0x000000009368783b */ /* 0x000ea60000000200 */
        /* <DEDUP_REMOVED lines=20> */
[----:B------:R-:W1:Y:S07]  /*75a0*/  LDSM.16.M88.4 R108, [R140+0x1000] ;  /* 0x001000008c6c783b */ /* 0x000e6e0000000200 */
[C---:B--2---:R-:W-:Y:S08]  /*75b0*/  HMMA.16816.F32.BF16 R24, R100.reuse, R104, R24 ;  /* 0x000000686418723c */ /* 0x044ff00000041818 */
[----:B------:R-:W-:Y:S01]  /*75c0*/  HMMA.16816.F32.BF16 R20, R100, R106, R20 ;  /* 0x0000006a6414723c */ /* 0x000fe20000041814 */
[----:B------:R-:W2:Y:S04]  /*75d0*/  LDSM.16.M88.4 R100, [R140+0x800] ;  /* 0x000800008c64783b */ /* 0x000ea80000000200 */
[----:B------:R-:W3:Y:S03]  /*75e0*/  LDSM.16.M88.4 R104, [R140] ;  /* 0x000000008c68783b */ /* 0x000ee60000000200 */
        /* <DEDUP_REMOVED lines=9> */
[C---:B-1----:R-:W-:Y:S07]  /*7680*/  HMMA.16816.F32.BF16 R40, R112.reuse, R108, R40 ;  /* 0x0000006c7028723c */ /* 0x042fee0000041828 */
[----:B------:R-:W-:Y:S01]  /*7690*/  IMAD.SHL.U32 R109, R165, 0x80, RZ ;  /* 0x00000080a56d7824 */ /* 0x000fe200078e00ff */
[----:B------:R-:W-:Y:S04]  /*76a0*/  HMMA.16816.F32.BF16 R36, R112, R110, R36 ;  /* 0x0000006e7024723c */ /* 0x000fe80000041824 */
[----:B------:R-:W-:-:S04]  /*76b0*/  LOP3.LUT R3, R109, 0x8, R124, 0xfe, !PT ;  /* 0x000000086d037812 */ /* 0x000fc800078efe7c */
[C---:B--2---:R-:W-:Y:S01]  /*76c0*/  HMMA.16816.F32.BF16 R48, R112.reuse, R100, R48 ;  /* 0x000000647030723c */ /* 0x044fe20000041830 */
[CC--:B------:R-:W-:Y:S02]  /*76d0*/  ISETP.GE.AND P2, PT, R3.reuse, R126.reuse, PT ;  /* 0x0000007e0300720c */ /* 0x0c0fe40003f46270 */
[----:B------:R-:W-:Y:S02]  /*76e0*/  ISETP.GE.AND P6, PT, R3, R125, PT ;  /* 0x0000007d0300720c */ /* 0x000fe40003fc6270 */
[----:B------:R-:W-:Y:S02]  /*76f0*/  LOP3.LUT R3, R109, 0x18, R124, 0xfe, !PT ;  /* 0x000000186d037812 */ /* 0x000fe400078efe7c */
[----:B------:R-:W-:Y:S01]  /*7700*/  FSEL R12, R12, -INF , !P2 ;  /* 0xff8000000c0c7808 */ /* 0x000fe20005000000 */
[----:B------:R-:W-:Y:S01]  /*7710*/  HMMA.16816.F32.BF16 R44, R112, R102, R44 ;  /* 0x00000066702c723c */ /* 0x000fe2000004182c */
[----:B------:R-:W1:Y:S01]  /*7720*/  LDSM.16.M88.4 R100, [R140+0x3800] ;  /* 0x003800008c64783b */ /* 0x000e620000000200 */
[----:B------:R-:W-:-:S02]  /*7730*/  ISETP.GE.AND P4, PT, R3, R126, PT ;  /* 0x0000007e0300720c */ /* 0x000fc40003f86270 */
[-C--:B------:R-:W-:Y:S02]  /*7740*/  ISETP.GE.AND P2, PT, R3, R125.reuse, PT ;  /* 0x0000007d0300720c */ /* 0x080fe40003f46270 */
[--C-:B------:R-:W-:Y:S02]  /*7750*/  LOP3.LUT R3, R109, 0x28, R124.reuse, 0xfe, !PT ;  /* 0x000000286d037812 */ /* 0x100fe400078efe7c */
[C---:B---3--:R-:W-:Y:S01]  /*7760*/  HMMA.16816.F32.BF16 R56, R112.reuse, R104, R56 ;  /* 0x000000687038723c */ /* 0x048fe20000041838 */
[----:B------:R-:W-:Y:S02]  /*7770*/  FSEL R116, R4, -INF , !P4 ;  /* 0xff80000004747808 */ /* 0x000fe40006000000 */
[----:B------:R-:W-:Y:S02]  /*7780*/  ISETP.GE.AND P4, PT, R3, R125, PT ;  /* 0x0000007d0300720c */ /* 0x000fe40003f86270 */
[----:B------:R-:W-:Y:S02]  /*7790*/  FSEL R135, R6, -INF , !P2 ;  /* 0xff80000006877808 */ /* 0x000fe40005000000 */
[----:B------:R-:W-:Y:S01]  /*77a0*/  LOP3.LUT R4, R109, 0x40, R124, 0xfe, !PT ;  /* 0x000000406d047812 */ /* 0x000fe200078efe7c */
[----:B------:R-:W-:Y:S01]  /*77b0*/  HMMA.16816.F32.BF16 R52, R112, R106, R52 ;  /* 0x0000006a7034723c */ /* 0x000fe20000041834 */
[----:B------:R-:W2:Y:S01]  /*77c0*/  LDSM.16.M88.4 R104, [R140+0x3000] ;  /* 0x003000008c68783b */ /* 0x000ea20000000200 */
[----:B------:R-:W-:Y:S01]  /*77d0*/  FSEL R183, R62, -INF , !P4 ;  /* 0xff8000003eb77808 */ /* 0x000fe20006000000 */
[----:B------:R-:W-:-:S04]  /*77e0*/  DEPBAR.LE SB0, 0x0 ;  /* 0x000080000000791a */ /* 0x000fc80000000000 */
[----:B------:R-:W-:Y:S01]  /*77f0*/  BAR.SYNC.DEFER_BLOCKING 0x0 ;  /* 0x0000000000007b1d */ /* 0x000fe20000010000 */
[----:B------:R-:W-:-:S04]  /*7800*/  ISETP.GE.AND P4, PT, R4, R126, PT ;  /* 0x0000007e0400720c */ /* 0x000fc80003f86270 */
[----:B------:R-:W-:Y:S01]  /*7810*/  FSEL R130, R48, -INF , !P4 ;  /* 0xff80000030827808 */ /* 0x000fe20006000000 */
[C---:B-1----:R-:W-:Y:S07]  /*7820*/  HMMA.16816.F32.BF16 R24, R112.reuse, R100, R24 ;  /* 0x000000647018723c */ /* 0x042fee0000041818 */
[----:B------:R-:W-:Y:S01]  /*7830*/  LOP3.LUT R100, R109, 0x10, R124, 0xfe, !PT ;  /* 0x000000106d647812 */ /* 0x000fe200078efe7c */
[----:B------:R-:W-:Y:S03]  /*7840*/  HMMA.16816.F32.BF16 R20, R112, R102, R20 ;  /* 0x000000667014723c */ /* 0x000fe60000041814 */
[----:B------:R-:W-:-:S02]  /*7850*/  ISETP.GE.AND P3, PT, R100, R126, PT ;  /* 0x0000007e6400720c */ /* 0x000fc40003f66270 */
[-C--:B------:R-:W-:Y:S02]  /*7860*/  ISETP.GE.AND P5, PT, R100, R125.reuse, PT ;  /* 0x0000007d6400720c */ /* 0x080fe40003fa6270 */
[--C-:B------:R-:W-:Y:S01]  /*7870*/  LOP3.LUT R100, R109, 0x20, R124.reuse, 0xfe, !PT ;  /* 0x000000206d647812 */ /* 0x100fe200078efe7c */
[C---:B--2---:R-:W-:Y:S01]  /*7880*/  HMMA.16816.F32.BF16 R32, R112.reuse, R104, R32 ;  /* 0x000000687020723c */ /* 0x044fe20000041820 */
[----:B------:R-:W-:Y:S02]  /*7890*/  FSEL R139, R10, -INF , !P5 ;  /* 0xff8000000a8b7808 */ /* 0x000fe40006800000 */
[----:B------:R-:W-:Y:S02]  /*78a0*/  ISETP.GE.AND P5, PT, R3, R126, PT ;  /* 0x0000007e0300720c */ /* 0x000fe40003fa6270 */
[----:B------:R-:W-:Y:S02]  /*78b0*/  LOP3.LUT R3, R109, 0x38, R124, 0xfe, !PT ;  /* 0x000000386d037812 */ /* 0x000fe400078efe7c */
[----:B------:R-:W-:Y:S01]  /*78c0*/  FSEL R134, R60, -INF , !P5 ;  /* 0xff8000003c867808 */ /* 0x000fe20006800000 */
[----:B------:R-:W-:Y:S01]  /*78d0*/  HMMA.16816.F32.BF16 R28, R112, R106, R28 ;  /* 0x0000006a701c723c */ /* 0x000fe2000004181c */
[----:B------:R-:W-:-:S04]  /*78e0*/  ISETP.GE.AND P5, PT, R3, R125, PT ;  /* 0x0000007d0300720c */ /* 0x000fc80003fa6270 */
[----:B------:R-:W-:Y:S02]  /*78f0*/  FSEL R187, R54, -INF , !P5 ;  /* 0xff80000036bb7808 */ /* 0x000fe40006800000 */
[----:B------:R-:W-:Y:S02]  /*7900*/  FSEL R107, R14, -INF , !P6 ;  /* 0xff8000000e6b7808 */ /* 0x000fe40007000000 */
[----:B------:R-:W-:Y:S02]  /*7910*/  FSEL R114, R8, -INF , !P3 ;  /* 0xff80000008727808 */ /* 0x000fe40005800000 */
[C---:B------:R-:W-:Y:S02]  /*7920*/  ISETP.GE.AND P6, PT, R100.reuse, R126, PT ;  /* 0x0000007e6400720c */ /* 0x040fe40003fc6270 */
[----:B------:R-:W-:Y:S02]  /*7930*/  ISETP.GE.AND P3, PT, R100, R125, PT ;  /* 0x0000007d6400720c */ /* 0x000fe40003f66270 */
[----:B------:R-:W-:-:S02]  /*7940*/  LOP3.LUT R8, R109, 0x30, R124, 0xfe, !PT ;  /* 0x000000306d087812 */ /* 0x000fc400078efe7c */
[----:B------:R-:W-:Y:S02]  /*7950*/  FSEL R136, R64, -INF , !P6 ;  /* 0xff80000040887808 */ /* 0x000fe40007000000 */
[----:B------:R-:W-:Y:S02]  /*7960*/  FSEL R137, R66, -INF , !P3 ;  /* 0xff80000042897808 */ /* 0x000fe40005800000 */
[CC--:B------:R-:W-:Y:S02]  /*7970*/  ISETP.GE.AND P2, PT, R8.reuse, R126.reuse, PT ;  /* 0x0000007e0800720c */ /* 0x0c0fe40003f46270 */
[----:B------:R-:W-:Y:S02]  /*7980*/  ISETP.GE.AND P6, PT, R8, R125, PT ;  /* 0x0000007d0800720c */ /* 0x000fe40003fc6270 */
[----:B------:R-:W-:Y:S02]  /*7990*/  ISETP.GE.AND P3, PT, R3, R126, PT ;  /* 0x0000007e0300720c */ /* 0x000fe40003f66270 */
[----:B------:R-:W-:-:S02]  /*79a0*/  LOP3.LUT R3, R109, 0x48, R124, 0xfe, !PT ;  /* 0x000000486d037812 */ /* 0x000fc400078efe7c */
[----:B------:R-:W-:Y:S02]  /*79b0*/  FSEL R60, R56, -INF , !P2 ;  /* 0xff800000383c7808 */ /* 0x000fe40005000000 */
[----:B------:R-:W-:Y:S02]  /*79c0*/  FSEL R191, R58, -INF , !P6 ;  /* 0xff8000003abf7808 */ /* 0x000fe40007000000 */
[----:B------:R-:W-:Y:S02]  /*79d0*/  FSEL R62, R52, -INF , !P3 ;  /* 0xff800000343e7808 */ /* 0x000fe40005800000 */
[-C--:B------:R-:W-:Y:S02]  /*79e0*/  ISETP.GE.AND P2, PT, R4, R125.reuse, PT ;  /* 0x0000007d0400720c */ /* 0x080fe40003f46270 */
[C---:B------:R-:W-:Y:S02]  /*79f0*/  ISETP.GE.AND P6, PT, R3.reuse, R126, PT ;  /* 0x0000007e0300720c */ /* 0x040fe40003fc6270 */
[----:B------:R-:W-:-:S02]  /*7a00*/  ISETP.GE.AND P3, PT, R3, R125, PT ;  /* 0x0000007d0300720c */ /* 0x000fc40003f66270 */
[C-C-:B------:R-:W-:Y:S02]  /*7a10*/  LOP3.LUT R4, R109.reuse, 0x50, R124.reuse, 0xfe, !PT ;  /* 0x000000506d047812 */ /* 0x140fe400078efe7c */
[----:B------:R-:W-:Y:S02]  /*7a20*/  LOP3.LUT R3, R109, 0x58, R124, 0xfe, !PT ;  /* 0x000000586d037812 */ /* 0x000fe400078efe7c */
[----:B------:R-:W-:Y:S02]  /*7a30*/  FSEL R133, R50, -INF , !P2 ;  /* 0xff80000032857808 */ /* 0x000fe40005000000 */
[----:B------:R-:W-:Y:S02]  /*7a40*/  FSEL R132, R44, -INF , !P6 ;  /* 0xff8000002c847808 */ /* 0x000fe40007000000 */
        /* <DEDUP_REMOVED lines=9> */
[-C--:B------:R-:W-:Y:S02]  /*7ae0*/  ISETP.GE.AND P3, PT, R4, R126.reuse, PT ;  /* 0x0000007e0400720c */ /* 0x080fe40003f66270 */
[C---:B------:R-:W-:Y:S02]  /*7af0*/  ISETP.GE.AND P4, PT, R3.reuse, R126, PT ;  /* 0x0000007e0300720c */ /* 0x040fe40003f86270 */
[----:B------:R-:W-:Y:S02]  /*7b00*/  ISETP.GE.AND P2, PT, R3, R125, PT ;  /* 0x0000007d0300720c */ /* 0x000fe40003f46270 */
[C---:B------:R-:W-:Y:S02]  /*7b10*/  LOP3.LUT R3, R109.reuse, 0x70, R124, 0xfe, !PT ;  /* 0x000000706d037812 */ /* 0x040fe400078efe7c */
[----:B------:R-:W-:-:S02]  /*7b20*/  LOP3.LUT R8, R109, R124, RZ, 0xfc, !PT ;  /* 0x0000007c6d087212 */ /* 0x000fc400078efcff */
[----:B------:R-:W-:Y:S02]  /*7b30*/  FSEL R113, R38, -INF , !P6 ;  /* 0xff80000026717808 */ /* 0x000fe40007000000 */
[----:B------:R-:W-:Y:S02]  /*7b40*/  FSEL R64, R32, -INF , !P3 ;  /* 0xff80000020407808 */ /* 0x000fe40005800000 */
[C---:B------:R-:W-:Y:S02]  /*7b50*/  ISETP.GE.AND P6, PT, R3.reuse, R126, PT ;  /* 0x0000007e0300720c */ /* 0x040fe40003fc6270 */
[----:B------:R-:W-:Y:S02]  /*7b60*/  ISETP.GE.AND P3, PT, R3, R125, PT ;  /* 0x0000007d0300720c */ /* 0x000fe40003f66270 */
[----:B------:R-:W-:Y:S02]  /*7b70*/  IADD3 R3, R8, 0x1, RZ ;  /* 0x0000000108037810 */ /* 0x000fe40007ffe0ff */
[----:B------:R-:W-:-:S02]  /*7b80*/  FSEL R112, R40, -INF , !P5 ;  /* 0xff80000028707808 */ /* 0x000fc40006800000 */
[----:B------:R-:W-:Y:S02]  /*7b90*/  FSEL R101, R30, -INF , !P2 ;  /* 0xff8000001e657808 */ /* 0x000fe40005000000 */
[-C--:B------:R-:W-:Y:S02]  /*7ba0*/  ISETP.GE.AND P5, PT, R4, R125.reuse, PT ;  /* 0x0000007d0400720c */ /* 0x080fe40003fa6270 */
[C---:B------:R-:W-:Y:S02]  /*7bb0*/  ISETP.GE.AND P2, PT, R3.reuse, R126, PT ;  /* 0x0000007e0300720c */ /* 0x040fe40003f46270 */
        /* <DEDUP_REMOVED lines=47> */
[----:B------:R-:W-:Y:S02]  /*7eb0*/  LOP3.LUT R124, R109, 0x78, R124, 0xfe, !PT ;  /* 0x000000786d7c7812 */ /* 0x000fe400078efe7c */
        /* <DEDUP_REMOVED lines=9> */
[CC--:B------:R-:W-:Y:S02]  /*7f50*/  ISETP.GE.AND P5, PT, R124.reuse, R126.reuse, PT ;  /* 0x0000007e7c00720c */ /* 0x0c0fe40003fa6270 */
[----:B------:R-:W-:Y:S02]  /*7f60*/  ISETP.GE.AND P4, PT, R124, R125, PT ;  /* 0x0000007d7c00720c */ /* 0x000fe40003f86270 */
[----:B------:R-:W-:Y:S02]  /*7f70*/  FSEL R175, R47, -INF , !P6 ;  /* 0xff8000002faf7808 */ /* 0x000fe40007000000 */
[----:B------:R-:W-:Y:S02]  /*7f80*/  FSEL R124, R41, -INF , !P3 ;  /* 0xff800000297c7808 */ /* 0x000fe40005800000 */
[----:B------:R-:W-:Y:S02]  /*7f90*/  FSEL R129, R43, -INF , !P2 ;  /* 0xff8000002b817808 */ /* 0x000fe40005000000 */
[----:B------:R-:W-:-:S02]  /*7fa0*/  ISETP.GE.AND P6, PT, R7, R126, PT ;  /* 0x0000007e0700720c */ /* 0x000fc40003fc6270 */
[-C--:B------:R-:W-:Y:S02]  /*7fb0*/  ISETP.GE.AND P3, PT, R7, R125.reuse, PT ;  /* 0x0000007d0700720c */ /* 0x080fe40003f66270 */
        /* <DEDUP_REMOVED lines=29> */
[----:B------:R-:W-:Y:S05]  /*8190*/  @!P0 BRA `(.L_x_5823) ;  /* 0x000003a000008947 */ /* 0x000fea0003800000 */
[----:B------:R-:W1:Y:S01]  /*81a0*/  I2F.RP R8, R121 ;  /* 0x0000007900087306 */ /* 0x000e620000209400 */
[----:B------:R-:W-:-:S02]  /*81b0*/  IABS R14, R109 ;  /* 0x0000006d000e7213 */ /* 0x000fc40000000000 */
[C---:B------:R-:W-:Y:S02]  /*81c0*/  IADD3 R9, R109.reuse, -0x80, RZ ;  /* 0xffffff806d097810 */ /* 0x040fe40007ffe0ff */
[----:B------:R-:W-:-:S03]  /*81d0*/  LOP3.LUT R109, R109, c[0x0][0x2d0], RZ, 0x3c, !PT ;  /* 0x0000b4006d6d7a12 */ /* 0x000fc600078e3cff */
[----:B-1----:R-:W1:Y:S02]  /*81e0*/  MUFU.RCP R10, R8 ;  /* 0x00000008000a7308 */ /* 0x002e640000001000 */
[----:B-1----:R-:W-:Y:S02]  /*81f0*/  IADD3 R10, R10, 0xffffffe, RZ ;  /* 0x0ffffffe0a0a7810 */ /* 0x002fe40007ffe0ff */
[----:B------:R-:W-:-:S04]  /*8200*/  IABS R8, R9 ;  /* 0x0000000900087213 */ /* 0x000fc80000000000 */
[----:B------:R-:W1:Y:S01]  /*8210*/  F2I.FTZ.U32.TRUNC.NTZ R11, R10 ;  /* 0x0000000a000b7305 */ /* 0x000e62000021f000 */
[----:B------:R-:W-:Y:S01]  /*8220*/  LOP3.LUT R9, R9, c[0x0][0x2d0], RZ, 0x3c, !PT ;  /* 0x0000b40009097a12 */ /* 0x000fe200078e3cff */
[----:B-1----:R-:W-:Y:S02]  /*8230*/  IMAD.MOV R7, RZ, RZ, -R11 ;  /* 0x000000ffff077224 */ /* 0x002fe400078e0a0b */
[----:B------:R-:W-:Y:S02]  /*8240*/  IMAD.MOV.U32 R10, RZ, RZ, RZ ;  /* 0x000000ffff0a7224 */ /* 0x000fe400078e00ff */
[----:B------:R-:W-:-:S04]  /*8250*/  IMAD R7, R7, R121, RZ ;  /* 0x0000007907077224 */ /* 0x000fc800078e02ff */
[----:B------:R-:W-:-:S06]  /*8260*/  IMAD.HI.U32 R7, R11, R7, R10 ;  /* 0x000000070b077227 */ /* 0x000fcc00078e000a */
[----:B------:R-:W-:-:S04]  /*8270*/  IMAD.HI.U32 R11, R7, R14, RZ ;  /* 0x0000000e070b7227 */ /* 0x000fc800078e00ff */
[----:B------:R-:W-:Y:S02]  /*8280*/  IMAD.MOV R10, RZ, RZ, -R11 ;  /* 0x000000ffff0a7224 */ /* 0x000fe400078e0a0b */
[----:B------:R-:W-:-:S04]  /*8290*/  IMAD.HI.U32 R7, R7, R8, RZ ;  /* 0x0000000807077227 */ /* 0x000fc800078e00ff */
[----:B------:R-:W-:Y:S01]  /*82a0*/  IMAD R14, R121, R10, R14 ;  /* 0x0000000a790e7224 */ /* 0x000fe200078e020e */
[----:B------:R-:W-:-:S04]  /*82b0*/  IADD3 R10, -R7, RZ, RZ ;  /* 0x000000ff070a7210 */ /* 0x000fc80007ffe1ff */
[C---:B------:R-:W-:Y:S01]  /*82c0*/  ISETP.GT.U32.AND P5, PT, R121.reuse, R14, PT ;  /* 0x0000000e7900720c */ /* 0x040fe20003fa4070 */
[----:B------:R-:W-:Y:S01]  /*82d0*/  IMAD R8, R121, R10, R8 ;  /* 0x0000000a79087224 */ /* 0x000fe200078e0208 */
[----:B------:R-:W-:-:S04]  /*82e0*/  LOP3.LUT R10, RZ, c[0x0][0x2d0], RZ, 0x33, !PT ;  /* 0x0000b400ff0a7a12 */ /* 0x000fc800078e33ff */
[----:B------:R-:W-:-:S07]  /*82f0*/  ISETP.GT.U32.AND P4, PT, R121, R8, PT ;  /* 0x000000087900720c */ /* 0x000fce0003f84070 */
[--C-:B------:R-:W-:Y:S01]  /*8300*/  @!P5 IMAD.IADD R14, R14, 0x1, -R121.reuse ;  /* 0x000000010e0ed824 */ /* 0x100fe200078e0a79 */
[----:B------:R-:W-:Y:S02]  /*8310*/  @!P5 IADD3 R11, R11, 0x1, RZ ;  /* 0x000000010b0bd810 */ /* 0x000fe40007ffe0ff */
[----:B------:R-:W-:Y:S02]  /*8320*/  ISETP.GE.AND P5, PT, R109, RZ, PT ;  /* 0x000000ff6d00720c */ /* 0x000fe40003fa6270 */
[-C--:B------:R-:W-:Y:S01]  /*8330*/  ISETP.GE.U32.AND P3, PT, R14, R121.reuse, PT ;  /* 0x000000790e00720c */ /* 0x080fe20003f66070 */
[----:B------:R-:W-:Y:S01]  /*8340*/  @!P4 IMAD.IADD R8, R8, 0x1, -R121 ;  /* 0x000000010808c824 */ /* 0x000fe200078e0a79 */
[----:B------:R-:W-:Y:S02]  /*8350*/  @!P4 IADD3 R7, R7, 0x1, RZ ;  /* 0x000000010707c810 */ /* 0x000fe40007ffe0ff */
[----:B------:R-:W-:Y:S02]  /*8360*/  ISETP.NE.AND P4, PT, RZ, c[0x0][0x2d0], PT ;  /* 0x0000b400ff007a0c */ /* 0x000fe40003f85270 */
[----:B------:R-:W-:-:S07]  /*8370*/  ISETP.GE.U32.AND P6, PT, R8, R121, PT ;  /* 0x000000790800720c */ /* 0x000fce0003fc6070 */
[----:B------:R-:W-:Y:S02]  /*8380*/  @P3 IADD3 R11, R11, 0x1, RZ ;  /* 0x000000010b0b3810 */ /* 0x000fe40007ffe0ff */
[----:B------:R-:W-:-:S03]  /*8390*/  ISETP.GE.AND P3, PT, R9, RZ, PT ;  /* 0x000000ff0900720c */ /* 0x000fc60003f66270 */
[----:B------:R-:W-:Y:S01]  /*83a0*/  @!P5 IMAD.MOV R11, RZ, RZ, -R11 ;  /* 0x000000ffff0bd224 */ /* 0x000fe200078e0a0b */
[----:B------:R-:W-:-:S04]  /*83b0*/  @P6 IADD3 R7, R7, 0x1, RZ ;  /* 0x0000000107076810 */ /* 0x000fc80007ffe0ff */
[----:B------:R-:W-:Y:S02]  /*83c0*/  MOV R9, R7 ;  /* 0x0000000700097202 */ /* 0x000fe40000000f00 */
[----:B------:R-:W-:-:S03]  /*83d0*/  SEL R7, R10, R11, !P4 ;  /* 0x0000000b0a077207 */ /* 0x000fc60006000000 */
[----:B------:R-:W-:Y:S02]  /*83e0*/  @!P3 IMAD.MOV R9, RZ, RZ, -R9 ;  /* 0x000000ffff09b224 */ /* 0x000fe400078e0a09 */
[----:B------:R-:W-:-:S03]  /*83f0*/  IMAD.WIDE R24, R7, 0x4, R170 ;  /* 0x0000000407187825 */ /* 0x000fc600078e02aa */
[----:B------:R-:W-:Y:S02]  /*8400*/  SEL R10, R10, R9, !P4 ;  /* 0x000000090a0a7207 */ /* 0x000fe40006000000 */
[----:B------:R-:W2:Y:S03]  /*8410*/  LDG.E R8, [R24.64] ;  /* 0x0000000618087981 */ /* 0x000ea6000c1e1900 */
[----:B------:R-:W-:-:S05]  /*8420*/  IMAD.WIDE R22, R10, 0x4, R170 ;  /* 0x000000040a167825 */ /* 0x000fca00078e02aa */
[----:B------:R-:W2:Y:S01]  /*8430*/  LDG.E R9, [R22.64] ;  /* 0x0000000616097981 */ /* 0x000ea2000c1e1900 */
[----:B------:R-:W-:Y:S01]  /*8440*/  IADD3 R7, R7, -R10, RZ ;  /* 0x8000000a07077210 */ /* 0x000fe20007ffe0ff */
[----:B------:R-:W-:-:S04]  /*8450*/  IMAD.MOV.U32 R10, RZ, RZ, c[0x0][0x2d0] ;  /* 0x0000b400ff0a7624 */ /* 0x000fc800078e00ff */
[----:B------:R-:W-:-:S05]  /*8460*/  IMAD R10, R7, R10, -0x80 ;  /* 0xffffff80070a7424 */ /* 0x000fca00078e020a */
[----:B------:R-:W-:Y:S01]  /*8470*/  SHF.R.S32.HI R7, RZ, 0x1f, R10 ;  /* 0x0000001fff077819 */ /* 0x000fe2000001140a */
[----:B------:R-:W-:-:S04]  /*8480*/  IMAD.WIDE.U32 R20, R10, c[0x0][0x198], RZ ;  /* 0x000066000a147a25 */ /* 0x000fc800078e00ff */
[----:B------:R-:W-:-:S04]  /*8490*/  IMAD R7, R7, c[0x0][0x198], RZ ;  /* 0x0000660007077a24 */ /* 0x000fc800078e02ff */
[----:B------:R-:W-:-:S05]  /*84a0*/  IMAD R7, R10, c[0x0][0x19c], R7 ;  /* 0x000067000a077a24 */ /* 0x000fca00078e0207 */
[----:B------:R-:W-:Y:S01]  /*84b0*/  IADD3 R21, R21, R7, RZ ;  /* 0x0000000715157210 */ /* 0x000fe20007ffe0ff */
[----:B--2---:R-:W-:-:S05]  /*84c0*/  IMAD.IADD R9, R9, 0x1, -R8 ;  /* 0x0000000109097824 */ /* 0x004fca00078e0a08 */
[----:B------:R-:W-:Y:S01]  /*84d0*/  SHF.R.S32.HI R8, RZ, 0x1f, R9 ;  /* 0x0000001fff087819 */ /* 0x000fe20000011409 */
[----:B------:R-:W-:-:S04]  /*84e0*/  IMAD.WIDE.U32 R20, R9, c[0x0][0x180], R20 ;  /* 0x0000600009147a25 */ /* 0x000fc800078e0014 */
[----:B------:R-:W-:-:S04]  /*84f0*/  IMAD R8, R8, c[0x0][0x180], RZ ;  /* 0x0000600008087a24 */ /* 0x000fc800078e02ff */
[----:B------:R-:W-:Y:S01]  /*8500*/  IMAD R8, R9, c[0x0][0x184], R8 ;  /* 0x0000610009087a24 */ /* 0x000fe200078e0208 */
[----:B------:R-:W-:-:S03]  /*8510*/  MOV R7, R20 ;  /* 0x0000001400077202 */ /* 0x000fc60000000f00 */
[----:B------:R-:W-:Y:S01]  /*8520*/  IMAD.IADD R8, R21, 0x1, R8 ;  /* 0x0000000115087824 */ /* 0x000fe200078e0208 */
[----:B------:R-:W-:Y:S05]  /*8530*/  BRA `(.L_x_5824) ;  /* 0x0000002000007947 */ /* 0x000fea0003800000 */
.L_x_5823:
[----:B------:R-:W-:-:S04]  /*8540*/  LEA R7, -R120, RZ, 0x7 ;  /* 0x000000ff78077211 */ /* 0x000fc800078e39ff */
[----:B------:R-:W-:Y:S02]  /*8550*/  SHF.R.S32.HI R8, RZ, 0x1f, R7 ;  /* 0x0000001fff087819 */ /* 0x000fe40000011407 */
.L_x_5824:
[----:B------:R-:W-:Y:S01]  /*8560*/  @!P1 IMAD.MOV.U32 R20, RZ, RZ, R122 ;  /* 0x000000ffff149224 */ /* 0x000fe200078e007a */
[C---:B------:R-:W-:Y:S01]  /*8570*/  @!P1 LEA R26, P3, R7.reuse, R176, 0x1 ;  /* 0x000000b0071a9211 */ /* 0x040fe200078608ff */
[----:B------:R-:W-:Y:S01]  /*8580*/  @!P1 IMAD.MOV.U32 R21, RZ, RZ, R123 ;  /* 0x000000ffff159224 */ /* 0x000fe200078e007b */
[----:B------:R1:W-:Y:S01]  /*8590*/  @P1 STS.128 [R166+0x2000], RZ ;  /* 0x002000ffa6001388 */ /* 0x0003e20000000c00 */
[----:B------:R-:W-:Y:S01]  /*85a0*/  @!P1 IMAD.MOV.U32 R11, RZ, RZ, c[0x0][0x19c] ;  /* 0x00006700ff0b9624 */ /* 0x000fe200078e00ff */
[C---:B------:R-:W-:Y:S01]  /*85b0*/  @!P1 LEA.HI.X R27, R7.reuse, R177, R8, 0x1, P3 ;  /* 0x000000b1071b9211 */ /* 0x040fe200018f0c08 */
[----:B------:R-:W-:Y:S01]  /*85c0*/  @!P1 IMAD.MOV.U32 R9, RZ, RZ, c[0x0][0x19c] ;  /* 0x00006700ff099624 */ /* 0x000fe200078e00ff */
[----:B------:R-:W-:Y:S01]  /*85d0*/  BSSY B0, `(.L_x_5825) ;  /* 0x0000055000007945 */ /* 0x000fe20003800000 */
[C---:B------:R-:W-:Y:S02]  /*85e0*/  @!P1 IMAD.WIDE.U32 R24, R120.reuse, 0x30, R20 ;  /* 0x0000003078189825 */ /* 0x040fe400078e0014 */
[----:B------:R-:W-:Y:S01]  /*85f0*/  @!PT LDS RZ, [RZ] ;  /* 0x00000000fffff984 */ /* 0x000fe20000000800 */
[----:B------:R-:W-:Y:S01]  /*8600*/  @!PT LDS RZ, [RZ] ;  /* 0x00000000fffff984 */ /* 0x000fe20000000800 */
[----:B------:R-:W-:Y:S01]  /*8610*/  @!PT LDS RZ, [RZ] ;  /* 0x00000000fffff984 */ /* 0x000fe20000000800 */
[----:B------:R2:W-:Y:S02]  /*8620*/  @!P1 LDGSTS.E.BYPASS.LTC128B.128 [R166+0x2000], [R26.64] ;  /* 0x020000001aa69fae */ /* 0x0005e4000b901d46 */
[----:B------:R-:W-:Y:S01]  /*8630*/  @!P1 IMAD.WIDE.U32 R22, R120, 0x50, R122 ;  /* 0x0000005078169825 */ /* 0x000fe200078e007a */
[----:B------:R-:W-:Y:S01]  /*8640*/  @!P1 IADD3 R17, P4, R7, R24, RZ ;  /* 0x0000001807119210 */ /* 0x000fe20007f9e0ff */
[----:B------:R1:W-:Y:S02]  /*8650*/  @P1 STS.128 [R166+0x2800], RZ ;  /* 0x002800ffa6001388 */ /* 0x0003e40000000c00 */
[----:B------:R-:W-:Y:S01]  /*8660*/  @!P1 IMAD R11, R11, 0x30, RZ ;  /* 0x000000300b0b9824 */ /* 0x000fe200078e02ff */
[----:B------:R-:W-:Y:S01]  /*8670*/  @!P1 IADD3 R21, P3, R7, R22, RZ ;  /* 0x0000001607159210 */ /* 0x000fe20007f7e0ff */
[----:B------:R-:W-:-:S03]  /*8680*/  @!P1 IMAD R9, R9, 0x50, RZ ;  /* 0x0000005009099824 */ /* 0x000fc600078e02ff */
[----:B------:R-:W-:Y:S01]  /*8690*/  @!P1 IADD3.X R14, R8, R11, R25, P4, !PT ;  /* 0x0000000b080e9210 */ /* 0x000fe200027fe419 */
[----:B------:R-:W-:Y:S01]  /*86a0*/  @!P1 IMAD.WIDE.U32 R10, R120, 0x60, R122 ;  /* 0x00000060780a9825 */ /* 0x000fe200078e007a */
[----:B------:R-:W-:-:S03]  /*86b0*/  @!P1 IADD3.X R18, R8, R9, R23, P3, !PT ;  /* 0x0000000908129210 */ /* 0x000fc60001ffe417 */
[----:B------:R-:W-:Y:S01]  /*86c0*/  @!P1 IMAD.MOV.U32 R9, RZ, RZ, c[0x0][0x19c] ;  /* 0x00006700ff099624 */ /* 0x000fe200078e00ff */
[C---:B------:R-:W-:Y:S02]  /*86d0*/  @!P1 IADD3 R23, P3, R7.reuse, R10, RZ ;  /* 0x0000000a07179210 */ /* 0x040fe40007f7e0ff */
[----:B------:R-:W-:Y:S01]  /*86e0*/  @!P1 IADD3 R10, P5, P4, R7, R122, R163 ;  /* 0x0000007a070a9210 */ /* 0x000fe20007cbe0a3 */
[----:B------:R-:W-:-:S05]  /*86f0*/  @!P1 IMAD R9, R9, 0x60, RZ ;  /* 0x0000006009099824 */ /* 0x000fca00078e02ff */
[----:B------:R-:W-:Y:S01]  /*8700*/  @!P1 IADD3.X R20, R8, R9, R11, P3, !PT ;  /* 0x0000000908149210 */ /* 0x000fe20001ffe40b */
[----:B------:R-:W-:Y:S01]  /*8710*/  @!P1 IMAD.MOV.U32 R11, RZ, RZ, c[0x0][0x19c] ;  /* 0x00006700ff0b9624 */ /* 0x000fe200078e00ff */
[----:B------:R-:W-:Y:S02]  /*8720*/  @!P1 LEA R22, P3, R120, R122, 0x5 ;  /* 0x0000007a78169211 */ /* 0x000fe400078628ff */
[-C--:B------:R-:W-:Y:S02]  /*8730*/  @!P1 IADD3.X R9, R8, R123.reuse, R162, P5, P4 ;  /* 0x0000007b08099210 */ /* 0x080fe40002fe84a2 */
[----:B------:R-:W-:Y:S02]  /*8740*/  @!P1 LEA.HI.X R11, R120, R123, R11, 0x5, P3 ;  /* 0x0000007b780b9211 */ /* 0x000fe400018f2c0b */
[----:B------:R-:W-:Y:S02]  /*8750*/  @!P1 IADD3 R13, P3, R7, R22, RZ ;  /* 0x00000016070d9210 */ /* 0x000fe40007f7e0ff */
[----:B------:R-:W-:-:S04]  /*8760*/  @!P1 LEA R24, P4, R10, c[0x0][0x168], 0x1 ;  /* 0x00005a000a189a11 */ /* 0x000fc800078808ff */
[----:B------:R-:W-:Y:S01]  /*8770*/  @!P1 LEA.HI.X R25, R10, c[0x0][0x16c], R9, 0x1, P4 ;  /* 0x00005b000a199a11 */ /* 0x000fe200020f0c09 */
[----:B------:R-:W-:Y:S01]  /*8780*/  @!P1 IMAD.X R10, R8, 0x1, R11, P3 ;  /* 0x00000001080a9824 */ /* 0x000fe200018e060b */
[C---:B--2---:R-:W-:Y:S01]  /*8790*/  @!P1 LEA R26, P3, R13.reuse, c[0x0][0x168], 0x1 ;  /* 0x00005a000d1a9a11 */ /* 0x044fe200078608ff */
[----:B------:R-:W-:Y:S02]  /*87a0*/  @!P1 IMAD.MOV.U32 R9, RZ, RZ, c[0x0][0x19c] ;  /* 0x00006700ff099624 */ /* 0x000fe400078e00ff */
        /* <DEDUP_REMOVED lines=17> */
[----:B------:R-:W-:-:S04]  /*88c0*/  @!P1 LEA R10, P3, R17, c[0x0][0x168], 0x1 ;  /* 0x00005a00110a9a11 */ /* 0x000fc800078608ff */
[----:B------:R-:W-:Y:S02]  /*88d0*/  @!P1 LEA.HI.X R11, R17, c[0x0][0x16c], R14, 0x1, P3 ;  /* 0x00005b00110b9a11 */ /* 0x000fe400018f0c0e */
[----:B--2---:R-:W-:-:S03]  /*88e0*/  @!P1 LEA R24, P3, R21, c[0x0][0x168], 0x1 ;  /* 0x00005a0015189a11 */ /* 0x004fc600078608ff */
[----:B------:R-:W-:Y:S01]  /*88f0*/  @!PT LDS RZ, [RZ] ;  /* 0x00000000fffff984 */ /* 0x000fe20000000800 */
[----:B------:R-:W-:Y:S01]  /*8900*/  @!PT LDS RZ, [RZ] ;  /* 0x00000000fffff984 */ /* 0x000fe20000000800 */
[----:B------:R-:W-:Y:S01]  /*8910*/  @!PT LDS RZ, [RZ] ;  /* 0x00000000fffff984 */ /* 0x000fe20000000800 */
[----:B------:R1:W-:Y:S01]  /*8920*/  @!P1 LDGSTS.E.BYPASS.LTC128B.128 [R166+0x3800], [R10.64] ;  /* 0x038000000aa69fae */ /* 0x0003e2000b901d46 */
[----:B------:R-:W-:Y:S02]  /*8930*/  @!P1 LEA.HI.X R25, R21, c[0x0][0x16c], R18, 0x1, P3 ;  /* 0x00005b0015199a11 */ /* 0x000fe400018f0c12 */
[C---:B------:R-:W-:Y:S01]  /*8940*/  @!P1 LEA R22, P3, R23.reuse, c[0x0][0x168], 0x1 ;  /* 0x00005a0017169a11 */ /* 0x040fe200078608ff */
        /* <DEDUP_REMOVED lines=29> */
.L_x_5826:
[----:B------:R-:W-:Y:S05]  /*8b20*/  BSYNC B0 ;  /* 0x0000000000007941 */ /* 0x000fea0003800000 */
.L_x_5825:
[----:B------:R-:W0:Y:S01]  /*8b30*/  LDGDEPBAR ;  /* 0x00000000000079af */ /* 0x000e220000000000 */
[----:B------:R-:W-:-:S04]  /*8b40*/  LEA R176, P1, R7, R176, 0x1 ;  /* 0x000000b007b07211 */ /* 0x000fc800078208ff */
[----:B------:R-:W-:Y:S02]  /*8b50*/  LEA.HI.X R177, R7, R177, R8, 0x1, P1 ;  /* 0x000000b107b17211 */ /* 0x000fe400008f0c08 */
.L_x_5822:
[----:B-1----:R-:W-:Y:S01]  /*8b60*/  FMNMX.FTZ R10, R0, R5, !PT ;  /* 0x00000005000a7209 */ /* 0x002fe20007810000 */
[----:B------:R-:W-:Y:S01]  /*8b70*/  LDSM.16.MT88.4 R20, [R150+0x6000] ;  /* 0x006000009614783b */ /* 0x000fe20000004200 */
        /* <DEDUP_REMOVED lines=74> */
[----:B-1----:R-:W-:Y:S02]  /*9020*/  FMNMX.FTZ R52, R7, R52, !PT ;  /* 0x0000003407347209 */ /* 0x002fe40007810000 */
[----:B--2---:R-:W-:-:S03]  /*9030*/  FMNMX.FTZ R53, R8, R53, !PT ;  /* 0x0000003508357209 */ /* 0x004fc60007810000 */
[C---:B------:R-:W-:Y:S01]  /*9040*/  FMUL.FTZ R58, R52.reuse, c[0x0][0x23c] ;  /* 0x00008f00343a7a20 */ /* 0x040fe20000410000 */
[----:B------:R-:W-:Y:S02]  /*9050*/  FSETP.NEU.FTZ.AND P1, PT, R52, -INF , PT ;  /* 0xff8000003400780b */ /* 0x000fe40003f3d000 */
[C---:B------:R-:W-:Y:S01]  /*9060*/  FSETP.NEU.FTZ.AND P3, PT, R53.reuse, -INF , PT ;  /* 0xff8000003500780b */ /* 0x040fe20003f7d000 */
[C---:B------:R-:W-:Y:S01]  /*9070*/  FMUL.FTZ R109, R53.reuse, c[0x0][0x23c] ;  /* 0x00008f00356d7a20 */ /* 0x040fe20000410000 */
[----:B------:R-:W-:Y:S02]  /*9080*/  FSEL R58, R58, RZ, P1 ;  /* 0x000000ff3a3a7208 */ /* 0x000fe40000800000 */
[----:B------:R-:W-:Y:S02]  /*9090*/  FSEL R185, R53, RZ, P3 ;  /* 0x000000ff35b97208 */ /* 0x000fe40001800000 */
[----:B------:R-:W-:Y:S01]  /*90a0*/  FSEL R109, R109, RZ, P3 ;  /* 0x000000ff6d6d7208 */ /* 0x000fe20001800000 */
[----:B------:R-:W-:Y:S01]  /*90b0*/  FFMA.FTZ R125, R5, c[0x0][0x23c], -R58 ;  /* 0x00008f00057d7a23 */ /* 0x000fe2000001083a */
[----:B------:R-:W-:Y:S01]  /*90c0*/  FSEL R5, R52, RZ, P1 ;  /* 0x000000ff34057208 */ /* 0x000fe20000800000 */
[----:B------:R-:W-:-:S02]  /*90d0*/  FADD.FTZ R185, R2, -R185 ;  /* 0x800000b902b97221 */ /* 0x000fc40000010000 */
[----:B------:R-:W-:Y:S02]  /*90e0*/  FFMA.FTZ R184, R16, c[0x0][0x23c], -R109 ;  /* 0x00008f0010b87a23 */ /* 0x000fe4000001086d */
[----:B------:R-:W-:Y:S01]  /*90f0*/  FADD.FTZ R0, R0, -R5 ;  /* 0x8000000500007221 */ /* 0x000fe20000010000 */
[----:B------:R-:W-:Y:S01]  /*9100*/  MUFU.EX2 R125, R125 ;  /* 0x0000007d007d7308 */ /* 0x000fe20000000800 */
[--C-:B------:R-:W-:Y:S02]  /*9110*/  FFMA.FTZ R120, R6, c[0x0][0x23c], -R109.reuse ;  /* 0x00008f0006787a23 */ /* 0x100fe4000001086d */
[--C-:B------:R-:W-:Y:S02]  /*9120*/  FFMA.FTZ R102, R12, c[0x0][0x23c], -R109.reuse ;  /* 0x00008f000c667a23 */ /* 0x100fe4000001086d */
[----:B------:R-:W-:Y:S02]  /*9130*/  FFMA.FTZ R59, R4, c[0x0][0x23c], -R109 ;  /* 0x00008f00043b7a23 */ /* 0x000fe4000001086d */
[--C-:B------:R-:W-:Y:S01]  /*9140*/  FFMA.FTZ R104, R19, c[0x0][0x23c], -R58.reuse ;  /* 0x00008f0013687a23 */ /* 0x100fe2000001083a */
[----:B------:R-:W-:Y:S01]  /*9150*/  MUFU.EX2 R184, R184 ;  /* 0x000000b800b87308 */ /* 0x000fe20000000800 */
[----:B------:R-:W-:-:S02]  /*9160*/  FFMA.FTZ R107, R107, c[0x0][0x23c], -R58 ;  /* 0x00008f006b6b7a23 */ /* 0x000fc4000001083a */
[----:B------:R-:W-:Y:S02]  /*9170*/  FMUL.FTZ R185, R185, c[0x0][0x23c] ;  /* 0x00008f00b9b97a20 */ /* 0x000fe40000410000 */
[----:B------:R-:W-:Y:S02]  /*9180*/  FFMA.FTZ R8, R15, c[0x0][0x23c], -R58 ;  /* 0x00008f000f087a23 */ /* 0x000fe4000001083a */
[----:B------:R-:W-:Y:S01]  /*9190*/  FMUL.FTZ R0, R0, c[0x0][0x23c] ;  /* 0x00008f0000007a20 */ /* 0x000fe20000410000 */
[----:B------:R-:W1:Y:S01]  /*91a0*/  LDSM.16.MT88.4 R12, [R152+0x6000] ;  /* 0x00600000980c783b */ /* 0x000e620000004200 */
[----:B------:R-:W2:Y:S01]  /*91b0*/  MUFU.EX2 R120, R120 ;  /* 0x0000007800787308 */ /* 0x000ea20000000800 */
[--C-:B------:R-:W-:Y:S02]  /*91c0*/  FFMA.FTZ R119, R114, c[0x0][0x23c], -R109.reuse ;  /* 0x00008f0072777a23 */ /* 0x100fe4000001086d */
        /* <DEDUP_REMOVED lines=8> */
[----:B------:R-:W3:Y:S01]  /*9250*/  MUFU.EX2 R59, R59 ;  /* 0x0000003b003b7308 */ /* 0x000ee20000000800 */
[----:B--2---:R-:W-:Y:S01]  /*9260*/  F2FP.BF16.PACK_AB R4, R120, R184 ;  /* 0x000000b87804723e */ /* 0x004fe200000010ff */
[----:B------:R-:W-:-:S02]  /*9270*/  FFMA.FTZ R135, R134, c[0x0][0x23c], -R109 ;  /* 0x00008f0086877a23 */ /* 0x000fc4000001086d */
[--C-:B------:R-:W-:Y:S02]  /*9280*/  FFMA.FTZ R126, R138, c[0x0][0x23c], -R109.reuse ;  /* 0x00008f008a7e7a23 */ /* 0x100fe4000001086d */
[----:B------:R-:W-:Y:S02]  /*9290*/  FFMA.FTZ R136, R190, c[0x0][0x23c], -R109 ;  /* 0x00008f00be887a23 */ /* 0x000fe4000001086d */
[----:B------:R-:W2:Y:S01]  /*92a0*/  MUFU.EX2 R104, R104 ;  /* 0x0000006800687308 */ /* 0x000ea20000000800 */
[--C-:B------:R-:W-:Y:S02]  /*92b0*/  FFMA.FTZ R137, R137, c[0x0][0x23c], -R58.reuse ;  /* 0x00008f0089897a23 */ /* 0x100fe4000001083a */
[--C-:B------:R-:W-:Y:S02]  /*92c0*/  FFMA.FTZ R134, R189, c[0x0][0x23c], -R58.reuse ;  /* 0x00008f00bd867a23 */ /* 0x100fe4000001083a */
[--C-:B------:R-:W-:Y:S02]  /*92d0*/  FFMA.FTZ R183, R183, c[0x0][0x23c], -R58.reuse ;  /* 0x00008f00b7b77a23 */ /* 0x100fe4000001083a */
[--C-:B------:R-:W-:Y:S01]  /*92e0*/  FFMA.FTZ R138, R63, c[0x0][0x23c], -R58.reuse ;  /* 0x00008f003f8a7a23 */ /* 0x100fe2000001083a */
[----:B------:R-:W-:Y:S01]  /*92f0*/  MUFU.EX2 R107, R107 ;  /* 0x0000006b006b7308 */ /* 0x000fe20000000800 */
[----:B---3--:R-:W-:Y:S01]  /*9300*/  F2FP.BF16.PACK_AB R6, R59, R102 ;  /* 0x000000663b06723e */ /* 0x008fe200000010ff */
[----:B------:R-:W-:-:S02]  /*9310*/  FFMA.FTZ R190, R191, c[0x0][0x23c], -R58 ;  /* 0x00008f00bfbe7a23 */ /* 0x000fc4000001083a */
[--C-:B------:R-:W-:Y:S02]  /*9320*/  FFMA.FTZ R193, R60, c[0x0][0x23c], -R109.reuse ;  /* 0x00008f003cc17a23 */ /* 0x100fe4000001086d */
[--C-:B------:R-:W-:Y:S02]  /*9330*/  FFMA.FTZ R189, R62, c[0x0][0x23c], -R109.reuse ;  /* 0x00008f003ebd7a23 */ /* 0x100fe4000001086d */
[----:B------:R-:W3:Y:S01]  /*9340*/  MUFU.EX2 R2, R8 ;  /* 0x0000000800027308 */ /* 0x000ee20000000800 */
[----:B--2---:R-:W-:Y:S01]  /*9350*/  F2FP.BF16.PACK_AB R5, R104, R125 ;  /* 0x0000007d6805723e */ /* 0x004fe200000010ff */
[----:B------:R-:W-:Y:S02]  /*9360*/  FFMA.FTZ R191, R61, c[0x0][0x23c], -R58 ;  /* 0x00008f003dbf7a23 */ /* 0x000fe4000001083a */
[--C-:B------:R-:W-:Y:S01]  /*9370*/  FFMA.FTZ R188, R188, c[0x0][0x23c], -R109.reuse ;  /* 0x00008f00bcbc7a23 */ /* 0x100fe2000001086d */
[----:B------:R-:W-:Y:S01]  /*9380*/  LDSM.16.MT88.4 R60, [R152+0x7800] ;  /* 0x00780000983c783b */ /* 0x000fe20000004200 */
[----:B------:R-:W-:-:S02]  /*9390*/  FFMA.FTZ R186, R186, c[0x0][0x23c], -R109 ;  /* 0x00008f00baba7a23 */ /* 0x000fc4000001086d */
[----:B------:R-:W2:Y:S01]  /*93a0*/  MUFU.EX2 R185, R185 ;  /* 0x000000b900b97308 */ /* 0x000ea20000000800 */
[--C-:B------:R-:W-:Y:S02]  /*93b0*/  FFMA.FTZ R187, R187, c[0x0][0x23c], -R58.reuse ;  /* 0x00008f00bbbb7a23 */ /* 0x100fe4000001083a */
[--C-:B------:R-:W-:Y:S02]  /*93c0*/  FFMA.FTZ R192, R195, c[0x0][0x23c], -R58.reuse ;  /* 0x00008f00c3c07a23 */ /* 0x100fe4000001083a */
[--C-:B------:R-:W-:Y:S02]  /*93d0*/  FFMA.FTZ R129, R129, c[0x0][0x23c], -R58.reuse ;  /* 0x00008f0081817a23 */ /* 0x100fe4000001083a */
[--C-:B------:R-:W-:Y:S01]  /*93e0*/  FFMA.FTZ R127, R127, c[0x0][0x23c], -R58.reuse ;  /* 0x00008f007f7f7a23 */ /* 0x100fe2000001083a */
[----:B------:R-:W4:Y:S01]  /*93f0*/  MUFU.EX2 R122, R0 ;  /* 0x00000000007a7308 */ /* 0x000f220000000800 */
[----:B---3--:R-:W-:Y:S01]  /*9400*/  F2FP.BF16.PACK_AB R7, R2, R107 ;  /* 0x0000006b0207723e */ /* 0x008fe200000010ff */
[----:B------:R-:W-:-:S02]  /*9410*/  FFMA.FTZ R56, R56, c[0x0][0x23c], -R58 ;  /* 0x00008f0038387a23 */ /* 0x000fc4000001083a */
[----:B--2---:R-:W-:-:S04]  /*9420*/  FMUL.FTZ R16, R72, R185 ;  /* 0x000000b948107220 */ /* 0x004fc80000410000 */
[----:B------:R-:W-:Y:S01]  /*9430*/  MUFU.EX2 R119, R119 ;  /* 0x0000007700777308 */ /* 0x000fe20000000800 */
[-C--:B------:R-:W-:Y:S02]  /*9440*/  FMUL.FTZ R17, R73, R185.reuse ;  /* 0x000000b949117220 */ /* 0x080fe40000410000 */
[-C--:B------:R-:W-:Y:S02]  /*9450*/  FMUL.FTZ R92, R92, R185.reuse ;  /* 0x000000b95c5c7220 */ /* 0x080fe40000410000 */
[----:B------:R-:W-:Y:S02]  /*9460*/  FMUL.FTZ R93, R93, R185 ;  /* 0x000000b95d5d7220 */ /* 0x000fe40000410000 */
[-C--:B----4-:R-:W-:Y:S01]  /*9470*/  FMUL.FTZ R18, R74, R122.reuse ;  /* 0x0000007a4a127220 */ /* 0x090fe20000410000 */
[----:B------:R-:W2:Y:S01]  /*9480*/  MUFU.EX2 R114, R114 ;  /* 0x0000007200727308 */ /* 0x000ea20000000800 */
[-C--:B------:R-:W-:Y:S02]  /*9490*/  FMUL.FTZ R19, R75, R122.reuse ;  /* 0x0000007a4b137220 */ /* 0x080fe40000410000 */
[----:B------:R-:W-:-:S02]  /*94a0*/  FMUL.FTZ R94, R94, R122 ;  /* 0x0000007a5e5e7220 */ /* 0x000fc40000410000 */
[-C--:B------:R-:W-:Y:S02]  /*94b0*/  FMUL.FTZ R95, R95, R122.reuse ;  /* 0x0000007a5f5f7220 */ /* 0x080fe40000410000 */
[----:B------:R-:W-:Y:S01]  /*94c0*/  FFMA.FTZ R0, R32, c[0x0][0x23c], -R109 ;  /* 0x00008f0020007a23 */ /* 0x000fe2000001086d */
[C---:B------:R-:W-:Y:S01]  /*94d0*/  HMMA.16816.F32.BF16 R16, R4.reuse, R20, R16 ;  /* 0x000000140410723c */ /* 0x040fe20000041810 */
[----:B------:R-:W-:Y:S01]  /*94e0*/  MUFU.EX2 R117, R117 ;  /* 0x0000007500757308 */ /* 0x000fe20000000800 */
[-C--:B------:R-:W-:Y:S02]  /*94f0*/  FMUL.FTZ R8, R96, R185.reuse ;  /* 0x000000b960087220 */ /* 0x080fe40000410000 */
[-C--:B------:R-:W-:Y:S02]  /*9500*/  FMUL.FTZ R9, R97, R185.reuse ;  /* 0x000000b961097220 */ /* 0x080fe40000410000 */
[-C--:B------:R-:W-:Y:S02]  /*9510*/  FMUL.FTZ R10, R98, R122.reuse ;  /* 0x0000007a620a7220 */ /* 0x080fe40000410000 */
[----:B------:R-:W-:Y:S01]  /*9520*/  HMMA.16816.F32.BF16 R20, R4, R22, R92 ;  /* 0x000000160414723c */ /* 0x000fe2000004185c */
[----:B------:R-:W-:Y:S01]  /*9530*/  MUFU.EX2 R0, R0 ;  /* 0x0000000000007308 */ /* 0x000fe20000000800 */
[----:B------:R-:W-:Y:S01]  /*9540*/  FMUL.FTZ R11, R99, R122 ;  /* 0x0000007a630b7220 */ /* 0x000fe20000410000 */
[----:B------:R-:W-:Y:S01]  /*9550*/  LDSM.16.MT88.4 R92, [R150+0x8800] ;  /* 0x00880000965c783b */ /* 0x000fe20000004200 */
[----:B------:R-:W-:-:S02]  /*9560*/  FMUL.FTZ R24, R76, R185 ;  /* 0x000000b94c187220 */ /* 0x000fc40000410000 */
[-C--:B------:R-:W-:Y:S02]  /*9570*/  FMUL.FTZ R25, R77, R185.reuse ;  /* 0x000000b94d197220 */ /* 0x080fe40000410000 */
[-C--:B------:R-:W-:Y:S01]  /*9580*/  FMUL.FTZ R26, R78, R122.reuse ;  /* 0x0000007a4e1a7220 */ /* 0x080fe20000410000 */
[----:B------:R-:W-:Y:S01]  /*9590*/  MUFU.EX2 R121, R121 ;  /* 0x0000007900797308 */ /* 0x000fe20000000800 */
[-C--:B------:R-:W-:Y:S01]  /*95a0*/  FMUL.FTZ R27, R79, R122.reuse ;  /* 0x0000007a4f1b7220 */ /* 0x080fe20000410000 */
[C---:B-1----:R-:W-:Y:S01]  /*95b0*/  HMMA.16816.F32.BF16 R8, R4.reuse, R12, R8 ;  /* 0x0000000c0408723c */ /* 0x042fe20000041808 */
[-C--:B------:R-:W-:Y:S02]  /*95c0*/  FMUL.FTZ R68, R68, R185.reuse ;  /* 0x000000b944447220 */ /* 0x080fe40000410000 */
[-C--:B------:R-:W-:Y:S02]  /*95d0*/  FMUL.FTZ R69, R69, R185.reuse ;  /* 0x000000b945457220 */ /* 0x080fe40000410000 */
[-C--:B------:R-:W-:Y:S01]  /*95e0*/  FMUL.FTZ R70, R70, R122.reuse ;  /* 0x0000007a46467220 */ /* 0x080fe20000410000 */
[----:B------:R-:W1:Y:S01]  /*95f0*/  MUFU.EX2 R116, R116 ;  /* 0x0000007400747308 */ /* 0x000e620000000800 */
[----:B------:R-:W-:Y:S01]  /*9600*/  FMUL.FTZ R71, R71, R122 ;  /* 0x0000007a47477220 */ /* 0x000fe20000410000 */
[----:B------:R-:W-:Y:S01]  /*9610*/  HMMA.16816.F32.BF16 R24, R4, R28, R24 ;  /* 0x0000001c0418723c */ /* 0x000fe20000041818 */
[----:B------:R-:W-:-:S02]  /*9620*/  FMUL.FTZ R80, R80, R185 ;  /* 0x000000b950507220 */ /* 0x000fc40000410000 */
[-C--:B------:R-:W-:Y:S02]  /*9630*/  FMUL.FTZ R81, R81, R185.reuse ;  /* 0x000000b951517220 */ /* 0x080fe40000410000 */
[-C--:B------:R-:W-:Y:S01]  /*9640*/  FMUL.FTZ R82, R82, R122.reuse ;  /* 0x0000007a52527220 */ /* 0x080fe20000410000 */
[----:B------:R-:W-:Y:S01]  /*9650*/  MUFU.EX2 R123, R123 ;  /* 0x0000007b007b7308 */ /* 0x000fe20000000800 */
[-C--:B------:R-:W-:Y:S01]  /*9660*/  FMUL.FTZ R83, R83, R122.reuse ;  /* 0x0000007a53537220 */ /* 0x080fe20000410000 */
[C---:B------:R-:W-:Y:S01]  /*9670*/  HMMA.16816.F32.BF16 R12, R4.reuse, R14, R68 ;  /* 0x0000000e040c723c */ /* 0x040fe20000041844 */
[-C--:B------:R-:W-:Y:S01]  /*9680*/  FMUL.FTZ R32, R88, R185.reuse ;  /* 0x000000b958207220 */ /* 0x080fe20000410000 */
[----:B------:R-:W-:Y:S01]  /*9690*/  LDSM.16.MT88.4 R68, [R152+0x8800] ;  /* 0x008800009844783b */ /* 0x000fe20000004200 */
[-C--:B------:R-:W-:Y:S02]  /*96a0*/  FMUL.FTZ R33, R89, R185.reuse ;  /* 0x000000b959217220 */ /* 0x080fe40000410000 */
[-C--:B------:R-:W-:Y:S01]  /*96b0*/  FMUL.FTZ R34, R90, R122.reuse ;  /* 0x0000007a5a227220 */ /* 0x080fe20000410000 */
[----:B------:R-:W3:Y:S01]  /*96c0*/  MUFU.EX2 R118, R118 ;  /* 0x0000007600767308 */ /* 0x000ee20000000800 */
[----:B------:R-:W-:Y:S01]  /*96d0*/  FMUL.FTZ R35, R91, R122 ;  /* 0x0000007a5b237220 */ /* 0x000fe20000410000 */
[----:B------:R-:W-:Y:S01]  /*96e0*/  HMMA.16816.F32.BF16 R28, R4, R30, R80 ;  /* 0x0000001e041c723c */ /* 0x000fe20000041850 */
[-C--:B------:R-:W-:Y:S01]  /*96f0*/  FMUL.FTZ R84, R84, R185.reuse ;  /* 0x000000b954547220 */ /* 0x080fe20000410000 */
[----:B------:R-:W-:Y:S01]  /*9700*/  LDSM.16.MT88.4 R80, [R149+0x8800] ;  /* 0x008800009550783b */ /* 0x000fe20000004200 */
[----:B------:R-:W-:-:S02]  /*9710*/  FMUL.FTZ R85, R85, R185 ;  /* 0x000000b955557220 */ /* 0x000fc40000410000 */
[-C--:B------:R-:W-:Y:S01]  /*9720*/  FMUL.FTZ R86, R86, R122.reuse ;  /* 0x0000007a56567220 */ /* 0x080fe20000410000 */
[----:B------:R-:W-:Y:S01]  /*9730*/  MUFU.EX2 R139, R139 ;  /* 0x0000008b008b7308 */ /* 0x000fe20000000800 */
[-C--:B------:R-:W-:Y:S01]  /*9740*/  FMUL.FTZ R87, R87, R122.reuse ;  /* 0x0000007a57577220 */ /* 0x080fe20000410000 */
[C---:B------:R-:W-:Y:S01]  /*9750*/  HMMA.16816.F32.BF16 R32, R4.reuse, R36, R32 ;  /* 0x000000240420723c */ /* 0x040fe20000041820 */
[----:B------:R-:W-:Y:S02]  /*9760*/  FFMA.FTZ R125, R178, R122, R125 ;  /* 0x0000007ab27d7223 */ /* 0x000fe4000001007d */
[----:B------:R-:W-:Y:S02]  /*9770*/  FFMA.FTZ R179, R179, R185, R184 ;  /* 0x000000b9b3b37223 */ /* 0x000fe400000100b8 */
[----:B------:R-:W-:Y:S01]  /*9780*/  FADD.FTZ R104, R104, R125 ;  /* 0x0000007d68687221 */ /* 0x000fe20000010000 */
[----:B------:R-:W4:Y:S01]  /*9790*/  MUFU.EX2 R136, R136 ;  /* 0x0000008800887308 */ /* 0x000f220000000800 */
[----:B--2---:R-:W-:Y:S01]  /*97a0*/  F2FP.BF16.PACK_AB R36, R114, R119 ;  /* 0x000000777224723e */ /* 0x004fe200000010ff */
[----:B------:R-:W-:Y:S01]  /*97b0*/  HMMA.16816.F32.BF16 R4, R4, R38, R84 ;  /* 0x000000260404723c */ /* 0x000fe20000041854 */
[----:B-1----:R-:W-:Y:S01]  /*97c0*/  F2FP.BF16.PACK_AB R37, R116, R121 ;  /* 0x000000797425723e */ /* 0x002fe200000010ff */
[----:B------:R-:W-:-:S04]  /*97d0*/  FADD.FTZ R107, R107, R104 ;  /* 0x000000686b6b7221 */ /* 0x000fc80000010000 */
[----:B------:R-:W-:Y:S01]  /*97e0*/  MUFU.EX2 R135, R135 ;  /* 0x0000008700877308 */ /* 0x000fe20000000800 */
[----:B------:R-:W-:Y:S02]  /*97f0*/  F2FP.BF16.PACK_AB R38, R0, R117 ;  /* 0x000000750026723e */ /* 0x000fe400000010ff */
[----:B---3--:R-:W-:-:S05]  /*9800*/  F2FP.BF16.PACK_AB R39, R118, R123 ;  /* 0x0000007b7627723e */ /* 0x008fca00000010ff */
[----:B------:R-:W-:Y:S02]  /*9810*/  MUFU.EX2 R126, R126 ;  /* 0x0000007e007e7308 */ /* 0x000fe40000000800 */
[C---:B------:R-:W-:Y:S06]  /*9820*/  HMMA.16816.F32.BF16 R16, R36.reuse, R44, R16 ;  /* 0x0000002c2410723c */ /* 0x040fec0000041810 */
[----:B------:R-:W-:Y:S02]  /*9830*/  MUFU.EX2 R137, R137 ;  /* 0x0000008900897308 */ /* 0x000fe40000000800 */
[C---:B------:R-:W-:Y:S01]  /*9840*/  HMMA.16816.F32.BF16 R20, R36.reuse, R46, R20 ;  /* 0x0000002e2414723c */ /* 0x040fe20000041814 */
[----:B------:R-:W1:Y:S05]  /*9850*/  LDSM.16.MT88.4 R44, [R148+0x6800] ;  /* 0x00680000942c783b */ /* 0x000e6a0000004200 */
[----:B------:R-:W2:Y:S02]  /*9860*/  MUFU.EX2 R134, R134 ;  /* 0x0000008600867308 */ /* 0x000ea40000000800 */
[C---:B------:R-:W-:Y:S06]  /*9870*/  HMMA.16816.F32.BF16 R8, R36.reuse, R48, R8 ;  /* 0x000000302408723c */ /* 0x040fec0000041808 */
[----:B------:R-:W-:Y:S02]  /*9880*/  MUFU.EX2 R183, R183 ;  /* 0x000000b700b77308 */ /* 0x000fe40000000800 */
[C---:B------:R-:W-:Y:S01]  /*9890*/  HMMA.16816.F32.BF16 R12, R36.reuse, R50, R12 ;  /* 0x00000032240c723c */ /* 0x040fe2000004180c */
[----:B------:R-:W3:Y:S05]  /*98a0*/  LDSM.16.MT88.4 R48, [R152+0x7000] ;  /* 0x007000009830783b */ /* 0x000eea0000004200 */
[----:B------:R-:W5:Y:S02]  /*98b0*/  MUFU.EX2 R138, R138 ;  /* 0x0000008a008a7308 */ /* 0x000f640000000800 */
[C---:B------:R-:W-:Y:S06]  /*98c0*/  HMMA.16816.F32.BF16 R24, R36.reuse, R40, R24 ;  /* 0x000000282418723c */ /* 0x040fec0000041818 */
[----:B------:R-:W-:Y:S02]  /*98d0*/  MUFU.EX2 R193, R193 ;  /* 0x000000c100c17308 */ /* 0x000fe40000000800 */
[C---:B------:R-:W-:Y:S01]  /*98e0*/  HMMA.16816.F32.BF16 R28, R36.reuse, R42, R28 ;  /* 0x0000002a241c723c */ /* 0x040fe2000004181c */
[----:B------:R-:W3:Y:S05]  /*98f0*/  LDSM.16.MT88.4 R40, [R149+0x7000] ;  /* 0x007000009528783b */ /* 0x000eea0000004200 */
[----:B------:R-:W2:Y:S02]  /*9900*/  MUFU.EX2 R188, R188 ;  /* 0x000000bc00bc7308 */ /* 0x000ea40000000800 */
[C---:B-1----:R-:W-:Y:S06]  /*9910*/  HMMA.16816.F32.BF16 R32, R36.reuse, R44, R32 ;  /* 0x0000002c2420723c */ /* 0x042fec0000041820 */
[----:B------:R-:W-:Y:S02]  /*9920*/  MUFU.EX2 R189, R189 ;  /* 0x000000bd00bd7308 */ /* 0x000fe40000000800 */
[----:B------:R-:W-:Y:S01]  /*9930*/  HMMA.16816.F32.BF16 R4, R36, R46, R4 ;  /* 0x0000002e2404723c */ /* 0x000fe20000041804 */
[----:B------:R-:W1:Y:S05]  /*9940*/  LDSM.16.MT88.4 R44, [R150+0x7000] ;  /* 0x00700000962c783b */ /* 0x000e6a0000004200 */
[----:B------:R-:W-:Y:S01]  /*9950*/  MUFU.EX2 R186, R186 ;  /* 0x000000ba00ba7308 */ /* 0x000fe20000000800 */
[----:B----4-:R-:W-:-:S02]  /*9960*/  F2FP.BF16.PACK_AB R36, R136, R139 ;  /* 0x0000008b8824723e */ /* 0x010fc400000010ff */
[----:B--2---:R-:W-:Y:S02]  /*9970*/  F2FP.BF16.PACK_AB R37, R134, R137 ;  /* 0x000000898625723e */ /* 0x004fe400000010ff */
[----:B------:R-:W-:Y:S02]  /*9980*/  F2FP.BF16.PACK_AB R38, R126, R135 ;  /* 0x000000877e26723e */ /* 0x000fe400000010ff */
[----:B-----5:R-:W-:Y:S01]  /*9990*/  F2FP.BF16.PACK_AB R39, R138, R183 ;  /* 0x000000b78a27723e */ /* 0x020fe200000010ff */
[----:B------:R-:W-:Y:S06]  /*99a0*/  MUFU.EX2 R190, R190 ;  /* 0x000000be00be7308 */ /* 0x000fec0000000800 */
[C---:B---3--:R-:W-:Y:S02]  /*99b0*/  HMMA.16816.F32.BF16 R8, R36.reuse, R48, R8 ;  /* 0x000000302408723c */ /* 0x048fe40000041808 */
[----:B------:R-:W2:Y:S06]  /*99c0*/  MUFU.EX2 R191, R191 ;  /* 0x000000bf00bf7308 */ /* 0x000eac0000000800 */
[C---:B------:R-:W-:Y:S01]  /*99d0*/  HMMA.16816.F32.BF16 R12, R36.reuse, R50, R12 ;  /* 0x00000032240c723c */ /* 0x040fe2000004180c */
[----:B------:R-:W3:Y:S01]  /*99e0*/  LDSM.16.MT88.4 R48, [R150+0x7800] ;  /* 0x007800009630783b */ /* 0x000ee20000004200 */
[----:B------:R-:W-:Y:S06]  /*99f0*/  MUFU.EX2 R187, R187 ;  /* 0x000000bb00bb7308 */ /* 0x000fec0000000800 */
[C---:B------:R-:W-:Y:S02]  /*9a00*/  HMMA.16816.F32.BF16 R24, R36.reuse, R40, R24 ;  /* 0x000000282418723c */ /* 0x040fe40000041818 */
[----:B------:R-:W4:Y:S05]  /*9a10*/  MUFU.EX2 R192, R192 ;  /* 0x000000c000c07308 */ /* 0x000f2a0000000800 */
[----:B------:R-:W-:Y:S01]  /*9a20*/  F2FP.BF16.PACK_AB R40, R188, R193 ;  /* 0x000000c1bc28723e */ /* 0x000fe200000010ff */
[----:B-1----:R-:W-:Y:S01]  /*9a30*/  HMMA.16816.F32.BF16 R16, R36, R44, R16 ;  /* 0x0000002c2410723c */ /* 0x002fe20000041810 */
[----:B--2---:R-:W-:-:S07]  /*9a40*/  F2FP.BF16.PACK_AB R41, R191, R190 ;  /* 0x000000bebf29723e */ /* 0x004fce00000010ff */
        /* <DEDUP_REMOVED lines=40> */
[C---:B-1----:R-:W-:Y:S08]  /*9cd0*/  HMMA.16816.F32.BF16 R16, R84.reuse, R36, R16 ;  /* 0x000000245410723c */ /* 0x042ff00000041810 */
[C---:B------:R-:W-:Y:S01]  /*9ce0*/  HMMA.16816.F32.BF16 R20, R84.reuse, R38, R20 ;  /* 0x000000265414723c */ /* 0x040fe20000041814 */
[----:B------:R-:W1:Y:S07]  /*9cf0*/  LDSM.16.MT88.4 R36, [R148+0x8000] ;  /* 0x008000009424783b */ /* 0x000e6e0000004200 */
[C---:B--2---:R-:W-:Y:S07]  /*9d00*/  HMMA.16816.F32.BF16 R8, R84.reuse, R44, R8 ;  /* 0x0000002c5408723c */ /* 0x044fee0000041808 */
        /* <DEDUP_REMOVED lines=9> */
[----:B------:R-:W-:Y:S01]  /*9da0*/  HMMA.16816.F32.BF16 R28, R84, R42, R28 ;  /* 0x0000002a541c723c */ /* 0x000fe2000004181c */
[----:B------:R-:W-:-:S04]  /*9db0*/  FFMA.FTZ R41, R113, c[0x0][0x23c], -R58 ;  /* 0x00008f0071297a23 */ /* 0x000fc8000001083a */
[----:B------:R-:W2:Y:S03]  /*9dc0*/  MUFU.EX2 R47, R47 ;  /* 0x0000002f002f7308 */ /* 0x000ea60000000800 */
[C---:B-1----:R-:W-:Y:S05]  /*9dd0*/  HMMA.16816.F32.BF16 R88, R84.reuse, R36, R32 ;  /* 0x000000245458723c */ /* 0x042fea0000041820 */
[----:B------:R-:W1:Y:S02]  /*9de0*/  MUFU.EX2 R45, R45 ;  /* 0x0000002d002d7308 */ /* 0x000e640000000800 */
[--C-:B------:R-:W-:Y:S01]  /*9df0*/  FFMA.FTZ R34, R64, c[0x0][0x23c], -R109.reuse ;  /* 0x00008f0040227a23 */ /* 0x100fe2000001086d */
[----:B------:R-:W-:Y:S01]  /*9e00*/  HMMA.16816.F32.BF16 R84, R84, R38, R4 ;  /* 0x000000265454723c */ /* 0x000fe20000041804 */
[----:B------:R-:W-:-:S02]  /*9e10*/  FFMA.FTZ R35, R108, c[0x0][0x23c], -R109 ;  /* 0x00008f006c237a23 */ /* 0x000fc4000001086d */
[----:B------:R-:W-:Y:S02]  /*9e20*/  FFMA.FTZ R33, R66, c[0x0][0x23c], -R109 ;  /* 0x00008f0042217a23 */ /* 0x000fe4000001086d */
[----:B------:R-:W-:Y:S01]  /*9e30*/  MUFU.EX2 R40, R40 ;  /* 0x0000002800287308 */ /* 0x000fe20000000800 */
[----:B------:R-:W-:Y:S01]  /*9e40*/  FADD.FTZ R37, R120, R179 ;  /* 0x000000b378257221 */ /* 0x000fe20000010000 */
[----:B--2---:R-:W-:-:S03]  /*9e50*/  F2FP.BF16.PACK_AB R4, R47, R46 ;  /* 0x0000002e2f04723e */ /* 0x004fc600000010ff */
[----:B------:R-:W-:-:S03]  /*9e60*/  FADD.FTZ R102, R102, R37 ;  /* 0x0000002566667221 */ /* 0x000fc60000010000 */
[----:B------:R-:W2:Y:S01]  /*9e70*/  MUFU.EX2 R43, R129 ;  /* 0x00000081002b7308 */ /* 0x000ea20000000800 */
[----:B-1----:R-:W-:Y:S01]  /*9e80*/  F2FP.BF16.PACK_AB R6, R45, R44 ;  /* 0x0000002c2d06723e */ /* 0x002fe200000010ff */
[----:B------:R-:W-:-:S04]  /*9e90*/  FADD.FTZ R102, R59, R102 ;  /* 0x000000663b667221 */ /* 0x000fc80000010000 */
[----:B------:R-:W-:Y:S02]  /*9ea0*/  FADD.FTZ R119, R119, R102 ;  /* 0x0000006677777221 */ /* 0x000fe40000010000 */
[----:B------:R-:W-:Y:S02]  /*9eb0*/  MUFU.EX2 R41, R41 ;  /* 0x0000002900297308 */ /* 0x000fe40000000800 */
[----:B------:R-:W-:-:S04]  /*9ec0*/  FADD.FTZ R114, R114, R119 ;  /* 0x0000007772727221 */ /* 0x000fc80000010000 */
[----:B------:R-:W-:Y:S02]  /*9ed0*/  FADD.FTZ R117, R117, R114 ;  /* 0x0000007275757221 */ /* 0x000fe40000010000 */
[----:B------:R-:W1:Y:S01]  /*9ee0*/  MUFU.EX2 R32, R127 ;  /* 0x0000007f00207308 */ /* 0x000e620000000800 */
[----:B--2---:R-:W-:-:S07]  /*9ef0*/  F2FP.BF16.PACK_AB R5, R43, R40 ;  /* 0x000000282b05723e */ /* 0x004fce00000010ff */
[----:B------:R-:W-:Y:S01]  /*9f00*/  MUFU.EX2 R34, R34 ;  /* 0x0000002200227308 */ /* 0x000fe20000000800 */
[----:B-1----:R-:W-:-:S07]  /*9f10*/  F2FP.BF16.PACK_AB R7, R32, R41 ;  /* 0x000000292007723e */ /* 0x002fce00000010ff */
[----:B------:R-:W1:Y:S01]  /*9f20*/  MUFU.EX2 R35, R35 ;  /* 0x0000002300237308 */ /* 0x000e620000000800 */
[C---:B------:R-:W-:Y:S01]  /*9f30*/  HMMA.16816.F32.BF16 R96, R4.reuse, R68, R8 ;  /* 0x000000440460723c */ /* 0x040fe20000041808 */
[----:B------:R-:W2:Y:S06]  /*9f40*/  LDSM.16.MT88.4 R8, [R148+0x8800] ;  /* 0x008800009408783b */ /* 0x000eac0000004200 */
[----:B------:R-:W-:Y:S01]  /*9f50*/  MUFU.EX2 R33, R33 ;  /* 0x0000002100217308 */ /* 0x000fe20000000800 */
[C---:B------:R-:W-:Y:S01]  /*9f60*/  HMMA.16816.F32.BF16 R68, R4.reuse, R70, R12 ;  /* 0x000000460444723c */ /* 0x040fe2000004180c */
[----:B------:R-:W3:Y:S07]  /*9f70*/  LDSM.16.MT88.4 R12, [R150+0x9000] ;  /* 0x00900000960c783b */ /* 0x000eee0000004200 */
[C---:B------:R-:W-:Y:S01]  /*9f80*/  HMMA.16816.F32.BF16 R72, R4.reuse, R92, R16 ;  /* 0x0000005c0448723c */ /* 0x040fe20000041810 */
[----:B------:R-:W4:Y:S07]  /*9f90*/  LDSM.16.MT88.4 R16, [R152+0x9000] ;  /* 0x009000009810783b */ /* 0x000f2e0000004200 */
[C---:B------:R-:W-:Y:S07]  /*9fa0*/  HMMA.16816.F32.BF16 R92, R4.reuse, R94, R20 ;  /* 0x0000005e045c723c */ /* 0x040fee0000041814 */
[----:B------:R-:W-:Y:S01]  /*9fb0*/  FFMA.FTZ R20, R106, c[0x0][0x23c], -R109 ;  /* 0x00008f006a147a23 */ /* 0x000fe2000001086d */
[----:B------:R-:W-:Y:S01]  /*9fc0*/  HMMA.16816.F32.BF16 R76, R4, R80, R24 ;  /* 0x00000050044c723c */ /* 0x000fe20000041818 */
[----:B------:R-:W-:-:S02]  /*9fd0*/  FFMA.FTZ R21, R103, c[0x0][0x23c], -R58 ;  /* 0x00008f0067157a23 */ /* 0x000fc4000001083a */
[--C-:B------:R-:W-:Y:S02]  /*9fe0*/  FFMA.FTZ R22, R101, c[0x0][0x23c], -R58.reuse ;  /* 0x00008f0065167a23 */ /* 0x100fe4000001083a */
[--C-:B------:R-:W-:Y:S01]  /*9ff0*/  FFMA.FTZ R23, R105, c[0x0][0x23c], -R58.reuse ;  /* 0x00008f0069177a23 */ /* 0x100fe2000001083a */
[----:B------:R-:W5:Y:S01]  /*a000*/  MUFU.EX2 R20, R20 ;  /* 0x0000001400147308 */ /* 0x000f620000000800 */
[--C-:B------:R-:W-:Y:S01]  /*a010*/  FFMA.FTZ R24, R111, c[0x0][0x23c], -R58.reuse ;  /* 0x00008f006f187a23 */ /* 0x100fe2000001083a */
[C---:B------:R-:W-:Y:S01]  /*a020*/  HMMA.16816.F32.BF16 R80, R4.reuse, R82, R28 ;  /* 0x000000520450723c */ /* 0x040fe2000004181c */
[--C-:B------:R-:W-:Y:S02]  /*a030*/  FFMA.FTZ R27, R54, c[0x0][0x23c], -R109.reuse ;  /* 0x00008f00361b7a23 */ /* 0x100fe4000001086d */
[--C-:B------:R-:W-:Y:S02]  /*a040*/  FFMA.FTZ R26, R67, c[0x0][0x23c], -R109.reuse ;  /* 0x00008f00431a7a23 */ /* 0x100fe4000001086d */
[--C-:B------:R-:W-:Y:S01]  /*a050*/  FFMA.FTZ R25, R65, c[0x0][0x23c], -R109.reuse ;  /* 0x00008f0041197a23 */ /* 0x100fe2000001086d */
[----:B------:R-:W-:Y:S01]  /*a060*/  MUFU.EX2 R21, R21 ;  /* 0x0000001500157308 */ /* 0x000fe20000000800 */
[----:B------:R-:W-:Y:S01]  /*a070*/  FFMA.FTZ R29, R3, c[0x0][0x23c], -R58 ;  /* 0x00008f00031d7a23 */ /* 0x000fe2000001083a */
[----:B--2---:R-:W-:Y:S01]  /*a080*/  HMMA.16816.F32.BF16 R88, R4, R8, R88 ;  /* 0x000000080458723c */ /* 0x004fe20000041858 */
[----:B------:R-:W-:-:S02]  /*a090*/  FFMA.FTZ R28, R100, c[0x0][0x23c], -R109 ;  /* 0x00008f00641c7a23 */ /* 0x000fc4000001086d */
[----:B------:R-:W-:-:S03]  /*a0a0*/  FFMA.FTZ R3, R57, c[0x0][0x23c], -R58 ;  /* 0x00008f0039037a23 */ /* 0x000fc6000001083a */
[----:B------:R-:W2:Y:S02]  /*a0b0*/  MUFU.EX2 R24, R24 ;  /* 0x0000001800187308 */ /* 0x000ea40000000800 */
[----:B------:R-:W-:Y:S01]  /*a0c0*/  HMMA.16816.F32.BF16 R84, R4, R10, R84 ;  /* 0x0000000a0454723c */ /* 0x000fe20000041854 */
[----:B------:R-:W4:Y:S05]  /*a0d0*/  LDSM.16.MT88.4 R8, [R149+0x9000] ;  /* 0x009000009508783b */ /* 0x000f2a0000004200 */
[----:B------:R-:W-:Y:S01]  /*a0e0*/  MUFU.EX2 R22, R22 ;  /* 0x0000001600167308 */ /* 0x000fe20000000800 */
[----:B-1----:R-:W-:Y:S02]  /*a0f0*/  F2FP.BF16.PACK_AB R4, R35, R34 ;  /* 0x000000222304723e */ /* 0x002fe400000010ff */
[----:B-----5:R-:W-:-:S05]  /*a100*/  F2FP.BF16.PACK_AB R6, R20, R33 ;  /* 0x000000211406723e */ /* 0x020fca00000010ff */
[----:B------:R-:W1:Y:S01]  /*a110*/  MUFU.EX2 R23, R23 ;  /* 0x0000001700177308 */ /* 0x000e620000000800 */
[----:B--2---:R-:W-:-:S07]  /*a120*/  F2FP.BF16.PACK_AB R5, R24, R21 ;  /* 0x000000151805723e */ /* 0x004fce00000010ff */
[----:B------:R-:W-:Y:S01]  /*a130*/  MUFU.EX2 R27, R27 ;  /* 0x0000001b001b7308 */ /* 0x000fe20000000800 */
[----:B-1----:R-:W-:-:S07]  /*a140*/  F2FP.BF16.PACK_AB R7, R23, R22 ;  /* 0x000000161707723e */ /* 0x002fce00000010ff */
[----:B------:R-:W1:Y:S01]  /*a150*/  MUFU.EX2 R26, R26 ;  /* 0x0000001a001a7308 */ /* 0x000e620000000800 */
[C---:B---3--:R-:W-:Y:S07]  /*a160*/  HMMA.16816.F32.BF16 R72, R4.reuse, R12, R72 ;  /* 0x0000000c0448723c */ /* 0x048fee0000041848 */
[----:B------:R-:W-:Y:S01]  /*a170*/  MUFU.EX2 R25, R25 ;  /* 0x0000001900197308 */ /* 0x000fe20000000800 */
[----:B------:R-:W-:Y:S01]  /*a180*/  FADD.FTZ R12, R2, R107 ;  /* 0x0000006b020c7221 */ /* 0x000fe20000010000 */
[----:B----4-:R-:W-:Y:S06]  /*a190*/  HMMA.16816.F32.BF16 R96, R4, R16, R96 ;  /* 0x000000100460723c */ /* 0x010fec0000041860 */
[----:B------:R2:W-:Y:S01]  /*a1a0*/  MUFU.EX2 R2, R29 ;  /* 0x0000001d00027308 */ /* 0x0005e20000000800 */
[----:B------:R-:W-:-:S04]  /*a1b0*/  FADD.FTZ R121, R121, R12 ;  /* 0x0000000c79797221 */ /* 0x000fc80000010000 */
[----:B------:R-:W-:Y:S01]  /*a1c0*/  FADD.FTZ R116, R116, R121 ;  /* 0x0000007974747221 */ /* 0x000fe20000010000 */
[----:B------:R-:W-:Y:S01]  /*a1d0*/  HMMA.16816.F32.BF16 R68, R4, R18, R68 ;  /* 0x000000120444723c */ /* 0x000fe20000041844 */
[----:B------:R-:W3:Y:S01]  /*a1e0*/  LDSM.16.MT88.4 R16, [R148+0x9000] ;  /* 0x009000009410783b */ /* 0x000ee20000004200 */
[----:B------:R-:W-:Y:S01]  /*a1f0*/  MUFU.EX2 R28, R28 ;  /* 0x0000001c001c7308 */ /* 0x000fe20000000800 */
[----:B------:R-:W-:-:S04]  /*a200*/  FADD.FTZ R123, R123, R116 ;  /* 0x000000747b7b7221 */ /* 0x000fc80000010000 */
[----:B------:R-:W-:Y:S01]  /*a210*/  FADD.FTZ R118, R118, R123 ;  /* 0x0000007b76767221 */ /* 0x000fe20000010000 */
[----:B------:R-:W-:Y:S01]  /*a220*/  HMMA.16816.F32.BF16 R92, R4, R14, R92 ;  /* 0x0000000e045c723c */ /* 0x000fe2000004185c */
[----:B------:R-:W4:Y:S01]  /*a230*/  LDSM.16.MT88.4 R12, [R152+0x9800] ;  /* 0x00980000980c783b */ /* 0x000f220000004200 */
[----:B--2---:R-:W-:Y:S01]  /*a240*/  FFMA.FTZ R29, R55, c[0x0][0x23c], -R58 ;  /* 0x00008f00371d7a23 */ /* 0x004fe2000001083a */
[----:B------:R-:W2:Y:S01]  /*a250*/  MUFU.EX2 R3, R3 ;  /* 0x0000000300037308 */ /* 0x000ea20000000800 */
[----:B------:R-:W-:-:S04]  /*a260*/  FADD.FTZ R137, R137, R118 ;  /* 0x0000007689897221 */ /* 0x000fc80000010000 */
[C---:B------:R-:W-:Y:S01]  /*a270*/  HMMA.16816.F32.BF16 R76, R4.reuse, R8, R76 ;  /* 0x00000008044c723c */ /* 0x040fe2000004184c */
[----:B------:R-:W-:Y:S02]  /*a280*/  FADD.FTZ R134, R134, R137 ;  /* 0x0000008986867221 */ /* 0x000fe40000010000 */
[----:B------:R-:W-:Y:S02]  /*a290*/  MUFU.EX2 R29, R29 ;  /* 0x0000001d001d7308 */ /* 0x000fe40000000800 */
[----:B------:R-:W-:Y:S02]  /*a2a0*/  FADD.FTZ R183, R183, R134 ;  /* 0x00000086b7b77221 */ /* 0x000fe40000010000 */
[----:B------:R-:W-:Y:S01]  /*a2b0*/  FADD.FTZ R8, R0, R117 ;  /* 0x0000007500087221 */ /* 0x000fe20000010000 */
[----:B------:R-:W-:Y:S01]  /*a2c0*/  HMMA.16816.F32.BF16 R80, R4, R10, R80 ;  /* 0x0000000a0450723c */ /* 0x000fe20000041850 */
[----:B------:R-:W-:Y:S02]  /*a2d0*/  FADD.FTZ R183, R138, R183 ;  /* 0x000000b78ab77221 */ /* 0x000fe40000010000 */
[----:B------:R-:W-:Y:S01]  /*a2e0*/  FADD.FTZ R139, R139, R8 ;  /* 0x000000088b8b7221 */ /* 0x000fe20000010000 */
[----:B------:R-:W5:Y:S01]  /*a2f0*/  MUFU.EX2 R0, R56 ;  /* 0x0000003800007308 */ /* 0x000f620000000800 */
[----:B------:R-:W4:Y:S01]  /*a300*/  LDSM.16.MT88.4 R8, [R150+0x9800] ;  /* 0x009800009608783b */ /* 0x000f220000004200 */
        /* <DEDUP_REMOVED lines=9> */
[----:B------:R-:W-:Y:S02]  /*a3a0*/  FADD.FTZ R62, R62, R31 ;  /* 0x0000001f3e3e7221 */ /* 0x000fe40000010000 */
[----:B------:R-:W-:Y:S01]  /*a3b0*/  FADD.FTZ R188, R188, R193 ;  /* 0x000000c1bcbc7221 */ /* 0x000fe20000010000 */
[----:B------:R-:W-:Y:S01]  /*a3c0*/  HMMA.16816.F32.BF16 R84, R4, R18, R84 ;  /* 0x000000120454723c */ /* 0x000fe20000041854 */
[----:B------:R-:W3:Y:S01]  /*a3d0*/  LDSM.16.MT88.4 R16, [R149+0x9800] ;  /* 0x009800009510783b */ /* 0x000ee20000004200 */
[----:B------:R-:W-:Y:S02]  /*a3e0*/  FADD.FTZ R63, R63, R62 ;  /* 0x0000003e3f3f7221 */ /* 0x000fe40000010000 */
[----:B------:R-:W-:Y:S02]  /*a3f0*/  FADD.FTZ R189, R189, R188 ;  /* 0x000000bcbdbd7221 */ /* 0x000fe40000010000 */
[----:B------:R-:W-:Y:S01]  /*a400*/  FADD.FTZ R60, R60, R63 ;  /* 0x0000003f3c3c7221 */ /* 0x000fe20000010000 */
[----:B-1----:R-:W-:Y:S01]  /*a410*/  F2FP.BF16.PACK_AB R4, R26, R27 ;  /* 0x0000001b1a04723e */ /* 0x002fe200000010ff */
[----:B------:R-:W-:Y:S01]  /*a420*/  FADD.FTZ R186, R186, R189 ;  /* 0x000000bdbaba7221 */ /* 0x000fe20000010000 */
[----:B--2---:R-:W-:Y:S01]  /*a430*/  F2FP.BF16.PACK_AB R5, R3, R2 ;  /* 0x000000020305723e */ /* 0x004fe200000010ff */
[----:B------:R-:W-:Y:S01]  /*a440*/  FADD.FTZ R61, R61, R60 ;  /* 0x0000003c3d3d7221 */ /* 0x000fe20000010000 */
[----:B------:R-:W-:Y:S01]  /*a450*/  F2FP.BF16.PACK_AB R6, R28, R25 ;  /* 0x000000191c06723e */ /* 0x000fe200000010ff */
[----:B------:R-:W-:Y:S01]  /*a460*/  FADD.FTZ R49, R49, R186 ;  /* 0x000000ba31317221 */ /* 0x000fe20000010000 */
[----:B-----5:R-:W-:-:S03]  /*a470*/  F2FP.BF16.PACK_AB R7, R29, R0 ;  /* 0x000000001d07723e */ /* 0x020fc600000010ff */
[----:B------:R-:W-:-:S04]  /*a480*/  FADD.FTZ R31, R50, R49 ;  /* 0x00000031321f7221 */ /* 0x000fc80000010000 */
[----:B----4-:R-:W-:Y:S01]  /*a490*/  HMMA.16816.F32.BF16 R96, R4, R12, R96 ;  /* 0x0000000c0460723c */ /* 0x010fe20000041860 */
[----:B------:R-:W-:-:S04]  /*a4a0*/  FADD.FTZ R48, R48, R31 ;  /* 0x0000001f30307221 */ /* 0x000fc80000010000 */
[----:B------:R-:W-:-:S03]  /*a4b0*/  FADD.FTZ R51, R51, R48 ;  /* 0x0000003033337221 */ /* 0x000fc60000010000 */
[----:B------:R-:W-:Y:S01]  /*a4c0*/  HMMA.16816.F32.BF16 R68, R4, R14, R68 ;  /* 0x0000000e0444723c */ /* 0x000fe20000041844 */
[----:B------:R-:W1:Y:S01]  /*a4d0*/  LDSM.16.MT88.4 R12, [R148+0x9800] ;  /* 0x00980000940c783b */ /* 0x000e620000004200 */
[----:B------:R-:W-:-:S04]  /*a4e0*/  FADD.FTZ R46, R46, R51 ;  /* 0x000000332e2e7221 */ /* 0x000fc80000010000 */
[----:B------:R-:W-:Y:S02]  /*a4f0*/  FADD.FTZ R47, R47, R46 ;  /* 0x0000002e2f2f7221 */ /* 0x000fe40000010000 */
[----:B------:R-:W-:Y:S02]  /*a500*/  HMMA.16816.F32.BF16 R72, R4, R8, R72 ;  /* 0x000000080448723c */ /* 0x000fe40000041848 */
[----:B------:R-:W-:-:S04]  /*a510*/  FADD.FTZ R44, R44, R47 ;  /* 0x0000002f2c2c7221 */ /* 0x000fc80000010000 */
[----:B------:R-:W-:Y:S02]  /*a520*/  FADD.FTZ R45, R45, R44 ;  /* 0x0000002c2d2d7221 */ /* 0x000fe40000010000 */
[----:B------:R-:W-:Y:S01]  /*a530*/  FADD.FTZ R8, R40, R61 ;  /* 0x0000003d28087221 */ /* 0x000fe20000010000 */
[----:B------:R-:W-:Y:S03]  /*a540*/  HMMA.16816.F32.BF16 R92, R4, R10, R92 ;  /* 0x0000000a045c723c */ /* 0x000fe6000004185c */
[----:B------:R-:W-:-:S04]  /*a550*/  FADD.FTZ R8, R43, R8 ;  /* 0x000000082b087221 */ /* 0x000fc80000010000 */
[----:B------:R-:W-:Y:S01]  /*a560*/  FADD.FTZ R41, R41, R8 ;  /* 0x0000000829297221 */ /* 0x000fe20000010000 */
[C---:B---3--:R-:W-:Y:S01]  /*a570*/  HMMA.16816.F32.BF16 R76, R4.reuse, R16, R76 ;  /* 0x00000010044c723c */ /* 0x048fe2000004184c */
        /* <DEDUP_REMOVED lines=15> */
[----:B------:R-:W-:Y:S02]  /*a670*/  FADD.FTZ R25, R25, R26 ;  /* 0x0000001a19197221 */ /* 0x000fe40000010000 */
[----:B------:R-:W-:Y:S01]  /*a680*/  FADD.FTZ R3, R3, R2 ;  /* 0x0000000203037221 */ /* 0x000fe20000010000 */
[----:B------:R-:W-:Y:S01]  /*a690*/  MOV R2, R53 ;  /* 0x0000003500027202 */ /* 0x000fe20000000f00 */
[----:B------:R-:W-:Y:S02]  /*a6a0*/  FADD.FTZ R179, R28, R25 ;  /* 0x000000191cb37221 */ /* 0x000fe40000010000 */
[----:B------:R-:W-:-:S04]  /*a6b0*/  FADD.FTZ R0, R0, R3 ;  /* 0x0000000300007221 */ /* 0x000fc80000010000 */
[----:B------:R-:W-:Y:S01]  /*a6c0*/  FADD.FTZ R178, R29, R0 ;  /* 0x000000001db27221 */ /* 0x000fe20000010000 */
[----:B------:R-:W-:-:S07]  /*a6d0*/  MOV R0, R52 ;  /* 0x0000003400007202 */ /* 0x000fce0000000f00 */
.L_x_5819:
[----:B------:R-:W-:Y:S05]  /*a6e0*/  @!P2 BRA `(.L_x_5827) ;  /* 0x000035600000a947 */ /* 0x000fea0003800000 */
[----:B------:R-:W-:Y:S01]  /*a6f0*/  IMAD.MOV.U32 R175, RZ, RZ, c[0x0][0x1a0] ;  /* 0x00006800ffaf7624 */ /* 0x000fe200078e00ff */
[----:B------:R-:W-:Y:S02]  /*a700*/  MOV R3, R0 ;  /* 0x0000000000037202 */ /* 0x000fe40000000f00 */
[----:B------:R-:W-:Y:S01]  /*a710*/  MOV R101, R2 ;  /* 0x0000000200657202 */ /* 0x000fe20000000f00 */
[----:B------:R-:W-:-:S05]  /*a720*/  IMAD.U32 R174, R175, -0x80, RZ ;  /* 0xffffff80afae7824 */ /* 0x000fca00078e00ff */
[----:B------:R-:W-:Y:S02]  /*a730*/  SHF.R.S32.HI R173, RZ, 0x1f, R174 ;  /* 0x0000001fffad7819 */ /* 0x000fe400000114ae */
.L_x_5831:
[----:B------:R-:W-:Y:S01]  /*a740*/  IADD3 R165, R165, -0x1, RZ ;  /* 0xffffffffa5a57810 */ /* 0x000fe20007ffe0ff */
[----:B------:R-:W-:Y:S04]  /*a750*/  DEPBAR.LE SB0, 0x0 ;  /* 0x000080000000791a */ /* 0x000fe80000000000 */
[----:B------:R-:W-:Y:S01]  /*a760*/  BAR.SYNC.DEFER_BLOCKING 0x0 ;  /* 0x0000000000007b1d */ /* 0x000fe20000010000 */
[----:B------:R-:W-:Y:S01]  /*a770*/  MOV R187, R173 ;  /* 0x000000ad00bb7202 */ /* 0x000fe20000000f00 */
[----:B------:R-:W-:Y:S04]  /*a780*/  IMAD.MOV.U32 R186, RZ, RZ, R174 ;  /* 0x000000ffffba7224 */ /* 0x000fe800078e00ae */
[----:B------:R-:W-:-:S05]  /*a790*/  @!P0 BRA `(.L_x_5828) ;  /* 0x000003b000008947 */ /* 0x000fca0003800000 */
[----:B------:R-:W-:Y:S04]  /*a7a0*/  IABS R0, c[0x0][0x2d0] ;  /* 0x0000b40000007a13 */ /* 0x000fe80000000000 */
[----:B------:R-:W1:Y:S10]  /*a7b0*/  I2F.RP R7, R0 ;  /* 0x0000000000077306 */ /* 0x000e740000209400 */
[----:B-1----:R-:W1:Y:S02]  /*a7c0*/  MUFU.RCP R2, R7 ;  /* 0x0000000700027308 */ /* 0x002e640000001000 */
[----:B-1----:R-:W-:Y:S01]  /*a7d0*/  IADD3 R8, R2, 0xffffffe, RZ ;  /* 0x0ffffffe02087810 */ /* 0x002fe20007ffe0ff */
[----:B------:R-:W-:Y:S07]  /*a7e0*/  IMAD.SHL.U32 R2, R165, 0x80, RZ ;  /* 0x00000080a5027824 */ /* 0x000fee00078e00ff */
[----:B------:R-:W1:Y:S01]  /*a7f0*/  F2I.FTZ.U32.TRUNC.NTZ R9, R8 ;  /* 0x0000000800097305 */ /* 0x000e62000021f000 */
[C---:B------:R-:W-:Y:S02]  /*a800*/  IADD3 R10, R2.reuse, 0x80, RZ ;  /* 0x00000080020a7810 */ /* 0x040fe40007ffe0ff */
[----:B------:R-:W-:Y:S02]  /*a810*/  IABS R4, R2 ;  /* 0x0000000200047213 */ /* 0x000fe40000000000 */
[----:B------:R-:W-:Y:S02]  /*a820*/  LOP3.LUT R2, R2, c[0x0][0x2d0], RZ, 0x3c, !PT ;  /* 0x0000b40002027a12 */ /* 0x000fe400078e3cff */
[----:B------:R-:W-:Y:S02]  /*a830*/  IABS R6, R10 ;  /* 0x0000000a00067213 */ /* 0x000fe40000000000 */
[----:B------:R-:W-:Y:S02]  /*a840*/  ISETP.GE.AND P1, PT, R2, RZ, PT ;  /* 0x000000ff0200720c */ /* 0x000fe40003f26270 */
        /* <DEDUP_REMOVED lines=48> */
.L_x_5828:
        /* <DEDUP_REMOVED lines=28> */
[----:B------:R-:W-:Y:S01]  /*ad10*/  @!P1 LEA.HI.X R195, R185, R181, R2, 0x1, P2 ;  /* 0x000000b5b9c39211 */ /* 0x000fe200010f0c02 */
[----:B------:R-:W-:Y:S01]  /*ad20*/  @P1 STS.128 [R166+0x7000], RZ ;  /* 0x007000ffa6001388 */ /* 0x000fe20000000c00 */
[----:B------:R-:W-:Y:S01]  /*ad30*/  @!P1 IMAD.IADD R182, R182, 0x1, R193 ;  /* 0x00000001b6b69824 */ /* 0x000fe200078e02c1 */
[C---:B------:R-:W-:Y:S01]  /*ad40*/  @!P1 LEA R183, P2, R175.reuse, R186, 0x6 ;  /* 0x000000baafb79211 */ /* 0x040fe200078430ff */
[----:B------:R-:W-:Y:S01]  /*ad50*/  @!P1 IMAD.MOV.U32 R188, RZ, RZ, R186 ;  /* 0x000000ffffbc9224 */ /* 0x000fe200078e00ba */
[----:B------:R-:W-:Y:S01]  /*ad60*/  @!PT LDS RZ, [RZ] ;  /* 0x00000000fffff984 */ /* 0x000fe20000000800 */
[----:B------:R-:W-:Y:S01]  /*ad70*/  @!PT LDS RZ, [RZ] ;  /* 0x00000000fffff984 */ /* 0x000fe20000000800 */
[----:B------:R-:W-:Y:S01]  /*ad80*/  @!PT LDS RZ, [RZ] ;  /* 0x00000000fffff984 */ /* 0x000fe20000000800 */
[----:B------:R1:W-:Y:S01]  /*ad90*/  @!P1 LDGSTS.E.BYPASS.LTC128B.128 [R166+0x7000], [R194.64] ;  /* 0x07000000c2a69fae */ /* 0x0003e2000b901d46 */
[----:B------:R-:W-:Y:S01]  /*ada0*/  @!P1 MOV R189, R187 ;  /* 0x000000bb00bd9202 */ /* 0x000fe20000000f00 */
[----:B------:R-:W-:Y:S01]  /*adb0*/  @!P1 IMAD.MOV.U32 R100, RZ, RZ, c[0x0][0x1a4] ;  /* 0x00006900ff649624 */ /* 0x000fe200078e00ff */
[----:B------:R-:W-:Y:S01]  /*adc0*/  @!P1 LEA.HI.X R203, R192, R181, R182, 0x1, P5 ;  /* 0x000000b5c0cb9211 */ /* 0x000fe200028f0cb6 */
[----:B------:R-:W-:Y:S01]  /*add0*/  @P1 STS.128 [R166+0x7800], RZ ;  /* 0x007800ffa6001388 */ /* 0x000fe20000000c00 */
[C---:B------:R-:W-:Y:S01]  /*ade0*/  @!P1 LEA.HI.X R184, R175.reuse, R187, R184, 0x6, P2 ;  /* 0x000000bbafb89211 */ /* 0x040fe200010f34b8 */
[----:B------:R-:W-:Y:S01]  /*adf0*/  @!P1 IMAD.WIDE.U32 R188, R175, 0x50, R188 ;  /* 0x00000050afbc9825 */ /* 0x000fe200078e00bc */
[CC--:B------:R-:W-:Y:S01]  /*ae00*/  @!P1 LEA R190, P2, R183.reuse, R180.reuse, 0x1 ;  /* 0x000000b4b7be9211 */ /* 0x0c0fe200078408ff */
[----:B------:R-:W-:Y:S01]  /*ae10*/  @!PT LDS RZ, [RZ] ;  /* 0x00000000fffff984 */ /* 0x000fe20000000800 */
[----:B------:R-:W-:Y:S01]  /*ae20*/  @!PT LDS RZ, [RZ] ;  /* 0x00000000fffff984 */ /* 0x000fe20000000800 */
[----:B------:R-:W-:Y:S01]  /*ae30*/  @!PT LDS RZ, [RZ] ;  /* 0x00000000fffff984 */ /* 0x000fe20000000800 */
[----:B------:R1:W-:Y:S01]  /*ae40*/  @!P1 LDGSTS.E.BYPASS.LTC128B.128 [R166+0x7800], [R202.64] ;  /* 0x07800000caa69fae */ /* 0x0003e2000b901d46 */
[----:B------:R-:W-:Y:S01]  /*ae50*/  @!P1 MOV R2, c[0x0][0x1a4] ;  /* 0x0000690000029a02 */ /* 0x000fe20000000f00 */
[----:B------:R-:W-:Y:S01]  /*ae60*/  @!P1 IMAD R100, R100, 0x50, RZ ;  /* 0x0000005064649824 */ /* 0x000fe200078e02ff */
[-C--:B------:R-:W-:Y:S01]  /*ae70*/  @!P1 LEA.HI.X R191, R183, R181.reuse, R184, 0x1, P2 ;  /* 0x000000b5b7bf9211 */ /* 0x080fe200010f0cb8 */
[----:B------:R-:W-:Y:S01]  /*ae80*/  @P1 STS.128 [R166+0x8000], RZ ;  /* 0x008000ffa6001388 */ /* 0x000fe20000000c00 */
[-C--:B------:R-:W-:Y:S01]  /*ae90*/  @!P1 LEA R200, P4, R188, R180.reuse, 0x1 ;  /* 0x000000b4bcc89211 */ /* 0x080fe200078808ff */
[----:B------:R-:W-:Y:S02]  /*aea0*/  @!P1 IMAD.IADD R100, R100, 0x1, R189 ;  /* 0x0000000164649824 */ /* 0x000fe400078e02bd */
[----:B------:R-:W-:Y:S01]  /*aeb0*/  @!PT LDS RZ, [RZ] ;  /* 0x00000000fffff984 */ /* 0x000fe20000000800 */
[----:B------:R-:W-:Y:S01]  /*aec0*/  @!PT LDS RZ, [RZ] ;  /* 0x00000000fffff984 */ /* 0x000fe20000000800 */
[----:B------:R-:W-:Y:S01]  /*aed0*/  @!PT LDS RZ, [RZ] ;  /* 0x00000000fffff984 */ /* 0x000fe20000000800 */
[----:B------:R1:W-:Y:S01]  /*aee0*/  @!P1 LDGSTS.E.BYPASS.LTC128B.128 [R166+0x8000], [R190.64] ;  /* 0x08000000bea69fae */ /* 0x0003e2000b901d46 */
[----:B------:R-:W-:Y:S02]  /*aef0*/  @!P1 IMAD.MOV.U32 R198, RZ, RZ, R186 ;  /* 0x000000ffffc69224 */ /* 0x000fe400078e00ba */
[--C-:B------:R-:W-:Y:S01]  /*af00*/  @!P1 IMAD.MOV.U32 R199, RZ, RZ, R187.reuse ;  /* 0x000000ffffc79224 */ /* 0x100fe200078e00bb */
[-C--:B------:R-:W-:Y:S01]  /*af10*/  @!P1 LEA.HI.X R201, R188, R181.reuse, R100, 0x1, P4 ;  /* 0x000000b5bcc99211 */ /* 0x080fe200020f0c64 */
[C---:B------:R-:W-:Y:S01]  /*af20*/  @!P1 IMAD.WIDE.U32 R186, R175.reuse, 0x60, R186 ;  /* 0x00000060afba9825 */ /* 0x040fe200078e00ba */
[----:B------:R-:W-:Y:S03]  /*af30*/  @P1 STS.128 [R166+0x8800], RZ ;  /* 0x008800ffa6001388 */ /* 0x000fe60000000c00 */
        /* <DEDUP_REMOVED lines=12> */
[----:B------:R-:W-:Y:S03]  /*b000*/  @!P1 LEA R180, P2, R198, R180, 0x1 ;  /* 0x000000b4c6b49211 */ /* 0x000fe600078408ff */
[----:B------:R-:W-:Y:S01]  /*b010*/  @!PT LDS RZ, [RZ] ;  /* 0x00000000fffff984 */ /* 0x000fe20000000800 */
[----:B------:R-:W-:Y:S01]  /*b020*/  @!PT LDS RZ, [RZ] ;  /* 0x00000000fffff984 */ /* 0x000fe20000000800 */
[----:B------:R-:W-:Y:S01]  /*b030*/  @!PT LDS RZ, [RZ] ;  /* 0x00000000fffff984 */ /* 0x000fe20000000800 */
[----:B------:R1:W-:Y:S01]  /*b040*/  @!P1 LDGSTS.E.BYPASS.LTC128B.128 [R166+0x9000], [R184.64] ;  /* 0x09000000b8a69fae */ /* 0x0003e2000b901d46 */
[----:B------:R-:W-:Y:S03]  /*b050*/  @!P1 IADD3 R0, R0, R199, RZ ;  /* 0x000000c700009210 */ /* 0x000fe60007ffe0ff */
[----:B------:R-:W-:Y:S01]  /*b060*/  @P1 STS.128 [R166+0x9800], RZ ;  /* 0x009800ffa6001388 */ /* 0x000fe20000000c00 */
[----:B------:R-:W-:Y:S02]  /*b070*/  @!P1 LEA.HI.X R181, R198, R181, R0, 0x1, P2 ;  /* 0x000000b5c6b59211 */ /* 0x000fe400010f0c00 */
[----:B------:R-:W-:Y:S03]  /*b080*/  ISETP.GT.AND P2, PT, R165, R161, PT ;  /* 0x000000a1a500720c */ /* 0x000fe60003f44270 */
        /* <DEDUP_REMOVED lines=15> */
[----:B------:R-:W1:Y:S01]  /*b180*/  LDSM.16.M88.4 R136, [R157+0x5800] ;  /* 0x005800009d88783b */ /* 0x000e620000000200 */
[C---:B---3--:R-:W-:Y:S08]  /*b190*/  HMMA.16816.F32.BF16 R4, R104.reuse, R108, RZ ;  /* 0x0000006c6804723c */ /* 0x048ff000000418ff */
[C---:B------:R-:W-:Y:S01]  /*b1a0*/  HMMA.16816.F32.BF16 R8, R104.reuse, R110, RZ ;  /* 0x0000006e6808723c */ /* 0x040fe200000418ff */
[----:B------:R-:W-:Y:S07]  /*b1b0*/  LDSM.16.M88.4 R108, [R156] ;  /* 0x000000009c6c783b */ /* 0x000fee0000000200 */
[C---:B----4-:R-:W-:Y:S08]  /*b1c0*/  HMMA.16816.F32.BF16 R12, R104.reuse, R112, RZ ;  /* 0x00000070680c723c */ /* 0x050ff000000418ff */
[C---:B------:R-:W-:Y:S01]  /*b1d0*/  HMMA.16816.F32.BF16 R16, R104.reuse, R114, RZ ;  /* 0x000000726810723c */ /* 0x040fe200000418ff */
[----:B------:R-:W3:Y:S07]  /*b1e0*/  LDSM.16.M88.4 R112, [R151+0x2000] ;  /* 0x002000009770783b */ /* 0x000eee0000000200 */
[C---:B-----5:R-:W-:Y:S08]  /*b1f0*/  HMMA.16816.F32.BF16 R20, R104.reuse, R116, RZ ;  /* 0x000000746814723c */ /* 0x060ff000000418ff */
[C---:B------:R-:W-:Y:S01]  /*b200*/  HMMA.16816.F32.BF16 R24, R104.reuse, R118, RZ ;  /* 0x000000766818723c */ /* 0x040fe200000418ff */
[----:B------:R-:W4:Y:S07]  /*b210*/  LDSM.16.M88.4 R116, [R151+0x2800] ;  /* 0x002800009774783b */ /* 0x000f2e0000000200 */
[C---:B-1----:R-:W-:Y:S08]  /*b220*/  HMMA.16816.F32.BF16 R28, R104.reuse, R120, RZ ;  /* 0x00000078681c723c */ /* 0x042ff000000418ff */
[C---:B------:R-:W-:Y:S01]  /*b230*/  HMMA.16816.F32.BF16 R32, R104.reuse, R122, RZ ;  /* 0x0000007a6820723c */ /* 0x040fe200000418ff */
[----:B------:R-:W1:Y:S07]  /*b240*/  LDSM.16.M88.4 R120, [R151+0x3000] ;  /* 0x003000009778783b */ /* 0x000e6e0000000200 */
        /* <DEDUP_REMOVED lines=27> */
[C---:B-1----:R-:W-:Y:S08]  /*b400*/  HMMA.16816.F32.BF16 R52, R108.reuse, R120, R52 ;  /* 0x000000786c34723c */ /* 0x042ff00000041834 */
[C---:B------:R-:W-:Y:S01]  /*b410*/  HMMA.16816.F32.BF16 R56, R108.reuse, R122, R56 ;  /* 0x0000007a6c38723c */ /* 0x040fe20000041838 */
[----:B------:R-:W1:Y:S07]  /*b420*/  LDSM.16.M88.4 R120, [R147] ;  /* 0x000000009378783b */ /* 0x000e6e0000000200 */
[C---:B--2---:R-:W-:Y:S08]  /*b430*/  HMMA.16816.F32.BF16 R60, R108.reuse, R104, R60 ;  /* 0x000000686c3c723c */ /* 0x044ff0000004183c */
[----:B------:R-:W-:Y:S01]  /*b440*/  HMMA.16816.F32.BF16 R64, R108, R106, R64 ;  /* 0x0000006a6c40723c */ /* 0x000fe20000041840 */
[----:B------:R-:W2:Y:S04]  /*b450*/  LDSM.16.M88.4 R104, [R146] ;  /* 0x000000009268783b */ /* 0x000ea80000000200 */
[----:B------:R-:W4:Y:S03]  /*b460*/  LDSM.16.M88.4 R108, [R145] ;  /* 0x00000000916c783b */ /* 0x000f260000000200 */
[C---:B---3--:R-:W-:Y:S08]  /*b470*/  HMMA.16816.F32.BF16 R4, R112.reuse, R116, R4 ;  /* 0x000000747004723c */ /* 0x048ff00000041804 */
        /* <DEDUP_REMOVED lines=8> */
[C---:B----4-:R-:W-:Y:S08]  /*b500*/  HMMA.16816.F32.BF16 R28, R112.reuse, R108, R28 ;  /* 0x0000006c701c723c */ /* 0x050ff0000004181c */
[C---:B------:R-:W-:Y:S01]  /*b510*/  HMMA.16816.F32.BF16 R32, R112.reuse, R110, R32 ;  /* 0x0000006e7020723c */ /* 0x040fe20000041820 */
[----:B------:R-:W2:Y:S07]  /*b520*/  LDSM.16.M88.4 R108, [R141] ;  /* 0x000000008d6c783b */ /* 0x000eae0000000200 */
[C---:B-1----:R-:W-:Y:S08]  /*b530*/  HMMA.16816.F32.BF16 R36, R112.reuse, R104, R36 ;  /* 0x000000687024723c */ /* 0x042ff00000041824 */
[C---:B------:R-:W-:Y:S01]  /*b540*/  HMMA.16816.F32.BF16 R40, R112.reuse, R106, R40 ;  /* 0x0000006a7028723c */ /* 0x040fe20000041828 */
[----:B------:R-:W-:Y:S07]  /*b550*/  LDSM.16.M88.4 R104, [R153] ;  /* 0x000000009968783b */ /* 0x000fee0000000200 */
[C---:B------:R-:W-:Y:S08]  /*b560*/  HMMA.16816.F32.BF16 R44, R112.reuse, R116, R44 ;  /* 0x00000074702c723c */ /* 0x040ff0000004182c */
[C---:B------:R-:W-:Y:S01]  /*b570*/  HMMA.16816.F32.BF16 R48, R112.reuse, R118, R48 ;  /* 0x000000767030723c */ /* 0x040fe20000041830 */
[----:B------:R-:W1:Y:S07]  /*b580*/  LDSM.16.M88.4 R116, [R140] ;  /* 0x000000008c74783b */ /* 0x000e6e0000000200 */
[C---:B------:R-:W-:Y:S08]  /*b590*/  HMMA.16816.F32.BF16 R52, R112.reuse, R120, R52 ;  /* 0x000000787034723c */ /* 0x040ff00000041834 */
[C---:B------:R-:W-:Y:S01]  /*b5a0*/  HMMA.16816.F32.BF16 R56, R112.reuse, R122, R56 ;  /* 0x0000007a7038723c */ /* 0x040fe20000041838 */
[----:B------:R-:W3:Y:S07]  /*b5b0*/  LDSM.16.M88.4 R120, [R140+0x800] ;  /* 0x000800008c78783b */ /* 0x000eee0000000200 */
[C---:B--2---:R-:W-:Y:S08]  /*b5c0*/  HMMA.16816.F32.BF16 R60, R112.reuse, R108, R60 ;  /* 0x0000006c703c723c */ /* 0x044ff0000004183c */
[----:B------:R-:W-:Y:S01]  /*b5d0*/  HMMA.16816.F32.BF16 R64, R112, R110, R64 ;  /* 0x0000006e7040723c */ /* 0x000fe20000041840 */
[----:B------:R-:W2:Y:S04]  /*b5e0*/  LDSM.16.M88.4 R108, [R140+0x1000] ;  /* 0x001000008c6c783b */ /* 0x000ea80000000200 */
[----:B------:R-:W4:Y:S03]  /*b5f0*/  LDSM.16.M88.4 R112, [R140+0x1800] ;  /* 0x001800008c70783b */ /* 0x000f260000000200 */
[C---:B-1----:R-:W-:Y:S08]  /*b600*/  HMMA.16816.F32.BF16 R4, R104.reuse, R116, R4 ;  /* 0x000000746804723c */ /* 0x042ff00000041804 */
[C---:B------:R-:W-:Y:S01]  /*b610*/  HMMA.16816.F32.BF16 R8, R104.reuse, R118, R8 ;  /* 0x000000766808723c */ /* 0x040fe20000041808 */
[----:B------:R-:W-:Y:S07]  /*b620*/  LDSM.16.M88.4 R116, [R140+0x2800] ;  /* 0x002800008c74783b */ /* 0x000fee0000000200 */
[C---:B---3--:R-:W-:Y:S08]  /*b630*/  HMMA.16816.F32.BF16 R12, R104.reuse, R120, R12 ;  /* 0x00000078680c723c */ /* 0x048ff0000004180c */
[C---:B------:R-:W-:Y:S01]  /*b640*/  HMMA.16816.F32.BF16 R16, R104.reuse, R122, R16 ;  /* 0x0000007a6810723c */ /* 0x040fe20000041810 */
[----:B------:R-:W-:Y:S07]  /*b650*/  LDSM.16.M88.4 R120, [R140+0x3000] ;  /* 0x003000008c78783b */ /* 0x000fee0000000200 */
[C---:B--2---:R-:W-:Y:S08]  /*b660*/  HMMA.16816.F32.BF16 R20, R104.reuse, R108, R20 ;  /* 0x0000006c6814723c */ /* 0x044ff00000041814 */
[C---:B------:R-:W-:Y:S01]  /*b670*/  HMMA.16816.F32.BF16 R24, R104.reuse, R110, R24 ;  /* 0x0000006e6818723c */ /* 0x040fe20000041818 */
[----:B------:R-:W1:Y:S07]  /*b680*/  LDSM.16.M88.4 R108, [R140+0x2000] ;  /* 0x002000008c6c783b */ /* 0x000e6e0000000200 */
[C---:B----4-:R-:W-:Y:S08]  /*b690*/  HMMA.16816.F32.BF16 R28, R104.reuse, R112, R28 ;  /* 0x00000070681c723c */ /* 0x050ff0000004181c */
[C---:B------:R-:W-:Y:S01]  /*b6a0*/  HMMA.16816.F32.BF16 R32, R104.reuse, R114, R32 ;  /* 0x000000726820723c */ /* 0x040fe20000041820 */
[----:B------:R-:W2:Y:S01]  /*b6b0*/  LDSM.16.M88.4 R112, [R140+0x3800] ;  /* 0x003800008c70783b */ /* 0x000ea20000000200 */
[----:B------:R-:W-:Y:S04]  /*b6c0*/  DEPBAR.LE SB0, 0x0 ;  /* 0x000080000000791a */ /* 0x000fe80000000000 */
[----:B------:R-:W-:Y:S02]  /*b6d0*/  BAR.SYNC.DEFER_BLOCKING 0x0 ;  /* 0x0000000000007b1d */ /* 0x000fe40000010000 */
[C---:B-1----:R-:W-:Y:S08]  /*b6e0*/  HMMA.16816.F32.BF16 R36, R104.reuse, R108, R36 ;  /* 0x0000006c6824723c */ /* 0x042ff00000041824 */
[C---:B------:R-:W-:Y:S08]  /*b6f0*/  HMMA.16816.F32.BF16 R40, R104.reuse, R110, R40 ;  /* 0x0000006e6828723c */ /* 0x040ff00000041828 */
[C---:B------:R-:W-:Y:S08]  /*b700*/  HMMA.16816.F32.BF16 R44, R104.reuse, R116, R44 ;  /* 0x00000074682c723c */ /* 0x040ff0000004182c */
[C---:B------:R-:W-:Y:S08]  /*b710*/  HMMA.16816.F32.BF16 R48, R104.reuse, R118, R48 ;  /* 0x000000766830723c */ /* 0x040ff00000041830 */
[C---:B------:R-:W-:Y:S08]  /*b720*/  HMMA.16816.F32.BF16 R52, R104.reuse, R120, R52 ;  /* 0x000000786834723c */ /* 0x040ff00000041834 */
[C---:B------:R-:W-:Y:S08]  /*b730*/  HMMA.16816.F32.BF16 R56, R104.reuse, R122, R56 ;  /* 0x0000007a6838723c */ /* 0x040ff00000041838 */
[C---:B--2---:R-:W-:Y:S08]  /*b740*/  HMMA.16816.F32.BF16 R60, R104.reuse, R112, R60 ;  /* 0x00000070683c723c */ /* 0x044ff0000004183c */
[----:B------:R-:W-:Y:S01]  /*b750*/  HMMA.16816.F32.BF16 R64, R104, R114, R64 ;  /* 0x000000726840723c */ /* 0x000fe20000041840 */
[----:B------:R-:W-:-:S07]  /*b760*/  @!P2 BRA `(.L_x_5829) ;  /* 0x000009600000a947 */ /* 0x000fce0003800000 */
[----:B------:R-:W-:Y:S05]  /*b770*/  IMAD.MOV.U32 R103, RZ, RZ, c[0x0][0x198] ;  /* 0x00006600ff677624 */ /* 0x000fea00078e00ff */
[----:B------:R-:W-:Y:S04]  /*b780*/  LEA R104, -R103, RZ, 0x7 ;  /* 0x000000ff67687211 */ /* 0x000fe800078e39ff */
[----:B------:R-:W-:Y:S01]  /*b790*/  SHF.R.S32.HI R105, RZ, 0x1f, R104 ;  /* 0x0000001fff697819 */ /* 0x000fe20000011468 */
[----:B------:R-:W-:-:S06]  /*b7a0*/  @!P0 BRA `(.L_x_5830) ;  /* 0x000003b000008947 */ /* 0x000fcc0003800000 */
[----:B------:R-:W-:Y:S04]  /*b7b0*/  IABS R0, c[0x0][0x2d0] ;  /* 0x0000b40000007a13 */ /* 0x000fe80000000000 */
[----:B------:R-:W1:Y:S10]  /*b7c0*/  I2F.RP R108, R0 ;  /* 0x00000000006c7306 */ /* 0x000e740000209400 */
[----:B-1----:R-:W1:Y:S02]  /*b7d0*/  MUFU.RCP R2, R108 ;  /* 0x0000006c00027308 */ /* 0x002e640000001000 */
[----:B-1----:R-:W-:Y:S01]  /*b7e0*/  IADD3 R104, R2, 0xffffffe, RZ ;  /* 0x0ffffffe02687810 */ /* 0x002fe20007ffe0ff */
[----:B------:R-:W-:Y:S07]  /*b7f0*/  IMAD.SHL.U32 R2, R165, 0x80, RZ ;  /* 0x00000080a5027824 */ /* 0x000fee00078e00ff */
[----:B------:R-:W1:Y:S01]  /*b800*/  F2I.FTZ.U32.TRUNC.NTZ R105, R104 ;  /* 0x0000006800697305 */ /* 0x000e62000021f000 */
[C---:B------:R-:W-:Y:S02]  /*b810*/  IADD3 R106, R2.reuse, -0x80, RZ ;  /* 0xffffff80026a7810 */ /* 0x040fe40007ffe0ff */
[----:B------:R-:W-:Y:S02]  /*b820*/  IABS R102, R2 ;  /* 0x0000000200667213 */ /* 0x000fe40000000000 */
[----:B------:R-:W-:Y:S02]  /*b830*/  LOP3.LUT R2, R2, c[0x0][0x2d0], RZ, 0x3c, !PT ;  /* 0x0000b40002027a12 */ /* 0x000fe400078e3cff */
[----:B------:R-:W-:Y:S02]  /*b840*/  IABS R100, R106 ;  /* 0x0000006a00647213 */ /* 0x000fe40000000000 */
        /* <DEDUP_REMOVED lines=49> */
.L_x_5830:
[----:B------:R1:W-:Y:S01]  /*bb60*/  @P1 STS.128 [R166+0x2000], RZ ;  /* 0x002000ffa6001388 */ /* 0x0003e20000000c00 */
[-C--:B------:R-:W-:Y:S01]  /*bb70*/  @!P1 IADD3 R109, P3, R163, R104.reuse, RZ ;  /* 0x00000068a36d9210 */ /* 0x080fe20007f7e0ff */
[----:B------:R-:W-:Y:S01]  /*bb80*/  @!P1 IMAD.MOV.U32 R0, RZ, RZ, c[0x0][0x19c] ;  /* 0x00006700ff009624 */ /* 0x000fe200078e00ff */
[-C--:B------:R-:W-:Y:S01]  /*bb90*/  @!P1 LEA R107, P2, R103, R104.reuse, 0x5 ;  /* 0x00000068676b9211 */ /* 0x080fe200078428ff */
[----:B------:R-:W-:Y:S01]  /*bba0*/  @!P1 IMAD.MOV.U32 R100, RZ, RZ, c[0x0][0x19c] ;  /* 0x00006700ff649624 */ /* 0x000fe200078e00ff */
[----:B------:R-:W-:Y:S01]  /*bbb0*/  @!P1 MOV R116, R104 ;  /* 0x0000006800749202 */ /* 0x000fe20000000f00 */
[--C-:B------:R-:W-:Y:S01]  /*bbc0*/  @!P1 IMAD.X R2, R162, 0x1, R105.reuse, P3 ;  /* 0x00000001a2029824 */ /* 0x100fe200018e0669 */
[-C--:B------:R-:W-:Y:S01]  /*bbd0*/  @!P1 LEA R112, P3, R109, R176.reuse, 0x1 ;  /* 0x000000b06d709211 */ /* 0x080fe200078608ff */
[--C-:B------:R-:W-:Y:S01]  /*bbe0*/  @!P1 IMAD.MOV.U32 R117, RZ, RZ, R105.reuse ;  /* 0x000000ffff759224 */ /* 0x100fe200078e0069 */
[----:B------:R-:W-:Y:S01]  /*bbf0*/  @!P1 LEA.HI.X R0, R103, R105, R0, 0x5, P2 ;  /* 0x0000006967009211 */ /* 0x000fe200010f2c00 */
[----:B------:R-:W-:Y:S01]  /*bc00*/  @!P1 IMAD R100, R100, 0x30, RZ ;  /* 0x0000003064649824 */ /* 0x000fe200078e02ff */
[-C--:B------:R-:W-:Y:S01]  /*bc10*/  @!P1 LEA.HI.X R113, R109, R177.reuse, R2, 0x1, P3 ;  /* 0x000000b16d719211 */ /* 0x080fe200018f0c02 */
[----:B------:R-:W-:Y:S01]  /*bc20*/  @!P1 IMAD.WIDE.U32 R108, R103, 0x30, R104 ;  /* 0x00000030676c9825 */ /* 0x000fe200078e0068 */
[CC--:B------:R-:W-:Y:S02]  /*bc30*/  LEA R114, P3, R104.reuse, R176.reuse, 0x1 ;  /* 0x000000b068727211 */ /* 0x0c0fe400078608ff */
[----:B------:R-:W-:Y:S01]  /*bc40*/  @!P1 LEA R110, P2, R107, R176, 0x1 ;  /* 0x000000b06b6e9211 */ /* 0x000fe200078408ff */
[----:B------:R-:W-:Y:S01]  /*bc50*/  @!P1 IMAD.MOV.U32 R2, RZ, RZ, c[0x0][0x19c] ;  /* 0x00006700ff029624 */ /* 0x000fe200078e00ff */
[-C--:B------:R-:W-:Y:S01]  /*bc60*/  LEA.HI.X R115, R104, R177.reuse, R105, 0x1, P3 ;  /* 0x000000b168737211 */ /* 0x080fe200018f0c69 */
[----:B------:R-:W-:Y:S01]  /*bc70*/  @!P1 IMAD.WIDE.U32 R116, R103, 0x50, R116 ;  /* 0x0000005067749825 */ /* 0x000fe200078e0074 */
[----:B------:R-:W-:Y:S02]  /*bc80*/  @!P1 LEA.HI.X R111, R107, R177, R0, 0x1, P2 ;  /* 0x000000b16b6f9211 */ /* 0x000fe400010f0c00 */
[C---:B------:R-:W-:Y:S01]  /*bc90*/  @!P1 LEA R102, P2, R103.reuse, R104, 0x6 ;  /* 0x0000006867669211 */ /* 0x040fe200078430ff */
[----:B------:R-:W-:Y:S01]  /*bca0*/  @!PT LDS RZ, [RZ] ;  /* 0x00000000fffff984 */ /* 0x000fe20000000800 */
[----:B------:R-:W-:Y:S01]  /*bcb0*/  @!PT LDS RZ, [RZ] ;  /* 0x00000000fffff984 */ /* 0x000fe20000000800 */
[----:B------:R-:W-:Y:S01]  /*bcc0*/  @!PT LDS RZ, [RZ] ;  /* 0x00000000fffff984 */ /* 0x000fe20000000800 */
[----:B------:R1:W-:Y:S01]  /*bcd0*/  @!P1 LDGSTS.E.BYPASS.LTC128B.128 [R166+0x2000], [R114.64] ;  /* 0x0200000072a69fae */ /* 0x0003e2000b901d46 */
[----:B------:R-:W-:Y:S02]  /*bce0*/  @!P1 IMAD.IADD R100, R100, 0x1, R109 ;  /* 0x0000000164649824 */ /* 0x000fe400078e026d */
[C---:B------:R-:W-:Y:S01]  /*bcf0*/  @!P1 LEA.HI.X R2, R103.reuse, R105, R2, 0x6, P2 ;  /* 0x0000006967029211 */ /* 0x040fe200010f3402 */
[----:B------:R1:W-:Y:S01]  /*bd00*/  @P1 STS.128 [R166+0x2800], RZ ;  /* 0x002800ffa6001388 */ /* 0x0003e20000000c00 */
[CC--:B------:R-:W-:Y:S01]  /*bd10*/  @!P1 LEA R118, P2, R108.reuse, R176.reuse, 0x1 ;  /* 0x000000b06c769211 */ /* 0x0c0fe200078408ff */
[----:B------:R-:W-:Y:S02]  /*bd20*/  @!P1 IMAD.MOV.U32 R106, RZ, RZ, R104 ;  /* 0x000000ffff6a9224 */ /* 0x000fe400078e0068 */
[----:B------:R-:W-:Y:S01]  /*bd30*/  @!PT LDS RZ, [RZ] ;  /* 0x00000000fffff984 */ /* 0x000fe20000000800 */
[----:B------:R-:W-:Y:S01]  /*bd40*/  @!PT LDS RZ, [RZ] ;  /* 0x00000000fffff984 */ /* 0x000fe20000000800 */
[----:B------:R-:W-:Y:S01]  /*bd50*/  @!PT LDS RZ, [RZ] ;  /* 0x00000000fffff984 */ /* 0x000fe20000000800 */
[----:B------:R1:W-:Y:S01]  /*bd60*/  @!P1 LDGSTS.E.BYPASS.LTC128B.128 [R166+0x2800], [R112.64] ;  /* 0x0280000070a69fae */ /* 0x0003e2000b901d46 */
[----:B------:R-:W-:Y:S01]  /*bd70*/  @!P1 IMAD.MOV.U32 R0, RZ, RZ, c[0x0][0x19c] ;  /* 0x00006700ff009624 */ /* 0x000fe200078e00ff */
[----:B------:R-:W-:Y:S01]  /*bd80*/  @!P1 LEA.HI.X R119, R108, R177, R100, 0x1, P2 ;  /* 0x000000b16c779211 */ /* 0x000fe200010f0c64 */
[----:B------:R-:W-:Y:S01]  /*bd90*/  @!P1 IMAD.MOV.U32 R107, RZ, RZ, R105 ;  /* 0x000000ffff6b9224 */ /* 0x000fe200078e0069 */
[----:B------:R1:W-:Y:S01]  /*bda0*/  @P1 STS.128 [R166+0x3000], RZ ;  /* 0x003000ffa6001388 */ /* 0x0003e20000000c00 */
[----:B------:R-:W-:Y:S01]  /*bdb0*/  @!P1 IMAD R0, R0, 0x50, RZ ;  /* 0x0000005000009824 */ /* 0x000fe200078e02ff */
[-C--:B------:R-:W-:Y:S01]  /*bdc0*/  @!P1 LEA R120, P2, R116, R176.reuse, 0x1 ;  /* 0x000000b074789211 */ /* 0x080fe200078408ff */
[C---:B------:R-:W-:Y:S01]  /*bdd0*/  @!P1 IMAD.WIDE.U32 R106, R103.reuse, 0x60, R106 ;  /* 0x00000060676a9825 */ /* 0x040fe200078e006a */
[----:B------:R-:W-:Y:S01]  /*bde0*/  @!PT LDS RZ, [RZ] ;  /* 0x00000000fffff984 */ /* 0x000fe20000000800 */
[----:B------:R-:W-:Y:S01]  /*bdf0*/  @!PT LDS RZ, [RZ] ;  /* 0x00000000fffff984 */ /* 0x000fe20000000800 */
[----:B------:R-:W-:Y:S01]  /*be00*/  @!PT LDS RZ, [RZ] ;  /* 0x00000000fffff984 */ /* 0x000fe20000000800 */
[----:B------:R1:W-:Y:S03]  /*be10*/  @!P1 LDGSTS.E.BYPASS.LTC128B.128 [R166+0x3000], [R110.64] ;  /* 0x030000006ea69fae */ /* 0x0003e6000b901d46 */
[----:B------:R-:W-:Y:S01]  /*be20*/  @!P1 IMAD.WIDE.U32 R104, R103, 0x70, R104 ;  /* 0x0000007067689825 */ /* 0x000fe200078e0068 */
[----:B------:R1:W-:Y:S01]  /*be30*/  @P1 STS.128 [R166+0x3800], RZ ;  /* 0x003800ffa6001388 */ /* 0x0003e20000000c00 */
[----:B------:R-:W-:Y:S02]  /*be40*/  @!P1 IADD3 R103, R0, R117, RZ ;  /* 0x0000007500679210 */ /* 0x000fe40007ffe0ff */
[-C--:B------:R-:W-:Y:S01]  /*be50*/  @!P1 LEA R122, P3, R106, R176.reuse, 0x1 ;  /* 0x000000b06a7a9211 */ /* 0x080fe200078608ff */
[----:B------:R-:W-:Y:S01]  /*be60*/  @!PT LDS RZ, [RZ] ;  /* 0x00000000fffff984 */ /* 0x000fe20000000800 */
[----:B------:R-:W-:Y:S01]  /*be70*/  @!PT LDS RZ, [RZ] ;  /* 0x00000000fffff984 */ /* 0x000fe20000000800 */
[----:B------:R-:W-:Y:S01]  /*be80*/  @!PT LDS RZ, [RZ] ;  /* 0x00000000fffff984 */ /* 0x000fe20000000800 */
[----:B------:R1:W-:Y:S01]  /*be90*/  @!P1 LDGSTS.E.BYPASS.LTC128B.128 [R166+0x3800], [R118.64] ;  /* 0x0380000076a69fae */ /* 0x0003e2000b901d46 */
[-C--:B------:R-:W-:Y:S01]  /*bea0*/  @!P1 LEA.HI.X R121, R116, R177.reuse, R103, 0x1, P2 ;  /* 0x000000b174799211 */ /* 0x080fe200010f0c67 */
[----:B------:R-:W-:Y:S01]  /*beb0*/  @!P1 IMAD.MOV.U32 R100, RZ, RZ, c[0x0][0x19c] ;  /* 0x00006700ff649624 */ /* 0x000fe200078e00ff */
[-C--:B------:R-:W-:Y:S01]  /*bec0*/  @!P1 LEA R116, P4, R102, R176.reuse, 0x1 ;  /* 0x000000b066749211 */ /* 0x080fe200078808ff */
[----:B------:R1:W-:Y:S01]  /*bed0*/  @P1 STS.128 [R166+0x4000], RZ ;  /* 0x004000ffa6001388 */ /* 0x0003e20000000c00 */
[----:B------:R-:W-:Y:S01]  /*bee0*/  @!P1 IMAD.MOV.U32 R0, RZ, RZ, c[0x0][0x19c] ;  /* 0x00006700ff009624 */ /* 0x000fe200078e00ff */
[----:B------:R-:W-:Y:S01]  /*bef0*/  @!P1 LEA R108, P2, R104, R176, 0x1 ;  /* 0x000000b0686c9211 */ /* 0x000fe200078408ff */
[----:B------:R-:W-:Y:S01]  /*bf00*/  @!P1 IMAD R103, R100, 0x60, RZ ;  /* 0x0000006064679824 */ /* 0x000fe200078e02ff */
[----:B------:R-:W-:Y:S01]  /*bf10*/  @!P1 LEA.HI.X R117, R102, R177, R2, 0x1, P4 ;  /* 0x000000b166759211 */ /* 0x000fe200020f0c02 */
[----:B------:R-:W-:Y:S02]  /*bf20*/  @!P1 IMAD R109, R0, 0x70, RZ ;  /* 0x00000070006d9824 */ /* 0x000fe400078e02ff */
[----:B------:R-:W-:Y:S02]  /*bf30*/  @!P1 IMAD.IADD R103, R103, 0x1, R107 ;  /* 0x0000000167679824 */ /* 0x000fe400078e026b */
[----:B------:R-:W-:Y:S01]  /*bf40*/  @!PT LDS RZ, [RZ] ;  /* 0x00000000fffff984 */ /* 0x000fe20000000800 */
[----:B------:R-:W-:Y:S01]  /*bf50*/  @!PT LDS RZ, [RZ] ;  /* 0x00000000fffff984 */ /* 0x000fe20000000800 */
[----:B------:R-:W-:Y:S01]  /*bf60*/  @!PT LDS RZ, [RZ] ;  /* 0x00000000fffff984 */ /* 0x000fe20000000800 */
[----:B------:R1:W-:Y:S01]  /*bf70*/  @!P1 LDGSTS.E.BYPASS.LTC128B.128 [R166+0x4000], [R116.64] ;  /* 0x0400000074a69fae */ /* 0x0003e2000b901d46 */
[----:B------:R-:W-:Y:S01]  /*bf80*/  @!P1 IADD3 R109, R109, R105, RZ ;  /* 0x000000696d6d9210 */ /* 0x000fe20007ffe0ff */
[----:B------:R-:W-:Y:S01]  /*bf90*/  IMAD.MOV.U32 R176, RZ, RZ, R114 ;  /* 0x000000ffffb07224 */ /* 0x000fe200078e0072 */
[-C--:B------:R-:W-:Y:S01]  /*bfa0*/  @!P1 LEA.HI.X R123, R106, R177.reuse, R103, 0x1, P3 ;  /* 0x000000b16a7b9211 */ /* 0x080fe200018f0c67 */
[----:B------:R1:W-:Y:S01]  /*bfb0*/  @P1 STS.128 [R166+0x4800], RZ ;  /* 0x004800ffa6001388 */ /* 0x0003e20000000c00 */
[----:B------:R-:W-:Y:S01]  /*bfc0*/  @!P1 LEA.HI.X R109, R104, R177, R109, 0x1, P2 ;  /* 0x000000b1686d9211 */ /* 0x000fe200010f0c6d */
[----:B------:R-:W-:Y:S02]  /*bfd0*/  IMAD.MOV.U32 R177, RZ, RZ, R115 ;  /* 0x000000ffffb17224 */ /* 0x000fe400078e0073 */
        /* <DEDUP_REMOVED lines=15> */
.L_x_5829:
        /* <DEDUP_REMOVED lines=81> */
[----:B------:R-:W-:Y:S02]  /*c5e0*/  FMUL.FTZ R102, R100, c[0x0][0x23c] ;  /* 0x00008f0064667a20 */ /* 0x000fe40000410000 */
[--C-:B------:R-:W-:Y:S02]  /*c5f0*/  FFMA.FTZ R127, R24, c[0x0][0x23c], -R103.reuse ;  /* 0x00008f00187f7a23 */ /* 0x100fe40000010867 */
[----:B------:R-:W1:Y:S01]  /*c600*/  MUFU.EX2 R100, R102 ;  /* 0x0000006600647308 */ /* 0x000e620000000800 */
[--C-:B------:R-:W-:Y:S02]  /*c610*/  FFMA.FTZ R126, R25, c[0x0][0x23c], -R103.reuse ;  /* 0x00008f00197e7a23 */ /* 0x100fe40000010867 */
[--C-:B------:R-:W-:Y:S01]  /*c620*/  FFMA.FTZ R120, R5, c[0x0][0x23c], -R103.reuse ;  /* 0x00008f0005787a23 */ /* 0x100fe20000010867 */
[----:B------:R-:W-:Y:S01]  /*c630*/  FSEL R5, R104, RZ, P1 ;  /* 0x000000ff68057208 */ /* 0x000fe20000800000 */
[----:B------:R-:W-:Y:S01]  /*c640*/  FFMA.FTZ R119, R12, c[0x0][0x23c], -R103 ;  /* 0x00008f000c777a23 */ /* 0x000fe20000010867 */
[----:B------:R-:W2:Y:S01]  /*c650*/  LDSM.16.MT88.4 R104, [R152+0x6000] ;  /* 0x006000009868783b */ /* 0x000ea20000004200 */
[----:B------:R-:W-:Y:S01]  /*c660*/  FMUL.FTZ R3, R101, c[0x0][0x23c] ;  /* 0x00008f0065037a20 */ /* 0x000fe20000410000 */
[----:B------:R-:W-:Y:S01]  /*c670*/  ISETP.GT.AND P1, PT, R165, R161, PT ;  /* 0x000000a1a500720c */ /* 0x000fe20003f24270 */
[--C-:B------:R-:W-:Y:S01]  /*c680*/  FFMA.FTZ R116, R14, c[0x0][0x23c], -R5.reuse ;  /* 0x00008f000e747a23 */ /* 0x100fe20000010805 */
[----:B------:R-:W-:Y:S01]  /*c690*/  MUFU.EX2 R120, R120 ;  /* 0x0000007800787308 */ /* 0x000fe20000000800 */
[----:B------:R-:W-:Y:S01]  /*c6a0*/  FFMA.FTZ R117, R15, c[0x0][0x23c], -R5 ;  /* 0x00008f000f757a23 */ /* 0x000fe20000010805 */
[----:B------:R-:W-:Y:S01]  /*c6b0*/  MOV R101, R2 ;  /* 0x0000000200657202 */ /* 0x000fe20000000f00 */
[----:B------:R-:W-:Y:S02]  /*c6c0*/  FFMA.FTZ R129, R4, c[0x0][0x23c], -R103 ;  /* 0x00008f0004817a23 */ /* 0x000fe40000010867 */
[----:B------:R-:W-:Y:S02]  /*c6d0*/  FFMA.FTZ R131, R6, c[0x0][0x23c], -R5 ;  /* 0x00008f0006837a23 */ /* 0x000fe40000010805 */
[----:B------:R-:W-:Y:S02]  /*c6e0*/  FFMA.FTZ R6, R13, c[0x0][0x23c], -R103 ;  /* 0x00008f000d067a23 */ /* 0x000fe40000010867 */
[----:B------:R-:W-:Y:S01]  /*c6f0*/  FFMA.FTZ R122, R7, c[0x0][0x23c], -R5 ;  /* 0x00008f00077a7a23 */ /* 0x000fe20000010805 */
[----:B------:R-:W3:Y:S01]  /*c700*/  MUFU.EX2 R3, R3 ;  /* 0x0000000300037308 */ /* 0x000ee20000000800 */
[--C-:B------:R-:W-:Y:S02]  /*c710*/  FFMA.FTZ R124, R8, c[0x0][0x23c], -R103.reuse ;  /* 0x00008f00087c7a23 */ /* 0x100fe40000010867 */
[----:B------:R-:W-:Y:S02]  /*c720*/  FFMA.FTZ R7, R9, c[0x0][0x23c], -R103 ;  /* 0x00008f0009077a23 */ /* 0x000fe40000010867 */
[C---:B-1----:R-:W-:Y:S02]  /*c730*/  FMUL.FTZ R12, R100.reuse, R92 ;  /* 0x0000005c640c7220 */ /* 0x042fe40000410000 */
        /* <DEDUP_REMOVED lines=11> */
[C---:B---3--:R-:W-:Y:S02]  /*c7f0*/  FMUL.FTZ R14, R3.reuse, R94 ;  /* 0x0000005e030e7220 */ /* 0x048fe40000410000 */
[----:B------:R-:W-:Y:S02]  /*c800*/  FMUL.FTZ R15, R3, R95 ;  /* 0x0000005f030f7220 */ /* 0x000fe40000410000 */
[----:B------:R-:W3:Y:S01]  /*c810*/  LDSM.16.MT88.4 R92, [R148+0x6000] ;  /* 0x00600000945c783b */ /* 0x000ee20000004200 */
[----:B------:R-:W4:Y:S01]  /*c820*/  MUFU.EX2 R122, R122 ;  /* 0x0000007a007a7308 */ /* 0x000f220000000800 */
[--C-:B------:R-:W-:Y:S02]  /*c830*/  FFMA.FTZ R123, R10, c[0x0][0x23c], -R5.reuse ;  /* 0x00008f000a7b7a23 */ /* 0x100fe40000010805 */
[----:B------:R-:W-:Y:S01]  /*c840*/  FFMA.FTZ R102, R11, c[0x0][0x23c], -R5 ;  /* 0x00008f000b667a23 */ /* 0x000fe20000010805 */
[----:B-1----:R-:W-:Y:S01]  /*c850*/  F2FP.BF16.PACK_AB R96, R120, R129 ;  /* 0x000000817860723e */ /* 0x002fe200000010ff */
        /* <DEDUP_REMOVED lines=9> */
[----:B------:R-:W1:Y:S01]  /*c8f0*/  MUFU.EX2 R7, R7 ;  /* 0x0000000700077308 */ /* 0x000e620000000800 */
[C---:B------:R-:W-:Y:S02]  /*c900*/  FMUL.FTZ R80, R100.reuse, R80 ;  /* 0x0000005064507220 */ /* 0x040fe40000410000 */
[----:B------:R-:W-:Y:S01]  /*c910*/  FMUL.FTZ R81, R100, R81 ;  /* 0x0000005164517220 */ /* 0x000fe20000410000 */
[----:B----4-:R-:W-:Y:S01]  /*c920*/  F2FP.BF16.PACK_AB R97, R122, R131 ;  /* 0x000000837a61723e */ /* 0x010fe200000010ff */
[C---:B------:R-:W-:Y:S02]  /*c930*/  FMUL.FTZ R82, R3.reuse, R82 ;  /* 0x0000005203527220 */ /* 0x040fe40000410000 */
[C---:B------:R-:W-:Y:S02]  /*c940*/  FMUL.FTZ R83, R3.reuse, R83 ;  /* 0x0000005303537220 */ /* 0x040fe40000410000 */
[C---:B------:R-:W-:Y:S01]  /*c950*/  FMUL.FTZ R84, R100.reuse, R84 ;  /* 0x0000005464547220 */ /* 0x040fe20000410000 */
[----:B------:R-:W-:Y:S01]  /*c960*/  MUFU.EX2 R123, R123 ;  /* 0x0000007b007b7308 */ /* 0x000fe20000000800 */
[----:B------:R-:W-:Y:S02]  /*c970*/  FMUL.FTZ R85, R100, R85 ;  /* 0x0000005564557220 */ /* 0x000fe40000410000 */
[C---:B------:R-:W-:Y:S02]  /*c980*/  FMUL.FTZ R86, R3.reuse, R86 ;  /* 0x0000005603567220 */ /* 0x040fe40000410000 */
[----:B------:R-:W-:Y:S02]  /*c990*/  FMUL.FTZ R87, R3, R87 ;  /* 0x0000005703577220 */ /* 0x000fe40000410000 */
[--C-:B------:R-:W-:Y:S02]  /*c9a0*/  FFMA.FTZ R118, R16, c[0x0][0x23c], -R103.reuse ;  /* 0x00008f0010767a23 */ /* 0x100fe40000010867 */
[C---:B------:R-:W-:Y:S01]  /*c9b0*/  FMUL.FTZ R16, R100.reuse, R88 ;  /* 0x0000005864107220 */ /* 0x040fe20000410000 */
[----:B------:R-:W4:Y:S01]  /*c9c0*/  MUFU.EX2 R102, R102 ;  /* 0x0000006600667308 */ /* 0x000f220000000800 */
[----:B------:R-:W-:Y:S02]  /*c9d0*/  FFMA.FTZ R121, R17, c[0x0][0x23c], -R103 ;  /* 0x00008f0011797a23 */ /* 0x000fe40000010867 */
[----:B------:R-:W-:Y:S01]  /*c9e0*/  FMUL.FTZ R17, R100, R89 ;  /* 0x0000005964117220 */ /* 0x000fe20000410000 */
[----:B-1----:R-:W-:Y:S01]  /*c9f0*/  F2FP.BF16.PACK_AB R98, R7, R124 ;  /* 0x0000007c0762723e */ /* 0x002fe200000010ff */
        /* <DEDUP_REMOVED lines=8> */
[----:B------:R-:W-:Y:S01]  /*ca80*/  FFMA.FTZ R45, R45, c[0x0][0x23c], -R103 ;  /* 0x00008f002d2d7a23 */ /* 0x000fe20000010867 */
[----:B------:R-:W1:Y:S01]  /*ca90*/  MUFU.EX2 R6, R6 ;  /* 0x0000000600067308 */ /* 0x000e620000000800 */
[--C-:B------:R-:W-:Y:S02]  /*caa0*/  FFMA.FTZ R46, R46, c[0x0][0x23c], -R5.reuse ;  /* 0x00008f002e2e7a23 */ /* 0x100fe40000010805 */
[--C-:B------:R-:W-:Y:S01]  /*cab0*/  FFMA.FTZ R47, R47, c[0x0][0x23c], -R5.reuse ;  /* 0x00008f002f2f7a23 */ /* 0x100fe20000010805 */
[----:B----4-:R-:W-:Y:S01]  /*cac0*/  F2FP.BF16.PACK_AB R99, R102, R123 ;  /* 0x0000007b6663723e */ /* 0x010fe200000010ff */
[----:B------:R-:W-:Y:S02]  /*cad0*/  FFMA.FTZ R66, R66, c[0x0][0x23c], -R5 ;  /* 0x00008f0042427a23 */ /* 0x000fe40000010805 */
[----:B------:R-:W-:Y:S02]  /*cae0*/  FFMA.FTZ R131, R3, R178, R131 ;  /* 0x000000b203837223 */ /* 0x000fe40000010083 */
[----:B------:R-:W-:Y:S01]  /*caf0*/  FFMA.FTZ R129, R100, R179, R129 ;  /* 0x000000b364817223 */ /* 0x000fe20000010081 */
[----:B------:R-:W-:Y:S01]  /*cb00*/  MUFU.EX2 R116, R116 ;  /* 0x0000007400747308 */ /* 0x000fe20000000800 */
[C---:B--2---:R-:W-:Y:S05]  /*cb10*/  HMMA.16816.F32.BF16 R8, R96.reuse, R104, R8 ;  /* 0x000000686008723c */ /* 0x044fea0000041808 */
[----:B------:R-:W-:Y:S02]  /*cb20*/  FFMA.FTZ R100, R55, c[0x0][0x23c], -R5 ;  /* 0x00008f0037647a23 */ /* 0x000fe40000010805 */
[----:B------:R-:W-:Y:S01]  /*cb30*/  FFMA.FTZ R55, R57, c[0x0][0x23c], -R103 ;  /* 0x00008f0039377a23 */ /* 0x000fe20000010867 */
[C---:B------:R-:W-:Y:S01]  /*cb40*/  HMMA.16816.F32.BF16 R68, R96.reuse, R106, R68 ;  /* 0x0000006a6044723c */ /* 0x040fe20000041844 */
[----:B------:R-:W2:Y:S01]  /*cb50*/  MUFU.EX2 R117, R117 ;  /* 0x0000007500757308 */ /* 0x000ea20000000800 */
[----:B------:R-:W4:Y:S02]  /*cb60*/  LDSM.16.MT88.4 R104, [R152+0x6800] ;  /* 0x006800009868783b */ /* 0x000f240000004200 */
[----:B------:R-:W-:Y:S01]  /*cb70*/  FFMA.FTZ R57, R59, c[0x0][0x23c], -R5 ;  /* 0x00008f003b397a23 */ /* 0x000fe20000010805 */
[----:B-1----:R-:W-:Y:S01]  /*cb80*/  F2FP.BF16.PACK_AB R88, R6, R119 ;  /* 0x000000770658723e */ /* 0x002fe200000010ff */
[--C-:B------:R-:W-:Y:S02]  /*cb90*/  FFMA.FTZ R59, R61, c[0x0][0x23c], -R103.reuse ;  /* 0x00008f003d3b7a23 */ /* 0x100fe40000010867 */
[C---:B------:R-:W-:Y:S03]  /*cba0*/  HMMA.16816.F32.BF16 R72, R96.reuse, R108, R72 ;  /* 0x0000006c6048723c */ /* 0x040fe60000041848 */
[----:B------:R-:W-:Y:S01]  /*cbb0*/  MUFU.EX2 R118, R118 ;  /* 0x0000007600767308 */ /* 0x000fe20000000800 */
[----:B------:R-:W-:Y:S02]  /*cbc0*/  FFMA.FTZ R61, R64, c[0x0][0x23c], -R103 ;  /* 0x00008f00403d7a23 */ /* 0x000fe40000010867 */
[----:B------:R-:W-:Y:S02]  /*cbd0*/  FADD.FTZ R129, R120, R129 ;  /* 0x0000008178817221 */ /* 0x000fe40000010000 */
[C---:B------:R-:W-:Y:S01]  /*cbe0*/  HMMA.16816.F32.BF16 R12, R96.reuse, R110, R12 ;  /* 0x0000006e600c723c */ /* 0x040fe2000004180c */
[----:B------:R-:W1:Y:S03]  /*cbf0*/  LDSM.16.MT88.4 R108, [R150+0x6800] ;  /* 0x00680000966c783b */ /* 0x000e660000004200 */
[----:B------:R-:W-:Y:S01]  /*cc00*/  FADD.FTZ R124, R124, R129 ;  /* 0x000000817c7c7221 */ /* 0x000fe20000010000 */
[----:B------:R-:W5:Y:S01]  /*cc10*/  MUFU.EX2 R121, R121 ;  /* 0x0000007900797308 */ /* 0x000f620000000800 */
[----:B------:R-:W-:Y:S02]  /*cc20*/  FADD.FTZ R122, R122, R131 ;  /* 0x000000837a7a7221 */ /* 0x000fe40000010000 */
[C---:B------:R-:W-:Y:S04]  /*cc30*/  HMMA.16816.F32.BF16 R76, R96.reuse, R112, R76 ;  /* 0x00000070604c723c */ /* 0x040fe8000004184c */
[----:B--2---:R-:W-:Y:S01]  /*cc40*/  F2FP.BF16.PACK_AB R89, R117, R116 ;  /* 0x000000747559723e */ /* 0x004fe200000010ff */
        /* <DEDUP_REMOVED lines=13> */
[----:B------:R-:W2:Y:S01]  /*cd20*/  MUFU.EX2 R113, R113 ;  /* 0x0000007100717308 */ /* 0x000ea20000000800 */
[----:B------:R-:W-:Y:S02]  /*cd30*/  FFMA.FTZ R48, R49, c[0x0][0x23c], -R103 ;  /* 0x00008f0031307a23 */ /* 0x000fe40000010867 */
[--C-:B------:R-:W-:Y:S01]  /*cd40*/  FFMA.FTZ R49, R50, c[0x0][0x23c], -R5.reuse ;  /* 0x00008f0032317a23 */ /* 0x100fe20000010805 */
[----:B------:R-:W-:Y:S01]  /*cd50*/  HMMA.16816.F32.BF16 R84, R96, R94, R84 ;  /* 0x0000005e6054723c */ /* 0x000fe20000041854 */
[----:B------:R-:W3:Y:S03]  /*cd60*/  LDSM.16.MT88.4 R92, [R149+0x6800] ;  /* 0x00680000955c783b */ /* 0x000ee60000004200 */
[----:B------:R-:W-:Y:S02]  /*cd70*/  FFMA.FTZ R50, R51, c[0x0][0x23c], -R5 ;  /* 0x00008f0033327a23 */ /* 0x000fe40000010805 */
[----:B------:R-:W-:Y:S01]  /*cd80*/  MUFU.EX2 R114, R114 ;  /* 0x0000007200727308 */ /* 0x000fe20000000800 */
[--C-:B------:R-:W-:Y:S02]  /*cd90*/  FFMA.FTZ R51, R52, c[0x0][0x23c], -R103.reuse ;  /* 0x00008f0034337a23 */ /* 0x100fe40000010867 */
[----:B------:R-:W5:Y:S03]  /*cda0*/  LDSM.16.MT88.4 R96, [R148+0x6800] ;  /* 0x006800009460783b */ /* 0x000f660000004200 */
[----:B------:R-:W-:Y:S02]  /*cdb0*/  FFMA.FTZ R52, R53, c[0x0][0x23c], -R103 ;  /* 0x00008f0035347a23 */ /* 0x000fe40000010867 */
[----:B------:R-:W-:Y:S02]  /*cdc0*/  FFMA.FTZ R53, R54, c[0x0][0x23c], -R5 ;  /* 0x00008f0036357a23 */ /* 0x000fe40000010805 */
[----:B------:R-:W1:Y:S01]  /*cdd0*/  MUFU.EX2 R115, R115 ;  /* 0x0000007300737308 */ /* 0x000e620000000800 */
[----:B------:R-:W-:Y:S02]  /*cde0*/  FFMA.FTZ R54, R56, c[0x0][0x23c], -R103 ;  /* 0x00008f0038367a23 */ /* 0x000fe40000010867 */
[----:B------:R-:W-:Y:S01]  /*cdf0*/  FFMA.FTZ R56, R58, c[0x0][0x23c], -R5 ;  /* 0x00008f003a387a23 */ /* 0x000fe20000010805 */
[----:B--2---:R-:W-:Y:S01]  /*ce00*/  F2FP.BF16.PACK_AB R91, R113, R112 ;  /* 0x00000070715b723e */ /* 0x004fe200000010ff */
[----:B------:R-:W-:Y:S02]  /*ce10*/  FFMA.FTZ R58, R60, c[0x0][0x23c], -R103 ;  /* 0x00008f003c3a7a23 */ /* 0x000fe40000010867 */
[--C-:B------:R-:W-:Y:S02]  /*ce20*/  FFMA.FTZ R60, R62, c[0x0][0x23c], -R5.reuse ;  /* 0x00008f003e3c7a23 */ /* 0x100fe40000010805 */
[----:B------:R-:W-:Y:S01]  /*ce30*/  FFMA.FTZ R7, R63, c[0x0][0x23c], -R5 ;  /* 0x00008f003f077a23 */ /* 0x000fe20000010805 */
[----:B------:R-:W2:Y:S01]  /*ce40*/  MUFU.EX2 R128, R128 ;  /* 0x0000008000807308 */ /* 0x000ea20000000800 */
[C---:B----4-:R-:W-:Y:S05]  /*ce50*/  HMMA.16816.F32.BF16 R8, R88.reuse, R104, R8 ;  /* 0x000000685808723c */ /* 0x050fea0000041808 */
[----:B------:R-:W-:Y:S02]  /*ce60*/  FADD.FTZ R119, R119, R124 ;  /* 0x0000007c77777221 */ /* 0x000fe40000010000 */
[----:B------:R-:W-:Y:S01]  /*ce70*/  FADD.FTZ R123, R123, R122 ;  /* 0x0000007a7b7b7221 */ /* 0x000fe20000010000 */
[C---:B------:R-:W-:Y:S01]  /*ce80*/  HMMA.16816.F32.BF16 R68, R88.reuse, R106, R68 ;  /* 0x0000006a5844723c */ /* 0x040fe20000041844 */
[----:B------:R-:W-:Y:S01]  /*ce90*/  MUFU.EX2 R127, R127 ;  /* 0x0000007f007f7308 */ /* 0x000fe20000000800 */
[----:B------:R-:W4:Y:S02]  /*cea0*/  LDSM.16.MT88.4 R104, [R152+0x7000] ;  /* 0x007000009868783b */ /* 0x000f240000004200 */
[----:B------:R-:W-:Y:S01]  /*ceb0*/  FADD.FTZ R119, R6, R119 ;  /* 0x0000007706777221 */ /* 0x000fe20000010000 */
[----:B-1----:R-:W-:Y:S01]  /*cec0*/  F2FP.BF16.PACK_AB R20, R115, R114 ;  /* 0x000000727314723e */ /* 0x002fe200000010ff */
[----:B------:R-:W-:Y:S02]  /*ced0*/  FADD.FTZ R123, R102, R123 ;  /* 0x0000007b667b7221 */ /* 0x000fe40000010000 */
[C---:B------:R-:W-:Y:S03]  /*cee0*/  HMMA.16816.F32.BF16 R72, R88.reuse, R108, R72 ;  /* 0x0000006c5848723c */ /* 0x040fe60000041848 */
[----:B------:R-:W1:Y:S01]  /*cef0*/  MUFU.EX2 R126, R126 ;  /* 0x0000007e007e7308 */ /* 0x000e620000000800 */
[----:B------:R-:W-:Y:S02]  /*cf00*/  FADD.FTZ R116, R116, R123 ;  /* 0x0000007b74747221 */ /* 0x000fe40000010000 */
[----:B------:R-:W-:Y:S01]  /*cf10*/  FADD.FTZ R118, R118, R119 ;  /* 0x0000007776767221 */ /* 0x000fe20000010000 */
[----:B--2---:R-:W-:Y:S01]  /*cf20*/  F2FP.BF16.PACK_AB R21, R128, R125 ;  /* 0x0000007d8015723e */ /* 0x004fe200000010ff */
[C---:B------:R-:W-:Y:S04]  /*cf30*/  HMMA.16816.F32.BF16 R12, R88.reuse, R110, R12 ;  /* 0x0000006e580c723c */ /* 0x040fe8000004180c */
[--C-:B------:R-:W-:Y:S01]  /*cf40*/  FFMA.FTZ R108, R26, c[0x0][0x23c], -R5.reuse ;  /* 0x00008f001a6c7a23 */ /* 0x100fe20000010805 */
[----:B------:R-:W-:Y:S01]  /*cf50*/  MUFU.EX2 R40, R40 ;  /* 0x0000002800287308 */ /* 0x000fe20000000800 */
[----:B------:R-:W-:Y:S02]  /*cf60*/  FFMA.FTZ R109, R27, c[0x0][0x23c], -R5 ;  /* 0x00008f001b6d7a23 */ /* 0x000fe40000010805 */
[C---:B---3--:R-:W-:Y:S01]  /*cf70*/  HMMA.16816.F32.BF16 R76, R88.reuse, R92, R76 ;  /* 0x0000005c584c723c */ /* 0x048fe2000004184c */
[----:B------:R-:W2:Y:S03]  /*cf80*/  LDSM.16.MT88.4 R24, [R150+0x7000] ;  /* 0x007000009618783b */ /* 0x000ea60000004200 */
[----:B------:R-:W-:Y:S02]  /*cf90*/  FFMA.FTZ R111, R28, c[0x0][0x23c], -R103 ;  /* 0x00008f001c6f7a23 */ /* 0x000fe40000010867 */
[----:B------:R-:W-:Y:S01]  /*cfa0*/  FADD.FTZ R117, R117, R116 ;  /* 0x0000007475757221 */ /* 0x000fe20000010000 */
[----:B------:R-:W-:Y:S01]  /*cfb0*/  MUFU.EX2 R108, R108 ;  /* 0x0000006c006c7308 */ /* 0x000fe20000000800 */
[C---:B------:R-:W-:Y:S04]  /*cfc0*/  HMMA.16816.F32.BF16 R80, R88.reuse, R94, R80 ;  /* 0x0000005e5850723c */ /* 0x040fe80000041850 */
[----:B------:R-:W-:Y:S01]  /*cfd0*/  FFMA.FTZ R92, R35, c[0x0][0x23c], -R5 ;  /* 0x00008f00235c7a23 */ /* 0x000fe20000010805 */
[----:B-1----:R-:W-:Y:S01]  /*cfe0*/  F2FP.BF16.PACK_AB R22, R126, R127 ;  /* 0x0000007f7e16723e */ /* 0x002fe200000010ff */
[----:B------:R-:W-:Y:S02]  /*cff0*/  FADD.FTZ R121, R121, R118 ;  /* 0x0000007679797221 */ /* 0x000fe40000010000 */
[C---:B-----5:R-:W-:Y:S01]  /*d000*/  HMMA.16816.F32.BF16 R16, R88.reuse, R96, R16 ;  /* 0x000000605810723c */ /* 0x060fe20000041810 */
[----:B------:R-:W1:Y:S03]  /*d010*/  MUFU.EX2 R109, R109 ;  /* 0x0000006d006d7308 */ /* 0x000e660000000800 */
[----:B------:R-:W-:Y:S03]  /*d020*/  FADD.FTZ R114, R114, R121 ;  /* 0x0000007972727221 */ /* 0x000fe60000010000 */
[----:B------:R-:W-:Y:S01]  /*d030*/  FFMA.FTZ R96, R29, c[0x0][0x23c], -R103 ;  /* 0x00008f001d607a23 */ /* 0x000fe20000010867 */
[----:B------:R-:W-:Y:S01]  /*d040*/  HMMA.16816.F32.BF16 R84, R88, R98, R84 ;  /* 0x000000625854723c */ /* 0x000fe20000041854 */
[----:B------:R-:W3:Y:S02]  /*d050*/  LDSM.16.MT88.4 R88, [R149+0x7000] ;  /* 0x007000009558783b */ /* 0x000ee40000004200 */
[----:B------:R-:W-:Y:S01]  /*d060*/  MUFU.EX2 R111, R111 ;  /* 0x0000006f006f7308 */ /* 0x000fe20000000800 */
[--C-:B------:R-:W-:Y:S02]  /*d070*/  FFMA.FTZ R97, R30, c[0x0][0x23c], -R5.reuse ;  /* 0x00008f001e617a23 */ /* 0x100fe40000010805 */
[----:B------:R-:W-:Y:S02]  /*d080*/  FADD.FTZ R114, R115, R114 ;  /* 0x0000007273727221 */ /* 0x000fe40000010000 */
[----:B------:R-:W-:Y:S02]  /*d090*/  FFMA.FTZ R98, R31, c[0x0][0x23c], -R5 ;  /* 0x00008f001f627a23 */ /* 0x000fe40000010805 */
[----:B------:R-:W5:Y:S02]  /*d0a0*/  LDSM.16.MT88.4 R28, [R148+0x7000] ;  /* 0x00700000941c783b */ /* 0x000f640000004200 */
[----:B------:R-:W-:Y:S01]  /*d0b0*/  FADD.FTZ R127, R127, R114 ;  /* 0x000000727f7f7221 */ /* 0x000fe20000010000 */
[----:B------:R-:W2:Y:S03]  /*d0c0*/  MUFU.EX2 R96, R96 ;  /* 0x0000006000607308 */ /* 0x000ea60000000800 */
[----:B------:R-:W-:Y:S01]  /*d0d0*/  FADD.FTZ R126, R126, R127 ;  /* 0x0000007f7e7e7221 */ /* 0x000fe20000010000 */
[----:B-1----:R-:W-:Y:S06]  /*d0e0*/  F2FP.BF16.PACK_AB R23, R109, R108 ;  /* 0x0000006c6d17723e */ /* 0x002fec00000010ff */
[----:B------:R-:W-:Y:S01]  /*d0f0*/  MUFU.EX2 R97, R97 ;  /* 0x0000006100617308 */ /* 0x000fe20000000800 */
[C---:B----4-:R-:W-:Y:S07]  /*d100*/  HMMA.16816.F32.BF16 R8, R20.reuse, R104, R8 ;  /* 0x000000681408723c */ /* 0x050fee0000041808 */
[--C-:B------:R-:W-:Y:S01]  /*d110*/  FFMA.FTZ R104, R32, c[0x0][0x23c], -R103.reuse ;  /* 0x00008f0020687a23 */ /* 0x100fe20000010867 */
[C---:B------:R-:W-:Y:S01]  /*d120*/  HMMA.16816.F32.BF16 R68, R20.reuse, R106, R68 ;  /* 0x0000006a1444723c */ /* 0x040fe20000041844 */
[----:B------:R-:W1:Y:S03]  /*d130*/  MUFU.EX2 R98, R98 ;  /* 0x0000006200627308 */ /* 0x000e660000000800 */
[----:B------:R-:W-:Y:S03]  /*d140*/  FFMA.FTZ R105, R33, c[0x0][0x23c], -R103 ;  /* 0x00008f0021697a23 */ /* 0x000fe60000010867 */
[--C-:B------:R-:W-:Y:S01]  /*d150*/  FFMA.FTZ R106, R34, c[0x0][0x23c], -R5.reuse ;  /* 0x00008f00226a7a23 */ /* 0x100fe20000010805 */
[C---:B--2---:R-:W-:Y:S01]  /*d160*/  HMMA.16816.F32.BF16 R72, R20.reuse, R24, R72 ;  /* 0x000000181448723c */ /* 0x044fe20000041848 */
[----:B------:R-:W-:Y:S02]  /*d170*/  LDSM.16.MT88.4 R32, [R150+0x7800] ;  /* 0x007800009620783b */ /* 0x000fe40000004200 */
[----:B------:R-:W-:Y:S01]  /*d180*/  MUFU.EX2 R104, R104 ;  /* 0x0000006800687308 */ /* 0x000fe20000000800 */
[----:B------:R-:W-:Y:S04]  /*d190*/  FFMA.FTZ R107, R39, c[0x0][0x23c], -R5 ;  /* 0x00008f00276b7a23 */ /* 0x000fe80000010805 */
[C---:B------:R-:W-:Y:S01]  /*d1a0*/  HMMA.16816.F32.BF16 R12, R20.reuse, R26, R12 ;  /* 0x0000001a140c723c */ /* 0x040fe2000004180c */
[----:B------:R-:W2:Y:S04]  /*d1b0*/  LDSM.16.MT88.4 R24, [R152+0x7800] ;  /* 0x007800009818783b */ /* 0x000ea80000004200 */
[----:B------:R-:W4:Y:S03]  /*d1c0*/  MUFU.EX2 R105, R105 ;  /* 0x0000006900697308 */ /* 0x000f260000000800 */
[C---:B---3--:R-:W-:Y:S07]  /*d1d0*/  HMMA.16816.F32.BF16 R76, R20.reuse, R88, R76 ;  /* 0x00000058144c723c */ /* 0x048fee000004184c */
[----:B------:R3:W-:Y:S01]  /*d1e0*/  MUFU.EX2 R89, R92 ;  /* 0x0000005c00597308 */ /* 0x0007e20000000800 */
[C---:B------:R-:W-:Y:S04]  /*d1f0*/  HMMA.16816.F32.BF16 R80, R20.reuse, R90, R80 ;  /* 0x0000005a1450723c */ /* 0x040fe80000041850 */
[--C-:B------:R-:W-:Y:S03]  /*d200*/  FFMA.FTZ R88, R36, c[0x0][0x23c], -R103.reuse ;  /* 0x00008f0024587a23 */ /* 0x100fe60000010867 */
[----:B------:R-:W-:Y:S01]  /*d210*/  FFMA.FTZ R91, R37, c[0x0][0x23c], -R103 ;  /* 0x00008f00255b7a23 */ /* 0x000fe20000010867 */
[C---:B-----5:R-:W-:Y:S01]  /*d220*/  HMMA.16816.F32.BF16 R16, R20.reuse, R28, R16 ;  /* 0x0000001c1410723c */ /* 0x060fe20000041810 */
[----:B------:R-:W5:Y:S03]  /*d230*/  MUFU.EX2 R106, R106 ;  /* 0x0000006a006a7308 */ /* 0x000f660000000800 */
[--C-:B------:R-:W-:Y:S02]  /*d240*/  FFMA.FTZ R90, R38, c[0x0][0x23c], -R5.reuse ;  /* 0x00008f00265a7a23 */ /* 0x100fe40000010805 */
[----:B------:R-:W-:Y:S01]  /*d250*/  LDSM.16.MT88.4 R36, [R148+0x8000] ;  /* 0x008000009424783b */ /* 0x000fe20000004200 */
[----:B------:R-:W-:Y:S01]  /*d260*/  FFMA.FTZ R5, R67, c[0x0][0x23c], -R5 ;  /* 0x00008f0043057a23 */ /* 0x000fe20000010805 */
[----:B------:R-:W-:Y:S03]  /*d270*/  HMMA.16816.F32.BF16 R84, R20, R30, R84 ;  /* 0x0000001e1454723c */ /* 0x000fe60000041854 */
[----:B------:R-:W-:Y:S01]  /*d280*/  MUFU.EX2 R88, R88 ;  /* 0x0000005800587308 */ /* 0x000fe20000000800 */
[----:B------:R-:W-:Y:S02]  /*d290*/  FFMA.FTZ R103, R65, c[0x0][0x23c], -R103 ;  /* 0x00008f0041677a23 */ /* 0x000fe40000010867 */
[----:B------:R-:W2:Y:S01]  /*d2a0*/  LDSM.16.MT88.4 R28, [R149+0x7800] ;  /* 0x00780000951c783b */ /* 0x000ea20000004200 */
[----:B------:R-:W-:Y:S01]  /*d2b0*/  F2FP.BF16.PACK_AB R20, R96, R111 ;  /* 0x0000006f6014723e */ /* 0x000fe200000010ff */
[----:B------:R-:W-:Y:S01]  /*d2c0*/  FADD.FTZ R111, R111, R126 ;  /* 0x0000007e6f6f7221 */ /* 0x000fe20000010000 */
[----:B-1----:R-:W-:Y:S03]  /*d2d0*/  F2FP.BF16.PACK_AB R21, R98, R97 ;  /* 0x000000616215723e */ /* 0x002fe600000010ff */
[----:B----4-:R-:W-:Y:S01]  /*d2e0*/  F2FP.BF16.PACK_AB R22, R105, R104 ;  /* 0x000000686916723e */ /* 0x010fe200000010ff */
[----:B------:R-:W-:Y:S01]  /*d2f0*/  FADD.FTZ R111, R96, R111 ;  /* 0x0000006f606f7221 */ /* 0x000fe20000010000 */
[----:B---3--:R-:W-:Y:S01]  /*d300*/  LDSM.16.MT88.4 R92, [R150+0x9800] ;  /* 0x00980000965c783b */ /* 0x008fe20000004200 */
[----:B------:R-:W1:Y:S01]  /*d310*/  MUFU.EX2 R91, R91 ;  /* 0x0000005b005b7308 */ /* 0x000e620000000800 */
[----:B-----5:R-:W-:Y:S01]  /*d320*/  F2FP.BF16.PACK_AB R23, R89, R106 ;  /* 0x0000006a5917723e */ /* 0x020fe200000010ff */
[----:B------:R-:W-:Y:S04]  /*d330*/  FADD.FTZ R104, R104, R111 ;  /* 0x0000006f68687221 */ /* 0x000fe80000010000 */
[----:B------:R-:W-:Y:S02]  /*d340*/  FADD.FTZ R105, R105, R104 ;  /* 0x0000006869697221 */ /* 0x000fe40000010000 */
[C---:B--2---:R-:W-:Y:S02]  /*d350*/  HMMA.16816.F32.BF16 R8, R20.reuse, R24, R8 ;  /* 0x000000181408723c */ /* 0x044fe40000041808 */
[----:B------:R-:W-:Y:S06]  /*d360*/  MUFU.EX2 R90, R90 ;  /* 0x0000005a005a7308 */ /* 0x000fec0000000800 */
[C---:B------:R-:W-:Y:S01]  /*d370*/  HMMA.16816.F32.BF16 R68, R20.reuse, R26, R68 ;  /* 0x0000001a1444723c */ /* 0x040fe20000041844 */
[----:B------:R-:W2:Y:S03]  /*d380*/  LDSM.16.MT88.4 R24, [R148+0x7800] ;  /* 0x007800009418783b */ /* 0x000ea60000004200 */
[----:B------:R-:W3:Y:S04]  /*d390*/  MUFU.EX2 R107, R107 ;  /* 0x0000006b006b7308 */ /* 0x000ee80000000800 */
[C---:B------:R-:W-:Y:S06]  /*d3a0*/  HMMA.16816.F32.BF16 R72, R20.reuse, R32, R72 ;  /* 0x000000201448723c */ /* 0x040fec0000041848 */
[----:B------:R-:W4:Y:S02]  /*d3b0*/  MUFU.EX2 R41, R41 ;  /* 0x0000002900297308 */ /* 0x000f240000000800 */
[C---:B------:R-:W-:Y:S01]  /*d3c0*/  HMMA.16816.F32.BF16 R12, R20.reuse, R34, R12 ;  /* 0x00000022140c723c */ /* 0x040fe2000004180c */
[----:B------:R-:W5:Y:S07]  /*d3d0*/  LDSM.16.MT88.4 R32, [R152+0x8000] ;  /* 0x008000009820783b */ /* 0x000f6e0000004200 */
[----:B------:R-:W-:Y:S01]  /*d3e0*/  MUFU.EX2 R42, R42 ;  /* 0x0000002a002a7308 */ /* 0x000fe20000000800 */
[C---:B------:R-:W-:Y:S08]  /*d3f0*/  HMMA.16816.F32.BF16 R76, R20.reuse, R28, R76 ;  /* 0x0000001c144c723c */ /* 0x040ff0000004184c */
[C---:B------:R-:W-:Y:S01]  /*d400*/  HMMA.16816.F32.BF16 R80, R20.reuse, R30, R80 ;  /* 0x0000001e1450723c */ /* 0x040fe20000041850 */
[----:B------:R-:W3:Y:S01]  /*d410*/  MUFU.EX2 R43, R43 ;  /* 0x0000002b002b7308 */ /* 0x000ee20000000800 */
[----:B------:R-:W5:Y:S06]  /*d420*/  LDSM.16.MT88.4 R28, [R150+0x8000] ;  /* 0x00800000961c783b */ /* 0x000f6c0000004200 */
[C---:B--2---:R-:W-:Y:S03]  /*d430*/  HMMA.16816.F32.BF16 R16, R20.reuse, R24, R16 ;  /* 0x000000181410723c */ /* 0x044fe60000041810 */
[----:B------:R-:W-:Y:S05]  /*d440*/  MUFU.EX2 R44, R44 ;  /* 0x0000002c002c7308 */ /* 0x000fea0000000800 */
[----:B------:R-:W-:Y:S01]  /*d450*/  HMMA.16816.F32.BF16 R84, R20, R26, R84 ;  /* 0x0000001a1454723c */ /* 0x000fe20000041854 */
[----:B------:R-:W2:Y:S04]  /*d460*/  LDSM.16.MT88.4 R24, [R149+0x8000] ;  /* 0x008000009518783b */ /* 0x000ea80000004200 */
[----:B------:R-:W2:Y:S02]  /*d470*/  MUFU.EX2 R45, R45 ;  /* 0x0000002d002d7308 */ /* 0x000ea40000000800 */
[----:B-1----:R-:W-:Y:S01]  /*d480*/  F2FP.BF16.PACK_AB R20, R91, R88 ;  /* 0x000000585b14723e */ /* 0x002fe200000010ff */
[----:B------:R-:W-:Y:S01]  /*d490*/  FADD.FTZ R88, R88, R105 ;  /* 0x0000006958587221 */ /* 0x000fe20000010000 */
[----:B---3--:R-:W-:Y:S03]  /*d4a0*/  F2FP.BF16.PACK_AB R21, R107, R90 ;  /* 0x0000005a6b15723e */ /* 0x008fe600000010ff */
[----:B----4-:R-:W-:Y:S01]  /*d4b0*/  F2FP.BF16.PACK_AB R22, R41, R40 ;  /* 0x000000282916723e */ /* 0x010fe200000010ff */
[----:B------:R-:W-:Y:S01]  /*d4c0*/  FADD.FTZ R91, R91, R88 ;  /* 0x000000585b5b7221 */ /* 0x000fe20000010000 */
[----:B------:R-:W-:Y:S01]  /*d4d0*/  F2FP.BF16.PACK_AB R23, R43, R42 ;  /* 0x0000002a2b17723e */ /* 0x000fe200000010ff */
[----:B------:R-:W-:Y:S02]  /*d4e0*/  MUFU.EX2 R46, R46 ;  /* 0x0000002e002e7308 */ /* 0x000fe40000000800 */
[----:B------:R-:W-:Y:S04]  /*d4f0*/  FADD.FTZ R40, R40, R91 ;  /* 0x0000005b28287221 */ /* 0x000fe80000010000 */
[C---:B-----5:R-:W-:Y:S03]  /*d500*/  HMMA.16816.F32.BF16 R8, R20.reuse, R32, R8 ;  /* 0x000000201408723c */ /* 0x060fe60000041808 */
[----:B------:R-:W-:Y:S01]  /*d510*/  FADD.FTZ R41, R41, R40 ;  /* 0x0000002829297221 */ /* 0x000fe20000010000 */
[----:B------:R-:W1:Y:S04]  /*d520*/  MUFU.EX2 R47, R47 ;  /* 0x0000002f002f7308 */ /* 0x000e680000000800 */
[C---:B------:R-:W-:Y:S01]  /*d530*/  HMMA.16816.F32.BF16 R68, R20.reuse, R34, R68 ;  /* 0x000000221444723c */ /* 0x040fe20000041844 */
[----:B------:R-:W-:Y:S05]  /*d540*/  LDSM.16.MT88.4 R32, [R149+0x8800] ;  /* 0x008800009520783b */ /* 0x000fea0000004200 */
[----:B------:R-:W-:Y:S02]  /*d550*/  MUFU.EX2 R3, R3 ;  /* 0x0000000300037308 */ /* 0x000fe40000000800 */
[C---:B------:R-:W-:Y:S08]  /*d560*/  HMMA.16816.F32.BF16 R72, R20.reuse, R28, R72 ;  /* 0x0000001c1448723c */ /* 0x040ff00000041848 */
[C---:B------:R-:W-:Y:S01]  /*d570*/  HMMA.16816.F32.BF16 R12, R20.reuse, R30, R12 ;  /* 0x0000001e140c723c */ /* 0x040fe2000004180c */
[----:B------:R-:W3:Y:S01]  /*d580*/  LDSM.16.MT88.4 R28, [R152+0x8800] ;  /* 0x00880000981c783b */ /* 0x000ee20000004200 */
[----:B------:R-:W4:Y:S06]  /*d590*/  MUFU.EX2 R48, R48 ;  /* 0x0000003000307308 */ /* 0x000f2c0000000800 */
[C---:B--2---:R-:W-:Y:S04]  /*d5a0*/  HMMA.16816.F32.BF16 R76, R20.reuse, R24, R76 ;  /* 0x00000018144c723c */ /* 0x044fe8000004184c */
[----:B------:R-:W-:Y:S04]  /*d5b0*/  MUFU.EX2 R49, R49 ;  /* 0x0000003100317308 */ /* 0x000fe80000000800 */
[C---:B------:R-:W-:Y:S01]  /*d5c0*/  HMMA.16816.F32.BF16 R80, R20.reuse, R26, R80 ;  /* 0x0000001a1450723c */ /* 0x040fe20000041850 */
[----:B------:R-:W2:Y:S05]  /*d5d0*/  LDSM.16.MT88.4 R24, [R150+0x8800] ;  /* 0x008800009618783b */ /* 0x000eaa0000004200 */
[----:B------:R-:W5:Y:S02]  /*d5e0*/  MUFU.EX2 R50, R50 ;  /* 0x0000003200327308 */ /* 0x000f640000000800 */
[C---:B------:R-:W-:Y:S08]  /*d5f0*/  HMMA.16816.F32.BF16 R16, R20.reuse, R36, R16 ;  /* 0x000000241410723c */ /* 0x040ff00000041810 */
[----:B------:R-:W-:Y:S01]  /*d600*/  HMMA.16816.F32.BF16 R84, R20, R38, R84 ;  /* 0x000000261454723c */ /* 0x000fe20000041854 */
[----:B------:R-:W2:Y:S01]  /*d610*/  LDSM.16.MT88.4 R36, [R148+0x8800] ;  /* 0x008800009424783b */ /* 0x000ea20000004200 */
[----:B------:R-:W-:Y:S05]  /*d620*/  MUFU.EX2 R51, R51 ;  /* 0x0000003300337308 */ /* 0x000fea0000000800 */
[----:B------:R-:W-:Y:S02]  /*d630*/  F2FP.BF16.PACK_AB R20, R45, R44 ;  /* 0x0000002c2d14723e */ /* 0x000fe400000010ff */
[----:B-1----:R-:W-:Y:S03]  /*d640*/  F2FP.BF16.PACK_AB R21, R47, R46 ;  /* 0x0000002e2f15723e */ /* 0x002fe600000010ff */
[----:B----4-:R-:W-:Y:S01]  /*d650*/  F2FP.BF16.PACK_AB R22, R48, R3 ;  /* 0x000000033016723e */ /* 0x010fe200000010ff */
[----:B------:R-:W1:Y:S01]  /*d660*/  MUFU.EX2 R52, R52 ;  /* 0x0000003400347308 */ /* 0x000e620000000800 */
[----:B-----5:R-:W-:Y:S07]  /*d670*/  F2FP.BF16.PACK_AB R23, R50, R49 ;  /* 0x000000313217723e */ /* 0x020fee00000010ff */
[C---:B---3--:R-:W-:Y:S02]  /*d680*/  HMMA.16816.F32.BF16 R8, R20.reuse, R28, R8 ;  /* 0x0000001c1408723c */ /* 0x048fe40000041808 */
[----:B------:R-:W-:Y:S06]  /*d690*/  MUFU.EX2 R53, R53 ;  /* 0x0000003500357308 */ /* 0x000fec0000000800 */
[C---:B------:R-:W-:Y:S01]  /*d6a0*/  HMMA.16816.F32.BF16 R68, R20.reuse, R30, R68 ;  /* 0x0000001e1444723c */ /* 0x040fe20000041844 */
[----:B------:R-:W-:Y:S03]  /*d6b0*/  LDSM.16.MT88.4 R28, [R150+0x9000] ;  /* 0x00900000961c783b */ /* 0x000fe60000004200 */
[----:B------:R-:W3:Y:S04]  /*d6c0*/  MUFU.EX2 R100, R100 ;  /* 0x0000006400647308 */ /* 0x000ee80000000800 */
[C---:B--2---:R-:W-:Y:S06]  /*d6d0*/  HMMA.16816.F32.BF16 R72, R20.reuse, R24, R72 ;  /* 0x000000181448723c */ /* 0x044fec0000041848 */
[----:B------:R-:W-:Y:S02]  /*d6e0*/  MUFU.EX2 R54, R54 ;  /* 0x0000003600367308 */ /* 0x000fe40000000800 */
[C---:B------:R-:W-:Y:S01]  /*d6f0*/  HMMA.16816.F32.BF16 R12, R20.reuse, R26, R12 ;  /* 0x0000001a140c723c */ /* 0x040fe2000004180c */
[----:B------:R-:W2:Y:S07]  /*d700*/  LDSM.16.MT88.4 R24, [R152+0x9000] ;  /* 0x009000009818783b */ /* 0x000eae0000004200 */
[C---:B------:R-:W-:Y:S01]  /*d710*/  HMMA.16816.F32.BF16 R76, R20.reuse, R32, R76 ;  /* 0x00000020144c723c */ /* 0x040fe2000004184c */
[----:B------:R-:W4:Y:S07]  /*d720*/  MUFU.EX2 R55, R55 ;  /* 0x0000003700377308 */ /* 0x000f2e0000000800 */
[C---:B------:R-:W-:Y:S01]  /*d730*/  HMMA.16816.F32.BF16 R80, R20.reuse, R34, R80 ;  /* 0x000000221450723c */ /* 0x040fe20000041850 */
[----:B------:R-:W5:Y:S02]  /*d740*/  LDSM.16.MT88.4 R32, [R149+0x9000] ;  /* 0x009000009520783b */ /* 0x000f640000004200 */
[----:B------:R-:W-:Y:S05]  /*d750*/  MUFU.EX2 R56, R56 ;  /* 0x0000003800387308 */ /* 0x000fea0000000800 */
[C---:B------:R-:W-:Y:S05]  /*d760*/  HMMA.16816.F32.BF16 R16, R20.reuse, R36, R16 ;  /* 0x000000241410723c */ /* 0x040fea0000041810 */
[----:B------:R-:W2:Y:S03]  /*d770*/  MUFU.EX2 R57, R57 ;  /* 0x0000003900397308 */ /* 0x000ea60000000800 */
[----:B------:R-:W-:Y:S01]  /*d780*/  HMMA.16816.F32.BF16 R84, R20, R38, R84 ;  /* 0x000000261454723c */ /* 0x000fe20000041854 */
[----:B------:R-:W5:Y:S06]  /*d790*/  LDSM.16.MT88.4 R36, [R148+0x9000] ;  /* 0x009000009424783b */ /* 0x000f6c0000004200 */
[----:B-1----:R-:W-:Y:S01]  /*d7a0*/  F2FP.BF16.PACK_AB R20, R52, R51 ;  /* 0x000000333414723e */ /* 0x002fe200000010ff */
[----:B------:R-:W-:Y:S01]  /*d7b0*/  MUFU.EX2 R58, R58 ;  /* 0x0000003a003a7308 */ /* 0x000fe20000000800 */
[----:B---3--:R-:W-:Y:S03]  /*d7c0*/  F2FP.BF16.PACK_AB R21, R100, R53 ;  /* 0x000000356415723e */ /* 0x008fe600000010ff */
[----:B----4-:R-:W-:Y:S06]  /*d7d0*/  F2FP.BF16.PACK_AB R22, R55, R54 ;  /* 0x000000363716723e */ /* 0x010fec00000010ff */
[----:B------:R-:W1:Y:S01]  /*d7e0*/  MUFU.EX2 R59, R59 ;  /* 0x0000003b003b7308 */ /* 0x000e620000000800 */
[----:B--2---:R-:W-:Y:S07]  /*d7f0*/  F2FP.BF16.PACK_AB R23, R57, R56 ;  /* 0x000000383917723e */ /* 0x004fee00000010ff */
[C---:B------:R-:W-:Y:S02]  /*d800*/  HMMA.16816.F32.BF16 R8, R20.reuse, R24, R8 ;  /* 0x000000181408723c */ /* 0x040fe40000041808 */
[----:B------:R-:W-:Y:S06]  /*d810*/  MUFU.EX2 R60, R60 ;  /* 0x0000003c003c7308 */ /* 0x000fec0000000800 */
[C---:B------:R-:W-:Y:S01]  /*d820*/  HMMA.16816.F32.BF16 R68, R20.reuse, R26, R68 ;  /* 0x0000001a1444723c */ /* 0x040fe20000041844 */
[----:B------:R-:W2:Y:S03]  /*d830*/  LDSM.16.MT88.4 R24, [R152+0x9800] ;  /* 0x009800009818783b */ /* 0x000ea60000004200 */
[----:B------:R-:W3:Y:S04]  /*d840*/  MUFU.EX2 R7, R7 ;  /* 0x0000000700077308 */ /* 0x000ee80000000800 */
[C---:B------:R-:W-:Y:S06]  /*d850*/  HMMA.16816.F32.BF16 R72, R20.reuse, R28, R72 ;  /* 0x0000001c1448723c */ /* 0x040fec0000041848 */
[----:B------:R-:W-:Y:S01]  /*d860*/  MUFU.EX2 R61, R61 ;  /* 0x0000003d003d7308 */ /* 0x000fe20000000800 */
[----:B------:R-:W-:Y:S01]  /*d870*/  FADD.FTZ R28, R112, R117 ;  /* 0x00000075701c7221 */ /* 0x000fe20000010000 */
[C---:B------:R-:W-:Y:S04]  /*d880*/  HMMA.16816.F32.BF16 R12, R20.reuse, R30, R12 ;  /* 0x0000001e140c723c */ /* 0x040fe8000004180c */
[----:B------:R-:W-:Y:S04]  /*d890*/  FADD.FTZ R28, R113, R28 ;  /* 0x0000001c711c7221 */ /* 0x000fe80000010000 */
[----:B------:R-:W4:Y:S01]  /*d8a0*/  MUFU.EX2 R62, R103 ;  /* 0x00000067003e7308 */ /* 0x000f220000000800 */
[C---:B-----5:R-:W-:Y:S03]  /*d8b0*/  HMMA.16816.F32.BF16 R76, R20.reuse, R32, R76 ;  /* 0x00000020144c723c */ /* 0x060fe6000004184c */
[----:B------:R-:W-:Y:S05]  /*d8c0*/  FADD.FTZ R29, R125, R28 ;  /* 0x0000001c7d1d7221 */ /* 0x000fea0000010000 */
[C---:B------:R-:W-:Y:S01]  /*d8d0*/  HMMA.16816.F32.BF16 R80, R20.reuse, R34, R80 ;  /* 0x000000221450723c */ /* 0x040fe20000041850 */
[----:B------:R-:W-:Y:S03]  /*d8e0*/  MUFU.EX2 R6, R66 ;  /* 0x0000004200067308 */ /* 0x000fe60000000800 */
[----:B------:R-:W-:Y:S04]  /*d8f0*/  FADD.FTZ R29, R128, R29 ;  /* 0x0000001d801d7221 */ /* 0x000fe80000010000 */
[C---:B------:R-:W-:Y:S03]  /*d900*/  HMMA.16816.F32.BF16 R16, R20.reuse, R36, R16 ;  /* 0x000000241410723c */ /* 0x040fe60000041810 */
[----:B------:R-:W5:Y:S01]  /*d910*/  MUFU.EX2 R5, R5 ;  /* 0x0000000500057308 */ /* 0x000f620000000800 */
[----:B------:R-:W-:Y:S02]  /*d920*/  FADD.FTZ R32, R108, R29 ;  /* 0x0000001d6c207221 */ /* 0x000fe40000010000 */
[----:B------:R-:W2:Y:S02]  /*d930*/  LDSM.16.MT88.4 R28, [R149+0x9800] ;  /* 0x00980000951c783b */ /* 0x000ea40000004200 */
[----:B------:R-:W-:Y:S04]  /*d940*/  HMMA.16816.F32.BF16 R84, R20, R38, R84 ;  /* 0x000000261454723c */ /* 0x000fe80000041854 */
[----:B------:R-:W-:Y:S03]  /*d950*/  FADD.FTZ R32, R109, R32 ;  /* 0x000000206d207221 */ /* 0x000fe60000010000 */
[----:B-1----:R-:W-:Y:S01]  /*d960*/  F2FP.BF16.PACK_AB R20, R59, R58 ;  /* 0x0000003a3b14723e */ /* 0x002fe200000010ff */
[----:B------:R-:W-:Y:S01]  /*d970*/  FADD.FTZ R33, R97, R32 ;  /* 0x0000002061217221 */ /* 0x000fe20000010000 */
[----:B---3--:R-:W-:Y:S03]  /*d980*/  F2FP.BF16.PACK_AB R21, R7, R60 ;  /* 0x0000003c0715723e */ /* 0x008fe600000010ff */
[----:B----4-:R-:W-:Y:S01]  /*d990*/  F2FP.BF16.PACK_AB R22, R62, R61 ;  /* 0x0000003d3e16723e */ /* 0x010fe200000010ff */
[----:B------:R-:W-:Y:S04]  /*d9a0*/  FADD.FTZ R33, R98, R33 ;  /* 0x0000002162217221 */ /* 0x000fe80000010000 */
[----:B------:R-:W-:Y:S01]  /*d9b0*/  FADD.FTZ R106, R106, R33 ;  /* 0x000000216a6a7221 */ /* 0x000fe20000010000 */
[----:B-----5:R-:W-:Y:S03]  /*d9c0*/  F2FP.BF16.PACK_AB R23, R5, R6 ;  /* 0x000000060517723e */ /* 0x020fe600000010ff */
[----:B------:R-:W-:Y:S04]  /*d9d0*/  FADD.FTZ R89, R89, R106 ;  /* 0x0000006a59597221 */ /* 0x000fe80000010000 */
[----:B------:R-:W-:Y:S01]  /*d9e0*/  FADD.FTZ R90, R90, R89 ;  /* 0x000000595a5a7221 */ /* 0x000fe20000010000 */
[C---:B--2---:R-:W-:Y:S01]  /*d9f0*/  HMMA.16816.F32.BF16 R96, R20.reuse, R24, R8 ;  /* 0x000000181460723c */ /* 0x044fe20000041808 */
[----:B------:R-:W1:Y:S02]  /*da00*/  LDSM.16.MT88.4 R8, [R148+0x9800] ;  /* 0x009800009408783b */ /* 0x000e640000004200 */
[----:B------:R-:W-:Y:S04]  /*da10*/  FADD.FTZ R107, R107, R90 ;  /* 0x0000005a6b6b7221 */ /* 0x000fe80000010000 */
[----:B------:R-:W-:Y:S01]  /*da20*/  FADD.FTZ R42, R42, R107 ;  /* 0x0000006b2a2a7221 */ /* 0x000fe20000010000 */
[C---:B------:R-:W-:Y:S04]  /*da30*/  HMMA.16816.F32.BF16 R68, R20.reuse, R26, R68 ;  /* 0x0000001a1444723c */ /* 0x040fe80000041844 */
[----:B------:R-:W-:Y:S04]  /*da40*/  FADD.FTZ R43, R43, R42 ;  /* 0x0000002a2b2b7221 */ /* 0x000fe80000010000 */
[C---:B------:R-:W-:Y:S08]  /*da50*/  HMMA.16816.F32.BF16 R72, R20.reuse, R92, R72 ;  /* 0x0000005c1448723c */ /* 0x040ff00000041848 */
[C---:B------:R-:W-:Y:S07]  /*da60*/  HMMA.16816.F32.BF16 R92, R20.reuse, R94, R12 ;  /* 0x0000005e145c723c */ /* 0x040fee000004180c */
        /* <DEDUP_REMOVED lines=16> */
[----:B------:R-:W-:Y:S01]  /*db70*/  FADD.FTZ R54, R54, R3 ;  /* 0x0000000336367221 */ /* 0x000fe20000010000 */
[----:B------:R-:W-:Y:S01]  /*db80*/  MOV R3, R0 ;  /* 0x0000000000037202 */ /* 0x000fe20000000f00 */
[----:B------:R-:W-:Y:S03]  /*db90*/  FADD.FTZ R56, R56, R13 ;  /* 0x0000000d38387221 */ /* 0x000fe60000010000 */
        /* <DEDUP_REMOVED lines=11> */
.L_x_5827:
[----:B------:R-:W1:Y:S01]  /*dc50*/  SHFL.BFLY PT, R4, R179, 0x2, 0x1f ;  /* 0x0c401f00b3047f89 */ /* 0x000e6200000e0000 */
[----:B------:R-:W-:Y:S01]  /*dc60*/  MOV R10, 0x3f800000 ;  /* 0x3f800000000a7802 */ /* 0x000fe20000000f00 */
[----:B------:R-:W-:Y:S01]  /*dc70*/  BSSY B0, `(.L_x_5832) ;  /* 0x000009a000007945 */ /* 0x000fe20003800000 */
[----:B------:R-:W-:Y:S01]  /*dc80*/  MOV R9, 0x3f800000 ;  /* 0x3f80000000097802 */ /* 0x000fe20000000f00 */
[----:B------:R-:W2:Y:S01]  /*dc90*/  SHFL.BFLY PT, R3, R178, 0x2, 0x1f ;  /* 0x0c401f00b2037f89 */ /* 0x000ea200000e0000 */
[----:B------:R-:W-:-:S03]  /*dca0*/  IADD3 R45, -R168, RZ, RZ ;  /* 0x000000ffa82d7210 */ /* 0x000fc60007ffe1ff */
[----:B------:R-:W-:Y:S06]  /*dcb0*/  BAR.SYNC.DEFER_BLOCKING 0x0 ;  /* 0x0000000000007b1d */ /* 0x000fec0000010000 */
[----:B------:R-:W3:Y:S01]  /*dcc0*/  S2R R44, SR_CTAID.Z ;  /* 0x00000000002c7919 */ /* 0x000ee20000002700 */
[----:B-1----:R-:W-:-:S03]  /*dcd0*/  FADD.FTZ R7, R4, R179 ;  /* 0x000000b304077221 */ /* 0x002fc60000010000 */
[----:B------:R-:W1:Y:S01]  /*dce0*/  S2R R4, SR_TID.X ;  /* 0x0000000000047919 */ /* 0x000e620000002100 */
[----:B--2---:R-:W-:-:S03]  /*dcf0*/  FADD.FTZ R14, R3, R178 ;  /* 0x000000b2030e7221 */ /* 0x004fc60000010000 */
[----:B------:R-:W2:Y:S04]  /*dd00*/  SHFL.BFLY PT, R6, R7, 0x1, 0x1f ;  /* 0x0c201f0007067f89 */ /* 0x000ea800000e0000 */
[----:B------:R-:W4:Y:S01]  /*dd10*/  SHFL.BFLY PT, R5, R14, 0x1, 0x1f ;  /* 0x0c201f000e057f89 */ /* 0x000f2200000e0000 */
[----:B---3--:R-:W-:Y:S01]  /*dd20*/  IMAD R44, R45, c[0x0][0x1c0], R44 ;  /* 0x000070002d2c7a24 */ /* 0x008fe200078e022c */
        /* <DEDUP_REMOVED lines=9> */
[----:B------:R-:W-:Y:S02]  /*ddc0*/  LOP3.LUT R13, R13, 0xfffffff0, RZ, 0xc0, !PT ;  /* 0xfffffff00d0d7812 */ /* 0x000fe400078ec0ff */
[----:B------:R-:W-:Y:S02]  /*ddd0*/  LEA.HI R7, R7, R12, RZ, 0x3 ;  /* 0x0000000c07077211 */ /* 0x000fe400078f18ff */
[----:B------:R-:W-:Y:S01]  /*dde0*/  LEA.HI R3, R3, R4, RZ, 0x5 ;  /* 0x0000000403037211 */ /* 0x000fe200078f28ff */
[----:B------:R-:W1:Y:S01]  /*ddf0*/  @P4 MUFU.RCP R10, R6 ;  /* 0x00000006000a4308 */ /* 0x000e620000001000 */
[----:B------:R-:W-:-:S05]  /*de00*/  LOP3.LUT R7, R7, 0xfffffff8, RZ, 0xc0, !PT ;  /* 0xfffffff807077812 */ /* 0x000fca00078ec0ff */
[----:B------:R-:W-:Y:S02]  /*de10*/  IMAD.IADD R7, R12, 0x1, -R7 ;  /* 0x000000010c077824 */ /* 0x000fe400078e0a07 */
[----:B------:R-:W2:Y:S02]  /*de20*/  @P3 MUFU.RCP R9, R5 ;  /* 0x0000000500093308 */ /* 0x000ea40000001000 */
[C---:B------:R-:W-:Y:S01]  /*de30*/  IMAD.SHL.U32 R14, R7.reuse, 0x40, RZ ;  /* 0x00000040070e7824 */ /* 0x040fe200078e00ff */
[----:B------:R-:W-:-:S04]  /*de40*/  LOP3.LUT R11, R7, 0x1, RZ, 0xc0, !PT ;  /* 0x00000001070b7812 */ /* 0x000fc800078ec0ff */
[----:B------:R-:W-:Y:S01]  /*de50*/  ISETP.NE.U32.AND P0, PT, R11, 0x1, PT ;  /* 0x000000010b00780c */ /* 0x000fe20003f05070 */
[----:B-1----:R-:W-:Y:S01]  /*de60*/  FMUL.FTZ R96, R10, R96 ;  /* 0x000000600a607220 */ /* 0x002fe20000410000 */
[----:B------:R-:W-:Y:S01]  /*de70*/  LOP3.LUT R14, R14, 0x1c0, RZ, 0xc0, !PT ;  /* 0x000001c00e0e7812 */ /* 0x000fe200078ec0ff */
[C---:B------:R-:W-:Y:S01]  /*de80*/  FMUL.FTZ R97, R10.reuse, R97 ;  /* 0x000000610a617220 */ /* 0x040fe20000410000 */
[----:B------:R-:W-:Y:S01]  /*de90*/  R2P PR, R7, 0x6 ;  /* 0x0000000607007804 */ /* 0x000fe20000000000 */
[C---:B------:R-:W-:Y:S01]  /*dea0*/  FMUL.FTZ R68, R10.reuse, R68 ;  /* 0x000000440a447220 */ /* 0x040fe20000410000 */
[----:B------:R-:W-:Y:S01]  /*deb0*/  SHF.R.S32.HI R7, RZ, 0x5, R3 ;  /* 0x00000005ff077819 */ /* 0x000fe20000011403 */
[C---:B------:R-:W-:Y:S01]  /*dec0*/  FMUL.FTZ R69, R10.reuse, R69 ;  /* 0x000000450a457220 */ /* 0x040fe20000410000 */
[----:B------:R-:W-:Y:S01]  /*ded0*/  LOP3.LUT R3, R3, 0xffffffe0, RZ, 0xc0, !PT ;  /* 0xffffffe003037812 */ /* 0x000fe200078ec0ff */
[C---:B------:R-:W-:Y:S01]  /*dee0*/  FMUL.FTZ R72, R10.reuse, R72 ;  /* 0x000000480a487220 */ /* 0x040fe20000410000 */
[----:B------:R-:W1:Y:S01]  /*def0*/  @P4 MUFU.LG2 R6, R6 ;  /* 0x0000000600064308 */ /* 0x000e620000000c00 */
[C---:B------:R-:W-:Y:S01]  /*df00*/  FMUL.FTZ R73, R10.reuse, R73 ;  /* 0x000000490a497220 */ /* 0x040fe20000410000 */
[----:B------:R-:W-:Y:S01]  /*df10*/  IADD3 R3, -R3, R4, RZ ;  /* 0x0000000403037210 */ /* 0x000fe20007ffe1ff */
[C---:B------:R-:W-:Y:S01]  /*df20*/  FMUL.FTZ R92, R10.reuse, R92 ;  /* 0x0000005c0a5c7220 */ /* 0x040fe20000410000 */
[----:B------:R-:W-:Y:S01]  /*df30*/  SHF.R.S32.HI R46, RZ, 0x1f, R7 ;  /* 0x0000001fff2e7819 */ /* 0x000fe20000011407 */
[----:B------:R-:W-:-:S02]  /*df40*/  FMUL.FTZ R93, R10, R93 ;  /* 0x0000005d0a5d7220 */ /* 0x000fc40000410000 */
[C---:B------:R-:W-:Y:S01]  /*df50*/  FMUL.FTZ R76, R10.reuse, R76 ;  /* 0x0000004c0a4c7220 */ /* 0x040fe20000410000 */
[----:B------:R-:W3:Y:S01]  /*df60*/  @P3 MUFU.LG2 R5, R5 ;  /* 0x0000000500053308 */ /* 0x000ee20000000c00 */
[----:B------:R-:W-:Y:S01]  /*df70*/  FMUL.FTZ R77, R10, R77 ;  /* 0x0000004d0a4d7220 */ /* 0x000fe20000410000 */
[----:B------:R-:W-:Y:S01]  /*df80*/  LEA.HI R46, R46, R7, RZ, 0x2 ;  /* 0x000000072e2e7211 */ /* 0x000fe200078f10ff */
[C---:B------:R-:W-:Y:S02]  /*df90*/  FMUL.FTZ R80, R10.reuse, R80 ;  /* 0x000000500a507220 */ /* 0x040fe40000410000 */
[----:B------:R-:W-:Y:S01]  /*dfa0*/  FMUL.FTZ R81, R10, R81 ;  /* 0x000000510a517220 */ /* 0x000fe20000410000 */
[----:B------:R-:W-:Y:S01]  /*dfb0*/  LOP3.LUT R46, R46, 0xffffffc, RZ, 0xc0, !PT ;  /* 0x0ffffffc2e2e7812 */ /* 0x000fe200078ec0ff */
[C---:B------:R-:W-:Y:S02]  /*dfc0*/  FMUL.FTZ R88, R10.reuse, R88 ;  /* 0x000000580a587220 */ /* 0x040fe40000410000 */
[----:B------:R-:W-:-:S02]  /*dfd0*/  FMUL.FTZ R89, R10, R89 ;  /* 0x000000590a597220 */ /* 0x000fc40000410000 */
[C---:B------:R-:W-:Y:S02]  /*dfe0*/  FMUL.FTZ R84, R10.reuse, R84 ;  /* 0x000000540a547220 */ /* 0x040fe40000410000 */
[----:B------:R-:W-:Y:S01]  /*dff0*/  FMUL.FTZ R85, R10, R85 ;  /* 0x000000550a557220 */ /* 0x000fe20000410000 */
[----:B------:R-:W-:Y:S01]  /*e000*/  SHF.L.U32 R10, R160, 0x6, RZ ;  /* 0x00000006a00a7819 */ /* 0x000fe200000006ff */
[C---:B--2---:R-:W-:Y:S02]  /*e010*/  FMUL.FTZ R99, R9.reuse, R99 ;  /* 0x0000006309637220 */ /* 0x044fe40000410000 */
[C---:B------:R-:W-:Y:S01]  /*e020*/  FMUL.FTZ R98, R9.reuse, R98 ;  /* 0x0000006209627220 */ /* 0x040fe20000410000 */
        /* <DEDUP_REMOVED lines=15> */
[----:B------:R-:W-:Y:S01]  /*e120*/  IADD3 R9, -R13, R4, RZ ;  /* 0x000000040d097210 */ /* 0x000fe20007ffe1ff */
[----:B-1----:R-:W-:Y:S01]  /*e130*/  @P4 FMUL.FTZ R45, R6, 0.69314718246459960938 ;  /* 0x3f317218062d4820 */ /* 0x002fe20000410000 */
[----:B------:R-:W-:Y:S01]  /*e140*/  LOP3.LUT R13, R8, 0x1ffffffc, RZ, 0xc0, !PT ;  /* 0x1ffffffc080d7812 */ /* 0x000fe200078ec0ff */
[----:B---3--:R-:W-:Y:S01]  /*e150*/  @P3 FMUL.FTZ R5, R5, 0.69314718246459960938 ;  /* 0x3f31721805053820 */ /* 0x008fe20000410000 */
[----:B------:R-:W-:-:S02]  /*e160*/  LEA.HI R10, R9, R9, RZ, 0x1 ;  /* 0x00000009090a7211 */ /* 0x000fc400078f08ff */
[----:B------:R-:W-:Y:S02]  /*e170*/  IADD3 R16, -R13, R4, RZ ;  /* 0x000000040d107210 */ /* 0x000fe40007ffe1ff */
[----:B------:R-:W-:Y:S02]  /*e180*/  SHF.L.U32 R11, R10, 0x2, RZ ;  /* 0x000000020a0b7819 */ /* 0x000fe400000006ff */
[----:B------:R-:W-:Y:S01]  /*e190*/  SHF.R.U32.HI R8, RZ, 0x3, R12 ;  /* 0x00000003ff087819 */ /* 0x000fe2000001160c */
[C---:B------:R-:W-:Y:S01]  /*e1a0*/  IMAD R13, R7.reuse, 0x200, R16 ;  /* 0x00000200070d7824 */ /* 0x040fe200078e0210 */
[----:B------:R-:W-:Y:S01]  /*e1b0*/  LOP3.LUT R11, R12, 0x38, R11, 0xf8, !PT ;  /* 0x000000380c0b7812 */ /* 0x000fe200078ef80b */
[----:B------:R-:W-:Y:S01]  /*e1c0*/  IMAD.IADD R7, R7, 0x1, -R46 ;  /* 0x0000000107077824 */ /* 0x000fe200078e0a2e */
[----:B------:R-:W-:Y:S02]  /*e1d0*/  LEA.HI R12, R14, R14, RZ, 0x1d ;  /* 0x0000000e0e0c7211 */ /* 0x000fe400078fe8ff */
[----:B------:R-:W-:-:S02]  /*e1e0*/  LOP3.LUT R10, R10, 0xffffffe, RZ, 0xc0, !PT ;  /* 0x0ffffffe0a0a7812 */ /* 0x000fc400078ec0ff */
[----:B------:R-:W-:Y:S02]  /*e1f0*/  LOP3.LUT R8, R11, R8, RZ, 0x3c, !PT ;  /* 0x000000080b087212 */ /* 0x000fe400078e3cff */
[----:B------:R-:W-:Y:S01]  /*e200*/  LEA R13, R13, R12, 0x1 ;  /* 0x0000000c0d0d7211 */ /* 0x000fe200078e08ff */
[----:B------:R-:W-:Y:S01]  /*e210*/  IMAD.IADD R15, R9, 0x1, -R10 ;  /* 0x00000001090f7824 */ /* 0x000fe200078e0a0a */
[----:B------:R-:W-:Y:S02]  /*e220*/  MOV R11, 0xffffffe0 ;  /* 0xffffffe0000b7802 */ /* 0x000fe40000000f00 */
[----:B------:R-:W-:Y:S01]  /*e230*/  MOV R10, 0x40 ;  /* 0x00000040000a7802 */ /* 0x000fe20000000f00 */
[----:B------:R-:W-:Y:S01]  /*e240*/  IMAD R8, R15, 0x4, R8 ;  /* 0x000000040f087824 */ /* 0x000fe200078e0208 */
[----:B------:R-:W-:Y:S01]  /*e250*/  SHF.L.U32 R12, R13, 0x2, RZ ;  /* 0x000000020d0c7819 */ /* 0x000fe200000006ff */
[----:B------:R-:W-:Y:S01]  /*e260*/  STS.64 [R13.X4], R96 ;  /* 0x000000600d007388 */ /* 0x000fe20000004a00 */
[----:B------:R-:W-:-:S02]  /*e270*/  SEL R11, R11, 0x20, !P0 ;  /* 0x000000200b0b7807 */ /* 0x000fc40004000000 */
[----:B------:R-:W-:Y:S01]  /*e280*/  SEL R15, R10, 0xffffffc0, !P1 ;  /* 0xffffffc00a0f7807 */ /* 0x000fe20004800000 */
[----:B------:R1:W-:Y:S01]  /*e290*/  STS.64 [R13.X4+0x800], R98 ;  /* 0x000800620d007388 */ /* 0x0003e20000004a00 */
[C---:B------:R-:W-:Y:S02]  /*e2a0*/  IADD3 R14, R12.reuse, 0x80, RZ ;  /* 0x000000800c0e7810 */ /* 0x040fe40007ffe0ff */
[C---:B------:R-:W-:Y:S02]  /*e2b0*/  IADD3 R10, R12.reuse, R11, RZ ;  /* 0x0000000b0c0a7210 */ /* 0x040fe40007ffe0ff */
[C---:B------:R-:W-:Y:S02]  /*e2c0*/  @P2 IADD3 R14, R12.reuse, -0x80, RZ ;  /* 0xffffff800c0e2810 */ /* 0x040fe40007ffe0ff */
[----:B------:R-:W-:Y:S01]  /*e2d0*/  IADD3 R16, R12, R15, RZ ;  /* 0x0000000f0c107210 */ /* 0x000fe20007ffe0ff */
[----:B------:R-:W-:Y:S01]  /*e2e0*/  IMAD.IADD R17, R10, 0x1, R15 ;  /* 0x000000010a117824 */ /* 0x000fe200078e020f */
[----:B------:R-:W-:Y:S01]  /*e2f0*/  IADD3 R12, R11, R14, RZ ;  /* 0x0000000e0b0c7210 */ /* 0x000fe20007ffe0ff */
[----:B------:R-:W-:Y:S01]  /*e300*/  STS.64 [R10], R68 ;  /* 0x000000440a007388 */ /* 0x000fe20000000a00 */
[----:B------:R-:W-:Y:S01]  /*e310*/  LOP3.LUT P0, RZ, R3, 0x3, RZ, 0xc0, !PT ;  /* 0x0000000303ff7812 */ /* 0x000fe2000780c0ff */
[----:B------:R-:W-:Y:S01]  /*e320*/  IMAD.MOV.U32 R3, RZ, RZ, -0x800000 ;  /* 0xff800000ff037424 */ /* 0x000fe200078e00ff */
[----:B------:R-:W-:Y:S01]  /*e330*/  MOV R4, 0xff800000 ;  /* 0xff80000000047802 */ /* 0x000fe20000000f00 */
[----:B------:R2:W-:Y:S01]  /*e340*/  STS.64 [R10+0x800], R70 ;  /* 0x000800460a007388 */ /* 0x0005e20000000a00 */
[----:B------:R-:W-:Y:S01]  /*e350*/  @P4 FFMA.FTZ R3, R2, c[0x0][0x238], R45 ;  /* 0x00008e0002034a23 */ /* 0x000fe2000001002d */
[----:B------:R-:W-:Y:S01]  /*e360*/  LEA R7, R7, R164, 0x4 ;  /* 0x000000a407077211 */ /* 0x000fe200078e20ff */
[----:B------:R-:W-:Y:S01]  /*e370*/  @P3 FFMA.FTZ R4, R0, c[0x0][0x238], R5 ;  /* 0x00008e0000043a23 */ /* 0x000fe20000010005 */
[----:B------:R3:W-:Y:S01]  /*e380*/  STS.64 [R16], R72 ;  /* 0x0000004810007388 */ /* 0x0007e20000000a00 */
[----:B------:R-:W-:-:S03]  /*e390*/  SHF.L.U32 R6, R9, 0x2, RZ ;  /* 0x0000000209067819 */ /* 0x000fc600000006ff */
[----:B------:R3:W-:Y:S04]  /*e3a0*/  STS.64 [R16+0x800], R74 ;  /* 0x0008004a10007388 */ /* 0x0007e80000000a00 */
[----:B------:R3:W-:Y:S01]  /*e3b0*/  STS.64 [R17], R92 ;  /* 0x0000005c11007388 */ /* 0x0007e20000000a00 */
[C---:B-1----:R-:W-:Y:S01]  /*e3c0*/  IADD3 R13, R15.reuse, R14, RZ ;  /* 0x0000000e0f0d7210 */ /* 0x042fe20007ffe0ff */
[----:B------:R-:W-:Y:S02]  /*e3d0*/  IMAD.IADD R15, R15, 0x1, R12 ;  /* 0x000000010f0f7824 */ /* 0x000fe400078e020c */
[----:B------:R3:W-:Y:S04]  /*e3e0*/  STS.64 [R17+0x800], R94 ;  /* 0x0008005e11007388 */ /* 0x0007e80000000a00 */
[----:B------:R3:W-:Y:S04]  /*e3f0*/  STS.64 [R14], R76 ;  /* 0x0000004c0e007388 */ /* 0x0007e80000000a00 */
[----:B------:R3:W-:Y:S04]  /*e400*/  STS.64 [R14+0x800], R78 ;  /* 0x0008004e0e007388 */ /* 0x0007e80000000a00 */
[----:B------:R3:W-:Y:S04]  /*e410*/  STS.64 [R12], R80 ;  /* 0x000000500c007388 */ /* 0x0007e80000000a00 */
[----:B------:R3:W-:Y:S04]  /*e420*/  STS.64 [R12+0x800], R82 ;  /* 0x000800520c007388 */ /* 0x0007e80000000a00 */
[----:B------:R3:W-:Y:S04]  /*e430*/  STS.64 [R13], R88 ;  /* 0x000000580d007388 */ /* 0x0007e80000000a00 */
[----:B------:R3:W-:Y:S04]  /*e440*/  STS.64 [R13+0x800], R90 ;  /* 0x0008005a0d007388 */ /* 0x0007e80000000a00 */
[----:B------:R3:W-:Y:S04]  /*e450*/  STS.64 [R15], R84 ;  /* 0x000000540f007388 */ /* 0x0007e80000000a00 */
[----:B------:R3:W-:Y:S04]  /*e460*/  STS.64 [R15+0x800], R86 ;  /* 0x000800560f007388 */ /* 0x0007e80000000a00 */
[----:B------:R-:W-:Y:S06]  /*e470*/  BAR.SYNC.DEFER_BLOCKING 0x0 ;  /* 0x0000000000007b1d */ /* 0x000fec0000010000 */
[----:B------:R-:W1:Y:S04]  /*e480*/  S2R R11, SR_CTAID.Y ;  /* 0x00000000000b7919 */ /* 0x000e680000002600 */
[----:B--2---:R-:W2:Y:S04]  /*e490*/  S2R R10, SR_CTAID.X ;  /* 0x00000000000a7919 */ /* 0x004ea80000002500 */
[----:B------:R3:W4:Y:S04]  /*e4a0*/  LDS.128 R36, [R8.X4] ;  /* 0x0000000008247984 */ /* 0x0007280000004c00 */
[----:B------:R3:W3:Y:S01]  /*e4b0*/  LDS.128 R32, [R8.X4+0x800] ;  /* 0x0008000008207984 */ /* 0x0006e20000004c00 */
[----:B-1----:R-:W-:-:S03]  /*e4c0*/  IMAD R11, R11, c[0x0][0x210], R168 ;  /* 0x000084000b0b7a24 */ /* 0x002fc600078e02a8 */
[----:B------:R1:W1:Y:S01]  /*e4d0*/  LDS.128 R28, [R8.X4+0x1000] ;  /* 0x00100000081c7984 */ /* 0x0002620000004c00 */
[----:B--2---:R-:W-:Y:S01]  /*e4e0*/  SHF.L.U32 R10, R10, 0x6, RZ ;  /* 0x000000060a0a7819 */ /* 0x004fe200000006ff */
[----:B------:R-:W-:Y:S02]  /*e4f0*/  IMAD R11, R11, c[0x0][0x1c0], R44 ;  /* 0x000070000b0b7a24 */ /* 0x000fe400078e022c */
[----:B------:R2:W1:Y:S02]  /*e500*/  LDS.128 R24, [R8.X4+0x1800] ;  /* 0x0018000008187984 */ /* 0x0004640000004c00 */
[----:B------:R-:W-:Y:S02]  /*e510*/  IMAD R10, R11, c[0x0][0x214], R10 ;  /* 0x000085000b0a7a24 */ /* 0x000fe400078e020a */
[----:B------:R2:W1:Y:S04]  /*e520*/  LDS.128 R20, [R8.X4+0x2000] ;  /* 0x0020000008147984 */ /* 0x0004680000004c00 */
[----:B------:R2:W1:Y:S04]  /*e530*/  LDS.128 R16, [R8.X4+0x2800] ;  /* 0x0028000008107984 */ /* 0x0004680000004c00 */
[----:B------:R2:W1:Y:S04]  /*e540*/  LDS.128 R12, [R8.X4+0x3000] ;  /* 0x00300000080c7984 */ /* 0x0004680000004c00 */
[----:B------:R2:W1:Y:S01]  /*e550*/  LDS.128 R40, [R8.X4+0x3800] ;  /* 0x0038000008287984 */ /* 0x0004620000004c00 */
[----:B------:R-:W-:Y:S05]  /*e560*/  @P0 BRA `(.L_x_5833) ;  /* 0x000000a000000947 */ /* 0x000fea0003800000 */
[----:B------:R-:W-:Y:S02]  /*e570*/  IADD3 R2, R7, 0x8, RZ ;  /* 0x0000000807027810 */ /* 0x000fe40007ffe0ff */
[----:B------:R-:W-:-:S02]  /*e580*/  SHF.R.S32.HI R5, RZ, 0x1f, R7 ;  /* 0x0000001fff057819 */ /* 0x000fc40000011407 */
[----:B------:R-:W-:Y:S02]  /*e590*/  IADD3 R0, P0, R10, R7, RZ ;  /* 0x000000070a007210 */ /* 0x000fe40007f1e0ff */
[-C--:B------:R-:W-:Y:S02]  /*e5a0*/  ISETP.GE.AND P2, PT, R7, R159.reuse, PT ;  /* 0x0000009f0700720c */ /* 0x080fe40003f46270 */
[----:B------:R-:W-:Y:S02]  /*e5b0*/  ISETP.GE.AND P1, PT, R2, R159, PT ;  /* 0x0000009f0200720c */ /* 0x000fe40003f26270 */
[----:B------:R-:W-:Y:S02]  /*e5c0*/  LEA.HI.X.SX32 R5, R10, R5, 0x1, P0 ;  /* 0x000000050a057211 */ /* 0x000fe400000f0eff */
[----:B-123--:R-:W-:-:S04]  /*e5d0*/  LEA R8, P0, R0, c[0x0][0x208], 0x2 ;  /* 0x0000820000087a11 */ /* 0x00efc800078010ff */
[----:B------:R-:W-:-:S05]  /*e5e0*/  LEA.HI.X R9, R0, c[0x0][0x20c], R5, 0x2, P0 ;  /* 0x0000830000097a11 */ /* 0x000fca00000f1405 */
[----:B------:R1:W-:Y:S04]  /*e5f0*/  @!P2 STG.E [R8.64], R3 ;  /* 0x000000030800a986 */ /* 0x0003e8000c101906 */
[----:B------:R1:W-:Y:S02]  /*e600*/  @!P1 STG.E [R8.64+0x20], R4 ;  /* 0x0000200408009986 */ /* 0x0003e4000c101906 */
.L_x_5833:
[----:B------:R-:W-:Y:S05]  /*e610*/  BSYNC B0 ;  /* 0x0000000000007941 */ /* 0x000fea0003800000 */
.L_x_5832:
[--C-:B------:R-:W-:Y:S01]  /*e620*/  SHF.R.S32.HI R7, RZ, 0x1f, R6.reuse ;  /* 0x0000001fff077819 */ /* 0x100fe20000011406 */
[----:B-1----:R-:W-:Y:S01]  /*e630*/  IMAD R3, R10, c[0x0][0x22c], RZ ;  /* 0x00008b000a037a24 */ /* 0x002fe200078e02ff */
[----:B------:R-:W-:Y:S02]  /*e640*/  ISETP.GE.AND P0, PT, R6, c[0x0][0x220], PT ;  /* 0x0000880006007a0c */ /* 0x000fe40003f06270 */
[C---:B------:R-:W-:Y:S01]  /*e650*/  IADD3 R2, R160.reuse, 0x8, RZ ;  /* 0x00000008a0027810 */ /* 0x040fe20007ffe0ff */
[C---:B------:R-:W-:Y:S01]  /*e660*/  IMAD.WIDE R4, R160.reuse, 0x40, R6 ;  /* 0x00000040a0047825 */ /* 0x040fe200078e0206 */
[----:B------:R-:W-:-:S02]  /*e670*/  IADD3 R0, R160, 0x10, RZ ;  /* 0x00000010a0007810 */ /* 0x000fc40007ffe0ff */
[-C--:B------:R-:W-:Y:S02]  /*e680*/  ISETP.GE.OR P6, PT, R2, R159.reuse, P0 ;  /* 0x0000009f0200720c */ /* 0x080fe400007c6670 */
[C---:B------:R-:W-:Y:S02]  /*e690*/  IADD3 R4, P1, R3.reuse, R4, RZ ;  /* 0x0000000403047210 */ /* 0x040fe40007f3e0ff */
[----:B------:R-:W-:Y:S02]  /*e6a0*/  ISETP.GE.OR P5, PT, R0, R159, P0 ;  /* 0x0000009f0000720c */ /* 0x000fe400007a6670 */
[----:B------:R-:W-:Y:S02]  /*e6b0*/  LEA.HI.X.SX32 R3, R3, R5, 0x1, P1 ;  /* 0x0000000503037211 */ /* 0x000fe400008f0eff */
[----:B--23--:R-:W-:Y:S02]  /*e6c0*/  LEA R8, P1, R4, c[0x0][0x1d8], 0x2 ;  /* 0x0000760004087a11 */ /* 0x00cfe400078210ff */
[----:B------:R-:W-:-:S02]  /*e6d0*/  IADD3 R6, R160, 0x18, RZ ;  /* 0x00000018a0067810 */ /* 0x000fc40007ffe0ff */
[----:B------:R-:W-:Y:S02]  /*e6e0*/  LEA.HI.X R9, R4, c[0x0][0x1dc], R3, 0x2, P1 ;  /* 0x0000770004097a11 */ /* 0x000fe400008f1403 */
[C---:B------:R-:W-:Y:S02]  /*e6f0*/  IADD3 R4, R160.reuse, 0x20, RZ ;  /* 0x00000020a0047810 */ /* 0x040fe40007ffe0ff */
[C---:B------:R-:W-:Y:S01]  /*e700*/  IADD3 R2, R160.reuse, 0x28, RZ ;  /* 0x00000028a0027810 */ /* 0x040fe20007ffe0ff */
[----:B------:R1:W-:Y:S01]  /*e710*/  @!P6 STG.E.128 [R8.64+0x800], R32 ;  /* 0x000800200800e986 */ /* 0x0003e2000c101d06 */
[C---:B------:R-:W-:Y:S02]  /*e720*/  IADD3 R0, R160.reuse, 0x30, RZ ;  /* 0x00000030a0007810 */ /* 0x040fe40007ffe0ff */
[C---:B------:R-:W-:Y:S01]  /*e730*/  ISETP.GE.OR P6, PT, R160.reuse, R159, P0 ;  /* 0x0000009fa000720c */ /* 0x040fe200007c6670 */
[----:B------:R1:W-:Y:S01]  /*e740*/  @!P5 STG.E.128 [R8.64+0x1000], R28 ;  /* 0x0010001c0800d986 */ /* 0x0003e2000c101d06 */
[----:B------:R-:W-:-:S02]  /*e750*/  IADD3 R160, R160, 0x38, RZ ;  /* 0x00000038a0a07810 */ /* 0x000fc40007ffe0ff */
[-C--:B------:R-:W-:Y:S02]  /*e760*/  ISETP.GE.OR P4, PT, R6, R159.reuse, P0 ;  /* 0x0000009f0600720c */ /* 0x080fe40000786670 */
[-C--:B------:R-:W-:Y:S02]  /*e770*/  ISETP.GE.OR P3, PT, R4, R159.reuse, P0 ;  /* 0x0000009f0400720c */ /* 0x080fe40000766670 */
[-C--:B------:R-:W-:Y:S02]  /*e780*/  ISETP.GE.OR P2, PT, R2, R159.reuse, P0 ;  /* 0x0000009f0200720c */ /* 0x080fe40000746670 */
[-C--:B------:R-:W-:Y:S02]  /*e790*/  ISETP.GE.OR P1, PT, R0, R159.reuse, P0 ;  /* 0x0000009f0000720c */ /* 0x080fe40000726670 */
[----:B------:R-:W-:Y:S01]  /*e7a0*/  ISETP.GE.OR P0, PT, R160, R159, P0 ;  /* 0x0000009fa000720c */ /* 0x000fe20000706670 */
[----:B----4-:R1:W-:Y:S04]  /*e7b0*/  @!P6 STG.E.64 [R8.64], R36 ;  /* 0x000000240800e986 */ /* 0x0103e8000c101b06 */
        /* <DEDUP_REMOVED lines=8> */
.L_x_5834:
        /* <DEDUP_REMOVED lines=12> */
.L_x_7910:


//--------------------- .text._ZN5flash24flash_fwd_splitkv_kernelI23Flash_fwd_kernel_traitsILi64ELi64ELi128ELi4ELb0ELb0EN7cutlass10bfloat16_tE19Flash_kernel_traitsILi64ELi64ELi128ELi4ES3_EELb1ELb0ELb0ELb0ELb0ELb1ELb1ELb0EEEvNS_16Flash_fwd_paramsE --------------------------
	.section	.text._ZN5flash24flash_fwd_splitkv_kernelI23Flash_fwd_kernel_traitsILi64ELi64ELi128ELi4ELb0ELb0EN7cutlass10bfloat16_tE19Flash_kernel_traitsILi64ELi64ELi128ELi4ES3_EELb1ELb0ELb0ELb0ELb0ELb1ELb1ELb0EEEvNS_16Flash_fwd_paramsE,"ax",@progbits
	.sectioninfo	@"SHI_REGISTERS=255"
	.align	128
        .global         _ZN5flash24flash_fwd_splitkv_kernelI23Flash_fwd_kernel_traitsILi64ELi64ELi128ELi4ELb0ELb0EN7cutlass10bfloat16_tE19Flash_kernel_traitsILi64ELi64ELi128ELi4ES3_EELb1ELb0ELb0ELb0ELb0ELb1ELb1ELb0EEEvNS_16Flash_fwd_paramsE
        .type           _ZN5flash24flash_fwd_splitkv_kernelI23Flash_fwd_kernel_traitsILi64ELi64ELi128ELi4ELb0ELb0EN7cutlass10bfloat16_tE19Flash_kernel_traitsILi64ELi64ELi128ELi4ES3_EELb1ELb0ELb0ELb0ELb0ELb1ELb1ELb0EEEvNS_16Flash_fwd_paramsE,@function
        .size           _ZN5flash24flash_fwd_splitkv_kernelI23Flash_fwd_kernel_traitsILi64ELi64ELi128ELi4ELb0ELb0EN7cutlass10bfloat16_tE19Flash_kernel_traitsILi64ELi64ELi128ELi4ES3_EELb1ELb0ELb0ELb0ELb0ELb1ELb1ELb0EEEvNS_16Flash_fwd_paramsE,(.L_x_7911 - _ZN5flash24flash_fwd_splitkv_kernelI23Flash_fwd_kernel_traitsILi64ELi64ELi128ELi4ELb0ELb0EN7cutlass10bfloat16_tE19Flash_kernel_traitsILi64ELi64ELi128ELi4ES3_EELb1ELb0ELb0ELb0ELb0ELb1ELb1ELb0EEEvNS_16Flash_fwd_paramsE)
        .other          _ZN5flash24flash_fwd_splitkv_kernelI23Flash_fwd_kernel_traitsILi64ELi64ELi128ELi4ELb0ELb0EN7cutlass10bfloat16_tE19Flash_kernel_traitsILi64ELi64ELi128ELi4ES3_EELb1ELb0ELb0ELb0ELb0ELb1ELb1ELb0EEEvNS_16Flash_fwd_paramsE,@"STO_CUDA_ENTRY STV_DEFAULT"
_ZN5flash24flash_fwd_splitkv_kernelI23Flash_fwd_kernel_traitsILi64ELi64ELi128ELi4ELb0ELb0EN7cutlass10bfloat16_tE19Flash_kernel_traitsILi64ELi64ELi128ELi4ES3_EELb1ELb0ELb0ELb0ELb0ELb1ELb1ELb0EEEvNS_16Flash_fwd_paramsE:
.text._ZN5flash24flash_fwd_splitkv_kernelI23Flash_fwd_kernel_traitsILi64ELi64ELi128ELi4ELb0ELb0EN7cutlass10bfloat16_tE19Flash_kernel_traitsILi64ELi64ELi128ELi4ES3_EELb1ELb0ELb0ELb0ELb0ELb1ELb1ELb0EEEvNS_16Flash_fwd_paramsE:
        /* <DEDUP_REMOVED lines=54> */
.L_x_5835:
[----:B---34-:R-:W-:Y:S02]  /*0360*/  MOV R4, c[0x0][0x218] ;  /* 0x0000860000047a02 */ /* 0x018fe40000000f00 */
.L_x_5836:
        /* <DEDUP_REMOVED lines=21> */
[----:B-1----:R-:W-:-:S04]  /*04c0*/  IADD3 R16, R16, 0xffffffe, RZ ;  /* 0x0ffffffe10107810 */ /* 0x002fc80007ffe0ff */
[----:B------:R-:W1:Y:S02]  /*04d0*/  F2I.FTZ.U32.TRUNC.NTZ R17, R16 ;  /* 0x0000001000117305 */ /* 0x000e64000021f000 */
[--C-:B-1----:R-:W-:Y:S02]  /*04e0*/  IMAD.MOV R4, RZ, RZ, -R17.reuse ;  /* 0x000000ffff047224 */ /* 0x102fe400078e0a11 */
        /* <DEDUP_REMOVED lines=9> */
[----:B------:R-:W-:Y:S01]  /*0580*/  IMAD R4, R7, R4, R5 ;  /* 0x0000000407047224 */ /* 0x000fe200078e0205 */
[----:B------:R-:W-:-:S04]  /*0590*/  IADD3 R5, -R13, 0xbf, R24 ;  /* 0x000000bf0d057810 */ /* 0x000fc80007ffe118 */
[----:B------:R-:W-:Y:S02]  /*05a0*/  ISETP.GT.U32.AND P1, PT, R7, R4, PT ;  /* 0x000000040700720c */ /* 0x000fe40003f24070 */
[----:B------:R-:W-:-:S11]  /*05b0*/  IADD3 R5, R5, c[0x0][0x2e8], R2 ;  /* 0x0000ba0005057a10 */ /* 0x000fd60007ffe002 */
[----:B------:R-:W-:Y:S01]  /*05c0*/  @!P1 IMAD.IADD R4, R4, 0x1, -R7 ;  /* 0x0000000104049824 */ /* 0x000fe200078e0a07 */
[----:B------:R-:W-:Y:S02]  /*05d0*/  @!P1 IADD3 R9, R9, 0x1, RZ ;  /* 0x0000000109099810 */ /* 0x000fe40007ffe0ff */
[----:B------:R-:W-:Y:S02]  /*05e0*/  ISETP.NE.AND P1, PT, RZ, c[0x0][0x10], PT ;  /* 0x00000400ff007a0c */ /* 0x000fe40003f25270 */
[----:B------:R-:W-:Y:S02]  /*05f0*/  ISETP.GE.U32.AND P2, PT, R4, R7, PT ;  /* 0x000000070400720c */ /* 0x000fe40003f46070 */
[----:B------:R-:W-:-:S04]  /*0600*/  IADD3 R4, R2, 0x7f, RZ ;  /* 0x0000007f02047810 */ /* 0x000fc80007ffe0ff */
[----:B------:R-:W-:-:S04]  /*0610*/  SHF.R.S32.HI R7, RZ, 0x1f, R4 ;  /* 0x0000001fff077819 */ /* 0x000fc80000011404 */
[----:B------:R-:W-:Y:S02]  /*0620*/  LEA.HI R7, R7, R4, RZ, 0x7 ;  /* 0x0000000407077211 */ /* 0x000fe400078f38ff */
[----:B------:R-:W-:Y:S02]  /*0630*/  SHF.R.S32.HI R4, RZ, 0x1f, R5 ;  /* 0x0000001fff047819 */ /* 0x000fe40000011405 */
[----:B------:R-:W-:Y:S02]  /*0640*/  @P2 IADD3 R9, R9, 0x1, RZ ;  /* 0x0000000109092810 */ /* 0x000fe40007ffe0ff */
[----:B------:R-:W-:Y:S02]  /*0650*/  LEA.HI R4, R4, R5, RZ, 0x7 ;  /* 0x0000000504047211 */ /* 0x000fe400078f38ff */
[----:B------:R-:W-:Y:S01]  /*0660*/  SHF.R.S32.HI R7, RZ, 0x7, R7 ;  /* 0x00000007ff077819 */ /* 0x000fe20000011407 */
        /* <DEDUP_REMOVED lines=53> */
[----:B------:R-:W-:Y:S02]  /*09c0*/  ISETP.GE.AND P2, PT, R10, R13, PT ;  /* 0x0000000d0a00720c */ /* 0x000fe40003f46270 */
[----:B------:R-:W-:Y:S01]  /*09d0*/  LEA.HI.X.SX32 R10, R2, R5, 0x1, P1 ;  /* 0x00000005020a7211 */ /* 0x000fe200008f0eff */
[----:B------:R1:W-:Y:S01]  /*09e0*/  @!P0 STG.E.128 [R18.64+0x3800], RZ ;  /* 0x003800ff12008986 */ /* 0x0003e2000c101d06 */
[-C--:B------:R-:W-:Y:S02]  /*09f0*/  ISETP.GE.AND P0, PT, R6, R13.reuse, PT ;  /* 0x0000000d0600720c */ /* 0x080fe40003f06270 */
[----:B------:R-:W-:Y:S01]  /*0a00*/  ISETP.GE.AND P1, PT, R8, R13, PT ;  /* 0x0000000d0800720c */ /* 0x000fe20003f26270 */
[----:B------:R1:W-:Y:S01]  /*0a10*/  @!P4 STG.E.128 [R18.64+0x3000], RZ ;  /* 0x003000ff1200c986 */ /* 0x0003e2000c101d06 */
[----:B------:R-:W-:-:S02]  /*0a20*/  ISETP.NE.OR P0, PT, R0, RZ, P0 ;  /* 0x000000ff0000720c */ /* 0x000fc40000705670 */
[C---:B------:R-:W-:Y:S01]  /*0a30*/  LEA R14, P4, R3.reuse, c[0x0][0x208], 0x2 ;  /* 0x00008200030e7a11 */ /* 0x040fe200078810ff */
[----:B------:R1:W-:Y:S01]  /*0a40*/  @!P3 STG.E.128 [R18.64+0x2000], RZ ;  /* 0x002000ff1200b986 */ /* 0x0003e2000c101d06 */
[----:B------:R-:W-:Y:S01]  /*0a50*/  ISETP.GE.AND P3, PT, R12, R13, PT ;  /* 0x0000000d0c00720c */ /* 0x000fe20003f66270 */
[----:B------:R-:W-:Y:S01]  /*0a60*/  @!P6 IMAD.MOV.U32 R21, RZ, RZ, -0x800000 ;  /* 0xff800000ff15e424 */ /* 0x000fe200078e00ff */
[----:B------:R-:W-:Y:S02]  /*0a70*/  LEA.HI.X R15, R3, c[0x0][0x20c], R10, 0x2, P4 ;  /* 0x00008300030f7a11 */ /* 0x000fe400020f140a */
[C---:B------:R-:W-:Y:S02]  /*0a80*/  ISETP.NE.AND P4, PT, R0.reuse, RZ, PT ;  /* 0x000000ff0000720c */ /* 0x040fe40003f85270 */
[C---:B------:R-:W-:Y:S01]  /*0a90*/  ISETP.NE.OR P5, PT, R0.reuse, RZ, P5 ;  /* 0x000000ff0000720c */ /* 0x040fe20002fa5670 */
[----:B------:R1:W-:Y:S01]  /*0aa0*/  @!P6 STG.E [R14.64+0x20], R21 ;  /* 0x000020150e00e986 */ /* 0x0003e2000c101906 */
[C---:B------:R-:W-:Y:S01]  /*0ab0*/  ISETP.NE.OR P3, PT, R0.reuse, RZ, P3 ;  /* 0x000000ff0000720c */ /* 0x040fe20001f65670 */
[----:B------:R-:W-:Y:S01]  /*0ac0*/  @!P0 IMAD.MOV.U32 R3, RZ, RZ, -0x800000 ;  /* 0xff800000ff038424 */ /* 0x000fe200078e00ff */
[----:B------:R-:W-:-:S02]  /*0ad0*/  ISETP.NE.OR P2, PT, R0, RZ, P2 ;  /* 0x000000ff0000720c */ /* 0x000fc40001745670 */
[----:B------:R-:W-:Y:S02]  /*0ae0*/  ISETP.NE.OR P1, PT, R0, RZ, P1 ;  /* 0x000000ff0000720c */ /* 0x000fe40000f25670 */
[-C--:B------:R-:W-:Y:S01]  /*0af0*/  ISETP.GE.OR P4, PT, R2, R13.reuse, P4 ;  /* 0x0000000d0200720c */ /* 0x080fe20002786670 */
[----:B------:R1:W-:Y:S01]  /*0b00*/  @!P0 STG.E [R14.64+0xc0], R3 ;  /* 0x0000c0030e008986 */ /* 0x0003e2000c101906 */
[----:B------:R-:W-:-:S03]  /*0b10*/  ISETP.GE.AND P0, PT, R4, R13, PT ;  /* 0x0000000d0400720c */ /* 0x000fc60003f06270 */
[----:B------:R-:W-:Y:S01]  /*0b20*/  @!P5 IMAD.MOV.U32 R17, RZ, RZ, -0x800000 ;  /* 0xff800000ff11d424 */ /* 0x000fe200078e00ff */
[----:B------:R-:W-:Y:S01]  /*0b30*/  ISETP.NE.OR P0, PT, R0, RZ, P0 ;  /* 0x000000ff0000720c */ /* 0x000fe20000705670 */
[----:B------:R-:W-:Y:S02]  /*0b40*/  @!P3 IMAD.MOV.U32 R9, RZ, RZ, -0x800000 ;  /* 0xff800000ff09b424 */ /* 0x000fe400078e00ff */
[----:B------:R-:W-:Y:S01]  /*0b50*/  @!P2 IMAD.MOV.U32 R7, RZ, RZ, -0x800000 ;  /* 0xff800000ff07a424 */ /* 0x000fe200078e00ff */
[----:B------:R1:W-:Y:S01]  /*0b60*/  @!P5 STG.E [R14.64+0x40], R17 ;  /* 0x000040110e00d986 */ /* 0x0003e2000c101906 */
[----:B------:R-:W-:Y:S02]  /*0b70*/  @!P1 IMAD.MOV.U32 R5, RZ, RZ, -0x800000 ;  /* 0xff800000ff059424 */ /* 0x000fe400078e00ff */
[----:B------:R-:W-:Y:S01]  /*0b80*/  @!P4 IMAD.MOV.U32 R11, RZ, RZ, -0x800000 ;  /* 0xff800000ff0bc424 */ /* 0x000fe200078e00ff */
[----:B------:R1:W-:Y:S04]  /*0b90*/  @!P3 STG.E [R14.64+0x60], R9 ;  /* 0x000060090e00b986 */ /* 0x0003e8000c101906 */
[----:B------:R1:W-:Y:S04]  /*0ba0*/  @!P2 STG.E [R14.64+0x80], R7 ;  /* 0x000080070e00a986 */ /* 0x0003e8000c101906 */
[----:B------:R1:W-:Y:S04]  /*0bb0*/  @!P1 STG.E [R14.64+0xa0], R5 ;  /* 0x0000a0050e009986 */ /* 0x0003e8000c101906 */
[----:B------:R1:W-:Y:S01]  /*0bc0*/  @!P4 STG.E [R14.64], R11 ;  /* 0x0000000b0e00c986 */ /* 0x0003e2000c101906 */
[----:B------:R-:W-:Y:S05]  /*0bd0*/  @P0 EXIT ;  /* 0x000000000000094d */ /* 0x000fea0003800000 */
[----:B-1----:R-:W-:-:S05]  /*0be0*/  MOV R3, 0xff800000 ;  /* 0xff80000000037802 */ /* 0x002fca0000000f00 */
[----:B------:R-:W-:Y:S01]  /*0bf0*/  STG.E [R14.64+0xe0], R3 ;  /* 0x0000e0030e007986 */ /* 0x000fe2000c101906 */
[----:B------:R-:W-:Y:S05]  /*0c00*/  EXIT ;  /* 0x000000000000794d */ /* 0x000fea0003800000 */
.L_x_5837:
        /* <DEDUP_REMOVED lines=80> */
[----:B------:R-:W-:-:S02]  /*1110*/  IMAD R3, R7, c[0x0][0x19c], R6 ;  /* 0x0000670007037a24 */ /* 0x000fc400078e0206 */
[----:B------:R-:W-:Y:S01]  /*1120*/  IMAD.WIDE.U32 R26, R7, c[0x0][0x198], R8 ;  /* 0x00006600071a7a25 */ /* 0x000fe200078e0008 */
[----:B------:R-:W-:-:S03]  /*1130*/  SHF.R.S32.HI R9, RZ, 0x1f, R4 ;  /* 0x0000001fff097819 */ /* 0x000fc60000011404 */
        /* <DEDUP_REMOVED lines=8> */
.L_x_5838:
        /* <DEDUP_REMOVED lines=17> */
.L_x_5840:
[----:B------:R-:W-:Y:S01]  /*12d0*/  IABS R7, c[0x0][0x1c8] ;  /* 0x0000720000077a13 */ /* 0x000fe20000000000 */
[----:B------:R-:W-:Y:S01]  /*12e0*/  @P4 IMAD.IADD R11, R6, 0x1, R11 ;  /* 0x00000001060b4824 */ /* 0x000fe200078e020b */
[----:B------:R-:W-:Y:S02]  /*12f0*/  MOV R16, RZ ;  /* 0x000000ff00107202 */ /* 0x000fe40000000f00 */
[----:B------:R-:W1:Y:S01]  /*1300*/  I2F.RP R8, R7 ;  /* 0x0000000700087306 */ /* 0x000e620000209400 */
[----:B------:R-:W-:-:S04]  /*1310*/  @P4 IMAD.WIDE.U32 R18, R11, c[0x0][0x1a0], RZ ;  /* 0x000068000b124a25 */ /* 0x000fc800078e00ff */
[----:B------:R-:W-:-:S03]  /*1320*/  @P4 IMAD R11, R11, c[0x0][0x1a4], R19 ;  /* 0x000069000b0b4a24 */ /* 0x000fc600078e0213 */
[----:B-1----:R-:W1:Y:S02]  /*1330*/  MUFU.RCP R17, R8 ;  /* 0x0000000800117308 */ /* 0x002e640000001000 */
[----:B-1----:R-:W-:-:S06]  /*1340*/  IADD3 R17, R17, 0xffffffe, RZ ;  /* 0x0ffffffe11117810 */ /* 0x002fcc0007ffe0ff */
[----:B------:R-:W1:Y:S02]  /*1350*/  F2I.FTZ.U32.TRUNC.NTZ R17, R17 ;  /* 0x0000001100117305 */ /* 0x000e64000021f000 */
[----:B-1----:R-:W-:-:S04]  /*1360*/  IMAD.MOV R4, RZ, RZ, -R17 ;  /* 0x000000ffff047224 */ /* 0x002fc800078e0a11 */
[----:B------:R-:W-:Y:S01]  /*1370*/  IMAD R5, R4, R7, RZ ;  /* 0x0000000704057224 */ /* 0x000fe200078e02ff */
[----:B------:R-:W-:-:S03]  /*1380*/  IABS R4, R14 ;  /* 0x0000000e00047213 */ /* 0x000fc60000000000 */
[----:B------:R-:W-:Y:S01]  /*1390*/  IMAD.HI.U32 R16, R17, R5, R16 ;  /* 0x0000000511107227 */ /* 0x000fe200078e0010 */
[----:B------:R-:W-:-:S03]  /*13a0*/  MOV R17, R9 ;  /* 0x0000000900117202 */ /* 0x000fc60000000f00 */
[----:B------:R-:W-:-:S04]  /*13b0*/  IMAD.MOV.U32 R5, RZ, RZ, R4 ;  /* 0x000000ffff057224 */ /* 0x000fc800078e0004 */
[----:B------:R-:W-:-:S04]  /*13c0*/  IMAD.HI.U32 R4, R16, R5, RZ ;  /* 0x0000000510047227 */ /* 0x000fc800078e00ff */
[----:B------:R-:W-:Y:S01]  /*13d0*/  IMAD.MOV.U32 R16, RZ, RZ, R10 ;  /* 0x000000ffff107224 */ /* 0x000fe200078e000a */
        /* <DEDUP_REMOVED lines=8> */
[----:B------:R-:W-:Y:S02]  /*1460*/  ISETP.GE.U32.AND P3, PT, R8, R7, PT ;  /* 0x000000070800720c */ /* 0x000fe40003f66070 */
[----:B------:R-:W-:-:S04]  /*1470*/  LEA R7, R20, 0xffffff80, 0x7 ;  /* 0xffffff8014077811 */ /* 0x000fc800078e38ff */
[----:B------:R-:W-:Y:S01]  /*1480*/  SHF.R.S32.HI R5, RZ, 0x1f, R7 ;  /* 0x0000001fff057819 */ /* 0x000fe20000011407 */
[----:B------:R-:W-:-:S04]  /*1490*/  IMAD.WIDE.U32 R16, R7, c[0x0][0x198], R16 ;  /* 0x0000660007107a25 */ /* 0x000fc800078e0010 */
[----:B------:R-:W-:Y:S02]  /*14a0*/  IMAD R8, R5, c[0x0][0x198], RZ ;  /* 0x0000660005087a24 */ /* 0x000fe400078e02ff */
[----:B------:R-:W-:Y:S02]  /*14b0*/  @P3 IADD3 R4, R4, 0x1, RZ ;  /* 0x0000000104043810 */ /* 0x000fe40007ffe0ff */
[----:B------:R-:W-:Y:S02]  /*14c0*/  IMAD R15, R7, c[0x0][0x19c], R8 ;  /* 0x00006700070f7a24 */ /* 0x000fe400078e0208 */
[----:B------:R-:W-:Y:S02]  /*14d0*/  @!P2 IADD3 R4, -R4, RZ, RZ ;  /* 0x000000ff0404a210 */ /* 0x000fe40007ffe1ff */
[----:B------:R-:W-:Y:S02]  /*14e0*/  @!P1 LOP3.LUT R4, RZ, c[0x0][0x1c8], RZ, 0x33, !PT ;  /* 0x00007200ff049a12 */ /* 0x000fe400078e33ff */
[----:B------:R-:W-:-:S02]  /*14f0*/  IADD3 R17, R17, R15, RZ ;  /* 0x0000000f11117210 */ /* 0x000fc40007ffe0ff */
        /* <DEDUP_REMOVED lines=16> */
.L_x_5839:
[----:B------:R-:W-:Y:S01]  /*1600*/  ISETP.NE.AND P1, PT, R12, -0x1, PT ;  /* 0xffffffff0c00780c */ /* 0x000fe20003f25270 */
[----:B------:R-:W-:Y:S01]  /*1610*/  IMAD R9, R9, c[0x0][0x1b8], RZ ;  /* 0x00006e0009097a24 */ /* 0x000fe200078e02ff */
[----:B-----5:R-:W-:Y:S01]  /*1620*/  SHF.R.S32.HI R3, RZ, 0x1f, R0 ;  /* 0x0000001fff037819 */ /* 0x020fe20000011400 */
[----:B------:R-:W-:Y:S01]  /*1630*/  BSSY B0, `(.L_x_5841) ;  /* 0x000004a000007945 */ /* 0x000fe20003800000 */
[----:B------:R-:W-:Y:S01]  /*1640*/  IADD3 R173, -R24, R13, RZ ;  /* 0x0000000d18ad7210 */ /* 0x000fe20007ffe1ff */
[----:B------:R-:W-:Y:S01]  /*1650*/  IMAD R9, R4, c[0x0][0x1bc], R9 ;  /* 0x00006f0004097a24 */ /* 0x000fe200078e0209 */
[CC--:B------:R-:W-:Y:S02]  /*1660*/  LEA.HI R17, R3.reuse, R0.reuse, RZ, 0x3 ;  /* 0x0000000003117211 */ /* 0x0c0fe400078f18ff */
[----:B------:R-:W-:Y:S02]  /*1670*/  LEA.HI R174, R3, R0, RZ, 0x4 ;  /* 0x0000000003ae7211 */ /* 0x000fe400078f20ff */
[----:B------:R-:W-:-:S02]  /*1680*/  SHF.R.S32.HI R30, RZ, 0x3, R17 ;  /* 0x00000003ff1e7819 */ /* 0x000fc40000011411 */
[----:B------:R-:W-:Y:S01]  /*1690*/  LOP3.LUT R17, R17, 0xfffffff8, RZ, 0xc0, !PT ;  /* 0xfffffff811117812 */ /* 0x000fe200078ec0ff */
[----:B------:R-:W-:Y:S01]  /*16a0*/  @P1 IMAD.WIDE.U32 R22, R12, c[0x0][0x190], RZ ;  /* 0x000064000c161a25 */ /* 0x000fe200078e00ff */
[----:B------:R-:W-:Y:S02]  /*16b0*/  @!P1 SHF.R.S32.HI R15, RZ, 0x1f, R182 ;  /* 0x0000001fff0f9819 */ /* 0x000fe400000114b6 */
[----:B------:R-:W-:Y:S01]  /*16c0*/  IADD3 R6, -R17, R0, RZ ;  /* 0x0000000011067210 */ /* 0x000fe20007ffe1ff */
[----:B------:R-:W-:Y:S01]  /*16d0*/  @!P1 IMAD.WIDE.U32 R28, R182, c[0x0][0x178], RZ ;  /* 0x00005e00b61c9a25 */ /* 0x000fe200078e00ff */
[----:B------:R-:W-:-:S03]  /*16e0*/  SHF.R.S32.HI R31, RZ, 0x1f, R30 ;  /* 0x0000001fff1f7819 */ /* 0x000fc6000001141e */
[----:B------:R-:W-:Y:S02]  /*16f0*/  @!P1 IMAD R15, R15, c[0x0][0x178], RZ ;  /* 0x00005e000f0f9a24 */ /* 0x000fe400078e02ff */
[----:B------:R-:W-:Y:S02]  /*1700*/  @P1 IMAD.MOV.U32 R16, RZ, RZ, R22 ;  /* 0x000000ffff101224 */ /* 0x000fe400078e0016 */
[----:B------:R-:W-:Y:S02]  /*1710*/  @!P1 IMAD R15, R182, c[0x0][0x17c], R15 ;  /* 0x00005f00b60f9a24 */ /* 0x000fe400078e020f */
[----:B------:R-:W-:Y:S02]  /*1720*/  IMAD.SHL.U32 R181, R6, 0x8, RZ ;  /* 0x0000000806b57824 */ /* 0x000fe400078e00ff */
[----:B------:R-:W-:Y:S02]  /*1730*/  @!P1 IMAD.MOV.U32 R16, RZ, RZ, R28 ;  /* 0x000000ffff109224 */ /* 0x000fe400078e001c */
[----:B------:R-:W-:Y:S01]  /*1740*/  IMAD.SHL.U32 R22, R30, 0x40, RZ ;  /* 0x000000401e167824 */ /* 0x000fe200078e00ff */
[----:B------:R-:W-:Y:S01]  /*1750*/  IADD3 R18, P2, R181, R18, RZ ;  /* 0x00000012b5127210 */ /* 0x000fe20007f5e0ff */
[----:B------:R-:W-:Y:S01]  /*1760*/  @P1 IMAD R12, R12, c[0x0][0x194], R23 ;  /* 0x000065000c0c1a24 */ /* 0x000fe200078e0217 */
[----:B------:R-:W-:Y:S01]  /*1770*/  @!P1 IADD3 R12, R29, R15, RZ ;  /* 0x0000000f1d0c9210 */ /* 0x000fe20007ffe0ff */
[----:B------:R-:W-:Y:S01]  /*1780*/  IMAD.WIDE R32, R33, 0x40, R30 ;  /* 0x0000004021207825 */ /* 0x000fe200078e021e */
[----:B------:R-:W-:-:S02]  /*1790*/  SHF.R.S32.HI R15, RZ, 0x1f, R181 ;  /* 0x0000001fff0f7819 */ /* 0x000fc400000114b5 */
[----:B------:R-:W-:Y:S02]  /*17a0*/  IADD3 R16, P1, R181, R16, RZ ;  /* 0x00000010b5107210 */ /* 0x000fe40007f3e0ff */
[----:B------:R-:W-:Y:S01]  /*17b0*/  LOP3.LUT R22, R22, 0x1c0, RZ, 0xc0, !PT ;  /* 0x000001c016167812 */ /* 0x000fe200078ec0ff */
[----:B------:R-:W-:Y:S01]  /*17c0*/  IMAD.X R19, R15, 0x1, R11, P2 ;  /* 0x000000010f137824 */ /* 0x000fe200010e060b */
[----:B------:R-:W-:Y:S01]  /*17d0*/  IADD3 R26, P3, R181, R26, RZ ;  /* 0x0000001ab51a7210 */ /* 0x000fe20007f7e0ff */
[----:B------:R-:W-:Y:S01]  /*17e0*/  IMAD.X R17, R15, 0x1, R12, P1 ;  /* 0x000000010f117824 */ /* 0x000fe200008e060c */
[----:B------:R-:W-:Y:S01]  /*17f0*/  LOP3.LUT R8, R22, 0x38, R181, 0xf8, !PT ;  /* 0x0000003816087812 */ /* 0x000fe200078ef8b5 */
[----:B------:R-:W-:Y:S01]  /*1800*/  IMAD.WIDE.U32 R18, R4, c[0x0][0x1b8], R18 ;  /* 0x00006e0004127a25 */ /* 0x000fe200078e0012 */
[----:B------:R-:W-:Y:S02]  /*1810*/  SHF.R.U32.HI R179, RZ, 0x3, R22 ;  /* 0x00000003ffb37819 */ /* 0x000fe40000011616 */
[----:B------:R-:W-:Y:S01]  /*1820*/  IADD3 R22, P1, R30, R7, RZ ;  /* 0x000000071e167210 */ /* 0x000fe20007f3e0ff */
[----:B------:R-:W-:Y:S01]  /*1830*/  IMAD R11, R31, c[0x0][0x198], RZ ;  /* 0x000066001f0b7a24 */ /* 0x000fe200078e02ff */
[----:B------:R-:W-:-:S02]  /*1840*/  LOP3.LUT R179, R8, R179, RZ, 0x3c, !PT ;  /* 0x000000b308b37212 */ /* 0x000fc400078e3cff */
[----:B------:R-:W-:Y:S01]  /*1850*/  LEA.HI R8, R3, R0, RZ, 0x6 ;  /* 0x0000000003087211 */ /* 0x000fe200078f30ff */
[----:B------:R-:W-:Y:S01]  /*1860*/  IMAD.X R5, R31, 0x1, R5, P1 ;  /* 0x000000011f057824 */ /* 0x000fe200008e0605 */
[C---:B------:R-:W-:Y:S01]  /*1870*/  ISETP.GE.AND P1, PT, R30.reuse, R173, PT ;  /* 0x000000ad1e00720c */ /* 0x040fe20003f26270 */
[----:B------:R-:W-:Y:S01]  /*1880*/  IMAD R11, R30, c[0x0][0x19c], R11 ;  /* 0x000067001e0b7a24 */ /* 0x000fe200078e020b */
[----:B------:R-:W-:Y:S01]  /*1890*/  SHF.R.S32.HI R7, RZ, 0x1f, R14 ;  /* 0x0000001fff077819 */ /* 0x000fe2000001140e */
[----:B------:R-:W-:Y:S01]  /*18a0*/  IMAD R5, R5, c[0x0][0x1a0], RZ ;  /* 0x0000680005057a24 */ /* 0x000fe200078e02ff */
[----:B------:R-:W-:Y:S01]  /*18b0*/  IADD3.X R27, R15, R10, RZ, P3, !PT ;  /* 0x0000000a0f1b7210 */ /* 0x000fe20001ffe4ff */
[----:B------:R-:W-:Y:S01]  /*18c0*/  IMAD.SHL.U32 R8, R8, 0x8, RZ ;  /* 0x0000000808087824 */ /* 0x000fe200078e00ff */
[----:B------:R-:W-:Y:S01]  /*18d0*/  IADD3 R19, R19, R9, RZ ;  /* 0x0000000913137210 */ /* 0x000fe20007ffe0ff */
[----:B------:R-:W-:Y:S01]  /*18e0*/  IMAD R7, R7, c[0x0][0x1a8], RZ ;  /* 0x00006a0007077a24 */ /* 0x000fe200078e02ff */
[----:B------:R-:W-:Y:S01]  /*18f0*/  LOP3.LUT R9, R174, 0xfffffff0, RZ, 0xc0, !PT ;  /* 0xfffffff0ae097812 */ /* 0x000fe200078ec0ff */
[----:B------:R-:W-:Y:S01]  /*1900*/  IMAD R25, R22, c[0x0][0x1a4], R5 ;  /* 0x0000690016197a24 */ /* 0x000fe200078e0205 */
[----:B------:R-:W-:Y:S01]  /*1910*/  LOP3.LUT R179, R179, 0xfffffe00, R8, 0xf8, !PT ;  /* 0xfffffe00b3b37812 */ /* 0x000fe200078ef808 */
[----:B------:R-:W-:Y:S01]  /*1920*/  IMAD.WIDE.U32 R124, R30, c[0x0][0x198], R26 ;  /* 0x000066001e7c7a25 */ /* 0x000fe200078e001a */
[----:B------:R-:W-:-:S02]  /*1930*/  LEA.HI R4, R3, R0, RZ, 0x5 ;  /* 0x0000000003047211 */ /* 0x000fc400078f28ff */
[----:B------:R-:W-:Y:S01]  /*1940*/  SHF.R.S32.HI R174, RZ, 0x4, R174 ;  /* 0x00000004ffae7819 */ /* 0x000fe200000114ae */
[----:B------:R-:W-:Y:S01]  /*1950*/  IMAD R29, R14, c[0x0][0x1ac], R7 ;  /* 0x00006b000e1d7a24 */ /* 0x000fe200078e0207 */
[----:B------:R-:W-:Y:S01]  /*1960*/  SHF.L.U32 R179, R179, 0x1, RZ ;  /* 0x00000001b3b37819 */ /* 0x000fe200000006ff */
[----:B------:R-:W-:-:S04]  /*1970*/  IMAD.WIDE.U32 R22, R22, c[0x0][0x1a0], R18 ;  /* 0x0000680016167a25 */ /* 0x000fc800078e0012 */
[----:B------:R-:W-:Y:S01]  /*1980*/  IMAD.WIDE.U32 R14, R14, c[0x0][0x1a8], R16 ;  /* 0x00006a000e0e7a25 */ /* 0x000fe200078e0010 */
[----:B------:R-:W-:-:S03]  /*1990*/  IADD3 R25, R23, R25, RZ ;  /* 0x0000001917197210 */ /* 0x000fc60007ffe0ff */
[----:B------:R-:W-:Y:S01]  /*19a0*/  IMAD.IADD R125, R125, 0x1, R11 ;  /* 0x000000017d7d7824 */ /* 0x000fe200078e020b */
[----:B------:R-:W-:Y:S01]  /*19b0*/  SHF.R.S32.HI R11, RZ, 0x5, R4 ;  /* 0x00000005ff0b7819 */ /* 0x000fe20000011404 */
        /* <DEDUP_REMOVED lines=17> */
.L_x_5842:
[----:B------:R-:W-:Y:S05]  /*1ad0*/  BSYNC B0 ;  /* 0x0000000000007941 */ /* 0x000fea0003800000 */
.L_x_5841:
        /* <DEDUP_REMOVED lines=21> */
.L_x_5844:
[----:B------:R-:W-:Y:S05]  /*1c30*/  BSYNC B0 ;  /* 0x0000000000007941 */ /* 0x000fea0003800000 */
.L_x_5843:
        /* <DEDUP_REMOVED lines=21> */
.L_x_5846:
[----:B------:R-:W-:Y:S05]  /*1d90*/  BSYNC B0 ;  /* 0x0000000000007941 */ /* 0x000fea0003800000 */
.L_x_5845:
        /* <DEDUP_REMOVED lines=20> */
.L_x_5848:
[----:B------:R-:W-:Y:S05]  /*1ee0*/  BSYNC B0 ;  /* 0x0000000000007941 */ /* 0x000fea0003800000 */
.L_x_5847:
        /* <DEDUP_REMOVED lines=21> */
.L_x_5850:
[----:B------:R-:W-:Y:S05]  /*2040*/  BSYNC B0 ;  /* 0x0000000000007941 */ /* 0x000fea0003800000 */
.L_x_5849:
        /* <DEDUP_REMOVED lines=9> */
[----:B------:R-:W-:-:S05]  /*20e0*/  IADD3 R17, P1, R177, R124, RZ ;  /* 0x0000007cb1117210 */ /* 0x000fca0007f3e0ff */
[----:B------:R-:W-:Y:S01]  /*20f0*/  IMAD.X R4, R176, 0x1, R125, P1 ;  /* 0x00000001b0047824 */ /* 0x000fe200008e067d */
[----:B-1----:R-:W-:-:S04]  /*2100*/  LEA R28, P1, R17, c[0x0][0x168], 0x1 ;  /* 0x00005a00111c7a11 */ /* 0x002fc800078208ff */
[----:B------:R-:W-:-:S05]  /*2110*/  LEA.HI.X R29, R17, c[0x0][0x16c], R4, 0x1, P1 ;  /* 0x00005b00111d7a11 */ /* 0x000fca00008f0c04 */
[----:B------:R-:W-:Y:S01]  /*2120*/  @!PT LDS RZ, [RZ] ;  /* 0x00000000fffff984 */ /* 0x000fe20000000800 */
[----:B------:R-:W-:Y:S01]  /*2130*/  @!PT LDS RZ, [RZ] ;  /* 0x00000000fffff984 */ /* 0x000fe20000000800 */
[----:B------:R-:W-:Y:S01]  /*2140*/  @!PT LDS RZ, [RZ] ;  /* 0x00000000fffff984 */ /* 0x000fe20000000800 */
[----:B------:R1:W-:Y:S04]  /*2150*/  LDGSTS.E.BYPASS.LTC128B.128 [R179+0x2800], [R28.64] ;  /* 0x028000001cb37fae */ /* 0x0003e8000b901d46 */
.L_x_5852:
[----:B------:R-:W-:Y:S05]  /*2160*/  BSYNC B0 ;  /* 0x0000000000007941 */ /* 0x000fea0003800000 */
.L_x_5851:
        /* <DEDUP_REMOVED lines=8> */
[----:B------:R-:W-:Y:S02]  /*21f0*/  LEA.HI.X R17, R101, R125, R4, 0x5, P1 ;  /* 0x0000007d65117211 */ /* 0x000fe400008f2c04 */
[----:B-1----:R-:W-:-:S04]  /*2200*/  LEA R28, P1, R8, c[0x0][0x168], 0x1 ;  /* 0x00005a00081c7a11 */ /* 0x002fc800078208ff */
[----:B------:R-:W-:-:S05]  /*2210*/  LEA.HI.X R29, R8, c[0x0][0x16c], R17, 0x1, P1 ;  /* 0x00005b00081d7a11 */ /* 0x000fca00008f0c11 */
[----:B------:R-:W-:Y:S01]  /*2220*/  @!PT LDS RZ, [RZ] ;  /* 0x00000000fffff984 */ /* 0x000fe20000000800 */
[----:B------:R-:W-:Y:S01]  /*2230*/  @!PT LDS RZ, [RZ] ;  /* 0x00000000fffff984 */ /* 0x000fe20000000800 */
[----:B------:R-:W-:Y:S01]  /*2240*/  @!PT LDS RZ, [RZ] ;  /* 0x00000000fffff984 */ /* 0x000fe20000000800 */
[----:B------:R1:W-:Y:S04]  /*2250*/  LDGSTS.E.BYPASS.LTC128B.128 [R179+0x3000], [R28.64] ;  /* 0x030000001cb37fae */ /* 0x0003e8000b901d46 */
.L_x_5854:
[----:B------:R-:W-:Y:S05]  /*2260*/  BSYNC B0 ;  /* 0x0000000000007941 */ /* 0x000fea0003800000 */
.L_x_5853:
        /* <DEDUP_REMOVED lines=16> */
.L_x_5856:
[----:B------:R-:W-:Y:S05]  /*2370*/  BSYNC B0 ;  /* 0x0000000000007941 */ /* 0x000fea0003800000 */
.L_x_5855:
        /* <DEDUP_REMOVED lines=16> */
.L_x_5858:
[----:B------:R-:W-:Y:S05]  /*2480*/  BSYNC B0 ;  /* 0x0000000000007941 */ /* 0x000fea0003800000 */
.L_x_5857:
        /* <DEDUP_REMOVED lines=17> */
.L_x_5860:
[----:B------:R-:W-:Y:S05]  /*25a0*/  BSYNC B0 ;  /* 0x0000000000007941 */ /* 0x000fea0003800000 */
.L_x_5859:
        /* <DEDUP_REMOVED lines=17> */
.L_x_5862:
[----:B------:R-:W-:Y:S05]  /*26c0*/  BSYNC B0 ;  /* 0x0000000000007941 */ /* 0x000fea0003800000 */
.L_x_5861:
        /* <DEDUP_REMOVED lines=17> */
.L_x_5864:
[----:B------:R-:W-:Y:S05]  /*27e0*/  BSYNC B0 ;  /* 0x0000000000007941 */ /* 0x000fea0003800000 */
.L_x_5863:
[----:B------:R-:W0:Y:S01]  /*27f0*/  LDGDEPBAR ;  /* 0x00000000000079af */ /* 0x000e220000000000 */
[----:B------:R-:W-:Y:S01]  /*2800*/  IMAD.SHL.U32 R171, R6, 0x40, RZ ;  /* 0x0000004006ab7824 */ /* 0x000fe200078e00ff */
[----:B------:R-:W-:Y:S01]  /*2810*/  SHF.R.S32.HI R178, RZ, 0x1f, R15 ;  /* 0x0000001fffb27819 */ /* 0x000fe2000001140f */
[C---:B-1----:R-:W-:Y:S01]  /*2820*/  IMAD.SHL.U32 R28, R30.reuse, 0x8, RZ ;  /* 0x000000081e1c7824 */ /* 0x042fe200078e00ff */
[----:B------:R-:W-:Y:S01]  /*2830*/  ISETP.GE.AND P2, PT, R30, R3, PT ;  /* 0x000000031e00720c */ /* 0x000fe20003f46270 */
[----:B------:R-:W-:Y:S01]  /*2840*/  IMAD R27, R11, 0x10, R24 ;  /* 0x000000100b1b7824 */ /* 0x000fe200078e0218 */
[----:B------:R-:W-:Y:S01]  /*2850*/  LEA.HI R4, R174, R174, RZ, 0x1 ;  /* 0x000000aeae047211 */ /* 0x000fe200078f08ff */
[----:B------:R-:W-:Y:S01]  /*2860*/  IMAD.SHL.U32 R126, R0, 0x2, RZ ;  /* 0x00000002007e7824 */ /* 0x000fe200078e00ff */
[----:B------:R-:W-:Y:S01]  /*2870*/  LOP3.LUT R171, R171, 0x1c0, RZ, 0xc0, !PT ;  /* 0x000001c0abab7812 */ /* 0x000fe200078ec0ff */
[----:B------:R-:W-:Y:S01]  /*2880*/  BSSY B0, `(.L_x_5865) ;  /* 0x0000029000007945 */ /* 0x000fe20003800000 */
[----:B------:R-:W-:-:S02]  /*2890*/  LEA.HI R178, R178, R15, RZ, 0x2 ;  /* 0x0000000fb2b27211 */ /* 0x000fc400078f10ff */
[----:B------:R-:W-:Y:S01]  /*28a0*/  LOP3.LUT R15, R4, 0xfffffffe, RZ, 0xc0, !PT ;  /* 0xfffffffe040f7812 */ /* 0x000fe200078ec0ff */
[----:B------:R-:W-:Y:S01]  /*28b0*/  IMAD.SHL.U32 R4, R5, 0x40, RZ ;  /* 0x0000004005047824 */ /* 0x000fe200078e00ff */
[----:B------:R-:W-:Y:S01]  /*28c0*/  LOP3.LUT R28, R171, 0x8, R28, 0xf8, !PT ;  /* 0x00000008ab1c7812 */ /* 0x000fe200078ef81c */
[----:B------:R-:W-:Y:S01]  /*28d0*/  IMAD.SHL.U32 R5, R9, 0x40, RZ ;  /* 0x0000004009057824 */ /* 0x000fe200078e00ff */
[----:B------:R-:W-:Y:S01]  /*28e0*/  SHF.R.U32.HI R171, RZ, 0x3, R171 ;  /* 0x00000003ffab7819 */ /* 0x000fe200000116ab */
[----:B------:R-:W-:Y:S01]  /*28f0*/  IMAD.IADD R30, R174, 0x1, -R15 ;  /* 0x00000001ae1e7824 */ /* 0x000fe200078e0a0f */
[----:B------:R-:W-:Y:S02]  /*2900*/  SHF.R.S32.HI R178, RZ, 0x2, R178 ;  /* 0x00000002ffb27819 */ /* 0x000fe400000114b2 */
[----:B------:R-:W-:Y:S01]  /*2910*/  LOP3.LUT R171, R28, R171, RZ, 0x3c, !PT ;  /* 0x000000ab1cab7212 */ /* 0x000fe200078e3cff */
[----:B------:R-:W-:Y:S01]  /*2920*/  IMAD.SHL.U32 R28, R30, 0x8, RZ ;  /* 0x000000081e1c7824 */ /* 0x000fe200078e00ff */
[----:B------:R-:W-:Y:S01]  /*2930*/  LOP3.LUT R5, R5, 0x1c0, RZ, 0xc0, !PT ;  /* 0x000001c005057812 */ /* 0x000fe200078ec0ff */
[----:B------:R-:W-:-:S04]  /*2940*/  DEPBAR.LE SB0, 0x0 ;  /* 0x000080000000791a */ /* 0x000fc80000000000 */
[----:B------:R-:W-:Y:S01]  /*2950*/  BAR.SYNC.DEFER_BLOCKING 0x0 ;  /* 0x0000000000007b1d */ /* 0x000fe20000010000 */
[----:B------:R-:W-:Y:S01]  /*2960*/  IADD3 R27, R27, 0x1, R178 ;  /* 0x000000011b1b7810 */ /* 0x000fe20007ffe0b2 */
[----:B------:R-:W-:Y:S01]  /*2970*/  IMAD R171, R30, 0x200, R171 ;  /* 0x000002001eab7824 */ /* 0x000fe200078e02ab */
[----:B------:R-:W-:Y:S02]  /*2980*/  LOP3.LUT R28, R5, 0x8, R28, 0xf8, !PT ;  /* 0x00000008051c7812 */ /* 0x000fe400078ef81c */
[----:B------:R-:W-:Y:S02]  /*2990*/  SHF.R.U32.HI R5, RZ, 0x3, R5 ;  /* 0x00000003ff057819 */ /* 0x000fe40000011605 */
[----:B------:R-:W-:Y:S02]  /*29a0*/  LOP3.LUT R4, R4, 0xfffffe00, RZ, 0xc0, !PT ;  /* 0xfffffe0004047812 */ /* 0x000fe400078ec0ff */
[----:B------:R-:W-:Y:S02]  /*29b0*/  IADD3 R27, R2, R27, -R13 ;  /* 0x0000001b021b7210 */ /* 0x000fe40007ffe80d */
[----:B------:R-:W-:Y:S01]  /*29c0*/  LOP3.LUT R13, R28, R5, RZ, 0x3c, !PT ;  /* 0x000000051c0d7212 */ /* 0x000fe200078e3cff */
[----:B------:R-:W-:Y:S01]  /*29d0*/  IMAD R172, R11, 0x400, R4 ;  /* 0x000004000bac7824 */ /* 0x000fe200078e0204 */
[----:B------:R-:W-:Y:S01]  /*29e0*/  LOP3.LUT P3, RZ, R6, 0x2, RZ, 0xc0, !PT ;  /* 0x0000000206ff7812 */ /* 0x000fe2000786c0ff */
[----:B------:R-:W-:Y:S01]  /*29f0*/  IMAD.MOV.U32 R5, RZ, RZ, 0x10 ;  /* 0x00000010ff057424 */ /* 0x000fe200078e00ff */
[----:B------:R-:W-:Y:S01]  /*2a00*/  LEA R194, P1, R22, c[0x0][0x170], 0x1 ;  /* 0x00005c0016c27a11 */ /* 0x000fe200078208ff */
[C---:B------:R-:W-:Y:S01]  /*2a10*/  IMAD.IADD R172, R13.reuse, 0x1, R172 ;  /* 0x000000010dac7824 */ /* 0x040fe200078e02ac */
[----:B------:R-:W-:-:S02]  /*2a20*/  LOP3.LUT R4, R13, R4, RZ, 0xfc, !PT ;  /* 0x000000040d047212 */ /* 0x000fc400078efcff */
[----:B------:R-:W-:Y:S01]  /*2a30*/  LOP3.LUT R126, R126, 0x6, RZ, 0xc0, !PT ;  /* 0x000000067e7e7812 */ /* 0x000fe200078ec0ff */
[----:B------:R-:W-:Y:S01]  /*2a40*/  IMAD.SHL.U32 R172, R172, 0x2, RZ ;  /* 0x00000002acac7824 */ /* 0x000fe200078e00ff */
[----:B------:R-:W-:Y:S02]  /*2a50*/  LEA.HI.X R195, R22, c[0x0][0x174], R25, 0x1, P1 ;  /* 0x00005d0016c37a11 */ /* 0x000fe400008f0c19 */
[----:B------:R-:W-:Y:S01]  /*2a60*/  SEL R0, R5, 0xfffffff0, !P3 ;  /* 0xfffffff005007807 */ /* 0x000fe20005800000 */
[----:B------:R1:W-:Y:S01]  /*2a70*/  @P2 STS.128 [R179+0x6000], RZ ;  /* 0x006000ffb3002388 */ /* 0x0003e20000000c00 */
        /* <DEDUP_REMOVED lines=9> */
.L_x_5866:
[----:B------:R-:W-:Y:S05]  /*2b10*/  BSYNC B0 ;  /* 0x0000000000007941 */ /* 0x000fea0003800000 */
.L_x_5865:
        /* <DEDUP_REMOVED lines=16> */
.L_x_5868:
[----:B------:R-:W-:Y:S05]  /*2c20*/  BSYNC B0 ;  /* 0x0000000000007941 */ /* 0x000fea0003800000 */
.L_x_5867:
        /* <DEDUP_REMOVED lines=14> */
.L_x_5870:
[----:B------:R-:W-:Y:S05]  /*2d10*/  BSYNC B0 ;  /* 0x0000000000007941 */ /* 0x000fea0003800000 */
.L_x_5869:
        /* <DEDUP_REMOVED lines=15> */
.L_x_5872:
[----:B------:R-:W-:Y:S05]  /*2e10*/  BSYNC B0 ;  /* 0x0000000000007941 */ /* 0x000fea0003800000 */
.L_x_5871:
        /* <DEDUP_REMOVED lines=14> */
.L_x_5874:
[----:B------:R-:W-:Y:S05]  /*2f00*/  BSYNC B0 ;  /* 0x0000000000007941 */ /* 0x000fea0003800000 */
.L_x_5873:
        /* <DEDUP_REMOVED lines=15> */
.L_x_5876:
[----:B------:R-:W-:Y:S05]  /*3000*/  BSYNC B0 ;  /* 0x0000000000007941 */ /* 0x000fea0003800000 */
.L_x_5875:
        /* <DEDUP_REMOVED lines=15> */
.L_x_5878:
[----:B------:R-:W-:Y:S05]  /*3100*/  BSYNC B0 ;  /* 0x0000000000007941 */ /* 0x000fea0003800000 */
.L_x_5877:
        /* <DEDUP_REMOVED lines=19> */
.L_x_5880:
[----:B------:R-:W-:Y:S05]  /*3240*/  BSYNC B0 ;  /* 0x0000000000007941 */ /* 0x000fea0003800000 */
.L_x_5879:
[----:B------:R-:W-:Y:S01]  /*3250*/  SHF.L.U32 R171, R171, 0x1, RZ ;  /* 0x00000001abab7819 */ /* 0x000fe200000006ff */
[----:B-1----:R-:W-:Y:S01]  /*3260*/  LDSM.16.M88.4 R16, [R172] ;  /* 0x00000000ac10783b */ /* 0x002fe20000000200 */
[----:B------:R-:W-:Y:S02]  /*3270*/  LEA R170, R3, R172, 0x1 ;  /* 0x000000ac03aa7211 */ /* 0x000fe400078e08ff */
[----:B------:R-:W-:Y:S01]  /*3280*/  LEA R165, R0, R171, 0x1 ;  /* 0x000000ab00a57211 */ /* 0x000fe200078e08ff */
[----:B------:R-:W1:Y:S01]  /*3290*/  LDSM.16.M88.4 R28, [R171+0x2000] ;  /* 0x00200000ab1c783b */ /* 0x000e620000000200 */
[----:B------:R-:W-:Y:S02]  /*32a0*/  LOP3.LUT P1, RZ, R6, 0x4, RZ, 0xc0, !PT ;  /* 0x0000000406ff7812 */ /* 0x000fe4000782c0ff */
[C---:B------:R-:W-:Y:S01]  /*32b0*/  IADD3 R6, R171.reuse, 0x2000, RZ ;  /* 0x00002000ab067810 */ /* 0x040fe20007ffe0ff */
[----:B------:R-:W-:Y:S01]  /*32c0*/  LDSM.16.M88.4 R12, [R170] ;  /* 0x00000000aa0c783b */ /* 0x000fe20000000200 */
[----:B------:R-:W-:-:S02]  /*32d0*/  IADD3 R168, R171, 0x2040, RZ ;  /* 0x00002040aba87810 */ /* 0x000fc40007ffe0ff */
[----:B------:R-:W-:Y:S01]  /*32e0*/  LEA R169, R5, R172, 0x1 ;  /* 0x000000ac05a97211 */ /* 0x000fe200078e08ff */
[----:B------:R-:W-:Y:S01]  /*32f0*/  LDSM.16.M88.4 R52, [R165+0x2000] ;  /* 0x00200000a534783b */ /* 0x000fe20000000200 */
[----:B------:R-:W-:Y:S02]  /*3300*/  ISETP.GT.AND P2, PT, R180, R175, PT ;  /* 0x000000afb400720c */ /* 0x000fe40003f44270 */
[----:B------:R-:W-:Y:S01]  /*3310*/  LEA R167, R3, R169, 0x1 ;  /* 0x000000a903a77211 */ /* 0x000fe200078e08ff */
[----:B------:R-:W5:Y:S01]  /*3320*/  LDSM.16.M88.4 R48, [R171+0x2800] ;  /* 0x00280000ab30783b */ /* 0x000f620000000200 */
[C---:B------:R-:W-:Y:S02]  /*3330*/  IADD3 R127, R27.reuse, 0x8, RZ ;  /* 0x000000081b7f7810 */ /* 0x040fe40007ffe0ff */
[----:B------:R-:W-:Y:S01]  /*3340*/  @P1 IADD3 R168, R6, -0x40, RZ ;  /* 0xffffffc006a81810 */ /* 0x000fe20007ffe0ff */
[----:B------:R-:W-:Y:S01]  /*3350*/  LDSM.16.M88.4 R8, [R169] ;  /* 0x00000000a908783b */ /* 0x000fe20000000200 */
[----:B------:R-:W-:-:S02]  /*3360*/  IMNMX R128, R27, R2, PT ;  /* 0x000000021b807217 */ /* 0x000fc40003800200 */
[----:B------:R-:W-:Y:S01]  /*3370*/  LEA R100, R0, R168, 0x1 ;  /* 0x000000a800647211 */ /* 0x000fe200078e08ff */
[----:B------:R-:W2:Y:S01]  /*3380*/  LDSM.16.M88.4 R40, [R168] ;  /* 0x00000000a828783b */ /* 0x000ea20000000200 */
[----:B------:R-:W-:Y:S02]  /*3390*/  IMNMX R127, R127, R2, PT ;  /* 0x000000027f7f7217 */ /* 0x000fe40003800200 */
[C---:B------:R-:W-:Y:S01]  /*33a0*/  IADD3 R161, R168.reuse, 0x800, RZ ;  /* 0x00000800a8a17810 */ /* 0x040fe20007ffe0ff */
[----:B------:R-:W3:Y:S01]  /*33b0*/  LDSM.16.M88.4 R76, [R165+0x2800] ;  /* 0x00280000a54c783b */ /* 0x000ee20000000200 */
        /* <DEDUP_REMOVED lines=9> */
[C---:B-1--4-:R-:W-:Y:S03]  /*3450*/  HMMA.16816.F32.BF16 R32, R16.reuse, R28, RZ ;  /* 0x0000001c1020723c */ /* 0x052fe600000418ff */
        /* <DEDUP_REMOVED lines=12> */
[C---:B---3--:R-:W-:Y:S08]  /*3520*/  HMMA.16816.F32.BF16 R36, R12.reuse, R76, R36 ;  /* 0x0000004c0c24723c */ /* 0x048ff00000041824 */
        /* <DEDUP_REMOVED lines=19> */
[----:B------:R-:W4:Y:S01]  /*3660*/  LDSM.16.M88.4 R72, [R100+0x1000] ;  /* 0x001000006448783b */ /* 0x000f220000000200 */
[----:B------:R5:W1:Y:S06]  /*3670*/  MUFU.TANH R81, R28 ;  /* 0x0000001c00517308 */ /* 0x000a6c0000002400 */
[----:B--2---:R-:W-:Y:S02]  /*3680*/  HMMA.16816.F32.BF16 R36, R44, R40, R36 ;  /* 0x000000282c24723c */ /* 0x004fe40000041824 */
[----:B------:R-:W2:Y:S06]  /*3690*/  MUFU.TANH R6, R6 ;  /* 0x0000000600067308 */ /* 0x000eac0000002400 */
[----:B------:R-:W-:Y:S01]  /*36a0*/  HMMA.16816.F32.BF16 R52, R12, R62, R52 ;  /* 0x0000003e0c34723c */ /* 0x000fe20000041834 */
[----:B------:R-:W2:Y:S01]  /*36b0*/  LDSM.16.M88.4 R60, [R165+0x3800] ;  /* 0x00380000a53c783b */ /* 0x000ea20000000200 */
[----:B------:R-:W2:Y:S03]  /*36c0*/  MUFU.TANH R26, R26 ;  /* 0x0000001a001a7308 */ /* 0x000ea60000002400 */
[----:B-----5:R-:W-:Y:S03]  /*36d0*/  LDSM.16.M88.4 R28, [R168+0x1800] ;  /* 0x00180000a81c783b */ /* 0x020fe60000000200 */
[----:B-1----:R-:W-:Y:S02]  /*36e0*/  HMMA.16816.F32.BF16 R56, R8, R68, R56 ;  /* 0x000000440838723c */ /* 0x002fe40000041838 */
[----:B------:R-:W1:Y:S06]  /*36f0*/  MUFU.TANH R80, R80 ;  /* 0x0000005000507308 */ /* 0x000e6c0000002400 */
[----:B------:R-:W-:Y:S01]  /*3700*/  HMMA.16816.F32.BF16 R48, R44, R42, R48 ;  /* 0x0000002a2c30723c */ /* 0x000fe20000041830 */
[----:B------:R-:W5:Y:S01]  /*3710*/  LDSM.16.M88.4 R40, [R165+0x4000] ;  /* 0x00400000a528783b */ /* 0x000f620000000200 */
        /* <DEDUP_REMOVED lines=16> */
[----:B----4-:R-:W-:Y:S04]  /*3820*/  HMMA.16816.F32.BF16 R56, R44, R72, R56 ;  /* 0x000000482c38723c */ /* 0x010fe80000041838 */
[----:B------:R4:W2:Y:S04]  /*3830*/  MUFU.TANH R89, R48 ;  /* 0x0000003000597308 */ /* 0x0008a80000002400 */
[C---:B-1----:R-:W-:Y:S04]  /*3840*/  HMMA.16816.F32.BF16 R36, R16.reuse, R76, RZ ;  /* 0x0000004c1024723c */ /* 0x042fe800000418ff */
[----:B------:R-:W1:Y:S04]  /*3850*/  MUFU.TANH R84, R84 ;  /* 0x0000005400547308 */ /* 0x000e680000002400 */
[----:B------:R-:W-:Y:S01]  /*3860*/  HMMA.16816.F32.BF16 R76, R16, R78, RZ ;  /* 0x0000004e104c723c */ /* 0x000fe200000418ff */
[----:B----4-:R-:W4:Y:S03]  /*3870*/  LDSM.16.M88.4 R48, [R168+0x2000] ;  /* 0x00200000a830783b */ /* 0x010f260000000200 */
        /* <DEDUP_REMOVED lines=10> */
[----:B-----5:R-:W-:Y:S05]  /*3920*/  HMMA.16816.F32.BF16 R36, R12, R40, R36 ;  /* 0x000000280c24723c */ /* 0x020fea0000041824 */
[----:B------:R-:W2:Y:S03]  /*3930*/  MUFU.TANH R88, R88 ;  /* 0x0000005800587308 */ /* 0x000ea60000002400 */
[----:B------:R-:W-:Y:S01]  /*3940*/  HMMA.16816.F32.BF16 R52, R44, R74, R52 ;  /* 0x0000004a2c34723c */ /* 0x000fe20000041834 */
[----:B------:R-:W-:Y:S04]  /*3950*/  LDSM.16.M88.4 R72, [R171+0x5000] ;  /* 0x00500000ab48783b */ /* 0x000fe80000000200 */
[----:B-1----:R-:W-:Y:S01]  /*3960*/  LDSM.16.M88.4 R56, [R100+0x2000] ;  /* 0x002000006438783b */ /* 0x002fe20000000200 */
[----:B------:R-:W1:Y:S02]  /*3970*/  MUFU.TANH R90, R90 ;  /* 0x0000005a005a7308 */ /* 0x000e640000002400 */
[----:B------:R-:W-:Y:S01]  /*3980*/  HMMA.16816.F32.BF16 R76, R12, R42, R76 ;  /* 0x0000002a0c4c723c */ /* 0x000fe2000004184c */
[----:B------:R-:W5:Y:S05]  /*3990*/  LDSM.16.M88.4 R40, [R165+0x4800] ;  /* 0x00480000a528783b */ /* 0x000f6a0000000200 */
        /* <DEDUP_REMOVED lines=11> */
[----:B----4-:R-:W-:Y:S01]  /*3a50*/  HMMA.16816.F32.BF16 R36, R8, R48, R36 ;  /* 0x000000300824723c */ /* 0x010fe20000041824 */
[----:B-1----:R-:W1:Y:S05]  /*3a60*/  LDSM.16.M88.4 R52, [R168+0x2800] ;  /* 0x00280000a834783b */ /* 0x002e6a0000000200 */
[----:B------:R-:W4:Y:S02]  /*3a70*/  MUFU.TANH R96, R96 ;  /* 0x0000006000607308 */ /* 0x000f240000002400 */
[----:B------:R-:W-:Y:S06]  /*3a80*/  HMMA.16816.F32.BF16 R68, R16, R70, RZ ;  /* 0x000000461044723c */ /* 0x000fec00000418ff */
[----:B------:R-:W1:Y:S02]  /*3a90*/  MUFU.TANH R98, R98 ;  /* 0x0000006200627308 */ /* 0x000e640000002400 */
[----:B-----5:R-:W-:Y:S06]  /*3aa0*/  HMMA.16816.F32.BF16 R28, R12, R40, R28 ;  /* 0x000000280c1c723c */ /* 0x020fec000004181c */
        /* <DEDUP_REMOVED lines=10> */
[----:B------:R2:W2:Y:S01]  /*3b50*/  MUFU.TANH R149, R36 ;  /* 0x0000002400957308 */ /* 0x0004a20000002400 */
[----:B------:R-:W-:Y:S02]  /*3b60*/  FMUL.FTZ R147, R38, c[0x0][0x2ec] ;  /* 0x0000bb0026937a20 */ /* 0x000fe40000410000 */
[C---:B------:R-:W-:Y:S01]  /*3b70*/  HMMA.16816.F32.BF16 R76, R8.reuse, R50, R76 ;  /* 0x00000032084c723c */ /* 0x040fe2000004184c */
[----:B------:R-:W3:Y:S01]  /*3b80*/  LDSM.16.M88.4 R48, [R100+0x2800] ;  /* 0x002800006430783b */ /* 0x000ee20000000200 */
[----:B------:R-:W-:Y:S02]  /*3b90*/  FMUL.FTZ R151, R39, c[0x0][0x2ec] ;  /* 0x0000bb0027977a20 */ /* 0x000fe40000410000 */
[----:B------:R-:W-:Y:S01]  /*3ba0*/  FMUL.FTZ R32, R32, c[0x0][0x2ec] ;  /* 0x0000bb0020207a20 */ /* 0x000fe20000410000 */
[----:B------:R-:W3:Y:S01]  /*3bb0*/  MUFU.TANH R155, R155 ;  /* 0x0000009b009b7308 */ /* 0x000ee20000002400 */
[----:B------:R-:W-:Y:S02]  /*3bc0*/  FMUL.FTZ R33, R33, c[0x0][0x2ec] ;  /* 0x0000bb0021217a20 */ /* 0x000fe40000410000 */
[----:B-1----:R-:W-:Y:S01]  /*3bd0*/  HMMA.16816.F32.BF16 R28, R8, R52, R28 ;  /* 0x00000034081c723c */ /* 0x002fe2000004181c */
[----:B------:R-:W-:-:S02]  /*3be0*/  FMUL.FTZ R137, R34, c[0x0][0x2ec] ;  /* 0x0000bb0022897a20 */ /* 0x000fc40000410000 */
[----:B------:R-:W-:Y:S01]  /*3bf0*/  FMUL.FTZ R189, R35, c[0x0][0x2ec] ;  /* 0x0000bb0023bd7a20 */ /* 0x000fe20000410000 */
[----:B--2---:R-:W1:Y:S01]  /*3c00*/  LDSM.16.M88.4 R36, [R165+0x5800] ;  /* 0x00580000a524783b */ /* 0x004e620000000200 */
        /* <DEDUP_REMOVED lines=22> */
[----:B------:R-:W-:Y:S06]  /*3d70*/  HMMA.16816.F32.BF16 R16, R16, R62, RZ ;  /* 0x0000003e1010723c */ /* 0x000fec00000418ff */
[----:B------:R-:W1:Y:S02]  /*3d80*/  MUFU.TANH R187, R67 ;  /* 0x0000004300bb7308 */ /* 0x000e640000002400 */
[----:B------:R-:W-:Y:S01]  /*3d90*/  HMMA.16816.F32.BF16 R68, R44, R50, R68 ;  /* 0x000000322c44723c */ /* 0x000fe20000041844 */
[----:B------:R-:W5:Y:S05]  /*3da0*/  LDSM.16.M88.4 R48, [R168+0x3800] ;  /* 0x00380000a830783b */ /* 0x000f6a0000000200 */
[----:B------:R-:W1:Y:S02]  /*3db0*/  MUFU.TANH R147, R147 ;  /* 0x0000009300937308 */ /* 0x000e640000002400 */
[----:B------:R-:W-:Y:S01]  /*3dc0*/  HMMA.16816.F32.BF16 R32, R12, R40, R32 ;  /* 0x000000280c20723c */ /* 0x000fe20000041820 */
[----:B------:R-:W-:-:S02]  /*3dd0*/  FMUL.FTZ R28, R28, c[0x0][0x2ec] ;  /* 0x0000bb001c1c7a20 */ /* 0x000fc40000410000 */
[----:B------:R-:W-:Y:S02]  /*3de0*/  FMUL.FTZ R129, R29, c[0x0][0x2ec] ;  /* 0x0000bb001d817a20 */ /* 0x000fe40000410000 */
[----:B------:R-:W-:Y:S01]  /*3df0*/  FMUL.FTZ R119, R30, c[0x0][0x2ec] ;  /* 0x0000bb001e777a20 */ /* 0x000fe20000410000 */
[----:B------:R2:W2:Y:S01]  /*3e00*/  MUFU.TANH R131, R28 ;  /* 0x0000001c00837308 */ /* 0x0004a20000002400 */
[----:B------:R-:W-:Y:S01]  /*3e10*/  FMUL.FTZ R115, R31, c[0x0][0x2ec] ;  /* 0x0000bb001f737a20 */ /* 0x000fe20000410000 */
[C---:B------:R-:W-:Y:S01]  /*3e20*/  HMMA.16816.F32.BF16 R72, R12.reuse, R42, R72 ;  /* 0x0000002a0c48723c */ /* 0x040fe20000041848 */
[----:B------:R-:W3:Y:S05]  /*3e30*/  LDSM.16.M88.4 R40, [R100+0x3000] ;  /* 0x003000006428783b */ /* 0x000eea0000000200 */
[----:B------:R-:W3:Y:S02]  /*3e40*/  MUFU.TANH R151, R151 ;  /* 0x0000009700977308 */ /* 0x000ee40000002400 */
[----:B-1----:R-:W-:Y:S01]  /*3e50*/  HMMA.16816.F32.BF16 R52, R12, R36, R52 ;  /* 0x000000240c34723c */ /* 0x002fe20000041834 */
[----:B------:R-:W-:-:S02]  /*3e60*/  FMUL.FTZ R68, R68, c[0x0][0x2ec] ;  /* 0x0000bb0044447a20 */ /* 0x000fc40000410000 */
[----:B------:R-:W-:Y:S02]  /*3e70*/  FMUL.FTZ R69, R69, c[0x0][0x2ec] ;  /* 0x0000bb0045457a20 */ /* 0x000fe40000410000 */
[----:B------:R-:W-:Y:S01]  /*3e80*/  FMUL.FTZ R70, R70, c[0x0][0x2ec] ;  /* 0x0000bb0046467a20 */ /* 0x000fe20000410000 */
[----:B--2---:R-:W1:Y:S01]  /*3e90*/  LDSM.16.M88.4 R28, [R100+0x3800] ;  /* 0x00380000641c783b */ /* 0x004e620000000200 */
[----:B------:R-:W-:Y:S01]  /*3ea0*/  FMUL.FTZ R71, R71, c[0x0][0x2ec] ;  /* 0x0000bb0047477a20 */ /* 0x000fe20000410000 */
[----:B------:R-:W-:Y:S01]  /*3eb0*/  HMMA.16816.F32.BF16 R16, R12, R38, R16 ;  /* 0x000000260c10723c */ /* 0x000fe20000041810 */
[----:B------:R-:W2:Y:S01]  /*3ec0*/  MUFU.TANH R143, R76 ;  /* 0x0000004c008f7308 */ /* 0x000ea20000002400 */
[----:B------:R-:W-:-:S06]  /*3ed0*/  DEPBAR.LE SB0, 0x0 ;  /* 0x000080000000791a */ /* 0x000fcc0000000000 */
[C---:B------:R-:W-:Y:S01]  /*3ee0*/  HMMA.16816.F32.BF16 R32, R8.reuse, R56, R32 ;  /* 0x000000380820723c */ /* 0x040fe20000041820 */
[----:B------:R-:W1:Y:S07]  /*3ef0*/  MUFU.TANH R153, R77 ;  /* 0x0000004d00997308 */ /* 0x000e6e0000002400 */
[C---:B------:R-:W-:Y:S01]  /*3f00*/  HMMA.16816.F32.BF16 R72, R8.reuse, R58, R72 ;  /* 0x0000003a0848723c */ /* 0x040fe20000041848 */
[----:B------:R-:W1:Y:S07]  /*3f10*/  MUFU.TANH R141, R78 ;  /* 0x0000004e008d7308 */ /* 0x000e6e0000002400 */
[C---:B-----5:R-:W-:Y:S01]  /*3f20*/  HMMA.16816.F32.BF16 R52, R8.reuse, R48, R52 ;  /* 0x000000300834723c */ /* 0x060fe20000041834 */
[----:B------:R-:W1:Y:S07]  /*3f30*/  MUFU.TANH R145, R79 ;  /* 0x0000004f00917308 */ /* 0x000e6e0000002400 */
[----:B------:R-:W-:Y:S01]  /*3f40*/  HMMA.16816.F32.BF16 R16, R8, R50, R16 ;  /* 0x000000320810723c */ /* 0x000fe20000041810 */
[----:B------:R-:W1:Y:S07]  /*3f50*/  MUFU.TANH R129, R129 ;  /* 0x0000008100817308 */ /* 0x000e6e0000002400 */
[C---:B---3--:R-:W-:Y:S01]  /*3f60*/  HMMA.16816.F32.BF16 R32, R44.reuse, R40, R32 ;  /* 0x000000282c20723c */ /* 0x048fe20000041820 */
[----:B------:R-:W3:Y:S07]  /*3f70*/  MUFU.TANH R119, R119 ;  /* 0x0000007700777308 */ /* 0x000eee0000002400 */
[C---:B------:R-:W-:Y:S01]  /*3f80*/  HMMA.16816.F32.BF16 R72, R44.reuse, R42, R72 ;  /* 0x0000002a2c48723c */ /* 0x040fe20000041848 */
[----:B------:R-:W2:Y:S07]  /*3f90*/  MUFU.TANH R115, R115 ;  /* 0x0000007300737308 */ /* 0x000eae0000002400 */
[C---:B-1----:R-:W-:Y:S01]  /*3fa0*/  HMMA.16816.F32.BF16 R52, R44.reuse, R28, R52 ;  /* 0x0000001c2c34723c */ /* 0x042fe20000041834 */
[----:B------:R-:W1:Y:S07]  /*3fb0*/  MUFU.TANH R123, R68 ;  /* 0x00000044007b7308 */ /* 0x000e6e0000002400 */
[----:B------:R-:W-:Y:S01]  /*3fc0*/  HMMA.16816.F32.BF16 R16, R44, R30, R16 ;  /* 0x0000001e2c10723c */ /* 0x000fe20000041810 */
[----:B------:R-:W-:Y:S01]  /*3fd0*/  FMUL.FTZ R33, R33, c[0x0][0x2ec] ;  /* 0x0000bb0021217a20 */ /* 0x000fe20000410000 */
[----:B------:R-:W1:Y:S01]  /*3fe0*/  MUFU.TANH R121, R69 ;  /* 0x0000004500797308 */ /* 0x000e620000002400 */
[----:B------:R-:W-:-:S02]  /*3ff0*/  FMUL.FTZ R8, R35, c[0x0][0x2ec] ;  /* 0x0000bb0023087a20 */ /* 0x000fc40000410000 */
[----:B------:R-:W-:Y:S02]  /*4000*/  FMUL.FTZ R32, R32, c[0x0][0x2ec] ;  /* 0x0000bb0020207a20 */ /* 0x000fe40000410000 */
[----:B------:R-:W-:Y:S02]  /*4010*/  FMUL.FTZ R34, R34, c[0x0][0x2ec] ;  /* 0x0000bb0022227a20 */ /* 0x000fe40000410000 */
[----:B------:R-:W-:Y:S01]  /*4020*/  FMUL.FTZ R61, R72, c[0x0][0x2ec] ;  /* 0x0000bb00483d7a20 */ /* 0x000fe20000410000 */
[----:B------:R5:W1:Y:S01]  /*4030*/  MUFU.TANH R63, R33 ;  /* 0x00000021003f7308 */ /* 0x000a620000002400 */
[----:B------:R-:W-:Y:S02]  /*4040*/  FMUL.FTZ R59, R73, c[0x0][0x2ec] ;  /* 0x0000bb00493b7a20 */ /* 0x000fe40000410000 */
[----:B------:R-:W-:Y:S02]  /*4050*/  FMUL.FTZ R12, R74, c[0x0][0x2ec] ;  /* 0x0000bb004a0c7a20 */ /* 0x000fe40000410000 */
[----:B------:R-:W-:-:S02]  /*4060*/  FMUL.FTZ R10, R75, c[0x0][0x2ec] ;  /* 0x0000bb004b0a7a20 */ /* 0x000fc40000410000 */
[----:B------:R-:W-:Y:S01]  /*4070*/  FMUL.FTZ R49, R52, c[0x0][0x2ec] ;  /* 0x0000bb0034317a20 */ /* 0x000fe20000410000 */
[----:B------:R1:W1:Y:S01]  /*4080*/  MUFU.TANH R113, R70 ;  /* 0x0000004600717308 */ /* 0x0002620000002400 */
[----:B------:R-:W-:Y:S02]  /*4090*/  FMUL.FTZ R41, R53, c[0x0][0x2ec] ;  /* 0x0000bb0035297a20 */ /* 0x000fe40000410000 */
[----:B------:R-:W-:-:S03]  /*40a0*/  FMUL.FTZ R35, R54, c[0x0][0x2ec] ;  /* 0x0000bb0036237a20 */ /* 0x000fc60000410000 */
[----:B------:R-:W-:Y:S02]  /*40b0*/  FMUL.FTZ R16, R16, c[0x0][0x2ec] ;  /* 0x0000bb0010107a20 */ /* 0x000fe40000410000 */
[----:B-----5:R-:W-:Y:S01]  /*40c0*/  FMUL.FTZ R33, R55, c[0x0][0x2ec] ;  /* 0x0000bb0037217a20 */ /* 0x020fe20000410000 */
[----:B------:R1:W1:Y:S01]  /*40d0*/  MUFU.TANH R111, R71 ;  /* 0x00000047006f7308 */ /* 0x0002620000002400 */
[----:B------:R-:W-:Y:S02]  /*40e0*/  FMUL.FTZ R17, R17, c[0x0][0x2ec] ;  /* 0x0000bb0011117a20 */ /* 0x000fe40000410000 */
[----:B------:R-:W-:Y:S02]  /*40f0*/  FMUL.FTZ R18, R18, c[0x0][0x2ec] ;  /* 0x0000bb0012127a20 */ /* 0x000fe40000410000 */
[----:B------:R-:W-:-:S03]  /*4100*/  FMUL.FTZ R19, R19, c[0x0][0x2ec] ;  /* 0x0000bb0013137a20 */ /* 0x000fc60000410000 */
[----:B------:R1:W1:Y:S08]  /*4110*/  MUFU.TANH R65, R32 ;  /* 0x0000002000417308 */ /* 0x0002700000002400 */
        /* <DEDUP_REMOVED lines=13> */
[----:B------:R1:W1:Y:S01]  /*41f0*/  MUFU.TANH R27, R19 ;  /* 0x00000013001b7308 */ /* 0x0002620000002400 */
        /* <DEDUP_REMOVED lines=41> */
[----:B------:R-:W-:Y:S02]  /*4490*/  IMAD.WIDE R18, R2, 0x4, R184 ;  /* 0x0000000402127825 */ /* 0x000fe400078e02b8 */
        /* <DEDUP_REMOVED lines=18> */
.L_x_5882:
[----:B------:R-:W-:-:S04]  /*45c0*/  LEA R11, -R101, RZ, 0x7 ;  /* 0x000000ff650b7211 */ /* 0x000fc800078e39ff */
[----:B------:R-:W-:Y:S02]  /*45d0*/  SHF.R.S32.HI R14, RZ, 0x1f, R11 ;  /* 0x0000001fff0e7819 */ /* 0x000fe4000001140b */
.L_x_5883:
[----:B------:R-:W-:Y:S01]  /*45e0*/  ISETP.GE.AND P1, PT, R181, c[0x0][0x220], PT ;  /* 0x00008800b5007a0c */ /* 0x000fe20003f26270 */
[----:B------:R-:W-:-:S12]  /*45f0*/  BSSY B0, `(.L_x_5884) ;  /* 0x000005e000007945 */ /* 0x000fd80003800000 */
[CC--:B-1----:R-:W-:Y:S01]  /*4600*/  @!P1 IADD3 R16, P4, P3, R11.reuse, R124.reuse, R177 ;  /* 0x0000007c0b109210 */ /* 0x0c2fe20007b9e0b1 */
[----:B------:R-:W-:Y:S01]  /*4610*/  @!P1 IMAD.MOV.U32 R15, RZ, RZ, c[0x0][0x19c] ;  /* 0x00006700ff0f9624 */ /* 0x000fe200078e00ff */
[----:B------:R-:W-:Y:S01]  /*4620*/  @!P1 IADD3 R9, P5, R11, R124, RZ ;  /* 0x0000007c0b099210 */ /* 0x000fe20007fbe0ff */
[----:B------:R-:W-:Y:S01]  /*4630*/  @!P1 IMAD.WIDE.U32 R18, R101, 0x30, R124 ;  /* 0x0000003065129825 */ /* 0x000fe200078e007c */
[----:B------:R-:W-:Y:S01]  /*4640*/  @!P1 IADD3.X R13, R14, R125, R176, P4, P3 ;  /* 0x0000007d0e0d9210 */ /* 0x000fe200027e64b0 */
[----:B------:R1:W-:Y:S01]  /*4650*/  @P1 STS.128 [R179+0x2000], RZ ;  /* 0x002000ffb3001388 */ /* 0x0003e20000000c00 */
[C---:B------:R-:W-:Y:S01]  /*4660*/  @!P1 LEA R42, P4, R16.reuse, c[0x0][0x168], 0x1 ;  /* 0x00005a00102a9a11 */ /* 0x040fe200078808ff */
        /* <DEDUP_REMOVED lines=8> */
[----:B------:R-:W-:Y:S01]  /*46f0*/  @!P1 IMAD.MOV.U32 R46, RZ, RZ, R124 ;  /* 0x000000ffff2e9224 */ /* 0x000fe200078e007c */
[----:B------:R-:W-:Y:S01]  /*4700*/  @!P1 LEA R44, P5, R9, c[0x0][0x168], 0x1 ;  /* 0x00005a00092c9a11 */ /* 0x000fe200078a08ff */
[----:B------:R-:W-:Y:S01]  /*4710*/  @!P1 IMAD.MOV.U32 R47, RZ, RZ, R125 ;  /* 0x000000ffff2f9224 */ /* 0x000fe200078e007d */
[----:B------:R-:W-:-:S02]  /*4720*/  @!P1 LEA R28, P3, R101, R124, 0x6 ;  /* 0x0000007c651c9211 */ /* 0x000fc400078630ff */
[CC--:B------:R-:W-:Y:S01]  /*4730*/  @!P1 LEA.HI.X R13, R101.reuse, R125.reuse, R32, 0x5, P4 ;  /* 0x0000007d650d9211 */ /* 0x0c0fe200020f2c20 */
[----:B------:R-:W-:Y:S01]  /*4740*/  @!P1 IMAD.WIDE.U32 R46, R101, 0x50, R46 ;  /* 0x00000050652e9825 */ /* 0x000fe200078e002e */
[----:B------:R-:W-:Y:S02]  /*4750*/  @!P1 LEA.HI.X R45, R9, c[0x0][0x16c], R2, 0x1, P5 ;  /* 0x00005b00092d9a11 */ /* 0x000fe400028f0c02 */
[----:B------:R-:W-:Y:S01]  /*4760*/  @!P1 IADD3 R16, P4, R11, R16, RZ ;  /* 0x000000100b109210 */ /* 0x000fe20007f9e0ff */
[----:B------:R-:W-:Y:S01]  /*4770*/  @!P1 IMAD.MOV.U32 R9, RZ, RZ, c[0x0][0x19c] ;  /* 0x00006700ff099624 */ /* 0x000fe200078e00ff */
[----:B------:R-:W-:Y:S01]  /*4780*/  @!P1 LEA.HI.X R17, R101, R125, R30, 0x6, P3 ;  /* 0x0000007d65119211 */ /* 0x000fe200018f341e */
[----:B------:R-:W-:Y:S01]  /*4790*/  @!P1 IMAD.MOV.U32 R2, RZ, RZ, c[0x0][0x19c] ;  /* 0x00006700ff029624 */ /* 0x000fe200078e00ff */
[----:B------:R-:W-:Y:S01]  /*47a0*/  @!P1 IADD3 R28, P3, R11, R28, RZ ;  /* 0x0000001c0b1c9210 */ /* 0x000fe20007f7e0ff */
[----:B------:R-:W-:Y:S01]  /*47b0*/  @!P1 IMAD R9, R9, 0x50, RZ ;  /* 0x0000005009099824 */ /* 0x000fe200078e02ff */
[----:B------:R-:W-:Y:S01]  /*47c0*/  @!P1 LEA R50, P6, R16, c[0x0][0x168], 0x1 ;  /* 0x00005a0010329a11 */ /* 0x000fe200078c08ff */
[C---:B------:R-:W-:Y:S01]  /*47d0*/  @!P1 IMAD.X R13, R14.reuse, 0x1, R13, P4 ;  /* 0x000000010e0d9824 */ /* 0x040fe200020e060d */
[----:B------:R-:W-:Y:S01]  /*47e0*/  @!P1 IADD3 R19, P4, R11, R46, RZ ;  /* 0x0000002e0b139210 */ /* 0x000fe20007f9e0ff */
[----:B------:R-:W-:Y:S01]  /*47f0*/  @!P1 IMAD.X R17, R14, 0x1, R17, P3 ;  /* 0x000000010e119824 */ /* 0x000fe200018e0611 */
[----:B------:R-:W-:Y:S01]  /*4800*/  @!P1 LEA R46, P5, R28, c[0x0][0x168], 0x1 ;  /* 0x00005a001c2e9a11 */ /* 0x000fe200078a08ff */
[----:B------:R-:W-:Y:S01]  /*4810*/  @!P1 IMAD.WIDE.U32 R30, R101, 0x60, R124 ;  /* 0x00000060651e9825 */ /* 0x000fe200078e007c */
[----:B------:R-:W-:Y:S01]  /*4820*/  @!P1 IADD3.X R32, R14, R47, R9, P4, !PT ;  /* 0x0000002f0e209210 */ /* 0x000fe200027fe409 */
[----:B------:R-:W-:Y:S01]  /*4830*/  @!PT LDS RZ, [RZ] ;  /* 0x00000000fffff984 */ /* 0x000fe20000000800 */
[----:B------:R-:W-:Y:S01]  /*4840*/  @!PT LDS RZ, [RZ] ;  /* 0x00000000fffff984 */ /* 0x000fe20000000800 */
[----:B------:R-:W-:Y:S01]  /*4850*/  @!PT LDS RZ, [RZ] ;  /* 0x00000000fffff984 */ /* 0x000fe20000000800 */
[----:B------:R1:W-:Y:S01]  /*4860*/  @!P1 LDGSTS.E.BYPASS.LTC128B.128 [R179+0x2000], [R44.64] ;  /* 0x020000002cb39fae */ /* 0x0003e2000b901d46 */
[----:B------:R-:W-:Y:S01]  /*4870*/  @!P1 LEA.HI.X R47, R28, c[0x0][0x16c], R17, 0x1, P5 ;  /* 0x00005b001c2f9a11 */ /* 0x000fe200028f0c11 */
[----:B------:R-:W-:Y:S01]  /*4880*/  @!P1 IMAD R2, R2, 0x60, RZ ;  /* 0x0000006002029824 */ /* 0x000fe200078e02ff */
[----:B------:R-:W-:Y:S01]  /*4890*/  @!P1 LEA R54, P5, R18, c[0x0][0x168], 0x1 ;  /* 0x00005a0012369a11 */ /* 0x000fe200078a08ff */
[----:B------:R1:W-:Y:S01]  /*48a0*/  @P1 STS.128 [R179+0x2800], RZ ;  /* 0x002800ffb3001388 */ /* 0x0003e20000000c00 */
[----:B------:R-:W-:-:S02]  /*48b0*/  @!P1 IADD3 R30, P3, R11, R30, RZ ;  /* 0x0000001e0b1e9210 */ /* 0x000fc40007f7e0ff */
        /* <DEDUP_REMOVED lines=8> */
[----:B------:R-:W-:Y:S02]  /*4940*/  @!P1 IADD3.X R31, R14, R31, R2, P3, !PT ;  /* 0x0000001f0e1f9210 */ /* 0x000fe40001ffe402 */
[----:B------:R-:W-:Y:S01]  /*4950*/  @!P1 LEA R16, P3, R30, c[0x0][0x168], 0x1 ;  /* 0x00005a001e109a11 */ /* 0x000fe200078608ff */
        /* <DEDUP_REMOVED lines=28> */
[----:B-1----:R-:W-:Y:S01]  /*4b20*/  IMAD.WIDE.U32 R16, R101, 0x70, R124 ;  /* 0x0000007065107825 */ /* 0x002fe200078e007c */
[----:B------:R-:W-:-:S02]  /*4b30*/  ULDC UR4, c[0x0][0x19c] ;  /* 0x0000670000047ab9 */ /* 0x000fc40000000800 */
[----:B------:R-:W-:Y:S02]  /*4b40*/  UIMAD UR4, UR4, 0x70, URZ ;  /* 0x00000070040478a4 */ /* 0x000fe4000f8e023f */
        /* <DEDUP_REMOVED lines=8> */
.L_x_5885:
[----:B------:R-:W-:Y:S05]  /*4bd0*/  BSYNC B0 ;  /* 0x0000000000007941 */ /* 0x000fea0003800000 */
.L_x_5884:
[----:B------:R-:W0:Y:S01]  /*4be0*/  LDGDEPBAR ;  /* 0x00000000000079af */ /* 0x000e220000000000 */
[----:B------:R-:W-:-:S04]  /*4bf0*/  IADD3 R124, P1, R11, R124, RZ ;  /* 0x0000007c0b7c7210 */ /* 0x000fc80007f3e0ff */
[----:B------:R-:W-:Y:S02]  /*4c00*/  IADD3.X R125, R14, R125, RZ, P1, !PT ;  /* 0x0000007d0e7d7210 */ /* 0x000fe40000ffe4ff */
.L_x_5881:
[----:B--234-:R-:W-:Y:S02]  /*4c10*/  IMAD.IADD R2, R7, 0x1, R126 ;  /* 0x0000000107027824 */ /* 0x01cfe400078e027e */
[----:B------:R-:W-:-:S03]  /*4c20*/  IMAD.SHL.U32 R166, R4, 0x2, RZ ;  /* 0x0000000204a67824 */ /* 0x000fc600078e00ff */
[C---:B------:R-:W-:Y:S01]  /*4c30*/  IADD3 R7, R2.reuse, 0x1, RZ ;  /* 0x0000000102077810 */ /* 0x040fe20007ffe0ff */
[--C-:B------:R-:W-:Y:S01]  /*4c40*/  IMAD R164, R3, 0x2, R166.reuse ;  /* 0x0000000203a47824 */ /* 0x100fe200078e02a6 */
[C---:B------:R-:W-:Y:S01]  /*4c50*/  IADD3 R9, R2.reuse, 0x8, RZ ;  /* 0x0000000802097810 */ /* 0x040fe20007ffe0ff */
        /* <DEDUP_REMOVED lines=43> */
[----:B------:R-:W-:Y:S02]  /*4f10*/  IADD3 R14, R2, 0x21, RZ ;  /* 0x00000021020e7810 */ /* 0x000fe40007ffe0ff */
[-C--:B------:R-:W-:Y:S02]  /*4f20*/  ISETP.GE.AND P5, PT, R6, R127.reuse, PT ;  /* 0x0000007f0600720c */ /* 0x080fe40003fa6270 */
[----:B------:R-:W-:Y:S02]  /*4f30*/  FSEL R91, R91, -INF , !P3 ;  /* 0xff8000005b5b7808 */ /* 0x000fe40005800000 */
[----:B------:R-:W-:Y:S02]  /*4f40*/  FSEL R15, R90, -INF , !P1 ;  /* 0xff8000005a0f7808 */ /* 0x000fe40004800000 */
[C---:B------:R-:W-:Y:S02]  /*4f50*/  ISETP.GE.AND P3, PT, R14.reuse, R128, PT ;  /* 0x000000800e00720c */ /* 0x040fe40003f66270 */
[----:B------:R-:W-:-:S02]  /*4f60*/  ISETP.GE.AND P1, PT, R14, R127, PT ;  /* 0x0000007f0e00720c */ /* 0x000fc40003f26270 */
[----:B------:R-:W-:Y:S02]  /*4f70*/  FSEL R137, R137, -INF , !P5 ;  /* 0xff80000089897808 */ /* 0x000fe40006800000 */
[C---:B------:R-:W-:Y:S02]  /*4f80*/  IADD3 R14, R2.reuse, 0x29, RZ ;  /* 0x00000029020e7810 */ /* 0x040fe40007ffe0ff */
[-C--:B------:R-:W-:Y:S02]  /*4f90*/  ISETP.GE.AND P5, PT, R2, R128.reuse, PT ;  /* 0x000000800200720c */ /* 0x080fe40003fa6270 */
[----:B------:R-:W-:Y:S02]  /*4fa0*/  FSEL R67, R95, -INF , !P4 ;  /* 0xff8000005f437808 */ /* 0x000fe40006000000 */
[----:B------:R-:W-:Y:S02]  /*4fb0*/  FSEL R107, R94, -INF , !P3 ;  /* 0xff8000005e6b7808 */ /* 0x000fe40005800000 */
[----:B------:R-:W-:Y:S01]  /*4fc0*/  FSEL R199, R96, -INF , !P1 ;  /* 0xff80000060c77808 */ /* 0x000fe20004800000 */
[----:B------:R-:W-:Y:S01]  /*4fd0*/  LDSM.16.MT88.4 R92, [R166+0x6000] ;  /* 0x00600000a65c783b */ /* 0x000fe20000004200 */
        /* <DEDUP_REMOVED lines=10> */
[----:B------:R-:W-:Y:S02]  /*5080*/  FMNMX.FTZ R16, R0, R17, !PT ;  /* 0x0000001100107209 */ /* 0x000fe40007810000 */
[C---:B------:R-:W-:Y:S02]  /*5090*/  ISETP.GE.AND P6, PT, R14.reuse, R128, PT ;  /* 0x000000800e00720c */ /* 0x040fe40003fc6270 */
[----:B------:R-:W-:-:S02]  /*50a0*/  ISETP.GE.AND P4, PT, R14, R127, PT ;  /* 0x0000007f0e00720c */ /* 0x000fc40003f86270 */
[C---:B------:R-:W-:Y:S02]  /*50b0*/  ISETP.GE.AND P3, PT, R6.reuse, R128, PT ;  /* 0x000000800600720c */ /* 0x040fe40003f66270 */
[----:B------:R-:W-:Y:S02]  /*50c0*/  ISETP.GE.AND P1, PT, R6, R127, PT ;  /* 0x0000007f0600720c */ /* 0x000fe40003f26270 */
[C---:B------:R-:W-:Y:S02]  /*50d0*/  IADD3 R6, R2.reuse, 0x39, RZ ;  /* 0x0000003902067810 */ /* 0x040fe40007ffe0ff */
[----:B------:R-:W-:Y:S02]  /*50e0*/  IADD3 R14, R2, 0x40, RZ ;  /* 0x00000040020e7810 */ /* 0x000fe40007ffe0ff */
[----:B------:R-:W-:Y:S02]  /*50f0*/  FMNMX.FTZ R16, R81, R16, !PT ;  /* 0x0000001051107209 */ /* 0x000fe40007810000 */
[----:B------:R-:W-:-:S02]  /*5100*/  FSEL R189, R189, -INF , !P4 ;  /* 0xff800000bdbd7808 */ /* 0x000fc40006000000 */
[----:B------:R-:W-:Y:S02]  /*5110*/  FSEL R135, R135, -INF , !P3 ;  /* 0xff80000087877808 */ /* 0x000fe40005800000 */
[----:B------:R-:W-:Y:S02]  /*5120*/  FSEL R193, R193, -INF , !P6 ;  /* 0xff800000c1c17808 */ /* 0x000fe40007000000 */
[-C--:B------:R-:W-:Y:S02]  /*5130*/  ISETP.GE.AND P4, PT, R6, R127.reuse, PT ;  /* 0x0000007f0600720c */ /* 0x080fe40003f86270 */
[CC--:B------:R-:W-:Y:S02]  /*5140*/  ISETP.GE.AND P3, PT, R14.reuse, R128.reuse, PT ;  /* 0x000000800e00720c */ /* 0x0c0fe40003f66270 */
[----:B------:R-:W-:Y:S02]  /*5150*/  ISETP.GE.AND P5, PT, R14, R127, PT ;  /* 0x0000007f0e00720c */ /* 0x000fe40003fa6270 */
[----:B------:R-:W-:-:S02]  /*5160*/  ISETP.GE.AND P6, PT, R6, R128, PT ;  /* 0x000000800600720c */ /* 0x000fc40003fc6270 */
[C---:B------:R-:W-:Y:S02]  /*5170*/  IADD3 R14, R2.reuse, 0x48, RZ ;  /* 0x00000048020e7810 */ /* 0x040fe40007ffe0ff */
[----:B------:R-:W-:Y:S02]  /*5180*/  IADD3 R6, R2, 0x41, RZ ;  /* 0x0000004102067810 */ /* 0x000fe40007ffe0ff */
[----:B------:R-:W-:Y:S02]  /*5190*/  FMNMX.FTZ R16, R31, R16, !PT ;  /* 0x000000101f107209 */ /* 0x000fe40007810000 */
[----:B------:R-:W-:Y:S02]  /*51a0*/  FSEL R187, R187, -INF , !P4 ;  /* 0xff800000bbbb7808 */ /* 0x000fe40006000000 */
[----:B------:R-:W-:Y:S02]  /*51b0*/  FSEL R149, R149, -INF , !P3 ;  /* 0xff80000095957808 */ /* 0x000fe40005800000 */
[----:B------:R-:W-:-:S02]  /*51c0*/  FSEL R191, R191, -INF , !P6 ;  /* 0xff800000bfbf7808 */ /* 0x000fc40007000000 */
[C---:B------:R-:W-:Y:S02]  /*51d0*/  ISETP.GE.AND P4, PT, R14.reuse, R128, PT ;  /* 0x000000800e00720c */ /* 0x040fe40003f86270 */
[-C--:B------:R-:W-:Y:S02]  /*51e0*/  ISETP.GE.AND P3, PT, R14, R127.reuse, PT ;  /* 0x0000007f0e00720c */ /* 0x080fe40003f66270 */
[C---:B------:R-:W-:Y:S02]  /*51f0*/  ISETP.GE.AND P6, PT, R6.reuse, R127, PT ;  /* 0x0000007f0600720c */ /* 0x040fe40003fc6270 */
[----:B------:R-:W-:Y:S02]  /*5200*/  FMNMX.FTZ R14, R85, R16, !PT ;  /* 0x00000010550e7209 */ /* 0x000fe40007810000 */
[----:B------:R-:W-:Y:S02]  /*5210*/  FSEL R133, R133, -INF , !P1 ;  /* 0xff80000085857808 */ /* 0x000fe40004800000 */
[----:B------:R-:W-:-:S02]  /*5220*/  ISETP.GE.AND P1, PT, R6, R128, PT ;  /* 0x000000800600720c */ /* 0x000fc40003f26270 */
[C---:B------:R-:W-:Y:S02]  /*5230*/  IADD3 R6, R2.reuse, 0x49, RZ ;  /* 0x0000004902067810 */ /* 0x040fe40007ffe0ff */
[----:B------:R-:W-:Y:S02]  /*5240*/  FMNMX.FTZ R14, R51, R14, !PT ;  /* 0x0000000e330e7209 */ /* 0x000fe40007810000 */
[----:B------:R-:W-:Y:S02]  /*5250*/  FSEL R151, R151, -INF , !P6 ;  /* 0xff80000097977808 */ /* 0x000fe40007000000 */
[----:B------:R-:W-:Y:S02]  /*5260*/  ISETP.GE.AND P6, PT, R2, R127, PT ;  /* 0x0000007f0200720c */ /* 0x000fe40003fc6270 */
        /* <DEDUP_REMOVED lines=26> */
[C---:B------:R-:W-:Y:S02]  /*5410*/  IADD3 R16, R2.reuse, 0x50, RZ ;  /* 0x0000005002107810 */ /* 0x040fe40007ffe0ff */
[----:B------:R-:W-:Y:S02]  /*5420*/  FSEL R143, R143, -INF , !P4 ;  /* 0xff8000008f8f7808 */ /* 0x000fe40006000000 */
[----:B------:R-:W-:Y:S02]  /*5430*/  FMNMX.FTZ R32, R155, R32, !PT ;  /* 0x000000209b207209 */ /* 0x000fe40007810000 */
[----:B------:R-:W-:Y:S02]  /*5440*/  IADD3 R14, R2, 0x51, RZ ;  /* 0x00000051020e7810 */ /* 0x000fe40007ffe0ff */
[----:B------:R-:W-:Y:S02]  /*5450*/  FMNMX.FTZ R30, R197, R30, !PT ;  /* 0x0000001ec51e7209 */ /* 0x000fe40007810000 */
[----:B------:R-:W-:-:S02]  /*5460*/  ISETP.GE.AND P4, PT, R16, R128, PT ;  /* 0x000000801000720c */ /* 0x000fc40003f86270 */
[----:B------:R-:W-:Y:S02]  /*5470*/  FSEL R141, R141, -INF , !P3 ;  /* 0xff8000008d8d7808 */ /* 0x000fe40005800000 */
[----:B------:R-:W-:Y:S02]  /*5480*/  FSEL R153, R153, -INF , !P5 ;  /* 0xff80000099997808 */ /* 0x000fe40006800000 */
[----:B------:R-:W-:Y:S02]  /*5490*/  FMNMX.FTZ R32, R143, R32, !PT ;  /* 0x000000208f207209 */ /* 0x000fe40007810000 */
[C---:B------:R-:W-:Y:S02]  /*54a0*/  ISETP.GE.AND P3, PT, R14.reuse, R128, PT ;  /* 0x000000800e00720c */ /* 0x040fe40003f66270 */
[----:B------:R-:W-:Y:S02]  /*54b0*/  ISETP.GE.AND P5, PT, R14, R127, PT ;  /* 0x0000007f0e00720c */ /* 0x000fe40003fa6270 */
[----:B------:R-:W-:-:S02]  /*54c0*/  FMNMX.FTZ R30, R137, R30, !PT ;  /* 0x0000001e891e7209 */ /* 0x000fc40007810000 */
[----:B------:R-:W-:Y:S02]  /*54d0*/  IADD3 R14, R2, 0x58, RZ ;  /* 0x00000058020e7810 */ /* 0x000fe40007ffe0ff */
[----:B------:R-:W-:Y:S02]  /*54e0*/  FSEL R131, R131, -INF , !P4 ;  /* 0xff80000083837808 */ /* 0x000fe40006000000 */
[----:B------:R-:W-:Y:S02]  /*54f0*/  FMNMX.FTZ R32, R153, R32, !PT ;  /* 0x0000002099207209 */ /* 0x000fe40007810000 */
[----:B------:R-:W-:Y:S02]  /*5500*/  FSEL R145, R145, -INF , !P1 ;  /* 0xff80000091917808 */ /* 0x000fe40004800000 */
[----:B------:R-:W-:Y:S02]  /*5510*/  FMNMX.FTZ R30, R189, R30, !PT ;  /* 0x0000001ebd1e7209 */ /* 0x000fe40007810000 */
[----:B------:R-:W-:-:S02]  /*5520*/  ISETP.GE.AND P6, PT, R16, R127, PT ;  /* 0x0000007f1000720c */ /* 0x000fc40003fc6270 */
        /* <DEDUP_REMOVED lines=14> */
[----:B------:R-:W-:Y:S02]  /*5610*/  ISETP.GE.AND P5, PT, R14, R128, PT ;  /* 0x000000800e00720c */ /* 0x000fe40003fa6270 */
[----:B------:R-:W-:Y:S02]  /*5620*/  IADD3 R28, R2, 0x61, RZ ;  /* 0x00000061021c7810 */ /* 0x000fe40007ffe0ff */
[----:B------:R-:W-:Y:S02]  /*5630*/  FSEL R121, R121, -INF , !P6 ;  /* 0xff80000079797808 */ /* 0x000fe40007000000 */
[----:B------:R-:W-:-:S02]  /*5640*/  FMNMX.FTZ R32, R123, R32, !PT ;  /* 0x000000207b207209 */ /* 0x000fc40007810000 */
[----:B------:R-:W-:Y:S02]  /*5650*/  FMNMX.FTZ R30, R147, R30, !PT ;  /* 0x0000001e931e7209 */ /* 0x000fe40007810000 */
[----:B------:R-:W-:Y:S02]  /*5660*/  FSEL R113, R113, -INF , !P4 ;  /* 0xff80000071717808 */ /* 0x000fe40006000000 */
[----:B------:R-:W-:Y:S02]  /*5670*/  IADD3 R26, R2, 0x68, RZ ;  /* 0x00000068021a7810 */ /* 0x000fe40007ffe0ff */
[----:B------:R-:W-:Y:S02]  /*5680*/  ISETP.GE.AND P4, PT, R28, R128, PT ;  /* 0x000000801c00720c */ /* 0x000fe40003f86270 */
[----:B------:R-:W-:Y:S02]  /*5690*/  FSEL R65, R65, -INF , !P5 ;  /* 0xff80000041417808 */ /* 0x000fe40006800000 */
[----:B------:R-:W-:-:S02]  /*56a0*/  FMNMX.FTZ R32, R121, R32, !PT ;  /* 0x0000002079207209 */ /* 0x000fc40007810000 */
[----:B------:R-:W-:Y:S02]  /*56b0*/  FMNMX.FTZ R30, R151, R30, !PT ;  /* 0x0000001e971e7209 */ /* 0x000fe40007810000 */
[----:B------:R-:W-:Y:S02]  /*56c0*/  IADD3 R19, R2, 0x69, RZ ;  /* 0x0000006902137810 */ /* 0x000fe40007ffe0ff */
[----:B------:R-:W-:Y:S02]  /*56d0*/  ISETP.GE.AND P5, PT, R26, R128, PT ;  /* 0x000000801a00720c */ /* 0x000fe40003fa6270 */
[----:B------:R-:W-:Y:S02]  /*56e0*/  FSEL R63, R63, -INF , !P4 ;  /* 0xff8000003f3f7808 */ /* 0x000fe40006000000 */
[----:B------:R-:W-:Y:S02]  /*56f0*/  FMNMX.FTZ R32, R65, R32, !PT ;  /* 0x0000002041207209 */ /* 0x000fe40007810000 */
[----:B------:R-:W-:-:S02]  /*5700*/  FMNMX.FTZ R30, R141, R30, !PT ;  /* 0x0000001e8d1e7209 */ /* 0x000fc40007810000 */
[C---:B------:R-:W-:Y:S02]  /*5710*/  IADD3 R18, R2.reuse, 0x70, RZ ;  /* 0x0000007002127810 */ /* 0x040fe40007ffe0ff */
[----:B------:R-:W-:Y:S02]  /*5720*/  ISETP.GE.AND P4, PT, R19, R128, PT ;  /* 0x000000801300720c */ /* 0x000fe40003f86270 */
        /* <DEDUP_REMOVED lines=8> */
[----:B------:R-:W-:Y:S02]  /*57b0*/  ISETP.GE.AND P1, PT, R14, R127, PT ;  /* 0x0000007f0e00720c */ /* 0x000fe40003f26270 */
        /* <DEDUP_REMOVED lines=9> */
[----:B------:R-:W-:Y:S02]  /*5850*/  FSEL R111, R111, -INF , !P3 ;  /* 0xff8000006f6f7808 */ /* 0x000fe40005800000 */
        /* <DEDUP_REMOVED lines=8> */
[----:B------:R-:W-:-:S02]  /*58e0*/  FMNMX.FTZ R32, R39, R32, !PT ;  /* 0x0000002027207209 */ /* 0x000fc40007810000 */
[-C--:B------:R-:W-:Y:S02]  /*58f0*/  ISETP.GE.AND P1, PT, R26, R127.reuse, PT ;  /* 0x0000007f1a00720c */ /* 0x080fe40003f26270 */
        /* <DEDUP_REMOVED lines=21> */
[----:B-1----:R-:W-:Y:S02]  /*5a50*/  FMNMX.FTZ R53, R28, R43, !PT ;  /* 0x0000002b1c357209 */ /* 0x002fe40007810000 */
[----:B------:R-:W-:-:S03]  /*5a60*/  FMNMX.FTZ R10, R27, R10, !PT ;  /* 0x0000000a1b0a7209 */ /* 0x000fc60007810000 */
[----:B------:R-:W1:Y:S04]  /*5a70*/  SHFL.BFLY PT, R2, R53, 0x1, 0x1f ;  /* 0x0c201f0035027f89 */ /* 0x000e6800000e0000 */
[----:B------:R-:W2:Y:S01]  /*5a80*/  SHFL.BFLY PT, R43, R10, 0x2, 0x1f ;  /* 0x0c401f000a2b7f89 */ /* 0x000ea200000e0000 */
[----:B-1----:R-:W-:Y:S02]  /*5a90*/  FMNMX.FTZ R2, R53, R2, !PT ;  /* 0x0000000235027209 */ /* 0x002fe40007810000 */
[----:B--2---:R-:W-:-:S03]  /*5aa0*/  FMNMX.FTZ R43, R10, R43, !PT ;  /* 0x0000002b0a2b7209 */ /* 0x004fc60007810000 */
[C---:B------:R-:W-:Y:S01]  /*5ab0*/  FMUL.FTZ R34, R2.reuse, c[0x0][0x23c] ;  /* 0x00008f0002227a20 */ /* 0x040fe20000410000 */
[----:B------:R-:W-:Y:S01]  /*5ac0*/  FSETP.NEU.FTZ.AND P1, PT, R2, -INF , PT ;  /* 0xff8000000200780b */ /* 0x000fe20003f3d000 */
[----:B------:R-:W1:Y:S03]  /*5ad0*/  SHFL.BFLY PT, R8, R43, 0x1, 0x1f ;  /* 0x0c201f002b087f89 */ /* 0x000e6600000e0000 */
[----:B------:R-:W-:-:S05]  /*5ae0*/  FSEL R34, R34, RZ, P1 ;  /* 0x000000ff22227208 */ /* 0x000fca0000800000 */
[--C-:B------:R-:W-:Y:S02]  /*5af0*/  FFMA.FTZ R85, R85, c[0x0][0x23c], -R34.reuse ;  /* 0x00008f0055557a23 */ /* 0x100fe40000010822 */
[--C-:B------:R-:W-:Y:S02]  /*5b00*/  FFMA.FTZ R19, R0, c[0x0][0x23c], -R34.reuse ;  /* 0x00008f0000137a23 */ /* 0x100fe40000010822 */
        /* <DEDUP_REMOVED lines=8> */
[----:B------:R-:W2:Y:S01]  /*5b90*/  MUFU.EX2 R16, R16 ;  /* 0x0000001000107308 */ /* 0x000ea20000000800 */
[----:B-1----:R-:W-:Y:S01]  /*5ba0*/  FMNMX.FTZ R0, R43, R8, !PT ;  /* 0x000000082b007209 */ /* 0x002fe20007810000 */
[--C-:B------:R-:W-:Y:S02]  /*5bb0*/  FFMA.FTZ R48, R107, c[0x0][0x23c], -R34.reuse ;  /* 0x00008f006b307a23 */ /* 0x100fe40000010822 */
[----:B------:R-:W-:Y:S01]  /*5bc0*/  FFMA.FTZ R107, R203, c[0x0][0x23c], -R34 ;  /* 0x00008f00cb6b7a23 */ /* 0x000fe20000010822 */
[C---:B------:R-:W-:Y:S01]  /*5bd0*/  FSETP.NEU.FTZ.AND P1, PT, R0.reuse, -INF , PT ;  /* 0xff8000000000780b */ /* 0x040fe20003f3d000 */
[----:B------:R-:W-:-:S02]  /*5be0*/  FMUL.FTZ R26, R0, c[0x0][0x23c] ;  /* 0x00008f00001a7a20 */ /* 0x000fc40000410000 */
[----:B------:R1:W-:Y:S01]  /*5bf0*/  MUFU.EX2 R43, R85 ;  /* 0x00000055002b7308 */ /* 0x0003e20000000800 */
[--C-:B------:R-:W-:Y:S02]  /*5c00*/  FFMA.FTZ R44, R205, c[0x0][0x23c], -R34.reuse ;  /* 0x00008f00cd2c7a23 */ /* 0x100fe40000010822 */
[----:B------:R-:W-:Y:S01]  /*5c10*/  FSEL R26, R26, RZ, P1 ;  /* 0x000000ff1a1a7208 */ /* 0x000fe20000800000 */
[--C-:B------:R-:W-:Y:S01]  /*5c20*/  FFMA.FTZ R139, R139, c[0x0][0x23c], -R34.reuse ;  /* 0x00008f008b8b7a23 */ /* 0x100fe20000010822 */
[----:B------:R-:W-:Y:S01]  /*5c30*/  LEA R190, P1, R124, c[0x0][0x168], 0x1 ;  /* 0x00005a007cbe7a11 */ /* 0x000fe200078208ff */
[----:B------:R-:W-:Y:S02]  /*5c40*/  FFMA.FTZ R56, R193, c[0x0][0x23c], -R34 ;  /* 0x00008f00c1387a23 */ /* 0x000fe40000010822 */
[--C-:B------:R-:W-:Y:S01]  /*5c50*/  FFMA.FTZ R117, R6, c[0x0][0x23c], -R26.reuse ;  /* 0x00008f0006757a23 */ /* 0x100fe2000001081a */
[----:B------:R-:W-:Y:S01]  /*5c60*/  MUFU.EX2 R17, R17 ;  /* 0x0000001100117308 */ /* 0x000fe20000000800 */
[--C-:B------:R-:W-:Y:S01]  /*5c70*/  FFMA.FTZ R18, R13, c[0x0][0x23c], -R26.reuse ;  /* 0x00008f000d127a23 */ /* 0x100fe2000001081a */
[----:B--2---:R-:W-:Y:S01]  /*5c80*/  F2FP.BF16.PACK_AB R68, R16, R19 ;  /* 0x000000131044723e */ /* 0x004fe200000010ff */
[--C-:B------:R-:W-:Y:S01]  /*5c90*/  FFMA.FTZ R51, R83, c[0x0][0x23c], -R26.reuse ;  /* 0x00008f0053337a23 */ /* 0x100fe2000001081a */
[----:B------:R-:W-:Y:S01]  /*5ca0*/  LDSM.16.MT88.4 R12, [R166+0x6800] ;  /* 0x00680000a60c783b */ /* 0x000fe20000004200 */
[----:B------:R-:W-:-:S02]  /*5cb0*/  FFMA.FTZ R40, R7, c[0x0][0x23c], -R26 ;  /* 0x00008f0007287a23 */ /* 0x000fc4000001081a */
[--C-:B------:R-:W-:Y:S01]  /*5cc0*/  FFMA.FTZ R53, R11, c[0x0][0x23c], -R26.reuse ;  /* 0x00008f000b357a23 */ /* 0x100fe2000001081a */
[----:B-1----:R-:W1:Y:S01]  /*5cd0*/  LDSM.16.MT88.4 R84, [R164+0x6000] ;  /* 0x00600000a454783b */ /* 0x002e620000004200 */
[----:B------:R-:W2:Y:S01]  /*5ce0*/  MUFU.EX2 R38, R38 ;  /* 0x0000002600267308 */ /* 0x000ea20000000800 */
[--C-:B------:R-:W-:Y:S02]  /*5cf0*/  FFMA.FTZ R36, R9, c[0x0][0x23c], -R26.reuse ;  /* 0x00008f0009247a23 */ /* 0x100fe4000001081a */
[----:B------:R-:W3:Y:S01]  /*5d00*/  LDSM.16.MT88.4 R4, [R162+0x6000] ;  /* 0x00600000a204783b */ /* 0x000ee20000004200 */
[--C-:B------:R-:W-:Y:S02]  /*5d10*/  FFMA.FTZ R30, R91, c[0x0][0x23c], -R26.reuse ;  /* 0x00008f005b1e7a23 */ /* 0x100fe4000001081a */
[--C-:B------:R-:W-:Y:S01]  /*5d20*/  FFMA.FTZ R3, R73, c[0x0][0x23c], -R26.reuse ;  /* 0x00008f0049037a23 */ /* 0x100fe2000001081a */
[----:B------:R-:W4:Y:S01]  /*5d30*/  LDSM.16.MT88.4 R8, [R164+0x6800] ;  /* 0x00680000a408783b */ /* 0x000f220000004200 */
[----:B------:R-:W-:Y:S01]  /*5d40*/  MUFU.EX2 R117, R117 ;  /* 0x0000007500757308 */ /* 0x000fe20000000800 */
[----:B------:R-:W-:-:S02]  /*5d50*/  FFMA.FTZ R105, R67, c[0x0][0x23c], -R26 ;  /* 0x00008f0043697a23 */ /* 0x000fc4000001081a */
[--C-:B------:R-:W-:Y:S02]  /*5d60*/  FFMA.FTZ R46, R199, c[0x0][0x23c], -R26.reuse ;  /* 0x00008f00c72e7a23 */ /* 0x100fe4000001081a */
[--C-:B------:R-:W-:Y:S02]  /*5d70*/  FFMA.FTZ R67, R201, c[0x0][0x23c], -R26.reuse ;  /* 0x00008f00c9437a23 */ /* 0x100fe4000001081a */
[----:B------:R-:W-:Y:S01]  /*5d80*/  FFMA.FTZ R42, R197, c[0x0][0x23c], -R26 ;  /* 0x00008f00c52a7a23 */ /* 0x000fe2000001081a */
[----:B------:R-:W5:Y:S01]  /*5d90*/  MUFU.EX2 R18, R18 ;  /* 0x0000001200127308 */ /* 0x000f620000000800 */
[----:B--2---:R-:W-:Y:S01]  /*5da0*/  F2FP.BF16.PACK_AB R70, R38, R17 ;  /* 0x000000112646723e */ /* 0x004fe200000010ff */
[--C-:B------:R-:W-:Y:S02]  /*5db0*/  FFMA.FTZ R135, R135, c[0x0][0x23c], -R34.reuse ;  /* 0x00008f0087877a23 */ /* 0x100fe40000010822 */
[----:B------:R-:W-:Y:S01]  /*5dc0*/  FFMA.FTZ R52, R191, c[0x0][0x23c], -R34 ;  /* 0x00008f00bf347a23 */ /* 0x000fe20000010822 */
[----:B------:R-:W-:Y:S01]  /*5dd0*/  LEA.HI.X R191, R124, c[0x0][0x16c], R125, 0x1, P1 ;  /* 0x00005b007cbf7a11 */ /* 0x000fe200008f0c7d */
[----:B------:R-:W-:-:S02]  /*5de0*/  FFMA.FTZ R137, R137, c[0x0][0x23c], -R26 ;  /* 0x00008f0089897a23 */ /* 0x000fc4000001081a */
        /* <DEDUP_REMOVED lines=9> */
[----:B------:R-:W-:Y:S02]  /*5e80*/  FFMA.FTZ R62, R153, c[0x0][0x23c], -R34 ;  /* 0x00008f00993e7a23 */ /* 0x000fe40000010822 */
[----:B------:R-:W5:Y:S01]  /*5e90*/  MUFU.EX2 R32, R32 ;  /* 0x0000002000207308 */ /* 0x000f620000000800 */
[--C-:B------:R-:W-:Y:S02]  /*5ea0*/  FFMA.FTZ R147, R147, c[0x0][0x23c], -R26.reuse ;  /* 0x00008f0093937a23 */ /* 0x100fe4000001081a */
[--C-:B------:R-:W-:Y:S02]  /*5eb0*/  FFMA.FTZ R60, R151, c[0x0][0x23c], -R26.reuse ;  /* 0x00008f00973c7a23 */ /* 0x100fe4000001081a */
[--C-:B------:R-:W-:Y:S02]  /*5ec0*/  FFMA.FTZ R141, R141, c[0x0][0x23c], -R26.reuse ;  /* 0x00008f008d8d7a23 */ /* 0x100fe4000001081a */
[----:B------:R-:W-:Y:S01]  /*5ed0*/  FFMA.FTZ R58, R145, c[0x0][0x23c], -R26 ;  /* 0x00008f00913a7a23 */ /* 0x000fe2000001081a */
[----:B--2---:R-:W-:Y:S01]  /*5ee0*/  F2FP.BF16.PACK_AB R71, R40, R51 ;  /* 0x000000332847723e */ /* 0x004fe200000010ff */
        /* <DEDUP_REMOVED lines=9> */
[--C-:B------:R-:W-:Y:S01]  /*5f80*/  FFMA.FTZ R113, R113, c[0x0][0x23c], -R26.reuse ;  /* 0x00008f0071717a23 */ /* 0x100fe2000001081a */
[----:B------:R-:W-:Y:S01]  /*5f90*/  HMMA.16816.F32.BF16 R84, R68, R86, RZ ;  /* 0x000000564454723c */ /* 0x000fe200000418ff */
[----:B------:R-:W-:Y:S01]  /*5fa0*/  FFMA.FTZ R104, R111, c[0x0][0x23c], -R26 ;  /* 0x00008f006f687a23 */ /* 0x000fe2000001081a */
[----:B------:R-:W-:Y:S01]  /*5fb0*/  MUFU.EX2 R53, R53 ;  /* 0x0000003500357308 */ /* 0x000fe20000000800 */
[----:B------:R-:W-:-:S02]  /*5fc0*/  FADD.FTZ R16, R19, R16 ;  /* 0x0000001013107221 */ /* 0x000fc40000010000 */
[----:B------:R-:W-:Y:S02]  /*5fd0*/  FADD.FTZ R116, R117, R18 ;  /* 0x0000001275747221 */ /* 0x000fe40000010000 */
[----:B------:R-:W-:Y:S01]  /*5fe0*/  FADD.FTZ R111, R17, R16 ;  /* 0x00000010116f7221 */ /* 0x000fe20000010000 */
[C---:B------:R-:W-:Y:S01]  /*5ff0*/  HMMA.16816.F32.BF16 R96, R68.reuse, R92, RZ ;  /* 0x0000005c4460723c */ /* 0x040fe200000418ff */
[----:B------:R-:W-:Y:S01]  /*6000*/  LDSM.16.MT88.4 R16, [R164+0x8800] ;  /* 0x00880000a410783b */ /* 0x000fe20000004200 */
[----:B------:R-:W1:Y:S01]  /*6010*/  MUFU.EX2 R36, R36 ;  /* 0x0000002400247308 */ /* 0x000e620000000800 */
        /* <DEDUP_REMOVED lines=8> */
[----:B------:R-:W-:Y:S01]  /*60a0*/  FFMA.FTZ R47, R47, c[0x0][0x23c], -R26 ;  /* 0x00008f002f2f7a23 */ /* 0x000fe2000001081a */
[C---:B------:R-:W-:Y:S01]  /*60b0*/  HMMA.16816.F32.BF16 R92, R68.reuse, R94, RZ ;  /* 0x0000005e445c723c */ /* 0x040fe200000418ff */
[----:B------:R-:W-:Y:S01]  /*60c0*/  FADD.FTZ R51, R51, R116 ;  /* 0x0000007433337221 */ /* 0x000fe20000010000 */
[----:B------:R-:W2:Y:S01]  /*60d0*/  MUFU.EX2 R3, R3 ;  /* 0x0000000300037308 */ /* 0x000ea20000000800 */
[--C-:B------:R-:W-:Y:S02]  /*60e0*/  FFMA.FTZ R35, R35, c[0x0][0x23c], -R26.reuse ;  /* 0x00008f0023237a23 */ /* 0x100fe4000001081a */
[----:B------:R-:W-:Y:S02]  /*60f0*/  FADD.FTZ R40, R40, R51 ;  /* 0x0000003328287221 */ /* 0x000fe40000010000 */
[----:B------:R-:W-:Y:S01]  /*6100*/  FFMA.FTZ R29, R29, c[0x0][0x23c], -R26 ;  /* 0x00008f001d1d7a23 */ /* 0x000fe2000001081a */
[C---:B------:R-:W-:Y:S01]  /*6110*/  HMMA.16816.F32.BF16 R76, R68.reuse, R78, RZ ;  /* 0x0000004e444c723c */ /* 0x040fe200000418ff */
[----:B------:R-:W-:Y:S01]  /*6120*/  FFMA.FTZ R49, R49, c[0x0][0x23c], -R34 ;  /* 0x00008f0031317a23 */ /* 0x000fe20000010822 */
[----:B------:R-:W-:Y:S06]  /*6130*/  MUFU.EX2 R109, R109 ;  /* 0x0000006d006d7308 */ /* 0x000fec0000000800 */
[C---:B---3--:R-:W-:Y:S02]  /*6140*/  HMMA.16816.F32.BF16 R72, R68.reuse, R4, RZ ;  /* 0x000000044448723c */ /* 0x048fe400000418ff */
[----:B------:R-:W3:Y:S05]  /*6150*/  MUFU.EX2 R48, R48 ;  /* 0x0000003000307308 */ /* 0x000eea0000000800 */
[----:B-----5:R-:W-:Y:S01]  /*6160*/  F2FP.BF16.PACK_AB R4, R32, R43 ;  /* 0x0000002b2004723e */ /* 0x020fe200000010ff */
[----:B------:R-:W-:Y:S01]  /*6170*/  HMMA.16816.F32.BF16 R68, R68, R6, RZ ;  /* 0x000000064444723c */ /* 0x000fe200000418ff */
[----:B-1----:R-:W-:Y:S01]  /*6180*/  F2FP.BF16.PACK_AB R5, R36, R53 ;  /* 0x000000352405723e */ /* 0x002fe200000010ff */
[----:B------:R-:W-:Y:S01]  /*6190*/  MUFU.EX2 R107, R107 ;  /* 0x0000006b006b7308 */ /* 0x000fe20000000800 */
[----:B------:R-:W-:-:S04]  /*61a0*/  FADD.FTZ R53, R53, R40 ;  /* 0x0000002835357221 */ /* 0x000fc80000010000 */
[----:B------:R-:W-:Y:S02]  /*61b0*/  F2FP.BF16.PACK_AB R6, R28, R31 ;  /* 0x0000001f1c06723e */ /* 0x000fe400000010ff */
[----:B--2---:R-:W-:Y:S01]  /*61c0*/  F2FP.BF16.PACK_AB R7, R3, R30 ;  /* 0x0000001e0307723e */ /* 0x004fe200000010ff */
[----:B------:R-:W1:Y:S06]  /*61d0*/  MUFU.EX2 R44, R44 ;  /* 0x0000002c002c7308 */ /* 0x000e6c0000000800 */
[C---:B----4-:R-:W-:Y:S02]  /*61e0*/  HMMA.16816.F32.BF16 R88, R4.reuse, R8, R88 ;  /* 0x000000080458723c */ /* 0x050fe40000041858 */
[----:B------:R-:W-:Y:S06]  /*61f0*/  MUFU.EX2 R105, R105 ;  /* 0x0000006900697308 */ /* 0x000fec0000000800 */
[C---:B------:R-:W-:Y:S01]  /*6200*/  HMMA.16816.F32.BF16 R84, R4.reuse, R10, R84 ;  /* 0x0000000a0454723c */ /* 0x040fe20000041854 */
[----:B------:R-:W2:Y:S01]  /*6210*/  LDSM.16.MT88.4 R8, [R162+0x6800] ;  /* 0x00680000a208783b */ /* 0x000ea20000004200 */
[----:B------:R-:W4:Y:S06]  /*6220*/  MUFU.EX2 R46, R46 ;  /* 0x0000002e002e7308 */ /* 0x000f2c0000000800 */
[C---:B------:R-:W-:Y:S02]  /*6230*/  HMMA.16816.F32.BF16 R96, R4.reuse, R12, R96 ;  /* 0x0000000c0460723c */ /* 0x040fe40000041860 */
[----:B------:R-:W-:Y:S06]  /*6240*/  MUFU.EX2 R67, R67 ;  /* 0x0000004300437308 */ /* 0x000fec0000000800 */
[C---:B------:R-:W-:Y:S01]  /*6250*/  HMMA.16816.F32.BF16 R92, R4.reuse, R14, R92 ;  /* 0x0000000e045c723c */ /* 0x040fe2000004185c */
[----:B------:R-:W5:Y:S01]  /*6260*/  LDSM.16.MT88.4 R12, [R163+0x6800] ;  /* 0x00680000a30c783b */ /* 0x000f620000004200 */
[----:B------:R-:W1:Y:S08]  /*6270*/  MUFU.EX2 R42, R42 ;  /* 0x0000002a002a7308 */ /* 0x000e700000000800 */
[----:B------:R-:W-:Y:S08]  /*6280*/  MUFU.EX2 R139, R139 ;  /* 0x0000008b008b7308 */ /* 0x000ff00000000800 */
[----:B------:R-:W1:Y:S01]  /*6290*/  MUFU.EX2 R56, R56 ;  /* 0x0000003800387308 */ /* 0x000e620000000800 */
[C---:B--2---:R-:W-:Y:S07]  /*62a0*/  HMMA.16816.F32.BF16 R72, R4.reuse, R8, R72 ;  /* 0x000000080448723c */ /* 0x044fee0000041848 */
[----:B------:R-:W-:Y:S01]  /*62b0*/  MUFU.EX2 R135, R135 ;  /* 0x0000008700877308 */ /* 0x000fe20000000800 */
[C---:B------:R-:W-:Y:S01]  /*62c0*/  HMMA.16816.F32.BF16 R68, R4.reuse, R10, R68 ;  /* 0x0000000a0444723c */ /* 0x040fe20000041844 */
[----:B------:R-:W2:Y:S06]  /*62d0*/  LDSM.16.MT88.4 R8, [R164+0x7000] ;  /* 0x00700000a408783b */ /* 0x000eac0000004200 */
[----:B------:R-:W1:Y:S01]  /*62e0*/  MUFU.EX2 R52, R52 ;  /* 0x0000003400347308 */ /* 0x000e620000000800 */
[C---:B-----5:R-:W-:Y:S07]  /*62f0*/  HMMA.16816.F32.BF16 R80, R4.reuse, R12, R80 ;  /* 0x0000000c0450723c */ /* 0x060fee0000041850 */
[----:B------:R-:W-:Y:S01]  /*6300*/  MUFU.EX2 R137, R137 ;  /* 0x0000008900897308 */ /* 0x000fe20000000800 */
[----:B------:R-:W-:Y:S01]  /*6310*/  HMMA.16816.F32.BF16 R76, R4, R14, R76 ;  /* 0x0000000e044c723c */ /* 0x000fe2000004184c */
[----:B------:R-:W5:Y:S06]  /*6320*/  LDSM.16.MT88.4 R12, [R166+0x7000] ;  /* 0x00700000a60c783b */ /* 0x000f6c0000004200 */
[----:B------:R-:W2:Y:S01]  /*6330*/  MUFU.EX2 R54, R54 ;  /* 0x0000003600367308 */ /* 0x000ea20000000800 */
[----:B---3--:R-:W-:-:S02]  /*6340*/  F2FP.BF16.PACK_AB R4, R48, R109 ;  /* 0x0000006d3004723e */ /* 0x008fc400000010ff */
[----:B-1----:R-:W-:-:S05]  /*6350*/  F2FP.BF16.PACK_AB R6, R44, R107 ;  /* 0x0000006b2c06723e */ /* 0x002fca00000010ff */
[----:B------:R-:W-:Y:S01]  /*6360*/  MUFU.EX2 R133, R133 ;  /* 0x0000008500857308 */ /* 0x000fe20000000800 */
[----:B----4-:R-:W-:Y:S02]  /*6370*/  F2FP.BF16.PACK_AB R5, R46, R105 ;  /* 0x000000692e05723e */ /* 0x010fe400000010ff */
[----:B------:R-:W-:-:S05]  /*6380*/  F2FP.BF16.PACK_AB R7, R42, R67 ;  /* 0x000000432a07723e */ /* 0x000fca00000010ff */
[----:B------:R-:W1:Y:S02]  /*6390*/  MUFU.EX2 R50, R50 ;  /* 0x0000003200327308 */ /* 0x000e640000000800 */
[C---:B--2---:R-:W-:Y:S06]  /*63a0*/  HMMA.16816.F32.BF16 R88, R4.reuse, R8, R88 ;  /* 0x000000080458723c */ /* 0x044fec0000041858 */
[----:B------:R-:W-:Y:S02]  /*63b0*/  MUFU.EX2 R149, R149 ;  /* 0x0000009500957308 */ /* 0x000fe40000000800 */
[C---:B------:R-:W-:Y:S01]  /*63c0*/  HMMA.16816.F32.BF16 R84, R4.reuse, R10, R84 ;  /* 0x0000000a0454723c */ /* 0x040fe20000041854 */
[----:B------:R-:W2:Y:S05]  /*63d0*/  LDSM.16.MT88.4 R8, [R162+0x7000] ;  /* 0x00700000a208783b */ /* 0x000eaa0000004200 */
[----:B------:R-:W3:Y:S02]  /*63e0*/  MUFU.EX2 R64, R64 ;  /* 0x0000004000407308 */ /* 0x000ee40000000800 */
[C---:B-----5:R-:W-:Y:S06]  /*63f0*/  HMMA.16816.F32.BF16 R96, R4.reuse, R12, R96 ;  /* 0x0000000c0460723c */ /* 0x060fec0000041860 */
[----:B------:R-:W-:Y:S02]  /*6400*/  MUFU.EX2 R143, R143 ;  /* 0x0000008f008f7308 */ /* 0x000fe40000000800 */
[C---:B------:R-:W-:Y:S01]  /*6410*/  HMMA.16816.F32.BF16 R92, R4.reuse, R14, R92 ;  /* 0x0000000e045c723c */ /* 0x040fe2000004185c */
[----:B------:R-:W4:Y:S05]  /*6420*/  LDSM.16.MT88.4 R12, [R163+0x7000] ;  /* 0x00700000a30c783b */ /* 0x000f2a0000004200 */
[----:B------:R-:W5:Y:S08]  /*6430*/  MUFU.EX2 R62, R62 ;  /* 0x0000003e003e7308 */ /* 0x000f700000000800 */
[----:B------:R-:W-:Y:S08]  /*6440*/  MUFU.EX2 R147, R147 ;  /* 0x0000009300937308 */ /* 0x000ff00000000800 */
[----:B------:R-:W1:Y:S01]  /*6450*/  MUFU.EX2 R60, R60 ;  /* 0x0000003c003c7308 */ /* 0x000e620000000800 */
[C---:B--2---:R-:W-:Y:S07]  /*6460*/  HMMA.16816.F32.BF16 R72, R4.reuse, R8, R72 ;  /* 0x000000080448723c */ /* 0x044fee0000041848 */
[----:B------:R-:W-:Y:S01]  /*6470*/  MUFU.EX2 R141, R141 ;  /* 0x0000008d008d7308 */ /* 0x000fe20000000800 */
[C---:B------:R-:W-:Y:S01]  /*6480*/  HMMA.16816.F32.BF16 R68, R4.reuse, R10, R68 ;  /* 0x0000000a0444723c */ /* 0x040fe20000041844 */
[----:B------:R-:W2:Y:S06]  /*6490*/  LDSM.16.MT88.4 R8, [R164+0x7800] ;  /* 0x00780000a408783b */ /* 0x000eac0000004200 */
[----:B------:R-:W1:Y:S01]  /*64a0*/  MUFU.EX2 R58, R58 ;  /* 0x0000003a003a7308 */ /* 0x000e620000000800 */
[C---:B----4-:R-:W-:Y:S07]  /*64b0*/  HMMA.16816.F32.BF16 R80, R4.reuse, R12, R80 ;  /* 0x0000000c0450723c */ /* 0x050fee0000041850 */
[----:B------:R-:W-:Y:S01]  /*64c0*/  MUFU.EX2 R106, R106 ;  /* 0x0000006a006a7308 */ /* 0x000fe20000000800 */
[----:B------:R-:W-:Y:S01]  /*64d0*/  HMMA.16816.F32.BF16 R76, R4, R14, R76 ;  /* 0x0000000e044c723c */ /* 0x000fe2000004184c */
[----:B------:R-:W4:Y:S06]  /*64e0*/  LDSM.16.MT88.4 R12, [R166+0x7800] ;  /* 0x00780000a60c783b */ /* 0x000f2c0000004200 */
[----:B------:R-:W2:Y:S01]  /*64f0*/  MUFU.EX2 R129, R129 ;  /* 0x0000008100817308 */ /* 0x000ea20000000800 */
[----:B------:R-:W-:-:S02]  /*6500*/  F2FP.BF16.PACK_AB R4, R56, R139 ;  /* 0x0000008b3804723e */ /* 0x000fc400000010ff */
[----:B------:R-:W-:-:S05]  /*6510*/  F2FP.BF16.PACK_AB R6, R52, R135 ;  /* 0x000000873406723e */ /* 0x000fca00000010ff */
[----:B------:R-:W-:Y:S01]  /*6520*/  MUFU.EX2 R66, R66 ;  /* 0x0000004200427308 */ /* 0x000fe20000000800 */
[----:B------:R-:W-:Y:S02]  /*6530*/  F2FP.BF16.PACK_AB R5, R54, R137 ;  /* 0x000000893605723e */ /* 0x000fe400000010ff */
[----:B-1----:R-:W-:-:S05]  /*6540*/  F2FP.BF16.PACK_AB R7, R50, R133 ;  /* 0x000000853207723e */ /* 0x002fca00000010ff */
[----:B------:R-:W1:Y:S02]  /*6550*/  MUFU.EX2 R121, R121 ;  /* 0x0000007900797308 */ /* 0x000e640000000800 */
[C---:B--2---:R-:W-:Y:S06]  /*6560*/  HMMA.16816.F32.BF16 R88, R4.reuse, R8, R88 ;  /* 0x000000080458723c */ /* 0x044fec0000041858 */
[----:B------:R-:W-:Y:S02]  /*6570*/  MUFU.EX2 R119, R119 ;  /* 0x0000007700777308 */ /* 0x000fe40000000800 */
[C---:B------:R-:W-:Y:S01]  /*6580*/  HMMA.16816.F32.BF16 R84, R4.reuse, R10, R84 ;  /* 0x0000000a0454723c */ /* 0x040fe20000041854 */
[----:B------:R-:W2:Y:S05]  /*6590*/  LDSM.16.MT88.4 R8, [R162+0x7800] ;  /* 0x00780000a208783b */ /* 0x000eaa0000004200 */
[----:B------:R-:W1:Y:S02]  /*65a0*/  MUFU.EX2 R108, R108 ;  /* 0x0000006c006c7308 */ /* 0x000e640000000800 */
[C---:B----4-:R-:W-:Y:S06]  /*65b0*/  HMMA.16816.F32.BF16 R96, R4.reuse, R12, R96 ;  /* 0x0000000c0460723c */ /* 0x050fec0000041860 */
[----:B------:R-:W-:Y:S02]  /*65c0*/  MUFU.EX2 R113, R113 ;  /* 0x0000007100717308 */ /* 0x000fe40000000800 */
[C---:B------:R-:W-:Y:S01]  /*65d0*/  HMMA.16816.F32.BF16 R92, R4.reuse, R14, R92 ;  /* 0x0000000e045c723c */ /* 0x040fe2000004185c */
[----:B------:R-:W4:Y:S05]  /*65e0*/  LDSM.16.MT88.4 R12, [R163+0x7800] ;  /* 0x00780000a30c783b */ /* 0x000f2a0000004200 */
[----:B------:R-:W1:Y:S08]  /*65f0*/  MUFU.EX2 R104, R104 ;  /* 0x0000006800687308 */ /* 0x000e700000000800 */
[----:B------:R-:W-:Y:S08]  /*6600*/  MUFU.EX2 R65, R65 ;  /* 0x0000004100417308 */ /* 0x000ff00000000800 */
[----:B------:R-:W-:Y:S01]  /*6610*/  MUFU.EX2 R112, R112 ;  /* 0x0000007000707308 */ /* 0x000fe20000000800 */
        /* <DEDUP_REMOVED lines=9> */
[----:B------:R-:W1:Y:S01]  /*66b0*/  MUFU.EX2 R114, R114 ;  /* 0x0000007200727308 */ /* 0x000e620000000800 */
[----:B---3--:R-:W-:-:S02]  /*66c0*/  F2FP.BF16.PACK_AB R4, R64, R149 ;  /* 0x000000954004723e */ /* 0x008fc400000010ff */
[----:B-----5:R-:W-:-:S05]  /*66d0*/  F2FP.BF16.PACK_AB R6, R62, R143 ;  /* 0x0000008f3e06723e */ /* 0x020fca00000010ff */
[----:B------:R-:W-:Y:S01]  /*66e0*/  MUFU.EX2 R47, R47 ;  /* 0x0000002f002f7308 */ /* 0x000fe20000000800 */
[----:B------:R-:W-:Y:S02]  /*66f0*/  F2FP.BF16.PACK_AB R5, R60, R147 ;  /* 0x000000933c05723e */ /* 0x000fe400000010ff */
[----:B------:R-:W-:-:S05]  /*6700*/  F2FP.BF16.PACK_AB R7, R58, R141 ;  /* 0x0000008d3a07723e */ /* 0x000fca00000010ff */
[----:B------:R-:W-:Y:S02]  /*6710*/  MUFU.EX2 R35, R35 ;  /* 0x0000002300237308 */ /* 0x000fe40000000800 */
[C---:B--2---:R-:W-:Y:S06]  /*6720*/  HMMA.16816.F32.BF16 R88, R4.reuse, R8, R88 ;  /* 0x000000080458723c */ /* 0x044fec0000041858 */
[----:B------:R-:W-:Y:S02]  /*6730*/  MUFU.EX2 R29, R29 ;  /* 0x0000001d001d7308 */ /* 0x000fe40000000800 */
[C---:B------:R-:W-:Y:S01]  /*6740*/  HMMA.16816.F32.BF16 R84, R4.reuse, R10, R84 ;  /* 0x0000000a0454723c */ /* 0x040fe20000041854 */
[----:B------:R-:W2:Y:S07]  /*6750*/  LDSM.16.MT88.4 R8, [R162+0x8000] ;  /* 0x00800000a208783b */ /* 0x000eae0000004200 */
[C---:B----4-:R-:W-:Y:S08]  /*6760*/  HMMA.16816.F32.BF16 R96, R4.reuse, R12, R96 ;  /* 0x0000000c0460723c */ /* 0x050ff00000041860 */
[C---:B------:R-:W-:Y:S01]  /*6770*/  HMMA.16816.F32.BF16 R92, R4.reuse, R14, R92 ;  /* 0x0000000e045c723c */ /* 0x040fe2000004185c */
[----:B------:R-:W3:Y:S07]  /*6780*/  LDSM.16.MT88.4 R12, [R163+0x8000] ;  /* 0x00800000a30c783b */ /* 0x000eee0000004200 */
[C---:B--2---:R-:W-:Y:S08]  /*6790*/  HMMA.16816.F32.BF16 R72, R4.reuse, R8, R72 ;  /* 0x000000080448723c */ /* 0x044ff00000041848 */
[C---:B------:R-:W-:Y:S01]  /*67a0*/  HMMA.16816.F32.BF16 R68, R4.reuse, R10, R68 ;  /* 0x0000000a0444723c */ /* 0x040fe20000041844 */
[----:B------:R-:W2:Y:S07]  /*67b0*/  LDSM.16.MT88.4 R8, [R166+0x8800] ;  /* 0x00880000a608783b */ /* 0x000eae0000004200 */
[C---:B---3--:R-:W-:Y:S08]  /*67c0*/  HMMA.16816.F32.BF16 R80, R4.reuse, R12, R80 ;  /* 0x0000000c0450723c */ /* 0x048ff00000041850 */
[----:B------:R-:W-:Y:S01]  /*67d0*/  HMMA.16816.F32.BF16 R76, R4, R14, R76 ;  /* 0x0000000e044c723c */ /* 0x000fe2000004184c */
[----:B------:R-:W3:Y:S06]  /*67e0*/  LDSM.16.MT88.4 R12, [R163+0x8800] ;  /* 0x00880000a30c783b */ /* 0x000eec0000004200 */
[----:B------:R-:W-:-:S02]  /*67f0*/  F2FP.BF16.PACK_AB R4, R129, R106 ;  /* 0x0000006a8104723e */ /* 0x000fc400000010ff */
[----:B-1----:R-:W-:Y:S02]  /*6800*/  F2FP.BF16.PACK_AB R6, R121, R66 ;  /* 0x000000427906723e */ /* 0x002fe400000010ff */
[----:B------:R-:W-:Y:S02]  /*6810*/  F2FP.BF16.PACK_AB R5, R108, R119 ;  /* 0x000000776c05723e */ /* 0x000fe400000010ff */
[----:B------:R-:W-:-:S07]  /*6820*/  F2FP.BF16.PACK_AB R7, R104, R113 ;  /* 0x000000716807723e */ /* 0x000fce00000010ff */
[C---:B------:R-:W-:Y:S08]  /*6830*/  HMMA.16816.F32.BF16 R88, R4.reuse, R16, R88 ;  /* 0x000000100458723c */ /* 0x040ff00000041858 */
[C---:B--2---:R-:W-:Y:S08]  /*6840*/  HMMA.16816.F32.BF16 R96, R4.reuse, R8, R96 ;  /* 0x000000080460723c */ /* 0x044ff00000041860 */
[C---:B------:R-:W-:Y:S01]  /*6850*/  HMMA.16816.F32.BF16 R92, R4.reuse, R10, R92 ;  /* 0x0000000a045c723c */ /* 0x040fe2000004185c */
[----:B------:R-:W1:Y:S07]  /*6860*/  LDSM.16.MT88.4 R8, [R162+0x8800] ;  /* 0x00880000a208783b */ /* 0x000e6e0000004200 */
[C---:B---3--:R-:W-:Y:S08]  /*6870*/  HMMA.16816.F32.BF16 R80, R4.reuse, R12, R80 ;  /* 0x0000000c0450723c */ /* 0x048ff00000041850 */
[C---:B------:R-:W-:Y:S01]  /*6880*/  HMMA.16816.F32.BF16 R76, R4.reuse, R14, R76 ;  /* 0x0000000e044c723c */ /* 0x040fe2000004184c */
[----:B------:R-:W2:Y:S07]  /*6890*/  LDSM.16.MT88.4 R12, [R166+0x9000] ;  /* 0x00900000a60c783b */ /* 0x000eae0000004200 */
[C---:B------:R-:W-:Y:S01]  /*68a0*/  HMMA.16816.F32.BF16 R84, R4.reuse, R18, R84 ;  /* 0x000000120454723c */ /* 0x040fe20000041854 */
[----:B------:R-:W-:Y:S07]  /*68b0*/  LDSM.16.MT88.4 R16, [R163+0x9000] ;  /* 0x00900000a310783b */ /* 0x000fee0000004200 */
[C---:B-1----:R-:W-:Y:S08]  /*68c0*/  HMMA.16816.F32.BF16 R72, R4.reuse, R8, R72 ;  /* 0x000000080448723c */ /* 0x042ff00000041848 */
[----:B------:R-:W-:Y:S01]  /*68d0*/  HMMA.16816.F32.BF16 R68, R4, R10, R68 ;  /* 0x0000000a0444723c */ /* 0x000fe20000041844 */
[----:B------:R-:W1:Y:S06]  /*68e0*/  LDSM.16.MT88.4 R8, [R164+0x9000] ;  /* 0x00900000a408783b */ /* 0x000e6c0000004200 */
[----:B------:R-:W-:Y:S01]  /*68f0*/  FADD.FTZ R4, R38, R111 ;  /* 0x0000006f26047221 */ /* 0x000fe20000010000 */
[----:B------:R-:W-:Y:S01]  /*6900*/  F2FP.BF16.PACK_AB R6, R110, R61 ;  /* 0x0000003d6e06723e */ /* 0x000fe200000010ff */
[----:B------:R-:W-:-:S02]  /*6910*/  FFMA.FTZ R38, R45, c[0x0][0x23c], -R26 ;  /* 0x00008f002d267a23 */ /* 0x000fc4000001081a */
[----:B------:R-:W-:Y:S01]  /*6920*/  FADD.FTZ R5, R43, R4 ;  /* 0x000000042b057221 */ /* 0x000fe20000010000 */
[----:B------:R-:W-:Y:S01]  /*6930*/  F2FP.BF16.PACK_AB R4, R112, R65 ;  /* 0x000000417004723e */ /* 0x000fe200000010ff */
[----:B------:R-:W-:Y:S02]  /*6940*/  FFMA.FTZ R45, R41, c[0x0][0x23c], -R34 ;  /* 0x00008f00292d7a23 */ /* 0x000fe40000010822 */
[----:B------:R-:W3:Y:S01]  /*6950*/  MUFU.EX2 R38, R38 ;  /* 0x0000002600267308 */ /* 0x000ee20000000800 */
[----:B------:R-:W-:Y:S01]  /*6960*/  FADD.FTZ R40, R32, R5 ;  /* 0x0000000520287221 */ /* 0x000fe20000010000 */
[----:B------:R-:W-:Y:S01]  /*6970*/  F2FP.BF16.PACK_AB R5, R114, R57 ;  /* 0x000000397205723e */ /* 0x000fe200000010ff */
[----:B------:R-:W-:Y:S02]  /*6980*/  FADD.FTZ R41, R36, R53 ;  /* 0x0000003524297221 */ /* 0x000fe40000010000 */
[----:B------:R-:W-:Y:S02]  /*6990*/  FADD.FTZ R31, R31, R40 ;  /* 0x000000281f1f7221 */ /* 0x000fe40000010000 */
[----:B------:R-:W-:-:S02]  /*69a0*/  FADD.FTZ R30, R30, R41 ;  /* 0x000000291e1e7221 */ /* 0x000fc40000010000 */
[----:B------:R-:W-:Y:S02]  /*69b0*/  FADD.FTZ R28, R28, R31 ;  /* 0x0000001f1c1c7221 */ /* 0x000fe40000010000 */
[----:B------:R-:W-:Y:S02]  /*69c0*/  FADD.FTZ R30, R3, R30 ;  /* 0x0000001e031e7221 */ /* 0x000fe40000010000 */
[----:B------:R-:W-:Y:S02]  /*69d0*/  FADD.FTZ R109, R109, R28 ;  /* 0x0000001c6d6d7221 */ /* 0x000fe40000010000 */
[----:B------:R-:W-:Y:S01]  /*69e0*/  FADD.FTZ R105, R105, R30 ;  /* 0x0000001e69697221 */ /* 0x000fe20000010000 */
[----:B---3--:R-:W-:Y:S01]  /*69f0*/  F2FP.BF16.PACK_AB R7, R38, R47 ;  /* 0x0000002f2607723e */ /* 0x008fe200000010ff */
        /* <DEDUP_REMOVED lines=9> */
[----:B------:R-:W2:Y:S01]  /*6a90*/  LDSM.16.MT88.4 R12, [R162+0x9000] ;  /* 0x00900000a20c783b */ /* 0x000ea20000004200 */
[----:B------:R-:W-:-:S02]  /*6aa0*/  FADD.FTZ R137, R137, R42 ;  /* 0x0000002a89897221 */ /* 0x000fc40000010000 */
[----:B------:R-:W-:Y:S02]  /*6ab0*/  FFMA.FTZ R43, R39, c[0x0][0x23c], -R34 ;  /* 0x00008f00272b7a23 */ /* 0x000fe40000010822 */
[----:B------:R-:W-:Y:S02]  /*6ac0*/  FFMA.FTZ R36, R33, c[0x0][0x23c], -R26 ;  /* 0x00008f0021247a23 */ /* 0x000fe4000001081a */
[C---:B-1----:R-:W-:Y:S01]  /*6ad0*/  HMMA.16816.F32.BF16 R88, R4.reuse, R8, R88 ;  /* 0x000000080458723c */ /* 0x042fe20000041858 */
[----:B------:R-:W-:Y:S01]  /*6ae0*/  FFMA.FTZ R39, R37, c[0x0][0x23c], -R34 ;  /* 0x00008f0025277a23 */ /* 0x000fe20000010822 */
[----:B------:R-:W-:Y:S01]  /*6af0*/  MUFU.EX2 R32, R43 ;  /* 0x0000002b00207308 */ /* 0x000fe20000000800 */
[----:B------:R-:W-:Y:S02]  /*6b00*/  FFMA.FTZ R26, R27, c[0x0][0x23c], -R26 ;  /* 0x00008f001b1a7a23 */ /* 0x000fe4000001081a */
[----:B------:R-:W-:Y:S02]  /*6b10*/  FADD.FTZ R56, R56, R139 ;  /* 0x0000008b38387221 */ /* 0x000fe40000010000 */
[----:B------:R-:W-:Y:S01]  /*6b20*/  FADD.FTZ R54, R54, R137 ;  /* 0x0000008936367221 */ /* 0x000fe20000010000 */
[----:B------:R-:W-:Y:S01]  /*6b30*/  HMMA.16816.F32.BF16 R84, R4, R10, R84 ;  /* 0x0000000a0454723c */ /* 0x000fe20000041854 */
[----:B------:R-:W1:Y:S01]  /*6b40*/  LDSM.16.MT88.4 R8, [R166+0x9800] ;  /* 0x00980000a608783b */ /* 0x000e620000004200 */
[----:B------:R-:W-:Y:S01]  /*6b50*/  FADD.FTZ R135, R135, R56 ;  /* 0x0000003887877221 */ /* 0x000fe20000010000 */
[----:B------:R-:W-:Y:S01]  /*6b60*/  MUFU.EX2 R37, R49 ;  /* 0x0000003100257308 */ /* 0x000fe20000000800 */
[----:B------:R-:W-:-:S02]  /*6b70*/  FADD.FTZ R133, R133, R54 ;  /* 0x0000003685857221 */ /* 0x000fc40000010000 */
[----:B------:R-:W-:Y:S02]  /*6b80*/  FADD.FTZ R52, R52, R135 ;  /* 0x0000008734347221 */ /* 0x000fe40000010000 */
[----:B------:R-:W-:Y:S01]  /*6b90*/  FADD.FTZ R50, R50, R133 ;  /* 0x0000008532327221 */ /* 0x000fe20000010000 */
[C---:B------:R-:W-:Y:S01]  /*6ba0*/  HMMA.16816.F32.BF16 R80, R4.reuse, R16, R80 ;  /* 0x000000100450723c */ /* 0x040fe20000041850 */
[----:B------:R-:W-:Y:S01]  /*6bb0*/  FADD.FTZ R149, R149, R52 ;  /* 0x0000003495957221 */ /* 0x000fe20000010000 */
[----:B------:R-:W3:Y:S01]  /*6bc0*/  MUFU.EX2 R34, R45 ;  /* 0x0000002d00227308 */ /* 0x000ee20000000800 */
[----:B------:R-:W-:Y:S02]  /*6bd0*/  FADD.FTZ R147, R147, R50 ;  /* 0x0000003293937221 */ /* 0x000fe40000010000 */
[----:B------:R-:W-:Y:S02]  /*6be0*/  FADD.FTZ R64, R64, R149 ;  /* 0x0000009540407221 */ /* 0x000fe40000010000 */
[----:B------:R-:W-:Y:S01]  /*6bf0*/  FADD.FTZ R60, R60, R147 ;  /* 0x000000933c3c7221 */ /* 0x000fe20000010000 */
[----:B------:R-:W-:Y:S01]  /*6c00*/  HMMA.16816.F32.BF16 R76, R4, R18, R76 ;  /* 0x00000012044c723c */ /* 0x000fe2000004184c */
[----:B------:R-:W-:Y:S01]  /*6c10*/  FADD.FTZ R3, R143, R64 ;  /* 0x000000408f037221 */ /* 0x000fe20000010000 */
[----:B------:R-:W4:Y:S01]  /*6c20*/  MUFU.EX2 R39, R39 ;  /* 0x0000002700277308 */ /* 0x000f220000000800 */
[----:B------:R-:W-:Y:S01]  /*6c30*/  FADD.FTZ R141, R141, R60 ;  /* 0x0000003c8d8d7221 */ /* 0x000fe20000010000 */
[----:B------:R-:W-:Y:S01]  /*6c40*/  LDSM.16.MT88.4 R16, [R164+0x9800] ;  /* 0x00980000a410783b */ /* 0x000fe20000004200 */
[----:B------:R-:W-:-:S02]  /*6c50*/  FADD.FTZ R3, R62, R3 ;  /* 0x000000033e037221 */ /* 0x000fc40000010000 */
[----:B------:R-:W-:Y:S01]  /*6c60*/  FADD.FTZ R58, R58, R141 ;  /* 0x0000008d3a3a7221 */ /* 0x000fe20000010000 */
[C---:B--2---:R-:W-:Y:S01]  /*6c70*/  HMMA.16816.F32.BF16 R72, R4.reuse, R12, R72 ;  /* 0x0000000c0448723c */ /* 0x044fe20000041848 */
[----:B------:R-:W-:Y:S01]  /*6c80*/  FADD.FTZ R106, R106, R3 ;  /* 0x000000036a6a7221 */ /* 0x000fe20000010000 */
[----:B------:R-:W2:Y:S01]  /*6c90*/  MUFU.EX2 R36, R36 ;  /* 0x0000002400247308 */ /* 0x000ea20000000800 */
[----:B------:R-:W-:Y:S02]  /*6ca0*/  FADD.FTZ R119, R119, R58 ;  /* 0x0000003a77777221 */ /* 0x000fe40000010000 */
[----:B------:R-:W-:Y:S02]  /*6cb0*/  FADD.FTZ R129, R129, R106 ;  /* 0x0000006a81817221 */ /* 0x000fe40000010000 */
[----:B------:R-:W-:Y:S01]  /*6cc0*/  FADD.FTZ R108, R108, R119 ;  /* 0x000000776c6c7221 */ /* 0x000fe20000010000 */
[----:B------:R-:W-:Y:S01]  /*6cd0*/  HMMA.16816.F32.BF16 R68, R4, R14, R68 ;  /* 0x0000000e0444723c */ /* 0x000fe20000041844 */
[----:B------:R-:W5:Y:S01]  /*6ce0*/  LDSM.16.MT88.4 R12, [R163+0x9800] ;  /* 0x00980000a30c783b */ /* 0x000f620000004200 */
[----:B------:R-:W1:Y:S01]  /*6cf0*/  MUFU.EX2 R26, R26 ;  /* 0x0000001a001a7308 */ /* 0x000e620000000800 */
[----:B------:R-:W-:-:S04]  /*6d00*/  FADD.FTZ R113, R113, R108 ;  /* 0x0000006c71717221 */ /* 0x000fc80000010000 */
[----:B---3--:R-:W-:Y:S01]  /*6d10*/  F2FP.BF16.PACK_AB R4, R34, R37 ;  /* 0x000000252204723e */ /* 0x008fe200000010ff */
[----:B------:R-:W-:Y:S01]  /*6d20*/  FADD.FTZ R104, R104, R113 ;  /* 0x0000007168687221 */ /* 0x000fe20000010000 */
[----:B----4-:R-:W-:Y:S02]  /*6d30*/  F2FP.BF16.PACK_AB R6, R39, R32 ;  /* 0x000000202706723e */ /* 0x010fe400000010ff */
[----:B--2---:R-:W-:Y:S01]  /*6d40*/  F2FP.BF16.PACK_AB R5, R36, R35 ;  /* 0x000000232405723e */ /* 0x004fe200000010ff */
[----:B------:R-:W-:-:S04]  /*6d50*/  FADD.FTZ R57, R57, R104 ;  /* 0x0000006839397221 */ /* 0x000fc80000010000 */
[----:B------:R-:W-:Y:S01]  /*6d60*/  FADD.FTZ R114, R114, R57 ;  /* 0x0000003972727221 */ /* 0x000fe20000010000 */
[----:B-1----:R-:W-:-:S03]  /*6d70*/  F2FP.BF16.PACK_AB R7, R26, R29 ;  /* 0x0000001d1a07723e */ /* 0x002fc600000010ff */
[----:B------:R-:W-:-:S04]  /*6d80*/  FADD.FTZ R47, R47, R114 ;  /* 0x000000722f2f7221 */ /* 0x000fc80000010000 */
[----:B------:R-:W-:Y:S01]  /*6d90*/  FADD.FTZ R38, R38, R47 ;  /* 0x0000002f26267221 */ /* 0x000fe20000010000 */
[----:B------:R-:W-:Y:S03]  /*6da0*/  HMMA.16816.F32.BF16 R96, R4, R8, R96 ;  /* 0x000000080460723c */ /* 0x000fe60000041860 */
[----:B------:R-:W-:-:S04]  /*6db0*/  FADD.FTZ R35, R35, R38 ;  /* 0x0000002623237221 */ /* 0x000fc80000010000 */
[----:B------:R-:W-:Y:S01]  /*6dc0*/  FADD.FTZ R36, R36, R35 ;  /* 0x0000002324247221 */ /* 0x000fe20000010000 */
[----:B------:R-:W-:Y:S01]  /*6dd0*/  HMMA.16816.F32.BF16 R92, R4, R10, R92 ;  /* 0x0000000a045c723c */ /* 0x000fe2000004185c */
[----:B------:R-:W1:Y:S02]  /*6de0*/  LDSM.16.MT88.4 R8, [R162+0x9800] ;  /* 0x00980000a208783b */ /* 0x000e640000004200 */
[----:B------:R-:W-:-:S04]  /*6df0*/  FADD.FTZ R29, R29, R36 ;  /* 0x000000241d1d7221 */ /* 0x000fc80000010000 */
[----:B------:R-:W-:Y:S01]  /*6e00*/  FADD.FTZ R193, R26, R29 ;  /* 0x0000001d1ac17221 */ /* 0x000fe20000010000 */
[C---:B-----5:R-:W-:Y:S07]  /*6e10*/  HMMA.16816.F32.BF16 R80, R4.reuse, R12, R80 ;  /* 0x0000000c0450723c */ /* 0x060fee0000041850 */
        /* <DEDUP_REMOVED lines=14> */
[----:B------:R-:W-:Y:S01]  /*6f00*/  FADD.FTZ R192, R39, R32 ;  /* 0x0000002027c07221 */ /* 0x000fe20000010000 */
[----:B------:R-:W-:Y:S04]  /*6f10*/  @!UPT UIADD3 URZ, URZ, URZ, URZ ;  /* 0x0000003f3f3ff290 */ /* 0x000fe8000fffe03f */
        /* <DEDUP_REMOVED lines=63> */
.L_x_5887:
[----:B------:R-:W-:-:S04]  /*7310*/  LEA R3, -R21, RZ, 0x7 ;  /* 0x000000ff15037211 */ /* 0x000fc800078e39ff */
[----:B------:R-:W-:Y:S02]  /*7320*/  SHF.R.S32.HI R4, RZ, 0x1f, R3 ;  /* 0x0000001fff047819 */ /* 0x000fe40000011403 */
.L_x_5888:
[----:B------:R-:W-:Y:S02]  /*7330*/  ISETP.GE.AND P1, PT, R181, c[0x0][0x220], PT ;  /* 0x00008800b5007a0c */ /* 0x000fe40003f26270 */
[----:B------:R-:W-:-:S04]  /*7340*/  LEA R194, P6, R3, R194, 0x1 ;  /* 0x000000c203c27211 */ /* 0x000fc800078c08ff */
[----:B------:R-:W-:-:S07]  /*7350*/  LEA.HI.X R195, R3, R195, R4, 0x1, P6 ;  /* 0x000000c303c37211 */ /* 0x000fce00030f0c04 */
[----:B------:R-:W-:Y:S01]  /*7360*/  @!P1 IMAD.MOV.U32 R9, RZ, RZ, c[0x0][0x1a4] ;  /* 0x00006900ff099624 */ /* 0x000fe200078e00ff */
[-C--:B------:R-:W-:Y:S01]  /*7370*/  @!P1 LEA R8, P2, R21, R22.reuse, 0x6 ;  /* 0x0000001615089211 */ /* 0x080fe200078430ff */
[----:B------:R-:W-:Y:S01]  /*7380*/  @!P1 IMAD.MOV.U32 R24, RZ, RZ, R22 ;  /* 0x000000ffff189224 */ /* 0x000fe200078e0016 */
[-C--:B------:R-:W-:Y:S01]  /*7390*/  @!P1 IADD3 R5, P5, P4, R3, R22.reuse, R186 ;  /* 0x0000001603059210 */ /* 0x080fe20007cbe0ba */
[----:B------:R-:W-:Y:S01]  /*73a0*/  @!P1 IMAD.MOV.U32 R7, RZ, RZ, c[0x0][0x1a4] ;  /* 0x00006900ff079624 */ /* 0x000fe200078e00ff */
[C---:B------:R-:W-:Y:S01]  /*73b0*/  @!P1 LEA R6, P3, R21.reuse, R22, 0x5 ;  /* 0x0000001615069211 */ /* 0x040fe200078628ff */
[----:B------:R-:W-:Y:S01]  /*73c0*/  @!P1 IMAD.MOV.U32 R14, RZ, RZ, R22 ;  /* 0x000000ffff0e9224 */ /* 0x000fe200078e0016 */
[-C--:B------:R-:W-:Y:S01]  /*73d0*/  @!P1 LEA.HI.X R9, R21, R25.reuse, R9, 0x6, P2 ;  /* 0x0000001915099211 */ /* 0x080fe200010f3409 */
[--C-:B------:R-:W-:Y:S01]  /*73e0*/  @!P1 IMAD.MOV.U32 R15, RZ, RZ, R25.reuse ;  /* 0x000000ffff0f9224 */ /* 0x100fe200078e0019 */
[----:B------:R-:W-:Y:S01]  /*73f0*/  @!P1 LEA R20, P2, R5, c[0x0][0x170], 0x1 ;  /* 0x00005c0005149a11 */ /* 0x000fe200078408ff */
[C---:B------:R-:W-:Y:S01]  /*7400*/  @!P1 IMAD.WIDE.U32 R16, R21.reuse, 0x30, R24 ;  /* 0x0000003015109825 */ /* 0x040fe200078e0018 */
[-C--:B------:R-:W-:Y:S01]  /*7410*/  @!P1 IADD3.X R24, R4, R25.reuse, R183, P5, P4 ;  /* 0x0000001904189210 */ /* 0x080fe20002fe84b7 */
[----:B------:R-:W-:Y:S01]  /*7420*/  @P1 STS.128 [R179+0x6000], RZ ;  /* 0x006000ffb3001388 */ /* 0x000fe20000000c00 */
[----:B------:R-:W-:Y:S01]  /*7430*/  @!P1 LEA.HI.X R7, R21, R25, R7, 0x5, P3 ;  /* 0x0000001915079211 */ /* 0x000fe200018f2c07 */
[----:B------:R-:W-:Y:S01]  /*7440*/  @!P1 IMAD.MOV.U32 R11, RZ, RZ, c[0x0][0x1a4] ;  /* 0x00006900ff0b9624 */ /* 0x000fe200078e00ff */
[----:B------:R-:W-:Y:S01]  /*7450*/  @!P1 IADD3 R16, P3, R3, R16, RZ ;  /* 0x0000001003109210 */ /* 0x000fe20007f7e0ff */
[----:B------:R-:W-:Y:S01]  /*7460*/  @!P1 IMAD.MOV.U32 R12, RZ, RZ, R22 ;  /* 0x000000ffff0c9224 */ /* 0x000fe200078e0016 */
[----:B------:R-:W-:Y:S01]  /*7470*/  @!PT LDS RZ, [RZ] ;  /* 0x00000000fffff984 */ /* 0x000fe20000000800 */
[----:B------:R-:W-:Y:S01]  /*7480*/  @!PT LDS RZ, [RZ] ;  /* 0x00000000fffff984 */ /* 0x000fe20000000800 */
[----:B------:R-:W-:Y:S01]  /*7490*/  @!PT LDS RZ, [RZ] ;  /* 0x00000000fffff984 */ /* 0x000fe20000000800 */
[----:B------:R1:W-:Y:S01]  /*74a0*/  @!P1 LDGSTS.E.BYPASS.LTC128B.128 [R179+0x6000], [R194.64] ;  /* 0x06000000c2b39fae */ /* 0x0003e2000b901d46 */
[----:B------:R-:W-:-:S02]  /*74b0*/  @!P1 IMAD.MOV.U32 R13, RZ, RZ, R25 ;  /* 0x000000ffff0d9224 */ /* 0x000fc400078e0019 */
[----:B------:R-:W-:Y:S01]  /*74c0*/  @!P1 IMAD.MOV.U32 R18, RZ, RZ, R22 ;  /* 0x000000ffff129224 */ /* 0x000fe200078e0016 */
[----:B------:R-:W-:Y:S01]  /*74d0*/  @P1 STS.128 [R179+0x6800], RZ ;  /* 0x006800ffb3001388 */ /* 0x000fe20000000c00 */
[----:B------:R-:W-:Y:S02]  /*74e0*/  @!P1 IMAD.MOV.U32 R19, RZ, RZ, R25 ;  /* 0x000000ffff139224 */ /* 0x000fe400078e0019 */
[----:B------:R-:W-:-:S04]  /*74f0*/  @!P1 IMAD.WIDE.U32 R14, R21, 0x50, R14 ;  /* 0x00000050150e9825 */ /* 0x000fc800078e000e */
[----:B------:R-:W-:Y:S02]  /*7500*/  @!P1 IMAD.MOV.U32 R10, RZ, RZ, c[0x0][0x1a4] ;  /* 0x00006900ff0a9624 */ /* 0x000fe400078e00ff */
[----:B------:R-:W-:Y:S02]  /*7510*/  @!P1 IMAD R11, R11, 0x30, RZ ;  /* 0x000000300b0b9824 */ /* 0x000fe400078e02ff */
[----:B------:R-:W-:-:S03]  /*7520*/  @!P1 IMAD.WIDE.U32 R12, R21, 0x60, R12 ;  /* 0x00000060150c9825 */ /* 0x000fc600078e000c */
[----:B------:R-:W-:Y:S01]  /*7530*/  @!P1 IADD3.X R17, R4, R17, R11, P3, !PT ;  /* 0x0000001104119210 */ /* 0x000fe20001ffe40b */
[----:B------:R-:W-:Y:S01]  /*7540*/  @!P1 IMAD.WIDE.U32 R18, R21, 0x70, R18 ;  /* 0x0000007015129825 */ /* 0x000fe200078e0012 */
[----:B------:R-:W-:Y:S02]  /*7550*/  @!P1 LEA.HI.X R21, R5, c[0x0][0x174], R24, 0x1, P2 ;  /* 0x00005d0005159a11 */ /* 0x000fe400010f0c18 */
[C---:B------:R-:W-:Y:S01]  /*7560*/  @!P1 IADD3 R6, P3, R3.reuse, R6, RZ ;  /* 0x0000000603069210 */ /* 0x040fe20007f7e0ff */
[----:B------:R-:W-:Y:S01]  /*7570*/  @!P1 IMAD R5, R10, 0x50, RZ ;  /* 0x000000500a059824 */ /* 0x000fe200078e02ff */
[C---:B------:R-:W-:Y:S01]  /*7580*/  @!P1 IADD3 R10, P2, R3.reuse, R14, RZ ;  /* 0x0000000e030a9210 */ /* 0x040fe20007f5e0ff */
[----:B------:R-:W-:Y:S01]  /*7590*/  @!P1 IMAD.MOV.U32 R14, RZ, RZ, c[0x0][0x1a4] ;  /* 0x00006900ff0e9624 */ /* 0x000fe200078e00ff */
[----:B------:R-:W-:Y:S01]  /*75a0*/  @!P1 LEA R22, P5, R6, c[0x0][0x170], 0x1 ;  /* 0x00005c0006169a11 */ /* 0x000fe200078a08ff */
[----:B------:R-:W-:Y:S01]  /*75b0*/  @!P1 IMAD.MOV.U32 R11, RZ, RZ, c[0x0][0x1a4] ;  /* 0x00006900ff0b9624 */ /* 0x000fe200078e00ff */
[C---:B------:R-:W-:Y:S01]  /*75c0*/  @!P1 IADD3.X R5, R4.reuse, R15, R5, P2, !PT ;  /* 0x0000000f04059210 */ /* 0x040fe200017fe405 */
[----:B------:R-:W-:Y:S01]  /*75d0*/  @!P1 IMAD.X R7, R4, 0x1, R7, P3 ;  /* 0x0000000104079824 */ /* 0x000fe200018e0607 */
[C---:B------:R-:W-:Y:S01]  /*75e0*/  @!P1 IADD3 R8, P2, R3.reuse, R8, RZ ;  /* 0x0000000803089210 */ /* 0x040fe20007f5e0ff */
[----:B------:R-:W-:Y:S01]  /*75f0*/  @!P1 IMAD R15, R14, 0x60, RZ ;  /* 0x000000600e0f9824 */ /* 0x000fe200078e02ff */
[----:B------:R-:W-:Y:S01]  /*7600*/  @!P1 IADD3 R12, P3, R3, R12, RZ ;  /* 0x0000000c030c9210 */ /* 0x000fe20007f7e0ff */
[----:B------:R-:W-:Y:S01]  /*7610*/  @!P1 IMAD R11, R11, 0x70, RZ ;  /* 0x000000700b0b9824 */ /* 0x000fe200078e02ff */
[----:B------:R-:W-:Y:S01]  /*7620*/  @!P1 LEA.HI.X R23, R6, c[0x0][0x174], R7, 0x1, P5 ;  /* 0x00005d0006179a11 */ /* 0x000fe200028f0c07 */
[----:B------:R-:W-:Y:S01]  /*7630*/  @!P1 IMAD.X R9, R4, 0x1, R9, P2 ;  /* 0x0000000104099824 */ /* 0x000fe200010e0609 */
[----:B------:R-:W-:Y:S01]  /*7640*/  @!P1 IADD3 R3, P2, R3, R18, RZ ;  /* 0x0000001203039210 */ /* 0x000fe20007f5e0ff */
[----:B------:R-:W-:Y:S01]  /*7650*/  @!PT LDS RZ, [RZ] ;  /* 0x00000000fffff984 */ /* 0x000fe20000000800 */
[----:B------:R-:W-:Y:S01]  /*7660*/  @!PT LDS RZ, [RZ] ;  /* 0x00000000fffff984 */ /* 0x000fe20000000800 */
[----:B------:R-:W-:Y:S01]  /*7670*/  @!PT LDS RZ, [RZ] ;  /* 0x00000000fffff984 */ /* 0x000fe20000000800 */
[----:B------:R2:W-:Y:S01]  /*7680*/  @!P1 LDGSTS.E.BYPASS.LTC128B.128 [R179+0x6800], [R20.64] ;  /* 0x0680000014b39fae */ /* 0x0005e2000b901d46 */
[----:B------:R-:W-:-:S02]  /*7690*/  @!P1 LEA R18, P4, R8, c[0x0][0x170], 0x1 ;  /* 0x00005c0008129a11 */ /* 0x000fc400078808ff */
[----:B------:R-:W-:Y:S01]  /*76a0*/  @!P1 LEA R6, P5, R16, c[0x0][0x170], 0x1 ;  /* 0x00005c0010069a11 */ /* 0x000fe200078a08ff */
[----:B------:R-:W-:Y:S01]  /*76b0*/  @P1 STS.128 [R179+0x7000], RZ ;  /* 0x007000ffb3001388 */ /* 0x000fe20000000c00 */
[C---:B------:R-:W-:Y:S02]  /*76c0*/  @!P1 IADD3.X R15, R4.reuse, R15, R13, P3, !PT ;  /* 0x0000000f040f9210 */ /* 0x040fe40001ffe40d */
[----:B------:R-:W-:Y:S01]  /*76d0*/  @!P1 IADD3.X R4, R4, R19, R11, P2, !PT ;  /* 0x0000001304049210 */ /* 0x000fe200017fe40b */
        /* <DEDUP_REMOVED lines=8> */
[----:B------:R-:W-:Y:S02]  /*7760*/  @!P1 LEA R8, P3, R12, c[0x0][0x170], 0x1 ;  /* 0x00005c000c089a11 */ /* 0x000fe400078608ff */
        /* <DEDUP_REMOVED lines=29> */
[----:B------:R-:W4:Y:S04]  /*7940*/  LDSM.16.M88.4 R12, [R171+0x2000] ;  /* 0x00200000ab0c783b */ /* 0x000f280000000200 */
[----:B------:R-:W-:Y:S04]  /*7950*/  LDSM.16.M88.4 R104, [R170] ;  /* 0x00000000aa68783b */ /* 0x000fe80000000200 */
[----:B------:R-:W-:Y:S04]  /*7960*/  LDSM.16.M88.4 R28, [R165+0x2000] ;  /* 0x00200000a51c783b */ /* 0x000fe80000000200 */
[----:B---3--:R-:W1:Y:S04]  /*7970*/  LDSM.16.M88.4 R4, [R171+0x2800] ;  /* 0x00280000ab04783b */ /* 0x008e680000000200 */
[----:B------:R-:W2:Y:S04]  /*7980*/  LDSM.16.M88.4 R52, [R171+0x3800] ;  /* 0x00380000ab34783b */ /* 0x000ea80000000200 */
[----:B------:R-:W3:Y:S04]  /*7990*/  LDSM.16.M88.4 R44, [R171+0x4000] ;  /* 0x00400000ab2c783b */ /* 0x000ee80000000200 */
[----:B------:R-:W2:Y:S04]  /*79a0*/  LDSM.16.M88.4 R24, [R165+0x2800] ;  /* 0x00280000a518783b */ /* 0x000ea80000000200 */
[----:B------:R-:W2:Y:S04]  /*79b0*/  LDSM.16.M88.4 R60, [R171+0x3000] ;  /* 0x00300000ab3c783b */ /* 0x000ea80000000200 */
[----:B------:R-:W2:Y:S04]  /*79c0*/  LDSM.16.M88.4 R36, [R171+0x4800] ;  /* 0x00480000ab24783b */ /* 0x000ea80000000200 */
[----:B------:R-:W-:Y:S01]  /*79d0*/  LDSM.16.M88.4 R116, [R171+0x5800] ;  /* 0x00580000ab74783b */ /* 0x000fe20000000200 */
[C---:B----4-:R-:W-:Y:S03]  /*79e0*/  HMMA.16816.F32.BF16 R16, R20.reuse, R12, RZ ;  /* 0x0000000c1410723c */ /* 0x050fe600000418ff */
        /* <DEDUP_REMOVED lines=8> */
[----:B------:R-:W5:Y:S07]  /*7a70*/  LDSM.16.M88.4 R28, [R171+0x5000] ;  /* 0x00500000ab1c783b */ /* 0x000f6e0000000200 */
[C---:B------:R-:W-:Y:S08]  /*7a80*/  HMMA.16816.F32.BF16 R4, R20.reuse, R6, RZ ;  /* 0x000000061404723c */ /* 0x040ff000000418ff */
[C---:B--2---:R-:W-:Y:S08]  /*7a90*/  HMMA.16816.F32.BF16 R56, R20.reuse, R52, RZ ;  /* 0x000000341438723c */ /* 0x044ff000000418ff */
[C---:B---3--:R-:W-:Y:S08]  /*7aa0*/  HMMA.16816.F32.BF16 R48, R20.reuse, R44, RZ ;  /* 0x0000002c1430723c */ /* 0x048ff000000418ff */
[C---:B------:R-:W-:Y:S08]  /*7ab0*/  HMMA.16816.F32.BF16 R52, R20.reuse, R54, RZ ;  /* 0x000000361434723c */ /* 0x040ff000000418ff */
[----:B------:R-:W-:Y:S08]  /*7ac0*/  HMMA.16816.F32.BF16 R44, R20, R46, RZ ;  /* 0x0000002e142c723c */ /* 0x000ff000000418ff */
[C---:B------:R-:W-:Y:S08]  /*7ad0*/  HMMA.16816.F32.BF16 R8, R104.reuse, R24, R8 ;  /* 0x000000186808723c */ /* 0x040ff00000041808 */
[----:B------:R-:W-:Y:S08]  /*7ae0*/  HMMA.16816.F32.BF16 R4, R104, R26, R4 ;  /* 0x0000001a6804723c */ /* 0x000ff00000041804 */
[C---:B------:R-:W-:Y:S08]  /*7af0*/  HMMA.16816.F32.BF16 R64, R20.reuse, R60, RZ ;  /* 0x0000003c1440723c */ /* 0x040ff000000418ff */
[C---:B------:R-:W-:Y:S08]  /*7b00*/  HMMA.16816.F32.BF16 R40, R20.reuse, R36, RZ ;  /* 0x000000241428723c */ /* 0x040ff000000418ff */
[C---:B-----5:R-:W-:Y:S08]  /*7b10*/  HMMA.16816.F32.BF16 R32, R20.reuse, R28, RZ ;  /* 0x0000001c1420723c */ /* 0x060ff000000418ff */
        /* <DEDUP_REMOVED lines=46> */
[----:B------:R-:W-:Y:S01]  /*7e00*/  HMMA.16816.F32.BF16 R28, R104, R114, R28 ;  /* 0x00000072681c723c */ /* 0x000fe2000004181c */
[----:B------:R-:W2:Y:S04]  /*7e10*/  LDSM.16.M88.4 R104, [R100+0x800] ;  /* 0x000800006468783b */ /* 0x000ea80000000200 */
[----:B------:R-:W3:Y:S03]  /*7e20*/  LDSM.16.M88.4 R112, [R100+0x1000] ;  /* 0x001000006470783b */ /* 0x000ee60000000200 */
[C---:B-1----:R-:W-:Y:S08]  /*7e30*/  HMMA.16816.F32.BF16 R16, R116.reuse, R108, R16 ;  /* 0x0000006c7410723c */ /* 0x042ff00000041810 */
[C---:B------:R-:W-:Y:S01]  /*7e40*/  HMMA.16816.F32.BF16 R12, R116.reuse, R110, R12 ;  /* 0x0000006e740c723c */ /* 0x040fe2000004180c */
[----:B------:R-:W1:Y:S07]  /*7e50*/  LDSM.16.M88.4 R108, [R100+0x1800] ;  /* 0x00180000646c783b */ /* 0x000e6e0000000200 */
[C---:B--2---:R-:W-:Y:S08]  /*7e60*/  HMMA.16816.F32.BF16 R8, R116.reuse, R104, R8 ;  /* 0x000000687408723c */ /* 0x044ff00000041808 */
[----:B------:R-:W-:Y:S01]  /*7e70*/  HMMA.16816.F32.BF16 R4, R116, R106, R4 ;  /* 0x0000006a7404723c */ /* 0x000fe20000041804 */
[----:B------:R-:W2:Y:S01]  /*7e80*/  LDSM.16.M88.4 R104, [R100+0x2000] ;  /* 0x002000006468783b */ /* 0x000ea20000000200 */
[----:B------:R-:W-:-:S02]  /*7e90*/  FMUL.FTZ R3, R16, c[0x0][0x2ec] ;  /* 0x0000bb0010037a20 */ /* 0x000fc40000410000 */
[----:B------:R-:W-:Y:S02]  /*7ea0*/  FMUL.FTZ R16, R18, c[0x0][0x2ec] ;  /* 0x0000bb0012107a20 */ /* 0x000fe40000410000 */
[----:B------:R-:W-:Y:S02]  /*7eb0*/  FMUL.FTZ R18, R19, c[0x0][0x2ec] ;  /* 0x0000bb0013127a20 */ /* 0x000fe40000410000 */
[C---:B---3--:R-:W-:Y:S01]  /*7ec0*/  HMMA.16816.F32.BF16 R64, R116.reuse, R112, R64 ;  /* 0x000000707440723c */ /* 0x048fe20000041840 */
[----:B------:R-:W-:Y:S01]  /*7ed0*/  FMUL.FTZ R19, R12, c[0x0][0x2ec] ;  /* 0x0000bb000c137a20 */ /* 0x000fe20000410000 */
[----:B------:R-:W-:Y:S01]  /*7ee0*/  MUFU.TANH R3, R3 ;  /* 0x0000000300037308 */ /* 0x000fe20000002400 */
[----:B------:R-:W-:Y:S02]  /*7ef0*/  FMUL.FTZ R14, R14, c[0x0][0x2ec] ;  /* 0x0000bb000e0e7a20 */ /* 0x000fe40000410000 */
[----:B------:R-:W-:Y:S02]  /*7f00*/  FMUL.FTZ R12, R13, c[0x0][0x2ec] ;  /* 0x0000bb000d0c7a20 */ /* 0x000fe40000410000 */
[----:B------:R-:W-:Y:S01]  /*7f10*/  FMUL.FTZ R13, R15, c[0x0][0x2ec] ;  /* 0x0000bb000f0d7a20 */ /* 0x000fe20000410000 */
[----:B------:R-:W-:Y:S01]  /*7f20*/  HMMA.16816.F32.BF16 R60, R116, R114, R60 ;  /* 0x00000072743c723c */ /* 0x000fe2000004183c */
[----:B------:R-:W3:Y:S01]  /*7f30*/  LDSM.16.M88.4 R112, [R100+0x2800] ;  /* 0x002800006470783b */ /* 0x000ee20000000200 */
[----:B------:R-:W4:Y:S01]  /*7f40*/  MUFU.TANH R19, R19 ;  /* 0x0000001300137308 */ /* 0x000f220000002400 */
[----:B------:R-:W-:-:S02]  /*7f50*/  FMUL.FTZ R121, R8, c[0x0][0x2ec] ;  /* 0x0000bb0008797a20 */ /* 0x000fc40000410000 */
[----:B------:R-:W-:Y:S02]  /*7f60*/  FMUL.FTZ R10, R10, c[0x0][0x2ec] ;  /* 0x0000bb000a0a7a20 */ /* 0x000fe40000410000 */
[----:B------:R-:W-:Y:S01]  /*7f70*/  FMUL.FTZ R8, R9, c[0x0][0x2ec] ;  /* 0x0000bb0009087a20 */ /* 0x000fe20000410000 */
[C---:B-1----:R-:W-:Y:S01]  /*7f80*/  HMMA.16816.F32.BF16 R56, R116.reuse, R108, R56 ;  /* 0x0000006c7438723c */ /* 0x042fe20000041838 */
[----:B------:R-:W-:Y:S01]  /*7f90*/  FMUL.FTZ R15, R4, c[0x0][0x2ec] ;  /* 0x0000bb00040f7a20 */ /* 0x000fe20000410000 */
[----:B------:R-:W1:Y:S01]  /*7fa0*/  MUFU.TANH R14, R14 ;  /* 0x0000000e000e7308 */ /* 0x000e620000002400 */
[----:B------:R-:W-:Y:S02]  /*7fb0*/  FMUL.FTZ R6, R6, c[0x0][0x2ec] ;  /* 0x0000bb0006067a20 */ /* 0x000fe40000410000 */
[----:B------:R-:W-:Y:S02]  /*7fc0*/  FMUL.FTZ R9, R11, c[0x0][0x2ec] ;  /* 0x0000bb000b097a20 */ /* 0x000fe40000410000 */
[----:B------:R-:W-:Y:S01]  /*7fd0*/  IMAD.SHL.U32 R11, R180, 0x80, RZ ;  /* 0x00000080b40b7824 */ /* 0x000fe200078e00ff */
[----:B------:R-:W-:Y:S01]  /*7fe0*/  HMMA.16816.F32.BF16 R52, R116, R110, R52 ;  /* 0x0000006e7434723c */ /* 0x000fe20000041834 */
[----:B------:R-:W5:Y:S01]  /*7ff0*/  LDSM.16.M88.4 R108, [R100+0x3000] ;  /* 0x00300000646c783b */ /* 0x000f620000000200 */
[----:B------:R-:W1:Y:S01]  /*8000*/  MUFU.TANH R121, R121 ;  /* 0x0000007900797308 */ /* 0x000e620000002400 */
[----:B------:R-:W-:-:S02]  /*8010*/  FMUL.FTZ R7, R7, c[0x0][0x2ec] ;  /* 0x0000bb0007077a20 */ /* 0x000fc40000410000 */
[----:B------:R-:W-:Y:S01]  /*8020*/  FMUL.FTZ R4, R5, c[0x0][0x2ec] ;  /* 0x0000bb0005047a20 */ /* 0x000fe20000410000 */
[--C-:B------:R-:W-:Y:S01]  /*8030*/  LOP3.LUT R5, R11, 0x8, R126.reuse, 0xfe, !PT ;  /* 0x000000080b057812 */ /* 0x100fe200078efe7e */
[----:B------:R-:W-:Y:S01]  /*8040*/  FMUL.FTZ R64, R64, c[0x0][0x2ec] ;  /* 0x0000bb0040407a20 */ /* 0x000fe20000410000 */
[C---:B--2---:R-:W-:Y:S01]  /*8050*/  HMMA.16816.F32.BF16 R48, R116.reuse, R104, R48 ;  /* 0x000000687430723c */ /* 0x044fe20000041830 */
[----:B------:R-:W-:Y:S01]  /*8060*/  FMUL.FTZ R66, R66, c[0x0][0x2ec] ;  /* 0x0000bb0042427a20 */ /* 0x000fe20000410000 */
[----:B------:R-:W-:Y:S01]  /*8070*/  MUFU.TANH R10, R10 ;  /* 0x0000000a000a7308 */ /* 0x000fe20000002400 */
[----:B------:R-:W-:Y:S01]  /*8080*/  FMUL.FTZ R60, R60, c[0x0][0x2ec] ;  /* 0x0000bb003c3c7a20 */ /* 0x000fe20000410000 */
[C---:B------:R-:W-:Y:S01]  /*8090*/  ISETP.GE.AND P3, PT, R5.reuse, R128, PT ;  /* 0x000000800500720c */ /* 0x040fe20003f66270 */
[----:B------:R-:W-:Y:S01]  /*80a0*/  FMUL.FTZ R62, R62, c[0x0][0x2ec] ;  /* 0x0000bb003e3e7a20 */ /* 0x000fe20000410000 */
[----:B------:R-:W-:Y:S01]  /*80b0*/  ISETP.GE.AND P2, PT, R5, R127, PT ;  /* 0x0000007f0500720c */ /* 0x000fe20003f46270 */
[----:B------:R-:W-:Y:S01]  /*80c0*/  FMUL.FTZ R67, R67, c[0x0][0x2ec] ;  /* 0x0000bb0043437a20 */ /* 0x000fe20000410000 */
[----:B------:R-:W-:Y:S01]  /*80d0*/  HMMA.16816.F32.BF16 R44, R116, R106, R44 ;  /* 0x0000006a742c723c */ /* 0x000fe2000004182c */
[----:B------:R-:W2:Y:S01]  /*80e0*/  LDSM.16.M88.4 R104, [R100+0x3800] ;  /* 0x003800006468783b */ /* 0x000ea20000000200 */
[----:B------:R-:W-:Y:S01]  /*80f0*/  FMUL.FTZ R207, R56, c[0x0][0x2ec] ;  /* 0x0000bb0038cf7a20 */ /* 0x000fe20000410000 */
[----:B------:R-:W1:Y:S01]  /*8100*/  MUFU.TANH R15, R15 ;  /* 0x0000000f000f7308 */ /* 0x000e620000002400 */
[----:B------:R-:W-:Y:S01]  /*8110*/  FMUL.FTZ R56, R58, c[0x0][0x2ec] ;  /* 0x0000bb003a387a20 */ /* 0x000fe20000410000 */
[----:B------:R-:W-:Y:S01]  /*8120*/  LOP3.LUT R5, R11, 0x18, R126, 0xfe, !PT ;  /* 0x000000180b057812 */ /* 0x000fe200078efe7e */
[----:B------:R-:W-:Y:S01]  /*8130*/  FMUL.FTZ R217, R57, c[0x0][0x2ec] ;  /* 0x0000bb0039d97a20 */ /* 0x000fe20000410000 */
[----:B------:R-:W-:-:S04]  /*8140*/  DEPBAR.LE SB0, 0x0 ;  /* 0x000080000000791a */ /* 0x000fc80000000000 */
[C---:B---3--:R-:W-:Y:S01]  /*8150*/  HMMA.16816.F32.BF16 R40, R116.reuse, R112, R40 ;  /* 0x000000707428723c */ /* 0x048fe20000041828 */
[----:B------:R-:W-:Y:S01]  /*8160*/  MUFU.TANH R6, R6 ;  /* 0x0000000600067308 */ /* 0x000fe20000002400 */
[----:B------:R-:W-:Y:S01]  /*8170*/  FMUL.FTZ R52, R52, c[0x0][0x2ec] ;  /* 0x0000bb0034347a20 */ /* 0x000fe20000410000 */
[----:B------:R-:W-:Y:S01]  /*8180*/  ISETP.GE.AND P4, PT, R5, R128, PT ;  /* 0x000000800500720c */ /* 0x000fe20003f86270 */
[----:B------:R-:W-:Y:S02]  /*8190*/  FMUL.FTZ R54, R54, c[0x0][0x2ec] ;  /* 0x0000bb0036367a20 */ /* 0x000fe40000410000 */
[----:B------:R-:W-:Y:S02]  /*81a0*/  FMUL.FTZ R48, R48, c[0x0][0x2ec] ;  /* 0x0000bb0030307a20 */ /* 0x000fe40000410000 */
[----:B------:R-:W-:Y:S01]  /*81b0*/  HMMA.16816.F32.BF16 R36, R116, R114, R36 ;  /* 0x000000727424723c */ /* 0x000fe20000041824 */
[----:B------:R3:W-:Y:S01]  /*81c0*/  MUFU.TANH R225, R7 ;  /* 0x0000000700e17308 */ /* 0x0007e20000002400 */
[----:B------:R-:W-:-:S02]  /*81d0*/  FMUL.FTZ R49, R49, c[0x0][0x2ec] ;  /* 0x0000bb0031317a20 */ /* 0x000fc40000410000 */
[----:B------:R-:W-:Y:S02]  /*81e0*/  FMUL.FTZ R50, R50, c[0x0][0x2ec] ;  /* 0x0000bb0032327a20 */ /* 0x000fe40000410000 */
[----:B------:R-:W-:Y:S02]  /*81f0*/  FMUL.FTZ R51, R51, c[0x0][0x2ec] ;  /* 0x0000bb0033337a20 */ /* 0x000fe40000410000 */
[----:B-----5:R-:W-:Y:S01]  /*8200*/  HMMA.16816.F32.BF16 R32, R116, R108, R32 ;  /* 0x0000006c7420723c */ /* 0x020fe20000041820 */
[----:B------:R-:W5:Y:S01]  /*8210*/  MUFU.TANH R147, R64 ;  /* 0x0000004000937308 */ /* 0x000f620000002400 */
[----:B------:R-:W-:Y:S02]  /*8220*/  FMUL.FTZ R44, R44, c[0x0][0x2ec] ;  /* 0x0000bb002c2c7a20 */ /* 0x000fe40000410000 */
[----:B------:R-:W-:Y:S02]  /*8230*/  FMUL.FTZ R46, R46, c[0x0][0x2ec] ;  /* 0x0000bb002e2e7a20 */ /* 0x000fe40000410000 */
[----:B------:R-:W-:-:S02]  /*8240*/  FMUL.FTZ R59, R59, c[0x0][0x2ec] ;  /* 0x0000bb003b3b7a20 */ /* 0x000fc40000410000 */
[C---:B------:R-:W-:Y:S01]  /*8250*/  HMMA.16816.F32.BF16 R28, R116.reuse, R110, R28 ;  /* 0x0000006e741c723c */ /* 0x040fe2000004181c */
[----:B------:R-:W1:Y:S01]  /*8260*/  MUFU.TANH R145, R66 ;  /* 0x0000004200917308 */ /* 0x000e620000002400 */
[C-C-:B---3--:R-:W-:Y:S01]  /*8270*/  LOP3.LUT R7, R11.reuse, 0x10, R126.reuse, 0xfe, !PT ;  /* 0x000000100b077812 */ /* 0x148fe200078efe7e */
[----:B------:R-:W-:Y:S01]  /*8280*/  FMUL.FTZ R135, R40, c[0x0][0x2ec] ;  /* 0x0000bb0028877a20 */ /* 0x000fe20000410000 */
[--C-:B------:R-:W-:Y:S01]  /*8290*/  LOP3.LUT R40, R11, 0x20, R126.reuse, 0xfe, !PT ;  /* 0x000000200b287812 */ /* 0x100fe200078efe7e */
[----:B------:R-:W-:Y:S01]  /*82a0*/  FMUL.FTZ R42, R42, c[0x0][0x2ec] ;  /* 0x0000bb002a2a7a20 */ /* 0x000fe20000410000 */
[-C--:B------:R-:W-:Y:S01]  /*82b0*/  ISETP.GE.AND P5, PT, R7, R128.reuse, PT ;  /* 0x000000800700720c */ /* 0x080fe20003fa6270 */
[----:B------:R-:W-:Y:S01]  /*82c0*/  FMUL.FTZ R63, R63, c[0x0][0x2ec] ;  /* 0x0000bb003f3f7a20 */ /* 0x000fe20000410000 */
[C---:B--2---:R-:W-:Y:S01]  /*82d0*/  HMMA.16816.F32.BF16 R24, R116.reuse, R104, R24 ;  /* 0x000000687418723c */ /* 0x044fe20000041818 */
[----:B------:R-:W-:Y:S01]  /*82e0*/  MUFU.TANH R143, R60 ;  /* 0x0000003c008f7308 */ /* 0x000fe20000002400 */
[-C--:B------:R-:W-:Y:S01]  /*82f0*/  ISETP.GE.AND P6, PT, R7, R127.reuse, PT ;  /* 0x0000007f0700720c */ /* 0x080fe20003fc6270 */
[----:B------:R-:W-:Y:S01]  /*8300*/  FMUL.FTZ R38, R38, c[0x0][0x2ec] ;  /* 0x0000bb0026267a20 */ /* 0x000fe20000410000 */
[----:B----4-:R-:W-:Y:S01]  /*8310*/  FSEL R7, R19, -INF , !P3 ;  /* 0xff80000013077808 */ /* 0x010fe20005800000 */
[----:B------:R-:W-:Y:S01]  /*8320*/  FMUL.FTZ R36, R36, c[0x0][0x2ec] ;  /* 0x0000bb0024247a20 */ /* 0x000fe20000410000 */
[-C--:B------:R-:W-:Y:S01]  /*8330*/  ISETP.GE.AND P3, PT, R5, R127.reuse, PT ;  /* 0x0000007f0500720c */ /* 0x080fe20003f66270 */
[----:B------:R-:W-:Y:S01]  /*8340*/  FMUL.FTZ R17, R17, c[0x0][0x2ec] ;  /* 0x0000bb0011117a20 */ /* 0x000fe20000410000 */
[----:B------:R-:W-:Y:S01]  /*8350*/  HMMA.16816.F32.BF16 R20, R116, R106, R20 ;  /* 0x0000006a7414723c */ /* 0x000fe20000041814 */
[----:B------:R-:W2:Y:S01]  /*8360*/  MUFU.TANH R151, R62 ;  /* 0x0000003e00977308 */ /* 0x000ea20000002400 */
[----:B-1----:R-:W-:Y:S01]  /*8370*/  FSEL R5, R14, -INF , !P2 ;  /* 0xff8000000e057808 */ /* 0x002fe20005000000 */
[----:B------:R-:W-:Y:S01]  /*8380*/  FMUL.FTZ R32, R32, c[0x0][0x2ec] ;  /* 0x0000bb0020207a20 */ /* 0x000fe20000410000 */
[C-C-:B------:R-:W-:Y:S01]  /*8390*/  LOP3.LUT R19, R11.reuse, 0x28, R126.reuse, 0xfe, !PT ;  /* 0x000000280b137812 */ /* 0x140fe200078efe7e */
[----:B------:R-:W-:Y:S01]  /*83a0*/  FMUL.FTZ R34, R34, c[0x0][0x2ec] ;  /* 0x0000bb0022227a20 */ /* 0x000fe20000410000 */
[----:B------:R-:W-:Y:S01]  /*83b0*/  LOP3.LUT R14, R11, 0x30, R126, 0xfe, !PT ;  /* 0x000000300b0e7812 */ /* 0x000fe200078efe7e */
[----:B------:R-:W-:Y:S01]  /*83c0*/  FMUL.FTZ R53, R53, c[0x0][0x2ec] ;  /* 0x0000bb0035357a20 */ /* 0x000fe20000410000 */
[----:B------:R-:W-:Y:S01]  /*83d0*/  FSEL R121, R121, -INF , !P5 ;  /* 0xff80000079797808 */ /* 0x000fe20006800000 */
[----:B------:R-:W1:Y:S01]  /*83e0*/  MUFU.TANH R207, R207 ;  /* 0x000000cf00cf7308 */ /* 0x000e620000002400 */
[----:B------:R-:W-:Y:S01]  /*83f0*/  FSEL R119, R15, -INF , !P4 ;  /* 0xff8000000f777808 */ /* 0x000fe20006000000 */
[----:B------:R-:W-:Y:S01]  /*8400*/  FMUL.FTZ R28, R28, c[0x0][0x2ec] ;  /* 0x0000bb001c1c7a20 */ /* 0x000fe20000410000 */
[----:B------:R-:W-:Y:S01]  /*8410*/  ISETP.GE.AND P2, PT, R40, R128, PT ;  /* 0x000000802800720c */ /* 0x000fe20003f46270 */
[----:B------:R-:W-:Y:S01]  /*8420*/  FMUL.FTZ R30, R30, c[0x0][0x2ec] ;  /* 0x0000bb001e1e7a20 */ /* 0x000fe20000410000 */
[-C--:B------:R-:W-:Y:S01]  /*8430*/  ISETP.GE.AND P5, PT, R40, R127.reuse, PT ;  /* 0x0000007f2800720c */ /* 0x080fe20003fa6270 */
[----:B------:R-:W-:Y:S01]  /*8440*/  FMUL.FTZ R55, R55, c[0x0][0x2ec] ;  /* 0x0000bb0037377a20 */ /* 0x000fe20000410000 */
[-C--:B------:R-:W-:Y:S01]  /*8450*/  ISETP.GE.AND P4, PT, R19, R127.reuse, PT ;  /* 0x0000007f1300720c */ /* 0x080fe20003f86270 */
[----:B------:R-:W-:Y:S01]  /*8460*/  MUFU.TANH R56, R56 ;  /* 0x0000003800387308 */ /* 0x000fe20000002400 */
[----:B-----5:R-:W-:Y:S01]  /*8470*/  FSEL R147, R147, -INF , !P2 ;  /* 0xff80000093937808 */ /* 0x020fe20005000000 */
[----:B------:R-:W-:Y:S01]  /*8480*/  FMUL.FTZ R24, R24, c[0x0][0x2ec] ;  /* 0x0000bb0018187a20 */ /* 0x000fe20000410000 */
[----:B------:R-:W-:Y:S01]  /*8490*/  FSEL R145, R145, -INF , !P5 ;  /* 0xff80000091917808 */ /* 0x000fe20006800000 */
[----:B------:R-:W-:Y:S01]  /*84a0*/  FMUL.FTZ R26, R26, c[0x0][0x2ec] ;  /* 0x0000bb001a1a7a20 */ /* 0x000fe20000410000 */
[----:B--2---:R-:W-:Y:S01]  /*84b0*/  FSEL R151, R151, -INF , !P4 ;  /* 0xff80000097977808 */ /* 0x004fe20006000000 */
[----:B------:R-:W-:Y:S01]  /*84c0*/  FMUL.FTZ R65, R65, c[0x0][0x2ec] ;  /* 0x0000bb0041417a20 */ /* 0x000fe20000410000 */
[----:B------:R-:W-:Y:S01]  /*84d0*/  ISETP.GE.AND P2, PT, R14, R127, PT ;  /* 0x0000007f0e00720c */ /* 0x000fe20003f46270 */
[----:B------:R-:W-:Y:S01]  /*84e0*/  MUFU.TANH R205, R52 ;  /* 0x0000003400cd7308 */ /* 0x000fe20000002400 */
        /* <DEDUP_REMOVED lines=9> */
[----:B------:R-:W2:Y:S01]  /*8580*/  MUFU.TANH R155, R48 ;  /* 0x00000030009b7308 */ /* 0x000ea20000002400 */
[----:B------:R-:W-:Y:S02]  /*8590*/  FMUL.FTZ R27, R27, c[0x0][0x2ec] ;  /* 0x0000bb001b1b7a20 */ /* 0x000fe40000410000 */
[----:B------:R-:W-:Y:S02]  /*85a0*/  FMUL.FTZ R47, R47, c[0x0][0x2ec] ;  /* 0x0000bb002f2f7a20 */ /* 0x000fe40000410000 */
[----:B------:R-:W-:Y:S02]  /*85b0*/  FMUL.FTZ R39, R39, c[0x0][0x2ec] ;  /* 0x0000bb0027277a20 */ /* 0x000fe40000410000 */
[----:B------:R-:W-:Y:S01]  /*85c0*/  FMUL.FTZ R33, R33, c[0x0][0x2ec] ;  /* 0x0000bb0021217a20 */ /* 0x000fe20000410000 */
[----:B------:R3:W-:Y:S01]  /*85d0*/  MUFU.TANH R203, R49 ;  /* 0x0000003100cb7308 */ /* 0x0007e20000002400 */
[----:B------:R-:W-:-:S02]  /*85e0*/  FMUL.FTZ R35, R35, c[0x0][0x2ec] ;  /* 0x0000bb0023237a20 */ /* 0x000fc40000410000 */
[----:B------:R-:W-:Y:S02]  /*85f0*/  FMUL.FTZ R31, R31, c[0x0][0x2ec] ;  /* 0x0000bb001f1f7a20 */ /* 0x000fe40000410000 */
[----:B------:R-:W-:Y:S02]  /*8600*/  FMUL.FTZ R25, R25, c[0x0][0x2ec] ;  /* 0x0000bb0019197a20 */ /* 0x000fe40000410000 */
[----:B------:R-:W-:Y:S01]  /*8610*/  FMUL.FTZ R21, R21, c[0x0][0x2ec] ;  /* 0x0000bb0015157a20 */ /* 0x000fe20000410000 */
[----:B------:R-:W4:Y:S01]  /*8620*/  MUFU.TANH R153, R50 ;  /* 0x0000003200997308 */ /* 0x000f220000002400 */
[----:B------:R-:W-:-:S07]  /*8630*/  FMUL.FTZ R23, R23, c[0x0][0x2ec] ;  /* 0x0000bb0017177a20 */ /* 0x000fce0000410000 */
[----:B------:R5:W-:Y:S01]  /*8640*/  MUFU.TANH R189, R51 ;  /* 0x0000003300bd7308 */ /* 0x000be20000002400 */
[----:B---3--:R-:W-:Y:S02]  /*8650*/  FSEL R49, R6, -INF , !P3 ;  /* 0xff80000006317808 */ /* 0x008fe40005800000 */
[-C--:B------:R-:W-:Y:S02]  /*8660*/  ISETP.GE.AND P3, PT, R14, R128.reuse, PT ;  /* 0x000000800e00720c */ /* 0x080fe40003f66270 */
[----:B------:R-:W-:Y:S02]  /*8670*/  LOP3.LUT R6, R11, 0x40, R126, 0xfe, !PT ;  /* 0x000000400b067812 */ /* 0x000fe400078efe7e */
[----:B-1----:R-:W-:Y:S01]  /*8680*/  FSEL R207, R207, -INF , !P3 ;  /* 0xff800000cfcf7808 */ /* 0x002fe20005800000 */
[----:B------:R-:W-:Y:S01]  /*8690*/  MUFU.TANH R187, R44 ;  /* 0x0000002c00bb7308 */ /* 0x000fe20000002400 */
[C---:B------:R-:W-:Y:S02]  /*86a0*/  ISETP.GE.AND P4, PT, R6.reuse, R128, PT ;  /* 0x000000800600720c */ /* 0x040fe40003f86270 */
[----:B------:R-:W-:-:S02]  /*86b0*/  ISETP.GE.AND P3, PT, R6, R127, PT ;  /* 0x0000007f0600720c */ /* 0x000fc40003f66270 */
[--C-:B------:R-:W-:Y:S02]  /*86c0*/  LOP3.LUT R6, R11, 0x50, R126.reuse, 0xfe, !PT ;  /* 0x000000500b067812 */ /* 0x100fe400078efe7e */
[----:B--2---:R-:W-:Y:S01]  /*86d0*/  FSEL R155, R155, -INF , !P4 ;  /* 0xff8000009b9b7808 */ /* 0x004fe20006000000 */
[----:B------:R-:W1:Y:S01]  /*86e0*/  MUFU.TANH R149, R46 ;  /* 0x0000002e00957308 */ /* 0x000e620000002400 */
[----:B-----5:R-:W-:Y:S02]  /*86f0*/  FSEL R51, R10, -INF , !P6 ;  /* 0xff8000000a337808 */ /* 0x020fe40007000000 */
[-C--:B------:R-:W-:Y:S02]  /*8700*/  ISETP.GE.AND P6, PT, R19, R128.reuse, PT ;  /* 0x000000801300720c */ /* 0x080fe40003fc6270 */
[----:B------:R-:W-:Y:S02]  /*8710*/  LOP3.LUT R10, R11, 0x38, R126, 0xfe, !PT ;  /* 0x000000380b0a7812 */ /* 0x000fe400078efe7e */
[----:B------:R-:W-:Y:S01]  /*8720*/  FSEL R143, R143, -INF , !P6 ;  /* 0xff8000008f8f7808 */ /* 0x000fe20007000000 */
[----:B------:R-:W2:Y:S01]  /*8730*/  MUFU.TANH R135, R135 ;  /* 0x0000008700877308 */ /* 0x000ea20000002400 */
[----:B------:R-:W-:-:S02]  /*8740*/  ISETP.GE.AND P5, PT, R10, R128, PT ;  /* 0x000000800a00720c */ /* 0x000fc40003fa6270 */
[-C--:B------:R-:W-:Y:S02]  /*8750*/  ISETP.GE.AND P6, PT, R10, R127.reuse, PT ;  /* 0x0000007f0a00720c */ /* 0x080fe40003fc6270 */
[----:B------:R-:W-:Y:S02]  /*8760*/  LOP3.LUT R10, R11, 0x48, R126, 0xfe, !PT ;  /* 0x000000480b0a7812 */ /* 0x000fe400078efe7e */
[----:B------:R-:W-:Y:S01]  /*8770*/  FSEL R205, R205, -INF , !P5 ;  /* 0xff800000cdcd7808 */ /* 0x000fe20006800000 */
[----:B------:R-:W3:Y:S01]  /*8780*/  MUFU.TANH R129, R42 ;  /* 0x0000002a00817308 */ /* 0x000ee20000002400 */
[----:B------:R-:W-:Y:S02]  /*8790*/  FSEL R57, R57, -INF , !P6 ;  /* 0xff80000039397808 */ /* 0x000fe40007000000 */
[----:B------:R-:W-:Y:S02]  /*87a0*/  ISETP.GE.AND P5, PT, R10, R127, PT ;  /* 0x0000007f0a00720c */ /* 0x000fe40003fa6270 */
[----:B------:R-:W-:-:S02]  /*87b0*/  ISETP.GE.AND P6, PT, R6, R128, PT ;  /* 0x000000800600720c */ /* 0x000fc40003fc6270 */
[----:B------:R-:W-:Y:S01]  /*87c0*/  ISETP.GE.AND P4, PT, R6, R127, PT ;  /* 0x0000007f0600720c */ /* 0x000fe20003f86270 */
[----:B------:R-:W-:Y:S01]  /*87d0*/  MUFU.TANH R123, R38 ;  /* 0x00000026007b7308 */ /* 0x000fe20000002400 */
[----:B------:R-:W-:Y:S02]  /*87e0*/  LOP3.LUT R6, R11, 0x60, R126, 0xfe, !PT ;  /* 0x000000600b067812 */ /* 0x000fe400078efe7e */
[----:B----4-:R-:W-:Y:S02]  /*87f0*/  FSEL R153, R153, -INF , !P3 ;  /* 0xff80000099997808 */ /* 0x010fe40005800000 */
[----:B-1----:R-:W-:Y:S02]  /*8800*/  FSEL R149, R149, -INF , !P5 ;  /* 0xff80000095957808 */ /* 0x002fe40006800000 */
[----:B--2---:R-:W-:Y:S01]  /*8810*/  FSEL R135, R135, -INF , !P6 ;  /* 0xff80000087877808 */ /* 0x004fe20007000000 */
[----:B------:R-:W1:Y:S01]  /*8820*/  MUFU.TANH R109, R32 ;  /* 0x00000020006d7308 */ /* 0x000e620000002400 */
[----:B------:R-:W-:-:S02]  /*8830*/  ISETP.GE.AND P5, PT, R6, R128, PT ;  /* 0x000000800600720c */ /* 0x000fc40003fa6270 */
[----:B------:R-:W-:Y:S02]  /*8840*/  ISETP.GE.AND P6, PT, R6, R127, PT ;  /* 0x0000007f0600720c */ /* 0x000fe40003fc6270 */
[----:B------:R-:W-:Y:S02]  /*8850*/  LOP3.LUT R6, R11, 0x70, R126, 0xfe, !PT ;  /* 0x000000700b067812 */ /* 0x000fe400078efe7e */
[----:B---3--:R-:W-:Y:S01]  /*8860*/  FSEL R129, R129, -INF , !P4 ;  /* 0xff80000081817808 */ /* 0x008fe20006000000 */
[----:B------:R2:W-:Y:S08]  /*8870*/  MUFU.TANH R211, R59 ;  /* 0x0000003b00d37308 */ /* 0x0005f00000002400 */
[----:B------:R-:W3:Y:S01]  /*8880*/  MUFU.TANH R131, R36 ;  /* 0x0000002400837308 */ /* 0x000ee20000002400 */
[----:B-1----:R-:W-:-:S02]  /*8890*/  FSEL R109, R109, -INF , !P5 ;  /* 0xff8000006d6d7808 */ /* 0x002fc40006800000 */
[----:B------:R-:W-:-:S05]  /*88a0*/  ISETP.GE.AND P5, PT, R6, R127, PT ;  /* 0x0000007f0600720c */ /* 0x000fca0003fa6270 */
[----:B------:R-:W1:Y:S01]  /*88b0*/  MUFU.TANH R107, R34 ;  /* 0x00000022006b7308 */ /* 0x000e620000002400 */
[----:B--2---:R-:W-:Y:S02]  /*88c0*/  FSEL R59, R56, -INF , !P2 ;  /* 0xff800000383b7808 */ /* 0x004fe40005000000 */
[-C--:B------:R-:W-:Y:S02]  /*88d0*/  ISETP.GE.AND P2, PT, R10, R128.reuse, PT ;  /* 0x000000800a00720c */ /* 0x080fe40003f46270 */
[----:B------:R-:W-:Y:S02]  /*88e0*/  LOP3.LUT R10, R11, 0x58, R126, 0xfe, !PT ;  /* 0x000000580b0a7812 */ /* 0x000fe400078efe7e */
[----:B------:R-:W-:Y:S01]  /*88f0*/  FSEL R187, R187, -INF , !P2 ;  /* 0xff800000bbbb7808 */ /* 0x000fe20005000000 */
[----:B------:R-:W2:Y:S01]  /*8900*/  MUFU.TANH R111, R28 ;  /* 0x0000001c006f7308 */ /* 0x000ea20000002400 */
[C---:B------:R-:W-:Y:S02]  /*8910*/  ISETP.GE.AND P3, PT, R10.reuse, R128, PT ;  /* 0x000000800a00720c */ /* 0x040fe40003f66270 */
[----:B------:R-:W-:-:S02]  /*8920*/  ISETP.GE.AND P2, PT, R10, R127, PT ;  /* 0x0000007f0a00720c */ /* 0x000fc40003f46270 */
[--C-:B------:R-:W-:Y:S02]  /*8930*/  LOP3.LUT R10, R11, 0x68, R126.reuse, 0xfe, !PT ;  /* 0x000000680b0a7812 */ /* 0x100fe400078efe7e */
[----:B------:R-:W-:Y:S01]  /*8940*/  FSEL R123, R123, -INF , !P2 ;  /* 0xff8000007b7b7808 */ /* 0x000fe20005000000 */
[----:B------:R-:W-:Y:S01]  /*8950*/  MUFU.TANH R219, R67 ;  /* 0x0000004300db7308 */ /* 0x000fe20000002400 */
[-C--:B------:R-:W-:Y:S02]  /*8960*/  ISETP.GE.AND P4, PT, R10, R128.reuse, PT ;  /* 0x000000800a00720c */ /* 0x080fe40003f86270 */
[----:B------:R-:W-:Y:S02]  /*8970*/  ISETP.GE.AND P2, PT, R6, R128, PT ;  /* 0x000000800600720c */ /* 0x000fe40003f46270 */
[C---:B------:R-:W-:Y:S02]  /*8980*/  LOP3.LUT R6, R11.reuse, 0x78, R126, 0xfe, !PT ;  /* 0x000000780b067812 */ /* 0x040fe400078efe7e */
[----:B------:R-:W-:Y:S01]  /*8990*/  LOP3.LUT R126, R11, R126, RZ, 0xfc, !PT ;  /* 0x0000007e0b7e7212 */ /* 0x000fe200078efcff */
[----:B------:R-:W-:Y:S01]  /*89a0*/  MUFU.TANH R209, R63 ;  /* 0x0000003f00d17308 */ /* 0x000fe20000002400 */
[----:B---3--:R-:W-:-:S02]  /*89b0*/  FSEL R131, R131, -INF , !P3 ;  /* 0xff80000083837808 */ /* 0x008fc40005800000 */
[----:B-1----:R-:W-:Y:S02]  /*89c0*/  FSEL R107, R107, -INF , !P6 ;  /* 0xff8000006b6b7808 */ /* 0x002fe40007000000 */
[----:B--2---:R-:W-:Y:S02]  /*89d0*/  FSEL R111, R111, -INF , !P4 ;  /* 0xff8000006f6f7808 */ /* 0x004fe40006000000 */
[-C--:B------:R-:W-:Y:S01]  /*89e0*/  ISETP.GE.AND P3, PT, R10, R127.reuse, PT ;  /* 0x0000007f0a00720c */ /* 0x080fe20003f66270 */
[----:B------:R-:W1:Y:S01]  /*89f0*/  MUFU.TANH R67, R30 ;  /* 0x0000001e00437308 */ /* 0x000e620000002400 */
[C---:B------:R-:W-:Y:S02]  /*8a00*/  ISETP.GE.AND P6, PT, R6.reuse, R128, PT ;  /* 0x000000800600720c */ /* 0x040fe40003fc6270 */
[----:B------:R-:W-:Y:S02]  /*8a10*/  ISETP.GE.AND P4, PT, R6, R127, PT ;  /* 0x0000007f0600720c */ /* 0x000fe40003f86270 */
[----:B------:R-:W-:-:S02]  /*8a20*/  IADD3 R6, R126, 0x1, RZ ;  /* 0x000000017e067810 */ /* 0x000fc40007ffe0ff */
[----:B------:R-:W-:Y:S01]  /*8a30*/  IADD3 R10, R126, 0x9, RZ ;  /* 0x000000097e0a7810 */ /* 0x000fe20007ffe0ff */
[----:B------:R-:W2:Y:S08]  /*8a40*/  MUFU.TANH R63, R24 ;  /* 0x00000018003f7308 */ /* 0x000eb00000002400 */
[----:B------:R-:W-:Y:S01]  /*8a50*/  MUFU.TANH R215, R53 ;  /* 0x0000003500d77308 */ /* 0x000fe20000002400 */
[----:B-1----:R-:W-:-:S02]  /*8a60*/  FSEL R67, R67, -INF , !P3 ;  /* 0xff80000043437808 */ /* 0x002fc40005800000 */
[----:B------:R-:W-:-:S05]  /*8a70*/  ISETP.GE.AND P3, PT, R6, R128, PT ;  /* 0x000000800600720c */ /* 0x000fca0003f66270 */
[----:B------:R-:W-:Y:S01]  /*8a80*/  MUFU.TANH R213, R55 ;  /* 0x0000003700d57308 */ /* 0x000fe20000002400 */
[----:B--2---:R-:W-:Y:S02]  /*8a90*/  FSEL R63, R63, -INF , !P2 ;  /* 0xff8000003f3f7808 */ /* 0x004fe40005000000 */
[----:B------:R-:W-:Y:S02]  /*8aa0*/  ISETP.GE.AND P2, PT, R6, R127, PT ;  /* 0x0000007f0600720c */ /* 0x000fe40003f46270 */
[----:B------:R-:W-:-:S03]  /*8ab0*/  IADD3 R6, R126, 0x11, RZ ;  /* 0x000000117e067810 */ /* 0x000fc60007ffe0ff */
[----:B------:R-:W1:Y:S08]  /*8ac0*/  MUFU.TANH R17, R17 ;  /* 0x0000001100117308 */ /* 0x000e700000002400 */
[----:B------:R-:W2:Y:S08]  /*8ad0*/  MUFU.TANH R55, R26 ;  /* 0x0000001a00377308 */ /* 0x000eb00000002400 */
[----:B------:R-:W3:Y:S01]  /*8ae0*/  MUFU.TANH R64, R20 ;  /* 0x0000001400407308 */ /* 0x000ee20000002400 */
[----:B-1----:R-:W-:-:S02]  /*8af0*/  FSEL R19, R17, -INF , !P3 ;  /* 0xff80000011137808 */ /* 0x002fc40005800000 */
[----:B------:R-:W-:-:S05]  /*8b00*/  ISETP.GE.AND P3, PT, R6, R127, PT ;  /* 0x0000007f0600720c */ /* 0x000fca0003f66270 */
[----:B------:R-:W1:Y:S01]  /*8b10*/  MUFU.TANH R53, R22 ;  /* 0x0000001600357308 */ /* 0x000e620000002400 */
[----:B--2---:R-:W-:Y:S02]  /*8b20*/  FSEL R55, R55, -INF , !P5 ;  /* 0xff80000037377808 */ /* 0x004fe40006800000 */
[----:B------:R-:W-:-:S05]  /*8b30*/  ISETP.GE.AND P5, PT, R10, R128, PT ;  /* 0x000000800a00720c */ /* 0x000fca0003fa6270 */
[----:B------:R-:W2:Y:S01]  /*8b40*/  MUFU.TANH R18, R18 ;  /* 0x0000001200127308 */ /* 0x000ea20000002400 */
[----:B---3--:R-:W-:Y:S02]  /*8b50*/  FSEL R64, R64, -INF , !P6 ;  /* 0xff80000040407808 */ /* 0x008fe40007000000 */
[----:B------:R-:W-:Y:S02]  /*8b60*/  ISETP.GE.AND P6, PT, R10, R127, PT ;  /* 0x0000007f0a00720c */ /* 0x000fe40003fc6270 */
[----:B------:R-:W-:-:S03]  /*8b70*/  IADD3 R10, R126, 0x19, RZ ;  /* 0x000000197e0a7810 */ /* 0x000fc60007ffe0ff */
[----:B------:R-:W3:Y:S01]  /*8b80*/  MUFU.TANH R13, R13 ;  /* 0x0000000d000d7308 */ /* 0x000ee20000002400 */
[----:B-1----:R-:W-:Y:S02]  /*8b90*/  FSEL R53, R53, -INF , !P4 ;  /* 0xff80000035357808 */ /* 0x002fe40006000000 */
[----:B------:R-:W-:Y:S02]  /*8ba0*/  ISETP.GE.AND P4, PT, R6, R128, PT ;  /* 0x000000800600720c */ /* 0x000fe40003f86270 */
[----:B------:R-:W-:-:S03]  /*8bb0*/  IADD3 R6, R126, 0x21, RZ ;  /* 0x000000217e067810 */ /* 0x000fc60007ffe0ff */
[----:B------:R-:W-:Y:S01]  /*8bc0*/  MUFU.TANH R8, R8 ;  /* 0x0000000800087308 */ /* 0x000fe20000002400 */
[----:B--2---:R-:W-:Y:S02]  /*8bd0*/  FSEL R15, R18, -INF , !P2 ;  /* 0xff800000120f7808 */ /* 0x004fe40005000000 */
[----:B------:R-:W-:-:S05]  /*8be0*/  ISETP.GE.AND P2, PT, R10, R128, PT ;  /* 0x000000800a00720c */ /* 0x000fca0003f46270 */
[----:B------:R-:W1:Y:S01]  /*8bf0*/  MUFU.TANH R12, R12 ;  /* 0x0000000c000c7308 */ /* 0x000e620000002400 */
[----:B---3--:R-:W-:Y:S02]  /*8c00*/  FSEL R13, R13, -INF , !P6 ;  /* 0xff8000000d0d7808 */ /* 0x008fe40007000000 */
[----:B------:R-:W-:-:S05]  /*8c10*/  ISETP.GE.AND P6, PT, R6, R128, PT ;  /* 0x000000800600720c */ /* 0x000fca0003fc6270 */
[----:B------:R-:W-:Y:S08]  /*8c20*/  MUFU.TANH R9, R9 ;  /* 0x0000000900097308 */ /* 0x000ff00000002400 */
[----:B------:R-:W-:Y:S01]  /*8c30*/  MUFU.TANH R4, R4 ;  /* 0x0000000400047308 */ /* 0x000fe20000002400 */
[----:B-1----:R-:W-:Y:S02]  /*8c40*/  FSEL R17, R12, -INF , !P5 ;  /* 0xff8000000c117808 */ /* 0x002fe40006800000 */
[----:B------:R-:W-:-:S04]  /*8c50*/  ISETP.GE.AND P5, PT, R10, R127, PT ;  /* 0x0000007f0a00720c */ /* 0x000fc80003fa6270 */
[----:B------:R-:W-:Y:S01]  /*8c60*/  FSEL R225, R225, -INF , !P5 ;  /* 0xff800000e1e17808 */ /* 0x000fe20006800000 */
[----:B------:R-:W1:Y:S08]  /*8c70*/  MUFU.TANH R223, R65 ;  /* 0x0000004100df7308 */ /* 0x000e700000002400 */
[----:B------:R-:W2:Y:S08]  /*8c80*/  MUFU.TANH R221, R61 ;  /* 0x0000003d00dd7308 */ /* 0x000eb00000002400 */
[----:B------:R-:W3:Y:S01]  /*8c90*/  MUFU.TANH R217, R217 ;  /* 0x000000d900d97308 */ /* 0x000ee20000002400 */
[----:B-1----:R-:W-:-:S07]  /*8ca0*/  FSEL R223, R223, -INF , !P6 ;  /* 0xff800000dfdf7808 */ /* 0x002fce0007000000 */
[----:B------:R1:W4:Y:S08]  /*8cb0*/  MUFU.TANH R201, R45 ;  /* 0x0000002d00c97308 */ /* 0x0003300000002400 */
[----:B------:R5:W-:Y:S01]  /*8cc0*/  MUFU.TANH R141, R41 ;  /* 0x00000029008d7308 */ /* 0x000be20000002400 */
[----:B-1----:R-:W-:-:S07]  /*8cd0*/  FSEL R45, R8, -INF , !P4 ;  /* 0xff800000082d7808 */ /* 0x002fce0006000000 */
[----:B------:R1:W1:Y:S01]  /*8ce0*/  MUFU.TANH R137, R43 ;  /* 0x0000002b00897308 */ /* 0x0002620000002400 */
[----:B------:R-:W-:Y:S02]  /*8cf0*/  ISETP.GE.AND P4, PT, R6, R127, PT ;  /* 0x0000007f0600720c */ /* 0x000fe40003f86270 */
[----:B------:R-:W-:Y:S02]  /*8d00*/  IADD3 R6, R126, 0x29, RZ ;  /* 0x000000297e067810 */ /* 0x000fe40007ffe0ff */
[----:B------:R-:W-:Y:S02]  /*8d10*/  FSEL R219, R219, -INF , !P4 ;  /* 0xff800000dbdb7808 */ /* 0x000fe40006000000 */
[----:B-----5:R-:W-:Y:S01]  /*8d20*/  FSEL R41, R9, -INF , !P3 ;  /* 0xff80000009297808 */ /* 0x020fe20005800000 */
[----:B------:R-:W5:Y:S01]  /*8d30*/  MUFU.TANH R139, R37 ;  /* 0x00000025008b7308 */ /* 0x000f620000002400 */
[----:B------:R-:W-:-:S04]  /*8d40*/  ISETP.GE.AND P3, PT, R6, R128, PT ;  /* 0x000000800600720c */ /* 0x000fc80003f66270 */
[----:B--2---:R-:W-:Y:S02]  /*8d50*/  FSEL R221, R221, -INF , !P3 ;  /* 0xff800000dddd7808 */ /* 0x004fe40005800000 */
[----:B-1----:R-:W-:Y:S01]  /*8d60*/  FSEL R43, R4, -INF , !P2 ;  /* 0xff800000042b7808 */ /* 0x002fe20005000000 */
[----:B------:R-:W1:Y:S01]  /*8d70*/  MUFU.TANH R115, R29 ;  /* 0x0000001d00737308 */ /* 0x000e620000002400 */
[-C--:B------:R-:W-:Y:S02]  /*8d80*/  ISETP.GE.AND P2, PT, R6, R127.reuse, PT ;  /* 0x0000007f0600720c */ /* 0x080fe40003f46270 */
[C---:B------:R-:W-:Y:S02]  /*8d90*/  IADD3 R6, R126.reuse, 0x31, RZ ;  /* 0x000000317e067810 */ /* 0x040fe40007ffe0ff */
[----:B------:R-:W-:Y:S02]  /*8da0*/  IADD3 R4, R126, 0x39, RZ ;  /* 0x000000397e047810 */ /* 0x000fe40007ffe0ff */
[C---:B------:R-:W-:Y:S01]  /*8db0*/  ISETP.GE.AND P5, PT, R6.reuse, R128, PT ;  /* 0x000000800600720c */ /* 0x040fe20003fa6270 */
[----:B------:R-:W2:Y:S01]  /*8dc0*/  MUFU.TANH R61, R27 ;  /* 0x0000001b003d7308 */ /* 0x000ea20000002400 */
[----:B------:R-:W-:-:S02]  /*8dd0*/  ISETP.GE.AND P6, PT, R6, R127, PT ;  /* 0x0000007f0600720c */ /* 0x000fc40003fc6270 */
[C---:B------:R-:W-:Y:S02]  /*8de0*/  ISETP.GE.AND P4, PT, R4.reuse, R128, PT ;  /* 0x000000800400720c */ /* 0x040fe40003f86270 */
[----:B------:R-:W-:Y:S02]  /*8df0*/  ISETP.GE.AND P3, PT, R4, R127, PT ;  /* 0x0000007f0400720c */ /* 0x000fe40003f66270 */
[C---:B------:R-:W-:Y:S01]  /*8e00*/  IADD3 R6, R126.reuse, 0x41, RZ ;  /* 0x000000417e067810 */ /* 0x040fe20007ffe0ff */
[----:B------:R-:W1:Y:S01]  /*8e10*/  MUFU.TANH R197, R47 ;  /* 0x0000002f00c57308 */ /* 0x000e620000002400 */
[----:B------:R-:W-:Y:S02]  /*8e20*/  IADD3 R4, R126, 0x49, RZ ;  /* 0x000000497e047810 */ /* 0x000fe40007ffe0ff */
[----:B------:R-:W-:Y:S02]  /*8e30*/  FSEL R209, R209, -INF , !P2 ;  /* 0xff800000d1d17808 */ /* 0x000fe40005000000 */
[----:B---3--:R-:W-:-:S02]  /*8e40*/  FSEL R217, R217, -INF , !P5 ;  /* 0xff800000d9d97808 */ /* 0x008fc40006800000 */
[----:B------:R-:W-:Y:S01]  /*8e50*/  FSEL R211, R211, -INF , !P6 ;  /* 0xff800000d3d37808 */ /* 0x000fe20007000000 */
[----:B------:R-:W3:Y:S01]  /*8e60*/  MUFU.TANH R133, R39 ;  /* 0x0000002700857308 */ /* 0x000ee20000002400 */
[----:B------:R-:W-:Y:S02]  /*8e70*/  FSEL R215, R215, -INF , !P4 ;  /* 0xff800000d7d77808 */ /* 0x000fe40006000000 */
[CC--:B------:R-:W-:Y:S02]  /*8e80*/  ISETP.GE.AND P2, PT, R6.reuse, R128.reuse, PT ;  /* 0x000000800600720c */ /* 0x0c0fe40003f46270 */
[-C--:B------:R-:W-:Y:S02]  /*8e90*/  ISETP.GE.AND P5, PT, R6, R127.reuse, PT ;  /* 0x0000007f0600720c */ /* 0x080fe40003fa6270 */
[C---:B------:R-:W-:Y:S01]  /*8ea0*/  ISETP.GE.AND P6, PT, R4.reuse, R128, PT ;  /* 0x000000800400720c */ /* 0x040fe20003fc6270 */
[----:B------:R-:W1:Y:S01]  /*8eb0*/  MUFU.TANH R117, R33 ;  /* 0x0000002100757308 */ /* 0x000e620000002400 */
[----:B------:R-:W-:-:S02]  /*8ec0*/  ISETP.GE.AND P4, PT, R4, R127, PT ;  /* 0x0000007f0400720c */ /* 0x000fc40003f86270 */
[C---:B------:R-:W-:Y:S02]  /*8ed0*/  IADD3 R6, R126.reuse, 0x51, RZ ;  /* 0x000000517e067810 */ /* 0x040fe40007ffe0ff */
[----:B------:R-:W-:Y:S02]  /*8ee0*/  IADD3 R4, R126, 0x59, RZ ;  /* 0x000000597e047810 */ /* 0x000fe40007ffe0ff */
[----:B------:R-:W-:Y:S01]  /*8ef0*/  FSEL R203, R203, -INF , !P2 ;  /* 0xff800000cbcb7808 */ /* 0x000fe20005000000 */
[----:B------:R-:W1:Y:S01]  /*8f00*/  MUFU.TANH R113, R35 ;  /* 0x0000002300717308 */ /* 0x000e620000002400 */
[----:B------:R-:W-:Y:S02]  /*8f10*/  FSEL R189, R189, -INF , !P5 ;  /* 0xff800000bdbd7808 */ /* 0x000fe40006800000 */
[----:B----4-:R-:W-:Y:S02]  /*8f20*/  FSEL R201, R201, -INF , !P6 ;  /* 0xff800000c9c97808 */ /* 0x010fe40007000000 */
[----:B------:R-:W-:-:S02]  /*8f30*/  ISETP.GE.AND P2, PT, R6, R127, PT ;  /* 0x0000007f0600720c */ /* 0x000fc40003f46270 */
[CC--:B------:R-:W-:Y:S01]  /*8f40*/  ISETP.GE.AND P5, PT, R4.reuse, R128.reuse, PT ;  /* 0x000000800400720c */ /* 0x0c0fe20003fa6270 */
[----:B------:R-:W4:Y:S01]  /*8f50*/  MUFU.TANH R105, R31 ;  /* 0x0000001f00697308 */ /* 0x000f220000002400 */
[----:B------:R-:W-:Y:S02]  /*8f60*/  ISETP.GE.AND P6, PT, R4, R127, PT ;  /* 0x0000007f0400720c */ /* 0x000fe40003fc6270 */
[----:B------:R-:W-:Y:S02]  /*8f70*/  IADD3 R4, R126, 0x69, RZ ;  /* 0x000000697e047810 */ /* 0x000fe40007ffe0ff */
[----:B------:R-:W-:Y:S02]  /*8f80*/  FSEL R137, R137, -INF , !P2 ;  /* 0xff80000089897808 */ /* 0x000fe40005000000 */
[----:B-----5:R-:W-:Y:S01]  /*8f90*/  FSEL R139, R139, -INF , !P5 ;  /* 0xff8000008b8b7808 */ /* 0x020fe20006800000 */
[----:B------:R-:W5:Y:S01]  /*8fa0*/  MUFU.TANH R65, R25 ;  /* 0x0000001900417308 */ /* 0x000f620000002400 */
[----:B------:R-:W-:-:S02]  /*8fb0*/  ISETP.GE.AND P2, PT, R4, R128, PT ;  /* 0x000000800400720c */ /* 0x000fc40003f46270 */
[-C--:B------:R-:W-:Y:S02]  /*8fc0*/  ISETP.GE.AND P5, PT, R4, R127.reuse, PT ;  /* 0x0000007f0400720c */ /* 0x080fe40003fa6270 */
[----:B------:R-:W-:Y:S02]  /*8fd0*/  IADD3 R4, R126, 0x71, RZ ;  /* 0x000000717e047810 */ /* 0x000fe40007ffe0ff */
[----:B-1----:R-:W-:Y:S01]  /*8fe0*/  FSEL R115, R115, -INF , !P2 ;  /* 0xff80000073737808 */ /* 0x002fe20005000000 */
[----:B------:R-:W-:Y:S01]  /*8ff0*/  MUFU.TANH R16, R16 ;  /* 0x0000001000107308 */ /* 0x000fe20000002400 */
[----:B------:R-:W-:Y:S01]  /*9000*/  FSEL R213, R213, -INF , !P3 ;  /* 0xff800000d5d57808 */ /* 0x000fe20005800000 */
[----:B------:R-:W-:Y:S01]  /*9010*/  BAR.SYNC.DEFER_BLOCKING 0x0 ;  /* 0x0000000000007b1d */ /* 0x000fe20000010000 */
[----:B------:R-:W-:Y:S02]  /*9020*/  ISETP.GE.AND P2, PT, R4, R127, PT ;  /* 0x0000007f0400720c */ /* 0x000fe40003f46270 */
[----:B------:R-:W-:-:S02]  /*9030*/  ISETP.GE.AND P3, PT, R6, R128, PT ;  /* 0x000000800600720c */ /* 0x000fc40003f66270 */
[----:B------:R-:W-:Y:S01]  /*9040*/  IADD3 R6, R126, 0x61, RZ ;  /* 0x000000617e067810 */ /* 0x000fe20007ffe0ff */
[----:B------:R-:W1:Y:S01]  /*9050*/  MUFU.TANH R66, R21 ;  /* 0x0000001500427308 */ /* 0x000e620000002400 */
[----:B--2---:R-:W-:Y:S02]  /*9060*/  FSEL R61, R61, -INF , !P2 ;  /* 0xff8000003d3d7808 */ /* 0x004fe40005000000 */
[----:B------:R-:W-:Y:S02]  /*9070*/  FSEL R197, R197, -INF , !P4 ;  /* 0xff800000c5c57808 */ /* 0x000fe40006000000 */
[----:B------:R-:W-:Y:S02]  /*9080*/  FSEL R141, R141, -INF , !P3 ;  /* 0xff8000008d8d7808 */ /* 0x000fe40005800000 */
[----:B------:R-:W-:Y:S01]  /*9090*/  ISETP.GT.AND P2, PT, R180, R175, PT ;  /* 0x000000afb400720c */ /* 0x000fe20003f44270 */
[----:B------:R-:W2:Y:S01]  /*90a0*/  MUFU.TANH R54, R23 ;  /* 0x0000001700367308 */ /* 0x000ea20000002400 */
[----:B------:R-:W-:-:S02]  /*90b0*/  ISETP.GE.AND P4, PT, R6, R128, PT ;  /* 0x000000800600720c */ /* 0x000fc40003f86270 */
[-C--:B------:R-:W-:Y:S02]  /*90c0*/  ISETP.GE.AND P3, PT, R6, R127.reuse, PT ;  /* 0x0000007f0600720c */ /* 0x080fe40003f66270 */
[----:B---3--:R-:W-:Y:S02]  /*90d0*/  FSEL R133, R133, -INF , !P6 ;  /* 0xff80000085857808 */ /* 0x008fe40007000000 */
[----:B------:R-:W-:Y:S02]  /*90e0*/  FSEL R117, R117, -INF , !P4 ;  /* 0xff80000075757808 */ /* 0x000fe40006000000 */
[----:B------:R-:W-:Y:S02]  /*90f0*/  FSEL R113, R113, -INF , !P3 ;  /* 0xff80000071717808 */ /* 0x000fe40005800000 */
[C---:B------:R-:W-:Y:S02]  /*9100*/  ISETP.GE.AND P6, PT, R126.reuse, R128, PT ;  /* 0x000000807e00720c */ /* 0x040fe40003fc6270 */
[----:B------:R-:W-:-:S02]  /*9110*/  ISETP.GE.AND P4, PT, R126, R127, PT ;  /* 0x0000007f7e00720c */ /* 0x000fc40003f86270 */
[-C--:B------:R-:W-:Y:S02]  /*9120*/  ISETP.GE.AND P3, PT, R4, R128.reuse, PT ;  /* 0x000000800400720c */ /* 0x080fe40003f66270 */
[----:B------:R-:W-:Y:S02]  /*9130*/  IADD3 R126, R126, 0x79, RZ ;  /* 0x000000797e7e7810 */ /* 0x000fe40007ffe0ff */
[----:B----4-:R-:W-:Y:S02]  /*9140*/  FSEL R105, R105, -INF , !P5 ;  /* 0xff80000069697808 */ /* 0x010fe40006800000 */
[----:B-----5:R-:W-:Y:S02]  /*9150*/  FSEL R65, R65, -INF , !P3 ;  /* 0xff80000041417808 */ /* 0x020fe40005800000 */
[C---:B------:R-:W-:Y:S02]  /*9160*/  ISETP.GE.AND P5, PT, R126.reuse, R128, PT ;  /* 0x000000807e00720c */ /* 0x040fe40003fa6270 */
[----:B------:R-:W-:-:S02]  /*9170*/  ISETP.GE.AND P3, PT, R126, R127, PT ;  /* 0x0000007f7e00720c */ /* 0x000fc40003f66270 */
[----:B------:R-:W-:Y:S02]  /*9180*/  FSEL R3, R3, -INF , !P6 ;  /* 0xff80000003037808 */ /* 0x000fe40007000000 */
[----:B-1----:R-:W-:Y:S02]  /*9190*/  FSEL R66, R66, -INF , !P5 ;  /* 0xff80000042427808 */ /* 0x002fe40006800000 */
[----:B------:R-:W-:Y:S02]  /*91a0*/  FSEL R9, R16, -INF , !P4 ;  /* 0xff80000010097808 */ /* 0x000fe40006000000 */
[----:B--2---:R-:W-:Y:S01]  /*91b0*/  FSEL R54, R54, -INF , !P3 ;  /* 0xff80000036367808 */ /* 0x004fe20005800000 */
[----:B------:R-:W-:Y:S05]  /*91c0*/  @!P2 BRA `(.L_x_5889) ;  /* 0x000009d00000a947 */ /* 0x000fea0003800000 */
[----:B------:R-:W-:Y:S05]  /*91d0*/  @!P0 BRA `(.L_x_5890) ;  /* 0x000003a000008947 */ /* 0x000fea0003800000 */
[----:B------:R-:W1:Y:S01]  /*91e0*/  I2F.RP R6, R103 ;  /* 0x0000006700067306 */ /* 0x000e620000209400 */
[----:B------:R-:W-:Y:S02]  /*91f0*/  IABS R21, R11 ;  /* 0x0000000b00157213 */ /* 0x000fe40000000000 */
[----:B------:R-:W-:-:S02]  /*9200*/  IADD3 R10, R11, -0x80, RZ ;  /* 0xffffff800b0a7810 */ /* 0x000fc40007ffe0ff */
        /* <DEDUP_REMOVED lines=16> */
[----:B------:R-:W-:-:S05]  /*9310*/  IMAD R6, R103, R8, R6 ;  /* 0x0000000867067224 */ /* 0x000fca00078e0206 */
        /* <DEDUP_REMOVED lines=14> */
[----:B------:R-:W-:-:S03]  /*9400*/  LOP3.LUT R4, RZ, c[0x0][0x2d0], RZ, 0x33, !PT ;  /* 0x0000b400ff047a12 */ /* 0x000fc600078e33ff */
[----:B------:R-:W-:Y:S01]  /*9410*/  @!P3 IMAD.MOV R21, RZ, RZ, -R21 ;  /* 0x000000ffff15b224 */ /* 0x000fe200078e0a15 */
[----:B------:R-:W-:-:S04]  /*9420*/  SEL R11, R4, R12, !P4 ;  /* 0x0000000c040b7207 */ /* 0x000fc80006000000 */
[----:B------:R-:W-:Y:S01]  /*9430*/  SEL R4, R4, R21, !P4 ;  /* 0x0000001504047207 */ /* 0x000fe20006000000 */
        /* <DEDUP_REMOVED lines=20> */
.L_x_5890:
[----:B------:R-:W-:-:S04]  /*9580*/  LEA R11, -R101, RZ, 0x7 ;  /* 0x000000ff650b7211 */ /* 0x000fc800078e39ff */
[----:B------:R-:W-:Y:S02]  /*9590*/  SHF.R.S32.HI R4, RZ, 0x1f, R11 ;  /* 0x0000001fff047819 */ /* 0x000fe4000001140b */
.L_x_5891:
[----:B------:R-:W-:Y:S01]  /*95a0*/  @!P1 IMAD.MOV.U32 R24, RZ, RZ, R124 ;  /* 0x000000ffff189224 */ /* 0x000fe200078e007c */
[C---:B------:R-:W-:Y:S01]  /*95b0*/  @!P1 LEA R32, P3, R11.reuse, R190, 0x1 ;  /* 0x000000be0b209211 */ /* 0x040fe200078608ff */
[----:B------:R-:W-:Y:S01]  /*95c0*/  @!P1 IMAD.MOV.U32 R25, RZ, RZ, R125 ;  /* 0x000000ffff199224 */ /* 0x000fe200078e007d */
[----:B------:R1:W-:Y:S01]  /*95d0*/  @P1 STS.128 [R179+0x2000], RZ ;  /* 0x002000ffb3001388 */ /* 0x0003e20000000c00 */
[----:B------:R-:W-:Y:S01]  /*95e0*/  @!P1 IMAD.MOV.U32 R23, RZ, RZ, c[0x0][0x19c] ;  /* 0x00006700ff179624 */ /* 0x000fe200078e00ff */
[----:B------:R-:W-:Y:S01]  /*95f0*/  @!P1 LEA.HI.X R33, R11, R191, R4, 0x1, P3 ;  /* 0x000000bf0b219211 */ /* 0x000fe200018f0c04 */
        /* <DEDUP_REMOVED lines=12> */
[----:B------:R-:W-:-:S02]  /*96c0*/  @!P1 IMAD R21, R21, 0x50, RZ ;  /* 0x0000005015159824 */ /* 0x000fc400078e02ff */
[----:B------:R-:W-:Y:S01]  /*96d0*/  @!P1 IMAD.MOV.U32 R6, RZ, RZ, c[0x0][0x19c] ;  /* 0x00006700ff069624 */ /* 0x000fe200078e00ff */
[C---:B------:R-:W-:Y:S01]  /*96e0*/  @!P1 IADD3.X R10, R4.reuse, R23, R31, P4, !PT ;  /* 0x00000017040a9210 */ /* 0x040fe200027fe41f */
[----:B------:R-:W-:Y:S01]  /*96f0*/  @!P1 IMAD.WIDE.U32 R22, R101, 0x60, R124 ;  /* 0x0000006065169825 */ /* 0x000fe200078e007c */
[----:B------:R-:W-:-:S03]  /*9700*/  @!P1 IADD3.X R12, R4, R21, R29, P3, !PT ;  /* 0x00000015040c9210 */ /* 0x000fc60001ffe41d */
[----:B------:R-:W-:Y:S01]  /*9710*/  @!P1 IMAD.MOV.U32 R21, RZ, RZ, c[0x0][0x19c] ;  /* 0x00006700ff159624 */ /* 0x000fe200078e00ff */
[----:B------:R-:W-:-:S03]  /*9720*/  @!P1 IADD3 R29, P3, R11, R22, RZ ;  /* 0x000000160b1d9210 */ /* 0x000fc60007f7e0ff */
[----:B------:R-:W-:-:S05]  /*9730*/  @!P1 IMAD R21, R21, 0x60, RZ ;  /* 0x0000006015159824 */ /* 0x000fca00078e02ff */
[C---:B------:R-:W-:Y:S02]  /*9740*/  @!P1 IADD3.X R14, R4.reuse, R21, R23, P3, !PT ;  /* 0x00000015040e9210 */ /* 0x040fe40001ffe417 */
[-C--:B------:R-:W-:Y:S02]  /*9750*/  @!P1 LEA R8, P3, R101, R124.reuse, 0x5 ;  /* 0x0000007c65089211 */ /* 0x080fe400078628ff */
[----:B------:R-:W-:Y:S02]  /*9760*/  @!P1 IADD3 R21, P5, P4, R11, R124, R177 ;  /* 0x0000007c0b159210 */ /* 0x000fe40007cbe0b1 */
[-C--:B------:R-:W-:Y:S02]  /*9770*/  @!P1 LEA.HI.X R23, R101, R125.reuse, R6, 0x5, P3 ;  /* 0x0000007d65179211 */ /* 0x080fe400018f2c06 */
[----:B------:R-:W-:Y:S02]  /*9780*/  @!P1 IADD3 R8, P3, R11, R8, RZ ;  /* 0x000000080b089210 */ /* 0x000fe40007f7e0ff */
[----:B------:R-:W-:-:S02]  /*9790*/  @!P1 IADD3.X R6, R4, R125, R176, P5, P4 ;  /* 0x0000007d04069210 */ /* 0x000fc40002fe84b0 */
[C---:B------:R-:W-:Y:S01]  /*97a0*/  @!P1 LEA R20, P4, R21.reuse, c[0x0][0x168], 0x1 ;  /* 0x00005a0015149a11 */ /* 0x040fe200078808ff */
[----:B------:R-:W-:Y:S01]  /*97b0*/  @!P1 IMAD.X R23, R4, 0x1, R23, P3 ;  /* 0x0000000104179824 */ /* 0x000fe200018e0617 */
[C---:B------:R-:W-:Y:S02]  /*97c0*/  @!P1 LEA R22, P3, R8.reuse, c[0x0][0x168], 0x1 ;  /* 0x00005a0008169a11 */ /* 0x040fe400078608ff */
[----:B------:R-:W-:Y:S01]  /*97d0*/  @!P1 LEA.HI.X R21, R21, c[0x0][0x16c], R6, 0x1, P4 ;  /* 0x00005b0015159a11 */ /* 0x000fe200020f0c06 */
[----:B------:R-:W-:Y:S01]  /*97e0*/  @!P1 IMAD.MOV.U32 R6, RZ, RZ, c[0x0][0x19c] ;  /* 0x00006700ff069624 */ /* 0x000fe200078e00ff */
[----:B------:R-:W-:Y:S02]  /*97f0*/  @!P1 LEA.HI.X R23, R8, c[0x0][0x16c], R23, 0x1, P3 ;  /* 0x00005b0008179a11 */ /* 0x000fe400018f0c17 */
[C---:B------:R-:W-:Y:S01]  /*9800*/  @!P1 LEA R8, P3, R101.reuse, R124, 0x6 ;  /* 0x0000007c65089211 */ /* 0x040fe200078630ff */
[----:B------:R-:W-:Y:S01]  /*9810*/  @!PT LDS RZ, [RZ] ;  /* 0x00000000fffff984 */ /* 0x000fe20000000800 */
[----:B------:R-:W-:Y:S01]  /*9820*/  @!PT LDS RZ, [RZ] ;  /* 0x00000000fffff984 */ /* 0x000fe20000000800 */
[----:B------:R-:W-:Y:S01]  /*9830*/  @!PT LDS RZ, [RZ] ;  /* 0x00000000fffff984 */ /* 0x000fe20000000800 */
[----:B------:R2:W-:Y:S03]  /*9840*/  @!P1 LDGSTS.E.BYPASS.LTC128B.128 [R179+0x2800], [R20.64] ;  /* 0x0280000014b39fae */ /* 0x0005e6000b901d46 */
[----:B------:R-:W-:Y:S01]  /*9850*/  @!P1 LEA.HI.X R31, R101, R125, R6, 0x6, P3 ;  /* 0x0000007d651f9211 */ /* 0x000fe200018f3406 */
[----:B------:R1:W-:Y:S01]  /*9860*/  @P1 STS.128 [R179+0x3000], RZ ;  /* 0x003000ffb3001388 */ /* 0x0003e20000000c00 */
[----:B------:R-:W-:-:S03]  /*9870*/  @!P1 IADD3 R8, P3, R11, R8, RZ ;  /* 0x000000080b089210 */ /* 0x000fc60007f7e0ff */
[----:B------:R-:W-:Y:S01]  /*9880*/  @!PT LDS RZ, [RZ] ;  /* 0x00000000fffff984 */ /* 0x000fe20000000800 */
[----:B------:R-:W-:Y:S01]  /*9890*/  @!PT LDS RZ, [RZ] ;  /* 0x00000000fffff984 */ /* 0x000fe20000000800 */
[----:B------:R-:W-:Y:S01]  /*98a0*/  @!PT LDS RZ, [RZ] ;  /* 0x00000000fffff984 */ /* 0x000fe20000000800 */
[----:B------:R3:W-:Y:S02]  /*98b0*/  @!P1 LDGSTS.E.BYPASS.LTC128B.128 [R179+0x3000], [R22.64] ;  /* 0x0300000016b39fae */ /* 0x0007e4000b901d46 */
[----:B------:R-:W-:Y:S01]  /*98c0*/  @!P1 IMAD.X R31, R4, 0x1, R31, P3 ;  /* 0x00000001041f9824 */ /* 0x000fe200018e061f */
[C---:B------:R-:W-:Y:S01]  /*98d0*/  @!P1 LEA R30, P3, R8.reuse, c[0x0][0x168], 0x1 ;  /* 0x00005a00081e9a11 */ /* 0x040fe200078608ff */
[----:B------:R1:W-:Y:S03]  /*98e0*/  @P1 STS.128 [R179+0x3800], RZ ;  /* 0x003800ffb3001388 */ /* 0x0003e60000000c00 */
[----:B------:R-:W-:Y:S02]  /*98f0*/  @!P1 LEA.HI.X R31, R8, c[0x0][0x16c], R31, 0x1, P3 ;  /* 0x00005b00081f9a11 */ /* 0x000fe400018f0c1f */
[----:B------:R-:W-:-:S04]  /*9900*/  @!P1 LEA R24, P3, R25, c[0x0][0x168], 0x1 ;  /* 0x00005a0019189a11 */ /* 0x000fc800078608ff */
[----:B------:R-:W-:-:S05]  /*9910*/  @!P1 LEA.HI.X R25, R25, c[0x0][0x16c], R10, 0x1, P3 ;  /* 0x00005b0019199a11 */ /* 0x000fca00018f0c0a */
[----:B------:R-:W-:Y:S01]  /*9920*/  @!PT LDS RZ, [RZ] ;  /* 0x00000000fffff984 */ /* 0x000fe20000000800 */
[----:B------:R-:W-:Y:S01]  /*9930*/  @!PT LDS RZ, [RZ] ;  /* 0x00000000fffff984 */ /* 0x000fe20000000800 */
[----:B------:R-:W-:Y:S01]  /*9940*/  @!PT LDS RZ, [RZ] ;  /* 0x00000000fffff984 */ /* 0x000fe20000000800 */
[----:B------:R1:W-:Y:S01]  /*9950*/  @!P1 LDGSTS.E.BYPASS.LTC128B.128 [R179+0x3800], [R24.64] ;  /* 0x0380000018b39fae */ /* 0x0003e2000b901d46 */
[----:B--2---:R-:W-:-:S03]  /*9960*/  @!P1 LEA R20, P3, R27, c[0x0][0x168], 0x1 ;  /* 0x00005a001b149a11 */ /* 0x004fc600078608ff */
[----:B------:R1:W-:Y:S01]  /*9970*/  @P1 STS.128 [R179+0x4000], RZ ;  /* 0x004000ffb3001388 */ /* 0x0003e20000000c00 */
[----:B------:R-:W-:-:S03]  /*9980*/  @!P1 LEA.HI.X R21, R27, c[0x0][0x16c], R12, 0x1, P3 ;  /* 0x00005b001b159a11 */ /* 0x000fc600018f0c0c */
[----:B------:R-:W-:Y:S01]  /*9990*/  @!PT LDS RZ, [RZ] ;  /* 0x00000000fffff984 */ /* 0x000fe20000000800 */
[----:B------:R-:W-:Y:S01]  /*99a0*/  @!PT LDS RZ, [RZ] ;  /* 0x00000000fffff984 */ /* 0x000fe20000000800 */
[----:B------:R-:W-:Y:S01]  /*99b0*/  @!PT LDS RZ, [RZ] ;  /* 0x00000000fffff984 */ /* 0x000fe20000000800 */
[----:B------:R1:W-:Y:S01]  /*99c0*/  @!P1 LDGSTS.E.BYPASS.LTC128B.128 [R179+0x4000], [R30.64] ;  /* 0x040000001eb39fae */ /* 0x0003e2000b901d46 */
[----:B---3--:R-:W-:-:S03]  /*99d0*/  @!P1 LEA R22, P3, R29, c[0x0][0x168], 0x1 ;  /* 0x00005a001d169a11 */ /* 0x008fc600078608ff */
        /* <DEDUP_REMOVED lines=24> */
.L_x_5893:
[----:B------:R-:W-:Y:S05]  /*9b60*/  BSYNC B0 ;  /* 0x0000000000007941 */ /* 0x000fea0003800000 */
.L_x_5892:
[----:B------:R-:W0:Y:S01]  /*9b70*/  LDGDEPBAR ;  /* 0x00000000000079af */ /* 0x000e220000000000 */
[----:B------:R-:W-:-:S04]  /*9b80*/  LEA R190, P1, R11, R190, 0x1 ;  /* 0x000000be0bbe7211 */ /* 0x000fc800078208ff */
[----:B------:R-:W-:Y:S02]  /*9b90*/  LEA.HI.X R191, R11, R191, R4, 0x1, P1 ;  /* 0x000000bf0bbf7211 */ /* 0x000fe400008f0c04 */
.L_x_5889:
        /* <DEDUP_REMOVED lines=72> */
[----:B-1----:R-:W-:-:S03]  /*a020*/  FMNMX.FTZ R52, R21, R52, !PT ;  /* 0x0000003415347209 */ /* 0x002fc60007810000 */
[----:B------:R-:W1:Y:S01]  /*a030*/  LDSM.16.MT88.4 R20, [R164+0x6000] ;  /* 0x00600000a414783b */ /* 0x000e620000004200 */
        /* <DEDUP_REMOVED lines=13> */
[----:B------:R-:W-:Y:S01]  /*a110*/  LDSM.16.MT88.4 R44, [R164+0x6800] ;  /* 0x00680000a42c783b */ /* 0x000fe20000004200 */
[----:B------:R-:W-:-:S02]  /*a120*/  FFMA.FTZ R121, R121, c[0x0][0x23c], -R104 ;  /* 0x00008f0079797a23 */ /* 0x000fc40000010868 */
[----:B------:R-:W2:Y:S01]  /*a130*/  MUFU.EX2 R116, R116 ;  /* 0x0000007400747308 */ /* 0x000ea20000000800 */
[--C-:B------:R-:W-:Y:S01]  /*a140*/  FFMA.FTZ R101, R5, c[0x0][0x23c], -R60.reuse ;  /* 0x00008f0005657a23 */ /* 0x100fe2000001083c */
[----:B------:R-:W-:Y:S01]  /*a150*/  FSEL R5, R52, RZ, P3 ;  /* 0x000000ff34057208 */ /* 0x000fe20001800000 */
[--C-:B------:R-:W-:Y:S02]  /*a160*/  FFMA.FTZ R114, R9, c[0x0][0x23c], -R60.reuse ;  /* 0x00008f0009727a23 */ /* 0x100fe4000001083c */
[--C-:B------:R-:W-:Y:S02]  /*a170*/  FFMA.FTZ R106, R15, c[0x0][0x23c], -R60.reuse ;  /* 0x00008f000f6a7a23 */ /* 0x100fe4000001083c */
[----:B------:R-:W-:Y:S01]  /*a180*/  FADD.FTZ R128, R2, -R5 ;  /* 0x8000000502807221 */ /* 0x000fe20000010000 */
[----:B------:R-:W-:Y:S01]  /*a190*/  FSEL R5, R3, RZ, P1 ;  /* 0x000000ff03057208 */ /* 0x000fe20000800000 */
[----:B------:R-:W-:Y:S01]  /*a1a0*/  FFMA.FTZ R8, R13, c[0x0][0x23c], -R60 ;  /* 0x00008f000d087a23 */ /* 0x000fe2000001083c */
[----:B------:R-:W-:Y:S01]  /*a1b0*/  MUFU.EX2 R103, R103 ;  /* 0x0000006700677308 */ /* 0x000fe20000000800 */
[----:B------:R-:W-:Y:S01]  /*a1c0*/  FMUL.FTZ R128, R128, c[0x0][0x23c] ;  /* 0x00008f0080807a20 */ /* 0x000fe20000410000 */
[----:B------:R-:W3:Y:S01]  /*a1d0*/  LDSM.16.MT88.4 R12, [R166+0x6000] ;  /* 0x00600000a60c783b */ /* 0x000ee20000004200 */
[----:B------:R-:W-:-:S02]  /*a1e0*/  FADD.FTZ R0, R0, -R5 ;  /* 0x8000000500007221 */ /* 0x000fc40000010000 */
[----:B------:R-:W-:Y:S01]  /*a1f0*/  FFMA.FTZ R119, R119, c[0x0][0x23c], -R104 ;  /* 0x00008f0077777a23 */ /* 0x000fe20000010868 */
[----:B--2---:R-:W-:Y:S01]  /*a200*/  F2FP.BF16.PACK_AB R4, R116, R199 ;  /* 0x000000c77404723e */ /* 0x004fe200000010ff */
[----:B------:R-:W-:Y:S01]  /*a210*/  FMUL.FTZ R0, R0, c[0x0][0x23c] ;  /* 0x00008f0000007a20 */ /* 0x000fe20000410000 */
[----:B------:R-:W2:Y:S01]  /*a220*/  MUFU.EX2 R62, R62 ;  /* 0x0000003e003e7308 */ /* 0x000ea20000000800 */
[--C-:B------:R-:W-:Y:S02]  /*a230*/  FFMA.FTZ R125, R51, c[0x0][0x23c], -R60.reuse ;  /* 0x00008f00337d7a23 */ /* 0x100fe4000001083c */
[--C-:B------:R-:W-:Y:S02]  /*a240*/  FFMA.FTZ R110, R41, c[0x0][0x23c], -R60.reuse ;  /* 0x00008f00296e7a23 */ /* 0x100fe4000001083c */
[--C-:B------:R-:W-:Y:S02]  /*a250*/  FFMA.FTZ R127, R49, c[0x0][0x23c], -R60.reuse ;  /* 0x00008f00317f7a23 */ /* 0x100fe4000001083c */
[----:B------:R-:W-:Y:S01]  /*a260*/  FFMA.FTZ R112, R225, c[0x0][0x23c], -R60 ;  /* 0x00008f00e1707a23 */ /* 0x000fe2000001083c */
[----:B------:R-:W-:Y:S01]  /*a270*/  MUFU.EX2 R114, R114 ;  /* 0x0000007200727308 */ /* 0x000fe20000000800 */
[----:B------:R-:W4:Y:S01]  /*a280*/  LDSM.16.MT88.4 R48, [R166+0x6800] ;  /* 0x00680000a630783b */ /* 0x000f220000004200 */
[----:B------:R-:W-:-:S02]  /*a290*/  FFMA.FTZ R147, R147, c[0x0][0x23c], -R104 ;  /* 0x00008f0093937a23 */ /* 0x000fc40000010868 */
[--C-:B------:R-:W-:Y:S02]  /*a2a0*/  FFMA.FTZ R124, R223, c[0x0][0x23c], -R104.reuse ;  /* 0x00008f00df7c7a23 */ /* 0x100fe40000010868 */
[--C-:B------:R-:W-:Y:S02]  /*a2b0*/  FFMA.FTZ R143, R143, c[0x0][0x23c], -R104.reuse ;  /* 0x00008f008f8f7a23 */ /* 0x100fe40000010868 */
[----:B------:R-:W5:Y:S01]  /*a2c0*/  MUFU.EX2 R106, R106 ;  /* 0x0000006a006a7308 */ /* 0x000f620000000800 */
[----:B--2---:R-:W-:Y:S01]  /*a2d0*/  F2FP.BF16.PACK_AB R6, R62, R103 ;  /* 0x000000673e06723e */ /* 0x004fe200000010ff */
[----:B------:R-:W-:Y:S02]  /*a2e0*/  FFMA.FTZ R120, R221, c[0x0][0x23c], -R104 ;  /* 0x00008f00dd787a23 */ /* 0x000fe40000010868 */
[--C-:B------:R-:W-:Y:S02]  /*a2f0*/  FFMA.FTZ R145, R145, c[0x0][0x23c], -R60.reuse ;  /* 0x00008f0091917a23 */ /* 0x100fe4000001083c */
[----:B------:R-:W-:-:S02]  /*a300*/  FFMA.FTZ R122, R219, c[0x0][0x23c], -R60 ;  /* 0x00008f00db7a7a23 */ /* 0x000fc4000001083c */
[----:B------:R-:W-:Y:S01]  /*a310*/  MUFU.EX2 R101, R101 ;  /* 0x0000006500657308 */ /* 0x000fe20000000800 */
[--C-:B------:R-:W-:Y:S02]  /*a320*/  FFMA.FTZ R151, R151, c[0x0][0x23c], -R60.reuse ;  /* 0x00008f0097977a23 */ /* 0x100fe4000001083c */
[----:B------:R-:W-:Y:S02]  /*a330*/  FFMA.FTZ R126, R209, c[0x0][0x23c], -R60 ;  /* 0x00008f00d17e7a23 */ /* 0x000fe4000001083c */
[----:B------:R-:W-:Y:S02]  /*a340*/  FFMA.FTZ R209, R207, c[0x0][0x23c], -R104 ;  /* 0x00008f00cfd17a23 */ /* 0x000fe40000010868 */
[--C-:B------:R-:W-:Y:S01]  /*a350*/  FFMA.FTZ R207, R211, c[0x0][0x23c], -R60.reuse ;  /* 0x00008f00d3cf7a23 */ /* 0x100fe2000001083c */
[----:B------:R-:W2:Y:S01]  /*a360*/  MUFU.EX2 R2, R8 ;  /* 0x0000000800027308 */ /* 0x000ea20000000800 */
[----:B-----5:R-:W-:Y:S01]  /*a370*/  F2FP.BF16.PACK_AB R5, R106, R114 ;  /* 0x000000726a05723e */ /* 0x020fe200000010ff */
[----:B------:R-:W-:-:S02]  /*a380*/  FFMA.FTZ R132, R59, c[0x0][0x23c], -R60 ;  /* 0x00008f003b847a23 */ /* 0x000fc4000001083c */
[----:B------:R-:W-:Y:S02]  /*a390*/  FFMA.FTZ R211, R57, c[0x0][0x23c], -R60 ;  /* 0x00008f0039d37a23 */ /* 0x000fe4000001083c */
[--C-:B------:R-:W-:Y:S01]  /*a3a0*/  FFMA.FTZ R134, R217, c[0x0][0x23c], -R104.reuse ;  /* 0x00008f00d9867a23 */ /* 0x100fe20000010868 */
[----:B------:R-:W-:Y:S01]  /*a3b0*/  LDSM.16.MT88.4 R56, [R166+0x7800] ;  /* 0x00780000a638783b */ /* 0x000fe20000004200 */
[----:B------:R-:W5:Y:S01]  /*a3c0*/  MUFU.EX2 R128, R128 ;  /* 0x0000008000807308 */ /* 0x000f620000000800 */
[--C-:B------:R-:W-:Y:S02]  /*a3d0*/  FFMA.FTZ R205, R205, c[0x0][0x23c], -R104.reuse ;  /* 0x00008f00cdcd7a23 */ /* 0x100fe40000010868 */
[----:B------:R-:W-:Y:S02]  /*a3e0*/  FFMA.FTZ R130, R215, c[0x0][0x23c], -R104 ;  /* 0x00008f00d7827a23 */ /* 0x000fe40000010868 */
[--C-:B------:R-:W-:Y:S02]  /*a3f0*/  FFMA.FTZ R136, R213, c[0x0][0x23c], -R60.reuse ;  /* 0x00008f00d5887a23 */ /* 0x100fe4000001083c */
[--C-:B------:R-:W-:Y:S01]  /*a400*/  FFMA.FTZ R137, R137, c[0x0][0x23c], -R60.reuse ;  /* 0x00008f0089897a23 */ /* 0x100fe2000001083c */
[----:B------:R-:W1:Y:S01]  /*a410*/  MUFU.EX2 R118, R0 ;  /* 0x0000000000767308 */ /* 0x000e620000000800 */
[----:B--2---:R-:W-:Y:S01]  /*a420*/  F2FP.BF16.PACK_AB R7, R2, R101 ;  /* 0x000000650207723e */ /* 0x004fe200000010ff */
[----:B------:R-:W-:-:S02]  /*a430*/  FFMA.FTZ R133, R133, c[0x0][0x23c], -R60 ;  /* 0x00008f0085857a23 */ /* 0x000fc4000001083c */
[--C-:B------:R-:W-:Y:S02]  /*a440*/  FFMA.FTZ R55, R55, c[0x0][0x23c], -R60.reuse ;  /* 0x00008f0037377a23 */ /* 0x100fe4000001083c */
[----:B------:R-:W-:Y:S02]  /*a450*/  FFMA.FTZ R53, R53, c[0x0][0x23c], -R60 ;  /* 0x00008f0035357a23 */ /* 0x000fe4000001083c */
[-C--:B-----5:R-:W-:Y:S01]  /*a460*/  FMUL.FTZ R16, R88, R128.reuse ;  /* 0x0000008058107220 */ /* 0x0a0fe20000410000 */
        /* <DEDUP_REMOVED lines=9> */
[----:B------:R-:W-:Y:S01]  /*a500*/  FFMA.FTZ R0, R43, c[0x0][0x23c], -R104 ;  /* 0x00008f002b007a23 */ /* 0x000fe20000010868 */
[----:B------:R-:W-:Y:S01]  /*a510*/  HMMA.16816.F32.BF16 R16, R4, R20, R16 ;  /* 0x000000140410723c */ /* 0x000fe20000041810 */
[----:B------:R-:W-:Y:S01]  /*a520*/  MUFU.EX2 R119, R119 ;  /* 0x0000007700777308 */ /* 0x000fe20000000800 */
[-C--:B------:R-:W-:Y:S01]  /*a530*/  FMUL.FTZ R8, R96, R128.reuse ;  /* 0x0000008060087220 */ /* 0x080fe20000410000 */
[----:B------:R-:W2:Y:S01]  /*a540*/  LDSM.16.MT88.4 R40, [R163+0x6800] ;  /* 0x00680000a328783b */ /* 0x000ea20000004200 */
[----:B------:R-:W-:-:S02]  /*a550*/  FMUL.FTZ R9, R97, R128 ;  /* 0x0000008061097220 */ /* 0x000fc40000410000 */
[-C--:B------:R-:W-:Y:S02]  /*a560*/  FMUL.FTZ R10, R98, R118.reuse ;  /* 0x00000076620a7220 */ /* 0x080fe40000410000 */
[C---:B------:R-:W-:Y:S01]  /*a570*/  HMMA.16816.F32.BF16 R20, R4.reuse, R22, R84 ;  /* 0x000000160414723c */ /* 0x040fe20000041854 */
[----:B------:R-:W-:Y:S01]  /*a580*/  MUFU.EX2 R0, R0 ;  /* 0x0000000000007308 */ /* 0x000fe20000000800 */
[----:B------:R-:W-:Y:S01]  /*a590*/  FMUL.FTZ R11, R99, R118 ;  /* 0x00000076630b7220 */ /* 0x000fe20000410000 */
[----:B------:R-:W-:Y:S01]  /*a5a0*/  LDSM.16.MT88.4 R84, [R164+0x8800] ;  /* 0x00880000a454783b */ /* 0x000fe20000004200 */
[-C--:B------:R-:W-:Y:S02]  /*a5b0*/  FMUL.FTZ R24, R80, R128.reuse ;  /* 0x0000008050187220 */ /* 0x080fe40000410000 */
[----:B------:R-:W-:Y:S02]  /*a5c0*/  FMUL.FTZ R25, R81, R128 ;  /* 0x0000008051197220 */ /* 0x000fe40000410000 */
[-C--:B------:R-:W-:Y:S01]  /*a5d0*/  FMUL.FTZ R26, R82, R118.reuse ;  /* 0x00000076521a7220 */ /* 0x080fe20000410000 */
[----:B------:R-:W-:Y:S01]  /*a5e0*/  MUFU.EX2 R125, R125 ;  /* 0x0000007d007d7308 */ /* 0x000fe20000000800 */
[----:B------:R-:W-:Y:S01]  /*a5f0*/  FMUL.FTZ R27, R83, R118 ;  /* 0x00000076531b7220 */ /* 0x000fe20000410000 */
[----:B---3--:R-:W-:Y:S01]  /*a600*/  HMMA.16816.F32.BF16 R8, R4, R12, R8 ;  /* 0x0000000c0408723c */ /* 0x008fe20000041808 */
[----:B------:R-:W-:-:S02]  /*a610*/  FMUL.FTZ R92, R92, R128 ;  /* 0x000000805c5c7220 */ /* 0x000fc40000410000 */
[----:B------:R-:W-:Y:S02]  /*a620*/  FMUL.FTZ R93, R93, R128 ;  /* 0x000000805d5d7220 */ /* 0x000fe40000410000 */
[-C--:B------:R-:W-:Y:S01]  /*a630*/  FMUL.FTZ R94, R94, R118.reuse ;  /* 0x000000765e5e7220 */ /* 0x080fe20000410000 */
[----:B------:R-:W3:Y:S01]  /*a640*/  MUFU.EX2 R110, R110 ;  /* 0x0000006e006e7308 */ /* 0x000ee20000000800 */
[----:B------:R-:W-:Y:S01]  /*a650*/  FMUL.FTZ R95, R95, R118 ;  /* 0x000000765f5f7220 */ /* 0x000fe20000410000 */
[C---:B------:R-:W-:Y:S01]  /*a660*/  HMMA.16816.F32.BF16 R24, R4.reuse, R28, R24 ;  /* 0x0000001c0418723c */ /* 0x040fe20000041818 */
[-C--:B------:R-:W-:Y:S02]  /*a670*/  FMUL.FTZ R76, R76, R128.reuse ;  /* 0x000000804c4c7220 */ /* 0x080fe40000410000 */
[----:B------:R-:W-:Y:S02]  /*a680*/  FMUL.FTZ R77, R77, R128 ;  /* 0x000000804d4d7220 */ /* 0x000fe40000410000 */
[-C--:B------:R-:W-:Y:S01]  /*a690*/  FMUL.FTZ R78, R78, R118.reuse ;  /* 0x000000764e4e7220 */ /* 0x080fe20000410000 */
[----:B------:R-:W-:Y:S01]  /*a6a0*/  MUFU.EX2 R127, R127 ;  /* 0x0000007f007f7308 */ /* 0x000fe20000000800 */
[----:B------:R-:W-:Y:S01]  /*a6b0*/  FMUL.FTZ R79, R79, R118 ;  /* 0x000000764f4f7220 */ /* 0x000fe20000410000 */
[----:B------:R-:W-:Y:S01]  /*a6c0*/  HMMA.16816.F32.BF16 R12, R4, R14, R92 ;  /* 0x0000000e040c723c */ /* 0x000fe2000004185c */
[-C--:B------:R-:W-:Y:S01]  /*a6d0*/  FMUL.FTZ R32, R72, R128.reuse ;  /* 0x0000008048207220 */ /* 0x080fe20000410000 */
[----:B------:R-:W-:Y:S01]  /*a6e0*/  LDSM.16.MT88.4 R92, [R166+0x8800] ;  /* 0x00880000a65c783b */ /* 0x000fe20000004200 */
[----:B------:R-:W-:-:S02]  /*a6f0*/  FMUL.FTZ R33, R73, R128 ;  /* 0x0000008049217220 */ /* 0x000fc40000410000 */
[-C--:B------:R-:W-:Y:S01]  /*a700*/  FMUL.FTZ R34, R74, R118.reuse ;  /* 0x000000764a227220 */ /* 0x080fe20000410000 */
[----:B------:R-:W5:Y:S01]  /*a710*/  MUFU.EX2 R112, R112 ;  /* 0x0000007000707308 */ /* 0x000f620000000800 */
[----:B------:R-:W-:Y:S01]  /*a720*/  FMUL.FTZ R35, R75, R118 ;  /* 0x000000764b237220 */ /* 0x000fe20000410000 */
[C---:B------:R-:W-:Y:S01]  /*a730*/  HMMA.16816.F32.BF16 R28, R4.reuse, R30, R76 ;  /* 0x0000001e041c723c */ /* 0x040fe2000004184c */
[-C--:B------:R-:W-:Y:S01]  /*a740*/  FMUL.FTZ R68, R68, R128.reuse ;  /* 0x0000008044447220 */ /* 0x080fe20000410000 */
[----:B------:R-:W-:Y:S01]  /*a750*/  LDSM.16.MT88.4 R76, [R163+0x8800] ;  /* 0x00880000a34c783b */ /* 0x000fe20000004200 */
[----:B------:R-:W-:Y:S02]  /*a760*/  FMUL.FTZ R69, R69, R128 ;  /* 0x0000008045457220 */ /* 0x000fe40000410000 */
[-C--:B------:R-:W-:Y:S01]  /*a770*/  FMUL.FTZ R70, R70, R118.reuse ;  /* 0x0000007646467220 */ /* 0x080fe20000410000 */
[----:B------:R-:W-:Y:S01]  /*a780*/  MUFU.EX2 R147, R147 ;  /* 0x0000009300937308 */ /* 0x000fe20000000800 */
[-C--:B------:R-:W-:Y:S01]  /*a790*/  FMUL.FTZ R71, R71, R118.reuse ;  /* 0x0000007647477220 */ /* 0x080fe20000410000 */
[----:B------:R-:W-:Y:S01]  /*a7a0*/  HMMA.16816.F32.BF16 R32, R4, R36, R32 ;  /* 0x000000240420723c */ /* 0x000fe20000041820 */
[----:B------:R-:W-:-:S02]  /*a7b0*/  FFMA.FTZ R193, R193, R118, R114 ;  /* 0x00000076c1c17223 */ /* 0x000fc40000010072 */
[----:B------:R-:W-:Y:S02]  /*a7c0*/  FFMA.FTZ R199, R192, R128, R199 ;  /* 0x00000080c0c77223 */ /* 0x000fe400000100c7 */
[----:B------:R-:W-:Y:S01]  /*a7d0*/  FADD.FTZ R106, R106, R193 ;  /* 0x000000c16a6a7221 */ /* 0x000fe20000010000 */
[----:B------:R-:W2:Y:S01]  /*a7e0*/  MUFU.EX2 R124, R124 ;  /* 0x0000007c007c7308 */ /* 0x000ea20000000800 */
[----:B-1----:R-:W-:Y:S01]  /*a7f0*/  F2FP.BF16.PACK_AB R36, R108, R121 ;  /* 0x000000796c24723e */ /* 0x002fe200000010ff */
[----:B------:R-:W-:Y:S01]  /*a800*/  HMMA.16816.F32.BF16 R4, R4, R38, R68 ;  /* 0x000000260404723c */ /* 0x000fe20000041844 */
[----:B---3--:R-:W-:Y:S01]  /*a810*/  F2FP.BF16.PACK_AB R37, R110, R125 ;  /* 0x0000007d6e25723e */ /* 0x008fe200000010ff */
[----:B------:R-:W-:Y:S02]  /*a820*/  FADD.FTZ R116, R116, R199 ;  /* 0x000000c774747221 */ /* 0x000fe40000010000 */
[----:B------:R-:W-:Y:S02]  /*a830*/  FADD.FTZ R101, R101, R106 ;  /* 0x0000006a65657221 */ /* 0x000fe40000010000 */
[----:B------:R-:W-:Y:S01]  /*a840*/  MUFU.EX2 R143, R143 ;  /* 0x0000008f008f7308 */ /* 0x000fe20000000800 */
[----:B------:R-:W-:Y:S01]  /*a850*/  F2FP.BF16.PACK_AB R38, R0, R119 ;  /* 0x000000770026723e */ /* 0x000fe200000010ff */
[----:B------:R-:W-:Y:S01]  /*a860*/  FADD.FTZ R103, R103, R116 ;  /* 0x0000007467677221 */ /* 0x000fe20000010000 */
[----:B-----5:R-:W-:Y:S01]  /*a870*/  F2FP.BF16.PACK_AB R39, R112, R127 ;  /* 0x0000007f7027723e */ /* 0x020fe200000010ff */
[----:B------:R-:W-:-:S02]  /*a880*/  FFMA.FTZ R192, R66, c[0x0][0x23c], -R104 ;  /* 0x00008f0042c07a23 */ /* 0x000fc40000010868 */
[----:B------:R-:W-:Y:S02]  /*a890*/  FADD.FTZ R62, R62, R103 ;  /* 0x000000673e3e7221 */ /* 0x000fe40000010000 */
[----:B------:R-:W-:Y:S01]  /*a8a0*/  MUFU.EX2 R120, R120 ;  /* 0x0000007800787308 */ /* 0x000fe20000000800 */
[----:B------:R-:W-:Y:S01]  /*a8b0*/  FFMA.FTZ R193, R54, c[0x0][0x23c], -R60 ;  /* 0x00008f0036c17a23 */ /* 0x000fe2000001083c */
[----:B------:R-:W-:Y:S01]  /*a8c0*/  HMMA.16816.F32.BF16 R16, R36, R44, R16 ;  /* 0x0000002c2410723c */ /* 0x000fe20000041810 */
[----:B------:R-:W-:-:S04]  /*a8d0*/  FADD.FTZ R121, R121, R62 ;  /* 0x0000003e79797221 */ /* 0x000fc80000010000 */
[----:B------:R-:W-:Y:S01]  /*a8e0*/  FADD.FTZ R108, R108, R121 ;  /* 0x000000796c6c7221 */ /* 0x000fe20000010000 */
[----:B------:R-:W-:Y:S02]  /*a8f0*/  MUFU.EX2 R145, R145 ;  /* 0x0000009100917308 */ /* 0x000fe40000000800 */
[----:B------:R-:W-:Y:S01]  /*a900*/  HMMA.16816.F32.BF16 R20, R36, R46, R20 ;  /* 0x0000002e2414723c */ /* 0x000fe20000041814 */
[----:B------:R-:W1:Y:S01]  /*a910*/  LDSM.16.MT88.4 R44, [R162+0x6800] ;  /* 0x00680000a22c783b */ /* 0x000e620000004200 */
[----:B------:R-:W-:-:S04]  /*a920*/  FADD.FTZ R119, R119, R108 ;  /* 0x0000006c77777221 */ /* 0x000fc80000010000 */
[----:B------:R-:W3:Y:S02]  /*a930*/  MUFU.EX2 R122, R122 ;  /* 0x0000007a007a7308 */ /* 0x000ee40000000800 */
[C---:B----4-:R-:W-:Y:S06]  /*a940*/  HMMA.16816.F32.BF16 R8, R36.reuse, R48, R8 ;  /* 0x000000302408723c */ /* 0x050fec0000041808 */
[----:B------:R-:W-:Y:S02]  /*a950*/  MUFU.EX2 R151, R151 ;  /* 0x0000009700977308 */ /* 0x000fe40000000800 */
[C---:B------:R-:W-:Y:S01]  /*a960*/  HMMA.16816.F32.BF16 R12, R36.reuse, R50, R12 ;  /* 0x00000032240c723c */ /* 0x040fe2000004180c */
[----:B------:R-:W4:Y:S05]  /*a970*/  LDSM.16.MT88.4 R48, [R166+0x7000] ;  /* 0x00700000a630783b */ /* 0x000f2a0000004200 */
[----:B------:R-:W5:Y:S02]  /*a980*/  MUFU.EX2 R126, R126 ;  /* 0x0000007e007e7308 */ /* 0x000f640000000800 */
[C---:B--2---:R-:W-:Y:S06]  /*a990*/  HMMA.16816.F32.BF16 R24, R36.reuse, R40, R24 ;  /* 0x000000282418723c */ /* 0x044fec0000041818 */
[----:B------:R-:W-:Y:S02]  /*a9a0*/  MUFU.EX2 R209, R209 ;  /* 0x000000d100d17308 */ /* 0x000fe40000000800 */
[C---:B------:R-:W-:Y:S01]  /*a9b0*/  HMMA.16816.F32.BF16 R28, R36.reuse, R42, R28 ;  /* 0x0000002a241c723c */ /* 0x040fe2000004181c */
[----:B------:R-:W2:Y:S05]  /*a9c0*/  LDSM.16.MT88.4 R40, [R163+0x7000] ;  /* 0x00700000a328783b */ /* 0x000eaa0000004200 */
[----:B------:R-:W2:Y:S02]  /*a9d0*/  MUFU.EX2 R134, R134 ;  /* 0x0000008600867308 */ /* 0x000ea40000000800 */
[C---:B-1----:R-:W-:Y:S06]  /*a9e0*/  HMMA.16816.F32.BF16 R32, R36.reuse, R44, R32 ;  /* 0x0000002c2420723c */ /* 0x042fec0000041820 */
[----:B------:R-:W-:Y:S02]  /*a9f0*/  MUFU.EX2 R205, R205 ;  /* 0x000000cd00cd7308 */ /* 0x000fe40000000800 */
        /* <DEDUP_REMOVED lines=8> */
[C---:B----4-:R-:W-:Y:S02]  /*aa80*/  HMMA.16816.F32.BF16 R8, R36.reuse, R48, R8 ;  /* 0x000000302408723c */ /* 0x050fe40000041808 */
[----:B------:R-:W3:Y:S06]  /*aa90*/  MUFU.EX2 R207, R207 ;  /* 0x000000cf00cf7308 */ /* 0x000eec0000000800 */
[C---:B------:R-:W-:Y:S01]  /*aaa0*/  HMMA.16816.F32.BF16 R12, R36.reuse, R50, R12 ;  /* 0x00000032240c723c */ /* 0x040fe2000004180c */
[----:B------:R-:W4:Y:S01]  /*aab0*/  LDSM.16.MT88.4 R48, [R164+0x7800] ;  /* 0x00780000a430783b */ /* 0x000f220000004200 */
[----:B------:R-:W-:Y:S06]  /*aac0*/  MUFU.EX2 R211, R211 ;  /* 0x000000d300d37308 */ /* 0x000fec0000000800 */
[C---:B--2---:R-:W-:Y:S02]  /*aad0*/  HMMA.16816.F32.BF16 R24, R36.reuse, R40, R24 ;  /* 0x000000282418723c */ /* 0x044fe40000041818 */
[----:B------:R-:W2:Y:S05]  /*aae0*/  MUFU.EX2 R136, R136 ;  /* 0x0000008800887308 */ /* 0x000eaa0000000800 */
[----:B------:R-:W-:Y:S01]  /*aaf0*/  F2FP.BF16.PACK_AB R40, R134, R209 ;  /* 0x000000d18628723e */ /* 0x000fe200000010ff */
[C---:B-1----:R-:W-:Y:S01]  /*ab00*/  HMMA.16816.F32.BF16 R16, R36.reuse, R44, R16 ;  /* 0x0000002c2410723c */ /* 0x042fe20000041810 */
[----:B---3--:R-:W-:Y:S01]  /*ab10*/  F2FP.BF16.PACK_AB R41, R207, R132 ;  /* 0x00000084cf29723e */ /* 0x008fe200000010ff */
[----:B------:R-:W-:Y:S06]  /*ab20*/  MUFU.EX2 R192, R192 ;  /* 0x000000c000c07308 */ /* 0x000fec0000000800 */
[C---:B------:R-:W-:Y:S01]  /*ab30*/  HMMA.16816.F32.BF16 R20, R36.reuse, R46, R20 ;  /* 0x0000002e2414723c */ /* 0x040fe20000041814 */
[----:B------:R-:W1:Y:S01]  /*ab40*/  LDSM.16.MT88.4 R44, [R162+0x7000] ;  /* 0x00700000a22c783b */ /* 0x000e620000004200 */
[----:B------:R-:W-:Y:S06]  /*ab50*/  MUFU.EX2 R193, R193 ;  /* 0x000000c100c17308 */ /* 0x000fec0000000800 */
[----:B------:R-:W-:Y:S07]  /*ab60*/  HMMA.16816.F32.BF16 R28, R36, R42, R28 ;  /* 0x0000002a241c723c */ /* 0x000fee000004181c */
[----:B------:R-:W-:-:S02]  /*ab70*/  F2FP.BF16.PACK_AB R42, R130, R205 ;  /* 0x000000cd822a723e */ /* 0x000fc400000010ff */
[----:B--2---:R-:W-:-:S07]  /*ab80*/  F2FP.BF16.PACK_AB R43, R136, R211 ;  /* 0x000000d3882b723e */ /* 0x004fce00000010ff */
[C---:B------:R-:W-:Y:S07]  /*ab90*/  HMMA.16816.F32.BF16 R8, R40.reuse, R56, R8 ;  /* 0x000000382808723c */ /* 0x040fee0000041808 */
[--C-:B------:R-:W-:Y:S01]  /*aba0*/  FFMA.FTZ R56, R149, c[0x0][0x23c], -R60.reuse ;  /* 0x00008f0095387a23 */ /* 0x100fe2000001083c */
[----:B------:R-:W-:Y:S01]  /*abb0*/  HMMA.16816.F32.BF16 R12, R40, R58, R12 ;  /* 0x0000003a280c723c */ /* 0x000fe2000004180c */
[----:B------:R-:W-:-:S04]  /*abc0*/  FFMA.FTZ R57, R197, c[0x0][0x23c], -R60 ;  /* 0x00008f00c5397a23 */ /* 0x000fc8000001083c */
[----:B------:R-:W-:Y:S02]  /*abd0*/  MUFU.EX2 R56, R56 ;  /* 0x0000003800387308 */ /* 0x000fe40000000800 */
[--C-:B------:R-:W-:Y:S01]  /*abe0*/  FFMA.FTZ R58, R153, c[0x0][0x23c], -R60.reuse ;  /* 0x00008f00993a7a23 */ /* 0x100fe2000001083c */
[----:B----4-:R-:W-:Y:S01]  /*abf0*/  HMMA.16816.F32.BF16 R16, R40, R48, R16 ;  /* 0x000000302810723c */ /* 0x010fe20000041810 */
        /* <DEDUP_REMOVED lines=50> */
[----:B------:R-:W-:Y:S02]  /*af20*/  MUFU.EX2 R40, R40 ;  /* 0x0000002800287308 */ /* 0x000fe40000000800 */
[----:B--2---:R-:W-:-:S06]  /*af30*/  F2FP.BF16.PACK_AB R4, R47, R46 ;  /* 0x0000002e2f04723e */ /* 0x004fcc00000010ff */
        /* <DEDUP_REMOVED lines=22> */
[----:B------:R-:W-:Y:S01]  /*b0a0*/  FFMA.FTZ R24, R113, c[0x0][0x23c], -R60 ;  /* 0x00008f0071187a23 */ /* 0x000fe2000001083c */
[C---:B------:R-:W-:Y:S01]  /*b0b0*/  HMMA.16816.F32.BF16 R76, R4.reuse, R78, R28 ;  /* 0x0000004e044c723c */ /* 0x040fe2000004181c */
[--C-:B------:R-:W-:Y:S02]  /*b0c0*/  FFMA.FTZ R27, R63, c[0x0][0x23c], -R104.reuse ;  /* 0x00008f003f1b7a23 */ /* 0x100fe40000010868 */
[--C-:B------:R-:W-:Y:S02]  /*b0d0*/  FFMA.FTZ R26, R65, c[0x0][0x23c], -R104.reuse ;  /* 0x00008f00411a7a23 */ /* 0x100fe40000010868 */
[----:B------:R-:W-:Y:S01]  /*b0e0*/  FFMA.FTZ R25, R64, c[0x0][0x23c], -R104 ;  /* 0x00008f0040197a23 */ /* 0x000fe20000010868 */
[----:B------:R-:W-:Y:S01]  /*b0f0*/  MUFU.EX2 R21, R21 ;  /* 0x0000001500157308 */ /* 0x000fe20000000800 */
[----:B------:R-:W-:Y:S01]  /*b100*/  FFMA.FTZ R29, R61, c[0x0][0x23c], -R60 ;  /* 0x00008f003d1d7a23 */ /* 0x000fe2000001083c */
[C---:B--2---:R-:W-:Y:S06]  /*b110*/  HMMA.16816.F32.BF16 R72, R4.reuse, R8, R72 ;  /* 0x000000080448723c */ /* 0x044fec0000041848 */
[----:B------:R-:W2:Y:S02]  /*b120*/  MUFU.EX2 R24, R24 ;  /* 0x0000001800187308 */ /* 0x000ea40000000800 */
[----:B------:R-:W-:Y:S01]  /*b130*/  HMMA.16816.F32.BF16 R68, R4, R10, R68 ;  /* 0x0000000a0444723c */ /* 0x000fe20000041844 */
[----:B------:R-:W4:Y:S05]  /*b140*/  LDSM.16.MT88.4 R8, [R163+0x9000] ;  /* 0x00900000a308783b */ /* 0x000f2a0000004200 */
[----:B------:R-:W-:Y:S01]  /*b150*/  MUFU.EX2 R22, R22 ;  /* 0x0000001600167308 */ /* 0x000fe20000000800 */
[----:B-1----:R-:W-:-:S02]  /*b160*/  F2FP.BF16.PACK_AB R4, R35, R34 ;  /* 0x000000222304723e */ /* 0x002fc400000010ff */
        /* <DEDUP_REMOVED lines=10> */
[----:B------:R-:W-:Y:S01]  /*b210*/  MUFU.EX2 R2, R55 ;  /* 0x0000003700027308 */ /* 0x000fe20000000800 */
[----:B------:R-:W-:-:S04]  /*b220*/  FADD.FTZ R125, R125, R12 ;  /* 0x0000000c7d7d7221 */ /* 0x000fc80000010000 */
[----:B------:R-:W-:Y:S01]  /*b230*/  FADD.FTZ R110, R110, R125 ;  /* 0x0000007d6e6e7221 */ /* 0x000fe20000010000 */
[----:B------:R-:W-:Y:S01]  /*b240*/  HMMA.16816.F32.BF16 R92, R4, R18, R92 ;  /* 0x00000012045c723c */ /* 0x000fe2000004185c */
[----:B------:R-:W2:Y:S01]  /*b250*/  LDSM.16.MT88.4 R16, [R162+0x9000] ;  /* 0x00900000a210783b */ /* 0x000ea20000004200 */
[----:B------:R-:W3:Y:S01]  /*b260*/  MUFU.EX2 R29, R29 ;  /* 0x0000001d001d7308 */ /* 0x000ee20000000800 */
[----:B------:R-:W-:-:S04]  /*b270*/  FADD.FTZ R127, R127, R110 ;  /* 0x0000006e7f7f7221 */ /* 0x000fc80000010000 */
[----:B------:R-:W-:Y:S01]  /*b280*/  FADD.FTZ R112, R112, R127 ;  /* 0x0000007f70707221 */ /* 0x000fe20000010000 */
[----:B------:R-:W-:Y:S01]  /*b290*/  HMMA.16816.F32.BF16 R84, R4, R14, R84 ;  /* 0x0000000e0454723c */ /* 0x000fe20000041854 */
[----:B------:R-:W4:Y:S02]  /*b2a0*/  LDSM.16.MT88.4 R12, [R166+0x9800] ;  /* 0x00980000a60c783b */ /* 0x000f240000004200 */
[----:B------:R-:W-:-:S04]  /*b2b0*/  FADD.FTZ R145, R145, R112 ;  /* 0x0000007091917221 */ /* 0x000fc80000010000 */
[----:B------:R-:W-:Y:S01]  /*b2c0*/  FADD.FTZ R122, R122, R145 ;  /* 0x000000917a7a7221 */ /* 0x000fe20000010000 */
[----:B------:R-:W-:Y:S03]  /*b2d0*/  HMMA.16816.F32.BF16 R80, R4, R8, R80 ;  /* 0x000000080450723c */ /* 0x000fe60000041850 */
[----:B------:R-:W-:-:S04]  /*b2e0*/  FADD.FTZ R151, R151, R122 ;  /* 0x0000007a97977221 */ /* 0x000fc80000010000 */
[----:B------:R-:W-:Y:S01]  /*b2f0*/  FADD.FTZ R8, R0, R119 ;  /* 0x0000007700087221 */ /* 0x000fe20000010000 */
[----:B------:R-:W-:Y:S01]  /*b300*/  HMMA.16816.F32.BF16 R76, R4, R10, R76 ;  /* 0x0000000a044c723c */ /* 0x000fe2000004184c */
[----:B------:R-:W5:Y:S01]  /*b310*/  MUFU.EX2 R0, R53 ;  /* 0x0000003500007308 */ /* 0x000f620000000800 */
[----:B------:R-:W-:Y:S02]  /*b320*/  FADD.FTZ R151, R126, R151 ;  /* 0x000000977e977221 */ /* 0x000fe40000010000 */
[----:B------:R-:W-:Y:S02]  /*b330*/  FADD.FTZ R147, R147, R8 ;  /* 0x0000000893937221 */ /* 0x000fe40000010000 */
[----:B------:R-:W4:Y:S01]  /*b340*/  LDSM.16.MT88.4 R8, [R164+0x9800] ;  /* 0x00980000a408783b */ /* 0x000f220000004200 */
[----:B------:R-:W-:Y:S02]  /*b350*/  FADD.FTZ R28, R132, R151 ;  /* 0x00000097841c7221 */ /* 0x000fe40000010000 */
        /* <DEDUP_REMOVED lines=11> */
[----:B------:R-:W2:Y:S01]  /*b410*/  LDSM.16.MT88.4 R16, [R163+0x9800] ;  /* 0x00980000a310783b */ /* 0x000ea20000004200 */
[----:B------:R-:W-:Y:S02]  /*b420*/  FADD.FTZ R59, R59, R58 ;  /* 0x0000003a3b3b7221 */ /* 0x000fe40000010000 */
[----:B------:R-:W-:Y:S02]  /*b430*/  FADD.FTZ R205, R205, R134 ;  /* 0x00000086cdcd7221 */ /* 0x000fe40000010000 */
[----:B------:R-:W-:Y:S01]  /*b440*/  FADD.FTZ R56, R56, R59 ;  /* 0x0000003b38387221 */ /* 0x000fe20000010000 */
[----:B-1----:R-:W-:Y:S01]  /*b450*/  F2FP.BF16.PACK_AB R4, R26, R27 ;  /* 0x0000001b1a04723e */ /* 0x002fe200000010ff */
[----:B------:R-:W-:Y:S01]  /*b460*/  FADD.FTZ R130, R130, R205 ;  /* 0x000000cd82827221 */ /* 0x000fe20000010000 */
[----:B---3--:R-:W-:Y:S01]  /*b470*/  F2FP.BF16.PACK_AB R5, R29, R2 ;  /* 0x000000021d05723e */ /* 0x008fe200000010ff */
        /* <DEDUP_REMOVED lines=42> */
.L_x_5886:
[----:B------:R-:W-:Y:S05]  /*b720*/  @!P2 BRA `(.L_x_5894) ;  /* 0x00003d600000a947 */ /* 0x000fea0003800000 */
[----:B------:R-:W-:Y:S01]  /*b730*/  IMAD.MOV.U32 R189, RZ, RZ, c[0x0][0x1a0] ;  /* 0x00006800ffbd7624 */ /* 0x000fe200078e00ff */
[----:B------:R-:W-:Y:S02]  /*b740*/  MOV R101, R0 ;  /* 0x0000000000657202 */ /* 0x000fe40000000f00 */
[----:B------:R-:W-:Y:S01]  /*b750*/  MOV R103, R2 ;  /* 0x0000000200677202 */ /* 0x000fe20000000f00 */
[----:B------:R-:W-:-:S05]  /*b760*/  IMAD.U32 R188, R189, -0x80, RZ ;  /* 0xffffff80bdbc7824 */ /* 0x000fca00078e00ff */
[----:B------:R-:W-:Y:S02]  /*b770*/  SHF.R.S32.HI R187, RZ, 0x1f, R188 ;  /* 0x0000001fffbb7819 */ /* 0x000fe400000114bc */
.L_x_5898:
        /* <DEDUP_REMOVED lines=65> */
.L_x_5895:
        /* <DEDUP_REMOVED lines=70> */
[----:B------:R5:W-:Y:S03]  /*bff0*/  @!P1 LDGSTS.E.BYPASS.LTC128B.128 [R179+0x8000], [R206.64] ;  /* 0x08000000ceb39fae */ /* 0x000be6000b901d46 */
[----:B------:R-:W-:Y:S02]  /*c000*/  @!P1 LEA.HI.X R195, R214, R195, R0, 0x1, P2 ;  /* 0x000000c3d6c39211 */ /* 0x000fe400010f0c00 */
[----:B------:R-:W-:Y:S03]  /*c010*/  ISETP.GT.AND P2, PT, R180, R175, PT ;  /* 0x000000afb400720c */ /* 0x000fe60003f44270 */
        /* <DEDUP_REMOVED lines=17> */
[----:B------:R-:W0:Y:S08]  /*c130*/  LDGDEPBAR ;  /* 0x00000000000079af */ /* 0x000e300000000000 */
[----:B------:R-:W1:Y:S08]  /*c140*/  LDSM.16.M88.4 R112, [R171+0x2800] ;  /* 0x00280000ab70783b */ /* 0x000e700000000200 */
[----:B------:R-:W1:Y:S08]  /*c150*/  LDSM.16.M88.4 R116, [R171+0x3000] ;  /* 0x00300000ab74783b */ /* 0x000e700000000200 */
[----:B------:R-:W1:Y:S08]  /*c160*/  LDSM.16.M88.4 R120, [R171+0x3800] ;  /* 0x00380000ab78783b */ /* 0x000e700000000200 */
[----:B------:R-:W1:Y:S08]  /*c170*/  LDSM.16.M88.4 R124, [R171+0x4000] ;  /* 0x00400000ab7c783b */ /* 0x000e700000000200 */
[----:B------:R-:W1:Y:S08]  /*c180*/  LDSM.16.M88.4 R128, [R171+0x4800] ;  /* 0x00480000ab80783b */ /* 0x000e700000000200 */
[----:B------:R-:W1:Y:S08]  /*c190*/  LDSM.16.M88.4 R132, [R171+0x5000] ;  /* 0x00500000ab84783b */ /* 0x000e700000000200 */
[----:B------:R-:W2:Y:S08]  /*c1a0*/  LDSM.16.M88.4 R136, [R171+0x5800] ;  /* 0x00580000ab88783b */ /* 0x000eb00000000200 */
[----:B------:R-:W-:Y:S08]  /*c1b0*/  LDSM.16.M88.4 R140, [R170] ;  /* 0x00000000aa8c783b */ /* 0x000ff00000000200 */
[----:B------:R-:W2:Y:S08]  /*c1c0*/  LDSM.16.M88.4 R144, [R165+0x2000] ;  /* 0x00200000a590783b */ /* 0x000eb00000000200 */
[----:B------:R-:W2:Y:S08]  /*c1d0*/  LDSM.16.M88.4 R148, [R165+0x2800] ;  /* 0x00280000a594783b */ /* 0x000eb00000000200 */
[----:B------:R-:W2:Y:S01]  /*c1e0*/  LDSM.16.M88.4 R152, [R165+0x3000] ;  /* 0x00300000a598783b */ /* 0x000ea20000000200 */
        /* <DEDUP_REMOVED lines=21> */
[C---:B------:R-:W-:Y:S08]  /*c340*/  HMMA.16816.F32.BF16 R4, R140.reuse, R144, R4 ;  /* 0x000000908c04723c */ /* 0x040ff00000041804 */
[C---:B------:R-:W-:Y:S08]  /*c350*/  HMMA.16816.F32.BF16 R8, R140.reuse, R146, R8 ;  /* 0x000000928c08723c */ /* 0x040ff00000041808 */
[C---:B------:R-:W-:Y:S08]  /*c360*/  HMMA.16816.F32.BF16 R12, R140.reuse, R148, R12 ;  /* 0x000000948c0c723c */ /* 0x040ff0000004180c */
        /* <DEDUP_REMOVED lines=8> */
[----:B------:R-:W-:Y:S07]  /*c3f0*/  LDSM.16.M88.4 R108, [R169] ;  /* 0x00000000a96c783b */ /* 0x000fee0000000200 */
[C---:B------:R-:W-:Y:S08]  /*c400*/  HMMA.16816.F32.BF16 R44, R140.reuse, R112, R44 ;  /* 0x000000708c2c723c */ /* 0x040ff0000004182c */
[C---:B------:R-:W-:Y:S01]  /*c410*/  HMMA.16816.F32.BF16 R48, R140.reuse, R114, R48 ;  /* 0x000000728c30723c */ /* 0x040fe20000041830 */
[----:B------:R-:W2:Y:S07]  /*c420*/  LDSM.16.M88.4 R112, [R168] ;  /* 0x00000000a870783b */ /* 0x000eae0000000200 */
[C---:B------:R-:W-:Y:S08]  /*c430*/  HMMA.16816.F32.BF16 R52, R140.reuse, R116, R52 ;  /* 0x000000748c34723c */ /* 0x040ff00000041834 */
[C---:B------:R-:W-:Y:S01]  /*c440*/  HMMA.16816.F32.BF16 R56, R140.reuse, R118, R56 ;  /* 0x000000768c38723c */ /* 0x040fe20000041838 */
[----:B------:R-:W3:Y:S07]  /*c450*/  LDSM.16.M88.4 R116, [R161] ;  /* 0x00000000a174783b */ /* 0x000eee0000000200 */
        /* <DEDUP_REMOVED lines=21> */
[C---:B-1----:R-:W-:Y:S08]  /*c5b0*/  HMMA.16816.F32.BF16 R52, R108.reuse, R104, R52 ;  /* 0x000000686c34723c */ /* 0x042ff00000041834 */
[C---:B------:R-:W-:Y:S01]  /*c5c0*/  HMMA.16816.F32.BF16 R56, R108.reuse, R106, R56 ;  /* 0x0000006a6c38723c */ /* 0x040fe20000041838 */
[----:B------:R-:W1:Y:S07]  /*c5d0*/  LDSM.16.M88.4 R104, [R100+0x800] ;  /* 0x000800006468783b */ /* 0x000e6e0000000200 */
[C---:B--2---:R-:W-:Y:S08]  /*c5e0*/  HMMA.16816.F32.BF16 R60, R108.reuse, R112, R60 ;  /* 0x000000706c3c723c */ /* 0x044ff0000004183c */
[----:B------:R-:W-:Y:S01]  /*c5f0*/  HMMA.16816.F32.BF16 R64, R108, R114, R64 ;  /* 0x000000726c40723c */ /* 0x000fe20000041840 */
[----:B------:R-:W2:Y:S07]  /*c600*/  LDSM.16.M88.4 R108, [R100+0x1000] ;  /* 0x00100000646c783b */ /* 0x000eae0000000200 */
[C---:B---3--:R-:W-:Y:S08]  /*c610*/  HMMA.16816.F32.BF16 R4, R116.reuse, R120, R4 ;  /* 0x000000787404723c */ /* 0x048ff00000041804 */
[C---:B------:R-:W-:Y:S08]  /*c620*/  HMMA.16816.F32.BF16 R8, R116.reuse, R122, R8 ;  /* 0x0000007a7408723c */ /* 0x040ff00000041808 */
[C---:B-1----:R-:W-:Y:S08]  /*c630*/  HMMA.16816.F32.BF16 R12, R116.reuse, R104, R12 ;  /* 0x00000068740c723c */ /* 0x042ff0000004180c */
[C---:B------:R-:W-:Y:S01]  /*c640*/  HMMA.16816.F32.BF16 R16, R116.reuse, R106, R16 ;  /* 0x0000006a7410723c */ /* 0x040fe20000041810 */
[----:B------:R-:W1:Y:S03]  /*c650*/  LDSM.16.M88.4 R104, [R100+0x1800] ;  /* 0x001800006468783b */ /* 0x000e660000000200 */
[----:B------:R-:W-:Y:S02]  /*c660*/  FMUL.FTZ R0, R6, c[0x0][0x2ec] ;  /* 0x0000bb0006007a20 */ /* 0x000fe40000410000 */
[----:B------:R-:W-:Y:S02]  /*c670*/  FMUL.FTZ R3, R7, c[0x0][0x2ec] ;  /* 0x0000bb0007037a20 */ /* 0x000fe40000410000 */
[----:B------:R3:W1:Y:S01]  /*c680*/  MUFU.TANH R114, R0 ;  /* 0x0000000000727308 */ /* 0x0006620000002400 */
[C---:B--2---:R-:W-:Y:S03]  /*c690*/  HMMA.16816.F32.BF16 R20, R116.reuse, R108, R20 ;  /* 0x0000006c7414723c */ /* 0x044fe60000041814 */
[----:B------:R-:W-:Y:S02]  /*c6a0*/  FMUL.FTZ R2, R5, c[0x0][0x2ec] ;  /* 0x0000bb0005027a20 */ /* 0x000fe40000410000 */
[----:B------:R-:W-:Y:S02]  /*c6b0*/  FMUL.FTZ R194, R4, c[0x0][0x2ec] ;  /* 0x0000bb0004c27a20 */ /* 0x000fe40000410000 */
        /* <DEDUP_REMOVED lines=10> */
[----:B---3--:R-:W-:Y:S02]  /*c760*/  FMUL.FTZ R0, R11, c[0x0][0x2ec] ;  /* 0x0000bb000b007a20 */ /* 0x008fe40000410000 */
[----:B------:R-:W-:Y:S02]  /*c770*/  FMUL.FTZ R247, R16, c[0x0][0x2ec] ;  /* 0x0000bb0010f77a20 */ /* 0x000fe40000410000 */
[----:B------:R-:W-:Y:S01]  /*c780*/  FMUL.FTZ R245, R17, c[0x0][0x2ec] ;  /* 0x0000bb0011f57a20 */ /* 0x000fe20000410000 */
[----:B------:R-:W3:Y:S01]  /*c790*/  MUFU.TANH R122, R0 ;  /* 0x00000000007a7308 */ /* 0x000ee20000002400 */
[----:B------:R-:W-:Y:S01]  /*c7a0*/  FMUL.FTZ R246, R18, c[0x0][0x2ec] ;  /* 0x0000bb0012f67a20 */ /* 0x000fe20000410000 */
[C---:B-1----:R-:W-:Y:S03]  /*c7b0*/  HMMA.16816.F32.BF16 R28, R116.reuse, R104, R28 ;  /* 0x00000068741c723c */ /* 0x042fe6000004181c */
[----:B------:R-:W-:Y:S02]  /*c7c0*/  FMUL.FTZ R244, R19, c[0x0][0x2ec] ;  /* 0x0000bb0013f47a20 */ /* 0x000fe40000410000 */
[----:B------:R-:W-:Y:S03]  /*c7d0*/  FMUL.FTZ R243, R20, c[0x0][0x2ec] ;  /* 0x0000bb0014f37a20 */ /* 0x000fe60000410000 */
[----:B------:R1:W1:Y:S01]  /*c7e0*/  MUFU.TANH R155, R194 ;  /* 0x000000c2009b7308 */ /* 0x0002620000002400 */
[C---:B------:R-:W-:Y:S01]  /*c7f0*/  HMMA.16816.F32.BF16 R32, R116.reuse, R106, R32 ;  /* 0x0000006a7420723c */ /* 0x040fe20000041820 */
[----:B------:R-:W3:Y:S02]  /*c800*/  LDSM.16.M88.4 R104, [R100+0x2800] ;  /* 0x002800006468783b */ /* 0x000ee40000000200 */
[----:B------:R-:W-:Y:S02]  /*c810*/  FMUL.FTZ R241, R21, c[0x0][0x2ec] ;  /* 0x0000bb0015f17a20 */ /* 0x000fe40000410000 */
[----:B------:R-:W-:Y:S02]  /*c820*/  FMUL.FTZ R242, R22, c[0x0][0x2ec] ;  /* 0x0000bb0016f27a20 */ /* 0x000fe40000410000 */
[----:B------:R-:W-:Y:S02]  /*c830*/  FMUL.FTZ R240, R23, c[0x0][0x2ec] ;  /* 0x0000bb0017f07a20 */ /* 0x000fe40000410000 */
[----:B------:R4:W3:Y:S01]  /*c840*/  MUFU.TANH R113, R195 ;  /* 0x000000c300717308 */ /* 0x0008e20000002400 */
[C---:B--2---:R-:W-:Y:S03]  /*c850*/  HMMA.16816.F32.BF16 R36, R116.reuse, R108, R36 ;  /* 0x0000006c7424723c */ /* 0x044fe60000041824 */
[----:B------:R-:W-:Y:S02]  /*c860*/  FMUL.FTZ R237, R24, c[0x0][0x2ec] ;  /* 0x0000bb0018ed7a20 */ /* 0x000fe40000410000 */
[----:B------:R-:W-:Y:S02]  /*c870*/  FMUL.FTZ R239, R25, c[0x0][0x2ec] ;  /* 0x0000bb0019ef7a20 */ /* 0x000fe40000410000 */
[----:B------:R-:W-:Y:S01]  /*c880*/  FMUL.FTZ R238, R26, c[0x0][0x2ec] ;  /* 0x0000bb001aee7a20 */ /* 0x000fe20000410000 */
[C---:B------:R-:W-:Y:S01]  /*c890*/  HMMA.16816.F32.BF16 R40, R116.reuse, R110, R40 ;  /* 0x0000006e7428723c */ /* 0x040fe20000041828 */
[----:B------:R-:W2:Y:S01]  /*c8a0*/  MUFU.TANH R252, R252 ;  /* 0x000000fc00fc7308 */ /* 0x000ea20000002400 */
[----:B------:R-:W2:Y:S02]  /*c8b0*/  LDSM.16.M88.4 R108, [R100+0x3000] ;  /* 0x00300000646c783b */ /* 0x000ea40000000200 */
[----:B------:R-:W-:Y:S01]  /*c8c0*/  FMUL.FTZ R236, R27, c[0x0][0x2ec] ;  /* 0x0000bb001bec7a20 */ /* 0x000fe20000410000 */
[----:B-1----:R-:W-:Y:S01]  /*c8d0*/  MOV R194, R196 ;  /* 0x000000c400c27202 */ /* 0x002fe20000000f00 */
[----:B------:R-:W-:Y:S02]  /*c8e0*/  FMUL.FTZ R235, R28, c[0x0][0x2ec] ;  /* 0x0000bb001ceb7a20 */ /* 0x000fe40000410000 */
[----:B------:R-:W-:Y:S03]  /*c8f0*/  FMUL.FTZ R233, R29, c[0x0][0x2ec] ;  /* 0x0000bb001de97a20 */ /* 0x000fe60000410000 */
[----:B------:R-:W1:Y:S01]  /*c900*/  MUFU.TANH R251, R251 ;  /* 0x000000fb00fb7308 */ /* 0x000e620000002400 */
[----:B------:R-:W-:Y:S02]  /*c910*/  FMUL.FTZ R234, R30, c[0x0][0x2ec] ;  /* 0x0000bb001eea7a20 */ /* 0x000fe40000410000 */
[----:B------:R-:W-:Y:S01]  /*c920*/  FMUL.FTZ R232, R31, c[0x0][0x2ec] ;  /* 0x0000bb001fe87a20 */ /* 0x000fe20000410000 */
[----:B----4-:R-:W-:Y:S01]  /*c930*/  MOV R195, R197 ;  /* 0x000000c500c37202 */ /* 0x010fe20000000f00 */
[----:B------:R-:W-:Y:S02]  /*c940*/  FMUL.FTZ R229, R32, c[0x0][0x2ec] ;  /* 0x0000bb0020e57a20 */ /* 0x000fe40000410000 */
[----:B------:R-:W-:Y:S02]  /*c950*/  FMUL.FTZ R231, R33, c[0x0][0x2ec] ;  /* 0x0000bb0021e77a20 */ /* 0x000fe40000410000 */
[----:B------:R-:W-:Y:S01]  /*c960*/  FMUL.FTZ R230, R34, c[0x0][0x2ec] ;  /* 0x0000bb0022e67a20 */ /* 0x000fe20000410000 */
[----:B------:R-:W4:Y:S01]  /*c970*/  MUFU.TANH R249, R249 ;  /* 0x000000f900f97308 */ /* 0x000f220000002400 */
[----:B------:R-:W-:Y:S01]  /*c980*/  FMUL.FTZ R228, R35, c[0x0][0x2ec] ;  /* 0x0000bb0023e47a20 */ /* 0x000fe20000410000 */
[C---:B---3--:R-:W-:Y:S03]  /*c990*/  HMMA.16816.F32.BF16 R44, R116.reuse, R104, R44 ;  /* 0x00000068742c723c */ /* 0x048fe6000004182c */
[----:B------:R-:W-:Y:S02]  /*c9a0*/  FMUL.FTZ R227, R36, c[0x0][0x2ec] ;  /* 0x0000bb0024e37a20 */ /* 0x000fe40000410000 */
[----:B------:R-:W-:Y:S02]  /*c9b0*/  FMUL.FTZ R225, R37, c[0x0][0x2ec] ;  /* 0x0000bb0025e17a20 */ /* 0x000fe40000410000 */
[----:B------:R-:W-:Y:S01]  /*c9c0*/  FMUL.FTZ R226, R38, c[0x0][0x2ec] ;  /* 0x0000bb0026e27a20 */ /* 0x000fe20000410000 */
[----:B------:R-:W3:Y:S01]  /*c9d0*/  MUFU.TANH R250, R250 ;  /* 0x000000fa00fa7308 */ /* 0x000ee20000002400 */
        /* <DEDUP_REMOVED lines=12> */
[----:B------:R-:W-:Y:S02]  /*caa0*/  FMUL.FTZ R220, R43, c[0x0][0x2ec] ;  /* 0x0000bb002bdc7a20 */ /* 0x000fe40000410000 */
[----:B------:R-:W-:Y:S02]  /*cab0*/  FMUL.FTZ R219, R44, c[0x0][0x2ec] ;  /* 0x0000bb002cdb7a20 */ /* 0x000fe40000410000 */
[----:B------:R-:W-:Y:S02]  /*cac0*/  FMUL.FTZ R217, R45, c[0x0][0x2ec] ;  /* 0x0000bb002dd97a20 */ /* 0x000fe40000410000 */
[----:B------:R-:W2:Y:S03]  /*cad0*/  MUFU.TANH R245, R245 ;  /* 0x000000f500f57308 */ /* 0x000ea60000002400 */
        /* <DEDUP_REMOVED lines=14> */
[----:B-----5:R-:W-:Y:S02]  /*cbc0*/  FMUL.FTZ R207, R56, c[0x0][0x2ec] ;  /* 0x0000bb0038cf7a20 */ /* 0x020fe40000410000 */
        /* <DEDUP_REMOVED lines=66> */
[----:B-1----:R-:W-:Y:S04]  /*cff0*/  IABS R0, c[0x0][0x2d0] ;  /* 0x0000b40000007a13 */ /* 0x002fe80000000000 */
        /* <DEDUP_REMOVED lines=58> */
.L_x_5897:
[----:B------:R2:W-:Y:S01]  /*d3a0*/  @P1 STS.128 [R179+0x2000], RZ ;  /* 0x002000ffb3001388 */ /* 0x0005e20000000c00 */
[-C--:B------:R-:W-:Y:S01]  /*d3b0*/  @!P1 IADD3 R11, P3, R177, R6.reuse, RZ ;  /* 0x00000006b10b9210 */ /* 0x080fe20007f7e0ff */
[----:B-1----:R-:W-:Y:S01]  /*d3c0*/  @!P1 IMAD.MOV.U32 R0, RZ, RZ, c[0x0][0x19c] ;  /* 0x00006700ff009624 */ /* 0x002fe200078e00ff */
[-C--:B------:R-:W-:Y:S01]  /*d3d0*/  @!P1 LEA R9, P2, R5, R6.reuse, 0x5 ;  /* 0x0000000605099211 */ /* 0x080fe200078428ff */
[----:B------:R-:W-:Y:S01]  /*d3e0*/  @!P1 IMAD.MOV.U32 R4, RZ, RZ, c[0x0][0x19c] ;  /* 0x00006700ff049624 */ /* 0x000fe200078e00ff */
[----:B------:R-:W-:Y:S01]  /*d3f0*/  @!P1 MOV R20, R6 ;  /* 0x0000000600149202 */ /* 0x000fe20000000f00 */
[--C-:B------:R-:W-:Y:S01]  /*d400*/  @!P1 IMAD.X R2, R176, 0x1, R7.reuse, P3 ;  /* 0x00000001b0029824 */ /* 0x100fe200018e0607 */
[-C--:B------:R-:W-:Y:S01]  /*d410*/  @!P1 LEA R16, P3, R11, R190.reuse, 0x1 ;  /* 0x000000be0b109211 */ /* 0x080fe200078608ff */
[C---:B------:R-:W-:Y:S01]  /*d420*/  @!P1 IMAD.WIDE.U32 R12, R5.reuse, 0x30, R6 ;  /* 0x00000030050c9825 */ /* 0x040fe200078e0006 */
[----:B------:R-:W-:Y:S02]  /*d430*/  @!P1 LEA.HI.X R0, R5, R7, R0, 0x5, P2 ;  /* 0x0000000705009211 */ /* 0x000fe400010f2c00 */
[-C--:B------:R-:W-:Y:S01]  /*d440*/  @!P1 LEA.HI.X R17, R11, R191.reuse, R2, 0x1, P3 ;  /* 0x000000bf0b119211 */ /* 0x080fe200018f0c02 */
[----:B------:R-:W-:Y:S01]  /*d450*/  @!P1 IMAD.MOV.U32 R2, RZ, RZ, c[0x0][0x19c] ;  /* 0x00006700ff029624 */ /* 0x000fe200078e00ff */
[-C--:B------:R-:W-:Y:S01]  /*d460*/  LEA R18, P3, R6, R190.reuse, 0x1 ;  /* 0x000000be06127211 */ /* 0x080fe200078608ff */
[--C-:B------:R-:W-:Y:S01]  /*d470*/  @!P1 IMAD.MOV.U32 R21, RZ, RZ, R7.reuse ;  /* 0x000000ffff159224 */ /* 0x100fe200078e0007 */
[----:B------:R-:W-:Y:S01]  /*d480*/  @!P1 LEA R14, P2, R9, R190, 0x1 ;  /* 0x000000be090e9211 */ /* 0x000fe200078408ff */
[----:B------:R-:W-:Y:S01]  /*d490*/  @!P1 IMAD R4, R4, 0x30, RZ ;  /* 0x0000003004049824 */ /* 0x000fe200078e02ff */
        /* <DEDUP_REMOVED lines=19> */
[----:B------:R-:W-:Y:S01]  /*d5d0*/  @!P1 IMAD.MOV.U32 R4, RZ, RZ, c[0x0][0x19c] ;  /* 0x00006700ff049624 */ /* 0x000fe200078e00ff */
[----:B------:R2:W-:Y:S01]  /*d5e0*/  @P1 STS.128 [R179+0x3000], RZ ;  /* 0x003000ffb3001388 */ /* 0x0005e20000000c00 */
[----:B------:R-:W-:Y:S01]  /*d5f0*/  @!P1 IMAD R0, R0, 0x50, RZ ;  /* 0x0000005000009824 */ /* 0x000fe200078e02ff */
[-C--:B------:R-:W-:Y:S01]  /*d600*/  @!P1 LEA R12, P2, R20, R190.reuse, 0x1 ;  /* 0x000000be140c9211 */ /* 0x080fe200078408ff */
[--C-:B------:R-:W-:Y:S01]  /*d610*/  @!P1 IMAD.MOV.U32 R11, RZ, RZ, R7.reuse ;  /* 0x000000ffff0b9224 */ /* 0x100fe200078e0007 */
[----:B------:R-:W-:Y:S01]  /*d620*/  @!PT LDS RZ, [RZ] ;  /* 0x00000000fffff984 */ /* 0x000fe20000000800 */
[----:B------:R-:W-:Y:S01]  /*d630*/  @!PT LDS RZ, [RZ] ;  /* 0x00000000fffff984 */ /* 0x000fe20000000800 */
[----:B------:R-:W-:Y:S01]  /*d640*/  @!PT LDS RZ, [RZ] ;  /* 0x00000000fffff984 */ /* 0x000fe20000000800 */
[----:B------:R2:W-:Y:S01]  /*d650*/  @!P1 LDGSTS.E.BYPASS.LTC128B.128 [R179+0x3000], [R14.64] ;  /* 0x030000000eb39fae */ /* 0x0005e2000b901d46 */
[C---:B------:R-:W-:Y:S03]  /*d660*/  @!P1 IMAD.WIDE.U32 R6, R5.reuse, 0x70, R6 ;  /* 0x0000007005069825 */ /* 0x040fe600078e0006 */
[----:B------:R2:W-:Y:S01]  /*d670*/  @P1 STS.128 [R179+0x3800], RZ ;  /* 0x003800ffb3001388 */ /* 0x0005e20000000c00 */
[----:B------:R-:W-:Y:S01]  /*d680*/  @!P1 IMAD.WIDE.U32 R10, R5, 0x60, R10 ;  /* 0x00000060050a9825 */ /* 0x000fe200078e000a */
[----:B------:R-:W-:Y:S02]  /*d690*/  @!P1 IADD3 R5, R0, R21, RZ ;  /* 0x0000001500059210 */ /* 0x000fe40007ffe0ff */
[----:B------:R-:W-:Y:S01]  /*d6a0*/  @!PT LDS RZ, [RZ] ;  /* 0x00000000fffff984 */ /* 0x000fe20000000800 */
[----:B------:R-:W-:Y:S01]  /*d6b0*/  @!PT LDS RZ, [RZ] ;  /* 0x00000000fffff984 */ /* 0x000fe20000000800 */
[----:B------:R-:W-:Y:S01]  /*d6c0*/  @!PT LDS RZ, [RZ] ;  /* 0x00000000fffff984 */ /* 0x000fe20000000800 */
[----:B------:R2:W-:Y:S01]  /*d6d0*/  @!P1 LDGSTS.E.BYPASS.LTC128B.128 [R179+0x3800], [R22.64] ;  /* 0x0380000016b39fae */ /* 0x0005e2000b901d46 */
[----:B------:R-:W-:Y:S01]  /*d6e0*/  @!P1 IMAD.MOV.U32 R0, RZ, RZ, c[0x0][0x19c] ;  /* 0x00006700ff009624 */ /* 0x000fe200078e00ff */
[-C--:B------:R-:W-:Y:S01]  /*d6f0*/  @!P1 LEA.HI.X R13, R20, R191.reuse, R5, 0x1, P2 ;  /* 0x000000bf140d9211 */ /* 0x080fe200010f0c05 */
[----:B------:R-:W-:Y:S01]  /*d700*/  @!P1 IMAD R5, R4, 0x60, RZ ;  /* 0x0000006004059824 */ /* 0x000fe200078e02ff */
[----:B------:R2:W-:Y:S01]  /*d710*/  @P1 STS.128 [R179+0x4000], RZ ;  /* 0x004000ffb3001388 */ /* 0x0005e20000000c00 */
[-C--:B------:R-:W-:Y:S01]  /*d720*/  @!P1 LEA R20, P4, R8, R190.reuse, 0x1 ;  /* 0x000000be08149211 */ /* 0x080fe200078808ff */
[----:B------:R-:W-:Y:S01]  /*d730*/  @!P1 IMAD R9, R0, 0x70, RZ ;  /* 0x0000007000099824 */ /* 0x000fe200078e02ff */
[-C--:B------:R-:W-:Y:S01]  /*d740*/  @!P1 LEA R4, P3, R10, R190.reuse, 0x1 ;  /* 0x000000be0a049211 */ /* 0x080fe200078608ff */
[----:B------:R-:W-:Y:S01]  /*d750*/  @!P1 IMAD.IADD R5, R5, 0x1, R11 ;  /* 0x0000000105059824 */ /* 0x000fe200078e020b */
[-C--:B------:R-:W-:Y:S02]  /*d760*/  @!P1 LEA.HI.X R21, R8, R191.reuse, R2, 0x1, P4 ;  /* 0x000000bf08159211 */ /* 0x080fe400020f0c02 */
[----:B------:R-:W-:Y:S01]  /*d770*/  @!P1 LEA R24, P2, R6, R190, 0x1 ;  /* 0x000000be06189211 */ /* 0x000fe200078408ff */
[----:B------:R-:W-:Y:S01]  /*d780*/  IMAD.MOV.U32 R190, RZ, RZ, R18 ;  /* 0x000000ffffbe7224 */ /* 0x000fe200078e0012 */
[----:B------:R-:W-:Y:S01]  /*d790*/  @!P1 LEA.HI.X R5, R10, R191, R5, 0x1, P3 ;  /* 0x000000bf0a059211 */ /* 0x000fe200018f0c05 */
[----:B------:R-:W-:Y:S01]  /*d7a0*/  @!PT LDS RZ, [RZ] ;  /* 0x00000000fffff984 */ /* 0x000fe20000000800 */
[----:B------:R-:W-:Y:S01]  /*d7b0*/  @!PT LDS RZ, [RZ] ;  /* 0x00000000fffff984 */ /* 0x000fe20000000800 */
[----:B------:R-:W-:Y:S01]  /*d7c0*/  @!PT LDS RZ, [RZ] ;  /* 0x00000000fffff984 */ /* 0x000fe20000000800 */
[----:B------:R2:W-:Y:S01]  /*d7d0*/  @!P1 LDGSTS.E.BYPASS.LTC128B.128 [R179+0x4000], [R20.64] ;  /* 0x0400000014b39fae */ /* 0x0005e2000b901d46 */
[----:B------:R-:W-:Y:S03]  /*d7e0*/  @!P1 IADD3 R9, R9, R7, RZ ;  /* 0x0000000709099210 */ /* 0x000fe60007ffe0ff */
        /* <DEDUP_REMOVED lines=18> */
.L_x_5896:
        /* <DEDUP_REMOVED lines=91> */
[----:B------:R-:W-:Y:S01]  /*dec0*/  ISETP.GT.AND P1, PT, R180, R175, PT ;  /* 0x000000afb400720c */ /* 0x000fe20003f24270 */
        /* <DEDUP_REMOVED lines=9> */
[----:B------:R-:W-:Y:S01]  /*df60*/  FFMA.FTZ R101, R154, c[0x0][0x23c], -R39 ;  /* 0x00008f009a657a23 */ /* 0x000fe20000010827 */
        /* <DEDUP_REMOVED lines=12> */
[----:B------:R-:W-:Y:S01]  /*e030*/  MUFU.EX2 R108, R108 ;  /* 0x0000006c006c7308 */ /* 0x000fe20000000800 */
[C---:B------:R-:W-:Y:S02]  /*e040*/  FMUL.FTZ R19, R38.reuse, R87 ;  /* 0x0000005726137220 */ /* 0x040fe40000410000 */
[C---:B------:R-:W-:Y:S02]  /*e050*/  FMUL.FTZ R6, R38.reuse, R98 ;  /* 0x0000006226067220 */ /* 0x040fe40000410000 */
[C---:B------:R-:W-:Y:S02]  /*e060*/  FMUL.FTZ R7, R38.reuse, R99 ;  /* 0x0000006326077220 */ /* 0x040fe40000410000 */
[C---:B------:R-:W-:Y:S02]  /*e070*/  FMUL.FTZ R18, R38.reuse, R86 ;  /* 0x0000005626127220 */ /* 0x040fe40000410000 */
[C---:B------:R-:W-:Y:S01]  /*e080*/  FMUL.FTZ R24, R37.reuse, R76 ;  /* 0x0000004c25187220 */ /* 0x040fe20000410000 */
[----:B------:R-:W2:Y:S01]  /*e090*/  MUFU.EX2 R101, R101 ;  /* 0x0000006500657308 */ /* 0x000ea20000000800 */
[----:B------:R-:W-:Y:S02]  /*e0a0*/  FMUL.FTZ R27, R38, R79 ;  /* 0x0000004f261b7220 */ /* 0x000fe40000410000 */
[C---:B---3--:R-:W-:Y:S01]  /*e0b0*/  FFMA.FTZ R79, R37.reuse, R192, R57 ;  /* 0x000000c0254f7223 */ /* 0x048fe20000010039 */
[----:B-1----:R-:W-:Y:S01]  /*e0c0*/  F2FP.BF16.PACK_AB R40, R106, R57 ;  /* 0x000000396a28723e */ /* 0x002fe200000010ff */
[C---:B------:R-:W-:Y:S01]  /*e0d0*/  FMUL.FTZ R32, R37.reuse, R68 ;  /* 0x0000004425207220 */ /* 0x040fe20000410000 */
[----:B------:R-:W-:Y:S01]  /*e0e0*/  LDSM.16.MT88.4 R56, [R163+0x8000] ;  /* 0x00800000a338783b */ /* 0x000fe20000004200 */
[C---:B------:R-:W-:Y:S02]  /*e0f0*/  FMUL.FTZ R33, R37.reuse, R69 ;  /* 0x0000004525217220 */ /* 0x040fe40000410000 */
[C---:B------:R-:W-:Y:S01]  /*e100*/  FMUL.FTZ R34, R38.reuse, R70 ;  /* 0x0000004626227220 */ /* 0x040fe20000410000 */
[----:B------:R-:W1:Y:S01]  /*e110*/  MUFU.EX2 R105, R105 ;  /* 0x0000006900697308 */ /* 0x000e620000000800 */
[----:B------:R-:W-:Y:S02]  /*e120*/  FMUL.FTZ R35, R38, R71 ;  /* 0x0000004726237220 */ /* 0x000fe40000410000 */
[C---:B------:R-:W-:Y:S02]  /*e130*/  FMUL.FTZ R16, R37.reuse, R84 ;  /* 0x0000005425107220 */ /* 0x040fe40000410000 */
[----:B------:R-:W-:Y:S02]  /*e140*/  FMUL.FTZ R25, R37, R77 ;  /* 0x0000004d25197220 */ /* 0x000fe40000410000 */
[----:B------:R-:W-:Y:S02]  /*e150*/  FFMA.FTZ R77, R236, c[0x0][0x23c], -R39 ;  /* 0x00008f00ec4d7a23 */ /* 0x000fe40000010827 */
[C---:B------:R-:W-:Y:S01]  /*e160*/  FMUL.FTZ R26, R38.reuse, R78 ;  /* 0x0000004e261a7220 */ /* 0x040fe20000410000 */
[----:B------:R-:W3:Y:S01]  /*e170*/  MUFU.EX2 R64, R64 ;  /* 0x0000004000407308 */ /* 0x000ee20000000800 */
[--C-:B------:R-:W-:Y:S02]  /*e180*/  FFMA.FTZ R78, R235, c[0x0][0x23c], -R66.reuse ;  /* 0x00008f00eb4e7a23 */ /* 0x100fe40000010842 */
[----:B------:R-:W-:Y:S01]  /*e190*/  FFMA.FTZ R84, R247, c[0x0][0x23c], -R66 ;  /* 0x00008f00f7547a23 */ /* 0x000fe20000010842 */
[C---:B--2---:R-:W-:Y:S01]  /*e1a0*/  F2FP.BF16.PACK_AB R41, R101.reuse, R108 ;  /* 0x0000006c6529723e */ /* 0x044fe200000010ff */
[----:B------:R-:W-:Y:S02]  /*e1b0*/  FFMA.FTZ R108, R38, R193, R108 ;  /* 0x000000c1266c7223 */ /* 0x000fe4000001006c */
[----:B------:R-:W-:Y:S02]  /*e1c0*/  FADD.FTZ R106, R106, R79 ;  /* 0x0000004f6a6a7221 */ /* 0x000fe40000010000 */
[----:B------:R-:W-:Y:S01]  /*e1d0*/  FADD.FTZ R101, R101, R108 ;  /* 0x0000006c65657221 */ /* 0x000fe20000010000 */
[----:B------:R-:W2:Y:S01]  /*e1e0*/  MUFU.EX2 R104, R104 ;  /* 0x0000006800687308 */ /* 0x000ea20000000800 */
[--C-:B------:R-:W-:Y:S02]  /*e1f0*/  FFMA.FTZ R65, R251, c[0x0][0x23c], -R66.reuse ;  /* 0x00008f00fb417a23 */ /* 0x100fe40000010842 */
[----:B------:R-:W-:Y:S02]  /*e200*/  FFMA.FTZ R60, R249, c[0x0][0x23c], -R66 ;  /* 0x00008f00f93c7a23 */ /* 0x000fe40000010842 */
[----:B-1----:R-:W-:Y:S02]  /*e210*/  FADD.FTZ R79, R105, R106 ;  /* 0x0000006a694f7221 */ /* 0x002fe40000010000 */
[--C-:B------:R-:W-:Y:S02]  /*e220*/  FFMA.FTZ R61, R248, c[0x0][0x23c], -R39.reuse ;  /* 0x00008f00f83d7a23 */ /* 0x100fe40000010827 */
[--C-:B------:R-:W-:Y:S01]  /*e230*/  FFMA.FTZ R71, R241, c[0x0][0x23c], -R66.reuse ;  /* 0x00008f00f1477a23 */ /* 0x100fe20000010842 */
[----:B------:R-:W1:Y:S01]  /*e240*/  MUFU.EX2 R63, R63 ;  /* 0x0000003f003f7308 */ /* 0x000e620000000800 */
[----:B------:R-:W-:Y:S02]  /*e250*/  FFMA.FTZ R69, R242, c[0x0][0x23c], -R39 ;  /* 0x00008f00f2457a23 */ /* 0x000fe40000010827 */
[--C-:B------:R-:W-:Y:S01]  /*e260*/  FFMA.FTZ R70, R239, c[0x0][0x23c], -R66.reuse ;  /* 0x00008f00ef467a23 */ /* 0x100fe20000010842 */
[C---:B---3--:R-:W-:Y:S01]  /*e270*/  F2FP.BF16.PACK_AB R42, R64.reuse, R105 ;  /* 0x00000069402a723e */ /* 0x048fe200000010ff */
[----:B------:R-:W-:Y:S02]  /*e280*/  FADD.FTZ R64, R64, R79 ;  /* 0x0000004f40407221 */ /* 0x000fe40000010000 */
[--C-:B------:R-:W-:Y:S02]  /*e290*/  FFMA.FTZ R243, R243, c[0x0][0x23c], -R66.reuse ;  /* 0x00008f00f3f37a23 */ /* 0x100fe40000010842 */
[--C-:B------:R-:W-:Y:S01]  /*e2a0*/  FFMA.FTZ R107, R225, c[0x0][0x23c], -R66.reuse ;  /* 0x00008f00e16b7a23 */ /* 0x100fe20000010842 */
[----:B------:R-:W-:Y:S01]  /*e2b0*/  MUFU.EX2 R65, R65 ;  /* 0x0000004100417308 */ /* 0x000fe20000000800 */
[--C-:B------:R-:W-:Y:S02]  /*e2c0*/  FFMA.FTZ R109, R226, c[0x0][0x23c], -R39.reuse ;  /* 0x00008f00e26d7a23 */ /* 0x100fe40000010827 */
[----:B------:R-:W-:Y:S02]  /*e2d0*/  FFMA.FTZ R110, R224, c[0x0][0x23c], -R39 ;  /* 0x00008f00e06e7a23 */ /* 0x000fe40000010827 */
[----:B--2---:R-:W-:Y:S02]  /*e2e0*/  FADD.FTZ R86, R104, R101 ;  /* 0x0000006568567221 */ /* 0x004fe40000010000 */
[--C-:B------:R-:W-:Y:S02]  /*e2f0*/  FFMA.FTZ R111, R223, c[0x0][0x23c], -R66.reuse ;  /* 0x00008f00df6f7a23 */ /* 0x100fe40000010842 */
[----:B------:R-:W-:Y:S01]  /*e300*/  FFMA.FTZ R112, R221, c[0x0][0x23c], -R66 ;  /* 0x00008f00dd707a23 */ /* 0x000fe20000010842 */
        /* <DEDUP_REMOVED lines=12> */
[----:B------:R-:W-:Y:S03]  /*e3d0*/  MUFU.EX2 R61, R61 ;  /* 0x0000003d003d7308 */ /* 0x000fe60000000800 */
        /* <DEDUP_REMOVED lines=30> */
[----:B------:R-:W1:Y:S03]  /*e5c0*/  MUFU.EX2 R73, R244 ;  /* 0x000000f400497308 */ /* 0x000e660000000800 */
[----:B------:R-:W-:Y:S02]  /*e5d0*/  FMUL.FTZ R31, R38, R75 ;  /* 0x0000004b261f7220 */ /* 0x000fe40000410000 */
[--C-:B------:R-:W-:Y:S02]  /*e5e0*/  FFMA.FTZ R74, R238, c[0x0][0x23c], -R39.reuse ;  /* 0x00008f00ee4a7a23 */ /* 0x100fe40000010827 */
        /* <DEDUP_REMOVED lines=8> */
[----:B------:R-:W2:Y:S02]  /*e670*/  LDSM.16.MT88.4 R44, [R163+0x6800] ;  /* 0x00680000a32c783b */ /* 0x000ea40000004200 */
[----:B------:R-:W-:Y:S01]  /*e680*/  MUFU.EX2 R72, R72 ;  /* 0x0000004800487308 */ /* 0x000fe20000000800 */
[--C-:B------:R-:W-:Y:S02]  /*e690*/  FFMA.FTZ R122, R211, c[0x0][0x23c], -R66.reuse ;  /* 0x00008f00d37a7a23 */ /* 0x100fe40000010842 */
[----:B------:R-:W-:Y:S01]  /*e6a0*/  FFMA.FTZ R123, R210, c[0x0][0x23c], -R39 ;  /* 0x00008f00d27b7a23 */ /* 0x000fe20000010827 */
[----:B-1----:R-:W-:Y:S01]  /*e6b0*/  F2FP.BF16.PACK_AB R43, R73, R76 ;  /* 0x0000004c492b723e */ /* 0x002fe200000010ff */
[----:B------:R-:W-:Y:S01]  /*e6c0*/  FFMA.FTZ R101, R207, c[0x0][0x23c], -R66 ;  /* 0x00008f00cf657a23 */ /* 0x000fe20000010842 */
[----:B------:R-:W-:Y:S03]  /*e6d0*/  F2FP.BF16.PACK_AB R40, R60, R65 ;  /* 0x000000413c28723e */ /* 0x000fe600000010ff */
[----:B------:R-:W-:Y:S01]  /*e6e0*/  F2FP.BF16.PACK_AB R41, R61, R62 ;  /* 0x0000003e3d29723e */ /* 0x000fe200000010ff */
[----:B------:R-:W-:Y:S01]  /*e6f0*/  MUFU.EX2 R77, R77 ;  /* 0x0000004d004d7308 */ /* 0x000fe20000000800 */
[----:B------:R-:W-:Y:S01]  /*e700*/  F2FP.BF16.PACK_AB R42, R67, R84 ;  /* 0x00000054432a723e */ /* 0x000fe200000010ff */
[----:B------:R-:W-:Y:S02]  /*e710*/  FADD.FTZ R62, R62, R79 ;  /* 0x0000004f3e3e7221 */ /* 0x000fe40000010000 */
[----:B------:R-:W-:Y:S02]  /*e720*/  FADD.FTZ R65, R65, R64 ;  /* 0x0000004041417221 */ /* 0x000fe40000010000 */
[----:B------:R-:W-:Y:S02]  /*e730*/  FADD.FTZ R61, R61, R62 ;  /* 0x0000003e3d3d7221 */ /* 0x000fe40000010000 */
[C---:B------:R-:W-:Y:S02]  /*e740*/  HMMA.16816.F32.BF16 R4, R40.reuse, R48, R4 ;  /* 0x000000302804723c */ /* 0x040fe40000041804 */
[----:B------:R-:W-:Y:S01]  /*e750*/  MUFU.EX2 R78, R78 ;  /* 0x0000004e004e7308 */ /* 0x000fe20000000800 */
[----:B------:R-:W-:Y:S02]  /*e760*/  FADD.FTZ R65, R60, R65 ;  /* 0x000000413c417221 */ /* 0x000fe40000010000 */
[----:B------:R-:W-:Y:S02]  /*e770*/  FFMA.FTZ R106, R205, c[0x0][0x23c], -R66 ;  /* 0x00008f00cd6a7a23 */ /* 0x000fe40000010842 */
[----:B------:R-:W-:Y:S01]  /*e780*/  FADD.FTZ R84, R84, R65 ;  /* 0x0000004154547221 */ /* 0x000fe20000010000 */
[C---:B------:R-:W-:Y:S01]  /*e790*/  HMMA.16816.F32.BF16 R8, R40.reuse, R50, R8 ;  /* 0x000000322808723c */ /* 0x040fe20000041808 */
[----:B------:R-:W1:Y:S03]  /*e7a0*/  LDSM.16.MT88.4 R48, [R162+0x6800] ;  /* 0x00680000a230783b */ /* 0x000e660000004200 */
[----:B------:R-:W-:Y:S01]  /*e7b0*/  FADD.FTZ R67, R67, R84 ;  /* 0x0000005443437221 */ /* 0x000fe20000010000 */
[----:B------:R-:W3:Y:S01]  /*e7c0*/  MUFU.EX2 R74, R74 ;  /* 0x0000004a004a7308 */ /* 0x000ee20000000800 */
[--C-:B------:R-:W-:Y:S02]  /*e7d0*/  FFMA.FTZ R105, R206, c[0x0][0x23c], -R39.reuse ;  /* 0x00008f00ce697a23 */ /* 0x100fe40000010827 */
[C---:B------:R-:W-:Y:S01]  /*e7e0*/  HMMA.16816.F32.BF16 R12, R40.reuse, R52, R12 ;  /* 0x00000034280c723c */ /* 0x040fe2000004180c */
[----:B------:R-:W-:Y:S03]  /*e7f0*/  LDSM.16.MT88.4 R84, [R164+0x9800] ;  /* 0x00980000a454783b */ /* 0x000fe60000004200 */
[--C-:B------:R-:W-:Y:S02]  /*e800*/  FFMA.FTZ R108, R204, c[0x0][0x23c], -R39.reuse ;  /* 0x00008f00cc6c7a23 */ /* 0x100fe40000010827 */
[--C-:B------:R-:W-:Y:S01]  /*e810*/  FFMA.FTZ R208, R208, c[0x0][0x23c], -R39.reuse ;  /* 0x00008f00d0d07a23 */ /* 0x100fe20000010827 */
[----:B------:R-:W-:Y:S01]  /*e820*/  MUFU.EX2 R81, R81 ;  /* 0x0000005100517308 */ /* 0x000fe20000000800 */
[C---:B------:R-:W-:Y:S01]  /*e830*/  HMMA.16816.F32.BF16 R16, R40.reuse, R54, R16 ;  /* 0x000000362810723c */ /* 0x040fe20000041810 */
[----:B------:R-:W4:Y:S03]  /*e840*/  LDSM.16.MT88.4 R52, [R166+0x7000] ;  /* 0x00700000a634783b */ /* 0x000f260000004200 */
[--C-:B------:R-:W-:Y:S02]  /*e850*/  FFMA.FTZ R124, R201, c[0x0][0x23c], -R66.reuse ;  /* 0x00008f00c97c7a23 */ /* 0x100fe40000010842 */
[--C-:B------:R-:W-:Y:S02]  /*e860*/  FFMA.FTZ R125, R203, c[0x0][0x23c], -R66.reuse ;  /* 0x00008f00cb7d7a23 */ /* 0x100fe40000010842 */
[C---:B--2---:R-:W-:Y:S01]  /*e870*/  HMMA.16816.F32.BF16 R20, R40.reuse, R44, R20 ;  /* 0x0000002c2814723c */ /* 0x044fe20000041814 */
[----:B------:R-:W-:Y:S03]  /*e880*/  MUFU.EX2 R75, R75 ;  /* 0x0000004b004b7308 */ /* 0x000fe60000000800 */
[--C-:B------:R-:W-:Y:S02]  /*e890*/  FFMA.FTZ R126, R202, c[0x0][0x23c], -R39.reuse ;  /* 0x00008f00ca7e7a23 */ /* 0x100fe40000010827 */
[--C-:B------:R-:W-:Y:S02]  /*e8a0*/  FFMA.FTZ R63, R198, c[0x0][0x23c], -R39.reuse ;  /* 0x00008f00c63f7a23 */ /* 0x100fe40000010827 */
[C---:B------:R-:W-:Y:S01]  /*e8b0*/  HMMA.16816.F32.BF16 R24, R40.reuse, R46, R24 ;  /* 0x0000002e2818723c */ /* 0x040fe20000041818 */
[----:B------:R-:W2:Y:S02]  /*e8c0*/  LDSM.16.MT88.4 R44, [R164+0x7000] ;  /* 0x00700000a42c783b */ /* 0x000ea40000004200 */
[----:B------:R-:W5:Y:S01]  /*e8d0*/  MUFU.EX2 R70, R70 ;  /* 0x0000004600467308 */ /* 0x000f620000000800 */
[--C-:B------:R-:W-:Y:S02]  /*e8e0*/  FFMA.FTZ R36, R36, c[0x0][0x23c], -R39.reuse ;  /* 0x00008f0024247a23 */ /* 0x100fe40000010827 */
[----:B------:R-:W-:Y:S02]  /*e8f0*/  FFMA.FTZ R39, R3, c[0x0][0x23c], -R39 ;  /* 0x00008f0003277a23 */ /* 0x000fe40000010827 */
[--C-:B------:R-:W-:Y:S01]  /*e900*/  FFMA.FTZ R199, R199, c[0x0][0x23c], -R66.reuse ;  /* 0x00008f00c7c77a23 */ /* 0x100fe20000010842 */
[C---:B-1----:R-:W-:Y:S03]  /*e910*/  HMMA.16816.F32.BF16 R28, R40.reuse, R48, R28 ;  /* 0x00000030281c723c */ /* 0x042fe6000004181c */
[----:B------:R-:W-:Y:S01]  /*e920*/  FFMA.FTZ R66, R200, c[0x0][0x23c], -R66 ;  /* 0x00008f00c8427a23 */ /* 0x000fe20000010842 */
[----:B------:R-:W-:Y:S04]  /*e930*/  MUFU.EX2 R80, R80 ;  /* 0x0000005000507308 */ /* 0x000fe80000000800 */
[----:B------:R-:W-:Y:S01]  /*e940*/  HMMA.16816.F32.BF16 R32, R40, R50, R32 ;  /* 0x000000322820723c */ /* 0x000fe20000041820 */
[----:B------:R-:W1:Y:S05]  /*e950*/  LDSM.16.MT88.4 R48, [R163+0x7000] ;  /* 0x00700000a330783b */ /* 0x000e6a0000004200 */
[----:B------:R-:W1:Y:S01]  /*e960*/  MUFU.EX2 R89, R89 ;  /* 0x0000005900597308 */ /* 0x000e620000000800 */
[----:B---3--:R-:W-:Y:S02]  /*e970*/  F2FP.BF16.PACK_AB R43, R77, R74 ;  /* 0x0000004a4d2b723e */ /* 0x008fe400000010ff */
[C---:B------:R-:W-:Y:S03]  /*e980*/  F2FP.BF16.PACK_AB R40, R71.reuse, R68 ;  /* 0x000000444728723e */ /* 0x040fe600000010ff */
[----:B------:R-:W-:Y:S01]  /*e990*/  F2FP.BF16.PACK_AB R41, R72, R69 ;  /* 0x000000454829723e */ /* 0x000fe200000010ff */
[----:B------:R-:W-:Y:S01]  /*e9a0*/  FADD.FTZ R68, R68, R67 ;  /* 0x0000004344447221 */ /* 0x000fe20000010000 */
[C---:B-----5:R-:W-:Y:S02]  /*e9b0*/  F2FP.BF16.PACK_AB R42, R70.reuse, R75 ;  /* 0x0000004b462a723e */ /* 0x060fe400000010ff */
[----:B------:R-:W-:Y:S01]  /*e9c0*/  MUFU.EX2 R83, R83 ;  /* 0x0000005300537308 */ /* 0x000fe20000000800 */
[----:B------:R-:W-:Y:S04]  /*e9d0*/  FADD.FTZ R68, R71, R68 ;  /* 0x0000004447447221 */ /* 0x000fe80000010000 */
[C---:B----4-:R-:W-:Y:S03]  /*e9e0*/  HMMA.16816.F32.BF16 R4, R40.reuse, R52, R4 ;  /* 0x000000342804723c */ /* 0x050fe60000041804 */
[----:B------:R-:W-:Y:S02]  /*e9f0*/  FADD.FTZ R75, R75, R68 ;  /* 0x000000444b4b7221 */ /* 0x000fe40000010000 */
[----:B------:R-:W3:Y:S02]  /*ea00*/  MUFU.EX2 R82, R82 ;  /* 0x0000005200527308 */ /* 0x000ee40000000800 */
[----:B------:R-:W-:Y:S01]  /*ea10*/  FADD.FTZ R75, R70, R75 ;  /* 0x0000004b464b7221 */ /* 0x000fe20000010000 */
[C---:B------:R-:W-:Y:S01]  /*ea20*/  HMMA.16816.F32.BF16 R8, R40.reuse, R54, R8 ;  /* 0x000000362808723c */ /* 0x040fe20000041808 */
[----:B------:R-:W4:Y:S06]  /*ea30*/  LDSM.16.MT88.4 R52, [R162+0x7000] ;  /* 0x00700000a234783b */ /* 0x000f2c0000004200 */
[----:B------:R-:W-:Y:S01]  /*ea40*/  MUFU.EX2 R88, R88 ;  /* 0x0000005800587308 */ /* 0x000fe20000000800 */
[C---:B--2---:R-:W-:Y:S08]  /*ea50*/  HMMA.16816.F32.BF16 R12, R40.reuse, R44, R12 ;  /* 0x0000002c280c723c */ /* 0x044ff0000004180c */
[C---:B------:R-:W-:Y:S01]  /*ea60*/  HMMA.16816.F32.BF16 R16, R40.reuse, R46, R16 ;  /* 0x0000002e2810723c */ /* 0x040fe20000041810 */
[----:B------:R-:W2:Y:S01]  /*ea70*/  LDSM.16.MT88.4 R44, [R166+0x7800] ;  /* 0x00780000a62c783b */ /* 0x000ea20000004200 */
[----:B------:R-:W5:Y:S06]  /*ea80*/  MUFU.EX2 R91, R91 ;  /* 0x0000005b005b7308 */ /* 0x000f6c0000000800 */
[C---:B-1----:R-:W-:Y:S04]  /*ea90*/  HMMA.16816.F32.BF16 R20, R40.reuse, R48, R20 ;  /* 0x000000302814723c */ /* 0x042fe80000041814 */
[----:B------:R-:W-:Y:S04]  /*eaa0*/  MUFU.EX2 R90, R90 ;  /* 0x0000005a005a7308 */ /* 0x000fe80000000800 */
[C---:B------:R-:W-:Y:S01]  /*eab0*/  HMMA.16816.F32.BF16 R24, R40.reuse, R50, R24 ;  /* 0x000000322818723c */ /* 0x040fe20000041818 */
[----:B------:R-:W1:Y:S05]  /*eac0*/  LDSM.16.MT88.4 R48, [R164+0x7800] ;  /* 0x00780000a430783b */ /* 0x000e6a0000004200 */
[----:B------:R-:W1:Y:S02]  /*ead0*/  MUFU.EX2 R107, R107 ;  /* 0x0000006b006b7308 */ /* 0x000e640000000800 */
[C---:B----4-:R-:W-:Y:S08]  /*eae0*/  HMMA.16816.F32.BF16 R28, R40.reuse, R52, R28 ;  /* 0x00000034281c723c */ /* 0x050ff0000004181c */
[----:B------:R-:W-:Y:S01]  /*eaf0*/  MUFU.EX2 R109, R109 ;  /* 0x0000006d006d7308 */ /* 0x000fe20000000800 */
[----:B------:R-:W-:Y:S01]  /*eb00*/  HMMA.16816.F32.BF16 R32, R40, R54, R32 ;  /* 0x000000362820723c */ /* 0x000fe20000041820 */
[----:B------:R-:W4:Y:S06]  /*eb10*/  LDSM.16.MT88.4 R52, [R163+0x7800] ;  /* 0x00780000a334783b */ /* 0x000f2c0000004200 */
[----:B------:R-:W-:Y:S02]  /*eb20*/  F2FP.BF16.PACK_AB R40, R81, R78 ;  /* 0x0000004e5128723e */ /* 0x000fe400000010ff */
[----:B------:R-:W-:Y:S01]  /*eb30*/  F2FP.BF16.PACK_AB R41, R89, R80 ;  /* 0x000000505929723e */ /* 0x000fe200000010ff */
[----:B------:R-:W1:Y:S02]  /*eb40*/  MUFU.EX2 R110, R110 ;  /* 0x0000006e006e7308 */ /* 0x000e640000000800 */
[----:B---3--:R-:W-:Y:S02]  /*eb50*/  F2FP.BF16.PACK_AB R42, R82, R83 ;  /* 0x00000053522a723e */ /* 0x008fe400000010ff */
[----:B-----5:R-:W-:Y:S06]  /*eb60*/  F2FP.BF16.PACK_AB R43, R91, R88 ;  /* 0x000000585b2b723e */ /* 0x020fec00000010ff */
[----:B------:R-:W-:Y:S01]  /*eb70*/  MUFU.EX2 R111, R111 ;  /* 0x0000006f006f7308 */ /* 0x000fe20000000800 */
[C---:B--2---:R-:W-:Y:S08]  /*eb80*/  HMMA.16816.F32.BF16 R4, R40.reuse, R44, R4 ;  /* 0x0000002c2804723c */ /* 0x044ff00000041804 */
[C---:B------:R-:W-:Y:S01]  /*eb90*/  HMMA.16816.F32.BF16 R8, R40.reuse, R46, R8 ;  /* 0x0000002e2808723c */ /* 0x040fe20000041808 */
[----:B------:R-:W2:Y:S01]  /*eba0*/  LDSM.16.MT88.4 R44, [R162+0x7800] ;  /* 0x00780000a22c783b */ /* 0x000ea20000004200 */
[----:B------:R-:W3:Y:S06]  /*ebb0*/  MUFU.EX2 R112, R112 ;  /* 0x0000007000707308 */ /* 0x000eec0000000800 */
[C---:B-1----:R-:W-:Y:S04]  /*ebc0*/  HMMA.16816.F32.BF16 R12, R40.reuse, R48, R12 ;  /* 0x00000030280c723c */ /* 0x042fe8000004180c */
[----:B------:R-:W-:Y:S04]  /*ebd0*/  MUFU.EX2 R113, R113 ;  /* 0x0000007100717308 */ /* 0x000fe80000000800 */
[C---:B------:R-:W-:Y:S01]  /*ebe0*/  HMMA.16816.F32.BF16 R16, R40.reuse, R50, R16 ;  /* 0x000000322810723c */ /* 0x040fe20000041810 */
[----:B------:R-:W1:Y:S05]  /*ebf0*/  LDSM.16.MT88.4 R48, [R166+0x8000] ;  /* 0x00800000a630783b */ /* 0x000e6a0000004200 */
[----:B------:R-:W5:Y:S02]  /*ec00*/  MUFU.EX2 R114, R114 ;  /* 0x0000007200727308 */ /* 0x000f640000000800 */
[C---:B----4-:R-:W-:Y:S08]  /*ec10*/  HMMA.16816.F32.BF16 R20, R40.reuse, R52, R20 ;  /* 0x000000342814723c */ /* 0x050ff00000041814 */
[C---:B------:R-:W-:Y:S01]  /*ec20*/  HMMA.16816.F32.BF16 R24, R40.reuse, R54, R24 ;  /* 0x000000362818723c */ /* 0x040fe20000041818 */
[----:B------:R-:W4:Y:S01]  /*ec30*/  LDSM.16.MT88.4 R52, [R164+0x8000] ;  /* 0x00800000a434783b */ /* 0x000f220000004200 */
[----:B------:R-:W-:Y:S06]  /*ec40*/  MUFU.EX2 R115, R115 ;  /* 0x0000007300737308 */ /* 0x000fec0000000800 */
[C---:B--2---:R-:W-:Y:S04]  /*ec50*/  HMMA.16816.F32.BF16 R28, R40.reuse, R44, R28 ;  /* 0x0000002c281c723c */ /* 0x044fe8000004181c */
[----:B------:R-:W2:Y:S04]  /*ec60*/  MUFU.EX2 R116, R116 ;  /* 0x0000007400747308 */ /* 0x000ea80000000800 */
[----:B------:R-:W-:Y:S01]  /*ec70*/  HMMA.16816.F32.BF16 R32, R40, R46, R32 ;  /* 0x0000002e2820723c */ /* 0x000fe20000041820 */
[----:B------:R-:W2:Y:S05]  /*ec80*/  LDSM.16.MT88.4 R44, [R162+0x8000] ;  /* 0x00800000a22c783b */ /* 0x000eaa0000004200 */
[----:B------:R-:W-:Y:S01]  /*ec90*/  MUFU.EX2 R117, R117 ;  /* 0x0000007500757308 */ /* 0x000fe20000000800 */
[----:B------:R-:W-:Y:S02]  /*eca0*/  F2FP.BF16.PACK_AB R40, R107, R90 ;  /* 0x0000005a6b28723e */ /* 0x000fe400000010ff */
[----:B------:R-:W-:Y:S03]  /*ecb0*/  F2FP.BF16.PACK_AB R41, R110, R109 ;  /* 0x0000006d6e29723e */ /* 0x000fe600000010ff */
[----:B---3--:R-:W-:Y:S02]  /*ecc0*/  F2FP.BF16.PACK_AB R42, R112, R111 ;  /* 0x0000006f702a723e */ /* 0x008fe400000010ff */
[----:B-----5:R-:W-:Y:S02]  /*ecd0*/  F2FP.BF16.PACK_AB R43, R114, R113 ;  /* 0x00000071722b723e */ /* 0x020fe400000010ff */
[----:B------:R-:W3:Y:S05]  /*ece0*/  MUFU.EX2 R118, R118 ;  /* 0x0000007600767308 */ /* 0x000eea0000000800 */
[C---:B-1----:R-:W-:Y:S05]  /*ecf0*/  HMMA.16816.F32.BF16 R4, R40.reuse, R48, R4 ;  /* 0x000000302804723c */ /* 0x042fea0000041804 */
[----:B------:R-:W-:Y:S03]  /*ed00*/  MUFU.EX2 R37, R37 ;  /* 0x0000002500257308 */ /* 0x000fe60000000800 */
[C---:B------:R-:W-:Y:S01]  /*ed10*/  HMMA.16816.F32.BF16 R8, R40.reuse, R50, R8 ;  /* 0x000000322808723c */ /* 0x040fe20000041808 */
[----:B------:R-:W1:Y:S06]  /*ed20*/  LDSM.16.MT88.4 R48, [R166+0x8800] ;  /* 0x00880000a630783b */ /* 0x000e6c0000004200 */
[----:B------:R-:W5:Y:S01]  /*ed30*/  MUFU.EX2 R38, R38 ;  /* 0x0000002600267308 */ /* 0x000f620000000800 */
[C---:B----4-:R-:W-:Y:S08]  /*ed40*/  HMMA.16816.F32.BF16 R12, R40.reuse, R52, R12 ;  /* 0x00000034280c723c */ /* 0x050ff0000004180c */
[C---:B------:R-:W-:Y:S01]  /*ed50*/  HMMA.16816.F32.BF16 R16, R40.reuse, R54, R16 ;  /* 0x000000362810723c */ /* 0x040fe20000041810 */
[----:B------:R-:W4:Y:S01]  /*ed60*/  LDSM.16.MT88.4 R52, [R164+0x8800] ;  /* 0x00880000a434783b */ /* 0x000f220000004200 */
        /* <DEDUP_REMOVED lines=10> */
[----:B------:R-:W-:Y:S02]  /*ee10*/  F2FP.BF16.PACK_AB R40, R116, R115 ;  /* 0x000000737428723e */ /* 0x000fe400000010ff */
[----:B---3--:R-:W-:Y:S03]  /*ee20*/  F2FP.BF16.PACK_AB R41, R118, R117 ;  /* 0x000000757629723e */ /* 0x008fe600000010ff */
[----:B-----5:R-:W-:Y:S01]  /*ee30*/  F2FP.BF16.PACK_AB R42, R38, R37 ;  /* 0x00000025262a723e */ /* 0x020fe200000010ff */
[----:B------:R-:W-:Y:S01]  /*ee40*/  MUFU.EX2 R123, R123 ;  /* 0x0000007b007b7308 */ /* 0x000fe20000000800 */
[----:B-1----:R-:W-:Y:S07]  /*ee50*/  F2FP.BF16.PACK_AB R43, R120, R119 ;  /* 0x00000077782b723e */ /* 0x002fee00000010ff */
[C---:B------:R-:W-:Y:S02]  /*ee60*/  HMMA.16816.F32.BF16 R4, R40.reuse, R48, R4 ;  /* 0x000000302804723c */ /* 0x040fe40000041804 */
[----:B------:R-:W1:Y:S06]  /*ee70*/  MUFU.EX2 R104, R208 ;  /* 0x000000d000687308 */ /* 0x000e6c0000000800 */
[C---:B------:R-:W-:Y:S01]  /*ee80*/  HMMA.16816.F32.BF16 R8, R40.reuse, R50, R8 ;  /* 0x000000322808723c */ /* 0x040fe20000041808 */
[----:B------:R-:W3:Y:S03]  /*ee90*/  LDSM.16.MT88.4 R48, [R166+0x9000] ;  /* 0x00900000a630783b */ /* 0x000ee60000004200 */
[----:B------:R-:W-:Y:S04]  /*eea0*/  MUFU.EX2 R101, R101 ;  /* 0x0000006500657308 */ /* 0x000fe80000000800 */
[C---:B----4-:R-:W-:Y:S06]  /*eeb0*/  HMMA.16816.F32.BF16 R12, R40.reuse, R52, R12 ;  /* 0x00000034280c723c */ /* 0x050fec000004180c */
[----:B------:R-:W4:Y:S02]  /*eec0*/  MUFU.EX2 R106, R106 ;  /* 0x0000006a006a7308 */ /* 0x000f240000000800 */
        /* <DEDUP_REMOVED lines=14> */
[----:B----4-:R-:W-:Y:S02]  /*efb0*/  F2FP.BF16.PACK_AB R42, R106, R101 ;  /* 0x000000656a2a723e */ /* 0x010fe400000010ff */
[----:B---3--:R-:W-:Y:S04]  /*efc0*/  F2FP.BF16.PACK_AB R43, R108, R105 ;  /* 0x000000696c2b723e */ /* 0x008fe800000010ff */
[----:B------:R-:W-:Y:S03]  /*efd0*/  MUFU.EX2 R126, R126 ;  /* 0x0000007e007e7308 */ /* 0x000fe60000000800 */
[C---:B------:R-:W-:Y:S07]  /*efe0*/  HMMA.16816.F32.BF16 R4, R40.reuse, R48, R4 ;  /* 0x000000302804723c */ /* 0x040fee0000041804 */
[----:B------:R-:W1:Y:S01]  /*eff0*/  MUFU.EX2 R63, R63 ;  /* 0x0000003f003f7308 */ /* 0x000e620000000800 */
[C---:B------:R-:W-:Y:S04]  /*f000*/  HMMA.16816.F32.BF16 R8, R40.reuse, R50, R8 ;  /* 0x000000322808723c */ /* 0x040fe80000041808 */
[----:B-----5:R-:W-:Y:S04]  /*f010*/  F2FP.BF16.PACK_AB R68, R125, R124 ;  /* 0x0000007c7d44723e */ /* 0x020fe800000010ff */
[C---:B------:R-:W-:Y:S01]  /*f020*/  HMMA.16816.F32.BF16 R12, R40.reuse, R52, R12 ;  /* 0x00000034280c723c */ /* 0x040fe2000004180c */
[----:B------:R-:W-:Y:S07]  /*f030*/  MUFU.EX2 R48, R199 ;  /* 0x000000c700307308 */ /* 0x000fee0000000800 */
[C---:B------:R-:W-:Y:S03]  /*f040*/  HMMA.16816.F32.BF16 R16, R40.reuse, R54, R16 ;  /* 0x000000362810723c */ /* 0x040fe60000041810 */
[----:B------:R-:W3:Y:S05]  /*f050*/  MUFU.EX2 R49, R66 ;  /* 0x0000004200317308 */ /* 0x000eea0000000800 */
[C---:B--2---:R-:W-:Y:S05]  /*f060*/  HMMA.16816.F32.BF16 R20, R40.reuse, R44, R20 ;  /* 0x0000002c2814723c */ /* 0x044fea0000041814 */
[----:B------:R-:W-:Y:S02]  /*f070*/  MUFU.EX2 R36, R36 ;  /* 0x0000002400247308 */ /* 0x000fe40000000800 */
[----:B------:R-:W-:Y:S01]  /*f080*/  FADD.FTZ R44, R76, R61 ;  /* 0x0000003d4c2c7221 */ /* 0x000fe20000010000 */
[C---:B------:R-:W-:Y:S04]  /*f090*/  HMMA.16816.F32.BF16 R24, R40.reuse, R46, R24 ;  /* 0x0000002e2818723c */ /* 0x040fe80000041818 */
[----:B------:R-:W-:Y:S03]  /*f0a0*/  FADD.FTZ R44, R73, R44 ;  /* 0x0000002c492c7221 */ /* 0x000fe60000010000 */
[----:B------:R-:W2:Y:S01]  /*f0b0*/  MUFU.EX2 R39, R39 ;  /* 0x0000002700277308 */ /* 0x000ea20000000800 */
[----:B------:R-:W-:Y:S01]  /*f0c0*/  FADD.FTZ R3, R69, R44 ;  /* 0x0000002c45037221 */ /* 0x000fe20000010000 */
[----:B-1----:R-:W-:Y:S01]  /*f0d0*/  F2FP.BF16.PACK_AB R69, R63, R126 ;  /* 0x0000007e3f45723e */ /* 0x002fe200000010ff */
[C---:B------:R-:W-:Y:S03]  /*f0e0*/  HMMA.16816.F32.BF16 R28, R40.reuse, R56, R28 ;  /* 0x00000038281c723c */ /* 0x040fe6000004181c */
[----:B------:R-:W-:Y:S01]  /*f0f0*/  FADD.FTZ R3, R72, R3 ;  /* 0x0000000348037221 */ /* 0x000fe20000010000 */
[----:B---3--:R-:W-:Y:S01]  /*f100*/  F2FP.BF16.PACK_AB R70, R49, R48 ;  /* 0x000000303146723e */ /* 0x008fe200000010ff */
[----:B------:R-:W-:Y:S02]  /*f110*/  FADD.FTZ R44, R78, R75 ;  /* 0x0000004b4e2c7221 */ /* 0x000fe40000010000 */
[----:B------:R-:W-:Y:S01]  /*f120*/  FADD.FTZ R74, R74, R3 ;  /* 0x000000034a4a7221 */ /* 0x000fe20000010000 */
[----:B------:R-:W-:Y:S04]  /*f130*/  HMMA.16816.F32.BF16 R32, R40, R58, R32 ;  /* 0x0000003a2820723c */ /* 0x000fe80000041820 */
[----:B------:R-:W-:Y:S02]  /*f140*/  FADD.FTZ R3, R77, R74 ;  /* 0x0000004a4d037221 */ /* 0x000fe40000010000 */
[----:B------:R-:W-:Y:S01]  /*f150*/  FADD.FTZ R44, R81, R44 ;  /* 0x0000002c512c7221 */ /* 0x000fe20000010000 */
[----:B------:R-:W1:Y:S01]  /*f160*/  LDSM.16.MT88.4 R76, [R163+0x9800] ;  /* 0x00980000a34c783b */ /* 0x000e620000004200 */
[----:B------:R-:W-:Y:S04]  /*f170*/  FADD.FTZ R80, R80, R3 ;  /* 0x0000000350507221 */ /* 0x000fe80000010000 */
[----:B------:R-:W-:Y:S01]  /*f180*/  FADD.FTZ R89, R89, R80 ;  /* 0x0000005059597221 */ /* 0x000fe20000010000 */
[----:B--2---:R-:W-:Y:S01]  /*f190*/  F2FP.BF16.PACK_AB R71, R39, R36 ;  /* 0x000000242747723e */ /* 0x004fe200000010ff */
[----:B------:R-:W-:Y:S02]  /*f1a0*/  FADD.FTZ R3, R83, R44 ;  /* 0x0000002c53037221 */ /* 0x000fe40000010000 */
[----:B------:R-:W-:Y:S02]  /*f1b0*/  FADD.FTZ R40, R88, R89 ;  /* 0x0000005958287221 */ /* 0x000fe40000010000 */
[----:B------:R-:W-:Y:S02]  /*f1c0*/  FADD.FTZ R3, R82, R3 ;  /* 0x0000000352037221 */ /* 0x000fe40000010000 */
[----:B------:R-:W-:Y:S01]  /*f1d0*/  FADD.FTZ R40, R91, R40 ;  /* 0x000000285b287221 */ /* 0x000fe20000010000 */
[C---:B------:R-:W-:Y:S01]  /*f1e0*/  HMMA.16816.F32.BF16 R96, R68.reuse, R92, R4 ;  /* 0x0000005c4460723c */ /* 0x040fe20000041804 */
[----:B------:R-:W2:Y:S04]  /*f1f0*/  LDSM.16.MT88.4 R4, [R162+0x9800] ;  /* 0x00980000a204783b */ /* 0x000ea80000004200 */
[----:B------:R-:W-:Y:S03]  /*f200*/  FADD.FTZ R109, R109, R40 ;  /* 0x000000286d6d7221 */ /* 0x000fe60000010000 */
[C---:B------:R-:W-:Y:S04]  /*f210*/  HMMA.16816.F32.BF16 R92, R68.reuse, R94, R8 ;  /* 0x0000005e445c723c */ /* 0x040fe80000041808 */
[----:B------:R-:W-:Y:S03]  /*f220*/  FADD.FTZ R110, R110, R109 ;  /* 0x0000006d6e6e7221 */ /* 0x000fe60000010000 */
        /* <DEDUP_REMOVED lines=38> */
.L_x_5894:
[----:B------:R-:W1:Y:S01]  /*f490*/  SHFL.BFLY PT, R7, R192, 0x2, 0x1f ;  /* 0x0c401f00c0077f89 */ /* 0x000e6200000e0000 */
[----:B------:R-:W-:Y:S01]  /*f4a0*/  MOV R10, 0x3f800000 ;  /* 0x3f800000000a7802 */ /* 0x000fe20000000f00 */
[----:B------:R-:W-:Y:S01]  /*f4b0*/  BSSY B0, `(.L_x_5899) ;  /* 0x000009a000007945 */ /* 0x000fe20003800000 */
[----:B------:R-:W-:Y:S01]  /*f4c0*/  MOV R9, 0x3f800000 ;  /* 0x3f80000000097802 */ /* 0x000fe20000000f00 */
[----:B------:R-:W2:Y:S01]  /*f4d0*/  SHFL.BFLY PT, R14, R193, 0x2, 0x1f ;  /* 0x0c401f00c10e7f89 */ /* 0x000ea200000e0000 */
[----:B------:R-:W-:-:S03]  /*f4e0*/  IADD3 R45, -R182, RZ, RZ ;  /* 0x000000ffb62d7210 */ /* 0x000fc60007ffe1ff */
[----:B------:R-:W3:Y:S04]  /*f4f0*/  S2R R4, SR_TID.X ;  /* 0x0000000000047919 */ /* 0x000ee80000002100 */
[----:B------:R-:W-:Y:S06]  /*f500*/  BAR.SYNC.DEFER_BLOCKING 0x0 ;  /* 0x0000000000007b1d */ /* 0x000fec0000010000 */
[----:B------:R-:W4:Y:S01]  /*f510*/  S2R R44, SR_CTAID.Z ;  /* 0x00000000002c7919 */ /* 0x000f220000002700 */
[----:B-1----:R-:W-:-:S02]  /*f520*/  FADD.FTZ R7, R7, R192 ;  /* 0x000000c007077221 */ /* 0x002fc40000010000 */
[----:B--2---:R-:W-:-:S03]  /*f530*/  FADD.FTZ R14, R14, R193 ;  /* 0x000000c10e0e7221 */ /* 0x004fc60000010000 */
[----:B------:R-:W1:Y:S01]  /*f540*/  SHFL.BFLY PT, R6, R7, 0x1, 0x1f ;  /* 0x0c201f0007067f89 */ /* 0x000e6200000e0000 */
[----:B---3--:R-:W-:-:S03]  /*f550*/  SHF.R.S32.HI R3, RZ, 0x1f, R4 ;  /* 0x0000001fff037819 */ /* 0x008fc60000011404 */
[----:B------:R-:W2:Y:S01]  /*f560*/  SHFL.BFLY PT, R5, R14, 0x1, 0x1f ;  /* 0x0c201f000e057f89 */ /* 0x000ea200000e0000 */
[CC--:B------:R-:W-:Y:S02]  /*f570*/  LEA.HI R8, R3.reuse, R4.reuse, RZ, 0x2 ;  /* 0x0000000403087211 */ /* 0x0c0fe400078f10ff */
[-C--:B------:R-:W-:Y:S02]  /*f580*/  LEA.HI R13, R3, R4.reuse, RZ, 0x4 ;  /* 0x00000004030d7211 */ /* 0x080fe400078f20ff */
[----:B------:R-:W-:Y:S02]  /*f590*/  SHF.R.S32.HI R12, RZ, 0x2, R8 ;  /* 0x00000002ff0c7819 */ /* 0x000fe40000011408 */
[----:B------:R-:W-:Y:S01]  /*f5a0*/  LOP3.LUT R13, R13, 0xfffffff0, RZ, 0xc0, !PT ;  /* 0xfffffff00d0d7812 */ /* 0x000fe200078ec0ff */
[----:B----4-:R-:W-:Y:S01]  /*f5b0*/  IMAD R44, R45, c[0x0][0x1c0], R44 ;  /* 0x000070002d2c7a24 */ /* 0x010fe200078e022c */
[----:B------:R-:W-:Y:S01]  /*f5c0*/  LEA.HI R3, R3, R4, RZ, 0x5 ;  /* 0x0000000403037211 */ /* 0x000fe200078f28ff */
[----:B-1----:R-:W-:Y:S01]  /*f5d0*/  FADD.FTZ R6, R7, R6 ;  /* 0x0000000607067221 */ /* 0x002fe20000010000 */
[----:B------:R-:W-:Y:S01]  /*f5e0*/  SHF.R.S32.HI R7, RZ, 0x1f, R8 ;  /* 0x0000001fff077819 */ /* 0x000fe20000011408 */
[----:B--2---:R-:W-:-:S03]  /*f5f0*/  FADD.FTZ R5, R14, R5 ;  /* 0x000000050e057221 */ /* 0x004fc60000010000 */
[----:B------:R-:W-:Y:S02]  /*f600*/  FSETP.NE.FTZ.AND P4, PT, R6, RZ, PT ;  /* 0x000000ff0600720b */ /* 0x000fe40003f95000 */
[----:B------:R-:W-:Y:S02]  /*f610*/  LEA.HI R7, R7, R12, RZ, 0x3 ;  /* 0x0000000c07077211 */ /* 0x000fe400078f18ff */
[----:B------:R-:W-:Y:S02]  /*f620*/  FSETP.NE.FTZ.AND P3, PT, R5, RZ, PT ;  /* 0x000000ff0500720b */ /* 0x000fe40003f75000 */
[----:B------:R-:W-:-:S05]  /*f630*/  LOP3.LUT R7, R7, 0xfffffff8, RZ, 0xc0, !PT ;  /* 0xfffffff807077812 */ /* 0x000fca00078ec0ff */
[----:B------:R-:W-:Y:S02]  /*f640*/  IMAD.IADD R7, R12, 0x1, -R7 ;  /* 0x000000010c077824 */ /* 0x000fe400078e0a07 */
[----:B------:R-:W1:Y:S02]  /*f650*/  @P4 MUFU.RCP R10, R6 ;  /* 0x00000006000a4308 */ /* 0x000e640000001000 */
[C---:B------:R-:W-:Y:S01]  /*f660*/  IMAD.SHL.U32 R14, R7.reuse, 0x40, RZ ;  /* 0x00000040070e7824 */ /* 0x040fe200078e00ff */
[----:B------:R-:W-:-:S04]  /*f670*/  LOP3.LUT R11, R7, 0x1, RZ, 0xc0, !PT ;  /* 0x00000001070b7812 */ /* 0x000fc800078ec0ff */
[----:B------:R-:W-:Y:S01]  /*f680*/  ISETP.NE.U32.AND P0, PT, R11, 0x1, PT ;  /* 0x000000010b00780c */ /* 0x000fe20003f05070 */
[----:B------:R-:W2:Y:S01]  /*f690*/  @P3 MUFU.RCP R9, R5 ;  /* 0x0000000500093308 */ /* 0x000ea20000001000 */
[----:B------:R-:W-:Y:S02]  /*f6a0*/  LOP3.LUT R14, R14, 0x1c0, RZ, 0xc0, !PT ;  /* 0x000001c00e0e7812 */ /* 0x000fe400078ec0ff */
[----:B------:R-:W-:Y:S02]  /*f6b0*/  R2P PR, R7, 0x6 ;  /* 0x0000000607007804 */ /* 0x000fe40000000000 */
[----:B------:R-:W-:Y:S02]  /*f6c0*/  SHF.R.S32.HI R7, RZ, 0x5, R3 ;  /* 0x00000005ff077819 */ /* 0x000fe40000011403 */
[----:B------:R-:W-:Y:S01]  /*f6d0*/  LOP3.LUT R3, R3, 0xffffffe0, RZ, 0xc0, !PT ;  /* 0xffffffe003037812 */ /* 0x000fe200078ec0ff */
[C---:B-1----:R-:W-:Y:S01]  /*f6e0*/  FMUL.FTZ R96, R10.reuse, R96 ;  /* 0x000000600a607220 */ /* 0x042fe20000410000 */
        /* <DEDUP_REMOVED lines=22> */
[----:B--2---:R-:W-:-:S02]  /*f850*/  FMUL.FTZ R99, R9, R99 ;  /* 0x0000006309637220 */ /* 0x004fc40000410000 */
[C---:B------:R-:W-:Y:S01]  /*f860*/  FMUL.FTZ R98, R9.reuse, R98 ;  /* 0x0000006209627220 */ /* 0x040fe20000410000 */
[----:B------:R-:W-:Y:S01]  /*f870*/  LOP3.LUT R12, R10, 0x1c0, RZ, 0xc0, !PT ;  /* 0x000001c00a0c7812 */ /* 0x000fe200078ec0ff */
        /* <DEDUP_REMOVED lines=14> */
[-C--:B------:R-:W-:Y:S01]  /*f960*/  IADD3 R9, -R13, R4.reuse, RZ ;  /* 0x000000040d097210 */ /* 0x080fe20007ffe1ff */
[----:B-1----:R-:W-:Y:S01]  /*f970*/  @P4 FMUL.FTZ R45, R6, 0.69314718246459960938 ;  /* 0x3f317218062d4820 */ /* 0x002fe20000410000 */
[----:B------:R-:W-:Y:S01]  /*f980*/  LOP3.LUT R13, R8, 0x1ffffffc, RZ, 0xc0, !PT ;  /* 0x1ffffffc080d7812 */ /* 0x000fe200078ec0ff */
[----:B---3--:R-:W-:Y:S01]  /*f990*/  @P3 FMUL.FTZ R5, R5, 0.69314718246459960938 ;  /* 0x3f31721805053820 */ /* 0x008fe20000410000 */
[----:B------:R-:W-:Y:S02]  /*f9a0*/  LEA.HI R10, R9, R9, RZ, 0x1 ;  /* 0x00000009090a7211 */ /* 0x000fe400078f08ff */
[----:B------:R-:W-:-:S02]  /*f9b0*/  IADD3 R16, -R13, R4, RZ ;  /* 0x000000040d107210 */ /* 0x000fc40007ffe1ff */
[----:B------:R-:W-:Y:S02]  /*f9c0*/  SHF.L.U32 R11, R10, 0x2, RZ ;  /* 0x000000020a0b7819 */ /* 0x000fe400000006ff */
[----:B------:R-:W-:Y:S01]  /*f9d0*/  SHF.R.U32.HI R8, RZ, 0x3, R12 ;  /* 0x00000003ff087819 */ /* 0x000fe2000001160c */
[C---:B------:R-:W-:Y:S01]  /*f9e0*/  IMAD R13, R7.reuse, 0x200, R16 ;  /* 0x00000200070d7824 */ /* 0x040fe200078e0210 */
[----:B------:R-:W-:Y:S01]  /*f9f0*/  LOP3.LUT R11, R12, 0x38, R11, 0xf8, !PT ;  /* 0x000000380c0b7812 */ /* 0x000fe200078ef80b */
[----:B------:R-:W-:Y:S01]  /*fa00*/  IMAD.IADD R7, R7, 0x1, -R46 ;  /* 0x0000000107077824 */ /* 0x000fe200078e0a2e */
[----:B------:R-:W-:Y:S02]  /*fa10*/  LEA.HI R12, R14, R14, RZ, 0x1d ;  /* 0x0000000e0e0c7211 */ /* 0x000fe400078fe8ff */
[----:B------:R-:W-:Y:S02]  /*fa20*/  LOP3.LUT R10, R10, 0xffffffe, RZ, 0xc0, !PT ;  /* 0x0ffffffe0a0a7812 */ /* 0x000fe400078ec0ff */
[----:B------:R-:W-:-:S02]  /*fa30*/  LOP3.LUT R8, R11, R8, RZ, 0x3c, !PT ;  /* 0x000000080b087212 */ /* 0x000fc400078e3cff */
[----:B------:R-:W-:Y:S01]  /*fa40*/  LEA R13, R13, R12, 0x1 ;  /* 0x0000000c0d0d7211 */ /* 0x000fe200078e08ff */
[----:B------:R-:W-:Y:S01]  /*fa50*/  IMAD.IADD R15, R9, 0x1, -R10 ;  /* 0x00000001090f7824 */ /* 0x000fe200078e0a0a */
[----:B------:R-:W-:Y:S02]  /*fa60*/  MOV R11, 0xffffffe0 ;  /* 0xffffffe0000b7802 */ /* 0x000fe40000000f00 */
[----:B------:R-:W-:Y:S01]  /*fa70*/  MOV R10, 0x40 ;  /* 0x00000040000a7802 */ /* 0x000fe20000000f00 */
[----:B------:R-:W-:Y:S01]  /*fa80*/  IMAD R8, R15, 0x4, R8 ;  /* 0x000000040f087824 */ /* 0x000fe200078e0208 */
[----:B------:R-:W-:Y:S01]  /*fa90*/  SHF.L.U32 R12, R13, 0x2, RZ ;  /* 0x000000020d0c7819 */ /* 0x000fe200000006ff */
[----:B------:R-:W-:Y:S01]  /*faa0*/  STS.64 [R13.X4], R96 ;  /* 0x000000600d007388 */ /* 0x000fe20000004a00 */
[----:B------:R-:W-:Y:S02]  /*fab0*/  SEL R11, R11, 0x20, !P0 ;  /* 0x000000200b0b7807 */ /* 0x000fe40004000000 */
[----:B------:R-:W-:Y:S01]  /*fac0*/  SEL R15, R10, 0xffffffc0, !P1 ;  /* 0xffffffc00a0f7807 */ /* 0x000fe20004800000 */
[----:B------:R1:W-:Y:S01]  /*fad0*/  STS.64 [R13.X4+0x800], R98 ;  /* 0x000800620d007388 */ /* 0x0003e20000004a00 */
[----:B------:R-:W-:-:S02]  /*fae0*/  IADD3 R14, R12, 0x80, RZ ;  /* 0x000000800c0e7810 */ /* 0x000fc40007ffe0ff */
        /* <DEDUP_REMOVED lines=54> */
.L_x_5900:
[----:B------:R-:W-:Y:S05]  /*fe50*/  BSYNC B0 ;  /* 0x0000000000007941 */ /* 0x000fea0003800000 */
.L_x_5899:
        /* <DEDUP_REMOVED lines=34> */
.L_x_5901:
        /* <DEDUP_REMOVED lines=16> */
.L_x_7911:


//--------------------- .text._ZN5flash24flash_fwd_splitkv_kernelI23Flash_fwd_kernel_traitsILi64ELi64ELi128ELi4ELb0ELb0EN7cutlass10bfloat16_tE19Flash_kernel_traitsILi64ELi64ELi128ELi4ES3_EELb1ELb0ELb0ELb0ELb0ELb0ELb1ELb1EEEvNS_16Flash_fwd_paramsE --------------------------
	.section	.text._ZN5flash24flash_fwd_splitkv_kernelI23Flash_fwd_kernel_traitsILi64ELi64ELi128ELi4ELb0ELb0EN7cutlass10bfloat16_tE19Flash_kernel_traitsILi64ELi64ELi128ELi4ES3_EELb1ELb0ELb0ELb0ELb0ELb0ELb1ELb1EEEvNS_16Flash_fwd_paramsE,"ax",@progbits
	.sectioninfo	@"SHI_REGISTERS=202"
	.align	128
        .global         _ZN5flash24flash_fwd_splitkv_kernelI23Flash_fwd_kernel_traitsILi64ELi64ELi128ELi4ELb0ELb0EN7cutlass10bfloat16_tE19Flash_kernel_traitsILi64ELi64ELi128ELi4ES3_EELb1ELb0ELb0ELb0ELb0ELb0ELb1ELb1EEEvNS_16Flash_fwd_paramsE
        .type           _ZN5flash24flash_fwd_splitkv_kernelI23Flash_fwd_kernel_traitsILi64ELi64ELi128ELi4ELb0ELb0EN7cutlass10bfloat16_tE19Flash_kernel_traitsILi64ELi64ELi128ELi4ES3_EELb1ELb0ELb0ELb0ELb0ELb0ELb1ELb1EEEvNS_16Flash_fwd_paramsE,@function
        .size           _ZN5flash24flash_fwd_splitkv_kernelI23Flash_fwd_kernel_traitsILi64ELi64ELi128ELi4ELb0ELb0EN7cutlass10bfloat16_tE19Flash_kernel_traitsILi64ELi64ELi128ELi4ES3_EELb1ELb0ELb0ELb0ELb0ELb0ELb1ELb1EEEvNS_16Flash_fwd_paramsE,(.L_x_7912 - _ZN5flash24flash_fwd_splitkv_kernelI23Flash_fwd_kernel_traitsILi64ELi64ELi128ELi4ELb0ELb0EN7cutlass10bfloat16_tE19Flash_kernel_traitsILi64ELi64ELi128ELi4ES3_EELb1ELb0ELb0ELb0ELb0ELb0ELb1ELb1EEEvNS_16Flash_fwd_paramsE)
        .other          _ZN5flash24flash_fwd_splitkv_kernelI23Flash_fwd_kernel_traitsILi64ELi64ELi128ELi4ELb0ELb0EN7cutlass10bfloat16_tE19Flash_kernel_traitsILi64ELi64ELi128ELi4ES3_EELb1ELb0ELb0ELb0ELb0ELb0ELb1ELb1EEEvNS_16Flash_fwd_paramsE,@"STO_CUDA_ENTRY STV_DEFAULT"
_ZN5flash24flash_fwd_splitkv_kernelI23Flash_fwd_kernel_traitsILi64ELi64ELi128ELi4ELb0ELb0EN7cutlass10bfloat16_tE19Flash_kernel_traitsILi64ELi64ELi128ELi4ES3_EELb1ELb0ELb0ELb0ELb0ELb0ELb1ELb1EEEvNS_16Flash_fwd_paramsE:
.text._ZN5flash24flash_fwd_splitkv_kernelI23Flash_fwd_kernel_traitsILi64ELi64ELi128ELi4ELb0ELb0EN7cutlass10bfloat16_tE19Flash_kernel_traitsILi64ELi64ELi128ELi4ES3_EELb1ELb0ELb0ELb0ELb0ELb0ELb1ELb1EEEvNS_16Flash_fwd_paramsE:
[----:B------:R-:W-:Y:S02]  /*0000*/  MOV R1, c[0x0][0x28] ;  /* 0x00000a0000017a02 */ /* 0x000fe40000000f00 */
[----:B------:R-:W1:Y:S01]  /*0010*/  I2F.U32.RP R6, c[0x0][0x1c0] ;  /* 0x0000700000067b06 */ /* 0x000e620000209000 */
[----:B------:R-:W2:Y:S01]  /*0020*/  S2R R3, SR_CTAID.Z ;  /* 0x0000000000037919 */ /* 0x000ea20000002700 */
[----:B------:R-:W-:Y:S01]  /*0030*/  IMAD.MOV.U32 R4, RZ, RZ, RZ ;  /* 0x000000ffff047224 */ /* 0x000fe200078e00ff */
[----:B------:R-:W-:Y:S01]  /*0040*/  ISETP.NE.U32.AND P2, PT, RZ, c[0x0][0x1c0], PT ;  /* 0x00007000ff007a0c */ /* 0x000fe20003f45070 */
[----:B------:R-:W-:Y:S01]  /*0050*/  IMAD.MOV.U32 R98, RZ, RZ, 0x4 ;  /* 0x00000004ff627424 */ /* 0x000fe200078e00ff */
[----:B------:R-:W-:Y:S01]  /*0060*/  ULDC.64 UR6, c[0x0][0x118] ;  /* 0x0000460000067ab9 */ /* 0x000fe20000000a00 */
[----:B------:R-:W-:Y:S01]  /*0070*/  IMAD.MOV.U32 R23, RZ, RZ, -0x1 ;  /* 0xffffffffff177424 */ /* 0x000fe200078e00ff */
[----:B------:R-:W-:Y:S01]  /*0080*/  ISETP.EQ.U32.AND P3, PT, RZ, c[0x0][0x248], PT ;  /* 0x00009200ff007a0c */ /* 0x000fe20003f62070 */
[----:B-1----:R-:W1:Y:S02]  /*0090*/  MUFU.RCP R5, R6 ;  /* 0x0000000600057308 */ /* 0x002e640000001000 */
[----:B-1----:R-:W-:-:S06]  /*00a0*/  IADD3 R5, R5, 0xffffffe, RZ ;  /* 0x0ffffffe05057810 */ /* 0x002fcc0007ffe0ff */
[----:B------:R-:W1:Y:S02]  /*00b0*/  F2I.FTZ.U32.TRUNC.NTZ R5, R5 ;  /* 0x0000000500057305 */ /* 0x000e64000021f000 */
[----:B-1----:R-:W-:-:S04]  /*00c0*/  IMAD.MOV R0, RZ, RZ, -R5 ;  /* 0x000000ffff007224 */ /* 0x002fc800078e0a05 */
[----:B------:R-:W-:Y:S02]  /*00d0*/  IMAD R7, R0, c[0x0][0x1c0], RZ ;  /* 0x0000700000077a24 */ /* 0x000fe400078e02ff */
[----:B------:R-:W-:Y:S01]  /*00e0*/  IMAD.MOV.U32 R8, RZ, RZ, RZ ;  /* 0x000000ffff087224 */ /* 0x000fe200078e00ff */
[----:B------:R-:W1:Y:S01]  /*00f0*/  LDC.U8 R0, c[0x0][0x312] ;  /* 0x0000c480ff007b82 */ /* 0x000e620000000000 */
[----:B------:R-:W-:-:S06]  /*0100*/  IMAD.HI.U32 R4, R5, R7, R4 ;  /* 0x0000000705047227 */ /* 0x000fcc00078e0004 */
[----:B--2---:R-:W-:-:S04]  /*0110*/  IMAD.HI.U32 R165, R4, R3, RZ ;  /* 0x0000000304a57227 */ /* 0x004fc800078e00ff */
[----:B------:R-:W-:-:S04]  /*0120*/  IMAD.MOV R2, RZ, RZ, -R165 ;  /* 0x000000ffff027224 */ /* 0x000fc800078e0aa5 */
[----:B------:R-:W-:-:S05]  /*0130*/  IMAD R2, R2, c[0x0][0x1c0], R3 ;  /* 0x0000700002027a24 */ /* 0x000fca00078e0203 */
[----:B------:R-:W-:-:S13]  /*0140*/  ISETP.GE.U32.AND P0, PT, R2, c[0x0][0x1c0], PT ;  /* 0x0000700002007a0c */ /* 0x000fda0003f06070 */
[----:B------:R-:W-:Y:S02]  /*0150*/  @P0 IADD3 R2, R2, -c[0x0][0x1c0], RZ ;  /* 0x8000700002020a10 */ /* 0x000fe40007ffe0ff */
[----:B------:R-:W-:Y:S02]  /*0160*/  @P0 IADD3 R165, R165, 0x1, RZ ;  /* 0x00000001a5a50810 */ /* 0x000fe40007ffe0ff */
[----:B------:R-:W-:Y:S02]  /*0170*/  ISETP.GE.U32.AND P1, PT, R2, c[0x0][0x1c0], PT ;  /* 0x0000700002007a0c */ /* 0x000fe40003f26070 */
[----:B------:R-:W-:-:S04]  /*0180*/  ISETP.NE.U32.AND P0, PT, RZ, c[0x0][0x240], PT ;  /* 0x00009000ff007a0c */ /* 0x000fc80003f05070 */
[----:B------:R-:W-:-:S07]  /*0190*/  ISETP.NE.AND.EX P0, PT, RZ, c[0x0][0x244], PT, P0 ;  /* 0x00009100ff007a0c */ /* 0x000fce0003f05300 */
[----:B------:R-:W-:Y:S02]  /*01a0*/  @P1 IADD3 R165, R165, 0x1, RZ ;  /* 0x00000001a5a51810 */ /* 0x000fe40007ffe0ff */
[----:B------:R-:W-:Y:S02]  /*01b0*/  @!P2 LOP3.LUT R165, RZ, c[0x0][0x1c0], RZ, 0x33, !PT ;  /* 0x00007000ffa5aa12 */ /* 0x000fe400078e33ff */
[----:B------:R-:W-:Y:S02]  /*01c0*/  ISETP.NE.U32.AND P2, PT, RZ, c[0x0][0x250], PT ;  /* 0x00009400ff007a0c */ /* 0x000fe40003f45070 */
[----:B-1----:R-:W-:Y:S01]  /*01d0*/  ISETP.NE.AND P1, PT, R0, RZ, PT ;  /* 0x000000ff0000720c */ /* 0x002fe20003f25270 */
[CC--:B------:R-:W-:Y:S01]  /*01e0*/  IMAD.WIDE R4, R165.reuse, R98.reuse, c[0x0][0x240] ;  /* 0x00009000a5047625 */ /* 0x0c0fe200078e0262 */
[----:B------:R-:W-:Y:S02]  /*01f0*/  ISETP.NE.AND.EX P4, PT, RZ, c[0x0][0x254], PT, P2 ;  /* 0x00009500ff007a0c */ /* 0x000fe40003f85320 */
[----:B------:R-:W-:Y:S01]  /*0200*/  ISETP.EQ.OR.EX P2, PT, RZ, c[0x0][0x24c], !P1, P3 ;  /* 0x00009300ff007a0c */ /* 0x000fe20004f42730 */
[CC--:B------:R-:W-:Y:S01]  /*0210*/  IMAD.WIDE R96, R165.reuse, R98.reuse, c[0x0][0x250] ;  /* 0x00009400a5607625 */ /* 0x0c0fe200078e0262 */
[----:B------:R-:W2:Y:S04]  /*0220*/  @P0 LDG.E R23, [R4.64] ;  /* 0x0000000604170981 */ /* 0x000ea8000c1e1900 */
[----:B------:R-:W2:Y:S01]  /*0230*/  @P0 LDG.E R164, [R4.64+0x4] ;  /* 0x0000040604a40981 */ /* 0x000ea2000c1e1900 */
[----:B------:R-:W-:Y:S01]  /*0240*/  MOV R13, 0xffffffff ;  /* 0xffffffff000d7802 */ /* 0x000fe20000000f00 */
[----:B------:R-:W-:-:S03]  /*0250*/  IMAD.WIDE R6, R165, R98, c[0x0][0x248] ;  /* 0x00009200a5067625 */ /* 0x000fc600078e0262 */
[----:B------:R1:W5:Y:S04]  /*0260*/  @P4 LDG.E R8, [R96.64] ;  /* 0x0000000660084981 */ /* 0x000368000c1e1900 */
[----:B------:R1:W5:Y:S01]  /*0270*/  @!P2 LDG.E R13, [R6.64] ;  /* 0x00000006060da981 */ /* 0x000362000c1e1900 */
[----:B------:R-:W-:Y:S01]  /*0280*/  ISETP.NE.U32.AND P2, PT, RZ, c[0x0][0x248], PT ;  /* 0x00009200ff007a0c */ /* 0x000fe20003f45070 */
[----:B------:R-:W-:Y:S02]  /*0290*/  IMAD.MOV R136, RZ, RZ, -R165 ;  /* 0x000000ffff887224 */ /* 0x000fe400078e0aa5 */
[----:B------:R-:W3:Y:S01]  /*02a0*/  S2R R17, SR_CTAID.X ;  /* 0x0000000000117919 */ /* 0x000ee20000002500 */
[----:B------:R-:W-:Y:S01]  /*02b0*/  ISETP.NE.AND.EX P2, PT, RZ, c[0x0][0x24c], PT, P2 ;  /* 0x00009300ff007a0c */ /* 0x000fe20003f45320 */
[----:B------:R-:W-:-:S02]  /*02c0*/  IMAD R136, R136, c[0x0][0x1c0], R3 ;  /* 0x0000700088887a24 */ /* 0x000fc400078e0203 */
[----:B------:R-:W4:Y:S01]  /*02d0*/  S2R R0, SR_CTAID.Y ;  /* 0x0000000000007919 */ /* 0x000f220000002600 */
[----:B--2---:R-:W-:Y:S01]  /*02e0*/  @P0 IADD3 R164, R164, -R23, RZ ;  /* 0x80000017a4a40210 */ /* 0x004fe20007ffe0ff */
[----:B------:R-:W-:-:S08]  /*02f0*/  @!P0 IMAD.MOV.U32 R164, RZ, RZ, c[0x0][0x214] ;  /* 0x00008500ffa48624 */ /* 0x000fd000078e00ff */
[----:B------:R-:W-:Y:S05]  /*0300*/  @!P2 BRA `(.L_x_5902) ;  /* 0x000000400000a947 */ /* 0x000fea0003800000 */
[----:B-1-34-:R-:W2:Y:S02]  /*0310*/  @P1 LDG.E R2, [R6.64+0x4] ;  /* 0x0000040606021981 */ /* 0x01aea4000c1e1900 */
[----:B--2--5:R-:W-:-:S06]  /*0320*/  @P1 IADD3 R5, R2, -R13, RZ ;  /* 0x8000000d02051210 */ /* 0x024fcc0007ffe0ff */
[----:B------:R1:W5:Y:S01]  /*0330*/  @!P1 LDG.E R5, [R6.64] ;  /* 0x0000000606059981 */ /* 0x000362000c1e1900 */
[----:B------:R-:W-:Y:S05]  /*0340*/  BRA `(.L_x_5903) ;  /* 0x0000001000007947 */ /* 0x000fea0003800000 */
.L_x_5902:
[----:B-1-34-:R-:W-:Y:S02]  /*0350*/  MOV R5, c[0x0][0x218] ;  /* 0x0000860000057a02 */ /* 0x01afe40000000f00 */
.L_x_5903:
[----:B------:R-:W-:-:S04]  /*0360*/  ISETP.NE.U32.AND P0, PT, RZ, c[0x0][0x258], PT ;  /* 0x00009600ff007a0c */ /* 0x000fc80003f05070 */
[----:B------:R-:W-:-:S13]  /*0370*/  ISETP.NE.AND.EX P1, PT, RZ, c[0x0][0x25c], PT, P0 ;  /* 0x00009700ff007a0c */ /* 0x000fda0003f25300 */
[----:B-1----:R-:W-:-:S05]  /*0380*/  @P1 IMAD.WIDE R6, R165, R98, c[0x0][0x258] ;  /* 0x00009600a5061625 */ /* 0x002fca00078e0262 */
        /* <DEDUP_REMOVED lines=23> */
[----:B------:R-:W-:Y:S02]  /*0500*/  ISETP.GE.AND P1, PT, R6, RZ, PT ;  /* 0x000000ff0600720c */ /* 0x000fe40003f26270 */
[----:B------:R-:W-:Y:S01]  /*0510*/  IADD3 R6, -R164, 0xbf, R3 ;  /* 0x000000bfa4067810 */ /* 0x000fe20007ffe103 */
[----:B-1----:R-:W-:Y:S02]  /*0520*/  IMAD.MOV R4, RZ, RZ, -R11 ;  /* 0x000000ffff047224 */ /* 0x002fe400078e0a0b */
        /* <DEDUP_REMOVED lines=13> */
[----:B------:R-:W-:-:S04]  /*0600*/  SHF.R.S32.HI R5, RZ, 0x1f, R4 ;  /* 0x0000001fff057819 */ /* 0x000fc80000011404 */
[----:B------:R-:W-:-:S04]  /*0610*/  LEA.HI R5, R5, R4, RZ, 0x7 ;  /* 0x0000000405057211 */ /* 0x000fc800078f38ff */
[----:B------:R-:W-:-:S03]  /*0620*/  SHF.R.S32.HI R5, RZ, 0x7, R5 ;  /* 0x00000007ff057819 */ /* 0x000fc60000011405 */
[----:B------:R-:W-:-:S05]  /*0630*/  @P2 IADD3 R7, R7, 0x1, RZ ;  /* 0x0000000107072810 */ /* 0x000fca0007ffe0ff */
[----:B------:R-:W-:Y:S01]  /*0640*/  IMAD.MOV.U32 R2, RZ, RZ, R7 ;  /* 0x000000ffff027224 */ /* 0x000fe200078e0007 */
[----:B------:R-:W-:Y:S02]  /*0650*/  IADD3 R7, R6, c[0x0][0x2e8], R47 ;  /* 0x0000ba0006077a10 */ /* 0x000fe40007ffe02f */
[----:B------:R-:W1:Y:S01]  /*0660*/  S2R R6, SR_TID.X ;  /* 0x0000000000067919 */ /* 0x000e620000002100 */
        /* <DEDUP_REMOVED lines=11> */
[----:B-1----:R-:W-:Y:S01]  /*0720*/  SHF.R.S32.HI R5, RZ, 0x1f, R6 ;  /* 0x0000001fff057819 */ /* 0x002fe20000011406 */
[----:B------:R-:W-:-:S03]  /*0730*/  IMAD R165, R0, c[0x0][0x210], R165 ;  /* 0x0000840000a57a24 */ /* 0x000fc600078e02a5 */
[----:B------:R-:W-:Y:S01]  /*0740*/  LEA.HI R2, R5, R6, RZ, 0x4 ;  /* 0x0000000605027211 */ /* 0x000fe200078f20ff */
[----:B------:R-:W-:-:S03]  /*0750*/  IMAD R136, R165, c[0x0][0x1c0], R136 ;  /* 0x00007000a5887a24 */ /* 0x000fc600078e0288 */
[----:B------:R-:W-:Y:S02]  /*0760*/  LOP3.LUT R5, R2, 0xfffffff0, RZ, 0xc0, !PT ;  /* 0xfffffff002057812 */ /* 0x000fe400078ec0ff */
[----:B------:R-:W-:-:S03]  /*0770*/  SHF.R.S32.HI R0, RZ, 0x4, R2 ;  /* 0x00000004ff007819 */ /* 0x000fc60000011402 */
[----:B------:R-:W-:Y:S01]  /*0780*/  IMAD.IADD R6, R6, 0x1, -R5 ;  /* 0x0000000106067824 */ /* 0x000fe200078e0a05 */
[----:B------:R-:W-:Y:S01]  /*0790*/  IADD3 R14, R0, 0x10, RZ ;  /* 0x00000010000e7810 */ /* 0x000fe20007ffe0ff */
[--C-:B------:R-:W-:Y:S01]  /*07a0*/  IMAD R5, R136, c[0x0][0x214], R3.reuse ;  /* 0x0000850088057a24 */ /* 0x100fe200078e0203 */
[----:B------:R-:W-:Y:S01]  /*07b0*/  IADD3 R16, R0, 0x8, RZ ;  /* 0x0000000800107810 */ /* 0x000fe20007ffe0ff */
[----:B------:R-:W-:Y:S01]  /*07c0*/  IMAD.SHL.U32 R8, R6, 0x4, RZ ;  /* 0x0000000406087824 */ /* 0x000fe200078e00ff */
[C---:B------:R-:W-:Y:S01]  /*07d0*/  IADD3 R12, R0.reuse, 0x18, RZ ;  /* 0x00000018000c7810 */ /* 0x040fe20007ffe0ff */
[----:B------:R-:W-:Y:S01]  /*07e0*/  IMAD R7, R5, c[0x0][0x22c], RZ ;  /* 0x00008b0005077a24 */ /* 0x000fe200078e02ff */
[----:B------:R-:W-:Y:S01]  /*07f0*/  IADD3 R4, R0, 0x30, RZ ;  /* 0x0000003000047810 */ /* 0x000fe20007ffe0ff */
[----:B------:R-:W-:Y:S01]  /*0800*/  IMAD.IADD R3, R164, 0x1, -R3 ;  /* 0x00000001a4037824 */ /* 0x000fe200078e0a03 */
[----:B------:R-:W-:Y:S02]  /*0810*/  SHF.R.S32.HI R9, RZ, 0x1f, R8 ;  /* 0x0000001fff097819 */ /* 0x000fe40000011408 */
[----:B------:R-:W-:-:S03]  /*0820*/  ISETP.GE.AND P0, PT, R8, c[0x0][0x220], PT ;  /* 0x0000880008007a0c */ /* 0x000fc60003f06270 */
[C---:B------:R-:W-:Y:S01]  /*0830*/  IMAD.WIDE R10, R0.reuse, 0x40, R8 ;  /* 0x00000040000a7825 */ /* 0x040fe200078e0208 */
[----:B------:R-:W-:Y:S02]  /*0840*/  IADD3 R8, R0, 0x28, RZ ;  /* 0x0000002800087810 */ /* 0x000fe40007ffe0ff */
[-C--:B------:R-:W-:Y:S02]  /*0850*/  ISETP.GE.OR P2, PT, R16, R3.reuse, P0 ;  /* 0x000000031000720c */ /* 0x080fe40000746670 */
[C---:B------:R-:W-:Y:S02]  /*0860*/  IADD3 R2, P1, R7.reuse, R10, RZ ;  /* 0x0000000a07027210 */ /* 0x040fe40007f3e0ff */
[----:B------:R-:W-:Y:S02]  /*0870*/  ISETP.GE.OR P4, PT, R8, R3, P0 ;  /* 0x000000030800720c */ /* 0x000fe40000786670 */
[----:B------:R-:W-:Y:S02]  /*0880*/  LEA.HI.X.SX32 R7, R7, R11, 0x1, P1 ;  /* 0x0000000b07077211 */ /* 0x000fe400008f0eff */
[----:B------:R-:W-:-:S02]  /*0890*/  LEA R18, P1, R2, c[0x0][0x1d8], 0x2 ;  /* 0x0000760002127a11 */ /* 0x000fc400078210ff */
[----:B------:R-:W-:Y:S02]  /*08a0*/  IADD3 R10, R0, 0x20, RZ ;  /* 0x00000020000a7810 */ /* 0x000fe40007ffe0ff */
[----:B------:R-:W-:Y:S02]  /*08b0*/  LEA.HI.X R19, R2, c[0x0][0x1dc], R7, 0x2, P1 ;  /* 0x0000770002137a11 */ /* 0x000fe400008f1407 */
[-C--:B------:R-:W-:Y:S02]  /*08c0*/  ISETP.GE.OR P1, PT, R14, R3.reuse, P0 ;  /* 0x000000030e00720c */ /* 0x080fe40000726670 */
[----:B------:R-:W-:Y:S01]  /*08d0*/  P2R R7, PR, RZ, 0x10 ;  /* 0x00000010ff077803 */ /* 0x000fe20000000000 */
[----:B------:R1:W-:Y:S01]  /*08e0*/  @!P2 STG.E.128 [R18.64+0x800], RZ ;  /* 0x000800ff1200a986 */ /* 0x0003e2000c101d06 */
[C---:B------:R-:W-:Y:S02]  /*08f0*/  IADD3 R2, R0.reuse, 0x38, RZ ;  /* 0x0000003800027810 */ /* 0x040fe40007ffe0ff */
[----:B------:R-:W-:-:S02]  /*0900*/  ISETP.GE.OR P3, PT, R0, R3, P0 ;  /* 0x000000030000720c */ /* 0x000fc40000766670 */
[-C--:B------:R-:W-:Y:S02]  /*0910*/  ISETP.GE.OR P5, PT, R10, R3.reuse, P0 ;  /* 0x000000030a00720c */ /* 0x080fe400007a6670 */
[-C--:B------:R-:W-:Y:S02]  /*0920*/  ISETP.GE.OR P2, PT, R2, R3.reuse, P0 ;  /* 0x000000030200720c */ /* 0x080fe40000746670 */
[-C--:B------:R-:W-:Y:S01]  /*0930*/  ISETP.GE.OR P6, PT, R12, R3.reuse, P0 ;  /* 0x000000030c00720c */ /* 0x080fe200007c6670 */
[----:B------:R1:W-:Y:S01]  /*0940*/  @!P1 STG.E.128 [R18.64+0x1000], RZ ;  /* 0x001000ff12009986 */ /* 0x0003e2000c101d06 */
[----:B------:R-:W-:Y:S02]  /*0950*/  ISETP.NE.AND P1, PT, R7, RZ, PT ;  /* 0x000000ff0700720c */ /* 0x000fe40003f25270 */
[----:B------:R-:W-:Y:S02]  /*0960*/  P2R R9, PR, RZ, 0x20 ;  /* 0x00000020ff097803 */ /* 0x000fe40000000000 */
[----:B------:R-:W-:Y:S01]  /*0970*/  ISETP.GE.OR P5, PT, R4, R3, P0 ;  /* 0x000000030400720c */ /* 0x000fe200007a6670 */
[----:B------:R1:W-:Y:S01]  /*0980*/  @!P3 STG.E.128 [R18.64], RZ ;  /* 0x000000ff1200b986 */ /* 0x0003e2000c101d06 */
[----:B------:R-:W-:-:S02]  /*0990*/  SHF.R.S32.HI R7, RZ, 0x1f, R5 ;  /* 0x0000001fff077819 */ /* 0x000fc40000011405 */
[----:B------:R-:W-:Y:S01]  /*09a0*/  IADD3 R5, P0, R5, R0, RZ ;  /* 0x0000000005057210 */ /* 0x000fe20007f1e0ff */
[----:B------:R1:W-:Y:S01]  /*09b0*/  @!P2 STG.E.128 [R18.64+0x3800], RZ ;  /* 0x003800ff1200a986 */ /* 0x0003e2000c101d06 */
[-C--:B------:R-:W-:Y:S02]  /*09c0*/  ISETP.GE.AND P3, PT, R14, R3.reuse, PT ;  /* 0x000000030e00720c */ /* 0x080fe40003f66270 */
[-C--:B------:R-:W-:Y:S01]  /*09d0*/  ISETP.GE.AND P2, PT, R4, R3.reuse, PT ;  /* 0x000000030400720c */ /* 0x080fe20003f46270 */
[----:B------:R1:W-:Y:S01]  /*09e0*/  @!P1 STG.E.128 [R18.64+0x2800], RZ ;  /* 0x002800ff12009986 */ /* 0x0003e2000c101d06 */
[----:B------:R-:W-:Y:S02]  /*09f0*/  ISETP.GE.AND P1, PT, R10, R3, PT ;  /* 0x000000030a00720c */ /* 0x000fe40003f26270 */
[----:B------:R-:W-:Y:S01]  /*0a00*/  LEA.HI.X.SX32 R10, R0, R7, 0x1, P0 ;  /* 0x00000007000a7211 */ /* 0x000fe200000f0eff */
[----:B------:R1:W-:Y:S01]  /*0a10*/  @!P6 STG.E.128 [R18.64+0x1800], RZ ;  /* 0x001800ff1200e986 */ /* 0x0003e2000c101d06 */
[----:B------:R-:W-:-:S02]  /*0a20*/  P2R R7, PR, RZ, 0x2 ;  /* 0x00000002ff077803 */ /* 0x000fc40000000000 */
[----:B------:R-:W-:Y:S01]  /*0a30*/  LEA R14, P1, R5, c[0x0][0x208], 0x2 ;  /* 0x00008200050e7a11 */ /* 0x000fe200078210ff */
[----:B------:R1:W-:Y:S01]  /*0a40*/  @!P5 STG.E.128 [R18.64+0x3000], RZ ;  /* 0x003000ff1200d986 */ /* 0x0003e2000c101d06 */
[----:B------:R-:W-:Y:S02]  /*0a50*/  ISETP.GE.AND P0, PT, R8, R3, PT ;  /* 0x000000030800720c */ /* 0x000fe40003f06270 */
[----:B------:R-:W-:Y:S02]  /*0a60*/  ISETP.NE.AND P6, PT, R9, RZ, PT ;  /* 0x000000ff0900720c */ /* 0x000fe40003fc5270 */
[----:B------:R-:W-:Y:S02]  /*0a70*/  LEA.HI.X R15, R5, c[0x0][0x20c], R10, 0x2, P1 ;  /* 0x00008300050f7a11 */ /* 0x000fe400008f140a */
[C---:B------:R-:W-:Y:S02]  /*0a80*/  ISETP.NE.OR P1, PT, R6.reuse, RZ, P0 ;  /* 0x000000ff0600720c */ /* 0x040fe40000725670 */
[----:B------:R-:W-:-:S02]  /*0a90*/  ISETP.NE.OR P0, PT, R6, RZ, P2 ;  /* 0x000000ff0600720c */ /* 0x000fc40001705670 */
[-C--:B------:R-:W-:Y:S02]  /*0aa0*/  ISETP.GE.AND P4, PT, R16, R3.reuse, PT ;  /* 0x000000031000720c */ /* 0x080fe40003f86270 */
[C---:B------:R-:W-:Y:S02]  /*0ab0*/  ISETP.NE.OR P5, PT, R6.reuse, RZ, P3 ;  /* 0x000000ff0600720c */ /* 0x040fe40001fa5670 */
[----:B------:R-:W-:Y:S01]  /*0ac0*/  ISETP.NE.AND P3, PT, R7, RZ, PT ;  /* 0x000000ff0700720c */ /* 0x000fe20003f65270 */
[----:B------:R1:W-:Y:S01]  /*0ad0*/  @!P6 STG.E.128 [R18.64+0x2000], RZ ;  /* 0x002000ff1200e986 */ /* 0x0003e2000c101d06 */
[----:B------:R-:W-:Y:S02]  /*0ae0*/  ISETP.NE.OR P6, PT, R6, RZ, P4 ;  /* 0x000000ff0600720c */ /* 0x000fe400027c5670 */
[----:B------:R-:W-:Y:S01]  /*0af0*/  ISETP.GE.AND P4, PT, R12, R3, PT ;  /* 0x000000030c00720c */ /* 0x000fe20003f86270 */
[----:B------:R-:W-:Y:S01]  /*0b00*/  @!P1 IMAD.MOV.U32 R7, RZ, RZ, -0x800000 ;  /* 0xff800000ff079424 */ /* 0x000fe200078e00ff */
[C---:B------:R-:W-:Y:S01]  /*0b10*/  ISETP.NE.AND P2, PT, R6.reuse, RZ, PT ;  /* 0x000000ff0600720c */ /* 0x040fe20003f45270 */
[----:B------:R-:W-:Y:S01]  /*0b20*/  @!P0 IMAD.MOV.U32 R5, RZ, RZ, -0x800000 ;  /* 0xff800000ff058424 */ /* 0x000fe200078e00ff */
[----:B------:R-:W-:-:S02]  /*0b30*/  ISETP.NE.OR P4, PT, R6, RZ, P4 ;  /* 0x000000ff0600720c */ /* 0x000fc40002785670 */
[----:B------:R-:W-:Y:S01]  /*0b40*/  ISETP.NE.OR P3, PT, R6, RZ, P3 ;  /* 0x000000ff0600720c */ /* 0x000fe20001f65670 */
[----:B------:R-:W-:Y:S01]  /*0b50*/  @!P5 IMAD.MOV.U32 R17, RZ, RZ, -0x800000 ;  /* 0xff800000ff11d424 */ /* 0x000fe200078e00ff */
[-C--:B------:R-:W-:Y:S01]  /*0b60*/  ISETP.GE.OR P2, PT, R0, R3.reuse, P2 ;  /* 0x000000030000720c */ /* 0x080fe20001746670 */
[----:B------:R1:W-:Y:S01]  /*0b70*/  @!P0 STG.E [R14.64+0xc0], R5 ;  /* 0x0000c0050e008986 */ /* 0x0003e2000c101906 */
[----:B------:R-:W-:Y:S01]  /*0b80*/  ISETP.GE.AND P0, PT, R2, R3, PT ;  /* 0x000000030200720c */ /* 0x000fe20003f06270 */
[----:B------:R-:W-:Y:S02]  /*0b90*/  @!P6 IMAD.MOV.U32 R21, RZ, RZ, -0x800000 ;  /* 0xff800000ff15e424 */ /* 0x000fe400078e00ff */
        /* <DEDUP_REMOVED lines=11> */
[----:B------:R-:W-:-:S05]  /*0c50*/  MOV R3, 0xff800000 ;  /* 0xff80000000037802 */ /* 0x000fca0000000f00 */
[----:B------:R-:W-:Y:S01]  /*0c60*/  STG.E [R14.64+0xe0], R3 ;  /* 0x0000e0030e007986 */ /* 0x000fe2000c101906 */
[----:B------:R-:W-:Y:S05]  /*0c70*/  EXIT ;  /* 0x000000000000794d */ /* 0x000fea0003800000 */
.L_x_5904:
[----:B-1----:R-:W-:Y:S01]  /*0c80*/  ISETP.NE.U32.AND P0, PT, RZ, c[0x0][0x2b8], PT ;  /* 0x0000ae00ff007a0c */ /* 0x002fe20003f05070 */
[----:B------:R-:W-:-:S03]  /*0c90*/  IMAD.MOV.U32 R3, RZ, RZ, R165 ;  /* 0x000000ffff037224 */ /* 0x000fc600078e00a5 */
[----:B------:R-:W-:-:S13]  /*0ca0*/  ISETP.NE.AND.EX P0, PT, RZ, c[0x0][0x2bc], PT, P0 ;  /* 0x0000af00ff007a0c */ /* 0x000fda0003f05300 */
[----:B------:R-:W-:-:S05]  /*0cb0*/  @P0 IMAD.WIDE R14, R165, R98, c[0x0][0x2b8] ;  /* 0x0000ae00a50e0625 */ /* 0x000fca00078e0262 */
[----:B------:R1:W5:Y:S01]  /*0cc0*/  @P0 LDG.E R3, [R14.64] ;  /* 0x000000060e030981 */ /* 0x000362000c1e1900 */
[----:B------:R-:W-:Y:S01]  /*0cd0*/  ISETP.NE.U32.AND P0, PT, RZ, c[0x0][0x2c0], PT ;  /* 0x0000b000ff007a0c */ /* 0x000fe20003f05070 */
[----:B------:R-:W-:Y:S01]  /*0ce0*/  CS2R R168, SRZ ;  /* 0x0000000000a87805 */ /* 0x000fe2000001ff00 */
[----:B------:R-:W-:Y:S02]  /*0cf0*/  SHF.R.S32.HI R4, RZ, 0x1f, R165 ;  /* 0x0000001fff047819 */ /* 0x000fe400000114a5 */
[----:B------:R-:W-:Y:S02]  /*0d00*/  ISETP.NE.AND.EX P1, PT, RZ, c[0x0][0x2c4], PT, P0 ;  /* 0x0000b100ff007a0c */ /* 0x000fe40003f25300 */
[----:B------:R-:W-:-:S11]  /*0d10*/  PLOP3.LUT P2, PT, PT, PT, PT, 0x8, 0x0 ;  /* 0x000000000000781c */ /* 0x000fd60003f4e170 */
        /* <DEDUP_REMOVED lines=17> */
[----:B-1---5:R-:W-:Y:S02]  /*0e30*/  IMAD.MOV R3, RZ, RZ, -R9 ;  /* 0x000000ffff037224 */ /* 0x022fe400078e0a09 */
        /* <DEDUP_REMOVED lines=16> */
[----:B------:R-:W-:-:S05]  /*0f40*/  @!P0 LOP3.LUT R5, RZ, c[0x0][0x2d0], RZ, 0x33, !PT ;  /* 0x0000b400ff058a12 */ /* 0x000fca00078e33ff */
[----:B------:R-:W-:-:S05]  /*0f50*/  IMAD.WIDE R12, R5, 0x4, R168 ;  /* 0x00000004050c7825 */ /* 0x000fca00078e02a8 */
        /* <DEDUP_REMOVED lines=14> */
[----:B------:R-:W-:Y:S01]  /*1040*/  IMAD R9, R2, R9, R8 ;  /* 0x0000000902097224 */ /* 0x000fe200078e0208 */
[----:B------:R-:W-:-:S04]  /*1050*/  LOP3.LUT R8, R136, c[0x0][0x1c8], RZ, 0x3c, !PT ;  /* 0x0000720088087a12 */ /* 0x000fc800078e3cff */
[----:B------:R-:W-:-:S13]  /*1060*/  ISETP.GT.U32.AND P0, PT, R2, R9, PT ;  /* 0x000000090200720c */ /* 0x000fda0003f04070 */
[-C--:B------:R-:W-:Y:S02]  /*1070*/  @!P0 IADD3 R9, R9, -R2.reuse, RZ ;  /* 0x8000000209098210 */ /* 0x080fe40007ffe0ff */
[----:B------:R-:W-:Y:S02]  /*1080*/  @!P0 IADD3 R0, R0, 0x1, RZ ;  /* 0x0000000100008810 */ /* 0x000fe40007ffe0ff */
[----:B------:R-:W-:Y:S01]  /*1090*/  ISETP.GE.U32.AND P1, PT, R9, R2, PT ;  /* 0x000000020900720c */ /* 0x000fe20003f26070 */
[----:B------:R-:W-:Y:S01]  /*10a0*/  IMAD.MOV R2, RZ, RZ, -R5 ;  /* 0x000000ffff027224 */ /* 0x000fe200078e0a05 */
[----:B------:R-:W-:-:S03]  /*10b0*/  ISETP.GE.AND P0, PT, R8, RZ, PT ;  /* 0x000000ff0800720c */ /* 0x000fc60003f06270 */
[----:B------:R-:W-:-:S05]  /*10c0*/  IMAD R11, R2, c[0x0][0x2d0], R7 ;  /* 0x0000b400020b7a24 */ /* 0x000fca00078e0207 */
[----:B------:R-:W-:-:S03]  /*10d0*/  SHF.R.S32.HI R9, RZ, 0x1f, R11 ;  /* 0x0000001fff097819 */ /* 0x000fc6000001140b */
[----:B------:R-:W-:Y:S02]  /*10e0*/  @P1 IADD3 R0, R0, 0x1, RZ ;  /* 0x0000000100001810 */ /* 0x000fe40007ffe0ff */
[----:B------:R-:W-:Y:S02]  /*10f0*/  ISETP.NE.AND P1, PT, RZ, c[0x0][0x1c8], PT ;  /* 0x00007200ff007a0c */ /* 0x000fe40003f25270 */
[----:B------:R-:W-:-:S11]  /*1100*/  @!P0 IADD3 R0, -R0, RZ, RZ ;  /* 0x000000ff00008210 */ /* 0x000fd60007ffe1ff */
[----:B------:R-:W-:Y:S02]  /*1110*/  @!P1 LOP3.LUT R0, RZ, c[0x0][0x1c8], RZ, 0x33, !PT ;  /* 0x00007200ff009a12 */ /* 0x000fe400078e33ff */
[----:B--2---:R-:W-:Y:S01]  /*1120*/  SHF.R.S32.HI R8, RZ, 0x1f, R3 ;  /* 0x0000001fff087819 */ /* 0x004fe20000011403 */
[----:B------:R-:W-:-:S04]  /*1130*/  IMAD.WIDE.U32 R12, R3, c[0x0][0x180], RZ ;  /* 0x00006000030c7a25 */ /* 0x000fc800078e00ff */
[C---:B------:R-:W-:Y:S02]  /*1140*/  IMAD R2, R8.reuse, c[0x0][0x180], RZ ;  /* 0x0000600008027a24 */ /* 0x040fe400078e02ff */
[----:B------:R-:W-:Y:S02]  /*1150*/  IMAD R8, R8, c[0x0][0x188], RZ ;  /* 0x0000620008087a24 */ /* 0x000fe400078e02ff */
[----:B------:R-:W-:Y:S02]  /*1160*/  IMAD R5, R3, c[0x0][0x184], R2 ;  /* 0x0000610003057a24 */ /* 0x000fe400078e0202 */
[----:B------:R-:W-:Y:S02]  /*1170*/  IMAD R2, R9, c[0x0][0x198], RZ ;  /* 0x0000660009027a24 */ /* 0x000fe400078e02ff */
[----:B------:R-:W-:Y:S02]  /*1180*/  IMAD.IADD R13, R13, 0x1, R5 ;  /* 0x000000010d0d7824 */ /* 0x000fe400078e0205 */
[C---:B------:R-:W-:Y:S01]  /*1190*/  IMAD R5, R11.reuse, c[0x0][0x19c], R2 ;  /* 0x000067000b057a24 */ /* 0x040fe200078e0202 */
[----:B------:R-:W-:Y:S01]  /*11a0*/  SHF.R.S32.HI R2, RZ, 0x1f, R0 ;  /* 0x0000001fff027819 */ /* 0x000fe20000011400 */
[----:B------:R-:W-:-:S04]  /*11b0*/  IMAD.WIDE.U32 R12, R11, c[0x0][0x198], R12 ;  /* 0x000066000b0c7a25 */ /* 0x000fc800078e000c */
[----:B------:R-:W-:Y:S01]  /*11c0*/  IMAD.MOV.U32 R14, RZ, RZ, R12 ;  /* 0x000000ffff0e7224 */ /* 0x000fe200078e000c */
[----:B------:R-:W-:Y:S01]  /*11d0*/  IADD3 R15, R13, R5, RZ ;  /* 0x000000050d0f7210 */ /* 0x000fe20007ffe0ff */
[----:B------:R-:W-:Y:S02]  /*11e0*/  IMAD R5, R2, c[0x0][0x1b0], RZ ;  /* 0x00006c0002057a24 */ /* 0x000fe400078e02ff */
[----:B------:R-:W-:-:S04]  /*11f0*/  IMAD.WIDE.U32 R18, R3, c[0x0][0x188], RZ ;  /* 0x0000620003127a25 */ /* 0x000fc800078e00ff */
[C---:B------:R-:W-:Y:S01]  /*1200*/  IMAD R5, R0.reuse, c[0x0][0x1b4], R5 ;  /* 0x00006d0000057a24 */ /* 0x040fe200078e0205 */
[----:B------:R-:W-:Y:S01]  /*1210*/  MOV R12, R18 ;  /* 0x00000012000c7202 */ /* 0x000fe20000000f00 */
[----:B------:R-:W-:-:S04]  /*1220*/  IMAD.WIDE.U32 R130, R0, c[0x0][0x1b0], R14 ;  /* 0x00006c0000827a25 */ /* 0x000fc800078e000e */
[----:B------:R-:W-:Y:S01]  /*1230*/  IMAD R13, R3, c[0x0][0x18c], R8 ;  /* 0x00006300030d7a24 */ /* 0x000fe200078e0208 */
[----:B------:R-:W-:-:S03]  /*1240*/  IADD3 R5, R131, R5, RZ ;  /* 0x0000000583057210 */ /* 0x000fc60007ffe0ff */
[----:B------:R-:W-:Y:S01]  /*1250*/  IMAD.IADD R13, R19, 0x1, R13 ;  /* 0x00000001130d7824 */ /* 0x000fe200078e020d */
[----:B------:R-:W-:Y:S05]  /*1260*/  BRA `(.L_x_5906) ;  /* 0x0000043000007947 */ /* 0x000fea0003800000 */
.L_x_5905:
        /* <DEDUP_REMOVED lines=15> */
.L_x_5907:
[----:B------:R-:W-:Y:S01]  /*1360*/  IABS R7, c[0x0][0x1c8] ;  /* 0x0000720000077a13 */ /* 0x000fe20000000000 */
[----:B------:R-:W-:-:S03]  /*1370*/  @P0 IMAD.IADD R13, R8, 0x1, R13 ;  /* 0x00000001080d0824 */ /* 0x000fc600078e020d */
[----:B------:R-:W1:Y:S08]  /*1380*/  I2F.RP R11, R7 ;  /* 0x00000007000b7306 */ /* 0x000e700000209400 */
[----:B-1----:R-:W1:Y:S02]  /*1390*/  MUFU.RCP R14, R11 ;  /* 0x0000000b000e7308 */ /* 0x002e640000001000 */
[----:B-1----:R-:W-:-:S02]  /*13a0*/  IADD3 R14, R14, 0xffffffe, RZ ;  /* 0x0ffffffe0e0e7810 */ /* 0x002fc40007ffe0ff */
[----:B------:R-:W-:-:S04]  /*13b0*/  MOV R11, R5 ;  /* 0x00000005000b7202 */ /* 0x000fc80000000f00 */
        /* <DEDUP_REMOVED lines=24> */
[----:B------:R-:W-:Y:S02]  /*1540*/  IMAD R5, R7, c[0x0][0x19c], R2 ;  /* 0x0000670007057a24 */ /* 0x000fe400078e0202 */
[----:B------:R-:W-:Y:S01]  /*1550*/  @P0 IMAD.WIDE.U32 R10, R13, c[0x0][0x1a0], RZ ;  /* 0x000068000d0a0a25 */ /* 0x000fe200078e00ff */
[----:B------:R-:W-:Y:S02]  /*1560*/  SHF.R.S32.HI R2, RZ, 0x1f, R0 ;  /* 0x0000001fff027819 */ /* 0x000fe40000011400 */
[----:B------:R-:W-:Y:S01]  /*1570*/  IADD3 R15, R15, R5, RZ ;  /* 0x000000050f0f7210 */ /* 0x000fe20007ffe0ff */
[----:B------:R-:W-:-:S02]  /*1580*/  @P0 IMAD R13, R13, c[0x0][0x1a4], R11 ;  /* 0x000069000d0d0a24 */ /* 0x000fc400078e020b */
[----:B------:R-:W-:Y:S02]  /*1590*/  IMAD R5, R2, c[0x0][0x1b0], RZ ;  /* 0x00006c0002057a24 */ /* 0x000fe400078e02ff */
[----:B------:R-:W-:-:S04]  /*15a0*/  IMAD.WIDE.U32 R130, R0, c[0x0][0x1b0], R14 ;  /* 0x00006c0000827a25 */ /* 0x000fc800078e000e */
[----:B------:R-:W-:Y:S02]  /*15b0*/  IMAD R5, R0, c[0x0][0x1b4], R5 ;  /* 0x00006d0000057a24 */ /* 0x000fe400078e0205 */
[----:B------:R-:W-:Y:S02]  /*15c0*/  @P0 IMAD.MOV.U32 R12, RZ, RZ, R10 ;  /* 0x000000ffff0c0224 */ /* 0x000fe400078e000a */
        /* <DEDUP_REMOVED lines=13> */
.L_x_5906:
[----:B------:R1:W5:Y:S02]  /*16a0*/  @P4 LDG.E R96, [R96.64] ;  /* 0x0000000660604981 */ /* 0x000364000c1e1900 */
[----:B-----5:R-:W-:Y:S01]  /*16b0*/  SHF.R.S32.HI R3, RZ, 0x1f, R6 ;  /* 0x0000001fff037819 */ /* 0x020fe20000011406 */
[----:B------:R-:W-:Y:S01]  /*16c0*/  IMAD.MOV.U32 R21, RZ, RZ, 0x2 ;  /* 0x00000002ff157424 */ /* 0x000fe200078e00ff */
[----:B------:R-:W-:Y:S01]  /*16d0*/  ISETP.NE.AND P0, PT, R23, -0x1, PT ;  /* 0xffffffff1700780c */ /* 0x000fe20003f05270 */
[----:B------:R-:W-:Y:S01]  /*16e0*/  IMAD.MOV.U32 R62, RZ, RZ, c[0x0][0x230] ;  /* 0x00008c00ff3e7624 */ /* 0x000fe200078e00ff */
[CC--:B------:R-:W-:Y:S01]  /*16f0*/  LEA.HI R59, R3.reuse, R6.reuse, RZ, 0x3 ;  /* 0x00000006033b7211 */ /* 0x0c0fe200078f18ff */
[----:B------:R-:W-:Y:S01]  /*1700*/  IMAD.MOV.U32 R25, RZ, RZ, c[0x0][0x230] ;  /* 0x00008c00ff197624 */ /* 0x000fe200078e00ff */
[----:B------:R-:W-:Y:S01]  /*1710*/  LEA.HI R54, R3, R6, RZ, 0x4 ;  /* 0x0000000603367211 */ /* 0x000fe200078f20ff */
[----:B------:R-:W-:Y:S01]  /*1720*/  IMAD.MOV.U32 R149, RZ, RZ, c[0x0][0x198] ;  /* 0x00006600ff957624 */ /* 0x000fe200078e00ff */
[----:B------:R-:W-:-:S02]  /*1730*/  SHF.R.S32.HI R134, RZ, 0x3, R59 ;  /* 0x00000003ff867819 */ /* 0x000fc4000001143b */
[----:B------:R-:W-:Y:S01]  /*1740*/  LOP3.LUT R59, R59, 0xfffffff8, RZ, 0xc0, !PT ;  /* 0xfffffff83b3b7812 */ /* 0x000fe200078ec0ff */
[----:B------:R-:W-:Y:S01]  /*1750*/  IMAD.SHL.U32 R163, R149, 0x10, RZ ;  /* 0x0000001095a37824 */ /* 0x000fe200078e00ff */
[----:B------:R-:W-:Y:S02]  /*1760*/  SHF.L.U32 R123, R134, 0x6, RZ ;  /* 0x00000006867b7819 */ /* 0x000fe400000006ff */
[----:B------:R-:W-:Y:S01]  /*1770*/  LOP3.LUT R53, R54, 0xfffffff0, RZ, 0xc0, !PT ;  /* 0xfffffff036357812 */ /* 0x000fe200078ec0ff */
[----:B------:R-:W-:Y:S01]  /*1780*/  @!P0 IMAD R8, R4, c[0x0][0x178], RZ ;  /* 0x00005e0004088a24 */ /* 0x000fe200078e02ff */
[----:B------:R-:W-:Y:S01]  /*1790*/  LOP3.LUT R123, R123, 0x1c0, RZ, 0xc0, !PT ;  /* 0x000001c07b7b7812 */ /* 0x000fe200078ec0ff */
[----:B------:R-:W-:Y:S01]  /*17a0*/  IMAD.IADD R59, R6, 0x1, -R59 ;  /* 0x00000001063b7824 */ /* 0x000fe200078e0a3b */
[----:B------:R-:W-:Y:S01]  /*17b0*/  SHF.R.S32.HI R135, RZ, 0x1f, R134 ;  /* 0x0000001fff877819 */ /* 0x000fe20000011486 */
[----:B------:R-:W-:Y:S01]  /*17c0*/  @P0 IMAD.WIDE.U32 R14, R23, c[0x0][0x190], RZ ;  /* 0x00006400170e0a25 */ /* 0x000fe200078e00ff */
[----:B------:R-:W-:-:S02]  /*17d0*/  MOV R24, RZ ;  /* 0x000000ff00187202 */ /* 0x000fc40000000f00 */
[----:B------:R-:W-:Y:S01]  /*17e0*/  SHF.L.U32 R100, R59, 0x3, RZ ;  /* 0x000000033b647819 */ /* 0x000fe200000006ff */
[C---:B------:R-:W-:Y:S01]  /*17f0*/  @!P0 IMAD.WIDE.U32 R18, R165.reuse, c[0x0][0x178], RZ ;  /* 0x00005e00a5128a25 */ /* 0x040fe200078e00ff */
[----:B------:R-:W-:Y:S02]  /*1800*/  SHF.R.S32.HI R139, RZ, 0x1f, R136 ;  /* 0x0000001fff8b7819 */ /* 0x000fe40000011488 */
[----:B------:R-:W-:Y:S01]  /*1810*/  SHF.R.S32.HI R101, RZ, 0x1f, R100 ;  /* 0x0000001fff657819 */ /* 0x000fe20000011464 */
[----:B------:R-:W-:Y:S01]  /*1820*/  @!P0 IMAD R8, R165, c[0x0][0x17c], R8 ;  /* 0x00005f00a5088a24 */ /* 0x000fe200078e0208 */
[----:B------:R-:W-:Y:S01]  /*1830*/  SHF.L.U32 R59, R59, 0x2, RZ ;  /* 0x000000023b3b7819 */ /* 0x000fe200000006ff */
[----:B------:R-:W-:Y:S01]  /*1840*/  @P0 IMAD R15, R23, c[0x0][0x194], R15 ;  /* 0x00006500170f0a24 */ /* 0x000fe200078e020f */
[----:B------:R-:W-:Y:S01]  /*1850*/  SHF.L.U64.HI R162, R149, R98, c[0x0][0x19c] ;  /* 0x0000670095a27619 */ /* 0x000fe20000010262 */
[----:B------:R-:W-:Y:S01]  /*1860*/  @!P0 IMAD.IADD R15, R19, 0x1, R8 ;  /* 0x00000001130f8824 */ /* 0x000fe200078e0208 */
[----:B------:R-:W-:Y:S01]  /*1870*/  LEA.HI R8, R3, R6, RZ, 0x6 ;  /* 0x0000000603087211 */ /* 0x000fe200078f30ff */
[----:B------:R-:W-:Y:S01]  /*1880*/  @!P0 IMAD.MOV.U32 R14, RZ, RZ, R18 ;  /* 0x000000ffff0e8224 */ /* 0x000fe200078e0012 */
[----:B------:R-:W-:Y:S01]  /*1890*/  IADD3 R12, P0, R100, R12, RZ ;  /* 0x0000000c640c7210 */ /* 0x000fe20007f1e0ff */
[----:B------:R-:W-:Y:S01]  /*18a0*/  IMAD.IADD R53, R6, 0x1, -R53 ;  /* 0x0000000106357824 */ /* 0x000fe200078e0a35 */
[----:B------:R-:W-:Y:S01]  /*18b0*/  LOP3.LUT R6, R123, 0x38, R100, 0xf8, !PT ;  /* 0x000000387b067812 */ /* 0x000fe200078ef864 */
[----:B------:R-:W-:Y:S01]  /*18c0*/  IMAD.WIDE R16, R17, 0x40, R134 ;  /* 0x0000004011107825 */ /* 0x000fe200078e0286 */
[----:B------:R-:W-:-:S02]  /*18d0*/  SHF.R.U32.HI R123, RZ, 0x3, R123 ;  /* 0x00000003ff7b7819 */ /* 0x000fc4000001167b */
[----:B------:R-:W-:Y:S01]  /*18e0*/  IADD3 R14, P1, R100, R14, RZ ;  /* 0x0000000e640e7210 */ /* 0x000fe20007f3e0ff */
[----:B------:R-:W-:Y:S01]  /*18f0*/  IMAD.X R13, R101, 0x1, R13, P0 ;  /* 0x00000001650d7824 */ /* 0x000fe200000e060d */
[----:B------:R-:W-:Y:S01]  /*1900*/  IADD3 R126, P0, R134, R11, RZ ;  /* 0x0000000b867e7210 */ /* 0x000fe20007f1e0ff */
[----:B------:R-:W-:Y:S01]  /*1910*/  IMAD.HI.U32 R62, R21, R62, R24 ;  /* 0x0000003e153e7227 */ /* 0x000fe200078e0018 */
[----:B------:R-:W-:Y:S02]  /*1920*/  LOP3.LUT R123, R6, R123, RZ, 0x3c, !PT ;  /* 0x0000007b067b7212 */ /* 0x000fe400078e3cff */
[----:B------:R-:W-:Y:S01]  /*1930*/  SHF.R.S32.HI R10, RZ, 0x1f, R53 ;  /* 0x0000001fff0a7819 */ /* 0x000fe20000011435 */
[----:B------:R-:W-:Y:S01]  /*1940*/  IMAD.X R9, R135, 0x1, R9, P0 ;  /* 0x0000000187097824 */ /* 0x000fe200000e0609 */
[----:B------:R-:W-:Y:S01]  /*1950*/  IADD3.X R15, R101, R15, RZ, P1, !PT ;  /* 0x0000000f650f7210 */ /* 0x000fe20000ffe4ff */
[----:B------:R-:W-:Y:S01]  /*1960*/  IMAD R6, R17, c[0x0][0x190], RZ ;  /* 0x0000640011067a24 */ /* 0x000fe200078e02ff */
[----:B------:R-:W-:Y:S01]  /*1970*/  LEA.HI R55, R10, R53, RZ, 0x3 ;  /* 0x000000350a377211 */ /* 0x000fe200078f18ff */
[----:B------:R-:W-:Y:S01]  /*1980*/  IMAD R9, R9, c[0x0][0x1a0], RZ ;  /* 0x0000680009097a24 */ /* 0x000fe200078e02ff */
[----:B------:R-:W-:Y:S01]  /*1990*/  IADD3 R130, P0, R100, R130, RZ ;  /* 0x0000008264827210 */ /* 0x000fe20007f1e0ff */
[C---:B------:R-:W-:Y:S01]  /*19a0*/  IMAD R6, R16.reuse, c[0x0][0x194], R6 ;  /* 0x0000650010067a24 */ /* 0x040fe200078e0206 */
[----:B------:R-:W-:Y:S01]  /*19b0*/  SHF.R.S32.HI R61, RZ, 0x1, R62 ;  /* 0x00000001ff3d7819 */ /* 0x000fe2000001143e */
[----:B------:R-:W-:Y:S01]  /*19c0*/  IMAD.WIDE.U32 R10, R16, c[0x0][0x190], R14 ;  /* 0x00006400100a7a25 */ /* 0x000fe200078e000e */
[----:B------:R-:W-:-:S03]  /*19d0*/  SHF.R.S32.HI R54, RZ, 0x4, R54 ;  /* 0x00000004ff367819 */ /* 0x000fc60000011436 */
[----:B------:R-:W-:Y:S01]  /*19e0*/  IMAD R129, R126, c[0x0][0x1a4], R9 ;  /* 0x000069007e817a24 */ /* 0x000fe200078e0209 */
[----:B------:R-:W-:Y:S01]  /*19f0*/  SHF.R.S32.HI R9, RZ, 0x1f, R56 ;  /* 0x0000001fff097819 */ /* 0x000fe20000011438 */
[----:B------:R-:W-:Y:S02]  /*1a00*/  IMAD.IADD R11, R11, 0x1, R6 ;  /* 0x000000010b0b7824 */ /* 0x000fe400078e0206 */
[----:B------:R-:W-:Y:S01]  /*1a10*/  IMAD R3, R2, c[0x0][0x1b8], RZ ;  /* 0x00006e0002037a24 */ /* 0x000fe200078e02ff */
[----:B------:R-:W-:Y:S01]  /*1a20*/  LEA.HI R6, R9, R56, RZ, 0x7 ;  /* 0x0000003809067211 */ /* 0x000fe200078f38ff */
[----:B------:R-:W-:Y:S02]  /*1a30*/  IMAD.X R131, R101, 0x1, R5, P0 ;  /* 0x0000000165837824 */ /* 0x000fe400000e0605 */
[C---:B------:R-:W-:Y:S01]  /*1a40*/  IMAD R3, R0.reuse, c[0x0][0x1bc], R3 ;  /* 0x00006f0000037a24 */ /* 0x040fe200078e0203 */
[----:B------:R-:W-:Y:S01]  /*1a50*/  SHF.R.S32.HI R6, RZ, 0x7, R6 ;  /* 0x00000007ff067819 */ /* 0x000fe20000011406 */
[----:B------:R-:W-:-:S03]  /*1a60*/  IMAD.WIDE.U32 R12, R0, c[0x0][0x1b8], R12 ;  /* 0x00006e00000c7a25 */ /* 0x000fc600078e000c */
[----:B------:R-:W-:Y:S01]  /*1a70*/  IMNMX R63, R159, R6, !PT ;  /* 0x000000069f3f7217 */ /* 0x000fe20007800200 */
[----:B------:R-:W-:Y:S01]  /*1a80*/  IMAD.SHL.U32 R8, R8, 0x8, RZ ;  /* 0x0000000808087824 */ /* 0x000fe200078e00ff */
[----:B------:R-:W-:Y:S01]  /*1a90*/  IADD3 R13, R13, R3, RZ ;  /* 0x000000030d0d7210 */ /* 0x000fe20007ffe0ff */
[----:B------:R-:W-:Y:S01]  /*1aa0*/  IMAD R139, R139, c[0x0][0x1a8], RZ ;  /* 0x00006a008b8b7a24 */ /* 0x000fe200078e02ff */
[----:B------:R-:W-:Y:S01]  /*1ab0*/  ISETP.GT.AND P0, PT, R52, R63, PT ;  /* 0x0000003f3400720c */ /* 0x000fe20003f04270 */
[----:B------:R-:W-:Y:S01]  /*1ac0*/  IMAD R133, R135, c[0x0][0x198], RZ ;  /* 0x0000660087857a24 */ /* 0x000fe200078e02ff */
[----:B------:R-:W-:Y:S01]  /*1ad0*/  LOP3.LUT R123, R123, 0xfffffe00, R8, 0xf8, !PT ;  /* 0xfffffe007b7b7812 */ /* 0x000fe200078ef808 */
[----:B------:R-:W-:Y:S01]  /*1ae0*/  IMAD R60, R134, R61, R59 ;  /* 0x0000003d863c7224 */ /* 0x000fe200078e023b */
[----:B------:R-:W-:Y:S01]  /*1af0*/  LOP3.LUT R8, R55, 0xfffffff8, RZ, 0xc0, !PT ;  /* 0xfffffff837087812 */ /* 0x000fe200078ec0ff */
[C---:B------:R-:W-:Y:S01]  /*1b00*/  IMAD R139, R136.reuse, c[0x0][0x1ac], R139 ;  /* 0x00006b00888b7a24 */ /* 0x040fe200078e028b */
[----:B------:R-:W-:Y:S01]  /*1b10*/  MOV R3, c[0x0][0x1a0] ;  /* 0x0000680000037a02 */ /* 0x000fe20000000f00 */
[----:B------:R-:W-:Y:S01]  /*1b20*/  IMAD.WIDE.U32 R136, R136, c[0x0][0x1a8], R10 ;  /* 0x00006a0088887a25 */ /* 0x000fe200078e000a */
[----:B------:R-:W-:-:S02]  /*1b30*/  SHF.R.S32.HI R58, RZ, 0x1f, R60 ;  /* 0x0000001fff3a7819 */ /* 0x000fc4000001143c */
[----:B------:R-:W-:Y:S01]  /*1b40*/  SHF.L.U64.HI R160, R3, R98, c[0x0][0x1a4] ;  /* 0x0000690003a07619 */ /* 0x000fe20000010262 */
[C---:B------:R-:W-:Y:S01]  /*1b50*/  IMAD R133, R134.reuse, c[0x0][0x19c], R133 ;  /* 0x0000670086857a24 */ /* 0x040fe200078e0285 */
[----:B------:R-:W-:Y:S01]  /*1b60*/  IADD3 R139, R137, R139, RZ ;  /* 0x0000008b898b7210 */ /* 0x000fe20007ffe0ff */
[----:B------:R-:W-:Y:S02]  /*1b70*/  IMAD.IADD R59, R59, 0x1, R60 ;  /* 0x000000013b3b7824 */ /* 0x000fe400078e023c */
[----:B------:R-:W-:-:S03]  /*1b80*/  IMAD.WIDE.U32 R130, R134, c[0x0][0x198], R130 ;  /* 0x0000660086827a25 */ /* 0x000fc600078e0082 */
[----:B------:R-:W-:Y:S01]  /*1b90*/  SHF.R.S32.HI R57, RZ, 0x1f, R59 ;  /* 0x0000001fff397819 */ /* 0x000fe2000001143b */
[----:B------:R-:W-:Y:S01]  /*1ba0*/  IMAD.WIDE.U32 R126, R126, c[0x0][0x1a0], R12 ;  /* 0x000068007e7e7a25 */ /* 0x000fe200078e000c */
[----:B------:R-:W-:-:S03]  /*1bb0*/  IADD3 R133, R131, R133, RZ ;  /* 0x0000008583857210 */ /* 0x000fc60007ffe0ff */
[----:B------:R-:W-:Y:S02]  /*1bc0*/  IMAD.IADD R53, R53, 0x1, -R8 ;  /* 0x0000000135357824 */ /* 0x000fe400078e0a08 */
[----:B------:R-:W-:Y:S02]  /*1bd0*/  IMAD.SHL.U32 R161, R3, 0x10, RZ ;  /* 0x0000001003a17824 */ /* 0x000fe400078e00ff */
[----:B------:R-:W-:Y:S01]  /*1be0*/  IMAD.IADD R129, R127, 0x1, R129 ;  /* 0x000000017f817824 */ /* 0x000fe200078e0281 */
[----:B------:R-:W-:Y:S01]  /*1bf0*/  @!P4 MOV R96, RZ ;  /* 0x000000ff0060c202 */ /* 0x000fe20000000f00 */
[----:B------:R-:W-:Y:S05]  /*1c00*/  @!P0 BRA `(.L_x_5908) ;  /* 0x0000690000008947 */ /* 0x000fea0003800000 */
[--C-:B-1----:R-:W-:Y:S01]  /*1c10*/  IMAD.IADD R96, R96, 0x1, R7.reuse ;  /* 0x0000000160607824 */ /* 0x102fe200078e0207 */
[----:B------:R-:W-:Y:S01]  /*1c20*/  SHF.R.S32.HI R5, RZ, 0x1f, R7 ;  /* 0x0000001fff057819 */ /* 0x000fe20000011407 */
[C---:B------:R-:W-:Y:S01]  /*1c30*/  IMAD R6, R4.reuse, c[0x0][0x280], RZ ;  /* 0x0000a00004067a24 */ /* 0x040fe200078e02ff */
[--C-:B------:R-:W-:Y:S01]  /*1c40*/  IADD3 R7, P1, P0, R7, R134, -R56.reuse ;  /* 0x0000008607077210 */ /* 0x100fe2000783e838 */
[----:B------:R-:W-:Y:S01]  /*1c50*/  IMAD R4, R4, c[0x0][0x278], RZ ;  /* 0x00009e0004047a24 */ /* 0x000fe200078e02ff */
[----:B------:R-:W-:Y:S01]  /*1c60*/  SHF.R.S32.HI R8, RZ, 0x1f, R56 ;  /* 0x0000001fff087819 */ /* 0x000fe20000011438 */
[----:B------:R-:W-:Y:S01]  /*1c70*/  IMAD.WIDE.U32 R12, R165, c[0x0][0x278], R100 ;  /* 0x00009e00a50c7a25 */ /* 0x000fe200078e0064 */
[----:B------:R-:W-:Y:S01]  /*1c80*/  UMOV UR13, 0x40 ;  /* 0x00000040000d7882 */ /* 0x000fe20000000000 */
[----:B------:R-:W-:Y:S01]  /*1c90*/  SHF.L.U32 R115, R61, 0x4, RZ ;  /* 0x000000043d737819 */ /* 0x000fe200000006ff */
[----:B------:R-:W-:Y:S01]  /*1ca0*/  ULDC.64 UR4, c[0x0][0x1a0] ;  /* 0x0000680000047ab9 */ /* 0x000fe20000000a00 */
[----:B------:R-:W-:Y:S01]  /*1cb0*/  IMAD R4, R165, c[0x0][0x27c], R4 ;  /* 0x00009f00a5047a24 */ /* 0x000fe200078e0204 */
[----:B------:R-:W-:Y:S01]  /*1cc0*/  IADD3.X R5, R5, R135, ~R8, P1, P0 ;  /* 0x0000008705057210 */ /* 0x000fe20000fe0c08 */
[C---:B------:R-:W-:Y:S01]  /*1cd0*/  IMAD.WIDE.U32 R10, R165.reuse, c[0x0][0x280], R100 ;  /* 0x0000a000a50a7a25 */ /* 0x040fe200078e0064 */
[----:B------:R-:W-:Y:S01]  /*1ce0*/  UIMAD UR18, UR13, UR5, URZ ;  /* 0x000000050d1272a4 */ /* 0x000fe2000f8e023f */
[C---:B------:R-:W-:Y:S01]  /*1cf0*/  IADD3 R122, R134.reuse, 0x10, RZ ;  /* 0x00000010867a7810 */ /* 0x040fe20007ffe0ff */
[----:B------:R-:W-:Y:S01]  /*1d00*/  UMOV UR12, 0x20 ;  /* 0x00000020000c7882 */ /* 0x000fe20000000000 */
[----:B------:R-:W-:Y:S01]  /*1d10*/  IMAD R6, R165, c[0x0][0x284], R6 ;  /* 0x0000a100a5067a24 */ /* 0x000fe200078e0206 */
[----:B------:R-:W-:Y:S01]  /*1d20*/  UMOV UR11, 0x60 ;  /* 0x00000060000b7882 */ /* 0x000fe20000000000 */
[----:B------:R-:W-:Y:S01]  /*1d30*/  IMAD.IADD R9, R13, 0x1, R4 ;  /* 0x000000010d097824 */ /* 0x000fe200078e0204 */
[----:B------:R-:W-:Y:S01]  /*1d40*/  UMOV UR10, 0xa0 ;  /* 0x000000a0000a7882 */ /* 0x000fe20000000000 */
[----:B------:R-:W-:Y:S01]  /*1d50*/  IMAD.MOV.U32 R8, RZ, RZ, R12 ;  /* 0x000000ffff087224 */ /* 0x000fe200078e000c */
[----:B------:R-:W-:Y:S01]  /*1d60*/  UMOV UR9, 0xc0 ;  /* 0x000000c000097882 */ /* 0x000fe20000000000 */
[----:B------:R-:W-:Y:S01]  /*1d70*/  IMAD R4, R5, c[0x0][0x288], RZ ;  /* 0x0000a20005047a24 */ /* 0x000fe200078e02ff */
[----:B------:R-:W-:Y:S01]  /*1d80*/  UMOV UR8, 0xe0 ;  /* 0x000000e000087882 */ /* 0x000fe20000000000 */
[----:B------:R-:W-:Y:S01]  /*1d90*/  IMAD.IADD R11, R11, 0x1, R6 ;  /* 0x000000010b0b7824 */ /* 0x000fe200078e0206 */
[----:B------:R-:W-:Y:S01]  /*1da0*/  UIMAD UR19, UR12, UR5, URZ ;  /* 0x000000050c1372a4 */ /* 0x000fe2000f8e023f */
[----:B------:R-:W-:Y:S01]  /*1db0*/  IMAD R6, R5, c[0x0][0x290], RZ ;  /* 0x0000a40005067a24 */ /* 0x000fe200078e02ff */
[----:B------:R-:W-:Y:S01]  /*1dc0*/  UIMAD UR16, UR11, UR5, URZ ;  /* 0x000000050b1072a4 */ /* 0x000fe2000f8e023f */
[C---:B------:R-:W-:Y:S01]  /*1dd0*/  IMAD R4, R7.reuse, c[0x0][0x28c], R4 ;  /* 0x0000a30007047a24 */ /* 0x040fe200078e0204 */
[----:B------:R-:W-:Y:S01]  /*1de0*/  UIMAD UR15, UR10, UR5, URZ ;  /* 0x000000050a0f72a4 */ /* 0x000fe2000f8e023f */
[C---:B------:R-:W-:Y:S01]  /*1df0*/  IMAD.WIDE.U32 R8, R7.reuse, c[0x0][0x288], R8 ;  /* 0x0000a20007087a25 */ /* 0x040fe200078e0008 */
[----:B------:R-:W-:Y:S01]  /*1e00*/  UIMAD UR14, UR9, UR5, URZ ;  /* 0x00000005090e72a4 */ /* 0x000fe2000f8e023f */
[C---:B------:R-:W-:Y:S01]  /*1e10*/  IADD3 R121, R134.reuse, 0x20, RZ ;  /* 0x0000002086797810 */ /* 0x040fe20007ffe0ff */
[----:B------:R-:W-:Y:S01]  /*1e20*/  UIMAD UR26, UR8, UR5, URZ ;  /* 0x00000005081a72a4 */ /* 0x000fe2000f8e023f */
[C---:B------:R-:W-:Y:S01]  /*1e30*/  IMAD R5, R7.reuse, c[0x0][0x294], R6 ;  /* 0x0000a50007057a24 */ /* 0x040fe200078e0206 */
[----:B------:R-:W-:Y:S01]  /*1e40*/  UIMAD.WIDE.U32 UR32, UR11, UR4, URZ ;  /* 0x000000040b2072a5 */ /* 0x000fe2000f8e003f */
[----:B------:R-:W-:Y:S01]  /*1e50*/  IMAD.WIDE.U32 R10, R7, c[0x0][0x290], R10 ;  /* 0x0000a400070a7a25 */ /* 0x000fe200078e000a */
[----:B------:R-:W-:Y:S01]  /*1e60*/  ULDC UR5, c[0x0][0x294] ;  /* 0x0000a50000057ab9 */ /* 0x000fe20000000800 */
[----:B------:R-:W-:Y:S01]  /*1e70*/  IADD3 R120, R134, 0x30, RZ ;  /* 0x0000003086787810 */ /* 0x000fe20007ffe0ff */
[----:B------:R-:W-:Y:S01]  /*1e80*/  UIMAD.WIDE.U32 UR30, UR10, UR4, URZ ;  /* 0x000000040a1e72a5 */ /* 0x000fe2000f8e003f */
[----:B------:R-:W-:Y:S01]  /*1e90*/  IMAD.IADD R9, R9, 0x1, R4 ;  /* 0x0000000109097824 */ /* 0x000fe200078e0204 */
[----:B------:R-:W-:Y:S01]  /*1ea0*/  UIMAD.WIDE.U32 UR28, UR9, UR4, URZ ;  /* 0x00000004091c72a5 */ /* 0x000fe2000f8e003f */
[----:B------:R-:W-:Y:S01]  /*1eb0*/  IMAD R93, R2, c[0x0][0x298], RZ ;  /* 0x0000a600025d7a24 */ /* 0x000fe200078e02ff */
[----:B------:R-:W-:Y:S01]  /*1ec0*/  ULDC UR17, c[0x0][0x19c] ;  /* 0x0000670000117ab9 */ /* 0x000fe20000000800 */
[----:B------:R-:W-:Y:S01]  /*1ed0*/  IMAD.IADD R7, R11, 0x1, R5 ;  /* 0x000000010b077824 */ /* 0x000fe200078e0205 */
[----:B------:R-:W-:Y:S01]  /*1ee0*/  UIMAD UR11, UR11, UR5, URZ ;  /* 0x000000050b0b72a4 */ /* 0x000fe2000f8e023f */
[----:B------:R-:W-:Y:S01]  /*1ef0*/  IMAD.MOV.U32 R6, RZ, RZ, R10 ;  /* 0x000000ffff067224 */ /* 0x000fe200078e000a */
[----:B------:R-:W-:Y:S01]  /*1f00*/  UIMAD UR10, UR10, UR5, URZ ;  /* 0x000000050a0a72a4 */ /* 0x000fe2000f8e023f */
        /* <DEDUP_REMOVED lines=9> */
[----:B------:R-:W-:Y:S01]  /*1fa0*/  UIMAD.WIDE.U32 UR34, UR8, UR4, URZ ;  /* 0x00000004082272a5 */ /* 0x000fe2000f8e003f */
[C---:B------:R-:W-:Y:S01]  /*1fb0*/  IMAD R93, R0.reuse, c[0x0][0x29c], R93 ;  /* 0x0000a700005d7a24 */ /* 0x040fe200078e025d */
[----:B------:R-:W-:Y:S01]  /*1fc0*/  IADD3 R80, R11, UR18, RZ ;  /* 0x000000120b507c10 */ /* 0x000fe2000fffe0ff */
[----:B------:R-:W-:Y:S01]  /*1fd0*/  IMAD.WIDE.U32 R2, R0, c[0x0][0x298], R8 ;  /* 0x0000a60000027a25 */ /* 0x000fe200078e0008 */
[C---:B------:R-:W-:Y:S01]  /*1fe0*/  SHF.L.U32 R81, R10.reuse, 0x1, RZ ;  /* 0x000000010a517819 */ /* 0x040fe200000006ff */
[----:B------:R-:W-:Y:S01]  /*1ff0*/  ULDC UR25, c[0x0][0x28c] ;  /* 0x0000a30000197ab9 */ /* 0x000fe20000000800 */
[----:B------:R-:W-:Y:S01]  /*2000*/  SHF.L.U64.HI R80, R10, 0x1, R80 ;  /* 0x000000010a507819 */ /* 0x000fe20000010250 */
[----:B------:R-:W-:Y:S01]  /*2010*/  IMAD R90, R0, c[0x0][0x2a4], R5 ;  /* 0x0000a900005a7a24 */ /* 0x000fe200078e0205 */
[----:B------:R-:W-:Y:S01]  /*2020*/  LEA R92, P0, R2, c[0x0][0x268], 0x1 ;  /* 0x00009a00025c7a11 */ /* 0x000fe200078008ff */
[----:B------:R-:W-:Y:S01]  /*2030*/  IMAD.WIDE.U32 R4, R0, c[0x0][0x2a0], R6 ;  /* 0x0000a80000047a25 */ /* 0x000fe200078e0006 */
[----:B------:R-:W-:Y:S01]  /*2040*/  SHF.L.U64.HI R75, R12, 0x1, R75 ;  /* 0x000000010c4b7819 */ /* 0x000fe2000001024b */
        /* <DEDUP_REMOVED lines=12> */
[----:B------:R-:W-:Y:S01]  /*2110*/  IMAD.MOV.U32 R68, RZ, RZ, 0x6 ;  /* 0x00000006ff447424 */ /* 0x000fe200078e00ff */
        /* <DEDUP_REMOVED lines=11> */
[----:B------:R-:W-:Y:S01]  /*21d0*/  IMAD.WIDE.U32 R146, R140, 0x60, RZ ;  /* 0x000000608c927825 */ /* 0x000fe200078e00ff */
[-C--:B------:R-:W-:Y:S01]  /*21e0*/  IADD3 R46, P1, R60, R96.reuse, RZ ;  /* 0x000000603c2e7210 */ /* 0x080fe20007f3e0ff */
[----:B------:R-:W-:Y:S01]  /*21f0*/  ULDC UR22, c[0x0][0x28c] ;  /* 0x0000a30000167ab9 */ /* 0x000fe20000000800 */
[----:B------:R-:W-:Y:S01]  /*2200*/  IADD3 R96, P0, R59, R96, RZ ;  /* 0x000000603b607210 */ /* 0x000fe20007f1e0ff */
[C---:B------:R-:W-:Y:S01]  /*2210*/  IMAD.WIDE.U32 R144, R140.reuse, 0xa0, RZ ;  /* 0x000000a08c907825 */ /* 0x040fe200078e00ff */
[C---:B------:R-:W-:Y:S01]  /*2220*/  SHF.L.U64.HI R73, R140.reuse, R65, c[0x0][0x294] ;  /* 0x0000a5008c497619 */ /* 0x040fe20000010241 */
[----:B------:R-:W-:Y:S01]  /*2230*/  ULDC UR21, c[0x0][0x28c] ;  /* 0x0000a30000157ab9 */ /* 0x000fe20000000800 */
[----:B------:R-:W-:Y:S01]  /*2240*/  SHF.L.U64.HI R78, R140, R68, c[0x0][0x294] ;  /* 0x0000a5008c4e7619 */ /* 0x000fe20000010244 */
[----:B------:R-:W-:Y:S01]  /*2250*/  IMAD.X R97, R57, 0x1, R45, P0 ;  /* 0x0000000139617824 */ /* 0x000fe200000e062d */
[----:B------:R-:W-:Y:S01]  /*2260*/  IADD3.X R45, R58, R45, RZ, P1, !PT ;  /* 0x0000002d3a2d7210 */ /* 0x000fe20000ffe4ff */
[C---:B------:R-:W-:Y:S01]  /*2270*/  IMAD.WIDE.U32 R142, R140.reuse, 0xc0, RZ ;  /* 0x000000c08c8e7825 */ /* 0x040fe200078e00ff */
[----:B------:R-:W-:Y:S01]  /*2280*/  SHF.L.U64.HI R71, R140, R98, c[0x0][0x294] ;  /* 0x0000a5008c477619 */ /* 0x000fe20000010262 */
[----:B------:R-:W-:Y:S01]  /*2290*/  ULDC UR20, c[0x0][0x28c] ;  /* 0x0000a30000147ab9 */ /* 0x000fe20000000800 */
[C---:B------:R-:W-:Y:S01]  /*22a0*/  SHF.L.U64.HI R97, R96.reuse, 0x1, R97 ;  /* 0x0000000160617819 */ /* 0x040fe20000010261 */
[----:B------:R-:W-:Y:S01]  /*22b0*/  IMAD.SHL.U32 R96, R96, 0x2, RZ ;  /* 0x0000000260607824 */ /* 0x000fe200078e00ff */
[C---:B------:R-:W-:Y:S01]  /*22c0*/  SHF.L.U64.HI R45, R46.reuse, 0x1, R45 ;  /* 0x000000012e2d7819 */ /* 0x040fe2000001022d */
[----:B------:R-:W-:Y:S01]  /*22d0*/  IMAD.SHL.U32 R46, R46, 0x2, RZ ;  /* 0x000000022e2e7824 */ /* 0x000fe200078e00ff */
[----:B------:R-:W-:Y:S01]  /*22e0*/  SHF.L.U32 R74, R140, 0x5, RZ ;  /* 0x000000058c4a7819 */ /* 0x000fe200000006ff */
[----:B------:R-:W-:Y:S01]  /*22f0*/  IMAD.WIDE.U32 R148, R149, 0x20, RZ ;  /* 0x0000002095947825 */ /* 0x000fe200078e00ff */
[----:B------:R-:W-:Y:S01]  /*2300*/  IADD3 R94, P3, R96, c[0x0][0x2b0], RZ ;  /* 0x0000ac00605e7a10 */ /* 0x000fe20007f7e0ff */
[----:B------:R-:W-:Y:S01]  /*2310*/  ULDC UR19, c[0x0][0x28c] ;  /* 0x0000a30000137ab9 */ /* 0x000fe20000000800 */
[----:B------:R-:W-:Y:S01]  /*2320*/  IADD3 R10, P1, R46, c[0x0][0x2b0], RZ ;  /* 0x0000ac002e0a7a10 */ /* 0x000fe20007f3e0ff */
[C---:B------:R-:W-:Y:S01]  /*2330*/  IMAD.SHL.U32 R114, R61.reuse, 0x20, RZ ;  /* 0x000000203d727824 */ /* 0x040fe200078e00ff */
[----:B------:R-:W-:Y:S01]  /*2340*/  IADD3 R96, P2, R96, c[0x0][0x2a8], RZ ;  /* 0x0000aa0060607a10 */ /* 0x000fe20007f5e0ff */
[C---:B------:R-:W-:Y:S01]  /*2350*/  IMAD R113, R61.reuse, 0x30, RZ ;  /* 0x000000303d717824 */ /* 0x040fe200078e02ff */
[----:B------:R-:W-:Y:S01]  /*2360*/  IADD3 R46, P0, R46, c[0x0][0x2a8], RZ ;  /* 0x0000aa002e2e7a10 */ /* 0x000fe20007f1e0ff */
[----:B------:R-:W-:Y:S01]  /*2370*/  IMAD.SHL.U32 R112, R61, 0x40, RZ ;  /* 0x000000403d707824 */ /* 0x000fe200078e00ff */
[----:B------:R-:W-:Y:S01]  /*2380*/  SHF.L.U64.HI R65, R99, R65, c[0x0][0x28c] ;  /* 0x0000a30063417619 */ /* 0x000fe20000010241 */
[----:B------:R-:W-:Y:S01]  /*2390*/  IMAD R111, R61, 0x50, RZ ;  /* 0x000000503d6f7824 */ /* 0x000fe200078e02ff */
[----:B------:R-:W-:Y:S01]  /*23a0*/  SHF.L.U64.HI R68, R99, R68, c[0x0][0x28c] ;  /* 0x0000a30063447619 */ /* 0x000fe20000010244 */
[----:B------:R-:W-:Y:S01]  /*23b0*/  IMAD R110, R61, 0x60, RZ ;  /* 0x000000603d6e7824 */ /* 0x000fe200078e02ff */
[----:B------:R-:W-:Y:S01]  /*23c0*/  SHF.L.U64.HI R98, R99, R98, c[0x0][0x28c] ;  /* 0x0000a30063627619 */ /* 0x000fe20000010262 */
[----:B------:R-:W-:Y:S01]  /*23d0*/  IMAD R109, R61, 0x70, RZ ;  /* 0x000000703d6d7824 */ /* 0x000fe200078e02ff */
[----:B------:R-:W-:Y:S01]  /*23e0*/  SHF.L.U64.HI R73, R74, 0x1, R73 ;  /* 0x000000014a497819 */ /* 0x000fe20000010249 */
[----:B------:R-:W-:Y:S01]  /*23f0*/  IMAD.WIDE.U32 R140, R140, 0xe0, RZ ;  /* 0x000000e08c8c7825 */ /* 0x000fe200078e00ff */
[----:B------:R-:W-:Y:S01]  /*2400*/  SHF.L.U64.HI R78, R79, 0x1, R78 ;  /* 0x000000014f4e7819 */ /* 0x000fe2000001024e */
[----:B------:R-:W-:Y:S01]  /*2410*/  ULDC UR18, c[0x0][0x28c] ;  /* 0x0000a30000127ab9 */ /* 0x000fe20000000800 */
[----:B------:R-:W-:Y:S01]  /*2420*/  SHF.L.U64.HI R71, R72, 0x1, R71 ;  /* 0x0000000148477819 */ /* 0x000fe20000010247 */
[----:B------:R-:W-:Y:S01]  /*2430*/  IMAD.MOV.U32 R64, RZ, RZ, c[0x0][0x290] ;  /* 0x0000a400ff407624 */ /* 0x000fe200078e00ff */
[----:B------:R-:W-:Y:S01]  /*2440*/  IADD3.X R95, R97, c[0x0][0x2b4], RZ, P3, !PT ;  /* 0x0000ad00615f7a10 */ /* 0x000fe20001ffe4ff */
[----:B------:R-:W-:Y:S01]  /*2450*/  IMAD.SHL.U32 R66, R99, 0x20, RZ ;  /* 0x0000002063427824 */ /* 0x000fe200078e00ff */
[----:B------:R-:W-:Y:S01]  /*2460*/  IADD3.X R9, R45, c[0x0][0x2b4], RZ, P1, !PT ;  /* 0x0000ad002d097a10 */ /* 0x000fe20000ffe4ff */
[C---:B------:R-:W-:Y:S01]  /*2470*/  IMAD.SHL.U32 R69, R99.reuse, 0x40, RZ ;  /* 0x0000004063457824 */ /* 0x040fe200078e00ff */
[----:B------:R-:W-:Y:S01]  /*2480*/  IADD3 R116, R134, 0x70, RZ ;  /* 0x0000007086747810 */ /* 0x000fe20007ffe0ff */
        /* <DEDUP_REMOVED lines=11> */
[----:B------:R-:W-:Y:S01]  /*2540*/  SHF.R.S32.HI R103, RZ, 0x1f, R110 ;  /* 0x0000001fff677819 */ /* 0x000fe2000001146e */
[----:B------:R-:W-:Y:S01]  /*2550*/  IMAD.U32 R64, R64, -0x80, RZ ;  /* 0xffffff8040407824 */ /* 0x000fe200078e00ff */
[----:B------:R-:W-:Y:S01]  /*2560*/  SHF.R.S32.HI R102, RZ, 0x1f, R109 ;  /* 0x0000001fff667819 */ /* 0x000fe2000001146d */
[----:B------:R-:W-:Y:S01]  /*2570*/  ULDC UR4, c[0x0][0x230] ;  /* 0x00008c0000047ab9 */ /* 0x000fe20000000800 */
[----:B------:R-:W-:Y:S01]  /*2580*/  IADD3 R70, R151, UR13, RZ ;  /* 0x0000000d97467c10 */ /* 0x000fe2000fffe0ff */
[----:B------:R-:W-:Y:S01]  /*2590*/  UIMAD UR25, UR25, 0x60, URZ ;  /* 0x00000060191978a4 */ /* 0x000fe2000f8e023f */
        /* <DEDUP_REMOVED lines=14> */
[----:B------:R-:W-:Y:S02]  /*2680*/  UIADD3 UR16, UR33, UR16, URZ ;  /* 0x0000001021107290 */ /* 0x000fe4000fffe03f */
[----:B------:R-:W-:Y:S02]  /*2690*/  UIADD3 UR15, UR31, UR15, URZ ;  /* 0x0000000f1f0f7290 */ /* 0x000fe4000fffe03f */
[----:B------:R-:W-:Y:S02]  /*26a0*/  UIADD3 UR14, UR29, UR14, URZ ;  /* 0x0000000e1d0e7290 */ /* 0x000fe4000fffe03f */
[----:B------:R-:W-:Y:S02]  /*26b0*/  UIADD3 UR26, UR35, UR26, URZ ;  /* 0x0000001a231a7290 */ /* 0x000fe4000fffe03f */
[----:B------:R-:W-:Y:S02]  /*26c0*/  ULDC.U8 UR8, c[0x0][0x313] ;  /* 0x0000c4c000087ab9 */ /* 0x000fe40000000000 */
.L_x_5962:
        /* <DEDUP_REMOVED lines=13> */
[----:B--2---:R-:W-:Y:S02]  /*27a0*/  @!P2 LEA R154, P0, R161, R88, 0x1 ;  /* 0x00000058a19aa211 */ /* 0x004fe400078008ff */
        /* <DEDUP_REMOVED lines=12> */
[C---:B------:R-:W-:Y:S01]  /*2870*/  @!P6 IMAD.X R51, R89.reuse, 0x1, R75, P1 ;  /* 0x000000015933e824 */ /* 0x040fe200008e064b */
        /* <DEDUP_REMOVED lines=28> */
[----:B------:R-:W-:Y:S02]  /*2a40*/  LEA R91, P0, R64, R12, 0x1 ;  /* 0x0000000c405b7211 */ /* 0x000fe400078008ff */
        /* <DEDUP_REMOVED lines=79> */
.L_x_5912:
[----:B------:R-:W-:Y:S05]  /*2f40*/  BSYNC B0 ;  /* 0x0000000000007941 */ /* 0x000fea0003800000 */
.L_x_5911:
        /* <DEDUP_REMOVED lines=57> */
.L_x_5914:
[----:B------:R-:W-:Y:S05]  /*32e0*/  BSYNC B0 ;  /* 0x0000000000007941 */ /* 0x000fea0003800000 */
.L_x_5913:
        /* <DEDUP_REMOVED lines=57> */
.L_x_5916:
[----:B------:R-:W-:Y:S05]  /*3680*/  BSYNC B0 ;  /* 0x0000000000007941 */ /* 0x000fea0003800000 */
.L_x_5915:
        /* <DEDUP_REMOVED lines=61> */
.L_x_5918:
[----:B------:R-:W-:Y:S05]  /*3a60*/  BSYNC B0 ;  /* 0x0000000000007941 */ /* 0x000fea0003800000 */
.L_x_5917:
        /* <DEDUP_REMOVED lines=59> */
.L_x_5920:
[----:B------:R-:W-:Y:S05]  /*3e20*/  BSYNC B0 ;  /* 0x0000000000007941 */ /* 0x000fea0003800000 */
.L_x_5919:
        /* <DEDUP_REMOVED lines=61> */
.L_x_5922:
[----:B------:R-:W-:Y:S05]  /*4200*/  BSYNC B0 ;  /* 0x0000000000007941 */ /* 0x000fea0003800000 */
.L_x_5921:
        /* <DEDUP_REMOVED lines=61> */
.L_x_5924:
[----:B------:R-:W-:Y:S05]  /*45e0*/  BSYNC B0 ;  /* 0x0000000000007941 */ /* 0x000fea0003800000 */
.L_x_5923:
        /* <DEDUP_REMOVED lines=63> */
.L_x_5926:
[----:B------:R-:W-:Y:S05]  /*49e0*/  BSYNC B0 ;  /* 0x0000000000007941 */ /* 0x000fea0003800000 */
.L_x_5925:
        /* <DEDUP_REMOVED lines=10> */
.L_x_5910:
        /* <DEDUP_REMOVED lines=86> */
.L_x_5931:
[----:B------:R-:W-:Y:S05]  /*4ff0*/  BSYNC B0 ;  /* 0x0000000000007941 */ /* 0x000fea0003800000 */
.L_x_5930:
[----:B------:R-:W-:Y:S05]  /*5000*/  MOV R87, R85 ;  /* 0x0000005500577202 */ /* 0x000fea0000000f00 */
[----:B-----5:R2:W-:Y:S02]  /*5010*/  STG.E.128 [R86.64], R40 ;  /* 0x0000002856007986 */ /* 0x0205e4000c101d06 */
.L_x_5929:
[----:B------:R-:W-:Y:S05]  /*5020*/  BSYNC B1 ;  /* 0x0000000000017941 */ /* 0x000fea0003800000 */
.L_x_5928:
        /* <DEDUP_REMOVED lines=88> */
.L_x_5935:
[----:B------:R-:W-:Y:S05]  /*55b0*/  BSYNC B0 ;  /* 0x0000000000007941 */ /* 0x000fea0003800000 */
.L_x_5934:
[C---:B------:R-:W-:Y:S04]  /*55c0*/  LEA R2, P0, R163.reuse, R86, 0x1 ;  /* 0x00000056a3027211 */ /* 0x040fe800078008ff */
[----:B------:R-:W-:Y:S05]  /*55d0*/  LEA.HI.X R3, R163, R85, R162, 0x1, P0 ;  /* 0x00000055a3037211 */ /* 0x000fea00000f0ca2 */
[----:B-----5:R3:W-:Y:S04]  /*55e0*/  STG.E.128 [R2.64], R40 ;  /* 0x0000002802007986 */ /* 0x0207e8000c101d06 */
.L_x_5933:
[----:B------:R-:W-:Y:S05]  /*55f0*/  BSYNC B1 ;  /* 0x0000000000017941 */ /* 0x000fea0003800000 */
.L_x_5932:
        /* <DEDUP_REMOVED lines=88> */
.L_x_5939:
[----:B------:R-:W-:Y:S05]  /*5b80*/  BSYNC B0 ;  /* 0x0000000000007941 */ /* 0x000fea0003800000 */
.L_x_5938:
[C---:B------:R-:W-:Y:S04]  /*5b90*/  LEA R2, P0, R148.reuse, R86, 0x1 ;  /* 0x0000005694027211 */ /* 0x040fe800078008ff */
[----:B------:R-:W-:Y:S05]  /*5ba0*/  LEA.HI.X R3, R148, R85, R67, 0x1, P0 ;  /* 0x0000005594037211 */ /* 0x000fea00000f0c43 */
[----:B-----5:R3:W-:Y:S04]  /*5bb0*/  STG.E.128 [R2.64], R40 ;  /* 0x0000002802007986 */ /* 0x0207e8000c101d06 */
.L_x_5937:
[----:B------:R-:W-:Y:S05]  /*5bc0*/  BSYNC B1 ;  /* 0x0000000000017941 */ /* 0x000fea0003800000 */
.L_x_5936:
        /* <DEDUP_REMOVED lines=89> */
.L_x_5943:
[----:B------:R-:W-:Y:S05]  /*6160*/  BSYNC B0 ;  /* 0x0000000000007941 */ /* 0x000fea0003800000 */
.L_x_5942:
[----:B------:R-:W-:Y:S02]  /*6170*/  MOV R3, 0x60 ;  /* 0x0000006000037802 */ /* 0x000fe40000000f00 */
[----:B------:R-:W-:Y:S03]  /*6180*/  MOV R87, R85 ;  /* 0x0000005500577202 */ /* 0x000fe60000000f00 */
[C---:B------:R-:W-:Y:S02]  /*6190*/  IMAD R0, R3.reuse, c[0x0][0x19c], RZ ;  /* 0x0000670003007a24 */ /* 0x040fe400078e02ff */
[----:B------:R-:W-:Y:S05]  /*61a0*/  IMAD.WIDE.U32 R4, R3, c[0x0][0x198], R86 ;  /* 0x0000660003047a25 */ /* 0x000fea00078e0056 */
[----:B------:R-:W-:Y:S05]  /*61b0*/  IADD3 R5, R5, R0, RZ ;  /* 0x0000000005057210 */ /* 0x000fea0007ffe0ff */
[----:B-----5:R3:W-:Y:S02]  /*61c0*/  STG.E.128 [R4.64], R40 ;  /* 0x0000002804007986 */ /* 0x0207e4000c101d06 */
.L_x_5941:
[----:B------:R-:W-:Y:S05]  /*61d0*/  BSYNC B1 ;  /* 0x0000000000017941 */ /* 0x000fea0003800000 */
.L_x_5940:
[----:B------:R-:W-:Y:S01]  /*61e0*/  ISETP.NE.AND P0, PT, R152, RZ, PT ;  /* 0x000000ff9800720c */ /* 0x000fe20003f05270 */
[----:B------:R-:W-:Y:S01]  /*61f0*/  @!UPT UIADD3 URZ, URZ, URZ, URZ ;  /* 0x0000003f3f3ff290 */ /* 0x000fe2000fffe03f */
[----:B------:R-:W-:Y:S11]  /*6200*/  BSSY B1, `(.L_x_5944) ;  /* 0x000005c000017945 */ /* 0x000ff60003800000 */
        /* <DEDUP_REMOVED lines=25> */
[C---:B------:R-:W-:Y:S04]  /*63a0*/  LEA R172, P1, R87.reuse, R94, 0x1 ;  /* 0x0000005e57ac7211 */ /* 0x040fe800078208ff */
[----:B------:R-:W-:Y:S01]  /*63b0*/  LEA.HI.X R173, R87, R95, R44, 0x1, P1 ;  /* 0x0000005f57ad7211 */ /* 0x000fe200008f0c2c */
[----:B------:R-:W-:Y:S01]  /*63c0*/  IMAD.MOV.U32 R44, RZ, RZ, RZ ;  /* 0x000000ffff2c7224 */ /* 0x000fe200078e00ff */
[----:B------:R-:W-:Y:S04]  /*63d0*/  @P0 IADD3 R44, RZ, -UR5, RZ ;  /* 0x80000005ff2c0c10 */ /* 0x000fe8000fffe0ff */
[----:B------:R-:W-:Y:S01]  /*63e0*/  IADD3 R87, P1, R112, R44, RZ ;  /* 0x0000002c70577210 */ /* 0x000fe20007f3e0ff */
[----:B------:R-:W4:Y:S03]  /*63f0*/  LDG.E.128 R172, [R172.64] ;  /* 0x00000006acac7981 */ /* 0x000f26000c1e1d00 */
[----:B------:R-:W-:Y:S02]  /*6400*/  LEA.HI.X.SX32 R44, R44, R105, 0x1, P1 ;  /* 0x000000692c2c7211 */ /* 0x000fe400008f0eff */
[C---:B------:R-:W-:Y:S04]  /*6410*/  LEA R48, P1, R87.reuse, R96, 0x1 ;  /* 0x0000006057307211 */ /* 0x040fe800078208ff */
[----:B------:R-:W-:Y:S06]  /*6420*/  LEA.HI.X R49, R87, R97, R44, 0x1, P1 ;  /* 0x0000006157317211 */ /* 0x000fec00008f0c2c */
[----:B--2---:R-:W2:Y:S01]  /*6430*/  LDG.E.128 R48, [R48.64] ;  /* 0x0000000630307981 */ /* 0x004ea2000c1e1d00 */
        /* <DEDUP_REMOVED lines=8> */
[C---:B----4-:R-:W-:Y:S01]  /*64c0*/  IMAD.U32 R26, R172.reuse, 0x10000, RZ ;  /* 0x00010000ac1a7824 */ /* 0x050fe200078e00ff */
        /* <DEDUP_REMOVED lines=13> */
[C---:B--2---:R-:W-:Y:S01]  /*65a0*/  LOP3.LUT R30, R48.reuse, 0xffff0000, RZ, 0xc0, !PT ;  /* 0xffff0000301e7812 */ /* 0x044fe200078ec0ff */
        /* <DEDUP_REMOVED lines=29> */
.L_x_5947:
[----:B------:R-:W-:Y:S05]  /*6780*/  BSYNC B0 ;  /* 0x0000000000007941 */ /* 0x000fea0003800000 */
.L_x_5946:
[C---:B------:R-:W-:Y:S04]  /*6790*/  LEA R2, P0, R150.reuse, R86, 0x1 ;  /* 0x0000005696027211 */ /* 0x040fe800078008ff */
[----:B------:R-:W-:Y:S05]  /*67a0*/  LEA.HI.X R3, R150, R85, R70, 0x1, P0 ;  /* 0x0000005596037211 */ /* 0x000fea00000f0c46 */
[----:B-----5:R3:W-:Y:S04]  /*67b0*/  STG.E.128 [R2.64], R40 ;  /* 0x0000002802007986 */ /* 0x0207e8000c101d06 */
.L_x_5945:
[----:B------:R-:W-:Y:S05]  /*67c0*/  BSYNC B1 ;  /* 0x0000000000017941 */ /* 0x000fea0003800000 */
.L_x_5944:
        /* <DEDUP_REMOVED lines=25> */
[C---:B------:R-:W-:Y:S02]  /*6960*/  LEA R172, P1, R87.reuse, R94, 0x1 ;  /* 0x0000005e57ac7211 */ /* 0x040fe400078208ff */
[----:B------:R-:W-:Y:S01]  /*6970*/  LEA.HI.X.SX32 R44, R44, R104, 0x1, P2 ;  /* 0x000000682c2c7211 */ /* 0x000fe200010f0eff */
[----:B------:R-:W3:Y:S03]  /*6980*/  LDG.E.128 R20, [R12.64] ;  /* 0x000000060c147981 */ /* 0x000ee6000c1e1d00 */
        /* <DEDUP_REMOVED lines=15> */
[----:B------:R-:W-:Y:S01]  /*6a80*/  SHF.L.U32 R20, R21, 0x10, RZ ;  /* 0x0000001015147819 */ /* 0x000fe200000006ff */
[C---:B----4-:R-:W-:Y:S01]  /*6a90*/  IMAD.U32 R26, R172.reuse, 0x10000, RZ ;  /* 0x00010000ac1a7824 */ /* 0x050fe200078e00ff */
        /* <DEDUP_REMOVED lines=13> */
[C---:B--2---:R-:W-:Y:S01]  /*6b70*/  LOP3.LUT R30, R48.reuse, 0xffff0000, RZ, 0xc0, !PT ;  /* 0xffff0000301e7812 */ /* 0x044fe200078ec0ff */
        /* <DEDUP_REMOVED lines=30> */
.L_x_5951:
[----:B------:R-:W-:Y:S05]  /*6d60*/  BSYNC B0 ;  /* 0x0000000000007941 */ /* 0x000fea0003800000 */
.L_x_5950:
[----:B------:R-:W-:Y:S02]  /*6d70*/  MOV R3, 0xa0 ;  /* 0x000000a000037802 */ /* 0x000fe40000000f00 */
[----:B------:R-:W-:Y:S03]  /*6d80*/  MOV R87, R85 ;  /* 0x0000005500577202 */ /* 0x000fe60000000f00 */
[C---:B------:R-:W-:Y:S02]  /*6d90*/  IMAD R0, R3.reuse, c[0x0][0x19c], RZ ;  /* 0x0000670003007a24 */ /* 0x040fe400078e02ff */
[----:B------:R-:W-:Y:S05]  /*6da0*/  IMAD.WIDE.U32 R4, R3, c[0x0][0x198], R86 ;  /* 0x0000660003047a25 */ /* 0x000fea00078e0056 */
[----:B------:R-:W-:Y:S05]  /*6db0*/  IADD3 R5, R5, R0, RZ ;  /* 0x0000000005057210 */ /* 0x000fea0007ffe0ff */
[----:B-----5:R3:W-:Y:S02]  /*6dc0*/  STG.E.128 [R4.64], R40 ;  /* 0x0000002804007986 */ /* 0x0207e4000c101d06 */
.L_x_5949:
[----:B------:R-:W-:Y:S05]  /*6dd0*/  BSYNC B1 ;  /* 0x0000000000017941 */ /* 0x000fea0003800000 */
.L_x_5948:
        /* <DEDUP_REMOVED lines=89> */
.L_x_5955:
[----:B------:R-:W-:Y:S05]  /*7370*/  BSYNC B0 ;  /* 0x0000000000007941 */ /* 0x000fea0003800000 */
.L_x_5954:
[----:B------:R-:W-:Y:S02]  /*7380*/  MOV R3, 0xc0 ;  /* 0x000000c000037802 */ /* 0x000fe40000000f00 */
[----:B------:R-:W-:Y:S03]  /*7390*/  MOV R87, R85 ;  /* 0x0000005500577202 */ /* 0x000fe60000000f00 */
[C---:B------:R-:W-:Y:S02]  /*73a0*/  IMAD R0, R3.reuse, c[0x0][0x19c], RZ ;  /* 0x0000670003007a24 */ /* 0x040fe400078e02ff */
[----:B------:R-:W-:Y:S05]  /*73b0*/  IMAD.WIDE.U32 R4, R3, c[0x0][0x198], R86 ;  /* 0x0000660003047a25 */ /* 0x000fea00078e0056 */
[----:B------:R-:W-:Y:S05]  /*73c0*/  IADD3 R5, R5, R0, RZ ;  /* 0x0000000005057210 */ /* 0x000fea0007ffe0ff */
[----:B-----5:R3:W-:Y:S02]  /*73d0*/  STG.E.128 [R4.64], R40 ;  /* 0x0000002804007986 */ /* 0x0207e4000c101d06 */
.L_x_5953:
[----:B------:R-:W-:Y:S05]  /*73e0*/  BSYNC B1 ;  /* 0x0000000000017941 */ /* 0x000fea0003800000 */
.L_x_5952:
        /* <DEDUP_REMOVED lines=90> */
.L_x_5959:
[----:B------:R-:W-:Y:S05]  /*7990*/  BSYNC B0 ;  /* 0x0000000000007941 */ /* 0x000fea0003800000 */
.L_x_5958:
[----:B------:R-:W-:Y:S02]  /*79a0*/  MOV R3, 0xe0 ;  /* 0x000000e000037802 */ /* 0x000fe40000000f00 */
[----:B------:R-:W-:Y:S03]  /*79b0*/  MOV R87, R85 ;  /* 0x0000005500577202 */ /* 0x000fe60000000f00 */
[C---:B------:R-:W-:Y:S02]  /*79c0*/  IMAD R0, R3.reuse, c[0x0][0x19c], RZ ;  /* 0x0000670003007a24 */ /* 0x040fe400078e02ff */
[----:B------:R-:W-:Y:S05]  /*79d0*/  IMAD.WIDE.U32 R4, R3, c[0x0][0x198], R86 ;  /* 0x0000660003047a25 */ /* 0x000fea00078e0056 */
[----:B------:R-:W-:Y:S05]  /*79e0*/  IADD3 R5, R5, R0, RZ ;  /* 0x0000000005057210 */ /* 0x000fea0007ffe0ff */
[----:B-----5:R3:W-:Y:S02]  /*79f0*/  STG.E.128 [R4.64], R40 ;  /* 0x0000002804007986 */ /* 0x0207e4000c101d06 */
.L_x_5957:
[----:B------:R-:W-:Y:S05]  /*7a00*/  BSYNC B1 ;  /* 0x0000000000017941 */ /* 0x000fea0003800000 */
.L_x_5956:
        /* <DEDUP_REMOVED lines=8> */
.L_x_5909:
        /* <DEDUP_REMOVED lines=72> */
.L_x_5927:
        /* <DEDUP_REMOVED lines=83> */
.L_x_5960:
        /* <DEDUP_REMOVED lines=9> */
.L_x_5961:
[----:B------:R-:W-:Y:S04]  /*84d0*/  IADD3 R11, R11, -0x1, RZ ;  /* 0xffffffff0b0b7810 */ /* 0x000fe80007ffe0ff */
[----:B------:R-:W-:Y:S11]  /*84e0*/  ISETP.GT.AND P0, PT, R11, R63, PT ;  /* 0x0000003f0b00720c */ /* 0x000ff60003f04270 */
[----:B------:R-:W-:Y:S02]  /*84f0*/  @!UPT UIADD3 URZ, URZ, URZ, URZ ;  /* 0x0000003f3f3ff290 */ /* 0x000fe4000fffe03f */
[----:B------:R-:W-:-:S05]  /*8500*/  @P0 BRA `(.L_x_5962) ;  /* 0xffffa1c000000947 */ /* 0x000fca000383ffff */
.L_x_5908:
        /* <DEDUP_REMOVED lines=8> */
[----:B------:R-:W-:-:S04]  /*8590*/  @P0 IMAD.MOV.U32 R2, RZ, RZ, 0x4 ;  /* 0x00000004ff020424 */ /* 0x000fc800078e00ff */
[----:B---3--:R-:W-:-:S05]  /*85a0*/  @P0 IMAD.WIDE R12, R165, R2, c[0x0][0x250] ;  /* 0x00009400a50c0625 */ /* 0x008fca00078e0202 */
        /* <DEDUP_REMOVED lines=13> */
[----:B------:R-:W-:-:S02]  /*8680*/  IMAD.IADD R4, R9, 0x1, R4 ;  /* 0x0000000109047824 */ /* 0x000fc400078e0204 */
[----:B------:R-:W-:Y:S02]  /*8690*/  IMAD.SHL.U32 R23, R61, 0x10, RZ ;  /* 0x000000103d177824 */ /* 0x000fe400078e00ff */
[C---:B-1----:R-:W-:Y:S02]  /*86a0*/  IMAD R7, R103.reuse, 0x40, R56 ;  /* 0x0000004067077824 */ /* 0x042fe400078e0238 */
[----:B------:R-:W-:Y:S02]  /*86b0*/  IMAD R21, R103, -0x40, R164 ;  /* 0xffffffc067157824 */ /* 0x000fe400078e02a4 */
[----:B---3--:R-:W-:Y:S01]  /*86c0*/  IMAD.IADD R0, R7, 0x1, R0 ;  /* 0x0000000107007824 */ /* 0x008fe200078e0200 */
[-CC-:B------:R-:W-:Y:S02]  /*86d0*/  LEA.HI.X R7, R5, R139.reuse, R3.reuse, 0x4, P0 ;  /* 0x0000008b05077211 */ /* 0x180fe400000f2403 */
[----:B------:R-:W-:Y:S01]  /*86e0*/  LEA R24, P0, R8, c[0x0][0x160], 0x1 ;  /* 0x0000580008187a11 */ /* 0x000fe200078008ff */
[----:B------:R-:W-:Y:S01]  /*86f0*/  IMAD R0, R61, R0, RZ ;  /* 0x000000003d007224 */ /* 0x000fe200078e02ff */
[----:B------:R-:W-:-:S02]  /*8700*/  LEA.HI.X R3, R5, R139, R3, 0x5, P2 ;  /* 0x0000008b05037211 */ /* 0x000fc400010f2c03 */
[----:B------:R-:W-:Y:S02]  /*8710*/  LEA.HI.X R25, R8, c[0x0][0x164], R4, 0x1, P0 ;  /* 0x0000590008197a11 */ /* 0x000fe400000f0c04 */
[----:B------:R-:W-:Y:S02]  /*8720*/  LEA R26, P0, R136, c[0x0][0x160], 0x1 ;  /* 0x00005800881a7a11 */ /* 0x000fe400078008ff */
[----:B------:R-:W-:Y:S02]  /*8730*/  LEA.HI.X R35, R2, c[0x0][0x164], R7, 0x1, P1 ;  /* 0x0000590002237a11 */ /* 0x000fe400008f0c07 */
[----:B------:R-:W-:Y:S02]  /*8740*/  LEA.HI.X R27, R136, c[0x0][0x164], R3, 0x1, P0 ;  /* 0x00005900881b7a11 */ /* 0x000fe400000f0c03 */
[----:B------:R-:W-:Y:S02]  /*8750*/  ISETP.NE.AND P0, PT, RZ, UR4, PT ;  /* 0x00000004ff007c0c */ /* 0x000fe4000bf05270 */
[----:B------:R-:W-:-:S02]  /*8760*/  IADD3 R6, P2, R60, R0, RZ ;  /* 0x000000003c067210 */ /* 0x000fc40007f5e0ff */
        /* <DEDUP_REMOVED lines=62> */
.L_x_5969:
[----:B------:R-:W-:Y:S05]  /*8b50*/  BSYNC B0 ;  /* 0x0000000000007941 */ /* 0x000fea0003800000 */
.L_x_5968:
[----:B-----5:R3:W-:Y:S02]  /*8b60*/  STS.128 [R173], R8 ;  /* 0x00000008ad007388 */ /* 0x0207e40000000c00 */
.L_x_5967:
[----:B------:R-:W-:Y:S05]  /*8b70*/  BSYNC B1 ;  /* 0x0000000000017941 */ /* 0x000fea0003800000 */
.L_x_5966:
        /* <DEDUP_REMOVED lines=58> */
.L_x_5973:
[----:B------:R-:W-:Y:S05]  /*8f20*/  BSYNC B0 ;  /* 0x0000000000007941 */ /* 0x000fea0003800000 */
.L_x_5972:
[----:B-----5:R1:W-:Y:S02]  /*8f30*/  STS.128 [R173+0x800], R32 ;  /* 0x00080020ad007388 */ /* 0x0203e40000000c00 */
.L_x_5971:
[----:B------:R-:W-:Y:S05]  /*8f40*/  BSYNC B1 ;  /* 0x0000000000017941 */ /* 0x000fea0003800000 */
.L_x_5970:
        /* <DEDUP_REMOVED lines=61> */
.L_x_5977:
[----:B------:R-:W-:Y:S05]  /*9320*/  BSYNC B0 ;  /* 0x0000000000007941 */ /* 0x000fea0003800000 */
.L_x_5976:
[----:B-----5:R1:W-:Y:S02]  /*9330*/  STS.128 [R173+0x1000], R8 ;  /* 0x00100008ad007388 */ /* 0x0203e40000000c00 */
.L_x_5975:
[----:B------:R-:W-:Y:S05]  /*9340*/  BSYNC B1 ;  /* 0x0000000000017941 */ /* 0x000fea0003800000 */
.L_x_5974:
        /* <DEDUP_REMOVED lines=58> */
.L_x_5980:
[----:B------:R-:W-:Y:S05]  /*96f0*/  BSYNC B0 ;  /* 0x0000000000007941 */ /* 0x000fea0003800000 */
.L_x_5979:
[----:B-----5:R3:W-:Y:S01]  /*9700*/  STS.128 [R173+0x1800], R24 ;  /* 0x00180018ad007388 */ /* 0x0207e20000000c00 */
[----:B------:R-:W-:Y:S05]  /*9710*/  BRA `(.L_x_5978) ;  /* 0x00001cf000007947 */ /* 0x000fea0003800000 */
.L_x_5965:
        /* <DEDUP_REMOVED lines=93> */
.L_x_5984:
[----:B------:R-:W-:Y:S05]  /*9cf0*/  BSYNC B0 ;  /* 0x0000000000007941 */ /* 0x000fea0003800000 */
.L_x_5983:
[----:B-----5:R4:W-:Y:S02]  /*9d00*/  STS.128 [R173], R16 ;  /* 0x00000010ad007388 */ /* 0x0209e40000000c00 */
.L_x_5982:
[----:B------:R-:W-:Y:S05]  /*9d10*/  BSYNC B1 ;  /* 0x0000000000017941 */ /* 0x000fea0003800000 */
.L_x_5981:
        /* <DEDUP_REMOVED lines=95> */
.L_x_5988:
[----:B------:R-:W-:Y:S05]  /*a310*/  BSYNC B0 ;  /* 0x0000000000007941 */ /* 0x000fea0003800000 */
.L_x_5987:
[----:B-----5:R1:W-:Y:S02]  /*a320*/  STS.128 [R173+0x800], R16 ;  /* 0x00080010ad007388 */ /* 0x0203e40000000c00 */
.L_x_5986:
[----:B------:R-:W-:Y:S05]  /*a330*/  BSYNC B1 ;  /* 0x0000000000017941 */ /* 0x000fea0003800000 */
.L_x_5985:
        /* <DEDUP_REMOVED lines=95> */
.L_x_5992:
[----:B------:R-:W-:Y:S05]  /*a930*/  BSYNC B0 ;  /* 0x0000000000007941 */ /* 0x000fea0003800000 */
.L_x_5991:
[----:B-----5:R4:W-:Y:S02]  /*a940*/  STS.128 [R173+0x1000], R16 ;  /* 0x00100010ad007388 */ /* 0x0209e40000000c00 */
.L_x_5990:
[----:B------:R-:W-:Y:S05]  /*a950*/  BSYNC B1 ;  /* 0x0000000000017941 */ /* 0x000fea0003800000 */
.L_x_5989:
        /* <DEDUP_REMOVED lines=98> */
.L_x_5994:
[----:B------:R-:W-:Y:S05]  /*af80*/  BSYNC B0 ;  /* 0x0000000000007941 */ /* 0x000fea0003800000 */
.L_x_5993:
[----:B-----5:R1:W-:Y:S01]  /*af90*/  STS.128 [R173+0x1800], R4 ;  /* 0x00180004ad007388 */ /* 0x0203e20000000c00 */
[----:B------:R-:W-:Y:S05]  /*afa0*/  BRA `(.L_x_5978) ;  /* 0x0000046000007947 */ /* 0x000fea0003800000 */
.L_x_5964:
        /* <DEDUP_REMOVED lines=14> */
.L_x_5996:
[----:B------:R-:W-:Y:S05]  /*b090*/  BSYNC B0 ;  /* 0x0000000000007941 */ /* 0x000fea0003800000 */
.L_x_5995:
        /* <DEDUP_REMOVED lines=17> */
.L_x_5998:
[----:B------:R-:W-:Y:S05]  /*b1b0*/  BSYNC B0 ;  /* 0x0000000000007941 */ /* 0x000fea0003800000 */
.L_x_5997:
        /* <DEDUP_REMOVED lines=17> */
.L_x_6000:
[----:B------:R-:W-:Y:S05]  /*b2d0*/  BSYNC B0 ;  /* 0x0000000000007941 */ /* 0x000fea0003800000 */
.L_x_5999:
        /* <DEDUP_REMOVED lines=19> */
.L_x_5978:
[----:B------:R-:W-:Y:S05]  /*b410*/  BSYNC B2 ;  /* 0x0000000000027941 */ /* 0x000fea0003800000 */
.L_x_5963:
        /* <DEDUP_REMOVED lines=11> */
[----:B------:R-:W-:-:S05]  /*b4d0*/  MOV R171, R167 ;  /* 0x000000a700ab7202 */ /* 0x000fca0000000f00 */
[----:B------:R-:W-:Y:S01]  /*b4e0*/  @!PT LDS RZ, [RZ] ;  /* 0x00000000fffff984 */ /* 0x000fe20000000800 */
[----:B------:R-:W-:Y:S01]  /*b4f0*/  @!PT LDS RZ, [RZ] ;  /* 0x00000000fffff984 */ /* 0x000fe20000000800 */
[----:B------:R-:W-:Y:S01]  /*b500*/  @!PT LDS RZ, [RZ] ;  /* 0x00000000fffff984 */ /* 0x000fe20000000800 */
[----:B------:R1:W-:Y:S02]  /*b510*/  LDGSTS.E.BYPASS.LTC128B.128 [R173+0x2000], [R170.64] ;  /* 0x02000000aaad7fae */ /* 0x0003e4000b901d46 */
.L_x_6002:
[----:B------:R-:W-:Y:S05]  /*b520*/  BSYNC B0 ;  /* 0x0000000000007941 */ /* 0x000fea0003800000 */
.L_x_6001:
[----:B------:R-:W-:Y:S01]  /*b530*/  ISETP.GE.AND P0, PT, R0, R9, PT ;  /* 0x000000090000720c */ /* 0x000fe20003f06270 */
[----:B------:R-:W-:-:S12]  /*b540*/  BSSY B0, `(.L_x_6003) ;  /* 0x000000b000007945 */ /* 0x000fd80003800000 */
[----:B------:R-:W-:Y:S05]  /*b550*/  @P0 BRA `(.L_x_6004) ;  /* 0x0000009000000947 */ /* 0x000fea0003800000 */
[----:B------:R-:W-:-:S13]  /*b560*/  ISETP.GE.AND P0, PT, R100, c[0x0][0x220], PT ;  /* 0x0000880064007a0c */ /* 0x000fda0003f06270 */
        /* <DEDUP_REMOVED lines=8> */
.L_x_6004:
[----:B------:R-:W-:Y:S05]  /*b5f0*/  BSYNC B0 ;  /* 0x0000000000007941 */ /* 0x000fea0003800000 */
.L_x_6003:
[----:B------:R-:W-:Y:S01]  /*b600*/  ISETP.GE.AND P0, PT, R22, R9, PT ;  /* 0x000000091600720c */ /* 0x000fe20003f06270 */
[----:B------:R-:W-:-:S12]  /*b610*/  BSSY B0, `(.L_x_6005) ;  /* 0x000000d000007945 */ /* 0x000fd80003800000 */
        /* <DEDUP_REMOVED lines=12> */
.L_x_6006:
[----:B------:R-:W-:Y:S05]  /*b6e0*/  BSYNC B0 ;  /* 0x0000000000007941 */ /* 0x000fea0003800000 */
.L_x_6005:
[----:B------:R-:W-:Y:S01]  /*b6f0*/  ISETP.GE.AND P0, PT, R8, R9, PT ;  /* 0x000000090800720c */ /* 0x000fe20003f06270 */
[----:B------:R-:W-:-:S12]  /*b700*/  BSSY B0, `(.L_x_6007) ;  /* 0x000000f000007945 */ /* 0x000fd80003800000 */
[----:B------:R-:W-:Y:S05]  /*b710*/  @P0 BRA `(.L_x_6008) ;  /* 0x000000d000000947 */ /* 0x000fea0003800000 */
[----:B------:R-:W-:-:S13]  /*b720*/  ISETP.GE.AND P0, PT, R100, c[0x0][0x220], PT ;  /* 0x0000880064007a0c */ /* 0x000fda0003f06270 */
[----:B------:R1:W-:Y:S01]  /*b730*/  @P0 STS.128 [R173+0x3800], RZ ;  /* 0x003800ffad000388 */ /* 0x0003e20000000c00 */
[----:B------:R-:W-:Y:S05]  /*b740*/  @P0 BRA `(.L_x_6008) ;  /* 0x000000a000000947 */ /* 0x000fea0003800000 */
[----:B------:R-:W-:Y:S01]  /*b750*/  MOV R3, c[0x0][0x198] ;  /* 0x0000660000037a02 */ /* 0x000fe20000000f00 */
[----:B------:R-:W-:Y:S01]  /*b760*/  ULDC UR4, c[0x0][0x19c] ;  /* 0x0000670000047ab9 */ /* 0x000fe20000000800 */
[----:B-1----:R-:W-:Y:S01]  /*b770*/  MOV R171, R167 ;  /* 0x000000a700ab7202 */ /* 0x002fe20000000f00 */
[----:B------:R-:W-:-:S04]  /*b780*/  UIMAD UR4, UR4, 0x60, URZ ;  /* 0x00000060040478a4 */ /* 0x000fc8000f8e023f */
[----:B------:R-:W-:-:S05]  /*b790*/  IMAD.WIDE.U32 R4, R3, 0x60, R170 ;  /* 0x0000006003047825 */ /* 0x000fca00078e00aa */
[----:B------:R-:W-:-:S05]  /*b7a0*/  IADD3 R5, R5, UR4, RZ ;  /* 0x0000000405057c10 */ /* 0x000fca000fffe0ff */
[----:B------:R-:W-:Y:S01]  /*b7b0*/  @!PT LDS RZ, [RZ] ;  /* 0x00000000fffff984 */ /* 0x000fe20000000800 */
[----:B------:R-:W-:Y:S01]  /*b7c0*/  @!PT LDS RZ, [RZ] ;  /* 0x00000000fffff984 */ /* 0x000fe20000000800 */
[----:B------:R-:W-:Y:S01]  /*b7d0*/  @!PT LDS RZ, [RZ] ;  /* 0x00000000fffff984 */ /* 0x000fe20000000800 */
[----:B------:R1:W-:Y:S02]  /*b7e0*/  LDGSTS.E.BYPASS.LTC128B.128 [R173+0x3800], [R4.64] ;  /* 0x0380000004ad7fae */ /* 0x0003e4000b901d46 */
.L_x_6008:
[----:B------:R-:W-:Y:S05]  /*b7f0*/  BSYNC B0 ;  /* 0x0000000000007941 */ /* 0x000fea0003800000 */
.L_x_6007:
        /* <DEDUP_REMOVED lines=9> */
[----:B---3--:R-:W-:-:S04]  /*b890*/  LEA R10, P0, R3, R170, 0x7 ;  /* 0x000000aa030a7211 */ /* 0x008fc800078038ff */
[----:B------:R-:W-:-:S05]  /*b8a0*/  LEA.HI.X R11, R3, R167, R4, 0x7, P0 ;  /* 0x000000a7030b7211 */ /* 0x000fca00000f3c04 */
[----:B------:R-:W-:Y:S01]  /*b8b0*/  @!PT LDS RZ, [RZ] ;  /* 0x00000000fffff984 */ /* 0x000fe20000000800 */
[----:B------:R-:W-:Y:S01]  /*b8c0*/  @!PT LDS RZ, [RZ] ;  /* 0x00000000fffff984 */ /* 0x000fe20000000800 */
[----:B------:R-:W-:Y:S01]  /*b8d0*/  @!PT LDS RZ, [RZ] ;  /* 0x00000000fffff984 */ /* 0x000fe20000000800 */
[----:B------:R3:W-:Y:S04]  /*b8e0*/  LDGSTS.E.BYPASS.LTC128B.128 [R173+0x4000], [R10.64] ;  /* 0x040000000aad7fae */ /* 0x0007e8000b901d46 */
.L_x_6010:
[----:B------:R-:W-:Y:S05]  /*b8f0*/  BSYNC B0 ;  /* 0x0000000000007941 */ /* 0x000fea0003800000 */
.L_x_6009:
        /* <DEDUP_REMOVED lines=8> */
[----:B------:R-:W-:Y:S01]  /*b980*/  ULDC UR4, c[0x0][0x19c] ;  /* 0x0000670000047ab9 */ /* 0x000fe20000000800 */
[----:B------:R-:W-:Y:S01]  /*b990*/  MOV R171, R167 ;  /* 0x000000a700ab7202 */ /* 0x000fe20000000f00 */
[----:B------:R-:W-:-:S04]  /*b9a0*/  UIMAD UR4, UR4, 0xa0, URZ ;  /* 0x000000a0040478a4 */ /* 0x000fc8000f8e023f */
[----:B------:R-:W-:-:S05]  /*b9b0*/  IMAD.WIDE.U32 R4, R3, 0xa0, R170 ;  /* 0x000000a003047825 */ /* 0x000fca00078e00aa */
[----:B------:R-:W-:-:S05]  /*b9c0*/  IADD3 R5, R5, UR4, RZ ;  /* 0x0000000405057c10 */ /* 0x000fca000fffe0ff */
[----:B------:R-:W-:Y:S01]  /*b9d0*/  @!PT LDS RZ, [RZ] ;  /* 0x00000000fffff984 */ /* 0x000fe20000000800 */
[----:B------:R-:W-:Y:S01]  /*b9e0*/  @!PT LDS RZ, [RZ] ;  /* 0x00000000fffff984 */ /* 0x000fe20000000800 */
[----:B------:R-:W-:Y:S01]  /*b9f0*/  @!PT LDS RZ, [RZ] ;  /* 0x00000000fffff984 */ /* 0x000fe20000000800 */
[----:B------:R1:W-:Y:S02]  /*ba00*/  LDGSTS.E.BYPASS.LTC128B.128 [R173+0x4800], [R4.64] ;  /* 0x0480000004ad7fae */ /* 0x0003e4000b901d46 */
.L_x_6012:
[----:B------:R-:W-:Y:S05]  /*ba10*/  BSYNC B0 ;  /* 0x0000000000007941 */ /* 0x000fea0003800000 */
.L_x_6011:
        /* <DEDUP_REMOVED lines=11> */
[----:B---3--:R-:W-:-:S05]  /*bad0*/  IMAD.WIDE.U32 R10, R3, 0xc0, R170 ;  /* 0x000000c0030a7825 */ /* 0x008fca00078e00aa */
[----:B------:R-:W-:-:S05]  /*bae0*/  IADD3 R11, R11, UR4, RZ ;  /* 0x000000040b0b7c10 */ /* 0x000fca000fffe0ff */
[----:B------:R-:W-:Y:S01]  /*baf0*/  @!PT LDS RZ, [RZ] ;  /* 0x00000000fffff984 */ /* 0x000fe20000000800 */
[----:B------:R-:W-:Y:S01]  /*bb00*/  @!PT LDS RZ, [RZ] ;  /* 0x00000000fffff984 */ /* 0x000fe20000000800 */
[----:B------:R-:W-:Y:S01]  /*bb10*/  @!PT LDS RZ, [RZ] ;  /* 0x00000000fffff984 */ /* 0x000fe20000000800 */
[----:B------:R3:W-:Y:S02]  /*bb20*/  LDGSTS.E.BYPASS.LTC128B.128 [R173+0x5000], [R10.64] ;  /* 0x050000000aad7fae */ /* 0x0007e4000b901d46 */
.L_x_6014:
[----:B------:R-:W-:Y:S05]  /*bb30*/  BSYNC B0 ;  /* 0x0000000000007941 */ /* 0x000fea0003800000 */
.L_x_6013:
        /* <DEDUP_REMOVED lines=17> */
.L_x_6016:
[----:B------:R-:W-:Y:S05]  /*bc50*/  BSYNC B0 ;  /* 0x0000000000007941 */ /* 0x000fea0003800000 */
.L_x_6015:
[----:B------:R-:W0:Y:S01]  /*bc60*/  LDGDEPBAR ;  /* 0x00000000000079af */ /* 0x000e220000000000 */
[----:B------:R-:W-:Y:S01]  /*bc70*/  ISETP.GE.AND P0, PT, R134, R9, PT ;  /* 0x000000098600720c */ /* 0x000fe20003f06270 */
[----:B------:R-:W-:Y:S01]  /*bc80*/  BSSY B0, `(.L_x_6017) ;  /* 0x0000019000007945 */ /* 0x000fe20003800000 */
[C---:B------:R-:W-:Y:S01]  /*bc90*/  LEA R180, P1, R126.reuse, c[0x0][0x170], 0x1 ;  /* 0x00005c007eb47a11 */ /* 0x040fe200078208ff */
[----:B------:R-:W5:Y:S03]  /*bca0*/  S2R R3, SR_TID.X ;  /* 0x0000000000037919 */ /* 0x000f660000002100 */
[----:B------:R-:W-:Y:S01]  /*bcb0*/  LEA.HI.X R179, R126, c[0x0][0x174], R129, 0x1, P1 ;  /* 0x00005d007eb37a11 */ /* 0x000fe200008f0c81 */
[----:B------:R-:W-:-:S04]  /*bcc0*/  DEPBAR.LE SB0, 0x0 ;  /* 0x000080000000791a */ /* 0x000fc80000000000 */
[----:B------:R-:W-:Y:S01]  /*bcd0*/  BAR.SYNC.DEFER_BLOCKING 0x0 ;  /* 0x0000000000007b1d */ /* 0x000fe20000010000 */
[----:B---3-5:R-:W-:Y:S01]  /*bce0*/  SHF.R.S32.HI R10, RZ, 0x1f, R3 ;  /* 0x0000001fff0a7819 */ /* 0x028fe20000011403 */
[----:B------:R-:W-:-:S03]  /*bcf0*/  IMAD.SHL.U32 R125, R3, 0x2, RZ ;  /* 0x00000002037d7824 */ /* 0x000fc600078e00ff */
[----:B------:R-:W-:Y:S02]  /*bd00*/  LEA.HI R46, R10, R3, RZ, 0x5 ;  /* 0x000000030a2e7211 */ /* 0x000fe400078f28ff */
[----:B------:R-:W-:Y:S02]  /*bd10*/  LOP3.LUT R125, R125, 0x6, RZ, 0xc0, !PT ;  /* 0x000000067d7d7812 */ /* 0x000fe400078ec0ff */
[----:B------:R-:W-:-:S05]  /*bd20*/  LOP3.LUT R12, R46, 0xffffffe0, RZ, 0xc0, !PT ;  /* 0xffffffe02e0c7812 */ /* 0x000fca00078ec0ff */
        /* <DEDUP_REMOVED lines=14> */
.L_x_6018:
[----:B------:R-:W-:Y:S05]  /*be10*/  BSYNC B0 ;  /* 0x0000000000007941 */ /* 0x000fea0003800000 */
.L_x_6017:
        /* <DEDUP_REMOVED lines=13> */
.L_x_6020:
[----:B------:R-:W-:Y:S05]  /*bef0*/  BSYNC B0 ;  /* 0x0000000000007941 */ /* 0x000fea0003800000 */
.L_x_6019:
        /* <DEDUP_REMOVED lines=15> */
.L_x_6022:
[----:B------:R-:W-:Y:S05]  /*bff0*/  BSYNC B0 ;  /* 0x0000000000007941 */ /* 0x000fea0003800000 */
.L_x_6021:
        /* <DEDUP_REMOVED lines=17> */
.L_x_6024:
[----:B------:R-:W-:Y:S05]  /*c110*/  BSYNC B0 ;  /* 0x0000000000007941 */ /* 0x000fea0003800000 */
.L_x_6023:
        /* <DEDUP_REMOVED lines=15> */
.L_x_6026:
[----:B------:R-:W-:Y:S05]  /*c210*/  BSYNC B0 ;  /* 0x0000000000007941 */ /* 0x000fea0003800000 */
.L_x_6025:
        /* <DEDUP_REMOVED lines=17> */
.L_x_6028:
[----:B------:R-:W-:Y:S05]  /*c330*/  BSYNC B0 ;  /* 0x0000000000007941 */ /* 0x000fea0003800000 */
.L_x_6027:
        /* <DEDUP_REMOVED lines=17> */
.L_x_6030:
[----:B------:R-:W-:Y:S05]  /*c450*/  BSYNC B0 ;  /* 0x0000000000007941 */ /* 0x000fea0003800000 */
.L_x_6029:
        /* <DEDUP_REMOVED lines=17> */
.L_x_6032:
[----:B------:R-:W-:Y:S05]  /*c570*/  BSYNC B0 ;  /* 0x0000000000007941 */ /* 0x000fea0003800000 */
.L_x_6031:
[----:B------:R-:W-:Y:S01]  /*c580*/  LEA.HI R10, R10, R3, RZ, 0x3 ;  /* 0x000000030a0a7211 */ /* 0x000fe200078f18ff */
[----:B------:R-:W-:Y:S01]  /*c590*/  IMAD.SHL.U32 R45, R55, 0x40, RZ ;  /* 0x00000040372d7824 */ /* 0x000fe200078e00ff */
[----:B-1----:R-:W-:Y:S01]  /*c5a0*/  LEA.HI R5, R54, R54, RZ, 0x1 ;  /* 0x0000003636057211 */ /* 0x002fe200078f08ff */
[----:B------:R-:W0:Y:S01]  /*c5b0*/  LDGDEPBAR ;  /* 0x00000000000079af */ /* 0x000e220000000000 */
[----:B------:R-:W-:Y:S02]  /*c5c0*/  LOP3.LUT R0, R10, 0xfffffff8, RZ, 0xc0, !PT ;  /* 0xfffffff80a007812 */ /* 0x000fe400078ec0ff */
[----:B------:R-:W-:Y:S02]  /*c5d0*/  LOP3.LUT R5, R5, 0xfffffffe, RZ, 0xc0, !PT ;  /* 0xfffffffe05057812 */ /* 0x000fe400078ec0ff */
[----:B------:R-:W-:Y:S01]  /*c5e0*/  SHF.R.S32.HI R46, RZ, 0x5, R46 ;  /* 0x00000005ff2e7819 */ /* 0x000fe2000001142e */
[----:B------:R-:W-:Y:S01]  /*c5f0*/  IMAD.IADD R0, R3, 0x1, -R0 ;  /* 0x0000000103007824 */ /* 0x000fe200078e0a00 */
[----:B------:R-:W-:Y:S01]  /*c600*/  SHF.R.S32.HI R3, RZ, 0x3, R10 ;  /* 0x00000003ff037819 */ /* 0x000fe2000001140a */
[----:B------:R-:W-:Y:S01]  /*c610*/  IMAD.IADD R54, R54, 0x1, -R5 ;  /* 0x0000000136367824 */ /* 0x000fe200078e0a05 */
[----:B------:R-:W-:Y:S01]  /*c620*/  LOP3.LUT R45, R45, 0xfffffe00, RZ, 0xc0, !PT ;  /* 0xfffffe002d2d7812 */ /* 0x000fe200078ec0ff */
[C---:B------:R-:W-:Y:S01]  /*c630*/  IMAD.SHL.U32 R5, R53.reuse, 0x40, RZ ;  /* 0x0000004035057824 */ /* 0x040fe200078e00ff */
[C---:B------:R-:W-:Y:S01]  /*c640*/  R2P PR, R0.reuse, 0x6 ;  /* 0x0000000600007804 */ /* 0x040fe20000000000 */
[----:B------:R-:W-:Y:S01]  /*c650*/  IMAD.SHL.U32 R4, R0, 0x40, RZ ;  /* 0x0000004000047824 */ /* 0x000fe200078e00ff */
[----:B------:R-:W-:Y:S01]  /*c660*/  LOP3.LUT P0, RZ, R53, 0x2, RZ, 0xc0, !PT ;  /* 0x0000000235ff7812 */ /* 0x000fe2000780c0ff */
[----:B------:R-:W-:Y:S01]  /*c670*/  IMAD.SHL.U32 R44, R54, 0x8, RZ ;  /* 0x00000008362c7824 */ /* 0x000fe200078e00ff */
[----:B------:R-:W-:Y:S01]  /*c680*/  LOP3.LUT R5, R5, 0x1c0, RZ, 0xc0, !PT ;  /* 0x000001c005057812 */ /* 0x000fe200078ec0ff */
[----:B------:R-:W-:Y:S01]  /*c690*/  IMAD.SHL.U32 R3, R3, 0x8, RZ ;  /* 0x0000000803037824 */ /* 0x000fe200078e00ff */
[----:B------:R-:W-:Y:S01]  /*c6a0*/  LOP3.LUT R4, R4, 0x1c0, RZ, 0xc0, !PT ;  /* 0x000001c004047812 */ /* 0x000fe200078ec0ff */
[----:B------:R-:W-:Y:S01]  /*c6b0*/  IMAD.MOV.U32 R0, RZ, RZ, 0x20 ;  /* 0x00000020ff007424 */ /* 0x000fe200078e00ff */
[----:B------:R-:W-:-:S02]  /*c6c0*/  LOP3.LUT R44, R5, 0x8, R44, 0xf8, !PT ;  /* 0x00000008052c7812 */ /* 0x000fc400078ef82c */
[----:B------:R-:W-:Y:S02]  /*c6d0*/  LOP3.LUT R3, R4, 0x8, R3, 0xf8, !PT ;  /* 0x0000000804037812 */ /* 0x000fe400078ef803 */
[----:B------:R-:W-:Y:S02]  /*c6e0*/  SHF.R.U32.HI R5, RZ, 0x3, R5 ;  /* 0x00000003ff057819 */ /* 0x000fe40000011605 */
[----:B------:R-:W-:Y:S02]  /*c6f0*/  SHF.R.U32.HI R4, RZ, 0x3, R4 ;  /* 0x00000003ff047819 */ /* 0x000fe40000011604 */
[----:B------:R-:W-:Y:S01]  /*c700*/  LOP3.LUT R44, R44, R5, RZ, 0x3c, !PT ;  /* 0x000000052c2c7212 */ /* 0x000fe200078e3cff */
[----:B------:R-:W-:Y:S01]  /*c710*/  IMAD R5, R46, 0x400, R45 ;  /* 0x000004002e057824 */ /* 0x000fe200078e022d */
[----:B------:R-:W-:Y:S01]  /*c720*/  LOP3.LUT R3, R3, R4, RZ, 0x3c, !PT ;  /* 0x0000000403037212 */ /* 0x000fe200078e3cff */
[----:B------:R-:W-:Y:S02]  /*c730*/  IMAD R46, R103, 0x4, R46 ;  /* 0x00000004672e7824 */ /* 0x000fe400078e022e */
[----:B------:R-:W-:-:S02]  /*c740*/  IMAD.IADD R158, R44, 0x1, R5 ;  /* 0x000000012c9e7824 */ /* 0x000fc400078e0205 */
[----:B------:R-:W-:Y:S01]  /*c750*/  IMAD R157, R54, 0x200, R3 ;  /* 0x00000200369d7824 */ /* 0x000fe200078e0203 */
[----:B------:R-:W-:Y:S01]  /*c760*/  SEL R3, R0, 0xffffffe0, !P0 ;  /* 0xffffffe000037807 */ /* 0x000fe20004000000 */
[----:B------:R-:W-:Y:S01]  /*c770*/  IMAD.SHL.U32 R158, R158, 0x2, RZ ;  /* 0x000000029e9e7824 */ /* 0x000fe200078e00ff */
[----:B------:R-:W-:Y:S01]  /*c780*/  SEL R0, R0, 0xffffffe0, !P1 ;  /* 0xffffffe000007807 */ /* 0x000fe20004800000 */
[----:B------:R-:W-:Y:S01]  /*c790*/  IMAD.SHL.U32 R157, R157, 0x2, RZ ;  /* 0x000000029d9d7824 */ /* 0x000fe200078e00ff */
[----:B------:R-:W-:Y:S01]  /*c7a0*/  LOP3.LUT P0, RZ, R53, 0x4, RZ, 0xc0, !PT ;  /* 0x0000000435ff7812 */ /* 0x000fe2000780c0ff */
[----:B------:R-:W-:Y:S01]  /*c7b0*/  IMAD.IADD R156, R158, 0x1, R3 ;  /* 0x000000019e9c7824 */ /* 0x000fe200078e0203 */
[----:B------:R-:W-:Y:S01]  /*c7c0*/  LDSM.16.M88.4 R56, [R158] ;  /* 0x000000009e38783b */ /* 0x000fe20000000200 */
[C---:B------:R-:W-:Y:S01]  /*c7d0*/  IMAD.IADD R151, R157.reuse, 0x1, R0 ;  /* 0x000000019d977824 */ /* 0x040fe200078e0200 */
[C---:B--2---:R-:W-:Y:S02]  /*c7e0*/  IADD3 R154, R157.reuse, 0x2040, RZ ;  /* 0x000020409d9a7810 */ /* 0x044fe40007ffe0ff */
[----:B----4-:R-:W1:Y:S04]  /*c7f0*/  LDSM.16.M88.4 R16, [R157+0x3000] ;  /* 0x003000009d10783b */ /* 0x010e680000000200 */
[----:B------:R-:W2:Y:S04]  /*c800*/  LDSM.16.M88.4 R8, [R157+0x3800] ;  /* 0x003800009d08783b */ /* 0x000ea80000000200 */
[----:B------:R-:W4:Y:S04]  /*c810*/  LDSM.16.M88.4 R80, [R157+0x4000] ;  /* 0x004000009d50783b */ /* 0x000f280000000200 */
[----:B------:R-:W5:Y:S04]  /*c820*/  LDSM.16.M88.4 R24, [R157+0x2800] ;  /* 0x002800009d18783b */ /* 0x000f680000000200 */
        /* <DEDUP_REMOVED lines=13> */
[----:B------:R-:W-:Y:S05]  /*c900*/  LDSM.16.M88.4 R136, [R151+0x5800] ;  /* 0x005800009788783b */ /* 0x000fea0000000200 */
[C---:B----4-:R-:W-:Y:S08]  /*c910*/  HMMA.16816.F32.BF16 R84, R56.reuse, R80, RZ ;  /* 0x000000503854723c */ /* 0x050ff000000418ff */
[C---:B-----5:R-:W-:Y:S08]  /*c920*/  HMMA.16816.F32.BF16 R28, R56.reuse, R24, RZ ;  /* 0x00000018381c723c */ /* 0x060ff000000418ff */
[C---:B------:R-:W-:Y:S08]  /*c930*/  HMMA.16816.F32.BF16 R24, R56.reuse, R26, RZ ;  /* 0x0000001a3818723c */ /* 0x040ff000000418ff */
[----:B------:R-:W-:Y:S08]  /*c940*/  HMMA.16816.F32.BF16 R8, R56, R10, RZ ;  /* 0x0000000a3808723c */ /* 0x000ff000000418ff */
[C---:B---3--:R-:W-:Y:S08]  /*c950*/  HMMA.16816.F32.BF16 R20, R48.reuse, R88, R20 ;  /* 0x000000583014723c */ /* 0x048ff00000041814 */
[C---:B------:R-:W-:Y:S01]  /*c960*/  HMMA.16816.F32.BF16 R16, R48.reuse, R90, R16 ;  /* 0x0000005a3010723c */ /* 0x040fe20000041810 */
[----:B------:R-:W2:Y:S07]  /*c970*/  LDSM.16.M88.4 R88, [R151+0x5000] ;  /* 0x005000009758783b */ /* 0x000eae0000000200 */
[C---:B------:R-:W-:Y:S07]  /*c980*/  HMMA.16816.F32.BF16 R12, R48.reuse, R40, R12 ;  /* 0x00000028300c723c */ /* 0x040fee000004180c */
[----:B------:R-:W-:Y:S01]  /*c990*/  IMAD.MOV.U32 R40, RZ, RZ, 0x40 ;  /* 0x00000040ff287424 */ /* 0x000fe200078e00ff */
[C---:B------:R-:W-:Y:S07]  /*c9a0*/  HMMA.16816.F32.BF16 R84, R48.reuse, R4, R84 ;  /* 0x000000043054723c */ /* 0x040fee0000041854 */
[----:B------:R-:W-:Y:S01]  /*c9b0*/  SEL R5, R40, 0xffffffc0, !P0 ;  /* 0xffffffc028057807 */ /* 0x000fe20004000000 */
[----:B------:R-:W-:Y:S01]  /*c9c0*/  HMMA.16816.F32.BF16 R28, R48, R92, R28 ;  /* 0x0000005c301c723c */ /* 0x000fe2000004181c */
[----:B------:R-:W-:-:S03]  /*c9d0*/  IADD3 R4, R157, 0x2000, RZ ;  /* 0x000020009d047810 */ /* 0x000fc60007ffe0ff */
[----:B------:R-:W-:Y:S01]  /*c9e0*/  IMAD.IADD R155, R158, 0x1, R5 ;  /* 0x000000019e9b7824 */ /* 0x000fe200078e0205 */
[----:B------:R-:W-:-:S03]  /*c9f0*/  @P2 IADD3 R154, R4, -0x40, RZ ;  /* 0xffffffc0049a2810 */ /* 0x000fc60007ffe0ff */
[----:B------:R-:W-:Y:S01]  /*ca00*/  HMMA.16816.F32.BF16 R24, R48, R94, R24 ;  /* 0x0000005e3018723c */ /* 0x000fe20000041818 */
[----:B------:R-:W3:Y:S01]  /*ca10*/  LDSM.16.M88.4 R92, [R151+0x4800] ;  /* 0x00480000975c783b */ /* 0x000ee20000000200 */
[----:B------:R-:W-:Y:S01]  /*ca20*/  IMAD.IADD R153, R3, 0x1, R155 ;  /* 0x0000000103997824 */ /* 0x000fe200078e029b */
[----:B------:R-:W-:Y:S01]  /*ca30*/  IADD3 R147, R154, 0x800, RZ ;  /* 0x000008009a937810 */ /* 0x000fe20007ffe0ff */
[----:B------:R-:W-:Y:S01]  /*ca40*/  IMAD.IADD R140, R0, 0x1, R154 ;  /* 0x00000001008c7824 */ /* 0x000fe200078e029a */
[----:B------:R-:W-:Y:S01]  /*ca50*/  LDSM.16.M88.4 R116, [R154] ;  /* 0x000000009a74783b */ /* 0x000fe20000000200 */
[----:B------:R-:W-:Y:S01]  /*ca60*/  IMAD.IADD R0, R2, 0x1, R125 ;  /* 0x0000000102007824 */ /* 0x000fe200078e027d */
[C---:B------:R-:W-:Y:S01]  /*ca70*/  IADD3 R146, R154.reuse, 0x1000, RZ ;  /* 0x000010009a927810 */ /* 0x040fe20007ffe0ff */
[----:B------:R-:W-:Y:S01]  /*ca80*/  HMMA.16816.F32.BF16 R36, R56, R32, RZ ;  /* 0x000000203824723c */ /* 0x000fe200000418ff */
[----:B------:R-:W-:Y:S01]  /*ca90*/  LDSM.16.M88.4 R112, [R154+0x800] ;  /* 0x000800009a70783b */ /* 0x000fe20000000200 */
[----:B------:R-:W-:-:S02]  /*caa0*/  IADD3 R145, R154, 0x1800, RZ ;  /* 0x000018009a917810 */ /* 0x000fc40007ffe0ff */
[C---:B------:R-:W-:Y:S01]  /*cab0*/  IADD3 R144, R154.reuse, 0x2000, RZ ;  /* 0x000020009a907810 */ /* 0x040fe20007ffe0ff */
[----:B------:R-:W-:Y:S01]  /*cac0*/  LDSM.16.M88.4 R108, [R154+0x1000] ;  /* 0x001000009a6c783b */ /* 0x000fe20000000200 */
[C---:B------:R-:W-:Y:S02]  /*cad0*/  IADD3 R143, R154.reuse, 0x2800, RZ ;  /* 0x000028009a8f7810 */ /* 0x040fe40007ffe0ff */
[----:B-1----:R-:W-:Y:S01]  /*cae0*/  HMMA.16816.F32.BF16 R68, R56, R64, RZ ;  /* 0x000000403844723c */ /* 0x002fe200000418ff */
[----:B------:R-:W-:Y:S01]  /*caf0*/  LDSM.16.M88.4 R120, [R154+0x3800] ;  /* 0x003800009a78783b */ /* 0x000fe20000000200 */
[C---:B------:R-:W-:Y:S02]  /*cb00*/  IADD3 R142, R154.reuse, 0x3000, RZ ;  /* 0x000030009a8e7810 */ /* 0x040fe40007ffe0ff */
[----:B------:R-:W-:-:S04]  /*cb10*/  IADD3 R141, R154, 0x3800, RZ ;  /* 0x000038009a8d7810 */ /* 0x000fc80007ffe0ff */
[C---:B------:R-:W-:Y:S08]  /*cb20*/  HMMA.16816.F32.BF16 R32, R56.reuse, R34, RZ ;  /* 0x000000223820723c */ /* 0x040ff000000418ff */
[----:B------:R-:W-:Y:S08]  /*cb30*/  HMMA.16816.F32.BF16 R64, R56, R66, RZ ;  /* 0x000000423840723c */ /* 0x000ff000000418ff */
[----:B------:R-:W-:Y:S01]  /*cb40*/  HMMA.16816.F32.BF16 R8, R48, R42, R8 ;  /* 0x0000002a3008723c */ /* 0x000fe20000041808 */
[----:B------:R-:W1:Y:S07]  /*cb50*/  LDSM.16.M88.4 R40, [R155] ;  /* 0x000000009b28783b */ /* 0x000e6e0000000200 */
[C---:B------:R-:W-:Y:S08]  /*cb60*/  HMMA.16816.F32.BF16 R76, R56.reuse, R72, RZ ;  /* 0x00000048384c723c */ /* 0x040ff000000418ff */
[C---:B------:R-:W-:Y:S08]  /*cb70*/  HMMA.16816.F32.BF16 R80, R56.reuse, R82, RZ ;  /* 0x000000523850723c */ /* 0x040ff000000418ff */
[C---:B------:R-:W-:Y:S08]  /*cb80*/  HMMA.16816.F32.BF16 R72, R56.reuse, R74, RZ ;  /* 0x0000004a3848723c */ /* 0x040ff000000418ff */
[C---:B------:R-:W-:Y:S08]  /*cb90*/  HMMA.16816.F32.BF16 R60, R56.reuse, R104, RZ ;  /* 0x00000068383c723c */ /* 0x040ff000000418ff */
[----:B------:R-:W-:Y:S01]  /*cba0*/  HMMA.16816.F32.BF16 R56, R56, R106, RZ ;  /* 0x0000006a3838723c */ /* 0x000fe200000418ff */
[----:B------:R-:W-:Y:S07]  /*cbb0*/  LDSM.16.M88.4 R104, [R154+0x1800] ;  /* 0x001800009a68783b */ /* 0x000fee0000000200 */
[C---:B------:R-:W-:Y:S08]  /*cbc0*/  HMMA.16816.F32.BF16 R36, R48.reuse, R96, R36 ;  /* 0x000000603024723c */ /* 0x040ff00000041824 */
[C---:B------:R-:W-:Y:S01]  /*cbd0*/  HMMA.16816.F32.BF16 R32, R48.reuse, R98, R32 ;  /* 0x000000623020723c */ /* 0x040fe20000041820 */
[----:B------:R-:W-:Y:S07]  /*cbe0*/  LDSM.16.M88.4 R96, [R154+0x2000] ;  /* 0x002000009a60783b */ /* 0x000fee0000000200 */
[C---:B--2---:R-:W-:Y:S08]  /*cbf0*/  HMMA.16816.F32.BF16 R68, R48.reuse, R88, R68 ;  /* 0x000000583044723c */ /* 0x044ff00000041844 */
[C---:B------:R-:W-:Y:S01]  /*cc00*/  HMMA.16816.F32.BF16 R64, R48.reuse, R90, R64 ;  /* 0x0000005a3040723c */ /* 0x040fe20000041840 */
[----:B------:R-:W2:Y:S07]  /*cc10*/  LDSM.16.M88.4 R88, [R154+0x3000] ;  /* 0x003000009a58783b */ /* 0x000eae0000000200 */
[C---:B------:R-:W-:Y:S07]  /*cc20*/  HMMA.16816.F32.BF16 R80, R48.reuse, R6, R80 ;  /* 0x000000063050723c */ /* 0x040fee0000041850 */
[----:B------:R-:W-:Y:S01]  /*cc30*/  IMAD.U32 R7, R46, 0x10, R171 ;  /* 0x000000102e077824 */ /* 0x000fe200078e00ab */
[----:B---3--:R-:W-:Y:S01]  /*cc40*/  HMMA.16816.F32.BF16 R76, R48, R92, R76 ;  /* 0x0000005c304c723c */ /* 0x008fe2000004184c */
[----:B------:R-:W-:-:S03]  /*cc50*/  IADD3 R6, R0, 0x1, RZ ;  /* 0x0000000100067810 */ /* 0x000fc60007ffe0ff */
[----:B------:R-:W-:Y:S02]  /*cc60*/  IADD3 R102, -R164, 0x1, R7 ;  /* 0x00000001a4667810 */ /* 0x000fe40007ffe107 */
[----:B------:R-:W-:Y:S02]  /*cc70*/  IADD3 R7, R0, 0x9, RZ ;  /* 0x0000000900077810 */ /* 0x000fe40007ffe0ff */
[----:B------:R-:W-:Y:S01]  /*cc80*/  HMMA.16816.F32.BF16 R72, R48, R94, R72 ;  /* 0x0000005e3048723c */ /* 0x000fe20000041848 */
[----:B------:R-:W-:Y:S01]  /*cc90*/  LDSM.16.M88.4 R92, [R154+0x2800] ;  /* 0x002800009a5c783b */ /* 0x000fe20000000200 */
[----:B------:R-:W-:-:S04]  /*cca0*/  IADD3 R102, R102, c[0x0][0x2e8], R47 ;  /* 0x0000ba0066667a10 */ /* 0x000fc80007ffe02f */
[C---:B------:R-:W-:Y:S02]  /*ccb0*/  IADD3 R4, R102.reuse, 0x8, RZ ;  /* 0x0000000866047810 */ /* 0x040fe40007ffe0ff */
[C---:B------:R-:W-:Y:S01]  /*ccc0*/  HMMA.16816.F32.BF16 R60, R48.reuse, R136, R60 ;  /* 0x00000088303c723c */ /* 0x040fe2000004183c */
[-C--:B------:R-:W-:Y:S02]  /*ccd0*/  IMNMX R102, R102, R47.reuse, PT ;  /* 0x0000002f66667217 */ /* 0x080fe40003800200 */
[----:B------:R-:W-:Y:S02]  /*cce0*/  IMNMX R103, R4, R47, PT ;  /* 0x0000002f04677217 */ /* 0x000fe40003800200 */
[C---:B------:R-:W-:Y:S02]  /*ccf0*/  ISETP.GE.AND P1, PT, R6.reuse, R102, PT ;  /* 0x000000660600720c */ /* 0x040fe40003f26270 */
[----:B------:R-:W-:Y:S01]  /*cd00*/  ISETP.GE.AND P0, PT, R6, R103, PT ;  /* 0x000000670600720c */ /* 0x000fe20003f06270 */
[----:B------:R-:W-:Y:S01]  /*cd10*/  HMMA.16816.F32.BF16 R56, R48, R138, R56 ;  /* 0x0000008a3038723c */ /* 0x000fe20000041838 */
[----:B------:R-:W-:Y:S01]  /*cd20*/  LDSM.16.M88.4 R48, [R153] ;  /* 0x000000009930783b */ /* 0x000fe20000000200 */
[----:B------:R-:W-:-:S02]  /*cd30*/  IADD3 R6, R0, 0x8, RZ ;  /* 0x0000000800067810 */ /* 0x000fc40007ffe0ff */
[----:B------:R-:W-:Y:S01]  /*cd40*/  LOP3.LUT R4, R44, R45, RZ, 0xfc, !PT ;  /* 0x0000002d2c047212 */ /* 0x000fe200078efcff */
[----:B------:R-:W3:Y:S01]  /*cd50*/  LDSM.16.M88.4 R136, [R140] ;  /* 0x000000008c88783b */ /* 0x000ee20000000200 */
[----:B------:R-:W-:Y:S02]  /*cd60*/  P2R R44, PR, RZ, 0x1 ;  /* 0x00000001ff2c7803 */ /* 0x000fe40000000000 */
[C---:B-1----:R-:W-:Y:S01]  /*cd70*/  HMMA.16816.F32.BF16 R36, R40.reuse, R116, R36 ;  /* 0x000000742824723c */ /* 0x042fe20000041824 */
[CC--:B------:R-:W-:Y:S02]  /*cd80*/  ISETP.GE.AND P0, PT, R6.reuse, R102.reuse, PT ;  /* 0x000000660600720c */ /* 0x0c0fe40003f06270 */
[----:B------:R-:W-:Y:S02]  /*cd90*/  ISETP.GE.AND P2, PT, R6, R103, PT ;  /* 0x000000670600720c */ /* 0x000fe40003f46270 */
[----:B------:R-:W-:Y:S02]  /*cda0*/  IADD3 R6, R0, 0x10, RZ ;  /* 0x0000001000067810 */ /* 0x000fe40007ffe0ff */
[-C--:B------:R-:W-:Y:S01]  /*cdb0*/  ISETP.GE.AND P3, PT, R7, R102.reuse, PT ;  /* 0x000000660700720c */ /* 0x080fe20003f66270 */
[----:B------:R-:W-:Y:S01]  /*cdc0*/  HMMA.16816.F32.BF16 R116, R40, R118, R32 ;  /* 0x000000762874723c */ /* 0x000fe20000041820 */
[----:B------:R-:W1:Y:S01]  /*cdd0*/  LDSM.16.M88.4 R32, [R140+0x800] ;  /* 0x000800008c20783b */ /* 0x000e620000000200 */
[----:B------:R-:W-:-:S02]  /*cde0*/  ISETP.GE.AND P5, PT, R6, R102, PT ;  /* 0x000000660600720c */ /* 0x000fc40003fa6270 */
[----:B------:R-:W-:-:S04]  /*cdf0*/  ISETP.GE.AND P4, PT, R7, R103, PT ;  /* 0x000000670700720c */ /* 0x000fc80003f86270 */
[C---:B------:R-:W-:Y:S08]  /*ce00*/  HMMA.16816.F32.BF16 R28, R40.reuse, R112, R28 ;  /* 0x00000070281c723c */ /* 0x040ff0000004181c */
[C---:B--2---:R-:W-:Y:S08]  /*ce10*/  HMMA.16816.F32.BF16 R68, R40.reuse, R88, R68 ;  /* 0x000000582844723c */ /* 0x044ff00000041844 */
[C---:B------:R-:W-:Y:S01]  /*ce20*/  HMMA.16816.F32.BF16 R64, R40.reuse, R90, R64 ;  /* 0x0000005a2840723c */ /* 0x040fe20000041840 */
[----:B------:R-:W2:Y:S07]  /*ce30*/  LDSM.16.M88.4 R88, [R140+0x1000] ;  /* 0x001000008c58783b */ /* 0x000eae0000000200 */
[----:B------:R-:W-:Y:S08]  /*ce40*/  HMMA.16816.F32.BF16 R24, R40, R114, R24 ;  /* 0x000000722818723c */ /* 0x000ff00000041818 */
[----:B---3--:R-:W-:Y:S08]  /*ce50*/  HMMA.16816.F32.BF16 R116, R48, R138, R116 ;  /* 0x0000008a3074723c */ /* 0x008ff00000041874 */
[C---:B------:R-:W-:Y:S08]  /*ce60*/  HMMA.16816.F32.BF16 R20, R40.reuse, R108, R20 ;  /* 0x0000006c2814723c */ /* 0x040ff00000041814 */
[C---:B------:R-:W-:Y:S08]  /*ce70*/  HMMA.16816.F32.BF16 R16, R40.reuse, R110, R16 ;  /* 0x0000006e2810723c */ /* 0x040ff00000041810 */
[----:B------:R-:W-:Y:S01]  /*ce80*/  HMMA.16816.F32.BF16 R12, R40, R104, R12 ;  /* 0x00000068280c723c */ /* 0x000fe2000004180c */
[----:B------:R-:W-:-:S07]  /*ce90*/  FSEL R7, R118, -INF , !P2 ;  /* 0xff80000076077808 */ /* 0x000fce0005000000 */
[C---:B------:R-:W-:Y:S08]  /*cea0*/  HMMA.16816.F32.BF16 R8, R40.reuse, R106, R8 ;  /* 0x0000006a2808723c */ /* 0x040ff00000041808 */
[C---:B------:R-:W-:Y:S08]  /*ceb0*/  HMMA.16816.F32.BF16 R84, R40.reuse, R96, R84 ;  /* 0x000000602854723c */ /* 0x040ff00000041854 */
[C---:B------:R-:W-:Y:S08]  /*cec0*/  HMMA.16816.F32.BF16 R80, R40.reuse, R98, R80 ;  /* 0x000000622850723c */ /* 0x040ff00000041850 */
[C---:B------:R-:W-:Y:S07]  /*ced0*/  HMMA.16816.F32.BF16 R76, R40.reuse, R92, R76 ;  /* 0x0000005c284c723c */ /* 0x040fee000004184c */
[----:B------:R-:W-:Y:S01]  /*cee0*/  FSEL R92, R117, -INF , !P3 ;  /* 0xff800000755c7808 */ /* 0x000fe20005800000 */
[----:B------:R-:W-:Y:S01]  /*cef0*/  HMMA.16816.F32.BF16 R72, R40, R94, R72 ;  /* 0x0000005e2848723c */ /* 0x000fe20000041848 */
[----:B------:R-:W-:-:S06]  /*cf00*/  FSEL R93, R119, -INF , !P4 ;  /* 0xff800000775d7808 */ /* 0x000fcc0006000000 */
[----:B------:R-:W-:Y:S01]  /*cf10*/  FSEL R94, R116, -INF , !P0 ;  /* 0xff800000745e7808 */ /* 0x000fe20004000000 */
[----:B------:R-:W-:Y:S01]  /*cf20*/  HMMA.16816.F32.BF16 R60, R40, R120, R60 ;  /* 0x00000078283c723c */ /* 0x000fe2000004183c */
[----:B------:R-:W-:Y:S02]  /*cf30*/  ISETP.GE.AND P0, PT, R6, R103, PT ;  /* 0x000000670600720c */ /* 0x000fe40003f06270 */
[----:B------:R-:W-:-:S04]  /*cf40*/  IADD3 R6, R0, 0x18, RZ ;  /* 0x0000001800067810 */ /* 0x000fc80007ffe0ff */
[C---:B------:R-:W-:Y:S01]  /*cf50*/  ISETP.GE.AND P3, PT, R6.reuse, R102, PT ;  /* 0x000000660600720c */ /* 0x040fe20003f66270 */
[----:B------:R-:W-:Y:S01]  /*cf60*/  HMMA.16816.F32.BF16 R56, R40, R122, R56 ;  /* 0x0000007a2838723c */ /* 0x000fe20000041838 */
[----:B------:R-:W3:Y:S01]  /*cf70*/  LDSM.16.M88.4 R40, [R140+0x1800] ;  /* 0x001800008c28783b */ /* 0x000ee20000000200 */
[----:B------:R-:W-:Y:S02]  /*cf80*/  ISETP.GE.AND P4, PT, R6, R103, PT ;  /* 0x000000670600720c */ /* 0x000fe40003f86270 */
[----:B------:R-:W-:-:S04]  /*cf90*/  IADD3 R6, R0, 0x20, RZ ;  /* 0x0000002000067810 */ /* 0x000fc80007ffe0ff */
[C---:B------:R-:W-:Y:S08]  /*cfa0*/  HMMA.16816.F32.BF16 R36, R48.reuse, R136, R36 ;  /* 0x000000883024723c */ /* 0x040ff00000041824 */
[C---:B-1----:R-:W-:Y:S07]  /*cfb0*/  HMMA.16816.F32.BF16 R28, R48.reuse, R32, R28 ;  /* 0x00000020301c723c */ /* 0x042fee000004181c */
[----:B------:R-:W-:Y:S01]  /*cfc0*/  IADD3 R32, R0, 0x11, RZ ;  /* 0x0000001100207810 */ /* 0x000fe20007ffe0ff */
[----:B------:R-:W-:Y:S03]  /*cfd0*/  HMMA.16816.F32.BF16 R24, R48, R34, R24 ;  /* 0x000000223018723c */ /* 0x000fe60000041818 */
[----:B------:R-:W-:-:S05]  /*cfe0*/  ISETP.GE.AND P2, PT, R32, R103, PT ;  /* 0x000000672000720c */ /* 0x000fca0003f46270 */
[C---:B--2---:R-:W-:Y:S01]  /*cff0*/  HMMA.16816.F32.BF16 R20, R48.reuse, R88, R20 ;  /* 0x000000583014723c */ /* 0x044fe20000041814 */
[----:B------:R-:W-:Y:S02]  /*d000*/  FSEL R96, R37, -INF , !P1 ;  /* 0xff80000025607808 */ /* 0x000fe40004800000 */
[----:B------:R-:W-:Y:S02]  /*d010*/  ISETP.GE.AND P1, PT, R32, R102, PT ;  /* 0x000000662000720c */ /* 0x000fe40003f26270 */
[----:B------:R-:W-:Y:S01]  /*d020*/  IADD3 R37, R0, 0x19, RZ ;  /* 0x0000001900257810 */ /* 0x000fe20007ffe0ff */
[----:B------:R-:W1:Y:S02]  /*d030*/  LDSM.16.M88.4 R32, [R140+0x2000] ;  /* 0x002000008c20783b */ /* 0x000e640000000200 */
[----:B------:R-:W-:Y:S01]  /*d040*/  HMMA.16816.F32.BF16 R16, R48, R90, R16 ;  /* 0x0000005a3010723c */ /* 0x000fe20000041810 */
[----:B------:R-:W-:Y:S02]  /*d050*/  FSEL R139, R30, -INF , !P0 ;  /* 0xff8000001e8b7808 */ /* 0x000fe40004000000 */
[----:B------:R-:W-:-:S02]  /*d060*/  FSEL R88, R28, -INF , !P5 ;  /* 0xff8000001c587808 */ /* 0x000fc40006800000 */
[CC--:B------:R-:W-:Y:S02]  /*d070*/  ISETP.GE.AND P5, PT, R37.reuse, R102.reuse, PT ;  /* 0x000000662500720c */ /* 0x0c0fe40003fa6270 */
[----:B------:R-:W-:Y:S01]  /*d080*/  ISETP.GE.AND P0, PT, R37, R103, PT ;  /* 0x000000672500720c */ /* 0x000fe20003f06270 */
[C---:B---3--:R-:W-:Y:S01]  /*d090*/  HMMA.16816.F32.BF16 R12, R48.reuse, R40, R12 ;  /* 0x00000028300c723c */ /* 0x048fe2000004180c */
[----:B------:R-:W-:Y:S02]  /*d0a0*/  FSEL R30, R24, -INF , !P3 ;  /* 0xff800000181e7808 */ /* 0x000fe40005800000 */
[----:B------:R-:W-:Y:S02]  /*d0b0*/  IADD3 R24, R0, 0x28, RZ ;  /* 0x0000002800187810 */ /* 0x000fe40007ffe0ff */
[----:B------:R-:W-:Y:S02]  /*d0c0*/  FSEL R28, R29, -INF , !P1 ;  /* 0xff8000001d1c7808 */ /* 0x000fe40004800000 */
[----:B------:R-:W-:Y:S01]  /*d0d0*/  FSEL R31, R31, -INF , !P2 ;  /* 0xff8000001f1f7808 */ /* 0x000fe20005000000 */
[----:B------:R-:W-:Y:S01]  /*d0e0*/  HMMA.16816.F32.BF16 R8, R48, R42, R8 ;  /* 0x0000002a3008723c */ /* 0x000fe20000041808 */
[----:B------:R-:W-:-:S02]  /*d0f0*/  ISETP.GE.AND P1, PT, R6, R102, PT ;  /* 0x000000660600720c */ /* 0x000fc40003f26270 */
[-C--:B------:R-:W-:Y:S02]  /*d100*/  ISETP.GE.AND P2, PT, R6, R103.reuse, PT ;  /* 0x000000670600720c */ /* 0x080fe40003f46270 */
[----:B------:R-:W-:Y:S02]  /*d110*/  FSEL R6, R25, -INF , !P5 ;  /* 0xff80000019067808 */ /* 0x000fe40006800000 */
[----:B------:R-:W-:Y:S02]  /*d120*/  FSEL R91, R27, -INF , !P0 ;  /* 0xff8000001b5b7808 */ /* 0x000fe40004000000 */
[----:B------:R-:W-:Y:S02]  /*d130*/  FSEL R89, R26, -INF , !P4 ;  /* 0xff8000001a597808 */ /* 0x000fe40006000000 */
[C---:B------:R-:W-:Y:S02]  /*d140*/  ISETP.GE.AND P5, PT, R24.reuse, R102, PT ;  /* 0x000000661800720c */ /* 0x040fe40003fa6270 */
[----:B------:R-:W-:-:S02]  /*d150*/  ISETP.GE.AND P0, PT, R24, R103, PT ;  /* 0x000000671800720c */ /* 0x000fc40003f06270 */
[----:B------:R-:W2:Y:S01]  /*d160*/  LDSM.16.M88.4 R24, [R140+0x2800] ;  /* 0x002800008c18783b */ /* 0x000ea20000000200 */
[----:B------:R-:W-:Y:S02]  /*d170*/  IADD3 R29, R0, 0x21, RZ ;  /* 0x00000021001d7810 */ /* 0x000fe40007ffe0ff */
[----:B------:R-:W-:Y:S02]  /*d180*/  FSEL R124, R20, -INF , !P1 ;  /* 0xff800000147c7808 */ /* 0x000fe40004800000 */
[C---:B------:R-:W-:Y:S02]  /*d190*/  ISETP.GE.AND P3, PT, R29.reuse, R102, PT ;  /* 0x000000661d00720c */ /* 0x040fe40003f66270 */
[----:B------:R-:W-:Y:S01]  /*d1a0*/  ISETP.GE.AND P4, PT, R29, R103, PT ;  /* 0x000000671d00720c */ /* 0x000fe20003f86270 */
[----:B-1----:R-:W-:Y:S01]  /*d1b0*/  HMMA.16816.F32.BF16 R84, R48, R32, R84 ;  /* 0x000000203054723c */ /* 0x002fe20000041854 */
[----:B------:R-:W-:Y:S02]  /*d1c0*/  IADD3 R29, R0, 0x29, RZ ;  /* 0x00000029001d7810 */ /* 0x000fe40007ffe0ff */
[----:B------:R-:W-:-:S02]  /*d1d0*/  FSEL R135, R22, -INF , !P2 ;  /* 0xff80000016877808 */ /* 0x000fc40005000000 */
[----:B------:R-:W-:Y:S02]  /*d1e0*/  FSEL R136, R16, -INF , !P5 ;  /* 0xff80000010887808 */ /* 0x000fe40006800000 */
[C---:B------:R-:W-:Y:S01]  /*d1f0*/  ISETP.GE.AND P1, PT, R29.reuse, R102, PT ;  /* 0x000000661d00720c */ /* 0x040fe20003f26270 */
[----:B------:R-:W-:Y:S01]  /*d200*/  HMMA.16816.F32.BF16 R80, R48, R34, R80 ;  /* 0x000000223050723c */ /* 0x000fe20000041850 */
[----:B------:R-:W-:Y:S02]  /*d210*/  ISETP.GE.AND P2, PT, R29, R103, PT ;  /* 0x000000671d00720c */ /* 0x000fe40003f46270 */
[----:B------:R-:W-:Y:S02]  /*d220*/  IADD3 R16, R0, 0x38, RZ ;  /* 0x0000003800107810 */ /* 0x000fe40007ffe0ff */
[----:B------:R-:W-:Y:S02]  /*d230*/  FSEL R138, R17, -INF , !P1 ;  /* 0xff800000118a7808 */ /* 0x000fe40004800000 */
[----:B------:R-:W-:-:S02]  /*d240*/  FSEL R107, R19, -INF , !P2 ;  /* 0xff800000136b7808 */ /* 0x000fc40005000000 */
[----:B------:R-:W-:Y:S02]  /*d250*/  FSEL R111, R18, -INF , !P0 ;  /* 0xff800000126f7808 */ /* 0x000fe40004000000 */
[C---:B------:R-:W-:Y:S02]  /*d260*/  ISETP.GE.AND P1, PT, R16.reuse, R102, PT ;  /* 0x000000661000720c */ /* 0x040fe40003f26270 */
[----:B------:R-:W-:Y:S02]  /*d270*/  ISETP.GE.AND P2, PT, R16, R103, PT ;  /* 0x000000671000720c */ /* 0x000fe40003f46270 */
[----:B------:R-:W1:Y:S01]  /*d280*/  LDSM.16.M88.4 R16, [R140+0x3000] ;  /* 0x003000008c10783b */ /* 0x000e620000000200 */
[----:B------:R-:W-:Y:S02]  /*d290*/  IADD3 R20, R0, 0x30, RZ ;  /* 0x0000003000147810 */ /* 0x000fe40007ffe0ff */
[----:B------:R-:W-:Y:S02]  /*d2a0*/  FSEL R134, R21, -INF , !P3 ;  /* 0xff80000015867808 */ /* 0x000fe40005800000 */
[----:B------:R-:W-:-:S02]  /*d2b0*/  FSEL R137, R23, -INF , !P4 ;  /* 0xff80000017897808 */ /* 0x000fc40006000000 */
[CC--:B------:R-:W-:Y:S02]  /*d2c0*/  ISETP.GE.AND P3, PT, R20.reuse, R102.reuse, PT ;  /* 0x000000661400720c */ /* 0x0c0fe40003f66270 */
[-C--:B------:R-:W-:Y:S01]  /*d2d0*/  ISETP.GE.AND P4, PT, R20, R103.reuse, PT ;  /* 0x000000671400720c */ /* 0x080fe20003f86270 */
[C---:B--2---:R-:W-:Y:S01]  /*d2e0*/  HMMA.16816.F32.BF16 R76, R48.reuse, R24, R76 ;  /* 0x00000018304c723c */ /* 0x044fe2000004184c */
[----:B------:R-:W-:Y:S02]  /*d2f0*/  IADD3 R20, R0, 0x39, RZ ;  /* 0x0000003900147810 */ /* 0x000fe40007ffe0ff */
[----:B------:R-:W-:Y:S02]  /*d300*/  FSEL R108, R12, -INF , !P3 ;  /* 0xff8000000c6c7808 */ /* 0x000fe40005800000 */
[----:B------:R-:W-:Y:S02]  /*d310*/  FSEL R109, R14, -INF , !P4 ;  /* 0xff8000000e6d7808 */ /* 0x000fe40006000000 */
[C---:B------:R-:W-:Y:S01]  /*d320*/  ISETP.GE.AND P3, PT, R20.reuse, R102, PT ;  /* 0x000000661400720c */ /* 0x040fe20003f66270 */
[----:B------:R-:W-:Y:S01]  /*d330*/  HMMA.16816.F32.BF16 R72, R48, R26, R72 ;  /* 0x0000001a3048723c */ /* 0x000fe20000041848 */
[----:B------:R-:W-:-:S02]  /*d340*/  ISETP.GE.AND P4, PT, R20, R103, PT ;  /* 0x000000671400720c */ /* 0x000fc40003f86270 */
[----:B------:R-:W-:Y:S02]  /*d350*/  FSEL R112, R8, -INF , !P1 ;  /* 0xff80000008707808 */ /* 0x000fe40004800000 */
[----:B------:R-:W-:Y:S02]  /*d360*/  FSEL R121, R10, -INF , !P2 ;  /* 0xff8000000a797808 */ /* 0x000fe40005000000 */
        /* <DEDUP_REMOVED lines=13> */
[CC--:B------:R-:W-:Y:S01]  /*d440*/  ISETP.GE.AND P5, PT, R12.reuse, R102.reuse, PT ;  /* 0x000000660c00720c */ /* 0x0c0fe20003fa6270 */
[----:B------:R-:W-:Y:S01]  /*d450*/  HMMA.16816.F32.BF16 R16, R48, R18, R64 ;  /* 0x000000123010723c */ /* 0x000fe20000041840 */
[-C--:B------:R-:W-:Y:S02]  /*d460*/  ISETP.GE.AND P0, PT, R12, R103.reuse, PT ;  /* 0x000000670c00720c */ /* 0x080fe40003f06270 */
[C---:B------:R-:W-:Y:S02]  /*d470*/  ISETP.GE.AND P1, PT, R13.reuse, R102, PT ;  /* 0x000000660d00720c */ /* 0x040fe40003f26270 */
[----:B------:R-:W-:Y:S02]  /*d480*/  ISETP.GE.AND P2, PT, R13, R103, PT ;  /* 0x000000670d00720c */ /* 0x000fe40003f46270 */
[C---:B------:R-:W-:Y:S02]  /*d490*/  IADD3 R12, R0.reuse, 0x48, RZ ;  /* 0x00000048000c7810 */ /* 0x040fe40007ffe0ff */
[----:B------:R-:W-:-:S02]  /*d4a0*/  IADD3 R13, R0, 0x49, RZ ;  /* 0x00000049000d7810 */ /* 0x000fc40007ffe0ff */
[----:B------:R-:W-:Y:S02]  /*d4b0*/  FSEL R114, R84, -INF , !P5 ;  /* 0xff80000054727808 */ /* 0x000fe40006800000 */
[----:B------:R-:W-:Y:S02]  /*d4c0*/  FSEL R115, R86, -INF , !P0 ;  /* 0xff80000056737808 */ /* 0x000fe40004000000 */
[CC--:B------:R-:W-:Y:S02]  /*d4d0*/  ISETP.GE.AND P3, PT, R12.reuse, R102.reuse, PT ;  /* 0x000000660c00720c */ /* 0x0c0fe40003f66270 */
[-C--:B------:R-:W-:Y:S02]  /*d4e0*/  ISETP.GE.AND P4, PT, R12, R103.reuse, PT ;  /* 0x000000670c00720c */ /* 0x080fe40003f86270 */
[C---:B------:R-:W-:Y:S01]  /*d4f0*/  ISETP.GE.AND P5, PT, R13.reuse, R102, PT ;  /* 0x000000660d00720c */ /* 0x040fe20003fa6270 */
[----:B--2---:R-:W-:Y:S01]  /*d500*/  HMMA.16816.F32.BF16 R60, R48, R8, R60 ;  /* 0x00000008303c723c */ /* 0x004fe2000004183c */
[----:B------:R-:W-:-:S02]  /*d510*/  ISETP.GE.AND P0, PT, R13, R103, PT ;  /* 0x000000670d00720c */ /* 0x000fc40003f06270 */
[C---:B------:R-:W-:Y:S02]  /*d520*/  IADD3 R12, R0.reuse, 0x50, RZ ;  /* 0x00000050000c7810 */ /* 0x040fe40007ffe0ff */
[----:B------:R-:W-:Y:S02]  /*d530*/  IADD3 R13, R0, 0x51, RZ ;  /* 0x00000051000d7810 */ /* 0x000fe40007ffe0ff */
[----:B------:R-:W-:Y:S01]  /*d540*/  FSEL R116, R85, -INF , !P1 ;  /* 0xff80000055747808 */ /* 0x000fe20004800000 */
[----:B------:R-:W-:Y:S01]  /*d550*/  HMMA.16816.F32.BF16 R56, R48, R10, R56 ;  /* 0x0000000a3038723c */ /* 0x000fe20000041838 */
        /* <DEDUP_REMOVED lines=17> */
[-C--:B------:R-:W-:Y:S02]  /*d670*/  ISETP.GE.AND P5, PT, R12, R102.reuse, PT ;  /* 0x000000660c00720c */ /* 0x080fe40003fa6270 */
[----:B------:R-:W-:Y:S02]  /*d680*/  FSEL R21, R74, -INF , !P1 ;  /* 0xff8000004a157808 */ /* 0x000fe40004800000 */
[----:B------:R-:W-:Y:S02]  /*d690*/  ISETP.GE.AND P1, PT, R13, R102, PT ;  /* 0x000000660d00720c */ /* 0x000fe40003f26270 */
[----:B------:R-:W-:-:S02]  /*d6a0*/  IADD3 R12, R0, 0x60, RZ ;  /* 0x00000060000c7810 */ /* 0x000fc40007ffe0ff */
[----:B------:R-:W-:Y:S02]  /*d6b0*/  FSEL R106, R72, -INF , !P5 ;  /* 0xff800000486a7808 */ /* 0x000fe40006800000 */
[----:B------:R-:W-:Y:S02]  /*d6c0*/  ISETP.GE.AND P5, PT, R13, R103, PT ;  /* 0x000000670d00720c */ /* 0x000fe40003fa6270 */
[----:B------:R-:W-:Y:S02]  /*d6d0*/  P2R R13, PR, RZ, 0x2 ;  /* 0x00000002ff0d7803 */ /* 0x000fe40000000000 */
[----:B------:R-:W-:Y:S02]  /*d6e0*/  FSEL R105, R79, -INF , !P4 ;  /* 0xff8000004f697808 */ /* 0x000fe40006000000 */
[----:B------:R-:W-:Y:S02]  /*d6f0*/  ISETP.GE.AND P4, PT, R12, R102, PT ;  /* 0x000000660c00720c */ /* 0x000fe40003f86270 */
[----:B------:R-:W-:-:S02]  /*d700*/  FSEL R67, R75, -INF , !P0 ;  /* 0xff8000004b437808 */ /* 0x000fc40004000000 */
[----:B------:R-:W-:Y:S02]  /*d710*/  ISETP.GE.AND P6, PT, R12, R103, PT ;  /* 0x000000670c00720c */ /* 0x000fe40003fc6270 */
[----:B------:R-:W-:Y:S02]  /*d720*/  ISETP.NE.AND P0, PT, R13, RZ, PT ;  /* 0x000000ff0d00720c */ /* 0x000fe40003f05270 */
[C---:B------:R-:W-:Y:S02]  /*d730*/  IADD3 R12, R0.reuse, 0x68, RZ ;  /* 0x00000068000c7810 */ /* 0x040fe40007ffe0ff */
[----:B------:R-:W-:Y:S02]  /*d740*/  IADD3 R8, R0, 0x69, RZ ;  /* 0x0000006900087810 */ /* 0x000fe40007ffe0ff */
[----:B------:R-:W-:Y:S02]  /*d750*/  FSEL R46, R68, -INF , !P4 ;  /* 0xff800000442e7808 */ /* 0x000fe40006000000 */
[----:B------:R-:W-:-:S02]  /*d760*/  ISETP.NE.AND P4, PT, R44, RZ, PT ;  /* 0x000000ff2c00720c */ /* 0x000fc40003f85270 */
        /* <DEDUP_REMOVED lines=8> */
[----:B------:R-:W-:Y:S02]  /*d7f0*/  ISETP.GE.AND P1, PT, R8, R103, PT ;  /* 0x000000670800720c */ /* 0x000fe40003f26270 */
[----:B------:R-:W-:Y:S02]  /*d800*/  FSEL R47, R70, -INF , !P6 ;  /* 0xff800000462f7808 */ /* 0x000fe40007000000 */
[----:B------:R-:W-:Y:S02]  /*d810*/  FSEL R37, R71, -INF , !P5 ;  /* 0xff80000047257808 */ /* 0x000fe40006800000 */
[----:B------:R-:W-:-:S02]  /*d820*/  ISETP.GE.AND P6, PT, R9, R102, PT ;  /* 0x000000660900720c */ /* 0x000fc40003fc6270 */
[----:B------:R-:W-:Y:S02]  /*d830*/  ISETP.GE.AND P5, PT, R8, R102, PT ;  /* 0x000000660800720c */ /* 0x000fe40003fa6270 */
[----:B------:R-:W-:Y:S02]  /*d840*/  P2R R8, PR, RZ, 0x2 ;  /* 0x00000002ff087803 */ /* 0x000fe40000000000 */
[----:B------:R-:W-:Y:S02]  /*d850*/  FSEL R40, R60, -INF , !P6 ;  /* 0xff8000003c287808 */ /* 0x000fe40007000000 */
[----:B------:R-:W-:Y:S02]  /*d860*/  ISETP.NE.AND P6, PT, R8, RZ, PT ;  /* 0x000000ff0800720c */ /* 0x000fe40003fc5270 */
[----:B------:R-:W-:Y:S02]  /*d870*/  FSEL R20, R77, -INF , !P3 ;  /* 0xff8000004d147808 */ /* 0x000fe40005800000 */
[----:B------:R-:W-:-:S02]  /*d880*/  FSEL R29, R63, -INF , !P6 ;  /* 0xff8000003f1d7808 */ /* 0x000fc40007000000 */
[----:B------:R-:W-:Y:S02]  /*d890*/  ISETP.GT.AND P6, PT, R172, R159, PT ;  /* 0x0000009fac00720c */ /* 0x000fe40003fc4270 */
[----:B------:R-:W-:Y:S02]  /*d8a0*/  ISETP.GE.AND P3, PT, R12, R102, PT ;  /* 0x000000660c00720c */ /* 0x000fe40003f66270 */
[----:B------:R-:W-:Y:S02]  /*d8b0*/  FSEL R54, R17, -INF , !P2 ;  /* 0xff80000011367808 */ /* 0x000fe40005000000 */
[----:B------:R-:W-:Y:S02]  /*d8c0*/  FSEL R42, R16, -INF , !P3 ;  /* 0xff800000102a7808 */ /* 0x000fe40005800000 */
[----:B------:R-:W-:Y:S02]  /*d8d0*/  FSEL R43, R19, -INF , !P0 ;  /* 0xff800000132b7808 */ /* 0x000fe40004000000 */
[----:B------:R-:W-:-:S02]  /*d8e0*/  ISETP.GE.AND P3, PT, R9, R103, PT ;  /* 0x000000670900720c */ /* 0x000fc40003f66270 */
[C---:B------:R-:W-:Y:S02]  /*d8f0*/  IADD3 R10, R0.reuse, 0x78, RZ ;  /* 0x00000078000a7810 */ /* 0x040fe40007ffe0ff */
[C---:B------:R-:W-:Y:S02]  /*d900*/  ISETP.GE.AND P0, PT, R0.reuse, R102, PT ;  /* 0x000000660000720c */ /* 0x040fe40003f06270 */
[C---:B------:R-:W-:Y:S02]  /*d910*/  ISETP.GE.AND P2, PT, R0.reuse, R103, PT ;  /* 0x000000670000720c */ /* 0x040fe40003f46270 */
        /* <DEDUP_REMOVED lines=73> */
[----:B------:R-:W-:Y:S05]  /*ddb0*/  BRA `(.L_x_6035) ;  /* 0x0000003000007947 */ /* 0x000fea0003800000 */
.L_x_6034:
[----:B------:R-:W-:-:S05]  /*ddc0*/  IMAD.MOV.U32 R12, RZ, RZ, c[0x0][0x198] ;  /* 0x00006600ff0c7624 */ /* 0x000fca00078e00ff */
[----:B------:R-:W-:-:S04]  /*ddd0*/  LEA R12, -R12, RZ, 0x7 ;  /* 0x000000ff0c0c7211 */ /* 0x000fc800078e39ff */
[----:B------:R-:W-:Y:S02]  /*dde0*/  SHF.R.S32.HI R15, RZ, 0x1f, R12 ;  /* 0x0000001fff0f7819 */ /* 0x000fe4000001140c */
.L_x_6035:
        /* <DEDUP_REMOVED lines=9> */
[C---:B------:R-:W-:Y:S01]  /*de80*/  @!P0 LEA R48, P2, R19.reuse, c[0x0][0x168], 0x1 ;  /* 0x00005a0013308a11 */ /* 0x040fe200078408ff */
[----:B------:R-:W-:Y:S02]  /*de90*/  @!P0 IMAD.MOV.U32 R13, RZ, RZ, c[0x0][0x198] ;  /* 0x00006600ff0d8624 */ /* 0x000fe400078e00ff */
[----:B------:R-:W-:Y:S01]  /*dea0*/  @!P0 IMAD.WIDE.U32 R26, R26, 0x50, R10 ;  /* 0x000000501a1a8825 */ /* 0x000fe200078e000a */
[----:B------:R-:W-:-:S02]  /*deb0*/  @!P0 LEA.HI.X R49, R19, c[0x0][0x16c], R0, 0x1, P2 ;  /* 0x00005b0013318a11 */ /* 0x000fc400010f0c00 */
[CC--:B------:R-:W-:Y:S01]  /*dec0*/  @!P0 LEA R17, P1, R13.reuse, R130.reuse, 0x5 ;  /* 0x000000820d118211 */ /* 0x0c0fe200078228ff */
[----:B------:R-:W-:Y:S01]  /*ded0*/  @!P0 IMAD.WIDE.U32 R34, R34, 0x60, R10 ;  /* 0x0000006022228825 */ /* 0x000fe200078e000a */
[----:B------:R-:W-:-:S03]  /*dee0*/  @!P0 LEA R19, P2, R13, R130, 0x6 ;  /* 0x000000820d138211 */ /* 0x000fc600078430ff */
[----:B------:R-:W-:Y:S02]  /*def0*/  @!P0 IMAD.MOV.U32 R11, RZ, RZ, c[0x0][0x19c] ;  /* 0x00006700ff0b8624 */ /* 0x000fe400078e00ff */
[----:B------:R-:W-:Y:S02]  /*df00*/  @!P0 IMAD.MOV.U32 R2, RZ, RZ, c[0x0][0x19c] ;  /* 0x00006700ff028624 */ /* 0x000fe400078e00ff */
[----:B------:R-:W-:Y:S01]  /*df10*/  @!P0 IMAD.MOV.U32 R51, RZ, RZ, c[0x0][0x198] ;  /* 0x00006600ff338624 */ /* 0x000fe200078e00ff */
[CCC-:B------:R-:W-:Y:S01]  /*df20*/  @!P0 LEA.HI.X R14, R13.reuse, R133.reuse, R11.reuse, 0x5, P1 ;  /* 0x000000850d0e8211 */ /* 0x1c0fe200008f2c0b */
[----:B------:R-:W-:Y:S01]  /*df30*/  @!P0 IMAD.MOV.U32 R132, RZ, RZ, R130 ;  /* 0x000000ffff848224 */ /* 0x000fe200078e0082 */
[----:B------:R-:W-:Y:S01]  /*df40*/  @!P0 IADD3 R18, P1, R12, R26, RZ ;  /* 0x0000001a0c128210 */ /* 0x000fe20007f3e0ff */
[----:B------:R-:W-:Y:S01]  /*df50*/  @!P0 IMAD R2, R2, 0x50, RZ ;  /* 0x0000005002028824 */ /* 0x000fe200078e02ff */
[----:B------:R-:W-:Y:S01]  /*df60*/  @!P0 LEA.HI.X R26, R13, R133, R11, 0x6, P2 ;  /* 0x000000850d1a8211 */ /* 0x000fe200010f340b */
[----:B------:R-:W-:Y:S01]  /*df70*/  @!P0 IMAD.MOV.U32 R0, RZ, RZ, c[0x0][0x19c] ;  /* 0x00006700ff008624 */ /* 0x000fe200078e00ff */
[----:B------:R-:W-:Y:S01]  /*df80*/  @!P0 IADD3 R17, P2, R12, R17, RZ ;  /* 0x000000110c118210 */ /* 0x000fe20007f5e0ff */
[----:B------:R-:W-:Y:S01]  /*df90*/  @!P0 IMAD.WIDE.U32 R50, R51, 0x30, R132 ;  /* 0x0000003033328825 */ /* 0x000fe200078e0084 */
[----:B------:R-:W-:-:S02]  /*dfa0*/  @!P0 IADD3.X R13, R15, R27, R2, P1, !PT ;  /* 0x0000001b0f0d8210 */ /* 0x000fc40000ffe402 */
[C---:B------:R-:W-:Y:S01]  /*dfb0*/  @!P0 IADD3 R2, P1, R12.reuse, R34, RZ ;  /* 0x000000220c028210 */ /* 0x040fe20007f3e0ff */
[----:B------:R-:W-:Y:S01]  /*dfc0*/  @!P0 IMAD.MOV.U32 R10, RZ, RZ, c[0x0][0x19c] ;  /* 0x00006700ff0a8624 */ /* 0x000fe200078e00ff */
[----:B------:R-:W-:Y:S01]  /*dfd0*/  @!P0 IADD3 R16, P3, R12, R50, RZ ;  /* 0x000000320c108210 */ /* 0x000fe20007f7e0ff */
[----:B------:R-:W-:Y:S01]  /*dfe0*/  @!P0 IMAD R0, R0, 0x60, RZ ;  /* 0x0000006000008824 */ /* 0x000fe200078e02ff */
[----:B------:R-:W-:Y:S01]  /*dff0*/  @!P0 LEA R50, P4, R12, R170, 0x1 ;  /* 0x000000aa0c328211 */ /* 0x000fe200078808ff */
[----:B------:R-:W-:Y:S02]  /*e000*/  @!P0 IMAD R10, R10, 0x30, RZ ;  /* 0x000000300a0a8824 */ /* 0x000fe400078e02ff */
[C---:B------:R-:W-:Y:S01]  /*e010*/  @!P0 IMAD.X R14, R15.reuse, 0x1, R14, P2 ;  /* 0x000000010f0e8824 */ /* 0x040fe200010e060e */
[C---:B------:R-:W-:Y:S02]  /*e020*/  @!P0 IADD3.X R35, R15.reuse, R0, R35, P1, !PT ;  /* 0x000000000f238210 */ /* 0x040fe40000ffe423 */
[----:B------:R-:W-:-:S02]  /*e030*/  @!P0 IADD3.X R11, R15, R51, R10, P3, !PT ;  /* 0x000000330f0b8210 */ /* 0x000fc40001ffe40a */
        /* <DEDUP_REMOVED lines=62> */
.L_x_6037:
[----:B------:R-:W-:Y:S05]  /*e420*/  BSYNC B0 ;  /* 0x0000000000007941 */ /* 0x000fea0003800000 */
.L_x_6036:
[----:B------:R-:W0:Y:S01]  /*e430*/  LDGDEPBAR ;  /* 0x00000000000079af */ /* 0x000e220000000000 */
[----:B------:R-:W-:-:S04]  /*e440*/  LEA R170, P0, R12, R170, 0x1 ;  /* 0x000000aa0caa7211 */ /* 0x000fc800078008ff */
[----:B------:R-:W-:Y:S02]  /*e450*/  LEA.HI.X R167, R12, R167, R15, 0x1, P0 ;  /* 0x000000a70ca77211 */ /* 0x000fe400000f0c0f */
.L_x_6033:
        /* <DEDUP_REMOVED lines=77> */
[----:B--2---:R-:W-:Y:S01]  /*e930*/  FMNMX.FTZ R0, R11, R0, !PT ;  /* 0x000000000b007209 */ /* 0x004fe20007810000 */
[C---:B------:R-:W-:Y:S01]  /*e940*/  FMUL.FTZ R51, R2.reuse, c[0x0][0x23c] ;  /* 0x00008f0002337a20 */ /* 0x040fe20000410000 */
[----:B------:R-:W-:-:S03]  /*e950*/  FSETP.NEU.FTZ.AND P0, PT, R2, -INF , PT ;  /* 0xff8000000200780b */ /* 0x000fc60003f1d000 */
[C---:B------:R-:W-:Y:S01]  /*e960*/  FMUL.FTZ R26, R0.reuse, c[0x0][0x23c] ;  /* 0x00008f00001a7a20 */ /* 0x040fe20000410000 */
[----:B------:R-:W-:Y:S02]  /*e970*/  FSEL R51, R51, RZ, P0 ;  /* 0x000000ff33337208 */ /* 0x000fe40000000000 */
[----:B------:R-:W-:-:S03]  /*e980*/  FSETP.NEU.FTZ.AND P0, PT, R0, -INF , PT ;  /* 0xff8000000000780b */ /* 0x000fc60003f1d000 */
[--C-:B------:R-:W-:Y:S01]  /*e990*/  FFMA.FTZ R49, R94, c[0x0][0x23c], -R51.reuse ;  /* 0x00008f005e317a23 */ /* 0x100fe20000010833 */
[----:B------:R-:W-:Y:S01]  /*e9a0*/  FSEL R26, R26, RZ, P0 ;  /* 0x000000ff1a1a7208 */ /* 0x000fe20000000000 */
[--C-:B------:R-:W-:Y:S02]  /*e9b0*/  FFMA.FTZ R48, R92, c[0x0][0x23c], -R51.reuse ;  /* 0x00008f005c307a23 */ /* 0x100fe40000010833 */
[--C-:B------:R-:W-:Y:S02]  /*e9c0*/  FFMA.FTZ R57, R36, c[0x0][0x23c], -R51.reuse ;  /* 0x00008f0024397a23 */ /* 0x100fe40000010833 */
[--C-:B------:R-:W-:Y:S01]  /*e9d0*/  FFMA.FTZ R34, R93, c[0x0][0x23c], -R26.reuse ;  /* 0x00008f005d227a23 */ /* 0x100fe2000001081a */
[----:B------:R-:W-:Y:S01]  /*e9e0*/  MUFU.EX2 R49, R49 ;  /* 0x0000003100317308 */ /* 0x000fe20000000800 */
[----:B------:R-:W1:Y:S01]  /*e9f0*/  LDSM.16.MT88.4 R92, [R150+0x6000] ;  /* 0x00600000965c783b */ /* 0x000e620000004200 */
[----:B------:R-:W-:Y:S02]  /*ea00*/  FFMA.FTZ R56, R96, c[0x0][0x23c], -R51 ;  /* 0x00008f0060387a23 */ /* 0x000fe40000010833 */
[----:B------:R-:W-:-:S02]  /*ea10*/  FFMA.FTZ R55, R8, c[0x0][0x23c], -R26 ;  /* 0x00008f0008377a23 */ /* 0x000fc4000001081a */
[--C-:B------:R-:W-:Y:S02]  /*ea20*/  FFMA.FTZ R50, R9, c[0x0][0x23c], -R26.reuse ;  /* 0x00008f0009327a23 */ /* 0x100fe4000001081a */
[--C-:B------:R-:W-:Y:S01]  /*ea30*/  FFMA.FTZ R53, R7, c[0x0][0x23c], -R26.reuse ;  /* 0x00008f0007357a23 */ /* 0x100fe2000001081a */
[----:B------:R-:W-:Y:S01]  /*ea40*/  MUFU.EX2 R57, R57 ;  /* 0x0000003900397308 */ /* 0x000fe20000000800 */
[--C-:B------:R-:W-:Y:S01]  /*ea50*/  FFMA.FTZ R27, R6, c[0x0][0x23c], -R51.reuse ;  /* 0x00008f00061b7a23 */ /* 0x100fe20000010833 */
[----:B------:R-:W-:Y:S01]  /*ea60*/  LDSM.16.MT88.4 R8, [R149+0x6800] ;  /* 0x006800009508783b */ /* 0x000fe20000004200 */
[--C-:B------:R-:W-:Y:S02]  /*ea70*/  FFMA.FTZ R32, R30, c[0x0][0x23c], -R51.reuse ;  /* 0x00008f001e207a23 */ /* 0x100fe40000010833 */
[--C-:B------:R-:W-:Y:S01]  /*ea80*/  FFMA.FTZ R35, R88, c[0x0][0x23c], -R51.reuse ;  /* 0x00008f0058237a23 */ /* 0x100fe20000010833 */
[----:B------:R-:W2:Y:S01]  /*ea90*/  LDSM.16.MT88.4 R4, [R148+0x6000] ;  /* 0x006000009404783b */ /* 0x000ea20000004200 */
[----:B------:R-:W-:Y:S01]  /*eaa0*/  FFMA.FTZ R28, R28, c[0x0][0x23c], -R51 ;  /* 0x00008f001c1c7a23 */ /* 0x000fe20000010833 */
[----:B------:R-:W3:Y:S01]  /*eab0*/  MUFU.EX2 R56, R56 ;  /* 0x0000003800387308 */ /* 0x000ee20000000800 */
[----:B------:R-:W-:-:S02]  /*eac0*/  FFMA.FTZ R36, R139, c[0x0][0x23c], -R26 ;  /* 0x00008f008b247a23 */ /* 0x000fc4000001081a */
[--C-:B------:R-:W-:Y:S02]  /*ead0*/  FFMA.FTZ R31, R31, c[0x0][0x23c], -R26.reuse ;  /* 0x00008f001f1f7a23 */ /* 0x100fe4000001081a */
[--C-:B------:R-:W-:Y:S02]  /*eae0*/  FFMA.FTZ R30, R89, c[0x0][0x23c], -R26.reuse ;  /* 0x00008f00591e7a23 */ /* 0x100fe4000001081a */
[----:B------:R-:W-:Y:S01]  /*eaf0*/  FFMA.FTZ R3, R91, c[0x0][0x23c], -R26 ;  /* 0x00008f005b037a23 */ /* 0x000fe2000001081a */
[----:B------:R-:W4:Y:S01]  /*eb00*/  MUFU.EX2 R48, R48 ;  /* 0x0000003000307308 */ /* 0x000f220000000800 */
[--C-:B------:R-:W-:Y:S02]  /*eb10*/  FFMA.FTZ R63, R124, c[0x0][0x23c], -R51.reuse ;  /* 0x00008f007c3f7a23 */ /* 0x100fe40000010833 */
[--C-:B------:R-:W-:Y:S02]  /*eb20*/  FFMA.FTZ R60, R134, c[0x0][0x23c], -R51.reuse ;  /* 0x00008f00863c7a23 */ /* 0x100fe40000010833 */
[----:B------:R-:W-:-:S02]  /*eb30*/  FFMA.FTZ R61, R136, c[0x0][0x23c], -R51 ;  /* 0x00008f00883d7a23 */ /* 0x000fc40000010833 */
[----:B------:R-:W-:Y:S01]  /*eb40*/  FFMA.FTZ R58, R138, c[0x0][0x23c], -R51 ;  /* 0x00008f008a3a7a23 */ /* 0x000fe20000010833 */
[----:B------:R-:W-:Y:S01]  /*eb50*/  MUFU.EX2 R55, R55 ;  /* 0x0000003700377308 */ /* 0x000fe20000000800 */
[----:B---3--:R-:W-:Y:S01]  /*eb60*/  F2FP.BF16.PACK_AB R84, R56, R57 ;  /* 0x000000393854723e */ /* 0x008fe200000010ff */
[--C-:B------:R-:W-:Y:S02]  /*eb70*/  FFMA.FTZ R59, R135, c[0x0][0x23c], -R26.reuse ;  /* 0x00008f00873b7a23 */ /* 0x100fe4000001081a */
[--C-:B------:R-:W-:Y:S02]  /*eb80*/  FFMA.FTZ R64, R137, c[0x0][0x23c], -R26.reuse ;  /* 0x00008f0089407a23 */ /* 0x100fe4000001081a */
[--C-:B------:R-:W-:Y:S02]  /*eb90*/  FFMA.FTZ R65, R111, c[0x0][0x23c], -R26.reuse ;  /* 0x00008f006f417a23 */ /* 0x100fe4000001081a */
[----:B------:R-:W3:Y:S01]  /*eba0*/  MUFU.EX2 R50, R50 ;  /* 0x0000003200327308 */ /* 0x000ee20000000800 */
        /* <DEDUP_REMOVED lines=9> */
[----:B------:R-:W4:Y:S01]  /*ec40*/  MUFU.EX2 R34, R34 ;  /* 0x0000002200227308 */ /* 0x000f220000000800 */
        /* <DEDUP_REMOVED lines=9> */
[----:B----4-:R-:W-:Y:S01]  /*ece0*/  F2FP.BF16.PACK_AB R87, R34, R53 ;  /* 0x000000352257723e */ /* 0x010fe200000010ff */
        /* <DEDUP_REMOVED lines=13> */
[----:B------:R-:W-:Y:S01]  /*edc0*/  LDSM.16.MT88.4 R20, [R152+0x8800] ;  /* 0x008800009814783b */ /* 0x000fe20000004200 */
[----:B------:R-:W-:-:S02]  /*edd0*/  FFMA.FTZ R104, R104, c[0x0][0x23c], -R51 ;  /* 0x00008f0068687a23 */ /* 0x000fc40000010833 */
[--C-:B------:R-:W-:Y:S02]  /*ede0*/  FFMA.FTZ R105, R105, c[0x0][0x23c], -R26.reuse ;  /* 0x00008f0069697a23 */ /* 0x100fe4000001081a */
[C---:B------:R-:W-:Y:S01]  /*edf0*/  HMMA.16816.F32.BF16 R96, R84.reuse, R68, RZ ;  /* 0x000000445460723c */ /* 0x040fe200000418ff */
[--C-:B------:R-:W-:Y:S01]  /*ee00*/  FFMA.FTZ R67, R67, c[0x0][0x23c], -R26.reuse ;  /* 0x00008f0043437a23 */ /* 0x100fe2000001081a */
[----:B------:R-:W-:Y:S01]  /*ee10*/  MUFU.EX2 R36, R36 ;  /* 0x0000002400247308 */ /* 0x000fe20000000800 */
[----:B------:R-:W-:Y:S02]  /*ee20*/  FFMA.FTZ R47, R47, c[0x0][0x23c], -R26 ;  /* 0x00008f002f2f7a23 */ /* 0x000fe4000001081a */
[----:B------:R-:W-:Y:S02]  /*ee30*/  FADD.FTZ R56, R57, R56 ;  /* 0x0000003839387221 */ /* 0x000fe40000010000 */
[----:B------:R-:W-:Y:S01]  /*ee40*/  FADD.FTZ R50, R55, R50 ;  /* 0x0000003237327221 */ /* 0x000fe20000010000 */
[----:B------:R-:W-:Y:S01]  /*ee50*/  HMMA.16816.F32.BF16 R76, R84, R80, RZ ;  /* 0x00000050544c723c */ /* 0x000fe200000418ff */
[----:B------:R-:W-:Y:S01]  /*ee60*/  FADD.FTZ R49, R49, R56 ;  /* 0x0000003831317221 */ /* 0x000fe20000010000 */
[----:B------:R-:W1:Y:S01]  /*ee70*/  MUFU.EX2 R31, R31 ;  /* 0x0000001f001f7308 */ /* 0x000e620000000800 */
[----:B------:R-:W-:-:S02]  /*ee80*/  FADD.FTZ R53, R53, R50 ;  /* 0x0000003235357221 */ /* 0x000fc40000010000 */
[----:B------:R-:W-:Y:S02]  /*ee90*/  FADD.FTZ R48, R48, R49 ;  /* 0x0000003130307221 */ /* 0x000fe40000010000 */
[----:B------:R-:W-:Y:S01]  /*eea0*/  FADD.FTZ R53, R34, R53 ;  /* 0x0000003522357221 */ /* 0x000fe20000010000 */
[C---:B------:R-:W-:Y:S01]  /*eeb0*/  HMMA.16816.F32.BF16 R68, R84.reuse, R70, RZ ;  /* 0x000000465444723c */ /* 0x040fe200000418ff */
[----:B------:R-:W-:Y:S01]  /*eec0*/  FFMA.FTZ R177, R38, c[0x0][0x23c], -R51 ;  /* 0x00008f0026b17a23 */ /* 0x000fe20000010833 */
[----:B------:R-:W-:Y:S01]  /*eed0*/  MUFU.EX2 R30, R30 ;  /* 0x0000001e001e7308 */ /* 0x000fe20000000800 */
[--C-:B------:R-:W-:Y:S02]  /*eee0*/  FFMA.FTZ R33, R33, c[0x0][0x23c], -R26.reuse ;  /* 0x00008f0021217a23 */ /* 0x100fe4000001081a */
[--C-:B------:R-:W-:Y:S02]  /*eef0*/  FFMA.FTZ R34, R29, c[0x0][0x23c], -R26.reuse ;  /* 0x00008f001d227a23 */ /* 0x100fe4000001081a */
[--C-:B------:R-:W-:Y:S01]  /*ef00*/  FFMA.FTZ R25, R25, c[0x0][0x23c], -R26.reuse ;  /* 0x00008f0019197a23 */ /* 0x100fe2000001081a */
[C---:B------:R-:W-:Y:S01]  /*ef10*/  HMMA.16816.F32.BF16 R80, R84.reuse, R82, RZ ;  /* 0x000000525450723c */ /* 0x040fe200000418ff */
[----:B------:R-:W-:Y:S01]  /*ef20*/  FFMA.FTZ R178, R24, c[0x0][0x23c], -R26 ;  /* 0x00008f0018b27a23 */ /* 0x000fe2000001081a */
[----:B------:R-:W4:Y:S06]  /*ef30*/  MUFU.EX2 R3, R3 ;  /* 0x0000000300037308 */ /* 0x000f2c0000000800 */
[C---:B--2---:R-:W-:Y:S02]  /*ef40*/  HMMA.16816.F32.BF16 R88, R84.reuse, R4, RZ ;  /* 0x000000045458723c */ /* 0x044fe400000418ff */
[----:B------:R-:W-:Y:S05]  /*ef50*/  MUFU.EX2 R63, R63 ;  /* 0x0000003f003f7308 */ /* 0x000fea0000000800 */
        /* <DEDUP_REMOVED lines=8> */
[----:B----4-:R-:W-:Y:S01]  /*efe0*/  F2FP.BF16.PACK_AB R7, R3, R30 ;  /* 0x0000001e0307723e */ /* 0x010fe200000010ff */
        /* <DEDUP_REMOVED lines=65> */
[----:B-1----:R-:W-:Y:S01]  /*f400*/  F2FP.BF16.PACK_AB R5, R110, R109 ;  /* 0x0000006d6e05723e */ /* 0x002fe200000010ff */
[----:B------:R-:W-:Y:S01]  /*f410*/  FADD.FTZ R109, R109, R62 ;  /* 0x0000003e6d6d7221 */ /* 0x000fe20000010000 */
[----:B------:R-:W-:Y:S01]  /*f420*/  F2FP.BF16.PACK_AB R6, R66, R107 ;  /* 0x0000006b4206723e */ /* 0x000fe200000010ff */
[----:B------:R-:W-:Y:S01]  /*f430*/  FADD.FTZ R108, R108, R111 ;  /* 0x0000006f6c6c7221 */ /* 0x000fe20000010000 */
[----:B---3--:R-:W-:Y:S01]  /*f440*/  F2FP.BF16.PACK_AB R7, R112, R121 ;  /* 0x000000797007723e */ /* 0x008fe200000010ff */
[----:B------:R-:W-:Y:S01]  /*f450*/  MUFU.EX2 R122, R122 ;  /* 0x0000007a007a7308 */ /* 0x000fe20000000800 */
[----:B------:R-:W-:-:S02]  /*f460*/  FADD.FTZ R110, R110, R109 ;  /* 0x0000006d6e6e7221 */ /* 0x000fc40000010000 */
[----:B------:R-:W-:Y:S02]  /*f470*/  FADD.FTZ R107, R107, R108 ;  /* 0x0000006c6b6b7221 */ /* 0x000fe40000010000 */
[----:B------:R-:W-:Y:S01]  /*f480*/  FADD.FTZ R121, R121, R110 ;  /* 0x0000006e79797221 */ /* 0x000fe20000010000 */
[----:B------:R-:W-:Y:S01]  /*f490*/  HMMA.16816.F32.BF16 R96, R4, R16, R96 ;  /* 0x000000100460723c */ /* 0x000fe20000041860 */
[----:B------:R-:W-:Y:S01]  /*f4a0*/  FADD.FTZ R66, R66, R107 ;  /* 0x0000006b42427221 */ /* 0x000fe20000010000 */
[----:B------:R-:W1:Y:S01]  /*f4b0*/  MUFU.EX2 R117, R117 ;  /* 0x0000007500757308 */ /* 0x000e620000000800 */
[----:B------:R-:W-:-:S05]  /*f4c0*/  FADD.FTZ R112, R112, R121 ;  /* 0x0000007970707221 */ /* 0x000fca0000010000 */
        /* <DEDUP_REMOVED lines=27> */
[----:B------:R-:W-:Y:S01]  /*f680*/  F2FP.BF16.PACK_AB R7, R113, R120 ;  /* 0x000000787107723e */ /* 0x000fe200000010ff */
        /* <DEDUP_REMOVED lines=11> */
[C---:B--2---:R-:W-:Y:S08]  /*f740*/  HMMA.16816.F32.BF16 R72, R4.reuse, R12, R72 ;  /* 0x0000000c0448723c */ /* 0x044ff00000041848 */
[C---:B------:R-:W-:Y:S01]  /*f750*/  HMMA.16816.F32.BF16 R92, R4.reuse, R14, R92 ;  /* 0x0000000e045c723c */ /* 0x040fe2000004185c */
[----:B------:R-:W2:Y:S07]  /*f760*/  LDSM.16.MT88.4 R12, [R148+0x8000] ;  /* 0x00800000940c783b */ /* 0x000eae0000004200 */
[C---:B------:R-:W-:Y:S01]  /*f770*/  HMMA.16816.F32.BF16 R68, R4.reuse, R18, R68 ;  /* 0x000000120444723c */ /* 0x040fe20000041844 */
[----:B------:R-:W-:Y:S07]  /*f780*/  LDSM.16.MT88.4 R16, [R150+0x8800] ;  /* 0x008800009610783b */ /* 0x000fee0000004200 */
[C---:B--2---:R-:W-:Y:S08]  /*f790*/  HMMA.16816.F32.BF16 R88, R4.reuse, R12, R88 ;  /* 0x0000000c0458723c */ /* 0x044ff00000041858 */
[----:B------:R-:W-:Y:S01]  /*f7a0*/  HMMA.16816.F32.BF16 R84, R4, R14, R84 ;  /* 0x0000000e0454723c */ /* 0x000fe20000041854 */
[----:B------:R-:W2:Y:S06]  /*f7b0*/  LDSM.16.MT88.4 R12, [R149+0x8800] ;  /* 0x00880000950c783b */ /* 0x000eac0000004200 */
[----:B-1----:R-:W-:Y:S01]  /*f7c0*/  F2FP.BF16.PACK_AB R4, R117, R122 ;  /* 0x0000007a7504723e */ /* 0x002fe200000010ff */
[----:B------:R-:W-:Y:S01]  /*f7d0*/  FADD.FTZ R122, R122, R123 ;  /* 0x0000007b7a7a7221 */ /* 0x000fe20000010000 */
[----:B---3--:R-:W-:Y:S01]  /*f7e0*/  F2FP.BF16.PACK_AB R5, R105, R106 ;  /* 0x0000006a6905723e */ /* 0x008fe200000010ff */
        /* <DEDUP_REMOVED lines=14> */
[----:B--2---:R-:W-:Y:S01]  /*f8d0*/  HMMA.16816.F32.BF16 R76, R4, R12, R76 ;  /* 0x0000000c044c723c */ /* 0x004fe2000004184c */
        /* <DEDUP_REMOVED lines=9> */
[----:B------:R-:W-:Y:S01]  /*f970*/  MUFU.EX2 R20, R20 ;  /* 0x0000001400147308 */ /* 0x000fe20000000800 */
[--C-:B------:R-:W-:Y:S01]  /*f980*/  FFMA.FTZ R43, R39, c[0x0][0x23c], -R51.reuse ;  /* 0x00008f00272b7a23 */ /* 0x100fe20000010833 */
        /* <DEDUP_REMOVED lines=20> */
[----:B------:R-:W-:Y:S01]  /*fad0*/  MUFU.EX2 R39, R45 ;  /* 0x0000002d00277308 */ /* 0x000fe20000000800 */
[----:B--2---:R-:W-:-:S07]  /*fae0*/  F2FP.BF16.PACK_AB R7, R37, R44 ;  /* 0x0000002c2507723e */ /* 0x004fce00000010ff */
[----:B------:R-:W2:Y:S01]  /*faf0*/  MUFU.EX2 R38, R43 ;  /* 0x0000002b00267308 */ /* 0x000ea20000000800 */
[----:B------:R-:W-:-:S04]  /*fb00*/  FADD.FTZ R44, R44, R47 ;  /* 0x0000002f2c2c7221 */ /* 0x000fc80000010000 */
[----:B------:R-:W-:Y:S01]  /*fb10*/  FADD.FTZ R44, R37, R44 ;  /* 0x0000002c252c7221 */ /* 0x000fe20000010000 */
[C---:B-1----:R-:W-:Y:S02]  /*fb20*/  HMMA.16816.F32.BF16 R96, R4.reuse, R12, R96 ;  /* 0x0000000c0460723c */ /* 0x042fe40000041860 */
[----:B------:R-:W1:Y:S06]  /*fb30*/  MUFU.EX2 R40, R40 ;  /* 0x0000002800287308 */ /* 0x000e6c0000000800 */
[C---:B------:R-:W-:Y:S01]  /*fb40*/  HMMA.16816.F32.BF16 R68, R4.reuse, R14, R68 ;  /* 0x0000000e0444723c */ /* 0x040fe20000041844 */
[----:B------:R-:W3:Y:S07]  /*fb50*/  LDSM.16.MT88.4 R12, [R148+0x9000] ;  /* 0x00900000940c783b */ /* 0x000eee0000004200 */
[C---:B------:R-:W-:Y:S08]  /*fb60*/  HMMA.16816.F32.BF16 R72, R4.reuse, R8, R72 ;  /* 0x000000080448723c */ /* 0x040ff00000041848 */
[C---:B------:R-:W-:Y:S01]  /*fb70*/  HMMA.16816.F32.BF16 R92, R4.reuse, R10, R92 ;  /* 0x0000000a045c723c */ /* 0x040fe2000004185c */
[----:B------:R-:W5:Y:S07]  /*fb80*/  LDSM.16.MT88.4 R8, [R152+0x9800] ;  /* 0x009800009808783b */ /* 0x000f6e0000004200 */
[C---:B----4-:R-:W-:Y:S08]  /*fb90*/  HMMA.16816.F32.BF16 R76, R4.reuse, R16, R76 ;  /* 0x00000010044c723c */ /* 0x050ff0000004184c */
[C---:B------:R-:W-:Y:S01]  /*fba0*/  HMMA.16816.F32.BF16 R80, R4.reuse, R18, R80 ;  /* 0x000000120450723c */ /* 0x040fe20000041850 */
[----:B------:R-:W4:Y:S07]  /*fbb0*/  LDSM.16.MT88.4 R16, [R150+0x9800] ;  /* 0x009800009610783b */ /* 0x000f2e0000004200 */
[C---:B---3--:R-:W-:Y:S08]  /*fbc0*/  HMMA.16816.F32.BF16 R88, R4.reuse, R12, R88 ;  /* 0x0000000c0458723c */ /* 0x048ff00000041858 */
[----:B------:R-:W-:Y:S01]  /*fbd0*/  HMMA.16816.F32.BF16 R84, R4, R14, R84 ;  /* 0x0000000e0454723c */ /* 0x000fe20000041854 */
[----:B------:R-:W3:Y:S06]  /*fbe0*/  LDSM.16.MT88.4 R12, [R149+0x9800] ;  /* 0x00980000950c783b */ /* 0x000eec0000004200 */
[----:B--2---:R-:W-:Y:S01]  /*fbf0*/  F2FP.BF16.PACK_AB R4, R38, R39 ;  /* 0x000000272604723e */ /* 0x004fe200000010ff */
[----:B------:R-:W-:Y:S01]  /*fc00*/  FADD.FTZ R39, R39, R22 ;  /* 0x0000001627277221 */ /* 0x000fe20000010000 */
[----:B------:R-:W-:Y:S01]  /*fc10*/  F2FP.BF16.PACK_AB R5, R34, R33 ;  /* 0x000000212205723e */ /* 0x000fe200000010ff */
[----:B------:R-:W-:Y:S01]  /*fc20*/  FADD.FTZ R33, R33, R44 ;  /* 0x0000002c21217221 */ /* 0x000fe20000010000 */
[----:B-1----:R-:W-:Y:S01]  /*fc30*/  F2FP.BF16.PACK_AB R6, R177, R40 ;  /* 0x00000028b106723e */ /* 0x002fe200000010ff */
        /* <DEDUP_REMOVED lines=9> */
[----:B------:R-:W1:Y:S07]  /*fcd0*/  LDSM.16.MT88.4 R8, [R148+0x9800] ;  /* 0x009800009408783b */ /* 0x000e6e0000004200 */
[C---:B----4-:R-:W-:Y:S08]  /*fce0*/  HMMA.16816.F32.BF16 R72, R4.reuse, R16, R72 ;  /* 0x000000100448723c */ /* 0x050ff00000041848 */
[C---:B------:R-:W-:Y:S08]  /*fcf0*/  HMMA.16816.F32.BF16 R92, R4.reuse, R18, R92 ;  /* 0x00000012045c723c */ /* 0x040ff0000004185c */
[C---:B---3--:R-:W-:Y:S08]  /*fd00*/  HMMA.16816.F32.BF16 R76, R4.reuse, R12, R76 ;  /* 0x0000000c044c723c */ /* 0x048ff0000004184c */
[C---:B------:R-:W-:Y:S08]  /*fd10*/  HMMA.16816.F32.BF16 R80, R4.reuse, R14, R80 ;  /* 0x0000000e0450723c */ /* 0x040ff00000041850 */
[C---:B-1----:R-:W-:Y:S08]  /*fd20*/  HMMA.16816.F32.BF16 R88, R4.reuse, R8, R88 ;  /* 0x000000080458723c */ /* 0x042ff00000041858 */
[----:B------:R-:W-:Y:S01]  /*fd30*/  HMMA.16816.F32.BF16 R84, R4, R10, R84 ;  /* 0x0000000a0454723c */ /* 0x000fe20000041854 */
[----:B------:R-:W-:Y:S07]  /*fd40*/  @!UPT UIADD3 URZ, URZ, URZ, URZ ;  /* 0x0000003f3f3ff290 */ /* 0x000fee000fffe03f */
[----:B------:R-:W-:Y:S11]  /*fd50*/  @!P6 BRA `(.L_x_6038) ;  /* 0x000040b00000e947 */ /* 0x000ff60003800000 */
        /* <DEDUP_REMOVED lines=64> */
.L_x_6039:
[----:B------:R-:W-:-:S05]  /*10160*/  IMAD.MOV.U32 R4, RZ, RZ, c[0x0][0x1a0] ;  /* 0x00006800ff047624 */ /* 0x000fca00078e00ff */
[----:B------:R-:W-:-:S04]  /*10170*/  LEA R4, -R4, RZ, 0x7 ;  /* 0x000000ff04047211 */ /* 0x000fc800078e39ff */
[----:B------:R-:W-:Y:S02]  /*10180*/  SHF.R.S32.HI R3, RZ, 0x1f, R4 ;  /* 0x0000001fff037819 */ /* 0x000fe40000011404 */
.L_x_6040:
[----:B------:R-:W-:Y:S02]  /*10190*/  ISETP.GE.AND P0, PT, R100, c[0x0][0x220], PT ;  /* 0x0000880064007a0c */ /* 0x000fe40003f06270 */
[----:B------:R-:W-:-:S04]  /*101a0*/  LEA R180, P1, R4, R180, 0x1 ;  /* 0x000000b404b47211 */ /* 0x000fc800078208ff */
[----:B------:R-:W-:-:S07]  /*101b0*/  LEA.HI.X R179, R4, R179, R3, 0x1, P1 ;  /* 0x000000b304b37211 */ /* 0x000fce00008f0c03 */
[----:B------:R-:W-:Y:S01]  /*101c0*/  @!P0 IMAD.MOV.U32 R13, RZ, RZ, c[0x0][0x1a0] ;  /* 0x00006800ff0d8624 */ /* 0x000fe200078e00ff */
[----:B------:R-:W-:Y:S01]  /*101d0*/  @!P0 IADD3 R9, P4, P3, R4, R126, R161 ;  /* 0x0000007e04098210 */ /* 0x000fe20007b9e0a1 */
[----:B------:R-:W-:Y:S01]  /*101e0*/  @!P0 IMAD.MOV.U32 R20, RZ, RZ, c[0x0][0x1a0] ;  /* 0x00006800ff148624 */ /* 0x000fe200078e00ff */
[----:B------:R-:W-:Y:S01]  /*101f0*/  @P0 STS.128 [R173+0x6000], RZ ;  /* 0x006000ffad000388 */ /* 0x000fe20000000c00 */
[----:B------:R-:W-:Y:S02]  /*10200*/  @!P0 IMAD.MOV.U32 R18, RZ, RZ, c[0x0][0x1a0] ;  /* 0x00006800ff128624 */ /* 0x000fe400078e00ff */
[--C-:B------:R-:W-:Y:S02]  /*10210*/  @!P0 IMAD.MOV.U32 R128, RZ, RZ, R126.reuse ;  /* 0x000000ffff808224 */ /* 0x100fe400078e007e */
[----:B------:R-:W-:Y:S02]  /*10220*/  @!P0 IMAD.MOV.U32 R6, RZ, RZ, R126 ;  /* 0x000000ffff068224 */ /* 0x000fe400078e007e */
[----:B------:R-:W-:-:S02]  /*10230*/  @!P0 IMAD.MOV.U32 R7, RZ, RZ, R129 ;  /* 0x000000ffff078224 */ /* 0x000fc400078e0081 */
[----:B------:R-:W-:Y:S02]  /*10240*/  @!P0 IMAD.MOV.U32 R15, RZ, RZ, c[0x0][0x1a0] ;  /* 0x00006800ff0f8624 */ /* 0x000fe400078e00ff */
[----:B------:R-:W-:Y:S02]  /*10250*/  @!P0 IMAD.MOV.U32 R11, RZ, RZ, c[0x0][0x1a0] ;  /* 0x00006800ff0b8624 */ /* 0x000fe400078e00ff */
[----:B------:R-:W-:Y:S01]  /*10260*/  @!P0 IMAD.WIDE.U32 R12, R13, 0x30, R128 ;  /* 0x000000300d0c8825 */ /* 0x000fe200078e0080 */
[----:B------:R-:W-:-:S03]  /*10270*/  @!P0 LEA R5, P2, R15, R126, 0x5 ;  /* 0x0000007e0f058211 */ /* 0x000fc600078428ff */
[----:B------:R-:W-:Y:S01]  /*10280*/  @!P0 IMAD.WIDE.U32 R20, R20, 0x50, R6 ;  /* 0x0000005014148825 */ /* 0x000fe200078e0006 */
[----:B------:R-:W-:-:S03]  /*10290*/  @!P0 IADD3 R5, P5, R4, R5, RZ ;  /* 0x0000000504058210 */ /* 0x000fc60007fbe0ff */
[----:B------:R-:W-:Y:S01]  /*102a0*/  @!P0 IMAD.WIDE.U32 R18, R18, 0x60, R6 ;  /* 0x0000006012128825 */ /* 0x000fe200078e0006 */
[----:B------:R-:W-:-:S03]  /*102b0*/  @!P0 LEA R7, P1, R11, R126, 0x6 ;  /* 0x0000007e0b078211 */ /* 0x000fc600078230ff */
[----:B------:R-:W-:Y:S02]  /*102c0*/  @!P0 IMAD.MOV.U32 R6, RZ, RZ, c[0x0][0x1a4] ;  /* 0x00006900ff068624 */ /* 0x000fe400078e00ff */
[----:B------:R-:W-:Y:S02]  /*102d0*/  @!P0 IMAD.MOV.U32 R128, RZ, RZ, c[0x0][0x1a4] ;  /* 0x00006900ff808624 */ /* 0x000fe400078e00ff */
[----:B------:R-:W-:Y:S01]  /*102e0*/  @!P0 IMAD.MOV.U32 R26, RZ, RZ, c[0x0][0x1a4] ;  /* 0x00006900ff1a8624 */ /* 0x000fe200078e00ff */
[-C--:B------:R-:W-:Y:S01]  /*102f0*/  @!P0 LEA.HI.X R6, R15, R129.reuse, R6, 0x5, P2 ;  /* 0x000000810f068211 */ /* 0x080fe200010f2c06 */
[----:B------:R-:W-:Y:S01]  /*10300*/  @!P0 IMAD.MOV.U32 R22, RZ, RZ, c[0x0][0x1a0] ;  /* 0x00006800ff168624 */ /* 0x000fe200078e00ff */
[-C--:B------:R-:W-:Y:S01]  /*10310*/  @!P0 LEA.HI.X R8, R11, R129.reuse, R128, 0x6, P1 ;  /* 0x000000810b088211 */ /* 0x080fe200008f3480 */
[----:B------:R-:W-:Y:S01]  /*10320*/  @!P0 IMAD.MOV.U32 R127, RZ, RZ, R129 ;  /* 0x000000ffff7f8224 */ /* 0x000fe200078e0081 */
[----:B------:R-:W-:Y:S01]  /*10330*/  @!P0 IADD3.X R128, R3, R129, R160, P4, P3 ;  /* 0x0000008103808210 */ /* 0x000fe200027e64a0 */
[----:B------:R-:W-:Y:S01]  /*10340*/  @!P0 IMAD R26, R26, 0x30, RZ ;  /* 0x000000301a1a8824 */ /* 0x000fe200078e02ff */
[C---:B------:R-:W-:Y:S01]  /*10350*/  @!P0 LEA R24, P2, R9.reuse, c[0x0][0x170], 0x1 ;  /* 0x00005c0009188a11 */ /* 0x040fe200078408ff */
[----:B------:R-:W-:Y:S01]  /*10360*/  @!P0 IMAD.MOV.U32 R10, RZ, RZ, c[0x0][0x1a4] ;  /* 0x00006900ff0a8624 */ /* 0x000fe200078e00ff */
[----:B------:R-:W-:Y:S01]  /*10370*/  @!P0 IADD3 R16, P1, R4, R12, RZ ;  /* 0x0000000c04108210 */ /* 0x000fe20007f3e0ff */
[----:B------:R-:W-:Y:S01]  /*10380*/  @!P0 IMAD.WIDE.U32 R22, R22, 0x70, R126 ;  /* 0x0000007016168825 */ /* 0x000fe200078e007e */
[----:B------:R-:W-:-:S02]  /*10390*/  @!P0 LEA.HI.X R25, R9, c[0x0][0x174], R128, 0x1, P2 ;  /* 0x00005d0009198a11 */ /* 0x000fc400010f0c80 */
[C---:B------:R-:W-:Y:S01]  /*103a0*/  @!P0 IADD3.X R9, R3.reuse, R13, R26, P1, !PT ;  /* 0x0000000d03098210 */ /* 0x040fe20000ffe41a */
[----:B------:R-:W-:Y:S01]  /*103b0*/  @!P0 IMAD.MOV.U32 R12, RZ, RZ, c[0x0][0x1a4] ;  /* 0x00006900ff0c8624 */ /* 0x000fe200078e00ff */
[----:B------:R-:W-:Y:S01]  /*103c0*/  @!P0 IADD3 R13, P2, R4, R18, RZ ;  /* 0x00000012040d8210 */ /* 0x000fe20007f5e0ff */
[----:B------:R-:W-:Y:S01]  /*103d0*/  @!P0 IMAD R10, R10, 0x60, RZ ;  /* 0x000000600a0a8824 */ /* 0x000fe200078e02ff */
[C---:B------:R-:W-:Y:S01]  /*103e0*/  @!P0 IADD3 R15, P1, R4.reuse, R22, RZ ;  /* 0x00000016040f8210 */ /* 0x040fe20007f3e0ff */
[----:B------:R-:W-:Y:S01]  /*103f0*/  @!P0 IMAD.MOV.U32 R14, RZ, RZ, c[0x0][0x1a4] ;  /* 0x00006900ff0e8624 */ /* 0x000fe200078e00ff */
[----:B------:R-:W-:Y:S01]  /*10400*/  @!P0 IADD3 R7, P4, R4, R7, RZ ;  /* 0x0000000704078210 */ /* 0x000fe20007f9e0ff */
[----:B------:R-:W-:Y:S01]  /*10410*/  @!P0 IMAD R12, R12, 0x70, RZ ;  /* 0x000000700c0c8824 */ /* 0x000fe200078e02ff */
[C---:B------:R-:W-:Y:S01]  /*10420*/  @!P0 IADD3.X R10, R3.reuse, R10, R19, P2, !PT ;  /* 0x0000000a030a8210 */ /* 0x040fe200017fe413 */
[----:B------:R-:W-:Y:S01]  /*10430*/  @!P0 IMAD.X R6, R3, 0x1, R6, P5 ;  /* 0x0000000103068824 */ /* 0x000fe200028e0606 */
[----:B------:R-:W-:Y:S01]  /*10440*/  @!P0 LEA R18, P2, R5, c[0x0][0x170], 0x1 ;  /* 0x00005c0005128a11 */ /* 0x000fe200078408ff */
[----:B------:R-:W-:Y:S01]  /*10450*/  @!P0 IMAD.MOV.U32 R181, RZ, RZ, R179 ;  /* 0x000000ffffb58224 */ /* 0x000fe200078e00b3 */
[----:B------:R-:W-:Y:S01]  /*10460*/  @!P0 IADD3 R11, P3, R4, R20, RZ ;  /* 0x00000014040b8210 */ /* 0x000fe20007f7e0ff */
[----:B------:R-:W-:Y:S01]  /*10470*/  @!P0 IMAD R14, R14, 0x50, RZ ;  /* 0x000000500e0e8824 */ /* 0x000fe200078e02ff */
[C---:B------:R-:W-:Y:S01]  /*10480*/  @!P0 IADD3.X R12, R3.reuse, R23, R12, P1, !PT ;  /* 0x00000017030c8210 */ /* 0x040fe20000ffe40c */
[----:B------:R-:W-:Y:S01]  /*10490*/  @!P0 IMAD.X R8, R3, 0x1, R8, P4 ;  /* 0x0000000103088824 */ /* 0x000fe200020e0608 */
        /* <DEDUP_REMOVED lines=8> */
[----:B------:R-:W-:Y:S02]  /*10520*/  @!P0 IADD3.X R14, R3, R21, R14, P3, !PT ;  /* 0x00000015030e8210 */ /* 0x000fe40001ffe40e */
        /* <DEDUP_REMOVED lines=18> */
[----:B------:R-:W-:Y:S01]  /*10650*/  P2R R3, PR, RZ, 0x1 ;  /* 0x00000001ff037803 */ /* 0x000fe20000000000 */
        /* <DEDUP_REMOVED lines=25> */
[----:B--2---:R-:W5:Y:S04]  /*107f0*/  LDSM.16.M88.4 R24, [R157+0x2000] ;  /* 0x002000009d18783b */ /* 0x004f680000000200 */
[----:B---3--:R-:W1:Y:S04]  /*10800*/  LDSM.16.M88.4 R16, [R157+0x2800] ;  /* 0x002800009d10783b */ /* 0x008e680000000200 */
[----:B------:R-:W2:Y:S04]  /*10810*/  LDSM.16.M88.4 R8, [R157+0x3000] ;  /* 0x003000009d08783b */ /* 0x000ea80000000200 */
[----:B------:R-:W4:Y:S04]  /*10820*/  LDSM.16.M88.4 R64, [R157+0x3800] ;  /* 0x003800009d40783b */ /* 0x000f280000000200 */
[----:B------:R-:W3:Y:S04]  /*10830*/  LDSM.16.M88.4 R56, [R157+0x4000] ;  /* 0x004000009d38783b */ /* 0x000ee80000000200 */
[----:B------:R-:W3:Y:S04]  /*10840*/  LDSM.16.M88.4 R48, [R157+0x4800] ;  /* 0x004800009d30783b */ /* 0x000ee80000000200 */
[----:B------:R-:W3:Y:S04]  /*10850*/  LDSM.16.M88.4 R40, [R157+0x5000] ;  /* 0x005000009d28783b */ /* 0x000ee80000000200 */
[----:B------:R-:W3:Y:S04]  /*10860*/  LDSM.16.M88.4 R120, [R157+0x5800] ;  /* 0x005800009d78783b */ /* 0x000ee80000000200 */
[----:B------:R-:W-:Y:S04]  /*10870*/  LDSM.16.M88.4 R104, [R156] ;  /* 0x000000009c68783b */ /* 0x000fe80000000200 */
[----:B------:R-:W3:Y:S04]  /*10880*/  LDSM.16.M88.4 R116, [R151+0x2000] ;  /* 0x002000009774783b */ /* 0x000ee80000000200 */
[----:B------:R-:W3:Y:S01]  /*10890*/  LDSM.16.M88.4 R112, [R151+0x2800] ;  /* 0x002800009770783b */ /* 0x000ee20000000200 */
[C---:B-----5:R-:W-:Y:S03]  /*108a0*/  HMMA.16816.F32.BF16 R28, R32.reuse, R24, RZ ;  /* 0x00000018201c723c */ /* 0x060fe600000418ff */
[----:B------:R-:W5:Y:S04]  /*108b0*/  LDSM.16.M88.4 R108, [R151+0x3000] ;  /* 0x00300000976c783b */ /* 0x000f680000000200 */
[----:B------:R-:W3:Y:S01]  /*108c0*/  LDSM.16.M88.4 R124, [R151+0x3800] ;  /* 0x00380000977c783b */ /* 0x000ee20000000200 */
[C---:B-1----:R-:W-:Y:S03]  /*108d0*/  HMMA.16816.F32.BF16 R20, R32.reuse, R16, RZ ;  /* 0x000000102014723c */ /* 0x042fe600000418ff */
[----:B------:R-:W0:Y:S05]  /*108e0*/  LDGDEPBAR ;  /* 0x00000000000079af */ /* 0x000e2a0000000000 */
[C---:B--2---:R-:W-:Y:S08]  /*108f0*/  HMMA.16816.F32.BF16 R12, R32.reuse, R8, RZ ;  /* 0x00000008200c723c */ /* 0x044ff000000418ff */
[C---:B------:R-:W-:Y:S08]  /*10900*/  HMMA.16816.F32.BF16 R24, R32.reuse, R26, RZ ;  /* 0x0000001a2018723c */ /* 0x040ff000000418ff */
[C---:B------:R-:W-:Y:S08]  /*10910*/  HMMA.16816.F32.BF16 R16, R32.reuse, R18, RZ ;  /* 0x000000122010723c */ /* 0x040ff000000418ff */
[C---:B------:R-:W-:Y:S08]  /*10920*/  HMMA.16816.F32.BF16 R8, R32.reuse, R10, RZ ;  /* 0x0000000a2008723c */ /* 0x040ff000000418ff */
[C---:B----4-:R-:W-:Y:S08]  /*10930*/  HMMA.16816.F32.BF16 R4, R32.reuse, R64, RZ ;  /* 0x000000402004723c */ /* 0x050ff000000418ff */
        /* <DEDUP_REMOVED lines=32> */
[----:B------:R-:W-:Y:S01]  /*10b40*/  HMMA.16816.F32.BF16 R32, R104, R110, R32 ;  /* 0x0000006e6820723c */ /* 0x000fe20000041820 */
[----:B------:R-:W4:Y:S04]  /*10b50*/  LDSM.16.M88.4 R108, [R147] ;  /* 0x00000000936c783b */ /* 0x000f280000000200 */
[----:B------:R-:W5:Y:S03]  /*10b60*/  LDSM.16.M88.4 R104, [R146] ;  /* 0x000000009268783b */ /* 0x000f660000000200 */
[C---:B-1----:R-:W-:Y:S01]  /*10b70*/  HMMA.16816.F32.BF16 R4, R120.reuse, R124, R4 ;  /* 0x0000007c7804723c */ /* 0x042fe20000041804 */
[----:B------:R-:W1:Y:S07]  /*10b80*/  S2R R124, SR_TID.X ;  /* 0x00000000007c7919 */ /* 0x000e6e0000002100 */
[C---:B------:R-:W-:Y:S08]  /*10b90*/  HMMA.16816.F32.BF16 R64, R120.reuse, R126, R64 ;  /* 0x0000007e7840723c */ /* 0x040ff00000041840 */
[C---:B--2---:R-:W-:Y:S08]  /*10ba0*/  HMMA.16816.F32.BF16 R60, R120.reuse, R116, R60 ;  /* 0x00000074783c723c */ /* 0x044ff0000004183c */
[C---:B---3--:R-:W-:Y:S08]  /*10bb0*/  HMMA.16816.F32.BF16 R28, R120.reuse, R112, R28 ;  /* 0x00000070781c723c */ /* 0x048ff0000004181c */
[C---:B------:R-:W-:Y:S01]  /*10bc0*/  HMMA.16816.F32.BF16 R24, R120.reuse, R114, R24 ;  /* 0x000000727818723c */ /* 0x040fe20000041818 */
[----:B------:R-:W2:Y:S07]  /*10bd0*/  LDSM.16.M88.4 R112, [R143] ;  /* 0x000000008f70783b */ /* 0x000eae0000000200 */
[C---:B----4-:R-:W-:Y:S08]  /*10be0*/  HMMA.16816.F32.BF16 R20, R120.reuse, R108, R20 ;  /* 0x0000006c7814723c */ /* 0x050ff00000041814 */
[C---:B------:R-:W-:Y:S01]  /*10bf0*/  HMMA.16816.F32.BF16 R16, R120.reuse, R110, R16 ;  /* 0x0000006e7810723c */ /* 0x040fe20000041810 */
[----:B------:R-:W3:Y:S07]  /*10c00*/  LDSM.16.M88.4 R108, [R142] ;  /* 0x000000008e6c783b */ /* 0x000eee0000000200 */
[C---:B-----5:R-:W-:Y:S08]  /*10c10*/  HMMA.16816.F32.BF16 R12, R120.reuse, R104, R12 ;  /* 0x00000068780c723c */ /* 0x060ff0000004180c */
[C---:B------:R-:W-:Y:S01]  /*10c20*/  HMMA.16816.F32.BF16 R8, R120.reuse, R106, R8 ;  /* 0x0000006a7808723c */ /* 0x040fe20000041808 */
[----:B------:R-:W4:Y:S07]  /*10c30*/  LDSM.16.M88.4 R104, [R141] ;  /* 0x000000008d68783b */ /* 0x000f2e0000000200 */
[C---:B------:R-:W-:Y:S01]  /*10c40*/  HMMA.16816.F32.BF16 R56, R120.reuse, R118, R56 ;  /* 0x000000767838723c */ /* 0x040fe20000041838 */
[----:B------:R-:W-:Y:S07]  /*10c50*/  LDSM.16.M88.4 R116, [R140+0x800] ;  /* 0x000800008c74783b */ /* 0x000fee0000000200 */
[C---:B--2---:R-:W-:Y:S08]  /*10c60*/  HMMA.16816.F32.BF16 R52, R120.reuse, R112, R52 ;  /* 0x000000707834723c */ /* 0x044ff00000041834 */
[C---:B------:R-:W-:Y:S01]  /*10c70*/  HMMA.16816.F32.BF16 R48, R120.reuse, R114, R48 ;  /* 0x000000727830723c */ /* 0x040fe20000041830 */
[----:B------:R-:W-:Y:S07]  /*10c80*/  LDSM.16.M88.4 R112, [R140+0x1000] ;  /* 0x001000008c70783b */ /* 0x000fee0000000200 */
[C---:B---3--:R-:W-:Y:S08]  /*10c90*/  HMMA.16816.F32.BF16 R44, R120.reuse, R108, R44 ;  /* 0x0000006c782c723c */ /* 0x048ff0000004182c */
[C---:B------:R-:W-:Y:S01]  /*10ca0*/  HMMA.16816.F32.BF16 R40, R120.reuse, R110, R40 ;  /* 0x0000006e7828723c */ /* 0x040fe20000041828 */
[----:B------:R-:W-:Y:S07]  /*10cb0*/  LDSM.16.M88.4 R108, [R140+0x1800] ;  /* 0x001800008c6c783b */ /* 0x000fee0000000200 */
[C---:B----4-:R-:W-:Y:S08]  /*10cc0*/  HMMA.16816.F32.BF16 R36, R120.reuse, R104, R36 ;  /* 0x000000687824723c */ /* 0x050ff00000041824 */
[----:B------:R-:W-:Y:S01]  /*10cd0*/  HMMA.16816.F32.BF16 R32, R120, R106, R32 ;  /* 0x0000006a7820723c */ /* 0x000fe20000041820 */
[----:B------:R-:W2:Y:S04]  /*10ce0*/  LDSM.16.M88.4 R120, [R153] ;  /* 0x000000009978783b */ /* 0x000ea80000000200 */
[----:B------:R-:W3:Y:S03]  /*10cf0*/  LDSM.16.M88.4 R104, [R140+0x2000] ;  /* 0x002000008c68783b */ /* 0x000ee60000000200 */
        /* <DEDUP_REMOVED lines=9> */
[C---:B------:R-:W-:Y:S08]  /*10d90*/  HMMA.16816.F32.BF16 R12, R120.reuse, R112, R12 ;  /* 0x00000070780c723c */ /* 0x040ff0000004180c */
[----:B------:R-:W-:Y:S01]  /*10da0*/  HMMA.16816.F32.BF16 R8, R120, R114, R8 ;  /* 0x000000727808723c */ /* 0x000fe20000041808 */
[----:B------:R-:W5:Y:S01]  /*10db0*/  LDSM.16.M88.4 R112, [R140+0x3000] ;  /* 0x003000008c70783b */ /* 0x000f620000000200 */
[----:B------:R-:W-:-:S06]  /*10dc0*/  DEPBAR.LE SB0, 0x0 ;  /* 0x000080000000791a */ /* 0x000fcc0000000000 */
[C---:B--2---:R-:W-:Y:S08]  /*10dd0*/  HMMA.16816.F32.BF16 R24, R120.reuse, R118, R24 ;  /* 0x000000767818723c */ /* 0x044ff00000041818 */
[C---:B----4-:R-:W-:Y:S07]  /*10de0*/  HMMA.16816.F32.BF16 R48, R120.reuse, R110, R48 ;  /* 0x0000006e7830723c */ /* 0x050fee0000041830 */
[----:B-1----:R-:W-:Y:S01]  /*10df0*/  IMAD.SHL.U32 R110, R124, 0x2, RZ ;  /* 0x000000027c6e7824 */ /* 0x002fe200078e00ff */
[----:B------:R-:W-:Y:S01]  /*10e00*/  HMMA.16816.F32.BF16 R52, R120, R108, R52 ;  /* 0x0000006c7834723c */ /* 0x000fe20000041834 */
[----:B------:R-:W-:-:S03]  /*10e10*/  IMAD.SHL.U32 R111, R172, 0x80, RZ ;  /* 0x00000080ac6f7824 */ /* 0x000fc600078e00ff */
[----:B------:R-:W-:-:S04]  /*10e20*/  LOP3.LUT R110, R110, 0x6, RZ, 0xc0, !PT ;  /* 0x000000066e6e7812 */ /* 0x000fc800078ec0ff */
[----:B---3--:R-:W-:Y:S01]  /*10e30*/  HMMA.16816.F32.BF16 R36, R120, R104, R36 ;  /* 0x000000687824723c */ /* 0x008fe20000041824 */
[----:B------:R-:W-:-:S04]  /*10e40*/  LOP3.LUT R108, R111, 0x8, R110, 0xfe, !PT ;  /* 0x000000086f6c7812 */ /* 0x000fc800078efe6e */
[-C--:B------:R-:W-:Y:S02]  /*10e50*/  ISETP.GE.AND P1, PT, R108, R103.reuse, PT ;  /* 0x000000676c00720c */ /* 0x080fe40003f26270 */
[C-C-:B------:R-:W-:Y:S01]  /*10e60*/  LOP3.LUT R104, R111.reuse, 0x10, R110.reuse, 0xfe, !PT ;  /* 0x000000106f687812 */ /* 0x140fe200078efe6e */
[C---:B------:R-:W-:Y:S01]  /*10e70*/  HMMA.16816.F32.BF16 R28, R120.reuse, R116, R28 ;  /* 0x00000074781c723c */ /* 0x040fe2000004181c */
[--C-:B------:R-:W-:Y:S02]  /*10e80*/  LOP3.LUT R105, R111, 0x18, R110.reuse, 0xfe, !PT ;  /* 0x000000186f697812 */ /* 0x100fe400078efe6e */
[CC--:B------:R-:W-:Y:S02]  /*10e90*/  ISETP.GE.AND P2, PT, R104.reuse, R102.reuse, PT ;  /* 0x000000666800720c */ /* 0x0c0fe40003f46270 */
[----:B------:R-:W-:Y:S02]  /*10ea0*/  ISETP.GE.AND P4, PT, R104, R103, PT ;  /* 0x000000676800720c */ /* 0x000fe40003f86270 */
[----:B------:R-:W-:Y:S01]  /*10eb0*/  ISETP.GE.AND P0, PT, R105, R102, PT ;  /* 0x000000666900720c */ /* 0x000fe20003f06270 */
[----:B-----5:R-:W-:Y:S01]  /*10ec0*/  HMMA.16816.F32.BF16 R40, R120, R114, R40 ;  /* 0x000000727828723c */ /* 0x020fe20000041828 */
[----:B------:R-:W-:-:S02]  /*10ed0*/  LOP3.LUT R104, R111, 0x20, R110, 0xfe, !PT ;  /* 0x000000206f687812 */ /* 0x000fc400078efe6e */
[----:B------:R-:W-:Y:S02]  /*10ee0*/  ISETP.GE.AND P6, PT, R105, R103, PT ;  /* 0x000000676900720c */ /* 0x000fe40003fc6270 */
[----:B------:R-:W-:Y:S02]  /*10ef0*/  FSEL R137, R26, -INF , !P1 ;  /* 0xff8000001a897808 */ /* 0x000fe40004800000 */
[----:B------:R-:W-:Y:S01]  /*10f00*/  FSEL R194, R20, -INF , !P2 ;  /* 0xff80000014c27808 */ /* 0x000fe20005000000 */
[----:B------:R-:W-:Y:S01]  /*10f10*/  HMMA.16816.F32.BF16 R44, R120, R112, R44 ;  /* 0x00000070782c723c */ /* 0x000fe2000004182c */
[C-C-:B------:R-:W-:Y:S02]  /*10f20*/  LOP3.LUT R26, R111.reuse, 0x28, R110.reuse, 0xfe, !PT ;  /* 0x000000286f1a7812 */ /* 0x140fe400078efe6e */
[----:B------:R-:W-:Y:S02]  /*10f30*/  LOP3.LUT R20, R111, 0x30, R110, 0xfe, !PT ;  /* 0x000000306f147812 */ /* 0x000fe400078efe6e */
[----:B------:R-:W-:-:S02]  /*10f40*/  ISETP.GE.AND P5, PT, R104, R102, PT ;  /* 0x000000666800720c */ /* 0x000fc40003fa6270 */
[----:B------:R-:W-:Y:S01]  /*10f50*/  ISETP.GE.AND P1, PT, R104, R103, PT ;  /* 0x000000676800720c */ /* 0x000fe20003f26270 */
[----:B------:R-:W-:Y:S01]  /*10f60*/  HMMA.16816.F32.BF16 R32, R120, R106, R32 ;  /* 0x0000006a7820723c */ /* 0x000fe20000041820 */
[----:B------:R-:W-:Y:S02]  /*10f70*/  FSEL R118, R16, -INF , !P0 ;  /* 0xff80000010767808 */ /* 0x000fe40004000000 */
[----:B------:R-:W-:Y:S01]  /*10f80*/  FSEL R131, R18, -INF , !P6 ;  /* 0xff80000012837808 */ /* 0x000fe20007000000 */
[----:B------:R-:W-:Y:S01]  /*10f90*/  BAR.SYNC.DEFER_BLOCKING 0x0 ;  /* 0x0000000000007b1d */ /* 0x000fe20000010000 */
[-C--:B------:R-:W-:Y:S02]  /*10fa0*/  ISETP.GE.AND P2, PT, R26, R102.reuse, PT ;  /* 0x000000661a00720c */ /* 0x080fe40003f46270 */
[----:B------:R-:W-:Y:S02]  /*10fb0*/  ISETP.GE.AND P6, PT, R20, R102, PT ;  /* 0x000000661400720c */ /* 0x000fe40003fc6270 */
[----:B------:R-:W-:-:S02]  /*10fc0*/  LOP3.LUT R16, R111, 0x38, R110, 0xfe, !PT ;  /* 0x000000386f107812 */ /* 0x000fc400078efe6e */
[----:B------:R-:W-:Y:S02]  /*10fd0*/  FSEL R133, R22, -INF , !P4 ;  /* 0xff80000016857808 */ /* 0x000fe40006000000 */
[----:B------:R-:W-:Y:S02]  /*10fe0*/  FSEL R188, R12, -INF , !P5 ;  /* 0xff8000000cbc7808 */ /* 0x000fe40006800000 */
[----:B------:R-:W-:Y:S02]  /*10ff0*/  FSEL R191, R14, -INF , !P1 ;  /* 0xff8000000ebf7808 */ /* 0x000fe40004800000 */
[-C--:B------:R-:W-:Y:S02]  /*11000*/  ISETP.GE.AND P3, PT, R108, R102.reuse, PT ;  /* 0x000000666c00720c */ /* 0x080fe40003f66270 */
[----:B------:R-:W-:Y:S02]  /*11010*/  ISETP.GE.AND P5, PT, R20, R103, PT ;  /* 0x000000671400720c */ /* 0x000fe40003fa6270 */
[----:B------:R-:W-:-:S02]  /*11020*/  ISETP.GE.AND P4, PT, R16, R102, PT ;  /* 0x000000661000720c */ /* 0x000fc40003f86270 */
[----:B------:R-:W-:Y:S02]  /*11030*/  FSEL R186, R8, -INF , !P2 ;  /* 0xff80000008ba7808 */ /* 0x000fe40005000000 */
[----:B------:R-:W-:Y:S02]  /*11040*/  ISETP.GE.AND P1, PT, R16, R103, PT ;  /* 0x000000671000720c */ /* 0x000fe40003f26270 */
[----:B------:R-:W-:Y:S02]  /*11050*/  FSEL R174, R4, -INF , !P6 ;  /* 0xff80000004ae7808 */ /* 0x000fe40007000000 */
[C-C-:B------:R-:W-:Y:S02]  /*11060*/  LOP3.LUT R12, R111.reuse, 0x40, R110.reuse, 0xfe, !PT ;  /* 0x000000406f0c7812 */ /* 0x140fe400078efe6e */
        /* <DEDUP_REMOVED lines=8> */
[CC--:B------:R-:W-:Y:S02]  /*110f0*/  ISETP.GE.AND P6, PT, R8.reuse, R102.reuse, PT ;  /* 0x000000660800720c */ /* 0x0c0fe40003fc6270 */
[-C--:B------:R-:W-:Y:S02]  /*11100*/  ISETP.GE.AND P5, PT, R8, R103.reuse, PT ;  /* 0x000000670800720c */ /* 0x080fe40003fa6270 */
[C---:B------:R-:W-:Y:S02]  /*11110*/  ISETP.GE.AND P4, PT, R4.reuse, R102, PT ;  /* 0x000000660400720c */ /* 0x040fe40003f86270 */
        /* <DEDUP_REMOVED lines=13> */
[----:B------:R-:W-:Y:S02]  /*111f0*/  FSEL R108, R52, -INF , !P4 ;  /* 0xff800000346c7808 */ /* 0x000fe40006000000 */
[----:B------:R-:W-:-:S02]  /*11200*/  FSEL R114, R48, -INF , !P2 ;  /* 0xff80000030727808 */ /* 0x000fc40005000000 */
[-C--:B------:R-:W-:Y:S02]  /*11210*/  ISETP.GE.AND P3, PT, R6, R103.reuse, PT ;  /* 0x000000670600720c */ /* 0x080fe40003f66270 */
[C---:B------:R-:W-:Y:S02]  /*11220*/  ISETP.GE.AND P4, PT, R4.reuse, R102, PT ;  /* 0x000000660400720c */ /* 0x040fe40003f86270 */
[----:B------:R-:W-:Y:S02]  /*11230*/  ISETP.GE.AND P2, PT, R4, R103, PT ;  /* 0x000000670400720c */ /* 0x000fe40003f46270 */
[C---:B------:R-:W-:Y:S02]  /*11240*/  LOP3.LUT R4, R111.reuse, 0x70, R110, 0xfe, !PT ;  /* 0x000000706f047812 */ /* 0x040fe400078efe6e */
[----:B------:R-:W-:Y:S02]  /*11250*/  LOP3.LUT R8, R111, R110, RZ, 0xfc, !PT ;  /* 0x0000006e6f087212 */ /* 0x000fe400078efcff */
[----:B------:R-:W-:-:S02]  /*11260*/  FSEL R117, R50, -INF , !P3 ;  /* 0xff80000032757808 */ /* 0x000fc40005800000 */
[----:B------:R-:W-:Y:S02]  /*11270*/  ISETP.GE.AND P3, PT, R4, R102, PT ;  /* 0x000000660400720c */ /* 0x000fe40003f66270 */
[----:B------:R-:W-:Y:S02]  /*11280*/  IADD3 R6, R8, 0x1, RZ ;  /* 0x0000000108067810 */ /* 0x000fe40007ffe0ff */
[----:B------:R-:W-:Y:S02]  /*11290*/  FSEL R119, R54, -INF , !P1 ;  /* 0xff80000036777808 */ /* 0x000fe40004800000 */
[----:B------:R-:W-:Y:S02]  /*112a0*/  ISETP.GE.AND P1, PT, R4, R103, PT ;  /* 0x000000670400720c */ /* 0x000fe40003f26270 */
[----:B------:R-:W-:Y:S02]  /*112b0*/  FSEL R66, R40, -INF , !P4 ;  /* 0xff80000028427808 */ /* 0x000fe40006000000 */
        /* <DEDUP_REMOVED lines=10> */
[----:B------:R-:W-:Y:S02]  /*11360*/  FSEL R31, R31, -INF , !P3 ;  /* 0xff8000001f1f7808 */ /* 0x000fe40005800000 */
[----:B------:R-:W-:Y:S02]  /*11370*/  IADD3 R10, R8, 0x19, RZ ;  /* 0x00000019080a7810 */ /* 0x000fe40007ffe0ff */
[----:B------:R-:W-:-:S02]  /*11380*/  ISETP.GE.AND P4, PT, R12, R102, PT ;  /* 0x000000660c00720c */ /* 0x000fc40003f86270 */
[----:B------:R-:W-:Y:S02]  /*11390*/  ISETP.GE.AND P3, PT, R12, R103, PT ;  /* 0x000000670c00720c */ /* 0x000fe40003f66270 */
[----:B------:R-:W-:Y:S02]  /*113a0*/  IADD3 R12, R8, 0x21, RZ ;  /* 0x00000021080c7810 */ /* 0x000fe40007ffe0ff */
[----:B------:R-:W-:Y:S02]  /*113b0*/  FSEL R4, R25, -INF , !P2 ;  /* 0xff80000019047808 */ /* 0x000fe40005000000 */
[----:B------:R-:W-:Y:S02]  /*113c0*/  FSEL R27, R27, -INF , !P1 ;  /* 0xff8000001b1b7808 */ /* 0x000fe40004800000 */
[----:B------:R-:W-:Y:S02]  /*113d0*/  ISETP.GE.AND P2, PT, R10, R102, PT ;  /* 0x000000660a00720c */ /* 0x000fe40003f46270 */
[----:B------:R-:W-:-:S02]  /*113e0*/  FSEL R42, R21, -INF , !P4 ;  /* 0xff800000152a7808 */ /* 0x000fc40006000000 */
[-C--:B------:R-:W-:Y:S02]  /*113f0*/  ISETP.GE.AND P1, PT, R10, R103.reuse, PT ;  /* 0x000000670a00720c */ /* 0x080fe40003f26270 */
        /* <DEDUP_REMOVED lines=10> */
[----:B------:R-:W-:-:S02]  /*114a0*/  IADD3 R10, R8, 0x39, RZ ;  /* 0x00000039080a7810 */ /* 0x000fc40007ffe0ff */
[CC--:B------:R-:W-:Y:S02]  /*114b0*/  ISETP.GE.AND P4, PT, R12.reuse, R102.reuse, PT ;  /* 0x000000660c00720c */ /* 0x0c0fe40003f86270 */
[----:B------:R-:W-:Y:S02]  /*114c0*/  FSEL R195, R15, -INF , !P3 ;  /* 0xff8000000fc37808 */ /* 0x000fe40005800000 */
[----:B------:R-:W-:Y:S02]  /*114d0*/  FSEL R190, R9, -INF , !P2 ;  /* 0xff80000009be7808 */ /* 0x000fe40005000000 */
[----:B------:R-:W-:Y:S02]  /*114e0*/  FSEL R193, R11, -INF , !P1 ;  /* 0xff8000000bc17808 */ /* 0x000fe40004800000 */
[----:B------:R-:W-:Y:S02]  /*114f0*/  ISETP.GE.AND P3, PT, R12, R103, PT ;  /* 0x000000670c00720c */ /* 0x000fe40003f66270 */
[----:B------:R-:W-:-:S02]  /*11500*/  ISETP.GE.AND P2, PT, R10, R102, PT ;  /* 0x000000660a00720c */ /* 0x000fc40003f46270 */
[----:B------:R-:W-:Y:S02]  /*11510*/  FSEL R184, R5, -INF , !P4 ;  /* 0xff80000005b87808 */ /* 0x000fe40006000000 */
[----:B------:R-:W-:Y:S02]  /*11520*/  ISETP.GE.AND P1, PT, R10, R103, PT ;  /* 0x000000670a00720c */ /* 0x000fe40003f26270 */
        /* <DEDUP_REMOVED lines=22> */
[----:B------:R-:W-:Y:S02]  /*11690*/  LOP3.LUT R110, R111, 0x78, R110, 0xfe, !PT ;  /* 0x000000786f6e7812 */ /* 0x000fe400078efe6e */
[----:B------:R-:W-:Y:S02]  /*116a0*/  FSEL R126, R53, -INF , !P4 ;  /* 0xff800000357e7808 */ /* 0x000fe40006000000 */
[----:B------:R-:W-:Y:S02]  /*116b0*/  FSEL R135, R55, -INF , !P3 ;  /* 0xff80000037877808 */ /* 0x000fe40005800000 */
[----:B------:R-:W-:Y:S02]  /*116c0*/  FSEL R127, R51, -INF , !P1 ;  /* 0xff800000337f7808 */ /* 0x000fe40004800000 */
[----:B------:R-:W-:Y:S02]  /*116d0*/  ISETP.GT.AND P6, PT, R172, R159, PT ;  /* 0x0000009fac00720c */ /* 0x000fe40003fc4270 */
[----:B------:R-:W-:-:S02]  /*116e0*/  ISETP.GE.AND P4, PT, R7, R102, PT ;  /* 0x000000660700720c */ /* 0x000fc40003f86270 */
[-C--:B------:R-:W-:Y:S02]  /*116f0*/  ISETP.GE.AND P3, PT, R7, R103.reuse, PT ;  /* 0x000000670700720c */ /* 0x080fe40003f66270 */
[-C--:B------:R-:W-:Y:S02]  /*11700*/  ISETP.GE.AND P1, PT, R5, R102.reuse, PT ;  /* 0x000000660500720c */ /* 0x080fe40003f26270 */
[----:B------:R-:W-:Y:S02]  /*11710*/  IADD3 R7, R8, 0x71, RZ ;  /* 0x0000007108077810 */ /* 0x000fe40007ffe0ff */
[----:B------:R-:W-:Y:S02]  /*11720*/  FSEL R109, R46, -INF , !P5 ;  /* 0xff8000002e6d7808 */ /* 0x000fe40006800000 */
[C---:B------:R-:W-:Y:S02]  /*11730*/  ISETP.GE.AND P5, PT, R110.reuse, R102, PT ;  /* 0x000000666e00720c */ /* 0x040fe40003fa6270 */
[----:B------:R-:W-:-:S02]  /*11740*/  ISETP.GE.AND P0, PT, R110, R103, PT ;  /* 0x000000676e00720c */ /* 0x000fc40003f06270 */
        /* <DEDUP_REMOVED lines=19> */
[----:B------:R-:W-:Y:S02]  /*11880*/  ISETP.NE.AND P0, PT, R3, RZ, PT ;  /* 0x000000ff0300720c */ /* 0x000fe40003f05270 */
[----:B------:R-:W-:Y:S02]  /*11890*/  FSEL R102, R33, -INF , !P3 ;  /* 0xff80000021667808 */ /* 0x000fe40005800000 */
[----:B------:R-:W-:Y:S01]  /*118a0*/  FSEL R51, R35, -INF , !P1 ;  /* 0xff80000023337808 */ /* 0x000fe20004800000 */
[----:B------:R-:W-:Y:S05]  /*118b0*/  @!P6 BRA `(.L_x_6041) ;  /* 0x000009d00000e947 */ /* 0x000fea0003800000 */
[----:B------:R-:W-:-:S13]  /*118c0*/  ISETP.NE.AND P5, PT, R166, RZ, PT ;  /* 0x000000ffa600720c */ /* 0x000fda0003fa5270 */
[----:B------:R-:W-:Y:S05]  /*118d0*/  @!P5 BRA `(.L_x_6042) ;  /* 0x000003a00000d947 */ /* 0x000fea0003800000 */
[----:B------:R-:W-:Y:S02]  /*118e0*/  IABS R7, c[0x0][0x2d0] ;  /* 0x0000b40000077a13 */ /* 0x000fe40000000000 */
[----:B------:R-:W-:Y:S02]  /*118f0*/  IABS R12, R111 ;  /* 0x0000006f000c7213 */ /* 0x000fe40000000000 */
[----:B------:R-:W1:Y:S01]  /*11900*/  I2F.RP R8, R7 ;  /* 0x0000000700087306 */ /* 0x000e620000209400 */
[C---:B------:R-:W-:Y:S02]  /*11910*/  IADD3 R9, R111.reuse, -0x80, RZ ;  /* 0xffffff806f097810 */ /* 0x040fe40007ffe0ff */
[----:B------:R-:W-:-:S04]  /*11920*/  LOP3.LUT R111, R111, c[0x0][0x2d0], RZ, 0x3c, !PT ;  /* 0x0000b4006f6f7a12 */ /* 0x000fc800078e3cff */
[----:B------:R-:W-:Y:S01]  /*11930*/  ISETP.GE.AND P3, PT, R111, RZ, PT ;  /* 0x000000ff6f00720c */ /* 0x000fe20003f66270 */
        /* <DEDUP_REMOVED lines=24> */
[----:B------:R-:W-:-:S02]  /*11ac0*/  ISETP.GE.U32.AND P5, PT, R8, R7, PT ;  /* 0x000000070800720c */ /* 0x000fc40003fa6070 */
[----:B------:R-:W-:-:S05]  /*11ad0*/  LOP3.LUT R7, RZ, c[0x0][0x2d0], RZ, 0x33, !PT ;  /* 0x0000b400ff077a12 */ /* 0x000fca00078e33ff */
[----:B------:R-:W-:-:S05]  /*11ae0*/  @P4 IADD3 R11, R11, 0x1, RZ ;  /* 0x000000010b0b4810 */ /* 0x000fca0007ffe0ff */
        /* <DEDUP_REMOVED lines=24> */
[----:B------:R-:W-:Y:S05]  /*11c70*/  BRA `(.L_x_6043) ;  /* 0x0000003000007947 */ /* 0x000fea0003800000 */
.L_x_6042:
[----:B------:R-:W-:-:S05]  /*11c80*/  IMAD.MOV.U32 R10, RZ, RZ, c[0x0][0x198] ;  /* 0x00006600ff0a7624 */ /* 0x000fca00078e00ff */
[----:B------:R-:W-:-:S04]  /*11c90*/  LEA R10, -R10, RZ, 0x7 ;  /* 0x000000ff0a0a7211 */ /* 0x000fc800078e39ff */
[----:B------:R-:W-:-:S03]  /*11ca0*/  SHF.R.S32.HI R7, RZ, 0x1f, R10 ;  /* 0x0000001fff077819 */ /* 0x000fc6000001140a */
.L_x_6043:
[----:B------:R-:W-:Y:S01]  /*11cb0*/  @!P0 IMAD.MOV.U32 R16, RZ, RZ, c[0x0][0x198] ;  /* 0x00006600ff108624 */ /* 0x000fe200078e00ff */
[C---:B------:R-:W-:Y:S01]  /*11cc0*/  @!P0 LEA R32, P1, R10.reuse, R170, 0x1 ;  /* 0x000000aa0a208211 */ /* 0x040fe200078208ff */
[--C-:B------:R-:W-:Y:S01]  /*11cd0*/  @!P0 IMAD.MOV.U32 R11, RZ, RZ, R7.reuse ;  /* 0x000000ffff0b8224 */ /* 0x100fe200078e0007 */
[----:B------:R-:W-:Y:S01]  /*11ce0*/  @!P0 IADD3 R9, P3, R163, R10, RZ ;  /* 0x0000000aa3098210 */ /* 0x000fe20007f7e0ff */
[----:B------:R-:W-:Y:S01]  /*11cf0*/  @!P0 IMAD.MOV.U32 R14, RZ, RZ, c[0x0][0x19c] ;  /* 0x00006700ff0e8624 */ /* 0x000fe200078e00ff */
[----:B------:R-:W-:Y:S01]  /*11d00*/  @!P0 LEA.HI.X R33, R10, R167, R7, 0x1, P1 ;  /* 0x000000a70a218211 */ /* 0x000fe200008f0c07 */
[----:B------:R-:W-:Y:S01]  /*11d10*/  @!P0 IMAD.WIDE.U32 R16, R16, 0x30, R10 ;  /* 0x0000003010108825 */ /* 0x000fe200078e000a */
[----:B------:R-:W-:Y:S01]  /*11d20*/  @!P0 MOV R3, c[0x0][0x19c] ;  /* 0x0000670000038a02 */ /* 0x000fe20000000f00 */
[----:B------:R1:W-:Y:S01]  /*11d30*/  @P0 STS.128 [R173+0x2000], RZ ;  /* 0x002000ffad000388 */ /* 0x0003e20000000c00 */
[----:B------:R-:W-:Y:S01]  /*11d40*/  BSSY B0, `(.L_x_6044) ;  /* 0x0000051000007945 */ /* 0x000fe20003800000 */
[----:B------:R-:W-:Y:S01]  /*11d50*/  @!P0 IMAD R14, R14, 0x30, RZ ;  /* 0x000000300e0e8824 */ /* 0x000fe200078e02ff */
[----:B------:R-:W-:Y:S01]  /*11d60*/  @!P0 LEA R18, P1, R16, R170, 0x1 ;  /* 0x000000aa10128211 */ /* 0x000fe200078208ff */
[----:B------:R-:W-:Y:S01]  /*11d70*/  @!P0 IMAD.MOV.U32 R22, RZ, RZ, c[0x0][0x198] ;  /* 0x00006600ff168624 */ /* 0x000fe200078e00ff */
[----:B------:R-:W-:Y:S01]  /*11d80*/  @!PT LDS RZ, [RZ] ;  /* 0x00000000fffff984 */ /* 0x000fe20000000800 */
[----:B------:R-:W-:Y:S01]  /*11d90*/  @!PT LDS RZ, [RZ] ;  /* 0x00000000fffff984 */ /* 0x000fe20000000800 */
[----:B------:R-:W-:Y:S01]  /*11da0*/  @!PT LDS RZ, [RZ] ;  /* 0x00000000fffff984 */ /* 0x000fe20000000800 */
[----:B------:R1:W-:Y:S01]  /*11db0*/  @!P0 LDGSTS.E.BYPASS.LTC128B.128 [R173+0x2000], [R32.64] ;  /* 0x0200000020ad8fae */ /* 0x0003e2000b901d46 */
[----:B------:R-:W-:Y:S01]  /*11dc0*/  @!P0 IMAD.MOV.U32 R8, RZ, RZ, c[0x0][0x19c] ;  /* 0x00006700ff088624 */ /* 0x000fe200078e00ff */
[----:B------:R-:W-:Y:S01]  /*11dd0*/  @!P0 IADD3 R14, R14, R17, RZ ;  /* 0x000000110e0e8210 */ /* 0x000fe20007ffe0ff */
[----:B------:R-:W-:Y:S01]  /*11de0*/  @!P0 IMAD.MOV.U32 R20, RZ, RZ, c[0x0][0x198] ;  /* 0x00006600ff148624 */ /* 0x000fe200078e00ff */
[----:B------:R1:W-:Y:S01]  /*11df0*/  @P0 STS.128 [R173+0x2800], RZ ;  /* 0x002800ffad000388 */ /* 0x0003e20000000c00 */
[----:B------:R-:W-:Y:S01]  /*11e00*/  @!P0 IMAD.MOV.U32 R12, RZ, RZ, c[0x0][0x19c] ;  /* 0x00006700ff0c8624 */ /* 0x000fe200078e00ff */
[----:B------:R-:W-:Y:S01]  /*11e10*/  @!P0 LEA.HI.X R19, R16, R167, R14, 0x1, P1 ;  /* 0x000000a710138211 */ /* 0x000fe200008f0c0e */
[----:B------:R-:W-:-:S04]  /*11e20*/  @!P0 IMAD.WIDE.U32 R22, R22, 0x50, R10 ;  /* 0x0000005016168825 */ /* 0x000fc800078e000a */
[----:B------:R-:W-:Y:S01]  /*11e30*/  @!P0 IMAD R8, R8, 0x50, RZ ;  /* 0x0000005008088824 */ /* 0x000fe200078e02ff */
[----:B------:R-:W-:Y:S01]  /*11e40*/  @!P0 LEA R16, P2, R22, R170, 0x1 ;  /* 0x000000aa16108211 */ /* 0x000fe200078408ff */
[----:B------:R-:W-:-:S04]  /*11e50*/  @!P0 IMAD.WIDE.U32 R20, R20, 0x60, R10 ;  /* 0x0000006014148825 */ /* 0x000fc800078e000a */
[----:B------:R-:W-:Y:S01]  /*11e60*/  @!P0 IMAD R12, R12, 0x60, RZ ;  /* 0x000000600c0c8824 */ /* 0x000fe200078e02ff */
[----:B------:R-:W-:Y:S01]  /*11e70*/  @!P0 LEA R14, P1, R20, R170, 0x1 ;  /* 0x000000aa140e8211 */ /* 0x000fe200078208ff */
[----:B------:R-:W-:Y:S02]  /*11e80*/  @!P0 IMAD.IADD R8, R8, 0x1, R23 ;  /* 0x0000000108088824 */ /* 0x000fe400078e0217 */
[----:B------:R-:W-:-:S03]  /*11e90*/  @!P0 IMAD.IADD R12, R12, 0x1, R21 ;  /* 0x000000010c0c8824 */ /* 0x000fc600078e0215 */
[-C--:B------:R-:W-:Y:S01]  /*11ea0*/  @!P0 LEA.HI.X R17, R22, R167.reuse, R8, 0x1, P2 ;  /* 0x000000a716118211 */ /* 0x080fe200010f0c08 */
[----:B------:R-:W-:Y:S01]  /*11eb0*/  @!P0 IMAD.MOV.U32 R8, RZ, RZ, c[0x0][0x198] ;  /* 0x00006600ff088624 */ /* 0x000fe200078e00ff */
[-C--:B------:R-:W-:Y:S01]  /*11ec0*/  @!P0 LEA.HI.X R15, R20, R167.reuse, R12, 0x1, P1 ;  /* 0x000000a7140f8211 */ /* 0x080fe200008f0c0c */
[----:B------:R-:W-:Y:S01]  /*11ed0*/  @!P0 IMAD.X R12, R162, 0x1, R7, P3 ;  /* 0x00000001a20c8824 */ /* 0x000fe200018e0607 */
[C---:B------:R-:W-:Y:S02]  /*11ee0*/  @!P0 LEA R20, P2, R9.reuse, R170, 0x1 ;  /* 0x000000aa09148211 */ /* 0x040fe400078408ff */
[C---:B------:R-:W-:Y:S02]  /*11ef0*/  @!P0 LEA R11, P1, R8.reuse, R10, 0x5 ;  /* 0x0000000a080b8211 */ /* 0x040fe400078228ff */
[----:B------:R-:W-:Y:S02]  /*11f00*/  @!P0 LEA.HI.X R21, R9, R167, R12, 0x1, P2 ;  /* 0x000000a709158211 */ /* 0x000fe400010f0c0c */
[----:B------:R-:W-:Y:S01]  /*11f10*/  @!P0 LEA.HI.X R12, R8, R7, R3, 0x5, P1 ;  /* 0x00000007080c8211 */ /* 0x000fe200008f2c03 */
[----:B------:R-:W-:Y:S01]  /*11f20*/  @!P0 IMAD.MOV.U32 R3, RZ, RZ, c[0x0][0x198] ;  /* 0x00006600ff038624 */ /* 0x000fe200078e00ff */
[----:B------:R-:W-:Y:S01]  /*11f30*/  @!P0 LEA R22, P2, R11, R170, 0x1 ;  /* 0x000000aa0b168211 */ /* 0x000fe200078408ff */
[----:B------:R-:W-:Y:S01]  /*11f40*/  @!P0 IMAD.MOV.U32 R8, RZ, RZ, c[0x0][0x19c] ;  /* 0x00006700ff088624 */ /* 0x000fe200078e00ff */
[----:B------:R-:W-:Y:S01]  /*11f50*/  @!PT LDS RZ, [RZ] ;  /* 0x00000000fffff984 */ /* 0x000fe20000000800 */
[----:B------:R-:W-:Y:S01]  /*11f60*/  @!PT LDS RZ, [RZ] ;  /* 0x00000000fffff984 */ /* 0x000fe20000000800 */
[----:B------:R-:W-:Y:S01]  /*11f70*/  @!PT LDS RZ, [RZ] ;  /* 0x00000000fffff984 */ /* 0x000fe20000000800 */
[----:B------:R1:W-:Y:S02]  /*11f80*/  @!P0 LDGSTS.E.BYPASS.LTC128B.128 [R173+0x2800], [R20.64] ;  /* 0x0280000014ad8fae */ /* 0x0003e4000b901d46 */
[----:B------:R-:W-:-:S02]  /*11f90*/  @!P0 LEA R9, P1, R3, R10, 0x6 ;  /* 0x0000000a03098211 */ /* 0x000fc400078230ff */
[----:B------:R-:W-:Y:S01]  /*11fa0*/  @!P0 LEA.HI.X R23, R11, R167, R12, 0x1, P2 ;  /* 0x000000a70b178211 */ /* 0x000fe200010f0c0c */
[----:B------:R1:W-:Y:S01]  /*11fb0*/  @P0 STS.128 [R173+0x3000], RZ ;  /* 0x003000ffad000388 */ /* 0x0003e20000000c00 */
[----:B------:R-:W-:Y:S02]  /*11fc0*/  @!P0 LEA.HI.X R8, R3, R7, R8, 0x6, P1 ;  /* 0x0000000703088211 */ /* 0x000fe400008f3408 */
[C---:B------:R-:W-:Y:S01]  /*11fd0*/  @!P0 LEA R12, P1, R9.reuse, R170, 0x1 ;  /* 0x000000aa090c8211 */ /* 0x040fe200078208ff */
[----:B------:R-:W-:Y:S01]  /*11fe0*/  @!PT LDS RZ, [RZ] ;  /* 0x00000000fffff984 */ /* 0x000fe20000000800 */
[----:B------:R-:W-:Y:S01]  /*11ff0*/  @!PT LDS RZ, [RZ] ;  /* 0x00000000fffff984 */ /* 0x000fe20000000800 */
[----:B------:R-:W-:Y:S01]  /*12000*/  @!PT LDS RZ, [RZ] ;  /* 0x00000000fffff984 */ /* 0x000fe20000000800 */
[----:B------:R1:W-:Y:S03]  /*12010*/  @!P0 LDGSTS.E.BYPASS.LTC128B.128 [R173+0x3000], [R22.64] ;  /* 0x0300000016ad8fae */ /* 0x0003e6000b901d46 */
        /* <DEDUP_REMOVED lines=35> */
.L_x_6045:
[----:B------:R-:W-:Y:S05]  /*12250*/  BSYNC B0 ;  /* 0x0000000000007941 */ /* 0x000fea0003800000 */
.L_x_6044:
[----:B------:R-:W0:Y:S01]  /*12260*/  LDGDEPBAR ;  /* 0x00000000000079af */ /* 0x000e220000000000 */
[----:B------:R-:W-:-:S04]  /*12270*/  LEA R170, P0, R10, R170, 0x1 ;  /* 0x000000aa0aaa7211 */ /* 0x000fc800078008ff */
[----:B------:R-:W-:Y:S02]  /*12280*/  LEA.HI.X R167, R10, R167, R7, 0x1, P0 ;  /* 0x000000a70aa77211 */ /* 0x000fe400000f0c07 */
.L_x_6041:
        /* <DEDUP_REMOVED lines=79> */
[----:B------:R-:W-:Y:S01]  /*12780*/  FSEL R111, R111, RZ, P1 ;  /* 0x000000ff6f6f7208 */ /* 0x000fe20000800000 */
[----:B------:R-:W-:Y:S01]  /*12790*/  LDSM.16.MT88.4 R8, [R152+0x6000] ;  /* 0x006000009808783b */ /* 0x000fe20000004200 */
[C---:B------:R-:W-:Y:S01]  /*127a0*/  FSETP.NEU.FTZ.AND P0, PT, R3.reuse, -INF , PT ;  /* 0xff8000000300780b */ /* 0x040fe20003f1d000 */
[----:B------:R-:W-:Y:S02]  /*127b0*/  FMUL.FTZ R56, R3, c[0x0][0x23c] ;  /* 0x00008f0003387a20 */ /* 0x000fe40000410000 */
[--C-:B------:R-:W-:Y:S02]  /*127c0*/  FFMA.FTZ R107, R24, c[0x0][0x23c], -R111.reuse ;  /* 0x00008f00186b7a23 */ /* 0x100fe4000001086f */
[--C-:B------:R-:W-:Y:S01]  /*127d0*/  FFMA.FTZ R124, R28, c[0x0][0x23c], -R111.reuse ;  /* 0x00008f001c7c7a23 */ /* 0x100fe2000001086f */
[----:B------:R-:W-:Y:S01]  /*127e0*/  FSEL R56, R56, RZ, P0 ;  /* 0x000000ff38387208 */ /* 0x000fe20000000000 */
[--C-:B------:R-:W-:Y:S02]  /*127f0*/  FFMA.FTZ R106, R6, c[0x0][0x23c], -R111.reuse ;  /* 0x00008f00066a7a23 */ /* 0x100fe4000001086f */
[----:B------:R-:W-:Y:S01]  /*12800*/  FFMA.FTZ R58, R4, c[0x0][0x23c], -R111 ;  /* 0x00008f00043a7a23 */ /* 0x000fe2000001086f */
[----:B------:R-:W-:Y:S01]  /*12810*/  MUFU.EX2 R107, R107 ;  /* 0x0000006b006b7308 */ /* 0x000fe20000000800 */
[--C-:B------:R-:W-:Y:S01]  /*12820*/  FFMA.FTZ R122, R5, c[0x0][0x23c], -R56.reuse ;  /* 0x00008f00057a7a23 */ /* 0x100fe20000010838 */
[----:B------:R-:W-:Y:S01]  /*12830*/  FSEL R5, R49, RZ, P1 ;  /* 0x000000ff31057208 */ /* 0x000fe20000800000 */
[----:B------:R-:W-:-:S02]  /*12840*/  FFMA.FTZ R65, R137, c[0x0][0x23c], -R56 ;  /* 0x00008f0089417a23 */ /* 0x000fc40000010838 */
[--C-:B------:R-:W-:Y:S02]  /*12850*/  FFMA.FTZ R103, R31, c[0x0][0x23c], -R56.reuse ;  /* 0x00008f001f677a23 */ /* 0x100fe40000010838 */
[----:B------:R-:W-:Y:S01]  /*12860*/  FADD.FTZ R128, R2, -R5 ;  /* 0x8000000502807221 */ /* 0x000fe20000010000 */
[----:B------:R-:W-:Y:S01]  /*12870*/  FSEL R5, R3, RZ, P0 ;  /* 0x000000ff03057208 */ /* 0x000fe20000000000 */
[----:B------:R-:W-:Y:S01]  /*12880*/  MUFU.EX2 R124, R124 ;  /* 0x0000007c007c7308 */ /* 0x000fe20000000800 */
[----:B------:R-:W-:Y:S02]  /*12890*/  FFMA.FTZ R116, R118, c[0x0][0x23c], -R111 ;  /* 0x00008f0076747a23 */ /* 0x000fe4000001086f */
[----:B------:R-:W-:Y:S02]  /*128a0*/  FMUL.FTZ R128, R128, c[0x0][0x23c] ;  /* 0x00008f0080807a20 */ /* 0x000fe40000410000 */
[----:B------:R-:W-:Y:S02]  /*128b0*/  FADD.FTZ R0, R0, -R5 ;  /* 0x8000000500007221 */ /* 0x000fe40000010000 */
[----:B------:R-:W-:Y:S01]  /*128c0*/  FFMA.FTZ R120, R133, c[0x0][0x23c], -R56 ;  /* 0x00008f0085787a23 */ /* 0x000fe20000010838 */
[----:B------:R-:W1:Y:S01]  /*128d0*/  MUFU.EX2 R106, R106 ;  /* 0x0000006a006a7308 */ /* 0x000e620000000800 */
[----:B------:R-:W-:-:S02]  /*128e0*/  FMUL.FTZ R137, R0, c[0x0][0x23c] ;  /* 0x00008f0000897a20 */ /* 0x000fc40000410000 */
[--C-:B------:R-:W-:Y:S02]  /*128f0*/  FFMA.FTZ R0, R27, c[0x0][0x23c], -R56.reuse ;  /* 0x00008f001b007a23 */ /* 0x100fe40000010838 */
[----:B------:R-:W2:Y:S01]  /*12900*/  LDSM.16.MT88.4 R24, [R149+0x6000] ;  /* 0x006000009518783b */ /* 0x000ea20000004200 */
[--C-:B------:R-:W-:Y:S02]  /*12910*/  FFMA.FTZ R121, R194, c[0x0][0x23c], -R111.reuse ;  /* 0x00008f00c2797a23 */ /* 0x100fe4000001086f */
[----:B------:R-:W3:Y:S01]  /*12920*/  MUFU.EX2 R58, R58 ;  /* 0x0000003a003a7308 */ /* 0x000ee20000000800 */
[--C-:B------:R-:W-:Y:S02]  /*12930*/  FFMA.FTZ R2, R42, c[0x0][0x23c], -R111.reuse ;  /* 0x00008f002a027a23 */ /* 0x100fe4000001086f */
[----:B------:R-:W-:Y:S02]  /*12940*/  FFMA.FTZ R123, R40, c[0x0][0x23c], -R111 ;  /* 0x00008f00287b7a23 */ /* 0x000fe4000001086f */
[----:B------:R-:W-:-:S02]  /*12950*/  FFMA.FTZ R133, R199, c[0x0][0x23c], -R56 ;  /* 0x00008f00c7857a23 */ /* 0x000fc40000010838 */
[--C-:B------:R-:W-:Y:S01]  /*12960*/  FFMA.FTZ R131, R131, c[0x0][0x23c], -R56.reuse ;  /* 0x00008f0083837a23 */ /* 0x100fe20000010838 */
[----:B------:R-:W-:Y:S01]  /*12970*/  MUFU.EX2 R122, R122 ;  /* 0x0000007a007a7308 */ /* 0x000fe20000000800 */
[----:B-1----:R-:W-:Y:S01]  /*12980*/  F2FP.BF16.PACK_AB R32, R106, R124 ;  /* 0x0000007c6a20723e */ /* 0x002fe200000010ff */
[--C-:B------:R-:W-:Y:S02]  /*12990*/  FFMA.FTZ R118, R197, c[0x0][0x23c], -R56.reuse ;  /* 0x00008f00c5767a23 */ /* 0x100fe40000010838 */
[----:B------:R-:W-:Y:S02]  /*129a0*/  FFMA.FTZ R134, R134, c[0x0][0x23c], -R111 ;  /* 0x00008f0086867a23 */ /* 0x000fe4000001086f */
[--C-:B------:R-:W-:Y:S02]  /*129b0*/  FFMA.FTZ R109, R109, c[0x0][0x23c], -R56.reuse ;  /* 0x00008f006d6d7a23 */ /* 0x100fe40000010838 */
[----:B------:R-:W1:Y:S01]  /*129c0*/  MUFU.EX2 R103, R103 ;  /* 0x0000006700677308 */ /* 0x000e620000000800 */
[----:B---3--:R-:W-:Y:S01]  /*129d0*/  F2FP.BF16.PACK_AB R34, R58, R107 ;  /* 0x0000006b3a22723e */ /* 0x008fe200000010ff */
[----:B------:R-:W-:-:S02]  /*129e0*/  FFMA.FTZ R115, R115, c[0x0][0x23c], -R56 ;  /* 0x00008f0073737a23 */ /* 0x000fc40000010838 */
[--C-:B------:R-:W-:Y:S02]  /*129f0*/  FFMA.FTZ R50, R50, c[0x0][0x23c], -R111.reuse ;  /* 0x00008f0032327a23 */ /* 0x100fe4000001086f */
[--C-:B------:R-:W-:Y:S02]  /*12a00*/  FFMA.FTZ R59, R59, c[0x0][0x23c], -R56.reuse ;  /* 0x00008f003b3b7a23 */ /* 0x100fe40000010838 */
[----:B------:R-:W-:Y:S01]  /*12a10*/  MUFU.EX2 R65, R65 ;  /* 0x0000004100417308 */ /* 0x000fe20000000800 */
[--C-:B------:R-:W-:Y:S02]  /*12a20*/  FFMA.FTZ R51, R51, c[0x0][0x23c], -R56.reuse ;  /* 0x00008f0033337a23 */ /* 0x100fe40000010838 */
[----:B------:R-:W-:Y:S02]  /*12a30*/  FFMA.FTZ R104, R104, c[0x0][0x23c], -R111 ;  /* 0x00008f0068687a23 */ /* 0x000fe4000001086f */
[----:B------:R-:W-:-:S03]  /*12a40*/  FFMA.FTZ R48, R48, c[0x0][0x23c], -R56 ;  /* 0x00008f0030307a23 */ /* 0x000fc60000010838 */
[----:B------:R-:W3:Y:S01]  /*12a50*/  MUFU.EX2 R128, R128 ;  /* 0x0000008000807308 */ /* 0x000ee20000000800 */
[----:B-1----:R-:W-:-:S07]  /*12a60*/  F2FP.BF16.PACK_AB R33, R103, R122 ;  /* 0x0000007a6721723e */ /* 0x002fce00000010ff */
[----:B------:R-:W1:Y:S08]  /*12a70*/  MUFU.EX2 R137, R137 ;  /* 0x0000008900897308 */ /* 0x000e700000000800 */
[----:B------:R-:W4:Y:S01]  /*12a80*/  MUFU.EX2 R0, R0 ;  /* 0x0000000000007308 */ /* 0x000f220000000800 */
[-C--:B---3--:R-:W-:Y:S02]  /*12a90*/  FMUL.FTZ R20, R76, R128.reuse ;  /* 0x000000804c147220 */ /* 0x088fe40000410000 */
[----:B------:R-:W-:-:S02]  /*12aa0*/  FMUL.FTZ R21, R77, R128 ;  /* 0x000000804d157220 */ /* 0x000fc40000410000 */
[-C--:B------:R-:W-:Y:S02]  /*12ab0*/  FMUL.FTZ R80, R80, R128.reuse ;  /* 0x0000008050507220 */ /* 0x080fe40000410000 */
[-C--:B------:R-:W-:Y:S01]  /*12ac0*/  FMUL.FTZ R81, R81, R128.reuse ;  /* 0x0000008051517220 */ /* 0x080fe20000410000 */
[----:B------:R-:W-:Y:S01]  /*12ad0*/  MUFU.EX2 R121, R121 ;  /* 0x0000007900797308 */ /* 0x000fe20000000800 */
[-C--:B-1----:R-:W-:Y:S02]  /*12ae0*/  FMUL.FTZ R22, R78, R137.reuse ;  /* 0x000000894e167220 */ /* 0x082fe40000410000 */
[-C--:B------:R-:W-:Y:S02]  /*12af0*/  FMUL.FTZ R23, R79, R137.reuse ;  /* 0x000000894f177220 */ /* 0x080fe40000410000 */
[-C--:B------:R-:W-:Y:S02]  /*12b00*/  FMUL.FTZ R82, R82, R137.reuse ;  /* 0x0000008952527220 */ /* 0x080fe40000410000 */
[----:B------:R-:W-:Y:S01]  /*12b10*/  FMUL.FTZ R83, R83, R137 ;  /* 0x0000008953537220 */ /* 0x000fe20000410000 */
[----:B----4-:R-:W-:Y:S01]  /*12b20*/  F2FP.BF16.PACK_AB R35, R0, R65 ;  /* 0x000000410023723e */ /* 0x010fe200000010ff */
[-C--:B------:R-:W-:Y:S01]  /*12b30*/  FMUL.FTZ R4, R96, R128.reuse ;  /* 0x0000008060047220 */ /* 0x080fe20000410000 */
[----:B------:R-:W1:Y:S01]  /*12b40*/  MUFU.EX2 R2, R2 ;  /* 0x0000000200027308 */ /* 0x000e620000000800 */
[----:B------:R-:W-:-:S02]  /*12b50*/  FMUL.FTZ R5, R97, R128 ;  /* 0x0000008061057220 */ /* 0x000fc40000410000 */
[-C--:B------:R-:W-:Y:S02]  /*12b60*/  FMUL.FTZ R6, R98, R137.reuse ;  /* 0x0000008962067220 */ /* 0x080fe40000410000 */
[-C--:B------:R-:W-:Y:S01]  /*12b70*/  FMUL.FTZ R7, R99, R137.reuse ;  /* 0x0000008963077220 */ /* 0x080fe20000410000 */
[C---:B--2---:R-:W-:Y:S01]  /*12b80*/  HMMA.16816.F32.BF16 R20, R32.reuse, R24, R20 ;  /* 0x000000182014723c */ /* 0x044fe20000041814 */
[-C--:B------:R-:W-:Y:S01]  /*12b90*/  FMUL.FTZ R12, R72, R128.reuse ;  /* 0x00000080480c7220 */ /* 0x080fe20000410000 */
[----:B------:R-:W-:Y:S01]  /*12ba0*/  MUFU.EX2 R116, R116 ;  /* 0x0000007400747308 */ /* 0x000fe20000000800 */
[-C--:B------:R-:W-:Y:S02]  /*12bb0*/  FMUL.FTZ R13, R73, R128.reuse ;  /* 0x00000080490d7220 */ /* 0x080fe40000410000 */
[-C--:B------:R-:W-:Y:S02]  /*12bc0*/  FMUL.FTZ R14, R74, R137.reuse ;  /* 0x000000894a0e7220 */ /* 0x080fe40000410000 */
[----:B------:R-:W-:Y:S01]  /*12bd0*/  FMUL.FTZ R15, R75, R137 ;  /* 0x000000894b0f7220 */ /* 0x000fe20000410000 */
[C---:B------:R-:W-:Y:S01]  /*12be0*/  HMMA.16816.F32.BF16 R24, R32.reuse, R26, R80 ;  /* 0x0000001a2018723c */ /* 0x040fe20000041850 */
[-C--:B------:R-:W-:Y:S01]  /*12bf0*/  FMUL.FTZ R68, R68, R128.reuse ;  /* 0x0000008044447220 */ /* 0x080fe20000410000 */
[----:B------:R-:W2:Y:S01]  /*12c00*/  MUFU.EX2 R123, R123 ;  /* 0x0000007b007b7308 */ /* 0x000ea20000000800 */
[-C--:B------:R-:W-:Y:S01]  /*12c10*/  FMUL.FTZ R69, R69, R128.reuse ;  /* 0x0000008045457220 */ /* 0x080fe20000410000 */
[----:B-1----:R-:W-:Y:S01]  /*12c20*/  F2FP.BF16.PACK_AB R40, R2, R121 ;  /* 0x000000790228723e */ /* 0x002fe200000010ff */
[-C--:B------:R-:W-:Y:S01]  /*12c30*/  FMUL.FTZ R70, R70, R137.reuse ;  /* 0x0000008946467220 */ /* 0x080fe20000410000 */
[----:B------:R-:W-:Y:S01]  /*12c40*/  LDSM.16.MT88.4 R80, [R149+0x7800] ;  /* 0x007800009550783b */ /* 0x000fe20000004200 */
[----:B------:R-:W-:Y:S01]  /*12c50*/  FMUL.FTZ R71, R71, R137 ;  /* 0x0000008947477220 */ /* 0x000fe20000410000 */
[----:B------:R-:W-:Y:S01]  /*12c60*/  HMMA.16816.F32.BF16 R4, R32, R8, R4 ;  /* 0x000000082004723c */ /* 0x000fe20000041804 */
[-C--:B------:R-:W-:Y:S01]  /*12c70*/  FMUL.FTZ R92, R92, R128.reuse ;  /* 0x000000805c5c7220 */ /* 0x080fe20000410000 */
[----:B------:R-:W-:Y:S01]  /*12c80*/  MUFU.EX2 R120, R120 ;  /* 0x0000007800787308 */ /* 0x000fe20000000800 */
[----:B------:R-:W-:-:S02]  /*12c90*/  FMUL.FTZ R93, R93, R128 ;  /* 0x000000805d5d7220 */ /* 0x000fc40000410000 */
[-C--:B------:R-:W-:Y:S02]  /*12ca0*/  FMUL.FTZ R94, R94, R137.reuse ;  /* 0x000000895e5e7220 */ /* 0x080fe40000410000 */
[-C--:B------:R-:W-:Y:S01]  /*12cb0*/  FMUL.FTZ R95, R95, R137.reuse ;  /* 0x000000895f5f7220 */ /* 0x080fe20000410000 */
[C---:B------:R-:W-:Y:S01]  /*12cc0*/  HMMA.16816.F32.BF16 R12, R32.reuse, R16, R12 ;  /* 0x00000010200c723c */ /* 0x040fe2000004180c */
[-C--:B------:R-:W-:Y:S01]  /*12cd0*/  FMUL.FTZ R28, R88, R128.reuse ;  /* 0x00000080581c7220 */ /* 0x080fe20000410000 */
[----:B------:R-:W1:Y:S01]  /*12ce0*/  MUFU.EX2 R133, R133 ;  /* 0x0000008500857308 */ /* 0x000e620000000800 */
[----:B------:R-:W-:Y:S01]  /*12cf0*/  FMUL.FTZ R29, R89, R128 ;  /* 0x00000080591d7220 */ /* 0x000fe20000410000 */
[----:B--2---:R-:W-:Y:S01]  /*12d00*/  F2FP.BF16.PACK_AB R42, R123, R116 ;  /* 0x000000747b2a723e */ /* 0x004fe200000010ff */
[-C--:B------:R-:W-:Y:S02]  /*12d10*/  FMUL.FTZ R30, R90, R137.reuse ;  /* 0x000000895a1e7220 */ /* 0x080fe40000410000 */
[-C--:B------:R-:W-:Y:S01]  /*12d20*/  FMUL.FTZ R31, R91, R137.reuse ;  /* 0x000000895b1f7220 */ /* 0x080fe20000410000 */
[----:B------:R-:W-:Y:S01]  /*12d30*/  HMMA.16816.F32.BF16 R8, R32, R10, R68 ;  /* 0x0000000a2008723c */ /* 0x000fe20000041844 */
[-C--:B------:R-:W-:Y:S01]  /*12d40*/  FMUL.FTZ R84, R84, R128.reuse ;  /* 0x0000008054547220 */ /* 0x080fe20000410000 */
[----:B------:R-:W-:Y:S01]  /*12d50*/  MUFU.EX2 R131, R131 ;  /* 0x0000008300837308 */ /* 0x000fe20000000800 */
[----:B------:R-:W-:Y:S01]  /*12d60*/  FMUL.FTZ R85, R85, R128 ;  /* 0x0000008055557220 */ /* 0x000fe20000410000 */
[----:B------:R-:W-:Y:S01]  /*12d70*/  LDSM.16.MT88.4 R68, [R152+0x7800] ;  /* 0x007800009844783b */ /* 0x000fe20000004200 */
[----:B------:R-:W-:-:S02]  /*12d80*/  FMUL.FTZ R86, R86, R137 ;  /* 0x0000008956567220 */ /* 0x000fc40000410000 */
[-C--:B------:R-:W-:Y:S01]  /*12d90*/  FMUL.FTZ R87, R87, R137.reuse ;  /* 0x0000008957577220 */ /* 0x080fe20000410000 */
[C---:B------:R-:W-:Y:S01]  /*12da0*/  HMMA.16816.F32.BF16 R16, R32.reuse, R18, R92 ;  /* 0x000000122010723c */ /* 0x040fe2000004185c */
[----:B------:R-:W-:Y:S01]  /*12db0*/  LDSM.16.MT88.4 R92, [R150+0x7800] ;  /* 0x00780000965c783b */ /* 0x000fe20000004200 */
[----:B------:R-:W2:Y:S01]  /*12dc0*/  MUFU.EX2 R118, R118 ;  /* 0x0000007600767308 */ /* 0x000ea20000000800 */
[----:B-1----:R-:W-:Y:S01]  /*12dd0*/  F2FP.BF16.PACK_AB R41, R133, R120 ;  /* 0x000000788529723e */ /* 0x002fe200000010ff */
[----:B------:R-:W-:Y:S02]  /*12de0*/  FFMA.FTZ R177, R177, R128, R124 ;  /* 0x00000080b1b17223 */ /* 0x000fe4000001007c */
[----:B------:R-:W-:Y:S02]  /*12df0*/  FFMA.FTZ R122, R178, R137, R122 ;  /* 0x00000089b27a7223 */ /* 0x000fe4000001007a */
[----:B------:R-:W-:Y:S01]  /*12e00*/  HMMA.16816.F32.BF16 R28, R32, R36, R28 ;  /* 0x00000024201c723c */ /* 0x000fe2000004181c */
[----:B------:R-:W-:Y:S01]  /*12e10*/  FADD.FTZ R106, R106, R177 ;  /* 0x000000b16a6a7221 */ /* 0x000fe20000010000 */
[----:B------:R-:W-:Y:S01]  /*12e20*/  MUFU.EX2 R50, R50 ;  /* 0x0000003200327308 */ /* 0x000fe20000000800 */
[----:B------:R-:W-:-:S02]  /*12e30*/  FADD.FTZ R122, R103, R122 ;  /* 0x0000007a677a7221 */ /* 0x000fc40000010000 */
[----:B------:R-:W-:Y:S02]  /*12e40*/  FADD.FTZ R107, R107, R106 ;  /* 0x0000006a6b6b7221 */ /* 0x000fe40000010000 */
[----:B------:R-:W-:Y:S01]  /*12e50*/  FADD.FTZ R65, R65, R122 ;  /* 0x0000007a41417221 */ /* 0x000fe20000010000 */
[----:B------:R-:W-:Y:S01]  /*12e60*/  HMMA.16816.F32.BF16 R32, R32, R38, R84 ;  /* 0x000000262020723c */ /* 0x000fe20000041854 */
[----:B------:R-:W1:Y:S01]  /*12e70*/  LDSM.16.MT88.4 R36, [R148+0x6800] ;  /* 0x006800009424783b */ /* 0x000e620000004200 */
[----:B--2---:R-:W-:Y:S01]  /*12e80*/  F2FP.BF16.PACK_AB R43, R118, R131 ;  /* 0x00000083762b723e */ /* 0x004fe200000010ff */
[----:B------:R-:W-:Y:S01]  /*12e90*/  FADD.FTZ R58, R58, R107 ;  /* 0x0000006b3a3a7221 */ /* 0x000fe20000010000 */
[----:B------:R-:W-:Y:S01]  /*12ea0*/  MUFU.EX2 R59, R59 ;  /* 0x0000003b003b7308 */ /* 0x000fe20000000800 */
[----:B------:R-:W-:Y:S02]  /*12eb0*/  FADD.FTZ R65, R0, R65 ;  /* 0x0000004100417221 */ /* 0x000fe40000010000 */
[----:B------:R-:W-:-:S02]  /*12ec0*/  FADD.FTZ R121, R121, R58 ;  /* 0x0000003a79797221 */ /* 0x000fc40000010000 */
[C---:B------:R-:W-:Y:S01]  /*12ed0*/  HMMA.16816.F32.BF16 R20, R40.reuse, R44, R20 ;  /* 0x0000002c2814723c */ /* 0x040fe20000041814 */
[----:B------:R-:W-:Y:S02]  /*12ee0*/  FADD.FTZ R120, R120, R65 ;  /* 0x0000004178787221 */ /* 0x000fe40000010000 */
[----:B------:R-:W-:Y:S01]  /*12ef0*/  FADD.FTZ R65, R2, R121 ;  /* 0x0000007902417221 */ /* 0x000fe20000010000 */
[----:B------:R-:W-:Y:S01]  /*12f00*/  MUFU.EX2 R0, R48 ;  /* 0x0000003000007308 */ /* 0x000fe20000000800 */
[----:B------:R-:W-:Y:S02]  /*12f10*/  FADD.FTZ R120, R133, R120 ;  /* 0x0000007885787221 */ /* 0x000fe40000010000 */
[----:B------:R-:W-:Y:S01]  /*12f20*/  FFMA.FTZ R177, R102, c[0x0][0x23c], -R111 ;  /* 0x00008f0066b17a23 */ /* 0x000fe2000001086f */
[----:B------:R-:W-:Y:S01]  /*12f30*/  HMMA.16816.F32.BF16 R24, R40, R46, R24 ;  /* 0x0000002e2818723c */ /* 0x000fe20000041818 */
[----:B------:R-:W2:Y:S01]  /*12f40*/  LDSM.16.MT88.4 R44, [R152+0x7000] ;  /* 0x00700000982c783b */ /* 0x000ea20000004200 */
[----:B------:R-:W-:-:S02]  /*12f50*/  FADD.FTZ R131, R131, R120 ;  /* 0x0000007883837221 */ /* 0x000fc40000010000 */
[--C-:B------:R-:W-:Y:S01]  /*12f60*/  FFMA.FTZ R2, R57, c[0x0][0x23c], -R56.reuse ;  /* 0x00008f0039027a23 */ /* 0x100fe20000010838 */
[----:B------:R-:W-:Y:S01]  /*12f70*/  MUFU.EX2 R177, R177 ;  /* 0x000000b100b17308 */ /* 0x000fe20000000800 */
[----:B------:R-:W-:Y:S02]  /*12f80*/  FADD.FTZ R118, R118, R131 ;  /* 0x0000008376767221 */ /* 0x000fe40000010000 */
[C---:B------:R-:W-:Y:S05]  /*12f90*/  HMMA.16816.F32.BF16 R4, R40.reuse, R60, R4 ;  /* 0x0000003c2804723c */ /* 0x040fea0000041804 */
[----:B------:R-:W-:Y:S02]  /*12fa0*/  MUFU.EX2 R2, R2 ;  /* 0x0000000200027308 */ /* 0x000fe40000000800 */
[--C-:B------:R-:W-:Y:S01]  /*12fb0*/  FFMA.FTZ R61, R189, c[0x0][0x23c], -R56.reuse ;  /* 0x00008f00bd3d7a23 */ /* 0x100fe20000010838 */
[----:B------:R-:W-:Y:S01]  /*12fc0*/  HMMA.16816.F32.BF16 R8, R40, R62, R8 ;  /* 0x0000003e2808723c */ /* 0x000fe20000041808 */
[----:B------:R-:W-:-:S04]  /*12fd0*/  FFMA.FTZ R60, R193, c[0x0][0x23c], -R56 ;  /* 0x00008f00c13c7a23 */ /* 0x000fc80000010838 */
        /* <DEDUP_REMOVED lines=10> */
[----:B-1----:R-:W-:Y:S01]  /*13080*/  HMMA.16816.F32.BF16 R28, R40, R36, R28 ;  /* 0x00000024281c723c */ /* 0x002fe2000004181c */
[----:B------:R-:W-:-:S04]  /*13090*/  FFMA.FTZ R55, R190, c[0x0][0x23c], -R111 ;  /* 0x00008f00be377a23 */ /* 0x000fc8000001086f */
[----:B------:R-:W1:Y:S03]  /*130a0*/  MUFU.EX2 R54, R54 ;  /* 0x0000003600367308 */ /* 0x000e660000000800 */
[----:B------:R-:W-:Y:S01]  /*130b0*/  HMMA.16816.F32.BF16 R32, R40, R38, R32 ;  /* 0x000000262820723c */ /* 0x000fe20000041820 */
[----:B------:R-:W3:Y:S04]  /*130c0*/  LDSM.16.MT88.4 R40, [R150+0x7000] ;  /* 0x007000009628783b */ /* 0x000ee80000004200 */
[----:B------:R-:W-:Y:S01]  /*130d0*/  MUFU.EX2 R52, R52 ;  /* 0x0000003400347308 */ /* 0x000fe20000000800 */
[----:B------:R-:W4:Y:S07]  /*130e0*/  LDSM.16.MT88.4 R36, [R149+0x7000] ;  /* 0x007000009524783b */ /* 0x000f2e0000004200 */
[----:B------:R-:W5:Y:S01]  /*130f0*/  MUFU.EX2 R55, R55 ;  /* 0x0000003700377308 */ /* 0x000f620000000800 */
[----:B-1----:R-:W-:-:S07]  /*13100*/  F2FP.BF16.PACK_AB R84, R54, R53 ;  /* 0x000000353654723e */ /* 0x002fce00000010ff */
[----:B------:R-:W1:Y:S08]  /*13110*/  MUFU.EX2 R62, R62 ;  /* 0x0000003e003e7308 */ /* 0x000e700000000800 */
[----:B------:R-:W2:Y:S01]  /*13120*/  MUFU.EX2 R60, R60 ;  /* 0x0000003c003c7308 */ /* 0x000ea20000000800 */
[----:B-----5:R-:W-:Y:S02]  /*13130*/  F2FP.BF16.PACK_AB R86, R55, R52 ;  /* 0x000000343756723e */ /* 0x020fe400000010ff */
[----:B-1----:R-:W-:Y:S01]  /*13140*/  F2FP.BF16.PACK_AB R85, R62, R63 ;  /* 0x0000003f3e55723e */ /* 0x002fe200000010ff */
[----:B------:R-:W-:-:S04]  /*13150*/  FADD.FTZ R63, R63, R118 ;  /* 0x000000763f3f7221 */ /* 0x000fc80000010000 */
[----:B------:R-:W-:Y:S01]  /*13160*/  MUFU.EX2 R51, R51 ;  /* 0x0000003300337308 */ /* 0x000fe20000000800 */
[----:B------:R-:W-:Y:S01]  /*13170*/  FADD.FTZ R62, R62, R63 ;  /* 0x0000003f3e3e7221 */ /* 0x000fe20000010000 */
[----:B--2---:R-:W-:-:S03]  /*13180*/  F2FP.BF16.PACK_AB R87, R60, R61 ;  /* 0x0000003d3c57723e */ /* 0x004fc600000010ff */
[----:B------:R-:W-:-:S04]  /*13190*/  FADD.FTZ R61, R61, R62 ;  /* 0x0000003e3d3d7221 */ /* 0x000fc80000010000 */
[----:B------:R-:W-:Y:S01]  /*131a0*/  FADD.FTZ R60, R60, R61 ;  /* 0x0000003d3c3c7221 */ /* 0x000fe20000010000 */
[C---:B------:R-:W-:Y:S01]  /*131b0*/  HMMA.16816.F32.BF16 R96, R84.reuse, R44, R4 ;  /* 0x0000002c5460723c */ /* 0x040fe20000041804 */
[----:B------:R-:W1:Y:S06]  /*131c0*/  LDSM.16.MT88.4 R4, [R148+0x7000] ;  /* 0x007000009404783b */ /* 0x000e6c0000004200 */
[--C-:B------:R-:W-:Y:S01]  /*131d0*/  FFMA.FTZ R44, R119, c[0x0][0x23c], -R56.reuse ;  /* 0x00008f00772c7a23 */ /* 0x100fe20000010838 */
[----:B---3--:R-:W-:Y:S01]  /*131e0*/  HMMA.16816.F32.BF16 R12, R84, R40, R12 ;  /* 0x00000028540c723c */ /* 0x008fe2000004180c */
[----:B------:R-:W-:-:S02]  /*131f0*/  FFMA.FTZ R45, R117, c[0x0][0x23c], -R56 ;  /* 0x00008f00752d7a23 */ /* 0x000fc40000010838 */
[--C-:B------:R-:W-:Y:S02]  /*13200*/  FFMA.FTZ R117, R112, c[0x0][0x23c], -R111.reuse ;  /* 0x00008f0070757a23 */ /* 0x100fe4000001086f */
[----:B------:R-:W-:Y:S01]  /*13210*/  MUFU.EX2 R44, R44 ;  /* 0x0000002c002c7308 */ /* 0x000fe20000000800 */
[--C-:B------:R-:W-:Y:S02]  /*13220*/  FFMA.FTZ R119, R110, c[0x0][0x23c], -R111.reuse ;  /* 0x00008f006e777a23 */ /* 0x100fe4000001086f */
[C---:B------:R-:W-:Y:S01]  /*13230*/  HMMA.16816.F32.BF16 R16, R84.reuse, R42, R16 ;  /* 0x0000002a5410723c */ /* 0x040fe20000041810 */
[----:B------:R-:W-:Y:S02]  /*13240*/  FFMA.FTZ R40, R174, c[0x0][0x23c], -R111 ;  /* 0x00008f00ae287a23 */ /* 0x000fe4000001086f */
[--C-:B------:R-:W-:Y:S02]  /*13250*/  FFMA.FTZ R41, R181, c[0x0][0x23c], -R56.reuse ;  /* 0x00008f00b5297a23 */ /* 0x100fe40000010838 */
[----:B------:R-:W-:Y:S02]  /*13260*/  MUFU.EX2 R45, R45 ;  /* 0x0000002d002d7308 */ /* 0x000fe40000000800 */
[--C-:B------:R-:W-:Y:S01]  /*13270*/  FFMA.FTZ R43, R183, c[0x0][0x23c], -R56.reuse ;  /* 0x00008f00b72b7a23 */ /* 0x100fe20000010838 */
[----:B----4-:R-:W-:Y:S01]  /*13280*/  HMMA.16816.F32.BF16 R20, R84, R36, R20 ;  /* 0x000000245414723c */ /* 0x010fe20000041814 */
[----:B------:R-:W-:-:S04]  /*13290*/  FFMA.FTZ R42, R187, c[0x0][0x23c], -R56 ;  /* 0x00008f00bb2a7a23 */ /* 0x000fc80000010838 */
[----:B------:R-:W-:Y:S02]  /*132a0*/  MUFU.EX2 R40, R40 ;  /* 0x0000002800287308 */ /* 0x000fe40000000800 */
[--C-:B------:R-:W-:Y:S01]  /*132b0*/  FFMA.FTZ R37, R184, c[0x0][0x23c], -R111.reuse ;  /* 0x00008f00b8257a23 */ /* 0x100fe2000001086f */
[----:B------:R-:W-:Y:S01]  /*132c0*/  HMMA.16816.F32.BF16 R24, R84, R38, R24 ;  /* 0x000000265418723c */ /* 0x000fe20000041818 */
[----:B------:R-:W-:-:S04]  /*132d0*/  FFMA.FTZ R36, R176, c[0x0][0x23c], -R111 ;  /* 0x00008f00b0247a23 */ /* 0x000fc8000001086f */
[----:B------:R-:W2:Y:S02]  /*132e0*/  MUFU.EX2 R37, R37 ;  /* 0x0000002500257308 */ /* 0x000ea40000000800 */
[----:B------:R-:W-:Y:S01]  /*132f0*/  FFMA.FTZ R39, R182, c[0x0][0x23c], -R111 ;  /* 0x00008f00b6277a23 */ /* 0x000fe2000001086f */
[----:B------:R-:W-:Y:S01]  /*13300*/  HMMA.16816.F32.BF16 R8, R84, R46, R8 ;  /* 0x0000002e5408723c */ /* 0x000fe20000041808 */
[----:B------:R-:W-:-:S04]  /*13310*/  FFMA.FTZ R38, R185, c[0x0][0x23c], -R56 ;  /* 0x00008f00b9267a23 */ /* 0x000fc80000010838 */
[----:B------:R-:W-:Y:S02]  /*13320*/  MUFU.EX2 R36, R36 ;  /* 0x0000002400247308 */ /* 0x000fe40000000800 */
[--C-:B------:R-:W-:Y:S01]  /*13330*/  FFMA.FTZ R47, R135, c[0x0][0x23c], -R56.reuse ;  /* 0x00008f00872f7a23 */ /* 0x100fe20000010838 */
[----:B-1----:R-:W-:Y:S01]  /*13340*/  HMMA.16816.F32.BF16 R28, R84, R4, R28 ;  /* 0x00000004541c723c */ /* 0x002fe2000004181c */
[----:B------:R-:W-:-:S04]  /*13350*/  FFMA.FTZ R46, R127, c[0x0][0x23c], -R56 ;  /* 0x00008f007f2e7a23 */ /* 0x000fc80000010838 */
[----:B------:R-:W1:Y:S02]  /*13360*/  MUFU.EX2 R39, R39 ;  /* 0x0000002700277308 */ /* 0x000e640000000800 */
[----:B--2---:R-:W-:Y:S01]  /*13370*/  F2FP.BF16.PACK_AB R4, R37, R40 ;  /* 0x000000282504723e */ /* 0x004fe200000010ff */
[----:B------:R-:W-:Y:S05]  /*13380*/  HMMA.16816.F32.BF16 R84, R84, R6, R32 ;  /* 0x000000065454723c */ /* 0x000fea0000041820 */
[----:B------:R-:W-:Y:S02]  /*13390*/  MUFU.EX2 R43, R43 ;  /* 0x0000002b002b7308 */ /* 0x000fe40000000800 */
[----:B------:R-:W-:-:S02]  /*133a0*/  FFMA.FTZ R32, R132, c[0x0][0x23c], -R111 ;  /* 0x00008f0084207a23 */ /* 0x000fc4000001086f */
[--C-:B------:R-:W-:Y:S02]  /*133b0*/  FFMA.FTZ R33, R138, c[0x0][0x23c], -R111.reuse ;  /* 0x00008f008a217a23 */ /* 0x100fe4000001086f */
[--C-:B------:R-:W-:Y:S02]  /*133c0*/  FFMA.FTZ R34, R108, c[0x0][0x23c], -R111.reuse ;  /* 0x00008f006c227a23 */ /* 0x100fe4000001086f */
[----:B------:R-:W2:Y:S01]  /*133d0*/  MUFU.EX2 R42, R42 ;  /* 0x0000002a002a7308 */ /* 0x000ea20000000800 */
[----:B-1----:R-:W-:Y:S01]  /*133e0*/  F2FP.BF16.PACK_AB R6, R39, R36 ;  /* 0x000000242706723e */ /* 0x002fe200000010ff */
[--C-:B------:R-:W-:Y:S02]  /*133f0*/  FFMA.FTZ R35, R126, c[0x0][0x23c], -R111.reuse ;  /* 0x00008f007e237a23 */ /* 0x100fe4000001086f */
[--C-:B------:R-:W-:Y:S02]  /*13400*/  FFMA.FTZ R108, R64, c[0x0][0x23c], -R111.reuse ;  /* 0x00008f00406c7a23 */ /* 0x100fe4000001086f */
[----:B------:R-:W-:-:S02]  /*13410*/  FFMA.FTZ R64, R66, c[0x0][0x23c], -R111 ;  /* 0x00008f0042407a23 */ /* 0x000fc4000001086f */
[----:B------:R-:W-:Y:S01]  /*13420*/  MUFU.EX2 R41, R41 ;  /* 0x0000002900297308 */ /* 0x000fe20000000800 */
[----:B------:R-:W-:-:S07]  /*13430*/  FFMA.FTZ R66, R67, c[0x0][0x23c], -R111 ;  /* 0x00008f0043427a23 */ /* 0x000fce000001086f */
[----:B------:R-:W1:Y:S01]  /*13440*/  MUFU.EX2 R38, R38 ;  /* 0x0000002600267308 */ /* 0x000e620000000800 */
[----:B--2---:R-:W-:Y:S01]  /*13450*/  F2FP.BF16.PACK_AB R5, R42, R43 ;  /* 0x0000002b2a05723e */ /* 0x004fe200000010ff */
[----:B------:R-:W-:-:S04]  /*13460*/  FADD.FTZ R43, R43, R60 ;  /* 0x0000003c2b2b7221 */ /* 0x000fc80000010000 */
[----:B------:R-:W-:Y:S02]  /*13470*/  FADD.FTZ R42, R42, R43 ;  /* 0x0000002b2a2a7221 */ /* 0x000fe40000010000 */
        /* <DEDUP_REMOVED lines=9> */
[----:B------:R-:W-:Y:S06]  /*13510*/  LDSM.16.MT88.4 R12, [R150+0x8000] ;  /* 0x00800000960c783b */ /* 0x000fec0000004200 */
[----:B------:R-:W-:Y:S01]  /*13520*/  MUFU.EX2 R47, R47 ;  /* 0x0000002f002f7308 */ /* 0x000fe20000000800 */
[C---:B------:R-:W-:Y:S01]  /*13530*/  HMMA.16816.F32.BF16 R92, R4.reuse, R94, R16 ;  /* 0x0000005e045c723c */ /* 0x040fe20000041810 */
[----:B------:R-:W3:Y:S06]  /*13540*/  LDSM.16.MT88.4 R16, [R152+0x8000] ;  /* 0x008000009810783b */ /* 0x000eec0000004200 */
[----:B------:R-:W-:Y:S01]  /*13550*/  MUFU.EX2 R46, R46 ;  /* 0x0000002e002e7308 */ /* 0x000fe20000000800 */
[C---:B------:R-:W-:Y:S01]  /*13560*/  HMMA.16816.F32.BF16 R76, R4.reuse, R80, R20 ;  /* 0x00000050044c723c */ /* 0x040fe20000041814 */
[----:B------:R-:W-:Y:S06]  /*13570*/  LDSM.16.MT88.4 R20, [R149+0x8800] ;  /* 0x008800009514783b */ /* 0x000fec0000004200 */
[----:B------:R-:W-:Y:S01]  /*13580*/  MUFU.EX2 R108, R108 ;  /* 0x0000006c006c7308 */ /* 0x000fe20000000800 */
[C---:B------:R-:W-:Y:S07]  /*13590*/  HMMA.16816.F32.BF16 R80, R4.reuse, R82, R24 ;  /* 0x000000520450723c */ /* 0x040fee0000041818 */
[----:B------:R-:W-:Y:S01]  /*135a0*/  MUFU.EX2 R24, R134 ;  /* 0x0000008600187308 */ /* 0x000fe20000000800 */
[----:B------:R-:W-:Y:S01]  /*135b0*/  FFMA.FTZ R25, R136, c[0x0][0x23c], -R111 ;  /* 0x00008f0088197a23 */ /* 0x000fe2000001086f */
[----:B--2---:R-:W-:Y:S01]  /*135c0*/  HMMA.16816.F32.BF16 R88, R4, R8, R28 ;  /* 0x000000080458723c */ /* 0x004fe2000004181c */
[----:B------:R-:W-:-:S05]  /*135d0*/  FFMA.FTZ R26, R129, c[0x0][0x23c], -R56 ;  /* 0x00008f00811a7a23 */ /* 0x000fca0000010838 */
[----:B------:R-:W-:Y:S01]  /*135e0*/  MUFU.EX2 R117, R117 ;  /* 0x0000007500757308 */ /* 0x000fe20000000800 */
[--C-:B------:R-:W-:Y:S02]  /*135f0*/  FFMA.FTZ R27, R125, c[0x0][0x23c], -R56.reuse ;  /* 0x00008f007d1b7a23 */ /* 0x100fe40000010838 */
[--C-:B------:R-:W-:Y:S01]  /*13600*/  FFMA.FTZ R29, R175, c[0x0][0x23c], -R56.reuse ;  /* 0x00008f00af1d7a23 */ /* 0x100fe20000010838 */
[----:B------:R-:W-:Y:S01]  /*13610*/  HMMA.16816.F32.BF16 R84, R4, R10, R84 ;  /* 0x0000000a0454723c */ /* 0x000fe20000041854 */
[----:B------:R-:W2:Y:S01]  /*13620*/  LDSM.16.MT88.4 R8, [R149+0x8000] ;  /* 0x008000009508783b */ /* 0x000ea20000004200 */
[----:B------:R-:W-:Y:S02]  /*13630*/  FFMA.FTZ R28, R139, c[0x0][0x23c], -R56 ;  /* 0x00008f008b1c7a23 */ /* 0x000fe40000010838 */
[----:B------:R-:W4:Y:S01]  /*13640*/  MUFU.EX2 R25, R25 ;  /* 0x0000001900197308 */ /* 0x000f220000000800 */
[--C-:B------:R-:W-:Y:S02]  /*13650*/  FFMA.FTZ R30, R114, c[0x0][0x23c], -R111.reuse ;  /* 0x00008f00721e7a23 */ /* 0x100fe4000001086f */
[----:B------:R-:W-:Y:S01]  /*13660*/  FFMA.FTZ R31, R130, c[0x0][0x23c], -R111 ;  /* 0x00008f00821f7a23 */ /* 0x000fe2000001086f */
[----:B-1----:R-:W-:-:S04]  /*13670*/  F2FP.BF16.PACK_AB R4, R33, R32 ;  /* 0x000000202104723e */ /* 0x002fc800000010ff */
[----:B------:R-:W-:Y:S08]  /*13680*/  MUFU.EX2 R26, R26 ;  /* 0x0000001a001a7308 */ /* 0x000ff00000000800 */
[----:B------:R-:W1:Y:S01]  /*13690*/  MUFU.EX2 R29, R29 ;  /* 0x0000001d001d7308 */ /* 0x000e620000000800 */
[----:B----4-:R-:W-:-:S07]  /*136a0*/  F2FP.BF16.PACK_AB R6, R25, R24 ;  /* 0x000000181906723e */ /* 0x010fce00000010ff */
[----:B------:R-:W-:Y:S08]  /*136b0*/  MUFU.EX2 R27, R27 ;  /* 0x0000001b001b7308 */ /* 0x000ff00000000800 */
[----:B------:R-:W4:Y:S01]  /*136c0*/  MUFU.EX2 R28, R28 ;  /* 0x0000001c001c7308 */ /* 0x000f220000000800 */
[----:B-1----:R-:W-:-:S07]  /*136d0*/  F2FP.BF16.PACK_AB R5, R29, R26 ;  /* 0x0000001a1d05723e */ /* 0x002fce00000010ff */
[----:B------:R-:W-:Y:S01]  /*136e0*/  MUFU.EX2 R30, R30 ;  /* 0x0000001e001e7308 */ /* 0x000fe20000000800 */
[----:B----4-:R-:W-:-:S07]  /*136f0*/  F2FP.BF16.PACK_AB R7, R28, R27 ;  /* 0x0000001b1c07723e */ /* 0x010fce00000010ff */
[----:B------:R-:W1:Y:S01]  /*13700*/  MUFU.EX2 R31, R31 ;  /* 0x0000001f001f7308 */ /* 0x000e620000000800 */
[C---:B---3--:R-:W-:Y:S07]  /*13710*/  HMMA.16816.F32.BF16 R96, R4.reuse, R16, R96 ;  /* 0x000000100460723c */ /* 0x048fee0000041860 */
[----:B------:R-:W-:Y:S01]  /*13720*/  MUFU.EX2 R64, R64 ;  /* 0x0000004000407308 */ /* 0x000fe20000000800 */
[C---:B------:R-:W-:Y:S01]  /*13730*/  HMMA.16816.F32.BF16 R68, R4.reuse, R18, R68 ;  /* 0x000000120444723c */ /* 0x040fe20000041844 */
[----:B------:R-:W3:Y:S06]  /*13740*/  LDSM.16.MT88.4 R16, [R148+0x8000] ;  /* 0x008000009410783b */ /* 0x000eec0000004200 */
[----:B------:R-:W-:Y:S01]  /*13750*/  MUFU.EX2 R119, R119 ;  /* 0x0000007700777308 */ /* 0x000fe20000000800 */
[C---:B--2---:R-:W-:Y:S07]  /*13760*/  HMMA.16816.F32.BF16 R76, R4.reuse, R8, R76 ;  /* 0x00000008044c723c */ /* 0x044fee000004184c */
[----:B------:R-:W-:Y:S01]  /*13770*/  MUFU.EX2 R67, R104 ;  /* 0x0000006800437308 */ /* 0x000fe20000000800 */
[C---:B------:R-:W-:Y:S01]  /*13780*/  HMMA.16816.F32.BF16 R80, R4.reuse, R10, R80 ;  /* 0x0000000a0450723c */ /* 0x040fe20000041850 */
[----:B------:R-:W2:Y:S06]  /*13790*/  LDSM.16.MT88.4 R8, [R152+0x8800] ;  /* 0x008800009808783b */ /* 0x000eac0000004200 */
[----:B------:R-:W-:Y:S01]  /*137a0*/  MUFU.EX2 R66, R66 ;  /* 0x0000004200427308 */ /* 0x000fe20000000800 */
[C---:B------:R-:W-:Y:S08]  /*137b0*/  HMMA.16816.F32.BF16 R72, R4.reuse, R12, R72 ;  /* 0x0000000c0448723c */ /* 0x040ff00000041848 */
[C---:B------:R-:W-:Y:S01]  /*137c0*/  HMMA.16816.F32.BF16 R92, R4.reuse, R14, R92 ;  /* 0x0000000e045c723c */ /* 0x040fe2000004185c */
[----:B------:R-:W4:Y:S07]  /*137d0*/  LDSM.16.MT88.4 R12, [R150+0x8800] ;  /* 0x00880000960c783b */ /* 0x000f2e0000004200 */
[C---:B---3--:R-:W-:Y:S08]  /*137e0*/  HMMA.16816.F32.BF16 R88, R4.reuse, R16, R88 ;  /* 0x000000100458723c */ /* 0x048ff00000041858 */
[----:B------:R-:W-:Y:S01]  /*137f0*/  HMMA.16816.F32.BF16 R84, R4, R18, R84 ;  /* 0x000000120454723c */ /* 0x000fe20000041854 */
[----:B------:R-:W-:Y:S06]  /*13800*/  LDSM.16.MT88.4 R16, [R152+0x9000] ;  /* 0x009000009810783b */ /* 0x000fec0000004200 */
[----:B------:R-:W-:-:S02]  /*13810*/  F2FP.BF16.PACK_AB R4, R35, R34 ;  /* 0x000000222304723e */ /* 0x000fc400000010ff */
[----:B------:R-:W-:Y:S02]  /*13820*/  F2FP.BF16.PACK_AB R5, R47, R44 ;  /* 0x0000002c2f05723e */ /* 0x000fe400000010ff */
[----:B-1----:R-:W-:Y:S02]  /*13830*/  F2FP.BF16.PACK_AB R6, R31, R30 ;  /* 0x0000001e1f06723e */ /* 0x002fe400000010ff */
[----:B------:R-:W-:-:S07]  /*13840*/  F2FP.BF16.PACK_AB R7, R46, R45 ;  /* 0x0000002d2e07723e */ /* 0x000fce00000010ff */
[C---:B--2---:R-:W-:Y:S08]  /*13850*/  HMMA.16816.F32.BF16 R96, R4.reuse, R8, R96 ;  /* 0x000000080460723c */ /* 0x044ff00000041860 */
[C---:B------:R-:W-:Y:S01]  /*13860*/  HMMA.16816.F32.BF16 R68, R4.reuse, R10, R68 ;  /* 0x0000000a0444723c */ /* 0x040fe20000041844 */
[----:B------:R-:W1:Y:S07]  /*13870*/  LDSM.16.MT88.4 R8, [R148+0x8800] ;  /* 0x008800009408783b */ /* 0x000e6e0000004200 */
[C---:B----4-:R-:W-:Y:S08]  /*13880*/  HMMA.16816.F32.BF16 R72, R4.reuse, R12, R72 ;  /* 0x0000000c0448723c */ /* 0x050ff00000041848 */
[C---:B------:R-:W-:Y:S01]  /*13890*/  HMMA.16816.F32.BF16 R92, R4.reuse, R14, R92 ;  /* 0x0000000e045c723c */ /* 0x040fe2000004185c */
[----:B------:R-:W-:Y:S07]  /*138a0*/  LDSM.16.MT88.4 R12, [R150+0x9000] ;  /* 0x00900000960c783b */ /* 0x000fee0000004200 */
[C---:B------:R-:W-:Y:S01]  /*138b0*/  HMMA.16816.F32.BF16 R76, R4.reuse, R20, R76 ;  /* 0x00000014044c723c */ /* 0x040fe2000004184c */
[----:B------:R-:W-:Y:S06]  /*138c0*/  MUFU.EX2 R20, R109 ;  /* 0x0000006d00147308 */ /* 0x000fec0000000800 */
[--C-:B------:R-:W-:Y:S01]  /*138d0*/  FFMA.FTZ R21, R105, c[0x0][0x23c], -R56.reuse ;  /* 0x00008f0069157a23 */ /* 0x100fe20000010838 */
[C---:B------:R-:W-:Y:S01]  /*138e0*/  HMMA.16816.F32.BF16 R80, R4.reuse, R22, R80 ;  /* 0x000000160450723c */ /* 0x040fe20000041850 */
[----:B------:R-:W2:Y:S06]  /*138f0*/  MUFU.EX2 R23, R115 ;  /* 0x0000007300177308 */ /* 0x000eac0000000800 */
[----:B------:R-:W-:Y:S01]  /*13900*/  FFMA.FTZ R22, R113, c[0x0][0x23c], -R56 ;  /* 0x00008f0071167a23 */ /* 0x000fe20000010838 */
[C---:B-1----:R-:W-:Y:S01]  /*13910*/  HMMA.16816.F32.BF16 R88, R4.reuse, R8, R88 ;  /* 0x000000080458723c */ /* 0x042fe20000041858 */
[----:B------:R-:W-:Y:S07]  /*13920*/  MUFU.EX2 R21, R21 ;  /* 0x0000001500157308 */ /* 0x000fee0000000800 */
[----:B------:R-:W-:Y:S01]  /*13930*/  HMMA.16816.F32.BF16 R84, R4, R10, R84 ;  /* 0x0000000a0454723c */ /* 0x000fe20000041854 */
[----:B------:R-:W1:Y:S01]  /*13940*/  LDSM.16.MT88.4 R8, [R149+0x9000] ;  /* 0x009000009508783b */ /* 0x000e620000004200 */
[----:B------:R-:W3:Y:S05]  /*13950*/  MUFU.EX2 R22, R22 ;  /* 0x0000001600167308 */ /* 0x000eea0000000800 */
[----:B------:R-:W-:-:S02]  /*13960*/  F2FP.BF16.PACK_AB R4, R117, R108 ;  /* 0x0000006c7504723e */ /* 0x000fc400000010ff */
[----:B--2---:R-:W-:Y:S02]  /*13970*/  F2FP.BF16.PACK_AB R5, R23, R20 ;  /* 0x000000141705723e */ /* 0x004fe400000010ff */
[----:B------:R-:W-:Y:S02]  /*13980*/  F2FP.BF16.PACK_AB R6, R119, R64 ;  /* 0x000000407706723e */ /* 0x000fe400000010ff */
[----:B---3--:R-:W-:-:S07]  /*13990*/  F2FP.BF16.PACK_AB R7, R22, R21 ;  /* 0x000000151607723e */ /* 0x008fce00000010ff */
[C---:B------:R-:W-:Y:S08]  /*139a0*/  HMMA.16816.F32.BF16 R96, R4.reuse, R16, R96 ;  /* 0x000000100460723c */ /* 0x040ff00000041860 */
[C---:B------:R-:W-:Y:S01]  /*139b0*/  HMMA.16816.F32.BF16 R68, R4.reuse, R18, R68 ;  /* 0x000000120444723c */ /* 0x040fe20000041844 */
[----:B------:R-:W2:Y:S07]  /*139c0*/  LDSM.16.MT88.4 R16, [R148+0x9000] ;  /* 0x009000009410783b */ /* 0x000eae0000004200 */
[C---:B-1----:R-:W-:Y:S07]  /*139d0*/  HMMA.16816.F32.BF16 R76, R4.reuse, R8, R76 ;  /* 0x00000008044c723c */ /* 0x042fee000004184c */
        /* <DEDUP_REMOVED lines=8> */
[----:B------:R-:W-:Y:S01]  /*13a60*/  HMMA.16816.F32.BF16 R80, R4, R10, R80 ;  /* 0x0000000a0450723c */ /* 0x000fe20000041850 */
[----:B------:R-:W3:Y:S02]  /*13a70*/  LDSM.16.MT88.4 R8, [R150+0x9800] ;  /* 0x009800009608783b */ /* 0x000ee40000004200 */
[----:B------:R-:W-:-:S04]  /*13a80*/  FADD.FTZ R55, R55, R52 ;  /* 0x0000003437377221 */ /* 0x000fc80000010000 */
[----:B------:R-:W-:Y:S01]  /*13a90*/  FADD.FTZ R40, R40, R55 ;  /* 0x0000003728287221 */ /* 0x000fe20000010000 */
[----:B--2---:R-:W-:Y:S03]  /*13aa0*/  HMMA.16816.F32.BF16 R88, R4, R16, R88 ;  /* 0x000000100458723c */ /* 0x004fe60000041858 */
[----:B------:R-:W-:-:S04]  /*13ab0*/  FADD.FTZ R37, R37, R40 ;  /* 0x0000002825257221 */ /* 0x000fc80000010000 */
[----:B------:R-:W-:Y:S02]  /*13ac0*/  FADD.FTZ R36, R36, R37 ;  /* 0x0000002524247221 */ /* 0x000fe40000010000 */
[----:B------:R-:W-:Y:S01]  /*13ad0*/  FADD.FTZ R37, R41, R42 ;  /* 0x0000002a29257221 */ /* 0x000fe20000010000 */
[----:B------:R-:W-:Y:S01]  /*13ae0*/  HMMA.16816.F32.BF16 R84, R4, R18, R84 ;  /* 0x000000120454723c */ /* 0x000fe20000041854 */
[----:B------:R-:W-:Y:S01]  /*13af0*/  FADD.FTZ R39, R39, R36 ;  /* 0x0000002427277221 */ /* 0x000fe20000010000 */
[----:B------:R-:W2:Y:S01]  /*13b00*/  LDSM.16.MT88.4 R16, [R149+0x9800] ;  /* 0x009800009510783b */ /* 0x000ea20000004200 */
[----:B------:R-:W-:Y:S02]  /*13b10*/  FADD.FTZ R37, R38, R37 ;  /* 0x0000002526257221 */ /* 0x000fe40000010000 */
[----:B------:R-:W-:Y:S02]  /*13b20*/  FADD.FTZ R32, R32, R39 ;  /* 0x0000002720207221 */ /* 0x000fe40000010000 */
[----:B------:R-:W-:Y:S01]  /*13b30*/  F2FP.BF16.PACK_AB R4, R67, R50 ;  /* 0x000000324304723e */ /* 0x000fe200000010ff */
[----:B------:R-:W-:Y:S01]  /*13b40*/  FADD.FTZ R26, R26, R37 ;  /* 0x000000251a1a7221 */ /* 0x000fe20000010000 */
[----:B------:R-:W-:Y:S01]  /*13b50*/  F2FP.BF16.PACK_AB R5, R59, R0 ;  /* 0x000000003b05723e */ /* 0x000fe200000010ff */
[----:B------:R-:W-:Y:S01]  /*13b60*/  FADD.FTZ R33, R33, R32 ;  /* 0x0000002021217221 */ /* 0x000fe20000010000 */
[----:B------:R-:W-:Y:S01]  /*13b70*/  F2FP.BF16.PACK_AB R6, R177, R66 ;  /* 0x00000042b106723e */ /* 0x000fe200000010ff */
[----:B------:R-:W-:Y:S01]  /*13b80*/  FADD.FTZ R26, R29, R26 ;  /* 0x0000001a1d1a7221 */ /* 0x000fe20000010000 */
[----:B------:R-:W-:Y:S01]  /*13b90*/  F2FP.BF16.PACK_AB R7, R51, R2 ;  /* 0x000000023307723e */ /* 0x000fe200000010ff */
[----:B------:R-:W-:-:S04]  /*13ba0*/  FADD.FTZ R24, R24, R33 ;  /* 0x0000002118187221 */ /* 0x000fc80000010000 */
[----:B------:R-:W-:Y:S02]  /*13bb0*/  FADD.FTZ R25, R25, R24 ;  /* 0x0000001819197221 */ /* 0x000fe40000010000 */
[----:B-1----:R-:W-:Y:S02]  /*13bc0*/  HMMA.16816.F32.BF16 R96, R4, R12, R96 ;  /* 0x0000000c0460723c */ /* 0x002fe40000041860 */
[----:B------:R-:W-:-:S04]  /*13bd0*/  FADD.FTZ R34, R34, R25 ;  /* 0x0000001922227221 */ /* 0x000fc80000010000 */
[----:B------:R-:W-:Y:S02]  /*13be0*/  FADD.FTZ R35, R35, R34 ;  /* 0x0000002223237221 */ /* 0x000fe40000010000 */
[----:B------:R-:W-:Y:S01]  /*13bf0*/  HMMA.16816.F32.BF16 R68, R4, R14, R68 ;  /* 0x0000000e0444723c */ /* 0x000fe20000041844 */
[----:B------:R-:W1:Y:S01]  /*13c00*/  LDSM.16.MT88.4 R12, [R148+0x9800] ;  /* 0x00980000940c783b */ /* 0x000e620000004200 */
[----:B------:R-:W-:-:S04]  /*13c10*/  FADD.FTZ R30, R30, R35 ;  /* 0x000000231e1e7221 */ /* 0x000fc80000010000 */
[----:B------:R-:W-:Y:S02]  /*13c20*/  FADD.FTZ R31, R31, R30 ;  /* 0x0000001e1f1f7221 */ /* 0x000fe40000010000 */
[----:B---3--:R-:W-:Y:S02]  /*13c30*/  HMMA.16816.F32.BF16 R72, R4, R8, R72 ;  /* 0x000000080448723c */ /* 0x008fe40000041848 */
        /* <DEDUP_REMOVED lines=18> */
[----:B-1----:R-:W-:Y:S03]  /*13d60*/  HMMA.16816.F32.BF16 R88, R4, R12, R88 ;  /* 0x0000000c0458723c */ /* 0x002fe60000041858 */
[----:B------:R-:W-:-:S04]  /*13d70*/  FADD.FTZ R8, R23, R8 ;  /* 0x0000000817087221 */ /* 0x000fc80000010000 */
[----:B------:R-:W-:Y:S01]  /*13d80*/  FADD.FTZ R9, R21, R8 ;  /* 0x0000000815097221 */ /* 0x000fe20000010000 */
[----:B------:R-:W-:Y:S03]  /*13d90*/  HMMA.16816.F32.BF16 R84, R4, R14, R84 ;  /* 0x0000000e0454723c */ /* 0x000fe60000041854 */
[----:B------:R-:W-:-:S04]  /*13da0*/  FADD.FTZ R9, R22, R9 ;  /* 0x0000000916097221 */ /* 0x000fc80000010000 */
[----:B------:R-:W-:-:S04]  /*13db0*/  FADD.FTZ R0, R0, R9 ;  /* 0x0000000900007221 */ /* 0x000fc80000010000 */
[----:B------:R-:W-:Y:S01]  /*13dc0*/  FADD.FTZ R59, R59, R0 ;  /* 0x000000003b3b7221 */ /* 0x000fe20000010000 */
[----:B------:R-:W-:-:S03]  /*13dd0*/  MOV R0, R3 ;  /* 0x0000000300007202 */ /* 0x000fc60000000f00 */
[----:B------:R-:W-:-:S04]  /*13de0*/  FADD.FTZ R2, R2, R59 ;  /* 0x0000003b02027221 */ /* 0x000fc80000010000 */
[----:B------:R-:W-:Y:S01]  /*13df0*/  FADD.FTZ R178, R51, R2 ;  /* 0x0000000233b27221 */ /* 0x000fe20000010000 */
[----:B------:R-:W-:Y:S02]  /*13e00*/  MOV R2, R49 ;  /* 0x0000003100027202 */ /* 0x000fe40000000f00 */
.L_x_6038:
[----:B------:R-:W-:Y:S05]  /*13e10*/  @!P6 BRA `(.L_x_6046) ;  /* 0x000035900000e947 */ /* 0x000fea0003800000 */
[----:B------:R-:W-:Y:S01]  /*13e20*/  IMAD.MOV.U32 R176, RZ, RZ, c[0x0][0x1a0] ;  /* 0x00006800ffb07624 */ /* 0x000fe200078e00ff */
[----:B------:R-:W-:Y:S02]  /*13e30*/  MOV R3, R0 ;  /* 0x0000000000037202 */ /* 0x000fe40000000f00 */
[----:B------:R-:W-:Y:S01]  /*13e40*/  MOV R103, R2 ;  /* 0x0000000200677202 */ /* 0x000fe20000000f00 */
[----:B------:R-:W-:-:S05]  /*13e50*/  IMAD.U32 R175, R176, -0x80, RZ ;  /* 0xffffff80b0af7824 */ /* 0x000fca00078e00ff */
[----:B------:R-:W-:Y:S02]  /*13e60*/  SHF.R.S32.HI R174, RZ, 0x1f, R175 ;  /* 0x0000001fffae7819 */ /* 0x000fe400000114af */
.L_x_6050:
[----:B------:R-:W-:Y:S04]  /*13e70*/  DEPBAR.LE SB0, 0x0 ;  /* 0x000080000000791a */ /* 0x000fe80000000000 */
[----:B------:R-:W-:Y:S01]  /*13e80*/  BAR.SYNC.DEFER_BLOCKING 0x0 ;  /* 0x0000000000007b1d */ /* 0x000fe20000010000 */
[----:B------:R-:W-:Y:S01]  /*13e90*/  ISETP.NE.AND P6, PT, R166, RZ, PT ;  /* 0x000000ffa600720c */ /* 0x000fe20003fc5270 */
[----:B------:R-:W-:Y:S01]  /*13ea0*/  IMAD.MOV.U32 R52, RZ, RZ, R175 ;  /* 0x000000ffff347224 */ /* 0x000fe200078e00af */
[----:B------:R-:W-:Y:S01]  /*13eb0*/  IADD3 R172, R172, -0x1, RZ ;  /* 0xffffffffacac7810 */ /* 0x000fe20007ffe0ff */
[----:B------:R-:W-:Y:S10]  /*13ec0*/  IMAD.MOV.U32 R53, RZ, RZ, R174 ;  /* 0x000000ffff357224 */ /* 0x000ff400078e00ae */
        /* <DEDUP_REMOVED lines=60> */
.L_x_6047:
        /* <DEDUP_REMOVED lines=15> */
[C---:B------:R-:W-:Y:S01]  /*14380*/  @!P0 LEA.HI.X R2, R176.reuse, R53, R2, 0x5, P1 ;  /* 0x00000035b0028211 */ /* 0x040fe200008f2c02 */
[----:B------:R-:W-:Y:S01]  /*14390*/  @P0 STS.128 [R173+0x6800], RZ ;  /* 0x006800ffad000388 */ /* 0x000fe20000000c00 */
[----:B------:R-:W-:Y:S01]  /*143a0*/  @!P0 LEA R60, P1, R51, R180, 0x1 ;  /* 0x000000b4333c8211 */ /* 0x000fe200078208ff */
[----:B------:R-:W-:Y:S01]  /*143b0*/  @!P0 IMAD.MOV.U32 R59, RZ, RZ, R53 ;  /* 0x000000ffff3b8224 */ /* 0x000fe200078e0035 */
[-C--:B------:R-:W-:Y:S01]  /*143c0*/  @!P0 LEA.HI.X R63, R49, R179.reuse, R0, 0x1, P2 ;  /* 0x000000b3313f8211 */ /* 0x080fe200010f0c00 */
[----:B------:R-:W-:Y:S01]  /*143d0*/  @!P0 IMAD.MOV.U32 R49, RZ, RZ, c[0x0][0x1a4] ;  /* 0x00006900ff318624 */ /* 0x000fe200078e00ff */
[----:B------:R-:W-:Y:S01]  /*143e0*/  @!P0 LEA.HI.X R61, R51, R179, R2, 0x1, P1 ;  /* 0x000000b3333d8211 */ /* 0x000fe200008f0c02 */
[C---:B------:R-:W-:Y:S01]  /*143f0*/  @!P0 IMAD.WIDE.U32 R58, R176.reuse, 0x30, R58 ;  /* 0x00000030b03a8825 */ /* 0x040fe200078e003a */
[C---:B------:R-:W-:Y:S01]  /*14400*/  @!P0 LEA R51, P1, R176.reuse, R52, 0x6 ;  /* 0x00000034b0338211 */ /* 0x040fe200078230ff */
        /* <DEDUP_REMOVED lines=21> */
[----:B------:R-:W-:Y:S04]  /*14560*/  @!P0 IMAD.WIDE.U32 R54, R176, 0x50, R54 ;  /* 0x00000050b0368825 */ /* 0x000fe800078e0036 */
        /* <DEDUP_REMOVED lines=14> */
[----:B------:R-:W-:Y:S01]  /*14650*/  @!P0 IMAD.WIDE.U32 R52, R176, 0x60, R52 ;  /* 0x00000060b0348825 */ /* 0x000fe200078e0034 */
        /* <DEDUP_REMOVED lines=23> */
[----:B------:R-:W-:Y:S03]  /*147d0*/  ISETP.GT.AND P1, PT, R172, R159, PT ;  /* 0x0000009fac00720c */ /* 0x000fe60003f24270 */
        /* <DEDUP_REMOVED lines=9> */
[----:B------:R-:W2:Y:S01]  /*14870*/  LDSM.16.M88.4 R120, [R157+0x3800] ;  /* 0x003800009d78783b */ /* 0x000ea20000000200 */
[----:B-----5:R-:W-:Y:S03]  /*14880*/  IMAD.MOV.U32 R180, RZ, RZ, R182 ;  /* 0x000000ffffb47224 */ /* 0x020fe600078e00b6 */
[----:B------:R-:W5:Y:S04]  /*14890*/  LDSM.16.M88.4 R124, [R157+0x4000] ;  /* 0x004000009d7c783b */ /* 0x000f680000000200 */
[----:B------:R-:W3:Y:S04]  /*148a0*/  LDSM.16.M88.4 R128, [R157+0x4800] ;  /* 0x004800009d80783b */ /* 0x000ee80000000200 */
[----:B------:R-:W3:Y:S04]  /*148b0*/  LDSM.16.M88.4 R132, [R157+0x5000] ;  /* 0x005000009d84783b */ /* 0x000ee80000000200 */
[----:B------:R-:W3:Y:S01]  /*148c0*/  LDSM.16.M88.4 R136, [R157+0x5800] ;  /* 0x005800009d88783b */ /* 0x000ee20000000200 */
[C---:B-1----:R-:W-:Y:S08]  /*148d0*/  HMMA.16816.F32.BF16 R4, R104.reuse, R108, RZ ;  /* 0x0000006c6804723c */ /* 0x042ff000000418ff */
[C---:B------:R-:W-:Y:S01]  /*148e0*/  HMMA.16816.F32.BF16 R8, R104.reuse, R110, RZ ;  /* 0x0000006e6808723c */ /* 0x040fe200000418ff */
[----:B------:R-:W-:Y:S07]  /*148f0*/  LDSM.16.M88.4 R108, [R156] ;  /* 0x000000009c6c783b */ /* 0x000fee0000000200 */
[C---:B--2---:R-:W-:Y:S08]  /*14900*/  HMMA.16816.F32.BF16 R12, R104.reuse, R112, RZ ;  /* 0x00000070680c723c */ /* 0x044ff000000418ff */
[C---:B------:R-:W-:Y:S01]  /*14910*/  HMMA.16816.F32.BF16 R16, R104.reuse, R114, RZ ;  /* 0x000000726810723c */ /* 0x040fe200000418ff */
[----:B------:R-:W1:Y:S07]  /*14920*/  LDSM.16.M88.4 R112, [R151+0x2000] ;  /* 0x002000009770783b */ /* 0x000e6e0000000200 */
[C---:B------:R-:W-:Y:S08]  /*14930*/  HMMA.16816.F32.BF16 R20, R104.reuse, R116, RZ ;  /* 0x000000746814723c */ /* 0x040ff000000418ff */
[C---:B------:R-:W-:Y:S01]  /*14940*/  HMMA.16816.F32.BF16 R24, R104.reuse, R118, RZ ;  /* 0x000000766818723c */ /* 0x040fe200000418ff */
[----:B------:R-:W2:Y:S07]  /*14950*/  LDSM.16.M88.4 R116, [R151+0x2800] ;  /* 0x002800009774783b */ /* 0x000eae0000000200 */
[C---:B------:R-:W-:Y:S08]  /*14960*/  HMMA.16816.F32.BF16 R28, R104.reuse, R120, RZ ;  /* 0x00000078681c723c */ /* 0x040ff000000418ff */
[C---:B------:R-:W-:Y:S01]  /*14970*/  HMMA.16816.F32.BF16 R32, R104.reuse, R122, RZ ;  /* 0x0000007a6820723c */ /* 0x040fe200000418ff */
[----:B------:R-:W1:Y:S07]  /*14980*/  LDSM.16.M88.4 R120, [R151+0x3000] ;  /* 0x003000009778783b */ /* 0x000e6e0000000200 */
[C---:B-----5:R-:W-:Y:S08]  /*14990*/  HMMA.16816.F32.BF16 R36, R104.reuse, R124, RZ ;  /* 0x0000007c6824723c */ /* 0x060ff000000418ff */
[C---:B------:R-:W-:Y:S08]  /*149a0*/  HMMA.16816.F32.BF16 R40, R104.reuse, R126, RZ ;  /* 0x0000007e6828723c */ /* 0x040ff000000418ff */
[C---:B---3--:R-:W-:Y:S08]  /*149b0*/  HMMA.16816.F32.BF16 R44, R104.reuse, R128, RZ ;  /* 0x00000080682c723c */ /* 0x048ff000000418ff */
[C---:B------:R-:W-:Y:S08]  /*149c0*/  HMMA.16816.F32.BF16 R48, R104.reuse, R130, RZ ;  /* 0x000000826830723c */ /* 0x040ff000000418ff */
[C---:B------:R-:W-:Y:S08]  /*149d0*/  HMMA.16816.F32.BF16 R52, R104.reuse, R132, RZ ;  /* 0x000000846834723c */ /* 0x040ff000000418ff */
[C---:B------:R-:W-:Y:S08]  /*149e0*/  HMMA.16816.F32.BF16 R56, R104.reuse, R134, RZ ;  /* 0x000000866838723c */ /* 0x040ff000000418ff */
[C---:B------:R-:W-:Y:S08]  /*149f0*/  HMMA.16816.F32.BF16 R60, R104.reuse, R136, RZ ;  /* 0x00000088683c723c */ /* 0x040ff000000418ff */
[----:B----4-:R-:W-:Y:S01]  /*14a00*/  HMMA.16816.F32.BF16 R64, R104, R138, RZ ;  /* 0x0000008a6840723c */ /* 0x010fe200000418ff */
        /* <DEDUP_REMOVED lines=22> */
[C---:B---3--:R-:W-:Y:S08]  /*14b70*/  HMMA.16816.F32.BF16 R60, R108.reuse, R104, R60 ;  /* 0x000000686c3c723c */ /* 0x048ff0000004183c */
[----:B------:R-:W-:Y:S01]  /*14b80*/  HMMA.16816.F32.BF16 R64, R108, R106, R64 ;  /* 0x0000006a6c40723c */ /* 0x000fe20000041840 */
[----:B------:R-:W3:Y:S04]  /*14b90*/  LDSM.16.M88.4 R104, [R146] ;  /* 0x000000009268783b */ /* 0x000ee80000000200 */
[----:B------:R-:W4:Y:S03]  /*14ba0*/  LDSM.16.M88.4 R108, [R145] ;  /* 0x00000000916c783b */ /* 0x000f260000000200 */
[C---:B-1----:R-:W-:Y:S08]  /*14bb0*/  HMMA.16816.F32.BF16 R4, R112.reuse, R116, R4 ;  /* 0x000000747004723c */ /* 0x042ff00000041804 */
[C---:B------:R-:W-:Y:S01]  /*14bc0*/  HMMA.16816.F32.BF16 R8, R112.reuse, R118, R8 ;  /* 0x000000767008723c */ /* 0x040fe20000041808 */
[----:B------:R-:W-:Y:S07]  /*14bd0*/  LDSM.16.M88.4 R116, [R143] ;  /* 0x000000008f74783b */ /* 0x000fee0000000200 */
[C---:B--2---:R-:W-:Y:S08]  /*14be0*/  HMMA.16816.F32.BF16 R12, R112.reuse, R120, R12 ;  /* 0x00000078700c723c */ /* 0x044ff0000004180c */
[C---:B------:R-:W-:Y:S01]  /*14bf0*/  HMMA.16816.F32.BF16 R16, R112.reuse, R122, R16 ;  /* 0x0000007a7010723c */ /* 0x040fe20000041810 */
[----:B------:R-:W-:Y:S07]  /*14c00*/  LDSM.16.M88.4 R120, [R142] ;  /* 0x000000008e78783b */ /* 0x000fee0000000200 */
[C---:B---3--:R-:W-:Y:S08]  /*14c10*/  HMMA.16816.F32.BF16 R20, R112.reuse, R104, R20 ;  /* 0x000000687014723c */ /* 0x048ff00000041814 */
        /* <DEDUP_REMOVED lines=104> */
.L_x_6049:
[----:B------:R1:W-:Y:S01]  /*152a0*/  @P0 STS.128 [R173+0x2000], RZ ;  /* 0x002000ffad000388 */ /* 0x0003e20000000c00 */
[----:B------:R-:W-:Y:S01]  /*152b0*/  @!P0 IMAD.MOV.U32 R2, RZ, RZ, c[0x0][0x19c] ;  /* 0x00006700ff028624 */ /* 0x000fe200078e00ff */
[----:B------:R-:W-:Y:S01]  /*152c0*/  @!P0 MOV R114, R104 ;  /* 0x0000006800728202 */ /* 0x000fe20000000f00 */
[----:B------:R-:W-:Y:S01]  /*152d0*/  @!P0 IMAD.MOV.U32 R102, RZ, RZ, c[0x0][0x19c] ;  /* 0x00006700ff668624 */ /* 0x000fe200078e00ff */
[----:B------:R-:W-:Y:S01]  /*152e0*/  LEA R120, P4, R104, R170, 0x1 ;  /* 0x000000aa68787211 */ /* 0x000fe200078808ff */
[--C-:B------:R-:W-:Y:S01]  /*152f0*/  @!P0 IMAD.MOV.U32 R116, RZ, RZ, R104.reuse ;  /* 0x000000ffff748224 */ /* 0x100fe200078e0068 */
[CC--:B------:R-:W-:Y:S01]  /*15300*/  @!P0 LEA R109, P2, R121.reuse, R104.reuse, 0x5 ;  /* 0x00000068796d8211 */ /* 0x0c0fe200078428ff */
[--C-:B------:R-:W-:Y:S01]  /*15310*/  @!P0 IMAD.MOV.U32 R117, RZ, RZ, R105.reuse ;  /* 0x000000ffff758224 */ /* 0x100fe200078e0069 */
[-C--:B------:R-:W-:Y:S01]  /*15320*/  @!P0 LEA R111, P1, R121, R104.reuse, 0x6 ;  /* 0x00000068796f8211 */ /* 0x080fe200078230ff */
[--C-:B------:R-:W-:Y:S01]  /*15330*/  @!P0 IMAD.MOV.U32 R115, RZ, RZ, R105.reuse ;  /* 0x000000ffff738224 */ /* 0x100fe200078e0069 */
[----:B------:R-:W-:Y:S01]  /*15340*/  @!P0 IADD3 R107, P3, R163, R104, RZ ;  /* 0x00000068a36b8210 */ /* 0x000fe20007f7e0ff */
[----:B------:R-:W-:Y:S01]  /*15350*/  @!P0 IMAD.MOV.U32 R112, RZ, RZ, R104 ;  /* 0x000000ffff708224 */ /* 0x000fe200078e0068 */
[CC--:B------:R-:W-:Y:S01]  /*15360*/  @!P0 LEA.HI.X R2, R121.reuse, R105.reuse, R2, 0x5, P2 ;  /* 0x0000006979028211 */ /* 0x0c0fe200010f2c02 */
[--C-:B------:R-:W-:Y:S01]  /*15370*/  @!P0 IMAD.MOV.U32 R113, RZ, RZ, R105.reuse ;  /* 0x000000ffff718224 */ /* 0x100fe200078e0069 */
[CC--:B------:R-:W-:Y:S01]  /*15380*/  @!P0 LEA.HI.X R102, R121.reuse, R105.reuse, R102, 0x6, P1 ;  /* 0x0000006979668211 */ /* 0x0c0fe200008f3466 */
[----:B------:R-:W-:Y:S01]  /*15390*/  @!P0 IMAD.WIDE.U32 R118, R121, 0x30, R104 ;  /* 0x0000003079768825 */ /* 0x000fe200078e0068 */
[-C--:B------:R-:W-:Y:S02]  /*153a0*/  @!P0 LEA R106, P1, R107, R170.reuse, 0x1 ;  /* 0x000000aa6b6a8211 */ /* 0x080fe400078208ff */
[----:B------:R-:W-:Y:S01]  /*153b0*/  @!P0 IADD3.X R0, R162, R105, RZ, P3, !PT ;  /* 0x00000069a2008210 */ /* 0x000fe20001ffe4ff */
[----:B------:R-:W-:Y:S01]  /*153c0*/  @!P0 IMAD.WIDE.U32 R116, R121, 0x50, R116 ;  /* 0x0000005079748825 */ /* 0x000fe200078e0074 */
[-C--:B------:R-:W-:Y:S02]  /*153d0*/  @!P0 LEA R122, P2, R109, R170.reuse, 0x1 ;  /* 0x000000aa6d7a8211 */ /* 0x080fe400078408ff */
[-C--:B------:R-:W-:Y:S01]  /*153e0*/  @!P0 LEA.HI.X R107, R107, R167.reuse, R0, 0x1, P1 ;  /* 0x000000a76b6b8211 */ /* 0x080fe200008f0c00 */
[----:B------:R-:W-:Y:S01]  /*153f0*/  @!P0 IMAD.WIDE.U32 R114, R121, 0x60, R114 ;  /* 0x0000006079728825 */ /* 0x000fe200078e0072 */
[-C--:B------:R-:W-:Y:S02]  /*15400*/  @!P0 LEA R124, P1, R111, R170.reuse, 0x1 ;  /* 0x000000aa6f7c8211 */ /* 0x080fe400078208ff */
[-C--:B------:R-:W-:Y:S01]  /*15410*/  @!P0 LEA.HI.X R123, R109, R167.reuse, R2, 0x1, P2 ;  /* 0x000000a76d7b8211 */ /* 0x080fe200010f0c02 */
[----:B------:R-:W-:Y:S01]  /*15420*/  @!P0 IMAD.WIDE.U32 R112, R121, 0x70, R112 ;  /* 0x0000007079708825 */ /* 0x000fe200078e0070 */
[-C--:B------:R-:W-:Y:S02]  /*15430*/  LEA.HI.X R121, R104, R167.reuse, R105, 0x1, P4 ;  /* 0x000000a768797211 */ /* 0x080fe400020f0c69 */
[-C--:B------:R-:W-:Y:S01]  /*15440*/  @!P0 LEA.HI.X R125, R111, R167.reuse, R102, 0x1, P1 ;  /* 0x000000a76f7d8211 */ /* 0x080fe200008f0c66 */
[----:B------:R-:W-:Y:S01]  /*15450*/  @!P0 IMAD.MOV.U32 R104, RZ, RZ, c[0x0][0x19c] ;  /* 0x00006700ff688624 */ /* 0x000fe200078e00ff */
[-C--:B------:R-:W-:Y:S01]  /*15460*/  @!P0 LEA R126, P3, R116, R170.reuse, 0x1 ;  /* 0x000000aa747e8211 */ /* 0x080fe200078608ff */
        /* <DEDUP_REMOVED lines=8> */
[----:B------:R-:W-:Y:S01]  /*154f0*/  @!P0 IMAD.MOV.U32 R0, RZ, RZ, c[0x0][0x19c] ;  /* 0x00006700ff008624 */ /* 0x000fe200078e00ff */
[----:B------:R-:W-:Y:S01]  /*15500*/  @!P0 MOV R2, c[0x0][0x19c] ;  /* 0x0000670000028a02 */ /* 0x000fe20000000f00 */
[----:B------:R-:W-:Y:S01]  /*15510*/  @!P0 IMAD.IADD R105, R105, 0x1, R119 ;  /* 0x0000000169698824 */ /* 0x000fe200078e0277 */
[----:B------:R-:W-:Y:S01]  /*15520*/  @!PT LDS RZ, [RZ] ;  /* 0x00000000fffff984 */ /* 0x000fe20000000800 */
[----:B------:R-:W-:Y:S01]  /*15530*/  @!PT LDS RZ, [RZ] ;  /* 0x00000000fffff984 */ /* 0x000fe20000000800 */
[----:B------:R-:W-:Y:S01]  /*15540*/  @!PT LDS RZ, [RZ] ;  /* 0x00000000fffff984 */ /* 0x000fe20000000800 */
[----:B------:R1:W-:Y:S01]  /*15550*/  @!P0 LDGSTS.E.BYPASS.LTC128B.128 [R173+0x2800], [R106.64] ;  /* 0x028000006aad8fae */ /* 0x0003e2000b901d46 */
[----:B------:R-:W-:Y:S02]  /*15560*/  @!P0 IMAD R109, R0, 0x50, RZ ;  /* 0x00000050006d8824 */ /* 0x000fe400078e02ff */
[----:B------:R-:W-:Y:S01]  /*15570*/  @!P0 IMAD R119, R2, 0x70, RZ ;  /* 0x0000007002778824 */ /* 0x000fe200078e02ff */
[----:B------:R1:W-:Y:S01]  /*15580*/  @P0 STS.128 [R173+0x3000], RZ ;  /* 0x003000ffad000388 */ /* 0x0003e20000000c00 */
[----:B------:R-:W-:Y:S01]  /*15590*/  @!P0 LEA.HI.X R105, R118, R167, R105, 0x1, P1 ;  /* 0x000000a776698211 */ /* 0x000fe200008f0c69 */
[----:B------:R-:W-:Y:S01]  /*155a0*/  @!P0 IMAD.IADD R109, R109, 0x1, R117 ;  /* 0x000000016d6d8824 */ /* 0x000fe200078e0275 */
[----:B------:R-:W-:Y:S01]  /*155b0*/  @!P0 LEA R110, P1, R112, R170, 0x1 ;  /* 0x000000aa706e8211 */ /* 0x000fe200078208ff */
[----:B------:R-:W-:Y:S01]  /*155c0*/  @!PT LDS RZ, [RZ] ;  /* 0x00000000fffff984 */ /* 0x000fe20000000800 */
[----:B------:R-:W-:Y:S01]  /*155d0*/  @!PT LDS RZ, [RZ] ;  /* 0x00000000fffff984 */ /* 0x000fe20000000800 */
[----:B------:R-:W-:Y:S01]  /*155e0*/  @!PT LDS RZ, [RZ] ;  /* 0x00000000fffff984 */ /* 0x000fe20000000800 */
[----:B------:R1:W-:Y:S01]  /*155f0*/  @!P0 LDGSTS.E.BYPASS.LTC128B.128 [R173+0x3000], [R122.64] ;  /* 0x030000007aad8fae */ /* 0x0003e2000b901d46 */
[----:B------:R-:W-:Y:S01]  /*15600*/  @!P0 IADD3 R119, R119, R113, RZ ;  /* 0x0000007177778210 */ /* 0x000fe20007ffe0ff */
[----:B------:R-:W-:Y:S01]  /*15610*/  @!P0 IMAD.MOV.U32 R102, RZ, RZ, c[0x0][0x19c] ;  /* 0x00006700ff668624 */ /* 0x000fe200078e00ff */
[-C--:B------:R-:W-:Y:S01]  /*15620*/  @!P0 LEA.HI.X R127, R116, R167.reuse, R109, 0x1, P3 ;  /* 0x000000a7747f8211 */ /* 0x080fe200018f0c6d */
[----:B------:R1:W-:Y:S01]  /*15630*/  @P0 STS.128 [R173+0x3800], RZ ;  /* 0x003800ffad000388 */ /* 0x0003e20000000c00 */
[----:B------:R-:W-:Y:S02]  /*15640*/  IMAD.MOV.U32 R170, RZ, RZ, R120 ;  /* 0x000000ffffaa7224 */ /* 0x000fe400078e0078 */
[----:B------:R-:W-:Y:S01]  /*15650*/  @!P0 IMAD R111, R102, 0x60, RZ ;  /* 0x00000060666f8824 */ /* 0x000fe200078e02ff */
[----:B------:R-:W-:Y:S01]  /*15660*/  @!PT LDS RZ, [RZ] ;  /* 0x00000000fffff984 */ /* 0x000fe20000000800 */
[----:B------:R-:W-:Y:S01]  /*15670*/  @!PT LDS RZ, [RZ] ;  /* 0x00000000fffff984 */ /* 0x000fe20000000800 */
[----:B------:R-:W-:Y:S01]  /*15680*/  @!PT LDS RZ, [RZ] ;  /* 0x00000000fffff984 */ /* 0x000fe20000000800 */
[----:B------:R1:W-:Y:S03]  /*15690*/  @!P0 LDGSTS.E.BYPASS.LTC128B.128 [R173+0x3800], [R104.64] ;  /* 0x0380000068ad8fae */ /* 0x0003e6000b901d46 */
[----:B------:R-:W-:Y:S01]  /*156a0*/  @!P0 IMAD.IADD R111, R111, 0x1, R115 ;  /* 0x000000016f6f8824 */ /* 0x000fe200078e0273 */
[----:B------:R1:W-:Y:S04]  /*156b0*/  @P0 STS.128 [R173+0x4000], RZ ;  /* 0x004000ffad000388 */ /* 0x0003e80000000c00 */
        /* <DEDUP_REMOVED lines=23> */
.L_x_6048:
[----:B------:R-:W-:Y:S01]  /*15830*/  FMNMX.FTZ R0, R4, R103, !PT ;  /* 0x0000006704007209 */ /* 0x000fe20007810000 */
[----:B------:R-:W-:Y:S01]  /*15840*/  LDSM.16.MT88.4 R112, [R149+0x6000] ;  /* 0x006000009570783b */ /* 0x000fe20000004200 */
        /* <DEDUP_REMOVED lines=77> */
[----:B------:R-:W-:Y:S01]  /*15d20*/  FADD.FTZ R103, -R0, R3 ;  /* 0x0000000300677221 */ /* 0x000fe20000010100 */
[----:B------:R-:W-:Y:S01]  /*15d30*/  FSEL R116, R116, RZ, P0 ;  /* 0x000000ff74747208 */ /* 0x000fe20000000000 */
[----:B------:R-:W1:Y:S01]  /*15d40*/  MUFU.EX2 R102, R104 ;  /* 0x0000006800667308 */ /* 0x000e620000000800 */
[----:B------:R-:W-:Y:S01]  /*15d50*/  FSETP.NEU.FTZ.AND P0, PT, R0, -INF , PT ;  /* 0xff8000000000780b */ /* 0x000fe20003f1d000 */
[----:B------:R-:W-:Y:S01]  /*15d60*/  FMUL.FTZ R3, R103, c[0x0][0x23c] ;  /* 0x00008f0067037a20 */ /* 0x000fe20000410000 */
[----:B------:R-:W-:Y:S01]  /*15d70*/  MOV R103, R2 ;  /* 0x0000000200677202 */ /* 0x000fe20000000f00 */
[--C-:B------:R-:W-:Y:S02]  /*15d80*/  FFMA.FTZ R131, R32, c[0x0][0x23c], -R116.reuse ;  /* 0x00008f0020837a23 */ /* 0x100fe40000010874 */
[--C-:B------:R-:W-:Y:S02]  /*15d90*/  FFMA.FTZ R132, R33, c[0x0][0x23c], -R116.reuse ;  /* 0x00008f0021847a23 */ /* 0x100fe40000010874 */
[--C-:B------:R-:W-:Y:S01]  /*15da0*/  FFMA.FTZ R124, R5, c[0x0][0x23c], -R116.reuse ;  /* 0x00008f00057c7a23 */ /* 0x100fe20000010874 */
[----:B------:R-:W-:Y:S01]  /*15db0*/  FSEL R5, R105, RZ, P0 ;  /* 0x000000ff69057208 */ /* 0x000fe20000000000 */
[----:B------:R-:W2:Y:S01]  /*15dc0*/  MUFU.EX2 R3, R3 ;  /* 0x0000000300037308 */ /* 0x000ea20000000800 */
[--C-:B------:R-:W-:Y:S01]  /*15dd0*/  FFMA.FTZ R127, R4, c[0x0][0x23c], -R116.reuse ;  /* 0x00008f00047f7a23 */ /* 0x100fe20000010874 */
[----:B------:R-:W-:Y:S01]  /*15de0*/  ISETP.GT.AND P0, PT, R172, R159, PT ;  /* 0x0000009fac00720c */ /* 0x000fe20003f04270 */
[--C-:B------:R-:W-:Y:S02]  /*15df0*/  FFMA.FTZ R128, R8, c[0x0][0x23c], -R116.reuse ;  /* 0x00008f0008807a23 */ /* 0x100fe40000010874 */
[--C-:B------:R-:W-:Y:S02]  /*15e00*/  FFMA.FTZ R130, R22, c[0x0][0x23c], -R5.reuse ;  /* 0x00008f0016827a23 */ /* 0x100fe40000010805 */
[--C-:B------:R-:W-:Y:S02]  /*15e10*/  FFMA.FTZ R125, R23, c[0x0][0x23c], -R5.reuse ;  /* 0x00008f00177d7a23 */ /* 0x100fe40000010805 */
[--C-:B------:R-:W-:Y:S01]  /*15e20*/  FFMA.FTZ R133, R34, c[0x0][0x23c], -R5.reuse ;  /* 0x00008f0022857a23 */ /* 0x100fe20000010805 */
[----:B------:R-:W-:Y:S01]  /*15e30*/  MUFU.EX2 R127, R127 ;  /* 0x0000007f007f7308 */ /* 0x000fe20000000800 */
[--C-:B------:R-:W-:Y:S02]  /*15e40*/  FFMA.FTZ R134, R35, c[0x0][0x23c], -R5.reuse ;  /* 0x00008f0023867a23 */ /* 0x100fe40000010805 */
[----:B------:R-:W-:Y:S01]  /*15e50*/  LDSM.16.MT88.4 R32, [R150+0x7800] ;  /* 0x007800009620783b */ /* 0x000fe20000004200 */
[C---:B-1----:R-:W-:Y:S02]  /*15e60*/  FMUL.FTZ R8, R102.reuse, R96 ;  /* 0x0000006066087220 */ /* 0x042fe40000410000 */
[C---:B------:R-:W-:Y:S02]  /*15e70*/  FMUL.FTZ R68, R102.reuse, R68 ;  /* 0x0000004466447220 */ /* 0x040fe40000410000 */
[C---:B------:R-:W-:Y:S02]  /*15e80*/  FMUL.FTZ R69, R102.reuse, R69 ;  /* 0x0000004566457220 */ /* 0x040fe40000410000 */
[----:B------:R-:W1:Y:S01]  /*15e90*/  MUFU.EX2 R124, R124 ;  /* 0x0000007c007c7308 */ /* 0x000e620000000800 */
[----:B------:R-:W3:Y:S01]  /*15ea0*/  LDSM.16.MT88.4 R104, [R152+0x6000] ;  /* 0x006000009868783b */ /* 0x000ee20000004200 */
[C---:B------:R-:W-:Y:S02]  /*15eb0*/  FMUL.FTZ R72, R102.reuse, R72 ;  /* 0x0000004866487220 */ /* 0x040fe40000410000 */
[C---:B--2---:R-:W-:Y:S02]  /*15ec0*/  FMUL.FTZ R70, R3.reuse, R70 ;  /* 0x0000004603467220 */ /* 0x044fe40000410000 */
[----:B------:R-:W-:Y:S02]  /*15ed0*/  FMUL.FTZ R71, R3, R71 ;  /* 0x0000004703477220 */ /* 0x000fe40000410000 */
[----:B------:R-:W-:Y:S02]  /*15ee0*/  FMUL.FTZ R73, R102, R73 ;  /* 0x0000004966497220 */ /* 0x000fe40000410000 */
[----:B------:R-:W-:Y:S01]  /*15ef0*/  MUFU.EX2 R128, R128 ;  /* 0x0000008000807308 */ /* 0x000fe20000000800 */
[--C-:B------:R-:W-:Y:S02]  /*15f00*/  FFMA.FTZ R129, R6, c[0x0][0x23c], -R5.reuse ;  /* 0x00008f0006817a23 */ /* 0x100fe40000010805 */
[--C-:B------:R-:W-:Y:S02]  /*15f10*/  FFMA.FTZ R126, R7, c[0x0][0x23c], -R5.reuse ;  /* 0x00008f00077e7a23 */ /* 0x100fe40000010805 */
[--C-:B------:R-:W-:Y:S02]  /*15f20*/  FFMA.FTZ R117, R9, c[0x0][0x23c], -R116.reuse ;  /* 0x00008f0009757a23 */ /* 0x100fe40000010874 */
[--C-:B------:R-:W-:Y:S02]  /*15f30*/  FFMA.FTZ R118, R10, c[0x0][0x23c], -R5.reuse ;  /* 0x00008f000a767a23 */ /* 0x100fe40000010805 */
[--C-:B------:R-:W-:Y:S01]  /*15f40*/  FFMA.FTZ R119, R11, c[0x0][0x23c], -R5.reuse ;  /* 0x00008f000b777a23 */ /* 0x100fe20000010805 */
[----:B------:R-:W-:Y:S01]  /*15f50*/  MUFU.EX2 R129, R129 ;  /* 0x0000008100817308 */ /* 0x000fe20000000800 */
[----:B------:R-:W-:Y:S02]  /*15f60*/  FMUL.FTZ R9, R102, R97 ;  /* 0x0000006166097220 */ /* 0x000fe40000410000 */
[C---:B------:R-:W-:Y:S01]  /*15f70*/  FMUL.FTZ R10, R3.reuse, R98 ;  /* 0x00000062030a7220 */ /* 0x040fe20000410000 */
[----:B-1----:R-:W-:Y:S01]  /*15f80*/  F2FP.BF16.PACK_AB R96, R124, R127 ;  /* 0x0000007f7c60723e */ /* 0x002fe200000010ff */
[C---:B------:R-:W-:Y:S02]  /*15f90*/  FMUL.FTZ R11, R3.reuse, R99 ;  /* 0x00000063030b7220 */ /* 0x040fe40000410000 */
[C---:B------:R-:W-:Y:S02]  /*15fa0*/  FMUL.FTZ R74, R3.reuse, R74 ;  /* 0x0000004a034a7220 */ /* 0x040fe40000410000 */
[----:B------:R-:W-:Y:S01]  /*15fb0*/  FMUL.FTZ R75, R3, R75 ;  /* 0x0000004b034b7220 */ /* 0x000fe20000410000 */
[----:B------:R-:W1:Y:S01]  /*15fc0*/  MUFU.EX2 R126, R126 ;  /* 0x0000007e007e7308 */ /* 0x000e620000000800 */
[--C-:B------:R-:W-:Y:S02]  /*15fd0*/  FFMA.FTZ R6, R12, c[0x0][0x23c], -R116.reuse ;  /* 0x00008f000c067a23 */ /* 0x100fe40000010874 */
[C---:B------:R-:W-:Y:S02]  /*15fe0*/  FMUL.FTZ R12, R102.reuse, R92 ;  /* 0x0000005c660c7220 */ /* 0x040fe40000410000 */
[--C-:B------:R-:W-:Y:S02]  /*15ff0*/  FFMA.FTZ R7, R13, c[0x0][0x23c], -R116.reuse ;  /* 0x00008f000d077a23 */ /* 0x100fe40000010874 */
[----:B------:R-:W-:Y:S02]  /*16000*/  FMUL.FTZ R13, R102, R93 ;  /* 0x0000005d660d7220 */ /* 0x000fe40000410000 */
[--C-:B------:R-:W-:Y:S01]  /*16010*/  FFMA.FTZ R120, R14, c[0x0][0x23c], -R5.reuse ;  /* 0x00008f000e787a23 */ /* 0x100fe20000010805 */
[----:B------:R-:W2:Y:S01]  /*16020*/  MUFU.EX2 R117, R117 ;  /* 0x0000007500757308 */ /* 0x000ea20000000800 */
[----:B------:R-:W-:Y:S02]  /*16030*/  FMUL.FTZ R14, R3, R94 ;  /* 0x0000005e030e7220 */ /* 0x000fe40000410000 */
[--C-:B------:R-:W-:Y:S02]  /*16040*/  FFMA.FTZ R121, R15, c[0x0][0x23c], -R5.reuse ;  /* 0x00008f000f797a23 */ /* 0x100fe40000010805 */
[C---:B------:R-:W-:Y:S02]  /*16050*/  FMUL.FTZ R15, R3.reuse, R95 ;  /* 0x0000005f030f7220 */ /* 0x040fe40000410000 */
[----:B------:R-:W4:Y:S01]  /*16060*/  LDSM.16.MT88.4 R92, [R148+0x6000] ;  /* 0x00600000945c783b */ /* 0x000f220000004200 */
[C---:B------:R-:W-:Y:S02]  /*16070*/  FMUL.FTZ R76, R102.reuse, R76 ;  /* 0x0000004c664c7220 */ /* 0x040fe40000410000 */
[----:B------:R-:W-:Y:S01]  /*16080*/  MUFU.EX2 R118, R118 ;  /* 0x0000007600767308 */ /* 0x000fe20000000800 */
[----:B------:R-:W-:Y:S02]  /*16090*/  FMUL.FTZ R77, R102, R77 ;  /* 0x0000004d664d7220 */ /* 0x000fe40000410000 */
[C---:B------:R-:W-:Y:S01]  /*160a0*/  FMUL.FTZ R78, R3.reuse, R78 ;  /* 0x0000004e034e7220 */ /* 0x040fe20000410000 */
[----:B-1----:R-:W-:Y:S01]  /*160b0*/  F2FP.BF16.PACK_AB R97, R126, R129 ;  /* 0x000000817e61723e */ /* 0x002fe200000010ff */
[C---:B------:R-:W-:Y:S02]  /*160c0*/  FMUL.FTZ R79, R3.reuse, R79 ;  /* 0x0000004f034f7220 */ /* 0x040fe40000410000 */
[C---:B------:R-:W-:Y:S02]  /*160d0*/  FMUL.FTZ R80, R102.reuse, R80 ;  /* 0x0000005066507220 */ /* 0x040fe40000410000 */
[C---:B------:R-:W-:Y:S01]  /*160e0*/  FMUL.FTZ R81, R102.reuse, R81 ;  /* 0x0000005166517220 */ /* 0x040fe20000410000 */
[----:B------:R-:W1:Y:S01]  /*160f0*/  MUFU.EX2 R119, R119 ;  /* 0x0000007700777308 */ /* 0x000e620000000800 */
[C---:B------:R-:W-:Y:S02]  /*16100*/  FMUL.FTZ R82, R3.reuse, R82 ;  /* 0x0000005203527220 */ /* 0x040fe40000410000 */
[----:B------:R-:W-:Y:S01]  /*16110*/  FMUL.FTZ R83, R3, R83 ;  /* 0x0000005303537220 */ /* 0x000fe20000410000 */
[----:B--2---:R-:W-:Y:S01]  /*16120*/  F2FP.BF16.PACK_AB R98, R117, R128 ;  /* 0x000000807562723e */ /* 0x004fe200000010ff */
[C---:B------:R-:W-:Y:S02]  /*16130*/  FMUL.FTZ R84, R102.reuse, R84 ;  /* 0x0000005466547220 */ /* 0x040fe40000410000 */
[----:B------:R-:W-:Y:S02]  /*16140*/  FMUL.FTZ R85, R102, R85 ;  /* 0x0000005566557220 */ /* 0x000fe40000410000 */
[C---:B------:R-:W-:Y:S01]  /*16150*/  FMUL.FTZ R86, R3.reuse, R86 ;  /* 0x0000005603567220 */ /* 0x040fe20000410000 */
[----:B------:R-:W-:Y:S01]  /*16160*/  MUFU.EX2 R6, R6 ;  /* 0x0000000600067308 */ /* 0x000fe20000000800 */
[----:B------:R-:W-:Y:S02]  /*16170*/  FMUL.FTZ R87, R3, R87 ;  /* 0x0000005703577220 */ /* 0x000fe40000410000 */
[--C-:B------:R-:W-:Y:S02]  /*16180*/  FFMA.FTZ R122, R16, c[0x0][0x23c], -R116.reuse ;  /* 0x00008f00107a7a23 */ /* 0x100fe40000010874 */
[C---:B------:R-:W-:Y:S02]  /*16190*/  FMUL.FTZ R16, R102.reuse, R88 ;  /* 0x0000005866107220 */ /* 0x040fe40000410000 */
[--C-:B------:R-:W-:Y:S02]  /*161a0*/  FFMA.FTZ R123, R17, c[0x0][0x23c], -R116.reuse ;  /* 0x00008f00117b7a23 */ /* 0x100fe40000010874 */
[----:B------:R-:W-:Y:S01]  /*161b0*/  FMUL.FTZ R17, R102, R89 ;  /* 0x0000005966117220 */ /* 0x000fe20000410000 */
[----:B------:R-:W2:Y:S01]  /*161c0*/  MUFU.EX2 R7, R7 ;  /* 0x0000000700077308 */ /* 0x000ea20000000800 */
[--C-:B------:R-:W-:Y:S02]  /*161d0*/  FFMA.FTZ R40, R40, c[0x0][0x23c], -R116.reuse ;  /* 0x00008f0028287a23 */ /* 0x100fe40000010874 */
[--C-:B------:R-:W-:Y:S01]  /*161e0*/  FFMA.FTZ R41, R41, c[0x0][0x23c], -R116.reuse ;  /* 0x00008f0029297a23 */ /* 0x100fe20000010874 */
[----:B-1----:R-:W-:Y:S01]  /*161f0*/  F2FP.BF16.PACK_AB R99, R119, R118 ;  /* 0x000000767763723e */ /* 0x002fe200000010ff */
[--C-:B------:R-:W-:Y:S02]  /*16200*/  FFMA.FTZ R42, R42, c[0x0][0x23c], -R5.reuse ;  /* 0x00008f002a2a7a23 */ /* 0x100fe40000010805 */
[--C-:B------:R-:W-:Y:S02]  /*16210*/  FFMA.FTZ R43, R43, c[0x0][0x23c], -R5.reuse ;  /* 0x00008f002b2b7a23 */ /* 0x100fe40000010805 */
[--C-:B------:R-:W-:Y:S01]  /*16220*/  FFMA.FTZ R44, R44, c[0x0][0x23c], -R116.reuse ;  /* 0x00008f002c2c7a23 */ /* 0x100fe20000010874 */
[----:B------:R-:W-:Y:S01]  /*16230*/  MUFU.EX2 R120, R120 ;  /* 0x0000007800787308 */ /* 0x000fe20000000800 */
[C---:B---3--:R-:W-:Y:S05]  /*16240*/  HMMA.16816.F32.BF16 R8, R96.reuse, R104, R8 ;  /* 0x000000686008723c */ /* 0x048fea0000041808 */
[--C-:B------:R-:W-:Y:S02]  /*16250*/  FFMA.FTZ R45, R45, c[0x0][0x23c], -R116.reuse ;  /* 0x00008f002d2d7a23 */ /* 0x100fe40000010874 */
[--C-:B------:R-:W-:Y:S01]  /*16260*/  FFMA.FTZ R46, R46, c[0x0][0x23c], -R5.reuse ;  /* 0x00008f002e2e7a23 */ /* 0x100fe20000010805 */
[C---:B------:R-:W-:Y:S01]  /*16270*/  HMMA.16816.F32.BF16 R68, R96.reuse, R106, R68 ;  /* 0x0000006a6044723c */ /* 0x040fe20000041844 */
[----:B------:R-:W1:Y:S01]  /*16280*/  MUFU.EX2 R121, R121 ;  /* 0x0000007900797308 */ /* 0x000e620000000800 */
[----:B------:R-:W3:Y:S02]  /*16290*/  LDSM.16.MT88.4 R104, [R152+0x6800] ;  /* 0x006800009868783b */ /* 0x000ee40000004200 */
[----:B------:R-:W-:Y:S01]  /*162a0*/  FFMA.FTZ R47, R47, c[0x0][0x23c], -R5 ;  /* 0x00008f002f2f7a23 */ /* 0x000fe20000010805 */
[----:B--2---:R-:W-:Y:S01]  /*162b0*/  F2FP.BF16.PACK_AB R88, R7, R6 ;  /* 0x000000060758723e */ /* 0x004fe200000010ff */
[----:B------:R-:W-:Y:S02]  /*162c0*/  FFMA.FTZ R127, R102, R177, R127 ;  /* 0x000000b1667f7223 */ /* 0x000fe4000001007f */
[C---:B------:R-:W-:Y:S03]  /*162d0*/  HMMA.16816.F32.BF16 R72, R96.reuse, R108, R72 ;  /* 0x0000006c6048723c */ /* 0x040fe60000041848 */
[----:B------:R-:W-:Y:S01]  /*162e0*/  MUFU.EX2 R122, R122 ;  /* 0x0000007a007a7308 */ /* 0x000fe20000000800 */
[--C-:B------:R-:W-:Y:S02]  /*162f0*/  FFMA.FTZ R102, R55, c[0x0][0x23c], -R5.reuse ;  /* 0x00008f0037667a23 */ /* 0x100fe40000010805 */
[--C-:B------:R-:W-:Y:S02]  /*16300*/  FFMA.FTZ R55, R57, c[0x0][0x23c], -R116.reuse ;  /* 0x00008f0039377a23 */ /* 0x100fe40000010874 */
[C---:B------:R-:W-:Y:S04]  /*16310*/  HMMA.16816.F32.BF16 R12, R96.reuse, R110, R12 ;  /* 0x0000006e600c723c */ /* 0x040fe8000004180c */
[--C-:B------:R-:W-:Y:S01]  /*16320*/  FFMA.FTZ R108, R18, c[0x0][0x23c], -R5.reuse ;  /* 0x00008f00126c7a23 */ /* 0x100fe20000010805 */
[----:B------:R-:W2:Y:S01]  /*16330*/  MUFU.EX2 R123, R123 ;  /* 0x0000007b007b7308 */ /* 0x000ea20000000800 */
[----:B------:R-:W-:Y:S02]  /*16340*/  FMUL.FTZ R18, R3, R90 ;  /* 0x0000005a03127220 */ /* 0x000fe40000410000 */
[C---:B------:R-:W-:Y:S04]  /*16350*/  HMMA.16816.F32.BF16 R76, R96.reuse, R112, R76 ;  /* 0x00000070604c723c */ /* 0x040fe8000004184c */
[----:B-1----:R-:W-:Y:S01]  /*16360*/  F2FP.BF16.PACK_AB R89, R121, R120 ;  /* 0x000000787959723e */ /* 0x002fe200000010ff */
[--C-:B------:R-:W-:Y:S02]  /*16370*/  FFMA.FTZ R57, R59, c[0x0][0x23c], -R5.reuse ;  /* 0x00008f003b397a23 */ /* 0x100fe40000010805 */
[----:B------:R1:W-:Y:S01]  /*16380*/  MUFU.EX2 R112, R108 ;  /* 0x0000006c00707308 */ /* 0x0003e20000000800 */
[--C-:B------:R-:W-:Y:S01]  /*16390*/  FFMA.FTZ R113, R19, c[0x0][0x23c], -R5.reuse ;  /* 0x00008f0013717a23 */ /* 0x100fe20000010805 */
[C---:B------:R-:W-:Y:S03]  /*163a0*/  HMMA.16816.F32.BF16 R80, R96.reuse, R114, R80 ;  /* 0x000000726050723c */ /* 0x040fe60000041850 */
[----:B------:R-:W-:Y:S02]  /*163b0*/  FMUL.FTZ R19, R3, R91 ;  /* 0x0000005b03137220 */ /* 0x000fe40000410000 */
[--C-:B------:R-:W-:Y:S02]  /*163c0*/  FFMA.FTZ R59, R61, c[0x0][0x23c], -R116.reuse ;  /* 0x00008f003d3b7a23 */ /* 0x100fe40000010874 */
[--C-:B------:R-:W-:Y:S01]  /*163d0*/  FFMA.FTZ R114, R20, c[0x0][0x23c], -R116.reuse ;  /* 0x00008f0014727a23 */ /* 0x100fe20000010874 */
[----:B------:R-:W5:Y:S01]  /*163e0*/  MUFU.EX2 R113, R113 ;  /* 0x0000007100717308 */ /* 0x000f620000000800 */
[--C-:B------:R-:W-:Y:S01]  /*163f0*/  FFMA.FTZ R115, R21, c[0x0][0x23c], -R116.reuse ;  /* 0x00008f0015737a23 */ /* 0x100fe20000010874 */
[C---:B----4-:R-:W-:Y:S01]  /*16400*/  HMMA.16816.F32.BF16 R16, R96.reuse, R92, R16 ;  /* 0x0000005c6010723c */ /* 0x050fe20000041810 */
[----:B------:R-:W-:Y:S02]  /*16410*/  LDSM.16.MT88.4 R20, [R148+0x6800] ;  /* 0x006800009414783b */ /* 0x000fe40000004200 */
[----:B--2---:R-:W-:Y:S01]  /*16420*/  F2FP.BF16.PACK_AB R90, R123, R122 ;  /* 0x0000007a7b5a723e */ /* 0x004fe200000010ff */
[--C-:B------:R-:W-:Y:S02]  /*16430*/  FFMA.FTZ R61, R63, c[0x0][0x23c], -R5.reuse ;  /* 0x00008f003f3d7a23 */ /* 0x100fe40000010805 */
[----:B------:R-:W-:Y:S02]  /*16440*/  FFMA.FTZ R66, R66, c[0x0][0x23c], -R5 ;  /* 0x00008f0042427a23 */ /* 0x000fe40000010805 */
[----:B------:R-:W-:Y:S01]  /*16450*/  MUFU.EX2 R114, R114 ;  /* 0x0000007200727308 */ /* 0x000fe20000000800 */
[----:B------:R-:W-:Y:S01]  /*16460*/  HMMA.16816.F32.BF16 R84, R96, R94, R84 ;  /* 0x0000005e6054723c */ /* 0x000fe20000041854 */
[----:B------:R-:W-:Y:S02]  /*16470*/  LDSM.16.MT88.4 R92, [R149+0x6800] ;  /* 0x00680000955c783b */ /* 0x000fe40000004200 */
[----:B------:R-:W-:Y:S02]  /*16480*/  FFMA.FTZ R129, R3, R178, R129 ;  /* 0x000000b203817223 */ /* 0x000fe40000010081 */
[--C-:B------:R-:W-:Y:S02]  /*16490*/  FFMA.FTZ R3, R48, c[0x0][0x23c], -R116.reuse ;  /* 0x00008f0030037a23 */ /* 0x100fe40000010874 */
[--C-:B------:R-:W-:Y:S02]  /*164a0*/  FFMA.FTZ R48, R49, c[0x0][0x23c], -R116.reuse ;  /* 0x00008f0031307a23 */ /* 0x100fe40000010874 */
[----:B------:R-:W2:Y:S01]  /*164b0*/  MUFU.EX2 R115, R115 ;  /* 0x0000007300737308 */ /* 0x000ea20000000800 */
[----:B-1----:R-:W1:Y:S02]  /*164c0*/  LDSM.16.MT88.4 R108, [R150+0x6800] ;  /* 0x00680000966c783b */ /* 0x002e640000004200 */
[--C-:B------:R-:W-:Y:S01]  /*164d0*/  FFMA.FTZ R49, R50, c[0x0][0x23c], -R5.reuse ;  /* 0x00008f0032317a23 */ /* 0x100fe20000010805 */
[----:B-----5:R-:W-:Y:S01]  /*164e0*/  F2FP.BF16.PACK_AB R91, R113, R112 ;  /* 0x00000070715b723e */ /* 0x020fe200000010ff */
[--C-:B------:R-:W-:Y:S02]  /*164f0*/  FFMA.FTZ R50, R51, c[0x0][0x23c], -R5.reuse ;  /* 0x00008f0033327a23 */ /* 0x100fe40000010805 */
[--C-:B------:R-:W-:Y:S02]  /*16500*/  FFMA.FTZ R51, R52, c[0x0][0x23c], -R116.reuse ;  /* 0x00008f0034337a23 */ /* 0x100fe40000010874 */
[----:B------:R-:W4:Y:S01]  /*16510*/  LDSM.16.MT88.4 R96, [R152+0x7000] ;  /* 0x007000009860783b */ /* 0x000f220000004200 */
[----:B------:R-:W-:Y:S01]  /*16520*/  MUFU.EX2 R130, R130 ;  /* 0x0000008200827308 */ /* 0x000fe20000000800 */
[C---:B---3--:R-:W-:Y:S05]  /*16530*/  HMMA.16816.F32.BF16 R8, R88.reuse, R104, R8 ;  /* 0x000000685808723c */ /* 0x048fea0000041808 */
[--C-:B------:R-:W-:Y:S02]  /*16540*/  FFMA.FTZ R52, R53, c[0x0][0x23c], -R116.reuse ;  /* 0x00008f0035347a23 */ /* 0x100fe40000010874 */
[--C-:B------:R-:W-:Y:S01]  /*16550*/  FFMA.FTZ R104, R24, c[0x0][0x23c], -R116.reuse ;  /* 0x00008f0018687a23 */ /* 0x100fe20000010874 */
[C---:B------:R-:W-:Y:S01]  /*16560*/  HMMA.16816.F32.BF16 R68, R88.reuse, R106, R68 ;  /* 0x0000006a5844723c */ /* 0x040fe20000041844 */
[----:B------:R-:W3:Y:S03]  /*16570*/  MUFU.EX2 R125, R125 ;  /* 0x0000007d007d7308 */ /* 0x000ee60000000800 */
[--C-:B------:R-:W-:Y:S02]  /*16580*/  FFMA.FTZ R105, R25, c[0x0][0x23c], -R116.reuse ;  /* 0x00008f0019697a23 */ /* 0x100fe40000010874 */
[--C-:B------:R-:W-:Y:S02]  /*16590*/  FFMA.FTZ R53, R54, c[0x0][0x23c], -R5.reuse ;  /* 0x00008f0036357a23 */ /* 0x100fe40000010805 */
[--C-:B------:R-:W-:Y:S03]  /*165a0*/  FFMA.FTZ R106, R26, c[0x0][0x23c], -R5.reuse ;  /* 0x00008f001a6a7a23 */ /* 0x100fe60000010805 */
[----:B------:R-:W-:Y:S01]  /*165b0*/  MUFU.EX2 R104, R104 ;  /* 0x0000006800687308 */ /* 0x000fe20000000800 */
[--C-:B------:R-:W-:Y:S02]  /*165c0*/  FFMA.FTZ R107, R27, c[0x0][0x23c], -R5.reuse ;  /* 0x00008f001b6b7a23 */ /* 0x100fe40000010805 */
[----:B------:R-:W5:Y:S01]  /*165d0*/  LDSM.16.MT88.4 R24, [R150+0x7000] ;  /* 0x007000009618783b */ /* 0x000f620000004200 */
[--C-:B------:R-:W-:Y:S02]  /*165e0*/  FFMA.FTZ R54, R56, c[0x0][0x23c], -R116.reuse ;  /* 0x00008f0038367a23 */ /* 0x100fe40000010874 */
[--C-:B------:R-:W-:Y:S02]  /*165f0*/  FFMA.FTZ R56, R58, c[0x0][0x23c], -R5.reuse ;  /* 0x00008f003a387a23 */ /* 0x100fe40000010805 */
[--C-:B------:R-:W-:Y:S02]  /*16600*/  FFMA.FTZ R58, R60, c[0x0][0x23c], -R116.reuse ;  /* 0x00008f003c3a7a23 */ /* 0x100fe40000010874 */
[----:B------:R-:W2:Y:S01]  /*16610*/  MUFU.EX2 R105, R105 ;  /* 0x0000006900697308 */ /* 0x000ea20000000800 */
[C---:B-1----:R-:W-:Y:S03]  /*16620*/  HMMA.16816.F32.BF16 R72, R88.reuse, R108, R72 ;  /* 0x0000006c5848723c */ /* 0x042fe60000041848 */
[----:B------:R-:W-:Y:S02]  /*16630*/  FFMA.FTZ R60, R62, c[0x0][0x23c], -R5 ;  /* 0x00008f003e3c7a23 */ /* 0x000fe40000010805 */
[--C-:B------:R-:W-:Y:S02]  /*16640*/  FFMA.FTZ R62, R64, c[0x0][0x23c], -R116.reuse ;  /* 0x00008f00403e7a23 */ /* 0x100fe40000010874 */
[--C-:B------:R-:W-:Y:S01]  /*16650*/  FFMA.FTZ R109, R28, c[0x0][0x23c], -R116.reuse ;  /* 0x00008f001c6d7a23 */ /* 0x100fe20000010874 */
[C---:B------:R-:W-:Y:S01]  /*16660*/  HMMA.16816.F32.BF16 R12, R88.reuse, R110, R12 ;  /* 0x0000006e580c723c */ /* 0x040fe2000004180c */
[----:B------:R-:W-:Y:S03]  /*16670*/  MUFU.EX2 R106, R106 ;  /* 0x0000006a006a7308 */ /* 0x000fe60000000800 */
[----:B------:R-:W-:Y:S02]  /*16680*/  FFMA.FTZ R108, R29, c[0x0][0x23c], -R116 ;  /* 0x00008f001d6c7a23 */ /* 0x000fe40000010874 */
[----:B------:R-:W-:Y:S02]  /*16690*/  FADD.FTZ R127, R124, R127 ;  /* 0x0000007f7c7f7221 */ /* 0x000fe40000010000 */
[C---:B------:R-:W-:Y:S03]  /*166a0*/  HMMA.16816.F32.BF16 R76, R88.reuse, R92, R76 ;  /* 0x0000005c584c723c */ /* 0x040fe6000004184c */
[----:B------:R-:W1:Y:S01]  /*166b0*/  MUFU.EX2 R107, R107 ;  /* 0x0000006b006b7308 */ /* 0x000e620000000800 */
[--C-:B------:R-:W-:Y:S02]  /*166c0*/  FFMA.FTZ R110, R30, c[0x0][0x23c], -R5.reuse ;  /* 0x00008f001e6e7a23 */ /* 0x100fe40000010805 */
[----:B------:R-:W-:Y:S02]  /*166d0*/  FFMA.FTZ R111, R31, c[0x0][0x23c], -R5 ;  /* 0x00008f001f6f7a23 */ /* 0x000fe40000010805 */
[C---:B------:R-:W-:Y:S01]  /*166e0*/  HMMA.16816.F32.BF16 R80, R88.reuse, R94, R80 ;  /* 0x0000005e5850723c */ /* 0x040fe20000041850 */
[----:B------:R-:W-:Y:S03]  /*166f0*/  LDSM.16.MT88.4 R28, [R148+0x7000] ;  /* 0x00700000941c783b */ /* 0x000fe60000004200 */
[----:B------:R-:W-:Y:S01]  /*16700*/  FADD.FTZ R128, R128, R127 ;  /* 0x0000007f80807221 */ /* 0x000fe20000010000 */
[----:B------:R-:W-:Y:S01]  /*16710*/  MUFU.EX2 R109, R109 ;  /* 0x0000006d006d7308 */ /* 0x000fe20000000800 */
[----:B------:R-:W-:Y:S02]  /*16720*/  FADD.FTZ R129, R126, R129 ;  /* 0x000000817e817221 */ /* 0x000fe40000010000 */
[C---:B------:R-:W-:Y:S01]  /*16730*/  HMMA.16816.F32.BF16 R16, R88.reuse, R20, R16 ;  /* 0x000000145810723c */ /* 0x040fe20000041810 */
[----:B------:R-:W-:Y:S03]  /*16740*/  LDSM.16.MT88.4 R92, [R150+0x9800] ;  /* 0x00980000965c783b */ /* 0x000fe60000004200 */
[----:B------:R-:W-:Y:S02]  /*16750*/  FADD.FTZ R117, R117, R128 ;  /* 0x0000008075757221 */ /* 0x000fe40000010000 */
[----:B------:R-:W-:Y:S01]  /*16760*/  FADD.FTZ R118, R118, R129 ;  /* 0x0000008176767221 */ /* 0x000fe20000010000 */
[----:B--2---:R-:W-:Y:S01]  /*16770*/  F2FP.BF16.PACK_AB R20, R115, R114 ;  /* 0x000000727314723e */ /* 0x004fe200000010ff */
[----:B------:R-:W-:Y:S01]  /*16780*/  HMMA.16816.F32.BF16 R84, R88, R22, R84 ;  /* 0x000000165854723c */ /* 0x000fe20000041854 */
[----:B------:R-:W2:Y:S01]  /*16790*/  MUFU.EX2 R108, R108 ;  /* 0x0000006c006c7308 */ /* 0x000ea20000000800 */
[----:B------:R-:W2:Y:S02]  /*167a0*/  LDSM.16.MT88.4 R88, [R149+0x7000] ;  /* 0x007000009558783b */ /* 0x000ea40000004200 */
[----:B---3--:R-:W-:Y:S01]  /*167b0*/  F2FP.BF16.PACK_AB R21, R125, R130 ;  /* 0x000000827d15723e */ /* 0x008fe200000010ff */
[----:B------:R-:W-:Y:S02]  /*167c0*/  FADD.FTZ R6, R6, R117 ;  /* 0x0000007506067221 */ /* 0x000fe40000010000 */
[----:B------:R-:W-:Y:S01]  /*167d0*/  F2FP.BF16.PACK_AB R22, R105, R104 ;  /* 0x000000686916723e */ /* 0x000fe200000010ff */
[----:B------:R-:W-:Y:S01]  /*167e0*/  FADD.FTZ R119, R119, R118 ;  /* 0x0000007677777221 */ /* 0x000fe20000010000 */
[----:B-1----:R-:W-:Y:S02]  /*167f0*/  F2FP.BF16.PACK_AB R23, R107, R106 ;  /* 0x0000006a6b17723e */ /* 0x002fe400000010ff */
[----:B------:R-:W-:Y:S01]  /*16800*/  MUFU.EX2 R110, R110 ;  /* 0x0000006e006e7308 */ /* 0x000fe20000000800 */
[----:B------:R-:W-:Y:S02]  /*16810*/  FADD.FTZ R7, R7, R6 ;  /* 0x0000000607077221 */ /* 0x000fe40000010000 */
[----:B------:R-:W-:Y:S02]  /*16820*/  FADD.FTZ R120, R120, R119 ;  /* 0x0000007778787221 */ /* 0x000fe40000010000 */
[C---:B----4-:R-:W-:Y:S05]  /*16830*/  HMMA.16816.F32.BF16 R8, R20.reuse, R96, R8 ;  /* 0x000000601408723c */ /* 0x050fea0000041808 */
[----:B------:R-:W1:Y:S01]  /*16840*/  MUFU.EX2 R111, R111 ;  /* 0x0000006f006f7308 */ /* 0x000e620000000800 */
[----:B------:R-:W-:Y:S02]  /*16850*/  FADD.FTZ R121, R121, R120 ;  /* 0x0000007879797221 */ /* 0x000fe40000010000 */
[C---:B------:R-:W-:Y:S04]  /*16860*/  HMMA.16816.F32.BF16 R68, R20.reuse, R98, R68 ;  /* 0x000000621444723c */ /* 0x040fe80000041844 */
[----:B------:R-:W-:Y:S02]  /*16870*/  FADD.FTZ R122, R122, R7 ;  /* 0x000000077a7a7221 */ /* 0x000fe40000010000 */
[----:B------:R-:W-:Y:S01]  /*16880*/  FADD.FTZ R112, R112, R121 ;  /* 0x0000007970707221 */ /* 0x000fe20000010000 */
[----:B------:R-:W-:Y:S01]  /*16890*/  MUFU.EX2 R131, R131 ;  /* 0x0000008300837308 */ /* 0x000fe20000000800 */
[C---:B-----5:R-:W-:Y:S04]  /*168a0*/  HMMA.16816.F32.BF16 R72, R20.reuse, R24, R72 ;  /* 0x000000181448723c */ /* 0x060fe80000041848 */
[----:B------:R-:W-:Y:S02]  /*168b0*/  FADD.FTZ R123, R123, R122 ;  /* 0x0000007a7b7b7221 */ /* 0x000fe40000010000 */
[----:B------:R-:W-:Y:S02]  /*168c0*/  FADD.FTZ R113, R113, R112 ;  /* 0x0000007071717221 */ /* 0x000fe40000010000 */
[C---:B------:R-:W-:Y:S01]  /*168d0*/  HMMA.16816.F32.BF16 R12, R20.reuse, R26, R12 ;  /* 0x0000001a140c723c */ /* 0x040fe2000004180c */
[----:B------:R-:W3:Y:S01]  /*168e0*/  LDSM.16.MT88.4 R24, [R152+0x7800] ;  /* 0x007800009818783b */ /* 0x000ee20000004200 */
[----:B------:R-:W4:Y:S02]  /*168f0*/  MUFU.EX2 R132, R132 ;  /* 0x0000008400847308 */ /* 0x000f240000000800 */
[----:B------:R-:W-:Y:S02]  /*16900*/  FADD.FTZ R114, R114, R123 ;  /* 0x0000007b72727221 */ /* 0x000fe40000010000 */
[----:B------:R-:W-:Y:S02]  /*16910*/  FADD.FTZ R130, R130, R113 ;  /* 0x0000007182827221 */ /* 0x000fe40000010000 */
[C---:B--2---:R-:W-:Y:S04]  /*16920*/  HMMA.16816.F32.BF16 R76, R20.reuse, R88, R76 ;  /* 0x00000058144c723c */ /* 0x044fe8000004184c */
[----:B------:R-:W-:Y:S01]  /*16930*/  MUFU.EX2 R133, R133 ;  /* 0x0000008500857308 */ /* 0x000fe20000000800 */
[----:B------:R-:W-:Y:S02]  /*16940*/  FADD.FTZ R115, R115, R114 ;  /* 0x0000007273737221 */ /* 0x000fe40000010000 */
[--C-:B------:R-:W-:Y:S01]  /*16950*/  FFMA.FTZ R88, R36, c[0x0][0x23c], -R116.reuse ;  /* 0x00008f0024587a23 */ /* 0x100fe20000010874 */
[C---:B------:R-:W-:Y:S04]  /*16960*/  HMMA.16816.F32.BF16 R80, R20.reuse, R90, R80 ;  /* 0x0000005a1450723c */ /* 0x040fe80000041850 */
[--C-:B------:R-:W-:Y:S02]  /*16970*/  FFMA.FTZ R89, R37, c[0x0][0x23c], -R116.reuse ;  /* 0x00008f0025597a23 */ /* 0x100fe40000010874 */
[----:B------:R-:W2:Y:S01]  /*16980*/  MUFU.EX2 R134, R134 ;  /* 0x0000008600867308 */ /* 0x000ea20000000800 */
[--C-:B------:R-:W-:Y:S01]  /*16990*/  FFMA.FTZ R90, R38, c[0x0][0x23c], -R5.reuse ;  /* 0x00008f00265a7a23 */ /* 0x100fe20000010805 */
[C---:B------:R-:W-:Y:S04]  /*169a0*/  HMMA.16816.F32.BF16 R16, R20.reuse, R28, R16 ;  /* 0x0000001c1410723c */ /* 0x040fe80000041810 */
[--C-:B------:R-:W-:Y:S02]  /*169b0*/  FFMA.FTZ R91, R39, c[0x0][0x23c], -R5.reuse ;  /* 0x00008f00275b7a23 */ /* 0x100fe40000010805 */
[----:B------:R-:W-:Y:S01]  /*169c0*/  LDSM.16.MT88.4 R36, [R148+0x8000] ;  /* 0x008000009424783b */ /* 0x000fe20000004200 */
[----:B------:R-:W-:Y:S01]  /*169d0*/  FFMA.FTZ R5, R67, c[0x0][0x23c], -R5 ;  /* 0x00008f0043057a23 */ /* 0x000fe20000010805 */
[----:B------:R-:W-:Y:S01]  /*169e0*/  HMMA.16816.F32.BF16 R84, R20, R30, R84 ;  /* 0x0000001e1454723c */ /* 0x000fe20000041854 */
[----:B------:R-:W-:Y:S03]  /*169f0*/  MUFU.EX2 R88, R88 ;  /* 0x0000005800587308 */ /* 0x000fe60000000800 */
[----:B------:R-:W-:Y:S02]  /*16a00*/  FFMA.FTZ R116, R65, c[0x0][0x23c], -R116 ;  /* 0x00008f0041747a23 */ /* 0x000fe40000010874 */
[----:B------:R-:W5:Y:S01]  /*16a10*/  LDSM.16.MT88.4 R28, [R149+0x7800] ;  /* 0x00780000951c783b */ /* 0x000f620000004200 */
[----:B------:R-:W-:Y:S01]  /*16a20*/  F2FP.BF16.PACK_AB R20, R108, R109 ;  /* 0x0000006d6c14723e */ /* 0x000fe200000010ff */
[----:B------:R-:W-:Y:S01]  /*16a30*/  FADD.FTZ R125, R125, R130 ;  /* 0x000000827d7d7221 */ /* 0x000fe20000010000 */
[----:B-1----:R-:W-:Y:S02]  /*16a40*/  F2FP.BF16.PACK_AB R21, R111, R110 ;  /* 0x0000006e6f15723e */ /* 0x002fe400000010ff */
[----:B------:R-:W1:Y:S01]  /*16a50*/  MUFU.EX2 R89, R89 ;  /* 0x0000005900597308 */ /* 0x000e620000000800 */
[----:B----4-:R-:W-:Y:S01]  /*16a60*/  F2FP.BF16.PACK_AB R22, R132, R131 ;  /* 0x000000838416723e */ /* 0x010fe200000010ff */
[----:B------:R-:W-:Y:S01]  /*16a70*/  FADD.FTZ R104, R104, R115 ;  /* 0x0000007368687221 */ /* 0x000fe20000010000 */
[----:B--2---:R-:W-:Y:S01]  /*16a80*/  F2FP.BF16.PACK_AB R23, R134, R133 ;  /* 0x000000858617723e */ /* 0x004fe200000010ff */
[----:B------:R-:W-:Y:S02]  /*16a90*/  FADD.FTZ R106, R106, R125 ;  /* 0x0000007d6a6a7221 */ /* 0x000fe40000010000 */
[----:B------:R-:W-:Y:S02]  /*16aa0*/  FADD.FTZ R104, R105, R104 ;  /* 0x0000006869687221 */ /* 0x000fe40000010000 */
[----:B------:R-:W-:Y:S02]  /*16ab0*/  FADD.FTZ R107, R107, R106 ;  /* 0x0000006a6b6b7221 */ /* 0x000fe40000010000 */
[C---:B---3--:R-:W-:Y:S01]  /*16ac0*/  HMMA.16816.F32.BF16 R8, R20.reuse, R24, R8 ;  /* 0x000000181408723c */ /* 0x048fe20000041808 */
[----:B------:R-:W-:Y:S02]  /*16ad0*/  MUFU.EX2 R90, R90 ;  /* 0x0000005a005a7308 */ /* 0x000fe40000000800 */
[----:B------:R-:W-:Y:S04]  /*16ae0*/  FADD.FTZ R109, R109, R104 ;  /* 0x000000686d6d7221 */ /* 0x000fe80000010000 */
[----:B------:R-:W-:Y:S01]  /*16af0*/  FADD.FTZ R108, R108, R109 ;  /* 0x0000006d6c6c7221 */ /* 0x000fe20000010000 */
[C---:B------:R-:W-:Y:S01]  /*16b00*/  HMMA.16816.F32.BF16 R68, R20.reuse, R26, R68 ;  /* 0x0000001a1444723c */ /* 0x040fe20000041844 */
[----:B------:R-:W2:Y:S02]  /*16b10*/  LDSM.16.MT88.4 R24, [R148+0x7800] ;  /* 0x007800009418783b */ /* 0x000ea40000004200 */
[----:B------:R-:W3:Y:S01]  /*16b20*/  MUFU.EX2 R91, R91 ;  /* 0x0000005b005b7308 */ /* 0x000ee20000000800 */
[----:B------:R-:W-:Y:S04]  /*16b30*/  FADD.FTZ R7, R131, R108 ;  /* 0x0000006c83077221 */ /* 0x000fe80000010000 */
[C---:B------:R-:W-:Y:S04]  /*16b40*/  HMMA.16816.F32.BF16 R72, R20.reuse, R32, R72 ;  /* 0x000000201448723c */ /* 0x040fe80000041848 */
[----:B------:R-:W-:Y:S01]  /*16b50*/  FADD.FTZ R7, R132, R7 ;  /* 0x0000000784077221 */ /* 0x000fe20000010000 */
[----:B------:R-:W-:Y:S03]  /*16b60*/  MUFU.EX2 R40, R40 ;  /* 0x0000002800287308 */ /* 0x000fe60000000800 */
[C---:B------:R-:W-:Y:S01]  /*16b70*/  HMMA.16816.F32.BF16 R12, R20.reuse, R34, R12 ;  /* 0x00000022140c723c */ /* 0x040fe2000004180c */
[----:B------:R-:W4:Y:S06]  /*16b80*/  LDSM.16.MT88.4 R32, [R152+0x8000] ;  /* 0x008000009820783b */ /* 0x000f2c0000004200 */
[----:B------:R-:W1:Y:S01]  /*16b90*/  MUFU.EX2 R41, R41 ;  /* 0x0000002900297308 */ /* 0x000e620000000800 */
[C---:B-----5:R-:W-:Y:S08]  /*16ba0*/  HMMA.16816.F32.BF16 R76, R20.reuse, R28, R76 ;  /* 0x0000001c144c723c */ /* 0x060ff0000004184c */
[C---:B------:R-:W-:Y:S01]  /*16bb0*/  HMMA.16816.F32.BF16 R80, R20.reuse, R30, R80 ;  /* 0x0000001e1450723c */ /* 0x040fe20000041850 */
[----:B------:R-:W-:Y:S01]  /*16bc0*/  MUFU.EX2 R42, R42 ;  /* 0x0000002a002a7308 */ /* 0x000fe20000000800 */
[----:B------:R-:W5:Y:S06]  /*16bd0*/  LDSM.16.MT88.4 R28, [R150+0x8000] ;  /* 0x00800000961c783b */ /* 0x000f6c0000004200 */
[C---:B--2---:R-:W-:Y:S03]  /*16be0*/  HMMA.16816.F32.BF16 R16, R20.reuse, R24, R16 ;  /* 0x000000181410723c */ /* 0x044fe60000041810 */
[----:B------:R-:W2:Y:S05]  /*16bf0*/  MUFU.EX2 R43, R43 ;  /* 0x0000002b002b7308 */ /* 0x000eaa0000000800 */
[----:B------:R-:W-:Y:S01]  /*16c00*/  HMMA.16816.F32.BF16 R84, R20, R26, R84 ;  /* 0x0000001a1454723c */ /* 0x000fe20000041854 */
[----:B------:R-:W5:Y:S04]  /*16c10*/  LDSM.16.MT88.4 R24, [R149+0x8000] ;  /* 0x008000009518783b */ /* 0x000f680000004200 */
[----:B------:R-:W-:Y:S02]  /*16c20*/  MUFU.EX2 R44, R44 ;  /* 0x0000002c002c7308 */ /* 0x000fe40000000800 */
[----:B-1----:R-:W-:Y:S01]  /*16c30*/  F2FP.BF16.PACK_AB R20, R89, R88 ;  /* 0x000000585914723e */ /* 0x002fe200000010ff */
[----:B------:R-:W-:Y:S01]  /*16c40*/  FADD.FTZ R88, R88, R7 ;  /* 0x0000000758587221 */ /* 0x000fe20000010000 */
[----:B---3--:R-:W-:Y:S03]  /*16c50*/  F2FP.BF16.PACK_AB R21, R91, R90 ;  /* 0x0000005a5b15723e */ /* 0x008fe600000010ff */
[----:B------:R-:W-:Y:S01]  /*16c60*/  F2FP.BF16.PACK_AB R22, R41, R40 ;  /* 0x000000282916723e */ /* 0x000fe200000010ff */
[----:B------:R-:W-:Y:S02]  /*16c70*/  FADD.FTZ R89, R89, R88 ;  /* 0x0000005859597221 */ /* 0x000fe40000010000 */
[----:B------:R-:W1:Y:S02]  /*16c80*/  MUFU.EX2 R45, R45 ;  /* 0x0000002d002d7308 */ /* 0x000e640000000800 */
[----:B------:R-:W-:Y:S01]  /*16c90*/  FADD.FTZ R40, R40, R89 ;  /* 0x0000005928287221 */ /* 0x000fe20000010000 */
[----:B--2---:R-:W-:Y:S03]  /*16ca0*/  F2FP.BF16.PACK_AB R23, R43, R42 ;  /* 0x0000002a2b17723e */ /* 0x004fe600000010ff */
[----:B------:R-:W-:Y:S04]  /*16cb0*/  FADD.FTZ R41, R41, R40 ;  /* 0x0000002829297221 */ /* 0x000fe80000010000 */
[----:B------:R-:W-:Y:S01]  /*16cc0*/  MUFU.EX2 R46, R46 ;  /* 0x0000002e002e7308 */ /* 0x000fe20000000800 */
[C---:B----4-:R-:W-:Y:S08]  /*16cd0*/  HMMA.16816.F32.BF16 R8, R20.reuse, R32, R8 ;  /* 0x000000201408723c */ /* 0x050ff00000041808 */
[C---:B------:R-:W-:Y:S01]  /*16ce0*/  HMMA.16816.F32.BF16 R68, R20.reuse, R34, R68 ;  /* 0x000000221444723c */ /* 0x040fe20000041844 */
[----:B------:R-:W-:Y:S01]  /*16cf0*/  LDSM.16.MT88.4 R32, [R149+0x8800] ;  /* 0x008800009520783b */ /* 0x000fe20000004200 */
[----:B------:R-:W2:Y:S06]  /*16d00*/  MUFU.EX2 R47, R47 ;  /* 0x0000002f002f7308 */ /* 0x000eac0000000800 */
[C---:B-----5:R-:W-:Y:S04]  /*16d10*/  HMMA.16816.F32.BF16 R72, R20.reuse, R28, R72 ;  /* 0x0000001c1448723c */ /* 0x060fe80000041848 */
[----:B------:R-:W-:Y:S04]  /*16d20*/  MUFU.EX2 R3, R3 ;  /* 0x0000000300037308 */ /* 0x000fe80000000800 */
[C---:B------:R-:W-:Y:S01]  /*16d30*/  HMMA.16816.F32.BF16 R12, R20.reuse, R30, R12 ;  /* 0x0000001e140c723c */ /* 0x040fe2000004180c */
[----:B------:R-:W3:Y:S05]  /*16d40*/  LDSM.16.MT88.4 R28, [R152+0x8800] ;  /* 0x00880000981c783b */ /* 0x000eea0000004200 */
[----:B------:R-:W4:Y:S02]  /*16d50*/  MUFU.EX2 R48, R48 ;  /* 0x0000003000307308 */ /* 0x000f240000000800 */
[C---:B------:R-:W-:Y:S08]  /*16d60*/  HMMA.16816.F32.BF16 R76, R20.reuse, R24, R76 ;  /* 0x00000018144c723c */ /* 0x040ff0000004184c */
[C---:B------:R-:W-:Y:S01]  /*16d70*/  HMMA.16816.F32.BF16 R80, R20.reuse, R26, R80 ;  /* 0x0000001a1450723c */ /* 0x040fe20000041850 */
[----:B------:R-:W-:Y:S01]  /*16d80*/  MUFU.EX2 R49, R49 ;  /* 0x0000003100317308 */ /* 0x000fe20000000800 */
[----:B------:R-:W5:Y:S06]  /*16d90*/  LDSM.16.MT88.4 R24, [R150+0x8800] ;  /* 0x008800009618783b */ /* 0x000f6c0000004200 */
[C---:B------:R-:W-:Y:S03]  /*16da0*/  HMMA.16816.F32.BF16 R16, R20.reuse, R36, R16 ;  /* 0x000000241410723c */ /* 0x040fe60000041810 */
[----:B------:R-:W3:Y:S05]  /*16db0*/  MUFU.EX2 R50, R50 ;  /* 0x0000003200327308 */ /* 0x000eea0000000800 */
[----:B------:R-:W-:Y:S01]  /*16dc0*/  HMMA.16816.F32.BF16 R84, R20, R38, R84 ;  /* 0x000000261454723c */ /* 0x000fe20000041854 */
[----:B------:R-:W5:Y:S04]  /*16dd0*/  LDSM.16.MT88.4 R36, [R148+0x8800] ;  /* 0x008800009424783b */ /* 0x000f680000004200 */
[----:B------:R-:W-:Y:S02]  /*16de0*/  MUFU.EX2 R51, R51 ;  /* 0x0000003300337308 */ /* 0x000fe40000000800 */
[----:B-1----:R-:W-:Y:S02]  /*16df0*/  F2FP.BF16.PACK_AB R20, R45, R44 ;  /* 0x0000002c2d14723e */ /* 0x002fe400000010ff */
[----:B--2---:R-:W-:Y:S03]  /*16e00*/  F2FP.BF16.PACK_AB R21, R47, R46 ;  /* 0x0000002e2f15723e */ /* 0x004fe600000010ff */
[----:B----4-:R-:W-:Y:S03]  /*16e10*/  F2FP.BF16.PACK_AB R22, R48, R3 ;  /* 0x000000033016723e */ /* 0x010fe600000010ff */
[----:B------:R-:W1:Y:S01]  /*16e20*/  MUFU.EX2 R52, R52 ;  /* 0x0000003400347308 */ /* 0x000e620000000800 */
[----:B---3--:R-:W-:Y:S09]  /*16e30*/  F2FP.BF16.PACK_AB R23, R50, R49 ;  /* 0x000000313217723e */ /* 0x008ff200000010ff */
[----:B------:R-:W-:Y:S01]  /*16e40*/  MUFU.EX2 R53, R53 ;  /* 0x0000003500357308 */ /* 0x000fe20000000800 */
[C---:B------:R-:W-:Y:S08]  /*16e50*/  HMMA.16816.F32.BF16 R8, R20.reuse, R28, R8 ;  /* 0x0000001c1408723c */ /* 0x040ff00000041808 */
        /* <DEDUP_REMOVED lines=30> */
[----:B------:R-:W4:Y:S05]  /*17040*/  LDSM.16.MT88.4 R28, [R149+0x9800] ;  /* 0x00980000951c783b */ /* 0x000f2a0000004200 */
[----:B------:R-:W1:Y:S02]  /*17050*/  MUFU.EX2 R177, R116 ;  /* 0x0000007400b17308 */ /* 0x000e640000000800 */
[C---:B-----5:R-:W-:Y:S07]  /*17060*/  HMMA.16816.F32.BF16 R76, R20.reuse, R32, R76 ;  /* 0x00000020144c723c */ /* 0x060fee000004184c */
[----:B------:R-:W-:Y:S01]  /*17070*/  FADD.FTZ R32, R110, R107 ;  /* 0x0000006b6e207221 */ /* 0x000fe20000010000 */
[C---:B------:R-:W-:Y:S01]  /*17080*/  HMMA.16816.F32.BF16 R80, R20.reuse, R34, R80 ;  /* 0x000000221450723c */ /* 0x040fe20000041850 */
[----:B------:R-:W-:Y:S03]  /*17090*/  MUFU.EX2 R6, R66 ;  /* 0x0000004200067308 */ /* 0x000fe60000000800 */
[----:B------:R-:W-:Y:S04]  /*170a0*/  FADD.FTZ R32, R111, R32 ;  /* 0x000000206f207221 */ /* 0x000fe80000010000 */
[C---:B------:R-:W-:Y:S03]  /*170b0*/  HMMA.16816.F32.BF16 R16, R20.reuse, R36, R16 ;  /* 0x000000241410723c */ /* 0x040fe60000041810 */
[----:B------:R-:W5:Y:S05]  /*170c0*/  MUFU.EX2 R5, R5 ;  /* 0x0000000500057308 */ /* 0x000f6a0000000800 */
[----:B------:R-:W-:Y:S07]  /*170d0*/  HMMA.16816.F32.BF16 R84, R20, R38, R84 ;  /* 0x000000261454723c */ /* 0x000fee0000041854 */
[----:B-1----:R-:W-:Y:S02]  /*170e0*/  F2FP.BF16.PACK_AB R20, R59, R58 ;  /* 0x0000003a3b14723e */ /* 0x002fe400000010ff */
[----:B---3--:R-:W-:Y:S03]  /*170f0*/  F2FP.BF16.PACK_AB R21, R61, R60 ;  /* 0x0000003c3d15723e */ /* 0x008fe600000010ff */
[----:B------:R-:W-:Y:S02]  /*17100*/  F2FP.BF16.PACK_AB R22, R177, R62 ;  /* 0x0000003eb116723e */ /* 0x000fe400000010ff */
[----:B-----5:R-:W-:Y:S07]  /*17110*/  F2FP.BF16.PACK_AB R23, R5, R6 ;  /* 0x000000060517723e */ /* 0x020fee00000010ff */
[C---:B--2---:R-:W-:Y:S01]  /*17120*/  HMMA.16816.F32.BF16 R96, R20.reuse, R24, R8 ;  /* 0x000000181460723c */ /* 0x044fe20000041808 */
[----:B------:R-:W1:Y:S06]  /*17130*/  LDSM.16.MT88.4 R8, [R148+0x9800] ;  /* 0x009800009408783b */ /* 0x000e6c0000004200 */
[----:B------:R-:W-:Y:S01]  /*17140*/  FADD.FTZ R25, R133, R32 ;  /* 0x0000002085197221 */ /* 0x000fe20000010000 */
[C---:B------:R-:W-:Y:S04]  /*17150*/  HMMA.16816.F32.BF16 R68, R20.reuse, R26, R68 ;  /* 0x0000001a1444723c */ /* 0x040fe80000041844 */
[----:B------:R-:W-:Y:S04]  /*17160*/  FADD.FTZ R25, R134, R25 ;  /* 0x0000001986197221 */ /* 0x000fe80000010000 */
[----:B------:R-:W-:Y:S01]  /*17170*/  FADD.FTZ R90, R90, R25 ;  /* 0x000000195a5a7221 */ /* 0x000fe20000010000 */
[C---:B------:R-:W-:Y:S03]  /*17180*/  HMMA.16816.F32.BF16 R72, R20.reuse, R92, R72 ;  /* 0x0000005c1448723c */ /* 0x040fe60000041848 */
[----:B------:R-:W-:Y:S04]  /*17190*/  FADD.FTZ R91, R91, R90 ;  /* 0x0000005a5b5b7221 */ /* 0x000fe80000010000 */
[----:B------:R-:W-:Y:S01]  /*171a0*/  FADD.FTZ R42, R42, R91 ;  /* 0x0000005b2a2a7221 */ /* 0x000fe20000010000 */
[C---:B------:R-:W-:Y:S04]  /*171b0*/  HMMA.16816.F32.BF16 R92, R20.reuse, R94, R12 ;  /* 0x0000005e145c723c */ /* 0x040fe8000004180c */
[----:B------:R-:W-:Y:S03]  /*171c0*/  FADD.FTZ R43, R43, R42 ;  /* 0x0000002a2b2b7221 */ /* 0x000fe60000010000 */
[----:B------:R-:W-:Y:S01]  /*171d0*/  FADD.FTZ R12, R44, R41 ;  /* 0x000000292c0c7221 */ /* 0x000fe20000010000 */
[C---:B----4-:R-:W-:Y:S04]  /*171e0*/  HMMA.16816.F32.BF16 R76, R20.reuse, R28, R76 ;  /* 0x0000001c144c723c */ /* 0x050fe8000004184c */
        /* <DEDUP_REMOVED lines=28> */
.L_x_6046:
[----:B------:R-:W1:Y:S01]  /*173b0*/  SHFL.BFLY PT, R4, R177, 0x2, 0x1f ;  /* 0x0c401f00b1047f89 */ /* 0x000e6200000e0000 */
[----:B------:R-:W-:Y:S01]  /*173c0*/  MOV R11, 0x3f800000 ;  /* 0x3f800000000b7802 */ /* 0x000fe20000000f00 */
[----:B------:R-:W-:Y:S01]  /*173d0*/  IMAD.MOV.U32 R9, RZ, RZ, 0x3f800000 ;  /* 0x3f800000ff097424 */ /* 0x000fe200078e00ff */
[----:B------:R-:W-:Y:S01]  /*173e0*/  IADD3 R46, -R165, RZ, RZ ;  /* 0x000000ffa52e7210 */ /* 0x000fe20007ffe1ff */
[----:B------:R-:W2:Y:S01]  /*173f0*/  SHFL.BFLY PT, R5, R178, 0x2, 0x1f ;  /* 0x0c401f00b2057f89 */ /* 0x000ea200000e0000 */
[----:B------:R-:W-:Y:S03]  /*17400*/  BSSY B0, `(.L_x_6051) ;  /* 0x000009c000007945 */ /* 0x000fe60003800000 */
[----:B------:R-:W3:Y:S04]  /*17410*/  S2R R3, SR_TID.X ;  /* 0x0000000000037919 */ /* 0x000ee80000002100 */
[----:B------:R-:W4:Y:S04]  /*17420*/  S2R R13, SR_TID.X ;  /* 0x00000000000d7919 */ /* 0x000f280000002100 */
[----:B------:R-:W-:Y:S06]  /*17430*/  BAR.SYNC.DEFER_BLOCKING 0x0 ;  /* 0x0000000000007b1d */ /* 0x000fec0000010000 */
[----:B------:R-:W5:Y:S01]  /*17440*/  S2R R45, SR_CTAID.Z ;  /* 0x00000000002d7919 */ /* 0x000f620000002700 */
[----:B-1----:R-:W-:-:S03]  /*17450*/  FADD.FTZ R7, R4, R177 ;  /* 0x000000b104077221 */ /* 0x002fc60000010000 */
[----:B------:R-:W1:Y:S01]  /*17460*/  S2R R44, SR_CTAID.Y ;  /* 0x00000000002c7919 */ /* 0x000e620000002600 */
[----:B--2---:R-:W-:-:S03]  /*17470*/  FADD.FTZ R10, R5, R178 ;  /* 0x000000b2050a7221 */ /* 0x004fc60000010000 */
[----:B------:R-:W2:Y:S01]  /*17480*/  SHFL.BFLY PT, R6, R7, 0x1, 0x1f ;  /* 0x0c201f0007067f89 */ /* 0x000ea200000e0000 */
[----:B---3--:R-:W-:-:S03]  /*17490*/  SHF.R.S32.HI R4, RZ, 0x1f, R3 ;  /* 0x0000001fff047819 */ /* 0x008fc60000011403 */
[----:B------:R-:W3:Y:S01]  /*174a0*/  SHFL.BFLY PT, R5, R10, 0x1, 0x1f ;  /* 0x0c201f000a057f89 */ /* 0x000ee200000e0000 */
[----:B------:R-:W-:-:S04]  /*174b0*/  LEA.HI R8, R4, R3, RZ, 0x2 ;  /* 0x0000000304087211 */ /* 0x000fc800078f10ff */
[----:B------:R-:W-:Y:S02]  /*174c0*/  SHF.R.S32.HI R12, RZ, 0x2, R8 ;  /* 0x00000002ff0c7819 */ /* 0x000fe40000011408 */
[----:B------:R-:W-:-:S04]  /*174d0*/  LOP3.LUT R14, R8, 0x1ffffffc, RZ, 0xc0, !PT ;  /* 0x1ffffffc080e7812 */ /* 0x000fc800078ec0ff */
[----:B------:R-:W-:Y:S01]  /*174e0*/  IADD3 R14, -R14, R3, RZ ;  /* 0x000000030e0e7210 */ /* 0x000fe20007ffe1ff */
[----:B-----5:R-:W-:Y:S02]  /*174f0*/  IMAD R45, R46, c[0x0][0x1c0], R45 ;  /* 0x000070002e2d7a24 */ /* 0x020fe400078e022d */
[----:B-1----:R-:W-:Y:S02]  /*17500*/  IMAD R44, R44, c[0x0][0x210], R165 ;  /* 0x000084002c2c7a24 */ /* 0x002fe400078e02a5 */
[----:B--2---:R-:W-:Y:S01]  /*17510*/  FADD.FTZ R6, R7, R6 ;  /* 0x0000000607067221 */ /* 0x004fe20000010000 */
[----:B------:R-:W-:Y:S01]  /*17520*/  SHF.R.S32.HI R7, RZ, 0x1f, R8 ;  /* 0x0000001fff077819 */ /* 0x000fe20000011408 */
[----:B------:R-:W-:Y:S02]  /*17530*/  IMAD R44, R44, c[0x0][0x1c0], R45 ;  /* 0x000070002c2c7a24 */ /* 0x000fe400078e022d */
[----:B---3--:R-:W-:Y:S01]  /*17540*/  FADD.FTZ R5, R10, R5 ;  /* 0x000000050a057221 */ /* 0x008fe20000010000 */
[----:B------:R-:W-:-:S02]  /*17550*/  FSETP.NE.FTZ.AND P3, PT, R6, RZ, PT ;  /* 0x000000ff0600720b */ /* 0x000fc40003f75000 */
[----:B------:R-:W-:Y:S02]  /*17560*/  LEA.HI R7, R7, R12, RZ, 0x3 ;  /* 0x0000000c07077211 */ /* 0x000fe400078f18ff */
[----:B------:R-:W-:Y:S02]  /*17570*/  FSETP.NE.FTZ.AND P0, PT, R5, RZ, PT ;  /* 0x000000ff0500720b */ /* 0x000fe40003f15000 */
[----:B------:R-:W-:Y:S02]  /*17580*/  LOP3.LUT R7, R7, 0xfffffff8, RZ, 0xc0, !PT ;  /* 0xfffffff807077812 */ /* 0x000fe400078ec0ff */
[----:B----4-:R-:W-:Y:S02]  /*17590*/  SHF.R.S32.HI R10, RZ, 0x1f, R13 ;  /* 0x0000001fff0a7819 */ /* 0x010fe4000001140d */
[----:B------:R-:W-:Y:S02]  /*175a0*/  IADD3 R7, R12, -R7, RZ ;  /* 0x800000070c077210 */ /* 0x000fe40007ffe0ff */
[----:B------:R-:W-:Y:S01]  /*175b0*/  LEA.HI R10, R10, R13, RZ, 0x4 ;  /* 0x0000000d0a0a7211 */ /* 0x000fe200078f20ff */
[----:B------:R-:W1:Y:S03]  /*175c0*/  @P3 MUFU.RCP R11, R6 ;  /* 0x00000006000b3308 */ /* 0x000e660000001000 */
[----:B------:R-:W-:-:S05]  /*175d0*/  SHF.R.S32.HI R10, RZ, 0x4, R10 ;  /* 0x00000004ff0a7819 */ /* 0x000fca000001140a */
[----:B------:R-:W2:Y:S01]  /*175e0*/  @P0 MUFU.RCP R9, R5 ;  /* 0x0000000500090308 */ /* 0x000ea20000001000 */
[----:B-1----:R-:W-:-:S07]  /*175f0*/  FMUL.FTZ R96, R11, R96 ;  /* 0x000000600b607220 */ /* 0x002fce0000410000 */
[----:B------:R-:W1:Y:S01]  /*17600*/  @P3 MUFU.LG2 R6, R6 ;  /* 0x0000000600063308 */ /* 0x000e620000000c00 */
[C---:B------:R-:W-:Y:S02]  /*17610*/  FMUL.FTZ R97, R11.reuse, R97 ;  /* 0x000000610b617220 */ /* 0x040fe40000410000 */
[C---:B------:R-:W-:Y:S02]  /*17620*/  FMUL.FTZ R68, R11.reuse, R68 ;  /* 0x000000440b447220 */ /* 0x040fe40000410000 */
[C---:B------:R-:W-:Y:S02]  /*17630*/  FMUL.FTZ R69, R11.reuse, R69 ;  /* 0x000000450b457220 */ /* 0x040fe40000410000 */
[C---:B------:R-:W-:Y:S01]  /*17640*/  FMUL.FTZ R72, R11.reuse, R72 ;  /* 0x000000480b487220 */ /* 0x040fe20000410000 */
        /* <DEDUP_REMOVED lines=12> */
[C---:B------:R-:W-:Y:S01]  /*17710*/  LEA.HI R11, R4.reuse, R3, RZ, 0x4 ;  /* 0x00000003040b7211 */ /* 0x040fe200078f20ff */
[C---:B--2---:R-:W-:Y:S01]  /*17720*/  FMUL.FTZ R99, R9.reuse, R99 ;  /* 0x0000006309637220 */ /* 0x044fe20000410000 */
[----:B------:R-:W-:Y:S01]  /*17730*/  LEA.HI R4, R4, R3, RZ, 0x5 ;  /* 0x0000000304047211 */ /* 0x000fe200078f28ff */
[----:B------:R-:W-:Y:S01]  /*17740*/  FMUL.FTZ R98, R9, R98 ;  /* 0x0000006209627220 */ /* 0x000fe20000410000 */
[----:B------:R-:W-:Y:S01]  /*17750*/  LOP3.LUT R12, R11, 0xfffffff0, RZ, 0xc0, !PT ;  /* 0xfffffff00b0c7812 */ /* 0x000fe200078ec0ff */
[----:B------:R-:W-:Y:S01]  /*17760*/  FMUL.FTZ R71, R9, R71 ;  /* 0x0000004709477220 */ /* 0x000fe20000410000 */
[----:B------:R-:W-:Y:S01]  /*17770*/  LOP3.LUT R11, R7, 0x1, RZ, 0xc0, !PT ;  /* 0x00000001070b7812 */ /* 0x000fe200078ec0ff */
[----:B------:R-:W-:-:S02]  /*17780*/  FMUL.FTZ R70, R9, R70 ;  /* 0x0000004609467220 */ /* 0x000fc40000410000 */
[----:B------:R-:W-:Y:S01]  /*17790*/  FMUL.FTZ R75, R9, R75 ;  /* 0x0000004b094b7220 */ /* 0x000fe20000410000 */
[----:B------:R-:W-:Y:S01]  /*177a0*/  ISETP.NE.U32.AND P4, PT, R11, 0x1, PT ;  /* 0x000000010b00780c */ /* 0x000fe20003f85070 */
[C---:B------:R-:W-:Y:S01]  /*177b0*/  FMUL.FTZ R74, R9.reuse, R74 ;  /* 0x0000004a094a7220 */ /* 0x040fe20000410000 */
[----:B------:R-:W-:Y:S01]  /*177c0*/  SHF.L.U32 R11, R10, 0x6, RZ ;  /* 0x000000060a0b7819 */ /* 0x000fe200000006ff */
[----:B------:R-:W-:Y:S01]  /*177d0*/  FMUL.FTZ R95, R9, R95 ;  /* 0x0000005f095f7220 */ /* 0x000fe20000410000 */
[----:B------:R-:W-:Y:S01]  /*177e0*/  R2P PR, R7, 0x6 ;  /* 0x0000000607007804 */ /* 0x000fe20000000000 */
        /* <DEDUP_REMOVED lines=10> */
[----:B------:R-:W-:Y:S01]  /*17890*/  IMAD.IADD R9, R3, 0x1, -R12 ;  /* 0x0000000103097824 */ /* 0x000fe200078e0a0c */
[----:B------:R-:W-:Y:S01]  /*178a0*/  MOV R12, 0xffffffe0 ;  /* 0xffffffe0000c7802 */ /* 0x000fe20000000f00 */
[----:B------:R-:W-:Y:S01]  /*178b0*/  IMAD.SHL.U32 R11, R7, 0x40, RZ ;  /* 0x00000040070b7824 */ /* 0x000fe200078e00ff */
[----:B------:R-:W-:Y:S01]  /*178c0*/  SHF.R.S32.HI R7, RZ, 0x5, R4 ;  /* 0x00000005ff077819 */ /* 0x000fe20000011404 */
[----:B-1----:R-:W-:Y:S01]  /*178d0*/  @P3 FMUL.FTZ R45, R6, 0.69314718246459960938 ;  /* 0x3f317218062d3820 */ /* 0x002fe20000410000 */
[----:B------:R-:W-:Y:S01]  /*178e0*/  LEA.HI R16, R9, R9, RZ, 0x1 ;  /* 0x0000000909107211 */ /* 0x000fe200078f08ff */
[----:B---3--:R-:W-:Y:S01]  /*178f0*/  @P0 FMUL.FTZ R5, R5, 0.69314718246459960938 ;  /* 0x3f31721805050820 */ /* 0x008fe20000410000 */
[----:B------:R-:W-:Y:S01]  /*17900*/  LOP3.LUT R11, R11, 0x1c0, RZ, 0xc0, !PT ;  /* 0x000001c00b0b7812 */ /* 0x000fe200078ec0ff */
[----:B------:R-:W-:Y:S01]  /*17910*/  IMAD R14, R7, 0x200, R14 ;  /* 0x00000200070e7824 */ /* 0x000fe200078e020e */
[----:B------:R-:W-:Y:S02]  /*17920*/  SHF.L.U32 R13, R16, 0x2, RZ ;  /* 0x00000002100d7819 */ /* 0x000fe400000006ff */
[----:B------:R-:W-:-:S02]  /*17930*/  LEA.HI R11, R11, R11, RZ, 0x1d ;  /* 0x0000000b0b0b7211 */ /* 0x000fc400078fe8ff */
[----:B------:R-:W-:Y:S02]  /*17940*/  LOP3.LUT R13, R8, 0x38, R13, 0xf8, !PT ;  /* 0x00000038080d7812 */ /* 0x000fe400078ef80d */
[----:B------:R-:W-:Y:S02]  /*17950*/  SHF.R.U32.HI R8, RZ, 0x3, R8 ;  /* 0x00000003ff087819 */ /* 0x000fe40000011608 */
[----:B------:R-:W-:Y:S02]  /*17960*/  LOP3.LUT R16, R16, 0xffffffe, RZ, 0xc0, !PT ;  /* 0x0ffffffe10107812 */ /* 0x000fe400078ec0ff */
[----:B------:R-:W-:Y:S02]  /*17970*/  LEA R14, R14, R11, 0x1 ;  /* 0x0000000b0e0e7211 */ /* 0x000fe400078e08ff */
[----:B------:R-:W-:Y:S01]  /*17980*/  LOP3.LUT R8, R13, R8, RZ, 0x3c, !PT ;  /* 0x000000080d087212 */ /* 0x000fe200078e3cff */
[----:B------:R-:W-:Y:S01]  /*17990*/  IMAD.IADD R15, R9, 0x1, -R16 ;  /* 0x00000001090f7824 */ /* 0x000fe200078e0a10 */
[----:B------:R-:W-:Y:S01]  /*179a0*/  MOV R11, 0x40 ;  /* 0x00000040000b7802 */ /* 0x000fe20000000f00 */
[----:B------:R-:W-:Y:S01]  /*179b0*/  STS.64 [R14.X4], R96 ;  /* 0x000000600e007388 */ /* 0x000fe20000004a00 */
[----:B------:R-:W-:Y:S01]  /*179c0*/  SHF.L.U32 R13, R14, 0x2, RZ ;  /* 0x000000020e0d7819 */ /* 0x000fe200000006ff */
[----:B------:R-:W-:Y:S01]  /*179d0*/  IMAD R8, R15, 0x4, R8 ;  /* 0x000000040f087824 */ /* 0x000fe200078e0208 */
[----:B------:R-:W-:Y:S01]  /*179e0*/  SEL R12, R12, 0x20, !P4 ;  /* 0x000000200c0c7807 */ /* 0x000fe20006000000 */
[----:B------:R1:W-:Y:S01]  /*179f0*/  STS.64 [R14.X4+0x800], R98 ;  /* 0x000800620e007388 */ /* 0x0003e20000004a00 */
[----:B------:R-:W-:-:S02]  /*17a00*/  SEL R16, R11, 0xffffffc0, !P1 ;  /* 0xffffffc00b107807 */ /* 0x000fc40004800000 */
[C---:B------:R-:W-:Y:S02]  /*17a10*/  IADD3 R15, R13.reuse, 0x80, RZ ;  /* 0x000000800d0f7810 */ /* 0x040fe40007ffe0ff */
[C---:B------:R-:W-:Y:S02]  /*17a20*/  IADD3 R11, R13.reuse, R12, RZ ;  /* 0x0000000c0d0b7210 */ /* 0x040fe40007ffe0ff */
[C---:B------:R-:W-:Y:S02]  /*17a30*/  @P2 IADD3 R15, R13.reuse, -0x80, RZ ;  /* 0xffffff800d0f2810 */ /* 0x040fe40007ffe0ff */
[----:B------:R-:W-:Y:S01]  /*17a40*/  IADD3 R17, R13, R16, RZ ;  /* 0x000000100d117210 */ /* 0x000fe20007ffe0ff */
[----:B------:R-:W-:Y:S01]  /*17a50*/  IMAD.IADD R18, R11, 0x1, R16 ;  /* 0x000000010b127824 */ /* 0x000fe200078e0210 */
[-C--:B------:R-:W-:Y:S01]  /*17a60*/  IADD3 R13, R12, R15.reuse, RZ ;  /* 0x0000000f0c0d7210 */ /* 0x080fe20007ffe0ff */
[----:B------:R-:W-:Y:S01]  /*17a70*/  STS.64 [R11], R68 ;  /* 0x000000440b007388 */ /* 0x000fe20000000a00 */
[----:B------:R-:W-:-:S02]  /*17a80*/  IADD3 R12, R16, R15, RZ ;  /* 0x0000000f100c7210 */ /* 0x000fc40007ffe0ff */
[----:B------:R-:W-:Y:S01]  /*17a90*/  LOP3.LUT R4, R4, 0xffffffe0, RZ, 0xc0, !PT ;  /* 0xffffffe004047812 */ /* 0x000fe200078ec0ff */
[----:B------:R2:W-:Y:S01]  /*17aa0*/  STS.64 [R11+0x800], R70 ;  /* 0x000800460b007388 */ /* 0x0005e20000000a00 */
[----:B------:R-:W-:Y:S02]  /*17ab0*/  SHF.R.S32.HI R46, RZ, 0x1f, R7 ;  /* 0x0000001fff2e7819 */ /* 0x000fe40000011407 */
[----:B------:R-:W-:Y:S01]  /*17ac0*/  IADD3 R4, -R4, R3, RZ ;  /* 0x0000000304047210 */ /* 0x000fe20007ffe1ff */
[----:B------:R-:W-:Y:S01]  /*17ad0*/  STS.64 [R17], R72 ;  /* 0x0000004811007388 */ /* 0x000fe20000000a00 */
[----:B------:R-:W-:Y:S02]  /*17ae0*/  LEA.HI R46, R46, R7, RZ, 0x2 ;  /* 0x000000072e2e7211 */ /* 0x000fe400078f10ff */
[----:B------:R-:W-:Y:S01]  /*17af0*/  LOP3.LUT P1, RZ, R4, 0x3, RZ, 0xc0, !PT ;  /* 0x0000000304ff7812 */ /* 0x000fe2000782c0ff */
[----:B------:R-:W-:Y:S01]  /*17b00*/  STS.64 [R17+0x800], R74 ;  /* 0x0008004a11007388 */ /* 0x000fe20000000a00 */
[----:B------:R-:W-:Y:S01]  /*17b10*/  LOP3.LUT R46, R46, 0xffffffc, RZ, 0xc0, !PT ;  /* 0x0ffffffc2e2e7812 */ /* 0x000fe200078ec0ff */
[----:B------:R-:W-:-:S02]  /*17b20*/  IMAD.MOV.U32 R4, RZ, RZ, -0x800000 ;  /* 0xff800000ff047424 */ /* 0x000fc400078e00ff */
[----:B-1----:R-:W-:Y:S01]  /*17b30*/  IMAD.IADD R14, R16, 0x1, R13 ;  /* 0x00000001100e7824 */ /* 0x002fe200078e020d */
[----:B------:R-:W-:Y:S01]  /*17b40*/  STS.64 [R18], R92 ;  /* 0x0000005c12007388 */ /* 0x000fe20000000a00 */
[----:B------:R-:W-:Y:S02]  /*17b50*/  IMAD.IADD R46, R7, 0x1, -R46 ;  /* 0x00000001072e7824 */ /* 0x000fe400078e0a2e */
[----:B------:R-:W-:Y:S01]  /*17b60*/  @P3 FFMA.FTZ R4, R2, c[0x0][0x238], R45 ;  /* 0x00008e0002043a23 */ /* 0x000fe2000001002d */
[----:B------:R-:W-:Y:S02]  /*17b70*/  STS.64 [R18+0x800], R94 ;  /* 0x0008005e12007388 */ /* 0x000fe40000000a00 */
[----:B------:R-:W-:Y:S02]  /*17b80*/  LEA R46, R46, R171, 0x4 ;  /* 0x000000ab2e2e7211 */ /* 0x000fe400078e20ff */
[----:B------:R-:W-:Y:S04]  /*17b90*/  STS.64 [R15], R76 ;  /* 0x0000004c0f007388 */ /* 0x000fe80000000a00 */
[----:B------:R-:W-:Y:S04]  /*17ba0*/  STS.64 [R15+0x800], R78 ;  /* 0x0008004e0f007388 */ /* 0x000fe80000000a00 */
[----:B--2---:R-:W1:Y:S04]  /*17bb0*/  S2R R11, SR_CTAID.X ;  /* 0x00000000000b7919 */ /* 0x004e680000002500 */
[----:B------:R-:W-:Y:S04]  /*17bc0*/  STS.64 [R13], R80 ;  /* 0x000000500d007388 */ /* 0x000fe80000000a00 */
[----:B------:R-:W-:Y:S04]  /*17bd0*/  STS.64 [R13+0x800], R82 ;  /* 0x000800520d007388 */ /* 0x000fe80000000a00 */
[----:B------:R-:W-:Y:S04]  /*17be0*/  STS.64 [R12], R88 ;  /* 0x000000580c007388 */ /* 0x000fe80000000a00 */
[----:B------:R-:W-:Y:S04]  /*17bf0*/  STS.64 [R12+0x800], R90 ;  /* 0x0008005a0c007388 */ /* 0x000fe80000000a00 */
[----:B------:R-:W-:Y:S04]  /*17c00*/  STS.64 [R14], R84 ;  /* 0x000000540e007388 */ /* 0x000fe80000000a00 */
[----:B------:R-:W-:Y:S01]  /*17c10*/  STS.64 [R14+0x800], R86 ;  /* 0x000800560e007388 */ /* 0x000fe20000000a00 */
[----:B-1----:R-:W-:-:S03]  /*17c20*/  SHF.L.U32 R3, R11, 0x6, RZ ;  /* 0x000000060b037819 */ /* 0x002fc600000006ff */
[----:B------:R-:W-:Y:S02]  /*17c30*/  BAR.SYNC.DEFER_BLOCKING 0x0 ;  /* 0x0000000000007b1d */ /* 0x000fe40000010000 */
[----:B------:R-:W-:Y:S01]  /*17c40*/  IMAD R3, R44, c[0x0][0x214], R3 ;  /* 0x000085002c037a24 */ /* 0x000fe200078e0203 */
[----:B------:R-:W-:-:S03]  /*17c50*/  SHF.L.U32 R44, R9, 0x2, RZ ;  /* 0x00000002092c7819 */ /* 0x000fc600000006ff */
        /* <DEDUP_REMOVED lines=8> */
[----:B-----5:R-:W-:Y:S01]  /*17ce0*/  MOV R8, 0xff800000 ;  /* 0xff80000000087802 */ /* 0x020fe20000000f00 */
[----:B------:R-:W-:Y:S01]  /*17cf0*/  @P0 FFMA.FTZ R8, R0, c[0x0][0x238], R5 ;  /* 0x00008e0000080a23 */ /* 0x000fe20000010005 */
[----:B------:R-:W-:Y:S05]  /*17d00*/  @P1 BRA `(.L_x_6052) ;  /* 0x000000b000001947 */ /* 0x000fea0003800000 */
[----:B--234-:R-:W-:Y:S01]  /*17d10*/  IMAD R5, R11, -0x40, R164 ;  /* 0xffffffc00b057824 */ /* 0x01cfe200078e02a4 */
[----:B------:R-:W-:-:S02]  /*17d20*/  IADD3 R6, R46, 0x8, RZ ;  /* 0x000000082e067810 */ /* 0x000fc40007ffe0ff */
        /* <DEDUP_REMOVED lines=9> */
.L_x_6052:
[----:B--234-:R-:W-:Y:S05]  /*17dc0*/  BSYNC B0 ;  /* 0x0000000000007941 */ /* 0x01cfea0003800000 */
.L_x_6051:
[----:B------:R-:W-:Y:S01]  /*17dd0*/  SHF.R.S32.HI R45, RZ, 0x1f, R44 ;  /* 0x0000001fff2d7819 */ /* 0x000fe2000001142c */
[----:B------:R-:W-:Y:S01]  /*17de0*/  IMAD R3, R3, c[0x0][0x22c], RZ ;  /* 0x00008b0003037a24 */ /* 0x000fe200078e02ff */
[----:B------:R-:W-:Y:S01]  /*17df0*/  ISETP.GE.AND P0, PT, R44, c[0x0][0x220], PT ;  /* 0x000088002c007a0c */ /* 0x000fe20003f06270 */
[----:B------:R-:W-:Y:S01]  /*17e00*/  IMAD R11, R11, -0x40, R164 ;  /* 0xffffffc00b0b7824 */ /* 0x000fe200078e02a4 */
[C---:B------:R-:W-:Y:S01]  /*17e10*/  IADD3 R2, R10.reuse, 0x8, RZ ;  /* 0x000000080a027810 */ /* 0x040fe20007ffe0ff */
[----:B------:R-:W-:-:S03]  /*17e20*/  IMAD.WIDE R4, R10, 0x40, R44 ;  /* 0x000000400a047825 */ /* 0x000fc600078e022c */
[----:B------:R-:W-:Y:S02]  /*17e30*/  ISETP.GE.OR P6, PT, R2, R11, P0 ;  /* 0x0000000b0200720c */ /* 0x000fe400007c6670 */
[C---:B------:R-:W-:Y:S02]  /*17e40*/  IADD3 R0, P1, R3.reuse, R4, RZ ;  /* 0x0000000403007210 */ /* 0x040fe40007f3e0ff */
[----:B------:R-:W-:Y:S02]  /*17e50*/  IADD3 R4, R10, 0x18, RZ ;  /* 0x000000180a047810 */ /* 0x000fe40007ffe0ff */
        /* <DEDUP_REMOVED lines=8> */
[C---:B------:R-:W-:Y:S02]  /*17ee0*/  ISETP.GE.OR P1, PT, R10.reuse, R11, P0 ;  /* 0x0000000b0a00720c */ /* 0x040fe40000726670 */
[----:B------:R-:W-:-:S02]  /*17ef0*/  IADD3 R10, R10, 0x38, RZ ;  /* 0x000000380a0a7810 */ /* 0x000fc40007ffe0ff */
[-C--:B------:R-:W-:Y:S02]  /*17f00*/  ISETP.GE.OR P5, PT, R4, R11.reuse, P0 ;  /* 0x0000000b0400720c */ /* 0x080fe400007a6670 */
[-C--:B------:R-:W-:Y:S02]  /*17f10*/  ISETP.GE.OR P4, PT, R3, R11.reuse, P0 ;  /* 0x0000000b0300720c */ /* 0x080fe40000786670 */
[-C--:B------:R-:W-:Y:S02]  /*17f20*/  ISETP.GE.OR P3, PT, R2, R11.reuse, P0 ;  /* 0x0000000b0200720c */ /* 0x080fe40000766670 */
[-C--:B------:R-:W-:Y:S02]  /*17f30*/  ISETP.GE.OR P2, PT, R0, R11.reuse, P0 ;  /* 0x0000000b0000720c */ /* 0x080fe40000746670 */
[-C--:B------:R-:W-:Y:S01]  /*17f40*/  ISETP.GE.OR P6, PT, R5, R11.reuse, P0 ;  /* 0x0000000b0500720c */ /* 0x080fe200007c6670 */
[----:B-1----:R2:W-:Y:S01]  /*17f50*/  @!P1 STG.E.64 [R6.64], R36 ;  /* 0x0000002406009986 */ /* 0x0025e2000c101b06 */
[----:B------:R-:W-:-:S03]  /*17f60*/  ISETP.GE.OR P0, PT, R10, R11, P0 ;  /* 0x0000000b0a00720c */ /* 0x000fc60000706670 */
[----:B------:R2:W-:Y:S04]  /*17f70*/  @!P5 STG.E.128 [R6.64+0x1800], R24 ;  /* 0x001800180600d986 */ /* 0x0005e8000c101d06 */
        /* <DEDUP_REMOVED lines=8> */
.L_x_6053:
        /* <DEDUP_REMOVED lines=16> */
.L_x_7912:


//--------------------- .text._ZN5flash24flash_fwd_splitkv_kernelI23Flash_fwd_kernel_traitsILi64ELi64ELi128ELi4ELb0ELb0EN7cutlass10bfloat16_tE19Flash_kernel_traitsILi64ELi64ELi128ELi4ES3_EELb1ELb0ELb0ELb0ELb0ELb1ELb1ELb1EEEvNS_16Flash_fwd_paramsE --------------------------
	.section	.text._ZN5flash24flash_fwd_splitkv_kernelI23Flash_fwd_kernel_traitsILi64ELi64ELi128ELi4ELb0ELb0EN7cutlass10bfloat16_tE19Flash_kernel_traitsILi64ELi64ELi128ELi4ES3_EELb1ELb0ELb0ELb0ELb0ELb1ELb1ELb1EEEvNS_16Flash_fwd_paramsE,"ax",@progbits
	.sectioninfo	@"SHI_REGISTERS=255"
	.align	128
        .global         _ZN5flash24flash_fwd_splitkv_kernelI23Flash_fwd_kernel_traitsILi64ELi64ELi128ELi4ELb0ELb0EN7cutlass10bfloat16_tE19Flash_kernel_traitsILi64ELi64ELi128ELi4ES3_EELb1ELb0ELb0ELb0ELb0ELb1ELb1ELb1EEEvNS_16Flash_fwd_paramsE
        .type           _ZN5flash24flash_fwd_splitkv_kernelI23Flash_fwd_kernel_traitsILi64ELi64ELi128ELi4ELb0ELb0EN7cutlass10bfloat16_tE19Flash_kernel_traitsILi64ELi64ELi128ELi4ES3_EELb1ELb0ELb0ELb0ELb0ELb1ELb1ELb1EEEvNS_16Flash_fwd_paramsE,@function
        .size           _ZN5flash24flash_fwd_splitkv_kernelI23Flash_fwd_kernel_traitsILi64ELi64ELi128ELi4ELb0ELb0EN7cutlass10bfloat16_tE19Flash_kernel_traitsILi64ELi64ELi128ELi4ES3_EELb1ELb0ELb0ELb0ELb0ELb1ELb1ELb1EEEvNS_16Flash_fwd_paramsE,(.L_x_7913 - _ZN5flash24flash_fwd_splitkv_kernelI23Flash_fwd_kernel_traitsILi64ELi64ELi128ELi4ELb0ELb0EN7cutlass10bfloat16_tE19Flash_kernel_traitsILi64ELi64ELi128ELi4ES3_EELb1ELb0ELb0ELb0ELb0ELb1ELb1ELb1EEEvNS_16Flash_fwd_paramsE)
        .other          _ZN5flash24flash_fwd_splitkv_kernelI23Flash_fwd_kernel_traitsILi64ELi64ELi128ELi4ELb0ELb0EN7cutlass10bfloat16_tE19Flash_kernel_traitsILi64ELi64ELi128ELi4ES3_EELb1ELb0ELb0ELb0ELb0ELb1ELb1ELb1EEEvNS_16Flash_fwd_paramsE,@"STO_CUDA_ENTRY STV_DEFAULT"
_ZN5flash24flash_fwd_splitkv_kernelI23Flash_fwd_kernel_traitsILi64ELi64ELi128ELi4ELb0ELb0EN7cutlass10bfloat16_tE19Flash_kernel_traitsILi64ELi64ELi128ELi4ES3_EELb1ELb0ELb0ELb0ELb0ELb1ELb1ELb1EEEvNS_16Flash_fwd_paramsE:
.text._ZN5flash24flash_fwd_splitkv_kernelI23Flash_fwd_kernel_traitsILi64ELi64ELi128ELi4ELb0ELb0EN7cutlass10bfloat16_tE19Flash_kernel_traitsILi64ELi64ELi128ELi4ES3_EELb1ELb0ELb0ELb0ELb0ELb1ELb1ELb1EEEvNS_16Flash_fwd_paramsE:
        /* <DEDUP_REMOVED lines=53> */
.L_x_6054:
[----:B-1-34-:R-:W-:Y:S02]  /*0350*/  MOV R5, c[0x0][0x218] ;  /* 0x0000860000057a02 */ /* 0x01afe40000000f00 */
.L_x_6055:
        /* <DEDUP_REMOVED lines=146> */
.L_x_6056:
        /* <DEDUP_REMOVED lines=9> */
[----:B------:R-:W-:Y:S02]  /*0d10*/  PLOP3.LUT P2, PT, PT, PT, PT, 0x8, 0x0 ;  /* 0x000000000000781c */ /* 0x000fe40003f4e170 */
[----:B------:R-:W-:-:S09]  /*0d20*/  LOP3.LUT R182, R182, 0xfffffff7, RZ, 0xc0, !PT ;  /* 0xfffffff7b6b67812 */ /* 0x000fd200078ec0ff */
        /* <DEDUP_REMOVED lines=9> */
[----:B------:R-:W-:Y:S01]  /*0dc0*/  @P2 LOP3.LUT R182, R182, 0x8, RZ, 0xfc, !PT ;  /* 0x00000008b6b62812 */ /* 0x000fe200078efcff */
        /* <DEDUP_REMOVED lines=75> */
.L_x_6057:
        /* <DEDUP_REMOVED lines=15> */
.L_x_6059:
        /* <DEDUP_REMOVED lines=52> */
.L_x_6058:
        /* <DEDUP_REMOVED lines=94> */
[----:B------:R-:W-:Y:S01]  /*1c90*/  LOP3.LUT R182, R182, 0xfffffffb, RZ, 0xc0, !PT ;  /* 0xfffffffbb6b67812 */ /* 0x000fe200078ec0ff */
[----:B------:R-:W-:Y:S01]  /*1ca0*/  UMOV UR13, 0x40 ;  /* 0x00000040000d7882 */ /* 0x000fe20000000000 */
[----:B------:R-:W-:Y:S01]  /*1cb0*/  IADD3.X R5, R5, R133, ~R8, P1, P0 ;  /* 0x0000008505057210 */ /* 0x000fe20000fe0c08 */
[C---:B------:R-:W-:Y:S01]  /*1cc0*/  IMAD R4, R181.reuse, c[0x0][0x27c], R4 ;  /* 0x00009f00b5047a24 */ /* 0x040fe200078e0204 */
[----:B------:R-:W-:Y:S01]  /*1cd0*/  ULDC.64 UR4, c[0x0][0x1a0] ;  /* 0x0000680000047ab9 */ /* 0x000fe20000000a00 */
[C---:B------:R-:W-:Y:S01]  /*1ce0*/  IMAD.WIDE.U32 R10, R181.reuse, c[0x0][0x280], R100 ;  /* 0x0000a000b50a7a25 */ /* 0x040fe200078e0064 */
[----:B------:R-:W-:Y:S01]  /*1cf0*/  UIMAD UR18, UR13, UR5, URZ ;  /* 0x000000050d1272a4 */ /* 0x000fe2000f8e023f */
[----:B------:R-:W-:Y:S01]  /*1d00*/  MOV R138, c[0x0][0x290] ;  /* 0x0000a400008a7a02 */ /* 0x000fe20000000f00 */
        /* <DEDUP_REMOVED lines=17> */
[----:B------:R-:W-:Y:S01]  /*1e20*/  SHF.L.U64.HI R71, R138, R98, c[0x0][0x294] ;  /* 0x0000a5008a477619 */ /* 0x000fe20000010262 */
        /* <DEDUP_REMOVED lines=28> */
[----:B------:R-:W-:Y:S01]  /*1ff0*/  SHF.L.U64.HI R75, R12, 0x1, R75 ;  /* 0x000000010c4b7819 */ /* 0x000fe2000001024b */
[----:B------:R-:W-:Y:S01]  /*2000*/  ULDC UR25, c[0x0][0x28c] ;  /* 0x0000a30000197ab9 */ /* 0x000fe20000000800 */
[----:B------:R-:W-:Y:S01]  /*2010*/  SHF.L.U64.HI R80, R10, 0x1, R80 ;  /* 0x000000010a507819 */ /* 0x000fe20000010250 */
[----:B------:R-:W-:Y:S01]  /*2020*/  IMAD.IADD R93, R3, 0x1, R93 ;  /* 0x00000001035d7824 */ /* 0x000fe200078e025d */
[----:B------:R-:W-:Y:S01]  /*2030*/  LEA R92, P0, R2, c[0x0][0x268], 0x1 ;  /* 0x00009a00025c7a11 */ /* 0x000fe200078008ff */
[----:B------:R-:W-:Y:S01]  /*2040*/  IMAD R90, R0, c[0x0][0x2a4], R5 ;  /* 0x0000a900005a7a24 */ /* 0x000fe200078e0205 */
[----:B------:R-:W-:Y:S01]  /*2050*/  IADD3 R120, R132, 0x30, RZ ;  /* 0x0000003084787810 */ /* 0x000fe20007ffe0ff */
[----:B------:R-:W-:Y:S01]  /*2060*/  IMAD.WIDE.U32 R4, R0, c[0x0][0x2a0], R6 ;  /* 0x0000a80000047a25 */ /* 0x000fe200078e0006 */
[----:B------:R-:W-:Y:S01]  /*2070*/  LEA.HI.X R93, R2, c[0x0][0x26c], R93, 0x1, P0 ;  /* 0x00009b00025d7a11 */ /* 0x000fe200000f0c5d */
[----:B------:R-:W-:Y:S01]  /*2080*/  ULDC UR24, c[0x0][0x28c] ;  /* 0x0000a30000187ab9 */ /* 0x000fe20000000800 */
[----:B------:R-:W-:Y:S01]  /*2090*/  ISETP.GE.AND P0, PT, R100, c[0x0][0x220], PT ;  /* 0x0000880064007a0c */ /* 0x000fe20003f06270 */
[----:B------:R-:W-:Y:S01]  /*20a0*/  IMAD.IADD R90, R5, 0x1, R90 ;  /* 0x00000001055a7824 */ /* 0x000fe200078e025a */
[----:B------:R-:W-:Y:S01]  /*20b0*/  LEA R91, P1, R4, c[0x0][0x270], 0x1 ;  /* 0x00009c00045b7a11 */ /* 0x000fe200078208ff */
[----:B------:R-:W-:Y:S01]  /*20c0*/  IMAD R96, R61, R96, RZ ;  /* 0x000000603d607224 */ /* 0x000fe200078e02ff */
[----:B------:R-:W-:Y:S01]  /*20d0*/  IADD3 R119, R132, 0x40, RZ ;  /* 0x0000004084777810 */ /* 0x000fe20007ffe0ff */
[----:B------:R-:W-:Y:S01]  /*20e0*/  IMAD.MOV.U32 R65, RZ, RZ, 0x5 ;  /* 0x00000005ff417424 */ /* 0x000fe200078e00ff */
[----:B------:R-:W-:Y:S01]  /*20f0*/  LEA.HI.X R90, R4, c[0x0][0x274], R90, 0x1, P1 ;  /* 0x00009d00045a7a11 */ /* 0x000fe200008f0c5a */
[----:B------:R-:W-:Y:S01]  /*2100*/  IMAD.MOV.U32 R68, RZ, RZ, 0x6 ;  /* 0x00000006ff447424 */ /* 0x000fe200078e00ff */
[----:B------:R-:W-:Y:S01]  /*2110*/  LEA R86, P1, R128, c[0x0][0x168], 0x1 ;  /* 0x00005a0080567a11 */ /* 0x000fe200078208ff */
[----:B------:R-:W-:Y:S01]  /*2120*/  IMAD.SHL.U32 R81, R10, 0x2, RZ ;  /* 0x000000020a517824 */ /* 0x000fe200078e00ff */
[----:B------:R-:W-:Y:S01]  /*2130*/  SHF.R.S32.HI R45, RZ, 0x1f, R96 ;  /* 0x0000001fff2d7819 */ /* 0x000fe20000011460 */
[----:B------:R-:W-:Y:S01]  /*2140*/  IMAD.MOV.U32 R99, RZ, RZ, c[0x0][0x288] ;  /* 0x0000a200ff637624 */ /* 0x000fe200078e00ff */
[----:B------:R-:W-:Y:S01]  /*2150*/  LEA.HI.X R85, R128, c[0x0][0x16c], R131, 0x1, P1 ;  /* 0x00005b0080557a11 */ /* 0x000fe200008f0c83 */
[----:B------:R-:W-:Y:S01]  /*2160*/  IMAD.WIDE.U32 R148, R147, 0x40, RZ ;  /* 0x0000004093947825 */ /* 0x000fe200078e00ff */
[----:B------:R-:W-:Y:S01]  /*2170*/  @P0 LOP3.LUT R182, R182, 0x4, RZ, 0xfc, !PT ;  /* 0x00000004b6b60812 */ /* 0x000fe200078efcff */
[----:B------:R-:W-:Y:S01]  /*2180*/  ULDC UR23, c[0x0][0x28c] ;  /* 0x0000a30000177ab9 */ /* 0x000fe20000000800 */
[----:B------:R-:W-:Y:S01]  /*2190*/  LEA R88, P0, R124, c[0x0][0x170], 0x1 ;  /* 0x00005c007c587a11 */ /* 0x000fe200078008ff */
[----:B------:R-:W-:Y:S01]  /*21a0*/  IMAD.SHL.U32 R74, R138, 0x20, RZ ;  /* 0x000000208a4a7824 */ /* 0x000fe200078e00ff */
[-C--:B------:R-:W-:Y:S01]  /*21b0*/  IADD3 R46, P1, R60, R96.reuse, RZ ;  /* 0x000000603c2e7210 */ /* 0x080fe20007f3e0ff */
[----:B------:R-:W-:Y:S01]  /*21c0*/  IMAD.SHL.U32 R79, R138, 0x40, RZ ;  /* 0x000000408a4f7824 */ /* 0x000fe200078e00ff */
[----:B------:R-:W-:Y:S01]  /*21d0*/  LEA.HI.X R89, R124, c[0x0][0x174], R127, 0x1, P0 ;  /* 0x00005d007c597a11 */ /* 0x000fe200000f0c7f */
[C---:B------:R-:W-:Y:S01]  /*21e0*/  IMAD.SHL.U32 R72, R138.reuse, 0x10, RZ ;  /* 0x000000108a487824 */ /* 0x040fe200078e00ff */
[----:B------:R-:W-:Y:S01]  /*21f0*/  IADD3 R96, P0, R59, R96, RZ ;  /* 0x000000603b607210 */ /* 0x000fe20007f1e0ff */
[C---:B------:R-:W-:Y:S01]  /*2200*/  IMAD.WIDE.U32 R144, R138.reuse, 0x60, RZ ;  /* 0x000000608a907825 */ /* 0x040fe200078e00ff */
[CC--:B------:R-:W-:Y:S01]  /*2210*/  SHF.L.U64.HI R73, R138.reuse, R65.reuse, c[0x0][0x294] ;  /* 0x0000a5008a497619 */ /* 0x0c0fe20000010241 */
[----:B------:R-:W-:Y:S01]  /*2220*/  ULDC UR22, c[0x0][0x28c] ;  /* 0x0000a30000167ab9 */ /* 0x000fe20000000800 */
[-C--:B------:R-:W-:Y:S01]  /*2230*/  SHF.L.U64.HI R78, R138, R68.reuse, c[0x0][0x294] ;  /* 0x0000a5008a4e7619 */ /* 0x080fe20000010244 */
[--C-:B------:R-:W-:Y:S01]  /*2240*/  IMAD.X R97, R57, 0x1, R45.reuse, P0 ;  /* 0x0000000139617824 */ /* 0x100fe200000e062d */
[C---:B------:R-:W-:Y:S01]  /*2250*/  SHF.L.U64.HI R65, R99.reuse, R65, c[0x0][0x28c] ;  /* 0x0000a30063417619 */ /* 0x040fe20000010241 */
[----:B------:R-:W-:Y:S01]  /*2260*/  IMAD.X R45, R58, 0x1, R45, P1 ;  /* 0x000000013a2d7824 */ /* 0x000fe200008e062d */
[C---:B------:R-:W-:Y:S01]  /*2270*/  SHF.L.U64.HI R68, R99.reuse, R68, c[0x0][0x28c] ;  /* 0x0000a30063447619 */ /* 0x040fe20000010244 */
[----:B------:R-:W-:Y:S01]  /*2280*/  IMAD.WIDE.U32 R142, R138, 0xa0, RZ ;  /* 0x000000a08a8e7825 */ /* 0x000fe200078e00ff */
[----:B------:R-:W-:Y:S01]  /*2290*/  SHF.L.U64.HI R97, R96, 0x1, R97 ;  /* 0x0000000160617819 */ /* 0x000fe20000010261 */
[----:B------:R-:W-:Y:S01]  /*22a0*/  ULDC UR21, c[0x0][0x28c] ;  /* 0x0000a30000157ab9 */ /* 0x000fe20000000800 */
[----:B------:R-:W-:Y:S01]  /*22b0*/  SHF.L.U64.HI R45, R46, 0x1, R45 ;  /* 0x000000012e2d7819 */ /* 0x000fe2000001022d */
[----:B------:R-:W-:Y:S01]  /*22c0*/  IMAD.SHL.U32 R96, R96, 0x2, RZ ;  /* 0x0000000260607824 */ /* 0x000fe200078e00ff */
[C---:B------:R-:W-:Y:S01]  /*22d0*/  SHF.L.U64.HI R98, R99.reuse, R98, c[0x0][0x28c] ;  /* 0x0000a30063627619 */ /* 0x040fe20000010262 */
[----:B------:R-:W-:Y:S01]  /*22e0*/  IMAD.SHL.U32 R46, R46, 0x2, RZ ;  /* 0x000000022e2e7824 */ /* 0x000fe200078e00ff */
[----:B------:R-:W-:Y:S01]  /*22f0*/  SHF.L.U32 R66, R99, 0x5, RZ ;  /* 0x0000000563427819 */ /* 0x000fe200000006ff */
[----:B------:R-:W-:Y:S01]  /*2300*/  IMAD.WIDE.U32 R140, R138, 0xc0, RZ ;  /* 0x000000c08a8c7825 */ /* 0x000fe200078e00ff */
[----:B------:R-:W-:Y:S01]  /*2310*/  IADD3 R94, P3, R96, c[0x0][0x2b0], RZ ;  /* 0x0000ac00605e7a10 */ /* 0x000fe20007f7e0ff */
[----:B------:R-:W-:Y:S01]  /*2320*/  ULDC UR20, c[0x0][0x28c] ;  /* 0x0000a30000147ab9 */ /* 0x000fe20000000800 */
[----:B------:R-:W-:Y:S01]  /*2330*/  IADD3 R10, P1, R46, c[0x0][0x2b0], RZ ;  /* 0x0000ac002e0a7a10 */ /* 0x000fe20007f3e0ff */
[----:B------:R-:W-:Y:S01]  /*2340*/  IMAD.WIDE.U32 R146, R147, 0x20, RZ ;  /* 0x0000002093927825 */ /* 0x000fe200078e00ff */
[----:B------:R-:W-:Y:S01]  /*2350*/  IADD3 R96, P2, R96, c[0x0][0x2a8], RZ ;  /* 0x0000aa0060607a10 */ /* 0x000fe20007f5e0ff */
[----:B------:R-:W-:Y:S01]  /*2360*/  ULDC UR19, c[0x0][0x28c] ;  /* 0x0000a30000137ab9 */ /* 0x000fe20000000800 */
[----:B------:R-:W-:Y:S01]  /*2370*/  IADD3 R46, P0, R46, c[0x0][0x2a8], RZ ;  /* 0x0000aa002e2e7a10 */ /* 0x000fe20007f1e0ff */
[C---:B------:R-:W-:Y:S01]  /*2380*/  IMAD.SHL.U32 R115, R61.reuse, 0x10, RZ ;  /* 0x000000103d737824 */ /* 0x040fe200078e00ff */
[----:B------:R-:W-:Y:S01]  /*2390*/  SHF.L.U64.HI R73, R74, 0x1, R73 ;  /* 0x000000014a497819 */ /* 0x000fe20000010249 */
[----:B------:R-:W-:Y:S01]  /*23a0*/  IMAD.SHL.U32 R114, R61, 0x20, RZ ;  /* 0x000000203d727824 */ /* 0x000fe200078e00ff */
[----:B------:R-:W-:Y:S01]  /*23b0*/  SHF.L.U64.HI R78, R79, 0x1, R78 ;  /* 0x000000014f4e7819 */ /* 0x000fe2000001024e */
[C---:B------:R-:W-:Y:S01]  /*23c0*/  IMAD R113, R61.reuse, 0x30, RZ ;  /* 0x000000303d717824 */ /* 0x040fe200078e02ff */
[----:B------:R-:W-:Y:S01]  /*23d0*/  SHF.L.U64.HI R71, R72, 0x1, R71 ;  /* 0x0000000148477819 */ /* 0x000fe20000010247 */
[----:B------:R-:W-:Y:S01]  /*23e0*/  IMAD.SHL.U32 R112, R61, 0x40, RZ ;  /* 0x000000403d707824 */ /* 0x000fe200078e00ff */
[----:B------:R-:W-:Y:S01]  /*23f0*/  IADD3.X R95, R97, c[0x0][0x2b4], RZ, P3, !PT ;  /* 0x0000ad00615f7a10 */ /* 0x000fe20001ffe4ff */
[----:B------:R-:W-:Y:S01]  /*2400*/  IMAD R111, R61, 0x50, RZ ;  /* 0x000000503d6f7824 */ /* 0x000fe200078e02ff */
[----:B------:R-:W-:Y:S01]  /*2410*/  IADD3.X R9, R45, c[0x0][0x2b4], RZ, P1, !PT ;  /* 0x0000ad002d097a10 */ /* 0x000fe20000ffe4ff */
[C---:B------:R-:W-:Y:S01]  /*2420*/  IMAD R110, R61.reuse, 0x60, RZ ;  /* 0x000000603d6e7824 */ /* 0x040fe200078e02ff */
[C---:B------:R-:W-:Y:S01]  /*2430*/  IADD3 R118, R132.reuse, 0x50, RZ ;  /* 0x0000005084767810 */ /* 0x040fe20007ffe0ff */
[----:B------:R-:W-:Y:S01]  /*2440*/  IMAD R109, R61, 0x70, RZ ;  /* 0x000000703d6d7824 */ /* 0x000fe200078e02ff */
[----:B------:R-:W-:Y:S01]  /*2450*/  IADD3 R117, R132, 0x60, RZ ;  /* 0x0000006084757810 */ /* 0x000fe20007ffe0ff */
[----:B------:R-:W-:Y:S01]  /*2460*/  IMAD.WIDE.U32 R138, R138, 0xe0, RZ ;  /* 0x000000e08a8a7825 */ /* 0x000fe200078e00ff */
[----:B------:R-:W-:Y:S01]  /*2470*/  IADD3 R116, R132, 0x70, RZ ;  /* 0x0000007084747810 */ /* 0x000fe20007ffe0ff */
[----:B------:R-:W-:Y:S01]  /*2480*/  ULDC UR18, c[0x0][0x28c] ;  /* 0x0000a30000127ab9 */ /* 0x000fe20000000800 */
[----:B------:R-:W-:Y:S01]  /*2490*/  SHF.R.S32.HI R108, RZ, 0x1f, R115 ;  /* 0x0000001fff6c7819 */ /* 0x000fe20000011473 */
        /* <DEDUP_REMOVED lines=13> */
[----:B------:R-:W-:Y:S01]  /*2570*/  SHF.L.U32 R72, R72, 0x1, RZ ;  /* 0x0000000148487819 */ /* 0x000fe200000006ff */
[----:B------:R-:W-:Y:S01]  /*2580*/  IMAD.U32 R64, R64, -0x80, RZ ;  /* 0xffffff8040407824 */ /* 0x000fe200078e00ff */
        /* <DEDUP_REMOVED lines=17> */
[----:B------:R-:W-:Y:S02]  /*26a0*/  UIADD3 UR16, UR33, UR16, URZ ;  /* 0x0000001021107290 */ /* 0x000fe4000fffe03f */
[----:B------:R-:W-:Y:S02]  /*26b0*/  UIADD3 UR15, UR31, UR15, URZ ;  /* 0x0000000f1f0f7290 */ /* 0x000fe4000fffe03f */
[----:B------:R-:W-:Y:S02]  /*26c0*/  UIADD3 UR14, UR29, UR14, URZ ;  /* 0x0000000e1d0e7290 */ /* 0x000fe4000fffe03f */
[----:B------:R-:W-:Y:S02]  /*26d0*/  UIADD3 UR26, UR35, UR26, URZ ;  /* 0x0000001a231a7290 */ /* 0x000fe4000fffe03f */
[----:B------:R-:W-:-:S02]  /*26e0*/  ULDC.U8 UR8, c[0x0][0x313] ;  /* 0x0000c4c000087ab9 */ /* 0x000fc40000000000 */
.L_x_6114:
[----:B------:R-:W-:Y:S01]  /*26f0*/  LEA R3, R11, 0xffffff80, 0x7 ;  /* 0xffffff800b037811 */ /* 0x000fe200078e38ff */
[----:B---3--:R-:W-:Y:S01]  /*2700*/  IMAD.MOV.U32 R12, RZ, RZ, R91 ;  /* 0x000000ffff0c7224 */ /* 0x008fe200078e005b */
[----:B------:R-:W-:Y:S01]  /*2710*/  LOP3.LUT P4, RZ, R182, 0x4, RZ, 0xc0, !PT ;  /* 0x00000004b6ff7812 */ /* 0x000fe2000788c0ff */
        /* <DEDUP_REMOVED lines=10> */
[----:B------:R-:W-:Y:S02]  /*27c0*/  @!P2 LEA R150, P0, R177, R88, 0x1 ;  /* 0x00000058b196a211 */ /* 0x000fe400078008ff */
        /* <DEDUP_REMOVED lines=8> */
[----:B------:R-:W-:Y:S03]  /*2850*/  @!P6 IADD3 R50, P1, R88, R76, RZ ;  /* 0x0000004c5832e210 */ /* 0x000fe60007f3e0ff */
[----:B------:R-:W-:Y:S01]  /*2860*/  @!P3 IMAD.X R25, R90, 0x1, R77, P0 ;  /* 0x000000015a19b824 */ /* 0x000fe200000e064d */
[----:B------:R-:W-:Y:S01]  /*2870*/  @!P3 IADD3 R48, P0, R88, UR32, RZ ;  /* 0x000000205830bc10 */ /* 0x000fe2000ff1e0ff */
[C---:B------:R-:W-:Y:S01]  /*2880*/  @!P6 IMAD.X R51, R89.reuse, 0x1, R75, P1 ;  /* 0x000000015933e824 */ /* 0x040fe200008e064b */
[C---:B------:R-:W-:Y:S02]  /*2890*/  LOP3.LUT P1, RZ, R182.reuse, 0x4, RZ, 0xc0, !PT ;  /* 0x00000004b6ff7812 */ /* 0x040fe4000782c0ff */
[----:B------:R-:W-:Y:S02]  /*28a0*/  @!P3 IADD3.X R49, R89, UR16, RZ, P0, !PT ;  /* 0x000000105931bc10 */ /* 0x000fe400087fe4ff */
[----:B------:R-:W-:Y:S02]  /*28b0*/  @!P2 IADD3 R20, P0, R91, R79, RZ ;  /* 0x0000004f5b14a210 */ /* 0x000fe40007f1e0ff */
[----:B------:R-:W-:Y:S03]  /*28c0*/  LOP3.LUT R182, R182, 0xfffffffd, RZ, 0xc0, !PT ;  /* 0xfffffffdb6b67812 */ /* 0x000fe600078ec0ff */
[----:B------:R-:W-:Y:S01]  /*28d0*/  @!P2 IMAD.X R21, R90, 0x1, R78, P0 ;  /* 0x000000015a15a824 */ /* 0x000fe200000e064e */
[----:B--2---:R-:W-:Y:S02]  /*28e0*/  @!P2 IADD3 R42, P0, R88, R81, RZ ;  /* 0x00000051582aa210 */ /* 0x004fe40007f1e0ff */
[----:B------:R-:W-:Y:S03]  /*28f0*/  @P2 LOP3.LUT R182, R182, 0x2, RZ, 0xfc, !PT ;  /* 0x00000002b6b62812 */ /* 0x000fe600078efcff */
        /* <DEDUP_REMOVED lines=9> */
[C---:B------:R-:W-:Y:S02]  /*2990*/  LOP3.LUT P4, RZ, R182.reuse, 0x2, RZ, 0xc0, !PT ;  /* 0x00000002b6ff7812 */ /* 0x040fe4000788c0ff */
[----:B------:R-:W-:Y:S02]  /*29a0*/  ISETP.LT.OR P5, PT, R117, R3, P0 ;  /* 0x000000037500720c */ /* 0x000fe400007a1670 */
[----:B------:R-:W-:Y:S11]  /*29b0*/  LOP3.LUT R182, R182, 0xfffffffe, RZ, 0xc0, !PT ;  /* 0xfffffffeb6b67812 */ /* 0x000ff600078ec0ff */
[----:B------:R-:W-:Y:S05]  /*29c0*/  @!P5 IADD3 R38, P0, R91, R140, RZ ;  /* 0x0000008c5b26d210 */ /* 0x000fea0007f1e0ff */
[----:B------:R-:W-:Y:S01]  /*29d0*/  @!P5 IMAD.X R39, R90, 0x1, R83, P0 ;  /* 0x000000015a27d824 */ /* 0x000fe200000e0653 */
[----:B------:R-:W-:Y:S04]  /*29e0*/  @!P5 IADD3 R36, P0, R88, UR28, RZ ;  /* 0x0000001c5824dc10 */ /* 0x000fe8000ff1e0ff */
[----:B------:R-:W-:Y:S02]  /*29f0*/  @!P5 IADD3.X R37, R89, UR14, RZ, P0, !PT ;  /* 0x0000000e5925dc10 */ /* 0x000fe400087fe4ff */
[C---:B------:R-:W-:Y:S04]  /*2a00*/  ISETP.GE.OR P0, PT, R116.reuse, R5, P1 ;  /* 0x000000057400720c */ /* 0x040fe80000f06670 */
[----:B------:R-:W-:-:S13]  /*2a10*/  ISETP.LT.OR P2, PT, R116, R3, P0 ;  /* 0x000000037400720c */ /* 0x000fda0000741670 */
[----:B------:R-:W-:Y:S02]  /*2a20*/  @!P2 IADD3 R34, P0, R91, R138, RZ ;  /* 0x0000008a5b22a210 */ /* 0x000fe40007f1e0ff */
[----:B------:R-:W-:Y:S03]  /*2a30*/  @P2 LOP3.LUT R182, R182, 0x1, RZ, 0xfc, !PT ;  /* 0x00000001b6b62812 */ /* 0x000fe600078efcff */
        /* <DEDUP_REMOVED lines=8> */
[----:B------:R-:W-:Y:S11]  /*2ac0*/  LOP3.LUT P0, RZ, R182, 0x1, RZ, 0xc0, !PT ;  /* 0x00000001b6ff7812 */ /* 0x000ff6000780c0ff */
        /* <DEDUP_REMOVED lines=71> */
.L_x_6064:
[----:B------:R-:W-:Y:S05]  /*2f40*/  BSYNC B0 ;  /* 0x0000000000007941 */ /* 0x000fea0003800000 */
.L_x_6063:
        /* <DEDUP_REMOVED lines=57> */
.L_x_6066:
[----:B------:R-:W-:Y:S05]  /*32e0*/  BSYNC B0 ;  /* 0x0000000000007941 */ /* 0x000fea0003800000 */
.L_x_6065:
        /* <DEDUP_REMOVED lines=57> */
.L_x_6068:
[----:B------:R-:W-:Y:S05]  /*3680*/  BSYNC B0 ;  /* 0x0000000000007941 */ /* 0x000fea0003800000 */
.L_x_6067:
        /* <DEDUP_REMOVED lines=61> */
.L_x_6070:
[----:B------:R-:W-:Y:S05]  /*3a60*/  BSYNC B0 ;  /* 0x0000000000007941 */ /* 0x000fea0003800000 */
.L_x_6069:
[----:B------:R-:W-:Y:S01]  /*3a70*/  LOP3.LUT P0, RZ, R182, 0x2, RZ, 0xc0, !PT ;  /* 0x00000002b6ff7812 */ /* 0x000fe2000780c0ff */
        /* <DEDUP_REMOVED lines=57> */
.L_x_6072:
[----:B------:R-:W-:Y:S05]  /*3e10*/  BSYNC B0 ;  /* 0x0000000000007941 */ /* 0x000fea0003800000 */
.L_x_6071:
        /* <DEDUP_REMOVED lines=61> */
.L_x_6074:
[----:B------:R-:W-:Y:S05]  /*41f0*/  BSYNC B0 ;  /* 0x0000000000007941 */ /* 0x000fea0003800000 */
.L_x_6073:
        /* <DEDUP_REMOVED lines=61> */
.L_x_6076:
[----:B------:R-:W-:Y:S05]  /*45d0*/  BSYNC B0 ;  /* 0x0000000000007941 */ /* 0x000fea0003800000 */
.L_x_6075:
[----:B------:R-:W-:Y:S01]  /*45e0*/  LOP3.LUT P0, RZ, R182, 0x1, RZ, 0xc0, !PT ;  /* 0x00000001b6ff7812 */ /* 0x000fe2000780c0ff */
        /* <DEDUP_REMOVED lines=61> */
.L_x_6078:
[----:B------:R-:W-:Y:S05]  /*49c0*/  BSYNC B0 ;  /* 0x0000000000007941 */ /* 0x000fea0003800000 */
.L_x_6077:
        /* <DEDUP_REMOVED lines=10> */
.L_x_6062:
        /* <DEDUP_REMOVED lines=85> */
.L_x_6083:
[----:B------:R-:W-:Y:S05]  /*4fc0*/  BSYNC B0 ;  /* 0x0000000000007941 */ /* 0x000fea0003800000 */
.L_x_6082:
[----:B------:R-:W-:Y:S05]  /*4fd0*/  MOV R87, R85 ;  /* 0x0000005500577202 */ /* 0x000fea0000000f00 */
[----:B-----5:R2:W-:Y:S02]  /*4fe0*/  STG.E.128 [R86.64], R40 ;  /* 0x0000002856007986 */ /* 0x0205e4000c101d06 */
.L_x_6081:
[----:B------:R-:W-:Y:S05]  /*4ff0*/  BSYNC B1 ;  /* 0x0000000000017941 */ /* 0x000fea0003800000 */
.L_x_6080:
        /* <DEDUP_REMOVED lines=16> */
[----:B------:R-:W-:Y:S02]  /*5100*/  LOP3.LUT R39, R42, 0xffff0000, RZ, 0xc0, !PT ;  /* 0xffff00002a277812 */ /* 0x000fe400078ec0ff */
[C---:B------:R-:W-:Y:S02]  /*5110*/  SHF.L.U32 R42, R43.reuse, 0x10, RZ ;  /* 0x000000102b2a7819 */ /* 0x040fe400000006ff */
[----:B------:R-:W-:Y:S01]  /*5120*/  LOP3.LUT R43, R43, 0xffff0000, RZ, 0xc0, !PT ;  /* 0xffff00002b2b7812 */ /* 0x000fe200078ec0ff */
[----:B------:R-:W-:Y:S01]  /*5130*/  @P0 IMAD R87, RZ, RZ, -UR5 ;  /* 0x80000005ff570e24 */ /* 0x000fe2000f8e02ff */
[----:B------:R-:W-:Y:S04]  /*5140*/  @P0 IADD3 R150, RZ, -UR5, RZ ;  /* 0x80000005ff960c10 */ /* 0x000fe8000fffe0ff */
[C---:B------:R-:W-:Y:S02]  /*5150*/  LEA R16, P1, R87.reuse, R152, 0x1 ;  /* 0x0000009857107211 */ /* 0x040fe400078208ff */
[----:B--2---:R-:W-:Y:S01]  /*5160*/  MOV R152, RZ ;  /* 0x000000ff00987202 */ /* 0x004fe20000000f00 */
[----:B------:R-:W-:Y:S01]  /*5170*/  @P0 IMAD R152, RZ, RZ, -UR5 ;  /* 0x80000005ff980e24 */ /* 0x000fe2000f8e02ff */
[----:B------:R-:W-:Y:S04]  /*5180*/  LEA.HI.X.SX32 R17, R87, R153, 0x1, P1 ;  /* 0x0000009957117211 */ /* 0x000fe800008f0eff */
[C---:B------:R-:W-:Y:S02]  /*5190*/  IADD3 R153, P1, R115.reuse, R152, RZ ;  /* 0x0000009873997210 */ /* 0x040fe40007f3e0ff */
[----:B------:R-:W2:Y:S02]  /*51a0*/  LDG.E.128 R16, [R16.64] ;  /* 0x0000000610107981 */ /* 0x000ea4000c1e1d00 */
        /* <DEDUP_REMOVED lines=61> */
.L_x_6087:
[----:B------:R-:W-:Y:S05]  /*5580*/  BSYNC B0 ;  /* 0x0000000000007941 */ /* 0x000fea0003800000 */
.L_x_6086:
[C---:B------:R-:W-:Y:S04]  /*5590*/  LEA R2, P0, R179.reuse, R86, 0x1 ;  /* 0x00000056b3027211 */ /* 0x040fe800078008ff */
[----:B------:R-:W-:Y:S05]  /*55a0*/  LEA.HI.X R3, R179, R85, R178, 0x1, P0 ;  /* 0x00000055b3037211 */ /* 0x000fea00000f0cb2 */
[----:B-----5:R3:W-:Y:S04]  /*55b0*/  STG.E.128 [R2.64], R40 ;  /* 0x0000002802007986 */ /* 0x0207e8000c101d06 */
.L_x_6085:
[----:B------:R-:W-:Y:S05]  /*55c0*/  BSYNC B1 ;  /* 0x0000000000017941 */ /* 0x000fea0003800000 */
.L_x_6084:
        /* <DEDUP_REMOVED lines=25> */
[----:B------:R-:W-:Y:S02]  /*5760*/  IADD3 R153, P1, R114, R152, RZ ;  /* 0x0000009872997210 */ /* 0x000fe40007f3e0ff */
[----:B------:R-:W2:Y:S02]  /*5770*/  LDG.E.128 R16, [R16.64] ;  /* 0x0000000610107981 */ /* 0x000ea4000c1e1d00 */
[-C--:B------:R-:W-:Y:S02]  /*5780*/  LEA.HI.X.SX32 R152, R152, R107.reuse, 0x1, P1 ;  /* 0x0000006b98987211 */ /* 0x080fe400008f0eff */
        /* <DEDUP_REMOVED lines=60> */
.L_x_6091:
[----:B------:R-:W-:Y:S05]  /*5b50*/  BSYNC B0 ;  /* 0x0000000000007941 */ /* 0x000fea0003800000 */
.L_x_6090:
[C---:B------:R-:W-:Y:S04]  /*5b60*/  LEA R2, P0, R146.reuse, R86, 0x1 ;  /* 0x0000005692027211 */ /* 0x040fe800078008ff */
[----:B------:R-:W-:Y:S05]  /*5b70*/  LEA.HI.X R3, R146, R85, R67, 0x1, P0 ;  /* 0x0000005592037211 */ /* 0x000fea00000f0c43 */
[----:B-----5:R3:W-:Y:S04]  /*5b80*/  STG.E.128 [R2.64], R40 ;  /* 0x0000002802007986 */ /* 0x0207e8000c101d06 */
.L_x_6089:
[----:B------:R-:W-:Y:S05]  /*5b90*/  BSYNC B1 ;  /* 0x0000000000017941 */ /* 0x000fea0003800000 */
.L_x_6088:
        /* <DEDUP_REMOVED lines=23> */
[----:B------:R-:W-:Y:S01]  /*5d10*/  LEA.HI.X.SX32 R13, R44, R153, 0x1, P1 ;  /* 0x000000992c0d7211 */ /* 0x000fe200008f0eff */
[----:B------:R-:W-:Y:S01]  /*5d20*/  IMAD.MOV.U32 R44, RZ, RZ, RZ ;  /* 0x000000ffff2c7224 */ /* 0x000fe200078e00ff */
[C---:B--2---:R-:W-:Y:S02]  /*5d30*/  IADD3 R153, P1, R113.reuse, R150, RZ ;  /* 0x0000009671997210 */ /* 0x044fe40007f3e0ff */
[----:B------:R-:W-:Y:S01]  /*5d40*/  @P0 IADD3 R44, RZ, -UR5, RZ ;  /* 0x80000005ff2c0c10 */ /* 0x000fe2000fffe0ff */
[----:B------:R-:W2:Y:S01]  /*5d50*/  LDG.E.128 R20, [R12.64] ;  /* 0x000000060c147981 */ /* 0x000ea2000c1e1d00 */
        /* <DEDUP_REMOVED lines=61> */
.L_x_6095:
[----:B------:R-:W-:Y:S05]  /*6130*/  BSYNC B0 ;  /* 0x0000000000007941 */ /* 0x000fea0003800000 */
.L_x_6094:
[----:B------:R-:W-:Y:S02]  /*6140*/  MOV R3, 0x60 ;  /* 0x0000006000037802 */ /* 0x000fe40000000f00 */
[----:B------:R-:W-:Y:S03]  /*6150*/  MOV R87, R85 ;  /* 0x0000005500577202 */ /* 0x000fe60000000f00 */
[C---:B------:R-:W-:Y:S02]  /*6160*/  IMAD R0, R3.reuse, c[0x0][0x19c], RZ ;  /* 0x0000670003007a24 */ /* 0x040fe400078e02ff */
[----:B------:R-:W-:Y:S05]  /*6170*/  IMAD.WIDE.U32 R4, R3, c[0x0][0x198], R86 ;  /* 0x0000660003047a25 */ /* 0x000fea00078e0056 */
[----:B------:R-:W-:Y:S05]  /*6180*/  IADD3 R5, R5, R0, RZ ;  /* 0x0000000005057210 */ /* 0x000fea0007ffe0ff */
[----:B-----5:R3:W-:Y:S02]  /*6190*/  STG.E.128 [R4.64], R40 ;  /* 0x0000002804007986 */ /* 0x0207e4000c101d06 */
.L_x_6093:
[----:B------:R-:W-:Y:S05]  /*61a0*/  BSYNC B1 ;  /* 0x0000000000017941 */ /* 0x000fea0003800000 */
.L_x_6092:
[----:B------:R-:W-:Y:S01]  /*61b0*/  LOP3.LUT P0, RZ, R182, 0x2, RZ, 0xc0, !PT ;  /* 0x00000002b6ff7812 */ /* 0x000fe2000780c0ff */
[----:B------:R-:W-:-:S12]  /*61c0*/  BSSY B1, `(.L_x_6096) ;  /* 0x000005c000017945 */ /* 0x000fd80003800000 */
        /* <DEDUP_REMOVED lines=87> */
.L_x_6099:
[----:B------:R-:W-:Y:S05]  /*6740*/  BSYNC B0 ;  /* 0x0000000000007941 */ /* 0x000fea0003800000 */
.L_x_6098:
[C---:B------:R-:W-:Y:S04]  /*6750*/  LEA R2, P0, R148.reuse, R86, 0x1 ;  /* 0x0000005694027211 */ /* 0x040fe800078008ff */
[----:B------:R-:W-:Y:S05]  /*6760*/  LEA.HI.X R3, R148, R85, R70, 0x1, P0 ;  /* 0x0000005594037211 */ /* 0x000fea00000f0c46 */
[----:B-----5:R3:W-:Y:S04]  /*6770*/  STG.E.128 [R2.64], R40 ;  /* 0x0000002802007986 */ /* 0x0207e8000c101d06 */
.L_x_6097:
[----:B------:R-:W-:Y:S05]  /*6780*/  BSYNC B1 ;  /* 0x0000000000017941 */ /* 0x000fea0003800000 */
.L_x_6096:
        /* <DEDUP_REMOVED lines=89> */
.L_x_6103:
[----:B------:R-:W-:Y:S05]  /*6d20*/  BSYNC B0 ;  /* 0x0000000000007941 */ /* 0x000fea0003800000 */
.L_x_6102:
[----:B------:R-:W-:Y:S02]  /*6d30*/  MOV R3, 0xa0 ;  /* 0x000000a000037802 */ /* 0x000fe40000000f00 */
[----:B------:R-:W-:Y:S03]  /*6d40*/  MOV R87, R85 ;  /* 0x0000005500577202 */ /* 0x000fe60000000f00 */
[C---:B------:R-:W-:Y:S02]  /*6d50*/  IMAD R0, R3.reuse, c[0x0][0x19c], RZ ;  /* 0x0000670003007a24 */ /* 0x040fe400078e02ff */
[----:B------:R-:W-:Y:S05]  /*6d60*/  IMAD.WIDE.U32 R4, R3, c[0x0][0x198], R86 ;  /* 0x0000660003047a25 */ /* 0x000fea00078e0056 */
[----:B------:R-:W-:Y:S05]  /*6d70*/  IADD3 R5, R5, R0, RZ ;  /* 0x0000000005057210 */ /* 0x000fea0007ffe0ff */
[----:B-----5:R3:W-:Y:S02]  /*6d80*/  STG.E.128 [R4.64], R40 ;  /* 0x0000002804007986 */ /* 0x0207e4000c101d06 */
.L_x_6101:
[----:B------:R-:W-:Y:S05]  /*6d90*/  BSYNC B1 ;  /* 0x0000000000017941 */ /* 0x000fea0003800000 */
.L_x_6100:
        /* <DEDUP_REMOVED lines=89> */
.L_x_6107:
[----:B------:R-:W-:Y:S05]  /*7330*/  BSYNC B0 ;  /* 0x0000000000007941 */ /* 0x000fea0003800000 */
.L_x_6106:
[----:B------:R-:W-:Y:S02]  /*7340*/  MOV R3, 0xc0 ;  /* 0x000000c000037802 */ /* 0x000fe40000000f00 */
[----:B------:R-:W-:Y:S03]  /*7350*/  MOV R87, R85 ;  /* 0x0000005500577202 */ /* 0x000fe60000000f00 */
[C---:B------:R-:W-:Y:S02]  /*7360*/  IMAD R0, R3.reuse, c[0x0][0x19c], RZ ;  /* 0x0000670003007a24 */ /* 0x040fe400078e02ff */
[----:B------:R-:W-:Y:S05]  /*7370*/  IMAD.WIDE.U32 R4, R3, c[0x0][0x198], R86 ;  /* 0x0000660003047a25 */ /* 0x000fea00078e0056 */
[----:B------:R-:W-:Y:S05]  /*7380*/  IADD3 R5, R5, R0, RZ ;  /* 0x0000000005057210 */ /* 0x000fea0007ffe0ff */
[----:B-----5:R3:W-:Y:S02]  /*7390*/  STG.E.128 [R4.64], R40 ;  /* 0x0000002804007986 */ /* 0x0207e4000c101d06 */
.L_x_6105:
[----:B------:R-:W-:Y:S05]  /*73a0*/  BSYNC B1 ;  /* 0x0000000000017941 */ /* 0x000fea0003800000 */
.L_x_6104:
[----:B------:R-:W-:Y:S01]  /*73b0*/  LOP3.LUT P0, RZ, R182, 0x1, RZ, 0xc0, !PT ;  /* 0x00000001b6ff7812 */ /* 0x000fe2000780c0ff */
        /* <DEDUP_REMOVED lines=88> */
.L_x_6111:
[----:B------:R-:W-:Y:S05]  /*7940*/  BSYNC B0 ;  /* 0x0000000000007941 */ /* 0x000fea0003800000 */
.L_x_6110:
[----:B------:R-:W-:Y:S02]  /*7950*/  MOV R3, 0xe0 ;  /* 0x000000e000037802 */ /* 0x000fe40000000f00 */
[----:B------:R-:W-:Y:S03]  /*7960*/  MOV R87, R85 ;  /* 0x0000005500577202 */ /* 0x000fe60000000f00 */
[C---:B------:R-:W-:Y:S02]  /*7970*/  IMAD R0, R3.reuse, c[0x0][0x19c], RZ ;  /* 0x0000670003007a24 */ /* 0x040fe400078e02ff */
[----:B------:R-:W-:Y:S05]  /*7980*/  IMAD.WIDE.U32 R4, R3, c[0x0][0x198], R86 ;  /* 0x0000660003047a25 */ /* 0x000fea00078e0056 */
[----:B------:R-:W-:Y:S05]  /*7990*/  IADD3 R5, R5, R0, RZ ;  /* 0x0000000005057210 */ /* 0x000fea0007ffe0ff */
[----:B-----5:R3:W-:Y:S02]  /*79a0*/  STG.E.128 [R4.64], R40 ;  /* 0x0000002804007986 */ /* 0x0207e4000c101d06 */
.L_x_6109:
[----:B------:R-:W-:Y:S05]  /*79b0*/  BSYNC B1 ;  /* 0x0000000000017941 */ /* 0x000fea0003800000 */
.L_x_6108:
        /* <DEDUP_REMOVED lines=8> */
.L_x_6061:
        /* <DEDUP_REMOVED lines=17> */
[C---:B------:R-:W-:Y:S03]  /*7b50*/  LOP3.LUT P1, RZ, R182.reuse, 0x1, RZ, 0xc0, !PT ;  /* 0x00000001b6ff7812 */ /* 0x040fe6000782c0ff */
[----:B------:R-:W2:Y:S01]  /*7b60*/  @!P2 LDG.E.128 R4, [R4.64] ;  /* 0x000000060404a981 */ /* 0x000ea2000c1e1d00 */
[----:B-1----:R-:W-:Y:S02]  /*7b70*/  @!P3 IMAD.MOV.U32 R87, RZ, RZ, R85 ;  /* 0x000000ffff57b224 */ /* 0x002fe400078e0055 */
[----:B------:R-:W-:Y:S01]  /*7b80*/  @!P4 IMAD.MOV.U32 R17, RZ, RZ, 0xa0 ;  /* 0x000000a0ff11c424 */ /* 0x000fe200078e00ff */
[----:B--2---:R1:W-:Y:S01]  /*7b90*/  @!P2 STG.E.128 [R24.64], R4 ;  /* 0x000000041800a986 */ /* 0x0043e2000c101d06 */
[----:B------:R-:W-:Y:S03]  /*7ba0*/  LOP3.LUT P2, RZ, R182, 0x2, RZ, 0xc0, !PT ;  /* 0x00000002b6ff7812 */ /* 0x000fe6000784c0ff */
[----:B------:R-:W2:Y:S10]  /*7bb0*/  @!P6 LDG.E.128 R12, [R26.64] ;  /* 0x000000061a0ce981 */ /* 0x000eb4000c1e1d00 */
[C---:B------:R-:W-:Y:S04]  /*7bc0*/  @!P2 LEA R20, P0, R69.reuse, R92, 0x1 ;  /* 0x0000005c4514a211 */ /* 0x040fe800078008ff */
[----:B------:R-:W-:Y:S01]  /*7bd0*/  @!P2 LEA.HI.X R21, R69, R93, R68, 0x1, P0 ;  /* 0x0000005d4515a211 */ /* 0x000fe200000f0c44 */
[----:B--2---:R2:W-:Y:S04]  /*7be0*/  @!P6 STG.E.128 [R22.64], R12 ;  /* 0x0000000c1600e986 */ /* 0x0045e8000c101d06 */
[----:B-1----:R1:W3:Y:S02]  /*7bf0*/  @!P3 LDG.E.128 R4, [R2.64] ;  /* 0x000000060204b981 */ /* 0x0022e4000c1e1d00 */
[----:B-1----:R-:W-:Y:S02]  /*7c00*/  @!P3 MOV R3, 0x60 ;  /* 0x000000600003b802 */ /* 0x002fe40000000f00 */
[C---:B--2---:R-:W-:Y:S03]  /*7c10*/  @!P2 LEA R22, P0, R148.reuse, R86, 0x1 ;  /* 0x000000569416a211 */ /* 0x044fe600078008ff */
        /* <DEDUP_REMOVED lines=42> */
.L_x_6079:
[----:B------:R-:W-:Y:S01]  /*7ec0*/  LOP3.LUT P1, RZ, R182, 0x8, RZ, 0xc0, !PT ;  /* 0x00000008b6ff7812 */ /* 0x000fe2000782c0ff */
        /* <DEDUP_REMOVED lines=81> */
.L_x_6112:
        /* <DEDUP_REMOVED lines=9> */
.L_x_6113:
[----:B------:R-:W-:Y:S04]  /*8470*/  IADD3 R11, R11, -0x1, RZ ;  /* 0xffffffff0b0b7810 */ /* 0x000fe80007ffe0ff */
[----:B------:R-:W-:-:S13]  /*8480*/  ISETP.GT.AND P0, PT, R11, R63, PT ;  /* 0x0000003f0b00720c */ /* 0x000fda0003f04270 */
[----:B------:R-:W-:-:S05]  /*8490*/  @P0 BRA `(.L_x_6114) ;  /* 0xffffa25000000947 */ /* 0x000fca000383ffff */
.L_x_6060:
        /* <DEDUP_REMOVED lines=71> */
[C---:B---3--:R-:W-:Y:S02]  /*8910*/  LOP3.LUT R11, R2.reuse, 0xffff0000, RZ, 0xc0, !PT ;  /* 0xffff0000020b7812 */ /* 0x048fe400078ec0ff */
[----:B------:R-:W-:Y:S02]  /*8920*/  SHF.L.U32 R2, R2, 0x10, RZ ;  /* 0x0000001002027819 */ /* 0x000fe400000006ff */
[----:B----4-:R-:W-:Y:S01]  /*8930*/  LOP3.LUT R21, R4, 0xffff0000, RZ, 0xc0, !PT ;  /* 0xffff000004157812 */ /* 0x010fe200078ec0ff */
[-C--:B------:R-:W-:Y:S01]  /*8940*/  FMUL.FTZ R19, R0, R11.reuse ;  /* 0x0000000b00137220 */ /* 0x080fe20000410000 */
[----:B------:R-:W-:Y:S01]  /*8950*/  LOP3.LUT R10, R3, 0xffff0000, RZ, 0xc0, !PT ;  /* 0xffff0000030a7812 */ /* 0x000fe200078ec0ff */
[----:B------:R-:W-:Y:S01]  /*8960*/  FMUL.FTZ R22, R6, R11 ;  /* 0x0000000b06167220 */ /* 0x000fe20000410000 */
[----:B------:R-:W-:Y:S01]  /*8970*/  LOP3.LUT R18, R5, 0xffff0000, RZ, 0xc0, !PT ;  /* 0xffff000005127812 */ /* 0x000fe200078ec0ff */
[----:B------:R-:W-:Y:S01]  /*8980*/  IMAD.U32 R3, R3, 0x10000, RZ ;  /* 0x0001000003037824 */ /* 0x000fe200078e00ff */
[----:B------:R-:W-:Y:S01]  /*8990*/  SHF.L.U32 R4, R4, 0x10, RZ ;  /* 0x0000001004047819 */ /* 0x000fe200000006ff */
[----:B------:R-:W-:-:S02]  /*89a0*/  FFMA.FTZ R19, R6, R21, -R19 ;  /* 0x0000001506137223 */ /* 0x000fc40000010813 */
[----:B------:R-:W-:Y:S02]  /*89b0*/  FFMA.FTZ R22, R0, R21, R22 ;  /* 0x0000001500167223 */ /* 0x000fe40000010016 */
[-C--:B------:R-:W-:Y:S02]  /*89c0*/  FMUL.FTZ R0, R17, R2.reuse ;  /* 0x0000000211007220 */ /* 0x080fe40000410000 */
[----:B------:R-:W-:Y:S02]  /*89d0*/  FMUL.FTZ R6, R9, R2 ;  /* 0x0000000209067220 */ /* 0x000fe40000410000 */
[-C--:B------:R-:W-:Y:S02]  /*89e0*/  FMUL.FTZ R11, R8, R10.reuse ;  /* 0x0000000a080b7220 */ /* 0x080fe40000410000 */
[----:B------:R-:W-:Y:S02]  /*89f0*/  FMUL.FTZ R23, R15, R10 ;  /* 0x0000000a0f177220 */ /* 0x000fe40000410000 */
[----:B------:R-:W-:-:S02]  /*8a00*/  FMUL.FTZ R2, R20, R3 ;  /* 0x0000000314027220 */ /* 0x000fc40000410000 */
[----:B------:R-:W-:Y:S02]  /*8a10*/  IMAD.U32 R5, R5, 0x10000, RZ ;  /* 0x0001000005057824 */ /* 0x000fe400078e00ff */
[----:B------:R-:W-:Y:S02]  /*8a20*/  FMUL.FTZ R3, R16, R3 ;  /* 0x0000000310037220 */ /* 0x000fe40000410000 */
[-C--:B------:R-:W-:Y:S02]  /*8a30*/  FFMA.FTZ R11, R15, R18.reuse, -R11 ;  /* 0x000000120f0b7223 */ /* 0x080fe4000001080b */
[----:B------:R-:W-:Y:S02]  /*8a40*/  FFMA.FTZ R8, R8, R18, R23 ;  /* 0x0000001208087223 */ /* 0x000fe40000010017 */
        /* <DEDUP_REMOVED lines=8> */
.L_x_6121:
[----:B------:R-:W-:Y:S05]  /*8ad0*/  BSYNC B0 ;  /* 0x0000000000007941 */ /* 0x000fea0003800000 */
.L_x_6120:
[----:B-----5:R3:W-:Y:S02]  /*8ae0*/  STS.128 [R189], R8 ;  /* 0x00000008bd007388 */ /* 0x0207e40000000c00 */
.L_x_6119:
[----:B------:R-:W-:Y:S05]  /*8af0*/  BSYNC B1 ;  /* 0x0000000000017941 */ /* 0x000fea0003800000 */
.L_x_6118:
        /* <DEDUP_REMOVED lines=26> */
[C---:B------:R-:W-:Y:S02]  /*8ca0*/  SHF.L.U32 R9, R36.reuse, 0x10, RZ ;  /* 0x0000001024097819 */ /* 0x040fe400000006ff */
[----:B------:R-:W-:-:S02]  /*8cb0*/  LOP3.LUT R36, R36, 0xffff0000, RZ, 0xc0, !PT ;  /* 0xffff000024247812 */ /* 0x000fc400078ec0ff */
[C---:B------:R-:W-:Y:S02]  /*8cc0*/  SHF.L.U32 R16, R38.reuse, 0x10, RZ ;  /* 0x0000001026107819 */ /* 0x040fe400000006ff */
[----:B------:R-:W-:Y:S02]  /*8cd0*/  LOP3.LUT R38, R38, 0xffff0000, RZ, 0xc0, !PT ;  /* 0xffff000026267812 */ /* 0x000fe400078ec0ff */
[C---:B--2---:R-:W-:Y:S01]  /*8ce0*/  LOP3.LUT R11, R2.reuse, 0xffff0000, RZ, 0xc0, !PT ;  /* 0xffff0000020b7812 */ /* 0x044fe200078ec0ff */
[----:B------:R-:W-:Y:S01]  /*8cf0*/  IMAD.U32 R2, R2, 0x10000, RZ ;  /* 0x0001000002027824 */ /* 0x000fe200078e00ff */
[----:B------:R-:W-:Y:S02]  /*8d00*/  LOP3.LUT R18, R3, 0xffff0000, RZ, 0xc0, !PT ;  /* 0xffff000003127812 */ /* 0x000fe400078ec0ff */
[----:B---3--:R-:W-:Y:S01]  /*8d10*/  LOP3.LUT R21, R4, 0xffff0000, RZ, 0xc0, !PT ;  /* 0xffff000004157812 */ /* 0x008fe200078ec0ff */
[-C--:B------:R-:W-:Y:S01]  /*8d20*/  FMUL.FTZ R17, R6, R11.reuse ;  /* 0x0000000b06117220 */ /* 0x080fe20000410000 */
[----:B------:R-:W-:Y:S01]  /*8d30*/  LOP3.LUT R19, R5, 0xffff0000, RZ, 0xc0, !PT ;  /* 0xffff000005137812 */ /* 0x000fe200078ec0ff */
[----:B------:R-:W-:Y:S01]  /*8d40*/  FMUL.FTZ R11, R8, R11 ;  /* 0x0000000b080b7220 */ /* 0x000fe20000410000 */
[----:B------:R-:W-:Y:S01]  /*8d50*/  SHF.L.U32 R3, R3, 0x10, RZ ;  /* 0x0000001003037819 */ /* 0x000fe200000006ff */
[----:B------:R-:W-:-:S02]  /*8d60*/  FMUL.FTZ R20, R10, R18 ;  /* 0x000000120a147220 */ /* 0x000fc40000410000 */
[----:B------:R-:W-:Y:S01]  /*8d70*/  FFMA.FTZ R6, R6, R21, R11 ;  /* 0x0000001506067223 */ /* 0x000fe2000001000b */
[----:B------:R-:W-:Y:S01]  /*8d80*/  SHF.L.U32 R11, R5, 0x10, RZ ;  /* 0x00000010050b7819 */ /* 0x000fe200000006ff */
[C---:B------:R-:W-:Y:S02]  /*8d90*/  FMUL.FTZ R18, R15.reuse, R18 ;  /* 0x000000120f127220 */ /* 0x040fe40000410000 */
[----:B------:R-:W-:Y:S02]  /*8da0*/  FFMA.FTZ R20, R15, R19, -R20 ;  /* 0x000000130f147223 */ /* 0x000fe40000010814 */
[-C--:B------:R-:W-:Y:S02]  /*8db0*/  FMUL.FTZ R5, R36, R2.reuse ;  /* 0x0000000224057220 */ /* 0x080fe40000410000 */
[----:B------:R-:W-:Y:S02]  /*8dc0*/  FMUL.FTZ R15, R9, R2 ;  /* 0x00000002090f7220 */ /* 0x000fe40000410000 */
[----:B------:R-:W-:-:S02]  /*8dd0*/  IMAD.U32 R4, R4, 0x10000, RZ ;  /* 0x0001000004047824 */ /* 0x000fc400078e00ff */
[-C--:B------:R-:W-:Y:S02]  /*8de0*/  FMUL.FTZ R2, R38, R3.reuse ;  /* 0x0000000326027220 */ /* 0x080fe40000410000 */
[----:B------:R-:W-:Y:S02]  /*8df0*/  FMUL.FTZ R3, R16, R3 ;  /* 0x0000000310037220 */ /* 0x000fe40000410000 */
[-C--:B------:R-:W-:Y:S02]  /*8e00*/  FFMA.FTZ R5, R9, R4.reuse, -R5 ;  /* 0x0000000409057223 */ /* 0x080fe40000010805 */
[----:B------:R-:W-:Y:S02]  /*8e10*/  FFMA.FTZ R17, R8, R21, -R17 ;  /* 0x0000001508117223 */ /* 0x000fe40000010811 */
[----:B------:R-:W-:Y:S02]  /*8e20*/  FFMA.FTZ R19, R10, R19, R18 ;  /* 0x000000130a137223 */ /* 0x000fe40000010012 */
[----:B------:R-:W-:Y:S01]  /*8e30*/  FFMA.FTZ R4, R36, R4, R15 ;  /* 0x0000000424047223 */ /* 0x000fe2000001000f */
[----:B------:R-:W-:Y:S01]  /*8e40*/  F2FP.BF16.PACK_AB R37, R6, R17 ;  /* 0x000000110625723e */ /* 0x000fe200000010ff */
[-C--:B------:R-:W-:Y:S01]  /*8e50*/  FFMA.FTZ R2, R16, R11.reuse, -R2 ;  /* 0x0000000b10027223 */ /* 0x080fe20000010802 */
[----:B------:R-:W-:Y:S01]  /*8e60*/  F2FP.BF16.PACK_AB R39, R19, R20 ;  /* 0x000000141327723e */ /* 0x000fe200000010ff */
[----:B------:R-:W-:Y:S01]  /*8e70*/  FFMA.FTZ R3, R38, R11, R3 ;  /* 0x0000000b26037223 */ /* 0x000fe20000010003 */
[----:B------:R-:W-:-:S04]  /*8e80*/  F2FP.BF16.PACK_AB R36, R4, R5 ;  /* 0x000000050424723e */ /* 0x000fc800000010ff */
[----:B------:R-:W-:Y:S02]  /*8e90*/  F2FP.BF16.PACK_AB R38, R3, R2 ;  /* 0x000000020326723e */ /* 0x000fe400000010ff */
.L_x_6125:
[----:B------:R-:W-:Y:S05]  /*8ea0*/  BSYNC B0 ;  /* 0x0000000000007941 */ /* 0x000fea0003800000 */
.L_x_6124:
[----:B-----5:R1:W-:Y:S02]  /*8eb0*/  STS.128 [R189+0x800], R36 ;  /* 0x00080024bd007388 */ /* 0x0203e40000000c00 */
.L_x_6123:
[----:B------:R-:W-:Y:S05]  /*8ec0*/  BSYNC B1 ;  /* 0x0000000000017941 */ /* 0x000fea0003800000 */
.L_x_6122:
        /* <DEDUP_REMOVED lines=59> */
.L_x_6129:
[----:B------:R-:W-:Y:S05]  /*9280*/  BSYNC B0 ;  /* 0x0000000000007941 */ /* 0x000fea0003800000 */
.L_x_6128:
[----:B-----5:R1:W-:Y:S02]  /*9290*/  STS.128 [R189+0x1000], R28 ;  /* 0x0010001cbd007388 */ /* 0x0203e40000000c00 */
.L_x_6127:
[----:B------:R-:W-:Y:S05]  /*92a0*/  BSYNC B1 ;  /* 0x0000000000017941 */ /* 0x000fea0003800000 */
.L_x_6126:
[----:B---3--:R-:W-:-:S04]  /*92b0*/  IADD3 R8, R132, 0x30, RZ ;  /* 0x0000003084087810 */ /* 0x008fc80007ffe0ff */
        /* <DEDUP_REMOVED lines=40> */
[----:B------:R-:W-:Y:S02]  /*9540*/  FFMA.FTZ R12, R9, R20, R12 ;  /* 0x00000014090c7223 */ /* 0x000fe4000001000c */
[----:B------:R-:W-:Y:S02]  /*9550*/  FFMA.FTZ R16, R13, R18, R16 ;  /* 0x000000120d107223 */ /* 0x000fe40000010010 */
[----:B------:R-:W-:Y:S02]  /*9560*/  IMAD.U32 R9, R5, 0x10000, RZ ;  /* 0x0001000005097824 */ /* 0x000fe400078e00ff */
[-C--:B------:R-:W-:Y:S02]  /*9570*/  FMUL.FTZ R5, R24, R2.reuse ;  /* 0x0000000218057220 */ /* 0x080fe40000410000 */
[----:B------:R-:W-:Y:S02]  /*9580*/  FMUL.FTZ R13, R11, R2 ;  /* 0x000000020b0d7220 */ /* 0x000fe40000410000 */
[----:B------:R-:W-:-:S02]  /*9590*/  FMUL.FTZ R2, R26, R3 ;  /* 0x000000031a027220 */ /* 0x000fc40000410000 */
[----:B------:R-:W-:Y:S02]  /*95a0*/  FMUL.FTZ R3, R15, R3 ;  /* 0x000000030f037220 */ /* 0x000fe40000410000 */
[----:B------:R-:W-:Y:S02]  /*95b0*/  FFMA.FTZ R5, R11, R4, -R5 ;  /* 0x000000040b057223 */ /* 0x000fe40000010805 */
[----:B------:R-:W-:Y:S02]  /*95c0*/  FFMA.FTZ R17, R10, R20, -R17 ;  /* 0x000000140a117223 */ /* 0x000fe40000010811 */
[----:B------:R-:W-:Y:S02]  /*95d0*/  FFMA.FTZ R19, R14, R18, -R19 ;  /* 0x000000120e137223 */ /* 0x000fe40000010813 */
[----:B------:R-:W-:Y:S01]  /*95e0*/  FFMA.FTZ R4, R24, R4, R13 ;  /* 0x0000000418047223 */ /* 0x000fe2000001000d */
[----:B------:R-:W-:Y:S01]  /*95f0*/  F2FP.BF16.PACK_AB R25, R12, R17 ;  /* 0x000000110c19723e */ /* 0x000fe200000010ff */
[----:B------:R-:W-:Y:S01]  /*9600*/  FFMA.FTZ R2, R15, R9, -R2 ;  /* 0x000000090f027223 */ /* 0x000fe20000010802 */
[----:B------:R-:W-:Y:S01]  /*9610*/  F2FP.BF16.PACK_AB R27, R16, R19 ;  /* 0x00000013101b723e */ /* 0x000fe200000010ff */
[----:B------:R-:W-:Y:S01]  /*9620*/  FFMA.FTZ R3, R26, R9, R3 ;  /* 0x000000091a037223 */ /* 0x000fe20000010003 */
[----:B------:R-:W-:-:S04]  /*9630*/  F2FP.BF16.PACK_AB R24, R4, R5 ;  /* 0x000000050418723e */ /* 0x000fc800000010ff */
[----:B------:R-:W-:Y:S02]  /*9640*/  F2FP.BF16.PACK_AB R26, R3, R2 ;  /* 0x00000002031a723e */ /* 0x000fe400000010ff */
.L_x_6132:
[----:B------:R-:W-:Y:S05]  /*9650*/  BSYNC B0 ;  /* 0x0000000000007941 */ /* 0x000fea0003800000 */
.L_x_6131:
[----:B-----5:R1:W-:Y:S01]  /*9660*/  STS.128 [R189+0x1800], R24 ;  /* 0x00180018bd007388 */ /* 0x0203e20000000c00 */
[----:B------:R-:W-:Y:S05]  /*9670*/  BRA `(.L_x_6130) ;  /* 0x00001cc000007947 */ /* 0x000fea0003800000 */
.L_x_6117:
        /* <DEDUP_REMOVED lines=92> */
.L_x_6136:
[----:B------:R-:W-:Y:S05]  /*9c40*/  BSYNC B0 ;  /* 0x0000000000007941 */ /* 0x000fea0003800000 */
.L_x_6135:
[----:B-----5:R4:W-:Y:S02]  /*9c50*/  STS.128 [R189], R20 ;  /* 0x00000014bd007388 */ /* 0x0209e40000000c00 */
.L_x_6134:
[----:B------:R-:W-:Y:S05]  /*9c60*/  BSYNC B1 ;  /* 0x0000000000017941 */ /* 0x000fea0003800000 */
.L_x_6133:
        /* <DEDUP_REMOVED lines=94> */
.L_x_6140:
[----:B------:R-:W-:Y:S05]  /*a250*/  BSYNC B0 ;  /* 0x0000000000007941 */ /* 0x000fea0003800000 */
.L_x_6139:
[----:B-----5:R1:W-:Y:S02]  /*a260*/  STS.128 [R189+0x800], R20 ;  /* 0x00080014bd007388 */ /* 0x0203e40000000c00 */
.L_x_6138:
[----:B------:R-:W-:Y:S05]  /*a270*/  BSYNC B1 ;  /* 0x0000000000017941 */ /* 0x000fea0003800000 */
.L_x_6137:
        /* <DEDUP_REMOVED lines=36> */
[----:B-1----:R-:W-:Y:S01]  /*a4c0*/  IMAD.U32 R31, R23, 0x10000, RZ ;  /* 0x00010000171f7824 */ /* 0x002fe200078e00ff */
[----:B------:R-:W-:Y:S02]  /*a4d0*/  SHF.L.U32 R29, R21, 0x10, RZ ;  /* 0x00000010151d7819 */ /* 0x000fe400000006ff */
        /* <DEDUP_REMOVED lines=58> */
.L_x_6144:
[----:B------:R-:W-:Y:S05]  /*a880*/  BSYNC B0 ;  /* 0x0000000000007941 */ /* 0x000fea0003800000 */
.L_x_6143:
[----:B-----5:R4:W-:Y:S02]  /*a890*/  STS.128 [R189+0x1000], R20 ;  /* 0x00100014bd007388 */ /* 0x0209e40000000c00 */
.L_x_6142:
[----:B------:R-:W-:Y:S05]  /*a8a0*/  BSYNC B1 ;  /* 0x0000000000017941 */ /* 0x000fea0003800000 */
.L_x_6141:
        /* <DEDUP_REMOVED lines=16> */
[----:B---3--:R-:W-:Y:S01]  /*a9b0*/  IMAD R11, R61, 0x30, RZ ;  /* 0x000000303d0b7824 */ /* 0x008fe200078e02ff */
[----:B------:R-:W-:Y:S01]  /*a9c0*/  @P0 IADD3 R5, -R3, RZ, RZ ;  /* 0x000000ff03050210 */ /* 0x000fe20007ffe1ff */
[----:B------:R-:W-:-:S03]  /*a9d0*/  @P0 IMAD.MOV R9, RZ, RZ, -R61 ;  /* 0x000000ffff090224 */ /* 0x000fc600078e0a3d */
[----:B------:R-:W-:Y:S01]  /*a9e0*/  IADD3 R2, P1, R11, R2, RZ ;  /* 0x000000020b027210 */ /* 0x000fe20007f3e0ff */
[----:B------:R-:W-:-:S03]  /*a9f0*/  IMAD.WIDE R16, R9, 0x2, R26 ;  /* 0x0000000209107825 */ /* 0x000fc600078e021a */
[----:B------:R-:W-:Y:S02]  /*aa00*/  LEA.HI.X.SX32 R4, R11, R4, 0x1, P1 ;  /* 0x000000040b047211 */ /* 0x000fe400008f0eff */
[C---:B------:R-:W-:Y:S01]  /*aa10*/  IADD3 R3, P1, R5.reuse, R2, RZ ;  /* 0x0000000205037210 */ /* 0x040fe20007f3e0ff */
[----:B------:R-:W3:Y:S03]  /*aa20*/  LDG.E.128 R16, [R16.64] ;  /* 0x0000000610107981 */ /* 0x000ee6000c1e1d00 */
[----:B------:R-:W-:Y:S02]  /*aa30*/  LEA.HI.X.SX32 R10, R5, R4, 0x1, P1 ;  /* 0x00000004050a7211 */ /* 0x000fe400008f0eff */
[----:B-1--4-:R-:W-:Y:S02]  /*aa40*/  LEA R20, P1, R3, c[0x0][0x2b0], 0x1 ;  /* 0x0000ac0003147a11 */ /* 0x012fe400078208ff */
[----:B------:R-:W-:-:S02]  /*aa50*/  @P0 SHF.R.S32.HI R62, RZ, 0x1, R62 ;  /* 0x00000001ff3e0819 */ /* 0x000fc4000001143e */
        /* <DEDUP_REMOVED lines=9> */
[C---:B-----5:R-:W-:Y:S01]  /*aaf0*/  IMAD.U32 R4, R12.reuse, 0x10000, RZ ;  /* 0x000100000c047824 */ /* 0x060fe200078e00ff */
[----:B------:R-:W-:Y:S01]  /*ab00*/  LOP3.LUT R3, R12, 0xffff0000, RZ, 0xc0, !PT ;  /* 0xffff00000c037812 */ /* 0x000fe200078ec0ff */
[C---:B------:R-:W-:Y:S01]  /*ab10*/  IMAD.U32 R12, R13.reuse, 0x10000, RZ ;  /* 0x000100000d0c7824 */ /* 0x040fe200078e00ff */
[----:B------:R-:W-:Y:S02]  /*ab20*/  LOP3.LUT R2, R13, 0xffff0000, RZ, 0xc0, !PT ;  /* 0xffff00000d027812 */ /* 0x000fe400078ec0ff */
[C---:B------:R-:W-:Y:S02]  /*ab30*/  SHF.L.U32 R10, R14.reuse, 0x10, RZ ;  /* 0x000000100e0a7819 */ /* 0x040fe400000006ff */
[----:B------:R-:W-:Y:S02]  /*ab40*/  LOP3.LUT R9, R14, 0xffff0000, RZ, 0xc0, !PT ;  /* 0xffff00000e097812 */ /* 0x000fe400078ec0ff */
[C---:B------:R-:W-:Y:S01]  /*ab50*/  LOP3.LUT R5, R15.reuse, 0xffff0000, RZ, 0xc0, !PT ;  /* 0xffff00000f057812 */ /* 0x040fe200078ec0ff */
[----:B------:R-:W-:Y:S01]  /*ab60*/  IMAD.U32 R15, R15, 0x10000, RZ ;  /* 0x000100000f0f7824 */ /* 0x000fe200078e00ff */
[C---:B---3--:R-:W-:Y:S01]  /*ab70*/  SHF.L.U32 R11, R17.reuse, 0x10, RZ ;  /* 0x00000010110b7819 */ /* 0x048fe200000006ff */
[----:B------:R-:W-:Y:S01]  /*ab80*/  IMAD.U32 R28, R18, 0x10000, RZ ;  /* 0x00010000121c7824 */ /* 0x000fe200078e00ff */
[----:B------:R-:W-:Y:S01]  /*ab90*/  LOP3.LUT R29, R17, 0xffff0000, RZ, 0xc0, !PT ;  /* 0xffff0000111d7812 */ /* 0x000fe200078ec0ff */
[----:B------:R-:W-:Y:S01]  /*aba0*/  IMAD.U32 R14, R16, 0x10000, RZ ;  /* 0x00010000100e7824 */ /* 0x000fe200078e00ff */
[----:B------:R-:W-:-:S02]  /*abb0*/  LOP3.LUT R17, R18, 0xffff0000, RZ, 0xc0, !PT ;  /* 0xffff000012117812 */ /* 0x000fc400078ec0ff */
[----:B------:R-:W-:Y:S01]  /*abc0*/  LOP3.LUT R13, R16, 0xffff0000, RZ, 0xc0, !PT ;  /* 0xffff0000100d7812 */ /* 0x000fe200078ec0ff */
[C---:B------:R-:W-:Y:S01]  /*abd0*/  IMAD.U32 R16, R19.reuse, 0x10000, RZ ;  /* 0x0001000013107824 */ /* 0x040fe200078e00ff */
[----:B------:R-:W-:Y:S01]  /*abe0*/  LOP3.LUT R30, R19, 0xffff0000, RZ, 0xc0, !PT ;  /* 0xffff0000131e7812 */ /* 0x000fe200078ec0ff */
[C---:B----4-:R-:W-:Y:S01]  /*abf0*/  IMAD.U32 R18, R21.reuse, 0x10000, RZ ;  /* 0x0001000015127824 */ /* 0x050fe200078e00ff */
[----:B------:R-:W-:Y:S01]  /*ac00*/  LOP3.LUT R32, R21, 0xffff0000, RZ, 0xc0, !PT ;  /* 0xffff000015207812 */ /* 0x000fe200078ec0ff */
[----:B------:R-:W-:Y:S01]  /*ac10*/  IMAD.U32 R31, R22, 0x10000, RZ ;  /* 0x00010000161f7824 */ /* 0x000fe200078e00ff */
[----:B------:R-:W-:Y:S02]  /*ac20*/  SHF.L.U32 R21, R23, 0x10, RZ ;  /* 0x0000001017157819 */ /* 0x000fe400000006ff */
[----:B------:R-:W-:Y:S02]  /*ac30*/  SHF.L.U32 R19, R20, 0x10, RZ ;  /* 0x0000001014137819 */ /* 0x000fe400000006ff */
[----:B------:R-:W-:-:S02]  /*ac40*/  LOP3.LUT R22, R22, 0xffff0000, RZ, 0xc0, !PT ;  /* 0xffff000016167812 */ /* 0x000fc400078ec0ff */
[----:B------:R-:W-:Y:S02]  /*ac50*/  LOP3.LUT R23, R23, 0xffff0000, RZ, 0xc0, !PT ;  /* 0xffff000017177812 */ /* 0x000fe400078ec0ff */
[----:B------:R-:W-:Y:S01]  /*ac60*/  LOP3.LUT R20, R20, 0xffff0000, RZ, 0xc0, !PT ;  /* 0xffff000014147812 */ /* 0x000fe200078ec0ff */
[----:B------:R-:W-:Y:S02]  /*ac70*/  @!P0 FADD.FTZ R19, -R19, -RZ ;  /* 0x800000ff13138221 */ /* 0x000fe40000010100 */
[----:B------:R-:W-:Y:S02]  /*ac80*/  @!P0 FADD.FTZ R22, -R22, -RZ ;  /* 0x800000ff16168221 */ /* 0x000fe40000010100 */
[----:B------:R-:W-:Y:S02]  /*ac90*/  @!P0 FADD.FTZ R21, -R21, -RZ ;  /* 0x800000ff15158221 */ /* 0x000fe40000010100 */
[----:B------:R-:W-:Y:S02]  /*aca0*/  @!P0 FADD.FTZ R23, -R23, -RZ ;  /* 0x800000ff17178221 */ /* 0x000fe40000010100 */
[----:B------:R-:W-:-:S02]  /*acb0*/  @!P0 FADD.FTZ R20, -R20, -RZ ;  /* 0x800000ff14148221 */ /* 0x000fc40000010100 */
[----:B------:R-:W-:Y:S02]  /*acc0*/  @!P0 FADD.FTZ R18, -R18, -RZ ;  /* 0x800000ff12128221 */ /* 0x000fe40000010100 */
[----:B------:R-:W-:Y:S02]  /*acd0*/  @!P0 FADD.FTZ R32, -R32, -RZ ;  /* 0x800000ff20208221 */ /* 0x000fe40000010100 */
[----:B------:R-:W-:Y:S02]  /*ace0*/  @!P0 FADD.FTZ R31, -R31, -RZ ;  /* 0x800000ff1f1f8221 */ /* 0x000fe40000010100 */
[----:B------:R-:W-:Y:S01]  /*acf0*/  FMUL.FTZ R19, R14, R19 ;  /* 0x000000130e137220 */ /* 0x000fe20000410000 */
[----:B--2---:R-:W-:Y:S01]  /*ad00*/  LOP3.LUT R14, R24, 0xffff0000, RZ, 0xc0, !PT ;  /* 0xffff0000180e7812 */ /* 0x004fe200078ec0ff */
[----:B------:R-:W-:Y:S02]  /*ad10*/  FMUL.FTZ R22, R17, R22 ;  /* 0x0000001611167220 */ /* 0x000fe40000410000 */
[----:B------:R-:W-:Y:S01]  /*ad20*/  FMUL.FTZ R16, R16, R21 ;  /* 0x0000001510107220 */ /* 0x000fe20000410000 */
[----:B------:R-:W-:Y:S01]  /*ad30*/  LOP3.LUT R21, R26, 0xffff0000, RZ, 0xc0, !PT ;  /* 0xffff00001a157812 */ /* 0x000fe200078ec0ff */
[----:B------:R-:W-:-:S02]  /*ad40*/  FMUL.FTZ R30, R30, R23 ;  /* 0x000000171e1e7220 */ /* 0x000fc40000410000 */
        /* <DEDUP_REMOVED lines=22> */
.L_x_6146:
[----:B------:R-:W-:Y:S05]  /*aeb0*/  BSYNC B0 ;  /* 0x0000000000007941 */ /* 0x000fea0003800000 */
.L_x_6145:
[----:B-----5:R1:W-:Y:S01]  /*aec0*/  STS.128 [R189+0x1800], R12 ;  /* 0x0018000cbd007388 */ /* 0x0203e20000000c00 */
[----:B------:R-:W-:Y:S05]  /*aed0*/  BRA `(.L_x_6130) ;  /* 0x0000046000007947 */ /* 0x000fea0003800000 */
.L_x_6116:
        /* <DEDUP_REMOVED lines=14> */
.L_x_6148:
[----:B------:R-:W-:Y:S05]  /*afc0*/  BSYNC B0 ;  /* 0x0000000000007941 */ /* 0x000fea0003800000 */
.L_x_6147:
        /* <DEDUP_REMOVED lines=17> */
.L_x_6150:
[----:B------:R-:W-:Y:S05]  /*b0e0*/  BSYNC B0 ;  /* 0x0000000000007941 */ /* 0x000fea0003800000 */
.L_x_6149:
        /* <DEDUP_REMOVED lines=17> */
.L_x_6152:
[----:B------:R-:W-:Y:S05]  /*b200*/  BSYNC B0 ;  /* 0x0000000000007941 */ /* 0x000fea0003800000 */
.L_x_6151:
        /* <DEDUP_REMOVED lines=19> */
.L_x_6130:
[----:B------:R-:W-:Y:S05]  /*b340*/  BSYNC B2 ;  /* 0x0000000000027941 */ /* 0x000fea0003800000 */
.L_x_6115:
[----:B------:R-:W-:Y:S01]  /*b350*/  IADD3 R188, R52, -0x1, RZ ;  /* 0xffffffff34bc7810 */ /* 0x000fe20007ffe0ff */
[----:B------:R-:W-:Y:S01]  /*b360*/  BSSY B0, `(.L_x_6153) ;  /* 0x000000f000007945 */ /* 0x000fe20003800000 */
[----:B------:R-:W-:-:S03]  /*b370*/  LEA R186, P0, R128, c[0x0][0x168], 0x1 ;  /* 0x00005a0080ba7a11 */ /* 0x000fc600078008ff */
[----:B------:R-:W-:Y:S01]  /*b380*/  IMAD.SHL.U32 R2, R188, 0x80, RZ ;  /* 0x00000080bc027824 */ /* 0x000fe200078e00ff */
[----:B------:R-:W-:-:S03]  /*b390*/  LEA.HI.X R183, R128, c[0x0][0x16c], R131, 0x1, P0 ;  /* 0x00005b0080b77a11 */ /* 0x000fc600000f0c83 */
[----:B---3--:R-:W-:-:S05]  /*b3a0*/  IMAD.IADD R11, R47, 0x1, -R2 ;  /* 0x000000012f0b7824 */ /* 0x008fca00078e0a02 */
        /* <DEDUP_REMOVED lines=10> */
.L_x_6154:
[----:B------:R-:W-:Y:S05]  /*b450*/  BSYNC B0 ;  /* 0x0000000000007941 */ /* 0x000fea0003800000 */
.L_x_6153:
        /* <DEDUP_REMOVED lines=12> */
.L_x_6156:
[----:B------:R-:W-:Y:S05]  /*b520*/  BSYNC B0 ;  /* 0x0000000000007941 */ /* 0x000fea0003800000 */
.L_x_6155:
        /* <DEDUP_REMOVED lines=14> */
.L_x_6158:
[----:B------:R-:W-:Y:S05]  /*b610*/  BSYNC B0 ;  /* 0x0000000000007941 */ /* 0x000fea0003800000 */
.L_x_6157:
        /* <DEDUP_REMOVED lines=16> */
.L_x_6160:
[----:B------:R-:W-:Y:S05]  /*b720*/  BSYNC B0 ;  /* 0x0000000000007941 */ /* 0x000fea0003800000 */
.L_x_6159:
        /* <DEDUP_REMOVED lines=15> */
.L_x_6162:
[----:B------:R-:W-:Y:S05]  /*b820*/  BSYNC B0 ;  /* 0x0000000000007941 */ /* 0x000fea0003800000 */
.L_x_6161:
        /* <DEDUP_REMOVED lines=17> */
.L_x_6164:
[----:B------:R-:W-:Y:S05]  /*b940*/  BSYNC B0 ;  /* 0x0000000000007941 */ /* 0x000fea0003800000 */
.L_x_6163:
        /* <DEDUP_REMOVED lines=17> */
.L_x_6166:
[----:B------:R-:W-:Y:S05]  /*ba60*/  BSYNC B0 ;  /* 0x0000000000007941 */ /* 0x000fea0003800000 */
.L_x_6165:
        /* <DEDUP_REMOVED lines=11> */
[----:B-1----:R-:W-:-:S05]  /*bb20*/  IMAD.WIDE.U32 R12, R3, 0xe0, R186 ;  /* 0x000000e0030c7825 */ /* 0x002fca00078e00ba */
[----:B------:R-:W-:-:S05]  /*bb30*/  IADD3 R13, R13, UR4, RZ ;  /* 0x000000040d0d7c10 */ /* 0x000fca000fffe0ff */
[----:B------:R-:W-:Y:S01]  /*bb40*/  @!PT LDS RZ, [RZ] ;  /* 0x00000000fffff984 */ /* 0x000fe20000000800 */
[----:B------:R-:W-:Y:S01]  /*bb50*/  @!PT LDS RZ, [RZ] ;  /* 0x00000000fffff984 */ /* 0x000fe20000000800 */
[----:B------:R-:W-:Y:S01]  /*bb60*/  @!PT LDS RZ, [RZ] ;  /* 0x00000000fffff984 */ /* 0x000fe20000000800 */
[----:B------:R1:W-:Y:S02]  /*bb70*/  LDGSTS.E.BYPASS.LTC128B.128 [R189+0x5800], [R12.64] ;  /* 0x058000000cbd7fae */ /* 0x0003e4000b901d46 */
.L_x_6168:
[----:B------:R-:W-:Y:S05]  /*bb80*/  BSYNC B0 ;  /* 0x0000000000007941 */ /* 0x000fea0003800000 */
.L_x_6167:
        /* <DEDUP_REMOVED lines=8> */
[----:B-1---5:R-:W-:Y:S01]  /*bc10*/  SHF.R.S32.HI R12, RZ, 0x1f, R3 ;  /* 0x0000001fff0c7819 */ /* 0x022fe20000011403 */
        /* <DEDUP_REMOVED lines=17> */
.L_x_6170:
[----:B------:R-:W-:Y:S05]  /*bd30*/  BSYNC B0 ;  /* 0x0000000000007941 */ /* 0x000fea0003800000 */
.L_x_6169:
        /* <DEDUP_REMOVED lines=13> */
.L_x_6172:
[----:B------:R-:W-:Y:S05]  /*be10*/  BSYNC B0 ;  /* 0x0000000000007941 */ /* 0x000fea0003800000 */
.L_x_6171:
        /* <DEDUP_REMOVED lines=15> */
.L_x_6174:
[----:B------:R-:W-:Y:S05]  /*bf10*/  BSYNC B0 ;  /* 0x0000000000007941 */ /* 0x000fea0003800000 */
.L_x_6173:
        /* <DEDUP_REMOVED lines=16> */
.L_x_6176:
[----:B------:R-:W-:Y:S05]  /*c020*/  BSYNC B0 ;  /* 0x0000000000007941 */ /* 0x000fea0003800000 */
.L_x_6175:
        /* <DEDUP_REMOVED lines=15> */
.L_x_6178:
[----:B------:R-:W-:Y:S05]  /*c120*/  BSYNC B0 ;  /* 0x0000000000007941 */ /* 0x000fea0003800000 */
.L_x_6177:
        /* <DEDUP_REMOVED lines=16> */
.L_x_6180:
[----:B------:R-:W-:Y:S05]  /*c230*/  BSYNC B0 ;  /* 0x0000000000007941 */ /* 0x000fea0003800000 */
.L_x_6179:
        /* <DEDUP_REMOVED lines=16> */
.L_x_6182:
[----:B------:R-:W-:Y:S05]  /*c340*/  BSYNC B0 ;  /* 0x0000000000007941 */ /* 0x000fea0003800000 */
.L_x_6181:
        /* <DEDUP_REMOVED lines=16> */
.L_x_6184:
[----:B------:R-:W-:Y:S05]  /*c450*/  BSYNC B0 ;  /* 0x0000000000007941 */ /* 0x000fea0003800000 */
.L_x_6183:
        /* <DEDUP_REMOVED lines=12> */
[----:B------:R-:W-:Y:S01]  /*c520*/  LOP3.LUT P0, RZ, R53, 0x2, RZ, 0xc0, !PT ;  /* 0x0000000235ff7812 */ /* 0x000fe2000780c0ff */
[----:B------:R-:W-:Y:S01]  /*c530*/  IMAD.SHL.U32 R8, R0, 0x40, RZ ;  /* 0x0000004000087824 */ /* 0x000fe200078e00ff */
[----:B------:R-:W-:Y:S01]  /*c540*/  LOP3.LUT R182, R182, 0xfffffffe, RZ, 0xc0, !PT ;  /* 0xfffffffeb6b67812 */ /* 0x000fe200078ec0ff */
[----:B------:R-:W-:Y:S01]  /*c550*/  IMAD.SHL.U32 R4, R54, 0x8, RZ ;  /* 0x0000000836047824 */ /* 0x000fe200078e00ff */
[----:B------:R-:W-:Y:S01]  /*c560*/  LOP3.LUT R5, R5, 0x1c0, RZ, 0xc0, !PT ;  /* 0x000001c005057812 */ /* 0x000fe200078ec0ff */
[----:B------:R-:W-:Y:S01]  /*c570*/  IMAD.SHL.U32 R3, R3, 0x8, RZ ;  /* 0x0000000803037824 */ /* 0x000fe200078e00ff */
[----:B------:R-:W-:-:S02]  /*c580*/  LOP3.LUT R8, R8, 0x1c0, RZ, 0xc0, !PT ;  /* 0x000001c008087812 */ /* 0x000fc400078ec0ff */
[----:B------:R-:W-:Y:S02]  /*c590*/  LOP3.LUT R4, R5, 0x8, R4, 0xf8, !PT ;  /* 0x0000000805047812 */ /* 0x000fe400078ef804 */
[----:B------:R-:W-:Y:S02]  /*c5a0*/  LOP3.LUT R3, R8, 0x8, R3, 0xf8, !PT ;  /* 0x0000000808037812 */ /* 0x000fe400078ef803 */
[----:B------:R-:W-:Y:S02]  /*c5b0*/  SHF.R.U32.HI R5, RZ, 0x3, R5 ;  /* 0x00000003ff057819 */ /* 0x000fe40000011605 */
[----:B------:R-:W-:Y:S02]  /*c5c0*/  SHF.R.U32.HI R8, RZ, 0x3, R8 ;  /* 0x00000003ff087819 */ /* 0x000fe40000011608 */
[----:B------:R-:W-:Y:S01]  /*c5d0*/  LOP3.LUT R4, R4, R5, RZ, 0x3c, !PT ;  /* 0x0000000504047212 */ /* 0x000fe200078e3cff */
[----:B------:R-:W-:Y:S01]  /*c5e0*/  IMAD R5, R6, 0x400, R55 ;  /* 0x0000040006057824 */ /* 0x000fe200078e0237 */
[----:B------:R-:W-:Y:S01]  /*c5f0*/  LOP3.LUT R3, R3, R8, RZ, 0x3c, !PT ;  /* 0x0000000803037212 */ /* 0x000fe200078e3cff */
[----:B------:R-:W-:Y:S01]  /*c600*/  IMAD R6, R7, 0x4, R6 ;  /* 0x0000000407067824 */ /* 0x000fe200078e0206 */
[----:B------:R-:W-:Y:S01]  /*c610*/  R2P PR, R0, 0x6 ;  /* 0x0000000600007804 */ /* 0x000fe20000000000 */
[C---:B------:R-:W-:Y:S01]  /*c620*/  IMAD.IADD R174, R4.reuse, 0x1, R5 ;  /* 0x0000000104ae7824 */ /* 0x040fe200078e0205 */
[----:B------:R-:W-:Y:S01]  /*c630*/  LOP3.LUT R4, R4, R55, RZ, 0xfc, !PT ;  /* 0x0000003704047212 */ /* 0x000fe200078efcff */
[----:B------:R-:W-:-:S02]  /*c640*/  IMAD R173, R54, 0x200, R3 ;  /* 0x0000020036ad7824 */ /* 0x000fc400078e0203 */
[----:B------:R-:W-:Y:S02]  /*c650*/  IMAD.SHL.U32 R174, R174, 0x2, RZ ;  /* 0x00000002aeae7824 */ /* 0x000fe400078e00ff */
[----:B------:R-:W-:Y:S02]  /*c660*/  IMAD.SHL.U32 R173, R173, 0x2, RZ ;  /* 0x00000002adad7824 */ /* 0x000fe400078e00ff */
[----:B------:R-:W-:Y:S01]  /*c670*/  IMAD.MOV.U32 R5, RZ, RZ, 0x20 ;  /* 0x00000020ff057424 */ /* 0x000fe200078e00ff */
[----:B----4-:R-:W-:Y:S01]  /*c680*/  LDSM.16.M88.4 R20, [R174] ;  /* 0x00000000ae14783b */ /* 0x010fe20000000200 */
[----:B------:R-:W-:Y:S01]  /*c690*/  IMAD.U32 R7, R6, 0x10, R187 ;  /* 0x0000001006077824 */ /* 0x000fe200078e00bb */
[----:B------:R-:W-:Y:S01]  /*c6a0*/  IADD3 R12, R173, 0x2000, RZ ;  /* 0x00002000ad0c7810 */ /* 0x000fe20007ffe0ff */
[----:B------:R-:W-:Y:S01]  /*c6b0*/  IMAD.IADD R6, R2, 0x1, R45 ;  /* 0x0000000102067824 */ /* 0x000fe200078e022d */
[----:B------:R-:W1:Y:S01]  /*c6c0*/  LDSM.16.M88.4 R24, [R173+0x2800] ;  /* 0x00280000ad18783b */ /* 0x000e620000000200 */
[----:B------:R-:W-:-:S02]  /*c6d0*/  SEL R3, R5, 0xffffffe0, !P0 ;  /* 0xffffffe005037807 */ /* 0x000fc40004000000 */
[----:B------:R-:W-:Y:S01]  /*c6e0*/  SEL R0, R5, 0xffffffe0, !P1 ;  /* 0xffffffe005007807 */ /* 0x000fe20004800000 */
[----:B------:R-:W4:Y:S01]  /*c6f0*/  LDSM.16.M88.4 R64, [R173+0x2000] ;  /* 0x00200000ad40783b */ /* 0x000f220000000200 */
[----:B------:R-:W-:Y:S01]  /*c700*/  IMAD.MOV.U32 R5, RZ, RZ, 0x40 ;  /* 0x00000040ff057424 */ /* 0x000fe200078e00ff */
[----:B------:R-:W-:Y:S01]  /*c710*/  LOP3.LUT P0, RZ, R53, 0x4, RZ, 0xc0, !PT ;  /* 0x0000000435ff7812 */ /* 0x000fe2000780c0ff */
[----:B------:R-:W-:Y:S01]  /*c720*/  IMAD.IADD R172, R174, 0x1, R3 ;  /* 0x00000001aeac7824 */ /* 0x000fe200078e0203 */
[----:B------:R-:W-:Y:S01]  /*c730*/  LDSM.16.M88.4 R68, [R173+0x3000] ;  /* 0x00300000ad44783b */ /* 0x000fe20000000200 */
[----:B------:R-:W-:Y:S01]  /*c740*/  IMAD.IADD R167, R173, 0x1, R0 ;  /* 0x00000001ada77824 */ /* 0x000fe200078e0200 */
[----:B------:R-:W-:Y:S02]  /*c750*/  SEL R5, R5, 0xffffffc0, !P0 ;  /* 0xffffffc005057807 */ /* 0x000fe40004000000 */
[----:B------:R-:W-:Y:S01]  /*c760*/  LDSM.16.M88.4 R8, [R172] ;  /* 0x00000000ac08783b */ /* 0x000fe20000000200 */
[----:B------:R-:W-:-:S02]  /*c770*/  IADD3 R170, R173, 0x2040, RZ ;  /* 0x00002040adaa7810 */ /* 0x000fc40007ffe0ff */
[----:B------:R-:W-:Y:S01]  /*c780*/  IMAD.IADD R171, R174, 0x1, R5 ;  /* 0x00000001aeab7824 */ /* 0x000fe200078e0205 */
[----:B------:R-:W5:Y:S01]  /*c790*/  LDSM.16.M88.4 R28, [R167+0x2800] ;  /* 0x00280000a71c783b */ /* 0x000f620000000200 */
[----:B------:R-:W-:Y:S02]  /*c7a0*/  @P2 IADD3 R170, R12, -0x40, RZ ;  /* 0xffffffc00caa2810 */ /* 0x000fe40007ffe0ff */
[----:B------:R-:W-:Y:S01]  /*c7b0*/  IMAD.IADD R169, R3, 0x1, R171 ;  /* 0x0000000103a97824 */ /* 0x000fe200078e02ab */
[----:B------:R-:W2:Y:S01]  /*c7c0*/  LDSM.16.M88.4 R56, [R167+0x2000] ;  /* 0x00200000a738783b */ /* 0x000ea20000000200 */
[----:B------:R-:W-:Y:S01]  /*c7d0*/  IADD3 R163, R170, 0x800, RZ ;  /* 0x00000800aaa37810 */ /* 0x000fe20007ffe0ff */
[----:B------:R-:W-:Y:S01]  /*c7e0*/  IMAD.IADD R102, R0, 0x1, R170 ;  /* 0x0000000100667824 */ /* 0x000fe200078e02aa */
[C---:B------:R-:W-:Y:S01]  /*c7f0*/  IADD3 R162, R170.reuse, 0x1000, RZ ;  /* 0x00001000aaa27810 */ /* 0x040fe20007ffe0ff */
[----:B------:R-:W3:Y:S01]  /*c800*/  LDSM.16.M88.4 R48, [R167+0x3000] ;  /* 0x00300000a730783b */ /* 0x000ee20000000200 */
[----:B------:R-:W-:-:S02]  /*c810*/  IADD3 R161, R170, 0x1800, RZ ;  /* 0x00001800aaa17810 */ /* 0x000fc40007ffe0ff */
[C---:B------:R-:W-:Y:S01]  /*c820*/  IADD3 R160, R170.reuse, 0x2000, RZ ;  /* 0x00002000aaa07810 */ /* 0x040fe20007ffe0ff */
[----:B------:R-:W-:Y:S01]  /*c830*/  LDSM.16.M88.4 R12, [R171] ;  /* 0x00000000ab0c783b */ /* 0x000fe20000000200 */
[----:B------:R-:W-:-:S03]  /*c840*/  IADD3 R107, R170, 0x2800, RZ ;  /* 0x00002800aa6b7810 */ /* 0x000fc60007ffe0ff */
[----:B------:R-:W2:Y:S04]  /*c850*/  LDSM.16.M88.4 R32, [R170] ;  /* 0x00000000aa20783b */ /* 0x000ea80000000200 */
[----:B------:R-:W-:Y:S01]  /*c860*/  LDSM.16.M88.4 R16, [R169] ;  /* 0x00000000a910783b */ /* 0x000fe20000000200 */
[C---:B-1----:R-:W-:Y:S03]  /*c870*/  HMMA.16816.F32.BF16 R36, R20.reuse, R24, RZ ;  /* 0x000000181424723c */ /* 0x042fe600000418ff */
[----:B------:R-:W-:Y:S04]  /*c880*/  LDSM.16.M88.4 R72, [R102] ;  /* 0x000000006648783b */ /* 0x000fe80000000200 */
[----:B--2---:R-:W-:Y:S01]  /*c890*/  LDSM.16.M88.4 R40, [R173+0x3800] ;  /* 0x00380000ad28783b */ /* 0x004fe20000000200 */
[C---:B----4-:R-:W-:Y:S03]  /*c8a0*/  HMMA.16816.F32.BF16 R60, R20.reuse, R64, RZ ;  /* 0x00000040143c723c */ /* 0x050fe600000418ff */
[----:B------:R-:W-:Y:S04]  /*c8b0*/  LDSM.16.M88.4 R76, [R167+0x3800] ;  /* 0x00380000a74c783b */ /* 0x000fe80000000200 */
[----:B------:R-:W-:Y:S01]  /*c8c0*/  LDSM.16.M88.4 R88, [R170+0x1800] ;  /* 0x00180000aa58783b */ /* 0x000fe20000000200 */
[C---:B------:R-:W-:Y:S03]  /*c8d0*/  HMMA.16816.F32.BF16 R24, R20.reuse, R26, RZ ;  /* 0x0000001a1418723c */ /* 0x040fe600000418ff */
[----:B------:R-:W-:Y:S05]  /*c8e0*/  LDSM.16.M88.4 R84, [R173+0x5800] ;  /* 0x00580000ad54783b */ /* 0x000fea0000000200 */
[----:B------:R-:W-:Y:S08]  /*c8f0*/  HMMA.16816.F32.BF16 R64, R20, R66, RZ ;  /* 0x000000421440723c */ /* 0x000ff000000418ff */
[C---:B-----5:R-:W-:Y:S08]  /*c900*/  HMMA.16816.F32.BF16 R36, R8.reuse, R28, R36 ;  /* 0x0000001c0824723c */ /* 0x060ff00000041824 */
[----:B------:R-:W-:Y:S08]  /*c910*/  HMMA.16816.F32.BF16 R24, R8, R30, R24 ;  /* 0x0000001e0818723c */ /* 0x000ff00000041818 */
[----:B------:R-:W-:Y:S08]  /*c920*/  HMMA.16816.F32.BF16 R80, R20, R68, RZ ;  /* 0x000000441450723c */ /* 0x000ff000000418ff */
[C---:B------:R-:W-:Y:S08]  /*c930*/  HMMA.16816.F32.BF16 R60, R8.reuse, R56, R60 ;  /* 0x00000038083c723c */ /* 0x040ff0000004183c */
[----:B------:R-:W-:Y:S01]  /*c940*/  HMMA.16816.F32.BF16 R64, R8, R58, R64 ;  /* 0x0000003a0840723c */ /* 0x000fe20000041840 */
[----:B------:R-:W1:Y:S07]  /*c950*/  LDSM.16.M88.4 R56, [R170+0x800] ;  /* 0x00080000aa38783b */ /* 0x000e6e0000000200 */
[----:B------:R-:W-:Y:S01]  /*c960*/  HMMA.16816.F32.BF16 R28, R20, R70, RZ ;  /* 0x00000046141c723c */ /* 0x000fe200000418ff */
[----:B------:R-:W-:Y:S07]  /*c970*/  LDSM.16.M88.4 R68, [R170+0x1000] ;  /* 0x00100000aa44783b */ /* 0x000fee0000000200 */
[----:B---3--:R-:W-:Y:S08]  /*c980*/  HMMA.16816.F32.BF16 R80, R8, R48, R80 ;  /* 0x000000300850723c */ /* 0x008ff00000041850 */
[----:B------:R-:W-:Y:S08]  /*c990*/  HMMA.16816.F32.BF16 R60, R12, R32, R60 ;  /* 0x000000200c3c723c */ /* 0x000ff0000004183c */
[----:B------:R-:W-:Y:S01]  /*c9a0*/  HMMA.16816.F32.BF16 R28, R8, R50, R28 ;  /* 0x00000032081c723c */ /* 0x000fe2000004181c */
[----:B------:R-:W2:Y:S07]  /*c9b0*/  LDSM.16.M88.4 R48, [R102+0x800] ;  /* 0x000800006630783b */ /* 0x000eae0000000200 */
[C---:B------:R-:W-:Y:S08]  /*c9c0*/  HMMA.16816.F32.BF16 R64, R12.reuse, R34, R64 ;  /* 0x000000220c40723c */ /* 0x040ff00000041840 */
[----:B-1----:R-:W-:Y:S08]  /*c9d0*/  HMMA.16816.F32.BF16 R36, R12, R56, R36 ;  /* 0x000000380c24723c */ /* 0x002ff00000041824 */
[----:B------:R-:W-:Y:S08]  /*c9e0*/  HMMA.16816.F32.BF16 R60, R16, R72, R60 ;  /* 0x00000048103c723c */ /* 0x000ff0000004183c */
[----:B------:R-:W-:Y:S01]  /*c9f0*/  HMMA.16816.F32.BF16 R24, R12, R58, R24 ;  /* 0x0000003a0c18723c */ /* 0x000fe20000041818 */
[----:B------:R-:W1:Y:S07]  /*ca00*/  LDSM.16.M88.4 R56, [R102+0x1000] ;  /* 0x001000006638783b */ /* 0x000e6e0000000200 */
[----:B------:R-:W-:Y:S08]  /*ca10*/  HMMA.16816.F32.BF16 R32, R20, R40, RZ ;  /* 0x000000281420723c */ /* 0x000ff000000418ff */
[----:B--2---:R-:W-:Y:S01]  /*ca20*/  HMMA.16816.F32.BF16 R36, R16, R48, R36 ;  /* 0x000000301024723c */ /* 0x004fe20000041824 */
[----:B------:R-:W-:-:S02]  /*ca30*/  FMUL.FTZ R0, R60, c[0x0][0x2ec] ;  /* 0x0000bb003c007a20 */ /* 0x000fc40000410000 */
[----:B------:R-:W-:Y:S02]  /*ca40*/  FMUL.FTZ R46, R61, c[0x0][0x2ec] ;  /* 0x0000bb003d2e7a20 */ /* 0x000fe40000410000 */
[----:B------:R-:W-:Y:S02]  /*ca50*/  FMUL.FTZ R44, R62, c[0x0][0x2ec] ;  /* 0x0000bb003e2c7a20 */ /* 0x000fe40000410000 */
[----:B------:R-:W-:Y:S01]  /*ca60*/  FMUL.FTZ R54, R63, c[0x0][0x2ec] ;  /* 0x0000bb003f367a20 */ /* 0x000fe20000410000 */
[----:B------:R-:W-:Y:S01]  /*ca70*/  HMMA.16816.F32.BF16 R40, R20, R42, RZ ;  /* 0x0000002a1428723c */ /* 0x000fe200000418ff */
[----:B------:R-:W-:Y:S01]  /*ca80*/  LDSM.16.M88.4 R60, [R173+0x4800] ;  /* 0x00480000ad3c783b */ /* 0x000fe20000000200 */
[----:B------:R-:W-:Y:S06]  /*ca90*/  MUFU.TANH R46, R46 ;  /* 0x0000002e002e7308 */ /* 0x000fec0000002400 */
[C---:B------:R-:W-:Y:S02]  /*caa0*/  HMMA.16816.F32.BF16 R80, R12.reuse, R68, R80 ;  /* 0x000000440c50723c */ /* 0x040fe40000041850 */
[----:B------:R-:W2:Y:S06]  /*cab0*/  MUFU.TANH R54, R54 ;  /* 0x0000003600367308 */ /* 0x000eac0000002400 */
[----:B------:R-:W-:Y:S01]  /*cac0*/  HMMA.16816.F32.BF16 R28, R12, R70, R28 ;  /* 0x000000460c1c723c */ /* 0x000fe2000004181c */
[----:B------:R-:W3:Y:S01]  /*cad0*/  LDSM.16.M88.4 R68, [R173+0x4000] ;  /* 0x00400000ad44783b */ /* 0x000ee20000000200 */
[----:B------:R-:W-:Y:S01]  /*cae0*/  FMUL.FTZ R36, R36, c[0x0][0x2ec] ;  /* 0x0000bb0024247a20 */ /* 0x000fe20000410000 */
[----:B------:R-:W-:Y:S01]  /*caf0*/  MUFU.TANH R0, R0 ;  /* 0x0000000000007308 */ /* 0x000fe20000002400 */
[----:B------:R-:W-:-:S02]  /*cb00*/  FMUL.FTZ R37, R37, c[0x0][0x2ec] ;  /* 0x0000bb0025257a20 */ /* 0x000fc40000410000 */
[----:B------:R-:W-:Y:S02]  /*cb10*/  FMUL.FTZ R95, R38, c[0x0][0x2ec] ;  /* 0x0000bb00265f7a20 */ /* 0x000fe40000410000 */
[----:B------:R-:W-:Y:S01]  /*cb20*/  HMMA.16816.F32.BF16 R24, R16, R50, R24 ;  /* 0x000000321018723c */ /* 0x000fe20000041818 */
[----:B------:R-:W4:Y:S01]  /*cb30*/  LDSM.16.M88.4 R48, [R173+0x5000] ;  /* 0x00500000ad30783b */ /* 0x000f220000000200 */
[----:B------:R-:W-:Y:S01]  /*cb40*/  FMUL.FTZ R97, R39, c[0x0][0x2ec] ;  /* 0x0000bb0027617a20 */ /* 0x000fe20000410000 */
[----:B------:R-:W-:Y:S05]  /*cb50*/  MUFU.TANH R93, R36 ;  /* 0x00000024005d7308 */ /* 0x000fea0000002400 */
[----:B------:R-:W-:Y:S03]  /*cb60*/  HMMA.16816.F32.BF16 R32, R8, R76, R32 ;  /* 0x0000004c0820723c */ /* 0x000fe60000041820 */
[----:B------:R5:W-:Y:S05]  /*cb70*/  MUFU.TANH R94, R37 ;  /* 0x00000025005e7308 */ /* 0x000bea0000002400 */
[----:B------:R-:W-:Y:S03]  /*cb80*/  HMMA.16816.F32.BF16 R64, R16, R74, R64 ;  /* 0x0000004a1040723c */ /* 0x000fe60000041840 */
[----:B------:R-:W-:Y:S05]  /*cb90*/  MUFU.TANH R95, R95 ;  /* 0x0000005f005f7308 */ /* 0x000fea0000002400 */
[----:B------:R-:W-:Y:S01]  /*cba0*/  HMMA.16816.F32.BF16 R40, R8, R78, R40 ;  /* 0x0000004e0828723c */ /* 0x000fe20000041828 */
[----:B------:R-:W-:Y:S01]  /*cbb0*/  LDSM.16.M88.4 R76, [R167+0x4000] ;  /* 0x00400000a74c783b */ /* 0x000fe20000000200 */
[----:B------:R-:W-:Y:S01]  /*cbc0*/  FMUL.FTZ R24, R24, c[0x0][0x2ec] ;  /* 0x0000bb0018187a20 */ /* 0x000fe20000410000 */
[----:B------:R-:W-:Y:S01]  /*cbd0*/  MUFU.TANH R97, R97 ;  /* 0x0000006100617308 */ /* 0x000fe20000002400 */
[----:B------:R-:W-:Y:S01]  /*cbe0*/  FMUL.FTZ R98, R25, c[0x0][0x2ec] ;  /* 0x0000bb0019627a20 */ /* 0x000fe20000410000 */
[----:B-----5:R-:W5:Y:S01]  /*cbf0*/  LDSM.16.M88.4 R36, [R102+0x1800] ;  /* 0x001800006624783b */ /* 0x020f620000000200 */
[----:B------:R-:W-:-:S02]  /*cc00*/  FMUL.FTZ R99, R26, c[0x0][0x2ec] ;  /* 0x0000bb001a637a20 */ /* 0x000fc40000410000 */
[----:B------:R-:W-:Y:S01]  /*cc10*/  HMMA.16816.F32.BF16 R32, R12, R88, R32 ;  /* 0x000000580c20723c */ /* 0x000fe20000041820 */
[----:B------:R-:W-:Y:S02]  /*cc20*/  FMUL.FTZ R106, R27, c[0x0][0x2ec] ;  /* 0x0000bb001b6a7a20 */ /* 0x000fe40000410000 */
[----:B------:R-:W-:Y:S05]  /*cc30*/  MUFU.TANH R96, R24 ;  /* 0x0000001800607308 */ /* 0x000fea0000002400 */
[----:B-1----:R-:W-:Y:S01]  /*cc40*/  HMMA.16816.F32.BF16 R80, R16, R56, R80 ;  /* 0x000000381050723c */ /* 0x002fe20000041850 */
[----:B------:R-:W-:Y:S02]  /*cc50*/  FMUL.FTZ R65, R65, c[0x0][0x2ec] ;  /* 0x0000bb0041417a20 */ /* 0x000fe40000410000 */
[----:B------:R-:W-:Y:S01]  /*cc60*/  FMUL.FTZ R66, R66, c[0x0][0x2ec] ;  /* 0x0000bb0042427a20 */ /* 0x000fe20000410000 */
[----:B------:R-:W-:Y:S01]  /*cc70*/  MUFU.TANH R98, R98 ;  /* 0x0000006200627308 */ /* 0x000fe20000002400 */
[----:B------:R-:W-:-:S02]  /*cc80*/  FMUL.FTZ R67, R67, c[0x0][0x2ec] ;  /* 0x0000bb0043437a20 */ /* 0x000fc40000410000 */
[----:B------:R-:W-:Y:S01]  /*cc90*/  FMUL.FTZ R53, R64, c[0x0][0x2ec] ;  /* 0x0000bb0040357a20 */ /* 0x000fe20000410000 */
[C---:B---3--:R-:W-:Y:S04]  /*cca0*/  HMMA.16816.F32.BF16 R72, R20.reuse, R68, RZ ;  /* 0x000000441448723c */ /* 0x048fe800000418ff */
[----:B------:R-:W-:Y:S04]  /*ccb0*/  MUFU.TANH R88, R65 ;  /* 0x0000004100587308 */ /* 0x000fe80000002400 */
[----:B------:R-:W-:Y:S04]  /*ccc0*/  HMMA.16816.F32.BF16 R68, R20, R70, RZ ;  /* 0x000000461444723c */ /* 0x000fe800000418ff */
[----:B------:R-:W-:Y:S04]  /*ccd0*/  MUFU.TANH R89, R66 ;  /* 0x0000004200597308 */ /* 0x000fe80000002400 */
[----:B------:R-:W-:Y:S01]  /*cce0*/  HMMA.16816.F32.BF16 R28, R16, R58, R28 ;  /* 0x0000003a101c723c */ /* 0x000fe2000004181c */
[----:B------:R-:W-:-:S02]  /*ccf0*/  FMUL.FTZ R80, R80, c[0x0][0x2ec] ;  /* 0x0000bb0050507a20 */ /* 0x000fc40000410000 */
[----:B------:R-:W-:Y:S01]  /*cd00*/  FMUL.FTZ R104, R81, c[0x0][0x2ec] ;  /* 0x0000bb0051687a20 */ /* 0x000fe20000410000 */
[----:B------:R1:W-:Y:S01]  /*cd10*/  MUFU.TANH R92, R67 ;  /* 0x00000043005c7308 */ /* 0x0003e20000002400 */
[----:B------:R-:W-:-:S03]  /*cd20*/  FMUL.FTZ R111, R82, c[0x0][0x2ec] ;  /* 0x0000bb00526f7a20 */ /* 0x000fc60000410000 */
[C---:B----4-:R-:W-:Y:S04]  /*cd30*/  HMMA.16816.F32.BF16 R56, R20.reuse, R48, RZ ;  /* 0x000000301438723c */ /* 0x050fe800000418ff */
[----:B------:R-:W-:Y:S04]  /*cd40*/  MUFU.TANH R109, R80 ;  /* 0x00000050006d7308 */ /* 0x000fe80000002400 */
[C---:B------:R-:W-:Y:S04]  /*cd50*/  HMMA.16816.F32.BF16 R48, R20.reuse, R50, RZ ;  /* 0x000000321430723c */ /* 0x040fe800000418ff */
[----:B------:R-:W3:Y:S04]  /*cd60*/  MUFU.TANH R53, R53 ;  /* 0x0000003500357308 */ /* 0x000ee80000002400 */
[----:B-1----:R-:W-:Y:S01]  /*cd70*/  HMMA.16816.F32.BF16 R64, R20, R60, RZ ;  /* 0x0000003c1440723c */ /* 0x002fe200000418ff */
[----:B------:R-:W-:-:S02]  /*cd80*/  FMUL.FTZ R28, R28, c[0x0][0x2ec] ;  /* 0x0000bb001c1c7a20 */ /* 0x000fc40000410000 */
[----:B------:R-:W-:Y:S01]  /*cd90*/  FMUL.FTZ R29, R29, c[0x0][0x2ec] ;  /* 0x0000bb001d1d7a20 */ /* 0x000fe20000410000 */
[----:B------:R-:W1:Y:S01]  /*cda0*/  MUFU.TANH R106, R106 ;  /* 0x0000006a006a7308 */ /* 0x000e620000002400 */
[----:B------:R-:W-:Y:S02]  /*cdb0*/  FMUL.FTZ R199, R30, c[0x0][0x2ec] ;  /* 0x0000bb001ec77a20 */ /* 0x000fe40000410000 */
[----:B------:R-:W-:Y:S01]  /*cdc0*/  FMUL.FTZ R197, R31, c[0x0][0x2ec] ;  /* 0x0000bb001fc57a20 */ /* 0x000fe20000410000 */
[C---:B------:R-:W-:Y:S04]  /*cdd0*/  HMMA.16816.F32.BF16 R60, R20.reuse, R62, RZ ;  /* 0x0000003e143c723c */ /* 0x040fe800000418ff */
[----:B------:R-:W-:Y:S04]  /*cde0*/  MUFU.TANH R203, R28 ;  /* 0x0000001c00cb7308 */ /* 0x000fe80000002400 */
[C---:B------:R-:W-:Y:S04]  /*cdf0*/  HMMA.16816.F32.BF16 R24, R20.reuse, R84, RZ ;  /* 0x000000541418723c */ /* 0x040fe800000418ff */
[----:B------:R4:W-:Y:S04]  /*ce00*/  MUFU.TANH R201, R29 ;  /* 0x0000001d00c97308 */ /* 0x0009e80000002400 */
[----:B------:R-:W-:Y:S01]  /*ce10*/  HMMA.16816.F32.BF16 R20, R20, R86, RZ ;  /* 0x000000561414723c */ /* 0x000fe200000418ff */
[----:B------:R-:W1:Y:S03]  /*ce20*/  LDSM.16.M88.4 R84, [R170+0x2000] ;  /* 0x00200000aa54783b */ /* 0x000e660000000200 */
[----:B------:R-:W1:Y:S04]  /*ce30*/  MUFU.TANH R104, R104 ;  /* 0x0000006800687308 */ /* 0x000e680000002400 */
[----:B-----5:R-:W-:Y:S01]  /*ce40*/  HMMA.16816.F32.BF16 R32, R16, R36, R32 ;  /* 0x000000241020723c */ /* 0x020fe20000041820 */
[----:B----4-:R-:W4:Y:S03]  /*ce50*/  LDSM.16.M88.4 R28, [R167+0x5000] ;  /* 0x00500000a71c783b */ /* 0x010f260000000200 */
[----:B------:R-:W5:Y:S04]  /*ce60*/  MUFU.TANH R111, R111 ;  /* 0x0000006f006f7308 */ /* 0x000f680000002400 */
[C---:B------:R-:W-:Y:S04]  /*ce70*/  HMMA.16816.F32.BF16 R72, R8.reuse, R76, R72 ;  /* 0x0000004c0848723c */ /* 0x040fe80000041848 */
[----:B------:R-:W1:Y:S04]  /*ce80*/  MUFU.TANH R199, R199 ;  /* 0x000000c700c77308 */ /* 0x000e680000002400 */
[----:B------:R-:W-:Y:S01]  /*ce90*/  HMMA.16816.F32.BF16 R76, R8, R78, R68 ;  /* 0x0000004e084c723c */ /* 0x000fe20000041844 */
[----:B------:R-:W2:Y:S03]  /*cea0*/  LDSM.16.M88.4 R68, [R102+0x2000] ;  /* 0x002000006644783b */ /* 0x000ea60000000200 */
[----:B------:R-:W2:Y:S04]  /*ceb0*/  MUFU.TANH R99, R99 ;  /* 0x0000006300637308 */ /* 0x000ea80000002400 */
[----:B------:R-:W-:Y:S01]  /*cec0*/  HMMA.16816.F32.BF16 R40, R12, R90, R40 ;  /* 0x0000005a0c28723c */ /* 0x000fe20000041828 */
[----:B------:R-:W-:-:S02]  /*ced0*/  FMUL.FTZ R32, R32, c[0x0][0x2ec] ;  /* 0x0000bb0020207a20 */ /* 0x000fc40000410000 */
[----:B------:R-:W-:Y:S02]  /*cee0*/  FMUL.FTZ R115, R33, c[0x0][0x2ec] ;  /* 0x0000bb0021737a20 */ /* 0x000fe40000410000 */
[----:B------:R3:W-:Y:S01]  /*cef0*/  MUFU.TANH R117, R32 ;  /* 0x0000002000757308 */ /* 0x0007e20000002400 */
[----:B------:R-:W-:Y:S02]  /*cf00*/  FMUL.FTZ R191, R34, c[0x0][0x2ec] ;  /* 0x0000bb0022bf7a20 */ /* 0x000fe40000410000 */
[----:B------:R-:W-:Y:S01]  /*cf10*/  FMUL.FTZ R90, R83, c[0x0][0x2ec] ;  /* 0x0000bb00535a7a20 */ /* 0x000fe20000410000 */
[C---:B-1----:R-:W-:Y:S01]  /*cf20*/  HMMA.16816.F32.BF16 R72, R12.reuse, R84, R72 ;  /* 0x000000540c48723c */ /* 0x042fe20000041848 */
[----:B------:R-:W1:Y:S01]  /*cf30*/  LDSM.16.M88.4 R80, [R167+0x4800] ;  /* 0x00480000a750783b */ /* 0x000e620000000200 */
[----:B------:R-:W-:Y:S02]  /*cf40*/  FMUL.FTZ R119, R35, c[0x0][0x2ec] ;  /* 0x0000bb0023777a20 */ /* 0x000fe40000410000 */
[----:B------:R-:W-:Y:S04]  /*cf50*/  MUFU.TANH R191, R191 ;  /* 0x000000bf00bf7308 */ /* 0x000fe80000002400 */
[----:B------:R-:W-:Y:S01]  /*cf60*/  HMMA.16816.F32.BF16 R76, R12, R86, R76 ;  /* 0x000000560c4c723c */ /* 0x000fe2000004184c */
[----:B---3--:R-:W3:Y:S03]  /*cf70*/  LDSM.16.M88.4 R32, [R170+0x2800] ;  /* 0x00280000aa20783b */ /* 0x008ee60000000200 */
[----:B------:R-:W1:Y:S04]  /*cf80*/  MUFU.TANH R90, R90 ;  /* 0x0000005a005a7308 */ /* 0x000e680000002400 */
[----:B------:R-:W-:Y:S01]  /*cf90*/  HMMA.16816.F32.BF16 R40, R16, R38, R40 ;  /* 0x000000261028723c */ /* 0x000fe20000041828 */
[----:B------:R-:W3:Y:S03]  /*cfa0*/  LDSM.16.M88.4 R36, [R167+0x5800] ;  /* 0x00580000a724783b */ /* 0x000ee60000000200 */
[----:B------:R-:W1:Y:S04]  /*cfb0*/  MUFU.TANH R119, R119 ;  /* 0x0000007700777308 */ /* 0x000e680000002400 */
[----:B----4-:R-:W-:Y:S04]  /*cfc0*/  HMMA.16816.F32.BF16 R48, R8, R30, R48 ;  /* 0x0000001e0830723c */ /* 0x010fe80000041830 */
[----:B------:R-:W-:Y:S04]  /*cfd0*/  MUFU.TANH R197, R197 ;  /* 0x000000c500c57308 */ /* 0x000fe80000002400 */
[C---:B--2---:R-:W-:Y:S04]  /*cfe0*/  HMMA.16816.F32.BF16 R76, R16.reuse, R70, R76 ;  /* 0x00000046104c723c */ /* 0x044fe8000004184c */
[----:B------:R-:W-:Y:S04]  /*cff0*/  MUFU.TANH R115, R115 ;  /* 0x0000007300737308 */ /* 0x000fe80000002400 */
[----:B------:R-:W-:Y:S01]  /*d000*/  HMMA.16816.F32.BF16 R72, R16, R68, R72 ;  /* 0x000000441048723c */ /* 0x000fe20000041848 */
[----:B------:R-:W-:-:S02]  /*d010*/  FMUL.FTZ R40, R40, c[0x0][0x2ec] ;  /* 0x0000bb0028287a20 */ /* 0x000fc40000410000 */
[----:B------:R-:W-:Y:S02]  /*d020*/  FMUL.FTZ R41, R41, c[0x0][0x2ec] ;  /* 0x0000bb0029297a20 */ /* 0x000fe40000410000 */
        /* <DEDUP_REMOVED lines=9> */
[----:B------:R1:W2:Y:S01]  /*d0c0*/  MUFU.TANH R159, R42 ;  /* 0x0000002a009f7308 */ /* 0x0002a20000002400 */
[----:B------:R-:W-:Y:S01]  /*d0d0*/  FMUL.FTZ R76, R76, c[0x0][0x2ec] ;  /* 0x0000bb004c4c7a20 */ /* 0x000fe20000410000 */
[----:B------:R-:W-:Y:S01]  /*d0e0*/  HMMA.16816.F32.BF16 R80, R8, R28, R56 ;  /* 0x0000001c0850723c */ /* 0x000fe20000041838 */
[----:B------:R-:W4:Y:S01]  /*d0f0*/  LDSM.16.M88.4 R56, [R102+0x2800] ;  /* 0x002800006638783b */ /* 0x000f220000000200 */
[----:B------:R-:W-:Y:S02]  /*d100*/  FMUL.FTZ R73, R73, c[0x0][0x2ec] ;  /* 0x0000bb0049497a20 */ /* 0x000fe40000410000 */
[----:B------:R-:W-:Y:S02]  /*d110*/  FMUL.FTZ R72, R72, c[0x0][0x2ec] ;  /* 0x0000bb0048487a20 */ /* 0x000fe40000410000 */
[----:B------:R-:W-:Y:S01]  /*d120*/  MUFU.TANH R153, R73 ;  /* 0x0000004900997308 */ /* 0x000fe20000002400 */
[----:B------:R-:W-:Y:S01]  /*d130*/  IADD3 R28, -R180, 0x1, R7 ;  /* 0x00000001b41c7810 */ /* 0x000fe20007ffe107 */
[----:B---3--:R-:W-:Y:S01]  /*d140*/  HMMA.16816.F32.BF16 R60, R12, R34, R60 ;  /* 0x000000220c3c723c */ /* 0x008fe2000004183c */
[----:B------:R-:W-:-:S02]  /*d150*/  FMUL.FTZ R74, R74, c[0x0][0x2ec] ;  /* 0x0000bb004a4a7a20 */ /* 0x000fc40000410000 */
[----:B------:R-:W-:Y:S01]  /*d160*/  IADD3 R28, R28, c[0x0][0x2e8], R47 ;  /* 0x0000ba001c1c7a10 */ /* 0x000fe20007ffe02f */
[----:B------:R-:W-:Y:S01]  /*d170*/  FMUL.FTZ R75, R75, c[0x0][0x2ec] ;  /* 0x0000bb004b4b7a20 */ /* 0x000fe20000410000 */
[----:B-1----:R-:W1:Y:S02]  /*d180*/  LDSM.16.M88.4 R40, [R170+0x3000] ;  /* 0x00300000aa28783b */ /* 0x002e640000000200 */
[C---:B------:R-:W-:Y:S01]  /*d190*/  IADD3 R30, R28.reuse, 0x8, RZ ;  /* 0x000000081c1e7810 */ /* 0x040fe20007ffe0ff */
[----:B------:R-:W-:Y:S01]  /*d1a0*/  HMMA.16816.F32.BF16 R64, R12, R32, R64 ;  /* 0x000000200c40723c */ /* 0x000fe20000041840 */
[-C--:B------:R-:W-:Y:S01]  /*d1b0*/  IMNMX R103, R28, R47.reuse, PT ;  /* 0x0000002f1c677217 */ /* 0x080fe20003800200 */
[----:B------:R3:W-:Y:S01]  /*d1c0*/  MUFU.TANH R149, R77 ;  /* 0x0000004d00957308 */ /* 0x0007e20000002400 */
[----:B------:R-:W-:Y:S02]  /*d1d0*/  IMNMX R105, R30, R47, PT ;  /* 0x0000002f1e697217 */ /* 0x000fe40003800200 */
[----:B------:R-:W-:-:S02]  /*d1e0*/  IADD3 R28, R6, 0x1, RZ ;  /* 0x00000001061c7810 */ /* 0x000fc40007ffe0ff */
[----:B------:R-:W-:Y:S01]  /*d1f0*/  IADD3 R30, R6, 0x8, RZ ;  /* 0x00000008061e7810 */ /* 0x000fe20007ffe0ff */
[C---:B------:R-:W-:Y:S01]  /*d200*/  HMMA.16816.F32.BF16 R24, R8.reuse, R36, R24 ;  /* 0x000000240818723c */ /* 0x040fe20000041818 */
[C---:B------:R-:W-:Y:S01]  /*d210*/  ISETP.GE.AND P1, PT, R28.reuse, R103, PT ;  /* 0x000000671c00720c */ /* 0x040fe20003f26270 */
[----:B------:R-:W1:Y:S01]  /*d220*/  MUFU.TANH R155, R155 ;  /* 0x0000009b009b7308 */ /* 0x000e620000002400 */
[----:B------:R-:W-:Y:S02]  /*d230*/  ISETP.GE.AND P0, PT, R28, R105, PT ;  /* 0x000000691c00720c */ /* 0x000fe40003f06270 */
[----:B------:R-:W-:Y:S02]  /*d240*/  ISETP.GE.AND P2, PT, R30, R103, PT ;  /* 0x000000671e00720c */ /* 0x000fe40003f46270 */
[C---:B------:R-:W-:Y:S01]  /*d250*/  IADD3 R28, R6.reuse, 0x9, RZ ;  /* 0x00000009061c7810 */ /* 0x040fe20007ffe0ff */
[----:B------:R-:W-:Y:S01]  /*d260*/  HMMA.16816.F32.BF16 R20, R8, R38, R20 ;  /* 0x000000260814723c */ /* 0x000fe20000041814 */
[----:B------:R-:W-:Y:S01]  /*d270*/  IADD3 R34, R6, 0x11, RZ ;  /* 0x0000001106227810 */ /* 0x000fe20007ffe0ff */
[----:B------:R-:W1:Y:S01]  /*d280*/  MUFU.TANH R141, R72 ;  /* 0x00000048008d7308 */ /* 0x000e620000002400 */
[----:B------:R-:W-:-:S02]  /*d290*/  FSEL R7, R54, -INF , !P0 ;  /* 0xff80000036077808 */ /* 0x000fc40004000000 */
[----:B------:R-:W-:Y:S02]  /*d2a0*/  FSEL R79, R53, -INF , !P2 ;  /* 0xff800000354f7808 */ /* 0x000fe40005000000 */
[-C--:B------:R-:W-:Y:S02]  /*d2b0*/  ISETP.GE.AND P4, PT, R28, R103.reuse, PT ;  /* 0x000000671c00720c */ /* 0x080fe40003f86270 */
[C---:B------:R-:W-:Y:S01]  /*d2c0*/  ISETP.GE.AND P2, PT, R34.reuse, R103, PT ;  /* 0x000000672200720c */ /* 0x040fe20003f46270 */
[----:B----4-:R-:W-:Y:S01]  /*d2d0*/  HMMA.16816.F32.BF16 R60, R16, R58, R60 ;  /* 0x0000003a103c723c */ /* 0x010fe2000004183c */
[----:B------:R-:W-:Y:S01]  /*d2e0*/  ISETP.GE.AND P0, PT, R34, R105, PT ;  /* 0x000000692200720c */ /* 0x000fe20003f06270 */
[----:B------:R-:W4:Y:S01]  /*d2f0*/  MUFU.TANH R147, R74 ;  /* 0x0000004a00937308 */ /* 0x000f220000002400 */
[----:B------:R-:W-:Y:S02]  /*d300*/  IADD3 R34, R6, 0x19, RZ ;  /* 0x0000001906227810 */ /* 0x000fe40007ffe0ff */
[----:B------:R-:W-:-:S02]  /*d310*/  FSEL R85, R88, -INF , !P4 ;  /* 0xff80000058557808 */ /* 0x000fc40006000000 */
[----:B------:R-:W-:Y:S01]  /*d320*/  ISETP.GE.AND P4, PT, R34, R103, PT ;  /* 0x000000672200720c */ /* 0x000fe20003f86270 */
[----:B------:R-:W-:Y:S01]  /*d330*/  HMMA.16816.F32.BF16 R64, R16, R56, R64 ;  /* 0x000000381040723c */ /* 0x000fe20000041840 */
[-C--:B------:R-:W-:Y:S01]  /*d340*/  ISETP.GE.AND P3, PT, R30, R105.reuse, PT ;  /* 0x000000691e00720c */ /* 0x080fe20003f66270 */
[----:B------:R-:W2:Y:S01]  /*d350*/  MUFU.TANH R143, R75 ;  /* 0x0000004b008f7308 */ /* 0x000ea20000002400 */
[----:B------:R-:W-:Y:S02]  /*d360*/  ISETP.GE.AND P5, PT, R28, R105, PT ;  /* 0x000000691c00720c */ /* 0x000fe40003fa6270 */
[C---:B------:R-:W-:Y:S02]  /*d370*/  IADD3 R30, R6.reuse, 0x10, RZ ;  /* 0x00000010061e7810 */ /* 0x040fe40007ffe0ff */
[----:B------:R-:W-:Y:S01]  /*d380*/  IADD3 R32, R6, 0x18, RZ ;  /* 0x0000001806207810 */ /* 0x000fe20007ffe0ff */
[----:B-1----:R-:W-:Y:S01]  /*d390*/  HMMA.16816.F32.BF16 R80, R12, R40, R80 ;  /* 0x000000280c50723c */ /* 0x002fe20000041850 */
[----:B------:R-:W-:Y:S01]  /*d3a0*/  FSEL R47, R46, -INF , !P1 ;  /* 0xff8000002e2f7808 */ /* 0x000fe20004800000 */
[----:B------:R-:W1:Y:S01]  /*d3b0*/  MUFU.TANH R145, R78 ;  /* 0x0000004e00917308 */ /* 0x000e620000002400 */
[----:B------:R-:W-:-:S02]  /*d3c0*/  FSEL R71, R89, -INF , !P3 ;  /* 0xff80000059477808 */ /* 0x000fc40005800000 */
[----:B------:R-:W-:Y:S02]  /*d3d0*/  FSEL R69, R92, -INF , !P5 ;  /* 0xff8000005c457808 */ /* 0x000fe40006800000 */
[C---:B------:R-:W-:Y:S01]  /*d3e0*/  ISETP.GE.AND P6, PT, R30.reuse, R103, PT ;  /* 0x000000671e00720c */ /* 0x040fe20003fc6270 */
[----:B------:R-:W-:Y:S01]  /*d3f0*/  HMMA.16816.F32.BF16 R48, R12, R42, R48 ;  /* 0x0000002a0c30723c */ /* 0x000fe20000041830 */
[----:B------:R-:W-:Y:S01]  /*d400*/  ISETP.GE.AND P1, PT, R30, R105, PT ;  /* 0x000000691e00720c */ /* 0x000fe20003f26270 */
[----:B------:R-:W1:Y:S01]  /*d410*/  MUFU.TANH R139, R139 ;  /* 0x0000008b008b7308 */ /* 0x000e620000002400 */
[C---:B------:R-:W-:Y:S01]  /*d420*/  ISETP.GE.AND P3, PT, R32.reuse, R103, PT ;  /* 0x000000672000720c */ /* 0x040fe20003f66270 */
[----:B------:R-:W1:Y:S01]  /*d430*/  LDSM.16.M88.4 R28, [R102+0x3000] ;  /* 0x00300000661c783b */ /* 0x000e620000000200 */
[-C--:B------:R-:W-:Y:S01]  /*d440*/  ISETP.GE.AND P5, PT, R32, R105.reuse, PT ;  /* 0x000000692000720c */ /* 0x080fe20003fa6270 */
[----:B------:R-:W-:Y:S01]  /*d450*/  FMUL.FTZ R61, R61, c[0x0][0x2ec] ;  /* 0x0000bb003d3d7a20 */ /* 0x000fe20000410000 */
[----:B------:R-:W-:Y:S01]  /*d460*/  IADD3 R32, R6, 0x20, RZ ;  /* 0x0000002006207810 */ /* 0x000fe20007ffe0ff */
[----:B------:R-:W-:Y:S01]  /*d470*/  FMUL.FTZ R36, R67, c[0x0][0x2ec] ;  /* 0x0000bb0043247a20 */ /* 0x000fe20000410000 */
[----:B------:R-:W-:Y:S01]  /*d480*/  @P4 LOP3.LUT R182, R182, 0x1, RZ, 0xfc, !PT ;  /* 0x00000001b6b64812 */ /* 0x000fe200078efcff */
[----:B------:R-:W-:Y:S01]  /*d490*/  FMUL.FTZ R64, R64, c[0x0][0x2ec] ;  /* 0x0000bb0040407a20 */ /* 0x000fe20000410000 */
[----:B------:R-:W-:Y:S01]  /*d4a0*/  FSEL R93, R93, -INF , !P6 ;  /* 0xff8000005d5d7808 */ /* 0x000fe20007000000 */
[----:B------:R-:W-:Y:S01]  /*d4b0*/  FMUL.FTZ R65, R65, c[0x0][0x2ec] ;  /* 0x0000bb0041417a20 */ /* 0x000fe20000410000 */
[----:B------:R-:W-:Y:S01]  /*d4c0*/  FSEL R91, R95, -INF , !P1 ;  /* 0xff8000005f5b7808 */ /* 0x000fe20004800000 */
[----:B------:R-:W1:Y:S01]  /*d4d0*/  MUFU.TANH R151, R76 ;  /* 0x0000004c00977308 */ /* 0x000e620000002400 */
[----:B------:R-:W-:Y:S01]  /*d4e0*/  ISETP.GE.AND P4, PT, R34, R105, PT ;  /* 0x000000692200720c */ /* 0x000fe20003f86270 */
[----:B------:R-:W-:Y:S01]  /*d4f0*/  FMUL.FTZ R63, R63, c[0x0][0x2ec] ;  /* 0x0000bb003f3f7a20 */ /* 0x000fe20000410000 */
[----:B------:R-:W-:Y:S01]  /*d500*/  ISETP.GE.AND P6, PT, R32, R103, PT ;  /* 0x000000672000720c */ /* 0x000fe20003fc6270 */
[----:B------:R-:W-:Y:S01]  /*d510*/  FMUL.FTZ R66, R66, c[0x0][0x2ec] ;  /* 0x0000bb0042427a20 */ /* 0x000fe20000410000 */
[----:B------:R-:W-:Y:S01]  /*d520*/  ISETP.GE.AND P1, PT, R32, R105, PT ;  /* 0x000000692000720c */ /* 0x000fe20003f26270 */
[----:B------:R-:W-:Y:S01]  /*d530*/  FMUL.FTZ R60, R60, c[0x0][0x2ec] ;  /* 0x0000bb003c3c7a20 */ /* 0x000fe20000410000 */
[----:B------:R-:W-:Y:S01]  /*d540*/  FSEL R205, R96, -INF , !P3 ;  /* 0xff80000060cd7808 */ /* 0x000fe20005800000 */
[----:B------:R-:W1:Y:S01]  /*d550*/  MUFU.TANH R133, R64 ;  /* 0x0000004000857308 */ /* 0x000e620000002400 */
[----:B------:R-:W-:-:S02]  /*d560*/  IADD3 R34, R6, 0x21, RZ ;  /* 0x0000002106227810 */ /* 0x000fc40007ffe0ff */
[----:B------:R-:W-:Y:S02]  /*d570*/  IADD3 R32, R6, 0x28, RZ ;  /* 0x0000002806207810 */ /* 0x000fe40007ffe0ff */
[----:B------:R-:W-:Y:S02]  /*d580*/  LOP3.LUT P3, RZ, R182, 0x1, RZ, 0xc0, !PT ;  /* 0x00000001b6ff7812 */ /* 0x000fe4000786c0ff */
[----:B------:R-:W-:Y:S01]  /*d590*/  FSEL R89, R97, -INF , !P0 ;  /* 0xff80000061597808 */ /* 0x000fe20004000000 */
[----:B------:R2:W2:Y:S01]  /*d5a0*/  MUFU.TANH R123, R65 ;  /* 0x00000041007b7308 */ /* 0x0004a20000002400 */
[----:B---3--:R-:W-:Y:S02]  /*d5b0*/  FSEL R77, R94, -INF , !P2 ;  /* 0xff8000005e4d7808 */ /* 0x008fe40005000000 */
[----:B------:R-:W-:Y:S02]  /*d5c0*/  FSEL R97, R98, -INF , !P3 ;  /* 0xff80000062617808 */ /* 0x000fe40005800000 */
[----:B------:R-:W-:-:S02]  /*d5d0*/  FSEL R73, R106, -INF , !P4 ;  /* 0xff8000006a497808 */ /* 0x000fc40006000000 */
[C---:B------:R-:W-:Y:S01]  /*d5e0*/  ISETP.GE.AND P2, PT, R34.reuse, R103, PT ;  /* 0x000000672200720c */ /* 0x040fe20003f46270 */
[----:B------:R-:W3:Y:S01]  /*d5f0*/  MUFU.TANH R36, R36 ;  /* 0x0000002400247308 */ /* 0x000ee20000002400 */
[----:B------:R-:W-:Y:S02]  /*d600*/  ISETP.GE.AND P0, PT, R34, R105, PT ;  /* 0x000000692200720c */ /* 0x000fe40003f06270 */
[C---:B------:R-:W-:Y:S02]  /*d610*/  ISETP.GE.AND P3, PT, R32.reuse, R103, PT ;  /* 0x000000672000720c */ /* 0x040fe40003f66270 */
[----:B------:R-:W-:Y:S01]  /*d620*/  ISETP.GE.AND P4, PT, R32, R105, PT ;  /* 0x000000692000720c */ /* 0x000fe20003f86270 */
[----:B-1----:R-:W-:Y:S01]  /*d630*/  HMMA.16816.F32.BF16 R80, R16, R28, R80 ;  /* 0x0000001c1050723c */ /* 0x002fe20000041850 */
[----:B------:R-:W1:Y:S01]  /*d640*/  LDSM.16.M88.4 R32, [R170+0x3800] ;  /* 0x00380000aa20783b */ /* 0x000e620000000200 */
[----:B------:R-:W-:Y:S01]  /*d650*/  IADD3 R10, R6, 0x31, RZ ;  /* 0x00000031060a7810 */ /* 0x000fe20007ffe0ff */
[----:B------:R-:W1:Y:S01]  /*d660*/  MUFU.TANH R135, R61 ;  /* 0x0000003d00877308 */ /* 0x000e620000002400 */
[----:B------:R-:W-:-:S02]  /*d670*/  FSEL R59, R104, -INF , !P2 ;  /* 0xff800000683b7808 */ /* 0x000fc40005000000 */
[----:B------:R-:W-:Y:S02]  /*d680*/  LOP3.LUT R182, R182, 0xfffffffe, RZ, 0xc0, !PT ;  /* 0xfffffffeb6b67812 */ /* 0x000fe400078ec0ff */
[----:B------:R-:W-:Y:S01]  /*d690*/  ISETP.GE.AND P2, PT, R10, R103, PT ;  /* 0x000000670a00720c */ /* 0x000fe20003f46270 */
[----:B------:R-:W-:Y:S01]  /*d6a0*/  HMMA.16816.F32.BF16 R48, R16, R30, R48 ;  /* 0x0000001e1030723c */ /* 0x000fe20000041830 */
[----:B------:R-:W-:Y:S01]  /*d6b0*/  @P3 LOP3.LUT R182, R182, 0x1, RZ, 0xfc, !PT ;  /* 0x00000001b6b63812 */ /* 0x000fe200078efcff */
[----:B------:R1:W1:Y:S01]  /*d6c0*/  MUFU.TANH R113, R63 ;  /* 0x0000003f00717308 */ /* 0x0002620000002400 */
[----:B-----5:R-:W-:Y:S02]  /*d6d0*/  FSEL R111, R111, -INF , !P1 ;  /* 0xff8000006f6f7808 */ /* 0x020fe40004800000 */
[----:B------:R-:W-:Y:S02]  /*d6e0*/  LOP3.LUT P1, RZ, R182, 0x1, RZ, 0xc0, !PT ;  /* 0x00000001b6ff7812 */ /* 0x000fe4000782c0ff */
[----:B------:R-:W-:-:S02]  /*d6f0*/  IADD3 R8, R6, 0x38, RZ ;  /* 0x0000003806087810 */ /* 0x000fc40007ffe0ff */
[----:B------:R-:W-:Y:S01]  /*d700*/  LOP3.LUT R182, R182, 0xfffffffe, RZ, 0xc0, !PT ;  /* 0xfffffffeb6b67812 */ /* 0x000fe200078ec0ff */
[----:B------:R-:W-:Y:S01]  /*d710*/  MUFU.TANH R121, R66 ;  /* 0x0000004200797308 */ /* 0x000fe20000002400 */
[----:B------:R-:W-:Y:S02]  /*d720*/  FSEL R203, R203, -INF , !P1 ;  /* 0xff800000cbcb7808 */ /* 0x000fe40004800000 */
[----:B------:R-:W-:Y:S02]  /*d730*/  FSEL R199, R199, -INF , !P4 ;  /* 0xff800000c7c77808 */ /* 0x000fe40006000000 */
[----:B------:R-:W-:Y:S01]  /*d740*/  @P2 LOP3.LUT R182, R182, 0x1, RZ, 0xfc, !PT ;  /* 0x00000001b6b62812 */ /* 0x000fe200078efcff */
[----:B------:R-:W-:Y:S01]  /*d750*/  FMUL.FTZ R55, R82, c[0x0][0x2ec] ;  /* 0x0000bb0052377a20 */ /* 0x000fe20000410000 */
[----:B------:R-:W-:Y:S01]  /*d760*/  ISETP.GE.AND P1, PT, R10, R105, PT ;  /* 0x000000690a00720c */ /* 0x000fe20003f26270 */
[----:B--2---:R-:W-:Y:S01]  /*d770*/  FMUL.FTZ R65, R80, c[0x0][0x2ec] ;  /* 0x0000bb0050417a20 */ /* 0x004fe20000410000 */
[C---:B------:R-:W-:Y:S01]  /*d780*/  ISETP.GE.AND P4, PT, R8.reuse, R103, PT ;  /* 0x000000670800720c */ /* 0x040fe20003f86270 */
[----:B------:R-:W-:Y:S01]  /*d790*/  MUFU.TANH R137, R60 ;  /* 0x0000003c00897308 */ /* 0x000fe20000002400 */
[----:B------:R-:W-:Y:S01]  /*d7a0*/  ISETP.GE.AND P2, PT, R8, R105, PT ;  /* 0x000000690800720c */ /* 0x000fe20003f46270 */
[----:B------:R-:W-:Y:S01]  /*d7b0*/  FMUL.FTZ R45, R83, c[0x0][0x2ec] ;  /* 0x0000bb00532d7a20 */ /* 0x000fe20000410000 */
[----:B------:R-:W2:Y:S01]  /*d7c0*/  LDSM.16.M88.4 R8, [R102+0x3800] ;  /* 0x003800006608783b */ /* 0x000ea20000000200 */
[----:B------:R-:W-:Y:S01]  /*d7d0*/  IADD3 R40, R6, 0x29, RZ ;  /* 0x0000002906287810 */ /* 0x000fe20007ffe0ff */
[----:B------:R-:W-:Y:S01]  /*d7e0*/  FMUL.FTZ R48, R48, c[0x0][0x2ec] ;  /* 0x0000bb0030307a20 */ /* 0x000fe20000410000 */
[----:B------:R-:W-:Y:S01]  /*d7f0*/  IADD3 R28, R6, 0x30, RZ ;  /* 0x00000030061c7810 */ /* 0x000fe20007ffe0ff */
[----:B------:R-:W-:Y:S01]  /*d800*/  FMUL.FTZ R49, R49, c[0x0][0x2ec] ;  /* 0x0000bb0031317a20 */ /* 0x000fe20000410000 */
[----:B------:R-:W-:Y:S01]  /*d810*/  FSEL R75, R99, -INF , !P5 ;  /* 0xff800000634b7808 */ /* 0x000fe20006800000 */
[----:B------:R-:W5:Y:S01]  /*d820*/  MUFU.TANH R55, R55 ;  /* 0x0000003700377308 */ /* 0x000f620000002400 */
[----:B------:R-:W-:Y:S01]  /*d830*/  FSEL R109, R109, -INF , !P6 ;  /* 0xff8000006d6d7808 */ /* 0x000fe20007000000 */
[----:B------:R-:W-:Y:S01]  /*d840*/  FMUL.FTZ R41, R51, c[0x0][0x2ec] ;  /* 0x0000bb0033297a20 */ /* 0x000fe20000410000 */
[C---:B-1----:R-:W-:Y:S01]  /*d850*/  HMMA.16816.F32.BF16 R24, R12.reuse, R32, R24 ;  /* 0x000000200c18723c */ /* 0x042fe20000041818 */
[----:B------:R-:W-:Y:S01]  /*d860*/  FSEL R67, R90, -INF , !P0 ;  /* 0xff8000005a437808 */ /* 0x000fe20004000000 */
[----:B------:R-:W-:Y:S01]  /*d870*/  FMUL.FTZ R63, R81, c[0x0][0x2ec] ;  /* 0x0000bb00513f7a20 */ /* 0x000fe20000410000 */
[-C--:B------:R-:W-:Y:S01]  /*d880*/  ISETP.GE.AND P6, PT, R40, R103.reuse, PT ;  /* 0x000000672800720c */ /* 0x080fe20003fc6270 */
[----:B------:R-:W-:Y:S01]  /*d890*/  FMUL.FTZ R43, R50, c[0x0][0x2ec] ;  /* 0x0000bb00322b7a20 */ /* 0x000fe20000410000 */
[C---:B------:R-:W-:Y:S01]  /*d8a0*/  ISETP.GE.AND P5, PT, R28.reuse, R103, PT ;  /* 0x000000671c00720c */ /* 0x040fe20003fa6270 */
[----:B------:R-:W-:Y:S01]  /*d8b0*/  MUFU.TANH R65, R65 ;  /* 0x0000004100417308 */ /* 0x000fe20000002400 */
[----:B------:R-:W-:Y:S01]  /*d8c0*/  ISETP.GE.AND P0, PT, R28, R105, PT ;  /* 0x000000691c00720c */ /* 0x000fe20003f06270 */
[----:B------:R-:W-:Y:S01]  /*d8d0*/  HMMA.16816.F32.BF16 R12, R12, R34, R20 ;  /* 0x000000220c0c723c */ /* 0x000fe20000041814 */
[----:B------:R-:W-:Y:S01]  /*d8e0*/  IADD3 R38, R6, 0x39, RZ ;  /* 0x0000003906267810 */ /* 0x000fe20007ffe0ff */
[----:B------:R-:W-:Y:S01]  /*d8f0*/  FMUL.FTZ R28, R62, c[0x0][0x2ec] ;  /* 0x0000bb003e1c7a20 */ /* 0x000fe20000410000 */
[----:B------:R-:W-:Y:S01]  /*d900*/  IADD3 R30, R6, 0x40, RZ ;  /* 0x00000040061e7810 */ /* 0x000fe20007ffe0ff */
[----:B------:R-:W-:-:S04]  /*d910*/  DEPBAR.LE SB0, 0x0 ;  /* 0x000080000000791a */ /* 0x000fc80000000000 */
[----:B------:R-:W-:Y:S01]  /*d920*/  IADD3 R32, R6, 0x41, RZ ;  /* 0x0000004106207810 */ /* 0x000fe20007ffe0ff */
[----:B------:R-:W1:Y:S01]  /*d930*/  MUFU.TANH R28, R28 ;  /* 0x0000001c001c7308 */ /* 0x000e620000002400 */
[----:B------:R-:W-:Y:S02]  /*d940*/  FSEL R201, R201, -INF , !P6 ;  /* 0xff800000c9c97808 */ /* 0x000fe40007000000 */
[----:B------:R-:W-:Y:S02]  /*d950*/  FSEL R117, R117, -INF , !P5 ;  /* 0xff80000075757808 */ /* 0x000fe40006800000 */
[----:B------:R-:W-:Y:S02]  /*d960*/  FSEL R191, R191, -INF , !P0 ;  /* 0xff800000bfbf7808 */ /* 0x000fe40004000000 */
[----:B------:R-:W-:Y:S01]  /*d970*/  FSEL R119, R119, -INF , !P1 ;  /* 0xff80000077777808 */ /* 0x000fe20004800000 */
[----:B------:R-:W1:Y:S01]  /*d980*/  MUFU.TANH R61, R48 ;  /* 0x00000030003d7308 */ /* 0x000e620000002400 */
[----:B------:R-:W-:-:S02]  /*d990*/  FSEL R159, R159, -INF , !P2 ;  /* 0xff8000009f9f7808 */ /* 0x000fc40005000000 */
[-C--:B------:R-:W-:Y:S02]  /*d9a0*/  ISETP.GE.AND P3, PT, R40, R105.reuse, PT ;  /* 0x000000692800720c */ /* 0x080fe40003f66270 */
[----:B------:R-:W-:Y:S01]  /*d9b0*/  LOP3.LUT P6, RZ, R182, 0x1, RZ, 0xc0, !PT ;  /* 0x00000001b6ff7812 */ /* 0x000fe200078cc0ff */
[C---:B--2---:R-:W-:Y:S01]  /*d9c0*/  HMMA.16816.F32.BF16 R24, R16.reuse, R8, R24 ;  /* 0x000000081018723c */ /* 0x044fe20000041818 */
[----:B------:R-:W-:Y:S01]  /*d9d0*/  ISETP.GE.AND P0, PT, R38, R105, PT ;  /* 0x000000692600720c */ /* 0x000fe20003f06270 */
[----:B------:R-:W-:Y:S01]  /*d9e0*/  MUFU.TANH R57, R49 ;  /* 0x0000003100397308 */ /* 0x000fe20000002400 */
[C---:B------:R-:W-:Y:S02]  /*d9f0*/  ISETP.GE.AND P5, PT, R30.reuse, R103, PT ;  /* 0x000000671e00720c */ /* 0x040fe40003fa6270 */
[-C--:B------:R-:W-:Y:S02]  /*da00*/  ISETP.GE.AND P1, PT, R30, R105.reuse, PT ;  /* 0x000000691e00720c */ /* 0x080fe40003f26270 */
[----:B------:R-:W-:Y:S01]  /*da10*/  ISETP.GE.AND P2, PT, R32, R105, PT ;  /* 0x000000692000720c */ /* 0x000fe20003f46270 */
[----:B------:R-:W-:Y:S01]  /*da20*/  HMMA.16816.F32.BF16 R12, R16, R10, R12 ;  /* 0x0000000a100c723c */ /* 0x000fe2000004180c */
[C---:B------:R-:W-:Y:S01]  /*da30*/  IADD3 R30, R6.reuse, 0x48, RZ ;  /* 0x00000048061e7810 */ /* 0x040fe20007ffe0ff */
[----:B------:R-:W-:Y:S01]  /*da40*/  MUFU.TANH R45, R45 ;  /* 0x0000002d002d7308 */ /* 0x000fe20000002400 */
[----:B------:R-:W-:-:S02]  /*da50*/  IADD3 R22, R6, 0x49, RZ ;  /* 0x0000004906167810 */ /* 0x000fc40007ffe0ff */
[----:B------:R-:W-:Y:S02]  /*da60*/  IADD3 R20, R6, 0x50, RZ ;  /* 0x0000005006147810 */ /* 0x000fe40007ffe0ff */
[----:B------:R-:W-:Y:S02]  /*da70*/  FSEL R197, R197, -INF , !P3 ;  /* 0xff800000c5c57808 */ /* 0x000fe40005800000 */
[----:B------:R-:W-:Y:S01]  /*da80*/  FSEL R115, R115, -INF , !P6 ;  /* 0xff80000073737808 */ /* 0x000fe20007000000 */
[----:B------:R-:W-:Y:S01]  /*da90*/  MUFU.TANH R41, R41 ;  /* 0x0000002900297308 */ /* 0x000fe20000002400 */
[----:B------:R-:W-:Y:S02]  /*daa0*/  FSEL R195, R195, -INF , !P4 ;  /* 0xff800000c3c37808 */ /* 0x000fe40006000000 */
[----:B------:R-:W-:Y:S02]  /*dab0*/  FSEL R155, R155, -INF , !P0 ;  /* 0xff8000009b9b7808 */ /* 0x000fe40004000000 */
[----:B------:R-:W-:Y:S01]  /*dac0*/  FSEL R141, R141, -INF , !P5 ;  /* 0xff8000008d8d7808 */ /* 0x000fe20006800000 */
[----:B------:R-:W-:Y:S01]  /*dad0*/  FMUL.FTZ R27, R27, c[0x0][0x2ec] ;  /* 0x0000bb001b1b7a20 */ /* 0x000fe20000410000 */
[----:B----4-:R-:W-:Y:S01]  /*dae0*/  FSEL R147, R147, -INF , !P1 ;  /* 0xff80000093937808 */ /* 0x010fe20004800000 */
[----:B------:R-:W-:Y:S01]  /*daf0*/  FMUL.FTZ R24, R24, c[0x0][0x2ec] ;  /* 0x0000bb0018187a20 */ /* 0x000fe20000410000 */
[----:B------:R-:W-:Y:S01]  /*db00*/  FSEL R143, R143, -INF , !P2 ;  /* 0xff8000008f8f7808 */ /* 0x000fe20005000000 */
[----:B------:R-:W2:Y:S01]  /*db10*/  MUFU.TANH R31, R27 ;  /* 0x0000001b001f7308 */ /* 0x000ea20000002400 */
[-C--:B------:R-:W-:Y:S01]  /*db20*/  ISETP.GE.AND P3, PT, R38, R103.reuse, PT ;  /* 0x000000672600720c */ /* 0x080fe20003f66270 */
[----:B------:R-:W-:Y:S01]  /*db30*/  FMUL.FTZ R25, R25, c[0x0][0x2ec] ;  /* 0x0000bb0019197a20 */ /* 0x000fe20000410000 */
[----:B------:R-:W-:Y:S01]  /*db40*/  ISETP.GE.AND P4, PT, R32, R103, PT ;  /* 0x000000672000720c */ /* 0x000fe20003f86270 */
[----:B------:R-:W-:Y:S01]  /*db50*/  FMUL.FTZ R26, R26, c[0x0][0x2ec] ;  /* 0x0000bb001a1a7a20 */ /* 0x000fe20000410000 */
[----:B------:R-:W-:Y:S01]  /*db60*/  ISETP.GE.AND P0, PT, R30, R105, PT ;  /* 0x000000691e00720c */ /* 0x000fe20003f06270 */
[----:B------:R-:W-:Y:S01]  /*db70*/  FMUL.FTZ R12, R12, c[0x0][0x2ec] ;  /* 0x0000bb000c0c7a20 */ /* 0x000fe20000410000 */
[C---:B------:R-:W-:Y:S01]  /*db80*/  ISETP.GE.AND P6, PT, R22.reuse, R103, PT ;  /* 0x000000671600720c */ /* 0x040fe20003fc6270 */
[----:B------:R-:W4:Y:S01]  /*db90*/  MUFU.TANH R40, R24 ;  /* 0x0000001800287308 */ /* 0x000f220000002400 */
[----:B------:R-:W-:Y:S01]  /*dba0*/  ISETP.GE.AND P1, PT, R22, R105, PT ;  /* 0x000000691600720c */ /* 0x000fe20003f26270 */
[----:B------:R-:W-:Y:S01]  /*dbb0*/  FMUL.FTZ R13, R13, c[0x0][0x2ec] ;  /* 0x0000bb000d0d7a20 */ /* 0x000fe20000410000 */
[----:B------:R-:W-:Y:S01]  /*dbc0*/  ISETP.GE.AND P5, PT, R20, R103, PT ;  /* 0x000000671400720c */ /* 0x000fe20003fa6270 */
[----:B------:R-:W-:Y:S01]  /*dbd0*/  FMUL.FTZ R14, R14, c[0x0][0x2ec] ;  /* 0x0000bb000e0e7a20 */ /* 0x000fe20000410000 */
[----:B------:R-:W-:Y:S01]  /*dbe0*/  ISETP.GE.AND P2, PT, R20, R105, PT ;  /* 0x000000691400720c */ /* 0x000fe20003f46270 */
[----:B------:R-:W-:Y:S01]  /*dbf0*/  FMUL.FTZ R15, R15, c[0x0][0x2ec] ;  /* 0x0000bb000f0f7a20 */ /* 0x000fe20000410000 */
[C---:B------:R-:W-:Y:S01]  /*dc00*/  IADD3 R20, R6.reuse, 0x51, RZ ;  /* 0x0000005106147810 */ /* 0x040fe20007ffe0ff */
[----:B------:R-:W1:Y:S01]  /*dc10*/  MUFU.TANH R63, R63 ;  /* 0x0000003f003f7308 */ /* 0x000e620000002400 */
[----:B------:R-:W-:-:S02]  /*dc20*/  IADD3 R8, R6, 0x58, RZ ;  /* 0x0000005806087810 */ /* 0x000fc40007ffe0ff */
[----:B------:R-:W-:Y:S02]  /*dc30*/  FSEL R193, R193, -INF , !P3 ;  /* 0xff800000c1c17808 */ /* 0x000fe40005800000 */
[----:B------:R-:W-:Y:S02]  /*dc40*/  FSEL R153, R153, -INF , !P4 ;  /* 0xff80000099997808 */ /* 0x000fe40006000000 */
[----:B------:R-:W-:Y:S01]  /*dc50*/  FSEL R145, R145, -INF , !P0 ;  /* 0xff80000091917808 */ /* 0x000fe20004000000 */
[----:B------:R-:W1:Y:S01]  /*dc60*/  MUFU.TANH R43, R43 ;  /* 0x0000002b002b7308 */ /* 0x000e620000002400 */
[----:B------:R-:W-:Y:S02]  /*dc70*/  FSEL R149, R149, -INF , !P6 ;  /* 0xff80000095957808 */ /* 0x000fe40007000000 */
[----:B------:R-:W-:Y:S02]  /*dc80*/  FSEL R139, R139, -INF , !P1 ;  /* 0xff8000008b8b7808 */ /* 0x000fe40004800000 */
[----:B------:R-:W-:-:S02]  /*dc90*/  ISETP.GE.AND P3, PT, R30, R103, PT ;  /* 0x000000671e00720c */ /* 0x000fc40003f66270 */
[C---:B------:R-:W-:Y:S01]  /*dca0*/  ISETP.GE.AND P4, PT, R20.reuse, R103, PT ;  /* 0x000000671400720c */ /* 0x040fe20003f86270 */
[----:B------:R-:W-:Y:S01]  /*dcb0*/  MUFU.TANH R39, R25 ;  /* 0x0000001900277308 */ /* 0x000fe20000002400 */
[----:B------:R-:W-:Y:S02]  /*dcc0*/  ISETP.GE.AND P0, PT, R20, R105, PT ;  /* 0x000000691400720c */ /* 0x000fe40003f06270 */
[C---:B------:R-:W-:Y:S02]  /*dcd0*/  ISETP.GE.AND P6, PT, R8.reuse, R103, PT ;  /* 0x000000670800720c */ /* 0x040fe40003fc6270 */
[----:B------:R-:W-:Y:S02]  /*dce0*/  ISETP.GE.AND P1, PT, R8, R105, PT ;  /* 0x000000690800720c */ /* 0x000fe40003f26270 */
[C---:B------:R-:W-:Y:S01]  /*dcf0*/  IADD3 R20, R6.reuse, 0x59, RZ ;  /* 0x0000005906147810 */ /* 0x040fe20007ffe0ff */
[----:B------:R-:W1:Y:S01]  /*dd00*/  MUFU.TANH R33, R26 ;  /* 0x0000001a00217308 */ /* 0x000e620000002400 */
[----:B------:R-:W-:-:S02]  /*dd10*/  IADD3 R8, R6, 0x60, RZ ;  /* 0x0000006006087810 */ /* 0x000fc40007ffe0ff */
[----:B------:R-:W-:Y:S02]  /*dd20*/  FSEL R151, R151, -INF , !P3 ;  /* 0xff80000097977808 */ /* 0x000fe40005800000 */
[----:B------:R-:W-:Y:S02]  /*dd30*/  FSEL R133, R133, -INF , !P5 ;  /* 0xff80000085857808 */ /* 0x000fe40006800000 */
[----:B------:R-:W-:Y:S01]  /*dd40*/  FSEL R123, R123, -INF , !P4 ;  /* 0xff8000007b7b7808 */ /* 0x000fe20006000000 */
[----:B------:R-:W-:Y:S01]  /*dd50*/  MUFU.TANH R44, R44 ;  /* 0x0000002c002c7308 */ /* 0x000fe20000002400 */
[----:B---3--:R-:W-:Y:S02]  /*dd60*/  FSEL R23, R36, -INF , !P0 ;  /* 0xff80000024177808 */ /* 0x008fe40004000000 */
[C---:B------:R-:W-:Y:S02]  /*dd70*/  ISETP.GE.AND P5, PT, R20.reuse, R103, PT ;  /* 0x000000671400720c */ /* 0x040fe40003fa6270 */
[----:B------:R-:W-:-:S02]  /*dd80*/  ISETP.GE.AND P3, PT, R20, R105, PT ;  /* 0x000000691400720c */ /* 0x000fc40003f66270 */
[C---:B------:R-:W-:Y:S01]  /*dd90*/  ISETP.GE.AND P4, PT, R8.reuse, R103, PT ;  /* 0x000000670800720c */ /* 0x040fe20003f86270 */
[----:B------:R-:W3:Y:S01]  /*dda0*/  MUFU.TANH R38, R12 ;  /* 0x0000000c00267308 */ /* 0x000ee20000002400 */
[----:B------:R-:W-:Y:S02]  /*ddb0*/  ISETP.GE.AND P0, PT, R8, R105, PT ;  /* 0x000000690800720c */ /* 0x000fe40003f06270 */
[----:B------:R-:W-:Y:S02]  /*ddc0*/  IADD3 R8, R6, 0x68, RZ ;  /* 0x0000006806087810 */ /* 0x000fe40007ffe0ff */
[----:B------:R-:W-:Y:S02]  /*ddd0*/  FSEL R135, R135, -INF , !P5 ;  /* 0xff80000087877808 */ /* 0x000fe40006800000 */
[----:B------:R-:W-:Y:S01]  /*dde0*/  FSEL R113, R113, -INF , !P3 ;  /* 0xff80000071717808 */ /* 0x000fe20005800000 */
[----:B------:R-:W-:Y:S01]  /*ddf0*/  MUFU.TANH R37, R13 ;  /* 0x0000000d00257308 */ /* 0x000fe20000002400 */
[----:B------:R-:W-:-:S02]  /*de00*/  ISETP.GE.AND P5, PT, R8, R103, PT ;  /* 0x000000670800720c */ /* 0x000fc40003fa6270 */
[----:B------:R-:W-:Y:S02]  /*de10*/  ISETP.GE.AND P3, PT, R8, R105, PT ;  /* 0x000000690800720c */ /* 0x000fe40003f66270 */
[C---:B------:R-:W-:Y:S02]  /*de20*/  IADD3 R8, R6.reuse, 0x70, RZ ;  /* 0x0000007006087810 */ /* 0x040fe40007ffe0ff */
[----:B------:R-:W-:Y:S01]  /*de30*/  IADD3 R10, R6, 0x61, RZ ;  /* 0x00000061060a7810 */ /* 0x000fe20007ffe0ff */
[----:B------:R-:W2:Y:S01]  /*de40*/  MUFU.TANH R25, R14 ;  /* 0x0000000e00197308 */ /* 0x000ea20000002400 */
[----:B-----5:R-:W-:Y:S02]  /*de50*/  FSEL R55, R55, -INF , !P0 ;  /* 0xff80000037377808 */ /* 0x020fe40004000000 */
[----:B------:R-:W-:Y:S02]  /*de60*/  FSEL R121, R121, -INF , !P2 ;  /* 0xff80000079797808 */ /* 0x000fe40005000000 */
[----:B------:R-:W-:-:S02]  /*de70*/  FSEL R137, R137, -INF , !P6 ;  /* 0xff80000089897808 */ /* 0x000fc40007000000 */
[-C--:B------:R-:W-:Y:S01]  /*de80*/  ISETP.GE.AND P0, PT, R8, R103.reuse, PT ;  /* 0x000000670800720c */ /* 0x080fe20003f06270 */
[----:B------:R-:W5:Y:S01]  /*de90*/  MUFU.TANH R24, R15 ;  /* 0x0000000f00187308 */ /* 0x000f620000002400 */
[C---:B------:R-:W-:Y:S02]  /*dea0*/  ISETP.GE.AND P6, PT, R10.reuse, R103, PT ;  /* 0x000000670a00720c */ /* 0x040fe40003fc6270 */
[----:B------:R-:W-:Y:S02]  /*deb0*/  ISETP.GE.AND P2, PT, R10, R105, PT ;  /* 0x000000690a00720c */ /* 0x000fe40003f46270 */
[----:B------:R-:W-:Y:S02]  /*dec0*/  IADD3 R10, R6, 0x69, RZ ;  /* 0x00000069060a7810 */ /* 0x000fe40007ffe0ff */
[----:B-1----:R-:W-:Y:S02]  /*ded0*/  FSEL R21, R28, -INF , !P1 ;  /* 0xff8000001c157808 */ /* 0x002fe40004800000 */
[----:B------:R-:W-:-:S02]  /*dee0*/  FSEL R65, R65, -INF , !P4 ;  /* 0xff80000041417808 */ /* 0x000fc40006000000 */
[C---:B------:R-:W-:Y:S02]  /*def0*/  ISETP.GE.AND P4, PT, R10.reuse, R103, PT ;  /* 0x000000670a00720c */ /* 0x040fe40003f86270 */
[-C--:B------:R-:W-:Y:S02]  /*df00*/  ISETP.GE.AND P1, PT, R10, R105.reuse, PT ;  /* 0x000000690a00720c */ /* 0x080fe40003f26270 */
[----:B------:R-:W-:Y:S02]  /*df10*/  IADD3 R10, R6, 0x71, RZ ;  /* 0x00000071060a7810 */ /* 0x000fe40007ffe0ff */
[----:B------:R-:W-:Y:S02]  /*df20*/  LOP3.LUT R182, R182, 0xfffffffe, RZ, 0xc0, !PT ;  /* 0xfffffffeb6b67812 */ /* 0x000fe400078ec0ff */
[----:B------:R-:W-:Y:S02]  /*df30*/  FSEL R61, R61, -INF , !P5 ;  /* 0xff8000003d3d7808 */ /* 0x000fe40006800000 */
[----:B------:R-:W-:-:S02]  /*df40*/  ISETP.GE.AND P5, PT, R10, R105, PT ;  /* 0x000000690a00720c */ /* 0x000fc40003fa6270 */
[----:B------:R-:W-:Y:S02]  /*df50*/  @P0 LOP3.LUT R182, R182, 0x1, RZ, 0xfc, !PT ;  /* 0x00000001b6b60812 */ /* 0x000fe400078efcff */
[----:B--2---:R-:W-:Y:S02]  /*df60*/  FSEL R31, R31, -INF , !P5 ;  /* 0xff8000001f1f7808 */ /* 0x004fe40006800000 */
[----:B------:R-:W-:Y:S02]  /*df70*/  FSEL R57, R57, -INF , !P4 ;  /* 0xff80000039397808 */ /* 0x000fe40006000000 */
[----:B------:R-:W-:Y:S02]  /*df80*/  ISETP.GT.AND P5, PT, R188, R175, PT ;  /* 0x000000afbc00720c */ /* 0x000fe40003fa4270 */
[----:B------:R-:W-:Y:S02]  /*df90*/  LOP3.LUT P4, RZ, R182, 0x1, RZ, 0xc0, !PT ;  /* 0x00000001b6ff7812 */ /* 0x000fe4000788c0ff */
[----:B------:R-:W-:-:S02]  /*dfa0*/  FSEL R45, R45, -INF , !P2 ;  /* 0xff8000002d2d7808 */ /* 0x000fc40005000000 */
[----:B------:R-:W-:Y:S02]  /*dfb0*/  ISETP.GE.AND P0, PT, R8, R105, PT ;  /* 0x000000690800720c */ /* 0x000fe40003f06270 */
[----:B------:R-:W-:Y:S02]  /*dfc0*/  FSEL R41, R41, -INF , !P1 ;  /* 0xff80000029297808 */ /* 0x000fe40004800000 */
[----:B----4-:R-:W-:Y:S02]  /*dfd0*/  FSEL R40, R40, -INF , !P4 ;  /* 0xff80000028287808 */ /* 0x010fe40006000000 */
[----:B------:R-:W-:Y:S02]  /*dfe0*/  IADD3 R8, R6, 0x78, RZ ;  /* 0x0000007806087810 */ /* 0x000fe40007ffe0ff */
[-C--:B------:R-:W-:Y:S02]  /*dff0*/  ISETP.GE.AND P2, PT, R10, R103.reuse, PT ;  /* 0x000000670a00720c */ /* 0x080fe40003f46270 */
[----:B------:R-:W-:-:S02]  /*e000*/  ISETP.GE.AND P4, PT, R6, R103, PT ;  /* 0x000000670600720c */ /* 0x000fc40003f86270 */
[C---:B------:R-:W-:Y:S02]  /*e010*/  ISETP.GE.AND P1, PT, R6.reuse, R105, PT ;  /* 0x000000690600720c */ /* 0x040fe40003f26270 */
        /* <DEDUP_REMOVED lines=9> */
[----:B------:R-:W-:Y:S02]  /*e0b0*/  LOP3.LUT R182, R182, 0xfffffffe, RZ, 0xc0, !PT ;  /* 0xfffffffeb6b67812 */ /* 0x000fe400078ec0ff */
[----:B---3--:R-:W-:-:S02]  /*e0c0*/  FSEL R38, R38, -INF , !P6 ;  /* 0xff80000026267808 */ /* 0x008fc40007000000 */
[----:B------:R-:W-:Y:S02]  /*e0d0*/  @P5 LOP3.LUT R182, R182, 0x1, RZ, 0xfc, !PT ;  /* 0x00000001b6b65812 */ /* 0x000fe400078efcff */
[C---:B------:R-:W-:Y:S02]  /*e0e0*/  IADD3 R106, R170.reuse, 0x3000, RZ ;  /* 0x00003000aa6a7810 */ /* 0x040fe40007ffe0ff */
[----:B------:R-:W-:Y:S02]  /*e0f0*/  IADD3 R104, R170, 0x3800, RZ ;  /* 0x00003800aa687810 */ /* 0x000fe40007ffe0ff */
[----:B------:R-:W-:Y:S02]  /*e100*/  FSEL R25, R25, -INF , !P3 ;  /* 0xff80000019197808 */ /* 0x000fe40005800000 */
[----:B------:R-:W-:Y:S02]  /*e110*/  FSEL R0, R0, -INF , !P4 ;  /* 0xff80000000007808 */ /* 0x000fe40006000000 */
[----:B------:R-:W-:-:S02]  /*e120*/  FSEL R6, R44, -INF , !P1 ;  /* 0xff8000002c067808 */ /* 0x000fc40004800000 */
[----:B------:R-:W-:Y:S02]  /*e130*/  FSEL R37, R37, -INF , !P2 ;  /* 0xff80000025257808 */ /* 0x000fe40005000000 */
[----:B-----5:R-:W-:Y:S01]  /*e140*/  FSEL R24, R24, -INF , !P0 ;  /* 0xff80000018187808 */ /* 0x020fe20004000000 */
[----:B------:R-:W-:Y:S06]  /*e150*/  BAR.SYNC.DEFER_BLOCKING 0x0 ;  /* 0x0000000000007b1d */ /* 0x000fec0000010000 */
[----:B------:R-:W-:Y:S05]  /*e160*/  @!P5 BRA `(.L_x_6185) ;  /* 0x00000a500000d947 */ /* 0x000fea0003800000 */
[----:B------:R-:W-:-:S13]  /*e170*/  LOP3.LUT P6, RZ, R182, 0x8, RZ, 0xc0, !PT ;  /* 0x00000008b6ff7812 */ /* 0x000fda00078cc0ff */
        /* <DEDUP_REMOVED lines=8> */
[----:B------:R-:W-:Y:S02]  /*e200*/  ISETP.GE.AND P4, PT, R2, RZ, PT ;  /* 0x000000ff0200720c */ /* 0x000fe40003f86270 */
[----:B------:R-:W-:Y:S01]  /*e210*/  LOP3.LUT R2, RZ, c[0x0][0x2d0], RZ, 0x33, !PT ;  /* 0x0000b400ff027a12 */ /* 0x000fe200078e33ff */
        /* <DEDUP_REMOVED lines=22> */
[----:B------:R-:W-:-:S07]  /*e380*/  ISETP.NE.AND P1, PT, RZ, c[0x0][0x2d0], PT ;  /* 0x0000b400ff007a0c */ /* 0x000fce0003f25270 */
        /* <DEDUP_REMOVED lines=25> */
.L_x_6186:
[----:B------:R-:W-:-:S05]  /*e520*/  IMAD.MOV.U32 R12, RZ, RZ, c[0x0][0x198] ;  /* 0x00006600ff0c7624 */ /* 0x000fca00078e00ff */
[----:B------:R-:W-:-:S04]  /*e530*/  LEA R12, -R12, RZ, 0x7 ;  /* 0x000000ff0c0c7211 */ /* 0x000fc800078e39ff */
[----:B------:R-:W-:Y:S02]  /*e540*/  SHF.R.S32.HI R13, RZ, 0x1f, R12 ;  /* 0x0000001fff0d7819 */ /* 0x000fe4000001140c */
.L_x_6187:
        /* <DEDUP_REMOVED lines=37> */
[----:B------:R-:W-:Y:S02]  /*e7a0*/  @!P0 IADD3 R17, P1, R12, R17, RZ ;  /* 0x000000110c118210 */ /* 0x000fe40007f3e0ff */
[----:B------:R-:W-:Y:S02]  /*e7b0*/  @!P0 LEA R48, P3, R15, c[0x0][0x168], 0x1 ;  /* 0x00005a000f308a11 */ /* 0x000fe400078608ff */
        /* <DEDUP_REMOVED lines=60> */
.L_x_6189:
[----:B------:R-:W-:Y:S05]  /*eb80*/  BSYNC B0 ;  /* 0x0000000000007941 */ /* 0x000fea0003800000 */
.L_x_6188:
[----:B------:R-:W0:Y:S01]  /*eb90*/  LDGDEPBAR ;  /* 0x00000000000079af */ /* 0x000e220000000000 */
[----:B------:R-:W-:-:S04]  /*eba0*/  LEA R186, P0, R12, R186, 0x1 ;  /* 0x000000ba0cba7211 */ /* 0x000fc800078008ff */
[----:B------:R-:W-:Y:S02]  /*ebb0*/  LEA.HI.X R183, R12, R183, R13, 0x1, P0 ;  /* 0x000000b70cb77211 */ /* 0x000fe400000f0c0d */
.L_x_6185:
        /* <DEDUP_REMOVED lines=61> */
[----:B-1----:R-:W-:Y:S02]  /*ef90*/  FMNMX.FTZ R10, R24, R9, !PT ;  /* 0x00000009180a7209 */ /* 0x002fe40007810000 */
[----:B------:R-:W-:Y:S01]  /*efa0*/  SHF.L.U32 R168, R4, 0x1, RZ ;  /* 0x0000000104a87819 */ /* 0x000fe200000006ff */
[----:B------:R-:W1:Y:S03]  /*efb0*/  SHFL.BFLY PT, R11, R8, 0x2, 0x1f ;  /* 0x0c401f00080b7f89 */ /* 0x000e6600000e0000 */
[-C--:B------:R-:W-:Y:S01]  /*efc0*/  IADD3 R166, R3, R168.reuse, RZ ;  /* 0x000000a803a67210 */ /* 0x080fe20007ffe0ff */
[----:B------:R-:W2:Y:S01]  /*efd0*/  SHFL.BFLY PT, R9, R10, 0x2, 0x1f ;  /* 0x0c401f000a097f89 */ /* 0x000ea200000e0000 */
[----:B------:R-:W-:-:S03]  /*efe0*/  IADD3 R165, R5, R168, RZ ;  /* 0x000000a805a57210 */ /* 0x000fc60007ffe0ff */
[----:B------:R-:W-:Y:S01]  /*eff0*/  LDSM.16.MT88.4 R12, [R166+0x6800] ;  /* 0x00680000a60c783b */ /* 0x000fe20000004200 */
[----:B------:R-:W-:-:S03]  /*f000*/  IADD3 R164, R3, R165, RZ ;  /* 0x000000a503a47210 */ /* 0x000fc60007ffe0ff */
[----:B------:R-:W-:Y:S01]  /*f010*/  LDSM.16.MT88.4 R16, [R168+0x6800] ;  /* 0x00680000a810783b */ /* 0x000fe20000004200 */
        /* <DEDUP_REMOVED lines=10> */
[--C-:B------:R-:W-:Y:S01]  /*f0c0*/  FFMA.FTZ R42, R85, c[0x0][0x23c], -R44.reuse ;  /* 0x00008f00552a7a23 */ /* 0x100fe2000001082c */
[----:B------:R-:W-:Y:S01]  /*f0d0*/  LDSM.16.MT88.4 R8, [R165+0x6800] ;  /* 0x00680000a508783b */ /* 0x000fe20000004200 */
[--C-:B------:R-:W-:Y:S01]  /*f0e0*/  FFMA.FTZ R50, R47, c[0x0][0x23c], -R44.reuse ;  /* 0x00008f002f327a23 */ /* 0x100fe2000001082c */
[C---:B------:R-:W-:Y:S01]  /*f0f0*/  FSETP.NEU.FTZ.AND P0, PT, R0.reuse, -INF , PT ;  /* 0xff8000000000780b */ /* 0x040fe20003f1d000 */
[----:B------:R-:W-:Y:S01]  /*f100*/  FMUL.FTZ R26, R0, c[0x0][0x23c] ;  /* 0x00008f00001a7a20 */ /* 0x000fe20000410000 */
[----:B------:R-:W1:Y:S01]  /*f110*/  LDSM.16.MT88.4 R84, [R166+0x6000] ;  /* 0x00600000a654783b */ /* 0x000e620000004200 */
[--C-:B------:R-:W-:Y:S01]  /*f120*/  FFMA.FTZ R47, R79, c[0x0][0x23c], -R44.reuse ;  /* 0x00008f004f2f7a23 */ /* 0x100fe2000001082c */
[----:B------:R-:W-:Y:S01]  /*f130*/  MUFU.EX2 R53, R53 ;  /* 0x0000003500357308 */ /* 0x000fe20000000800 */
[--C-:B------:R-:W-:Y:S01]  /*f140*/  FFMA.FTZ R35, R93, c[0x0][0x23c], -R44.reuse ;  /* 0x00008f005d237a23 */ /* 0x100fe2000001082c */
[----:B------:R-:W-:Y:S01]  /*f150*/  FSEL R26, R26, RZ, P0 ;  /* 0x000000ff1a1a7208 */ /* 0x000fe20000000000 */
[--C-:B------:R-:W-:Y:S01]  /*f160*/  FFMA.FTZ R28, R77, c[0x0][0x23c], -R44.reuse ;  /* 0x00008f004d1c7a23 */ /* 0x100fe2000001082c */
[----:B------:R-:W2:Y:S01]  /*f170*/  LDSM.16.MT88.4 R92, [R168+0x6000] ;  /* 0x00600000a85c783b */ /* 0x000ea20000004200 */
[----:B------:R-:W-:-:S02]  /*f180*/  FFMA.FTZ R32, R205, c[0x0][0x23c], -R44 ;  /* 0x00008f00cd207a23 */ /* 0x000fc4000001082c */
[--C-:B------:R-:W-:Y:S01]  /*f190*/  FFMA.FTZ R51, R6, c[0x0][0x23c], -R26.reuse ;  /* 0x00008f0006337a23 */ /* 0x100fe2000001081a */
[----:B------:R-:W3:Y:S01]  /*f1a0*/  LDSM.16.MT88.4 R76, [R165+0x6000] ;  /* 0x00600000a54c783b */ /* 0x000ee20000004200 */
[--C-:B------:R-:W-:Y:S01]  /*f1b0*/  FFMA.FTZ R46, R7, c[0x0][0x23c], -R26.reuse ;  /* 0x00008f00072e7a23 */ /* 0x100fe2000001081a */
[----:B------:R-:W4:Y:S01]  /*f1c0*/  MUFU.EX2 R50, R50 ;  /* 0x0000003200327308 */ /* 0x000f220000000800 */
[--C-:B------:R-:W-:Y:S01]  /*f1d0*/  FFMA.FTZ R49, R71, c[0x0][0x23c], -R26.reuse ;  /* 0x00008f0047317a23 */ /* 0x100fe2000001081a */
[----:B------:R-:W5:Y:S01]  /*f1e0*/  LDSM.16.MT88.4 R4, [R164+0x6000] ;  /* 0x00600000a404783b */ /* 0x000f620000004200 */
[----:B------:R-:W-:Y:S02]  /*f1f0*/  FFMA.FTZ R34, R69, c[0x0][0x23c], -R26 ;  /* 0x00008f0045227a23 */ /* 0x000fe4000001081a */
[----:B------:R-:W-:Y:S02]  /*f200*/  FFMA.FTZ R27, R97, c[0x0][0x23c], -R44 ;  /* 0x00008f00611b7a23 */ /* 0x000fe4000001082c */
[--C-:B------:R-:W-:Y:S01]  /*f210*/  FFMA.FTZ R36, R91, c[0x0][0x23c], -R26.reuse ;  /* 0x00008f005b247a23 */ /* 0x100fe2000001081a */
[----:B------:R-:W-:Y:S01]  /*f220*/  MUFU.EX2 R47, R47 ;  /* 0x0000002f002f7308 */ /* 0x000fe20000000800 */
[----:B------:R-:W-:-:S02]  /*f230*/  FFMA.FTZ R29, R89, c[0x0][0x23c], -R26 ;  /* 0x00008f00591d7a23 */ /* 0x000fc4000001081a */
[--C-:B------:R-:W-:Y:S02]  /*f240*/  FFMA.FTZ R30, R75, c[0x0][0x23c], -R26.reuse ;  /* 0x00008f004b1e7a23 */ /* 0x100fe4000001081a */
[----:B------:R-:W-:Y:S02]  /*f250*/  FFMA.FTZ R3, R73, c[0x0][0x23c], -R26 ;  /* 0x00008f0049037a23 */ /* 0x000fe4000001081a */
[----:B------:R-:W-:Y:S01]  /*f260*/  FFMA.FTZ R56, R59, c[0x0][0x23c], -R44 ;  /* 0x00008f003b387a23 */ /* 0x000fe2000001082c */
[----:B------:R-:W1:Y:S01]  /*f270*/  MUFU.EX2 R42, R42 ;  /* 0x0000002a002a7308 */ /* 0x000e620000000800 */
[----:B----4-:R-:W-:Y:S01]  /*f280*/  F2FP.BF16.PACK_AB R68, R50, R53 ;  /* 0x000000353244723e */ /* 0x010fe200000010ff */
[----:B------:R-:W-:Y:S02]  /*f290*/  FFMA.FTZ R54, R111, c[0x0][0x23c], -R26 ;  /* 0x00008f006f367a23 */ /* 0x000fe4000001081a */
[--C-:B------:R-:W-:Y:S02]  /*f2a0*/  FFMA.FTZ R109, R109, c[0x0][0x23c], -R44.reuse ;  /* 0x00008f006d6d7a23 */ /* 0x100fe4000001082c */
[----:B------:R-:W-:-:S02]  /*f2b0*/  FFMA.FTZ R59, R203, c[0x0][0x23c], -R44 ;  /* 0x00008f00cb3b7a23 */ /* 0x000fc4000001082c */
[----:B------:R-:W-:Y:S01]  /*f2c0*/  MUFU.EX2 R51, R51 ;  /* 0x0000003300337308 */ /* 0x000fe20000000800 */
[----:B------:R-:W-:Y:S02]  /*f2d0*/  FFMA.FTZ R48, R201, c[0x0][0x23c], -R44 ;  /* 0x00008f00c9307a23 */ /* 0x000fe4000001082c */
[--C-:B------:R-:W-:Y:S02]  /*f2e0*/  FFMA.FTZ R67, R67, c[0x0][0x23c], -R26.reuse ;  /* 0x00008f0043437a23 */ /* 0x100fe4000001081a */
[--C-:B------:R-:W-:Y:S02]  /*f2f0*/  FFMA.FTZ R111, R199, c[0x0][0x23c], -R26.reuse ;  /* 0x00008f00c76f7a23 */ /* 0x100fe4000001081a */
[----:B------:R-:W-:Y:S01]  /*f300*/  FFMA.FTZ R58, R197, c[0x0][0x23c], -R26 ;  /* 0x00008f00c53a7a23 */ /* 0x000fe2000001081a */
[----:B------:R-:W4:Y:S01]  /*f310*/  MUFU.EX2 R46, R46 ;  /* 0x0000002e002e7308 */ /* 0x000f220000000800 */
        /* <DEDUP_REMOVED lines=9> */
[----:B------:R-:W1:Y:S01]  /*f3b0*/  MUFU.EX2 R34, R34 ;  /* 0x0000002200227308 */ /* 0x000e620000000800 */
        /* <DEDUP_REMOVED lines=9> */
[----:B-1----:R-:W-:Y:S01]  /*f450*/  F2FP.BF16.PACK_AB R71, R34, R49 ;  /* 0x000000312247723e */ /* 0x002fe200000010ff */
[----:B------:R-:W1:Y:S01]  /*f460*/  MUFU.EX2 R28, R28 ;  /* 0x0000001c001c7308 */ /* 0x000e620000000800 */
[----:B------:R-:W-:-:S02]  /*f470*/  FFMA.FTZ R145, R145, c[0x0][0x23c], -R26 ;  /* 0x00008f0091917a23 */ /* 0x000fc4000001081a */
[--C-:B------:R-:W-:Y:S02]  /*f480*/  FFMA.FTZ R114, R139, c[0x0][0x23c], -R26.reuse ;  /* 0x00008f008b727a23 */ /* 0x100fe4000001081a */
[----:B------:R-:W-:Y:S01]  /*f490*/  FFMA.FTZ R120, R121, c[0x0][0x23c], -R26 ;  /* 0x00008f0079787a23 */ /* 0x000fe2000001081a */
[C---:B------:R-:W-:Y:S01]  /*f4a0*/  HMMA.16816.F32.BF16 R88, R68.reuse, R84, RZ ;  /* 0x000000544458723c */ /* 0x040fe200000418ff */
[----:B------:R-:W-:Y:S01]  /*f4b0*/  FFMA.FTZ R118, R123, c[0x0][0x23c], -R44 ;  /* 0x00008f007b767a23 */ /* 0x000fe2000001082c */
[----:B------:R-:W-:Y:S01]  /*f4c0*/  MUFU.EX2 R32, R32 ;  /* 0x0000002000207308 */ /* 0x000fe20000000800 */
[--C-:B------:R-:W-:Y:S02]  /*f4d0*/  FFMA.FTZ R121, R23, c[0x0][0x23c], -R26.reuse ;  /* 0x00008f0017797a23 */ /* 0x100fe4000001081a */
[----:B------:R-:W-:Y:S02]  /*f4e0*/  FFMA.FTZ R122, R21, c[0x0][0x23c], -R26 ;  /* 0x00008f00157a7a23 */ /* 0x000fe4000001081a */
[--C-:B------:R-:W-:Y:S01]  /*f4f0*/  FFMA.FTZ R133, R133, c[0x0][0x23c], -R44.reuse ;  /* 0x00008f0085857a23 */ /* 0x100fe2000001082c */
[----:B------:R-:W-:Y:S01]  /*f500*/  HMMA.16816.F32.BF16 R84, R68, R86, RZ ;  /* 0x000000564454723c */ /* 0x000fe200000418ff */
[--C-:B------:R-:W-:Y:S01]  /*f510*/  FFMA.FTZ R123, R137, c[0x0][0x23c], -R44.reuse ;  /* 0x00008f00897b7a23 */ /* 0x100fe2000001082c */
[----:B------:R-:W-:Y:S01]  /*f520*/  MUFU.EX2 R27, R27 ;  /* 0x0000001b001b7308 */ /* 0x000fe20000000800 */
[----:B------:R-:W-:Y:S01]  /*f530*/  FFMA.FTZ R116, R135, c[0x0][0x23c], -R44 ;  /* 0x00008f0087747a23 */ /* 0x000fe2000001082c */
[----:B------:R-:W-:Y:S01]  /*f540*/  LDSM.16.MT88.4 R20, [R168+0x8800] ;  /* 0x00880000a814783b */ /* 0x000fe20000004200 */
[----:B------:R-:W-:-:S02]  /*f550*/  FFMA.FTZ R113, R113, c[0x0][0x23c], -R26 ;  /* 0x00008f0071717a23 */ /* 0x000fc4000001081a */
[--C-:B------:R-:W-:Y:S01]  /*f560*/  FFMA.FTZ R130, R55, c[0x0][0x23c], -R26.reuse ;  /* 0x00008f0037827a23 */ /* 0x100fe2000001081a */
[C---:B--2---:R-:W-:Y:S01]  /*f570*/  HMMA.16816.F32.BF16 R96, R68.reuse, R92, RZ ;  /* 0x0000005c4460723c */ /* 0x044fe200000418ff */
[--C-:B------:R-:W-:Y:S01]  /*f580*/  FFMA.FTZ R45, R45, c[0x0][0x23c], -R26.reuse ;  /* 0x00008f002d2d7a23 */ /* 0x100fe2000001081a */
[----:B------:R-:W-:Y:S01]  /*f590*/  MUFU.EX2 R36, R36 ;  /* 0x0000002400247308 */ /* 0x000fe20000000800 */
[--C-:B------:R-:W-:Y:S02]  /*f5a0*/  FFMA.FTZ R128, R43, c[0x0][0x23c], -R26.reuse ;  /* 0x00008f002b807a23 */ /* 0x100fe4000001081a */
[----:B------:R-:W-:Y:S02]  /*f5b0*/  FFMA.FTZ R41, R41, c[0x0][0x23c], -R26 ;  /* 0x00008f0029297a23 */ /* 0x000fe4000001081a */
[----:B------:R-:W-:Y:S01]  /*f5c0*/  FADD.FTZ R50, R53, R50 ;  /* 0x0000003235327221 */ /* 0x000fe20000010000 */
[----:B---3--:R-:W-:Y:S01]  /*f5d0*/  HMMA.16816.F32.BF16 R80, R68, R76, RZ ;  /* 0x0000004c4450723c */ /* 0x008fe200000418ff */
[----:B------:R-:W-:Y:S01]  /*f5e0*/  FADD.FTZ R46, R51, R46 ;  /* 0x0000002e332e7221 */ /* 0x000fe20000010000 */
[----:B------:R-:W2:Y:S01]  /*f5f0*/  MUFU.EX2 R29, R29 ;  /* 0x0000001d001d7308 */ /* 0x000ea20000000800 */
[----:B------:R-:W-:-:S02]  /*f600*/  FADD.FTZ R47, R47, R50 ;  /* 0x000000322f2f7221 */ /* 0x000fc40000010000 */
[----:B------:R-:W-:Y:S02]  /*f610*/  FADD.FTZ R49, R49, R46 ;  /* 0x0000002e31317221 */ /* 0x000fe40000010000 */
[----:B------:R-:W-:Y:S01]  /*f620*/  FADD.FTZ R42, R42, R47 ;  /* 0x0000002f2a2a7221 */ /* 0x000fe20000010000 */
[C---:B------:R-:W-:Y:S01]  /*f630*/  HMMA.16816.F32.BF16 R92, R68.reuse, R94, RZ ;  /* 0x0000005e445c723c */ /* 0x040fe200000418ff */
[----:B------:R-:W-:Y:S01]  /*f640*/  FADD.FTZ R49, R34, R49 ;  /* 0x0000003122317221 */ /* 0x000fe20000010000 */
        /* <DEDUP_REMOVED lines=9> */
[--C-:B------:R-:W-:Y:S01]  /*f6e0*/  FFMA.FTZ R25, R25, c[0x0][0x23c], -R26.reuse ;  /* 0x00008f0019197a23 */ /* 0x100fe2000001081a */
[C---:B-----5:R-:W-:Y:S01]  /*f6f0*/  HMMA.16816.F32.BF16 R72, R68.reuse, R4, RZ ;  /* 0x000000044448723c */ /* 0x060fe200000418ff */
[----:B------:R-:W-:Y:S01]  /*f700*/  FFMA.FTZ R24, R24, c[0x0][0x23c], -R26 ;  /* 0x00008f0018187a23 */ /* 0x000fe2000001081a */
[----:B------:R-:W-:Y:S05]  /*f710*/  MUFU.EX2 R109, R109 ;  /* 0x0000006d006d7308 */ /* 0x000fea0000000800 */
[----:B-1----:R-:W-:Y:S01]  /*f720*/  F2FP.BF16.PACK_AB R4, R28, R35 ;  /* 0x000000231c04723e */ /* 0x002fe200000010ff */
[----:B------:R-:W-:Y:S01]  /*f730*/  HMMA.16816.F32.BF16 R68, R68, R6, RZ ;  /* 0x000000064444723c */ /* 0x000fe200000418ff */
[----:B--2---:R-:W-:Y:S01]  /*f740*/  F2FP.BF16.PACK_AB R5, R29, R36 ;  /* 0x000000241d05723e */ /* 0x004fe200000010ff */
[----:B------:R-:W1:Y:S01]  /*f750*/  MUFU.EX2 R56, R56 ;  /* 0x0000003800387308 */ /* 0x000e620000000800 */
[----:B------:R-:W-:-:S02]  /*f760*/  FADD.FTZ R35, R35, R42 ;  /* 0x0000002a23237221 */ /* 0x000fc40000010000 */
[----:B------:R-:W-:Y:S02]  /*f770*/  FADD.FTZ R36, R36, R49 ;  /* 0x0000003124247221 */ /* 0x000fe40000010000 */
[----:B------:R-:W-:Y:S01]  /*f780*/  F2FP.BF16.PACK_AB R6, R27, R32 ;  /* 0x000000201b06723e */ /* 0x000fe200000010ff */
[----:B------:R-:W-:Y:S01]  /*f790*/  FADD.FTZ R35, R28, R35 ;  /* 0x000000231c237221 */ /* 0x000fe20000010000 */
[----:B---3--:R-:W-:Y:S01]  /*f7a0*/  F2FP.BF16.PACK_AB R7, R3, R30 ;  /* 0x0000001e0307723e */ /* 0x008fe200000010ff */
        /* <DEDUP_REMOVED lines=168> */
[C---:B------:R-:W-:Y:S01]  /*10230*/  F2FP.BF16.PACK_AB R4, R37.reuse, R38 ;  /* 0x000000262504723e */ /* 0x040fe200000010ff */
        /* <DEDUP_REMOVED lines=39> */
[----:B------:R-:W-:Y:S01]  /*104b0*/  LOP3.LUT P1, RZ, R182, 0x8, RZ, 0xc0, !PT ;  /* 0x00000008b6ff7812 */ /* 0x000fe2000782c0ff */
        /* <DEDUP_REMOVED lines=63> */
.L_x_6191:
[----:B------:R-:W-:-:S05]  /*108b0*/  IMAD.MOV.U32 R4, RZ, RZ, c[0x0][0x1a0] ;  /* 0x00006800ff047624 */ /* 0x000fca00078e00ff */
[----:B------:R-:W-:-:S04]  /*108c0*/  LEA R4, -R4, RZ, 0x7 ;  /* 0x000000ff04047211 */ /* 0x000fc800078e39ff */
[----:B------:R-:W-:Y:S02]  /*108d0*/  SHF.R.S32.HI R3, RZ, 0x1f, R4 ;  /* 0x0000001fff037819 */ /* 0x000fe40000011404 */
.L_x_6192:
[----:B------:R-:W-:Y:S02]  /*108e0*/  ISETP.GE.AND P0, PT, R100, c[0x0][0x220], PT ;  /* 0x0000880064007a0c */ /* 0x000fe40003f06270 */
[----:B------:R-:W-:Y:S02]  /*108f0*/  LEA R156, P1, R4, R156, 0x1 ;  /* 0x0000009c049c7211 */ /* 0x000fe400078208ff */
[----:B------:R-:W-:Y:S02]  /*10900*/  LOP3.LUT R182, R182, 0xfffffffe, RZ, 0xc0, !PT ;  /* 0xfffffffeb6b67812 */ /* 0x000fe400078ec0ff */
[----:B------:R-:W-:-:S07]  /*10910*/  LEA.HI.X R157, R4, R157, R3, 0x1, P1 ;  /* 0x0000009d049d7211 */ /* 0x000fce00008f0c03 */
[----:B------:R-:W-:Y:S01]  /*10920*/  @!P0 IMAD.MOV.U32 R13, RZ, RZ, c[0x0][0x1a0] ;  /* 0x00006800ff0d8624 */ /* 0x000fe200078e00ff */
[----:B------:R-:W-:Y:S01]  /*10930*/  @!P0 IADD3 R9, P4, P3, R4, R124, R177 ;  /* 0x0000007c04098210 */ /* 0x000fe20007b9e0b1 */
[----:B------:R-:W-:Y:S01]  /*10940*/  @!P0 IMAD.MOV.U32 R20, RZ, RZ, c[0x0][0x1a0] ;  /* 0x00006800ff148624 */ /* 0x000fe200078e00ff */
[----:B------:R-:W-:Y:S01]  /*10950*/  @P0 STS.128 [R189+0x6000], RZ ;  /* 0x006000ffbd000388 */ /* 0x000fe20000000c00 */
[----:B------:R-:W-:Y:S02]  /*10960*/  @!P0 IMAD.MOV.U32 R18, RZ, RZ, c[0x0][0x1a0] ;  /* 0x00006800ff128624 */ /* 0x000fe400078e00ff */
[--C-:B------:R-:W-:Y:S01]  /*10970*/  @!P0 IMAD.MOV.U32 R126, RZ, RZ, R124.reuse ;  /* 0x000000ffff7e8224 */ /* 0x100fe200078e007c */
[----:B------:R-:W-:Y:S01]  /*10980*/  @!PT LDS RZ, [RZ] ;  /* 0x00000000fffff984 */ /* 0x000fe20000000800 */
[----:B------:R-:W-:Y:S01]  /*10990*/  @!PT LDS RZ, [RZ] ;  /* 0x00000000fffff984 */ /* 0x000fe20000000800 */
[----:B------:R-:W-:Y:S01]  /*109a0*/  @!PT LDS RZ, [RZ] ;  /* 0x00000000fffff984 */ /* 0x000fe20000000800 */
[----:B------:R1:W-:Y:S01]  /*109b0*/  @!P0 LDGSTS.E.BYPASS.LTC128B.128 [R189+0x6000], [R156.64] ;  /* 0x060000009cbd8fae */ /* 0x0003e2000b901d46 */
[----:B------:R-:W-:Y:S02]  /*109c0*/  @!P0 IMAD.MOV.U32 R6, RZ, RZ, R124 ;  /* 0x000000ffff068224 */ /* 0x000fe400078e007c */
[----:B------:R-:W-:Y:S01]  /*109d0*/  @!P0 IMAD.MOV.U32 R7, RZ, RZ, R127 ;  /* 0x000000ffff078224 */ /* 0x000fe200078e007f */
[----:B------:R-:W-:Y:S01]  /*109e0*/  @P0 STS.128 [R189+0x6800], RZ ;  /* 0x006800ffbd000388 */ /* 0x000fe20000000c00 */
[----:B------:R-:W-:-:S02]  /*109f0*/  @!P0 IMAD.MOV.U32 R15, RZ, RZ, c[0x0][0x1a0] ;  /* 0x00006800ff0f8624 */ /* 0x000fc400078e00ff */
        /* <DEDUP_REMOVED lines=32> */
[----:B------:R-:W-:Y:S01]  /*10c00*/  @!P0 IMAD R14, R14, 0x50, RZ ;  /* 0x000000500e0e8824 */ /* 0x000fe200078e02ff */
[----:B------:R-:W-:Y:S01]  /*10c10*/  @!P0 IADD3 R11, P3, R4, R20, RZ ;  /* 0x00000014040b8210 */ /* 0x000fe20007f7e0ff */
[C---:B------:R-:W-:Y:S01]  /*10c20*/  @!P0 IMAD.X R8, R3.reuse, 0x1, R8, P4 ;  /* 0x0000000103088824 */ /* 0x040fe200020e0608 */
[----:B------:R-:W-:Y:S01]  /*10c30*/  @!P0 IADD3.X R12, R3, R23, R12, P1, !PT ;  /* 0x00000017030c8210 */ /* 0x000fe20000ffe40c */
        /* <DEDUP_REMOVED lines=31> */
[----:B------:R-:W-:-:S03]  /*10e30*/  P2R R3, PR, RZ, 0x1 ;  /* 0x00000001ff037803 */ /* 0x000fc60000000000 */
        /* <DEDUP_REMOVED lines=17> */
[----:B------:R-:W3:Y:S04]  /*10f50*/  LDSM.16.M88.4 R32, [R173+0x4000] ;  /* 0x00400000ad20783b */ /* 0x000ee80000000200 */
[----:B------:R-:W-:Y:S04]  /*10f60*/  LDSM.16.M88.4 R64, [R172] ;  /* 0x00000000ac40783b */ /* 0x000fe80000000200 */
[----:B----4-:R-:W4:Y:S04]  /*10f70*/  LDSM.16.M88.4 R4, [R167+0x2000] ;  /* 0x00200000a704783b */ /* 0x010f280000000200 */
[----:B------:R-:W4:Y:S04]  /*10f80*/  LDSM.16.M88.4 R56, [R173+0x2800] ;  /* 0x00280000ad38783b */ /* 0x000f280000000200 */
[----:B------:R-:W4:Y:S04]  /*10f90*/  LDSM.16.M88.4 R48, [R173+0x3000] ;  /* 0x00300000ad30783b */ /* 0x000f280000000200 */
[----:B------:R-:W4:Y:S04]  /*10fa0*/  LDSM.16.M88.4 R108, [R167+0x4000] ;  /* 0x00400000a76c783b */ /* 0x000f280000000200 */
[----:B------:R-:W4:Y:S04]  /*10fb0*/  LDSM.16.M88.4 R28, [R167+0x2800] ;  /* 0x00280000a71c783b */ /* 0x000f280000000200 */
[----:B-----5:R-:W5:Y:S04]  /*10fc0*/  LDSM.16.M88.4 R20, [R167+0x3000] ;  /* 0x00300000a714783b */ /* 0x020f680000000200 */
[----:B------:R-:W5:Y:S01]  /*10fd0*/  LDSM.16.M88.4 R40, [R173+0x3800] ;  /* 0x00380000ad28783b */ /* 0x000f620000000200 */
[C---:B-1----:R-:W-:Y:S03]  /*10fe0*/  HMMA.16816.F32.BF16 R12, R112.reuse, R8, RZ ;  /* 0x00000008700c723c */ /* 0x042fe600000418ff */
[----:B--2---:R-:W1:Y:S04]  /*10ff0*/  LDSM.16.M88.4 R24, [R173+0x4800] ;  /* 0x00480000ad18783b */ /* 0x004e680000000200 */
[----:B---3--:R-:W2:Y:S01]  /*11000*/  LDSM.16.M88.4 R16, [R173+0x5000] ;  /* 0x00500000ad10783b */ /* 0x008ea20000000200 */
[C---:B------:R-:W-:Y:S03]  /*11010*/  HMMA.16816.F32.BF16 R8, R112.reuse, R10, RZ ;  /* 0x0000000a7008723c */ /* 0x040fe600000418ff */
[----:B------:R-:W3:Y:S04]  /*11020*/  LDSM.16.M88.4 R128, [R173+0x5800] ;  /* 0x00580000ad80783b */ /* 0x000ee80000000200 */
[----:B------:R-:W1:Y:S01]  /*11030*/  LDSM.16.M88.4 R124, [R167+0x3800] ;  /* 0x00380000a77c783b */ /* 0x000e620000000200 */
[C---:B------:R-:W-:Y:S03]  /*11040*/  HMMA.16816.F32.BF16 R36, R112.reuse, R32, RZ ;  /* 0x000000207024723c */ /* 0x040fe600000418ff */
[----:B------:R-:W1:Y:S04]  /*11050*/  LDSM.16.M88.4 R60, [R167+0x4800] ;  /* 0x00480000a73c783b */ /* 0x000e680000000200 */
[----:B------:R-:W1:Y:S01]  /*11060*/  LDSM.16.M88.4 R120, [R167+0x5000] ;  /* 0x00500000a778783b */ /* 0x000e620000000200 */
[----:B------:R-:W-:Y:S03]  /*11070*/  HMMA.16816.F32.BF16 R32, R112, R34, RZ ;  /* 0x000000227020723c */ /* 0x000fe600000418ff */
[----:B------:R-:W0:Y:S05]  /*11080*/  LDGDEPBAR ;  /* 0x00000000000079af */ /* 0x000e2a0000000000 */
[C---:B----4-:R-:W-:Y:S08]  /*11090*/  HMMA.16816.F32.BF16 R12, R64.reuse, R4, R12 ;  /* 0x00000004400c723c */ /* 0x050ff0000004180c */
[----:B------:R-:W-:Y:S08]  /*110a0*/  HMMA.16816.F32.BF16 R8, R64, R6, R8 ;  /* 0x000000064008723c */ /* 0x000ff00000041808 */
[C---:B------:R-:W-:Y:S08]  /*110b0*/  HMMA.16816.F32.BF16 R4, R112.reuse, R56, RZ ;  /* 0x000000387004723c */ /* 0x040ff000000418ff */
[C---:B------:R-:W-:Y:S08]  /*110c0*/  HMMA.16816.F32.BF16 R52, R112.reuse, R48, RZ ;  /* 0x000000307034723c */ /* 0x040ff000000418ff */
[C---:B------:R-:W-:Y:S08]  /*110d0*/  HMMA.16816.F32.BF16 R56, R112.reuse, R58, RZ ;  /* 0x0000003a7038723c */ /* 0x040ff000000418ff */
[----:B------:R-:W-:Y:S08]  /*110e0*/  HMMA.16816.F32.BF16 R48, R112, R50, RZ ;  /* 0x000000327030723c */ /* 0x000ff000000418ff */
[C---:B------:R-:W-:Y:S08]  /*110f0*/  HMMA.16816.F32.BF16 R36, R64.reuse, R108, R36 ;  /* 0x0000006c4024723c */ /* 0x040ff00000041824 */
[C---:B------:R-:W-:Y:S01]  /*11100*/  HMMA.16816.F32.BF16 R32, R64.reuse, R110, R32 ;  /* 0x0000006e4020723c */ /* 0x040fe20000041820 */
[----:B------:R-:W4:Y:S07]  /*11110*/  LDSM.16.M88.4 R108, [R167+0x5800] ;  /* 0x00580000a76c783b */ /* 0x000f2e0000000200 */
[C---:B------:R-:W-:Y:S08]  /*11120*/  HMMA.16816.F32.BF16 R4, R64.reuse, R28, R4 ;  /* 0x0000001c4004723c */ /* 0x040ff00000041804 */
[C---:B------:R-:W-:Y:S08]  /*11130*/  HMMA.16816.F32.BF16 R56, R64.reuse, R30, R56 ;  /* 0x0000001e4038723c */ /* 0x040ff00000041838 */
[C---:B-----5:R-:W-:Y:S08]  /*11140*/  HMMA.16816.F32.BF16 R52, R64.reuse, R20, R52 ;  /* 0x000000144034723c */ /* 0x060ff00000041834 */
[----:B------:R-:W-:Y:S08]  /*11150*/  HMMA.16816.F32.BF16 R48, R64, R22, R48 ;  /* 0x000000164030723c */ /* 0x000ff00000041830 */
[C---:B------:R-:W-:Y:S08]  /*11160*/  HMMA.16816.F32.BF16 R44, R112.reuse, R40, RZ ;  /* 0x00000028702c723c */ /* 0x040ff000000418ff */
[C---:B-1----:R-:W-:Y:S08]  /*11170*/  HMMA.16816.F32.BF16 R28, R112.reuse, R24, RZ ;  /* 0x00000018701c723c */ /* 0x042ff000000418ff */
[C---:B--2---:R-:W-:Y:S08]  /*11180*/  HMMA.16816.F32.BF16 R20, R112.reuse, R16, RZ ;  /* 0x000000107014723c */ /* 0x044ff000000418ff */
[C---:B------:R-:W-:Y:S08]  /*11190*/  HMMA.16816.F32.BF16 R40, R112.reuse, R42, RZ ;  /* 0x0000002a7028723c */ /* 0x040ff000000418ff */
[C---:B------:R-:W-:Y:S08]  /*111a0*/  HMMA.16816.F32.BF16 R24, R112.reuse, R26, RZ ;  /* 0x0000001a7018723c */ /* 0x040ff000000418ff */
[C---:B------:R-:W-:Y:S08]  /*111b0*/  HMMA.16816.F32.BF16 R16, R112.reuse, R18, RZ ;  /* 0x000000127010723c */ /* 0x040ff000000418ff */
[C---:B---3--:R-:W-:Y:S08]  /*111c0*/  HMMA.16816.F32.BF16 R116, R112.reuse, R128, RZ ;  /* 0x000000807074723c */ /* 0x048ff000000418ff */
[----:B------:R-:W-:Y:S01]  /*111d0*/  HMMA.16816.F32.BF16 R112, R112, R130, RZ ;  /* 0x000000827070723c */ /* 0x000fe200000418ff */
[----:B------:R-:W-:Y:S07]  /*111e0*/  LDSM.16.M88.4 R128, [R163] ;  /* 0x00000000a380783b */ /* 0x000fee0000000200 */
        /* <DEDUP_REMOVED lines=9> */
[C---:B----4-:R-:W-:Y:S08]  /*11280*/  HMMA.16816.F32.BF16 R116, R64.reuse, R108, R116 ;  /* 0x0000006c4074723c */ /* 0x050ff00000041874 */
[----:B------:R-:W-:Y:S01]  /*11290*/  HMMA.16816.F32.BF16 R112, R64, R110, R112 ;  /* 0x0000006e4070723c */ /* 0x000fe20000041870 */
[----:B------:R-:W4:Y:S04]  /*112a0*/  LDSM.16.M88.4 R64, [R161] ;  /* 0x00000000a140783b */ /* 0x000f280000000200 */
[----:B------:R-:W5:Y:S03]  /*112b0*/  LDSM.16.M88.4 R108, [R162] ;  /* 0x00000000a26c783b */ /* 0x000f660000000200 */
[C---:B-1----:R-:W-:Y:S08]  /*112c0*/  HMMA.16816.F32.BF16 R4, R124.reuse, R128, R4 ;  /* 0x000000807c04723c */ /* 0x042ff00000041804 */
[C---:B------:R-:W-:Y:S01]  /*112d0*/  HMMA.16816.F32.BF16 R56, R124.reuse, R130, R56 ;  /* 0x000000827c38723c */ /* 0x040fe20000041838 */
[----:B------:R-:W-:Y:S07]  /*112e0*/  LDSM.16.M88.4 R128, [R102+0x800] ;  /* 0x000800006680783b */ /* 0x000fee0000000200 */
[C---:B--2---:R-:W-:Y:S08]  /*112f0*/  HMMA.16816.F32.BF16 R12, R124.reuse, R60, R12 ;  /* 0x0000003c7c0c723c */ /* 0x044ff0000004180c */
[C---:B------:R-:W-:Y:S01]  /*11300*/  HMMA.16816.F32.BF16 R8, R124.reuse, R62, R8 ;  /* 0x0000003e7c08723c */ /* 0x040fe20000041808 */
[----:B------:R-:W1:Y:S07]  /*11310*/  LDSM.16.M88.4 R60, [R160] ;  /* 0x00000000a03c783b */ /* 0x000e6e0000000200 */
[C---:B---3--:R-:W-:Y:S08]  /*11320*/  HMMA.16816.F32.BF16 R28, R124.reuse, R120, R28 ;  /* 0x000000787c1c723c */ /* 0x048ff0000004181c */
[C---:B----4-:R-:W-:Y:S08]  /*11330*/  HMMA.16816.F32.BF16 R44, R124.reuse, R64, R44 ;  /* 0x000000407c2c723c */ /* 0x050ff0000004182c */
[C---:B------:R-:W-:Y:S01]  /*11340*/  HMMA.16816.F32.BF16 R40, R124.reuse, R66, R40 ;  /* 0x000000427c28723c */ /* 0x040fe20000041828 */
[----:B------:R-:W2:Y:S07]  /*11350*/  LDSM.16.M88.4 R64, [R106] ;  /* 0x000000006a40783b */ /* 0x000eae0000000200 */
[C---:B-----5:R-:W-:Y:S08]  /*11360*/  HMMA.16816.F32.BF16 R52, R124.reuse, R108, R52 ;  /* 0x0000006c7c34723c */ /* 0x060ff00000041834 */
        /* <DEDUP_REMOVED lines=8> */
[----:B------:R-:W-:Y:S01]  /*113f0*/  HMMA.16816.F32.BF16 R16, R124, R66, R16 ;  /* 0x000000427c10723c */ /* 0x000fe20000041810 */
[----:B------:R-:W2:Y:S07]  /*11400*/  LDSM.16.M88.4 R64, [R102+0x1000] ;  /* 0x001000006640783b */ /* 0x000eae0000000200 */
[----:B---3--:R-:W-:Y:S08]  /*11410*/  HMMA.16816.F32.BF16 R4, R108, R128, R4 ;  /* 0x000000806c04723c */ /* 0x008ff00000041804 */
[----:B----4-:R-:W-:Y:S08]  /*11420*/  HMMA.16816.F32.BF16 R116, R124, R120, R116 ;  /* 0x000000787c74723c */ /* 0x010ff00000041874 */
[C---:B------:R-:W-:Y:S08]  /*11430*/  HMMA.16816.F32.BF16 R56, R108.reuse, R130, R56 ;  /* 0x000000826c38723c */ /* 0x040ff00000041838 */
[----:B------:R-:W-:Y:S01]  /*11440*/  FMUL.FTZ R4, R4, c[0x0][0x2ec] ;  /* 0x0000bb0004047a20 */ /* 0x000fe20000410000 */
[----:B-1----:R-:W-:Y:S01]  /*11450*/  HMMA.16816.F32.BF16 R12, R108, R60, R12 ;  /* 0x0000003c6c0c723c */ /* 0x002fe2000004180c */
[----:B------:R-:W-:-:S02]  /*11460*/  FMUL.FTZ R5, R5, c[0x0][0x2ec] ;  /* 0x0000bb0005057a20 */ /* 0x000fc40000410000 */
[----:B------:R-:W-:Y:S01]  /*11470*/  FMUL.FTZ R6, R6, c[0x0][0x2ec] ;  /* 0x0000bb0006067a20 */ /* 0x000fe20000410000 */
[----:B------:R-:W-:Y:S01]  /*11480*/  MUFU.TANH R120, R4 ;  /* 0x0000000400787308 */ /* 0x000fe20000002400 */
[----:B------:R-:W-:-:S03]  /*11490*/  FMUL.FTZ R7, R7, c[0x0][0x2ec] ;  /* 0x0000bb0007077a20 */ /* 0x000fc60000410000 */
[C---:B--2---:R-:W-:Y:S04]  /*114a0*/  HMMA.16816.F32.BF16 R48, R108.reuse, R66, R48 ;  /* 0x000000426c30723c */ /* 0x044fe80000041830 */
[----:B------:R-:W-:Y:S03]  /*114b0*/  MUFU.TANH R66, R5 ;  /* 0x0000000500427308 */ /* 0x000fe60000002400 */
[----:B------:R-:W-:Y:S01]  /*114c0*/  FMUL.FTZ R58, R58, c[0x0][0x2ec] ;  /* 0x0000bb003a3a7a20 */ /* 0x000fe20000410000 */
[----:B------:R-:W-:Y:S01]  /*114d0*/  HMMA.16816.F32.BF16 R8, R108, R62, R8 ;  /* 0x0000003e6c08723c */ /* 0x000fe20000041808 */
[----:B------:R-:W1:Y:S01]  /*114e0*/  LDSM.16.M88.4 R60, [R102+0x1800] ;  /* 0x00180000663c783b */ /* 0x000e620000000200 */
[----:B------:R-:W-:-:S02]  /*114f0*/  FMUL.FTZ R56, R56, c[0x0][0x2ec] ;  /* 0x0000bb0038387a20 */ /* 0x000fc40000410000 */
[----:B------:R-:W-:Y:S01]  /*11500*/  MUFU.TANH R121, R6 ;  /* 0x0000000600797308 */ /* 0x000fe20000002400 */
[----:B------:R-:W-:Y:S02]  /*11510*/  FMUL.FTZ R57, R57, c[0x0][0x2ec] ;  /* 0x0000bb0039397a20 */ /* 0x000fe40000410000 */
[----:B------:R-:W-:Y:S01]  /*11520*/  FMUL.FTZ R59, R59, c[0x0][0x2ec] ;  /* 0x0000bb003b3b7a20 */ /* 0x000fe20000410000 */
[----:B------:R-:W-:Y:S01]  /*11530*/  HMMA.16816.F32.BF16 R52, R108, R64, R52 ;  /* 0x000000406c34723c */ /* 0x000fe20000041834 */
[----:B------:R-:W-:-:S03]  /*11540*/  FMUL.FTZ R12, R12, c[0x0][0x2ec] ;  /* 0x0000bb000c0c7a20 */ /* 0x000fc60000410000 */
[----:B------:R2:W-:Y:S04]  /*11550*/  MUFU.TANH R67, R7 ;  /* 0x0000000700437308 */ /* 0x0005e80000002400 */
[----:B------:R-:W-:Y:S01]  /*11560*/  HMMA.16816.F32.BF16 R112, R124, R122, R112 ;  /* 0x0000007a7c70723c */ /* 0x000fe20000041870 */
[----:B------:R-:W-:Y:S02]  /*11570*/  FMUL.FTZ R48, R48, c[0x0][0x2ec] ;  /* 0x0000bb0030307a20 */ /* 0x000fe40000410000 */
[----:B------:R-:W-:Y:S01]  /*11580*/  FMUL.FTZ R50, R50, c[0x0][0x2ec] ;  /* 0x0000bb0032327a20 */ /* 0x000fe20000410000 */
[----:B------:R-:W-:Y:S01]  /*11590*/  MUFU.TANH R58, R58 ;  /* 0x0000003a003a7308 */ /* 0x000fe20000002400 */
[----:B------:R-:W-:Y:S02]  /*115a0*/  FMUL.FTZ R49, R49, c[0x0][0x2ec] ;  /* 0x0000bb0031317a20 */ /* 0x000fe40000410000 */
[----:B------:R-:W-:-:S02]  /*115b0*/  FMUL.FTZ R51, R51, c[0x0][0x2ec] ;  /* 0x0000bb0033337a20 */ /* 0x000fc40000410000 */
[----:B------:R-:W-:Y:S02]  /*115c0*/  FMUL.FTZ R8, R8, c[0x0][0x2ec] ;  /* 0x0000bb0008087a20 */ /* 0x000fe40000410000 */
[----:B------:R-:W-:Y:S01]  /*115d0*/  FMUL.FTZ R9, R9, c[0x0][0x2ec] ;  /* 0x0000bb0009097a20 */ /* 0x000fe20000410000 */
[----:B--2---:R-:W2:Y:S01]  /*115e0*/  LDSM.16.M88.4 R4, [R102+0x2000] ;  /* 0x002000006604783b */ /* 0x004ea20000000200 */
[----:B------:R-:W-:Y:S01]  /*115f0*/  FMUL.FTZ R10, R10, c[0x0][0x2ec] ;  /* 0x0000bb000a0a7a20 */ /* 0x000fe20000410000 */
[----:B------:R-:W3:Y:S01]  /*11600*/  MUFU.TANH R64, R8 ;  /* 0x0000000800407308 */ /* 0x000ee20000002400 */
[----:B------:R-:W-:Y:S02]  /*11610*/  FMUL.FTZ R11, R11, c[0x0][0x2ec] ;  /* 0x0000bb000b0b7a20 */ /* 0x000fe40000410000 */
[----:B------:R-:W-:Y:S02]  /*11620*/  FMUL.FTZ R52, R52, c[0x0][0x2ec] ;  /* 0x0000bb0034347a20 */ /* 0x000fe40000410000 */
[----:B------:R-:W-:-:S02]  /*11630*/  FMUL.FTZ R54, R54, c[0x0][0x2ec] ;  /* 0x0000bb0036367a20 */ /* 0x000fc40000410000 */
[----:B------:R-:W-:Y:S01]  /*11640*/  FMUL.FTZ R53, R53, c[0x0][0x2ec] ;  /* 0x0000bb0035357a20 */ /* 0x000fe20000410000 */
[----:B------:R-:W-:Y:S01]  /*11650*/  MUFU.TANH R65, R10 ;  /* 0x0000000a00417308 */ /* 0x000fe20000002400 */
[----:B------:R-:W-:Y:S01]  /*11660*/  FMUL.FTZ R55, R55, c[0x0][0x2ec] ;  /* 0x0000bb0037377a20 */ /* 0x000fe20000410000 */
[C---:B-1----:R-:W-:Y:S06]  /*11670*/  HMMA.16816.F32.BF16 R44, R108.reuse, R60, R44 ;  /* 0x0000003c6c2c723c */ /* 0x042fec000004182c */
[----:B------:R-:W-:Y:S01]  /*11680*/  MUFU.TANH R61, R11 ;  /* 0x0000000b003d7308 */ /* 0x000fe20000002400 */
[----:B------:R-:W-:Y:S01]  /*11690*/  FMUL.FTZ R60, R13, c[0x0][0x2ec] ;  /* 0x0000bb000d3c7a20 */ /* 0x000fe20000410000 */
[----:B------:R-:W-:Y:S01]  /*116a0*/  HMMA.16816.F32.BF16 R40, R108, R62, R40 ;  /* 0x0000003e6c28723c */ /* 0x000fe20000041828 */
[----:B------:R-:W-:-:S02]  /*116b0*/  FMUL.FTZ R13, R14, c[0x0][0x2ec] ;  /* 0x0000bb000e0d7a20 */ /* 0x000fc40000410000 */
[----:B------:R-:W-:-:S03]  /*116c0*/  FMUL.FTZ R14, R15, c[0x0][0x2ec] ;  /* 0x0000bb000f0e7a20 */ /* 0x000fc60000410000 */
[----:B------:R1:W-:Y:S08]  /*116d0*/  MUFU.TANH R15, R9 ;  /* 0x00000009000f7308 */ /* 0x0003f00000002400 */
[----:B------:R-:W4:Y:S02]  /*116e0*/  MUFU.TANH R220, R52 ;  /* 0x0000003400dc7308 */ /* 0x000f240000002400 */
[----:B------:R-:W-:-:S02]  /*116f0*/  FMUL.FTZ R46, R46, c[0x0][0x2ec] ;  /* 0x0000bb002e2e7a20 */ /* 0x000fc40000410000 */
[----:B------:R-:W-:Y:S01]  /*11700*/  FMUL.FTZ R44, R44, c[0x0][0x2ec] ;  /* 0x0000bb002c2c7a20 */ /* 0x000fe20000410000 */
[C---:B--2---:R-:W-:Y:S01]  /*11710*/  HMMA.16816.F32.BF16 R36, R108.reuse, R4, R36 ;  /* 0x000000046c24723c */ /* 0x044fe20000041824 */
[----:B------:R-:W-:Y:S01]  /*11720*/  FMUL.FTZ R47, R47, c[0x0][0x2ec] ;  /* 0x0000bb002f2f7a20 */ /* 0x000fe20000410000 */
[----:B-1----:R-:W1:Y:S01]  /*11730*/  LDSM.16.M88.4 R8, [R102+0x2800] ;  /* 0x002800006608783b */ /* 0x002e620000000200 */
[----:B------:R-:W2:Y:S01]  /*11740*/  MUFU.TANH R222, R48 ;  /* 0x0000003000de7308 */ /* 0x000ea20000002400 */
[----:B------:R-:W-:Y:S02]  /*11750*/  FMUL.FTZ R45, R45, c[0x0][0x2ec] ;  /* 0x0000bb002d2d7a20 */ /* 0x000fe40000410000 */
[----:B------:R-:W-:Y:S02]  /*11760*/  FMUL.FTZ R40, R40, c[0x0][0x2ec] ;  /* 0x0000bb0028287a20 */ /* 0x000fe40000410000 */
[----:B------:R-:W-:Y:S01]  /*11770*/  HMMA.16816.F32.BF16 R32, R108, R6, R32 ;  /* 0x000000066c20723c */ /* 0x000fe20000041820 */
[----:B------:R-:W5:Y:S01]  /*11780*/  LDSM.16.M88.4 R4, [R102+0x3000] ;  /* 0x003000006604783b */ /* 0x000f620000000200 */
[----:B------:R-:W-:Y:S01]  /*11790*/  FMUL.FTZ R42, R42, c[0x0][0x2ec] ;  /* 0x0000bb002a2a7a20 */ /* 0x000fe20000410000 */
[----:B------:R-:W1:Y:S01]  /*117a0*/  MUFU.TANH R216, R50 ;  /* 0x0000003200d87308 */ /* 0x000e620000002400 */
[----:B------:R-:W-:-:S02]  /*117b0*/  FMUL.FTZ R43, R43, c[0x0][0x2ec] ;  /* 0x0000bb002b2b7a20 */ /* 0x000fc40000410000 */
[----:B------:R-:W-:-:S05]  /*117c0*/  FMUL.FTZ R41, R41, c[0x0][0x2ec] ;  /* 0x0000bb0029297a20 */ /* 0x000fca0000410000 */
[----:B------:R-:W1:Y:S05]  /*117d0*/  MUFU.TANH R218, R54 ;  /* 0x0000003600da7308 */ /* 0x000e6a0000002400 */
[----:B------:R-:W-:Y:S02]  /*117e0*/  FMUL.FTZ R158, R36, c[0x0][0x2ec] ;  /* 0x0000bb00249e7a20 */ /* 0x000fe40000410000 */
[----:B------:R-:W2:Y:S01]  /*117f0*/  S2R R36, SR_TID.X ;  /* 0x0000000000247919 */ /* 0x000ea20000002100 */
[----:B------:R-:W-:Y:S01]  /*11800*/  FMUL.FTZ R38, R38, c[0x0][0x2ec] ;  /* 0x0000bb0026267a20 */ /* 0x000fe20000410000 */
[----:B------:R-:W2:Y:S01]  /*11810*/  MUFU.TANH R56, R56 ;  /* 0x0000003800387308 */ /* 0x000ea20000002400 */
[----:B------:R-:W-:-:S02]  /*11820*/  FMUL.FTZ R37, R37, c[0x0][0x2ec] ;  /* 0x0000bb0025257a20 */ /* 0x000fc40000410000 */
[----:B------:R-:W-:Y:S02]  /*11830*/  FMUL.FTZ R39, R39, c[0x0][0x2ec] ;  /* 0x0000bb0027277a20 */ /* 0x000fe40000410000 */
[----:B------:R-:W-:Y:S02]  /*11840*/  FMUL.FTZ R32, R32, c[0x0][0x2ec] ;  /* 0x0000bb0020207a20 */ /* 0x000fe40000410000 */
[----:B------:R-:W-:Y:S01]  /*11850*/  FMUL.FTZ R34, R34, c[0x0][0x2ec] ;  /* 0x0000bb0022227a20 */ /* 0x000fe20000410000 */
[----:B------:R-:W3:Y:S01]  /*11860*/  MUFU.TANH R204, R46 ;  /* 0x0000002e00cc7308 */ /* 0x000ee20000002400 */
[----:B------:R-:W-:Y:S02]  /*11870*/  FMUL.FTZ R33, R33, c[0x0][0x2ec] ;  /* 0x0000bb0021217a20 */ /* 0x000fe40000410000 */
[----:B------:R-:W-:Y:S01]  /*11880*/  FMUL.FTZ R35, R35, c[0x0][0x2ec] ;  /* 0x0000bb0023237a20 */ /* 0x000fe20000410000 */
[C---:B-1----:R-:W-:Y:S04]  /*11890*/  HMMA.16816.F32.BF16 R28, R108.reuse, R8, R28 ;  /* 0x000000086c1c723c */ /* 0x042fe8000004181c */
[----:B------:R-:W1:Y:S03]  /*118a0*/  MUFU.TANH R210, R40 ;  /* 0x0000002800d27308 */ /* 0x000e660000002400 */
[----:B------:R-:W-:Y:S01]  /*118b0*/  IMAD.SHL.U32 R8, R188, 0x80, RZ ;  /* 0x00000080bc087824 */ /* 0x000fe200078e00ff */
[----:B-----5:R-:W-:Y:S01]  /*118c0*/  HMMA.16816.F32.BF16 R20, R108, R4, R20 ;  /* 0x000000046c14723c */ /* 0x020fe20000041814 */
[----:B--2---:R-:W-:-:S03]  /*118d0*/  IMAD.SHL.U32 R9, R36, 0x2, RZ ;  /* 0x0000000224097824 */ /* 0x004fc600078e00ff */
[----:B------:R-:W2:Y:S02]  /*118e0*/  MUFU.TANH R158, R158 ;  /* 0x0000009e009e7308 */ /* 0x000ea40000002400 */
[----:B------:R-:W-:Y:S02]  /*118f0*/  LOP3.LUT R9, R9, 0x6, RZ, 0xc0, !PT ;  /* 0x0000000609097812 */ /* 0x000fe400078ec0ff */
[----:B------:R-:W-:Y:S01]  /*11900*/  HMMA.16816.F32.BF16 R16, R108, R6, R16 ;  /* 0x000000066c10723c */ /* 0x000fe20000041810 */
[----:B------:R-:W5:Y:S03]  /*11910*/  LDSM.16.M88.4 R4, [R102+0x3800] ;  /* 0x003800006604783b */ /* 0x000f660000000200 */
[----:B------:R3:W-:Y:S01]  /*11920*/  MUFU.TANH R190, R32 ;  /* 0x0000002000be7308 */ /* 0x0007e20000002400 */
[----:B------:R-:W-:-:S04]  /*11930*/  DEPBAR.LE SB0, 0x0 ;  /* 0x000080000000791a */ /* 0x000fc80000000000 */
[C---:B------:R-:W-:Y:S01]  /*11940*/  HMMA.16816.F32.BF16 R24, R108.reuse, R10, R24 ;  /* 0x0000000a6c18723c */ /* 0x040fe20000041818 */
[----:B------:R-:W-:Y:S01]  /*11950*/  FMUL.FTZ R140, R28, c[0x0][0x2ec] ;  /* 0x0000bb001c8c7a20 */ /* 0x000fe20000410000 */
[--C-:B------:R-:W-:Y:S01]  /*11960*/  LOP3.LUT R28, R8, 0x10, R9.reuse, 0xfe, !PT ;  /* 0x00000010081c7812 */ /* 0x100fe200078efe09 */
[----:B------:R-:W-:Y:S01]  /*11970*/  FMUL.FTZ R136, R30, c[0x0][0x2ec] ;  /* 0x0000bb001e887a20 */ /* 0x000fe20000410000 */
[----:B------:R-:W1:Y:S01]  /*11980*/  MUFU.TANH R202, R44 ;  /* 0x0000002c00ca7308 */ /* 0x000e620000002400 */
[----:B------:R-:W-:Y:S01]  /*11990*/  FMUL.FTZ R31, R31, c[0x0][0x2ec] ;  /* 0x0000bb001f1f7a20 */ /* 0x000fe20000410000 */
[----:B------:R-:W-:Y:S01]  /*119a0*/  ISETP.GE.AND P2, PT, R28, R103, PT ;  /* 0x000000671c00720c */ /* 0x000fe20003f46270 */
[----:B------:R-:W-:Y:S01]  /*119b0*/  FMUL.FTZ R29, R29, c[0x0][0x2ec] ;  /* 0x0000bb001d1d7a20 */ /* 0x000fe20000410000 */
[--C-:B------:R-:W-:Y:S01]  /*119c0*/  LOP3.LUT R10, R8, 0x8, R9.reuse, 0xfe, !PT ;  /* 0x00000008080a7812 */ /* 0x100fe200078efe09 */
[----:B------:R-:W-:Y:S01]  /*119d0*/  FMUL.FTZ R11, R20, c[0x0][0x2ec] ;  /* 0x0000bb00140b7a20 */ /* 0x000fe20000410000 */
[----:B------:R-:W-:Y:S01]  /*119e0*/  ISETP.GE.AND P4, PT, R28, R105, PT ;  /* 0x000000691c00720c */ /* 0x000fe20003f86270 */
[----:B------:R-:W-:Y:S01]  /*119f0*/  FMUL.FTZ R23, R23, c[0x0][0x2ec] ;  /* 0x0000bb0017177a20 */ /* 0x000fe20000410000 */
[C---:B------:R-:W-:Y:S01]  /*11a00*/  ISETP.GE.AND P3, PT, R10.reuse, R103, PT ;  /* 0x000000670a00720c */ /* 0x040fe20003f66270 */
[----:B------:R1:W1:Y:S01]  /*11a10*/  MUFU.TANH R200, R42 ;  /* 0x0000002a00c87308 */ /* 0x0002620000002400 */
[-C--:B------:R-:W-:Y:S01]  /*11a20*/  ISETP.GE.AND P1, PT, R10, R105.reuse, PT ;  /* 0x000000690a00720c */ /* 0x080fe20003f26270 */
[----:B------:R-:W-:Y:S01]  /*11a30*/  FMUL.FTZ R21, R21, c[0x0][0x2ec] ;  /* 0x0000bb0015157a20 */ /* 0x000fe20000410000 */
[--C-:B------:R-:W-:Y:S01]  /*11a40*/  LOP3.LUT R10, R8, 0x18, R9.reuse, 0xfe, !PT ;  /* 0x00000018080a7812 */ /* 0x100fe200078efe09 */
[----:B------:R-:W-:Y:S01]  /*11a50*/  FMUL.FTZ R16, R16, c[0x0][0x2ec] ;  /* 0x0000bb0010107a20 */ /* 0x000fe20000410000 */
[--C-:B------:R-:W-:Y:S01]  /*11a60*/  LOP3.LUT R28, R8, 0x20, R9.reuse, 0xfe, !PT ;  /* 0x00000020081c7812 */ /* 0x100fe200078efe09 */
[----:B------:R-:W-:Y:S01]  /*11a70*/  FMUL.FTZ R18, R18, c[0x0][0x2ec] ;  /* 0x0000bb0012127a20 */ /* 0x000fe20000410000 */
[----:B---3--:R-:W-:Y:S01]  /*11a80*/  FSEL R32, R64, -INF , !P3 ;  /* 0xff80000040207808 */ /* 0x008fe20005800000 */
[----:B------:R-:W3:Y:S01]  /*11a90*/  MUFU.TANH R152, R38 ;  /* 0x0000002600987308 */ /* 0x000ee20000002400 */
[----:B------:R-:W-:Y:S01]  /*11aa0*/  FSEL R30, R120, -INF , !P2 ;  /* 0xff800000781e7808 */ /* 0x000fe20005000000 */
[----:B------:R-:W-:Y:S01]  /*11ab0*/  FMUL.FTZ R19, R19, c[0x0][0x2ec] ;  /* 0x0000bb0013137a20 */ /* 0x000fe20000410000 */
[----:B------:R-:W-:Y:S01]  /*11ac0*/  ISETP.GE.AND P6, PT, R10, R105, PT ;  /* 0x000000690a00720c */ /* 0x000fe20003fc6270 */
[----:B------:R-:W-:Y:S01]  /*11ad0*/  FMUL.FTZ R138, R24, c[0x0][0x2ec] ;  /* 0x0000bb00188a7a20 */ /* 0x000fe20000410000 */
[--C-:B------:R-:W-:Y:S01]  /*11ae0*/  LOP3.LUT R24, R8, 0x28, R9.reuse, 0xfe, !PT ;  /* 0x0000002808187812 */ /* 0x100fe200078efe09 */
[----:B------:R-:W-:Y:S01]  /*11af0*/  FMUL.FTZ R26, R26, c[0x0][0x2ec] ;  /* 0x0000bb001a1a7a20 */ /* 0x000fe20000410000 */
[-C--:B------:R-:W-:Y:S01]  /*11b00*/  ISETP.GE.AND P5, PT, R28, R103.reuse, PT ;  /* 0x000000671c00720c */ /* 0x080fe20003fa6270 */
[----:B------:R-:W1:Y:S01]  /*11b10*/  MUFU.TANH R150, R34 ;  /* 0x0000002200967308 */ /* 0x000e620000002400 */
[C---:B------:R-:W-:Y:S01]  /*11b20*/  ISETP.GE.AND P2, PT, R24.reuse, R103, PT ;  /* 0x000000671800720c */ /* 0x040fe20003f46270 */
[----:B------:R-:W-:Y:S01]  /*11b30*/  FMUL.FTZ R25, R25, c[0x0][0x2ec] ;  /* 0x0000bb0019197a20 */ /* 0x000fe20000410000 */
[----:B------:R-:W-:Y:S01]  /*11b40*/  ISETP.GE.AND P3, PT, R24, R105, PT ;  /* 0x000000691800720c */ /* 0x000fe20003f66270 */
[C---:B-----5:R-:W-:Y:S01]  /*11b50*/  HMMA.16816.F32.BF16 R112, R108.reuse, R6, R112 ;  /* 0x000000066c70723c */ /* 0x060fe20000041870 */
[----:B------:R-:W-:Y:S01]  /*11b60*/  LOP3.LUT R24, R8, 0x30, R9, 0xfe, !PT ;  /* 0x0000003008187812 */ /* 0x000fe200078efe09 */
[----:B------:R-:W-:Y:S01]  /*11b70*/  FMUL.FTZ R27, R27, c[0x0][0x2ec] ;  /* 0x0000bb001b1b7a20 */ /* 0x000fe20000410000 */
[----:B------:R-:W-:Y:S01]  /*11b80*/  ISETP.GE.AND P0, PT, R10, R103, PT ;  /* 0x000000670a00720c */ /* 0x000fe20003f06270 */
[----:B------:R-:W5:Y:S01]  /*11b90*/  MUFU.TANH R140, R140 ;  /* 0x0000008c008c7308 */ /* 0x000f620000002400 */
[----:B------:R-:W-:Y:S01]  /*11ba0*/  FSEL R40, R58, -INF , !P6 ;  /* 0xff8000003a287808 */ /* 0x000fe20007000000 */
[----:B------:R-:W-:Y:S01]  /*11bb0*/  FMUL.FTZ R17, R17, c[0x0][0x2ec] ;  /* 0x0000bb0011117a20 */ /* 0x000fe20000410000 */
[----:B----4-:R-:W-:Y:S01]  /*11bc0*/  FSEL R220, R220, -INF , !P5 ;  /* 0xff800000dcdc7808 */ /* 0x010fe20006800000 */
[----:B------:R-:W-:Y:S01]  /*11bd0*/  HMMA.16816.F32.BF16 R116, R108, R4, R116 ;  /* 0x000000046c74723c */ /* 0x000fe20000041874 */
[----:B------:R-:W-:-:S02]  /*11be0*/  FSEL R10, R65, -INF , !P1 ;  /* 0xff800000410a7808 */ /* 0x000fc40004800000 */
[C---:B------:R-:W-:Y:S01]  /*11bf0*/  ISETP.GE.AND P6, PT, R24.reuse, R103, PT ;  /* 0x000000671800720c */ /* 0x040fe20003fc6270 */
[----:B------:R-:W4:Y:S01]  /*11c00*/  MUFU.TANH R138, R138 ;  /* 0x0000008a008a7308 */ /* 0x000f220000002400 */
[-C--:B------:R-:W-:Y:S02]  /*11c10*/  ISETP.GE.AND P5, PT, R24, R105.reuse, PT ;  /* 0x000000691800720c */ /* 0x080fe40003fa6270 */
[----:B------:R-:W-:Y:S01]  /*11c20*/  FMUL.FTZ R4, R22, c[0x0][0x2ec] ;  /* 0x0000bb0016047a20 */ /* 0x000fe20000410000 */
[----:B------:R-:W-:Y:S02]  /*11c30*/  ISETP.GE.AND P1, PT, R28, R105, PT ;  /* 0x000000691c00720c */ /* 0x000fe40003f26270 */
[C-C-:B------:R-:W-:Y:S02]  /*11c40*/  LOP3.LUT R24, R8.reuse, 0x38, R9.reuse, 0xfe, !PT ;  /* 0x0000003808187812 */ /* 0x140fe400078efe09 */
[----:B------:R-:W-:Y:S01]  /*11c50*/  LOP3.LUT R20, R8, 0x40, R9, 0xfe, !PT ;  /* 0x0000004008147812 */ /* 0x000fe200078efe09 */
[----:B------:R-:W2:Y:S01]  /*11c60*/  MUFU.TANH R128, R26 ;  /* 0x0000001a00807308 */ /* 0x000ea20000002400 */
[----:B-1----:R-:W-:-:S02]  /*11c70*/  FSEL R42, R121, -INF , !P4 ;  /* 0xff800000792a7808 */ /* 0x002fc40006000000 */
[----:B------:R-:W-:Y:S01]  /*11c80*/  FSEL R222, R222, -INF , !P2 ;  /* 0xff800000dede7808 */ /* 0x000fe20005000000 */
[----:B------:R-:W-:Y:S01]  /*11c90*/  FMUL.FTZ R65, R112, c[0x0][0x2ec] ;  /* 0x0000bb0070417a20 */ /* 0x000fe20000410000 */
[----:B------:R-:W-:Y:S01]  /*11ca0*/  FSEL R216, R216, -INF , !P3 ;  /* 0xff800000d8d87808 */ /* 0x000fe20005800000 */
[----:B------:R-:W-:Y:S01]  /*11cb0*/  FMUL.FTZ R50, R115, c[0x0][0x2ec] ;  /* 0x0000bb0073327a20 */ /* 0x000fe20000410000 */
[----:B------:R-:W-:Y:S01]  /*11cc0*/  FSEL R218, R218, -INF , !P1 ;  /* 0xff800000dada7808 */ /* 0x000fe20004800000 */
[----:B------:R-:W1:Y:S01]  /*11cd0*/  MUFU.TANH R4, R4 ;  /* 0x0000000400047308 */ /* 0x000e620000002400 */
[-C--:B------:R-:W-:Y:S02]  /*11ce0*/  ISETP.GE.AND P4, PT, R24, R103.reuse, PT ;  /* 0x000000671800720c */ /* 0x080fe40003f86270 */
[----:B------:R-:W-:Y:S01]  /*11cf0*/  ISETP.GE.AND P2, PT, R20, R103, PT ;  /* 0x000000671400720c */ /* 0x000fe20003f46270 */
[----:B------:R-:W-:Y:S01]  /*11d00*/  FMUL.FTZ R64, R116, c[0x0][0x2ec] ;  /* 0x0000bb0074407a20 */ /* 0x000fe20000410000 */
[-C--:B------:R-:W-:Y:S01]  /*11d10*/  ISETP.GE.AND P3, PT, R20, R105.reuse, PT ;  /* 0x000000691400720c */ /* 0x080fe20003f66270 */
[----:B------:R-:W-:Y:S01]  /*11d20*/  FMUL.FTZ R58, R119, c[0x0][0x2ec] ;  /* 0x0000bb00773a7a20 */ /* 0x000fe20000410000 */
[----:B------:R-:W-:Y:S01]  /*11d30*/  ISETP.GE.AND P1, PT, R24, R105, PT ;  /* 0x000000691800720c */ /* 0x000fe20003f26270 */
[----:B------:R1:W-:Y:S01]  /*11d40*/  MUFU.TANH R120, R16 ;  /* 0x0000001000787308 */ /* 0x0003e20000002400 */
[----:B------:R-:W-:-:S02]  /*11d50*/  LOP3.LUT R20, R8, 0x48, R9, 0xfe, !PT ;  /* 0x0000004808147812 */ /* 0x000fc400078efe09 */
[----:B------:R-:W-:Y:S02]  /*11d60*/  LOP3.LUT R6, R8, 0x50, R9, 0xfe, !PT ;  /* 0x0000005008067812 */ /* 0x000fe400078efe09 */
[----:B------:R-:W-:Y:S01]  /*11d70*/  FSEL R28, R56, -INF , !P0 ;  /* 0xff800000381c7808 */ /* 0x000fe20004000000 */
[----:B------:R-:W-:Y:S01]  /*11d80*/  FMUL.FTZ R56, R118, c[0x0][0x2ec] ;  /* 0x0000bb0076387a20 */ /* 0x000fe20000410000 */
[----:B------:R-:W-:Y:S01]  /*11d90*/  FSEL R204, R204, -INF , !P5 ;  /* 0xff800000cccc7808 */ /* 0x000fe20006800000 */
[----:B------:R-:W3:Y:S01]  /*11da0*/  MUFU.TANH R136, R136 ;  /* 0x0000008800887308 */ /* 0x000ee20000002400 */
[----:B------:R-:W-:Y:S02]  /*11db0*/  FSEL R210, R210, -INF , !P4 ;  /* 0xff800000d2d27808 */ /* 0x000fe40006000000 */
[----:B--2---:R-:W-:Y:S02]  /*11dc0*/  FSEL R158, R158, -INF , !P2 ;  /* 0xff8000009e9e7808 */ /* 0x004fe40005000000 */
[----:B------:R-:W-:-:S02]  /*11dd0*/  FSEL R202, R202, -INF , !P6 ;  /* 0xff800000caca7808 */ /* 0x000fc40007000000 */
[----:B------:R-:W-:Y:S01]  /*11de0*/  ISETP.GE.AND P5, PT, R20, R105, PT ;  /* 0x000000691400720c */ /* 0x000fe20003fa6270 */
[----:B------:R-:W2:Y:S01]  /*11df0*/  MUFU.TANH R11, R11 ;  /* 0x0000000b000b7308 */ /* 0x000ea20000002400 */
[----:B-1----:R-:W-:Y:S02]  /*11e00*/  LOP3.LUT R16, R8, 0x58, R9, 0xfe, !PT ;  /* 0x0000005808107812 */ /* 0x002fe400078efe09 */
[----:B------:R-:W-:Y:S02]  /*11e10*/  FSEL R200, R200, -INF , !P1 ;  /* 0xff800000c8c87808 */ /* 0x000fe40004800000 */
[C---:B------:R-:W-:Y:S02]  /*11e20*/  ISETP.GE.AND P4, PT, R6.reuse, R103, PT ;  /* 0x000000670600720c */ /* 0x040fe40003f86270 */
[----:B------:R-:W-:Y:S01]  /*11e30*/  ISETP.GE.AND P2, PT, R6, R105, PT ;  /* 0x000000690600720c */ /* 0x000fe20003f46270 */
[----:B------:R-:W1:Y:S01]  /*11e40*/  MUFU.TANH R110, R18 ;  /* 0x00000012006e7308 */ /* 0x000e620000002400 */
[----:B---3--:R-:W-:-:S02]  /*11e50*/  FSEL R152, R152, -INF , !P3 ;  /* 0xff80000098987808 */ /* 0x008fc40005800000 */
[-C--:B------:R-:W-:Y:S02]  /*11e60*/  ISETP.GE.AND P6, PT, R20, R103.reuse, PT ;  /* 0x000000671400720c */ /* 0x080fe40003fc6270 */
[--C-:B------:R-:W-:Y:S02]  /*11e70*/  LOP3.LUT R6, R8, 0x60, R9.reuse, 0xfe, !PT ;  /* 0x0000006008067812 */ /* 0x100fe400078efe09 */
[C---:B------:R-:W-:Y:S01]  /*11e80*/  ISETP.GE.AND P3, PT, R16.reuse, R103, PT ;  /* 0x000000671000720c */ /* 0x040fe20003f66270 */
[----:B------:R-:W3:Y:S01]  /*11e90*/  MUFU.TANH R65, R65 ;  /* 0x0000004100417308 */ /* 0x000ee20000002400 */
[----:B------:R-:W-:Y:S02]  /*11ea0*/  ISETP.GE.AND P1, PT, R16, R105, PT ;  /* 0x000000691000720c */ /* 0x000fe40003f26270 */
[----:B------:R-:W-:Y:S02]  /*11eb0*/  LOP3.LUT R16, R8, 0x68, R9, 0xfe, !PT ;  /* 0x0000006808107812 */ /* 0x000fe400078efe09 */
[----:B------:R-:W-:-:S02]  /*11ec0*/  FSEL R150, R150, -INF , !P5 ;  /* 0xff80000096967808 */ /* 0x000fc40006800000 */
[----:B------:R-:W-:Y:S01]  /*11ed0*/  FSEL R190, R190, -INF , !P6 ;  /* 0xff800000bebe7808 */ /* 0x000fe20007000000 */
[----:B------:R1:W-:Y:S01]  /*11ee0*/  MUFU.TANH R228, R49 ;  /* 0x0000003100e47308 */ /* 0x0003e20000002400 */
[----:B------:R-:W-:Y:S02]  /*11ef0*/  ISETP.GE.AND P0, PT, R6, R103, PT ;  /* 0x000000670600720c */ /* 0x000fe40003f06270 */
[----:B-----5:R-:W-:Y:S02]  /*11f00*/  FSEL R140, R140, -INF , !P4 ;  /* 0xff8000008c8c7808 */ /* 0x020fe40006000000 */
[----:B------:R-:W-:Y:S02]  /*11f10*/  ISETP.GE.AND P5, PT, R6, R105, PT ;  /* 0x000000690600720c */ /* 0x000fe40003fa6270 */
[----:B------:R-:W-:Y:S01]  /*11f20*/  LOP3.LUT R6, R8, 0x70, R9, 0xfe, !PT ;  /* 0x0000007008067812 */ /* 0x000fe200078efe09 */
[----:B------:R-:W5:Y:S01]  /*11f30*/  MUFU.TANH R64, R64 ;  /* 0x0000004000407308 */ /* 0x000f620000002400 */
[----:B------:R-:W-:-:S02]  /*11f40*/  ISETP.GE.AND P6, PT, R16, R103, PT ;  /* 0x000000671000720c */ /* 0x000fc40003fc6270 */
[----:B------:R-:W-:Y:S02]  /*11f50*/  ISETP.GE.AND P4, PT, R16, R105, PT ;  /* 0x000000691000720c */ /* 0x000fe40003f86270 */
[----:B------:R-:W-:Y:S02]  /*11f60*/  LOP3.LUT R16, R8, R9, RZ, 0xfc, !PT ;  /* 0x0000000908107212 */ /* 0x000fe400078efcff */
[----:B----4-:R-:W-:Y:S01]  /*11f70*/  FSEL R138, R138, -INF , !P3 ;  /* 0xff8000008a8a7808 */ /* 0x010fe20005800000 */
[----:B-1----:R-:W-:Y:S01]  /*11f80*/  FMUL.FTZ R49, R114, c[0x0][0x2ec] ;  /* 0x0000bb0072317a20 */ /* 0x002fe20000410000 */
[----:B------:R-:W1:Y:S01]  /*11f90*/  MUFU.TANH R56, R56 ;  /* 0x0000003800387308 */ /* 0x000e620000002400 */
[----:B------:R-:W-:Y:S02]  /*11fa0*/  FSEL R128, R128, -INF , !P1 ;  /* 0xff80000080807808 */ /* 0x000fe40004800000 */
[C---:B------:R-:W-:Y:S02]  /*11fb0*/  ISETP.GE.AND P3, PT, R6.reuse, R103, PT ;  /* 0x000000670600720c */ /* 0x040fe40003f66270 */
[----:B------:R-:W-:-:S02]  /*11fc0*/  ISETP.GE.AND P1, PT, R6, R105, PT ;  /* 0x000000690600720c */ /* 0x000fc40003f26270 */
[----:B------:R-:W-:Y:S01]  /*11fd0*/  FSEL R114, R4, -INF , !P5 ;  /* 0xff80000004727808 */ /* 0x000fe20006800000 */
[----:B------:R-:W-:Y:S01]  /*11fe0*/  MUFU.TANH R14, R14 ;  /* 0x0000000e000e7308 */ /* 0x000fe20000002400 */
[----:B------:R-:W-:Y:S02]  /*11ff0*/  LOP3.LUT R6, R8, 0x78, R9, 0xfe, !PT ;  /* 0x0000007808067812 */ /* 0x000fe400078efe09 */
[----:B------:R-:W-:Y:S02]  /*12000*/  IADD3 R4, R16, 0x1, RZ ;  /* 0x0000000110047810 */ /* 0x000fe40007ffe0ff */
[----:B------:R-:W-:Y:S02]  /*12010*/  FSEL R136, R136, -INF , !P2 ;  /* 0xff80000088887808 */ /* 0x000fe40005000000 */
[----:B--2---:R-:W-:Y:S01]  /*12020*/  FSEL R116, R11, -INF , !P0 ;  /* 0xff8000000b747808 */ /* 0x004fe20004000000 */
[----:B------:R-:W2:Y:S01]  /*12030*/  MUFU.TANH R49, R49 ;  /* 0x0000003100317308 */ /* 0x000ea20000002400 */
[----:B------:R-:W-:-:S02]  /*12040*/  FSEL R120, R120, -INF , !P6 ;  /* 0xff80000078787808 */ /* 0x000fc40007000000 */
[C---:B------:R-:W-:Y:S02]  /*12050*/  ISETP.GE.AND P2, PT, R6.reuse, R103, PT ;  /* 0x000000670600720c */ /* 0x040fe40003f46270 */
[----:B------:R-:W-:Y:S02]  /*12060*/  ISETP.GE.AND P5, PT, R6, R105, PT ;  /* 0x000000690600720c */ /* 0x000fe40003fa6270 */
[C---:B------:R-:W-:Y:S01]  /*12070*/  ISETP.GE.AND P0, PT, R4.reuse, R103, PT ;  /* 0x000000670400720c */ /* 0x040fe20003f06270 */
[----:B------:R-:W4:Y:S01]  /*12080*/  MUFU.TANH R57, R57 ;  /* 0x0000003900397308 */ /* 0x000f220000002400 */
[----:B------:R-:W-:Y:S02]  /*12090*/  ISETP.GE.AND P6, PT, R4, R105, PT ;  /* 0x000000690400720c */ /* 0x000fe40003fc6270 */
[C---:B------:R-:W-:Y:S02]  /*120a0*/  IADD3 R6, R16.reuse, 0x9, RZ ;  /* 0x0000000910067810 */ /* 0x040fe40007ffe0ff */
[----:B------:R-:W-:-:S02]  /*120b0*/  IADD3 R4, R16, 0x11, RZ ;  /* 0x0000001110047810 */ /* 0x000fc40007ffe0ff */
[----:B------:R-:W-:Y:S01]  /*120c0*/  FSEL R110, R110, -INF , !P4 ;  /* 0xff8000006e6e7808 */ /* 0x000fe20006000000 */
[----:B------:R-:W2:Y:S01]  /*120d0*/  MUFU.TANH R232, R59 ;  /* 0x0000003b00e87308 */ /* 0x000ea20000002400 */
[----:B---3--:R-:W-:Y:S02]  /*120e0*/  FSEL R65, R65, -INF , !P2 ;  /* 0xff80000041417808 */ /* 0x008fe40005000000 */
[-C--:B------:R-:W-:Y:S02]  /*120f0*/  ISETP.GE.AND P4, PT, R6, R103.reuse, PT ;  /* 0x000000670600720c */ /* 0x080fe40003f86270 */
[----:B------:R-:W-:Y:S02]  /*12100*/  ISETP.GE.AND P2, PT, R4, R103, PT ;  /* 0x000000670400720c */ /* 0x000fe40003f46270 */
[----:B------:R-:W-:Y:S01]  /*12110*/  IADD3 R18, R16, 0x21, RZ ;  /* 0x0000002110127810 */ /* 0x000fe20007ffe0ff */
[----:B------:R-:W3:Y:S01]  /*12120*/  MUFU.TANH R230, R53 ;  /* 0x0000003500e67308 */ /* 0x000ee20000002400 */
[----:B-----5:R-:W-:-:S02]  /*12130*/  FSEL R64, R64, -INF , !P3 ;  /* 0xff80000040407808 */ /* 0x020fc40005800000 */
[----:B-1----:R-:W-:Y:S02]  /*12140*/  FSEL R56, R56, -INF , !P1 ;  /* 0xff80000038387808 */ /* 0x002fe40004800000 */
[-C--:B------:R-:W-:Y:S02]  /*12150*/  ISETP.GE.AND P1, PT, R6, R105.reuse, PT ;  /* 0x000000690600720c */ /* 0x080fe40003f26270 */
[----:B------:R-:W-:Y:S01]  /*12160*/  ISETP.GE.AND P3, PT, R4, R105, PT ;  /* 0x000000690400720c */ /* 0x000fe20003f66270 */
[----:B------:R-:W1:Y:S01]  /*12170*/  MUFU.TANH R224, R51 ;  /* 0x0000003300e07308 */ /* 0x000e620000002400 */
[----:B------:R-:W-:Y:S02]  /*12180*/  IADD3 R4, R16, 0x19, RZ ;  /* 0x0000001910047810 */ /* 0x000fe40007ffe0ff */
[----:B------:R-:W-:Y:S02]  /*12190*/  FSEL R6, R15, -INF , !P4 ;  /* 0xff8000000f067808 */ /* 0x000fe40006000000 */
[----:B------:R-:W-:Y:S01]  /*121a0*/  FSEL R52, R66, -INF , !P2 ;  /* 0xff80000042347808 */ /* 0x000fe20005000000 */
[----:B------:R-:W-:Y:S01]  /*121b0*/  FMUL.FTZ R66, R117, c[0x0][0x2ec] ;  /* 0x0000bb0075427a20 */ /* 0x000fe20000410000 */
[C---:B------:R-:W-:Y:S01]  /*121c0*/  ISETP.GE.AND P4, PT, R18.reuse, R103, PT ;  /* 0x000000671200720c */ /* 0x040fe20003f86270 */
[----:B------:R-:W5:Y:S01]  /*121d0*/  MUFU.TANH R208, R47 ;  /* 0x0000002f00d07308 */ /* 0x000f620000002400 */
[----:B------:R-:W-:-:S02]  /*121e0*/  ISETP.GE.AND P2, PT, R18, R105, PT ;  /* 0x000000691200720c */ /* 0x000fc40003f46270 */
[----:B------:R-:W-:Y:S02]  /*121f0*/  IADD3 R18, R16, 0x29, RZ ;  /* 0x0000002910127810 */ /* 0x000fe40007ffe0ff */
[----:B--2---:R-:W-:Y:S02]  /*12200*/  FSEL R49, R49, -INF , !P5 ;  /* 0xff80000031317808 */ /* 0x004fe40006800000 */
[----:B------:R-:W-:Y:S01]  /*12210*/  FSEL R14, R14, -INF , !P6 ;  /* 0xff8000000e0e7808 */ /* 0x000fe20007000000 */
[----:B------:R-:W2:Y:S01]  /*12220*/  MUFU.TANH R60, R60 ;  /* 0x0000003c003c7308 */ /* 0x000ea20000002400 */
[C---:B------:R-:W-:Y:S02]  /*12230*/  ISETP.GE.AND P6, PT, R4.reuse, R103, PT ;  /* 0x000000670400720c */ /* 0x040fe40003fc6270 */
[----:B------:R-:W-:Y:S02]  /*12240*/  ISETP.GE.AND P5, PT, R4, R105, PT ;  /* 0x000000690400720c */ /* 0x000fe40003fa6270 */
[----:B------:R-:W-:-:S02]  /*12250*/  FSEL R4, R61, -INF , !P1 ;  /* 0xff8000003d047808 */ /* 0x000fc40004800000 */
[----:B------:R-:W-:Y:S01]  /*12260*/  FSEL R44, R67, -INF , !P3 ;  /* 0xff800000432c7808 */ /* 0x000fe20005800000 */
[----:B------:R-:W1:Y:S01]  /*12270*/  MUFU.TANH R206, R43 ;  /* 0x0000002b00ce7308 */ /* 0x000e620000002400 */
[C---:B------:R-:W-:Y:S01]  /*12280*/  ISETP.GE.AND P3, PT, R18.reuse, R103, PT ;  /* 0x000000671200720c */ /* 0x040fe20003f66270 */
[----:B------:R-:W-:Y:S01]  /*12290*/  FMUL.FTZ R67, R113, c[0x0][0x2ec] ;  /* 0x0000bb0071437a20 */ /* 0x000fe20000410000 */
[----:B------:R-:W-:Y:S02]  /*122a0*/  ISETP.GE.AND P1, PT, R18, R105, PT ;  /* 0x000000691200720c */ /* 0x000fe40003f26270 */
[C---:B------:R-:W-:Y:S02]  /*122b0*/  IADD3 R20, R16.reuse, 0x31, RZ ;  /* 0x0000003110147810 */ /* 0x040fe40007ffe0ff */
[----:B------:R-:W-:Y:S01]  /*122c0*/  IADD3 R18, R16, 0x39, RZ ;  /* 0x0000003910127810 */ /* 0x000fe20007ffe0ff */
[----:B------:R-:W2:Y:S01]  /*122d0*/  MUFU.TANH R196, R33 ;  /* 0x0000002100c47308 */ /* 0x000ea20000002400 */
[----:B----4-:R-:W-:-:S02]  /*122e0*/  FSEL R46, R57, -INF , !P6 ;  /* 0xff800000392e7808 */ /* 0x010fc40007000000 */
[----:B------:R-:W-:Y:S02]  /*122f0*/  FSEL R232, R232, -INF , !P5 ;  /* 0xff800000e8e87808 */ /* 0x000fe40006800000 */
[----:B---3--:R-:W-:Y:S02]  /*12300*/  FSEL R230, R230, -INF , !P4 ;  /* 0xff800000e6e67808 */ /* 0x008fe40006000000 */
[----:B------:R-:W-:Y:S01]  /*12310*/  ISETP.GE.AND P6, PT, R20, R105, PT ;  /* 0x000000691400720c */ /* 0x000fe20003fc6270 */
[----:B------:R-:W3:Y:S01]  /*12320*/  MUFU.TANH R226, R55 ;  /* 0x0000003700e27308 */ /* 0x000ee20000002400 */
[C---:B------:R-:W-:Y:S02]  /*12330*/  ISETP.GE.AND P5, PT, R18.reuse, R103, PT ;  /* 0x000000671200720c */ /* 0x040fe40003fa6270 */
[----:B------:R-:W-:Y:S02]  /*12340*/  ISETP.GE.AND P4, PT, R18, R105, PT ;  /* 0x000000691200720c */ /* 0x000fe40003f86270 */
[----:B------:R-:W-:-:S02]  /*12350*/  IADD3 R18, R16, 0x49, RZ ;  /* 0x0000004910127810 */ /* 0x000fc40007ffe0ff */
[----:B-1----:R-:W-:Y:S01]  /*12360*/  FSEL R224, R224, -INF , !P1 ;  /* 0xff800000e0e07808 */ /* 0x002fe20004800000 */
[----:B------:R-:W1:Y:S01]  /*12370*/  MUFU.TANH R146, R25 ;  /* 0x0000001900927308 */ /* 0x000e620000002400 */
[----:B-----5:R-:W-:Y:S02]  /*12380*/  FSEL R208, R208, -INF , !P6 ;  /* 0xff800000d0d07808 */ /* 0x020fe40007000000 */
[----:B--2---:R-:W-:Y:S02]  /*12390*/  FSEL R60, R60, -INF , !P0 ;  /* 0xff8000003c3c7808 */ /* 0x004fe40004000000 */
[C---:B------:R-:W-:Y:S02]  /*123a0*/  ISETP.GE.AND P6, PT, R18.reuse, R103, PT ;  /* 0x000000671200720c */ /* 0x040fe40003fc6270 */
[----:B------:R-:W-:Y:S01]  /*123b0*/  ISETP.GE.AND P1, PT, R18, R105, PT ;  /* 0x000000691200720c */ /* 0x000fe20003f26270 */
[----:B------:R-:W2:Y:S01]  /*123c0*/  MUFU.TANH R212, R41 ;  /* 0x0000002900d47308 */ /* 0x000ea20000002400 */
[----:B------:R-:W-:-:S02]  /*123d0*/  ISETP.GE.AND P0, PT, R20, R103, PT ;  /* 0x000000671400720c */ /* 0x000fc40003f06270 */
[C---:B------:R-:W-:Y:S02]  /*123e0*/  IADD3 R18, R16.reuse, 0x59, RZ ;  /* 0x0000005910127810 */ /* 0x040fe40007ffe0ff */
[----:B------:R-:W-:Y:S02]  /*123f0*/  IADD3 R20, R16, 0x41, RZ ;  /* 0x0000004110147810 */ /* 0x000fe40007ffe0ff */
[----:B------:R-:W-:Y:S01]  /*12400*/  FSEL R206, R206, -INF , !P4 ;  /* 0xff800000cece7808 */ /* 0x000fe20006000000 */
[----:B------:R-:W4:Y:S01]  /*12410*/  MUFU.TANH R198, R37 ;  /* 0x0000002500c67308 */ /* 0x000f220000002400 */
[----:B------:R-:W-:Y:S02]  /*12420*/  FSEL R196, R196, -INF , !P6 ;  /* 0xff800000c4c47808 */ /* 0x000fe40007000000 */
[----:B---3--:R-:W-:Y:S02]  /*12430*/  FSEL R226, R226, -INF , !P2 ;  /* 0xff800000e2e27808 */ /* 0x008fe40005000000 */
[----:B------:R-:W-:-:S02]  /*12440*/  FSEL R228, R228, -INF , !P3 ;  /* 0xff800000e4e47808 */ /* 0x000fc40005800000 */
[C---:B------:R-:W-:Y:S01]  /*12450*/  ISETP.GE.AND P4, PT, R18.reuse, R103, PT ;  /* 0x000000671200720c */ /* 0x040fe20003f86270 */
[----:B------:R-:W3:Y:S01]  /*12460*/  MUFU.TANH R112, R19 ;  /* 0x0000001300707308 */ /* 0x000ee20000002400 */
[----:B------:R-:W-:Y:S02]  /*12470*/  ISETP.GE.AND P6, PT, R18, R105, PT ;  /* 0x000000691200720c */ /* 0x000fe40003fc6270 */
[C---:B------:R-:W-:Y:S02]  /*12480*/  ISETP.GE.AND P3, PT, R20.reuse, R103, PT ;  /* 0x000000671400720c */ /* 0x040fe40003f66270 */
[----:B------:R-:W-:Y:S02]  /*12490*/  ISETP.GE.AND P2, PT, R20, R105, PT ;  /* 0x000000691400720c */ /* 0x000fe40003f46270 */
[C---:B------:R-:W-:Y:S01]  /*124a0*/  IADD3 R18, R16.reuse, 0x69, RZ ;  /* 0x0000006910127810 */ /* 0x040fe20007ffe0ff */
[----:B------:R-:W5:Y:S01]  /*124b0*/  MUFU.TANH R154, R35 ;  /* 0x00000023009a7308 */ /* 0x000f620000002400 */
[----:B------:R-:W-:-:S02]  /*124c0*/  IADD3 R20, R16, 0x51, RZ ;  /* 0x0000005110147810 */ /* 0x000fc40007ffe0ff */
[----:B-1----:R-:W-:Y:S02]  /*124d0*/  FSEL R146, R146, -INF , !P4 ;  /* 0xff80000092927808 */ /* 0x002fe40006000000 */
[----:B--2---:R-:W-:Y:S02]  /*124e0*/  FSEL R212, R212, -INF , !P5 ;  /* 0xff800000d4d47808 */ /* 0x004fe40006800000 */
[----:B----4-:R-:W-:Y:S01]  /*124f0*/  FSEL R198, R198, -INF , !P3 ;  /* 0xff800000c6c67808 */ /* 0x010fe20005800000 */
[----:B------:R-:W1:Y:S01]  /*12500*/  MUFU.TANH R144, R31 ;  /* 0x0000001f00907308 */ /* 0x000e620000002400 */
[----:B------:R-:W-:Y:S02]  /*12510*/  ISETP.GE.AND P4, PT, R18, R105, PT ;  /* 0x000000691200720c */ /* 0x000fe40003f86270 */
[C---:B------:R-:W-:Y:S02]  /*12520*/  ISETP.GE.AND P5, PT, R20.reuse, R103, PT ;  /* 0x000000671400720c */ /* 0x040fe40003fa6270 */
[----:B------:R-:W-:-:S02]  /*12530*/  ISETP.GE.AND P3, PT, R20, R105, PT ;  /* 0x000000691400720c */ /* 0x000fc40003f66270 */
[----:B------:R-:W-:Y:S01]  /*12540*/  IADD3 R20, R16, 0x61, RZ ;  /* 0x0000006110147810 */ /* 0x000fe20007ffe0ff */
[----:B------:R-:W2:Y:S01]  /*12550*/  MUFU.TANH R192, R39 ;  /* 0x0000002700c07308 */ /* 0x000ea20000002400 */
[----:B---3--:R-:W-:Y:S02]  /*12560*/  FSEL R112, R112, -INF , !P4 ;  /* 0xff80000070707808 */ /* 0x008fe40006000000 */
[----:B-----5:R-:W-:Y:S02]  /*12570*/  FSEL R154, R154, -INF , !P1 ;  /* 0xff8000009a9a7808 */ /* 0x020fe40004800000 */
[----:B------:R-:W-:Y:S02]  /*12580*/  ISETP.GT.AND P4, PT, R188, R175, PT ;  /* 0x000000afbc00720c */ /* 0x000fe40003f84270 */
[----:B------:R-:W-:Y:S01]  /*12590*/  ISETP.GE.AND P1, PT, R20, R105, PT ;  /* 0x000000691400720c */ /* 0x000fe20003f26270 */
[----:B------:R-:W3:Y:S01]  /*125a0*/  MUFU.TANH R148, R29 ;  /* 0x0000001d00947308 */ /* 0x000ee20000002400 */
[----:B-1----:R-:W-:-:S02]  /*125b0*/  FSEL R144, R144, -INF , !P3 ;  /* 0xff80000090907808 */ /* 0x002fc40005800000 */
[----:B------:R-:W-:Y:S02]  /*125c0*/  ISETP.GE.AND P3, PT, R18, R103, PT ;  /* 0x000000671200720c */ /* 0x000fe40003f66270 */
[----:B------:R-:W-:-:S03]  /*125d0*/  IADD3 R18, R16, 0x71, RZ ;  /* 0x0000007110127810 */ /* 0x000fc60007ffe0ff */
[----:B------:R-:W1:Y:S01]  /*125e0*/  MUFU.TANH R142, R27 ;  /* 0x0000001b008e7308 */ /* 0x000e620000002400 */
[----:B--2---:R-:W-:Y:S02]  /*125f0*/  FSEL R192, R192, -INF , !P2 ;  /* 0xff800000c0c07808 */ /* 0x004fe40005000000 */
[----:B------:R-:W-:Y:S02]  /*12600*/  ISETP.GE.AND P2, PT, R20, R103, PT ;  /* 0x000000671400720c */ /* 0x000fe40003f46270 */
[----:B------:R-:W-:-:S03]  /*12610*/  @P4 LOP3.LUT R182, R182, 0x1, RZ, 0xfc, !PT ;  /* 0x00000001b6b64812 */ /* 0x000fc600078efcff */
[----:B------:R-:W2:Y:S01]  /*12620*/  MUFU.TANH R118, R23 ;  /* 0x0000001700767308 */ /* 0x000ea20000002400 */
[----:B---3--:R-:W-:Y:S02]  /*12630*/  FSEL R148, R148, -INF , !P5 ;  /* 0xff80000094947808 */ /* 0x008fe40006800000 */
[----:B------:R-:W-:-:S05]  /*12640*/  ISETP.GE.AND P5, PT, R16, R105, PT ;  /* 0x000000691000720c */ /* 0x000fca0003fa6270 */
[----:B------:R-:W3:Y:S01]  /*12650*/  MUFU.TANH R124, R21 ;  /* 0x00000015007c7308 */ /* 0x000ee20000002400 */
[----:B-1----:R-:W-:Y:S02]  /*12660*/  FSEL R142, R142, -INF , !P6 ;  /* 0xff8000008e8e7808 */ /* 0x002fe40007000000 */
[C---:B------:R-:W-:Y:S02]  /*12670*/  ISETP.GE.AND P6, PT, R16.reuse, R103, PT ;  /* 0x000000671000720c */ /* 0x040fe40003fc6270 */
[----:B------:R-:W-:-:S03]  /*12680*/  IADD3 R16, R16, 0x79, RZ ;  /* 0x0000007910107810 */ /* 0x000fc60007ffe0ff */
[----:B------:R-:W1:Y:S01]  /*12690*/  MUFU.TANH R122, R17 ;  /* 0x00000011007a7308 */ /* 0x000e620000002400 */
[----:B--2---:R-:W-:Y:S02]  /*126a0*/  FSEL R118, R118, -INF , !P1 ;  /* 0xff80000076767808 */ /* 0x004fe40004800000 */
[----:B------:R-:W-:-:S05]  /*126b0*/  ISETP.GE.AND P1, PT, R18, R103, PT ;  /* 0x000000671200720c */ /* 0x000fca0003f26270 */
[----:B------:R-:W2:Y:S01]  /*126c0*/  MUFU.TANH R66, R66 ;  /* 0x0000004200427308 */ /* 0x000ea20000002400 */
[----:B---3--:R-:W-:Y:S02]  /*126d0*/  FSEL R124, R124, -INF , !P2 ;  /* 0xff8000007c7c7808 */ /* 0x008fe40005000000 */
[----:B------:R-:W-:-:S05]  /*126e0*/  ISETP.GE.AND P2, PT, R18, R105, PT ;  /* 0x000000691200720c */ /* 0x000fca0003f46270 */
[----:B------:R-:W3:Y:S01]  /*126f0*/  MUFU.TANH R214, R45 ;  /* 0x0000002d00d67308 */ /* 0x000ee20000002400 */
[----:B-1----:R-:W-:Y:S02]  /*12700*/  FSEL R122, R122, -INF , !P3 ;  /* 0xff8000007a7a7808 */ /* 0x002fe40005800000 */
[----:B------:R-:W-:-:S05]  /*12710*/  ISETP.GE.AND P3, PT, R16, R103, PT ;  /* 0x000000671000720c */ /* 0x000fca0003f66270 */
[----:B------:R-:W1:Y:S01]  /*12720*/  MUFU.TANH R12, R12 ;  /* 0x0000000c000c7308 */ /* 0x000e620000002400 */
[----:B--2---:R-:W-:Y:S01]  /*12730*/  FSEL R66, R66, -INF , !P1 ;  /* 0xff80000042427808 */ /* 0x004fe20004800000 */
[----:B------:R-:W-:Y:S01]  /*12740*/  BAR.SYNC.DEFER_BLOCKING 0x0 ;  /* 0x0000000000007b1d */ /* 0x000fe20000010000 */
[----:B------:R-:W-:-:S05]  /*12750*/  ISETP.GE.AND P1, PT, R16, R105, PT ;  /* 0x000000691000720c */ /* 0x000fca0003f26270 */
[----:B------:R-:W2:Y:S01]  /*12760*/  MUFU.TANH R13, R13 ;  /* 0x0000000d000d7308 */ /* 0x000ea20000002400 */
[----:B---3--:R-:W-:Y:S02]  /*12770*/  FSEL R214, R214, -INF , !P0 ;  /* 0xff800000d6d67808 */ /* 0x008fe40004000000 */
[----:B------:R-:W-:-:S05]  /*12780*/  ISETP.NE.AND P0, PT, R3, RZ, PT ;  /* 0x000000ff0300720c */ /* 0x000fca0003f05270 */
        /* <DEDUP_REMOVED lines=9> */
[----:B------:R-:W-:-:S13]  /*12820*/  LOP3.LUT P4, RZ, R182, 0x8, RZ, 0xc0, !PT ;  /* 0x00000008b6ff7812 */ /* 0x000fda000788c0ff */
[----:B------:R-:W-:Y:S05]  /*12830*/  @!P4 BRA `(.L_x_6194) ;  /* 0x000003a00000c947 */ /* 0x000fea0003800000 */
[----:B------:R-:W-:Y:S01]  /*12840*/  IABS R5, c[0x0][0x2d0] ;  /* 0x0000b40000057a13 */ /* 0x000fe20000000000 */
[----:B------:R-:W-:Y:S01]  /*12850*/  IMAD.MOV.U32 R16, RZ, RZ, RZ ;  /* 0x000000ffff107224 */ /* 0x000fe200078e00ff */
[C---:B------:R-:W-:Y:S02]  /*12860*/  IADD3 R7, R8.reuse, -0x80, RZ ;  /* 0xffffff8008077810 */ /* 0x040fe40007ffe0ff */
[----:B------:R-:W1:Y:S01]  /*12870*/  I2F.RP R9, R5 ;  /* 0x0000000500097306 */ /* 0x000e620000209400 */
[----:B------:R-:W-:Y:S02]  /*12880*/  IABS R20, R8 ;  /* 0x0000000800147213 */ /* 0x000fe40000000000 */
[----:B------:R-:W-:-:S04]  /*12890*/  LOP3.LUT R8, R8, c[0x0][0x2d0], RZ, 0x3c, !PT ;  /* 0x0000b40008087a12 */ /* 0x000fc800078e3cff */
[----:B------:R-:W-:Y:S01]  /*128a0*/  ISETP.GE.AND P3, PT, R8, RZ, PT ;  /* 0x000000ff0800720c */ /* 0x000fe20003f66270 */
[----:B-1----:R-:W1:Y:S02]  /*128b0*/  MUFU.RCP R17, R9 ;  /* 0x0000000900117308 */ /* 0x002e640000001000 */
[----:B-1----:R-:W-:-:S06]  /*128c0*/  IADD3 R17, R17, 0xffffffe, RZ ;  /* 0x0ffffffe11117810 */ /* 0x002fcc0007ffe0ff */
[----:B------:R-:W1:Y:S02]  /*128d0*/  F2I.FTZ.U32.TRUNC.NTZ R17, R17 ;  /* 0x0000001100117305 */ /* 0x000e64000021f000 */
[----:B-1----:R-:W-:-:S04]  /*128e0*/  IMAD.MOV R3, RZ, RZ, -R17 ;  /* 0x000000ffff037224 */ /* 0x002fc800078e0a11 */
[----:B------:R-:W-:-:S04]  /*128f0*/  IMAD R3, R3, R5, RZ ;  /* 0x0000000503037224 */ /* 0x000fc800078e02ff */
[----:B------:R-:W-:Y:S01]  /*12900*/  IMAD.HI.U32 R3, R17, R3, R16 ;  /* 0x0000000311037227 */ /* 0x000fe200078e0010 */
[----:B------:R-:W-:Y:S02]  /*12910*/  IABS R16, R7 ;  /* 0x0000000700107213 */ /* 0x000fe40000000000 */
[----:B------:R-:W-:-:S03]  /*12920*/  LOP3.LUT R7, R7, c[0x0][0x2d0], RZ, 0x3c, !PT ;  /* 0x0000b40007077a12 */ /* 0x000fc600078e3cff */
        /* <DEDUP_REMOVED lines=18> */
[----:B------:R-:W-:-:S03]  /*12a50*/  @P5 IADD3 R3, R3, 0x1, RZ ;  /* 0x0000000103035810 */ /* 0x000fc60007ffe0ff */
[----:B------:R-:W-:Y:S01]  /*12a60*/  @!P3 IMAD.MOV R9, RZ, RZ, -R9 ;  /* 0x000000ffff09b224 */ /* 0x000fe200078e0a09 */
[----:B------:R-:W-:-:S04]  /*12a70*/  MOV R8, R3 ;  /* 0x0000000300087202 */ /* 0x000fc80000000f00 */
[----:B------:R-:W-:Y:S01]  /*12a80*/  SEL R3, R5, R9, !P2 ;  /* 0x0000000905037207 */ /* 0x000fe20005000000 */
[----:B------:R-:W-:-:S04]  /*12a90*/  @!P1 IMAD.MOV R8, RZ, RZ, -R8 ;  /* 0x000000ffff089224 */ /* 0x000fc800078e0a08 */
[----:B------:R-:W-:Y:S01]  /*12aa0*/  IMAD.WIDE R20, R3, 0x4, R184 ;  /* 0x0000000403147825 */ /* 0x000fe200078e02b8 */
[----:B------:R-:W-:-:S04]  /*12ab0*/  SEL R5, R5, R8, !P2 ;  /* 0x0000000805057207 */ /* 0x000fc80005000000 */
[----:B------:R-:W2:Y:S01]  /*12ac0*/  LDG.E R16, [R20.64] ;  /* 0x0000000614107981 */ /* 0x000ea2000c1e1900 */
        /* <DEDUP_REMOVED lines=17> */
.L_x_6194:
[----:B------:R-:W-:-:S05]  /*12be0*/  IMAD.MOV.U32 R16, RZ, RZ, c[0x0][0x198] ;  /* 0x00006600ff107624 */ /* 0x000fca00078e00ff */
[----:B------:R-:W-:-:S04]  /*12bf0*/  LEA R16, -R16, RZ, 0x7 ;  /* 0x000000ff10107211 */ /* 0x000fc800078e39ff */
[----:B------:R-:W-:-:S03]  /*12c00*/  SHF.R.S32.HI R5, RZ, 0x1f, R16 ;  /* 0x0000001fff057819 */ /* 0x000fc60000011410 */
.L_x_6195:
        /* <DEDUP_REMOVED lines=90> */
.L_x_6197:
[----:B------:R-:W-:Y:S05]  /*131b0*/  BSYNC B0 ;  /* 0x0000000000007941 */ /* 0x000fea0003800000 */
.L_x_6196:
[----:B------:R-:W0:Y:S01]  /*131c0*/  LDGDEPBAR ;  /* 0x00000000000079af */ /* 0x000e220000000000 */
[----:B------:R-:W-:-:S04]  /*131d0*/  LEA R186, P0, R16, R186, 0x1 ;  /* 0x000000ba10ba7211 */ /* 0x000fc800078008ff */
[----:B------:R-:W-:Y:S02]  /*131e0*/  LEA.HI.X R183, R16, R183, R5, 0x1, P0 ;  /* 0x000000b710b77211 */ /* 0x000fe400000f0c05 */
.L_x_6193:
        /* <DEDUP_REMOVED lines=71> */
[----:B------:R-:W2:Y:S04]  /*13660*/  SHFL.BFLY PT, R48, R5, 0x1, 0x1f ;  /* 0x0c201f0005307f89 */ /* 0x000ea800000e0000 */
[----:B------:R-:W-:Y:S01]  /*13670*/  LDSM.16.MT88.4 R16, [R166+0x6000] ;  /* 0x00600000a610783b */ /* 0x000fe20000004200 */
[----:B-1----:R-:W-:-:S04]  /*13680*/  FMNMX.FTZ R3, R8, R3, !PT ;  /* 0x0000000308037209 */ /* 0x002fc80007810000 */
[C---:B------:R-:W-:Y:S01]  /*13690*/  FSETP.NEU.FTZ.AND P0, PT, R3.reuse, -INF , PT ;  /* 0xff8000000300780b */ /* 0x040fe20003f1d000 */
[----:B------:R-:W-:Y:S01]  /*136a0*/  FMUL.FTZ R51, R3, c[0x0][0x23c] ;  /* 0x00008f0003337a20 */ /* 0x000fe20000410000 */
[----:B--2---:R-:W-:Y:S02]  /*136b0*/  FMNMX.FTZ R48, R5, R48, !PT ;  /* 0x0000003005307209 */ /* 0x004fe40007810000 */
[----:B------:R-:W-:Y:S02]  /*136c0*/  FSEL R5, R3, RZ, P0 ;  /* 0x000000ff03057208 */ /* 0x000fe40000000000 */
[----:B------:R-:W-:Y:S01]  /*136d0*/  FSEL R51, R51, RZ, P0 ;  /* 0x000000ff33337208 */ /* 0x000fe20000000000 */
[C---:B------:R-:W-:Y:S01]  /*136e0*/  FMUL.FTZ R105, R48.reuse, c[0x0][0x23c] ;  /* 0x00008f0030697a20 */ /* 0x040fe20000410000 */
[----:B------:R-:W-:Y:S01]  /*136f0*/  FSETP.NEU.FTZ.AND P1, PT, R48, -INF , PT ;  /* 0xff8000003000780b */ /* 0x000fe20003f3d000 */
[----:B------:R-:W-:Y:S02]  /*13700*/  FADD.FTZ R0, R0, -R5 ;  /* 0x8000000500007221 */ /* 0x000fe40000010000 */
[----:B------:R-:W-:Y:S01]  /*13710*/  FFMA.FTZ R59, R10, c[0x0][0x23c], -R51 ;  /* 0x00008f000a3b7a23 */ /* 0x000fe20000010833 */
[----:B------:R-:W-:Y:S01]  /*13720*/  FSEL R123, R48, RZ, P1 ;  /* 0x000000ff307b7208 */ /* 0x000fe20000800000 */
[----:B------:R-:W1:Y:S01]  /*13730*/  LDSM.16.MT88.4 R8, [R168+0x6000] ;  /* 0x00600000a808783b */ /* 0x000e620000004200 */
[----:B------:R-:W-:Y:S01]  /*13740*/  FSEL R105, R105, RZ, P1 ;  /* 0x000000ff69697208 */ /* 0x000fe20000800000 */
[----:B------:R-:W-:-:S02]  /*13750*/  FMUL.FTZ R121, R0, c[0x0][0x23c] ;  /* 0x00008f0000797a20 */ /* 0x000fc40000410000 */
[----:B------:R-:W-:Y:S01]  /*13760*/  FADD.FTZ R123, R2, -R123 ;  /* 0x8000007b027b7221 */ /* 0x000fe20000010000 */
[----:B------:R-:W-:Y:S01]  /*13770*/  MUFU.EX2 R59, R59 ;  /* 0x0000003b003b7308 */ /* 0x000fe20000000800 */
[--C-:B------:R-:W-:Y:S02]  /*13780*/  FFMA.FTZ R119, R12, c[0x0][0x23c], -R105.reuse ;  /* 0x00008f000c777a23 */ /* 0x100fe40000010869 */
[--C-:B------:R-:W-:Y:S02]  /*13790*/  FFMA.FTZ R109, R60, c[0x0][0x23c], -R105.reuse ;  /* 0x00008f003c6d7a23 */ /* 0x100fe40000010869 */
[--C-:B------:R-:W-:Y:S01]  /*137a0*/  FFMA.FTZ R108, R32, c[0x0][0x23c], -R105.reuse ;  /* 0x00008f00206c7a23 */ /* 0x100fe20000010869 */
[----:B------:R-:W-:Y:S01]  /*137b0*/  LDSM.16.MT88.4 R60, [R168+0x6800] ;  /* 0x00680000a83c783b */ /* 0x000fe20000004200 */
[----:B------:R-:W-:Y:S01]  /*137c0*/  FFMA.FTZ R57, R6, c[0x0][0x23c], -R105 ;  /* 0x00008f0006397a23 */ /* 0x000fe20000010869 */
[----:B------:R-:W-:Y:S01]  /*137d0*/  MUFU.EX2 R119, R119 ;  /* 0x0000007700777308 */ /* 0x000fe20000000800 */
[----:B------:R-:W-:-:S02]  /*137e0*/  FFMA.FTZ R134, R13, c[0x0][0x23c], -R51 ;  /* 0x00008f000d867a23 */ /* 0x000fc40000010833 */
[--C-:B------:R-:W-:Y:S02]  /*137f0*/  FFMA.FTZ R103, R14, c[0x0][0x23c], -R51.reuse ;  /* 0x00008f000e677a23 */ /* 0x100fe40000010833 */
[----:B------:R-:W-:Y:S02]  /*13800*/  FMUL.FTZ R123, R123, c[0x0][0x23c] ;  /* 0x00008f007b7b7a20 */ /* 0x000fe40000410000 */
[----:B------:R-:W-:Y:S01]  /*13810*/  FFMA.FTZ R0, R4, c[0x0][0x23c], -R51 ;  /* 0x00008f0004007a23 */ /* 0x000fe20000010833 */
[----:B------:R-:W2:Y:S01]  /*13820*/  MUFU.EX2 R109, R109 ;  /* 0x0000006d006d7308 */ /* 0x000ea20000000800 */
[----:B------:R-:W-:Y:S02]  /*13830*/  FFMA.FTZ R126, R46, c[0x0][0x23c], -R105 ;  /* 0x00008f002e7e7a23 */ /* 0x000fe40000010869 */
[----:B------:R-:W-:Y:S02]  /*13840*/  FFMA.FTZ R132, R44, c[0x0][0x23c], -R51 ;  /* 0x00008f002c847a23 */ /* 0x000fe40000010833 */
[----:B------:R-:W3:Y:S01]  /*13850*/  LDSM.16.MT88.4 R44, [R165+0x6800] ;  /* 0x00680000a52c783b */ /* 0x000ee20000004200 */
[----:B------:R-:W-:-:S02]  /*13860*/  FFMA.FTZ R111, R30, c[0x0][0x23c], -R105 ;  /* 0x00008f001e6f7a23 */ /* 0x000fc40000010869 */
[----:B------:R-:W-:Y:S01]  /*13870*/  MUFU.EX2 R108, R108 ;  /* 0x0000006c006c7308 */ /* 0x000fe20000000800 */
[--C-:B------:R-:W-:Y:S02]  /*13880*/  FFMA.FTZ R2, R52, c[0x0][0x23c], -R105.reuse ;  /* 0x00008f0034027a23 */ /* 0x100fe40000010869 */
[----:B------:R-:W-:Y:S01]  /*13890*/  FFMA.FTZ R113, R28, c[0x0][0x23c], -R105 ;  /* 0x00008f001c717a23 */ /* 0x000fe20000010869 */
[----:B------:R-:W4:Y:S01]  /*138a0*/  LDSM.16.MT88.4 R52, [R166+0x6800] ;  /* 0x00680000a634783b */ /* 0x000f220000004200 */
[--C-:B------:R-:W-:Y:S02]  /*138b0*/  FFMA.FTZ R117, R42, c[0x0][0x23c], -R51.reuse ;  /* 0x00008f002a757a23 */ /* 0x100fe40000010833 */
[--C-:B------:R-:W-:Y:S01]  /*138c0*/  FFMA.FTZ R130, R40, c[0x0][0x23c], -R51.reuse ;  /* 0x00008f0028827a23 */ /* 0x100fe20000010833 */
[----:B------:R-:W5:Y:S01]  /*138d0*/  MUFU.EX2 R57, R57 ;  /* 0x0000003900397308 */ /* 0x000f620000000800 */
[----:B--2---:R-:W-:Y:S01]  /*138e0*/  F2FP.BF16.PACK_AB R32, R109, R119 ;  /* 0x000000776d20723e */ /* 0x004fe200000010ff */
[----:B------:R-:W-:-:S02]  /*138f0*/  FFMA.FTZ R115, R232, c[0x0][0x23c], -R51 ;  /* 0x00008f00e8737a23 */ /* 0x000fc40000010833 */
[--C-:B------:R-:W-:Y:S02]  /*13900*/  FFMA.FTZ R190, R190, c[0x0][0x23c], -R105.reuse ;  /* 0x00008f00bebe7a23 */ /* 0x100fe40000010869 */
[----:B------:R-:W-:Y:S02]  /*13910*/  FFMA.FTZ R124, R124, c[0x0][0x23c], -R105 ;  /* 0x00008f007c7c7a23 */ /* 0x000fe40000010869 */
[----:B------:R-:W-:Y:S01]  /*13920*/  MUFU.EX2 R134, R134 ;  /* 0x0000008600867308 */ /* 0x000fe20000000800 */
[--C-:B------:R-:W-:Y:S02]  /*13930*/  FFMA.FTZ R114, R114, c[0x0][0x23c], -R51.reuse ;  /* 0x00008f0072727a23 */ /* 0x100fe40000010833 */
[----:B------:R-:W-:Y:S02]  /*13940*/  FFMA.FTZ R118, R118, c[0x0][0x23c], -R51 ;  /* 0x00008f0076767a23 */ /* 0x000fe40000010833 */
[--C-:B------:R-:W-:Y:S02]  /*13950*/  FFMA.FTZ R64, R64, c[0x0][0x23c], -R105.reuse ;  /* 0x00008f0040407a23 */ /* 0x100fe40000010869 */
[--C-:B------:R-:W-:Y:S01]  /*13960*/  FFMA.FTZ R65, R65, c[0x0][0x23c], -R105.reuse ;  /* 0x00008f0041417a23 */ /* 0x100fe20000010869 */
[----:B------:R-:W2:Y:S01]  /*13970*/  MUFU.EX2 R103, R103 ;  /* 0x0000006700677308 */ /* 0x000ea20000000800 */
[----:B-----5:R-:W-:Y:S01]  /*13980*/  F2FP.BF16.PACK_AB R34, R57, R108 ;  /* 0x0000006c3922723e */ /* 0x020fe200000010ff */
[----:B------:R-:W-:-:S02]  /*13990*/  FFMA.FTZ R66, R66, c[0x0][0x23c], -R105 ;  /* 0x00008f0042427a23 */ /* 0x000fc40000010869 */
[----:B------:R-:W-:-:S04]  /*139a0*/  FFMA.FTZ R56, R56, c[0x0][0x23c], -R51 ;  /* 0x00008f0038387a23 */ /* 0x000fc80000010833 */
[----:B------:R-:W5:Y:S08]  /*139b0*/  MUFU.EX2 R123, R123 ;  /* 0x0000007b007b7308 */ /* 0x000f700000000800 */
[----:B------:R-:W1:Y:S01]  /*139c0*/  MUFU.EX2 R121, R121 ;  /* 0x0000007900797308 */ /* 0x000e620000000800 */
[----:B--2---:R-:W-:-:S07]  /*139d0*/  F2FP.BF16.PACK_AB R33, R103, R134 ;  /* 0x000000866721723e */ /* 0x004fce00000010ff */
[----:B------:R-:W2:Y:S01]  /*139e0*/  MUFU.EX2 R0, R0 ;  /* 0x0000000000007308 */ /* 0x000ea20000000800 */
[-C--:B-----5:R-:W-:Y:S02]  /*139f0*/  FMUL.FTZ R20, R80, R123.reuse ;  /* 0x0000007b50147220 */ /* 0x0a0fe40000410000 */
[-C--:B------:R-:W-:Y:S02]  /*13a00*/  FMUL.FTZ R21, R81, R123.reuse ;  /* 0x0000007b51157220 */ /* 0x080fe40000410000 */
[-C--:B------:R-:W-:Y:S02]  /*13a10*/  FMUL.FTZ R76, R76, R123.reuse ;  /* 0x0000007b4c4c7220 */ /* 0x080fe40000410000 */
[----:B------:R-:W-:Y:S01]  /*13a20*/  FMUL.FTZ R77, R77, R123 ;  /* 0x0000007b4d4d7220 */ /* 0x000fe20000410000 */
[----:B------:R-:W-:Y:S01]  /*13a30*/  MUFU.EX2 R111, R111 ;  /* 0x0000006f006f7308 */ /* 0x000fe20000000800 */
[-C--:B-1----:R-:W-:Y:S02]  /*13a40*/  FMUL.FTZ R22, R82, R121.reuse ;  /* 0x0000007952167220 */ /* 0x082fe40000410000 */
[----:B------:R-:W-:-:S02]  /*13a50*/  FMUL.FTZ R23, R83, R121 ;  /* 0x0000007953177220 */ /* 0x000fc40000410000 */
[-C--:B------:R-:W-:Y:S02]  /*13a60*/  FMUL.FTZ R78, R78, R121.reuse ;  /* 0x000000794e4e7220 */ /* 0x080fe40000410000 */
[----:B------:R-:W-:Y:S01]  /*13a70*/  FMUL.FTZ R79, R79, R121 ;  /* 0x000000794f4f7220 */ /* 0x000fe20000410000 */
[----:B--2---:R-:W-:Y:S01]  /*13a80*/  F2FP.BF16.PACK_AB R35, R0, R59 ;  /* 0x0000003b0023723e */ /* 0x004fe200000010ff */
[-C--:B------:R-:W-:Y:S01]  /*13a90*/  FMUL.FTZ R4, R96, R123.reuse ;  /* 0x0000007b60047220 */ /* 0x080fe20000410000 */
[----:B------:R-:W1:Y:S01]  /*13aa0*/  MUFU.EX2 R2, R2 ;  /* 0x0000000200027308 */ /* 0x000e620000000800 */
[----:B------:R-:W-:Y:S02]  /*13ab0*/  FMUL.FTZ R5, R97, R123 ;  /* 0x0000007b61057220 */ /* 0x000fe40000410000 */
[-C--:B------:R-:W-:Y:S02]  /*13ac0*/  FMUL.FTZ R6, R98, R121.reuse ;  /* 0x0000007962067220 */ /* 0x080fe40000410000 */
[----:B------:R-:W-:Y:S01]  /*13ad0*/  FMUL.FTZ R7, R99, R121 ;  /* 0x0000007963077220 */ /* 0x000fe20000410000 */
[----:B------:R-:W-:Y:S01]  /*13ae0*/  HMMA.16816.F32.BF16 R20, R32, R24, R20 ;  /* 0x000000182014723c */ /* 0x000fe20000041814 */
[-C--:B------:R-:W-:Y:S01]  /*13af0*/  FMUL.FTZ R12, R88, R123.reuse ;  /* 0x0000007b580c7220 */ /* 0x080fe20000410000 */
[----:B------:R-:W-:Y:S01]  /*13b00*/  MUFU.EX2 R113, R113 ;  /* 0x0000007100717308 */ /* 0x000fe20000000800 */
[----:B------:R-:W-:-:S02]  /*13b10*/  FMUL.FTZ R13, R89, R123 ;  /* 0x0000007b590d7220 */ /* 0x000fc40000410000 */
[-C--:B------:R-:W-:Y:S02]  /*13b20*/  FMUL.FTZ R14, R90, R121.reuse ;  /* 0x000000795a0e7220 */ /* 0x080fe40000410000 */
[----:B------:R-:W-:Y:S01]  /*13b30*/  FMUL.FTZ R15, R91, R121 ;  /* 0x000000795b0f7220 */ /* 0x000fe20000410000 */
[C---:B------:R-:W-:Y:S01]  /*13b40*/  HMMA.16816.F32.BF16 R24, R32.reuse, R26, R76 ;  /* 0x0000001a2018723c */ /* 0x040fe2000004184c */
[-C--:B------:R-:W-:Y:S01]  /*13b50*/  FMUL.FTZ R92, R92, R123.reuse ;  /* 0x0000007b5c5c7220 */ /* 0x080fe20000410000 */
[----:B------:R-:W2:Y:S01]  /*13b60*/  MUFU.EX2 R126, R126 ;  /* 0x0000007e007e7308 */ /* 0x000ea20000000800 */
[----:B------:R-:W-:Y:S01]  /*13b70*/  FMUL.FTZ R93, R93, R123 ;  /* 0x0000007b5d5d7220 */ /* 0x000fe20000410000 */
        /* <DEDUP_REMOVED lines=12> */
[----:B------:R-:W1:Y:S01]  /*13c40*/  MUFU.EX2 R132, R132 ;  /* 0x0000008400847308 */ /* 0x000e620000000800 */
[----:B------:R-:W-:Y:S01]  /*13c50*/  FMUL.FTZ R29, R73, R123 ;  /* 0x0000007b491d7220 */ /* 0x000fe20000410000 */
[----:B--2---:R-:W-:Y:S01]  /*13c60*/  F2FP.BF16.PACK_AB R42, R126, R113 ;  /* 0x000000717e2a723e */ /* 0x004fe200000010ff */
[-C--:B------:R-:W-:Y:S02]  /*13c70*/  FMUL.FTZ R30, R74, R121.reuse ;  /* 0x000000794a1e7220 */ /* 0x080fe40000410000 */
[----:B------:R-:W-:Y:S01]  /*13c80*/  FMUL.FTZ R31, R75, R121 ;  /* 0x000000794b1f7220 */ /* 0x000fe20000410000 */
[----:B------:R-:W-:Y:S01]  /*13c90*/  HMMA.16816.F32.BF16 R8, R32, R10, R92 ;  /* 0x0000000a2008723c */ /* 0x000fe2000004185c */
[-C--:B------:R-:W-:Y:S01]  /*13ca0*/  FMUL.FTZ R68, R68, R123.reuse ;  /* 0x0000007b44447220 */ /* 0x080fe20000410000 */
[----:B------:R-:W-:Y:S01]  /*13cb0*/  MUFU.EX2 R130, R130 ;  /* 0x0000008200827308 */ /* 0x000fe20000000800 */
[----:B------:R-:W-:Y:S01]  /*13cc0*/  FMUL.FTZ R69, R69, R123 ;  /* 0x0000007b45457220 */ /* 0x000fe20000410000 */
[----:B------:R-:W-:Y:S01]  /*13cd0*/  LDSM.16.MT88.4 R92, [R168+0x7800] ;  /* 0x00780000a85c783b */ /* 0x000fe20000004200 */
[----:B------:R-:W-:-:S02]  /*13ce0*/  FMUL.FTZ R70, R70, R121 ;  /* 0x0000007946467220 */ /* 0x000fc40000410000 */
[----:B------:R-:W-:Y:S01]  /*13cf0*/  FMUL.FTZ R71, R71, R121 ;  /* 0x0000007947477220 */ /* 0x000fe20000410000 */
[C---:B------:R-:W-:Y:S01]  /*13d00*/  HMMA.16816.F32.BF16 R16, R32.reuse, R18, R84 ;  /* 0x000000122010723c */ /* 0x040fe20000041854 */
[----:B------:R-:W-:Y:S01]  /*13d10*/  LDSM.16.MT88.4 R84, [R166+0x7800] ;  /* 0x00780000a654783b */ /* 0x000fe20000004200 */
[----:B------:R-:W2:Y:S01]  /*13d20*/  MUFU.EX2 R115, R115 ;  /* 0x0000007300737308 */ /* 0x000ea20000000800 */
[----:B-1----:R-:W-:Y:S01]  /*13d30*/  F2FP.BF16.PACK_AB R41, R132, R117 ;  /* 0x000000758429723e */ /* 0x002fe200000010ff */
[----:B------:R-:W-:Y:S02]  /*13d40*/  FFMA.FTZ R194, R194, R123, R119 ;  /* 0x0000007bc2c27223 */ /* 0x000fe40000010077 */
[----:B------:R-:W-:Y:S02]  /*13d50*/  FFMA.FTZ R134, R193, R121, R134 ;  /* 0x00000079c1867223 */ /* 0x000fe40000010086 */
[----:B------:R-:W-:Y:S01]  /*13d60*/  HMMA.16816.F32.BF16 R28, R32, R36, R28 ;  /* 0x00000024201c723c */ /* 0x000fe2000004181c */
[--C-:B------:R-:W-:Y:S01]  /*13d70*/  FFMA.FTZ R119, R116, c[0x0][0x23c], -R105.reuse ;  /* 0x00008f0074777a23 */ /* 0x100fe20000010869 */
[----:B------:R-:W-:Y:S01]  /*13d80*/  MUFU.EX2 R124, R124 ;  /* 0x0000007c007c7308 */ /* 0x000fe20000000800 */
[----:B------:R-:W-:-:S02]  /*13d90*/  FFMA.FTZ R116, R120, c[0x0][0x23c], -R105 ;  /* 0x00008f0078747a23 */ /* 0x000fc40000010869 */
[----:B------:R-:W-:Y:S02]  /*13da0*/  FFMA.FTZ R121, R122, c[0x0][0x23c], -R105 ;  /* 0x00008f007a797a23 */ /* 0x000fe40000010869 */
[----:B------:R-:W-:Y:S01]  /*13db0*/  FADD.FTZ R109, R109, R194 ;  /* 0x000000c26d6d7221 */ /* 0x000fe20000010000 */
[----:B------:R-:W-:Y:S01]  /*13dc0*/  HMMA.16816.F32.BF16 R32, R32, R38, R68 ;  /* 0x000000262020723c */ /* 0x000fe20000041844 */
[----:B------:R-:W1:Y:S01]  /*13dd0*/  LDSM.16.MT88.4 R36, [R164+0x6800] ;  /* 0x00680000a424783b */ /* 0x000e620000004200 */
[----:B--2---:R-:W-:Y:S01]  /*13de0*/  F2FP.BF16.PACK_AB R43, R115, R130 ;  /* 0x00000082732b723e */ /* 0x004fe200000010ff */
[----:B------:R-:W-:Y:S01]  /*13df0*/  MUFU.EX2 R119, R119 ;  /* 0x0000007700777308 */ /* 0x000fe20000000800 */
[----:B------:R-:W-:Y:S02]  /*13e00*/  FADD.FTZ R134, R103, R134 ;  /* 0x0000008667867221 */ /* 0x000fe40000010000 */
[----:B------:R-:W-:Y:S02]  /*13e10*/  FADD.FTZ R108, R108, R109 ;  /* 0x0000006d6c6c7221 */ /* 0x000fe40000010000 */
[----:B------:R-:W-:Y:S01]  /*13e20*/  FADD.FTZ R59, R59, R134 ;  /* 0x000000863b3b7221 */ /* 0x000fe20000010000 */
[----:B---3--:R-:W-:Y:S01]  /*13e30*/  HMMA.16816.F32.BF16 R20, R40, R44, R20 ;  /* 0x0000002c2814723c */ /* 0x008fe20000041814 */
[----:B------:R-:W-:Y:S01]  /*13e40*/  FADD.FTZ R108, R57, R108 ;  /* 0x0000006c396c7221 */ /* 0x000fe20000010000 */
[----:B------:R-:W-:Y:S01]  /*13e50*/  MUFU.EX2 R116, R116 ;  /* 0x0000007400747308 */ /* 0x000fe20000000800 */
[----:B------:R-:W-:-:S02]  /*13e60*/  FFMA.FTZ R194, R67, c[0x0][0x23c], -R105 ;  /* 0x00008f0043c27a23 */ /* 0x000fc40000010869 */
[----:B------:R-:W-:Y:S02]  /*13e70*/  FADD.FTZ R111, R111, R108 ;  /* 0x0000006c6f6f7221 */ /* 0x000fe40000010000 */
[----:B------:R-:W-:Y:S01]  /*13e80*/  FFMA.FTZ R57, R58, c[0x0][0x23c], -R51 ;  /* 0x00008f003a397a23 */ /* 0x000fe20000010833 */
[C---:B------:R-:W-:Y:S01]  /*13e90*/  HMMA.16816.F32.BF16 R24, R40.reuse, R46, R24 ;  /* 0x0000002e2818723c */ /* 0x040fe20000041818 */
[----:B------:R-:W2:Y:S01]  /*13ea0*/  LDSM.16.MT88.4 R44, [R168+0x7000] ;  /* 0x00700000a82c783b */ /* 0x000ea20000004200 */
[----:B------:R-:W-:Y:S01]  /*13eb0*/  MUFU.EX2 R121, R121 ;  /* 0x0000007900797308 */ /* 0x000fe20000000800 */
[----:B------:R-:W-:Y:S02]  /*13ec0*/  FADD.FTZ R2, R2, R111 ;  /* 0x0000006f02027221 */ /* 0x000fe40000010000 */
[--C-:B------:R-:W-:Y:S02]  /*13ed0*/  FFMA.FTZ R193, R50, c[0x0][0x23c], -R51.reuse ;  /* 0x00008f0032c17a23 */ /* 0x100fe40000010833 */
[----:B------:R-:W-:Y:S01]  /*13ee0*/  FADD.FTZ R113, R113, R2 ;  /* 0x0000000271717221 */ /* 0x000fe20000010000 */
[----:B------:R-:W-:Y:S01]  /*13ef0*/  HMMA.16816.F32.BF16 R4, R40, R60, R4 ;  /* 0x0000003c2804723c */ /* 0x000fe20000041804 */
[----:B------:R-:W-:Y:S01]  /*13f00*/  FFMA.FTZ R2, R49, c[0x0][0x23c], -R51 ;  /* 0x00008f0031027a23 */ /* 0x000fe20000010833 */
[----:B------:R-:W-:Y:S01]  /*13f10*/  MUFU.EX2 R64, R64 ;  /* 0x0000004000407308 */ /* 0x000fe20000000800 */
[----:B------:R-:W-:-:S04]  /*13f20*/  FADD.FTZ R126, R126, R113 ;  /* 0x000000717e7e7221 */ /* 0x000fc80000010000 */
[--C-:B------:R-:W-:Y:S01]  /*13f30*/  FFMA.FTZ R61, R216, c[0x0][0x23c], -R51.reuse ;  /* 0x00008f00d83d7a23 */ /* 0x100fe20000010833 */
[C---:B------:R-:W-:Y:S01]  /*13f40*/  HMMA.16816.F32.BF16 R8, R40.reuse, R62, R8 ;  /* 0x0000003e2808723c */ /* 0x040fe20000041808 */
[--C-:B------:R-:W-:Y:S01]  /*13f50*/  FFMA.FTZ R60, R224, c[0x0][0x23c], -R51.reuse ;  /* 0x00008f00e03c7a23 */ /* 0x100fe20000010833 */
[----:B------:R-:W-:Y:S05]  /*13f60*/  MUFU.EX2 R67, R66 ;  /* 0x0000004200437308 */ /* 0x000fea0000000800 */
[--C-:B------:R-:W-:Y:S01]  /*13f70*/  FFMA.FTZ R63, R218, c[0x0][0x23c], -R51.reuse ;  /* 0x00008f00da3f7a23 */ /* 0x100fe20000010833 */
[C---:B----4-:R-:W-:Y:S01]  /*13f80*/  HMMA.16816.F32.BF16 R12, R40.reuse, R52, R12 ;  /* 0x00000034280c723c */ /* 0x050fe2000004180c */
[----:B------:R-:W-:Y:S01]  /*13f90*/  FFMA.FTZ R62, R226, c[0x0][0x23c], -R51 ;  /* 0x00008f00e23e7a23 */ /* 0x000fe20000010833 */
[----:B------:R-:W-:Y:S05]  /*13fa0*/  MUFU.EX2 R61, R61 ;  /* 0x0000003d003d7308 */ /* 0x000fea0000000800 */
[--C-:B------:R-:W-:Y:S01]  /*13fb0*/  FFMA.FTZ R53, R220, c[0x0][0x23c], -R105.reuse ;  /* 0x00008f00dc357a23 */ /* 0x100fe20000010869 */
[C---:B------:R-:W-:Y:S01]  /*13fc0*/  HMMA.16816.F32.BF16 R16, R40.reuse, R54, R16 ;  /* 0x000000362810723c */ /* 0x040fe20000041810 */
[--C-:B------:R-:W-:Y:S01]  /*13fd0*/  FFMA.FTZ R52, R222, c[0x0][0x23c], -R105.reuse ;  /* 0x00008f00de347a23 */ /* 0x100fe20000010869 */
[----:B------:R-:W-:Y:S05]  /*13fe0*/  MUFU.EX2 R63, R63 ;  /* 0x0000003f003f7308 */ /* 0x000fea0000000800 */
[--C-:B------:R-:W-:Y:S01]  /*13ff0*/  FFMA.FTZ R54, R230, c[0x0][0x23c], -R105.reuse ;  /* 0x00008f00e6367a23 */ /* 0x100fe20000010869 */
[C---:B-1----:R-:W-:Y:S01]  /*14000*/  HMMA.16816.F32.BF16 R28, R40.reuse, R36, R28 ;  /* 0x00000024281c723c */ /* 0x042fe2000004181c */
[----:B------:R-:W-:Y:S01]  /*14010*/  FFMA.FTZ R55, R228, c[0x0][0x23c], -R105 ;  /* 0x00008f00e4377a23 */ /* 0x000fe20000010869 */
[----:B------:R-:W1:Y:S06]  /*14020*/  MUFU.EX2 R53, R53 ;  /* 0x0000003500357308 */ /* 0x000e6c0000000800 */
[----:B------:R-:W-:Y:S01]  /*14030*/  HMMA.16816.F32.BF16 R32, R40, R38, R32 ;  /* 0x000000262820723c */ /* 0x000fe20000041820 */
[----:B------:R-:W3:Y:S01]  /*14040*/  LDSM.16.MT88.4 R40, [R166+0x7000] ;  /* 0x00700000a628783b */ /* 0x000ee20000004200 */
[----:B------:R-:W4:Y:S03]  /*14050*/  MUFU.EX2 R54, R54 ;  /* 0x0000003600367308 */ /* 0x000f260000000800 */
[----:B------:R-:W5:Y:S05]  /*14060*/  LDSM.16.MT88.4 R36, [R165+0x7000] ;  /* 0x00700000a524783b */ /* 0x000f6a0000004200 */
[----:B------:R-:W-:Y:S01]  /*14070*/  MUFU.EX2 R52, R52 ;  /* 0x0000003400347308 */ /* 0x000fe20000000800 */
[----:B-1----:R-:W-:-:S07]  /*14080*/  FADD.FTZ R49, R53, R126 ;  /* 0x0000007e35317221 */ /* 0x002fce0000010000 */
[----:B------:R-:W1:Y:S01]  /*14090*/  MUFU.EX2 R55, R55 ;  /* 0x0000003700377308 */ /* 0x000e620000000800 */
[C---:B----4-:R-:W-:Y:S01]  /*140a0*/  F2FP.BF16.PACK_AB R68, R54.reuse, R53 ;  /* 0x000000353644723e */ /* 0x050fe200000010ff */
[----:B------:R-:W-:-:S06]  /*140b0*/  FADD.FTZ R49, R54, R49 ;  /* 0x0000003136317221 */ /* 0x000fcc0000010000 */
[----:B------:R-:W4:Y:S08]  /*140c0*/  MUFU.EX2 R62, R62 ;  /* 0x0000003e003e7308 */ /* 0x000f300000000800 */
[----:B------:R-:W2:Y:S01]  /*140d0*/  MUFU.EX2 R60, R60 ;  /* 0x0000003c003c7308 */ /* 0x000ea20000000800 */
[----:B-1----:R-:W-:Y:S01]  /*140e0*/  F2FP.BF16.PACK_AB R70, R55, R52 ;  /* 0x000000343746723e */ /* 0x002fe200000010ff */
[----:B------:R-:W-:-:S04]  /*140f0*/  FADD.FTZ R52, R52, R49 ;  /* 0x0000003134347221 */ /* 0x000fc80000010000 */
[----:B------:R-:W-:Y:S01]  /*14100*/  FADD.FTZ R55, R55, R52 ;  /* 0x0000003437377221 */ /* 0x000fe20000010000 */
[----:B----4-:R-:W-:Y:S01]  /*14110*/  F2FP.BF16.PACK_AB R69, R62, R63 ;  /* 0x0000003f3e45723e */ /* 0x010fe200000010ff */
[----:B------:R-:W-:Y:S01]  /*14120*/  MUFU.EX2 R65, R65 ;  /* 0x0000004100417308 */ /* 0x000fe20000000800 */
[----:B--2---:R-:W-:-:S07]  /*14130*/  F2FP.BF16.PACK_AB R71, R60, R61 ;  /* 0x0000003d3c47723e */ /* 0x004fce00000010ff */
[----:B------:R-:W-:Y:S01]  /*14140*/  MUFU.EX2 R194, R194 ;  /* 0x000000c200c27308 */ /* 0x000fe20000000800 */
[C---:B------:R-:W-:Y:S01]  /*14150*/  HMMA.16816.F32.BF16 R96, R68.reuse, R44, R4 ;  /* 0x0000002c4460723c */ /* 0x040fe20000041804 */
[----:B------:R-:W1:Y:S06]  /*14160*/  LDSM.16.MT88.4 R4, [R164+0x7000] ;  /* 0x00700000a404783b */ /* 0x000e6c0000004200 */
[----:B------:R-:W-:Y:S01]  /*14170*/  MUFU.EX2 R57, R57 ;  /* 0x0000003900397308 */ /* 0x000fe20000000800 */
[--C-:B------:R-:W-:Y:S01]  /*14180*/  FFMA.FTZ R44, R136, c[0x0][0x23c], -R51.reuse ;  /* 0x00008f00882c7a23 */ /* 0x100fe20000010833 */
[----:B---3--:R-:W-:Y:S01]  /*14190*/  HMMA.16816.F32.BF16 R12, R68, R40, R12 ;  /* 0x00000028440c723c */ /* 0x008fe2000004180c */
[----:B------:R-:W-:-:S05]  /*141a0*/  FFMA.FTZ R45, R128, c[0x0][0x23c], -R51 ;  /* 0x00008f00802d7a23 */ /* 0x000fca0000010833 */
[----:B------:R-:W-:Y:S01]  /*141b0*/  MUFU.EX2 R2, R2 ;  /* 0x0000000200027308 */ /* 0x000fe20000000800 */
[----:B------:R-:W-:Y:S01]  /*141c0*/  FFMA.FTZ R40, R202, c[0x0][0x23c], -R105 ;  /* 0x00008f00ca287a23 */ /* 0x000fe20000010869 */
[----:B------:R-:W-:Y:S01]  /*141d0*/  HMMA.16816.F32.BF16 R16, R68, R42, R16 ;  /* 0x0000002a4410723c */ /* 0x000fe20000041810 */
[----:B------:R-:W-:-:S05]  /*141e0*/  FFMA.FTZ R41, R200, c[0x0][0x23c], -R51 ;  /* 0x00008f00c8297a23 */ /* 0x000fca0000010833 */
[----:B------:R-:W-:Y:S01]  /*141f0*/  MUFU.EX2 R44, R44 ;  /* 0x0000002c002c7308 */ /* 0x000fe20000000800 */
[--C-:B------:R-:W-:Y:S01]  /*14200*/  FFMA.FTZ R43, R204, c[0x0][0x23c], -R51.reuse ;  /* 0x00008f00cc2b7a23 */ /* 0x100fe20000010833 */
[----:B-----5:R-:W-:Y:S01]  /*14210*/  HMMA.16816.F32.BF16 R20, R68, R36, R20 ;  /* 0x000000244414723c */ /* 0x020fe20000041814 */
[----:B------:R-:W-:-:S05]  /*14220*/  FFMA.FTZ R42, R208, c[0x0][0x23c], -R51 ;  /* 0x00008f00d02a7a23 */ /* 0x000fca0000010833 */
[----:B------:R-:W-:Y:S01]  /*14230*/  MUFU.EX2 R40, R40 ;  /* 0x0000002800287308 */ /* 0x000fe20000000800 */
[--C-:B------:R-:W-:Y:S01]  /*14240*/  FFMA.FTZ R37, R214, c[0x0][0x23c], -R105.reuse ;  /* 0x00008f00d6257a23 */ /* 0x100fe20000010869 */
[----:B------:R-:W-:Y:S01]  /*14250*/  HMMA.16816.F32.BF16 R24, R68, R38, R24 ;  /* 0x000000264418723c */ /* 0x000fe20000041818 */
[----:B------:R-:W-:-:S05]  /*14260*/  FFMA.FTZ R36, R210, c[0x0][0x23c], -R105 ;  /* 0x00008f00d2247a23 */ /* 0x000fca0000010869 */
[----:B------:R-:W-:Y:S01]  /*14270*/  MUFU.EX2 R43, R43 ;  /* 0x0000002b002b7308 */ /* 0x000fe20000000800 */
[----:B------:R-:W-:Y:S01]  /*14280*/  FFMA.FTZ R39, R212, c[0x0][0x23c], -R105 ;  /* 0x00008f00d4277a23 */ /* 0x000fe20000010869 */
[----:B------:R-:W-:Y:S01]  /*14290*/  HMMA.16816.F32.BF16 R8, R68, R46, R8 ;  /* 0x0000002e4408723c */ /* 0x000fe20000041808 */
[----:B------:R-:W-:-:S05]  /*142a0*/  FFMA.FTZ R38, R206, c[0x0][0x23c], -R51 ;  /* 0x00008f00ce267a23 */ /* 0x000fca0000010833 */
[----:B------:R-:W2:Y:S01]  /*142b0*/  MUFU.EX2 R37, R37 ;  /* 0x0000002500257308 */ /* 0x000ea20000000800 */
[--C-:B------:R-:W-:Y:S01]  /*142c0*/  FFMA.FTZ R47, R144, c[0x0][0x23c], -R51.reuse ;  /* 0x00008f00902f7a23 */ /* 0x100fe20000010833 */
[----:B-1----:R-:W-:Y:S01]  /*142d0*/  HMMA.16816.F32.BF16 R28, R68, R4, R28 ;  /* 0x00000004441c723c */ /* 0x002fe2000004181c */
[----:B------:R-:W-:-:S05]  /*142e0*/  FFMA.FTZ R46, R142, c[0x0][0x23c], -R51 ;  /* 0x00008f008e2e7a23 */ /* 0x000fca0000010833 */
[----:B------:R-:W-:Y:S02]  /*142f0*/  MUFU.EX2 R36, R36 ;  /* 0x0000002400247308 */ /* 0x000fe40000000800 */
[----:B------:R-:W-:Y:S06]  /*14300*/  HMMA.16816.F32.BF16 R68, R68, R6, R32 ;  /* 0x000000064444723c */ /* 0x000fec0000041820 */
[----:B------:R-:W1:Y:S01]  /*14310*/  MUFU.EX2 R39, R39 ;  /* 0x0000002700277308 */ /* 0x000e620000000800 */
[----:B--2---:R-:W-:Y:S01]  /*14320*/  F2FP.BF16.PACK_AB R4, R37, R40 ;  /* 0x000000282504723e */ /* 0x004fe200000010ff */
[----:B------:R-:W-:-:S02]  /*14330*/  FADD.FTZ R40, R40, R55 ;  /* 0x0000003728287221 */ /* 0x000fc40000010000 */
[--C-:B------:R-:W-:Y:S02]  /*14340*/  FFMA.FTZ R32, R158, c[0x0][0x23c], -R105.reuse ;  /* 0x00008f009e207a23 */ /* 0x100fe40000010869 */
[--C-:B------:R-:W-:Y:S02]  /*14350*/  FFMA.FTZ R33, R198, c[0x0][0x23c], -R105.reuse ;  /* 0x00008f00c6217a23 */ /* 0x100fe40000010869 */
[----:B------:R-:W2:Y:S01]  /*14360*/  MUFU.EX2 R42, R42 ;  /* 0x0000002a002a7308 */ /* 0x000ea20000000800 */
[--C-:B------:R-:W-:Y:S02]  /*14370*/  FFMA.FTZ R34, R140, c[0x0][0x23c], -R105.reuse ;  /* 0x00008f008c227a23 */ /* 0x100fe40000010869 */
[----:B------:R-:W-:Y:S02]  /*14380*/  FFMA.FTZ R35, R148, c[0x0][0x23c], -R105 ;  /* 0x00008f0094237a23 */ /* 0x000fe40000010869 */
[----:B------:R-:W-:-:S03]  /*14390*/  FADD.FTZ R37, R37, R40 ;  /* 0x0000002825257221 */ /* 0x000fc60000010000 */
[----:B------:R-:W-:Y:S01]  /*143a0*/  MUFU.EX2 R41, R41 ;  /* 0x0000002900297308 */ /* 0x000fe20000000800 */
[----:B-1----:R-:W-:Y:S01]  /*143b0*/  F2FP.BF16.PACK_AB R6, R39, R36 ;  /* 0x000000242706723e */ /* 0x002fe200000010ff */
[----:B------:R-:W-:-:S04]  /*143c0*/  FADD.FTZ R36, R36, R37 ;  /* 0x0000002524247221 */ /* 0x000fc80000010000 */
[----:B------:R-:W-:Y:S02]  /*143d0*/  FADD.FTZ R39, R39, R36 ;  /* 0x0000002427277221 */ /* 0x000fe40000010000 */
        /* <DEDUP_REMOVED lines=33> */
[----:B-1----:R-:W-:Y:S01]  /*145f0*/  F2FP.BF16.PACK_AB R4, R33, R32 ;  /* 0x000000202104723e */ /* 0x002fe200000010ff */
[----:B------:R-:W-:-:S03]  /*14600*/  FADD.FTZ R32, R32, R39 ;  /* 0x0000002720207221 */ /* 0x000fc60000010000 */
[----:B------:R-:W-:Y:S01]  /*14610*/  MUFU.EX2 R26, R26 ;  /* 0x0000001a001a7308 */ /* 0x000fe20000000800 */
[----:B------:R-:W-:-:S07]  /*14620*/  FADD.FTZ R33, R33, R32 ;  /* 0x0000002021217221 */ /* 0x000fce0000010000 */
[----:B------:R-:W1:Y:S01]  /*14630*/  MUFU.EX2 R29, R29 ;  /* 0x0000001d001d7308 */ /* 0x000e620000000800 */
[----:B----4-:R-:W-:Y:S01]  /*14640*/  F2FP.BF16.PACK_AB R6, R25, R24 ;  /* 0x000000181906723e */ /* 0x010fe200000010ff */
[----:B------:R-:W-:-:S04]  /*14650*/  FADD.FTZ R24, R24, R33 ;  /* 0x0000002118187221 */ /* 0x000fc80000010000 */
[----:B------:R-:W-:Y:S02]  /*14660*/  FADD.FTZ R25, R25, R24 ;  /* 0x0000001819197221 */ /* 0x000fe40000010000 */
[----:B------:R-:W-:Y:S08]  /*14670*/  MUFU.EX2 R27, R27 ;  /* 0x0000001b001b7308 */ /* 0x000ff00000000800 */
[----:B------:R-:W4:Y:S01]  /*14680*/  MUFU.EX2 R28, R28 ;  /* 0x0000001c001c7308 */ /* 0x000f220000000800 */
[----:B-1----:R-:W-:-:S07]  /*14690*/  F2FP.BF16.PACK_AB R5, R29, R26 ;  /* 0x0000001a1d05723e */ /* 0x002fce00000010ff */
[----:B------:R-:W-:Y:S01]  /*146a0*/  MUFU.EX2 R30, R30 ;  /* 0x0000001e001e7308 */ /* 0x000fe20000000800 */
[----:B----4-:R-:W-:-:S07]  /*146b0*/  F2FP.BF16.PACK_AB R7, R28, R27 ;  /* 0x0000001b1c07723e */ /* 0x010fce00000010ff */
[----:B------:R-:W1:Y:S01]  /*146c0*/  MUFU.EX2 R31, R31 ;  /* 0x0000001f001f7308 */ /* 0x000e620000000800 */
[C---:B---3--:R-:W-:Y:S08]  /*146d0*/  HMMA.16816.F32.BF16 R96, R4.reuse, R16, R96 ;  /* 0x000000100460723c */ /* 0x048ff00000041860 */
[C---:B------:R-:W-:Y:S01]  /*146e0*/  HMMA.16816.F32.BF16 R92, R4.reuse, R18, R92 ;  /* 0x00000012045c723c */ /* 0x040fe2000004185c */
[----:B------:R-:W3:Y:S07]  /*146f0*/  LDSM.16.MT88.4 R16, [R164+0x8000] ;  /* 0x00800000a410783b */ /* 0x000eee0000004200 */
[C---:B--2---:R-:W-:Y:S08]  /*14700*/  HMMA.16816.F32.BF16 R80, R4.reuse, R8, R80 ;  /* 0x000000080450723c */ /* 0x044ff00000041850 */
[C---:B------:R-:W-:Y:S01]  /*14710*/  HMMA.16816.F32.BF16 R76, R4.reuse, R10, R76 ;  /* 0x0000000a044c723c */ /* 0x040fe2000004184c */
[----:B------:R-:W2:Y:S07]  /*14720*/  LDSM.16.MT88.4 R8, [R168+0x8800] ;  /* 0x00880000a808783b */ /* 0x000eae0000004200 */
[C---:B------:R-:W-:Y:S08]  /*14730*/  HMMA.16816.F32.BF16 R88, R4.reuse, R12, R88 ;  /* 0x0000000c0458723c */ /* 0x040ff00000041858 */
[C---:B------:R-:W-:Y:S01]  /*14740*/  HMMA.16816.F32.BF16 R84, R4.reuse, R14, R84 ;  /* 0x0000000e0454723c */ /* 0x040fe20000041854 */
[----:B------:R-:W4:Y:S07]  /*14750*/  LDSM.16.MT88.4 R12, [R166+0x8800] ;  /* 0x00880000a60c783b */ /* 0x000f2e0000004200 */
[C---:B---3--:R-:W-:Y:S08]  /*14760*/  HMMA.16816.F32.BF16 R72, R4.reuse, R16, R72 ;  /* 0x000000100448723c */ /* 0x048ff00000041848 */
[----:B------:R-:W-:Y:S01]  /*14770*/  HMMA.16816.F32.BF16 R68, R4, R18, R68 ;  /* 0x000000120444723c */ /* 0x000fe20000041844 */
[----:B------:R-:W-:Y:S06]  /*14780*/  LDSM.16.MT88.4 R16, [R168+0x9000] ;  /* 0x00900000a810783b */ /* 0x000fec0000004200 */
[----:B------:R-:W-:Y:S01]  /*14790*/  F2FP.BF16.PACK_AB R4, R35, R34 ;  /* 0x000000222304723e */ /* 0x000fe200000010ff */
[----:B------:R-:W-:Y:S01]  /*147a0*/  FADD.FTZ R34, R34, R25 ;  /* 0x0000001922227221 */ /* 0x000fe20000010000 */
[----:B------:R-:W-:-:S02]  /*147b0*/  F2FP.BF16.PACK_AB R5, R47, R44 ;  /* 0x0000002c2f05723e */ /* 0x000fc400000010ff */
[----:B-1----:R-:W-:Y:S01]  /*147c0*/  F2FP.BF16.PACK_AB R6, R31, R30 ;  /* 0x0000001e1f06723e */ /* 0x002fe200000010ff */
[----:B------:R-:W-:Y:S01]  /*147d0*/  FADD.FTZ R35, R35, R34 ;  /* 0x0000002223237221 */ /* 0x000fe20000010000 */
[----:B------:R-:W-:-:S03]  /*147e0*/  F2FP.BF16.PACK_AB R7, R46, R45 ;  /* 0x0000002d2e07723e */ /* 0x000fc600000010ff */
[----:B------:R-:W-:-:S04]  /*147f0*/  FADD.FTZ R30, R30, R35 ;  /* 0x000000231e1e7221 */ /* 0x000fc80000010000 */
[C---:B--2---:R-:W-:Y:S08]  /*14800*/  HMMA.16816.F32.BF16 R96, R4.reuse, R8, R96 ;  /* 0x000000080460723c */ /* 0x044ff00000041860 */
[C---:B------:R-:W-:Y:S01]  /*14810*/  HMMA.16816.F32.BF16 R92, R4.reuse, R10, R92 ;  /* 0x0000000a045c723c */ /* 0x040fe2000004185c */
[----:B------:R-:W1:Y:S07]  /*14820*/  LDSM.16.MT88.4 R8, [R164+0x8800] ;  /* 0x00880000a408783b */ /* 0x000e6e0000004200 */
[C---:B----4-:R-:W-:Y:S08]  /*14830*/  HMMA.16816.F32.BF16 R88, R4.reuse, R12, R88 ;  /* 0x0000000c0458723c */ /* 0x050ff00000041858 */
[C---:B------:R-:W-:Y:S01]  /*14840*/  HMMA.16816.F32.BF16 R84, R4.reuse, R14, R84 ;  /* 0x0000000e0454723c */ /* 0x040fe20000041854 */
[----:B------:R-:W2:Y:S07]  /*14850*/  LDSM.16.MT88.4 R12, [R166+0x9000] ;  /* 0x00900000a60c783b */ /* 0x000eae0000004200 */
[C---:B------:R-:W-:Y:S01]  /*14860*/  HMMA.16816.F32.BF16 R80, R4.reuse, R20, R80 ;  /* 0x000000140450723c */ /* 0x040fe20000041850 */
[----:B------:R-:W-:Y:S06]  /*14870*/  MUFU.EX2 R20, R114 ;  /* 0x0000007200147308 */ /* 0x000fec0000000800 */
[--C-:B------:R-:W-:Y:S01]  /*14880*/  FFMA.FTZ R21, R110, c[0x0][0x23c], -R51.reuse ;  /* 0x00008f006e157a23 */ /* 0x100fe20000010833 */
[----:B------:R-:W-:Y:S01]  /*14890*/  HMMA.16816.F32.BF16 R76, R4, R22, R76 ;  /* 0x00000016044c723c */ /* 0x000fe2000004184c */
[----:B------:R-:W3:Y:S06]  /*148a0*/  MUFU.EX2 R23, R118 ;  /* 0x0000007600177308 */ /* 0x000eec0000000800 */
[----:B------:R-:W-:-:S02]  /*148b0*/  FFMA.FTZ R22, R112, c[0x0][0x23c], -R51 ;  /* 0x00008f0070167a23 */ /* 0x000fc40000010833 */
[----:B------:R-:W-:Y:S01]  /*148c0*/  MUFU.EX2 R21, R21 ;  /* 0x0000001500157308 */ /* 0x000fe20000000800 */
[C---:B-1----:R-:W-:Y:S07]  /*148d0*/  HMMA.16816.F32.BF16 R72, R4.reuse, R8, R72 ;  /* 0x000000080448723c */ /* 0x042fee0000041848 */
[----:B------:R-:W1:Y:S01]  /*148e0*/  MUFU.EX2 R22, R22 ;  /* 0x0000001600167308 */ /* 0x000e620000000800 */
[----:B------:R-:W-:Y:S01]  /*148f0*/  HMMA.16816.F32.BF16 R68, R4, R10, R68 ;  /* 0x0000000a0444723c */ /* 0x000fe20000041844 */
[----:B------:R-:W4:Y:S06]  /*14900*/  LDSM.16.MT88.4 R8, [R165+0x9000] ;  /* 0x00900000a508783b */ /* 0x000f2c0000004200 */
[----:B------:R-:W-:-:S02]  /*14910*/  F2FP.BF16.PACK_AB R4, R124, R119 ;  /* 0x000000777c04723e */ /* 0x000fc400000010ff */
[----:B---3--:R-:W-:Y:S02]  /*14920*/  F2FP.BF16.PACK_AB R5, R23, R20 ;  /* 0x000000141705723e */ /* 0x008fe400000010ff */
[----:B------:R-:W-:Y:S02]  /*14930*/  F2FP.BF16.PACK_AB R6, R121, R116 ;  /* 0x000000747906723e */ /* 0x000fe400000010ff */
[----:B-1----:R-:W-:-:S07]  /*14940*/  F2FP.BF16.PACK_AB R7, R22, R21 ;  /* 0x000000151607723e */ /* 0x002fce00000010ff */
[C---:B--2---:R-:W-:Y:S07]  /*14950*/  HMMA.16816.F32.BF16 R88, R4.reuse, R12, R88 ;  /* 0x0000000c0458723c */ /* 0x044fee0000041858 */
[----:B------:R-:W-:Y:S01]  /*14960*/  FADD.FTZ R12, R0, R59 ;  /* 0x0000003b000c7221 */ /* 0x000fe20000010000 */
[----:B------:R-:W-:Y:S01]  /*14970*/  HMMA.16816.F32.BF16 R96, R4, R16, R96 ;  /* 0x000000100460723c */ /* 0x000fe20000041860 */
[----:B------:R-:W1:Y:S02]  /*14980*/  MUFU.EX2 R0, R56 ;  /* 0x0000003800007308 */ /* 0x000e640000000800 */
[----:B------:R-:W-:-:S04]  /*14990*/  FADD.FTZ R117, R117, R12 ;  /* 0x0000000c75757221 */ /* 0x000fc80000010000 */
[----:B------:R-:W-:Y:S01]  /*149a0*/  FADD.FTZ R117, R132, R117 ;  /* 0x0000007584757221 */ /* 0x000fe20000010000 */
[----:B------:R-:W-:Y:S01]  /*149b0*/  HMMA.16816.F32.BF16 R92, R4, R18, R92 ;  /* 0x00000012045c723c */ /* 0x000fe2000004185c */
[----:B------:R-:W2:Y:S02]  /*149c0*/  LDSM.16.MT88.4 R16, [R164+0x9000] ;  /* 0x00900000a410783b */ /* 0x000ea40000004200 */
[----:B------:R-:W-:-:S04]  /*149d0*/  FADD.FTZ R130, R130, R117 ;  /* 0x0000007582827221 */ /* 0x000fc80000010000 */
[----:B------:R-:W-:Y:S01]  /*149e0*/  FADD.FTZ R130, R115, R130 ;  /* 0x0000008273827221 */ /* 0x000fe20000010000 */
[----:B------:R-:W-:Y:S01]  /*149f0*/  HMMA.16816.F32.BF16 R84, R4, R14, R84 ;  /* 0x0000000e0454723c */ /* 0x000fe20000041854 */
[----:B------:R-:W3:Y:S02]  /*14a00*/  LDSM.16.MT88.4 R12, [R168+0x9800] ;  /* 0x00980000a80c783b */ /* 0x000ee40000004200 */
[----:B------:R-:W-:-:S04]  /*14a10*/  FADD.FTZ R63, R63, R130 ;  /* 0x000000823f3f7221 */ /* 0x000fc80000010000 */
[----:B------:R-:W-:Y:S01]  /*14a20*/  FADD.FTZ R62, R62, R63 ;  /* 0x0000003f3e3e7221 */ /* 0x000fe20000010000 */
[----:B----4-:R-:W-:Y:S03]  /*14a30*/  HMMA.16816.F32.BF16 R80, R4, R8, R80 ;  /* 0x000000080450723c */ /* 0x010fe60000041850 */
[----:B------:R-:W-:-:S04]  /*14a40*/  FADD.FTZ R61, R61, R62 ;  /* 0x0000003e3d3d7221 */ /* 0x000fc80000010000 */
[----:B------:R-:W-:Y:S01]  /*14a50*/  FADD.FTZ R60, R60, R61 ;  /* 0x0000003d3c3c7221 */ /* 0x000fe20000010000 */
[----:B------:R-:W-:Y:S01]  /*14a60*/  HMMA.16816.F32.BF16 R76, R4, R10, R76 ;  /* 0x0000000a044c723c */ /* 0x000fe2000004184c */
[----:B------:R-:W4:Y:S02]  /*14a70*/  LDSM.16.MT88.4 R8, [R166+0x9800] ;  /* 0x00980000a608783b */ /* 0x000f240000004200 */
[----:B------:R-:W-:-:S04]  /*14a80*/  FADD.FTZ R43, R43, R60 ;  /* 0x0000003c2b2b7221 */ /* 0x000fc80000010000 */
[----:B------:R-:W-:-:S04]  /*14a90*/  FADD.FTZ R42, R42, R43 ;  /* 0x0000002b2a2a7221 */ /* 0x000fc80000010000 */
[----:B------:R-:W-:-:S04]  /*14aa0*/  FADD.FTZ R37, R41, R42 ;  /* 0x0000002a29257221 */ /* 0x000fc80000010000 */
[----:B------:R-:W-:Y:S01]  /*14ab0*/  FADD.FTZ R37, R38, R37 ;  /* 0x0000002526257221 */ /* 0x000fe20000010000 */
[----:B--2---:R-:W-:Y:S03]  /*14ac0*/  HMMA.16816.F32.BF16 R72, R4, R16, R72 ;  /* 0x000000100448723c */ /* 0x004fe60000041848 */
[----:B------:R-:W-:-:S04]  /*14ad0*/  FADD.FTZ R26, R26, R37 ;  /* 0x000000251a1a7221 */ /* 0x000fc80000010000 */
[----:B------:R-:W-:Y:S01]  /*14ae0*/  FADD.FTZ R26, R29, R26 ;  /* 0x0000001a1d1a7221 */ /* 0x000fe20000010000 */
[----:B------:R-:W-:Y:S01]  /*14af0*/  HMMA.16816.F32.BF16 R68, R4, R18, R68 ;  /* 0x000000120444723c */ /* 0x000fe20000041844 */
[----:B------:R-:W2:Y:S06]  /*14b00*/  LDSM.16.MT88.4 R16, [R165+0x9800] ;  /* 0x00980000a510783b */ /* 0x000eac0000004200 */
[----:B------:R-:W-:Y:S02]  /*14b10*/  F2FP.BF16.PACK_AB R4, R67, R64 ;  /* 0x000000404304723e */ /* 0x000fe400000010ff */
[----:B-1----:R-:W-:-:S02]  /*14b20*/  F2FP.BF16.PACK_AB R5, R57, R0 ;  /* 0x000000003905723e */ /* 0x002fc400000010ff */
[----:B------:R-:W-:Y:S02]  /*14b30*/  F2FP.BF16.PACK_AB R6, R194, R65 ;  /* 0x00000041c206723e */ /* 0x000fe400000010ff */
[----:B------:R-:W-:-:S07]  /*14b40*/  F2FP.BF16.PACK_AB R7, R193, R2 ;  /* 0x00000002c107723e */ /* 0x000fce00000010ff */
[C---:B---3--:R-:W-:Y:S08]  /*14b50*/  HMMA.16816.F32.BF16 R96, R4.reuse, R12, R96 ;  /* 0x0000000c0460723c */ /* 0x048ff00000041860 */
[C---:B------:R-:W-:Y:S01]  /*14b60*/  HMMA.16816.F32.BF16 R92, R4.reuse, R14, R92 ;  /* 0x0000000e045c723c */ /* 0x040fe2000004185c */
[----:B------:R-:W1:Y:S07]  /*14b70*/  LDSM.16.MT88.4 R12, [R164+0x9800] ;  /* 0x00980000a40c783b */ /* 0x000e6e0000004200 */
[C---:B----4-:R-:W-:Y:S07]  /*14b80*/  HMMA.16816.F32.BF16 R88, R4.reuse, R8, R88 ;  /* 0x000000080458723c */ /* 0x050fee0000041858 */
[----:B------:R-:W-:Y:S01]  /*14b90*/  FADD.FTZ R9, R27, R26 ;  /* 0x0000001a1b097221 */ /* 0x000fe20000010000 */
[----:B------:R-:W-:Y:S03]  /*14ba0*/  HMMA.16816.F32.BF16 R84, R4, R10, R84 ;  /* 0x0000000a0454723c */ /* 0x000fe60000041854 */
[----:B------:R-:W-:-:S04]  /*14bb0*/  FADD.FTZ R9, R28, R9 ;  /* 0x000000091c097221 */ /* 0x000fc80000010000 */
[----:B------:R-:W-:Y:S01]  /*14bc0*/  FADD.FTZ R8, R44, R9 ;  /* 0x000000092c087221 */ /* 0x000fe20000010000 */
[----:B--2---:R-:W-:Y:S03]  /*14bd0*/  HMMA.16816.F32.BF16 R80, R4, R16, R80 ;  /* 0x000000100450723c */ /* 0x004fe60000041850 */
[----:B------:R-:W-:-:S04]  /*14be0*/  FADD.FTZ R8, R47, R8 ;  /* 0x000000082f087221 */ /* 0x000fc80000010000 */
        /* <DEDUP_REMOVED lines=17> */
[----:B------:R-:W-:Y:S01]  /*14d00*/  FADD.FTZ R57, R57, R0 ;  /* 0x0000000039397221 */ /* 0x000fe20000010000 */
[----:B------:R-:W-:Y:S01]  /*14d10*/  MOV R0, R3 ;  /* 0x0000000300007202 */ /* 0x000fe20000000f00 */
[----:B------:R-:W-:Y:S02]  /*14d20*/  FADD.FTZ R65, R65, R64 ;  /* 0x0000004041417221 */ /* 0x000fe40000010000 */
[----:B------:R-:W-:Y:S02]  /*14d30*/  FADD.FTZ R2, R2, R57 ;  /* 0x0000003902027221 */ /* 0x000fe40000010000 */
[----:B------:R-:W-:Y:S02]  /*14d40*/  FADD.FTZ R194, R194, R65 ;  /* 0x00000041c2c27221 */ /* 0x000fe40000010000 */
[----:B------:R-:W-:Y:S01]  /*14d50*/  FADD.FTZ R193, R193, R2 ;  /* 0x00000002c1c17221 */ /* 0x000fe20000010000 */
[----:B------:R-:W-:-:S02]  /*14d60*/  MOV R2, R48 ;  /* 0x0000003000027202 */ /* 0x000fc40000000f00 */
.L_x_6190:
[----:B------:R-:W-:-:S13]  /*14d70*/  LOP3.LUT P0, RZ, R182, 0x1, RZ, 0xc0, !PT ;  /* 0x00000001b6ff7812 */ /* 0x000fda000780c0ff */
[----:B------:R-:W-:Y:S05]  /*14d80*/  @!P0 BRA `(.L_x_6198) ;  /* 0x00003d8000008947 */ /* 0x000fea0003800000 */
[----:B------:R-:W-:Y:S01]  /*14d90*/  IMAD.MOV.U32 R192, RZ, RZ, c[0x0][0x1a0] ;  /* 0x00006800ffc07624 */ /* 0x000fe200078e00ff */
[----:B------:R-:W-:Y:S02]  /*14da0*/  MOV R103, R0 ;  /* 0x0000000000677202 */ /* 0x000fe40000000f00 */
[----:B------:R-:W-:Y:S01]  /*14db0*/  MOV R105, R2 ;  /* 0x0000000200697202 */ /* 0x000fe20000000f00 */
[----:B------:R-:W-:-:S05]  /*14dc0*/  IMAD.U32 R191, R192, -0x80, RZ ;  /* 0xffffff80c0bf7824 */ /* 0x000fca00078e00ff */
[----:B------:R-:W-:Y:S02]  /*14dd0*/  SHF.R.S32.HI R190, RZ, 0x1f, R191 ;  /* 0x0000001fffbe7819 */ /* 0x000fe400000114bf */
.L_x_6202:
[----:B------:R-:W-:Y:S04]  /*14de0*/  DEPBAR.LE SB0, 0x0 ;  /* 0x000080000000791a */ /* 0x000fe80000000000 */
[----:B------:R-:W-:Y:S01]  /*14df0*/  BAR.SYNC.DEFER_BLOCKING 0x0 ;  /* 0x0000000000007b1d */ /* 0x000fe20000010000 */
[----:B------:R-:W-:Y:S01]  /*14e00*/  LOP3.LUT P6, RZ, R182, 0x8, RZ, 0xc0, !PT ;  /* 0x00000008b6ff7812 */ /* 0x000fe200078cc0ff */
        /* <DEDUP_REMOVED lines=63> */
.L_x_6199:
        /* <DEDUP_REMOVED lines=14> */
[C---:B------:R-:W-:Y:S02]  /*152e0*/  @!P0 LEA.HI.X R2, R192.reuse, R9, R2, 0x5, P1 ;  /* 0x00000009c0028211 */ /* 0x040fe400008f2c02 */
        /* <DEDUP_REMOVED lines=11> */
[----:B------:R-:W-:Y:S01]  /*153a0*/  @!P0 IMAD.WIDE.U32 R14, R192, 0x30, R14 ;  /* 0x00000030c00e8825 */ /* 0x000fe200078e000e */
        /* <DEDUP_REMOVED lines=69> */
[----:B------:R-:W1:Y:S08]  /*15800*/  LDSM.16.M88.4 R136, [R173+0x5000] ;  /* 0x00500000ad88783b */ /* 0x000e700000000200 */
[----:B------:R-:W2:Y:S08]  /*15810*/  LDSM.16.M88.4 R140, [R173+0x5800] ;  /* 0x00580000ad8c783b */ /* 0x000eb00000000200 */
[----:B------:R-:W-:Y:S08]  /*15820*/  LDSM.16.M88.4 R144, [R172] ;  /* 0x00000000ac90783b */ /* 0x000ff00000000200 */
[----:B------:R-:W2:Y:S08]  /*15830*/  LDSM.16.M88.4 R148, [R167+0x2000] ;  /* 0x00200000a794783b */ /* 0x000eb00000000200 */
[----:B------:R-:W3:Y:S08]  /*15840*/  LDSM.16.M88.4 R152, [R167+0x2800] ;  /* 0x00280000a798783b */ /* 0x000ef00000000200 */
[----:B------:R-:W3:Y:S01]  /*15850*/  LDSM.16.M88.4 R156, [R167+0x3000] ;  /* 0x00300000a79c783b */ /* 0x000ee20000000200 */
[C---:B-1----:R-:W-:Y:S08]  /*15860*/  HMMA.16816.F32.BF16 R4, R108.reuse, R112, RZ ;  /* 0x000000706c04723c */ /* 0x042ff000000418ff */
[C---:B------:R-:W-:Y:S01]  /*15870*/  HMMA.16816.F32.BF16 R8, R108.reuse, R114, RZ ;  /* 0x000000726c08723c */ /* 0x040fe200000418ff */
[----:B------:R-:W-:Y:S07]  /*15880*/  LDSM.16.M88.4 R112, [R167+0x4000] ;  /* 0x00400000a770783b */ /* 0x000fee0000000200 */
        /* <DEDUP_REMOVED lines=20> */
[C---:B------:R-:W-:Y:S08]  /*159d0*/  HMMA.16816.F32.BF16 R12, R144.reuse, R152, R12 ;  /* 0x00000098900c723c */ /* 0x040ff0000004180c */
[C---:B------:R-:W-:Y:S08]  /*159e0*/  HMMA.16816.F32.BF16 R16, R144.reuse, R154, R16 ;  /* 0x0000009a9010723c */ /* 0x040ff00000041810 */
[C---:B------:R-:W-:Y:S07]  /*159f0*/  HMMA.16816.F32.BF16 R20, R144.reuse, R156, R20 ;  /* 0x0000009c9014723c */ /* 0x040fee0000041814 */
[----:B------:R-:W-:Y:S01]  /*15a00*/  MOV R156, R196 ;  /* 0x000000c4009c7202 */ /* 0x000fe20000000f00 */
[C---:B------:R-:W-:Y:S04]  /*15a10*/  HMMA.16816.F32.BF16 R24, R144.reuse, R158, R24 ;  /* 0x0000009e9018723c */ /* 0x040fe80000041818 */
[----:B------:R-:W-:Y:S04]  /*15a20*/  MOV R157, R197 ;  /* 0x000000c5009d7202 */ /* 0x000fe80000000f00 */
        /* <DEDUP_REMOVED lines=195> */
[----:B------:R-:W-:Y:S04]  /*16660*/  IABS R0, c[0x0][0x2d0] ;  /* 0x0000b40000007a13 */ /* 0x000fe80000000000 */
[----:B------:R-:W2:Y:S10]  /*16670*/  I2F.RP R7, R0 ;  /* 0x0000000000077306 */ /* 0x000eb40000209400 */
[----:B--2---:R-:W2:Y:S02]  /*16680*/  MUFU.RCP R2, R7 ;  /* 0x0000000700027308 */ /* 0x004ea40000001000 */
[----:B--2---:R-:W-:Y:S01]  /*16690*/  IADD3 R10, R2, 0xffffffe, RZ ;  /* 0x0ffffffe020a7810 */ /* 0x004fe20007ffe0ff */
[----:B------:R-:W-:Y:S07]  /*166a0*/  IMAD.SHL.U32 R2, R188, 0x80, RZ ;  /* 0x00000080bc027824 */ /* 0x000fee00078e00ff */
[----:B------:R-:W2:Y:S01]  /*166b0*/  F2I.FTZ.U32.TRUNC.NTZ R11, R10 ;  /* 0x0000000a000b7305 */ /* 0x000ea2000021f000 */
[C---:B------:R-:W-:Y:S02]  /*166c0*/  IADD3 R9, R2.reuse, -0x80, RZ ;  /* 0xffffff8002097810 */ /* 0x040fe40007ffe0ff */
[----:B------:R-:W-:Y:S02]  /*166d0*/  IABS R6, R2 ;  /* 0x0000000200067213 */ /* 0x000fe40000000000 */
[----:B------:R-:W-:Y:S02]  /*166e0*/  LOP3.LUT R2, R2, c[0x0][0x2d0], RZ, 0x3c, !PT ;  /* 0x0000b40002027a12 */ /* 0x000fe400078e3cff */
[----:B------:R-:W-:Y:S02]  /*166f0*/  IABS R4, R9 ;  /* 0x0000000900047213 */ /* 0x000fe40000000000 */
        /* <DEDUP_REMOVED lines=49> */
.L_x_6201:
[----:B------:R2:W-:Y:S01]  /*16a10*/  @P0 STS.128 [R189+0x2000], RZ ;  /* 0x002000ffbd000388 */ /* 0x0005e20000000c00 */
[C---:B------:R-:W-:Y:S01]  /*16a20*/  LEA R22, P4, R4.reuse, R186, 0x1 ;  /* 0x000000ba04167211 */ /* 0x040fe200078808ff */
[----:B------:R-:W-:Y:S01]  /*16a30*/  @!P0 IMAD.MOV.U32 R6, RZ, RZ, c[0x0][0x19c] ;  /* 0x00006700ff068624 */ /* 0x000fe200078e00ff */
[-C--:B------:R-:W-:Y:S01]  /*16a40*/  @!P0 LEA R11, P1, R21, R4.reuse, 0x6 ;  /* 0x00000004150b8211 */ /* 0x080fe200078230ff */
[----:B------:R-:W-:Y:S01]  /*16a50*/  @!P0 IMAD.MOV.U32 R2, RZ, RZ, c[0x0][0x19c] ;  /* 0x00006700ff028624 */ /* 0x000fe200078e00ff */
[--C-:B------:R-:W-:Y:S01]  /*16a60*/  LEA.HI.X R23, R4, R183, R5.reuse, 0x1, P4 ;  /* 0x000000b704177211 */ /* 0x100fe200020f0c05 */
[----:B------:R-:W-:Y:S01]  /*16a70*/  @!P0 IMAD.MOV.U32 R16, RZ, RZ, R4 ;  /* 0x000000ffff108224 */ /* 0x000fe200078e0004 */
[-C--:B------:R-:W-:Y:S01]  /*16a80*/  @!P0 IADD3 R7, P3, R179, R4.reuse, RZ ;  /* 0x00000004b3078210 */ /* 0x080fe20007f7e0ff */
[--C-:B------:R-:W-:Y:S01]  /*16a90*/  @!P0 IMAD.MOV.U32 R17, RZ, RZ, R5.reuse ;  /* 0x000000ffff118224 */ /* 0x100fe200078e0005 */
[-C--:B------:R-:W-:Y:S01]  /*16aa0*/  @!P0 MOV R14, R4.reuse ;  /* 0x00000004000e8202 */ /* 0x080fe20000000f00 */
[----:B------:R-:W-:Y:S01]  /*16ab0*/  @!PT LDS RZ, [RZ] ;  /* 0x00000000fffff984 */ /* 0x000fe20000000800 */
[----:B------:R-:W-:Y:S01]  /*16ac0*/  @!PT LDS RZ, [RZ] ;  /* 0x00000000fffff984 */ /* 0x000fe20000000800 */
[----:B------:R-:W-:Y:S01]  /*16ad0*/  @!PT LDS RZ, [RZ] ;  /* 0x00000000fffff984 */ /* 0x000fe20000000800 */
[----:B------:R2:W-:Y:S01]  /*16ae0*/  @!P0 LDGSTS.E.BYPASS.LTC128B.128 [R189+0x2000], [R22.64] ;  /* 0x0200000016bd8fae */ /* 0x0005e2000b901d46 */
[C---:B------:R-:W-:Y:S01]  /*16af0*/  @!P0 LEA R9, P2, R21.reuse, R4, 0x5 ;  /* 0x0000000415098211 */ /* 0x040fe200078428ff */
[--C-:B------:R-:W-:Y:S01]  /*16b00*/  @!P0 IMAD.MOV.U32 R15, RZ, RZ, R5.reuse ;  /* 0x000000ffff0f8224 */ /* 0x100fe200078e0005 */
[-C--:B------:R-:W-:Y:S01]  /*16b10*/  @!P0 LEA.HI.X R6, R21, R5.reuse, R6, 0x6, P1 ;  /* 0x0000000515068211 */ /* 0x080fe200008f3406 */
[----:B------:R2:W-:Y:S01]  /*16b20*/  @P0 STS.128 [R189+0x2800], RZ ;  /* 0x002800ffbd000388 */ /* 0x0005e20000000c00 */
[-C--:B------:R-:W-:Y:S01]  /*16b30*/  @!P0 LEA R20, P1, R7, R186.reuse, 0x1 ;  /* 0x000000ba07148211 */ /* 0x080fe200078208ff */
[----:B------:R-:W-:Y:S01]  /*16b40*/  @!P0 IMAD.MOV.U32 R12, RZ, RZ, R4 ;  /* 0x000000ffff0c8224 */ /* 0x000fe200078e0004 */
[-C--:B------:R-:W-:Y:S01]  /*16b50*/  @!P0 IADD3.X R0, R178, R5.reuse, RZ, P3, !PT ;  /* 0x00000005b2008210 */ /* 0x080fe20001ffe4ff */
[--C-:B------:R-:W-:Y:S01]  /*16b60*/  @!P0 IMAD.MOV.U32 R13, RZ, RZ, R5.reuse ;  /* 0x000000ffff0d8224 */ /* 0x100fe200078e0005 */
[C---:B------:R-:W-:Y:S01]  /*16b70*/  @!P0 LEA.HI.X R2, R21.reuse, R5, R2, 0x5, P2 ;  /* 0x0000000515028211 */ /* 0x040fe200010f2c02 */
[----:B------:R-:W-:Y:S01]  /*16b80*/  @!P0 IMAD.WIDE.U32 R18, R21, 0x30, R4 ;  /* 0x0000003015128825 */ /* 0x000fe200078e0004 */
[-C--:B------:R-:W-:Y:S03]  /*16b90*/  @!P0 LEA R8, P2, R9, R186.reuse, 0x1 ;  /* 0x000000ba09088211 */ /* 0x080fe600078408ff */
[----:B------:R-:W-:Y:S01]  /*16ba0*/  @!P0 IMAD.WIDE.U32 R16, R21, 0x50, R16 ;  /* 0x0000005015108825 */ /* 0x000fe200078e0010 */
[-C--:B------:R-:W-:Y:S03]  /*16bb0*/  @!P0 LEA.HI.X R9, R9, R183.reuse, R2, 0x1, P2 ;  /* 0x000000b709098211 */ /* 0x080fe600010f0c02 */
[C---:B------:R-:W-:Y:S04]  /*16bc0*/  @!P0 IMAD.WIDE.U32 R14, R21.reuse, 0x60, R14 ;  /* 0x00000060150e8825 */ /* 0x040fe800078e000e */
[----:B------:R-:W-:Y:S01]  /*16bd0*/  @!P0 IMAD.WIDE.U32 R12, R21, 0x70, R12 ;  /* 0x00000070150c8825 */ /* 0x000fe200078e000c */
[-C--:B------:R-:W-:Y:S02]  /*16be0*/  @!P0 LEA.HI.X R21, R7, R183.reuse, R0, 0x1, P1 ;  /* 0x000000b707158211 */ /* 0x080fe400008f0c00 */
        /* <DEDUP_REMOVED lines=21> */
[----:B------:R-:W-:Y:S01]  /*16d40*/  @!P0 IMAD.MOV.U32 R0, RZ, RZ, c[0x0][0x19c] ;  /* 0x00006700ff008624 */ /* 0x000fe200078e00ff */
[----:B------:R-:W-:Y:S01]  /*16d50*/  @!P0 LEA R10, P1, R12, R186, 0x1 ;  /* 0x000000ba0c0a8211 */ /* 0x000fe200078208ff */
[----:B------:R-:W-:Y:S01]  /*16d60*/  @!P0 IMAD.MOV.U32 R2, RZ, RZ, c[0x0][0x19c] ;  /* 0x00006700ff028624 */ /* 0x000fe200078e00ff */
[----:B------:R-:W-:Y:S01]  /*16d70*/  @!PT LDS RZ, [RZ] ;  /* 0x00000000fffff984 */ /* 0x000fe20000000800 */
[----:B------:R-:W-:Y:S01]  /*16d80*/  @!PT LDS RZ, [RZ] ;  /* 0x00000000fffff984 */ /* 0x000fe20000000800 */
[----:B------:R-:W-:Y:S01]  /*16d90*/  @!PT LDS RZ, [RZ] ;  /* 0x00000000fffff984 */ /* 0x000fe20000000800 */
[----:B------:R2:W-:Y:S01]  /*16da0*/  @!P0 LDGSTS.E.BYPASS.LTC128B.128 [R189+0x3800], [R26.64] ;  /* 0x038000001abd8fae */ /* 0x0005e2000b901d46 */
[----:B------:R-:W-:Y:S01]  /*16db0*/  @!P0 IMAD R7, R0, 0x50, RZ ;  /* 0x0000005000078824 */ /* 0x000fe200078e02ff */
[-C--:B------:R-:W-:Y:S01]  /*16dc0*/  @!P0 LEA.HI.X R5, R14, R183.reuse, R11, 0x1, P2 ;  /* 0x000000b70e058211 */ /* 0x080fe200010f0c0b */
[----:B------:R-:W-:Y:S01]  /*16dd0*/  @!P0 IMAD R19, R2, 0x70, RZ ;  /* 0x0000007002138824 */ /* 0x000fe200078e02ff */
[----:B------:R2:W-:Y:S01]  /*16de0*/  @P0 STS.128 [R189+0x4000], RZ ;  /* 0x004000ffbd000388 */ /* 0x0005e20000000c00 */
[----:B------:R-:W-:Y:S01]  /*16df0*/  @!P0 IMAD.IADD R7, R7, 0x1, R17 ;  /* 0x0000000107078824 */ /* 0x000fe200078e0211 */
[----:B------:R-:W-:Y:S01]  /*16e00*/  MOV R186, R22 ;  /* 0x0000001600ba7202 */ /* 0x000fe20000000f00 */
[----:B------:R-:W-:Y:S01]  /*16e10*/  @!P0 IMAD.IADD R19, R19, 0x1, R13 ;  /* 0x0000000113138824 */ /* 0x000fe200078e020d */
[----:B------:R-:W-:Y:S01]  /*16e20*/  @!PT LDS RZ, [RZ] ;  /* 0x00000000fffff984 */ /* 0x000fe20000000800 */
[----:B------:R-:W-:Y:S01]  /*16e30*/  @!PT LDS RZ, [RZ] ;  /* 0x00000000fffff984 */ /* 0x000fe20000000800 */
[----:B------:R-:W-:Y:S01]  /*16e40*/  @!PT LDS RZ, [RZ] ;  /* 0x00000000fffff984 */ /* 0x000fe20000000800 */
[----:B------:R2:W-:Y:S02]  /*16e50*/  @!P0 LDGSTS.E.BYPASS.LTC128B.128 [R189+0x4000], [R24.64] ;  /* 0x0400000018bd8fae */ /* 0x0005e4000b901d46 */
[-C--:B------:R-:W-:Y:S02]  /*16e60*/  @!P0 LEA.HI.X R7, R16, R183.reuse, R7, 0x1, P3 ;  /* 0x000000b710078211 */ /* 0x080fe400018f0c07 */
        /* <DEDUP_REMOVED lines=18> */
.L_x_6200:
        /* <DEDUP_REMOVED lines=103> */
[----:B------:R-:W-:Y:S02]  /*17600*/  FFMA.FTZ R65, R243, c[0x0][0x23c], -R110 ;  /* 0x00008f00f3417a23 */ /* 0x000fe4000001086e */
[----:B------:R-:W-:Y:S02]  /*17610*/  FFMA.FTZ R67, R244, c[0x0][0x23c], -R39 ;  /* 0x00008f00f4437a23 */ /* 0x000fe40000010827 */
        /* <DEDUP_REMOVED lines=12> */
[C---:B---3--:R-:W-:Y:S02]  /*176e0*/  FFMA.FTZ R85, R37.reuse, R194, R57 ;  /* 0x000000c225557223 */ /* 0x048fe40000010039 */
[C---:B------:R-:W-:Y:S02]  /*176f0*/  FMUL.FTZ R6, R38.reuse, R98 ;  /* 0x0000006226067220 */ /* 0x040fe40000410000 */
[C---:B------:R-:W-:Y:S01]  /*17700*/  FMUL.FTZ R7, R38.reuse, R99 ;  /* 0x0000006326077220 */ /* 0x040fe20000410000 */
[----:B------:R-:W3:Y:S01]  /*17710*/  MUFU.EX2 R109, R109 ;  /* 0x0000006d006d7308 */ /* 0x000ee20000000800 */
[C---:B------:R-:W-:Y:S02]  /*17720*/  FMUL.FTZ R24, R37.reuse, R76 ;  /* 0x0000004c25187220 */ /* 0x040fe40000410000 */
[----:B------:R-:W-:Y:S01]  /*17730*/  FMUL.FTZ R26, R38, R78 ;  /* 0x0000004e261a7220 */ /* 0x000fe20000410000 */
[----:B-1----:R-:W-:Y:S01]  /*17740*/  F2FP.BF16.PACK_AB R40, R112, R57 ;  /* 0x000000397028723e */ /* 0x002fe200000010ff */
[C---:B------:R-:W-:Y:S02]  /*17750*/  FMUL.FTZ R32, R37.reuse, R68 ;  /* 0x0000004425207220 */ /* 0x040fe40000410000 */
[C---:B------:R-:W-:Y:S02]  /*17760*/  FMUL.FTZ R33, R37.reuse, R69 ;  /* 0x0000004525217220 */ /* 0x040fe40000410000 */
[C---:B------:R-:W-:Y:S01]  /*17770*/  FMUL.FTZ R34, R38.reuse, R70 ;  /* 0x0000004626227220 */ /* 0x040fe20000410000 */
[----:B------:R-:W-:Y:S01]  /*17780*/  MUFU.EX2 R111, R111 ;  /* 0x0000006f006f7308 */ /* 0x000fe20000000800 */
[C---:B------:R-:W-:Y:S02]  /*17790*/  FMUL.FTZ R35, R38.reuse, R71 ;  /* 0x0000004726237220 */ /* 0x040fe40000410000 */
[C---:B------:R-:W-:Y:S02]  /*177a0*/  FMUL.FTZ R16, R37.reuse, R84 ;  /* 0x0000005425107220 */ /* 0x040fe40000410000 */
[----:B--2---:R-:W-:Y:S02]  /*177b0*/  FFMA.FTZ R78, R38, R193, R56 ;  /* 0x000000c1264e7223 */ /* 0x004fe40000010038 */
[----:B------:R-:W-:Y:S02]  /*177c0*/  FMUL.FTZ R25, R37, R77 ;  /* 0x0000004d25197220 */ /* 0x000fe40000410000 */
[--C-:B------:R-:W-:Y:S01]  /*177d0*/  FFMA.FTZ R77, R238, c[0x0][0x23c], -R39.reuse ;  /* 0x00008f00ee4d7a23 */ /* 0x100fe20000010827 */
[----:B------:R-:W1:Y:S01]  /*177e0*/  MUFU.EX2 R108, R108 ;  /* 0x0000006c006c7308 */ /* 0x000e620000000800 */
[----:B------:R-:W-:Y:S02]  /*177f0*/  FMUL.FTZ R27, R38, R79 ;  /* 0x0000004f261b7220 */ /* 0x000fe40000410000 */
[----:B------:R-:W-:Y:S01]  /*17800*/  FFMA.FTZ R79, R229, c[0x0][0x23c], -R110 ;  /* 0x00008f00e54f7a23 */ /* 0x000fe2000001086e */
[C---:B---3--:R-:W-:Y:S01]  /*17810*/  F2FP.BF16.PACK_AB R41, R109.reuse, R56 ;  /* 0x000000386d29723e */ /* 0x048fe200000010ff */
[----:B------:R-:W-:Y:S01]  /*17820*/  FADD.FTZ R78, R109, R78 ;  /* 0x0000004e6d4e7221 */ /* 0x000fe20000010000 */
[----:B------:R-:W-:Y:S01]  /*17830*/  LDSM.16.MT88.4 R56, [R164+0x8000] ;  /* 0x00800000a438783b */ /* 0x000fe20000004200 */
        /* <DEDUP_REMOVED lines=22> */
[----:B------:R-:W-:Y:S02]  /*179a0*/  FFMA.FTZ R124, R207, c[0x0][0x23c], -R110 ;  /* 0x00008f00cf7c7a23 */ /* 0x000fe4000001086e */
[--C-:B------:R-:W-:Y:S01]  /*179b0*/  FFMA.FTZ R125, R208, c[0x0][0x23c], -R39.reuse ;  /* 0x00008f00d07d7a23 */ /* 0x100fe20000010827 */
[----:B--2---:R-:W-:Y:S01]  /*179c0*/  F2FP.BF16.PACK_AB R43, R66, R103 ;  /* 0x00000067422b723e */ /* 0x004fe200000010ff */
        /* <DEDUP_REMOVED lines=23> */
[----:B------:R-:W1:Y:S01]  /*17b40*/  MUFU.EX2 R77, R77 ;  /* 0x0000004d004d7308 */ /* 0x000e620000000800 */
        /* <DEDUP_REMOVED lines=10> */
[----:B------:R-:W2:Y:S01]  /*17bf0*/  MUFU.EX2 R81, R81 ;  /* 0x0000005100517308 */ /* 0x000ea20000000800 */
        /* <DEDUP_REMOVED lines=9> */
[C---:B------:R-:W-:Y:S01]  /*17c90*/  HMMA.16816.F32.BF16 R28, R40.reuse, R44, R28 ;  /* 0x0000002c281c723c */ /* 0x040fe2000004181c */
[----:B------:R-:W3:Y:S02]  /*17ca0*/  MUFU.EX2 R72, R72 ;  /* 0x0000004800487308 */ /* 0x000ee40000000800 */
[--C-:B------:R-:W-:Y:S02]  /*17cb0*/  FFMA.FTZ R37, R209, c[0x0][0x23c], -R110.reuse ;  /* 0x00008f00d1257a23 */ /* 0x100fe4000001086e */
[--C-:B------:R-:W-:Y:S02]  /*17cc0*/  FFMA.FTZ R109, R201, c[0x0][0x23c], -R110.reuse ;  /* 0x00008f00c96d7a23 */ /* 0x100fe4000001086e */
[--C-:B------:R-:W-:Y:S01]  /*17cd0*/  FFMA.FTZ R130, R199, c[0x0][0x23c], -R110.reuse ;  /* 0x00008f00c7827a23 */ /* 0x100fe2000001086e */
[----:B------:R-:W-:Y:S01]  /*17ce0*/  HMMA.16816.F32.BF16 R32, R40, R46, R32 ;  /* 0x0000002e2820723c */ /* 0x000fe20000041820 */
[----:B------:R-:W4:Y:S02]  /*17cf0*/  LDSM.16.MT88.4 R44, [R165+0x6800] ;  /* 0x00680000a52c783b */ /* 0x000f240000004200 */
[----:B------:R-:W5:Y:S01]  /*17d00*/  MUFU.EX2 R68, R68 ;  /* 0x0000004400447308 */ /* 0x000f620000000800 */
[----:B------:R-:W-:Y:S02]  /*17d10*/  FFMA.FTZ R132, R198, c[0x0][0x23c], -R39 ;  /* 0x00008f00c6847a23 */ /* 0x000fe40000010827 */
[----:B------:R-:W-:Y:S01]  /*17d20*/  FADD.FTZ R66, R66, R103 ;  /* 0x0000006742427221 */ /* 0x000fe20000010000 */
[----:B-1----:R-:W-:Y:S01]  /*17d30*/  F2FP.BF16.PACK_AB R43, R77, R76 ;  /* 0x0000004c4d2b723e */ /* 0x002fe200000010ff */
[----:B------:R-:W-:Y:S01]  /*17d40*/  FFMA.FTZ R131, R159, c[0x0][0x23c], -R110 ;  /* 0x00008f009f837a23 */ /* 0x000fe2000001086e */
[----:B------:R-:W-:Y:S03]  /*17d50*/  F2FP.BF16.PACK_AB R40, R65, R60 ;  /* 0x0000003c4128723e */ /* 0x000fe600000010ff */
[C---:B------:R-:W-:Y:S01]  /*17d60*/  F2FP.BF16.PACK_AB R41, R64.reuse, R67 ;  /* 0x000000434029723e */ /* 0x040fe200000010ff */
[----:B------:R-:W-:Y:S01]  /*17d70*/  MUFU.EX2 R70, R70 ;  /* 0x0000004600467308 */ /* 0x000fe20000000800 */
[----:B--2---:R-:W-:Y:S01]  /*17d80*/  F2FP.BF16.PACK_AB R42, R81, R84 ;  /* 0x00000054512a723e */ /* 0x004fe200000010ff */
[----:B------:R-:W-:Y:S01]  /*17d90*/  FADD.FTZ R67, R67, R66 ;  /* 0x0000004243437221 */ /* 0x000fe20000010000 */
[----:B------:R-:W-:Y:S01]  /*17da0*/  MOV R103, R0 ;  /* 0x0000000000677202 */ /* 0x000fe20000000f00 */
[--C-:B------:R-:W-:Y:S02]  /*17db0*/  FFMA.FTZ R134, R195, c[0x0][0x23c], -R110.reuse ;  /* 0x00008f00c3867a23 */ /* 0x100fe4000001086e */
[----:B------:R-:W-:Y:S02]  /*17dc0*/  FADD.FTZ R67, R64, R67 ;  /* 0x0000004340437221 */ /* 0x000fe40000010000 */
        /* <DEDUP_REMOVED lines=8> */
[--C-:B------:R-:W-:Y:S02]  /*17e50*/  FFMA.FTZ R61, R61, c[0x0][0x23c], -R110.reuse ;  /* 0x00008f003d3d7a23 */ /* 0x100fe4000001086e */
[----:B------:R-:W-:Y:S01]  /*17e60*/  FFMA.FTZ R110, R63, c[0x0][0x23c], -R110 ;  /* 0x00008f003f6e7a23 */ /* 0x000fe2000001086e */
[C---:B------:R-:W-:Y:S06]  /*17e70*/  HMMA.16816.F32.BF16 R12, R40.reuse, R52, R12 ;  /* 0x00000034280c723c */ /* 0x040fec000004180c */
[----:B------:R-:W2:Y:S02]  /*17e80*/  MUFU.EX2 R73, R73 ;  /* 0x0000004900497308 */ /* 0x000ea40000000800 */
        /* <DEDUP_REMOVED lines=11> */
[----:B------:R-:W1:Y:S01]  /*17f40*/  MUFU.EX2 R82, R82 ;  /* 0x0000005200527308 */ /* 0x000e620000000800 */
[----:B---3--:R-:W-:Y:S04]  /*17f50*/  F2FP.BF16.PACK_AB R40, R69, R72 ;  /* 0x000000484528723e */ /* 0x008fe800000010ff */
[----:B-----5:R-:W-:Y:S02]  /*17f60*/  F2FP.BF16.PACK_AB R41, R68, R71 ;  /* 0x000000474429723e */ /* 0x020fe400000010ff */
[----:B--2---:R-:W-:Y:S02]  /*17f70*/  F2FP.BF16.PACK_AB R42, R73, R70 ;  /* 0x00000046492a723e */ /* 0x004fe400000010ff */
[----:B------:R-:W-:Y:S01]  /*17f80*/  F2FP.BF16.PACK_AB R43, R75, R74 ;  /* 0x0000004a4b2b723e */ /* 0x000fe200000010ff */
[----:B------:R-:W-:Y:S06]  /*17f90*/  MUFU.EX2 R89, R89 ;  /* 0x0000005900597308 */ /* 0x000fec0000000800 */
[C---:B------:R-:W-:Y:S04]  /*17fa0*/  HMMA.16816.F32.BF16 R4, R40.reuse, R52, R4 ;  /* 0x000000342804723c */ /* 0x040fe80000041804 */
[----:B------:R-:W2:Y:S04]  /*17fb0*/  MUFU.EX2 R88, R88 ;  /* 0x0000005800587308 */ /* 0x000ea80000000800 */
[C---:B------:R-:W-:Y:S01]  /*17fc0*/  HMMA.16816.F32.BF16 R8, R40.reuse, R54, R8 ;  /* 0x000000362808723c */ /* 0x040fe20000041808 */
[----:B------:R-:W3:Y:S05]  /*17fd0*/  LDSM.16.MT88.4 R52, [R164+0x7000] ;  /* 0x00700000a434783b */ /* 0x000eea0000004200 */
[----:B------:R-:W-:Y:S02]  /*17fe0*/  MUFU.EX2 R90, R90 ;  /* 0x0000005a005a7308 */ /* 0x000fe40000000800 */
[C---:B----4-:R-:W-:Y:S08]  /*17ff0*/  HMMA.16816.F32.BF16 R12, R40.reuse, R44, R12 ;  /* 0x0000002c280c723c */ /* 0x050ff0000004180c */
[C---:B------:R-:W-:Y:S01]  /*18000*/  HMMA.16816.F32.BF16 R16, R40.reuse, R46, R16 ;  /* 0x0000002e2810723c */ /* 0x040fe20000041810 */
[----:B------:R-:W4:Y:S01]  /*18010*/  LDSM.16.MT88.4 R44, [R168+0x7800] ;  /* 0x00780000a82c783b */ /* 0x000f220000004200 */
[----:B------:R-:W5:Y:S06]  /*18020*/  MUFU.EX2 R113, R113 ;  /* 0x0000007100717308 */ /* 0x000f6c0000000800 */
        /* <DEDUP_REMOVED lines=11> */
[----:B------:R-:W1:Y:S02]  /*180e0*/  MUFU.EX2 R116, R116 ;  /* 0x0000007400747308 */ /* 0x000e640000000800 */
[----:B--2---:R-:W-:Y:S02]  /*180f0*/  F2FP.BF16.PACK_AB R42, R88, R89 ;  /* 0x00000059582a723e */ /* 0x004fe400000010ff */
[----:B-----5:R-:W-:Y:S06]  /*18100*/  F2FP.BF16.PACK_AB R43, R113, R90 ;  /* 0x0000005a712b723e */ /* 0x020fec00000010ff */
[----:B------:R-:W-:Y:S01]  /*18110*/  MUFU.EX2 R117, R117 ;  /* 0x0000007500757308 */ /* 0x000fe20000000800 */
[C---:B----4-:R-:W-:Y:S08]  /*18120*/  HMMA.16816.F32.BF16 R4, R40.reuse, R44, R4 ;  /* 0x0000002c2804723c */ /* 0x050ff00000041804 */
[C---:B------:R-:W-:Y:S01]  /*18130*/  HMMA.16816.F32.BF16 R8, R40.reuse, R46, R8 ;  /* 0x0000002e2808723c */ /* 0x040fe20000041808 */
[----:B------:R-:W2:Y:S01]  /*18140*/  LDSM.16.MT88.4 R44, [R164+0x7800] ;  /* 0x00780000a42c783b */ /* 0x000ea20000004200 */
[----:B------:R-:W4:Y:S06]  /*18150*/  MUFU.EX2 R118, R118 ;  /* 0x0000007600767308 */ /* 0x000f2c0000000800 */
[C---:B-1----:R-:W-:Y:S04]  /*18160*/  HMMA.16816.F32.BF16 R12, R40.reuse, R48, R12 ;  /* 0x00000030280c723c */ /* 0x042fe8000004180c */
[----:B------:R-:W-:Y:S04]  /*18170*/  MUFU.EX2 R119, R119 ;  /* 0x0000007700777308 */ /* 0x000fe80000000800 */
[C---:B------:R-:W-:Y:S01]  /*18180*/  HMMA.16816.F32.BF16 R16, R40.reuse, R50, R16 ;  /* 0x000000322810723c */ /* 0x040fe20000041810 */
[----:B------:R-:W1:Y:S05]  /*18190*/  LDSM.16.MT88.4 R48, [R168+0x8000] ;  /* 0x00800000a830783b */ /* 0x000e6a0000004200 */
[----:B------:R-:W5:Y:S02]  /*181a0*/  MUFU.EX2 R120, R120 ;  /* 0x0000007800787308 */ /* 0x000f640000000800 */
        /* <DEDUP_REMOVED lines=11> */
[----:B----4-:R-:W-:Y:S02]  /*18260*/  F2FP.BF16.PACK_AB R42, R118, R117 ;  /* 0x00000075762a723e */ /* 0x010fe400000010ff */
[----:B-----5:R-:W-:Y:S02]  /*18270*/  F2FP.BF16.PACK_AB R43, R120, R119 ;  /* 0x00000077782b723e */ /* 0x020fe400000010ff */
[----:B------:R-:W4:Y:S05]  /*18280*/  MUFU.EX2 R38, R212 ;  /* 0x000000d400267308 */ /* 0x000f2a0000000800 */
[C---:B-1----:R-:W-:Y:S05]  /*18290*/  HMMA.16816.F32.BF16 R4, R40.reuse, R48, R4 ;  /* 0x000000302804723c */ /* 0x042fea0000041804 */
[----:B------:R-:W-:Y:S03]  /*182a0*/  MUFU.EX2 R37, R37 ;  /* 0x0000002500257308 */ /* 0x000fe60000000800 */
[C---:B------:R-:W-:Y:S01]  /*182b0*/  HMMA.16816.F32.BF16 R8, R40.reuse, R50, R8 ;  /* 0x000000322808723c */ /* 0x040fe20000041808 */
[----:B------:R-:W1:Y:S06]  /*182c0*/  LDSM.16.MT88.4 R48, [R168+0x8800] ;  /* 0x00880000a830783b */ /* 0x000e6c0000004200 */
[----:B------:R-:W5:Y:S01]  /*182d0*/  MUFU.EX2 R124, R124 ;  /* 0x0000007c007c7308 */ /* 0x000f620000000800 */
[C---:B---3--:R-:W-:Y:S07]  /*182e0*/  HMMA.16816.F32.BF16 R12, R40.reuse, R52, R12 ;  /* 0x00000034280c723c */ /* 0x048fee000004180c */
[----:B------:R-:W-:Y:S01]  /*182f0*/  FADD.FTZ R52, R112, R85 ;  /* 0x0000005570347221 */ /* 0x000fe20000010000 */
[C---:B------:R-:W-:Y:S01]  /*18300*/  HMMA.16816.F32.BF16 R16, R40.reuse, R54, R16 ;  /* 0x000000362810723c */ /* 0x040fe20000041810 */
[----:B------:R-:W-:Y:S03]  /*18310*/  MUFU.EX2 R125, R125 ;  /* 0x0000007d007d7308 */ /* 0x000fe60000000800 */
[----:B------:R-:W-:Y:S02]  /*18320*/  FADD.FTZ R85, R111, R52 ;  /* 0x000000346f557221 */ /* 0x000fe40000010000 */
[----:B------:R-:W-:Y:S01]  /*18330*/  LDSM.16.MT88.4 R52, [R165+0x8800] ;  /* 0x00880000a534783b */ /* 0x000fe20000004200 */
[----:B------:R-:W-:Y:S01]  /*18340*/  FFMA.FTZ R112, R202, c[0x0][0x23c], -R39 ;  /* 0x00008f00ca707a23 */ /* 0x000fe20000010827 */
[C---:B--2---:R-:W-:Y:S03]  /*18350*/  HMMA.16816.F32.BF16 R20, R40.reuse, R44, R20 ;  /* 0x0000002c2814723c */ /* 0x044fe60000041814 */
[----:B------:R-:W2:Y:S01]  /*18360*/  MUFU.EX2 R126, R126 ;  /* 0x0000007e007e7308 */ /* 0x000ea20000000800 */
[----:B------:R-:W-:Y:S02]  /*18370*/  FADD.FTZ R85, R108, R85 ;  /* 0x000000556c557221 */ /* 0x000fe40000010000 */
[----:B------:R-:W-:Y:S02]  /*18380*/  FFMA.FTZ R111, R200, c[0x0][0x23c], -R39 ;  /* 0x00008f00c86f7a23 */ /* 0x000fe40000010827 */
[C---:B------:R-:W-:Y:S01]  /*18390*/  HMMA.16816.F32.BF16 R24, R40.reuse, R46, R24 ;  /* 0x0000002e2818723c */ /* 0x040fe20000041818 */
[----:B------:R-:W3:Y:S03]  /*183a0*/  LDSM.16.MT88.4 R44, [R166+0x8800] ;  /* 0x00880000a62c783b */ /* 0x000ee60000004200 */
[----:B------:R-:W-:Y:S01]  /*183b0*/  FADD.FTZ R60, R60, R85 ;  /* 0x000000553c3c7221 */ /* 0x000fe20000010000 */
[----:B------:R-:W-:Y:S01]  /*183c0*/  MUFU.EX2 R127, R127 ;  /* 0x0000007f007f7308 */ /* 0x000fe20000000800 */
[----:B------:R-:W-:Y:S02]  /*183d0*/  FFMA.FTZ R39, R3, c[0x0][0x23c], -R39 ;  /* 0x00008f0003277a23 */ /* 0x000fe40000010827 */
[C---:B------:R-:W-:Y:S04]  /*183e0*/  HMMA.16816.F32.BF16 R28, R40.reuse, R56, R28 ;  /* 0x00000038281c723c */ /* 0x040fe8000004181c */
[----:B------:R-:W-:Y:S03]  /*183f0*/  FADD.FTZ R65, R65, R60 ;  /* 0x0000003c41417221 */ /* 0x000fe60000010000 */
[----:B------:R-:W3:Y:S01]  /*18400*/  MUFU.EX2 R128, R128 ;  /* 0x0000008000807308 */ /* 0x000ee20000000800 */
[----:B------:R-:W-:Y:S01]  /*18410*/  HMMA.16816.F32.BF16 R32, R40, R58, R32 ;  /* 0x0000003a2820723c */ /* 0x000fe20000041820 */
[----:B------:R-:W3:Y:S03]  /*18420*/  LDSM.16.MT88.4 R56, [R164+0x8800] ;  /* 0x00880000a438783b */ /* 0x000ee60000004200 */
[----:B------:R-:W-:Y:S03]  /*18430*/  FADD.FTZ R84, R84, R65 ;  /* 0x0000004154547221 */ /* 0x000fe60000010000 */
[----:B------:R-:W-:Y:S01]  /*18440*/  F2FP.BF16.PACK_AB R40, R122, R121 ;  /* 0x000000797a28723e */ /* 0x000fe200000010ff */
[----:B------:R-:W-:Y:S01]  /*18450*/  FADD.FTZ R81, R81, R84 ;  /* 0x0000005451517221 */ /* 0x000fe20000010000 */
[----:B----4-:R-:W-:Y:S01]  /*18460*/  F2FP.BF16.PACK_AB R41, R38, R123 ;  /* 0x0000007b2629723e */ /* 0x010fe200000010ff */
[----:B------:R-:W-:Y:S01]  /*18470*/  LDSM.16.MT88.4 R84, [R166+0x9800] ;  /* 0x00980000a654783b */ /* 0x000fe20000004200 */
[----:B------:R-:W-:Y:S01]  /*18480*/  MUFU.EX2 R129, R129 ;  /* 0x0000008100817308 */ /* 0x000fe20000000800 */
[----:B-----5:R-:W-:Y:S01]  /*18490*/  F2FP.BF16.PACK_AB R42, R124, R37 ;  /* 0x000000257c2a723e */ /* 0x020fe200000010ff */
[----:B------:R-:W-:Y:S01]  /*184a0*/  FADD.FTZ R72, R72, R81 ;  /* 0x0000005148487221 */ /* 0x000fe20000010000 */
[----:B--2---:R-:W-:Y:S03]  /*184b0*/  F2FP.BF16.PACK_AB R43, R126, R125 ;  /* 0x0000007d7e2b723e */ /* 0x004fe600000010ff */
[----:B------:R-:W-:Y:S04]  /*184c0*/  FADD.FTZ R69, R69, R72 ;  /* 0x0000004845457221 */ /* 0x000fe80000010000 */
[C---:B-1----:R-:W-:Y:S01]  /*184d0*/  HMMA.16816.F32.BF16 R4, R40.reuse, R48, R4 ;  /* 0x000000302804723c */ /* 0x042fe20000041804 */
[----:B------:R-:W1:Y:S02]  /*184e0*/  MUFU.EX2 R112, R112 ;  /* 0x0000007000707308 */ /* 0x000e640000000800 */
[----:B------:R-:W-:Y:S04]  /*184f0*/  FADD.FTZ R70, R70, R69 ;  /* 0x0000004546467221 */ /* 0x000fe80000010000 */
[----:B------:R-:W-:Y:S01]  /*18500*/  FADD.FTZ R70, R73, R70 ;  /* 0x0000004649467221 */ /* 0x000fe20000010000 */
[C---:B------:R-:W-:Y:S01]  /*18510*/  HMMA.16816.F32.BF16 R8, R40.reuse, R50, R8 ;  /* 0x000000322808723c */ /* 0x040fe20000041808 */
[----:B------:R-:W-:Y:S02]  /*18520*/  LDSM.16.MT88.4 R48, [R166+0x9000] ;  /* 0x00900000a630783b */ /* 0x000fe40000004200 */
[----:B------:R-:W-:Y:S05]  /*18530*/  MUFU.EX2 R109, R109 ;  /* 0x0000006d006d7308 */ /* 0x000fea0000000800 */
[C---:B---3--:R-:W-:Y:S05]  /*18540*/  HMMA.16816.F32.BF16 R12, R40.reuse, R44, R12 ;  /* 0x0000002c280c723c */ /* 0x048fea000004180c */
[----:B------:R-:W2:Y:S03]  /*18550*/  MUFU.EX2 R130, R130 ;  /* 0x0000008200827308 */ /* 0x000ea60000000800 */
[C---:B------:R-:W-:Y:S01]  /*18560*/  HMMA.16816.F32.BF16 R16, R40.reuse, R46, R16 ;  /* 0x0000002e2810723c */ /* 0x040fe20000041810 */
[----:B------:R-:W3:Y:S06]  /*18570*/  LDSM.16.MT88.4 R44, [R168+0x9000] ;  /* 0x00900000a82c783b */ /* 0x000eec0000004200 */
[----:B------:R-:W-:Y:S01]  /*18580*/  MUFU.EX2 R111, R111 ;  /* 0x0000006f006f7308 */ /* 0x000fe20000000800 */
[C---:B------:R-:W-:Y:S08]  /*18590*/  HMMA.16816.F32.BF16 R20, R40.reuse, R52, R20 ;  /* 0x000000342814723c */ /* 0x040ff00000041814 */
[C---:B------:R-:W-:Y:S01]  /*185a0*/  HMMA.16816.F32.BF16 R24, R40.reuse, R54, R24 ;  /* 0x000000362818723c */ /* 0x040fe20000041818 */
[----:B------:R-:W4:Y:S01]  /*185b0*/  MUFU.EX2 R132, R132 ;  /* 0x0000008400847308 */ /* 0x000f220000000800 */
[----:B------:R-:W5:Y:S06]  /*185c0*/  LDSM.16.MT88.4 R52, [R165+0x9000] ;  /* 0x00900000a534783b */ /* 0x000f6c0000004200 */
[C---:B------:R-:W-:Y:S03]  /*185d0*/  HMMA.16816.F32.BF16 R28, R40.reuse, R56, R28 ;  /* 0x00000038281c723c */ /* 0x040fe6000004181c */
[----:B------:R-:W-:Y:S05]  /*185e0*/  MUFU.EX2 R131, R131 ;  /* 0x0000008300837308 */ /* 0x000fea0000000800 */
[----:B------:R-:W-:Y:S01]  /*185f0*/  HMMA.16816.F32.BF16 R32, R40, R58, R32 ;  /* 0x0000003a2820723c */ /* 0x000fe20000041820 */
[----:B------:R-:W5:Y:S04]  /*18600*/  LDSM.16.MT88.4 R56, [R164+0x9000] ;  /* 0x00900000a438783b */ /* 0x000f680000004200 */
[----:B------:R-:W-:Y:S02]  /*18610*/  MUFU.EX2 R134, R134 ;  /* 0x0000008600867308 */ /* 0x000fe40000000800 */
[----:B------:R-:W-:Y:S02]  /*18620*/  F2FP.BF16.PACK_AB R40, R128, R127 ;  /* 0x0000007f8028723e */ /* 0x000fe400000010ff */
[----:B-1----:R-:W-:Y:S03]  /*18630*/  F2FP.BF16.PACK_AB R41, R112, R129 ;  /* 0x000000817029723e */ /* 0x002fe600000010ff */
[----:B--2---:R-:W-:Y:S02]  /*18640*/  F2FP.BF16.PACK_AB R42, R130, R109 ;  /* 0x0000006d822a723e */ /* 0x004fe400000010ff */
[----:B----4-:R-:W-:Y:S01]  /*18650*/  F2FP.BF16.PACK_AB R43, R132, R111 ;  /* 0x0000006f842b723e */ /* 0x010fe200000010ff */
[----:B------:R-:W-:Y:S06]  /*18660*/  MUFU.EX2 R133, R133 ;  /* 0x0000008500857308 */ /* 0x000fec0000000800 */
[C---:B---3--:R-:W-:Y:S04]  /*18670*/  HMMA.16816.F32.BF16 R4, R40.reuse, R44, R4 ;  /* 0x0000002c2804723c */ /* 0x048fe80000041804 */
[----:B------:R-:W1:Y:S04]  /*18680*/  MUFU.EX2 R62, R62 ;  /* 0x0000003e003e7308 */ /* 0x000e680000000800 */
[C---:B------:R-:W-:Y:S06]  /*18690*/  HMMA.16816.F32.BF16 R8, R40.reuse, R46, R8 ;  /* 0x0000002e2808723c */ /* 0x040fec0000041808 */
[----:B------:R-:W-:Y:S01]  /*186a0*/  MUFU.EX2 R44, R61 ;  /* 0x0000003d002c7308 */ /* 0x000fe20000000800 */
[----:B------:R-:W-:Y:S01]  /*186b0*/  FADD.FTZ R46, R76, R67 ;  /* 0x000000434c2e7221 */ /* 0x000fe20000010000 */
[C---:B------:R-:W-:Y:S04]  /*186c0*/  HMMA.16816.F32.BF16 R12, R40.reuse, R48, R12 ;  /* 0x00000030280c723c */ /* 0x040fe8000004180c */
[----:B------:R-:W-:Y:S04]  /*186d0*/  FADD.FTZ R46, R77, R46 ;  /* 0x0000002e4d2e7221 */ /* 0x000fe80000010000 */
[C---:B------:R-:W-:Y:S01]  /*186e0*/  HMMA.16816.F32.BF16 R16, R40.reuse, R50, R16 ;  /* 0x000000322810723c */ /* 0x040fe20000041810 */
[----:B------:R-:W2:Y:S03]  /*186f0*/  MUFU.EX2 R45, R110 ;  /* 0x0000006e002d7308 */ /* 0x000ea60000000800 */
[----:B-1----:R-:W-:Y:S01]  /*18700*/  F2FP.BF16.PACK_AB R69, R62, R133 ;  /* 0x000000853e45723e */ /* 0x002fe200000010ff */
[----:B------:R-:W-:Y:S03]  /*18710*/  FADD.FTZ R3, R71, R46 ;  /* 0x0000002e47037221 */ /* 0x000fe60000010000 */
[C---:B-----5:R-:W-:Y:S03]  /*18720*/  HMMA.16816.F32.BF16 R20, R40.reuse, R52, R20 ;  /* 0x000000342814723c */ /* 0x060fe60000041814 */
[----:B------:R-:W-:Y:S01]  /*18730*/  MUFU.EX2 R36, R36 ;  /* 0x0000002400247308 */ /* 0x000fe20000000800 */
[----:B------:R-:W-:Y:S01]  /*18740*/  FADD.FTZ R3, R68, R3 ;  /* 0x0000000344037221 */ /* 0x000fe20000010000 */
[----:B------:R-:W-:Y:S03]  /*18750*/  F2FP.BF16.PACK_AB R68, R134, R131 ;  /* 0x000000838644723e */ /* 0x000fe600000010ff */
[C---:B------:R-:W-:Y:S04]  /*18760*/  HMMA.16816.F32.BF16 R24, R40.reuse, R54, R24 ;  /* 0x000000362818723c */ /* 0x040fe80000041818 */
[----:B------:R-:W-:Y:S01]  /*18770*/  FADD.FTZ R46, R74, R3 ;  /* 0x000000034a2e7221 */ /* 0x000fe20000010000 */
[----:B------:R-:W1:Y:S01]  /*18780*/  MUFU.EX2 R39, R39 ;  /* 0x0000002700277308 */ /* 0x000e620000000800 */
[----:B------:R-:W-:Y:S02]  /*18790*/  FADD.FTZ R3, R79, R70 ;  /* 0x000000464f037221 */ /* 0x000fe40000010000 */
[C---:B------:R-:W-:Y:S01]  /*187a0*/  HMMA.16816.F32.BF16 R28, R40.reuse, R56, R28 ;  /* 0x00000038281c723c */ /* 0x040fe2000004181c */
[----:B------:R-:W3:Y:S03]  /*187b0*/  LDSM.16.MT88.4 R76, [R165+0x9800] ;  /* 0x00980000a54c783b */ /* 0x000ee60000004200 */
[----:B------:R-:W-:Y:S01]  /*187c0*/  FADD.FTZ R46, R75, R46 ;  /* 0x0000002e4b2e7221 */ /* 0x000fe20000010000 */
[----:B--2---:R-:W-:Y:S01]  /*187d0*/  F2FP.BF16.PACK_AB R70, R45, R44 ;  /* 0x0000002c2d46723e */ /* 0x004fe200000010ff */
[----:B------:R-:W-:Y:S02]  /*187e0*/  FADD.FTZ R80, R80, R3 ;  /* 0x0000000350507221 */ /* 0x000fe40000010000 */
[----:B------:R-:W-:Y:S01]  /*187f0*/  FADD.FTZ R83, R83, R46 ;  /* 0x0000002e53537221 */ /* 0x000fe20000010000 */
[----:B------:R-:W-:Y:S03]  /*18800*/  HMMA.16816.F32.BF16 R32, R40, R58, R32 ;  /* 0x0000003a2820723c */ /* 0x000fe60000041820 */
[----:B------:R-:W-:Y:S02]  /*18810*/  FADD.FTZ R3, R82, R83 ;  /* 0x0000005352037221 */ /* 0x000fe40000010000 */
[----:B------:R-:W-:Y:S02]  /*18820*/  FADD.FTZ R89, R89, R80 ;  /* 0x0000005059597221 */ /* 0x000fe40000010000 */
[----:B------:R-:W-:Y:S02]  /*18830*/  FADD.FTZ R40, R90, R3 ;  /* 0x000000035a287221 */ /* 0x000fe40000010000 */
[----:B------:R-:W-:Y:S03]  /*18840*/  FADD.FTZ R88, R88, R89 ;  /* 0x0000005958587221 */ /* 0x000fe60000010000 */
        /* <DEDUP_REMOVED lines=43> */
[----:B------:R-:W-:-:S05]  /*18b00*/  @P0 BRA `(.L_x_6202) ;  /* 0xffffc2d000000947 */ /* 0x000fca000383ffff */
.L_x_6198:
        /* <DEDUP_REMOVED lines=161> */
.L_x_6204:
[----:B--234-:R-:W-:Y:S05]  /*19520*/  BSYNC B0 ;  /* 0x0000000000007941 */ /* 0x01cfea0003800000 */
.L_x_6203:
        /* <DEDUP_REMOVED lines=35> */
.L_x_6205:
        /* <DEDUP_REMOVED lines=10> */
.L_x_7913:


//--------------------- .text._ZN5flash24flash_fwd_splitkv_kernelI23Flash_fwd_kernel_traitsILi64ELi64ELi128ELi4ELb0ELb0EN7cutlass10bfloat16_tE19Flash_kernel_traitsILi64ELi64ELi128ELi4ES3_EELb1ELb0ELb0ELb1ELb1ELb0ELb0ELb0EEEvNS_16Flash_fwd_paramsE --------------------------
	.section	.text._ZN5flash24flash_fwd_splitkv_kernelI23Flash_fwd_kernel_traitsILi64ELi64ELi128ELi4ELb0ELb0EN7cutlass10bfloat16_tE19Flash_kernel_traitsILi64ELi64ELi128ELi4ES3_EELb1ELb0ELb0ELb1ELb1ELb0ELb0ELb0EEEvNS_16Flash_fwd_paramsE,"ax",@progbits
	.sectioninfo	@"SHI_REGISTERS=190"
	.align	128
        .global         _ZN5flash24flash_fwd_splitkv_kernelI23Flash_fwd_kernel_traitsILi64ELi64ELi128ELi4ELb0ELb0EN7cutlass10bfloat16_tE19Flash_kernel_traitsILi64ELi64ELi128ELi4ES3_EELb1ELb0ELb0ELb1ELb1ELb0ELb0ELb0EEEvNS_16Flash_fwd_paramsE
        .type           _ZN5flash24flash_fwd_splitkv_kernelI23Flash_fwd_kernel_traitsILi64ELi64ELi128ELi4ELb0ELb0EN7cutlass10bfloat16_tE19Flash_kernel_traitsILi64ELi64ELi128ELi4ES3_EELb1ELb0ELb0ELb1ELb1ELb0ELb0ELb0EEEvNS_16Flash_fwd_paramsE,@function
        .size           _ZN5flash24flash_fwd_splitkv_kernelI23Flash_fwd_kernel_traitsILi64ELi64ELi128ELi4ELb0ELb0EN7cutlass10bfloat16_tE19Flash_kernel_traitsILi64ELi64ELi128ELi4ES3_EELb1ELb0ELb0ELb1ELb1ELb0ELb0ELb0EEEvNS_16Flash_fwd_paramsE,(.L_x_7914 - _ZN5flash24flash_fwd_splitkv_kernelI23Flash_fwd_kernel_traitsILi64ELi64ELi128ELi4ELb0ELb0EN7cutlass10bfloat16_tE19Flash_kernel_traitsILi64ELi64ELi128ELi4ES3_EELb1ELb0ELb0ELb1ELb1ELb0ELb0ELb0EEEvNS_16Flash_fwd_paramsE)
        .other          _ZN5flash24flash_fwd_splitkv_kernelI23Flash_fwd_kernel_traitsILi64ELi64ELi128ELi4ELb0ELb0EN7cutlass10bfloat16_tE19Flash_kernel_traitsILi64ELi64ELi128ELi4ES3_EELb1ELb0ELb0ELb1ELb1ELb0ELb0ELb0EEEvNS_16Flash_fwd_paramsE,@"STO_CUDA_ENTRY STV_DEFAULT"
_ZN5flash24flash_fwd_splitkv_kernelI23Flash_fwd_kernel_traitsILi64ELi64ELi128ELi4ELb0ELb0EN7cutlass10bfloat16_tE19Flash_kernel_traitsILi64ELi64ELi128ELi4ES3_EELb1ELb0ELb0ELb1ELb1ELb0ELb0ELb0EEEvNS_16Flash_fwd_paramsE:
.text._ZN5flash24flash_fwd_splitkv_kernelI23Flash_fwd_kernel_traitsILi64ELi64ELi128ELi4ELb0ELb0EN7cutlass10bfloat16_tE19Flash_kernel_traitsILi64ELi64ELi128ELi4ES3_EELb1ELb0ELb0ELb1ELb1ELb0ELb0ELb0EEEvNS_16Flash_fwd_paramsE:
[----:B------:R-:W-:Y:S02]  /*0000*/  MOV R1, c[0x0][0x28] ;  /* 0x00000a0000017a02 */ /* 0x000fe40000000f00 */
[----:B------:R-:W1:Y:S01]  /*0010*/  S2R R15, SR_CTAID.Y ;  /* 0x00000000000f7919 */ /* 0x000e620000002600 */
[----:B------:R-:W-:Y:S01]  /*0020*/  ISETP.NE.U32.AND P0, PT, RZ, c[0x0][0x250], PT ;  /* 0x00009400ff007a0c */ /* 0x000fe20003f05070 */
[----:B------:R-:W-:Y:S01]  /*0030*/  IMAD.MOV.U32 R19, RZ, RZ, RZ ;  /* 0x000000ffff137224 */ /* 0x000fe200078e00ff */
[----:B------:R-:W-:Y:S01]  /*0040*/  ISETP.NE.U32.AND P2, PT, RZ, c[0x0][0x258], PT ;  /* 0x00009600ff007a0c */ /* 0x000fe20003f45070 */
[----:B------:R-:W-:Y:S01]  /*0050*/  ULDC.64 UR10, c[0x0][0x118] ;  /* 0x00004600000a7ab9 */ /* 0x000fe20000000a00 */
[----:B------:R-:W-:Y:S02]  /*0060*/  ISETP.NE.AND.EX P0, PT, RZ, c[0x0][0x254], PT, P0 ;  /* 0x00009500ff007a0c */ /* 0x000fe40003f05300 */
[----:B------:R-:W-:-:S11]  /*0070*/  ISETP.NE.AND.EX P2, PT, RZ, c[0x0][0x25c], PT, P2 ;  /* 0x00009700ff007a0c */ /* 0x000fd60003f45320 */
[----:B------:R-:W-:Y:S02]  /*0080*/  @P0 IMAD.MOV.U32 R2, RZ, RZ, 0x4 ;  /* 0x00000004ff020424 */ /* 0x000fe400078e00ff */
[----:B------:R-:W-:Y:S02]  /*0090*/  @P2 IMAD.MOV.U32 R0, RZ, RZ, 0x4 ;  /* 0x00000004ff002424 */ /* 0x000fe400078e00ff */
[----:B-1----:R-:W-:-:S04]  /*00a0*/  @P0 IMAD.WIDE R2, R15, R2, c[0x0][0x250] ;  /* 0x000094000f020625 */ /* 0x002fc800078e0202 */
[----:B------:R-:W-:Y:S01]  /*00b0*/  @P2 IMAD.WIDE R4, R15, R0, c[0x0][0x258] ;  /* 0x000096000f042625 */ /* 0x000fe200078e0200 */
[----:B------:R-:W2:Y:S04]  /*00c0*/  @P0 LDG.E R19, [R2.64] ;  /* 0x0000000a02130981 */ /* 0x000ea8000c1e1900 */
[----:B------:R-:W2:Y:S01]  /*00d0*/  @P2 LDG.E R118, [R4.64] ;  /* 0x0000000a04762981 */ /* 0x000ea2000c1e1900 */
[----:B------:R-:W-:-:S03]  /*00e0*/  @!P2 ISETP.NE.U32.AND P1, PT, RZ, c[0x0][0x268], PT ;  /* 0x00009a00ff00aa0c */ /* 0x000fc60003f25070 */
[----:B------:R-:W1:Y:S01]  /*00f0*/  S2R R17, SR_CTAID.X ;  /* 0x0000000000117919 */ /* 0x000e620000002500 */
[----:B------:R-:W-:-:S04]  /*0100*/  @!P2 ISETP.NE.AND.EX P1, PT, RZ, c[0x0][0x26c], PT, P1 ;  /* 0x00009b00ff00aa0c */ /* 0x000fc80003f25310 */
[----:B------:R-:W-:Y:S01]  /*0110*/  @!P2 SEL R0, RZ, c[0x0][0x21c], !P1 ;  /* 0x00008700ff00aa07 */ /* 0x000fe20004800000 */
[----:B-1----:R-:W-:-:S05]  /*0120*/  IMAD.SHL.U32 R121, R17, 0x40, RZ ;  /* 0x0000004011797824 */ /* 0x002fca00078e00ff */
[----:B------:R-:W-:Y:S01]  /*0130*/  ISETP.GE.AND P0, PT, R121, c[0x0][0x214], PT ;  /* 0x0000850079007a0c */ /* 0x000fe20003f06270 */
[--C-:B--2---:R-:W-:Y:S01]  /*0140*/  @P2 IMAD.IADD R118, R118, 0x1, -R19.reuse ;  /* 0x0000000176762824 */ /* 0x104fe200078e0a13 */
[----:B------:R-:W-:-:S11]  /*0150*/  @!P2 IADD3 R118, R0, c[0x0][0x218], -R19 ;  /* 0x000086000076aa10 */ /* 0x000fd60007ffe813 */
        /* <DEDUP_REMOVED lines=25> */
[----:B------:R-:W-:Y:S01]  /*02f0*/  IMAD.WIDE.U32 R12, R0, c[0x0][0x1e8], RZ ;  /* 0x00007a00000c7a25 */ /* 0x000fe200078e00ff */
[----:B------:R-:W-:Y:S02]  /*0300*/  SHF.R.S32.HI R4, RZ, 0x1f, R121 ;  /* 0x0000001fff047819 */ /* 0x000fe40000011479 */
        /* <DEDUP_REMOVED lines=9> */
[----:B------:R-:W-:-:S02]  /*03a0*/  IMAD R2, R2, c[0x0][0x1e0], RZ ;  /* 0x0000780002027a24 */ /* 0x000fc400078e02ff */
[----:B------:R-:W-:Y:S01]  /*03b0*/  IMAD.SHL.U32 R10, R10, 0x8, RZ ;  /* 0x000000080a0a7824 */ /* 0x000fe200078e00ff */
[----:B------:R-:W-:Y:S01]  /*03c0*/  ISETP.GE.OR P4, PT, R3, R8, P5 ;  /* 0x000000080300720c */ /* 0x000fe20002f86670 */
[C---:B------:R-:W-:Y:S01]  /*03d0*/  IMAD R7, R15.reuse, c[0x0][0x1e4], R2 ;  /* 0x000079000f077a24 */ /* 0x040fe200078e0202 */
[----:B------:R-:W-:Y:S01]  /*03e0*/  SHF.R.S32.HI R2, RZ, 0x1f, R3 ;  /* 0x0000001fff027819 */ /* 0x000fe20000011403 */
[----:B------:R-:W-:Y:S01]  /*03f0*/  IMAD R4, R15, c[0x0][0x1c0], R14 ;  /* 0x000070000f047a24 */ /* 0x000fe200078e020e */
[----:B------:R-:W-:-:S03]  /*0400*/  SHF.R.S32.HI R11, RZ, 0x1f, R10 ;  /* 0x0000001fff0b7819 */ /* 0x000fc6000001140a */
[----:B------:R-:W-:Y:S02]  /*0410*/  IMAD R6, R2, c[0x0][0x1e8], RZ ;  /* 0x00007a0002067a24 */ /* 0x000fe400078e02ff */
[----:B------:R-:W-:-:S04]  /*0420*/  IMAD.WIDE.U32 R10, R121, c[0x0][0x1e8], R10 ;  /* 0x00007a00790a7a25 */ /* 0x000fc800078e000a */
[----:B------:R-:W-:Y:S01]  /*0430*/  IMAD.IADD R11, R11, 0x1, R5 ;  /* 0x000000010b0b7824 */ /* 0x000fe200078e0205 */
[----:B------:R-:W-:Y:S01]  /*0440*/  SHF.R.S32.HI R5, RZ, 0x1f, R14 ;  /* 0x0000001fff057819 */ /* 0x000fe2000001140e */
[----:B------:R-:W-:Y:S01]  /*0450*/  IMAD R4, R4, c[0x0][0x214], R121 ;  /* 0x0000850004047a24 */ /* 0x000fe200078e0279 */
[----:B------:R-:W-:Y:S01]  /*0460*/  @!P4 MOV R19, 0x7f800000 ;  /* 0x7f8000000013c802 */ /* 0x000fe20000000f00 */
[----:B------:R-:W-:-:S04]  /*0470*/  IMAD.WIDE.U32 R10, R15, c[0x0][0x1e0], R10 ;  /* 0x000078000f0a7a25 */ /* 0x000fc800078e000a */
[----:B------:R-:W-:Y:S02]  /*0480*/  IMAD R5, R5, c[0x0][0x1f0], RZ ;  /* 0x00007c0005057a24 */ /* 0x000fe400078e02ff */
[----:B------:R-:W-:Y:S01]  /*0490*/  IMAD.IADD R11, R11, 0x1, R7 ;  /* 0x000000010b0b7824 */ /* 0x000fe200078e0207 */
[----:B------:R-:W-:Y:S01]  /*04a0*/  IADD3 R7, R3, 0x10, RZ ;  /* 0x0000001003077810 */ /* 0x000fe20007ffe0ff */
[C---:B------:R-:W-:Y:S02]  /*04b0*/  IMAD R5, R14.reuse, c[0x0][0x1f4], R5 ;  /* 0x00007d000e057a24 */ /* 0x040fe400078e0205 */
[----:B------:R-:W-:Y:S01]  /*04c0*/  IMAD.WIDE.U32 R10, R14, c[0x0][0x1f0], R10 ;  /* 0x00007c000e0a7a25 */ /* 0x000fe200078e000a */
[----:B------:R-:W-:Y:S02]  /*04d0*/  ISETP.GE.OR P3, PT, R7, R8, P5 ;  /* 0x000000080700720c */ /* 0x000fe40002f66670 */
[----:B------:R-:W-:Y:S01]  /*04e0*/  IADD3 R7, R3, 0x20, RZ ;  /* 0x0000002003077810 */ /* 0x000fe20007ffe0ff */
[----:B------:R-:W-:-:S02]  /*04f0*/  IMAD.IADD R11, R11, 0x1, R5 ;  /* 0x000000010b0b7824 */ /* 0x000fc400078e0205 */
[C---:B------:R-:W-:Y:S02]  /*0500*/  IMAD R5, R3.reuse, c[0x0][0x1ec], R6 ;  /* 0x00007b0003057a24 */ /* 0x040fe400078e0206 */
[----:B------:R-:W-:-:S04]  /*0510*/  IMAD.WIDE.U32 R10, R3, c[0x0][0x1e8], R10 ;  /* 0x00007a00030a7a25 */ /* 0x000fc800078e000a */
[----:B------:R-:W-:Y:S01]  /*0520*/  IMAD.IADD R5, R11, 0x1, R5 ;  /* 0x000000010b057824 */ /* 0x000fe200078e0205 */
[----:B------:R-:W-:Y:S01]  /*0530*/  LEA R14, P0, R10, c[0x0][0x1d0], 0x1 ;  /* 0x000074000a0e7a11 */ /* 0x000fe200078008ff */
[----:B------:R-:W-:Y:S01]  /*0540*/  IMAD R6, R0, c[0x0][0x1ec], RZ ;  /* 0x00007b0000067a24 */ /* 0x000fe200078e02ff */
[----:B------:R-:W-:Y:S02]  /*0550*/  IADD3 R0, P1, R4, R3, RZ ;  /* 0x0000000304007210 */ /* 0x000fe40007f3e0ff */
[----:B------:R-:W-:Y:S02]  /*0560*/  LEA.HI.X R15, R10, c[0x0][0x1d4], R5, 0x1, P0 ;  /* 0x000075000a0f7a11 */ /* 0x000fe400000f0c05 */
[----:B------:R-:W-:Y:S02]  /*0570*/  IADD3 R5, R13, R6, RZ ;  /* 0x000000060d057210 */ /* 0x000fe40007ffe0ff */
[----:B------:R-:W-:Y:S01]  /*0580*/  IADD3 R10, P2, R14, R12, RZ ;  /* 0x0000000c0e0a7210 */ /* 0x000fe20007f5e0ff */
[----:B------:R1:W-:Y:S01]  /*0590*/  STG.E.128 [R14.64], RZ ;  /* 0x000000ff0e007986 */ /* 0x0003e2000c101d0a */
[----:B------:R-:W-:-:S02]  /*05a0*/  LEA.HI.X.SX32 R9, R4, R2, 0x1, P1 ;  /* 0x0000000204097211 */ /* 0x000fc400008f0eff */
[----:B------:R-:W-:Y:S01]  /*05b0*/  LEA R16, P0, R0, c[0x0][0x200], 0x2 ;  /* 0x0000800000107a11 */ /* 0x000fe200078010ff */
[----:B------:R-:W-:Y:S01]  /*05c0*/  IMAD.X R11, R5, 0x1, R15, P2 ;  /* 0x00000001050b7824 */ /* 0x000fe200010e060f */
[----:B------:R-:W-:Y:S02]  /*05d0*/  ISETP.GE.OR P2, PT, R7, R8, P5 ;  /* 0x000000080700720c */ /* 0x000fe40002f46670 */
[----:B------:R-:W-:Y:S02]  /*05e0*/  IADD3 R3, R3, 0x30, RZ ;  /* 0x0000003003037810 */ /* 0x000fe40007ffe0ff */
[----:B------:R-:W-:Y:S01]  /*05f0*/  IADD3 R6, P1, R10, R12, RZ ;  /* 0x0000000c0a067210 */ /* 0x000fe20007f3e0ff */
[----:B------:R1:W-:Y:S01]  /*0600*/  STG.E.128 [R10.64], RZ ;  /* 0x000000ff0a007986 */ /* 0x0003e2000c101d0a */
[----:B------:R-:W-:Y:S01]  /*0610*/  LEA.HI.X R17, R0, c[0x0][0x204], R9, 0x2, P0 ;  /* 0x0000810000117a11 */ /* 0x000fe200000f1409 */
[----:B------:R-:W-:Y:S01]  /*0620*/  @!P3 IMAD.MOV.U32 R9, RZ, RZ, 0x7f800000 ;  /* 0x7f800000ff09b424 */ /* 0x000fe200078e00ff */
[----:B------:R-:W-:Y:S01]  /*0630*/  ISETP.GE.OR P5, PT, R3, R8, P5 ;  /* 0x000000080300720c */ /* 0x000fe20002fa6670 */
[----:B------:R-:W-:Y:S01]  /*0640*/  IMAD.X R7, R11, 0x1, R5, P1 ;  /* 0x000000010b077824 */ /* 0x000fe200008e0605 */
[----:B------:R-:W-:-:S04]  /*0650*/  IADD3 R12, P0, R6, R12, RZ ;  /* 0x0000000c060c7210 */ /* 0x000fc80007f1e0ff */
[----:B------:R1:W-:Y:S01]  /*0660*/  STG.E.128 [R6.64], RZ ;  /* 0x000000ff06007986 */ /* 0x0003e2000c101d0a */
[----:B------:R-:W-:Y:S02]  /*0670*/  IMAD.X R13, R7, 0x1, R5, P0 ;  /* 0x00000001070d7824 */ /* 0x000fe400000e0605 */
[----:B------:R-:W-:-:S03]  /*0680*/  @!P2 IMAD.MOV.U32 R5, RZ, RZ, 0x7f800000 ;  /* 0x7f800000ff05a424 */ /* 0x000fc600078e00ff */
[----:B------:R1:W-:Y:S04]  /*0690*/  STG.E.128 [R12.64], RZ ;  /* 0x000000ff0c007986 */ /* 0x0003e8000c101d0a */
[----:B------:R1:W-:Y:S04]  /*06a0*/  @!P4 STG.E [R16.64], R19 ;  /* 0x000000131000c986 */ /* 0x0003e8000c10190a */
[----:B------:R1:W-:Y:S04]  /*06b0*/  @!P3 STG.E [R16.64+0x40], R9 ;  /* 0x000040091000b986 */ /* 0x0003e8000c10190a */
[----:B------:R1:W-:Y:S01]  /*06c0*/  @!P2 STG.E [R16.64+0x80], R5 ;  /* 0x000080051000a986 */ /* 0x0003e2000c10190a */
[----:B------:R-:W-:Y:S05]  /*06d0*/  @P5 EXIT ;  /* 0x000000000000594d */ /* 0x000fea0003800000 */
[----:B------:R-:W-:-:S05]  /*06e0*/  MOV R3, 0x7f800000 ;  /* 0x7f80000000037802 */ /* 0x000fca0000000f00 */
[----:B------:R-:W-:Y:S01]  /*06f0*/  STG.E [R16.64+0xc0], R3 ;  /* 0x0000c00310007986 */ /* 0x000fe2000c10190a */
[----:B------:R-:W-:Y:S05]  /*0700*/  EXIT ;  /* 0x000000000000794d */ /* 0x000fea0003800000 */
.L_x_6206:
[----:B-12---:R-:W-:Y:S01]  /*0710*/  ISETP.NE.U32.AND P0, PT, RZ, c[0x0][0x2b8], PT ;  /* 0x0000ae00ff007a0c */ /* 0x006fe20003f05070 */
        /* <DEDUP_REMOVED lines=18> */
.L_x_6207:
[----:B------:R-:W-:Y:S01]  /*0840*/  IABS R113, c[0x0][0x2d0] ;  /* 0x0000b40000717a13 */ /* 0x000fe20000000000 */
[----:B------:R-:W-:Y:S05]  /*0850*/  @P6 BRA `(.L_x_6208) ;  /* 0x000004a000006947 */ /* 0x000fea0003800000 */
[----:B------:R-:W2:Y:S01]  /*0860*/  I2F.RP R6, R113 ;  /* 0x0000007100067306 */ /* 0x000ea20000209400 */
[----:B------:R-:W-:Y:S01]  /*0870*/  LEA R8, R112, 0xffffff80, 0x7 ;  /* 0xffffff8070087811 */ /* 0x000fe200078e38ff */
[----:B-1----:R-:W-:-:S06]  /*0880*/  IMAD.MOV.U32 R4, RZ, RZ, RZ ;  /* 0x000000ffff047224 */ /* 0x002fcc00078e00ff */
[----:B--2---:R-:W1:Y:S02]  /*0890*/  MUFU.RCP R5, R6 ;  /* 0x0000000600057308 */ /* 0x004e640000001000 */
[----:B-1----:R-:W-:-:S06]  /*08a0*/  IADD3 R5, R5, 0xffffffe, RZ ;  /* 0x0ffffffe05057810 */ /* 0x002fcc0007ffe0ff */
[----:B------:R-:W1:Y:S02]  /*08b0*/  F2I.FTZ.U32.TRUNC.NTZ R5, R5 ;  /* 0x0000000500057305 */ /* 0x000e64000021f000 */
[----:B-1----:R-:W-:-:S04]  /*08c0*/  IMAD.MOV R2, RZ, RZ, -R5 ;  /* 0x000000ffff027224 */ /* 0x002fc800078e0a05 */
[----:B-----5:R-:W-:Y:S01]  /*08d0*/  IMAD R3, R2, R113, RZ ;  /* 0x0000007102037224 */ /* 0x020fe200078e02ff */
        /* <DEDUP_REMOVED lines=19> */
[----:B------:R-:W-:Y:S01]  /*0a10*/  IABS R2, c[0x0][0x1c8] ;  /* 0x0000720000027a13 */ /* 0x000fe20000000000 */
[----:B------:R-:W-:-:S03]  /*0a20*/  IMAD.MOV R3, RZ, RZ, -R3 ;  /* 0x000000ffff037224 */ /* 0x000fc600078e0a03 */
[----:B------:R-:W1:Y:S01]  /*0a30*/  I2F.RP R9, R2 ;  /* 0x0000000200097306 */ /* 0x000e620000209400 */
[----:B------:R-:W-:-:S07]  /*0a40*/  IMAD R8, R3, c[0x0][0x2d0], R8 ;  /* 0x0000b40003087a24 */ /* 0x000fce00078e0208 */
[----:B-1----:R-:W1:Y:S02]  /*0a50*/  MUFU.RCP R6, R9 ;  /* 0x0000000900067308 */ /* 0x002e640000001000 */
[----:B-1----:R-:W-:-:S06]  /*0a60*/  IADD3 R6, R6, 0xffffffe, RZ ;  /* 0x0ffffffe06067810 */ /* 0x002fcc0007ffe0ff */
[----:B------:R-:W1:Y:S02]  /*0a70*/  F2I.FTZ.U32.TRUNC.NTZ R7, R6 ;  /* 0x0000000600077305 */ /* 0x000e64000021f000 */
[----:B-1----:R-:W-:Y:S01]  /*0a80*/  IMAD.MOV R4, RZ, RZ, -R7 ;  /* 0x000000ffff047224 */ /* 0x002fe200078e0a07 */
[----:B------:R-:W-:-:S03]  /*0a90*/  MOV R6, RZ ;  /* 0x000000ff00067202 */ /* 0x000fc60000000f00 */
[----:B------:R-:W-:Y:S01]  /*0aa0*/  IMAD R5, R4, R2, RZ ;  /* 0x0000000204057224 */ /* 0x000fe200078e02ff */
[----:B------:R-:W-:-:S03]  /*0ab0*/  IABS R4, R14 ;  /* 0x0000000e00047213 */ /* 0x000fc60000000000 */
        /* <DEDUP_REMOVED lines=9> */
[----:B------:R-:W-:Y:S02]  /*0b50*/  SHF.R.S32.HI R7, RZ, 0x1f, R8 ;  /* 0x0000001fff077819 */ /* 0x000fe40000011408 */
[----:B------:R-:W-:-:S07]  /*0b60*/  ISETP.GE.AND P0, PT, R2, RZ, PT ;  /* 0x000000ff0200720c */ /* 0x000fce0003f06270 */
[----:B------:R-:W-:Y:S02]  /*0b70*/  @P1 IADD3 R5, R5, 0x1, RZ ;  /* 0x0000000105051810 */ /* 0x000fe40007ffe0ff */
[----:B------:R-:W-:-:S04]  /*0b80*/  ISETP.NE.AND P1, PT, RZ, c[0x0][0x1c8], PT ;  /* 0x00007200ff007a0c */ /* 0x000fc80003f25270 */
[----:B------:R-:W-:-:S09]  /*0b90*/  @!P0 IADD3 R5, -R5, RZ, RZ ;  /* 0x000000ff05058210 */ /* 0x000fd20007ffe1ff */
[----:B------:R-:W-:-:S04]  /*0ba0*/  @!P1 LOP3.LUT R5, RZ, c[0x0][0x1c8], RZ, 0x33, !PT ;  /* 0x00007200ff059a12 */ /* 0x000fc800078e33ff */
[----:B------:R-:W-:Y:S02]  /*0bb0*/  SHF.R.S32.HI R9, RZ, 0x1f, R5 ;  /* 0x0000001fff097819 */ /* 0x000fe40000011405 */
[----:B--2---:R-:W-:Y:S01]  /*0bc0*/  SHF.R.S32.HI R13, RZ, 0x1f, R18 ;  /* 0x0000001fff0d7819 */ /* 0x004fe20000011412 */
[----:B------:R-:W-:-:S04]  /*0bd0*/  IMAD.WIDE.U32 R10, R18, c[0x0][0x180], RZ ;  /* 0x00006000120a7a25 */ /* 0x000fc800078e00ff */
[C---:B------:R-:W-:Y:S02]  /*0be0*/  IMAD R3, R13.reuse, c[0x0][0x180], RZ ;  /* 0x000060000d037a24 */ /* 0x040fe400078e02ff */
[----:B------:R-:W-:Y:S02]  /*0bf0*/  IMAD R13, R13, c[0x0][0x188], RZ ;  /* 0x000062000d0d7a24 */ /* 0x000fe400078e02ff */
[----:B------:R-:W-:Y:S02]  /*0c00*/  IMAD R2, R18, c[0x0][0x184], R3 ;  /* 0x0000610012027a24 */ /* 0x000fe400078e0203 */
[----:B------:R-:W-:Y:S02]  /*0c10*/  IMAD R3, R7, c[0x0][0x198], RZ ;  /* 0x0000660007037a24 */ /* 0x000fe400078e02ff */
[----:B------:R-:W-:Y:S02]  /*0c20*/  IMAD.IADD R11, R11, 0x1, R2 ;  /* 0x000000010b0b7824 */ /* 0x000fe400078e0202 */
[----:B------:R-:W-:-:S02]  /*0c30*/  IMAD R3, R8, c[0x0][0x19c], R3 ;  /* 0x0000670008037a24 */ /* 0x000fc400078e0203 */
[----:B------:R-:W-:-:S04]  /*0c40*/  IMAD.WIDE.U32 R20, R8, c[0x0][0x198], R10 ;  /* 0x0000660008147a25 */ /* 0x000fc800078e000a */
[----:B------:R-:W-:Y:S01]  /*0c50*/  IMAD R2, R9, c[0x0][0x1b0], RZ ;  /* 0x00006c0009027a24 */ /* 0x000fe200078e02ff */
[----:B------:R-:W-:Y:S01]  /*0c60*/  IADD3 R21, R21, R3, RZ ;  /* 0x0000000315157210 */ /* 0x000fe20007ffe0ff */
[C---:B------:R-:W-:Y:S02]  /*0c70*/  IMAD R13, R18.reuse, c[0x0][0x18c], R13 ;  /* 0x00006300120d7a24 */ /* 0x040fe400078e020d */
[----:B------:R-:W-:Y:S02]  /*0c80*/  IMAD R11, R5, c[0x0][0x1b4], R2 ;  /* 0x00006d00050b7a24 */ /* 0x000fe400078e0202 */
[----:B------:R-:W-:-:S04]  /*0c90*/  IMAD.WIDE.U32 R18, R18, c[0x0][0x188], RZ ;  /* 0x0000620012127a25 */ /* 0x000fc800078e00ff */
[----:B------:R-:W-:Y:S01]  /*0ca0*/  IMAD.WIDE.U32 R2, R5, c[0x0][0x1b0], R20 ;  /* 0x00006c0005027a25 */ /* 0x000fe200078e0014 */
[----:B------:R-:W-:-:S03]  /*0cb0*/  IADD3 R13, R19, R13, RZ ;  /* 0x0000000d130d7210 */ /* 0x000fc60007ffe0ff */
[----:B------:R-:W-:Y:S01]  /*0cc0*/  IMAD.MOV.U32 R12, RZ, RZ, R18 ;  /* 0x000000ffff0c7224 */ /* 0x000fe200078e0012 */
[----:B------:R-:W-:Y:S01]  /*0cd0*/  MOV R10, R2 ;  /* 0x00000002000a7202 */ /* 0x000fe20000000f00 */
[----:B------:R-:W-:Y:S01]  /*0ce0*/  IMAD.IADD R11, R3, 0x1, R11 ;  /* 0x00000001030b7824 */ /* 0x000fe200078e020b */
[----:B------:R-:W-:Y:S05]  /*0cf0*/  BRA `(.L_x_6209) ;  /* 0x0000036000007947 */ /* 0x000fea0003800000 */
.L_x_6208:
[----:B------:R-:W-:Y:S02]  /*0d00*/  IABS R9, c[0x0][0x1c8] ;  /* 0x0000720000097a13 */ /* 0x000fe40000000000 */
[----:B------:R-:W-:Y:S02]  /*0d10*/  SHF.R.S32.HI R10, RZ, 0x1f, R19 ;  /* 0x0000001fff0a7819 */ /* 0x000fe40000011413 */
[----:B------:R-:W2:Y:S08]  /*0d20*/  I2F.RP R8, R9 ;  /* 0x0000000900087306 */ /* 0x000eb00000209400 */
[----:B--2---:R-:W2:Y:S02]  /*0d30*/  MUFU.RCP R6, R8 ;  /* 0x0000000800067308 */ /* 0x004ea40000001000 */
[----:B--2---:R-:W-:-:S02]  /*0d40*/  IADD3 R6, R6, 0xffffffe, RZ ;  /* 0x0ffffffe06067810 */ /* 0x004fc40007ffe0ff */
[----:B------:R-:W-:-:S04]  /*0d50*/  LEA R8, R112, 0xffffff80, 0x7 ;  /* 0xffffff8070087811 */ /* 0x000fc800078e38ff */
[----:B------:R-:W2:Y:S01]  /*0d60*/  F2I.FTZ.U32.TRUNC.NTZ R7, R6 ;  /* 0x0000000600077305 */ /* 0x000ea2000021f000 */
[----:B------:R-:W-:Y:S02]  /*0d70*/  IADD3 R12, P1, R19, R8, RZ ;  /* 0x00000008130c7210 */ /* 0x000fe40007f3e0ff */
[----:B--2---:R-:W-:Y:S01]  /*0d80*/  IADD3 R2, RZ, -R7, RZ ;  /* 0x80000007ff027210 */ /* 0x004fe20007ffe0ff */
[----:B------:R-:W-:-:S04]  /*0d90*/  IMAD.MOV.U32 R6, RZ, RZ, RZ ;  /* 0x000000ffff067224 */ /* 0x000fc800078e00ff */
[----:B-1----:R-:W-:Y:S01]  /*0da0*/  IMAD R4, R2, R9, RZ ;  /* 0x0000000902047224 */ /* 0x002fe200078e02ff */
[----:B------:R-:W-:-:S03]  /*0db0*/  IABS R2, R14 ;  /* 0x0000000e00027213 */ /* 0x000fc60000000000 */
[----:B------:R-:W-:Y:S01]  /*0dc0*/  IMAD.HI.U32 R5, R7, R4, R6 ;  /* 0x0000000407057227 */ /* 0x000fe200078e0006 */
[----:B------:R-:W-:Y:S02]  /*0dd0*/  MOV R4, R2 ;  /* 0x0000000200047202 */ /* 0x000fe40000000f00 */
[----:B------:R-:W-:-:S03]  /*0de0*/  SHF.R.S32.HI R7, RZ, 0x1f, R8 ;  /* 0x0000001fff077819 */ /* 0x000fc60000011408 */
[----:B------:R-:W-:-:S04]  /*0df0*/  IMAD.HI.U32 R5, R5, R4, RZ ;  /* 0x0000000405057227 */ /* 0x000fc800078e00ff */
[----:B------:R-:W-:-:S04]  /*0e00*/  IMAD.MOV R2, RZ, RZ, -R5 ;  /* 0x000000ffff027224 */ /* 0x000fc800078e0a05 */
[----:B------:R-:W-:-:S05]  /*0e10*/  IMAD R2, R9, R2, R4 ;  /* 0x0000000209027224 */ /* 0x000fca00078e0204 */
[----:B------:R-:W-:-:S13]  /*0e20*/  ISETP.GT.U32.AND P0, PT, R9, R2, PT ;  /* 0x000000020900720c */ /* 0x000fda0003f04070 */
        /* <DEDUP_REMOVED lines=9> */
[----:B------:R-:W-:Y:S01]  /*0ec0*/  IMAD R10, R19, c[0x0][0x1a4], R10 ;  /* 0x00006900130a7a24 */ /* 0x000fe200078e020a */
[----:B-----5:R-:W-:Y:S01]  /*0ed0*/  SHF.R.S32.HI R2, RZ, 0x1f, R3 ;  /* 0x0000001fff027819 */ /* 0x020fe20000011403 */
[----:B------:R-:W-:-:S02]  /*0ee0*/  IMAD R9, R12, c[0x0][0x19c], R9 ;  /* 0x000067000c097a24 */ /* 0x000fc400078e0209 */
[----:B------:R-:W-:Y:S02]  /*0ef0*/  IMAD.WIDE.U32 R12, R12, c[0x0][0x198], RZ ;  /* 0x000066000c0c7a25 */ /* 0x000fe400078e00ff */
[----:B------:R-:W-:Y:S02]  /*0f00*/  @P2 IADD3 R5, R5, 0x1, RZ ;  /* 0x0000000105052810 */ /* 0x000fe40007ffe0ff */
[----:B------:R-:W-:Y:S01]  /*0f10*/  IMAD R4, R2, c[0x0][0x180], RZ ;  /* 0x0000600002047a24 */ /* 0x000fe200078e02ff */
[----:B------:R-:W-:Y:S01]  /*0f20*/  IADD3 R13, R13, R9, RZ ;  /* 0x000000090d0d7210 */ /* 0x000fe20007ffe0ff */
[----:B------:R-:W-:-:S04]  /*0f30*/  IMAD.WIDE.U32 R18, R19, c[0x0][0x1a0], RZ ;  /* 0x0000680013127a25 */ /* 0x000fc800078e00ff */
[----:B------:R-:W-:Y:S01]  /*0f40*/  @!P1 IMAD.MOV R5, RZ, RZ, -R5 ;  /* 0x000000ffff059224 */ /* 0x000fe200078e0a05 */
[----:B------:R-:W-:Y:S01]  /*0f50*/  @!P0 LOP3.LUT R5, RZ, c[0x0][0x1c8], RZ, 0x33, !PT ;  /* 0x00007200ff058a12 */ /* 0x000fe200078e33ff */
[----:B------:R-:W-:Y:S01]  /*0f60*/  IMAD R4, R3, c[0x0][0x184], R4 ;  /* 0x0000610003047a24 */ /* 0x000fe200078e0204 */
[----:B------:R-:W-:Y:S01]  /*0f70*/  IADD3 R11, R19, R10, RZ ;  /* 0x0000000a130b7210 */ /* 0x000fe20007ffe0ff */
[----:B------:R-:W-:Y:S01]  /*0f80*/  IMAD.WIDE.U32 R12, R3, c[0x0][0x180], R12 ;  /* 0x00006000030c7a25 */ /* 0x000fe200078e000c */
[----:B------:R-:W-:Y:S02]  /*0f90*/  SHF.R.S32.HI R9, RZ, 0x1f, R5 ;  /* 0x0000001fff097819 */ /* 0x000fe40000011405 */
[----:B------:R-:W-:Y:S01]  /*0fa0*/  MOV R10, R18 ;  /* 0x00000012000a7202 */ /* 0x000fe20000000f00 */
[----:B------:R-:W-:Y:S01]  /*0fb0*/  IMAD R2, R2, c[0x0][0x188], RZ ;  /* 0x0000620002027a24 */ /* 0x000fe200078e02ff */
[----:B------:R-:W-:Y:S01]  /*0fc0*/  MOV R20, R12 ;  /* 0x0000000c00147202 */ /* 0x000fe20000000f00 */
[----:B------:R-:W-:-:S02]  /*0fd0*/  IMAD.IADD R21, R13, 0x1, R4 ;  /* 0x000000010d157824 */ /* 0x000fc400078e0204 */
[----:B------:R-:W-:Y:S02]  /*0fe0*/  IMAD R13, R3, c[0x0][0x18c], R2 ;  /* 0x00006300030d7a24 */ /* 0x000fe400078e0202 */
[----:B------:R-:W-:Y:S02]  /*0ff0*/  IMAD R2, R9, c[0x0][0x1b0], RZ ;  /* 0x00006c0009027a24 */ /* 0x000fe400078e02ff */
[----:B------:R-:W-:-:S04]  /*1000*/  IMAD.WIDE.U32 R18, R3, c[0x0][0x188], R10 ;  /* 0x0000620003127a25 */ /* 0x000fc800078e000a */
[----:B------:R-:W-:Y:S01]  /*1010*/  IMAD.WIDE.U32 R10, R5, c[0x0][0x1b0], R20 ;  /* 0x00006c00050a7a25 */ /* 0x000fe200078e0014 */
[----:B------:R-:W-:-:S03]  /*1020*/  MOV R12, R18 ;  /* 0x00000012000c7202 */ /* 0x000fc60000000f00 */
[----:B------:R-:W-:Y:S02]  /*1030*/  IMAD R2, R5, c[0x0][0x1b4], R2 ;  /* 0x00006d0005027a24 */ /* 0x000fe400078e0202 */
[----:B------:R-:W-:-:S03]  /*1040*/  IMAD.IADD R13, R19, 0x1, R13 ;  /* 0x00000001130d7824 */ /* 0x000fc600078e020d */
[----:B------:R-:W-:Y:S02]  /*1050*/  IADD3 R11, R11, R2, RZ ;  /* 0x000000020b0b7210 */ /* 0x000fe40007ffe0ff */
.L_x_6209:
        /* <DEDUP_REMOVED lines=8> */
[----:B------:R-:W-:Y:S01]  /*10e0*/  LOP3.LUT R2, R3, 0xfffffff8, RZ, 0xc0, !PT ;  /* 0xfffffff803027812 */ /* 0x000fe200078ec0ff */
[----:B------:R-:W-:Y:S01]  /*10f0*/  USHF.L.U64.HI UR5, UR4, UR8, UR5 ;  /* 0x0000000804057299 */ /* 0x000fe20008010205 */
[----:B------:R-:W-:Y:S01]  /*1100*/  SHF.R.S32.HI R24, RZ, 0x3, R3 ;  /* 0x00000003ff187819 */ /* 0x000fe20000011403 */
[----:B------:R-:W-:Y:S01]  /*1110*/  IMAD R6, R15, c[0x0][0x17c], R6 ;  /* 0x00005f000f067a24 */ /* 0x000fe200078e0206 */
[----:B------:R-:W-:Y:S01]  /*1120*/  LEA.HI R20, R4, R117, RZ, 0x6 ;  /* 0x0000007504147211 */ /* 0x000fe200078f30ff */
[----:B------:R-:W-:Y:S01]  /*1130*/  IMAD.IADD R97, R117, 0x1, -R2 ;  /* 0x0000000175617824 */ /* 0x000fe200078e0a02 */
[----:B------:R-:W-:Y:S01]  /*1140*/  SHF.R.S32.HI R21, RZ, 0x4, R18 ;  /* 0x00000004ff157819 */ /* 0x000fe20000011412 */
[----:B------:R-:W-:Y:S01]  /*1150*/  IMAD.SHL.U32 R19, R24, 0x40, RZ ;  /* 0x0000004018137824 */ /* 0x000fe200078e00ff */
[--C-:B------:R-:W-:Y:S01]  /*1160*/  SHF.R.S32.HI R25, RZ, 0x1f, R24.reuse ;  /* 0x0000001fff197819 */ /* 0x100fe20000011418 */
[----:B------:R-:W-:Y:S01]  /*1170*/  IMAD.SHL.U32 R166, R97, 0x8, RZ ;  /* 0x0000000861a67824 */ /* 0x000fe200078e00ff */
[----:B------:R-:W-:Y:S01]  /*1180*/  LEA.HI R2, R18, R21, RZ, 0x1 ;  /* 0x0000001512027211 */ /* 0x000fe200078f08ff */
[----:B------:R-:W-:Y:S01]  /*1190*/  IMAD.SHL.U32 R20, R20, 0x8, RZ ;  /* 0x0000000814147824 */ /* 0x000fe200078e00ff */
[----:B------:R-:W-:Y:S01]  /*11a0*/  LOP3.LUT R19, R19, 0x1c0, RZ, 0xc0, !PT ;  /* 0x000001c013137812 */ /* 0x000fe200078ec0ff */
[----:B------:R-:W-:Y:S01]  /*11b0*/  IMAD.WIDE R16, R17, 0x40, R24 ;  /* 0x0000004011107825 */ /* 0x000fe200078e0218 */
[--C-:B------:R-:W-:Y:S01]  /*11c0*/  SHF.R.S32.HI R167, RZ, 0x1f, R166.reuse ;  /* 0x0000001fffa77819 */ /* 0x100fe200000114a6 */
[----:B------:R-:W-:Y:S01]  /*11d0*/  ULDC.64 UR6, c[0x0][0x190] ;  /* 0x0000640000067ab9 */ /* 0x000fe20000000a00 */
[----:B------:R-:W-:Y:S01]  /*11e0*/  LOP3.LUT R22, R19, 0x38, R166, 0xf8, !PT ;  /* 0x0000003813167812 */ /* 0x000fe200078ef8a6 */
[----:B------:R-:W-:Y:S01]  /*11f0*/  USHF.L.U32 UR12, UR6, 0x5, URZ ;  /* 0x00000005060c7899 */ /* 0x000fe2000800063f */
[----:B------:R-:W-:Y:S01]  /*1200*/  SHF.R.U32.HI R19, RZ, 0x3, R19 ;  /* 0x00000003ff137819 */ /* 0x000fe20000011613 */
[----:B------:R-:W-:Y:S01]  /*1210*/  USHF.L.U64.HI UR7, UR6, UR8, UR7 ;  /* 0x0000000806077299 */ /* 0x000fe20008010207 */
[----:B------:R-:W-:-:S02]  /*1220*/  IADD3 R8, P0, R24, R8, RZ ;  /* 0x0000000818087210 */ /* 0x000fc40007f1e0ff */
[----:B------:R-:W-:Y:S01]  /*1230*/  LOP3.LUT R19, R22, R19, RZ, 0x3c, !PT ;  /* 0x0000001316137212 */ /* 0x000fe200078e3cff */
[----:B------:R-:W-:Y:S01]  /*1240*/  IMAD.WIDE.U32 R22, R15, c[0x0][0x178], R166 ;  /* 0x00005e000f167a25 */ /* 0x000fe200078e00a6 */
[----:B------:R-:W-:Y:S02]  /*1250*/  LOP3.LUT R18, R18, 0xfffffff0, RZ, 0xc0, !PT ;  /* 0xfffffff012127812 */ /* 0x000fe400078ec0ff */
[----:B------:R-:W-:Y:S01]  /*1260*/  LOP3.LUT R19, R19, 0x7ffffe00, R20, 0xf8, !PT ;  /* 0x7ffffe0013137812 */ /* 0x000fe200078ef814 */
[----:B------:R-:W-:Y:S01]  /*1270*/  IMAD.X R7, R25, 0x1, R7, P0 ;  /* 0x0000000119077824 */ /* 0x000fe200000e0607 */
[----:B------:R-:W-:Y:S01]  /*1280*/  IADD3 R20, P1, R166, R10, RZ ;  /* 0x0000000aa6147210 */ /* 0x000fe20007f3e0ff */
[----:B------:R-:W-:Y:S01]  /*1290*/  IMAD.IADD R18, R117, 0x1, -R18 ;  /* 0x0000000175127824 */ /* 0x000fe200078e0a12 */
[----:B------:R-:W-:Y:S01]  /*12a0*/  LOP3.LUT R2, R2, 0xfffffffe, RZ, 0xc0, !PT ;  /* 0xfffffffe02027812 */ /* 0x000fe200078ec0ff */
[----:B------:R-:W-:Y:S01]  /*12b0*/  IMAD R15, R25, c[0x0][0x198], RZ ;  /* 0x00006600190f7a24 */ /* 0x000fe200078e02ff */
[----:B------:R-:W-:Y:S01]  /*12c0*/  SHF.R.S32.HI R10, RZ, 0x1f, R14 ;  /* 0x0000001fff0a7819 */ /* 0x000fe2000001140e */
[----:B------:R-:W-:Y:S01]  /*12d0*/  IMAD.IADD R23, R23, 0x1, R6 ;  /* 0x0000000117177824 */ /* 0x000fe200078e0206 */
[----:B------:R-:W-:Y:S01]  /*12e0*/  IADD3 R12, P0, R166, R12, RZ ;  /* 0x0000000ca60c7210 */ /* 0x000fe20007f1e0ff */
[----:B------:R-:W-:Y:S01]  /*12f0*/  IMAD.IADD R2, R21, 0x1, -R2 ;  /* 0x0000000115027824 */ /* 0x000fe200078e0a02 */
[----:B------:R-:W-:Y:S01]  /*1300*/  LEA.HI R119, R4, R117, RZ, 0x5 ;  /* 0x0000007504777211 */ /* 0x000fe200078f28ff */
[----:B------:R-:W-:-:S02]  /*1310*/  IMAD R25, R10, c[0x0][0x1a8], RZ ;  /* 0x00006a000a197a24 */ /* 0x000fc400078e02ff */
[----:B------:R-:W-:Y:S01]  /*1320*/  IMAD.X R21, R167, 0x1, R11, P1 ;  /* 0x00000001a7157824 */ /* 0x000fe200008e060b */
[----:B------:R-:W-:Y:S01]  /*1330*/  SHF.R.S32.HI R11, RZ, 0x1f, R18 ;  /* 0x0000001fff0b7819 */ /* 0x000fe20000011412 */
[----:B------:R-:W-:Y:S01]  /*1340*/  IMAD R10, R9, c[0x0][0x1b8], RZ ;  /* 0x00006e00090a7a24 */ /* 0x000fe200078e02ff */
[----:B------:R-:W-:Y:S01]  /*1350*/  SHF.R.S32.HI R116, RZ, 0x5, R119 ;  /* 0x00000005ff747819 */ /* 0x000fe20000011477 */
[----:B------:R-:W-:Y:S01]  /*1360*/  IMAD.X R13, R167, 0x1, R13, P0 ;  /* 0x00000001a70d7824 */ /* 0x000fe200000e060d */
[----:B------:R-:W-:Y:S01]  /*1370*/  LEA.HI R6, R11, R18, RZ, 0x3 ;  /* 0x000000120b067211 */ /* 0x000fe200078f18ff */
[C---:B------:R-:W-:Y:S01]  /*1380*/  IMAD R25, R14.reuse, c[0x0][0x1ac], R25 ;  /* 0x00006b000e197a24 */ /* 0x040fe200078e0219 */
[----:B------:R-:W-:Y:S01]  /*1390*/  SHF.R.S32.HI R171, RZ, 0x1f, R119 ;  /* 0x0000001fffab7819 */ /* 0x000fe20000011477 */
[----:B------:R-:W-:Y:S01]  /*13a0*/  IMAD.WIDE.U32 R22, R14, c[0x0][0x1a8], R22 ;  /* 0x00006a000e167a25 */ /* 0x000fe200078e0016 */
[----:B------:R-:W-:Y:S02]  /*13b0*/  LOP3.LUT R9, R6, 0xfffffff8, RZ, 0xc0, !PT ;  /* 0xfffffff806097812 */ /* 0x000fe400078ec0ff */
[----:B------:R-:W-:Y:S01]  /*13c0*/  LEA.HI R171, R171, R116, RZ, 0x2 ;  /* 0x00000074abab7211 */ /* 0x000fe200078f10ff */
[----:B------:R-:W-:-:S02]  /*13d0*/  IMAD R10, R5, c[0x0][0x1bc], R10 ;  /* 0x00006f00050a7a24 */ /* 0x000fc400078e020a */
[----:B------:R-:W-:Y:S01]  /*13e0*/  IMAD.WIDE.U32 R12, R5, c[0x0][0x1b8], R12 ;  /* 0x00006e00050c7a25 */ /* 0x000fe200078e000c */
[----:B------:R-:W-:-:S03]  /*13f0*/  LOP3.LUT R171, R171, 0xfffffffc, RZ, 0xc0, !PT ;  /* 0xfffffffcabab7812 */ /* 0x000fc600078ec0ff */
[C---:B------:R-:W-:Y:S02]  /*1400*/  IMAD R15, R24.reuse, c[0x0][0x19c], R15 ;  /* 0x00006700180f7a24 */ /* 0x040fe400078e020f */
[----:B------:R-:W-:-:S04]  /*1410*/  IMAD.WIDE.U32 R20, R24, c[0x0][0x198], R20 ;  /* 0x0000660018147a25 */ /* 0x000fc800078e0014 */
[----:B------:R-:W-:Y:S01]  /*1420*/  IMAD R5, R17, c[0x0][0x190], RZ ;  /* 0x0000640011057a24 */ /* 0x000fe200078e02ff */
[----:B------:R-:W-:Y:S01]  /*1430*/  LEA R162, P0, R20, c[0x0][0x168], 0x1 ;  /* 0x00005a0014a27a11 */ /* 0x000fe200078008ff */
[----:B------:R-:W-:Y:S02]  /*1440*/  IMAD.IADD R23, R23, 0x1, R25 ;  /* 0x0000000117177824 */ /* 0x000fe400078e0219 */
[----:B------:R-:W-:Y:S02]  /*1450*/  IMAD.IADD R15, R21, 0x1, R15 ;  /* 0x00000001150f7824 */ /* 0x000fe400078e020f */
[C---:B------:R-:W-:Y:S02]  /*1460*/  IMAD R5, R16.reuse, c[0x0][0x194], R5 ;  /* 0x0000650010057a24 */ /* 0x040fe400078e0205 */
[----:B------:R-:W-:Y:S01]  /*1470*/  IMAD.WIDE.U32 R16, R16, c[0x0][0x190], R22 ;  /* 0x0000640010107a25 */ /* 0x000fe200078e0016 */
[----:B------:R-:W-:-:S03]  /*1480*/  LEA.HI.X R163, R20, c[0x0][0x16c], R15, 0x1, P0 ;  /* 0x00005b0014a37a11 */ /* 0x000fc600000f0c0f */
[----:B------:R-:W-:Y:S02]  /*1490*/  IMAD.IADD R96, R18, 0x1, -R9 ;  /* 0x0000000112607824 */ /* 0x000fe400078e0a09 */
[----:B------:R-:W-:Y:S01]  /*14a0*/  IMAD.IADD R13, R13, 0x1, R10 ;  /* 0x000000010d0d7824 */ /* 0x000fe200078e020a */
[----:B------:R-:W-:Y:S01]  /*14b0*/  LEA R10, P0, R16, c[0x0][0x160], 0x1 ;  /* 0x00005800100a7a11 */ /* 0x000fe200078008ff */
[----:B------:R-:W-:Y:S02]  /*14c0*/  IMAD.IADD R9, R17, 0x1, R5 ;  /* 0x0000000111097824 */ /* 0x000fe400078e0205 */
[----:B------:R-:W-:Y:S01]  /*14d0*/  IMAD R7, R7, c[0x0][0x1a0], RZ ;  /* 0x0000680007077a24 */ /* 0x000fe200078e02ff */
[----:B------:R-:W-:Y:S01]  /*14e0*/  IADD3 R14, P1, R10, UR12, RZ ;  /* 0x0000000c0a0e7c10 */ /* 0x000fe2000ff3e0ff */
[----:B------:R-:W-:Y:S01]  /*14f0*/  IMAD.WIDE.U32 R12, R8, c[0x0][0x1a0], R12 ;  /* 0x00006800080c7a25 */ /* 0x000fe200078e000c */
[----:B------:R-:W-:-:S03]  /*1500*/  LEA.HI.X R11, R16, c[0x0][0x164], R9, 0x1, P0 ;  /* 0x00005900100b7a11 */ /* 0x000fc600000f0c09 */
[----:B------:R-:W-:Y:S01]  /*1510*/  IMAD R5, R8, c[0x0][0x1a4], R7 ;  /* 0x0000690008057a24 */ /* 0x000fe200078e0207 */
[----:B------:R-:W-:Y:S01]  /*1520*/  IADD3 R8, P0, R162, UR9, RZ ;  /* 0x00000009a2087c10 */ /* 0x000fe2000ff1e0ff */
[----:B------:R-:W-:Y:S01]  /*1530*/  IMAD.SHL.U32 R165, R19, 0x2, RZ ;  /* 0x0000000213a57824 */ /* 0x000fe200078e00ff */
[----:B------:R-:W-:Y:S01]  /*1540*/  IADD3.X R15, R11, UR7, RZ, P1, !PT ;  /* 0x000000070b0f7c10 */ /* 0x000fe20008ffe4ff */
[----:B------:R-:W-:Y:S01]  /*1550*/  IMAD.IADD R159, R13, 0x1, R5 ;  /* 0x000000010d9f7824 */ /* 0x000fe200078e0205 */
[----:B------:R-:W-:Y:S01]  /*1560*/  IADD3.X R9, R163, UR5, RZ, P0, !PT ;  /* 0x00000005a3097c10 */ /* 0x000fe200087fe4ff */
[----:B------:R-:W-:Y:S01]  /*1570*/  IMAD.SHL.U32 R7, R97, 0x40, RZ ;  /* 0x0000004061077824 */ /* 0x000fe200078e00ff */
[----:B------:R-:W-:Y:S01]  /*1580*/  IADD3 R16, P0, R8, UR9, RZ ;  /* 0x0000000908107c10 */ /* 0x000fe2000ff1e0ff */
[----:B------:R-:W-:Y:S01]  /*1590*/  @!PT LDS RZ, [RZ] ;  /* 0x00000000fffff984 */ /* 0x000fe20000000800 */
[----:B------:R-:W-:Y:S01]  /*15a0*/  @!PT LDS RZ, [RZ] ;  /* 0x00000000fffff984 */ /* 0x000fe20000000800 */
[----:B------:R-:W-:Y:S01]  /*15b0*/  @!PT LDS RZ, [RZ] ;  /* 0x00000000fffff984 */ /* 0x000fe20000000800 */
[----:B------:R1:W-:Y:S01]  /*15c0*/  LDGSTS.E.BYPASS.LTC128B.128 [R165], [R10.64] ;  /* 0x000000000aa57fae */ /* 0x0003e2000b901d4a */
[----:B------:R-:W-:Y:S01]  /*15d0*/  IADD3 R20, P1, R14, UR12, RZ ;  /* 0x0000000c0e147c10 */ /* 0x000fe2000ff3e0ff */
[----:B------:R-:W-:Y:S01]  /*15e0*/  IMAD.SHL.U32 R5, R2, 0x8, RZ ;  /* 0x0000000802057824 */ /* 0x000fe200078e00ff */
[----:B------:R-:W-:Y:S01]  /*15f0*/  IADD3.X R17, R9, UR5, RZ, P0, !PT ;  /* 0x0000000509117c10 */ /* 0x000fe200087fe4ff */
[----:B------:R2:W-:Y:S01]  /*1600*/  LDGSTS.E.BYPASS.LTC128B.128 [R165+0x800], [R14.64] ;  /* 0x008000000ea57fae */ /* 0x0005e2000b901d4a */
[----:B------:R-:W-:Y:S01]  /*1610*/  IADD3 R22, P0, R16, UR9, RZ ;  /* 0x0000000910167c10 */ /* 0x000fe2000ff1e0ff */
[----:B------:R-:W-:Y:S01]  /*1620*/  IMAD.SHL.U32 R115, R6, 0x40, RZ ;  /* 0x0000004006737824 */ /* 0x000fe200078e00ff */
[----:B------:R-:W-:Y:S01]  /*1630*/  IADD3.X R21, R15, UR7, RZ, P1, !PT ;  /* 0x000000070f157c10 */ /* 0x000fe20008ffe4ff */
[----:B------:R-:W-:Y:S01]  /*1640*/  IMAD.IADD R171, R116, 0x1, -R171 ;  /* 0x0000000174ab7824 */ /* 0x000fe200078e0aab */
[----:B------:R-:W-:-:S02]  /*1650*/  IADD3.X R23, R17, UR5, RZ, P0, !PT ;  /* 0x0000000511177c10 */ /* 0x000fc400087fe4ff */
[----:B------:R-:W-:Y:S01]  /*1660*/  IADD3 R18, P1, R20, UR12, RZ ;  /* 0x0000000c14127c10 */ /* 0x000fe2000ff3e0ff */
[----:B------:R3:W-:Y:S01]  /*1670*/  LDGSTS.E.BYPASS.LTC128B.128 [R165+0x1000], [R20.64] ;  /* 0x0100000014a57fae */ /* 0x0007e2000b901d4a */
[----:B------:R-:W-:Y:S02]  /*1680*/  LOP3.LUT R115, R115, 0xfffffe00, RZ, 0xc0, !PT ;  /* 0xfffffe0073737812 */ /* 0x000fe400078ec0ff */
[----:B------:R-:W-:Y:S01]  /*1690*/  IADD3.X R19, R21, UR7, RZ, P1, !PT ;  /* 0x0000000715137c10 */ /* 0x000fe20008ffe4ff */
[----:B------:R-:W-:Y:S01]  /*16a0*/  ULDC.64 UR6, c[0x0][0x1a0] ;  /* 0x0000680000067ab9 */ /* 0x000fe20000000a00 */
[----:B------:R-:W-:Y:S01]  /*16b0*/  LOP3.LUT P1, RZ, R96, 0x2, RZ, 0xc0, !PT ;  /* 0x0000000260ff7812 */ /* 0x000fe2000782c0ff */
[----:B------:R-:W-:Y:S02]  /*16c0*/  USHF.L.U32 UR12, UR6, 0x5, URZ ;  /* 0x00000005060c7899 */ /* 0x000fe4000800063f */
[----:B------:R4:W-:Y:S01]  /*16d0*/  LDGSTS.E.BYPASS.LTC128B.128 [R165+0x1800], [R18.64] ;  /* 0x0180000012a57fae */ /* 0x0009e2000b901d4a */
[----:B------:R-:W-:-:S03]  /*16e0*/  USHF.L.U64.HI UR7, UR6, UR8, UR7 ;  /* 0x0000000806077299 */ /* 0x000fc60008010207 */
        /* <DEDUP_REMOVED lines=8> */
[----:B------:R-:W-:Y:S01]  /*1770*/  IADD3 R24, P0, R14, UR9, RZ ;  /* 0x000000090e187c10 */ /* 0x000fe2000ff1e0ff */
[----:B------:R2:W-:Y:S01]  /*1780*/  LDGSTS.E.BYPASS.LTC128B.128 [R165+0x4000], [R10.64] ;  /* 0x040000000aa57fae */ /* 0x0005e2000b901d4a */
[----:B---3--:R-:W-:Y:S02]  /*1790*/  LOP3.LUT R20, R7, 0x1c0, RZ, 0xc0, !PT ;  /* 0x000001c007147812 */ /* 0x008fe400078ec0ff */
[----:B------:R-:W-:Y:S01]  /*17a0*/  IADD3.X R25, R15, UR5, RZ, P0, !PT ;  /* 0x000000050f197c10 */ /* 0x000fe200087fe4ff */
[----:B------:R3:W-:Y:S01]  /*17b0*/  LDGSTS.E.BYPASS.LTC128B.128 [R165+0x4800], [R14.64] ;  /* 0x048000000ea57fae */ /* 0x0007e2000b901d4a */
[----:B----4-:R-:W-:-:S03]  /*17c0*/  IADD3 R18, P0, R24, UR9, RZ ;  /* 0x0000000918127c10 */ /* 0x010fc6000ff1e0ff */
[----:B------:R4:W-:Y:S01]  /*17d0*/  LDGSTS.E.BYPASS.LTC128B.128 [R165+0x5000], [R24.64] ;  /* 0x0500000018a57fae */ /* 0x0009e2000b901d4a */
[----:B------:R-:W-:Y:S02]  /*17e0*/  IADD3.X R19, R25, UR5, RZ, P0, !PT ;  /* 0x0000000519137c10 */ /* 0x000fe400087fe4ff */
[----:B------:R-:W-:Y:S02]  /*17f0*/  LEA R160, P0, R12, c[0x0][0x170], 0x1 ;  /* 0x00005c000ca07a11 */ /* 0x000fe400078008ff */
[----:B-1----:R-:W-:Y:S01]  /*1800*/  LOP3.LUT R8, R20, 0x8, R3, 0xf8, !PT ;  /* 0x0000000814087812 */ /* 0x002fe200078ef803 */
[----:B------:R1:W-:Y:S01]  /*1810*/  LDGSTS.E.BYPASS.LTC128B.128 [R165+0x5800], [R18.64] ;  /* 0x0580000012a57fae */ /* 0x0003e2000b901d4a */
[----:B------:R-:W-:Y:S01]  /*1820*/  LEA.HI.X R159, R12, c[0x0][0x174], R159, 0x1, P0 ;  /* 0x00005d000c9f7a11 */ /* 0x000fe200000f0c9f */
[----:B------:R-:W-:Y:S01]  /*1830*/  IMAD.MOV.U32 R158, RZ, RZ, R160 ;  /* 0x000000ffff9e7224 */ /* 0x000fe200078e00a0 */
[----:B------:R-:W-:Y:S01]  /*1840*/  IADD3 R12, P0, R160, UR12, RZ ;  /* 0x0000000ca00c7c10 */ /* 0x000fe2000ff1e0ff */
[----:B------:R-:W0:Y:S01]  /*1850*/  LDGDEPBAR ;  /* 0x00000000000079af */ /* 0x000e220000000000 */
[----:B------:R-:W-:-:S02]  /*1860*/  SHF.R.U32.HI R3, RZ, 0x3, R20 ;  /* 0x00000003ff037819 */ /* 0x000fc40000011614 */
[----:B------:R-:W-:Y:S02]  /*1870*/  IADD3.X R13, R159, UR7, RZ, P0, !PT ;  /* 0x000000079f0d7c10 */ /* 0x000fe400087fe4ff */
[----:B-----5:R-:W-:Y:S01]  /*1880*/  IADD3 R16, P0, R12, UR12, RZ ;  /* 0x0000000c0c107c10 */ /* 0x020fe2000ff1e0ff */
[----:B--2---:R-:W-:Y:S01]  /*1890*/  IMAD.SHL.U32 R10, R96, 0x40, RZ ;  /* 0x00000040600a7824 */ /* 0x004fe200078e00ff */
[----:B------:R-:W-:Y:S02]  /*18a0*/  LOP3.LUT R3, R8, R3, RZ, 0x3c, !PT ;  /* 0x0000000308037212 */ /* 0x000fe400078e3cff */
[----:B------:R-:W-:Y:S02]  /*18b0*/  IADD3.X R17, R13, UR7, RZ, P0, !PT ;  /* 0x000000070d117c10 */ /* 0x000fe400087fe4ff */
[----:B------:R-:W-:Y:S01]  /*18c0*/  LOP3.LUT R10, R10, 0x1c0, RZ, 0xc0, !PT ;  /* 0x000001c00a0a7812 */ /* 0x000fe200078ec0ff */
[----:B------:R-:W-:Y:S02]  /*18d0*/  IMAD R2, R2, 0x200, R3 ;  /* 0x0000020002027824 */ /* 0x000fe400078e0203 */
[----:B------:R-:W-:Y:S01]  /*18e0*/  IMAD R3, R116, 0x400, R115 ;  /* 0x0000040074037824 */ /* 0x000fe200078e0273 */
[----:B------:R-:W-:Y:S01]  /*18f0*/  LOP3.LUT R5, R10, 0x8, R5, 0xf8, !PT ;  /* 0x000000080a057812 */ /* 0x000fe200078ef805 */
[----:B------:R-:W-:Y:S01]  /*1900*/  IMAD.SHL.U32 R4, R2, 0x2, RZ ;  /* 0x0000000202047824 */ /* 0x000fe200078e00ff */
[----:B------:R-:W-:-:S02]  /*1910*/  SHF.R.U32.HI R114, RZ, 0x3, R10 ;  /* 0x00000003ff727819 */ /* 0x000fc4000001160a */
[----:B------:R-:W-:Y:S02]  /*1920*/  IADD3 R10, P0, R16, UR12, RZ ;  /* 0x0000000c100a7c10 */ /* 0x000fe4000ff1e0ff */
[----:B------:R-:W-:Y:S01]  /*1930*/  LOP3.LUT R114, R5, R114, RZ, 0x3c, !PT ;  /* 0x0000007205727212 */ /* 0x000fe200078e3cff */
[----:B------:R-:W-:-:S04]  /*1940*/  DEPBAR.LE SB0, 0x0 ;  /* 0x000080000000791a */ /* 0x000fc80000000000 */
[----:B------:R-:W-:Y:S01]  /*1950*/  BAR.SYNC.DEFER_BLOCKING 0x0 ;  /* 0x0000000000007b1d */ /* 0x000fe20000010000 */
[----:B------:R-:W-:Y:S02]  /*1960*/  IADD3.X R11, R17, UR7, RZ, P0, !PT ;  /* 0x00000007110b7c10 */ /* 0x000fe400087fe4ff */
[----:B------:R-:W-:Y:S02]  /*1970*/  IADD3 R8, P0, R10, UR12, RZ ;  /* 0x0000000c0a087c10 */ /* 0x000fe4000ff1e0ff */
[----:B------:R-:W-:Y:S01]  /*1980*/  LEA R157, R2, 0x2000, 0x1 ;  /* 0x00002000029d7811 */ /* 0x000fe200078e08ff */
[----:B------:R-:W-:Y:S01]  /*1990*/  IMAD.MOV.U32 R2, RZ, RZ, 0x40 ;  /* 0x00000040ff027424 */ /* 0x000fe200078e00ff */
[----:B------:R-:W-:Y:S02]  /*19a0*/  IADD3.X R9, R11, UR7, RZ, P0, !PT ;  /* 0x000000070b097c10 */ /* 0x000fe400087fe4ff */
[----:B---3--:R-:W-:Y:S02]  /*19b0*/  IADD3 R14, P0, R8, UR12, RZ ;  /* 0x0000000c080e7c10 */ /* 0x008fe4000ff1e0ff */
[----:B------:R-:W-:-:S02]  /*19c0*/  IADD3 R153, R157, 0x40, RZ ;  /* 0x000000409d997810 */ /* 0x000fc40007ffe0ff */
[----:B------:R-:W-:Y:S01]  /*19d0*/  IADD3.X R15, R9, UR7, RZ, P0, !PT ;  /* 0x00000007090f7c10 */ /* 0x000fe200087fe4ff */
[----:B------:R-:W-:Y:S01]  /*19e0*/  @!PT LDS RZ, [RZ] ;  /* 0x00000000fffff984 */ /* 0x000fe20000000800 */
[----:B------:R-:W-:Y:S01]  /*19f0*/  @!PT LDS RZ, [RZ] ;  /* 0x00000000fffff984 */ /* 0x000fe20000000800 */
[----:B------:R-:W-:Y:S01]  /*1a00*/  @!PT LDS RZ, [RZ] ;  /* 0x00000000fffff984 */ /* 0x000fe20000000800 */
[----:B------:R2:W-:Y:S04]  /*1a10*/  LDGSTS.E.BYPASS.LTC128B.128 [R165+0x6000], [R158.64] ;  /* 0x060000009ea57fae */ /* 0x0005e8000b901d4a */
[----:B------:R3:W-:Y:S04]  /*1a20*/  LDGSTS.E.BYPASS.LTC128B.128 [R165+0x6800], [R12.64] ;  /* 0x068000000ca57fae */ /* 0x0007e8000b901d4a */
[----:B------:R1:W-:Y:S04]  /*1a30*/  LDGSTS.E.BYPASS.LTC128B.128 [R165+0x7000], [R16.64] ;  /* 0x0700000010a57fae */ /* 0x0003e8000b901d4a */
[----:B------:R5:W-:Y:S04]  /*1a40*/  LDGSTS.E.BYPASS.LTC128B.128 [R165+0x7800], [R10.64] ;  /* 0x078000000aa57fae */ /* 0x000be8000b901d4a */
[----:B------:R5:W-:Y:S04]  /*1a50*/  LDGSTS.E.BYPASS.LTC128B.128 [R165+0x8000], [R8.64] ;  /* 0x0800000008a57fae */ /* 0x000be8000b901d4a */
[----:B------:R1:W-:Y:S01]  /*1a60*/  LDGSTS.E.BYPASS.LTC128B.128 [R165+0x8800], [R14.64] ;  /* 0x088000000ea57fae */ /* 0x0003e2000b901d4a */
[----:B--2---:R-:W-:Y:S01]  /*1a70*/  IMAD.IADD R158, R3, 0x1, R114 ;  /* 0x00000001039e7824 */ /* 0x004fe200078e0272 */
[----:B------:R-:W-:-:S02]  /*1a80*/  SEL R3, R0, 0xffffffe0, !P1 ;  /* 0xffffffe000037807 */ /* 0x000fc40004800000 */
[----:B------:R-:W-:Y:S01]  /*1a90*/  LOP3.LUT P1, RZ, R96, 0x4, RZ, 0xc0, !PT ;  /* 0x0000000460ff7812 */ /* 0x000fe2000782c0ff */
[----:B------:R-:W-:Y:S01]  /*1aa0*/  IMAD.SHL.U32 R158, R158, 0x2, RZ ;  /* 0x000000029e9e7824 */ /* 0x000fe200078e00ff */
[----:B---3--:R-:W-:-:S03]  /*1ab0*/  IADD3 R12, P0, R14, UR12, RZ ;  /* 0x0000000c0e0c7c10 */ /* 0x008fc6000ff1e0ff */
[----:B------:R-:W-:Y:S01]  /*1ac0*/  IMAD.IADD R156, R158, 0x1, R3 ;  /* 0x000000019e9c7824 */ /* 0x000fe200078e0203 */
[----:B------:R-:W-:Y:S02]  /*1ad0*/  IADD3.X R13, R15, UR7, RZ, P0, !PT ;  /* 0x000000070f0d7c10 */ /* 0x000fe400087fe4ff */
[----:B------:R-:W-:-:S03]  /*1ae0*/  IADD3 R6, P0, R12, UR12, RZ ;  /* 0x0000000c0c067c10 */ /* 0x000fc6000ff1e0ff */
        /* <DEDUP_REMOVED lines=8> */
[----:B-----5:R-:W1:Y:S04]  /*1b70*/  LDSM.16.M88.4 R8, [R4+0x2800] ;  /* 0x002800000408783b */ /* 0x020e680000000200 */
[----:B------:R-:W4:Y:S04]  /*1b80*/  LDSM.16.M88.4 R20, [R4+0x2000] ;  /* 0x002000000414783b */ /* 0x000f280000000200 */
[----:B------:R-:W3:Y:S01]  /*1b90*/  LDSM.16.M88.4 R60, [R4+0x4000] ;  /* 0x00400000043c783b */ /* 0x000ee20000000200 */
[----:B------:R-:W-:-:S03]  /*1ba0*/  @P0 IADD3 R153, R157, -0x40, RZ ;  /* 0xffffffc09d990810 */ /* 0x000fc60007ffe0ff */
[----:B------:R-:W5:Y:S01]  /*1bb0*/  LDSM.16.M88.4 R76, [R4+0x3000] ;  /* 0x00300000044c783b */ /* 0x000f620000000200 */
[----:B------:R-:W-:Y:S01]  /*1bc0*/  IADD3 R147, R153, 0x800, RZ ;  /* 0x0000080099937810 */ /* 0x000fe20007ffe0ff */
[----:B------:R-:W-:Y:S01]  /*1bd0*/  IMAD.IADD R140, R0, 0x1, R153 ;  /* 0x00000001008c7824 */ /* 0x000fe200078e0299 */
[----:B------:R-:W-:Y:S01]  /*1be0*/  LOP3.LUT R0, R119, 0xffffffe0, RZ, 0xc0, !PT ;  /* 0xffffffe077007812 */ /* 0x000fe200078ec0ff */
[----:B------:R-:W3:Y:S01]  /*1bf0*/  LDSM.16.M88.4 R68, [R4+0x3800] ;  /* 0x003800000444783b */ /* 0x000ee20000000200 */
[C---:B------:R-:W-:Y:S02]  /*1c00*/  IADD3 R146, R153.reuse, 0x1000, RZ ;  /* 0x0000100099927810 */ /* 0x040fe40007ffe0ff */
[----:B------:R-:W-:Y:S01]  /*1c10*/  IADD3 R145, R153, 0x1800, RZ ;  /* 0x0000180099917810 */ /* 0x000fe20007ffe0ff */
[----:B------:R-:W-:Y:S01]  /*1c20*/  LDSM.16.M88.4 R80, [R156] ;  /* 0x000000009c50783b */ /* 0x000fe20000000200 */
[----:B------:R-:W-:Y:S01]  /*1c30*/  IMAD.IADD R0, R117, 0x1, -R0 ;  /* 0x0000000175007824 */ /* 0x000fe200078e0a00 */
[----:B------:R-:W-:Y:S01]  /*1c40*/  IADD3 R144, R153, 0x2000, RZ ;  /* 0x0000200099907810 */ /* 0x000fe20007ffe0ff */
[----:B------:R-:W-:Y:S01]  /*1c50*/  IMAD.SHL.U32 R117, R117, 0x2, RZ ;  /* 0x0000000275757824 */ /* 0x000fe200078e00ff */
[----:B------:R-:W3:Y:S01]  /*1c60*/  LDSM.16.M88.4 R84, [R155+0x800] ;  /* 0x000800009b54783b */ /* 0x000ee20000000200 */
[----:B------:R-:W-:-:S02]  /*1c70*/  IADD3 R143, R153, 0x2800, RZ ;  /* 0x00002800998f7810 */ /* 0x000fc40007ffe0ff */
[C---:B------:R-:W-:Y:S01]  /*1c80*/  IADD3 R142, R153.reuse, 0x3000, RZ ;  /* 0x00003000998e7810 */ /* 0x040fe20007ffe0ff */
[----:B------:R-:W-:Y:S01]  /*1c90*/  LDSM.16.M88.4 R52, [R4+0x4800] ;  /* 0x004800000434783b */ /* 0x000fe20000000200 */
[----:B------:R-:W-:-:S03]  /*1ca0*/  IADD3 R141, R153, 0x3800, RZ ;  /* 0x00003800998d7810 */ /* 0x000fc60007ffe0ff */
[----:B------:R-:W-:Y:S04]  /*1cb0*/  LDSM.16.M88.4 R44, [R4+0x5000] ;  /* 0x00500000042c783b */ /* 0x000fe80000000200 */
[----:B------:R-:W-:Y:S04]  /*1cc0*/  LDSM.16.M88.4 R92, [R4+0x5800] ;  /* 0x00580000045c783b */ /* 0x000fe80000000200 */
[----:B------:R-:W5:Y:S01]  /*1cd0*/  LDSM.16.M88.4 R88, [R155] ;  /* 0x000000009b58783b */ /* 0x000f620000000200 */
[C---:B-1----:R-:W-:Y:S03]  /*1ce0*/  HMMA.16816.F32.BF16 R12, R36.reuse, R8, RZ ;  /* 0x00000008240c723c */ /* 0x042fe600000418ff */
[----:B--2---:R-:W1:Y:S04]  /*1cf0*/  LDSM.16.M88.4 R4, [R155+0x2000] ;  /* 0x002000009b04783b */ /* 0x004e680000000200 */
[----:B------:R-:W2:Y:S01]  /*1d00*/  LDSM.16.M88.4 R32, [R155+0x1000] ;  /* 0x001000009b20783b */ /* 0x000ea20000000200 */
[C---:B------:R-:W-:Y:S03]  /*1d10*/  HMMA.16816.F32.BF16 R8, R36.reuse, R10, RZ ;  /* 0x0000000a2408723c */ /* 0x040fe600000418ff */
[----:B------:R-:W1:Y:S04]  /*1d20*/  LDSM.16.M88.4 R28, [R155+0x1800] ;  /* 0x001800009b1c783b */ /* 0x000e680000000200 */
[----:B------:R-:W-:Y:S01]  /*1d30*/  LDSM.16.M88.4 R108, [R155+0x3800] ;  /* 0x003800009b6c783b */ /* 0x000fe20000000200 */
[C---:B----4-:R-:W-:Y:S03]  /*1d40*/  HMMA.16816.F32.BF16 R24, R36.reuse, R20, RZ ;  /* 0x000000142418723c */ /* 0x050fe600000418ff */
[----:B------:R-:W-:Y:S04]  /*1d50*/  LDSM.16.M88.4 R104, [R153+0x1000] ;  /* 0x001000009968783b */ /* 0x000fe80000000200 */
[----:B------:R-:W-:Y:S01]  /*1d60*/  LDSM.16.M88.4 R96, [R153+0x1800] ;  /* 0x001800009960783b */ /* 0x000fe20000000200 */
[C---:B------:R-:W-:Y:S03]  /*1d70*/  HMMA.16816.F32.BF16 R20, R36.reuse, R22, RZ ;  /* 0x000000162414723c */ /* 0x040fe600000418ff */
[----:B------:R-:W0:Y:S05]  /*1d80*/  LDGDEPBAR ;  /* 0x00000000000079af */ /* 0x000e2a0000000000 */
[C---:B---3--:R-:W-:Y:S08]  /*1d90*/  HMMA.16816.F32.BF16 R64, R36.reuse, R60, RZ ;  /* 0x0000003c2440723c */ /* 0x048ff000000418ff */
[C---:B-----5:R-:W-:Y:S08]  /*1da0*/  HMMA.16816.F32.BF16 R16, R36.reuse, R76, RZ ;  /* 0x0000004c2410723c */ /* 0x060ff000000418ff */
[C---:B------:R-:W-:Y:S08]  /*1db0*/  HMMA.16816.F32.BF16 R72, R36.reuse, R68, RZ ;  /* 0x000000442448723c */ /* 0x040ff000000418ff */
[C---:B------:R-:W-:Y:S08]  /*1dc0*/  HMMA.16816.F32.BF16 R76, R36.reuse, R78, RZ ;  /* 0x0000004e244c723c */ /* 0x040ff000000418ff */
[----:B------:R-:W-:Y:S08]  /*1dd0*/  HMMA.16816.F32.BF16 R68, R36, R70, RZ ;  /* 0x000000462444723c */ /* 0x000ff000000418ff */
[C---:B------:R-:W-:Y:S08]  /*1de0*/  HMMA.16816.F32.BF16 R12, R80.reuse, R84, R12 ;  /* 0x00000054500c723c */ /* 0x040ff0000004180c */
[C---:B------:R-:W-:Y:S01]  /*1df0*/  HMMA.16816.F32.BF16 R8, R80.reuse, R86, R8 ;  /* 0x000000565008723c */ /* 0x040fe20000041808 */
[----:B------:R-:W3:Y:S07]  /*1e00*/  LDSM.16.M88.4 R84, [R155+0x3000] ;  /* 0x003000009b54783b */ /* 0x000eee0000000200 */
[C---:B------:R-:W-:Y:S08]  /*1e10*/  HMMA.16816.F32.BF16 R24, R80.reuse, R88, R24 ;  /* 0x000000585018723c */ /* 0x040ff00000041818 */
[C---:B------:R-:W-:Y:S01]  /*1e20*/  HMMA.16816.F32.BF16 R20, R80.reuse, R90, R20 ;  /* 0x0000005a5014723c */ /* 0x040fe20000041814 */
[----:B------:R-:W4:Y:S07]  /*1e30*/  LDSM.16.M88.4 R88, [R155+0x2800] ;  /* 0x002800009b58783b */ /* 0x000f2e0000000200 */
[----:B-1----:R-:W-:Y:S07]  /*1e40*/  HMMA.16816.F32.BF16 R64, R80, R4, R64 ;  /* 0x000000045040723c */ /* 0x002fee0000041840 */
[----:B------:R-:W-:Y:S01]  /*1e50*/  SEL R4, R2, 0xffffffc0, !P1 ;  /* 0xffffffc002047807 */ /* 0x000fe20004800000 */
[----:B------:R-:W-:Y:S01]  /*1e60*/  HMMA.16816.F32.BF16 R48, R36, R44, RZ ;  /* 0x0000002c2430723c */ /* 0x000fe200000418ff */
[----:B------:R-:W-:-:S03]  /*1e70*/  SHF.R.S32.HI R5, RZ, 0x1f, R0 ;  /* 0x0000001fff057819 */ /* 0x000fc60000011400 */
[----:B------:R-:W-:Y:S01]  /*1e80*/  IMAD.IADD R154, R158, 0x1, R4 ;  /* 0x000000019e9a7824 */ /* 0x000fe200078e0204 */
[----:B------:R-:W-:Y:S01]  /*1e90*/  LEA.HI R164, R5, R0, RZ, 0x2 ;  /* 0x0000000005a47211 */ /* 0x000fe200078f10ff */
[----:B------:R-:W-:Y:S02]  /*1ea0*/  IMAD R5, R116, 0x10, R121 ;  /* 0x0000001074057824 */ /* 0x000fe400078e0279 */
[----:B------:R-:W-:Y:S01]  /*1eb0*/  HMMA.16816.F32.BF16 R44, R36, R46, RZ ;  /* 0x0000002e242c723c */ /* 0x000fe200000418ff */
[----:B------:R-:W-:Y:S01]  /*1ec0*/  LDSM.16.M88.4 R100, [R154] ;  /* 0x000000009a64783b */ /* 0x000fe20000000200 */
[----:B------:R-:W-:Y:S01]  /*1ed0*/  IMAD.IADD R152, R3, 0x1, R154 ;  /* 0x0000000103987824 */ /* 0x000fe200078e029a */
[----:B------:R-:W-:Y:S01]  /*1ee0*/  SHF.R.S32.HI R164, RZ, 0x2, R164 ;  /* 0x00000002ffa47819 */ /* 0x000fe200000114a4 */
[----:B------:R-:W-:-:S03]  /*1ef0*/  IMAD.SHL.U32 R0, R112, 0x80, RZ ;  /* 0x0000008070007824 */ /* 0x000fc600078e00ff */
[----:B------:R-:W-:Y:S01]  /*1f00*/  IADD3 R5, R5, 0x1, R164 ;  /* 0x0000000105057810 */ /* 0x000fe20007ffe0a4 */
[----:B--2---:R-:W-:Y:S03]  /*1f10*/  HMMA.16816.F32.BF16 R16, R80, R32, R16 ;  /* 0x000000205010723c */ /* 0x004fe60000041810 */
[----:B------:R-:W-:-:S04]  /*1f20*/  IADD3 R5, R118, -c[0x0][0x214], R5 ;  /* 0x8000850076057a10 */ /* 0x000fc80007ffe005 */
[----:B------:R-:W-:Y:S01]  /*1f30*/  IADD3 R5, R5, c[0x0][0x2e8], RZ ;  /* 0x0000ba0005057a10 */ /* 0x000fe20007ffe0ff */
[C---:B------:R-:W-:Y:S01]  /*1f40*/  HMMA.16816.F32.BF16 R76, R80.reuse, R34, R76 ;  /* 0x00000022504c723c */ /* 0x040fe2000004184c */
[----:B------:R-:W1:Y:S07]  /*1f50*/  LDSM.16.M88.4 R32, [R153] ;  /* 0x000000009920783b */ /* 0x000e6e0000000200 */
[C---:B------:R-:W-:Y:S08]  /*1f60*/  HMMA.16816.F32.BF16 R72, R80.reuse, R28, R72 ;  /* 0x0000001c5048723c */ /* 0x040ff00000041848 */
[----:B------:R-:W-:Y:S01]  /*1f70*/  HMMA.16816.F32.BF16 R68, R80, R30, R68 ;  /* 0x0000001e5044723c */ /* 0x000fe20000041844 */
[----:B------:R-:W2:Y:S07]  /*1f80*/  LDSM.16.M88.4 R28, [R153+0x800] ;  /* 0x00080000991c783b */ /* 0x000eae0000000200 */
[C---:B------:R-:W-:Y:S08]  /*1f90*/  HMMA.16816.F32.BF16 R56, R36.reuse, R52, RZ ;  /* 0x000000342438723c */ /* 0x040ff000000418ff */
[C---:B------:R-:W-:Y:S08]  /*1fa0*/  HMMA.16816.F32.BF16 R60, R36.reuse, R62, RZ ;  /* 0x0000003e243c723c */ /* 0x040ff000000418ff */
[C---:B------:R-:W-:Y:S08]  /*1fb0*/  HMMA.16816.F32.BF16 R52, R36.reuse, R54, RZ ;  /* 0x000000362434723c */ /* 0x040ff000000418ff */
[C---:B------:R-:W-:Y:S08]  /*1fc0*/  HMMA.16816.F32.BF16 R40, R36.reuse, R92, RZ ;  /* 0x0000005c2428723c */ /* 0x040ff000000418ff */
[----:B------:R-:W-:Y:S01]  /*1fd0*/  HMMA.16816.F32.BF16 R36, R36, R94, RZ ;  /* 0x0000005e2424723c */ /* 0x000fe200000418ff */
[----:B------:R-:W-:Y:S07]  /*1fe0*/  LDSM.16.M88.4 R92, [R153+0x2000] ;  /* 0x00200000995c783b */ /* 0x000fee0000000200 */
[C---:B---3--:R-:W-:Y:S08]  /*1ff0*/  HMMA.16816.F32.BF16 R48, R80.reuse, R84, R48 ;  /* 0x000000545030723c */ /* 0x048ff00000041830 */
[C---:B------:R-:W-:Y:S01]  /*2000*/  HMMA.16816.F32.BF16 R44, R80.reuse, R86, R44 ;  /* 0x00000056502c723c */ /* 0x040fe2000004182c */
[----:B------:R-:W3:Y:S07]  /*2010*/  LDSM.16.M88.4 R84, [R153+0x3000] ;  /* 0x003000009954783b */ /* 0x000eee0000000200 */
[C---:B------:R-:W-:Y:S07]  /*2020*/  HMMA.16816.F32.BF16 R60, R80.reuse, R6, R60 ;  /* 0x00000006503c723c */ /* 0x040fee000004183c */
[C---:B------:R-:W-:Y:S01]  /*2030*/  IADD3 R7, R5.reuse, 0x8, RZ ;  /* 0x0000000805077810 */ /* 0x040fe20007ffe0ff */
[----:B----4-:R-:W-:Y:S01]  /*2040*/  HMMA.16816.F32.BF16 R56, R80, R88, R56 ;  /* 0x000000585038723c */ /* 0x010fe20000041838 */
[----:B------:R-:W-:-:S02]  /*2050*/  IMNMX R5, R5, R118, PT ;  /* 0x0000007605057217 */ /* 0x000fc40003800200 */
[----:B------:R-:W-:-:S05]  /*2060*/  IMNMX R2, R7, R118, PT ;  /* 0x0000007607027217 */ /* 0x000fca0003800200 */
[C---:B------:R-:W-:Y:S01]  /*2070*/  HMMA.16816.F32.BF16 R52, R80.reuse, R90, R52 ;  /* 0x0000005a5034723c */ /* 0x040fe20000041834 */
[----:B------:R-:W-:Y:S07]  /*2080*/  LDSM.16.M88.4 R88, [R153+0x2800] ;  /* 0x002800009958783b */ /* 0x000fee0000000200 */
[C---:B------:R-:W-:Y:S08]  /*2090*/  HMMA.16816.F32.BF16 R40, R80.reuse, R108, R40 ;  /* 0x0000006c5028723c */ /* 0x040ff00000041828 */
[----:B------:R-:W-:Y:S01]  /*20a0*/  HMMA.16816.F32.BF16 R36, R80, R110, R36 ;  /* 0x0000006e5024723c */ /* 0x000fe20000041824 */
[----:B------:R-:W4:Y:S07]  /*20b0*/  LDSM.16.M88.4 R80, [R153+0x3800] ;  /* 0x003800009950783b */ /* 0x000f2e0000000200 */
        /* <DEDUP_REMOVED lines=9> */
[C---:B----4-:R-:W-:Y:S08]  /*2150*/  HMMA.16816.F32.BF16 R40, R100.reuse, R80, R40 ;  /* 0x000000506428723c */ /* 0x050ff00000041828 */
[C---:B------:R-:W-:Y:S01]  /*2160*/  HMMA.16816.F32.BF16 R36, R100.reuse, R82, R36 ;  /* 0x000000526424723c */ /* 0x040fe20000041824 */
[----:B------:R-:W3:Y:S07]  /*2170*/  LDSM.16.M88.4 R80, [R140+0x1000] ;  /* 0x001000008c50783b */ /* 0x000eee0000000200 */
[----:B------:R-:W-:Y:S08]  /*2180*/  HMMA.16816.F32.BF16 R16, R100, R104, R16 ;  /* 0x000000686410723c */ /* 0x000ff00000041810 */
[C---:B-1----:R-:W-:Y:S08]  /*2190*/  HMMA.16816.F32.BF16 R24, R28.reuse, R32, R24 ;  /* 0x000000201c18723c */ /* 0x042ff00000041818 */
[----:B------:R-:W-:Y:S01]  /*21a0*/  HMMA.16816.F32.BF16 R20, R28, R34, R20 ;  /* 0x000000221c14723c */ /* 0x000fe20000041814 */
[----:B------:R-:W1:Y:S07]  /*21b0*/  LDSM.16.M88.4 R32, [R140+0x1800] ;  /* 0x001800008c20783b */ /* 0x000e6e0000000200 */
[C---:B------:R-:W-:Y:S08]  /*21c0*/  HMMA.16816.F32.BF16 R76, R100.reuse, R106, R76 ;  /* 0x0000006a644c723c */ /* 0x040ff0000004184c */
[C---:B------:R-:W-:Y:S08]  /*21d0*/  HMMA.16816.F32.BF16 R72, R100.reuse, R96, R72 ;  /* 0x000000606448723c */ /* 0x040ff00000041848 */
[----:B------:R-:W-:Y:S07]  /*21e0*/  HMMA.16816.F32.BF16 R64, R100, R92, R64 ;  /* 0x0000005c6440723c */ /* 0x000fee0000041840 */
[----:B------:R-:W-:Y:S01]  /*21f0*/  LOP3.LUT R92, R0, 0x6, R117, 0xf8, !PT ;  /* 0x00000006005c7812 */ /* 0x000fe200078ef875 */
[----:B--2---:R-:W-:Y:S03]  /*2200*/  HMMA.16816.F32.BF16 R12, R28, R84, R12 ;  /* 0x000000541c0c723c */ /* 0x004fe6000004180c */
[----:B------:R-:W-:-:S02]  /*2210*/  IADD3 R6, R92, -0x80, RZ ;  /* 0xffffff805c067810 */ /* 0x000fc40007ffe0ff */
[----:B------:R-:W-:Y:S02]  /*2220*/  IADD3 R7, R92, -0x7f, RZ ;  /* 0xffffff815c077810 */ /* 0x000fe40007ffe0ff */
[CC--:B------:R-:W-:Y:S01]  /*2230*/  ISETP.GE.AND P2, PT, R6.reuse, R5.reuse, PT ;  /* 0x000000050600720c */ /* 0x0c0fe20003f46270 */
[----:B------:R-:W-:Y:S01]  /*2240*/  HMMA.16816.F32.BF16 R68, R100, R98, R68 ;  /* 0x000000626444723c */ /* 0x000fe20000041844 */
[-C--:B------:R-:W-:Y:S02]  /*2250*/  ISETP.GE.AND P0, PT, R6, R2.reuse, PT ;  /* 0x000000020600720c */ /* 0x080fe40003f06270 */
[C---:B------:R-:W-:Y:S02]  /*2260*/  IADD3 R6, R92.reuse, -0x78, RZ ;  /* 0xffffff885c067810 */ /* 0x040fe40007ffe0ff */
[C---:B------:R-:W-:Y:S02]  /*2270*/  ISETP.GE.AND P5, PT, R7.reuse, R5, PT ;  /* 0x000000050700720c */ /* 0x040fe40003fa6270 */
[----:B------:R-:W-:Y:S01]  /*2280*/  ISETP.GE.AND P1, PT, R7, R2, PT ;  /* 0x000000020700720c */ /* 0x000fe20003f26270 */
[----:B------:R-:W-:Y:S01]  /*2290*/  HMMA.16816.F32.BF16 R8, R28, R86, R8 ;  /* 0x000000561c08723c */ /* 0x000fe20000041808 */
[----:B------:R-:W-:-:S02]  /*22a0*/  IADD3 R7, R92, -0x77, RZ ;  /* 0xffffff895c077810 */ /* 0x000fc40007ffe0ff */
[CC--:B------:R-:W-:Y:S02]  /*22b0*/  ISETP.GE.AND P4, PT, R6.reuse, R5.reuse, PT ;  /* 0x000000050600720c */ /* 0x0c0fe40003f86270 */
[-C--:B------:R-:W-:Y:S02]  /*22c0*/  ISETP.GE.AND P3, PT, R6, R2.reuse, PT ;  /* 0x000000020600720c */ /* 0x080fe40003f66270 */
[----:B------:R-:W-:Y:S01]  /*22d0*/  FSEL R85, R24, -INF , !P2 ;  /* 0xff80000018557808 */ /* 0x000fe20005000000 */
[----:B---3--:R-:W-:Y:S01]  /*22e0*/  HMMA.16816.F32.BF16 R16, R28, R80, R16 ;  /* 0x000000501c10723c */ /* 0x008fe20000041810 */
[----:B------:R-:W-:Y:S02]  /*22f0*/  FSEL R6, R26, -INF , !P0 ;  /* 0xff8000001a067808 */ /* 0x000fe40004000000 */
[C---:B------:R-:W-:Y:S02]  /*2300*/  ISETP.GE.AND P2, PT, R7.reuse, R5, PT ;  /* 0x000000050700720c */ /* 0x040fe40003f46270 */
[----:B------:R-:W-:-:S02]  /*2310*/  ISETP.GE.AND P0, PT, R7, R2, PT ;  /* 0x000000020700720c */ /* 0x000fc40003f06270 */
[C---:B------:R-:W-:Y:S01]  /*2320*/  IADD3 R7, R92.reuse, -0x6f, RZ ;  /* 0xffffff915c077810 */ /* 0x040fe20007ffe0ff */
[----:B------:R-:W-:Y:S01]  /*2330*/  HMMA.16816.F32.BF16 R76, R28, R82, R76 ;  /* 0x000000521c4c723c */ /* 0x000fe2000004184c */
[----:B------:R-:W-:Y:S02]  /*2340*/  IADD3 R24, R92, -0x70, RZ ;  /* 0xffffff905c187810 */ /* 0x000fe40007ffe0ff */
[----:B------:R-:W-:Y:S02]  /*2350*/  FSEL R86, R27, -INF , !P1 ;  /* 0xff8000001b567808 */ /* 0x000fe40004800000 */
[----:B------:R-:W-:Y:S02]  /*2360*/  FSEL R27, R20, -INF , !P4 ;  /* 0xff800000141b7808 */ /* 0x000fe40006000000 */
[----:B------:R-:W-:Y:S01]  /*2370*/  FSEL R84, R22, -INF , !P3 ;  /* 0xff80000016547808 */ /* 0x000fe20005800000 */
[----:B------:R-:W-:Y:S01]  /*2380*/  HMMA.16816.F32.BF16 R52, R100, R90, R52 ;  /* 0x0000005a6434723c */ /* 0x000fe20000041834 */
[----:B------:R-:W-:-:S02]  /*2390*/  ISETP.GE.AND P4, PT, R7, R5, PT ;  /* 0x000000050700720c */ /* 0x000fc40003f86270 */
[-C--:B------:R-:W-:Y:S02]  /*23a0*/  ISETP.GE.AND P3, PT, R7, R2.reuse, PT ;  /* 0x000000020700720c */ /* 0x080fe40003f66270 */
[----:B------:R-:W-:Y:S02]  /*23b0*/  IADD3 R7, R92, -0x68, RZ ;  /* 0xffffff985c077810 */ /* 0x000fe40007ffe0ff */
[----:B------:R-:W-:Y:S01]  /*23c0*/  FSEL R91, R25, -INF , !P5 ;  /* 0xff800000195b7808 */ /* 0x000fe20006800000 */
[----:B-1----:R-:W-:Y:S01]  /*23d0*/  HMMA.16816.F32.BF16 R72, R28, R32, R72 ;  /* 0x000000201c48723c */ /* 0x002fe20000041848 */
[C---:B------:R-:W-:Y:S02]  /*23e0*/  ISETP.GE.AND P5, PT, R24.reuse, R5, PT ;  /* 0x000000051800720c */ /* 0x040fe40003fa6270 */
[----:B------:R-:W-:Y:S02]  /*23f0*/  ISETP.GE.AND P1, PT, R24, R2, PT ;  /* 0x000000021800720c */ /* 0x000fe40003f26270 */
[----:B------:R-:W-:-:S02]  /*2400*/  FSEL R81, R21, -INF , !P2 ;  /* 0xff80000015517808 */ /* 0x000fc40005000000 */
[----:B------:R-:W-:Y:S01]  /*2410*/  FSEL R80, R23, -INF , !P0 ;  /* 0xff80000017507808 */ /* 0x000fe20004000000 */
[----:B------:R-:W-:Y:S01]  /*2420*/  HMMA.16816.F32.BF16 R68, R28, R34, R68 ;  /* 0x000000221c44723c */ /* 0x000fe20000041844 */
[----:B------:R-:W1:Y:S01]  /*2430*/  LDSM.16.M88.4 R20, [R140+0x2000] ;  /* 0x002000008c14783b */ /* 0x000e620000000200 */
[----:B------:R-:W-:Y:S02]  /*2440*/  IADD3 R24, R92, -0x67, RZ ;  /* 0xffffff995c187810 */ /* 0x000fe40007ffe0ff */
[C---:B------:R-:W-:Y:S02]  /*2450*/  ISETP.GE.AND P2, PT, R7.reuse, R5, PT ;  /* 0x000000050700720c */ /* 0x040fe40003f46270 */
[----:B------:R-:W-:Y:S02]  /*2460*/  ISETP.GE.AND P0, PT, R7, R2, PT ;  /* 0x000000020700720c */ /* 0x000fe40003f06270 */
[----:B------:R-:W-:Y:S01]  /*2470*/  FSEL R7, R12, -INF , !P5 ;  /* 0xff8000000c077808 */ /* 0x000fe20006800000 */
[----:B------:R-:W-:Y:S01]  /*2480*/  HMMA.16816.F32.BF16 R56, R100, R88, R56 ;  /* 0x000000586438723c */ /* 0x000fe20000041838 */
[----:B------:R-:W-:-:S02]  /*2490*/  FSEL R138, R14, -INF , !P1 ;  /* 0xff8000000e8a7808 */ /* 0x000fc40004800000 */
[C---:B------:R-:W-:Y:S02]  /*24a0*/  IADD3 R14, R92.reuse, -0x60, RZ ;  /* 0xffffffa05c0e7810 */ /* 0x040fe40007ffe0ff */
[----:B------:R-:W-:Y:S02]  /*24b0*/  IADD3 R12, R92, -0x5f, RZ ;  /* 0xffffffa15c0c7810 */ /* 0x000fe40007ffe0ff */
[C---:B------:R-:W-:Y:S01]  /*24c0*/  ISETP.GE.AND P5, PT, R24.reuse, R5, PT ;  /* 0x000000051800720c */ /* 0x040fe20003fa6270 */
[----:B------:R-:W-:Y:S01]  /*24d0*/  HMMA.16816.F32.BF16 R60, R100, R94, R60 ;  /* 0x0000005e643c723c */ /* 0x000fe2000004183c */
[----:B------:R-:W-:Y:S02]  /*24e0*/  ISETP.GE.AND P1, PT, R24, R2, PT ;  /* 0x000000021800720c */ /* 0x000fe40003f26270 */
        /* <DEDUP_REMOVED lines=8> */
[C---:B------:R-:W-:Y:S02]  /*2570*/  IADD3 R13, R92.reuse, -0x58, RZ ;  /* 0xffffffa85c0d7810 */ /* 0x040fe40007ffe0ff */
[----:B------:R-:W-:Y:S02]  /*2580*/  FSEL R33, R9, -INF , !P5 ;  /* 0xff80000009217808 */ /* 0x000fe40006800000 */
[----:B------:R-:W-:Y:S01]  /*2590*/  FSEL R24, R11, -INF , !P1 ;  /* 0xff8000000b187808 */ /* 0x000fe20004800000 */
[----:B-1----:R-:W-:Y:S01]  /*25a0*/  HMMA.16816.F32.BF16 R64, R28, R20, R64 ;  /* 0x000000141c40723c */ /* 0x002fe20000041840 */
[----:B------:R-:W-:Y:S01]  /*25b0*/  IADD3 R12, R92, -0x57, RZ ;  /* 0xffffffa95c0c7810 */ /* 0x000fe20007ffe0ff */
[----:B------:R-:W1:Y:S01]  /*25c0*/  LDSM.16.M88.4 R8, [R140+0x2800] ;  /* 0x002800008c08783b */ /* 0x000e620000000200 */
[----:B------:R-:W-:Y:S02]  /*25d0*/  FSEL R137, R16, -INF , !P4 ;  /* 0xff80000010897808 */ /* 0x000fe40006000000 */
[----:B------:R-:W-:-:S02]  /*25e0*/  FSEL R136, R18, -INF , !P3 ;  /* 0xff80000012887808 */ /* 0x000fc40005800000 */
[CC--:B------:R-:W-:Y:S01]  /*25f0*/  ISETP.GE.AND P5, PT, R13.reuse, R5.reuse, PT ;  /* 0x000000050d00720c */ /* 0x0c0fe20003fa6270 */
[----:B------:R-:W-:Y:S01]  /*2600*/  HMMA.16816.F32.BF16 R60, R28, R22, R60 ;  /* 0x000000161c3c723c */ /* 0x000fe2000004183c */
[-C--:B------:R-:W-:Y:S02]  /*2610*/  ISETP.GE.AND P1, PT, R13, R2.reuse, PT ;  /* 0x000000020d00720c */ /* 0x080fe40003f26270 */
        /* <DEDUP_REMOVED lines=8> */
[----:B------:R-:W-:Y:S02]  /*26a0*/  FSEL R135, R76, -INF , !P5 ;  /* 0xff8000004c877808 */ /* 0x000fe40006800000 */
[----:B------:R-:W-:-:S02]  /*26b0*/  FSEL R134, R78, -INF , !P1 ;  /* 0xff8000004e867808 */ /* 0x000fc40004800000 */
[C---:B------:R-:W-:Y:S02]  /*26c0*/  ISETP.GE.AND P5, PT, R12.reuse, R5, PT ;  /* 0x000000050c00720c */ /* 0x040fe40003fa6270 */
[----:B------:R-:W-:Y:S02]  /*26d0*/  ISETP.GE.AND P1, PT, R12, R2, PT ;  /* 0x000000020c00720c */ /* 0x000fe40003f26270 */
[C---:B------:R-:W-:Y:S01]  /*26e0*/  IADD3 R17, R92.reuse, -0x48, RZ ;  /* 0xffffffb85c117810 */ /* 0x040fe20007ffe0ff */
[----:B------:R-:W2:Y:S01]  /*26f0*/  LDSM.16.M88.4 R12, [R140+0x3000] ;  /* 0x003000008c0c783b */ /* 0x000ea20000000200 */
[----:B------:R-:W-:Y:S02]  /*2700*/  IADD3 R16, R92, -0x47, RZ ;  /* 0xffffffb95c107810 */ /* 0x000fe40007ffe0ff */
[----:B------:R-:W-:Y:S02]  /*2710*/  FSEL R133, R77, -INF , !P4 ;  /* 0xff8000004d857808 */ /* 0x000fe40006000000 */
[----:B------:R-:W-:Y:S01]  /*2720*/  FSEL R130, R79, -INF , !P3 ;  /* 0xff8000004f827808 */ /* 0x000fe20005800000 */
[----:B-1----:R-:W-:Y:S01]  /*2730*/  HMMA.16816.F32.BF16 R56, R28, R8, R56 ;  /* 0x000000081c38723c */ /* 0x002fe20000041838 */
[----:B------:R-:W-:-:S02]  /*2740*/  FSEL R131, R72, -INF , !P2 ;  /* 0xff80000048837808 */ /* 0x000fc40005000000 */
[----:B------:R-:W-:Y:S02]  /*2750*/  FSEL R128, R74, -INF , !P0 ;  /* 0xff8000004a807808 */ /* 0x000fe40004000000 */
[CC--:B------:R-:W-:Y:S02]  /*2760*/  ISETP.GE.AND P4, PT, R17.reuse, R5.reuse, PT ;  /* 0x000000051100720c */ /* 0x0c0fe40003f86270 */
[-C--:B------:R-:W-:Y:S01]  /*2770*/  ISETP.GE.AND P3, PT, R17, R2.reuse, PT ;  /* 0x000000021100720c */ /* 0x080fe20003f66270 */
[----:B------:R-:W-:Y:S01]  /*2780*/  HMMA.16816.F32.BF16 R52, R28, R10, R52 ;  /* 0x0000000a1c34723c */ /* 0x000fe20000041834 */
[C---:B------:R-:W-:Y:S02]  /*2790*/  ISETP.GE.AND P2, PT, R16.reuse, R5, PT ;  /* 0x000000051000720c */ /* 0x040fe40003f46270 */
[----:B------:R-:W-:Y:S02]  /*27a0*/  ISETP.GE.AND P0, PT, R16, R2, PT ;  /* 0x000000021000720c */ /* 0x000fe40003f06270 */
[----:B------:R-:W-:-:S02]  /*27b0*/  IADD3 R17, R92, -0x40, RZ ;  /* 0xffffffc05c117810 */ /* 0x000fc40007ffe0ff */
[----:B------:R-:W-:Y:S02]  /*27c0*/  IADD3 R16, R92, -0x3f, RZ ;  /* 0xffffffc15c107810 */ /* 0x000fe40007ffe0ff */
        /* <DEDUP_REMOVED lines=9> */
[----:B--2---:R-:W-:Y:S01]  /*2860*/  HMMA.16816.F32.BF16 R48, R28, R12, R48 ;  /* 0x0000000c1c30723c */ /* 0x004fe20000041830 */
[----:B------:R-:W-:Y:S01]  /*2870*/  IADD3 R9, R92, -0x38, RZ ;  /* 0xffffffc85c097810 */ /* 0x000fe20007ffe0ff */
[----:B------:R-:W-:-:S04]  /*2880*/  DEPBAR.LE SB0, 0x0 ;  /* 0x000080000000791a */ /* 0x000fc80000000000 */
[----:B------:R-:W-:Y:S02]  /*2890*/  IADD3 R8, R92, -0x37, RZ ;  /* 0xffffffc95c087810 */ /* 0x000fe40007ffe0ff */
        /* <DEDUP_REMOVED lines=9> */
[C---:B------:R-:W-:Y:S02]  /*2930*/  IADD3 R9, R92.reuse, -0x30, RZ ;  /* 0xffffffd05c097810 */ /* 0x040fe40007ffe0ff */
[----:B------:R-:W-:Y:S02]  /*2940*/  IADD3 R8, R92, -0x2f, RZ ;  /* 0xffffffd15c087810 */ /* 0x000fe40007ffe0ff */
[----:B------:R-:W-:-:S02]  /*2950*/  FSEL R103, R65, -INF , !P4 ;  /* 0xff80000041677808 */ /* 0x000fc40006000000 */
[----:B------:R-:W-:Y:S02]  /*2960*/  FSEL R120, R67, -INF , !P3 ;  /* 0xff80000043787808 */ /* 0x000fe40005800000 */
[----:B------:R-:W-:Y:S02]  /*2970*/  FSEL R107, R60, -INF , !P2 ;  /* 0xff8000003c6b7808 */ /* 0x000fe40005000000 */
[----:B------:R-:W-:Y:S02]  /*2980*/  FSEL R122, R62, -INF , !P0 ;  /* 0xff8000003e7a7808 */ /* 0x000fe40004000000 */
[CC--:B------:R-:W-:Y:S02]  /*2990*/  ISETP.GE.AND P4, PT, R9.reuse, R5.reuse, PT ;  /* 0x000000050900720c */ /* 0x0c0fe40003f86270 */
[----:B------:R-:W-:Y:S01]  /*29a0*/  ISETP.GE.AND P3, PT, R9, R2, PT ;  /* 0x000000020900720c */ /* 0x000fe20003f66270 */
[----:B-1----:R-:W-:Y:S01]  /*29b0*/  HMMA.16816.F32.BF16 R40, R28, R16, R40 ;  /* 0x000000101c28723c */ /* 0x002fe20000041828 */
[----:B------:R-:W-:-:S02]  /*29c0*/  ISETP.GE.AND P2, PT, R8, R5, PT ;  /* 0x000000050800720c */ /* 0x000fc40003f46270 */
[----:B------:R-:W-:Y:S02]  /*29d0*/  ISETP.GE.AND P0, PT, R8, R2, PT ;  /* 0x000000020800720c */ /* 0x000fe40003f06270 */
[C---:B------:R-:W-:Y:S02]  /*29e0*/  IADD3 R9, R92.reuse, -0x28, RZ ;  /* 0xffffffd85c097810 */ /* 0x040fe40007ffe0ff */
[----:B------:R-:W-:Y:S01]  /*29f0*/  IADD3 R8, R92, -0x27, RZ ;  /* 0xffffffd95c087810 */ /* 0x000fe20007ffe0ff */
[----:B------:R-:W-:Y:S01]  /*2a00*/  HMMA.16816.F32.BF16 R16, R28, R18, R36 ;  /* 0x000000121c10723c */ /* 0x000fe20000041824 */
[----:B------:R-:W-:Y:S02]  /*2a10*/  FSEL R121, R61, -INF , !P5 ;  /* 0xff8000003d797808 */ /* 0x000fe40006800000 */
[----:B------:R-:W-:Y:S02]  /*2a20*/  FSEL R124, R63, -INF , !P1 ;  /* 0xff8000003f7c7808 */ /* 0x000fe40004800000 */
[----:B------:R-:W-:-:S02]  /*2a30*/  FSEL R119, R56, -INF , !P4 ;  /* 0xff80000038777808 */ /* 0x000fc40006000000 */
[----:B------:R-:W-:Y:S01]  /*2a40*/  FSEL R118, R58, -INF , !P3 ;  /* 0xff8000003a767808 */ /* 0x000fe20005800000 */
[----:B------:R-:W-:Y:S01]  /*2a50*/  BAR.SYNC.DEFER_BLOCKING 0x0 ;  /* 0x0000000000007b1d */ /* 0x000fe20000010000 */
[CC--:B------:R-:W-:Y:S02]  /*2a60*/  ISETP.GE.AND P5, PT, R9.reuse, R5.reuse, PT ;  /* 0x000000050900720c */ /* 0x0c0fe40003fa6270 */
[-C--:B------:R-:W-:Y:S02]  /*2a70*/  ISETP.GE.AND P1, PT, R9, R2.reuse, PT ;  /* 0x000000020900720c */ /* 0x080fe40003f26270 */
[C---:B------:R-:W-:Y:S02]  /*2a80*/  ISETP.GE.AND P4, PT, R8.reuse, R5, PT ;  /* 0x000000050800720c */ /* 0x040fe40003f86270 */
[----:B------:R-:W-:Y:S02]  /*2a90*/  ISETP.GE.AND P3, PT, R8, R2, PT ;  /* 0x000000020800720c */ /* 0x000fe40003f66270 */
[----:B------:R-:W-:-:S02]  /*2aa0*/  IADD3 R9, R92, -0x20, RZ ;  /* 0xffffffe05c097810 */ /* 0x000fc40007ffe0ff */
[----:B------:R-:W-:Y:S02]  /*2ab0*/  IADD3 R8, R92, -0x1f, RZ ;  /* 0xffffffe15c087810 */ /* 0x000fe40007ffe0ff */
[----:B------:R-:W-:Y:S02]  /*2ac0*/  FSEL R116, R59, -INF , !P0 ;  /* 0xff8000003b747808 */ /* 0x000fe40004000000 */
[----:B------:R-:W-:Y:S02]  /*2ad0*/  FSEL R111, R52, -INF , !P5 ;  /* 0xff800000346f7808 */ /* 0x000fe40006800000 */
[----:B------:R-:W-:Y:S02]  /*2ae0*/  FSEL R110, R54, -INF , !P1 ;  /* 0xff800000366e7808 */ /* 0x000fe40004800000 */
[-C--:B------:R-:W-:Y:S02]  /*2af0*/  ISETP.GE.AND P0, PT, R9, R5.reuse, PT ;  /* 0x000000050900720c */ /* 0x080fe40003f06270 */
[----:B------:R-:W-:-:S02]  /*2b00*/  ISETP.GE.AND P5, PT, R8, R5, PT ;  /* 0x000000050800720c */ /* 0x000fc40003fa6270 */
[-C--:B------:R-:W-:Y:S02]  /*2b10*/  ISETP.GE.AND P1, PT, R8, R2.reuse, PT ;  /* 0x000000020800720c */ /* 0x080fe40003f26270 */
[----:B------:R-:W-:Y:S02]  /*2b20*/  IADD3 R8, R92, -0x17, RZ ;  /* 0xffffffe95c087810 */ /* 0x000fe40007ffe0ff */
[----:B------:R-:W-:Y:S02]  /*2b30*/  FSEL R117, R57, -INF , !P2 ;  /* 0xff80000039757808 */ /* 0x000fe40005000000 */
[----:B------:R-:W-:Y:S02]  /*2b40*/  ISETP.GE.AND P2, PT, R9, R2, PT ;  /* 0x000000020900720c */ /* 0x000fe40003f46270 */
[----:B------:R-:W-:Y:S02]  /*2b50*/  FSEL R101, R48, -INF , !P0 ;  /* 0xff80000030657808 */ /* 0x000fe40004000000 */
[----:B------:R-:W-:-:S02]  /*2b60*/  IADD3 R9, R92, -0x18, RZ ;  /* 0xffffffe85c097810 */ /* 0x000fc40007ffe0ff */
[-C--:B------:R-:W-:Y:S02]  /*2b70*/  ISETP.GE.AND P0, PT, R8, R5.reuse, PT ;  /* 0x000000050800720c */ /* 0x080fe40003f06270 */
[----:B------:R-:W-:Y:S02]  /*2b80*/  IADD3 R10, R92, -0x10, RZ ;  /* 0xfffffff05c0a7810 */ /* 0x000fe40007ffe0ff */
[----:B------:R-:W-:Y:S02]  /*2b90*/  FSEL R109, R53, -INF , !P4 ;  /* 0xff800000356d7808 */ /* 0x000fe40006000000 */
[----:B------:R-:W-:Y:S02]  /*2ba0*/  FSEL R106, R55, -INF , !P3 ;  /* 0xff800000376a7808 */ /* 0x000fe40005800000 */
[----:B------:R-:W-:Y:S02]  /*2bb0*/  FSEL R100, R50, -INF , !P2 ;  /* 0xff80000032647808 */ /* 0x000fe40005000000 */
[----:B------:R-:W-:-:S02]  /*2bc0*/  ISETP.GE.AND P4, PT, R9, R5, PT ;  /* 0x000000050900720c */ /* 0x000fc40003f86270 */
[-C--:B------:R-:W-:Y:S02]  /*2bd0*/  ISETP.GE.AND P3, PT, R9, R2.reuse, PT ;  /* 0x000000020900720c */ /* 0x080fe40003f66270 */
[-C--:B------:R-:W-:Y:S02]  /*2be0*/  ISETP.GE.AND P2, PT, R8, R2.reuse, PT ;  /* 0x000000020800720c */ /* 0x080fe40003f46270 */
[----:B------:R-:W-:Y:S02]  /*2bf0*/  FSEL R65, R45, -INF , !P0 ;  /* 0xff8000002d417808 */ /* 0x000fe40004000000 */
[C---:B------:R-:W-:Y:S02]  /*2c00*/  IADD3 R9, R92.reuse, -0xf, RZ ;  /* 0xfffffff15c097810 */ /* 0x040fe40007ffe0ff */
[----:B------:R-:W-:Y:S02]  /*2c10*/  IADD3 R8, R92, -0x8, RZ ;  /* 0xfffffff85c087810 */ /* 0x000fe40007ffe0ff */
[----:B------:R-:W-:-:S02]  /*2c20*/  ISETP.GE.AND P0, PT, R10, R2, PT ;  /* 0x000000020a00720c */ /* 0x000fc40003f06270 */
[----:B------:R-:W-:Y:S02]  /*2c30*/  IADD3 R92, R92, -0x7, RZ ;  /* 0xfffffff95c5c7810 */ /* 0x000fe40007ffe0ff */
[----:B------:R-:W-:Y:S02]  /*2c40*/  FSEL R42, R42, -INF , !P0 ;  /* 0xff8000002a2a7808 */ /* 0x000fe40004000000 */
[----:B------:R-:W-:Y:S02]  /*2c50*/  ISETP.GE.AND P0, PT, R92, R2, PT ;  /* 0x000000025c00720c */ /* 0x000fe40003f06270 */
[----:B------:R-:W-:Y:S02]  /*2c60*/  FSEL R66, R51, -INF , !P1 ;  /* 0xff80000033427808 */ /* 0x000fe40004800000 */
[----:B------:R-:W-:Y:S02]  /*2c70*/  FSEL R26, R19, -INF , !P0 ;  /* 0xff800000131a7808 */ /* 0x000fe40004000000 */
[----:B------:R-:W-:-:S02]  /*2c80*/  ISETP.GE.AND P0, PT, R112, 0x2, PT ;  /* 0x000000027000780c */ /* 0x000fc40003f06270 */
[----:B------:R-:W-:Y:S02]  /*2c90*/  ISETP.GE.AND P1, PT, R10, R5, PT ;  /* 0x000000050a00720c */ /* 0x000fe40003f26270 */
[----:B------:R-:W-:Y:S02]  /*2ca0*/  FSEL R62, R47, -INF , !P2 ;  /* 0xff8000002f3e7808 */ /* 0x000fe40005000000 */
[----:B------:R-:W-:Y:S02]  /*2cb0*/  FSEL R105, R49, -INF , !P5 ;  /* 0xff80000031697808 */ /* 0x000fe40006800000 */
[----:B------:R-:W-:Y:S02]  /*2cc0*/  FSEL R67, R44, -INF , !P4 ;  /* 0xff8000002c437808 */ /* 0x000fe40006000000 */
[----:B------:R-:W-:Y:S02]  /*2cd0*/  FSEL R64, R46, -INF , !P3 ;  /* 0xff8000002e407808 */ /* 0x000fe40005800000 */
[----:B------:R-:W-:-:S02]  /*2ce0*/  ISETP.GE.AND P2, PT, R9, R2, PT ;  /* 0x000000020900720c */ /* 0x000fc40003f46270 */
[----:B------:R-:W-:Y:S02]  /*2cf0*/  FSEL R55, R40, -INF , !P1 ;  /* 0xff80000028377808 */ /* 0x000fe40004800000 */
[-C--:B------:R-:W-:Y:S02]  /*2d00*/  ISETP.GE.AND P5, PT, R9, R5.reuse, PT ;  /* 0x000000050900720c */ /* 0x080fe40003fa6270 */
[-C--:B------:R-:W-:Y:S02]  /*2d10*/  ISETP.GE.AND P4, PT, R8, R5.reuse, PT ;  /* 0x000000050800720c */ /* 0x080fe40003f86270 */
[----:B------:R-:W-:Y:S02]  /*2d20*/  ISETP.GE.AND P3, PT, R92, R5, PT ;  /* 0x000000055c00720c */ /* 0x000fe40003f66270 */
[----:B------:R-:W-:Y:S02]  /*2d30*/  ISETP.GE.AND P1, PT, R8, R2, PT ;  /* 0x000000020800720c */ /* 0x000fe40003f26270 */
[----:B------:R-:W-:-:S02]  /*2d40*/  FSEL R36, R43, -INF , !P2 ;  /* 0xff8000002b247808 */ /* 0x000fc40005000000 */
[----:B------:R-:W-:Y:S02]  /*2d50*/  LOP3.LUT R5, R114, R115, RZ, 0xfc, !PT ;  /* 0x0000007372057212 */ /* 0x000fe400078efcff */
[----:B------:R-:W-:Y:S02]  /*2d60*/  FSEL R53, R41, -INF , !P5 ;  /* 0xff80000029357808 */ /* 0x000fe40006800000 */
[----:B------:R-:W-:Y:S02]  /*2d70*/  FSEL R51, R16, -INF , !P4 ;  /* 0xff80000010337808 */ /* 0x000fe40006000000 */
[----:B------:R-:W-:Y:S02]  /*2d80*/  FSEL R43, R17, -INF , !P3 ;  /* 0xff800000112b7808 */ /* 0x000fe40005800000 */
[----:B------:R-:W-:Y:S01]  /*2d90*/  FSEL R32, R18, -INF , !P1 ;  /* 0xff80000012207808 */ /* 0x000fe20004800000 */
[----:B------:R-:W-:Y:S05]  /*2da0*/  @!P0 BRA `(.L_x_6210) ;  /* 0x000005b000008947 */ /* 0x000fea0003800000 */
[----:B------:R-:W-:Y:S05]  /*2db0*/  @P6 BRA `(.L_x_6211) ;  /* 0x000003a000006947 */ /* 0x000fea0003800000 */
[----:B------:R-:W1:Y:S01]  /*2dc0*/  I2F.RP R10, R113 ;  /* 0x00000071000a7306 */ /* 0x000e620000209400 */
[----:B------:R-:W-:-:S02]  /*2dd0*/  IADD3 R2, R0, -0x80, RZ ;  /* 0xffffff8000027810 */ /* 0x000fc40007ffe0ff */
[----:B------:R-:W-:Y:S02]  /*2de0*/  IADD3 R12, R0, -0x100, RZ ;  /* 0xffffff00000c7810 */ /* 0x000fe40007ffe0ff */
[----:B------:R-:W-:Y:S02]  /*2df0*/  IABS R9, R2 ;  /* 0x0000000200097213 */ /* 0x000fe40000000000 */
[----:B------:R-:W-:-:S04]  /*2e00*/  LOP3.LUT R2, R2, c[0x0][0x2d0], RZ, 0x3c, !PT ;  /* 0x0000b40002027a12 */ /* 0x000fc800078e3cff */
[----:B------:R-:W-:Y:S01]  /*2e10*/  ISETP.GE.AND P3, PT, R2, RZ, PT ;  /* 0x000000ff0200720c */ /* 0x000fe20003f66270 */
[----:B-1----:R-:W1:Y:S02]  /*2e20*/  MUFU.RCP R14, R10 ;  /* 0x0000000a000e7308 */ /* 0x002e640000001000 */
[----:B-1----:R-:W-:-:S06]  /*2e30*/  IADD3 R14, R14, 0xffffffe, RZ ;  /* 0x0ffffffe0e0e7810 */ /* 0x002fcc0007ffe0ff */
[----:B------:R-:W1:Y:S02]  /*2e40*/  F2I.FTZ.U32.TRUNC.NTZ R15, R14 ;  /* 0x0000000e000f7305 */ /* 0x000e64000021f000 */
[--C-:B-1----:R-:W-:Y:S02]  /*2e50*/  IMAD.MOV R8, RZ, RZ, -R15.reuse ;  /* 0x000000ffff087224 */ /* 0x102fe400078e0a0f */
[----:B------:R-:W-:Y:S02]  /*2e60*/  IMAD.MOV.U32 R14, RZ, RZ, RZ ;  /* 0x000000ffff0e7224 */ /* 0x000fe400078e00ff */
[----:B------:R-:W-:Y:S01]  /*2e70*/  IMAD R11, R8, R113, RZ ;  /* 0x00000071080b7224 */ /* 0x000fe200078e02ff */
[----:B------:R-:W-:Y:S02]  /*2e80*/  IABS R8, R12 ;  /* 0x0000000c00087213 */ /* 0x000fe40000000000 */
[----:B------:R-:W-:Y:S01]  /*2e90*/  LOP3.LUT R12, R12, c[0x0][0x2d0], RZ, 0x3c, !PT ;  /* 0x0000b4000c0c7a12 */ /* 0x000fe200078e3cff */
        /* <DEDUP_REMOVED lines=40> */
[----:B------:R-:W-:Y:S02]  /*3120*/  IMAD R9, R8, c[0x0][0x184], R9 ;  /* 0x0000610008097a24 */ /* 0x000fe400078e0209 */
[----:B------:R-:W-:-:S03]  /*3130*/  IMAD.MOV.U32 R2, RZ, RZ, R10 ;  /* 0x000000ffff027224 */ /* 0x000fc600078e000a */
[----:B------:R-:W-:Y:S01]  /*3140*/  IADD3 R0, R11, R9, RZ ;  /* 0x000000090b007210 */ /* 0x000fe20007ffe0ff */
[----:B------:R-:W-:Y:S05]  /*3150*/  BRA `(.L_x_6212) ;  /* 0x0000004000007947 */ /* 0x000fea0003800000 */
.L_x_6211:
[----:B------:R-:W-:-:S04]  /*3160*/  ULEA UR4, -UR4, URZ, 0x7 ;  /* 0x0000003f04047291 */ /* 0x000fc8000f8e393f */
[----:B------:R-:W-:Y:S02]  /*3170*/  USHF.R.S32.HI UR6, URZ, 0x1f, UR4 ;  /* 0x0000001f3f067899 */ /* 0x000fe40008011404 */
[----:B------:R-:W-:-:S04]  /*3180*/  MOV R2, UR4 ;  /* 0x0000000400027c02 */ /* 0x000fc80008000f00 */
[----:B------:R-:W-:Y:S02]  /*3190*/  MOV R0, UR6 ;  /* 0x0000000600007c02 */ /* 0x000fe40008000f00 */
.L_x_6212:
[----:B------:R-:W-:-:S04]  /*31a0*/  LEA R162, P1, R2, R162, 0x1 ;  /* 0x000000a202a27211 */ /* 0x000fc800078208ff */
[----:B------:R-:W-:Y:S02]  /*31b0*/  LEA.HI.X R163, R2, R163, R0, 0x1, P1 ;  /* 0x000000a302a37211 */ /* 0x000fe400008f0c00 */
[----:B------:R-:W-:-:S03]  /*31c0*/  IADD3 R16, P1, R162, UR9, RZ ;  /* 0x00000009a2107c10 */ /* 0x000fc6000ff3e0ff */
[----:B------:R-:W-:Y:S01]  /*31d0*/  @!PT LDS RZ, [RZ] ;  /* 0x00000000fffff984 */ /* 0x000fe20000000800 */
[----:B------:R-:W-:Y:S01]  /*31e0*/  @!PT LDS RZ, [RZ] ;  /* 0x00000000fffff984 */ /* 0x000fe20000000800 */
[----:B------:R-:W-:Y:S01]  /*31f0*/  @!PT LDS RZ, [RZ] ;  /* 0x00000000fffff984 */ /* 0x000fe20000000800 */
        /* <DEDUP_REMOVED lines=19> */
[----:B------:R-:W-:-:S05]  /*3330*/  IADD3.X R21, R19, UR5, RZ, P1, !PT ;  /* 0x0000000513157c10 */ /* 0x000fca0008ffe4ff */
[----:B------:R1:W-:Y:S04]  /*3340*/  LDGSTS.E.BYPASS.LTC128B.128 [R165+0x5800], [R20.64] ;  /* 0x0580000014a57fae */ /* 0x0003e8000b901d4a */
[----:B------:R-:W0:Y:S02]  /*3350*/  LDGDEPBAR ;  /* 0x00000000000079af */ /* 0x000e240000000000 */
.L_x_6210:
[----:B-1----:R-:W-:Y:S02]  /*3360*/  FMNMX.FTZ R10, R85, R91, !PT ;  /* 0x0000005b550a7209 */ /* 0x002fe40007810000 */
        /* <DEDUP_REMOVED lines=61> */
[----:B------:R-:W-:Y:S01]  /*3740*/  SHF.L.U32 R151, R5, 0x1, RZ ;  /* 0x0000000105977819 */ /* 0x000fe200000006ff */
[----:B------:R-:W1:Y:S03]  /*3750*/  SHFL.BFLY PT, R11, R10, 0x2, 0x1f ;  /* 0x0c401f000a0b7f89 */ /* 0x000e6600000e0000 */
[-C--:B------:R-:W-:Y:S01]  /*3760*/  IADD3 R150, R3, R151.reuse, RZ ;  /* 0x0000009703967210 */ /* 0x080fe20007ffe0ff */
[----:B------:R-:W2:Y:S01]  /*3770*/  SHFL.BFLY PT, R9, R8, 0x2, 0x1f ;  /* 0x0c401f0008097f89 */ /* 0x000ea200000e0000 */
[----:B------:R-:W-:-:S03]  /*3780*/  IADD3 R149, R4, R151, RZ ;  /* 0x0000009704957210 */ /* 0x000fc60007ffe0ff */
[----:B------:R-:W-:Y:S01]  /*3790*/  LDSM.16.MT88.4 R92, [R150+0x6000] ;  /* 0x00600000965c783b */ /* 0x000fe20000004200 */
[----:B------:R-:W-:-:S03]  /*37a0*/  IADD3 R148, R3, R149, RZ ;  /* 0x0000009503947210 */ /* 0x000fc60007ffe0ff */
        /* <DEDUP_REMOVED lines=18> */
[----:B------:R-:W-:Y:S01]  /*38d0*/  LDSM.16.MT88.4 R8, [R148+0x6800] ;  /* 0x006800009408783b */ /* 0x000fe20000004200 */
[--C-:B------:R-:W-:Y:S02]  /*38e0*/  FFMA.FTZ R45, R91, c[0x0][0x23c], -R52.reuse ;  /* 0x00008f005b2d7a23 */ /* 0x100fe40000010834 */
[----:B------:R-:W-:Y:S01]  /*38f0*/  FFMA.FTZ R39, R81, c[0x0][0x23c], -R52 ;  /* 0x00008f0051277a23 */ /* 0x000fe20000010834 */
[----:B------:R-:W-:Y:S01]  /*3900*/  MUFU.EX2 R44, R44 ;  /* 0x0000002c002c7308 */ /* 0x000fe20000000800 */
[--C-:B------:R-:W-:Y:S02]  /*3910*/  FFMA.FTZ R48, R6, c[0x0][0x23c], -R27.reuse ;  /* 0x00008f0006307a23 */ /* 0x100fe4000001081b */
[----:B------:R-:W-:-:S02]  /*3920*/  FFMA.FTZ R41, R86, c[0x0][0x23c], -R27 ;  /* 0x00008f0056297a23 */ /* 0x000fc4000001081b */
[--C-:B------:R-:W-:Y:S02]  /*3930*/  FFMA.FTZ R46, R84, c[0x0][0x23c], -R27.reuse ;  /* 0x00008f00542e7a23 */ /* 0x100fe4000001081b */
[--C-:B------:R-:W-:Y:S01]  /*3940*/  FFMA.FTZ R37, R80, c[0x0][0x23c], -R27.reuse ;  /* 0x00008f0050257a23 */ /* 0x100fe2000001081b */
[----:B------:R-:W-:Y:S01]  /*3950*/  MUFU.EX2 R50, R50 ;  /* 0x0000003200327308 */ /* 0x000fe20000000800 */
[--C-:B------:R-:W-:Y:S01]  /*3960*/  FFMA.FTZ R38, R7, c[0x0][0x23c], -R52.reuse ;  /* 0x00008f0007267a23 */ /* 0x100fe20000010834 */
[----:B------:R-:W1:Y:S01]  /*3970*/  LDSM.16.MT88.4 R80, [R149+0x6000] ;  /* 0x006000009550783b */ /* 0x000e620000004200 */
        /* <DEDUP_REMOVED lines=39> */
[----:B----4-:R-:W-:Y:S01]  /*3bf0*/  F2FP.BF16.PACK_AB R87, R37, R46 ;  /* 0x0000002e2557723e */ /* 0x010fe200000010ff */
        /* <DEDUP_REMOVED lines=22> */
[----:B-1----:R-:W-:Y:S01]  /*3d60*/  HMMA.16816.F32.BF16 R76, R84, R80, RZ ;  /* 0x00000050544c723c */ /* 0x002fe200000418ff */
[--C-:B------:R-:W-:Y:S01]  /*3d70*/  FFMA.FTZ R65, R100, c[0x0][0x23c], -R27.reuse ;  /* 0x00008f0064417a23 */ /* 0x100fe2000001081b */
[----:B------:R-:W1:Y:S01]  /*3d80*/  MUFU.EX2 R33, R33 ;  /* 0x0000002100217308 */ /* 0x000e620000000800 */
        /* <DEDUP_REMOVED lines=10> */
[----:B------:R-:W-:Y:S01]  /*3e30*/  FADD.FTZ R39, R39, R44 ;  /* 0x0000002c27277221 */ /* 0x000fe20000010000 */
[----:B------:R-:W4:Y:S01]  /*3e40*/  MUFU.EX2 R28, R28 ;  /* 0x0000001c001c7308 */ /* 0x000f220000000800 */
[----:B------:R-:W-:-:S02]  /*3e50*/  FADD.FTZ R37, R37, R46 ;  /* 0x0000002e25257221 */ /* 0x000fc40000010000 */
[----:B------:R-:W-:Y:S02]  /*3e60*/  FFMA.FTZ R175, R43, c[0x0][0x23c], -R52 ;  /* 0x00008f002baf7a23 */ /* 0x000fe40000010834 */
[--C-:B------:R-:W-:Y:S01]  /*3e70*/  FFMA.FTZ R36, R36, c[0x0][0x23c], -R27.reuse ;  /* 0x00008f0024247a23 */ /* 0x100fe2000001081b */
[----:B--2---:R-:W-:Y:S01]  /*3e80*/  HMMA.16816.F32.BF16 R88, R84, R4, RZ ;  /* 0x000000045458723c */ /* 0x004fe200000418ff */
[--C-:B------:R-:W-:Y:S01]  /*3e90*/  FFMA.FTZ R174, R26, c[0x0][0x23c], -R27.reuse ;  /* 0x00008f001aae7a23 */ /* 0x100fe2000001081b */
[----:B------:R-:W-:Y:S01]  /*3ea0*/  MUFU.EX2 R30, R30 ;  /* 0x0000001e001e7308 */ /* 0x000fe20000000800 */
[----:B------:R-:W-:-:S04]  /*3eb0*/  FFMA.FTZ R32, R32, c[0x0][0x23c], -R27 ;  /* 0x00008f0020207a23 */ /* 0x000fc8000001081b */
[----:B---3--:R-:W-:Y:S01]  /*3ec0*/  F2FP.BF16.PACK_AB R4, R35, R38 ;  /* 0x000000262304723e */ /* 0x008fe200000010ff */
[----:B------:R-:W-:Y:S01]  /*3ed0*/  HMMA.16816.F32.BF16 R84, R84, R6, RZ ;  /* 0x000000065454723c */ /* 0x000fe200000418ff */
[----:B-1----:R-:W-:Y:S01]  /*3ee0*/  F2FP.BF16.PACK_AB R5, R33, R40 ;  /* 0x000000282105723e */ /* 0x002fe200000010ff */
[----:B------:R-:W1:Y:S01]  /*3ef0*/  MUFU.EX2 R25, R25 ;  /* 0x0000001900197308 */ /* 0x000e620000000800 */
[----:B------:R-:W-:Y:S02]  /*3f00*/  FADD.FTZ R38, R38, R39 ;  /* 0x0000002726267221 */ /* 0x000fe40000010000 */
[----:B------:R-:W-:Y:S02]  /*3f10*/  FADD.FTZ R40, R40, R37 ;  /* 0x0000002528287221 */ /* 0x000fe40000010000 */
[----:B------:R-:W-:Y:S01]  /*3f20*/  F2FP.BF16.PACK_AB R6, R29, R34 ;  /* 0x000000221d06723e */ /* 0x000fe200000010ff */
[----:B------:R-:W-:Y:S01]  /*3f30*/  FADD.FTZ R35, R35, R38 ;  /* 0x0000002623237221 */ /* 0x000fe20000010000 */
[----:B----4-:R-:W-:Y:S01]  /*3f40*/  F2FP.BF16.PACK_AB R7, R28, R31 ;  /* 0x0000001f1c07723e */ /* 0x010fe200000010ff */
[----:B------:R-:W-:Y:S01]  /*3f50*/  MUFU.EX2 R24, R24 ;  /* 0x0000001800187308 */ /* 0x000fe20000000800 */
[----:B------:R-:W-:-:S02]  /*3f60*/  FADD.FTZ R40, R33, R40 ;  /* 0x0000002821287221 */ /* 0x000fc40000010000 */
[----:B------:R-:W-:-:S03]  /*3f70*/  FADD.FTZ R34, R34, R35 ;  /* 0x0000002322227221 */ /* 0x000fc60000010000 */
[C---:B------:R-:W-:Y:S01]  /*3f80*/  HMMA.16816.F32.BF16 R72, R4.reuse, R12, R72 ;  /* 0x0000000c0448723c */ /* 0x040fe20000041848 */
[----:B------:R-:W-:Y:S01]  /*3f90*/  FADD.FTZ R29, R29, R34 ;  /* 0x000000221d1d7221 */ /* 0x000fe20000010000 */
[----:B------:R-:W-:Y:S06]  /*3fa0*/  MUFU.EX2 R3, R3 ;  /* 0x0000000300037308 */ /* 0x000fec0000000800 */
        /* <DEDUP_REMOVED lines=11> */
[----:B------:R-:W-:Y:S01]  /*4060*/  LDSM.16.MT88.4 R16, [R148+0x7000] ;  /* 0x007000009410783b */ /* 0x000fe20000004200 */
[----:B------:R-:W-:Y:S06]  /*4070*/  MUFU.EX2 R60, R60 ;  /* 0x0000003c003c7308 */ /* 0x000fec0000000800 */
[C---:B------:R-:W-:Y:S02]  /*4080*/  HMMA.16816.F32.BF16 R88, R4.reuse, R8, R88 ;  /* 0x000000080458723c */ /* 0x040fe40000041858 */
[----:B------:R-:W2:Y:S06]  /*4090*/  MUFU.EX2 R57, R57 ;  /* 0x0000003900397308 */ /* 0x000eac0000000800 */
[----:B------:R-:W-:Y:S01]  /*40a0*/  HMMA.16816.F32.BF16 R84, R4, R10, R84 ;  /* 0x0000000a0454723c */ /* 0x000fe20000041854 */
[----:B------:R-:W4:Y:S01]  /*40b0*/  LDSM.16.MT88.4 R8, [R149+0x7000] ;  /* 0x007000009508783b */ /* 0x000f220000004200 */
        /* <DEDUP_REMOVED lines=10> */
[----:B--2---:R-:W-:Y:S01]  /*4160*/  HMMA.16816.F32.BF16 R72, R4, R12, R72 ;  /* 0x0000000c0448723c */ /* 0x004fe20000041848 */
[----:B------:R-:W-:-:S05]  /*4170*/  FADD.FTZ R3, R3, R24 ;  /* 0x0000001803037221 */ /* 0x000fca0000010000 */
        /* <DEDUP_REMOVED lines=8> */
[----:B------:R-:W-:Y:S02]  /*4200*/  MUFU.EX2 R108, R108 ;  /* 0x0000006c006c7308 */ /* 0x000fe40000000800 */
[C---:B------:R-:W-:Y:S06]  /*4210*/  HMMA.16816.F32.BF16 R76, R4.reuse, R8, R76 ;  /* 0x00000008044c723c */ /* 0x040fec000004184c */
[----:B------:R-:W5:Y:S02]  /*4220*/  MUFU.EX2 R103, R103 ;  /* 0x0000006700677308 */ /* 0x000f640000000800 */
[C---:B------:R-:W-:Y:S01]  /*4230*/  HMMA.16816.F32.BF16 R80, R4.reuse, R10, R80 ;  /* 0x0000000a0450723c */ /* 0x040fe20000041850 */
[----:B------:R-:W4:Y:S05]  /*4240*/  LDSM.16.MT88.4 R8, [R149+0x7800] ;  /* 0x007800009508783b */ /* 0x000f2a0000004200 */
[----:B------:R-:W-:Y:S02]  /*4250*/  MUFU.EX2 R107, R107 ;  /* 0x0000006b006b7308 */ /* 0x000fe40000000800 */
[C---:B------:R-:W-:Y:S06]  /*4260*/  HMMA.16816.F32.BF16 R88, R4.reuse, R16, R88 ;  /* 0x000000100458723c */ /* 0x040fec0000041858 */
[----:B------:R-:W-:Y:S02]  /*4270*/  MUFU.EX2 R114, R114 ;  /* 0x0000007200727308 */ /* 0x000fe40000000800 */
[----:B------:R-:W-:Y:S01]  /*4280*/  HMMA.16816.F32.BF16 R84, R4, R18, R84 ;  /* 0x000000120454723c */ /* 0x000fe20000041854 */
[----:B------:R-:W5:Y:S05]  /*4290*/  LDSM.16.MT88.4 R16, [R148+0x7800] ;  /* 0x007800009410783b */ /* 0x000f6a0000004200 */
[----:B------:R-:W-:Y:S01]  /*42a0*/  MUFU.EX2 R113, R113 ;  /* 0x0000007100717308 */ /* 0x000fe20000000800 */
[----:B------:R-:W-:Y:S01]  /*42b0*/  F2FP.BF16.PACK_AB R4, R57, R60 ;  /* 0x0000003c3904723e */ /* 0x000fe200000010ff */
[----:B------:R-:W-:Y:S01]  /*42c0*/  FADD.FTZ R60, R60, R3 ;  /* 0x000000033c3c7221 */ /* 0x000fe20000010000 */
[----:B-1----:R-:W-:-:S02]  /*42d0*/  F2FP.BF16.PACK_AB R5, R102, R61 ;  /* 0x0000003d6605723e */ /* 0x002fc400000010ff */
        /* <DEDUP_REMOVED lines=36> */
[----:B------:R-:W-:-:S05]  /*4520*/  FADD.FTZ R107, R114, R107 ;  /* 0x0000006b726b7221 */ /* 0x000fca0000010000 */
[----:B------:R-:W-:Y:S02]  /*4530*/  MUFU.EX2 R101, R101 ;  /* 0x0000006500657308 */ /* 0x000fe40000000800 */
[C---:B------:R-:W-:Y:S01]  /*4540*/  HMMA.16816.F32.BF16 R92, R4.reuse, R14, R92 ;  /* 0x0000000e045c723c */ /* 0x040fe2000004185c */
[----:B------:R-:W2:Y:S05]  /*4550*/  LDSM.16.MT88.4 R12, [R151+0x8800] ;  /* 0x00880000970c783b */ /* 0x000eaa0000004200 */
[----:B------:R-:W3:Y:S02]  /*4560*/  MUFU.EX2 R106, R106 ;  /* 0x0000006a006a7308 */ /* 0x000ee40000000800 */
[C---:B----4-:R-:W-:Y:S06]  /*4570*/  HMMA.16816.F32.BF16 R96, R4.reuse, R20, R96 ;  /* 0x000000140460723c */ /* 0x050fec0000041860 */
[----:B------:R-:W-:Y:S02]  /*4580*/  MUFU.EX2 R67, R67 ;  /* 0x0000004300437308 */ /* 0x000fe40000000800 */
[C---:B------:R-:W-:Y:S01]  /*4590*/  HMMA.16816.F32.BF16 R68, R4.reuse, R22, R68 ;  /* 0x000000160444723c */ /* 0x040fe20000041844 */
[----:B------:R-:W-:Y:S05]  /*45a0*/  LDSM.16.MT88.4 R20, [R149+0x8800] ;  /* 0x008800009514783b */ /* 0x000fea0000004200 */
[----:B------:R-:W-:Y:S02]  /*45b0*/  MUFU.EX2 R118, R118 ;  /* 0x0000007600767308 */ /* 0x000fe40000000800 */
[C---:B------:R-:W-:Y:S06]  /*45c0*/  HMMA.16816.F32.BF16 R76, R4.reuse, R8, R76 ;  /* 0x00000008044c723c */ /* 0x040fec000004184c */
[----:B------:R-:W-:Y:S02]  /*45d0*/  MUFU.EX2 R65, R65 ;  /* 0x0000004100417308 */ /* 0x000fe40000000800 */
[C---:B------:R-:W-:Y:S01]  /*45e0*/  HMMA.16816.F32.BF16 R80, R4.reuse, R10, R80 ;  /* 0x0000000a0450723c */ /* 0x040fe20000041850 */
[----:B------:R-:W4:Y:S05]  /*45f0*/  LDSM.16.MT88.4 R8, [R150+0x8800] ;  /* 0x008800009608783b */ /* 0x000f2a0000004200 */
        /* <DEDUP_REMOVED lines=8> */
[----:B------:R-:W-:-:S02]  /*4680*/  F2FP.BF16.PACK_AB R5, R116, R109 ;  /* 0x0000006d7405723e */ /* 0x000fc400000010ff */
[----:B------:R-:W-:Y:S01]  /*4690*/  F2FP.BF16.PACK_AB R6, R126, R111 ;  /* 0x0000006f7e06723e */ /* 0x000fe200000010ff */
[----:B------:R-:W-:Y:S01]  /*46a0*/  FADD.FTZ R124, R117, R124 ;  /* 0x0000007c757c7221 */ /* 0x000fe20000010000 */
[----:B-1----:R-:W-:Y:S01]  /*46b0*/  F2FP.BF16.PACK_AB R7, R119, R110 ;  /* 0x0000006e7707723e */ /* 0x002fe200000010ff */
[----:B------:R-:W-:Y:S02]  /*46c0*/  MUFU.EX2 R175, R175 ;  /* 0x000000af00af7308 */ /* 0x000fe40000000800 */
[----:B------:R-:W-:-:S04]  /*46d0*/  FADD.FTZ R111, R111, R124 ;  /* 0x0000007c6f6f7221 */ /* 0x000fc80000010000 */
[C---:B--2---:R-:W-:Y:S01]  /*46e0*/  HMMA.16816.F32.BF16 R96, R4.reuse, R12, R96 ;  /* 0x0000000c0460723c */ /* 0x044fe20000041860 */
[----:B------:R-:W-:Y:S01]  /*46f0*/  FADD.FTZ R126, R126, R111 ;  /* 0x0000006f7e7e7221 */ /* 0x000fe20000010000 */
[----:B------:R-:W-:Y:S06]  /*4700*/  MUFU.EX2 R36, R36 ;  /* 0x0000002400247308 */ /* 0x000fec0000000800 */
[C---:B------:R-:W-:Y:S01]  /*4710*/  HMMA.16816.F32.BF16 R68, R4.reuse, R14, R68 ;  /* 0x0000000e0444723c */ /* 0x040fe20000041844 */
[----:B------:R-:W1:Y:S01]  /*4720*/  LDSM.16.MT88.4 R12, [R151+0x9000] ;  /* 0x00900000970c783b */ /* 0x000e620000004200 */
[----:B------:R-:W-:Y:S06]  /*4730*/  MUFU.EX2 R174, R174 ;  /* 0x000000ae00ae7308 */ /* 0x000fec0000000800 */
[C---:B----4-:R-:W-:Y:S08]  /*4740*/  HMMA.16816.F32.BF16 R72, R4.reuse, R8, R72 ;  /* 0x000000080448723c */ /* 0x050ff00000041848 */
[C---:B------:R-:W-:Y:S01]  /*4750*/  HMMA.16816.F32.BF16 R92, R4.reuse, R10, R92 ;  /* 0x0000000a045c723c */ /* 0x040fe2000004185c */
[----:B------:R-:W2:Y:S07]  /*4760*/  LDSM.16.MT88.4 R8, [R150+0x9000] ;  /* 0x009000009608783b */ /* 0x000eae0000004200 */
[C---:B------:R-:W-:Y:S07]  /*4770*/  HMMA.16816.F32.BF16 R76, R4.reuse, R20, R76 ;  /* 0x00000014044c723c */ /* 0x040fee000004184c */
[--C-:B------:R-:W-:Y:S01]  /*4780*/  FFMA.FTZ R20, R55, c[0x0][0x23c], -R52.reuse ;  /* 0x00008f0037147a23 */ /* 0x100fe20000010834 */
[----:B------:R-:W-:Y:S01]  /*4790*/  HMMA.16816.F32.BF16 R80, R4, R22, R80 ;  /* 0x000000160450723c */ /* 0x000fe20000041850 */
[----:B------:R-:W-:-:S04]  /*47a0*/  FFMA.FTZ R21, R53, c[0x0][0x23c], -R52 ;  /* 0x00008f0035157a23 */ /* 0x000fc80000010834 */
[----:B------:R-:W-:Y:S02]  /*47b0*/  MUFU.EX2 R20, R20 ;  /* 0x0000001400147308 */ /* 0x000fe40000000800 */
[----:B------:R-:W-:Y:S01]  /*47c0*/  FFMA.FTZ R22, R51, c[0x0][0x23c], -R52 ;  /* 0x00008f0033167a23 */ /* 0x000fe20000010834 */
[----:B-----5:R-:W-:Y:S01]  /*47d0*/  HMMA.16816.F32.BF16 R88, R4, R16, R88 ;  /* 0x000000100458723c */ /* 0x020fe20000041858 */
[----:B------:R-:W-:-:S04]  /*47e0*/  FFMA.FTZ R23, R42, c[0x0][0x23c], -R27 ;  /* 0x00008f002a177a23 */ /* 0x000fc8000001081b */
[----:B------:R-:W4:Y:S03]  /*47f0*/  MUFU.EX2 R21, R21 ;  /* 0x0000001500157308 */ /* 0x000f260000000800 */
[----:B------:R-:W-:Y:S01]  /*4800*/  HMMA.16816.F32.BF16 R84, R4, R18, R84 ;  /* 0x000000120454723c */ /* 0x000fe20000041854 */
[----:B------:R-:W5:Y:S04]  /*4810*/  LDSM.16.MT88.4 R16, [R149+0x9000] ;  /* 0x009000009510783b */ /* 0x000f680000004200 */
[----:B------:R-:W-:Y:S02]  /*4820*/  MUFU.EX2 R22, R22 ;  /* 0x0000001600167308 */ /* 0x000fe40000000800 */
[----:B---3--:R-:W-:Y:S01]  /*4830*/  F2FP.BF16.PACK_AB R4, R106, R101 ;  /* 0x000000656a04723e */ /* 0x008fe200000010ff */
[----:B------:R-:W-:Y:S01]  /*4840*/  FADD.FTZ R101, R101, R126 ;  /* 0x0000007e65657221 */ /* 0x000fe20000010000 */
[----:B------:R-:W-:-:S02]  /*4850*/  F2FP.BF16.PACK_AB R5, R66, R65 ;  /* 0x000000414205723e */ /* 0x000fc400000010ff */
[----:B------:R-:W-:Y:S01]  /*4860*/  F2FP.BF16.PACK_AB R6, R118, R67 ;  /* 0x000000437606723e */ /* 0x000fe200000010ff */
[----:B------:R-:W-:Y:S01]  /*4870*/  FADD.FTZ R106, R106, R101 ;  /* 0x000000656a6a7221 */ /* 0x000fe20000010000 */
[----:B------:R-:W-:Y:S01]  /*4880*/  F2FP.BF16.PACK_AB R7, R105, R64 ;  /* 0x000000406907723e */ /* 0x000fe200000010ff */
[----:B------:R-:W3:Y:S02]  /*4890*/  MUFU.EX2 R23, R23 ;  /* 0x0000001700177308 */ /* 0x000ee40000000800 */
[----:B------:R-:W-:-:S04]  /*48a0*/  FADD.FTZ R67, R67, R106 ;  /* 0x0000006a43437221 */ /* 0x000fc80000010000 */
[----:B-1----:R-:W-:Y:S01]  /*48b0*/  HMMA.16816.F32.BF16 R96, R4, R12, R96 ;  /* 0x0000000c0460723c */ /* 0x002fe20000041860 */
[----:B------:R-:W-:-:S07]  /*48c0*/  FADD.FTZ R67, R118, R67 ;  /* 0x0000004376437221 */ /* 0x000fce0000010000 */
[C---:B------:R-:W-:Y:S01]  /*48d0*/  HMMA.16816.F32.BF16 R68, R4.reuse, R14, R68 ;  /* 0x0000000e0444723c */ /* 0x040fe20000041844 */
[----:B------:R-:W1:Y:S07]  /*48e0*/  LDSM.16.MT88.4 R12, [R148+0x9000] ;  /* 0x00900000940c783b */ /* 0x000e6e0000004200 */
[C---:B--2---:R-:W-:Y:S08]  /*48f0*/  HMMA.16816.F32.BF16 R72, R4.reuse, R8, R72 ;  /* 0x000000080448723c */ /* 0x044ff00000041848 */
[C---:B-----5:R-:W-:Y:S07]  /*4900*/  HMMA.16816.F32.BF16 R76, R4.reuse, R16, R76 ;  /* 0x00000010044c723c */ /* 0x060fee000004184c */
[----:B------:R-:W-:Y:S01]  /*4910*/  FADD.FTZ R17, R31, R40 ;  /* 0x000000281f117221 */ /* 0x000fe20000010000 */
[----:B------:R-:W-:Y:S01]  /*4920*/  HMMA.16816.F32.BF16 R92, R4, R10, R92 ;  /* 0x0000000a045c723c */ /* 0x000fe2000004185c */
[----:B------:R-:W2:Y:S01]  /*4930*/  LDSM.16.MT88.4 R8, [R151+0x9800] ;  /* 0x009800009708783b */ /* 0x000ea20000004200 */
[----:B------:R-:W5:Y:S01]  /*4940*/  MUFU.EX2 R31, R32 ;  /* 0x00000020001f7308 */ /* 0x000f620000000800 */
[----:B------:R-:W-:-:S05]  /*4950*/  FADD.FTZ R28, R28, R17 ;  /* 0x000000111c1c7221 */ /* 0x000fca0000010000 */
[C---:B------:R-:W-:Y:S01]  /*4960*/  HMMA.16816.F32.BF16 R80, R4.reuse, R18, R80 ;  /* 0x000000120450723c */ /* 0x040fe20000041850 */
[----:B------:R-:W2:Y:S07]  /*4970*/  LDSM.16.MT88.4 R16, [R150+0x9800] ;  /* 0x009800009610783b */ /* 0x000eae0000004200 */
[C---:B-1----:R-:W-:Y:S07]  /*4980*/  HMMA.16816.F32.BF16 R88, R4.reuse, R12, R88 ;  /* 0x0000000c0458723c */ /* 0x042fee0000041858 */
[----:B------:R-:W-:Y:S01]  /*4990*/  FADD.FTZ R13, R47, R28 ;  /* 0x0000001c2f0d7221 */ /* 0x000fe20000010000 */
[----:B------:R-:W-:Y:S03]  /*49a0*/  HMMA.16816.F32.BF16 R84, R4, R14, R84 ;  /* 0x0000000e0454723c */ /* 0x000fe60000041854 */
[----:B------:R-:W-:-:S04]  /*49b0*/  FADD.FTZ R13, R54, R13 ;  /* 0x0000000d360d7221 */ /* 0x000fc80000010000 */
[----:B------:R-:W-:Y:S01]  /*49c0*/  FADD.FTZ R56, R56, R13 ;  /* 0x0000000d38387221 */ /* 0x000fe20000010000 */
[----:B----4-:R-:W-:Y:S01]  /*49d0*/  F2FP.BF16.PACK_AB R4, R21, R20 ;  /* 0x000000141504723e */ /* 0x010fe200000010ff */
[----:B------:R-:W1:Y:S01]  /*49e0*/  LDSM.16.MT88.4 R12, [R149+0x9800] ;  /* 0x00980000950c783b */ /* 0x000e620000004200 */
[----:B---3--:R-:W-:Y:S01]  /*49f0*/  F2FP.BF16.PACK_AB R5, R36, R23 ;  /* 0x000000172405723e */ /* 0x008fe200000010ff */
[----:B------:R-:W-:Y:S01]  /*4a00*/  FADD.FTZ R56, R49, R56 ;  /* 0x0000003831387221 */ /* 0x000fe20000010000 */
[----:B------:R-:W-:Y:S01]  /*4a10*/  F2FP.BF16.PACK_AB R6, R175, R22 ;  /* 0x00000016af06723e */ /* 0x000fe200000010ff */
[----:B------:R-:W-:Y:S01]  /*4a20*/  FADD.FTZ R20, R20, R67 ;  /* 0x0000004314147221 */ /* 0x000fe20000010000 */
[----:B-----5:R-:W-:Y:S01]  /*4a30*/  F2FP.BF16.PACK_AB R7, R174, R31 ;  /* 0x0000001fae07723e */ /* 0x020fe200000010ff */
        /* <DEDUP_REMOVED lines=33> */
[----:B------:R-:W-:Y:S01]  /*4c50*/  ULDC UR4, c[0x0][0x1a0] ;  /* 0x0000680000047ab9 */ /* 0x000fe20000000800 */
[----:B------:R-:W-:Y:S01]  /*4c60*/  IADD3 R173, R112, -0x2, RZ ;  /* 0xfffffffe70ad7810 */ /* 0x000fe20007ffe0ff */
[----:B------:R-:W-:Y:S01]  /*4c70*/  ULEA UR4, -UR4, URZ, 0x7 ;  /* 0x0000003f04047291 */ /* 0x000fe2000f8e393f */
[----:B------:R-:W-:Y:S02]  /*4c80*/  IMAD.MOV.U32 R3, RZ, RZ, R0 ;  /* 0x000000ffff037224 */ /* 0x000fe400078e0000 */
[----:B------:R-:W-:Y:S01]  /*4c90*/  IMAD.MOV.U32 R101, RZ, RZ, R2 ;  /* 0x000000ffff657224 */ /* 0x000fe200078e0002 */
[----:B------:R-:W-:Y:S02]  /*4ca0*/  USHF.R.S32.HI UR6, URZ, 0x1f, UR4 ;  /* 0x0000001f3f067899 */ /* 0x000fe40008011404 */
[----:B------:R-:W-:-:S04]  /*4cb0*/  MOV R172, UR4 ;  /* 0x0000000400ac7c02 */ /* 0x000fc80008000f00 */
[----:B------:R-:W-:Y:S02]  /*4cc0*/  MOV R170, UR6 ;  /* 0x0000000600aa7c02 */ /* 0x000fe40008000f00 */
.L_x_6217:
[----:B------:R-:W-:Y:S01]  /*4cd0*/  MOV R8, R172 ;  /* 0x000000ac00087202 */ /* 0x000fe20000000f00 */
[----:B------:R-:W-:Y:S04]  /*4ce0*/  DEPBAR.LE SB0, 0x0 ;  /* 0x000080000000791a */ /* 0x000fe80000000000 */
[----:B------:R-:W-:Y:S01]  /*4cf0*/  BAR.SYNC.DEFER_BLOCKING 0x0 ;  /* 0x0000000000007b1d */ /* 0x000fe20000010000 */
[----:B------:R-:W-:Y:S05]  /*4d00*/  MOV R0, R170 ;  /* 0x000000aa00007202 */ /* 0x000fea0000000f00 */
[----:B------:R-:W-:-:S05]  /*4d10*/  @P6 BRA `(.L_x_6214) ;  /* 0x000003b000006947 */ /* 0x000fca0003800000 */
        /* <DEDUP_REMOVED lines=40> */
[----:B------:R-:W-:Y:S01]  /*4fa0*/  LEA R10, P1, R5, R168, 0x2 ;  /* 0x000000a8050a7211 */ /* 0x000fe200078210ff */
[C---:B------:R-:W-:Y:S01]  /*4fb0*/  IMAD.IADD R0, R9.reuse, 0x1, -R5 ;  /* 0x0000000109007824 */ /* 0x040fe200078e0a05 */
[-C--:B------:R-:W-:Y:S02]  /*4fc0*/  LEA.HI.X.SX32 R7, R9, R169.reuse, 0x2, P0 ;  /* 0x000000a909077211 */ /* 0x080fe400000f16ff */
[----:B------:R-:W-:Y:S01]  /*4fd0*/  LEA.HI.X.SX32 R11, R5, R169, 0x2, P1 ;  /* 0x000000a9050b7211 */ /* 0x000fe200008f16ff */
[----:B------:R-:W-:Y:S03]  /*4fe0*/  IMAD.MOV.U32 R5, RZ, RZ, c[0x0][0x2d0] ;  /* 0x0000b400ff057624 */ /* 0x000fe600078e00ff */
[----:B------:R-:W2:Y:S01]  /*4ff0*/  LDG.E R7, [R6.64] ;  /* 0x0000000a06077981 */ /* 0x000ea2000c1e1900 */
[----:B------:R-:W-:Y:S03]  /*5000*/  IMAD R5, R0, R5, -0x80 ;  /* 0xffffff8000057424 */ /* 0x000fe600078e0205 */
[----:B------:R-:W2:Y:S01]  /*5010*/  LDG.E R2, [R10.64] ;  /* 0x0000000a0a027981 */ /* 0x000ea2000c1e1900 */
[C---:B------:R-:W-:Y:S01]  /*5020*/  IMAD.WIDE.U32 R8, R5.reuse, c[0x0][0x1a0], RZ ;  /* 0x0000680005087a25 */ /* 0x040fe200078e00ff */
[----:B------:R-:W-:Y:S05]  /*5030*/  SHF.R.S32.HI R0, RZ, 0x1f, R5 ;  /* 0x0000001fff007819 */ /* 0x000fea0000011405 */
[----:B------:R-:W-:Y:S04]  /*5040*/  IMAD R0, R0, c[0x0][0x1a0], RZ ;  /* 0x0000680000007a24 */ /* 0x000fe800078e02ff */
        /* <DEDUP_REMOVED lines=8> */
.L_x_6214:
        /* <DEDUP_REMOVED lines=27> */
[----:B------:R-:W-:Y:S03]  /*5280*/  ISETP.GE.AND P0, PT, R173, 0x1, PT ;  /* 0x00000001ad00780c */ /* 0x000fe60003f06270 */
[----:B------:R1:W-:Y:S05]  /*5290*/  LDGSTS.E.BYPASS.LTC128B.128 [R165+0x9800], [R186.64] ;  /* 0x09800000baa57fae */ /* 0x0003ea000b901d4a */
[----:B------:R-:W-:Y:S05]  /*52a0*/  LDSM.16.M88.4 R104, [R158] ;  /* 0x000000009e68783b */ /* 0x000fea0000000200 */
[----:B------:R-:W2:Y:S05]  /*52b0*/  LDSM.16.M88.4 R108, [R157] ;  /* 0x000000009d6c783b */ /* 0x000eaa0000000200 */
[----:B------:R-:W3:Y:S05]  /*52c0*/  LDSM.16.M88.4 R112, [R157+0x800] ;  /* 0x000800009d70783b */ /* 0x000eea0000000200 */
[----:B------:R-:W4:Y:S05]  /*52d0*/  LDSM.16.M88.4 R116, [R157+0x1000] ;  /* 0x001000009d74783b */ /* 0x000f2a0000000200 */
[----:B------:R-:W0:Y:S05]  /*52e0*/  LDGDEPBAR ;  /* 0x00000000000079af */ /* 0x000e2a0000000000 */
[----:B------:R-:W5:Y:S05]  /*52f0*/  LDSM.16.M88.4 R120, [R157+0x1800] ;  /* 0x001800009d78783b */ /* 0x000f6a0000000200 */
[----:B------:R-:W1:Y:S05]  /*5300*/  LDSM.16.M88.4 R124, [R157+0x2000] ;  /* 0x002000009d7c783b */ /* 0x000e6a0000000200 */
[----:B------:R-:W1:Y:S05]  /*5310*/  LDSM.16.M88.4 R128, [R157+0x2800] ;  /* 0x002800009d80783b */ /* 0x000e6a0000000200 */
[----:B------:R-:W1:Y:S01]  /*5320*/  LDSM.16.M88.4 R132, [R157+0x3000] ;  /* 0x003000009d84783b */ /* 0x000e620000000200 */
[C---:B--2---:R-:W-:Y:S04]  /*5330*/  HMMA.16816.F32.BF16 R4, R104.reuse, R108, RZ ;  /* 0x0000006c6804723c */ /* 0x044fe800000418ff */
[----:B------:R-:W2:Y:S04]  /*5340*/  LDSM.16.M88.4 R136, [R157+0x3800] ;  /* 0x003800009d88783b */ /* 0x000ea80000000200 */
[C---:B------:R-:W-:Y:S01]  /*5350*/  HMMA.16816.F32.BF16 R8, R104.reuse, R110, RZ ;  /* 0x0000006e6808723c */ /* 0x040fe200000418ff */
[----:B------:R-:W-:Y:S07]  /*5360*/  LDSM.16.M88.4 R108, [R156] ;  /* 0x000000009c6c783b */ /* 0x000fee0000000200 */
[C---:B---3--:R-:W-:Y:S08]  /*5370*/  HMMA.16816.F32.BF16 R12, R104.reuse, R112, RZ ;  /* 0x00000070680c723c */ /* 0x048ff000000418ff */
[C---:B------:R-:W-:Y:S01]  /*5380*/  HMMA.16816.F32.BF16 R16, R104.reuse, R114, RZ ;  /* 0x000000726810723c */ /* 0x040fe200000418ff */
[----:B------:R-:W3:Y:S07]  /*5390*/  LDSM.16.M88.4 R112, [R155] ;  /* 0x000000009b70783b */ /* 0x000eee0000000200 */
[C---:B----4-:R-:W-:Y:S08]  /*53a0*/  HMMA.16816.F32.BF16 R20, R104.reuse, R116, RZ ;  /* 0x000000746814723c */ /* 0x050ff000000418ff */
[C---:B------:R-:W-:Y:S01]  /*53b0*/  HMMA.16816.F32.BF16 R24, R104.reuse, R118, RZ ;  /* 0x000000766818723c */ /* 0x040fe200000418ff */
[----:B------:R-:W4:Y:S07]  /*53c0*/  LDSM.16.M88.4 R116, [R155+0x800] ;  /* 0x000800009b74783b */ /* 0x000f2e0000000200 */
[C---:B-----5:R-:W-:Y:S08]  /*53d0*/  HMMA.16816.F32.BF16 R28, R104.reuse, R120, RZ ;  /* 0x00000078681c723c */ /* 0x060ff000000418ff */
[C---:B------:R-:W-:Y:S01]  /*53e0*/  HMMA.16816.F32.BF16 R32, R104.reuse, R122, RZ ;  /* 0x0000007a6820723c */ /* 0x040fe200000418ff */
[----:B------:R-:W5:Y:S07]  /*53f0*/  LDSM.16.M88.4 R120, [R155+0x1000] ;  /* 0x001000009b78783b */ /* 0x000f6e0000000200 */
[C---:B-1----:R-:W-:Y:S08]  /*5400*/  HMMA.16816.F32.BF16 R36, R104.reuse, R124, RZ ;  /* 0x0000007c6824723c */ /* 0x042ff000000418ff */
[C---:B------:R-:W-:Y:S01]  /*5410*/  HMMA.16816.F32.BF16 R40, R104.reuse, R126, RZ ;  /* 0x0000007e6828723c */ /* 0x040fe200000418ff */
[----:B------:R-:W1:Y:S07]  /*5420*/  LDSM.16.M88.4 R124, [R155+0x1800] ;  /* 0x001800009b7c783b */ /* 0x000e6e0000000200 */
[C---:B------:R-:W-:Y:S08]  /*5430*/  HMMA.16816.F32.BF16 R44, R104.reuse, R128, RZ ;  /* 0x00000080682c723c */ /* 0x040ff000000418ff */
[C---:B------:R-:W-:Y:S01]  /*5440*/  HMMA.16816.F32.BF16 R48, R104.reuse, R130, RZ ;  /* 0x000000826830723c */ /* 0x040fe200000418ff */
[----:B------:R-:W1:Y:S07]  /*5450*/  LDSM.16.M88.4 R128, [R155+0x2000] ;  /* 0x002000009b80783b */ /* 0x000e6e0000000200 */
[C---:B------:R-:W-:Y:S08]  /*5460*/  HMMA.16816.F32.BF16 R52, R104.reuse, R132, RZ ;  /* 0x000000846834723c */ /* 0x040ff000000418ff */
[C---:B------:R-:W-:Y:S08]  /*5470*/  HMMA.16816.F32.BF16 R56, R104.reuse, R134, RZ ;  /* 0x000000866838723c */ /* 0x040ff000000418ff */
[C---:B--2---:R-:W-:Y:S08]  /*5480*/  HMMA.16816.F32.BF16 R60, R104.reuse, R136, RZ ;  /* 0x00000088683c723c */ /* 0x044ff000000418ff */
        /* <DEDUP_REMOVED lines=25> */
[----:B------:R-:W4:Y:S05]  /*5620*/  LDSM.16.M88.4 R108, [R144] ;  /* 0x00000000906c783b */ /* 0x000f2a0000000200 */
[----:B------:R-:W3:Y:S02]  /*5630*/  LDSM.16.M88.4 R116, [R143] ;  /* 0x000000008f74783b */ /* 0x000ee40000000200 */
[C---:B-1----:R-:W-:Y:S08]  /*5640*/  HMMA.16816.F32.BF16 R4, R120.reuse, R124, R4 ;  /* 0x0000007c7804723c */ /* 0x042ff00000041804 */
[C---:B------:R-:W-:Y:S01]  /*5650*/  HMMA.16816.F32.BF16 R8, R120.reuse, R126, R8 ;  /* 0x0000007e7808723c */ /* 0x040fe20000041808 */
[----:B------:R-:W1:Y:S07]  /*5660*/  LDSM.16.M88.4 R124, [R142] ;  /* 0x000000008e7c783b */ /* 0x000e6e0000000200 */
[C---:B-----5:R-:W-:Y:S08]  /*5670*/  HMMA.16816.F32.BF16 R12, R120.reuse, R128, R12 ;  /* 0x00000080780c723c */ /* 0x060ff0000004180c */
[C---:B------:R-:W-:Y:S01]  /*5680*/  HMMA.16816.F32.BF16 R16, R120.reuse, R130, R16 ;  /* 0x000000827810723c */ /* 0x040fe20000041810 */
[----:B------:R-:W-:Y:S07]  /*5690*/  LDSM.16.M88.4 R128, [R140+0x1000] ;  /* 0x001000008c80783b */ /* 0x000fee0000000200 */
[C---:B--2---:R-:W-:Y:S08]  /*56a0*/  HMMA.16816.F32.BF16 R20, R120.reuse, R104, R20 ;  /* 0x000000687814723c */ /* 0x044ff00000041814 */
[C---:B------:R-:W-:Y:S01]  /*56b0*/  HMMA.16816.F32.BF16 R24, R120.reuse, R106, R24 ;  /* 0x0000006a7818723c */ /* 0x040fe20000041818 */
[----:B------:R-:W2:Y:S07]  /*56c0*/  LDSM.16.M88.4 R104, [R141] ;  /* 0x000000008d68783b */ /* 0x000eae0000000200 */
        /* <DEDUP_REMOVED lines=8> */
[----:B------:R-:W4:Y:S07]  /*5750*/  LDSM.16.M88.4 R116, [R140+0x800] ;  /* 0x000800008c74783b */ /* 0x000f2e0000000200 */
[C---:B-1----:R-:W-:Y:S08]  /*5760*/  HMMA.16816.F32.BF16 R52, R120.reuse, R124, R52 ;  /* 0x0000007c7834723c */ /* 0x042ff00000041834 */
[C---:B------:R-:W-:Y:S01]  /*5770*/  HMMA.16816.F32.BF16 R56, R120.reuse, R126, R56 ;  /* 0x0000007e7838723c */ /* 0x040fe20000041838 */
[----:B------:R-:W-:Y:S07]  /*5780*/  LDSM.16.M88.4 R124, [R140+0x3800] ;  /* 0x003800008c7c783b */ /* 0x000fee0000000200 */
[C---:B--2---:R-:W-:Y:S08]  /*5790*/  HMMA.16816.F32.BF16 R60, R120.reuse, R104, R60 ;  /* 0x00000068783c723c */ /* 0x044ff0000004183c */
[----:B------:R-:W-:Y:S01]  /*57a0*/  HMMA.16816.F32.BF16 R64, R120, R106, R64 ;  /* 0x0000006a7840723c */ /* 0x000fe20000041840 */
[----:B------:R-:W1:Y:S05]  /*57b0*/  LDSM.16.M88.4 R104, [R140+0x1800] ;  /* 0x001800008c68783b */ /* 0x000e6a0000000200 */
[----:B------:R-:W-:Y:S02]  /*57c0*/  LDSM.16.M88.4 R120, [R140+0x3000] ;  /* 0x003000008c78783b */ /* 0x000fe40000000200 */
        /* <DEDUP_REMOVED lines=8> */
[C---:B------:R-:W-:Y:S08]  /*5850*/  HMMA.16816.F32.BF16 R20, R108.reuse, R128, R20 ;  /* 0x000000806c14723c */ /* 0x040ff00000041814 */
[C---:B------:R-:W-:Y:S08]  /*5860*/  HMMA.16816.F32.BF16 R24, R108.reuse, R130, R24 ;  /* 0x000000826c18723c */ /* 0x040ff00000041818 */
[C---:B-1----:R-:W-:Y:S08]  /*5870*/  HMMA.16816.F32.BF16 R28, R108.reuse, R104, R28 ;  /* 0x000000686c1c723c */ /* 0x042ff0000004181c */
[C---:B------:R-:W-:Y:S08]  /*5880*/  HMMA.16816.F32.BF16 R32, R108.reuse, R106, R32 ;  /* 0x0000006a6c20723c */ /* 0x040ff00000041820 */
[C---:B--2---:R-:W-:Y:S08]  /*5890*/  HMMA.16816.F32.BF16 R36, R108.reuse, R112, R36 ;  /* 0x000000706c24723c */ /* 0x044ff00000041824 */
[C---:B------:R-:W-:Y:S08]  /*58a0*/  HMMA.16816.F32.BF16 R40, R108.reuse, R114, R40 ;  /* 0x000000726c28723c */ /* 0x040ff00000041828 */
[C---:B---3--:R-:W-:Y:S08]  /*58b0*/  HMMA.16816.F32.BF16 R44, R108.reuse, R116, R44 ;  /* 0x000000746c2c723c */ /* 0x048ff0000004182c */
        /* <DEDUP_REMOVED lines=71> */
.L_x_6216:
[C---:B------:R-:W-:Y:S04]  /*5d30*/  LEA R162, P0, R106.reuse, R162, 0x1 ;  /* 0x000000a26aa27211 */ /* 0x040fe800078008ff */
[----:B------:R-:W-:Y:S02]  /*5d40*/  LEA.HI.X R163, R106, R163, R103, 0x1, P0 ;  /* 0x000000a36aa37211 */ /* 0x000fe400000f0c67 */
[----:B------:R-:W-:Y:S03]  /*5d50*/  IADD3 R110, P0, R162, UR9, RZ ;  /* 0x00000009a26e7c10 */ /* 0x000fe6000ff1e0ff */
[----:B------:R-:W-:Y:S01]  /*5d60*/  @!PT LDS RZ, [RZ] ;  /* 0x00000000fffff984 */ /* 0x000fe20000000800 */
[----:B------:R-:W-:Y:S01]  /*5d70*/  @!PT LDS RZ, [RZ] ;  /* 0x00000000fffff984 */ /* 0x000fe20000000800 */
[----:B------:R-:W-:Y:S01]  /*5d80*/  @!PT LDS RZ, [RZ] ;  /* 0x00000000fffff984 */ /* 0x000fe20000000800 */
        /* <DEDUP_REMOVED lines=19> */
[----:B------:R-:W-:Y:S05]  /*5ec0*/  IADD3.X R115, R113, UR5, RZ, P0, !PT ;  /* 0x0000000571737c10 */ /* 0x000fea00087fe4ff */
[----:B------:R1:W-:Y:S04]  /*5ed0*/  LDGSTS.E.BYPASS.LTC128B.128 [R165+0x5800], [R114.64] ;  /* 0x0580000072a57fae */ /* 0x0003e8000b901d4a */
[----:B------:R-:W0:Y:S02]  /*5ee0*/  LDGDEPBAR ;  /* 0x00000000000079af */ /* 0x000e240000000000 */
.L_x_6215:
        /* <DEDUP_REMOVED lines=85> */
[--C-:B------:R-:W-:Y:S02]  /*6440*/  FFMA.FTZ R135, R36, c[0x0][0x23c], -R103.reuse ;  /* 0x00008f0024877a23 */ /* 0x100fe40000010867 */
[--C-:B------:R-:W-:Y:S02]  /*6450*/  FFMA.FTZ R132, R37, c[0x0][0x23c], -R103.reuse ;  /* 0x00008f0025847a23 */ /* 0x100fe40000010867 */
[--C-:B------:R-:W-:Y:S01]  /*6460*/  FFMA.FTZ R118, R5, c[0x0][0x23c], -R103.reuse ;  /* 0x00008f0005767a23 */ /* 0x100fe20000010867 */
[----:B------:R-:W-:Y:S01]  /*6470*/  FSEL R5, R104, RZ, P0 ;  /* 0x000000ff68057208 */ /* 0x000fe20000000000 */
[--C-:B------:R-:W-:Y:S01]  /*6480*/  FFMA.FTZ R116, R12, c[0x0][0x23c], -R103.reuse ;  /* 0x00008f000c747a23 */ /* 0x100fe20000010867 */
[----:B------:R-:W-:Y:S01]  /*6490*/  MUFU.EX2 R128, R128 ;  /* 0x0000008000807308 */ /* 0x000fe20000000800 */
[----:B------:R-:W2:Y:S01]  /*64a0*/  LDSM.16.MT88.4 R104, [R151+0x6000] ;  /* 0x006000009768783b */ /* 0x000ea20000004200 */
[----:B------:R-:W-:Y:S01]  /*64b0*/  FFMA.FTZ R121, R13, c[0x0][0x23c], -R103 ;  /* 0x00008f000d797a23 */ /* 0x000fe20000010867 */
[----:B------:R-:W-:Y:S01]  /*64c0*/  ISETP.GT.AND P0, PT, R173, RZ, PT ;  /* 0x000000ffad00720c */ /* 0x000fe20003f04270 */
[--C-:B------:R-:W-:Y:S02]  /*64d0*/  FFMA.FTZ R129, R22, c[0x0][0x23c], -R5.reuse ;  /* 0x00008f0016817a23 */ /* 0x100fe40000010805 */
[--C-:B------:R-:W-:Y:S02]  /*64e0*/  FFMA.FTZ R126, R23, c[0x0][0x23c], -R5.reuse ;  /* 0x00008f00177e7a23 */ /* 0x100fe40000010805 */
[--C-:B------:R-:W-:Y:S02]  /*64f0*/  FFMA.FTZ R130, R34, c[0x0][0x23c], -R5.reuse ;  /* 0x00008f0022827a23 */ /* 0x100fe40000010805 */
[----:B------:R-:W-:Y:S01]  /*6500*/  MUFU.EX2 R118, R118 ;  /* 0x0000007600767308 */ /* 0x000fe20000000800 */
[--C-:B------:R-:W-:Y:S02]  /*6510*/  FFMA.FTZ R133, R35, c[0x0][0x23c], -R5.reuse ;  /* 0x00008f0023857a23 */ /* 0x100fe40000010805 */
[----:B------:R-:W-:Y:S01]  /*6520*/  LDSM.16.MT88.4 R32, [R150+0x7800] ;  /* 0x007800009620783b */ /* 0x000fe20000004200 */
[C---:B-1----:R-:W-:Y:S02]  /*6530*/  FMUL.FTZ R12, R100.reuse, R92 ;  /* 0x0000005c640c7220 */ /* 0x042fe40000410000 */
[----:B------:R-:W-:Y:S02]  /*6540*/  FMUL.FTZ R13, R100, R93 ;  /* 0x0000005d640d7220 */ /* 0x000fe40000410000 */
[--C-:B------:R-:W-:Y:S02]  /*6550*/  FFMA.FTZ R134, R38, c[0x0][0x23c], -R5.reuse ;  /* 0x00008f0026867a23 */ /* 0x100fe40000010805 */
[----:B------:R-:W-:Y:S01]  /*6560*/  MUFU.EX2 R116, R116 ;  /* 0x0000007400747308 */ /* 0x000fe20000000800 */
[C---:B------:R-:W-:Y:S02]  /*6570*/  FMUL.FTZ R68, R100.reuse, R68 ;  /* 0x0000004464447220 */ /* 0x040fe40000410000 */
[C---:B------:R-:W-:Y:S02]  /*6580*/  FMUL.FTZ R69, R100.reuse, R69 ;  /* 0x0000004564457220 */ /* 0x040fe40000410000 */
[C---:B------:R-:W-:Y:S02]  /*6590*/  FMUL.FTZ R72, R100.reuse, R72 ;  /* 0x0000004864487220 */ /* 0x040fe40000410000 */
[----:B------:R-:W-:Y:S02]  /*65a0*/  FMUL.FTZ R73, R100, R73 ;  /* 0x0000004964497220 */ /* 0x000fe40000410000 */
[----:B------:R-:W-:Y:S01]  /*65b0*/  FFMA.FTZ R122, R14, c[0x0][0x23c], -R5 ;  /* 0x00008f000e7a7a23 */ /* 0x000fe20000010805 */
[----:B------:R-:W-:Y:S01]  /*65c0*/  MUFU.EX2 R121, R121 ;  /* 0x0000007900797308 */ /* 0x000fe20000000800 */
[----:B------:R-:W-:Y:S01]  /*65d0*/  FMUL.FTZ R3, R101, c[0x0][0x23c] ;  /* 0x00008f0065037a20 */ /* 0x000fe20000410000 */
[----:B------:R-:W-:Y:S01]  /*65e0*/  MOV R101, R2 ;  /* 0x0000000200657202 */ /* 0x000fe20000000f00 */
[----:B------:R-:W-:Y:S02]  /*65f0*/  FFMA.FTZ R127, R4, c[0x0][0x23c], -R103 ;  /* 0x00008f00047f7a23 */ /* 0x000fe40000010867 */
[--C-:B------:R-:W-:Y:S02]  /*6600*/  FFMA.FTZ R120, R6, c[0x0][0x23c], -R5.reuse ;  /* 0x00008f0006787a23 */ /* 0x100fe40000010805 */
[----:B------:R-:W-:Y:S02]  /*6610*/  FFMA.FTZ R7, R7, c[0x0][0x23c], -R5 ;  /* 0x00008f0007077a23 */ /* 0x000fe40000010805 */
[--C-:B------:R-:W-:Y:S01]  /*6620*/  FFMA.FTZ R102, R8, c[0x0][0x23c], -R103.reuse ;  /* 0x00008f0008667a23 */ /* 0x100fe20000010867 */
[----:B------:R-:W1:Y:S01]  /*6630*/  MUFU.EX2 R3, R3 ;  /* 0x0000000300037308 */ /* 0x000e620000000800 */
[----:B------:R-:W-:Y:S02]  /*6640*/  FFMA.FTZ R117, R9, c[0x0][0x23c], -R103 ;  /* 0x00008f0009757a23 */ /* 0x000fe40000010867 */
[--C-:B------:R-:W-:Y:S02]  /*6650*/  FFMA.FTZ R119, R10, c[0x0][0x23c], -R5.reuse ;  /* 0x00008f000a777a23 */ /* 0x100fe40000010805 */
[--C-:B------:R-:W-:Y:S02]  /*6660*/  FFMA.FTZ R6, R11, c[0x0][0x23c], -R5.reuse ;  /* 0x00008f000b067a23 */ /* 0x100fe40000010805 */
[C---:B------:R-:W-:Y:S02]  /*6670*/  FMUL.FTZ R8, R100.reuse, R96 ;  /* 0x0000006064087220 */ /* 0x040fe40000410000 */
[C---:B------:R-:W-:Y:S01]  /*6680*/  FMUL.FTZ R9, R100.reuse, R97 ;  /* 0x0000006164097220 */ /* 0x040fe20000410000 */
[----:B------:R-:W3:Y:S01]  /*6690*/  MUFU.EX2 R127, R127 ;  /* 0x0000007f007f7308 */ /* 0x000ee20000000800 */
[----:B------:R-:W-:Y:S02]  /*66a0*/  FFMA.FTZ R123, R15, c[0x0][0x23c], -R5 ;  /* 0x00008f000f7b7a23 */ /* 0x000fe40000010805 */
[C---:B------:R-:W-:Y:S02]  /*66b0*/  FMUL.FTZ R76, R100.reuse, R76 ;  /* 0x0000004c644c7220 */ /* 0x040fe40000410000 */
[C---:B------:R-:W-:Y:S02]  /*66c0*/  FMUL.FTZ R77, R100.reuse, R77 ;  /* 0x0000004d644d7220 */ /* 0x040fe40000410000 */
[C---:B------:R-:W-:Y:S02]  /*66d0*/  FMUL.FTZ R80, R100.reuse, R80 ;  /* 0x0000005064507220 */ /* 0x040fe40000410000 */
[C---:B------:R-:W-:Y:S01]  /*66e0*/  FMUL.FTZ R81, R100.reuse, R81 ;  /* 0x0000005164517220 */ /* 0x040fe20000410000 */
[----:B------:R-:W-:Y:S01]  /*66f0*/  MUFU.EX2 R120, R120 ;  /* 0x0000007800787308 */ /* 0x000fe20000000800 */
[C---:B------:R-:W-:Y:S02]  /*6700*/  FMUL.FTZ R84, R100.reuse, R84 ;  /* 0x0000005464547220 */ /* 0x040fe40000410000 */
[----:B------:R-:W-:Y:S02]  /*6710*/  FMUL.FTZ R85, R100, R85 ;  /* 0x0000005564557220 */ /* 0x000fe40000410000 */
[C---:B-1----:R-:W-:Y:S02]  /*6720*/  FMUL.FTZ R14, R3.reuse, R94 ;  /* 0x0000005e030e7220 */ /* 0x042fe40000410000 */
[C---:B------:R-:W-:Y:S02]  /*6730*/  FMUL.FTZ R15, R3.reuse, R95 ;  /* 0x0000005f030f7220 */ /* 0x040fe40000410000 */
[----:B------:R-:W1:Y:S01]  /*6740*/  LDSM.16.MT88.4 R92, [R148+0x6000] ;  /* 0x00600000945c783b */ /* 0x000e620000004200 */
[----:B------:R-:W4:Y:S01]  /*6750*/  MUFU.EX2 R7, R7 ;  /* 0x0000000700077308 */ /* 0x000f220000000800 */
[C---:B------:R-:W-:Y:S02]  /*6760*/  FMUL.FTZ R10, R3.reuse, R98 ;  /* 0x00000062030a7220 */ /* 0x040fe40000410000 */
[C---:B------:R-:W-:Y:S01]  /*6770*/  FMUL.FTZ R11, R3.reuse, R99 ;  /* 0x00000063030b7220 */ /* 0x040fe20000410000 */
[----:B---3--:R-:W-:Y:S01]  /*6780*/  F2FP.BF16.PACK_AB R96, R118, R127 ;  /* 0x0000007f7660723e */ /* 0x008fe200000010ff */
        /* <DEDUP_REMOVED lines=11> */
[----:B------:R-:W-:Y:S01]  /*6840*/  FMUL.FTZ R87, R3, R87 ;  /* 0x0000005703577220 */ /* 0x000fe20000410000 */
[----:B----4-:R-:W-:Y:S01]  /*6850*/  F2FP.BF16.PACK_AB R97, R7, R120 ;  /* 0x000000780761723e */ /* 0x010fe200000010ff */
[--C-:B------:R-:W-:Y:S02]  /*6860*/  FFMA.FTZ R124, R16, c[0x0][0x23c], -R103.reuse ;  /* 0x00008f00107c7a23 */ /* 0x100fe40000010867 */
[C---:B------:R-:W-:Y:S01]  /*6870*/  FMUL.FTZ R16, R100.reuse, R88 ;  /* 0x0000005864107220 */ /* 0x040fe20000410000 */
[----:B------:R-:W-:Y:S01]  /*6880*/  F2FP.BF16.PACK_AB R88, R121, R116 ;  /* 0x000000747958723e */ /* 0x000fe200000010ff */
[--C-:B------:R-:W-:Y:S01]  /*6890*/  FFMA.FTZ R125, R17, c[0x0][0x23c], -R103.reuse ;  /* 0x00008f00117d7a23 */ /* 0x100fe20000010867 */
[----:B------:R-:W-:Y:S01]  /*68a0*/  MUFU.EX2 R119, R119 ;  /* 0x0000007700777308 */ /* 0x000fe20000000800 */
[----:B------:R-:W-:Y:S02]  /*68b0*/  FMUL.FTZ R17, R100, R89 ;  /* 0x0000005964117220 */ /* 0x000fe40000410000 */
[--C-:B------:R-:W-:Y:S02]  /*68c0*/  FFMA.FTZ R40, R40, c[0x0][0x23c], -R103.reuse ;  /* 0x00008f0028287a23 */ /* 0x100fe40000010867 */
[----:B------:R-:W-:Y:S02]  /*68d0*/  FFMA.FTZ R41, R41, c[0x0][0x23c], -R103 ;  /* 0x00008f0029297a23 */ /* 0x000fe40000010867 */
[--C-:B------:R-:W-:Y:S02]  /*68e0*/  FFMA.FTZ R42, R42, c[0x0][0x23c], -R5.reuse ;  /* 0x00008f002a2a7a23 */ /* 0x100fe40000010805 */
[----:B------:R-:W-:Y:S01]  /*68f0*/  FFMA.FTZ R43, R43, c[0x0][0x23c], -R5 ;  /* 0x00008f002b2b7a23 */ /* 0x000fe20000010805 */
[----:B------:R-:W4:Y:S01]  /*6900*/  MUFU.EX2 R6, R6 ;  /* 0x0000000600067308 */ /* 0x000f220000000800 */
[--C-:B------:R-:W-:Y:S02]  /*6910*/  FFMA.FTZ R44, R44, c[0x0][0x23c], -R103.reuse ;  /* 0x00008f002c2c7a23 */ /* 0x100fe40000010867 */
[----:B------:R-:W-:Y:S01]  /*6920*/  FFMA.FTZ R45, R45, c[0x0][0x23c], -R103 ;  /* 0x00008f002d2d7a23 */ /* 0x000fe20000010867 */
[----:B---3--:R-:W-:Y:S01]  /*6930*/  F2FP.BF16.PACK_AB R98, R117, R102 ;  /* 0x000000667562723e */ /* 0x008fe200000010ff */
        /* <DEDUP_REMOVED lines=9> */
[----:B------:R-:W3:Y:S01]  /*69d0*/  MUFU.EX2 R123, R123 ;  /* 0x0000007b007b7308 */ /* 0x000ee20000000800 */
[--C-:B------:R-:W-:Y:S02]  /*69e0*/  FFMA.FTZ R54, R54, c[0x0][0x23c], -R5.reuse ;  /* 0x00008f0036367a23 */ /* 0x100fe40000010805 */
[----:B------:R-:W-:Y:S01]  /*69f0*/  FFMA.FTZ R55, R55, c[0x0][0x23c], -R5 ;  /* 0x00008f0037377a23 */ /* 0x000fe20000010805 */
[----:B----4-:R-:W-:Y:S01]  /*6a00*/  F2FP.BF16.PACK_AB R99, R6, R119 ;  /* 0x000000770663723e */ /* 0x010fe200000010ff */
[--C-:B------:R-:W-:Y:S02]  /*6a10*/  FFMA.FTZ R56, R56, c[0x0][0x23c], -R103.reuse ;  /* 0x00008f0038387a23 */ /* 0x100fe40000010867 */
[----:B------:R-:W-:Y:S02]  /*6a20*/  FFMA.FTZ R57, R57, c[0x0][0x23c], -R103 ;  /* 0x00008f0039397a23 */ /* 0x000fe40000010867 */
[--C-:B------:R-:W-:Y:S01]  /*6a30*/  FFMA.FTZ R58, R58, c[0x0][0x23c], -R5.reuse ;  /* 0x00008f003a3a7a23 */ /* 0x100fe20000010805 */
[----:B------:R-:W-:Y:S01]  /*6a40*/  MUFU.EX2 R124, R124 ;  /* 0x0000007c007c7308 */ /* 0x000fe20000000800 */
[C---:B--2---:R-:W-:Y:S05]  /*6a50*/  HMMA.16816.F32.BF16 R8, R96.reuse, R104, R8 ;  /* 0x000000686008723c */ /* 0x044fea0000041808 */
[----:B------:R-:W-:Y:S02]  /*6a60*/  FFMA.FTZ R59, R59, c[0x0][0x23c], -R5 ;  /* 0x00008f003b3b7a23 */ /* 0x000fe40000010805 */
[----:B------:R-:W-:Y:S01]  /*6a70*/  FFMA.FTZ R60, R60, c[0x0][0x23c], -R103 ;  /* 0x00008f003c3c7a23 */ /* 0x000fe20000010867 */
[C---:B------:R-:W-:Y:S01]  /*6a80*/  HMMA.16816.F32.BF16 R68, R96.reuse, R106, R68 ;  /* 0x0000006a6044723c */ /* 0x040fe20000041844 */
[----:B------:R-:W2:Y:S01]  /*6a90*/  MUFU.EX2 R125, R125 ;  /* 0x0000007d007d7308 */ /* 0x000ea20000000800 */
[----:B------:R-:W4:Y:S02]  /*6aa0*/  LDSM.16.MT88.4 R104, [R151+0x6800] ;  /* 0x006800009768783b */ /* 0x000f240000004200 */
[----:B------:R-:W-:Y:S01]  /*6ab0*/  FFMA.FTZ R120, R3, R174, R120 ;  /* 0x000000ae03787223 */ /* 0x000fe20000010078 */
[----:B---3--:R-:W-:Y:S01]  /*6ac0*/  F2FP.BF16.PACK_AB R89, R123, R122 ;  /* 0x0000007a7b59723e */ /* 0x008fe200000010ff */
[----:B------:R-:W-:Y:S02]  /*6ad0*/  FFMA.FTZ R127, R100, R175, R127 ;  /* 0x000000af647f7223 */ /* 0x000fe4000001007f */
[C---:B------:R-:W-:Y:S03]  /*6ae0*/  HMMA.16816.F32.BF16 R72, R96.reuse, R108, R72 ;  /* 0x0000006c6048723c */ /* 0x040fe60000041848 */
[----:B------:R-:W-:Y:S01]  /*6af0*/  MUFU.EX2 R129, R129 ;  /* 0x0000008100817308 */ /* 0x000fe20000000800 */
[----:B------:R-:W-:Y:S02]  /*6b00*/  FADD.FTZ R120, R7, R120 ;  /* 0x0000007807787221 */ /* 0x000fe40000010000 */
[----:B------:R-:W-:Y:S02]  /*6b10*/  FADD.FTZ R127, R118, R127 ;  /* 0x0000007f767f7221 */ /* 0x000fe40000010000 */
[C---:B------:R-:W-:Y:S04]  /*6b20*/  HMMA.16816.F32.BF16 R12, R96.reuse, R110, R12 ;  /* 0x0000006e600c723c */ /* 0x040fe8000004180c */
[--C-:B------:R-:W-:Y:S01]  /*6b30*/  FFMA.FTZ R108, R18, c[0x0][0x23c], -R5.reuse ;  /* 0x00008f00126c7a23 */ /* 0x100fe20000010805 */
[----:B------:R-:W-:Y:S01]  /*6b40*/  MUFU.EX2 R126, R126 ;  /* 0x0000007e007e7308 */ /* 0x000fe20000000800 */
[----:B------:R-:W-:Y:S02]  /*6b50*/  FMUL.FTZ R18, R3, R90 ;  /* 0x0000005a03127220 */ /* 0x000fe40000410000 */
[C---:B------:R-:W-:Y:S04]  /*6b60*/  HMMA.16816.F32.BF16 R76, R96.reuse, R112, R76 ;  /* 0x00000070604c723c */ /* 0x040fe8000004184c */
[----:B--2---:R-:W-:Y:S01]  /*6b70*/  F2FP.BF16.PACK_AB R90, R125, R124 ;  /* 0x0000007c7d5a723e */ /* 0x004fe200000010ff */
[----:B------:R-:W-:Y:S02]  /*6b80*/  FADD.FTZ R119, R119, R120 ;  /* 0x0000007877777221 */ /* 0x000fe40000010000 */
[----:B------:R2:W-:Y:S01]  /*6b90*/  MUFU.EX2 R112, R108 ;  /* 0x0000006c00707308 */ /* 0x0005e20000000800 */
[C---:B------:R-:W-:Y:S04]  /*6ba0*/  HMMA.16816.F32.BF16 R80, R96.reuse, R114, R80 ;  /* 0x000000726050723c */ /* 0x040fe80000041850 */
[----:B------:R-:W-:Y:S02]  /*6bb0*/  FFMA.FTZ R113, R19, c[0x0][0x23c], -R5 ;  /* 0x00008f0013717a23 */ /* 0x000fe40000010805 */
[----:B------:R-:W-:Y:S02]  /*6bc0*/  FMUL.FTZ R19, R3, R91 ;  /* 0x0000005b03137220 */ /* 0x000fe40000410000 */
[--C-:B------:R-:W-:Y:S01]  /*6bd0*/  FFMA.FTZ R114, R20, c[0x0][0x23c], -R103.reuse ;  /* 0x00008f0014727a23 */ /* 0x100fe20000010867 */
[----:B------:R-:W-:Y:S03]  /*6be0*/  MUFU.EX2 R131, R131 ;  /* 0x0000008300837308 */ /* 0x000fe60000000800 */
[----:B------:R-:W-:Y:S01]  /*6bf0*/  FFMA.FTZ R115, R21, c[0x0][0x23c], -R103 ;  /* 0x00008f0015737a23 */ /* 0x000fe20000010867 */
[C---:B-1----:R-:W-:Y:S01]  /*6c00*/  HMMA.16816.F32.BF16 R16, R96.reuse, R92, R16 ;  /* 0x0000005c6010723c */ /* 0x042fe20000041810 */
[----:B------:R-:W-:Y:S02]  /*6c10*/  LDSM.16.MT88.4 R20, [R148+0x6800] ;  /* 0x006800009414783b */ /* 0x000fe40000004200 */
[----:B------:R-:W-:Y:S02]  /*6c20*/  FFMA.FTZ R3, R62, c[0x0][0x23c], -R5 ;  /* 0x00008f003e037a23 */ /* 0x000fe40000010805 */
[----:B------:R-:W-:Y:S01]  /*6c30*/  FADD.FTZ R119, R6, R119 ;  /* 0x0000007706777221 */ /* 0x000fe20000010000 */
[----:B------:R-:W1:Y:S01]  /*6c40*/  MUFU.EX2 R113, R113 ;  /* 0x0000007100717308 */ /* 0x000e620000000800 */
[----:B------:R-:W-:Y:S01]  /*6c50*/  FFMA.FTZ R6, R66, c[0x0][0x23c], -R5 ;  /* 0x00008f0042067a23 */ /* 0x000fe20000010805 */
[----:B------:R-:W-:Y:S01]  /*6c60*/  HMMA.16816.F32.BF16 R84, R96, R94, R84 ;  /* 0x0000005e6054723c */ /* 0x000fe20000041854 */
[----:B------:R-:W-:Y:S03]  /*6c70*/  LDSM.16.MT88.4 R92, [R149+0x6800] ;  /* 0x00680000955c783b */ /* 0x000fe60000004200 */
[----:B------:R-:W-:Y:S02]  /*6c80*/  FADD.FTZ R102, R102, R127 ;  /* 0x0000007f66667221 */ /* 0x000fe40000010000 */
[----:B------:R-:W-:Y:S02]  /*6c90*/  FADD.FTZ R122, R122, R119 ;  /* 0x000000777a7a7221 */ /* 0x000fe40000010000 */
[----:B------:R-:W-:Y:S01]  /*6ca0*/  MUFU.EX2 R114, R114 ;  /* 0x0000007200727308 */ /* 0x000fe20000000800 */
[----:B--2---:R-:W2:Y:S03]  /*6cb0*/  LDSM.16.MT88.4 R108, [R150+0x6800] ;  /* 0x00680000966c783b */ /* 0x004ea60000004200 */
[----:B------:R-:W-:Y:S02]  /*6cc0*/  FADD.FTZ R117, R117, R102 ;  /* 0x0000006675757221 */ /* 0x000fe40000010000 */
[----:B------:R-:W-:Y:S02]  /*6cd0*/  FADD.FTZ R123, R123, R122 ;  /* 0x0000007a7b7b7221 */ /* 0x000fe40000010000 */
[----:B------:R-:W-:Y:S01]  /*6ce0*/  FADD.FTZ R116, R116, R117 ;  /* 0x0000007574747221 */ /* 0x000fe20000010000 */
[----:B------:R-:W3:Y:S01]  /*6cf0*/  LDSM.16.MT88.4 R96, [R151+0x7000] ;  /* 0x007000009760783b */ /* 0x000ee20000004200 */
[----:B------:R-:W5:Y:S02]  /*6d00*/  MUFU.EX2 R115, R115 ;  /* 0x0000007300737308 */ /* 0x000f640000000800 */
[----:B------:R-:W-:Y:S01]  /*6d10*/  FADD.FTZ R121, R121, R116 ;  /* 0x0000007479797221 */ /* 0x000fe20000010000 */
[C---:B-1----:R-:W-:Y:S01]  /*6d20*/  F2FP.BF16.PACK_AB R91, R113.reuse, R112 ;  /* 0x00000070715b723e */ /* 0x042fe200000010ff */
[----:B------:R-:W-:Y:S02]  /*6d30*/  FADD.FTZ R112, R112, R123 ;  /* 0x0000007b70707221 */ /* 0x000fe40000010000 */
[----:B------:R-:W-:Y:S02]  /*6d40*/  FADD.FTZ R124, R124, R121 ;  /* 0x000000797c7c7221 */ /* 0x000fe40000010000 */
[----:B------:R-:W-:Y:S02]  /*6d50*/  FADD.FTZ R112, R113, R112 ;  /* 0x0000007071707221 */ /* 0x000fe40000010000 */
[----:B------:R-:W-:Y:S01]  /*6d60*/  MUFU.EX2 R130, R130 ;  /* 0x0000008200827308 */ /* 0x000fe20000000800 */
[C---:B----4-:R-:W-:Y:S05]  /*6d70*/  HMMA.16816.F32.BF16 R8, R88.reuse, R104, R8 ;  /* 0x000000685808723c */ /* 0x050fea0000041808 */
[----:B------:R-:W-:Y:S02]  /*6d80*/  FADD.FTZ R125, R125, R124 ;  /* 0x0000007c7d7d7221 */ /* 0x000fe40000010000 */
[--C-:B------:R-:W-:Y:S01]  /*6d90*/  FFMA.FTZ R104, R24, c[0x0][0x23c], -R103.reuse ;  /* 0x00008f0018687a23 */ /* 0x100fe20000010867 */
[C---:B------:R-:W-:Y:S01]  /*6da0*/  HMMA.16816.F32.BF16 R68, R88.reuse, R106, R68 ;  /* 0x0000006a5844723c */ /* 0x040fe20000041844 */
[----:B------:R-:W-:Y:S03]  /*6db0*/  MUFU.EX2 R133, R133 ;  /* 0x0000008500857308 */ /* 0x000fe60000000800 */
[----:B------:R-:W-:Y:S03]  /*6dc0*/  FFMA.FTZ R105, R25, c[0x0][0x23c], -R103 ;  /* 0x00008f0019697a23 */ /* 0x000fe60000010867 */
[--C-:B------:R-:W-:Y:S02]  /*6dd0*/  FFMA.FTZ R106, R26, c[0x0][0x23c], -R5.reuse ;  /* 0x00008f001a6a7a23 */ /* 0x100fe40000010805 */
[----:B------:R-:W-:Y:S02]  /*6de0*/  FFMA.FTZ R107, R27, c[0x0][0x23c], -R5 ;  /* 0x00008f001b6b7a23 */ /* 0x000fe40000010805 */
[----:B------:R-:W1:Y:S01]  /*6df0*/  LDSM.16.MT88.4 R24, [R150+0x7000] ;  /* 0x007000009618783b */ /* 0x000e620000004200 */
[C---:B--2---:R-:W-:Y:S01]  /*6e00*/  HMMA.16816.F32.BF16 R72, R88.reuse, R108, R72 ;  /* 0x0000006c5848723c */ /* 0x044fe20000041848 */
[----:B------:R-:W-:Y:S06]  /*6e10*/  MUFU.EX2 R104, R104 ;  /* 0x0000006800687308 */ /* 0x000fec0000000800 */
[--C-:B------:R-:W-:Y:S01]  /*6e20*/  FFMA.FTZ R109, R28, c[0x0][0x23c], -R103.reuse ;  /* 0x00008f001c6d7a23 */ /* 0x100fe20000010867 */
[C---:B------:R-:W-:Y:S03]  /*6e30*/  HMMA.16816.F32.BF16 R12, R88.reuse, R110, R12 ;  /* 0x0000006e580c723c */ /* 0x040fe6000004180c */
[----:B------:R-:W2:Y:S01]  /*6e40*/  MUFU.EX2 R105, R105 ;  /* 0x0000006900697308 */ /* 0x000ea20000000800 */
[----:B------:R-:W-:Y:S03]  /*6e50*/  FFMA.FTZ R108, R29, c[0x0][0x23c], -R103 ;  /* 0x00008f001d6c7a23 */ /* 0x000fe60000010867 */
[--C-:B------:R-:W-:Y:S01]  /*6e60*/  FFMA.FTZ R111, R30, c[0x0][0x23c], -R5.reuse ;  /* 0x00008f001e6f7a23 */ /* 0x100fe20000010805 */
[C---:B------:R-:W-:Y:S04]  /*6e70*/  HMMA.16816.F32.BF16 R76, R88.reuse, R92, R76 ;  /* 0x0000005c584c723c */ /* 0x040fe8000004184c */
[----:B------:R-:W-:Y:S01]  /*6e80*/  FFMA.FTZ R110, R31, c[0x0][0x23c], -R5 ;  /* 0x00008f001f6e7a23 */ /* 0x000fe20000010805 */
[----:B------:R-:W-:Y:S01]  /*6e90*/  MUFU.EX2 R106, R106 ;  /* 0x0000006a006a7308 */ /* 0x000fe20000000800 */
[----:B------:R-:W4:Y:S02]  /*6ea0*/  LDSM.16.MT88.4 R28, [R149+0x7000] ;  /* 0x00700000951c783b */ /* 0x000f240000004200 */
[C---:B------:R-:W-:Y:S06]  /*6eb0*/  HMMA.16816.F32.BF16 R80, R88.reuse, R94, R80 ;  /* 0x0000005e5850723c */ /* 0x040fec0000041850 */
[----:B------:R-:W-:Y:S01]  /*6ec0*/  LDSM.16.MT88.4 R92, [R150+0x9800] ;  /* 0x00980000965c783b */ /* 0x000fe20000004200 */
[----:B------:R-:W1:Y:S01]  /*6ed0*/  MUFU.EX2 R107, R107 ;  /* 0x0000006b006b7308 */ /* 0x000e620000000800 */
[C---:B------:R-:W-:Y:S07]  /*6ee0*/  HMMA.16816.F32.BF16 R16, R88.reuse, R20, R16 ;  /* 0x000000145810723c */ /* 0x040fee0000041810 */
[----:B-----5:R-:W-:Y:S01]  /*6ef0*/  F2FP.BF16.PACK_AB R20, R115, R114 ;  /* 0x000000727314723e */ /* 0x020fe200000010ff */
[----:B------:R-:W-:Y:S01]  /*6f00*/  HMMA.16816.F32.BF16 R84, R88, R22, R84 ;  /* 0x000000165854723c */ /* 0x000fe20000041854 */
[----:B------:R-:W5:Y:S01]  /*6f10*/  LDSM.16.MT88.4 R88, [R148+0x7000] ;  /* 0x007000009458783b */ /* 0x000f620000004200 */
[----:B------:R-:W-:Y:S02]  /*6f20*/  MUFU.EX2 R109, R109 ;  /* 0x0000006d006d7308 */ /* 0x000fe40000000800 */
[----:B------:R-:W-:Y:S01]  /*6f30*/  F2FP.BF16.PACK_AB R21, R126, R129 ;  /* 0x000000817e15723e */ /* 0x000fe200000010ff */
[----:B------:R-:W-:Y:S02]  /*6f40*/  FADD.FTZ R114, R114, R125 ;  /* 0x0000007d72727221 */ /* 0x000fe40000010000 */
[----:B--2---:R-:W-:Y:S01]  /*6f50*/  F2FP.BF16.PACK_AB R22, R105, R104 ;  /* 0x000000686916723e */ /* 0x004fe200000010ff */
[----:B------:R-:W-:Y:S04]  /*6f60*/  FADD.FTZ R129, R129, R112 ;  /* 0x0000007081817221 */ /* 0x000fe80000010000 */
[----:B------:R-:W2:Y:S01]  /*6f70*/  MUFU.EX2 R108, R108 ;  /* 0x0000006c006c7308 */ /* 0x000ea20000000800 */
[----:B------:R-:W-:Y:S01]  /*6f80*/  FADD.FTZ R115, R115, R114 ;  /* 0x0000007273737221 */ /* 0x000fe20000010000 */
[----:B-1----:R-:W-:Y:S01]  /*6f90*/  F2FP.BF16.PACK_AB R23, R107, R106 ;  /* 0x0000006a6b17723e */ /* 0x002fe200000010ff */
[----:B------:R-:W-:Y:S02]  /*6fa0*/  FADD.FTZ R129, R126, R129 ;  /* 0x000000817e817221 */ /* 0x000fe40000010000 */
[----:B------:R-:W-:Y:S02]  /*6fb0*/  FADD.FTZ R104, R104, R115 ;  /* 0x0000007368687221 */ /* 0x000fe40000010000 */
[----:B------:R-:W-:Y:S02]  /*6fc0*/  FADD.FTZ R106, R106, R129 ;  /* 0x000000816a6a7221 */ /* 0x000fe40000010000 */
[C---:B---3--:R-:W-:Y:S01]  /*6fd0*/  HMMA.16816.F32.BF16 R8, R20.reuse, R96, R8 ;  /* 0x000000601408723c */ /* 0x048fe20000041808 */
[----:B------:R-:W-:Y:S04]  /*6fe0*/  MUFU.EX2 R111, R111 ;  /* 0x0000006f006f7308 */ /* 0x000fe80000000800 */
[----:B------:R-:W-:Y:S02]  /*6ff0*/  FADD.FTZ R104, R105, R104 ;  /* 0x0000006869687221 */ /* 0x000fe40000010000 */
[----:B------:R-:W-:Y:S01]  /*7000*/  FADD.FTZ R106, R107, R106 ;  /* 0x0000006a6b6a7221 */ /* 0x000fe20000010000 */
[C---:B------:R-:W-:Y:S03]  /*7010*/  HMMA.16816.F32.BF16 R68, R20.reuse, R98, R68 ;  /* 0x000000621444723c */ /* 0x040fe60000041844 */
[----:B------:R-:W1:Y:S05]  /*7020*/  MUFU.EX2 R110, R110 ;  /* 0x0000006e006e7308 */ /* 0x000e6a0000000800 */
[C---:B------:R-:W-:Y:S05]  /*7030*/  HMMA.16816.F32.BF16 R72, R20.reuse, R24, R72 ;  /* 0x000000181448723c */ /* 0x040fea0000041848 */
[----:B------:R-:W-:Y:S03]  /*7040*/  MUFU.EX2 R135, R135 ;  /* 0x0000008700877308 */ /* 0x000fe60000000800 */
[C---:B------:R-:W-:Y:S01]  /*7050*/  HMMA.16816.F32.BF16 R12, R20.reuse, R26, R12 ;  /* 0x0000001a140c723c */ /* 0x040fe2000004180c */
[----:B------:R-:W3:Y:S06]  /*7060*/  LDSM.16.MT88.4 R24, [R151+0x7800] ;  /* 0x007800009718783b */ /* 0x000eec0000004200 */
[----:B------:R-:W1:Y:S01]  /*7070*/  MUFU.EX2 R132, R132 ;  /* 0x0000008400847308 */ /* 0x000e620000000800 */
[C---:B----4-:R-:W-:Y:S08]  /*7080*/  HMMA.16816.F32.BF16 R76, R20.reuse, R28, R76 ;  /* 0x0000001c144c723c */ /* 0x050ff0000004184c */
[C---:B------:R-:W-:Y:S01]  /*7090*/  HMMA.16816.F32.BF16 R80, R20.reuse, R30, R80 ;  /* 0x0000001e1450723c */ /* 0x040fe20000041850 */
[----:B------:R-:W4:Y:S01]  /*70a0*/  LDSM.16.MT88.4 R28, [R149+0x7800] ;  /* 0x00780000951c783b */ /* 0x000f220000004200 */
[----:B------:R-:W-:Y:S06]  /*70b0*/  MUFU.EX2 R134, R134 ;  /* 0x0000008600867308 */ /* 0x000fec0000000800 */
[C---:B-----5:R-:W-:Y:S04]  /*70c0*/  HMMA.16816.F32.BF16 R16, R20.reuse, R88, R16 ;  /* 0x000000581410723c */ /* 0x060fe80000041810 */
[----:B------:R-:W-:Y:S03]  /*70d0*/  MUFU.EX2 R40, R40 ;  /* 0x0000002800287308 */ /* 0x000fe60000000800 */
[----:B------:R-:W-:Y:S01]  /*70e0*/  FFMA.FTZ R89, R39, c[0x0][0x23c], -R5 ;  /* 0x00008f0027597a23 */ /* 0x000fe20000010805 */
[----:B------:R-:W-:Y:S01]  /*70f0*/  HMMA.16816.F32.BF16 R84, R20, R90, R84 ;  /* 0x0000005a1454723c */ /* 0x000fe20000041854 */
[----:B------:R-:W5:Y:S05]  /*7100*/  LDSM.16.MT88.4 R36, [R148+0x7800] ;  /* 0x007800009424783b */ /* 0x000f6a0000004200 */
[----:B------:R-:W4:Y:S01]  /*7110*/  MUFU.EX2 R89, R89 ;  /* 0x0000005900597308 */ /* 0x000f220000000800 */
[----:B--2---:R-:W-:Y:S01]  /*7120*/  F2FP.BF16.PACK_AB R20, R108, R109 ;  /* 0x0000006d6c14723e */ /* 0x004fe200000010ff */
[----:B------:R-:W-:Y:S01]  /*7130*/  FADD.FTZ R109, R109, R104 ;  /* 0x000000686d6d7221 */ /* 0x000fe20000010000 */
[----:B-1----:R-:W-:Y:S03]  /*7140*/  F2FP.BF16.PACK_AB R21, R110, R111 ;  /* 0x0000006f6e15723e */ /* 0x002fe600000010ff */
[----:B------:R-:W-:Y:S01]  /*7150*/  F2FP.BF16.PACK_AB R22, R131, R128 ;  /* 0x000000808316723e */ /* 0x000fe200000010ff */
[----:B------:R-:W-:Y:S01]  /*7160*/  FADD.FTZ R111, R111, R106 ;  /* 0x0000006a6f6f7221 */ /* 0x000fe20000010000 */
[----:B------:R-:W-:Y:S01]  /*7170*/  F2FP.BF16.PACK_AB R23, R133, R130 ;  /* 0x000000828517723e */ /* 0x000fe200000010ff */
[----:B------:R-:W-:Y:S01]  /*7180*/  FADD.FTZ R109, R108, R109 ;  /* 0x0000006d6c6d7221 */ /* 0x000fe20000010000 */
[----:B------:R-:W1:Y:S01]  /*7190*/  MUFU.EX2 R41, R41 ;  /* 0x0000002900297308 */ /* 0x000e620000000800 */
[----:B------:R-:W-:Y:S02]  /*71a0*/  FADD.FTZ R111, R110, R111 ;  /* 0x0000006f6e6f7221 */ /* 0x000fe40000010000 */
[----:B------:R-:W-:Y:S02]  /*71b0*/  FADD.FTZ R128, R128, R109 ;  /* 0x0000006d80807221 */ /* 0x000fe40000010000 */
[C---:B---3--:R-:W-:Y:S03]  /*71c0*/  HMMA.16816.F32.BF16 R8, R20.reuse, R24, R8 ;  /* 0x000000181408723c */ /* 0x048fe60000041808 */
[----:B------:R-:W-:Y:S02]  /*71d0*/  FADD.FTZ R130, R130, R111 ;  /* 0x0000006f82827221 */ /* 0x000fe40000010000 */
[----:B------:R-:W-:Y:S01]  /*71e0*/  MUFU.EX2 R42, R42 ;  /* 0x0000002a002a7308 */ /* 0x000fe20000000800 */
[----:B------:R-:W-:Y:S02]  /*71f0*/  FADD.FTZ R128, R131, R128 ;  /* 0x0000008083807221 */ /* 0x000fe40000010000 */
[C---:B------:R-:W-:Y:S01]  /*7200*/  HMMA.16816.F32.BF16 R68, R20.reuse, R26, R68 ;  /* 0x0000001a1444723c */ /* 0x040fe20000041844 */
[----:B------:R-:W2:Y:S03]  /*7210*/  LDSM.16.MT88.4 R24, [R151+0x8000] ;  /* 0x008000009718783b */ /* 0x000ea60000004200 */
[----:B------:R-:W-:Y:S03]  /*7220*/  FADD.FTZ R133, R133, R130 ;  /* 0x0000008285857221 */ /* 0x000fe60000010000 */
[----:B------:R-:W3:Y:S01]  /*7230*/  MUFU.EX2 R43, R43 ;  /* 0x0000002b002b7308 */ /* 0x000ee20000000800 */
[C---:B------:R-:W-:Y:S08]  /*7240*/  HMMA.16816.F32.BF16 R72, R20.reuse, R32, R72 ;  /* 0x000000201448723c */ /* 0x040ff00000041848 */
[C---:B------:R-:W-:Y:S01]  /*7250*/  HMMA.16816.F32.BF16 R12, R20.reuse, R34, R12 ;  /* 0x00000022140c723c */ /* 0x040fe2000004180c */
[----:B------:R-:W1:Y:S01]  /*7260*/  LDSM.16.MT88.4 R32, [R150+0x8000] ;  /* 0x008000009620783b */ /* 0x000e620000004200 */
[----:B------:R-:W-:Y:S06]  /*7270*/  MUFU.EX2 R44, R44 ;  /* 0x0000002c002c7308 */ /* 0x000fec0000000800 */
[C---:B----4-:R-:W-:Y:S04]  /*7280*/  HMMA.16816.F32.BF16 R76, R20.reuse, R28, R76 ;  /* 0x0000001c144c723c */ /* 0x050fe8000004184c */
[----:B------:R-:W4:Y:S04]  /*7290*/  MUFU.EX2 R45, R45 ;  /* 0x0000002d002d7308 */ /* 0x000f280000000800 */
[C---:B------:R-:W-:Y:S01]  /*72a0*/  HMMA.16816.F32.BF16 R80, R20.reuse, R30, R80 ;  /* 0x0000001e1450723c */ /* 0x040fe20000041850 */
[----:B------:R-:W4:Y:S05]  /*72b0*/  LDSM.16.MT88.4 R28, [R149+0x8000] ;  /* 0x00800000951c783b */ /* 0x000f2a0000004200 */
[----:B------:R-:W-:Y:S02]  /*72c0*/  MUFU.EX2 R46, R46 ;  /* 0x0000002e002e7308 */ /* 0x000fe40000000800 */
[C---:B-----5:R-:W-:Y:S08]  /*72d0*/  HMMA.16816.F32.BF16 R16, R20.reuse, R36, R16 ;  /* 0x000000241410723c */ /* 0x060ff00000041810 */
[----:B------:R-:W-:Y:S01]  /*72e0*/  HMMA.16816.F32.BF16 R84, R20, R38, R84 ;  /* 0x000000261454723c */ /* 0x000fe20000041854 */
[----:B------:R-:W5:Y:S01]  /*72f0*/  LDSM.16.MT88.4 R36, [R148+0x8000] ;  /* 0x008000009424783b */ /* 0x000f620000004200 */
[----:B------:R-:W4:Y:S05]  /*7300*/  MUFU.EX2 R47, R47 ;  /* 0x0000002f002f7308 */ /* 0x000f2a0000000800 */
[----:B------:R-:W-:Y:S01]  /*7310*/  F2FP.BF16.PACK_AB R20, R132, R135 ;  /* 0x000000878414723e */ /* 0x000fe200000010ff */
[----:B------:R-:W-:Y:S01]  /*7320*/  FADD.FTZ R135, R135, R128 ;  /* 0x0000008087877221 */ /* 0x000fe20000010000 */
[----:B------:R-:W-:Y:S03]  /*7330*/  F2FP.BF16.PACK_AB R21, R89, R134 ;  /* 0x000000865915723e */ /* 0x000fe600000010ff */
[----:B-1----:R-:W-:Y:S01]  /*7340*/  F2FP.BF16.PACK_AB R22, R41, R40 ;  /* 0x000000282916723e */ /* 0x002fe200000010ff */
[----:B------:R-:W-:Y:S01]  /*7350*/  MUFU.EX2 R48, R48 ;  /* 0x0000003000307308 */ /* 0x000fe20000000800 */
[----:B---3--:R-:W-:Y:S01]  /*7360*/  F2FP.BF16.PACK_AB R23, R43, R42 ;  /* 0x0000002a2b17723e */ /* 0x008fe200000010ff */
[----:B------:R-:W-:Y:S02]  /*7370*/  FADD.FTZ R134, R134, R133 ;  /* 0x0000008586867221 */ /* 0x000fe40000010000 */
[----:B------:R-:W-:Y:S02]  /*7380*/  FADD.FTZ R135, R132, R135 ;  /* 0x0000008784877221 */ /* 0x000fe40000010000 */
[----:B------:R-:W-:Y:S02]  /*7390*/  FADD.FTZ R89, R89, R134 ;  /* 0x0000008659597221 */ /* 0x000fe40000010000 */
[C---:B--2---:R-:W-:Y:S02]  /*73a0*/  HMMA.16816.F32.BF16 R8, R20.reuse, R24, R8 ;  /* 0x000000181408723c */ /* 0x044fe40000041808 */
        /* <DEDUP_REMOVED lines=8> */
[C---:B------:R-:W-:Y:S06]  /*7430*/  HMMA.16816.F32.BF16 R72, R20.reuse, R32, R72 ;  /* 0x000000201448723c */ /* 0x040fec0000041848 */
[----:B------:R-:W3:Y:S02]  /*7440*/  MUFU.EX2 R51, R51 ;  /* 0x0000003300337308 */ /* 0x000ee40000000800 */
[C---:B------:R-:W-:Y:S01]  /*7450*/  HMMA.16816.F32.BF16 R12, R20.reuse, R34, R12 ;  /* 0x00000022140c723c */ /* 0x040fe2000004180c */
[----:B------:R-:W1:Y:S07]  /*7460*/  LDSM.16.MT88.4 R32, [R150+0x8800] ;  /* 0x008800009620783b */ /* 0x000e6e0000004200 */
[C---:B----4-:R-:W-:Y:S01]  /*7470*/  HMMA.16816.F32.BF16 R76, R20.reuse, R28, R76 ;  /* 0x0000001c144c723c */ /* 0x050fe2000004184c */
[----:B------:R-:W-:Y:S07]  /*7480*/  MUFU.EX2 R52, R52 ;  /* 0x0000003400347308 */ /* 0x000fee0000000800 */
[C---:B------:R-:W-:Y:S01]  /*7490*/  HMMA.16816.F32.BF16 R80, R20.reuse, R30, R80 ;  /* 0x0000001e1450723c */ /* 0x040fe20000041850 */
[----:B------:R-:W4:Y:S02]  /*74a0*/  LDSM.16.MT88.4 R28, [R149+0x8800] ;  /* 0x00880000951c783b */ /* 0x000f240000004200 */
[----:B------:R-:W1:Y:S05]  /*74b0*/  MUFU.EX2 R53, R53 ;  /* 0x0000003500357308 */ /* 0x000e6a0000000800 */
[C---:B-----5:R-:W-:Y:S05]  /*74c0*/  HMMA.16816.F32.BF16 R16, R20.reuse, R36, R16 ;  /* 0x000000241410723c */ /* 0x060fea0000041810 */
[----:B------:R-:W-:Y:S03]  /*74d0*/  MUFU.EX2 R54, R54 ;  /* 0x0000003600367308 */ /* 0x000fe60000000800 */
[----:B------:R-:W-:Y:S01]  /*74e0*/  HMMA.16816.F32.BF16 R84, R20, R38, R84 ;  /* 0x000000261454723c */ /* 0x000fe20000041854 */
[----:B------:R-:W5:Y:S06]  /*74f0*/  LDSM.16.MT88.4 R36, [R148+0x8800] ;  /* 0x008800009424783b */ /* 0x000f6c0000004200 */
[----:B------:R-:W-:Y:S01]  /*7500*/  F2FP.BF16.PACK_AB R20, R45, R44 ;  /* 0x0000002c2d14723e */ /* 0x000fe200000010ff */
[----:B------:R-:W4:Y:S01]  /*7510*/  MUFU.EX2 R55, R55 ;  /* 0x0000003700377308 */ /* 0x000f220000000800 */
[----:B------:R-:W-:Y:S03]  /*7520*/  F2FP.BF16.PACK_AB R21, R47, R46 ;  /* 0x0000002e2f15723e */ /* 0x000fe600000010ff */
[----:B-1----:R-:W-:Y:S01]  /*7530*/  F2FP.BF16.PACK_AB R22, R49, R48 ;  /* 0x000000303116723e */ /* 0x002fe200000010ff */
[----:B------:R-:W-:Y:S01]  /*7540*/  FADD.FTZ R44, R44, R41 ;  /* 0x000000292c2c7221 */ /* 0x000fe20000010000 */
[----:B---3--:R-:W-:Y:S01]  /*7550*/  F2FP.BF16.PACK_AB R23, R51, R50 ;  /* 0x000000323317723e */ /* 0x008fe200000010ff */
        /* <DEDUP_REMOVED lines=10> */
[----:B------:R-:W-:Y:S02]  /*7600*/  FADD.FTZ R49, R49, R48 ;  /* 0x0000003031317221 */ /* 0x000fe40000010000 */
[----:B------:R-:W-:Y:S02]  /*7610*/  FADD.FTZ R51, R51, R50 ;  /* 0x0000003233337221 */ /* 0x000fe40000010000 */
[C---:B------:R-:W-:Y:S01]  /*7620*/  HMMA.16816.F32.BF16 R72, R20.reuse, R32, R72 ;  /* 0x000000201448723c */ /* 0x040fe20000041848 */
[----:B------:R-:W-:Y:S07]  /*7630*/  MUFU.EX2 R58, R58 ;  /* 0x0000003a003a7308 */ /* 0x000fee0000000800 */
[C---:B------:R-:W-:Y:S01]  /*7640*/  HMMA.16816.F32.BF16 R12, R20.reuse, R34, R12 ;  /* 0x00000022140c723c */ /* 0x040fe2000004180c */
[----:B------:R-:W-:Y:S02]  /*7650*/  LDSM.16.MT88.4 R32, [R149+0x9000] ;  /* 0x009000009520783b */ /* 0x000fe40000004200 */
[----:B------:R-:W3:Y:S05]  /*7660*/  MUFU.EX2 R59, R59 ;  /* 0x0000003b003b7308 */ /* 0x000eea0000000800 */
[C---:B----4-:R-:W-:Y:S05]  /*7670*/  HMMA.16816.F32.BF16 R76, R20.reuse, R28, R76 ;  /* 0x0000001c144c723c */ /* 0x050fea000004184c */
[----:B------:R-:W-:Y:S03]  /*7680*/  MUFU.EX2 R60, R60 ;  /* 0x0000003c003c7308 */ /* 0x000fe60000000800 */
[C---:B------:R-:W-:Y:S01]  /*7690*/  HMMA.16816.F32.BF16 R80, R20.reuse, R30, R80 ;  /* 0x0000001e1450723c */ /* 0x040fe20000041850 */
[----:B------:R-:W4:Y:S06]  /*76a0*/  LDSM.16.MT88.4 R28, [R150+0x9000] ;  /* 0x00900000961c783b */ /* 0x000f2c0000004200 */
[----:B------:R-:W-:Y:S01]  /*76b0*/  MUFU.EX2 R3, R3 ;  /* 0x0000000300037308 */ /* 0x000fe20000000800 */
[C---:B-----5:R-:W-:Y:S07]  /*76c0*/  HMMA.16816.F32.BF16 R16, R20.reuse, R36, R16 ;  /* 0x000000241410723c */ /* 0x060fee0000041810 */
[----:B------:R-:W-:Y:S01]  /*76d0*/  FFMA.FTZ R37, R61, c[0x0][0x23c], -R103 ;  /* 0x00008f003d257a23 */ /* 0x000fe20000010867 */
[----:B------:R-:W-:Y:S01]  /*76e0*/  HMMA.16816.F32.BF16 R84, R20, R38, R84 ;  /* 0x000000261454723c */ /* 0x000fe20000041854 */
[----:B------:R-:W-:Y:S03]  /*76f0*/  MUFU.EX2 R6, R6 ;  /* 0x0000000600067308 */ /* 0x000fe60000000800 */
[--C-:B------:R-:W-:Y:S02]  /*7700*/  FFMA.FTZ R36, R63, c[0x0][0x23c], -R5.reuse ;  /* 0x00008f003f247a23 */ /* 0x100fe40000010805 */
[----:B------:R-:W-:Y:S01]  /*7710*/  FFMA.FTZ R5, R67, c[0x0][0x23c], -R5 ;  /* 0x00008f0043057a23 */ /* 0x000fe20000010805 */
[----:B------:R-:W-:Y:S01]  /*7720*/  F2FP.BF16.PACK_AB R20, R53, R52 ;  /* 0x000000343514723e */ /* 0x000fe200000010ff */
[--C-:B------:R-:W-:Y:S01]  /*7730*/  FFMA.FTZ R38, R64, c[0x0][0x23c], -R103.reuse ;  /* 0x00008f0040267a23 */ /* 0x100fe20000010867 */
[----:B------:R-:W-:Y:S02]  /*7740*/  F2FP.BF16.PACK_AB R21, R55, R54 ;  /* 0x000000363715723e */ /* 0x000fe400000010ff */
[----:B------:R-:W5:Y:S01]  /*7750*/  MUFU.EX2 R37, R37 ;  /* 0x0000002500257308 */ /* 0x000f620000000800 */
[----:B-1----:R-:W-:Y:S01]  /*7760*/  F2FP.BF16.PACK_AB R22, R57, R56 ;  /* 0x000000383916723e */ /* 0x002fe200000010ff */
[----:B------:R-:W-:Y:S01]  /*7770*/  FFMA.FTZ R103, R65, c[0x0][0x23c], -R103 ;  /* 0x00008f0041677a23 */ /* 0x000fe20000010867 */
[----:B---3--:R-:W-:Y:S01]  /*7780*/  F2FP.BF16.PACK_AB R23, R59, R58 ;  /* 0x0000003a3b17723e */ /* 0x008fe200000010ff */
        /* <DEDUP_REMOVED lines=15> */
[----:B------:R-:W1:Y:S01]  /*7880*/  MUFU.EX2 R5, R5 ;  /* 0x0000000500057308 */ /* 0x000e620000000800 */
[C---:B------:R-:W-:Y:S08]  /*7890*/  HMMA.16816.F32.BF16 R76, R20.reuse, R32, R76 ;  /* 0x00000020144c723c */ /* 0x040ff0000004184c */
[C---:B------:R-:W-:Y:S08]  /*78a0*/  HMMA.16816.F32.BF16 R80, R20.reuse, R34, R80 ;  /* 0x000000221450723c */ /* 0x040ff00000041850 */
[C---:B--2---:R-:W-:Y:S08]  /*78b0*/  HMMA.16816.F32.BF16 R16, R20.reuse, R24, R16 ;  /* 0x000000181410723c */ /* 0x044ff00000041810 */
[----:B------:R-:W-:Y:S01]  /*78c0*/  HMMA.16816.F32.BF16 R84, R20, R26, R84 ;  /* 0x0000001a1454723c */ /* 0x000fe20000041854 */
[----:B------:R-:W2:Y:S06]  /*78d0*/  LDSM.16.MT88.4 R24, [R149+0x9800] ;  /* 0x009800009518783b */ /* 0x000eac0000004200 */
[----:B-----5:R-:W-:Y:S01]  /*78e0*/  F2FP.BF16.PACK_AB R20, R37, R60 ;  /* 0x0000003c2514723e */ /* 0x020fe200000010ff */
[----:B------:R-:W-:Y:S01]  /*78f0*/  FADD.FTZ R60, R60, R57 ;  /* 0x000000393c3c7221 */ /* 0x000fe20000010000 */
[----:B-1----:R-:W-:Y:S03]  /*7900*/  F2FP.BF16.PACK_AB R21, R36, R3 ;  /* 0x000000032415723e */ /* 0x002fe600000010ff */
[----:B---3--:R-:W-:Y:S01]  /*7910*/  F2FP.BF16.PACK_AB R22, R103, R38 ;  /* 0x000000266716723e */ /* 0x008fe200000010ff */
[----:B------:R-:W-:Y:S01]  /*7920*/  FADD.FTZ R37, R37, R60 ;  /* 0x0000003c25257221 */ /* 0x000fe20000010000 */
[----:B------:R-:W-:Y:S03]  /*7930*/  F2FP.BF16.PACK_AB R23, R5, R6 ;  /* 0x000000060517723e */ /* 0x000fe600000010ff */
[----:B------:R-:W-:Y:S04]  /*7940*/  FADD.FTZ R38, R38, R37 ;  /* 0x0000002526267221 */ /* 0x000fe80000010000 */
[C---:B----4-:R-:W-:Y:S01]  /*7950*/  HMMA.16816.F32.BF16 R96, R20.reuse, R28, R8 ;  /* 0x0000001c1460723c */ /* 0x050fe20000041808 */
[----:B------:R-:W1:Y:S02]  /*7960*/  LDSM.16.MT88.4 R8, [R148+0x9800] ;  /* 0x009800009408783b */ /* 0x000e640000004200 */
[----:B------:R-:W-:Y:S05]  /*7970*/  FADD.FTZ R175, R103, R38 ;  /* 0x0000002667af7221 */ /* 0x000fea0000010000 */
[C---:B------:R-:W-:Y:S08]  /*7980*/  HMMA.16816.F32.BF16 R68, R20.reuse, R30, R68 ;  /* 0x0000001e1444723c */ /* 0x040ff00000041844 */
[C---:B------:R-:W-:Y:S08]  /*7990*/  HMMA.16816.F32.BF16 R72, R20.reuse, R92, R72 ;  /* 0x0000005c1448723c */ /* 0x040ff00000041848 */
[C---:B------:R-:W-:Y:S08]  /*79a0*/  HMMA.16816.F32.BF16 R92, R20.reuse, R94, R12 ;  /* 0x0000005e145c723c */ /* 0x040ff0000004180c */
[C---:B--2---:R-:W-:Y:S08]  /*79b0*/  HMMA.16816.F32.BF16 R76, R20.reuse, R24, R76 ;  /* 0x00000018144c723c */ /* 0x044ff0000004184c */
[C---:B------:R-:W-:Y:S08]  /*79c0*/  HMMA.16816.F32.BF16 R80, R20.reuse, R26, R80 ;  /* 0x0000001a1450723c */ /* 0x040ff00000041850 */
[C---:B-1----:R-:W-:Y:S07]  /*79d0*/  HMMA.16816.F32.BF16 R88, R20.reuse, R8, R16 ;  /* 0x000000081458723c */ /* 0x042fee0000041810 */
[----:B------:R-:W-:Y:S01]  /*79e0*/  FADD.FTZ R8, R58, R55 ;  /* 0x000000373a087221 */ /* 0x000fe20000010000 */
[----:B------:R-:W-:Y:S04]  /*79f0*/  HMMA.16816.F32.BF16 R84, R20, R10, R84 ;  /* 0x0000000a1454723c */ /* 0x000fe80000041854 */
[----:B------:R-:W-:Y:S04]  /*7a00*/  FADD.FTZ R8, R59, R8 ;  /* 0x000000083b087221 */ /* 0x000fe80000010000 */
[----:B------:R-:W-:Y:S04]  /*7a10*/  FADD.FTZ R3, R3, R8 ;  /* 0x0000000803037221 */ /* 0x000fe80000010000 */
[----:B------:R-:W-:Y:S04]  /*7a20*/  FADD.FTZ R3, R36, R3 ;  /* 0x0000000324037221 */ /* 0x000fe80000010000 */
[----:B------:R-:W-:Y:S01]  /*7a30*/  FADD.FTZ R6, R6, R3 ;  /* 0x0000000306067221 */ /* 0x000fe20000010000 */
[----:B------:R-:W-:Y:S03]  /*7a40*/  IADD3 R3, R173, -0x1, RZ ;  /* 0xffffffffad037810 */ /* 0x000fe60007ffe0ff */
[----:B------:R-:W-:Y:S01]  /*7a50*/  FADD.FTZ R174, R5, R6 ;  /* 0x0000000605ae7221 */ /* 0x000fe20000010000 */
[----:B------:R-:W-:Y:S02]  /*7a60*/  MOV R173, R3 ;  /* 0x0000000300ad7202 */ /* 0x000fe40000000f00 */
[----:B------:R-:W-:Y:S01]  /*7a70*/  MOV R3, R0 ;  /* 0x0000000000037202 */ /* 0x000fe20000000f00 */
[----:B------:R-:W-:-:S05]  /*7a80*/  @P0 BRA `(.L_x_6217) ;  /* 0xffffd24000000947 */ /* 0x000fca000383ffff */
.L_x_6213:
[----:B------:R-:W1:Y:S01]  /*7a90*/  SHFL.BFLY PT, R4, R175, 0x2, 0x1f ;  /* 0x0c401f00af047f89 */ /* 0x000e6200000e0000 */
[----:B------:R-:W-:Y:S01]  /*7aa0*/  MOV R11, 0x3f800000 ;  /* 0x3f800000000b7802 */ /* 0x000fe20000000f00 */
[----:B------:R-:W-:Y:S01]  /*7ab0*/  ULDC.U8 UR4, c[0x0][0x328] ;  /* 0x0000ca0000047ab9 */ /* 0x000fe20000000000 */
[----:B------:R-:W-:Y:S01]  /*7ac0*/  MOV R12, 0x3f800000 ;  /* 0x3f800000000c7802 */ /* 0x000fe20000000f00 */
[----:B------:R-:W2:Y:S01]  /*7ad0*/  SHFL.BFLY PT, R5, R174, 0x2, 0x1f ;  /* 0x0c401f00ae057f89 */ /* 0x000ea200000e0000 */
[----:B------:R-:W-:Y:S01]  /*7ae0*/  BSSY B0, `(.L_x_6218) ;  /* 0x0000093000007945 */ /* 0x000fe20003800000 */
[----:B------:R-:W-:-:S02]  /*7af0*/  LEA R171, R171, R164, 0x4 ;  /* 0x000000a4abab7211 */ /* 0x000fc400078e20ff */
[----:B------:R-:W3:Y:S01]  /*7b00*/  S2R R6, SR_TID.X ;  /* 0x0000000000067919 */ /* 0x000ee20000002100 */
[----:B-1----:R-:W-:Y:S02]  /*7b10*/  FADD.FTZ R3, R4, R175 ;  /* 0x000000af04037221 */ /* 0x002fe40000010000 */
[----:B--2---:R-:W-:-:S03]  /*7b20*/  FADD.FTZ R10, R5, R174 ;  /* 0x000000ae050a7221 */ /* 0x004fc60000010000 */
[----:B------:R-:W1:Y:S01]  /*7b30*/  SHFL.BFLY PT, R8, R3, 0x1, 0x1f ;  /* 0x0c201f0003087f89 */ /* 0x000e6200000e0000 */
[----:B---3--:R-:W-:-:S03]  /*7b40*/  SHF.R.S32.HI R5, RZ, 0x1f, R6 ;  /* 0x0000001fff057819 */ /* 0x008fc60000011406 */
[----:B------:R-:W2:Y:S01]  /*7b50*/  SHFL.BFLY PT, R7, R10, 0x1, 0x1f ;  /* 0x0c201f000a077f89 */ /* 0x000ea200000e0000 */
[CC--:B------:R-:W-:Y:S02]  /*7b60*/  LEA.HI R9, R5.reuse, R6.reuse, RZ, 0x2 ;  /* 0x0000000605097211 */ /* 0x0c0fe400078f10ff */
[----:B------:R-:W-:Y:S02]  /*7b70*/  LEA.HI R4, R5, R6, RZ, 0x5 ;  /* 0x0000000605047211 */ /* 0x000fe400078f28ff */
[----:B------:R-:W-:Y:S01]  /*7b80*/  LOP3.LUT R13, R9, 0x3ffffffc, RZ, 0xc0, !PT ;  /* 0x3ffffffc090d7812 */ /* 0x000fe200078ec0ff */
[----:B-1----:R-:W-:Y:S01]  /*7b90*/  FADD.FTZ R8, R3, R8 ;  /* 0x0000000803087221 */ /* 0x002fe20000010000 */
[----:B------:R-:W-:Y:S01]  /*7ba0*/  SHF.R.S32.HI R3, RZ, 0x5, R4 ;  /* 0x00000005ff037819 */ /* 0x000fe20000011404 */
[----:B--2---:R-:W-:-:S03]  /*7bb0*/  FADD.FTZ R7, R10, R7 ;  /* 0x000000070a077221 */ /* 0x004fc60000010000 */
[----:B------:R-:W-:Y:S01]  /*7bc0*/  FSETP.NE.FTZ.AND P4, PT, R8, RZ, PT ;  /* 0x000000ff0800720b */ /* 0x000fe20003f95000 */
[----:B------:R-:W-:Y:S01]  /*7bd0*/  IMAD.IADD R10, R6, 0x1, -R13 ;  /* 0x00000001060a7824 */ /* 0x000fe200078e0a0d */
[----:B------:R-:W-:-:S03]  /*7be0*/  FSETP.NE.FTZ.AND P3, PT, R7, RZ, PT ;  /* 0x000000ff0700720b */ /* 0x000fc60003f75000 */
[----:B------:R-:W-:Y:S01]  /*7bf0*/  IMAD R3, R3, 0x200, R10 ;  /* 0x0000020003037824 */ /* 0x000fe200078e020a */
[--C-:B------:R-:W-:Y:S02]  /*7c00*/  SHF.R.S32.HI R10, RZ, 0x2, R9.reuse ;  /* 0x00000002ff0a7819 */ /* 0x100fe40000011409 */
[----:B------:R-:W-:-:S04]  /*7c10*/  SHF.R.S32.HI R9, RZ, 0x1f, R9 ;  /* 0x0000001fff097819 */ /* 0x000fc80000011409 */
[----:B------:R-:W-:Y:S01]  /*7c20*/  LEA.HI R9, R9, R10, RZ, 0x3 ;  /* 0x0000000a09097211 */ /* 0x000fe200078f18ff */
[----:B------:R-:W1:Y:S03]  /*7c30*/  @P4 MUFU.RCP R11, R8 ;  /* 0x00000008000b4308 */ /* 0x000e660000001000 */
[----:B------:R-:W-:-:S04]  /*7c40*/  LOP3.LUT R9, R9, 0xfffffff8, RZ, 0xc0, !PT ;  /* 0xfffffff809097812 */ /* 0x000fc800078ec0ff */
[----:B------:R-:W-:Y:S01]  /*7c50*/  IADD3 R9, R10, -R9, RZ ;  /* 0x800000090a097210 */ /* 0x000fe20007ffe0ff */
[----:B------:R-:W2:Y:S03]  /*7c60*/  @P3 MUFU.RCP R12, R7 ;  /* 0x00000007000c3308 */ /* 0x000ea60000001000 */
[C---:B------:R-:W-:Y:S01]  /*7c70*/  LOP3.LUT R13, R9.reuse, 0x1, RZ, 0xc0, !PT ;  /* 0x00000001090d7812 */ /* 0x040fe200078ec0ff */
[----:B------:R-:W-:-:S03]  /*7c80*/  IMAD.SHL.U32 R10, R9, 0x40, RZ ;  /* 0x00000040090a7824 */ /* 0x000fc600078e00ff */
[----:B------:R-:W-:Y:S01]  /*7c90*/  ISETP.NE.U32.AND P0, PT, R13, 0x1, PT ;  /* 0x000000010d00780c */ /* 0x000fe20003f05070 */
[C---:B-1----:R-:W-:Y:S01]  /*7ca0*/  FMUL.FTZ R96, R11.reuse, R96 ;  /* 0x000000600b607220 */ /* 0x042fe20000410000 */
[----:B------:R-:W-:Y:S01]  /*7cb0*/  LOP3.LUT R10, R10, 0x1c0, RZ, 0xc0, !PT ;  /* 0x000001c00a0a7812 */ /* 0x000fe200078ec0ff */
[----:B------:R-:W-:Y:S01]  /*7cc0*/  FMUL.FTZ R97, R11, R97 ;  /* 0x000000610b617220 */ /* 0x000fe20000410000 */
[----:B------:R-:W-:Y:S01]  /*7cd0*/  R2P PR, R9, 0x6 ;  /* 0x0000000609007804 */ /* 0x000fe20000000000 */
[----:B------:R-:W-:Y:S01]  /*7ce0*/  IMAD.MOV.U32 R9, RZ, RZ, 0x20 ;  /* 0x00000020ff097424 */ /* 0x000fe200078e00ff */
[----:B------:R-:W-:Y:S01]  /*7cf0*/  LEA.HI R10, R10, R10, RZ, 0x1d ;  /* 0x0000000a0a0a7211 */ /* 0x000fe200078fe8ff */
[----:B------:R-:W-:Y:S01]  /*7d00*/  FMUL.FTZ R68, R11, R68 ;  /* 0x000000440b447220 */ /* 0x000fe20000410000 */
[----:B------:R-:W-:Y:S01]  /*7d10*/  MOV R13, 0xfffffff0 ;  /* 0xfffffff0000d7802 */ /* 0x000fe20000000f00 */
[C---:B--2---:R-:W-:Y:S01]  /*7d20*/  FMUL.FTZ R99, R12.reuse, R99 ;  /* 0x000000630c637220 */ /* 0x044fe20000410000 */
[----:B------:R-:W-:Y:S01]  /*7d30*/  LEA R3, R3, R10, 0x1 ;  /* 0x0000000a03037211 */ /* 0x000fe200078e08ff */
[C---:B------:R-:W-:Y:S01]  /*7d40*/  FMUL.FTZ R98, R12.reuse, R98 ;  /* 0x000000620c627220 */ /* 0x040fe20000410000 */
[----:B------:R-:W-:Y:S01]  /*7d50*/  SEL R13, R13, 0x10, !P0 ;  /* 0x000000100d0d7807 */ /* 0x000fe20004000000 */
[----:B------:R-:W-:Y:S01]  /*7d60*/  FMUL.FTZ R69, R11, R69 ;  /* 0x000000450b457220 */ /* 0x000fe20000410000 */
[----:B------:R-:W-:Y:S01]  /*7d70*/  SHF.L.U32 R3, R3, 0x1, RZ ;  /* 0x0000000103037819 */ /* 0x000fe200000006ff */
[C---:B------:R-:W-:Y:S01]  /*7d80*/  FMUL.FTZ R71, R12.reuse, R71 ;  /* 0x000000470c477220 */ /* 0x040fe20000410000 */
[----:B------:R-:W-:Y:S01]  /*7d90*/  SEL R10, R9, 0xffffffe0, !P1 ;  /* 0xffffffe0090a7807 */ /* 0x000fe20004800000 */
[C---:B------:R-:W-:Y:S01]  /*7da0*/  FMUL.FTZ R70, R12.reuse, R70 ;  /* 0x000000460c467220 */ /* 0x040fe20000410000 */
[----:B------:R-:W-:Y:S01]  /*7db0*/  IADD3 R15, R3, 0x40, RZ ;  /* 0x00000040030f7810 */ /* 0x000fe20007ffe0ff */
[----:B------:R-:W-:Y:S01]  /*7dc0*/  FMUL.FTZ R72, R11, R72 ;  /* 0x000000480b487220 */ /* 0x000fe20000410000 */
[----:B------:R-:W-:Y:S01]  /*7dd0*/  IADD3 R9, R3, R13, RZ ;  /* 0x0000000d03097210 */ /* 0x000fe20007ffe0ff */
[----:B------:R-:W-:Y:S01]  /*7de0*/  FMUL.FTZ R73, R11, R73 ;  /* 0x000000490b497220 */ /* 0x000fe20000410000 */
[----:B------:R-:W-:Y:S01]  /*7df0*/  @P2 IADD3 R15, R3, -0x40, RZ ;  /* 0xffffffc0030f2810 */ /* 0x000fe20007ffe0ff */
        /* <DEDUP_REMOVED lines=33> */
[----:B------:R-:W-:Y:S01]  /*8010*/  STS [R9], R68 ;  /* 0x0000004409007388 */ /* 0x000fe20000000800 */
[C---:B------:R-:W-:Y:S01]  /*8020*/  FMUL.FTZ R91, R12.reuse, R91 ;  /* 0x0000005b0c5b7220 */ /* 0x040fe20000410000 */
[----:B------:R-:W-:Y:S01]  /*8030*/  F2FP.BF16.PACK_AB R88, R89, R88 ;  /* 0x000000585958723e */ /* 0x000fe200000010ff */
[C---:B------:R-:W-:Y:S01]  /*8040*/  FMUL.FTZ R90, R12.reuse, R90 ;  /* 0x0000005a0c5a7220 */ /* 0x040fe20000410000 */
[----:B------:R2:W-:Y:S01]  /*8050*/  STS [R9+0x400], R70 ;  /* 0x0004004609007388 */ /* 0x0005e20000000800 */
[C---:B------:R-:W-:Y:S01]  /*8060*/  FMUL.FTZ R87, R12.reuse, R87 ;  /* 0x000000570c577220 */ /* 0x040fe20000410000 */
[----:B------:R-:W3:Y:S01]  /*8070*/  @P3 MUFU.LG2 R7, R7 ;  /* 0x0000000700073308 */ /* 0x000ee20000000c00 */
[----:B------:R-:W-:Y:S01]  /*8080*/  FMUL.FTZ R11, R11, R85 ;  /* 0x000000550b0b7220 */ /* 0x000fe20000410000 */
[----:B------:R-:W-:Y:S01]  /*8090*/  F2FP.BF16.PACK_AB R90, R91, R90 ;  /* 0x0000005a5b5a723e */ /* 0x000fe200000010ff */
[----:B------:R-:W-:Y:S01]  /*80a0*/  FMUL.FTZ R12, R12, R86 ;  /* 0x000000560c0c7220 */ /* 0x000fe20000410000 */
[----:B------:R-:W-:Y:S01]  /*80b0*/  ISETP.NE.AND P0, PT, RZ, UR4, PT ;  /* 0x00000004ff007c0c */ /* 0x000fe2000bf05270 */
[----:B------:R-:W-:Y:S01]  /*80c0*/  IMAD.IADD R17, R3, 0x1, R10 ;  /* 0x0000000103117824 */ /* 0x000fe200078e020a */
[----:B------:R-:W-:Y:S01]  /*80d0*/  F2FP.BF16.PACK_AB R11, R11, R84 ;  /* 0x000000540b0b723e */ /* 0x000fe200000010ff */
[C---:B------:R-:W-:Y:S01]  /*80e0*/  IMAD.IADD R29, R10.reuse, 0x1, R15 ;  /* 0x000000010a1d7824 */ /* 0x040fe200078e020f */
[----:B------:R-:W-:Y:S01]  /*80f0*/  F2FP.BF16.PACK_AB R87, R87, R12 ;  /* 0x0000000c5757723e */ /* 0x000fe200000010ff */
[----:B------:R-:W4:Y:S01]  /*8100*/  @P4 MUFU.LG2 R8, R8 ;  /* 0x0000000800084308 */ /* 0x000f220000000c00 */
[----:B------:R-:W-:Y:S01]  /*8110*/  STS [R17], R72 ;  /* 0x0000004811007388 */ /* 0x000fe20000000800 */
[----:B------:R-:W-:-:S03]  /*8120*/  IADD3 R10, R10, R13, RZ ;  /* 0x0000000d0a0a7210 */ /* 0x000fc60007ffe0ff */
[----:B------:R-:W-:Y:S01]  /*8130*/  STS [R17+0x400], R74 ;  /* 0x0004004a11007388 */ /* 0x000fe20000000800 */
[----:B---3--:R-:W-:-:S03]  /*8140*/  @P3 FMUL.FTZ R31, R7, 0.69314718246459960938 ;  /* 0x3f317218071f3820 */ /* 0x008fc60000410000 */
[----:B------:R-:W-:Y:S04]  /*8150*/  STS [R19], R92 ;  /* 0x0000005c13007388 */ /* 0x000fe80000000800 */
[----:B------:R-:W-:Y:S04]  /*8160*/  STS [R19+0x400], R94 ;  /* 0x0004005e13007388 */ /* 0x000fe80000000800 */
[----:B------:R-:W-:Y:S04]  /*8170*/  STS [R15], R76 ;  /* 0x0000004c0f007388 */ /* 0x000fe80000000800 */
        /* <DEDUP_REMOVED lines=8> */
[----:B-1----:R-:W5:Y:S04]  /*8200*/  S2R R3, SR_CTAID.Z ;  /* 0x0000000000037919 */ /* 0x002f680000002700 */
[----:B--2---:R-:W1:Y:S01]  /*8210*/  S2R R9, SR_CTAID.Y ;  /* 0x0000000000097919 */ /* 0x004e620000002600 */
[----:B----4-:R-:W-:Y:S01]  /*8220*/  @P4 FMUL.FTZ R29, R8, 0.69314718246459960938 ;  /* 0x3f317218081d4820 */ /* 0x010fe20000410000 */
[----:B---3--:R-:W-:-:S04]  /*8230*/  LOP3.LUT R11, R4, 0xffffffe0, RZ, 0xc0, !PT ;  /* 0xffffffe0040b7812 */ /* 0x008fc800078ec0ff */
[----:B------:R-:W-:Y:S02]  /*8240*/  IADD3 R4, -R11, R6, RZ ;  /* 0x000000060b047210 */ /* 0x000fe40007ffe1ff */
[----:B------:R-:W-:Y:S01]  /*8250*/  MOV R11, 0x7f800000 ;  /* 0x7f800000000b7802 */ /* 0x000fe20000000f00 */
[----:B------:R2:W3:Y:S01]  /*8260*/  LDS.128 R20, [R165] ;  /* 0x00000000a5147984 */ /* 0x0004e20000000c00 */
[----:B------:R-:W-:Y:S01]  /*8270*/  LOP3.LUT P1, RZ, R4, 0x3, RZ, 0xc0, !PT ;  /* 0x0000000304ff7812 */ /* 0x000fe2000782c0ff */
[----:B------:R-:W-:Y:S02]  /*8280*/  IMAD.MOV.U32 R4, RZ, RZ, 0x7f800000 ;  /* 0x7f800000ff047424 */ /* 0x000fe400078e00ff */
[----:B------:R2:W4:Y:S01]  /*8290*/  LDS.128 R16, [R165+0x800] ;  /* 0x00080000a5107984 */ /* 0x0005220000000c00 */
[----:B------:R-:W-:Y:S02]  /*82a0*/  @P4 FFMA.FTZ R4, R2, c[0x0][0x238], R29 ;  /* 0x00008e0002044a23 */ /* 0x000fe4000001001d */
[----:B-----5:R-:W-:Y:S01]  /*82b0*/  @P0 IMAD R10, R3, c[0x0][0x234], RZ ;  /* 0x00008d00030a0a24 */ /* 0x020fe200078e02ff */
[----:B------:R2:W2:Y:S01]  /*82c0*/  LDS.128 R12, [R165+0x1000] ;  /* 0x00100000a50c7984 */ /* 0x0004a20000000c00 */
[----:B------:R-:W-:-:S02]  /*82d0*/  @P3 FFMA.FTZ R11, R0, c[0x0][0x238], R31 ;  /* 0x00008e00000b3a23 */ /* 0x000fc4000001001f */
[C---:B-1----:R-:W-:Y:S01]  /*82e0*/  @!P0 IMAD R7, R9.reuse, c[0x0][0x1c0], R3 ;  /* 0x0000700009078a24 */ /* 0x042fe200078e0203 */
[----:B------:R1:W1:Y:S01]  /*82f0*/  LDS.128 R24, [R165+0x1800] ;  /* 0x00180000a5187984 */ /* 0x0002620000000c00 */
[----:B------:R-:W-:Y:S02]  /*8300*/  @P0 IMAD R10, R9, c[0x0][0x214], R10 ;  /* 0x00008500090a0a24 */ /* 0x000fe400078e020a */
        /* <DEDUP_REMOVED lines=9> */
[CC--:B------:R-:W-:Y:S02]  /*83a0*/  ISETP.GE.AND P2, PT, R171.reuse, R7.reuse, PT ;  /* 0x00000007ab00720c */ /* 0x0c0fe40003f46270 */
[----:B------:R-:W-:Y:S02]  /*83b0*/  ISETP.GE.AND P1, PT, R2, R7, PT ;  /* 0x000000070200720c */ /* 0x000fe40003f26270 */
[----:B------:R-:W-:Y:S02]  /*83c0*/  LEA.HI.X.SX32 R171, R171, R0, 0x1, P0 ;  /* 0x00000000abab7211 */ /* 0x000fe400000f0eff */
[----:B------:R-:W-:-:S04]  /*83d0*/  LEA R28, P0, R10, c[0x0][0x200], 0x2 ;  /* 0x000080000a1c7a11 */ /* 0x000fc800078010ff */
[----:B------:R-:W-:-:S05]  /*83e0*/  LEA.HI.X R29, R10, c[0x0][0x204], R171, 0x2, P0 ;  /* 0x000081000a1d7a11 */ /* 0x000fca00000f14ab */
[----:B------:R4:W-:Y:S04]  /*83f0*/  @!P2 STG.E [R28.64], R4 ;  /* 0x000000041c00a986 */ /* 0x0009e8000c10190a */
[----:B------:R4:W-:Y:S02]  /*8400*/  @!P1 STG.E [R28.64+0x20], R11 ;  /* 0x0000200b1c009986 */ /* 0x0009e4000c10190a */
.L_x_6219:
[----:B------:R-:W-:Y:S05]  /*8410*/  BSYNC B0 ;  /* 0x0000000000007941 */ /* 0x000fea0003800000 */
.L_x_6218:
[----:B------:R-:W5:Y:S01]  /*8420*/  S2R R7, SR_CTAID.X ;  /* 0x0000000000077919 */ /* 0x000f620000002500 */
[----:B------:R-:W-:Y:S01]  /*8430*/  MOV R10, R166 ;  /* 0x000000a6000a7202 */ /* 0x000fe20000000f00 */
[----:B----4-:R-:W-:Y:S01]  /*8440*/  IMAD.MOV.U32 R11, RZ, RZ, R167 ;  /* 0x000000ffff0b7224 */ /* 0x010fe200078e00a7 */
[----:B------:R-:W-:Y:S01]  /*8450*/  SHF.R.S32.HI R2, RZ, 0x1f, R3 ;  /* 0x0000001fff027819 */ /* 0x000fe20000011403 */
[----:B------:R-:W-:Y:S01]  /*8460*/  ULDC.64 UR4, c[0x0][0x1e8] ;  /* 0x00007a0000047ab9 */ /* 0x000fe20000000a00 */
[----:B------:R-:W-:Y:S01]  /*8470*/  LEA.HI R5, R5, R6, RZ, 0x3 ;  /* 0x0000000605057211 */ /* 0x000fe200078f18ff */
[----:B------:R-:W-:-:S02]  /*8480*/  USHF.L.U32 UR7, UR4, 0x5, URZ ;  /* 0x0000000504077899 */ /* 0x000fc4000800063f */
[----:B------:R-:W-:Y:S01]  /*8490*/  IMAD R2, R2, c[0x0][0x1f0], RZ ;  /* 0x00007c0002027a24 */ /* 0x000fe200078e02ff */
[----:B------:R-:W-:Y:S01]  /*84a0*/  SHF.R.S32.HI R5, RZ, 0x3, R5 ;  /* 0x00000003ff057819 */ /* 0x000fe20000011405 */
[----:B------:R-:W-:Y:S02]  /*84b0*/  UMOV UR6, 0x5 ;  /* 0x0000000500067882 */ /* 0x000fe40000000000 */
[----:B------:R-:W-:Y:S01]  /*84c0*/  IMAD R2, R3, c[0x0][0x1f4], R2 ;  /* 0x00007d0003027a24 */ /* 0x000fe200078e0202 */
[----:B------:R-:W-:Y:S01]  /*84d0*/  USHF.L.U64.HI UR5, UR4, UR6, UR5 ;  /* 0x0000000604057299 */ /* 0x000fe20008010205 */
[----:B-----5:R-:W-:-:S04]  /*84e0*/  IMAD.SHL.U32 R7, R7, 0x40, RZ ;  /* 0x0000004007077824 */ /* 0x020fc800078e00ff */
[----:B------:R-:W-:Y:S01]  /*84f0*/  IMAD.WIDE.U32 R10, R7, c[0x0][0x1e8], R10 ;  /* 0x00007a00070a7a25 */ /* 0x000fe200078e000a */
[----:B------:R-:W-:-:S05]  /*8500*/  SHF.R.S32.HI R0, RZ, 0x1f, R7 ;  /* 0x0000001fff007819 */ /* 0x000fca0000011407 */
[----:B------:R-:W-:-:S04]  /*8510*/  IMAD R0, R0, c[0x0][0x1e8], RZ ;  /* 0x00007a0000007a24 */ /* 0x000fc800078e02ff */
[----:B------:R-:W-:Y:S01]  /*8520*/  IMAD R7, R7, c[0x0][0x1ec], R0 ;  /* 0x00007b0007077a24 */ /* 0x000fe200078e0200 */
[----:B------:R-:W-:-:S04]  /*8530*/  SHF.R.S32.HI R0, RZ, 0x1f, R9 ;  /* 0x0000001fff007819 */ /* 0x000fc80000011409 */
[----:B------:R-:W-:Y:S01]  /*8540*/  IADD3 R11, R7, R11, RZ ;  /* 0x0000000b070b7210 */ /* 0x000fe20007ffe0ff */
[----:B------:R-:W-:-:S04]  /*8550*/  IMAD R0, R0, c[0x0][0x1e0], RZ ;  /* 0x0000780000007a24 */ /* 0x000fc800078e02ff */
[C---:B------:R-:W-:Y:S02]  /*8560*/  IMAD R0, R9.reuse, c[0x0][0x1e4], R0 ;  /* 0x0000790009007a24 */ /* 0x040fe400078e0200 */
[----:B------:R-:W-:-:S04]  /*8570*/  IMAD.WIDE.U32 R10, R9, c[0x0][0x1e0], R10 ;  /* 0x00007800090a7a25 */ /* 0x000fc800078e000a */
[----:B------:R-:W-:Y:S01]  /*8580*/  IMAD.IADD R11, R0, 0x1, R11 ;  /* 0x00000001000b7824 */ /* 0x000fe200078e020b */
[----:B------:R-:W-:-:S03]  /*8590*/  SHF.R.S32.HI R0, RZ, 0x1f, R5 ;  /* 0x0000001fff007819 */ /* 0x000fc60000011405 */
[----:B------:R-:W-:-:S04]  /*85a0*/  IMAD.WIDE.U32 R10, R3, c[0x0][0x1f0], R10 ;  /* 0x00007c00030a7a25 */ /* 0x000fc800078e000a */
[----:B------:R-:W-:Y:S01]  /*85b0*/  IMAD R0, R0, c[0x0][0x1e8], RZ ;  /* 0x00007a0000007a24 */ /* 0x000fe200078e02ff */
[----:B------:R-:W-:-:S03]  /*85c0*/  IADD3 R11, R2, R11, RZ ;  /* 0x0000000b020b7210 */ /* 0x000fc60007ffe0ff */
[C---:B------:R-:W-:Y:S02]  /*85d0*/  IMAD R0, R5.reuse, c[0x0][0x1ec], R0 ;  /* 0x00007b0005007a24 */ /* 0x040fe400078e0200 */
[----:B------:R-:W-:-:S04]  /*85e0*/  IMAD.WIDE.U32 R10, R5, c[0x0][0x1e8], R10 ;  /* 0x00007a00050a7a25 */ /* 0x000fc800078e000a */
[----:B------:R-:W-:Y:S01]  /*85f0*/  IMAD.IADD R0, R0, 0x1, R11 ;  /* 0x0000000100007824 */ /* 0x000fe200078e020b */
[----:B------:R-:W-:-:S04]  /*8600*/  LEA R2, P0, R10, c[0x0][0x1d0], 0x1 ;  /* 0x000074000a027a11 */ /* 0x000fc800078008ff */
[----:B------:R-:W-:Y:S02]  /*8610*/  LEA.HI.X R3, R10, c[0x0][0x1d4], R0, 0x1, P0 ;  /* 0x000075000a037a11 */ /* 0x000fe400000f0c00 */
[----:B------:R-:W-:-:S03]  /*8620*/  IADD3 R8, P0, R2, UR7, RZ ;  /* 0x0000000702087c10 */ /* 0x000fc6000ff1e0ff */
[----:B---3--:R-:W-:Y:S01]  /*8630*/  STG.E.128 [R2.64], R20 ;  /* 0x0000001402007986 */ /* 0x008fe2000c101d0a */
[----:B------:R-:W-:Y:S02]  /*8640*/  IADD3.X R9, R3, UR5, RZ, P0, !PT ;  /* 0x0000000503097c10 */ /* 0x000fe400087fe4ff */
[----:B------:R-:W-:-:S03]  /*8650*/  IADD3 R6, P0, R8, UR7, RZ ;  /* 0x0000000708067c10 */ /* 0x000fc6000ff1e0ff */
[----:B------:R-:W-:Y:S01]  /*8660*/  STG.E.128 [R8.64], R16 ;  /* 0x0000001008007986 */ /* 0x000fe2000c101d0a */
[----:B------:R-:W-:Y:S02]  /*8670*/  IADD3.X R7, R9, UR5, RZ, P0, !PT ;  /* 0x0000000509077c10 */ /* 0x000fe400087fe4ff */
[----:B------:R-:W-:-:S03]  /*8680*/  IADD3 R4, P0, R6, UR7, RZ ;  /* 0x0000000706047c10 */ /* 0x000fc6000ff1e0ff */
[----:B--2---:R-:W-:Y:S01]  /*8690*/  STG.E.128 [R6.64], R12 ;  /* 0x0000000c06007986 */ /* 0x004fe2000c101d0a */
[----:B------:R-:W-:-:S05]  /*86a0*/  IADD3.X R5, R7, UR5, RZ, P0, !PT ;  /* 0x0000000507057c10 */ /* 0x000fca00087fe4ff */
[----:B-1----:R-:W-:Y:S01]  /*86b0*/  STG.E.128 [R4.64], R24 ;  /* 0x0000001804007986 */ /* 0x002fe2000c101d0a */
[----:B------:R-:W-:Y:S05]  /*86c0*/  EXIT ;  /* 0x000000000000794d */ /* 0x000fea0003800000 */
.L_x_6220:
        /* <DEDUP_REMOVED lines=11> */
.L_x_7914:


//--------------------- .text._ZN5flash24flash_fwd_splitkv_kernelI23Flash_fwd_kernel_traitsILi64ELi64ELi128ELi4ELb0ELb0EN7cutlass10bfloat16_tE19Flash_kernel_traitsILi64ELi64ELi128ELi4ES3_EELb1ELb0ELb0ELb1ELb1ELb1ELb0ELb0EEEvNS_16Flash_fwd_paramsE --------------------------
	.section	.text._ZN5flash24flash_fwd_splitkv_kernelI23Flash_fwd_kernel_traitsILi64ELi64ELi128ELi4ELb0ELb0EN7cutlass10bfloat16_tE19Flash_kernel_traitsILi64ELi64ELi128ELi4ES3_EELb1ELb0ELb0ELb1ELb1ELb1ELb0ELb0EEEvNS_16Flash_fwd_paramsE,"ax",@progbits
	.sectioninfo	@"SHI_REGISTERS=249"
	.align	128
        .global         _ZN5flash24flash_fwd_splitkv_kernelI23Flash_fwd_kernel_traitsILi64ELi64ELi128ELi4ELb0ELb0EN7cutlass10bfloat16_tE19Flash_kernel_traitsILi64ELi64ELi128ELi4ES3_EELb1ELb0ELb0ELb1ELb1ELb1ELb0ELb0EEEvNS_16Flash_fwd_paramsE
        .type           _ZN5flash24flash_fwd_splitkv_kernelI23Flash_fwd_kernel_traitsILi64ELi64ELi128ELi4ELb0ELb0EN7cutlass10bfloat16_tE19Flash_kernel_traitsILi64ELi64ELi128ELi4ES3_EELb1ELb0ELb0ELb1ELb1ELb1ELb0ELb0EEEvNS_16Flash_fwd_paramsE,@function
        .size           _ZN5flash24flash_fwd_splitkv_kernelI23Flash_fwd_kernel_traitsILi64ELi64ELi128ELi4ELb0ELb0EN7cutlass10bfloat16_tE19Flash_kernel_traitsILi64ELi64ELi128ELi4ES3_EELb1ELb0ELb0ELb1ELb1ELb1ELb0ELb0EEEvNS_16Flash_fwd_paramsE,(.L_x_7915 - _ZN5flash24flash_fwd_splitkv_kernelI23Flash_fwd_kernel_traitsILi64ELi64ELi128ELi4ELb0ELb0EN7cutlass10bfloat16_tE19Flash_kernel_traitsILi64ELi64ELi128ELi4ES3_EELb1ELb0ELb0ELb1ELb1ELb1ELb0ELb0EEEvNS_16Flash_fwd_paramsE)
        .other          _ZN5flash24flash_fwd_splitkv_kernelI23Flash_fwd_kernel_traitsILi64ELi64ELi128ELi4ELb0ELb0EN7cutlass10bfloat16_tE19Flash_kernel_traitsILi64ELi64ELi128ELi4ES3_EELb1ELb0ELb0ELb1ELb1ELb1ELb0ELb0EEEvNS_16Flash_fwd_paramsE,@"STO_CUDA_ENTRY STV_DEFAULT"
_ZN5flash24flash_fwd_splitkv_kernelI23Flash_fwd_kernel_traitsILi64ELi64ELi128ELi4ELb0ELb0EN7cutlass10bfloat16_tE19Flash_kernel_traitsILi64ELi64ELi128ELi4ES3_EELb1ELb0ELb0ELb1ELb1ELb1ELb0ELb0EEEvNS_16Flash_fwd_paramsE:
.text._ZN5flash24flash_fwd_splitkv_kernelI23Flash_fwd_kernel_traitsILi64ELi64ELi128ELi4ELb0ELb0EN7cutlass10bfloat16_tE19Flash_kernel_traitsILi64ELi64ELi128ELi4ES3_EELb1ELb0ELb0ELb1ELb1ELb1ELb0ELb0EEEvNS_16Flash_fwd_paramsE:
        /* <DEDUP_REMOVED lines=36> */
[----:B------:R-:W-:-:S02]  /*0240*/  SHF.R.S32.HI R24, RZ, 0x1f, R5 ;  /* 0x0000001fff187819 */ /* 0x000fc40000011405 */
[----:B------:R-:W-:Y:S01]  /*0250*/  SHF.R.S32.HI R3, RZ, 0x7, R3 ;  /* 0x00000007ff037819 */ /* 0x000fe20000011403 */
[----:B------:R-:W-:Y:S01]  /*0260*/  USHF.R.S32.HI UR4, URZ, 0x7, UR4 ;  /* 0x000000073f047899 */ /* 0x000fe20008011404 */
[----:B------:R-:W-:-:S04]  /*0270*/  LEA.HI R24, R24, R5, RZ, 0x7 ;  /* 0x0000000518187211 */ /* 0x000fc800078f38ff */
[----:B------:R-:W-:Y:S02]  /*0280*/  SHF.R.S32.HI R24, RZ, 0x7, R24 ;  /* 0x00000007ff187819 */ /* 0x000fe40000011418 */
[----:B------:R-:W-:-:S04]  /*0290*/  IMNMX R3, R3, UR4, PT ;  /* 0x0000000403037c17 */ /* 0x000fc8000b800200 */
[----:B------:R-:W-:Y:S01]  /*02a0*/  IMNMX R24, R3, R24, PT ;  /* 0x0000001803187217 */ /* 0x000fe20003800200 */
[----:B------:R-:W-:-:S03]  /*02b0*/  IMAD.MOV.U32 R3, RZ, RZ, 0x20 ;  /* 0x00000020ff037424 */ /* 0x000fc600078e00ff */
        /* <DEDUP_REMOVED lines=14> */
[----:B------:R-:W-:Y:S01]  /*03a0*/  IADD3 R10, R2, 0x10, RZ ;  /* 0x00000010020a7810 */ /* 0x000fe20007ffe0ff */
[----:B------:R-:W-:-:S02]  /*03b0*/  IMAD R0, R0, c[0x0][0x1e0], RZ ;  /* 0x0000780000007a24 */ /* 0x000fc400078e02ff */
[----:B------:R-:W-:Y:S02]  /*03c0*/  IMAD.SHL.U32 R8, R8, 0x8, RZ ;  /* 0x0000000808087824 */ /* 0x000fe400078e00ff */
[----:B------:R-:W-:Y:S01]  /*03d0*/  IMAD R7, R17, c[0x0][0x1e4], R0 ;  /* 0x0000790011077a24 */ /* 0x000fe200078e0200 */
[----:B------:R-:W-:Y:S02]  /*03e0*/  SHF.R.S32.HI R0, RZ, 0x1f, R2 ;  /* 0x0000001fff007819 */ /* 0x000fe40000011402 */
[----:B------:R-:W-:-:S05]  /*03f0*/  SHF.R.S32.HI R9, RZ, 0x1f, R8 ;  /* 0x0000001fff097819 */ /* 0x000fca0000011408 */
[----:B------:R-:W-:-:S04]  /*0400*/  IMAD.WIDE.U32 R8, R93, c[0x0][0x1e8], R8 ;  /* 0x00007a005d087a25 */ /* 0x000fc800078e0008 */
[----:B------:R-:W-:Y:S01]  /*0410*/  IMAD.IADD R9, R9, 0x1, R5 ;  /* 0x0000000109097824 */ /* 0x000fe200078e0205 */
[----:B------:R-:W-:-:S03]  /*0420*/  SHF.R.S32.HI R5, RZ, 0x1f, R16 ;  /* 0x0000001fff057819 */ /* 0x000fc60000011410 */
[----:B------:R-:W-:-:S04]  /*0430*/  IMAD.WIDE.U32 R8, R17, c[0x0][0x1e0], R8 ;  /* 0x0000780011087a25 */ /* 0x000fc800078e0008 */
[----:B------:R-:W-:Y:S02]  /*0440*/  IMAD R5, R5, c[0x0][0x1f0], RZ ;  /* 0x00007c0005057a24 */ /* 0x000fe400078e02ff */
[----:B------:R-:W-:Y:S02]  /*0450*/  IMAD.IADD R9, R9, 0x1, R7 ;  /* 0x0000000109097824 */ /* 0x000fe400078e0207 */
[C---:B------:R-:W-:Y:S02]  /*0460*/  IMAD R5, R16.reuse, c[0x0][0x1f4], R5 ;  /* 0x00007d0010057a24 */ /* 0x040fe400078e0205 */
[----:B------:R-:W-:-:S04]  /*0470*/  IMAD.WIDE.U32 R8, R16, c[0x0][0x1f0], R8 ;  /* 0x00007c0010087a25 */ /* 0x000fc800078e0008 */
[----:B------:R-:W-:Y:S02]  /*0480*/  IMAD R16, R17, c[0x0][0x1c0], R16 ;  /* 0x0000700011107a24 */ /* 0x000fe400078e0210 */
[----:B------:R-:W-:Y:S02]  /*0490*/  IMAD.IADD R9, R9, 0x1, R5 ;  /* 0x0000000109097824 */ /* 0x000fe400078e0205 */
[----:B------:R-:W-:Y:S02]  /*04a0*/  IMAD R7, R0, c[0x0][0x1e8], RZ ;  /* 0x00007a0000077a24 */ /* 0x000fe400078e02ff */
[----:B------:R-:W-:Y:S01]  /*04b0*/  IMAD R5, R16, c[0x0][0x214], R93 ;  /* 0x0000850010057a24 */ /* 0x000fe200078e025d */
[----:B------:R-:W-:Y:S01]  /*04c0*/  IADD3 R93, -R93, c[0x0][0x214], RZ ;  /* 0x000085005d5d7a10 */ /* 0x000fe20007ffe1ff */
[C---:B------:R-:W-:Y:S02]  /*04d0*/  IMAD R4, R2.reuse, c[0x0][0x1ec], R7 ;  /* 0x00007b0002047a24 */ /* 0x040fe400078e0207 */
[----:B------:R-:W-:Y:S01]  /*04e0*/  IMAD.WIDE.U32 R8, R2, c[0x0][0x1e8], R8 ;  /* 0x00007a0002087a25 */ /* 0x000fe200078e0008 */
[----:B------:R-:W-:-:S02]  /*04f0*/  IADD3 R3, P1, R5, R2, RZ ;  /* 0x0000000205037210 */ /* 0x000fc40007f3e0ff */
[----:B------:R-:W-:Y:S01]  /*0500*/  ISETP.GE.OR P3, PT, R10, R93, P5 ;  /* 0x0000005d0a00720c */ /* 0x000fe20002f66670 */
[----:B------:R-:W-:Y:S01]  /*0510*/  IMAD.IADD R7, R9, 0x1, R4 ;  /* 0x0000000109077824 */ /* 0x000fe200078e0204 */
[C---:B------:R-:W-:Y:S02]  /*0520*/  LEA R4, P0, R8.reuse, c[0x0][0x1d0], 0x1 ;  /* 0x0000740008047a11 */ /* 0x040fe400078008ff */
[----:B------:R-:W-:Y:S02]  /*0530*/  LEA.HI.X.SX32 R0, R5, R0, 0x1, P1 ;  /* 0x0000000005007211 */ /* 0x000fe400008f0eff */
[----:B------:R-:W-:Y:S02]  /*0540*/  LEA.HI.X R5, R8, c[0x0][0x1d4], R7, 0x1, P0 ;  /* 0x0000750008057a11 */ /* 0x000fe400000f0c07 */
[----:B------:R-:W-:Y:S02]  /*0550*/  IADD3 R7, R13, R6, RZ ;  /* 0x000000060d077210 */ /* 0x000fe40007ffe0ff */
[----:B------:R-:W-:Y:S01]  /*0560*/  IADD3 R10, P2, R4, R12, RZ ;  /* 0x0000000c040a7210 */ /* 0x000fe20007f5e0ff */
[----:B------:R1:W-:Y:S01]  /*0570*/  STG.E.128 [R4.64], RZ ;  /* 0x000000ff04007986 */ /* 0x0003e2000c101d0a */
[----:B------:R-:W-:-:S02]  /*0580*/  IADD3 R6, R2, 0x20, RZ ;  /* 0x0000002002067810 */ /* 0x000fc40007ffe0ff */
[-C--:B------:R-:W-:Y:S01]  /*0590*/  ISETP.GE.OR P4, PT, R2, R93.reuse, P5 ;  /* 0x0000005d0200720c */ /* 0x080fe20002f86670 */
[----:B------:R-:W-:Y:S01]  /*05a0*/  IMAD.X R11, R7, 0x1, R5, P2 ;  /* 0x00000001070b7824 */ /* 0x000fe200010e0605 */
[----:B------:R-:W-:Y:S02]  /*05b0*/  ISETP.GE.OR P2, PT, R6, R93, P5 ;  /* 0x0000005d0600720c */ /* 0x000fe40002f46670 */
[C---:B------:R-:W-:Y:S02]  /*05c0*/  LEA R14, P0, R3.reuse, c[0x0][0x200], 0x2 ;  /* 0x00008000030e7a11 */ /* 0x040fe400078010ff */
[----:B------:R-:W-:Y:S01]  /*05d0*/  IADD3 R2, R2, 0x30, RZ ;  /* 0x0000003002027810 */ /* 0x000fe20007ffe0ff */
[----:B------:R1:W-:Y:S01]  /*05e0*/  STG.E.128 [R10.64], RZ ;  /* 0x000000ff0a007986 */ /* 0x0003e2000c101d0a */
[----:B------:R-:W-:Y:S02]  /*05f0*/  IADD3 R8, P1, R10, R12, RZ ;  /* 0x0000000c0a087210 */ /* 0x000fe40007f3e0ff */
[----:B------:R-:W-:-:S02]  /*0600*/  LEA.HI.X R15, R3, c[0x0][0x204], R0, 0x2, P0 ;  /* 0x00008100030f7a11 */ /* 0x000fc400000f1400 */
[----:B------:R-:W-:Y:S01]  /*0610*/  ISETP.GE.OR P5, PT, R2, R93, P5 ;  /* 0x0000005d0200720c */ /* 0x000fe20002fa6670 */
[--C-:B------:R-:W-:Y:S01]  /*0620*/  IMAD.X R9, R11, 0x1, R7.reuse, P1 ;  /* 0x000000010b097824 */ /* 0x100fe200008e0607 */
[----:B------:R-:W-:Y:S01]  /*0630*/  IADD3 R12, P0, R8, R12, RZ ;  /* 0x0000000c080c7210 */ /* 0x000fe20007f1e0ff */
[----:B------:R-:W-:Y:S01]  /*0640*/  @!P2 IMAD.MOV.U32 R3, RZ, RZ, 0x7f800000 ;  /* 0x7f800000ff03a424 */ /* 0x000fe200078e00ff */
[----:B------:R-:W-:Y:S02]  /*0650*/  @!P4 MOV R17, 0x7f800000 ;  /* 0x7f8000000011c802 */ /* 0x000fe40000000f00 */
        /* <DEDUP_REMOVED lines=8> */
[----:B-1----:R-:W-:-:S05]  /*06e0*/  MOV R3, 0x7f800000 ;  /* 0x7f80000000037802 */ /* 0x002fca0000000f00 */
[----:B------:R-:W-:Y:S01]  /*06f0*/  STG.E [R14.64+0xc0], R3 ;  /* 0x0000c0030e007986 */ /* 0x000fe2000c10190a */
[----:B------:R-:W-:Y:S05]  /*0700*/  EXIT ;  /* 0x000000000000794d */ /* 0x000fea0003800000 */
.L_x_6221:
        /* <DEDUP_REMOVED lines=19> */
.L_x_6222:
[----:B-1----:R-:W-:Y:S01]  /*0840*/  IABS R5, c[0x0][0x2d0] ;  /* 0x0000b40000057a13 */ /* 0x002fe20000000000 */
[----:B------:R-:W-:Y:S05]  /*0850*/  @P6 BRA `(.L_x_6223) ;  /* 0x0000049000006947 */ /* 0x000fea0003800000 */
        /* <DEDUP_REMOVED lines=24> */
[----:B------:R-:W-:-:S06]  /*09e0*/  IMAD.WIDE R20, R7, 0x4, R178 ;  /* 0x0000000407147825 */ /* 0x000fcc00078e02b2 */
[----:B------:R-:W2:Y:S01]  /*09f0*/  LDG.E R20, [R20.64] ;  /* 0x0000000a14147981 */ /* 0x000ea2000c1e1900 */
[----:B------:R-:W-:Y:S02]  /*0a00*/  IABS R0, c[0x0][0x1c8] ;  /* 0x0000720000007a13 */ /* 0x000fe40000000000 */
[----:B------:R-:W-:Y:S02]  /*0a10*/  IADD3 R7, -R7, RZ, RZ ;  /* 0x000000ff07077210 */ /* 0x000fe40007ffe1ff */
[----:B------:R-:W1:Y:S03]  /*0a20*/  I2F.RP R6, R0 ;  /* 0x0000000000067306 */ /* 0x000e660000209400 */
[----:B------:R-:W-:-:S05]  /*0a30*/  IMAD R10, R7, c[0x0][0x2d0], R10 ;  /* 0x0000b400070a7a24 */ /* 0x000fca00078e020a */
        /* <DEDUP_REMOVED lines=10> */
[----:B------:R-:W-:-:S05]  /*0ae0*/  IMAD R9, R0, R9, R2 ;  /* 0x0000000900097224 */ /* 0x000fca00078e0202 */
[----:B------:R-:W-:-:S13]  /*0af0*/  ISETP.GT.U32.AND P0, PT, R0, R9, PT ;  /* 0x000000090000720c */ /* 0x000fda0003f04070 */
[----:B------:R-:W-:Y:S01]  /*0b00*/  @!P0 IMAD.IADD R9, R9, 0x1, -R0 ;  /* 0x0000000109098824 */ /* 0x000fe200078e0a00 */
[----:B------:R-:W-:-:S04]  /*0b10*/  @!P0 IADD3 R4, R4, 0x1, RZ ;  /* 0x0000000104048810 */ /* 0x000fc80007ffe0ff */
[----:B------:R-:W-:Y:S02]  /*0b20*/  ISETP.GE.U32.AND P1, PT, R9, R0, PT ;  /* 0x000000000900720c */ /* 0x000fe40003f26070 */
[----:B------:R-:W-:Y:S02]  /*0b30*/  LOP3.LUT R0, R16, c[0x0][0x1c8], RZ, 0x3c, !PT ;  /* 0x0000720010007a12 */ /* 0x000fe400078e3cff */
[----:B------:R-:W-:Y:S02]  /*0b40*/  SHF.R.S32.HI R9, RZ, 0x1f, R10 ;  /* 0x0000001fff097819 */ /* 0x000fe4000001140a */
[----:B------:R-:W-:-:S03]  /*0b50*/  ISETP.GE.AND P0, PT, R0, RZ, PT ;  /* 0x000000ff0000720c */ /* 0x000fc60003f06270 */
[----:B------:R-:W-:-:S04]  /*0b60*/  IMAD R13, R9, c[0x0][0x198], RZ ;  /* 0x00006600090d7a24 */ /* 0x000fc800078e02ff */
[----:B------:R-:W-:Y:S01]  /*0b70*/  @P1 IADD3 R4, R4, 0x1, RZ ;  /* 0x0000000104041810 */ /* 0x000fe20007ffe0ff */
[----:B------:R-:W-:Y:S01]  /*0b80*/  IMAD R13, R10, c[0x0][0x19c], R13 ;  /* 0x000067000a0d7a24 */ /* 0x000fe200078e020d */
[----:B------:R-:W-:-:S04]  /*0b90*/  ISETP.NE.AND P1, PT, RZ, c[0x0][0x1c8], PT ;  /* 0x00007200ff007a0c */ /* 0x000fc80003f25270 */
[----:B------:R-:W-:-:S09]  /*0ba0*/  @!P0 IMAD.MOV R4, RZ, RZ, -R4 ;  /* 0x000000ffff048224 */ /* 0x000fd200078e0a04 */
[----:B------:R-:W-:Y:S02]  /*0bb0*/  @!P1 LOP3.LUT R4, RZ, c[0x0][0x1c8], RZ, 0x33, !PT ;  /* 0x00007200ff049a12 */ /* 0x000fe400078e33ff */
[----:B--2---:R-:W-:Y:S01]  /*0bc0*/  SHF.R.S32.HI R15, RZ, 0x1f, R20 ;  /* 0x0000001fff0f7819 */ /* 0x004fe20000011414 */
[----:B------:R-:W-:-:S04]  /*0bd0*/  IMAD.WIDE.U32 R6, R20, c[0x0][0x180], RZ ;  /* 0x0000600014067a25 */ /* 0x000fc800078e00ff */
[C---:B------:R-:W-:Y:S02]  /*0be0*/  IMAD R11, R15.reuse, c[0x0][0x180], RZ ;  /* 0x000060000f0b7a24 */ /* 0x040fe400078e02ff */
[----:B------:R-:W-:Y:S02]  /*0bf0*/  IMAD R15, R15, c[0x0][0x188], RZ ;  /* 0x000062000f0f7a24 */ /* 0x000fe400078e02ff */
[C---:B------:R-:W-:Y:S01]  /*0c00*/  IMAD R0, R20.reuse, c[0x0][0x184], R11 ;  /* 0x0000610014007a24 */ /* 0x040fe200078e020b */
[----:B------:R-:W-:Y:S01]  /*0c10*/  SHF.R.S32.HI R11, RZ, 0x1f, R4 ;  /* 0x0000001fff0b7819 */ /* 0x000fe20000011404 */
[C---:B------:R-:W-:Y:S02]  /*0c20*/  IMAD R15, R20.reuse, c[0x0][0x18c], R15 ;  /* 0x00006300140f7a24 */ /* 0x040fe400078e020f */
[----:B------:R-:W-:Y:S01]  /*0c30*/  IMAD.WIDE.U32 R20, R20, c[0x0][0x188], RZ ;  /* 0x0000620014147a25 */ /* 0x000fe200078e00ff */
[----:B------:R-:W-:-:S03]  /*0c40*/  IADD3 R7, R7, R0, RZ ;  /* 0x0000000007077210 */ /* 0x000fc60007ffe0ff */
[----:B------:R-:W-:Y:S01]  /*0c50*/  IMAD.IADD R15, R21, 0x1, R15 ;  /* 0x00000001150f7824 */ /* 0x000fe200078e020f */
[----:B------:R-:W-:Y:S01]  /*0c60*/  MOV R14, R20 ;  /* 0x00000014000e7202 */ /* 0x000fe20000000f00 */
[----:B------:R-:W-:-:S04]  /*0c70*/  IMAD.WIDE.U32 R6, R10, c[0x0][0x198], R6 ;  /* 0x000066000a067a25 */ /* 0x000fc800078e0006 */
[----:B------:R-:W-:Y:S02]  /*0c80*/  IMAD.IADD R7, R7, 0x1, R13 ;  /* 0x0000000107077824 */ /* 0x000fe400078e020d */
[----:B------:R-:W-:Y:S02]  /*0c90*/  IMAD R13, R11, c[0x0][0x1b0], RZ ;  /* 0x00006c000b0d7a24 */ /* 0x000fe400078e02ff */
[----:B------:R-:W-:-:S04]  /*0ca0*/  IMAD.WIDE.U32 R6, R4, c[0x0][0x1b0], R6 ;  /* 0x00006c0004067a25 */ /* 0x000fc800078e0006 */
[----:B------:R-:W-:Y:S02]  /*0cb0*/  IMAD R13, R4, c[0x0][0x1b4], R13 ;  /* 0x00006d00040d7a24 */ /* 0x000fe400078e020d */
[----:B------:R-:W-:-:S03]  /*0cc0*/  IMAD.MOV.U32 R12, RZ, RZ, R6 ;  /* 0x000000ffff0c7224 */ /* 0x000fc600078e0006 */
[----:B------:R-:W-:Y:S01]  /*0cd0*/  IADD3 R13, R7, R13, RZ ;  /* 0x0000000d070d7210 */ /* 0x000fe20007ffe0ff */
[----:B------:R-:W-:Y:S05]  /*0ce0*/  BRA `(.L_x_6224) ;  /* 0x0000036000007947 */ /* 0x000fea0003800000 */
.L_x_6223:
[----:B------:R-:W-:Y:S02]  /*0cf0*/  IABS R7, c[0x0][0x1c8] ;  /* 0x0000720000077a13 */ /* 0x000fe40000000000 */
[----:B------:R-:W-:Y:S02]  /*0d00*/  SHF.R.S32.HI R12, RZ, 0x1f, R21 ;  /* 0x0000001fff0c7819 */ /* 0x000fe40000011415 */
[----:B------:R-:W1:Y:S01]  /*0d10*/  I2F.RP R10, R7 ;  /* 0x00000007000a7306 */ /* 0x000e620000209400 */
[----:B-----5:R-:W-:-:S07]  /*0d20*/  SHF.R.S32.HI R15, RZ, 0x1f, R0 ;  /* 0x0000001fff0f7819 */ /* 0x020fce0000011400 */
[----:B-1----:R-:W1:Y:S02]  /*0d30*/  MUFU.RCP R8, R10 ;  /* 0x0000000a00087308 */ /* 0x002e640000001000 */
[----:B-1----:R-:W-:Y:S02]  /*0d40*/  IADD3 R8, R8, 0xffffffe, RZ ;  /* 0x0ffffffe08087810 */ /* 0x002fe40007ffe0ff */
[----:B------:R-:W-:-:S04]  /*0d50*/  LEA R10, R24, 0xffffff80, 0x7 ;  /* 0xffffff80180a7811 */ /* 0x000fc800078e38ff */
[----:B------:R-:W1:Y:S01]  /*0d60*/  F2I.FTZ.U32.TRUNC.NTZ R9, R8 ;  /* 0x0000000800097305 */ /* 0x000e62000021f000 */
[----:B------:R-:W-:Y:S02]  /*0d70*/  IADD3 R22, P1, R21, R10, RZ ;  /* 0x0000000a15167210 */ /* 0x000fe40007f3e0ff */
[----:B-1----:R-:W-:Y:S01]  /*0d80*/  IADD3 R2, RZ, -R9, RZ ;  /* 0x80000009ff027210 */ /* 0x002fe20007ffe0ff */
[----:B------:R-:W-:-:S04]  /*0d90*/  IMAD.MOV.U32 R8, RZ, RZ, RZ ;  /* 0x000000ffff087224 */ /* 0x000fc800078e00ff */
[----:B------:R-:W-:Y:S01]  /*0da0*/  IMAD R4, R2, R7, RZ ;  /* 0x0000000702047224 */ /* 0x000fe200078e02ff */
[----:B------:R-:W-:-:S03]  /*0db0*/  IABS R2, R16 ;  /* 0x0000001000027213 */ /* 0x000fc60000000000 */
[----:B------:R-:W-:Y:S01]  /*0dc0*/  IMAD.HI.U32 R9, R9, R4, R8 ;  /* 0x0000000409097227 */ /* 0x000fe200078e0008 */
[----:B------:R-:W-:-:S05]  /*0dd0*/  MOV R6, R2 ;  /* 0x0000000200067202 */ /* 0x000fca0000000f00 */
[----:B------:R-:W-:Y:S01]  /*0de0*/  IMAD.HI.U32 R4, R9, R6, RZ ;  /* 0x0000000609047227 */ /* 0x000fe200078e00ff */
[----:B------:R-:W-:-:S03]  /*0df0*/  SHF.R.S32.HI R9, RZ, 0x1f, R10 ;  /* 0x0000001fff097819 */ /* 0x000fc6000001140a */
        /* <DEDUP_REMOVED lines=18> */
[----:B------:R-:W-:Y:S01]  /*0f20*/  IMAD R7, R15, c[0x0][0x180], RZ ;  /* 0x000060000f077a24 */ /* 0x000fe200078e02ff */
[----:B------:R-:W-:Y:S01]  /*0f30*/  IADD3 R13, R21, R12, RZ ;  /* 0x0000000c150d7210 */ /* 0x000fe20007ffe0ff */
[----:B------:R-:W-:Y:S01]  /*0f40*/  @!P1 IMAD.MOV R4, RZ, RZ, -R4 ;  /* 0x000000ffff049224 */ /* 0x000fe200078e0a04 */
[----:B------:R-:W-:Y:S01]  /*0f50*/  @!P0 LOP3.LUT R4, RZ, c[0x0][0x1c8], RZ, 0x33, !PT ;  /* 0x00007200ff048a12 */ /* 0x000fe200078e33ff */
[C---:B------:R-:W-:Y:S01]  /*0f60*/  IMAD R2, R0.reuse, c[0x0][0x184], R7 ;  /* 0x0000610000027a24 */ /* 0x040fe200078e0207 */
[----:B------:R-:W-:Y:S01]  /*0f70*/  MOV R12, R20 ;  /* 0x00000014000c7202 */ /* 0x000fe20000000f00 */
[----:B------:R-:W-:Y:S01]  /*0f80*/  IMAD.WIDE.U32 R6, R0, c[0x0][0x180], R22 ;  /* 0x0000600000067a25 */ /* 0x000fe200078e0016 */
[----:B------:R-:W-:-:S03]  /*0f90*/  SHF.R.S32.HI R11, RZ, 0x1f, R4 ;  /* 0x0000001fff0b7819 */ /* 0x000fc60000011404 */
[----:B------:R-:W-:Y:S01]  /*0fa0*/  IMAD.IADD R23, R7, 0x1, R2 ;  /* 0x0000000107177824 */ /* 0x000fe200078e0202 */
[----:B------:R-:W-:Y:S01]  /*0fb0*/  MOV R22, R6 ;  /* 0x0000000600167202 */ /* 0x000fe20000000f00 */
[----:B------:R-:W-:Y:S02]  /*0fc0*/  IMAD R7, R11, c[0x0][0x1b0], RZ ;  /* 0x00006c000b077a24 */ /* 0x000fe400078e02ff */
[----:B------:R-:W-:Y:S02]  /*0fd0*/  IMAD R15, R15, c[0x0][0x188], RZ ;  /* 0x000062000f0f7a24 */ /* 0x000fe400078e02ff */
[----:B------:R-:W-:-:S04]  /*0fe0*/  IMAD.WIDE.U32 R20, R0, c[0x0][0x188], R12 ;  /* 0x0000620000147a25 */ /* 0x000fc800078e000c */
[----:B------:R-:W-:Y:S01]  /*0ff0*/  IMAD.WIDE.U32 R12, R4, c[0x0][0x1b0], R22 ;  /* 0x00006c00040c7a25 */ /* 0x000fe200078e0016 */
[----:B------:R-:W-:-:S03]  /*1000*/  MOV R14, R20 ;  /* 0x00000014000e7202 */ /* 0x000fc60000000f00 */
[----:B------:R-:W-:Y:S02]  /*1010*/  IMAD R7, R4, c[0x0][0x1b4], R7 ;  /* 0x00006d0004077a24 */ /* 0x000fe400078e0207 */
[----:B------:R-:W-:-:S03]  /*1020*/  IMAD R15, R0, c[0x0][0x18c], R15 ;  /* 0x00006300000f7a24 */ /* 0x000fc600078e020f */
[----:B------:R-:W-:Y:S01]  /*1030*/  IADD3 R13, R13, R7, RZ ;  /* 0x000000070d0d7210 */ /* 0x000fe20007ffe0ff */
[----:B------:R-:W-:Y:S02]  /*1040*/  IMAD.IADD R15, R21, 0x1, R15 ;  /* 0x00000001150f7824 */ /* 0x000fe400078e020f */
.L_x_6224:
[----:B------:R-:W-:Y:S01]  /*1050*/  SHF.R.S32.HI R0, RZ, 0x1f, R25 ;  /* 0x0000001fff007819 */ /* 0x000fe20000011419 */
[----:B------:R-:W-:Y:S01]  /*1060*/  IMAD R11, R11, c[0x0][0x1b8], RZ ;  /* 0x00006e000b0b7a24 */ /* 0x000fe200078e02ff */
[----:B------:R-:W-:Y:S01]  /*1070*/  SHF.R.S32.HI R7, RZ, 0x1f, R17 ;  /* 0x0000001fff077819 */ /* 0x000fe20000011411 */
[----:B------:R-:W-:Y:S01]  /*1080*/  ULDC.64 UR4, c[0x0][0x198] ;  /* 0x0000660000047ab9 */ /* 0x000fe20000000a00 */
[-C--:B------:R-:W-:Y:S01]  /*1090*/  LEA.HI R6, R0, R25.reuse, RZ, 0x3 ;  /* 0x0000001900067211 */ /* 0x080fe200078f18ff */
[----:B------:R-:W-:Y:S01]  /*10a0*/  IMAD R11, R4, c[0x0][0x1bc], R11 ;  /* 0x00006f00040b7a24 */ /* 0x000fe200078e020b */
[-C--:B------:R-:W-:Y:S01]  /*10b0*/  LEA.HI R20, R0, R25.reuse, RZ, 0x4 ;  /* 0x0000001900147211 */ /* 0x080fe200078f20ff */
[----:B------:R-:W-:Y:S01]  /*10c0*/  IMAD R7, R7, c[0x0][0x178], RZ ;  /* 0x00005e0007077a24 */ /* 0x000fe200078e02ff */
[----:B------:R-:W-:Y:S01]  /*10d0*/  LOP3.LUT R8, R6, 0xfffffff8, RZ, 0xc0, !PT ;  /* 0xfffffff806087812 */ /* 0x000fe200078ec0ff */
[----:B------:R-:W-:Y:S01]  /*10e0*/  USHF.L.U32 UR9, UR4, 0x5, URZ ;  /* 0x0000000504097899 */ /* 0x000fe2000800063f */
        /* <DEDUP_REMOVED lines=13> */
[----:B------:R-:W-:Y:S01]  /*11c0*/  UMOV UR8, 0x5 ;  /* 0x0000000500087882 */ /* 0x000fe20000000000 */
[--C-:B------:R-:W-:Y:S01]  /*11d0*/  LOP3.LUT R28, R21, 0x38, R176.reuse, 0xf8, !PT ;  /* 0x00000038151c7812 */ /* 0x100fe200078ef8b0 */
[----:B------:R-:W-:Y:S01]  /*11e0*/  USHF.L.U64.HI UR5, UR4, UR8, UR5 ;  /* 0x0000000804057299 */ /* 0x000fe20008010205 */
[----:B------:R-:W-:Y:S01]  /*11f0*/  SHF.R.U32.HI R21, RZ, 0x3, R21 ;  /* 0x00000003ff157819 */ /* 0x000fe20000011615 */
[----:B------:R-:W-:Y:S01]  /*1200*/  ULDC.64 UR6, c[0x0][0x190] ;  /* 0x0000640000067ab9 */ /* 0x000fe20000000a00 */
[----:B------:R-:W-:Y:S01]  /*1210*/  LOP3.LUT R2, R2, 0xfffffffe, RZ, 0xc0, !PT ;  /* 0xfffffffe02027812 */ /* 0x000fe200078ec0ff */
[----:B------:R-:W-:Y:S01]  /*1220*/  USHF.L.U32 UR12, UR6, 0x5, URZ ;  /* 0x00000005060c7899 */ /* 0x000fe2000800063f */
[----:B------:R-:W-:Y:S01]  /*1230*/  LOP3.LUT R21, R28, R21, RZ, 0x3c, !PT ;  /* 0x000000151c157212 */ /* 0x000fe200078e3cff */
[----:B------:R-:W-:Y:S01]  /*1240*/  IMAD.WIDE.U32 R28, R17, c[0x0][0x178], R176 ;  /* 0x00005e00111c7a25 */ /* 0x000fe200078e00b0 */
[----:B------:R-:W-:Y:S01]  /*1250*/  IADD3 R10, P0, R30, R10, RZ ;  /* 0x0000000a1e0a7210 */ /* 0x000fe20007f1e0ff */
[----:B------:R-:W-:Y:S01]  /*1260*/  USHF.L.U64.HI UR7, UR6, UR8, UR7 ;  /* 0x0000000806077299 */ /* 0x000fe20008010207 */
[----:B------:R-:W-:Y:S01]  /*1270*/  LOP3.LUT R21, R21, 0x7ffffe00, R22, 0xf8, !PT ;  /* 0x7ffffe0015157812 */ /* 0x000fe200078ef816 */
[----:B------:R-:W-:Y:S01]  /*1280*/  IMAD.IADD R2, R23, 0x1, -R2 ;  /* 0x0000000117027824 */ /* 0x000fe200078e0a02 */
[C---:B------:R-:W-:Y:S01]  /*1290*/  IADD3 R22, P1, R176.reuse, R12, RZ ;  /* 0x0000000cb0167210 */ /* 0x040fe20007f3e0ff */
[----:B------:R-:W-:Y:S01]  /*12a0*/  IMAD.IADD R29, R29, 0x1, R7 ;  /* 0x000000011d1d7824 */ /* 0x000fe200078e0207 */
[----:B------:R-:W-:Y:S01]  /*12b0*/  SHF.R.S32.HI R12, RZ, 0x1f, R16 ;  /* 0x0000001fff0c7819 */ /* 0x000fe20000011410 */
[----:B------:R-:W-:Y:S01]  /*12c0*/  IMAD.X R9, R31, 0x1, R9, P0 ;  /* 0x000000011f097824 */ /* 0x000fe200000e0609 */
[----:B------:R-:W-:Y:S01]  /*12d0*/  IADD3 R14, P0, R176, R14, RZ ;  /* 0x0000000eb00e7210 */ /* 0x000fe20007f1e0ff */
[----:B------:R-:W-:Y:S01]  /*12e0*/  IMAD.X R23, R177, 0x1, R13, P1 ;  /* 0x00000001b1177824 */ /* 0x000fe200008e060d */
[----:B------:R-:W-:Y:S01]  /*12f0*/  LOP3.LUT R20, R20, 0xfffffff0, RZ, 0xc0, !PT ;  /* 0xfffffff014147812 */ /* 0x000fe200078ec0ff */
[----:B------:R-:W-:-:S02]  /*1300*/  IMAD R13, R12, c[0x0][0x1a8], RZ ;  /* 0x00006a000c0d7a24 */ /* 0x000fc400078e02ff */
[----:B------:R-:W-:-:S04]  /*1310*/  IMAD.WIDE.U32 R28, R16, c[0x0][0x1a8], R28 ;  /* 0x00006a00101c7a25 */ /* 0x000fc800078e001c */
[----:B------:R-:W-:Y:S02]  /*1320*/  IMAD R13, R16, c[0x0][0x1ac], R13 ;  /* 0x00006b00100d7a24 */ /* 0x000fe400078e020d */
[----:B------:R-:W-:Y:S02]  /*1330*/  IMAD R17, R31, c[0x0][0x198], RZ ;  /* 0x000066001f117a24 */ /* 0x000fe400078e02ff */
[----:B------:R-:W-:Y:S02]  /*1340*/  IMAD.IADD R29, R29, 0x1, R13 ;  /* 0x000000011d1d7824 */ /* 0x000fe400078e020d */
[C---:B------:R-:W-:Y:S02]  /*1350*/  IMAD R17, R30.reuse, c[0x0][0x19c], R17 ;  /* 0x000067001e117a24 */ /* 0x040fe400078e0211 */
[----:B------:R-:W-:-:S04]  /*1360*/  IMAD.WIDE.U32 R22, R30, c[0x0][0x198], R22 ;  /* 0x000066001e167a25 */ /* 0x000fc800078e0016 */
[----:B------:R-:W-:Y:S02]  /*1370*/  IMAD R13, R19, c[0x0][0x190], RZ ;  /* 0x00006400130d7a24 */ /* 0x000fe400078e02ff */
[----:B------:R-:W-:Y:S01]  /*1380*/  IMAD.X R15, R177, 0x1, R15, P0 ;  /* 0x00000001b10f7824 */ /* 0x000fe200000e060f */
[----:B------:R-:W-:Y:S01]  /*1390*/  LEA R172, P0, R22, c[0x0][0x168], 0x1 ;  /* 0x00005a0016ac7a11 */ /* 0x000fe200078008ff */
[----:B------:R-:W-:Y:S02]  /*13a0*/  IMAD.IADD R17, R23, 0x1, R17 ;  /* 0x0000000117117824 */ /* 0x000fe400078e0211 */
[C---:B------:R-:W-:Y:S02]  /*13b0*/  IMAD R13, R18.reuse, c[0x0][0x194], R13 ;  /* 0x00006500120d7a24 */ /* 0x040fe400078e020d */
[----:B------:R-:W-:Y:S01]  /*13c0*/  IMAD.WIDE.U32 R18, R18, c[0x0][0x190], R28 ;  /* 0x0000640012127a25 */ /* 0x000fe200078e001c */
[----:B------:R-:W-:-:S03]  /*13d0*/  LEA.HI.X R173, R22, c[0x0][0x16c], R17, 0x1, P0 ;  /* 0x00005b0016ad7a11 */ /* 0x000fc600000f0c11 */
[----:B------:R-:W-:Y:S01]  /*13e0*/  IMAD.WIDE.U32 R14, R4, c[0x0][0x1b8], R14 ;  /* 0x00006e00040e7a25 */ /* 0x000fe200078e000e */
[----:B------:R-:W-:-:S03]  /*13f0*/  LEA R12, P0, R18, c[0x0][0x160], 0x1 ;  /* 0x00005800120c7a11 */ /* 0x000fc600078008ff */
[----:B------:R-:W-:Y:S01]  /*1400*/  IMAD R9, R9, c[0x0][0x1a0], RZ ;  /* 0x0000680009097a24 */ /* 0x000fe200078e02ff */
[----:B------:R-:W-:Y:S01]  /*1410*/  IADD3 R16, P1, R12, UR12, RZ ;  /* 0x0000000c0c107c10 */ /* 0x000fe2000ff3e0ff */
[----:B------:R-:W-:Y:S02]  /*1420*/  IMAD.IADD R13, R19, 0x1, R13 ;  /* 0x00000001130d7824 */ /* 0x000fe400078e020d */
[----:B------:R-:W-:Y:S02]  /*1430*/  IMAD.IADD R15, R15, 0x1, R11 ;  /* 0x000000010f0f7824 */ /* 0x000fe400078e020b */
[----:B------:R-:W-:Y:S01]  /*1440*/  IMAD R9, R10, c[0x0][0x1a4], R9 ;  /* 0x000069000a097a24 */ /* 0x000fe200078e0209 */
[----:B------:R-:W-:Y:S01]  /*1450*/  LEA.HI.X R13, R18, c[0x0][0x164], R13, 0x1, P0 ;  /* 0x00005900120d7a11 */ /* 0x000fe200000f0c0d */
[----:B------:R-:W-:Y:S01]  /*1460*/  IMAD.WIDE.U32 R10, R10, c[0x0][0x1a0], R14 ;  /* 0x000068000a0a7a25 */ /* 0x000fe200078e000e */
[----:B------:R-:W-:Y:S02]  /*1470*/  IADD3 R14, P0, R172, UR9, RZ ;  /* 0x00000009ac0e7c10 */ /* 0x000fe4000ff1e0ff */
[----:B------:R-:W-:Y:S01]  /*1480*/  IADD3.X R17, R13, UR7, RZ, P1, !PT ;  /* 0x000000070d117c10 */ /* 0x000fe20008ffe4ff */
[----:B------:R-:W-:Y:S01]  /*1490*/  IMAD.IADD R20, R25, 0x1, -R20 ;  /* 0x0000000119147824 */ /* 0x000fe200078e0a14 */
[----:B------:R-:W-:Y:S01]  /*14a0*/  IADD3.X R15, R173, UR5, RZ, P0, !PT ;  /* 0x00000005ad0f7c10 */ /* 0x000fe200087fe4ff */
[----:B------:R-:W-:Y:S01]  /*14b0*/  IMAD.SHL.U32 R175, R21, 0x2, RZ ;  /* 0x0000000215af7824 */ /* 0x000fe200078e00ff */
[----:B------:R-:W-:Y:S01]  /*14c0*/  IADD3 R18, P0, R14, UR9, RZ ;  /* 0x000000090e127c10 */ /* 0x000fe2000ff1e0ff */
[----:B------:R-:W-:Y:S01]  /*14d0*/  IMAD.IADD R169, R11, 0x1, R9 ;  /* 0x000000010ba97824 */ /* 0x000fe200078e0209 */
[----:B------:R-:W-:Y:S01]  /*14e0*/  SHF.R.S32.HI R7, RZ, 0x1f, R20 ;  /* 0x0000001fff077819 */ /* 0x000fe20000011414 */
[----:B------:R-:W-:Y:S01]  /*14f0*/  IMAD.SHL.U32 R9, R2, 0x8, RZ ;  /* 0x0000000802097824 */ /* 0x000fe200078e00ff */
[----:B------:R-:W-:Y:S01]  /*1500*/  IADD3.X R19, R15, UR5, RZ, P0, !PT ;  /* 0x000000050f137c10 */ /* 0x000fe200087fe4ff */
[----:B------:R-:W-:Y:S01]  /*1510*/  @!PT LDS RZ, [RZ] ;  /* 0x00000000fffff984 */ /* 0x000fe20000000800 */
[----:B------:R-:W-:Y:S01]  /*1520*/  @!PT LDS RZ, [RZ] ;  /* 0x00000000fffff984 */ /* 0x000fe20000000800 */
[----:B------:R-:W-:Y:S01]  /*1530*/  @!PT LDS RZ, [RZ] ;  /* 0x00000000fffff984 */ /* 0x000fe20000000800 */
[----:B------:R1:W-:Y:S01]  /*1540*/  LDGSTS.E.BYPASS.LTC128B.128 [R175], [R12.64] ;  /* 0x000000000caf7fae */ /* 0x0003e2000b901d4a */
[----:B------:R-:W-:-:S02]  /*1550*/  LEA.HI R7, R7, R20, RZ, 0x3 ;  /* 0x0000001407077211 */ /* 0x000fc400078f18ff */
[----:B------:R-:W-:Y:S01]  /*1560*/  IADD3 R28, P0, R18, UR9, RZ ;  /* 0x00000009121c7c10 */ /* 0x000fe2000ff1e0ff */
[----:B------:R2:W-:Y:S01]  /*1570*/  LDGSTS.E.BYPASS.LTC128B.128 [R175+0x800], [R16.64] ;  /* 0x0080000010af7fae */ /* 0x0005e2000b901d4a */
[C---:B------:R-:W-:Y:S01]  /*1580*/  LOP3.LUT R27, R7.reuse, 0xfffffff8, RZ, 0xc0, !PT ;  /* 0xfffffff8071b7812 */ /* 0x040fe200078ec0ff */
[----:B------:R-:W-:Y:S01]  /*1590*/  IMAD.SHL.U32 R7, R7, 0x40, RZ ;  /* 0x0000004007077824 */ /* 0x000fe200078e00ff */
[----:B------:R-:W-:Y:S02]  /*15a0*/  IADD3.X R29, R19, UR5, RZ, P0, !PT ;  /* 0x00000005131d7c10 */ /* 0x000fe400087fe4ff */
[----:B------:R-:W-:Y:S01]  /*15b0*/  IADD3 R22, P1, R16, UR12, RZ ;  /* 0x0000000c10167c10 */ /* 0x000fe2000ff3e0ff */
[----:B------:R-:W-:Y:S01]  /*15c0*/  IMAD.IADD R4, R20, 0x1, -R27 ;  /* 0x0000000114047824 */ /* 0x000fe200078e0a1b */
[----:B------:R-:W-:Y:S02]  /*15d0*/  IADD3 R30, P0, R28, UR9, RZ ;  /* 0x000000091c1e7c10 */ /* 0x000fe4000ff1e0ff */
[----:B------:R-:W-:-:S02]  /*15e0*/  IADD3.X R23, R17, UR7, RZ, P1, !PT ;  /* 0x0000000711177c10 */ /* 0x000fc40008ffe4ff */
[----:B------:R-:W-:Y:S02]  /*15f0*/  IADD3.X R31, R29, UR5, RZ, P0, !PT ;  /* 0x000000051d1f7c10 */ /* 0x000fe400087fe4ff */
[----:B------:R-:W-:Y:S01]  /*1600*/  IADD3 R20, P1, R22, UR12, RZ ;  /* 0x0000000c16147c10 */ /* 0x000fe2000ff3e0ff */
[----:B------:R3:W-:Y:S01]  /*1610*/  LDGSTS.E.BYPASS.LTC128B.128 [R175+0x1000], [R22.64] ;  /* 0x0100000016af7fae */ /* 0x0007e2000b901d4a */
[----:B------:R-:W-:Y:S02]  /*1620*/  LEA.HI R27, R0, R25, RZ, 0x5 ;  /* 0x00000019001b7211 */ /* 0x000fe400078f28ff */
[----:B------:R-:W-:Y:S01]  /*1630*/  IADD3.X R21, R23, UR7, RZ, P1, !PT ;  /* 0x0000000717157c10 */ /* 0x000fe20008ffe4ff */
[----:B------:R-:W-:Y:S01]  /*1640*/  ULDC.64 UR6, c[0x0][0x1a0] ;  /* 0x0000680000067ab9 */ /* 0x000fe20000000a00 */
[----:B------:R-:W-:Y:S01]  /*1650*/  SHF.R.S32.HI R92, RZ, 0x5, R27 ;  /* 0x00000005ff5c7819 */ /* 0x000fe2000001141b */
[----:B------:R-:W-:Y:S01]  /*1660*/  USHF.L.U32 UR12, UR6, 0x5, URZ ;  /* 0x00000005060c7899 */ /* 0x000fe2000800063f */
[----:B------:R-:W-:Y:S01]  /*1670*/  LOP3.LUT R7, R7, 0xfffffe00, RZ, 0xc0, !PT ;  /* 0xfffffe0007077812 */ /* 0x000fe200078ec0ff */
[----:B------:R4:W-:Y:S01]  /*1680*/  LDGSTS.E.BYPASS.LTC128B.128 [R175+0x1800], [R20.64] ;  /* 0x0180000014af7fae */ /* 0x0009e2000b901d4a */
[----:B------:R-:W-:Y:S01]  /*1690*/  USHF.L.U64.HI UR7, UR6, UR8, UR7 ;  /* 0x0000000806077299 */ /* 0x000fe20008010207 */
[----:B-1----:R-:W-:Y:S01]  /*16a0*/  IMAD.SHL.U32 R12, R8, 0x40, RZ ;  /* 0x00000040080c7824 */ /* 0x002fe200078e00ff */
[----:B------:R-:W-:Y:S01]  /*16b0*/  LOP3.LUT P1, RZ, R4, 0x2, RZ, 0xc0, !PT ;  /* 0x0000000204ff7812 */ /* 0x000fe2000782c0ff */
[----:B------:R1:W-:Y:S01]  /*16c0*/  LDGSTS.E.BYPASS.LTC128B.128 [R175+0x2000], [R172.64] ;  /* 0x02000000acaf7fae */ /* 0x0003e2000b901d4a */
[----:B--2---:R-:W-:-:S02]  /*16d0*/  IADD3 R16, P0, R30, UR9, RZ ;  /* 0x000000091e107c10 */ /* 0x004fc4000ff1e0ff */
[----:B------:R-:W-:Y:S01]  /*16e0*/  SHF.R.S32.HI R181, RZ, 0x1f, R27 ;  /* 0x0000001fffb57819 */ /* 0x000fe2000001141b */
[----:B------:R2:W-:Y:S01]  /*16f0*/  LDGSTS.E.BYPASS.LTC128B.128 [R175+0x2800], [R14.64] ;  /* 0x028000000eaf7fae */ /* 0x0005e2000b901d4a */
[----:B------:R-:W-:Y:S02]  /*1700*/  IADD3.X R17, R31, UR5, RZ, P0, !PT ;  /* 0x000000051f117c10 */ /* 0x000fe400087fe4ff */
[----:B------:R-:W-:Y:S01]  /*1710*/  IADD3 R32, P0, R16, UR9, RZ ;  /* 0x0000000910207c10 */ /* 0x000fe2000ff1e0ff */
[----:B------:R5:W-:Y:S01]  /*1720*/  LDGSTS.E.BYPASS.LTC128B.128 [R175+0x3000], [R18.64] ;  /* 0x0300000012af7fae */ /* 0x000be2000b901d4a */
[----:B------:R-:W-:Y:S02]  /*1730*/  LEA.HI R181, R181, R92, RZ, 0x2 ;  /* 0x0000005cb5b57211 */ /* 0x000fe400078f10ff */
[----:B------:R-:W-:Y:S01]  /*1740*/  IADD3.X R33, R17, UR5, RZ, P0, !PT ;  /* 0x0000000511217c10 */ /* 0x000fe200087fe4ff */
[----:B------:R1:W-:Y:S01]  /*1750*/  LDGSTS.E.BYPASS.LTC128B.128 [R175+0x3800], [R28.64] ;  /* 0x038000001caf7fae */ /* 0x0003e2000b901d4a */
[----:B------:R-:W-:-:S03]  /*1760*/  LOP3.LUT R181, R181, 0xfffffffc, RZ, 0xc0, !PT ;  /* 0xfffffffcb5b57812 */ /* 0x000fc600078ec0ff */
[----:B------:R1:W-:Y:S02]  /*1770*/  LDGSTS.E.BYPASS.LTC128B.128 [R175+0x4000], [R30.64] ;  /* 0x040000001eaf7fae */ /* 0x0003e4000b901d4a */
[----:B------:R-:W-:Y:S02]  /*1780*/  IMAD.IADD R181, R92, 0x1, -R181 ;  /* 0x000000015cb57824 */ /* 0x000fe400078e0ab5 */
[----:B------:R1:W-:Y:S01]  /*1790*/  LDGSTS.E.BYPASS.LTC128B.128 [R175+0x4800], [R16.64] ;  /* 0x0480000010af7fae */ /* 0x0003e2000b901d4a */
[----:B----4-:R-:W-:-:S03]  /*17a0*/  IADD3 R20, P0, R32, UR9, RZ ;  /* 0x0000000920147c10 */ /* 0x010fc6000ff1e0ff */
[----:B------:R4:W-:Y:S01]  /*17b0*/  LDGSTS.E.BYPASS.LTC128B.128 [R175+0x5000], [R32.64] ;  /* 0x0500000020af7fae */ /* 0x0009e2000b901d4a */
[----:B------:R-:W-:Y:S02]  /*17c0*/  IADD3.X R21, R33, UR5, RZ, P0, !PT ;  /* 0x0000000521157c10 */ /* 0x000fe400087fe4ff */
[----:B------:R-:W-:Y:S02]  /*17d0*/  LEA R170, P0, R10, c[0x0][0x170], 0x1 ;  /* 0x00005c000aaa7a11 */ /* 0x000fe400078008ff */
[----:B--2---:R-:W-:Y:S01]  /*17e0*/  LOP3.LUT R15, R12, 0x1c0, RZ, 0xc0, !PT ;  /* 0x000001c00c0f7812 */ /* 0x004fe200078ec0ff */
[----:B------:R2:W-:Y:S01]  /*17f0*/  LDGSTS.E.BYPASS.LTC128B.128 [R175+0x5800], [R20.64] ;  /* 0x0580000014af7fae */ /* 0x0005e2000b901d4a */
[----:B------:R-:W-:Y:S01]  /*1800*/  LEA.HI.X R169, R10, c[0x0][0x174], R169, 0x1, P0 ;  /* 0x00005d000aa97a11 */ /* 0x000fe200000f0ca9 */
[----:B------:R-:W-:Y:S01]  /*1810*/  IMAD.SHL.U32 R12, R4, 0x40, RZ ;  /* 0x00000040040c7824 */ /* 0x000fe200078e00ff */
[----:B------:R-:W-:Y:S01]  /*1820*/  IADD3 R10, P0, R170, UR12, RZ ;  /* 0x0000000caa0a7c10 */ /* 0x000fe2000ff1e0ff */
[----:B------:R-:W0:Y:S01]  /*1830*/  LDGDEPBAR ;  /* 0x00000000000079af */ /* 0x000e220000000000 */
[----:B------:R-:W-:Y:S01]  /*1840*/  LOP3.LUT R13, R15, 0x8, R6, 0xf8, !PT ;  /* 0x000000080f0d7812 */ /* 0x000fe200078ef806 */
[----:B------:R-:W-:Y:S01]  /*1850*/  IMAD.MOV.U32 R168, RZ, RZ, R170 ;  /* 0x000000ffffa87224 */ /* 0x000fe200078e00aa */
[----:B------:R-:W-:-:S02]  /*1860*/  IADD3.X R11, R169, UR7, RZ, P0, !PT ;  /* 0x00000007a90b7c10 */ /* 0x000fc400087fe4ff */
[----:B------:R-:W-:Y:S02]  /*1870*/  SHF.R.U32.HI R6, RZ, 0x3, R15 ;  /* 0x00000003ff067819 */ /* 0x000fe4000001160f */
[----:B------:R-:W-:Y:S02]  /*1880*/  LOP3.LUT R12, R12, 0x1c0, RZ, 0xc0, !PT ;  /* 0x000001c00c0c7812 */ /* 0x000fe400078ec0ff */
[----:B------:R-:W-:Y:S02]  /*1890*/  LOP3.LUT R13, R13, R6, RZ, 0x3c, !PT ;  /* 0x000000060d0d7212 */ /* 0x000fe400078e3cff */
[----:B------:R-:W-:Y:S02]  /*18a0*/  LOP3.LUT R6, R12, 0x8, R9, 0xf8, !PT ;  /* 0x000000080c067812 */ /* 0x000fe400078ef809 */
[----:B------:R-:W-:Y:S01]  /*18b0*/  SHF.R.U32.HI R9, RZ, 0x3, R12 ;  /* 0x00000003ff097819 */ /* 0x000fe2000001160c */
[----:B------:R-:W-:-:S03]  /*18c0*/  IMAD R2, R2, 0x200, R13 ;  /* 0x0000020002027824 */ /* 0x000fc600078e020d */
[----:B------:R-:W-:Y:S01]  /*18d0*/  LOP3.LUT R6, R6, R9, RZ, 0x3c, !PT ;  /* 0x0000000906067212 */ /* 0x000fe200078e3cff */
[----:B------:R-:W-:Y:S01]  /*18e0*/  IMAD R9, R92, 0x400, R7 ;  /* 0x000004005c097824 */ /* 0x000fe200078e0207 */
[C---:B------:R-:W-:Y:S01]  /*18f0*/  LEA R167, R2.reuse, 0x2000, 0x1 ;  /* 0x0000200002a77811 */ /* 0x040fe200078e08ff */
[----:B------:R-:W-:Y:S01]  /*1900*/  IMAD.SHL.U32 R103, R2, 0x2, RZ ;  /* 0x0000000202677824 */ /* 0x000fe200078e00ff */
[----:B------:R-:W-:Y:S02]  /*1910*/  LOP3.LUT R161, R6, R7, RZ, 0xfc, !PT ;  /* 0x0000000706a17212 */ /* 0x000fe400078efcff */
[----:B--2---:R-:W-:Y:S01]  /*1920*/  IADD3 R20, P0, R10, UR12, RZ ;  /* 0x0000000c0a147c10 */ /* 0x004fe2000ff1e0ff */
[----:B------:R-:W-:-:S04]  /*1930*/  DEPBAR.LE SB0, 0x0 ;  /* 0x000080000000791a */ /* 0x000fc80000000000 */
[----:B------:R-:W-:Y:S01]  /*1940*/  BAR.SYNC.DEFER_BLOCKING 0x0 ;  /* 0x0000000000007b1d */ /* 0x000fe20000010000 */
[----:B------:R-:W-:Y:S02]  /*1950*/  IADD3.X R21, R11, UR7, RZ, P0, !PT ;  /* 0x000000070b157c10 */ /* 0x000fe400087fe4ff */
[----:B-----5:R-:W-:Y:S02]  /*1960*/  IADD3 R18, P0, R20, UR12, RZ ;  /* 0x0000000c14127c10 */ /* 0x020fe4000ff1e0ff */
[----:B------:R-:W-:Y:S02]  /*1970*/  IADD3 R163, R167, 0x40, RZ ;  /* 0x00000040a7a37810 */ /* 0x000fe40007ffe0ff */
[----:B------:R-:W-:Y:S02]  /*1980*/  IADD3.X R19, R21, UR7, RZ, P0, !PT ;  /* 0x0000000715137c10 */ /* 0x000fe400087fe4ff */
[----:B-1----:R-:W-:-:S04]  /*1990*/  IADD3 R16, P0, R18, UR12, RZ ;  /* 0x0000000c12107c10 */ /* 0x002fc8000ff1e0ff */
[----:B------:R-:W-:Y:S02]  /*19a0*/  IADD3.X R17, R19, UR7, RZ, P0, !PT ;  /* 0x0000000713117c10 */ /* 0x000fe400087fe4ff */
[----:B------:R-:W-:-:S04]  /*19b0*/  IADD3 R14, P0, R16, UR12, RZ ;  /* 0x0000000c100e7c10 */ /* 0x000fc8000ff1e0ff */
[----:B------:R-:W-:Y:S02]  /*19c0*/  IADD3.X R15, R17, UR7, RZ, P0, !PT ;  /* 0x00000007110f7c10 */ /* 0x000fe400087fe4ff */
[----:B------:R-:W-:Y:S01]  /*19d0*/  IADD3 R12, P0, R14, UR12, RZ ;  /* 0x0000000c0e0c7c10 */ /* 0x000fe2000ff1e0ff */
[----:B------:R-:W-:Y:S01]  /*19e0*/  @!PT LDS RZ, [RZ] ;  /* 0x00000000fffff984 */ /* 0x000fe20000000800 */
[----:B------:R-:W-:Y:S01]  /*19f0*/  @!PT LDS RZ, [RZ] ;  /* 0x00000000fffff984 */ /* 0x000fe20000000800 */
[----:B------:R-:W-:Y:S01]  /*1a00*/  @!PT LDS RZ, [RZ] ;  /* 0x00000000fffff984 */ /* 0x000fe20000000800 */
[----:B------:R1:W-:Y:S03]  /*1a10*/  LDGSTS.E.BYPASS.LTC128B.128 [R175+0x6000], [R168.64] ;  /* 0x06000000a8af7fae */ /* 0x0003e6000b901d4a */
[----:B------:R-:W-:Y:S01]  /*1a20*/  IADD3.X R13, R15, UR7, RZ, P0, !PT ;  /* 0x000000070f0d7c10 */ /* 0x000fe200087fe4ff */
[----:B------:R2:W-:Y:S04]  /*1a30*/  LDGSTS.E.BYPASS.LTC128B.128 [R175+0x6800], [R10.64] ;  /* 0x068000000aaf7fae */ /* 0x0005e8000b901d4a */
[----:B------:R3:W-:Y:S04]  /*1a40*/  LDGSTS.E.BYPASS.LTC128B.128 [R175+0x7000], [R20.64] ;  /* 0x0700000014af7fae */ /* 0x0007e8000b901d4a */
[----:B------:R5:W-:Y:S04]  /*1a50*/  LDGSTS.E.BYPASS.LTC128B.128 [R175+0x7800], [R18.64] ;  /* 0x0780000012af7fae */ /* 0x000be8000b901d4a */
[----:B------:R5:W-:Y:S04]  /*1a60*/  LDGSTS.E.BYPASS.LTC128B.128 [R175+0x8000], [R16.64] ;  /* 0x0800000010af7fae */ /* 0x000be8000b901d4a */
[----:B------:R4:W-:Y:S04]  /*1a70*/  LDGSTS.E.BYPASS.LTC128B.128 [R175+0x8800], [R14.64] ;  /* 0x088000000eaf7fae */ /* 0x0009e8000b901d4a */
[----:B------:R4:W-:Y:S01]  /*1a80*/  LDGSTS.E.BYPASS.LTC128B.128 [R175+0x9000], [R12.64] ;  /* 0x090000000caf7fae */ /* 0x0009e2000b901d4a */
[----:B-1----:R-:W-:Y:S01]  /*1a90*/  IMAD.IADD R168, R9, 0x1, R6 ;  /* 0x0000000109a87824 */ /* 0x002fe200078e0206 */
[----:B--2---:R-:W-:-:S03]  /*1aa0*/  IADD3 R10, P0, R12, UR12, RZ ;  /* 0x0000000c0c0a7c10 */ /* 0x004fc6000ff1e0ff */
[----:B------:R-:W-:Y:S01]  /*1ab0*/  IMAD.SHL.U32 R168, R168, 0x2, RZ ;  /* 0x00000002a8a87824 */ /* 0x000fe200078e00ff */
[----:B------:R-:W-:Y:S02]  /*1ac0*/  IADD3.X R11, R13, UR7, RZ, P0, !PT ;  /* 0x000000070d0b7c10 */ /* 0x000fe400087fe4ff */
[----:B------:R-:W-:-:S03]  /*1ad0*/  LOP3.LUT P0, RZ, R8, 0x2, RZ, 0xc0, !PT ;  /* 0x0000000208ff7812 */ /* 0x000fc6000780c0ff */
[----:B------:R1:W-:Y:S01]  /*1ae0*/  LDGSTS.E.BYPASS.LTC128B.128 [R175+0x9800], [R10.64] ;  /* 0x098000000aaf7fae */ /* 0x0003e2000b901d4a */
[C---:B------:R-:W-:Y:S02]  /*1af0*/  SEL R0, R3.reuse, 0xffffffe0, !P0 ;  /* 0xffffffe003007807 */ /* 0x040fe40004000000 */
[----:B------:R-:W-:Y:S01]  /*1b00*/  SEL R3, R3, 0xffffffe0, !P1 ;  /* 0xffffffe003037807 */ /* 0x000fe20004800000 */
[----:B---3--:R-:W-:Y:S01]  /*1b10*/  LDSM.16.M88.4 R20, [R168] ;  /* 0x00000000a814783b */ /* 0x008fe20000000200 */
[----:B------:R-:W-:Y:S01]  /*1b20*/  LOP3.LUT P0, RZ, R8, 0x4, RZ, 0xc0, !PT ;  /* 0x0000000408ff7812 */ /* 0x000fe2000780c0ff */
[----:B------:R-:W-:Y:S01]  /*1b30*/  IMAD.IADD R165, R167, 0x1, R0 ;  /* 0x00000001a7a57824 */ /* 0x000fe200078e0200 */
[----:B------:R-:W-:Y:S01]  /*1b40*/  LOP3.LUT P1, RZ, R4, 0x4, RZ, 0xc0, !PT ;  /* 0x0000000404ff7812 */ /* 0x000fe2000782c0ff */
[----:B------:R-:W2:Y:S01]  /*1b50*/  LDSM.16.M88.4 R68, [R103+0x2000] ;  /* 0x002000006744783b */ /* 0x000ea20000000200 */
[----:B------:R-:W-:Y:S02]  /*1b60*/  IMAD.IADD R166, R168, 0x1, R3 ;  /* 0x00000001a8a67824 */ /* 0x000fe400078e0203 */
[----:B------:R-:W-:Y:S01]  /*1b70*/  IMAD.MOV.U32 R4, RZ, RZ, 0x40 ;  /* 0x00000040ff047424 */ /* 0x000fe200078e00ff */
[----:B------:R-:W-:Y:S04]  /*1b80*/  LDSM.16.M88.4 R44, [R165] ;  /* 0x00000000a52c783b */ /* 0x000fe80000000200 */
[----:B----4-:R-:W-:Y:S01]  /*1b90*/  LDSM.16.M88.4 R12, [R166] ;  /* 0x00000000a60c783b */ /* 0x010fe20000000200 */
[----:B------:R-:W-:-:S02]  /*1ba0*/  SEL R4, R4, 0xffffffc0, !P1 ;  /* 0xffffffc004047807 */ /* 0x000fc40004800000 */
[----:B------:R-:W-:Y:S01]  /*1bb0*/  @P0 IADD3 R163, R167, -0x40, RZ ;  /* 0xffffffc0a7a30810 */ /* 0x000fe20007ffe0ff */
[----:B------:R-:W3:Y:S02]  /*1bc0*/  LDSM.16.M88.4 R40, [R103+0x2800] ;  /* 0x002800006728783b */ /* 0x000ee40000000200 */
[----:B------:R-:W-:Y:S01]  /*1bd0*/  IMAD.IADD R164, R168, 0x1, R4 ;  /* 0x00000001a8a47824 */ /* 0x000fe200078e0204 */
[C---:B------:R-:W-:Y:S01]  /*1be0*/  IADD3 R157, R163.reuse, 0x800, RZ ;  /* 0x00000800a39d7810 */ /* 0x040fe20007ffe0ff */
[----:B------:R-:W-:Y:S01]  /*1bf0*/  LDSM.16.M88.4 R72, [R163] ;  /* 0x00000000a348783b */ /* 0x000fe20000000200 */
[----:B------:R-:W-:Y:S01]  /*1c00*/  IMAD.IADD R100, R0, 0x1, R163 ;  /* 0x0000000100647824 */ /* 0x000fe200078e02a3 */
[----:B------:R-:W-:Y:S01]  /*1c10*/  IADD3 R156, R163, 0x1000, RZ ;  /* 0x00001000a39c7810 */ /* 0x000fe20007ffe0ff */
[----:B------:R-:W-:Y:S01]  /*1c20*/  IMAD.IADD R162, R3, 0x1, R164 ;  /* 0x0000000103a27824 */ /* 0x000fe200078e02a4 */
[----:B-1----:R-:W1:Y:S01]  /*1c30*/  LDSM.16.M88.4 R8, [R164] ;  /* 0x00000000a408783b */ /* 0x002e620000000200 */
[----:B------:R-:W-:-:S02]  /*1c40*/  IADD3 R155, R163, 0x1800, RZ ;  /* 0x00001800a39b7810 */ /* 0x000fc40007ffe0ff */
[C---:B------:R-:W-:Y:S01]  /*1c50*/  IADD3 R154, R163.reuse, 0x2000, RZ ;  /* 0x00002000a39a7810 */ /* 0x040fe20007ffe0ff */
[----:B------:R-:W4:Y:S01]  /*1c60*/  LDSM.16.M88.4 R64, [R165+0x800] ;  /* 0x00080000a540783b */ /* 0x000f220000000200 */
[C---:B------:R-:W-:Y:S02]  /*1c70*/  IADD3 R153, R163.reuse, 0x2800, RZ ;  /* 0x00002800a3997810 */ /* 0x040fe40007ffe0ff */
[----:B------:R-:W-:Y:S01]  /*1c80*/  IADD3 R152, R163, 0x3000, RZ ;  /* 0x00003000a3987810 */ /* 0x000fe20007ffe0ff */
[----:B-----5:R-:W-:Y:S04]  /*1c90*/  LDSM.16.M88.4 R16, [R162] ;  /* 0x00000000a210783b */ /* 0x020fe80000000200 */
[----:B------:R-:W5:Y:S04]  /*1ca0*/  LDSM.16.M88.4 R48, [R100] ;  /* 0x000000006430783b */ /* 0x000f680000000200 */
[----:B------:R-:W1:Y:S01]  /*1cb0*/  LDSM.16.M88.4 R32, [R103+0x3000] ;  /* 0x003000006720783b */ /* 0x000e620000000200 */
[C---:B--2---:R-:W-:Y:S03]  /*1cc0*/  HMMA.16816.F32.BF16 R36, R20.reuse, R68, RZ ;  /* 0x000000441424723c */ /* 0x044fe600000418ff */
[----:B------:R-:W-:Y:S04]  /*1cd0*/  LDSM.16.M88.4 R80, [R103+0x3800] ;  /* 0x003800006750783b */ /* 0x000fe80000000200 */
[----:B------:R-:W-:Y:S01]  /*1ce0*/  LDSM.16.M88.4 R56, [R165+0x1000] ;  /* 0x00100000a538783b */ /* 0x000fe20000000200 */
[C---:B------:R-:W-:Y:S03]  /*1cf0*/  HMMA.16816.F32.BF16 R68, R20.reuse, R70, RZ ;  /* 0x000000461444723c */ /* 0x040fe600000418ff */
[----:B------:R-:W-:Y:S04]  /*1d00*/  LDSM.16.M88.4 R52, [R165+0x1800] ;  /* 0x00180000a534783b */ /* 0x000fe80000000200 */
[----:B------:R-:W-:Y:S01]  /*1d10*/  LDSM.16.M88.4 R88, [R165+0x2000] ;  /* 0x00200000a558783b */ /* 0x000fe20000000200 */
[----:B---3--:R-:W-:Y:S03]  /*1d20*/  HMMA.16816.F32.BF16 R60, R20, R40, RZ ;  /* 0x00000028143c723c */ /* 0x008fe600000418ff */
[----:B------:R-:W-:Y:S04]  /*1d30*/  LDSM.16.M88.4 R84, [R100+0x1800] ;  /* 0x001800006454783b */ /* 0x000fe80000000200 */
[----:B------:R-:W0:Y:S01]  /*1d40*/  LDGDEPBAR ;  /* 0x00000000000079af */ /* 0x000e220000000000 */
[----:B------:R-:W-:Y:S08]  /*1d50*/  HMMA.16816.F32.BF16 R36, R12, R44, R36 ;  /* 0x0000002c0c24723c */ /* 0x000ff00000041824 */
[----:B------:R-:W-:Y:S08]  /*1d60*/  HMMA.16816.F32.BF16 R40, R20, R42, RZ ;  /* 0x0000002a1428723c */ /* 0x000ff000000418ff */
[----:B------:R-:W-:Y:S01]  /*1d70*/  HMMA.16816.F32.BF16 R68, R12, R46, R68 ;  /* 0x0000002e0c44723c */ /* 0x000fe20000041844 */
[----:B------:R-:W2:Y:S07]  /*1d80*/  LDSM.16.M88.4 R44, [R163+0x800] ;  /* 0x00080000a32c783b */ /* 0x000eae0000000200 */
[----:B-1----:R-:W-:Y:S08]  /*1d90*/  HMMA.16816.F32.BF16 R36, R8, R72, R36 ;  /* 0x000000480824723c */ /* 0x002ff00000041824 */
[C---:B----4-:R-:W-:Y:S08]  /*1da0*/  HMMA.16816.F32.BF16 R60, R12.reuse, R64, R60 ;  /* 0x000000400c3c723c */ /* 0x050ff0000004183c */
[----:B------:R-:W-:Y:S01]  /*1db0*/  HMMA.16816.F32.BF16 R40, R12, R66, R40 ;  /* 0x000000420c28723c */ /* 0x000fe20000041828 */
[----:B------:R-:W-:Y:S07]  /*1dc0*/  LDSM.16.M88.4 R64, [R163+0x1000] ;  /* 0x00100000a340783b */ /* 0x000fee0000000200 */
[----:B-----5:R-:W-:Y:S08]  /*1dd0*/  HMMA.16816.F32.BF16 R36, R16, R48, R36 ;  /* 0x000000301024723c */ /* 0x020ff00000041824 */
[----:B------:R-:W-:Y:S01]  /*1de0*/  HMMA.16816.F32.BF16 R68, R8, R74, R68 ;  /* 0x0000004a0844723c */ /* 0x000fe20000041844 */
[----:B------:R-:W1:Y:S07]  /*1df0*/  LDSM.16.M88.4 R72, [R100+0x800] ;  /* 0x000800006448783b */ /* 0x000e6e0000000200 */
[----:B------:R-:W-:Y:S08]  /*1e00*/  HMMA.16816.F32.BF16 R28, R20, R32, RZ ;  /* 0x00000020141c723c */ /* 0x000ff000000418ff */
[----:B--2---:R-:W-:Y:S01]  /*1e10*/  HMMA.16816.F32.BF16 R60, R8, R44, R60 ;  /* 0x0000002c083c723c */ /* 0x004fe2000004183c */
[----:B------:R-:W-:-:S02]  /*1e20*/  FMUL.FTZ R38, R38, c[0x0][0x2ec] ;  /* 0x0000bb0026267a20 */ /* 0x000fc40000410000 */
[----:B------:R-:W-:Y:S02]  /*1e30*/  FMUL.FTZ R0, R36, c[0x0][0x2ec] ;  /* 0x0000bb0024007a20 */ /* 0x000fe40000410000 */
[----:B------:R-:W-:Y:S01]  /*1e40*/  FMUL.FTZ R2, R37, c[0x0][0x2ec] ;  /* 0x0000bb0025027a20 */ /* 0x000fe20000410000 */
[----:B------:R2:W-:Y:S01]  /*1e50*/  MUFU.TANH R95, R38 ;  /* 0x00000026005f7308 */ /* 0x0005e20000002400 */
[----:B------:R-:W-:Y:S01]  /*1e60*/  FMUL.FTZ R94, R39, c[0x0][0x2ec] ;  /* 0x0000bb00275e7a20 */ /* 0x000fe20000410000 */
[----:B------:R-:W-:Y:S06]  /*1e70*/  HMMA.16816.F32.BF16 R40, R8, R46, R40 ;  /* 0x0000002e0828723c */ /* 0x000fec0000041828 */
[----:B------:R-:W3:Y:S02]  /*1e80*/  MUFU.TANH R0, R0 ;  /* 0x0000000000007308 */ /* 0x000ee40000002400 */
[C---:B------:R-:W-:Y:S01]  /*1e90*/  HMMA.16816.F32.BF16 R32, R20.reuse, R34, RZ ;  /* 0x000000221420723c */ /* 0x040fe200000418ff */
[----:B--2---:R-:W2:Y:S05]  /*1ea0*/  LDSM.16.M88.4 R36, [R163+0x1800] ;  /* 0x00180000a324783b */ /* 0x004eaa0000000200 */
[----:B------:R-:W4:Y:S02]  /*1eb0*/  MUFU.TANH R2, R2 ;  /* 0x0000000200027308 */ /* 0x000f240000002400 */
[C---:B------:R-:W-:Y:S06]  /*1ec0*/  HMMA.16816.F32.BF16 R76, R20.reuse, R80, RZ ;  /* 0x00000050144c723c */ /* 0x040fec00000418ff */
[----:B------:R-:W5:Y:S02]  /*1ed0*/  MUFU.TANH R94, R94 ;  /* 0x0000005e005e7308 */ /* 0x000f640000002400 */
[----:B------:R-:W-:Y:S01]  /*1ee0*/  HMMA.16816.F32.BF16 R44, R20, R82, RZ ;  /* 0x00000052142c723c */ /* 0x000fe200000418ff */
[----:B------:R-:W-:Y:S07]  /*1ef0*/  LDSM.16.M88.4 R80, [R163+0x2000] ;  /* 0x00200000a350783b */ /* 0x000fee0000000200 */
[C---:B------:R-:W-:Y:S08]  /*1f00*/  HMMA.16816.F32.BF16 R28, R12.reuse, R56, R28 ;  /* 0x000000380c1c723c */ /* 0x040ff0000004181c */
[C---:B------:R-:W-:Y:S01]  /*1f10*/  HMMA.16816.F32.BF16 R32, R12.reuse, R58, R32 ;  /* 0x0000003a0c20723c */ /* 0x040fe20000041820 */
[----:B------:R-:W2:Y:S07]  /*1f20*/  LDSM.16.M88.4 R56, [R103+0x4000] ;  /* 0x004000006738783b */ /* 0x000eae0000000200 */
[C---:B------:R-:W-:Y:S08]  /*1f30*/  HMMA.16816.F32.BF16 R76, R12.reuse, R52, R76 ;  /* 0x000000340c4c723c */ /* 0x040ff0000004184c */
[----:B------:R-:W-:Y:S01]  /*1f40*/  HMMA.16816.F32.BF16 R44, R12, R54, R44 ;  /* 0x000000360c2c723c */ /* 0x000fe2000004182c */
[----:B------:R-:W3:Y:S07]  /*1f50*/  LDSM.16.M88.4 R52, [R100+0x1000] ;  /* 0x001000006434783b */ /* 0x000eee0000000200 */
[----:B-1----:R-:W-:Y:S08]  /*1f60*/  HMMA.16816.F32.BF16 R40, R16, R74, R40 ;  /* 0x0000004a1028723c */ /* 0x002ff00000041828 */
[C---:B------:R-:W-:Y:S08]  /*1f70*/  HMMA.16816.F32.BF16 R28, R8.reuse, R64, R28 ;  /* 0x00000040081c723c */ /* 0x040ff0000004181c */
[C---:B------:R-:W-:Y:S01]  /*1f80*/  HMMA.16816.F32.BF16 R32, R8.reuse, R66, R32 ;  /* 0x000000420820723c */ /* 0x040fe20000041820 */
[----:B------:R-:W1:Y:S07]  /*1f90*/  LDSM.16.M88.4 R64, [R103+0x4800] ;  /* 0x004800006740783b */ /* 0x000e6e0000000200 */
[----:B------:R-:W-:Y:S01]  /*1fa0*/  FMUL.FTZ R40, R40, c[0x0][0x2ec] ;  /* 0x0000bb0028287a20 */ /* 0x000fe20000410000 */
[----:B--2---:R-:W-:Y:S01]  /*1fb0*/  HMMA.16816.F32.BF16 R76, R8, R36, R76 ;  /* 0x00000024084c723c */ /* 0x004fe2000004184c */
[----:B------:R-:W-:-:S02]  /*1fc0*/  FMUL.FTZ R104, R41, c[0x0][0x2ec] ;  /* 0x0000bb0029687a20 */ /* 0x000fc40000410000 */
[----:B------:R2:W-:Y:S01]  /*1fd0*/  MUFU.TANH R105, R40 ;  /* 0x0000002800697308 */ /* 0x0005e20000002400 */
[----:B------:R-:W-:Y:S02]  /*1fe0*/  FMUL.FTZ R107, R42, c[0x0][0x2ec] ;  /* 0x0000bb002a6b7a20 */ /* 0x000fe40000410000 */
[----:B------:R-:W-:Y:S02]  /*1ff0*/  FMUL.FTZ R106, R43, c[0x0][0x2ec] ;  /* 0x0000bb002b6a7a20 */ /* 0x000fe40000410000 */
[----:B------:R-:W-:Y:S01]  /*2000*/  HMMA.16816.F32.BF16 R44, R8, R38, R44 ;  /* 0x00000026082c723c */ /* 0x000fe2000004182c */
[----:B------:R-:W1:Y:S02]  /*2010*/  LDSM.16.M88.4 R36, [R103+0x5000] ;  /* 0x005000006724783b */ /* 0x000e640000000200 */
[----:B------:R-:W-:Y:S05]  /*2020*/  MUFU.TANH R104, R104 ;  /* 0x0000006800687308 */ /* 0x000fea0000002400 */
[C---:B------:R-:W-:Y:S01]  /*2030*/  HMMA.16816.F32.BF16 R68, R16.reuse, R50, R68 ;  /* 0x000000321044723c */ /* 0x040fe20000041844 */
[----:B--2---:R2:W-:Y:S02]  /*2040*/  LDSM.16.M88.4 R40, [R103+0x5800] ;  /* 0x005800006728783b */ /* 0x0045e40000000200 */
[----:B------:R-:W-:Y:S05]  /*2050*/  MUFU.TANH R107, R107 ;  /* 0x0000006b006b7308 */ /* 0x000fea0000002400 */
[----:B------:R-:W-:Y:S01]  /*2060*/  HMMA.16816.F32.BF16 R60, R16, R72, R60 ;  /* 0x00000048103c723c */ /* 0x000fe2000004183c */
[----:B------:R-:W1:Y:S02]  /*2070*/  LDSM.16.M88.4 R72, [R165+0x2800] ;  /* 0x00280000a548783b */ /* 0x000e640000000200 */
[----:B------:R-:W-:Y:S05]  /*2080*/  MUFU.TANH R106, R106 ;  /* 0x0000006a006a7308 */ /* 0x000fea0000002400 */
[----:B------:R-:W-:Y:S08]  /*2090*/  HMMA.16816.F32.BF16 R48, R20, R56, RZ ;  /* 0x000000381430723c */ /* 0x000ff000000418ff */
[----:B---3--:R-:W-:Y:S01]  /*20a0*/  HMMA.16816.F32.BF16 R28, R16, R52, R28 ;  /* 0x00000034101c723c */ /* 0x008fe2000004181c */
[----:B------:R-:W-:-:S02]  /*20b0*/  FMUL.FTZ R68, R68, c[0x0][0x2ec] ;  /* 0x0000bb0044447a20 */ /* 0x000fc40000410000 */
[----:B------:R-:W-:Y:S02]  /*20c0*/  FMUL.FTZ R69, R69, c[0x0][0x2ec] ;  /* 0x0000bb0045457a20 */ /* 0x000fe40000410000 */
[----:B------:R-:W-:Y:S01]  /*20d0*/  FMUL.FTZ R70, R70, c[0x0][0x2ec] ;  /* 0x0000bb0046467a20 */ /* 0x000fe20000410000 */
[----:B------:R-:W3:Y:S01]  /*20e0*/  MUFU.TANH R96, R68 ;  /* 0x0000004400607308 */ /* 0x000ee20000002400 */
[----:B------:R-:W-:Y:S01]  /*20f0*/  FMUL.FTZ R71, R71, c[0x0][0x2ec] ;  /* 0x0000bb0047477a20 */ /* 0x000fe20000410000 */
[----:B------:R-:W-:Y:S01]  /*2100*/  HMMA.16816.F32.BF16 R32, R16, R54, R32 ;  /* 0x000000361020723c */ /* 0x000fe20000041820 */
[----:B------:R-:W-:Y:S01]  /*2110*/  FMUL.FTZ R60, R60, c[0x0][0x2ec] ;  /* 0x0000bb003c3c7a20 */ /* 0x000fe20000410000 */
[----:B------:R-:W1:Y:S01]  /*2120*/  LDSM.16.M88.4 R52, [R100+0x2000] ;  /* 0x002000006434783b */ /* 0x000e620000000200 */
[----:B------:R-:W-:Y:S02]  /*2130*/  FMUL.FTZ R61, R61, c[0x0][0x2ec] ;  /* 0x0000bb003d3d7a20 */ /* 0x000fe40000410000 */
[----:B------:R-:W-:Y:S01]  /*2140*/  FMUL.FTZ R62, R62, c[0x0][0x2ec] ;  /* 0x0000bb003e3e7a20 */ /* 0x000fe20000410000 */
[----:B------:R-:W-:Y:S01]  /*2150*/  MUFU.TANH R97, R69 ;  /* 0x0000004500617308 */ /* 0x000fe20000002400 */
[----:B------:R-:W-:Y:S01]  /*2160*/  FMUL.FTZ R63, R63, c[0x0][0x2ec] ;  /* 0x0000bb003f3f7a20 */ /* 0x000fe20000410000 */
[----:B------:R-:W-:Y:S06]  /*2170*/  HMMA.16816.F32.BF16 R48, R12, R88, R48 ;  /* 0x000000580c30723c */ /* 0x000fec0000041830 */
[----:B------:R-:W1:Y:S02]  /*2180*/  MUFU.TANH R99, R70 ;  /* 0x0000004600637308 */ /* 0x000e640000002400 */
[----:B------:R-:W-:Y:S01]  /*2190*/  FMUL.FTZ R28, R28, c[0x0][0x2ec] ;  /* 0x0000bb001c1c7a20 */ /* 0x000fe20000410000 */
[----:B------:R-:W-:Y:S01]  /*21a0*/  HMMA.16816.F32.BF16 R56, R20, R58, RZ ;  /* 0x0000003a1438723c */ /* 0x000fe200000418ff */
[----:B------:R-:W-:-:S02]  /*21b0*/  FMUL.FTZ R29, R29, c[0x0][0x2ec] ;  /* 0x0000bb001d1d7a20 */ /* 0x000fc40000410000 */
[----:B------:R-:W-:Y:S02]  /*21c0*/  FMUL.FTZ R30, R30, c[0x0][0x2ec] ;  /* 0x0000bb001e1e7a20 */ /* 0x000fe40000410000 */
[----:B------:R1:W1:Y:S01]  /*21d0*/  MUFU.TANH R98, R71 ;  /* 0x0000004700627308 */ /* 0x0002620000002400 */
[----:B--2---:R-:W-:Y:S02]  /*21e0*/  FMUL.FTZ R103, R31, c[0x0][0x2ec] ;  /* 0x0000bb001f677a20 */ /* 0x004fe40000410000 */
[----:B------:R-:W-:Y:S01]  /*21f0*/  HMMA.16816.F32.BF16 R76, R16, R84, R76 ;  /* 0x00000054104c723c */ /* 0x000fe2000004184c */
[----:B------:R-:W-:Y:S02]  /*2200*/  FMUL.FTZ R32, R32, c[0x0][0x2ec] ;  /* 0x0000bb0020207a20 */ /* 0x000fe40000410000 */
[----:B------:R-:W-:Y:S02]  /*2210*/  FMUL.FTZ R33, R33, c[0x0][0x2ec] ;  /* 0x0000bb0021217a20 */ /* 0x000fe40000410000 */
[----:B------:R-:W2:Y:S01]  /*2220*/  MUFU.TANH R101, R60 ;  /* 0x0000003c00657308 */ /* 0x000ea20000002400 */
[----:B------:R-:W-:-:S02]  /*2230*/  FMUL.FTZ R34, R34, c[0x0][0x2ec] ;  /* 0x0000bb0022227a20 */ /* 0x000fc40000410000 */
[----:B------:R-:W-:Y:S01]  /*2240*/  FMUL.FTZ R111, R35, c[0x0][0x2ec] ;  /* 0x0000bb00236f7a20 */ /* 0x000fe20000410000 */
[----:B------:R-:W-:Y:S04]  /*2250*/  HMMA.16816.F32.BF16 R48, R8, R80, R48 ;  /* 0x000000500830723c */ /* 0x000fe80000041830 */
[----:B------:R-:W-:Y:S04]  /*2260*/  MUFU.TANH R102, R61 ;  /* 0x0000003d00667308 */ /* 0x000fe80000002400 */
[C---:B-1----:R-:W-:Y:S04]  /*2270*/  HMMA.16816.F32.BF16 R68, R20.reuse, R64, RZ ;  /* 0x000000401444723c */ /* 0x042fe800000418ff */
[----:B------:R-:W1:Y:S03]  /*2280*/  MUFU.TANH R88, R62 ;  /* 0x0000003e00587308 */ /* 0x000e660000002400 */
[----:B------:R-:W-:Y:S01]  /*2290*/  FMUL.FTZ R76, R76, c[0x0][0x2ec] ;  /* 0x0000bb004c4c7a20 */ /* 0x000fe20000410000 */
[----:B------:R-:W-:Y:S01]  /*22a0*/  HMMA.16816.F32.BF16 R64, R20, R66, RZ ;  /* 0x000000421440723c */ /* 0x000fe200000418ff */
[----:B------:R-:W-:-:S02]  /*22b0*/  FMUL.FTZ R77, R77, c[0x0][0x2ec] ;  /* 0x0000bb004d4d7a20 */ /* 0x000fc40000410000 */
[----:B------:R-:W-:Y:S01]  /*22c0*/  FMUL.FTZ R78, R78, c[0x0][0x2ec] ;  /* 0x0000bb004e4e7a20 */ /* 0x000fe20000410000 */
[----:B------:R1:W1:Y:S04]  /*22d0*/  MUFU.TANH R89, R63 ;  /* 0x0000003f00597308 */ /* 0x0002680000002400 */
[----:B------:R-:W-:Y:S04]  /*22e0*/  HMMA.16816.F32.BF16 R56, R12, R90, R56 ;  /* 0x0000005a0c38723c */ /* 0x000fe80000041838 */
[----:B------:R-:W-:Y:S04]  /*22f0*/  MUFU.TANH R108, R28 ;  /* 0x0000001c006c7308 */ /* 0x000fe80000002400 */
[----:B------:R-:W-:Y:S04]  /*2300*/  HMMA.16816.F32.BF16 R44, R16, R86, R44 ;  /* 0x00000056102c723c */ /* 0x000fe8000004182c */
[----:B------:R-:W2:Y:S04]  /*2310*/  MUFU.TANH R84, R29 ;  /* 0x0000001d00547308 */ /* 0x000ea80000002400 */
[C---:B-1----:R-:W-:Y:S04]  /*2320*/  HMMA.16816.F32.BF16 R60, R20.reuse, R36, RZ ;  /* 0x00000024143c723c */ /* 0x042fe800000418ff */
[----:B------:R1:W-:Y:S04]  /*2330*/  MUFU.TANH R110, R30 ;  /* 0x0000001e006e7308 */ /* 0x0003e80000002400 */
[----:B------:R-:W-:Y:S04]  /*2340*/  HMMA.16816.F32.BF16 R36, R20, R38, RZ ;  /* 0x000000261424723c */ /* 0x000fe800000418ff */
[----:B------:R-:W-:Y:S04]  /*2350*/  MUFU.TANH R109, R32 ;  /* 0x00000020006d7308 */ /* 0x000fe80000002400 */
[----:B------:R-:W-:Y:S01]  /*2360*/  HMMA.16816.F32.BF16 R68, R12, R72, R68 ;  /* 0x000000480c44723c */ /* 0x000fe20000041844 */
[----:B------:R-:W-:-:S02]  /*2370*/  FMUL.FTZ R44, R44, c[0x0][0x2ec] ;  /* 0x0000bb002c2c7a20 */ /* 0x000fc40000410000 */
[----:B------:R-:W-:Y:S01]  /*2380*/  FMUL.FTZ R86, R46, c[0x0][0x2ec] ;  /* 0x0000bb002e567a20 */ /* 0x000fe20000410000 */
[----:B------:R-:W-:Y:S01]  /*2390*/  MUFU.TANH R85, R33 ;  /* 0x0000002100557308 */ /* 0x000fe20000002400 */
[----:B------:R-:W-:Y:S02]  /*23a0*/  FMUL.FTZ R87, R47, c[0x0][0x2ec] ;  /* 0x0000bb002f577a20 */ /* 0x000fe40000410000 */
[----:B------:R-:W-:Y:S01]  /*23b0*/  FMUL.FTZ R72, R79, c[0x0][0x2ec] ;  /* 0x0000bb004f487a20 */ /* 0x000fe20000410000 */
[----:B-1----:R-:W-:Y:S01]  /*23c0*/  HMMA.16816.F32.BF16 R28, R20, R40, RZ ;  /* 0x00000028141c723c */ /* 0x002fe200000418ff */
[----:B------:R-:W-:-:S03]  /*23d0*/  FMUL.FTZ R79, R45, c[0x0][0x2ec] ;  /* 0x0000bb002d4f7a20 */ /* 0x000fc60000410000 */
[----:B------:R1:W-:Y:S04]  /*23e0*/  MUFU.TANH R112, R34 ;  /* 0x0000002200707308 */ /* 0x0003e80000002400 */
[----:B------:R-:W-:Y:S01]  /*23f0*/  HMMA.16816.F32.BF16 R20, R20, R42, RZ ;  /* 0x0000002a1414723c */ /* 0x000fe200000418ff */
[----:B------:R-:W2:Y:S03]  /*2400*/  LDSM.16.M88.4 R40, [R165+0x3000] ;  /* 0x00300000a528783b */ /* 0x000ea60000000200 */
[----:B------:R-:W2:Y:S04]  /*2410*/  MUFU.TANH R103, R103 ;  /* 0x0000006700677308 */ /* 0x000ea80000002400 */
[----:B------:R-:W-:Y:S01]  /*2420*/  HMMA.16816.F32.BF16 R48, R16, R52, R48 ;  /* 0x000000341030723c */ /* 0x000fe20000041830 */
[----:B-1----:R-:W1:Y:S03]  /*2430*/  LDSM.16.M88.4 R32, [R163+0x2800] ;  /* 0x00280000a320783b */ /* 0x002e660000000200 */
[----:B------:R-:W1:Y:S04]  /*2440*/  MUFU.TANH R111, R111 ;  /* 0x0000006f006f7308 */ /* 0x000e680000002400 */
[----:B------:R-:W-:Y:S01]  /*2450*/  HMMA.16816.F32.BF16 R80, R8, R82, R56 ;  /* 0x000000520850723c */ /* 0x000fe20000041838 */
[----:B------:R-:W3:Y:S03]  /*2460*/  LDSM.16.M88.4 R56, [R165+0x3800] ;  /* 0x00380000a538783b */ /* 0x000ee60000000200 */
[----:B------:R-:W1:Y:S04]  /*2470*/  MUFU.TANH R76, R76 ;  /* 0x0000004c004c7308 */ /* 0x000e680000002400 */
[----:B------:R-:W-:Y:S04]  /*2480*/  HMMA.16816.F32.BF16 R64, R12, R74, R64 ;  /* 0x0000004a0c40723c */ /* 0x000fe80000041840 */
[----:B------:R2:W-:Y:S04]  /*2490*/  MUFU.TANH R74, R44 ;  /* 0x0000002c004a7308 */ /* 0x0005e80000002400 */
[----:B------:R-:W-:-:S02]  /*24a0*/  FMUL.FTZ R48, R48, c[0x0][0x2ec] ;  /* 0x0000bb0030307a20 */ /* 0x000fc40000410000 */
[----:B------:R-:W-:Y:S02]  /*24b0*/  FMUL.FTZ R120, R49, c[0x0][0x2ec] ;  /* 0x0000bb0031787a20 */ /* 0x000fe40000410000 */
[----:B------:R-:W-:Y:S01]  /*24c0*/  FMUL.FTZ R123, R51, c[0x0][0x2ec] ;  /* 0x0000bb00337b7a20 */ /* 0x000fe20000410000 */
[----:B------:R1:W-:Y:S01]  /*24d0*/  MUFU.TANH R90, R48 ;  /* 0x00000030005a7308 */ /* 0x0003e20000002400 */
[----:B------:R-:W-:Y:S02]  /*24e0*/  FMUL.FTZ R50, R50, c[0x0][0x2ec] ;  /* 0x0000bb0032327a20 */ /* 0x000fe40000410000 */
[----:B------:R-:W-:Y:S01]  /*24f0*/  HMMA.16816.F32.BF16 R80, R16, R54, R80 ;  /* 0x000000361050723c */ /* 0x000fe20000041850 */
[----:B------:R-:W-:Y:S04]  /*2500*/  LDSM.16.M88.4 R52, [R163+0x3000] ;  /* 0x00300000a334783b */ /* 0x000fe80000000200 */
[----:B--2---:R-:W2:Y:S01]  /*2510*/  LDSM.16.M88.4 R44, [R100+0x2800] ;  /* 0x00280000642c783b */ /* 0x004ea20000000200 */
[----:B------:R-:W-:Y:S02]  /*2520*/  MUFU.TANH R77, R77 ;  /* 0x0000004d004d7308 */ /* 0x000fe40000002400 */
[----:B------:R-:W-:Y:S01]  /*2530*/  HMMA.16816.F32.BF16 R60, R12, R40, R60 ;  /* 0x000000280c3c723c */ /* 0x000fe2000004183c */
[----:B-1----:R-:W-:-:S05]  /*2540*/  IMAD.SHL.U32 R48, R24, 0x80, RZ ;  /* 0x0000008018307824 */ /* 0x002fca00078e00ff */
[----:B------:R-:W1:Y:S01]  /*2550*/  MUFU.TANH R78, R78 ;  /* 0x0000004e004e7308 */ /* 0x000e620000002400 */
[----:B------:R-:W-:Y:S01]  /*2560*/  LOP3.LUT R40, R27, 0xffffffe0, RZ, 0xc0, !PT ;  /* 0xffffffe01b287812 */ /* 0x000fe200078ec0ff */
[----:B------:R-:W-:Y:S01]  /*2570*/  HMMA.16816.F32.BF16 R68, R8, R32, R68 ;  /* 0x000000200844723c */ /* 0x000fe20000041844 */
[----:B------:R-:W-:-:S03]  /*2580*/  IMAD R27, R92, 0x10, R93 ;  /* 0x000000105c1b7824 */ /* 0x000fc600078e025d */
[C---:B------:R-:W-:Y:S02]  /*2590*/  IMAD.IADD R40, R25.reuse, 0x1, -R40 ;  /* 0x0000000119287824 */ /* 0x040fe400078e0a28 */
[----:B------:R-:W-:Y:S01]  /*25a0*/  IMAD.SHL.U32 R25, R25, 0x2, RZ ;  /* 0x0000000219197824 */ /* 0x000fe200078e00ff */
[----:B------:R-:W1:Y:S01]  /*25b0*/  MUFU.TANH R72, R72 ;  /* 0x0000004800487308 */ /* 0x000e620000002400 */
[----:B------:R-:W-:Y:S01]  /*25c0*/  HMMA.16816.F32.BF16 R64, R8, R34, R64 ;  /* 0x000000220840723c */ /* 0x000fe20000041840 */
[----:B------:R-:W-:Y:S01]  /*25d0*/  SHF.R.S32.HI R33, RZ, 0x1f, R40 ;  /* 0x0000001fff217819 */ /* 0x000fe20000011428 */
[----:B------:R-:W-:Y:S01]  /*25e0*/  FMUL.FTZ R82, R82, c[0x0][0x2ec] ;  /* 0x0000bb0052527a20 */ /* 0x000fe20000410000 */
[----:B------:R-:W-:Y:S01]  /*25f0*/  LOP3.LUT R51, R48, 0x6, R25, 0xf8, !PT ;  /* 0x0000000630337812 */ /* 0x000fe200078ef819 */
[----:B------:R-:W-:Y:S01]  /*2600*/  FMUL.FTZ R80, R80, c[0x0][0x2ec] ;  /* 0x0000bb0050507a20 */ /* 0x000fe20000410000 */
[----:B------:R-:W-:Y:S01]  /*2610*/  LEA.HI R174, R33, R40, RZ, 0x2 ;  /* 0x0000002821ae7211 */ /* 0x000fe200078f10ff */
[----:B------:R-:W-:Y:S01]  /*2620*/  FMUL.FTZ R83, R83, c[0x0][0x2ec] ;  /* 0x0000bb0053537a20 */ /* 0x000fe20000410000 */
[C---:B------:R-:W-:Y:S01]  /*2630*/  IADD3 R32, R51.reuse, -0x7f, RZ ;  /* 0xffffff8133207810 */ /* 0x040fe20007ffe0ff */
[----:B------:R-:W-:Y:S01]  /*2640*/  HMMA.16816.F32.BF16 R36, R12, R42, R36 ;  /* 0x0000002a0c24723c */ /* 0x000fe20000041824 */
[----:B------:R-:W-:Y:S01]  /*2650*/  SHF.R.S32.HI R174, RZ, 0x2, R174 ;  /* 0x00000002ffae7819 */ /* 0x000fe200000114ae */
[----:B------:R1:W-:Y:S01]  /*2660*/  MUFU.TANH R119, R82 ;  /* 0x0000005200777308 */ /* 0x0003e20000002400 */
[----:B------:R-:W-:-:S02]  /*2670*/  IADD3 R40, R51, -0x70, RZ ;  /* 0xffffff9033287810 */ /* 0x000fc40007ffe0ff */
[----:B------:R-:W-:-:S03]  /*2680*/  IADD3 R27, R27, 0x1, R174 ;  /* 0x000000011b1b7810 */ /* 0x000fc60007ffe0ae */
[----:B---3--:R-:W-:Y:S01]  /*2690*/  HMMA.16816.F32.BF16 R28, R12, R56, R28 ;  /* 0x000000380c1c723c */ /* 0x008fe2000004181c */
[----:B------:R-:W-:Y:S01]  /*26a0*/  IADD3 R27, R26, -c[0x0][0x214], R27 ;  /* 0x800085001a1b7a10 */ /* 0x000fe20007ffe01b */
[----:B------:R3:W-:Y:S03]  /*26b0*/  MUFU.TANH R116, R80 ;  /* 0x0000005000747308 */ /* 0x0007e60000002400 */
[----:B------:R-:W-:-:S03]  /*26c0*/  IADD3 R49, R27, c[0x0][0x2e8], RZ ;  /* 0x0000ba001b317a10 */ /* 0x000fc60007ffe0ff */
[----:B--2---:R-:W-:Y:S01]  /*26d0*/  HMMA.16816.F32.BF16 R68, R16, R44, R68 ;  /* 0x0000002c1044723c */ /* 0x004fe20000041844 */
[C---:B------:R-:W-:Y:S01]  /*26e0*/  IADD3 R27, R49.reuse, 0x8, RZ ;  /* 0x00000008311b7810 */ /* 0x040fe20007ffe0ff */
[----:B------:R-:W-:Y:S01]  /*26f0*/  MUFU.TANH R79, R79 ;  /* 0x0000004f004f7308 */ /* 0x000fe20000002400 */
[-C--:B------:R-:W-:Y:S02]  /*2700*/  IMNMX R49, R49, R26.reuse, PT ;  /* 0x0000001a31317217 */ /* 0x080fe40003800200 */
[----:B------:R-:W-:Y:S02]  /*2710*/  IMNMX R27, R27, R26, PT ;  /* 0x0000001a1b1b7217 */ /* 0x000fe40003800200 */
[----:B------:R-:W-:Y:S01]  /*2720*/  IADD3 R26, R51, -0x80, RZ ;  /* 0xffffff80331a7810 */ /* 0x000fe20007ffe0ff */
[----:B------:R-:W-:Y:S01]  /*2730*/  HMMA.16816.F32.BF16 R60, R8, R52, R60 ;  /* 0x00000034083c723c */ /* 0x000fe2000004183c */
[C---:B------:R-:W-:Y:S01]  /*2740*/  ISETP.GE.AND P0, PT, R32.reuse, R49, PT ;  /* 0x000000312000720c */ /* 0x040fe20003f06270 */
[----:B------:R-:W-:Y:S01]  /*2750*/  FMUL.FTZ R45, R81, c[0x0][0x2ec] ;  /* 0x0000bb00512d7a20 */ /* 0x000fe20000410000 */
[----:B------:R-:W-:Y:S01]  /*2760*/  ISETP.GE.AND P5, PT, R32, R27, PT ;  /* 0x0000001b2000720c */ /* 0x000fe20003fa6270 */
[----:B------:R-:W2:Y:S01]  /*2770*/  MUFU.TANH R86, R86 ;  /* 0x0000005600567308 */ /* 0x000ea20000002400 */
[----:B------:R-:W-:-:S02]  /*2780*/  ISETP.GE.AND P1, PT, R26, R49, PT ;  /* 0x000000311a00720c */ /* 0x000fc40003f26270 */
[----:B------:R-:W-:Y:S01]  /*2790*/  ISETP.GE.AND P2, PT, R26, R27, PT ;  /* 0x0000001b1a00720c */ /* 0x000fe20003f46270 */
[----:B------:R-:W-:Y:S01]  /*27a0*/  HMMA.16816.F32.BF16 R20, R12, R58, R20 ;  /* 0x0000003a0c14723c */ /* 0x000fe20000041814 */
[----:B------:R-:W-:Y:S02]  /*27b0*/  IADD3 R32, R51, -0x77, RZ ;  /* 0xffffff8933207810 */ /* 0x000fe40007ffe0ff */
[----:B------:R-:W-:Y:S01]  /*27c0*/  FSEL R0, R0, -INF , !P1 ;  /* 0xff80000000007808 */ /* 0x000fe20004800000 */
[----:B------:R-:W1:Y:S01]  /*27d0*/  MUFU.TANH R87, R87 ;  /* 0x0000005700577308 */ /* 0x000e620000002400 */
[----:B------:R-:W-:Y:S02]  /*27e0*/  FSEL R95, R95, -INF , !P2 ;  /* 0xff8000005f5f7808 */ /* 0x000fe40005000000 */
[C---:B------:R-:W-:Y:S01]  /*27f0*/  ISETP.GE.AND P1, PT, R32.reuse, R49, PT ;  /* 0x000000312000720c */ /* 0x040fe20003f26270 */
[----:B------:R-:W-:Y:S01]  /*2800*/  FMUL.FTZ R124, R69, c[0x0][0x2ec] ;  /* 0x0000bb00457c7a20 */ /* 0x000fe20000410000 */
[----:B------:R-:W-:Y:S01]  /*2810*/  ISETP.GE.AND P2, PT, R32, R27, PT ;  /* 0x0000001b2000720c */ /* 0x000fe20003f46270 */
[----:B------:R-:W-:Y:S01]  /*2820*/  FMUL.FTZ R126, R68, c[0x0][0x2ec] ;  /* 0x0000bb00447e7a20 */ /* 0x000fe20000410000 */
[----:B------:R-:W2:Y:S01]  /*2830*/  LDSM.16.M88.4 R32, [R100+0x3000] ;  /* 0x003000006420783b */ /* 0x000ea20000000200 */
[----:B------:R-:W-:Y:S01]  /*2840*/  IADD3 R26, R51, -0x78, RZ ;  /* 0xffffff88331a7810 */ /* 0x000fe20007ffe0ff */
[----:B------:R-:W-:Y:S01]  /*2850*/  FMUL.FTZ R117, R70, c[0x0][0x2ec] ;  /* 0x0000bb0046757a20 */ /* 0x000fe20000410000 */
[----:B----4-:R-:W-:Y:S01]  /*2860*/  FSEL R44, R2, -INF , !P0 ;  /* 0xff800000022c7808 */ /* 0x010fe20004000000 */
[----:B------:R-:W-:Y:S01]  /*2870*/  HMMA.16816.F32.BF16 R36, R8, R54, R36 ;  /* 0x000000360824723c */ /* 0x000fe20000041824 */
[C---:B------:R-:W-:Y:S01]  /*2880*/  ISETP.GE.AND P4, PT, R26.reuse, R49, PT ;  /* 0x000000311a00720c */ /* 0x040fe20003f86270 */
[----:B------:R4:W1:Y:S01]  /*2890*/  MUFU.TANH R115, R50 ;  /* 0x0000003200737308 */ /* 0x0008620000002400 */
[----:B------:R-:W-:Y:S01]  /*28a0*/  ISETP.GE.AND P3, PT, R26, R27, PT ;  /* 0x0000001b1a00720c */ /* 0x000fe20003f66270 */
[----:B------:R-:W-:Y:S01]  /*28b0*/  FMUL.FTZ R71, R71, c[0x0][0x2ec] ;  /* 0x0000bb0047477a20 */ /* 0x000fe20000410000 */
[----:B-----5:R-:W-:-:S02]  /*28c0*/  FSEL R94, R94, -INF , !P5 ;  /* 0xff8000005e5e7808 */ /* 0x020fc40006800000 */
[----:B------:R-:W-:Y:S01]  /*28d0*/  IADD3 R26, R51, -0x6f, RZ ;  /* 0xffffff91331a7810 */ /* 0x000fe20007ffe0ff */
[----:B------:R-:W-:Y:S01]  /*28e0*/  HMMA.16816.F32.BF16 R64, R16, R46, R64 ;  /* 0x0000002e1040723c */ /* 0x000fe20000041840 */
[C---:B------:R-:W-:Y:S01]  /*28f0*/  ISETP.GE.AND P0, PT, R40.reuse, R49, PT ;  /* 0x000000312800720c */ /* 0x040fe20003f06270 */
[----:B------:R-:W5:Y:S01]  /*2900*/  MUFU.TANH R120, R120 ;  /* 0x0000007800787308 */ /* 0x000f620000002400 */
[----:B------:R-:W-:Y:S02]  /*2910*/  ISETP.GE.AND P5, PT, R40, R27, PT ;  /* 0x0000001b2800720c */ /* 0x000fe40003fa6270 */
[----:B------:R-:W3:Y:S01]  /*2920*/  LDSM.16.M88.4 R40, [R163+0x3800] ;  /* 0x00380000a328783b */ /* 0x000ee20000000200 */
[----:B------:R-:W-:Y:S02]  /*2930*/  FSEL R96, R96, -INF , !P4 ;  /* 0xff80000060607808 */ /* 0x000fe40006000000 */
[----:B------:R-:W-:Y:S02]  /*2940*/  FSEL R99, R99, -INF , !P3 ;  /* 0xff80000063637808 */ /* 0x000fe40005800000 */
[C---:B------:R-:W-:Y:S01]  /*2950*/  ISETP.GE.AND P4, PT, R26.reuse, R49, PT ;  /* 0x000000311a00720c */ /* 0x040fe20003f86270 */
[----:B------:R-:W2:Y:S01]  /*2960*/  MUFU.TANH R123, R123 ;  /* 0x0000007b007b7308 */ /* 0x000ea20000002400 */
[----:B------:R-:W-:-:S02]  /*2970*/  ISETP.GE.AND P3, PT, R26, R27, PT ;  /* 0x0000001b1a00720c */ /* 0x000fc40003f66270 */
[----:B------:R-:W-:Y:S02]  /*2980*/  IADD3 R26, R51, -0x68, RZ ;  /* 0xffffff98331a7810 */ /* 0x000fe40007ffe0ff */
[----:B-1----:R-:W-:Y:S02]  /*2990*/  FSEL R82, R97, -INF , !P1 ;  /* 0xff80000061527808 */ /* 0x002fe40004800000 */
[----:B------:R-:W-:Y:S01]  /*29a0*/  FSEL R69, R98, -INF , !P2 ;  /* 0xff80000062457808 */ /* 0x000fe20005000000 */
[----:B------:R-:W1:Y:S01]  /*29b0*/  MUFU.TANH R126, R126 ;  /* 0x0000007e007e7308 */ /* 0x000e620000002400 */
[C---:B------:R-:W-:Y:S02]  /*29c0*/  ISETP.GE.AND P1, PT, R26.reuse, R49, PT ;  /* 0x000000311a00720c */ /* 0x040fe40003f26270 */
[----:B------:R-:W-:Y:S02]  /*29d0*/  ISETP.GE.AND P2, PT, R26, R27, PT ;  /* 0x0000001b1a00720c */ /* 0x000fe40003f46270 */
[----:B------:R-:W-:Y:S01]  /*29e0*/  IADD3 R2, R51, -0x67, RZ ;  /* 0xffffff9933027810 */ /* 0x000fe20007ffe0ff */
[----:B------:R-:W-:Y:S01]  /*29f0*/  FMUL.FTZ R67, R67, c[0x0][0x2ec] ;  /* 0x0000bb0043437a20 */ /* 0x000fe20000410000 */
[----:B------:R-:W-:Y:S01]  /*2a00*/  IADD3 R26, R51, -0x60, RZ ;  /* 0xffffffa0331a7810 */ /* 0x000fe20007ffe0ff */
[----:B------:R-:W1:Y:S01]  /*2a10*/  MUFU.TANH R117, R117 ;  /* 0x0000007500757308 */ /* 0x000e620000002400 */
[----:B------:R-:W-:Y:S01]  /*2a20*/  FSEL R68, R101, -INF , !P0 ;  /* 0xff80000065447808 */ /* 0x000fe20004000000 */
[C---:B--2---:R-:W-:Y:S01]  /*2a30*/  HMMA.16816.F32.BF16 R60, R16.reuse, R32, R60 ;  /* 0x00000020103c723c */ /* 0x044fe2000004183c */
[----:B------:R-:W-:Y:S01]  /*2a40*/  FSEL R75, R88, -INF , !P5 ;  /* 0xff800000584b7808 */ /* 0x000fe20006800000 */
[----:B------:R-:W-:Y:S01]  /*2a50*/  FMUL.FTZ R64, R64, c[0x0][0x2ec] ;  /* 0x0000bb0040407a20 */ /* 0x000fe20000410000 */
[----:B------:R-:W-:Y:S01]  /*2a60*/  FSEL R70, R102, -INF , !P4 ;  /* 0xff80000066467808 */ /* 0x000fe20006000000 */
[----:B------:R-:W-:Y:S01]  /*2a70*/  FMUL.FTZ R65, R65, c[0x0][0x2ec] ;  /* 0x0000bb0041417a20 */ /* 0x000fe20000410000 */
[----:B------:R-:W-:Y:S01]  /*2a80*/  FSEL R81, R89, -INF , !P3 ;  /* 0xff80000059517808 */ /* 0x000fe20005800000 */
[----:B------:R-:W2:Y:S01]  /*2a90*/  MUFU.TANH R45, R45 ;  /* 0x0000002d002d7308 */ /* 0x000ea20000002400 */
[C---:B------:R-:W-:Y:S01]  /*2aa0*/  ISETP.GE.AND P0, PT, R2.reuse, R49, PT ;  /* 0x000000310200720c */ /* 0x040fe20003f06270 */
[----:B------:R-:W-:Y:S01]  /*2ab0*/  HMMA.16816.F32.BF16 R36, R16, R34, R36 ;  /* 0x000000221024723c */ /* 0x000fe20000041824 */
[----:B------:R-:W-:-:S02]  /*2ac0*/  ISETP.GE.AND P5, PT, R2, R27, PT ;  /* 0x0000001b0200720c */ /* 0x000fc40003fa6270 */
[C---:B------:R-:W-:Y:S02]  /*2ad0*/  ISETP.GE.AND P4, PT, R26.reuse, R49, PT ;  /* 0x000000311a00720c */ /* 0x040fe40003f86270 */
[----:B------:R-:W-:Y:S01]  /*2ae0*/  ISETP.GE.AND P3, PT, R26, R27, PT ;  /* 0x0000001b1a00720c */ /* 0x000fe20003f66270 */
[----:B------:R-:W1:Y:S01]  /*2af0*/  MUFU.TANH R121, R83 ;  /* 0x0000005300797308 */ /* 0x000e620000002400 */
[C---:B------:R-:W-:Y:S01]  /*2b00*/  IADD3 R2, R51.reuse, -0x5f, RZ ;  /* 0xffffffa133027810 */ /* 0x040fe20007ffe0ff */
[C---:B---3--:R-:W-:Y:S01]  /*2b10*/  HMMA.16816.F32.BF16 R28, R8.reuse, R40, R28 ;  /* 0x00000028081c723c */ /* 0x048fe2000004181c */
[----:B------:R-:W-:Y:S02]  /*2b20*/  IADD3 R26, R51, -0x58, RZ ;  /* 0xffffffa8331a7810 */ /* 0x000fe40007ffe0ff */
[----:B------:R-:W-:Y:S02]  /*2b30*/  FSEL R80, R105, -INF , !P1 ;  /* 0xff80000069507808 */ /* 0x000fe40004800000 */
[----:B------:R-:W-:Y:S01]  /*2b40*/  FSEL R25, R107, -INF , !P2 ;  /* 0xff8000006b197808 */ /* 0x000fe20005000000 */
[----:B------:R-:W3:Y:S01]  /*2b50*/  MUFU.TANH R124, R124 ;  /* 0x0000007c007c7308 */ /* 0x000ee20000002400 */
[----:B------:R-:W-:Y:S01]  /*2b60*/  FSEL R32, R104, -INF , !P0 ;  /* 0xff80000068207808 */ /* 0x000fe20004000000 */
[----:B------:R-:W-:Y:S01]  /*2b70*/  HMMA.16816.F32.BF16 R20, R8, R42, R20 ;  /* 0x0000002a0814723c */ /* 0x000fe20000041814 */
[----:B------:R-:W-:Y:S01]  /*2b80*/  FSEL R73, R106, -INF , !P5 ;  /* 0xff8000006a497808 */ /* 0x000fe20006800000 */
[----:B------:R-:W-:Y:S01]  /*2b90*/  FMUL.FTZ R114, R60, c[0x0][0x2ec] ;  /* 0x0000bb003c727a20 */ /* 0x000fe20000410000 */
[----:B------:R-:W-:Y:S01]  /*2ba0*/  ISETP.GE.AND P1, PT, R2, R49, PT ;  /* 0x000000310200720c */ /* 0x000fe20003f26270 */
[----:B------:R-:W-:Y:S01]  /*2bb0*/  FMUL.FTZ R101, R62, c[0x0][0x2ec] ;  /* 0x0000bb003e657a20 */ /* 0x000fe20000410000 */
[----:B------:R-:W-:Y:S01]  /*2bc0*/  ISETP.GE.AND P2, PT, R2, R27, PT ;  /* 0x0000001b0200720c */ /* 0x000fe20003f46270 */
[----:B------:R-:W1:Y:S01]  /*2bd0*/  MUFU.TANH R113, R71 ;  /* 0x0000004700717308 */ /* 0x000e620000002400 */
[C---:B------:R-:W-:Y:S01]  /*2be0*/  ISETP.GE.AND P0, PT, R26.reuse, R49, PT ;  /* 0x000000311a00720c */ /* 0x040fe20003f06270 */
[----:B------:R-:W-:Y:S01]  /*2bf0*/  FMUL.FTZ R63, R63, c[0x0][0x2ec] ;  /* 0x0000bb003f3f7a20 */ /* 0x000fe20000410000 */
[----:B------:R-:W-:Y:S01]  /*2c00*/  ISETP.GE.AND P5, PT, R26, R27, PT ;  /* 0x0000001b1a00720c */ /* 0x000fe20003fa6270 */
[----:B------:R-:W-:Y:S01]  /*2c10*/  FMUL.FTZ R61, R61, c[0x0][0x2ec] ;  /* 0x0000bb003d3d7a20 */ /* 0x000fe20000410000 */
[----:B------:R-:W-:Y:S01]  /*2c20*/  IADD3 R14, R51, -0x50, RZ ;  /* 0xffffffb0330e7810 */ /* 0x000fe20007ffe0ff */
[----:B------:R-:W-:Y:S01]  /*2c30*/  FMUL.FTZ R37, R37, c[0x0][0x2ec] ;  /* 0x0000bb0025257a20 */ /* 0x000fe20000410000 */
[----:B------:R-:W-:Y:S01]  /*2c40*/  IADD3 R12, R51, -0x4f, RZ ;  /* 0xffffffb1330c7810 */ /* 0x000fe20007ffe0ff */
[----:B------:R-:W-:Y:S01]  /*2c50*/  MUFU.TANH R122, R64 ;  /* 0x00000040007a7308 */ /* 0x000fe20000002400 */
[----:B------:R-:W-:Y:S01]  /*2c60*/  FSEL R52, R84, -INF , !P1 ;  /* 0xff80000054347808 */ /* 0x000fe20004800000 */
[----:B------:R-:W-:Y:S01]  /*2c70*/  FMUL.FTZ R38, R38, c[0x0][0x2ec] ;  /* 0x0000bb0026267a20 */ /* 0x000fe20000410000 */
[----:B------:R-:W-:Y:S01]  /*2c80*/  FSEL R59, R103, -INF , !P2 ;  /* 0xff800000673b7808 */ /* 0x000fe20005000000 */
[----:B------:R-:W-:Y:S01]  /*2c90*/  FMUL.FTZ R36, R36, c[0x0][0x2ec] ;  /* 0x0000bb0024247a20 */ /* 0x000fe20000410000 */
[----:B------:R-:W-:Y:S01]  /*2ca0*/  FSEL R26, R109, -INF , !P0 ;  /* 0xff8000006d1a7808 */ /* 0x000fe20004000000 */
[----:B------:R-:W-:Y:S01]  /*2cb0*/  FMUL.FTZ R39, R39, c[0x0][0x2ec] ;  /* 0x0000bb0027277a20 */ /* 0x000fe20000410000 */
[----:B------:R-:W-:Y:S01]  /*2cc0*/  FSEL R55, R112, -INF , !P5 ;  /* 0xff80000070377808 */ /* 0x000fe20006800000 */
[----:B------:R1:W-:Y:S01]  /*2cd0*/  MUFU.TANH R109, R67 ;  /* 0x00000043006d7308 */ /* 0x0003e20000002400 */
[----:B------:R-:W-:-:S02]  /*2ce0*/  ISETP.GE.AND P1, PT, R14, R49, PT ;  /* 0x000000310e00720c */ /* 0x000fc40003f26270 */
[----:B------:R-:W-:Y:S02]  /*2cf0*/  ISETP.GE.AND P2, PT, R14, R27, PT ;  /* 0x0000001b0e00720c */ /* 0x000fe40003f46270 */
[C---:B------:R-:W-:Y:S02]  /*2d00*/  ISETP.GE.AND P0, PT, R12.reuse, R49, PT ;  /* 0x000000310c00720c */ /* 0x040fe40003f06270 */
[----:B------:R-:W-:Y:S01]  /*2d10*/  ISETP.GE.AND P5, PT, R12, R27, PT ;  /* 0x0000001b0c00720c */ /* 0x000fe20003fa6270 */
[----:B------:R-:W-:Y:S01]  /*2d20*/  MUFU.TANH R118, R65 ;  /* 0x0000004100767308 */ /* 0x000fe20000002400 */
[----:B------:R-:W2:Y:S01]  /*2d30*/  LDSM.16.M88.4 R12, [R100+0x3800] ;  /* 0x00380000640c783b */ /* 0x000ea20000000200 */
[----:B------:R-:W-:Y:S01]  /*2d40*/  IADD3 R2, R51, -0x57, RZ ;  /* 0xffffffa933027810 */ /* 0x000fe20007ffe0ff */
[----:B------:R-:W-:-:S04]  /*2d50*/  DEPBAR.LE SB0, 0x0 ;  /* 0x000080000000791a */ /* 0x000fc80000000000 */
[----:B------:R-:W-:Y:S01]  /*2d60*/  FSEL R128, R108, -INF , !P4 ;  /* 0xff8000006c807808 */ /* 0x000fe20006000000 */
[----:B------:R-:W-:Y:S01]  /*2d70*/  MUFU.TANH R101, R101 ;  /* 0x0000006500657308 */ /* 0x000fe20000002400 */
[----:B------:R-:W-:Y:S02]  /*2d80*/  FSEL R53, R110, -INF , !P3 ;  /* 0xff8000006e357808 */ /* 0x000fe40005800000 */
[C---:B------:R-:W-:Y:S02]  /*2d90*/  ISETP.GE.AND P4, PT, R2.reuse, R49, PT ;  /* 0x000000310200720c */ /* 0x040fe40003f86270 */
[----:B------:R-:W-:Y:S01]  /*2da0*/  ISETP.GE.AND P3, PT, R2, R27, PT ;  /* 0x0000001b0200720c */ /* 0x000fe20003f66270 */
[----:B------:R-:W-:Y:S01]  /*2db0*/  FMUL.FTZ R2, R66, c[0x0][0x2ec] ;  /* 0x0000bb0042027a20 */ /* 0x000fe20000410000 */
[C---:B------:R-:W-:Y:S01]  /*2dc0*/  IADD3 R46, R51.reuse, -0x48, RZ ;  /* 0xffffffb8332e7810 */ /* 0x040fe20007ffe0ff */
[----:B------:R-:W-:Y:S01]  /*2dd0*/  MUFU.TANH R65, R63 ;  /* 0x0000003f00417308 */ /* 0x000fe20000002400 */
[----:B------:R-:W-:-:S02]  /*2de0*/  IADD3 R34, R51, -0x47, RZ ;  /* 0xffffffb933227810 */ /* 0x000fc40007ffe0ff */
[----:B------:R-:W-:Y:S02]  /*2df0*/  IADD3 R40, R51, -0x40, RZ ;  /* 0xffffffc033287810 */ /* 0x000fe40007ffe0ff */
[----:B----4-:R-:W-:Y:S02]  /*2e00*/  FSEL R50, R85, -INF , !P4 ;  /* 0xff80000055327808 */ /* 0x010fe40006000000 */
[----:B------:R-:W-:Y:S01]  /*2e10*/  FSEL R57, R111, -INF , !P3 ;  /* 0xff8000006f397808 */ /* 0x000fe20005800000 */
[----:B------:R-:W4:Y:S01]  /*2e20*/  MUFU.TANH R2, R2 ;  /* 0x0000000200027308 */ /* 0x000f220000002400 */
[----:B------:R-:W-:Y:S02]  /*2e30*/  FSEL R60, R76, -INF , !P1 ;  /* 0xff8000004c3c7808 */ /* 0x000fe40004800000 */
[----:B------:R-:W-:Y:S02]  /*2e40*/  FSEL R107, R78, -INF , !P2 ;  /* 0xff8000004e6b7808 */ /* 0x000fe40005000000 */
[----:B------:R-:W-:-:S02]  /*2e50*/  FSEL R66, R77, -INF , !P0 ;  /* 0xff8000004d427808 */ /* 0x000fc40004000000 */
[----:B-1----:R-:W-:Y:S01]  /*2e60*/  FSEL R67, R72, -INF , !P5 ;  /* 0xff80000048437808 */ /* 0x002fe20006800000 */
[----:B------:R-:W-:Y:S01]  /*2e70*/  MUFU.TANH R112, R61 ;  /* 0x0000003d00707308 */ /* 0x000fe20000002400 */
[C---:B------:R-:W-:Y:S02]  /*2e80*/  ISETP.GE.AND P4, PT, R46.reuse, R49, PT ;  /* 0x000000312e00720c */ /* 0x040fe40003f86270 */
[----:B------:R-:W-:Y:S02]  /*2e90*/  ISETP.GE.AND P3, PT, R46, R27, PT ;  /* 0x0000001b2e00720c */ /* 0x000fe40003f66270 */
[C---:B------:R-:W-:Y:S02]  /*2ea0*/  ISETP.GE.AND P1, PT, R34.reuse, R49, PT ;  /* 0x000000312200720c */ /* 0x040fe40003f26270 */
[----:B------:R-:W-:Y:S01]  /*2eb0*/  ISETP.GE.AND P2, PT, R34, R27, PT ;  /* 0x0000001b2200720c */ /* 0x000fe20003f46270 */
[----:B------:R-:W-:Y:S01]  /*2ec0*/  MUFU.TANH R114, R114 ;  /* 0x0000007200727308 */ /* 0x000fe20000002400 */
[----:B--2---:R-:W-:Y:S01]  /*2ed0*/  HMMA.16816.F32.BF16 R28, R16, R12, R28 ;  /* 0x0000000c101c723c */ /* 0x004fe2000004181c */
[----:B------:R-:W-:-:S02]  /*2ee0*/  ISETP.GE.AND P0, PT, R40, R49, PT ;  /* 0x000000312800720c */ /* 0x000fc40003f06270 */
[----:B------:R-:W-:Y:S02]  /*2ef0*/  ISETP.GE.AND P5, PT, R40, R27, PT ;  /* 0x0000001b2800720c */ /* 0x000fe40003fa6270 */
[C---:B------:R-:W-:Y:S02]  /*2f00*/  IADD3 R34, R51.reuse, -0x3f, RZ ;  /* 0xffffffc133227810 */ /* 0x040fe40007ffe0ff */
[C---:B------:R-:W-:Y:S01]  /*2f10*/  IADD3 R10, R51.reuse, -0x38, RZ ;  /* 0xffffffc8330a7810 */ /* 0x040fe20007ffe0ff */
[----:B------:R-:W-:Y:S01]  /*2f20*/  HMMA.16816.F32.BF16 R20, R16, R14, R20 ;  /* 0x0000000e1014723c */ /* 0x000fe20000041814 */
[----:B------:R-:W-:Y:S01]  /*2f30*/  IADD3 R8, R51, -0x37, RZ ;  /* 0xffffffc933087810 */ /* 0x000fe20007ffe0ff */
[----:B------:R-:W-:Y:S01]  /*2f40*/  MUFU.TANH R104, R37 ;  /* 0x0000002500687308 */ /* 0x000fe20000002400 */
[----:B------:R-:W-:Y:S02]  /*2f50*/  FSEL R62, R74, -INF , !P4 ;  /* 0xff8000004a3e7808 */ /* 0x000fe40006000000 */
[----:B------:R-:W-:-:S02]  /*2f60*/  FSEL R103, R86, -INF , !P3 ;  /* 0xff80000056677808 */ /* 0x000fc40005800000 */
[----:B------:R-:W-:Y:S02]  /*2f70*/  FSEL R64, R79, -INF , !P1 ;  /* 0xff8000004f407808 */ /* 0x000fe40004800000 */
[----:B------:R-:W-:Y:S01]  /*2f80*/  FSEL R105, R87, -INF , !P2 ;  /* 0xff80000057697808 */ /* 0x000fe20005000000 */
[----:B------:R-:W-:Y:S01]  /*2f90*/  MUFU.TANH R63, R38 ;  /* 0x00000026003f7308 */ /* 0x000fe20000002400 */
[----:B------:R-:W-:Y:S02]  /*2fa0*/  FSEL R108, R90, -INF , !P0 ;  /* 0xff8000005a6c7808 */ /* 0x000fe40004000000 */
[----:B------:R-:W-:Y:S02]  /*2fb0*/  FSEL R115, R115, -INF , !P5 ;  /* 0xff80000073737808 */ /* 0x000fe40006800000 */
[----:B------:R-:W-:Y:S01]  /*2fc0*/  ISETP.GE.AND P4, PT, R34, R49, PT ;  /* 0x000000312200720c */ /* 0x000fe20003f86270 */
[----:B------:R-:W-:Y:S01]  /*2fd0*/  FMUL.FTZ R28, R28, c[0x0][0x2ec] ;  /* 0x0000bb001c1c7a20 */ /* 0x000fe20000410000 */
[----:B------:R-:W-:Y:S01]  /*2fe0*/  ISETP.GE.AND P3, PT, R34, R27, PT ;  /* 0x0000001b2200720c */ /* 0x000fe20003f66270 */
[----:B------:R-:W-:Y:S01]  /*2ff0*/  FMUL.FTZ R29, R29, c[0x0][0x2ec] ;  /* 0x0000bb001d1d7a20 */ /* 0x000fe20000410000 */
[C---:B------:R-:W-:Y:S01]  /*3000*/  ISETP.GE.AND P1, PT, R10.reuse, R49, PT ;  /* 0x000000310a00720c */ /* 0x040fe20003f26270 */
[----:B------:R-:W1:Y:S01]  /*3010*/  MUFU.TANH R58, R28 ;  /* 0x0000001c003a7308 */ /* 0x000e620000002400 */
[----:B------:R-:W-:Y:S01]  /*3020*/  ISETP.GE.AND P2, PT, R10, R27, PT ;  /* 0x0000001b0a00720c */ /* 0x000fe20003f46270 */
[----:B------:R-:W-:Y:S01]  /*3030*/  FMUL.FTZ R30, R30, c[0x0][0x2ec] ;  /* 0x0000bb001e1e7a20 */ /* 0x000fe20000410000 */
[C---:B------:R-:W-:Y:S01]  /*3040*/  ISETP.GE.AND P0, PT, R8.reuse, R49, PT ;  /* 0x000000310800720c */ /* 0x040fe20003f06270 */
[----:B------:R-:W-:Y:S01]  /*3050*/  FMUL.FTZ R31, R31, c[0x0][0x2ec] ;  /* 0x0000bb001f1f7a20 */ /* 0x000fe20000410000 */
[----:B------:R-:W-:Y:S01]  /*3060*/  ISETP.GE.AND P5, PT, R8, R27, PT ;  /* 0x0000001b0800720c */ /* 0x000fe20003fa6270 */
[----:B------:R-:W-:Y:S01]  /*3070*/  FMUL.FTZ R20, R20, c[0x0][0x2ec] ;  /* 0x0000bb0014147a20 */ /* 0x000fe20000410000 */
[C---:B------:R-:W-:Y:S01]  /*3080*/  IADD3 R10, R51.reuse, -0x30, RZ ;  /* 0xffffffd0330a7810 */ /* 0x040fe20007ffe0ff */
[----:B------:R-:W2:Y:S01]  /*3090*/  MUFU.TANH R56, R29 ;  /* 0x0000001d00387308 */ /* 0x000ea20000002400 */
[----:B------:R-:W-:Y:S01]  /*30a0*/  IADD3 R8, R51, -0x2f, RZ ;  /* 0xffffffd133087810 */ /* 0x000fe20007ffe0ff */
[----:B------:R-:W-:Y:S01]  /*30b0*/  FMUL.FTZ R21, R21, c[0x0][0x2ec] ;  /* 0x0000bb0015157a20 */ /* 0x000fe20000410000 */
[----:B-----5:R-:W-:Y:S01]  /*30c0*/  FSEL R120, R120, -INF , !P4 ;  /* 0xff80000078787808 */ /* 0x020fe20006000000 */
[----:B------:R-:W-:Y:S01]  /*30d0*/  FMUL.FTZ R22, R22, c[0x0][0x2ec] ;  /* 0x0000bb0016167a20 */ /* 0x000fe20000410000 */
[----:B------:R-:W-:-:S02]  /*30e0*/  FSEL R123, R123, -INF , !P3 ;  /* 0xff8000007b7b7808 */ /* 0x000fc40005800000 */
[----:B------:R-:W-:Y:S01]  /*30f0*/  FSEL R116, R116, -INF , !P1 ;  /* 0xff80000074747808 */ /* 0x000fe20004800000 */
[----:B------:R-:W5:Y:S01]  /*3100*/  MUFU.TANH R106, R36 ;  /* 0x00000024006a7308 */ /* 0x000f620000002400 */
[----:B------:R-:W-:Y:S02]  /*3110*/  FSEL R119, R119, -INF , !P2 ;  /* 0xff80000077777808 */ /* 0x000fe40005000000 */
[C---:B------:R-:W-:Y:S02]  /*3120*/  ISETP.GE.AND P4, PT, R10.reuse, R49, PT ;  /* 0x000000310a00720c */ /* 0x040fe40003f86270 */
[----:B------:R-:W-:Y:S02]  /*3130*/  ISETP.GE.AND P3, PT, R10, R27, PT ;  /* 0x0000001b0a00720c */ /* 0x000fe40003f66270 */
[C---:B------:R-:W-:Y:S01]  /*3140*/  ISETP.GE.AND P1, PT, R8.reuse, R49, PT ;  /* 0x000000310800720c */ /* 0x040fe20003f26270 */
[----:B------:R-:W1:Y:S01]  /*3150*/  MUFU.TANH R61, R39 ;  /* 0x00000027003d7308 */ /* 0x000e620000002400 */
[----:B------:R-:W-:-:S02]  /*3160*/  ISETP.GE.AND P2, PT, R8, R27, PT ;  /* 0x0000001b0800720c */ /* 0x000fc40003f46270 */
[----:B------:R-:W-:Y:S02]  /*3170*/  IADD3 R8, R51, -0x27, RZ ;  /* 0xffffffd933087810 */ /* 0x000fe40007ffe0ff */
[----:B------:R-:W-:Y:S02]  /*3180*/  FSEL R126, R126, -INF , !P4 ;  /* 0xff8000007e7e7808 */ /* 0x000fe40006000000 */
[----:B------:R-:W-:Y:S01]  /*3190*/  FSEL R117, R117, -INF , !P3 ;  /* 0xff80000075757808 */ /* 0x000fe20005800000 */
[----:B------:R-:W1:Y:S01]  /*31a0*/  MUFU.TANH R41, R30 ;  /* 0x0000001e00297308 */ /* 0x000e620000002400 */
[C---:B------:R-:W-:Y:S02]  /*31b0*/  ISETP.GE.AND P4, PT, R8.reuse, R49, PT ;  /* 0x000000310800720c */ /* 0x040fe40003f86270 */
[----:B------:R-:W-:Y:S02]  /*31c0*/  ISETP.GE.AND P3, PT, R8, R27, PT ;  /* 0x0000001b0800720c */ /* 0x000fe40003f66270 */
[----:B------:R-:W-:-:S02]  /*31d0*/  IADD3 R10, R51, -0x28, RZ ;  /* 0xffffffd8330a7810 */ /* 0x000fc40007ffe0ff */
[----:B------:R-:W-:Y:S01]  /*31e0*/  IADD3 R8, R51, -0x20, RZ ;  /* 0xffffffe033087810 */ /* 0x000fe20007ffe0ff */
[----:B------:R-:W1:Y:S01]  /*31f0*/  MUFU.TANH R37, R31 ;  /* 0x0000001f00257308 */ /* 0x000e620000002400 */
[----:B------:R-:W-:Y:S02]  /*3200*/  FSEL R110, R45, -INF , !P0 ;  /* 0xff8000002d6e7808 */ /* 0x000fe40004000000 */
[----:B------:R-:W-:Y:S02]  /*3210*/  FSEL R121, R121, -INF , !P5 ;  /* 0xff80000079797808 */ /* 0x000fe40006800000 */
[----:B---3--:R-:W-:Y:S02]  /*3220*/  FSEL R124, R124, -INF , !P1 ;  /* 0xff8000007c7c7808 */ /* 0x008fe40004800000 */
[----:B------:R-:W-:Y:S01]  /*3230*/  FSEL R113, R113, -INF , !P2 ;  /* 0xff80000071717808 */ /* 0x000fe20005000000 */
[----:B------:R-:W3:Y:S01]  /*3240*/  MUFU.TANH R54, R20 ;  /* 0x0000001400367308 */ /* 0x000ee20000002400 */
[----:B------:R-:W-:-:S02]  /*3250*/  ISETP.GE.AND P0, PT, R10, R49, PT ;  /* 0x000000310a00720c */ /* 0x000fc40003f06270 */
[----:B------:R-:W-:Y:S02]  /*3260*/  ISETP.GE.AND P5, PT, R10, R27, PT ;  /* 0x0000001b0a00720c */ /* 0x000fe40003fa6270 */
[C---:B------:R-:W-:Y:S02]  /*3270*/  ISETP.GE.AND P1, PT, R8.reuse, R49, PT ;  /* 0x000000310800720c */ /* 0x040fe40003f26270 */
[----:B------:R-:W-:Y:S01]  /*3280*/  ISETP.GE.AND P2, PT, R8, R27, PT ;  /* 0x0000001b0800720c */ /* 0x000fe20003f46270 */
[----:B------:R-:W1:Y:S01]  /*3290*/  MUFU.TANH R46, R21 ;  /* 0x00000015002e7308 */ /* 0x000e620000002400 */
[C---:B------:R-:W-:Y:S02]  /*32a0*/  IADD3 R10, R51.reuse, -0x1f, RZ ;  /* 0xffffffe1330a7810 */ /* 0x040fe40007ffe0ff */
[C---:B------:R-:W-:Y:S02]  /*32b0*/  IADD3 R8, R51.reuse, -0x18, RZ ;  /* 0xffffffe833087810 */ /* 0x040fe40007ffe0ff */
[----:B------:R-:W-:-:S02]  /*32c0*/  IADD3 R12, R51, -0x10, RZ ;  /* 0xfffffff0330c7810 */ /* 0x000fc40007ffe0ff */
[----:B----4-:R-:W-:Y:S01]  /*32d0*/  FSEL R111, R2, -INF , !P5 ;  /* 0xff800000026f7808 */ /* 0x010fe20006800000 */
[----:B------:R-:W4:Y:S01]  /*32e0*/  MUFU.TANH R33, R22 ;  /* 0x0000001600217308 */ /* 0x000f220000002400 */
[----:B------:R-:W-:Y:S02]  /*32f0*/  FSEL R118, R118, -INF , !P4 ;  /* 0xff80000076767808 */ /* 0x000fe40006000000 */
[----:B------:R-:W-:Y:S02]  /*3300*/  FSEL R109, R109, -INF , !P3 ;  /* 0xff8000006d6d7808 */ /* 0x000fe40005800000 */
[----:B------:R-:W-:Y:S02]  /*3310*/  FSEL R101, R101, -INF , !P2 ;  /* 0xff80000065657808 */ /* 0x000fe40005000000 */
[----:B------:R-:W-:Y:S02]  /*3320*/  ISETP.GE.AND P5, PT, R10, R27, PT ;  /* 0x0000001b0a00720c */ /* 0x000fe40003fa6270 */
[----:B------:R-:W-:-:S02]  /*3330*/  ISETP.GE.AND P4, PT, R8, R49, PT ;  /* 0x000000310800720c */ /* 0x000fc40003f86270 */
[----:B------:R-:W-:Y:S02]  /*3340*/  ISETP.GE.AND P3, PT, R8, R27, PT ;  /* 0x0000001b0800720c */ /* 0x000fe40003f66270 */
[-C--:B------:R-:W-:Y:S02]  /*3350*/  ISETP.GE.AND P2, PT, R12, R49.reuse, PT ;  /* 0x000000310c00720c */ /* 0x080fe40003f46270 */
[C---:B------:R-:W-:Y:S02]  /*3360*/  IADD3 R8, R51.reuse, -0x8, RZ ;  /* 0xfffffff833087810 */ /* 0x040fe40007ffe0ff */
[----:B------:R-:W-:Y:S02]  /*3370*/  FSEL R122, R122, -INF , !P0 ;  /* 0xff8000007a7a7808 */ /* 0x000fe40004000000 */
[----:B------:R-:W-:Y:S02]  /*3380*/  ISETP.GE.AND P0, PT, R10, R49, PT ;  /* 0x000000310a00720c */ /* 0x000fe40003f06270 */
[----:B------:R-:W-:-:S02]  /*3390*/  IADD3 R10, R51, -0xf, RZ ;  /* 0xfffffff1330a7810 */ /* 0x000fc40007ffe0ff */
[----:B------:R-:W-:Y:S02]  /*33a0*/  FSEL R65, R65, -INF , !P5 ;  /* 0xff80000041417808 */ /* 0x000fe40006800000 */
[----:B-1----:R-:W-:Y:S02]  /*33b0*/  FSEL R58, R58, -INF , !P2 ;  /* 0xff8000003a3a7808 */ /* 0x002fe40005000000 */
[C---:B------:R-:W-:Y:S02]  /*33c0*/  ISETP.GE.AND P5, PT, R8.reuse, R49, PT ;  /* 0x000000310800720c */ /* 0x040fe40003fa6270 */
[----:B------:R-:W-:Y:S01]  /*33d0*/  ISETP.GE.AND P2, PT, R8, R27, PT ;  /* 0x0000001b0800720c */ /* 0x000fe20003f46270 */
[----:B------:R-:W-:Y:S01]  /*33e0*/  FMUL.FTZ R8, R23, c[0x0][0x2ec] ;  /* 0x0000bb0017087a20 */ /* 0x000fe20000410000 */
[----:B------:R-:W-:Y:S02]  /*33f0*/  FSEL R112, R112, -INF , !P0 ;  /* 0xff80000070707808 */ /* 0x000fe40004000000 */
[----:B------:R-:W-:-:S02]  /*3400*/  ISETP.GE.AND P0, PT, R10, R49, PT ;  /* 0x000000310a00720c */ /* 0x000fc40003f06270 */
[----:B------:R-:W-:Y:S01]  /*3410*/  IADD3 R14, R51, -0x17, RZ ;  /* 0xffffffe9330e7810 */ /* 0x000fe20007ffe0ff */
[----:B------:R-:W1:Y:S01]  /*3420*/  MUFU.TANH R8, R8 ;  /* 0x0000000800087308 */ /* 0x000e620000002400 */
[----:B--2---:R-:W-:Y:S02]  /*3430*/  FSEL R56, R56, -INF , !P0 ;  /* 0xff80000038387808 */ /* 0x004fe40004000000 */
[----:B------:R-:W-:Y:S02]  /*3440*/  FSEL R114, R114, -INF , !P1 ;  /* 0xff80000072727808 */ /* 0x000fe40004800000 */
[----:B------:R-:W-:Y:S01]  /*3450*/  ISETP.GE.AND P0, PT, R24, 0x2, PT ;  /* 0x000000021800780c */ /* 0x000fe20003f06270 */
[----:B------:R-:W-:Y:S01]  /*3460*/  BAR.SYNC.DEFER_BLOCKING 0x0 ;  /* 0x0000000000007b1d */ /* 0x000fe20000010000 */
[----:B------:R-:W-:Y:S02]  /*3470*/  ISETP.GE.AND P1, PT, R14, R49, PT ;  /* 0x000000310e00720c */ /* 0x000fe40003f26270 */
[----:B------:R-:W-:-:S02]  /*3480*/  FSEL R63, R63, -INF , !P3 ;  /* 0xff8000003f3f7808 */ /* 0x000fc40005800000 */
[----:B------:R-:W-:Y:S02]  /*3490*/  FSEL R104, R104, -INF , !P1 ;  /* 0xff80000068687808 */ /* 0x000fe40004800000 */
[-C--:B------:R-:W-:Y:S02]  /*34a0*/  ISETP.GE.AND P3, PT, R14, R27.reuse, PT ;  /* 0x0000001b0e00720c */ /* 0x080fe40003f66270 */
[----:B------:R-:W-:Y:S02]  /*34b0*/  ISETP.GE.AND P1, PT, R12, R27, PT ;  /* 0x0000001b0c00720c */ /* 0x000fe40003f26270 */
[----:B------:R-:W-:Y:S02]  /*34c0*/  IADD3 R2, R51, -0x7, RZ ;  /* 0xfffffff933027810 */ /* 0x000fe40007ffe0ff */
[----:B-----5:R-:W-:Y:S02]  /*34d0*/  FSEL R106, R106, -INF , !P4 ;  /* 0xff8000006a6a7808 */ /* 0x020fe40006000000 */
[----:B------:R-:W-:-:S02]  /*34e0*/  FSEL R61, R61, -INF , !P3 ;  /* 0xff8000003d3d7808 */ /* 0x000fc40005800000 */
[----:B------:R-:W-:Y:S02]  /*34f0*/  FSEL R41, R41, -INF , !P1 ;  /* 0xff80000029297808 */ /* 0x000fe40004800000 */
[----:B------:R-:W-:Y:S02]  /*3500*/  ISETP.GE.AND P4, PT, R2, R49, PT ;  /* 0x000000310200720c */ /* 0x000fe40003f86270 */
[-C--:B------:R-:W-:Y:S02]  /*3510*/  ISETP.GE.AND P3, PT, R10, R27.reuse, PT ;  /* 0x0000001b0a00720c */ /* 0x080fe40003f66270 */
[----:B------:R-:W-:Y:S02]  /*3520*/  ISETP.GE.AND P1, PT, R2, R27, PT ;  /* 0x0000001b0200720c */ /* 0x000fe40003f26270 */
[----:B------:R-:W-:Y:S02]  /*3530*/  IADD3 R102, R163, 0x3800, RZ ;  /* 0x00003800a3667810 */ /* 0x000fe40007ffe0ff */
[----:B------:R-:W-:-:S02]  /*3540*/  FSEL R37, R37, -INF , !P3 ;  /* 0xff80000025257808 */ /* 0x000fc40005800000 */
[----:B---3--:R-:W-:Y:S02]  /*3550*/  FSEL R54, R54, -INF , !P5 ;  /* 0xff80000036367808 */ /* 0x008fe40006800000 */
[----:B------:R-:W-:Y:S02]  /*3560*/  FSEL R46, R46, -INF , !P4 ;  /* 0xff8000002e2e7808 */ /* 0x000fe40006000000 */
[----:B----4-:R-:W-:Y:S02]  /*3570*/  FSEL R33, R33, -INF , !P2 ;  /* 0xff80000021217808 */ /* 0x010fe40005000000 */
[----:B-1----:R-:W-:Y:S01]  /*3580*/  FSEL R27, R8, -INF , !P1 ;  /* 0xff800000081b7808 */ /* 0x002fe20004800000 */
[----:B------:R-:W-:Y:S05]  /*3590*/  @!P0 BRA `(.L_x_6225) ;  /* 0x000005b000008947 */ /* 0x000fea0003800000 */
[----:B------:R-:W-:Y:S05]  /*35a0*/  @P6 BRA `(.L_x_6226) ;  /* 0x000003a000006947 */ /* 0x000fea0003800000 */
[----:B------:R-:W1:Y:S01]  /*35b0*/  I2F.RP R6, R5 ;  /* 0x0000000500067306 */ /* 0x000e620000209400 */
[C---:B------:R-:W-:Y:S02]  /*35c0*/  IADD3 R2, R48.reuse, -0x80, RZ ;  /* 0xffffff8030027810 */ /* 0x040fe40007ffe0ff */
[----:B------:R-:W-:-:S02]  /*35d0*/  IADD3 R48, R48, -0x100, RZ ;  /* 0xffffff0030307810 */ /* 0x000fc40007ffe0ff */
[----:B------:R-:W-:Y:S02]  /*35e0*/  IABS R9, R2 ;  /* 0x0000000200097213 */ /* 0x000fe40000000000 */
[----:B------:R-:W-:Y:S02]  /*35f0*/  IABS R7, R48 ;  /* 0x0000003000077213 */ /* 0x000fe40000000000 */
[----:B------:R-:W-:Y:S02]  /*3600*/  LOP3.LUT R2, R2, c[0x0][0x2d0], RZ, 0x3c, !PT ;  /* 0x0000b40002027a12 */ /* 0x000fe400078e3cff */
[----:B------:R-:W-:Y:S02]  /*3610*/  LOP3.LUT R48, R48, c[0x0][0x2d0], RZ, 0x3c, !PT ;  /* 0x0000b40030307a12 */ /* 0x000fe400078e3cff */
        /* <DEDUP_REMOVED lines=47> */
[----:B------:R-:W-:-:S05]  /*3910*/  IMAD.WIDE.U32 R6, R6, c[0x0][0x180], R8 ;  /* 0x0000600006067a25 */ /* 0x000fca00078e0008 */
[----:B------:R-:W-:Y:S01]  /*3920*/  IADD3 R2, R7, R5, RZ ;  /* 0x0000000507027210 */ /* 0x000fe20007ffe0ff */
[----:B------:R-:W-:Y:S01]  /*3930*/  IMAD.MOV.U32 R5, RZ, RZ, R6 ;  /* 0x000000ffff057224 */ /* 0x000fe200078e0006 */
[----:B------:R-:W-:Y:S05]  /*3940*/  BRA `(.L_x_6227) ;  /* 0x0000004000007947 */ /* 0x000fea0003800000 */
.L_x_6226:
[----:B------:R-:W-:-:S04]  /*3950*/  ULEA UR4, -UR4, URZ, 0x7 ;  /* 0x0000003f04047291 */ /* 0x000fc8000f8e393f */
[----:B------:R-:W-:Y:S02]  /*3960*/  USHF.R.S32.HI UR6, URZ, 0x1f, UR4 ;  /* 0x0000001f3f067899 */ /* 0x000fe40008011404 */
[----:B------:R-:W-:-:S04]  /*3970*/  MOV R5, UR4 ;  /* 0x0000000400057c02 */ /* 0x000fc80008000f00 */
[----:B------:R-:W-:Y:S02]  /*3980*/  MOV R2, UR6 ;  /* 0x0000000600027c02 */ /* 0x000fe40008000f00 */
.L_x_6227:
        /* <DEDUP_REMOVED lines=28> */
.L_x_6225:
        /* <DEDUP_REMOVED lines=60> */
[----:B-1----:R-:W-:Y:S02]  /*3f10*/  FMNMX.FTZ R8, R46, R5, !PT ;  /* 0x000000052e087209 */ /* 0x002fe40007810000 */
        /* <DEDUP_REMOVED lines=15> */
[----:B------:R-:W2:Y:S04]  /*4010*/  SHFL.BFLY PT, R5, R6, 0x1, 0x1f ;  /* 0x0c201f0006057f89 */ /* 0x000ea800000e0000 */
[----:B------:R-:W-:Y:S01]  /*4020*/  LDSM.16.MT88.4 R8, [R158+0x6800] ;  /* 0x006800009e08783b */ /* 0x000fe20000004200 */
        /* <DEDUP_REMOVED lines=18> */
[--C-:B------:R-:W-:Y:S02]  /*4150*/  FFMA.FTZ R47, R95, c[0x0][0x23c], -R28.reuse ;  /* 0x00008f005f2f7a23 */ /* 0x100fe4000001081c */
[--C-:B------:R-:W-:Y:S02]  /*4160*/  FFMA.FTZ R44, R94, c[0x0][0x23c], -R28.reuse ;  /* 0x00008f005e2c7a23 */ /* 0x100fe4000001081c */
[--C-:B------:R-:W-:Y:S01]  /*4170*/  FFMA.FTZ R45, R99, c[0x0][0x23c], -R28.reuse ;  /* 0x00008f00632d7a23 */ /* 0x100fe2000001081c */
[----:B------:R-:W2:Y:S01]  /*4180*/  LDSM.16.MT88.4 R92, [R161+0x6000] ;  /* 0x00600000a15c783b */ /* 0x000ea20000004200 */
[----:B------:R-:W-:Y:S01]  /*4190*/  FFMA.FTZ R38, R69, c[0x0][0x23c], -R28 ;  /* 0x00008f0045267a23 */ /* 0x000fe2000001081c */
[----:B------:R-:W-:Y:S01]  /*41a0*/  MUFU.EX2 R43, R43 ;  /* 0x0000002b002b7308 */ /* 0x000fe20000000800 */
[----:B------:R-:W-:-:S02]  /*41b0*/  FFMA.FTZ R36, R80, c[0x0][0x23c], -R51 ;  /* 0x00008f0050247a23 */ /* 0x000fc40000010833 */
[--C-:B------:R-:W-:Y:S02]  /*41c0*/  FFMA.FTZ R39, R75, c[0x0][0x23c], -R28.reuse ;  /* 0x00008f004b277a23 */ /* 0x100fe4000001081c */
[--C-:B------:R-:W-:Y:S02]  /*41d0*/  FFMA.FTZ R34, R81, c[0x0][0x23c], -R28.reuse ;  /* 0x00008f0051227a23 */ /* 0x100fe4000001081c */
[--C-:B------:R-:W-:Y:S01]  /*41e0*/  FFMA.FTZ R32, R25, c[0x0][0x23c], -R28.reuse ;  /* 0x00008f0019207a23 */ /* 0x100fe2000001081c */
[----:B------:R-:W3:Y:S01]  /*41f0*/  MUFU.EX2 R42, R42 ;  /* 0x0000002a002a7308 */ /* 0x000ee20000000800 */
[----:B-1----:R-:W-:Y:S01]  /*4200*/  F2FP.BF16.PACK_AB R68, R48, R49 ;  /* 0x000000313044723e */ /* 0x002fe200000010ff */
[----:B------:R-:W-:Y:S02]  /*4210*/  FFMA.FTZ R29, R73, c[0x0][0x23c], -R28 ;  /* 0x00008f00491d7a23 */ /* 0x000fe4000001081c */
[--C-:B------:R-:W-:Y:S02]  /*4220*/  FFMA.FTZ R3, R50, c[0x0][0x23c], -R51.reuse ;  /* 0x00008f0032037a23 */ /* 0x100fe40000010833 */
[----:B------:R-:W-:-:S02]  /*4230*/  FFMA.FTZ R25, R52, c[0x0][0x23c], -R51 ;  /* 0x00008f0034197a23 */ /* 0x000fc40000010833 */
        /* <DEDUP_REMOVED lines=25> */
[----:B---3--:R-:W-:Y:S01]  /*43d0*/  F2FP.BF16.PACK_AB R71, R38, R45 ;  /* 0x0000002d2647723e */ /* 0x008fe200000010ff */
        /* <DEDUP_REMOVED lines=21> */
[--C-:B------:R-:W-:Y:S01]  /*4530*/  FFMA.FTZ R112, R112, c[0x0][0x23c], -R51.reuse ;  /* 0x00008f0070707a23 */ /* 0x100fe20000010833 */
[----:B------:R-:W-:Y:S01]  /*4540*/  HMMA.16816.F32.BF16 R80, R68, R76, RZ ;  /* 0x0000004c4450723c */ /* 0x000fe200000418ff */
[----:B------:R-:W-:Y:S01]  /*4550*/  FFMA.FTZ R106, R106, c[0x0][0x23c], -R51 ;  /* 0x00008f006a6a7a23 */ /* 0x000fe20000010833 */
[----:B------:R-:W2:Y:S01]  /*4560*/  MUFU.EX2 R34, R34 ;  /* 0x0000002200227308 */ /* 0x000ea20000000800 */
[----:B------:R-:W-:-:S02]  /*4570*/  FFMA.FTZ R101, R101, c[0x0][0x23c], -R28 ;  /* 0x00008f0065657a23 */ /* 0x000fc4000001081c */
[--C-:B------:R-:W-:Y:S02]  /*4580*/  FFMA.FTZ R104, R65, c[0x0][0x23c], -R28.reuse ;  /* 0x00008f0041687a23 */ /* 0x100fe4000001081c */
[--C-:B------:R-:W-:Y:S01]  /*4590*/  FFMA.FTZ R63, R63, c[0x0][0x23c], -R28.reuse ;  /* 0x00008f003f3f7a23 */ /* 0x100fe2000001081c */
[C---:B------:R-:W-:Y:S01]  /*45a0*/  HMMA.16816.F32.BF16 R92, R68.reuse, R94, RZ ;  /* 0x0000005e445c723c */ /* 0x040fe200000418ff */
[----:B------:R-:W-:Y:S01]  /*45b0*/  FFMA.FTZ R114, R61, c[0x0][0x23c], -R28 ;  /* 0x00008f003d727a23 */ /* 0x000fe2000001081c */
[----:B------:R-:W-:Y:S01]  /*45c0*/  MUFU.EX2 R32, R32 ;  /* 0x0000002000207308 */ /* 0x000fe20000000800 */
[----:B------:R-:W-:Y:S02]  /*45d0*/  FADD.FTZ R48, R49, R48 ;  /* 0x0000003031307221 */ /* 0x000fe40000010000 */
[----:B------:R-:W-:Y:S02]  /*45e0*/  FADD.FTZ R44, R47, R44 ;  /* 0x0000002c2f2c7221 */ /* 0x000fe40000010000 */
[----:B------:R-:W-:Y:S01]  /*45f0*/  FFMA.FTZ R185, R46, c[0x0][0x23c], -R51 ;  /* 0x00008f002eb97a23 */ /* 0x000fe20000010833 */
[----:B------:R-:W-:Y:S01]  /*4600*/  HMMA.16816.F32.BF16 R76, R68, R78, RZ ;  /* 0x0000004e444c723c */ /* 0x000fe200000418ff */
[----:B------:R-:W-:Y:S01]  /*4610*/  FADD.FTZ R45, R45, R44 ;  /* 0x0000002c2d2d7221 */ /* 0x000fe20000010000 */
[----:B------:R-:W3:Y:S01]  /*4620*/  MUFU.EX2 R29, R29 ;  /* 0x0000001d001d7308 */ /* 0x000ee20000000800 */
[----:B------:R-:W-:-:S02]  /*4630*/  FFMA.FTZ R27, R27, c[0x0][0x23c], -R28 ;  /* 0x00008f001b1b7a23 */ /* 0x000fc4000001081c */
[----:B------:R-:W-:-:S03]  /*4640*/  FFMA.FTZ R33, R33, c[0x0][0x23c], -R28 ;  /* 0x00008f0021217a23 */ /* 0x000fc6000001081c */
[C---:B------:R-:W-:Y:S02]  /*4650*/  HMMA.16816.F32.BF16 R72, R68.reuse, R4, RZ ;  /* 0x000000044448723c */ /* 0x040fe400000418ff */
[----:B------:R-:W-:Y:S05]  /*4660*/  MUFU.EX2 R30, R30 ;  /* 0x0000001e001e7308 */ /* 0x000fea0000000800 */
[----:B-1----:R-:W-:Y:S01]  /*4670*/  F2FP.BF16.PACK_AB R4, R35, R40 ;  /* 0x000000282304723e */ /* 0x002fe200000010ff */
[----:B------:R-:W-:Y:S01]  /*4680*/  HMMA.16816.F32.BF16 R68, R68, R6, RZ ;  /* 0x000000064444723c */ /* 0x000fe200000418ff */
[----:B--2---:R-:W-:Y:S01]  /*4690*/  F2FP.BF16.PACK_AB R5, R34, R39 ;  /* 0x000000272205723e */ /* 0x004fe200000010ff */
[----:B------:R-:W1:Y:S05]  /*46a0*/  MUFU.EX2 R25, R25 ;  /* 0x0000001900197308 */ /* 0x000e6a0000000800 */
[----:B------:R-:W-:-:S02]  /*46b0*/  F2FP.BF16.PACK_AB R6, R31, R36 ;  /* 0x000000241f06723e */ /* 0x000fc400000010ff */
[----:B---3--:R-:W-:Y:S01]  /*46c0*/  F2FP.BF16.PACK_AB R7, R29, R32 ;  /* 0x000000201d07723e */ /* 0x008fe200000010ff */
[----:B------:R-:W-:Y:S06]  /*46d0*/  MUFU.EX2 R26, R26 ;  /* 0x0000001a001a7308 */ /* 0x000fec0000000800 */
[C---:B------:R-:W-:Y:S02]  /*46e0*/  HMMA.16816.F32.BF16 R88, R4.reuse, R12, R88 ;  /* 0x0000000c0458723c */ /* 0x040fe40000041858 */
        /* <DEDUP_REMOVED lines=14> */
[C---:B------:R-:W-:Y:S02]  /*47d0*/  HMMA.16816.F32.BF16 R80, R4.reuse, R16, R80 ;  /* 0x000000100450723c */ /* 0x040fe40000041850 */
[----:B------:R-:W2:Y:S06]  /*47e0*/  MUFU.EX2 R57, R57 ;  /* 0x0000003900397308 */ /* 0x000eac0000000800 */
[----:B------:R-:W-:Y:S01]  /*47f0*/  HMMA.16816.F32.BF16 R76, R4, R18, R76 ;  /* 0x00000012044c723c */ /* 0x000fe2000004184c */
[----:B------:R-:W4:Y:S01]  /*4800*/  LDSM.16.MT88.4 R16, [R158+0x7000] ;  /* 0x007000009e10783b */ /* 0x000f220000004200 */
[----:B------:R-:W-:Y:S05]  /*4810*/  MUFU.EX2 R62, R62 ;  /* 0x0000003e003e7308 */ /* 0x000fea0000000800 */
[----:B-1----:R-:W-:-:S02]  /*4820*/  F2FP.BF16.PACK_AB R4, R25, R30 ;  /* 0x0000001e1904723e */ /* 0x002fc400000010ff */
[----:B---3--:R-:W-:Y:S01]  /*4830*/  F2FP.BF16.PACK_AB R5, R53, R50 ;  /* 0x000000323505723e */ /* 0x008fe200000010ff */
[----:B------:R-:W-:Y:S01]  /*4840*/  MUFU.EX2 R59, R59 ;  /* 0x0000003b003b7308 */ /* 0x000fe20000000800 */
[----:B------:R-:W-:Y:S02]  /*4850*/  F2FP.BF16.PACK_AB R6, R3, R26 ;  /* 0x0000001a0306723e */ /* 0x000fe400000010ff */
[----:B-----5:R-:W-:-:S05]  /*4860*/  F2FP.BF16.PACK_AB R7, R52, R55 ;  /* 0x000000373407723e */ /* 0x020fca00000010ff */
[----:B------:R-:W-:Y:S02]  /*4870*/  MUFU.EX2 R64, R64 ;  /* 0x0000004000407308 */ /* 0x000fe40000000800 */
[C---:B--2---:R-:W-:Y:S06]  /*4880*/  HMMA.16816.F32.BF16 R88, R4.reuse, R12, R88 ;  /* 0x0000000c0458723c */ /* 0x044fec0000041858 */
        /* <DEDUP_REMOVED lines=19> */
[----:B------:R-:W-:-:S02]  /*49c0*/  F2FP.BF16.PACK_AB R4, R57, R60 ;  /* 0x0000003c3904723e */ /* 0x000fc400000010ff */
[----:B-1----:R-:W-:Y:S02]  /*49d0*/  F2FP.BF16.PACK_AB R5, R67, R64 ;  /* 0x000000404305723e */ /* 0x002fe400000010ff */
[----:B------:R-:W-:Y:S02]  /*49e0*/  F2FP.BF16.PACK_AB R6, R59, R62 ;  /* 0x0000003e3b06723e */ /* 0x000fe400000010ff */
[----:B---3--:R-:W-:Y:S01]  /*49f0*/  F2FP.BF16.PACK_AB R7, R66, R103 ;  /* 0x000000674207723e */ /* 0x008fe200000010ff */
[----:B------:R-:W1:Y:S06]  /*4a00*/  MUFU.EX2 R116, R116 ;  /* 0x0000007400747308 */ /* 0x000e6c0000000800 */
[C---:B--2---:R-:W-:Y:S02]  /*4a10*/  HMMA.16816.F32.BF16 R88, R4.reuse, R12, R88 ;  /* 0x0000000c0458723c */ /* 0x044fe40000041858 */
        /* <DEDUP_REMOVED lines=51> */
[----:B------:R-:W-:Y:S06]  /*4d50*/  MUFU.EX2 R27, R27 ;  /* 0x0000001b001b7308 */ /* 0x000fec0000000800 */
[C---:B------:R-:W-:Y:S01]  /*4d60*/  HMMA.16816.F32.BF16 R92, R4.reuse, R14, R92 ;  /* 0x0000000e045c723c */ /* 0x040fe2000004185c */
[----:B------:R-:W1:Y:S07]  /*4d70*/  LDSM.16.MT88.4 R12, [R161+0x9000] ;  /* 0x00900000a10c783b */ /* 0x000e6e0000004200 */
        /* <DEDUP_REMOVED lines=15> */
[----:B---3--:R-:W-:-:S02]  /*4e70*/  F2FP.BF16.PACK_AB R4, R112, R109 ;  /* 0x0000006d7004723e */ /* 0x008fc400000010ff */
[----:B------:R-:W-:Y:S02]  /*4e80*/  F2FP.BF16.PACK_AB R5, R104, R101 ;  /* 0x000000656805723e */ /* 0x000fe400000010ff */
[----:B------:R-:W-:Y:S02]  /*4e90*/  F2FP.BF16.PACK_AB R6, R113, R106 ;  /* 0x0000006a7106723e */ /* 0x000fe400000010ff */
[----:B------:R-:W-:Y:S01]  /*4ea0*/  F2FP.BF16.PACK_AB R7, R114, R63 ;  /* 0x0000003f7207723e */ /* 0x000fe200000010ff */
[----:B------:R-:W-:Y:S06]  /*4eb0*/  MUFU.EX2 R23, R23 ;  /* 0x0000001700177308 */ /* 0x000fec0000000800 */
[C---:B-1----:R-:W-:Y:S08]  /*4ec0*/  HMMA.16816.F32.BF16 R96, R4.reuse, R12, R96 ;  /* 0x0000000c0460723c */ /* 0x042ff00000041860 */
[C---:B------:R-:W-:Y:S01]  /*4ed0*/  HMMA.16816.F32.BF16 R92, R4.reuse, R14, R92 ;  /* 0x0000000e045c723c */ /* 0x040fe2000004185c */
[----:B------:R-:W1:Y:S07]  /*4ee0*/  LDSM.16.MT88.4 R12, [R158+0x9000] ;  /* 0x009000009e0c783b */ /* 0x000e6e0000004200 */
[C---:B--2---:R-:W-:Y:S07]  /*4ef0*/  HMMA.16816.F32.BF16 R88, R4.reuse, R8, R88 ;  /* 0x000000080458723c */ /* 0x044fee0000041858 */
[----:B------:R-:W-:Y:S01]  /*4f00*/  FADD.FTZ R9, R43, R48 ;  /* 0x000000302b097221 */ /* 0x000fe20000010000 */
[----:B-----5:R-:W-:Y:S01]  /*4f10*/  HMMA.16816.F32.BF16 R80, R4, R16, R80 ;  /* 0x000000100450723c */ /* 0x020fe20000041850 */
        /* <DEDUP_REMOVED lines=10> */
[----:B------:R-:W-:Y:S01]  /*4fc0*/  MUFU.EX2 R32, R33 ;  /* 0x0000002100207308 */ /* 0x000fe20000000800 */
[----:B------:R-:W-:Y:S01]  /*4fd0*/  FADD.FTZ R29, R29, R16 ;  /* 0x000000101d1d7221 */ /* 0x000fe20000010000 */
[----:B------:R-:W-:Y:S01]  /*4fe0*/  HMMA.16816.F32.BF16 R76, R4, R18, R76 ;  /* 0x00000012044c723c */ /* 0x000fe2000004184c */
[----:B------:R-:W-:Y:S01]  /*4ff0*/  FADD.FTZ R31, R31, R36 ;  /* 0x000000241f1f7221 */ /* 0x000fe20000010000 */
[----:B------:R-:W3:Y:S01]  /*5000*/  LDSM.16.MT88.4 R16, [R160+0x9800] ;  /* 0x00980000a010783b */ /* 0x000ee20000004200 */
[----:B------:R-:W-:Y:S02]  /*5010*/  FFMA.FTZ R38, R37, c[0x0][0x23c], -R28 ;  /* 0x00008f0025267a23 */ /* 0x000fe4000001081c */
[----:B------:R-:W-:-:S03]  /*5020*/  FADD.FTZ R30, R30, R31 ;  /* 0x0000001f1e1e7221 */ /* 0x000fc60000010000 */
[C---:B-1----:R-:W-:Y:S01]  /*5030*/  HMMA.16816.F32.BF16 R72, R4.reuse, R12, R72 ;  /* 0x0000000c0448723c */ /* 0x042fe20000041848 */
[----:B------:R-:W-:Y:S01]  /*5040*/  FADD.FTZ R25, R25, R30 ;  /* 0x0000001e19197221 */ /* 0x000fe20000010000 */
[----:B------:R-:W1:Y:S03]  /*5050*/  MUFU.EX2 R38, R38 ;  /* 0x0000002600267308 */ /* 0x000e660000000800 */
[----:B------:R-:W-:Y:S02]  /*5060*/  FADD.FTZ R26, R26, R25 ;  /* 0x000000191a1a7221 */ /* 0x000fe40000010000 */
[----:B------:R-:W-:Y:S01]  /*5070*/  FADD.FTZ R12, R50, R29 ;  /* 0x0000001d320c7221 */ /* 0x000fe20000010000 */
[----:B------:R-:W-:Y:S01]  /*5080*/  HMMA.16816.F32.BF16 R68, R4, R14, R68 ;  /* 0x0000000e0444723c */ /* 0x000fe20000041844 */
[----:B------:R-:W-:Y:S02]  /*5090*/  FADD.FTZ R3, R3, R26 ;  /* 0x0000001a03037221 */ /* 0x000fe40000010000 */
[----:B------:R-:W-:-:S02]  /*50a0*/  FADD.FTZ R12, R53, R12 ;  /* 0x0000000c350c7221 */ /* 0x000fc40000010000 */
[----:B------:R-:W-:Y:S02]  /*50b0*/  FADD.FTZ R60, R60, R3 ;  /* 0x000000033c3c7221 */ /* 0x000fe40000010000 */
[----:B------:R-:W-:Y:S01]  /*50c0*/  FADD.FTZ R55, R55, R12 ;  /* 0x0000000c37377221 */ /* 0x000fe20000010000 */
[----:B----4-:R-:W-:Y:S01]  /*50d0*/  F2FP.BF16.PACK_AB R4, R21, R20 ;  /* 0x000000141504723e */ /* 0x010fe200000010ff */
[----:B------:R-:W-:Y:S01]  /*50e0*/  FADD.FTZ R57, R57, R60 ;  /* 0x0000003c39397221 */ /* 0x000fe20000010000 */
[----:B-1----:R-:W-:Y:S01]  /*50f0*/  F2FP.BF16.PACK_AB R5, R38, R23 ;  /* 0x000000172605723e */ /* 0x002fe200000010ff */
[----:B------:R-:W-:Y:S01]  /*5100*/  FADD.FTZ R55, R52, R55 ;  /* 0x0000003734377221 */ /* 0x000fe20000010000 */
[----:B------:R-:W-:Y:S01]  /*5110*/  F2FP.BF16.PACK_AB R6, R185, R22 ;  /* 0x00000016b906723e */ /* 0x000fe200000010ff */
[----:B------:R-:W-:Y:S01]  /*5120*/  FADD.FTZ R62, R62, R57 ;  /* 0x000000393e3e7221 */ /* 0x000fe20000010000 */
[----:B------:R-:W-:Y:S01]  /*5130*/  F2FP.BF16.PACK_AB R7, R27, R32 ;  /* 0x000000201b07723e */ /* 0x000fe200000010ff */
[----:B------:R-:W-:Y:S01]  /*5140*/  FADD.FTZ R64, R64, R55 ;  /* 0x0000003740407221 */ /* 0x000fe20000010000 */
[----:B------:R-:W1:Y:S01]  /*5150*/  LDSM.16.MT88.4 R12, [R159+0x9800] ;  /* 0x009800009f0c783b */ /* 0x000e620000004200 */
[----:B------:R-:W-:-:S02]  /*5160*/  FADD.FTZ R59, R59, R62 ;  /* 0x0000003e3b3b7221 */ /* 0x000fc40000010000 */
[----:B------:R-:W-:Y:S02]  /*5170*/  FADD.FTZ R64, R67, R64 ;  /* 0x0000004043407221 */ /* 0x000fe40000010000 */
[----:B------:R-:W-:Y:S01]  /*5180*/  FADD.FTZ R108, R108, R59 ;  /* 0x0000003b6c6c7221 */ /* 0x000fe20000010000 */
[C---:B--2---:R-:W-:Y:S01]  /*5190*/  HMMA.16816.F32.BF16 R96, R4.reuse, R8, R96 ;  /* 0x000000080460723c */ /* 0x044fe20000041860 */
[----:B------:R-:W-:Y:S02]  /*51a0*/  FADD.FTZ R103, R103, R64 ;  /* 0x0000004067677221 */ /* 0x000fe40000010000 */
        /* <DEDUP_REMOVED lines=49> */
.L_x_6232:
        /* <DEDUP_REMOVED lines=64> */
.L_x_6229:
[C---:B------:R-:W-:Y:S04]  /*58c0*/  LEA R170, P0, R6.reuse, R170, 0x1 ;  /* 0x000000aa06aa7211 */ /* 0x040fe800078008ff */
[----:B------:R-:W-:Y:S02]  /*58d0*/  LEA.HI.X R169, R6, R169, R3, 0x1, P0 ;  /* 0x000000a906a97211 */ /* 0x000fe400000f0c03 */
[----:B------:R-:W-:Y:S02]  /*58e0*/  IADD3 R192, P0, R170, UR12, RZ ;  /* 0x0000000caac07c10 */ /* 0x000fe4000ff1e0ff */
[----:B------:R-:W-:Y:S02]  /*58f0*/  MOV R171, R169 ;  /* 0x000000a900ab7202 */ /* 0x000fe40000000f00 */
[----:B------:R-:W-:Y:S02]  /*5900*/  IADD3.X R193, R169, UR7, RZ, P0, !PT ;  /* 0x00000007a9c17c10 */ /* 0x000fe400087fe4ff */
[----:B------:R-:W-:Y:S01]  /*5910*/  IADD3 R190, P0, R192, UR12, RZ ;  /* 0x0000000cc0be7c10 */ /* 0x000fe2000ff1e0ff */
[----:B------:R-:W-:Y:S01]  /*5920*/  @!PT LDS RZ, [RZ] ;  /* 0x00000000fffff984 */ /* 0x000fe20000000800 */
[----:B------:R-:W-:Y:S01]  /*5930*/  @!PT LDS RZ, [RZ] ;  /* 0x00000000fffff984 */ /* 0x000fe20000000800 */
[----:B------:R-:W-:Y:S01]  /*5940*/  @!PT LDS RZ, [RZ] ;  /* 0x00000000fffff984 */ /* 0x000fe20000000800 */
        /* <DEDUP_REMOVED lines=16> */
[----:B------:R-:W-:Y:S05]  /*5a50*/  ISETP.GE.AND P0, PT, R183, 0x1, PT ;  /* 0x00000001b700780c */ /* 0x000fea0003f06270 */
[----:B------:R1:W-:Y:S08]  /*5a60*/  LDGSTS.E.BYPASS.LTC128B.128 [R175+0x8800], [R2.64] ;  /* 0x0880000002af7fae */ /* 0x0003f0000b901d4a */
[----:B------:R1:W-:Y:S08]  /*5a70*/  LDGSTS.E.BYPASS.LTC128B.128 [R175+0x9000], [R194.64] ;  /* 0x09000000c2af7fae */ /* 0x0003f0000b901d4a */
[----:B------:R1:W-:Y:S08]  /*5a80*/  LDGSTS.E.BYPASS.LTC128B.128 [R175+0x9800], [R196.64] ;  /* 0x09800000c4af7fae */ /* 0x0003f0000b901d4a */
[----:B------:R-:W-:Y:S08]  /*5a90*/  LDSM.16.M88.4 R104, [R168] ;  /* 0x00000000a868783b */ /* 0x000ff00000000200 */
[----:B------:R-:W1:Y:S08]  /*5aa0*/  LDSM.16.M88.4 R108, [R167] ;  /* 0x00000000a76c783b */ /* 0x000e700000000200 */
[----:B------:R-:W1:Y:S08]  /*5ab0*/  LDSM.16.M88.4 R112, [R167+0x800] ;  /* 0x00080000a770783b */ /* 0x000e700000000200 */
[----:B------:R-:W0:Y:S08]  /*5ac0*/  LDGDEPBAR ;  /* 0x00000000000079af */ /* 0x000e300000000000 */
[----:B------:R-:W1:Y:S08]  /*5ad0*/  LDSM.16.M88.4 R116, [R167+0x1000] ;  /* 0x00100000a774783b */ /* 0x000e700000000200 */
[----:B------:R-:W1:Y:S08]  /*5ae0*/  LDSM.16.M88.4 R120, [R167+0x1800] ;  /* 0x00180000a778783b */ /* 0x000e700000000200 */
[----:B------:R-:W1:Y:S08]  /*5af0*/  LDSM.16.M88.4 R124, [R167+0x2000] ;  /* 0x00200000a77c783b */ /* 0x000e700000000200 */
[----:B------:R-:W1:Y:S08]  /*5b00*/  LDSM.16.M88.4 R128, [R167+0x2800] ;  /* 0x00280000a780783b */ /* 0x000e700000000200 */
[----:B------:R-:W2:Y:S08]  /*5b10*/  LDSM.16.M88.4 R132, [R167+0x3000] ;  /* 0x00300000a784783b */ /* 0x000eb00000000200 */
[----:B------:R-:W2:Y:S08]  /*5b20*/  LDSM.16.M88.4 R136, [R167+0x3800] ;  /* 0x00380000a788783b */ /* 0x000eb00000000200 */
[----:B------:R-:W-:Y:S08]  /*5b30*/  LDSM.16.M88.4 R140, [R166] ;  /* 0x00000000a68c783b */ /* 0x000ff00000000200 */
[----:B------:R-:W2:Y:S08]  /*5b40*/  LDSM.16.M88.4 R144, [R165] ;  /* 0x00000000a590783b */ /* 0x000eb00000000200 */
[----:B------:R-:W2:Y:S01]  /*5b50*/  LDSM.16.M88.4 R148, [R165+0x800] ;  /* 0x00080000a594783b */ /* 0x000ea20000000200 */
[C---:B-1----:R-:W-:Y:S08]  /*5b60*/  HMMA.16816.F32.BF16 R4, R104.reuse, R108, RZ ;  /* 0x0000006c6804723c */ /* 0x042ff000000418ff */
        /* <DEDUP_REMOVED lines=17> */
[C---:B--2---:R-:W-:Y:S08]  /*5c80*/  HMMA.16816.F32.BF16 R52, R104.reuse, R132, RZ ;  /* 0x000000846834723c */ /* 0x044ff000000418ff */
        /* <DEDUP_REMOVED lines=34> */
[----:B------:R-:W2:Y:S07]  /*5eb0*/  LDSM.16.M88.4 R116, [R102] ;  /* 0x000000006674783b */ /* 0x000eae0000000200 */
[C---:B---3--:R-:W-:Y:S08]  /*5ec0*/  HMMA.16816.F32.BF16 R28, R104.reuse, R120, R28 ;  /* 0x00000078681c723c */ /* 0x048ff0000004181c */
[C---:B------:R-:W-:Y:S01]  /*5ed0*/  HMMA.16816.F32.BF16 R32, R104.reuse, R122, R32 ;  /* 0x0000007a6820723c */ /* 0x040fe20000041820 */
[----:B------:R-:W3:Y:S07]  /*5ee0*/  LDSM.16.M88.4 R120, [R162] ;  /* 0x00000000a278783b */ /* 0x000eee0000000200 */
[C---:B------:R-:W-:Y:S08]  /*5ef0*/  HMMA.16816.F32.BF16 R36, R104.reuse, R124, R36 ;  /* 0x0000007c6824723c */ /* 0x040ff00000041824 */
[C---:B------:R-:W-:Y:S08]  /*5f00*/  HMMA.16816.F32.BF16 R40, R104.reuse, R126, R40 ;  /* 0x0000007e6828723c */ /* 0x040ff00000041828 */
[C---:B-1----:R-:W-:Y:S08]  /*5f10*/  HMMA.16816.F32.BF16 R44, R104.reuse, R108, R44 ;  /* 0x0000006c682c723c */ /* 0x042ff0000004182c */
[C---:B------:R-:W-:Y:S01]  /*5f20*/  HMMA.16816.F32.BF16 R48, R104.reuse, R110, R48 ;  /* 0x0000006e6830723c */ /* 0x040fe20000041830 */
[----:B------:R-:W-:Y:S07]  /*5f30*/  LDSM.16.M88.4 R108, [R100+0x1000] ;  /* 0x00100000646c783b */ /* 0x000fee0000000200 */
[C---:B--2---:R-:W-:Y:S08]  /*5f40*/  HMMA.16816.F32.BF16 R52, R104.reuse, R112, R52 ;  /* 0x000000706834723c */ /* 0x044ff00000041834 */
[C---:B------:R-:W-:Y:S08]  /*5f50*/  HMMA.16816.F32.BF16 R56, R104.reuse, R114, R56 ;  /* 0x000000726838723c */ /* 0x040ff00000041838 */
[C---:B------:R-:W-:Y:S08]  /*5f60*/  HMMA.16816.F32.BF16 R60, R104.reuse, R116, R60 ;  /* 0x00000074683c723c */ /* 0x040ff0000004183c */
[----:B------:R-:W-:Y:S01]  /*5f70*/  HMMA.16816.F32.BF16 R64, R104, R118, R64 ;  /* 0x000000766840723c */ /* 0x000fe20000041840 */
[----:B------:R-:W1:Y:S07]  /*5f80*/  LDSM.16.M88.4 R104, [R100+0x800] ;  /* 0x000800006468783b */ /* 0x000e6e0000000200 */
[C---:B---3--:R-:W-:Y:S08]  /*5f90*/  HMMA.16816.F32.BF16 R4, R120.reuse, R128, R4 ;  /* 0x000000807804723c */ /* 0x048ff00000041804 */
[C---:B------:R-:W-:Y:S11]  /*5fa0*/  HMMA.16816.F32.BF16 R8, R120.reuse, R130, R8 ;  /* 0x000000827808723c */ /* 0x040ff60000041808 */
[----:B------:R-:W-:Y:S05]  /*5fb0*/  @!UPT UIADD3 URZ, URZ, URZ, URZ ;  /* 0x0000003f3f3ff290 */ /* 0x000fea000fffe03f */
[----:B------:R-:W-:Y:S02]  /*5fc0*/  FMUL.FTZ R243, R4, c[0x0][0x2ec] ;  /* 0x0000bb0004f37a20 */ /* 0x000fe40000410000 */
[----:B------:R-:W-:Y:S02]  /*5fd0*/  FMUL.FTZ R241, R5, c[0x0][0x2ec] ;  /* 0x0000bb0005f17a20 */ /* 0x000fe40000410000 */
[----:B------:R-:W-:Y:S02]  /*5fe0*/  FMUL.FTZ R242, R6, c[0x0][0x2ec] ;  /* 0x0000bb0006f27a20 */ /* 0x000fe40000410000 */
[----:B------:R-:W2:Y:S01]  /*5ff0*/  MUFU.TANH R243, R243 ;  /* 0x000000f300f37308 */ /* 0x000ea20000002400 */
[----:B------:R-:W-:Y:S01]  /*6000*/  FMUL.FTZ R240, R7, c[0x0][0x2ec] ;  /* 0x0000bb0007f07a20 */ /* 0x000fe20000410000 */
[C---:B-1----:R-:W-:Y:S03]  /*6010*/  HMMA.16816.F32.BF16 R12, R120.reuse, R104, R12 ;  /* 0x00000068780c723c */ /* 0x042fe6000004180c */
[----:B------:R-:W-:Y:S02]  /*6020*/  FMUL.FTZ R239, R8, c[0x0][0x2ec] ;  /* 0x0000bb0008ef7a20 */ /* 0x000fe40000410000 */
[----:B------:R-:W-:Y:S03]  /*6030*/  FMUL.FTZ R245, R9, c[0x0][0x2ec] ;  /* 0x0000bb0009f57a20 */ /* 0x000fe60000410000 */
[----:B------:R-:W1:Y:S01]  /*6040*/  MUFU.TANH R241, R241 ;  /* 0x000000f100f17308 */ /* 0x000e620000002400 */
[C---:B------:R-:W-:Y:S01]  /*6050*/  HMMA.16816.F32.BF16 R16, R120.reuse, R106, R16 ;  /* 0x0000006a7810723c */ /* 0x040fe20000041810 */
[----:B------:R-:W3:Y:S02]  /*6060*/  LDSM.16.M88.4 R104, [R100+0x1800] ;  /* 0x001800006468783b */ /* 0x000ee40000000200 */
[----:B------:R-:W-:Y:S02]  /*6070*/  FMUL.FTZ R246, R10, c[0x0][0x2ec] ;  /* 0x0000bb000af67a20 */ /* 0x000fe40000410000 */
[----:B------:R-:W-:Y:S03]  /*6080*/  FMUL.FTZ R244, R11, c[0x0][0x2ec] ;  /* 0x0000bb000bf47a20 */ /* 0x000fe60000410000 */
[C---:B------:R-:W-:Y:S01]  /*6090*/  HMMA.16816.F32.BF16 R20, R120.reuse, R108, R20 ;  /* 0x0000006c7814723c */ /* 0x040fe20000041814 */
[----:B------:R-:W1:Y:S07]  /*60a0*/  MUFU.TANH R242, R242 ;  /* 0x000000f200f27308 */ /* 0x000e6e0000002400 */
[C---:B------:R-:W-:Y:S01]  /*60b0*/  HMMA.16816.F32.BF16 R24, R120.reuse, R110, R24 ;  /* 0x0000006e7818723c */ /* 0x040fe20000041818 */
[----:B------:R-:W1:Y:S02]  /*60c0*/  LDSM.16.M88.4 R108, [R100+0x2000] ;  /* 0x00200000646c783b */ /* 0x000e640000000200 */
[----:B------:R-:W1:Y:S01]  /*60d0*/  MUFU.TANH R240, R240 ;  /* 0x000000f000f07308 */ /* 0x000e620000002400 */
[----:B------:R-:W-:Y:S02]  /*60e0*/  FMUL.FTZ R237, R12, c[0x0][0x2ec] ;  /* 0x0000bb000ced7a20 */ /* 0x000fe40000410000 */
[----:B------:R-:W-:Y:S02]  /*60f0*/  FMUL.FTZ R235, R13, c[0x0][0x2ec] ;  /* 0x0000bb000deb7a20 */ /* 0x000fe40000410000 */
[----:B------:R-:W-:Y:S04]  /*6100*/  FMUL.FTZ R238, R14, c[0x0][0x2ec] ;  /* 0x0000bb000eee7a20 */ /* 0x000fe80000410000 */
[----:B------:R-:W-:Y:S01]  /*6110*/  FMUL.FTZ R236, R15, c[0x0][0x2ec] ;  /* 0x0000bb000fec7a20 */ /* 0x000fe20000410000 */
        /* <DEDUP_REMOVED lines=8> */
[C---:B---3--:R-:W-:Y:S03]  /*61a0*/  HMMA.16816.F32.BF16 R28, R120.reuse, R104, R28 ;  /* 0x00000068781c723c */ /* 0x048fe6000004181c */
[----:B------:R-:W-:Y:S02]  /*61b0*/  FMUL.FTZ R230, R22, c[0x0][0x2ec] ;  /* 0x0000bb0016e67a20 */ /* 0x000fe40000410000 */
[----:B------:R-:W-:Y:S02]  /*61c0*/  FMUL.FTZ R228, R23, c[0x0][0x2ec] ;  /* 0x0000bb0017e47a20 */ /* 0x000fe40000410000 */
[----:B------:R-:W-:Y:S01]  /*61d0*/  FMUL.FTZ R223, R24, c[0x0][0x2ec] ;  /* 0x0000bb0018df7a20 */ /* 0x000fe20000410000 */
[----:B------:R-:W3:Y:S01]  /*61e0*/  MUFU.TANH R246, R246 ;  /* 0x000000f600f67308 */ /* 0x000ee20000002400 */
[C---:B------:R-:W-:Y:S01]  /*61f0*/  HMMA.16816.F32.BF16 R32, R120.reuse, R106, R32 ;  /* 0x0000006a7820723c */ /* 0x040fe20000041820 */
[----:B------:R-:W2:Y:S02]  /*6200*/  LDSM.16.M88.4 R104, [R100+0x2800] ;  /* 0x002800006468783b */ /* 0x000ea40000000200 */
[----:B------:R-:W-:Y:S02]  /*6210*/  FMUL.FTZ R225, R25, c[0x0][0x2ec] ;  /* 0x0000bb0019e17a20 */ /* 0x000fe40000410000 */
[----:B------:R-:W-:Y:S02]  /*6220*/  FMUL.FTZ R226, R26, c[0x0][0x2ec] ;  /* 0x0000bb001ae27a20 */ /* 0x000fe40000410000 */
[----:B------:R-:W-:Y:S01]  /*6230*/  FMUL.FTZ R224, R27, c[0x0][0x2ec] ;  /* 0x0000bb001be07a20 */ /* 0x000fe20000410000 */
[C---:B-1----:R-:W-:Y:S01]  /*6240*/  HMMA.16816.F32.BF16 R36, R120.reuse, R108, R36 ;  /* 0x0000006c7824723c */ /* 0x042fe20000041824 */
[----:B------:R-:W1:Y:S06]  /*6250*/  MUFU.TANH R244, R244 ;  /* 0x000000f400f47308 */ /* 0x000e6c0000002400 */
[----:B------:R-:W-:Y:S01]  /*6260*/  FMUL.FTZ R221, R28, c[0x0][0x2ec] ;  /* 0x0000bb001cdd7a20 */ /* 0x000fe20000410000 */
        /* <DEDUP_REMOVED lines=13> */
[----:B------:R-:W3:Y:S01]  /*6340*/  MUFU.TANH R238, R238 ;  /* 0x000000ee00ee7308 */ /* 0x000ee20000002400 */
[----:B------:R-:W-:Y:S01]  /*6350*/  FMUL.FTZ R214, R38, c[0x0][0x2ec] ;  /* 0x0000bb0026d67a20 */ /* 0x000fe20000410000 */
[C---:B--2---:R-:W-:Y:S03]  /*6360*/  HMMA.16816.F32.BF16 R44, R120.reuse, R104, R44 ;  /* 0x00000068782c723c */ /* 0x044fe6000004182c */
[----:B------:R-:W-:Y:S02]  /*6370*/  FMUL.FTZ R212, R39, c[0x0][0x2ec] ;  /* 0x0000bb0027d47a20 */ /* 0x000fe40000410000 */
[----:B------:R-:W-:Y:S02]  /*6380*/  FMUL.FTZ R209, R40, c[0x0][0x2ec] ;  /* 0x0000bb0028d17a20 */ /* 0x000fe40000410000 */
[----:B------:R-:W-:Y:S01]  /*6390*/  FMUL.FTZ R207, R41, c[0x0][0x2ec] ;  /* 0x0000bb0029cf7a20 */ /* 0x000fe20000410000 */
[----:B------:R-:W2:Y:S01]  /*63a0*/  MUFU.TANH R236, R236 ;  /* 0x000000ec00ec7308 */ /* 0x000ea20000002400 */
[C---:B------:R-:W-:Y:S01]  /*63b0*/  HMMA.16816.F32.BF16 R48, R120.reuse, R106, R48 ;  /* 0x0000006a7830723c */ /* 0x040fe20000041830 */
[----:B------:R-:W2:Y:S01]  /*63c0*/  LDSM.16.M88.4 R104, [R100+0x3800] ;  /* 0x003800006468783b */ /* 0x000ea20000000200 */
[----:B------:R-:W-:Y:S04]  /*63d0*/  DEPBAR.LE SB0, 0x0 ;  /* 0x000080000000791a */ /* 0x000fe80000000000 */
[----:B------:R-:W-:Y:S02]  /*63e0*/  FMUL.FTZ R210, R42, c[0x0][0x2ec] ;  /* 0x0000bb002ad27a20 */ /* 0x000fe40000410000 */
[C---:B-1----:R-:W-:Y:S01]  /*63f0*/  HMMA.16816.F32.BF16 R52, R120.reuse, R108, R52 ;  /* 0x0000006c7834723c */ /* 0x042fe20000041834 */
[----:B------:R-:W1:Y:S01]  /*6400*/  MUFU.TANH R233, R233 ;  /* 0x000000e900e97308 */ /* 0x000e620000002400 */
[----:B------:R-:W-:Y:S03]  /*6410*/  BAR.SYNC.DEFER_BLOCKING 0x0 ;  /* 0x0000000000007b1d */ /* 0x000fe60000010000 */
[----:B------:R-:W-:Y:S02]  /*6420*/  FMUL.FTZ R208, R43, c[0x0][0x2ec] ;  /* 0x0000bb002bd07a20 */ /* 0x000fe40000410000 */
[----:B------:R-:W-:Y:S01]  /*6430*/  FMUL.FTZ R205, R44, c[0x0][0x2ec] ;  /* 0x0000bb002ccd7a20 */ /* 0x000fe20000410000 */
[C---:B------:R-:W-:Y:S03]  /*6440*/  HMMA.16816.F32.BF16 R56, R120.reuse, R110, R56 ;  /* 0x0000006e7838723c */ /* 0x040fe60000041838 */
        /* <DEDUP_REMOVED lines=12> */
[----:B------:R-:W-:Y:S01]  /*6510*/  FMUL.FTZ R198, R54, c[0x0][0x2ec] ;  /* 0x0000bb0036c67a20 */ /* 0x000fe20000410000 */
[C---:B--2---:R-:W-:Y:S03]  /*6520*/  HMMA.16816.F32.BF16 R60, R120.reuse, R104, R60 ;  /* 0x00000068783c723c */ /* 0x044fe6000004183c */
[----:B------:R-:W-:Y:S02]  /*6530*/  FMUL.FTZ R196, R55, c[0x0][0x2ec] ;  /* 0x0000bb0037c47a20 */ /* 0x000fe40000410000 */
[----:B------:R-:W-:Y:S02]  /*6540*/  FMUL.FTZ R193, R56, c[0x0][0x2ec] ;  /* 0x0000bb0038c17a20 */ /* 0x000fe40000410000 */
[----:B------:R-:W-:Y:S01]  /*6550*/  FMUL.FTZ R191, R57, c[0x0][0x2ec] ;  /* 0x0000bb0039bf7a20 */ /* 0x000fe20000410000 */
[----:B------:R-:W2:Y:S01]  /*6560*/  MUFU.TANH R229, R229 ;  /* 0x000000e500e57308 */ /* 0x000ea20000002400 */
[----:B------:R-:W-:Y:S03]  /*6570*/  HMMA.16816.F32.BF16 R64, R120, R106, R64 ;  /* 0x0000006a7840723c */ /* 0x000fe60000041840 */
[----:B------:R-:W-:Y:S02]  /*6580*/  FMUL.FTZ R194, R58, c[0x0][0x2ec] ;  /* 0x0000bb003ac27a20 */ /* 0x000fe40000410000 */
[----:B------:R-:W-:Y:S04]  /*6590*/  FMUL.FTZ R192, R59, c[0x0][0x2ec] ;  /* 0x0000bb003bc07a20 */ /* 0x000fe80000410000 */
[----:B------:R-:W1:Y:S06]  /*65a0*/  MUFU.TANH R227, R227 ;  /* 0x000000e300e37308 */ /* 0x000e6c0000002400 */
[----:B----4-:R-:W-:Y:S02]  /*65b0*/  FMUL.FTZ R189, R60, c[0x0][0x2ec] ;  /* 0x0000bb003cbd7a20 */ /* 0x010fe40000410000 */
[----:B-----5:R-:W-:Y:S02]  /*65c0*/  FMUL.FTZ R187, R61, c[0x0][0x2ec] ;  /* 0x0000bb003dbb7a20 */ /* 0x020fe40000410000 */
[----:B------:R-:W4:Y:S01]  /*65d0*/  MUFU.TANH R230, R230 ;  /* 0x000000e600e67308 */ /* 0x000f220000002400 */
        /* <DEDUP_REMOVED lines=52> */
[----:B--234-:R-:W-:Y:S02]  /*6920*/  ULDC UR6, c[0x0][0x198] ;  /* 0x0000660000067ab9 */ /* 0x01cfe40000000800 */
[----:B------:R-:W-:Y:S04]  /*6930*/  ULEA UR6, -UR6, URZ, 0x7 ;  /* 0x0000003f06067291 */ /* 0x000fe8000f8e393f */
[----:B------:R-:W-:Y:S02]  /*6940*/  USHF.R.S32.HI UR4, URZ, 0x1f, UR6 ;  /* 0x0000001f3f047899 */ /* 0x000fe40008011406 */
[----:B------:R-:W-:Y:S04]  /*6950*/  MOV R8, UR6 ;  /* 0x0000000600087c02 */ /* 0x000fe80008000f00 */
[----:B------:R-:W-:Y:S01]  /*6960*/  MOV R5, UR4 ;  /* 0x0000000400057c02 */ /* 0x000fe20008000f00 */
[----:B------:R-:W-:-:S05]  /*6970*/  @P6 BRA `(.L_x_6231) ;  /* 0x000003b000006947 */ /* 0x000fca0003800000 */
        /* <DEDUP_REMOVED lines=59> */
.L_x_6231:
        /* <DEDUP_REMOVED lines=28> */
.L_x_6230:
        /* <DEDUP_REMOVED lines=92> */
[----:B------:R-:W-:Y:S01]  /*74b0*/  ISETP.GT.AND P0, PT, R183, RZ, PT ;  /* 0x000000ffb700720c */ /* 0x000fe20003f04270 */
        /* <DEDUP_REMOVED lines=16> */
[----:B------:R-:W1:Y:S01]  /*75c0*/  MUFU.EX2 R62, R62 ;  /* 0x0000003e003e7308 */ /* 0x000e620000000800 */
[--C-:B------:R-:W-:Y:S02]  /*75d0*/  FFMA.FTZ R105, R243, c[0x0][0x23c], -R66.reuse ;  /* 0x00008f00f3697a23 */ /* 0x100fe40000010842 */
[--C-:B------:R-:W-:Y:S02]  /*75e0*/  FFMA.FTZ R104, R241, c[0x0][0x23c], -R66.reuse ;  /* 0x00008f00f1687a23 */ /* 0x100fe40000010842 */
[--C-:B------:R-:W-:Y:S02]  /*75f0*/  FFMA.FTZ R65, R239, c[0x0][0x23c], -R66.reuse ;  /* 0x00008f00ef417a23 */ /* 0x100fe40000010842 */
[--C-:B------:R-:W-:Y:S02]  /*7600*/  FFMA.FTZ R64, R245, c[0x0][0x23c], -R66.reuse ;  /* 0x00008f00f5407a23 */ /* 0x100fe40000010842 */
[C---:B--2---:R-:W-:Y:S01]  /*7610*/  FMUL.FTZ R10, R37.reuse, R94 ;  /* 0x0000005e250a7220 */ /* 0x044fe20000410000 */
[----:B------:R-:W-:Y:S01]  /*7620*/  MUFU.EX2 R105, R105 ;  /* 0x0000006900697308 */ /* 0x000fe20000000800 */
[C---:B------:R-:W-:Y:S02]  /*7630*/  FMUL.FTZ R11, R37.reuse, R95 ;  /* 0x0000005f250b7220 */ /* 0x040fe40000410000 */
[C---:B------:R-:W-:Y:S02]  /*7640*/  FMUL.FTZ R18, R37.reuse, R86 ;  /* 0x0000005625127220 */ /* 0x040fe40000410000 */
[C---:B------:R-:W-:Y:S02]  /*7650*/  FMUL.FTZ R19, R37.reuse, R87 ;  /* 0x0000005725137220 */ /* 0x040fe40000410000 */
[C---:B------:R-:W-:Y:S02]  /*7660*/  FMUL.FTZ R26, R37.reuse, R78 ;  /* 0x0000004e251a7220 */ /* 0x040fe40000410000 */
[----:B------:R-:W-:Y:S01]  /*7670*/  FMUL.FTZ R5, R38, R97 ;  /* 0x0000006126057220 */ /* 0x000fe20000410000 */
[----:B------:R-:W2:Y:S01]  /*7680*/  MUFU.EX2 R104, R104 ;  /* 0x0000006800687308 */ /* 0x000ea20000000800 */
[C---:B------:R-:W-:Y:S02]  /*7690*/  FMUL.FTZ R6, R37.reuse, R98 ;  /* 0x0000006225067220 */ /* 0x040fe40000410000 */
[C---:B------:R-:W-:Y:S01]  /*76a0*/  FMUL.FTZ R7, R37.reuse, R99 ;  /* 0x0000006325077220 */ /* 0x040fe20000410000 */
        /* <DEDUP_REMOVED lines=10> */
[----:B------:R-:W1:Y:S01]  /*7750*/  MUFU.EX2 R64, R64 ;  /* 0x0000004000407308 */ /* 0x000e620000000800 */
[--C-:B------:R-:W-:Y:S02]  /*7760*/  FFMA.FTZ R77, R232, c[0x0][0x23c], -R39.reuse ;  /* 0x00008f00e84d7a23 */ /* 0x100fe40000010827 */
[----:B------:R-:W-:Y:S01]  /*7770*/  FMUL.FTZ R27, R37, R79 ;  /* 0x0000004f251b7220 */ /* 0x000fe20000410000 */
        /* <DEDUP_REMOVED lines=23> */
[----:B------:R-:W1:Y:S01]  /*78f0*/  MUFU.EX2 R92, R235 ;  /* 0x000000eb005c7308 */ /* 0x000e620000000800 */
[--C-:B------:R-:W-:Y:S02]  /*7900*/  FFMA.FTZ R111, R209, c[0x0][0x23c], -R66.reuse ;  /* 0x00008f00d16f7a23 */ /* 0x100fe40000010842 */
[--C-:B------:R-:W-:Y:S01]  /*7910*/  FFMA.FTZ R112, R207, c[0x0][0x23c], -R66.reuse ;  /* 0x00008f00cf707a23 */ /* 0x100fe20000010842 */
[----:B--2---:R-:W-:Y:S01]  /*7920*/  F2FP.BF16.PACK_AB R43, R60, R61 ;  /* 0x0000003d3c2b723e */ /* 0x004fe200000010ff */
[--C-:B------:R-:W-:Y:S02]  /*7930*/  FFMA.FTZ R115, R205, c[0x0][0x23c], -R66.reuse ;  /* 0x00008f00cd737a23 */ /* 0x100fe40000010842 */
        /* <DEDUP_REMOVED lines=22> */
[----:B------:R-:W2:Y:S01]  /*7aa0*/  MUFU.EX2 R77, R77 ;  /* 0x0000004d004d7308 */ /* 0x000ea20000000800 */
        /* <DEDUP_REMOVED lines=15> */
[----:B------:R-:W-:Y:S03]  /*7ba0*/  MUFU.EX2 R71, R71 ;  /* 0x0000004700477308 */ /* 0x000fe60000000800 */
[----:B------:R-:W-:Y:S02]  /*7bb0*/  FMUL.FTZ R31, R37, R75 ;  /* 0x0000004b251f7220 */ /* 0x000fe40000410000 */
[--C-:B------:R-:W-:Y:S02]  /*7bc0*/  FFMA.FTZ R74, R226, c[0x0][0x23c], -R39.reuse ;  /* 0x00008f00e24a7a23 */ /* 0x100fe40000010827 */
[----:B------:R-:W-:Y:S02]  /*7bd0*/  FFMA.FTZ R75, R224, c[0x0][0x23c], -R39 ;  /* 0x00008f00e04b7a23 */ /* 0x000fe40000010827 */
[--C-:B------:R-:W-:Y:S01]  /*7be0*/  FFMA.FTZ R73, R225, c[0x0][0x23c], -R66.reuse ;  /* 0x00008f00e1497a23 */ /* 0x100fe20000010842 */
[C---:B------:R-:W-:Y:S01]  /*7bf0*/  HMMA.16816.F32.BF16 R28, R40.reuse, R44, R28 ;  /* 0x0000002c281c723c */ /* 0x040fe2000004181c */
[----:B------:R-:W4:Y:S02]  /*7c00*/  MUFU.EX2 R72, R72 ;  /* 0x0000004800487308 */ /* 0x000f240000000800 */
[--C-:B------:R-:W-:Y:S02]  /*7c10*/  FFMA.FTZ R126, R193, c[0x0][0x23c], -R66.reuse ;  /* 0x00008f00c17e7a23 */ /* 0x100fe40000010842 */
[--C-:B------:R-:W-:Y:S02]  /*7c20*/  FFMA.FTZ R127, R191, c[0x0][0x23c], -R66.reuse ;  /* 0x00008f00bf7f7a23 */ /* 0x100fe40000010842 */
[----:B------:R-:W-:Y:S01]  /*7c30*/  FFMA.FTZ R105, R38, R185, R105 ;  /* 0x000000b926697223 */ /* 0x000fe20000010069 */
[----:B------:R-:W-:Y:S01]  /*7c40*/  HMMA.16816.F32.BF16 R32, R40, R46, R32 ;  /* 0x0000002e2820723c */ /* 0x000fe20000041820 */
[----:B------:R-:W5:Y:S02]  /*7c50*/  LDSM.16.MT88.4 R44, [R159+0x6800] ;  /* 0x006800009f2c783b */ /* 0x000f640000004200 */
[----:B------:R-:W4:Y:S01]  /*7c60*/  MUFU.EX2 R68, R68 ;  /* 0x0000004400447308 */ /* 0x000f220000000800 */
[----:B------:R-:W-:Y:S02]  /*7c70*/  FFMA.FTZ R101, R37, R184, R101 ;  /* 0x000000b825657223 */ /* 0x000fe40000010065 */
[----:B------:R-:W-:Y:S01]  /*7c80*/  FFMA.FTZ R37, R190, c[0x0][0x23c], -R39 ;  /* 0x00008f00be257a23 */ /* 0x000fe20000010827 */
[----:B-1----:R-:W-:Y:S01]  /*7c90*/  F2FP.BF16.PACK_AB R40, R92, R63 ;  /* 0x0000003f5c28723e */ /* 0x002fe200000010ff */
[----:B------:R-:W-:Y:S01]  /*7ca0*/  FFMA.FTZ R130, R189, c[0x0][0x23c], -R66 ;  /* 0x00008f00bd827a23 */ /* 0x000fe20000010842 */
[----:B--2---:R-:W-:Y:S03]  /*7cb0*/  F2FP.BF16.PACK_AB R43, R77, R76 ;  /* 0x0000004c4d2b723e */ /* 0x004fe600000010ff */
[----:B------:R-:W-:Y:S01]  /*7cc0*/  F2FP.BF16.PACK_AB R41, R88, R67 ;  /* 0x000000435829723e */ /* 0x000fe200000010ff */
[----:B------:R-:W-:Y:S01]  /*7cd0*/  MUFU.EX2 R70, R70 ;  /* 0x0000004600467308 */ /* 0x000fe20000000800 */
[----:B---3--:R-:W-:Y:S01]  /*7ce0*/  F2FP.BF16.PACK_AB R42, R81, R84 ;  /* 0x00000054512a723e */ /* 0x008fe200000010ff */
[----:B------:R-:W-:Y:S02]  /*7cf0*/  FADD.FTZ R104, R104, R105 ;  /* 0x0000006968687221 */ /* 0x000fe40000010000 */
[----:B------:R-:W-:Y:S01]  /*7d00*/  FADD.FTZ R62, R62, R101 ;  /* 0x000000653e3e7221 */ /* 0x000fe20000010000 */
[----:B------:R-:W-:Y:S01]  /*7d10*/  MOV R101, R0 ;  /* 0x0000000000657202 */ /* 0x000fe20000000f00 */
[----:B------:R-:W-:Y:S02]  /*7d20*/  FADD.FTZ R65, R65, R104 ;  /* 0x0000006841417221 */ /* 0x000fe40000010000 */
[C---:B------:R-:W-:Y:S02]  /*7d30*/  HMMA.16816.F32.BF16 R4, R40.reuse, R48, R4 ;  /* 0x000000302804723c */ /* 0x040fe40000041804 */
[----:B------:R-:W-:Y:S01]  /*7d40*/  MUFU.EX2 R79, R79 ;  /* 0x0000004f004f7308 */ /* 0x000fe20000000800 */
[----:B------:R-:W-:Y:S02]  /*7d50*/  FADD.FTZ R64, R64, R65 ;  /* 0x0000004140407221 */ /* 0x000fe40000010000 */
[----:B------:R-:W-:Y:S03]  /*7d60*/  FADD.FTZ R61, R61, R62 ;  /* 0x0000003e3d3d7221 */ /* 0x000fe60000010000 */
[C---:B------:R-:W-:Y:S01]  /*7d70*/  HMMA.16816.F32.BF16 R8, R40.reuse, R50, R8 ;  /* 0x000000322808723c */ /* 0x040fe20000041808 */
[----:B------:R-:W1:Y:S03]  /*7d80*/  LDSM.16.MT88.4 R48, [R161+0x7000] ;  /* 0x00700000a130783b */ /* 0x000e660000004200 */
[----:B------:R-:W-:Y:S01]  /*7d90*/  MUFU.EX2 R80, R80 ;  /* 0x0000005000507308 */ /* 0x000fe20000000800 */
[----:B------:R-:W-:Y:S03]  /*7da0*/  FADD.FTZ R60, R60, R61 ;  /* 0x0000003d3c3c7221 */ /* 0x000fe60000010000 */
[C---:B------:R-:W-:Y:S04]  /*7db0*/  HMMA.16816.F32.BF16 R12, R40.reuse, R52, R12 ;  /* 0x00000034280c723c */ /* 0x040fe8000004180c */
[----:B------:R-:W-:Y:S02]  /*7dc0*/  FADD.FTZ R67, R67, R60 ;  /* 0x0000003c43437221 */ /* 0x000fe40000010000 */
[----:B------:R-:W2:Y:S02]  /*7dd0*/  MUFU.EX2 R73, R73 ;  /* 0x0000004900497308 */ /* 0x000ea40000000800 */
[C---:B------:R-:W-:Y:S01]  /*7de0*/  HMMA.16816.F32.BF16 R16, R40.reuse, R54, R16 ;  /* 0x000000362810723c */ /* 0x040fe20000041810 */
[----:B------:R-:W-:Y:S03]  /*7df0*/  LDSM.16.MT88.4 R52, [R159+0x7000] ;  /* 0x007000009f34783b */ /* 0x000fe60000004200 */
[----:B------:R-:W-:Y:S04]  /*7e00*/  FADD.FTZ R67, R88, R67 ;  /* 0x0000004358437221 */ /* 0x000fe80000010000 */
[C---:B-----5:R-:W-:Y:S01]  /*7e10*/  HMMA.16816.F32.BF16 R20, R40.reuse, R44, R20 ;  /* 0x0000002c2814723c */ /* 0x060fe20000041814 */
[----:B------:R-:W-:Y:S03]  /*7e20*/  MUFU.EX2 R74, R74 ;  /* 0x0000004a004a7308 */ /* 0x000fe60000000800 */
[----:B------:R-:W-:Y:S04]  /*7e30*/  FADD.FTZ R76, R76, R67 ;  /* 0x000000434c4c7221 */ /* 0x000fe80000010000 */
[C---:B------:R-:W-:Y:S01]  /*7e40*/  HMMA.16816.F32.BF16 R24, R40.reuse, R46, R24 ;  /* 0x0000002e2818723c */ /* 0x040fe20000041818 */
[----:B------:R-:W3:Y:S02]  /*7e50*/  LDSM.16.MT88.4 R44, [R160+0x7000] ;  /* 0x00700000a02c783b */ /* 0x000ee40000004200 */
[----:B------:R-:W5:Y:S01]  /*7e60*/  MUFU.EX2 R75, R75 ;  /* 0x0000004b004b7308 */ /* 0x000f620000000800 */
[----:B------:R-:W-:Y:S04]  /*7e70*/  FADD.FTZ R76, R77, R76 ;  /* 0x0000004c4d4c7221 */ /* 0x000fe80000010000 */
[C---:B------:R-:W-:Y:S05]  /*7e80*/  HMMA.16816.F32.BF16 R28, R40.reuse, R56, R28 ;  /* 0x00000038281c723c */ /* 0x040fea000004181c */
[----:B------:R-:W-:Y:S03]  /*7e90*/  MUFU.EX2 R89, R89 ;  /* 0x0000005900597308 */ /* 0x000fe60000000800 */
[----:B------:R-:W-:Y:S01]  /*7ea0*/  HMMA.16816.F32.BF16 R32, R40, R58, R32 ;  /* 0x0000003a2820723c */ /* 0x000fe20000041820 */
[----:B------:R-:W3:Y:S06]  /*7eb0*/  LDSM.16.MT88.4 R56, [R158+0x7000] ;  /* 0x007000009e38783b */ /* 0x000eec0000004200 */
[----:B----4-:R-:W-:Y:S01]  /*7ec0*/  F2FP.BF16.PACK_AB R40, R69, R72 ;  /* 0x000000484528723e */ /* 0x010fe200000010ff */
[----:B------:R-:W4:Y:S01]  /*7ed0*/  MUFU.EX2 R82, R82 ;  /* 0x0000005200527308 */ /* 0x000f220000000800 */
[C---:B------:R-:W-:Y:S03]  /*7ee0*/  F2FP.BF16.PACK_AB R41, R68.reuse, R71 ;  /* 0x000000474429723e */ /* 0x040fe600000010ff */
[----:B--2---:R-:W-:Y:S01]  /*7ef0*/  F2FP.BF16.PACK_AB R42, R73, R70 ;  /* 0x00000046492a723e */ /* 0x004fe200000010ff */
[----:B------:R-:W-:Y:S01]  /*7f00*/  FADD.FTZ R71, R71, R76 ;  /* 0x0000004c47477221 */ /* 0x000fe20000010000 */
[C---:B-----5:R-:W-:Y:S03]  /*7f10*/  F2FP.BF16.PACK_AB R43, R75.reuse, R74 ;  /* 0x0000004a4b2b723e */ /* 0x060fe600000010ff */
[----:B------:R-:W-:Y:S01]  /*7f20*/  FADD.FTZ R71, R68, R71 ;  /* 0x0000004744477221 */ /* 0x000fe20000010000 */
[----:B------:R-:W-:Y:S03]  /*7f30*/  MUFU.EX2 R83, R83 ;  /* 0x0000005300537308 */ /* 0x000fe60000000800 */
[C---:B-1----:R-:W-:Y:S03]  /*7f40*/  HMMA.16816.F32.BF16 R4, R40.reuse, R48, R4 ;  /* 0x000000302804723c */ /* 0x042fe60000041804 */
[----:B------:R-:W-:Y:S04]  /*7f50*/  FADD.FTZ R74, R74, R71 ;  /* 0x000000474a4a7221 */ /* 0x000fe80000010000 */
[----:B------:R-:W1:Y:S01]  /*7f60*/  MUFU.EX2 R90, R90 ;  /* 0x0000005a005a7308 */ /* 0x000e620000000800 */
[C---:B------:R-:W-:Y:S01]  /*7f70*/  HMMA.16816.F32.BF16 R8, R40.reuse, R50, R8 ;  /* 0x000000322808723c */ /* 0x040fe20000041808 */
[----:B------:R-:W-:Y:S03]  /*7f80*/  LDSM.16.MT88.4 R48, [R160+0x7800] ;  /* 0x00780000a030783b */ /* 0x000fe60000004200 */
[----:B------:R-:W-:Y:S04]  /*7f90*/  FADD.FTZ R74, R75, R74 ;  /* 0x0000004a4b4a7221 */ /* 0x000fe80000010000 */
[C---:B---3--:R-:W-:Y:S01]  /*7fa0*/  HMMA.16816.F32.BF16 R12, R40.reuse, R44, R12 ;  /* 0x0000002c280c723c */ /* 0x048fe2000004180c */
[----:B------:R-:W-:Y:S07]  /*7fb0*/  MUFU.EX2 R91, R91 ;  /* 0x0000005b005b7308 */ /* 0x000fee0000000800 */
[C---:B------:R-:W-:Y:S01]  /*7fc0*/  HMMA.16816.F32.BF16 R16, R40.reuse, R46, R16 ;  /* 0x0000002e2810723c */ /* 0x040fe20000041810 */
[----:B------:R-:W2:Y:S02]  /*7fd0*/  LDSM.16.MT88.4 R44, [R161+0x7800] ;  /* 0x00780000a12c783b */ /* 0x000ea40000004200 */
[----:B------:R-:W3:Y:S05]  /*7fe0*/  MUFU.EX2 R106, R106 ;  /* 0x0000006a006a7308 */ /* 0x000eea0000000800 */
[C---:B------:R-:W-:Y:S05]  /*7ff0*/  HMMA.16816.F32.BF16 R20, R40.reuse, R52, R20 ;  /* 0x000000342814723c */ /* 0x040fea0000041814 */
        /* <DEDUP_REMOVED lines=9> */
[----:B----4-:R-:W-:Y:S03]  /*8090*/  F2FP.BF16.PACK_AB R41, R82, R89 ;  /* 0x000000595229723e */ /* 0x010fe600000010ff */
[----:B-1----:R-:W-:Y:S01]  /*80a0*/  F2FP.BF16.PACK_AB R42, R90, R83 ;  /* 0x000000535a2a723e */ /* 0x002fe200000010ff */
[----:B------:R-:W1:Y:S01]  /*80b0*/  MUFU.EX2 R110, R110 ;  /* 0x0000006e006e7308 */ /* 0x000e620000000800 */
[----:B---3--:R-:W-:Y:S01]  /*80c0*/  F2FP.BF16.PACK_AB R43, R106, R91 ;  /* 0x0000005b6a2b723e */ /* 0x008fe200000010ff */
[----:B------:R-:W-:Y:S04]  /*80d0*/  FADD.FTZ R89, R89, R74 ;  /* 0x0000004a59597221 */ /* 0x000fe80000010000 */
[----:B------:R-:W-:Y:S02]  /*80e0*/  FADD.FTZ R82, R82, R89 ;  /* 0x0000005952527221 */ /* 0x000fe40000010000 */
[C---:B--2---:R-:W-:Y:S02]  /*80f0*/  HMMA.16816.F32.BF16 R4, R40.reuse, R44, R4 ;  /* 0x0000002c2804723c */ /* 0x044fe40000041804 */
[----:B------:R-:W-:Y:S01]  /*8100*/  MUFU.EX2 R111, R111 ;  /* 0x0000006f006f7308 */ /* 0x000fe20000000800 */
[----:B------:R-:W-:Y:S04]  /*8110*/  FADD.FTZ R91, R91, R82 ;  /* 0x000000525b5b7221 */ /* 0x000fe80000010000 */
[----:B------:R-:W-:Y:S01]  /*8120*/  FADD.FTZ R106, R106, R91 ;  /* 0x0000005b6a6a7221 */ /* 0x000fe20000010000 */
[C---:B------:R-:W-:Y:S01]  /*8130*/  HMMA.16816.F32.BF16 R8, R40.reuse, R46, R8 ;  /* 0x0000002e2808723c */ /* 0x040fe20000041808 */
[----:B------:R-:W2:Y:S03]  /*8140*/  LDSM.16.MT88.4 R44, [R161+0x8000] ;  /* 0x00800000a12c783b */ /* 0x000ea60000004200 */
[----:B------:R-:W3:Y:S04]  /*8150*/  MUFU.EX2 R112, R112 ;  /* 0x0000007000707308 */ /* 0x000ee80000000800 */
[C---:B------:R-:W-:Y:S06]  /*8160*/  HMMA.16816.F32.BF16 R12, R40.reuse, R48, R12 ;  /* 0x00000030280c723c */ /* 0x040fec000004180c */
[----:B------:R-:W-:Y:S02]  /*8170*/  MUFU.EX2 R113, R113 ;  /* 0x0000007100717308 */ /* 0x000fe40000000800 */
[C---:B------:R-:W-:Y:S01]  /*8180*/  HMMA.16816.F32.BF16 R16, R40.reuse, R50, R16 ;  /* 0x000000322810723c */ /* 0x040fe20000041810 */
[----:B------:R-:W4:Y:S07]  /*8190*/  LDSM.16.MT88.4 R48, [R160+0x8000] ;  /* 0x00800000a030783b */ /* 0x000f2e0000004200 */
[C---:B-----5:R-:W-:Y:S01]  /*81a0*/  HMMA.16816.F32.BF16 R20, R40.reuse, R52, R20 ;  /* 0x000000342814723c */ /* 0x060fe20000041814 */
        /* <DEDUP_REMOVED lines=8> */
[----:B------:R-:W-:Y:S01]  /*8230*/  F2FP.BF16.PACK_AB R40, R107, R108 ;  /* 0x0000006c6b28723e */ /* 0x000fe200000010ff */
[----:B------:R-:W-:Y:S01]  /*8240*/  MUFU.EX2 R117, R117 ;  /* 0x0000007500757308 */ /* 0x000fe20000000800 */
[----:B-1----:R-:W-:Y:S03]  /*8250*/  F2FP.BF16.PACK_AB R41, R110, R109 ;  /* 0x0000006d6e29723e */ /* 0x002fe600000010ff */
[----:B---3--:R-:W-:Y:S01]  /*8260*/  F2FP.BF16.PACK_AB R42, R112, R111 ;  /* 0x0000006f702a723e */ /* 0x008fe200000010ff */
[----:B------:R-:W-:Y:S01]  /*8270*/  FADD.FTZ R109, R109, R106 ;  /* 0x0000006a6d6d7221 */ /* 0x000fe20000010000 */
[----:B-----5:R-:W-:Y:S03]  /*8280*/  F2FP.BF16.PACK_AB R43, R114, R113 ;  /* 0x00000071722b723e */ /* 0x020fe600000010ff */
[----:B------:R-:W-:Y:S01]  /*8290*/  FADD.FTZ R110, R110, R109 ;  /* 0x0000006d6e6e7221 */ /* 0x000fe20000010000 */
[----:B------:R-:W1:Y:S03]  /*82a0*/  MUFU.EX2 R118, R118 ;  /* 0x0000007600767308 */ /* 0x000e660000000800 */
[C---:B--2---:R-:W-:Y:S03]  /*82b0*/  HMMA.16816.F32.BF16 R4, R40.reuse, R44, R4 ;  /* 0x0000002c2804723c */ /* 0x044fe60000041804 */
[----:B------:R-:W-:Y:S04]  /*82c0*/  FADD.FTZ R113, R113, R110 ;  /* 0x0000006e71717221 */ /* 0x000fe80000010000 */
[----:B------:R-:W-:Y:S01]  /*82d0*/  MUFU.EX2 R119, R119 ;  /* 0x0000007700777308 */ /* 0x000fe20000000800 */
        /* <DEDUP_REMOVED lines=15> */
[----:B------:R-:W4:Y:S01]  /*83d0*/  LDSM.16.MT88.4 R56, [R158+0x8800] ;  /* 0x008800009e38783b */ /* 0x000f220000004200 */
[----:B------:R-:W4:Y:S05]  /*83e0*/  MUFU.EX2 R124, R124 ;  /* 0x0000007c007c7308 */ /* 0x000f2a0000000800 */
[----:B------:R-:W-:Y:S02]  /*83f0*/  F2FP.BF16.PACK_AB R40, R116, R115 ;  /* 0x000000737428723e */ /* 0x000fe400000010ff */
[----:B-1----:R-:W-:Y:S03]  /*8400*/  F2FP.BF16.PACK_AB R41, R118, R117 ;  /* 0x000000757629723e */ /* 0x002fe600000010ff */
[----:B---3--:R-:W-:Y:S01]  /*8410*/  F2FP.BF16.PACK_AB R42, R120, R119 ;  /* 0x00000077782a723e */ /* 0x008fe200000010ff */
[----:B------:R-:W-:Y:S01]  /*8420*/  MUFU.EX2 R38, R198 ;  /* 0x000000c600267308 */ /* 0x000fe20000000800 */
[----:B-----5:R-:W-:Y:S01]  /*8430*/  F2FP.BF16.PACK_AB R43, R122, R121 ;  /* 0x000000797a2b723e */ /* 0x020fe200000010ff */
[----:B------:R-:W-:Y:S04]  /*8440*/  FADD.FTZ R117, R117, R114 ;  /* 0x0000007275757221 */ /* 0x000fe80000010000 */
[----:B------:R-:W-:Y:S02]  /*8450*/  FADD.FTZ R118, R118, R117 ;  /* 0x0000007576767221 */ /* 0x000fe40000010000 */
[C---:B--2---:R-:W-:Y:S02]  /*8460*/  HMMA.16816.F32.BF16 R4, R40.reuse, R44, R4 ;  /* 0x0000002c2804723c */ /* 0x044fe40000041804 */
[----:B------:R-:W1:Y:S06]  /*8470*/  MUFU.EX2 R125, R125 ;  /* 0x0000007d007d7308 */ /* 0x000e6c0000000800 */
[C---:B------:R-:W-:Y:S01]  /*8480*/  HMMA.16816.F32.BF16 R8, R40.reuse, R46, R8 ;  /* 0x0000002e2808723c */ /* 0x040fe20000041808 */
[----:B------:R-:W2:Y:S03]  /*8490*/  LDSM.16.MT88.4 R44, [R161+0x9000] ;  /* 0x00900000a12c783b */ /* 0x000ea60000004200 */
[----:B------:R-:W-:Y:S04]  /*84a0*/  MUFU.EX2 R126, R126 ;  /* 0x0000007e007e7308 */ /* 0x000fe80000000800 */
[C---:B----4-:R-:W-:Y:S06]  /*84b0*/  HMMA.16816.F32.BF16 R12, R40.reuse, R48, R12 ;  /* 0x00000030280c723c */ /* 0x050fec000004180c */
        /* <DEDUP_REMOVED lines=9> */
[----:B------:R-:W-:Y:S02]  /*8550*/  MUFU.EX2 R130, R130 ;  /* 0x0000008200827308 */ /* 0x000fe40000000800 */
[--C-:B------:R-:W-:Y:S01]  /*8560*/  FFMA.FTZ R56, R188, c[0x0][0x23c], -R39.reuse ;  /* 0x00008f00bc387a23 */ /* 0x100fe20000010827 */
[----:B------:R-:W-:Y:S04]  /*8570*/  HMMA.16816.F32.BF16 R32, R40, R58, R32 ;  /* 0x0000003a2820723c */ /* 0x000fe80000041820 */
[----:B------:R-:W-:Y:S02]  /*8580*/  FFMA.FTZ R39, R3, c[0x0][0x23c], -R39 ;  /* 0x00008f0003277a23 */ /* 0x000fe40000010827 */
[--C-:B------:R-:W-:Y:S01]  /*8590*/  FFMA.FTZ R57, R187, c[0x0][0x23c], -R66.reuse ;  /* 0x00008f00bb397a23 */ /* 0x100fe20000010842 */
[----:B------:R-:W-:Y:S01]  /*85a0*/  F2FP.BF16.PACK_AB R40, R124, R123 ;  /* 0x0000007b7c28723e */ /* 0x000fe200000010ff */
[----:B------:R-:W-:Y:S01]  /*85b0*/  MUFU.EX2 R37, R37 ;  /* 0x0000002500257308 */ /* 0x000fe20000000800 */
[----:B-1----:R-:W-:Y:S03]  /*85c0*/  F2FP.BF16.PACK_AB R41, R125, R38 ;  /* 0x000000267d29723e */ /* 0x002fe600000010ff */
[----:B---3--:R-:W-:Y:S01]  /*85d0*/  F2FP.BF16.PACK_AB R42, R127, R126 ;  /* 0x0000007e7f2a723e */ /* 0x008fe200000010ff */
[--C-:B------:R-:W-:Y:S01]  /*85e0*/  FFMA.FTZ R58, R186, c[0x0][0x23c], -R66.reuse ;  /* 0x00008f00ba3a7a23 */ /* 0x100fe20000010842 */
[----:B--2---:R-:W-:Y:S01]  /*85f0*/  F2FP.BF16.PACK_AB R43, R129, R128 ;  /* 0x00000080812b723e */ /* 0x004fe200000010ff */
[----:B------:R-:W-:Y:S03]  /*8600*/  FFMA.FTZ R66, R171, c[0x0][0x23c], -R66 ;  /* 0x00008f00ab427a23 */ /* 0x000fe60000010842 */
[----:B------:R-:W1:Y:S03]  /*8610*/  MUFU.EX2 R57, R57 ;  /* 0x0000003900397308 */ /* 0x000e660000000800 */
[C---:B------:R-:W-:Y:S07]  /*8620*/  HMMA.16816.F32.BF16 R4, R40.reuse, R44, R4 ;  /* 0x0000002c2804723c */ /* 0x040fee0000041804 */
[----:B------:R-:W2:Y:S01]  /*8630*/  MUFU.EX2 R56, R56 ;  /* 0x0000003800387308 */ /* 0x000ea20000000800 */
[C---:B------:R-:W-:Y:S01]  /*8640*/  HMMA.16816.F32.BF16 R8, R40.reuse, R46, R8 ;  /* 0x0000002e2808723c */ /* 0x040fe20000041808 */
[----:B------:R-:W3:Y:S07]  /*8650*/  LDSM.16.MT88.4 R44, [R158+0x9000] ;  /* 0x009000009e2c783b */ /* 0x000eee0000004200 */
[C---:B----4-:R-:W-:Y:S01]  /*8660*/  HMMA.16816.F32.BF16 R12, R40.reuse, R48, R12 ;  /* 0x00000030280c723c */ /* 0x050fe2000004180c */
[----:B------:R-:W-:Y:S03]  /*8670*/  MUFU.EX2 R58, R58 ;  /* 0x0000003a003a7308 */ /* 0x000fe60000000800 */
[----:B-1----:R-:W-:Y:S03]  /*8680*/  F2FP.BF16.PACK_AB R68, R57, R130 ;  /* 0x000000823944723e */ /* 0x002fe600000010ff */
[----:B------:R-:W-:Y:S01]  /*8690*/  FADD.FTZ R49, R63, R64 ;  /* 0x000000403f317221 */ /* 0x000fe20000010000 */
[C---:B------:R-:W-:Y:S03]  /*86a0*/  HMMA.16816.F32.BF16 R16, R40.reuse, R50, R16 ;  /* 0x000000322810723c */ /* 0x040fe60000041810 */
[----:B------:R-:W1:Y:S01]  /*86b0*/  MUFU.EX2 R185, R66 ;  /* 0x0000004200b97308 */ /* 0x000e620000000800 */
[----:B------:R-:W-:Y:S02]  /*86c0*/  FADD.FTZ R49, R92, R49 ;  /* 0x000000315c317221 */ /* 0x000fe40000010000 */
[----:B------:R-:W4:Y:S02]  /*86d0*/  LDSM.16.MT88.4 R92, [R161+0x9800] ;  /* 0x00980000a15c783b */ /* 0x000f240000004200 */
[C---:B-----5:R-:W-:Y:S04]  /*86e0*/  HMMA.16816.F32.BF16 R20, R40.reuse, R52, R20 ;  /* 0x000000342814723c */ /* 0x060fe80000041814 */
[----:B------:R-:W-:Y:S01]  /*86f0*/  FADD.FTZ R84, R84, R49 ;  /* 0x0000003154547221 */ /* 0x000fe20000010000 */
[----:B------:R-:W-:Y:S03]  /*8700*/  MUFU.EX2 R36, R36 ;  /* 0x0000002400247308 */ /* 0x000fe60000000800 */
[C---:B------:R-:W-:Y:S04]  /*8710*/  HMMA.16816.F32.BF16 R24, R40.reuse, R54, R24 ;  /* 0x000000362818723c */ /* 0x040fe80000041818 */
[----:B------:R-:W-:Y:S02]  /*8720*/  FADD.FTZ R81, R81, R84 ;  /* 0x0000005451517221 */ /* 0x000fe40000010000 */
[----:B------:R-:W5:Y:S01]  /*8730*/  LDSM.16.MT88.4 R84, [R160+0x9800] ;  /* 0x00980000a054783b */ /* 0x000f620000004200 */
[----:B------:R-:W4:Y:S01]  /*8740*/  MUFU.EX2 R39, R39 ;  /* 0x0000002700277308 */ /* 0x000f220000000800 */
[----:B------:R-:W-:Y:S01]  /*8750*/  FADD.FTZ R72, R72, R81 ;  /* 0x0000005148487221 */ /* 0x000fe20000010000 */
[C---:B---3--:R-:W-:Y:S03]  /*8760*/  HMMA.16816.F32.BF16 R28, R40.reuse, R44, R28 ;  /* 0x0000002c281c723c */ /* 0x048fe6000004181c */
[----:B------:R-:W-:Y:S04]  /*8770*/  FADD.FTZ R69, R69, R72 ;  /* 0x0000004845457221 */ /* 0x000fe80000010000 */
[----:B------:R-:W-:Y:S01]  /*8780*/  FADD.FTZ R70, R70, R69 ;  /* 0x0000004546467221 */ /* 0x000fe20000010000 */
[----:B------:R-:W-:Y:S04]  /*8790*/  HMMA.16816.F32.BF16 R32, R40, R46, R32 ;  /* 0x0000002e2820723c */ /* 0x000fe80000041820 */
[----:B------:R-:W-:Y:S01]  /*87a0*/  FADD.FTZ R70, R73, R70 ;  /* 0x0000004649467221 */ /* 0x000fe20000010000 */
[----:B--2---:R-:W-:Y:S03]  /*87b0*/  F2FP.BF16.PACK_AB R69, R56, R37 ;  /* 0x000000253845723e */ /* 0x004fe600000010ff */
[----:B------:R-:W-:Y:S01]  /*87c0*/  FADD.FTZ R3, R79, R70 ;  /* 0x000000464f037221 */ /* 0x000fe20000010000 */
[----:B-1----:R-:W-:Y:S01]  /*87d0*/  F2FP.BF16.PACK_AB R70, R185, R58 ;  /* 0x0000003ab946723e */ /* 0x002fe200000010ff */
[----:B------:R-:W1:Y:S02]  /*87e0*/  LDSM.16.MT88.4 R76, [R159+0x9800] ;  /* 0x009800009f4c783b */ /* 0x000e640000004200 */
[----:B------:R-:W-:Y:S01]  /*87f0*/  FADD.FTZ R80, R80, R3 ;  /* 0x0000000350507221 */ /* 0x000fe20000010000 */
[----:B----4-:R-:W-:Y:S01]  /*8800*/  F2FP.BF16.PACK_AB R71, R39, R36 ;  /* 0x000000242747723e */ /* 0x010fe200000010ff */
        /* <DEDUP_REMOVED lines=8> */
[----:B------:R-:W-:Y:S01]  /*8890*/  FADD.FTZ R108, R108, R83 ;  /* 0x000000536c6c7221 */ /* 0x000fe20000010000 */
[----:B------:R-:W-:Y:S01]  /*88a0*/  IADD3 R3, R183, -0x1, RZ ;  /* 0xffffffffb7037810 */ /* 0x000fe20007ffe0ff */
[----:B------:R-:W-:Y:S02]  /*88b0*/  FADD.FTZ R125, R125, R38 ;  /* 0x000000267d7d7221 */ /* 0x000fe40000010000 */
[C---:B-----5:R-:W-:Y:S04]  /*88c0*/  HMMA.16816.F32.BF16 R88, R68.reuse, R84, R12 ;  /* 0x000000544458723c */ /* 0x060fe8000004180c */
[----:B------:R-:W-:Y:S01]  /*88d0*/  FADD.FTZ R108, R107, R108 ;  /* 0x0000006c6b6c7221 */ /* 0x000fe20000010000 */
[----:B------:R-:W-:Y:S03]  /*88e0*/  MOV R183, R3 ;  /* 0x0000000300b77202 */ /* 0x000fe60000000f00 */
[C---:B------:R-:W-:Y:S04]  /*88f0*/  HMMA.16816.F32.BF16 R84, R68.reuse, R86, R16 ;  /* 0x000000564454723c */ /* 0x040fe80000041810 */
[----:B------:R-:W-:Y:S04]  /*8900*/  FADD.FTZ R111, R111, R108 ;  /* 0x0000006c6f6f7221 */ /* 0x000fe80000010000 */
[----:B------:R-:W-:Y:S01]  /*8910*/  FADD.FTZ R112, R112, R111 ;  /* 0x0000006f70707221 */ /* 0x000fe20000010000 */
[C---:B-1----:R-:W-:Y:S03]  /*8920*/  HMMA.16816.F32.BF16 R80, R68.reuse, R76, R20 ;  /* 0x0000004c4450723c */ /* 0x042fe60000041814 */
        /* <DEDUP_REMOVED lines=22> */
.L_x_6228:
        /* <DEDUP_REMOVED lines=152> */
.L_x_6234:
[----:B------:R-:W-:Y:S05]  /*9410*/  BSYNC B0 ;  /* 0x0000000000007941 */ /* 0x000fea0003800000 */
.L_x_6233:
        /* <DEDUP_REMOVED lines=43> */
.L_x_6235:
        /* <DEDUP_REMOVED lines=11> */
.L_x_7915:


//--------------------- .text._ZN5flash24flash_fwd_splitkv_kernelI23Flash_fwd_kernel_traitsILi64ELi64ELi128ELi4ELb0ELb0EN7cutlass10bfloat16_tE19Flash_kernel_traitsILi64ELi64ELi128ELi4ES3_EELb1ELb0ELb0ELb1ELb1ELb0ELb1ELb0EEEvNS_16Flash_fwd_paramsE --------------------------
	.section	.text._ZN5flash24flash_fwd_splitkv_kernelI23Flash_fwd_kernel_traitsILi64ELi64ELi128ELi4ELb0ELb0EN7cutlass10bfloat16_tE19Flash_kernel_traitsILi64ELi64ELi128ELi4ES3_EELb1ELb0ELb0ELb1ELb1ELb0ELb1ELb0EEEvNS_16Flash_fwd_paramsE,"ax",@progbits
	.sectioninfo	@"SHI_REGISTERS=190"
	.align	128
        .global         _ZN5flash24flash_fwd_splitkv_kernelI23Flash_fwd_kernel_traitsILi64ELi64ELi128ELi4ELb0ELb0EN7cutlass10bfloat16_tE19Flash_kernel_traitsILi64ELi64ELi128ELi4ES3_EELb1ELb0ELb0ELb1ELb1ELb0ELb1ELb0EEEvNS_16Flash_fwd_paramsE
        .type           _ZN5flash24flash_fwd_splitkv_kernelI23Flash_fwd_kernel_traitsILi64ELi64ELi128ELi4ELb0ELb0EN7cutlass10bfloat16_tE19Flash_kernel_traitsILi64ELi64ELi128ELi4ES3_EELb1ELb0ELb0ELb1ELb1ELb0ELb1ELb0EEEvNS_16Flash_fwd_paramsE,@function
        .size           _ZN5flash24flash_fwd_splitkv_kernelI23Flash_fwd_kernel_traitsILi64ELi64ELi128ELi4ELb0ELb0EN7cutlass10bfloat16_tE19Flash_kernel_traitsILi64ELi64ELi128ELi4ES3_EELb1ELb0ELb0ELb1ELb1ELb0ELb1ELb0EEEvNS_16Flash_fwd_paramsE,(.L_x_7916 - _ZN5flash24flash_fwd_splitkv_kernelI23Flash_fwd_kernel_traitsILi64ELi64ELi128ELi4ELb0ELb0EN7cutlass10bfloat16_tE19Flash_kernel_traitsILi64ELi64ELi128ELi4ES3_EELb1ELb0ELb0ELb1ELb1ELb0ELb1ELb0EEEvNS_16Flash_fwd_paramsE)
        .other          _ZN5flash24flash_fwd_splitkv_kernelI23Flash_fwd_kernel_traitsILi64ELi64ELi128ELi4ELb0ELb0EN7cutlass10bfloat16_tE19Flash_kernel_traitsILi64ELi64ELi128ELi4ES3_EELb1ELb0ELb0ELb1ELb1ELb0ELb1ELb0EEEvNS_16Flash_fwd_paramsE,@"STO_CUDA_ENTRY STV_DEFAULT"
_ZN5flash24flash_fwd_splitkv_kernelI23Flash_fwd_kernel_traitsILi64ELi64ELi128ELi4ELb0ELb0EN7cutlass10bfloat16_tE19Flash_kernel_traitsILi64ELi64ELi128ELi4ES3_EELb1ELb0ELb0ELb1ELb1ELb0ELb1ELb0EEEvNS_16Flash_fwd_paramsE:
.text._ZN5flash24flash_fwd_splitkv_kernelI23Flash_fwd_kernel_traitsILi64ELi64ELi128ELi4ELb0ELb0EN7cutlass10bfloat16_tE19Flash_kernel_traitsILi64ELi64ELi128ELi4ES3_EELb1ELb0ELb0ELb1ELb1ELb0ELb1ELb0EEEvNS_16Flash_fwd_paramsE:
        /* <DEDUP_REMOVED lines=9> */
[----:B------:R-:W-:Y:S01]  /*0090*/  ISETP.NE.AND.EX P0, PT, RZ, c[0x0][0x25c], PT, P0 ;  /* 0x00009700ff007a0c */ /* 0x000fe20003f05300 */
[----:B-1----:R-:W1:Y:S02]  /*00a0*/  MUFU.RCP R4, R6 ;  /* 0x0000000600047308 */ /* 0x002e640000001000 */
[----:B-1----:R-:W-:-:S06]  /*00b0*/  IADD3 R4, R4, 0xffffffe, RZ ;  /* 0x0ffffffe04047810 */ /* 0x002fcc0007ffe0ff */
[----:B------:R-:W1:Y:S02]  /*00c0*/  F2I.FTZ.U32.TRUNC.NTZ R3, R4 ;  /* 0x0000000400037305 */ /* 0x000e64000021f000 */
[----:B-1----:R-:W-:-:S04]  /*00d0*/  IMAD.MOV R2, RZ, RZ, -R3 ;  /* 0x000000ffff027224 */ /* 0x002fc800078e0a03 */
[----:B------:R-:W-:Y:S02]  /*00e0*/  IMAD R5, R2, c[0x0][0x1c0], RZ ;  /* 0x0000700002057a24 */ /* 0x000fe400078e02ff */
[----:B------:R-:W-:-:S04]  /*00f0*/  IMAD.MOV.U32 R2, RZ, RZ, RZ ;  /* 0x000000ffff027224 */ /* 0x000fc800078e00ff */
        /* <DEDUP_REMOVED lines=15> */
[----:B------:R-:W2:Y:S01]  /*01f0*/  @P0 LDG.E R117, [R8.64] ;  /* 0x0000000a08750981 */ /* 0x000ea2000c1e1900 */
[----:B------:R-:W-:Y:S01]  /*0200*/  @!P0 ISETP.NE.U32.AND P2, PT, RZ, c[0x0][0x268], PT ;  /* 0x00009a00ff008a0c */ /* 0x000fe20003f45070 */
[----:B------:R-:W-:Y:S02]  /*0210*/  IMAD.MOV R17, RZ, RZ, -R164 ;  /* 0x000000ffff117224 */ /* 0x000fe400078e0aa4 */
[----:B------:R-:W1:Y:S01]  /*0220*/  S2R R5, SR_CTAID.X ;  /* 0x0000000000057919 */ /* 0x000e620000002500 */
[----:B------:R-:W-:Y:S01]  /*0230*/  @!P0 ISETP.NE.AND.EX P2, PT, RZ, c[0x0][0x26c], PT, P2 ;  /* 0x00009b00ff008a0c */ /* 0x000fe20003f45320 */
[----:B------:R-:W-:-:S03]  /*0240*/  IMAD R17, R17, c[0x0][0x1c0], R0 ;  /* 0x0000700011117a24 */ /* 0x000fc600078e0200 */
[----:B------:R-:W-:Y:S01]  /*0250*/  @!P0 SEL R3, RZ, c[0x0][0x21c], !P2 ;  /* 0x00008700ff038a07 */ /* 0x000fe20005000000 */
[----:B-1----:R-:W-:-:S05]  /*0260*/  IMAD.SHL.U32 R121, R5, 0x40, RZ ;  /* 0x0000004005797824 */ /* 0x002fca00078e00ff */
        /* <DEDUP_REMOVED lines=13> */
[----:B------:R-:W-:Y:S02]  /*0340*/  IADD3 R4, R4, -0x1, RZ ;  /* 0xffffffff04047810 */ /* 0x000fe40007ffe0ff */
[----:B--2---:R-:W-:Y:S02]  /*0350*/  IADD3 R6, R6, 0xffffffe, RZ ;  /* 0x0ffffffe06067810 */ /* 0x004fe40007ffe0ff */
[----:B------:R-:W-:Y:S02]  /*0360*/  IABS R0, R4 ;  /* 0x0000000400007213 */ /* 0x000fe40000000000 */
[----:B------:R-:W2:Y:S01]  /*0370*/  F2I.FTZ.U32.TRUNC.NTZ R7, R6 ;  /* 0x0000000600077305 */ /* 0x000ea2000021f000 */
[----:B------:R-:W-:-:S04]  /*0380*/  LOP3.LUT R4, R4, c[0x0][0x10], RZ, 0x3c, !PT ;  /* 0x0000040004047a12 */ /* 0x000fc800078e3cff */
[----:B------:R-:W-:Y:S02]  /*0390*/  ISETP.GE.AND P0, PT, R4, RZ, PT ;  /* 0x000000ff0400720c */ /* 0x000fe40003f06270 */
[----:B------:R-:W-:-:S04]  /*03a0*/  IADD3 R4, R121, 0xbf, RZ ;  /* 0x000000bf79047810 */ /* 0x000fc80007ffe0ff */
[----:B------:R-:W-:-:S04]  /*03b0*/  IADD3 R9, R117, -c[0x0][0x214], R4 ;  /* 0x8000850075097a10 */ /* 0x000fc80007ffe004 */
[----:B------:R-:W-:Y:S01]  /*03c0*/  IADD3 R9, R9, c[0x0][0x2e8], RZ ;  /* 0x0000ba0009097a10 */ /* 0x000fe20007ffe0ff */
[----:B--2---:R-:W-:Y:S02]  /*03d0*/  IMAD.MOV R2, RZ, RZ, -R7 ;  /* 0x000000ffff027224 */ /* 0x004fe400078e0a07 */
[----:B------:R-:W-:Y:S01]  /*03e0*/  IMAD.MOV.U32 R6, RZ, RZ, RZ ;  /* 0x000000ffff067224 */ /* 0x000fe200078e00ff */
[----:B------:R-:W-:Y:S01]  /*03f0*/  SHF.R.S32.HI R112, RZ, 0x1f, R9 ;  /* 0x0000001fff707819 */ /* 0x000fe20000011409 */
[----:B------:R-:W-:-:S03]  /*0400*/  IMAD R2, R2, R3, RZ ;  /* 0x0000000302027224 */ /* 0x000fc600078e02ff */
[----:B------:R-:W-:Y:S01]  /*0410*/  LEA.HI R112, R112, R9, RZ, 0x7 ;  /* 0x0000000970707211 */ /* 0x000fe200078f38ff */
[----:B------:R-:W-:-:S03]  /*0420*/  IMAD.HI.U32 R7, R7, R2, R6 ;  /* 0x0000000207077227 */ /* 0x000fc600078e0006 */
[----:B------:R-:W-:Y:S01]  /*0430*/  SHF.R.S32.HI R112, RZ, 0x7, R112 ;  /* 0x00000007ff707819 */ /* 0x000fe20000011470 */
        /* <DEDUP_REMOVED lines=9> */
[----:B------:R-:W2:Y:S01]  /*04d0*/  S2R R3, SR_CTAID.Y ;  /* 0x0000000000037919 */ /* 0x000ea20000002600 */
[----:B------:R-:W-:-:S04]  /*04e0*/  IADD3 R2, R117, 0x7f, RZ ;  /* 0x0000007f75027810 */ /* 0x000fc80007ffe0ff */
[----:B------:R-:W-:-:S04]  /*04f0*/  SHF.R.S32.HI R7, RZ, 0x1f, R2 ;  /* 0x0000001fff077819 */ /* 0x000fc80000011402 */
[----:B------:R-:W-:Y:S02]  /*0500*/  LEA.HI R7, R7, R2, RZ, 0x7 ;  /* 0x0000000207077211 */ /* 0x000fe400078f38ff */
[----:B------:R-:W-:Y:S02]  /*0510*/  @P2 IADD3 R0, R0, 0x1, RZ ;  /* 0x0000000100002810 */ /* 0x000fe40007ffe0ff */
[----:B------:R-:W-:-:S03]  /*0520*/  SHF.R.S32.HI R7, RZ, 0x7, R7 ;  /* 0x00000007ff077819 */ /* 0x000fc60000011407 */
        /* <DEDUP_REMOVED lines=11> */
[----:B------:R-:W-:Y:S01]  /*05e0*/  LEA.HI R0, R5, R118, RZ, 0x4 ;  /* 0x0000007605007211 */ /* 0x000fe200078f20ff */
[----:B------:R-:W-:-:S03]  /*05f0*/  IMAD R2, R2, c[0x0][0x1c0], R17 ;  /* 0x0000700002027a24 */ /* 0x000fc600078e0211 */
[----:B------:R-:W-:Y:S01]  /*0600*/  LOP3.LUT R5, R0, 0x3ffffff0, RZ, 0xc0, !PT ;  /* 0x3ffffff000057812 */ /* 0x000fe200078ec0ff */
[----:B------:R-:W-:Y:S01]  /*0610*/  IMAD R3, R2, c[0x0][0x214], R121 ;  /* 0x0000850002037a24 */ /* 0x000fe200078e0279 */
[----:B------:R-:W-:Y:S02]  /*0620*/  SHF.R.S32.HI R0, RZ, 0x4, R0 ;  /* 0x00000004ff007819 */ /* 0x000fe40000011400 */
[----:B------:R-:W-:Y:S01]  /*0630*/  IADD3 R121, -R121, c[0x0][0x214], RZ ;  /* 0x0000850079797a10 */ /* 0x000fe20007ffe1ff */
[----:B------:R-:W-:Y:S01]  /*0640*/  IMAD.IADD R5, R118, 0x1, -R5 ;  /* 0x0000000176057824 */ /* 0x000fe200078e0a05 */
[C---:B------:R-:W-:Y:S01]  /*0650*/  IADD3 R8, R0.reuse, 0x8, RZ ;  /* 0x0000000800087810 */ /* 0x040fe20007ffe0ff */
[----:B------:R-:W-:Y:S01]  /*0660*/  IMAD R2, R3, c[0x0][0x22c], RZ ;  /* 0x00008b0003027a24 */ /* 0x000fe200078e02ff */
[-C--:B------:R-:W-:Y:S01]  /*0670*/  ISETP.GE.OR P5, PT, R0, R121.reuse, P6 ;  /* 0x000000790000720c */ /* 0x080fe200037a6670 */
[----:B------:R-:W-:Y:S01]  /*0680*/  IMAD.SHL.U32 R4, R5, 0x4, RZ ;  /* 0x0000000405047824 */ /* 0x000fe200078e00ff */
[----:B------:R-:W-:-:S02]  /*0690*/  ISETP.GE.OR P4, PT, R8, R121, P6 ;  /* 0x000000790800720c */ /* 0x000fc40003786670 */
[----:B------:R-:W-:Y:S02]  /*06a0*/  IADD3 R6, R0, 0x10, RZ ;  /* 0x0000001000067810 */ /* 0x000fe40007ffe0ff */
[--C-:B------:R-:W-:Y:S02]  /*06b0*/  SHF.R.S32.HI R5, RZ, 0x1f, R4.reuse ;  /* 0x0000001fff057819 */ /* 0x100fe40000011404 */
[-C--:B------:R-:W-:Y:S02]  /*06c0*/  ISETP.GE.OR P3, PT, R6, R121.reuse, P6 ;  /* 0x000000790600720c */ /* 0x080fe40003766670 */
[C---:B------:R-:W-:Y:S01]  /*06d0*/  IADD3 R10, R0.reuse, 0x18, RZ ;  /* 0x00000018000a7810 */ /* 0x040fe20007ffe0ff */
[C---:B------:R-:W-:Y:S01]  /*06e0*/  IMAD.WIDE R4, R0.reuse, 0x40, R4 ;  /* 0x0000004000047825 */ /* 0x040fe200078e0204 */
[----:B------:R-:W-:Y:S02]  /*06f0*/  IADD3 R6, R0, 0x20, RZ ;  /* 0x0000002000067810 */ /* 0x000fe40007ffe0ff */
[----:B------:R-:W-:Y:S01]  /*0700*/  ISETP.GE.OR P2, PT, R10, R121, P6 ;  /* 0x000000790a00720c */ /* 0x000fe20003746670 */
[----:B------:R-:W-:Y:S01]  /*0710*/  @!P4 IMAD.MOV.U32 R11, RZ, RZ, -0x800000 ;  /* 0xff800000ff0bc424 */ /* 0x000fe200078e00ff */
[----:B------:R-:W-:-:S02]  /*0720*/  IADD3 R7, P0, R2, R4, RZ ;  /* 0x0000000402077210 */ /* 0x000fc40007f1e0ff */
[----:B------:R-:W-:Y:S02]  /*0730*/  IADD3 R4, R0, 0x28, RZ ;  /* 0x0000002800047810 */ /* 0x000fe40007ffe0ff */
[----:B------:R-:W-:Y:S02]  /*0740*/  LEA.HI.X.SX32 R2, R2, R5, 0x1, P0 ;  /* 0x0000000502027211 */ /* 0x000fe400000f0eff */
[----:B------:R-:W-:Y:S02]  /*0750*/  LEA R12, P1, R7, c[0x0][0x1d8], 0x2 ;  /* 0x00007600070c7a11 */ /* 0x000fe400078210ff */
[----:B------:R-:W-:Y:S02]  /*0760*/  SHF.R.S32.HI R5, RZ, 0x1f, R3 ;  /* 0x0000001fff057819 */ /* 0x000fe40000011403 */
[----:B------:R-:W-:Y:S02]  /*0770*/  IADD3 R3, P0, R3, R0, RZ ;  /* 0x0000000003037210 */ /* 0x000fe40007f1e0ff */
[----:B------:R-:W-:Y:S01]  /*0780*/  LEA.HI.X R13, R7, c[0x0][0x1dc], R2, 0x2, P1 ;  /* 0x00007700070d7a11 */ /* 0x000fe200008f1402 */
[----:B------:R-:W-:Y:S01]  /*0790*/  @!P5 IMAD.MOV.U32 R7, RZ, RZ, -0x800000 ;  /* 0xff800000ff07d424 */ /* 0x000fe200078e00ff */
[----:B------:R-:W-:Y:S01]  /*07a0*/  LEA.HI.X.SX32 R2, R0, R5, 0x1, P0 ;  /* 0x0000000500027211 */ /* 0x000fe200000f0eff */
[----:B------:R-:W-:Y:S01]  /*07b0*/  @!P2 IMAD.MOV.U32 R5, RZ, RZ, -0x800000 ;  /* 0xff800000ff05a424 */ /* 0x000fe200078e00ff */
[C---:B------:R-:W-:Y:S01]  /*07c0*/  LEA R8, P0, R3.reuse, c[0x0][0x208], 0x2 ;  /* 0x0000820003087a11 */ /* 0x040fe200078010ff */
[----:B------:R1:W-:Y:S01]  /*07d0*/  STG.E.128 [R12.64], RZ ;  /* 0x000000ff0c007986 */ /* 0x0003e2000c101d0a */
[----:B------:R-:W-:Y:S01]  /*07e0*/  ISETP.GE.OR P1, PT, R6, R121, P6 ;  /* 0x000000790600720c */ /* 0x000fe20003726670 */
[----:B------:R-:W-:Y:S01]  /*07f0*/  @!P3 IMAD.MOV.U32 R6, RZ, RZ, -0x800000 ;  /* 0xff800000ff06b424 */ /* 0x000fe200078e00ff */
[----:B------:R-:W-:Y:S01]  /*0800*/  LEA.HI.X R9, R3, c[0x0][0x20c], R2, 0x2, P0 ;  /* 0x0000830003097a11 */ /* 0x000fe200000f1402 */
[----:B------:R1:W-:Y:S01]  /*0810*/  STG.E.128 [R12.64+0x800], RZ ;  /* 0x000800ff0c007986 */ /* 0x0003e2000c101d0a */
[----:B------:R-:W-:-:S02]  /*0820*/  IADD3 R2, R0, 0x30, RZ ;  /* 0x0000003000027810 */ /* 0x000fc40007ffe0ff */
[----:B------:R-:W-:Y:S01]  /*0830*/  ISETP.GE.OR P0, PT, R4, R121, P6 ;  /* 0x000000790400720c */ /* 0x000fe20003706670 */
[----:B------:R1:W-:Y:S01]  /*0840*/  STG.E.128 [R12.64+0x1000], RZ ;  /* 0x001000ff0c007986 */ /* 0x0003e2000c101d0a */
[----:B------:R-:W-:-:S03]  /*0850*/  IADD3 R0, R0, 0x38, RZ ;  /* 0x0000003800007810 */ /* 0x000fc60007ffe0ff */
[----:B------:R1:W-:Y:S02]  /*0860*/  STG.E.128 [R12.64+0x1800], RZ ;  /* 0x001800ff0c007986 */ /* 0x0003e4000c101d0a */
[----:B------:R-:W-:Y:S02]  /*0870*/  @!P1 IMAD.MOV.U32 R4, RZ, RZ, -0x800000 ;  /* 0xff800000ff049424 */ /* 0x000fe400078e00ff */
[----:B------:R1:W-:Y:S04]  /*0880*/  STG.E.128 [R12.64+0x2000], RZ ;  /* 0x002000ff0c007986 */ /* 0x0003e8000c101d0a */
[----:B------:R1:W-:Y:S01]  /*0890*/  STG.E.128 [R12.64+0x2800], RZ ;  /* 0x002800ff0c007986 */ /* 0x0003e2000c101d0a */
[----:B------:R-:W-:-:S03]  /*08a0*/  @!P0 IMAD.MOV.U32 R3, RZ, RZ, -0x800000 ;  /* 0xff800000ff038424 */ /* 0x000fc600078e00ff */
[----:B------:R1:W-:Y:S04]  /*08b0*/  STG.E.128 [R12.64+0x3000], RZ ;  /* 0x003000ff0c007986 */ /* 0x0003e8000c101d0a */
[----:B------:R1:W-:Y:S04]  /*08c0*/  STG.E.128 [R12.64+0x3800], RZ ;  /* 0x003800ff0c007986 */ /* 0x0003e8000c101d0a */
[----:B------:R1:W-:Y:S01]  /*08d0*/  @!P5 STG.E [R8.64], R7 ;  /* 0x000000070800d986 */ /* 0x0003e2000c10190a */
[-C--:B------:R-:W-:Y:S02]  /*08e0*/  ISETP.GE.OR P5, PT, R2, R121.reuse, P6 ;  /* 0x000000790200720c */ /* 0x080fe400037a6670 */
[----:B------:R-:W-:Y:S01]  /*08f0*/  ISETP.GE.OR P6, PT, R0, R121, P6 ;  /* 0x000000790000720c */ /* 0x000fe200037c6670 */
[----:B------:R1:W-:Y:S04]  /*0900*/  @!P4 STG.E [R8.64+0x20], R11 ;  /* 0x0000200b0800c986 */ /* 0x0003e8000c10190a */
[----:B------:R1:W-:Y:S04]  /*0910*/  @!P3 STG.E [R8.64+0x40], R6 ;  /* 0x000040060800b986 */ /* 0x0003e8000c10190a */
[----:B------:R1:W-:Y:S02]  /*0920*/  @!P2 STG.E [R8.64+0x60], R5 ;  /* 0x000060050800a986 */ /* 0x0003e4000c10190a */
[----:B------:R-:W-:-:S02]  /*0930*/  @!P5 IMAD.MOV.U32 R2, RZ, RZ, -0x800000 ;  /* 0xff800000ff02d424 */ /* 0x000fc400078e00ff */
[----:B------:R1:W-:Y:S04]  /*0940*/  @!P1 STG.E [R8.64+0x80], R4 ;  /* 0x0000800408009986 */ /* 0x0003e8000c10190a */
[----:B------:R1:W-:Y:S04]  /*0950*/  @!P0 STG.E [R8.64+0xa0], R3 ;  /* 0x0000a00308008986 */ /* 0x0003e8000c10190a */
[----:B------:R1:W-:Y:S01]  /*0960*/  @!P5 STG.E [R8.64+0xc0], R2 ;  /* 0x0000c0020800d986 */ /* 0x0003e2000c10190a */
[----:B------:R-:W-:Y:S05]  /*0970*/  @P6 EXIT ;  /* 0x000000000000694d */ /* 0x000fea0003800000 */
[----:B-1----:R-:W-:-:S05]  /*0980*/  MOV R3, 0xff800000 ;  /* 0xff80000000037802 */ /* 0x002fca0000000f00 */
[----:B------:R-:W-:Y:S01]  /*0990*/  STG.E [R8.64+0xe0], R3 ;  /* 0x0000e00308007986 */ /* 0x000fe2000c10190a */
[----:B------:R-:W-:Y:S05]  /*09a0*/  EXIT ;  /* 0x000000000000794d */ /* 0x000fea0003800000 */
.L_x_6236:
        /* <DEDUP_REMOVED lines=19> */
.L_x_6237:
[----:B------:R-:W-:Y:S01]  /*0ae0*/  IABS R113, c[0x0][0x2d0] ;  /* 0x0000b40000717a13 */ /* 0x000fe20000000000 */
[----:B------:R-:W-:Y:S05]  /*0af0*/  @P6 BRA `(.L_x_6238) ;  /* 0x0000048000006947 */ /* 0x000fea0003800000 */
[----:B------:R-:W2:Y:S01]  /*0b00*/  I2F.RP R3, R113 ;  /* 0x0000007100037306 */ /* 0x000ea20000209400 */
[----:B------:R-:W-:-:S04]  /*0b10*/  LEA R9, R112, 0xffffff80, 0x7 ;  /* 0xffffff8070097811 */ /* 0x000fc800078e38ff */
[----:B------:R-:W-:-:S03]  /*0b20*/  IABS R0, R9 ;  /* 0x0000000900007213 */ /* 0x000fc60000000000 */
[----:B-12---:R-:W1:Y:S02]  /*0b30*/  MUFU.RCP R6, R3 ;  /* 0x0000000300067308 */ /* 0x006e640000001000 */
        /* <DEDUP_REMOVED lines=48> */
[----:B------:R-:W-:-:S04]  /*0e40*/  @!P1 LOP3.LUT R3, RZ, c[0x0][0x1c8], RZ, 0x33, !PT ;  /* 0x00007200ff039a12 */ /* 0x000fc800078e33ff */
[----:B------:R-:W-:Y:S02]  /*0e50*/  SHF.R.S32.HI R10, RZ, 0x1f, R3 ;  /* 0x0000001fff0a7819 */ /* 0x000fe40000011403 */
[----:B--2---:R-:W-:Y:S01]  /*0e60*/  SHF.R.S32.HI R13, RZ, 0x1f, R14 ;  /* 0x0000001fff0d7819 */ /* 0x004fe2000001140e */
[----:B------:R-:W-:-:S04]  /*0e70*/  IMAD.WIDE.U32 R6, R14, c[0x0][0x180], RZ ;  /* 0x000060000e067a25 */ /* 0x000fc800078e00ff */
[C---:B------:R-:W-:Y:S02]  /*0e80*/  IMAD R11, R13.reuse, c[0x0][0x180], RZ ;  /* 0x000060000d0b7a24 */ /* 0x040fe400078e02ff */
[----:B------:R-:W-:Y:S02]  /*0e90*/  IMAD R13, R13, c[0x0][0x188], RZ ;  /* 0x000062000d0d7a24 */ /* 0x000fe400078e02ff */
[----:B------:R-:W-:Y:S02]  /*0ea0*/  IMAD R2, R14, c[0x0][0x184], R11 ;  /* 0x000061000e027a24 */ /* 0x000fe400078e020b */
[----:B------:R-:W-:Y:S02]  /*0eb0*/  IMAD R11, R9, c[0x0][0x19c], R0 ;  /* 0x00006700090b7a24 */ /* 0x000fe400078e0200 */
[----:B------:R-:W-:Y:S01]  /*0ec0*/  IMAD R0, R10, c[0x0][0x1b0], RZ ;  /* 0x00006c000a007a24 */ /* 0x000fe200078e02ff */
[----:B------:R-:W-:Y:S01]  /*0ed0*/  IADD3 R7, R7, R2, RZ ;  /* 0x0000000207077210 */ /* 0x000fe20007ffe0ff */
[----:B------:R-:W-:-:S02]  /*0ee0*/  IMAD R13, R14, c[0x0][0x18c], R13 ;  /* 0x000063000e0d7a24 */ /* 0x000fc400078e020d */
[----:B------:R-:W-:-:S04]  /*0ef0*/  IMAD.WIDE.U32 R14, R14, c[0x0][0x188], RZ ;  /* 0x000062000e0e7a25 */ /* 0x000fc800078e00ff */
[----:B------:R-:W-:Y:S01]  /*0f00*/  IMAD.WIDE.U32 R6, R9, c[0x0][0x198], R6 ;  /* 0x0000660009067a25 */ /* 0x000fe200078e0006 */
[----:B------:R-:W-:-:S03]  /*0f10*/  IADD3 R13, R15, R13, RZ ;  /* 0x0000000d0f0d7210 */ /* 0x000fc60007ffe0ff */
[----:B------:R-:W-:Y:S02]  /*0f20*/  IMAD.IADD R7, R7, 0x1, R11 ;  /* 0x0000000107077824 */ /* 0x000fe400078e020b */
[C---:B------:R-:W-:Y:S02]  /*0f30*/  IMAD R11, R3.reuse, c[0x0][0x1b4], R0 ;  /* 0x00006d00030b7a24 */ /* 0x040fe400078e0200 */
[----:B------:R-:W-:-:S04]  /*0f40*/  IMAD.WIDE.U32 R6, R3, c[0x0][0x1b0], R6 ;  /* 0x00006c0003067a25 */ /* 0x000fc800078e0006 */
[----:B------:R-:W-:Y:S01]  /*0f50*/  IMAD.IADD R11, R7, 0x1, R11 ;  /* 0x00000001070b7824 */ /* 0x000fe200078e020b */
[----:B------:R-:W-:Y:S01]  /*0f60*/  MOV R12, R6 ;  /* 0x00000006000c7202 */ /* 0x000fe20000000f00 */
[----:B------:R-:W-:Y:S05]  /*0f70*/  BRA `(.L_x_6239) ;  /* 0x0000036000007947 */ /* 0x000fea0003800000 */
.L_x_6238:
[----:B-1----:R-:W-:Y:S02]  /*0f80*/  IABS R7, c[0x0][0x1c8] ;  /* 0x0000720000077a13 */ /* 0x002fe40000000000 */
[----:B------:R-:W-:Y:S02]  /*0f90*/  SHF.R.S32.HI R11, RZ, 0x1f, R18 ;  /* 0x0000001fff0b7819 */ /* 0x000fe40000011412 */
[----:B------:R-:W1:Y:S01]  /*0fa0*/  I2F.RP R6, R7 ;  /* 0x0000000700067306 */ /* 0x000e620000209400 */
        /* <DEDUP_REMOVED lines=34> */
[----:B------:R-:W-:Y:S02]  /*11d0*/  IMAD R7, R13, c[0x0][0x180], RZ ;  /* 0x000060000d077a24 */ /* 0x000fe400078e02ff */
[----:B------:R-:W-:Y:S01]  /*11e0*/  IMAD.WIDE.U32 R14, R2, c[0x0][0x180], R14 ;  /* 0x00006000020e7a25 */ /* 0x000fe200078e000e */
[----:B------:R-:W-:-:S03]  /*11f0*/  SHF.R.S32.HI R10, RZ, 0x1f, R3 ;  /* 0x0000001fff0a7819 */ /* 0x000fc60000011403 */
[----:B------:R-:W-:Y:S01]  /*1200*/  IMAD R0, R2, c[0x0][0x184], R7 ;  /* 0x0000610002007a24 */ /* 0x000fe200078e0207 */
[----:B------:R-:W-:Y:S01]  /*1210*/  IADD3 R7, R19, R6, RZ ;  /* 0x0000000613077210 */ /* 0x000fe20007ffe0ff */
[----:B------:R-:W-:Y:S01]  /*1220*/  IMAD R13, R13, c[0x0][0x188], RZ ;  /* 0x000062000d0d7a24 */ /* 0x000fe200078e02ff */
[----:B------:R-:W-:Y:S01]  /*1230*/  MOV R6, R18 ;  /* 0x0000001200067202 */ /* 0x000fe20000000f00 */
[----:B------:R-:W-:Y:S02]  /*1240*/  IMAD.IADD R15, R15, 0x1, R0 ;  /* 0x000000010f0f7824 */ /* 0x000fe400078e0200 */
[----:B------:R-:W-:Y:S02]  /*1250*/  IMAD R0, R10, c[0x0][0x1b0], RZ ;  /* 0x00006c000a007a24 */ /* 0x000fe400078e02ff */
[----:B------:R-:W-:-:S04]  /*1260*/  IMAD.WIDE.U32 R18, R2, c[0x0][0x188], R6 ;  /* 0x0000620002127a25 */ /* 0x000fc800078e0006 */
[----:B------:R-:W-:Y:S02]  /*1270*/  IMAD R13, R2, c[0x0][0x18c], R13 ;  /* 0x00006300020d7a24 */ /* 0x000fe400078e020d */
[----:B------:R-:W-:-:S03]  /*1280*/  IMAD.WIDE.U32 R6, R3, c[0x0][0x1b0], R14 ;  /* 0x00006c0003067a25 */ /* 0x000fc600078e000e */
[----:B------:R-:W-:Y:S01]  /*1290*/  IADD3 R13, R19, R13, RZ ;  /* 0x0000000d130d7210 */ /* 0x000fe20007ffe0ff */
[----:B------:R-:W-:Y:S01]  /*12a0*/  IMAD R0, R3, c[0x0][0x1b4], R0 ;  /* 0x00006d0003007a24 */ /* 0x000fe200078e0200 */
[----:B------:R-:W-:Y:S01]  /*12b0*/  MOV R12, R6 ;  /* 0x00000006000c7202 */ /* 0x000fe20000000f00 */
[----:B------:R-:W-:-:S03]  /*12c0*/  IMAD.MOV.U32 R14, RZ, RZ, R18 ;  /* 0x000000ffff0e7224 */ /* 0x000fc600078e0012 */
[----:B------:R-:W-:Y:S02]  /*12d0*/  IADD3 R11, R7, R0, RZ ;  /* 0x00000000070b7210 */ /* 0x000fe40007ffe0ff */
.L_x_6239:
[----:B------:R-:W-:Y:S01]  /*12e0*/  SHF.R.S32.HI R119, RZ, 0x1f, R118 ;  /* 0x0000001fff777819 */ /* 0x000fe20000011476 */
[----:B------:R-:W-:Y:S01]  /*12f0*/  IMAD R10, R10, c[0x0][0x1b8], RZ ;  /* 0x00006e000a0a7a24 */ /* 0x000fe200078e02ff */
[----:B------:R-:W-:Y:S01]  /*1300*/  SHF.R.S32.HI R7, RZ, 0x1f, R164 ;  /* 0x0000001fff077819 */ /* 0x000fe200000114a4 */
[----:B------:R-:W-:Y:S01]  /*1310*/  ULDC.64 UR4, c[0x0][0x198] ;  /* 0x0000660000047ab9 */ /* 0x000fe20000000a00 */
[-C--:B------:R-:W-:Y:S01]  /*1320*/  LEA.HI R0, R119, R118.reuse, RZ, 0x3 ;  /* 0x0000007677007211 */ /* 0x080fe200078f18ff */
[----:B------:R-:W-:Y:S01]  /*1330*/  IMAD R10, R3, c[0x0][0x1bc], R10 ;  /* 0x00006f00030a7a24 */ /* 0x000fe200078e020a */
[----:B------:R-:W-:Y:S01]  /*1340*/  LEA.HI R6, R119, R118, RZ, 0x4 ;  /* 0x0000007677067211 */ /* 0x000fe200078f20ff */
[----:B------:R-:W-:Y:S01]  /*1350*/  IMAD R7, R7, c[0x0][0x178], RZ ;  /* 0x00005e0007077a24 */ /* 0x000fe200078e02ff */
[----:B------:R-:W-:Y:S01]  /*1360*/  LOP3.LUT R101, R0, 0xfffffff8, RZ, 0xc0, !PT ;  /* 0xfffffff800657812 */ /* 0x000fe200078ec0ff */
[----:B------:R-:W-:Y:S01]  /*1370*/  USHF.L.U32 UR9, UR4, 0x5, URZ ;  /* 0x0000000504097899 */ /* 0x000fe2000800063f */
[----:B------:R-:W-:Y:S01]  /*1380*/  SHF.R.S32.HI R19, RZ, 0x4, R6 ;  /* 0x00000004ff137819 */ /* 0x000fe20000011406 */
[----:B------:R-:W-:Y:S01]  /*1390*/  IMAD R7, R164, c[0x0][0x17c], R7 ;  /* 0x00005f00a4077a24 */ /* 0x000fe200078e0207 */
[----:B------:R-:W-:Y:S01]  /*13a0*/  SHF.R.S32.HI R22, RZ, 0x3, R0 ;  /* 0x00000003ff167819 */ /* 0x000fe20000011400 */
[----:B------:R-:W-:Y:S01]  /*13b0*/  IMAD.IADD R101, R118, 0x1, -R101 ;  /* 0x0000000176657824 */ /* 0x000fe200078e0a65 */
[----:B------:R-:W-:Y:S01]  /*13c0*/  LEA.HI R2, R6, R19, RZ, 0x1 ;  /* 0x0000001306027211 */ /* 0x000fe200078f08ff */
[----:B------:R-:W-:Y:S01]  /*13d0*/  UMOV UR8, 0x5 ;  /* 0x0000000500087882 */ /* 0x000fe20000000000 */
[--C-:B------:R-:W-:Y:S01]  /*13e0*/  SHF.R.S32.HI R23, RZ, 0x1f, R22.reuse ;  /* 0x0000001fff177819 */ /* 0x100fe20000011416 */
[----:B------:R-:W-:Y:S01]  /*13f0*/  IMAD.SHL.U32 R20, R101, 0x8, RZ ;  /* 0x0000000865147824 */ /* 0x000fe200078e00ff */
[----:B------:R-:W-:Y:S01]  /*1400*/  LOP3.LUT R2, R2, 0xfffffffe, RZ, 0xc0, !PT ;  /* 0xfffffffe02027812 */ /* 0x000fe200078ec0ff */
[C---:B------:R-:W-:Y:S01]  /*1410*/  IMAD.SHL.U32 R15, R22.reuse, 0x40, RZ ;  /* 0x00000040160f7824 */ /* 0x040fe200078e00ff */
[----:B------:R-:W-:Y:S01]  /*1420*/  IADD3 R9, P1, R22, R9, RZ ;  /* 0x0000000916097210 */ /* 0x000fe20007f3e0ff */
[----:B------:R-:W-:Y:S01]  /*1430*/  IMAD.WIDE R4, R5, 0x40, R22 ;  /* 0x0000004005047825 */ /* 0x000fe200078e0216 */
[C---:B------:R-:W-:Y:S01]  /*1440*/  IADD3 R24, P0, R20.reuse, R14, RZ ;  /* 0x0000000e14187210 */ /* 0x040fe20007f1e0ff */
[----:B------:R-:W-:Y:S01]  /*1450*/  USHF.L.U64.HI UR5, UR4, UR8, UR5 ;  /* 0x0000000804057299 */ /* 0x000fe20008010205 */
[----:B------:R-:W-:Y:S01]  /*1460*/  SHF.R.S32.HI R21, RZ, 0x1f, R20 ;  /* 0x0000001fff157819 */ /* 0x000fe20000011414 */
[----:B------:R-:W-:Y:S01]  /*1470*/  IMAD.IADD R2, R19, 0x1, -R2 ;  /* 0x0000000113027824 */ /* 0x000fe200078e0a02 */
[----:B------:R-:W-:Y:S01]  /*1480*/  IADD3 R12, P2, R20, R12, RZ ;  /* 0x0000000c140c7210 */ /* 0x000fe20007f5e0ff */
[----:B------:R-:W-:Y:S01]  /*1490*/  IMAD.X R8, R23, 0x1, R8, P1 ;  /* 0x0000000117087824 */ /* 0x000fe200008e0608 */
[----:B------:R-:W-:Y:S01]  /*14a0*/  LOP3.LUT R15, R15, 0x1c0, RZ, 0xc0, !PT ;  /* 0x000001c00f0f7812 */ /* 0x000fe200078ec0ff */
[C---:B------:R-:W-:Y:S01]  /*14b0*/  IMAD.X R25, R21.reuse, 0x1, R13, P0 ;  /* 0x0000000115197824 */ /* 0x040fe200000e060d */
[----:B------:R-:W-:Y:S01]  /*14c0*/  LOP3.LUT R19, R6, 0xfffffff0, RZ, 0xc0, !PT ;  /* 0xfffffff006137812 */ /* 0x000fe200078ec0ff */
[----:B------:R-:W-:Y:S01]  /*14d0*/  IMAD.X R13, R21, 0x1, R11, P2 ;  /* 0x00000001150d7824 */ /* 0x000fe200010e060b */
[--C-:B------:R-:W-:Y:S01]  /*14e0*/  LOP3.LUT R18, R15, 0x38, R20.reuse, 0xf8, !PT ;  /* 0x000000380f127812 */ /* 0x100fe200078ef814 */
[----:B------:R-:W-:Y:S01]  /*14f0*/  IMAD.WIDE.U32 R20, R164, c[0x0][0x178], R20 ;  /* 0x00005e00a4147a25 */ /* 0x000fe200078e0014 */
[----:B------:R-:W-:Y:S01]  /*1500*/  SHF.R.S32.HI R6, RZ, 0x1f, R17 ;  /* 0x0000001fff067819 */ /* 0x000fe20000011411 */
[----:B------:R-:W-:Y:S01]  /*1510*/  ULDC.64 UR6, c[0x0][0x190] ;  /* 0x0000640000067ab9 */ /* 0x000fe20000000a00 */
[CC--:B------:R-:W-:Y:S01]  /*1520*/  LEA.HI R16, R119.reuse, R118.reuse, RZ, 0x6 ;  /* 0x0000007677107211 */ /* 0x0c0fe200078f30ff */
[----:B------:R-:W-:Y:S01]  /*1530*/  IMAD.WIDE.U32 R26, R22, c[0x0][0x198], R12 ;  /* 0x00006600161a7a25 */ /* 0x000fe200078e000c */
[----:B------:R-:W-:Y:S01]  /*1540*/  SHF.R.U32.HI R15, RZ, 0x3, R15 ;  /* 0x00000003ff0f7819 */ /* 0x000fe2000001160f */
[----:B------:R-:W-:Y:S01]  /*1550*/  USHF.L.U32 UR12, UR6, 0x5, URZ ;  /* 0x00000005060c7899 */ /* 0x000fe2000800063f */
[----:B------:R-:W-:Y:S01]  /*1560*/  LEA.HI R119, R119, R118, RZ, 0x5 ;  /* 0x0000007677777211 */ /* 0x000fe200078f28ff */
[----:B------:R-:W-:Y:S01]  /*1570*/  IMAD.IADD R21, R21, 0x1, R7 ;  /* 0x0000000115157824 */ /* 0x000fe200078e0207 */
[----:B------:R-:W-:Y:S01]  /*1580*/  LEA R162, P0, R26, c[0x0][0x168], 0x1 ;  /* 0x00005a001aa27a11 */ /* 0x000fe200078008ff */
[----:B------:R-:W-:Y:S01]  /*1590*/  IMAD R12, R6, c[0x0][0x1a8], RZ ;  /* 0x00006a00060c7a24 */ /* 0x000fe200078e02ff */
[----:B------:R-:W-:Y:S01]  /*15a0*/  LOP3.LUT R15, R18, R15, RZ, 0x3c, !PT ;  /* 0x0000000f120f7212 */ /* 0x000fe200078e3cff */
[----:B------:R-:W-:Y:S01]  /*15b0*/  IMAD R23, R23, c[0x0][0x198], RZ ;  /* 0x0000660017177a24 */ /* 0x000fe200078e02ff */
[----:B------:R-:W-:Y:S01]  /*15c0*/  USHF.L.U64.HI UR7, UR6, UR8, UR7 ;  /* 0x0000000806077299 */ /* 0x000fe20008010207 */
[C---:B------:R-:W-:Y:S01]  /*15d0*/  IMAD R12, R17.reuse, c[0x0][0x1ac], R12 ;  /* 0x00006b00110c7a24 */ /* 0x040fe200078e020c */
[----:B------:R-:W-:Y:S01]  /*15e0*/  SHF.R.S32.HI R116, RZ, 0x5, R119 ;  /* 0x00000005ff747819 */ /* 0x000fe20000011477 */
[----:B------:R-:W-:-:S04]  /*15f0*/  IMAD.WIDE.U32 R20, R17, c[0x0][0x1a8], R20 ;  /* 0x00006a0011147a25 */ /* 0x000fc800078e0014 */
[----:B------:R-:W-:-:S04]  /*1600*/  IMAD.WIDE.U32 R24, R3, c[0x0][0x1b8], R24 ;  /* 0x00006e0003187a25 */ /* 0x000fc800078e0018 */
[----:B------:R-:W-:Y:S02]  /*1610*/  IMAD R23, R22, c[0x0][0x19c], R23 ;  /* 0x0000670016177a24 */ /* 0x000fe400078e0217 */
[----:B------:R-:W-:Y:S02]  /*1620*/  IMAD R3, R5, c[0x0][0x190], RZ ;  /* 0x0000640005037a24 */ /* 0x000fe400078e02ff */
[----:B------:R-:W-:Y:S02]  /*1630*/  IMAD.IADD R21, R21, 0x1, R12 ;  /* 0x0000000115157824 */ /* 0x000fe400078e020c */
[----:B------:R-:W-:Y:S02]  /*1640*/  IMAD.IADD R23, R27, 0x1, R23 ;  /* 0x000000011b177824 */ /* 0x000fe400078e0217 */
[C---:B------:R-:W-:Y:S02]  /*1650*/  IMAD R3, R4.reuse, c[0x0][0x194], R3 ;  /* 0x0000650004037a24 */ /* 0x040fe400078e0203 */
[----:B------:R-:W-:Y:S01]  /*1660*/  IMAD.WIDE.U32 R4, R4, c[0x0][0x190], R20 ;  /* 0x0000640004047a25 */ /* 0x000fe200078e0014 */
[----:B------:R-:W-:-:S03]  /*1670*/  LEA.HI.X R163, R26, c[0x0][0x16c], R23, 0x1, P0 ;  /* 0x00005b001aa37a11 */ /* 0x000fc600000f0c17 */
[----:B------:R-:W-:Y:S01]  /*1680*/  IMAD.IADD R25, R25, 0x1, R10 ;  /* 0x0000000119197824 */ /* 0x000fe200078e020a */
[----:B------:R-:W-:Y:S01]  /*1690*/  LEA R10, P0, R4, c[0x0][0x160], 0x1 ;  /* 0x00005800040a7a11 */ /* 0x000fe200078008ff */
[----:B------:R-:W-:Y:S02]  /*16a0*/  IMAD.IADD R5, R5, 0x1, R3 ;  /* 0x0000000105057824 */ /* 0x000fe400078e0203 */
[----:B------:R-:W-:Y:S02]  /*16b0*/  IMAD.IADD R19, R118, 0x1, -R19 ;  /* 0x0000000176137824 */ /* 0x000fe400078e0a13 */
[----:B------:R-:W-:Y:S01]  /*16c0*/  IMAD.SHL.U32 R16, R16, 0x8, RZ ;  /* 0x0000000810107824 */ /* 0x000fe200078e00ff */
[----:B------:R-:W-:Y:S01]  /*16d0*/  LEA.HI.X R11, R4, c[0x0][0x164], R5, 0x1, P0 ;  /* 0x00005900040b7a11 */ /* 0x000fe200000f0c05 */
[----:B------:R-:W-:Y:S01]  /*16e0*/  IMAD R8, R8, c[0x0][0x1a0], RZ ;  /* 0x0000680008087a24 */ /* 0x000fe200078e02ff */
[----:B------:R-:W-:Y:S01]  /*16f0*/  SHF.R.S32.HI R14, RZ, 0x1f, R19 ;  /* 0x0000001fff0e7819 */ /* 0x000fe20000011413 */
[----:B------:R-:W-:Y:S01]  /*1700*/  IMAD.WIDE.U32 R24, R9, c[0x0][0x1a0], R24 ;  /* 0x0000680009187a25 */ /* 0x000fe200078e0018 */
[----:B------:R-:W-:-:S02]  /*1710*/  IADD3 R4, P0, R162, UR9, RZ ;  /* 0x00000009a2047c10 */ /* 0x000fc4000ff1e0ff */
[----:B------:R-:W-:Y:S01]  /*1720*/  LOP3.LUT R15, R15, 0x7ffffe00, R16, 0xf8, !PT ;  /* 0x7ffffe000f0f7812 */ /* 0x000fe200078ef810 */
[----:B------:R-:W-:Y:S01]  /*1730*/  IMAD R3, R9, c[0x0][0x1a4], R8 ;  /* 0x0000690009037a24 */ /* 0x000fe200078e0208 */
[----:B------:R-:W-:Y:S01]  /*1740*/  LEA.HI R6, R14, R19, RZ, 0x3 ;  /* 0x000000130e067211 */ /* 0x000fe200078f18ff */
[----:B------:R-:W-:Y:S01]  /*1750*/  IMAD.SHL.U32 R7, R101, 0x40, RZ ;  /* 0x0000004065077824 */ /* 0x000fe200078e00ff */
[----:B------:R-:W-:Y:S01]  /*1760*/  IADD3.X R5, R163, UR5, RZ, P0, !PT ;  /* 0x00000005a3057c10 */ /* 0x000fe200087fe4ff */
[----:B------:R-:W-:Y:S01]  /*1770*/  IMAD.SHL.U32 R165, R15, 0x2, RZ ;  /* 0x000000020fa57824 */ /* 0x000fe200078e00ff */
[----:B------:R-:W-:Y:S01]  /*1780*/  IADD3 R12, P0, R4, UR9, RZ ;  /* 0x00000009040c7c10 */ /* 0x000fe2000ff1e0ff */
[----:B------:R-:W-:Y:S01]  /*1790*/  IMAD.IADD R161, R25, 0x1, R3 ;  /* 0x0000000119a17824 */ /* 0x000fe200078e0203 */
[----:B------:R-:W-:Y:S01]  /*17a0*/  LOP3.LUT R100, R6, 0xfffffff8, RZ, 0xc0, !PT ;  /* 0xfffffff806647812 */ /* 0x000fe200078ec0ff */
[----:B------:R-:W-:Y:S01]  /*17b0*/  IMAD.SHL.U32 R3, R2, 0x8, RZ ;  /* 0x0000000802037824 */ /* 0x000fe200078e00ff */
[----:B------:R-:W-:Y:S01]  /*17c0*/  IADD3.X R13, R5, UR5, RZ, P0, !PT ;  /* 0x00000005050d7c10 */ /* 0x000fe200087fe4ff */
[----:B------:R-:W-:Y:S01]  /*17d0*/  @!PT LDS RZ, [RZ] ;  /* 0x00000000fffff984 */ /* 0x000fe20000000800 */
[----:B------:R-:W-:Y:S01]  /*17e0*/  @!PT LDS RZ, [RZ] ;  /* 0x00000000fffff984 */ /* 0x000fe20000000800 */
[----:B------:R-:W-:Y:S01]  /*17f0*/  @!PT LDS RZ, [RZ] ;  /* 0x00000000fffff984 */ /* 0x000fe20000000800 */
[----:B------:R1:W-:Y:S01]  /*1800*/  LDGSTS.E.BYPASS.LTC128B.128 [R165], [R10.64] ;  /* 0x000000000aa57fae */ /* 0x0003e2000b901d4a */
[----:B------:R-:W-:Y:S01]  /*1810*/  IADD3 R8, P1, R10, UR12, RZ ;  /* 0x0000000c0a087c10 */ /* 0x000fe2000ff3e0ff */
[----:B------:R-:W-:Y:S01]  /*1820*/  IMAD.IADD R100, R19, 0x1, -R100 ;  /* 0x0000000113647824 */ /* 0x000fe200078e0a64 */
[----:B------:R-:W-:Y:S01]  /*1830*/  IADD3 R18, P0, R12, UR9, RZ ;  /* 0x000000090c127c10 */ /* 0x000fe2000ff1e0ff */
[----:B------:R-:W-:Y:S01]  /*1840*/  IMAD.SHL.U32 R115, R6, 0x40, RZ ;  /* 0x0000004006737824 */ /* 0x000fe200078e00ff */
[----:B------:R-:W-:Y:S01]  /*1850*/  IADD3.X R9, R11, UR7, RZ, P1, !PT ;  /* 0x000000070b097c10 */ /* 0x000fe20008ffe4ff */
[----:B------:R-:W-:Y:S01]  /*1860*/  IMAD R121, R116, 0x10, R121 ;  /* 0x0000001074797824 */ /* 0x000fe200078e0279 */
[----:B------:R-:W-:-:S02]  /*1870*/  IADD3.X R19, R13, UR5, RZ, P0, !PT ;  /* 0x000000050d137c10 */ /* 0x000fc400087fe4ff */
[----:B------:R-:W-:Y:S01]  /*1880*/  IADD3 R16, P1, R8, UR12, RZ ;  /* 0x0000000c08107c10 */ /* 0x000fe2000ff3e0ff */
[----:B------:R2:W-:Y:S01]  /*1890*/  LDGSTS.E.BYPASS.LTC128B.128 [R165+0x800], [R8.64] ;  /* 0x0080000008a57fae */ /* 0x0005e2000b901d4a */
[----:B------:R-:W-:Y:S02]  /*18a0*/  LOP3.LUT R7, R7, 0x1c0, RZ, 0xc0, !PT ;  /* 0x000001c007077812 */ /* 0x000fe400078ec0ff */
[----:B------:R-:W-:Y:S02]  /*18b0*/  IADD3.X R17, R9, UR7, RZ, P1, !PT ;  /* 0x0000000709117c10 */ /* 0x000fe40008ffe4ff */
[----:B------:R-:W-:Y:S02]  /*18c0*/  IADD3 R14, P1, R16, UR12, RZ ;  /* 0x0000000c100e7c10 */ /* 0x000fe4000ff3e0ff */
[----:B------:R-:W-:Y:S01]  /*18d0*/  LOP3.LUT R115, R115, 0xfffffe00, RZ, 0xc0, !PT ;  /* 0xfffffe0073737812 */ /* 0x000fe200078ec0ff */
[----:B------:R3:W-:Y:S01]  /*18e0*/  LDGSTS.E.BYPASS.LTC128B.128 [R165+0x1000], [R16.64] ;  /* 0x0100000010a57fae */ /* 0x0007e2000b901d4a */
[----:B------:R-:W-:Y:S01]  /*18f0*/  IADD3.X R15, R17, UR7, RZ, P1, !PT ;  /* 0x00000007110f7c10 */ /* 0x000fe20008ffe4ff */
[----:B------:R-:W-:Y:S01]  /*1900*/  ULDC.64 UR6, c[0x0][0x1a0] ;  /* 0x0000680000067ab9 */ /* 0x000fe20000000a00 */
[----:B------:R-:W-:Y:S01]  /*1910*/  LOP3.LUT P1, RZ, R100, 0x2, RZ, 0xc0, !PT ;  /* 0x0000000264ff7812 */ /* 0x000fe2000782c0ff */
[----:B------:R-:W-:-:S02]  /*1920*/  USHF.L.U32 UR12, UR6, 0x5, URZ ;  /* 0x00000005060c7899 */ /* 0x000fc4000800063f */
[----:B------:R4:W-:Y:S01]  /*1930*/  LDGSTS.E.BYPASS.LTC128B.128 [R165+0x1800], [R14.64] ;  /* 0x018000000ea57fae */ /* 0x0009e2000b901d4a */
[----:B------:R-:W-:Y:S01]  /*1940*/  USHF.L.U64.HI UR7, UR6, UR8, UR7 ;  /* 0x0000000806077299 */ /* 0x000fe20008010207 */
[----:B-1----:R-:W-:Y:S02]  /*1950*/  IADD3 R10, P0, R18, UR9, RZ ;  /* 0x00000009120a7c10 */ /* 0x002fe4000ff1e0ff */
[----:B------:R1:W-:Y:S02]  /*1960*/  LDGSTS.E.BYPASS.LTC128B.128 [R165+0x2000], [R162.64] ;  /* 0x02000000a2a57fae */ /* 0x0003e4000b901d4a */
[----:B------:R-:W-:Y:S02]  /*1970*/  IADD3.X R11, R19, UR5, RZ, P0, !PT ;  /* 0x00000005130b7c10 */ /* 0x000fe400087fe4ff */
[----:B------:R5:W-:Y:S04]  /*1980*/  LDGSTS.E.BYPASS.LTC128B.128 [R165+0x2800], [R4.64] ;  /* 0x0280000004a57fae */ /* 0x000be8000b901d4a */
[----:B------:R1:W-:Y:S01]  /*1990*/  LDGSTS.E.BYPASS.LTC128B.128 [R165+0x3000], [R12.64] ;  /* 0x030000000ca57fae */ /* 0x0003e2000b901d4a */
[----:B--2---:R-:W-:-:S03]  /*19a0*/  IADD3 R8, P0, R10, UR9, RZ ;  /* 0x000000090a087c10 */ /* 0x004fc6000ff1e0ff */
[----:B------:R3:W-:Y:S01]  /*19b0*/  LDGSTS.E.BYPASS.LTC128B.128 [R165+0x3800], [R18.64] ;  /* 0x0380000012a57fae */ /* 0x0007e2000b901d4a */
[----:B------:R-:W-:Y:S02]  /*19c0*/  IADD3.X R9, R11, UR5, RZ, P0, !PT ;  /* 0x000000050b097c10 */ /* 0x000fe400087fe4ff */
[----:B------:R-:W-:Y:S01]  /*19d0*/  IADD3 R20, P0, R8, UR9, RZ ;  /* 0x0000000908147c10 */ /* 0x000fe2000ff1e0ff */
[----:B------:R2:W-:Y:S03]  /*19e0*/  LDGSTS.E.BYPASS.LTC128B.128 [R165+0x4000], [R10.64] ;  /* 0x040000000aa57fae */ /* 0x0005e6000b901d4a */
[----:B------:R-:W-:Y:S01]  /*19f0*/  IADD3.X R21, R9, UR5, RZ, P0, !PT ;  /* 0x0000000509157c10 */ /* 0x000fe200087fe4ff */
[----:B------:R1:W-:Y:S01]  /*1a00*/  LDGSTS.E.BYPASS.LTC128B.128 [R165+0x4800], [R8.64] ;  /* 0x0480000008a57fae */ /* 0x0003e2000b901d4a */
[----:B----4-:R-:W-:-:S03]  /*1a10*/  IADD3 R14, P0, R20, UR9, RZ ;  /* 0x00000009140e7c10 */ /* 0x010fc6000ff1e0ff */
[----:B------:R4:W-:Y:S01]  /*1a20*/  LDGSTS.E.BYPASS.LTC128B.128 [R165+0x5000], [R20.64] ;  /* 0x0500000014a57fae */ /* 0x0009e2000b901d4a */
[----:B------:R-:W-:Y:S02]  /*1a30*/  IADD3.X R15, R21, UR5, RZ, P0, !PT ;  /* 0x00000005150f7c10 */ /* 0x000fe400087fe4ff */
[----:B------:R-:W-:Y:S01]  /*1a40*/  LEA R160, P0, R24, c[0x0][0x170], 0x1 ;  /* 0x00005c0018a07a11 */ /* 0x000fe200078008ff */
[----:B-----5:R-:W-:Y:S02]  /*1a50*/  IMAD.SHL.U32 R4, R100, 0x40, RZ ;  /* 0x0000004064047824 */ /* 0x020fe400078e00ff */
[----:B------:R5:W-:Y:S01]  /*1a60*/  LDGSTS.E.BYPASS.LTC128B.128 [R165+0x5800], [R14.64] ;  /* 0x058000000ea57fae */ /* 0x000be2000b901d4a */
[----:B------:R-:W-:Y:S02]  /*1a70*/  LOP3.LUT R5, R7, 0x8, R0, 0xf8, !PT ;  /* 0x0000000807057812 */ /* 0x000fe400078ef800 */
[----:B------:R-:W-:Y:S01]  /*1a80*/  SHF.R.U32.HI R0, RZ, 0x3, R7 ;  /* 0x00000003ff007819 */ /* 0x000fe20000011607 */
[----:B------:R-:W0:Y:S01]  /*1a90*/  LDGDEPBAR ;  /* 0x00000000000079af */ /* 0x000e220000000000 */
[----:B------:R-:W-:-:S02]  /*1aa0*/  LOP3.LUT R4, R4, 0x1c0, RZ, 0xc0, !PT ;  /* 0x000001c004047812 */ /* 0x000fc400078ec0ff */
[----:B------:R-:W-:Y:S02]  /*1ab0*/  LOP3.LUT R5, R5, R0, RZ, 0x3c, !PT ;  /* 0x0000000005057212 */ /* 0x000fe400078e3cff */
[----:B------:R-:W-:Y:S02]  /*1ac0*/  LEA.HI.X R161, R24, c[0x0][0x174], R161, 0x1, P0 ;  /* 0x00005d0018a17a11 */ /* 0x000fe400000f0ca1 */
[----:B------:R-:W-:Y:S01]  /*1ad0*/  LOP3.LUT R3, R4, 0x8, R3, 0xf8, !PT ;  /* 0x0000000804037812 */ /* 0x000fe200078ef803 */
[----:B------:R-:W-:Y:S01]  /*1ae0*/  IMAD R2, R2, 0x200, R5 ;  /* 0x0000020002027824 */ /* 0x000fe200078e0205 */
[----:B------:R-:W-:Y:S02]  /*1af0*/  SHF.R.U32.HI R114, RZ, 0x3, R4 ;  /* 0x00000003ff727819 */ /* 0x000fe40000011604 */
[----:B------:R-:W-:Y:S01]  /*1b00*/  IADD3 R4, P0, R160, UR12, RZ ;  /* 0x0000000ca0047c10 */ /* 0x000fe2000ff1e0ff */
[----:B------:R-:W-:Y:S01]  /*1b10*/  IMAD.SHL.U32 R36, R2, 0x2, RZ ;  /* 0x0000000202247824 */ /* 0x000fe200078e00ff */
[----:B------:R-:W-:Y:S01]  /*1b20*/  LOP3.LUT R114, R3, R114, RZ, 0x3c, !PT ;  /* 0x0000007203727212 */ /* 0x000fe200078e3cff */
[----:B------:R-:W-:Y:S01]  /*1b30*/  IMAD R3, R116, 0x400, R115 ;  /* 0x0000040074037824 */ /* 0x000fe200078e0273 */
[----:B------:R-:W-:-:S02]  /*1b40*/  IADD3.X R5, R161, UR7, RZ, P0, !PT ;  /* 0x00000007a1057c10 */ /* 0x000fc400087fe4ff */
[----:B------:R-:W-:Y:S01]  /*1b50*/  LEA R157, R2, 0x2000, 0x1 ;  /* 0x00002000029d7811 */ /* 0x000fe200078e08ff */
[----:B------:R-:W-:Y:S02]  /*1b60*/  IMAD.IADD R158, R3, 0x1, R114 ;  /* 0x00000001039e7824 */ /* 0x000fe400078e0272 */
[----:B------:R-:W-:Y:S01]  /*1b70*/  IMAD.MOV.U32 R3, RZ, RZ, 0x20 ;  /* 0x00000020ff037424 */ /* 0x000fe200078e00ff */
[----:B------:R-:W-:Y:S01]  /*1b80*/  IADD3 R153, R157, 0x40, RZ ;  /* 0x000000409d997810 */ /* 0x000fe20007ffe0ff */
[----:B------:R-:W-:Y:S01]  /*1b90*/  IMAD.SHL.U32 R158, R158, 0x2, RZ ;  /* 0x000000029e9e7824 */ /* 0x000fe200078e00ff */
[----:B-----5:R-:W-:Y:S01]  /*1ba0*/  IADD3 R14, P0, R4, UR12, RZ ;  /* 0x0000000c040e7c10 */ /* 0x020fe2000ff1e0ff */
[----:B------:R-:W-:-:S04]  /*1bb0*/  DEPBAR.LE SB0, 0x0 ;  /* 0x000080000000791a */ /* 0x000fc80000000000 */
[----:B------:R-:W-:Y:S01]  /*1bc0*/  BAR.SYNC.DEFER_BLOCKING 0x0 ;  /* 0x0000000000007b1d */ /* 0x000fe20000010000 */
[----:B------:R-:W-:Y:S02]  /*1bd0*/  IADD3.X R15, R5, UR7, RZ, P0, !PT ;  /* 0x00000007050f7c10 */ /* 0x000fe400087fe4ff */
[----:B--2---:R-:W-:-:S04]  /*1be0*/  IADD3 R10, P0, R14, UR12, RZ ;  /* 0x0000000c0e0a7c10 */ /* 0x004fc8000ff1e0ff */
        /* <DEDUP_REMOVED lines=17> */
[----:B--2---:R-:W-:-:S04]  /*1d00*/  IADD3 R4, P0, R6, UR12, RZ ;  /* 0x0000000c06047c10 */ /* 0x004fc8000ff1e0ff */
[----:B------:R-:W-:Y:S02]  /*1d10*/  IADD3.X R5, R7, UR7, RZ, P0, !PT ;  /* 0x0000000707057c10 */ /* 0x000fe400087fe4ff */
        /* <DEDUP_REMOVED lines=8> */
[----:B------:R-:W4:Y:S01]  /*1da0*/  LDSM.16.M88.4 R72, [R36+0x3000] ;  /* 0x003000002448783b */ /* 0x000f220000000200 */
[----:B------:R-:W-:-:S03]  /*1db0*/  IMAD.IADD R156, R158, 0x1, R3 ;  /* 0x000000019e9c7824 */ /* 0x000fc600078e0203 */
[----:B---3--:R-:W3:Y:S04]  /*1dc0*/  LDSM.16.M88.4 R16, [R36+0x2000] ;  /* 0x002000002410783b */ /* 0x008ee80000000200 */
[----:B-1----:R-:W5:Y:S02]  /*1dd0*/  LDSM.16.M88.4 R8, [R36+0x2800] ;  /* 0x002800002408783b */ /* 0x002f640000000200 */
[----:B------:R-:W-:Y:S02]  /*1de0*/  @P0 IADD3 R153, R157, -0x40, RZ ;  /* 0xffffffc09d990810 */ /* 0x000fe40007ffe0ff */
[----:B------:R-:W1:Y:S02]  /*1df0*/  LDSM.16.M88.4 R64, [R36+0x3800] ;  /* 0x003800002440783b */ /* 0x000e640000000200 */
[C---:B------:R-:W-:Y:S01]  /*1e00*/  IADD3 R147, R153.reuse, 0x800, RZ ;  /* 0x0000080099937810 */ /* 0x040fe20007ffe0ff */
[----:B------:R-:W-:Y:S01]  /*1e10*/  IMAD.IADD R140, R0, 0x1, R153 ;  /* 0x00000001008c7824 */ /* 0x000fe200078e0299 */
[----:B------:R-:W1:Y:S01]  /*1e20*/  LDSM.16.M88.4 R56, [R36+0x4000] ;  /* 0x004000002438783b */ /* 0x000e620000000200 */
[----:B------:R-:W-:-:S02]  /*1e30*/  IADD3 R146, R153, 0x1000, RZ ;  /* 0x0000100099927810 */ /* 0x000fc40007ffe0ff */
[C---:B------:R-:W-:Y:S01]  /*1e40*/  IADD3 R145, R153.reuse, 0x1800, RZ ;  /* 0x0000180099917810 */ /* 0x040fe20007ffe0ff */
[----:B------:R-:W1:Y:S01]  /*1e50*/  LDSM.16.M88.4 R48, [R36+0x4800] ;  /* 0x004800002430783b */ /* 0x000e620000000200 */
[C---:B------:R-:W-:Y:S02]  /*1e60*/  IADD3 R144, R153.reuse, 0x2000, RZ ;  /* 0x0000200099907810 */ /* 0x040fe40007ffe0ff */
[C---:B------:R-:W-:Y:S01]  /*1e70*/  IADD3 R143, R153.reuse, 0x2800, RZ ;  /* 0x00002800998f7810 */ /* 0x040fe20007ffe0ff */
[----:B------:R-:W1:Y:S01]  /*1e80*/  LDSM.16.M88.4 R40, [R36+0x5000] ;  /* 0x005000002428783b */ /* 0x000e620000000200 */
[C---:B------:R-:W-:Y:S02]  /*1e90*/  IADD3 R142, R153.reuse, 0x3000, RZ ;  /* 0x00003000998e7810 */ /* 0x040fe40007ffe0ff */
[----:B------:R-:W-:Y:S01]  /*1ea0*/  IADD3 R141, R153, 0x3800, RZ ;  /* 0x00003800998d7810 */ /* 0x000fe20007ffe0ff */
[----:B------:R-:W1:Y:S04]  /*1eb0*/  LDSM.16.M88.4 R84, [R36+0x5800] ;  /* 0x005800002454783b */ /* 0x000e680000000200 */
[----:B------:R-:W-:Y:S04]  /*1ec0*/  LDSM.16.M88.4 R28, [R156] ;  /* 0x000000009c1c783b */ /* 0x000fe80000000200 */
[----:B--2---:R-:W2:Y:S04]  /*1ed0*/  LDSM.16.M88.4 R4, [R155+0x1000] ;  /* 0x001000009b04783b */ /* 0x004ea80000000200 */
[----:B------:R-:W1:Y:S01]  /*1ee0*/  LDSM.16.M88.4 R80, [R155] ;  /* 0x000000009b50783b */ /* 0x000e620000000200 */
[C---:B----4-:R-:W-:Y:S03]  /*1ef0*/  HMMA.16816.F32.BF16 R76, R32.reuse, R72, RZ ;  /* 0x00000048204c723c */ /* 0x050fe600000418ff */
[----:B------:R-:W4:Y:S04]  /*1f00*/  LDSM.16.M88.4 R24, [R155+0x800] ;  /* 0x000800009b18783b */ /* 0x000f280000000200 */
[----:B------:R-:W-:Y:S01]  /*1f10*/  LDSM.16.M88.4 R96, [R155+0x1800] ;  /* 0x001800009b60783b */ /* 0x000fe20000000200 */
[C---:B---3--:R-:W-:Y:S03]  /*1f20*/  HMMA.16816.F32.BF16 R20, R32.reuse, R16, RZ ;  /* 0x000000102014723c */ /* 0x048fe600000418ff */
[----:B------:R-:W-:Y:S04]  /*1f30*/  LDSM.16.M88.4 R92, [R155+0x2000] ;  /* 0x002000009b5c783b */ /* 0x000fe80000000200 */
[----:B------:R-:W-:Y:S01]  /*1f40*/  LDSM.16.M88.4 R88, [R155+0x2800] ;  /* 0x002800009b58783b */ /* 0x000fe20000000200 */
[C---:B-----5:R-:W-:Y:S03]  /*1f50*/  HMMA.16816.F32.BF16 R12, R32.reuse, R8, RZ ;  /* 0x00000008200c723c */ /* 0x060fe600000418ff */
[----:B------:R-:W-:Y:S04]  /*1f60*/  LDSM.16.M88.4 R108, [R153+0x800] ;  /* 0x00080000996c783b */ /* 0x000fe80000000200 */
[----:B------:R-:W-:Y:S01]  /*1f70*/  LDSM.16.M88.4 R100, [R153+0x1000] ;  /* 0x001000009964783b */ /* 0x000fe20000000200 */
[C---:B------:R-:W-:Y:S03]  /*1f80*/  HMMA.16816.F32.BF16 R16, R32.reuse, R18, RZ ;  /* 0x000000122010723c */ /* 0x040fe600000418ff */
[----:B------:R-:W0:Y:S05]  /*1f90*/  LDGDEPBAR ;  /* 0x00000000000079af */ /* 0x000e2a0000000000 */
        /* <DEDUP_REMOVED lines=13> */
[C---:B--2---:R-:W-:Y:S07]  /*2070*/  HMMA.16816.F32.BF16 R76, R28.reuse, R4, R76 ;  /* 0x000000041c4c723c */ /* 0x044fee000004184c */
[----:B------:R-:W-:Y:S01]  /*2080*/  IMAD.MOV.U32 R4, RZ, RZ, 0x40 ;  /* 0x00000040ff047424 */ /* 0x000fe200078e00ff */
[----:B------:R-:W-:Y:S01]  /*2090*/  HMMA.16816.F32.BF16 R20, R28, R80, R20 ;  /* 0x000000501c14723c */ /* 0x000fe20000041814 */
[----:B------:R-:W-:-:S02]  /*20a0*/  LOP3.LUT R5, R119, 0xffffffe0, RZ, 0xc0, !PT ;  /* 0xffffffe077057812 */ /* 0x000fc400078ec0ff */
[----:B------:R-:W-:Y:S02]  /*20b0*/  SHF.R.S32.HI R119, RZ, 0x1f, R119 ;  /* 0x0000001fff777819 */ /* 0x000fe40000011477 */
[----:B------:R-:W-:Y:S01]  /*20c0*/  SEL R4, R4, 0xffffffc0, !P1 ;  /* 0xffffffc004047807 */ /* 0x000fe20004800000 */
[----:B------:R-:W-:Y:S02]  /*20d0*/  IMAD.IADD R0, R118, 0x1, -R5 ;  /* 0x0000000176007824 */ /* 0x000fe400078e0a05 */
[----:B------:R-:W-:Y:S01]  /*20e0*/  HMMA.16816.F32.BF16 R16, R28, R82, R16 ;  /* 0x000000521c10723c */ /* 0x000fe20000041810 */
[----:B------:R-:W2:Y:S01]  /*20f0*/  LDSM.16.M88.4 R80, [R155+0x3800] ;  /* 0x003800009b50783b */ /* 0x000ea20000000200 */
[----:B------:R-:W-:Y:S01]  /*2100*/  IMAD.IADD R154, R158, 0x1, R4 ;  /* 0x000000019e9a7824 */ /* 0x000fe200078e0204 */
[----:B------:R-:W-:-:S03]  /*2110*/  SHF.R.S32.HI R5, RZ, 0x1f, R0 ;  /* 0x0000001fff057819 */ /* 0x000fc60000011400 */
[----:B------:R-:W-:Y:S01]  /*2120*/  IMAD.IADD R152, R3, 0x1, R154 ;  /* 0x0000000103987824 */ /* 0x000fe200078e029a */
[----:B------:R-:W-:Y:S01]  /*2130*/  LDSM.16.M88.4 R104, [R154] ;  /* 0x000000009a68783b */ /* 0x000fe20000000200 */
[----:B----4-:R-:W-:Y:S01]  /*2140*/  HMMA.16816.F32.BF16 R12, R28, R24, R12 ;  /* 0x000000181c0c723c */ /* 0x010fe2000004180c */
[----:B------:R-:W-:Y:S01]  /*2150*/  LEA.HI R168, R5, R0, RZ, 0x2 ;  /* 0x0000000005a87211 */ /* 0x000fe200078f10ff */
[----:B------:R-:W-:-:S03]  /*2160*/  IMAD.SHL.U32 R5, R118, 0x2, RZ ;  /* 0x0000000276057824 */ /* 0x000fc600078e00ff */
[----:B------:R-:W-:-:S03]  /*2170*/  SHF.R.S32.HI R168, RZ, 0x2, R168 ;  /* 0x00000002ffa87819 */ /* 0x000fc600000114a8 */
[----:B------:R-:W-:Y:S01]  /*2180*/  HMMA.16816.F32.BF16 R8, R28, R26, R8 ;  /* 0x0000001a1c08723c */ /* 0x000fe20000041808 */
[----:B------:R-:W3:Y:S01]  /*2190*/  LDSM.16.M88.4 R24, [R153] ;  /* 0x000000009918783b */ /* 0x000ee20000000200 */
[----:B------:R-:W-:-:S04]  /*21a0*/  IADD3 R2, R121, 0x1, R168 ;  /* 0x0000000179027810 */ /* 0x000fc80007ffe0a8 */
[----:B------:R-:W-:Y:S02]  /*21b0*/  IADD3 R2, R117, -c[0x0][0x214], R2 ;  /* 0x8000850075027a10 */ /* 0x000fe40007ffe002 */
[C---:B-1----:R-:W-:Y:S08]  /*21c0*/  HMMA.16816.F32.BF16 R44, R28.reuse, R84, R44 ;  /* 0x000000541c2c723c */ /* 0x042ff0000004182c */
[C---:B------:R-:W-:Y:S01]  /*21d0*/  HMMA.16816.F32.BF16 R40, R28.reuse, R86, R40 ;  /* 0x000000561c28723c */ /* 0x040fe20000041828 */
[----:B------:R-:W1:Y:S07]  /*21e0*/  LDSM.16.M88.4 R84, [R153+0x3000] ;  /* 0x003000009954783b */ /* 0x000e6e0000000200 */
[C---:B------:R-:W-:Y:S07]  /*21f0*/  HMMA.16816.F32.BF16 R72, R28.reuse, R6, R72 ;  /* 0x000000061c48723c */ /* 0x040fee0000041848 */
[----:B------:R-:W-:Y:S01]  /*2200*/  IADD3 R6, R112, -0x1, RZ ;  /* 0xffffffff70067810 */ /* 0x000fe20007ffe0ff */
[----:B------:R-:W-:Y:S03]  /*2210*/  HMMA.16816.F32.BF16 R68, R28, R96, R68 ;  /* 0x000000601c44723c */ /* 0x000fe60000041844 */
[C---:B------:R-:W-:Y:S01]  /*2220*/  ISETP.GT.AND P0, PT, R6.reuse, R159, PT ;  /* 0x0000009f0600720c */ /* 0x040fe20003f04270 */
[----:B------:R-:W-:-:S04]  /*2230*/  IMAD.SHL.U32 R0, R6, 0x80, RZ ;  /* 0x0000008006007824 */ /* 0x000fc800078e00ff */
[----:B------:R-:W-:Y:S01]  /*2240*/  HMMA.16816.F32.BF16 R64, R28, R98, R64 ;  /* 0x000000621c40723c */ /* 0x000fe20000041840 */
[----:B------:R-:W-:Y:S01]  /*2250*/  LDSM.16.M88.4 R96, [R153+0x1800] ;  /* 0x001800009960783b */ /* 0x000fe20000000200 */
[----:B------:R-:W-:-:S04]  /*2260*/  LOP3.LUT R5, R0, 0x6, R5, 0xf8, !PT ;  /* 0x0000000600057812 */ /* 0x000fc800078ef805 */
[C---:B------:R-:W-:Y:S02]  /*2270*/  LOP3.LUT R7, R5.reuse, 0x1, RZ, 0xfc, !PT ;  /* 0x0000000105077812 */ /* 0x040fe400078efcff */
[C---:B------:R-:W-:Y:S08]  /*2280*/  HMMA.16816.F32.BF16 R60, R28.reuse, R92, R60 ;  /* 0x0000005c1c3c723c */ /* 0x040ff0000004183c */
[C---:B------:R-:W-:Y:S01]  /*2290*/  HMMA.16816.F32.BF16 R56, R28.reuse, R94, R56 ;  /* 0x0000005e1c38723c */ /* 0x040fe20000041838 */
[----:B------:R-:W-:Y:S07]  /*22a0*/  LDSM.16.M88.4 R92, [R153+0x2000] ;  /* 0x00200000995c783b */ /* 0x000fee0000000200 */
[C---:B------:R-:W-:Y:S08]  /*22b0*/  HMMA.16816.F32.BF16 R52, R28.reuse, R88, R52 ;  /* 0x000000581c34723c */ /* 0x040ff00000041834 */
[C---:B------:R-:W-:Y:S01]  /*22c0*/  HMMA.16816.F32.BF16 R48, R28.reuse, R90, R48 ;  /* 0x0000005a1c30723c */ /* 0x040fe20000041830 */
[----:B------:R-:W-:Y:S07]  /*22d0*/  LDSM.16.M88.4 R88, [R153+0x2800] ;  /* 0x002800009958783b */ /* 0x000fee0000000200 */
[C---:B--2---:R-:W-:Y:S08]  /*22e0*/  HMMA.16816.F32.BF16 R36, R28.reuse, R80, R36 ;  /* 0x000000501c24723c */ /* 0x044ff00000041824 */
[----:B------:R-:W-:Y:S01]  /*22f0*/  HMMA.16816.F32.BF16 R32, R28, R82, R32 ;  /* 0x000000521c20723c */ /* 0x000fe20000041820 */
[----:B------:R-:W-:Y:S04]  /*2300*/  LDSM.16.M88.4 R28, [R140] ;  /* 0x000000008c1c783b */ /* 0x000fe80000000200 */
[----:B------:R-:W2:Y:S03]  /*2310*/  LDSM.16.M88.4 R80, [R153+0x3800] ;  /* 0x003800009950783b */ /* 0x000ea60000000200 */
[C---:B---3--:R-:W-:Y:S08]  /*2320*/  HMMA.16816.F32.BF16 R20, R104.reuse, R24, R20 ;  /* 0x000000186814723c */ /* 0x048ff00000041814 */
[C---:B------:R-:W-:Y:S01]  /*2330*/  HMMA.16816.F32.BF16 R16, R104.reuse, R26, R16 ;  /* 0x0000001a6810723c */ /* 0x040fe20000041810 */
[----:B------:R-:W3:Y:S07]  /*2340*/  LDSM.16.M88.4 R24, [R152] ;  /* 0x000000009818783b */ /* 0x000eee0000000200 */
[C---:B-1----:R-:W-:Y:S08]  /*2350*/  HMMA.16816.F32.BF16 R44, R104.reuse, R84, R44 ;  /* 0x00000054682c723c */ /* 0x042ff0000004182c */
[C---:B------:R-:W-:Y:S01]  /*2360*/  HMMA.16816.F32.BF16 R40, R104.reuse, R86, R40 ;  /* 0x000000566828723c */ /* 0x040fe20000041828 */
[----:B------:R-:W1:Y:S07]  /*2370*/  LDSM.16.M88.4 R84, [R140+0x800] ;  /* 0x000800008c54783b */ /* 0x000e6e0000000200 */
[C---:B------:R-:W-:Y:S08]  /*2380*/  HMMA.16816.F32.BF16 R12, R104.reuse, R108, R12 ;  /* 0x0000006c680c723c */ /* 0x040ff0000004180c */
[C---:B--2---:R-:W-:Y:S08]  /*2390*/  HMMA.16816.F32.BF16 R36, R104.reuse, R80, R36 ;  /* 0x000000506824723c */ /* 0x044ff00000041824 */
[----:B------:R-:W-:Y:S01]  /*23a0*/  HMMA.16816.F32.BF16 R32, R104, R82, R32 ;  /* 0x000000526820723c */ /* 0x000fe20000041820 */
[----:B------:R-:W2:Y:S07]  /*23b0*/  LDSM.16.M88.4 R80, [R140+0x1000] ;  /* 0x001000008c50783b */ /* 0x000eae0000000200 */
[----:B---3--:R-:W-:Y:S07]  /*23c0*/  HMMA.16816.F32.BF16 R20, R24, R28, R20 ;  /* 0x0000001c1814723c */ /* 0x008fee0000041814 */
[----:B------:R-:W-:Y:S01]  /*23d0*/  LOP3.LUT R29, R5, 0x8, RZ, 0xfc, !PT ;  /* 0x00000008051d7812 */ /* 0x000fe200078efcff */
[----:B------:R-:W-:Y:S07]  /*23e0*/  HMMA.16816.F32.BF16 R60, R104, R92, R60 ;  /* 0x0000005c683c723c */ /* 0x000fee000004183c */
[----:B------:R-:W-:Y:S01]  /*23f0*/  IADD3 R92, R2, c[0x0][0x2e8], RZ ;  /* 0x0000ba00025c7a10 */ /* 0x000fe20007ffe0ff */
[----:B-1----:R-:W-:Y:S01]  /*2400*/  HMMA.16816.F32.BF16 R12, R24, R84, R12 ;  /* 0x00000054180c723c */ /* 0x002fe2000004180c */
[----:B------:R-:W-:-:S02]  /*2410*/  LEA.HI R2, R119, R116, RZ, 0x2 ;  /* 0x0000007477027211 */ /* 0x000fc400078f10ff */
[C---:B------:R-:W-:Y:S02]  /*2420*/  IADD3 R28, R92.reuse, 0x8, RZ ;  /* 0x000000085c1c7810 */ /* 0x040fe40007ffe0ff */
[-C--:B------:R-:W-:Y:S02]  /*2430*/  IMNMX R92, R92, R117.reuse, PT ;  /* 0x000000755c5c7217 */ /* 0x080fe40003800200 */
[----:B------:R-:W-:Y:S01]  /*2440*/  LOP3.LUT R169, R2, 0xfffffffc, RZ, 0xc0, !PT ;  /* 0xfffffffc02a97812 */ /* 0x000fe200078ec0ff */
[----:B------:R-:W-:Y:S01]  /*2450*/  HMMA.16816.F32.BF16 R8, R104, R110, R8 ;  /* 0x0000006e6808723c */ /* 0x000fe20000041808 */
[----:B------:R-:W-:Y:S02]  /*2460*/  ISETP.GE.AND P2, PT, R5, R92, PT ;  /* 0x0000005c0500720c */ /* 0x000fe40003f46270 */
[----:B------:R-:W-:Y:S01]  /*2470*/  IMNMX R2, R28, R117, PT ;  /* 0x000000751c027217 */ /* 0x000fe20003800200 */
[----:B------:R-:W-:Y:S01]  /*2480*/  IMAD.IADD R169, R116, 0x1, -R169 ;  /* 0x0000000174a97824 */ /* 0x000fe200078e0aa9 */
[----:B------:R-:W-:-:S02]  /*2490*/  FSEL R84, R20, -INF , !P2 ;  /* 0xff80000014547808 */ /* 0x000fc40005000000 */
[C---:B------:R-:W-:Y:S01]  /*24a0*/  ISETP.GE.AND P4, PT, R29.reuse, R92, PT ;  /* 0x0000005c1d00720c */ /* 0x040fe20003f86270 */
[----:B------:R-:W-:Y:S01]  /*24b0*/  HMMA.16816.F32.BF16 R76, R104, R100, R76 ;  /* 0x00000064684c723c */ /* 0x000fe2000004184c */
[----:B------:R-:W-:Y:S02]  /*24c0*/  ISETP.GE.AND P2, PT, R29, R2, PT ;  /* 0x000000021d00720c */ /* 0x000fe40003f46270 */
[C---:B------:R-:W-:Y:S02]  /*24d0*/  ISETP.GE.AND P1, PT, R7.reuse, R92, PT ;  /* 0x0000005c0700720c */ /* 0x040fe40003f26270 */
[-C--:B------:R-:W-:Y:S02]  /*24e0*/  ISETP.GE.AND P5, PT, R7, R2.reuse, PT ;  /* 0x000000020700720c */ /* 0x080fe40003fa6270 */
[C---:B------:R-:W-:Y:S01]  /*24f0*/  ISETP.GE.AND P3, PT, R5.reuse, R2, PT ;  /* 0x000000020500720c */ /* 0x040fe20003f66270 */
[----:B------:R-:W-:Y:S01]  /*2500*/  HMMA.16816.F32.BF16 R16, R24, R30, R16 ;  /* 0x0000001e1810723c */ /* 0x000fe20000041810 */
[----:B------:R-:W1:Y:S01]  /*2510*/  LDSM.16.M88.4 R28, [R140+0x1800] ;  /* 0x001800008c1c783b */ /* 0x000e620000000200 */
[----:B------:R-:W-:-:S02]  /*2520*/  LOP3.LUT R7, R5, 0x9, RZ, 0xfc, !PT ;  /* 0x0000000905077812 */ /* 0x000fc400078efcff */
[----:B------:R-:W-:Y:S02]  /*2530*/  FSEL R22, R22, -INF , !P3 ;  /* 0xff80000016167808 */ /* 0x000fe40005800000 */
[----:B------:R-:W-:Y:S02]  /*2540*/  FSEL R85, R21, -INF , !P1 ;  /* 0xff80000015557808 */ /* 0x000fe40004800000 */
[C---:B------:R-:W-:Y:S01]  /*2550*/  HMMA.16816.F32.BF16 R72, R104.reuse, R102, R72 ;  /* 0x000000666848723c */ /* 0x040fe20000041848 */
[C---:B------:R-:W-:Y:S02]  /*2560*/  ISETP.GE.AND P3, PT, R7.reuse, R92, PT ;  /* 0x0000005c0700720c */ /* 0x040fe40003f66270 */
[----:B------:R-:W-:Y:S02]  /*2570*/  ISETP.GE.AND P1, PT, R7, R2, PT ;  /* 0x000000020700720c */ /* 0x000fe40003f26270 */
[C---:B------:R-:W-:Y:S02]  /*2580*/  LOP3.LUT R7, R5.reuse, 0x10, RZ, 0xfc, !PT ;  /* 0x0000001005077812 */ /* 0x040fe400078efcff */
[----:B------:R-:W-:Y:S01]  /*2590*/  LOP3.LUT R21, R5, 0x11, RZ, 0xfc, !PT ;  /* 0x0000001105157812 */ /* 0x000fe200078efcff */
[C---:B------:R-:W-:Y:S08]  /*25a0*/  HMMA.16816.F32.BF16 R68, R104.reuse, R96, R68 ;  /* 0x000000606844723c */ /* 0x040ff00000041844 */
[----:B------:R-:W-:Y:S01]  /*25b0*/  HMMA.16816.F32.BF16 R52, R104, R88, R52 ;  /* 0x000000586834723c */ /* 0x000fe20000041834 */
[----:B------:R-:W-:-:S02]  /*25c0*/  FSEL R6, R18, -INF , !P2 ;  /* 0xff80000012067808 */ /* 0x000fc40005000000 */
[----:B------:R-:W-:-:S04]  /*25d0*/  ISETP.GE.AND P2, PT, R21, R92, PT ;  /* 0x0000005c1500720c */ /* 0x000fc80003f46270 */
[----:B------:R-:W-:Y:S01]  /*25e0*/  FSEL R89, R16, -INF , !P4 ;  /* 0xff80000010597808 */ /* 0x000fe20006000000 */
[----:B------:R-:W-:Y:S01]  /*25f0*/  HMMA.16816.F32.BF16 R8, R24, R86, R8 ;  /* 0x000000561808723c */ /* 0x000fe20000041808 */
[----:B------:R-:W-:-:S04]  /*2600*/  ISETP.GE.AND P4, PT, R7, R2, PT ;  /* 0x000000020700720c */ /* 0x000fc80003f86270 */
[----:B------:R-:W-:Y:S02]  /*2610*/  FSEL R20, R14, -INF , !P4 ;  /* 0xff8000000e147808 */ /* 0x000fe40006000000 */
[----:B------:R-:W-:Y:S01]  /*2620*/  FSEL R87, R17, -INF , !P3 ;  /* 0xff80000011577808 */ /* 0x000fe20005800000 */
[----:B--2---:R-:W-:Y:S01]  /*2630*/  HMMA.16816.F32.BF16 R76, R24, R80, R76 ;  /* 0x00000050184c723c */ /* 0x004fe2000004184c */
[----:B------:R-:W-:Y:S02]  /*2640*/  FSEL R86, R23, -INF , !P5 ;  /* 0xff80000017567808 */ /* 0x000fe40006800000 */
[----:B------:R-:W-:Y:S02]  /*2650*/  ISETP.GE.AND P5, PT, R7, R92, PT ;  /* 0x0000005c0700720c */ /* 0x000fe40003fa6270 */
[----:B------:R-:W-:Y:S02]  /*2660*/  LOP3.LUT R7, R5, 0x18, RZ, 0xfc, !PT ;  /* 0x0000001805077812 */ /* 0x000fe400078efcff */
[----:B------:R-:W-:Y:S01]  /*2670*/  FSEL R80, R19, -INF , !P1 ;  /* 0xff80000013507808 */ /* 0x000fe20004800000 */
[----:B------:R-:W-:Y:S01]  /*2680*/  HMMA.16816.F32.BF16 R64, R104, R98, R64 ;  /* 0x000000626840723c */ /* 0x000fe20000041840 */
[----:B------:R-:W2:Y:S01]  /*2690*/  LDSM.16.M88.4 R16, [R140+0x2000] ;  /* 0x002000008c10783b */ /* 0x000ea20000000200 */
[----:B------:R-:W-:-:S02]  /*26a0*/  ISETP.GE.AND P3, PT, R21, R2, PT ;  /* 0x000000021500720c */ /* 0x000fc40003f66270 */
[----:B------:R-:W-:Y:S02]  /*26b0*/  LOP3.LUT R21, R5, 0x19, RZ, 0xfc, !PT ;  /* 0x0000001905157812 */ /* 0x000fe400078efcff */
[----:B------:R-:W-:Y:S02]  /*26c0*/  FSEL R81, R12, -INF , !P5 ;  /* 0xff8000000c517808 */ /* 0x000fe40006800000 */
[C---:B------:R-:W-:Y:S01]  /*26d0*/  HMMA.16816.F32.BF16 R72, R24.reuse, R82, R72 ;  /* 0x000000521848723c */ /* 0x040fe20000041848 */
[C---:B------:R-:W-:Y:S02]  /*26e0*/  ISETP.GE.AND P1, PT, R7.reuse, R92, PT ;  /* 0x0000005c0700720c */ /* 0x040fe40003f26270 */
[----:B------:R-:W-:Y:S02]  /*26f0*/  ISETP.GE.AND P5, PT, R7, R2, PT ;  /* 0x000000020700720c */ /* 0x000fe40003fa6270 */
[----:B------:R-:W-:Y:S02]  /*2700*/  FSEL R7, R13, -INF , !P2 ;  /* 0xff8000000d077808 */ /* 0x000fe40005000000 */
[----:B------:R-:W-:Y:S01]  /*2710*/  ISETP.GE.AND P4, PT, R21, R92, PT ;  /* 0x0000005c1500720c */ /* 0x000fe20003f86270 */
[----:B-1----:R-:W-:Y:S01]  /*2720*/  HMMA.16816.F32.BF16 R68, R24, R28, R68 ;  /* 0x0000001c1844723c */ /* 0x002fe20000041844 */
[----:B------:R-:W-:-:S02]  /*2730*/  LOP3.LUT R13, R5, 0x20, RZ, 0xfc, !PT ;  /* 0x00000020050d7812 */ /* 0x000fc400078efcff */
[-C--:B------:R-:W-:Y:S02]  /*2740*/  ISETP.GE.AND P2, PT, R21, R2.reuse, PT ;  /* 0x000000021500720c */ /* 0x080fe40003f46270 */
[----:B------:R-:W-:Y:S02]  /*2750*/  FSEL R23, R8, -INF , !P1 ;  /* 0xff80000008177808 */ /* 0x000fe40004800000 */
[----:B------:R-:W-:Y:S01]  /*2760*/  FSEL R88, R10, -INF , !P5 ;  /* 0xff8000000a587808 */ /* 0x000fe20006800000 */
[----:B------:R-:W-:Y:S01]  /*2770*/  HMMA.16816.F32.BF16 R48, R104, R90, R48 ;  /* 0x0000005a6830723c */ /* 0x000fe20000041830 */
[----:B------:R-:W-:Y:S02]  /*2780*/  ISETP.GE.AND P1, PT, R13, R2, PT ;  /* 0x000000020d00720c */ /* 0x000fe40003f26270 */
[----:B------:R-:W-:Y:S02]  /*2790*/  FSEL R21, R9, -INF , !P4 ;  /* 0xff80000009157808 */ /* 0x000fe40006000000 */
[----:B------:R-:W-:-:S02]  /*27a0*/  LOP3.LUT R9, R5, 0x28, RZ, 0xfc, !PT ;  /* 0x0000002805097812 */ /* 0x000fc400078efcff */
[----:B------:R-:W-:Y:S01]  /*27b0*/  FSEL R90, R15, -INF , !P3 ;  /* 0xff8000000f5a7808 */ /* 0x000fe20005800000 */
[----:B------:R-:W-:Y:S01]  /*27c0*/  HMMA.16816.F32.BF16 R56, R104, R94, R56 ;  /* 0x0000005e6838723c */ /* 0x000fe20000041838 */
[----:B------:R-:W-:Y:S02]  /*27d0*/  LOP3.LUT R15, R5, 0x21, RZ, 0xfc, !PT ;  /* 0x00000021050f7812 */ /* 0x000fe400078efcff */
[-C--:B------:R-:W-:Y:S02]  /*27e0*/  ISETP.GE.AND P3, PT, R13, R92.reuse, PT ;  /* 0x0000005c0d00720c */ /* 0x080fe40003f66270 */
[----:B------:R-:W-:Y:S02]  /*27f0*/  ISETP.GE.AND P5, PT, R15, R92, PT ;  /* 0x0000005c0f00720c */ /* 0x000fe40003fa6270 */
[----:B------:R-:W-:Y:S01]  /*2800*/  LOP3.LUT R13, R5, 0x29, RZ, 0xfc, !PT ;  /* 0x00000029050d7812 */ /* 0x000fe200078efcff */
[----:B------:R-:W-:Y:S01]  /*2810*/  HMMA.16816.F32.BF16 R64, R24, R30, R64 ;  /* 0x0000001e1840723c */ /* 0x000fe20000041840 */
[----:B------:R-:W-:-:S02]  /*2820*/  FSEL R28, R11, -INF , !P2 ;  /* 0xff8000000b1c7808 */ /* 0x000fc40005000000 */
[----:B------:R-:W-:Y:S02]  /*2830*/  FSEL R136, R78, -INF , !P1 ;  /* 0xff8000004e887808 */ /* 0x000fe40004800000 */
[----:B------:R-:W-:Y:S02]  /*2840*/  FSEL R135, R77, -INF , !P5 ;  /* 0xff8000004d877808 */ /* 0x000fe40006800000 */
[----:B------:R-:W-:Y:S01]  /*2850*/  ISETP.GE.AND P4, PT, R15, R2, PT ;  /* 0x000000020f00720c */ /* 0x000fe20003f86270 */
[----:B--2---:R-:W-:Y:S01]  /*2860*/  HMMA.16816.F32.BF16 R60, R24, R16, R60 ;  /* 0x00000010183c723c */ /* 0x004fe2000004183c */
[-C--:B------:R-:W-:Y:S02]  /*2870*/  ISETP.GE.AND P2, PT, R9, R92.reuse, PT ;  /* 0x0000005c0900720c */ /* 0x080fe40003f46270 */
[----:B------:R-:W-:Y:S02]  /*2880*/  FSEL R139, R76, -INF , !P3 ;  /* 0xff8000004c8b7808 */ /* 0x000fe40005800000 */
[----:B------:R-:W-:-:S02]  /*2890*/  ISETP.GE.AND P1, PT, R13, R92, PT ;  /* 0x0000005c0d00720c */ /* 0x000fc40003f26270 */
[-C--:B------:R-:W-:Y:S01]  /*28a0*/  ISETP.GE.AND P5, PT, R13, R2.reuse, PT ;  /* 0x000000020d00720c */ /* 0x080fe20003fa6270 */
[----:B------:R-:W-:Y:S01]  /*28b0*/  HMMA.16816.F32.BF16 R56, R24, R18, R56 ;  /* 0x000000121838723c */ /* 0x000fe20000041838 */
[----:B------:R-:W-:Y:S02]  /*28c0*/  ISETP.GE.AND P3, PT, R9, R2, PT ;  /* 0x000000020900720c */ /* 0x000fe40003f66270 */
[----:B------:R-:W-:Y:S01]  /*28d0*/  LOP3.LUT R13, R5, 0x30, RZ, 0xfc, !PT ;  /* 0x00000030050d7812 */ /* 0x000fe200078efcff */
[----:B------:R-:W1:Y:S01]  /*28e0*/  LDSM.16.M88.4 R8, [R140+0x2800] ;  /* 0x002800008c08783b */ /* 0x000e620000000200 */
[----:B------:R-:W-:Y:S02]  /*28f0*/  FSEL R132, R79, -INF , !P4 ;  /* 0xff8000004f847808 */ /* 0x000fe40006000000 */
[----:B------:R-:W-:Y:S02]  /*2900*/  FSEL R137, R72, -INF , !P2 ;  /* 0xff80000048897808 */ /* 0x000fe40005000000 */
[----:B------:R-:W-:-:S02]  /*2910*/  ISETP.GE.AND P4, PT, R13, R92, PT ;  /* 0x0000005c0d00720c */ /* 0x000fc40003f86270 */
[----:B------:R-:W-:Y:S02]  /*2920*/  ISETP.GE.AND P2, PT, R13, R2, PT ;  /* 0x000000020d00720c */ /* 0x000fe40003f46270 */
[C---:B------:R-:W-:Y:S02]  /*2930*/  LOP3.LUT R15, R5.reuse, 0x31, RZ, 0xfc, !PT ;  /* 0x00000031050f7812 */ /* 0x040fe400078efcff */
[----:B------:R-:W-:Y:S02]  /*2940*/  LOP3.LUT R13, R5, 0x38, RZ, 0xfc, !PT ;  /* 0x00000038050d7812 */ /* 0x000fe400078efcff */
[----:B------:R-:W-:Y:S02]  /*2950*/  FSEL R134, R74, -INF , !P3 ;  /* 0xff8000004a867808 */ /* 0x000fe40005800000 */
[----:B------:R-:W-:Y:S02]  /*2960*/  ISETP.GE.AND P3, PT, R15, R92, PT ;  /* 0x0000005c0f00720c */ /* 0x000fe40003f66270 */
[----:B------:R-:W-:-:S02]  /*2970*/  FSEL R133, R73, -INF , !P1 ;  /* 0xff80000049857808 */ /* 0x000fc40004800000 */
[----:B------:R-:W-:Y:S02]  /*2980*/  FSEL R130, R75, -INF , !P5 ;  /* 0xff8000004b827808 */ /* 0x000fe40006800000 */
[----:B------:R-:W-:Y:S02]  /*2990*/  FSEL R131, R68, -INF , !P4 ;  /* 0xff80000044837808 */ /* 0x000fe40006000000 */
[----:B------:R-:W-:Y:S02]  /*29a0*/  ISETP.GE.AND P1, PT, R15, R2, PT ;  /* 0x000000020f00720c */ /* 0x000fe40003f26270 */
[----:B------:R-:W-:Y:S02]  /*29b0*/  LOP3.LUT R17, R5, 0x39, RZ, 0xfc, !PT ;  /* 0x0000003905117812 */ /* 0x000fe400078efcff */
[C---:B------:R-:W-:Y:S02]  /*29c0*/  ISETP.GE.AND P5, PT, R13.reuse, R92, PT ;  /* 0x0000005c0d00720c */ /* 0x040fe40003fa6270 */
[----:B------:R-:W-:-:S02]  /*29d0*/  ISETP.GE.AND P4, PT, R13, R2, PT ;  /* 0x000000020d00720c */ /* 0x000fc40003f86270 */
[----:B------:R-:W2:Y:S01]  /*29e0*/  LDSM.16.M88.4 R12, [R140+0x3000] ;  /* 0x003000008c0c783b */ /* 0x000ea20000000200 */
[----:B------:R-:W-:Y:S02]  /*29f0*/  FSEL R128, R70, -INF , !P2 ;  /* 0xff80000046807808 */ /* 0x000fe40005000000 */
[----:B------:R-:W-:Y:S02]  /*2a00*/  FSEL R127, R69, -INF , !P3 ;  /* 0xff800000457f7808 */ /* 0x000fe40005800000 */
[C---:B------:R-:W-:Y:S02]  /*2a10*/  ISETP.GE.AND P2, PT, R17.reuse, R92, PT ;  /* 0x0000005c1100720c */ /* 0x040fe40003f46270 */
[----:B------:R-:W-:Y:S02]  /*2a20*/  ISETP.GE.AND P3, PT, R17, R2, PT ;  /* 0x000000021100720c */ /* 0x000fe40003f66270 */
[C---:B------:R-:W-:Y:S01]  /*2a30*/  LOP3.LUT R17, R5.reuse, 0x40, RZ, 0xfc, !PT ;  /* 0x0000004005117812 */ /* 0x040fe200078efcff */
[----:B-1----:R-:W-:Y:S01]  /*2a40*/  HMMA.16816.F32.BF16 R52, R24, R8, R52 ;  /* 0x000000081834723c */ /* 0x002fe20000041834 */
[----:B------:R-:W-:-:S02]  /*2a50*/  LOP3.LUT R19, R5, 0x41, RZ, 0xfc, !PT ;  /* 0x0000004105137812 */ /* 0x000fc400078efcff */
[----:B------:R-:W-:Y:S02]  /*2a60*/  FSEL R102, R71, -INF , !P1 ;  /* 0xff80000047667808 */ /* 0x000fe40004800000 */
[----:B------:R-:W-:Y:S02]  /*2a70*/  FSEL R129, R64, -INF , !P5 ;  /* 0xff80000040817808 */ /* 0x000fe40006800000 */
[----:B------:R-:W-:Y:S01]  /*2a80*/  FSEL R104, R66, -INF , !P4 ;  /* 0xff80000042687808 */ /* 0x000fe20006000000 */
[----:B------:R-:W-:Y:S01]  /*2a90*/  HMMA.16816.F32.BF16 R48, R24, R10, R48 ;  /* 0x0000000a1830723c */ /* 0x000fe20000041830 */
[----:B------:R-:W-:Y:S02]  /*2aa0*/  FSEL R125, R65, -INF , !P2 ;  /* 0xff800000417d7808 */ /* 0x000fe40005000000 */
[C---:B------:R-:W-:Y:S02]  /*2ab0*/  ISETP.GE.AND P1, PT, R17.reuse, R92, PT ;  /* 0x0000005c1100720c */ /* 0x040fe40003f26270 */
[----:B------:R-:W-:-:S02]  /*2ac0*/  ISETP.GE.AND P5, PT, R17, R2, PT ;  /* 0x000000021100720c */ /* 0x000fc40003fa6270 */
[C---:B------:R-:W-:Y:S02]  /*2ad0*/  ISETP.GE.AND P4, PT, R19.reuse, R92, PT ;  /* 0x0000005c1300720c */ /* 0x040fe40003f86270 */
[----:B------:R-:W-:Y:S02]  /*2ae0*/  ISETP.GE.AND P2, PT, R19, R2, PT ;  /* 0x000000021300720c */ /* 0x000fe40003f46270 */
[----:B------:R-:W1:Y:S01]  /*2af0*/  LDSM.16.M88.4 R16, [R140+0x3800] ;  /* 0x003800008c10783b */ /* 0x000e620000000200 */
[----:B------:R-:W-:Y:S01]  /*2b00*/  LOP3.LUT R29, R5, 0x48, RZ, 0xfc, !PT ;  /* 0x00000048051d7812 */ /* 0x000fe200078efcff */
[----:B------:R-:W-:-:S04]  /*2b10*/  DEPBAR.LE SB0, 0x0 ;  /* 0x000080000000791a */ /* 0x000fc80000000000 */
[----:B------:R-:W-:Y:S02]  /*2b20*/  LOP3.LUT R9, R5, 0x49, RZ, 0xfc, !PT ;  /* 0x0000004905097812 */ /* 0x000fe400078efcff */
[----:B------:R-:W-:Y:S02]  /*2b30*/  FSEL R108, R67, -INF , !P3 ;  /* 0xff800000436c7808 */ /* 0x000fe40005800000 */
[----:B------:R-:W-:Y:S01]  /*2b40*/  FSEL R123, R60, -INF , !P1 ;  /* 0xff8000003c7b7808 */ /* 0x000fe20004800000 */
[----:B--2---:R-:W-:Y:S01]  /*2b50*/  HMMA.16816.F32.BF16 R44, R24, R12, R44 ;  /* 0x0000000c182c723c */ /* 0x004fe2000004182c */
[----:B------:R-:W-:Y:S02]  /*2b60*/  FSEL R126, R62, -INF , !P5 ;  /* 0xff8000003e7e7808 */ /* 0x000fe40006800000 */
[----:B------:R-:W-:Y:S02]  /*2b70*/  FSEL R105, R61, -INF , !P4 ;  /* 0xff8000003d697808 */ /* 0x000fe40006000000 */
[----:B------:R-:W-:-:S02]  /*2b80*/  ISETP.GE.AND P3, PT, R29, R92, PT ;  /* 0x0000005c1d00720c */ /* 0x000fc40003f66270 */
[----:B------:R-:W-:Y:S01]  /*2b90*/  ISETP.GE.AND P1, PT, R29, R2, PT ;  /* 0x000000021d00720c */ /* 0x000fe20003f26270 */
[----:B------:R-:W-:Y:S01]  /*2ba0*/  HMMA.16816.F32.BF16 R40, R24, R14, R40 ;  /* 0x0000000e1828723c */ /* 0x000fe20000041828 */
        /* <DEDUP_REMOVED lines=10> */
[C---:B------:R-:W-:Y:S01]  /*2c50*/  ISETP.GE.AND P1, PT, R11.reuse, R92, PT ;  /* 0x0000005c0b00720c */ /* 0x040fe20003f26270 */
[----:B-1----:R-:W-:Y:S01]  /*2c60*/  HMMA.16816.F32.BF16 R36, R24, R16, R36 ;  /* 0x000000101824723c */ /* 0x002fe20000041824 */
[----:B------:R-:W-:-:S02]  /*2c70*/  ISETP.GE.AND P5, PT, R11, R2, PT ;  /* 0x000000020b00720c */ /* 0x000fc40003fa6270 */
[C---:B------:R-:W-:Y:S02]  /*2c80*/  LOP3.LUT R9, R5.reuse, 0x58, RZ, 0xfc, !PT ;  /* 0x0000005805097812 */ /* 0x040fe400078efcff */
[----:B------:R-:W-:Y:S02]  /*2c90*/  LOP3.LUT R11, R5, 0x59, RZ, 0xfc, !PT ;  /* 0x00000059050b7812 */ /* 0x000fe400078efcff */
[----:B------:R-:W-:Y:S01]  /*2ca0*/  FSEL R124, R59, -INF , !P4 ;  /* 0xff8000003b7c7808 */ /* 0x000fe20006000000 */
[----:B------:R-:W-:Y:S01]  /*2cb0*/  HMMA.16816.F32.BF16 R32, R24, R18, R32 ;  /* 0x000000121820723c */ /* 0x000fe20000041820 */
[----:B------:R-:W-:Y:S02]  /*2cc0*/  FSEL R119, R52, -INF , !P2 ;  /* 0xff80000034777808 */ /* 0x000fe40005000000 */
[----:B------:R-:W-:Y:S02]  /*2cd0*/  FSEL R118, R54, -INF , !P3 ;  /* 0xff80000036767808 */ /* 0x000fe40005800000 */
[----:B------:R-:W-:Y:S01]  /*2ce0*/  FSEL R117, R53, -INF , !P1 ;  /* 0xff80000035757808 */ /* 0x000fe20004800000 */
        /* <DEDUP_REMOVED lines=20> */
[-C--:B------:R-:W-:Y:S02]  /*2e30*/  ISETP.GE.AND P1, PT, R9, R92.reuse, PT ;  /* 0x0000005c0900720c */ /* 0x080fe40003f26270 */
[C---:B------:R-:W-:Y:S02]  /*2e40*/  ISETP.GE.AND P4, PT, R11.reuse, R92, PT ;  /* 0x0000005c0b00720c */ /* 0x040fe40003f86270 */
[----:B------:R-:W-:Y:S02]  /*2e50*/  ISETP.GE.AND P2, PT, R11, R2, PT ;  /* 0x000000020b00720c */ /* 0x000fe40003f46270 */
[C---:B------:R-:W-:Y:S02]  /*2e60*/  LOP3.LUT R13, R5.reuse, 0x70, RZ, 0xfc, !PT ;  /* 0x00000070050d7812 */ /* 0x040fe400078efcff */
[----:B------:R-:W-:Y:S02]  /*2e70*/  LOP3.LUT R11, R5, 0x71, RZ, 0xfc, !PT ;  /* 0x00000071050b7812 */ /* 0x000fe400078efcff */
[----:B------:R-:W-:-:S02]  /*2e80*/  FSEL R103, R44, -INF , !P5 ;  /* 0xff8000002c677808 */ /* 0x000fc40006800000 */
[----:B------:R-:W-:Y:S02]  /*2e90*/  ISETP.GE.AND P5, PT, R9, R2, PT ;  /* 0x000000020900720c */ /* 0x000fe40003fa6270 */
[----:B------:R-:W-:Y:S02]  /*2ea0*/  FSEL R66, R47, -INF , !P3 ;  /* 0xff8000002f427808 */ /* 0x000fe40005800000 */
[----:B------:R-:W-:Y:S02]  /*2eb0*/  FSEL R67, R40, -INF , !P1 ;  /* 0xff80000028437808 */ /* 0x000fe40004800000 */
[----:B------:R-:W-:Y:S02]  /*2ec0*/  FSEL R62, R43, -INF , !P2 ;  /* 0xff8000002b3e7808 */ /* 0x000fe40005000000 */
[----:B------:R-:W-:Y:S02]  /*2ed0*/  LOP3.LUT R9, R5, 0x78, RZ, 0xfc, !PT ;  /* 0x0000007805097812 */ /* 0x000fe400078efcff */
[----:B------:R-:W-:-:S02]  /*2ee0*/  ISETP.GE.AND P3, PT, R13, R92, PT ;  /* 0x0000005c0d00720c */ /* 0x000fc40003f66270 */
[----:B------:R-:W-:Y:S02]  /*2ef0*/  ISETP.GE.AND P1, PT, R11, R92, PT ;  /* 0x0000005c0b00720c */ /* 0x000fe40003f26270 */
[----:B------:R-:W-:Y:S02]  /*2f00*/  ISETP.GE.AND P2, PT, R13, R2, PT ;  /* 0x000000020d00720c */ /* 0x000fe40003f46270 */
[----:B------:R-:W-:Y:S02]  /*2f10*/  LOP3.LUT R5, R5, 0x79, RZ, 0xfc, !PT ;  /* 0x0000007905057812 */ /* 0x000fe400078efcff */
[----:B------:R-:W-:Y:S02]  /*2f20*/  FSEL R64, R42, -INF , !P5 ;  /* 0xff8000002a407808 */ /* 0x000fe40006800000 */
[----:B------:R-:W-:Y:S02]  /*2f30*/  ISETP.GE.AND P5, PT, R9, R92, PT ;  /* 0x0000005c0900720c */ /* 0x000fe40003fa6270 */
[----:B------:R-:W-:-:S02]  /*2f40*/  FSEL R65, R41, -INF , !P4 ;  /* 0xff80000029417808 */ /* 0x000fc40006000000 */
[----:B------:R-:W-:Y:S02]  /*2f50*/  FSEL R55, R36, -INF , !P3 ;  /* 0xff80000024377808 */ /* 0x000fe40005800000 */
[----:B------:R-:W-:Y:S02]  /*2f60*/  FSEL R42, R38, -INF , !P2 ;  /* 0xff800000262a7808 */ /* 0x000fe40005000000 */
[----:B------:R-:W-:Y:S02]  /*2f70*/  FSEL R53, R37, -INF , !P1 ;  /* 0xff80000025357808 */ /* 0x000fe40004800000 */
[----:B------:R-:W-:Y:S02]  /*2f80*/  ISETP.GE.AND P4, PT, R5, R92, PT ;  /* 0x0000005c0500720c */ /* 0x000fe40003f86270 */
[-C--:B------:R-:W-:Y:S02]  /*2f90*/  ISETP.GE.AND P3, PT, R11, R2.reuse, PT ;  /* 0x000000020b00720c */ /* 0x080fe40003f66270 */
[----:B------:R-:W-:-:S02]  /*2fa0*/  ISETP.GE.AND P2, PT, R9, R2, PT ;  /* 0x000000020900720c */ /* 0x000fc40003f46270 */
[----:B------:R-:W-:Y:S02]  /*2fb0*/  ISETP.GE.AND P1, PT, R5, R2, PT ;  /* 0x000000020500720c */ /* 0x000fe40003f26270 */
[----:B------:R-:W-:Y:S02]  /*2fc0*/  FSEL R51, R32, -INF , !P5 ;  /* 0xff80000020337808 */ /* 0x000fe40006800000 */
[----:B------:R-:W-:Y:S02]  /*2fd0*/  LOP3.LUT R5, R114, R115, RZ, 0xfc, !PT ;  /* 0x0000007372057212 */ /* 0x000fe400078efcff */
[----:B------:R-:W-:Y:S02]  /*2fe0*/  FSEL R36, R39, -INF , !P3 ;  /* 0xff80000027247808 */ /* 0x000fe40005800000 */
[----:B------:R-:W-:Y:S02]  /*2ff0*/  FSEL R43, R33, -INF , !P4 ;  /* 0xff800000212b7808 */ /* 0x000fe40006000000 */
[----:B------:R-:W-:-:S02]  /*3000*/  FSEL R32, R34, -INF , !P2 ;  /* 0xff80000022207808 */ /* 0x000fc40005000000 */
[----:B------:R-:W-:Y:S01]  /*3010*/  FSEL R26, R35, -INF , !P1 ;  /* 0xff800000231a7808 */ /* 0x000fe20004800000 */
[----:B------:R-:W-:Y:S05]  /*3020*/  @!P0 BRA `(.L_x_6240) ;  /* 0x0000059000008947 */ /* 0x000fea0003800000 */
[----:B------:R-:W-:Y:S05]  /*3030*/  @P6 BRA `(.L_x_6241) ;  /* 0x0000038000006947 */ /* 0x000fea0003800000 */
[----:B------:R-:W1:Y:S01]  /*3040*/  I2F.RP R10, R113 ;  /* 0x00000071000a7306 */ /* 0x000e620000209400 */
[C---:B------:R-:W-:Y:S02]  /*3050*/  IADD3 R12, R0.reuse, -0x80, RZ ;  /* 0xffffff80000c7810 */ /* 0x040fe40007ffe0ff */
        /* <DEDUP_REMOVED lines=54> */
.L_x_6241:
[----:B------:R-:W-:-:S04]  /*33c0*/  ULEA UR4, -UR4, URZ, 0x7 ;  /* 0x0000003f04047291 */ /* 0x000fc8000f8e393f */
[----:B------:R-:W-:Y:S02]  /*33d0*/  USHF.R.S32.HI UR6, URZ, 0x1f, UR4 ;  /* 0x0000001f3f067899 */ /* 0x000fe40008011404 */
[----:B------:R-:W-:-:S04]  /*33e0*/  MOV R10, UR4 ;  /* 0x00000004000a7c02 */ /* 0x000fc80008000f00 */
[----:B------:R-:W-:Y:S02]  /*33f0*/  MOV R0, UR6 ;  /* 0x0000000600007c02 */ /* 0x000fe40008000f00 */
.L_x_6242:
        /* <DEDUP_REMOVED lines=28> */
.L_x_6240:
        /* <DEDUP_REMOVED lines=81> */
[----:B------:R-:W-:Y:S02]  /*3ad0*/  FMUL.FTZ R27, R0, c[0x0][0x23c] ;  /* 0x00008f00001b7a20 */ /* 0x000fe40000410000 */
        /* <DEDUP_REMOVED lines=8> */
[--C-:B------:R-:W-:Y:S02]  /*3b60*/  FFMA.FTZ R48, R22, c[0x0][0x23c], -R27.reuse ;  /* 0x00008f0016307a23 */ /* 0x100fe4000001081b */
[----:B------:R-:W-:-:S02]  /*3b70*/  FFMA.FTZ R41, R86, c[0x0][0x23c], -R27 ;  /* 0x00008f0056297a23 */ /* 0x000fc4000001081b */
[--C-:B------:R-:W-:Y:S02]  /*3b80*/  FFMA.FTZ R46, R6, c[0x0][0x23c], -R27.reuse ;  /* 0x00008f00062e7a23 */ /* 0x100fe4000001081b */
[----:B------:R-:W-:Y:S01]  /*3b90*/  FFMA.FTZ R37, R80, c[0x0][0x23c], -R27 ;  /* 0x00008f0050257a23 */ /* 0x000fe2000001081b */
[----:B------:R-:W1:Y:S01]  /*3ba0*/  MUFU.EX2 R45, R45 ;  /* 0x0000002d002d7308 */ /* 0x000e620000000800 */
[--C-:B------:R-:W-:Y:S02]  /*3bb0*/  FFMA.FTZ R38, R81, c[0x0][0x23c], -R52.reuse ;  /* 0x00008f0051267a23 */ /* 0x100fe40000010834 */
[----:B------:R-:W2:Y:S01]  /*3bc0*/  LDSM.16.MT88.4 R80, [R149+0x6000] ;  /* 0x006000009550783b */ /* 0x000ea20000004200 */
[--C-:B------:R-:W-:Y:S02]  /*3bd0*/  FFMA.FTZ R35, R7, c[0x0][0x23c], -R52.reuse ;  /* 0x00008f0007237a23 */ /* 0x100fe40000010834 */
[--C-:B------:R-:W-:Y:S01]  /*3be0*/  FFMA.FTZ R34, R23, c[0x0][0x23c], -R52.reuse ;  /* 0x00008f0017227a23 */ /* 0x100fe20000010834 */
[----:B------:R-:W3:Y:S01]  /*3bf0*/  LDSM.16.MT88.4 R4, [R148+0x6000] ;  /* 0x006000009404783b */ /* 0x000ee20000004200 */
[----:B------:R-:W-:Y:S01]  /*3c00*/  MUFU.EX2 R44, R44 ;  /* 0x0000002c002c7308 */ /* 0x000fe20000000800 */
[----:B------:R-:W-:-:S02]  /*3c10*/  FFMA.FTZ R29, R21, c[0x0][0x23c], -R52 ;  /* 0x00008f00151d7a23 */ /* 0x000fc40000010834 */
[--C-:B------:R-:W-:Y:S02]  /*3c20*/  FFMA.FTZ R40, R20, c[0x0][0x23c], -R27.reuse ;  /* 0x00008f0014287a23 */ /* 0x100fe4000001081b */
[--C-:B------:R-:W-:Y:S01]  /*3c30*/  FFMA.FTZ R33, R90, c[0x0][0x23c], -R27.reuse ;  /* 0x00008f005a217a23 */ /* 0x100fe2000001081b */
[----:B------:R-:W4:Y:S01]  /*3c40*/  LDSM.16.MT88.4 R20, [R151+0x6800] ;  /* 0x006800009714783b */ /* 0x000f220000004200 */
[--C-:B------:R-:W-:Y:S01]  /*3c50*/  FFMA.FTZ R31, R88, c[0x0][0x23c], -R27.reuse ;  /* 0x00008f00581f7a23 */ /* 0x100fe2000001081b */
[----:B------:R-:W5:Y:S01]  /*3c60*/  MUFU.EX2 R39, R39 ;  /* 0x0000002700277308 */ /* 0x000f620000000800 */
[----:B-1----:R-:W-:Y:S01]  /*3c70*/  F2FP.BF16.PACK_AB R84, R45, R50 ;  /* 0x000000322d54723e */ /* 0x002fe200000010ff */
        /* <DEDUP_REMOVED lines=8> */
[----:B------:R-:W1:Y:S01]  /*3d00*/  MUFU.EX2 R41, R41 ;  /* 0x0000002900297308 */ /* 0x000e620000000800 */
[----:B-----5:R-:W-:Y:S01]  /*3d10*/  F2FP.BF16.PACK_AB R86, R39, R44 ;  /* 0x0000002c2756723e */ /* 0x020fe200000010ff */
        /* <DEDUP_REMOVED lines=8> */
[----:B------:R-:W5:Y:S01]  /*3da0*/  MUFU.EX2 R37, R37 ;  /* 0x0000002500257308 */ /* 0x000f620000000800 */
        /* <DEDUP_REMOVED lines=32> */
[----:B--2---:R-:W-:Y:S01]  /*3fb0*/  HMMA.16816.F32.BF16 R76, R84, R80, RZ ;  /* 0x00000050544c723c */ /* 0x004fe200000418ff */
        /* <DEDUP_REMOVED lines=10> */
[----:B------:R-:W-:Y:S01]  /*4060*/  FADD.FTZ R44, R44, R45 ;  /* 0x0000002d2c2c7221 */ /* 0x000fe20000010000 */
[----:B------:R-:W-:Y:S01]  /*4070*/  HMMA.16816.F32.BF16 R80, R84, R82, RZ ;  /* 0x000000525450723c */ /* 0x000fe200000418ff */
[----:B------:R-:W-:Y:S01]  /*4080*/  FADD.FTZ R46, R46, R41 ;  /* 0x000000292e2e7221 */ /* 0x000fe20000010000 */
[----:B------:R-:W5:Y:S01]  /*4090*/  MUFU.EX2 R28, R28 ;  /* 0x0000001c001c7308 */ /* 0x000f620000000800 */
[----:B------:R-:W-:-:S02]  /*40a0*/  FADD.FTZ R39, R39, R44 ;  /* 0x0000002c27277221 */ /* 0x000fc40000010000 */
[----:B------:R-:W-:Y:S02]  /*40b0*/  FADD.FTZ R37, R37, R46 ;  /* 0x0000002e25257221 */ /* 0x000fe40000010000 */
[----:B------:R-:W-:Y:S01]  /*40c0*/  FFMA.FTZ R173, R43, c[0x0][0x23c], -R52 ;  /* 0x00008f002bad7a23 */ /* 0x000fe20000010834 */
[C---:B---3--:R-:W-:Y:S01]  /*40d0*/  HMMA.16816.F32.BF16 R88, R84.reuse, R4, RZ ;  /* 0x000000045458723c */ /* 0x048fe200000418ff */
[--C-:B------:R-:W-:Y:S01]  /*40e0*/  FFMA.FTZ R36, R36, c[0x0][0x23c], -R27.reuse ;  /* 0x00008f0024247a23 */ /* 0x100fe2000001081b */
[----:B------:R-:W-:Y:S01]  /*40f0*/  MUFU.EX2 R30, R30 ;  /* 0x0000001e001e7308 */ /* 0x000fe20000000800 */
[--C-:B------:R-:W-:Y:S02]  /*4100*/  FFMA.FTZ R174, R26, c[0x0][0x23c], -R27.reuse ;  /* 0x00008f001aae7a23 */ /* 0x100fe4000001081b */
[----:B------:R-:W-:Y:S02]  /*4110*/  FFMA.FTZ R32, R32, c[0x0][0x23c], -R27 ;  /* 0x00008f0020207a23 */ /* 0x000fe4000001081b */
        /* <DEDUP_REMOVED lines=8> */
[----:B-----5:R-:W-:Y:S01]  /*41a0*/  F2FP.BF16.PACK_AB R7, R28, R31 ;  /* 0x0000001f1c07723e */ /* 0x020fe200000010ff */
[----:B------:R-:W-:Y:S01]  /*41b0*/  MUFU.EX2 R24, R24 ;  /* 0x0000001800187308 */ /* 0x000fe20000000800 */
[----:B------:R-:W-:Y:S02]  /*41c0*/  FADD.FTZ R40, R33, R40 ;  /* 0x0000002821287221 */ /* 0x000fe40000010000 */
[----:B------:R-:W-:-:S03]  /*41d0*/  FADD.FTZ R34, R34, R35 ;  /* 0x0000002322227221 */ /* 0x000fc60000010000 */
[C---:B------:R-:W-:Y:S01]  /*41e0*/  HMMA.16816.F32.BF16 R72, R4.reuse, R12, R72 ;  /* 0x0000000c0448723c */ /* 0x040fe20000041848 */
[----:B------:R-:W-:Y:S01]  /*41f0*/  FADD.FTZ R29, R29, R34 ;  /* 0x000000221d1d7221 */ /* 0x000fe20000010000 */
[----:B------:R-:W-:Y:S06]  /*4200*/  MUFU.EX2 R3, R3 ;  /* 0x0000000300037308 */ /* 0x000fec0000000800 */
[C---:B------:R-:W-:Y:S01]  /*4210*/  HMMA.16816.F32.BF16 R92, R4.reuse, R14, R92 ;  /* 0x0000000e045c723c */ /* 0x040fe2000004185c */
[----:B------:R-:W2:Y:S01]  /*4220*/  LDSM.16.MT88.4 R12, [R150+0x7000] ;  /* 0x00700000960c783b */ /* 0x000ea20000004200 */
[----:B------:R-:W-:Y:S06]  /*4230*/  MUFU.EX2 R47, R47 ;  /* 0x0000002f002f7308 */ /* 0x000fec0000000800 */
[C---:B----4-:R-:W-:Y:S02]  /*4240*/  HMMA.16816.F32.BF16 R96, R4.reuse, R20, R96 ;  /* 0x000000140460723c */ /* 0x050fe40000041860 */
        /* <DEDUP_REMOVED lines=206> */
.L_x_6247:
        /* <DEDUP_REMOVED lines=64> */
.L_x_6244:
        /* <DEDUP_REMOVED lines=26> */
[----:B------:R-:W-:Y:S03]  /*54d0*/  ISETP.GT.AND P0, PT, R172, R159, PT ;  /* 0x0000009fac00720c */ /* 0x000fe60003f04270 */
        /* <DEDUP_REMOVED lines=170> */
.L_x_6246:
        /* <DEDUP_REMOVED lines=28> */
.L_x_6245:
        /* <DEDUP_REMOVED lines=93> */
[----:B------:R-:W-:Y:S01]  /*6710*/  ISETP.GT.AND P0, PT, R172, R159, PT ;  /* 0x0000009fac00720c */ /* 0x000fe20003f04270 */
        /* <DEDUP_REMOVED lines=348> */
.L_x_6243:
[----:B------:R-:W1:Y:S01]  /*7ce0*/  SHFL.BFLY PT, R4, R173, 0x2, 0x1f ;  /* 0x0c401f00ad047f89 */ /* 0x000e6200000e0000 */
[----:B------:R-:W-:Y:S01]  /*7cf0*/  MOV R11, 0x3f800000 ;  /* 0x3f800000000b7802 */ /* 0x000fe20000000f00 */
[----:B------:R-:W-:Y:S01]  /*7d00*/  BSSY B0, `(.L_x_6248) ;  /* 0x000009b000007945 */ /* 0x000fe20003800000 */
[----:B------:R-:W-:Y:S01]  /*7d10*/  MOV R9, 0x3f800000 ;  /* 0x3f80000000097802 */ /* 0x000fe20000000f00 */
[----:B------:R-:W2:Y:S01]  /*7d20*/  SHFL.BFLY PT, R5, R174, 0x2, 0x1f ;  /* 0x0c401f00ae057f89 */ /* 0x000ea200000e0000 */
[----:B------:R-:W-:-:S02]  /*7d30*/  IADD3 R45, -R164, RZ, RZ ;  /* 0x000000ffa42d7210 */ /* 0x000fc40007ffe1ff */
[----:B------:R-:W-:Y:S01]  /*7d40*/  LEA R169, R169, R168, 0x4 ;  /* 0x000000a8a9a97211 */ /* 0x000fe200078e20ff */
        /* <DEDUP_REMOVED lines=8> */
[----:B------:R-:W-:-:S04]  /*7dd0*/  LEA.HI R12, R10, R3, RZ, 0x2 ;  /* 0x000000030a0c7211 */ /* 0x000fc800078f10ff */
[--C-:B------:R-:W-:Y:S02]  /*7de0*/  SHF.R.S32.HI R13, RZ, 0x2, R12.reuse ;  /* 0x00000002ff0d7819 */ /* 0x100fe4000001140c */
[----:B------:R-:W-:Y:S01]  /*7df0*/  SHF.R.S32.HI R8, RZ, 0x1f, R12 ;  /* 0x0000001fff087819 */ /* 0x000fe2000001140c */
[----:B----4-:R-:W-:Y:S01]  /*7e00*/  IMAD R44, R45, c[0x0][0x1c0], R44 ;  /* 0x000070002d2c7a24 */ /* 0x010fe200078e022c */
[----:B------:R-:W-:Y:S02]  /*7e10*/  LOP3.LUT R12, R12, 0x1ffffffc, RZ, 0xc0, !PT ;  /* 0x1ffffffc0c0c7812 */ /* 0x000fe400078ec0ff */
[----:B------:R-:W-:Y:S02]  /*7e20*/  LEA.HI R8, R8, R13, RZ, 0x3 ;  /* 0x0000000d08087211 */ /* 0x000fe400078f18ff */
[----:B------:R-:W-:Y:S02]  /*7e30*/  IADD3 R12, -R12, R3, RZ ;  /* 0x000000030c0c7210 */ /* 0x000fe40007ffe1ff */
[----:B------:R-:W-:Y:S01]  /*7e40*/  LOP3.LUT R8, R8, 0xfffffff8, RZ, 0xc0, !PT ;  /* 0xfffffff808087812 */ /* 0x000fe200078ec0ff */
[----:B-1----:R-:W-:-:S03]  /*7e50*/  FADD.FTZ R6, R7, R6 ;  /* 0x0000000607067221 */ /* 0x002fc60000010000 */
[----:B------:R-:W-:Y:S01]  /*7e60*/  IADD3 R8, R13, -R8, RZ ;  /* 0x800000080d087210 */ /* 0x000fe20007ffe0ff */
[----:B--2---:R-:W-:Y:S01]  /*7e70*/  FADD.FTZ R5, R4, R5 ;  /* 0x0000000504057221 */ /* 0x004fe20000010000 */
[----:B------:R-:W-:Y:S02]  /*7e80*/  FSETP.NE.FTZ.AND P4, PT, R6, RZ, PT ;  /* 0x000000ff0600720b */ /* 0x000fe40003f95000 */
[CC--:B------:R-:W-:Y:S02]  /*7e90*/  LEA.HI R4, R10.reuse, R3.reuse, RZ, 0x5 ;  /* 0x000000030a047211 */ /* 0x0c0fe400078f28ff */
[----:B------:R-:W-:Y:S02]  /*7ea0*/  FSETP.NE.FTZ.AND P3, PT, R5, RZ, PT ;  /* 0x000000ff0500720b */ /* 0x000fe40003f75000 */
[----:B------:R-:W-:Y:S02]  /*7eb0*/  SHF.R.S32.HI R7, RZ, 0x5, R4 ;  /* 0x00000005ff077819 */ /* 0x000fe40000011404 */
[----:B------:R-:W-:-:S02]  /*7ec0*/  LEA.HI R10, R10, R3, RZ, 0x4 ;  /* 0x000000030a0a7211 */ /* 0x000fc400078f20ff */
[----:B------:R-:W-:Y:S01]  /*7ed0*/  SHF.L.U32 R14, R8, 0x6, RZ ;  /* 0x00000006080e7819 */ /* 0x000fe200000006ff */
[----:B------:R-:W-:Y:S01]  /*7ee0*/  IMAD R7, R7, 0x200, R12 ;  /* 0x0000020007077824 */ /* 0x000fe200078e020c */
[----:B------:R-:W-:Y:S01]  /*7ef0*/  LOP3.LUT R12, R10, 0xfffffff0, RZ, 0xc0, !PT ;  /* 0xfffffff00a0c7812 */ /* 0x000fe200078ec0ff */
[----:B------:R-:W1:Y:S01]  /*7f00*/  @P4 MUFU.RCP R11, R6 ;  /* 0x00000006000b4308 */ /* 0x000e620000001000 */
[----:B------:R-:W-:Y:S02]  /*7f10*/  LOP3.LUT R14, R14, 0x1c0, RZ, 0xc0, !PT ;  /* 0x000001c00e0e7812 */ /* 0x000fe400078ec0ff */
[C---:B------:R-:W-:Y:S02]  /*7f20*/  R2P PR, R8.reuse, 0x6 ;  /* 0x0000000608007804 */ /* 0x040fe40000000000 */
[----:B------:R-:W-:Y:S02]  /*7f30*/  LOP3.LUT R8, R8, 0x1, RZ, 0xc0, !PT ;  /* 0x0000000108087812 */ /* 0x000fe400078ec0ff */
[----:B------:R-:W-:Y:S01]  /*7f40*/  LEA.HI R14, R14, R14, RZ, 0x1d ;  /* 0x0000000e0e0e7211 */ /* 0x000fe200078fe8ff */
[----:B------:R-:W2:Y:S01]  /*7f50*/  @P3 MUFU.RCP R9, R5 ;  /* 0x0000000500093308 */ /* 0x000ea20000001000 */
[----:B------:R-:W-:Y:S01]  /*7f60*/  ISETP.NE.U32.AND P0, PT, R8, 0x1, PT ;  /* 0x000000010800780c */ /* 0x000fe20003f05070 */
[----:B------:R-:W-:Y:S01]  /*7f70*/  IMAD.MOV.U32 R8, RZ, RZ, -0x20 ;  /* 0xffffffe0ff087424 */ /* 0x000fe200078e00ff */
[----:B------:R-:W-:-:S02]  /*7f80*/  LEA R14, R7, R14, 0x1 ;  /* 0x0000000e070e7211 */ /* 0x000fc400078e08ff */
[----:B------:R-:W-:Y:S02]  /*7f90*/  LOP3.LUT R4, R4, 0xffffffe0, RZ, 0xc0, !PT ;  /* 0xffffffe004047812 */ /* 0x000fe400078ec0ff */
[----:B------:R-:W-:Y:S01]  /*7fa0*/  SEL R8, R8, 0x20, !P0 ;  /* 0x0000002008087807 */ /* 0x000fe20004000000 */
[C---:B-1----:R-:W-:Y:S01]  /*7fb0*/  FMUL.FTZ R96, R11.reuse, R96 ;  /* 0x000000600b607220 */ /* 0x042fe20000410000 */
[----:B------:R-:W-:Y:S01]  /*7fc0*/  @P4 MUFU.LG2 R6, R6 ;  /* 0x0000000600064308 */ /* 0x000fe20000000c00 */
[C---:B------:R-:W-:Y:S01]  /*7fd0*/  FMUL.FTZ R97, R11.reuse, R97 ;  /* 0x000000610b617220 */ /* 0x040fe20000410000 */
[----:B------:R-:W-:Y:S01]  /*7fe0*/  IADD3 R4, -R4, R3, RZ ;  /* 0x0000000304047210 */ /* 0x000fe20007ffe1ff */
[C---:B------:R-:W-:Y:S02]  /*7ff0*/  FMUL.FTZ R68, R11.reuse, R68 ;  /* 0x000000440b447220 */ /* 0x040fe40000410000 */
[C---:B------:R-:W-:Y:S01]  /*8000*/  FMUL.FTZ R69, R11.reuse, R69 ;  /* 0x000000450b457220 */ /* 0x040fe20000410000 */
[----:B------:R-:W-:Y:S01]  /*8010*/  STS.64 [R14.X4], R96 ;  /* 0x000000600e007388 */ /* 0x000fe20000004a00 */
[C---:B------:R-:W-:Y:S01]  /*8020*/  FMUL.FTZ R72, R11.reuse, R72 ;  /* 0x000000480b487220 */ /* 0x040fe20000410000 */
[----:B------:R-:W1:Y:S01]  /*8030*/  @P3 MUFU.LG2 R5, R5 ;  /* 0x0000000500053308 */ /* 0x000e620000000c00 */
[C---:B------:R-:W-:Y:S01]  /*8040*/  FMUL.FTZ R73, R11.reuse, R73 ;  /* 0x000000490b497220 */ /* 0x040fe20000410000 */
[----:B------:R-:W-:Y:S01]  /*8050*/  LOP3.LUT P0, RZ, R4, 0x3, RZ, 0xc0, !PT ;  /* 0x0000000304ff7812 */ /* 0x000fe2000780c0ff */
        /* <DEDUP_REMOVED lines=33> */
[----:B------:R-:W-:Y:S01]  /*8270*/  SHF.L.U32 R9, R13, 0x2, RZ ;  /* 0x000000020d097819 */ /* 0x000fe200000006ff */
[----:B-1----:R-:W-:Y:S01]  /*8280*/  @P3 FMUL.FTZ R5, R5, 0.69314718246459960938 ;  /* 0x3f31721805053820 */ /* 0x002fe20000410000 */
[----:B------:R-:W-:Y:S01]  /*8290*/  LOP3.LUT R13, R13, 0xffffffe, RZ, 0xc0, !PT ;  /* 0x0ffffffe0d0d7812 */ /* 0x000fe200078ec0ff */
[----:B------:R-:W-:Y:S01]  /*82a0*/  IMAD.MOV.U32 R4, RZ, RZ, -0x800000 ;  /* 0xff800000ff047424 */ /* 0x000fe200078e00ff */
[----:B------:R-:W-:Y:S01]  /*82b0*/  LOP3.LUT R9, R12, 0x38, R9, 0xf8, !PT ;  /* 0x000000380c097812 */ /* 0x000fe200078ef809 */
[----:B------:R-:W-:Y:S01]  /*82c0*/  @P3 FFMA.FTZ R4, R0, c[0x0][0x238], R5 ;  /* 0x00008e0000043a23 */ /* 0x000fe20000010005 */
[----:B------:R-:W-:-:S02]  /*82d0*/  SHF.R.U32.HI R12, RZ, 0x3, R12 ;  /* 0x00000003ff0c7819 */ /* 0x000fc4000001160c */
[----:B------:R-:W-:Y:S02]  /*82e0*/  IADD3 R16, R10, -R13, RZ ;  /* 0x8000000d0a107210 */ /* 0x000fe40007ffe0ff */
[----:B------:R-:W-:Y:S01]  /*82f0*/  LOP3.LUT R9, R9, R12, RZ, 0x3c, !PT ;  /* 0x0000000c09097212 */ /* 0x000fe200078e3cff */
[----:B------:R-:W-:Y:S01]  /*8300*/  IMAD.MOV.U32 R12, RZ, RZ, 0x40 ;  /* 0x00000040ff0c7424 */ /* 0x000fe200078e00ff */
[----:B------:R-:W-:Y:S02]  /*8310*/  SHF.L.U32 R13, R14, 0x2, RZ ;  /* 0x000000020e0d7819 */ /* 0x000fe400000006ff */
[----:B------:R-:W-:Y:S02]  /*8320*/  LEA R7, R16, R9, 0x2 ;  /* 0x0000000910077211 */ /* 0x000fe400078e10ff */
[----:B------:R-:W-:Y:S02]  /*8330*/  SEL R12, R12, 0xffffffc0, !P1 ;  /* 0xffffffc00c0c7807 */ /* 0x000fe40004800000 */
[----:B------:R-:W-:-:S02]  /*8340*/  IADD3 R15, R13, 0x80, RZ ;  /* 0x000000800d0f7810 */ /* 0x000fc40007ffe0ff */
[C---:B------:R-:W-:Y:S01]  /*8350*/  IADD3 R9, R13.reuse, R8, RZ ;  /* 0x000000080d097210 */ /* 0x040fe20007ffe0ff */
[C---:B------:R-:W-:Y:S01]  /*8360*/  IMAD.IADD R16, R13.reuse, 0x1, R12 ;  /* 0x000000010d107824 */ /* 0x040fe200078e020c */
[----:B------:R-:W-:Y:S02]  /*8370*/  @P2 IADD3 R15, R13, -0x80, RZ ;  /* 0xffffff800d0f2810 */ /* 0x000fe40007ffe0ff */
[----:B------:R-:W-:Y:S01]  /*8380*/  IADD3 R17, R9, R12, RZ ;  /* 0x0000000c09117210 */ /* 0x000fe20007ffe0ff */
[----:B------:R-:W-:Y:S01]  /*8390*/  STS.64 [R9], R68 ;  /* 0x0000004409007388 */ /* 0x000fe20000000a00 */
[-C--:B------:R-:W-:Y:S02]  /*83a0*/  IADD3 R13, R8, R15.reuse, RZ ;  /* 0x0000000f080d7210 */ /* 0x080fe40007ffe0ff */
[C---:B--2---:R-:W-:Y:S01]  /*83b0*/  IADD3 R14, R12.reuse, R15, RZ ;  /* 0x0000000f0c0e7210 */ /* 0x044fe20007ffe0ff */
[----:B------:R1:W-:Y:S02]  /*83c0*/  STS.64 [R9+0x800], R70 ;  /* 0x0008004609007388 */ /* 0x0003e40000000a00 */
[----:B------:R-:W-:-:S02]  /*83d0*/  IMAD.IADD R12, R12, 0x1, R13 ;  /* 0x000000010c0c7824 */ /* 0x000fc400078e020d */
[----:B------:R-:W-:Y:S04]  /*83e0*/  STS.64 [R16], R72 ;  /* 0x0000004810007388 */ /* 0x000fe80000000a00 */
[----:B------:R-:W-:Y:S04]  /*83f0*/  STS.64 [R16+0x800], R74 ;  /* 0x0008004a10007388 */ /* 0x000fe80000000a00 */
[----:B------:R-:W-:Y:S04]  /*8400*/  STS.64 [R17], R92 ;  /* 0x0000005c11007388 */ /* 0x000fe80000000a00 */
[----:B------:R-:W-:Y:S04]  /*8410*/  STS.64 [R17+0x800], R94 ;  /* 0x0008005e11007388 */ /* 0x000fe80000000a00 */
[----:B------:R-:W-:Y:S04]  /*8420*/  STS.64 [R15], R76 ;  /* 0x0000004c0f007388 */ /* 0x000fe80000000a00 */
[----:B------:R-:W-:Y:S04]  /*8430*/  STS.64 [R15+0x800], R78 ;  /* 0x0008004e0f007388 */ /* 0x000fe80000000a00 */
[----:B-1----:R-:W1:Y:S04]  /*8440*/  S2R R9, SR_CTAID.Y ;  /* 0x0000000000097919 */ /* 0x002e680000002600 */
[----:B------:R-:W-:Y:S04]  /*8450*/  STS.64 [R13], R80 ;  /* 0x000000500d007388 */ /* 0x000fe80000000a00 */
[----:B------:R-:W-:Y:S04]  /*8460*/  STS.64 [R13+0x800], R82 ;  /* 0x000800520d007388 */ /* 0x000fe80000000a00 */
[----:B------:R-:W-:Y:S04]  /*8470*/  STS.64 [R14], R88 ;  /* 0x000000580e007388 */ /* 0x000fe80000000a00 */
[----:B------:R-:W-:Y:S04]  /*8480*/  STS.64 [R14+0x800], R90 ;  /* 0x0008005a0e007388 */ /* 0x000fe80000000a00 */
[----:B------:R-:W-:Y:S04]  /*8490*/  STS.64 [R12], R84 ;  /* 0x000000540c007388 */ /* 0x000fe80000000a00 */
[----:B------:R-:W-:Y:S01]  /*84a0*/  STS.64 [R12+0x800], R86 ;  /* 0x000800560c007388 */ /* 0x000fe20000000a00 */
[----:B-1----:R-:W-:-:S03]  /*84b0*/  IMAD R9, R9, c[0x0][0x210], R164 ;  /* 0x0000840009097a24 */ /* 0x002fc600078e02a4 */
[----:B------:R-:W1:Y:S01]  /*84c0*/  S2R R8, SR_CTAID.X ;  /* 0x0000000000087919 */ /* 0x000e620000002500 */
[----:B------:R-:W-:Y:S01]  /*84d0*/  IMAD R9, R9, c[0x0][0x1c0], R44 ;  /* 0x0000700009097a24 */ /* 0x000fe200078e022c */
[----:B------:R-:W-:Y:S02]  /*84e0*/  SHF.L.U32 R44, R10, 0x2, RZ ;  /* 0x000000020a2c7819 */ /* 0x000fe400000006ff */
[----:B------:R-:W-:Y:S02]  /*84f0*/  BAR.SYNC.DEFER_BLOCKING 0x0 ;  /* 0x0000000000007b1d */ /* 0x000fe40000010000 */
[----:B------:R-:W-:-:S05]  /*8500*/  SHF.R.S32.HI R45, RZ, 0x1f, R44 ;  /* 0x0000001fff2d7819 */ /* 0x000fca000001142c */
[----:B------:R-:W-:Y:S01]  /*8510*/  IMAD.WIDE R44, R11, 0x40, R44 ;  /* 0x000000400b2c7825 */ /* 0x000fe200078e022c */
[----:B-1----:R-:W-:Y:S01]  /*8520*/  SHF.L.U32 R10, R8, 0x6, RZ ;  /* 0x00000006080a7819 */ /* 0x002fe200000006ff */
[----:B------:R-:W1:Y:S04]  /*8530*/  LDS.128 R36, [R7.X4] ;  /* 0x0000000007247984 */ /* 0x000e680000004c00 */
[----:B------:R-:W-:Y:S01]  /*8540*/  IMAD R10, R9, c[0x0][0x214], R10 ;  /* 0x00008500090a7a24 */ /* 0x000fe200078e020a */
[----:B------:R-:W2:Y:S04]  /*8550*/  LDS.128 R32, [R7.X4+0x800] ;  /* 0x0008000007207984 */ /* 0x000ea80000004c00 */
[----:B------:R-:W3:Y:S04]  /*8560*/  LDS.128 R28, [R7.X4+0x1000] ;  /* 0x00100000071c7984 */ /* 0x000ee80000004c00 */
[----:B------:R-:W4:Y:S04]  /*8570*/  LDS.128 R24, [R7.X4+0x1800] ;  /* 0x0018000007187984 */ /* 0x000f280000004c00 */
[----:B------:R-:W1:Y:S04]  /*8580*/  LDS.128 R20, [R7.X4+0x2000] ;  /* 0x0020000007147984 */ /* 0x000e680000004c00 */
[----:B------:R-:W1:Y:S04]  /*8590*/  LDS.128 R16, [R7.X4+0x2800] ;  /* 0x0028000007107984 */ /* 0x000e680000004c00 */
[----:B------:R-:W1:Y:S04]  /*85a0*/  LDS.128 R12, [R7.X4+0x3000] ;  /* 0x00300000070c7984 */ /* 0x000e680000004c00 */
[----:B------:R5:W1:Y:S02]  /*85b0*/  LDS.128 R40, [R7.X4+0x3800] ;  /* 0x0038000007287984 */ /* 0x000a640000004c00 */
[----:B-----5:R-:W-:-:S04]  /*85c0*/  @P4 FMUL.FTZ R7, R6, 0.69314718246459960938 ;  /* 0x3f31721806074820 */ /* 0x020fc80000410000 */
[----:B------:R-:W-:Y:S01]  /*85d0*/  @P4 FFMA.FTZ R3, R2, c[0x0][0x238], R7 ;  /* 0x00008e0002034a23 */ /* 0x000fe20000010007 */
[----:B------:R-:W-:Y:S05]  /*85e0*/  @P0 BRA `(.L_x_6249) ;  /* 0x000000c000000947 */ /* 0x000fea0003800000 */
[----:B--234-:R-:W-:Y:S01]  /*85f0*/  IMAD.MOV.U32 R5, RZ, RZ, -0x40 ;  /* 0xffffffc0ff057424 */ /* 0x01cfe200078e00ff */
[----:B------:R-:W-:Y:S02]  /*8600*/  IADD3 R2, R169, 0x8, RZ ;  /* 0x00000008a9027810 */ /* 0x000fe40007ffe0ff */
[----:B------:R-:W-:Y:S01]  /*8610*/  IADD3 R0, P0, R10, R169, RZ ;  /* 0x000000a90a007210 */ /* 0x000fe20007f1e0ff */
[----:B------:R-:W-:Y:S01]  /*8620*/  IMAD R8, R8, R5, c[0x0][0x214] ;  /* 0x0000850008087624 */ /* 0x000fe200078e0205 */
[----:B------:R-:W-:-:S04]  /*8630*/  SHF.R.S32.HI R5, RZ, 0x1f, R169 ;  /* 0x0000001fff057819 */ /* 0x000fc800000114a9 */
[-C--:B------:R-:W-:Y:S02]  /*8640*/  ISETP.GE.AND P2, PT, R169, R8.reuse, PT ;  /* 0x00000008a900720c */ /* 0x080fe40003f46270 */
[----:B------:R-:W-:Y:S02]  /*8650*/  ISETP.GE.AND P1, PT, R2, R8, PT ;  /* 0x000000080200720c */ /* 0x000fe40003f26270 */
[----:B------:R-:W-:Y:S02]  /*8660*/  LEA.HI.X.SX32 R5, R10, R5, 0x1, P0 ;  /* 0x000000050a057211 */ /* 0x000fe400000f0eff */
[----:B------:R-:W-:-:S04]  /*8670*/  LEA R6, P0, R0, c[0x0][0x208], 0x2 ;  /* 0x0000820000067a11 */ /* 0x000fc800078010ff */
[----:B------:R-:W-:-:S05]  /*8680*/  LEA.HI.X R7, R0, c[0x0][0x20c], R5, 0x2, P0 ;  /* 0x0000830000077a11 */ /* 0x000fca00000f1405 */
[----:B------:R2:W-:Y:S04]  /*8690*/  @!P2 STG.E [R6.64], R3 ;  /* 0x000000030600a986 */ /* 0x0005e8000c10190a */
[----:B------:R2:W-:Y:S02]  /*86a0*/  @!P1 STG.E [R6.64+0x20], R4 ;  /* 0x0000200406009986 */ /* 0x0005e4000c10190a */
.L_x_6249:
[----:B--234-:R-:W-:Y:S05]  /*86b0*/  BSYNC B0 ;  /* 0x0000000000007941 */ /* 0x01cfea0003800000 */
.L_x_6248:
[----:B------:R-:W-:-:S05]  /*86c0*/  IMAD R10, R10, c[0x0][0x22c], RZ ;  /* 0x00008b000a0a7a24 */ /* 0x000fca00078e02ff */
[----:B------:R-:W-:-:S04]  /*86d0*/  IADD3 R0, P0, R10, R44, RZ ;  /* 0x0000002c0a007210 */ /* 0x000fc80007f1e0ff */
[----:B------:R-:W-:Y:S02]  /*86e0*/  LEA.HI.X.SX32 R3, R10, R45, 0x1, P0 ;  /* 0x0000002d0a037211 */ /* 0x000fe400000f0eff */
[----:B------:R-:W-:-:S04]  /*86f0*/  LEA R2, P0, R0, c[0x0][0x1d8], 0x2 ;  /* 0x0000760000027a11 */ /* 0x000fc800078010ff */
[----:B------:R-:W-:-:S05]  /*8700*/  LEA.HI.X R3, R0, c[0x0][0x1dc], R3, 0x2, P0 ;  /* 0x0000770000037a11 */ /* 0x000fca00000f1403 */
[----:B-1----:R-:W-:Y:S04]  /*8710*/  STG.E.128 [R2.64], R36 ;  /* 0x0000002402007986 */ /* 0x002fe8000c101d0a */
        /* <DEDUP_REMOVED lines=8> */
.L_x_6250:
        /* <DEDUP_REMOVED lines=14> */
.L_x_7916:


//--------------------- .text._ZN5flash24flash_fwd_splitkv_kernelI23Flash_fwd_kernel_traitsILi64ELi64ELi128ELi4ELb0ELb0EN7cutlass10bfloat16_tE19Flash_kernel_traitsILi64ELi64ELi128ELi4ES3_EELb1ELb0ELb0ELb1ELb1ELb1ELb1ELb0EEEvNS_16Flash_fwd_paramsE --------------------------
	.section	.text._ZN5flash24flash_fwd_splitkv_kernelI23Flash_fwd_kernel_traitsILi64ELi64ELi128ELi4ELb0ELb0EN7cutlass10bfloat16_tE19Flash_kernel_traitsILi64ELi64ELi128ELi4ES3_EELb1ELb0ELb0ELb1ELb1ELb1ELb1ELb0EEEvNS_16Flash_fwd_paramsE,"ax",@progbits
	.sectioninfo	@"SHI_REGISTERS=249"
	.align	128
        .global         _ZN5flash24flash_fwd_splitkv_kernelI23Flash_fwd_kernel_traitsILi64ELi64ELi128ELi4ELb0ELb0EN7cutlass10bfloat16_tE19Flash_kernel_traitsILi64ELi64ELi128ELi4ES3_EELb1ELb0ELb0ELb1ELb1ELb1ELb1ELb0EEEvNS_16Flash_fwd_paramsE
        .type           _ZN5flash24flash_fwd_splitkv_kernelI23Flash_fwd_kernel_traitsILi64ELi64ELi128ELi4ELb0ELb0EN7cutlass10bfloat16_tE19Flash_kernel_traitsILi64ELi64ELi128ELi4ES3_EELb1ELb0ELb0ELb1ELb1ELb1ELb1ELb0EEEvNS_16Flash_fwd_paramsE,@function
        .size           _ZN5flash24flash_fwd_splitkv_kernelI23Flash_fwd_kernel_traitsILi64ELi64ELi128ELi4ELb0ELb0EN7cutlass10bfloat16_tE19Flash_kernel_traitsILi64ELi64ELi128ELi4ES3_EELb1ELb0ELb0ELb1ELb1ELb1ELb1ELb0EEEvNS_16Flash_fwd_paramsE,(.L_x_7917 - _ZN5flash24flash_fwd_splitkv_kernelI23Flash_fwd_kernel_traitsILi64ELi64ELi128ELi4ELb0ELb0EN7cutlass10bfloat16_tE19Flash_kernel_traitsILi64ELi64ELi128ELi4ES3_EELb1ELb0ELb0ELb1ELb1ELb1ELb1ELb0EEEvNS_16Flash_fwd_paramsE)
        .other          _ZN5flash24flash_fwd_splitkv_kernelI23Flash_fwd_kernel_traitsILi64ELi64ELi128ELi4ELb0ELb0EN7cutlass10bfloat16_tE19Flash_kernel_traitsILi64ELi64ELi128ELi4ES3_EELb1ELb0ELb0ELb1ELb1ELb1ELb1ELb0EEEvNS_16Flash_fwd_paramsE,@"STO_CUDA_ENTRY STV_DEFAULT"
_ZN5flash24flash_fwd_splitkv_kernelI23Flash_fwd_kernel_traitsILi64ELi64ELi128ELi4ELb0ELb0EN7cutlass10bfloat16_tE19Flash_kernel_traitsILi64ELi64ELi128ELi4ES3_EELb1ELb0ELb0ELb1ELb1ELb1ELb1ELb0EEEvNS_16Flash_fwd_paramsE:
.text._ZN5flash24flash_fwd_splitkv_kernelI23Flash_fwd_kernel_traitsILi64ELi64ELi128ELi4ELb0ELb0EN7cutlass10bfloat16_tE19Flash_kernel_traitsILi64ELi64ELi128ELi4ES3_EELb1ELb0ELb0ELb1ELb1ELb1ELb1ELb0EEEvNS_16Flash_fwd_paramsE:
        /* <DEDUP_REMOVED lines=13> */
[----:B-1----:R-:W-:Y:S02]  /*00d0*/  IMAD.MOV R0, RZ, RZ, -R5 ;  /* 0x000000ffff007224 */ /* 0x002fe400078e0a05 */
[----:B------:R-:W-:Y:S02]  /*00e0*/  IMAD.MOV.U32 R4, RZ, RZ, RZ ;  /* 0x000000ffff047224 */ /* 0x000fe400078e00ff */
[----:B------:R-:W-:-:S04]  /*00f0*/  IMAD R3, R0, c[0x0][0x1c0], RZ ;  /* 0x0000700000037a24 */ /* 0x000fc800078e02ff */
[----:B------:R-:W-:-:S04]  /*0100*/  IMAD.HI.U32 R3, R5, R3, R4 ;  /* 0x0000000305037227 */ /* 0x000fc800078e0004 */
[----:B------:R-:W-:Y:S02]  /*0110*/  @P1 IMAD.MOV.U32 R5, RZ, RZ, 0x4 ;  /* 0x00000004ff051424 */ /* 0x000fe400078e00ff */
        /* <DEDUP_REMOVED lines=38> */
[----:B------:R-:W-:-:S02]  /*0380*/  LOP3.LUT R4, R4, c[0x0][0x10], RZ, 0x3c, !PT ;  /* 0x0000040004047a12 */ /* 0x000fc400078e3cff */
[----:B------:R-:W-:Y:S02]  /*0390*/  IMAD.MOV.U32 R5, RZ, RZ, R0 ;  /* 0x000000ffff057224 */ /* 0x000fe400078e0000 */
[----:B------:R-:W-:Y:S01]  /*03a0*/  ISETP.GE.AND P0, PT, R4, RZ, PT ;  /* 0x000000ff0400720c */ /* 0x000fe20003f06270 */
[----:B--2---:R-:W-:Y:S02]  /*03b0*/  IMAD.MOV R2, RZ, RZ, -R9 ;  /* 0x000000ffff027224 */ /* 0x004fe400078e0a09 */
[----:B------:R-:W-:Y:S02]  /*03c0*/  IMAD.MOV.U32 R8, RZ, RZ, RZ ;  /* 0x000000ffff087224 */ /* 0x000fe400078e00ff */
[----:B------:R-:W-:-:S04]  /*03d0*/  IMAD R2, R2, R3, RZ ;  /* 0x0000000302027224 */ /* 0x000fc800078e02ff */
[----:B------:R-:W-:Y:S01]  /*03e0*/  IMAD.HI.U32 R2, R9, R2, R8 ;  /* 0x0000000209027227 */ /* 0x000fe200078e0008 */
[----:B------:R-:W-:-:S04]  /*03f0*/  IADD3 R9, R27, 0xbf, RZ ;  /* 0x000000bf1b097810 */ /* 0x000fc80007ffe0ff */
[----:B------:R-:W-:Y:S01]  /*0400*/  IADD3 R9, R26, -c[0x0][0x214], R9 ;  /* 0x800085001a097a10 */ /* 0x000fe20007ffe009 */
[----:B------:R-:W-:-:S03]  /*0410*/  IMAD.HI.U32 R0, R2, R5, RZ ;  /* 0x0000000502007227 */ /* 0x000fc600078e00ff */
[----:B------:R-:W-:Y:S01]  /*0420*/  IADD3 R9, R9, c[0x0][0x2e8], RZ ;  /* 0x0000ba0009097a10 */ /* 0x000fe20007ffe0ff */
[----:B------:R-:W-:-:S03]  /*0430*/  IMAD.MOV R2, RZ, RZ, -R0 ;  /* 0x000000ffff027224 */ /* 0x000fc600078e0a00 */
[----:B------:R-:W-:Y:S01]  /*0440*/  SHF.R.S32.HI R24, RZ, 0x1f, R9 ;  /* 0x0000001fff187819 */ /* 0x000fe20000011409 */
[----:B------:R-:W-:-:S03]  /*0450*/  IMAD R2, R3, R2, R5 ;  /* 0x0000000203027224 */ /* 0x000fc600078e0205 */
[----:B------:R-:W-:Y:S02]  /*0460*/  LEA.HI R24, R24, R9, RZ, 0x7 ;  /* 0x0000000918187211 */ /* 0x000fe400078f38ff */
[----:B------:R-:W-:Y:S02]  /*0470*/  ISETP.GT.U32.AND P1, PT, R3, R2, PT ;  /* 0x000000020300720c */ /* 0x000fe40003f24070 */
[----:B------:R-:W-:-:S11]  /*0480*/  SHF.R.S32.HI R24, RZ, 0x7, R24 ;  /* 0x00000007ff187819 */ /* 0x000fd60000011418 */
        /* <DEDUP_REMOVED lines=22> */
[----:B------:R-:W-:Y:S02]  /*05f0*/  LOP3.LUT R2, R0, 0x3ffffff0, RZ, 0xc0, !PT ;  /* 0x3ffffff000027812 */ /* 0x000fe400078ec0ff */
[----:B------:R-:W-:-:S03]  /*0600*/  SHF.R.S32.HI R0, RZ, 0x4, R0 ;  /* 0x00000004ff007819 */ /* 0x000fc60000011400 */
[----:B------:R-:W-:Y:S01]  /*0610*/  IMAD.IADD R4, R25, 0x1, -R2 ;  /* 0x0000000119047824 */ /* 0x000fe200078e0a02 */
[----:B------:R-:W-:Y:S01]  /*0620*/  IADD3 R8, R0, 0x8, RZ ;  /* 0x0000000800087810 */ /* 0x000fe20007ffe0ff */
[----:B------:R-:W-:Y:S01]  /*0630*/  IMAD R2, R174, c[0x0][0x1c0], R19 ;  /* 0x00007000ae027a24 */ /* 0x000fe200078e0213 */
[----:B------:R-:W-:Y:S01]  /*0640*/  IADD3 R6, R0, 0x10, RZ ;  /* 0x0000001000067810 */ /* 0x000fe20007ffe0ff */
[----:B------:R-:W-:Y:S01]  /*0650*/  IMAD.SHL.U32 R4, R4, 0x4, RZ ;  /* 0x0000000404047824 */ /* 0x000fe200078e00ff */
[----:B------:R-:W-:Y:S01]  /*0660*/  IADD3 R10, R0, 0x18, RZ ;  /* 0x00000018000a7810 */ /* 0x000fe20007ffe0ff */
[----:B------:R-:W-:Y:S01]  /*0670*/  IMAD R3, R2, c[0x0][0x214], R27 ;  /* 0x0000850002037a24 */ /* 0x000fe200078e021b */
[----:B------:R-:W-:Y:S02]  /*0680*/  IADD3 R27, -R27, c[0x0][0x214], RZ ;  /* 0x000085001b1b7a10 */ /* 0x000fe40007ffe1ff */
[----:B------:R-:W-:Y:S01]  /*0690*/  SHF.R.S32.HI R5, RZ, 0x1f, R4 ;  /* 0x0000001fff057819 */ /* 0x000fe20000011404 */
[----:B------:R-:W-:Y:S01]  /*06a0*/  IMAD R2, R3, c[0x0][0x22c], RZ ;  /* 0x00008b0003027a24 */ /* 0x000fe200078e02ff */
[----:B------:R-:W-:-:S02]  /*06b0*/  ISETP.GE.OR P5, PT, R0, R27, P6 ;  /* 0x0000001b0000720c */ /* 0x000fc400037a6670 */
[-C--:B------:R-:W-:Y:S01]  /*06c0*/  ISETP.GE.OR P4, PT, R8, R27.reuse, P6 ;  /* 0x0000001b0800720c */ /* 0x080fe20003786670 */
[----:B------:R-:W-:Y:S01]  /*06d0*/  IMAD.WIDE R4, R0, 0x40, R4 ;  /* 0x0000004000047825 */ /* 0x000fe200078e0204 */
[----:B------:R-:W-:Y:S02]  /*06e0*/  ISETP.GE.OR P3, PT, R6, R27, P6 ;  /* 0x0000001b0600720c */ /* 0x000fe40003766670 */
[----:B------:R-:W-:Y:S02]  /*06f0*/  IADD3 R6, R0, 0x20, RZ ;  /* 0x0000002000067810 */ /* 0x000fe40007ffe0ff */
[----:B------:R-:W-:Y:S02]  /*0700*/  IADD3 R7, P0, R2, R4, RZ ;  /* 0x0000000402077210 */ /* 0x000fe40007f1e0ff */
[----:B------:R-:W-:Y:S02]  /*0710*/  IADD3 R4, R0, 0x28, RZ ;  /* 0x0000002800047810 */ /* 0x000fe40007ffe0ff */
[----:B------:R-:W-:-:S02]  /*0720*/  LEA.HI.X.SX32 R2, R2, R5, 0x1, P0 ;  /* 0x0000000502027211 */ /* 0x000fc400000f0eff */
[----:B------:R-:W-:Y:S01]  /*0730*/  LEA R12, P1, R7, c[0x0][0x1d8], 0x2 ;  /* 0x00007600070c7a11 */ /* 0x000fe200078210ff */
[----:B------:R-:W-:Y:S01]  /*0740*/  @!P4 IMAD.MOV.U32 R11, RZ, RZ, -0x800000 ;  /* 0xff800000ff0bc424 */ /* 0x000fe200078e00ff */
[----:B------:R-:W-:Y:S02]  /*0750*/  SHF.R.S32.HI R5, RZ, 0x1f, R3 ;  /* 0x0000001fff057819 */ /* 0x000fe40000011403 */
[----:B------:R-:W-:Y:S02]  /*0760*/  IADD3 R3, P0, R3, R0, RZ ;  /* 0x0000000003037210 */ /* 0x000fe40007f1e0ff */
[----:B------:R-:W-:Y:S01]  /*0770*/  LEA.HI.X R13, R7, c[0x0][0x1dc], R2, 0x2, P1 ;  /* 0x00007700070d7a11 */ /* 0x000fe200008f1402 */
[----:B------:R-:W-:Y:S01]  /*0780*/  @!P5 IMAD.MOV.U32 R7, RZ, RZ, -0x800000 ;  /* 0xff800000ff07d424 */ /* 0x000fe200078e00ff */
[----:B------:R-:W-:Y:S02]  /*0790*/  LEA.HI.X.SX32 R2, R0, R5, 0x1, P0 ;  /* 0x0000000500027211 */ /* 0x000fe400000f0eff */
[----:B------:R-:W-:Y:S01]  /*07a0*/  LEA R8, P0, R3, c[0x0][0x208], 0x2 ;  /* 0x0000820003087a11 */ /* 0x000fe200078010ff */
[----:B------:R1:W-:Y:S01]  /*07b0*/  STG.E.128 [R12.64], RZ ;  /* 0x000000ff0c007986 */ /* 0x0003e2000c101d0a */
[----:B------:R-:W-:-:S02]  /*07c0*/  ISETP.GE.OR P2, PT, R10, R27, P6 ;  /* 0x0000001b0a00720c */ /* 0x000fc40003746670 */
[----:B------:R-:W-:Y:S01]  /*07d0*/  LEA.HI.X R9, R3, c[0x0][0x20c], R2, 0x2, P0 ;  /* 0x0000830003097a11 */ /* 0x000fe200000f1402 */
[----:B------:R1:W-:Y:S01]  /*07e0*/  STG.E.128 [R12.64+0x800], RZ ;  /* 0x000800ff0c007986 */ /* 0x0003e2000c101d0a */
[----:B------:R-:W-:Y:S02]  /*07f0*/  IADD3 R2, R0, 0x30, RZ ;  /* 0x0000003000027810 */ /* 0x000fe40007ffe0ff */
[-C--:B------:R-:W-:Y:S01]  /*0800*/  ISETP.GE.OR P1, PT, R6, R27.reuse, P6 ;  /* 0x0000001b0600720c */ /* 0x080fe20003726670 */
[----:B------:R1:W-:Y:S01]  /*0810*/  STG.E.128 [R12.64+0x1000], RZ ;  /* 0x001000ff0c007986 */ /* 0x0003e2000c101d0a */
[----:B------:R-:W-:Y:S01]  /*0820*/  ISETP.GE.OR P0, PT, R4, R27, P6 ;  /* 0x0000001b0400720c */ /* 0x000fe20003706670 */
[----:B------:R-:W-:Y:S01]  /*0830*/  @!P3 IMAD.MOV.U32 R6, RZ, RZ, -0x800000 ;  /* 0xff800000ff06b424 */ /* 0x000fe200078e00ff */
[----:B------:R-:W-:Y:S01]  /*0840*/  IADD3 R0, R0, 0x38, RZ ;  /* 0x0000003800007810 */ /* 0x000fe20007ffe0ff */
[----:B------:R1:W-:Y:S02]  /*0850*/  STG.E.128 [R12.64+0x1800], RZ ;  /* 0x001800ff0c007986 */ /* 0x0003e4000c101d0a */
[----:B------:R-:W-:-:S02]  /*0860*/  @!P2 IMAD.MOV.U32 R5, RZ, RZ, -0x800000 ;  /* 0xff800000ff05a424 */ /* 0x000fc400078e00ff */
[----:B------:R1:W-:Y:S04]  /*0870*/  STG.E.128 [R12.64+0x2000], RZ ;  /* 0x002000ff0c007986 */ /* 0x0003e8000c101d0a */
[----:B------:R1:W-:Y:S01]  /*0880*/  STG.E.128 [R12.64+0x2800], RZ ;  /* 0x002800ff0c007986 */ /* 0x0003e2000c101d0a */
[----:B------:R-:W-:Y:S02]  /*0890*/  @!P1 IMAD.MOV.U32 R4, RZ, RZ, -0x800000 ;  /* 0xff800000ff049424 */ /* 0x000fe400078e00ff */
[----:B------:R-:W-:Y:S01]  /*08a0*/  @!P0 IMAD.MOV.U32 R3, RZ, RZ, -0x800000 ;  /* 0xff800000ff038424 */ /* 0x000fe200078e00ff */
[----:B------:R1:W-:Y:S04]  /*08b0*/  STG.E.128 [R12.64+0x3000], RZ ;  /* 0x003000ff0c007986 */ /* 0x0003e8000c101d0a */
[----:B------:R1:W-:Y:S04]  /*08c0*/  STG.E.128 [R12.64+0x3800], RZ ;  /* 0x003800ff0c007986 */ /* 0x0003e8000c101d0a */
[----:B------:R1:W-:Y:S01]  /*08d0*/  @!P5 STG.E [R8.64], R7 ;  /* 0x000000070800d986 */ /* 0x0003e2000c10190a */
[----:B------:R-:W-:-:S02]  /*08e0*/  ISETP.GE.OR P5, PT, R2, R27, P6 ;  /* 0x0000001b0200720c */ /* 0x000fc400037a6670 */
        /* <DEDUP_REMOVED lines=12> */
.L_x_6251:
        /* <DEDUP_REMOVED lines=19> */
.L_x_6252:
[----:B-1----:R-:W-:Y:S01]  /*0ae0*/  IABS R5, c[0x0][0x2d0] ;  /* 0x0000b40000057a13 */ /* 0x002fe20000000000 */
[----:B------:R-:W-:Y:S05]  /*0af0*/  @P6 BRA `(.L_x_6253) ;  /* 0x0000048000006947 */ /* 0x000fea0003800000 */
[----:B------:R-:W1:Y:S01]  /*0b00*/  I2F.RP R3, R5 ;  /* 0x0000000500037306 */ /* 0x000e620000209400 */
[----:B------:R-:W-:-:S04]  /*0b10*/  LEA R10, R24, 0xffffff80, 0x7 ;  /* 0xffffff80180a7811 */ /* 0x000fc800078e38ff */
[----:B------:R-:W-:-:S03]  /*0b20*/  IABS R0, R10 ;  /* 0x0000000a00007213 */ /* 0x000fc60000000000 */
[----:B-1----:R-:W1:Y:S02]  /*0b30*/  MUFU.RCP R8, R3 ;  /* 0x0000000300087308 */ /* 0x002e640000001000 */
        /* <DEDUP_REMOVED lines=43> */
[----:B------:R-:W-:-:S07]  /*0df0*/  ISETP.GE.AND P0, PT, R0, RZ, PT ;  /* 0x000000ff0000720c */ /* 0x000fce0003f06270 */
[----:B------:R-:W-:Y:S02]  /*0e00*/  @P1 IADD3 R3, R3, 0x1, RZ ;  /* 0x0000000103031810 */ /* 0x000fe40007ffe0ff */
[----:B------:R-:W-:-:S04]  /*0e10*/  ISETP.NE.AND P1, PT, RZ, c[0x0][0x1c8], PT ;  /* 0x00007200ff007a0c */ /* 0x000fc80003f25270 */
[----:B------:R-:W-:-:S09]  /*0e20*/  @!P0 IMAD.MOV R3, RZ, RZ, -R3 ;  /* 0x000000ffff038224 */ /* 0x000fd200078e0a03 */
[----:B------:R-:W-:-:S04]  /*0e30*/  @!P1 LOP3.LUT R3, RZ, c[0x0][0x1c8], RZ, 0x33, !PT ;  /* 0x00007200ff039a12 */ /* 0x000fc800078e33ff */
[----:B------:R-:W-:-:S05]  /*0e40*/  SHF.R.S32.HI R11, RZ, 0x1f, R3 ;  /* 0x0000001fff0b7819 */ /* 0x000fca0000011403 */
[----:B------:R-:W-:-:S04]  /*0e50*/  IMAD R12, R11, c[0x0][0x1b0], RZ ;  /* 0x00006c000b0c7a24 */ /* 0x000fc800078e02ff */
[----:B------:R-:W-:Y:S01]  /*0e60*/  IMAD R12, R3, c[0x0][0x1b4], R12 ;  /* 0x00006d00030c7a24 */ /* 0x000fe200078e020c */
[----:B--2---:R-:W-:Y:S01]  /*0e70*/  SHF.R.S32.HI R13, RZ, 0x1f, R16 ;  /* 0x0000001fff0d7819 */ /* 0x004fe20000011410 */
[----:B------:R-:W-:-:S04]  /*0e80*/  IMAD.WIDE.U32 R14, R16, c[0x0][0x180], RZ ;  /* 0x00006000100e7a25 */ /* 0x000fc800078e00ff */
[C---:B------:R-:W-:Y:S02]  /*0e90*/  IMAD R9, R13.reuse, c[0x0][0x180], RZ ;  /* 0x000060000d097a24 */ /* 0x040fe400078e02ff */
[----:B------:R-:W-:Y:S02]  /*0ea0*/  IMAD R13, R13, c[0x0][0x188], RZ ;  /* 0x000062000d0d7a24 */ /* 0x000fe400078e02ff */
[----:B------:R-:W-:Y:S02]  /*0eb0*/  IMAD R0, R16, c[0x0][0x184], R9 ;  /* 0x0000610010007a24 */ /* 0x000fe400078e0209 */
[----:B------:R-:W-:Y:S02]  /*0ec0*/  IMAD R9, R8, c[0x0][0x198], RZ ;  /* 0x0000660008097a24 */ /* 0x000fe400078e02ff */
[----:B------:R-:W-:Y:S01]  /*0ed0*/  IMAD R13, R16, c[0x0][0x18c], R13 ;  /* 0x00006300100d7a24 */ /* 0x000fe200078e020d */
[----:B------:R-:W-:Y:S01]  /*0ee0*/  IADD3 R15, R15, R0, RZ ;  /* 0x000000000f0f7210 */ /* 0x000fe20007ffe0ff */
[----:B------:R-:W-:-:S02]  /*0ef0*/  IMAD R9, R10, c[0x0][0x19c], R9 ;  /* 0x000067000a097a24 */ /* 0x000fc400078e0209 */
[----:B------:R-:W-:-:S04]  /*0f00*/  IMAD.WIDE.U32 R16, R16, c[0x0][0x188], RZ ;  /* 0x0000620010107a25 */ /* 0x000fc800078e00ff */
[----:B------:R-:W-:Y:S01]  /*0f10*/  IMAD.WIDE.U32 R14, R10, c[0x0][0x198], R14 ;  /* 0x000066000a0e7a25 */ /* 0x000fe200078e000e */
[----:B------:R-:W-:-:S03]  /*0f20*/  MOV R18, R16 ;  /* 0x0000001000127202 */ /* 0x000fc60000000f00 */
[----:B------:R-:W-:Y:S02]  /*0f30*/  IMAD.IADD R15, R15, 0x1, R9 ;  /* 0x000000010f0f7824 */ /* 0x000fe400078e0209 */
[----:B------:R-:W-:Y:S02]  /*0f40*/  IMAD.IADD R13, R17, 0x1, R13 ;  /* 0x00000001110d7824 */ /* 0x000fe400078e020d */
[----:B------:R-:W-:-:S05]  /*0f50*/  IMAD.WIDE.U32 R14, R3, c[0x0][0x1b0], R14 ;  /* 0x00006c00030e7a25 */ /* 0x000fca00078e000e */
[----:B------:R-:W-:Y:S01]  /*0f60*/  IADD3 R12, R15, R12, RZ ;  /* 0x0000000c0f0c7210 */ /* 0x000fe20007ffe0ff */
[----:B------:R-:W-:Y:S05]  /*0f70*/  BRA `(.L_x_6254) ;  /* 0x0000035000007947 */ /* 0x000fea0003800000 */
.L_x_6253:
[----:B------:R-:W-:Y:S02]  /*0f80*/  IABS R9, c[0x0][0x1c8] ;  /* 0x0000720000097a13 */ /* 0x000fe40000000000 */
[----:B-----5:R-:W-:Y:S02]  /*0f90*/  SHF.R.S32.HI R13, RZ, 0x1f, R2 ;  /* 0x0000001fff0d7819 */ /* 0x020fe40000011402 */
        /* <DEDUP_REMOVED lines=10> */
[----:B------:R-:W-:Y:S02]  /*1040*/  LEA R10, R24, 0xffffff80, 0x7 ;  /* 0xffffff80180a7811 */ /* 0x000fe400078e38ff */
[----:B------:R-:W-:Y:S01]  /*1050*/  SHF.R.S32.HI R11, RZ, 0x1f, R21 ;  /* 0x0000001fff0b7819 */ /* 0x000fe20000011415 */
[----:B------:R-:W-:Y:S01]  /*1060*/  IMAD.HI.U32 R3, R3, R4, RZ ;  /* 0x0000000403037227 */ /* 0x000fe200078e00ff */
[----:B------:R-:W-:Y:S02]  /*1070*/  SHF.R.S32.HI R8, RZ, 0x1f, R10 ;  /* 0x0000001fff087819 */ /* 0x000fe4000001140a */
[----:B------:R-:W-:Y:S01]  /*1080*/  IADD3 R16, P1, R21, R10, RZ ;  /* 0x0000000a15107210 */ /* 0x000fe20007f3e0ff */
[----:B------:R-:W-:-:S02]  /*1090*/  IMAD.MOV R0, RZ, RZ, -R3 ;  /* 0x000000ffff007224 */ /* 0x000fc400078e0a03 */
[----:B------:R-:W-:Y:S02]  /*10a0*/  IMAD R14, R11, c[0x0][0x1a0], RZ ;  /* 0x000068000b0e7a24 */ /* 0x000fe400078e02ff */
[----:B------:R-:W-:Y:S02]  /*10b0*/  IMAD R0, R9, R0, R4 ;  /* 0x0000000009007224 */ /* 0x000fe400078e0204 */
[C---:B------:R-:W-:Y:S02]  /*10c0*/  IMAD R14, R21.reuse, c[0x0][0x1a4], R14 ;  /* 0x00006900150e7a24 */ /* 0x040fe400078e020e */
[----:B------:R-:W-:Y:S01]  /*10d0*/  IMAD.WIDE.U32 R20, R21, c[0x0][0x1a0], RZ ;  /* 0x0000680015147a25 */ /* 0x000fe200078e00ff */
[----:B------:R-:W-:-:S04]  /*10e0*/  ISETP.GT.U32.AND P0, PT, R9, R0, PT ;  /* 0x000000000900720c */ /* 0x000fc80003f04070 */
[----:B------:R-:W-:Y:S02]  /*10f0*/  IADD3 R15, R21, R14, RZ ;  /* 0x0000000e150f7210 */ /* 0x000fe40007ffe0ff */
[----:B------:R-:W-:-:S05]  /*1100*/  MOV R14, R20 ;  /* 0x00000014000e7202 */ /* 0x000fca0000000f00 */
[----:B------:R-:W-:Y:S02]  /*1110*/  IMAD.WIDE.U32 R20, R2, c[0x0][0x188], R14 ;  /* 0x0000620002147a25 */ /* 0x000fe400078e000e */
[-C--:B------:R-:W-:Y:S02]  /*1120*/  @!P0 IADD3 R0, R0, -R9.reuse, RZ ;  /* 0x8000000900008210 */ /* 0x080fe40007ffe0ff */
[----:B------:R-:W-:Y:S02]  /*1130*/  @!P0 IADD3 R3, R3, 0x1, RZ ;  /* 0x0000000103038810 */ /* 0x000fe40007ffe0ff */
[----:B------:R-:W-:Y:S01]  /*1140*/  ISETP.GE.U32.AND P2, PT, R0, R9, PT ;  /* 0x000000090000720c */ /* 0x000fe20003f46070 */
[----:B------:R-:W-:Y:S01]  /*1150*/  IMAD.X R9, R11, 0x1, R8, P1 ;  /* 0x000000010b097824 */ /* 0x000fe200008e0608 */
[----:B------:R-:W-:Y:S02]  /*1160*/  LOP3.LUT R0, R19, c[0x0][0x1c8], RZ, 0x3c, !PT ;  /* 0x0000720013007a12 */ /* 0x000fe400078e3cff */
[----:B------:R-:W-:Y:S01]  /*1170*/  ISETP.NE.AND P0, PT, RZ, c[0x0][0x1c8], PT ;  /* 0x00007200ff007a0c */ /* 0x000fe20003f05270 */
[----:B------:R-:W-:Y:S01]  /*1180*/  IMAD R9, R9, c[0x0][0x198], RZ ;  /* 0x0000660009097a24 */ /* 0x000fe200078e02ff */
[----:B------:R-:W-:-:S02]  /*1190*/  ISETP.GE.AND P1, PT, R0, RZ, PT ;  /* 0x000000ff0000720c */ /* 0x000fc40003f26270 */
[----:B------:R-:W-:Y:S01]  /*11a0*/  MOV R18, R20 ;  /* 0x0000001400127202 */ /* 0x000fe20000000f00 */
[C---:B------:R-:W-:Y:S02]  /*11b0*/  IMAD R9, R16.reuse, c[0x0][0x19c], R9 ;  /* 0x0000670010097a24 */ /* 0x040fe400078e0209 */
[----:B------:R-:W-:Y:S02]  /*11c0*/  IMAD.WIDE.U32 R16, R16, c[0x0][0x198], RZ ;  /* 0x0000660010107a25 */ /* 0x000fe400078e00ff */
[----:B------:R-:W-:-:S03]  /*11d0*/  @P2 IADD3 R3, R3, 0x1, RZ ;  /* 0x0000000103032810 */ /* 0x000fc60007ffe0ff */
[----:B------:R-:W-:Y:S01]  /*11e0*/  IADD3 R17, R17, R9, RZ ;  /* 0x0000000911117210 */ /* 0x000fe20007ffe0ff */
[----:B------:R-:W-:Y:S02]  /*11f0*/  IMAD R9, R13, c[0x0][0x180], RZ ;  /* 0x000060000d097a24 */ /* 0x000fe400078e02ff */
[----:B------:R-:W-:Y:S01]  /*1200*/  @!P1 IMAD.MOV R3, RZ, RZ, -R3 ;  /* 0x000000ffff039224 */ /* 0x000fe200078e0a03 */
[----:B------:R-:W-:Y:S01]  /*1210*/  @!P0 LOP3.LUT R3, RZ, c[0x0][0x1c8], RZ, 0x33, !PT ;  /* 0x00007200ff038a12 */ /* 0x000fe200078e33ff */
[C---:B------:R-:W-:Y:S02]  /*1220*/  IMAD R0, R2.reuse, c[0x0][0x184], R9 ;  /* 0x0000610002007a24 */ /* 0x040fe400078e0209 */
[----:B------:R-:W-:Y:S01]  /*1230*/  IMAD.WIDE.U32 R16, R2, c[0x0][0x180], R16 ;  /* 0x0000600002107a25 */ /* 0x000fe200078e0010 */
[----:B------:R-:W-:-:S03]  /*1240*/  SHF.R.S32.HI R11, RZ, 0x1f, R3 ;  /* 0x0000001fff0b7819 */ /* 0x000fc60000011403 */
[----:B------:R-:W-:Y:S02]  /*1250*/  IMAD.IADD R17, R17, 0x1, R0 ;  /* 0x0000000111117824 */ /* 0x000fe400078e0200 */
[----:B------:R-:W-:Y:S02]  /*1260*/  IMAD R0, R11, c[0x0][0x1b0], RZ ;  /* 0x00006c000b007a24 */ /* 0x000fe400078e02ff */
[----:B------:R-:W-:Y:S02]  /*1270*/  IMAD R13, R13, c[0x0][0x188], RZ ;  /* 0x000062000d0d7a24 */ /* 0x000fe400078e02ff */
[----:B------:R-:W-:-:S04]  /*1280*/  IMAD.WIDE.U32 R14, R3, c[0x0][0x1b0], R16 ;  /* 0x00006c00030e7a25 */ /* 0x000fc800078e0010 */
[----:B------:R-:W-:Y:S02]  /*1290*/  IMAD R0, R3, c[0x0][0x1b4], R0 ;  /* 0x00006d0003007a24 */ /* 0x000fe400078e0200 */
[----:B------:R-:W-:-:S03]  /*12a0*/  IMAD R13, R2, c[0x0][0x18c], R13 ;  /* 0x00006300020d7a24 */ /* 0x000fc600078e020d */
[----:B------:R-:W-:Y:S01]  /*12b0*/  IADD3 R12, R15, R0, RZ ;  /* 0x000000000f0c7210 */ /* 0x000fe20007ffe0ff */
[----:B------:R-:W-:Y:S02]  /*12c0*/  IMAD.IADD R13, R21, 0x1, R13 ;  /* 0x00000001150d7824 */ /* 0x000fe400078e020d */
.L_x_6254:
        /* <DEDUP_REMOVED lines=16> */
[----:B------:R-:W-:Y:S01]  /*13d0*/  SHF.R.S32.HI R21, RZ, 0x4, R4 ;  /* 0x00000004ff157819 */ /* 0x000fe20000011404 */
[----:B------:R-:W-:Y:S01]  /*13e0*/  IMAD.SHL.U32 R22, R16, 0x8, RZ ;  /* 0x0000000810167824 */ /* 0x000fe200078e00ff */
[----:B------:R-:W-:Y:S01]  /*13f0*/  ULDC.64 UR6, c[0x0][0x190] ;  /* 0x0000640000067ab9 */ /* 0x000fe20000000a00 */
[----:B------:R-:W-:Y:S01]  /*1400*/  IMAD.WIDE R6, R7, 0x40, R28 ;  /* 0x0000004007067825 */ /* 0x000fe200078e021c */
[----:B------:R-:W-:Y:S01]  /*1410*/  LOP3.LUT R15, R15, 0x1c0, RZ, 0xc0, !PT ;  /* 0x000001c00f0f7812 */ /* 0x000fe200078ec0ff */
[----:B------:R-:W-:Y:S01]  /*1420*/  USHF.L.U32 UR12, UR6, 0x5, URZ ;  /* 0x00000005060c7899 */ /* 0x000fe2000800063f */
[----:B------:R-:W-:Y:S01]  /*1430*/  SHF.R.S32.HI R23, RZ, 0x1f, R22 ;  /* 0x0000001fff177819 */ /* 0x000fe20000011416 */
[----:B------:R-:W-:Y:S01]  /*1440*/  USHF.L.U64.HI UR7, UR6, UR8, UR7 ;  /* 0x0000000806077299 */ /* 0x000fe20008010207 */
[C---:B------:R-:W-:Y:S01]  /*1450*/  IADD3 R32, P2, R22.reuse, R14, RZ ;  /* 0x0000000e16207210 */ /* 0x040fe20007f5e0ff */
[----:B------:R-:W-:Y:S01]  /*1460*/  IMAD R14, R11, c[0x0][0x1b8], RZ ;  /* 0x00006e000b0e7a24 */ /* 0x000fe200078e02ff */
[----:B------:R-:W-:-:S02]  /*1470*/  IADD3 R30, P0, R22, R18, RZ ;  /* 0x00000012161e7210 */ /* 0x000fc40007f1e0ff */
[----:B------:R-:W-:Y:S01]  /*1480*/  LOP3.LUT R20, R15, 0x38, R22, 0xf8, !PT ;  /* 0x000000380f147812 */ /* 0x000fe200078ef816 */
[C---:B------:R-:W-:Y:S01]  /*1490*/  IMAD.X R33, R23.reuse, 0x1, R12, P2 ;  /* 0x0000000117217824 */ /* 0x040fe200010e060c */
[----:B------:R-:W-:Y:S01]  /*14a0*/  SHF.R.S32.HI R12, RZ, 0x1f, R19 ;  /* 0x0000001fff0c7819 */ /* 0x000fe20000011413 */
[----:B------:R-:W-:Y:S01]  /*14b0*/  IMAD.X R31, R23, 0x1, R13, P0 ;  /* 0x00000001171f7824 */ /* 0x000fe200000e060d */
[----:B------:R-:W-:Y:S01]  /*14c0*/  SHF.R.U32.HI R15, RZ, 0x3, R15 ;  /* 0x00000003ff0f7819 */ /* 0x000fe2000001160f */
[----:B------:R-:W-:Y:S01]  /*14d0*/  IMAD.WIDE.U32 R22, R174, c[0x0][0x178], R22 ;  /* 0x00005e00ae167a25 */ /* 0x000fe200078e0016 */
[----:B------:R-:W-:Y:S02]  /*14e0*/  LEA.HI R2, R4, R21, RZ, 0x1 ;  /* 0x0000001504027211 */ /* 0x000fe400078f08ff */
[----:B------:R-:W-:Y:S01]  /*14f0*/  LOP3.LUT R15, R20, R15, RZ, 0x3c, !PT ;  /* 0x0000000f140f7212 */ /* 0x000fe200078e3cff */
[----:B------:R-:W-:Y:S01]  /*1500*/  IMAD.IADD R23, R23, 0x1, R9 ;  /* 0x0000000117177824 */ /* 0x000fe200078e0209 */
[----:B------:R-:W-:Y:S01]  /*1510*/  LOP3.LUT R4, R4, 0xfffffff0, RZ, 0xc0, !PT ;  /* 0xfffffff004047812 */ /* 0x000fe200078ec0ff */
[----:B------:R-:W-:Y:S01]  /*1520*/  IMAD R12, R12, c[0x0][0x1a8], RZ ;  /* 0x00006a000c0c7a24 */ /* 0x000fe200078e02ff */
[----:B------:R-:W-:Y:S01]  /*1530*/  IADD3 R10, P1, R28, R10, RZ ;  /* 0x0000000a1c0a7210 */ /* 0x000fe20007f3e0ff */
[----:B------:R-:W-:Y:S01]  /*1540*/  IMAD.SHL.U32 R20, R17, 0x8, RZ ;  /* 0x0000000811147824 */ /* 0x000fe200078e00ff */
[----:B------:R-:W-:Y:S01]  /*1550*/  LOP3.LUT R2, R2, 0xfffffffe, RZ, 0xc0, !PT ;  /* 0xfffffffe02027812 */ /* 0x000fe200078ec0ff */
[----:B------:R-:W-:Y:S01]  /*1560*/  IMAD R17, R29, c[0x0][0x198], RZ ;  /* 0x000066001d117a24 */ /* 0x000fe200078e02ff */
[----:B------:R-:W-:Y:S01]  /*1570*/  LEA.HI R82, R82, R25, RZ, 0x5 ;  /* 0x0000001952527211 */ /* 0x000fe200078f28ff */
[----:B------:R-:W-:Y:S01]  /*1580*/  IMAD R12, R19, c[0x0][0x1ac], R12 ;  /* 0x00006b00130c7a24 */ /* 0x000fe200078e020c */
[----:B------:R-:W-:Y:S01]  /*1590*/  LOP3.LUT R15, R15, 0x7ffffe00, R20, 0xf8, !PT ;  /* 0x7ffffe000f0f7812 */ /* 0x000fe200078ef814 */
[----:B------:R-:W-:Y:S01]  /*15a0*/  IMAD.WIDE.U32 R22, R19, c[0x0][0x1a8], R22 ;  /* 0x00006a0013167a25 */ /* 0x000fe200078e0016 */
[----:B------:R-:W-:-:S03]  /*15b0*/  SHF.R.S32.HI R80, RZ, 0x5, R82 ;  /* 0x00000005ff507819 */ /* 0x000fc60000011452 */
[C---:B------:R-:W-:Y:S02]  /*15c0*/  IMAD R14, R3.reuse, c[0x0][0x1bc], R14 ;  /* 0x00006f00030e7a24 */ /* 0x040fe400078e020e */
[----:B------:R-:W-:-:S04]  /*15d0*/  IMAD.WIDE.U32 R30, R3, c[0x0][0x1b8], R30 ;  /* 0x00006e00031e7a25 */ /* 0x000fc800078e001e */
        /* <DEDUP_REMOVED lines=9> */
[----:B------:R-:W-:Y:S01]  /*1670*/  IMAD.IADD R7, R7, 0x1, R3 ;  /* 0x0000000107077824 */ /* 0x000fe200078e0203 */
[C---:B------:R-:W-:Y:S01]  /*1680*/  LEA R12, P0, R6.reuse, c[0x0][0x160], 0x1 ;  /* 0x00005800060c7a11 */ /* 0x040fe200078008ff */
[----:B------:R-:W-:Y:S02]  /*1690*/  IMAD.IADD R4, R25, 0x1, -R4 ;  /* 0x0000000119047824 */ /* 0x000fe400078e0a04 */
[----:B------:R-:W-:Y:S01]  /*16a0*/  IMAD.X R8, R29, 0x1, R8, P1 ;  /* 0x000000011d087824 */ /* 0x000fe200008e0608 */
[----:B------:R-:W-:Y:S01]  /*16b0*/  LEA.HI.X R13, R6, c[0x0][0x164], R7, 0x1, P0 ;  /* 0x00005900060d7a11 */ /* 0x000fe200000f0c07 */
[----:B------:R-:W-:Y:S01]  /*16c0*/  IMAD.IADD R31, R31, 0x1, R14 ;  /* 0x000000011f1f7824 */ /* 0x000fe200078e020e */
[----:B------:R-:W-:Y:S01]  /*16d0*/  IADD3 R6, P0, R172, UR9, RZ ;  /* 0x00000009ac067c10 */ /* 0x000fe2000ff1e0ff */
[----:B------:R-:W-:Y:S01]  /*16e0*/  IMAD.SHL.U32 R175, R15, 0x2, RZ ;  /* 0x000000020faf7824 */ /* 0x000fe200078e00ff */
[----:B------:R-:W-:Y:S01]  /*16f0*/  SHF.R.S32.HI R9, RZ, 0x1f, R4 ;  /* 0x0000001fff097819 */ /* 0x000fe20000011404 */
[----:B------:R-:W-:Y:S01]  /*1700*/  IMAD.IADD R2, R21, 0x1, -R2 ;  /* 0x0000000115027824 */ /* 0x000fe200078e0a02 */
[----:B------:R-:W-:Y:S01]  /*1710*/  IADD3.X R7, R173, UR5, RZ, P0, !PT ;  /* 0x00000005ad077c10 */ /* 0x000fe200087fe4ff */
[----:B------:R-:W-:Y:S01]  /*1720*/  IMAD R27, R80, 0x10, R27 ;  /* 0x00000010501b7824 */ /* 0x000fe200078e021b */
[----:B------:R-:W-:Y:S01]  /*1730*/  IADD3 R18, P0, R6, UR9, RZ ;  /* 0x0000000906127c10 */ /* 0x000fe2000ff1e0ff */
[----:B------:R-:W-:Y:S01]  /*1740*/  @!PT LDS RZ, [RZ] ;  /* 0x00000000fffff984 */ /* 0x000fe20000000800 */
[----:B------:R-:W-:Y:S01]  /*1750*/  @!PT LDS RZ, [RZ] ;  /* 0x00000000fffff984 */ /* 0x000fe20000000800 */
[----:B------:R-:W-:Y:S01]  /*1760*/  @!PT LDS RZ, [RZ] ;  /* 0x00000000fffff984 */ /* 0x000fe20000000800 */
[----:B------:R1:W-:Y:S01]  /*1770*/  LDGSTS.E.BYPASS.LTC128B.128 [R175], [R12.64] ;  /* 0x000000000caf7fae */ /* 0x0003e2000b901d4a */
[----:B------:R-:W-:-:S02]  /*1780*/  LEA.HI R9, R9, R4, RZ, 0x3 ;  /* 0x0000000409097211 */ /* 0x000fc400078f18ff */
[----:B------:R-:W-:Y:S02]  /*1790*/  IADD3.X R19, R7, UR5, RZ, P0, !PT ;  /* 0x0000000507137c10 */ /* 0x000fe400087fe4ff */
[----:B------:R-:W-:Y:S02]  /*17a0*/  IADD3 R14, P1, R12, UR12, RZ ;  /* 0x0000000c0c0e7c10 */ /* 0x000fe4000ff3e0ff */
[----:B------:R-:W-:Y:S02]  /*17b0*/  IADD3 R28, P0, R18, UR9, RZ ;  /* 0x00000009121c7c10 */ /* 0x000fe4000ff1e0ff */
[----:B------:R-:W-:Y:S02]  /*17c0*/  LOP3.LUT R11, R9, 0xfffffff8, RZ, 0xc0, !PT ;  /* 0xfffffff8090b7812 */ /* 0x000fe400078ec0ff */
[----:B------:R-:W-:Y:S02]  /*17d0*/  IADD3.X R15, R13, UR7, RZ, P1, !PT ;  /* 0x000000070d0f7c10 */ /* 0x000fe40008ffe4ff */
[----:B------:R-:W-:Y:S01]  /*17e0*/  IADD3.X R29, R19, UR5, RZ, P0, !PT ;  /* 0x00000005131d7c10 */ /* 0x000fe200087fe4ff */
[----:B------:R-:W-:Y:S01]  /*17f0*/  IMAD.IADD R4, R4, 0x1, -R11 ;  /* 0x0000000104047824 */ /* 0x000fe200078e0a0b */
[----:B------:R-:W-:Y:S01]  /*1800*/  IADD3 R22, P1, R14, UR12, RZ ;  /* 0x0000000c0e167c10 */ /* 0x000fe2000ff3e0ff */
[----:B------:R-:W-:Y:S01]  /*1810*/  IMAD R11, R8, c[0x0][0x1a0], RZ ;  /* 0x00006800080b7a24 */ /* 0x000fe200078e02ff */
[----:B------:R2:W-:Y:S01]  /*1820*/  LDGSTS.E.BYPASS.LTC128B.128 [R175+0x800], [R14.64] ;  /* 0x008000000eaf7fae */ /* 0x0005e2000b901d4a */
[----:B------:R-:W-:Y:S01]  /*1830*/  IMAD.SHL.U32 R8, R16, 0x40, RZ ;  /* 0x0000004010087824 */ /* 0x000fe200078e00ff */
[----:B------:R-:W-:Y:S01]  /*1840*/  IADD3.X R23, R15, UR7, RZ, P1, !PT ;  /* 0x000000070f177c10 */ /* 0x000fe20008ffe4ff */
[----:B------:R-:W-:Y:S01]  /*1850*/  IMAD R3, R10, c[0x0][0x1a4], R11 ;  /* 0x000069000a037a24 */ /* 0x000fe200078e020b */
[----:B------:R-:W-:Y:S01]  /*1860*/  IADD3 R20, P1, R22, UR12, RZ ;  /* 0x0000000c16147c10 */ /* 0x000fe2000ff3e0ff */
[----:B------:R-:W-:Y:S01]  /*1870*/  IMAD.WIDE.U32 R10, R10, c[0x0][0x1a0], R30 ;  /* 0x000068000a0a7a25 */ /* 0x000fe200078e001e */
[----:B------:R-:W-:Y:S01]  /*1880*/  LOP3.LUT R17, R8, 0x1c0, RZ, 0xc0, !PT ;  /* 0x000001c008117812 */ /* 0x000fe200078ec0ff */
[----:B------:R3:W-:Y:S01]  /*1890*/  LDGSTS.E.BYPASS.LTC128B.128 [R175+0x1000], [R22.64] ;  /* 0x0100000016af7fae */ /* 0x0007e2000b901d4a */
[----:B------:R-:W-:Y:S01]  /*18a0*/  IADD3.X R21, R23, UR7, RZ, P1, !PT ;  /* 0x0000000717157c10 */ /* 0x000fe20008ffe4ff */
[----:B------:R-:W-:Y:S01]  /*18b0*/  ULDC.64 UR6, c[0x0][0x1a0] ;  /* 0x0000680000067ab9 */ /* 0x000fe20000000a00 */
[----:B-1----:R-:W-:Y:S01]  /*18c0*/  IADD3 R12, P0, R28, UR9, RZ ;  /* 0x000000091c0c7c10 */ /* 0x002fe2000ff1e0ff */
[----:B------:R-:W-:Y:S01]  /*18d0*/  USHF.L.U32 UR12, UR6, 0x5, URZ ;  /* 0x00000005060c7899 */ /* 0x000fe2000800063f */
[----:B------:R-:W-:Y:S01]  /*18e0*/  IMAD.IADD R171, R11, 0x1, R3 ;  /* 0x000000010bab7824 */ /* 0x000fe200078e0203 */
[----:B------:R1:W-:Y:S01]  /*18f0*/  LDGSTS.E.BYPASS.LTC128B.128 [R175+0x1800], [R20.64] ;  /* 0x0180000014af7fae */ /* 0x0003e2000b901d4a */
[----:B------:R-:W-:Y:S01]  /*1900*/  IADD3.X R13, R29, UR5, RZ, P0, !PT ;  /* 0x000000051d0d7c10 */ /* 0x000fe200087fe4ff */
[----:B------:R-:W-:Y:S01]  /*1910*/  USHF.L.U64.HI UR7, UR6, UR8, UR7 ;  /* 0x0000000806077299 */ /* 0x000fe20008010207 */
[----:B------:R-:W-:Y:S01]  /*1920*/  IMAD.SHL.U32 R3, R2, 0x8, RZ ;  /* 0x0000000802037824 */ /* 0x000fe200078e00ff */
[----:B------:R4:W-:Y:S01]  /*1930*/  LDGSTS.E.BYPASS.LTC128B.128 [R175+0x2000], [R172.64] ;  /* 0x02000000acaf7fae */ /* 0x0009e2000b901d4a */
[----:B------:R-:W-:-:S03]  /*1940*/  LOP3.LUT P1, RZ, R4, 0x2, RZ, 0xc0, !PT ;  /* 0x0000000204ff7812 */ /* 0x000fc6000782c0ff */
        /* <DEDUP_REMOVED lines=9> */
[----:B-1----:R-:W-:-:S03]  /*19e0*/  IADD3 R20, P0, R30, UR9, RZ ;  /* 0x000000091e147c10 */ /* 0x002fc6000ff1e0ff */
[----:B------:R1:W-:Y:S01]  /*19f0*/  LDGSTS.E.BYPASS.LTC128B.128 [R175+0x5000], [R30.64] ;  /* 0x050000001eaf7fae */ /* 0x0003e2000b901d4a */
[----:B------:R-:W-:Y:S02]  /*1a00*/  IADD3.X R21, R31, UR5, RZ, P0, !PT ;  /* 0x000000051f157c10 */ /* 0x000fe400087fe4ff */
[C---:B------:R-:W-:Y:S02]  /*1a10*/  LEA R170, P0, R10.reuse, c[0x0][0x170], 0x1 ;  /* 0x00005c000aaa7a11 */ /* 0x040fe400078008ff */
[----:B-----5:R-:W-:Y:S01]  /*1a20*/  LOP3.LUT R7, R17, 0x8, R0, 0xf8, !PT ;  /* 0x0000000811077812 */ /* 0x020fe200078ef800 */
[----:B------:R5:W-:Y:S01]  /*1a30*/  LDGSTS.E.BYPASS.LTC128B.128 [R175+0x5800], [R20.64] ;  /* 0x0580000014af7fae */ /* 0x000be2000b901d4a */
[----:B------:R-:W-:Y:S01]  /*1a40*/  LEA.HI.X R171, R10, c[0x0][0x174], R171, 0x1, P0 ;  /* 0x00005d000aab7a11 */ /* 0x000fe200000f0cab */
[----:B------:R-:W-:Y:S01]  /*1a50*/  IMAD.SHL.U32 R6, R4, 0x40, RZ ;  /* 0x0000004004067824 */ /* 0x000fe200078e00ff */
[----:B------:R-:W-:Y:S01]  /*1a60*/  IADD3 R10, P0, R170, UR12, RZ ;  /* 0x0000000caa0a7c10 */ /* 0x000fe2000ff1e0ff */
[----:B------:R-:W0:Y:S01]  /*1a70*/  LDGDEPBAR ;  /* 0x00000000000079af */ /* 0x000e220000000000 */
[----:B------:R-:W-:-:S02]  /*1a80*/  SHF.R.U32.HI R0, RZ, 0x3, R17 ;  /* 0x00000003ff007819 */ /* 0x000fc40000011611 */
[----:B------:R-:W-:Y:S02]  /*1a90*/  IADD3.X R11, R171, UR7, RZ, P0, !PT ;  /* 0x00000007ab0b7c10 */ /* 0x000fe400087fe4ff */
[----:B------:R-:W-:Y:S02]  /*1aa0*/  LOP3.LUT R7, R7, R0, RZ, 0x3c, !PT ;  /* 0x0000000007077212 */ /* 0x000fe400078e3cff */
[----:B------:R-:W-:-:S03]  /*1ab0*/  LOP3.LUT R6, R6, 0x1c0, RZ, 0xc0, !PT ;  /* 0x000001c006067812 */ /* 0x000fc600078ec0ff */
[----:B------:R-:W-:Y:S01]  /*1ac0*/  IMAD R2, R2, 0x200, R7 ;  /* 0x0000020002027824 */ /* 0x000fe200078e0207 */
[----:B------:R-:W-:Y:S01]  /*1ad0*/  LOP3.LUT R3, R6, 0x8, R3, 0xf8, !PT ;  /* 0x0000000806037812 */ /* 0x000fe200078ef803 */
[----:B------:R-:W-:Y:S01]  /*1ae0*/  IMAD.SHL.U32 R7, R9, 0x40, RZ ;  /* 0x0000004009077824 */ /* 0x000fe200078e00ff */
[----:B--2---:R-:W-:Y:S01]  /*1af0*/  IADD3 R14, P0, R10, UR12, RZ ;  /* 0x0000000c0a0e7c10 */ /* 0x004fe2000ff1e0ff */
[----:B------:R-:W-:Y:S01]  /*1b00*/  IMAD.SHL.U32 R81, R2, 0x2, RZ ;  /* 0x0000000202517824 */ /* 0x000fe200078e00ff */
[----:B------:R-:W-:Y:S02]  /*1b10*/  SHF.R.U32.HI R6, RZ, 0x3, R6 ;  /* 0x00000003ff067819 */ /* 0x000fe40000011606 */
[----:B------:R-:W-:Y:S02]  /*1b20*/  IADD3.X R15, R11, UR7, RZ, P0, !PT ;  /* 0x000000070b0f7c10 */ /* 0x000fe400087fe4ff */
[----:B------:R-:W-:Y:S02]  /*1b30*/  IADD3 R12, P0, R14, UR12, RZ ;  /* 0x0000000c0e0c7c10 */ /* 0x000fe4000ff1e0ff */
[----:B------:R-:W-:-:S02]  /*1b40*/  LOP3.LUT R7, R7, 0xfffffe00, RZ, 0xc0, !PT ;  /* 0xfffffe0007077812 */ /* 0x000fc400078ec0ff */
[----:B------:R-:W-:Y:S01]  /*1b50*/  IADD3.X R13, R15, UR7, RZ, P0, !PT ;  /* 0x000000070f0d7c10 */ /* 0x000fe200087fe4ff */
[----:B------:R-:W-:-:S04]  /*1b60*/  DEPBAR.LE SB0, 0x0 ;  /* 0x000080000000791a */ /* 0x000fc80000000000 */
[----:B------:R-:W-:Y:S01]  /*1b70*/  BAR.SYNC.DEFER_BLOCKING 0x0 ;  /* 0x0000000000007b1d */ /* 0x000fe20000010000 */
[----:B-----5:R-:W-:Y:S02]  /*1b80*/  IADD3 R20, P0, R12, UR12, RZ ;  /* 0x0000000c0c147c10 */ /* 0x020fe4000ff1e0ff */
[----:B------:R-:W-:Y:S01]  /*1b90*/  LOP3.LUT R6, R3, R6, RZ, 0x3c, !PT ;  /* 0x0000000603067212 */ /* 0x000fe200078e3cff */
[----:B------:R-:W-:Y:S01]  /*1ba0*/  IMAD R3, R80, 0x400, R7 ;  /* 0x0000040050037824 */ /* 0x000fe200078e0207 */
[----:B------:R-:W-:Y:S02]  /*1bb0*/  IADD3.X R21, R13, UR7, RZ, P0, !PT ;  /* 0x000000070d157c10 */ /* 0x000fe400087fe4ff */
[----:B---3--:R-:W-:Y:S01]  /*1bc0*/  IADD3 R18, P0, R20, UR12, RZ ;  /* 0x0000000c14127c10 */ /* 0x008fe2000ff1e0ff */
[----:B------:R-:W-:Y:S01]  /*1bd0*/  IMAD.IADD R168, R3, 0x1, R6 ;  /* 0x0000000103a87824 */ /* 0x000fe200078e0206 */
[----:B------:R-:W-:Y:S01]  /*1be0*/  LEA R167, R2, 0x2000, 0x1 ;  /* 0x0000200002a77811 */ /* 0x000fe200078e08ff */
[----:B------:R-:W-:Y:S01]  /*1bf0*/  IMAD.MOV.U32 R3, RZ, RZ, 0x20 ;  /* 0x00000020ff037424 */ /* 0x000fe200078e00ff */
[----:B------:R-:W-:Y:S01]  /*1c00*/  IADD3.X R19, R21, UR7, RZ, P0, !PT ;  /* 0x0000000715137c10 */ /* 0x000fe200087fe4ff */
[----:B------:R-:W-:Y:S01]  /*1c10*/  IMAD.SHL.U32 R168, R168, 0x2, RZ ;  /* 0x00000002a8a87824 */ /* 0x000fe200078e00ff */
[----:B------:R-:W-:-:S02]  /*1c20*/  IADD3 R163, R167, 0x40, RZ ;  /* 0x00000040a7a37810 */ /* 0x000fc40007ffe0ff */
[----:B------:R-:W-:Y:S01]  /*1c30*/  LOP3.LUT R161, R6, R7, RZ, 0xfc, !PT ;  /* 0x0000000706a17212 */ /* 0x000fe200078efcff */
        /* <DEDUP_REMOVED lines=11> */
[----:B------:R-:W-:-:S03]  /*1cf0*/  IADD3 R8, P0, R10, UR12, RZ ;  /* 0x0000000c0a087c10 */ /* 0x000fc6000ff1e0ff */
[----:B------:R2:W-:Y:S01]  /*1d00*/  LDGSTS.E.BYPASS.LTC128B.128 [R175+0x9000], [R10.64] ;  /* 0x090000000aaf7fae */ /* 0x0005e2000b901d4a */
        /* <DEDUP_REMOVED lines=9> */
[----:B------:R-:W3:Y:S01]  /*1da0*/  LDSM.16.M88.4 R56, [R81+0x2000] ;  /* 0x002000005138783b */ /* 0x000ee20000000200 */
[----:B------:R-:W-:Y:S02]  /*1db0*/  IMAD.IADD R166, R168, 0x1, R3 ;  /* 0x00000001a8a67824 */ /* 0x000fe400078e0203 */
[----:B------:R-:W-:Y:S01]  /*1dc0*/  IMAD.MOV.U32 R4, RZ, RZ, 0x40 ;  /* 0x00000040ff047424 */ /* 0x000fe200078e00ff */
[----:B------:R-:W4:Y:S04]  /*1dd0*/  LDSM.16.M88.4 R44, [R81+0x2800] ;  /* 0x00280000512c783b */ /* 0x000f280000000200 */
[----:B-----5:R-:W-:Y:S01]  /*1de0*/  LDSM.16.M88.4 R20, [R166] ;  /* 0x00000000a614783b */ /* 0x020fe20000000200 */
[----:B------:R-:W-:-:S02]  /*1df0*/  SEL R4, R4, 0xffffffc0, !P1 ;  /* 0xffffffc004047807 */ /* 0x000fc40004800000 */
[----:B------:R-:W-:Y:S01]  /*1e00*/  @P0 IADD3 R163, R167, -0x40, RZ ;  /* 0xffffffc0a7a30810 */ /* 0x000fe20007ffe0ff */
[----:B------:R-:W-:Y:S02]  /*1e10*/  LDSM.16.M88.4 R32, [R165+0x800] ;  /* 0x00080000a520783b */ /* 0x000fe40000000200 */
[----:B------:R-:W-:Y:S01]  /*1e20*/  IMAD.IADD R164, R168, 0x1, R4 ;  /* 0x00000001a8a47824 */ /* 0x000fe200078e0204 */
[C---:B------:R-:W-:Y:S01]  /*1e30*/  IADD3 R157, R163.reuse, 0x800, RZ ;  /* 0x00000800a39d7810 */ /* 0x040fe20007ffe0ff */
[----:B------:R-:W-:Y:S01]  /*1e40*/  LDSM.16.M88.4 R64, [R163] ;  /* 0x00000000a340783b */ /* 0x000fe20000000200 */
[----:B------:R-:W-:Y:S01]  /*1e50*/  IMAD.IADD R100, R0, 0x1, R163 ;  /* 0x0000000100647824 */ /* 0x000fe200078e02a3 */
[----:B------:R-:W-:Y:S01]  /*1e60*/  IADD3 R156, R163, 0x1000, RZ ;  /* 0x00001000a39c7810 */ /* 0x000fe20007ffe0ff */
[----:B------:R-:W-:Y:S01]  /*1e70*/  IMAD.IADD R162, R3, 0x1, R164 ;  /* 0x0000000103a27824 */ /* 0x000fe200078e02a4 */
[----:B--2---:R-:W2:Y:S01]  /*1e80*/  LDSM.16.M88.4 R8, [R165] ;  /* 0x00000000a508783b */ /* 0x004ea20000000200 */
[----:B------:R-:W-:-:S02]  /*1e90*/  IADD3 R155, R163, 0x1800, RZ ;  /* 0x00001800a39b7810 */ /* 0x000fc40007ffe0ff */
[C---:B------:R-:W-:Y:S01]  /*1ea0*/  IADD3 R154, R163.reuse, 0x2000, RZ ;  /* 0x00002000a39a7810 */ /* 0x040fe20007ffe0ff */
[----:B-1----:R-:W1:Y:S01]  /*1eb0*/  LDSM.16.M88.4 R16, [R164] ;  /* 0x00000000a410783b */ /* 0x002e620000000200 */
[C---:B------:R-:W-:Y:S02]  /*1ec0*/  IADD3 R153, R163.reuse, 0x2800, RZ ;  /* 0x00002800a3997810 */ /* 0x040fe40007ffe0ff */
[----:B------:R-:W-:Y:S01]  /*1ed0*/  IADD3 R152, R163, 0x3000, RZ ;  /* 0x00003000a3987810 */ /* 0x000fe20007ffe0ff */
[----:B------:R-:W-:Y:S04]  /*1ee0*/  LDSM.16.M88.4 R60, [R100] ;  /* 0x00000000643c783b */ /* 0x000fe80000000200 */
[----:B------:R-:W-:Y:S04]  /*1ef0*/  LDSM.16.M88.4 R52, [R163+0x800] ;  /* 0x00080000a334783b */ /* 0x000fe80000000200 */
[----:B------:R-:W-:Y:S01]  /*1f00*/  LDSM.16.M88.4 R28, [R81+0x3000] ;  /* 0x00300000511c783b */ /* 0x000fe20000000200 */
[C---:B---3--:R-:W-:Y:S03]  /*1f10*/  HMMA.16816.F32.BF16 R36, R12.reuse, R56, RZ ;  /* 0x000000380c24723c */ /* 0x048fe600000418ff */
[----:B------:R-:W-:Y:S04]  /*1f20*/  LDSM.16.M88.4 R48, [R165+0x1000] ;  /* 0x00100000a530783b */ /* 0x000fe80000000200 */
[----:B------:R-:W-:Y:S01]  /*1f30*/  LDSM.16.M88.4 R68, [R81+0x4800] ;  /* 0x004800005144783b */ /* 0x000fe20000000200 */
[C---:B------:R-:W-:Y:S03]  /*1f40*/  HMMA.16816.F32.BF16 R56, R12.reuse, R58, RZ ;  /* 0x0000003a0c38723c */ /* 0x040fe600000418ff */
[----:B------:R-:W0:Y:S05]  /*1f50*/  LDGDEPBAR ;  /* 0x00000000000079af */ /* 0x000e2a0000000000 */
[----:B----4-:R-:W-:Y:S08]  /*1f60*/  HMMA.16816.F32.BF16 R40, R12, R44, RZ ;  /* 0x0000002c0c28723c */ /* 0x010ff000000418ff */
[C---:B--2---:R-:W-:Y:S08]  /*1f70*/  HMMA.16816.F32.BF16 R36, R20.reuse, R8, R36 ;  /* 0x000000081424723c */ /* 0x044ff00000041824 */
[----:B------:R-:W-:Y:S01]  /*1f80*/  HMMA.16816.F32.BF16 R56, R20, R10, R56 ;  /* 0x0000000a1438723c */ /* 0x000fe20000041838 */
[----:B------:R-:W2:Y:S07]  /*1f90*/  LDSM.16.M88.4 R8, [R162] ;  /* 0x00000000a208783b */ /* 0x000eae0000000200 */
[----:B------:R-:W-:Y:S08]  /*1fa0*/  HMMA.16816.F32.BF16 R44, R12, R46, RZ ;  /* 0x0000002e0c2c723c */ /* 0x000ff000000418ff */
[----:B-1----:R-:W-:Y:S08]  /*1fb0*/  HMMA.16816.F32.BF16 R36, R16, R64, R36 ;  /* 0x000000401024723c */ /* 0x002ff00000041824 */
[C---:B------:R-:W-:Y:S08]  /*1fc0*/  HMMA.16816.F32.BF16 R40, R20.reuse, R32, R40 ;  /* 0x000000201428723c */ /* 0x040ff00000041828 */
[----:B------:R-:W-:Y:S01]  /*1fd0*/  HMMA.16816.F32.BF16 R44, R20, R34, R44 ;  /* 0x00000022142c723c */ /* 0x000fe2000004182c */
[----:B------:R-:W1:Y:S07]  /*1fe0*/  LDSM.16.M88.4 R32, [R81+0x3800] ;  /* 0x003800005120783b */ /* 0x000e6e0000000200 */
[----:B------:R-:W-:Y:S01]  /*1ff0*/  HMMA.16816.F32.BF16 R56, R16, R66, R56 ;  /* 0x000000421038723c */ /* 0x000fe20000041838 */
[----:B------:R-:W-:Y:S07]  /*2000*/  LDSM.16.M88.4 R64, [R100+0x800] ;  /* 0x000800006440783b */ /* 0x000fee0000000200 */
[----:B--2---:R-:W-:Y:S08]  /*2010*/  HMMA.16816.F32.BF16 R36, R8, R60, R36 ;  /* 0x0000003c0824723c */ /* 0x004ff00000041824 */
[C---:B------:R-:W-:Y:S08]  /*2020*/  HMMA.16816.F32.BF16 R40, R16.reuse, R52, R40 ;  /* 0x000000341028723c */ /* 0x040ff00000041828 */
[----:B------:R-:W-:Y:S01]  /*2030*/  HMMA.16816.F32.BF16 R44, R16, R54, R44 ;  /* 0x00000036102c723c */ /* 0x000fe2000004182c */
[----:B------:R-:W2:Y:S07]  /*2040*/  LDSM.16.M88.4 R52, [R165+0x1800] ;  /* 0x00180000a534783b */ /* 0x000eae0000000200 */
[----:B------:R-:W-:Y:S01]  /*2050*/  HMMA.16816.F32.BF16 R72, R12, R28, RZ ;  /* 0x0000001c0c48723c */ /* 0x000fe200000418ff */
[----:B------:R-:W-:-:S02]  /*2060*/  FMUL.FTZ R2, R36, c[0x0][0x2ec] ;  /* 0x0000bb0024027a20 */ /* 0x000fc40000410000 */
[----:B------:R-:W-:Y:S02]  /*2070*/  FMUL.FTZ R0, R37, c[0x0][0x2ec] ;  /* 0x0000bb0025007a20 */ /* 0x000fe40000410000 */
[----:B------:R-:W-:Y:S02]  /*2080*/  FMUL.FTZ R83, R38, c[0x0][0x2ec] ;  /* 0x0000bb0026537a20 */ /* 0x000fe40000410000 */
[----:B------:R-:W-:Y:S01]  /*2090*/  FMUL.FTZ R84, R39, c[0x0][0x2ec] ;  /* 0x0000bb0027547a20 */ /* 0x000fe20000410000 */
[----:B------:R-:W-:Y:S01]  /*20a0*/  HMMA.16816.F32.BF16 R28, R12, R30, RZ ;  /* 0x0000001e0c1c723c */ /* 0x000fe200000418ff */
[----:B------:R-:W3:Y:S07]  /*20b0*/  MUFU.TANH R2, R2 ;  /* 0x0000000200027308 */ /* 0x000eee0000002400 */
[----:B------:R-:W-:Y:S01]  /*20c0*/  HMMA.16816.F32.BF16 R56, R8, R62, R56 ;  /* 0x0000003e0838723c */ /* 0x000fe20000041838 */
[----:B------:R-:W4:Y:S01]  /*20d0*/  LDSM.16.M88.4 R60, [R163+0x1000] ;  /* 0x00100000a33c783b */ /* 0x000f220000000200 */
[----:B------:R-:W5:Y:S06]  /*20e0*/  MUFU.TANH R0, R0 ;  /* 0x0000000000007308 */ /* 0x000f6c0000002400 */
[C---:B-1----:R-:W-:Y:S02]  /*20f0*/  HMMA.16816.F32.BF16 R36, R12.reuse, R32, RZ ;  /* 0x000000200c24723c */ /* 0x042fe400000418ff */
[----:B------:R-:W1:Y:S06]  /*2100*/  MUFU.TANH R84, R84 ;  /* 0x0000005400547308 */ /* 0x000e6c0000002400 */
[----:B------:R-:W-:Y:S02]  /*2110*/  HMMA.16816.F32.BF16 R32, R12, R34, RZ ;  /* 0x000000220c20723c */ /* 0x000fe400000418ff */
[----:B------:R-:W-:Y:S06]  /*2120*/  MUFU.TANH R83, R83 ;  /* 0x0000005300537308 */ /* 0x000fec0000002400 */
[----:B------:R-:W-:Y:S01]  /*2130*/  HMMA.16816.F32.BF16 R72, R20, R48, R72 ;  /* 0x000000301448723c */ /* 0x000fe20000041848 */
[----:B------:R-:W-:-:S02]  /*2140*/  FMUL.FTZ R86, R56, c[0x0][0x2ec] ;  /* 0x0000bb0038567a20 */ /* 0x000fc40000410000 */
[----:B------:R-:W-:Y:S02]  /*2150*/  FMUL.FTZ R85, R57, c[0x0][0x2ec] ;  /* 0x0000bb0039557a20 */ /* 0x000fe40000410000 */
[----:B------:R-:W-:Y:S02]  /*2160*/  FMUL.FTZ R87, R58, c[0x0][0x2ec] ;  /* 0x0000bb003a577a20 */ /* 0x000fe40000410000 */
[----:B------:R-:W-:Y:S01]  /*2170*/  FMUL.FTZ R88, R59, c[0x0][0x2ec] ;  /* 0x0000bb003b587a20 */ /* 0x000fe20000410000 */
[C---:B------:R-:W-:Y:S01]  /*2180*/  HMMA.16816.F32.BF16 R28, R20.reuse, R50, R28 ;  /* 0x00000032141c723c */ /* 0x040fe2000004181c */
[----:B------:R-:W1:Y:S01]  /*2190*/  LDSM.16.M88.4 R48, [R100+0x1000] ;  /* 0x001000006430783b */ /* 0x000e620000000200 */
[----:B------:R-:W1:Y:S03]  /*21a0*/  MUFU.TANH R86, R86 ;  /* 0x0000005600567308 */ /* 0x000e660000002400 */
[----:B------:R-:W1:Y:S03]  /*21b0*/  LDSM.16.M88.4 R56, [R163+0x1800] ;  /* 0x00180000a338783b */ /* 0x000e660000000200 */
[C---:B--2---:R-:W-:Y:S02]  /*21c0*/  HMMA.16816.F32.BF16 R36, R20.reuse, R52, R36 ;  /* 0x000000341424723c */ /* 0x044fe40000041824 */
[----:B------:R-:W2:Y:S06]  /*21d0*/  MUFU.TANH R87, R87 ;  /* 0x0000005700577308 */ /* 0x000eac0000002400 */
[----:B------:R-:W-:Y:S01]  /*21e0*/  HMMA.16816.F32.BF16 R32, R20, R54, R32 ;  /* 0x000000361420723c */ /* 0x000fe20000041820 */
[----:B------:R-:W2:Y:S01]  /*21f0*/  LDSM.16.M88.4 R52, [R81+0x4000] ;  /* 0x004000005134783b */ /* 0x000ea20000000200 */
[----:B------:R-:W1:Y:S06]  /*2200*/  MUFU.TANH R88, R88 ;  /* 0x0000005800587308 */ /* 0x000e6c0000002400 */
[----:B----4-:R-:W-:Y:S02]  /*2210*/  HMMA.16816.F32.BF16 R72, R16, R60, R72 ;  /* 0x0000003c1048723c */ /* 0x010fe40000041848 */
[----:B------:R-:W-:Y:S06]  /*2220*/  MUFU.TANH R85, R85 ;  /* 0x0000005500557308 */ /* 0x000fec0000002400 */
[C---:B------:R-:W-:Y:S08]  /*2230*/  HMMA.16816.F32.BF16 R40, R8.reuse, R64, R40 ;  /* 0x000000400828723c */ /* 0x040ff00000041828 */
[----:B------:R-:W-:Y:S01]  /*2240*/  HMMA.16816.F32.BF16 R44, R8, R66, R44 ;  /* 0x00000042082c723c */ /* 0x000fe2000004182c */
[----:B------:R-:W4:Y:S07]  /*2250*/  LDSM.16.M88.4 R64, [R165+0x2000] ;  /* 0x00200000a540783b */ /* 0x000f2e0000000200 */
[----:B------:R-:W-:Y:S01]  /*2260*/  HMMA.16816.F32.BF16 R28, R16, R62, R28 ;  /* 0x0000003e101c723c */ /* 0x000fe2000004181c */
[----:B------:R-:W-:Y:S07]  /*2270*/  LDSM.16.M88.4 R60, [R165+0x2800] ;  /* 0x00280000a53c783b */ /* 0x000fee0000000200 */
[----:B-1----:R-:W-:Y:S01]  /*2280*/  HMMA.16816.F32.BF16 R72, R8, R48, R72 ;  /* 0x000000300848723c */ /* 0x002fe20000041848 */
[----:B------:R-:W-:-:S02]  /*2290*/  FMUL.FTZ R40, R40, c[0x0][0x2ec] ;  /* 0x0000bb0028287a20 */ /* 0x000fc40000410000 */
[----:B------:R-:W-:Y:S02]  /*22a0*/  FMUL.FTZ R41, R41, c[0x0][0x2ec] ;  /* 0x0000bb0029297a20 */ /* 0x000fe40000410000 */
[----:B------:R-:W-:Y:S01]  /*22b0*/  FMUL.FTZ R42, R42, c[0x0][0x2ec] ;  /* 0x0000bb002a2a7a20 */ /* 0x000fe20000410000 */
[----:B------:R-:W1:Y:S01]  /*22c0*/  MUFU.TANH R90, R40 ;  /* 0x00000028005a7308 */ /* 0x000e620000002400 */
[----:B------:R-:W-:Y:S01]  /*22d0*/  FMUL.FTZ R91, R43, c[0x0][0x2ec] ;  /* 0x0000bb002b5b7a20 */ /* 0x000fe20000410000 */
[C---:B------:R-:W-:Y:S01]  /*22e0*/  HMMA.16816.F32.BF16 R36, R16.reuse, R56, R36 ;  /* 0x000000381024723c */ /* 0x040fe20000041824 */
[----:B------:R-:W-:Y:S02]  /*22f0*/  FMUL.FTZ R44, R44, c[0x0][0x2ec] ;  /* 0x0000bb002c2c7a20 */ /* 0x000fe40000410000 */
[----:B------:R-:W-:Y:S02]  /*2300*/  FMUL.FTZ R45, R45, c[0x0][0x2ec] ;  /* 0x0000bb002d2d7a20 */ /* 0x000fe40000410000 */
[----:B------:R-:W-:Y:S01]  /*2310*/  FMUL.FTZ R46, R46, c[0x0][0x2ec] ;  /* 0x0000bb002e2e7a20 */ /* 0x000fe20000410000 */
[----:B------:R-:W-:Y:S01]  /*2320*/  MUFU.TANH R89, R41 ;  /* 0x0000002900597308 */ /* 0x000fe20000002400 */
[----:B------:R-:W-:Y:S01]  /*2330*/  FMUL.FTZ R47, R47, c[0x0][0x2ec] ;  /* 0x0000bb002f2f7a20 */ /* 0x000fe20000410000 */
[----:B------:R-:W-:Y:S06]  /*2340*/  HMMA.16816.F32.BF16 R32, R16, R58, R32 ;  /* 0x0000003a1020723c */ /* 0x000fec0000041820 */
[----:B------:R1:W1:Y:S02]  /*2350*/  MUFU.TANH R92, R42 ;  /* 0x0000002a005c7308 */ /* 0x0002640000002400 */
[----:B--2---:R-:W-:Y:S01]  /*2360*/  HMMA.16816.F32.BF16 R56, R12, R52, RZ ;  /* 0x000000340c38723c */ /* 0x004fe200000418ff */
[----:B------:R-:W-:-:S02]  /*2370*/  FMUL.FTZ R72, R72, c[0x0][0x2ec] ;  /* 0x0000bb0048487a20 */ /* 0x000fc40000410000 */
[----:B------:R-:W-:Y:S02]  /*2380*/  FMUL.FTZ R73, R73, c[0x0][0x2ec] ;  /* 0x0000bb0049497a20 */ /* 0x000fe40000410000 */
[----:B------:R-:W-:Y:S01]  /*2390*/  FMUL.FTZ R101, R74, c[0x0][0x2ec] ;  /* 0x0000bb004a657a20 */ /* 0x000fe20000410000 */
[----:B------:R-:W-:Y:S01]  /*23a0*/  MUFU.TANH R97, R72 ;  /* 0x0000004800617308 */ /* 0x000fe20000002400 */
[----:B------:R-:W-:Y:S01]  /*23b0*/  FMUL.FTZ R99, R75, c[0x0][0x2ec] ;  /* 0x0000bb004b637a20 */ /* 0x000fe20000410000 */
[----:B------:R-:W-:Y:S01]  /*23c0*/  HMMA.16816.F32.BF16 R28, R8, R50, R28 ;  /* 0x00000032081c723c */ /* 0x000fe2000004181c */
[----:B-1----:R-:W1:Y:S05]  /*23d0*/  LDSM.16.M88.4 R40, [R100+0x1800] ;  /* 0x001800006428783b */ /* 0x002e6a0000000200 */
[----:B------:R4:W-:Y:S02]  /*23e0*/  MUFU.TANH R98, R73 ;  /* 0x0000004900627308 */ /* 0x0009e40000002400 */
[C---:B------:R-:W-:Y:S06]  /*23f0*/  HMMA.16816.F32.BF16 R52, R12.reuse, R54, RZ ;  /* 0x000000360c34723c */ /* 0x040fec00000418ff */
[----:B------:R-:W-:Y:S02]  /*2400*/  MUFU.TANH R93, R44 ;  /* 0x0000002c005d7308 */ /* 0x000fe40000002400 */
[----:B------:R-:W-:Y:S06]  /*2410*/  HMMA.16816.F32.BF16 R48, R12, R68, RZ ;  /* 0x000000440c30723c */ /* 0x000fec00000418ff */
[----:B------:R-:W-:Y:S02]  /*2420*/  MUFU.TANH R94, R45 ;  /* 0x0000002d005e7308 */ /* 0x000fe40000002400 */
[----:B----4-:R-:W-:Y:S01]  /*2430*/  HMMA.16816.F32.BF16 R72, R20, R64, R56 ;  /* 0x000000401448723c */ /* 0x010fe20000041838 */
[----:B------:R-:W2:Y:S01]  /*2440*/  LDSM.16.M88.4 R56, [R81+0x5000] ;  /* 0x005000005138783b */ /* 0x000ea20000000200 */
[----:B------:R-:W-:-:S02]  /*2450*/  FMUL.FTZ R28, R28, c[0x0][0x2ec] ;  /* 0x0000bb001c1c7a20 */ /* 0x000fc40000410000 */
[----:B------:R-:W-:Y:S02]  /*2460*/  FMUL.FTZ R29, R29, c[0x0][0x2ec] ;  /* 0x0000bb001d1d7a20 */ /* 0x000fe40000410000 */
[----:B------:R-:W-:Y:S01]  /*2470*/  FMUL.FTZ R127, R30, c[0x0][0x2ec] ;  /* 0x0000bb001e7f7a20 */ /* 0x000fe20000410000 */
[----:B------:R-:W-:Y:S01]  /*2480*/  MUFU.TANH R95, R46 ;  /* 0x0000002e005f7308 */ /* 0x000fe20000002400 */
[----:B------:R-:W-:Y:S01]  /*2490*/  FMUL.FTZ R125, R31, c[0x0][0x2ec] ;  /* 0x0000bb001f7d7a20 */ /* 0x000fe20000410000 */
[----:B------:R-:W-:Y:S06]  /*24a0*/  HMMA.16816.F32.BF16 R68, R12, R70, RZ ;  /* 0x000000460c44723c */ /* 0x000fec00000418ff */
[----:B------:R4:W-:Y:S02]  /*24b0*/  MUFU.TANH R96, R47 ;  /* 0x0000002f00607308 */ /* 0x0009e40000002400 */
[----:B------:R-:W-:Y:S06]  /*24c0*/  HMMA.16816.F32.BF16 R52, R20, R66, R52 ;  /* 0x000000421434723c */ /* 0x000fec0000041834 */
[----:B------:R-:W-:Y:S02]  /*24d0*/  MUFU.TANH R103, R28 ;  /* 0x0000001c00677308 */ /* 0x000fe40000002400 */
[----:B-1----:R-:W-:Y:S01]  /*24e0*/  HMMA.16816.F32.BF16 R32, R8, R42, R32 ;  /* 0x0000002a0820723c */ /* 0x002fe20000041820 */
[----:B----4-:R-:W1:Y:S05]  /*24f0*/  LDSM.16.M88.4 R44, [R163+0x2000] ;  /* 0x00200000a32c783b */ /* 0x010e6a0000000200 */
[----:B------:R4:W-:Y:S02]  /*2500*/  MUFU.TANH R102, R29 ;  /* 0x0000001d00667308 */ /* 0x0009e40000002400 */
[----:B------:R-:W-:Y:S01]  /*2510*/  HMMA.16816.F32.BF16 R64, R20, R60, R48 ;  /* 0x0000003c1440723c */ /* 0x000fe20000041830 */
[----:B------:R-:W-:Y:S05]  /*2520*/  LDSM.16.M88.4 R48, [R100+0x2000] ;  /* 0x002000006430783b */ /* 0x000fea0000000200 */
[----:B------:R-:W1:Y:S02]  /*2530*/  MUFU.TANH R91, R91 ;  /* 0x0000005b005b7308 */ /* 0x000e640000002400 */
[----:B--2---:R-:W-:Y:S01]  /*2540*/  HMMA.16816.F32.BF16 R76, R12, R56, RZ ;  /* 0x000000380c4c723c */ /* 0x004fe200000418ff */
[----:B----4-:R-:W2:Y:S07]  /*2550*/  LDSM.16.M88.4 R28, [R165+0x3000] ;  /* 0x00300000a51c783b */ /* 0x010eae0000000200 */
[----:B------:R-:W-:Y:S01]  /*2560*/  HMMA.16816.F32.BF16 R36, R8, R40, R36 ;  /* 0x000000280824723c */ /* 0x000fe20000041824 */
[----:B------:R-:W-:Y:S01]  /*2570*/  FMUL.FTZ R32, R32, c[0x0][0x2ec] ;  /* 0x0000bb0020207a20 */ /* 0x000fe20000410000 */
[----:B------:R-:W4:Y:S01]  /*2580*/  MUFU.TANH R101, R101 ;  /* 0x0000006500657308 */ /* 0x000f220000002400 */
[----:B------:R-:W3:Y:S01]  /*2590*/  LDSM.16.M88.4 R40, [R163+0x2800] ;  /* 0x00280000a328783b */ /* 0x000ee20000000200 */
[----:B------:R-:W-:-:S02]  /*25a0*/  FMUL.FTZ R33, R33, c[0x0][0x2ec] ;  /* 0x0000bb0021217a20 */ /* 0x000fc40000410000 */
[----:B------:R-:W-:Y:S02]  /*25b0*/  FMUL.FTZ R107, R34, c[0x0][0x2ec] ;  /* 0x0000bb00226b7a20 */ /* 0x000fe40000410000 */
[----:B------:R-:W-:Y:S02]  /*25c0*/  HMMA.16816.F32.BF16 R68, R20, R62, R68 ;  /* 0x0000003e1444723c */ /* 0x000fe40000041844 */
[----:B------:R-:W-:Y:S05]  /*25d0*/  MUFU.TANH R106, R32 ;  /* 0x00000020006a7308 */ /* 0x000fea0000002400 */
[----:B------:R-:W-:Y:S01]  /*25e0*/  FMUL.FTZ R63, R35, c[0x0][0x2ec] ;  /* 0x0000bb00233f7a20 */ /* 0x000fe20000410000 */
[----:B------:R-:W-:Y:S02]  /*25f0*/  HMMA.16816.F32.BF16 R56, R12, R58, RZ ;  /* 0x0000003a0c38723c */ /* 0x000fe400000418ff */
[----:B------:R4:W-:Y:S06]  /*2600*/  MUFU.TANH R108, R33 ;  /* 0x00000021006c7308 */ /* 0x0009ec0000002400 */
[----:B-1----:R-:W-:Y:S01]  /*2610*/  HMMA.16816.F32.BF16 R72, R16, R44, R72 ;  /* 0x0000002c1048723c */ /* 0x002fe20000041848 */
[----:B------:R-:W-:Y:S01]  /*2620*/  FMUL.FTZ R36, R36, c[0x0][0x2ec] ;  /* 0x0000bb0024247a20 */ /* 0x000fe20000410000 */
[----:B------:R-:W1:Y:S01]  /*2630*/  MUFU.TANH R99, R99 ;  /* 0x0000006300637308 */ /* 0x000e620000002400 */
[----:B------:R-:W-:-:S02]  /*2640*/  FMUL.FTZ R37, R37, c[0x0][0x2ec] ;  /* 0x0000bb0025257a20 */ /* 0x000fc40000410000 */
[----:B------:R-:W-:Y:S02]  /*2650*/  FMUL.FTZ R38, R38, c[0x0][0x2ec] ;  /* 0x0000bb0026267a20 */ /* 0x000fe40000410000 */
[----:B------:R-:W-:Y:S01]  /*2660*/  IADD3 R44, R24, -0x1, RZ ;  /* 0xffffffff182c7810 */ /* 0x000fe20007ffe0ff */
[----:B------:R-:W-:Y:S01]  /*2670*/  HMMA.16816.F32.BF16 R52, R16, R46, R52 ;  /* 0x0000002e1034723c */ /* 0x000fe20000041834 */
[----:B------:R-:W-:Y:S01]  /*2680*/  FMUL.FTZ R105, R39, c[0x0][0x2ec] ;  /* 0x0000bb0027697a20 */ /* 0x000fe20000410000 */
[----:B----4-:R-:W4:Y:S01]  /*2690*/  LDSM.16.M88.4 R32, [R81+0x5800] ;  /* 0x005800005120783b */ /* 0x010f220000000200 */
[----:B------:R-:W-:Y:S01]  /*26a0*/  MUFU.TANH R60, R36 ;  /* 0x00000024003c7308 */ /* 0x000fe20000002400 */
[----:B------:R-:W-:-:S04]  /*26b0*/  ISETP.GT.AND P0, PT, R44, R169, PT ;  /* 0x000000a92c00720c */ /* 0x000fc80003f04270 */
[----:B--2---:R-:W-:Y:S03]  /*26c0*/  HMMA.16816.F32.BF16 R76, R20, R28, R76 ;  /* 0x0000001c144c723c */ /* 0x004fe6000004184c */
[----:B------:R-:W-:Y:S04]  /*26d0*/  MUFU.TANH R61, R37 ;  /* 0x00000025003d7308 */ /* 0x000fe80000002400 */
[----:B------:R-:W-:Y:S01]  /*26e0*/  LOP3.LUT R28, R82, 0xffffffe0, RZ, 0xc0, !PT ;  /* 0xffffffe0521c7812 */ /* 0x000fe200078ec0ff */
[----:B------:R-:W-:Y:S03]  /*26f0*/  HMMA.16816.F32.BF16 R72, R8, R48, R72 ;  /* 0x000000300848723c */ /* 0x000fe60000041848 */
[----:B------:R2:W-:Y:S01]  /*2700*/  MUFU.TANH R104, R38 ;  /* 0x0000002600687308 */ /* 0x0005e20000002400 */
[----:B------:R-:W-:-:S04]  /*2710*/  IMAD.IADD R28, R25, 0x1, -R28 ;  /* 0x00000001191c7824 */ /* 0x000fc800078e0a1c */
[----:B------:R-:W-:Y:S01]  /*2720*/  HMMA.16816.F32.BF16 R52, R8, R50, R52 ;  /* 0x000000320834723c */ /* 0x000fe20000041834 */
[----:B------:R-:W-:Y:S01]  /*2730*/  SHF.R.S32.HI R29, RZ, 0x1f, R28 ;  /* 0x0000001fff1d7819 */ /* 0x000fe2000001141c */
[----:B------:R-:W1:Y:S01]  /*2740*/  LDSM.16.M88.4 R48, [R165+0x3800] ;  /* 0x00380000a530783b */ /* 0x000e620000000200 */
[----:B------:R-:W1:Y:S02]  /*2750*/  MUFU.TANH R127, R127 ;  /* 0x0000007f007f7308 */ /* 0x000e640000002400 */
[----:B------:R-:W-:Y:S01]  /*2760*/  LEA.HI R29, R29, R28, RZ, 0x2 ;  /* 0x0000001c1d1d7211 */ /* 0x000fe200078f10ff */
[----:B------:R-:W-:Y:S02]  /*2770*/  IMAD.SHL.U32 R28, R25, 0x2, RZ ;  /* 0x00000002191c7824 */ /* 0x000fe400078e00ff */
[----:B---3--:R-:W-:Y:S01]  /*2780*/  HMMA.16816.F32.BF16 R64, R16, R40, R64 ;  /* 0x000000281040723c */ /* 0x008fe20000041840 */
[----:B------:R-:W-:Y:S01]  /*2790*/  SHF.R.S32.HI R178, RZ, 0x2, R29 ;  /* 0x00000002ffb27819 */ /* 0x000fe2000001141d */
[----:B------:R-:W-:Y:S01]  /*27a0*/  IMAD.SHL.U32 R25, R44, 0x80, RZ ;  /* 0x000000802c197824 */ /* 0x000fe200078e00ff */
[----:B--2---:R-:W2:Y:S01]  /*27b0*/  LDSM.16.M88.4 R36, [R100+0x2800] ;  /* 0x002800006424783b */ /* 0x004ea20000000200 */
[----:B------:R-:W3:Y:S01]  /*27c0*/  MUFU.TANH R125, R125 ;  /* 0x0000007d007d7308 */ /* 0x000ee20000002400 */
[----:B------:R-:W-:-:S02]  /*27d0*/  IADD3 R27, R27, 0x1, R178 ;  /* 0x000000011b1b7810 */ /* 0x000fc40007ffe0b2 */
[----:B------:R-:W-:Y:S01]  /*27e0*/  SHF.R.S32.HI R41, RZ, 0x1f, R82 ;  /* 0x0000001fff297819 */ /* 0x000fe20000011452 */
[----:B------:R-:W-:Y:S01]  /*27f0*/  HMMA.16816.F32.BF16 R68, R16, R42, R68 ;  /* 0x0000002a1044723c */ /* 0x000fe20000041844 */
[----:B------:R-:W-:Y:S01]  /*2800*/  IADD3 R27, R26, -c[0x0][0x214], R27 ;  /* 0x800085001a1b7a10 */ /* 0x000fe20007ffe01b */
[----:B------:R-:W-:Y:S01]  /*2810*/  FMUL.FTZ R72, R72, c[0x0][0x2ec] ;  /* 0x0000bb0048487a20 */ /* 0x000fe20000410000 */
[----:B------:R-:W-:Y:S01]  /*2820*/  LEA.HI R40, R41, R80, RZ, 0x2 ;  /* 0x0000005029287211 */ /* 0x000fe200078f10ff */
[----:B------:R-:W-:Y:S01]  /*2830*/  FMUL.FTZ R74, R74, c[0x0][0x2ec] ;  /* 0x0000bb004a4a7a20 */ /* 0x000fe20000410000 */
[----:B------:R-:W-:Y:S01]  /*2840*/  IADD3 R27, R27, c[0x0][0x2e8], RZ ;  /* 0x0000ba001b1b7a10 */ /* 0x000fe20007ffe0ff */
[----:B------:R1:W-:Y:S01]  /*2850*/  MUFU.TANH R109, R72 ;  /* 0x00000048006d7308 */ /* 0x0003e20000002400 */
[----:B------:R-:W-:Y:S01]  /*2860*/  LOP3.LUT R133, R25, 0x6, R28, 0xf8, !PT ;  /* 0x0000000619857812 */ /* 0x000fe200078ef81c */
[----:B----4-:R-:W-:Y:S01]  /*2870*/  HMMA.16816.F32.BF16 R44, R12, R32, RZ ;  /* 0x000000200c2c723c */ /* 0x010fe200000418ff */
[----:B------:R-:W-:Y:S01]  /*2880*/  IADD3 R29, R27, 0x8, RZ ;  /* 0x000000081b1d7810 */ /* 0x000fe20007ffe0ff */
[----:B------:R-:W-:Y:S01]  /*2890*/  FMUL.FTZ R73, R73, c[0x0][0x2ec] ;  /* 0x0000bb0049497a20 */ /* 0x000fe20000410000 */
[----:B------:R-:W-:Y:S01]  /*28a0*/  LOP3.LUT R179, R40, 0xfffffffc, RZ, 0xc0, !PT ;  /* 0xfffffffc28b37812 */ /* 0x000fe200078ec0ff */
[----:B------:R-:W-:Y:S01]  /*28b0*/  FMUL.FTZ R75, R75, c[0x0][0x2ec] ;  /* 0x0000bb004b4b7a20 */ /* 0x000fe20000410000 */
[----:B------:R-:W4:Y:S01]  /*28c0*/  LDSM.16.M88.4 R40, [R163+0x3000] ;  /* 0x00300000a328783b */ /* 0x000f220000000200 */
[-C--:B------:R-:W-:Y:S01]  /*28d0*/  IMNMX R82, R27, R26.reuse, PT ;  /* 0x0000001a1b527217 */ /* 0x080fe20003800200 */
[----:B------:R5:W-:Y:S01]  /*28e0*/  MUFU.TANH R115, R74 ;  /* 0x0000004a00737308 */ /* 0x000be20000002400 */
[----:B------:R-:W-:Y:S01]  /*28f0*/  LOP3.LUT R28, R133, 0x1, RZ, 0xfc, !PT ;  /* 0x00000001851c7812 */ /* 0x000fe200078efcff */
[----:B------:R-:W-:Y:S01]  /*2900*/  HMMA.16816.F32.BF16 R56, R20, R30, R56 ;  /* 0x0000001e1438723c */ /* 0x000fe20000041838 */
[----:B------:R-:W-:Y:S01]  /*2910*/  IMNMX R27, R29, R26, PT ;  /* 0x0000001a1d1b7217 */ /* 0x000fe20003800200 */
[----:B------:R-:W-:Y:S01]  /*2920*/  IMAD.IADD R179, R80, 0x1, -R179 ;  /* 0x0000000150b37824 */ /* 0x000fe200078e0ab3 */
[CC--:B------:R-:W-:Y:S01]  /*2930*/  ISETP.GE.AND P1, PT, R28.reuse, R82.reuse, PT ;  /* 0x000000521c00720c */ /* 0x0c0fe20003f26270 */
[----:B------:R-:W-:Y:S01]  /*2940*/  FMUL.FTZ R55, R55, c[0x0][0x2ec] ;  /* 0x0000bb0037377a20 */ /* 0x000fe20000410000 */
[-C--:B------:R-:W-:Y:S01]  /*2950*/  ISETP.GE.AND P5, PT, R28, R27.reuse, PT ;  /* 0x0000001b1c00720c */ /* 0x080fe20003fa6270 */
[----:B------:R2:W-:Y:S01]  /*2960*/  MUFU.TANH R116, R73 ;  /* 0x0000004900747308 */ /* 0x0005e20000002400 */
[----:B------:R-:W3:Y:S01]  /*2970*/  LDSM.16.M88.4 R28, [R163+0x3800] ;  /* 0x00380000a31c783b */ /* 0x000ee20000000200 */
[----:B------:R-:W-:Y:S01]  /*2980*/  HMMA.16816.F32.BF16 R12, R12, R34, RZ ;  /* 0x000000220c0c723c */ /* 0x000fe200000418ff */
[----:B------:R-:W-:Y:S01]  /*2990*/  LOP3.LUT R26, R133, 0x8, RZ, 0xfc, !PT ;  /* 0x00000008851a7812 */ /* 0x000fe200078efcff */
[----:B------:R-:W-:Y:S01]  /*29a0*/  FMUL.FTZ R53, R53, c[0x0][0x2ec] ;  /* 0x0000bb0035357a20 */ /* 0x000fe20000410000 */
[----:B------:R-:W3:Y:S01]  /*29b0*/  LDSM.16.M88.4 R32, [R100+0x3000] ;  /* 0x003000006420783b */ /* 0x000ee20000000200 */
[-C--:B------:R-:W-:Y:S01]  /*29c0*/  ISETP.GE.AND P3, PT, R133, R82.reuse, PT ;  /* 0x000000528500720c */ /* 0x080fe20003f66270 */
[----:B------:R-:W-:Y:S01]  /*29d0*/  FMUL.FTZ R52, R52, c[0x0][0x2ec] ;  /* 0x0000bb0034347a20 */ /* 0x000fe20000410000 */
[C---:B------:R-:W-:Y:S01]  /*29e0*/  ISETP.GE.AND P4, PT, R26.reuse, R82, PT ;  /* 0x000000521a00720c */ /* 0x040fe20003f86270 */
[----:B------:R-:W3:Y:S01]  /*29f0*/  MUFU.TANH R105, R105 ;  /* 0x0000006900697308 */ /* 0x000ee20000002400 */
[----:B-1----:R-:W-:Y:S01]  /*2a00*/  HMMA.16816.F32.BF16 R44, R20, R48, R44 ;  /* 0x00000030142c723c */ /* 0x002fe2000004182c */
[----:B------:R-:W-:Y:S01]  /*2a10*/  ISETP.GE.AND P2, PT, R26, R27, PT ;  /* 0x0000001b1a00720c */ /* 0x000fe20003f46270 */
[----:B------:R-:W-:Y:S01]  /*2a20*/  FMUL.FTZ R54, R54, c[0x0][0x2ec] ;  /* 0x0000bb0036367a20 */ /* 0x000fe20000410000 */
[----:B------:R-:W-:-:S02]  /*2a30*/  FSEL R72, R2, -INF , !P3 ;  /* 0xff80000002487808 */ /* 0x000fc40005800000 */
[----:B-----5:R-:W-:Y:S02]  /*2a40*/  FSEL R74, R0, -INF , !P1 ;  /* 0xff800000004a7808 */ /* 0x020fe40004800000 */
[C---:B------:R-:W-:Y:S01]  /*2a50*/  LOP3.LUT R26, R133.reuse, 0x9, RZ, 0xfc, !PT ;  /* 0x00000009851a7812 */ /* 0x040fe200078efcff */
[C---:B--2---:R-:W-:Y:S01]  /*2a60*/  HMMA.16816.F32.BF16 R64, R8.reuse, R36, R64 ;  /* 0x000000240840723c */ /* 0x044fe20000041840 */
[CC--:B------:R-:W-:Y:S01]  /*2a70*/  ISETP.GE.AND P3, PT, R133.reuse, R27.reuse, PT ;  /* 0x0000001b8500720c */ /* 0x0c0fe20003f66270 */
[----:B------:R1:W-:Y:S01]  /*2a80*/  MUFU.TANH R123, R75 ;  /* 0x0000004b007b7308 */ /* 0x0003e20000002400 */
[----:B------:R-:W-:Y:S02]  /*2a90*/  LOP3.LUT R0, R133, 0x10, RZ, 0xfc, !PT ;  /* 0x0000001085007812 */ /* 0x000fe400078efcff */
[----:B------:R-:W-:Y:S02]  /*2aa0*/  FSEL R84, R84, -INF , !P5 ;  /* 0xff80000054547808 */ /* 0x000fe40006800000 */
[----:B------:R-:W-:Y:S01]  /*2ab0*/  FSEL R86, R86, -INF , !P4 ;  /* 0xff80000056567808 */ /* 0x000fe20006000000 */
[----:B------:R-:W-:Y:S01]  /*2ac0*/  HMMA.16816.F32.BF16 R68, R8, R38, R68 ;  /* 0x000000260844723c */ /* 0x000fe20000041844 */
[----:B------:R-:W2:Y:S01]  /*2ad0*/  LDSM.16.M88.4 R36, [R100+0x3800] ;  /* 0x003800006424783b */ /* 0x000ea20000000200 */
[----:B------:R-:W-:Y:S01]  /*2ae0*/  FSEL R129, R83, -INF , !P3 ;  /* 0xff80000053817808 */ /* 0x000fe20005800000 */
[----:B------:R5:W-:Y:S01]  /*2af0*/  MUFU.TANH R119, R55 ;  /* 0x0000003700777308 */ /* 0x000be20000002400 */
[----:B------:R-:W-:Y:S01]  /*2b00*/  ISETP.GE.AND P1, PT, R26, R27, PT ;  /* 0x0000001b1a00720c */ /* 0x000fe20003f26270 */
[----:B------:R-:W-:-:S04]  /*2b10*/  DEPBAR.LE SB0, 0x0 ;  /* 0x000080000000791a */ /* 0x000fc80000000000 */
[----:B------:R-:W-:Y:S01]  /*2b20*/  HMMA.16816.F32.BF16 R12, R20, R50, R12 ;  /* 0x00000032140c723c */ /* 0x000fe2000004180c */
[CC--:B------:R-:W-:Y:S01]  /*2b30*/  ISETP.GE.AND P5, PT, R0.reuse, R82.reuse, PT ;  /* 0x000000520000720c */ /* 0x0c0fe20003fa6270 */
[----:B------:R-:W1:Y:S01]  /*2b40*/  MUFU.TANH R107, R107 ;  /* 0x0000006b006b7308 */ /* 0x000e620000002400 */
[-C--:B------:R-:W-:Y:S02]  /*2b50*/  ISETP.GE.AND P4, PT, R0, R27.reuse, PT ;  /* 0x0000001b0000720c */ /* 0x080fe40003f86270 */
[-C--:B------:R-:W-:Y:S02]  /*2b60*/  ISETP.GE.AND P3, PT, R26, R82.reuse, PT ;  /* 0x000000521a00720c */ /* 0x080fe40003f66270 */
[C---:B------:R-:W-:Y:S01]  /*2b70*/  LOP3.LUT R2, R133.reuse, 0x11, RZ, 0xfc, !PT ;  /* 0x0000001185027812 */ /* 0x040fe200078efcff */
[C---:B----4-:R-:W-:Y:S01]  /*2b80*/  HMMA.16816.F32.BF16 R76, R16.reuse, R40, R76 ;  /* 0x00000028104c723c */ /* 0x050fe2000004184c */
[----:B------:R-:W-:Y:S01]  /*2b90*/  LOP3.LUT R0, R133, 0x18, RZ, 0xfc, !PT ;  /* 0x0000001885007812 */ /* 0x000fe200078efcff */
[----:B------:R-:W4:Y:S01]  /*2ba0*/  MUFU.TANH R63, R63 ;  /* 0x0000003f003f7308 */ /* 0x000f220000002400 */
[----:B------:R-:W-:Y:S01]  /*2bb0*/  FSEL R87, R87, -INF , !P2 ;  /* 0xff80000057577808 */ /* 0x000fe20005000000 */
[----:B------:R-:W-:Y:S01]  /*2bc0*/  FMUL.FTZ R66, R66, c[0x0][0x2ec] ;  /* 0x0000bb0042427a20 */ /* 0x000fe20000410000 */
[----:B------:R-:W-:Y:S01]  /*2bd0*/  FSEL R131, R88, -INF , !P1 ;  /* 0xff80000058837808 */ /* 0x000fe20004800000 */
[----:B------:R-:W-:Y:S01]  /*2be0*/  FMUL.FTZ R67, R67, c[0x0][0x2ec] ;  /* 0x0000bb0043437a20 */ /* 0x000fe20000410000 */
[----:B------:R-:W-:Y:S01]  /*2bf0*/  FSEL R90, R90, -INF , !P5 ;  /* 0xff8000005a5a7808 */ /* 0x000fe20006800000 */
[C---:B------:R-:W-:Y:S01]  /*2c00*/  HMMA.16816.F32.BF16 R56, R16.reuse, R42, R56 ;  /* 0x0000002a1038723c */ /* 0x040fe20000041838 */
[-C--:B------:R-:W-:Y:S01]  /*2c10*/  ISETP.GE.AND P2, PT, R2, R82.reuse, PT ;  /* 0x000000520200720c */ /* 0x080fe20003f46270 */
[----:B------:R1:W-:Y:S01]  /*2c20*/  MUFU.TANH R110, R53 ;  /* 0x00000035006e7308 */ /* 0x0003e20000002400 */
[----:B------:R-:W-:Y:S01]  /*2c30*/  FSEL R40, R85, -INF , !P3 ;  /* 0xff80000055287808 */ /* 0x000fe20005800000 */
[----:B------:R-:W-:Y:S01]  /*2c40*/  FMUL.FTZ R64, R64, c[0x0][0x2ec] ;  /* 0x0000bb0040407a20 */ /* 0x000fe20000410000 */
[CC--:B------:R-:W-:Y:S01]  /*2c50*/  ISETP.GE.AND P1, PT, R0.reuse, R82.reuse, PT ;  /* 0x000000520000720c */ /* 0x0c0fe20003f26270 */
[----:B------:R-:W-:Y:S01]  /*2c60*/  FMUL.FTZ R65, R65, c[0x0][0x2ec] ;  /* 0x0000bb0041417a20 */ /* 0x000fe20000410000 */
[-C--:B------:R-:W-:Y:S01]  /*2c70*/  ISETP.GE.AND P5, PT, R0, R27.reuse, PT ;  /* 0x0000001b0000720c */ /* 0x080fe20003fa6270 */
[C---:B---3--:R-:W-:Y:S01]  /*2c80*/  HMMA.16816.F32.BF16 R44, R16.reuse, R28, R44 ;  /* 0x0000001c102c723c */ /* 0x048fe2000004182c */
[-C--:B------:R-:W-:Y:S01]  /*2c90*/  ISETP.GE.AND P3, PT, R2, R27.reuse, PT ;  /* 0x0000001b0200720c */ /* 0x080fe20003f66270 */
[----:B------:R-:W3:Y:S01]  /*2ca0*/  MUFU.TANH R118, R52 ;  /* 0x0000003400767308 */ /* 0x000ee20000002400 */
[C---:B------:R-:W-:Y:S01]  /*2cb0*/  LOP3.LUT R0, R133.reuse, 0x19, RZ, 0xfc, !PT ;  /* 0x0000001985007812 */ /* 0x040fe200078efcff */
[----:B------:R-:W-:Y:S01]  /*2cc0*/  FMUL.FTZ R68, R68, c[0x0][0x2ec] ;  /* 0x0000bb0044447a20 */ /* 0x000fe20000410000 */
[----:B------:R-:W-:Y:S01]  /*2cd0*/  LOP3.LUT R2, R133, 0x20, RZ, 0xfc, !PT ;  /* 0x0000002085027812 */ /* 0x000fe200078efcff */
[----:B------:R-:W-:Y:S01]  /*2ce0*/  FMUL.FTZ R69, R69, c[0x0][0x2ec] ;  /* 0x0000bb0045457a20 */ /* 0x000fe20000410000 */
[----:B------:R-:W-:Y:S01]  /*2cf0*/  FSEL R83, R92, -INF , !P4 ;  /* 0xff8000005c537808 */ /* 0x000fe20006000000 */
[----:B------:R-:W-:Y:S01]  /*2d00*/  HMMA.16816.F32.BF16 R12, R16, R30, R12 ;  /* 0x0000001e100c723c */ /* 0x000fe2000004180c */
[----:B------:R-:W-:Y:S01]  /*2d10*/  FSEL R132, R89, -INF , !P2 ;  /* 0xff80000059847808 */ /* 0x000fe20005000000 */
[----:B------:R-:W-:Y:S01]  /*2d20*/  MUFU.TANH R117, R66 ;  /* 0x0000004200757308 */ /* 0x000fe20000002400 */
[----:B------:R-:W-:Y:S01]  /*2d30*/  ISETP.GE.AND P4, PT, R0, R82, PT ;  /* 0x000000520000720c */ /* 0x000fe20003f86270 */
[----:B------:R-:W-:Y:S01]  /*2d40*/  FMUL.FTZ R70, R70, c[0x0][0x2ec] ;  /* 0x0000bb0046467a20 */ /* 0x000fe20000410000 */
[----:B------:R-:W-:-:S02]  /*2d50*/  ISETP.GE.AND P2, PT, R0, R27, PT ;  /* 0x0000001b0000720c */ /* 0x000fc40003f46270 */
[----:B------:R-:W-:Y:S01]  /*2d60*/  FSEL R81, R91, -INF , !P3 ;  /* 0xff8000005b517808 */ /* 0x000fe20005800000 */
[C---:B------:R-:W-:Y:S01]  /*2d70*/  HMMA.16816.F32.BF16 R76, R8.reuse, R32, R76 ;  /* 0x00000020084c723c */ /* 0x040fe2000004184c */
[----:B------:R-:W-:Y:S01]  /*2d80*/  FSEL R88, R93, -INF , !P1 ;  /* 0xff8000005d587808 */ /* 0x000fe20004800000 */
[----:B------:R-:W-:Y:S01]  /*2d90*/  MUFU.TANH R113, R67 ;  /* 0x0000004300717308 */ /* 0x000fe20000002400 */
[C---:B------:R-:W-:Y:S02]  /*2da0*/  LOP3.LUT R0, R133.reuse, 0x21, RZ, 0xfc, !PT ;  /* 0x0000002185007812 */ /* 0x040fe400078efcff */
[C---:B------:R-:W-:Y:S02]  /*2db0*/  ISETP.GE.AND P3, PT, R2.reuse, R82, PT ;  /* 0x000000520200720c */ /* 0x040fe40003f66270 */
[----:B------:R-:W-:Y:S01]  /*2dc0*/  ISETP.GE.AND P1, PT, R2, R27, PT ;  /* 0x0000001b0200720c */ /* 0x000fe20003f26270 */
[----:B------:R-:W-:Y:S01]  /*2dd0*/  HMMA.16816.F32.BF16 R56, R8, R34, R56 ;  /* 0x000000220838723c */ /* 0x000fe20000041838 */
[----:B------:R-:W-:Y:S01]  /*2de0*/  LOP3.LUT R2, R133, 0x28, RZ, 0xfc, !PT ;  /* 0x0000002885027812 */ /* 0x000fe200078efcff */
[----:B------:R-:W-:Y:S01]  /*2df0*/  MUFU.TANH R126, R64 ;  /* 0x00000040007e7308 */ /* 0x000fe20000002400 */
[----:B------:R-:W-:-:S02]  /*2e00*/  FSEL R73, R95, -INF , !P5 ;  /* 0xff8000005f497808 */ /* 0x000fc40006800000 */
[----:B------:R-:W-:Y:S02]  /*2e10*/  FSEL R80, R94, -INF , !P4 ;  /* 0xff8000005e507808 */ /* 0x000fe40006000000 */
[CC--:B------:R-:W-:Y:S01]  /*2e20*/  ISETP.GE.AND P5, PT, R0.reuse, R82.reuse, PT ;  /* 0x000000520000720c */ /* 0x0c0fe20003fa6270 */
[C---:B--2---:R-:W-:Y:S01]  /*2e30*/  HMMA.16816.F32.BF16 R44, R8.reuse, R36, R44 ;  /* 0x00000024082c723c */ /* 0x044fe2000004182c */
[-C--:B------:R-:W-:Y:S01]  /*2e40*/  ISETP.GE.AND P4, PT, R0, R27.reuse, PT ;  /* 0x0000001b0000720c */ /* 0x080fe20003f86270 */
[----:B------:R-:W2:Y:S01]  /*2e50*/  MUFU.TANH R121, R54 ;  /* 0x0000003600797308 */ /* 0x000ea20000002400 */
[----:B-1----:R-:W-:Y:S02]  /*2e60*/  FSEL R75, R96, -INF , !P2 ;  /* 0xff800000604b7808 */ /* 0x002fe40005000000 */
[----:B------:R-:W-:Y:S02]  /*2e70*/  FSEL R130, R97, -INF , !P3 ;  /* 0xff80000061827808 */ /* 0x000fe40005800000 */
[----:B------:R-:W-:Y:S01]  /*2e80*/  LOP3.LUT R0, R133, 0x29, RZ, 0xfc, !PT ;  /* 0x0000002985007812 */ /* 0x000fe200078efcff */
[----:B------:R-:W-:Y:S01]  /*2e90*/  HMMA.16816.F32.BF16 R8, R8, R38, R12 ;  /* 0x000000260808723c */ /* 0x000fe2000004180c */
[CC--:B------:R-:W-:Y:S01]  /*2ea0*/  ISETP.GE.AND P2, PT, R2.reuse, R82.reuse, PT ;  /* 0x000000520200720c */ /* 0x0c0fe20003f46270 */
[----:B------:R1:W1:Y:S01]  /*2eb0*/  MUFU.TANH R124, R65 ;  /* 0x00000041007c7308 */ /* 0x0002620000002400 */
[-C--:B------:R-:W-:Y:S01]  /*2ec0*/  ISETP.GE.AND P3, PT, R2, R27.reuse, PT ;  /* 0x0000001b0200720c */ /* 0x080fe20003f66270 */
[----:B------:R-:W-:Y:S01]  /*2ed0*/  FMUL.FTZ R77, R77, c[0x0][0x2ec] ;  /* 0x0000bb004d4d7a20 */ /* 0x000fe20000410000 */
[----:B------:R-:W-:Y:S01]  /*2ee0*/  LOP3.LUT R2, R133, 0x30, RZ, 0xfc, !PT ;  /* 0x0000003085027812 */ /* 0x000fe200078efcff */
[----:B------:R-:W-:Y:S01]  /*2ef0*/  FMUL.FTZ R78, R78, c[0x0][0x2ec] ;  /* 0x0000bb004e4e7a20 */ /* 0x000fe20000410000 */
[----:B-----5:R-:W-:Y:S01]  /*2f00*/  FSEL R55, R101, -INF , !P1 ;  /* 0xff80000065377808 */ /* 0x020fe20004800000 */
[----:B------:R-:W-:Y:S01]  /*2f10*/  FMUL.FTZ R58, R58, c[0x0][0x2ec] ;  /* 0x0000bb003a3a7a20 */ /* 0x000fe20000410000 */
[-C--:B------:R-:W-:Y:S01]  /*2f20*/  ISETP.GE.AND P1, PT, R0, R82.reuse, PT ;  /* 0x000000520000720c */ /* 0x080fe20003f26270 */
[----:B------:R-:W5:Y:S01]  /*2f30*/  MUFU.TANH R122, R68 ;  /* 0x00000044007a7308 */ /* 0x000f620000002400 */
[----:B------:R-:W-:Y:S01]  /*2f40*/  FSEL R26, R98, -INF , !P5 ;  /* 0xff800000621a7808 */ /* 0x000fe20006800000 */
[----:B------:R-:W-:Y:S01]  /*2f50*/  FMUL.FTZ R56, R56, c[0x0][0x2ec] ;  /* 0x0000bb0038387a20 */ /* 0x000fe20000410000 */
[----:B------:R-:W-:Y:S01]  /*2f60*/  FSEL R53, R99, -INF , !P4 ;  /* 0xff80000063357808 */ /* 0x000fe20006000000 */
[----:B------:R-:W-:Y:S01]  /*2f70*/  FMUL.FTZ R76, R76, c[0x0][0x2ec] ;  /* 0x0000bb004c4c7a20 */ /* 0x000fe20000410000 */
[----:B------:R-:W-:Y:S01]  /*2f80*/  FSEL R128, R103, -INF , !P2 ;  /* 0xff80000067807808 */ /* 0x000fe20005000000 */
[----:B------:R-:W-:Y:S01]  /*2f90*/  FMUL.FTZ R44, R44, c[0x0][0x2ec] ;  /* 0x0000bb002c2c7a20 */ /* 0x000fe20000410000 */
[-C--:B------:R-:W-:Y:S01]  /*2fa0*/  ISETP.GE.AND P5, PT, R0, R27.reuse, PT ;  /* 0x0000001b0000720c */ /* 0x080fe20003fa6270 */
[----:B------:R-:W-:Y:S01]  /*2fb0*/  FMUL.FTZ R0, R71, c[0x0][0x2ec] ;  /* 0x0000bb0047007a20 */ /* 0x000fe20000410000 */
[CC--:B------:R-:W-:Y:S01]  /*2fc0*/  ISETP.GE.AND P4, PT, R2.reuse, R82.reuse, PT ;  /* 0x000000520200720c */ /* 0x0c0fe20003f86270 */
[----:B-1----:R-:W-:Y:S01]  /*2fd0*/  FMUL.FTZ R65, R79, c[0x0][0x2ec] ;  /* 0x0000bb004f417a20 */ /* 0x002fe20000410000 */
[-C--:B------:R-:W-:Y:S01]  /*2fe0*/  ISETP.GE.AND P2, PT, R2, R27.reuse, PT ;  /* 0x0000001b0200720c */ /* 0x080fe20003f46270 */
[----:B------:R-:W1:Y:S01]  /*2ff0*/  MUFU.TANH R120, R69 ;  /* 0x0000004500787308 */ /* 0x000e620000002400 */
[C---:B------:R-:W-:Y:S01]  /*3000*/  LOP3.LUT R28, R133.reuse, 0x31, RZ, 0xfc, !PT ;  /* 0x00000031851c7812 */ /* 0x040fe200078efcff */
[----:B------:R-:W-:Y:S01]  /*3010*/  FMUL.FTZ R54, R8, c[0x0][0x2ec] ;  /* 0x0000bb0008367a20 */ /* 0x000fe20000410000 */
[----:B------:R-:W-:Y:S01]  /*3020*/  LOP3.LUT R2, R133, 0x38, RZ, 0xfc, !PT ;  /* 0x0000003885027812 */ /* 0x000fe200078efcff */
[----:B------:R-:W-:Y:S01]  /*3030*/  FMUL.FTZ R59, R59, c[0x0][0x2ec] ;  /* 0x0000bb003b3b7a20 */ /* 0x000fe20000410000 */
[----:B------:R-:W-:Y:S01]  /*3040*/  FSEL R127, R127, -INF , !P3 ;  /* 0xff8000007f7f7808 */ /* 0x000fe20005800000 */
[----:B------:R-:W-:Y:S01]  /*3050*/  FMUL.FTZ R41, R46, c[0x0][0x2ec] ;  /* 0x0000bb002e297a20 */ /* 0x000fe20000410000 */
[----:B------:R-:W-:Y:S01]  /*3060*/  FSEL R52, R102, -INF , !P1 ;  /* 0xff80000066347808 */ /* 0x000fe20004800000 */
[----:B------:R-:W1:Y:S01]  /*3070*/  MUFU.TANH R0, R0 ;  /* 0x0000000000007308 */ /* 0x000e620000002400 */
[CC--:B------:R-:W-:Y:S01]  /*3080*/  ISETP.GE.AND P3, PT, R28.reuse, R82.reuse, PT ;  /* 0x000000521c00720c */ /* 0x0c0fe20003f66270 */
[----:B------:R-:W-:Y:S01]  /*3090*/  FMUL.FTZ R57, R57, c[0x0][0x2ec] ;  /* 0x0000bb0039397a20 */ /* 0x000fe20000410000 */
[-C--:B------:R-:W-:Y:S01]  /*30a0*/  ISETP.GE.AND P1, PT, R28, R27.reuse, PT ;  /* 0x0000001b1c00720c */ /* 0x080fe20003f26270 */
        /* <DEDUP_REMOVED lines=9> */
[----:B------:R-:W-:-:S02]  /*3140*/  LOP3.LUT R28, R133, 0x39, RZ, 0xfc, !PT ;  /* 0x00000039851c7812 */ /* 0x000fc400078efcff */
[----:B------:R-:W-:Y:S01]  /*3150*/  LOP3.LUT R2, R133, 0x40, RZ, 0xfc, !PT ;  /* 0x0000004085027812 */ /* 0x000fe200078efcff */
[----:B------:R-:W-:Y:S01]  /*3160*/  MUFU.TANH R111, R70 ;  /* 0x00000046006f7308 */ /* 0x000fe20000002400 */
[----:B------:R-:W-:Y:S02]  /*3170*/  FSEL R103, R104, -INF , !P2 ;  /* 0xff80000068677808 */ /* 0x000fe40005000000 */
[----:B------:R-:W-:Y:S02]  /*3180*/  ISETP.GE.AND P2, PT, R28, R82, PT ;  /* 0x000000521c00720c */ /* 0x000fe40003f46270 */
[----:B------:R-:W-:Y:S02]  /*3190*/  FSEL R66, R61, -INF , !P3 ;  /* 0xff8000003d427808 */ /* 0x000fe40005800000 */
[----:B------:R-:W-:Y:S01]  /*31a0*/  FSEL R67, R105, -INF , !P1 ;  /* 0xff80000069437808 */ /* 0x000fe20004800000 */
[----:B------:R-:W-:Y:S01]  /*31b0*/  MUFU.TANH R112, R77 ;  /* 0x0000004d00707308 */ /* 0x000fe20000002400 */
[----:B------:R-:W-:-:S02]  /*31c0*/  FSEL R62, R106, -INF , !P5 ;  /* 0xff8000006a3e7808 */ /* 0x000fc40006800000 */
[-C--:B------:R-:W-:Y:S02]  /*31d0*/  ISETP.GE.AND P3, PT, R28, R27.reuse, PT ;  /* 0x0000001b1c00720c */ /* 0x080fe40003f66270 */
[C---:B------:R-:W-:Y:S02]  /*31e0*/  ISETP.GE.AND P1, PT, R2.reuse, R82, PT ;  /* 0x000000520200720c */ /* 0x040fe40003f26270 */
[----:B------:R-:W-:Y:S01]  /*31f0*/  ISETP.GE.AND P5, PT, R2, R27, PT ;  /* 0x0000001b0200720c */ /* 0x000fe20003fa6270 */
[----:B------:R-:W1:Y:S01]  /*3200*/  MUFU.TANH R106, R56 ;  /* 0x00000038006a7308 */ /* 0x000e620000002400 */
[C---:B------:R-:W-:Y:S02]  /*3210*/  LOP3.LUT R20, R133.reuse, 0x41, RZ, 0xfc, !PT ;  /* 0x0000004185147812 */ /* 0x040fe400078efcff */
[----:B------:R-:W-:Y:S02]  /*3220*/  LOP3.LUT R2, R133, 0x48, RZ, 0xfc, !PT ;  /* 0x0000004885027812 */ /* 0x000fe400078efcff */
[----:B------:R-:W-:-:S02]  /*3230*/  FSEL R64, R108, -INF , !P2 ;  /* 0xff8000006c407808 */ /* 0x000fc40005000000 */
[----:B------:R-:W-:Y:S01]  /*3240*/  FSEL R107, R107, -INF , !P4 ;  /* 0xff8000006b6b7808 */ /* 0x000fe20006000000 */
[----:B------:R-:W-:Y:S01]  /*3250*/  MUFU.TANH R101, R78 ;  /* 0x0000004e00657308 */ /* 0x000fe20000002400 */
[----:B----4-:R-:W-:Y:S02]  /*3260*/  FSEL R105, R63, -INF , !P3 ;  /* 0xff8000003f697808 */ /* 0x010fe40005800000 */
[----:B------:R-:W-:Y:S02]  /*3270*/  FSEL R108, R109, -INF , !P1 ;  /* 0xff8000006d6c7808 */ /* 0x000fe40004800000 */
[-C--:B------:R-:W-:Y:S02]  /*3280*/  ISETP.GE.AND P4, PT, R20, R82.reuse, PT ;  /* 0x000000521400720c */ /* 0x080fe40003f86270 */
[C---:B------:R-:W-:Y:S01]  /*3290*/  ISETP.GE.AND P3, PT, R2.reuse, R82, PT ;  /* 0x000000520200720c */ /* 0x040fe20003f66270 */
[----:B------:R-:W-:Y:S01]  /*32a0*/  MUFU.TANH R63, R58 ;  /* 0x0000003a003f7308 */ /* 0x000fe20000002400 */
[----:B------:R-:W-:-:S02]  /*32b0*/  ISETP.GE.AND P1, PT, R2, R27, PT ;  /* 0x0000001b0200720c */ /* 0x000fc40003f26270 */
[----:B------:R-:W-:Y:S02]  /*32c0*/  LOP3.LUT R2, R133, 0x49, RZ, 0xfc, !PT ;  /* 0x0000004985027812 */ /* 0x000fe400078efcff */
[----:B------:R-:W-:Y:S02]  /*32d0*/  FSEL R115, R115, -INF , !P5 ;  /* 0xff80000073737808 */ /* 0x000fe40006800000 */
[----:B------:R-:W-:Y:S01]  /*32e0*/  FSEL R116, R116, -INF , !P4 ;  /* 0xff80000074747808 */ /* 0x000fe20006000000 */
[----:B------:R-:W4:Y:S01]  /*32f0*/  MUFU.TANH R58, R44 ;  /* 0x0000002c003a7308 */ /* 0x000f220000002400 */
[-C--:B------:R-:W-:Y:S02]  /*3300*/  ISETP.GE.AND P2, PT, R20, R27.reuse, PT ;  /* 0x0000001b1400720c */ /* 0x080fe40003f46270 */
[C---:B------:R-:W-:Y:S02]  /*3310*/  ISETP.GE.AND P5, PT, R2.reuse, R82, PT ;  /* 0x000000520200720c */ /* 0x040fe40003fa6270 */
[----:B------:R-:W-:-:S02]  /*3320*/  ISETP.GE.AND P4, PT, R2, R27, PT ;  /* 0x0000001b0200720c */ /* 0x000fc40003f86270 */
[----:B------:R-:W-:Y:S01]  /*3330*/  LOP3.LUT R2, R133, 0x50, RZ, 0xfc, !PT ;  /* 0x0000005085027812 */ /* 0x000fe200078efcff */
[----:B------:R-:W1:Y:S01]  /*3340*/  MUFU.TANH R114, R76 ;  /* 0x0000004c00727308 */ /* 0x000e620000002400 */
[----:B------:R-:W-:Y:S02]  /*3350*/  FSEL R123, R123, -INF , !P2 ;  /* 0xff8000007b7b7808 */ /* 0x000fe40005000000 */
[----:B---3--:R-:W-:Y:S02]  /*3360*/  FSEL R118, R118, -INF , !P3 ;  /* 0xff80000076767808 */ /* 0x008fe40005800000 */
[C---:B------:R-:W-:Y:S02]  /*3370*/  ISETP.GE.AND P2, PT, R2.reuse, R82, PT ;  /* 0x000000520200720c */ /* 0x040fe40003f46270 */
[----:B------:R-:W-:Y:S01]  /*3380*/  ISETP.GE.AND P3, PT, R2, R27, PT ;  /* 0x0000001b0200720c */ /* 0x000fe20003f66270 */
[----:B------:R-:W3:Y:S01]  /*3390*/  MUFU.TANH R61, R59 ;  /* 0x0000003b003d7308 */ /* 0x000ee20000002400 */
[----:B------:R-:W-:-:S02]  /*33a0*/  LOP3.LUT R2, R133, 0x51, RZ, 0xfc, !PT ;  /* 0x0000005185027812 */ /* 0x000fc400078efcff */
[----:B--2---:R-:W-:Y:S02]  /*33b0*/  FSEL R121, R121, -INF , !P1 ;  /* 0xff80000079797808 */ /* 0x004fe40004800000 */
[----:B------:R-:W-:Y:S02]  /*33c0*/  FSEL R110, R110, -INF , !P5 ;  /* 0xff8000006e6e7808 */ /* 0x000fe40006800000 */
[C---:B------:R-:W-:Y:S01]  /*33d0*/  ISETP.GE.AND P1, PT, R2.reuse, R82, PT ;  /* 0x000000520200720c */ /* 0x040fe20003f26270 */
[----:B------:R-:W2:Y:S01]  /*33e0*/  MUFU.TANH R104, R57 ;  /* 0x0000003900687308 */ /* 0x000ea20000002400 */
[----:B------:R-:W-:Y:S02]  /*33f0*/  ISETP.GE.AND P5, PT, R2, R27, PT ;  /* 0x0000001b0200720c */ /* 0x000fe40003fa6270 */
[C---:B------:R-:W-:Y:S02]  /*3400*/  LOP3.LUT R16, R133.reuse, 0x58, RZ, 0xfc, !PT ;  /* 0x0000005885107812 */ /* 0x040fe400078efcff */
[----:B------:R-:W-:-:S02]  /*3410*/  LOP3.LUT R2, R133, 0x59, RZ, 0xfc, !PT ;  /* 0x0000005985027812 */ /* 0x000fc400078efcff */
[----:B------:R-:W-:Y:S01]  /*3420*/  FSEL R119, R119, -INF , !P4 ;  /* 0xff80000077777808 */ /* 0x000fe20006000000 */
[----:B------:R-:W-:Y:S01]  /*3430*/  MUFU.TANH R56, R45 ;  /* 0x0000002d00387308 */ /* 0x000fe20000002400 */
[----:B------:R-:W-:Y:S02]  /*3440*/  FSEL R117, R117, -INF , !P3 ;  /* 0xff80000075757808 */ /* 0x000fe40005800000 */
[----:B------:R-:W-:Y:S02]  /*3450*/  FSEL R124, R124, -INF , !P1 ;  /* 0xff8000007c7c7808 */ /* 0x000fe40004800000 */
[-C--:B------:R-:W-:Y:S02]  /*3460*/  ISETP.GE.AND P4, PT, R16, R82.reuse, PT ;  /* 0x000000521000720c */ /* 0x080fe40003f86270 */
[C---:B------:R-:W-:Y:S01]  /*3470*/  ISETP.GE.AND P3, PT, R2.reuse, R82, PT ;  /* 0x000000520200720c */ /* 0x040fe20003f66270 */
[----:B------:R-:W2:Y:S01]  /*3480*/  MUFU.TANH R41, R41 ;  /* 0x0000002900297308 */ /* 0x000ea20000002400 */
[----:B------:R-:W-:-:S02]  /*3490*/  ISETP.GE.AND P1, PT, R2, R27, PT ;  /* 0x0000001b0200720c */ /* 0x000fc40003f26270 */
[C---:B------:R-:W-:Y:S02]  /*34a0*/  LOP3.LUT R12, R133.reuse, 0x60, RZ, 0xfc, !PT ;  /* 0x00000060850c7812 */ /* 0x040fe400078efcff */
[----:B------:R-:W-:Y:S02]  /*34b0*/  LOP3.LUT R2, R133, 0x61, RZ, 0xfc, !PT ;  /* 0x0000006185027812 */ /* 0x000fe400078efcff */
[----:B------:R-:W-:Y:S01]  /*34c0*/  FSEL R113, R113, -INF , !P5 ;  /* 0xff80000071717808 */ /* 0x000fe20006800000 */
[----:B------:R-:W2:Y:S01]  /*34d0*/  MUFU.TANH R37, R37 ;  /* 0x0000002500257308 */ /* 0x000ea20000002400 */
[----:B-----5:R-:W-:Y:S02]  /*34e0*/  FSEL R122, R122, -INF , !P4 ;  /* 0xff8000007a7a7808 */ /* 0x020fe40006000000 */
[----:B-1----:R-:W-:Y:S02]  /*34f0*/  FSEL R120, R120, -INF , !P3 ;  /* 0xff80000078787808 */ /* 0x002fe40005800000 */
[----:B------:R-:W-:-:S02]  /*3500*/  ISETP.GE.AND P5, PT, R12, R82, PT ;  /* 0x000000520c00720c */ /* 0x000fc40003fa6270 */
[-C--:B------:R-:W-:Y:S01]  /*3510*/  ISETP.GE.AND P4, PT, R12, R27.reuse, PT ;  /* 0x0000001b0c00720c */ /* 0x080fe20003f86270 */
[----:B------:R-:W1:Y:S01]  /*3520*/  MUFU.TANH R54, R54 ;  /* 0x0000003600367308 */ /* 0x000e620000002400 */
[----:B------:R-:W-:Y:S02]  /*3530*/  ISETP.GE.AND P3, PT, R2, R27, PT ;  /* 0x0000001b0200720c */ /* 0x000fe40003f66270 */
[C---:B------:R-:W-:Y:S02]  /*3540*/  LOP3.LUT R12, R133.reuse, 0x68, RZ, 0xfc, !PT ;  /* 0x00000068850c7812 */ /* 0x040fe400078efcff */
[----:B------:R-:W-:Y:S02]  /*3550*/  LOP3.LUT R8, R133, 0x70, RZ, 0xfc, !PT ;  /* 0x0000007085087812 */ /* 0x000fe400078efcff */
[----:B------:R-:W-:Y:S01]  /*3560*/  FSEL R109, R0, -INF , !P1 ;  /* 0xff800000006d7808 */ /* 0x000fe20004800000 */
[----:B------:R-:W5:Y:S01]  /*3570*/  MUFU.TANH R46, R9 ;  /* 0x00000009002e7308 */ /* 0x000f620000002400 */
[----:B------:R-:W-:-:S02]  /*3580*/  FSEL R65, R65, -INF , !P3 ;  /* 0xff80000041417808 */ /* 0x000fc40005800000 */
[-C--:B------:R-:W-:Y:S02]  /*3590*/  ISETP.GE.AND P1, PT, R12, R82.reuse, PT ;  /* 0x000000520c00720c */ /* 0x080fe40003f26270 */
[----:B------:R-:W-:Y:S02]  /*35a0*/  ISETP.GE.AND P3, PT, R8, R82, PT ;  /* 0x000000520800720c */ /* 0x000fe40003f66270 */
[----:B------:R-:W-:Y:S01]  /*35b0*/  LOP3.LUT R0, R133, 0x71, RZ, 0xfc, !PT ;  /* 0x0000007185007812 */ /* 0x000fe200078efcff */
[----:B------:R-:W1:Y:S01]  /*35c0*/  MUFU.TANH R33, R10 ;  /* 0x0000000a00217308 */ /* 0x000e620000002400 */
[----:B------:R-:W-:Y:S01]  /*35d0*/  FSEL R126, R126, -INF , !P2 ;  /* 0xff8000007e7e7808 */ /* 0x000fe20005000000 */
[----:B------:R-:W-:Y:S01]  /*35e0*/  BAR.SYNC.DEFER_BLOCKING 0x0 ;  /* 0x0000000000007b1d */ /* 0x000fe20000010000 */
[----:B------:R-:W-:Y:S02]  /*35f0*/  ISETP.GE.AND P2, PT, R16, R27, PT ;  /* 0x0000001b1000720c */ /* 0x000fe40003f46270 */
[----:B------:R-:W-:-:S02]  /*3600*/  FSEL R106, R106, -INF , !P1 ;  /* 0xff8000006a6a7808 */ /* 0x000fc40004800000 */
[----:B----4-:R-:W-:Y:S02]  /*3610*/  FSEL R58, R58, -INF , !P3 ;  /* 0xff8000003a3a7808 */ /* 0x010fe40005800000 */
[CC--:B------:R-:W-:Y:S02]  /*3620*/  ISETP.GE.AND P1, PT, R0.reuse, R82.reuse, PT ;  /* 0x000000520000720c */ /* 0x0c0fe40003f26270 */
[----:B------:R-:W-:Y:S01]  /*3630*/  ISETP.GE.AND P3, PT, R0, R27, PT ;  /* 0x0000001b0000720c */ /* 0x000fe20003f66270 */
[----:B------:R-:W-:Y:S01]  /*3640*/  FMUL.FTZ R0, R11, c[0x0][0x2ec] ;  /* 0x0000bb000b007a20 */ /* 0x000fe20000410000 */
[----:B------:R-:W-:Y:S02]  /*3650*/  FSEL R111, R111, -INF , !P2 ;  /* 0xff8000006f6f7808 */ /* 0x000fe40005000000 */
[----:B------:R-:W-:Y:S02]  /*3660*/  ISETP.GE.AND P2, PT, R2, R82, PT ;  /* 0x000000520200720c */ /* 0x000fe40003f46270 */
[----:B------:R-:W-:Y:S01]  /*3670*/  LOP3.LUT R2, R133, 0x69, RZ, 0xfc, !PT ;  /* 0x0000006985027812 */ /* 0x000fe200078efcff */
[----:B------:R-:W4:Y:S01]  /*3680*/  MUFU.TANH R0, R0 ;  /* 0x0000000000007308 */ /* 0x000f220000002400 */
[----:B------:R-:W-:-:S02]  /*3690*/  FSEL R112, R112, -INF , !P2 ;  /* 0xff80000070707808 */ /* 0x000fc40005000000 */
[-C--:B------:R-:W-:Y:S02]  /*36a0*/  ISETP.GE.AND P2, PT, R2, R27.reuse, PT ;  /* 0x0000001b0200720c */ /* 0x080fe40003f46270 */
[----:B------:R-:W-:Y:S02]  /*36b0*/  FSEL R101, R101, -INF , !P4 ;  /* 0xff80000065657808 */ /* 0x000fe40006000000 */
[----:B------:R-:W-:Y:S02]  /*36c0*/  FSEL R114, R114, -INF , !P5 ;  /* 0xff80000072727808 */ /* 0x000fe40006800000 */
[----:B------:R-:W-:Y:S02]  /*36d0*/  ISETP.GE.AND P4, PT, R2, R82, PT ;  /* 0x000000520200720c */ /* 0x000fe40003f86270 */
[----:B---3--:R-:W-:Y:S02]  /*36e0*/  FSEL R61, R61, -INF , !P2 ;  /* 0xff8000003d3d7808 */ /* 0x008fe40005000000 */
[----:B------:R-:W-:-:S02]  /*36f0*/  ISETP.GE.AND P5, PT, R12, R27, PT ;  /* 0x0000001b0c00720c */ /* 0x000fc40003fa6270 */
[C---:B------:R-:W-:Y:S02]  /*3700*/  LOP3.LUT R2, R133.reuse, 0x78, RZ, 0xfc, !PT ;  /* 0x0000007885027812 */ /* 0x040fe400078efcff */
[----:B------:R-:W-:Y:S02]  /*3710*/  ISETP.GE.AND P2, PT, R8, R27, PT ;  /* 0x0000001b0800720c */ /* 0x000fe40003f46270 */
[----:B------:R-:W-:Y:S02]  /*3720*/  LOP3.LUT R133, R133, 0x79, RZ, 0xfc, !PT ;  /* 0x0000007985857812 */ /* 0x000fe400078efcff */
[----:B------:R-:W-:Y:S02]  /*3730*/  FSEL R63, R63, -INF , !P5 ;  /* 0xff8000003f3f7808 */ /* 0x000fe40006800000 */
[----:B--2---:R-:W-:Y:S02]  /*3740*/  FSEL R104, R104, -INF , !P4 ;  /* 0xff80000068687808 */ /* 0x004fe40006000000 */
[----:B------:R-:W-:-:S02]  /*3750*/  FSEL R41, R41, -INF , !P2 ;  /* 0xff80000029297808 */ /* 0x000fc40005000000 */
[----:B------:R-:W-:Y:S02]  /*3760*/  FSEL R56, R56, -INF , !P1 ;  /* 0xff80000038387808 */ /* 0x000fe40004800000 */
[CC--:B------:R-:W-:Y:S02]  /*3770*/  ISETP.GE.AND P5, PT, R2.reuse, R82.reuse, PT ;  /* 0x000000520200720c */ /* 0x0c0fe40003fa6270 */
[C---:B------:R-:W-:Y:S02]  /*3780*/  ISETP.GE.AND P4, PT, R133.reuse, R82, PT ;  /* 0x000000528500720c */ /* 0x040fe40003f86270 */
[-C--:B------:R-:W-:Y:S02]  /*3790*/  ISETP.GE.AND P2, PT, R2, R27.reuse, PT ;  /* 0x0000001b0200720c */ /* 0x080fe40003f46270 */
[----:B------:R-:W-:Y:S02]  /*37a0*/  ISETP.GE.AND P1, PT, R133, R27, PT ;  /* 0x0000001b8500720c */ /* 0x000fe40003f26270 */
[----:B------:R-:W-:-:S02]  /*37b0*/  IADD3 R102, R163, 0x3800, RZ ;  /* 0x00003800a3667810 */ /* 0x000fc40007ffe0ff */
[----:B------:R-:W-:Y:S02]  /*37c0*/  FSEL R37, R37, -INF , !P3 ;  /* 0xff80000025257808 */ /* 0x000fe40005800000 */
[----:B-1----:R-:W-:Y:S02]  /*37d0*/  FSEL R54, R54, -INF , !P5 ;  /* 0xff80000036367808 */ /* 0x002fe40006800000 */
[----:B-----5:R-:W-:Y:S02]  /*37e0*/  FSEL R46, R46, -INF , !P4 ;  /* 0xff8000002e2e7808 */ /* 0x020fe40006000000 */
[----:B------:R-:W-:Y:S02]  /*37f0*/  FSEL R33, R33, -INF , !P2 ;  /* 0xff80000021217808 */ /* 0x000fe40005000000 */
[----:B----4-:R-:W-:Y:S01]  /*3800*/  FSEL R27, R0, -INF , !P1 ;  /* 0xff800000001b7808 */ /* 0x010fe20004800000 */
[----:B------:R-:W-:Y:S05]  /*3810*/  @!P0 BRA `(.L_x_6255) ;  /* 0x0000059000008947 */ /* 0x000fea0003800000 */
[----:B------:R-:W-:Y:S05]  /*3820*/  @P6 BRA `(.L_x_6256) ;  /* 0x0000038000006947 */ /* 0x000fea0003800000 */
[----:B------:R-:W1:Y:S01]  /*3830*/  I2F.RP R0, R5 ;  /* 0x0000000500007306 */ /* 0x000e620000209400 */
[----:B------:R-:W-:-:S02]  /*3840*/  IADD3 R9, R25, -0x80, RZ ;  /* 0xffffff8019097810 */ /* 0x000fc40007ffe0ff */
[----:B------:R-:W-:Y:S02]  /*3850*/  IABS R7, R25 ;  /* 0x0000001900077213 */ /* 0x000fe40000000000 */
[----:B------:R-:W-:Y:S02]  /*3860*/  IABS R2, R9 ;  /* 0x0000000900027213 */ /* 0x000fe40000000000 */
        /* <DEDUP_REMOVED lines=51> */
[----:B------:R-:W-:Y:S05]  /*3ba0*/  BRA `(.L_x_6257) ;  /* 0x0000004000007947 */ /* 0x000fea0003800000 */
.L_x_6256:
[----:B------:R-:W-:-:S04]  /*3bb0*/  ULEA UR4, -UR4, URZ, 0x7 ;  /* 0x0000003f04047291 */ /* 0x000fc8000f8e393f */
[----:B------:R-:W-:Y:S02]  /*3bc0*/  USHF.R.S32.HI UR6, URZ, 0x1f, UR4 ;  /* 0x0000001f3f067899 */ /* 0x000fe40008011404 */
[----:B------:R-:W-:-:S04]  /*3bd0*/  MOV R6, UR4 ;  /* 0x0000000400067c02 */ /* 0x000fc80008000f00 */
[----:B------:R-:W-:Y:S02]  /*3be0*/  MOV R0, UR6 ;  /* 0x0000000600007c02 */ /* 0x000fe40008000f00 */
.L_x_6257:
        /* <DEDUP_REMOVED lines=28> */
.L_x_6255:
        /* <DEDUP_REMOVED lines=92> */
[----:B------:R-:W-:Y:S02]  /*4370*/  FFMA.FTZ R45, R87, c[0x0][0x23c], -R28 ;  /* 0x00008f00572d7a23 */ /* 0x000fe4000001081c */
[----:B------:R-:W1:Y:S01]  /*4380*/  LDSM.16.MT88.4 R84, [R160+0x6000] ;  /* 0x00600000a054783b */ /* 0x000e620000004200 */
        /* <DEDUP_REMOVED lines=8> */
[----:B------:R-:W2:Y:S01]  /*4410*/  MUFU.EX2 R48, R48 ;  /* 0x0000003000307308 */ /* 0x000ea20000000800 */
[----:B------:R-:W-:-:S02]  /*4420*/  FFMA.FTZ R39, R83, c[0x0][0x23c], -R28 ;  /* 0x00008f0053277a23 */ /* 0x000fc4000001081c */
[--C-:B------:R-:W-:Y:S02]  /*4430*/  FFMA.FTZ R34, R81, c[0x0][0x23c], -R28.reuse ;  /* 0x00008f0051227a23 */ /* 0x100fe4000001081c */
[--C-:B------:R-:W-:Y:S02]  /*4440*/  FFMA.FTZ R32, R73, c[0x0][0x23c], -R28.reuse ;  /* 0x00008f0049207a23 */ /* 0x100fe4000001081c */
[--C-:B------:R-:W-:Y:S01]  /*4450*/  FFMA.FTZ R29, R75, c[0x0][0x23c], -R28.reuse ;  /* 0x00008f004b1d7a23 */ /* 0x100fe2000001081c */
[----:B------:R-:W3:Y:S01]  /*4460*/  MUFU.EX2 R42, R42 ;  /* 0x0000002a002a7308 */ /* 0x000ee20000000800 */
[--C-:B------:R-:W-:Y:S02]  /*4470*/  FFMA.FTZ R25, R26, c[0x0][0x23c], -R51.reuse ;  /* 0x00008f001a197a23 */ /* 0x100fe40000010833 */
[----:B------:R-:W-:Y:S02]  /*4480*/  FFMA.FTZ R3, R52, c[0x0][0x23c], -R51 ;  /* 0x00008f0034037a23 */ /* 0x000fe40000010833 */
[----:B------:R-:W-:-:S02]  /*4490*/  FFMA.FTZ R50, R55, c[0x0][0x23c], -R28 ;  /* 0x00008f0037327a23 */ /* 0x000fc4000001081c */
[--C-:B------:R-:W-:Y:S01]  /*44a0*/  FFMA.FTZ R30, R130, c[0x0][0x23c], -R51.reuse ;  /* 0x00008f00821e7a23 */ /* 0x100fe20000010833 */
[----:B------:R-:W-:Y:S01]  /*44b0*/  MUFU.EX2 R47, R47 ;  /* 0x0000002f002f7308 */ /* 0x000fe20000000800 */
[----:B--2---:R-:W-:Y:S01]  /*44c0*/  F2FP.BF16.PACK_AB R68, R48, R49 ;  /* 0x000000313044723e */ /* 0x004fe200000010ff */
[----:B------:R-:W-:Y:S02]  /*44d0*/  FFMA.FTZ R26, R128, c[0x0][0x23c], -R51 ;  /* 0x00008f00801a7a23 */ /* 0x000fe40000010833 */
[--C-:B------:R-:W-:Y:S02]  /*44e0*/  FFMA.FTZ R53, R53, c[0x0][0x23c], -R28.reuse ;  /* 0x00008f0035357a23 */ /* 0x100fe4000001081c */
[--C-:B------:R-:W-:Y:S02]  /*44f0*/  FFMA.FTZ R55, R127, c[0x0][0x23c], -R28.reuse ;  /* 0x00008f007f377a23 */ /* 0x100fe4000001081c */
        /* <DEDUP_REMOVED lines=20> */
[----:B---3--:R-:W-:Y:S01]  /*4640*/  F2FP.BF16.PACK_AB R71, R38, R45 ;  /* 0x0000002d2647723e */ /* 0x008fe200000010ff */
        /* <DEDUP_REMOVED lines=32> */
[----:B------:R-:W-:Y:S02]  /*4850*/  FFMA.FTZ R183, R46, c[0x0][0x23c], -R51 ;  /* 0x00008f002eb77a23 */ /* 0x000fe40000010833 */
[----:B------:R-:W-:Y:S01]  /*4860*/  FADD.FTZ R45, R45, R44 ;  /* 0x0000002c2d2d7221 */ /* 0x000fe20000010000 */
[----:B------:R-:W-:Y:S01]  /*4870*/  HMMA.16816.F32.BF16 R76, R68, R78, RZ ;  /* 0x0000004e444c723c */ /* 0x000fe200000418ff */
[--C-:B------:R-:W-:Y:S01]  /*4880*/  FFMA.FTZ R27, R27, c[0x0][0x23c], -R28.reuse ;  /* 0x00008f001b1b7a23 */ /* 0x100fe2000001081c */
[----:B------:R-:W3:Y:S01]  /*4890*/  MUFU.EX2 R29, R29 ;  /* 0x0000001d001d7308 */ /* 0x000ee20000000800 */
[----:B------:R-:W-:-:S05]  /*48a0*/  FFMA.FTZ R33, R33, c[0x0][0x23c], -R28 ;  /* 0x00008f0021217a23 */ /* 0x000fca000001081c */
        /* <DEDUP_REMOVED lines=231> */
.L_x_6262:
        /* <DEDUP_REMOVED lines=64> */
.L_x_6259:
        /* <DEDUP_REMOVED lines=24> */
[----:B------:R-:W-:Y:S01]  /*5ca0*/  ISETP.GT.AND P0, PT, R182, R169, PT ;  /* 0x000000a9b600720c */ /* 0x000fe20003f04270 */
        /* <DEDUP_REMOVED lines=301> */
.L_x_6261:
        /* <DEDUP_REMOVED lines=28> */
.L_x_6260:
        /* <DEDUP_REMOVED lines=442> */
.L_x_6258:
        /* <DEDUP_REMOVED lines=157> */
.L_x_6264:
[----:B--234-:R-:W-:Y:S05]  /*96b0*/  BSYNC B0 ;  /* 0x0000000000007941 */ /* 0x01cfea0003800000 */
.L_x_6263:
        /* <DEDUP_REMOVED lines=14> */
.L_x_6265:
        /* <DEDUP_REMOVED lines=14> */
.L_x_7917:


//--------------------- .text._ZN5flash24flash_fwd_splitkv_kernelI23Flash_fwd_kernel_traitsILi64ELi64ELi128ELi4ELb0ELb0EN7cutlass10bfloat16_tE19Flash_kernel_traitsILi64ELi64ELi128ELi4ES3_EELb1ELb0ELb0ELb0ELb1ELb0ELb0ELb0EEEvNS_16Flash_fwd_paramsE --------------------------
	.section	.text._ZN5flash24flash_fwd_splitkv_kernelI23Flash_fwd_kernel_traitsILi64ELi64ELi128ELi4ELb0ELb0EN7cutlass10bfloat16_tE19Flash_kernel_traitsILi64ELi64ELi128ELi4ES3_EELb1ELb0ELb0ELb0ELb1ELb0ELb0ELb0EEEvNS_16Flash_fwd_paramsE,"ax",@progbits
	.sectioninfo	@"SHI_REGISTERS=231"
	.align	128
        .global         _ZN5flash24flash_fwd_splitkv_kernelI23Flash_fwd_kernel_traitsILi64ELi64ELi128ELi4ELb0ELb0EN7cutlass10bfloat16_tE19Flash_kernel_traitsILi64ELi64ELi128ELi4ES3_EELb1ELb0ELb0ELb0ELb1ELb0ELb0ELb0EEEvNS_16Flash_fwd_paramsE
        .type           _ZN5flash24flash_fwd_splitkv_kernelI23Flash_fwd_kernel_traitsILi64ELi64ELi128ELi4ELb0ELb0EN7cutlass10bfloat16_tE19Flash_kernel_traitsILi64ELi64ELi128ELi4ES3_EELb1ELb0ELb0ELb0ELb1ELb0ELb0ELb0EEEvNS_16Flash_fwd_paramsE,@function
        .size           _ZN5flash24flash_fwd_splitkv_kernelI23Flash_fwd_kernel_traitsILi64ELi64ELi128ELi4ELb0ELb0EN7cutlass10bfloat16_tE19Flash_kernel_traitsILi64ELi64ELi128ELi4ES3_EELb1ELb0ELb0ELb0ELb1ELb0ELb0ELb0EEEvNS_16Flash_fwd_paramsE,(.L_x_7918 - _ZN5flash24flash_fwd_splitkv_kernelI23Flash_fwd_kernel_traitsILi64ELi64ELi128ELi4ELb0ELb0EN7cutlass10bfloat16_tE19Flash_kernel_traitsILi64ELi64ELi128ELi4ES3_EELb1ELb0ELb0ELb0ELb1ELb0ELb0ELb0EEEvNS_16Flash_fwd_paramsE)
        .other          _ZN5flash24flash_fwd_splitkv_kernelI23Flash_fwd_kernel_traitsILi64ELi64ELi128ELi4ELb0ELb0EN7cutlass10bfloat16_tE19Flash_kernel_traitsILi64ELi64ELi128ELi4ES3_EELb1ELb0ELb0ELb0ELb1ELb0ELb0ELb0EEEvNS_16Flash_fwd_paramsE,@"STO_CUDA_ENTRY STV_DEFAULT"
_ZN5flash24flash_fwd_splitkv_kernelI23Flash_fwd_kernel_traitsILi64ELi64ELi128ELi4ELb0ELb0EN7cutlass10bfloat16_tE19Flash_kernel_traitsILi64ELi64ELi128ELi4ES3_EELb1ELb0ELb0ELb0ELb1ELb0ELb0ELb0EEEvNS_16Flash_fwd_paramsE:
.text._ZN5flash24flash_fwd_splitkv_kernelI23Flash_fwd_kernel_traitsILi64ELi64ELi128ELi4ELb0ELb0EN7cutlass10bfloat16_tE19Flash_kernel_traitsILi64ELi64ELi128ELi4ES3_EELb1ELb0ELb0ELb0ELb1ELb0ELb0ELb0EEEvNS_16Flash_fwd_paramsE:
        /* <DEDUP_REMOVED lines=33> */
.L_x_6266:
[----:B-1-34-:R-:W-:Y:S02]  /*0210*/  MOV R6, c[0x0][0x218] ;  /* 0x0000860000067a02 */ /* 0x01afe40000000f00 */
.L_x_6267:
[----:B------:R-:W-:-:S04]  /*0220*/  ISETP.NE.U32.AND P2, PT, RZ, c[0x0][0x258], PT ;  /* 0x00009600ff007a0c */ /* 0x000fc80003f45070 */
[----:B------:R-:W-:-:S13]  /*0230*/  ISETP.NE.AND.EX P2, PT, RZ, c[0x0][0x25c], PT, P2 ;  /* 0x00009700ff007a0c */ /* 0x000fda0003f45320 */
[----:B------:R-:W-:-:S05]  /*0240*/  @P2 IMAD.WIDE R8, R3, R2, c[0x0][0x258] ;  /* 0x0000960003082625 */ /* 0x000fca00078e0202 */
        /* <DEDUP_REMOVED lines=36> */
[----:B------:R-:W-:Y:S01]  /*0490*/  SHF.R.S32.HI R2, RZ, 0x3, R2 ;  /* 0x00000003ff027819 */ /* 0x000fe20000011402 */
        /* <DEDUP_REMOVED lines=9> */
[----:B------:R-:W-:Y:S02]  /*0530*/  @!P0 IMAD R6, R3, c[0x0][0x1e4], R6 ;  /* 0x0000790003068a24 */ /* 0x000fe400078e0206 */
        /* <DEDUP_REMOVED lines=9> */
[----:B------:R-:W-:-:S03]  /*05d0*/  ISETP.GE.AND P0, PT, R2, R133, PT ;  /* 0x000000850200720c */ /* 0x000fc60003f06270 */
[----:B------:R-:W-:Y:S01]  /*05e0*/  IMAD.WIDE.U32 R26, R26, c[0x0][0x1f0], R4 ;  /* 0x00007c001a1a7a25 */ /* 0x000fe200078e0004 */
[----:B------:R-:W-:-:S03]  /*05f0*/  SHF.R.S32.HI R4, RZ, 0x1f, R2 ;  /* 0x0000001fff047819 */ /* 0x000fc60000011402 */
[----:B------:R-:W-:Y:S01]  /*0600*/  IMAD R5, R3, c[0x0][0x214], R136 ;  /* 0x0000850003057a24 */ /* 0x000fe200078e0288 */
[----:B------:R-:W-:-:S05]  /*0610*/  IADD3 R13, R27, R9, RZ ;  /* 0x000000091b0d7210 */ /* 0x000fca0007ffe0ff */
        /* <DEDUP_REMOVED lines=9> */
.L_x_6270:
[----:B------:R-:W-:Y:S05]  /*06b0*/  BSYNC B0 ;  /* 0x0000000000007941 */ /* 0x000fea0003800000 */
.L_x_6269:
        /* <DEDUP_REMOVED lines=15> */
.L_x_6272:
[----:B------:R-:W-:Y:S05]  /*07b0*/  BSYNC B0 ;  /* 0x0000000000007941 */ /* 0x000fea0003800000 */
.L_x_6271:
        /* <DEDUP_REMOVED lines=15> */
.L_x_6274:
[----:B------:R-:W-:Y:S05]  /*08b0*/  BSYNC B0 ;  /* 0x0000000000007941 */ /* 0x000fea0003800000 */
.L_x_6273:
[----:B-1----:R-:W-:Y:S01]  /*08c0*/  IADD3 R10, R2, 0x30, RZ ;  /* 0x00000030020a7810 */ /* 0x002fe20007ffe0ff */
        /* <DEDUP_REMOVED lines=13> */
.L_x_6276:
[----:B------:R-:W-:Y:S05]  /*09a0*/  BSYNC B0 ;  /* 0x0000000000007941 */ /* 0x000fea0003800000 */
.L_x_6275:
[----:B------:R-:W-:-:S04]  /*09b0*/  LOP3.LUT P4, RZ, R132, 0x7, RZ, 0xc0, !PT ;  /* 0x0000000784ff7812 */ /* 0x000fc8000788c0ff */
[-C--:B------:R-:W-:Y:S02]  /*09c0*/  ISETP.GE.OR P3, PT, R2, R133.reuse, P4 ;  /* 0x000000850200720c */ /* 0x080fe40002766670 */
[-C--:B------:R-:W-:Y:S02]  /*09d0*/  ISETP.GE.OR P2, PT, R8, R133.reuse, P4 ;  /* 0x000000850800720c */ /* 0x080fe40002746670 */
[-C--:B------:R-:W-:Y:S02]  /*09e0*/  ISETP.GE.OR P1, PT, R6, R133.reuse, P4 ;  /* 0x000000850600720c */ /* 0x080fe40002726670 */
[C---:B------:R-:W-:Y:S02]  /*09f0*/  IADD3 R2, P0, R5.reuse, R2, RZ ;  /* 0x0000000205027210 */ /* 0x040fe40007f1e0ff */
        /* <DEDUP_REMOVED lines=14> */
.L_x_6268:
[----:B-1----:R-:W-:Y:S01]  /*0ae0*/  ISETP.NE.U32.AND P0, PT, RZ, c[0x0][0x2b8], PT ;  /* 0x0000ae00ff007a0c */ /* 0x002fe20003f05070 */
[----:B------:R-:W-:Y:S01]  /*0af0*/  IMAD.MOV.U32 R0, RZ, RZ, R3 ;  /* 0x000000ffff007224 */ /* 0x000fe200078e0003 */
[----:B------:R-:W-:Y:S02]  /*0b00*/  ISETP.NE.U32.AND P2, PT, RZ, c[0x0][0x2c0], PT ;  /* 0x0000b000ff007a0c */ /* 0x000fe40003f45070 */
[----:B------:R-:W-:Y:S02]  /*0b10*/  ISETP.NE.AND.EX P0, PT, RZ, c[0x0][0x2bc], PT, P0 ;  /* 0x0000af00ff007a0c */ /* 0x000fe40003f05300 */
[----:B------:R-:W-:-:S11]  /*0b20*/  ISETP.NE.AND.EX P2, PT, RZ, c[0x0][0x2c4], PT, P2 ;  /* 0x0000b100ff007a0c */ /* 0x000fd60003f45320 */
[C---:B------:R-:W-:Y:S02]  /*0b30*/  @P0 IMAD.WIDE R10, R3.reuse, R2, c[0x0][0x2b8] ;  /* 0x0000ae00030a0625 */ /* 0x040fe400078e0202 */
[----:B------:R-:W-:Y:S02]  /*0b40*/  @P2 SHF.R.S32.HI R2, RZ, 0x1f, R3 ;  /* 0x0000001fff022819 */ /* 0x000fe40000011403 */
[C---:B------:R-:W-:Y:S01]  /*0b50*/  @P2 IMAD.WIDE.U32 R8, R3.reuse, c[0x0][0x2c8], RZ ;  /* 0x0000b20003082a25 */ /* 0x040fe200078e00ff */
[----:B------:R-:W-:Y:S01]  /*0b60*/  CS2R R178, SRZ ;  /* 0x0000000000b27805 */ /* 0x000fe2000001ff00 */
[----:B------:R1:W5:Y:S01]  /*0b70*/  @P0 LDG.E R0, [R10.64] ;  /* 0x0000000c0a000981 */ /* 0x000362000c1e1900 */
[----:B------:R-:W-:Y:S01]  /*0b80*/  PLOP3.LUT P0, PT, PT, PT, PT, 0x8, 0x0 ;  /* 0x000000000000781c */ /* 0x000fe20003f0e170 */
[----:B------:R-:W-:Y:S01]  /*0b90*/  @P2 IMAD R2, R2, c[0x0][0x2c8], RZ ;  /* 0x0000b20002022a24 */ /* 0x000fe200078e02ff */
[----:B------:R-:W-:Y:S02]  /*0ba0*/  @P2 LEA R178, P1, R8, c[0x0][0x2c0], 0x2 ;  /* 0x0000b00008b22a11 */ /* 0x000fe400078210ff */
[----:B------:R-:W-:Y:S01]  /*0bb0*/  IABS R122, c[0x0][0x2d0] ;  /* 0x0000b400007a7a13 */ /* 0x000fe20000000000 */
[----:B------:R-:W-:-:S04]  /*0bc0*/  @P2 IMAD R2, R3, c[0x0][0x2cc], R2 ;  /* 0x0000b30003022a24 */ /* 0x000fc800078e0202 */
[----:B------:R-:W-:-:S05]  /*0bd0*/  @P2 IMAD.IADD R9, R9, 0x1, R2 ;  /* 0x0000000109092824 */ /* 0x000fca00078e0202 */
        /* <DEDUP_REMOVED lines=64> */
[----:B------:R-:W-:Y:S01]  /*0fe0*/  IMAD R13, R4, c[0x0][0x18c], R13 ;  /* 0x00006300040d7a24 */ /* 0x000fe200078e020d */
[----:B------:R-:W-:Y:S02]  /*0ff0*/  IADD3 R15, R15, R2, RZ ;  /* 0x000000020f0f7210 */ /* 0x000fe40007ffe0ff */
[----:B------:R-:W-:-:S03]  /*1000*/  SHF.R.S32.HI R2, RZ, 0x1f, R22 ;  /* 0x0000001fff027819 */ /* 0x000fc60000011416 */
[----:B------:R-:W-:-:S04]  /*1010*/  IMAD.WIDE.U32 R16, R11, c[0x0][0x198], R14 ;  /* 0x000066000b107a25 */ /* 0x000fc800078e000e */
[----:B------:R-:W-:Y:S02]  /*1020*/  IMAD.IADD R17, R17, 0x1, R5 ;  /* 0x0000000111117824 */ /* 0x000fe400078e0205 */
[----:B------:R-:W-:Y:S02]  /*1030*/  IMAD R15, R2, c[0x0][0x1b0], RZ ;  /* 0x00006c00020f7a24 */ /* 0x000fe400078e02ff */
[----:B------:R-:W-:-:S04]  /*1040*/  IMAD.WIDE.U32 R4, R4, c[0x0][0x188], RZ ;  /* 0x0000620004047a25 */ /* 0x000fc800078e00ff */
[C---:B------:R-:W-:Y:S01]  /*1050*/  IMAD R15, R22.reuse, c[0x0][0x1b4], R15 ;  /* 0x00006d00160f7a24 */ /* 0x040fe200078e020f */
[----:B------:R-:W-:Y:S01]  /*1060*/  IADD3 R13, R5, R13, RZ ;  /* 0x0000000d050d7210 */ /* 0x000fe20007ffe0ff */
[----:B------:R-:W-:-:S04]  /*1070*/  IMAD.WIDE.U32 R16, R22, c[0x0][0x1b0], R16 ;  /* 0x00006c0016107a25 */ /* 0x000fc800078e0010 */
[----:B------:R-:W-:Y:S01]  /*1080*/  IMAD.IADD R15, R17, 0x1, R15 ;  /* 0x00000001110f7824 */ /* 0x000fe200078e020f */
[----:B------:R-:W-:Y:S05]  /*1090*/  BRA `(.L_x_6278) ;  /* 0x0000043000007947 */ /* 0x000fea0003800000 */
.L_x_6277:
        /* <DEDUP_REMOVED lines=16> */
.L_x_6279:
        /* <DEDUP_REMOVED lines=10> */
[----:B------:R-:W-:Y:S01]  /*1240*/  IMAD.HI.U32 R22, R11, R2, RZ ;  /* 0x000000020b167227 */ /* 0x000fe200078e00ff */
[----:B------:R-:W-:-:S04]  /*1250*/  LEA R11, R120, 0xffffff80, 0x7 ;  /* 0xffffff80780b7811 */ /* 0x000fc800078e38ff */
[----:B------:R-:W-:Y:S01]  /*1260*/  IADD3 R9, -R22, RZ, RZ ;  /* 0x000000ff16097210 */ /* 0x000fe20007ffe1ff */
[----:B------:R-:W-:-:S04]  /*1270*/  IMAD.WIDE.U32 R14, R11, c[0x0][0x198], R12 ;  /* 0x000066000b0e7a25 */ /* 0x000fc800078e000c */
[----:B------:R-:W-:Y:S01]  /*1280*/  IMAD R9, R8, R9, R2 ;  /* 0x0000000908097224 */ /* 0x000fe200078e0202 */
[----:B------:R-:W-:Y:S01]  /*1290*/  LOP3.LUT R2, R26, c[0x0][0x1c8], RZ, 0x3c, !PT ;  /* 0x000072001a027a12 */ /* 0x000fe200078e3cff */
[----:B------:R-:W-:Y:S02]  /*12a0*/  @P4 IMAD.IADD R13, R5, 0x1, R4 ;  /* 0x00000001050d4824 */ /* 0x000fe400078e0204 */
[----:B------:R-:W-:Y:S01]  /*12b0*/  IMAD.MOV.U32 R16, RZ, RZ, R14 ;  /* 0x000000ffff107224 */ /* 0x000fe200078e000e */
[----:B------:R-:W-:Y:S01]  /*12c0*/  ISETP.GT.U32.AND P1, PT, R8, R9, PT ;  /* 0x000000090800720c */ /* 0x000fe20003f24070 */
[----:B------:R-:W-:Y:S01]  /*12d0*/  @P4 IMAD.WIDE.U32 R18, R13, c[0x0][0x1a0], RZ ;  /* 0x000068000d124a25 */ /* 0x000fe200078e00ff */
[----:B------:R-:W-:-:S03]  /*12e0*/  ISETP.GE.AND P2, PT, R2, RZ, PT ;  /* 0x000000ff0200720c */ /* 0x000fc60003f46270 */
[----:B------:R-:W-:Y:S01]  /*12f0*/  @P4 IMAD R13, R13, c[0x0][0x1a4], R19 ;  /* 0x000069000d0d4a24 */ /* 0x000fe200078e0213 */
[----:B------:R-:W-:-:S07]  /*1300*/  @P4 MOV R4, R18 ;  /* 0x0000001200044202 */ /* 0x000fce0000000f00 */
        /* <DEDUP_REMOVED lines=9> */
[----:B------:R-:W-:Y:S02]  /*13a0*/  @!P2 IADD3 R22, -R22, RZ, RZ ;  /* 0x000000ff1616a210 */ /* 0x000fe40007ffe1ff */
[----:B------:R-:W-:-:S04]  /*13b0*/  @!P1 LOP3.LUT R22, RZ, c[0x0][0x1c8], RZ, 0x33, !PT ;  /* 0x00007200ff169a12 */ /* 0x000fc800078e33ff */
[----:B------:R-:W-:Y:S01]  /*13c0*/  SHF.R.S32.HI R2, RZ, 0x1f, R22 ;  /* 0x0000001fff027819 */ /* 0x000fe20000011416 */
        /* <DEDUP_REMOVED lines=8> */
[----:B------:R-:W-:-:S04]  /*1450*/  IMAD R6, R6, c[0x0][0x1a0], RZ ;  /* 0x0000680006067a24 */ /* 0x000fc800078e02ff */
[----:B------:R-:W-:Y:S02]  /*1460*/  IMAD R6, R5, c[0x0][0x1a4], R6 ;  /* 0x0000690005067a24 */ /* 0x000fe400078e0206 */
[----:B------:R-:W-:-:S03]  /*1470*/  IMAD R5, R4, c[0x0][0x188], RZ ;  /* 0x0000620004057a24 */ /* 0x000fc600078e02ff */
[----:B------:R-:W-:Y:S01]  /*1480*/  IADD3 R13, R13, R6, RZ ;  /* 0x000000060d0d7210 */ /* 0x000fe20007ffe0ff */
[----:B------:R-:W-:-:S04]  /*1490*/  IMAD R5, R0, c[0x0][0x18c], R5 ;  /* 0x0000630000057a24 */ /* 0x000fc800078e0205 */
[----:B------:R-:W-:-:S05]  /*14a0*/  IMAD.WIDE.U32 R12, R0, c[0x0][0x188], R12 ;  /* 0x00006200000c7a25 */ /* 0x000fca00078e000c */
[----:B------:R-:W-:Y:S02]  /*14b0*/  IADD3 R13, R13, R5, RZ ;  /* 0x000000050d0d7210 */ /* 0x000fe40007ffe0ff */
[----:B------:R-:W-:Y:S02]  /*14c0*/  MOV R4, R12 ;  /* 0x0000000c00047202 */ /* 0x000fe40000000f00 */
.L_x_6278:
[----:B------:R-:W-:Y:S01]  /*14d0*/  SHF.R.S32.HI R135, RZ, 0x1f, R132 ;  /* 0x0000001fff877819 */ /* 0x000fe20000011484 */
[----:B------:R-:W-:Y:S01]  /*14e0*/  IMAD.IADD R167, R133, 0x1, -R136 ;  /* 0x0000000185a77824 */ /* 0x000fe200078e0a88 */
[----:B------:R-:W-:Y:S01]  /*14f0*/  ISETP.NE.AND P1, PT, R170, -0x1, PT ;  /* 0xffffffffaa00780c */ /* 0x000fe20003f25270 */
[----:B------:R-:W-:Y:S01]  /*1500*/  IMAD.MOV.U32 R121, RZ, RZ, c[0x0][0x198] ;  /* 0x00006600ff797624 */ /* 0x000fe200078e00ff */
[----:B------:R-:W-:Y:S01]  /*1510*/  LEA.HI R69, R135, R132, RZ, 0x3 ;  /* 0x0000008487457211 */ /* 0x000fe200078f18ff */
[----:B------:R-:W-:Y:S01]  /*1520*/  IMAD.MOV.U32 R68, RZ, RZ, 0x20 ;  /* 0x00000020ff447424 */ /* 0x000fe200078e00ff */
[----:B------:R-:W-:Y:S02]  /*1530*/  IADD3 R171, R120, -0x1, RZ ;  /* 0xffffffff78ab7810 */ /* 0x000fe40007ffe0ff */
[----:B------:R-:W-:-:S02]  /*1540*/  SHF.R.S32.HI R176, RZ, 0x3, R69 ;  /* 0x00000003ffb07819 */ /* 0x000fc40000011445 */
[----:B------:R-:W-:Y:S02]  /*1550*/  LOP3.LUT R69, R69, 0xfffffff8, RZ, 0xc0, !PT ;  /* 0xfffffff845457812 */ /* 0x000fe400078ec0ff */
[C---:B------:R-:W-:Y:S01]  /*1560*/  IADD3 R12, R176.reuse, 0x10, RZ ;  /* 0x00000010b00c7810 */ /* 0x040fe20007ffe0ff */
[C---:B------:R-:W-:Y:S01]  /*1570*/  IMAD.SHL.U32 R17, R176.reuse, 0x40, RZ ;  /* 0x00000040b0117824 */ /* 0x040fe200078e00ff */
[----:B------:R-:W-:Y:S01]  /*1580*/  IADD3 R10, R176, 0x20, RZ ;  /* 0x00000020b00a7810 */ /* 0x000fe20007ffe0ff */
[----:B------:R-:W-:Y:S01]  /*1590*/  IMAD.IADD R69, R132, 0x1, -R69 ;  /* 0x0000000184457824 */ /* 0x000fe200078e0a45 */
[----:B-----5:R-:W-:Y:S01]  /*15a0*/  @!P1 SHF.R.S32.HI R0, RZ, 0x1f, R3 ;  /* 0x0000001fff009819 */ /* 0x020fe20000011403 */
[----:B------:R-:W-:Y:S01]  /*15b0*/  @P1 IMAD.WIDE.U32 R20, R170, c[0x0][0x190], RZ ;  /* 0x00006400aa141a25 */ /* 0x000fe200078e00ff */
[----:B------:R-:W-:Y:S02]  /*15c0*/  LOP3.LUT R17, R17, 0x1c0, RZ, 0xc0, !PT ;  /* 0x000001c011117812 */ /* 0x000fe400078ec0ff */
[----:B------:R-:W-:Y:S01]  /*15d0*/  ISETP.GE.AND P3, PT, R12, R167, PT ;  /* 0x000000a70c00720c */ /* 0x000fe20003f66270 */
[----:B------:R-:W-:Y:S01]  /*15e0*/  IMAD.SHL.U32 R174, R69, 0x8, RZ ;  /* 0x0000000845ae7824 */ /* 0x000fe200078e00ff */
[----:B------:R-:W-:Y:S01]  /*15f0*/  SHF.R.U32.HI R173, RZ, 0x3, R17 ;  /* 0x00000003ffad7819 */ /* 0x000fe20000011611 */
[----:B------:R-:W-:Y:S01]  /*1600*/  @!P1 IMAD.WIDE.U32 R18, R3, c[0x0][0x178], RZ ;  /* 0x00005e0003129a25 */ /* 0x000fe200078e00ff */
[----:B------:R-:W-:-:S02]  /*1610*/  SHF.R.S32.HI R177, RZ, 0x1f, R176 ;  /* 0x0000001fffb17819 */ /* 0x000fc400000114b0 */
[----:B------:R-:W-:Y:S01]  /*1620*/  IADD3 R16, P2, R174, R16, RZ ;  /* 0x00000010ae107210 */ /* 0x000fe20007f5e0ff */
[----:B------:R-:W-:Y:S01]  /*1630*/  @!P1 IMAD R0, R0, c[0x0][0x178], RZ ;  /* 0x00005e0000009a24 */ /* 0x000fe200078e02ff */
[----:B------:R-:W-:Y:S01]  /*1640*/  SHF.R.S32.HI R175, RZ, 0x1f, R174 ;  /* 0x0000001fffaf7819 */ /* 0x000fe200000114ae */
[----:B------:R-:W-:Y:S01]  /*1650*/  @P1 IMAD.MOV.U32 R14, RZ, RZ, R20 ;  /* 0x000000ffff0e1224 */ /* 0x000fe200078e0014 */
[----:B------:R-:W-:Y:S01]  /*1660*/  LOP3.LUT R8, R17, 0x38, R174, 0xf8, !PT ;  /* 0x0000003811087812 */ /* 0x000fe200078ef8ae */
[----:B------:R-:W-:Y:S02]  /*1670*/  @!P1 IMAD.MOV.U32 R14, RZ, RZ, R18 ;  /* 0x000000ffff0e9224 */ /* 0x000fe400078e0012 */
[----:B------:R-:W-:Y:S01]  /*1680*/  IMAD.X R17, R175, 0x1, R15, P2 ;  /* 0x00000001af117824 */ /* 0x000fe200010e060f */
[----:B------:R-:W-:Y:S01]  /*1690*/  ISETP.GE.AND P2, PT, R10, R167, PT ;  /* 0x000000a70a00720c */ /* 0x000fe20003f46270 */
[----:B------:R-:W-:Y:S01]  /*16a0*/  @!P1 IMAD R0, R3, c[0x0][0x17c], R0 ;  /* 0x00005f0003009a24 */ /* 0x000fe200078e0200 */
[----:B------:R-:W-:Y:S01]  /*16b0*/  LOP3.LUT R173, R8, R173, RZ, 0x3c, !PT ;  /* 0x000000ad08ad7212 */ /* 0x000fe200078e3cff */
[----:B------:R-:W-:Y:S01]  /*16c0*/  @P1 IMAD R5, R170, c[0x0][0x194], R21 ;  /* 0x00006500aa051a24 */ /* 0x000fe200078e0215 */
[----:B------:R-:W-:Y:S01]  /*16d0*/  SHF.R.S32.HI R3, RZ, 0x1f, R26 ;  /* 0x0000001fff037819 */ /* 0x000fe2000001141a */
[----:B------:R-:W-:Y:S01]  /*16e0*/  @!P1 IMAD.IADD R5, R19, 0x1, R0 ;  /* 0x0000000113059824 */ /* 0x000fe200078e0200 */
[----:B------:R-:W-:Y:S01]  /*16f0*/  IADD3 R8, R176, 0x30, RZ ;  /* 0x00000030b0087810 */ /* 0x000fe20007ffe0ff */
[----:B------:R-:W-:Y:S01]  /*1700*/  IMAD.WIDE R6, R7, 0x40, R176 ;  /* 0x0000004007067825 */ /* 0x000fe200078e02b0 */
[----:B------:R-:W-:-:S02]  /*1710*/  IADD3 R14, P4, R174, R14, RZ ;  /* 0x0000000eae0e7210 */ /* 0x000fc40007f9e0ff */
[-C--:B------:R-:W-:Y:S01]  /*1720*/  ISETP.GE.AND P1, PT, R176, R167.reuse, PT ;  /* 0x000000a7b000720c */ /* 0x080fe20003f26270 */
[----:B------:R-:W-:Y:S01]  /*1730*/  IMAD R3, R3, c[0x0][0x1a8], RZ ;  /* 0x00006a0003037a24 */ /* 0x000fe200078e02ff */
[----:B------:R-:W-:Y:S01]  /*1740*/  ISETP.GE.AND P6, PT, R8, R167, PT ;  /* 0x000000a70800720c */ /* 0x000fe20003fc6270 */
[----:B------:R-:W-:Y:S01]  /*1750*/  IMAD.X R15, R175, 0x1, R5, P4 ;  /* 0x00000001af0f7824 */ /* 0x000fe200020e0605 */
[----:B------:R-:W-:Y:S01]  /*1760*/  @!P3 IADD3 R18, P4, R6, 0x10, RZ ;  /* 0x000000100612b810 */ /* 0x000fe20007f9e0ff */
[C---:B------:R-:W-:Y:S01]  /*1770*/  IMAD R24, R26.reuse, c[0x0][0x1ac], R3 ;  /* 0x00006b001a187a24 */ /* 0x040fe200078e0203 */
[----:B------:R-:W-:Y:S01]  /*1780*/  LEA.HI R0, R135, R132, RZ, 0x6 ;  /* 0x0000008487007211 */ /* 0x000fe200078f30ff */
[----:B------:R-:W-:Y:S01]  /*1790*/  IMAD.WIDE.U32 R26, R26, c[0x0][0x1a8], R14 ;  /* 0x00006a001a1a7a25 */ /* 0x000fe200078e000e */
[----:B------:R-:W-:-:S03]  /*17a0*/  @!P2 IADD3 R14, P5, R6, 0x20, RZ ;  /* 0x00000020060ea810 */ /* 0x000fc60007fbe0ff */
[----:B------:R-:W-:-:S04]  /*17b0*/  IMAD.WIDE.U32 R128, R176, c[0x0][0x198], R16 ;  /* 0x00006600b0807a25 */ /* 0x000fc800078e0010 */
[----:B------:R-:W-:Y:S02]  /*17c0*/  IMAD.IADD R25, R27, 0x1, R24 ;  /* 0x000000011b197824 */ /* 0x000fe400078e0218 */
[--C-:B------:R-:W-:Y:S01]  /*17d0*/  @!P3 IMAD.X R5, RZ, RZ, R7.reuse, P4 ;  /* 0x000000ffff05b224 */ /* 0x100fe200020e0607 */
[----:B------:R-:W-:Y:S01]  /*17e0*/  @!P6 IADD3 R16, P4, R6, 0x30, RZ ;  /* 0x000000300610e810 */ /* 0x000fe20007f9e0ff */
[----:B------:R-:W-:Y:S02]  /*17f0*/  @!P2 IMAD.X R15, RZ, RZ, R7, P5 ;  /* 0x000000ffff0fa224 */ /* 0x000fe400028e0607 */
[----:B------:R-:W-:Y:S02]  /*1800*/  @!P1 IMAD R3, R7, c[0x0][0x190], RZ ;  /* 0x0000640007039a24 */ /* 0x000fe400078e02ff */
[----:B------:R-:W-:Y:S02]  /*1810*/  @!P1 IMAD.MOV.U32 R24, RZ, RZ, R26 ;  /* 0x000000ffff189224 */ /* 0x000fe400078e001a */
[----:B------:R-:W-:-:S02]  /*1820*/  IMAD R123, R177, c[0x0][0x198], RZ ;  /* 0x00006600b17b7a24 */ /* 0x000fc400078e02ff */
[--C-:B------:R-:W-:Y:S02]  /*1830*/  @!P3 IMAD.MOV.U32 R29, RZ, RZ, R25.reuse ;  /* 0x000000ffff1db224 */ /* 0x100fe400078e0019 */
[--C-:B------:R-:W-:Y:S02]  /*1840*/  @!P2 IMAD.MOV.U32 R21, RZ, RZ, R25.reuse ;  /* 0x000000ffff15a224 */ /* 0x100fe400078e0019 */
[----:B------:R-:W-:Y:S02]  /*1850*/  @!P6 IMAD.MOV.U32 R27, RZ, RZ, R25 ;  /* 0x000000ffff1be224 */ /* 0x000fe400078e0019 */
[----:B------:R-:W-:Y:S02]  /*1860*/  @!P2 IMAD R15, R15, c[0x0][0x190], RZ ;  /* 0x000064000f0faa24 */ /* 0x000fe400078e02ff */
[----:B------:R-:W-:Y:S02]  /*1870*/  @!P2 IMAD.MOV.U32 R20, RZ, RZ, R26 ;  /* 0x000000ffff14a224 */ /* 0x000fe400078e001a */
[----:B------:R-:W-:-:S02]  /*1880*/  @!P1 IMAD R3, R6, c[0x0][0x194], R3 ;  /* 0x0000650006039a24 */ /* 0x000fc400078e0203 */
[----:B------:R-:W-:Y:S02]  /*1890*/  @!P3 IMAD R5, R5, c[0x0][0x190], RZ ;  /* 0x000064000505ba24 */ /* 0x000fe400078e02ff */
[----:B------:R-:W-:-:S04]  /*18a0*/  @!P1 IMAD.WIDE.U32 R24, R6, c[0x0][0x190], R24 ;  /* 0x0000640006189a25 */ /* 0x000fc800078e0018 */
[----:B------:R-:W-:Y:S02]  /*18b0*/  IMAD R123, R176, c[0x0][0x19c], R123 ;  /* 0x00006700b07b7a24 */ /* 0x000fe400078e027b */
[----:B------:R-:W-:Y:S02]  /*18c0*/  @!P3 IMAD.MOV.U32 R28, RZ, RZ, R26 ;  /* 0x000000ffff1cb224 */ /* 0x000fe400078e001a */
[----:B------:R-:W-:Y:S02]  /*18d0*/  @!P6 IMAD.X R7, RZ, RZ, R7, P4 ;  /* 0x000000ffff07e224 */ /* 0x000fe400020e0607 */
[----:B------:R-:W-:Y:S02]  /*18e0*/  IMAD.SHL.U32 R0, R0, 0x8, RZ ;  /* 0x0000000800007824 */ /* 0x000fe400078e00ff */
[----:B------:R-:W-:Y:S02]  /*18f0*/  @!P2 IMAD R6, R14, c[0x0][0x194], R15 ;  /* 0x000065000e06aa24 */ /* 0x000fe400078e020f */
[----:B------:R-:W-:Y:S01]  /*1900*/  @!P3 IMAD R5, R18, c[0x0][0x194], R5 ;  /* 0x000065001205ba24 */ /* 0x000fe200078e0205 */
[----:B------:R-:W-:Y:S01]  /*1910*/  LOP3.LUT R173, R173, 0xfffffe00, R0, 0xf8, !PT ;  /* 0xfffffe00adad7812 */ /* 0x000fe200078ef800 */
[----:B------:R-:W-:Y:S01]  /*1920*/  @!P2 IMAD.WIDE.U32 R14, R14, c[0x0][0x190], R20 ;  /* 0x000064000e0eaa25 */ /* 0x000fe200078e0014 */
[----:B------:R-:W-:-:S03]  /*1930*/  @!P1 LEA R20, P4, R24, c[0x0][0x160], 0x1 ;  /* 0x0000580018149a11 */ /* 0x000fc600078808ff */
[----:B------:R-:W-:Y:S02]  /*1940*/  @!P1 IMAD.IADD R3, R25, 0x1, R3 ;  /* 0x0000000119039824 */ /* 0x000fe400078e0203 */
[----:B------:R-:W-:Y:S02]  /*1950*/  IMAD.IADD R123, R129, 0x1, R123 ;  /* 0x00000001817b7824 */ /* 0x000fe400078e027b */
[----:B------:R-:W-:Y:S01]  /*1960*/  @!P3 IMAD.WIDE.U32 R18, R18, c[0x0][0x190], R28 ;  /* 0x000064001212ba25 */ /* 0x000fe200078e001c */
[----:B------:R-:W-:-:S03]  /*1970*/  @!P1 LEA.HI.X R21, R24, c[0x0][0x164], R3, 0x1, P4 ;  /* 0x0000590018159a11 */ /* 0x000fc600020f0c03 */
[----:B------:R-:W-:Y:S01]  /*1980*/  @!P6 IMAD R7, R7, c[0x0][0x190], RZ ;  /* 0x000064000707ea24 */ /* 0x000fe200078e02ff */
[----:B------:R-:W-:Y:S01]  /*1990*/  @!P3 LEA R28, P5, R18, c[0x0][0x160], 0x1 ;  /* 0x00005800121cba11 */ /* 0x000fe200078a08ff */
[----:B------:R-:W-:Y:S02]  /*19a0*/  IMAD.SHL.U32 R129, R171, 0x80, RZ ;  /* 0x00000080ab817824 */ /* 0x000fe400078e00ff */
[C---:B------:R-:W-:Y:S02]  /*19b0*/  @!P6 IMAD R0, R16.reuse, c[0x0][0x194], R7 ;  /* 0x000065001000ea24 */ /* 0x040fe400078e0207 */
[----:B------:R-:W-:Y:S02]  /*19c0*/  @!P3 IMAD.IADD R5, R19, 0x1, R5 ;  /* 0x000000011305b824 */ /* 0x000fe400078e0205 */
[----:B------:R-:W-:Y:S01]  /*19d0*/  @!P6 IMAD.WIDE.U32 R16, R16, c[0x0][0x190], R26 ;  /* 0x000064001010ea25 */ /* 0x000fe200078e001a */
[----:B------:R-:W-:Y:S02]  /*19e0*/  @!P2 LEA R26, P4, R14, c[0x0][0x160], 0x1 ;  /* 0x000058000e1aaa11 */ /* 0x000fe400078808ff */
[----:B------:R-:W-:Y:S01]  /*19f0*/  @!P3 LEA.HI.X R29, R18, c[0x0][0x164], R5, 0x1, P5 ;  /* 0x00005900121dba11 */ /* 0x000fe200028f0c05 */
[----:B------:R-:W-:-:S02]  /*1a00*/  @!P2 IMAD.IADD R6, R15, 0x1, R6 ;  /* 0x000000010f06a824 */ /* 0x000fc400078e0206 */
[----:B------:R-:W-:Y:S02]  /*1a10*/  IMAD.IADD R3, R130, 0x1, -R129 ;  /* 0x0000000182037824 */ /* 0x000fe400078e0a81 */
[----:B------:R-:W-:Y:S01]  /*1a20*/  IMAD.SHL.U32 R173, R173, 0x2, RZ ;  /* 0x00000002adad7824 */ /* 0x000fe200078e00ff */
[----:B------:R-:W-:Y:S01]  /*1a30*/  @!P2 LEA.HI.X R27, R14, c[0x0][0x164], R6, 0x1, P4 ;  /* 0x000059000e1baa11 */ /* 0x000fe200020f0c06 */
[----:B------:R-:W-:Y:S01]  /*1a40*/  @!P6 IMAD.IADD R5, R17, 0x1, R0 ;  /* 0x000000011105e824 */ /* 0x000fe200078e0200 */
[-C--:B------:R-:W-:Y:S01]  /*1a50*/  ISETP.GE.AND P5, PT, R176, R3.reuse, PT ;  /* 0x00000003b000720c */ /* 0x080fe20003fa6270 */
[----:B------:R-:W-:Y:S01]  /*1a60*/  IMAD.MOV.U32 R14, RZ, RZ, c[0x0][0x19c] ;  /* 0x00006700ff0e7624 */ /* 0x000fe200078e00ff */
[----:B------:R-:W-:Y:S01]  /*1a70*/  ISETP.GE.AND P4, PT, R12, R3, PT ;  /* 0x000000030c00720c */ /* 0x000fe20003f86270 */
[----:B------:R-:W-:Y:S01]  /*1a80*/  @!PT LDS RZ, [RZ] ;  /* 0x00000000fffff984 */ /* 0x000fe20000000800 */
[----:B------:R-:W-:Y:S01]  /*1a90*/  @!PT LDS RZ, [RZ] ;  /* 0x00000000fffff984 */ /* 0x000fe20000000800 */
[----:B------:R-:W-:Y:S01]  /*1aa0*/  @!PT LDS RZ, [RZ] ;  /* 0x00000000fffff984 */ /* 0x000fe20000000800 */
[----:B------:R1:W-:Y:S01]  /*1ab0*/  @!P1 LDGSTS.E.BYPASS.LTC128B.128 [R173], [R20.64] ;  /* 0x0000000014ad9fae */ /* 0x0003e2000b901d4c */
[----:B------:R-:W-:-:S03]  /*1ac0*/  IMAD.WIDE.U32 R6, R121, 0x20, RZ ;  /* 0x0000002079067825 */ /* 0x000fc600078e00ff */
[----:B------:R2:W-:Y:S01]  /*1ad0*/  @!P3 LDGSTS.E.BYPASS.LTC128B.128 [R173+0x800], [R28.64] ;  /* 0x008000001cadbfae */ /* 0x0005e2000b901d4c */
[----:B------:R-:W-:-:S03]  /*1ae0*/  ISETP.GE.AND P3, PT, R10, R3, PT ;  /* 0x000000030a00720c */ /* 0x000fc60003f66270 */
[----:B------:R3:W-:Y:S01]  /*1af0*/  @!P2 LDGSTS.E.BYPASS.LTC128B.128 [R173+0x1000], [R26.64] ;  /* 0x010000001aadafae */ /* 0x0007e2000b901d4c */
[----:B------:R-:W-:-:S03]  /*1b00*/  @!P6 LEA R24, P2, R16, c[0x0][0x160], 0x1 ;  /* 0x000058001018ea11 */ /* 0x000fc600078408ff */
[C---:B------:R-:W-:Y:S02]  /*1b10*/  @!P4 LEA R0, P1, R121.reuse, R128, 0x4 ;  /* 0x000000807900c211 */ /* 0x040fe400078220ff */
[----:B------:R-:W-:Y:S02]  /*1b20*/  @!P6 LEA.HI.X R25, R16, c[0x0][0x164], R5, 0x1, P2 ;  /* 0x000059001019ea11 */ /* 0x000fe400010f0c05 */
[----:B------:R-:W-:Y:S02]  /*1b30*/  @!P4 LEA.HI.X R5, R121, R123, R14, 0x4, P1 ;  /* 0x0000007b7905c211 */ /* 0x000fe400008f240e */
[C---:B------:R-:W-:Y:S01]  /*1b40*/  @!P4 LEA R18, P1, R0.reuse, c[0x0][0x168], 0x1 ;  /* 0x00005a000012ca11 */ /* 0x040fe200078208ff */
[----:B------:R4:W-:Y:S03]  /*1b50*/  @!P6 LDGSTS.E.BYPASS.LTC128B.128 [R173+0x1800], [R24.64] ;  /* 0x0180000018adefae */ /* 0x0009e6000b901d4c */
[----:B------:R-:W-:Y:S01]  /*1b60*/  @!P4 LEA.HI.X R19, R0, c[0x0][0x16c], R5, 0x1, P1 ;  /* 0x00005b000013ca11 */ /* 0x000fe200008f0c05 */
[----:B------:R-:W-:Y:S01]  /*1b70*/  IMAD.SHL.U32 R0, R14, 0x20, RZ ;  /* 0x000000200e007824 */ /* 0x000fe200078e00ff */
[----:B------:R-:W-:-:S02]  /*1b80*/  @!P3 IADD3 R5, P1, R128, R6, RZ ;  /* 0x000000068005b210 */ /* 0x000fc40007f3e0ff */
[----:B------:R-:W-:Y:S02]  /*1b90*/  IADD3 R6, R176, 0x40, RZ ;  /* 0x00000040b0067810 */ /* 0x000fe40007ffe0ff */
[----:B------:R-:W-:Y:S01]  /*1ba0*/  @!P3 IADD3.X R0, R123, R7, R0, P1, !PT ;  /* 0x000000077b00b210 */ /* 0x000fe20000ffe400 */
[----:B------:R-:W-:Y:S01]  /*1bb0*/  IMAD R7, R2, c[0x0][0x1b8], RZ ;  /* 0x00006e0002077a24 */ /* 0x000fe200078e02ff */
[----:B-1----:R-:W-:Y:S02]  /*1bc0*/  IADD3 R20, P1, R174, R4, RZ ;  /* 0x00000004ae147210 */ /* 0x002fe40007f3e0ff */
[----:B------:R-:W-:Y:S01]  /*1bd0*/  IADD3 R4, R176, 0x50, RZ ;  /* 0x00000050b0047810 */ /* 0x000fe20007ffe0ff */
[----:B------:R-:W-:Y:S01]  /*1be0*/  IMAD R7, R22, c[0x0][0x1bc], R7 ;  /* 0x00006f0016077a24 */ /* 0x000fe200078e0207 */
[----:B------:R-:W-:Y:S01]  /*1bf0*/  ISETP.GE.AND P6, PT, R6, R3, PT ;  /* 0x000000030600720c */ /* 0x000fe20003fc6270 */
[----:B------:R-:W-:Y:S01]  /*1c00*/  IMAD.X R21, R175, 0x1, R13, P1 ;  /* 0x00000001af157824 */ /* 0x000fe200008e060d */
[----:B---3--:R-:W-:-:S03]  /*1c10*/  @!P5 LEA R26, P2, R128, c[0x0][0x168], 0x1 ;  /* 0x00005a00801ada11 */ /* 0x008fc600078408ff */
[----:B------:R-:W-:Y:S01]  /*1c20*/  IMAD.WIDE.U32 R22, R22, c[0x0][0x1b8], R20 ;  /* 0x00006e0016167a25 */ /* 0x000fe200078e0014 */
[----:B------:R-:W-:Y:S02]  /*1c30*/  @!P5 LEA.HI.X R27, R128, c[0x0][0x16c], R123, 0x1, P2 ;  /* 0x00005b00801bda11 */ /* 0x000fe400010f0c7b */
[----:B------:R-:W-:Y:S02]  /*1c40*/  ISETP.GE.AND P2, PT, R8, R3, PT ;  /* 0x000000030800720c */ /* 0x000fe40003f46270 */
[----:B------:R-:W-:Y:S01]  /*1c50*/  IADD3 R23, R23, R7, RZ ;  /* 0x0000000717177210 */ /* 0x000fe20007ffe0ff */
[----:B------:R1:W-:Y:S01]  /*1c60*/  @!P5 LDGSTS.E.BYPASS.LTC128B.128 [R173+0x2000], [R26.64] ;  /* 0x020000001aaddfae */ /* 0x0003e2000b901d4c */
[C---:B----4-:R-:W-:Y:S01]  /*1c70*/  @!P3 LEA R24, P5, R5.reuse, c[0x0][0x168], 0x1 ;  /* 0x00005a000518ba11 */ /* 0x050fe200078a08ff */
[----:B------:R-:W-:Y:S02]  /*1c80*/  IMAD.SHL.U32 R7, R176, 0x8, RZ ;  /* 0x00000008b0077824 */ /* 0x000fe400078e00ff */
[----:B------:R3:W-:Y:S01]  /*1c90*/  @!P4 LDGSTS.E.BYPASS.LTC128B.128 [R173+0x2800], [R18.64] ;  /* 0x0280000012adcfae */ /* 0x0007e2000b901d4c */
[----:B------:R-:W-:-:S02]  /*1ca0*/  @!P3 LEA.HI.X R25, R5, c[0x0][0x16c], R0, 0x1, P5 ;  /* 0x00005b000519ba11 */ /* 0x000fc400028f0c00 */
[-C--:B------:R-:W-:Y:S02]  /*1cb0*/  ISETP.GE.AND P5, PT, R4, R3.reuse, PT ;  /* 0x000000030400720c */ /* 0x080fe40003fa6270 */
[----:B------:R-:W-:Y:S01]  /*1cc0*/  IADD3 R0, R176, 0x60, RZ ;  /* 0x00000060b0007810 */ /* 0x000fe20007ffe0ff */
[----:B------:R-:W-:Y:S01]  /*1cd0*/  @!P2 IMAD.MOV.U32 R16, RZ, RZ, R128 ;  /* 0x000000ffff10a224 */ /* 0x000fe200078e0080 */
[----:B------:R4:W-:Y:S01]  /*1ce0*/  @!P3 LDGSTS.E.BYPASS.LTC128B.128 [R173+0x3000], [R24.64] ;  /* 0x0300000018adbfae */ /* 0x0009e2000b901d4c */
[----:B------:R-:W-:Y:S01]  /*1cf0*/  @!P2 IMAD.MOV.U32 R17, RZ, RZ, R123 ;  /* 0x000000ffff11a224 */ /* 0x000fe200078e007b */
[----:B------:R-:W-:Y:S01]  /*1d00*/  ISETP.GE.AND P4, PT, R0, R3, PT ;  /* 0x000000030000720c */ /* 0x000fe20003f86270 */
[----:B------:R-:W-:Y:S02]  /*1d10*/  @!P2 IMAD R2, R14, 0x30, RZ ;  /* 0x000000300e02a824 */ /* 0x000fe400078e02ff */
[----:B------:R-:W-:-:S04]  /*1d20*/  @!P2 IMAD.WIDE.U32 R16, R121, 0x30, R16 ;  /* 0x000000307910a825 */ /* 0x000fc800078e0010 */
[----:B------:R-:W-:Y:S02]  /*1d30*/  @!P2 IMAD.IADD R2, R17, 0x1, R2 ;  /* 0x000000011102a824 */ /* 0x000fe400078e0202 */
[----:B------:R-:W-:-:S04]  /*1d40*/  @!P5 IMAD R5, R14, 0x50, RZ ;  /* 0x000000500e05d824 */ /* 0x000fc800078e02ff */
[----:B------:R-:W-:Y:S01]  /*1d50*/  @!P4 IMAD.MOV.U32 R17, RZ, RZ, R123 ;  /* 0x000000ffff11c224 */ /* 0x000fe200078e007b */
[----:B-1----:R-:W-:-:S04]  /*1d60*/  @!P2 LEA R26, P1, R16, c[0x0][0x168], 0x1 ;  /* 0x00005a00101aaa11 */ /* 0x002fc800078208ff */
[----:B------:R-:W-:Y:S01]  /*1d70*/  @!P2 LEA.HI.X R27, R16, c[0x0][0x16c], R2, 0x1, P1 ;  /* 0x00005b00101baa11 */ /* 0x000fe200008f0c02 */
[----:B---3--:R-:W-:Y:S01]  /*1d80*/  @!P5 IMAD.MOV.U32 R18, RZ, RZ, R128 ;  /* 0x000000ffff12d224 */ /* 0x008fe200078e0080 */
[----:B------:R-:W-:Y:S01]  /*1d90*/  IADD3 R2, R176, 0x70, RZ ;  /* 0x00000070b0027810 */ /* 0x000fe20007ffe0ff */
[----:B------:R-:W-:Y:S01]  /*1da0*/  @!P5 IMAD.MOV.U32 R19, RZ, RZ, R123 ;  /* 0x000000ffff13d224 */ /* 0x000fe200078e007b */
[C---:B------:R-:W-:Y:S01]  /*1db0*/  @!P6 LEA R16, P1, R121.reuse, R128, 0x6 ;  /* 0x000000807910e211 */ /* 0x040fe200078230ff */
[----:B------:R1:W-:Y:S01]  /*1dc0*/  @!P2 LDGSTS.E.BYPASS.LTC128B.128 [R173+0x3800], [R26.64] ;  /* 0x038000001aadafae */ /* 0x0003e2000b901d4c */
[----:B------:R-:W-:Y:S01]  /*1dd0*/  ISETP.GE.AND P3, PT, R2, R3, PT ;  /* 0x000000030200720c */ /* 0x000fe20003f66270 */
[C---:B------:R-:W-:Y:S01]  /*1de0*/  @!P5 IMAD.WIDE.U32 R18, R121.reuse, 0x50, R18 ;  /* 0x000000507912d825 */ /* 0x040fe200078e0012 */
[----:B------:R-:W-:Y:S02]  /*1df0*/  @!P6 LEA.HI.X R13, R121, R123, R14, 0x6, P1 ;  /* 0x0000007b790de211 */ /* 0x000fe400008f340e */
[----:B------:R-:W-:-:S02]  /*1e00*/  @!P6 LEA R20, P1, R16, c[0x0][0x168], 0x1 ;  /* 0x00005a001014ea11 */ /* 0x000fc400078208ff */
[----:B------:R-:W-:Y:S02]  /*1e10*/  IADD3 R11, P2, R176, R11, RZ ;  /* 0x0000000bb00b7210 */ /* 0x000fe40007f5e0ff */
[----:B------:R-:W-:Y:S01]  /*1e20*/  @!P6 LEA.HI.X R21, R16, c[0x0][0x16c], R13, 0x1, P1 ;  /* 0x00005b001015ea11 */ /* 0x000fe200008f0c0d */
[----:B------:R-:W-:Y:S01]  /*1e30*/  @!P5 IMAD.IADD R13, R19, 0x1, R5 ;  /* 0x00000001130dd824 */ /* 0x000fe200078e0205 */
[----:B----4-:R-:W-:Y:S01]  /*1e40*/  @!P5 LEA R24, P1, R18, c[0x0][0x168], 0x1 ;  /* 0x00005a001218da11 */ /* 0x010fe200078208ff */
[----:B------:R-:W-:Y:S02]  /*1e50*/  @!P4 IMAD.MOV.U32 R16, RZ, RZ, R128 ;  /* 0x000000ffff10c224 */ /* 0x000fe400078e0080 */
[----:B------:R-:W-:Y:S01]  /*1e60*/  @!P4 IMAD R5, R14, 0x60, RZ ;  /* 0x000000600e05c824 */ /* 0x000fe200078e02ff */
[----:B------:R-:W-:Y:S01]  /*1e70*/  @!P5 LEA.HI.X R25, R18, c[0x0][0x16c], R13, 0x1, P1 ;  /* 0x00005b001219da11 */ /* 0x000fe200008f0c0d */
[----:B------:R-:W-:Y:S01]  /*1e80*/  @!P4 IMAD.WIDE.U32 R16, R121, 0x60, R16 ;  /* 0x000000607910c825 */ /* 0x000fe200078e0010 */
[----:B------:R3:W-:Y:S01]  /*1e90*/  @!P6 LDGSTS.E.BYPASS.LTC128B.128 [R173+0x4000], [R20.64] ;  /* 0x0400000014adefae */ /* 0x0007e2000b901d4c */
[----:B------:R-:W-:-:S02]  /*1ea0*/  ISETP.GE.AND P6, PT, R8, R3, PT ;  /* 0x000000030800720c */ /* 0x000fc40003fc6270 */
[----:B------:R-:W-:Y:S01]  /*1eb0*/  @!P3 IMAD.MOV.U32 R18, RZ, RZ, R128 ;  /* 0x000000ffff12b224 */ /* 0x000fe200078e0080 */
[----:B------:R4:W-:Y:S01]  /*1ec0*/  @!P5 LDGSTS.E.BYPASS.LTC128B.128 [R173+0x4800], [R24.64] ;  /* 0x0480000018addfae */ /* 0x0009e2000b901d4c */
[----:B------:R-:W-:Y:S01]  /*1ed0*/  @!P3 IMAD.MOV.U32 R19, RZ, RZ, R123 ;  /* 0x000000ffff13b224 */ /* 0x000fe200078e007b */
[----:B------:R-:W-:Y:S01]  /*1ee0*/  ISETP.GE.AND P5, PT, R6, R3, PT ;  /* 0x000000030600720c */ /* 0x000fe20003fa6270 */
[----:B------:R-:W-:Y:S02]  /*1ef0*/  @!P4 IMAD.IADD R5, R17, 0x1, R5 ;  /* 0x000000011105c824 */ /* 0x000fe400078e0205 */
[----:B------:R-:W-:Y:S01]  /*1f00*/  @!P3 IMAD R14, R14, 0x70, RZ ;  /* 0x000000700e0eb824 */ /* 0x000fe200078e02ff */
[----:B-1----:R-:W-:Y:S01]  /*1f10*/  @!P4 LEA R26, P1, R16, c[0x0][0x168], 0x1 ;  /* 0x00005a00101aca11 */ /* 0x002fe200078208ff */
[----:B------:R-:W-:-:S03]  /*1f20*/  @!P3 IMAD.WIDE.U32 R18, R121, 0x70, R18 ;  /* 0x000000707912b825 */ /* 0x000fc600078e0012 */
[----:B------:R-:W-:Y:S01]  /*1f30*/  @!P4 LEA.HI.X R27, R16, c[0x0][0x16c], R5, 0x1, P1 ;  /* 0x00005b00101bca11 */ /* 0x000fe200008f0c05 */
[----:B------:R-:W-:Y:S01]  /*1f40*/  @!P3 IMAD.IADD R14, R19, 0x1, R14 ;  /* 0x00000001130eb824 */ /* 0x000fe200078e020e */
[----:B------:R-:W-:Y:S01]  /*1f50*/  @!P3 LEA R16, P1, R18, c[0x0][0x168], 0x1 ;  /* 0x00005a001210ba11 */ /* 0x000fe200078208ff */
[----:B------:R-:W-:Y:S01]  /*1f60*/  IMAD.X R9, R177, 0x1, R9, P2 ;  /* 0x00000001b1097824 */ /* 0x000fe200010e0609 */
[-C--:B------:R-:W-:Y:S01]  /*1f70*/  ISETP.GE.AND P2, PT, R12, R3.reuse, PT ;  /* 0x000000030c00720c */ /* 0x080fe20003f46270 */
[----:B------:R4:W-:Y:S01]  /*1f80*/  @!P4 LDGSTS.E.BYPASS.LTC128B.128 [R173+0x5000], [R26.64] ;  /* 0x050000001aadcfae */ /* 0x0009e2000b901d4c */
[----:B------:R-:W-:Y:S01]  /*1f90*/  @!P3 LEA.HI.X R17, R18, c[0x0][0x16c], R14, 0x1, P1 ;  /* 0x00005b001211ba11 */ /* 0x000fe200008f0c0e */
[----:B------:R-:W-:Y:S01]  /*1fa0*/  IMAD R12, R9, c[0x0][0x1a0], RZ ;  /* 0x00006800090c7a24 */ /* 0x000fe200078e02ff */
[-C--:B------:R-:W-:Y:S01]  /*1fb0*/  LEA.HI R5, R135, R132.reuse, RZ, 0x4 ;  /* 0x0000008487057211 */ /* 0x080fe200078f20ff */
[----:B------:R-:W-:Y:S01]  /*1fc0*/  IMAD.WIDE.U32 R22, R11, c[0x0][0x1a0], R22 ;  /* 0x000068000b167a25 */ /* 0x000fe200078e0016 */
[-C--:B------:R-:W-:Y:S01]  /*1fd0*/  ISETP.GE.AND P1, PT, R10, R3.reuse, PT ;  /* 0x000000030a00720c */ /* 0x080fe20003f26270 */
[----:B------:R1:W-:Y:S01]  /*1fe0*/  @!P3 LDGSTS.E.BYPASS.LTC128B.128 [R173+0x5800], [R16.64] ;  /* 0x0580000010adbfae */ /* 0x0003e2000b901d4c */
[----:B------:R-:W-:Y:S01]  /*1ff0*/  LOP3.LUT R9, R5, 0xfffffff0, RZ, 0xc0, !PT ;  /* 0xfffffff005097812 */ /* 0x000fe200078ec0ff */
[----:B------:R-:W-:Y:S01]  /*2000*/  IMAD R12, R11, c[0x0][0x1a4], R12 ;  /* 0x000069000b0c7a24 */ /* 0x000fe200078e020c */
[----:B------:R-:W-:Y:S01]  /*2010*/  LEA R168, P4, R22, c[0x0][0x170], 0x1 ;  /* 0x00005c0016a87a11 */ /* 0x000fe200078808ff */
[----:B------:R-:W0:Y:S01]  /*2020*/  LDGDEPBAR ;  /* 0x00000000000079af */ /* 0x000e220000000000 */
[----:B------:R-:W-:Y:S01]  /*2030*/  ISETP.GE.AND P3, PT, R176, R3, PT ;  /* 0x00000003b000720c */ /* 0x000fe20003f66270 */
[----:B------:R-:W-:Y:S01]  /*2040*/  IMAD.IADD R169, R23, 0x1, R12 ;  /* 0x0000000117a97824 */ /* 0x000fe200078e020c */
[----:B------:R-:W-:Y:S01]  /*2050*/  SHF.R.S32.HI R8, RZ, 0x4, R5 ;  /* 0x00000004ff087819 */ /* 0x000fe20000011405 */
[----:B------:R-:W-:Y:S01]  /*2060*/  IMAD.WIDE.U32 R12, R68, c[0x0][0x1a0], RZ ;  /* 0x00006800440c7a25 */ /* 0x000fe200078e00ff */
[----:B------:R-:W-:-:S02]  /*2070*/  LEA.HI R135, R135, R132, RZ, 0x5 ;  /* 0x0000008487877211 */ /* 0x000fc400078f28ff */
[----:B------:R-:W-:Y:S01]  /*2080*/  LEA.HI.X R169, R22, c[0x0][0x174], R169, 0x1, P4 ;  /* 0x00005d0016a97a11 */ /* 0x000fe200020f0ca9 */
[----:B------:R-:W-:Y:S01]  /*2090*/  IMAD R10, R68, c[0x0][0x1a4], RZ ;  /* 0x00006900440a7a24 */ /* 0x000fe200078e02ff */
[----:B------:R-:W-:Y:S01]  /*20a0*/  @!P2 IADD3 R14, P4, R168, R12, RZ ;  /* 0x0000000ca80ea210 */ /* 0x000fe20007f9e0ff */
[----:B------:R-:W-:Y:S01]  /*20b0*/  IMAD.IADD R9, R132, 0x1, -R9 ;  /* 0x0000000184097824 */ /* 0x000fe200078e0a09 */
[----:B------:R-:W-:Y:S01]  /*20c0*/  LEA.HI R5, R5, R8, RZ, 0x1 ;  /* 0x0000000805057211 */ /* 0x000fe200078f08ff */
[----:B------:R-:W-:Y:S01]  /*20d0*/  @!P1 IMAD.MOV.U32 R6, RZ, RZ, c[0x0][0x1a4] ;  /* 0x00006900ff069624 */ /* 0x000fe200078e00ff */
[----:B------:R-:W-:Y:S01]  /*20e0*/  @!P2 IADD3.X R15, R169, R13, R10, P4, !PT ;  /* 0x0000000da90fa210 */ /* 0x000fe200027fe40a */
[----:B------:R-:W-:Y:S01]  /*20f0*/  @!P6 IMAD.MOV.U32 R18, RZ, RZ, c[0x0][0x1a0] ;  /* 0x00006800ff12e624 */ /* 0x000fe200078e00ff */
[----:B------:R-:W-:Y:S02]  /*2100*/  ISETP.GE.AND P4, PT, R4, R3, PT ;  /* 0x000000030400720c */ /* 0x000fe40003f86270 */
[----:B------:R-:W-:Y:S01]  /*2110*/  SHF.R.S32.HI R4, RZ, 0x1f, R9 ;  /* 0x0000001fff047819 */ /* 0x000fe20000011409 */
[----:B------:R-:W-:Y:S01]  /*2120*/  @!P6 IMAD.WIDE.U32 R18, R18, 0x60, R168 ;  /* 0x000000601212e825 */ /* 0x000fe200078e00a8 */
[----:B------:R-:W-:-:S02]  /*2130*/  LOP3.LUT R5, R5, 0xfffffffe, RZ, 0xc0, !PT ;  /* 0xfffffffe05057812 */ /* 0x000fc400078ec0ff */
[----:B------:R-:W-:Y:S02]  /*2140*/  LEA.HI R4, R4, R9, RZ, 0x3 ;  /* 0x0000000904047211 */ /* 0x000fe400078f18ff */
[----:B------:R-:W-:Y:S01]  /*2150*/  SHF.R.S32.HI R134, RZ, 0x5, R135 ;  /* 0x00000005ff867819 */ /* 0x000fe20000011487 */
[----:B------:R-:W-:-:S04]  /*2160*/  DEPBAR.LE SB0, 0x0 ;  /* 0x000080000000791a */ /* 0x000fc80000000000 */
[----:B------:R-:W-:Y:S01]  /*2170*/  BAR.SYNC.DEFER_BLOCKING 0x0 ;  /* 0x0000000000007b1d */ /* 0x000fe20000010000 */
[----:B------:R-:W-:Y:S01]  /*2180*/  IMAD.IADD R165, R8, 0x1, -R5 ;  /* 0x0000000108a57824 */ /* 0x000fe200078e0a05 */
[----:B------:R-:W-:Y:S01]  /*2190*/  LOP3.LUT R135, R135, 0xffffffe0, RZ, 0xc0, !PT ;  /* 0xffffffe087877812 */ /* 0x000fe200078ec0ff */
[----:B------:R-:W-:Y:S02]  /*21a0*/  @!P1 IMAD.MOV.U32 R5, RZ, RZ, c[0x0][0x1a0] ;  /* 0x00006800ff059624 */ /* 0x000fe400078e00ff */
[----:B------:R-:W-:Y:S02]  /*21b0*/  IMAD.SHL.U32 R8, R69, 0x40, RZ ;  /* 0x0000004045087824 */ /* 0x000fe400078e00ff */
[----:B------:R-:W-:Y:S02]  /*21c0*/  IMAD.SHL.U32 R131, R4, 0x40, RZ ;  /* 0x0000004004837824 */ /* 0x000fe400078e00ff */
[----:B------:R-:W-:Y:S01]  /*21d0*/  IMAD.IADD R135, R132, 0x1, -R135 ;  /* 0x0000000184877824 */ /* 0x000fe200078e0a87 */
[----:B------:R-:W-:-:S02]  /*21e0*/  LOP3.LUT R8, R8, 0x1c0, RZ, 0xc0, !PT ;  /* 0x000001c008087812 */ /* 0x000fc400078ec0ff */
[----:B------:R-:W-:Y:S02]  /*21f0*/  LOP3.LUT R131, R131, 0xfffffe00, RZ, 0xc0, !PT ;  /* 0xfffffe0083837812 */ /* 0x000fe400078ec0ff */
[----:B------:R-:W-:Y:S02]  /*2200*/  LOP3.LUT R7, R8, 0x8, R7, 0xf8, !PT ;  /* 0x0000000808077812 */ /* 0x000fe400078ef807 */
[----:B------:R-:W-:-:S04]  /*2210*/  SHF.R.U32.HI R10, RZ, 0x3, R8 ;  /* 0x00000003ff0a7819 */ /* 0x000fc80000011608 */
[----:B------:R-:W-:Y:S01]  /*2220*/  LOP3.LUT R10, R7, R10, RZ, 0x3c, !PT ;  /* 0x0000000a070a7212 */ /* 0x000fe200078e3cff */
[----:B------:R-:W-:Y:S04]  /*2230*/  @P3 STS.128 [R173+0x6000], RZ ;  /* 0x006000ffad003388 */ /* 0x000fe80000000c00 */
[----:B------:R-:W-:Y:S01]  /*2240*/  @!PT LDS RZ, [RZ] ;  /* 0x00000000fffff984 */ /* 0x000fe20000000800 */
[----:B------:R-:W-:Y:S01]  /*2250*/  @!PT LDS RZ, [RZ] ;  /* 0x00000000fffff984 */ /* 0x000fe20000000800 */
[----:B------:R-:W-:Y:S01]  /*2260*/  @!PT LDS RZ, [RZ] ;  /* 0x00000000fffff984 */ /* 0x000fe20000000800 */
[----:B------:R1:W-:Y:S01]  /*2270*/  @!P3 LDGSTS.E.BYPASS.LTC128B.128 [R173+0x6000], [R168.64] ;  /* 0x06000000a8adbfae */ /* 0x0003e2000b901d4c */
[----:B------:R-:W-:Y:S02]  /*2280*/  ISETP.GE.AND P3, PT, R0, R3, PT ;  /* 0x000000030000720c */ /* 0x000fe40003f66270 */
[----:B------:R-:W-:Y:S01]  /*2290*/  LOP3.LUT R0, R4, 0xfffffff8, RZ, 0xc0, !PT ;  /* 0xfffffff804007812 */ /* 0x000fe200078ec0ff */
[----:B------:R-:W-:Y:S04]  /*22a0*/  @P2 STS.128 [R173+0x6800], RZ ;  /* 0x006800ffad002388 */ /* 0x000fe80000000c00 */
[----:B------:R-:W-:Y:S01]  /*22b0*/  @!PT LDS RZ, [RZ] ;  /* 0x00000000fffff984 */ /* 0x000fe20000000800 */
[----:B------:R-:W-:Y:S01]  /*22c0*/  @!PT LDS RZ, [RZ] ;  /* 0x00000000fffff984 */ /* 0x000fe20000000800 */
[----:B------:R-:W-:Y:S01]  /*22d0*/  @!PT LDS RZ, [RZ] ;  /* 0x00000000fffff984 */ /* 0x000fe20000000800 */
[----:B------:R1:W-:Y:S01]  /*22e0*/  @!P2 LDGSTS.E.BYPASS.LTC128B.128 [R173+0x6800], [R14.64] ;  /* 0x068000000eadafae */ /* 0x0003e2000b901d4c */
[----:B------:R-:W-:Y:S01]  /*22f0*/  @!P1 LEA R12, P2, R5, R168, 0x6 ;  /* 0x000000a8050c9211 */ /* 0x000fe200078430ff */
[----:B------:R-:W-:-:S02]  /*2300*/  IMAD.IADD R0, R9, 0x1, -R0 ;  /* 0x0000000109007824 */ /* 0x000fc400078e0a00 */
[----:B------:R-:W-:Y:S01]  /*2310*/  @P1 STS.128 [R173+0x7000], RZ ;  /* 0x007000ffad001388 */ /* 0x000fe20000000c00 */
[----:B------:R-:W-:Y:S01]  /*2320*/  @!P1 LEA.HI.X R13, R5, R169, R6, 0x6, P2 ;  /* 0x000000a9050d9211 */ /* 0x000fe200010f3406 */
[----:B------:R-:W-:Y:S01]  /*2330*/  IMAD.SHL.U32 R5, R0, 0x40, RZ ;  /* 0x0000004000057824 */ /* 0x000fe200078e00ff */
[----:B------:R-:W-:Y:S01]  /*2340*/  ISETP.GE.AND P2, PT, R2, R3, PT ;  /* 0x000000030200720c */ /* 0x000fe20003f46270 */
[----:B------:R-:W-:Y:S02]  /*2350*/  IMAD.SHL.U32 R2, R165, 0x8, RZ ;  /* 0x00000008a5027824 */ /* 0x000fe400078e00ff */
[----:B------:R-:W-:Y:S01]  /*2360*/  @!P5 IMAD.MOV.U32 R3, RZ, RZ, c[0x0][0x1a0] ;  /* 0x00006800ff03d624 */ /* 0x000fe200078e00ff */
[----:B------:R-:W-:Y:S01]  /*2370*/  LOP3.LUT R7, R5, 0x1c0, RZ, 0xc0, !PT ;  /* 0x000001c005077812 */ /* 0x000fe200078ec0ff */
[----:B------:R-:W-:Y:S01]  /*2380*/  @!PT LDS RZ, [RZ] ;  /* 0x00000000fffff984 */ /* 0x000fe20000000800 */
[----:B------:R-:W-:Y:S01]  /*2390*/  @!PT LDS RZ, [RZ] ;  /* 0x00000000fffff984 */ /* 0x000fe20000000800 */
[----:B------:R-:W-:Y:S01]  /*23a0*/  @!PT LDS RZ, [RZ] ;  /* 0x00000000fffff984 */ /* 0x000fe20000000800 */
[----:B------:R2:W-:Y:S01]  /*23b0*/  @!P1 LDGSTS.E.BYPASS.LTC128B.128 [R173+0x7000], [R12.64] ;  /* 0x070000000cad9fae */ /* 0x0005e2000b901d4c */
[----:B------:R-:W-:Y:S02]  /*23c0*/  @!P5 IMAD.MOV.U32 R6, RZ, RZ, c[0x0][0x1a4] ;  /* 0x00006900ff06d624 */ /* 0x000fe400078e00ff */
[----:B------:R-:W-:Y:S01]  /*23d0*/  LOP3.LUT R5, R7, 0x8, R2, 0xf8, !PT ;  /* 0x0000000807057812 */ /* 0x000fe200078ef802 */
[----:B------:R-:W-:Y:S01]  /*23e0*/  IMAD R165, R165, 0x200, R10 ;  /* 0x00000200a5a57824 */ /* 0x000fe200078e020a */
[C---:B------:R-:W-:Y:S01]  /*23f0*/  @!P5 LEA R8, P1, R3.reuse, R168, 0x7 ;  /* 0x000000a80308d211 */ /* 0x040fe200078238ff */
[----:B------:R-:W-:Y:S01]  /*2400*/  @!P6 IMAD.MOV.U32 R10, RZ, RZ, c[0x0][0x1a4] ;  /* 0x00006900ff0ae624 */ /* 0x000fe200078e00ff */
[----:B------:R-:W-:Y:S01]  /*2410*/  SHF.R.U32.HI R2, RZ, 0x3, R7 ;  /* 0x00000003ff027819 */ /* 0x000fe20000011607 */
[----:B------:R-:W-:Y:S01]  /*2420*/  @!P4 IMAD.MOV.U32 R7, RZ, RZ, c[0x0][0x1a4] ;  /* 0x00006900ff07c624 */ /* 0x000fe200078e00ff */
[----:B------:R-:W-:Y:S01]  /*2430*/  @!P5 LEA.HI.X R9, R3, R169, R6, 0x7, P1 ;  /* 0x000000a90309d211 */ /* 0x000fe200008f3c06 */
[----:B------:R-:W-:Y:S01]  /*2440*/  @!P6 IMAD R10, R10, 0x60, RZ ;  /* 0x000000600a0ae824 */ /* 0x000fe200078e02ff */
[----:B------:R-:W-:Y:S01]  /*2450*/  LOP3.LUT R2, R5, R2, RZ, 0x3c, !PT ;  /* 0x0000000205027212 */ /* 0x000fe200078e3cff */
[----:B------:R-:W-:Y:S01]  /*2460*/  @!P2 IMAD.MOV.U32 R5, RZ, RZ, c[0x0][0x1a0] ;  /* 0x00006800ff05a624 */ /* 0x000fe200078e00ff */
[----:B------:R-:W-:Y:S01]  /*2470*/  @!P2 MOV R3, c[0x0][0x1a4] ;  /* 0x000069000003aa02 */ /* 0x000fe20000000f00 */
[----:B------:R-:W-:Y:S01]  /*2480*/  @!P3 IMAD.MOV.U32 R6, RZ, RZ, c[0x0][0x1a4] ;  /* 0x00006900ff06b624 */ /* 0x000fe200078e00ff */
[----:B------:R-:W-:Y:S01]  /*2490*/  @P6 STS.128 [R173+0x7800], RZ ;  /* 0x007800ffad006388 */ /* 0x000fe20000000c00 */
[----:B-1----:R-:W-:-:S02]  /*24a0*/  @!P4 IMAD.MOV.U32 R14, RZ, RZ, c[0x0][0x1a0] ;  /* 0x00006800ff0ec624 */ /* 0x002fc400078e00ff */
[----:B------:R-:W-:-:S04]  /*24b0*/  @!P2 IMAD.WIDE.U32 R16, R5, 0xe0, R168 ;  /* 0x000000e00510a825 */ /* 0x000fc800078e00a8 */
[----:B------:R-:W-:Y:S02]  /*24c0*/  @!P2 IMAD R3, R3, 0xe0, RZ ;  /* 0x000000e00303a824 */ /* 0x000fe400078e02ff */
[----:B------:R-:W-:Y:S02]  /*24d0*/  @!P6 IMAD.IADD R11, R19, 0x1, R10 ;  /* 0x00000001130be824 */ /* 0x000fe400078e020a */
[----:B------:R-:W-:-:S04]  /*24e0*/  @!P4 IMAD.WIDE.U32 R14, R14, 0xa0, R168 ;  /* 0x000000a00e0ec825 */ /* 0x000fc800078e00a8 */
[----:B--2---:R-:W-:Y:S02]  /*24f0*/  @!P3 IMAD.MOV.U32 R12, RZ, RZ, c[0x0][0x1a0] ;  /* 0x00006800ff0cb624 */ /* 0x004fe400078e00ff */
[----:B------:R-:W-:Y:S02]  /*2500*/  @!P4 IMAD R7, R7, 0xa0, RZ ;  /* 0x000000a00707c824 */ /* 0x000fe400078e02ff */
[----:B------:R-:W-:Y:S02]  /*2510*/  @!P6 IMAD.MOV.U32 R10, RZ, RZ, R18 ;  /* 0x000000ffff0ae224 */ /* 0x000fe400078e0012 */
[----:B------:R-:W-:Y:S02]  /*2520*/  @!P2 IMAD.IADD R5, R17, 0x1, R3 ;  /* 0x000000011105a824 */ /* 0x000fe400078e0203 */
[----:B------:R-:W-:Y:S01]  /*2530*/  IMAD R3, R134, 0x400, R131 ;  /* 0x0000040086037824 */ /* 0x000fe200078e0283 */
[----:B------:R-:W-:Y:S01]  /*2540*/  @!PT LDS RZ, [RZ] ;  /* 0x00000000fffff984 */ /* 0x000fe20000000800 */
[----:B------:R-:W-:Y:S01]  /*2550*/  @!PT LDS RZ, [RZ] ;  /* 0x00000000fffff984 */ /* 0x000fe20000000800 */
[----:B------:R-:W-:Y:S01]  /*2560*/  @!PT LDS RZ, [RZ] ;  /* 0x00000000fffff984 */ /* 0x000fe20000000800 */
[----:B------:R1:W-:Y:S01]  /*2570*/  @!P6 LDGSTS.E.BYPASS.LTC128B.128 [R173+0x7800], [R10.64] ;  /* 0x078000000aadefae */ /* 0x0003e2000b901d4c */
[----:B------:R-:W-:-:S03]  /*2580*/  @!P3 IMAD.WIDE.U32 R12, R12, 0xc0, R168 ;  /* 0x000000c00c0cb825 */ /* 0x000fc600078e00a8 */
[----:B------:R-:W-:Y:S01]  /*2590*/  @P5 STS.128 [R173+0x8000], RZ ;  /* 0x008000ffad005388 */ /* 0x000fe20000000c00 */
[----:B------:R-:W-:Y:S02]  /*25a0*/  @!P3 IMAD R6, R6, 0xc0, RZ ;  /* 0x000000c00606b824 */ /* 0x000fe400078e02ff */
[----:B------:R-:W-:Y:S01]  /*25b0*/  @!P4 IMAD.IADD R15, R15, 0x1, R7 ;  /* 0x000000010f0fc824 */ /* 0x000fe200078e0207 */
[----:B------:R-:W-:Y:S01]  /*25c0*/  @!PT LDS RZ, [RZ] ;  /* 0x00000000fffff984 */ /* 0x000fe20000000800 */
[----:B------:R-:W-:Y:S01]  /*25d0*/  @!PT LDS RZ, [RZ] ;  /* 0x00000000fffff984 */ /* 0x000fe20000000800 */
[----:B------:R-:W-:Y:S01]  /*25e0*/  @!PT LDS RZ, [RZ] ;  /* 0x00000000fffff984 */ /* 0x000fe20000000800 */
[----:B------:R1:W-:Y:S01]  /*25f0*/  @!P5 LDGSTS.E.BYPASS.LTC128B.128 [R173+0x8000], [R8.64] ;  /* 0x0800000008addfae */ /* 0x0003e2000b901d4c */
[----:B------:R-:W-:Y:S02]  /*2600*/  IMAD.IADD R166, R2, 0x1, R3 ;  /* 0x0000000102a67824 */ /* 0x000fe400078e0203 */
[----:B------:R-:W-:Y:S01]  /*2610*/  @!P3 IMAD.IADD R13, R13, 0x1, R6 ;  /* 0x000000010d0db824 */ /* 0x000fe200078e0206 */
[----:B------:R-:W-:Y:S01]  /*2620*/  @P4 STS.128 [R173+0x8800], RZ ;  /* 0x008800ffad004388 */ /* 0x000fe20000000c00 */
[----:B------:R-:W-:Y:S02]  /*2630*/  @!P2 IMAD.MOV.U32 R4, RZ, RZ, R16 ;  /* 0x000000ffff04a224 */ /* 0x000fe400078e0010 */
[----:B------:R-:W-:Y:S01]  /*2640*/  IMAD.SHL.U32 R165, R165, 0x2, RZ ;  /* 0x00000002a5a57824 */ /* 0x000fe200078e00ff */
[----:B------:R-:W-:Y:S01]  /*2650*/  @!PT LDS RZ, [RZ] ;  /* 0x00000000fffff984 */ /* 0x000fe20000000800 */
[----:B------:R-:W-:Y:S01]  /*2660*/  @!PT LDS RZ, [RZ] ;  /* 0x00000000fffff984 */ /* 0x000fe20000000800 */
[----:B------:R-:W-:Y:S01]  /*2670*/  @!PT LDS RZ, [RZ] ;  /* 0x00000000fffff984 */ /* 0x000fe20000000800 */
[----:B------:R2:W-:Y:S01]  /*2680*/  @!P4 LDGSTS.E.BYPASS.LTC128B.128 [R173+0x8800], [R14.64] ;  /* 0x088000000eadcfae */ /* 0x0005e2000b901d4c */
[----:B------:R-:W-:-:S03]  /*2690*/  IMAD.SHL.U32 R166, R166, 0x2, RZ ;  /* 0x00000002a6a67824 */ /* 0x000fc600078e00ff */
[----:B------:R-:W-:Y:S01]  /*26a0*/  @P3 STS.128 [R173+0x9000], RZ ;  /* 0x009000ffad003388 */ /* 0x000fe20000000c00 */
[----:B------:R-:W-:-:S03]  /*26b0*/  IADD3 R162, R165, 0x2040, RZ ;  /* 0x00002040a5a27810 */ /* 0x000fc60007ffe0ff */
        /* <DEDUP_REMOVED lines=14> */
[----:B----4-:R-:W4:Y:S01]  /*27a0*/  LDSM.16.M88.4 R24, [R165+0x2000] ;  /* 0x00200000a518783b */ /* 0x010f220000000200 */
[----:B------:R-:W-:-:S02]  /*27b0*/  SEL R0, R0, 0xfffffff0, !P3 ;  /* 0xfffffff000007807 */ /* 0x000fc40005800000 */
[----:B------:R-:W-:Y:S01]  /*27c0*/  LOP3.LUT P1, RZ, R69, 0x4, RZ, 0xc0, !PT ;  /* 0x0000000445ff7812 */ /* 0x000fe2000782c0ff */
[----:B------:R-:W3:Y:S01]  /*27d0*/  LDSM.16.M88.4 R16, [R165+0x2800] ;  /* 0x00280000a510783b */ /* 0x000ee20000000200 */
[----:B------:R-:W-:Y:S02]  /*27e0*/  IMAD R164, R3, 0x2, R166 ;  /* 0x0000000203a47824 */ /* 0x000fe400078e02a6 */
[----:B------:R-:W-:Y:S01]  /*27f0*/  IMAD R159, R0, 0x2, R165 ;  /* 0x00000002009f7824 */ /* 0x000fe200078e02a5 */
[----:B------:R-:W-:Y:S04]  /*2800*/  LDSM.16.M88.4 R84, [R165+0x3800] ;  /* 0x00380000a554783b */ /* 0x000fe80000000200 */
[----:B------:R-:W-:Y:S04]  /*2810*/  LDSM.16.M88.4 R72, [R164] ;  /* 0x00000000a448783b */ /* 0x000fe80000000200 */
[----:B------:R-:W-:Y:S04]  /*2820*/  LDSM.16.M88.4 R64, [R159+0x2000] ;  /* 0x002000009f40783b */ /* 0x000fe80000000200 */
[----:B-1----:R-:W1:Y:S04]  /*2830*/  LDSM.16.M88.4 R4, [R165+0x5800] ;  /* 0x00580000a504783b */ /* 0x002e680000000200 */
[----:B------:R-:W1:Y:S04]  /*2840*/  LDSM.16.M88.4 R32, [R159+0x2800] ;  /* 0x002800009f20783b */ /* 0x000e680000000200 */
[----:B------:R-:W2:Y:S04]  /*2850*/  LDSM.16.M88.4 R8, [R165+0x3000] ;  /* 0x00300000a508783b */ /* 0x000ea80000000200 */
[----:B------:R-:W2:Y:S04]  /*2860*/  LDSM.16.M88.4 R60, [R165+0x4000] ;  /* 0x00400000a53c783b */ /* 0x000ea80000000200 */
[----:B------:R-:W2:Y:S01]  /*2870*/  LDSM.16.M88.4 R52, [R165+0x4800] ;  /* 0x00480000a534783b */ /* 0x000ea20000000200 */
[C---:B----4-:R-:W-:Y:S03]  /*2880*/  HMMA.16816.F32.BF16 R28, R36.reuse, R24, RZ ;  /* 0x00000018241c723c */ /* 0x050fe600000418ff */
[----:B------:R-:W4:Y:S04]  /*2890*/  LDSM.16.M88.4 R44, [R165+0x5000] ;  /* 0x00500000a52c783b */ /* 0x000f280000000200 */
[----:B------:R-:W2:Y:S01]  /*28a0*/  LDSM.16.M88.4 R92, [R159+0x3800] ;  /* 0x003800009f5c783b */ /* 0x000ea20000000200 */
[C---:B------:R-:W-:Y:S03]  /*28b0*/  HMMA.16816.F32.BF16 R24, R36.reuse, R26, RZ ;  /* 0x0000001a2418723c */ /* 0x040fe600000418ff */
[----:B------:R-:W-:Y:S04]  /*28c0*/  LDSM.16.M88.4 R112, [R159+0x3000] ;  /* 0x003000009f70783b */ /* 0x000fe80000000200 */
[----:B------:R-:W-:Y:S01]  /*28d0*/  LDSM.16.M88.4 R108, [R159+0x4000] ;  /* 0x004000009f6c783b */ /* 0x000fe20000000200 */
[C---:B---3--:R-:W-:Y:S03]  /*28e0*/  HMMA.16816.F32.BF16 R20, R36.reuse, R16, RZ ;  /* 0x000000102414723c */ /* 0x048fe600000418ff */
[----:B------:R-:W-:Y:S04]  /*28f0*/  LDSM.16.M88.4 R104, [R159+0x4800] ;  /* 0x004800009f68783b */ /* 0x000fe80000000200 */
[----:B------:R-:W-:Y:S01]  /*2900*/  LDSM.16.M88.4 R100, [R159+0x5000] ;  /* 0x005000009f64783b */ /* 0x000fe20000000200 */
[C---:B-1----:R-:W-:Y:S03]  /*2910*/  HMMA.16816.F32.BF16 R40, R36.reuse, R4, RZ ;  /* 0x000000042428723c */ /* 0x042fe600000418ff */
[----:B------:R-:W-:Y:S04]  /*2920*/  LDSM.16.M88.4 R96, [R159+0x5800] ;  /* 0x005800009f60783b */ /* 0x000fe80000000200 */
[----:B------:R-:W0:Y:S01]  /*2930*/  LDGDEPBAR ;  /* 0x00000000000079af */ /* 0x000e220000000000 */
[----:B------:R-:W-:Y:S01]  /*2940*/  SEL R5, R68, 0xffffffe0, !P2 ;  /* 0xffffffe044057807 */ /* 0x000fe20005000000 */
[----:B------:R-:W-:Y:S01]  /*2950*/  HMMA.16816.F32.BF16 R16, R36, R18, RZ ;  /* 0x000000122410723c */ /* 0x000fe200000418ff */
[----:B------:R-:W-:-:S02]  /*2960*/  IADD3 R4, R165, 0x2000, RZ ;  /* 0x00002000a5047810 */ /* 0x000fc40007ffe0ff */
[----:B------:R-:W-:Y:S01]  /*2970*/  ISETP.GT.AND P2, PT, R120, 0x1, PT ;  /* 0x000000017800780c */ /* 0x000fe20003f44270 */
[----:B------:R-:W-:Y:S01]  /*2980*/  IMAD R163, R5, 0x2, R166 ;  /* 0x0000000205a37824 */ /* 0x000fe200078e02a6 */
[----:B------:R-:W-:Y:S01]  /*2990*/  @P1 IADD3 R162, R4, -0x40, RZ ;  /* 0xffffffc004a21810 */ /* 0x000fe20007ffe0ff */
[----:B------:R-:W-:Y:S02]  /*29a0*/  IMAD.IADD R4, R131, 0x1, R2 ;  /* 0x0000000183047824 */ /* 0x000fe400078e0202 */
[----:B------:R-:W-:Y:S01]  /*29b0*/  HMMA.16816.F32.BF16 R28, R72, R64, R28 ;  /* 0x00000040481c723c */ /* 0x000fe2000004181c */
[----:B------:R-:W-:Y:S01]  /*29c0*/  LDSM.16.M88.4 R76, [R163] ;  /* 0x00000000a34c783b */ /* 0x000fe20000000200 */
[----:B------:R-:W-:Y:S01]  /*29d0*/  IMAD R161, R3, 0x2, R163 ;  /* 0x0000000203a17824 */ /* 0x000fe200078e02a3 */
[----:B------:R-:W-:Y:S01]  /*29e0*/  IADD3 R155, R162, 0x800, RZ ;  /* 0x00000800a29b7810 */ /* 0x000fe20007ffe0ff */
[----:B------:R-:W-:Y:S01]  /*29f0*/  IMAD R148, R0, 0x2, R162 ;  /* 0x0000000200947824 */ /* 0x000fe200078e02a2 */
[----:B------:R-:W-:Y:S01]  /*2a00*/  LDSM.16.M88.4 R68, [R162] ;  /* 0x00000000a244783b */ /* 0x000fe20000000200 */
[----:B------:R-:W-:-:S02]  /*2a10*/  SHF.R.S32.HI R0, RZ, 0x1f, R135 ;  /* 0x0000001fff007819 */ /* 0x000fc40000011487 */
[----:B------:R-:W-:Y:S01]  /*2a20*/  HMMA.16816.F32.BF16 R24, R72, R66, R24 ;  /* 0x000000424818723c */ /* 0x000fe20000041818 */
[----:B------:R-:W1:Y:S01]  /*2a30*/  LDSM.16.M88.4 R64, [R162+0x800] ;  /* 0x00080000a240783b */ /* 0x000e620000000200 */
[----:B------:R-:W-:Y:S02]  /*2a40*/  LEA.HI R0, R0, R135, RZ, 0x2 ;  /* 0x0000008700007211 */ /* 0x000fe400078f10ff */
[C---:B------:R-:W-:Y:S01]  /*2a50*/  @!P2 LEA R180, P1, R128.reuse, c[0x0][0x168], 0x1 ;  /* 0x00005a0080b4aa11 */ /* 0x040fe200078208ff */
[----:B------:R-:W-:Y:S01]  /*2a60*/  LDSM.16.M88.4 R124, [R162+0x2000] ;  /* 0x00200000a27c783b */ /* 0x000fe20000000200 */
[----:B------:R-:W-:Y:S02]  /*2a70*/  SHF.R.S32.HI R172, RZ, 0x2, R0 ;  /* 0x00000002ffac7819 */ /* 0x000fe40000011400 */
[----:B------:R-:W-:Y:S01]  /*2a80*/  HMMA.16816.F32.BF16 R88, R36, R84, RZ ;  /* 0x000000542458723c */ /* 0x000fe200000418ff */
[----:B------:R-:W-:Y:S01]  /*2a90*/  LDSM.16.M88.4 R116, [R148] ;  /* 0x000000009474783b */ /* 0x000fe20000000200 */
[----:B------:R-:W-:-:S02]  /*2aa0*/  @!P2 LEA.HI.X R181, R128, c[0x0][0x16c], R123, 0x1, P1 ;  /* 0x00005b0080b5aa11 */ /* 0x000fc400008f0c7b */
[C---:B------:R-:W-:Y:S02]  /*2ab0*/  IADD3 R154, R162.reuse, 0x1000, RZ ;  /* 0x00001000a29a7810 */ /* 0x040fe40007ffe0ff */
[C---:B------:R-:W-:Y:S02]  /*2ac0*/  IADD3 R153, R162.reuse, 0x1800, RZ ;  /* 0x00001800a2997810 */ /* 0x040fe40007ffe0ff */
[----:B------:R-:W-:Y:S01]  /*2ad0*/  HMMA.16816.F32.BF16 R84, R36, R86, RZ ;  /* 0x000000562454723c */ /* 0x000fe200000418ff */
[C---:B------:R-:W-:Y:S02]  /*2ae0*/  IADD3 R152, R162.reuse, 0x2000, RZ ;  /* 0x00002000a2987810 */ /* 0x040fe40007ffe0ff */
[C---:B------:R-:W-:Y:S02]  /*2af0*/  IADD3 R151, R162.reuse, 0x2800, RZ ;  /* 0x00002800a2977810 */ /* 0x040fe40007ffe0ff */
[C---:B------:R-:W-:Y:S02]  /*2b00*/  IADD3 R150, R162.reuse, 0x3000, RZ ;  /* 0x00003000a2967810 */ /* 0x040fe40007ffe0ff */
[----:B------:R-:W-:Y:S01]  /*2b10*/  IADD3 R149, R162, 0x3800, RZ ;  /* 0x00003800a2957810 */ /* 0x000fe20007ffe0ff */
[C---:B------:R-:W-:Y:S08]  /*2b20*/  HMMA.16816.F32.BF16 R20, R72.reuse, R32, R20 ;  /* 0x000000204814723c */ /* 0x040ff00000041814 */
[----:B------:R-:W-:Y:S01]  /*2b30*/  HMMA.16816.F32.BF16 R16, R72, R34, R16 ;  /* 0x000000224810723c */ /* 0x000fe20000041810 */
[----:B------:R-:W3:Y:S07]  /*2b40*/  LDSM.16.M88.4 R32, [R162+0x1000] ;  /* 0x00100000a220783b */ /* 0x000eee0000000200 */
[C---:B--2---:R-:W-:Y:S08]  /*2b50*/  HMMA.16816.F32.BF16 R12, R36.reuse, R8, RZ ;  /* 0x00000008240c723c */ /* 0x044ff000000418ff */
[C---:B------:R-:W-:Y:S08]  /*2b60*/  HMMA.16816.F32.BF16 R80, R36.reuse, R60, RZ ;  /* 0x0000003c2450723c */ /* 0x040ff000000418ff */
[C---:B------:R-:W-:Y:S08]  /*2b70*/  HMMA.16816.F32.BF16 R56, R36.reuse, R52, RZ ;  /* 0x000000342438723c */ /* 0x040ff000000418ff */
[C---:B----4-:R-:W-:Y:S08]  /*2b80*/  HMMA.16816.F32.BF16 R48, R36.reuse, R44, RZ ;  /* 0x0000002c2430723c */ /* 0x050ff000000418ff */
[C---:B------:R-:W-:Y:S08]  /*2b90*/  HMMA.16816.F32.BF16 R8, R36.reuse, R10, RZ ;  /* 0x0000000a2408723c */ /* 0x040ff000000418ff */
[C---:B------:R-:W-:Y:S08]  /*2ba0*/  HMMA.16816.F32.BF16 R60, R36.reuse, R62, RZ ;  /* 0x0000003e243c723c */ /* 0x040ff000000418ff */
[C---:B------:R-:W-:Y:S08]  /*2bb0*/  HMMA.16816.F32.BF16 R52, R36.reuse, R54, RZ ;  /* 0x000000362434723c */ /* 0x040ff000000418ff */
[C---:B------:R-:W-:Y:S08]  /*2bc0*/  HMMA.16816.F32.BF16 R44, R36.reuse, R46, RZ ;  /* 0x0000002e242c723c */ /* 0x040ff000000418ff */
[----:B------:R-:W-:Y:S07]  /*2bd0*/  HMMA.16816.F32.BF16 R36, R36, R6, RZ ;  /* 0x000000062424723c */ /* 0x000fee00000418ff */
[----:B------:R-:W-:Y:S01]  /*2be0*/  IMAD R7, R134, 0x10, R136 ;  /* 0x0000001086077824 */ /* 0x000fe200078e0288 */
[----:B------:R-:W-:Y:S04]  /*2bf0*/  HMMA.16816.F32.BF16 R88, R72, R92, R88 ;  /* 0x0000005c4858723c */ /* 0x000fe80000041858 */
[----:B------:R-:W-:-:S04]  /*2c00*/  IADD3 R7, R7, 0x1, R172 ;  /* 0x0000000107077810 */ /* 0x000fc80007ffe0ac */
[----:B------:R-:W-:Y:S01]  /*2c10*/  HMMA.16816.F32.BF16 R84, R72, R94, R84 ;  /* 0x0000005e4854723c */ /* 0x000fe20000041854 */
[----:B------:R-:W2:Y:S01]  /*2c20*/  LDSM.16.M88.4 R92, [R162+0x1800] ;  /* 0x00180000a25c783b */ /* 0x000ea20000000200 */
[----:B------:R-:W-:-:S04]  /*2c30*/  IADD3 R133, R130, R7, -R133 ;  /* 0x0000000782857210 */ /* 0x000fc80007ffe885 */
[----:B------:R-:W-:Y:S02]  /*2c40*/  IADD3 R133, R133, c[0x0][0x2e8], RZ ;  /* 0x0000ba0085857a10 */ /* 0x000fe40007ffe0ff */
[----:B-1----:R-:W-:Y:S02]  /*2c50*/  HMMA.16816.F32.BF16 R20, R76, R64, R20 ;  /* 0x000000404c14723c */ /* 0x002fe40000041814 */
[----:B------:R-:W-:-:S06]  /*2c60*/  IADD3 R7, R133, 0x8, RZ ;  /* 0x0000000885077810 */ /* 0x000fcc0007ffe0ff */
[----:B------:R-:W-:Y:S01]  /*2c70*/  HMMA.16816.F32.BF16 R16, R76, R66, R16 ;  /* 0x000000424c10723c */ /* 0x000fe20000041810 */
[----:B------:R-:W1:Y:S07]  /*2c80*/  LDSM.16.M88.4 R64, [R162+0x3800] ;  /* 0x00380000a240783b */ /* 0x000e6e0000000200 */
        /* <DEDUP_REMOVED lines=13> */
[----:B------:R-:W-:Y:S01]  /*2d60*/  HMMA.16816.F32.BF16 R36, R72, R98, R36 ;  /* 0x000000624824723c */ /* 0x000fe20000041824 */
[----:B------:R-:W4:Y:S04]  /*2d70*/  LDSM.16.M88.4 R72, [R162+0x2800] ;  /* 0x00280000a248783b */ /* 0x000f280000000200 */
[----:B------:R-:W-:Y:S03]  /*2d80*/  LDSM.16.M88.4 R96, [R148+0x2800] ;  /* 0x002800009460783b */ /* 0x000fe60000000200 */
[C---:B------:R-:W-:Y:S08]  /*2d90*/  HMMA.16816.F32.BF16 R28, R76.reuse, R68, R28 ;  /* 0x000000444c1c723c */ /* 0x040ff0000004181c */
[C---:B------:R-:W-:Y:S01]  /*2da0*/  HMMA.16816.F32.BF16 R24, R76.reuse, R70, R24 ;  /* 0x000000464c18723c */ /* 0x040fe20000041818 */
[----:B------:R-:W4:Y:S07]  /*2db0*/  LDSM.16.M88.4 R68, [R162+0x3000] ;  /* 0x00300000a244783b */ /* 0x000f2e0000000200 */
[C---:B---3--:R-:W-:Y:S08]  /*2dc0*/  HMMA.16816.F32.BF16 R12, R76.reuse, R32, R12 ;  /* 0x000000204c0c723c */ /* 0x048ff0000004180c */
[C---:B------:R-:W-:Y:S01]  /*2dd0*/  HMMA.16816.F32.BF16 R8, R76.reuse, R34, R8 ;  /* 0x000000224c08723c */ /* 0x040fe20000041808 */
[----:B------:R-:W3:Y:S07]  /*2de0*/  LDSM.16.M88.4 R32, [R161] ;  /* 0x00000000a120783b */ /* 0x000eee0000000200 */
[C---:B--2---:R-:W-:Y:S08]  /*2df0*/  HMMA.16816.F32.BF16 R88, R76.reuse, R92, R88 ;  /* 0x0000005c4c58723c */ /* 0x044ff00000041858 */
[C---:B------:R-:W-:Y:S01]  /*2e00*/  HMMA.16816.F32.BF16 R84, R76.reuse, R94, R84 ;  /* 0x0000005e4c54723c */ /* 0x040fe20000041854 */
[----:B------:R-:W2:Y:S07]  /*2e10*/  LDSM.16.M88.4 R92, [R148+0x3000] ;  /* 0x00300000945c783b */ /* 0x000eae0000000200 */
[C---:B-1----:R-:W-:Y:S08]  /*2e20*/  HMMA.16816.F32.BF16 R40, R76.reuse, R64, R40 ;  /* 0x000000404c28723c */ /* 0x042ff00000041828 */
[----:B------:R-:W-:Y:S01]  /*2e30*/  HMMA.16816.F32.BF16 R36, R76, R66, R36 ;  /* 0x000000424c24723c */ /* 0x000fe20000041824 */
[----:B------:R-:W1:Y:S01]  /*2e40*/  LDSM.16.M88.4 R64, [R148+0x3800] ;  /* 0x003800009440783b */ /* 0x000e620000000200 */
[----:B------:R-:W-:-:S06]  /*2e50*/  DEPBAR.LE SB0, 0x0 ;  /* 0x000080000000791a */ /* 0x000fcc0000000000 */
[C---:B------:R-:W-:Y:S07]  /*2e60*/  HMMA.16816.F32.BF16 R80, R76.reuse, R124, R80 ;  /* 0x0000007c4c50723c */ /* 0x040fee0000041850 */
[-C--:B------:R-:W-:Y:S01]  /*2e70*/  IMNMX R125, R133, R130.reuse, PT ;  /* 0x00000082857d7217 */ /* 0x080fe20003800200 */
[----:B------:R-:W-:Y:S01]  /*2e80*/  HMMA.16816.F32.BF16 R60, R76, R126, R60 ;  /* 0x0000007e4c3c723c */ /* 0x000fe2000004183c */
[----:B------:R-:W-:-:S06]  /*2e90*/  IMNMX R124, R7, R130, PT ;  /* 0x00000082077c7217 */ /* 0x000fcc0003800200 */
[----:B------:R-:W-:Y:S01]  /*2ea0*/  IMAD.SHL.U32 R126, R132, 0x2, RZ ;  /* 0x00000002847e7824 */ /* 0x000fe200078e00ff */
[----:B----4-:R-:W-:Y:S04]  /*2eb0*/  HMMA.16816.F32.BF16 R56, R76, R72, R56 ;  /* 0x000000484c38723c */ /* 0x010fe80000041838 */
[----:B------:R-:W-:-:S04]  /*2ec0*/  LOP3.LUT R126, R126, 0x6, RZ, 0xc0, !PT ;  /* 0x000000067e7e7812 */ /* 0x000fc800078ec0ff */
[C---:B------:R-:W-:Y:S08]  /*2ed0*/  HMMA.16816.F32.BF16 R52, R76.reuse, R74, R52 ;  /* 0x0000004a4c34723c */ /* 0x040ff00000041834 */
[C---:B------:R-:W-:Y:S08]  /*2ee0*/  HMMA.16816.F32.BF16 R48, R76.reuse, R68, R48 ;  /* 0x000000444c30723c */ /* 0x040ff00000041830 */
[----:B------:R-:W-:Y:S08]  /*2ef0*/  HMMA.16816.F32.BF16 R44, R76, R70, R44 ;  /* 0x000000464c2c723c */ /* 0x000ff0000004182c */
        /* <DEDUP_REMOVED lines=14> */
[C---:B-1----:R-:W-:Y:S08]  /*2fe0*/  HMMA.16816.F32.BF16 R40, R32.reuse, R64, R40 ;  /* 0x000000402028723c */ /* 0x042ff00000041828 */
        /* <DEDUP_REMOVED lines=62> */
.L_x_6281:
[----:B------:R-:W-:-:S04]  /*33d0*/  LEA R0, -R121, RZ, 0x7 ;  /* 0x000000ff79007211 */ /* 0x000fc800078e39ff */
[----:B------:R-:W-:Y:S02]  /*33e0*/  SHF.R.S32.HI R2, RZ, 0x1f, R0 ;  /* 0x0000001fff027819 */ /* 0x000fe40000011400 */
.L_x_6282:
[----:B------:R-:W-:Y:S01]  /*33f0*/  IADD3 R128, P1, R0, R128, RZ ;  /* 0x0000008000807210 */ /* 0x000fe20007f3e0ff */
[----:B------:R-:W-:Y:S02]  /*3400*/  IMAD.MOV.U32 R0, RZ, RZ, 0x5 ;  /* 0x00000005ff007424 */ /* 0x000fe400078e00ff */
[C---:B------:R-:W-:Y:S01]  /*3410*/  IMAD.SHL.U32 R7, R121.reuse, 0x20, RZ ;  /* 0x0000002079077824 */ /* 0x040fe200078e00ff */
[----:B------:R-:W-:Y:S01]  /*3420*/  LEA R180, P2, R128, c[0x0][0x168], 0x1 ;  /* 0x00005a0080b47a11 */ /* 0x000fe200078408ff */
[----:B------:R-:W-:Y:S01]  /*3430*/  IMAD.X R123, R2, 0x1, R123, P1 ;  /* 0x00000001027b7824 */ /* 0x000fe200008e067b */
[----:B------:R-:W-:Y:S02]  /*3440*/  SHF.L.U64.HI R0, R121, R0, c[0x0][0x19c] ;  /* 0x0000670079007619 */ /* 0x000fe40000010200 */
[----:B------:R-:W-:Y:S02]  /*3450*/  IADD3 R68, P1, R7, R180, RZ ;  /* 0x000000b407447210 */ /* 0x000fe40007f3e0ff */
        /* <DEDUP_REMOVED lines=18> */
[----:B------:R-:W-:Y:S01]  /*3580*/  IADD3 R70, P1, R6, R7, RZ ;  /* 0x0000000706467210 */ /* 0x000fe20007f3e0ff */
[----:B------:R1:W-:Y:S02]  /*3590*/  LDGSTS.E.BYPASS.LTC128B.128 [R173+0x4000], [R34.64] ;  /* 0x0400000022ad7fae */ /* 0x0003e4000b901d4c */
[----:B------:R-:W-:-:S02]  /*35a0*/  IMAD.X R7, R33, 0x1, R0, P2 ;  /* 0x0000000121077824 */ /* 0x000fc400010e0600 */
[----:B------:R1:W-:Y:S02]  /*35b0*/  LDGSTS.E.BYPASS.LTC128B.128 [R173+0x4800], [R32.64] ;  /* 0x0480000020ad7fae */ /* 0x0003e4000b901d4c */
[----:B------:R-:W-:Y:S02]  /*35c0*/  IMAD.X R71, R7, 0x1, R0, P1 ;  /* 0x0000000107477824 */ /* 0x000fe400008e0600 */
[----:B------:R1:W-:Y:S04]  /*35d0*/  LDGSTS.E.BYPASS.LTC128B.128 [R173+0x5000], [R6.64] ;  /* 0x0500000006ad7fae */ /* 0x0003e8000b901d4c */
[----:B------:R1:W-:Y:S04]  /*35e0*/  LDGSTS.E.BYPASS.LTC128B.128 [R173+0x5800], [R70.64] ;  /* 0x0580000046ad7fae */ /* 0x0003e8000b901d4c */
[----:B------:R-:W0:Y:S02]  /*35f0*/  LDGDEPBAR ;  /* 0x00000000000079af */ /* 0x000e240000000000 */
.L_x_6280:
[----:B------:R-:W-:Y:S02]  /*3600*/  IMAD.IADD R2, R129, 0x1, R126 ;  /* 0x0000000181027824 */ /* 0x000fe400078e027e */
[----:B------:R-:W-:-:S03]  /*3610*/  IMAD.SHL.U32 R160, R4, 0x2, RZ ;  /* 0x0000000204a07824 */ /* 0x000fc600078e00ff */
[C---:B------:R-:W-:Y:S01]  /*3620*/  IADD3 R0, R2.reuse, 0x1, RZ ;  /* 0x0000000102007810 */ /* 0x040fe20007ffe0ff */
[--C-:B------:R-:W-:Y:S01]  /*3630*/  IMAD R158, R3, 0x2, R160.reuse ;  /* 0x00000002039e7824 */ /* 0x100fe200078e02a0 */
[----:B-1----:R-:W-:Y:S01]  /*3640*/  IADD3 R6, R2, 0x8, RZ ;  /* 0x0000000802067810 */ /* 0x002fe20007ffe0ff */
[----:B------:R-:W-:Y:S01]  /*3650*/  IMAD R157, R5, 0x2, R160 ;  /* 0x00000002059d7824 */ /* 0x000fe200078e02a0 */
[CC--:B------:R-:W-:Y:S01]  /*3660*/  ISETP.GE.AND P2, PT, R0.reuse, R125.reuse, PT ;  /* 0x0000007d0000720c */ /* 0x0c0fe20003f46270 */
[----:B------:R-:W-:Y:S01]  /*3670*/  LDSM.16.MT88.4 R92, [R160+0x6000] ;  /* 0x00600000a05c783b */ /* 0x000fe20000004200 */
[----:B------:R-:W-:Y:S01]  /*3680*/  ISETP.GE.AND P6, PT, R0, R124, PT ;  /* 0x0000007c0000720c */ /* 0x000fe20003fc6270 */
[----:B------:R-:W-:Y:S01]  /*3690*/  IMAD R156, R3, 0x2, R157 ;  /* 0x00000002039c7824 */ /* 0x000fe200078e029d */
[----:B------:R-:W-:Y:S01]  /*36a0*/  IADD3 R0, R2, 0x9, RZ ;  /* 0x0000000902007810 */ /* 0x000fe20007ffe0ff */
[----:B------:R-:W-:Y:S01]  /*36b0*/  LDSM.16.MT88.4 R72, [R158+0x6000] ;  /* 0x006000009e48783b */ /* 0x000fe20000004200 */
[----:B------:R-:W-:-:S02]  /*36c0*/  ISETP.GE.AND P4, PT, R6, R125, PT ;  /* 0x0000007d0600720c */ /* 0x000fc40003f86270 */
[-C--:B------:R-:W-:Y:S01]  /*36d0*/  ISETP.GE.AND P1, PT, R6, R124.reuse, PT ;  /* 0x0000007c0600720c */ /* 0x080fe20003f26270 */
[----:B------:R-:W-:Y:S01]  /*36e0*/  LDSM.16.MT88.4 R76, [R157+0x6000] ;  /* 0x006000009d4c783b */ /* 0x000fe20000004200 */
[----:B------:R-:W-:Y:S02]  /*36f0*/  IADD3 R6, R2, 0x10, RZ ;  /* 0x0000001002067810 */ /* 0x000fe40007ffe0ff */
        /* <DEDUP_REMOVED lines=11> */
[-C--:B------:R-:W-:Y:S02]  /*37b0*/  ISETP.GE.AND P3, PT, R7, R124.reuse, PT ;  /* 0x0000007c0700720c */ /* 0x080fe40003f66270 */
        /* <DEDUP_REMOVED lines=8> */
[----:B------:R-:W-:Y:S02]  /*3840*/  ISETP.GE.AND P5, PT, R6, R124, PT ;  /* 0x0000007c0600720c */ /* 0x000fe40003fa6270 */
[----:B------:R-:W-:-:S02]  /*3850*/  FSEL R133, R18, -INF , !P2 ;  /* 0xff80000012857808 */ /* 0x000fc40005000000 */
[----:B------:R-:W-:Y:S02]  /*3860*/  FSEL R69, R22, -INF , !P4 ;  /* 0xff80000016457808 */ /* 0x000fe40006000000 */
[----:B------:R-:W-:Y:S02]  /*3870*/  FSEL R26, R21, -INF , !P1 ;  /* 0xff800000151a7808 */ /* 0x000fe40004800000 */
[-C--:B------:R-:W-:Y:S02]  /*3880*/  ISETP.GE.AND P3, PT, R6, R125.reuse, PT ;  /* 0x0000007d0600720c */ /* 0x080fe40003f66270 */
[----:B------:R-:W-:Y:S02]  /*3890*/  IADD3 R18, R2, 0x29, RZ ;  /* 0x0000002902127810 */ /* 0x000fe40007ffe0ff */
        /* <DEDUP_REMOVED lines=9> */
[----:B------:R-:W-:Y:S02]  /*3930*/  IADD3 R12, R2, 0x31, RZ ;  /* 0x00000031020c7810 */ /* 0x000fe40007ffe0ff */
        /* <DEDUP_REMOVED lines=9> */
[----:B------:R-:W-:-:S02]  /*39d0*/  FSEL R130, R8, -INF , !P1 ;  /* 0xff80000008827808 */ /* 0x000fc40004800000 */
[----:B------:R-:W-:Y:S02]  /*39e0*/  FSEL R105, R10, -INF , !P3 ;  /* 0xff8000000a697808 */ /* 0x000fe40005800000 */
[-C--:B------:R-:W-:Y:S02]  /*39f0*/  ISETP.GE.AND P2, PT, R18, R124.reuse, PT ;  /* 0x0000007c1200720c */ /* 0x080fe40003f46270 */
[CC--:B------:R-:W-:Y:S02]  /*3a00*/  ISETP.GE.AND P4, PT, R17.reuse, R125.reuse, PT ;  /* 0x0000007d1100720c */ /* 0x0c0fe40003f86270 */
[----:B------:R-:W-:Y:S02]  /*3a10*/  ISETP.GE.AND P1, PT, R17, R124, PT ;  /* 0x0000007c1100720c */ /* 0x000fe40003f26270 */
[----:B------:R-:W-:Y:S02]  /*3a20*/  ISETP.GE.AND P3, PT, R12, R125, PT ;  /* 0x0000007d0c00720c */ /* 0x000fe40003f66270 */
[----:B------:R-:W-:-:S02]  /*3a30*/  IADD3 R8, R2, 0x38, RZ ;  /* 0x0000003802087810 */ /* 0x000fc40007ffe0ff */
[C---:B------:R-:W-:Y:S02]  /*3a40*/  IADD3 R9, R2.reuse, 0x39, RZ ;  /* 0x0000003902097810 */ /* 0x040fe40007ffe0ff */
[----:B------:R-:W-:Y:S02]  /*3a50*/  FSEL R107, R91, -INF , !P5 ;  /* 0xff8000005b6b7808 */ /* 0x000fe40006800000 */
        /* <DEDUP_REMOVED lines=13> */
[----:B------:R-:W-:Y:S02]  /*3b30*/  IADD3 R8, R2, 0x41, RZ ;  /* 0x0000004102087810 */ /* 0x000fe40007ffe0ff */
[C---:B------:R-:W-:Y:S02]  /*3b40*/  ISETP.GE.AND P2, PT, R9.reuse, R125, PT ;  /* 0x0000007d0900720c */ /* 0x040fe40003f46270 */
[----:B------:R-:W-:-:S02]  /*3b50*/  ISETP.GE.AND P4, PT, R9, R124, PT ;  /* 0x0000007c0900720c */ /* 0x000fc40003f86270 */
[----:B------:R-:W-:Y:S02]  /*3b60*/  FMNMX.FTZ R9, R28, R32, !PT ;  /* 0x000000201c097209 */ /* 0x000fe40007810000 */
[----:B------:R-:W-:Y:S02]  /*3b70*/  FSEL R106, R85, -INF , !P1 ;  /* 0xff800000556a7808 */ /* 0x000fe40004800000 */
[C---:B------:R-:W-:Y:S02]  /*3b80*/  ISETP.GE.AND P5, PT, R8.reuse, R124, PT ;  /* 0x0000007c0800720c */ /* 0x040fe40003fa6270 */
[----:B------:R-:W-:Y:S02]  /*3b90*/  ISETP.GE.AND P1, PT, R8, R125, PT ;  /* 0x0000007d0800720c */ /* 0x000fe40003f26270 */
[----:B------:R-:W-:Y:S02]  /*3ba0*/  FMNMX.FTZ R9, R0, R9, !PT ;  /* 0x0000000900097209 */ /* 0x000fe40007810000 */
[----:B------:R-:W-:-:S02]  /*3bb0*/  IADD3 R10, R2, 0x48, RZ ;  /* 0x00000048020a7810 */ /* 0x000fc40007ffe0ff */
[----:B------:R-:W-:Y:S02]  /*3bc0*/  IADD3 R8, R2, 0x49, RZ ;  /* 0x0000004902087810 */ /* 0x000fe40007ffe0ff */
[----:B------:R-:W-:Y:S02]  /*3bd0*/  FSEL R115, R83, -INF , !P5 ;  /* 0xff80000053737808 */ /* 0x000fe40006800000 */
[----:B------:R-:W-:Y:S02]  /*3be0*/  FSEL R117, R87, -INF , !P3 ;  /* 0xff80000057757808 */ /* 0x000fe40005800000 */
[----:B------:R-:W-:Y:S02]  /*3bf0*/  FSEL R119, R82, -INF , !P4 ;  /* 0xff80000052777808 */ /* 0x000fe40006000000 */
[----:B------:R-:W-:Y:S02]  /*3c00*/  FMNMX.FTZ R9, R24, R9, !PT ;  /* 0x0000000918097209 */ /* 0x000fe40007810000 */
[----:B------:R-:W-:-:S02]  /*3c10*/  FSEL R110, R81, -INF , !P1 ;  /* 0xff800000516e7808 */ /* 0x000fc40004800000 */
[-C--:B------:R-:W-:Y:S02]  /*3c20*/  ISETP.GE.AND P5, PT, R2, R124.reuse, PT ;  /* 0x0000007c0200720c */ /* 0x080fe40003fa6270 */
[-C--:B------:R-:W-:Y:S02]  /*3c30*/  ISETP.GE.AND P3, PT, R10, R125.reuse, PT ;  /* 0x0000007d0a00720c */ /* 0x080fe40003f66270 */
[C---:B------:R-:W-:Y:S02]  /*3c40*/  ISETP.GE.AND P4, PT, R8.reuse, R125, PT ;  /* 0x0000007d0800720c */ /* 0x040fe40003f86270 */
[----:B------:R-:W-:Y:S02]  /*3c50*/  ISETP.GE.AND P1, PT, R8, R124, PT ;  /* 0x0000007c0800720c */ /* 0x000fe40003f26270 */
[----:B------:R-:W-:Y:S02]  /*3c60*/  IADD3 R8, R2, 0x50, RZ ;  /* 0x0000005002087810 */ /* 0x000fe40007ffe0ff */
[----:B------:R-:W-:-:S02]  /*3c70*/  FMNMX.FTZ R9, R34, R9, !PT ;  /* 0x0000000922097209 */ /* 0x000fc40007810000 */
[----:B------:R-:W-:Y:S02]  /*3c80*/  FSEL R31, R31, -INF , !P6 ;  /* 0xff8000001f1f7808 */ /* 0x000fe40007000000 */
[----:B------:R-:W-:Y:S02]  /*3c90*/  FSEL R30, R30, -INF , !P5 ;  /* 0xff8000001e1e7808 */ /* 0x000fe40006800000 */
[----:B------:R-:W-:Y:S02]  /*3ca0*/  FSEL R108, R80, -INF , !P2 ;  /* 0xff800000506c7808 */ /* 0x000fe40005000000 */
[----:B------:R-:W-:Y:S02]  /*3cb0*/  FSEL R112, R60, -INF , !P3 ;  /* 0xff8000003c707808 */ /* 0x000fe40005800000 */
[----:B------:R-:W-:Y:S02]  /*3cc0*/  ISETP.GE.AND P2, PT, R10, R124, PT ;  /* 0x0000007c0a00720c */ /* 0x000fe40003f46270 */
[----:B------:R-:W-:-:S02]  /*3cd0*/  ISETP.GE.AND P6, PT, R8, R125, PT ;  /* 0x0000007d0800720c */ /* 0x000fc40003fc6270 */
[----:B------:R-:W-:Y:S02]  /*3ce0*/  ISETP.GE.AND P3, PT, R8, R124, PT ;  /* 0x0000007c0800720c */ /* 0x000fe40003f66270 */
[----:B------:R-:W-:Y:S02]  /*3cf0*/  IADD3 R8, R2, 0x51, RZ ;  /* 0x0000005102087810 */ /* 0x000fe40007ffe0ff */
[----:B------:R-:W-:Y:S02]  /*3d00*/  FMNMX.FTZ R9, R26, R9, !PT ;  /* 0x000000091a097209 */ /* 0x000fe40007810000 */
[----:B------:R-:W-:Y:S02]  /*3d10*/  FMNMX.FTZ R12, R30, R31, !PT ;  /* 0x0000001f1e0c7209 */ /* 0x000fe40007810000 */
        /* <DEDUP_REMOVED lines=32> */
[----:B------:R-:W-:Y:S02]  /*3f20*/  FSEL R114, R61, -INF , !P4 ;  /* 0xff8000003d727808 */ /* 0x000fe40006000000 */
[----:B------:R-:W-:Y:S02]  /*3f30*/  FMNMX.FTZ R13, R112, R13, !PT ;  /* 0x0000000d700d7209 */ /* 0x000fe40007810000 */
[----:B------:R-:W-:Y:S02]  /*3f40*/  FMNMX.FTZ R14, R109, R14, !PT ;  /* 0x0000000e6d0e7209 */ /* 0x000fe40007810000 */
[----:B------:R-:W-:Y:S02]  /*3f50*/  IADD3 R10, R2, 0x58, RZ ;  /* 0x00000058020a7810 */ /* 0x000fe40007ffe0ff */
[----:B------:R-:W-:Y:S02]  /*3f60*/  FMNMX.FTZ R13, R114, R13, !PT ;  /* 0x0000000d720d7209 */ /* 0x000fe40007810000 */
[----:B------:R-:W-:-:S02]  /*3f70*/  FMNMX.FTZ R14, R117, R14, !PT ;  /* 0x0000000e750e7209 */ /* 0x000fc40007810000 */
[----:B------:R-:W-:Y:S02]  /*3f80*/  ISETP.GE.AND P4, PT, R10, R125, PT ;  /* 0x0000007d0a00720c */ /* 0x000fe40003f86270 */
        /* <DEDUP_REMOVED lines=9> */
[----:B------:R-:W-:Y:S02]  /*4020*/  ISETP.GE.AND P5, PT, R10, R125, PT ;  /* 0x0000007d0a00720c */ /* 0x000fe40003fa6270 */
[----:B------:R-:W-:-:S02]  /*4030*/  IADD3 R8, R2, 0x61, RZ ;  /* 0x0000006102087810 */ /* 0x000fc40007ffe0ff */
[----:B------:R-:W-:Y:S02]  /*4040*/  FSEL R104, R53, -INF , !P6 ;  /* 0xff80000035687808 */ /* 0x000fe40007000000 */
[----:B------:R-:W-:Y:S02]  /*4050*/  FMNMX.FTZ R13, R100, R13, !PT ;  /* 0x0000000d640d7209 */ /* 0x000fe40007810000 */
[----:B------:R-:W-:Y:S02]  /*4060*/  FMNMX.FTZ R14, R113, R14, !PT ;  /* 0x0000000e710e7209 */ /* 0x000fe40007810000 */
[----:B------:R-:W-:Y:S02]  /*4070*/  ISETP.GE.AND P4, PT, R8, R125, PT ;  /* 0x0000007d0800720c */ /* 0x000fe40003f86270 */
[----:B------:R-:W-:Y:S02]  /*4080*/  IADD3 R12, R2, 0x68, RZ ;  /* 0x00000068020c7810 */ /* 0x000fe40007ffe0ff */
[----:B------:R-:W-:-:S02]  /*4090*/  FSEL R52, R48, -INF , !P5 ;  /* 0xff80000030347808 */ /* 0x000fc40006800000 */
[----:B------:R-:W-:Y:S02]  /*40a0*/  FMNMX.FTZ R13, R104, R13, !PT ;  /* 0x0000000d680d7209 */ /* 0x000fe40007810000 */
[----:B------:R-:W-:Y:S02]  /*40b0*/  FMNMX.FTZ R14, R111, R14, !PT ;  /* 0x0000000e6f0e7209 */ /* 0x000fe40007810000 */
[----:B------:R-:W-:Y:S02]  /*40c0*/  FSEL R21, R54, -INF , !P1 ;  /* 0xff80000036157808 */ /* 0x000fe40004800000 */
[----:B------:R-:W-:Y:S02]  /*40d0*/  FSEL R67, R55, -INF , !P3 ;  /* 0xff80000037437808 */ /* 0x000fe40005800000 */
[----:B------:R-:W-:Y:S02]  /*40e0*/  FSEL R23, R59, -INF , !P2 ;  /* 0xff8000003b177808 */ /* 0x000fe40005000000 */
        /* <DEDUP_REMOVED lines=16> */
[----:B------:R-:W-:Y:S02]  /*41f0*/  ISETP.GE.AND P1, PT, R8, R124, PT ;  /* 0x0000007c0800720c */ /* 0x000fe40003f26270 */
[----:B------:R-:W-:Y:S02]  /*4200*/  IADD3 R8, R2, 0x78, RZ ;  /* 0x0000007802087810 */ /* 0x000fe40007ffe0ff */
[----:B------:R-:W-:-:S02]  /*4210*/  ISETP.GE.AND P4, PT, R9, R125, PT ;  /* 0x0000007d0900720c */ /* 0x000fc40003f86270 */
[----:B------:R-:W-:Y:S02]  /*4220*/  FSEL R40, R40, -INF , !P3 ;  /* 0xff80000028287808 */ /* 0x000fe40005800000 */
[----:B------:R-:W-:Y:S02]  /*4230*/  FMNMX.FTZ R13, R48, R13, !PT ;  /* 0x0000000d300d7209 */ /* 0x000fe40007810000 */
        /* <DEDUP_REMOVED lines=51> */
[--C-:B------:R-:W-:Y:S01]  /*4570*/  FFMA.FTZ R26, R6, c[0x0][0x23c], -R43.reuse ;  /* 0x00008f00061a7a23 */ /* 0x100fe2000001082b */
[----:B------:R-:W-:Y:S01]  /*4580*/  LDSM.16.MT88.4 R8, [R157+0x6800] ;  /* 0x006800009d08783b */ /* 0x000fe20000004200 */
[--C-:B------:R-:W-:Y:S01]  /*4590*/  FFMA.FTZ R35, R34, c[0x0][0x23c], -R43.reuse ;  /* 0x00008f0022237a23 */ /* 0x100fe2000001082b */
[C---:B------:R-:W-:Y:S01]  /*45a0*/  FSETP.NEU.FTZ.AND P1, PT, R0.reuse, -INF , PT ;  /* 0xff8000000000780b */ /* 0x040fe20003f3d000 */
[----:B------:R-:W-:Y:S01]  /*45b0*/  FMUL.FTZ R24, R0, c[0x0][0x23c] ;  /* 0x00008f0000187a20 */ /* 0x000fe20000410000 */
[----:B------:R-:W-:Y:S01]  /*45c0*/  MUFU.EX2 R55, R55 ;  /* 0x0000003700377308 */ /* 0x000fe20000000800 */
[----:B------:R-:W-:-:S02]  /*45d0*/  FFMA.FTZ R60, R118, c[0x0][0x23c], -R43 ;  /* 0x00008f00763c7a23 */ /* 0x000fc4000001082b */
[--C-:B------:R-:W-:Y:S01]  /*45e0*/  FFMA.FTZ R59, R130, c[0x0][0x23c], -R43.reuse ;  /* 0x00008f00823b7a23 */ /* 0x100fe2000001082b */
[----:B------:R-:W-:Y:S01]  /*45f0*/  FSEL R24, R24, RZ, P1 ;  /* 0x000000ff18187208 */ /* 0x000fe20000800000 */
[--C-:B------:R-:W-:Y:S01]  /*4600*/  FFMA.FTZ R46, R132, c[0x0][0x23c], -R43.reuse ;  /* 0x00008f00842e7a23 */ /* 0x100fe2000001082b */
[----:B------:R-:W-:Y:S01]  /*4610*/  ISETP.GE.AND P1, PT, R120, 0x2, PT ;  /* 0x000000027800780c */ /* 0x000fe20003f26270 */
[----:B------:R-:W-:Y:S01]  /*4620*/  FFMA.FTZ R66, R66, c[0x0][0x23c], -R43 ;  /* 0x00008f0042427a23 */ /* 0x000fe2000001082b */
[----:B------:R-:W1:Y:S01]  /*4630*/  MUFU.EX2 R50, R50 ;  /* 0x0000003200327308 */ /* 0x000e620000000800 */
[--C-:B------:R-:W-:Y:S02]  /*4640*/  FFMA.FTZ R53, R30, c[0x0][0x23c], -R24.reuse ;  /* 0x00008f001e357a23 */ /* 0x100fe40000010818 */
[--C-:B------:R-:W-:Y:S02]  /*4650*/  FFMA.FTZ R42, R31, c[0x0][0x23c], -R24.reuse ;  /* 0x00008f001f2a7a23 */ /* 0x100fe40000010818 */
[----:B------:R-:W-:-:S02]  /*4660*/  FFMA.FTZ R51, R71, c[0x0][0x23c], -R24 ;  /* 0x00008f0047337a23 */ /* 0x000fc40000010818 */
[--C-:B------:R-:W-:Y:S01]  /*4670*/  FFMA.FTZ R32, R7, c[0x0][0x23c], -R24.reuse ;  /* 0x00008f0007207a23 */ /* 0x100fe20000010818 */
[----:B------:R-:W2:Y:S01]  /*4680*/  MUFU.EX2 R38, R38 ;  /* 0x0000002600267308 */ /* 0x000ea20000000800 */
[----:B------:R-:W3:Y:S01]  /*4690*/  LDSM.16.MT88.4 R4, [R156+0x6000] ;  /* 0x006000009c04783b */ /* 0x000ee20000004200 */
[----:B------:R-:W-:Y:S02]  /*46a0*/  FFMA.FTZ R31, R16, c[0x0][0x23c], -R43 ;  /* 0x00008f00101f7a23 */ /* 0x000fe4000001082b */
[--C-:B------:R-:W-:Y:S01]  /*46b0*/  FFMA.FTZ R34, R69, c[0x0][0x23c], -R24.reuse ;  /* 0x00008f0045227a23 */ /* 0x100fe20000010818 */
[----:B------:R-:W4:Y:S01]  /*46c0*/  LDSM.16.MT88.4 R16, [R160+0x6800] ;  /* 0x00680000a010783b */ /* 0x000f220000004200 */
[--C-:B------:R-:W-:Y:S02]  /*46d0*/  FFMA.FTZ R29, R29, c[0x0][0x23c], -R24.reuse ;  /* 0x00008f001d1d7a23 */ /* 0x100fe40000010818 */
[----:B------:R-:W-:Y:S01]  /*46e0*/  MUFU.EX2 R53, R53 ;  /* 0x0000003500357308 */ /* 0x000fe20000000800 */
[----:B-1----:R-:W-:Y:S01]  /*46f0*/  F2FP.BF16.PACK_AB R84, R50, R55 ;  /* 0x000000373254723e */ /* 0x002fe200000010ff */
[----:B------:R-:W-:-:S02]  /*4700*/  FFMA.FTZ R30, R133, c[0x0][0x23c], -R24 ;  /* 0x00008f00851e7a23 */ /* 0x000fc40000010818 */
[--C-:B------:R-:W-:Y:S02]  /*4710*/  FFMA.FTZ R3, R65, c[0x0][0x23c], -R24.reuse ;  /* 0x00008f0041037a23 */ /* 0x100fe40000010818 */
[----:B------:R-:W-:Y:S02]  /*4720*/  FFMA.FTZ R65, R116, c[0x0][0x23c], -R43 ;  /* 0x00008f0074417a23 */ /* 0x000fe4000001082b */
        /* <DEDUP_REMOVED lines=38> */
[----:B------:R-:W-:Y:S01]  /*4990*/  LDSM.16.MT88.4 R20, [R160+0x8800] ;  /* 0x00880000a014783b */ /* 0x000fe20000004200 */
[----:B------:R-:W-:Y:S01]  /*49a0*/  MUFU.EX2 R34, R34 ;  /* 0x0000002200227308 */ /* 0x000fe20000000800 */
[--C-:B------:R-:W-:Y:S02]  /*49b0*/  FFMA.FTZ R101, R101, c[0x0][0x23c], -R24.reuse ;  /* 0x00008f0065657a23 */ /* 0x100fe40000010818 */
[--C-:B------:R-:W-:Y:S02]  /*49c0*/  FFMA.FTZ R67, R67, c[0x0][0x23c], -R24.reuse ;  /* 0x00008f0043437a23 */ /* 0x100fe40000010818 */
[----:B------:R-:W-:Y:S01]  /*49d0*/  FFMA.FTZ R57, R57, c[0x0][0x23c], -R24 ;  /* 0x00008f0039397a23 */ /* 0x000fe20000010818 */
[----:B------:R-:W-:Y:S01]  /*49e0*/  HMMA.16816.F32.BF16 R88, R84, R76, RZ ;  /* 0x0000004c5458723c */ /* 0x000fe200000418ff */
[----:B------:R-:W-:Y:S01]  /*49f0*/  FADD.FTZ R50, R55, R50 ;  /* 0x0000003237327221 */ /* 0x000fe20000010000 */
[----:B------:R-:W2:Y:S01]  /*4a00*/  MUFU.EX2 R29, R29 ;  /* 0x0000001d001d7308 */ /* 0x000ea20000000800 */
[----:B------:R-:W-:-:S02]  /*4a10*/  FFMA.FTZ R185, R44, c[0x0][0x23c], -R43 ;  /* 0x00008f002cb97a23 */ /* 0x000fc4000001082b */
[--C-:B------:R-:W-:Y:S02]  /*4a20*/  FFMA.FTZ R37, R37, c[0x0][0x23c], -R24.reuse ;  /* 0x00008f0025257a23 */ /* 0x100fe40000010818 */
[--C-:B------:R-:W-:Y:S01]  /*4a30*/  FFMA.FTZ R27, R27, c[0x0][0x23c], -R24.reuse ;  /* 0x00008f001b1b7a23 */ /* 0x100fe20000010818 */
[C---:B------:R-:W-:Y:S01]  /*4a40*/  HMMA.16816.F32.BF16 R92, R84.reuse, R94, RZ ;  /* 0x0000005e545c723c */ /* 0x040fe200000418ff */
[----:B------:R-:W-:Y:S01]  /*4a50*/  FFMA.FTZ R184, R25, c[0x0][0x23c], -R24 ;  /* 0x00008f0019b87a23 */ /* 0x000fe20000010818 */
[----:B------:R-:W-:Y:S06]  /*4a60*/  MUFU.EX2 R30, R30 ;  /* 0x0000001e001e7308 */ /* 0x000fec0000000800 */
[C---:B------:R-:W-:Y:S02]  /*4a70*/  HMMA.16816.F32.BF16 R76, R84.reuse, R78, RZ ;  /* 0x0000004e544c723c */ /* 0x040fe400000418ff */
[----:B------:R-:W5:Y:S06]  /*4a80*/  MUFU.EX2 R3, R3 ;  /* 0x0000000300037308 */ /* 0x000f6c0000000800 */
[C---:B---3--:R-:W-:Y:S02]  /*4a90*/  HMMA.16816.F32.BF16 R80, R84.reuse, R4, RZ ;  /* 0x000000045450723c */ /* 0x048fe400000418ff */
[----:B------:R-:W-:Y:S05]  /*4aa0*/  MUFU.EX2 R65, R65 ;  /* 0x0000004100417308 */ /* 0x000fea0000000800 */
[----:B-1----:R-:W-:Y:S01]  /*4ab0*/  F2FP.BF16.PACK_AB R4, R28, R35 ;  /* 0x000000231c04723e */ /* 0x002fe200000010ff */
[----:B------:R-:W-:Y:S01]  /*4ac0*/  HMMA.16816.F32.BF16 R84, R84, R6, RZ ;  /* 0x000000065454723c */ /* 0x000fe200000418ff */
[----:B--2---:R-:W-:Y:S01]  /*4ad0*/  F2FP.BF16.PACK_AB R5, R29, R34 ;  /* 0x000000221d05723e */ /* 0x004fe200000010ff */
[----:B------:R-:W1:Y:S05]  /*4ae0*/  MUFU.EX2 R60, R60 ;  /* 0x0000003c003c7308 */ /* 0x000e6a0000000800 */
[----:B------:R-:W-:-:S02]  /*4af0*/  F2FP.BF16.PACK_AB R6, R26, R31 ;  /* 0x0000001f1a06723e */ /* 0x000fc400000010ff */
[----:B-----5:R-:W-:Y:S01]  /*4b00*/  F2FP.BF16.PACK_AB R7, R3, R30 ;  /* 0x0000001e0307723e */ /* 0x020fe200000010ff */
[----:B------:R-:W-:Y:S06]  /*4b10*/  MUFU.EX2 R59, R59 ;  /* 0x0000003b003b7308 */ /* 0x000fec0000000800 */
[C---:B------:R-:W-:Y:S02]  /*4b20*/  HMMA.16816.F32.BF16 R68, R4.reuse, R12, R68 ;  /* 0x0000000c0444723c */ /* 0x040fe40000041844 */
[----:B------:R-:W2:Y:S06]  /*4b30*/  MUFU.EX2 R46, R46 ;  /* 0x0000002e002e7308 */ /* 0x000eac0000000800 */
        /* <DEDUP_REMOVED lines=8> */
[C---:B------:R-:W-:Y:S02]  /*4bc0*/  HMMA.16816.F32.BF16 R88, R4.reuse, R8, R88 ;  /* 0x000000080458723c */ /* 0x040fe40000041858 */
[----:B------:R-:W1:Y:S06]  /*4bd0*/  MUFU.EX2 R61, R61 ;  /* 0x0000003d003d7308 */ /* 0x000e6c0000000800 */
[C---:B------:R-:W-:Y:S01]  /*4be0*/  HMMA.16816.F32.BF16 R76, R4.reuse, R10, R76 ;  /* 0x0000000a044c723c */ /* 0x040fe2000004184c */
[----:B------:R-:W5:Y:S01]  /*4bf0*/  LDSM.16.MT88.4 R8, [R157+0x7000] ;  /* 0x007000009d08783b */ /* 0x000f620000004200 */
        /* <DEDUP_REMOVED lines=8> */
[----:B------:R-:W1:Y:S01]  /*4c80*/  MUFU.EX2 R64, R64 ;  /* 0x0000004000407308 */ /* 0x000e620000000800 */
[----:B----4-:R-:W-:Y:S02]  /*4c90*/  F2FP.BF16.PACK_AB R5, R63, R58 ;  /* 0x0000003a3f05723e */ /* 0x010fe400000010ff */
[----:B------:R-:W-:-:S05]  /*4ca0*/  F2FP.BF16.PACK_AB R7, R61, R62 ;  /* 0x0000003e3d07723e */ /* 0x000fca00000010ff */
[----:B------:R-:W-:Y:S02]  /*4cb0*/  MUFU.EX2 R102, R102 ;  /* 0x0000006600667308 */ /* 0x000fe40000000800 */
[C---:B-----5:R-:W-:Y:S06]  /*4cc0*/  HMMA.16816.F32.BF16 R96, R4.reuse, R16, R96 ;  /* 0x000000100460723c */ /* 0x060fec0000041860 */
[----:B------:R-:W2:Y:S02]  /*4cd0*/  MUFU.EX2 R107, R107 ;  /* 0x0000006b006b7308 */ /* 0x000ea40000000800 */
[C---:B------:R-:W-:Y:S01]  /*4ce0*/  HMMA.16816.F32.BF16 R92, R4.reuse, R18, R92 ;  /* 0x00000012045c723c */ /* 0x040fe2000004185c */
[----:B------:R-:W-:Y:S05]  /*4cf0*/  LDSM.16.MT88.4 R16, [R160+0x7800] ;  /* 0x00780000a010783b */ /* 0x000fea0000004200 */
[----:B------:R-:W-:Y:S02]  /*4d00*/  MUFU.EX2 R109, R109 ;  /* 0x0000006d006d7308 */ /* 0x000fe40000000800 */
[C---:B------:R-:W-:Y:S06]  /*4d10*/  HMMA.16816.F32.BF16 R88, R4.reuse, R8, R88 ;  /* 0x000000080458723c */ /* 0x040fec0000041858 */
[----:B------:R-:W4:Y:S02]  /*4d20*/  MUFU.EX2 R106, R106 ;  /* 0x0000006a006a7308 */ /* 0x000f240000000800 */
[C---:B---3--:R-:W-:Y:S06]  /*4d30*/  HMMA.16816.F32.BF16 R68, R4.reuse, R12, R68 ;  /* 0x0000000c0444723c */ /* 0x048fec0000041844 */
[----:B------:R-:W-:Y:S02]  /*4d40*/  MUFU.EX2 R127, R127 ;  /* 0x0000007f007f7308 */ /* 0x000fe40000000800 */
[C---:B------:R-:W-:Y:S01]  /*4d50*/  HMMA.16816.F32.BF16 R72, R4.reuse, R14, R72 ;  /* 0x0000000e0448723c */ /* 0x040fe20000041848 */
[----:B------:R-:W3:Y:S05]  /*4d60*/  LDSM.16.MT88.4 R12, [R156+0x7000] ;  /* 0x007000009c0c783b */ /* 0x000eea0000004200 */
[----:B------:R-:W5:Y:S02]  /*4d70*/  MUFU.EX2 R110, R110 ;  /* 0x0000006e006e7308 */ /* 0x000f640000000800 */
[C---:B------:R-:W-:Y:S01]  /*4d80*/  HMMA.16816.F32.BF16 R76, R4.reuse, R10, R76 ;  /* 0x0000000a044c723c */ /* 0x040fe2000004184c */
[----:B------:R-:W1:Y:S05]  /*4d90*/  LDSM.16.MT88.4 R8, [R157+0x7800] ;  /* 0x007800009d08783b */ /* 0x000e6a0000004200 */
        /* <DEDUP_REMOVED lines=10> */
[----:B-1----:R-:W-:Y:S02]  /*4e40*/  F2FP.BF16.PACK_AB R6, R64, R103 ;  /* 0x000000674006723e */ /* 0x002fe400000010ff */
[----:B--2---:R-:W-:Y:S02]  /*4e50*/  F2FP.BF16.PACK_AB R5, R107, R102 ;  /* 0x000000666b05723e */ /* 0x004fe400000010ff */
[----:B----4-:R-:W-:Y:S01]  /*4e60*/  F2FP.BF16.PACK_AB R7, R106, R109 ;  /* 0x0000006d6a07723e */ /* 0x010fe200000010ff */
[----:B------:R-:W-:Y:S06]  /*4e70*/  MUFU.EX2 R116, R116 ;  /* 0x0000007400747308 */ /* 0x000fec0000000800 */
[C---:B------:R-:W-:Y:S02]  /*4e80*/  HMMA.16816.F32.BF16 R96, R4.reuse, R16, R96 ;  /* 0x000000100460723c */ /* 0x040fe40000041860 */
[----:B------:R-:W1:Y:S06]  /*4e90*/  MUFU.EX2 R113, R113 ;  /* 0x0000007100717308 */ /* 0x000e6c0000000800 */
[C---:B------:R-:W-:Y:S01]  /*4ea0*/  HMMA.16816.F32.BF16 R92, R4.reuse, R18, R92 ;  /* 0x00000012045c723c */ /* 0x040fe2000004185c */
[----:B------:R-:W-:Y:S01]  /*4eb0*/  LDSM.16.MT88.4 R16, [R160+0x8000] ;  /* 0x00800000a010783b */ /* 0x000fe20000004200 */
[----:B------:R-:W-:Y:S06]  /*4ec0*/  MUFU.EX2 R119, R119 ;  /* 0x0000007700777308 */ /* 0x000fec0000000800 */
[C---:B------:R-:W-:Y:S02]  /*4ed0*/  HMMA.16816.F32.BF16 R88, R4.reuse, R8, R88 ;  /* 0x000000080458723c */ /* 0x040fe40000041858 */
[----:B------:R-:W2:Y:S06]  /*4ee0*/  MUFU.EX2 R100, R100 ;  /* 0x0000006400647308 */ /* 0x000eac0000000800 */
[C---:B---3--:R-:W-:Y:S02]  /*4ef0*/  HMMA.16816.F32.BF16 R68, R4.reuse, R12, R68 ;  /* 0x0000000c0444723c */ /* 0x048fe40000041844 */
[----:B------:R-:W-:Y:S06]  /*4f00*/  MUFU.EX2 R101, R101 ;  /* 0x0000006500657308 */ /* 0x000fec0000000800 */
[C---:B------:R-:W-:Y:S01]  /*4f10*/  HMMA.16816.F32.BF16 R72, R4.reuse, R14, R72 ;  /* 0x0000000e0448723c */ /* 0x040fe20000041848 */
[----:B------:R-:W3:Y:S01]  /*4f20*/  LDSM.16.MT88.4 R12, [R156+0x7800] ;  /* 0x007800009c0c783b */ /* 0x000ee20000004200 */
[----:B------:R-:W4:Y:S06]  /*4f30*/  MUFU.EX2 R104, R104 ;  /* 0x0000006800687308 */ /* 0x000f2c0000000800 */
[C---:B------:R-:W-:Y:S01]  /*4f40*/  HMMA.16816.F32.BF16 R76, R4.reuse, R10, R76 ;  /* 0x0000000a044c723c */ /* 0x040fe2000004184c */
[----:B------:R-:W1:Y:S01]  /*4f50*/  LDSM.16.MT88.4 R8, [R157+0x8000] ;  /* 0x008000009d08783b */ /* 0x000e620000004200 */
[----:B------:R-:W-:Y:S08]  /*4f60*/  MUFU.EX2 R118, R118 ;  /* 0x0000007600767308 */ /* 0x000ff00000000800 */
[----:B------:R-:W1:Y:S08]  /*4f70*/  MUFU.EX2 R67, R67 ;  /* 0x0000004300437308 */ /* 0x000e700000000800 */
[----:B------:R-:W-:Y:S08]  /*4f80*/  MUFU.EX2 R57, R57 ;  /* 0x0000003900397308 */ /* 0x000ff00000000800 */
[----:B------:R-:W-:Y:S01]  /*4f90*/  MUFU.EX2 R185, R185 ;  /* 0x000000b900b97308 */ /* 0x000fe20000000800 */
[C---:B---3--:R-:W-:Y:S07]  /*4fa0*/  HMMA.16816.F32.BF16 R80, R4.reuse, R12, R80 ;  /* 0x0000000c0450723c */ /* 0x048fee0000041850 */
[----:B------:R-:W-:Y:S01]  /*4fb0*/  MUFU.EX2 R37, R37 ;  /* 0x0000002500257308 */ /* 0x000fe20000000800 */
[----:B------:R-:W-:Y:S01]  /*4fc0*/  HMMA.16816.F32.BF16 R84, R4, R14, R84 ;  /* 0x0000000e0454723c */ /* 0x000fe20000041854 */
[----:B------:R-:W3:Y:S06]  /*4fd0*/  LDSM.16.MT88.4 R12, [R158+0x8000] ;  /* 0x008000009e0c783b */ /* 0x000eec0000004200 */
[----:B------:R-:W-:Y:S01]  /*4fe0*/  MUFU.EX2 R27, R27 ;  /* 0x0000001b001b7308 */ /* 0x000fe20000000800 */
[----:B-----5:R-:W-:-:S02]  /*4ff0*/  F2FP.BF16.PACK_AB R4, R110, R127 ;  /* 0x0000007f6e04723e */ /* 0x020fc400000010ff */
[----:B------:R-:W-:-:S05]  /*5000*/  F2FP.BF16.PACK_AB R6, R108, R117 ;  /* 0x000000756c06723e */ /* 0x000fca00000010ff */
[----:B------:R-:W-:Y:S01]  /*5010*/  MUFU.EX2 R184, R184 ;  /* 0x000000b800b87308 */ /* 0x000fe20000000800 */
[----:B------:R-:W-:Y:S02]  /*5020*/  F2FP.BF16.PACK_AB R5, R115, R112 ;  /* 0x000000707305723e */ /* 0x000fe400000010ff */
[----:B------:R-:W-:-:S07]  /*5030*/  F2FP.BF16.PACK_AB R7, R111, R114 ;  /* 0x000000726f07723e */ /* 0x000fce00000010ff */
[C---:B-1----:R-:W-:Y:S08]  /*5040*/  HMMA.16816.F32.BF16 R88, R4.reuse, R8, R88 ;  /* 0x000000080458723c */ /* 0x042ff00000041858 */
[C---:B------:R-:W-:Y:S01]  /*5050*/  HMMA.16816.F32.BF16 R76, R4.reuse, R10, R76 ;  /* 0x0000000a044c723c */ /* 0x040fe2000004184c */
[----:B------:R-:W-:Y:S07]  /*5060*/  LDSM.16.MT88.4 R8, [R156+0x8800] ;  /* 0x008800009c08783b */ /* 0x000fee0000004200 */
[C---:B------:R-:W-:Y:S08]  /*5070*/  HMMA.16816.F32.BF16 R96, R4.reuse, R16, R96 ;  /* 0x000000100460723c */ /* 0x040ff00000041860 */
[C---:B---3--:R-:W-:Y:S08]  /*5080*/  HMMA.16816.F32.BF16 R68, R4.reuse, R12, R68 ;  /* 0x0000000c0444723c */ /* 0x048ff00000041844 */
[C---:B------:R-:W-:Y:S01]  /*5090*/  HMMA.16816.F32.BF16 R72, R4.reuse, R14, R72 ;  /* 0x0000000e0448723c */ /* 0x040fe20000041848 */
[----:B------:R-:W1:Y:S07]  /*50a0*/  LDSM.16.MT88.4 R12, [R156+0x8000] ;  /* 0x008000009c0c783b */ /* 0x000e6e0000004200 */
[C---:B------:R-:W-:Y:S01]  /*50b0*/  HMMA.16816.F32.BF16 R92, R4.reuse, R18, R92 ;  /* 0x00000012045c723c */ /* 0x040fe2000004185c */
[----:B------:R-:W-:Y:S07]  /*50c0*/  LDSM.16.MT88.4 R16, [R158+0x8800] ;  /* 0x008800009e10783b */ /* 0x000fee0000004200 */
[C---:B-1----:R-:W-:Y:S08]  /*50d0*/  HMMA.16816.F32.BF16 R80, R4.reuse, R12, R80 ;  /* 0x0000000c0450723c */ /* 0x042ff00000041850 */
[----:B------:R-:W-:Y:S01]  /*50e0*/  HMMA.16816.F32.BF16 R84, R4, R14, R84 ;  /* 0x0000000e0454723c */ /* 0x000fe20000041854 */
[----:B------:R-:W1:Y:S06]  /*50f0*/  LDSM.16.MT88.4 R12, [R157+0x8800] ;  /* 0x008800009d0c783b */ /* 0x000e6c0000004200 */
[----:B------:R-:W-:-:S02]  /*5100*/  F2FP.BF16.PACK_AB R4, R113, R116 ;  /* 0x000000747104723e */ /* 0x000fc400000010ff */
[----:B--2---:R-:W-:Y:S02]  /*5110*/  F2FP.BF16.PACK_AB R6, R100, R119 ;  /* 0x000000776406723e */ /* 0x004fe400000010ff */
[----:B----4-:R-:W-:Y:S02]  /*5120*/  F2FP.BF16.PACK_AB R5, R104, R101 ;  /* 0x000000656805723e */ /* 0x010fe400000010ff */
[----:B------:R-:W-:-:S07]  /*5130*/  F2FP.BF16.PACK_AB R7, R67, R118 ;  /* 0x000000764307723e */ /* 0x000fce00000010ff */
[C---:B------:R-:W-:Y:S08]  /*5140*/  HMMA.16816.F32.BF16 R80, R4.reuse, R8, R80 ;  /* 0x000000080450723c */ /* 0x040ff00000041850 */
[C---:B------:R-:W-:Y:S01]  /*5150*/  HMMA.16816.F32.BF16 R84, R4.reuse, R10, R84 ;  /* 0x0000000a0454723c */ /* 0x040fe20000041854 */
[----:B------:R-:W-:Y:S07]  /*5160*/  LDSM.16.MT88.4 R8, [R158+0x9000] ;  /* 0x009000009e08783b */ /* 0x000fee0000004200 */
[C---:B------:R-:W-:Y:S07]  /*5170*/  HMMA.16816.F32.BF16 R92, R4.reuse, R22, R92 ;  /* 0x00000016045c723c */ /* 0x040fee000004185c */
[--C-:B------:R-:W-:Y:S01]  /*5180*/  FFMA.FTZ R22, R48, c[0x0][0x23c], -R43.reuse ;  /* 0x00008f0030167a23 */ /* 0x100fe2000001082b */
[----:B-1----:R-:W-:Y:S01]  /*5190*/  HMMA.16816.F32.BF16 R88, R4, R12, R88 ;  /* 0x0000000c0458723c */ /* 0x002fe20000041858 */
[----:B------:R-:W-:-:S02]  /*51a0*/  FFMA.FTZ R23, R52, c[0x0][0x23c], -R43 ;  /* 0x00008f0034177a23 */ /* 0x000fc4000001082b */
[--C-:B------:R-:W-:Y:S02]  /*51b0*/  FFMA.FTZ R48, R45, c[0x0][0x23c], -R24.reuse ;  /* 0x00008f002d307a23 */ /* 0x100fe40000010818 */
[--C-:B------:R-:W-:Y:S01]  /*51c0*/  FFMA.FTZ R52, R49, c[0x0][0x23c], -R24.reuse ;  /* 0x00008f0031347a23 */ /* 0x100fe20000010818 */
[----:B------:R-:W-:Y:S01]  /*51d0*/  MUFU.EX2 R22, R22 ;  /* 0x0000001600167308 */ /* 0x000fe20000000800 */
[----:B------:R-:W-:Y:S01]  /*51e0*/  FFMA.FTZ R45, R47, c[0x0][0x23c], -R24 ;  /* 0x00008f002f2d7a23 */ /* 0x000fe20000010818 */
[C---:B------:R-:W-:Y:S01]  /*51f0*/  HMMA.16816.F32.BF16 R76, R4.reuse, R14, R76 ;  /* 0x0000000e044c723c */ /* 0x040fe2000004184c */
[----:B------:R-:W1:Y:S05]  /*5200*/  LDSM.16.MT88.4 R12, [R160+0x9000] ;  /* 0x00900000a00c783b */ /* 0x000e6a0000004200 */
[----:B------:R-:W-:Y:S02]  /*5210*/  MUFU.EX2 R23, R23 ;  /* 0x0000001700177308 */ /* 0x000fe40000000800 */
[C---:B------:R-:W-:Y:S06]  /*5220*/  HMMA.16816.F32.BF16 R96, R4.reuse, R20, R96 ;  /* 0x000000140460723c */ /* 0x040fec0000041860 */
[----:B------:R-:W-:Y:S01]  /*5230*/  MUFU.EX2 R48, R48 ;  /* 0x0000003000307308 */ /* 0x000fe20000000800 */
[--C-:B------:R-:W-:Y:S01]  /*5240*/  FFMA.FTZ R20, R54, c[0x0][0x23c], -R43.reuse ;  /* 0x00008f0036147a23 */ /* 0x100fe2000001082b */
[----:B------:R-:W-:Y:S01]  /*5250*/  HMMA.16816.F32.BF16 R68, R4, R16, R68 ;  /* 0x000000100444723c */ /* 0x000fe20000041844 */
[----:B------:R-:W-:-:S05]  /*5260*/  FFMA.FTZ R21, R56, c[0x0][0x23c], -R43 ;  /* 0x00008f0038157a23 */ /* 0x000fca000001082b */
[----:B------:R-:W2:Y:S02]  /*5270*/  MUFU.EX2 R20, R20 ;  /* 0x0000001400147308 */ /* 0x000ea40000000800 */
[----:B------:R-:W-:Y:S01]  /*5280*/  HMMA.16816.F32.BF16 R72, R4, R18, R72 ;  /* 0x000000120448723c */ /* 0x000fe20000041848 */
[----:B------:R-:W3:Y:S05]  /*5290*/  LDSM.16.MT88.4 R16, [R157+0x9000] ;  /* 0x009000009d10783b */ /* 0x000eea0000004200 */
[----:B------:R-:W4:Y:S01]  /*52a0*/  MUFU.EX2 R21, R21 ;  /* 0x0000001500157308 */ /* 0x000f220000000800 */
[----:B------:R-:W-:Y:S02]  /*52b0*/  FADD.FTZ R4, R53, R42 ;  /* 0x0000002a35047221 */ /* 0x000fe40000010000 */
[----:B------:R-:W-:-:S02]  /*52c0*/  FADD.FTZ R5, R39, R50 ;  /* 0x0000003227057221 */ /* 0x000fc40000010000 */
[----:B------:R-:W-:Y:S02]  /*52d0*/  FADD.FTZ R51, R51, R4 ;  /* 0x0000000433337221 */ /* 0x000fe40000010000 */
[----:B------:R-:W-:Y:S01]  /*52e0*/  FFMA.FTZ R39, R40, c[0x0][0x23c], -R43 ;  /* 0x00008f0028277a23 */ /* 0x000fe2000001082b */
[----:B------:R-:W-:Y:S01]  /*52f0*/  MUFU.EX2 R52, R52 ;  /* 0x0000003400347308 */ /* 0x000fe20000000800 */
[----:B------:R-:W-:Y:S01]  /*5300*/  FADD.FTZ R40, R38, R5 ;  /* 0x0000000526287221 */ /* 0x000fe20000010000 */
[----:B--2---:R-:W-:Y:S01]  /*5310*/  F2FP.BF16.PACK_AB R4, R20, R23 ;  /* 0x000000171404723e */ /* 0x004fe200000010ff */
[----:B------:R-:W-:Y:S01]  /*5320*/  FADD.FTZ R51, R32, R51 ;  /* 0x0000003320337221 */ /* 0x000fe20000010000 */
[----:B------:R-:W-:Y:S01]  /*5330*/  F2FP.BF16.PACK_AB R5, R48, R57 ;  /* 0x000000393005723e */ /* 0x000fe200000010ff */
[----:B------:R-:W-:Y:S02]  /*5340*/  FADD.FTZ R35, R35, R40 ;  /* 0x0000002823237221 */ /* 0x000fe40000010000 */
[----:B------:R-:W-:Y:S01]  /*5350*/  FADD.FTZ R34, R34, R51 ;  /* 0x0000003322227221 */ /* 0x000fe20000010000 */
[----:B------:R-:W2:Y:S01]  /*5360*/  MUFU.EX2 R45, R45 ;  /* 0x0000002d002d7308 */ /* 0x000ea20000000800 */
[----:B------:R-:W-:Y:S01]  /*5370*/  FADD.FTZ R28, R28, R35 ;  /* 0x000000231c1c7221 */ /* 0x000fe20000010000 */
[----:B----4-:R-:W-:Y:S01]  /*5380*/  F2FP.BF16.PACK_AB R6, R22, R21 ;  /* 0x000000151606723e */ /* 0x010fe200000010ff */
[----:B------:R-:W-:-:S02]  /*5390*/  FADD.FTZ R29, R29, R34 ;  /* 0x000000221d1d7221 */ /* 0x000fc40000010000 */
[----:B------:R-:W-:Y:S02]  /*53a0*/  FADD.FTZ R31, R31, R28 ;  /* 0x0000001c1f1f7221 */ /* 0x000fe40000010000 */
[----:B------:R-:W-:Y:S01]  /*53b0*/  FADD.FTZ R30, R30, R29 ;  /* 0x0000001d1e1e7221 */ /* 0x000fe20000010000 */
[----:B------:R-:W-:Y:S01]  /*53c0*/  MUFU.EX2 R39, R39 ;  /* 0x0000002700277308 */ /* 0x000fe20000000800 */
[----:B------:R-:W-:Y:S02]  /*53d0*/  FADD.FTZ R26, R26, R31 ;  /* 0x0000001f1a1a7221 */ /* 0x000fe40000010000 */
[----:B------:R-:W-:Y:S02]  /*53e0*/  FADD.FTZ R3, R3, R30 ;  /* 0x0000001e03037221 */ /* 0x000fe40000010000 */
[----:B------:R-:W-:Y:S02]  /*53f0*/  FADD.FTZ R65, R65, R26 ;  /* 0x0000001a41417221 */ /* 0x000fe40000010000 */
        /* <DEDUP_REMOVED lines=13> */
[----:B------:R-:W-:Y:S02]  /*54d0*/  FFMA.FTZ R32, R33, c[0x0][0x23c], -R24 ;  /* 0x00008f0021207a23 */ /* 0x000fe40000010818 */
[----:B------:R-:W-:Y:S02]  /*54e0*/  FFMA.FTZ R42, R41, c[0x0][0x23c], -R43 ;  /* 0x00008f00292a7a23 */ /* 0x000fe4000001082b */
[C---:B------:R-:W-:Y:S01]  /*54f0*/  HMMA.16816.F32.BF16 R68, R4.reuse, R8, R68 ;  /* 0x000000080444723c */ /* 0x040fe20000041844 */
[----:B------:R-:W-:Y:S01]  /*5500*/  FADD.FTZ R66, R66, R105 ;  /* 0x0000006942427221 */ /* 0x000fe20000010000 */
[----:B------:R-:W-:Y:S01]  /*5510*/  MUFU.EX2 R32, R32 ;  /* 0x0000002000207308 */ /* 0x000fe20000000800 */
[----:B------:R-:W-:Y:S02]  /*5520*/  FADD.FTZ R102, R107, R102 ;  /* 0x000000666b667221 */ /* 0x000fe40000010000 */
[----:B------:R-:W-:Y:S02]  /*5530*/  FFMA.FTZ R41, R36, c[0x0][0x23c], -R43 ;  /* 0x00008f0024297a23 */ /* 0x000fe4000001082b */
[----:B------:R-:W-:Y:S01]  /*5540*/  FADD.FTZ R103, R103, R66 ;  /* 0x0000004267677221 */ /* 0x000fe20000010000 */
[----:B------:R-:W-:Y:S01]  /*5550*/  HMMA.16816.F32.BF16 R72, R4, R10, R72 ;  /* 0x0000000a0448723c */ /* 0x000fe20000041848 */
[----:B------:R-:W2:Y:S01]  /*5560*/  LDSM.16.MT88.4 R8, [R160+0x9800] ;  /* 0x00980000a008783b */ /* 0x000ea20000004200 */
[----:B------:R-:W-:Y:S01]  /*5570*/  FADD.FTZ R109, R109, R102 ;  /* 0x000000666d6d7221 */ /* 0x000fe20000010000 */
[----:B------:R-:W4:Y:S01]  /*5580*/  MUFU.EX2 R36, R42 ;  /* 0x0000002a00247308 */ /* 0x000f220000000800 */
[----:B------:R-:W-:-:S02]  /*5590*/  FADD.FTZ R64, R64, R103 ;  /* 0x0000006740407221 */ /* 0x000fc40000010000 */
[----:B------:R-:W-:Y:S02]  /*55a0*/  FADD.FTZ R109, R106, R109 ;  /* 0x0000006d6a6d7221 */ /* 0x000fe40000010000 */
[----:B------:R-:W-:Y:S01]  /*55b0*/  FADD.FTZ R127, R127, R64 ;  /* 0x000000407f7f7221 */ /* 0x000fe20000010000 */
[C---:B---3--:R-:W-:Y:S01]  /*55c0*/  HMMA.16816.F32.BF16 R88, R4.reuse, R16, R88 ;  /* 0x000000100458723c */ /* 0x048fe20000041858 */
[----:B------:R-:W-:Y:S01]  /*55d0*/  FADD.FTZ R112, R112, R109 ;  /* 0x0000006d70707221 */ /* 0x000fe20000010000 */
[----:B------:R-:W3:Y:S01]  /*55e0*/  MUFU.EX2 R38, R41 ;  /* 0x0000002900267308 */ /* 0x000ee20000000800 */
        /* <DEDUP_REMOVED lines=18> */
[----:B------:R-:W-:Y:S01]  /*5710*/  FADD.FTZ R118, R67, R118 ;  /* 0x0000007643767221 */ /* 0x000fe20000010000 */
[----:B----4-:R-:W-:Y:S01]  /*5720*/  F2FP.BF16.PACK_AB R4, R36, R39 ;  /* 0x000000272404723e */ /* 0x010fe200000010ff */
        /* <DEDUP_REMOVED lines=17> */
[----:B------:R-:W-:Y:S02]  /*5840*/  FADD.FTZ R32, R32, R37 ;  /* 0x0000002520207221 */ /* 0x000fe40000010000 */
[----:B------:R-:W-:Y:S02]  /*5850*/  FADD.FTZ R38, R38, R39 ;  /* 0x0000002726267221 */ /* 0x000fe40000010000 */
[----:B------:R-:W-:Y:S01]  /*5860*/  FADD.FTZ R27, R27, R32 ;  /* 0x000000201b1b7221 */ /* 0x000fe20000010000 */
[----:B-----5:R-:W-:Y:S01]  /*5870*/  HMMA.16816.F32.BF16 R68, R4, R16, R68 ;  /* 0x000000100444723c */ /* 0x020fe20000041844 */
[----:B------:R-:W-:Y:S02]  /*5880*/  FADD.FTZ R185, R185, R38 ;  /* 0x00000026b9b97221 */ /* 0x000fe40000010000 */
[----:B------:R-:W-:-:S05]  /*5890*/  FADD.FTZ R184, R184, R27 ;  /* 0x0000001bb8b87221 */ /* 0x000fca0000010000 */
[C---:B------:R-:W-:Y:S08]  /*58a0*/  HMMA.16816.F32.BF16 R72, R4.reuse, R18, R72 ;  /* 0x000000120448723c */ /* 0x040ff00000041848 */
[C---:B-1----:R-:W-:Y:S08]  /*58b0*/  HMMA.16816.F32.BF16 R88, R4.reuse, R12, R88 ;  /* 0x0000000c0458723c */ /* 0x042ff00000041858 */
[C---:B------:R-:W-:Y:S08]  /*58c0*/  HMMA.16816.F32.BF16 R76, R4.reuse, R14, R76 ;  /* 0x0000000e044c723c */ /* 0x040ff0000004184c */
[C---:B--2---:R-:W-:Y:S08]  /*58d0*/  HMMA.16816.F32.BF16 R80, R4.reuse, R8, R80 ;  /* 0x000000080450723c */ /* 0x044ff00000041850 */
[----:B------:R-:W-:Y:S01]  /*58e0*/  HMMA.16816.F32.BF16 R84, R4, R10, R84 ;  /* 0x0000000a0454723c */ /* 0x000fe20000041854 */
[----:B------:R-:W-:Y:S07]  /*58f0*/  @!P1 BRA `(.L_x_6283) ;  /* 0x000037d000009947 */ /* 0x000fee0003800000 */
        /* <DEDUP_REMOVED lines=16> */
[----:B-1----:R-:W-:Y:S01]  /*5a00*/  IMAD.MOV R5, RZ, RZ, -R9 ;  /* 0x000000ffff057224 */ /* 0x002fe200078e0a09 */
[----:B------:R-:W-:-:S03]  /*5a10*/  MOV R8, RZ ;  /* 0x000000ff00087202 */ /* 0x000fc60000000f00 */
[----:B------:R-:W-:-:S04]  /*5a20*/  IMAD R5, R5, R122, RZ ;  /* 0x0000007a05057224 */ /* 0x000fc800078e02ff */
[----:B------:R-:W-:-:S06]  /*5a30*/  IMAD.HI.U32 R5, R9, R5, R8 ;  /* 0x0000000509057227 */ /* 0x000fcc00078e0008 */
[----:B------:R-:W-:-:S04]  /*5a40*/  IMAD.HI.U32 R9, R5, R6, RZ ;  /* 0x0000000605097227 */ /* 0x000fc800078e00ff */
[----:B------:R-:W-:-:S04]  /*5a50*/  IMAD.HI.U32 R8, R5, R4, RZ ;  /* 0x0000000405087227 */ /* 0x000fc800078e00ff */
[----:B------:R-:W-:Y:S02]  /*5a60*/  IMAD.MOV R7, RZ, RZ, -R9 ;  /* 0x000000ffff077224 */ /* 0x000fe400078e0a09 */
[----:B------:R-:W-:Y:S02]  /*5a70*/  IMAD.MOV R5, RZ, RZ, -R8 ;  /* 0x000000ffff057224 */ /* 0x000fe400078e0a08 */
[C---:B------:R-:W-:Y:S01]  /*5a80*/  IMAD R7, R122.reuse, R7, R6 ;  /* 0x000000077a077224 */ /* 0x040fe200078e0206 */
[----:B------:R-:W-:Y:S01]  /*5a90*/  LOP3.LUT R6, RZ, c[0x0][0x2d0], RZ, 0x33, !PT ;  /* 0x0000b400ff067a12 */ /* 0x000fe200078e33ff */
        /* <DEDUP_REMOVED lines=9> */
[----:B------:R-:W-:-:S07]  /*5b30*/  ISETP.NE.AND P2, PT, RZ, c[0x0][0x2d0], PT ;  /* 0x0000b400ff007a0c */ /* 0x000fce0003f45270 */
        /* <DEDUP_REMOVED lines=10> */
[----:B------:R-:W-:Y:S02]  /*5be0*/  IMAD.IADD R3, R3, 0x1, -R6 ;  /* 0x0000000103037824 */ /* 0x000fe400078e0a06 */
[----:B------:R-:W-:-:S04]  /*5bf0*/  IMAD.MOV.U32 R6, RZ, RZ, c[0x0][0x2d0] ;  /* 0x0000b400ff067624 */ /* 0x000fc800078e00ff */
[----:B------:R-:W-:-:S04]  /*5c00*/  IMAD R6, R3, R6, -0x80 ;  /* 0xffffff8003067424 */ /* 0x000fc800078e0206 */
[----:B------:R-:W-:Y:S01]  /*5c10*/  IMAD.WIDE.U32 R8, R6, c[0x0][0x1a0], RZ ;  /* 0x0000680006087a25 */ /* 0x000fe200078e00ff */
[----:B------:R-:W-:-:S05]  /*5c20*/  SHF.R.S32.HI R3, RZ, 0x1f, R6 ;  /* 0x0000001fff037819 */ /* 0x000fca0000011406 */
[----:B------:R-:W-:-:S04]  /*5c30*/  IMAD R3, R3, c[0x0][0x1a0], RZ ;  /* 0x0000680003037a24 */ /* 0x000fc800078e02ff */
[----:B------:R-:W-:-:S04]  /*5c40*/  IMAD R3, R6, c[0x0][0x1a4], R3 ;  /* 0x0000690006037a24 */ /* 0x000fc800078e0203 */
        /* <DEDUP_REMOVED lines=8> */
.L_x_6284:
[----:B------:R-:W-:-:S05]  /*5cd0*/  IMAD.MOV.U32 R6, RZ, RZ, c[0x0][0x1a0] ;  /* 0x00006800ff067624 */ /* 0x000fca00078e00ff */
[----:B------:R-:W-:-:S04]  /*5ce0*/  LEA R6, -R6, RZ, 0x7 ;  /* 0x000000ff06067211 */ /* 0x000fc800078e39ff */
[----:B------:R-:W-:Y:S02]  /*5cf0*/  SHF.R.S32.HI R4, RZ, 0x1f, R6 ;  /* 0x0000001fff047819 */ /* 0x000fe40000011406 */
.L_x_6285:
[----:B------:R-:W-:Y:S01]  /*5d00*/  IMAD.MOV.U32 R3, RZ, RZ, c[0x0][0x1a0] ;  /* 0x00006800ff037624 */ /* 0x000fe200078e00ff */
[C---:B------:R-:W-:Y:S01]  /*5d10*/  LEA R168, P1, R6.reuse, R168, 0x1 ;  /* 0x000000a806a87211 */ /* 0x040fe200078208ff */
[----:B------:R-:W-:Y:S02]  /*5d20*/  IMAD.MOV.U32 R130, RZ, RZ, 0x5 ;  /* 0x00000005ff827424 */ /* 0x000fe400078e00ff */
[C---:B------:R-:W-:Y:S01]  /*5d30*/  IMAD.SHL.U32 R5, R3.reuse, 0x20, RZ ;  /* 0x0000002003057824 */ /* 0x040fe200078e00ff */
[----:B------:R-:W-:Y:S02]  /*5d40*/  LEA.HI.X R169, R6, R169, R4, 0x1, P1 ;  /* 0x000000a906a97211 */ /* 0x000fe400008f0c04 */
[----:B------:R-:W-:Y:S02]  /*5d50*/  SHF.L.U64.HI R4, R3, R130, c[0x0][0x1a4] ;  /* 0x0000690003047619 */ /* 0x000fe40000010282 */
[----:B------:R-:W-:Y:S01]  /*5d60*/  IADD3 R6, P1, R5, R168, RZ ;  /* 0x000000a805067210 */ /* 0x000fe20007f3e0ff */
[----:B------:R-:W-:Y:S01]  /*5d70*/  @!PT LDS RZ, [RZ] ;  /* 0x00000000fffff984 */ /* 0x000fe20000000800 */
[----:B------:R-:W-:Y:S01]  /*5d80*/  @!PT LDS RZ, [RZ] ;  /* 0x00000000fffff984 */ /* 0x000fe20000000800 */
[----:B------:R-:W-:Y:S01]  /*5d90*/  @!PT LDS RZ, [RZ] ;  /* 0x00000000fffff984 */ /* 0x000fe20000000800 */
[----:B------:R1:W-:Y:S03]  /*5da0*/  LDGSTS.E.BYPASS.LTC128B.128 [R173+0x6000], [R168.64] ;  /* 0x06000000a8ad7fae */ /* 0x0003e6000b901d4c */
[----:B------:R-:W-:Y:S01]  /*5db0*/  IADD3 R18, P2, R6, R5, RZ ;  /* 0x0000000506127210 */ /* 0x000fe20007f5e0ff */
[----:B------:R-:W-:-:S03]  /*5dc0*/  IMAD.X R7, R4, 0x1, R169, P1 ;  /* 0x0000000104077824 */ /* 0x000fc600008e06a9 */
[-C--:B------:R-:W-:Y:S01]  /*5dd0*/  IADD3 R16, P1, R18, R5.reuse, RZ ;  /* 0x0000000512107210 */ /* 0x080fe20007f3e0ff */
[--C-:B------:R-:W-:Y:S01]  /*5de0*/  IMAD.X R19, R7, 0x1, R4.reuse, P2 ;  /* 0x0000000107137824 */ /* 0x100fe200010e0604 */
[----:B------:R2:W-:Y:S02]  /*5df0*/  LDGSTS.E.BYPASS.LTC128B.128 [R173+0x6800], [R6.64] ;  /* 0x0680000006ad7fae */ /* 0x0005e4000b901d4c */
        /* <DEDUP_REMOVED lines=13> */
[----:B------:R5:W-:Y:S01]  /*5ed0*/  LDGSTS.E.BYPASS.LTC128B.128 [R173+0x9000], [R32.64] ;  /* 0x0900000020ad7fae */ /* 0x000be2000b901d4c */
[----:B------:R-:W-:-:S03]  /*5ee0*/  ISETP.GE.AND P1, PT, R120, 0x3, PT ;  /* 0x000000037800780c */ /* 0x000fc60003f26270 */
[----:B------:R5:W-:Y:S04]  /*5ef0*/  LDGSTS.E.BYPASS.LTC128B.128 [R173+0x9800], [R34.64] ;  /* 0x0980000022ad7fae */ /* 0x000be8000b901d4c */
[----:B------:R-:W-:Y:S04]  /*5f00*/  LDSM.16.M88.4 R20, [R166] ;  /* 0x00000000a614783b */ /* 0x000fe80000000200 */
[----:B------:R-:W3:Y:S04]  /*5f10*/  LDSM.16.M88.4 R12, [R165+0x2000] ;  /* 0x00200000a50c783b */ /* 0x000ee80000000200 */
[----:B------:R-:W-:Y:S04]  /*5f20*/  LDSM.16.M88.4 R100, [R164] ;  /* 0x00000000a464783b */ /* 0x000fe80000000200 */
[----:B------:R-:W-:Y:S04]  /*5f30*/  LDSM.16.M88.4 R28, [R159+0x2000] ;  /* 0x002000009f1c783b */ /* 0x000fe80000000200 */
[----:B--2---:R-:W4:Y:S04]  /*5f40*/  LDSM.16.M88.4 R4, [R165+0x2800] ;  /* 0x00280000a504783b */ /* 0x004f280000000200 */
[----:B------:R-:W2:Y:S04]  /*5f50*/  LDSM.16.M88.4 R52, [R165+0x3800] ;  /* 0x00380000a534783b */ /* 0x000ea80000000200 */
[----:B------:R-:W1:Y:S04]  /*5f60*/  LDSM.16.M88.4 R44, [R165+0x4000] ;  /* 0x00400000a52c783b */ /* 0x000e680000000200 */
[----:B------:R-:W1:Y:S04]  /*5f70*/  LDSM.16.M88.4 R24, [R159+0x2800] ;  /* 0x002800009f18783b */ /* 0x000e680000000200 */
[----:B------:R-:W1:Y:S04]  /*5f80*/  LDSM.16.M88.4 R60, [R165+0x3000] ;  /* 0x00300000a53c783b */ /* 0x000e680000000200 */
[----:B------:R-:W1:Y:S04]  /*5f90*/  LDSM.16.M88.4 R36, [R165+0x4800] ;  /* 0x00480000a524783b */ /* 0x000e680000000200 */
[----:B------:R-:W-:Y:S01]  /*5fa0*/  LDSM.16.M88.4 R112, [R165+0x5800] ;  /* 0x00580000a570783b */ /* 0x000fe20000000200 */
[C---:B---3--:R-:W-:Y:S03]  /*5fb0*/  HMMA.16816.F32.BF16 R16, R20.reuse, R12, RZ ;  /* 0x0000000c1410723c */ /* 0x048fe600000418ff */
[----:B------:R-:W-:Y:S04]  /*5fc0*/  LDSM.16.M88.4 R108, [R159+0x3800] ;  /* 0x003800009f6c783b */ /* 0x000fe80000000200 */
[----:B------:R-:W-:Y:S01]  /*5fd0*/  LDSM.16.M88.4 R104, [R159+0x4000] ;  /* 0x004000009f68783b */ /* 0x000fe20000000200 */
[C---:B------:R-:W-:Y:S03]  /*5fe0*/  HMMA.16816.F32.BF16 R12, R20.reuse, R14, RZ ;  /* 0x0000000e140c723c */ /* 0x040fe600000418ff */
[----:B------:R-:W-:Y:S04]  /*5ff0*/  LDSM.16.M88.4 R116, [R159+0x3000] ;  /* 0x003000009f74783b */ /* 0x000fe80000000200 */
[----:B------:R-:W0:Y:S01]  /*6000*/  LDGDEPBAR ;  /* 0x00000000000079af */ /* 0x000e220000000000 */
[----:B----4-:R-:W-:Y:S08]  /*6010*/  HMMA.16816.F32.BF16 R8, R20, R4, RZ ;  /* 0x000000041408723c */ /* 0x010ff000000418ff */
[C---:B------:R-:W-:Y:S08]  /*6020*/  HMMA.16816.F32.BF16 R16, R100.reuse, R28, R16 ;  /* 0x0000001c6410723c */ /* 0x040ff00000041810 */
[----:B------:R-:W-:Y:S01]  /*6030*/  HMMA.16816.F32.BF16 R12, R100, R30, R12 ;  /* 0x0000001e640c723c */ /* 0x000fe2000004180c */
[----:B------:R-:W5:Y:S07]  /*6040*/  LDSM.16.M88.4 R28, [R165+0x5000] ;  /* 0x00500000a51c783b */ /* 0x000f6e0000000200 */
[C---:B------:R-:W-:Y:S08]  /*6050*/  HMMA.16816.F32.BF16 R4, R20.reuse, R6, RZ ;  /* 0x000000061404723c */ /* 0x040ff000000418ff */
[C---:B--2---:R-:W-:Y:S08]  /*6060*/  HMMA.16816.F32.BF16 R56, R20.reuse, R52, RZ ;  /* 0x000000341438723c */ /* 0x044ff000000418ff */
[C---:B-1----:R-:W-:Y:S08]  /*6070*/  HMMA.16816.F32.BF16 R48, R20.reuse, R44, RZ ;  /* 0x0000002c1430723c */ /* 0x042ff000000418ff */
        /* <DEDUP_REMOVED lines=65> */
[C---:B-1----:R-:W-:Y:S08]  /*6490*/  HMMA.16816.F32.BF16 R40, R112.reuse, R108, R40 ;  /* 0x0000006c7028723c */ /* 0x042ff00000041828 */
[C---:B------:R-:W-:Y:S08]  /*64a0*/  HMMA.16816.F32.BF16 R36, R112.reuse, R110, R36 ;  /* 0x0000006e7024723c */ /* 0x040ff00000041824 */
[C---:B--2---:R-:W-:Y:S08]  /*64b0*/  HMMA.16816.F32.BF16 R48, R112.reuse, R100, R48 ;  /* 0x000000647030723c */ /* 0x044ff00000041830 */
[C---:B------:R-:W-:Y:S01]  /*64c0*/  HMMA.16816.F32.BF16 R44, R112.reuse, R102, R44 ;  /* 0x00000066702c723c */ /* 0x040fe2000004182c */
[----:B------:R-:W1:Y:S07]  /*64d0*/  LDSM.16.M88.4 R100, [R148+0x3800] ;  /* 0x003800009464783b */ /* 0x000e6e0000000200 */
[C---:B---3--:R-:W-:Y:S08]  /*64e0*/  HMMA.16816.F32.BF16 R56, R112.reuse, R104, R56 ;  /* 0x000000687038723c */ /* 0x048ff00000041838 */
[----:B------:R-:W-:Y:S01]  /*64f0*/  HMMA.16816.F32.BF16 R52, R112, R106, R52 ;  /* 0x0000006a7034723c */ /* 0x000fe20000041834 */
[----:B------:R-:W2:Y:S01]  /*6500*/  LDSM.16.M88.4 R104, [R148+0x3000] ;  /* 0x003000009468783b */ /* 0x000ea20000000200 */
[----:B------:R-:W-:-:S06]  /*6510*/  DEPBAR.LE SB0, 0x0 ;  /* 0x000080000000791a */ /* 0x000fcc0000000000 */
[C---:B-1----:R-:W-:Y:S07]  /*6520*/  HMMA.16816.F32.BF16 R24, R112.reuse, R100, R24 ;  /* 0x000000647018723c */ /* 0x042fee0000041818 */
[----:B------:R-:W-:Y:S01]  /*6530*/  IMAD.SHL.U32 R101, R171, 0x80, RZ ;  /* 0x00000080ab657824 */ /* 0x000fe200078e00ff */
[----:B------:R-:W-:Y:S04]  /*6540*/  HMMA.16816.F32.BF16 R20, R112, R102, R20 ;  /* 0x000000667014723c */ /* 0x000fe80000041814 */
[----:B------:R-:W-:-:S04]  /*6550*/  LOP3.LUT R3, R101, 0x8, R126, 0xfe, !PT ;  /* 0x0000000865037812 */ /* 0x000fc800078efe7e */
[C---:B--2---:R-:W-:Y:S01]  /*6560*/  HMMA.16816.F32.BF16 R32, R112.reuse, R104, R32 ;  /* 0x000000687020723c */ /* 0x044fe20000041820 */
[----:B------:R-:W-:Y:S01]  /*6570*/  BAR.SYNC.DEFER_BLOCKING 0x0 ;  /* 0x0000000000007b1d */ /* 0x000fe20000010000 */
[C---:B------:R-:W-:Y:S02]  /*6580*/  ISETP.GE.AND P5, PT, R3.reuse, R125, PT ;  /* 0x0000007d0300720c */ /* 0x040fe40003fa6270 */
[----:B------:R-:W-:Y:S02]  /*6590*/  ISETP.GE.AND P4, PT, R3, R124, PT ;  /* 0x0000007c0300720c */ /* 0x000fe40003f86270 */
[----:B------:R-:W-:Y:S02]  /*65a0*/  FSEL R12, R12, -INF , !P5 ;  /* 0xff8000000c0c7808 */ /* 0x000fe40006800000 */
[----:B------:R-:W-:Y:S01]  /*65b0*/  LOP3.LUT R104, R101, R126, RZ, 0xfc, !PT ;  /* 0x0000007e65687212 */ /* 0x000fe200078efcff */
[----:B------:R-:W-:Y:S01]  /*65c0*/  HMMA.16816.F32.BF16 R28, R112, R106, R28 ;  /* 0x0000006a701c723c */ /* 0x000fe2000004181c */
[----:B------:R-:W-:-:S02]  /*65d0*/  FSEL R14, R14, -INF , !P4 ;  /* 0xff8000000e0e7808 */ /* 0x000fc40006000000 */
[C---:B------:R-:W-:Y:S02]  /*65e0*/  IADD3 R3, R104.reuse, 0x1, RZ ;  /* 0x0000000168037810 */ /* 0x040fe40007ffe0ff */
[CC--:B------:R-:W-:Y:S02]  /*65f0*/  ISETP.GE.AND P2, PT, R104.reuse, R125.reuse, PT ;  /* 0x0000007d6800720c */ /* 0x0c0fe40003f46270 */
[C---:B------:R-:W-:Y:S02]  /*6600*/  ISETP.GE.AND P6, PT, R104.reuse, R124, PT ;  /* 0x0000007c6800720c */ /* 0x040fe40003fc6270 */
        /* <DEDUP_REMOVED lines=81> */
[CC--:B------:R-:W-:Y:S02]  /*6b20*/  ISETP.GE.AND P4, PT, R7.reuse, R125.reuse, PT ;  /* 0x0000007d0700720c */ /* 0x0c0fe40003f86270 */
[----:B------:R-:W-:Y:S02]  /*6b30*/  ISETP.GE.AND P2, PT, R7, R124, PT ;  /* 0x0000007c0700720c */ /* 0x000fe40003f46270 */
[----:B------:R-:W-:Y:S02]  /*6b40*/  ISETP.GE.AND P6, PT, R5, R125, PT ;  /* 0x0000007d0500720c */ /* 0x000fe40003fc6270 */
[----:B------:R-:W-:Y:S02]  /*6b50*/  FSEL R224, R4, -INF , !P3 ;  /* 0xff80000004e07808 */ /* 0x000fe40005800000 */
        /* <DEDUP_REMOVED lines=41> */
[----:B------:R-:W-:Y:S02]  /*6df0*/  LOP3.LUT R5, R101, 0x70, R126, 0xfe, !PT ;  /* 0x0000007065057812 */ /* 0x000fe400078efe7e */
[----:B------:R-:W-:Y:S02]  /*6e00*/  IADD3 R4, R104, 0x71, RZ ;  /* 0x0000007168047810 */ /* 0x000fe40007ffe0ff */
[----:B------:R-:W-:-:S02]  /*6e10*/  FSEL R108, R38, -INF , !P4 ;  /* 0xff800000266c7808 */ /* 0x000fc40006000000 */
[----:B------:R-:W-:Y:S02]  /*6e20*/  FSEL R48, R32, -INF , !P2 ;  /* 0xff80000020307808 */ /* 0x000fe40005000000 */
[----:B------:R-:W-:Y:S02]  /*6e30*/  FSEL R54, R30, -INF , !P5 ;  /* 0xff8000001e367808 */ /* 0x000fe40006800000 */
[CC--:B------:R-:W-:Y:S02]  /*6e40*/  ISETP.GE.AND P4, PT, R5.reuse, R125.reuse, PT ;  /* 0x0000007d0500720c */ /* 0x0c0fe40003f86270 */
[----:B------:R-:W-:Y:S02]  /*6e50*/  ISETP.GE.AND P2, PT, R5, R124, PT ;  /* 0x0000007c0500720c */ /* 0x000fe40003f46270 */
[----:B------:R-:W-:Y:S02]  /*6e60*/  ISETP.GE.AND P5, PT, R4, R125, PT ;  /* 0x0000007d0400720c */ /* 0x000fe40003fa6270 */
[----:B------:R-:W-:-:S02]  /*6e70*/  LOP3.LUT R126, R101, 0x78, R126, 0xfe, !PT ;  /* 0x00000078657e7812 */ /* 0x000fc400078efe7e */
        /* <DEDUP_REMOVED lines=8> */
[-C--:B------:R-:W-:Y:S02]  /*6f00*/  ISETP.GE.AND P4, PT, R4, R124.reuse, PT ;  /* 0x0000007c0400720c */ /* 0x080fe40003f86270 */
        /* <DEDUP_REMOVED lines=8> */
[----:B------:R-:W-:Y:S05]  /*6f90*/  @!P0 BRA `(.L_x_6287) ;  /* 0x0000039000008947 */ /* 0x000fea0003800000 */
[----:B------:R-:W1:Y:S01]  /*6fa0*/  I2F.RP R7, R122 ;  /* 0x0000007a00077306 */ /* 0x000e620000209400 */
[----:B------:R-:W-:Y:S02]  /*6fb0*/  IADD3 R9, R101, -0x80, RZ ;  /* 0xffffff8065097810 */ /* 0x000fe40007ffe0ff */
[----:B------:R-:W-:-:S02]  /*6fc0*/  IABS R6, R101 ;  /* 0x0000006500067213 */ /* 0x000fc40000000000 */
[----:B------:R-:W-:Y:S02]  /*6fd0*/  IABS R4, R9 ;  /* 0x0000000900047213 */ /* 0x000fe40000000000 */
[----:B------:R-:W-:Y:S02]  /*6fe0*/  LOP3.LUT R101, R101, c[0x0][0x2d0], RZ, 0x3c, !PT ;  /* 0x0000b40065657a12 */ /* 0x000fe400078e3cff */
[----:B------:R-:W-:Y:S02]  /*6ff0*/  LOP3.LUT R9, R9, c[0x0][0x2d0], RZ, 0x3c, !PT ;  /* 0x0000b40009097a12 */ /* 0x000fe400078e3cff */
        /* <DEDUP_REMOVED lines=43> */
[----:B--2---:R-:W-:-:S05]  /*72b0*/  IMAD.IADD R6, R6, 0x1, -R5 ;  /* 0x0000000106067824 */ /* 0x004fca00078e0a05 */
[----:B------:R-:W-:-:S05]  /*72c0*/  SHF.R.S32.HI R5, RZ, 0x1f, R6 ;  /* 0x0000001fff057819 */ /* 0x000fca0000011406 */
[----:B------:R-:W-:-:S04]  /*72d0*/  IMAD R5, R5, c[0x0][0x180], RZ ;  /* 0x0000600005057a24 */ /* 0x000fc800078e02ff */
[C---:B------:R-:W-:Y:S02]  /*72e0*/  IMAD R5, R6.reuse, c[0x0][0x184], R5 ;  /* 0x0000610006057a24 */ /* 0x040fe400078e0205 */
[----:B------:R-:W-:-:S04]  /*72f0*/  IMAD.WIDE.U32 R6, R6, c[0x0][0x180], R8 ;  /* 0x0000600006067a25 */ /* 0x000fc800078e0008 */
[----:B------:R-:W-:Y:S01]  /*7300*/  IMAD.IADD R4, R7, 0x1, R5 ;  /* 0x0000000107047824 */ /* 0x000fe200078e0205 */
[----:B------:R-:W-:Y:S01]  /*7310*/  MOV R5, R6 ;  /* 0x0000000600057202 */ /* 0x000fe20000000f00 */
[----:B------:R-:W-:Y:S05]  /*7320*/  BRA `(.L_x_6288) ;  /* 0x0000002000007947 */ /* 0x000fea0003800000 */
.L_x_6287:
[----:B------:R-:W-:-:S04]  /*7330*/  LEA R5, -R121, RZ, 0x7 ;  /* 0x000000ff79057211 */ /* 0x000fc800078e39ff */
[----:B------:R-:W-:Y:S02]  /*7340*/  SHF.R.S32.HI R4, RZ, 0x1f, R5 ;  /* 0x0000001fff047819 */ /* 0x000fe40000011405 */
.L_x_6288:
[----:B------:R-:W-:Y:S01]  /*7350*/  IADD3 R128, P1, R128, R5, RZ ;  /* 0x0000000580807210 */ /* 0x000fe20007f3e0ff */
[C---:B------:R-:W-:Y:S01]  /*7360*/  IMAD.SHL.U32 R5, R121.reuse, 0x20, RZ ;  /* 0x0000002079057824 */ /* 0x040fe200078e00ff */
[----:B------:R-:W-:Y:S02]  /*7370*/  SHF.L.U64.HI R130, R121, R130, c[0x0][0x19c] ;  /* 0x0000670079827619 */ /* 0x000fe40000010282 */
[----:B------:R-:W-:Y:S01]  /*7380*/  LEA R180, P2, R128, c[0x0][0x168], 0x1 ;  /* 0x00005a0080b47a11 */ /* 0x000fe200078408ff */
[----:B------:R-:W-:-:S03]  /*7390*/  IMAD.X R123, R123, 0x1, R4, P1 ;  /* 0x000000017b7b7824 */ /* 0x000fc600008e0604 */
[-C--:B------:R-:W-:Y:S02]  /*73a0*/  IADD3 R6, P1, R180, R5.reuse, RZ ;  /* 0x00000005b4067210 */ /* 0x080fe40007f3e0ff */
[----:B------:R-:W-:Y:S02]  /*73b0*/  LEA.HI.X R181, R128, c[0x0][0x16c], R123, 0x1, P2 ;  /* 0x00005b0080b57a11 */ /* 0x000fe400010f0c7b */
        /* <DEDUP_REMOVED lines=25> */
.L_x_6286:
[----:B-1----:R-:W-:Y:S01]  /*7550*/  FMNMX.FTZ R7, R2, R103, !PT ;  /* 0x0000006702077209 */ /* 0x002fe20007810000 */
        /* <DEDUP_REMOVED lines=75> */
[----:B------:R-:W-:-:S03]  /*7a10*/  FMUL.FTZ R105, R107, c[0x0][0x23c] ;  /* 0x00008f006b697a20 */ /* 0x000fc60000410000 */
[----:B------:R-:W-:Y:S02]  /*7a20*/  FSEL R113, R107, RZ, P2 ;  /* 0x000000ff6b717208 */ /* 0x000fe40001000000 */
[----:B------:R-:W-:-:S03]  /*7a30*/  FSEL R105, R105, RZ, P2 ;  /* 0x000000ff69697208 */ /* 0x000fc60001000000 */
[----:B------:R-:W-:Y:S02]  /*7a40*/  FADD.FTZ R113, R2, -R113 ;  /* 0x8000007102717221 */ /* 0x000fe40000010000 */
[--C-:B------:R-:W-:Y:S02]  /*7a50*/  FFMA.FTZ R104, R102, c[0x0][0x23c], -R105.reuse ;  /* 0x00008f0066687a23 */ /* 0x100fe40000010869 */
[--C-:B------:R-:W-:Y:S01]  /*7a60*/  FFMA.FTZ R102, R100, c[0x0][0x23c], -R105.reuse ;  /* 0x00008f0064667a23 */ /* 0x100fe20000010869 */
[----:B--2---:R-:W-:Y:S01]  /*7a70*/  FMNMX.FTZ R106, R5, R106, !PT ;  /* 0x0000006a056a7209 */ /* 0x004fe20007810000 */
[--C-:B------:R-:W-:Y:S02]  /*7a80*/  FFMA.FTZ R112, R103, c[0x0][0x23c], -R105.reuse ;  /* 0x00008f0067707a23 */ /* 0x100fe40000010869 */
[--C-:B------:R-:W-:Y:S01]  /*7a90*/  FFMA.FTZ R103, R12, c[0x0][0x23c], -R105.reuse ;  /* 0x00008f000c677a23 */ /* 0x100fe20000010869 */
        /* <DEDUP_REMOVED lines=10> */
[----:B------:R-:W2:Y:S01]  /*7b40*/  LDSM.16.MT88.4 R4, [R158+0x6000] ;  /* 0x006000009e04783b */ /* 0x000ea20000004200 */
[--C-:B------:R-:W-:Y:S02]  /*7b50*/  FFMA.FTZ R100, R18, c[0x0][0x23c], -R101.reuse ;  /* 0x00008f0012647a23 */ /* 0x100fe40000010865 */
[--C-:B------:R-:W-:Y:S02]  /*7b60*/  FFMA.FTZ R67, R16, c[0x0][0x23c], -R101.reuse ;  /* 0x00008f0010437a23 */ /* 0x100fe40000010865 */
[----:B------:R-:W3:Y:S01]  /*7b70*/  LDSM.16.MT88.4 R16, [R160+0x6000] ;  /* 0x00600000a010783b */ /* 0x000ee20000004200 */
[--C-:B------:R-:W-:Y:S01]  /*7b80*/  FFMA.FTZ R109, R228, c[0x0][0x23c], -R101.reuse ;  /* 0x00008f00e46d7a23 */ /* 0x100fe20000010865 */
[----:B------:R-:W-:Y:S01]  /*7b90*/  MUFU.EX2 R103, R103 ;  /* 0x0000006700677308 */ /* 0x000fe20000000800 */
[----:B------:R-:W-:-:S02]  /*7ba0*/  FFMA.FTZ R14, R14, c[0x0][0x23c], -R101 ;  /* 0x00008f000e0e7a23 */ /* 0x000fc40000010865 */
[----:B------:R-:W-:Y:S02]  /*7bb0*/  FMUL.FTZ R0, R0, c[0x0][0x23c] ;  /* 0x00008f0000007a20 */ /* 0x000fe40000410000 */
[--C-:B------:R-:W-:Y:S02]  /*7bc0*/  FFMA.FTZ R122, R146, c[0x0][0x23c], -R101.reuse ;  /* 0x00008f00927a7a23 */ /* 0x100fe40000010865 */
[----:B------:R-:W-:Y:S01]  /*7bd0*/  FFMA.FTZ R128, R120, c[0x0][0x23c], -R101 ;  /* 0x00008f0078807a23 */ /* 0x000fe20000010865 */
[----:B------:R-:W4:Y:S01]  /*7be0*/  MUFU.EX2 R102, R102 ;  /* 0x0000006600667308 */ /* 0x000f220000000800 */
[----:B-1----:R-:W-:Y:S01]  /*7bf0*/  F2FP.BF16.PACK_AB R8, R104, R112 ;  /* 0x000000706808723e */ /* 0x002fe200000010ff */
[--C-:B------:R-:W-:Y:S02]  /*7c00*/  FFMA.FTZ R115, R140, c[0x0][0x23c], -R105.reuse ;  /* 0x00008f008c737a23 */ /* 0x100fe40000010869 */
[----:B------:R-:W-:Y:S02]  /*7c10*/  FFMA.FTZ R124, R134, c[0x0][0x23c], -R105 ;  /* 0x00008f00867c7a23 */ /* 0x000fe40000010869 */
[----:B------:R-:W-:-:S02]  /*7c20*/  FFMA.FTZ R119, R138, c[0x0][0x23c], -R101 ;  /* 0x00008f008a777a23 */ /* 0x000fc40000010865 */
[----:B------:R-:W-:Y:S01]  /*7c30*/  MUFU.EX2 R100, R100 ;  /* 0x0000006400647308 */ /* 0x000fe20000000800 */
[--C-:B------:R-:W-:Y:S02]  /*7c40*/  FFMA.FTZ R120, R136, c[0x0][0x23c], -R101.reuse ;  /* 0x00008f0088787a23 */ /* 0x100fe40000010865 */
[----:B------:R-:W-:Y:S02]  /*7c50*/  FFMA.FTZ R121, R118, c[0x0][0x23c], -R101 ;  /* 0x00008f0076797a23 */ /* 0x000fe40000010865 */
        /* <DEDUP_REMOVED lines=8> */
[----:B------:R-:W-:Y:S02]  /*7ce0*/  FFMA.FTZ R49, R108, c[0x0][0x23c], -R101 ;  /* 0x00008f006c317a23 */ /* 0x000fe40000010865 */
[----:B------:R-:W-:Y:S02]  /*7cf0*/  FFMA.FTZ R114, R114, c[0x0][0x23c], -R105 ;  /* 0x00008f0072727a23 */ /* 0x000fe40000010869 */
[----:B------:R-:W-:Y:S02]  /*7d00*/  FFMA.FTZ R108, R53, c[0x0][0x23c], -R101 ;  /* 0x00008f00356c7a23 */ /* 0x000fe40000010865 */
[--C-:B------:R-:W-:Y:S01]  /*7d10*/  FFMA.FTZ R53, R55, c[0x0][0x23c], -R105.reuse ;  /* 0x00008f0037357a23 */ /* 0x100fe20000010869 */
[----:B------:R-:W4:Y:S01]  /*7d20*/  MUFU.EX2 R113, R113 ;  /* 0x0000007100717308 */ /* 0x000f220000000800 */
[----:B-1----:R-:W-:Y:S01]  /*7d30*/  F2FP.BF16.PACK_AB R9, R67, R100 ;  /* 0x000000644309723e */ /* 0x002fe200000010ff */
[----:B------:R-:W-:-:S02]  /*7d40*/  FFMA.FTZ R55, R59, c[0x0][0x23c], -R105 ;  /* 0x00008f003b377a23 */ /* 0x000fc40000010869 */
[--C-:B------:R-:W-:Y:S02]  /*7d50*/  FFMA.FTZ R48, R48, c[0x0][0x23c], -R105.reuse ;  /* 0x00008f0030307a23 */ /* 0x100fe40000010869 */
[----:B------:R-:W-:Y:S02]  /*7d60*/  FFMA.FTZ R52, R52, c[0x0][0x23c], -R105 ;  /* 0x00008f0034347a23 */ /* 0x000fe40000010869 */
[----:B------:R-:W1:Y:S01]  /*7d70*/  MUFU.EX2 R111, R0 ;  /* 0x00000000006f7308 */ /* 0x000e620000000800 */
[--C-:B------:R-:W-:Y:S02]  /*7d80*/  FFMA.FTZ R50, R50, c[0x0][0x23c], -R101.reuse ;  /* 0x00008f0032327a23 */ /* 0x100fe40000010865 */
[--C-:B------:R-:W-:Y:S02]  /*7d90*/  FFMA.FTZ R57, R57, c[0x0][0x23c], -R101.reuse ;  /* 0x00008f0039397a23 */ /* 0x100fe40000010865 */
[--C-:B------:R-:W-:Y:S02]  /*7da0*/  FFMA.FTZ R54, R54, c[0x0][0x23c], -R101.reuse ;  /* 0x00008f0036367a23 */ /* 0x100fe40000010865 */
[----:B------:R-:W-:Y:S01]  /*7db0*/  FFMA.FTZ R59, R61, c[0x0][0x23c], -R101 ;  /* 0x00008f003d3b7a23 */ /* 0x000fe20000010865 */
[----:B------:R-:W5:Y:S01]  /*7dc0*/  MUFU.EX2 R109, R109 ;  /* 0x0000006d006d7308 */ /* 0x000f620000000800 */
[----:B----4-:R-:W-:-:S02]  /*7dd0*/  FMUL.FTZ R40, R80, R113 ;  /* 0x0000007150287220 */ /* 0x010fc40000410000 */
[-C--:B------:R-:W-:Y:S02]  /*7de0*/  FMUL.FTZ R41, R81, R113.reuse ;  /* 0x0000007151297220 */ /* 0x080fe40000410000 */
[-C--:B------:R-:W-:Y:S02]  /*7df0*/  FMUL.FTZ R84, R84, R113.reuse ;  /* 0x0000007154547220 */ /* 0x080fe40000410000 */
[----:B------:R-:W-:Y:S01]  /*7e00*/  FMUL.FTZ R85, R85, R113 ;  /* 0x0000007155557220 */ /* 0x000fe20000410000 */
[----:B------:R-:W-:Y:S01]  /*7e10*/  MUFU.EX2 R122, R122 ;  /* 0x0000007a007a7308 */ /* 0x000fe20000000800 */
[-C--:B-1----:R-:W-:Y:S02]  /*7e20*/  FMUL.FTZ R42, R82, R111.reuse ;  /* 0x0000006f522a7220 */ /* 0x082fe40000410000 */
[-C--:B------:R-:W-:Y:S02]  /*7e30*/  FMUL.FTZ R43, R83, R111.reuse ;  /* 0x0000006f532b7220 */ /* 0x080fe40000410000 */
[----:B------:R-:W-:-:S02]  /*7e40*/  FMUL.FTZ R86, R86, R111 ;  /* 0x0000006f56567220 */ /* 0x000fc40000410000 */
[----:B------:R-:W-:Y:S01]  /*7e50*/  FMUL.FTZ R87, R87, R111 ;  /* 0x0000006f57577220 */ /* 0x000fe20000410000 */
[----:B-----5:R-:W-:Y:S01]  /*7e60*/  F2FP.BF16.PACK_AB R11, R109, R2 ;  /* 0x000000026d0b723e */ /* 0x020fe200000010ff */
[-C--:B------:R-:W-:Y:S01]  /*7e70*/  FMUL.FTZ R24, R68, R113.reuse ;  /* 0x0000007144187220 */ /* 0x080fe20000410000 */
[----:B------:R-:W-:Y:S01]  /*7e80*/  MUFU.EX2 R117, R117 ;  /* 0x0000007500757308 */ /* 0x000fe20000000800 */
        /* <DEDUP_REMOVED lines=11> */
[----:B------:R-:W1:Y:S01]  /*7f40*/  LDSM.16.MT88.4 R28, [R157+0x6800] ;  /* 0x006800009d1c783b */ /* 0x000e620000004200 */
[----:B------:R-:W-:Y:S01]  /*7f50*/  FMUL.FTZ R13, R97, R113 ;  /* 0x00000071610d7220 */ /* 0x000fe20000410000 */
[----:B------:R-:W-:Y:S01]  /*7f60*/  MUFU.EX2 R115, R115 ;  /* 0x0000007300737308 */ /* 0x000fe20000000800 */
[-C--:B------:R-:W-:Y:S02]  /*7f70*/  FMUL.FTZ R14, R98, R111.reuse ;  /* 0x0000006f620e7220 */ /* 0x080fe40000410000 */
[----:B------:R-:W-:Y:S01]  /*7f80*/  FMUL.FTZ R15, R99, R111 ;  /* 0x0000006f630f7220 */ /* 0x000fe20000410000 */
[----:B--2---:R-:W-:Y:S01]  /*7f90*/  HMMA.16816.F32.BF16 R24, R8, R4, R24 ;  /* 0x000000040818723c */ /* 0x004fe20000041818 */
[----:B------:R-:W-:-:S02]  /*7fa0*/  FMUL.FTZ R92, R92, R113 ;  /* 0x000000715c5c7220 */ /* 0x000fc40000410000 */
[----:B------:R-:W-:Y:S01]  /*7fb0*/  FMUL.FTZ R93, R93, R113 ;  /* 0x000000715d5d7220 */ /* 0x000fe20000410000 */
[----:B------:R-:W-:Y:S01]  /*7fc0*/  MUFU.EX2 R124, R124 ;  /* 0x0000007c007c7308 */ /* 0x000fe20000000800 */
[-C--:B------:R-:W-:Y:S02]  /*7fd0*/  FMUL.FTZ R94, R94, R111.reuse ;  /* 0x0000006f5e5e7220 */ /* 0x080fe40000410000 */
[----:B------:R-:W-:Y:S01]  /*7fe0*/  FMUL.FTZ R95, R95, R111 ;  /* 0x0000006f5f5f7220 */ /* 0x000fe20000410000 */
[----:B------:R-:W-:Y:S01]  /*7ff0*/  HMMA.16816.F32.BF16 R4, R8, R6, R72 ;  /* 0x000000060804723c */ /* 0x000fe20000041848 */
[--C-:B------:R-:W-:Y:S02]  /*8000*/  FFMA.FTZ R0, R226, c[0x0][0x23c], -R105.reuse ;  /* 0x00008f00e2007a23 */ /* 0x100fe40000010869 */
[--C-:B------:R-:W-:Y:S01]  /*8010*/  FFMA.FTZ R69, R218, c[0x0][0x23c], -R105.reuse ;  /* 0x00008f00da457a23 */ /* 0x100fe20000010869 */
[----:B------:R-:W-:Y:S01]  /*8020*/  MUFU.EX2 R119, R119 ;  /* 0x0000007700777308 */ /* 0x000fe20000000800 */
[----:B------:R-:W-:-:S02]  /*8030*/  FFMA.FTZ R68, R224, c[0x0][0x23c], -R105 ;  /* 0x00008f00e0447a23 */ /* 0x000fc40000010869 */
[----:B------:R-:W-:Y:S01]  /*8040*/  FFMA.FTZ R71, R216, c[0x0][0x23c], -R105 ;  /* 0x00008f00d8477a23 */ /* 0x000fe20000010869 */
[C---:B---3--:R-:W-:Y:S01]  /*8050*/  HMMA.16816.F32.BF16 R12, R8.reuse, R16, R12 ;  /* 0x00000010080c723c */ /* 0x048fe2000004180c */
[--C-:B------:R-:W-:Y:S02]  /*8060*/  FFMA.FTZ R70, R222, c[0x0][0x23c], -R101.reuse ;  /* 0x00008f00de467a23 */ /* 0x100fe40000010865 */
[--C-:B------:R-:W-:Y:S01]  /*8070*/  FFMA.FTZ R73, R214, c[0x0][0x23c], -R101.reuse ;  /* 0x00008f00d6497a23 */ /* 0x100fe20000010865 */
[----:B------:R-:W-:Y:S01]  /*8080*/  MUFU.EX2 R0, R0 ;  /* 0x0000000000007308 */ /* 0x000fe20000000800 */
[--C-:B------:R-:W-:Y:S02]  /*8090*/  FFMA.FTZ R72, R220, c[0x0][0x23c], -R101.reuse ;  /* 0x00008f00dc487a23 */ /* 0x100fe40000010865 */
[----:B------:R-:W-:Y:S01]  /*80a0*/  FFMA.FTZ R75, R212, c[0x0][0x23c], -R101 ;  /* 0x00008f00d44b7a23 */ /* 0x000fe20000010865 */
[----:B------:R-:W-:Y:S01]  /*80b0*/  HMMA.16816.F32.BF16 R16, R8, R18, R92 ;  /* 0x000000120810723c */ /* 0x000fe2000004185c */
[-C--:B------:R-:W-:Y:S01]  /*80c0*/  FMUL.FTZ R32, R88, R113.reuse ;  /* 0x0000007158207220 */ /* 0x080fe20000410000 */
[----:B------:R-:W-:Y:S01]  /*80d0*/  LDSM.16.MT88.4 R92, [R160+0x9800] ;  /* 0x00980000a05c783b */ /* 0x000fe20000004200 */
[----:B------:R-:W-:Y:S01]  /*80e0*/  FMUL.FTZ R33, R89, R113 ;  /* 0x0000007159217220 */ /* 0x000fe20000410000 */
[----:B------:R-:W2:Y:S01]  /*80f0*/  MUFU.EX2 R69, R69 ;  /* 0x0000004500457308 */ /* 0x000ea20000000800 */
[----:B------:R-:W-:-:S02]  /*8100*/  FMUL.FTZ R34, R90, R111 ;  /* 0x0000006f5a227220 */ /* 0x000fc40000410000 */
[----:B------:R-:W-:Y:S02]  /*8110*/  FMUL.FTZ R35, R91, R111 ;  /* 0x0000006f5b237220 */ /* 0x000fe40000410000 */
[-C--:B------:R-:W-:Y:S02]  /*8120*/  FMUL.FTZ R76, R76, R113.reuse ;  /* 0x000000714c4c7220 */ /* 0x080fe40000410000 */
[----:B------:R-:W-:Y:S01]  /*8130*/  FMUL.FTZ R77, R77, R113 ;  /* 0x000000714d4d7220 */ /* 0x000fe20000410000 */
[----:B------:R-:W-:Y:S01]  /*8140*/  MUFU.EX2 R68, R68 ;  /* 0x0000004400447308 */ /* 0x000fe20000000800 */
[-C--:B------:R-:W-:Y:S01]  /*8150*/  FMUL.FTZ R78, R78, R111.reuse ;  /* 0x0000006f4e4e7220 */ /* 0x080fe20000410000 */
[----:B------:R-:W-:Y:S01]  /*8160*/  HMMA.16816.F32.BF16 R32, R8, R20, R32 ;  /* 0x000000140820723c */ /* 0x000fe20000041820 */
[----:B------:R-:W-:Y:S02]  /*8170*/  FMUL.FTZ R79, R79, R111 ;  /* 0x0000006f4f4f7220 */ /* 0x000fe40000410000 */
[----:B------:R-:W-:-:S02]  /*8180*/  FFMA.FTZ R74, R202, c[0x0][0x23c], -R105 ;  /* 0x00008f00ca4a7a23 */ /* 0x000fc40000010869 */
[--C-:B------:R-:W-:Y:S01]  /*8190*/  FFMA.FTZ R83, R206, c[0x0][0x23c], -R101.reuse ;  /* 0x00008f00ce537a23 */ /* 0x100fe20000010865 */
[----:B------:R-:W3:Y:S01]  /*81a0*/  MUFU.EX2 R71, R71 ;  /* 0x0000004700477308 */ /* 0x000ee20000000800 */
[--C-:B------:R-:W-:Y:S01]  /*81b0*/  FFMA.FTZ R80, R198, c[0x0][0x23c], -R101.reuse ;  /* 0x00008f00c6507a23 */ /* 0x100fe20000010865 */
[----:B------:R-:W-:Y:S01]  /*81c0*/  HMMA.16816.F32.BF16 R20, R8, R22, R76 ;  /* 0x000000160814723c */ /* 0x000fe2000004184c */
[----:B------:R-:W-:Y:S02]  /*81d0*/  FFMA.FTZ R81, R196, c[0x0][0x23c], -R101 ;  /* 0x00008f00c4517a23 */ /* 0x000fe40000010865 */
[--C-:B------:R-:W-:Y:S02]  /*81e0*/  FFMA.FTZ R97, R194, c[0x0][0x23c], -R105.reuse ;  /* 0x00008f00c2617a23 */ /* 0x100fe40000010869 */
[--C-:B------:R-:W-:Y:S01]  /*81f0*/  FFMA.FTZ R88, R186, c[0x0][0x23c], -R105.reuse ;  /* 0x00008f00ba587a23 */ /* 0x100fe20000010869 */
[----:B------:R-:W-:Y:S01]  /*8200*/  MUFU.EX2 R70, R70 ;  /* 0x0000004600467308 */ /* 0x000fe20000000800 */
[----:B--2---:R-:W-:Y:S01]  /*8210*/  F2FP.BF16.PACK_AB R8, R69, R0 ;  /* 0x000000004508723e */ /* 0x004fe200000010ff */
[----:B------:R-:W-:-:S02]  /*8220*/  FFMA.FTZ R79, R210, c[0x0][0x23c], -R105 ;  /* 0x00008f00d24f7a23 */ /* 0x000fc40000010869 */
[--C-:B------:R-:W-:Y:S02]  /*8230*/  FFMA.FTZ R77, R208, c[0x0][0x23c], -R105.reuse ;  /* 0x00008f00d04d7a23 */ /* 0x100fe40000010869 */
[----:B------:R-:W-:Y:S02]  /*8240*/  FFMA.FTZ R76, R200, c[0x0][0x23c], -R105 ;  /* 0x00008f00c84c7a23 */ /* 0x000fe40000010869 */
[----:B------:R-:W2:Y:S01]  /*8250*/  MUFU.EX2 R73, R73 ;  /* 0x0000004900497308 */ /* 0x000ea20000000800 */
[----:B---3--:R-:W-:Y:S01]  /*8260*/  F2FP.BF16.PACK_AB R10, R71, R68 ;  /* 0x00000044470a723e */ /* 0x008fe200000010ff */
[----:B------:R-:W-:Y:S02]  /*8270*/  FFMA.FTZ R78, R204, c[0x0][0x23c], -R101 ;  /* 0x00008f00cc4e7a23 */ /* 0x000fe40000010865 */
[--C-:B------:R-:W-:Y:S02]  /*8280*/  FFMA.FTZ R89, R192, c[0x0][0x23c], -R105.reuse ;  /* 0x00008f00c0597a23 */ /* 0x100fe40000010869 */
[----:B------:R-:W-:-:S02]  /*8290*/  FFMA.FTZ R82, R182, c[0x0][0x23c], -R105 ;  /* 0x00008f00b6527a23 */ /* 0x000fc40000010869 */
[----:B------:R-:W-:Y:S01]  /*82a0*/  MUFU.EX2 R72, R72 ;  /* 0x0000004800487308 */ /* 0x000fe20000000800 */
[--C-:B------:R-:W-:Y:S02]  /*82b0*/  FFMA.FTZ R90, R190, c[0x0][0x23c], -R101.reuse ;  /* 0x00008f00be5a7a23 */ /* 0x100fe40000010865 */
[--C-:B------:R-:W-:Y:S02]  /*82c0*/  FFMA.FTZ R99, R144, c[0x0][0x23c], -R101.reuse ;  /* 0x00008f0090637a23 */ /* 0x100fe40000010865 */
[----:B------:R-:W-:Y:S02]  /*82d0*/  FFMA.FTZ R91, R188, c[0x0][0x23c], -R101 ;  /* 0x00008f00bc5b7a23 */ /* 0x000fe40000010865 */
[----:B------:R-:W-:Y:S01]  /*82e0*/  FFMA.FTZ R100, R184, R111, R100 ;  /* 0x0000006fb8647223 */ /* 0x000fe20000010064 */
[----:B------:R-:W3:Y:S01]  /*82f0*/  MUFU.EX2 R75, R75 ;  /* 0x0000004b004b7308 */ /* 0x000ee20000000800 */
[----:B--2---:R-:W-:Y:S01]  /*8300*/  F2FP.BF16.PACK_AB R9, R73, R70 ;  /* 0x000000464909723e */ /* 0x004fe200000010ff */
[----:B------:R-:W-:-:S02]  /*8310*/  FFMA.FTZ R113, R185, R113, R112 ;  /* 0x00000071b9717223 */ /* 0x000fc40000010070 */
[----:B------:R-:W-:Y:S02]  /*8320*/  FADD.FTZ R67, R67, R100 ;  /* 0x0000006443437221 */ /* 0x000fe40000010000 */
[----:B------:R-:W-:Y:S02]  /*8330*/  FADD.FTZ R104, R104, R113 ;  /* 0x0000007168687221 */ /* 0x000fe40000010000 */
[----:B------:R-:W-:Y:S01]  /*8340*/  MUFU.EX2 R79, R79 ;  /* 0x0000004f004f7308 */ /* 0x000fe20000000800 */
[----:B------:R-:W-:Y:S02]  /*8350*/  FADD.FTZ R2, R2, R67 ;  /* 0x0000004302027221 */ /* 0x000fe40000010000 */
[--C-:B------:R-:W-:Y:S02]  /*8360*/  FFMA.FTZ R61, R58, c[0x0][0x23c], -R105.reuse ;  /* 0x00008f003a3d7a23 */ /* 0x100fe40000010869 */
[----:B------:R-:W-:Y:S02]  /*8370*/  FADD.FTZ R109, R109, R2 ;  /* 0x000000026d6d7221 */ /* 0x000fe40000010000 */
[----:B------:R-:W-:Y:S01]  /*8380*/  FFMA.FTZ R56, R56, c[0x0][0x23c], -R105 ;  /* 0x00008f0038387a23 */ /* 0x000fe20000010869 */
[----:B---3--:R-:W-:Y:S01]  /*8390*/  F2FP.BF16.PACK_AB R11, R75, R72 ;  /* 0x000000484b0b723e */ /* 0x008fe200000010ff */
[----:B------:R-:W2:Y:S01]  /*83a0*/  MUFU.EX2 R74, R74 ;  /* 0x0000004a004a7308 */ /* 0x000ea20000000800 */
[----:B------:R-:W-:-:S02]  /*83b0*/  FADD.FTZ R70, R70, R109 ;  /* 0x0000006d46467221 */ /* 0x000fc40000010000 */
[--C-:B------:R-:W-:Y:S02]  /*83c0*/  FFMA.FTZ R58, R63, c[0x0][0x23c], -R105.reuse ;  /* 0x00008f003f3a7a23 */ /* 0x100fe40000010869 */
[----:B------:R-:W-:Y:S01]  /*83d0*/  FADD.FTZ R73, R73, R70 ;  /* 0x0000004649497221 */ /* 0x000fe20000010000 */
[C---:B------:R-:W-:Y:S01]  /*83e0*/  HMMA.16816.F32.BF16 R12, R8.reuse, R36, R12 ;  /* 0x00000024080c723c */ /* 0x040fe2000004180c */
[----:B------:R-:W-:Y:S01]  /*83f0*/  FFMA.FTZ R185, R64, c[0x0][0x23c], -R105 ;  /* 0x00008f0040b97a23 */ /* 0x000fe20000010869 */
[----:B------:R-:W-:Y:S01]  /*8400*/  MUFU.EX2 R77, R77 ;  /* 0x0000004d004d7308 */ /* 0x000fe20000000800 */
[----:B------:R-:W-:Y:S02]  /*8410*/  FADD.FTZ R72, R72, R73 ;  /* 0x0000004948487221 */ /* 0x000fe40000010000 */
[----:B------:R-:W-:Y:S02]  /*8420*/  FFMA.FTZ R60, R60, c[0x0][0x23c], -R101 ;  /* 0x00008f003c3c7a23 */ /* 0x000fe40000010865 */
[----:B------:R-:W-:Y:S01]  /*8430*/  FADD.FTZ R72, R75, R72 ;  /* 0x000000484b487221 */ /* 0x000fe20000010000 */
[C---:B------:R-:W-:Y:S01]  /*8440*/  HMMA.16816.F32.BF16 R16, R8.reuse, R38, R16 ;  /* 0x000000260810723c */ /* 0x040fe20000041810 */
[----:B------:R-:W3:Y:S01]  /*8450*/  LDSM.16.MT88.4 R36, [R156+0x6800] ;  /* 0x006800009c24783b */ /* 0x000ee20000004200 */
[----:B------:R-:W-:Y:S06]  /*8460*/  MUFU.EX2 R76, R76 ;  /* 0x0000004c004c7308 */ /* 0x000fec0000000800 */
[C---:B-1----:R-:W-:Y:S02]  /*8470*/  HMMA.16816.F32.BF16 R32, R8.reuse, R28, R32 ;  /* 0x0000001c0820723c */ /* 0x042fe40000041820 */
[----:B------:R-:W-:Y:S06]  /*8480*/  MUFU.EX2 R83, R83 ;  /* 0x0000005300537308 */ /* 0x000fec0000000800 */
[C---:B------:R-:W-:Y:S01]  /*8490*/  HMMA.16816.F32.BF16 R20, R8.reuse, R30, R20 ;  /* 0x0000001e0814723c */ /* 0x040fe20000041814 */
[----:B------:R-:W1:Y:S01]  /*84a0*/  LDSM.16.MT88.4 R28, [R160+0x7000] ;  /* 0x00700000a01c783b */ /* 0x000e620000004200 */
[----:B------:R-:W4:Y:S06]  /*84b0*/  MUFU.EX2 R80, R80 ;  /* 0x0000005000507308 */ /* 0x000f2c0000000800 */
[C---:B------:R-:W-:Y:S02]  /*84c0*/  HMMA.16816.F32.BF16 R24, R8.reuse, R44, R24 ;  /* 0x0000002c0818723c */ /* 0x040fe40000041818 */
[----:B------:R-:W-:Y:S06]  /*84d0*/  MUFU.EX2 R78, R78 ;  /* 0x0000004e004e7308 */ /* 0x000fec0000000800 */
[C---:B------:R-:W-:Y:S01]  /*84e0*/  HMMA.16816.F32.BF16 R4, R8.reuse, R46, R4 ;  /* 0x0000002e0804723c */ /* 0x040fe20000041804 */
[----:B------:R-:W5:Y:S01]  /*84f0*/  LDSM.16.MT88.4 R44, [R158+0x7000] ;  /* 0x007000009e2c783b */ /* 0x000f620000004200 */
[----:B------:R-:W1:Y:S06]  /*8500*/  MUFU.EX2 R81, R81 ;  /* 0x0000005100517308 */ /* 0x000e6c0000000800 */
[C---:B---3--:R-:W-:Y:S02]  /*8510*/  HMMA.16816.F32.BF16 R40, R8.reuse, R36, R40 ;  /* 0x000000240828723c */ /* 0x048fe40000041828 */
[----:B------:R-:W-:Y:S06]  /*8520*/  MUFU.EX2 R97, R97 ;  /* 0x0000006100617308 */ /* 0x000fec0000000800 */
[----:B------:R-:W-:Y:S01]  /*8530*/  HMMA.16816.F32.BF16 R84, R8, R38, R84 ;  /* 0x000000260854723c */ /* 0x000fe20000041854 */
[----:B------:R-:W3:Y:S01]  /*8540*/  LDSM.16.MT88.4 R36, [R157+0x7000] ;  /* 0x007000009d24783b */ /* 0x000ee20000004200 */
[----:B------:R-:W3:Y:S05]  /*8550*/  MUFU.EX2 R88, R88 ;  /* 0x0000005800587308 */ /* 0x000eea0000000800 */
[----:B--2---:R-:W-:-:S02]  /*8560*/  F2FP.BF16.PACK_AB R8, R74, R79 ;  /* 0x0000004f4a08723e */ /* 0x004fc400000010ff */
[----:B----4-:R-:W-:Y:S01]  /*8570*/  F2FP.BF16.PACK_AB R9, R80, R83 ;  /* 0x000000535009723e */ /* 0x010fe200000010ff */
[----:B------:R-:W-:Y:S01]  /*8580*/  MUFU.EX2 R89, R89 ;  /* 0x0000005900597308 */ /* 0x000fe20000000800 */
[----:B------:R-:W-:Y:S01]  /*8590*/  F2FP.BF16.PACK_AB R10, R76, R77 ;  /* 0x0000004d4c0a723e */ /* 0x000fe200000010ff */
[----:B------:R-:W-:Y:S01]  /*85a0*/  FADD.FTZ R83, R83, R72 ;  /* 0x0000004853537221 */ /* 0x000fe20000010000 */
[----:B-1----:R-:W-:-:S03]  /*85b0*/  F2FP.BF16.PACK_AB R11, R81, R78 ;  /* 0x0000004e510b723e */ /* 0x002fc600000010ff */
[----:B------:R-:W-:Y:S02]  /*85c0*/  FADD.FTZ R83, R80, R83 ;  /* 0x0000005350537221 */ /* 0x000fe40000010000 */
[----:B------:R-:W-:Y:S02]  /*85d0*/  MUFU.EX2 R82, R82 ;  /* 0x0000005200527308 */ /* 0x000fe40000000800 */
[----:B------:R-:W-:Y:S01]  /*85e0*/  HMMA.16816.F32.BF16 R12, R8, R28, R12 ;  /* 0x0000001c080c723c */ /* 0x000fe2000004180c */
[----:B------:R-:W-:-:S04]  /*85f0*/  FADD.FTZ R78, R78, R83 ;  /* 0x000000534e4e7221 */ /* 0x000fc80000010000 */
[----:B------:R-:W-:Y:S01]  /*8600*/  FADD.FTZ R81, R81, R78 ;  /* 0x0000004e51517221 */ /* 0x000fe20000010000 */
[----:B------:R-:W-:Y:S02]  /*8610*/  MUFU.EX2 R90, R90 ;  /* 0x0000005a005a7308 */ /* 0x000fe40000000800 */
[C---:B------:R-:W-:Y:S01]  /*8620*/  HMMA.16816.F32.BF16 R16, R8.reuse, R30, R16 ;  /* 0x0000001e0810723c */ /* 0x040fe20000041810 */
[----:B------:R-:W1:Y:S05]  /*8630*/  LDSM.16.MT88.4 R28, [R156+0x7000] ;  /* 0x007000009c1c783b */ /* 0x000e6a0000004200 */
[----:B------:R-:W2:Y:S02]  /*8640*/  MUFU.EX2 R99, R99 ;  /* 0x0000006300637308 */ /* 0x000ea40000000800 */
[C---:B-----5:R-:W-:Y:S06]  /*8650*/  HMMA.16816.F32.BF16 R24, R8.reuse, R44, R24 ;  /* 0x0000002c0818723c */ /* 0x060fec0000041818 */
[----:B------:R-:W4:Y:S02]  /*8660*/  MUFU.EX2 R91, R91 ;  /* 0x0000005b005b7308 */ /* 0x000f240000000800 */
[C---:B---3--:R-:W-:Y:S06]  /*8670*/  HMMA.16816.F32.BF16 R32, R8.reuse, R36, R32 ;  /* 0x000000240820723c */ /* 0x048fec0000041820 */
[----:B------:R-:W3:Y:S02]  /*8680*/  MUFU.EX2 R128, R128 ;  /* 0x0000008000807308 */ /* 0x000ee40000000800 */
[C---:B------:R-:W-:Y:S01]  /*8690*/  HMMA.16816.F32.BF16 R20, R8.reuse, R38, R20 ;  /* 0x000000260814723c */ /* 0x040fe20000041814 */
[----:B------:R-:W5:Y:S05]  /*86a0*/  LDSM.16.MT88.4 R36, [R160+0x7800] ;  /* 0x00780000a024783b */ /* 0x000f6a0000004200 */
        /* <DEDUP_REMOVED lines=8> */
[----:B------:R-:W1:Y:S01]  /*8730*/  MUFU.EX2 R123, R123 ;  /* 0x0000007b007b7308 */ /* 0x000e620000000800 */
[----:B------:R-:W-:-:S02]  /*8740*/  F2FP.BF16.PACK_AB R8, R88, R97 ;  /* 0x000000615808723e */ /* 0x000fc400000010ff */
[----:B--2---:R-:W-:Y:S02]  /*8750*/  F2FP.BF16.PACK_AB R9, R99, R90 ;  /* 0x0000005a6309723e */ /* 0x004fe400000010ff */
[----:B------:R-:W-:Y:S02]  /*8760*/  F2FP.BF16.PACK_AB R10, R82, R89 ;  /* 0x00000059520a723e */ /* 0x000fe400000010ff */
[----:B----4-:R-:W-:Y:S01]  /*8770*/  F2FP.BF16.PACK_AB R11, R122, R91 ;  /* 0x0000005b7a0b723e */ /* 0x010fe200000010ff */
[----:B------:R-:W-:Y:S06]  /*8780*/  MUFU.EX2 R3, R3 ;  /* 0x0000000300037308 */ /* 0x000fec0000000800 */
[C---:B-----5:R-:W-:Y:S02]  /*8790*/  HMMA.16816.F32.BF16 R12, R8.reuse, R36, R12 ;  /* 0x00000024080c723c */ /* 0x060fe4000004180c */
[----:B------:R-:W-:Y:S06]  /*87a0*/  MUFU.EX2 R116, R116 ;  /* 0x0000007400747308 */ /* 0x000fec0000000800 */
[C---:B------:R-:W-:Y:S01]  /*87b0*/  HMMA.16816.F32.BF16 R16, R8.reuse, R38, R16 ;  /* 0x000000260810723c */ /* 0x040fe20000041810 */
[----:B------:R-:W2:Y:S01]  /*87c0*/  LDSM.16.MT88.4 R36, [R156+0x7800] ;  /* 0x007800009c24783b */ /* 0x000ea20000004200 */
[----:B------:R-:W-:Y:S06]  /*87d0*/  MUFU.EX2 R51, R51 ;  /* 0x0000003300337308 */ /* 0x000fec0000000800 */
[C---:B---3--:R-:W-:Y:S02]  /*87e0*/  HMMA.16816.F32.BF16 R24, R8.reuse, R44, R24 ;  /* 0x0000002c0818723c */ /* 0x048fe40000041818 */
[----:B------:R-:W3:Y:S06]  /*87f0*/  MUFU.EX2 R110, R110 ;  /* 0x0000006e006e7308 */ /* 0x000eec0000000800 */
[C---:B-1----:R-:W-:Y:S02]  /*8800*/  HMMA.16816.F32.BF16 R32, R8.reuse, R28, R32 ;  /* 0x0000001c0820723c */ /* 0x042fe40000041820 */
[----:B------:R-:W-:Y:S06]  /*8810*/  MUFU.EX2 R49, R49 ;  /* 0x0000003100317308 */ /* 0x000fec0000000800 */
[C---:B------:R-:W-:Y:S01]  /*8820*/  HMMA.16816.F32.BF16 R20, R8.reuse, R30, R20 ;  /* 0x0000001e0814723c */ /* 0x040fe20000041814 */
[----:B------:R-:W1:Y:S01]  /*8830*/  LDSM.16.MT88.4 R28, [R160+0x8000] ;  /* 0x00800000a01c783b */ /* 0x000e620000004200 */
[----:B------:R-:W4:Y:S06]  /*8840*/  MUFU.EX2 R108, R108 ;  /* 0x0000006c006c7308 */ /* 0x000f2c0000000800 */
[C---:B------:R-:W-:Y:S01]  /*8850*/  HMMA.16816.F32.BF16 R4, R8.reuse, R46, R4 ;  /* 0x0000002e0804723c */ /* 0x040fe20000041804 */
[----:B------:R-:W5:Y:S01]  /*8860*/  LDSM.16.MT88.4 R44, [R158+0x8000] ;  /* 0x008000009e2c783b */ /* 0x000f620000004200 */
[----:B------:R-:W-:Y:S06]  /*8870*/  MUFU.EX2 R48, R48 ;  /* 0x0000003000307308 */ /* 0x000fec0000000800 */
[C---:B--2---:R-:W-:Y:S02]  /*8880*/  HMMA.16816.F32.BF16 R40, R8.reuse, R36, R40 ;  /* 0x000000240828723c */ /* 0x044fe40000041828 */
[----:B------:R-:W2:Y:S06]  /*8890*/  MUFU.EX2 R53, R53 ;  /* 0x0000003500357308 */ /* 0x000eac0000000800 */
[----:B------:R-:W-:Y:S01]  /*88a0*/  HMMA.16816.F32.BF16 R84, R8, R38, R84 ;  /* 0x000000260854723c */ /* 0x000fe20000041854 */
[----:B------:R-:W2:Y:S01]  /*88b0*/  LDSM.16.MT88.4 R36, [R156+0x8000] ;  /* 0x008000009c24783b */ /* 0x000ea20000004200 */
[----:B------:R-:W-:Y:S05]  /*88c0*/  MUFU.EX2 R52, R52 ;  /* 0x0000003400347308 */ /* 0x000fea0000000800 */
[----:B------:R-:W-:-:S02]  /*88d0*/  F2FP.BF16.PACK_AB R8, R126, R117 ;  /* 0x000000757e08723e */ /* 0x000fc400000010ff */
[----:B------:R-:W-:Y:S01]  /*88e0*/  F2FP.BF16.PACK_AB R9, R128, R119 ;  /* 0x000000778009723e */ /* 0x000fe200000010ff */
[----:B------:R-:W-:Y:S01]  /*88f0*/  MUFU.EX2 R55, R55 ;  /* 0x0000003700377308 */ /* 0x000fe20000000800 */
[----:B------:R-:W-:Y:S02]  /*8900*/  F2FP.BF16.PACK_AB R10, R124, R115 ;  /* 0x000000737c0a723e */ /* 0x000fe400000010ff */
[----:B------:R-:W-:-:S05]  /*8910*/  F2FP.BF16.PACK_AB R11, R121, R120 ;  /* 0x00000078790b723e */ /* 0x000fca00000010ff */
[----:B------:R-:W-:Y:S02]  /*8920*/  MUFU.EX2 R50, R50 ;  /* 0x0000003200327308 */ /* 0x000fe40000000800 */
[C---:B-1----:R-:W-:Y:S06]  /*8930*/  HMMA.16816.F32.BF16 R12, R8.reuse, R28, R12 ;  /* 0x0000001c080c723c */ /* 0x042fec000004180c */
[----:B------:R-:W1:Y:S02]  /*8940*/  MUFU.EX2 R57, R57 ;  /* 0x0000003900397308 */ /* 0x000e640000000800 */
[C---:B------:R-:W-:Y:S01]  /*8950*/  HMMA.16816.F32.BF16 R16, R8.reuse, R30, R16 ;  /* 0x0000001e0810723c */ /* 0x040fe20000041810 */
[----:B------:R-:W1:Y:S05]  /*8960*/  LDSM.16.MT88.4 R28, [R157+0x8000] ;  /* 0x008000009d1c783b */ /* 0x000e6a0000004200 */
[----:B------:R-:W-:Y:S02]  /*8970*/  MUFU.EX2 R54, R54 ;  /* 0x0000003600367308 */ /* 0x000fe40000000800 */
[C---:B-----5:R-:W-:Y:S06]  /*8980*/  HMMA.16816.F32.BF16 R24, R8.reuse, R44, R24 ;  /* 0x0000002c0818723c */ /* 0x060fec0000041818 */
[----:B------:R-:W5:Y:S02]  /*8990*/  MUFU.EX2 R59, R59 ;  /* 0x0000003b003b7308 */ /* 0x000f640000000800 */
[C---:B------:R-:W-:Y:S01]  /*89a0*/  HMMA.16816.F32.BF16 R4, R8.reuse, R46, R4 ;  /* 0x0000002e0804723c */ /* 0x040fe20000041804 */
[----:B------:R-:W5:Y:S05]  /*89b0*/  LDSM.16.MT88.4 R44, [R160+0x8800] ;  /* 0x00880000a02c783b */ /* 0x000f6a0000004200 */
[----:B------:R-:W-:Y:S02]  /*89c0*/  MUFU.EX2 R56, R56 ;  /* 0x0000003800387308 */ /* 0x000fe40000000800 */
[C---:B--2---:R-:W-:Y:S06]  /*89d0*/  HMMA.16816.F32.BF16 R40, R8.reuse, R36, R40 ;  /* 0x000000240828723c */ /* 0x044fec0000041828 */
[----:B------:R-:W2:Y:S01]  /*89e0*/  MUFU.EX2 R61, R61 ;  /* 0x0000003d003d7308 */ /* 0x000ea20000000800 */
[----:B------:R-:W-:Y:S01]  /*89f0*/  F2FP.BF16.PACK_AB R36, R123, R114 ;  /* 0x000000727b24723e */ /* 0x000fe200000010ff */
[----:B------:R-:W-:Y:S01]  /*8a00*/  HMMA.16816.F32.BF16 R84, R8, R38, R84 ;  /* 0x000000260854723c */ /* 0x000fe20000041854 */
[----:B---3--:R-:W-:-:S05]  /*8a10*/  F2FP.BF16.PACK_AB R37, R110, R51 ;  /* 0x000000336e25723e */ /* 0x008fca00000010ff */
[----:B------:R-:W-:Y:S01]  /*8a20*/  MUFU.EX2 R58, R58 ;  /* 0x0000003a003a7308 */ /* 0x000fe20000000800 */
[----:B------:R-:W-:Y:S01]  /*8a30*/  F2FP.BF16.PACK_AB R38, R116, R3 ;  /* 0x000000037426723e */ /* 0x000fe200000010ff */
[----:B-1----:R-:W-:Y:S01]  /*8a40*/  HMMA.16816.F32.BF16 R32, R8, R28, R32 ;  /* 0x0000001c0820723c */ /* 0x002fe20000041820 */
[----:B----4-:R-:W-:-:S05]  /*8a50*/  F2FP.BF16.PACK_AB R39, R108, R49 ;  /* 0x000000316c27723e */ /* 0x010fca00000010ff */
[----:B------:R-:W-:Y:S02]  /*8a60*/  MUFU.EX2 R185, R185 ;  /* 0x000000b900b97308 */ /* 0x000fe40000000800 */
[----:B------:R-:W-:Y:S01]  /*8a70*/  HMMA.16816.F32.BF16 R20, R8, R30, R20 ;  /* 0x0000001e0814723c */ /* 0x000fe20000041814 */
[----:B------:R-:W1:Y:S04]  /*8a80*/  LDSM.16.MT88.4 R28, [R158+0x8800] ;  /* 0x008800009e1c783b */ /* 0x000e680000004200 */
[----:B------:R-:W3:Y:S01]  /*8a90*/  LDSM.16.MT88.4 R8, [R157+0x8800] ;  /* 0x008800009d08783b */ /* 0x000ee20000004200 */
[----:B------:R-:W-:Y:S02]  /*8aa0*/  MUFU.EX2 R2, R60 ;  /* 0x0000003c00027308 */ /* 0x000fe40000000800 */
[C---:B-----5:R-:W-:Y:S08]  /*8ab0*/  HMMA.16816.F32.BF16 R12, R36.reuse, R44, R12 ;  /* 0x0000002c240c723c */ /* 0x060ff0000004180c */
[C---:B------:R-:W-:Y:S01]  /*8ac0*/  HMMA.16816.F32.BF16 R16, R36.reuse, R46, R16 ;  /* 0x0000002e2410723c */ /* 0x040fe20000041810 */
[----:B------:R-:W4:Y:S07]  /*8ad0*/  LDSM.16.MT88.4 R44, [R156+0x8800] ;  /* 0x008800009c2c783b */ /* 0x000f2e0000004200 */
[C---:B-1----:R-:W-:Y:S08]  /*8ae0*/  HMMA.16816.F32.BF16 R24, R36.reuse, R28, R24 ;  /* 0x0000001c2418723c */ /* 0x042ff00000041818 */
[C---:B------:R-:W-:Y:S01]  /*8af0*/  HMMA.16816.F32.BF16 R4, R36.reuse, R30, R4 ;  /* 0x0000001e2404723c */ /* 0x040fe20000041804 */
[----:B------:R-:W1:Y:S07]  /*8b00*/  LDSM.16.MT88.4 R28, [R158+0x9000] ;  /* 0x009000009e1c783b */ /* 0x000e6e0000004200 */
[C---:B---3--:R-:W-:Y:S08]  /*8b10*/  HMMA.16816.F32.BF16 R32, R36.reuse, R8, R32 ;  /* 0x000000082420723c */ /* 0x048ff00000041820 */
[C---:B------:R-:W-:Y:S01]  /*8b20*/  HMMA.16816.F32.BF16 R20, R36.reuse, R10, R20 ;  /* 0x0000000a2414723c */ /* 0x040fe20000041814 */
[----:B------:R-:W3:Y:S07]  /*8b30*/  LDSM.16.MT88.4 R8, [R160+0x9000] ;  /* 0x00900000a008783b */ /* 0x000eee0000004200 */
[C---:B----4-:R-:W-:Y:S07]  /*8b40*/  HMMA.16816.F32.BF16 R40, R36.reuse, R44, R40 ;  /* 0x0000002c2428723c */ /* 0x050fee0000041828 */
[----:B------:R-:W-:Y:S01]  /*8b50*/  F2FP.BF16.PACK_AB R44, R53, R48 ;  /* 0x00000030352c723e */ /* 0x000fe200000010ff */
[----:B------:R-:W-:Y:S01]  /*8b60*/  HMMA.16816.F32.BF16 R84, R36, R46, R84 ;  /* 0x0000002e2454723c */ /* 0x000fe20000041854 */
[----:B------:R-:W-:Y:S01]  /*8b70*/  F2FP.BF16.PACK_AB R45, R57, R50 ;  /* 0x00000032392d723e */ /* 0x000fe200000010ff */
[----:B------:R-:W4:Y:S05]  /*8b80*/  LDSM.16.MT88.4 R36, [R157+0x9000] ;  /* 0x009000009d24783b */ /* 0x000f2a0000004200 */
[----:B------:R-:W-:-:S02]  /*8b90*/  F2FP.BF16.PACK_AB R46, R55, R52 ;  /* 0x00000034372e723e */ /* 0x000fc400000010ff */
[----:B------:R-:W-:-:S07]  /*8ba0*/  F2FP.BF16.PACK_AB R47, R59, R54 ;  /* 0x000000363b2f723e */ /* 0x000fce00000010ff */
[C---:B-1----:R-:W-:Y:S07]  /*8bb0*/  HMMA.16816.F32.BF16 R24, R44.reuse, R28, R24 ;  /* 0x0000001c2c18723c */ /* 0x042fee0000041818 */
[----:B------:R-:W-:Y:S01]  /*8bc0*/  FADD.FTZ R29, R103, R104 ;  /* 0x00000068671d7221 */ /* 0x000fe20000010000 */
[----:B------:R-:W-:Y:S03]  /*8bd0*/  HMMA.16816.F32.BF16 R4, R44, R30, R4 ;  /* 0x0000001e2c04723c */ /* 0x000fe60000041804 */
[----:B------:R-:W-:-:S04]  /*8be0*/  FADD.FTZ R29, R102, R29 ;  /* 0x0000001d661d7221 */ /* 0x000fc80000010000 */
[----:B------:R-:W-:Y:S01]  /*8bf0*/  FADD.FTZ R0, R0, R29 ;  /* 0x0000001d00007221 */ /* 0x000fe20000010000 */
[C---:B---3--:R-:W-:Y:S01]  /*8c00*/  HMMA.16816.F32.BF16 R12, R44.reuse, R8, R12 ;  /* 0x000000082c0c723c */ /* 0x048fe2000004180c */
[--C-:B------:R-:W-:Y:S02]  /*8c10*/  FFMA.FTZ R29, R62, c[0x0][0x23c], -R101.reuse ;  /* 0x00008f003e1d7a23 */ /* 0x100fe40000010865 */
[----:B------:R-:W-:Y:S02]  /*8c20*/  FADD.FTZ R69, R69, R0 ;  /* 0x0000000045457221 */ /* 0x000fe40000010000 */
[----:B------:R-:W-:Y:S02]  /*8c30*/  FFMA.FTZ R0, R65, c[0x0][0x23c], -R101 ;  /* 0x00008f0041007a23 */ /* 0x000fe40000010865 */
[----:B------:R-:W-:Y:S01]  /*8c40*/  FADD.FTZ R28, R68, R69 ;  /* 0x00000045441c7221 */ /* 0x000fe20000010000 */
[----:B------:R-:W-:Y:S01]  /*8c50*/  HMMA.16816.F32.BF16 R16, R44, R10, R16 ;  /* 0x0000000a2c10723c */ /* 0x000fe20000041810 */
[----:B------:R-:W1:Y:S01]  /*8c60*/  LDSM.16.MT88.4 R8, [R156+0x9000] ;  /* 0x009000009c08783b */ /* 0x000e620000004200 */
[----:B------:R-:W-:Y:S01]  /*8c70*/  FFMA.FTZ R31, R66, c[0x0][0x23c], -R101 ;  /* 0x00008f00421f7a23 */ /* 0x000fe20000010865 */
[----:B------:R-:W3:Y:S01]  /*8c80*/  MUFU.EX2 R29, R29 ;  /* 0x0000001d001d7308 */ /* 0x000ee20000000800 */
[----:B------:R-:W-:-:S04]  /*8c90*/  FADD.FTZ R28, R71, R28 ;  /* 0x0000001c471c7221 */ /* 0x000fc80000010000 */
[----:B------:R-:W-:Y:S01]  /*8ca0*/  FADD.FTZ R79, R79, R28 ;  /* 0x0000001c4f4f7221 */ /* 0x000fe20000010000 */
[C---:B----4-:R-:W-:Y:S02]  /*8cb0*/  HMMA.16816.F32.BF16 R32, R44.reuse, R36, R32 ;  /* 0x000000242c20723c */ /* 0x050fe40000041820 */
[----:B------:R-:W-:Y:S01]  /*8cc0*/  MUFU.EX2 R0, R0 ;  /* 0x0000000000007308 */ /* 0x000fe20000000800 */
[----:B------:R-:W-:Y:S02]  /*8cd0*/  FADD.FTZ R28, R74, R79 ;  /* 0x0000004f4a1c7221 */ /* 0x000fe40000010000 */
[----:B------:R-:W4:Y:S02]  /*8ce0*/  LDSM.16.MT88.4 R72, [R158+0x9800] ;  /* 0x009800009e48783b */ /* 0x000f240000004200 */
[----:B------:R-:W-:Y:S01]  /*8cf0*/  FADD.FTZ R77, R77, R28 ;  /* 0x0000001c4d4d7221 */ /* 0x000fe20000010000 */
[----:B------:R-:W-:Y:S01]  /*8d00*/  HMMA.16816.F32.BF16 R20, R44, R38, R20 ;  /* 0x000000262c14723c */ /* 0x000fe20000041814 */
[----:B------:R-:W-:Y:S01]  /*8d10*/  FADD.FTZ R28, R90, R81 ;  /* 0x000000515a1c7221 */ /* 0x000fe20000010000 */
[----:B------:R-:W5:Y:S01]  /*8d20*/  MUFU.EX2 R31, R31 ;  /* 0x0000001f001f7308 */ /* 0x000f620000000800 */
[----:B------:R-:W-:-:S02]  /*8d30*/  FADD.FTZ R76, R76, R77 ;  /* 0x0000004d4c4c7221 */ /* 0x000fc40000010000 */
[----:B------:R-:W-:Y:S02]  /*8d40*/  FADD.FTZ R28, R99, R28 ;  /* 0x0000001c631c7221 */ /* 0x000fe40000010000 */
[----:B------:R-:W-:Y:S02]  /*8d50*/  FADD.FTZ R97, R97, R76 ;  /* 0x0000004c61617221 */ /* 0x000fe40000010000 */
[----:B------:R-:W-:Y:S01]  /*8d60*/  FADD.FTZ R91, R91, R28 ;  /* 0x0000001c5b5b7221 */ /* 0x000fe20000010000 */
[----:B------:R-:W4:Y:S01]  /*8d70*/  LDSM.16.MT88.4 R76, [R157+0x9800] ;  /* 0x009800009d4c783b */ /* 0x000f220000004200 */
[----:B------:R-:W-:Y:S02]  /*8d80*/  FADD.FTZ R88, R88, R97 ;  /* 0x0000006158587221 */ /* 0x000fe40000010000 */
[----:B------:R-:W-:Y:S02]  /*8d90*/  FADD.FTZ R122, R122, R91 ;  /* 0x0000005b7a7a7221 */ /* 0x000fe40000010000 */
[----:B------:R-:W-:-:S04]  /*8da0*/  FADD.FTZ R89, R89, R88 ;  /* 0x0000005859597221 */ /* 0x000fc80000010000 */
[----:B------:R-:W-:-:S04]  /*8db0*/  FADD.FTZ R82, R82, R89 ;  /* 0x0000005952527221 */ /* 0x000fc80000010000 */
[----:B------:R-:W-:Y:S01]  /*8dc0*/  FADD.FTZ R117, R117, R82 ;  /* 0x0000005275757221 */ /* 0x000fe20000010000 */
[----:B-1----:R-:W-:Y:S03]  /*8dd0*/  HMMA.16816.F32.BF16 R40, R44, R8, R40 ;  /* 0x000000082c28723c */ /* 0x002fe60000041828 */
[----:B------:R-:W-:-:S04]  /*8de0*/  FADD.FTZ R126, R126, R117 ;  /* 0x000000757e7e7221 */ /* 0x000fc80000010000 */
[----:B--2---:R-:W-:Y:S01]  /*8df0*/  F2FP.BF16.PACK_AB R8, R61, R56 ;  /* 0x000000383d08723e */ /* 0x004fe200000010ff */
[----:B------:R-:W-:Y:S01]  /*8e00*/  HMMA.16816.F32.BF16 R84, R44, R10, R84 ;  /* 0x0000000a2c54723c */ /* 0x000fe20000041854 */
[----:B---3--:R-:W-:Y:S01]  /*8e10*/  F2FP.BF16.PACK_AB R9, R29, R2 ;  /* 0x000000021d09723e */ /* 0x008fe200000010ff */
[----:B------:R-:W-:-:S05]  /*8e20*/  FADD.FTZ R115, R115, R126 ;  /* 0x0000007e73737221 */ /* 0x000fca0000010000 */
[----:B------:R-:W-:Y:S02]  /*8e30*/  F2FP.BF16.PACK_AB R10, R185, R58 ;  /* 0x0000003ab90a723e */ /* 0x000fe400000010ff */
[----:B-----5:R-:W-:-:S07]  /*8e40*/  F2FP.BF16.PACK_AB R11, R31, R0 ;  /* 0x000000001f0b723e */ /* 0x020fce00000010ff */
[C---:B------:R-:W-:Y:S01]  /*8e50*/  HMMA.16816.F32.BF16 R96, R8.reuse, R92, R12 ;  /* 0x0000005c0860723c */ /* 0x040fe2000004180c */
[----:B------:R-:W1:Y:S07]  /*8e60*/  LDSM.16.MT88.4 R12, [R156+0x9800] ;  /* 0x009800009c0c783b */ /* 0x000e6e0000004200 */
[C---:B------:R-:W-:Y:S07]  /*8e70*/  HMMA.16816.F32.BF16 R92, R8.reuse, R94, R16 ;  /* 0x0000005e085c723c */ /* 0x040fee0000041810 */
[----:B------:R-:W-:Y:S01]  /*8e80*/  FADD.FTZ R17, R119, R122 ;  /* 0x0000007a77117221 */ /* 0x000fe20000010000 */
[----:B----4-:R-:W-:Y:S03]  /*8e90*/  HMMA.16816.F32.BF16 R68, R8, R72, R24 ;  /* 0x000000480844723c */ /* 0x010fe60000041818 */
[----:B------:R-:W-:-:S04]  /*8ea0*/  FADD.FTZ R17, R128, R17 ;  /* 0x0000001180117221 */ /* 0x000fc80000010000 */
[----:B------:R-:W-:Y:S01]  /*8eb0*/  FADD.FTZ R16, R120, R17 ;  /* 0x0000001178107221 */ /* 0x000fe20000010000 */
[----:B------:R-:W-:Y:S01]  /*8ec0*/  HMMA.16816.F32.BF16 R72, R8, R74, R4 ;  /* 0x0000004a0848723c */ /* 0x000fe20000041804 */
[----:B------:R-:W-:Y:S02]  /*8ed0*/  FADD.FTZ R17, R124, R115 ;  /* 0x000000737c117221 */ /* 0x000fe40000010000 */
        /* <DEDUP_REMOVED lines=31> */
.L_x_6283:
[----:B------:R-:W-:-:S13]  /*90d0*/  ISETP.GE.AND P1, PT, R171, 0x1, PT ;  /* 0x00000001ab00780c */ /* 0x000fda0003f26270 */
        /* <DEDUP_REMOVED lines=13> */
.L_x_6293:
        /* <DEDUP_REMOVED lines=64> */
.L_x_6290:
        /* <DEDUP_REMOVED lines=29> */
[----:B------:R-:W2:Y:S05]  /*9780*/  LDSM.16.M88.4 R108, [R165+0x2000] ;  /* 0x00200000a56c783b */ /* 0x000eaa0000000200 */
        /* <DEDUP_REMOVED lines=8> */
[----:B------:R-:W2:Y:S05]  /*9810*/  LDSM.16.M88.4 R136, [R165+0x5800] ;  /* 0x00580000a588783b */ /* 0x000eaa0000000200 */
[----:B------:R-:W-:Y:S01]  /*9820*/  LDSM.16.M88.4 R140, [R164] ;  /* 0x00000000a48c783b */ /* 0x000fe20000000200 */
[C---:B------:R-:W-:Y:S04]  /*9830*/  HMMA.16816.F32.BF16 R8, R104.reuse, R110, RZ ;  /* 0x0000006e6808723c */ /* 0x040fe800000418ff */
[----:B------:R-:W1:Y:S04]  /*9840*/  LDSM.16.M88.4 R144, [R159+0x2000] ;  /* 0x002000009f90783b */ /* 0x000e680000000200 */
[C---:B---3--:R-:W-:Y:S01]  /*9850*/  HMMA.16816.F32.BF16 R12, R104.reuse, R112, RZ ;  /* 0x00000070680c723c */ /* 0x048fe200000418ff */
[----:B------:R-:W-:Y:S07]  /*9860*/  LDSM.16.M88.4 R108, [R159+0x3000] ;  /* 0x003000009f6c783b */ /* 0x000fee0000000200 */
[C---:B------:R-:W-:Y:S01]  /*9870*/  HMMA.16816.F32.BF16 R16, R104.reuse, R114, RZ ;  /* 0x000000726810723c */ /* 0x040fe200000418ff */
[----:B------:R-:W-:Y:S07]  /*9880*/  LDSM.16.M88.4 R112, [R159+0x3800] ;  /* 0x003800009f70783b */ /* 0x000fee0000000200 */
        /* <DEDUP_REMOVED lines=54> */
[C---:B------:R-:W-:Y:S08]  /*9bf0*/  HMMA.16816.F32.BF16 R44, R112.reuse, R124, R44 ;  /* 0x0000007c702c723c */ /* 0x040ff0000004182c */
[C---:B------:R-:W-:Y:S01]  /*9c00*/  HMMA.16816.F32.BF16 R48, R112.reuse, R126, R48 ;  /* 0x0000007e7030723c */ /* 0x040fe20000041830 */
[----:B------:R-:W3:Y:S07]  /*9c10*/  LDSM.16.M88.4 R124, [R148+0x800] ;  /* 0x00080000947c783b */ /* 0x000eee0000000200 */
[C---:B----4-:R-:W-:Y:S08]  /*9c20*/  HMMA.16816.F32.BF16 R52, R112.reuse, R120, R52 ;  /* 0x000000787034723c */ /* 0x050ff00000041834 */
[C---:B------:R-:W-:Y:S01]  /*9c30*/  HMMA.16816.F32.BF16 R56, R112.reuse, R122, R56 ;  /* 0x0000007a7038723c */ /* 0x040fe20000041838 */
[----:B------:R-:W4:Y:S07]  /*9c40*/  LDSM.16.M88.4 R120, [R148+0x1000] ;  /* 0x001000009478783b */ /* 0x000f2e0000000200 */
[C---:B-1----:R-:W-:Y:S08]  /*9c50*/  HMMA.16816.F32.BF16 R60, R112.reuse, R104, R60 ;  /* 0x00000068703c723c */ /* 0x042ff0000004183c */
[----:B------:R-:W-:Y:S01]  /*9c60*/  HMMA.16816.F32.BF16 R64, R112, R106, R64 ;  /* 0x0000006a7040723c */ /* 0x000fe20000041840 */
[----:B------:R-:W1:Y:S05]  /*9c70*/  LDSM.16.M88.4 R104, [R148+0x1800] ;  /* 0x001800009468783b */ /* 0x000e6a0000000200 */
[----:B------:R-:W5:Y:S02]  /*9c80*/  LDSM.16.M88.4 R112, [R148+0x2000] ;  /* 0x002000009470783b */ /* 0x000f640000000200 */
        /* <DEDUP_REMOVED lines=8> */
[----:B------:R-:W4:Y:S01]  /*9d10*/  LDSM.16.M88.4 R120, [R148+0x3800] ;  /* 0x003800009478783b */ /* 0x000f220000000200 */
[----:B------:R-:W-:Y:S04]  /*9d20*/  DEPBAR.LE SB0, 0x0 ;  /* 0x000080000000791a */ /* 0x000fe80000000000 */
[----:B------:R-:W-:Y:S02]  /*9d30*/  BAR.SYNC.DEFER_BLOCKING 0x0 ;  /* 0x0000000000007b1d */ /* 0x000fe40000010000 */
[C---:B-1----:R-:W-:Y:S08]  /*9d40*/  HMMA.16816.F32.BF16 R28, R108.reuse, R104, R28 ;  /* 0x000000686c1c723c */ /* 0x042ff0000004181c */
[C---:B------:R-:W-:Y:S08]  /*9d50*/  HMMA.16816.F32.BF16 R32, R108.reuse, R106, R32 ;  /* 0x0000006a6c20723c */ /* 0x040ff00000041820 */
[C---:B-----5:R-:W-:Y:S08]  /*9d60*/  HMMA.16816.F32.BF16 R36, R108.reuse, R112, R36 ;  /* 0x000000706c24723c */ /* 0x060ff00000041824 */
[C---:B------:R-:W-:Y:S08]  /*9d70*/  HMMA.16816.F32.BF16 R40, R108.reuse, R114, R40 ;  /* 0x000000726c28723c */ /* 0x040ff00000041828 */
[C---:B--2---:R-:W-:Y:S08]  /*9d80*/  HMMA.16816.F32.BF16 R44, R108.reuse, R116, R44 ;  /* 0x000000746c2c723c */ /* 0x044ff0000004182c */
[C---:B------:R-:W-:Y:S08]  /*9d90*/  HMMA.16816.F32.BF16 R48, R108.reuse, R118, R48 ;  /* 0x000000766c30723c */ /* 0x040ff00000041830 */
[C---:B---3--:R-:W-:Y:S08]  /*9da0*/  HMMA.16816.F32.BF16 R52, R108.reuse, R124, R52 ;  /* 0x0000007c6c34723c */ /* 0x048ff00000041834 */
[C---:B------:R-:W-:Y:S08]  /*9db0*/  HMMA.16816.F32.BF16 R56, R108.reuse, R126, R56 ;  /* 0x0000007e6c38723c */ /* 0x040ff00000041838 */
[C---:B----4-:R-:W-:Y:S08]  /*9dc0*/  HMMA.16816.F32.BF16 R60, R108.reuse, R120, R60 ;  /* 0x000000786c3c723c */ /* 0x050ff0000004183c */
        /* <DEDUP_REMOVED lines=12> */
[----:B------:R-:W-:Y:S04]  /*9e90*/  IADD3 R107, R107, -0x80, RZ ;  /* 0xffffff806b6b7810 */ /* 0x000fe80007ffe0ff */
[----:B------:R-:W-:Y:S02]  /*9ea0*/  IABS R100, R107 ;  /* 0x0000006b00647213 */ /* 0x000fe40000000000 */
[----:B------:R-:W-:Y:S04]  /*9eb0*/  LOP3.LUT R107, R107, c[0x0][0x2d0], RZ, 0x3c, !PT ;  /* 0x0000b4006b6b7a12 */ /* 0x000fe800078e3cff */
[----:B------:R-:W-:Y:S01]  /*9ec0*/  ISETP.GE.AND P3, PT, R107, RZ, PT ;  /* 0x000000ff6b00720c */ /* 0x000fe20003f66270 */
        /* <DEDUP_REMOVED lines=52> */
.L_x_6292:
[----:B------:R-:W-:Y:S01]  /*a210*/  USHF.L.U32 UR5, UR7, 0x5, URZ ;  /* 0x0000000507057899 */ /* 0x000fe2000800063f */
[C---:B------:R-:W-:Y:S01]  /*a220*/  LEA R180, P1, R106.reuse, R180, 0x1 ;  /* 0x000000b46ab47211 */ /* 0x040fe200078208ff */
[----:B------:R-:W-:Y:S03]  /*a230*/  USHF.L.U64.HI UR7, UR7, UR10, UR4 ;  /* 0x0000000a07077299 */ /* 0x000fe60008010204 */
        /* <DEDUP_REMOVED lines=27> */
.L_x_6291:
        /* <DEDUP_REMOVED lines=68> */
[----:B------:R-:W-:Y:S08]  /*a830*/  LDSM.16.MT88.4 R104, [R160+0x6000] ;  /* 0x00600000a068783b */ /* 0x000ff00000004200 */
[----:B------:R-:W1:Y:S08]  /*a840*/  SHFL.BFLY PT, R2, R109, 0x1, 0x1f ;  /* 0x0c201f006d027f89 */ /* 0x000e7000000e0000 */
[----:B------:R-:W2:Y:S01]  /*a850*/  SHFL.BFLY PT, R0, R103, 0x1, 0x1f ;  /* 0x0c201f0067007f89 */ /* 0x000ea200000e0000 */
[----:B-1----:R-:W-:Y:S07]  /*a860*/  FMNMX.FTZ R2, R109, R2, !PT ;  /* 0x000000026d027209 */ /* 0x002fee0007810000 */
[----:B------:R-:W1:Y:S01]  /*a870*/  LDSM.16.MT88.4 R108, [R158+0x6000] ;  /* 0x006000009e6c783b */ /* 0x000e620000004200 */
[C---:B------:R-:W-:Y:S01]  /*a880*/  FSETP.NEU.FTZ.AND P1, PT, R2.reuse, -INF , PT ;  /* 0xff8000000200780b */ /* 0x040fe20003f3d000 */
[C---:B------:R-:W-:Y:S02]  /*a890*/  FMUL.FTZ R116, R2.reuse, c[0x0][0x23c] ;  /* 0x00008f0002747a20 */ /* 0x040fe40000410000 */
[----:B------:R-:W-:Y:S01]  /*a8a0*/  FADD.FTZ R100, -R2, R101 ;  /* 0x0000006502647221 */ /* 0x000fe20000010100 */
[----:B--2---:R-:W-:Y:S02]  /*a8b0*/  FMNMX.FTZ R0, R103, R0, !PT ;  /* 0x0000000067007209 */ /* 0x004fe40007810000 */
[----:B------:R-:W-:Y:S01]  /*a8c0*/  FSEL R116, R116, RZ, P1 ;  /* 0x000000ff74747208 */ /* 0x000fe20000800000 */
[----:B------:R-:W-:Y:S01]  /*a8d0*/  FMUL.FTZ R102, R100, c[0x0][0x23c] ;  /* 0x00008f0064667a20 */ /* 0x000fe20000410000 */
[C---:B------:R-:W-:Y:S01]  /*a8e0*/  FSETP.NEU.FTZ.AND P1, PT, R0.reuse, -INF , PT ;  /* 0xff8000000000780b */ /* 0x040fe20003f3d000 */
[----:B------:R-:W-:Y:S02]  /*a8f0*/  FMUL.FTZ R103, R0, c[0x0][0x23c] ;  /* 0x00008f0000677a20 */ /* 0x000fe40000410000 */
[----:B------:R-:W2:Y:S01]  /*a900*/  MUFU.EX2 R100, R102 ;  /* 0x0000006600647308 */ /* 0x000ea20000000800 */
[--C-:B------:R-:W-:Y:S02]  /*a910*/  FFMA.FTZ R130, R28, c[0x0][0x23c], -R116.reuse ;  /* 0x00008f001c827a23 */ /* 0x100fe40000010874 */
[--C-:B------:R-:W-:Y:S02]  /*a920*/  FFMA.FTZ R129, R29, c[0x0][0x23c], -R116.reuse ;  /* 0x00008f001d817a23 */ /* 0x100fe40000010874 */
[--C-:B------:R-:W-:Y:S02]  /*a930*/  FFMA.FTZ R132, R41, c[0x0][0x23c], -R116.reuse ;  /* 0x00008f0029847a23 */ /* 0x100fe40000010874 */
[--C-:B------:R-:W-:Y:S02]  /*a940*/  FFMA.FTZ R114, R16, c[0x0][0x23c], -R116.reuse ;  /* 0x00008f0010727a23 */ /* 0x100fe40000010874 */
[--C-:B------:R-:W-:Y:S01]  /*a950*/  FFMA.FTZ R117, R17, c[0x0][0x23c], -R116.reuse ;  /* 0x00008f0011757a23 */ /* 0x100fe20000010874 */
[----:B------:R-:W-:Y:S01]  /*a960*/  MUFU.EX2 R130, R130 ;  /* 0x0000008200827308 */ /* 0x000fe20000000800 */
        /* <DEDUP_REMOVED lines=12> */
[--C-:B------:R-:W-:Y:S01]  /*aa30*/  FFMA.FTZ R102, R13, c[0x0][0x23c], -R116.reuse ;  /* 0x00008f000d667a23 */ /* 0x100fe20000010874 */
        /* <DEDUP_REMOVED lines=13> */
[--C-:B------:R-:W-:Y:S02]  /*ab10*/  FFMA.FTZ R126, R6, c[0x0][0x23c], -R5.reuse ;  /* 0x00008f00067e7a23 */ /* 0x100fe40000010805 */
[----:B------:R-:W-:Y:S01]  /*ab20*/  FFMA.FTZ R119, R7, c[0x0][0x23c], -R5 ;  /* 0x00008f0007777a23 */ /* 0x000fe20000010805 */
[----:B--2---:R-:W-:Y:S01]  /*ab30*/  F2FP.BF16.PACK_AB R96, R118, R123 ;  /* 0x0000007b7660723e */ /* 0x004fe200000010ff */
[--C-:B------:R-:W-:Y:S02]  /*ab40*/  FFMA.FTZ R7, R12, c[0x0][0x23c], -R116.reuse ;  /* 0x00008f000c077a23 */ /* 0x100fe40000010874 */
[----:B------:R-:W-:Y:S02]  /*ab50*/  FMUL.FTZ R12, R100, R92 ;  /* 0x0000005c640c7220 */ /* 0x000fe40000410000 */
[--C-:B------:R-:W-:Y:S01]  /*ab60*/  FFMA.FTZ R103, R9, c[0x0][0x23c], -R116.reuse ;  /* 0x00008f0009677a23 */ /* 0x100fe20000010874 */
[----:B------:R-:W-:Y:S01]  /*ab70*/  MUFU.EX2 R126, R126 ;  /* 0x0000007e007e7308 */ /* 0x000fe20000000800 */
[----:B------:R-:W-:Y:S02]  /*ab80*/  FADD.FTZ R101, -R0, R3 ;  /* 0x0000000300657221 */ /* 0x000fe40000010100 */
[----:B------:R-:W-:Y:S02]  /*ab90*/  FMUL.FTZ R9, R100, R97 ;  /* 0x0000006164097220 */ /* 0x000fe40000410000 */
[----:B------:R-:W-:Y:S01]  /*aba0*/  FMUL.FTZ R3, R101, c[0x0][0x23c] ;  /* 0x00008f0065037a20 */ /* 0x000fe20000410000 */
[----:B------:R-:W-:Y:S01]  /*abb0*/  MOV R101, R2 ;  /* 0x0000000200657202 */ /* 0x000fe20000000f00 */
        /* <DEDUP_REMOVED lines=23> */
[----:B------:R-:W-:Y:S02]  /*ad30*/  FFMA.FTZ R52, R53, c[0x0][0x23c], -R116 ;  /* 0x00008f0035347a23 */ /* 0x000fe40000010874 */
[C---:B---3--:R-:W-:Y:S02]  /*ad40*/  FMUL.FTZ R14, R3.reuse, R94 ;  /* 0x0000005e030e7220 */ /* 0x048fe40000410000 */
[C---:B------:R-:W-:Y:S02]  /*ad50*/  FMUL.FTZ R15, R3.reuse, R95 ;  /* 0x0000005f030f7220 */ /* 0x040fe40000410000 */
[----:B------:R-:W2:Y:S01]  /*ad60*/  LDSM.16.MT88.4 R92, [R157+0x6000] ;  /* 0x006000009d5c783b */ /* 0x000ea20000004200 */
[----:B------:R-:W3:Y:S01]  /*ad70*/  MUFU.EX2 R6, R6 ;  /* 0x0000000600067308 */ /* 0x000ee20000000800 */
[C---:B------:R-:W-:Y:S02]  /*ad80*/  FMUL.FTZ R10, R3.reuse, R98 ;  /* 0x00000062030a7220 */ /* 0x040fe40000410000 */
[----:B------:R-:W-:Y:S01]  /*ad90*/  FMUL.FTZ R11, R3, R99 ;  /* 0x00000063030b7220 */ /* 0x000fe20000410000 */
[----:B----4-:R-:W-:Y:S01]  /*ada0*/  F2FP.BF16.PACK_AB R98, R103, R120 ;  /* 0x000000786762723e */ /* 0x010fe200000010ff */
        /* <DEDUP_REMOVED lines=12> */
[----:B---3--:R-:W-:Y:S01]  /*ae70*/  F2FP.BF16.PACK_AB R99, R6, R113 ;  /* 0x000000710663723e */ /* 0x008fe200000010ff */
[--C-:B------:R-:W-:Y:S02]  /*ae80*/  FFMA.FTZ R53, R54, c[0x0][0x23c], -R5.reuse ;  /* 0x00008f0036357a23 */ /* 0x100fe40000010805 */
[--C-:B------:R-:W-:Y:S02]  /*ae90*/  FFMA.FTZ R54, R55, c[0x0][0x23c], -R5.reuse ;  /* 0x00008f0037367a23 */ /* 0x100fe40000010805 */
[--C-:B------:R-:W-:Y:S01]  /*aea0*/  FFMA.FTZ R55, R58, c[0x0][0x23c], -R5.reuse ;  /* 0x00008f003a377a23 */ /* 0x100fe20000010805 */
[----:B------:R-:W-:Y:S01]  /*aeb0*/  MUFU.EX2 R115, R115 ;  /* 0x0000007300737308 */ /* 0x000fe20000000800 */
[C---:B------:R-:W-:Y:S05]  /*aec0*/  HMMA.16816.F32.BF16 R8, R96.reuse, R104, R8 ;  /* 0x000000686008723c */ /* 0x040fea0000041808 */
[--C-:B------:R-:W-:Y:S02]  /*aed0*/  FFMA.FTZ R58, R59, c[0x0][0x23c], -R5.reuse ;  /* 0x00008f003b3a7a23 */ /* 0x100fe40000010805 */
[----:B------:R-:W-:Y:S01]  /*aee0*/  FFMA.FTZ R126, R3, R184, R126 ;  /* 0x000000b8037e7223 */ /* 0x000fe2000001007e */
[C---:B------:R-:W-:Y:S01]  /*aef0*/  HMMA.16816.F32.BF16 R12, R96.reuse, R106, R12 ;  /* 0x0000006a600c723c */ /* 0x040fe2000004180c */
[----:B------:R-:W-:Y:S01]  /*af00*/  MUFU.EX2 R114, R114 ;  /* 0x0000007200727308 */ /* 0x000fe20000000800 */
[----:B------:R-:W3:Y:S02]  /*af10*/  LDSM.16.MT88.4 R104, [R156+0x6000] ;  /* 0x006000009c68783b */ /* 0x000ee40000004200 */
[----:B------:R-:W-:Y:S02]  /*af20*/  FFMA.FTZ R59, R62, c[0x0][0x23c], -R5 ;  /* 0x00008f003e3b7a23 */ /* 0x000fe40000010805 */
[----:B------:R-:W-:Y:S02]  /*af30*/  FADD.FTZ R126, R119, R126 ;  /* 0x0000007e777e7221 */ /* 0x000fe40000010000 */
[C---:B-1----:R-:W-:Y:S03]  /*af40*/  HMMA.16816.F32.BF16 R68, R96.reuse, R108, R68 ;  /* 0x0000006c6044723c */ /* 0x042fe60000041844 */
[----:B------:R-:W1:Y:S01]  /*af50*/  MUFU.EX2 R117, R117 ;  /* 0x0000007500757308 */ /* 0x000e620000000800 */
[----:B------:R-:W-:Y:S02]  /*af60*/  FADD.FTZ R113, R113, R126 ;  /* 0x0000007e71717221 */ /* 0x000fe40000010000 */
[----:B------:R-:W-:Y:S02]  /*af70*/  FFMA.FTZ R123, R100, R185, R123 ;  /* 0x000000b9647b7223 */ /* 0x000fe4000001007b */
[--C-:B------:R-:W-:Y:S01]  /*af80*/  FFMA.FTZ R108, R18, c[0x0][0x23c], -R5.reuse ;  /* 0x00008f00126c7a23 */ /* 0x100fe20000010805 */
[C---:B------:R-:W-:Y:S03]  /*af90*/  HMMA.16816.F32.BF16 R72, R96.reuse, R110, R72 ;  /* 0x0000006e6048723c */ /* 0x040fe60000041848 */
[----:B------:R-:W-:Y:S01]  /*afa0*/  FMUL.FTZ R18, R3, R90 ;  /* 0x0000005a03127220 */ /* 0x000fe20000410000 */
[----:B------:R-:W-:Y:S01]  /*afb0*/  MUFU.EX2 R121, R121 ;  /* 0x0000007900797308 */ /* 0x000fe20000000800 */
[----:B------:R-:W-:Y:S02]  /*afc0*/  FFMA.FTZ R109, R19, c[0x0][0x23c], -R5 ;  /* 0x00008f00136d7a23 */ /* 0x000fe40000010805 */
[----:B------:R-:W-:Y:S02]  /*afd0*/  FMUL.FTZ R19, R3, R91 ;  /* 0x0000005b03137220 */ /* 0x000fe40000410000 */
[----:B------:R-:W4:Y:S03]  /*afe0*/  LDSM.16.MT88.4 R88, [R160+0x6800] ;  /* 0x00680000a058783b */ /* 0x000f260000004200 */
[--C-:B------:R-:W-:Y:S02]  /*aff0*/  FFMA.FTZ R110, R20, c[0x0][0x23c], -R116.reuse ;  /* 0x00008f00146e7a23 */ /* 0x100fe40000010874 */
[----:B------:R-:W-:Y:S01]  /*b000*/  MUFU.EX2 R108, R108 ;  /* 0x0000006c006c7308 */ /* 0x000fe20000000800 */
[C---:B--2---:R-:W-:Y:S03]  /*b010*/  HMMA.16816.F32.BF16 R16, R96.reuse, R92, R16 ;  /* 0x0000005c6010723c */ /* 0x044fe60000041810 */
[----:B-1----:R-:W-:Y:S01]  /*b020*/  F2FP.BF16.PACK_AB R86, R117, R114 ;  /* 0x000000727556723e */ /* 0x002fe200000010ff */
[----:B------:R-:W-:Y:S01]  /*b030*/  FMUL.FTZ R20, R100, R84 ;  /* 0x0000005464147220 */ /* 0x000fe20000410000 */
[----:B------:R-:W-:Y:S01]  /*b040*/  F2FP.BF16.PACK_AB R84, R102, R7 ;  /* 0x000000076654723e */ /* 0x000fe200000010ff */
[--C-:B------:R-:W-:Y:S02]  /*b050*/  FFMA.FTZ R111, R21, c[0x0][0x23c], -R116.reuse ;  /* 0x00008f00156f7a23 */ /* 0x100fe40000010874 */
[C---:B------:R-:W-:Y:S01]  /*b060*/  HMMA.16816.F32.BF16 R76, R96.reuse, R94, R76 ;  /* 0x0000005e604c723c */ /* 0x040fe2000004184c */
[----:B------:R-:W1:Y:S01]  /*b070*/  MUFU.EX2 R109, R109 ;  /* 0x0000006d006d7308 */ /* 0x000e620000000800 */
[----:B------:R-:W2:Y:S02]  /*b080*/  LDSM.16.MT88.4 R92, [R158+0x6800] ;  /* 0x006800009e5c783b */ /* 0x000ea40000004200 */
[----:B------:R-:W-:Y:S01]  /*b090*/  FMUL.FTZ R21, R100, R85 ;  /* 0x0000005564157220 */ /* 0x000fe20000410000 */
[----:B------:R-:W-:Y:S01]  /*b0a0*/  F2FP.BF16.PACK_AB R85, R115, R112 ;  /* 0x000000707355723e */ /* 0x000fe200000010ff */
[--C-:B------:R-:W-:Y:S02]  /*b0b0*/  FFMA.FTZ R3, R57, c[0x0][0x23c], -R116.reuse ;  /* 0x00008f0039037a23 */ /* 0x100fe40000010874 */
[C---:B---3--:R-:W-:Y:S03]  /*b0c0*/  HMMA.16816.F32.BF16 R80, R96.reuse, R104, R80 ;  /* 0x000000686050723c */ /* 0x048fe60000041850 */
[----:B------:R-:W-:Y:S01]  /*b0d0*/  MUFU.EX2 R110, R110 ;  /* 0x0000006e006e7308 */ /* 0x000fe20000000800 */
[--C-:B------:R-:W-:Y:S02]  /*b0e0*/  FFMA.FTZ R57, R60, c[0x0][0x23c], -R116.reuse ;  /* 0x00008f003c397a23 */ /* 0x100fe40000010874 */
[----:B------:R-:W-:Y:S02]  /*b0f0*/  FFMA.FTZ R60, R61, c[0x0][0x23c], -R116 ;  /* 0x00008f003d3c7a23 */ /* 0x000fe40000010874 */
[----:B------:R-:W-:Y:S01]  /*b100*/  HMMA.16816.F32.BF16 R20, R96, R106, R20 ;  /* 0x0000006a6014723c */ /* 0x000fe20000041814 */
[----:B------:R-:W3:Y:S03]  /*b110*/  LDSM.16.MT88.4 R96, [R157+0x6800] ;  /* 0x006800009d60783b */ /* 0x000ee60000004200 */
[----:B------:R-:W-:Y:S01]  /*b120*/  FADD.FTZ R113, R6, R113 ;  /* 0x0000007106717221 */ /* 0x000fe20000010000 */
[----:B------:R-:W5:Y:S01]  /*b130*/  MUFU.EX2 R111, R111 ;  /* 0x0000006f006f7308 */ /* 0x000f620000000800 */
[----:B------:R-:W-:Y:S02]  /*b140*/  FFMA.FTZ R6, R66, c[0x0][0x23c], -R5 ;  /* 0x00008f0042067a23 */ /* 0x000fe40000010805 */
[----:B------:R-:W-:Y:S01]  /*b150*/  FADD.FTZ R123, R118, R123 ;  /* 0x0000007b767b7221 */ /* 0x000fe20000010000 */
[----:B-1----:R-:W-:Y:S01]  /*b160*/  F2FP.BF16.PACK_AB R87, R109, R108 ;  /* 0x0000006c6d57723e */ /* 0x002fe200000010ff */
[----:B------:R-:W1:Y:S02]  /*b170*/  LDSM.16.MT88.4 R104, [R156+0x6800] ;  /* 0x006800009c68783b */ /* 0x000e640000004200 */
[----:B------:R-:W-:Y:S02]  /*b180*/  FADD.FTZ R120, R120, R123 ;  /* 0x0000007b78787221 */ /* 0x000fe40000010000 */
[----:B------:R-:W-:Y:S01]  /*b190*/  FADD.FTZ R112, R112, R113 ;  /* 0x0000007170707221 */ /* 0x000fe20000010000 */
[----:B------:R-:W-:Y:S01]  /*b1a0*/  MUFU.EX2 R51, R51 ;  /* 0x0000003300337308 */ /* 0x000fe20000000800 */
[C---:B----4-:R-:W-:Y:S05]  /*b1b0*/  HMMA.16816.F32.BF16 R8, R84.reuse, R88, R8 ;  /* 0x000000585408723c */ /* 0x050fea0000041808 */
[----:B------:R-:W-:Y:S02]  /*b1c0*/  FADD.FTZ R120, R103, R120 ;  /* 0x0000007867787221 */ /* 0x000fe40000010000 */
[----:B------:R-:W-:Y:S01]  /*b1d0*/  FADD.FTZ R115, R115, R112 ;  /* 0x0000007073737221 */ /* 0x000fe20000010000 */
[C---:B------:R-:W-:Y:S01]  /*b1e0*/  HMMA.16816.F32.BF16 R12, R84.reuse, R90, R12 ;  /* 0x0000005a540c723c */ /* 0x040fe2000004180c */
[----:B------:R-:W4:Y:S01]  /*b1f0*/  LDSM.16.MT88.4 R88, [R160+0x7000] ;  /* 0x00700000a058783b */ /* 0x000f220000004200 */
[----:B------:R-:W-:Y:S02]  /*b200*/  MUFU.EX2 R52, R52 ;  /* 0x0000003400347308 */ /* 0x000fe40000000800 */
[----:B------:R-:W-:Y:S01]  /*b210*/  FADD.FTZ R7, R7, R120 ;  /* 0x0000007807077221 */ /* 0x000fe20000010000 */
[----:B-----5:R-:W-:Y:S01]  /*b220*/  F2FP.BF16.PACK_AB R24, R111, R110 ;  /* 0x0000006e6f18723e */ /* 0x020fe200000010ff */
[----:B------:R-:W-:Y:S02]  /*b230*/  FADD.FTZ R108, R108, R115 ;  /* 0x000000736c6c7221 */ /* 0x000fe40000010000 */
[C---:B--2---:R-:W-:Y:S04]  /*b240*/  HMMA.16816.F32.BF16 R68, R84.reuse, R92, R68 ;  /* 0x0000005c5444723c */ /* 0x044fe80000041844 */
[----:B------:R-:W-:Y:S01]  /*b250*/  MUFU.EX2 R53, R53 ;  /* 0x0000003500357308 */ /* 0x000fe20000000800 */
[----:B------:R-:W-:Y:S02]  /*b260*/  FADD.FTZ R7, R102, R7 ;  /* 0x0000000766077221 */ /* 0x000fe40000010000 */
[----:B------:R-:W-:Y:S01]  /*b270*/  FADD.FTZ R108, R109, R108 ;  /* 0x0000006c6d6c7221 */ /* 0x000fe20000010000 */
[C---:B------:R-:W-:Y:S01]  /*b280*/  HMMA.16816.F32.BF16 R72, R84.reuse, R94, R72 ;  /* 0x0000005e5448723c */ /* 0x040fe20000041848 */
[----:B------:R-:W2:Y:S03]  /*b290*/  LDSM.16.MT88.4 R92, [R158+0x7000] ;  /* 0x007000009e5c783b */ /* 0x000ea60000004200 */
[----:B------:R-:W-:Y:S02]  /*b2a0*/  FADD.FTZ R114, R114, R7 ;  /* 0x0000000772727221 */ /* 0x000fe40000010000 */
[----:B------:R-:W-:Y:S02]  /*b2b0*/  MUFU.EX2 R54, R54 ;  /* 0x0000003600367308 */ /* 0x000fe40000000800 */
[C---:B---3--:R-:W-:Y:S04]  /*b2c0*/  HMMA.16816.F32.BF16 R16, R84.reuse, R96, R16 ;  /* 0x000000605410723c */ /* 0x048fe80000041810 */
[----:B------:R-:W-:Y:S03]  /*b2d0*/  FADD.FTZ R117, R117, R114 ;  /* 0x0000007275757221 */ /* 0x000fe60000010000 */
[--C-:B------:R-:W-:Y:S01]  /*b2e0*/  FFMA.FTZ R96, R30, c[0x0][0x23c], -R5.reuse ;  /* 0x00008f001e607a23 */ /* 0x100fe20000010805 */
[C---:B------:R-:W-:Y:S01]  /*b2f0*/  HMMA.16816.F32.BF16 R76, R84.reuse, R98, R76 ;  /* 0x00000062544c723c */ /* 0x040fe2000004184c */
[----:B------:R-:W3:Y:S03]  /*b300*/  MUFU.EX2 R122, R122 ;  /* 0x0000007a007a7308 */ /* 0x000ee60000000800 */
[----:B------:R-:W-:Y:S02]  /*b310*/  FFMA.FTZ R97, R31, c[0x0][0x23c], -R5 ;  /* 0x00008f001f617a23 */ /* 0x000fe40000010805 */
[----:B------:R-:W5:Y:S01]  /*b320*/  LDSM.16.MT88.4 R28, [R157+0x7000] ;  /* 0x007000009d1c783b */ /* 0x000f620000004200 */
[--C-:B------:R-:W-:Y:S01]  /*b330*/  FFMA.FTZ R99, R32, c[0x0][0x23c], -R116.reuse ;  /* 0x00008f0020637a23 */ /* 0x100fe20000010874 */
[C---:B-1----:R-:W-:Y:S03]  /*b340*/  HMMA.16816.F32.BF16 R80, R84.reuse, R104, R80 ;  /* 0x000000685450723c */ /* 0x042fe60000041850 */
[----:B------:R-:W-:Y:S01]  /*b350*/  MUFU.EX2 R125, R125 ;  /* 0x0000007d007d7308 */ /* 0x000fe20000000800 */
[----:B------:R-:W-:Y:S03]  /*b360*/  FADD.FTZ R110, R110, R117 ;  /* 0x000000756e6e7221 */ /* 0x000fe60000010000 */
[----:B------:R-:W-:Y:S01]  /*b370*/  FFMA.FTZ R104, R33, c[0x0][0x23c], -R116 ;  /* 0x00008f0021687a23 */ /* 0x000fe20000010874 */
[----:B------:R-:W-:Y:S01]  /*b380*/  HMMA.16816.F32.BF16 R20, R84, R106, R20 ;  /* 0x0000006a5414723c */ /* 0x000fe20000041814 */
[----:B------:R-:W1:Y:S03]  /*b390*/  LDSM.16.MT88.4 R84, [R156+0x7000] ;  /* 0x007000009c54783b */ /* 0x000e660000004200 */
[--C-:B------:R-:W-:Y:S01]  /*b3a0*/  FFMA.FTZ R105, R38, c[0x0][0x23c], -R5.reuse ;  /* 0x00008f0026697a23 */ /* 0x100fe20000010805 */
[----:B------:R-:W2:Y:S01]  /*b3b0*/  MUFU.EX2 R124, R124 ;  /* 0x0000007c007c7308 */ /* 0x000ea20000000800 */
[----:B------:R-:W-:Y:S02]  /*b3c0*/  FADD.FTZ R110, R111, R110 ;  /* 0x0000006e6f6e7221 */ /* 0x000fe40000010000 */
[----:B------:R-:W-:Y:S01]  /*b3d0*/  FFMA.FTZ R106, R39, c[0x0][0x23c], -R5 ;  /* 0x00008f00276a7a23 */ /* 0x000fe20000010805 */
[----:B---3--:R-:W-:Y:S03]  /*b3e0*/  F2FP.BF16.PACK_AB R25, R122, R121 ;  /* 0x000000797a19723e */ /* 0x008fe600000010ff */
[----:B------:R-:W-:Y:S02]  /*b3f0*/  FFMA.FTZ R107, R40, c[0x0][0x23c], -R116 ;  /* 0x00008f00286b7a23 */ /* 0x000fe40000010874 */
[----:B------:R-:W-:Y:S01]  /*b400*/  LDSM.16.MT88.4 R40, [R156+0x8000] ;  /* 0x008000009c28783b */ /* 0x000fe20000004200 */
[----:B------:R-:W-:Y:S01]  /*b410*/  MUFU.EX2 R127, R127 ;  /* 0x0000007f007f7308 */ /* 0x000fe20000000800 */
[----:B------:R-:W-:Y:S04]  /*b420*/  FADD.FTZ R121, R121, R108 ;  /* 0x0000006c79797221 */ /* 0x000fe80000010000 */
[----:B------:R-:W-:Y:S05]  /*b430*/  FADD.FTZ R122, R122, R121 ;  /* 0x000000797a7a7221 */ /* 0x000fea0000010000 */
[----:B------:R-:W3:Y:S01]  /*b440*/  MUFU.EX2 R128, R128 ;  /* 0x0000008000807308 */ /* 0x000ee20000000800 */
[C---:B--2---:R-:W-:Y:S01]  /*b450*/  F2FP.BF16.PACK_AB R26, R124.reuse, R125 ;  /* 0x0000007d7c1a723e */ /* 0x044fe200000010ff */
[----:B------:R-:W-:Y:S04]  /*b460*/  FADD.FTZ R125, R125, R110 ;  /* 0x0000006e7d7d7221 */ /* 0x000fe80000010000 */
[----:B------:R-:W-:Y:S04]  /*b470*/  FADD.FTZ R125, R124, R125 ;  /* 0x0000007d7c7d7221 */ /* 0x000fe80000010000 */
[----:B------:R-:W-:Y:S10]  /*b480*/  MUFU.EX2 R97, R97 ;  /* 0x0000006100617308 */ /* 0x000ff40000000800 */
[----:B------:R-:W-:Y:S01]  /*b490*/  MUFU.EX2 R99, R99 ;  /* 0x0000006300637308 */ /* 0x000fe20000000800 */
[C---:B---3--:R-:W-:Y:S01]  /*b4a0*/  F2FP.BF16.PACK_AB R27, R128.reuse, R127 ;  /* 0x0000007f801b723e */ /* 0x048fe200000010ff */
[----:B------:R-:W-:Y:S04]  /*b4b0*/  FADD.FTZ R127, R127, R122 ;  /* 0x0000007a7f7f7221 */ /* 0x000fe80000010000 */
[----:B------:R-:W-:Y:S04]  /*b4c0*/  FADD.FTZ R127, R128, R127 ;  /* 0x0000007f807f7221 */ /* 0x000fe80000010000 */
[----:B------:R-:W-:Y:S01]  /*b4d0*/  MUFU.EX2 R56, R56 ;  /* 0x0000003800387308 */ /* 0x000fe20000000800 */
[C---:B----4-:R-:W-:Y:S07]  /*b4e0*/  HMMA.16816.F32.BF16 R8, R24.reuse, R88, R8 ;  /* 0x000000581808723c */ /* 0x050fee0000041808 */
[--C-:B------:R-:W-:Y:S01]  /*b4f0*/  FFMA.FTZ R88, R34, c[0x0][0x23c], -R5.reuse ;  /* 0x00008f0022587a23 */ /* 0x100fe20000010805 */
[C---:B------:R-:W-:Y:S01]  /*b500*/  HMMA.16816.F32.BF16 R12, R24.reuse, R90, R12 ;  /* 0x0000005a180c723c */ /* 0x040fe2000004180c */
[----:B------:R-:W-:Y:S03]  /*b510*/  MUFU.EX2 R3, R3 ;  /* 0x0000000300037308 */ /* 0x000fe60000000800 */
[----:B------:R-:W-:Y:S02]  /*b520*/  FFMA.FTZ R89, R35, c[0x0][0x23c], -R5 ;  /* 0x00008f0023597a23 */ /* 0x000fe40000010805 */
[----:B------:R-:W2:Y:S01]  /*b530*/  LDSM.16.MT88.4 R32, [R160+0x7800] ;  /* 0x00780000a020783b */ /* 0x000ea20000004200 */
[--C-:B------:R-:W-:Y:S01]  /*b540*/  FFMA.FTZ R90, R36, c[0x0][0x23c], -R116.reuse ;  /* 0x00008f00245a7a23 */ /* 0x100fe20000010874 */
[C---:B------:R-:W-:Y:S03]  /*b550*/  HMMA.16816.F32.BF16 R68, R24.reuse, R92, R68 ;  /* 0x0000005c1844723c */ /* 0x040fe60000041844 */
[----:B------:R-:W-:Y:S01]  /*b560*/  MUFU.EX2 R55, R55 ;  /* 0x0000003700377308 */ /* 0x000fe20000000800 */
[----:B------:R-:W-:Y:S02]  /*b570*/  FFMA.FTZ R91, R37, c[0x0][0x23c], -R116 ;  /* 0x00008f00255b7a23 */ /* 0x000fe40000010874 */
[----:B------:R-:W-:Y:S02]  /*b580*/  LDSM.16.MT88.4 R36, [R157+0x7800] ;  /* 0x007800009d24783b */ /* 0x000fe40000004200 */
[C---:B------:R-:W-:Y:S05]  /*b590*/  HMMA.16816.F32.BF16 R72, R24.reuse, R94, R72 ;  /* 0x0000005e1848723c */ /* 0x040fea0000041848 */
[----:B------:R-:W-:Y:S01]  /*b5a0*/  MUFU.EX2 R58, R58 ;  /* 0x0000003a003a7308 */ /* 0x000fe20000000800 */
[----:B------:R-:W-:Y:S02]  /*b5b0*/  LDSM.16.MT88.4 R92, [R160+0x9800] ;  /* 0x00980000a05c783b */ /* 0x000fe40000004200 */
[C---:B-----5:R-:W-:Y:S07]  /*b5c0*/  HMMA.16816.F32.BF16 R16, R24.reuse, R28, R16 ;  /* 0x0000001c1810723c */ /* 0x060fee0000041810 */
[----:B------:R-:W3:Y:S01]  /*b5d0*/  MUFU.EX2 R129, R129 ;  /* 0x0000008100817308 */ /* 0x000ee20000000800 */
[C---:B------:R-:W-:Y:S01]  /*b5e0*/  HMMA.16816.F32.BF16 R76, R24.reuse, R30, R76 ;  /* 0x0000001e184c723c */ /* 0x040fe2000004184c */
[----:B------:R-:W4:Y:S07]  /*b5f0*/  LDSM.16.MT88.4 R28, [R158+0x7800] ;  /* 0x007800009e1c783b */ /* 0x000f2e0000004200 */
[C---:B-1----:R-:W-:Y:S01]  /*b600*/  HMMA.16816.F32.BF16 R80, R24.reuse, R84, R80 ;  /* 0x000000541850723c */ /* 0x042fe20000041850 */
[----:B------:R-:W1:Y:S07]  /*b610*/  MUFU.EX2 R96, R96 ;  /* 0x0000006000607308 */ /* 0x000e6e0000000800 */
[----:B------:R-:W-:Y:S01]  /*b620*/  HMMA.16816.F32.BF16 R20, R24, R86, R20 ;  /* 0x000000561814723c */ /* 0x000fe20000041814 */
[----:B------:R-:W5:Y:S02]  /*b630*/  LDSM.16.MT88.4 R84, [R156+0x7800] ;  /* 0x007800009c54783b */ /* 0x000f640000004200 */
[----:B------:R-:W2:Y:S04]  /*b640*/  MUFU.EX2 R104, R104 ;  /* 0x0000006800687308 */ /* 0x000ea80000000800 */
[C---:B---3--:R-:W-:Y:S01]  /*b650*/  F2FP.BF16.PACK_AB R24, R129.reuse, R130 ;  /* 0x000000828118723e */ /* 0x048fe200000010ff */
[----:B------:R-:W-:Y:S04]  /*b660*/  FADD.FTZ R130, R130, R125 ;  /* 0x0000007d82827221 */ /* 0x000fe80000010000 */
[----:B------:R-:W-:Y:S01]  /*b670*/  FADD.FTZ R130, R129, R130 ;  /* 0x0000008281827221 */ /* 0x000fe20000010000 */
[----:B------:R-:W-:Y:S01]  /*b680*/  MUFU.EX2 R88, R88 ;  /* 0x0000005800587308 */ /* 0x000fe20000000800 */
[C---:B-1----:R-:W-:Y:S01]  /*b690*/  F2FP.BF16.PACK_AB R25, R97.reuse, R96 ;  /* 0x000000606119723e */ /* 0x042fe200000010ff */
[----:B------:R-:W-:Y:S04]  /*b6a0*/  FADD.FTZ R96, R96, R127 ;  /* 0x0000007f60607221 */ /* 0x000fe80000010000 */
[----:B------:R-:W-:Y:S04]  /*b6b0*/  FADD.FTZ R7, R97, R96 ;  /* 0x0000006061077221 */ /* 0x000fe80000010000 */
[----:B------:R-:W1:Y:S01]  /*b6c0*/  MUFU.EX2 R89, R89 ;  /* 0x0000005900597308 */ /* 0x000e620000000800 */
[----:B--2---:R-:W-:Y:S09]  /*b6d0*/  F2FP.BF16.PACK_AB R26, R104, R99 ;  /* 0x00000063681a723e */ /* 0x004ff200000010ff */
[----:B------:R-:W-:Y:S10]  /*b6e0*/  MUFU.EX2 R90, R90 ;  /* 0x0000005a005a7308 */ /* 0x000ff40000000800 */
[----:B------:R-:W2:Y:S01]  /*b6f0*/  MUFU.EX2 R91, R91 ;  /* 0x0000005b005b7308 */ /* 0x000ea20000000800 */
[----:B-1----:R-:W-:Y:S09]  /*b700*/  F2FP.BF16.PACK_AB R27, R89, R88 ;  /* 0x00000058591b723e */ /* 0x002ff200000010ff */
[----:B------:R-:W-:Y:S01]  /*b710*/  MUFU.EX2 R105, R105 ;  /* 0x0000006900697308 */ /* 0x000fe20000000800 */
[C---:B------:R-:W-:Y:S08]  /*b720*/  HMMA.16816.F32.BF16 R8, R24.reuse, R32, R8 ;  /* 0x000000201808723c */ /* 0x040ff00000041808 */
[C---:B------:R-:W-:Y:S01]  /*b730*/  HMMA.16816.F32.BF16 R12, R24.reuse, R34, R12 ;  /* 0x00000022180c723c */ /* 0x040fe2000004180c */
[----:B------:R-:W-:Y:S01]  /*b740*/  LDSM.16.MT88.4 R32, [R158+0x8000] ;  /* 0x008000009e20783b */ /* 0x000fe20000004200 */
[----:B------:R-:W1:Y:S06]  /*b750*/  MUFU.EX2 R106, R106 ;  /* 0x0000006a006a7308 */ /* 0x000e6c0000000800 */
[C---:B----4-:R-:W-:Y:S04]  /*b760*/  HMMA.16816.F32.BF16 R68, R24.reuse, R28, R68 ;  /* 0x0000001c1844723c */ /* 0x050fe80000041844 */
[----:B------:R-:W-:Y:S04]  /*b770*/  MUFU.EX2 R107, R107 ;  /* 0x0000006b006b7308 */ /* 0x000fe80000000800 */
[C---:B------:R-:W-:Y:S01]  /*b780*/  HMMA.16816.F32.BF16 R72, R24.reuse, R30, R72 ;  /* 0x0000001e1848723c */ /* 0x040fe20000041848 */
[----:B------:R-:W3:Y:S05]  /*b790*/  LDSM.16.MT88.4 R28, [R160+0x8000] ;  /* 0x00800000a01c783b */ /* 0x000eea0000004200 */
[----:B------:R-:W4:Y:S02]  /*b7a0*/  MUFU.EX2 R132, R132 ;  /* 0x0000008400847308 */ /* 0x000f240000000800 */
[C---:B------:R-:W-:Y:S08]  /*b7b0*/  HMMA.16816.F32.BF16 R16, R24.reuse, R36, R16 ;  /* 0x000000241810723c */ /* 0x040ff00000041810 */
[C---:B------:R-:W-:Y:S01]  /*b7c0*/  HMMA.16816.F32.BF16 R76, R24.reuse, R38, R76 ;  /* 0x00000026184c723c */ /* 0x040fe2000004184c */
[----:B------:R-:W-:Y:S01]  /*b7d0*/  MUFU.EX2 R131, R131 ;  /* 0x0000008300837308 */ /* 0x000fe20000000800 */
[----:B------:R-:W3:Y:S06]  /*b7e0*/  LDSM.16.MT88.4 R36, [R157+0x8000] ;  /* 0x008000009d24783b */ /* 0x000eec0000004200 */
[C---:B-----5:R-:W-:Y:S03]  /*b7f0*/  HMMA.16816.F32.BF16 R80, R24.reuse, R84, R80 ;  /* 0x000000541850723c */ /* 0x060fe60000041850 */
[----:B------:R-:W5:Y:S05]  /*b800*/  MUFU.EX2 R134, R134 ;  /* 0x0000008600867308 */ /* 0x000f6a0000000800 */
[----:B------:R-:W-:Y:S05]  /*b810*/  HMMA.16816.F32.BF16 R20, R24, R86, R20 ;  /* 0x000000561814723c */ /* 0x000fea0000041814 */
[----:B------:R-:W-:Y:S02]  /*b820*/  MUFU.EX2 R44, R44 ;  /* 0x0000002c002c7308 */ /* 0x000fe40000000800 */
[----:B--2---:R-:W-:Y:S02]  /*b830*/  F2FP.BF16.PACK_AB R24, R91, R90 ;  /* 0x0000005a5b18723e */ /* 0x004fe400000010ff */
[----:B-1----:R-:W-:Y:S03]  /*b840*/  F2FP.BF16.PACK_AB R25, R106, R105 ;  /* 0x000000696a19723e */ /* 0x002fe600000010ff */
[----:B----4-:R-:W-:Y:S03]  /*b850*/  F2FP.BF16.PACK_AB R26, R132, R107 ;  /* 0x0000006b841a723e */ /* 0x010fe600000010ff */
[----:B------:R-:W1:Y:S01]  /*b860*/  MUFU.EX2 R45, R45 ;  /* 0x0000002d002d7308 */ /* 0x000e620000000800 */
[----:B-----5:R-:W-:Y:S09]  /*b870*/  F2FP.BF16.PACK_AB R27, R134, R131 ;  /* 0x00000083861b723e */ /* 0x020ff200000010ff */
[----:B------:R-:W-:Y:S01]  /*b880*/  MUFU.EX2 R46, R46 ;  /* 0x0000002e002e7308 */ /* 0x000fe20000000800 */
[C---:B---3--:R-:W-:Y:S08]  /*b890*/  HMMA.16816.F32.BF16 R8, R24.reuse, R28, R8 ;  /* 0x0000001c1808723c */ /* 0x048ff00000041808 */
[C---:B------:R-:W-:Y:S01]  /*b8a0*/  HMMA.16816.F32.BF16 R12, R24.reuse, R30, R12 ;  /* 0x0000001e180c723c */ /* 0x040fe2000004180c */
[----:B------:R-:W2:Y:S01]  /*b8b0*/  LDSM.16.MT88.4 R28, [R160+0x8800] ;  /* 0x00880000a01c783b */ /* 0x000ea20000004200 */
[----:B------:R-:W3:Y:S06]  /*b8c0*/  MUFU.EX2 R47, R47 ;  /* 0x0000002f002f7308 */ /* 0x000eec0000000800 */
[C---:B------:R-:W-:Y:S04]  /*b8d0*/  HMMA.16816.F32.BF16 R68, R24.reuse, R32, R68 ;  /* 0x000000201844723c */ /* 0x040fe80000041844 */
        /* <DEDUP_REMOVED lines=9> */
[----:B------:R-:W4:Y:S05]  /*b970*/  MUFU.EX2 R50, R50 ;  /* 0x0000003200327308 */ /* 0x000f2a0000000800 */
[----:B------:R-:W-:Y:S01]  /*b980*/  HMMA.16816.F32.BF16 R20, R24, R42, R20 ;  /* 0x0000002a1814723c */ /* 0x000fe20000041814 */
[----:B------:R-:W2:Y:S04]  /*b990*/  LDSM.16.MT88.4 R40, [R156+0x8800] ;  /* 0x008800009c28783b */ /* 0x000ea80000004200 */
[----:B------:R-:W-:Y:S02]  /*b9a0*/  MUFU.EX2 R57, R57 ;  /* 0x0000003900397308 */ /* 0x000fe40000000800 */
[----:B-1----:R-:W-:Y:S02]  /*b9b0*/  F2FP.BF16.PACK_AB R24, R45, R44 ;  /* 0x0000002c2d18723e */ /* 0x002fe400000010ff */
[----:B---3--:R-:W-:Y:S03]  /*b9c0*/  F2FP.BF16.PACK_AB R25, R47, R46 ;  /* 0x0000002e2f19723e */ /* 0x008fe600000010ff */
[----:B-----5:R-:W-:Y:S03]  /*b9d0*/  F2FP.BF16.PACK_AB R26, R48, R133 ;  /* 0x00000085301a723e */ /* 0x020fe600000010ff */
[----:B------:R-:W1:Y:S01]  /*b9e0*/  MUFU.EX2 R60, R60 ;  /* 0x0000003c003c7308 */ /* 0x000e620000000800 */
[----:B----4-:R-:W-:Y:S09]  /*b9f0*/  F2FP.BF16.PACK_AB R27, R50, R49 ;  /* 0x00000031321b723e */ /* 0x010ff200000010ff */
[----:B------:R-:W-:Y:S01]  /*ba00*/  MUFU.EX2 R59, R59 ;  /* 0x0000003b003b7308 */ /* 0x000fe20000000800 */
[C---:B--2---:R-:W-:Y:S08]  /*ba10*/  HMMA.16816.F32.BF16 R8, R24.reuse, R28, R8 ;  /* 0x0000001c1808723c */ /* 0x044ff00000041808 */
[C---:B------:R-:W-:Y:S01]  /*ba20*/  HMMA.16816.F32.BF16 R12, R24.reuse, R30, R12 ;  /* 0x0000001e180c723c */ /* 0x040fe2000004180c */
[----:B------:R-:W2:Y:S01]  /*ba30*/  LDSM.16.MT88.4 R28, [R160+0x9000] ;  /* 0x00900000a01c783b */ /* 0x000ea20000004200 */
[----:B------:R-:W-:Y:S02]  /*ba40*/  MUFU.EX2 R6, R6 ;  /* 0x0000000600067308 */ /* 0x000fe40000000800 */
[----:B-1----:R-:W-:Y:S04]  /*ba50*/  F2FP.BF16.PACK_AB R84, R60, R57 ;  /* 0x000000393c54723e */ /* 0x002fe800000010ff */
[C---:B------:R-:W-:Y:S08]  /*ba60*/  HMMA.16816.F32.BF16 R68, R24.reuse, R32, R68 ;  /* 0x000000201844723c */ /* 0x040ff00000041844 */
[C---:B------:R-:W-:Y:S01]  /*ba70*/  HMMA.16816.F32.BF16 R72, R24.reuse, R34, R72 ;  /* 0x000000221848723c */ /* 0x040fe20000041848 */
[----:B------:R-:W1:Y:S07]  /*ba80*/  LDSM.16.MT88.4 R32, [R158+0x9000] ;  /* 0x009000009e20783b */ /* 0x000e6e0000004200 */
[C---:B------:R-:W-:Y:S08]  /*ba90*/  HMMA.16816.F32.BF16 R16, R24.reuse, R36, R16 ;  /* 0x000000241810723c */ /* 0x040ff00000041810 */
[C---:B------:R-:W-:Y:S01]  /*baa0*/  HMMA.16816.F32.BF16 R76, R24.reuse, R38, R76 ;  /* 0x00000026184c723c */ /* 0x040fe2000004184c */
[----:B------:R-:W3:Y:S07]  /*bab0*/  LDSM.16.MT88.4 R36, [R157+0x9000] ;  /* 0x009000009d24783b */ /* 0x000eee0000004200 */
[C---:B------:R-:W-:Y:S07]  /*bac0*/  HMMA.16816.F32.BF16 R80, R24.reuse, R40, R80 ;  /* 0x000000281850723c */ /* 0x040fee0000041850 */
[--C-:B------:R-:W-:Y:S01]  /*bad0*/  FFMA.FTZ R41, R64, c[0x0][0x23c], -R116.reuse ;  /* 0x00008f0040297a23 */ /* 0x100fe20000010874 */
[----:B------:R-:W-:Y:S04]  /*bae0*/  HMMA.16816.F32.BF16 R20, R24, R42, R20 ;  /* 0x0000002a1814723c */ /* 0x000fe80000041814 */
[----:B------:R-:W-:Y:S01]  /*baf0*/  FFMA.FTZ R116, R65, c[0x0][0x23c], -R116 ;  /* 0x00008f0041747a23 */ /* 0x000fe20000010874 */
[----:B------:R-:W-:Y:S01]  /*bb00*/  MUFU.EX2 R41, R41 ;  /* 0x0000002900297308 */ /* 0x000fe20000000800 */
[--C-:B------:R-:W-:Y:S01]  /*bb10*/  FFMA.FTZ R40, R63, c[0x0][0x23c], -R5.reuse ;  /* 0x00008f003f287a23 */ /* 0x100fe20000010805 */
[----:B------:R-:W-:Y:S01]  /*bb20*/  F2FP.BF16.PACK_AB R24, R52, R51 ;  /* 0x000000333418723e */ /* 0x000fe200000010ff */
[----:B------:R-:W-:Y:S01]  /*bb30*/  FFMA.FTZ R5, R67, c[0x0][0x23c], -R5 ;  /* 0x00008f0043057a23 */ /* 0x000fe20000010805 */
[----:B------:R-:W-:Y:S03]  /*bb40*/  F2FP.BF16.PACK_AB R25, R54, R53 ;  /* 0x000000353619723e */ /* 0x000fe600000010ff */
[----:B------:R-:W-:Y:S02]  /*bb50*/  F2FP.BF16.PACK_AB R26, R3, R56 ;  /* 0x00000038031a723e */ /* 0x000fe400000010ff */
[----:B------:R-:W-:Y:S01]  /*bb60*/  F2FP.BF16.PACK_AB R27, R58, R55 ;  /* 0x000000373a1b723e */ /* 0x000fe200000010ff */
[----:B------:R-:W4:Y:S06]  /*bb70*/  MUFU.EX2 R40, R40 ;  /* 0x0000002800287308 */ /* 0x000f2c0000000800 */
[C---:B--2---:R-:W-:Y:S04]  /*bb80*/  HMMA.16816.F32.BF16 R8, R24.reuse, R28, R8 ;  /* 0x0000001c1808723c */ /* 0x044fe80000041808 */
[----:B------:R-:W2:Y:S04]  /*bb90*/  MUFU.EX2 R116, R116 ;  /* 0x0000007400747308 */ /* 0x000ea80000000800 */
[C---:B------:R-:W-:Y:S01]  /*bba0*/  HMMA.16816.F32.BF16 R12, R24.reuse, R30, R12 ;  /* 0x0000001e180c723c */ /* 0x040fe2000004180c */
[----:B------:R-:W5:Y:S05]  /*bbb0*/  LDSM.16.MT88.4 R28, [R156+0x9000] ;  /* 0x009000009c1c783b */ /* 0x000f6a0000004200 */
[----:B------:R-:W3:Y:S02]  /*bbc0*/  MUFU.EX2 R5, R5 ;  /* 0x0000000500057308 */ /* 0x000ee40000000800 */
[C---:B-1----:R-:W-:Y:S04]  /*bbd0*/  HMMA.16816.F32.BF16 R68, R24.reuse, R32, R68 ;  /* 0x000000201844723c */ /* 0x042fe80000041844 */
[----:B----4-:R-:W-:Y:S04]  /*bbe0*/  F2FP.BF16.PACK_AB R85, R40, R59 ;  /* 0x0000003b2855723e */ /* 0x010fe800000010ff */
[C---:B------:R-:W-:Y:S01]  /*bbf0*/  HMMA.16816.F32.BF16 R72, R24.reuse, R34, R72 ;  /* 0x000000221848723c */ /* 0x040fe20000041848 */
[----:B------:R-:W1:Y:S03]  /*bc00*/  LDSM.16.MT88.4 R32, [R158+0x9800] ;  /* 0x009800009e20783b */ /* 0x000e660000004200 */
[----:B--2---:R-:W-:Y:S04]  /*bc10*/  F2FP.BF16.PACK_AB R86, R116, R41 ;  /* 0x000000297456723e */ /* 0x004fe800000010ff */
[C---:B---3--:R-:W-:Y:S04]  /*bc20*/  HMMA.16816.F32.BF16 R16, R24.reuse, R36, R16 ;  /* 0x000000241810723c */ /* 0x048fe80000041810 */
[----:B------:R-:W-:Y:S04]  /*bc30*/  F2FP.BF16.PACK_AB R87, R5, R6 ;  /* 0x000000060557723e */ /* 0x000fe800000010ff */
[C---:B------:R-:W-:Y:S08]  /*bc40*/  HMMA.16816.F32.BF16 R76, R24.reuse, R38, R76 ;  /* 0x00000026184c723c */ /* 0x040ff0000004184c */
[C---:B-----5:R-:W-:Y:S07]  /*bc50*/  HMMA.16816.F32.BF16 R80, R24.reuse, R28, R80 ;  /* 0x0000001c1850723c */ /* 0x060fee0000041850 */
[----:B------:R-:W-:Y:S01]  /*bc60*/  FADD.FTZ R29, R99, R130 ;  /* 0x00000082631d7221 */ /* 0x000fe20000010000 */
[----:B------:R-:W-:Y:S01]  /*bc70*/  HMMA.16816.F32.BF16 R20, R24, R30, R20 ;  /* 0x0000001e1814723c */ /* 0x000fe20000041814 */
[----:B------:R-:W2:Y:S03]  /*bc80*/  LDSM.16.MT88.4 R24, [R157+0x9800] ;  /* 0x009800009d18783b */ /* 0x000ea60000004200 */
        /* <DEDUP_REMOVED lines=48> */
.L_x_6289:
        /* <DEDUP_REMOVED lines=25> */
[----:B------:R-:W-:Y:S01]  /*c120*/  IADD3 R9, -R9, R4, RZ ;  /* 0x0000000409097210 */ /* 0x000fe20007ffe1ff */
[----:B------:R-:W-:Y:S01]  /*c130*/  IMAD.SHL.U32 R11, R10, 0x40, RZ ;  /* 0x000000400a0b7824 */ /* 0x000fe200078e00ff */
[----:B------:R-:W2:Y:S01]  /*c140*/  @P0 MUFU.RCP R8, R5 ;  /* 0x0000000500080308 */ /* 0x000ea20000001000 */
[----:B------:R-:W-:-:S02]  /*c150*/  LOP3.LUT R3, R3, 0xffffffe0, RZ, 0xc0, !PT ;  /* 0xffffffe003037812 */ /* 0x000fc400078ec0ff */
[----:B------:R-:W-:Y:S01]  /*c160*/  IMAD R9, R12, 0x200, R9 ;  /* 0x000002000c097824 */ /* 0x000fe200078e0209 */
[----:B------:R-:W-:Y:S02]  /*c170*/  LOP3.LUT R11, R11, 0x1c0, RZ, 0xc0, !PT ;  /* 0x000001c00b0b7812 */ /* 0x000fe400078ec0ff */
[----:B------:R-:W-:Y:S01]  /*c180*/  IADD3 R3, -R3, R4, RZ ;  /* 0x0000000403037210 */ /* 0x000fe20007ffe1ff */
[----:B-1----:R-:W-:Y:S01]  /*c190*/  FMUL.FTZ R96, R7, R96 ;  /* 0x0000006007607220 */ /* 0x002fe20000410000 */
[----:B------:R-:W-:Y:S01]  /*c1a0*/  LEA.HI R14, R11, R11, RZ, 0x1d ;  /* 0x0000000b0b0e7211 */ /* 0x000fe200078fe8ff */
[C---:B------:R-:W-:Y:S01]  /*c1b0*/  FMUL.FTZ R97, R7.reuse, R97 ;  /* 0x0000006107617220 */ /* 0x040fe20000410000 */
[----:B------:R-:W-:Y:S01]  /*c1c0*/  LOP3.LUT R11, R10, 0x1, RZ, 0xc0, !PT ;  /* 0x000000010a0b7812 */ /* 0x000fe200078ec0ff */
[----:B------:R-:W-:Y:S01]  /*c1d0*/  FMUL.FTZ R92, R7, R92 ;  /* 0x0000005c075c7220 */ /* 0x000fe20000410000 */
[----:B------:R-:W-:Y:S01]  /*c1e0*/  LEA R9, R9, R14, 0x1 ;  /* 0x0000000e09097211 */ /* 0x000fe200078e08ff */
[----:B------:R-:W-:Y:S01]  /*c1f0*/  IMAD.MOV.U32 R14, RZ, RZ, 0x20 ;  /* 0x00000020ff0e7424 */ /* 0x000fe200078e00ff */
[----:B------:R-:W-:Y:S01]  /*c200*/  ISETP.NE.U32.AND P4, PT, R11, 0x1, PT ;  /* 0x000000010b00780c */ /* 0x000fe20003f85070 */
[----:B------:R-:W-:Y:S01]  /*c210*/  IMAD.MOV.U32 R11, RZ, RZ, -0x10 ;  /* 0xfffffff0ff0b7424 */ /* 0x000fe200078e00ff */
[----:B------:R-:W-:Y:S01]  /*c220*/  SHF.L.U32 R9, R9, 0x1, RZ ;  /* 0x0000000109097819 */ /* 0x000fe200000006ff */
[----:B--2---:R-:W-:Y:S01]  /*c230*/  FMUL.FTZ R99, R8, R99 ;  /* 0x0000006308637220 */ /* 0x004fe20000410000 */
[----:B------:R-:W-:Y:S01]  /*c240*/  R2P PR, R10, 0x6 ;  /* 0x000000060a007804 */ /* 0x000fe20000000000 */
[C---:B------:R-:W-:Y:S01]  /*c250*/  FMUL.FTZ R98, R8.reuse, R98 ;  /* 0x0000006208627220 */ /* 0x040fe20000410000 */
[----:B------:R-:W-:Y:S01]  /*c260*/  SEL R10, R11, 0x10, !P4 ;  /* 0x000000100b0a7807 */ /* 0x000fe20006000000 */
[----:B------:R-:W-:Y:S01]  /*c270*/  FMUL.FTZ R93, R7, R93 ;  /* 0x0000005d075d7220 */ /* 0x000fe20000410000 */
[C---:B------:R-:W-:Y:S01]  /*c280*/  IADD3 R11, R9.reuse, 0x40, RZ ;  /* 0x00000040090b7810 */ /* 0x040fe20007ffe0ff */
[----:B------:R-:W-:Y:S01]  /*c290*/  FMUL.FTZ R95, R8, R95 ;  /* 0x0000005f085f7220 */ /* 0x000fe20000410000 */
[----:B------:R-:W-:Y:S01]  /*c2a0*/  SEL R14, R14, 0xffffffe0, !P1 ;  /* 0xffffffe00e0e7807 */ /* 0x000fe20004800000 */
[C---:B------:R-:W-:Y:S01]  /*c2b0*/  FMUL.FTZ R94, R8.reuse, R94 ;  /* 0x0000005e085e7220 */ /* 0x040fe20000410000 */
[----:B------:R-:W-:Y:S01]  /*c2c0*/  IADD3 R13, R9, R10, RZ ;  /* 0x0000000a090d7210 */ /* 0x000fe20007ffe0ff */
[----:B------:R-:W-:Y:S01]  /*c2d0*/  FMUL.FTZ R68, R7, R68 ;  /* 0x0000004407447220 */ /* 0x000fe20000410000 */
[----:B------:R-:W-:Y:S01]  /*c2e0*/  F2FP.BF16.PACK_AB R96, R97, R96 ;  /* 0x000000606160723e */ /* 0x000fe200000010ff */
[----:B------:R-:W-:Y:S01]  /*c2f0*/  FMUL.FTZ R69, R7, R69 ;  /* 0x0000004507457220 */ /* 0x000fe20000410000 */
[----:B------:R-:W-:Y:S01]  /*c300*/  F2FP.BF16.PACK_AB R98, R99, R98 ;  /* 0x000000626362723e */ /* 0x000fe200000010ff */
        /* <DEDUP_REMOVED lines=26> */
[C---:B------:R-:W-:Y:S01]  /*c4b0*/  FMUL.FTZ R78, R8.reuse, R78 ;  /* 0x0000004e084e7220 */ /* 0x040fe20000410000 */
[----:B------:R-:W-:Y:S01]  /*c4c0*/  F2FP.BF16.PACK_AB R76, R77, R76 ;  /* 0x0000004c4d4c723e */ /* 0x000fe200000010ff */
[C---:B------:R-:W-:Y:S01]  /*c4d0*/  FMUL.FTZ R80, R7.reuse, R80 ;  /* 0x0000005007507220 */ /* 0x040fe20000410000 */
[----:B------:R-:W-:Y:S01]  /*c4e0*/  STS [R13], R92 ;  /* 0x0000005c0d007388 */ /* 0x000fe20000000800 */
[----:B------:R-:W-:Y:S01]  /*c4f0*/  FMUL.FTZ R81, R7, R81 ;  /* 0x0000005107517220 */ /* 0x000fe20000410000 */
[----:B------:R-:W-:Y:S01]  /*c500*/  F2FP.BF16.PACK_AB R78, R79, R78 ;  /* 0x0000004e4f4e723e */ /* 0x000fe200000010ff */
[----:B------:R-:W-:Y:S01]  /*c510*/  FMUL.FTZ R84, R7, R84 ;  /* 0x0000005407547220 */ /* 0x000fe20000410000 */
[----:B------:R-:W-:Y:S01]  /*c520*/  STS [R13+0x400], R94 ;  /* 0x0004005e0d007388 */ /* 0x000fe20000000800 */
[C---:B------:R-:W-:Y:S01]  /*c530*/  FMUL.FTZ R83, R8.reuse, R83 ;  /* 0x0000005308537220 */ /* 0x040fe20000410000 */
[----:B------:R-:W-:Y:S01]  /*c540*/  F2FP.BF16.PACK_AB R80, R81, R80 ;  /* 0x000000505150723e */ /* 0x000fe200000010ff */
[----:B------:R-:W-:Y:S01]  /*c550*/  FMUL.FTZ R82, R8, R82 ;  /* 0x0000005208527220 */ /* 0x000fe20000410000 */
[----:B------:R-:W-:Y:S01]  /*c560*/  IADD3 R30, R14, R25, RZ ;  /* 0x000000190e1e7210 */ /* 0x000fe20007ffe0ff */
[----:B------:R-:W-:Y:S01]  /*c570*/  FMUL.FTZ R87, R8, R87 ;  /* 0x0000005708577220 */ /* 0x000fe20000410000 */
[----:B------:R-:W-:Y:S01]  /*c580*/  ISETP.NE.AND P2, PT, R170, -0x1, PT ;  /* 0xffffffffaa00780c */ /* 0x000fe20003f45270 */
[----:B------:R-:W-:Y:S01]  /*c590*/  FMUL.FTZ R7, R7, R85 ;  /* 0x0000005507077220 */ /* 0x000fe20000410000 */
[----:B------:R-:W-:Y:S01]  /*c5a0*/  F2FP.BF16.PACK_AB R82, R83, R82 ;  /* 0x000000525352723e */ /* 0x000fe200000010ff */
[----:B------:R-:W-:Y:S01]  /*c5b0*/  FMUL.FTZ R8, R8, R86 ;  /* 0x0000005608087220 */ /* 0x000fe20000410000 */
[----:B------:R-:W-:Y:S01]  /*c5c0*/  @P3 MUFU.LG2 R6, R6 ;  /* 0x0000000600063308 */ /* 0x000fe20000000c00 */
[----:B------:R-:W-:Y:S01]  /*c5d0*/  IMAD.IADD R15, R9, 0x1, R14 ;  /* 0x00000001090f7824 */ /* 0x000fe200078e020e */
[----:B------:R-:W-:Y:S01]  /*c5e0*/  F2FP.BF16.PACK_AB R84, R7, R84 ;  /* 0x000000540754723e */ /* 0x000fe200000010ff */
[----:B------:R-:W-:Y:S01]  /*c5f0*/  IMAD.IADD R31, R14, 0x1, R11 ;  /* 0x000000010e1f7824 */ /* 0x000fe200078e020b */
[----:B------:R-:W-:Y:S01]  /*c600*/  F2FP.BF16.PACK_AB R87, R87, R8 ;  /* 0x000000085757723e */ /* 0x000fe200000010ff */
[----:B------:R-:W1:Y:S01]  /*c610*/  S2R R7, SR_CTAID.Y ;  /* 0x0000000000077919 */ /* 0x000e620000002600 */
[----:B------:R-:W2:Y:S01]  /*c620*/  LDC.U8 R8, c[0x0][0x328] ;  /* 0x0000ca00ff087b82 */ /* 0x000ea20000000000 */
[----:B------:R-:W-:Y:S01]  /*c630*/  IMAD.MOV.U32 R4, RZ, RZ, 0x7f800000 ;  /* 0x7f800000ff047424 */ /* 0x000fe200078e00ff */
[----:B------:R-:W3:Y:S01]  /*c640*/  @P0 MUFU.LG2 R5, R5 ;  /* 0x0000000500050308 */ /* 0x000ee20000000c00 */
[----:B------:R-:W-:Y:S01]  /*c650*/  STS [R15], R68 ;  /* 0x000000440f007388 */ /* 0x000fe20000000800 */
[----:B------:R-:W-:-:S03]  /*c660*/  @P2 IMAD.WIDE.U32 R28, R170, c[0x0][0x1e8], RZ ;  /* 0x00007a00aa1c2a25 */ /* 0x000fc600078e00ff */
[----:B------:R4:W-:Y:S04]  /*c670*/  STS [R15+0x400], R70 ;  /* 0x000400460f007388 */ /* 0x0009e80000000800 */
[----:B------:R-:W-:Y:S04]  /*c680*/  STS [R17], R72 ;  /* 0x0000004811007388 */ /* 0x000fe80000000800 */
[----:B------:R-:W-:Y:S01]  /*c690*/  STS [R17+0x400], R74 ;  /* 0x0004004a11007388 */ /* 0x000fe20000000800 */
[----:B---3--:R-:W-:-:S03]  /*c6a0*/  @P0 FMUL.FTZ R5, R5, 0.69314718246459960938 ;  /* 0x3f31721805050820 */ /* 0x008fc60000410000 */
[----:B------:R-:W-:Y:S01]  /*c6b0*/  STS [R11], R88 ;  /* 0x000000580b007388 */ /* 0x000fe20000000800 */
[----:B------:R-:W-:-:S03]  /*c6c0*/  @P0 FFMA.FTZ R4, R0, c[0x0][0x238], R5 ;  /* 0x00008e0000040a23 */ /* 0x000fc60000010005 */
[----:B------:R-:W-:Y:S01]  /*c6d0*/  STS [R11+0x400], R90 ;  /* 0x0004005a0b007388 */ /* 0x000fe20000000800 */
[----:B--2---:R-:W-:Y:S02]  /*c6e0*/  ISETP.NE.AND P4, PT, R8, RZ, PT ;  /* 0x000000ff0800720c */ /* 0x004fe40003f85270 */
[----:B-1----:R-:W-:Y:S01]  /*c6f0*/  @!P2 SHF.R.S32.HI R14, RZ, 0x1f, R7 ;  /* 0x0000001fff0ea819 */ /* 0x002fe20000011407 */
[----:B------:R-:W-:Y:S01]  /*c700*/  STS [R25], R76 ;  /* 0x0000004c19007388 */ /* 0x000fe20000000800 */
[----:B------:R-:W-:-:S03]  /*c710*/  ISETP.NE.OR P1, PT, R170, -0x1, !P4 ;  /* 0xffffffffaa00780c */ /* 0x000fc60006725670 */
[----:B------:R-:W-:Y:S01]  /*c720*/  STS [R25+0x400], R78 ;  /* 0x0004004e19007388 */ /* 0x000fe20000000800 */
[----:B----4-:R-:W-:Y:S01]  /*c730*/  @P2 IMAD R15, R170, c[0x0][0x1ec], R29 ;  /* 0x00007b00aa0f2a24 */ /* 0x010fe200078e021d */
[----:B------:R-:W-:Y:S01]  /*c740*/  SHF.R.S32.HI R29, RZ, 0x1f, R12 ;  /* 0x0000001fff1d7819 */ /* 0x000fe2000001140c */
[----:B------:R-:W-:Y:S01]  /*c750*/  @!P2 IMAD R14, R14, c[0x0][0x1e0], RZ ;  /* 0x000078000e0eaa24 */ /* 0x000fe200078e02ff */
[----:B------:R-:W-:Y:S02]  /*c760*/  STS [R31], R80 ;  /* 0x000000501f007388 */ /* 0x000fe40000000800 */
[----:B------:R-:W-:Y:S01]  /*c770*/  LEA.HI R29, R29, R12, RZ, 0x2 ;  /* 0x0000000c1d1d7211 */ /* 0x000fe200078f10ff */
[C---:B------:R-:W-:Y:S01]  /*c780*/  @!P2 IMAD R14, R7.reuse, c[0x0][0x1e4], R14 ;  /* 0x00007900070eaa24 */ /* 0x040fe200078e020e */
[----:B------:R-:W-:Y:S02]  /*c790*/  STS [R31+0x400], R82 ;  /* 0x000400521f007388 */ /* 0x000fe40000000800 */
[----:B------:R-:W-:Y:S01]  /*c7a0*/  @!P1 IMAD R170, R7, c[0x0][0x214], RZ ;  /* 0x0000850007aa9a24 */ /* 0x000fe200078e02ff */
[----:B------:R-:W-:Y:S01]  /*c7b0*/  LOP3.LUT P1, RZ, R3, 0x3, RZ, 0xc0, !PT ;  /* 0x0000000303ff7812 */ /* 0x000fe2000782c0ff */
[----:B------:R-:W-:Y:S01]  /*c7c0*/  STS [R30], R84 ;  /* 0x000000541e007388 */ /* 0x000fe20000000800 */
[----:B------:R-:W-:-:S02]  /*c7d0*/  LOP3.LUT R29, R29, 0xffffffc, RZ, 0xc0, !PT ;  /* 0x0ffffffc1d1d7812 */ /* 0x000fc400078ec0ff */
[----:B------:R-:W-:Y:S01]  /*c7e0*/  MOV R3, 0x7f800000 ;  /* 0x7f80000000037802 */ /* 0x000fe20000000f00 */
[----:B------:R1:W-:Y:S01]  /*c7f0*/  STS [R30+0x400], R87 ;  /* 0x000400571e007388 */ /* 0x0003e20000000800 */
[----:B------:R-:W-:-:S03]  /*c800*/  IADD3 R29, R12, -R29, RZ ;  /* 0x8000001d0c1d7210 */ /* 0x000fc60007ffe0ff */
[----:B------:R-:W-:Y:S01]  /*c810*/  BAR.SYNC.DEFER_BLOCKING 0x0 ;  /* 0x0000000000007b1d */ /* 0x000fe20000010000 */
[----:B------:R-:W-:-:S05]  /*c820*/  LEA R172, R29, R172, 0x4 ;  /* 0x000000ac1dac7211 */ /* 0x000fca00078e20ff */
[----:B------:R-:W2:Y:S01]  /*c830*/  S2R R13, SR_CTAID.Z ;  /* 0x00000000000d7919 */ /* 0x000ea20000002700 */
[----:B-1----:R-:W-:-:S03]  /*c840*/  @!P2 IMAD.WIDE.U32 R30, R7, c[0x0][0x1e0], RZ ;  /* 0x00007800071eaa25 */ /* 0x002fc600078e00ff */
[----:B------:R1:W3:Y:S01]  /*c850*/  LDS.128 R20, [R173] ;  /* 0x00000000ad147984 */ /* 0x0002e20000000c00 */
[----:B------:R-:W-:Y:S01]  /*c860*/  @!P2 IMAD.MOV.U32 R28, RZ, RZ, R30 ;  /* 0x000000ffff1ca224 */ /* 0x000fe200078e001e */
[----:B------:R-:W-:Y:S01]  /*c870*/  @!P2 IADD3 R15, R31, R14, RZ ;  /* 0x0000000e1f0fa210 */ /* 0x000fe20007ffe0ff */
[----:B------:R-:W-:Y:S01]  /*c880*/  @P3 FMUL.FTZ R31, R6, 0.69314718246459960938 ;  /* 0x3f317218061f3820 */ /* 0x000fe20000410000 */
[----:B------:R1:W4:Y:S01]  /*c890*/  LDS.128 R16, [R173+0x800] ;  /* 0x00080000ad107984 */ /* 0x0003220000000c00 */
[----:B--2---:R-:W-:-:S03]  /*c8a0*/  @!P4 IMAD R7, R7, c[0x0][0x1c0], R13 ;  /* 0x000070000707ca24 */ /* 0x004fc600078e020d */
[----:B------:R1:W2:Y:S01]  /*c8b0*/  LDS.128 R8, [R173+0x1000] ;  /* 0x00100000ad087984 */ /* 0x0002a20000000c00 */
[----:B------:R-:W-:Y:S02]  /*c8c0*/  @P4 IMAD R170, R13, c[0x0][0x234], R170 ;  /* 0x00008d000daa4a24 */ /* 0x000fe400078e02aa */
[----:B------:R-:W-:Y:S01]  /*c8d0*/  @P3 FFMA.FTZ R3, R2, c[0x0][0x238], R31 ;  /* 0x00008e0002033a23 */ /* 0x000fe2000001001f */
[----:B------:R1:W1:Y:S01]  /*c8e0*/  LDS.128 R24, [R173+0x1800] ;  /* 0x00180000ad187984 */ /* 0x0002620000000c00 */
[----:B------:R-:W-:Y:S01]  /*c8f0*/  @!P4 IMAD R170, R7, c[0x0][0x214], RZ ;  /* 0x0000850007aaca24 */ /* 0x000fe200078e02ff */
[----:B------:R-:W-:Y:S05]  /*c900*/  @P1 BRA `(.L_x_6295) ;  /* 0x000000c000001947 */ /* 0x000fea0003800000 */
[----:B------:R-:W5:Y:S01]  /*c910*/  S2R R7, SR_CTAID.X ;  /* 0x0000000000077919 */ /* 0x000f620000002500 */
[C---:B------:R-:W-:Y:S02]  /*c920*/  IADD3 R2, R172.reuse, 0x8, RZ ;  /* 0x00000008ac027810 */ /* 0x040fe40007ffe0ff */
[-C--:B------:R-:W-:Y:S02]  /*c930*/  ISETP.GE.AND P2, PT, R172, R167.reuse, PT ;  /* 0x000000a7ac00720c */ /* 0x080fe40003f46270 */
[----:B------:R-:W-:Y:S01]  /*c940*/  ISETP.GE.AND P1, PT, R2, R167, PT ;  /* 0x000000a70200720c */ /* 0x000fe20003f26270 */
[----:B-----5:R-:W-:-:S05]  /*c950*/  IMAD R7, R7, 0x40, R170 ;  /* 0x0000004007077824 */ /* 0x020fca00078e02aa */
[----:B------:R-:W-:Y:S02]  /*c960*/  SHF.R.S32.HI R5, RZ, 0x1f, R7 ;  /* 0x0000001fff057819 */ /* 0x000fe40000011407 */
[----:B------:R-:W-:-:S04]  /*c970*/  IADD3 R0, P0, R172, R7, RZ ;  /* 0x00000007ac007210 */ /* 0x000fc80007f1e0ff */
[----:B------:R-:W-:Y:S02]  /*c980*/  LEA.HI.X.SX32 R5, R172, R5, 0x1, P0 ;  /* 0x00000005ac057211 */ /* 0x000fe400000f0eff */
[----:B------:R-:W-:-:S04]  /*c990*/  LEA R6, P0, R0, c[0x0][0x200], 0x2 ;  /* 0x0000800000067a11 */ /* 0x000fc800078010ff */
[----:B------:R-:W-:-:S05]  /*c9a0*/  LEA.HI.X R7, R0, c[0x0][0x204], R5, 0x2, P0 ;  /* 0x0000810000077a11 */ /* 0x000fca00000f1405 */
[----:B------:R4:W-:Y:S04]  /*c9b0*/  @!P2 STG.E [R6.64], R3 ;  /* 0x000000030600a986 */ /* 0x0009e8000c10190c */
[----:B------:R4:W-:Y:S02]  /*c9c0*/  @!P1 STG.E [R6.64+0x20], R4 ;  /* 0x0000200406009986 */ /* 0x0009e4000c10190c */
.L_x_6295:
[----:B------:R-:W-:Y:S05]  /*c9d0*/  BSYNC B0 ;  /* 0x0000000000007941 */ /* 0x000fea0003800000 */
.L_x_6294:
[----:B----4-:R-:W4:Y:S01]  /*c9e0*/  S2R R3, SR_CTAID.X ;  /* 0x0000000000037919 */ /* 0x010f220000002500 */
[----:B------:R-:W-:Y:S01]  /*c9f0*/  SHF.R.S32.HI R2, RZ, 0x1f, R13 ;  /* 0x0000001fff027819 */ /* 0x000fe2000001140d */
[----:B------:R-:W-:Y:S04]  /*ca00*/  BSSY B0, `(.L_x_6296) ;  /* 0x0000016000007945 */ /* 0x000fe80003800000 */
[----:B------:R-:W-:-:S04]  /*ca10*/  IMAD R2, R2, c[0x0][0x1f0], RZ ;  /* 0x00007c0002027a24 */ /* 0x000fc800078e02ff */
[----:B------:R-:W-:Y:S01]  /*ca20*/  IMAD R2, R13, c[0x0][0x1f4], R2 ;  /* 0x00007d000d027a24 */ /* 0x000fe200078e0202 */
[----:B----4-:R-:W-:-:S04]  /*ca30*/  SHF.L.U32 R3, R3, 0x6, RZ ;  /* 0x0000000603037819 */ /* 0x010fc800000006ff */
[----:B------:R-:W-:Y:S01]  /*ca40*/  SHF.R.S32.HI R0, RZ, 0x1f, R3 ;  /* 0x0000001fff007819 */ /* 0x000fe20000011403 */
[----:B------:R-:W-:-:S04]  /*ca50*/  IMAD.WIDE.U32 R174, R3, c[0x0][0x1e8], R174 ;  /* 0x00007a0003ae7a25 */ /* 0x000fc800078e00ae */
[----:B------:R-:W-:Y:S01]  /*ca60*/  IMAD R0, R0, c[0x0][0x1e8], RZ ;  /* 0x00007a0000007a24 */ /* 0x000fe200078e02ff */
[----:B------:R-:W-:-:S03]  /*ca70*/  IADD3 R4, P0, R28, R174, RZ ;  /* 0x000000ae1c047210 */ /* 0x000fc60007f1e0ff */
[----:B------:R-:W-:-:S05]  /*ca80*/  IMAD R0, R3, c[0x0][0x1ec], R0 ;  /* 0x00007b0003007a24 */ /* 0x000fca00078e0200 */
[----:B------:R-:W-:Y:S02]  /*ca90*/  IADD3.X R5, R15, R0, R175, P0, !PT ;  /* 0x000000000f057210 */ /* 0x000fe400007fe4af */
[----:B------:R-:W-:-:S03]  /*caa0*/  ISETP.GE.AND P0, PT, R176, R167, PT ;  /* 0x000000a7b000720c */ /* 0x000fc60003f06270 */
[----:B------:R-:W-:-:S05]  /*cab0*/  IMAD.WIDE.U32 R4, R13, c[0x0][0x1f0], R4 ;  /* 0x00007c000d047a25 */ /* 0x000fca00078e0004 */
        /* <DEDUP_REMOVED lines=9> */
[----:B---3--:R3:W-:Y:S02]  /*cb50*/  STG.E.128 [R2.64], R20 ;  /* 0x0000001402007986 */ /* 0x0087e4000c101d0c */
.L_x_6297:
[----:B------:R-:W-:Y:S05]  /*cb60*/  BSYNC B0 ;  /* 0x0000000000007941 */ /* 0x000fea0003800000 */
.L_x_6296:
[----:B------:R-:W-:Y:S01]  /*cb70*/  IADD3 R0, R176, 0x10, RZ ;  /* 0x00000010b0007810 */ /* 0x000fe20007ffe0ff */
[----:B------:R-:W-:Y:S03]  /*cb80*/  BSSY B0, `(.L_x_6298) ;  /* 0x000000e000007945 */ /* 0x000fe60003800000 */
[----:B------:R-:W-:-:S13]  /*cb90*/  ISETP.GE.AND P0, PT, R0, R167, PT ;  /* 0x000000a70000720c */ /* 0x000fda0003f06270 */
[----:B------:R-:W-:Y:S05]  /*cba0*/  @P0 BRA `(.L_x_6299) ;  /* 0x000000b000000947 */ /* 0x000fea0003800000 */
[----:B---3--:R-:W-:Y:S01]  /*cbb0*/  IADD3 R3, P0, R176, 0x10, RZ ;  /* 0x00000010b0037810 */ /* 0x008fe20007f1e0ff */
        /* <DEDUP_REMOVED lines=10> */
.L_x_6299:
[----:B------:R-:W-:Y:S05]  /*cc60*/  BSYNC B0 ;  /* 0x0000000000007941 */ /* 0x000fea0003800000 */
.L_x_6298:
        /* <DEDUP_REMOVED lines=14> */
[----:B--2---:R2:W-:Y:S02]  /*cd50*/  STG.E.128 [R2.64], R8 ;  /* 0x0000000802007986 */ /* 0x0045e4000c101d0c */
.L_x_6301:
[----:B------:R-:W-:Y:S05]  /*cd60*/  BSYNC B0 ;  /* 0x0000000000007941 */ /* 0x000fea0003800000 */
.L_x_6300:
[----:B------:R-:W-:-:S04]  /*cd70*/  IADD3 R0, R176, 0x30, RZ ;  /* 0x00000030b0007810 */ /* 0x000fc80007ffe0ff */
[----:B------:R-:W-:-:S13]  /*cd80*/  ISETP.GE.AND P0, PT, R0, R167, PT ;  /* 0x000000a70000720c */ /* 0x000fda0003f06270 */
[----:B------:R-:W-:Y:S05]  /*cd90*/  @P0 EXIT ;  /* 0x000000000000094d */ /* 0x000fea0003800000 */
[----:B------:R-:W-:Y:S02]  /*cda0*/  IADD3 R0, P0, R176, 0x30, RZ ;  /* 0x00000030b0007810 */ /* 0x000fe40007f1e0ff */
[----:B------:R-:W-:Y:S02]  /*cdb0*/  MOV R5, R7 ;  /* 0x0000000700057202 */ /* 0x000fe40000000f00 */
[----:B--23--:R-:W-:-:S03]  /*cdc0*/  IADD3.X R3, RZ, R177, RZ, P0, !PT ;  /* 0x000000b1ff037210 */ /* 0x00cfc600007fe4ff */
        /* <DEDUP_REMOVED lines=8> */
.L_x_6302:
        /* <DEDUP_REMOVED lines=11> */
.L_x_7918:


//--------------------- .text._ZN5flash24flash_fwd_splitkv_kernelI23Flash_fwd_kernel_traitsILi64ELi64ELi128ELi4ELb0ELb0EN7cutlass10bfloat16_tE19Flash_kernel_traitsILi64ELi64ELi128ELi4ES3_EELb1ELb0ELb0ELb0ELb1ELb1ELb0ELb0EEEvNS_16Flash_fwd_paramsE --------------------------
	.section	.text._ZN5flash24flash_fwd_splitkv_kernelI23Flash_fwd_kernel_traitsILi64ELi64ELi128ELi4ELb0ELb0EN7cutlass10bfloat16_tE19Flash_kernel_traitsILi64ELi64ELi128ELi4ES3_EELb1ELb0ELb0ELb0ELb1ELb1ELb0ELb0EEEvNS_16Flash_fwd_paramsE,"ax",@progbits
	.sectioninfo	@"SHI_REGISTERS=255"
	.align	128
        .global         _ZN5flash24flash_fwd_splitkv_kernelI23Flash_fwd_kernel_traitsILi64ELi64ELi128ELi4ELb0ELb0EN7cutlass10bfloat16_tE19Flash_kernel_traitsILi64ELi64ELi128ELi4ES3_EELb1ELb0ELb0ELb0ELb1ELb1ELb0ELb0EEEvNS_16Flash_fwd_paramsE
        .type           _ZN5flash24flash_fwd_splitkv_kernelI23Flash_fwd_kernel_traitsILi64ELi64ELi128ELi4ELb0ELb0EN7cutlass10bfloat16_tE19Flash_kernel_traitsILi64ELi64ELi128ELi4ES3_EELb1ELb0ELb0ELb0ELb1ELb1ELb0ELb0EEEvNS_16Flash_fwd_paramsE,@function
        .size           _ZN5flash24flash_fwd_splitkv_kernelI23Flash_fwd_kernel_traitsILi64ELi64ELi128ELi4ELb0ELb0EN7cutlass10bfloat16_tE19Flash_kernel_traitsILi64ELi64ELi128ELi4ES3_EELb1ELb0ELb0ELb0ELb1ELb1ELb0ELb0EEEvNS_16Flash_fwd_paramsE,(.L_x_7919 - _ZN5flash24flash_fwd_splitkv_kernelI23Flash_fwd_kernel_traitsILi64ELi64ELi128ELi4ELb0ELb0EN7cutlass10bfloat16_tE19Flash_kernel_traitsILi64ELi64ELi128ELi4ES3_EELb1ELb0ELb0ELb0ELb1ELb1ELb0ELb0EEEvNS_16Flash_fwd_paramsE)
        .other          _ZN5flash24flash_fwd_splitkv_kernelI23Flash_fwd_kernel_traitsILi64ELi64ELi128ELi4ELb0ELb0EN7cutlass10bfloat16_tE19Flash_kernel_traitsILi64ELi64ELi128ELi4ES3_EELb1ELb0ELb0ELb0ELb1ELb1ELb0ELb0EEEvNS_16Flash_fwd_paramsE,@"STO_CUDA_ENTRY STV_DEFAULT"
_ZN5flash24flash_fwd_splitkv_kernelI23Flash_fwd_kernel_traitsILi64ELi64ELi128ELi4ELb0ELb0EN7cutlass10bfloat16_tE19Flash_kernel_traitsILi64ELi64ELi128ELi4ES3_EELb1ELb0ELb0ELb0ELb1ELb1ELb0ELb0EEEvNS_16Flash_fwd_paramsE:
.text._ZN5flash24flash_fwd_splitkv_kernelI23Flash_fwd_kernel_traitsILi64ELi64ELi128ELi4ELb0ELb0EN7cutlass10bfloat16_tE19Flash_kernel_traitsILi64ELi64ELi128ELi4ES3_EELb1ELb0ELb0ELb0ELb1ELb1ELb0ELb0EEEvNS_16Flash_fwd_paramsE:
        /* <DEDUP_REMOVED lines=33> */
.L_x_6303:
[----:B-1-34-:R-:W-:Y:S02]  /*0210*/  MOV R0, c[0x0][0x218] ;  /* 0x0000860000007a02 */ /* 0x01afe40000000f00 */
.L_x_6304:
        /* <DEDUP_REMOVED lines=15> */
[----:B------:R-:W-:Y:S02]  /*0310*/  IADD3 R6, R73, 0x7f, RZ ;  /* 0x0000007f49067810 */ /* 0x000fe40007ffe0ff */
        /* <DEDUP_REMOVED lines=8> */
[----:B------:R-:W-:Y:S01]  /*03a0*/  SHF.R.S32.HI R5, RZ, 0x7, R5 ;  /* 0x00000007ff057819 */ /* 0x000fe20000011405 */
[----:B------:R-:W1:Y:S01]  /*03b0*/  S2R R6, SR_TID.X ;  /* 0x0000000000067919 */ /* 0x000e620000002100 */
[----:B------:R-:W-:-:S03]  /*03c0*/  SHF.R.S32.HI R0, RZ, 0x7, R0 ;  /* 0x00000007ff007819 */ /* 0x000fc60000011400 */
[----:B------:R-:W-:-:S04]  /*03d0*/  IMNMX R5, R5, UR4, PT ;  /* 0x0000000405057c17 */ /* 0x000fc8000b800200 */
[----:B------:R-:W-:-:S04]  /*03e0*/  IMNMX R101, R5, R0, PT ;  /* 0x0000000005657217 */ /* 0x000fc80003800200 */
[----:B------:R-:W-:-:S13]  /*03f0*/  ISETP.GT.AND P0, PT, R101, RZ, PT ;  /* 0x000000ff6500720c */ /* 0x000fda0003f04270 */
[----:B------:R-:W-:Y:S05]  /*0400*/  @P0 BRA `(.L_x_6305) ;  /* 0x000006d000000947 */ /* 0x000fea0003800000 */
[----:B-1----:R-:W-:Y:S01]  /*0410*/  ISETP.NE.AND P0, PT, R176, -0x1, PT ;  /* 0xffffffffb000780c */ /* 0x002fe20003f05270 */
[----:B------:R-:W-:Y:S01]  /*0420*/  BSSY B0, `(.L_x_6306) ;  /* 0x0000029000007945 */ /* 0x000fe20003800000 */
[----:B------:R-:W-:Y:S02]  /*0430*/  SHF.R.S32.HI R3, RZ, 0x1f, R6 ;  /* 0x0000001fff037819 */ /* 0x000fe40000011406 */
[----:B------:R-:W-:Y:S02]  /*0440*/  SHF.R.S32.HI R0, RZ, 0x1f, R77 ;  /* 0x0000001fff007819 */ /* 0x000fe4000001144d */
[----:B------:R-:W-:Y:S02]  /*0450*/  LEA.HI R2, R3, R6, RZ, 0x3 ;  /* 0x0000000603027211 */ /* 0x000fe400078f18ff */
[----:B------:R-:W-:Y:S01]  /*0460*/  IADD3 R72, -R77, R72, RZ ;  /* 0x000000484d487210 */ /* 0x000fe20007ffe1ff */
[----:B------:R-:W-:Y:S01]  /*0470*/  IMAD R0, R0, c[0x0][0x1e8], RZ ;  /* 0x00007a0000007a24 */ /* 0x000fe200078e02ff */
[----:B------:R-:W-:-:S03]  /*0480*/  LOP3.LUT R3, R2, 0x1ffffff8, RZ, 0xc0, !PT ;  /* 0x1ffffff802037812 */ /* 0x000fc600078ec0ff */
[----:B------:R-:W-:Y:S01]  /*0490*/  @!P0 SHF.R.S32.HI R10, RZ, 0x1f, R15 ;  /* 0x0000001fff0a8819 */ /* 0x000fe2000001140f */
[----:B------:R-:W-:-:S04]  /*04a0*/  @P0 IMAD.WIDE.U32 R8, R176, c[0x0][0x1e8], RZ ;  /* 0x00007a00b0080a25 */ /* 0x000fc800078e00ff */
[----:B------:R-:W-:Y:S02]  /*04b0*/  IMAD.IADD R4, R6, 0x1, -R3 ;  /* 0x0000000106047824 */ /* 0x000fe400078e0a03 */
[----:B------:R-:W-:Y:S02]  /*04c0*/  @!P0 IMAD R10, R10, c[0x0][0x1e0], RZ ;  /* 0x000078000a0a8a24 */ /* 0x000fe400078e02ff */
[----:B------:R-:W-:Y:S02]  /*04d0*/  IMAD.SHL.U32 R4, R4, 0x8, RZ ;  /* 0x0000000804047824 */ /* 0x000fe400078e00ff */
[----:B------:R-:W-:-:S03]  /*04e0*/  @!P0 IMAD.WIDE.U32 R12, R15, c[0x0][0x1e0], RZ ;  /* 0x000078000f0c8a25 */ /* 0x000fc600078e00ff */
[----:B------:R-:W-:Y:S01]  /*04f0*/  SHF.R.S32.HI R5, RZ, 0x1f, R4 ;  /* 0x0000001fff057819 */ /* 0x000fe20000011404 */
[----:B------:R-:W-:Y:S01]  /*0500*/  @!P0 IMAD R3, R15, c[0x0][0x1e4], R10 ;  /* 0x000079000f038a24 */ /* 0x000fe200078e020a */
[----:B------:R-:W-:Y:S01]  /*0510*/  @!P0 MOV R8, R12 ;  /* 0x0000000c00088202 */ /* 0x000fe20000000f00 */
[----:B------:R-:W-:Y:S02]  /*0520*/  @P0 IMAD R176, R176, c[0x0][0x1ec], R9 ;  /* 0x00007b00b0b00a24 */ /* 0x000fe400078e0209 */
[----:B------:R-:W-:Y:S01]  /*0530*/  @!P0 IMAD.IADD R176, R13, 0x1, R3 ;  /* 0x000000010db08824 */ /* 0x000fe200078e0203 */
[----:B------:R-:W-:Y:S01]  /*0540*/  SHF.R.S32.HI R3, RZ, 0x1f, R32 ;  /* 0x0000001fff037819 */ /* 0x000fe20000011420 */
[----:B------:R-:W-:-:S04]  /*0550*/  IMAD.WIDE.U32 R4, R77, c[0x0][0x1e8], R4 ;  /* 0x00007a004d047a25 */ /* 0x000fc800078e0004 */
[----:B------:R-:W-:Y:S01]  /*0560*/  IMAD R7, R77, c[0x0][0x1ec], R0 ;  /* 0x00007b004d077a24 */ /* 0x000fe200078e0200 */
[----:B------:R-:W-:Y:S01]  /*0570*/  IADD3 R4, P0, R8, R4, RZ ;  /* 0x0000000408047210 */ /* 0x000fe20007f1e0ff */
[----:B------:R-:W-:Y:S01]  /*0580*/  IMAD R9, R3, c[0x0][0x1f0], RZ ;  /* 0x00007c0003097a24 */ /* 0x000fe200078e02ff */
[----:B------:R-:W-:Y:S01]  /*0590*/  SHF.R.S32.HI R3, RZ, 0x3, R2 ;  /* 0x00000003ff037819 */ /* 0x000fe20000011402 */
[----:B------:R-:W-:Y:S01]  /*05a0*/  IMAD R0, R15, c[0x0][0x1c0], R32 ;  /* 0x000070000f007a24 */ /* 0x000fe200078e0220 */
[----:B------:R-:W-:Y:S01]  /*05b0*/  IADD3.X R5, R176, R5, R7, P0, !PT ;  /* 0x00000005b0057210 */ /* 0x000fe200007fe407 */
[----:B------:R-:W-:Y:S01]  /*05c0*/  IMAD R9, R32, c[0x0][0x1f4], R9 ;  /* 0x00007d0020097a24 */ /* 0x000fe200078e0209 */
[----:B------:R-:W-:Y:S01]  /*05d0*/  ISETP.GE.AND P0, PT, R3, R72, PT ;  /* 0x000000480300720c */ /* 0x000fe20003f06270 */
[----:B------:R-:W-:Y:S01]  /*05e0*/  IMAD R77, R0, c[0x0][0x214], R77 ;  /* 0x00008500004d7a24 */ /* 0x000fe200078e024d */
[----:B------:R-:W-:Y:S01]  /*05f0*/  SHF.R.S32.HI R2, RZ, 0x1f, R3 ;  /* 0x0000001fff027819 */ /* 0x000fe20000011403 */
        /* <DEDUP_REMOVED lines=11> */
.L_x_6307:
[----:B------:R-:W-:Y:S05]  /*06b0*/  BSYNC B0 ;  /* 0x0000000000007941 */ /* 0x000fea0003800000 */
.L_x_6306:
        /* <DEDUP_REMOVED lines=15> */
.L_x_6309:
[----:B------:R-:W-:Y:S05]  /*07b0*/  BSYNC B0 ;  /* 0x0000000000007941 */ /* 0x000fea0003800000 */
.L_x_6308:
        /* <DEDUP_REMOVED lines=15> */
.L_x_6311:
[----:B------:R-:W-:Y:S05]  /*08b0*/  BSYNC B0 ;  /* 0x0000000000007941 */ /* 0x000fea0003800000 */
.L_x_6310:
[----:B------:R-:W-:Y:S01]  /*08c0*/  IADD3 R11, R3, 0x30, RZ ;  /* 0x00000030030b7810 */ /* 0x000fe20007ffe0ff */
[----:B------:R-:W-:Y:S03]  /*08d0*/  BSSY B0, `(.L_x_6312) ;  /* 0x000000d000007945 */ /* 0x000fe60003800000 */
[----:B------:R-:W-:-:S13]  /*08e0*/  ISETP.GE.AND P0, PT, R11, R72, PT ;  /* 0x000000480b00720c */ /* 0x000fda0003f06270 */
[----:B------:R-:W-:Y:S05]  /*08f0*/  @P0 BRA `(.L_x_6313) ;  /* 0x000000a000000947 */ /* 0x000fea0003800000 */
[----:B-1----:R-:W-:Y:S02]  /*0900*/  IADD3 R5, P0, R3, 0x30, RZ ;  /* 0x0000003003057810 */ /* 0x002fe40007f1e0ff */
        /* <DEDUP_REMOVED lines=9> */
.L_x_6313:
[----:B------:R-:W-:Y:S05]  /*09a0*/  BSYNC B0 ;  /* 0x0000000000007941 */ /* 0x000fea0003800000 */
.L_x_6312:
[----:B------:R-:W-:-:S04]  /*09b0*/  LOP3.LUT P4, RZ, R6, 0x7, RZ, 0xc0, !PT ;  /* 0x0000000706ff7812 */ /* 0x000fc8000788c0ff */
[-C--:B------:R-:W-:Y:S02]  /*09c0*/  ISETP.GE.OR P3, PT, R3, R72.reuse, P4 ;  /* 0x000000480300720c */ /* 0x080fe40002766670 */
[-C--:B------:R-:W-:Y:S02]  /*09d0*/  ISETP.GE.OR P2, PT, R9, R72.reuse, P4 ;  /* 0x000000480900720c */ /* 0x080fe40002746670 */
[-C--:B------:R-:W-:Y:S02]  /*09e0*/  ISETP.GE.OR P1, PT, R7, R72.reuse, P4 ;  /* 0x000000480700720c */ /* 0x080fe40002726670 */
[----:B------:R-:W-:Y:S02]  /*09f0*/  IADD3 R3, P0, R77, R3, RZ ;  /* 0x000000034d037210 */ /* 0x000fe40007f1e0ff */
[----:B------:R-:W-:Y:S02]  /*0a00*/  ISETP.GE.OR P4, PT, R11, R72, P4 ;  /* 0x000000480b00720c */ /* 0x000fe40002786670 */
[----:B------:R-:W-:-:S02]  /*0a10*/  LEA.HI.X.SX32 R2, R77, R2, 0x1, P0 ;  /* 0x000000024d027211 */ /* 0x000fc400000f0eff */
        /* <DEDUP_REMOVED lines=12> */
.L_x_6305:
        /* <DEDUP_REMOVED lines=8> */
[----:B------:R-:W-:Y:S01]  /*0b60*/  CS2R R184, SRZ ;  /* 0x0000000000b87805 */ /* 0x000fe2000001ff00 */
[C---:B------:R-:W-:Y:S01]  /*0b70*/  @P2 IMAD.WIDE.U32 R4, R15.reuse, c[0x0][0x2c8], RZ ;  /* 0x0000b2000f042a25 */ /* 0x040fe200078e00ff */
[----:B------:R1:W5:Y:S01]  /*0b80*/  @P0 LDG.E R0, [R10.64] ;  /* 0x0000000c0a000981 */ /* 0x000362000c1e1900 */
[----:B------:R-:W-:Y:S02]  /*0b90*/  PLOP3.LUT P0, PT, PT, PT, PT, 0x8, 0x0 ;  /* 0x000000000000781c */ /* 0x000fe40003f0e170 */
[----:B------:R-:W-:Y:S01]  /*0ba0*/  @P2 IMAD R3, R15, c[0x0][0x2cc], R8 ;  /* 0x0000b3000f032a24 */ /* 0x000fe200078e0208 */
[----:B------:R-:W-:Y:S02]  /*0bb0*/  @P2 LEA R184, P1, R4, c[0x0][0x2c0], 0x2 ;  /* 0x0000b00004b82a11 */ /* 0x000fe400078210ff */
[----:B------:R-:W-:Y:S01]  /*0bc0*/  IABS R124, c[0x0][0x2d0] ;  /* 0x0000b400007c7a13 */ /* 0x000fe20000000000 */
        /* <DEDUP_REMOVED lines=68> */
[----:B------:R-:W-:Y:S01]  /*1010*/  SHF.R.S32.HI R4, RZ, 0x1f, R28 ;  /* 0x0000001fff047819 */ /* 0x000fe2000001141c */
[----:B------:R-:W-:Y:S01]  /*1020*/  IMAD R5, R11, c[0x0][0x19c], R0 ;  /* 0x000067000b057a24 */ /* 0x000fe200078e0200 */
[----:B------:R-:W-:Y:S01]  /*1030*/  IADD3 R13, R17, R13, RZ ;  /* 0x0000000d110d7210 */ /* 0x000fe20007ffe0ff */
[----:B------:R-:W-:-:S04]  /*1040*/  IMAD.WIDE.U32 R2, R11, c[0x0][0x198], R2 ;  /* 0x000066000b027a25 */ /* 0x000fc800078e0002 */
[----:B------:R-:W-:Y:S01]  /*1050*/  IMAD R7, R4, c[0x0][0x1b0], RZ ;  /* 0x00006c0004077a24 */ /* 0x000fe200078e02ff */
[----:B------:R-:W-:Y:S01]  /*1060*/  IADD3 R3, R3, R5, RZ ;  /* 0x0000000503037210 */ /* 0x000fe20007ffe0ff */
[----:B------:R-:W-:Y:S02]  /*1070*/  IMAD.MOV.U32 R10, RZ, RZ, R16 ;  /* 0x000000ffff0a7224 */ /* 0x000fe400078e0010 */
[C---:B------:R-:W-:Y:S02]  /*1080*/  IMAD R7, R28.reuse, c[0x0][0x1b4], R7 ;  /* 0x00006d001c077a24 */ /* 0x040fe400078e0207 */
[----:B------:R-:W-:-:S04]  /*1090*/  IMAD.WIDE.U32 R2, R28, c[0x0][0x1b0], R2 ;  /* 0x00006c001c027a25 */ /* 0x000fc800078e0002 */
[----:B------:R-:W-:Y:S01]  /*10a0*/  IMAD.IADD R7, R3, 0x1, R7 ;  /* 0x0000000103077824 */ /* 0x000fe200078e0207 */
[----:B------:R-:W-:Y:S01]  /*10b0*/  MOV R12, R2 ;  /* 0x00000002000c7202 */ /* 0x000fe20000000f00 */
[----:B------:R-:W-:Y:S05]  /*10c0*/  BRA `(.L_x_6315) ;  /* 0x0000045000007947 */ /* 0x000fea0003800000 */
.L_x_6314:
        /* <DEDUP_REMOVED lines=15> */
.L_x_6316:
[----:B------:R-:W-:Y:S01]  /*11c0*/  IABS R7, c[0x0][0x1c8] ;  /* 0x0000720000077a13 */ /* 0x000fe20000000000 */
[----:B------:R-:W-:Y:S01]  /*11d0*/  IMAD.MOV.U32 R16, RZ, RZ, R8 ;  /* 0x000000ffff107224 */ /* 0x000fe200078e0008 */
[----:B------:R-:W-:Y:S01]  /*11e0*/  MOV R10, RZ ;  /* 0x000000ff000a7202 */ /* 0x000fe20000000f00 */
[----:B------:R-:W-:Y:S01]  /*11f0*/  @P4 IMAD.IADD R13, R2, 0x1, R13 ;  /* 0x00000001020d4824 */ /* 0x000fe200078e020d */
[----:B------:R-:W1:Y:S01]  /*1200*/  I2F.RP R9, R7 ;  /* 0x0000000700097306 */ /* 0x000e620000209400 */
[----:B------:R-:W-:Y:S02]  /*1210*/  MOV R17, R3 ;  /* 0x0000000300117202 */ /* 0x000fe40000000f00 */
        /* <DEDUP_REMOVED lines=9> */
[----:B------:R-:W-:-:S03]  /*12b0*/  LEA R11, R101, 0xffffff80, 0x7 ;  /* 0xffffff80650b7811 */ /* 0x000fc600078e38ff */
[----:B------:R-:W-:Y:S01]  /*12c0*/  IMAD.MOV.U32 R5, RZ, RZ, R4 ;  /* 0x000000ffff057224 */ /* 0x000fe200078e0004 */
[----:B------:R-:W-:Y:S01]  /*12d0*/  SHF.R.S32.HI R9, RZ, 0x1f, R11 ;  /* 0x0000001fff097819 */ /* 0x000fe2000001140b */
[----:B------:R-:W-:-:S04]  /*12e0*/  IMAD.WIDE.U32 R16, R11, c[0x0][0x198], R16 ;  /* 0x000066000b107a25 */ /* 0x000fc800078e0010 */
[----:B------:R-:W-:-:S04]  /*12f0*/  IMAD.HI.U32 R28, R10, R5, RZ ;  /* 0x000000050a1c7227 */ /* 0x000fc800078e00ff */
[----:B------:R-:W-:Y:S01]  /*1300*/  @P4 IMAD.MOV.U32 R10, RZ, RZ, R18 ;  /* 0x000000ffff0a4224 */ /* 0x000fe200078e0012 */
[----:B------:R-:W-:-:S05]  /*1310*/  IADD3 R4, -R28, RZ, RZ ;  /* 0x000000ff1c047210 */ /* 0x000fca0007ffe1ff */
        /* <DEDUP_REMOVED lines=32> */
.L_x_6315:
[----:B------:R-:W-:Y:S01]  /*1520*/  ISETP.NE.AND P1, PT, R176, -0x1, PT ;  /* 0xffffffffb000780c */ /* 0x000fe20003f25270 */
[----:B------:R-:W-:Y:S01]  /*1530*/  IMAD.IADD R173, R72, 0x1, -R77 ;  /* 0x0000000148ad7824 */ /* 0x000fe200078e0a4d */
[----:B------:R-:W-:Y:S01]  /*1540*/  SHF.R.S32.HI R75, RZ, 0x1f, R6 ;  /* 0x0000001fff4b7819 */ /* 0x000fe20000011406 */
[----:B------:R-:W-:Y:S01]  /*1550*/  IMAD.MOV.U32 R103, RZ, RZ, c[0x0][0x198] ;  /* 0x00006600ff677624 */ /* 0x000fe200078e00ff */
[----:B------:R-:W-:Y:S01]  /*1560*/  IADD3 R177, R101, -0x1, RZ ;  /* 0xffffffff65b17810 */ /* 0x000fe20007ffe0ff */
[----:B------:R-:W-:Y:S01]  /*1570*/  IMAD.SHL.U32 R129, R6, 0x2, RZ ;  /* 0x0000000206817824 */ /* 0x000fe200078e00ff */
[----:B------:R-:W-:-:S04]  /*1580*/  LEA.HI R3, R75, R6, RZ, 0x3 ;  /* 0x000000064b037211 */ /* 0x000fc800078f18ff */
[----:B------:R-:W-:Y:S02]  /*1590*/  SHF.R.S32.HI R182, RZ, 0x3, R3 ;  /* 0x00000003ffb67819 */ /* 0x000fe40000011403 */
[----:B------:R-:W-:Y:S01]  /*15a0*/  LOP3.LUT R3, R3, 0xfffffff8, RZ, 0xc0, !PT ;  /* 0xfffffff803037812 */ /* 0x000fe200078ec0ff */
[----:B------:R-:W-:Y:S01]  /*15b0*/  @P1 IMAD.WIDE.U32 R18, R176, c[0x0][0x190], RZ ;  /* 0x00006400b0121a25 */ /* 0x000fe200078e00ff */
[----:B-----5:R-:W-:Y:S02]  /*15c0*/  @!P1 SHF.R.S32.HI R0, RZ, 0x1f, R15 ;  /* 0x0000001fff009819 */ /* 0x020fe4000001140f */
[----:B------:R-:W-:Y:S01]  /*15d0*/  SHF.R.S32.HI R183, RZ, 0x1f, R182 ;  /* 0x0000001fffb77819 */ /* 0x000fe200000114b6 */
[----:B------:R-:W-:Y:S01]  /*15e0*/  IMAD.IADD R8, R6, 0x1, -R3 ;  /* 0x0000000106087824 */ /* 0x000fe200078e0a03 */
[----:B------:R-:W-:Y:S01]  /*15f0*/  SHF.R.S32.HI R3, RZ, 0x1f, R32 ;  /* 0x0000001fff037819 */ /* 0x000fe20000011420 */
[----:B------:R-:W-:Y:S01]  /*1600*/  @!P1 IMAD R0, R0, c[0x0][0x178], RZ ;  /* 0x00005e0000009a24 */ /* 0x000fe200078e02ff */
[----:B------:R-:W-:Y:S01]  /*1610*/  LOP3.LUT R129, R129, 0x6, RZ, 0xc0, !PT ;  /* 0x0000000681817812 */ /* 0x000fe200078ec0ff */
[----:B------:R-:W-:Y:S01]  /*1620*/  @!P1 IMAD.WIDE.U32 R16, R15, c[0x0][0x178], RZ ;  /* 0x00005e000f109a25 */ /* 0x000fe200078e00ff */
[----:B------:R-:W-:-:S03]  /*1630*/  SHF.L.U32 R180, R8, 0x3, RZ ;  /* 0x0000000308b47819 */ /* 0x000fc600000006ff */
[----:B------:R-:W-:Y:S01]  /*1640*/  @!P1 IMAD R0, R15, c[0x0][0x17c], R0 ;  /* 0x00005f000f009a24 */ /* 0x000fe200078e0200 */
[----:B------:R-:W-:Y:S01]  /*1650*/  SHF.L.U32 R15, R182, 0x6, RZ ;  /* 0x00000006b60f7819 */ /* 0x000fe200000006ff */
[----:B------:R-:W-:Y:S01]  /*1660*/  @P1 IMAD.MOV.U32 R2, RZ, RZ, R18 ;  /* 0x000000ffff021224 */ /* 0x000fe200078e0012 */
[----:B------:R-:W-:Y:S01]  /*1670*/  IADD3 R22, P2, R180, R12, RZ ;  /* 0x0000000cb4167210 */ /* 0x000fe20007f5e0ff */
[----:B------:R-:W-:Y:S01]  /*1680*/  @!P1 IMAD.MOV.U32 R2, RZ, RZ, R16 ;  /* 0x000000ffff029224 */ /* 0x000fe200078e0010 */
[----:B------:R-:W-:Y:S01]  /*1690*/  SHF.R.S32.HI R181, RZ, 0x1f, R180 ;  /* 0x0000001fffb57819 */ /* 0x000fe200000114b4 */
[----:B------:R-:W-:Y:S01]  /*16a0*/  @P1 IMAD R5, R176, c[0x0][0x194], R19 ;  /* 0x00006500b0051a24 */ /* 0x000fe200078e0213 */
[----:B------:R-:W-:Y:S01]  /*16b0*/  LOP3.LUT R15, R15, 0x1c0, RZ, 0xc0, !PT ;  /* 0x000001c00f0f7812 */ /* 0x000fe200078ec0ff */
[----:B------:R-:W-:Y:S01]  /*16c0*/  @!P1 IMAD.IADD R5, R17, 0x1, R0 ;  /* 0x0000000111059824 */ /* 0x000fe200078e0200 */
[----:B------:R-:W-:Y:S01]  /*16d0*/  IADD3 R16, R182, 0x20, RZ ;  /* 0x00000020b6107810 */ /* 0x000fe20007ffe0ff */
[----:B------:R-:W-:Y:S01]  /*16e0*/  IMAD R3, R3, c[0x0][0x1a8], RZ ;  /* 0x00006a0003037a24 */ /* 0x000fe200078e02ff */
[----:B------:R-:W-:Y:S01]  /*16f0*/  IADD3.X R23, R181, R7, RZ, P2, !PT ;  /* 0x00000007b5177210 */ /* 0x000fe200017fe4ff */
[----:B------:R-:W-:Y:S01]  /*1700*/  IMAD.WIDE R36, R37, 0x40, R182 ;  /* 0x0000004025247825 */ /* 0x000fe200078e02b6 */
[----:B------:R-:W-:-:S02]  /*1710*/  SHF.R.U32.HI R179, RZ, 0x3, R15 ;  /* 0x00000003ffb37819 */ /* 0x000fc4000001160f */
[----:B------:R-:W-:Y:S01]  /*1720*/  LOP3.LUT R14, R15, 0x38, R180, 0xf8, !PT ;  /* 0x000000380f0e7812 */ /* 0x000fe200078ef8b4 */
[----:B------:R-:W-:Y:S01]  /*1730*/  IMAD R30, R32, c[0x0][0x1ac], R3 ;  /* 0x00006b00201e7a24 */ /* 0x000fe200078e0203 */
[C---:B------:R-:W-:Y:S01]  /*1740*/  IADD3 R18, R182.reuse, 0x10, RZ ;  /* 0x00000010b6127810 */ /* 0x040fe20007ffe0ff */
[----:B------:R-:W-:Y:S01]  /*1750*/  IMAD.WIDE.U32 R126, R182, c[0x0][0x198], R22 ;  /* 0x00006600b67e7a25 */ /* 0x000fe200078e0016 */
[----:B------:R-:W-:Y:S02]  /*1760*/  ISETP.GE.AND P2, PT, R16, R173, PT ;  /* 0x000000ad1000720c */ /* 0x000fe40003f46270 */
[----:B------:R-:W-:Y:S01]  /*1770*/  IADD3 R20, P4, R180, R2, RZ ;  /* 0x00000002b4147210 */ /* 0x000fe20007f9e0ff */
[----:B------:R-:W-:Y:S01]  /*1780*/  IMAD R125, R183, c[0x0][0x198], RZ ;  /* 0x00006600b77d7a24 */ /* 0x000fe200078e02ff */
[----:B------:R-:W-:Y:S02]  /*1790*/  LOP3.LUT R179, R14, R179, RZ, 0x3c, !PT ;  /* 0x000000b30eb37212 */ /* 0x000fe400078e3cff */
[-C--:B------:R-:W-:Y:S01]  /*17a0*/  ISETP.GE.AND P3, PT, R18, R173.reuse, PT ;  /* 0x000000ad1200720c */ /* 0x080fe20003f66270 */
[----:B------:R-:W-:Y:S01]  /*17b0*/  IMAD.X R21, R181, 0x1, R5, P4 ;  /* 0x00000001b5157824 */ /* 0x000fe200020e0605 */
[C---:B------:R-:W-:Y:S01]  /*17c0*/  ISETP.GE.AND P1, PT, R182.reuse, R173, PT ;  /* 0x000000adb600720c */ /* 0x040fe20003f26270 */
[C---:B------:R-:W-:Y:S01]  /*17d0*/  IMAD R125, R182.reuse, c[0x0][0x19c], R125 ;  /* 0x00006700b67d7a24 */ /* 0x040fe200078e027d */
[----:B------:R-:W-:Y:S01]  /*17e0*/  IADD3 R14, R182, 0x30, RZ ;  /* 0x00000030b60e7810 */ /* 0x000fe20007ffe0ff */
[----:B------:R-:W-:Y:S01]  /*17f0*/  IMAD.WIDE.U32 R32, R32, c[0x0][0x1a8], R20 ;  /* 0x00006a0020207a25 */ /* 0x000fe200078e0014 */
[----:B------:R-:W-:-:S02]  /*1800*/  LEA.HI R0, R75, R6, RZ, 0x6 ;  /* 0x000000064b007211 */ /* 0x000fc400078f30ff */
[----:B------:R-:W-:Y:S01]  /*1810*/  ISETP.GE.AND P6, PT, R14, R173, PT ;  /* 0x000000ad0e00720c */ /* 0x000fe20003fc6270 */
[----:B------:R-:W-:Y:S01]  /*1820*/  IMAD.IADD R125, R127, 0x1, R125 ;  /* 0x000000017f7d7824 */ /* 0x000fe200078e027d */
[----:B------:R-:W-:Y:S01]  /*1830*/  @!P2 IADD3 R20, P5, R36, 0x20, RZ ;  /* 0x000000202414a810 */ /* 0x000fe20007fbe0ff */
[----:B------:R-:W-:Y:S01]  /*1840*/  IMAD.SHL.U32 R0, R0, 0x8, RZ ;  /* 0x0000000800007824 */ /* 0x000fe200078e00ff */
[----:B------:R-:W-:Y:S01]  /*1850*/  IADD3 R31, R33, R30, RZ ;  /* 0x0000001e211f7210 */ /* 0x000fe20007ffe0ff */
[----:B------:R-:W-:Y:S01]  /*1860*/  @!P3 IMAD.MOV.U32 R34, RZ, RZ, R32 ;  /* 0x000000ffff22b224 */ /* 0x000fe200078e0020 */
[C---:B------:R-:W-:Y:S01]  /*1870*/  @!P3 IADD3 R24, P4, R36.reuse, 0x10, RZ ;  /* 0x000000102418b810 */ /* 0x040fe20007f9e0ff */
[--C-:B------:R-:W-:Y:S01]  /*1880*/  @!P2 IMAD.X R7, RZ, RZ, R37.reuse, P5 ;  /* 0x000000ffff07a224 */ /* 0x100fe200028e0625 */
[-C--:B------:R-:W-:Y:S01]  /*1890*/  @!P1 MOV R30, R32.reuse ;  /* 0x00000020001e9202 */ /* 0x080fe20000000f00 */
[----:B------:R-:W-:Y:S01]  /*18a0*/  @!P1 IMAD R2, R37, c[0x0][0x190], RZ ;  /* 0x0000640025029a24 */ /* 0x000fe200078e02ff */
[----:B------:R-:W-:Y:S01]  /*18b0*/  @!P2 MOV R26, R32 ;  /* 0x00000020001aa202 */ /* 0x000fe20000000f00 */
[----:B------:R-:W-:Y:S01]  /*18c0*/  @!P3 IMAD.X R5, RZ, RZ, R37, P4 ;  /* 0x000000ffff05b224 */ /* 0x000fe200020e0625 */
[----:B------:R-:W-:Y:S01]  /*18d0*/  LOP3.LUT R179, R179, 0xfffffe00, R0, 0xf8, !PT ;  /* 0xfffffe00b3b37812 */ /* 0x000fe200078ef800 */
[--C-:B------:R-:W-:Y:S01]  /*18e0*/  @!P3 IMAD.MOV.U32 R35, RZ, RZ, R31.reuse ;  /* 0x000000ffff23b224 */ /* 0x100fe200078e001f */
[----:B------:R-:W-:Y:S01]  /*18f0*/  @!P6 IADD3 R22, P4, R36, 0x30, RZ ;  /* 0x000000302416e810 */ /* 0x000fe20007f9e0ff */
[--C-:B------:R-:W-:Y:S01]  /*1900*/  @!P2 IMAD.MOV.U32 R27, RZ, RZ, R31.reuse ;  /* 0x000000ffff1ba224 */ /* 0x100fe200078e001f */
[----:B------:R-:W-:Y:S01]  /*1910*/  SHF.L.U32 R179, R179, 0x1, RZ ;  /* 0x00000001b3b37819 */ /* 0x000fe200000006ff */
[----:B------:R-:W-:Y:S01]  /*1920*/  @!P6 IMAD.MOV.U32 R33, RZ, RZ, R31 ;  /* 0x000000ffff21e224 */ /* 0x000fe200078e001f */
[----:B------:R-:W-:Y:S01]  /*1930*/  @!P6 IADD3.X R3, RZ, R37, RZ, P4, !PT ;  /* 0x00000025ff03e210 */ /* 0x000fe200027fe4ff */
[----:B------:R-:W-:Y:S01]  /*1940*/  @!P2 IMAD R7, R7, c[0x0][0x190], RZ ;  /* 0x000064000707aa24 */ /* 0x000fe200078e02ff */
[----:B------:R-:W-:Y:S01]  /*1950*/  IADD3 R12, R182, 0x40, RZ ;  /* 0x00000040b60c7810 */ /* 0x000fe20007ffe0ff */
[----:B------:R-:W-:-:S02]  /*1960*/  @!P1 IMAD R2, R36, c[0x0][0x194], R2 ;  /* 0x0000650024029a24 */ /* 0x000fc400078e0202 */
[----:B------:R-:W-:-:S04]  /*1970*/  @!P1 IMAD.WIDE.U32 R30, R36, c[0x0][0x190], R30 ;  /* 0x00006400241e9a25 */ /* 0x000fc800078e001e */
[C---:B------:R-:W-:Y:S02]  /*1980*/  @!P2 IMAD R7, R20.reuse, c[0x0][0x194], R7 ;  /* 0x000065001407aa24 */ /* 0x040fe400078e0207 */
[----:B------:R-:W-:Y:S02]  /*1990*/  @!P3 IMAD R5, R5, c[0x0][0x190], RZ ;  /* 0x000064000505ba24 */ /* 0x000fe400078e02ff */
[----:B------:R-:W-:Y:S01]  /*19a0*/  @!P2 IMAD.WIDE.U32 R20, R20, c[0x0][0x190], R26 ;  /* 0x000064001414aa25 */ /* 0x000fe200078e001a */
[----:B------:R-:W-:-:S03]  /*19b0*/  @!P1 LEA R26, P4, R30, c[0x0][0x160], 0x1 ;  /* 0x000058001e1a9a11 */ /* 0x000fc600078808ff */
[----:B------:R-:W-:Y:S02]  /*19c0*/  @!P1 IMAD.IADD R2, R31, 0x1, R2 ;  /* 0x000000011f029824 */ /* 0x000fe400078e0202 */
[C---:B------:R-:W-:Y:S02]  /*19d0*/  @!P3 IMAD R5, R24.reuse, c[0x0][0x194], R5 ;  /* 0x000065001805ba24 */ /* 0x040fe400078e0205 */
[----:B------:R-:W-:Y:S01]  /*19e0*/  @!P3 IMAD.WIDE.U32 R24, R24, c[0x0][0x190], R34 ;  /* 0x000064001818ba25 */ /* 0x000fe200078e0022 */
[----:B------:R-:W-:-:S03]  /*19f0*/  @!P1 LEA.HI.X R27, R30, c[0x0][0x164], R2, 0x1, P4 ;  /* 0x000059001e1b9a11 */ /* 0x000fc600020f0c02 */
[----:B------:R-:W-:Y:S01]  /*1a00*/  @!P6 IMAD R3, R3, c[0x0][0x190], RZ ;  /* 0x000064000303ea24 */ /* 0x000fe200078e02ff */
[----:B------:R-:W-:Y:S01]  /*1a10*/  @!P3 IADD3 R5, R25, R5, RZ ;  /* 0x000000051905b210 */ /* 0x000fe20007ffe0ff */
[----:B------:R-:W-:Y:S01]  /*1a20*/  IMAD.SHL.U32 R2, R177, 0x80, RZ ;  /* 0x00000080b1027824 */ /* 0x000fe200078e00ff */
[----:B------:R-:W-:Y:S01]  /*1a30*/  @!P3 LEA R34, P5, R24, c[0x0][0x160], 0x1 ;  /* 0x000058001822ba11 */ /* 0x000fe200078a08ff */
[----:B------:R-:W-:Y:S01]  /*1a40*/  @!P6 IMAD R0, R22, c[0x0][0x194], R3 ;  /* 0x000065001600ea24 */ /* 0x000fe200078e0203 */
[----:B------:R-:W-:Y:S01]  /*1a50*/  @!PT LDS RZ, [RZ] ;  /* 0x00000000fffff984 */ /* 0x000fe20000000800 */
[----:B------:R-:W-:Y:S01]  /*1a60*/  @!PT LDS RZ, [RZ] ;  /* 0x00000000fffff984 */ /* 0x000fe20000000800 */
[----:B------:R-:W-:Y:S01]  /*1a70*/  @!PT LDS RZ, [RZ] ;  /* 0x00000000fffff984 */ /* 0x000fe20000000800 */
[----:B------:R1:W-:Y:S01]  /*1a80*/  @!P1 LDGSTS.E.BYPASS.LTC128B.128 [R179], [R26.64] ;  /* 0x000000001ab39fae */ /* 0x0003e2000b901d4c */
[----:B------:R-:W-:Y:S01]  /*1a90*/  IMAD.IADD R3, R73, 0x1, -R2 ;  /* 0x0000000149037824 */ /* 0x000fe200078e0a02 */
[----:B------:R-:W-:Y:S01]  /*1aa0*/  @!P3 LEA.HI.X R35, R24, c[0x0][0x164], R5, 0x1, P5 ;  /* 0x000059001823ba11 */ /* 0x000fe200028f0c05 */
[----:B------:R-:W-:Y:S01]  /*1ab0*/  @!P6 IMAD.WIDE.U32 R22, R22, c[0x0][0x190], R32 ;  /* 0x000064001616ea25 */ /* 0x000fe200078e0020 */
[----:B------:R-:W-:Y:S02]  /*1ac0*/  @!P2 LEA R32, P4, R20, c[0x0][0x160], 0x1 ;  /* 0x000058001420aa11 */ /* 0x000fe400078808ff */
[----:B------:R-:W-:Y:S01]  /*1ad0*/  ISETP.GE.AND P5, PT, R182, R3, PT ;  /* 0x00000003b600720c */ /* 0x000fe20003fa6270 */
[----:B------:R-:W-:Y:S01]  /*1ae0*/  @!P2 IMAD.IADD R7, R21, 0x1, R7 ;  /* 0x000000011507a824 */ /* 0x000fe200078e0207 */
[----:B------:R2:W-:Y:S01]  /*1af0*/  @!P3 LDGSTS.E.BYPASS.LTC128B.128 [R179+0x800], [R34.64] ;  /* 0x0080000022b3bfae */ /* 0x0005e2000b901d4c */
[----:B------:R-:W-:-:S02]  /*1b00*/  @!P6 IADD3 R5, R23, R0, RZ ;  /* 0x000000001705e210 */ /* 0x000fc40007ffe0ff */
[-C--:B------:R-:W-:Y:S02]  /*1b10*/  ISETP.GE.AND P3, PT, R16, R3.reuse, PT ;  /* 0x000000031000720c */ /* 0x080fe40003f66270 */
[----:B------:R-:W-:Y:S01]  /*1b20*/  @!P2 LEA.HI.X R33, R20, c[0x0][0x164], R7, 0x1, P4 ;  /* 0x000059001421aa11 */ /* 0x000fe200020f0c07 */
[----:B------:R-:W-:Y:S01]  /*1b30*/  IMAD.MOV.U32 R20, RZ, RZ, c[0x0][0x19c] ;  /* 0x00006700ff147624 */ /* 0x000fe200078e00ff */
[----:B------:R-:W-:Y:S01]  /*1b40*/  ISETP.GE.AND P4, PT, R18, R3, PT ;  /* 0x000000031200720c */ /* 0x000fe20003f86270 */
[----:B------:R-:W-:Y:S02]  /*1b50*/  IMAD R7, R4, c[0x0][0x1b8], RZ ;  /* 0x00006e0004077a24 */ /* 0x000fe400078e02ff */
[----:B------:R3:W-:Y:S01]  /*1b60*/  @!P2 LDGSTS.E.BYPASS.LTC128B.128 [R179+0x1000], [R32.64] ;  /* 0x0100000020b3afae */ /* 0x0007e2000b901d4c */
[----:B------:R-:W-:Y:S01]  /*1b70*/  @!P6 LEA R30, P2, R22, c[0x0][0x160], 0x1 ;  /* 0x00005800161eea11 */ /* 0x000fe200078408ff */
[----:B------:R-:W-:-:S03]  /*1b80*/  IMAD R7, R28, c[0x0][0x1bc], R7 ;  /* 0x00006f001c077a24 */ /* 0x000fc600078e0207 */
[----:B------:R-:W-:Y:S01]  /*1b90*/  @!P6 LEA.HI.X R31, R22, c[0x0][0x164], R5, 0x1, P2 ;  /* 0x00005900161fea11 */ /* 0x000fe200010f0c05 */
[----:B------:R-:W-:-:S04]  /*1ba0*/  IMAD.WIDE.U32 R22, R103, 0x20, RZ ;  /* 0x0000002067167825 */ /* 0x000fc800078e00ff */
[C---:B------:R-:W-:Y:S01]  /*1bb0*/  @!P4 LEA R0, P1, R103.reuse, R126, 0x4 ;  /* 0x0000007e6700c211 */ /* 0x040fe200078220ff */
[----:B------:R4:W-:Y:S01]  /*1bc0*/  @!P6 LDGSTS.E.BYPASS.LTC128B.128 [R179+0x1800], [R30.64] ;  /* 0x018000001eb3efae */ /* 0x0009e2000b901d4c */
[----:B------:R-:W-:Y:S02]  /*1bd0*/  ISETP.GE.AND P6, PT, R12, R3, PT ;  /* 0x000000030c00720c */ /* 0x000fe40003fc6270 */
[----:B------:R-:W-:Y:S02]  /*1be0*/  @!P4 LEA.HI.X R5, R103, R125, R20, 0x4, P1 ;  /* 0x0000007d6705c211 */ /* 0x000fe400008f2414 */
[----:B------:R-:W-:-:S04]  /*1bf0*/  @!P4 LEA R24, P1, R0, c[0x0][0x168], 0x1 ;  /* 0x00005a000018ca11 */ /* 0x000fc800078208ff */
[----:B------:R-:W-:Y:S01]  /*1c00*/  @!P4 LEA.HI.X R25, R0, c[0x0][0x16c], R5, 0x1, P1 ;  /* 0x00005b000019ca11 */ /* 0x000fe200008f0c05 */
[----:B------:R-:W-:Y:S01]  /*1c10*/  IMAD.SHL.U32 R0, R20, 0x20, RZ ;  /* 0x0000002014007824 */ /* 0x000fe200078e00ff */
[----:B------:R-:W-:-:S04]  /*1c20*/  @!P3 IADD3 R5, P1, R126, R22, RZ ;  /* 0x000000167e05b210 */ /* 0x000fc80007f3e0ff */
[----:B------:R-:W-:Y:S02]  /*1c30*/  @!P3 IADD3.X R0, R125, R23, R0, P1, !PT ;  /* 0x000000177d00b210 */ /* 0x000fe40000ffe400 */
[----:B---3--:R-:W-:Y:S02]  /*1c40*/  @!P5 LEA R32, P2, R126, c[0x0][0x168], 0x1 ;  /* 0x00005a007e20da11 */ /* 0x008fe400078408ff */
[----:B-1----:R-:W-:Y:S02]  /*1c50*/  IADD3 R26, P1, R180, R10, RZ ;  /* 0x0000000ab41a7210 */ /* 0x002fe40007f3e0ff */
[----:B------:R-:W-:Y:S02]  /*1c60*/  @!P5 LEA.HI.X R33, R126, c[0x0][0x16c], R125, 0x1, P2 ;  /* 0x00005b007e21da11 */ /* 0x000fe400010f0c7d */
[----:B------:R-:W-:Y:S01]  /*1c70*/  ISETP.GE.AND P2, PT, R14, R3, PT ;  /* 0x000000030e00720c */ /* 0x000fe20003f46270 */
[----:B------:R-:W-:Y:S01]  /*1c80*/  IMAD.X R27, R181, 0x1, R13, P1 ;  /* 0x00000001b51b7824 */ /* 0x000fe200008e060d */
[----:B------:R-:W-:Y:S01]  /*1c90*/  IADD3 R10, R182, 0x50, RZ ;  /* 0x00000050b60a7810 */ /* 0x000fe20007ffe0ff */
[----:B------:R1:W-:Y:S01]  /*1ca0*/  @!P5 LDGSTS.E.BYPASS.LTC128B.128 [R179+0x2000], [R32.64] ;  /* 0x0200000020b3dfae */ /* 0x0003e2000b901d4c */
[----:B----4-:R-:W-:Y:S01]  /*1cb0*/  @!P3 LEA R30, P5, R5, c[0x0][0x168], 0x1 ;  /* 0x00005a00051eba11 */ /* 0x010fe200078a08ff */
[----:B------:R-:W-:-:S02]  /*1cc0*/  IMAD.WIDE.U32 R28, R28, c[0x0][0x1b8], R26 ;  /* 0x00006e001c1c7a25 */ /* 0x000fc400078e001a */
[----:B------:R3:W-:Y:S01]  /*1cd0*/  @!P4 LDGSTS.E.BYPASS.LTC128B.128 [R179+0x2800], [R24.64] ;  /* 0x0280000018b3cfae */ /* 0x0007e2000b901d4c */
[----:B------:R-:W-:Y:S01]  /*1ce0*/  @!P3 LEA.HI.X R31, R5, c[0x0][0x16c], R0, 0x1, P5 ;  /* 0x00005b00051fba11 */ /* 0x000fe200028f0c00 */
[----:B------:R-:W-:Y:S01]  /*1cf0*/  IMAD.IADD R29, R29, 0x1, R7 ;  /* 0x000000011d1d7824 */ /* 0x000fe200078e0207 */
[----:B------:R-:W-:Y:S02]  /*1d00*/  ISETP.GE.AND P5, PT, R10, R3, PT ;  /* 0x000000030a00720c */ /* 0x000fe40003fa6270 */
[----:B------:R-:W-:Y:S01]  /*1d10*/  IADD3 R0, R182, 0x60, RZ ;  /* 0x00000060b6007810 */ /* 0x000fe20007ffe0ff */
[----:B------:R-:W-:Y:S01]  /*1d20*/  @!P2 IMAD R4, R20, 0x30, RZ ;  /* 0x000000301404a824 */ /* 0x000fe200078e02ff */
[----:B------:R-:W-:Y:S01]  /*1d30*/  @!P2 MOV R127, R125 ;  /* 0x0000007d007fa202 */ /* 0x000fe20000000f00 */
[----:B------:R4:W-:Y:S01]  /*1d40*/  @!P3 LDGSTS.E.BYPASS.LTC128B.128 [R179+0x3000], [R30.64] ;  /* 0x030000001eb3bfae */ /* 0x0009e2000b901d4c */
[----:B------:R-:W-:Y:S02]  /*1d50*/  ISETP.GE.AND P4, PT, R0, R3, PT ;  /* 0x000000030000720c */ /* 0x000fe40003f86270 */
[-C--:B------:R-:W-:Y:S01]  /*1d60*/  LEA.HI R7, R75, R6.reuse, RZ, 0x4 ;  /* 0x000000064b077211 */ /* 0x080fe200078f20ff */
[----:B------:R-:W-:Y:S01]  /*1d70*/  @!P2 IMAD.WIDE.U32 R22, R103, 0x30, R126 ;  /* 0x000000306716a825 */ /* 0x000fe200078e007e */
[----:B------:R-:W-:-:S03]  /*1d80*/  LEA.HI R75, R75, R6, RZ, 0x5 ;  /* 0x000000064b4b7211 */ /* 0x000fc600078f28ff */
[----:B------:R-:W-:Y:S01]  /*1d90*/  @!P2 IMAD.IADD R4, R23, 0x1, R4 ;  /* 0x000000011704a824 */ /* 0x000fe200078e0204 */
[----:B------:R-:W-:Y:S01]  /*1da0*/  SHF.R.S32.HI R74, RZ, 0x5, R75 ;  /* 0x00000005ff4a7819 */ /* 0x000fe2000001144b */
[----:B------:R-:W-:Y:S01]  /*1db0*/  @!P5 IMAD.MOV.U32 R127, RZ, RZ, R125 ;  /* 0x000000ffff7fd224 */ /* 0x000fe200078e007d */
[----:B------:R-:W-:Y:S01]  /*1dc0*/  LOP3.LUT R75, R75, 0xffffffe0, RZ, 0xc0, !PT ;  /* 0xffffffe04b4b7812 */ /* 0x000fe200078ec0ff */
[----:B------:R-:W-:Y:S01]  /*1dd0*/  @!P5 IMAD R5, R20, 0x50, RZ ;  /* 0x000000501405d824 */ /* 0x000fe200078e02ff */
[----:B------:R-:W-:Y:S02]  /*1de0*/  LEA R77, R74, R77, 0x4 ;  /* 0x0000004d4a4d7211 */ /* 0x000fe400078e20ff */
[----:B-1----:R-:W-:-:S04]  /*1df0*/  @!P2 LEA R32, P1, R22, c[0x0][0x168], 0x1 ;  /* 0x00005a001620aa11 */ /* 0x002fc800078208ff */
[----:B------:R-:W-:Y:S01]  /*1e00*/  @!P2 LEA.HI.X R33, R22, c[0x0][0x16c], R4, 0x1, P1 ;  /* 0x00005b001621aa11 */ /* 0x000fe200008f0c04 */
[C---:B---3--:R-:W-:Y:S01]  /*1e10*/  @!P5 IMAD.WIDE.U32 R24, R103.reuse, 0x50, R126 ;  /* 0x000000506718d825 */ /* 0x048fe200078e007e */
[----:B------:R-:W-:Y:S02]  /*1e20*/  IADD3 R4, R182, 0x70, RZ ;  /* 0x00000070b6047810 */ /* 0x000fe40007ffe0ff */
[C---:B------:R-:W-:Y:S01]  /*1e30*/  @!P6 LEA R22, P1, R103.reuse, R126, 0x6 ;  /* 0x0000007e6716e211 */ /* 0x040fe200078230ff */
[----:B------:R-:W-:Y:S01]  /*1e40*/  @!P4 IMAD.MOV.U32 R127, RZ, RZ, R125 ;  /* 0x000000ffff7fc224 */ /* 0x000fe200078e007d */
[----:B------:R-:W-:Y:S01]  /*1e50*/  ISETP.GE.AND P3, PT, R4, R3, PT ;  /* 0x000000030400720c */ /* 0x000fe20003f66270 */
[----:B------:R1:W-:Y:S01]  /*1e60*/  @!P2 LDGSTS.E.BYPASS.LTC128B.128 [R179+0x3800], [R32.64] ;  /* 0x0380000020b3afae */ /* 0x0003e2000b901d4c */
[----:B------:R-:W-:Y:S02]  /*1e70*/  @!P6 LEA.HI.X R13, R103, R125, R20, 0x6, P1 ;  /* 0x0000007d670de211 */ /* 0x000fe400008f3414 */
[----:B------:R-:W-:-:S02]  /*1e80*/  @!P6 LEA R26, P1, R22, c[0x0][0x168], 0x1 ;  /* 0x00005a00161aea11 */ /* 0x000fc400078208ff */
[----:B------:R-:W-:Y:S02]  /*1e90*/  IADD3 R11, P2, R182, R11, RZ ;  /* 0x0000000bb60b7210 */ /* 0x000fe40007f5e0ff */
[----:B------:R-:W-:Y:S01]  /*1ea0*/  @!P6 LEA.HI.X R27, R22, c[0x0][0x16c], R13, 0x1, P1 ;  /* 0x00005b00161bea11 */ /* 0x000fe200008f0c0d */
[----:B------:R-:W-:Y:S01]  /*1eb0*/  @!P4 IMAD.WIDE.U32 R22, R103, 0x60, R126 ;  /* 0x000000606716c825 */ /* 0x000fe200078e007e */
[----:B------:R-:W-:Y:S02]  /*1ec0*/  @!P5 IADD3 R13, R25, R5, RZ ;  /* 0x00000005190dd210 */ /* 0x000fe40007ffe0ff */
[----:B----4-:R-:W-:Y:S01]  /*1ed0*/  @!P5 LEA R30, P1, R24, c[0x0][0x168], 0x1 ;  /* 0x00005a00181eda11 */ /* 0x010fe200078208ff */
[C---:B------:R-:W-:Y:S01]  /*1ee0*/  @!P4 IMAD R5, R20.reuse, 0x60, RZ ;  /* 0x000000601405c824 */ /* 0x040fe200078e02ff */
[----:B------:R-:W-:Y:S01]  /*1ef0*/  @!P3 MOV R127, R125 ;  /* 0x0000007d007fb202 */ /* 0x000fe20000000f00 */
[----:B------:R-:W-:Y:S01]  /*1f00*/  @!P3 IMAD R20, R20, 0x70, RZ ;  /* 0x000000701414b824 */ /* 0x000fe200078e02ff */
[----:B------:R-:W-:Y:S01]  /*1f10*/  @!P5 LEA.HI.X R31, R24, c[0x0][0x16c], R13, 0x1, P1 ;  /* 0x00005b00181fda11 */ /* 0x000fe200008f0c0d */
[----:B------:R-:W-:Y:S01]  /*1f20*/  @!P4 IMAD.IADD R5, R23, 0x1, R5 ;  /* 0x000000011705c824 */ /* 0x000fe200078e0205 */
[----:B------:R3:W-:Y:S01]  /*1f30*/  @!P6 LDGSTS.E.BYPASS.LTC128B.128 [R179+0x4000], [R26.64] ;  /* 0x040000001ab3efae */ /* 0x0007e2000b901d4c */
[----:B------:R-:W-:Y:S01]  /*1f40*/  @!P3 IMAD.WIDE.U32 R24, R103, 0x70, R126 ;  /* 0x000000706718b825 */ /* 0x000fe200078e007e */
[----:B------:R-:W-:-:S02]  /*1f50*/  ISETP.GE.AND P6, PT, R14, R3, PT ;  /* 0x000000030e00720c */ /* 0x000fc40003fc6270 */
[----:B------:R4:W-:Y:S01]  /*1f60*/  @!P5 LDGSTS.E.BYPASS.LTC128B.128 [R179+0x4800], [R30.64] ;  /* 0x048000001eb3dfae */ /* 0x0009e2000b901d4c */
[----:B------:R-:W-:Y:S01]  /*1f70*/  IMAD.X R9, R183, 0x1, R9, P2 ;  /* 0x00000001b7097824 */ /* 0x000fe200010e0609 */
[----:B------:R-:W-:Y:S01]  /*1f80*/  @!P3 IADD3 R20, R25, R20, RZ ;  /* 0x000000141914b210 */ /* 0x000fe20007ffe0ff */
[----:B------:R-:W-:Y:S01]  /*1f90*/  IMAD.WIDE.U32 R28, R11, c[0x0][0x1a0], R28 ;  /* 0x000068000b1c7a25 */ /* 0x000fe200078e001c */
[-C--:B------:R-:W-:Y:S02]  /*1fa0*/  ISETP.GE.AND P2, PT, R18, R3.reuse, PT ;  /* 0x000000031200720c */ /* 0x080fe40003f46270 */
[C---:B-1----:R-:W-:Y:S01]  /*1fb0*/  @!P4 LEA R32, P1, R22.reuse, c[0x0][0x168], 0x1 ;  /* 0x00005a001620ca11 */ /* 0x042fe200078208ff */
[----:B------:R-:W-:Y:S01]  /*1fc0*/  IMAD R18, R9, c[0x0][0x1a0], RZ ;  /* 0x0000680009127a24 */ /* 0x000fe200078e02ff */
[----:B------:R-:W-:Y:S02]  /*1fd0*/  SHF.R.S32.HI R14, RZ, 0x4, R7 ;  /* 0x00000004ff0e7819 */ /* 0x000fe40000011407 */
[----:B------:R-:W-:Y:S01]  /*1fe0*/  @!P4 LEA.HI.X R33, R22, c[0x0][0x16c], R5, 0x1, P1 ;  /* 0x00005b001621ca11 */ /* 0x000fe200008f0c05 */
[----:B------:R-:W-:Y:S01]  /*1ff0*/  IMAD R18, R11, c[0x0][0x1a4], R18 ;  /* 0x000069000b127a24 */ /* 0x000fe200078e0212 */
[C---:B------:R-:W-:Y:S01]  /*2000*/  @!P3 LEA R22, P1, R24.reuse, c[0x0][0x168], 0x1 ;  /* 0x00005a001816ba11 */ /* 0x040fe200078208ff */
[----:B------:R-:W-:Y:S01]  /*2010*/  IMAD.MOV.U32 R5, RZ, RZ, 0x20 ;  /* 0x00000020ff057424 */ /* 0x000fe200078e00ff */
[----:B------:R-:W-:Y:S01]  /*2020*/  LOP3.LUT R13, R7, 0xfffffff0, RZ, 0xc0, !PT ;  /* 0xfffffff0070d7812 */ /* 0x000fe200078ec0ff */
[----:B------:R2:W-:Y:S01]  /*2030*/  @!P4 LDGSTS.E.BYPASS.LTC128B.128 [R179+0x5000], [R32.64] ;  /* 0x0500000020b3cfae */ /* 0x0005e2000b901d4c */
[----:B------:R-:W-:Y:S01]  /*2040*/  @!P3 LEA.HI.X R23, R24, c[0x0][0x16c], R20, 0x1, P1 ;  /* 0x00005b001817ba11 */ /* 0x000fe200008f0c14 */
[----:B------:R-:W-:Y:S01]  /*2050*/  IMAD.IADD R175, R29, 0x1, R18 ;  /* 0x000000011daf7824 */ /* 0x000fe200078e0212 */
[----:B------:R-:W-:Y:S01]  /*2060*/  LEA R174, P4, R28, c[0x0][0x170], 0x1 ;  /* 0x00005c001cae7a11 */ /* 0x000fe200078808ff */
[C---:B------:R-:W-:Y:S01]  /*2070*/  IMAD.WIDE.U32 R18, R5.reuse, c[0x0][0x1a0], RZ ;  /* 0x0000680005127a25 */ /* 0x040fe200078e00ff */
[-C--:B------:R-:W-:Y:S01]  /*2080*/  ISETP.GE.AND P1, PT, R16, R3.reuse, PT ;  /* 0x000000031000720c */ /* 0x080fe20003f26270 */
[----:B------:R1:W-:Y:S01]  /*2090*/  @!P3 LDGSTS.E.BYPASS.LTC128B.128 [R179+0x5800], [R22.64] ;  /* 0x0580000016b3bfae */ /* 0x0003e2000b901d4c */
[----:B------:R-:W-:Y:S01]  /*20a0*/  ISETP.GE.AND P3, PT, R182, R3, PT ;  /* 0x00000003b600720c */ /* 0x000fe20003f66270 */
[----:B------:R-:W-:Y:S01]  /*20b0*/  IMAD R16, R5, c[0x0][0x1a4], RZ ;  /* 0x0000690005107a24 */ /* 0x000fe200078e02ff */
[----:B------:R-:W-:Y:S01]  /*20c0*/  LEA.HI.X R175, R28, c[0x0][0x174], R175, 0x1, P4 ;  /* 0x00005d001caf7a11 */ /* 0x000fe200020f0caf */
[----:B------:R-:W0:Y:S01]  /*20d0*/  LDGDEPBAR ;  /* 0x00000000000079af */ /* 0x000e220000000000 */
[----:B------:R-:W-:-:S02]  /*20e0*/  LEA.HI R7, R7, R14, RZ, 0x1 ;  /* 0x0000000e07077211 */ /* 0x000fc400078f08ff */
[----:B------:R-:W-:Y:S02]  /*20f0*/  IADD3 R13, -R13, R6, RZ ;  /* 0x000000060d0d7210 */ /* 0x000fe40007ffe1ff */
[----:B------:R-:W-:Y:S02]  /*2100*/  LOP3.LUT R7, R7, 0xfffffffe, RZ, 0xc0, !PT ;  /* 0xfffffffe07077812 */ /* 0x000fe400078ec0ff */
[----:B------:R-:W-:Y:S01]  /*2110*/  @!P2 IADD3 R18, P4, R174, R18, RZ ;  /* 0x00000012ae12a210 */ /* 0x000fe20007f9e0ff */
[----:B------:R-:W-:Y:S01]  /*2120*/  @!P1 IMAD.MOV.U32 R9, RZ, RZ, c[0x0][0x1a0] ;  /* 0x00006800ff099624 */ /* 0x000fe200078e00ff */
[----:B------:R-:W-:Y:S01]  /*2130*/  ISETP.GE.AND P5, PT, R12, R3, PT ;  /* 0x000000030c00720c */ /* 0x000fe20003fa6270 */
[----:B------:R-:W-:Y:S01]  /*2140*/  IMAD.IADD R171, R14, 0x1, -R7 ;  /* 0x000000010eab7824 */ /* 0x000fe200078e0a07 */
[----:B------:R-:W-:Y:S01]  /*2150*/  @!P2 IADD3.X R19, R175, R19, R16, P4, !PT ;  /* 0x00000013af13a210 */ /* 0x000fe200027fe410 */
[----:B------:R-:W-:Y:S01]  /*2160*/  IMAD.SHL.U32 R12, R8, 0x40, RZ ;  /* 0x00000040080c7824 */ /* 0x000fe200078e00ff */
[----:B------:R-:W-:Y:S01]  /*2170*/  ISETP.GE.AND P4, PT, R10, R3, PT ;  /* 0x000000030a00720c */ /* 0x000fe20003f86270 */
[----:B------:R-:W-:Y:S01]  /*2180*/  @!P1 IMAD.MOV.U32 R10, RZ, RZ, c[0x0][0x1a4] ;  /* 0x00006900ff0a9624 */ /* 0x000fe200078e00ff */
[----:B------:R-:W-:-:S02]  /*2190*/  SHF.L.U32 R11, R182, 0x3, RZ ;  /* 0x00000003b60b7819 */ /* 0x000fc400000006ff */
[----:B------:R-:W-:-:S04]  /*21a0*/  LOP3.LUT R12, R12, 0x1c0, RZ, 0xc0, !PT ;  /* 0x000001c00c0c7812 */ /* 0x000fc800078ec0ff */
[----:B------:R-:W-:Y:S02]  /*21b0*/  LOP3.LUT R11, R12, 0x8, R11, 0xf8, !PT ;  /* 0x000000080c0b7812 */ /* 0x000fe400078ef80b */
[----:B------:R-:W-:Y:S01]  /*21c0*/  SHF.R.U32.HI R14, RZ, 0x3, R12 ;  /* 0x00000003ff0e7819 */ /* 0x000fe2000001160c */
[----:B------:R-:W-:-:S04]  /*21d0*/  DEPBAR.LE SB0, 0x0 ;  /* 0x000080000000791a */ /* 0x000fc80000000000 */
[----:B------:R-:W-:Y:S01]  /*21e0*/  BAR.SYNC.DEFER_BLOCKING 0x0 ;  /* 0x0000000000007b1d */ /* 0x000fe20000010000 */
[----:B------:R-:W-:Y:S02]  /*21f0*/  LOP3.LUT R14, R11, R14, RZ, 0x3c, !PT ;  /* 0x0000000e0b0e7212 */ /* 0x000fe400078e3cff */
[----:B-1----:R-:W-:-:S05]  /*2200*/  @!P6 MOV R22, c[0x0][0x1a0] ;  /* 0x000068000016ea02 */ /* 0x002fca0000000f00 */
[----:B------:R-:W-:Y:S01]  /*2210*/  @!P6 IMAD.WIDE.U32 R22, R22, 0x60, R174 ;  /* 0x000000601616e825 */ /* 0x000fe200078e00ae */
[----:B------:R-:W-:Y:S04]  /*2220*/  @P3 STS.128 [R179+0x6000], RZ ;  /* 0x006000ffb3003388 */ /* 0x000fe80000000c00 */
[----:B------:R-:W-:Y:S01]  /*2230*/  @!PT LDS RZ, [RZ] ;  /* 0x00000000fffff984 */ /* 0x000fe20000000800 */
[----:B------:R-:W-:Y:S01]  /*2240*/  @!PT LDS RZ, [RZ] ;  /* 0x00000000fffff984 */ /* 0x000fe20000000800 */
[----:B------:R-:W-:Y:S01]  /*2250*/  @!PT LDS RZ, [RZ] ;  /* 0x00000000fffff984 */ /* 0x000fe20000000800 */
[----:B------:R1:W-:Y:S01]  /*2260*/  @!P3 LDGSTS.E.BYPASS.LTC128B.128 [R179+0x6000], [R174.64] ;  /* 0x06000000aeb3bfae */ /* 0x0003e2000b901d4c */
[----:B------:R-:W-:Y:S02]  /*2270*/  ISETP.GE.AND P3, PT, R0, R3, PT ;  /* 0x000000030000720c */ /* 0x000fe40003f66270 */
[----:B------:R-:W-:Y:S01]  /*2280*/  SHF.R.S32.HI R0, RZ, 0x1f, R13 ;  /* 0x0000001fff007819 */ /* 0x000fe2000001140d */
[----:B------:R-:W-:Y:S03]  /*2290*/  @P2 STS.128 [R179+0x6800], RZ ;  /* 0x006800ffb3002388 */ /* 0x000fe60000000c00 */
[----:B------:R-:W-:Y:S01]  /*22a0*/  LEA.HI R7, R0, R13, RZ, 0x3 ;  /* 0x0000000d00077211 */ /* 0x000fe200078f18ff */
[----:B------:R-:W-:Y:S01]  /*22b0*/  @!PT LDS RZ, [RZ] ;  /* 0x00000000fffff984 */ /* 0x000fe20000000800 */
[----:B------:R-:W-:Y:S01]  /*22c0*/  @!PT LDS RZ, [RZ] ;  /* 0x00000000fffff984 */ /* 0x000fe20000000800 */
[----:B------:R-:W-:Y:S01]  /*22d0*/  @!PT LDS RZ, [RZ] ;  /* 0x00000000fffff984 */ /* 0x000fe20000000800 */
[----:B------:R1:W-:Y:S01]  /*22e0*/  @!P2 LDGSTS.E.BYPASS.LTC128B.128 [R179+0x6800], [R18.64] ;  /* 0x0680000012b3afae */ /* 0x0003e2000b901d4c */
[----:B------:R-:W-:-:S02]  /*22f0*/  @!P1 LEA R16, P2, R9, R174, 0x6 ;  /* 0x000000ae09109211 */ /* 0x000fc400078430ff */
[----:B------:R-:W-:Y:S01]  /*2300*/  LOP3.LUT R0, R7, 0xfffffff8, RZ, 0xc0, !PT ;  /* 0xfffffff807007812 */ /* 0x000fe200078ec0ff */
[----:B------:R-:W-:Y:S01]  /*2310*/  @P1 STS.128 [R179+0x7000], RZ ;  /* 0x007000ffb3001388 */ /* 0x000fe20000000c00 */
[----:B------:R-:W-:Y:S01]  /*2320*/  @!P1 LEA.HI.X R17, R9, R175, R10, 0x6, P2 ;  /* 0x000000af09119211 */ /* 0x000fe200010f340a */
[----:B------:R-:W-:Y:S01]  /*2330*/  @!P5 IMAD.MOV.U32 R10, RZ, RZ, c[0x0][0x1a4] ;  /* 0x00006900ff0ad624 */ /* 0x000fe200078e00ff */
[----:B------:R-:W-:Y:S02]  /*2340*/  IADD3 R0, R13, -R0, RZ ;  /* 0x800000000d007210 */ /* 0x000fe40007ffe0ff */
[----:B------:R-:W-:Y:S01]  /*2350*/  ISETP.GE.AND P2, PT, R4, R3, PT ;  /* 0x000000030400720c */ /* 0x000fe20003f46270 */
[C---:B------:R-:W-:Y:S01]  /*2360*/  IMAD.SHL.U32 R4, R171.reuse, 0x8, RZ ;  /* 0x00000008ab047824 */ /* 0x040fe200078e00ff */
[----:B------:R-:W-:Y:S01]  /*2370*/  @!P5 MOV R3, c[0x0][0x1a0] ;  /* 0x000068000003da02 */ /* 0x000fe20000000f00 */
[----:B------:R-:W-:Y:S01]  /*2380*/  IMAD.SHL.U32 R9, R0, 0x40, RZ ;  /* 0x0000004000097824 */ /* 0x000fe200078e00ff */
[----:B------:R-:W-:Y:S01]  /*2390*/  @!PT LDS RZ, [RZ] ;  /* 0x00000000fffff984 */ /* 0x000fe20000000800 */
[----:B------:R-:W-:Y:S01]  /*23a0*/  @!PT LDS RZ, [RZ] ;  /* 0x00000000fffff984 */ /* 0x000fe20000000800 */
[----:B------:R-:W-:Y:S01]  /*23b0*/  @!PT LDS RZ, [RZ] ;  /* 0x00000000fffff984 */ /* 0x000fe20000000800 */
[----:B------:R2:W-:Y:S01]  /*23c0*/  @!P1 LDGSTS.E.BYPASS.LTC128B.128 [R179+0x7000], [R16.64] ;  /* 0x0700000010b39fae */ /* 0x0005e2000b901d4c */
[----:B------:R-:W-:Y:S01]  /*23d0*/  IMAD R171, R171, 0x200, R14 ;  /* 0x00000200abab7824 */ /* 0x000fe200078e020e */
[----:B------:R-:W-:-:S02]  /*23e0*/  @!P5 LEA R12, P1, R3, R174, 0x7 ;  /* 0x000000ae030cd211 */ /* 0x000fc400078238ff */
[----:B------:R-:W-:Y:S01]  /*23f0*/  LOP3.LUT R11, R9, 0x1c0, RZ, 0xc0, !PT ;  /* 0x000001c0090b7812 */ /* 0x000fe200078ec0ff */
[----:B------:R-:W-:Y:S01]  /*2400*/  @P6 STS.128 [R179+0x7800], RZ ;  /* 0x007800ffb3006388 */ /* 0x000fe20000000c00 */
[----:B------:R-:W-:Y:S01]  /*2410*/  @!P6 MOV R14, c[0x0][0x1a4] ;  /* 0x00006900000eea02 */ /* 0x000fe20000000f00 */
[----:B------:R-:W-:Y:S01]  /*2420*/  IMAD.SHL.U32 R171, R171, 0x2, RZ ;  /* 0x00000002abab7824 */ /* 0x000fe200078e00ff */
[----:B------:R-:W-:Y:S02]  /*2430*/  LOP3.LUT R9, R11, 0x8, R4, 0xf8, !PT ;  /* 0x000000080b097812 */ /* 0x000fe400078ef804 */
[----:B------:R-:W-:Y:S01]  /*2440*/  SHF.R.U32.HI R4, RZ, 0x3, R11 ;  /* 0x00000003ff047819 */ /* 0x000fe2000001160b */
[----:B------:R-:W-:Y:S01]  /*2450*/  @!P6 IMAD R14, R14, 0x60, RZ ;  /* 0x000000600e0ee824 */ /* 0x000fe200078e02ff */
[----:B------:R-:W-:Y:S01]  /*2460*/  @!P5 LEA.HI.X R13, R3, R175, R10, 0x7, P1 ;  /* 0x000000af030dd211 */ /* 0x000fe200008f3c0a */
[----:B------:R-:W-:Y:S01]  /*2470*/  @!P2 IMAD.MOV.U32 R3, RZ, RZ, c[0x0][0x1a4] ;  /* 0x00006900ff03a624 */ /* 0x000fe200078e00ff */
[----:B------:R-:W-:Y:S01]  /*2480*/  LOP3.LUT R4, R9, R4, RZ, 0x3c, !PT ;  /* 0x0000000409047212 */ /* 0x000fe200078e3cff */
[----:B-1----:R-:W-:Y:S01]  /*2490*/  @!P4 IMAD.MOV.U32 R18, RZ, RZ, c[0x0][0x1a0] ;  /* 0x00006800ff12c624 */ /* 0x002fe200078e00ff */
[----:B------:R-:W-:Y:S01]  /*24a0*/  @!P2 MOV R9, c[0x0][0x1a0] ;  /* 0x000068000009aa02 */ /* 0x000fe20000000f00 */
[----:B------:R-:W-:Y:S01]  /*24b0*/  @!P4 IMAD.MOV.U32 R11, RZ, RZ, c[0x0][0x1a4] ;  /* 0x00006900ff0bc624 */ /* 0x000fe200078e00ff */
[----:B------:R-:W-:Y:S01]  /*24c0*/  SHF.L.U32 R7, R7, 0x6, RZ ;  /* 0x0000000607077819 */ /* 0x000fe200000006ff */
[----:B------:R-:W-:Y:S01]  /*24d0*/  @!P2 IMAD R3, R3, 0xe0, RZ ;  /* 0x000000e00303a824 */ /* 0x000fe200078e02ff */
[----:B------:R-:W-:Y:S01]  /*24e0*/  @!P6 IADD3 R15, R23, R14, RZ ;  /* 0x0000000e170fe210 */ /* 0x000fe20007ffe0ff */
[----:B------:R-:W-:Y:S01]  /*24f0*/  @!P2 IMAD.WIDE.U32 R20, R9, 0xe0, R174 ;  /* 0x000000e00914a825 */ /* 0x000fe200078e00ae */
[----:B------:R-:W-:-:S02]  /*2500*/  LOP3.LUT R7, R7, 0xfffffe00, RZ, 0xc0, !PT ;  /* 0xfffffe0007077812 */ /* 0x000fc400078ec0ff */
[----:B------:R-:W-:Y:S01]  /*2510*/  IADD3 R168, R171, 0x2040, RZ ;  /* 0x00002040aba87810 */ /* 0x000fe20007ffe0ff */
[----:B------:R-:W-:Y:S01]  /*2520*/  @!P3 IMAD.MOV.U32 R10, RZ, RZ, c[0x0][0x1a4] ;  /* 0x00006900ff0ab624 */ /* 0x000fe200078e00ff */
[----:B---3--:R-:W-:Y:S01]  /*2530*/  @!P2 MOV R26, R20 ;  /* 0x00000014001aa202 */ /* 0x008fe20000000f00 */
[----:B--2---:R-:W-:Y:S01]  /*2540*/  @!P3 IMAD.MOV.U32 R16, RZ, RZ, c[0x0][0x1a0] ;  /* 0x00006800ff10b624 */ /* 0x004fe200078e00ff */
[----:B------:R-:W-:Y:S01]  /*2550*/  IADD3 R166, R7, R4, RZ ;  /* 0x0000000407a67210 */ /* 0x000fe20007ffe0ff */
[----:B------:R-:W-:-:S04]  /*2560*/  @!P4 IMAD.WIDE.U32 R18, R18, 0xa0, R174 ;  /* 0x000000a01212c825 */ /* 0x000fc800078e00ae */
[----:B------:R-:W-:Y:S01]  /*2570*/  @!P4 IMAD R11, R11, 0xa0, RZ ;  /* 0x000000a00b0bc824 */ /* 0x000fe200078e02ff */
[----:B------:R-:W-:Y:S01]  /*2580*/  @!P4 MOV R24, R18 ;  /* 0x000000120018c202 */ /* 0x000fe20000000f00 */
[----:B------:R-:W-:Y:S02]  /*2590*/  @!P2 IMAD.IADD R27, R21, 0x1, R3 ;  /* 0x00000001151ba824 */ /* 0x000fe400078e0203 */
[----:B------:R-:W-:Y:S01]  /*25a0*/  @!P6 IMAD.MOV.U32 R14, RZ, RZ, R22 ;  /* 0x000000ffff0ee224 */ /* 0x000fe200078e0016 */
[----:B------:R-:W-:Y:S01]  /*25b0*/  @!P4 IADD3 R25, R19, R11, RZ ;  /* 0x0000000b1319c210 */ /* 0x000fe20007ffe0ff */
[----:B------:R-:W-:Y:S02]  /*25c0*/  IMAD R3, R74, 0x400, R7 ;  /* 0x000004004a037824 */ /* 0x000fe400078e0207 */
[----:B------:R-:W-:Y:S01]  /*25d0*/  @!P3 IMAD.WIDE.U32 R16, R16, 0xc0, R174 ;  /* 0x000000c01010b825 */ /* 0x000fe200078e00ae */
[----:B------:R-:W-:Y:S01]  /*25e0*/  @!PT LDS RZ, [RZ] ;  /* 0x00000000fffff984 */ /* 0x000fe20000000800 */
[----:B------:R-:W-:Y:S01]  /*25f0*/  @!PT LDS RZ, [RZ] ;  /* 0x00000000fffff984 */ /* 0x000fe20000000800 */
[----:B------:R-:W-:Y:S01]  /*2600*/  @!PT LDS RZ, [RZ] ;  /* 0x00000000fffff984 */ /* 0x000fe20000000800 */
[----:B------:R1:W-:Y:S02]  /*2610*/  @!P6 LDGSTS.E.BYPASS.LTC128B.128 [R179+0x7800], [R14.64] ;  /* 0x078000000eb3efae */ /* 0x0003e4000b901d4c */
[----:B------:R-:W-:Y:S01]  /*2620*/  IADD3 R172, R4, R3, RZ ;  /* 0x0000000304ac7210 */ /* 0x000fe20007ffe0ff */
[----:B------:R-:W-:Y:S01]  /*2630*/  @!P3 IMAD R10, R10, 0xc0, RZ ;  /* 0x000000c00a0ab824 */ /* 0x000fe200078e02ff */
[----:B------:R-:W-:Y:S02]  /*2640*/  @P5 STS.128 [R179+0x8000], RZ ;  /* 0x008000ffb3005388 */ /* 0x000fe40000000c00 */
[----:B------:R-:W-:Y:S01]  /*2650*/  SHF.L.U32 R172, R172, 0x1, RZ ;  /* 0x00000001acac7819 */ /* 0x000fe200000006ff */
[----:B------:R-:W-:Y:S01]  /*2660*/  @!P3 IMAD.IADD R11, R17, 0x1, R10 ;  /* 0x00000001110bb824 */ /* 0x000fe200078e020a */
[----:B------:R-:W-:Y:S01]  /*2670*/  @!PT LDS RZ, [RZ] ;  /* 0x00000000fffff984 */ /* 0x000fe20000000800 */
[----:B------:R-:W-:Y:S01]  /*2680*/  @!PT LDS RZ, [RZ] ;  /* 0x00000000fffff984 */ /* 0x000fe20000000800 */
[----:B------:R-:W-:Y:S01]  /*2690*/  @!PT LDS RZ, [RZ] ;  /* 0x00000000fffff984 */ /* 0x000fe20000000800 */
[----:B------:R1:W-:Y:S01]  /*26a0*/  @!P5 LDGSTS.E.BYPASS.LTC128B.128 [R179+0x8000], [R12.64] ;  /* 0x080000000cb3dfae */ /* 0x0003e2000b901d4c */
[----:B------:R-:W-:-:S03]  /*26b0*/  @!P3 IMAD.MOV.U32 R10, RZ, RZ, R16 ;  /* 0x000000ffff0ab224 */ /* 0x000fc600078e0010 */
        /* <DEDUP_REMOVED lines=18> */
[----:B------:R-:W-:Y:S02]  /*27e0*/  LDSM.16.M88.4 R16, [R172] ;  /* 0x00000000ac10783b */ /* 0x000fe40000000200 */
[----:B------:R-:W-:-:S02]  /*27f0*/  SEL R5, R5, 0xffffffe0, !P2 ;  /* 0xffffffe005057807 */ /* 0x000fc40005000000 */
[----:B------:R-:W3:Y:S01]  /*2800*/  LDSM.16.M88.4 R20, [R171+0x2000] ;  /* 0x00200000ab14783b */ /* 0x000ee20000000200 */
[C---:B------:R-:W-:Y:S02]  /*2810*/  SEL R3, R0.reuse, 0xfffffff0, !P1 ;  /* 0xfffffff000037807 */ /* 0x040fe40004800000 */
[----:B------:R-:W-:Y:S01]  /*2820*/  SEL R0, R0, 0xfffffff0, !P3 ;  /* 0xfffffff000007807 */ /* 0x000fe20005800000 */
[----:B------:R-:W-:Y:S01]  /*2830*/  LDSM.16.M88.4 R36, [R171+0x2800] ;  /* 0x00280000ab24783b */ /* 0x000fe20000000200 */
[-C--:B------:R-:W-:Y:S02]  /*2840*/  LEA R170, R3, R172.reuse, 0x1 ;  /* 0x000000ac03aa7211 */ /* 0x080fe400078e08ff */
[----:B------:R-:W-:Y:S01]  /*2850*/  LOP3.LUT P1, RZ, R8, 0x4, RZ, 0xc0, !PT ;  /* 0x0000000408ff7812 */ /* 0x000fe2000782c0ff */
[----:B------:R-:W-:Y:S01]  /*2860*/  IMAD R165, R0, 0x2, R171 ;  /* 0x0000000200a57824 */ /* 0x000fe200078e02ab */
[----:B------:R-:W-:Y:S01]  /*2870*/  IADD3 R8, R171, 0x2000, RZ ;  /* 0x00002000ab087810 */ /* 0x000fe20007ffe0ff */
[----:B-1----:R-:W-:Y:S01]  /*2880*/  LDSM.16.M88.4 R12, [R170] ;  /* 0x00000000aa0c783b */ /* 0x002fe20000000200 */
[----:B------:R-:W-:-:S02]  /*2890*/  LEA R169, R5, R172, 0x1 ;  /* 0x000000ac05a97211 */ /* 0x000fc400078e08ff */
[----:B------:R-:W-:Y:S01]  /*28a0*/  ISETP.GT.AND P2, PT, R101, 0x1, PT ;  /* 0x000000016500780c */ /* 0x000fe20003f44270 */
[----:B----4-:R-:W-:Y:S02]  /*28b0*/  LDSM.16.M88.4 R28, [R165+0x2800] ;  /* 0x00280000a51c783b */ /* 0x010fe40000000200 */
[----:B------:R-:W-:Y:S02]  /*28c0*/  IMAD R167, R3, 0x2, R169 ;  /* 0x0000000203a77824 */ /* 0x000fe400078e02a9 */
[----:B------:R-:W-:Y:S02]  /*28d0*/  LDSM.16.M88.4 R44, [R171+0x3000] ;  /* 0x00300000ab2c783b */ /* 0x000fe40000000200 */
[----:B------:R-:W-:Y:S02]  /*28e0*/  @P1 IADD3 R168, R8, -0x40, RZ ;  /* 0xffffffc008a81810 */ /* 0x000fe40007ffe0ff */
[----:B--2---:R-:W1:Y:S02]  /*28f0*/  LDSM.16.M88.4 R24, [R165+0x2000] ;  /* 0x00200000a518783b */ /* 0x004e640000000200 */
[----:B------:R-:W-:-:S02]  /*2900*/  LEA R100, R0, R168, 0x1 ;  /* 0x000000a800647211 */ /* 0x000fc400078e08ff */
[----:B---3--:R-:W-:Y:S01]  /*2910*/  LDSM.16.M88.4 R8, [R169] ;  /* 0x00000000a908783b */ /* 0x008fe20000000200 */
[----:B------:R-:W-:Y:S02]  /*2920*/  @!P2 LEA R186, P1, R126, c[0x0][0x168], 0x1 ;  /* 0x00005a007ebaaa11 */ /* 0x000fe400078208ff */
[----:B------:R-:W-:Y:S01]  /*2930*/  IADD3 R161, R168, 0x800, RZ ;  /* 0x00000800a8a17810 */ /* 0x000fe20007ffe0ff */
[----:B------:R-:W2:Y:S01]  /*2940*/  LDSM.16.M88.4 R40, [R168] ;  /* 0x00000000a828783b */ /* 0x000ea20000000200 */
[----:B------:R-:W-:Y:S02]  /*2950*/  @!P2 LEA.HI.X R187, R126, c[0x0][0x16c], R125, 0x1, P1 ;  /* 0x00005b007ebbaa11 */ /* 0x000fe400008f0c7d */
[C---:B------:R-:W-:Y:S01]  /*2960*/  IADD3 R160, R168.reuse, 0x1000, RZ ;  /* 0x00001000a8a07810 */ /* 0x040fe20007ffe0ff */
[----:B------:R-:W-:Y:S01]  /*2970*/  LDSM.16.M88.4 R32, [R167] ;  /* 0x00000000a720783b */ /* 0x000fe20000000200 */
[C---:B------:R-:W-:Y:S02]  /*2980*/  IADD3 R159, R168.reuse, 0x1800, RZ ;  /* 0x00001800a89f7810 */ /* 0x040fe40007ffe0ff */
[C---:B------:R-:W-:Y:S01]  /*2990*/  IADD3 R158, R168.reuse, 0x2000, RZ ;  /* 0x00002000a89e7810 */ /* 0x040fe20007ffe0ff */
[----:B------:R-:W3:Y:S01]  /*29a0*/  LDSM.16.M88.4 R60, [R100] ;  /* 0x00000000643c783b */ /* 0x000ee20000000200 */
[C---:B------:R-:W-:Y:S01]  /*29b0*/  IADD3 R157, R168.reuse, 0x2800, RZ ;  /* 0x00002800a89d7810 */ /* 0x040fe20007ffe0ff */
[----:B------:R-:W-:Y:S01]  /*29c0*/  HMMA.16816.F32.BF16 R52, R16, R20, RZ ;  /* 0x000000141034723c */ /* 0x000fe200000418ff */
[C---:B------:R-:W-:Y:S01]  /*29d0*/  IADD3 R156, R168.reuse, 0x3000, RZ ;  /* 0x00003000a89c7810 */ /* 0x040fe20007ffe0ff */
[----:B------:R-:W4:Y:S01]  /*29e0*/  LDSM.16.M88.4 R56, [R168+0x800] ;  /* 0x00080000a838783b */ /* 0x000f220000000200 */
[----:B------:R-:W-:-:S03]  /*29f0*/  IADD3 R102, R168, 0x3800, RZ ;  /* 0x00003800a8667810 */ /* 0x000fc60007ffe0ff */
[----:B------:R-:W2:Y:S02]  /*2a00*/  LDSM.16.M88.4 R48, [R165+0x3000] ;  /* 0x00300000a530783b */ /* 0x000ea40000000200 */
[----:B------:R-:W-:Y:S02]  /*2a10*/  HMMA.16816.F32.BF16 R20, R16, R22, RZ ;  /* 0x000000161014723c */ /* 0x000fe400000418ff */
[----:B------:R-:W2:Y:S04]  /*2a20*/  LDSM.16.M88.4 R64, [R100+0x800] ;  /* 0x000800006440783b */ /* 0x000ea80000000200 */
[----:B------:R-:W-:Y:S04]  /*2a30*/  LDSM.16.M88.4 R68, [R100+0x2000] ;  /* 0x002000006444783b */ /* 0x000fe80000000200 */
[----:B------:R-:W0:Y:S06]  /*2a40*/  LDGDEPBAR ;  /* 0x00000000000079af */ /* 0x000e2c0000000000 */
[C---:B-1----:R-:W-:Y:S08]  /*2a50*/  HMMA.16816.F32.BF16 R52, R12.reuse, R24, R52 ;  /* 0x000000180c34723c */ /* 0x042ff00000041834 */
[----:B------:R-:W-:Y:S08]  /*2a60*/  HMMA.16816.F32.BF16 R20, R12, R26, R20 ;  /* 0x0000001a0c14723c */ /* 0x000ff00000041814 */
[C---:B------:R-:W-:Y:S08]  /*2a70*/  HMMA.16816.F32.BF16 R24, R16.reuse, R36, RZ ;  /* 0x000000241018723c */ /* 0x040ff000000418ff */
[----:B------:R-:W-:Y:S08]  /*2a80*/  HMMA.16816.F32.BF16 R36, R16, R38, RZ ;  /* 0x000000261024723c */ /* 0x000ff000000418ff */
[----:B--2---:R-:W-:Y:S08]  /*2a90*/  HMMA.16816.F32.BF16 R52, R8, R40, R52 ;  /* 0x000000280834723c */ /* 0x004ff00000041834 */
[----:B------:R-:W-:Y:S08]  /*2aa0*/  HMMA.16816.F32.BF16 R24, R12, R28, R24 ;  /* 0x0000001c0c18723c */ /* 0x000ff00000041818 */
[----:B------:R-:W-:Y:S01]  /*2ab0*/  HMMA.16816.F32.BF16 R20, R8, R42, R20 ;  /* 0x0000002a0814723c */ /* 0x000fe20000041814 */
[----:B------:R-:W-:Y:S07]  /*2ac0*/  LDSM.16.M88.4 R40, [R171+0x3800] ;  /* 0x00380000ab28783b */ /* 0x000fee0000000200 */
[----:B------:R-:W-:Y:S08]  /*2ad0*/  HMMA.16816.F32.BF16 R36, R12, R30, R36 ;  /* 0x0000001e0c24723c */ /* 0x000ff00000041824 */
[----:B------:R-:W-:Y:S08]  /*2ae0*/  HMMA.16816.F32.BF16 R28, R16, R44, RZ ;  /* 0x0000002c101c723c */ /* 0x000ff000000418ff */
[----:B---3--:R-:W-:Y:S08]  /*2af0*/  HMMA.16816.F32.BF16 R52, R32, R60, R52 ;  /* 0x0000003c2034723c */ /* 0x008ff00000041834 */
[----:B----4-:R-:W-:Y:S08]  /*2b00*/  HMMA.16816.F32.BF16 R24, R8, R56, R24 ;  /* 0x000000380818723c */ /* 0x010ff00000041818 */
[----:B------:R-:W-:Y:S01]  /*2b10*/  HMMA.16816.F32.BF16 R20, R32, R62, R20 ;  /* 0x0000003e2014723c */ /* 0x000fe20000041814 */
[----:B------:R-:W1:Y:S07]  /*2b20*/  LDSM.16.M88.4 R60, [R168+0x1000] ;  /* 0x00100000a83c783b */ /* 0x000e6e0000000200 */
[----:B------:R-:W-:Y:S01]  /*2b30*/  HMMA.16816.F32.BF16 R44, R16, R46, RZ ;  /* 0x0000002e102c723c */ /* 0x000fe200000418ff */
[----:B------:R-:W-:-:S02]  /*2b40*/  FMUL.FTZ R53, R53, c[0x0][0x2ec] ;  /* 0x0000bb0035357a20 */ /* 0x000fc40000410000 */
[----:B------:R-:W-:Y:S02]  /*2b50*/  FMUL.FTZ R0, R52, c[0x0][0x2ec] ;  /* 0x0000bb0034007a20 */ /* 0x000fe40000410000 */
[----:B------:R2:W3:Y:S01]  /*2b60*/  MUFU.TANH R76, R53 ;  /* 0x00000035004c7308 */ /* 0x0004e20000002400 */
[----:B------:R-:W-:Y:S02]  /*2b70*/  FMUL.FTZ R78, R54, c[0x0][0x2ec] ;  /* 0x0000bb00364e7a20 */ /* 0x000fe40000410000 */
[----:B------:R-:W-:Y:S01]  /*2b80*/  HMMA.16816.F32.BF16 R28, R12, R48, R28 ;  /* 0x000000300c1c723c */ /* 0x000fe2000004181c */
[----:B------:R-:W-:-:S04]  /*2b90*/  FMUL.FTZ R79, R55, c[0x0][0x2ec] ;  /* 0x0000bb00374f7a20 */ /* 0x000fc80000410000 */
[----:B------:R-:W4:Y:S03]  /*2ba0*/  MUFU.TANH R0, R0 ;  /* 0x0000000000007308 */ /* 0x000f260000002400 */
[----:B------:R-:W-:Y:S01]  /*2bb0*/  HMMA.16816.F32.BF16 R36, R8, R58, R36 ;  /* 0x0000003a0824723c */ /* 0x000fe20000041824 */
[----:B------:R-:W-:Y:S01]  /*2bc0*/  FMUL.FTZ R80, R20, c[0x0][0x2ec] ;  /* 0x0000bb0014507a20 */ /* 0x000fe20000410000 */
[----:B------:R-:W-:Y:S01]  /*2bd0*/  LDSM.16.M88.4 R56, [R165+0x3800] ;  /* 0x00380000a538783b */ /* 0x000fe20000000200 */
[----:B------:R-:W-:Y:S02]  /*2be0*/  FMUL.FTZ R81, R21, c[0x0][0x2ec] ;  /* 0x0000bb0015517a20 */ /* 0x000fe40000410000 */
[----:B------:R-:W-:Y:S01]  /*2bf0*/  FMUL.FTZ R82, R22, c[0x0][0x2ec] ;  /* 0x0000bb0016527a20 */ /* 0x000fe20000410000 */
[----:B--2---:R-:W-:Y:S01]  /*2c00*/  LDSM.16.M88.4 R52, [R100+0x1000] ;  /* 0x001000006434783b */ /* 0x004fe20000000200 */
[----:B------:R-:W-:Y:S01]  /*2c10*/  FMUL.FTZ R83, R23, c[0x0][0x2ec] ;  /* 0x0000bb0017537a20 */ /* 0x000fe20000410000 */
[----:B------:R-:W-:Y:S01]  /*2c20*/  HMMA.16816.F32.BF16 R24, R32, R64, R24 ;  /* 0x000000402018723c */ /* 0x000fe20000041818 */
[----:B------:R-:W2:Y:S01]  /*2c30*/  MUFU.TANH R78, R78 ;  /* 0x0000004e004e7308 */ /* 0x000ea20000002400 */
[----:B------:R-:W2:Y:S06]  /*2c40*/  LDSM.16.M88.4 R20, [R171+0x4000] ;  /* 0x00400000ab14783b */ /* 0x000eac0000000200 */
[----:B------:R-:W-:Y:S01]  /*2c50*/  HMMA.16816.F32.BF16 R44, R12, R50, R44 ;  /* 0x000000320c2c723c */ /* 0x000fe2000004182c */
[----:B------:R-:W2:Y:S07]  /*2c60*/  MUFU.TANH R79, R79 ;  /* 0x0000004f004f7308 */ /* 0x000eae0000002400 */
[----:B-1----:R-:W-:Y:S01]  /*2c70*/  HMMA.16816.F32.BF16 R28, R8, R60, R28 ;  /* 0x0000003c081c723c */ /* 0x002fe2000004181c */
[----:B------:R-:W1:Y:S07]  /*2c80*/  MUFU.TANH R80, R80 ;  /* 0x0000005000507308 */ /* 0x000e6e0000002400 */
[----:B------:R-:W-:Y:S01]  /*2c90*/  HMMA.16816.F32.BF16 R36, R32, R66, R36 ;  /* 0x000000422024723c */ /* 0x000fe20000041824 */
[----:B------:R-:W-:Y:S01]  /*2ca0*/  FMUL.FTZ R84, R24, c[0x0][0x2ec] ;  /* 0x0000bb0018547a20 */ /* 0x000fe20000410000 */
[----:B------:R-:W-:Y:S01]  /*2cb0*/  LDSM.16.M88.4 R64, [R168+0x1800] ;  /* 0x00180000a840783b */ /* 0x000fe20000000200 */
[----:B------:R-:W-:Y:S01]  /*2cc0*/  FMUL.FTZ R85, R25, c[0x0][0x2ec] ;  /* 0x0000bb0019557a20 */ /* 0x000fe20000410000 */
[----:B------:R-:W1:Y:S01]  /*2cd0*/  MUFU.TANH R81, R81 ;  /* 0x0000005100517308 */ /* 0x000e620000002400 */
[----:B------:R-:W-:-:S02]  /*2ce0*/  FMUL.FTZ R86, R26, c[0x0][0x2ec] ;  /* 0x0000bb001a567a20 */ /* 0x000fc40000410000 */
[----:B------:R-:W-:Y:S01]  /*2cf0*/  FMUL.FTZ R87, R27, c[0x0][0x2ec] ;  /* 0x0000bb001b577a20 */ /* 0x000fe20000410000 */
[----:B------:R-:W-:Y:S01]  /*2d00*/  HMMA.16816.F32.BF16 R44, R8, R62, R44 ;  /* 0x0000003e082c723c */ /* 0x000fe2000004182c */
[----:B------:R-:W1:Y:S03]  /*2d10*/  LDSM.16.M88.4 R24, [R165+0x4000] ;  /* 0x00400000a518783b */ /* 0x000e660000000200 */
[----:B------:R-:W1:Y:S04]  /*2d20*/  MUFU.TANH R82, R82 ;  /* 0x0000005200527308 */ /* 0x000e680000002400 */
[C---:B------:R-:W-:Y:S04]  /*2d30*/  HMMA.16816.F32.BF16 R48, R16.reuse, R40, RZ ;  /* 0x000000281030723c */ /* 0x040fe800000418ff */
[----:B------:R-:W1:Y:S04]  /*2d40*/  MUFU.TANH R83, R83 ;  /* 0x0000005300537308 */ /* 0x000e680000002400 */
[----:B------:R-:W-:Y:S01]  /*2d50*/  HMMA.16816.F32.BF16 R40, R16, R42, RZ ;  /* 0x0000002a1028723c */ /* 0x000fe200000418ff */
[----:B------:R-:W-:-:S02]  /*2d60*/  FMUL.FTZ R88, R36, c[0x0][0x2ec] ;  /* 0x0000bb0024587a20 */ /* 0x000fc40000410000 */
[----:B------:R-:W-:Y:S01]  /*2d70*/  FMUL.FTZ R89, R37, c[0x0][0x2ec] ;  /* 0x0000bb0025597a20 */ /* 0x000fe20000410000 */
[----:B------:R-:W1:Y:S01]  /*2d80*/  MUFU.TANH R84, R84 ;  /* 0x0000005400547308 */ /* 0x000e620000002400 */
[----:B------:R-:W-:Y:S02]  /*2d90*/  FMUL.FTZ R90, R38, c[0x0][0x2ec] ;  /* 0x0000bb00265a7a20 */ /* 0x000fe40000410000 */
[----:B------:R-:W-:Y:S01]  /*2da0*/  FMUL.FTZ R91, R39, c[0x0][0x2ec] ;  /* 0x0000bb00275b7a20 */ /* 0x000fe20000410000 */
[----:B--2---:R-:W-:Y:S01]  /*2db0*/  HMMA.16816.F32.BF16 R60, R16, R20, RZ ;  /* 0x00000014103c723c */ /* 0x004fe200000418ff */
[----:B------:R-:W2:Y:S03]  /*2dc0*/  LDSM.16.M88.4 R36, [R171+0x4800] ;  /* 0x00480000ab24783b */ /* 0x000ea60000000200 */
[----:B------:R-:W1:Y:S04]  /*2dd0*/  MUFU.TANH R85, R85 ;  /* 0x0000005500557308 */ /* 0x000e680000002400 */
[C---:B------:R-:W-:Y:S04]  /*2de0*/  HMMA.16816.F32.BF16 R28, R32.reuse, R52, R28 ;  /* 0x00000034201c723c */ /* 0x040fe8000004181c */
[----:B------:R-:W1:Y:S04]  /*2df0*/  MUFU.TANH R86, R86 ;  /* 0x0000005600567308 */ /* 0x000e680000002400 */
[----:B------:R-:W-:Y:S01]  /*2e00*/  HMMA.16816.F32.BF16 R44, R32, R54, R44 ;  /* 0x00000036202c723c */ /* 0x000fe2000004182c */
[----:B------:R-:W2:Y:S03]  /*2e10*/  LDSM.16.M88.4 R52, [R168+0x2000] ;  /* 0x00200000a834783b */ /* 0x000ea60000000200 */
[----:B------:R-:W1:Y:S04]  /*2e20*/  MUFU.TANH R87, R87 ;  /* 0x0000005700577308 */ /* 0x000e680000002400 */
[----:B------:R-:W-:Y:S04]  /*2e30*/  HMMA.16816.F32.BF16 R20, R16, R22, RZ ;  /* 0x000000161014723c */ /* 0x000fe800000418ff */
[----:B------:R-:W1:Y:S04]  /*2e40*/  MUFU.TANH R88, R88 ;  /* 0x0000005800587308 */ /* 0x000e680000002400 */
[----:B------:R-:W-:Y:S01]  /*2e50*/  HMMA.16816.F32.BF16 R48, R12, R56, R48 ;  /* 0x000000380c30723c */ /* 0x000fe20000041830 */
[----:B------:R-:W-:-:S02]  /*2e60*/  FMUL.FTZ R92, R28, c[0x0][0x2ec] ;  /* 0x0000bb001c5c7a20 */ /* 0x000fc40000410000 */
[----:B------:R-:W-:Y:S01]  /*2e70*/  FMUL.FTZ R93, R29, c[0x0][0x2ec] ;  /* 0x0000bb001d5d7a20 */ /* 0x000fe20000410000 */
[----:B------:R-:W2:Y:S01]  /*2e80*/  MUFU.TANH R89, R89 ;  /* 0x0000005900597308 */ /* 0x000ea20000002400 */
[----:B------:R-:W-:Y:S02]  /*2e90*/  FMUL.FTZ R94, R30, c[0x0][0x2ec] ;  /* 0x0000bb001e5e7a20 */ /* 0x000fe40000410000 */
[----:B------:R-:W-:Y:S01]  /*2ea0*/  FMUL.FTZ R95, R31, c[0x0][0x2ec] ;  /* 0x0000bb001f5f7a20 */ /* 0x000fe20000410000 */
[C---:B------:R-:W-:Y:S01]  /*2eb0*/  HMMA.16816.F32.BF16 R40, R12.reuse, R58, R40 ;  /* 0x0000003a0c28723c */ /* 0x040fe20000041828 */
[----:B------:R-:W3:Y:S01]  /*2ec0*/  LDSM.16.M88.4 R28, [R165+0x4800] ;  /* 0x00480000a51c783b */ /* 0x000ee20000000200 */
[----:B------:R-:W-:Y:S02]  /*2ed0*/  FMUL.FTZ R96, R44, c[0x0][0x2ec] ;  /* 0x0000bb002c607a20 */ /* 0x000fe40000410000 */
[----:B------:R-:W-:Y:S01]  /*2ee0*/  FMUL.FTZ R97, R45, c[0x0][0x2ec] ;  /* 0x0000bb002d617a20 */ /* 0x000fe20000410000 */
[----:B------:R-:W3:Y:S01]  /*2ef0*/  LDSM.16.M88.4 R56, [R100+0x1800] ;  /* 0x001800006438783b */ /* 0x000ee20000000200 */
[----:B------:R-:W-:Y:S01]  /*2f00*/  FMUL.FTZ R98, R46, c[0x0][0x2ec] ;  /* 0x0000bb002e627a20 */ /* 0x000fe20000410000 */
[----:B------:R-:W2:Y:S01]  /*2f10*/  MUFU.TANH R90, R90 ;  /* 0x0000005a005a7308 */ /* 0x000ea20000002400 */
[----:B-1----:R-:W-:Y:S01]  /*2f20*/  HMMA.16816.F32.BF16 R60, R12, R24, R60 ;  /* 0x000000180c3c723c */ /* 0x002fe2000004183c */
[----:B------:R-:W-:-:S02]  /*2f30*/  FMUL.FTZ R99, R47, c[0x0][0x2ec] ;  /* 0x0000bb002f637a20 */ /* 0x000fc40000410000 */
[----:B------:R-:W-:Y:S04]  /*2f40*/  LDSM.16.M88.4 R44, [R171+0x5000] ;  /* 0x00500000ab2c783b */ /* 0x000fe80000000200 */
[----:B------:R-:W1:Y:S01]  /*2f50*/  MUFU.TANH R91, R91 ;  /* 0x0000005b005b7308 */ /* 0x000e620000002400 */
[----:B------:R-:W-:Y:S07]  /*2f60*/  HMMA.16816.F32.BF16 R20, R12, R26, R20 ;  /* 0x0000001a0c14723c */ /* 0x000fee0000041814 */
[----:B------:R-:W1:Y:S01]  /*2f70*/  MUFU.TANH R92, R92 ;  /* 0x0000005c005c7308 */ /* 0x000e620000002400 */
[----:B--2---:R-:W-:Y:S07]  /*2f80*/  HMMA.16816.F32.BF16 R24, R16, R36, RZ ;  /* 0x000000241018723c */ /* 0x004fee00000418ff */
[----:B------:R-:W2:Y:S01]  /*2f90*/  MUFU.TANH R93, R93 ;  /* 0x0000005d005d7308 */ /* 0x000ea20000002400 */
[C---:B------:R-:W-:Y:S07]  /*2fa0*/  HMMA.16816.F32.BF16 R48, R8.reuse, R64, R48 ;  /* 0x000000400830723c */ /* 0x040fee0000041830 */
[----:B------:R-:W1:Y:S01]  /*2fb0*/  MUFU.TANH R94, R94 ;  /* 0x0000005e005e7308 */ /* 0x000e620000002400 */
[C---:B------:R-:W-:Y:S01]  /*2fc0*/  HMMA.16816.F32.BF16 R40, R8.reuse, R66, R40 ;  /* 0x000000420828723c */ /* 0x040fe20000041828 */
[----:B------:R-:W1:Y:S06]  /*2fd0*/  LDSM.16.M88.4 R64, [R168+0x2800] ;  /* 0x00280000a840783b */ /* 0x000e6c0000000200 */
[----:B------:R-:W1:Y:S01]  /*2fe0*/  MUFU.TANH R95, R95 ;  /* 0x0000005f005f7308 */ /* 0x000e620000002400 */
[----:B------:R-:W-:Y:S07]  /*2ff0*/  HMMA.16816.F32.BF16 R60, R8, R52, R60 ;  /* 0x00000034083c723c */ /* 0x000fee000004183c */
[----:B------:R-:W1:Y:S01]  /*3000*/  MUFU.TANH R96, R96 ;  /* 0x0000006000607308 */ /* 0x000e620000002400 */
[----:B------:R-:W-:Y:S07]  /*3010*/  HMMA.16816.F32.BF16 R36, R16, R38, RZ ;  /* 0x000000261024723c */ /* 0x000fee00000418ff */
[----:B------:R-:W1:Y:S01]  /*3020*/  MUFU.TANH R97, R97 ;  /* 0x0000006100617308 */ /* 0x000e620000002400 */
[----:B---3--:R-:W-:Y:S07]  /*3030*/  HMMA.16816.F32.BF16 R24, R12, R28, R24 ;  /* 0x0000001c0c18723c */ /* 0x008fee0000041818 */
[----:B------:R-:W3:Y:S01]  /*3040*/  MUFU.TANH R98, R98 ;  /* 0x0000006200627308 */ /* 0x000ee20000002400 */
[C---:B------:R-:W-:Y:S07]  /*3050*/  HMMA.16816.F32.BF16 R48, R32.reuse, R56, R48 ;  /* 0x000000382030723c */ /* 0x040fee0000041830 */
[----:B------:R-:W1:Y:S01]  /*3060*/  MUFU.TANH R99, R99 ;  /* 0x0000006300637308 */ /* 0x000e620000002400 */
[----:B------:R-:W-:Y:S01]  /*3070*/  HMMA.16816.F32.BF16 R40, R32, R58, R40 ;  /* 0x0000003a2028723c */ /* 0x000fe20000041828 */
[----:B------:R-:W2:Y:S07]  /*3080*/  LDSM.16.M88.4 R56, [R171+0x5800] ;  /* 0x00580000ab38783b */ /* 0x000eae0000000200 */
[----:B------:R-:W-:Y:S01]  /*3090*/  HMMA.16816.F32.BF16 R20, R8, R54, R20 ;  /* 0x000000360814723c */ /* 0x000fe20000041814 */
[----:B------:R-:W-:Y:S07]  /*30a0*/  LDSM.16.M88.4 R52, [R165+0x5000] ;  /* 0x00500000a534783b */ /* 0x000fee0000000200 */
[----:B------:R-:W-:Y:S01]  /*30b0*/  HMMA.16816.F32.BF16 R60, R32, R68, R60 ;  /* 0x00000044203c723c */ /* 0x000fe2000004183c */
[----:B------:R-:W-:-:S02]  /*30c0*/  FMUL.FTZ R48, R48, c[0x0][0x2ec] ;  /* 0x0000bb0030307a20 */ /* 0x000fc40000410000 */
[----:B------:R-:W-:Y:S02]  /*30d0*/  FMUL.FTZ R49, R49, c[0x0][0x2ec] ;  /* 0x0000bb0031317a20 */ /* 0x000fe40000410000 */
[----:B------:R-:W-:Y:S01]  /*30e0*/  FMUL.FTZ R50, R50, c[0x0][0x2ec] ;  /* 0x0000bb0032327a20 */ /* 0x000fe20000410000 */
[----:B------:R-:W2:Y:S01]  /*30f0*/  MUFU.TANH R104, R48 ;  /* 0x0000003000687308 */ /* 0x000ea20000002400 */
[----:B------:R-:W-:Y:S01]  /*3100*/  FMUL.FTZ R121, R51, c[0x0][0x2ec] ;  /* 0x0000bb0033797a20 */ /* 0x000fe20000410000 */
[----:B------:R-:W-:Y:S01]  /*3110*/  HMMA.16816.F32.BF16 R36, R12, R30, R36 ;  /* 0x0000001e0c24723c */ /* 0x000fe20000041824 */
[----:B------:R-:W2:Y:S01]  /*3120*/  LDSM.16.M88.4 R28, [R100+0x2800] ;  /* 0x00280000641c783b */ /* 0x000ea20000000200 */
[----:B------:R-:W-:Y:S02]  /*3130*/  FMUL.FTZ R40, R40, c[0x0][0x2ec] ;  /* 0x0000bb0028287a20 */ /* 0x000fe40000410000 */
[----:B------:R-:W-:Y:S02]  /*3140*/  FMUL.FTZ R193, R41, c[0x0][0x2ec] ;  /* 0x0000bb0029c17a20 */ /* 0x000fe40000410000 */
[----:B------:R-:W2:Y:S01]  /*3150*/  MUFU.TANH R105, R49 ;  /* 0x0000003100697308 */ /* 0x000ea20000002400 */
[----:B------:R-:W-:Y:S01]  /*3160*/  FMUL.FTZ R123, R42, c[0x0][0x2ec] ;  /* 0x0000bb002a7b7a20 */ /* 0x000fe20000410000 */
[----:B-1----:R-:W-:Y:S01]  /*3170*/  HMMA.16816.F32.BF16 R24, R8, R64, R24 ;  /* 0x000000400818723c */ /* 0x002fe20000041818 */
[----:B------:R-:W-:-:S05]  /*3180*/  FMUL.FTZ R189, R43, c[0x0][0x2ec] ;  /* 0x0000bb002bbd7a20 */ /* 0x000fca0000410000 */
[----:B------:R1:W1:Y:S02]  /*3190*/  MUFU.TANH R191, R50 ;  /* 0x0000003200bf7308 */ /* 0x0002640000002400 */
[----:B------:R-:W-:Y:S01]  /*31a0*/  HMMA.16816.F32.BF16 R20, R32, R70, R20 ;  /* 0x000000462014723c */ /* 0x000fe20000041814 */
[----:B------:R-:W-:Y:S02]  /*31b0*/  FMUL.FTZ R143, R60, c[0x0][0x2ec] ;  /* 0x0000bb003c8f7a20 */ /* 0x000fe40000410000 */
[----:B------:R-:W-:Y:S02]  /*31c0*/  FMUL.FTZ R155, R61, c[0x0][0x2ec] ;  /* 0x0000bb003d9b7a20 */ /* 0x000fe40000410000 */
[----:B------:R-:W-:Y:S01]  /*31d0*/  FMUL.FTZ R151, R62, c[0x0][0x2ec] ;  /* 0x0000bb003e977a20 */ /* 0x000fe20000410000 */
[----:B------:R3:W2:Y:S01]  /*31e0*/  MUFU.TANH R115, R40 ;  /* 0x0000002800737308 */ /* 0x0006a20000002400 */
[----:B------:R-:W-:Y:S01]  /*31f0*/  FMUL.FTZ R145, R63, c[0x0][0x2ec] ;  /* 0x0000bb003f917a20 */ /* 0x000fe20000410000 */
[----:B------:R-:W-:Y:S01]  /*3200*/  HMMA.16816.F32.BF16 R36, R8, R66, R36 ;  /* 0x000000420824723c */ /* 0x000fe20000041824 */
[----:B------:R-:W4:Y:S05]  /*3210*/  LDSM.16.M88.4 R60, [R165+0x5800] ;  /* 0x00580000a53c783b */ /* 0x000f2a0000000200 */
[----:B------:R-:W2:Y:S02]  /*3220*/  MUFU.TANH R121, R121 ;  /* 0x0000007900797308 */ /* 0x000ea40000002400 */
[C---:B-1----:R-:W-:Y:S01]  /*3230*/  HMMA.16816.F32.BF16 R48, R16.reuse, R44, RZ ;  /* 0x0000002c1030723c */ /* 0x042fe200000418ff */
[----:B---3--:R-:W1:Y:S05]  /*3240*/  LDSM.16.M88.4 R40, [R168+0x3000] ;  /* 0x00300000a828783b */ /* 0x008e6a0000000200 */
[----:B------:R-:W3:Y:S02]  /*3250*/  MUFU.TANH R193, R193 ;  /* 0x000000c100c17308 */ /* 0x000ee40000002400 */
[----:B------:R-:W-:Y:S01]  /*3260*/  HMMA.16816.F32.BF16 R44, R16, R46, RZ ;  /* 0x0000002e102c723c */ /* 0x000fe200000418ff */
[----:B------:R-:W-:-:S02]  /*3270*/  FMUL.FTZ R141, R20, c[0x0][0x2ec] ;  /* 0x0000bb00148d7a20 */ /* 0x000fc40000410000 */
[----:B------:R-:W-:Y:S02]  /*3280*/  FMUL.FTZ R153, R21, c[0x0][0x2ec] ;  /* 0x0000bb0015997a20 */ /* 0x000fe40000410000 */
[----:B------:R-:W-:Y:S02]  /*3290*/  FMUL.FTZ R149, R22, c[0x0][0x2ec] ;  /* 0x0000bb0016957a20 */ /* 0x000fe40000410000 */
[----:B------:R-:W-:Y:S01]  /*32a0*/  FMUL.FTZ R147, R23, c[0x0][0x2ec] ;  /* 0x0000bb0017937a20 */ /* 0x000fe20000410000 */
[----:B--2---:R-:W-:Y:S01]  /*32b0*/  HMMA.16816.F32.BF16 R64, R16, R56, RZ ;  /* 0x000000381040723c */ /* 0x004fe200000418ff */
[----:B------:R-:W2:Y:S01]  /*32c0*/  LDSM.16.M88.4 R20, [R168+0x3800] ;  /* 0x00380000a814783b */ /* 0x000ea20000000200 */
[----:B------:R-:W1:Y:S06]  /*32d0*/  MUFU.TANH R123, R123 ;  /* 0x0000007b007b7308 */ /* 0x000e6c0000002400 */
[----:B------:R-:W-:Y:S02]  /*32e0*/  HMMA.16816.F32.BF16 R24, R32, R28, R24 ;  /* 0x0000001c2018723c */ /* 0x000fe40000041818 */
[----:B------:R-:W1:Y:S06]  /*32f0*/  MUFU.TANH R189, R189 ;  /* 0x000000bd00bd7308 */ /* 0x000e6c0000002400 */
[----:B------:R-:W-:Y:S02]  /*3300*/  HMMA.16816.F32.BF16 R16, R16, R58, RZ ;  /* 0x0000003a1010723c */ /* 0x000fe400000418ff */
[----:B------:R-:W1:Y:S06]  /*3310*/  MUFU.TANH R143, R143 ;  /* 0x0000008f008f7308 */ /* 0x000e6c0000002400 */
[C---:B------:R-:W-:Y:S02]  /*3320*/  HMMA.16816.F32.BF16 R44, R12.reuse, R54, R44 ;  /* 0x000000360c2c723c */ /* 0x040fe4000004182c */
[----:B------:R-:W1:Y:S06]  /*3330*/  MUFU.TANH R155, R155 ;  /* 0x0000009b009b7308 */ /* 0x000e6c0000002400 */
[----:B------:R-:W-:Y:S01]  /*3340*/  HMMA.16816.F32.BF16 R48, R12, R52, R48 ;  /* 0x000000340c30723c */ /* 0x000fe20000041830 */
[----:B------:R-:W-:Y:S01]  /*3350*/  FMUL.FTZ R24, R24, c[0x0][0x2ec] ;  /* 0x0000bb0018187a20 */ /* 0x000fe20000410000 */
[----:B------:R-:W2:Y:S01]  /*3360*/  LDSM.16.M88.4 R52, [R100+0x3000] ;  /* 0x003000006434783b */ /* 0x000ea20000000200 */
[----:B------:R-:W-:Y:S01]  /*3370*/  FMUL.FTZ R137, R25, c[0x0][0x2ec] ;  /* 0x0000bb0019897a20 */ /* 0x000fe20000410000 */
[----:B------:R-:W1:Y:S01]  /*3380*/  MUFU.TANH R151, R151 ;  /* 0x0000009700977308 */ /* 0x000e620000002400 */
[----:B------:R-:W-:-:S02]  /*3390*/  FMUL.FTZ R131, R26, c[0x0][0x2ec] ;  /* 0x0000bb001a837a20 */ /* 0x000fc40000410000 */
[----:B------:R-:W-:Y:S01]  /*33a0*/  FMUL.FTZ R28, R27, c[0x0][0x2ec] ;  /* 0x0000bb001b1c7a20 */ /* 0x000fe20000410000 */
[C---:B----4-:R-:W-:Y:S04]  /*33b0*/  HMMA.16816.F32.BF16 R64, R12.reuse, R60, R64 ;  /* 0x0000003c0c40723c */ /* 0x050fe80000041840 */
[----:B------:R4:W2:Y:S04]  /*33c0*/  MUFU.TANH R139, R24 ;  /* 0x00000018008b7308 */ /* 0x0008a80000002400 */
[----:B------:R-:W-:Y:S04]  /*33d0*/  HMMA.16816.F32.BF16 R16, R12, R62, R16 ;  /* 0x0000003e0c10723c */ /* 0x000fe80000041810 */
[----:B------:R-:W2:Y:S03]  /*33e0*/  MUFU.TANH R145, R145 ;  /* 0x0000009100917308 */ /* 0x000ea60000002400 */
[----:B------:R-:W-:Y:S01]  /*33f0*/  IMAD.IADD R14, R6, 0x1, -R75 ;  /* 0x00000001060e7824 */ /* 0x000fe200078e0a4b */
[----:B-1----:R-:W-:Y:S01]  /*3400*/  HMMA.16816.F32.BF16 R44, R8, R42, R44 ;  /* 0x0000002a082c723c */ /* 0x002fe2000004182c */
[----:B----4-:R-:W1:Y:S03]  /*3410*/  LDSM.16.M88.4 R24, [R100+0x3800] ;  /* 0x003800006418783b */ /* 0x010e660000000200 */
[----:B------:R-:W4:Y:S01]  /*3420*/  MUFU.TANH R141, R141 ;  /* 0x0000008d008d7308 */ /* 0x000f220000002400 */
[----:B------:R-:W-:-:S04]  /*3430*/  DEPBAR.LE SB0, 0x0 ;  /* 0x000080000000791a */ /* 0x000fc80000000000 */
[C---:B------:R-:W-:Y:S03]  /*3440*/  HMMA.16816.F32.BF16 R48, R8.reuse, R40, R48 ;  /* 0x000000280830723c */ /* 0x040fe60000041830 */
[----:B------:R-:W1:Y:S05]  /*3450*/  MUFU.TANH R153, R153 ;  /* 0x0000009900997308 */ /* 0x000e6a0000002400 */
[C---:B--2---:R-:W-:Y:S03]  /*3460*/  HMMA.16816.F32.BF16 R64, R8.reuse, R20, R64 ;  /* 0x000000140840723c */ /* 0x044fe60000041840 */
[----:B------:R-:W2:Y:S05]  /*3470*/  MUFU.TANH R149, R149 ;  /* 0x0000009500957308 */ /* 0x000eaa0000002400 */
[----:B------:R-:W-:Y:S03]  /*3480*/  HMMA.16816.F32.BF16 R16, R8, R22, R16 ;  /* 0x000000160810723c */ /* 0x000fe60000041810 */
[----:B------:R-:W1:Y:S04]  /*3490*/  MUFU.TANH R147, R147 ;  /* 0x0000009300937308 */ /* 0x000e680000002400 */
[----:B------:R-:W-:Y:S01]  /*34a0*/  SHF.R.S32.HI R9, RZ, 0x1f, R14 ;  /* 0x0000001fff097819 */ /* 0x000fe2000001140e */
[C---:B------:R-:W-:Y:S03]  /*34b0*/  HMMA.16816.F32.BF16 R36, R32.reuse, R30, R36 ;  /* 0x0000001e2024723c */ /* 0x040fe60000041824 */
[----:B------:R-:W-:Y:S01]  /*34c0*/  LEA.HI R9, R9, R14, RZ, 0x2 ;  /* 0x0000000e09097211 */ /* 0x000fe200078f10ff */
[----:B------:R-:W1:Y:S03]  /*34d0*/  MUFU.TANH R137, R137 ;  /* 0x0000008900897308 */ /* 0x000e660000002400 */
[----:B------:R-:W-:Y:S01]  /*34e0*/  SHF.R.S32.HI R178, RZ, 0x2, R9 ;  /* 0x00000002ffb27819 */ /* 0x000fe20000011409 */
[C---:B------:R-:W-:Y:S03]  /*34f0*/  HMMA.16816.F32.BF16 R44, R32.reuse, R54, R44 ;  /* 0x00000036202c723c */ /* 0x040fe6000004182c */
[----:B------:R-:W-:Y:S01]  /*3500*/  IADD3 R77, R77, 0x1, R178 ;  /* 0x000000014d4d7810 */ /* 0x000fe20007ffe0b2 */
[----:B------:R-:W2:Y:S03]  /*3510*/  MUFU.TANH R131, R131 ;  /* 0x0000008300837308 */ /* 0x000ea60000002400 */
[----:B------:R-:W-:Y:S01]  /*3520*/  IADD3 R77, R73, R77, -R72 ;  /* 0x0000004d494d7210 */ /* 0x000fe20007ffe848 */
[C---:B------:R-:W-:Y:S03]  /*3530*/  HMMA.16816.F32.BF16 R48, R32.reuse, R52, R48 ;  /* 0x000000342030723c */ /* 0x040fe60000041830 */
[----:B------:R-:W-:Y:S01]  /*3540*/  IADD3 R128, R77, c[0x0][0x2e8], RZ ;  /* 0x0000ba004d807a10 */ /* 0x000fe20007ffe0ff */
[----:B------:R-:W2:Y:S03]  /*3550*/  MUFU.TANH R28, R28 ;  /* 0x0000001c001c7308 */ /* 0x000ea60000002400 */
[C---:B------:R-:W-:Y:S01]  /*3560*/  IADD3 R14, R128.reuse, 0x8, RZ ;  /* 0x00000008800e7810 */ /* 0x040fe20007ffe0ff */
[----:B-1----:R-:W-:Y:S01]  /*3570*/  HMMA.16816.F32.BF16 R64, R32, R24, R64 ;  /* 0x000000182040723c */ /* 0x002fe20000041840 */
[----:B------:R-:W-:Y:S01]  /*3580*/  FMUL.FTZ R37, R37, c[0x0][0x2ec] ;  /* 0x0000bb0025257a20 */ /* 0x000fe20000410000 */
[-C--:B------:R-:W-:Y:S01]  /*3590*/  IMNMX R128, R128, R73.reuse, PT ;  /* 0x0000004980807217 */ /* 0x080fe20003800200 */
[----:B------:R-:W-:Y:S01]  /*35a0*/  FMUL.FTZ R21, R38, c[0x0][0x2ec] ;  /* 0x0000bb0026157a20 */ /* 0x000fe20000410000 */
[----:B------:R-:W-:Y:S01]  /*35b0*/  IMNMX R127, R14, R73, PT ;  /* 0x000000490e7f7217 */ /* 0x000fe20003800200 */
[----:B------:R1:W1:Y:S01]  /*35c0*/  MUFU.TANH R133, R37 ;  /* 0x0000002500857308 */ /* 0x0002620000002400 */
[----:B------:R-:W-:-:S02]  /*35d0*/  FMUL.FTZ R36, R36, c[0x0][0x2ec] ;  /* 0x0000bb0024247a20 */ /* 0x000fc40000410000 */
[----:B------:R-:W-:Y:S01]  /*35e0*/  HMMA.16816.F32.BF16 R16, R32, R26, R16 ;  /* 0x0000001a2010723c */ /* 0x000fe20000041810 */
[----:B------:R-:W-:Y:S02]  /*35f0*/  FMUL.FTZ R8, R45, c[0x0][0x2ec] ;  /* 0x0000bb002d087a20 */ /* 0x000fe40000410000 */
[----:B------:R-:W-:Y:S02]  /*3600*/  FMUL.FTZ R55, R47, c[0x0][0x2ec] ;  /* 0x0000bb002f377a20 */ /* 0x000fe40000410000 */
[----:B------:R-:W-:Y:S01]  /*3610*/  FMUL.FTZ R39, R39, c[0x0][0x2ec] ;  /* 0x0000bb0027277a20 */ /* 0x000fe20000410000 */
[----:B------:R2:W2:Y:S01]  /*3620*/  MUFU.TANH R135, R36 ;  /* 0x0000002400877308 */ /* 0x0004a20000002400 */
        /* <DEDUP_REMOVED lines=8> */
[----:B-1----:R-:W-:Y:S01]  /*36b0*/  FMUL.FTZ R37, R66, c[0x0][0x2ec] ;  /* 0x0000bb0042257a20 */ /* 0x002fe20000410000 */
[----:B------:R1:W1:Y:S01]  /*36c0*/  MUFU.TANH R117, R39 ;  /* 0x0000002700757308 */ /* 0x0002620000002400 */
[----:B------:R-:W-:-:S02]  /*36d0*/  FMUL.FTZ R35, R67, c[0x0][0x2ec] ;  /* 0x0000bb0043237a20 */ /* 0x000fc40000410000 */
[----:B------:R-:W-:Y:S02]  /*36e0*/  FMUL.FTZ R46, R46, c[0x0][0x2ec] ;  /* 0x0000bb002e2e7a20 */ /* 0x000fe40000410000 */
[----:B------:R-:W-:Y:S02]  /*36f0*/  FMUL.FTZ R16, R16, c[0x0][0x2ec] ;  /* 0x0000bb0010107a20 */ /* 0x000fe40000410000 */
[----:B------:R-:W-:Y:S01]  /*3700*/  FMUL.FTZ R17, R17, c[0x0][0x2ec] ;  /* 0x0000bb0011117a20 */ /* 0x000fe20000410000 */
[----:B------:R1:W1:Y:S01]  /*3710*/  MUFU.TANH R107, R48 ;  /* 0x00000030006b7308 */ /* 0x0002620000002400 */
[----:B------:R-:W-:Y:S02]  /*3720*/  FMUL.FTZ R18, R18, c[0x0][0x2ec] ;  /* 0x0000bb0012127a20 */ /* 0x000fe40000410000 */
[----:B------:R-:W-:-:S05]  /*3730*/  FMUL.FTZ R19, R19, c[0x0][0x2ec] ;  /* 0x0000bb0013137a20 */ /* 0x000fca0000410000 */
[----:B------:R-:W1:Y:S08]  /*3740*/  MUFU.TANH R12, R12 ;  /* 0x0000000c000c7308 */ /* 0x000e700000002400 */
[----:B------:R1:W1:Y:S08]  /*3750*/  MUFU.TANH R63, R50 ;  /* 0x00000032003f7308 */ /* 0x0002700000002400 */
[----:B------:R1:W1:Y:S08]  /*3760*/  MUFU.TANH R59, R51 ;  /* 0x00000033003b7308 */ /* 0x0002700000002400 */
[----:B------:R1:W1:Y:S08]  /*3770*/  MUFU.TANH R10, R44 ;  /* 0x0000002c000a7308 */ /* 0x0002700000002400 */
[----:B------:R-:W1:Y:S08]  /*3780*/  MUFU.TANH R8, R8 ;  /* 0x0000000800087308 */ /* 0x000e700000002400 */
[----:B------:R1:W1:Y:S08]  /*3790*/  MUFU.TANH R57, R46 ;  /* 0x0000002e00397308 */ /* 0x0002700000002400 */
        /* <DEDUP_REMOVED lines=16> */
[----:B------:R-:W-:-:S04]  /*38a0*/  LOP3.LUT R13, R13, c[0x0][0x2d0], RZ, 0x3c, !PT ;  /* 0x0000b4000d0d7a12 */ /* 0x000fc800078e3cff */
[----:B------:R-:W-:Y:S01]  /*38b0*/  ISETP.GE.AND P1, PT, R13, RZ, PT ;  /* 0x000000ff0d00720c */ /* 0x000fe20003f26270 */
[----:B--2---:R-:W2:Y:S02]  /*38c0*/  MUFU.RCP R14, R7 ;  /* 0x00000007000e7308 */ /* 0x004ea40000001000 */
[----:B--2---:R-:W-:-:S06]  /*38d0*/  IADD3 R14, R14, 0xffffffe, RZ ;  /* 0x0ffffffe0e0e7810 */ /* 0x004fcc0007ffe0ff */
        /* <DEDUP_REMOVED lines=29> */
[----:B-1----:R-:W-:-:S04]  /*3ab0*/  IMAD.WIDE R18, R7, 0x4, R184 ;  /* 0x0000000407127825 */ /* 0x002fc800078e02b8 */
        /* <DEDUP_REMOVED lines=19> */
.L_x_6318:
[----:B------:R-:W-:-:S04]  /*3bf0*/  LEA R4, -R103, RZ, 0x7 ;  /* 0x000000ff67047211 */ /* 0x000fc800078e39ff */
[----:B------:R-:W-:Y:S02]  /*3c00*/  SHF.R.S32.HI R6, RZ, 0x1f, R4 ;  /* 0x0000001fff067819 */ /* 0x000fe40000011404 */
.L_x_6319:
        /* <DEDUP_REMOVED lines=10> */
[-C--:B-1----:R-:W-:Y:S01]  /*3cb0*/  IADD3 R18, P1, R22, R7.reuse, RZ ;  /* 0x0000000716127210 */ /* 0x082fe20007f3e0ff */
        /* <DEDUP_REMOVED lines=22> */
.L_x_6317:
[----:B--234-:R-:W-:Y:S02]  /*3e20*/  IMAD.IADD R2, R2, 0x1, R129 ;  /* 0x0000000102027824 */ /* 0x01cfe400078e0281 */
[----:B------:R-:W-:-:S03]  /*3e30*/  IMAD.SHL.U32 R166, R166, 0x2, RZ ;  /* 0x00000002a6a67824 */ /* 0x000fc600078e00ff */
[C---:B------:R-:W-:Y:S01]  /*3e40*/  IADD3 R4, R2.reuse, 0x1, RZ ;  /* 0x0000000102047810 */ /* 0x040fe20007ffe0ff */
[--C-:B------:R-:W-:Y:S01]  /*3e50*/  IMAD R164, R3, 0x2, R166.reuse ;  /* 0x0000000203a47824 */ /* 0x100fe200078e02a6 */
[----:B-1----:R-:W-:Y:S01]  /*3e60*/  IADD3 R6, R2, 0x8, RZ ;  /* 0x0000000802067810 */ /* 0x002fe20007ffe0ff */
[----:B------:R-:W-:Y:S01]  /*3e70*/  IMAD R163, R5, 0x2, R166 ;  /* 0x0000000205a37824 */ /* 0x000fe200078e02a6 */
[CC--:B------:R-:W-:Y:S02]  /*3e80*/  ISETP.GE.AND P6, PT, R4.reuse, R128.reuse, PT ;  /* 0x000000800400720c */ /* 0x0c0fe40003fc6270 */
[----:B------:R-:W-:Y:S01]  /*3e90*/  ISETP.GE.AND P4, PT, R4, R127, PT ;  /* 0x0000007f0400720c */ /* 0x000fe20003f86270 */
[----:B------:R-:W-:Y:S01]  /*3ea0*/  IMAD R162, R3, 0x2, R163 ;  /* 0x0000000203a27824 */ /* 0x000fe200078e02a3 */
[----:B------:R-:W-:Y:S02]  /*3eb0*/  IADD3 R4, R2, 0x9, RZ ;  /* 0x0000000902047810 */ /* 0x000fe40007ffe0ff */
        /* <DEDUP_REMOVED lines=28> */
[----:B------:R-:W-:Y:S01]  /*4080*/  FSEL R7, R88, -INF , !P3 ;  /* 0xff80000058077808 */ /* 0x000fe20005800000 */
[----:B------:R-:W-:Y:S01]  /*4090*/  LDSM.16.MT88.4 R84, [R164+0x6000] ;  /* 0x00600000a454783b */ /* 0x000fe20000004200 */
        /* <DEDUP_REMOVED lines=15> */
[----:B------:R-:W-:Y:S02]  /*4190*/  ISETP.GE.AND P4, PT, R6, R127, PT ;  /* 0x0000007f0600720c */ /* 0x000fe40003f86270 */
[----:B------:R-:W-:Y:S02]  /*41a0*/  IADD3 R6, R2, 0x30, RZ ;  /* 0x0000003002067810 */ /* 0x000fe40007ffe0ff */
[----:B------:R-:W-:Y:S02]  /*41b0*/  FSEL R203, R96, -INF , !P6 ;  /* 0xff80000060cb7808 */ /* 0x000fe40007000000 */
[----:B------:R-:W-:Y:S02]  /*41c0*/  ISETP.GE.AND P6, PT, R4, R128, PT ;  /* 0x000000800400720c */ /* 0x000fe40003fc6270 */
[----:B------:R-:W-:-:S02]  /*41d0*/  FSEL R201, R93, -INF , !P3 ;  /* 0xff8000005dc97808 */ /* 0x000fc40005800000 */
[----:B------:R-:W-:Y:S02]  /*41e0*/  FSEL R109, R95, -INF , !P2 ;  /* 0xff8000005f6d7808 */ /* 0x000fe40005000000 */
[CC--:B------:R-:W-:Y:S01]  /*41f0*/  ISETP.GE.AND P3, PT, R6.reuse, R128.reuse, PT ;  /* 0x000000800600720c */ /* 0x0c0fe20003f66270 */
[----:B------:R-:W-:Y:S01]  /*4200*/  LDSM.16.MT88.4 R92, [R166+0x6000] ;  /* 0x00600000a65c783b */ /* 0x000fe20000004200 */
[----:B------:R-:W-:Y:S02]  /*4210*/  ISETP.GE.AND P2, PT, R6, R127, PT ;  /* 0x0000007f0600720c */ /* 0x000fe40003f46270 */
[C---:B------:R-:W-:Y:S02]  /*4220*/  IADD3 R6, R2.reuse, 0x38, RZ ;  /* 0x0000003802067810 */ /* 0x040fe40007ffe0ff */
[----:B------:R-:W-:Y:S02]  /*4230*/  FSEL R195, R105, -INF , !P6 ;  /* 0xff80000069c37808 */ /* 0x000fe40007000000 */
[----:B------:R-:W-:-:S02]  /*4240*/  ISETP.GE.AND P6, PT, R2, R128, PT ;  /* 0x000000800200720c */ /* 0x000fc40003fc6270 */
        /* <DEDUP_REMOVED lines=8> */
[----:B------:R-:W-:Y:S02]  /*42d0*/  FSEL R121, R121, -INF , !P4 ;  /* 0xff80000079797808 */ /* 0x000fe40006000000 */
[----:B------:R-:W-:Y:S02]  /*42e0*/  FSEL R115, R115, -INF , !P1 ;  /* 0xff80000073737808 */ /* 0x000fe40004800000 */
[C---:B------:R-:W-:Y:S02]  /*42f0*/  ISETP.GE.AND P4, PT, R6.reuse, R128, PT ;  /* 0x000000800600720c */ /* 0x040fe40003f86270 */
[----:B------:R-:W-:-:S02]  /*4300*/  ISETP.GE.AND P1, PT, R6, R127, PT ;  /* 0x0000007f0600720c */ /* 0x000fc40003f26270 */
[----:B------:R-:W-:Y:S02]  /*4310*/  FMNMX.FTZ R6, R0, R17, !PT ;  /* 0x0000001100067209 */ /* 0x000fe40007810000 */
[----:B------:R-:W-:Y:S02]  /*4320*/  IADD3 R4, R2, 0x39, RZ ;  /* 0x0000003902047810 */ /* 0x000fe40007ffe0ff */
[----:B------:R-:W-:Y:S02]  /*4330*/  FMNMX.FTZ R6, R19, R6, !PT ;  /* 0x0000000613067209 */ /* 0x000fe40007810000 */
[----:B------:R-:W-:Y:S02]  /*4340*/  FSEL R119, R104, -INF , !P3 ;  /* 0xff80000068777808 */ /* 0x000fe40005800000 */
[----:B------:R-:W-:Y:S02]  /*4350*/  FSEL R191, R191, -INF , !P2 ;  /* 0xff800000bfbf7808 */ /* 0x000fe40005000000 */
[----:B------:R-:W-:-:S02]  /*4360*/  ISETP.GE.AND P3, PT, R4, R128, PT ;  /* 0x000000800400720c */ /* 0x000fc40003f66270 */
[----:B------:R-:W-:Y:S02]  /*4370*/  ISETP.GE.AND P2, PT, R4, R127, PT ;  /* 0x0000007f0400720c */ /* 0x000fe40003f46270 */
[----:B------:R-:W-:Y:S02]  /*4380*/  IADD3 R4, R2, 0x41, RZ ;  /* 0x0000004102047810 */ /* 0x000fe40007ffe0ff */
[----:B------:R-:W-:Y:S02]  /*4390*/  FMNMX.FTZ R6, R81, R6, !PT ;  /* 0x0000000651067209 */ /* 0x000fe40007810000 */
[----:B------:R-:W-:Y:S02]  /*43a0*/  FSEL R123, R123, -INF , !P5 ;  /* 0xff8000007b7b7808 */ /* 0x000fe40006800000 */
[----:B------:R-:W-:Y:S02]  /*43b0*/  ISETP.GE.AND P5, PT, R4, R128, PT ;  /* 0x000000800400720c */ /* 0x000fe40003fa6270 */
[----:B------:R-:W-:-:S02]  /*43c0*/  FMNMX.FTZ R22, R29, R6, !PT ;  /* 0x000000061d167209 */ /* 0x000fc40007810000 */
[----:B------:R-:W-:Y:S02]  /*43d0*/  FSEL R155, R155, -INF , !P5 ;  /* 0xff8000009b9b7808 */ /* 0x000fe40006800000 */
[----:B------:R-:W-:Y:S02]  /*43e0*/  FMNMX.FTZ R22, R13, R22, !PT ;  /* 0x000000160d167209 */ /* 0x000fe40007810000 */
[----:B------:R-:W-:Y:S02]  /*43f0*/  ISETP.GE.AND P5, PT, R2, R127, PT ;  /* 0x0000007f0200720c */ /* 0x000fe40003fa6270 */
[----:B------:R-:W-:Y:S02]  /*4400*/  FMNMX.FTZ R22, R7, R22, !PT ;  /* 0x0000001607167209 */ /* 0x000fe40007810000 */
[----:B------:R-:W-:Y:S02]  /*4410*/  FSEL R78, R78, -INF , !P5 ;  /* 0xff8000004e4e7808 */ /* 0x000fe40006800000 */
        /* <DEDUP_REMOVED lines=13> */
[----:B------:R-:W-:Y:S02]  /*44f0*/  ISETP.GE.AND P6, PT, R4, R127, PT ;  /* 0x0000007f0400720c */ /* 0x000fe40003fc6270 */
[----:B------:R-:W-:Y:S02]  /*4500*/  FMNMX.FTZ R20, R73, R20, !PT ;  /* 0x0000001449147209 */ /* 0x000fe40007810000 */
[C---:B------:R-:W-:Y:S02]  /*4510*/  IADD3 R14, R2.reuse, 0x48, RZ ;  /* 0x00000048020e7810 */ /* 0x040fe40007ffe0ff */
[----:B------:R-:W-:Y:S02]  /*4520*/  IADD3 R4, R2, 0x49, RZ ;  /* 0x0000004902047810 */ /* 0x000fe40007ffe0ff */
[----:B------:R-:W-:Y:S02]  /*4530*/  FSEL R193, R193, -INF , !P3 ;  /* 0xff800000c1c17808 */ /* 0x000fe40005800000 */
[----:B------:R-:W-:-:S02]  /*4540*/  FMNMX.FTZ R22, R115, R22, !PT ;  /* 0x0000001673167209 */ /* 0x000fc40007810000 */
[----:B------:R-:W-:Y:S02]  /*4550*/  FSEL R143, R143, -INF , !P4 ;  /* 0xff8000008f8f7808 */ /* 0x000fe40006000000 */
[----:B------:R-:W-:Y:S02]  /*4560*/  FSEL R151, R151, -INF , !P1 ;  /* 0xff80000097977808 */ /* 0x000fe40004800000 */
[----:B------:R-:W-:Y:S02]  /*4570*/  FMNMX.FTZ R20, R199, R20, !PT ;  /* 0x00000014c7147209 */ /* 0x000fe40007810000 */
[-C--:B------:R-:W-:Y:S02]  /*4580*/  ISETP.GE.AND P3, PT, R14, R128.reuse, PT ;  /* 0x000000800e00720c */ /* 0x080fe40003f66270 */
[C---:B------:R-:W-:Y:S02]  /*4590*/  ISETP.GE.AND P4, PT, R4.reuse, R128, PT ;  /* 0x000000800400720c */ /* 0x040fe40003f86270 */
[----:B------:R-:W-:-:S02]  /*45a0*/  ISETP.GE.AND P1, PT, R4, R127, PT ;  /* 0x0000007f0400720c */ /* 0x000fc40003f26270 */
[----:B------:R-:W-:Y:S02]  /*45b0*/  IADD3 R4, R2, 0x50, RZ ;  /* 0x0000005002047810 */ /* 0x000fe40007ffe0ff */
[----:B------:R-:W-:Y:S02]  /*45c0*/  FMNMX.FTZ R22, R193, R22, !PT ;  /* 0x00000016c1167209 */ /* 0x000fe40007810000 */
[----:B------:R-:W-:Y:S02]  /*45d0*/  FMNMX.FTZ R20, R109, R20, !PT ;  /* 0x000000146d147209 */ /* 0x000fe40007810000 */
[----:B------:R-:W-:Y:S02]  /*45e0*/  FSEL R189, R189, -INF , !P2 ;  /* 0xff800000bdbd7808 */ /* 0x000fe40005000000 */
[----:B------:R-:W-:Y:S02]  /*45f0*/  FSEL R145, R145, -INF , !P6 ;  /* 0xff80000091917808 */ /* 0x000fe40007000000 */
[----:B------:R-:W-:-:S02]  /*4600*/  FSEL R141, R141, -INF , !P3 ;  /* 0xff8000008d8d7808 */ /* 0x000fc40005800000 */
[-C--:B------:R-:W-:Y:S02]  /*4610*/  ISETP.GE.AND P2, PT, R14, R127.reuse, PT ;  /* 0x0000007f0e00720c */ /* 0x080fe40003f46270 */
        /* <DEDUP_REMOVED lines=35> */
[----:B------:R-:W-:Y:S02]  /*4850*/  ISETP.GE.AND P4, PT, R4, R128, PT ;  /* 0x000000800400720c */ /* 0x000fe40003f86270 */
[----:B------:R-:W-:Y:S02]  /*4860*/  FSEL R133, R133, -INF , !P6 ;  /* 0xff80000085857808 */ /* 0x000fe40007000000 */
[----:B------:R-:W-:Y:S02]  /*4870*/  FMNMX.FTZ R24, R135, R22, !PT ;  /* 0x0000001687187209 */ /* 0x000fe40007810000 */
[----:B------:R-:W-:Y:S02]  /*4880*/  FMNMX.FTZ R22, R151, R20, !PT ;  /* 0x0000001497167209 */ /* 0x000fe40007810000 */
[C---:B------:R-:W-:Y:S02]  /*4890*/  IADD3 R18, R2.reuse, 0x68, RZ ;  /* 0x0000006802127810 */ /* 0x040fe40007ffe0ff */
[----:B------:R-:W-:-:S02]  /*48a0*/  IADD3 R16, R2, 0x69, RZ ;  /* 0x0000006902107810 */ /* 0x000fc40007ffe0ff */
[----:B------:R-:W-:Y:S02]  /*48b0*/  FSEL R107, R107, -INF , !P5 ;  /* 0xff8000006b6b7808 */ /* 0x000fe40006800000 */
[----:B------:R-:W-:Y:S02]  /*48c0*/  FMNMX.FTZ R20, R133, R24, !PT ;  /* 0x0000001885147209 */ /* 0x000fe40007810000 */
[----:B------:R-:W-:Y:S02]  /*48d0*/  FSEL R105, R12, -INF , !P4 ;  /* 0xff8000000c697808 */ /* 0x000fe40006000000 */
[----:B------:R-:W-:Y:S02]  /*48e0*/  FMNMX.FTZ R12, R145, R22, !PT ;  /* 0x00000016910c7209 */ /* 0x000fe40007810000 */
[-C--:B------:R-:W-:Y:S02]  /*48f0*/  ISETP.GE.AND P6, PT, R18, R128.reuse, PT ;  /* 0x000000801200720c */ /* 0x080fe40003fc6270 */
[----:B------:R-:W-:-:S02]  /*4900*/  ISETP.GE.AND P5, PT, R16, R128, PT ;  /* 0x000000801000720c */ /* 0x000fc40003fa6270 */
[----:B------:R-:W-:Y:S02]  /*4910*/  FMNMX.FTZ R20, R107, R20, !PT ;  /* 0x000000146b147209 */ /* 0x000fe40007810000 */
[----:B------:R-:W-:Y:S02]  /*4920*/  FMNMX.FTZ R12, R149, R12, !PT ;  /* 0x0000000c950c7209 */ /* 0x000fe40007810000 */
[----:B------:R-:W-:Y:S02]  /*4930*/  FSEL R67, R10, -INF , !P6 ;  /* 0xff8000000a437808 */ /* 0x000fe40007000000 */
[----:B------:R-:W-:Y:S02]  /*4940*/  IADD3 R14, R2, 0x70, RZ ;  /* 0x00000070020e7810 */ /* 0x000fe40007ffe0ff */
[----:B------:R-:W-:Y:S02]  /*4950*/  FMNMX.FTZ R10, R105, R20, !PT ;  /* 0x00000014690a7209 */ /* 0x000fe40007810000 */
[----:B------:R-:W-:-:S02]  /*4960*/  FSEL R65, R8, -INF , !P5 ;  /* 0xff80000008417808 */ /* 0x000fc40006800000 */
[----:B------:R-:W-:Y:S02]  /*4970*/  FMNMX.FTZ R8, R147, R12, !PT ;  /* 0x0000000c93087209 */ /* 0x000fe40007810000 */
[----:B------:R-:W-:Y:S02]  /*4980*/  IADD3 R6, R2, 0x71, RZ ;  /* 0x0000007102067810 */ /* 0x000fe40007ffe0ff */
[----:B------:R-:W-:Y:S02]  /*4990*/  ISETP.GE.AND P4, PT, R14, R128, PT ;  /* 0x000000800e00720c */ /* 0x000fe40003f86270 */
        /* <DEDUP_REMOVED lines=10> */
[----:B------:R-:W-:Y:S02]  /*4a40*/  ISETP.GE.AND P5, PT, R4, R128, PT ;  /* 0x000000800400720c */ /* 0x000fe40003fa6270 */
[----:B------:R-:W-:Y:S02]  /*4a50*/  FSEL R45, R45, -INF , !P6 ;  /* 0xff8000002d2d7808 */ /* 0x000fe40007000000 */
[----:B------:R-:W-:Y:S02]  /*4a60*/  FMNMX.FTZ R10, R47, R10, !PT ;  /* 0x0000000a2f0a7209 */ /* 0x000fe40007810000 */
[----:B------:R-:W-:Y:S02]  /*4a70*/  FSEL R117, R117, -INF , !P3 ;  /* 0xff80000075757808 */ /* 0x000fe40005800000 */
        /* <DEDUP_REMOVED lines=47> */
[----:B------:R-:W-:-:S02]  /*4d70*/  FFMA.FTZ R33, R29, c[0x0][0x23c], -R38 ;  /* 0x00008f001d217a23 */ /* 0x000fc40000010826 */
[--C-:B------:R-:W-:Y:S02]  /*4d80*/  FFMA.FTZ R26, R89, c[0x0][0x23c], -R38.reuse ;  /* 0x00008f00591a7a23 */ /* 0x100fe40000010826 */
[--C-:B------:R-:W-:Y:S01]  /*4d90*/  FFMA.FTZ R111, R61, c[0x0][0x23c], -R38.reuse ;  /* 0x00008f003d6f7a23 */ /* 0x100fe20000010826 */
[----:B------:R-:W2:Y:S01]  /*4da0*/  MUFU.EX2 R44, R44 ;  /* 0x0000002c002c7308 */ /* 0x000ea20000000800 */
[--C-:B------:R-:W-:Y:S01]  /*4db0*/  FFMA.FTZ R48, R201, c[0x0][0x23c], -R38.reuse ;  /* 0x00008f00c9307a23 */ /* 0x100fe20000010826 */
[----:B-1----:R-:W-:Y:S01]  /*4dc0*/  FMNMX.FTZ R0, R31, R4, !PT ;  /* 0x000000041f007209 */ /* 0x002fe20007810000 */
[--C-:B------:R-:W-:Y:S02]  /*4dd0*/  FFMA.FTZ R31, R7, c[0x0][0x23c], -R38.reuse ;  /* 0x00008f00071f7a23 */ /* 0x100fe40000010826 */
[----:B------:R-:W-:Y:S01]  /*4de0*/  LDSM.16.MT88.4 R4, [R162+0x6000] ;  /* 0x00600000a204783b */ /* 0x000fe20000004200 */
        /* <DEDUP_REMOVED lines=10> */
[--C-:B------:R-:W-:Y:S01]  /*4e90*/  FFMA.FTZ R51, R78, c[0x0][0x23c], -R24.reuse ;  /* 0x00008f004e337a23 */ /* 0x100fe20000010818 */
[----:B--2---:R-:W-:Y:S01]  /*4ea0*/  F2FP.BF16.PACK_AB R68, R44, R53 ;  /* 0x000000352c44723e */ /* 0x004fe200000010ff */
[--C-:B------:R-:W-:Y:S02]  /*4eb0*/  FFMA.FTZ R40, R79, c[0x0][0x23c], -R24.reuse ;  /* 0x00008f004f287a23 */ /* 0x100fe40000010818 */
[--C-:B------:R-:W-:Y:S01]  /*4ec0*/  FFMA.FTZ R49, R15, c[0x0][0x23c], -R24.reuse ;  /* 0x00008f000f317a23 */ /* 0x100fe20000010818 */
[----:B------:R-:W2:Y:S01]  /*4ed0*/  LDSM.16.MT88.4 R76, [R163+0x6000] ;  /* 0x00600000a34c783b */ /* 0x000ea20000004200 */
[--C-:B------:R-:W-:Y:S01]  /*4ee0*/  FFMA.FTZ R32, R83, c[0x0][0x23c], -R24.reuse ;  /* 0x00008f0053207a23 */ /* 0x100fe20000010818 */
[----:B------:R-:W-:Y:S01]  /*4ef0*/  MUFU.EX2 R51, R51 ;  /* 0x0000003300337308 */ /* 0x000fe20000000800 */
[--C-:B------:R-:W-:Y:S01]  /*4f00*/  FFMA.FTZ R34, R11, c[0x0][0x23c], -R24.reuse ;  /* 0x00008f000b227a23 */ /* 0x100fe20000010818 */
[----:B------:R-:W3:Y:S01]  /*4f10*/  LDSM.16.MT88.4 R12, [R164+0x6800] ;  /* 0x00680000a40c783b */ /* 0x000ee20000004200 */
[----:B------:R-:W-:-:S02]  /*4f20*/  FFMA.FTZ R29, R9, c[0x0][0x23c], -R24 ;  /* 0x00008f00091d7a23 */ /* 0x000fc40000010818 */
[--C-:B------:R-:W-:Y:S01]  /*4f30*/  FFMA.FTZ R30, R75, c[0x0][0x23c], -R24.reuse ;  /* 0x00008f004b1e7a23 */ /* 0x100fe20000010818 */
[----:B------:R-:W4:Y:S01]  /*4f40*/  LDSM.16.MT88.4 R8, [R163+0x6800] ;  /* 0x00680000a308783b */ /* 0x000f220000004200 */
[--C-:B------:R-:W-:Y:S01]  /*4f50*/  FFMA.FTZ R3, R73, c[0x0][0x23c], -R24.reuse ;  /* 0x00008f0049037a23 */ /* 0x100fe20000010818 */
[----:B------:R-:W5:Y:S01]  /*4f60*/  MUFU.EX2 R40, R40 ;  /* 0x0000002800287308 */ /* 0x000f620000000800 */
[----:B-1----:R-:W-:Y:S01]  /*4f70*/  F2FP.BF16.PACK_AB R70, R36, R39 ;  /* 0x000000272446723e */ /* 0x002fe200000010ff */
[--C-:B------:R-:W-:Y:S02]  /*4f80*/  FFMA.FTZ R46, R199, c[0x0][0x23c], -R24.reuse ;  /* 0x00008f00c72e7a23 */ /* 0x100fe40000010818 */
[--C-:B------:R-:W-:Y:S02]  /*4f90*/  FFMA.FTZ R109, R109, c[0x0][0x23c], -R24.reuse ;  /* 0x00008f006d6d7a23 */ /* 0x100fe40000010818 */
[--C-:B------:R-:W-:Y:S02]  /*4fa0*/  FFMA.FTZ R113, R113, c[0x0][0x23c], -R24.reuse ;  /* 0x00008f0071717a23 */ /* 0x100fe40000010818 */
[----:B------:R-:W-:Y:S01]  /*4fb0*/  MUFU.EX2 R49, R49 ;  /* 0x0000003100317308 */ /* 0x000fe20000000800 */
[----:B------:R-:W-:-:S02]  /*4fc0*/  FFMA.FTZ R50, R197, c[0x0][0x23c], -R24 ;  /* 0x00008f00c5327a23 */ /* 0x000fc40000010818 */
[--C-:B------:R-:W-:Y:S02]  /*4fd0*/  FFMA.FTZ R115, R115, c[0x0][0x23c], -R38.reuse ;  /* 0x00008f0073737a23 */ /* 0x100fe40000010826 */
[----:B------:R-:W-:Y:S02]  /*4fe0*/  FFMA.FTZ R52, R193, c[0x0][0x23c], -R38 ;  /* 0x00008f00c1347a23 */ /* 0x000fe40000010826 */
[--C-:B------:R-:W-:Y:S01]  /*4ff0*/  FFMA.FTZ R56, R191, c[0x0][0x23c], -R24.reuse ;  /* 0x00008f00bf387a23 */ /* 0x100fe20000010818 */
[----:B------:R-:W1:Y:S01]  /*5000*/  MUFU.EX2 R32, R32 ;  /* 0x0000002000207308 */ /* 0x000e620000000800 */
        /* <DEDUP_REMOVED lines=9> */
[----:B-1----:R-:W-:Y:S01]  /*50a0*/  F2FP.BF16.PACK_AB R71, R32, R49 ;  /* 0x000000312047723e */ /* 0x002fe200000010ff */
[----:B------:R-:W1:Y:S01]  /*50b0*/  MUFU.EX2 R28, R28 ;  /* 0x0000001c001c7308 */ /* 0x000e620000000800 */
[----:B------:R-:W-:-:S02]  /*50c0*/  FFMA.FTZ R64, R151, c[0x0][0x23c], -R24 ;  /* 0x00008f0097407a23 */ /* 0x000fc40000010818 */
[--C-:B------:R-:W-:Y:S02]  /*50d0*/  FFMA.FTZ R145, R145, c[0x0][0x23c], -R24.reuse ;  /* 0x00008f0091917a23 */ /* 0x100fe40000010818 */
[--C-:B------:R-:W-:Y:S01]  /*50e0*/  FFMA.FTZ R149, R149, c[0x0][0x23c], -R24.reuse ;  /* 0x00008f0095957a23 */ /* 0x100fe20000010818 */
[C---:B------:R-:W-:Y:S01]  /*50f0*/  HMMA.16816.F32.BF16 R88, R68.reuse, R84, RZ ;  /* 0x000000544458723c */ /* 0x040fe200000418ff */
[----:B------:R-:W-:Y:S01]  /*5100*/  FFMA.FTZ R66, R147, c[0x0][0x23c], -R24 ;  /* 0x00008f0093427a23 */ /* 0x000fe20000010818 */
[----:B------:R-:W-:Y:S01]  /*5110*/  MUFU.EX2 R31, R31 ;  /* 0x0000001f001f7308 */ /* 0x000fe20000000800 */
[----:B------:R-:W-:Y:S02]  /*5120*/  FFMA.FTZ R104, R133, c[0x0][0x23c], -R38 ;  /* 0x00008f0085687a23 */ /* 0x000fe40000010826 */
[--C-:B------:R-:W-:Y:S02]  /*5130*/  FFMA.FTZ R108, R131, c[0x0][0x23c], -R24.reuse ;  /* 0x00008f00836c7a23 */ /* 0x100fe40000010818 */
[--C-:B------:R-:W-:Y:S01]  /*5140*/  FFMA.FTZ R131, R23, c[0x0][0x23c], -R24.reuse ;  /* 0x00008f0017837a23 */ /* 0x100fe20000010818 */
[----:B------:R-:W-:Y:S01]  /*5150*/  HMMA.16816.F32.BF16 R84, R68, R86, RZ ;  /* 0x000000564454723c */ /* 0x000fe200000418ff */
[----:B------:R-:W-:Y:S01]  /*5160*/  FFMA.FTZ R133, R21, c[0x0][0x23c], -R24 ;  /* 0x00008f0015857a23 */ /* 0x000fe20000010818 */
[----:B------:R-:W-:Y:S01]  /*5170*/  MUFU.EX2 R26, R26 ;  /* 0x0000001a001a7308 */ /* 0x000fe20000000800 */
[--C-:B------:R-:W-:Y:S01]  /*5180*/  FFMA.FTZ R139, R139, c[0x0][0x23c], -R38.reuse ;  /* 0x00008f008b8b7a23 */ /* 0x100fe20000010826 */
[----:B------:R-:W-:Y:S01]  /*5190*/  LDSM.16.MT88.4 R20, [R166+0x8800] ;  /* 0x00880000a614783b */ /* 0x000fe20000004200 */
[----:B------:R-:W-:-:S02]  /*51a0*/  FFMA.FTZ R106, R137, c[0x0][0x23c], -R38 ;  /* 0x00008f00896a7a23 */ /* 0x000fc40000010826 */
[----:B------:R-:W-:Y:S01]  /*51b0*/  FFMA.FTZ R135, R135, c[0x0][0x23c], -R38 ;  /* 0x00008f0087877a23 */ /* 0x000fe20000010826 */
        /* <DEDUP_REMOVED lines=9> */
[----:B------:R-:W-:-:S02]  /*5250*/  FADD.FTZ R40, R51, R40 ;  /* 0x0000002833287221 */ /* 0x000fc40000010000 */
[----:B------:R-:W-:Y:S02]  /*5260*/  FFMA.FTZ R37, R37, c[0x0][0x23c], -R24 ;  /* 0x00008f0025257a23 */ /* 0x000fe40000010818 */
[----:B------:R-:W-:Y:S01]  /*5270*/  FADD.FTZ R49, R49, R40 ;  /* 0x0000002831317221 */ /* 0x000fe20000010000 */
[C---:B------:R-:W-:Y:S01]  /*5280*/  HMMA.16816.F32.BF16 R92, R68.reuse, R94, RZ ;  /* 0x0000005e445c723c */ /* 0x040fe200000418ff */
[--C-:B------:R-:W-:Y:S01]  /*5290*/  FFMA.FTZ R27, R27, c[0x0][0x23c], -R24.reuse ;  /* 0x00008f001b1b7a23 */ /* 0x100fe20000010818 */
[----:B------:R-:W-:Y:S01]  /*52a0*/  MUFU.EX2 R30, R30 ;  /* 0x0000001e001e7308 */ /* 0x000fe20000000800 */
[----:B------:R-:W-:Y:S02]  /*52b0*/  FADD.FTZ R49, R32, R49 ;  /* 0x0000003120317221 */ /* 0x000fe40000010000 */
[----:B------:R-:W-:Y:S02]  /*52c0*/  FFMA.FTZ R32, R35, c[0x0][0x23c], -R24 ;  /* 0x00008f0023207a23 */ /* 0x000fe40000010818 */
[----:B------:R-:W-:Y:S01]  /*52d0*/  FFMA.FTZ R41, R41, c[0x0][0x23c], -R38 ;  /* 0x00008f0029297a23 */ /* 0x000fe20000010826 */
[----:B------:R-:W-:Y:S01]  /*52e0*/  HMMA.16816.F32.BF16 R76, R68, R78, RZ ;  /* 0x0000004e444c723c */ /* 0x000fe200000418ff */
[----:B------:R-:W-:Y:S01]  /*52f0*/  FFMA.FTZ R24, R25, c[0x0][0x23c], -R24 ;  /* 0x00008f0019187a23 */ /* 0x000fe20000010818 */
[----:B------:R-:W5:Y:S01]  /*5300*/  MUFU.EX2 R3, R3 ;  /* 0x0000000300037308 */ /* 0x000f620000000800 */
[----:B------:R-:W-:-:S02]  /*5310*/  FFMA.FTZ R45, R45, c[0x0][0x23c], -R38 ;  /* 0x00008f002d2d7a23 */ /* 0x000fc40000010826 */
[----:B------:R-:W-:-:S03]  /*5320*/  FFMA.FTZ R43, R43, c[0x0][0x23c], -R38 ;  /* 0x00008f002b2b7a23 */ /* 0x000fc60000010826 */
[C---:B------:R-:W-:Y:S02]  /*5330*/  HMMA.16816.F32.BF16 R72, R68.reuse, R4, RZ ;  /* 0x000000044448723c */ /* 0x040fe400000418ff */
[----:B------:R-:W-:Y:S05]  /*5340*/  MUFU.EX2 R111, R111 ;  /* 0x0000006f006f7308 */ /* 0x000fea0000000800 */
[----:B-1----:R-:W-:Y:S01]  /*5350*/  F2FP.BF16.PACK_AB R4, R28, R33 ;  /* 0x000000211c04723e */ /* 0x002fe200000010ff */
[----:B------:R-:W-:Y:S01]  /*5360*/  HMMA.16816.F32.BF16 R68, R68, R6, RZ ;  /* 0x000000064444723c */ /* 0x000fe200000418ff */
[----:B--2---:R-:W-:Y:S01]  /*5370*/  F2FP.BF16.PACK_AB R5, R29, R34 ;  /* 0x000000221d05723e */ /* 0x004fe200000010ff */
[----:B------:R-:W1:Y:S01]  /*5380*/  MUFU.EX2 R48, R48 ;  /* 0x0000003000307308 */ /* 0x000e620000000800 */
[----:B------:R-:W-:-:S04]  /*5390*/  FADD.FTZ R34, R34, R49 ;  /* 0x0000003122227221 */ /* 0x000fc80000010000 */
[----:B------:R-:W-:Y:S01]  /*53a0*/  F2FP.BF16.PACK_AB R6, R26, R31 ;  /* 0x0000001f1a06723e */ /* 0x000fe200000010ff */
[----:B------:R-:W-:Y:S01]  /*53b0*/  FADD.FTZ R29, R29, R34 ;  /* 0x000000221d1d7221 */ /* 0x000fe20000010000 */
[----:B-----5:R-:W-:Y:S01]  /*53c0*/  F2FP.BF16.PACK_AB R7, R3, R30 ;  /* 0x0000001e0307723e */ /* 0x020fe200000010ff */
[----:B------:R-:W-:Y:S02]  /*53d0*/  MUFU.EX2 R61, R61 ;  /* 0x0000003d003d7308 */ /* 0x000fe40000000800 */
[----:B------:R-:W-:-:S04]  /*53e0*/  FADD.FTZ R30, R30, R29 ;  /* 0x0000001d1e1e7221 */ /* 0x000fc80000010000 */
[C---:B---3--:R-:W-:Y:S01]  /*53f0*/  HMMA.16816.F32.BF16 R88, R4.reuse, R12, R88 ;  /* 0x0000000c0458723c */ /* 0x048fe20000041858 */
[----:B------:R-:W-:Y:S01]  /*5400*/  FADD.FTZ R3, R3, R30 ;  /* 0x0000001e03037221 */ /* 0x000fe20000010000 */
[----:B------:R-:W2:Y:S06]  /*5410*/  MUFU.EX2 R42, R42 ;  /* 0x0000002a002a7308 */ /* 0x000eac0000000800 */
[C---:B------:R-:W-:Y:S01]  /*5420*/  HMMA.16816.F32.BF16 R84, R4.reuse, R14, R84 ;  /* 0x0000000e0454723c */ /* 0x040fe20000041854 */
[----:B------:R-:W3:Y:S01]  /*5430*/  LDSM.16.MT88.4 R12, [R162+0x6800] ;  /* 0x00680000a20c783b */ /* 0x000ee20000004200 */
[----:B------:R-:W-:Y:S06]  /*5440*/  MUFU.EX2 R46, R46 ;  /* 0x0000002e002e7308 */ /* 0x000fec0000000800 */
[C---:B------:R-:W-:Y:S02]  /*5450*/  HMMA.16816.F32.BF16 R96, R4.reuse, R16, R96 ;  /* 0x000000100460723c */ /* 0x040fe40000041860 */
[----:B------:R-:W5:Y:S06]  /*5460*/  MUFU.EX2 R109, R109 ;  /* 0x0000006d006d7308 */ /* 0x000f6c0000000800 */
[C---:B------:R-:W-:Y:S01]  /*5470*/  HMMA.16816.F32.BF16 R92, R4.reuse, R18, R92 ;  /* 0x00000012045c723c */ /* 0x040fe2000004185c */
[----:B------:R-:W2:Y:S01]  /*5480*/  LDSM.16.MT88.4 R16, [R166+0x7000] ;  /* 0x00700000a610783b */ /* 0x000ea20000004200 */
[----:B------:R-:W-:Y:S06]  /*5490*/  MUFU.EX2 R113, R113 ;  /* 0x0000007100717308 */ /* 0x000fec0000000800 */
[C---:B----4-:R-:W-:Y:S02]  /*54a0*/  HMMA.16816.F32.BF16 R80, R4.reuse, R8, R80 ;  /* 0x000000080450723c */ /* 0x050fe40000041850 */
[----:B------:R-:W4:Y:S06]  /*54b0*/  MUFU.EX2 R50, R50 ;  /* 0x0000003200327308 */ /* 0x000f2c0000000800 */
        /* <DEDUP_REMOVED lines=11> */
[----:B-----5:R-:W-:Y:S02]  /*5570*/  F2FP.BF16.PACK_AB R5, R109, R46 ;  /* 0x0000002e6d05723e */ /* 0x020fe400000010ff */
[----:B----4-:R-:W-:-:S05]  /*5580*/  F2FP.BF16.PACK_AB R7, R50, R113 ;  /* 0x000000713207723e */ /* 0x010fca00000010ff */
[----:B------:R-:W-:Y:S02]  /*5590*/  MUFU.EX2 R56, R56 ;  /* 0x0000003800387308 */ /* 0x000fe40000000800 */
[C---:B------:R-:W-:Y:S06]  /*55a0*/  HMMA.16816.F32.BF16 R96, R4.reuse, R16, R96 ;  /* 0x000000100460723c */ /* 0x040fec0000041860 */
        /* <DEDUP_REMOVED lines=54> */
[----:B------:R-:W-:-:S05]  /*5910*/  F2FP.BF16.PACK_AB R7, R66, R149 ;  /* 0x000000954207723e */ /* 0x000fca00000010ff */
[----:B------:R-:W-:Y:S02]  /*5920*/  MUFU.EX2 R32, R32 ;  /* 0x0000002000207308 */ /* 0x000fe40000000800 */
[C---:B------:R-:W-:Y:S06]  /*5930*/  HMMA.16816.F32.BF16 R96, R4.reuse, R16, R96 ;  /* 0x000000100460723c */ /* 0x040fec0000041860 */
[----:B------:R-:W-:Y:S02]  /*5940*/  MUFU.EX2 R27, R27 ;  /* 0x0000001b001b7308 */ /* 0x000fe40000000800 */
[C---:B------:R-:W-:Y:S01]  /*5950*/  HMMA.16816.F32.BF16 R92, R4.reuse, R18, R92 ;  /* 0x00000012045c723c */ /* 0x040fe2000004185c */
[----:B------:R-:W-:Y:S05]  /*5960*/  LDSM.16.MT88.4 R16, [R164+0x8800] ;  /* 0x00880000a410783b */ /* 0x000fea0000004200 */
[----:B------:R-:W-:Y:S02]  /*5970*/  MUFU.EX2 R24, R24 ;  /* 0x0000001800187308 */ /* 0x000fe40000000800 */
[C---:B-1----:R-:W-:Y:S08]  /*5980*/  HMMA.16816.F32.BF16 R80, R4.reuse, R8, R80 ;  /* 0x000000080450723c */ /* 0x042ff00000041850 */
        /* <DEDUP_REMOVED lines=12> */
[C---:B------:R-:W-:Y:S07]  /*5a50*/  HMMA.16816.F32.BF16 R96, R4.reuse, R20, R96 ;  /* 0x000000140460723c */ /* 0x040fee0000041860 */
[--C-:B------:R-:W-:Y:S01]  /*5a60*/  FFMA.FTZ R20, R105, c[0x0][0x23c], -R38.reuse ;  /* 0x00008f0069147a23 */ /* 0x100fe20000010826 */
[----:B------:R-:W-:Y:S01]  /*5a70*/  HMMA.16816.F32.BF16 R92, R4, R22, R92 ;  /* 0x00000016045c723c */ /* 0x000fe2000004185c */
[----:B------:R-:W-:-:S04]  /*5a80*/  FFMA.FTZ R21, R67, c[0x0][0x23c], -R38 ;  /* 0x00008f0043157a23 */ /* 0x000fc80000010826 */
[----:B------:R-:W-:Y:S02]  /*5a90*/  MUFU.EX2 R20, R20 ;  /* 0x0000001400147308 */ /* 0x000fe40000000800 */
[--C-:B------:R-:W-:Y:S01]  /*5aa0*/  FFMA.FTZ R23, R107, c[0x0][0x23c], -R38.reuse ;  /* 0x00008f006b177a23 */ /* 0x100fe20000010826 */
[----:B------:R-:W-:Y:S01]  /*5ab0*/  HMMA.16816.F32.BF16 R88, R4, R16, R88 ;  /* 0x000000100458723c */ /* 0x000fe20000041858 */
[----:B------:R-:W-:-:S04]  /*5ac0*/  FFMA.FTZ R22, R65, c[0x0][0x23c], -R38 ;  /* 0x00008f0041167a23 */ /* 0x000fc80000010826 */
[----:B------:R-:W-:Y:S03]  /*5ad0*/  MUFU.EX2 R23, R23 ;  /* 0x0000001700177308 */ /* 0x000fe60000000800 */
[C---:B-1----:R-:W-:Y:S05]  /*5ae0*/  HMMA.16816.F32.BF16 R80, R4.reuse, R12, R80 ;  /* 0x0000000c0450723c */ /* 0x042fea0000041850 */
[----:B------:R-:W-:Y:S03]  /*5af0*/  MUFU.EX2 R21, R21 ;  /* 0x0000001500157308 */ /* 0x000fe60000000800 */
[C---:B------:R-:W-:Y:S01]  /*5b00*/  HMMA.16816.F32.BF16 R76, R4.reuse, R14, R76 ;  /* 0x0000000e044c723c */ /* 0x040fe2000004184c */
[----:B------:R-:W1:Y:S04]  /*5b10*/  LDSM.16.MT88.4 R12, [R166+0x9000] ;  /* 0x00900000a60c783b */ /* 0x000e680000004200 */
[----:B------:R-:W2:Y:S03]  /*5b20*/  MUFU.EX2 R22, R22 ;  /* 0x0000001600167308 */ /* 0x000ea60000000800 */
[C---:B------:R-:W-:Y:S01]  /*5b30*/  HMMA.16816.F32.BF16 R84, R4.reuse, R18, R84 ;  /* 0x000000120454723c */ /* 0x040fe20000041854 */
[----:B------:R-:W-:Y:S07]  /*5b40*/  LDSM.16.MT88.4 R16, [R163+0x9000] ;  /* 0x00900000a310783b */ /* 0x000fee0000004200 */
[C---:B------:R-:W-:Y:S08]  /*5b50*/  HMMA.16816.F32.BF16 R72, R4.reuse, R8, R72 ;  /* 0x000000080448723c */ /* 0x040ff00000041848 */
[----:B------:R-:W-:Y:S01]  /*5b60*/  HMMA.16816.F32.BF16 R68, R4, R10, R68 ;  /* 0x0000000a0444723c */ /* 0x000fe20000041844 */
[----:B------:R-:W3:Y:S06]  /*5b70*/  LDSM.16.MT88.4 R8, [R164+0x9000] ;  /* 0x00900000a408783b */ /* 0x000eec0000004200 */
[----:B------:R-:W-:Y:S01]  /*5b80*/  FADD.FTZ R4, R53, R44 ;  /* 0x0000002c35047221 */ /* 0x000fe20000010000 */
[----:B--2---:R-:W-:Y:S01]  /*5b90*/  F2FP.BF16.PACK_AB R6, R22, R21 ;  /* 0x000000151606723e */ /* 0x004fe200000010ff */
[----:B------:R-:W2:Y:S02]  /*5ba0*/  MUFU.EX2 R44, R55 ;  /* 0x00000037002c7308 */ /* 0x000ea40000000800 */
[----:B------:R-:W-:Y:S01]  /*5bb0*/  FADD.FTZ R5, R39, R4 ;  /* 0x0000000427057221 */ /* 0x000fe20000010000 */
[----:B------:R-:W-:Y:S01]  /*5bc0*/  F2FP.BF16.PACK_AB R4, R20, R23 ;  /* 0x000000171404723e */ /* 0x000fe200000010ff */
[----:B------:R-:W-:-:S02]  /*5bd0*/  FFMA.FTZ R39, R47, c[0x0][0x23c], -R38 ;  /* 0x00008f002f277a23 */ /* 0x000fc40000010826 */
[----:B------:R-:W-:Y:S01]  /*5be0*/  FADD.FTZ R40, R36, R5 ;  /* 0x0000000524287221 */ /* 0x000fe20000010000 */
[----:B------:R-:W-:Y:S01]  /*5bf0*/  F2FP.BF16.PACK_AB R5, R59, R112 ;  /* 0x000000703b05723e */ /* 0x000fe200000010ff */
[----:B------:R-:W-:Y:S02]  /*5c00*/  MUFU.EX2 R36, R45 ;  /* 0x0000002d00247308 */ /* 0x000fe40000000800 */
[----:B------:R-:W-:-:S04]  /*5c10*/  FADD.FTZ R33, R33, R40 ;  /* 0x0000002821217221 */ /* 0x000fc80000010000 */
[----:B------:R-:W-:Y:S01]  /*5c20*/  FADD.FTZ R28, R28, R33 ;  /* 0x000000211c1c7221 */ /* 0x000fe20000010000 */
[----:B--2---:R-:W-:Y:S01]  /*5c30*/  F2FP.BF16.PACK_AB R7, R44, R57 ;  /* 0x000000392c07723e */ /* 0x004fe200000010ff */
[----:B------:R-:W2:Y:S02]  /*5c40*/  MUFU.EX2 R39, R39 ;  /* 0x0000002700277308 */ /* 0x000ea40000000800 */
[----:B------:R-:W-:-:S04]  /*5c50*/  FADD.FTZ R31, R31, R28 ;  /* 0x0000001c1f1f7221 */ /* 0x000fc80000010000 */
[----:B------:R-:W-:Y:S01]  /*5c60*/  FADD.FTZ R26, R26, R31 ;  /* 0x0000001f1a1a7221 */ /* 0x000fe20000010000 */
[----:B-1----:R-:W-:Y:S01]  /*5c70*/  HMMA.16816.F32.BF16 R96, R4, R12, R96 ;  /* 0x0000000c0460723c */ /* 0x002fe20000041860 */
[----:B------:R-:W1:Y:S02]  /*5c80*/  MUFU.EX2 R38, R43 ;  /* 0x0000002b00267308 */ /* 0x000e640000000800 */
[----:B------:R-:W-:-:S04]  /*5c90*/  FADD.FTZ R111, R111, R26 ;  /* 0x0000001a6f6f7221 */ /* 0x000fc80000010000 */
[----:B------:R-:W-:Y:S01]  /*5ca0*/  FADD.FTZ R48, R48, R111 ;  /* 0x0000006f30307221 */ /* 0x000fe20000010000 */
[----:B------:R-:W-:Y:S01]  /*5cb0*/  HMMA.16816.F32.BF16 R92, R4, R14, R92 ;  /* 0x0000000e045c723c */ /* 0x000fe2000004185c */
[----:B------:R-:W4:Y:S02]  /*5cc0*/  LDSM.16.MT88.4 R12, [R162+0x9000] ;  /* 0x00900000a20c783b */ /* 0x000f240000004200 */
        /* <DEDUP_REMOVED lines=9> */
[----:B------:R-:W-:Y:S03]  /*5d60*/  HMMA.16816.F32.BF16 R80, R4, R16, R80 ;  /* 0x000000100450723c */ /* 0x000fe60000041850 */
[----:B------:R-:W-:-:S04]  /*5d70*/  FADD.FTZ R143, R143, R52 ;  /* 0x000000348f8f7221 */ /* 0x000fc80000010000 */
[----:B------:R-:W-:Y:S01]  /*5d80*/  FADD.FTZ R62, R62, R143 ;  /* 0x0000008f3e3e7221 */ /* 0x000fe20000010000 */
[----:B------:R-:W-:Y:S01]  /*5d90*/  HMMA.16816.F32.BF16 R76, R4, R18, R76 ;  /* 0x00000012044c723c */ /* 0x000fe2000004184c */
[----:B------:R-:W5:Y:S02]  /*5da0*/  LDSM.16.MT88.4 R16, [R164+0x9800] ;  /* 0x00980000a410783b */ /* 0x000f640000004200 */
[----:B------:R-:W-:-:S04]  /*5db0*/  FADD.FTZ R141, R141, R62 ;  /* 0x0000003e8d8d7221 */ /* 0x000fc80000010000 */
[----:B------:R-:W-:Y:S01]  /*5dc0*/  FADD.FTZ R60, R60, R141 ;  /* 0x0000008d3c3c7221 */ /* 0x000fe20000010000 */
[----:B----4-:R-:W-:Y:S03]  /*5dd0*/  HMMA.16816.F32.BF16 R72, R4, R12, R72 ;  /* 0x0000000c0448723c */ /* 0x010fe60000041848 */
        /* <DEDUP_REMOVED lines=8> */
[----:B--2---:R-:W-:Y:S01]  /*5e60*/  F2FP.BF16.PACK_AB R4, R36, R39 ;  /* 0x000000272404723e */ /* 0x004fe200000010ff */
[----:B------:R-:W2:Y:S01]  /*5e70*/  LDSM.16.MT88.4 R12, [R163+0x9800] ;  /* 0x00980000a30c783b */ /* 0x000ea20000004200 */
        /* <DEDUP_REMOVED lines=8> */
[C---:B---3--:R-:W-:Y:S01]  /*5f00*/  HMMA.16816.F32.BF16 R96, R4.reuse, R8, R96 ;  /* 0x000000080460723c */ /* 0x048fe20000041860 */
        /* <DEDUP_REMOVED lines=10> */
[----:B-----5:R-:W-:Y:S01]  /*5fb0*/  HMMA.16816.F32.BF16 R88, R4, R16, R88 ;  /* 0x000000100458723c */ /* 0x020fe20000041858 */
[----:B------:R-:W-:Y:S02]  /*5fc0*/  FADD.FTZ R38, R38, R39 ;  /* 0x0000002726267221 */ /* 0x000fe40000010000 */
[----:B------:R-:W-:Y:S02]  /*5fd0*/  FADD.FTZ R149, R149, R64 ;  /* 0x0000004095957221 */ /* 0x000fe40000010000 */
[----:B------:R-:W-:-:S02]  /*5fe0*/  FADD.FTZ R190, R41, R38 ;  /* 0x0000002629be7221 */ /* 0x000fc40000010000 */
        /* <DEDUP_REMOVED lines=80> */
.L_x_6321:
[----:B------:R-:W-:-:S05]  /*64f0*/  IMAD.MOV.U32 R6, RZ, RZ, c[0x0][0x1a0] ;  /* 0x00006800ff067624 */ /* 0x000fca00078e00ff */
[----:B------:R-:W-:-:S04]  /*6500*/  LEA R6, -R6, RZ, 0x7 ;  /* 0x000000ff06067211 */ /* 0x000fc800078e39ff */
[----:B------:R-:W-:Y:S02]  /*6510*/  SHF.R.S32.HI R4, RZ, 0x1f, R6 ;  /* 0x0000001fff047819 */ /* 0x000fe40000011406 */
.L_x_6322:
        /* <DEDUP_REMOVED lines=33> */
[----:B------:R-:W1:Y:S04]  /*6730*/  LDSM.16.M88.4 R32, [R171+0x2000] ;  /* 0x00200000ab20783b */ /* 0x000e680000000200 */
[----:B------:R-:W5:Y:S04]  /*6740*/  LDSM.16.M88.4 R24, [R171+0x2800] ;  /* 0x00280000ab18783b */ /* 0x000f680000000200 */
[----:B------:R-:W-:Y:S04]  /*6750*/  LDSM.16.M88.4 R108, [R170] ;  /* 0x00000000aa6c783b */ /* 0x000fe80000000200 */
[----:B--2---:R-:W2:Y:S04]  /*6760*/  LDSM.16.M88.4 R4, [R165+0x2000] ;  /* 0x00200000a504783b */ /* 0x004ea80000000200 */
[----:B---3--:R-:W3:Y:S04]  /*6770*/  LDSM.16.M88.4 R12, [R165+0x2800] ;  /* 0x00280000a50c783b */ /* 0x008ee80000000200 */
[----:B----4-:R-:W4:Y:S04]  /*6780*/  LDSM.16.M88.4 R8, [R171+0x3800] ;  /* 0x00380000ab08783b */ /* 0x010f280000000200 */
[----:B------:R-:W2:Y:S04]  /*6790*/  LDSM.16.M88.4 R16, [R171+0x3000] ;  /* 0x00300000ab10783b */ /* 0x000ea80000000200 */
[----:B------:R-:W2:Y:S04]  /*67a0*/  LDSM.16.M88.4 R52, [R171+0x4800] ;  /* 0x00480000ab34783b */ /* 0x000ea80000000200 */
[----:B------:R-:W2:Y:S04]  /*67b0*/  LDSM.16.M88.4 R44, [R171+0x5000] ;  /* 0x00500000ab2c783b */ /* 0x000ea80000000200 */
[----:B------:R-:W-:Y:S01]  /*67c0*/  LDSM.16.M88.4 R40, [R165+0x3000] ;  /* 0x00300000a528783b */ /* 0x000fe20000000200 */
[C---:B-1----:R-:W-:Y:S03]  /*67d0*/  HMMA.16816.F32.BF16 R36, R112.reuse, R32, RZ ;  /* 0x000000207024723c */ /* 0x042fe600000418ff */
[----:B------:R-:W-:Y:S04]  /*67e0*/  LDSM.16.M88.4 R60, [R171+0x4000] ;  /* 0x00400000ab3c783b */ /* 0x000fe80000000200 */
[----:B------:R-:W-:Y:S01]  /*67f0*/  LDSM.16.M88.4 R116, [R171+0x5800] ;  /* 0x00580000ab74783b */ /* 0x000fe20000000200 */
[C---:B------:R-:W-:Y:S03]  /*6800*/  HMMA.16816.F32.BF16 R32, R112.reuse, R34, RZ ;  /* 0x000000227020723c */ /* 0x040fe600000418ff */
[----:B------:R-:W-:Y:S04]  /*6810*/  LDSM.16.M88.4 R104, [R165+0x4800] ;  /* 0x00480000a568783b */ /* 0x000fe80000000200 */
[----:B------:R-:W-:Y:S01]  /*6820*/  LDSM.16.M88.4 R64, [R165+0x5000] ;  /* 0x00500000a540783b */ /* 0x000fe20000000200 */
[C---:B-----5:R-:W-:Y:S03]  /*6830*/  HMMA.16816.F32.BF16 R28, R112.reuse, R24, RZ ;  /* 0x00000018701c723c */ /* 0x060fe600000418ff */
[----:B------:R-:W-:Y:S04]  /*6840*/  LDSM.16.M88.4 R120, [R165+0x4000] ;  /* 0x00400000a578783b */ /* 0x000fe80000000200 */
[----:B------:R-:W0:Y:S01]  /*6850*/  LDGDEPBAR ;  /* 0x00000000000079af */ /* 0x000e220000000000 */
[----:B------:R-:W-:Y:S08]  /*6860*/  HMMA.16816.F32.BF16 R24, R112, R26, RZ ;  /* 0x0000001a7018723c */ /* 0x000ff000000418ff */
[C---:B--2---:R-:W-:Y:S08]  /*6870*/  HMMA.16816.F32.BF16 R36, R108.reuse, R4, R36 ;  /* 0x000000046c24723c */ /* 0x044ff00000041824 */
[C---:B------:R-:W-:Y:S01]  /*6880*/  HMMA.16816.F32.BF16 R32, R108.reuse, R6, R32 ;  /* 0x000000066c20723c */ /* 0x040fe20000041820 */
[----:B------:R-:W1:Y:S07]  /*6890*/  LDSM.16.M88.4 R4, [R165+0x3800] ;  /* 0x00380000a504783b */ /* 0x000e6e0000000200 */
[C---:B---3--:R-:W-:Y:S08]  /*68a0*/  HMMA.16816.F32.BF16 R28, R108.reuse, R12, R28 ;  /* 0x0000000c6c1c723c */ /* 0x048ff0000004181c */
[----:B------:R-:W-:Y:S08]  /*68b0*/  HMMA.16816.F32.BF16 R24, R108, R14, R24 ;  /* 0x0000000e6c18723c */ /* 0x000ff00000041818 */
[C---:B----4-:R-:W-:Y:S08]  /*68c0*/  HMMA.16816.F32.BF16 R12, R112.reuse, R8, RZ ;  /* 0x00000008700c723c */ /* 0x050ff000000418ff */
[C---:B------:R-:W-:Y:S08]  /*68d0*/  HMMA.16816.F32.BF16 R20, R112.reuse, R16, RZ ;  /* 0x000000107014723c */ /* 0x040ff000000418ff */
[C---:B------:R-:W-:Y:S08]  /*68e0*/  HMMA.16816.F32.BF16 R8, R112.reuse, R10, RZ ;  /* 0x0000000a7008723c */ /* 0x040ff000000418ff */
[C---:B------:R-:W-:Y:S08]  /*68f0*/  HMMA.16816.F32.BF16 R16, R112.reuse, R18, RZ ;  /* 0x000000127010723c */ /* 0x040ff000000418ff */
[C---:B------:R-:W-:Y:S08]  /*6900*/  HMMA.16816.F32.BF16 R56, R112.reuse, R52, RZ ;  /* 0x000000347038723c */ /* 0x040ff000000418ff */
[C---:B------:R-:W-:Y:S08]  /*6910*/  HMMA.16816.F32.BF16 R48, R112.reuse, R44, RZ ;  /* 0x0000002c7030723c */ /* 0x040ff000000418ff */
[C---:B------:R-:W-:Y:S08]  /*6920*/  HMMA.16816.F32.BF16 R52, R112.reuse, R54, RZ ;  /* 0x000000367034723c */ /* 0x040ff000000418ff */
[----:B------:R-:W-:Y:S08]  /*6930*/  HMMA.16816.F32.BF16 R44, R112, R46, RZ ;  /* 0x0000002e702c723c */ /* 0x000ff000000418ff */
[C---:B-1----:R-:W-:Y:S08]  /*6940*/  HMMA.16816.F32.BF16 R12, R108.reuse, R4, R12 ;  /* 0x000000046c0c723c */ /* 0x042ff0000004180c */
[C---:B------:R-:W-:Y:S08]  /*6950*/  HMMA.16816.F32.BF16 R8, R108.reuse, R6, R8 ;  /* 0x000000066c08723c */ /* 0x040ff00000041808 */
[C---:B------:R-:W-:Y:S08]  /*6960*/  HMMA.16816.F32.BF16 R20, R108.reuse, R40, R20 ;  /* 0x000000286c14723c */ /* 0x040ff00000041814 */
[----:B------:R-:W-:Y:S08]  /*6970*/  HMMA.16816.F32.BF16 R16, R108, R42, R16 ;  /* 0x0000002a6c10723c */ /* 0x000ff00000041810 */
[C---:B------:R-:W-:Y:S08]  /*6980*/  HMMA.16816.F32.BF16 R4, R112.reuse, R60, RZ ;  /* 0x0000003c7004723c */ /* 0x040ff000000418ff */
[C---:B------:R-:W-:Y:S08]  /*6990*/  HMMA.16816.F32.BF16 R60, R112.reuse, R62, RZ ;  /* 0x0000003e703c723c */ /* 0x040ff000000418ff */
[C---:B------:R-:W-:Y:S08]  /*69a0*/  HMMA.16816.F32.BF16 R40, R112.reuse, R116, RZ ;  /* 0x000000747028723c */ /* 0x040ff000000418ff */
[----:B------:R-:W-:Y:S01]  /*69b0*/  HMMA.16816.F32.BF16 R112, R112, R118, RZ ;  /* 0x000000767070723c */ /* 0x000fe200000418ff */
        /* <DEDUP_REMOVED lines=8> */
[C---:B------:R-:W-:Y:S08]  /*6a40*/  HMMA.16816.F32.BF16 R60, R108.reuse, R122, R60 ;  /* 0x0000007a6c3c723c */ /* 0x040ff0000004183c */
[C---:B-1----:R-:W-:Y:S08]  /*6a50*/  HMMA.16816.F32.BF16 R40, R108.reuse, R116, R40 ;  /* 0x000000746c28723c */ /* 0x042ff00000041828 */
[----:B------:R-:W-:Y:S01]  /*6a60*/  HMMA.16816.F32.BF16 R112, R108, R118, R112 ;  /* 0x000000766c70723c */ /* 0x000fe20000041870 */
[----:B------:R-:W1:Y:S04]  /*6a70*/  LDSM.16.M88.4 R108, [R160] ;  /* 0x00000000a06c783b */ /* 0x000e680000000200 */
[----:B------:R-:W3:Y:S03]  /*6a80*/  LDSM.16.M88.4 R116, [R161] ;  /* 0x00000000a174783b */ /* 0x000ee60000000200 */
[C---:B--2---:R-:W-:Y:S08]  /*6a90*/  HMMA.16816.F32.BF16 R36, R104.reuse, R64, R36 ;  /* 0x000000406824723c */ /* 0x044ff00000041824 */
[C---:B------:R-:W-:Y:S01]  /*6aa0*/  HMMA.16816.F32.BF16 R32, R104.reuse, R66, R32 ;  /* 0x000000426820723c */ /* 0x040fe20000041820 */
[----:B------:R-:W2:Y:S07]  /*6ab0*/  LDSM.16.M88.4 R64, [R159] ;  /* 0x000000009f40783b */ /* 0x000eae0000000200 */
[C---:B-1----:R-:W-:Y:S08]  /*6ac0*/  HMMA.16816.F32.BF16 R20, R104.reuse, R108, R20 ;  /* 0x0000006c6814723c */ /* 0x042ff00000041814 */
[C---:B------:R-:W-:Y:S01]  /*6ad0*/  HMMA.16816.F32.BF16 R16, R104.reuse, R110, R16 ;  /* 0x0000006e6810723c */ /* 0x040fe20000041810 */
[----:B------:R-:W1:Y:S07]  /*6ae0*/  LDSM.16.M88.4 R108, [R157] ;  /* 0x000000009d6c783b */ /* 0x000e6e0000000200 */
[C---:B---3--:R-:W-:Y:S08]  /*6af0*/  HMMA.16816.F32.BF16 R28, R104.reuse, R116, R28 ;  /* 0x00000074681c723c */ /* 0x048ff0000004181c */
[C---:B--2---:R-:W-:Y:S08]  /*6b00*/  HMMA.16816.F32.BF16 R12, R104.reuse, R64, R12 ;  /* 0x00000040680c723c */ /* 0x044ff0000004180c */
[C---:B------:R-:W-:Y:S01]  /*6b10*/  HMMA.16816.F32.BF16 R8, R104.reuse, R66, R8 ;  /* 0x000000426808723c */ /* 0x040fe20000041808 */
[----:B------:R-:W2:Y:S07]  /*6b20*/  LDSM.16.M88.4 R64, [R156] ;  /* 0x000000009c40783b */ /* 0x000eae0000000200 */
        /* <DEDUP_REMOVED lines=11> */
[C---:B-1----:R-:W-:Y:S08]  /*6be0*/  HMMA.16816.F32.BF16 R36, R108.reuse, R64, R36 ;  /* 0x000000406c24723c */ /* 0x042ff00000041824 */
[----:B------:R-:W-:Y:S01]  /*6bf0*/  HMMA.16816.F32.BF16 R32, R108, R66, R32 ;  /* 0x000000426c20723c */ /* 0x000fe20000041820 */
[----:B------:R-:W1:Y:S07]  /*6c00*/  LDSM.16.M88.4 R64, [R100+0x1800] ;  /* 0x001800006440783b */ /* 0x000e6e0000000200 */
[C---:B--2---:R-:W-:Y:S08]  /*6c10*/  HMMA.16816.F32.BF16 R40, R104.reuse, R116, R40 ;  /* 0x000000746828723c */ /* 0x044ff00000041828 */
[----:B------:R-:W-:Y:S01]  /*6c20*/  HMMA.16816.F32.BF16 R112, R104, R118, R112 ;  /* 0x000000766870723c */ /* 0x000fe20000041870 */
[----:B------:R-:W2:Y:S01]  /*6c30*/  LDSM.16.M88.4 R116, [R100+0x800] ;  /* 0x000800006474783b */ /* 0x000ea20000000200 */
[----:B------:R-:W-:-:S02]  /*6c40*/  FMUL.FTZ R3, R36, c[0x0][0x2ec] ;  /* 0x0000bb0024037a20 */ /* 0x000fc40000410000 */
[----:B------:R-:W-:Y:S01]  /*6c50*/  FMUL.FTZ R36, R37, c[0x0][0x2ec] ;  /* 0x0000bb0025247a20 */ /* 0x000fe20000410000 */
[----:B------:R-:W3:Y:S01]  /*6c60*/  LDSM.16.M88.4 R104, [R100+0x1000] ;  /* 0x001000006468783b */ /* 0x000ee20000000200 */
[----:B------:R-:W-:Y:S02]  /*6c70*/  FMUL.FTZ R38, R38, c[0x0][0x2ec] ;  /* 0x0000bb0026267a20 */ /* 0x000fe40000410000 */
[----:B------:R-:W-:Y:S01]  /*6c80*/  FMUL.FTZ R37, R32, c[0x0][0x2ec] ;  /* 0x0000bb0020257a20 */ /* 0x000fe20000410000 */
[----:B------:R-:W-:Y:S01]  /*6c90*/  MUFU.TANH R3, R3 ;  /* 0x0000000300037308 */ /* 0x000fe20000002400 */
[----:B------:R-:W-:Y:S02]  /*6ca0*/  FMUL.FTZ R32, R33, c[0x0][0x2ec] ;  /* 0x0000bb0021207a20 */ /* 0x000fe40000410000 */
[----:B------:R-:W-:Y:S02]  /*6cb0*/  FMUL.FTZ R33, R34, c[0x0][0x2ec] ;  /* 0x0000bb0022217a20 */ /* 0x000fe40000410000 */
[----:B------:R-:W-:-:S03]  /*6cc0*/  FMUL.FTZ R39, R39, c[0x0][0x2ec] ;  /* 0x0000bb0027277a20 */ /* 0x000fc60000410000 */
[----:B------:R-:W4:Y:S01]  /*6cd0*/  MUFU.TANH R36, R36 ;  /* 0x0000002400247308 */ /* 0x000f220000002400 */
[C---:B-1----:R-:W-:Y:S07]  /*6ce0*/  HMMA.16816.F32.BF16 R12, R108.reuse, R64, R12 ;  /* 0x000000406c0c723c */ /* 0x042fee000004180c */
[----:B------:R-:W-:Y:S01]  /*6cf0*/  MUFU.TANH R39, R39 ;  /* 0x0000002700277308 */ /* 0x000fe20000002400 */
[C---:B------:R-:W-:Y:S01]  /*6d00*/  HMMA.16816.F32.BF16 R8, R108.reuse, R66, R8 ;  /* 0x000000426c08723c */ /* 0x040fe20000041808 */
[----:B------:R-:W1:Y:S06]  /*6d10*/  LDSM.16.M88.4 R64, [R100+0x2000] ;  /* 0x002000006440783b */ /* 0x000e6c0000000200 */
[----:B------:R-:W-:Y:S01]  /*6d20*/  MUFU.TANH R32, R32 ;  /* 0x0000002000207308 */ /* 0x000fe20000002400 */
[C---:B--2---:R-:W-:Y:S07]  /*6d30*/  HMMA.16816.F32.BF16 R28, R108.reuse, R116, R28 ;  /* 0x000000746c1c723c */ /* 0x044fee000004181c */
[----:B------:R-:W-:Y:S01]  /*6d40*/  MUFU.TANH R37, R37 ;  /* 0x0000002500257308 */ /* 0x000fe20000002400 */
[----:B---3--:R-:W-:Y:S01]  /*6d50*/  HMMA.16816.F32.BF16 R20, R108, R104, R20 ;  /* 0x000000686c14723c */ /* 0x008fe20000041814 */
[----:B------:R-:W-:-:S06]  /*6d60*/  FMUL.FTZ R12, R12, c[0x0][0x2ec] ;  /* 0x0000bb000c0c7a20 */ /* 0x000fcc0000410000 */
[----:B------:R-:W2:Y:S01]  /*6d70*/  MUFU.TANH R104, R38 ;  /* 0x0000002600687308 */ /* 0x000ea20000002400 */
[----:B------:R-:W-:Y:S02]  /*6d80*/  FMUL.FTZ R13, R13, c[0x0][0x2ec] ;  /* 0x0000bb000d0d7a20 */ /* 0x000fe40000410000 */
[----:B------:R-:W-:Y:S02]  /*6d90*/  FMUL.FTZ R192, R14, c[0x0][0x2ec] ;  /* 0x0000bb000ec07a20 */ /* 0x000fe40000410000 */
[----:B------:R-:W-:Y:S01]  /*6da0*/  FMUL.FTZ R105, R35, c[0x0][0x2ec] ;  /* 0x0000bb0023697a20 */ /* 0x000fe20000410000 */
[----:B------:R-:W-:Y:S01]  /*6db0*/  HMMA.16816.F32.BF16 R16, R108, R106, R16 ;  /* 0x0000006a6c10723c */ /* 0x000fe20000041810 */
[----:B------:R-:W-:Y:S01]  /*6dc0*/  FMUL.FTZ R150, R15, c[0x0][0x2ec] ;  /* 0x0000bb000f967a20 */ /* 0x000fe20000410000 */
[----:B------:R-:W-:Y:S01]  /*6dd0*/  MUFU.TANH R196, R12 ;  /* 0x0000000c00c47308 */ /* 0x000fe20000002400 */
[----:B------:R-:W-:Y:S02]  /*6de0*/  FMUL.FTZ R9, R9, c[0x0][0x2ec] ;  /* 0x0000bb0009097a20 */ /* 0x000fe40000410000 */
[----:B------:R-:W-:-:S02]  /*6df0*/  FMUL.FTZ R8, R8, c[0x0][0x2ec] ;  /* 0x0000bb0008087a20 */ /* 0x000fc40000410000 */
[----:B------:R-:W-:Y:S01]  /*6e00*/  FMUL.FTZ R10, R10, c[0x0][0x2ec] ;  /* 0x0000bb000a0a7a20 */ /* 0x000fe20000410000 */
[C---:B------:R-:W-:Y:S01]  /*6e10*/  HMMA.16816.F32.BF16 R24, R108.reuse, R118, R24 ;  /* 0x000000766c18723c */ /* 0x040fe20000041818 */
[----:B------:R-:W-:Y:S01]  /*6e20*/  FMUL.FTZ R34, R28, c[0x0][0x2ec] ;  /* 0x0000bb001c227a20 */ /* 0x000fe20000410000 */
[----:B------:R3:W-:Y:S01]  /*6e30*/  MUFU.TANH R188, R13 ;  /* 0x0000000d00bc7308 */ /* 0x0007e20000002400 */
[----:B------:R-:W-:Y:S02]  /*6e40*/  FMUL.FTZ R106, R29, c[0x0][0x2ec] ;  /* 0x0000bb001d6a7a20 */ /* 0x000fe40000410000 */
[----:B------:R-:W-:Y:S02]  /*6e50*/  FMUL.FTZ R35, R30, c[0x0][0x2ec] ;  /* 0x0000bb001e237a20 */ /* 0x000fe40000410000 */
[----:B------:R-:W-:Y:S01]  /*6e60*/  FMUL.FTZ R11, R11, c[0x0][0x2ec] ;  /* 0x0000bb000b0b7a20 */ /* 0x000fe20000410000 */
[----:B-1----:R-:W-:Y:S01]  /*6e70*/  HMMA.16816.F32.BF16 R4, R108, R64, R4 ;  /* 0x000000406c04723c */ /* 0x002fe20000041804 */
[----:B------:R-:W-:Y:S01]  /*6e80*/  FMUL.FTZ R20, R20, c[0x0][0x2ec] ;  /* 0x0000bb0014147a20 */ /* 0x000fe20000410000 */
[----:B------:R-:W-:Y:S01]  /*6e90*/  MUFU.TANH R154, R9 ;  /* 0x00000009009a7308 */ /* 0x000fe20000002400 */
[----:B------:R-:W-:-:S02]  /*6ea0*/  FMUL.FTZ R206, R21, c[0x0][0x2ec] ;  /* 0x0000bb0015ce7a20 */ /* 0x000fc40000410000 */
[----:B------:R-:W-:Y:S02]  /*6eb0*/  FMUL.FTZ R208, R22, c[0x0][0x2ec] ;  /* 0x0000bb0016d07a20 */ /* 0x000fe40000410000 */
[----:B------:R-:W-:Y:S01]  /*6ec0*/  FMUL.FTZ R64, R31, c[0x0][0x2ec] ;  /* 0x0000bb001f407a20 */ /* 0x000fe20000410000 */
[----:B------:R-:W-:Y:S01]  /*6ed0*/  HMMA.16816.F32.BF16 R60, R108, R66, R60 ;  /* 0x000000426c3c723c */ /* 0x000fe2000004183c */
[----:B------:R-:W1:Y:S01]  /*6ee0*/  LDSM.16.M88.4 R28, [R100+0x2800] ;  /* 0x00280000641c783b */ /* 0x000e620000000200 */
[----:B------:R5:W-:Y:S01]  /*6ef0*/  MUFU.TANH R212, R20 ;  /* 0x0000001400d47308 */ /* 0x000be20000002400 */
[----:B------:R-:W-:Y:S02]  /*6f00*/  FMUL.FTZ R200, R23, c[0x0][0x2ec] ;  /* 0x0000bb0017c87a20 */ /* 0x000fe40000410000 */
[----:B---3--:R-:W3:Y:S01]  /*6f10*/  LDSM.16.M88.4 R12, [R100+0x3800] ;  /* 0x00380000640c783b */ /* 0x008ee20000000200 */
[----:B------:R-:W-:Y:S02]  /*6f20*/  FMUL.FTZ R17, R17, c[0x0][0x2ec] ;  /* 0x0000bb0011117a20 */ /* 0x000fe40000410000 */
[----:B------:R-:W-:-:S02]  /*6f30*/  FMUL.FTZ R25, R25, c[0x0][0x2ec] ;  /* 0x0000bb0019197a20 */ /* 0x000fc40000410000 */
[----:B------:R-:W1:Y:S01]  /*6f40*/  MUFU.TANH R105, R105 ;  /* 0x0000006900697308 */ /* 0x000e620000002400 */
[----:B------:R-:W-:Y:S02]  /*6f50*/  FMUL.FTZ R27, R27, c[0x0][0x2ec] ;  /* 0x0000bb001b1b7a20 */ /* 0x000fe40000410000 */
[----:B------:R-:W-:Y:S02]  /*6f60*/  FMUL.FTZ R19, R19, c[0x0][0x2ec] ;  /* 0x0000bb0013137a20 */ /* 0x000fe40000410000 */
[----:B------:R-:W-:Y:S02]  /*6f70*/  FMUL.FTZ R24, R24, c[0x0][0x2ec] ;  /* 0x0000bb0018187a20 */ /* 0x000fe40000410000 */
[----:B------:R-:W-:Y:S01]  /*6f80*/  FMUL.FTZ R4, R4, c[0x0][0x2ec] ;  /* 0x0000bb0004047a20 */ /* 0x000fe20000410000 */
[----:B-----5:R-:W5:Y:S01]  /*6f90*/  LDSM.16.M88.4 R20, [R100+0x3000] ;  /* 0x003000006414783b */ /* 0x020f620000000200 */
[----:B------:R-:W-:Y:S01]  /*6fa0*/  FMUL.FTZ R6, R6, c[0x0][0x2ec] ;  /* 0x0000bb0006067a20 */ /* 0x000fe20000410000 */
[----:B------:R-:W1:Y:S01]  /*6fb0*/  MUFU.TANH R106, R106 ;  /* 0x0000006a006a7308 */ /* 0x000e620000002400 */
[----:B------:R-:W-:Y:S01]  /*6fc0*/  FMUL.FTZ R5, R5, c[0x0][0x2ec] ;  /* 0x0000bb0005057a20 */ /* 0x000fe20000410000 */
[----:B------:R-:W-:-:S04]  /*6fd0*/  DEPBAR.LE SB0, 0x0 ;  /* 0x000080000000791a */ /* 0x000fc80000000000 */
[----:B------:R-:W-:Y:S02]  /*6fe0*/  FMUL.FTZ R7, R7, c[0x0][0x2ec] ;  /* 0x0000bb0007077a20 */ /* 0x000fe40000410000 */
[----:B------:R2:W-:Y:S01]  /*6ff0*/  MUFU.TANH R146, R4 ;  /* 0x0000000400927308 */ /* 0x0005e20000002400 */
[----:B------:R-:W-:Y:S02]  /*7000*/  FMUL.FTZ R61, R61, c[0x0][0x2ec] ;  /* 0x0000bb003d3d7a20 */ /* 0x000fe40000410000 */
[----:B------:R-:W-:Y:S02]  /*7010*/  FMUL.FTZ R63, R63, c[0x0][0x2ec] ;  /* 0x0000bb003f3f7a20 */ /* 0x000fe40000410000 */
[----:B------:R-:W-:Y:S02]  /*7020*/  FMUL.FTZ R26, R26, c[0x0][0x2ec] ;  /* 0x0000bb001a1a7a20 */ /* 0x000fe40000410000 */
[----:B------:R-:W-:Y:S01]  /*7030*/  FMUL.FTZ R16, R16, c[0x0][0x2ec] ;  /* 0x0000bb0010107a20 */ /* 0x000fe20000410000 */
[----:B------:R3:W-:Y:S01]  /*7040*/  MUFU.TANH R142, R6 ;  /* 0x00000006008e7308 */ /* 0x0007e20000002400 */
[----:B------:R-:W-:-:S02]  /*7050*/  FMUL.FTZ R18, R18, c[0x0][0x2ec] ;  /* 0x0000bb0012127a20 */ /* 0x000fc40000410000 */
[----:B------:R-:W-:Y:S01]  /*7060*/  FMUL.FTZ R60, R60, c[0x0][0x2ec] ;  /* 0x0000bb003c3c7a20 */ /* 0x000fe20000410000 */
[C---:B-1----:R-:W-:Y:S01]  /*7070*/  HMMA.16816.F32.BF16 R56, R108.reuse, R28, R56 ;  /* 0x0000001c6c38723c */ /* 0x042fe20000041838 */
[----:B------:R-:W-:Y:S02]  /*7080*/  FMUL.FTZ R62, R62, c[0x0][0x2ec] ;  /* 0x0000bb003e3e7a20 */ /* 0x000fe40000410000 */
[----:B--2---:R-:W-:Y:S01]  /*7090*/  IMAD.SHL.U32 R4, R177, 0x80, RZ ;  /* 0x00000080b1047824 */ /* 0x004fe200078e00ff */
[----:B------:R-:W1:Y:S04]  /*70a0*/  MUFU.TANH R64, R64 ;  /* 0x0000004000407308 */ /* 0x000e680000002400 */
[----:B------:R-:W-:Y:S01]  /*70b0*/  LOP3.LUT R9, R4, R129, RZ, 0xfc, !PT ;  /* 0x0000008104097212 */ /* 0x000fe200078efcff */
[----:B------:R-:W-:Y:S03]  /*70c0*/  HMMA.16816.F32.BF16 R52, R108, R30, R52 ;  /* 0x0000001e6c34723c */ /* 0x000fe60000041834 */
[C---:B------:R-:W-:Y:S01]  /*70d0*/  ISETP.GE.AND P5, PT, R9.reuse, R128, PT ;  /* 0x000000800900720c */ /* 0x040fe20003fa6270 */
[----:B------:R2:W-:Y:S01]  /*70e0*/  MUFU.TANH R140, R5 ;  /* 0x00000005008c7308 */ /* 0x0005e20000002400 */
[----:B---3--:R-:W-:-:S03]  /*70f0*/  IADD3 R6, R9, 0x1, RZ ;  /* 0x0000000109067810 */ /* 0x008fc60007ffe0ff */
[C---:B------:R-:W-:Y:S01]  /*7100*/  HMMA.16816.F32.BF16 R40, R108.reuse, R12, R40 ;  /* 0x0000000c6c28723c */ /* 0x040fe20000041828 */
[C---:B------:R-:W-:Y:S02]  /*7110*/  ISETP.GE.AND P3, PT, R6.reuse, R128, PT ;  /* 0x000000800600720c */ /* 0x040fe40003f66270 */
[-C--:B------:R-:W-:Y:S01]  /*7120*/  ISETP.GE.AND P2, PT, R6, R127.reuse, PT ;  /* 0x0000007f0600720c */ /* 0x080fe20003f46270 */
[----:B------:R3:W-:Y:S01]  /*7130*/  MUFU.TANH R134, R7 ;  /* 0x0000000700867308 */ /* 0x0007e20000002400 */
[----:B------:R-:W-:Y:S02]  /*7140*/  IADD3 R6, R9, 0x9, RZ ;  /* 0x0000000909067810 */ /* 0x000fe40007ffe0ff */
[----:B----4-:R-:W-:Y:S01]  /*7150*/  FSEL R12, R36, -INF , !P3 ;  /* 0xff800000240c7808 */ /* 0x010fe20005800000 */
[----:B-----5:R-:W-:Y:S01]  /*7160*/  HMMA.16816.F32.BF16 R48, R108, R20, R48 ;  /* 0x000000146c30723c */ /* 0x020fe20000041830 */
[----:B------:R-:W-:Y:S01]  /*7170*/  ISETP.GE.AND P3, PT, R6, R127, PT ;  /* 0x0000007f0600720c */ /* 0x000fe20003f66270 */
[----:B------:R-:W-:Y:S01]  /*7180*/  FMUL.FTZ R59, R59, c[0x0][0x2ec] ;  /* 0x0000bb003b3b7a20 */ /* 0x000fe20000410000 */
[----:B------:R-:W-:Y:S01]  /*7190*/  IADD3 R13, R9, 0x19, RZ ;  /* 0x00000019090d7810 */ /* 0x000fe20007ffe0ff */
[----:B------:R-:W4:Y:S01]  /*71a0*/  MUFU.TANH R25, R25 ;  /* 0x0000001900197308 */ /* 0x000f220000002400 */
[----:B--2---:R-:W-:Y:S01]  /*71b0*/  LOP3.LUT R5, R4, 0x8, R129, 0xfe, !PT ;  /* 0x0000000804057812 */ /* 0x004fe200078efe81 */
[----:B------:R-:W-:-:S02]  /*71c0*/  FMUL.FTZ R57, R57, c[0x0][0x2ec] ;  /* 0x0000bb0039397a20 */ /* 0x000fc40000410000 */
[C---:B------:R-:W-:Y:S01]  /*71d0*/  HMMA.16816.F32.BF16 R44, R108.reuse, R22, R44 ;  /* 0x000000166c2c723c */ /* 0x040fe2000004182c */
[-C--:B------:R-:W-:Y:S01]  /*71e0*/  ISETP.GE.AND P6, PT, R5, R128.reuse, PT ;  /* 0x000000800500720c */ /* 0x080fe20003fc6270 */
[----:B------:R-:W-:Y:S01]  /*71f0*/  FMUL.FTZ R53, R53, c[0x0][0x2ec] ;  /* 0x0000bb0035357a20 */ /* 0x000fe20000410000 */
[-C--:B------:R-:W-:Y:S01]  /*7200*/  ISETP.GE.AND P4, PT, R5, R127.reuse, PT ;  /* 0x0000007f0500720c */ /* 0x080fe20003f86270 */
[----:B------:R-:W2:Y:S01]  /*7210*/  MUFU.TANH R214, R27 ;  /* 0x0000001b00d67308 */ /* 0x000ea20000002400 */
[----:B---3--:R-:W-:Y:S01]  /*7220*/  FSEL R7, R3, -INF , !P5 ;  /* 0xff80000003077808 */ /* 0x008fe20006800000 */
[----:B------:R-:W-:Y:S01]  /*7230*/  FMUL.FTZ R55, R55, c[0x0][0x2ec] ;  /* 0x0000bb0037377a20 */ /* 0x000fe20000410000 */
[C---:B------:R-:W-:Y:S01]  /*7240*/  ISETP.GE.AND P5, PT, R9.reuse, R127, PT ;  /* 0x0000007f0900720c */ /* 0x040fe20003fa6270 */
[----:B------:R-:W-:Y:S01]  /*7250*/  HMMA.16816.F32.BF16 R112, R108, R14, R112 ;  /* 0x0000000e6c70723c */ /* 0x000fe20000041870 */
[----:B------:R-:W-:Y:S01]  /*7260*/  IADD3 R3, R9, 0x11, RZ ;  /* 0x0000001109037810 */ /* 0x000fe20007ffe0ff */
[----:B------:R-:W-:Y:S01]  /*7270*/  FMUL.FTZ R56, R56, c[0x0][0x2ec] ;  /* 0x0000bb0038387a20 */ /* 0x000fe20000410000 */
[----:B------:R-:W-:Y:S01]  /*7280*/  FSEL R5, R104, -INF , !P5 ;  /* 0xff80000068057808 */ /* 0x000fe20006800000 */
[----:B------:R-:W3:Y:S01]  /*7290*/  MUFU.TANH R206, R206 ;  /* 0x000000ce00ce7308 */ /* 0x000ee20000002400 */
[-C--:B------:R-:W-:Y:S01]  /*72a0*/  ISETP.GE.AND P5, PT, R6, R128.reuse, PT ;  /* 0x000000800600720c */ /* 0x080fe20003fa6270 */
[----:B------:R-:W-:Y:S01]  /*72b0*/  FMUL.FTZ R52, R52, c[0x0][0x2ec] ;  /* 0x0000bb0034347a20 */ /* 0x000fe20000410000 */
[----:B------:R-:W-:Y:S01]  /*72c0*/  FSEL R6, R105, -INF , !P3 ;  /* 0xff80000069067808 */ /* 0x000fe20005800000 */
[----:B------:R-:W-:Y:S01]  /*72d0*/  FMUL.FTZ R49, R49, c[0x0][0x2ec] ;  /* 0x0000bb0031317a20 */ /* 0x000fe20000410000 */
[----:B------:R-:W-:Y:S01]  /*72e0*/  ISETP.GE.AND P3, PT, R13, R128, PT ;  /* 0x000000800d00720c */ /* 0x000fe20003f66270 */
[----:B------:R-:W-:Y:S01]  /*72f0*/  FMUL.FTZ R51, R51, c[0x0][0x2ec] ;  /* 0x0000bb0033337a20 */ /* 0x000fe20000410000 */
[C---:B------:R-:W-:Y:S01]  /*7300*/  IADD3 R15, R9.reuse, 0x59, RZ ;  /* 0x00000059090f7810 */ /* 0x040fe20007ffe0ff */
[----:B------:R-:W5:Y:S01]  /*7310*/  MUFU.TANH R200, R200 ;  /* 0x000000c800c87308 */ /* 0x000f620000002400 */
[----:B------:R-:W-:Y:S01]  /*7320*/  IADD3 R14, R9, 0x61, RZ ;  /* 0x00000061090e7810 */ /* 0x000fe20007ffe0ff */
[----:B------:R-:W-:-:S02]  /*7330*/  FMUL.FTZ R54, R54, c[0x0][0x2ec] ;  /* 0x0000bb0036367a20 */ /* 0x000fc40000410000 */
[----:B------:R-:W-:Y:S02]  /*7340*/  FMUL.FTZ R47, R47, c[0x0][0x2ec] ;  /* 0x0000bb002f2f7a20 */ /* 0x000fe40000410000 */
[----:B------:R-:W-:Y:S02]  /*7350*/  FMUL.FTZ R46, R46, c[0x0][0x2ec] ;  /* 0x0000bb002e2e7a20 */ /* 0x000fe40000410000 */
[----:B------:R-:W1:Y:S01]  /*7360*/  MUFU.TANH R204, R17 ;  /* 0x0000001100cc7308 */ /* 0x000e620000002400 */
[----:B------:R-:W-:Y:S02]  /*7370*/  FMUL.FTZ R40, R40, c[0x0][0x2ec] ;  /* 0x0000bb0028287a20 */ /* 0x000fe40000410000 */
[----:B------:R-:W-:Y:S02]  /*7380*/  FMUL.FTZ R41, R41, c[0x0][0x2ec] ;  /* 0x0000bb0029297a20 */ /* 0x000fe40000410000 */
[----:B------:R-:W-:Y:S02]  /*7390*/  FMUL.FTZ R42, R42, c[0x0][0x2ec] ;  /* 0x0000bb002a2a7a20 */ /* 0x000fe40000410000 */
[----:B------:R-:W-:Y:S01]  /*73a0*/  FMUL.FTZ R43, R43, c[0x0][0x2ec] ;  /* 0x0000bb002b2b7a20 */ /* 0x000fe20000410000 */
[----:B------:R-:W1:Y:S08]  /*73b0*/  MUFU.TANH R198, R19 ;  /* 0x0000001300c67308 */ /* 0x000e700000002400 */
[----:B------:R1:W-:Y:S08]  /*73c0*/  MUFU.TANH R194, R8 ;  /* 0x0000000800c27308 */ /* 0x0003f00000002400 */
[----:B------:R2:W-:Y:S01]  /*73d0*/  MUFU.TANH R152, R10 ;  /* 0x0000000a00987308 */ /* 0x0005e20000002400 */
[----:B-1----:R-:W-:-:S07]  /*73e0*/  FSEL R8, R39, -INF , !P2 ;  /* 0xff80000027087808 */ /* 0x002fce0005000000 */
[----:B------:R-:W1:Y:S01]  /*73f0*/  MUFU.TANH R150, R150 ;  /* 0x0000009600967308 */ /* 0x000e620000002400 */
[----:B------:R-:W-:-:S04]  /*7400*/  ISETP.GE.AND P2, PT, R3, R128, PT ;  /* 0x000000800300720c */ /* 0x000fc80003f46270 */
[----:B------:R-:W-:Y:S02]  /*7410*/  FSEL R28, R106, -INF , !P2 ;  /* 0xff8000006a1c7808 */ /* 0x000fe40005000000 */
[----:B--2---:R-:W-:Y:S01]  /*7420*/  FSEL R10, R32, -INF , !P5 ;  /* 0xff800000200a7808 */ /* 0x004fe20006800000 */
[----:B------:R2:W1:Y:S01]  /*7430*/  MUFU.TANH R148, R11 ;  /* 0x0000000b00947308 */ /* 0x0004620000002400 */
[-C--:B------:R-:W-:Y:S02]  /*7440*/  ISETP.GE.AND P5, PT, R3, R127.reuse, PT ;  /* 0x0000007f0300720c */ /* 0x080fe40003fa6270 */
[----:B------:R-:W-:Y:S02]  /*7450*/  IADD3 R3, R9, 0x21, RZ ;  /* 0x0000002109037810 */ /* 0x000fe40007ffe0ff */
[----:B------:R-:W-:Y:S02]  /*7460*/  FSEL R36, R64, -INF , !P5 ;  /* 0xff80000040247808 */ /* 0x000fe40006800000 */
[----:B------:R-:W-:Y:S01]  /*7470*/  ISETP.GE.AND P2, PT, R13, R127, PT ;  /* 0x0000007f0d00720c */ /* 0x000fe20003f46270 */
[----:B------:R-:W1:Y:S01]  /*7480*/  MUFU.TANH R138, R61 ;  /* 0x0000003d008a7308 */ /* 0x000e620000002400 */
[----:B------:R-:W-:-:S02]  /*7490*/  ISETP.GE.AND P5, PT, R3, R128, PT ;  /* 0x000000800300720c */ /* 0x000fc40003fa6270 */
[----:B------:R-:W-:Y:S02]  /*74a0*/  IADD3 R13, R9, 0x29, RZ ;  /* 0x00000029090d7810 */ /* 0x000fe40007ffe0ff */
[----:B----4-:R-:W-:Y:S02]  /*74b0*/  FSEL R32, R25, -INF , !P3 ;  /* 0xff80000019207808 */ /* 0x010fe40005800000 */
[----:B------:R-:W-:Y:S01]  /*74c0*/  FSEL R214, R214, -INF , !P2 ;  /* 0xff800000d6d67808 */ /* 0x000fe20005000000 */
[----:B------:R-:W-:Y:S01]  /*74d0*/  MUFU.TANH R132, R63 ;  /* 0x0000003f00847308 */ /* 0x000fe20000002400 */
[----:B---3--:R-:W-:Y:S01]  /*74e0*/  FSEL R206, R206, -INF , !P5 ;  /* 0xff800000cece7808 */ /* 0x008fe20006800000 */
[----:B--2---:R-:W-:Y:S01]  /*74f0*/  FMUL.FTZ R11, R58, c[0x0][0x2ec] ;  /* 0x0000bb003a0b7a20 */ /* 0x004fe20000410000 */
[----:B------:R-:W-:Y:S01]  /*7500*/  ISETP.GE.AND P3, PT, R3, R127, PT ;  /* 0x0000007f0300720c */ /* 0x000fe20003f66270 */
[----:B------:R-:W-:Y:S01]  /*7510*/  FMUL.FTZ R58, R115, c[0x0][0x2ec] ;  /* 0x0000bb00733a7a20 */ /* 0x000fe20000410000 */
[----:B------:R-:W-:-:S02]  /*7520*/  ISETP.GE.AND P2, PT, R13, R128, PT ;  /* 0x000000800d00720c */ /* 0x000fc40003f46270 */
[----:B------:R-:W-:Y:S01]  /*7530*/  ISETP.GE.AND P5, PT, R13, R127, PT ;  /* 0x0000007f0d00720c */ /* 0x000fe20003fa6270 */
[----:B------:R2:W3:Y:S01]  /*7540*/  MUFU.TANH R110, R59 ;  /* 0x0000003b006e7308 */ /* 0x0004e20000002400 */
[C---:B------:R-:W-:Y:S02]  /*7550*/  IADD3 R3, R9.reuse, 0x31, RZ ;  /* 0x0000003109037810 */ /* 0x040fe40007ffe0ff */
[----:B------:R-:W-:Y:S02]  /*7560*/  IADD3 R13, R9, 0x39, RZ ;  /* 0x00000039090d7810 */ /* 0x000fe40007ffe0ff */
[----:B-----5:R-:W-:Y:S02]  /*7570*/  FSEL R200, R200, -INF , !P3 ;  /* 0xff800000c8c87808 */ /* 0x020fe40005800000 */
[----:B------:R-:W-:Y:S01]  /*7580*/  FSEL R204, R204, -INF , !P2 ;  /* 0xff800000cccc7808 */ /* 0x000fe20005000000 */
[----:B------:R4:W5:Y:S01]  /*7590*/  MUFU.TANH R116, R53 ;  /* 0x0000003500747308 */ /* 0x0009620000002400 */
[----:B------:R-:W-:-:S02]  /*75a0*/  FSEL R198, R198, -INF , !P5 ;  /* 0xff800000c6c67808 */ /* 0x000fc40006800000 */
[CC--:B------:R-:W-:Y:S02]  /*75b0*/  ISETP.GE.AND P3, PT, R3.reuse, R128.reuse, PT ;  /* 0x000000800300720c */ /* 0x0c0fe40003f66270 */
[----:B------:R-:W-:Y:S02]  /*75c0*/  ISETP.GE.AND P2, PT, R3, R127, PT ;  /* 0x0000007f0300720c */ /* 0x000fe40003f46270 */
[----:B------:R-:W-:Y:S01]  /*75d0*/  ISETP.GE.AND P5, PT, R13, R128, PT ;  /* 0x000000800d00720c */ /* 0x000fe20003fa6270 */
[----:B------:R3:W3:Y:S01]  /*75e0*/  MUFU.TANH R118, R57 ;  /* 0x0000003900767308 */ /* 0x0006e20000002400 */
[----:B------:R-:W-:Y:S01]  /*75f0*/  IADD3 R3, R9, 0x41, RZ ;  /* 0x0000004109037810 */ /* 0x000fe20007ffe0ff */
[----:B--2---:R-:W-:Y:S01]  /*7600*/  FMUL.FTZ R59, R114, c[0x0][0x2ec] ;  /* 0x0000bb00723b7a20 */ /* 0x004fe20000410000 */
[----:B------:R-:W-:Y:S02]  /*7610*/  FSEL R188, R188, -INF , !P3 ;  /* 0xff800000bcbc7808 */ /* 0x000fe40005800000 */
[----:B-1----:R-:W-:-:S02]  /*7620*/  FSEL R150, R150, -INF , !P2 ;  /* 0xff80000096967808 */ /* 0x002fc40005000000 */
[----:B------:R-:W-:Y:S01]  /*7630*/  FSEL R154, R154, -INF , !P5 ;  /* 0xff8000009a9a7808 */ /* 0x000fe20006800000 */
[----:B------:R-:W1:Y:S01]  /*7640*/  MUFU.TANH R49, R49 ;  /* 0x0000003100317308 */ /* 0x000e620000002400 */
[-C--:B------:R-:W-:Y:S01]  /*7650*/  ISETP.GE.AND P3, PT, R13, R127.reuse, PT ;  /* 0x0000007f0d00720c */ /* 0x080fe20003f66270 */
[----:B----4-:R-:W-:Y:S01]  /*7660*/  FMUL.FTZ R53, R50, c[0x0][0x2ec] ;  /* 0x0000bb0032357a20 */ /* 0x010fe20000410000 */
[CC--:B------:R-:W-:Y:S02]  /*7670*/  ISETP.GE.AND P2, PT, R3.reuse, R128.reuse, PT ;  /* 0x000000800300720c */ /* 0x0c0fe40003f46270 */
[----:B------:R-:W-:Y:S02]  /*7680*/  ISETP.GE.AND P5, PT, R3, R127, PT ;  /* 0x0000007f0300720c */ /* 0x000fe40003fa6270 */
[----:B------:R-:W-:Y:S01]  /*7690*/  IADD3 R3, R9, 0x49, RZ ;  /* 0x0000004909037810 */ /* 0x000fe20007ffe0ff */
[----:B------:R-:W2:Y:S01]  /*76a0*/  MUFU.TANH R106, R55 ;  /* 0x00000037006a7308 */ /* 0x000ea20000002400 */
[----:B------:R-:W-:Y:S01]  /*76b0*/  FSEL R148, R148, -INF , !P3 ;  /* 0xff80000094947808 */ /* 0x000fe20005800000 */
[----:B---3--:R-:W-:Y:S01]  /*76c0*/  FMUL.FTZ R57, R112, c[0x0][0x2ec] ;  /* 0x0000bb0070397a20 */ /* 0x008fe20000410000 */
[----:B------:R-:W-:-:S02]  /*76d0*/  ISETP.GE.AND P3, PT, R3, R128, PT ;  /* 0x000000800300720c */ /* 0x000fc40003f66270 */
[----:B------:R-:W-:Y:S02]  /*76e0*/  IADD3 R13, R9, 0x51, RZ ;  /* 0x00000051090d7810 */ /* 0x000fe40007ffe0ff */
[----:B------:R-:W-:Y:S01]  /*76f0*/  FSEL R134, R134, -INF , !P5 ;  /* 0xff80000086867808 */ /* 0x000fe20006800000 */
[----:B------:R-:W-:Y:S01]  /*7700*/  MUFU.TANH R33, R33 ;  /* 0x0000002100217308 */ /* 0x000fe20000002400 */
[----:B------:R-:W-:Y:S02]  /*7710*/  FSEL R138, R138, -INF , !P3 ;  /* 0xff8000008a8a7808 */ /* 0x000fe40005800000 */
[----:B------:R-:W-:Y:S02]  /*7720*/  FSEL R140, R140, -INF , !P2 ;  /* 0xff8000008c8c7808 */ /* 0x000fe40005000000 */
[C---:B------:R-:W-:Y:S02]  /*7730*/  ISETP.GE.AND P5, PT, R13.reuse, R128, PT ;  /* 0x000000800d00720c */ /* 0x040fe40003fa6270 */
[-C--:B------:R-:W-:Y:S01]  /*7740*/  ISETP.GE.AND P3, PT, R13, R127.reuse, PT ;  /* 0x0000007f0d00720c */ /* 0x080fe20003f66270 */
[----:B------:R-:W-:Y:S01]  /*7750*/  FMUL.FTZ R13, R45, c[0x0][0x2ec] ;  /* 0x0000bb002d0d7a20 */ /* 0x000fe20000410000 */
[----:B------:R-:W-:Y:S01]  /*7760*/  ISETP.GE.AND P2, PT, R3, R127, PT ;  /* 0x0000007f0300720c */ /* 0x000fe20003f46270 */
[----:B------:R-:W-:Y:S01]  /*7770*/  MUFU.TANH R34, R34 ;  /* 0x0000002200227308 */ /* 0x000fe20000002400 */
[----:B------:R-:W-:-:S02]  /*7780*/  FSEL R110, R110, -INF , !P3 ;  /* 0xff8000006e6e7808 */ /* 0x000fc40005800000 */
[----:B------:R-:W-:Y:S02]  /*7790*/  FSEL R132, R132, -INF , !P2 ;  /* 0xff80000084847808 */ /* 0x000fe40005000000 */
[-C--:B------:R-:W-:Y:S02]  /*77a0*/  ISETP.GE.AND P2, PT, R15, R128.reuse, PT ;  /* 0x000000800f00720c */ /* 0x080fe40003f46270 */
[----:B------:R-:W-:Y:S01]  /*77b0*/  ISETP.GE.AND P3, PT, R14, R128, PT ;  /* 0x000000800e00720c */ /* 0x000fe20003f66270 */
[----:B------:R-:W3:Y:S01]  /*77c0*/  MUFU.TANH R13, R13 ;  /* 0x0000000d000d7308 */ /* 0x000ee20000002400 */
[----:B-----5:R-:W-:Y:S02]  /*77d0*/  FSEL R116, R116, -INF , !P2 ;  /* 0xff80000074747808 */ /* 0x020fe40005000000 */
[----:B------:R-:W-:Y:S02]  /*77e0*/  ISETP.GE.AND P2, PT, R14, R127, PT ;  /* 0x0000007f0e00720c */ /* 0x000fe40003f46270 */
[----:B------:R-:W-:-:S02]  /*77f0*/  FSEL R118, R118, -INF , !P5 ;  /* 0xff80000076767808 */ /* 0x000fc40006800000 */
[----:B------:R-:W-:Y:S01]  /*7800*/  ISETP.GE.AND P5, PT, R15, R127, PT ;  /* 0x0000007f0f00720c */ /* 0x000fe20003fa6270 */
[----:B------:R4:W5:Y:S01]  /*7810*/  MUFU.TANH R3, R51 ;  /* 0x0000003300037308 */ /* 0x0009620000002400 */
[----:B------:R-:W-:Y:S02]  /*7820*/  IADD3 R15, R9, 0x69, RZ ;  /* 0x00000069090f7810 */ /* 0x000fe40007ffe0ff */
[----:B-1----:R-:W-:Y:S02]  /*7830*/  FSEL R49, R49, -INF , !P3 ;  /* 0xff80000031317808 */ /* 0x002fe40005800000 */
[----:B------:R-:W-:Y:S02]  /*7840*/  ISETP.GE.AND P3, PT, R15, R128, PT ;  /* 0x000000800f00720c */ /* 0x000fe40003f66270 */
[----:B--2---:R-:W-:Y:S01]  /*7850*/  FSEL R106, R106, -INF , !P5 ;  /* 0xff8000006a6a7808 */ /* 0x004fe20006800000 */
[----:B------:R-:W1:Y:S08]  /*7860*/  MUFU.TANH R14, R47 ;  /* 0x0000002f000e7308 */ /* 0x000e700000002400 */
[----:B------:R-:W-:Y:S01]  /*7870*/  MUFU.TANH R35, R35 ;  /* 0x0000002300237308 */ /* 0x000fe20000002400 */
[----:B----4-:R-:W-:Y:S01]  /*7880*/  FMUL.FTZ R51, R48, c[0x0][0x2ec] ;  /* 0x0000bb0030337a20 */ /* 0x010fe20000410000 */
[----:B---3--:R-:W-:-:S02]  /*7890*/  FSEL R48, R13, -INF , !P3 ;  /* 0xff8000000d307808 */ /* 0x008fc40005800000 */
[----:B------:R-:W-:Y:S02]  /*78a0*/  ISETP.GE.AND P3, PT, R15, R127, PT ;  /* 0x0000007f0f00720c */ /* 0x000fe40003f66270 */
[--C-:B------:R-:W-:Y:S02]  /*78b0*/  LOP3.LUT R15, R4, 0x18, R129.reuse, 0xfe, !PT ;  /* 0x00000018040f7812 */ /* 0x100fe400078efe81 */
[----:B------:R-:W2:Y:S01]  /*78c0*/  MUFU.TANH R24, R24 ;  /* 0x0000001800187308 */ /* 0x000ea20000002400 */
[----:B-----5:R-:W-:Y:S02]  /*78d0*/  FSEL R3, R3, -INF , !P2 ;  /* 0xff80000003037808 */ /* 0x020fe40005000000 */
[----:B-1----:R-:W-:Y:S02]  /*78e0*/  FSEL R50, R14, -INF , !P3 ;  /* 0xff8000000e327808 */ /* 0x002fe40005800000 */
[----:B------:R-:W-:Y:S02]  /*78f0*/  LOP3.LUT R13, R4, 0x20, R129, 0xfe, !PT ;  /* 0x00000020040d7812 */ /* 0x000fe400078efe81 */
[----:B------:R-:W-:Y:S01]  /*7900*/  ISETP.GE.AND P3, PT, R15, R128, PT ;  /* 0x000000800f00720c */ /* 0x000fe20003f66270 */
[----:B------:R-:W1:Y:S01]  /*7910*/  MUFU.TANH R38, R26 ;  /* 0x0000001a00267308 */ /* 0x000e620000002400 */
[----:B------:R-:W-:-:S02]  /*7920*/  FSEL R14, R33, -INF , !P4 ;  /* 0xff800000210e7808 */ /* 0x000fc40006000000 */
[----:B------:R-:W-:-:S04]  /*7930*/  ISETP.GE.AND P4, PT, R13, R128, PT ;  /* 0x000000800d00720c */ /* 0x000fc80003f86270 */
[----:B------:R-:W-:Y:S01]  /*7940*/  FSEL R212, R212, -INF , !P4 ;  /* 0xff800000d4d47808 */ /* 0x000fe20006000000 */
[----:B------:R-:W3:Y:S01]  /*7950*/  MUFU.TANH R208, R208 ;  /* 0x000000d000d07308 */ /* 0x000ee20000002400 */
[----:B--2---:R-:W-:-:S07]  /*7960*/  FSEL R30, R24, -INF , !P3 ;  /* 0xff800000181e7808 */ /* 0x004fce0005800000 */
[----:B------:R2:W4:Y:S08]  /*7970*/  MUFU.TANH R210, R16 ;  /* 0x0000001000d27308 */ /* 0x0005300000002400 */
[----:B------:R-:W5:Y:S01]  /*7980*/  MUFU.TANH R202, R18 ;  /* 0x0000001200ca7308 */ /* 0x000f620000002400 */
[----:B--2---:R-:W-:-:S07]  /*7990*/  LOP3.LUT R16, R4, 0x10, R129, 0xfe, !PT ;  /* 0x0000001004107812 */ /* 0x004fce00078efe81 */
[----:B------:R-:W2:Y:S01]  /*79a0*/  MUFU.TANH R192, R192 ;  /* 0x000000c000c07308 */ /* 0x000ea20000002400 */
[C---:B------:R-:W-:Y:S02]  /*79b0*/  ISETP.GE.AND P5, PT, R16.reuse, R128, PT ;  /* 0x000000801000720c */ /* 0x040fe40003fa6270 */
[----:B------:R-:W-:Y:S02]  /*79c0*/  ISETP.GE.AND P2, PT, R16, R127, PT ;  /* 0x0000007f1000720c */ /* 0x000fe40003f46270 */
[----:B------:R-:W-:-:S03]  /*79d0*/  FSEL R16, R37, -INF , !P6 ;  /* 0xff80000025107808 */ /* 0x000fc60007000000 */
[----:B------:R2:W-:Y:S01]  /*79e0*/  MUFU.TANH R120, R56 ;  /* 0x0000003800787308 */ /* 0x0005e20000002400 */
[-C--:B------:R-:W-:Y:S02]  /*79f0*/  ISETP.GE.AND P6, PT, R15, R127.reuse, PT ;  /* 0x0000007f0f00720c */ /* 0x080fe40003fc6270 */
[--C-:B------:R-:W-:Y:S02]  /*7a00*/  LOP3.LUT R15, R4, 0x28, R129.reuse, 0xfe, !PT ;  /* 0x00000028040f7812 */ /* 0x100fe400078efe81 */
[----:B------:R-:W-:Y:S02]  /*7a10*/  FSEL R34, R34, -INF , !P5 ;  /* 0xff80000022227808 */ /* 0x000fe40006800000 */
[-C--:B------:R-:W-:Y:S01]  /*7a20*/  ISETP.GE.AND P5, PT, R13, R127.reuse, PT ;  /* 0x0000007f0d00720c */ /* 0x080fe20003fa6270 */
[----:B------:R-:W3:Y:S01]  /*7a30*/  MUFU.TANH R144, R60 ;  /* 0x0000003c00907308 */ /* 0x000ee20000002400 */
[----:B------:R-:W-:Y:S02]  /*7a40*/  LOP3.LUT R13, R4, 0x30, R129, 0xfe, !PT ;  /* 0x00000030040d7812 */ /* 0x000fe400078efe81 */
[----:B------:R-:W-:-:S02]  /*7a50*/  ISETP.GE.AND P3, PT, R15, R127, PT ;  /* 0x0000007f0f00720c */ /* 0x000fc40003f66270 */
[----:B-1----:R-:W-:Y:S02]  /*7a60*/  FSEL R38, R38, -INF , !P6 ;  /* 0xff80000026267808 */ /* 0x002fe40007000000 */
[-C--:B------:R-:W-:Y:S01]  /*7a70*/  ISETP.GE.AND P6, PT, R13, R128.reuse, PT ;  /* 0x000000800d00720c */ /* 0x080fe20003fc6270 */
[----:B--2---:R-:W-:Y:S01]  /*7a80*/  FMUL.FTZ R56, R44, c[0x0][0x2ec] ;  /* 0x0000bb002c387a20 */ /* 0x004fe20000410000 */
[----:B------:R-:W-:Y:S01]  /*7a90*/  FSEL R44, R35, -INF , !P2 ;  /* 0xff800000232c7808 */ /* 0x000fe20005000000 */
[----:B------:R1:W2:Y:S01]  /*7aa0*/  MUFU.TANH R136, R62 ;  /* 0x0000003e00887308 */ /* 0x0002a20000002400 */
[----:B------:R-:W-:Y:S02]  /*7ab0*/  ISETP.GE.AND P2, PT, R15, R128, PT ;  /* 0x000000800f00720c */ /* 0x000fe40003f46270 */
[----:B------:R-:W-:Y:S02]  /*7ac0*/  LOP3.LUT R15, R4, 0x38, R129, 0xfe, !PT ;  /* 0x00000038040f7812 */ /* 0x000fe400078efe81 */
[----:B------:R-:W-:-:S02]  /*7ad0*/  ISETP.GE.AND P4, PT, R13, R127, PT ;  /* 0x0000007f0d00720c */ /* 0x000fc40003f86270 */
[----:B---3--:R-:W-:Y:S01]  /*7ae0*/  FSEL R208, R208, -INF , !P5 ;  /* 0xff800000d0d07808 */ /* 0x008fe20006800000 */
[----:B------:R-:W3:Y:S01]  /*7af0*/  MUFU.TANH R122, R52 ;  /* 0x00000034007a7308 */ /* 0x000ee20000002400 */
[----:B----4-:R-:W-:Y:S02]  /*7b00*/  FSEL R210, R210, -INF , !P2 ;  /* 0xff800000d2d27808 */ /* 0x010fe40005000000 */
[C-C-:B------:R-:W-:Y:S02]  /*7b10*/  LOP3.LUT R13, R4.reuse, 0x40, R129.reuse, 0xfe, !PT ;  /* 0x00000040040d7812 */ /* 0x140fe400078efe81 */
[C---:B------:R-:W-:Y:S02]  /*7b20*/  ISETP.GE.AND P5, PT, R15.reuse, R128, PT ;  /* 0x000000800f00720c */ /* 0x040fe40003fa6270 */
[----:B------:R-:W-:Y:S01]  /*7b30*/  ISETP.GE.AND P2, PT, R15, R127, PT ;  /* 0x0000007f0f00720c */ /* 0x000fe20003f46270 */
[----:B------:R-:W4:Y:S01]  /*7b40*/  MUFU.TANH R11, R11 ;  /* 0x0000000b000b7308 */ /* 0x000f220000002400 */
[----:B------:R-:W-:Y:S01]  /*7b50*/  LOP3.LUT R15, R4, 0x48, R129, 0xfe, !PT ;  /* 0x00000048040f7812 */ /* 0x000fe200078efe81 */
[----:B-1----:R-:W-:Y:S01]  /*7b60*/  FMUL.FTZ R62, R113, c[0x0][0x2ec] ;  /* 0x0000bb00713e7a20 */ /* 0x002fe20000410000 */
[----:B-----5:R-:W-:-:S02]  /*7b70*/  FSEL R202, R202, -INF , !P3 ;  /* 0xff800000caca7808 */ /* 0x020fc40005800000 */
[----:B------:R-:W-:Y:S02]  /*7b80*/  FSEL R196, R196, -INF , !P6 ;  /* 0xff800000c4c47808 */ /* 0x000fe40007000000 */
[CC--:B------:R-:W-:Y:S01]  /*7b90*/  ISETP.GE.AND P3, PT, R13.reuse, R128.reuse, PT ;  /* 0x000000800d00720c */ /* 0x0c0fe20003f66270 */
[----:B------:R-:W1:Y:S01]  /*7ba0*/  MUFU.TANH R108, R54 ;  /* 0x00000036006c7308 */ /* 0x000e620000002400 */
[----:B------:R-:W-:Y:S02]  /*7bb0*/  ISETP.GE.AND P6, PT, R13, R127, PT ;  /* 0x0000007f0d00720c */ /* 0x000fe40003fc6270 */
[----:B------:R-:W-:Y:S02]  /*7bc0*/  FSEL R192, R192, -INF , !P4 ;  /* 0xff800000c0c07808 */ /* 0x000fe40006000000 */
[----:B------:R-:W-:Y:S02]  /*7bd0*/  FSEL R194, R194, -INF , !P5 ;  /* 0xff800000c2c27808 */ /* 0x000fe40006800000 */
[----:B------:R-:W-:Y:S01]  /*7be0*/  LOP3.LUT R13, R4, 0x50, R129, 0xfe, !PT ;  /* 0x00000050040d7812 */ /* 0x000fe200078efe81 */
[----:B------:R-:W5:Y:S01]  /*7bf0*/  MUFU.TANH R53, R53 ;  /* 0x0000003500357308 */ /* 0x000f620000002400 */
[----:B------:R-:W-:-:S02]  /*7c00*/  ISETP.GE.AND P4, PT, R15, R128, PT ;  /* 0x000000800f00720c */ /* 0x000fc40003f86270 */
[-C--:B------:R-:W-:Y:S02]  /*7c10*/  ISETP.GE.AND P5, PT, R15, R127.reuse, PT ;  /* 0x0000007f0f00720c */ /* 0x080fe40003fa6270 */
[----:B------:R-:W-:Y:S02]  /*7c20*/  LOP3.LUT R15, R4, 0x58, R129, 0xfe, !PT ;  /* 0x00000058040f7812 */ /* 0x000fe400078efe81 */
[----:B------:R-:W-:Y:S01]  /*7c30*/  FSEL R152, R152, -INF , !P2 ;  /* 0xff80000098987808 */ /* 0x000fe20005000000 */
[----:B------:R-:W1:Y:S01]  /*7c40*/  MUFU.TANH R52, R46 ;  /* 0x0000002e00347308 */ /* 0x000e620000002400 */
[----:B------:R-:W-:Y:S02]  /*7c50*/  FSEL R146, R146, -INF , !P3 ;  /* 0xff80000092927808 */ /* 0x000fe40005800000 */
[C---:B------:R-:W-:Y:S02]  /*7c60*/  ISETP.GE.AND P2, PT, R13.reuse, R128, PT ;  /* 0x000000800d00720c */ /* 0x040fe40003f46270 */
[----:B------:R-:W-:-:S02]  /*7c70*/  ISETP.GE.AND P3, PT, R13, R127, PT ;  /* 0x0000007f0d00720c */ /* 0x000fc40003f66270 */
[----:B------:R-:W-:Y:S01]  /*7c80*/  FSEL R142, R142, -INF , !P6 ;  /* 0xff8000008e8e7808 */ /* 0x000fe20007000000 */
[----:B------:R-:W1:Y:S01]  /*7c90*/  MUFU.TANH R51, R51 ;  /* 0x0000003300337308 */ /* 0x000e620000002400 */
[----:B------:R-:W-:Y:S02]  /*7ca0*/  FSEL R144, R144, -INF , !P4 ;  /* 0xff80000090907808 */ /* 0x000fe40006000000 */
[C-C-:B------:R-:W-:Y:S02]  /*7cb0*/  LOP3.LUT R13, R4.reuse, 0x60, R129.reuse, 0xfe, !PT ;  /* 0x00000060040d7812 */ /* 0x140fe400078efe81 */
[C---:B------:R-:W-:Y:S02]  /*7cc0*/  ISETP.GE.AND P6, PT, R15.reuse, R128, PT ;  /* 0x000000800f00720c */ /* 0x040fe40003fc6270 */
[----:B------:R-:W-:Y:S01]  /*7cd0*/  ISETP.GE.AND P4, PT, R15, R127, PT ;  /* 0x0000007f0f00720c */ /* 0x000fe20003f86270 */
[----:B------:R-:W1:Y:S01]  /*7ce0*/  MUFU.TANH R56, R56 ;  /* 0x0000003800387308 */ /* 0x000e620000002400 */
[----:B------:R-:W-:-:S02]  /*7cf0*/  LOP3.LUT R15, R4, 0x68, R129, 0xfe, !PT ;  /* 0x00000068040f7812 */ /* 0x000fc400078efe81 */
[----:B--2---:R-:W-:Y:S02]  /*7d00*/  FSEL R136, R136, -INF , !P5 ;  /* 0xff80000088887808 */ /* 0x004fe40006800000 */
[----:B------:R-:W-:Y:S02]  /*7d10*/  FSEL R120, R120, -INF , !P2 ;  /* 0xff80000078787808 */ /* 0x000fe40005000000 */
[C---:B------:R-:W-:Y:S01]  /*7d20*/  ISETP.GE.AND P5, PT, R13.reuse, R128, PT ;  /* 0x000000800d00720c */ /* 0x040fe20003fa6270 */
[----:B------:R-:W2:Y:S01]  /*7d30*/  MUFU.TANH R55, R40 ;  /* 0x0000002800377308 */ /* 0x000ea20000002400 */
[----:B------:R-:W-:Y:S02]  /*7d40*/  ISETP.GE.AND P2, PT, R13, R127, PT ;  /* 0x0000007f0d00720c */ /* 0x000fe40003f46270 */
[----:B---3--:R-:W-:Y:S02]  /*7d50*/  FSEL R122, R122, -INF , !P6 ;  /* 0xff8000007a7a7808 */ /* 0x008fe40007000000 */
[----:B------:R-:W-:-:S02]  /*7d60*/  LOP3.LUT R13, R4, 0x70, R129, 0xfe, !PT ;  /* 0x00000070040d7812 */ /* 0x000fc400078efe81 */
[----:B----4-:R-:W-:Y:S01]  /*7d70*/  FSEL R112, R11, -INF , !P3 ;  /* 0xff8000000b707808 */ /* 0x010fe20005800000 */
[----:B------:R-:W3:Y:S01]  /*7d80*/  MUFU.TANH R54, R41 ;  /* 0x0000002900367308 */ /* 0x000ee20000002400 */
[----:B------:R-:W-:Y:S02]  /*7d90*/  ISETP.GE.AND P6, PT, R15, R127, PT ;  /* 0x0000007f0f00720c */ /* 0x000fe40003fc6270 */
[----:B------:R-:W-:Y:S02]  /*7da0*/  LOP3.LUT R129, R4, 0x78, R129, 0xfe, !PT ;  /* 0x0000007804817812 */ /* 0x000fe400078efe81 */
[----:B------:R-:W-:Y:S02]  /*7db0*/  IADD3 R11, R9, 0x71, RZ ;  /* 0x00000071090b7810 */ /* 0x000fe40007ffe0ff */
[----:B-1----:R-:W-:Y:S01]  /*7dc0*/  FSEL R108, R108, -INF , !P4 ;  /* 0xff8000006c6c7808 */ /* 0x002fe20006000000 */
[----:B------:R-:W1:Y:S01]  /*7dd0*/  MUFU.TANH R57, R57 ;  /* 0x0000003900397308 */ /* 0x000e620000002400 */
[----:B-----5:R-:W-:-:S02]  /*7de0*/  FSEL R53, R53, -INF , !P2 ;  /* 0xff80000035357808 */ /* 0x020fc40005000000 */
[----:B------:R-:W-:Y:S02]  /*7df0*/  FSEL R52, R52, -INF , !P6 ;  /* 0xff80000034347808 */ /* 0x000fe40007000000 */
[-C--:B------:R-:W-:Y:S02]  /*7e00*/  ISETP.GE.AND P3, PT, R15, R128.reuse, PT ;  /* 0x000000800f00720c */ /* 0x080fe40003f66270 */
[-C--:B------:R-:W-:Y:S01]  /*7e10*/  ISETP.GE.AND P4, PT, R13, R128.reuse, PT ;  /* 0x000000800d00720c */ /* 0x080fe20003f86270 */
[----:B------:R-:W4:Y:S01]  /*7e20*/  MUFU.TANH R62, R62 ;  /* 0x0000003e003e7308 */ /* 0x000f220000002400 */
[-C--:B------:R-:W-:Y:S02]  /*7e30*/  ISETP.GE.AND P2, PT, R129, R128.reuse, PT ;  /* 0x000000808100720c */ /* 0x080fe40003f46270 */
[----:B------:R-:W-:Y:S02]  /*7e40*/  ISETP.GE.AND P6, PT, R11, R128, PT ;  /* 0x000000800b00720c */ /* 0x000fe40003fc6270 */
[----:B------:R-:W-:-:S02]  /*7e50*/  IADD3 R9, R9, 0x79, RZ ;  /* 0x0000007909097810 */ /* 0x000fc40007ffe0ff */
[----:B------:R-:W-:Y:S01]  /*7e60*/  FSEL R51, R51, -INF , !P5 ;  /* 0xff80000033337808 */ /* 0x000fe20006800000 */
[----:B------:R-:W5:Y:S01]  /*7e70*/  MUFU.TANH R61, R42 ;  /* 0x0000002a003d7308 */ /* 0x000f620000002400 */
[----:B------:R-:W-:Y:S02]  /*7e80*/  FSEL R56, R56, -INF , !P3 ;  /* 0xff80000038387808 */ /* 0x000fe40005800000 */
[----:B--2---:R-:W-:Y:S02]  /*7e90*/  FSEL R55, R55, -INF , !P4 ;  /* 0xff80000037377808 */ /* 0x004fe40006000000 */
[----:B---3--:R-:W-:Y:S02]  /*7ea0*/  FSEL R54, R54, -INF , !P6 ;  /* 0xff80000036367808 */ /* 0x008fe40007000000 */
[----:B-1----:R-:W-:Y:S01]  /*7eb0*/  FSEL R57, R57, -INF , !P2 ;  /* 0xff80000039397808 */ /* 0x002fe20005000000 */
[----:B------:R-:W1:Y:S01]  /*7ec0*/  MUFU.TANH R60, R43 ;  /* 0x0000002b003c7308 */ /* 0x000e620000002400 */
[----:B------:R-:W-:Y:S01]  /*7ed0*/  BAR.SYNC.DEFER_BLOCKING 0x0 ;  /* 0x0000000000007b1d */ /* 0x000fe20000010000 */
[----:B------:R-:W-:-:S02]  /*7ee0*/  ISETP.GE.AND P5, PT, R13, R127, PT ;  /* 0x0000007f0d00720c */ /* 0x000fc40003fa6270 */
[-C--:B------:R-:W-:Y:S02]  /*7ef0*/  ISETP.GE.AND P3, PT, R129, R127.reuse, PT ;  /* 0x0000007f8100720c */ /* 0x080fe40003f66270 */
[-C--:B------:R-:W-:Y:S02]  /*7f00*/  ISETP.GE.AND P4, PT, R11, R127.reuse, PT ;  /* 0x0000007f0b00720c */ /* 0x080fe40003f86270 */
[----:B------:R-:W2:Y:S01]  /*7f10*/  MUFU.TANH R59, R59 ;  /* 0x0000003b003b7308 */ /* 0x000ea20000002400 */
[C---:B------:R-:W-:Y:S02]  /*7f20*/  ISETP.GE.AND P6, PT, R9.reuse, R128, PT ;  /* 0x000000800900720c */ /* 0x040fe40003fc6270 */
[----:B------:R-:W-:Y:S02]  /*7f30*/  ISETP.GE.AND P2, PT, R9, R127, PT ;  /* 0x0000007f0900720c */ /* 0x000fe40003f46270 */
[----:B----4-:R-:W-:Y:S02]  /*7f40*/  FSEL R62, R62, -INF , !P6 ;  /* 0xff8000003e3e7808 */ /* 0x010fe40007000000 */
[----:B-----5:R-:W-:Y:S01]  /*7f50*/  FSEL R61, R61, -INF , !P5 ;  /* 0xff8000003d3d7808 */ /* 0x020fe20006800000 */
[----:B------:R-:W3:Y:S01]  /*7f60*/  MUFU.TANH R58, R58 ;  /* 0x0000003a003a7308 */ /* 0x000ee20000002400 */
[----:B-1----:R-:W-:-:S02]  /*7f70*/  FSEL R60, R60, -INF , !P4 ;  /* 0xff8000003c3c7808 */ /* 0x002fc40006000000 */
[----:B--2---:R-:W-:Y:S02]  /*7f80*/  FSEL R59, R59, -INF , !P3 ;  /* 0xff8000003b3b7808 */ /* 0x004fe40005800000 */
[----:B---3--:R-:W-:Y:S01]  /*7f90*/  FSEL R58, R58, -INF , !P2 ;  /* 0xff8000003a3a7808 */ /* 0x008fe20005000000 */
[----:B------:R-:W-:Y:S05]  /*7fa0*/  @!P1 BRA `(.L_x_6323) ;  /* 0x000005c000009947 */ /* 0x000fea0003800000 */
[----:B------:R-:W-:Y:S05]  /*7fb0*/  @!P0 BRA `(.L_x_6324) ;  /* 0x0000039000008947 */ /* 0x000fea0003800000 */
[----:B------:R-:W1:Y:S01]  /*7fc0*/  I2F.RP R13, R124 ;  /* 0x0000007c000d7306 */ /* 0x000e620000209400 */
[C---:B------:R-:W-:Y:S02]  /*7fd0*/  IADD3 R18, R4.reuse, -0x80, RZ ;  /* 0xffffff8004127810 */ /* 0x040fe40007ffe0ff */
[----:B------:R-:W-:Y:S02]  /*7fe0*/  IABS R15, R4 ;  /* 0x00000004000f7213 */ /* 0x000fe40000000000 */
[----:B------:R-:W-:Y:S02]  /*7ff0*/  IABS R11, R18 ;  /* 0x00000012000b7213 */ /* 0x000fe40000000000 */
[----:B------:R-:W-:-:S02]  /*8000*/  LOP3.LUT R4, R4, c[0x0][0x2d0], RZ, 0x3c, !PT ;  /* 0x0000b40004047a12 */ /* 0x000fc400078e3cff */
[----:B------:R-:W-:Y:S02]  /*8010*/  LOP3.LUT R18, R18, c[0x0][0x2d0], RZ, 0x3c, !PT ;  /* 0x0000b40012127a12 */ /* 0x000fe400078e3cff */
[----:B------:R-:W-:Y:S02]  /*8020*/  ISETP.GE.AND P3, PT, R4, RZ, PT ;  /* 0x000000ff0400720c */ /* 0x000fe40003f66270 */
        /* <DEDUP_REMOVED lines=50> */
.L_x_6324:
[----:B------:R-:W-:-:S04]  /*8350*/  LEA R4, -R103, RZ, 0x7 ;  /* 0x000000ff67047211 */ /* 0x000fc800078e39ff */
[----:B------:R-:W-:Y:S02]  /*8360*/  SHF.R.S32.HI R18, RZ, 0x1f, R4 ;  /* 0x0000001fff127819 */ /* 0x000fe40000011404 */
.L_x_6325:
        /* <DEDUP_REMOVED lines=32> */
.L_x_6323:
        /* <DEDUP_REMOVED lines=83> */
[----:B------:R-:W-:Y:S01]  /*8aa0*/  FMUL.FTZ R65, R104, c[0x0][0x23c] ;  /* 0x00008f0068417a20 */ /* 0x000fe20000410000 */
[----:B------:R-:W-:Y:S01]  /*8ab0*/  MUFU.EX2 R109, R109 ;  /* 0x0000006d006d7308 */ /* 0x000fe20000000800 */
[----:B------:R-:W-:Y:S01]  /*8ac0*/  FMUL.FTZ R111, R111, c[0x0][0x23c] ;  /* 0x00008f006f6f7a20 */ /* 0x000fe20000410000 */
[----:B------:R-:W-:Y:S01]  /*8ad0*/  LDSM.16.MT88.4 R16, [R166+0x6000] ;  /* 0x00600000a610783b */ /* 0x000fe20000004200 */
[--C-:B------:R-:W-:Y:S01]  /*8ae0*/  FFMA.FTZ R37, R32, c[0x0][0x23c], -R103.reuse ;  /* 0x00008f0020257a23 */ /* 0x100fe20000010867 */
[----:B------:R-:W-:Y:S01]  /*8af0*/  FSEL R65, R65, RZ, P1 ;  /* 0x000000ff41417208 */ /* 0x000fe20000800000 */
[----:B------:R-:W-:-:S02]  /*8b00*/  FFMA.FTZ R113, R194, c[0x0][0x23c], -R103 ;  /* 0x00008f00c2717a23 */ /* 0x000fc40000010867 */
[----:B------:R-:W-:Y:S01]  /*8b10*/  FFMA.FTZ R119, R146, c[0x0][0x23c], -R103 ;  /* 0x00008f0092777a23 */ /* 0x000fe20000010867 */
[----:B------:R-:W1:Y:S01]  /*8b20*/  MUFU.EX2 R101, R101 ;  /* 0x0000006500657308 */ /* 0x000e620000000800 */
[--C-:B------:R-:W-:Y:S01]  /*8b30*/  FFMA.FTZ R64, R5, c[0x0][0x23c], -R65.reuse ;  /* 0x00008f0005407a23 */ /* 0x100fe20000010841 */
[----:B------:R-:W-:Y:S01]  /*8b40*/  FSEL R5, R104, RZ, P1 ;  /* 0x000000ff68057208 */ /* 0x000fe20000800000 */
[--C-:B------:R-:W-:Y:S02]  /*8b50*/  FFMA.FTZ R107, R6, c[0x0][0x23c], -R65.reuse ;  /* 0x00008f00066b7a23 */ /* 0x100fe40000010841 */
[----:B------:R-:W-:Y:S02]  /*8b60*/  FFMA.FTZ R63, R8, c[0x0][0x23c], -R65 ;  /* 0x00008f00083f7a23 */ /* 0x000fe40000010841 */
[----:B------:R-:W-:Y:S01]  /*8b70*/  FADD.FTZ R0, R0, -R5 ;  /* 0x8000000500007221 */ /* 0x000fe20000010000 */
[----:B------:R-:W-:Y:S01]  /*8b80*/  MUFU.EX2 R67, R67 ;  /* 0x0000004300437308 */ /* 0x000fe20000000800 */
[----:B------:R-:W2:Y:S01]  /*8b90*/  LDSM.16.MT88.4 R4, [R164+0x6000] ;  /* 0x00600000a404783b */ /* 0x000ea20000004200 */
[----:B------:R-:W-:-:S02]  /*8ba0*/  FFMA.FTZ R14, R14, c[0x0][0x23c], -R65 ;  /* 0x00008f000e0e7a23 */ /* 0x000fc40000010841 */
[----:B------:R-:W-:Y:S02]  /*8bb0*/  FMUL.FTZ R0, R0, c[0x0][0x23c] ;  /* 0x00008f0000007a20 */ /* 0x000fe40000410000 */
[--C-:B------:R-:W-:Y:S02]  /*8bc0*/  FFMA.FTZ R114, R152, c[0x0][0x23c], -R65.reuse ;  /* 0x00008f0098727a23 */ /* 0x100fe40000010841 */
[----:B------:R-:W3:Y:S01]  /*8bd0*/  MUFU.EX2 R66, R66 ;  /* 0x0000004200427308 */ /* 0x000ee20000000800 */
[----:B-1----:R-:W-:Y:S01]  /*8be0*/  F2FP.BF16.PACK_AB R8, R101, R109 ;  /* 0x0000006d6508723e */ /* 0x002fe200000010ff */
[----:B------:R-:W-:Y:S02]  /*8bf0*/  FFMA.FTZ R115, R148, c[0x0][0x23c], -R65 ;  /* 0x00008f0094737a23 */ /* 0x000fe40000010841 */
[--C-:B------:R-:W-:Y:S02]  /*8c00*/  FFMA.FTZ R126, R140, c[0x0][0x23c], -R103.reuse ;  /* 0x00008f008c7e7a23 */ /* 0x100fe40000010867 */
[----:B------:R-:W-:-:S02]  /*8c10*/  FFMA.FTZ R117, R144, c[0x0][0x23c], -R103 ;  /* 0x00008f0090757a23 */ /* 0x000fc40000010867 */
[----:B------:R-:W-:Y:S01]  /*8c20*/  MUFU.EX2 R64, R64 ;  /* 0x0000004000407308 */ /* 0x000fe20000000800 */
[----:B------:R-:W-:Y:S02]  /*8c30*/  FFMA.FTZ R124, R138, c[0x0][0x23c], -R103 ;  /* 0x00008f008a7c7a23 */ /* 0x000fe40000010867 */
[--C-:B------:R-:W-:Y:S02]  /*8c40*/  FFMA.FTZ R121, R142, c[0x0][0x23c], -R65.reuse ;  /* 0x00008f008e797a23 */ /* 0x100fe40000010841 */
[--C-:B------:R-:W-:Y:S02]  /*8c50*/  FFMA.FTZ R128, R134, c[0x0][0x23c], -R65.reuse ;  /* 0x00008f0086807a23 */ /* 0x100fe40000010841 */
        /* <DEDUP_REMOVED lines=11> */
[----:B------:R-:W3:Y:S01]  /*8d10*/  MUFU.EX2 R111, R111 ;  /* 0x0000006f006f7308 */ /* 0x000ee20000000800 */
[----:B-1----:R-:W-:Y:S01]  /*8d20*/  F2FP.BF16.PACK_AB R9, R63, R64 ;  /* 0x000000403f09723e */ /* 0x002fe200000010ff */
[----:B------:R-:W-:-:S02]  /*8d30*/  FFMA.FTZ R108, R108, c[0x0][0x23c], -R65 ;  /* 0x00008f006c6c7a23 */ /* 0x000fc40000010841 */
[----:B------:R-:W-:Y:S02]  /*8d40*/  FFMA.FTZ R129, R106, c[0x0][0x23c], -R65 ;  /* 0x00008f006a817a23 */ /* 0x000fe40000010841 */
[--C-:B------:R-:W-:Y:S02]  /*8d50*/  FFMA.FTZ R106, R49, c[0x0][0x23c], -R103.reuse ;  /* 0x00008f00316a7a23 */ /* 0x100fe40000010867 */
[----:B------:R-:W1:Y:S01]  /*8d60*/  MUFU.EX2 R0, R0 ;  /* 0x0000000000007308 */ /* 0x000e620000000800 */
[----:B------:R-:W-:Y:S02]  /*8d70*/  FFMA.FTZ R49, R56, c[0x0][0x23c], -R103 ;  /* 0x00008f0038317a23 */ /* 0x000fe40000010867 */
[----:B------:R-:W-:Y:S02]  /*8d80*/  FFMA.FTZ R56, R3, c[0x0][0x23c], -R65 ;  /* 0x00008f0003387a23 */ /* 0x000fe40000010841 */
[--C-:B------:R-:W-:Y:S02]  /*8d90*/  FFMA.FTZ R51, R51, c[0x0][0x23c], -R103.reuse ;  /* 0x00008f0033337a23 */ /* 0x100fe40000010867 */
[----:B------:R-:W-:Y:S01]  /*8da0*/  FFMA.FTZ R48, R48, c[0x0][0x23c], -R103 ;  /* 0x00008f0030307a23 */ /* 0x000fe20000010867 */
[----:B------:R-:W4:Y:S01]  /*8db0*/  MUFU.EX2 R107, R107 ;  /* 0x0000006b006b7308 */ /* 0x000f220000000800 */
[----:B---3--:R-:W-:-:S02]  /*8dc0*/  FMUL.FTZ R24, R88, R111 ;  /* 0x0000006f58187220 */ /* 0x008fc40000410000 */
        /* <DEDUP_REMOVED lines=8> */
[----:B----4-:R-:W-:Y:S01]  /*8e50*/  F2FP.BF16.PACK_AB R11, R107, R2 ;  /* 0x000000026b0b723e */ /* 0x010fe200000010ff */
[--C-:B------:R-:W-:Y:S01]  /*8e60*/  FFMA.FTZ R89, R28, c[0x0][0x23c], -R103.reuse ;  /* 0x00008f001c597a23 */ /* 0x100fe20000010867 */
[----:B------:R-:W-:Y:S01]  /*8e70*/  MUFU.EX2 R114, R114 ;  /* 0x0000007200727308 */ /* 0x000fe20000000800 */
[----:B------:R-:W-:Y:S02]  /*8e80*/  FFMA.FTZ R88, R34, c[0x0][0x23c], -R103 ;  /* 0x00008f0022587a23 */ /* 0x000fe40000010867 */
[----:B------:R-:W-:Y:S02]  /*8e90*/  FMUL.FTZ R33, R81, R111 ;  /* 0x0000006f51217220 */ /* 0x000fe40000410000 */
[----:B--2---:R-:W-:Y:S01]  /*8ea0*/  HMMA.16816.F32.BF16 R24, R8, R4, R24 ;  /* 0x000000040818723c */ /* 0x004fe20000041818 */
[-C--:B------:R-:W-:Y:S02]  /*8eb0*/  FMUL.FTZ R34, R82, R0.reuse ;  /* 0x0000000052227220 */ /* 0x080fe40000410000 */
[----:B------:R-:W-:Y:S01]  /*8ec0*/  FMUL.FTZ R35, R83, R0 ;  /* 0x0000000053237220 */ /* 0x000fe20000410000 */
[----:B------:R1:W-:Y:S01]  /*8ed0*/  MUFU.EX2 R81, R37 ;  /* 0x0000002500517308 */ /* 0x0003e20000000800 */
[----:B------:R-:W-:-:S02]  /*8ee0*/  FFMA.FTZ R83, R36, c[0x0][0x23c], -R65 ;  /* 0x00008f0024537a23 */ /* 0x000fc40000010841 */
[----:B------:R-:W-:Y:S01]  /*8ef0*/  FFMA.FTZ R82, R38, c[0x0][0x23c], -R65 ;  /* 0x00008f0026527a23 */ /* 0x000fe20000010841 */
[----:B------:R-:W-:Y:S01]  /*8f00*/  HMMA.16816.F32.BF16 R4, R8, R6, R84 ;  /* 0x000000060804723c */ /* 0x000fe20000041854 */
[-C--:B------:R-:W-:Y:S02]  /*8f10*/  FMUL.FTZ R40, R72, R111.reuse ;  /* 0x0000006f48287220 */ /* 0x080fe40000410000 */
[----:B------:R-:W-:Y:S01]  /*8f20*/  FMUL.FTZ R41, R73, R111 ;  /* 0x0000006f49297220 */ /* 0x000fe20000410000 */
[----:B------:R-:W-:Y:S01]  /*8f30*/  MUFU.EX2 R88, R88 ;  /* 0x0000005800587308 */ /* 0x000fe20000000800 */
[-C--:B------:R-:W-:Y:S02]  /*8f40*/  FMUL.FTZ R42, R74, R0.reuse ;  /* 0x000000004a2a7220 */ /* 0x080fe40000410000 */
[----:B------:R-:W-:Y:S02]  /*8f50*/  FFMA.FTZ R84, R30, c[0x0][0x23c], -R103 ;  /* 0x00008f001e547a23 */ /* 0x000fe40000010867 */
[----:B------:R-:W2:Y:S01]  /*8f60*/  LDSM.16.MT88.4 R28, [R162+0x6000] ;  /* 0x00600000a21c783b */ /* 0x000ea20000004200 */
[----:B------:R-:W-:-:S02]  /*8f70*/  FMUL.FTZ R43, R75, R0 ;  /* 0x000000004b2b7220 */ /* 0x000fc40000410000 */
[-C--:B------:R-:W-:Y:S01]  /*8f80*/  FMUL.FTZ R68, R68, R111.reuse ;  /* 0x0000006f44447220 */ /* 0x080fe20000410000 */
[----:B-1----:R-:W1:Y:S01]  /*8f90*/  LDSM.16.MT88.4 R36, [R166+0x6800] ;  /* 0x00680000a624783b */ /* 0x002e620000004200 */
[-C--:B------:R-:W-:Y:S01]  /*8fa0*/  FMUL.FTZ R69, R69, R111.reuse ;  /* 0x0000006f45457220 */ /* 0x080fe20000410000 */
[----:B------:R-:W3:Y:S01]  /*8fb0*/  MUFU.EX2 R89, R89 ;  /* 0x0000005900597308 */ /* 0x000ee20000000800 */
[-C--:B------:R-:W-:Y:S02]  /*8fc0*/  FMUL.FTZ R70, R70, R0.reuse ;  /* 0x0000000046467220 */ /* 0x080fe40000410000 */
[-C--:B------:R-:W-:Y:S02]  /*8fd0*/  FMUL.FTZ R71, R71, R0.reuse ;  /* 0x0000000047477220 */ /* 0x080fe40000410000 */
[-C--:B------:R-:W-:Y:S02]  /*8fe0*/  FMUL.FTZ R12, R96, R111.reuse ;  /* 0x0000006f600c7220 */ /* 0x080fe40000410000 */
[----:B------:R-:W-:Y:S01]  /*8ff0*/  FMUL.FTZ R13, R97, R111 ;  /* 0x0000006f610d7220 */ /* 0x000fe20000410000 */
[----:B------:R-:W-:Y:S01]  /*9000*/  MUFU.EX2 R84, R84 ;  /* 0x0000005400547308 */ /* 0x000fe20000000800 */
[----:B------:R-:W-:-:S02]  /*9010*/  FMUL.FTZ R14, R98, R0 ;  /* 0x00000000620e7220 */ /* 0x000fc40000410000 */
[-C--:B------:R-:W-:Y:S02]  /*9020*/  FMUL.FTZ R15, R99, R0.reuse ;  /* 0x00000000630f7220 */ /* 0x080fe40000410000 */
[-C--:B------:R-:W-:Y:S02]  /*9030*/  FMUL.FTZ R32, R80, R111.reuse ;  /* 0x0000006f50207220 */ /* 0x080fe40000410000 */
[-C--:B------:R-:W-:Y:S01]  /*9040*/  FMUL.FTZ R92, R92, R111.reuse ;  /* 0x0000006f5c5c7220 */ /* 0x080fe20000410000 */
[----:B------:R-:W-:Y:S01]  /*9050*/  MUFU.EX2 R83, R83 ;  /* 0x0000005300537308 */ /* 0x000fe20000000800 */
[----:B------:R-:W-:Y:S01]  /*9060*/  FMUL.FTZ R93, R93, R111 ;  /* 0x0000006f5d5d7220 */ /* 0x000fe20000410000 */
[----:B------:R-:W-:Y:S01]  /*9070*/  HMMA.16816.F32.BF16 R12, R8, R16, R12 ;  /* 0x00000010080c723c */ /* 0x000fe2000004180c */
[-C--:B------:R-:W-:Y:S02]  /*9080*/  FMUL.FTZ R94, R94, R0.reuse ;  /* 0x000000005e5e7220 */ /* 0x080fe40000410000 */
[----:B------:R-:W-:-:S02]  /*9090*/  FMUL.FTZ R95, R95, R0 ;  /* 0x000000005f5f7220 */ /* 0x000fc40000410000 */
[-C--:B------:R-:W-:Y:S01]  /*90a0*/  FMUL.FTZ R76, R76, R111.reuse ;  /* 0x0000006f4c4c7220 */ /* 0x080fe20000410000 */
[----:B------:R-:W-:Y:S01]  /*90b0*/  MUFU.EX2 R115, R115 ;  /* 0x0000007300737308 */ /* 0x000fe20000000800 */
[----:B------:R-:W-:Y:S01]  /*90c0*/  FMUL.FTZ R77, R77, R111 ;  /* 0x0000006f4d4d7220 */ /* 0x000fe20000410000 */
[C---:B------:R-:W-:Y:S01]  /*90d0*/  HMMA.16816.F32.BF16 R32, R8.reuse, R20, R32 ;  /* 0x000000140820723c */ /* 0x040fe20000041820 */
[-C--:B------:R-:W-:Y:S02]  /*90e0*/  FMUL.FTZ R78, R78, R0.reuse ;  /* 0x000000004e4e7220 */ /* 0x080fe40000410000 */
[----:B------:R-:W-:Y:S02]  /*90f0*/  FMUL.FTZ R79, R79, R0 ;  /* 0x000000004f4f7220 */ /* 0x000fe40000410000 */
[--C-:B------:R-:W-:Y:S01]  /*9100*/  FFMA.FTZ R80, R44, c[0x0][0x23c], -R65.reuse ;  /* 0x00008f002c507a23 */ /* 0x100fe20000010841 */
[----:B------:R-:W-:Y:S01]  /*9110*/  MUFU.EX2 R119, R119 ;  /* 0x0000007700777308 */ /* 0x000fe20000000800 */
[----:B------:R-:W-:Y:S01]  /*9120*/  FFMA.FTZ R73, R214, c[0x0][0x23c], -R65 ;  /* 0x00008f00d6497a23 */ /* 0x000fe20000010841 */
[----:B--2---:R-:W-:Y:S01]  /*9130*/  HMMA.16816.F32.BF16 R40, R8, R28, R40 ;  /* 0x0000001c0828723c */ /* 0x004fe20000041828 */
[----:B------:R-:W-:Y:S01]  /*9140*/  LDSM.16.MT88.4 R44, [R164+0x6800] ;  /* 0x00680000a42c783b */ /* 0x000fe20000004200 */
[----:B------:R-:W-:-:S02]  /*9150*/  FFMA.FTZ R74, R206, c[0x0][0x23c], -R103 ;  /* 0x00008f00ce4a7a23 */ /* 0x000fc40000010867 */
[--C-:B------:R-:W-:Y:S02]  /*9160*/  FFMA.FTZ R75, R210, c[0x0][0x23c], -R103.reuse ;  /* 0x00008f00d24b7a23 */ /* 0x100fe40000010867 */
[----:B------:R-:W2:Y:S01]  /*9170*/  MUFU.EX2 R80, R80 ;  /* 0x0000005000507308 */ /* 0x000ea20000000800 */
[----:B------:R-:W-:Y:S01]  /*9180*/  FFMA.FTZ R72, R204, c[0x0][0x23c], -R103 ;  /* 0x00008f00cc487a23 */ /* 0x000fe20000010867 */
[C---:B------:R-:W-:Y:S01]  /*9190*/  HMMA.16816.F32.BF16 R68, R8.reuse, R30, R68 ;  /* 0x0000001e0844723c */ /* 0x040fe20000041844 */
[----:B------:R-:W4:Y:S01]  /*91a0*/  LDSM.16.MT88.4 R28, [R163+0x6800] ;  /* 0x00680000a31c783b */ /* 0x000f220000004200 */
[----:B------:R-:W-:Y:S02]  /*91b0*/  FFMA.FTZ R91, R198, c[0x0][0x23c], -R65 ;  /* 0x00008f00c65b7a23 */ /* 0x000fe40000010841 */
[--C-:B------:R-:W-:Y:S02]  /*91c0*/  FFMA.FTZ R99, R196, c[0x0][0x23c], -R103.reuse ;  /* 0x00008f00c4637a23 */ /* 0x100fe40000010867 */
[----:B------:R-:W-:Y:S01]  /*91d0*/  MUFU.EX2 R73, R73 ;  /* 0x0000004900497308 */ /* 0x000fe20000000800 */
[--C-:B------:R-:W-:Y:S01]  /*91e0*/  FFMA.FTZ R96, R188, c[0x0][0x23c], -R103.reuse ;  /* 0x00008f00bc607a23 */ /* 0x100fe20000010867 */
[----:B------:R-:W-:Y:S01]  /*91f0*/  HMMA.16816.F32.BF16 R16, R8, R18, R92 ;  /* 0x000000120810723c */ /* 0x000fe2000004185c */
[----:B------:R-:W-:Y:S01]  /*9200*/  FFMA.FTZ R90, R154, c[0x0][0x23c], -R103 ;  /* 0x00008f009a5a7a23 */ /* 0x000fe20000010867 */
[----:B------:R-:W-:Y:S01]  /*9210*/  LDSM.16.MT88.4 R92, [R166+0x9800] ;  /* 0x00980000a65c783b */ /* 0x000fe20000004200 */
[----:B------:R-:W-:-:S02]  /*9220*/  FFMA.FTZ R97, R192, c[0x0][0x23c], -R65 ;  /* 0x00008f00c0617a23 */ /* 0x000fc40000010841 */
[--C-:B------:R-:W-:Y:S01]  /*9230*/  FFMA.FTZ R98, R150, c[0x0][0x23c], -R65.reuse ;  /* 0x00008f0096627a23 */ /* 0x100fe20000010841 */
[----:B------:R-:W-:Y:S01]  /*9240*/  MUFU.EX2 R74, R74 ;  /* 0x0000004a004a7308 */ /* 0x000fe20000000800 */
[--C-:B------:R-:W-:Y:S01]  /*9250*/  FFMA.FTZ R53, R53, c[0x0][0x23c], -R65.reuse ;  /* 0x00008f0035357a23 */ /* 0x100fe20000010841 */
[----:B------:R-:W-:Y:S01]  /*9260*/  HMMA.16816.F32.BF16 R20, R8, R22, R76 ;  /* 0x000000160814723c */ /* 0x000fe2000004184c */
[--C-:B------:R-:W-:Y:S02]  /*9270*/  FFMA.FTZ R3, R52, c[0x0][0x23c], -R65.reuse ;  /* 0x00008f0034037a23 */ /* 0x100fe40000010841 */
[----:B------:R-:W-:Y:S02]  /*9280*/  FFMA.FTZ R50, R50, c[0x0][0x23c], -R65 ;  /* 0x00008f0032327a23 */ /* 0x000fe40000010841 */
[----:B------:R-:W-:Y:S01]  /*9290*/  FFMA.FTZ R190, R190, R111, R109 ;  /* 0x0000006fbebe7223 */ /* 0x000fe2000001006d */
[----:B------:R-:W5:Y:S01]  /*92a0*/  MUFU.EX2 R76, R82 ;  /* 0x00000052004c7308 */ /* 0x000f620000000800 */
[----:B---3--:R-:W-:Y:S01]  /*92b0*/  F2FP.BF16.PACK_AB R8, R89, R88 ;  /* 0x000000585908723e */ /* 0x008fe200000010ff */
[----:B------:R-:W-:Y:S01]  /*92c0*/  FFMA.FTZ R77, R212, c[0x0][0x23c], -R103 ;  /* 0x00008f00d44d7a23 */ /* 0x000fe20000010867 */
[----:B--2---:R-:W-:Y:S01]  /*92d0*/  F2FP.BF16.PACK_AB R9, R83, R80 ;  /* 0x000000505309723e */ /* 0x004fe200000010ff */
[--C-:B------:R-:W-:Y:S01]  /*92e0*/  FFMA.FTZ R79, R200, c[0x0][0x23c], -R65.reuse ;  /* 0x00008f00c84f7a23 */ /* 0x100fe20000010841 */
[----:B------:R-:W-:Y:S01]  /*92f0*/  F2FP.BF16.PACK_AB R10, R81, R84 ;  /* 0x00000054510a723e */ /* 0x000fe200000010ff */
[----:B------:R-:W-:-:S02]  /*9300*/  FFMA.FTZ R78, R202, c[0x0][0x23c], -R65 ;  /* 0x00008f00ca4e7a23 */ /* 0x000fc40000010841 */
[----:B------:R-:W2:Y:S01]  /*9310*/  MUFU.EX2 R77, R77 ;  /* 0x0000004d004d7308 */ /* 0x000ea20000000800 */
[----:B------:R-:W-:Y:S02]  /*9320*/  FFMA.FTZ R64, R191, R0, R64 ;  /* 0x00000000bf407223 */ /* 0x000fe40000010040 */
[----:B------:R-:W-:Y:S02]  /*9330*/  FADD.FTZ R190, R101, R190 ;  /* 0x000000be65be7221 */ /* 0x000fe40000010000 */
[----:B------:R-:W-:Y:S02]  /*9340*/  FADD.FTZ R63, R63, R64 ;  /* 0x000000403f3f7221 */ /* 0x000fe40000010000 */
[----:B------:R-:W-:Y:S01]  /*9350*/  FFMA.FTZ R52, R57, c[0x0][0x23c], -R103 ;  /* 0x00008f0039347a23 */ /* 0x000fe20000010867 */
[----:B-----5:R-:W-:Y:S01]  /*9360*/  F2FP.BF16.PACK_AB R11, R73, R76 ;  /* 0x0000004c490b723e */ /* 0x020fe200000010ff */
[----:B------:R-:W-:Y:S01]  /*9370*/  FFMA.FTZ R82, R208, c[0x0][0x23c], -R65 ;  /* 0x00008f00d0527a23 */ /* 0x000fe20000010841 */
[----:B------:R-:W-:Y:S01]  /*9380*/  MUFU.EX2 R75, R75 ;  /* 0x0000004b004b7308 */ /* 0x000fe20000000800 */
[----:B------:R-:W-:-:S02]  /*9390*/  FADD.FTZ R57, R67, R190 ;  /* 0x000000be43397221 */ /* 0x000fc40000010000 */
[----:B------:R-:W-:Y:S02]  /*93a0*/  FADD.FTZ R2, R2, R63 ;  /* 0x0000003f02027221 */ /* 0x000fe40000010000 */
[C---:B-1----:R-:W-:Y:S01]  /*93b0*/  HMMA.16816.F32.BF16 R12, R8.reuse, R36, R12 ;  /* 0x00000024080c723c */ /* 0x042fe2000004180c */
[----:B------:R-:W-:Y:S02]  /*93c0*/  FADD.FTZ R57, R66, R57 ;  /* 0x0000003942397221 */ /* 0x000fe40000010000 */
[----:B------:R-:W-:Y:S01]  /*93d0*/  MUFU.EX2 R72, R72 ;  /* 0x0000004800487308 */ /* 0x000fe20000000800 */
[----:B------:R-:W-:Y:S02]  /*93e0*/  FADD.FTZ R107, R107, R2 ;  /* 0x000000026b6b7221 */ /* 0x000fe40000010000 */
[----:B------:R-:W-:Y:S02]  /*93f0*/  FADD.FTZ R88, R88, R57 ;  /* 0x0000003958587221 */ /* 0x000fe40000010000 */
[----:B------:R-:W-:Y:S01]  /*9400*/  HMMA.16816.F32.BF16 R16, R8, R38, R16 ;  /* 0x000000260810723c */ /* 0x000fe20000041810 */
[----:B------:R-:W1:Y:S01]  /*9410*/  LDSM.16.MT88.4 R36, [R162+0x6800] ;  /* 0x00680000a224783b */ /* 0x000e620000004200 */
[----:B------:R-:W-:Y:S01]  /*9420*/  FADD.FTZ R80, R80, R107 ;  /* 0x0000006b50507221 */ /* 0x000fe20000010000 */
[----:B------:R-:W-:Y:S01]  /*9430*/  MUFU.EX2 R82, R82 ;  /* 0x0000005200527308 */ /* 0x000fe20000000800 */
[----:B------:R-:W-:-:S02]  /*9440*/  FADD.FTZ R89, R89, R88 ;  /* 0x0000005859597221 */ /* 0x000fc40000010000 */
[----:B------:R-:W-:Y:S02]  /*9450*/  FADD.FTZ R83, R83, R80 ;  /* 0x0000005053537221 */ /* 0x000fe40000010000 */
[C---:B----4-:R-:W-:Y:S01]  /*9460*/  HMMA.16816.F32.BF16 R32, R8.reuse, R28, R32 ;  /* 0x0000001c0820723c */ /* 0x050fe20000041820 */
[----:B------:R-:W-:Y:S02]  /*9470*/  FFMA.FTZ R85, R55, c[0x0][0x23c], -R103 ;  /* 0x00008f0037557a23 */ /* 0x000fe40000010867 */
[----:B------:R-:W3:Y:S01]  /*9480*/  MUFU.EX2 R79, R79 ;  /* 0x0000004f004f7308 */ /* 0x000ee20000000800 */
[----:B------:R-:W-:Y:S02]  /*9490*/  FADD.FTZ R76, R76, R83 ;  /* 0x000000534c4c7221 */ /* 0x000fe40000010000 */
[----:B------:R-:W-:Y:S02]  /*94a0*/  FFMA.FTZ R55, R54, c[0x0][0x23c], -R103 ;  /* 0x00008f0036377a23 */ /* 0x000fe40000010867 */
[----:B------:R-:W-:Y:S01]  /*94b0*/  HMMA.16816.F32.BF16 R20, R8, R30, R20 ;  /* 0x0000001e0814723c */ /* 0x000fe20000041814 */
[----:B------:R-:W4:Y:S01]  /*94c0*/  LDSM.16.MT88.4 R28, [R166+0x7000] ;  /* 0x00700000a61c783b */ /* 0x000f220000004200 */
[----:B------:R-:W-:Y:S01]  /*94d0*/  FADD.FTZ R73, R73, R76 ;  /* 0x0000004c49497221 */ /* 0x000fe20000010000 */
[----:B------:R-:W-:Y:S01]  /*94e0*/  MUFU.EX2 R78, R78 ;  /* 0x0000004e004e7308 */ /* 0x000fe20000000800 */
[----:B------:R-:W-:-:S02]  /*94f0*/  FFMA.FTZ R191, R58, c[0x0][0x23c], -R65 ;  /* 0x00008f003abf7a23 */ /* 0x000fc40000010841 */
[----:B------:R-:W-:Y:S02]  /*9500*/  FFMA.FTZ R62, R62, c[0x0][0x23c], -R103 ;  /* 0x00008f003e3e7a23 */ /* 0x000fe40000010867 */
[C---:B------:R-:W-:Y:S01]  /*9510*/  HMMA.16816.F32.BF16 R24, R8.reuse, R44, R24 ;  /* 0x0000002c0818723c */ /* 0x040fe20000041818 */
[----:B------:R-:W-:Y:S02]  /*9520*/  FFMA.FTZ R61, R61, c[0x0][0x23c], -R65 ;  /* 0x00008f003d3d7a23 */ /* 0x000fe40000010841 */
[----:B------:R-:W5:Y:S05]  /*9530*/  MUFU.EX2 R91, R91 ;  /* 0x0000005b005b7308 */ /* 0x000f6a0000000800 */
[C---:B------:R-:W-:Y:S01]  /*9540*/  HMMA.16816.F32.BF16 R4, R8.reuse, R46, R4 ;  /* 0x0000002e0804723c */ /* 0x040fe20000041804 */
[----:B------:R-:W4:Y:S02]  /*9550*/  LDSM.16.MT88.4 R44, [R164+0x7000] ;  /* 0x00700000a42c783b */ /* 0x000f240000004200 */
[----:B------:R-:W-:Y:S05]  /*9560*/  MUFU.EX2 R99, R99 ;  /* 0x0000006300637308 */ /* 0x000fea0000000800 */
[C---:B-1----:R-:W-:Y:S03]  /*9570*/  HMMA.16816.F32.BF16 R40, R8.reuse, R36, R40 ;  /* 0x000000240828723c */ /* 0x042fe60000041828 */
[----:B------:R-:W1:Y:S05]  /*9580*/  MUFU.EX2 R96, R96 ;  /* 0x0000006000607308 */ /* 0x000e6a0000000800 */
[----:B------:R-:W-:Y:S01]  /*9590*/  HMMA.16816.F32.BF16 R68, R8, R38, R68 ;  /* 0x000000260844723c */ /* 0x000fe20000041844 */
[----:B------:R-:W1:Y:S02]  /*95a0*/  LDSM.16.MT88.4 R36, [R163+0x7000] ;  /* 0x00700000a324783b */ /* 0x000e640000004200 */
[----:B------:R-:W-:Y:S04]  /*95b0*/  MUFU.EX2 R90, R90 ;  /* 0x0000005a005a7308 */ /* 0x000fe80000000800 */
[----:B--2---:R-:W-:-:S02]  /*95c0*/  F2FP.BF16.PACK_AB R8, R74, R77 ;  /* 0x0000004d4a08723e */ /* 0x004fc400000010ff */
[----:B---3--:R-:W-:Y:S02]  /*95d0*/  F2FP.BF16.PACK_AB R9, R79, R82 ;  /* 0x000000524f09723e */ /* 0x008fe400000010ff */
[----:B------:R-:W-:Y:S01]  /*95e0*/  MUFU.EX2 R97, R97 ;  /* 0x0000006100617308 */ /* 0x000fe20000000800 */
[----:B------:R-:W-:Y:S01]  /*95f0*/  F2FP.BF16.PACK_AB R10, R72, R75 ;  /* 0x0000004b480a723e */ /* 0x000fe200000010ff */
[----:B------:R-:W-:Y:S01]  /*9600*/  FADD.FTZ R82, R82, R73 ;  /* 0x0000004952527221 */ /* 0x000fe20000010000 */
[----:B-----5:R-:W-:-:S03]  /*9610*/  F2FP.BF16.PACK_AB R11, R91, R78 ;  /* 0x0000004e5b0b723e */ /* 0x020fc600000010ff */
[----:B------:R-:W-:Y:S02]  /*9620*/  FADD.FTZ R79, R79, R82 ;  /* 0x000000524f4f7221 */ /* 0x000fe40000010000 */
[----:B------:R-:W2:Y:S02]  /*9630*/  MUFU.EX2 R98, R98 ;  /* 0x0000006200627308 */ /* 0x000ea40000000800 */
[----:B----4-:R-:W-:Y:S01]  /*9640*/  HMMA.16816.F32.BF16 R12, R8, R28, R12 ;  /* 0x0000001c080c723c */ /* 0x010fe2000004180c */
[----:B------:R-:W-:-:S05]  /*9650*/  FADD.FTZ R78, R78, R79 ;  /* 0x0000004f4e4e7221 */ /* 0x000fca0000010000 */
[----:B------:R-:W3:Y:S02]  /*9660*/  MUFU.EX2 R126, R126 ;  /* 0x0000007e007e7308 */ /* 0x000ee40000000800 */
[C---:B------:R-:W-:Y:S01]  /*9670*/  HMMA.16816.F32.BF16 R16, R8.reuse, R30, R16 ;  /* 0x0000001e0810723c */ /* 0x040fe20000041810 */
[----:B------:R-:W4:Y:S05]  /*9680*/  LDSM.16.MT88.4 R28, [R162+0x7000] ;  /* 0x00700000a21c783b */ /* 0x000f2a0000004200 */
[----:B------:R-:W-:Y:S02]  /*9690*/  MUFU.EX2 R117, R117 ;  /* 0x0000007500757308 */ /* 0x000fe40000000800 */
[C---:B------:R-:W-:Y:S06]  /*96a0*/  HMMA.16816.F32.BF16 R24, R8.reuse, R44, R24 ;  /* 0x0000002c0818723c */ /* 0x040fec0000041818 */
[----:B------:R-:W-:Y:S02]  /*96b0*/  MUFU.EX2 R124, R124 ;  /* 0x0000007c007c7308 */ /* 0x000fe40000000800 */
[C---:B-1----:R-:W-:Y:S06]  /*96c0*/  HMMA.16816.F32.BF16 R32, R8.reuse, R36, R32 ;  /* 0x000000240820723c */ /* 0x042fec0000041820 */
[----:B------:R-:W-:Y:S02]  /*96d0*/  MUFU.EX2 R121, R121 ;  /* 0x0000007900797308 */ /* 0x000fe40000000800 */
[C---:B------:R-:W-:Y:S01]  /*96e0*/  HMMA.16816.F32.BF16 R20, R8.reuse, R38, R20 ;  /* 0x000000260814723c */ /* 0x040fe20000041814 */
[----:B------:R-:W1:Y:S05]  /*96f0*/  LDSM.16.MT88.4 R36, [R166+0x7800] ;  /* 0x00780000a624783b */ /* 0x000e6a0000004200 */
[----:B------:R-:W5:Y:S02]  /*9700*/  MUFU.EX2 R128, R128 ;  /* 0x0000008000807308 */ /* 0x000f640000000800 */
[C---:B------:R-:W-:Y:S01]  /*9710*/  HMMA.16816.F32.BF16 R4, R8.reuse, R46, R4 ;  /* 0x0000002e0804723c */ /* 0x040fe20000041804 */
[----:B------:R-:W3:Y:S05]  /*9720*/  LDSM.16.MT88.4 R44, [R164+0x7800] ;  /* 0x00780000a42c783b */ /* 0x000eea0000004200 */
[----:B------:R-:W-:Y:S02]  /*9730*/  MUFU.EX2 R123, R123 ;  /* 0x0000007b007b7308 */ /* 0x000fe40000000800 */
[C---:B----4-:R-:W-:Y:S06]  /*9740*/  HMMA.16816.F32.BF16 R40, R8.reuse, R28, R40 ;  /* 0x0000001c0828723c */ /* 0x050fec0000041828 */
[----:B------:R-:W4:Y:S02]  /*9750*/  MUFU.EX2 R130, R130 ;  /* 0x0000008200827308 */ /* 0x000f240000000800 */
[----:B------:R-:W-:Y:S01]  /*9760*/  HMMA.16816.F32.BF16 R68, R8, R30, R68 ;  /* 0x0000001e0844723c */ /* 0x000fe20000041844 */
[----:B------:R-:W4:Y:S05]  /*9770*/  LDSM.16.MT88.4 R28, [R163+0x7800] ;  /* 0x00780000a31c783b */ /* 0x000f2a0000004200 */
[----:B------:R-:W-:Y:S01]  /*9780*/  MUFU.EX2 R120, R120 ;  /* 0x0000007800787308 */ /* 0x000fe20000000800 */
[----:B------:R-:W-:-:S02]  /*9790*/  F2FP.BF16.PACK_AB R8, R96, R99 ;  /* 0x000000636008723e */ /* 0x000fc400000010ff */
[----:B--2---:R-:W-:Y:S02]  /*97a0*/  F2FP.BF16.PACK_AB R9, R98, R97 ;  /* 0x000000616209723e */ /* 0x004fe400000010ff */
[----:B------:R-:W-:Y:S02]  /*97b0*/  F2FP.BF16.PACK_AB R10, R90, R113 ;  /* 0x000000715a0a723e */ /* 0x000fe400000010ff */
[----:B------:R-:W-:Y:S01]  /*97c0*/  F2FP.BF16.PACK_AB R11, R115, R114 ;  /* 0x00000072730b723e */ /* 0x000fe200000010ff */
[----:B------:R-:W2:Y:S06]  /*97d0*/  MUFU.EX2 R125, R125 ;  /* 0x0000007d007d7308 */ /* 0x000eac0000000800 */
[C---:B-1----:R-:W-:Y:S02]  /*97e0*/  HMMA.16816.F32.BF16 R12, R8.reuse, R36, R12 ;  /* 0x00000024080c723c */ /* 0x042fe4000004180c */
[----:B------:R-:W-:Y:S06]  /*97f0*/  MUFU.EX2 R118, R118 ;  /* 0x0000007600767308 */ /* 0x000fec0000000800 */
[C---:B------:R-:W-:Y:S01]  /*9800*/  HMMA.16816.F32.BF16 R16, R8.reuse, R38, R16 ;  /* 0x000000260810723c */ /* 0x040fe20000041810 */
[----:B------:R-:W1:Y:S01]  /*9810*/  LDSM.16.MT88.4 R36, [R162+0x7800] ;  /* 0x00780000a224783b */ /* 0x000e620000004200 */
[----:B------:R-:W-:Y:S06]  /*9820*/  MUFU.EX2 R127, R127 ;  /* 0x0000007f007f7308 */ /* 0x000fec0000000800 */
[C---:B---3--:R-:W-:Y:S02]  /*9830*/  HMMA.16816.F32.BF16 R24, R8.reuse, R44, R24 ;  /* 0x0000002c0818723c */ /* 0x048fe40000041818 */
[----:B------:R-:W-:Y:S06]  /*9840*/  MUFU.EX2 R112, R112 ;  /* 0x0000007000707308 */ /* 0x000fec0000000800 */
[C---:B----4-:R-:W-:Y:S02]  /*9850*/  HMMA.16816.F32.BF16 R32, R8.reuse, R28, R32 ;  /* 0x0000001c0820723c */ /* 0x050fe40000041820 */
[----:B------:R-:W3:Y:S06]  /*9860*/  MUFU.EX2 R131, R131 ;  /* 0x0000008300837308 */ /* 0x000eec0000000800 */
[C---:B------:R-:W-:Y:S01]  /*9870*/  HMMA.16816.F32.BF16 R20, R8.reuse, R30, R20 ;  /* 0x0000001e0814723c */ /* 0x040fe20000041814 */
[----:B------:R-:W4:Y:S01]  /*9880*/  LDSM.16.MT88.4 R28, [R166+0x8000] ;  /* 0x00800000a61c783b */ /* 0x000f220000004200 */
[----:B------:R-:W-:Y:S06]  /*9890*/  MUFU.EX2 R108, R108 ;  /* 0x0000006c006c7308 */ /* 0x000fec0000000800 */
[C---:B------:R-:W-:Y:S01]  /*98a0*/  HMMA.16816.F32.BF16 R4, R8.reuse, R46, R4 ;  /* 0x0000002e0804723c */ /* 0x040fe20000041804 */
[----:B------:R-:W2:Y:S01]  /*98b0*/  LDSM.16.MT88.4 R44, [R164+0x8000] ;  /* 0x00800000a42c783b */ /* 0x000ea20000004200 */
[----:B------:R-:W2:Y:S06]  /*98c0*/  MUFU.EX2 R129, R129 ;  /* 0x0000008100817308 */ /* 0x000eac0000000800 */
[C---:B-1----:R-:W-:Y:S02]  /*98d0*/  HMMA.16816.F32.BF16 R40, R8.reuse, R36, R40 ;  /* 0x000000240828723c */ /* 0x042fe40000041828 */
[----:B------:R-:W-:Y:S06]  /*98e0*/  MUFU.EX2 R51, R51 ;  /* 0x0000003300337308 */ /* 0x000fec0000000800 */
[----:B------:R-:W-:Y:S01]  /*98f0*/  HMMA.16816.F32.BF16 R68, R8, R38, R68 ;  /* 0x000000260844723c */ /* 0x000fe20000041844 */
[----:B------:R-:W1:Y:S01]  /*9900*/  LDSM.16.MT88.4 R36, [R162+0x8000] ;  /* 0x00800000a224783b */ /* 0x000e620000004200 */
[----:B------:R-:W1:Y:S05]  /*9910*/  MUFU.EX2 R106, R106 ;  /* 0x0000006a006a7308 */ /* 0x000e6a0000000800 */
[----:B------:R-:W-:-:S02]  /*9920*/  F2FP.BF16.PACK_AB R8, R126, R119 ;  /* 0x000000777e08723e */ /* 0x000fc400000010ff */
[----:B-----5:R-:W-:Y:S01]  /*9930*/  F2FP.BF16.PACK_AB R9, R128, R121 ;  /* 0x000000798009723e */ /* 0x020fe200000010ff */
[----:B------:R-:W-:Y:S01]  /*9940*/  MUFU.EX2 R49, R49 ;  /* 0x0000003100317308 */ /* 0x000fe20000000800 */
[----:B------:R-:W-:Y:S02]  /*9950*/  F2FP.BF16.PACK_AB R10, R124, R117 ;  /* 0x000000757c0a723e */ /* 0x000fe400000010ff */
[----:B------:R-:W-:-:S05]  /*9960*/  F2FP.BF16.PACK_AB R11, R130, R123 ;  /* 0x0000007b820b723e */ /* 0x000fca00000010ff */
[----:B------:R-:W-:Y:S02]  /*9970*/  MUFU.EX2 R48, R48 ;  /* 0x0000003000307308 */ /* 0x000fe40000000800 */
        /* <DEDUP_REMOVED lines=11> */
[----:B------:R1:W-:Y:S01]  /*9a30*/  MUFU.EX2 R0, R85 ;  /* 0x0000005500007308 */ /* 0x0003e20000000800 */
[----:B------:R-:W-:Y:S01]  /*9a40*/  F2FP.BF16.PACK_AB R36, R125, R120 ;  /* 0x000000787d24723e */ /* 0x000fe200000010ff */
[----:B------:R-:W-:Y:S01]  /*9a50*/  HMMA.16816.F32.BF16 R68, R8, R38, R68 ;  /* 0x000000260844723c */ /* 0x000fe20000041844 */
[----:B---3--:R-:W-:-:S05]  /*9a60*/  F2FP.BF16.PACK_AB R37, R131, R112 ;  /* 0x000000708325723e */ /* 0x008fca00000010ff */
[----:B------:R-:W3:Y:S01]  /*9a70*/  MUFU.EX2 R55, R55 ;  /* 0x0000003700377308 */ /* 0x000ee20000000800 */
[----:B------:R-:W-:Y:S01]  /*9a80*/  F2FP.BF16.PACK_AB R38, R127, R118 ;  /* 0x000000767f26723e */ /* 0x000fe200000010ff */
[----:B----4-:R-:W-:Y:S01]  /*9a90*/  HMMA.16816.F32.BF16 R32, R8, R28, R32 ;  /* 0x0000001c0820723c */ /* 0x010fe20000041820 */
[----:B------:R-:W-:-:S05]  /*9aa0*/  F2FP.BF16.PACK_AB R39, R129, R108 ;  /* 0x0000006c8127723e */ /* 0x000fca00000010ff */
[----:B------:R-:W-:Y:S02]  /*9ab0*/  MUFU.EX2 R52, R52 ;  /* 0x0000003400347308 */ /* 0x000fe40000000800 */
[----:B------:R-:W-:Y:S01]  /*9ac0*/  HMMA.16816.F32.BF16 R20, R8, R30, R20 ;  /* 0x0000001e0814723c */ /* 0x000fe20000041814 */
[----:B------:R-:W4:Y:S04]  /*9ad0*/  LDSM.16.MT88.4 R8, [R163+0x8800] ;  /* 0x00880000a308783b */ /* 0x000f280000004200 */
[----:B------:R-:W1:Y:S01]  /*9ae0*/  LDSM.16.MT88.4 R28, [R164+0x8800] ;  /* 0x00880000a41c783b */ /* 0x000e620000004200 */
[----:B------:R-:W-:Y:S02]  /*9af0*/  MUFU.EX2 R2, R61 ;  /* 0x0000003d00027308 */ /* 0x000fe40000000800 */
[C---:B--2---:R-:W-:Y:S06]  /*9b00*/  HMMA.16816.F32.BF16 R12, R36.reuse, R44, R12 ;  /* 0x0000002c240c723c */ /* 0x044fec000004180c */
[----:B------:R-:W-:Y:S02]  /*9b10*/  MUFU.EX2 R191, R191 ;  /* 0x000000bf00bf7308 */ /* 0x000fe40000000800 */
[C---:B------:R-:W-:Y:S01]  /*9b20*/  HMMA.16816.F32.BF16 R16, R36.reuse, R46, R16 ;  /* 0x0000002e2410723c */ /* 0x040fe20000041810 */
[----:B------:R-:W2:Y:S07]  /*9b30*/  LDSM.16.MT88.4 R44, [R162+0x8800] ;  /* 0x00880000a22c783b */ /* 0x000eae0000004200 */
[C---:B----4-:R-:W-:Y:S08]  /*9b40*/  HMMA.16816.F32.BF16 R32, R36.reuse, R8, R32 ;  /* 0x000000082420723c */ /* 0x050ff00000041820 */
[C---:B------:R-:W-:Y:S01]  /*9b50*/  HMMA.16816.F32.BF16 R20, R36.reuse, R10, R20 ;  /* 0x0000000a2414723c */ /* 0x040fe20000041814 */
[----:B------:R-:W4:Y:S07]  /*9b60*/  LDSM.16.MT88.4 R8, [R166+0x9000] ;  /* 0x00900000a608783b */ /* 0x000f2e0000004200 */
[C---:B-1----:R-:W-:Y:S08]  /*9b70*/  HMMA.16816.F32.BF16 R24, R36.reuse, R28, R24 ;  /* 0x0000001c2418723c */ /* 0x042ff00000041818 */
[C---:B------:R-:W-:Y:S01]  /*9b80*/  HMMA.16816.F32.BF16 R4, R36.reuse, R30, R4 ;  /* 0x0000001e2404723c */ /* 0x040fe20000041804 */
[----:B------:R-:W1:Y:S07]  /*9b90*/  LDSM.16.MT88.4 R28, [R164+0x9000] ;  /* 0x00900000a41c783b */ /* 0x000e6e0000004200 */
[C---:B--2---:R-:W-:Y:S07]  /*9ba0*/  HMMA.16816.F32.BF16 R40, R36.reuse, R44, R40 ;  /* 0x0000002c2428723c */ /* 0x044fee0000041828 */
[----:B------:R-:W-:Y:S01]  /*9bb0*/  F2FP.BF16.PACK_AB R44, R106, R51 ;  /* 0x000000336a2c723e */ /* 0x000fe200000010ff */
[----:B------:R-:W-:Y:S01]  /*9bc0*/  HMMA.16816.F32.BF16 R68, R36, R46, R68 ;  /* 0x0000002e2444723c */ /* 0x000fe20000041844 */
[----:B------:R-:W2:Y:S01]  /*9bd0*/  LDSM.16.MT88.4 R36, [R163+0x9000] ;  /* 0x00900000a324783b */ /* 0x000ea20000004200 */
[----:B-----5:R-:W-:-:S05]  /*9be0*/  F2FP.BF16.PACK_AB R45, R56, R53 ;  /* 0x00000035382d723e */ /* 0x020fca00000010ff */
[----:B------:R-:W-:Y:S02]  /*9bf0*/  F2FP.BF16.PACK_AB R46, R48, R49 ;  /* 0x00000031302e723e */ /* 0x000fe400000010ff */
[----:B------:R-:W-:-:S07]  /*9c00*/  F2FP.BF16.PACK_AB R47, R50, R3 ;  /* 0x00000003322f723e */ /* 0x000fce00000010ff */
[C---:B----4-:R-:W-:Y:S08]  /*9c10*/  HMMA.16816.F32.BF16 R12, R44.reuse, R8, R12 ;  /* 0x000000082c0c723c */ /* 0x050ff0000004180c */
[C---:B------:R-:W-:Y:S01]  /*9c20*/  HMMA.16816.F32.BF16 R16, R44.reuse, R10, R16 ;  /* 0x0000000a2c10723c */ /* 0x040fe20000041810 */
[----:B------:R-:W4:Y:S07]  /*9c30*/  LDSM.16.MT88.4 R8, [R162+0x9000] ;  /* 0x00900000a208783b */ /* 0x000f2e0000004200 */
[C---:B-1----:R-:W-:Y:S07]  /*9c40*/  HMMA.16816.F32.BF16 R4, R44.reuse, R30, R4 ;  /* 0x0000001e2c04723c */ /* 0x042fee0000041804 */
[----:B------:R-:W-:Y:S01]  /*9c50*/  FADD.FTZ R30, R84, R89 ;  /* 0x00000059541e7221 */ /* 0x000fe20000010000 */
[C---:B------:R-:W-:Y:S01]  /*9c60*/  HMMA.16816.F32.BF16 R24, R44.reuse, R28, R24 ;  /* 0x0000001c2c18723c */ /* 0x040fe20000041818 */
[--C-:B------:R-:W-:Y:S01]  /*9c70*/  FFMA.FTZ R31, R60, c[0x0][0x23c], -R65.reuse ;  /* 0x00008f003c1f7a23 */ /* 0x100fe20000010841 */
[----:B------:R-:W-:Y:S01]  /*9c80*/  MUFU.EX2 R29, R62 ;  /* 0x0000003e001d7308 */ /* 0x000fe20000000800 */
[----:B------:R-:W-:Y:S01]  /*9c90*/  FADD.FTZ R30, R81, R30 ;  /* 0x0000001e511e7221 */ /* 0x000fe20000010000 */
[----:B------:R-:W1:Y:S03]  /*9ca0*/  LDSM.16.MT88.4 R84, [R164+0x9800] ;  /* 0x00980000a454783b */ /* 0x000e660000004200 */
[----:B------:R-:W-:Y:S01]  /*9cb0*/  FADD.FTZ R77, R77, R30 ;  /* 0x0000001e4d4d7221 */ /* 0x000fe20000010000 */
[----:B--2---:R-:W-:Y:S01]  /*9cc0*/  HMMA.16816.F32.BF16 R32, R44, R36, R32 ;  /* 0x000000242c20723c */ /* 0x004fe20000041820 */
[----:B------:R-:W-:Y:S01]  /*9cd0*/  FFMA.FTZ R28, R59, c[0x0][0x23c], -R65 ;  /* 0x00008f003b1c7a23 */ /* 0x000fe20000010841 */
[----:B------:R-:W2:Y:S01]  /*9ce0*/  MUFU.EX2 R31, R31 ;  /* 0x0000001f001f7308 */ /* 0x000ea20000000800 */
[----:B------:R-:W-:-:S02]  /*9cf0*/  FADD.FTZ R74, R74, R77 ;  /* 0x0000004d4a4a7221 */ /* 0x000fc40000010000 */
[----:B------:R-:W-:Y:S02]  /*9d00*/  FADD.FTZ R30, R91, R78 ;  /* 0x0000004e5b1e7221 */ /* 0x000fe40000010000 */
[----:B------:R-:W-:Y:S01]  /*9d10*/  FADD.FTZ R75, R75, R74 ;  /* 0x0000004a4b4b7221 */ /* 0x000fe20000010000 */
[----:B------:R-:W5:Y:S01]  /*9d20*/  LDSM.16.MT88.4 R76, [R163+0x9800] ;  /* 0x00980000a34c783b */ /* 0x000f620000004200 */
[----:B------:R-:W-:Y:S01]  /*9d30*/  FADD.FTZ R37, R97, R30 ;  /* 0x0000001e61257221 */ /* 0x000fe20000010000 */
[----:B------:R-:W1:Y:S01]  /*9d40*/  MUFU.EX2 R28, R28 ;  /* 0x0000001c001c7308 */ /* 0x000e620000000800 */
[----:B------:R-:W-:Y:S01]  /*9d50*/  FADD.FTZ R72, R72, R75 ;  /* 0x0000004b48487221 */ /* 0x000fe20000010000 */
[----:B------:R-:W-:Y:S01]  /*9d60*/  HMMA.16816.F32.BF16 R20, R44, R38, R20 ;  /* 0x000000262c14723c */ /* 0x000fe20000041814 */
[----:B------:R-:W-:Y:S02]  /*9d70*/  FADD.FTZ R37, R98, R37 ;  /* 0x0000002562257221 */ /* 0x000fe40000010000 */
[----:B------:R-:W-:-:S04]  /*9d80*/  FADD.FTZ R99, R99, R72 ;  /* 0x0000004863637221 */ /* 0x000fc80000010000 */
[----:B------:R-:W-:Y:S01]  /*9d90*/  FADD.FTZ R30, R96, R99 ;  /* 0x00000063601e7221 */ /* 0x000fe20000010000 */
[C---:B----4-:R-:W-:Y:S03]  /*9da0*/  HMMA.16816.F32.BF16 R40, R44.reuse, R8, R40 ;  /* 0x000000082c28723c */ /* 0x050fe60000041828 */
[----:B------:R-:W-:Y:S02]  /*9db0*/  FADD.FTZ R113, R113, R30 ;  /* 0x0000001e71717221 */ /* 0x000fe40000010000 */
[----:B------:R-:W-:Y:S02]  /*9dc0*/  FADD.FTZ R30, R114, R37 ;  /* 0x00000025721e7221 */ /* 0x000fe40000010000 */
[----:B---3--:R-:W-:Y:S01]  /*9dd0*/  F2FP.BF16.PACK_AB R8, R55, R0 ;  /* 0x000000003708723e */ /* 0x008fe200000010ff */
[----:B------:R-:W-:Y:S01]  /*9de0*/  HMMA.16816.F32.BF16 R68, R44, R10, R68 ;  /* 0x0000000a2c44723c */ /* 0x000fe20000041844 */
[----:B--2---:R-:W-:Y:S01]  /*9df0*/  F2FP.BF16.PACK_AB R9, R31, R2 ;  /* 0x000000021f09723e */ /* 0x004fe200000010ff */
[----:B------:R-:W-:-:S02]  /*9e00*/  FADD.FTZ R90, R90, R113 ;  /* 0x000000715a5a7221 */ /* 0x000fc40000010000 */
[----:B------:R-:W-:Y:S02]  /*9e10*/  FADD.FTZ R30, R115, R30 ;  /* 0x0000001e731e7221 */ /* 0x000fe40000010000 */
[----:B------:R-:W-:Y:S01]  /*9e20*/  FADD.FTZ R119, R119, R90 ;  /* 0x0000005a77777221 */ /* 0x000fe20000010000 */
[----:B------:R-:W-:Y:S01]  /*9e30*/  F2FP.BF16.PACK_AB R10, R29, R52 ;  /* 0x000000341d0a723e */ /* 0x000fe200000010ff */
[----:B------:R-:W-:Y:S01]  /*9e40*/  FADD.FTZ R121, R121, R30 ;  /* 0x0000001e79797221 */ /* 0x000fe20000010000 */
[----:B-1----:R-:W-:Y:S01]  /*9e50*/  F2FP.BF16.PACK_AB R11, R191, R28 ;  /* 0x0000001cbf0b723e */ /* 0x002fe200000010ff */
[----:B------:R-:W-:Y:S02]  /*9e60*/  FADD.FTZ R126, R126, R119 ;  /* 0x000000777e7e7221 */ /* 0x000fe40000010000 */
[----:B------:R-:W-:-:S04]  /*9e70*/  FADD.FTZ R128, R128, R121 ;  /* 0x0000007980807221 */ /* 0x000fc80000010000 */
[C---:B------:R-:W-:Y:S01]  /*9e80*/  HMMA.16816.F32.BF16 R96, R8.reuse, R92, R12 ;  /* 0x0000005c0860723c */ /* 0x040fe2000004180c */
[----:B------:R-:W1:Y:S07]  /*9e90*/  LDSM.16.MT88.4 R12, [R162+0x9800] ;  /* 0x00980000a20c783b */ /* 0x000e6e0000004200 */
[C---:B------:R-:W-:Y:S07]  /*9ea0*/  HMMA.16816.F32.BF16 R92, R8.reuse, R94, R16 ;  /* 0x0000005e085c723c */ /* 0x040fee0000041810 */
        /* <DEDUP_REMOVED lines=11> */
[C---:B-----5:R-:W-:Y:S01]  /*9f60*/  HMMA.16816.F32.BF16 R80, R8.reuse, R76, R32 ;  /* 0x0000004c0850723c */ /* 0x060fe20000041820 */
        /* <DEDUP_REMOVED lines=18> */
[----:B------:R-:W-:Y:S01]  /*a090*/  FADD.FTZ R31, R31, R2 ;  /* 0x000000021f1f7221 */ /* 0x000fe20000010000 */
[----:B------:R-:W-:Y:S01]  /*a0a0*/  MOV R2, R105 ;  /* 0x0000006900027202 */ /* 0x000fe20000000f00 */
[----:B------:R-:W-:Y:S02]  /*a0b0*/  FADD.FTZ R52, R52, R55 ;  /* 0x0000003734347221 */ /* 0x000fe40000010000 */
[----:B------:R-:W-:-:S02]  /*a0c0*/  FADD.FTZ R28, R28, R31 ;  /* 0x0000001f1c1c7221 */ /* 0x000fc40000010000 */
[----:B------:R-:W-:Y:S02]  /*a0d0*/  FADD.FTZ R190, R29, R52 ;  /* 0x000000341dbe7221 */ /* 0x000fe40000010000 */
[----:B------:R-:W-:Y:S02]  /*a0e0*/  FADD.FTZ R191, R191, R28 ;  /* 0x0000001cbfbf7221 */ /* 0x000fe40000010000 */
.L_x_6320:
        /* <DEDUP_REMOVED lines=14> */
.L_x_6330:
        /* <DEDUP_REMOVED lines=64> */
.L_x_6327:
        /* <DEDUP_REMOVED lines=24> */
[----:B------:R-:W-:Y:S01]  /*a750*/  ISETP.GE.AND P1, PT, R177, 0x2, PT ;  /* 0x00000002b100780c */ /* 0x000fe20003f26270 */
[----:B------:R1:W-:Y:S08]  /*a760*/  LDGSTS.E.BYPASS.LTC128B.128 [R179+0x8800], [R2.64] ;  /* 0x0880000002b37fae */ /* 0x0003f0000b901d4c */
[----:B------:R1:W-:Y:S08]  /*a770*/  LDGSTS.E.BYPASS.LTC128B.128 [R179+0x9000], [R200.64] ;  /* 0x09000000c8b37fae */ /* 0x0003f0000b901d4c */
[----:B------:R1:W-:Y:S08]  /*a780*/  LDGSTS.E.BYPASS.LTC128B.128 [R179+0x9800], [R202.64] ;  /* 0x09800000cab37fae */ /* 0x0003f0000b901d4c */
[----:B------:R-:W-:Y:S08]  /*a790*/  LDSM.16.M88.4 R104, [R172] ;  /* 0x00000000ac68783b */ /* 0x000ff00000000200 */
[----:B------:R-:W1:Y:S08]  /*a7a0*/  LDSM.16.M88.4 R108, [R171+0x2000] ;  /* 0x00200000ab6c783b */ /* 0x000e700000000200 */
[----:B------:R-:W1:Y:S08]  /*a7b0*/  LDSM.16.M88.4 R112, [R171+0x2800] ;  /* 0x00280000ab70783b */ /* 0x000e700000000200 */
[----:B------:R-:W0:Y:S08]  /*a7c0*/  LDGDEPBAR ;  /* 0x00000000000079af */ /* 0x000e300000000000 */
        /* <DEDUP_REMOVED lines=67> */
[----:B------:R-:W4:Y:S07]  /*ac00*/  LDSM.16.M88.4 R124, [R100] ;  /* 0x00000000647c783b */ /* 0x000f2e0000000200 */
[C---:B-1----:R-:W-:Y:S08]  /*ac10*/  HMMA.16816.F32.BF16 R44, R104.reuse, R108, R44 ;  /* 0x0000006c682c723c */ /* 0x042ff0000004182c */
[C---:B------:R-:W-:Y:S01]  /*ac20*/  HMMA.16816.F32.BF16 R48, R104.reuse, R110, R48 ;  /* 0x0000006e6830723c */ /* 0x040fe20000041830 */
[----:B------:R-:W-:Y:S07]  /*ac30*/  LDSM.16.M88.4 R108, [R100+0x1000] ;  /* 0x00100000646c783b */ /* 0x000fee0000000200 */
[C---:B--2---:R-:W-:Y:S08]  /*ac40*/  HMMA.16816.F32.BF16 R52, R104.reuse, R112, R52 ;  /* 0x000000706834723c */ /* 0x044ff00000041834 */
[C---:B------:R-:W-:Y:S08]  /*ac50*/  HMMA.16816.F32.BF16 R56, R104.reuse, R114, R56 ;  /* 0x000000726838723c */ /* 0x040ff00000041838 */
[C---:B---3--:R-:W-:Y:S08]  /*ac60*/  HMMA.16816.F32.BF16 R60, R104.reuse, R116, R60 ;  /* 0x00000074683c723c */ /* 0x048ff0000004183c */
[----:B------:R-:W-:Y:S01]  /*ac70*/  HMMA.16816.F32.BF16 R64, R104, R118, R64 ;  /* 0x000000766840723c */ /* 0x000fe20000041840 */
[----:B------:R-:W1:Y:S07]  /*ac80*/  LDSM.16.M88.4 R104, [R100+0x800] ;  /* 0x000800006468783b */ /* 0x000e6e0000000200 */
[C---:B----4-:R-:W-:Y:S08]  /*ac90*/  HMMA.16816.F32.BF16 R4, R120.reuse, R124, R4 ;  /* 0x0000007c7804723c */ /* 0x050ff00000041804 */
        /* <DEDUP_REMOVED lines=16> */
[----:B------:R-:W4:Y:S07]  /*ada0*/  MUFU.TANH R246, R246 ;  /* 0x000000f600f67308 */ /* 0x000f2e0000002400 */
[C---:B------:R-:W-:Y:S01]  /*adb0*/  HMMA.16816.F32.BF16 R24, R120.reuse, R110, R24 ;  /* 0x0000006e7818723c */ /* 0x040fe20000041818 */
[----:B------:R-:W1:Y:S02]  /*adc0*/  LDSM.16.M88.4 R108, [R100+0x2000] ;  /* 0x00200000646c783b */ /* 0x000e640000000200 */
[----:B------:R-:W1:Y:S01]  /*add0*/  MUFU.TANH R244, R244 ;  /* 0x000000f400f47308 */ /* 0x000e620000002400 */
[----:B------:R-:W-:Y:S02]  /*ade0*/  FMUL.FTZ R0, R12, c[0x0][0x2ec] ;  /* 0x0000bb000c007a20 */ /* 0x000fe40000410000 */
[----:B------:R-:W-:Y:S02]  /*adf0*/  FMUL.FTZ R251, R13, c[0x0][0x2ec] ;  /* 0x0000bb000dfb7a20 */ /* 0x000fe40000410000 */
[----:B------:R-:W-:Y:S04]  /*ae00*/  FMUL.FTZ R250, R14, c[0x0][0x2ec] ;  /* 0x0000bb000efa7a20 */ /* 0x000fe80000410000 */
[----:B------:R-:W-:Y:S01]  /*ae10*/  FMUL.FTZ R242, R15, c[0x0][0x2ec] ;  /* 0x0000bb000ff27a20 */ /* 0x000fe20000410000 */
[----:B------:R1:W1:Y:S01]  /*ae20*/  MUFU.TANH R155, R0 ;  /* 0x00000000009b7308 */ /* 0x0002620000002400 */
        /* <DEDUP_REMOVED lines=72> */
[----:B------:R-:W-:Y:S02]  /*b2b0*/  FMUL.FTZ R195, R60, c[0x0][0x2ec] ;  /* 0x0000bb003cc37a20 */ /* 0x000fe40000410000 */
[----:B------:R-:W-:Y:S02]  /*b2c0*/  FMUL.FTZ R197, R61, c[0x0][0x2ec] ;  /* 0x0000bb003dc57a20 */ /* 0x000fe40000410000 */
[----:B------:R-:W1:Y:S01]  /*b2d0*/  MUFU.TANH R236, R236 ;  /* 0x000000ec00ec7308 */ /* 0x000e620000002400 */
[----:B------:R-:W-:Y:S02]  /*b2e0*/  FMUL.FTZ R196, R62, c[0x0][0x2ec] ;  /* 0x0000bb003ec47a20 */ /* 0x000fe40000410000 */
[----:B-----5:R-:W-:Y:S02]  /*b2f0*/  FMUL.FTZ R192, R63, c[0x0][0x2ec] ;  /* 0x0000bb003fc07a20 */ /* 0x020fe40000410000 */
        /* <DEDUP_REMOVED lines=55> */
[----:B------:R-:W-:-:S05]  /*b670*/  @!P0 BRA `(.L_x_6329) ;  /* 0x000003c000008947 */ /* 0x000fca0003800000 */
[----:B------:R-:W-:Y:S01]  /*b680*/  IMAD.SHL.U32 R10, R177, 0x80, RZ ;  /* 0x00000080b10a7824 */ /* 0x000fe200078e00ff */
[----:B-1----:R-:W-:Y:S04]  /*b690*/  IABS R0, c[0x0][0x2d0] ;  /* 0x0000b40000007a13 */ /* 0x002fe80000000000 */
        /* <DEDUP_REMOVED lines=58> */
.L_x_6329:
        /* <DEDUP_REMOVED lines=30> */
.L_x_6328:
        /* <DEDUP_REMOVED lines=81> */
[C---:B------:R-:W-:Y:S01]  /*c130*/  FADD.FTZ R4, -R2.reuse, R103 ;  /* 0x0000006702047221 */ /* 0x040fe20000010100 */
[----:B------:R-:W-:Y:S01]  /*c140*/  MOV R103, R2 ;  /* 0x0000000200677202 */ /* 0x000fe20000000f00 */
[----:B------:R-:W-:Y:S02]  /*c150*/  FMUL.FTZ R106, R2, c[0x0][0x23c] ;  /* 0x00008f00026a7a20 */ /* 0x000fe40000410000 */
[----:B------:R-:W-:Y:S02]  /*c160*/  FMUL.FTZ R37, R4, c[0x0][0x23c] ;  /* 0x00008f0004257a20 */ /* 0x000fe40000410000 */
[----:B------:R-:W-:Y:S01]  /*c170*/  FADD.FTZ R4, -R0, R101 ;  /* 0x0000006500047221 */ /* 0x000fe20000010100 */
[----:B------:R-:W-:Y:S02]  /*c180*/  FSEL R106, R106, RZ, P1 ;  /* 0x000000ff6a6a7208 */ /* 0x000fe40000800000 */
[----:B------:R-:W-:Y:S01]  /*c190*/  FSETP.NEU.FTZ.AND P1, PT, R0, -INF , PT ;  /* 0xff8000000000780b */ /* 0x000fe20003f3d000 */
[----:B------:R-:W1:Y:S01]  /*c1a0*/  MUFU.EX2 R37, R37 ;  /* 0x0000002500257308 */ /* 0x000e620000000800 */
[----:B------:R-:W-:Y:S02]  /*c1b0*/  FMUL.FTZ R38, R4, c[0x0][0x23c] ;  /* 0x00008f0004267a20 */ /* 0x000fe40000410000 */
[----:B------:R-:W-:Y:S01]  /*c1c0*/  FSEL R39, R39, RZ, P1 ;  /* 0x000000ff27277208 */ /* 0x000fe20000800000 */
[--C-:B------:R-:W-:Y:S01]  /*c1d0*/  FFMA.FTZ R107, R247, c[0x0][0x23c], -R106.reuse ;  /* 0x00008f00f76b7a23 */ /* 0x100fe2000001086a */
[----:B------:R-:W-:Y:S01]  /*c1e0*/  ISETP.GT.AND P1, PT, R177, 0x1, PT ;  /* 0x00000001b100780c */ /* 0x000fe20003f24270 */
[--C-:B------:R-:W-:Y:S02]  /*c1f0*/  FFMA.FTZ R104, R245, c[0x0][0x23c], -R106.reuse ;  /* 0x00008f00f5687a23 */ /* 0x100fe4000001086a */
[--C-:B------:R-:W-:Y:S02]  /*c200*/  FFMA.FTZ R108, R246, c[0x0][0x23c], -R39.reuse ;  /* 0x00008f00f66c7a23 */ /* 0x100fe40000010827 */
        /* <DEDUP_REMOVED lines=13> */
[C---:B------:R-:W-:Y:S02]  /*c2e0*/  FMUL.FTZ R5, R37.reuse, R97 ;  /* 0x0000006125057220 */ /* 0x040fe40000410000 */
[----:B------:R-:W-:Y:S02]  /*c2f0*/  FMUL.FTZ R32, R37, R68 ;  /* 0x0000004425207220 */ /* 0x000fe40000410000 */
[C---:B--2---:R-:W-:Y:S02]  /*c300*/  FMUL.FTZ R10, R38.reuse, R94 ;  /* 0x0000005e260a7220 */ /* 0x044fe40000410000 */
[C---:B------:R-:W-:Y:S02]  /*c310*/  FMUL.FTZ R11, R38.reuse, R95 ;  /* 0x0000005f260b7220 */ /* 0x040fe40000410000 */
[----:B------:R-:W-:Y:S01]  /*c320*/  LDSM.16.MT88.4 R92, [R166+0x9800] ;  /* 0x00980000a65c783b */ /* 0x000fe20000004200 */
[----:B------:R-:W-:Y:S01]  /*c330*/  MUFU.EX2 R108, R108 ;  /* 0x0000006c006c7308 */ /* 0x000fe20000000800 */
[--C-:B------:R-:W-:Y:S02]  /*c340*/  FFMA.FTZ R105, R243, c[0x0][0x23c], -R106.reuse ;  /* 0x00008f00f3697a23 */ /* 0x100fe4000001086a */
[--C-:B------:R-:W-:Y:S02]  /*c350*/  FFMA.FTZ R64, R249, c[0x0][0x23c], -R106.reuse ;  /* 0x00008f00f9407a23 */ /* 0x100fe4000001086a */
[C---:B------:R-:W-:Y:S02]  /*c360*/  FMUL.FTZ R18, R38.reuse, R86 ;  /* 0x0000005626127220 */ /* 0x040fe40000410000 */
[C---:B------:R-:W-:Y:S02]  /*c370*/  FMUL.FTZ R19, R38.reuse, R87 ;  /* 0x0000005726137220 */ /* 0x040fe40000410000 */
[C---:B------:R-:W-:Y:S01]  /*c380*/  FMUL.FTZ R26, R38.reuse, R78 ;  /* 0x0000004e261a7220 */ /* 0x040fe20000410000 */
[----:B------:R-:W2:Y:S01]  /*c390*/  MUFU.EX2 R101, R101 ;  /* 0x0000006500657308 */ /* 0x000ea20000000800 */
[C---:B------:R-:W-:Y:S02]  /*c3a0*/  FMUL.FTZ R27, R38.reuse, R79 ;  /* 0x0000004f261b7220 */ /* 0x040fe40000410000 */
[----:B------:R-:W-:Y:S01]  /*c3b0*/  FMUL.FTZ R6, R38, R98 ;  /* 0x0000006226067220 */ /* 0x000fe20000410000 */
[----:B-1----:R-:W-:Y:S01]  /*c3c0*/  F2FP.BF16.PACK_AB R40, R104, R107 ;  /* 0x0000006b6828723e */ /* 0x002fe200000010ff */
[C---:B------:R-:W-:Y:S02]  /*c3d0*/  FMUL.FTZ R7, R38.reuse, R99 ;  /* 0x0000006326077220 */ /* 0x040fe40000410000 */
[C---:B------:R-:W-:Y:S02]  /*c3e0*/  FMUL.FTZ R33, R37.reuse, R69 ;  /* 0x0000004525217220 */ /* 0x040fe40000410000 */
[C---:B------:R-:W-:Y:S01]  /*c3f0*/  FMUL.FTZ R34, R38.reuse, R70 ;  /* 0x0000004626227220 */ /* 0x040fe20000410000 */
[----:B------:R-:W-:Y:S01]  /*c400*/  MUFU.EX2 R105, R105 ;  /* 0x0000006900697308 */ /* 0x000fe20000000800 */
[----:B------:R-:W-:Y:S02]  /*c410*/  FMUL.FTZ R35, R38, R71 ;  /* 0x0000004726237220 */ /* 0x000fe40000410000 */
[C---:B------:R-:W-:Y:S02]  /*c420*/  FMUL.FTZ R4, R37.reuse, R96 ;  /* 0x0000006025047220 */ /* 0x040fe40000410000 */
[C---:B------:R-:W-:Y:S02]  /*c430*/  FMUL.FTZ R16, R37.reuse, R84 ;  /* 0x0000005425107220 */ /* 0x040fe40000410000 */
[C---:B------:R-:W-:Y:S02]  /*c440*/  FMUL.FTZ R24, R37.reuse, R76 ;  /* 0x0000004c25187220 */ /* 0x040fe40000410000 */
[----:B------:R-:W-:Y:S01]  /*c450*/  FMUL.FTZ R25, R37, R77 ;  /* 0x0000004d25197220 */ /* 0x000fe20000410000 */
        /* <DEDUP_REMOVED lines=58> */
[----:B------:R-:W3:Y:S01]  /*c800*/  MUFU.EX2 R81, R238 ;  /* 0x000000ee00517308 */ /* 0x000ee20000000800 */
        /* <DEDUP_REMOVED lines=8> */
[----:B------:R-:W-:Y:S02]  /*c890*/  FFMA.FTZ R73, R230, c[0x0][0x23c], -R39 ;  /* 0x00008f00e6497a23 */ /* 0x000fe40000010827 */
[C---:B------:R-:W-:Y:S02]  /*c8a0*/  FMUL.FTZ R30, R38.reuse, R74 ;  /* 0x0000004a261e7220 */ /* 0x040fe40000410000 */
[----:B------:R-:W4:Y:S03]  /*c8b0*/  MUFU.EX2 R76, R76 ;  /* 0x0000004c004c7308 */ /* 0x000f260000000800 */
[C---:B------:R-:W-:Y:S02]  /*c8c0*/  FMUL.FTZ R31, R38.reuse, R75 ;  /* 0x0000004b261f7220 */ /* 0x040fe40000410000 */
        /* <DEDUP_REMOVED lines=12> */
[----:B------:R-:W-:Y:S01]  /*c990*/  FFMA.FTZ R201, R201, c[0x0][0x23c], -R106 ;  /* 0x00008f00c9c97a23 */ /* 0x000fe2000001086a */
[----:B-1----:R-:W-:Y:S01]  /*c9a0*/  F2FP.BF16.PACK_AB R40, R61, R62 ;  /* 0x0000003e3d28723e */ /* 0x002fe200000010ff */
[----:B------:R-:W-:Y:S01]  /*c9b0*/  FFMA.FTZ R108, R38, R191, R108 ;  /* 0x000000bf266c7223 */ /* 0x000fe2000001006c */
[----:B------:R-:W-:Y:S03]  /*c9c0*/  F2FP.BF16.PACK_AB R41, R66, R63 ;  /* 0x0000003f4229723e */ /* 0x000fe600000010ff */
[----:B--2---:R-:W-:Y:S01]  /*c9d0*/  F2FP.BF16.PACK_AB R42, R67, R96 ;  /* 0x00000060432a723e */ /* 0x004fe200000010ff */
[----:B------:R-:W-:Y:S01]  /*c9e0*/  MUFU.EX2 R71, R71 ;  /* 0x0000004700477308 */ /* 0x000fe20000000800 */
[----:B---3--:R-:W-:Y:S01]  /*c9f0*/  F2FP.BF16.PACK_AB R43, R81, R84 ;  /* 0x00000054512b723e */ /* 0x008fe200000010ff */
[--C-:B------:R-:W-:Y:S02]  /*ca00*/  FFMA.FTZ R130, R195, c[0x0][0x23c], -R106.reuse ;  /* 0x00008f00c3827a23 */ /* 0x100fe4000001086a */
[--C-:B------:R-:W-:Y:S02]  /*ca10*/  FFMA.FTZ R131, R197, c[0x0][0x23c], -R106.reuse ;  /* 0x00008f00c5837a23 */ /* 0x100fe4000001086a */
[----:B------:R-:W-:Y:S02]  /*ca20*/  FFMA.FTZ R107, R37, R190, R107 ;  /* 0x000000be256b7223 */ /* 0x000fe4000001006b */
[C---:B------:R-:W-:Y:S02]  /*ca30*/  HMMA.16816.F32.BF16 R4, R40.reuse, R48, R4 ;  /* 0x000000302804723c */ /* 0x040fe40000041804 */
[----:B------:R-:W-:Y:S01]  /*ca40*/  MUFU.EX2 R77, R77 ;  /* 0x0000004d004d7308 */ /* 0x000fe20000000800 */
[----:B------:R-:W-:Y:S02]  /*ca50*/  FFMA.FTZ R37, R199, c[0x0][0x23c], -R106 ;  /* 0x00008f00c7257a23 */ /* 0x000fe4000001086a */
[----:B------:R-:W-:Y:S01]  /*ca60*/  FADD.FTZ R108, R101, R108 ;  /* 0x0000006c656c7221 */ /* 0x000fe20000010000 */
[----:B------:R-:W-:Y:S01]  /*ca70*/  MOV R101, R0 ;  /* 0x0000000000657202 */ /* 0x000fe20000000f00 */
[----:B------:R-:W-:Y:S01]  /*ca80*/  FADD.FTZ R104, R104, R107 ;  /* 0x0000006b68687221 */ /* 0x000fe20000010000 */
[C---:B------:R-:W-:Y:S01]  /*ca90*/  HMMA.16816.F32.BF16 R8, R40.reuse, R50, R8 ;  /* 0x000000322808723c */ /* 0x040fe20000041808 */
[----:B------:R-:W1:Y:S03]  /*caa0*/  LDSM.16.MT88.4 R48, [R166+0x7000] ;  /* 0x00700000a630783b */ /* 0x000e660000004200 */
[----:B------:R-:W-:Y:S01]  /*cab0*/  MUFU.EX2 R80, R80 ;  /* 0x0000005000507308 */ /* 0x000fe20000000800 */
[----:B------:R-:W-:Y:S02]  /*cac0*/  FADD.FTZ R65, R65, R108 ;  /* 0x0000006c41417221 */ /* 0x000fe40000010000 */
[----:B------:R-:W-:Y:S01]  /*cad0*/  FADD.FTZ R105, R105, R104 ;  /* 0x0000006869697221 */ /* 0x000fe20000010000 */
[C---:B------:R-:W-:Y:S04]  /*cae0*/  HMMA.16816.F32.BF16 R12, R40.reuse, R52, R12 ;  /* 0x00000034280c723c */ /* 0x040fe8000004180c */
[----:B------:R-:W-:Y:S02]  /*caf0*/  FADD.FTZ R60, R60, R65 ;  /* 0x000000413c3c7221 */ /* 0x000fe40000010000 */
[----:B------:R-:W2:Y:S01]  /*cb00*/  MUFU.EX2 R68, R68 ;  /* 0x0000004400447308 */ /* 0x000ea20000000800 */
[----:B------:R-:W-:Y:S01]  /*cb10*/  FADD.FTZ R105, R64, R105 ;  /* 0x0000006940697221 */ /* 0x000fe20000010000 */
[C---:B------:R-:W-:Y:S01]  /*cb20*/  HMMA.16816.F32.BF16 R16, R40.reuse, R54, R16 ;  /* 0x000000362810723c */ /* 0x040fe20000041810 */
[----:B------:R-:W3:Y:S03]  /*cb30*/  LDSM.16.MT88.4 R52, [R164+0x7000] ;  /* 0x00700000a434783b */ /* 0x000ee60000004200 */
[----:B------:R-:W-:Y:S02]  /*cb40*/  FADD.FTZ R63, R63, R60 ;  /* 0x0000003c3f3f7221 */ /* 0x000fe40000010000 */
[----:B------:R-:W-:Y:S02]  /*cb50*/  FADD.FTZ R62, R62, R105 ;  /* 0x000000693e3e7221 */ /* 0x000fe40000010000 */
[C---:B------:R-:W-:Y:S01]  /*cb60*/  HMMA.16816.F32.BF16 R20, R40.reuse, R56, R20 ;  /* 0x000000382814723c */ /* 0x040fe20000041814 */
[----:B------:R-:W-:Y:S03]  /*cb70*/  MUFU.EX2 R70, R70 ;  /* 0x0000004600467308 */ /* 0x000fe60000000800 */
[----:B------:R-:W-:Y:S02]  /*cb80*/  FADD.FTZ R63, R66, R63 ;  /* 0x0000003f423f7221 */ /* 0x000fe40000010000 */
[----:B------:R-:W-:Y:S02]  /*cb90*/  FADD.FTZ R61, R61, R62 ;  /* 0x0000003e3d3d7221 */ /* 0x000fe40000010000 */
[C---:B------:R-:W-:Y:S01]  /*cba0*/  HMMA.16816.F32.BF16 R24, R40.reuse, R58, R24 ;  /* 0x0000003a2818723c */ /* 0x040fe20000041818 */
[----:B------:R-:W3:Y:S02]  /*cbb0*/  LDSM.16.MT88.4 R56, [R163+0x7000] ;  /* 0x00700000a338783b */ /* 0x000ee40000004200 */
[----:B------:R-:W1:Y:S01]  /*cbc0*/  MUFU.EX2 R73, R73 ;  /* 0x0000004900497308 */ /* 0x000e620000000800 */
[----:B------:R-:W-:Y:S02]  /*cbd0*/  FADD.FTZ R84, R84, R63 ;  /* 0x0000003f54547221 */ /* 0x000fe40000010000 */
[----:B------:R-:W-:Y:S02]  /*cbe0*/  FADD.FTZ R96, R96, R61 ;  /* 0x0000003d60607221 */ /* 0x000fe40000010000 */
[C---:B-----5:R-:W-:Y:S04]  /*cbf0*/  HMMA.16816.F32.BF16 R28, R40.reuse, R44, R28 ;  /* 0x0000002c281c723c */ /* 0x060fe8000004181c */
[----:B------:R-:W-:Y:S01]  /*cc00*/  FADD.FTZ R81, R81, R84 ;  /* 0x0000005451517221 */ /* 0x000fe20000010000 */
[----:B------:R-:W-:Y:S01]  /*cc10*/  MUFU.EX2 R75, R75 ;  /* 0x0000004b004b7308 */ /* 0x000fe20000000800 */
[----:B------:R-:W-:Y:S01]  /*cc20*/  LDSM.16.MT88.4 R84, [R164+0x9800] ;  /* 0x00980000a454783b */ /* 0x000fe20000004200 */
[----:B------:R-:W-:Y:S01]  /*cc30*/  FADD.FTZ R96, R67, R96 ;  /* 0x0000006043607221 */ /* 0x000fe20000010000 */
[----:B------:R-:W-:Y:S06]  /*cc40*/  HMMA.16816.F32.BF16 R32, R40, R46, R32 ;  /* 0x0000002e2820723c */ /* 0x000fec0000041820 */
[----:B------:R-:W5:Y:S01]  /*cc50*/  LDSM.16.MT88.4 R44, [R162+0x7000] ;  /* 0x00700000a22c783b */ /* 0x000f620000004200 */
[----:B----4-:R-:W-:Y:S01]  /*cc60*/  F2FP.BF16.PACK_AB R40, R76, R83 ;  /* 0x000000534c28723e */ /* 0x010fe200000010ff */
[----:B------:R-:W-:Y:S01]  /*cc70*/  FADD.FTZ R83, R83, R96 ;  /* 0x0000006053537221 */ /* 0x000fe20000010000 */
[----:B------:R-:W-:Y:S01]  /*cc80*/  F2FP.BF16.PACK_AB R41, R69, R72 ;  /* 0x000000484529723e */ /* 0x000fe200000010ff */
[----:B------:R-:W4:Y:S02]  /*cc90*/  MUFU.EX2 R74, R74 ;  /* 0x0000004a004a7308 */ /* 0x000f240000000800 */
[----:B--2---:R-:W-:Y:S01]  /*cca0*/  F2FP.BF16.PACK_AB R42, R68, R71 ;  /* 0x00000047442a723e */ /* 0x004fe200000010ff */
        /* <DEDUP_REMOVED lines=11> */
[----:B------:R-:W1:Y:S01]  /*cd60*/  LDSM.16.MT88.4 R48, [R166+0x7800] ;  /* 0x00780000a630783b */ /* 0x000e620000004200 */
[----:B------:R-:W2:Y:S06]  /*cd70*/  MUFU.EX2 R89, R89 ;  /* 0x0000005900597308 */ /* 0x000eac0000000800 */
[C---:B---3--:R-:W-:Y:S04]  /*cd80*/  HMMA.16816.F32.BF16 R12, R40.reuse, R52, R12 ;  /* 0x00000034280c723c */ /* 0x048fe8000004180c */
[----:B------:R-:W-:Y:S04]  /*cd90*/  MUFU.EX2 R88, R88 ;  /* 0x0000005800587308 */ /* 0x000fe80000000800 */
[C---:B------:R-:W-:Y:S01]  /*cda0*/  HMMA.16816.F32.BF16 R16, R40.reuse, R54, R16 ;  /* 0x000000362810723c */ /* 0x040fe20000041810 */
[----:B------:R-:W3:Y:S05]  /*cdb0*/  LDSM.16.MT88.4 R52, [R164+0x7800] ;  /* 0x00780000a434783b */ /* 0x000eea0000004200 */
[----:B------:R-:W1:Y:S02]  /*cdc0*/  MUFU.EX2 R91, R91 ;  /* 0x0000005b005b7308 */ /* 0x000e640000000800 */
[C---:B------:R-:W-:Y:S08]  /*cdd0*/  HMMA.16816.F32.BF16 R20, R40.reuse, R56, R20 ;  /* 0x000000382814723c */ /* 0x040ff00000041814 */
[C---:B------:R-:W-:Y:S01]  /*cde0*/  HMMA.16816.F32.BF16 R24, R40.reuse, R58, R24 ;  /* 0x0000003a2818723c */ /* 0x040fe20000041818 */
[----:B------:R-:W-:Y:S01]  /*cdf0*/  LDSM.16.MT88.4 R56, [R162+0x7800] ;  /* 0x00780000a238783b */ /* 0x000fe20000004200 */
[----:B------:R-:W-:Y:S06]  /*ce00*/  MUFU.EX2 R109, R109 ;  /* 0x0000006d006d7308 */ /* 0x000fec0000000800 */
[C---:B-----5:R-:W-:Y:S04]  /*ce10*/  HMMA.16816.F32.BF16 R28, R40.reuse, R44, R28 ;  /* 0x0000002c281c723c */ /* 0x060fe8000004181c */
[----:B------:R-:W5:Y:S04]  /*ce20*/  MUFU.EX2 R90, R90 ;  /* 0x0000005a005a7308 */ /* 0x000f680000000800 */
[----:B------:R-:W-:Y:S01]  /*ce30*/  HMMA.16816.F32.BF16 R32, R40, R46, R32 ;  /* 0x0000002e2820723c */ /* 0x000fe20000041820 */
[----:B------:R-:W5:Y:S05]  /*ce40*/  LDSM.16.MT88.4 R44, [R163+0x7800] ;  /* 0x00780000a32c783b */ /* 0x000f6a0000004200 */
[----:B------:R-:W-:Y:S01]  /*ce50*/  MUFU.EX2 R110, R110 ;  /* 0x0000006e006e7308 */ /* 0x000fe20000000800 */
[----:B------:R-:W-:Y:S02]  /*ce60*/  F2FP.BF16.PACK_AB R41, R80, R77 ;  /* 0x0000004d5029723e */ /* 0x000fe400000010ff */
[C---:B----4-:R-:W-:Y:S03]  /*ce70*/  F2FP.BF16.PACK_AB R40, R74.reuse, R75 ;  /* 0x0000004b4a28723e */ /* 0x050fe600000010ff */
[----:B--2---:R-:W-:Y:S01]  /*ce80*/  F2FP.BF16.PACK_AB R42, R89, R82 ;  /* 0x00000052592a723e */ /* 0x004fe200000010ff */
[----:B------:R-:W-:Y:S01]  /*ce90*/  FADD.FTZ R75, R75, R68 ;  /* 0x000000444b4b7221 */ /* 0x000fe20000010000 */
[----:B-1----:R-:W-:Y:S02]  /*cea0*/  F2FP.BF16.PACK_AB R43, R91, R88 ;  /* 0x000000585b2b723e */ /* 0x002fe400000010ff */
[----:B------:R-:W1:Y:S01]  /*ceb0*/  MUFU.EX2 R111, R111 ;  /* 0x0000006f006f7308 */ /* 0x000e620000000800 */
[----:B------:R-:W-:Y:S04]  /*cec0*/  FADD.FTZ R75, R74, R75 ;  /* 0x0000004b4a4b7221 */ /* 0x000fe80000010000 */
[C---:B------:R-:W-:Y:S03]  /*ced0*/  HMMA.16816.F32.BF16 R4, R40.reuse, R48, R4 ;  /* 0x000000302804723c */ /* 0x040fe60000041804 */
[----:B------:R-:W-:Y:S02]  /*cee0*/  FADD.FTZ R82, R82, R75 ;  /* 0x0000004b52527221 */ /* 0x000fe40000010000 */
[----:B------:R-:W-:Y:S02]  /*cef0*/  MUFU.EX2 R113, R113 ;  /* 0x0000007100717308 */ /* 0x000fe40000000800 */
[----:B------:R-:W-:Y:S01]  /*cf00*/  FADD.FTZ R82, R89, R82 ;  /* 0x0000005259527221 */ /* 0x000fe20000010000 */
[C---:B------:R-:W-:Y:S01]  /*cf10*/  HMMA.16816.F32.BF16 R8, R40.reuse, R50, R8 ;  /* 0x000000322808723c */ /* 0x040fe20000041808 */
[----:B------:R-:W2:Y:S06]  /*cf20*/  LDSM.16.MT88.4 R48, [R166+0x8000] ;  /* 0x00800000a630783b */ /* 0x000eac0000004200 */
[----:B------:R-:W4:Y:S01]  /*cf30*/  MUFU.EX2 R112, R112 ;  /* 0x0000007000707308 */ /* 0x000f220000000800 */
[C---:B---3--:R-:W-:Y:S08]  /*cf40*/  HMMA.16816.F32.BF16 R12, R40.reuse, R52, R12 ;  /* 0x00000034280c723c */ /* 0x048ff0000004180c */
[C---:B------:R-:W-:Y:S01]  /*cf50*/  HMMA.16816.F32.BF16 R16, R40.reuse, R54, R16 ;  /* 0x000000362810723c */ /* 0x040fe20000041810 */
[----:B------:R-:W3:Y:S01]  /*cf60*/  LDSM.16.MT88.4 R52, [R164+0x8000] ;  /* 0x00800000a434783b */ /* 0x000ee20000004200 */
[----:B------:R-:W-:Y:S06]  /*cf70*/  MUFU.EX2 R114, R114 ;  /* 0x0000007200727308 */ /* 0x000fec0000000800 */
[C---:B-----5:R-:W-:Y:S04]  /*cf80*/  HMMA.16816.F32.BF16 R20, R40.reuse, R44, R20 ;  /* 0x0000002c2814723c */ /* 0x060fe80000041814 */
[----:B------:R-:W5:Y:S04]  /*cf90*/  MUFU.EX2 R115, R115 ;  /* 0x0000007300737308 */ /* 0x000f680000000800 */
[C---:B------:R-:W-:Y:S01]  /*cfa0*/  HMMA.16816.F32.BF16 R24, R40.reuse, R46, R24 ;  /* 0x0000002e2818723c */ /* 0x040fe20000041818 */
[----:B------:R-:W3:Y:S05]  /*cfb0*/  LDSM.16.MT88.4 R44, [R163+0x8000] ;  /* 0x00800000a32c783b */ /* 0x000eea0000004200 */
[----:B------:R-:W-:Y:S02]  /*cfc0*/  MUFU.EX2 R116, R116 ;  /* 0x0000007400747308 */ /* 0x000fe40000000800 */
[C---:B------:R-:W-:Y:S08]  /*cfd0*/  HMMA.16816.F32.BF16 R28, R40.reuse, R56, R28 ;  /* 0x00000038281c723c */ /* 0x040ff0000004181c */
[----:B------:R-:W-:Y:S01]  /*cfe0*/  HMMA.16816.F32.BF16 R32, R40, R58, R32 ;  /* 0x0000003a2820723c */ /* 0x000fe20000041820 */
[----:B------:R-:W3:Y:S01]  /*cff0*/  LDSM.16.MT88.4 R56, [R162+0x8000] ;  /* 0x00800000a238783b */ /* 0x000ee20000004200 */
[----:B------:R-:W3:Y:S05]  /*d000*/  MUFU.EX2 R117, R117 ;  /* 0x0000007500757308 */ /* 0x000eea0000000800 */
[----:B------:R-:W-:Y:S01]  /*d010*/  F2FP.BF16.PACK_AB R40, R90, R109 ;  /* 0x0000006d5a28723e */ /* 0x000fe200000010ff */
[----:B------:R-:W-:Y:S01]  /*d020*/  FADD.FTZ R109, R109, R82 ;  /* 0x000000526d6d7221 */ /* 0x000fe20000010000 */
[----:B-1----:R-:W-:Y:S03]  /*d030*/  F2FP.BF16.PACK_AB R41, R111, R110 ;  /* 0x0000006e6f29723e */ /* 0x002fe600000010ff */
[----:B----4-:R-:W-:Y:S01]  /*d040*/  F2FP.BF16.PACK_AB R42, R112, R113 ;  /* 0x00000071702a723e */ /* 0x010fe200000010ff */
[----:B------:R-:W-:Y:S01]  /*d050*/  MUFU.EX2 R118, R118 ;  /* 0x0000007600767308 */ /* 0x000fe20000000800 */
[----:B-----5:R-:W-:Y:S01]  /*d060*/  F2FP.BF16.PACK_AB R43, R115, R114 ;  /* 0x00000072732b723e */ /* 0x020fe200000010ff */
[----:B------:R-:W-:Y:S04]  /*d070*/  FADD.FTZ R90, R90, R109 ;  /* 0x0000006d5a5a7221 */ /* 0x000fe80000010000 */
[----:B------:R-:W-:Y:S02]  /*d080*/  FADD.FTZ R113, R113, R90 ;  /* 0x0000005a71717221 */ /* 0x000fe40000010000 */
[C---:B--2---:R-:W-:Y:S02]  /*d090*/  HMMA.16816.F32.BF16 R4, R40.reuse, R48, R4 ;  /* 0x000000302804723c */ /* 0x044fe40000041804 */
[----:B------:R-:W1:Y:S01]  /*d0a0*/  MUFU.EX2 R119, R119 ;  /* 0x0000007700777308 */ /* 0x000e620000000800 */
[----:B------:R-:W-:Y:S05]  /*d0b0*/  FADD.FTZ R113, R112, R113 ;  /* 0x0000007170717221 */ /* 0x000fea0000010000 */
[C---:B------:R-:W-:Y:S01]  /*d0c0*/  HMMA.16816.F32.BF16 R8, R40.reuse, R50, R8 ;  /* 0x000000322808723c */ /* 0x040fe20000041808 */
[----:B------:R-:W2:Y:S03]  /*d0d0*/  LDSM.16.MT88.4 R48, [R166+0x8800] ;  /* 0x00880000a630783b */ /* 0x000ea60000004200 */
[----:B------:R-:W-:Y:S04]  /*d0e0*/  MUFU.EX2 R120, R120 ;  /* 0x0000007800787308 */ /* 0x000fe80000000800 */
[C---:B---3--:R-:W-:Y:S06]  /*d0f0*/  HMMA.16816.F32.BF16 R12, R40.reuse, R52, R12 ;  /* 0x00000034280c723c */ /* 0x048fec000004180c */
[----:B------:R-:W3:Y:S02]  /*d100*/  MUFU.EX2 R121, R121 ;  /* 0x0000007900797308 */ /* 0x000ee40000000800 */
[C---:B------:R-:W-:Y:S01]  /*d110*/  HMMA.16816.F32.BF16 R16, R40.reuse, R54, R16 ;  /* 0x000000362810723c */ /* 0x040fe20000041810 */
[----:B------:R-:W-:Y:S07]  /*d120*/  LDSM.16.MT88.4 R52, [R163+0x8800] ;  /* 0x00880000a334783b */ /* 0x000fee0000004200 */
        /* <DEDUP_REMOVED lines=12> */
[----:B---3--:R-:W-:Y:S01]  /*d1f0*/  F2FP.BF16.PACK_AB R42, R121, R120 ;  /* 0x00000078792a723e */ /* 0x008fe200000010ff */
[----:B------:R-:W-:Y:S01]  /*d200*/  FADD.FTZ R116, R116, R113 ;  /* 0x0000007174747221 */ /* 0x000fe20000010000 */
[----:B-----5:R-:W-:Y:S03]  /*d210*/  F2FP.BF16.PACK_AB R43, R123, R122 ;  /* 0x0000007a7b2b723e */ /* 0x020fe600000010ff */
[----:B------:R-:W-:Y:S01]  /*d220*/  FADD.FTZ R117, R117, R116 ;  /* 0x0000007475757221 */ /* 0x000fe20000010000 */
[----:B------:R-:W-:Y:S03]  /*d230*/  MUFU.EX2 R126, R126 ;  /* 0x0000007e007e7308 */ /* 0x000fe60000000800 */
[C---:B--2---:R-:W-:Y:S03]  /*d240*/  HMMA.16816.F32.BF16 R4, R40.reuse, R48, R4 ;  /* 0x000000302804723c */ /* 0x044fe60000041804 */
[----:B------:R-:W-:Y:S04]  /*d250*/  FADD.FTZ R120, R120, R117 ;  /* 0x0000007578787221 */ /* 0x000fe80000010000 */
[----:B------:R-:W1:Y:S01]  /*d260*/  MUFU.EX2 R127, R127 ;  /* 0x0000007f007f7308 */ /* 0x000e620000000800 */
[C---:B------:R-:W-:Y:S01]  /*d270*/  HMMA.16816.F32.BF16 R8, R40.reuse, R50, R8 ;  /* 0x000000322808723c */ /* 0x040fe20000041808 */
[----:B------:R-:W-:Y:S03]  /*d280*/  LDSM.16.MT88.4 R48, [R164+0x9000] ;  /* 0x00900000a430783b */ /* 0x000fe60000004200 */
[----:B------:R-:W-:Y:S04]  /*d290*/  FADD.FTZ R121, R121, R120 ;  /* 0x0000007879797221 */ /* 0x000fe80000010000 */
[C---:B----4-:R-:W-:Y:S01]  /*d2a0*/  HMMA.16816.F32.BF16 R12, R40.reuse, R44, R12 ;  /* 0x0000002c280c723c */ /* 0x050fe2000004180c */
[----:B------:R-:W-:Y:S07]  /*d2b0*/  MUFU.EX2 R38, R201 ;  /* 0x000000c900267308 */ /* 0x000fee0000000800 */
[C---:B------:R-:W-:Y:S01]  /*d2c0*/  HMMA.16816.F32.BF16 R16, R40.reuse, R46, R16 ;  /* 0x0000002e2810723c */ /* 0x040fe20000041810 */
[----:B------:R-:W2:Y:S02]  /*d2d0*/  LDSM.16.MT88.4 R44, [R166+0x9000] ;  /* 0x00900000a62c783b */ /* 0x000ea40000004200 */
[----:B------:R-:W3:Y:S05]  /*d2e0*/  MUFU.EX2 R37, R37 ;  /* 0x0000002500257308 */ /* 0x000eea0000000800 */
[C---:B------:R-:W-:Y:S05]  /*d2f0*/  HMMA.16816.F32.BF16 R20, R40.reuse, R52, R20 ;  /* 0x000000342814723c */ /* 0x040fea0000041814 */
[----:B------:R-:W-:Y:S03]  /*d300*/  MUFU.EX2 R128, R128 ;  /* 0x0000008000807308 */ /* 0x000fe60000000800 */
[C---:B------:R-:W-:Y:S01]  /*d310*/  HMMA.16816.F32.BF16 R24, R40.reuse, R54, R24 ;  /* 0x000000362818723c */ /* 0x040fe20000041818 */
[----:B------:R-:W4:Y:S06]  /*d320*/  LDSM.16.MT88.4 R52, [R163+0x9000] ;  /* 0x00900000a334783b */ /* 0x000f2c0000004200 */
[----:B------:R-:W5:Y:S01]  /*d330*/  MUFU.EX2 R129, R129 ;  /* 0x0000008100817308 */ /* 0x000f620000000800 */
[C---:B------:R-:W-:Y:S07]  /*d340*/  HMMA.16816.F32.BF16 R28, R40.reuse, R56, R28 ;  /* 0x00000038281c723c */ /* 0x040fee000004181c */
[--C-:B------:R-:W-:Y:S01]  /*d350*/  FFMA.FTZ R57, R192, c[0x0][0x23c], -R39.reuse ;  /* 0x00008f00c0397a23 */ /* 0x100fe20000010827 */
[----:B------:R-:W-:Y:S01]  /*d360*/  HMMA.16816.F32.BF16 R32, R40, R58, R32 ;  /* 0x0000003a2820723c */ /* 0x000fe20000041820 */
[----:B------:R-:W-:Y:S03]  /*d370*/  MUFU.EX2 R130, R130 ;  /* 0x0000008200827308 */ /* 0x000fe60000000800 */
[----:B------:R-:W-:Y:S02]  /*d380*/  FFMA.FTZ R39, R3, c[0x0][0x23c], -R39 ;  /* 0x00008f0003277a23 */ /* 0x000fe40000010827 */
[----:B------:R-:W-:Y:S01]  /*d390*/  FADD.FTZ R3, R77, R70 ;  /* 0x000000464d037221 */ /* 0x000fe20000010000 */
[----:B------:R-:W-:Y:S01]  /*d3a0*/  F2FP.BF16.PACK_AB R40, R125, R124 ;  /* 0x0000007c7d28723e */ /* 0x000fe200000010ff */
[----:B------:R-:W-:Y:S01]  /*d3b0*/  LDSM.16.MT88.4 R76, [R163+0x9800] ;  /* 0x00980000a34c783b */ /* 0x000fe20000004200 */
[----:B-1----:R-:W-:Y:S02]  /*d3c0*/  F2FP.BF16.PACK_AB R41, R127, R126 ;  /* 0x0000007e7f29723e */ /* 0x002fe400000010ff */
[----:B------:R-:W1:Y:S01]  /*d3d0*/  MUFU.EX2 R131, R131 ;  /* 0x0000008300837308 */ /* 0x000e620000000800 */
[----:B---3--:R-:W-:Y:S01]  /*d3e0*/  F2FP.BF16.PACK_AB R42, R37, R38 ;  /* 0x00000026252a723e */ /* 0x008fe200000010ff */
[--C-:B------:R-:W-:Y:S01]  /*d3f0*/  FFMA.FTZ R56, R193, c[0x0][0x23c], -R106.reuse ;  /* 0x00008f00c1387a23 */ /* 0x100fe2000001086a */
[----:B-----5:R-:W-:Y:S01]  /*d400*/  F2FP.BF16.PACK_AB R43, R129, R128 ;  /* 0x00000080812b723e */ /* 0x020fe200000010ff */
[----:B------:R-:W-:Y:S02]  /*d410*/  FFMA.FTZ R106, R194, c[0x0][0x23c], -R106 ;  /* 0x00008f00c26a7a23 */ /* 0x000fe4000001086a */
[----:B------:R-:W-:Y:S02]  /*d420*/  FADD.FTZ R3, R80, R3 ;  /* 0x0000000350037221 */ /* 0x000fe40000010000 */
[----:B------:R-:W-:Y:S02]  /*d430*/  FADD.FTZ R124, R124, R121 ;  /* 0x000000797c7c7221 */ /* 0x000fe40000010000 */
[----:B------:R-:W-:Y:S01]  /*d440*/  MUFU.EX2 R132, R132 ;  /* 0x0000008400847308 */ /* 0x000fe20000000800 */
[C---:B--2---:R-:W-:Y:S03]  /*d450*/  HMMA.16816.F32.BF16 R4, R40.reuse, R44, R4 ;  /* 0x0000002c2804723c */ /* 0x044fe60000041804 */
[----:B------:R-:W-:Y:S01]  /*d460*/  FADD.FTZ R88, R88, R3 ;  /* 0x0000000358587221 */ /* 0x000fe20000010000 */
[----:B------:R-:W-:Y:S01]  /*d470*/  IADD3 R3, R177, -0x1, RZ ;  /* 0xffffffffb1037810 */ /* 0x000fe20007ffe0ff */
[----:B------:R-:W-:Y:S02]  /*d480*/  FADD.FTZ R125, R125, R124 ;  /* 0x0000007c7d7d7221 */ /* 0x000fe40000010000 */
[----:B------:R-:W-:Y:S01]  /*d490*/  FADD.FTZ R91, R91, R88 ;  /* 0x000000585b5b7221 */ /* 0x000fe20000010000 */
[C---:B------:R-:W-:Y:S01]  /*d4a0*/  HMMA.16816.F32.BF16 R8, R40.reuse, R46, R8 ;  /* 0x0000002e2808723c */ /* 0x040fe20000041808 */
[----:B------:R-:W2:Y:S01]  /*d4b0*/  LDSM.16.MT88.4 R44, [R162+0x9000] ;  /* 0x00900000a22c783b */ /* 0x000ea20000004200 */
[----:B------:R-:W3:Y:S02]  /*d4c0*/  MUFU.EX2 R57, R57 ;  /* 0x0000003900397308 */ /* 0x000ee40000000800 */
[----:B------:R-:W-:Y:S01]  /*d4d0*/  FADD.FTZ R110, R110, R91 ;  /* 0x0000005b6e6e7221 */ /* 0x000fe20000010000 */
[----:B-1----:R-:W-:Y:S01]  /*d4e0*/  F2FP.BF16.PACK_AB R68, R131, R130 ;  /* 0x000000828344723e */ /* 0x002fe200000010ff */
[----:B------:R-:W-:Y:S01]  /*d4f0*/  FADD.FTZ R38, R38, R125 ;  /* 0x0000007d26267221 */ /* 0x000fe20000010000 */
[----:B------:R-:W-:Y:S01]  /*d500*/  MOV R177, R3 ;  /* 0x0000000300b17202 */ /* 0x000fe20000000f00 */
[C---:B------:R-:W-:Y:S04]  /*d510*/  HMMA.16816.F32.BF16 R12, R40.reuse, R48, R12 ;  /* 0x00000030280c723c */ /* 0x040fe8000004180c */
[----:B------:R-:W-:Y:S01]  /*d520*/  MUFU.EX2 R56, R56 ;  /* 0x0000003800387308 */ /* 0x000fe20000000800 */
[----:B------:R-:W-:Y:S02]  /*d530*/  FADD.FTZ R111, R111, R110 ;  /* 0x0000006e6f6f7221 */ /* 0x000fe40000010000 */
[----:B------:R-:W-:Y:S01]  /*d540*/  FADD.FTZ R37, R37, R38 ;  /* 0x0000002625257221 */ /* 0x000fe20000010000 */
[C---:B------:R-:W-:Y:S04]  /*d550*/  HMMA.16816.F32.BF16 R16, R40.reuse, R50, R16 ;  /* 0x000000322810723c */ /* 0x040fe80000041810 */
[----:B------:R-:W-:Y:S02]  /*d560*/  FADD.FTZ R114, R114, R111 ;  /* 0x0000006f72727221 */ /* 0x000fe40000010000 */
[----:B------:R-:W1:Y:S01]  /*d570*/  MUFU.EX2 R49, R106 ;  /* 0x0000006a00317308 */ /* 0x000e620000000800 */
[----:B------:R-:W-:Y:S01]  /*d580*/  FADD.FTZ R130, R130, R37 ;  /* 0x0000002582827221 */ /* 0x000fe20000010000 */
[C---:B----4-:R-:W-:Y:S04]  /*d590*/  HMMA.16816.F32.BF16 R20, R40.reuse, R52, R20 ;  /* 0x000000342814723c */ /* 0x050fe80000041814 */
[----:B---3--:R-:W-:Y:S01]  /*d5a0*/  F2FP.BF16.PACK_AB R69, R57, R132 ;  /* 0x000000843945723e */ /* 0x008fe200000010ff */
[----:B------:R-:W-:Y:S02]  /*d5b0*/  FADD.FTZ R115, R115, R114 ;  /* 0x0000007273737221 */ /* 0x000fe40000010000 */
[----:B------:R-:W-:Y:S01]  /*d5c0*/  FADD.FTZ R131, R131, R130 ;  /* 0x0000008283837221 */ /* 0x000fe20000010000 */
[C---:B------:R-:W-:Y:S01]  /*d5d0*/  HMMA.16816.F32.BF16 R24, R40.reuse, R54, R24 ;  /* 0x000000362818723c */ /* 0x040fe20000041818 */
[----:B------:R-:W-:Y:S03]  /*d5e0*/  MUFU.EX2 R36, R36 ;  /* 0x0000002400247308 */ /* 0x000fe60000000800 */
[----:B------:R-:W-:Y:S04]  /*d5f0*/  FADD.FTZ R118, R118, R115 ;  /* 0x0000007376767221 */ /* 0x000fe80000010000 */
[----:B------:R-:W-:Y:S01]  /*d600*/  FADD.FTZ R119, R119, R118 ;  /* 0x0000007677777221 */ /* 0x000fe20000010000 */
[C---:B--2---:R-:W-:Y:S02]  /*d610*/  HMMA.16816.F32.BF16 R28, R40.reuse, R44, R28 ;  /* 0x0000002c281c723c */ /* 0x044fe4000004181c */
[----:B------:R-:W2:Y:S01]  /*d620*/  MUFU.EX2 R39, R39 ;  /* 0x0000002700277308 */ /* 0x000ea20000000800 */
[----:B------:R-:W-:Y:S01]  /*d630*/  FADD.FTZ R122, R122, R119 ;  /* 0x000000777a7a7221 */ /* 0x000fe20000010000 */
[----:B-1----:R-:W-:Y:S01]  /*d640*/  F2FP.BF16.PACK_AB R70, R49, R56 ;  /* 0x000000383146723e */ /* 0x002fe200000010ff */
[----:B------:R-:W-:Y:S03]  /*d650*/  FADD.FTZ R56, R56, R131 ;  /* 0x0000008338387221 */ /* 0x000fe60000010000 */
[----:B------:R-:W-:Y:S04]  /*d660*/  HMMA.16816.F32.BF16 R32, R40, R46, R32 ;  /* 0x0000002e2820723c */ /* 0x000fe80000041820 */
[----:B------:R-:W-:Y:S02]  /*d670*/  FADD.FTZ R123, R123, R122 ;  /* 0x0000007a7b7b7221 */ /* 0x000fe40000010000 */
[----:B------:R-:W-:Y:S02]  /*d680*/  FADD.FTZ R190, R49, R56 ;  /* 0x0000003831be7221 */ /* 0x000fe40000010000 */
[----:B------:R-:W-:Y:S04]  /*d690*/  FADD.FTZ R126, R126, R123 ;  /* 0x0000007b7e7e7221 */ /* 0x000fe80000010000 */
[----:B------:R-:W-:Y:S04]  /*d6a0*/  FADD.FTZ R127, R127, R126 ;  /* 0x0000007e7f7f7221 */ /* 0x000fe80000010000 */
[----:B------:R-:W-:Y:S01]  /*d6b0*/  FADD.FTZ R128, R128, R127 ;  /* 0x0000007f80807221 */ /* 0x000fe20000010000 */
[----:B--2---:R-:W-:Y:S03]  /*d6c0*/  F2FP.BF16.PACK_AB R71, R39, R36 ;  /* 0x000000242747723e */ /* 0x004fe600000010ff */
[----:B------:R-:W-:Y:S04]  /*d6d0*/  FADD.FTZ R129, R129, R128 ;  /* 0x0000008081817221 */ /* 0x000fe80000010000 */
[----:B------:R-:W-:Y:S01]  /*d6e0*/  FADD.FTZ R132, R132, R129 ;  /* 0x0000008184847221 */ /* 0x000fe20000010000 */
[C---:B------:R-:W-:Y:S01]  /*d6f0*/  HMMA.16816.F32.BF16 R96, R68.reuse, R92, R4 ;  /* 0x0000005c4460723c */ /* 0x040fe20000041804 */
[----:B------:R-:W1:Y:S04]  /*d700*/  LDSM.16.MT88.4 R4, [R162+0x9800] ;  /* 0x00980000a204783b */ /* 0x000e680000004200 */
[----:B------:R-:W-:Y:S03]  /*d710*/  FADD.FTZ R57, R57, R132 ;  /* 0x0000008439397221 */ /* 0x000fe60000010000 */
[C---:B------:R-:W-:Y:S04]  /*d720*/  HMMA.16816.F32.BF16 R92, R68.reuse, R94, R8 ;  /* 0x0000005e445c723c */ /* 0x040fe80000041808 */
[----:B------:R-:W-:Y:S04]  /*d730*/  FADD.FTZ R36, R36, R57 ;  /* 0x0000003924247221 */ /* 0x000fe80000010000 */
[C---:B------:R-:W-:Y:S04]  /*d740*/  HMMA.16816.F32.BF16 R88, R68.reuse, R84, R12 ;  /* 0x000000544458723c */ /* 0x040fe8000004180c */
[----:B------:R-:W-:Y:S04]  /*d750*/  FADD.FTZ R191, R39, R36 ;  /* 0x0000002427bf7221 */ /* 0x000fe80000010000 */
[C---:B------:R-:W-:Y:S08]  /*d760*/  HMMA.16816.F32.BF16 R84, R68.reuse, R86, R16 ;  /* 0x000000564454723c */ /* 0x040ff00000041810 */
[C---:B------:R-:W-:Y:S08]  /*d770*/  HMMA.16816.F32.BF16 R80, R68.reuse, R76, R20 ;  /* 0x0000004c4450723c */ /* 0x040ff00000041814 */
[C---:B------:R-:W-:Y:S08]  /*d780*/  HMMA.16816.F32.BF16 R76, R68.reuse, R78, R24 ;  /* 0x0000004e444c723c */ /* 0x040ff00000041818 */
[C---:B-1----:R-:W-:Y:S08]  /*d790*/  HMMA.16816.F32.BF16 R72, R68.reuse, R4, R28 ;  /* 0x000000044448723c */ /* 0x042ff0000004181c */
[----:B------:R-:W-:Y:S01]  /*d7a0*/  HMMA.16816.F32.BF16 R68, R68, R6, R32 ;  /* 0x000000064444723c */ /* 0x000fe20000041820 */
[----:B------:R-:W-:-:S07]  /*d7b0*/  @P1 BRA `(.L_x_6330) ;  /* 0xffffca1000001947 */ /* 0x000fce000383ffff */
.L_x_6326:
[----:B------:R-:W1:Y:S01]  /*d7c0*/  SHFL.BFLY PT, R3, R190, 0x2, 0x1f ;  /* 0x0c401f00be037f89 */ /* 0x000e6200000e0000 */
[----:B------:R-:W-:Y:S01]  /*d7d0*/  MOV R7, 0x3f800000 ;  /* 0x3f80000000077802 */ /* 0x000fe20000000f00 */
[----:B------:R-:W-:Y:S01]  /*d7e0*/  IMAD.MOV.U32 R8, RZ, RZ, 0x3f800000 ;  /* 0x3f800000ff087424 */ /* 0x000fe200078e00ff */
[----:B------:R-:W-:Y:S01]  /*d7f0*/  BSSY B0, `(.L_x_6331) ;  /* 0x00000a1000007945 */ /* 0x000fe20003800000 */
[----:B------:R-:W2:Y:S04]  /*d800*/  SHFL.BFLY PT, R10, R191, 0x2, 0x1f ;  /* 0x0c401f00bf0a7f89 */ /* 0x000ea800000e0000 */
[----:B------:R-:W3:Y:S01]  /*d810*/  S2R R4, SR_TID.X ;  /* 0x0000000000047919 */ /* 0x000ee20000002100 */
[----:B-1----:R-:W-:-:S02]  /*d820*/  FADD.FTZ R3, R3, R190 ;  /* 0x000000be03037221 */ /* 0x002fc40000010000 */
[----:B--2---:R-:W-:-:S03]  /*d830*/  FADD.FTZ R10, R10, R191 ;  /* 0x000000bf0a0a7221 */ /* 0x004fc60000010000 */
[----:B------:R-:W1:Y:S04]  /*d840*/  SHFL.BFLY PT, R6, R3, 0x1, 0x1f ;  /* 0x0c201f0003067f89 */ /* 0x000e6800000e0000 */
[----:B------:R-:W2:Y:S01]  /*d850*/  SHFL.BFLY PT, R5, R10, 0x1, 0x1f ;  /* 0x0c201f000a057f89 */ /* 0x000ea200000e0000 */
[----:B-1----:R-:W-:Y:S01]  /*d860*/  FADD.FTZ R6, R3, R6 ;  /* 0x0000000603067221 */ /* 0x002fe20000010000 */
[----:B---3--:R-:W-:Y:S01]  /*d870*/  SHF.R.S32.HI R3, RZ, 0x1f, R4 ;  /* 0x0000001fff037819 */ /* 0x008fe20000011404 */
[----:B--2---:R-:W-:-:S03]  /*d880*/  FADD.FTZ R5, R10, R5 ;  /* 0x000000050a057221 */ /* 0x004fc60000010000 */
        /* <DEDUP_REMOVED lines=151> */
.L_x_6332:
[----:B------:R-:W-:Y:S05]  /*e200*/  BSYNC B0 ;  /* 0x0000000000007941 */ /* 0x000fea0003800000 */
.L_x_6331:
        /* <DEDUP_REMOVED lines=24> */
.L_x_6334:
[----:B------:R-:W-:Y:S05]  /*e390*/  BSYNC B0 ;  /* 0x0000000000007941 */ /* 0x000fea0003800000 */
.L_x_6333:
        /* <DEDUP_REMOVED lines=15> */
.L_x_6336:
[----:B------:R-:W-:Y:S05]  /*e490*/  BSYNC B0 ;  /* 0x0000000000007941 */ /* 0x000fea0003800000 */
.L_x_6335:
        /* <DEDUP_REMOVED lines=15> */
.L_x_6338:
[----:B------:R-:W-:Y:S05]  /*e590*/  BSYNC B0 ;  /* 0x0000000000007941 */ /* 0x000fea0003800000 */
.L_x_6337:
        /* <DEDUP_REMOVED lines=14> */
.L_x_6339:
        /* <DEDUP_REMOVED lines=16> */
.L_x_7919:


//--------------------- .text._ZN5flash24flash_fwd_splitkv_kernelI23Flash_fwd_kernel_traitsILi64ELi64ELi128ELi4ELb0ELb0EN7cutlass10bfloat16_tE19Flash_kernel_traitsILi64ELi64ELi128ELi4ES3_EELb1ELb0ELb1ELb0ELb0ELb0ELb0ELb0EEEvNS_16Flash_fwd_paramsE --------------------------
	.section	.text._ZN5flash24flash_fwd_splitkv_kernelI23Flash_fwd_kernel_traitsILi64ELi64ELi128ELi4ELb0ELb0EN7cutlass10bfloat16_tE19Flash_kernel_traitsILi64ELi64ELi128ELi4ES3_EELb1ELb0ELb1ELb0ELb0ELb0ELb0ELb0EEEvNS_16Flash_fwd_paramsE,"ax",@progbits
	.sectioninfo	@"SHI_REGISTERS=224"
	.align	128
        .global         _ZN5flash24flash_fwd_splitkv_kernelI23Flash_fwd_kernel_traitsILi64ELi64ELi128ELi4ELb0ELb0EN7cutlass10bfloat16_tE19Flash_kernel_traitsILi64ELi64ELi128ELi4ES3_EELb1ELb0ELb1ELb0ELb0ELb0ELb0ELb0EEEvNS_16Flash_fwd_paramsE
        .type           _ZN5flash24flash_fwd_splitkv_kernelI23Flash_fwd_kernel_traitsILi64ELi64ELi128ELi4ELb0ELb0EN7cutlass10bfloat16_tE19Flash_kernel_traitsILi64ELi64ELi128ELi4ES3_EELb1ELb0ELb1ELb0ELb0ELb0ELb0ELb0EEEvNS_16Flash_fwd_paramsE,@function
        .size           _ZN5flash24flash_fwd_splitkv_kernelI23Flash_fwd_kernel_traitsILi64ELi64ELi128ELi4ELb0ELb0EN7cutlass10bfloat16_tE19Flash_kernel_traitsILi64ELi64ELi128ELi4ES3_EELb1ELb0ELb1ELb0ELb0ELb0ELb0ELb0EEEvNS_16Flash_fwd_paramsE,(.L_x_7920 - _ZN5flash24flash_fwd_splitkv_kernelI23Flash_fwd_kernel_traitsILi64ELi64ELi128ELi4ELb0ELb0EN7cutlass10bfloat16_tE19Flash_kernel_traitsILi64ELi64ELi128ELi4ES3_EELb1ELb0ELb1ELb0ELb0ELb0ELb0ELb0EEEvNS_16Flash_fwd_paramsE)
        .other          _ZN5flash24flash_fwd_splitkv_kernelI23Flash_fwd_kernel_traitsILi64ELi64ELi128ELi4ELb0ELb0EN7cutlass10bfloat16_tE19Flash_kernel_traitsILi64ELi64ELi128ELi4ES3_EELb1ELb0ELb1ELb0ELb0ELb0ELb0ELb0EEEvNS_16Flash_fwd_paramsE,@"STO_CUDA_ENTRY STV_DEFAULT"
_ZN5flash24flash_fwd_splitkv_kernelI23Flash_fwd_kernel_traitsILi64ELi64ELi128ELi4ELb0ELb0EN7cutlass10bfloat16_tE19Flash_kernel_traitsILi64ELi64ELi128ELi4ES3_EELb1ELb0ELb1ELb0ELb0ELb0ELb0ELb0EEEvNS_16Flash_fwd_paramsE:
.text._ZN5flash24flash_fwd_splitkv_kernelI23Flash_fwd_kernel_traitsILi64ELi64ELi128ELi4ELb0ELb0EN7cutlass10bfloat16_tE19Flash_kernel_traitsILi64ELi64ELi128ELi4ES3_EELb1ELb0ELb1ELb0ELb0ELb0ELb0ELb0EEEvNS_16Flash_fwd_paramsE:
        /* <DEDUP_REMOVED lines=33> */
.L_x_6340:
[----:B-1-34-:R-:W-:Y:S02]  /*0210*/  MOV R0, c[0x0][0x218] ;  /* 0x0000860000007a02 */ /* 0x01afe40000000f00 */
.L_x_6341:
        /* <DEDUP_REMOVED lines=8> */
[----:B-1----:R-:W-:Y:S01]  /*02a0*/  @!P2 SEL R5, RZ, c[0x0][0x21c], !P1 ;  /* 0x00008700ff05aa07 */ /* 0x002fe20004800000 */
        /* <DEDUP_REMOVED lines=27> */
[----:B------:R-:W-:Y:S02]  /*0460*/  LOP3.LUT R2, R0, 0xfffffff8, RZ, 0xc0, !PT ;  /* 0xfffffff800027812 */ /* 0x000fe400078ec0ff */
[----:B------:R-:W-:-:S03]  /*0470*/  SHF.R.S32.HI R3, RZ, 0x1f, R26 ;  /* 0x0000001fff037819 */ /* 0x000fc6000001141a */
[----:B------:R-:W-:Y:S01]  /*0480*/  IMAD.IADD R7, R7, 0x1, -R2 ;  /* 0x0000000107077824 */ /* 0x000fe200078e0a02 */
[----:B------:R-:W-:Y:S01]  /*0490*/  SHF.R.S32.HI R2, RZ, 0x1f, R11 ;  /* 0x0000001fff027819 */ /* 0x000fe2000001140b */
[----:B------:R-:W-:Y:S01]  /*04a0*/  @P0 IMAD.WIDE.U32 R12, R179, c[0x0][0x1e8], RZ ;  /* 0x00007a00b30c0a25 */ /* 0x000fe200078e00ff */
[----:B------:R-:W-:Y:S02]  /*04b0*/  @!P0 SHF.R.S32.HI R4, RZ, 0x1f, R17 ;  /* 0x0000001fff048819 */ /* 0x000fe40000011411 */
[----:B------:R-:W-:Y:S01]  /*04c0*/  SHF.L.U32 R8, R7, 0x3, RZ ;  /* 0x0000000307087819 */ /* 0x000fe200000006ff */
[----:B------:R-:W-:Y:S02]  /*04d0*/  @P0 IMAD R179, R179, c[0x0][0x1ec], R13 ;  /* 0x00007b00b3b30a24 */ /* 0x000fe400078e020d */
[----:B------:R-:W-:Y:S01]  /*04e0*/  @P0 IMAD.MOV.U32 R6, RZ, RZ, R12 ;  /* 0x000000ffff060224 */ /* 0x000fe200078e000c */
[----:B------:R-:W-:Y:S01]  /*04f0*/  SHF.R.S32.HI R9, RZ, 0x1f, R8 ;  /* 0x0000001fff097819 */ /* 0x000fe20000011408 */
[----:B------:R-:W-:Y:S01]  /*0500*/  @!P0 IMAD R4, R4, c[0x0][0x1e0], RZ ;  /* 0x0000780004048a24 */ /* 0x000fe200078e02ff */
[----:B------:R-:W-:Y:S01]  /*0510*/  ISETP.GE.AND P1, PT, R8, c[0x0][0x220], PT ;  /* 0x0000880008007a0c */ /* 0x000fe20003f26270 */
[----:B------:R-:W-:-:S04]  /*0520*/  @!P0 IMAD.WIDE.U32 R12, R17, c[0x0][0x1e0], RZ ;  /* 0x00007800110c8a25 */ /* 0x000fc800078e00ff */
[----:B------:R-:W-:Y:S01]  /*0530*/  IMAD R2, R2, c[0x0][0x1e8], RZ ;  /* 0x00007a0002027a24 */ /* 0x000fe200078e02ff */
[----:B------:R-:W-:Y:S01]  /*0540*/  @!P0 MOV R6, R12 ;  /* 0x0000000c00068202 */ /* 0x000fe20000000f00 */
[----:B------:R-:W-:Y:S02]  /*0550*/  @!P0 IMAD R4, R17, c[0x0][0x1e4], R4 ;  /* 0x0000790011048a24 */ /* 0x000fe400078e0204 */
[----:B------:R-:W-:Y:S01]  /*0560*/  IMAD.WIDE.U32 R14, R11, c[0x0][0x1e8], R8 ;  /* 0x00007a000b0e7a25 */ /* 0x000fe200078e0008 */
[----:B------:R-:W-:-:S03]  /*0570*/  SHF.R.S32.HI R9, RZ, 0x3, R0 ;  /* 0x00000003ff097819 */ /* 0x000fc60000011400 */
[----:B------:R-:W-:Y:S01]  /*0580*/  @!P0 IMAD.IADD R179, R13, 0x1, R4 ;  /* 0x000000010db38824 */ /* 0x000fe200078e0204 */
[----:B------:R-:W-:Y:S01]  /*0590*/  IADD3 R4, P0, R6, R14, RZ ;  /* 0x0000000e06047210 */ /* 0x000fe20007f1e0ff */
[----:B------:R-:W-:Y:S02]  /*05a0*/  IMAD R2, R11, c[0x0][0x1ec], R2 ;  /* 0x00007b000b027a24 */ /* 0x000fe400078e0202 */
[----:B------:R-:W-:Y:S02]  /*05b0*/  IMAD R3, R3, c[0x0][0x1f0], RZ ;  /* 0x00007c0003037a24 */ /* 0x000fe400078e02ff */
[----:B------:R-:W-:Y:S01]  /*05c0*/  IMAD R0, R17, c[0x0][0x1c0], R26 ;  /* 0x0000700011007a24 */ /* 0x000fe200078e021a */
[----:B------:R-:W-:Y:S01]  /*05d0*/  IADD3.X R5, R179, R15, R2, P0, !PT ;  /* 0x0000000fb3057210 */ /* 0x000fe200007fe402 */
[----:B------:R-:W-:Y:S01]  /*05e0*/  IMAD R3, R26, c[0x0][0x1f4], R3 ;  /* 0x00007d001a037a24 */ /* 0x000fe200078e0203 */
[----:B------:R-:W-:Y:S01]  /*05f0*/  ISETP.GE.OR P0, PT, R9, R178, P1 ;  /* 0x000000b20900720c */ /* 0x000fe20000f06670 */
[----:B------:R-:W-:Y:S01]  /*0600*/  IMAD R11, R0, c[0x0][0x214], R11 ;  /* 0x00008500000b7a24 */ /* 0x000fe200078e020b */
[----:B------:R-:W-:Y:S01]  /*0610*/  SHF.R.S32.HI R0, RZ, 0x1f, R9 ;  /* 0x0000001fff007819 */ /* 0x000fe20000011409 */
        /* <DEDUP_REMOVED lines=11> */
.L_x_6344:
[----:B------:R-:W-:Y:S05]  /*06d0*/  BSYNC B0 ;  /* 0x0000000000007941 */ /* 0x000fea0003800000 */
.L_x_6343:
        /* <DEDUP_REMOVED lines=16> */
.L_x_6346:
[----:B------:R-:W-:Y:S05]  /*07e0*/  BSYNC B0 ;  /* 0x0000000000007941 */ /* 0x000fea0003800000 */
.L_x_6345:
        /* <DEDUP_REMOVED lines=16> */
.L_x_6348:
[----:B------:R-:W-:Y:S05]  /*08f0*/  BSYNC B0 ;  /* 0x0000000000007941 */ /* 0x000fea0003800000 */
.L_x_6347:
[----:B------:R-:W-:Y:S01]  /*0900*/  IADD3 R3, R9, 0x30, RZ ;  /* 0x0000003009037810 */ /* 0x000fe20007ffe0ff */
        /* <DEDUP_REMOVED lines=13> */
[----:B------:R2:W-:Y:S02]  /*09e0*/  STG.E.128 [R2.64], RZ ;  /* 0x000000ff02007986 */ /* 0x0005e4000c101d06 */
.L_x_6350:
[----:B------:R-:W-:Y:S05]  /*09f0*/  BSYNC B0 ;  /* 0x0000000000007941 */ /* 0x000fea0003800000 */
.L_x_6349:
[C---:B------:R-:W-:Y:S02]  /*0a00*/  ISETP.NE.AND P4, PT, R7.reuse, RZ, PT ;  /* 0x000000ff0700720c */ /* 0x040fe40003f85270 */
[----:B------:R-:W-:Y:S02]  /*0a10*/  ISETP.NE.OR P3, PT, R7, RZ, P3 ;  /* 0x000000ff0700720c */ /* 0x000fe40001f65670 */
[----:B------:R-:W-:Y:S02]  /*0a20*/  ISETP.GE.OR P4, PT, R9, R178, P4 ;  /* 0x000000b20900720c */ /* 0x000fe40002786670 */
[----:B------:R-:W-:Y:S02]  /*0a30*/  ISETP.NE.OR P2, PT, R7, RZ, P2 ;  /* 0x000000ff0700720c */ /* 0x000fe40001745670 */
[----:B------:R-:W-:Y:S02]  /*0a40*/  IADD3 R9, P1, R11, R9, RZ ;  /* 0x000000090b097210 */ /* 0x000fe40007f3e0ff */
[----:B------:R-:W-:-:S02]  /*0a50*/  ISETP.NE.OR P0, PT, R7, RZ, P0 ;  /* 0x000000ff0700720c */ /* 0x000fc40000705670 */
[----:B------:R-:W-:Y:S02]  /*0a60*/  LEA.HI.X.SX32 R0, R11, R0, 0x1, P1 ;  /* 0x000000000b007211 */ /* 0x000fe400008f0eff */
[C---:B------:R-:W-:Y:S01]  /*0a70*/  LEA R4, P1, R9.reuse, c[0x0][0x200], 0x2 ;  /* 0x0000800009047a11 */ /* 0x040fe200078210ff */
[----:B--2---:R-:W-:Y:S02]  /*0a80*/  @!P3 IMAD.MOV.U32 R2, RZ, RZ, 0x7f800000 ;  /* 0x7f800000ff02b424 */ /* 0x004fe400078e00ff */
[----:B------:R-:W-:Y:S01]  /*0a90*/  @!P4 IMAD.MOV.U32 R3, RZ, RZ, 0x7f800000 ;  /* 0x7f800000ff03c424 */ /* 0x000fe200078e00ff */
[----:B------:R-:W-:Y:S01]  /*0aa0*/  LEA.HI.X R5, R9, c[0x0][0x204], R0, 0x2, P1 ;  /* 0x0000810009057a11 */ /* 0x000fe200008f1400 */
[----:B------:R-:W-:-:S04]  /*0ab0*/  @!P2 IMAD.MOV.U32 R0, RZ, RZ, 0x7f800000 ;  /* 0x7f800000ff00a424 */ /* 0x000fc800078e00ff */
[----:B------:R2:W-:Y:S04]  /*0ac0*/  @!P4 STG.E [R4.64], R3 ;  /* 0x000000030400c986 */ /* 0x0005e8000c101906 */
[----:B------:R2:W-:Y:S04]  /*0ad0*/  @!P3 STG.E [R4.64+0x40], R2 ;  /* 0x000040020400b986 */ /* 0x0005e8000c101906 */
[----:B------:R2:W-:Y:S01]  /*0ae0*/  @!P2 STG.E [R4.64+0x80], R0 ;  /* 0x000080000400a986 */ /* 0x0005e2000c101906 */
[----:B------:R-:W-:Y:S05]  /*0af0*/  @P0 EXIT ;  /* 0x000000000000094d */ /* 0x000fea0003800000 */
[----:B--2---:R-:W-:-:S05]  /*0b00*/  MOV R3, 0x7f800000 ;  /* 0x7f80000000037802 */ /* 0x004fca0000000f00 */
[----:B------:R-:W-:Y:S01]  /*0b10*/  STG.E [R4.64+0xc0], R3 ;  /* 0x0000c00304007986 */ /* 0x000fe2000c101906 */
[----:B------:R-:W-:Y:S05]  /*0b20*/  EXIT ;  /* 0x000000000000794d */ /* 0x000fea0003800000 */
.L_x_6342:
        /* <DEDUP_REMOVED lines=46> */
[----:B------:R1:W2:Y:S01]  /*0e10*/  LDG.E R0, [R12.64] ;  /* 0x000000060c007981 */ /* 0x0002a2000c1e1900 */
[----:B------:R-:W-:-:S04]  /*0e20*/  IABS R2, c[0x0][0x1c8] ;  /* 0x0000720000027a13 */ /* 0x000fc80000000000 */
[----:B------:R-:W3:Y:S08]  /*0e30*/  I2F.RP R10, R2 ;  /* 0x00000002000a7306 */ /* 0x000ef00000209400 */
[----:B---3--:R-:W3:Y:S02]  /*0e40*/  MUFU.RCP R8, R10 ;  /* 0x0000000a00087308 */ /* 0x008ee40000001000 */
[----:B---3--:R-:W-:-:S06]  /*0e50*/  IADD3 R8, R8, 0xffffffe, RZ ;  /* 0x0ffffffe08087810 */ /* 0x008fcc0007ffe0ff */
[----:B------:R-:W3:Y:S02]  /*0e60*/  F2I.FTZ.U32.TRUNC.NTZ R9, R8 ;  /* 0x0000000800097305 */ /* 0x000ee4000021f000 */
[----:B---3--:R-:W-:Y:S01]  /*0e70*/  IADD3 R4, RZ, -R9, RZ ;  /* 0x80000009ff047210 */ /* 0x008fe20007ffe0ff */
[----:B------:R-:W-:-:S04]  /*0e80*/  IMAD.MOV.U32 R8, RZ, RZ, RZ ;  /* 0x000000ffff087224 */ /* 0x000fc800078e00ff */
[----:B------:R-:W-:Y:S01]  /*0e90*/  IMAD R6, R4, R2, RZ ;  /* 0x0000000204067224 */ /* 0x000fe200078e02ff */
[----:B------:R-:W-:-:S03]  /*0ea0*/  IABS R4, R26 ;  /* 0x0000001a00047213 */ /* 0x000fc60000000000 */
[----:B------:R-:W-:-:S06]  /*0eb0*/  IMAD.HI.U32 R9, R9, R6, R8 ;  /* 0x0000000609097227 */ /* 0x000fcc00078e0008 */
[----:B-1----:R-:W-:-:S05]  /*0ec0*/  IMAD.HI.U32 R12, R9, R4, RZ ;  /* 0x00000004090c7227 */ /* 0x002fca00078e00ff */
        /* <DEDUP_REMOVED lines=27> */
[----:B------:R-:W-:Y:S01]  /*1080*/  IADD3 R21, R23, R21, RZ ;  /* 0x0000001517157210 */ /* 0x000fe20007ffe0ff */
[----:B------:R-:W-:-:S04]  /*1090*/  IMAD.WIDE.U32 R4, R15, c[0x0][0x198], R8 ;  /* 0x000066000f047a25 */ /* 0x000fc800078e0008 */
[----:B------:R-:W-:Y:S01]  /*10a0*/  IMAD.IADD R9, R5, 0x1, R2 ;  /* 0x0000000105097824 */ /* 0x000fe200078e0202 */
[----:B------:R-:W-:Y:S01]  /*10b0*/  MOV R8, R4 ;  /* 0x0000000400087202 */ /* 0x000fe20000000f00 */
[----:B------:R-:W-:-:S04]  /*10c0*/  IMAD R5, R13, c[0x0][0x1b0], RZ ;  /* 0x00006c000d057a24 */ /* 0x000fc800078e02ff */
[----:B------:R-:W-:-:S04]  /*10d0*/  IMAD.WIDE.U32 R8, R12, c[0x0][0x1b0], R8 ;  /* 0x00006c000c087a25 */ /* 0x000fc800078e0008 */
[----:B------:R-:W-:Y:S01]  /*10e0*/  IMAD R5, R12, c[0x0][0x1b4], R5 ;  /* 0x00006d000c057a24 */ /* 0x000fe200078e0205 */
[----:B------:R-:W-:-:S03]  /*10f0*/  MOV R4, R8 ;  /* 0x0000000800047202 */ /* 0x000fc60000000f00 */
[----:B------:R-:W-:Y:S01]  /*1100*/  IMAD.IADD R9, R9, 0x1, R5 ;  /* 0x0000000109097824 */ /* 0x000fe200078e0205 */
[----:B------:R-:W-:Y:S05]  /*1110*/  BRA `(.L_x_6352) ;  /* 0x0000046000007947 */ /* 0x000fea0003800000 */
.L_x_6351:
        /* <DEDUP_REMOVED lines=17> */
.L_x_6353:
[----:B------:R-:W-:Y:S01]  /*1230*/  IABS R9, c[0x0][0x1c8] ;  /* 0x0000720000097a13 */ /* 0x000fe20000000000 */
[----:B------:R-:W-:Y:S01]  /*1240*/  @P4 IMAD.IADD R21, R2, 0x1, R21 ;  /* 0x0000000102154824 */ /* 0x000fe200078e0215 */
[----:B------:R-:W-:Y:S02]  /*1250*/  MOV R12, RZ ;  /* 0x000000ff000c7202 */ /* 0x000fe40000000f00 */
[----:B------:R-:W1:Y:S01]  /*1260*/  I2F.RP R14, R9 ;  /* 0x00000009000e7306 */ /* 0x000e620000209400 */
[----:B------:R-:W-:Y:S01]  /*1270*/  LEA R15, R116, 0xffffff80, 0x7 ;  /* 0xffffff80740f7811 */ /* 0x000fe200078e38ff */
[----:B------:R-:W-:-:S03]  /*1280*/  @P4 IMAD.WIDE.U32 R22, R21, c[0x0][0x1a0], RZ ;  /* 0x0000680015164a25 */ /* 0x000fc600078e00ff */
[----:B------:R-:W-:Y:S01]  /*1290*/  SHF.R.S32.HI R127, RZ, 0x1f, R15 ;  /* 0x0000001fff7f7819 */ /* 0x000fe2000001140f */
[----:B------:R-:W-:Y:S01]  /*12a0*/  @P4 IMAD R21, R21, c[0x0][0x1a4], R23 ;  /* 0x0000690015154a24 */ /* 0x000fe200078e0217 */
[----:B------:R-:W-:Y:S01]  /*12b0*/  @P4 MOV R20, R22 ;  /* 0x0000001600144202 */ /* 0x000fe20000000f00 */
[----:B-1----:R-:W1:Y:S02]  /*12c0*/  MUFU.RCP R10, R14 ;  /* 0x0000000e000a7308 */ /* 0x002e640000001000 */
[----:B-1----:R-:W-:-:S06]  /*12d0*/  IADD3 R10, R10, 0xffffffe, RZ ;  /* 0x0ffffffe0a0a7810 */ /* 0x002fcc0007ffe0ff */
[----:B------:R-:W1:Y:S02]  /*12e0*/  F2I.FTZ.U32.TRUNC.NTZ R13, R10 ;  /* 0x0000000a000d7305 */ /* 0x000e64000021f000 */
[----:B-1----:R-:W-:-:S04]  /*12f0*/  IMAD.MOV R4, RZ, RZ, -R13 ;  /* 0x000000ffff047224 */ /* 0x002fc800078e0a0d */
        /* <DEDUP_REMOVED lines=8> */
[----:B------:R-:W-:-:S13]  /*1380*/  ISETP.GT.U32.AND P1, PT, R9, R4, PT ;  /* 0x000000040900720c */ /* 0x000fda0003f24070 */
[----:B------:R-:W-:Y:S01]  /*1390*/  @!P1 IMAD.IADD R4, R4, 0x1, -R9 ;  /* 0x0000000104049824 */ /* 0x000fe200078e0a09 */
[----:B------:R-:W-:Y:S02]  /*13a0*/  @!P1 IADD3 R12, R12, 0x1, RZ ;  /* 0x000000010c0c9810 */ /* 0x000fe40007ffe0ff */
[----:B------:R-:W-:Y:S02]  /*13b0*/  ISETP.NE.AND P1, PT, RZ, c[0x0][0x1c8], PT ;  /* 0x00007200ff007a0c */ /* 0x000fe40003f25270 */
[----:B------:R-:W-:Y:S02]  /*13c0*/  ISETP.GE.U32.AND P3, PT, R4, R9, PT ;  /* 0x000000090400720c */ /* 0x000fe40003f66070 */
[----:B------:R-:W-:Y:S02]  /*13d0*/  LOP3.LUT R4, R26, c[0x0][0x1c8], RZ, 0x3c, !PT ;  /* 0x000072001a047a12 */ /* 0x000fe400078e3cff */
[----:B------:R-:W-:Y:S02]  /*13e0*/  MOV R9, R5 ;  /* 0x0000000500097202 */ /* 0x000fe40000000f00 */
[----:B------:R-:W-:Y:S01]  /*13f0*/  ISETP.GE.AND P2, PT, R4, RZ, PT ;  /* 0x000000ff0400720c */ /* 0x000fe20003f46270 */
[----:B------:R-:W-:-:S02]  /*1400*/  IMAD R4, R127, c[0x0][0x198], RZ ;  /* 0x000066007f047a24 */ /* 0x000fc400078e02ff */
[----:B------:R-:W-:-:S04]  /*1410*/  IMAD.WIDE.U32 R8, R15, c[0x0][0x198], R8 ;  /* 0x000066000f087a25 */ /* 0x000fc800078e0008 */
[----:B------:R-:W-:Y:S01]  /*1420*/  @P3 IADD3 R12, R12, 0x1, RZ ;  /* 0x000000010c0c3810 */ /* 0x000fe20007ffe0ff */
[----:B------:R-:W-:-:S05]  /*1430*/  IMAD R4, R15, c[0x0][0x19c], R4 ;  /* 0x000067000f047a24 */ /* 0x000fca00078e0204 */
[----:B------:R-:W-:Y:S02]  /*1440*/  @!P2 IADD3 R12, -R12, RZ, RZ ;  /* 0x000000ff0c0ca210 */ /* 0x000fe40007ffe1ff */
[----:B------:R-:W-:Y:S02]  /*1450*/  @!P1 LOP3.LUT R12, RZ, c[0x0][0x1c8], RZ, 0x33, !PT ;  /* 0x00007200ff0c9a12 */ /* 0x000fe400078e33ff */
[----:B------:R-:W-:Y:S01]  /*1460*/  IADD3 R5, R9, R4, RZ ;  /* 0x0000000409057210 */ /* 0x000fe20007ffe0ff */
[----:B------:R-:W-:Y:S01]  /*1470*/  IMAD.MOV.U32 R4, RZ, RZ, R8 ;  /* 0x000000ffff047224 */ /* 0x000fe200078e0008 */
        /* <DEDUP_REMOVED lines=16> */
.L_x_6352:
[----:B-----5:R-:W-:Y:S01]  /*1580*/  SHF.R.S32.HI R0, RZ, 0x1f, R7 ;  /* 0x0000001fff007819 */ /* 0x020fe20000011407 */
[----:B------:R-:W-:Y:S01]  /*1590*/  IMAD R13, R13, c[0x0][0x1b8], RZ ;  /* 0x00006e000d0d7a24 */ /* 0x000fe200078e02ff */
[----:B------:R-:W-:Y:S01]  /*15a0*/  ISETP.NE.AND P1, PT, R179, -0x1, PT ;  /* 0xffffffffb300780c */ /* 0x000fe20003f25270 */
[----:B------:R-:W-:Y:S01]  /*15b0*/  BSSY B0, `(.L_x_6354) ;  /* 0x0000046000007945 */ /* 0x000fe20003800000 */
[----:B------:R-:W-:Y:S01]  /*15c0*/  LEA.HI R184, R0, R7, RZ, 0x3 ;  /* 0x0000000700b87211 */ /* 0x000fe200078f18ff */
[----:B------:R-:W-:Y:S01]  /*15d0*/  IMAD R8, R12, c[0x0][0x1bc], R13 ;  /* 0x00006f000c087a24 */ /* 0x000fe200078e020d */
[----:B------:R-:W-:Y:S02]  /*15e0*/  IADD3 R171, -R11, R178, RZ ;  /* 0x000000b20bab7210 */ /* 0x000fe40007ffe1ff */
[----:B------:R-:W-:Y:S02]  /*15f0*/  LOP3.LUT R56, R184, 0xfffffff8, RZ, 0xc0, !PT ;  /* 0xfffffff8b8387812 */ /* 0x000fe400078ec0ff */
[----:B------:R-:W-:-:S02]  /*1600*/  SHF.R.S32.HI R184, RZ, 0x3, R184 ;  /* 0x00000003ffb87819 */ /* 0x000fc400000114b8 */
[----:B------:R-:W-:Y:S01]  /*1610*/  SHF.R.S32.HI R27, RZ, 0x1f, R26 ;  /* 0x0000001fff1b7819 */ /* 0x000fe2000001141a */
[----:B------:R-:W-:Y:S01]  /*1620*/  IMAD.IADD R56, R7, 0x1, -R56 ;  /* 0x0000000107387824 */ /* 0x000fe200078e0a38 */
[----:B------:R-:W-:Y:S01]  /*1630*/  SHF.R.S32.HI R185, RZ, 0x1f, R184 ;  /* 0x0000001fffb97819 */ /* 0x000fe200000114b8 */
[----:B------:R-:W-:Y:S01]  /*1640*/  @P1 IMAD.WIDE.U32 R22, R179, c[0x0][0x190], RZ ;  /* 0x00006400b3161a25 */ /* 0x000fe200078e00ff */
[----:B------:R-:W-:Y:S02]  /*1650*/  @!P1 SHF.R.S32.HI R14, RZ, 0x1f, R17 ;  /* 0x0000001fff0e9819 */ /* 0x000fe40000011411 */
[----:B------:R-:W-:Y:S01]  /*1660*/  SHF.L.U32 R177, R184, 0x6, RZ ;  /* 0x00000006b8b17819 */ /* 0x000fe200000006ff */
[----:B------:R-:W-:Y:S01]  /*1670*/  IMAD.SHL.U32 R180, R56, 0x8, RZ ;  /* 0x0000000838b47824 */ /* 0x000fe200078e00ff */
[----:B------:R-:W-:Y:S01]  /*1680*/  LEA.HI R6, R0, R7, RZ, 0x6 ;  /* 0x0000000700067211 */ /* 0x000fe200078f30ff */
[----:B------:R-:W-:Y:S01]  /*1690*/  @!P1 IMAD R14, R14, c[0x0][0x178], RZ ;  /* 0x00005e000e0e9a24 */ /* 0x000fe200078e02ff */
[----:B------:R-:W-:Y:S01]  /*16a0*/  LOP3.LUT R177, R177, 0x1c0, RZ, 0xc0, !PT ;  /* 0x000001c0b1b17812 */ /* 0x000fe200078ec0ff */
[----:B------:R-:W-:Y:S01]  /*16b0*/  @P1 IMAD.MOV.U32 R2, RZ, RZ, R22 ;  /* 0x000000ffff021224 */ /* 0x000fe200078e0016 */
[----:B------:R-:W-:Y:S01]  /*16c0*/  IADD3 R20, P2, R180, R20, RZ ;  /* 0x00000014b4147210 */ /* 0x000fe20007f5e0ff */
[----:B------:R-:W-:Y:S01]  /*16d0*/  @!P1 IMAD R14, R17, c[0x0][0x17c], R14 ;  /* 0x00005f00110e9a24 */ /* 0x000fe200078e020e */
[--C-:B------:R-:W-:Y:S01]  /*16e0*/  SHF.R.S32.HI R181, RZ, 0x1f, R180.reuse ;  /* 0x0000001fffb57819 */ /* 0x100fe200000114b4 */
[----:B------:R-:W-:Y:S01]  /*16f0*/  @P1 IMAD R5, R179, c[0x0][0x194], R23 ;  /* 0x00006500b3051a24 */ /* 0x000fe200078e0217 */
[----:B------:R-:W-:Y:S01]  /*1700*/  LOP3.LUT R10, R177, 0x38, R180, 0xf8, !PT ;  /* 0x00000038b10a7812 */ /* 0x000fe200078ef8b4 */
[----:B------:R-:W-:Y:S01]  /*1710*/  IMAD R119, R185, c[0x0][0x198], RZ ;  /* 0x00006600b9777a24 */ /* 0x000fe200078e02ff */
[----:B------:R-:W-:Y:S01]  /*1720*/  IADD3.X R21, R181, R21, RZ, P2, !PT ;  /* 0x00000015b5157210 */ /* 0x000fe200017fe4ff */
[----:B------:R-:W-:Y:S01]  /*1730*/  IMAD.WIDE R18, R19, 0x40, R184 ;  /* 0x0000004013127825 */ /* 0x000fe200078e02b8 */
[----:B------:R-:W-:-:S02]  /*1740*/  IADD3 R124, P2, R184, R15, RZ ;  /* 0x0000000fb87c7210 */ /* 0x000fc40007f5e0ff */
[----:B------:R-:W-:Y:S01]  /*1750*/  SHF.R.U32.HI R177, RZ, 0x3, R177 ;  /* 0x00000003ffb17819 */ /* 0x000fe200000116b1 */
[----:B------:R-:W-:Y:S01]  /*1760*/  IMAD.WIDE.U32 R12, R12, c[0x0][0x1b8], R20 ;  /* 0x00006e000c0c7a25 */ /* 0x000fe200078e0014 */
[----:B------:R-:W-:Y:S02]  /*1770*/  SHF.L.U32 R6, R6, 0x3, RZ ;  /* 0x0000000306067819 */ /* 0x000fe400000006ff */
[----:B------:R-:W-:Y:S01]  /*1780*/  LOP3.LUT R177, R10, R177, RZ, 0x3c, !PT ;  /* 0x000000b10ab17212 */ /* 0x000fe200078e3cff */
[----:B------:R-:W-:Y:S02]  /*1790*/  IMAD.X R127, R185, 0x1, R127, P2 ;  /* 0x00000001b97f7824 */ /* 0x000fe400010e067f */
[----:B------:R-:W-:Y:S01]  /*17a0*/  @!P1 IMAD.WIDE.U32 R20, R17, c[0x0][0x178], RZ ;  /* 0x00005e0011149a25 */ /* 0x000fe200078e00ff */
[----:B------:R-:W-:-:S03]  /*17b0*/  LOP3.LUT R177, R177, 0xfffffe00, R6, 0xf8, !PT ;  /* 0xfffffe00b1b17812 */ /* 0x000fc600078ef806 */
[----:B------:R-:W-:Y:S01]  /*17c0*/  IMAD R127, R127, c[0x0][0x1a0], RZ ;  /* 0x000068007f7f7a24 */ /* 0x000fe200078e02ff */
[----:B------:R-:W-:Y:S01]  /*17d0*/  @!P1 IADD3 R5, R21, R14, RZ ;  /* 0x0000000e15059210 */ /* 0x000fe20007ffe0ff */
[----:B------:R-:W-:Y:S01]  /*17e0*/  @!P1 IMAD.MOV.U32 R2, RZ, RZ, R20 ;  /* 0x000000ffff029224 */ /* 0x000fe200078e0014 */
[----:B------:R-:W-:Y:S01]  /*17f0*/  SHF.L.U32 R177, R177, 0x1, RZ ;  /* 0x00000001b1b17819 */ /* 0x000fe200000006ff */
[----:B------:R-:W-:Y:S01]  /*1800*/  IMAD.IADD R13, R13, 0x1, R8 ;  /* 0x000000010d0d7824 */ /* 0x000fe200078e0208 */
[----:B------:R-:W-:Y:S01]  /*1810*/  IADD3 R8, P2, R180, R4, RZ ;  /* 0x00000004b4087210 */ /* 0x000fe20007f5e0ff */
[----:B------:R-:W-:Y:S01]  /*1820*/  IMAD R127, R124, c[0x0][0x1a4], R127 ;  /* 0x000069007c7f7a24 */ /* 0x000fe200078e027f */
[----:B------:R-:W-:Y:S01]  /*1830*/  LEA.HI R4, R0, R7, RZ, 0x5 ;  /* 0x0000000700047211 */ /* 0x000fe200078f28ff */
[----:B------:R-:W-:Y:S01]  /*1840*/  IMAD.WIDE.U32 R124, R124, c[0x0][0x1a0], R12 ;  /* 0x000068007c7c7a25 */ /* 0x000fe200078e000c */
[----:B------:R-:W-:Y:S02]  /*1850*/  IADD3 R12, P1, R180, R2, RZ ;  /* 0x00000002b40c7210 */ /* 0x000fe40007f3e0ff */
[----:B------:R-:W-:Y:S01]  /*1860*/  SHF.R.S32.HI R24, RZ, 0x5, R4 ;  /* 0x00000005ff187819 */ /* 0x000fe20000011404 */
[C---:B------:R-:W-:Y:S01]  /*1870*/  IMAD.X R9, R181.reuse, 0x1, R9, P2 ;  /* 0x00000001b5097824 */ /* 0x040fe200010e0609 */
[----:B------:R-:W-:Y:S01]  /*1880*/  IADD3.X R13, R181, R5, RZ, P1, !PT ;  /* 0x00000005b50d7210 */ /* 0x000fe20000ffe4ff */
[----:B------:R-:W-:Y:S01]  /*1890*/  IMAD R15, R27, c[0x0][0x1a8], RZ ;  /* 0x00006a001b0f7a24 */ /* 0x000fe200078e02ff */
[C---:B------:R-:W-:Y:S01]  /*18a0*/  ISETP.GE.AND P1, PT, R184.reuse, R171, PT ;  /* 0x000000abb800720c */ /* 0x040fe20003f26270 */
[C---:B------:R-:W-:Y:S01]  /*18b0*/  IMAD R119, R184.reuse, c[0x0][0x19c], R119 ;  /* 0x00006700b8777a24 */ /* 0x040fe200078e0277 */
[----:B------:R-:W-:Y:S01]  /*18c0*/  IADD3 R127, R125, R127, RZ ;  /* 0x0000007f7d7f7210 */ /* 0x000fe20007ffe0ff */
[----:B------:R-:W-:-:S04]  /*18d0*/  IMAD.WIDE.U32 R120, R184, c[0x0][0x198], R8 ;  /* 0x00006600b8787a25 */ /* 0x000fc800078e0008 */
[C---:B------:R-:W-:Y:S02]  /*18e0*/  IMAD R15, R26.reuse, c[0x0][0x1ac], R15 ;  /* 0x00006b001a0f7a24 */ /* 0x040fe400078e020f */
        /* <DEDUP_REMOVED lines=18> */
.L_x_6355:
[----:B------:R-:W-:Y:S05]  /*1a10*/  BSYNC B0 ;  /* 0x0000000000007941 */ /* 0x000fea0003800000 */
.L_x_6354:
        /* <DEDUP_REMOVED lines=21> */
.L_x_6357:
[----:B------:R-:W-:Y:S05]  /*1b70*/  BSYNC B0 ;  /* 0x0000000000007941 */ /* 0x000fea0003800000 */
.L_x_6356:
        /* <DEDUP_REMOVED lines=21> */
.L_x_6359:
[----:B------:R-:W-:Y:S05]  /*1cd0*/  BSYNC B0 ;  /* 0x0000000000007941 */ /* 0x000fea0003800000 */
.L_x_6358:
        /* <DEDUP_REMOVED lines=20> */
.L_x_6361:
[----:B------:R-:W-:Y:S05]  /*1e20*/  BSYNC B0 ;  /* 0x0000000000007941 */ /* 0x000fea0003800000 */
.L_x_6360:
[----:B------:R-:W-:Y:S01]  /*1e30*/  LEA.HI R0, R0, R7, RZ, 0x4 ;  /* 0x0000000700007211 */ /* 0x000fe200078f20ff */
[----:B------:R-:W-:Y:S01]  /*1e40*/  BSSY B0, `(.L_x_6362) ;  /* 0x000001e000007945 */ /* 0x000fe20003800000 */
[----:B------:R-:W-:Y:S02]  /*1e50*/  IADD3 R176, R116, -0x1, RZ ;  /* 0xffffffff74b07810 */ /* 0x000fe40007ffe0ff */
[----:B------:R-:W-:Y:S02]  /*1e60*/  LOP3.LUT R2, R0, 0xfffffff0, RZ, 0xc0, !PT ;  /* 0xfffffff000027812 */ /* 0x000fe400078ec0ff */
[----:B------:R-:W-:Y:S01]  /*1e70*/  LOP3.LUT R4, R4, 0xffffffe0, RZ, 0xc0, !PT ;  /* 0xffffffe004047812 */ /* 0x000fe200078ec0ff */
[----:B------:R-:W-:Y:S02]  /*1e80*/  IMAD.SHL.U32 R128, R176, 0x80, RZ ;  /* 0x00000080b0807824 */ /* 0x000fe400078e00ff */
[----:B------:R-:W-:Y:S02]  /*1e90*/  IMAD.IADD R5, R7, 0x1, -R2 ;  /* 0x0000000107057824 */ /* 0x000fe400078e0a02 */
[----:B------:R-:W-:-:S02]  /*1ea0*/  IMAD.IADD R9, R3, 0x1, -R128 ;  /* 0x0000000103097824 */ /* 0x000fc400078e0a80 */
[----:B------:R-:W-:Y:S01]  /*1eb0*/  IMAD.IADD R19, R7, 0x1, -R4 ;  /* 0x0000000107137824 */ /* 0x000fe200078e0a04 */
[----:B------:R-:W-:Y:S02]  /*1ec0*/  SHF.R.S32.HI R2, RZ, 0x1f, R5 ;  /* 0x0000001fff027819 */ /* 0x000fe40000011405 */
[----:B------:R-:W-:Y:S02]  /*1ed0*/  ISETP.GE.AND P3, PT, R184, R9, PT ;  /* 0x00000009b800720c */ /* 0x000fe40003f66270 */
[----:B-1----:R-:W-:Y:S01]  /*1ee0*/  LEA.HI R15, R2, R5, RZ, 0x3 ;  /* 0x00000005020f7211 */ /* 0x002fe200078f18ff */
[----:B------:R-:W-:-:S03]  /*1ef0*/  IMAD.MOV.U32 R2, RZ, RZ, 0x10 ;  /* 0x00000010ff027424 */ /* 0x000fc600078e00ff */
        /* <DEDUP_REMOVED lines=18> */
.L_x_6363:
[----:B------:R-:W-:Y:S05]  /*2020*/  BSYNC B0 ;  /* 0x0000000000007941 */ /* 0x000fea0003800000 */
.L_x_6362:
        /* <DEDUP_REMOVED lines=11> */
[----:B---3--:R-:W-:-:S04]  /*20e0*/  LEA R22, P1, R13, c[0x0][0x168], 0x1 ;  /* 0x00005a000d167a11 */ /* 0x008fc800078208ff */
[----:B------:R-:W-:-:S05]  /*20f0*/  LEA.HI.X R23, R13, c[0x0][0x16c], R12, 0x1, P1 ;  /* 0x00005b000d177a11 */ /* 0x000fca00008f0c0c */
[----:B------:R-:W-:Y:S01]  /*2100*/  @!PT LDS RZ, [RZ] ;  /* 0x00000000fffff984 */ /* 0x000fe20000000800 */
[----:B------:R-:W-:Y:S01]  /*2110*/  @!PT LDS RZ, [RZ] ;  /* 0x00000000fffff984 */ /* 0x000fe20000000800 */
[----:B------:R-:W-:Y:S01]  /*2120*/  @!PT LDS RZ, [RZ] ;  /* 0x00000000fffff984 */ /* 0x000fe20000000800 */
[----:B------:R1:W-:Y:S04]  /*2130*/  LDGSTS.E.BYPASS.LTC128B.128 [R177+0x2800], [R22.64] ;  /* 0x0280000016b17fae */ /* 0x0003e8000b901d46 */
.L_x_6365:
[----:B------:R-:W-:Y:S05]  /*2140*/  BSYNC B0 ;  /* 0x0000000000007941 */ /* 0x000fea0003800000 */
.L_x_6364:
[----:B------:R-:W-:Y:S01]  /*2150*/  ISETP.GE.AND P1, PT, R10, R9, PT ;  /* 0x000000090a00720c */ /* 0x000fe20003f26270 */
[----:B------:R-:W-:-:S12]  /*2160*/  BSSY B0, `(.L_x_6366) ;  /* 0x000000e000007945 */ /* 0x000fd80003800000 */
[----:B------:R-:W-:Y:S05]  /*2170*/  @P1 BRA `(.L_x_6367) ;  /* 0x000000c000001947 */ /* 0x000fea0003800000 */
[----:B------:R-:W-:-:S13]  /*2180*/  ISETP.GE.AND P1, PT, R180, c[0x0][0x220], PT ;  /* 0x00008800b4007a0c */ /* 0x000fda0003f26270 */
[----:B------:R1:W-:Y:S01]  /*2190*/  @P1 STS.128 [R177+0x3000], RZ ;  /* 0x003000ffb1001388 */ /* 0x0003e20000000c00 */
[----:B------:R-:W-:Y:S05]  /*21a0*/  @P1 BRA `(.L_x_6367) ;  /* 0x0000009000001947 */ /* 0x000fea0003800000 */
[----:B-1----:R-:W-:Y:S01]  /*21b0*/  IMAD.MOV.U32 R12, RZ, RZ, c[0x0][0x19c] ;  /* 0x00006700ff0c7624 */ /* 0x002fe200078e00ff */
[----:B------:R-:W-:-:S04]  /*21c0*/  LEA R13, P1, R117, R120, 0x5 ;  /* 0x00000078750d7211 */ /* 0x000fc800078228ff */
[----:B------:R-:W-:Y:S02]  /*21d0*/  LEA.HI.X R12, R117, R119, R12, 0x5, P1 ;  /* 0x00000077750c7211 */ /* 0x000fe400008f2c0c */
[----:B---3--:R-:W-:-:S04]  /*21e0*/  LEA R22, P1, R13, c[0x0][0x168], 0x1 ;  /* 0x00005a000d167a11 */ /* 0x008fc800078208ff */
[----:B------:R-:W-:-:S05]  /*21f0*/  LEA.HI.X R23, R13, c[0x0][0x16c], R12, 0x1, P1 ;  /* 0x00005b000d177a11 */ /* 0x000fca00008f0c0c */
[----:B------:R-:W-:Y:S01]  /*2200*/  @!PT LDS RZ, [RZ] ;  /* 0x00000000fffff984 */ /* 0x000fe20000000800 */
[----:B------:R-:W-:Y:S01]  /*2210*/  @!PT LDS RZ, [RZ] ;  /* 0x00000000fffff984 */ /* 0x000fe20000000800 */
[----:B------:R-:W-:Y:S01]  /*2220*/  @!PT LDS RZ, [RZ] ;  /* 0x00000000fffff984 */ /* 0x000fe20000000800 */
[----:B------:R1:W-:Y:S04]  /*2230*/  LDGSTS.E.BYPASS.LTC128B.128 [R177+0x3000], [R22.64] ;  /* 0x0300000016b17fae */ /* 0x0003e8000b901d46 */
.L_x_6367:
[----:B------:R-:W-:Y:S05]  /*2240*/  BSYNC B0 ;  /* 0x0000000000007941 */ /* 0x000fea0003800000 */
.L_x_6366:
        /* <DEDUP_REMOVED lines=10> */
[----:B-1----:R-:W-:Y:S02]  /*22f0*/  IADD3 R12, R29, UR4, RZ ;  /* 0x000000041d0c7c10 */ /* 0x002fe4000fffe0ff */
[----:B---3--:R-:W-:-:S04]  /*2300*/  LEA R22, P1, R28, c[0x0][0x168], 0x1 ;  /* 0x00005a001c167a11 */ /* 0x008fc800078208ff */
[----:B------:R-:W-:-:S05]  /*2310*/  LEA.HI.X R23, R28, c[0x0][0x16c], R12, 0x1, P1 ;  /* 0x00005b001c177a11 */ /* 0x000fca00008f0c0c */
[----:B------:R-:W-:Y:S01]  /*2320*/  @!PT LDS RZ, [RZ] ;  /* 0x00000000fffff984 */ /* 0x000fe20000000800 */
[----:B------:R-:W-:Y:S01]  /*2330*/  @!PT LDS RZ, [RZ] ;  /* 0x00000000fffff984 */ /* 0x000fe20000000800 */
[----:B------:R-:W-:Y:S01]  /*2340*/  @!PT LDS RZ, [RZ] ;  /* 0x00000000fffff984 */ /* 0x000fe20000000800 */
[----:B------:R1:W-:Y:S04]  /*2350*/  LDGSTS.E.BYPASS.LTC128B.128 [R177+0x3800], [R22.64] ;  /* 0x0380000016b17fae */ /* 0x0003e8000b901d46 */
.L_x_6369:
[----:B------:R-:W-:Y:S05]  /*2360*/  BSYNC B0 ;  /* 0x0000000000007941 */ /* 0x000fea0003800000 */
.L_x_6368:
[----:B------:R-:W-:Y:S01]  /*2370*/  IADD3 R18, R184, 0x40, RZ ;  /* 0x00000040b8127810 */ /* 0x000fe20007ffe0ff */
[----:B------:R-:W-:Y:S03]  /*2380*/  BSSY B0, `(.L_x_6370) ;  /* 0x000000f000007945 */ /* 0x000fe60003800000 */
[----:B------:R-:W-:-:S13]  /*2390*/  ISETP.GE.AND P1, PT, R18, R9, PT ;  /* 0x000000091200720c */ /* 0x000fda0003f26270 */
        /* <DEDUP_REMOVED lines=13> */
.L_x_6371:
[----:B------:R-:W-:Y:S05]  /*2470*/  BSYNC B0 ;  /* 0x0000000000007941 */ /* 0x000fea0003800000 */
.L_x_6370:
        /* <DEDUP_REMOVED lines=18> */
.L_x_6373:
[----:B------:R-:W-:Y:S05]  /*25a0*/  BSYNC B0 ;  /* 0x0000000000007941 */ /* 0x000fea0003800000 */
.L_x_6372:
        /* <DEDUP_REMOVED lines=18> */
.L_x_6375:
[----:B------:R-:W-:Y:S05]  /*26d0*/  BSYNC B0 ;  /* 0x0000000000007941 */ /* 0x000fea0003800000 */
.L_x_6374:
        /* <DEDUP_REMOVED lines=18> */
.L_x_6377:
[----:B------:R-:W-:Y:S05]  /*2800*/  BSYNC B0 ;  /* 0x0000000000007941 */ /* 0x000fea0003800000 */
.L_x_6376:
[----:B------:R-:W-:Y:S01]  /*2810*/  SHF.R.S32.HI R13, RZ, 0x1f, R17 ;  /* 0x0000001fff0d7819 */ /* 0x000fe20000011411 */
[----:B------:R-:W-:Y:S01]  /*2820*/  IMAD.WIDE.U32 R26, R17, c[0x0][0x320], R26 ;  /* 0x0000c800111a7a25 */ /* 0x000fe200078e001a */
[----:B------:R-:W0:Y:S03]  /*2830*/  LDGDEPBAR ;  /* 0x00000000000079af */ /* 0x000e260000000000 */
[----:B---3--:R-:W-:Y:S01]  /*2840*/  IMAD R22, R13, c[0x0][0x320], RZ ;  /* 0x0000c8000d167a24 */ /* 0x008fe200078e02ff */
[----:B------:R-:W-:-:S03]  /*2850*/  LEA R28, P1, R26, c[0x0][0x318], 0x2 ;  /* 0x0000c6001a1c7a11 */ /* 0x000fc600078210ff */
[----:B------:R-:W-:-:S04]  /*2860*/  IMAD R22, R17, c[0x0][0x324], R22 ;  /* 0x0000c90011167a24 */ /* 0x000fc800078e0216 */
[----:B------:R-:W-:-:S05]  /*2870*/  IMAD.IADD R22, R27, 0x1, R22 ;  /* 0x000000011b167824 */ /* 0x000fca00078e0216 */
[----:B------:R-:W-:-:S05]  /*2880*/  LEA.HI.X R29, R26, c[0x0][0x31c], R22, 0x2, P1 ;  /* 0x0000c7001a1d7a11 */ /* 0x000fca00008f1416 */
[----:B------:R-:W3:Y:S01]  /*2890*/  LDG.E R13, [R28.64] ;  /* 0x000000061c0d7981 */ /* 0x000ee2000c1e1900 */
[----:B------:R-:W-:Y:S01]  /*28a0*/  SHF.R.S32.HI R17, RZ, 0x4, R0 ;  /* 0x00000004ff117819 */ /* 0x000fe20000011400 */
[----:B------:R-:W-:Y:S01]  /*28b0*/  IMAD.SHL.U32 R6, R6, 0x40, RZ ;  /* 0x0000004006067824 */ /* 0x000fe200078e00ff */
[----:B------:R-:W-:-:S04]  /*28c0*/  DEPBAR.LE SB0, 0x0 ;  /* 0x000080000000791a */ /* 0x000fc80000000000 */
[----:B------:R-:W-:Y:S01]  /*28d0*/  ISETP.GE.AND P2, PT, R184, R9, PT ;  /* 0x00000009b800720c */ /* 0x000fe20003f46270 */
[----:B------:R-:W-:Y:S01]  /*28e0*/  BAR.SYNC.DEFER_BLOCKING 0x0 ;  /* 0x0000000000007b1d */ /* 0x000fe20000010000 */
[----:B------:R-:W-:Y:S01]  /*28f0*/  LEA.HI R22, R0, R17, RZ, 0x1 ;  /* 0x0000001100167211 */ /* 0x000fe200078f08ff */
[----:B------:R-:W-:Y:S01]  /*2900*/  IMAD.SHL.U32 R169, R56, 0x40, RZ ;  /* 0x0000004038a97824 */ /* 0x000fe200078e00ff */
[----:B------:R-:W-:Y:S01]  /*2910*/  SHF.R.S32.HI R174, RZ, 0x1f, R19 ;  /* 0x0000001fffae7819 */ /* 0x000fe20000011413 */
[----:B------:R-:W-:Y:S01]  /*2920*/  IMAD.SHL.U32 R26, R184, 0x8, RZ ;  /* 0x00000008b81a7824 */ /* 0x000fe200078e00ff */
[----:B------:R-:W-:Y:S01]  /*2930*/  LOP3.LUT R22, R22, 0xfffffffe, RZ, 0xc0, !PT ;  /* 0xfffffffe16167812 */ /* 0x000fe200078ec0ff */
[----:B------:R-:W3:Y:S01]  /*2940*/  MUFU.RCP R0, c[0x0][0x238] ;  /* 0x00008e0000007b08 */ /* 0x000ee20000001000 */
[----:B------:R-:W-:Y:S01]  /*2950*/  LOP3.LUT R6, R6, 0x1c0, RZ, 0xc0, !PT ;  /* 0x000001c006067812 */ /* 0x000fe200078ec0ff */
[----:B------:R-:W-:Y:S01]  /*2960*/  IMAD R11, R24, 0x10, R11 ;  /* 0x00000010180b7824 */ /* 0x000fe200078e020b */
[----:B------:R-:W-:Y:S01]  /*2970*/  LEA.HI R174, R174, R19, RZ, 0x2 ;  /* 0x00000013aeae7211 */ /* 0x000fe200078f10ff */
[----:B------:R-:W-:Y:S01]  /*2980*/  IMAD.IADD R22, R17, 0x1, -R22 ;  /* 0x0000000111167824 */ /* 0x000fe200078e0a16 */
[----:B------:R-:W-:Y:S01]  /*2990*/  LOP3.LUT R169, R169, 0x1c0, RZ, 0xc0, !PT ;  /* 0x000001c0a9a97812 */ /* 0x000fe200078ec0ff */
[----:B------:R-:W-:Y:S01]  /*29a0*/  IMAD.SHL.U32 R175, R7, 0x2, RZ ;  /* 0x0000000207af7824 */ /* 0x000fe200078e00ff */
[----:B------:R-:W-:Y:S01]  /*29b0*/  SHF.R.S32.HI R174, RZ, 0x2, R174 ;  /* 0x00000002ffae7819 */ /* 0x000fe200000114ae */
[----:B------:R-:W-:Y:S01]  /*29c0*/  IMAD.SHL.U32 R17, R22, 0x8, RZ ;  /* 0x0000000816117824 */ /* 0x000fe200078e00ff */
[----:B------:R-:W-:Y:S01]  /*29d0*/  LOP3.LUT R26, R169, 0x8, R26, 0xf8, !PT ;  /* 0x00000008a91a7812 */ /* 0x000fe200078ef81a */
[----:B------:R-:W-:Y:S01]  /*29e0*/  BSSY B0, `(.L_x_6378) ;  /* 0x000001e000007945 */ /* 0x000fe20003800000 */
[----:B------:R-:W-:-:S02]  /*29f0*/  SHF.R.U32.HI R169, RZ, 0x3, R169 ;  /* 0x00000003ffa97819 */ /* 0x000fc400000116a9 */
[----:B------:R-:W-:Y:S02]  /*2a00*/  LOP3.LUT R17, R6, 0x8, R17, 0xf8, !PT ;  /* 0x0000000806117812 */ /* 0x000fe400078ef811 */
[----:B------:R-:W-:Y:S02]  /*2a10*/  SHF.R.U32.HI R6, RZ, 0x3, R6 ;  /* 0x00000003ff067819 */ /* 0x000fe40000011606 */
[----:B------:R-:W-:Y:S01]  /*2a20*/  IADD3 R11, R11, 0x1, R174 ;  /* 0x000000010b0b7810 */ /* 0x000fe20007ffe0ae */
[----:B------:R1:W-:Y:S01]  /*2a30*/  @P2 STS.128 [R177+0x6000], RZ ;  /* 0x006000ffb1002388 */ /* 0x0003e20000000c00 */
[----:B------:R-:W-:Y:S01]  /*2a40*/  LOP3.LUT R6, R17, R6, RZ, 0x3c, !PT ;  /* 0x0000000611067212 */ /* 0x000fe200078e3cff */
[----:B------:R-:W-:Y:S01]  /*2a50*/  IMAD R17, R24, 0x400, R15 ;  /* 0x0000040018117824 */ /* 0x000fe200078e020f */
[----:B------:R-:W-:Y:S02]  /*2a60*/  LOP3.LUT R169, R26, R169, RZ, 0x3c, !PT ;  /* 0x000000a91aa97212 */ /* 0x000fe400078e3cff */
[----:B------:R-:W-:Y:S01]  /*2a70*/  LOP3.LUT P3, RZ, R56, 0x2, RZ, 0xc0, !PT ;  /* 0x0000000238ff7812 */ /* 0x000fe2000786c0ff */
[----:B------:R-:W-:Y:S01]  /*2a80*/  IMAD.IADD R170, R6, 0x1, R17 ;  /* 0x0000000106aa7824 */ /* 0x000fe200078e0211 */
[----:B------:R-:W-:Y:S01]  /*2a90*/  LEA R196, P1, R124, c[0x0][0x170], 0x1 ;  /* 0x00005c007cc47a11 */ /* 0x000fe200078208ff */
[----:B------:R-:W-:Y:S01]  /*2aa0*/  IMAD R169, R22, 0x200, R169 ;  /* 0x0000020016a97824 */ /* 0x000fe200078e02a9 */
[----:B------:R-:W-:Y:S01]  /*2ab0*/  IADD3 R122, R3, R11, -R178 ;  /* 0x0000000b037a7210 */ /* 0x000fe20007ffe8b2 */
[----:B------:R-:W-:Y:S01]  /*2ac0*/  IMAD.IADD R6, R15, 0x1, R6 ;  /* 0x000000010f067824 */ /* 0x000fe200078e0206 */
[----:B------:R-:W-:Y:S01]  /*2ad0*/  SEL R2, R2, 0xfffffff0, !P3 ;  /* 0xfffffff002027807 */ /* 0x000fe20005800000 */
[----:B------:R-:W-:Y:S01]  /*2ae0*/  IMAD.SHL.U32 R170, R170, 0x2, RZ ;  /* 0x00000002aaaa7824 */ /* 0x000fe200078e00ff */
[----:B------:R-:W-:-:S02]  /*2af0*/  LOP3.LUT R175, R175, 0x6, RZ, 0xc0, !PT ;  /* 0x00000006afaf7812 */ /* 0x000fc400078ec0ff */
[----:B------:R-:W-:Y:S02]  /*2b00*/  LEA.HI.X R195, R124, c[0x0][0x174], R127, 0x1, P1 ;  /* 0x00005d007cc37a11 */ /* 0x000fe400008f0c7f */
[----:B------:R-:W-:Y:S01]  /*2b10*/  IADD3 R122, R122, c[0x0][0x2e8], RZ ;  /* 0x0000ba007a7a7a10 */ /* 0x000fe20007ffe0ff */
[----:B---3--:R-:W-:Y:S01]  /*2b20*/  FMUL.FTZ R0, R13, R0 ;  /* 0x000000000d007220 */ /* 0x008fe20000410000 */
[----:B------:R-:W-:Y:S05]  /*2b30*/  @P2 BRA `(.L_x_6379) ;  /* 0x0000008000002947 */ /* 0x000fea0003800000 */
[----:B-1----:R-:W-:-:S13]  /*2b40*/  ISETP.GE.AND P1, PT, R180, c[0x0][0x220], PT ;  /* 0x00008800b4007a0c */ /* 0x002fda0003f26270 */
[----:B------:R1:W-:Y:S01]  /*2b50*/  @P1 STS.128 [R177+0x6000], RZ ;  /* 0x006000ffb1001388 */ /* 0x0003e20000000c00 */
[----:B------:R-:W-:Y:S05]  /*2b60*/  @P1 BRA `(.L_x_6379) ;  /* 0x0000005000001947 */ /* 0x000fea0003800000 */
[----:B------:R-:W-:-:S05]  /*2b70*/  MOV R194, R196 ;  /* 0x000000c400c27202 */ /* 0x000fca0000000f00 */
[----:B------:R-:W-:Y:S01]  /*2b80*/  @!PT LDS RZ, [RZ] ;  /* 0x00000000fffff984 */ /* 0x000fe20000000800 */
[----:B------:R-:W-:Y:S01]  /*2b90*/  @!PT LDS RZ, [RZ] ;  /* 0x00000000fffff984 */ /* 0x000fe20000000800 */
[----:B------:R-:W-:Y:S01]  /*2ba0*/  @!PT LDS RZ, [RZ] ;  /* 0x00000000fffff984 */ /* 0x000fe20000000800 */
[----:B------:R3:W-:Y:S02]  /*2bb0*/  LDGSTS.E.BYPASS.LTC128B.128 [R177+0x6000], [R194.64] ;  /* 0x06000000c2b17fae */ /* 0x0007e4000b901d46 */
.L_x_6379:
[----:B-1----:R-:W-:Y:S05]  /*2bc0*/  BSYNC B0 ;  /* 0x0000000000007941 */ /* 0x002fea0003800000 */
.L_x_6378:
        /* <DEDUP_REMOVED lines=16> */
.L_x_6381:
[----:B------:R-:W-:Y:S05]  /*2cd0*/  BSYNC B0 ;  /* 0x0000000000007941 */ /* 0x000fea0003800000 */
.L_x_6380:
        /* <DEDUP_REMOVED lines=14> */
.L_x_6383:
[----:B------:R-:W-:Y:S05]  /*2dc0*/  BSYNC B0 ;  /* 0x0000000000007941 */ /* 0x000fea0003800000 */
.L_x_6382:
[----:B------:R-:W-:Y:S01]  /*2dd0*/  ISETP.GE.AND P1, PT, R8, R9, PT ;  /* 0x000000090800720c */ /* 0x000fe20003f26270 */
[----:B------:R-:W-:-:S12]  /*2de0*/  BSSY B0, `(.L_x_6384) ;  /* 0x000000f000007945 */ /* 0x000fd80003800000 */
[----:B------:R1:W-:Y:S01]  /*2df0*/  @P1 STS.128 [R177+0x7800], RZ ;  /* 0x007800ffb1001388 */ /* 0x0003e20000000c00 */
[----:B------:R-:W-:Y:S05]  /*2e00*/  @P1 BRA `(.L_x_6385) ;  /* 0x000000c000001947 */ /* 0x000fea0003800000 */
[----:B------:R-:W-:-:S13]  /*2e10*/  ISETP.GE.AND P1, PT, R180, c[0x0][0x220], PT ;  /* 0x00008800b4007a0c */ /* 0x000fda0003f26270 */
[----:B------:R1:W-:Y:S01]  /*2e20*/  @P1 STS.128 [R177+0x7800], RZ ;  /* 0x007800ffb1001388 */ /* 0x0003e20000000c00 */
[----:B------:R-:W-:Y:S05]  /*2e30*/  @P1 BRA `(.L_x_6385) ;  /* 0x0000009000001947 */ /* 0x000fea0003800000 */
[----:B---3--:R-:W-:Y:S01]  /*2e40*/  MOV R194, R196 ;  /* 0x000000c400c27202 */ /* 0x008fe20000000f00 */
        /* <DEDUP_REMOVED lines=8> */
.L_x_6385:
[----:B------:R-:W-:Y:S05]  /*2ed0*/  BSYNC B0 ;  /* 0x0000000000007941 */ /* 0x000fea0003800000 */
.L_x_6384:
        /* <DEDUP_REMOVED lines=8> */
[----:B---3--:R-:W-:-:S04]  /*2f60*/  LEA R10, P1, R7, R196, 0x7 ;  /* 0x000000c4070a7211 */ /* 0x008fc800078238ff */
[----:B------:R-:W-:-:S05]  /*2f70*/  LEA.HI.X R11, R7, R195, R8, 0x7, P1 ;  /* 0x000000c3070b7211 */ /* 0x000fca00008f3c08 */
[----:B------:R-:W-:Y:S01]  /*2f80*/  @!PT LDS RZ, [RZ] ;  /* 0x00000000fffff984 */ /* 0x000fe20000000800 */
[----:B------:R-:W-:Y:S01]  /*2f90*/  @!PT LDS RZ, [RZ] ;  /* 0x00000000fffff984 */ /* 0x000fe20000000800 */
[----:B------:R-:W-:Y:S01]  /*2fa0*/  @!PT LDS RZ, [RZ] ;  /* 0x00000000fffff984 */ /* 0x000fe20000000800 */
[----:B------:R3:W-:Y:S04]  /*2fb0*/  LDGSTS.E.BYPASS.LTC128B.128 [R177+0x8000], [R10.64] ;  /* 0x080000000ab17fae */ /* 0x0007e8000b901d46 */
.L_x_6387:
[----:B------:R-:W-:Y:S05]  /*2fc0*/  BSYNC B0 ;  /* 0x0000000000007941 */ /* 0x000fea0003800000 */
.L_x_6386:
        /* <DEDUP_REMOVED lines=16> */
.L_x_6389:
[----:B------:R-:W-:Y:S05]  /*30d0*/  BSYNC B0 ;  /* 0x0000000000007941 */ /* 0x000fea0003800000 */
.L_x_6388:
        /* <DEDUP_REMOVED lines=16> */
.L_x_6391:
[----:B------:R-:W-:Y:S05]  /*31e0*/  BSYNC B0 ;  /* 0x0000000000007941 */ /* 0x000fea0003800000 */
.L_x_6390:
        /* <DEDUP_REMOVED lines=16> */
.L_x_6393:
[----:B------:R-:W-:Y:S05]  /*32f0*/  BSYNC B0 ;  /* 0x0000000000007941 */ /* 0x000fea0003800000 */
.L_x_6392:
        /* <DEDUP_REMOVED lines=9> */
[----:B------:R-:W1:Y:S02]  /*3390*/  LDSM.16.M88.4 R16, [R169+0x4000] ;  /* 0x00400000a910783b */ /* 0x000e640000000200 */
[----:B------:R-:W-:-:S02]  /*33a0*/  IMAD R165, R4, 0x2, R167 ;  /* 0x0000000204a57824 */ /* 0x000fc400078e02a7 */
[----:B---3--:R-:W3:Y:S03]  /*33b0*/  LDSM.16.M88.4 R8, [R169+0x4800] ;  /* 0x00480000a908783b */ /* 0x008ee60000000200 */
[----:B------:R-:W-:Y:S01]  /*33c0*/  @P1 IADD3 R166, R56, -0x40, RZ ;  /* 0xffffffc038a61810 */ /* 0x000fe20007ffe0ff */
[----:B------:R-:W2:Y:S03]  /*33d0*/  LDSM.16.M88.4 R40, [R169+0x2800] ;  /* 0x00280000a928783b */ /* 0x000ea60000000200 */
[----:B------:R-:W-:Y:S01]  /*33e0*/  IADD3 R159, R166, 0x800, RZ ;  /* 0x00000800a69f7810 */ /* 0x000fe20007ffe0ff */
[----:B------:R-:W4:Y:S01]  /*33f0*/  LDSM.16.M88.4 R32, [R169+0x3000] ;  /* 0x00300000a920783b */ /* 0x000f220000000200 */
[----:B------:R-:W-:Y:S01]  /*3400*/  IMAD R152, R2, 0x2, R166 ;  /* 0x0000000202987824 */ /* 0x000fe200078e02a6 */
[----:B------:R-:W-:Y:S01]  /*3410*/  IADD3 R158, R166, 0x1000, RZ ;  /* 0x00001000a69e7810 */ /* 0x000fe20007ffe0ff */
[----:B------:R-:W-:Y:S01]  /*3420*/  IMAD.IADD R2, R128, 0x1, R175 ;  /* 0x0000000180027824 */ /* 0x000fe200078e02af */
[----:B------:R-:W2:Y:S01]  /*3430*/  LDSM.16.M88.4 R24, [R169+0x3800] ;  /* 0x00380000a918783b */ /* 0x000ea20000000200 */
[----:B------:R-:W-:-:S02]  /*3440*/  IADD3 R157, R166, 0x1800, RZ ;  /* 0x00001800a69d7810 */ /* 0x000fc40007ffe0ff */
[C---:B------:R-:W-:Y:S01]  /*3450*/  IADD3 R156, R166.reuse, 0x2000, RZ ;  /* 0x00002000a69c7810 */ /* 0x040fe20007ffe0ff */
[----:B------:R-:W-:Y:S01]  /*3460*/  LDSM.16.M88.4 R72, [R168] ;  /* 0x00000000a848783b */ /* 0x000fe20000000200 */
[C---:B------:R-:W-:Y:S02]  /*3470*/  IADD3 R155, R166.reuse, 0x2800, RZ ;  /* 0x00002800a69b7810 */ /* 0x040fe40007ffe0ff */
[C---:B------:R-:W-:Y:S01]  /*3480*/  IADD3 R154, R166.reuse, 0x3000, RZ ;  /* 0x00003000a69a7810 */ /* 0x040fe20007ffe0ff */
[----:B------:R-:W2:Y:S01]  /*3490*/  LDSM.16.M88.4 R108, [R163+0x2000] ;  /* 0x00200000a36c783b */ /* 0x000ea20000000200 */
[----:B------:R-:W-:-:S03]  /*34a0*/  IADD3 R153, R166, 0x3800, RZ ;  /* 0x00003800a6997810 */ /* 0x000fc60007ffe0ff */
[----:B------:R-:W2:Y:S04]  /*34b0*/  LDSM.16.M88.4 R52, [R163+0x4000] ;  /* 0x00400000a334783b */ /* 0x000ea80000000200 */
[----:B------:R-:W2:Y:S04]  /*34c0*/  LDSM.16.M88.4 R48, [R163+0x4800] ;  /* 0x00480000a330783b */ /* 0x000ea80000000200 */
[----:B------:R-:W2:Y:S01]  /*34d0*/  LDSM.16.M88.4 R92, [R163+0x2800] ;  /* 0x00280000a35c783b */ /* 0x000ea20000000200 */
[C---:B-----5:R-:W-:Y:S03]  /*34e0*/  HMMA.16816.F32.BF16 R80, R60.reuse, R76, RZ ;  /* 0x0000004c3c50723c */ /* 0x060fe600000418ff */
[----:B------:R-:W5:Y:S04]  /*34f0*/  LDSM.16.M88.4 R88, [R163+0x3000] ;  /* 0x00300000a358783b */ /* 0x000f680000000200 */
[----:B------:R-:W-:Y:S01]  /*3500*/  LDSM.16.M88.4 R56, [R167] ;  /* 0x00000000a738783b */ /* 0x000fe20000000200 */
[C---:B-1----:R-:W-:Y:S03]  /*3510*/  HMMA.16816.F32.BF16 R20, R60.reuse, R16, RZ ;  /* 0x000000103c14723c */ /* 0x042fe600000418ff */
[----:B------:R-:W1:Y:S04]  /*3520*/  LDSM.16.M88.4 R84, [R166] ;  /* 0x00000000a654783b */ /* 0x000e680000000200 */
[----:B------:R-:W1:Y:S01]  /*3530*/  LDSM.16.M88.4 R68, [R163+0x3800] ;  /* 0x00380000a344783b */ /* 0x000e620000000200 */
        /* <DEDUP_REMOVED lines=8> */
[C---:B--2---:R-:W-:Y:S08]  /*35c0*/  HMMA.16816.F32.BF16 R44, R60.reuse, R40, RZ ;  /* 0x000000283c2c723c */ /* 0x044ff000000418ff */
[C---:B----4-:R-:W-:Y:S08]  /*35d0*/  HMMA.16816.F32.BF16 R36, R60.reuse, R32, RZ ;  /* 0x000000203c24723c */ /* 0x050ff000000418ff */
[C---:B------:R-:W-:Y:S08]  /*35e0*/  HMMA.16816.F32.BF16 R40, R60.reuse, R42, RZ ;  /* 0x0000002a3c28723c */ /* 0x040ff000000418ff */
[C---:B------:R-:W-:Y:S08]  /*35f0*/  HMMA.16816.F32.BF16 R32, R60.reuse, R34, RZ ;  /* 0x000000223c20723c */ /* 0x040ff000000418ff */
[----:B------:R-:W-:Y:S08]  /*3600*/  HMMA.16816.F32.BF16 R28, R60, R24, RZ ;  /* 0x000000183c1c723c */ /* 0x000ff000000418ff */
[C---:B------:R-:W-:Y:S08]  /*3610*/  HMMA.16816.F32.BF16 R80, R72.reuse, R108, R80 ;  /* 0x0000006c4850723c */ /* 0x040ff00000041850 */
[C---:B------:R-:W-:Y:S01]  /*3620*/  HMMA.16816.F32.BF16 R76, R72.reuse, R110, R76 ;  /* 0x0000006e484c723c */ /* 0x040fe2000004184c */
[----:B------:R-:W-:Y:S07]  /*3630*/  LDSM.16.M88.4 R108, [R166+0x2000] ;  /* 0x00200000a66c783b */ /* 0x000fee0000000200 */
[C---:B------:R-:W-:Y:S08]  /*3640*/  HMMA.16816.F32.BF16 R20, R72.reuse, R52, R20 ;  /* 0x000000344814723c */ /* 0x040ff00000041814 */
[----:B------:R-:W-:Y:S01]  /*3650*/  HMMA.16816.F32.BF16 R16, R72, R54, R16 ;  /* 0x000000364810723c */ /* 0x000fe20000041810 */
[----:B------:R-:W2:Y:S07]  /*3660*/  LDSM.16.M88.4 R52, [R166+0x800] ;  /* 0x00080000a634783b */ /* 0x000eae0000000200 */
[----:B------:R-:W-:Y:S08]  /*3670*/  HMMA.16816.F32.BF16 R24, R60, R26, RZ ;  /* 0x0000001a3c18723c */ /* 0x000ff000000418ff */
[C---:B------:R-:W-:Y:S08]  /*3680*/  HMMA.16816.F32.BF16 R12, R72.reuse, R48, R12 ;  /* 0x00000030480c723c */ /* 0x040ff0000004180c */
[C---:B------:R-:W-:Y:S01]  /*3690*/  HMMA.16816.F32.BF16 R8, R72.reuse, R50, R8 ;  /* 0x000000324808723c */ /* 0x040fe20000041808 */
[----:B------:R-:W3:Y:S07]  /*36a0*/  LDSM.16.M88.4 R48, [R166+0x1000] ;  /* 0x00100000a630783b */ /* 0x000eee0000000200 */
[C---:B------:R-:W-:Y:S08]  /*36b0*/  HMMA.16816.F32.BF16 R44, R72.reuse, R92, R44 ;  /* 0x0000005c482c723c */ /* 0x040ff0000004182c */
[C---:B------:R-:W-:Y:S01]  /*36c0*/  HMMA.16816.F32.BF16 R40, R72.reuse, R94, R40 ;  /* 0x0000005e4828723c */ /* 0x040fe20000041828 */
[----:B------:R-:W-:Y:S07]  /*36d0*/  LDSM.16.M88.4 R92, [R165] ;  /* 0x00000000a55c783b */ /* 0x000fee0000000200 */
[C---:B-----5:R-:W-:Y:S08]  /*36e0*/  HMMA.16816.F32.BF16 R36, R72.reuse, R88, R36 ;  /* 0x000000584824723c */ /* 0x060ff00000041824 */
[----:B------:R-:W-:Y:S01]  /*36f0*/  HMMA.16816.F32.BF16 R32, R72, R90, R32 ;  /* 0x0000005a4820723c */ /* 0x000fe20000041820 */
[----:B------:R-:W4:Y:S07]  /*3700*/  LDSM.16.M88.4 R88, [R152] ;  /* 0x000000009858783b */ /* 0x000f2e0000000200 */
[C---:B-1----:R-:W-:Y:S08]  /*3710*/  HMMA.16816.F32.BF16 R80, R56.reuse, R84, R80 ;  /* 0x000000543850723c */ /* 0x042ff00000041850 */
[----:B------:R-:W-:Y:S01]  /*3720*/  HMMA.16816.F32.BF16 R76, R56, R86, R76 ;  /* 0x00000056384c723c */ /* 0x000fe2000004184c */
[----:B------:R-:W1:Y:S07]  /*3730*/  LDSM.16.M88.4 R84, [R152+0x800] ;  /* 0x000800009854783b */ /* 0x000e6e0000000200 */
[C---:B------:R-:W-:Y:S08]  /*3740*/  HMMA.16816.F32.BF16 R28, R72.reuse, R68, R28 ;  /* 0x00000044481c723c */ /* 0x040ff0000004181c */
[----:B------:R-:W-:Y:S01]  /*3750*/  HMMA.16816.F32.BF16 R24, R72, R70, R24 ;  /* 0x000000464818723c */ /* 0x000fe20000041818 */
[----:B------:R-:W5:Y:S07]  /*3760*/  LDSM.16.M88.4 R68, [R163+0x5800] ;  /* 0x00580000a344783b */ /* 0x000f6e0000000200 */
[----:B--2---:R-:W-:Y:S07]  /*3770*/  HMMA.16816.F32.BF16 R44, R56, R52, R44 ;  /* 0x00000034382c723c */ /* 0x004fee000004182c */
[----:B------:R-:W-:Y:S01]  /*3780*/  IADD3 R53, R2, 0x1, RZ ;  /* 0x0000000102357810 */ /* 0x000fe20007ffe0ff */
[C---:B------:R-:W-:Y:S03]  /*3790*/  HMMA.16816.F32.BF16 R100, R60.reuse, R96, RZ ;  /* 0x000000603c64723c */ /* 0x040fe600000418ff */
[----:B------:R-:W-:Y:S05]  /*37a0*/  I2F R52, R53 ;  /* 0x0000003500347306 */ /* 0x000fea0000201400 */
[C---:B------:R-:W-:Y:S08]  /*37b0*/  HMMA.16816.F32.BF16 R64, R60.reuse, R112, RZ ;  /* 0x000000703c40723c */ /* 0x040ff000000418ff */
[C---:B------:R-:W-:Y:S08]  /*37c0*/  HMMA.16816.F32.BF16 R96, R60.reuse, R98, RZ ;  /* 0x000000623c60723c */ /* 0x040ff000000418ff */
[----:B------:R-:W-:Y:S01]  /*37d0*/  HMMA.16816.F32.BF16 R60, R60, R114, RZ ;  /* 0x000000723c3c723c */ /* 0x000fe200000418ff */
[----:B------:R-:W-:Y:S07]  /*37e0*/  LDSM.16.M88.4 R112, [R166+0x1800] ;  /* 0x00180000a670783b */ /* 0x000fee0000000200 */
[----:B---3--:R-:W-:Y:S07]  /*37f0*/  HMMA.16816.F32.BF16 R36, R56, R48, R36 ;  /* 0x000000303824723c */ /* 0x008fee0000041824 */
[C---:B------:R-:W-:Y:S01]  /*3800*/  IADD3 R48, R122.reuse, 0x8, RZ ;  /* 0x000000087a307810 */ /* 0x040fe20007ffe0ff */
[----:B----4-:R-:W-:Y:S01]  /*3810*/  HMMA.16816.F32.BF16 R80, R92, R88, R80 ;  /* 0x000000585c50723c */ /* 0x010fe20000041850 */
[----:B------:R-:W-:-:S02]  /*3820*/  IMNMX R122, R122, R3, PT ;  /* 0x000000037a7a7217 */ /* 0x000fc40003800200 */
[----:B------:R-:W-:Y:S02]  /*3830*/  IMNMX R121, R48, R3, PT ;  /* 0x0000000330797217 */ /* 0x000fe40003800200 */
[----:B------:R-:W-:Y:S02]  /*3840*/  IADD3 R3, R2, 0x9, RZ ;  /* 0x0000000902037810 */ /* 0x000fe40007ffe0ff */
[CC--:B------:R-:W-:Y:S01]  /*3850*/  ISETP.GE.AND P6, PT, R53.reuse, R122.reuse, PT ;  /* 0x0000007a3500720c */ /* 0x0c0fe20003fc6270 */
[----:B------:R-:W-:Y:S01]  /*3860*/  HMMA.16816.F32.BF16 R32, R56, R50, R32 ;  /* 0x000000323820723c */ /* 0x000fe20000041820 */
[----:B------:R-:W2:Y:S01]  /*3870*/  LDSM.16.M88.4 R48, [R152+0x1000] ;  /* 0x001000009830783b */ /* 0x000ea20000000200 */
[-C--:B------:R-:W-:Y:S02]  /*3880*/  ISETP.GE.AND P4, PT, R53, R121.reuse, PT ;  /* 0x000000793500720c */ /* 0x080fe40003f86270 */
[C---:B------:R-:W-:Y:S02]  /*3890*/  ISETP.GE.AND P2, PT, R3.reuse, R122, PT ;  /* 0x0000007a0300720c */ /* 0x040fe40003f46270 */
[----:B------:R-:W-:-:S02]  /*38a0*/  ISETP.GE.AND P3, PT, R3, R121, PT ;  /* 0x000000790300720c */ /* 0x000fc40003f66270 */
[----:B------:R-:W-:Y:S08]  /*38b0*/  HMMA.16816.F32.BF16 R76, R92, R90, R76 ;  /* 0x0000005a5c4c723c */ /* 0x000ff0000004184c */
[----:B------:R-:W-:Y:S07]  /*38c0*/  HMMA.16816.F32.BF16 R40, R56, R54, R40 ;  /* 0x000000363828723c */ /* 0x000fee0000041828 */
[----:B------:R-:W-:Y:S01]  /*38d0*/  IADD3 R54, R2, 0x8, RZ ;  /* 0x0000000802367810 */ /* 0x000fe20007ffe0ff */
[----:B-1----:R-:W-:Y:S03]  /*38e0*/  HMMA.16816.F32.BF16 R44, R92, R84, R44 ;  /* 0x000000545c2c723c */ /* 0x002fe6000004182c */
[----:B------:R-:W-:Y:S01]  /*38f0*/  I2F R55, R54 ;  /* 0x0000003600377306 */ /* 0x000fe20000201400 */
[----:B------:R-:W-:-:S02]  /*3900*/  ISETP.GE.AND P5, PT, R54, R122, PT ;  /* 0x0000007a3600720c */ /* 0x000fc40003fa6270 */
[----:B------:R-:W-:Y:S02]  /*3910*/  ISETP.GE.AND P1, PT, R54, R121, PT ;  /* 0x000000793600720c */ /* 0x000fe40003f26270 */
[C---:B-----5:R-:W-:Y:S01]  /*3920*/  HMMA.16816.F32.BF16 R64, R72.reuse, R68, R64 ;  /* 0x000000444840723c */ /* 0x060fe20000041840 */
[C---:B------:R-:W-:Y:S02]  /*3930*/  IADD3 R85, R2.reuse, 0x20, RZ ;  /* 0x0000002002557810 */ /* 0x040fe40007ffe0ff */
[----:B------:R-:W1:Y:S05]  /*3940*/  I2F R68, R3 ;  /* 0x0000000300447306 */ /* 0x000e6a0000201400 */
[C---:B------:R-:W-:Y:S07]  /*3950*/  HMMA.16816.F32.BF16 R60, R72.reuse, R70, R60 ;  /* 0x00000046483c723c */ /* 0x040fee000004183c */
[C---:B------:R-:W-:Y:S01]  /*3960*/  IADD3 R70, R2.reuse, 0x10, RZ ;  /* 0x0000001002467810 */ /* 0x040fe20007ffe0ff */
[----:B------:R-:W-:Y:S01]  /*3970*/  HMMA.16816.F32.BF16 R100, R72, R104, R100 ;  /* 0x000000684864723c */ /* 0x000fe20000041864 */
[----:B------:R-:W-:-:S02]  /*3980*/  IADD3 R71, R2, 0x11, RZ ;  /* 0x0000001102477810 */ /* 0x000fc40007ffe0ff */
[----:B------:R-:W3:Y:S01]  /*3990*/  I2F R69, R70 ;  /* 0x0000004600457306 */ /* 0x000ee20000201400 */
[----:B-1----:R-:W-:-:S04]  /*39a0*/  FFMA.FTZ R77, R0, R68, R77 ;  /* 0x00000044004d7223 */ /* 0x002fc8000001004d */
[----:B------:R-:W-:Y:S01]  /*39b0*/  HMMA.16816.F32.BF16 R96, R72, R106, R96 ;  /* 0x0000006a4860723c */ /* 0x000fe20000041860 */
[----:B------:R-:W-:Y:S01]  /*39c0*/  FSEL R77, R77, -INF , !P2 ;  /* 0xff8000004d4d7808 */ /* 0x000fe20005000000 */
[----:B------:R-:W-:Y:S01]  /*39d0*/  LDSM.16.M88.4 R104, [R166+0x2800] ;  /* 0x00280000a668783b */ /* 0x000fe20000000200 */
[----:B------:R-:W1:Y:S04]  /*39e0*/  I2F R3, R71 ;  /* 0x0000004700037306 */ /* 0x000e680000201400 */
[CC--:B------:R-:W-:Y:S01]  /*39f0*/  FFMA.FTZ R75, R0.reuse, R52.reuse, R81 ;  /* 0x00000034004b7223 */ /* 0x0c0fe20000010051 */
[C---:B------:R-:W-:Y:S01]  /*3a00*/  HMMA.16816.F32.BF16 R40, R92.reuse, R86, R40 ;  /* 0x000000565c28723c */ /* 0x040fe20000041828 */
[C---:B------:R-:W-:Y:S02]  /*3a10*/  FFMA.FTZ R74, R0.reuse, R52, R83 ;  /* 0x00000034004a7223 */ /* 0x040fe40000010053 */
[CC--:B------:R-:W-:Y:S01]  /*3a20*/  FFMA.FTZ R73, R0.reuse, R55.reuse, R76 ;  /* 0x0000003700497223 */ /* 0x0c0fe2000001004c */
[----:B------:R-:W-:Y:S01]  /*3a30*/  FSEL R75, R75, -INF , !P6 ;  /* 0xff8000004b4b7808 */ /* 0x000fe20007000000 */
[----:B------:R-:W-:Y:S01]  /*3a40*/  FFMA.FTZ R72, R0, R55, R78 ;  /* 0x0000003700487223 */ /* 0x000fe2000001004e */
[----:B------:R-:W-:Y:S01]  /*3a50*/  FSEL R74, R74, -INF , !P4 ;  /* 0xff8000004a4a7808 */ /* 0x000fe20006000000 */
[----:B------:R-:W4:Y:S01]  /*3a60*/  LDSM.16.M88.4 R52, [R166+0x3000] ;  /* 0x00300000a634783b */ /* 0x000f220000000200 */
[----:B------:R-:W-:Y:S01]  /*3a70*/  ISETP.GE.AND P6, PT, R70, R122, PT ;  /* 0x0000007a4600720c */ /* 0x000fe20003fc6270 */
[----:B------:R-:W-:Y:S01]  /*3a80*/  FFMA.FTZ R76, R0, R68, R79 ;  /* 0x00000044004c7223 */ /* 0x000fe2000001004f */
[----:B------:R-:W-:Y:S01]  /*3a90*/  ISETP.GE.AND P4, PT, R70, R121, PT ;  /* 0x000000794600720c */ /* 0x000fe20003f86270 */
[-C--:B---3--:R-:W-:Y:S01]  /*3aa0*/  FFMA.FTZ R79, R0, R69.reuse, R44 ;  /* 0x00000045004f7223 */ /* 0x088fe2000001002c */
[----:B------:R-:W-:Y:S01]  /*3ab0*/  IADD3 R70, R2, 0x18, RZ ;  /* 0x0000001802467810 */ /* 0x000fe20007ffe0ff */
[----:B------:R-:W-:Y:S01]  /*3ac0*/  FFMA.FTZ R46, R0, R69, R46 ;  /* 0x00000045002e7223 */ /* 0x000fe2000001002e */
[----:B------:R-:W-:Y:S01]  /*3ad0*/  FSEL R73, R73, -INF , !P5 ;  /* 0xff80000049497808 */ /* 0x000fe20006800000 */
[----:B--2---:R-:W-:Y:S01]  /*3ae0*/  HMMA.16816.F32.BF16 R36, R92, R48, R36 ;  /* 0x000000305c24723c */ /* 0x004fe20000041824 */
[----:B------:R-:W-:Y:S01]  /*3af0*/  FSEL R72, R72, -INF , !P1 ;  /* 0xff80000048487808 */ /* 0x000fe20004800000 */
[----:B------:R2:W3:Y:S01]  /*3b00*/  I2F R81, R70 ;  /* 0x0000004600517306 */ /* 0x0004e20000201400 */
[----:B------:R-:W-:Y:S01]  /*3b10*/  FSEL R76, R76, -INF , !P3 ;  /* 0xff8000004c4c7808 */ /* 0x000fe20005800000 */
[CC--:B-1----:R-:W-:Y:S01]  /*3b20*/  FFMA.FTZ R45, R0.reuse, R3.reuse, R45 ;  /* 0x00000003002d7223 */ /* 0x0c2fe2000001002d */
[CC--:B------:R-:W-:Y:S01]  /*3b30*/  ISETP.GE.AND P5, PT, R71.reuse, R122.reuse, PT ;  /* 0x0000007a4700720c */ /* 0x0c0fe20003fa6270 */
[----:B------:R-:W-:Y:S01]  /*3b40*/  FFMA.FTZ R47, R0, R3, R47 ;  /* 0x00000003002f7223 */ /* 0x000fe2000001002f */
[-C--:B------:R-:W-:Y:S01]  /*3b50*/  ISETP.GE.AND P1, PT, R71, R121.reuse, PT ;  /* 0x000000794700720c */ /* 0x080fe20003f26270 */
[----:B------:R-:W-:Y:S01]  /*3b60*/  HMMA.16816.F32.BF16 R28, R56, R112, R28 ;  /* 0x00000070381c723c */ /* 0x000fe2000004181c */
[C---:B------:R-:W-:Y:S01]  /*3b70*/  ISETP.GE.AND P2, PT, R70.reuse, R122, PT ;  /* 0x0000007a4600720c */ /* 0x040fe20003f46270 */
[----:B------:R-:W1:Y:S01]  /*3b80*/  I2F R3, R85 ;  /* 0x0000005500037306 */ /* 0x000e620000201400 */
[----:B------:R-:W-:-:S02]  /*3b90*/  ISETP.GE.AND P3, PT, R70, R121, PT ;  /* 0x000000794600720c */ /* 0x000fc40003f66270 */
[C---:B------:R-:W-:Y:S02]  /*3ba0*/  IADD3 R44, R2.reuse, 0x19, RZ ;  /* 0x00000019022c7810 */ /* 0x040fe40007ffe0ff */
[----:B------:R-:W-:Y:S01]  /*3bb0*/  IADD3 R86, R2, 0x21, RZ ;  /* 0x0000002102567810 */ /* 0x000fe20007ffe0ff */
[----:B------:R-:W-:Y:S01]  /*3bc0*/  HMMA.16816.F32.BF16 R24, R56, R114, R24 ;  /* 0x000000723818723c */ /* 0x000fe20000041818 */
[----:B------:R-:W-:Y:S01]  /*3bd0*/  FSEL R79, R79, -INF , !P6 ;  /* 0xff8000004f4f7808 */ /* 0x000fe20007000000 */
[----:B--2---:R-:W2:Y:S01]  /*3be0*/  LDSM.16.M88.4 R68, [R152+0x1800] ;  /* 0x001800009844783b */ /* 0x004ea20000000200 */
[----:B------:R-:W5:Y:S01]  /*3bf0*/  I2F R49, R44 ;  /* 0x0000002c00317306 */ /* 0x000f620000201400 */
[-C--:B---3--:R-:W-:Y:S01]  /*3c00*/  FFMA.FTZ R40, R0, R81.reuse, R40 ;  /* 0x0000005100287223 */ /* 0x088fe20000010028 */
[-C--:B------:R-:W-:Y:S01]  /*3c10*/  ISETP.GE.AND P6, PT, R44, R122.reuse, PT ;  /* 0x0000007a2c00720c */ /* 0x080fe20003fc6270 */
[----:B------:R-:W-:Y:S01]  /*3c20*/  FFMA.FTZ R42, R0, R81, R42 ;  /* 0x00000051002a7223 */ /* 0x000fe2000001002a */
[----:B------:R-:W-:Y:S01]  /*3c30*/  FSEL R81, R45, -INF , !P5 ;  /* 0xff8000002d517808 */ /* 0x000fe20006800000 */
[----:B------:R-:W-:Y:S01]  /*3c40*/  HMMA.16816.F32.BF16 R32, R92, R50, R32 ;  /* 0x000000325c20723c */ /* 0x000fe20000041820 */
[----:B------:R-:W-:Y:S01]  /*3c50*/  FSEL R83, R40, -INF , !P2 ;  /* 0xff80000028537808 */ /* 0x000fe20005000000 */
[-C--:B-1----:R-:W-:Y:S01]  /*3c60*/  FFMA.FTZ R36, R0, R3.reuse, R36 ;  /* 0x0000000300247223 */ /* 0x082fe20000010024 */
[----:B------:R-:W-:Y:S01]  /*3c70*/  FSEL R48, R42, -INF , !P3 ;  /* 0xff8000002a307808 */ /* 0x000fe20005800000 */
[----:B------:R-:W-:Y:S01]  /*3c80*/  FFMA.FTZ R38, R0, R3, R38 ;  /* 0x0000000300267223 */ /* 0x000fe20000010026 */
[----:B------:R-:W-:-:S02]  /*3c90*/  ISETP.GE.AND P2, PT, R86, R122, PT ;  /* 0x0000007a5600720c */ /* 0x000fc40003f46270 */
[----:B------:R-:W-:Y:S01]  /*3ca0*/  ISETP.GE.AND P3, PT, R86, R121, PT ;  /* 0x000000795600720c */ /* 0x000fe20003f66270 */
[C---:B----4-:R-:W-:Y:S01]  /*3cb0*/  HMMA.16816.F32.BF16 R100, R56.reuse, R52, R100 ;  /* 0x000000343864723c */ /* 0x050fe20000041864 */
[----:B------:R-:W1:Y:S01]  /*3cc0*/  I2F R86, R86 ;  /* 0x0000005600567306 */ /* 0x000e620000201400 */
[----:B------:R-:W-:Y:S01]  /*3cd0*/  FSEL R84, R47, -INF , !P1 ;  /* 0xff8000002f547808 */ /* 0x000fe20004800000 */
[C---:B-----5:R-:W-:Y:S01]  /*3ce0*/  FFMA.FTZ R41, R0.reuse, R49, R41 ;  /* 0x0000003100297223 */ /* 0x060fe20000010029 */
[C---:B------:R-:W-:Y:S02]  /*3cf0*/  ISETP.GE.AND P5, PT, R85.reuse, R122, PT ;  /* 0x0000007a5500720c */ /* 0x040fe40003fa6270 */
[----:B------:R-:W-:Y:S01]  /*3d00*/  ISETP.GE.AND P1, PT, R85, R121, PT ;  /* 0x000000795500720c */ /* 0x000fe20003f26270 */
[----:B------:R-:W-:Y:S01]  /*3d10*/  FFMA.FTZ R52, R0, R49, R43 ;  /* 0x0000003100347223 */ /* 0x000fe2000001002b */
[----:B------:R-:W-:Y:S01]  /*3d20*/  IADD3 R87, R2, 0x28, RZ ;  /* 0x0000002802577810 */ /* 0x000fe20007ffe0ff */
[----:B------:R-:W-:Y:S01]  /*3d30*/  HMMA.16816.F32.BF16 R96, R56, R54, R96 ;  /* 0x000000363860723c */ /* 0x000fe20000041860 */
[----:B------:R-:W-:-:S02]  /*3d40*/  FSEL R85, R41, -INF , !P6 ;  /* 0xff80000029557808 */ /* 0x000fc40007000000 */
[----:B------:R-:W-:Y:S01]  /*3d50*/  IADD3 R51, R2, 0x29, RZ ;  /* 0x0000002902337810 */ /* 0x000fe20007ffe0ff */
[----:B------:R-:W3:Y:S01]  /*3d60*/  LDSM.16.M88.4 R40, [R152+0x2000] ;  /* 0x002000009828783b */ /* 0x000ee20000000200 */
[----:B------:R-:W-:Y:S01]  /*3d70*/  FSEL R53, R36, -INF , !P5 ;  /* 0xff80000024357808 */ /* 0x000fe20006800000 */
[----:B------:R-:W4:Y:S01]  /*3d80*/  I2F R49, R87 ;  /* 0x0000005700317306 */ /* 0x000f220000201400 */
[----:B------:R-:W-:Y:S01]  /*3d90*/  FSEL R50, R38, -INF , !P1 ;  /* 0xff80000026327808 */ /* 0x000fe20004800000 */
[-C--:B-1----:R-:W-:Y:S01]  /*3da0*/  FFMA.FTZ R37, R0, R86.reuse, R37 ;  /* 0x0000005600257223 */ /* 0x082fe20000010025 */
[----:B------:R-:W-:Y:S01]  /*3db0*/  IADD3 R38, R2, 0x30, RZ ;  /* 0x0000003002267810 */ /* 0x000fe20007ffe0ff */
[----:B------:R-:W-:Y:S01]  /*3dc0*/  HMMA.16816.F32.BF16 R20, R56, R108, R20 ;  /* 0x0000006c3814723c */ /* 0x000fe20000041814 */
[----:B------:R-:W-:Y:S01]  /*3dd0*/  FSEL R78, R46, -INF , !P4 ;  /* 0xff8000002e4e7808 */ /* 0x000fe20006000000 */
[----:B------:R-:W-:Y:S01]  /*3de0*/  FFMA.FTZ R39, R0, R86, R39 ;  /* 0x0000005600277223 */ /* 0x000fe20000010027 */
[----:B------:R-:W-:Y:S01]  /*3df0*/  FSEL R55, R37, -INF , !P2 ;  /* 0xff80000025377808 */ /* 0x000fe20005000000 */
[----:B------:R-:W1:Y:S01]  /*3e00*/  I2F R36, R51 ;  /* 0x0000003300247306 */ /* 0x000e620000201400 */
[----:B------:R-:W-:-:S02]  /*3e10*/  ISETP.GE.AND P4, PT, R44, R121, PT ;  /* 0x000000792c00720c */ /* 0x000fc40003f86270 */
[CC--:B------:R-:W-:Y:S01]  /*3e20*/  ISETP.GE.AND P6, PT, R87.reuse, R122.reuse, PT ;  /* 0x0000007a5700720c */ /* 0x0c0fe20003fc6270 */
[C---:B--2---:R-:W-:Y:S01]  /*3e30*/  HMMA.16816.F32.BF16 R28, R92.reuse, R68, R28 ;  /* 0x000000445c1c723c */ /* 0x044fe2000004181c */
[----:B------:R-:W-:Y:S01]  /*3e40*/  FSEL R52, R52, -INF , !P4 ;  /* 0xff80000034347808 */ /* 0x000fe20006000000 */
[----:B------:R-:W-:Y:S01]  /*3e50*/  LDSM.16.M88.4 R44, [R166+0x3800] ;  /* 0x00380000a62c783b */ /* 0x000fe20000000200 */
[----:B------:R-:W-:Y:S01]  /*3e60*/  ISETP.GE.AND P4, PT, R87, R121, PT ;  /* 0x000000795700720c */ /* 0x000fe20003f86270 */
[----:B------:R-:W2:Y:S01]  /*3e70*/  I2F R37, R38 ;  /* 0x0000002600257306 */ /* 0x000ea20000201400 */
[CC--:B----4-:R-:W-:Y:S01]  /*3e80*/  FFMA.FTZ R32, R0.reuse, R49.reuse, R32 ;  /* 0x0000003100207223 */ /* 0x0d0fe20000010020 */
[C---:B------:R-:W-:Y:S01]  /*3e90*/  ISETP.GE.AND P5, PT, R51.reuse, R122, PT ;  /* 0x0000007a3300720c */ /* 0x040fe20003fa6270 */
[----:B------:R-:W-:Y:S01]  /*3ea0*/  FFMA.FTZ R34, R0, R49, R34 ;  /* 0x0000003100227223 */ /* 0x000fe20000010022 */
[----:B------:R-:W-:Y:S01]  /*3eb0*/  HMMA.16816.F32.BF16 R24, R92, R70, R24 ;  /* 0x000000465c18723c */ /* 0x000fe20000041818 */
[----:B------:R-:W-:-:S02]  /*3ec0*/  ISETP.GE.AND P1, PT, R51, R121, PT ;  /* 0x000000793300720c */ /* 0x000fc40003f26270 */
[----:B------:R-:W-:Y:S01]  /*3ed0*/  IADD3 R49, R2, 0x38, RZ ;  /* 0x0000003802317810 */ /* 0x000fe20007ffe0ff */
[CC--:B-1----:R-:W-:Y:S01]  /*3ee0*/  FFMA.FTZ R33, R0.reuse, R36.reuse, R33 ;  /* 0x0000002400217223 */ /* 0x0c2fe20000010021 */
[----:B------:R-:W-:Y:S01]  /*3ef0*/  FSEL R114, R39, -INF , !P3 ;  /* 0xff80000027727808 */ /* 0x000fe20005800000 */
[----:B------:R-:W-:Y:S01]  /*3f00*/  FFMA.FTZ R35, R0, R36, R35 ;  /* 0x0000002400237223 */ /* 0x000fe20000010023 */
[----:B------:R-:W-:Y:S01]  /*3f10*/  FSEL R133, R32, -INF , !P6 ;  /* 0xff80000020857808 */ /* 0x000fe20007000000 */
[----:B------:R-:W1:Y:S01]  /*3f20*/  I2F R39, R49 ;  /* 0x0000003100277306 */ /* 0x000e620000201400 */
[----:B------:R-:W-:Y:S01]  /*3f30*/  FSEL R138, R34, -INF , !P4 ;  /* 0xff800000228a7808 */ /* 0x000fe20006000000 */
[----:B------:R-:W-:Y:S01]  /*3f40*/  HMMA.16816.F32.BF16 R16, R56, R110, R16 ;  /* 0x0000006e3810723c */ /* 0x000fe20000041810 */
[----:B------:R-:W-:Y:S02]  /*3f50*/  FSEL R135, R33, -INF , !P5 ;  /* 0xff80000021877808 */ /* 0x000fe40006800000 */
[----:B------:R-:W-:-:S02]  /*3f60*/  FSEL R136, R35, -INF , !P1 ;  /* 0xff80000023887808 */ /* 0x000fc40004800000 */
[----:B------:R-:W4:Y:S01]  /*3f70*/  LDSM.16.M88.4 R32, [R152+0x2800] ;  /* 0x002800009820783b */ /* 0x000f220000000200 */
[----:B------:R-:W-:Y:S01]  /*3f80*/  IADD3 R36, R2, 0x39, RZ ;  /* 0x0000003902247810 */ /* 0x000fe20007ffe0ff */
[-C--:B--2---:R-:W-:Y:S01]  /*3f90*/  FFMA.FTZ R113, R0, R37.reuse, R28 ;  /* 0x0000002500717223 */ /* 0x084fe2000001001c */
[----:B------:R-:W-:Y:S01]  /*3fa0*/  IADD3 R51, R2, 0x31, RZ ;  /* 0x0000003102337810 */ /* 0x000fe20007ffe0ff */
[----:B------:R-:W-:Y:S01]  /*3fb0*/  FFMA.FTZ R30, R0, R37, R30 ;  /* 0x00000025001e7223 */ /* 0x000fe2000001001e */
[----:B------:R-:W2:Y:S01]  /*3fc0*/  I2F R28, R36 ;  /* 0x00000024001c7306 */ /* 0x000ea20000201400 */
[----:B------:R-:W-:Y:S01]  /*3fd0*/  ISETP.GE.AND P3, PT, R38, R121, PT ;  /* 0x000000792600720c */ /* 0x000fe20003f66270 */
[----:B---3--:R-:W-:Y:S01]  /*3fe0*/  HMMA.16816.F32.BF16 R20, R92, R40, R20 ;  /* 0x000000285c14723c */ /* 0x008fe20000041814 */
[C---:B------:R-:W-:Y:S01]  /*3ff0*/  ISETP.GE.AND P5, PT, R49.reuse, R122, PT ;  /* 0x0000007a3100720c */ /* 0x040fe20003fa6270 */
[C---:B-1----:R-:W-:Y:S01]  /*4000*/  FFMA.FTZ R24, R0.reuse, R39, R24 ;  /* 0x0000002700187223 */ /* 0x042fe20000010018 */
[----:B------:R-:W-:Y:S01]  /*4010*/  ISETP.GE.AND P1, PT, R49, R121, PT ;  /* 0x000000793100720c */ /* 0x000fe20003f26270 */
[----:B------:R-:W-:Y:S01]  /*4020*/  FFMA.FTZ R26, R0, R39, R26 ;  /* 0x00000027001a7223 */ /* 0x000fe2000001001a */
[----:B------:R-:W-:Y:S01]  /*4030*/  FSEL R112, R30, -INF , !P3 ;  /* 0xff8000001e707808 */ /* 0x000fe20005800000 */
[----:B------:R-:W1:Y:S01]  /*4040*/  I2F R3, R51 ;  /* 0x0000003300037306 */ /* 0x000e620000201400 */
[----:B------:R-:W-:Y:S01]  /*4050*/  IADD3 R30, R2, 0x40, RZ ;  /* 0x00000040021e7810 */ /* 0x000fe20007ffe0ff */
[----:B------:R-:W-:Y:S01]  /*4060*/  HMMA.16816.F32.BF16 R12, R56, R104, R12 ;  /* 0x00000068380c723c */ /* 0x000fe2000004180c */
[----:B------:R-:W-:-:S02]  /*4070*/  FSEL R129, R24, -INF , !P5 ;  /* 0xff80000018817808 */ /* 0x000fc40006800000 */
[----:B------:R-:W-:Y:S02]  /*4080*/  FSEL R130, R26, -INF , !P1 ;  /* 0xff8000001a827808 */ /* 0x000fe40004800000 */
[----:B------:R-:W-:Y:S01]  /*4090*/  ISETP.GE.AND P2, PT, R38, R122, PT ;  /* 0x0000007a2600720c */ /* 0x000fe20003f46270 */
[-C--:B--2---:R-:W-:Y:S01]  /*40a0*/  FFMA.FTZ R131, R0, R28.reuse, R25 ;  /* 0x0000001c00837223 */ /* 0x084fe20000010019 */
[----:B------:R-:W-:Y:S01]  /*40b0*/  ISETP.GE.AND P3, PT, R36, R121, PT ;  /* 0x000000792400720c */ /* 0x000fe20003f66270 */
[----:B------:R-:W-:Y:S01]  /*40c0*/  HMMA.16816.F32.BF16 R8, R56, R106, R8 ;  /* 0x0000006a3808723c */ /* 0x000fe20000041808 */
[----:B------:R-:W-:Y:S01]  /*40d0*/  FFMA.FTZ R134, R0, R28, R27 ;  /* 0x0000001c00867223 */ /* 0x000fe2000001001b */
[----:B------:R-:W-:Y:S01]  /*40e0*/  FSEL R113, R113, -INF , !P2 ;  /* 0xff80000071717808 */ /* 0x000fe20005000000 */
[----:B------:R-:W2:Y:S01]  /*40f0*/  LDSM.16.M88.4 R24, [R152+0x3000] ;  /* 0x003000009818783b */ /* 0x000ea20000000200 */
[-C--:B------:R-:W-:Y:S01]  /*4100*/  ISETP.GE.AND P2, PT, R36, R122.reuse, PT ;  /* 0x0000007a2400720c */ /* 0x080fe20003f46270 */
[CC--:B-1----:R-:W-:Y:S01]  /*4110*/  FFMA.FTZ R115, R0.reuse, R3.reuse, R29 ;  /* 0x0000000300737223 */ /* 0x0c2fe2000001001d */
[C---:B------:R-:W-:Y:S01]  /*4120*/  ISETP.GE.AND P6, PT, R51.reuse, R122, PT ;  /* 0x0000007a3300720c */ /* 0x040fe20003fc6270 */
[----:B------:R1:W3:Y:S01]  /*4130*/  I2F R29, R30 ;  /* 0x0000001e001d7306 */ /* 0x0002e20000201400 */
[----:B------:R-:W-:Y:S01]  /*4140*/  FFMA.FTZ R31, R0, R3, R31 ;  /* 0x00000003001f7223 */ /* 0x000fe2000001001f */
[----:B------:R-:W-:Y:S01]  /*4150*/  ISETP.GE.AND P4, PT, R51, R121, PT ;  /* 0x000000793300720c */ /* 0x000fe20003f86270 */
[----:B------:R-:W-:Y:S01]  /*4160*/  HMMA.16816.F32.BF16 R16, R92, R42, R16 ;  /* 0x0000002a5c10723c */ /* 0x000fe20000041810 */
[----:B------:R-:W-:-:S02]  /*4170*/  IADD3 R36, R2, 0x41, RZ ;  /* 0x0000004102247810 */ /* 0x000fc40007ffe0ff */
[----:B------:R-:W-:Y:S02]  /*4180*/  FSEL R115, R115, -INF , !P6 ;  /* 0xff80000073737808 */ /* 0x000fe40007000000 */
[----:B------:R-:W-:Y:S01]  /*4190*/  FSEL R132, R31, -INF , !P4 ;  /* 0xff8000001f847808 */ /* 0x000fe20006000000 */
[----:B------:R-:W5:Y:S01]  /*41a0*/  I2F R3, R36 ;  /* 0x0000002400037306 */ /* 0x000f620000201400 */
[CC--:B------:R-:W-:Y:S01]  /*41b0*/  ISETP.GE.AND P6, PT, R30.reuse, R122.reuse, PT ;  /* 0x0000007a1e00720c */ /* 0x0c0fe20003fc6270 */
[C---:B----4-:R-:W-:Y:S01]  /*41c0*/  HMMA.16816.F32.BF16 R12, R92.reuse, R32, R12 ;  /* 0x000000205c0c723c */ /* 0x050fe2000004180c */
[----:B------:R-:W-:Y:S02]  /*41d0*/  ISETP.GE.AND P4, PT, R30, R121, PT ;  /* 0x000000791e00720c */ /* 0x000fe40003f86270 */
[C---:B------:R-:W-:Y:S02]  /*41e0*/  IADD3 R28, R2.reuse, 0x49, RZ ;  /* 0x00000049021c7810 */ /* 0x040fe40007ffe0ff */
[----:B-1----:R-:W-:Y:S01]  /*41f0*/  IADD3 R30, R2, 0x48, RZ ;  /* 0x00000048021e7810 */ /* 0x002fe20007ffe0ff */
[-C--:B---3--:R-:W-:Y:S01]  /*4200*/  FFMA.FTZ R107, R0, R29.reuse, R20 ;  /* 0x0000001d006b7223 */ /* 0x088fe20000010014 */
[----:B------:R-:W-:Y:S01]  /*4210*/  ISETP.GE.AND P5, PT, R36, R122, PT ;  /* 0x0000007a2400720c */ /* 0x000fe20003fa6270 */
[----:B------:R-:W-:Y:S01]  /*4220*/  FFMA.FTZ R22, R0, R29, R22 ;  /* 0x0000001d00167223 */ /* 0x000fe20000010016 */
[----:B------:R-:W1:Y:S01]  /*4230*/  I2F R31, R30 ;  /* 0x0000001e001f7306 */ /* 0x000e620000201400 */
[----:B------:R-:W-:Y:S01]  /*4240*/  HMMA.16816.F32.BF16 R32, R92, R34, R8 ;  /* 0x000000225c20723c */ /* 0x000fe20000041808 */
[----:B------:R-:W3:Y:S01]  /*4250*/  LDSM.16.M88.4 R8, [R152+0x3800] ;  /* 0x003800009808783b */ /* 0x000ee20000000200 */
[----:B------:R-:W-:Y:S01]  /*4260*/  ISETP.GE.AND P1, PT, R36, R121, PT ;  /* 0x000000792400720c */ /* 0x000fe20003f26270 */
[----:B------:R-:W-:-:S04]  /*4270*/  DEPBAR.LE SB0, 0x0 ;  /* 0x000080000000791a */ /* 0x000fc80000000000 */
[----:B------:R-:W4:Y:S01]  /*4280*/  I2F R20, R28 ;  /* 0x0000001c00147306 */ /* 0x000f220000201400 */
[----:B------:R-:W-:Y:S01]  /*4290*/  FSEL R104, R22, -INF , !P4 ;  /* 0xff80000016687808 */ /* 0x000fe20006000000 */
[-C--:B-----5:R-:W-:Y:S01]  /*42a0*/  FFMA.FTZ R21, R0, R3.reuse, R21 ;  /* 0x0000000300157223 */ /* 0x0a0fe20000010015 */
[----:B------:R-:W-:Y:S01]  /*42b0*/  IADD3 R22, R2, 0x50, RZ ;  /* 0x0000005002167810 */ /* 0x000fe20007ffe0ff */
[----:B------:R-:W-:Y:S01]  /*42c0*/  FFMA.FTZ R23, R0, R3, R23 ;  /* 0x0000000300177223 */ /* 0x000fe20000010017 */
[----:B------:R-:W-:Y:S01]  /*42d0*/  FSEL R131, R131, -INF , !P2 ;  /* 0xff80000083837808 */ /* 0x000fe20005000000 */
[----:B------:R-:W-:Y:S01]  /*42e0*/  HMMA.16816.F32.BF16 R64, R56, R44, R64 ;  /* 0x0000002c3840723c */ /* 0x000fe20000041840 */
[----:B------:R-:W-:Y:S01]  /*42f0*/  FSEL R134, R134, -INF , !P3 ;  /* 0xff80000086867808 */ /* 0x000fe20005800000 */
[----:B------:R-:W5:Y:S01]  /*4300*/  I2F R3, R22 ;  /* 0x0000001600037306 */ /* 0x000f620000201400 */
[-C--:B-1----:R-:W-:Y:S01]  /*4310*/  FFMA.FTZ R109, R0, R31.reuse, R16 ;  /* 0x0000001f006d7223 */ /* 0x082fe20000010010 */
[----:B------:R-:W-:Y:S01]  /*4320*/  IADD3 R16, R2, 0x51, RZ ;  /* 0x0000005102107810 */ /* 0x000fe20007ffe0ff */
[----:B------:R-:W-:Y:S01]  /*4330*/  FFMA.FTZ R18, R0, R31, R18 ;  /* 0x0000001f00127223 */ /* 0x000fe20000010012 */
[----:B------:R-:W-:-:S02]  /*4340*/  ISETP.GE.AND P2, PT, R30, R122, PT ;  /* 0x0000007a1e00720c */ /* 0x000fc40003f46270 */
[-C--:B------:R-:W-:Y:S01]  /*4350*/  ISETP.GE.AND P3, PT, R30, R121.reuse, PT ;  /* 0x000000791e00720c */ /* 0x080fe20003f66270 */
[----:B------:R-:W-:Y:S01]  /*4360*/  HMMA.16816.F32.BF16 R60, R56, R46, R60 ;  /* 0x0000002e383c723c */ /* 0x000fe2000004183c */
[----:B------:R-:W-:Y:S01]  /*4370*/  FSEL R107, R107, -INF , !P6 ;  /* 0xff8000006b6b7808 */ /* 0x000fe20007000000 */
[----:B----4-:R-:W-:Y:S01]  /*4380*/  FFMA.FTZ R17, R0, R20, R17 ;  /* 0x0000001400117223 */ /* 0x010fe20000010011 */
[----:B------:R-:W-:Y:S01]  /*4390*/  ISETP.GE.AND P6, PT, R28, R122, PT ;  /* 0x0000007a1c00720c */ /* 0x000fe20003fc6270 */
[----:B------:R-:W-:Y:S01]  /*43a0*/  FFMA.FTZ R19, R0, R20, R19 ;  /* 0x0000001400137223 */ /* 0x000fe20000010013 */
[----:B------:R-:W-:Y:S02]  /*43b0*/  ISETP.GE.AND P4, PT, R28, R121, PT ;  /* 0x000000791c00720c */ /* 0x000fe40003f86270 */
[----:B------:R-:W-:Y:S01]  /*43c0*/  FSEL R111, R21, -INF , !P5 ;  /* 0xff800000156f7808 */ /* 0x000fe20006800000 */
[----:B--2---:R-:W-:Y:S01]  /*43d0*/  HMMA.16816.F32.BF16 R96, R92, R26, R96 ;  /* 0x0000001a5c60723c */ /* 0x004fe20000041860 */
[----:B------:R-:W-:Y:S01]  /*43e0*/  FSEL R110, R23, -INF , !P1 ;  /* 0xff800000176e7808 */ /* 0x000fe20004800000 */
[----:B------:R-:W1:Y:S01]  /*43f0*/  I2F R21, R16 ;  /* 0x0000001000157306 */ /* 0x000e620000201400 */
[----:B------:R-:W-:Y:S01]  /*4400*/  ISETP.GE.AND P5, PT, R22, R122, PT ;  /* 0x0000007a1600720c */ /* 0x000fe20003fa6270 */
[----:B-----5:R-:W-:Y:S01]  /*4410*/  FFMA.FTZ R14, R0, R3, R14 ;  /* 0x00000003000e7223 */ /* 0x020fe2000001000e */
[----:B------:R-:W-:Y:S01]  /*4420*/  ISETP.GE.AND P1, PT, R22, R121, PT ;  /* 0x000000791600720c */ /* 0x000fe20003f26270 */
[----:B------:R-:W-:Y:S01]  /*4430*/  FFMA.FTZ R12, R0, R3, R12 ;  /* 0x00000003000c7223 */ /* 0x000fe2000001000c */
[----:B------:R-:W-:-:S02]  /*4440*/  IADD3 R20, R2, 0x59, RZ ;  /* 0x0000005902147810 */ /* 0x000fc40007ffe0ff */
[----:B------:R-:W-:Y:S02]  /*4450*/  FSEL R109, R109, -INF , !P2 ;  /* 0xff8000006d6d7808 */ /* 0x000fe40005000000 */
[----:B------:R-:W-:Y:S01]  /*4460*/  FSEL R108, R18, -INF , !P3 ;  /* 0xff800000126c7808 */ /* 0x000fe20005800000 */
[C---:B---3--:R-:W-:Y:S01]  /*4470*/  HMMA.16816.F32.BF16 R64, R92.reuse, R8, R64 ;  /* 0x000000085c40723c */ /* 0x048fe20000041840 */
[----:B------:R-:W-:Y:S02]  /*4480*/  IADD3 R22, R2, 0x58, RZ ;  /* 0x0000005802167810 */ /* 0x000fe40007ffe0ff */
[CC--:B------:R-:W-:Y:S02]  /*4490*/  ISETP.GE.AND P2, PT, R16.reuse, R122.reuse, PT ;  /* 0x0000007a1000720c */ /* 0x0c0fe40003f46270 */
[----:B------:R-:W-:Y:S01]  /*44a0*/  ISETP.GE.AND P3, PT, R16, R121, PT ;  /* 0x000000791000720c */ /* 0x000fe20003f66270 */
[----:B------:R-:W2:Y:S01]  /*44b0*/  I2F R23, R22 ;  /* 0x0000001600177306 */ /* 0x000ea20000201400 */
[----:B------:R-:W-:Y:S01]  /*44c0*/  FSEL R123, R17, -INF , !P6 ;  /* 0xff800000117b7808 */ /* 0x000fe20007000000 */
[CC--:B-1----:R-:W-:Y:S01]  /*44d0*/  FFMA.FTZ R15, R0.reuse, R21.reuse, R15 ;  /* 0x00000015000f7223 */ /* 0x0c2fe2000001000f */
[----:B------:R-:W-:Y:S01]  /*44e0*/  FSEL R106, R19, -INF , !P4 ;  /* 0xff800000136a7808 */ /* 0x000fe20006000000 */
[----:B------:R-:W-:Y:S01]  /*44f0*/  FFMA.FTZ R13, R0, R21, R13 ;  /* 0x00000015000d7223 */ /* 0x000fe2000001000d */
[----:B------:R-:W-:Y:S01]  /*4500*/  HMMA.16816.F32.BF16 R16, R92, R24, R100 ;  /* 0x000000185c10723c */ /* 0x000fe20000041864 */
[----:B------:R-:W-:-:S02]  /*4510*/  ISETP.GE.AND P6, PT, R22, R122, PT ;  /* 0x0000007a1600720c */ /* 0x000fc40003fc6270 */
[----:B------:R-:W1:Y:S01]  /*4520*/  I2F R24, R20 ;  /* 0x0000001400187306 */ /* 0x000e620000201400 */
[----:B------:R-:W-:Y:S02]  /*4530*/  ISETP.GE.AND P4, PT, R22, R121, PT ;  /* 0x000000791600720c */ /* 0x000fe40003f86270 */
[----:B------:R-:W-:Y:S02]  /*4540*/  FSEL R58, R15, -INF , !P3 ;  /* 0xff8000000f3a7808 */ /* 0x000fe40005800000 */
[----:B------:R-:W-:Y:S01]  /*4550*/  FSEL R100, R14, -INF , !P1 ;  /* 0xff8000000e647808 */ /* 0x000fe20004800000 */
[----:B------:R-:W-:Y:S01]  /*4560*/  HMMA.16816.F32.BF16 R60, R92, R10, R60 ;  /* 0x0000000a5c3c723c */ /* 0x000fe2000004183c */
[----:B------:R-:W-:Y:S01]  /*4570*/  IADD3 R14, R2, 0x61, RZ ;  /* 0x00000061020e7810 */ /* 0x000fe20007ffe0ff */
[-C--:B--2---:R-:W-:Y:S01]  /*4580*/  FFMA.FTZ R32, R0, R23.reuse, R32 ;  /* 0x0000001700207223 */ /* 0x084fe20000010020 */
[----:B------:R-:W-:Y:S01]  /*4590*/  IADD3 R22, R2, 0x60, RZ ;  /* 0x0000006002167810 */ /* 0x000fe20007ffe0ff */
[----:B------:R-:W-:Y:S01]  /*45a0*/  FFMA.FTZ R34, R0, R23, R34 ;  /* 0x0000001700227223 */ /* 0x000fe20000010022 */
[----:B------:R-:W-:-:S02]  /*45b0*/  FSEL R101, R12, -INF , !P5 ;  /* 0xff8000000c657808 */ /* 0x000fc40006800000 */
[----:B------:R-:W2:Y:S01]  /*45c0*/  I2F R3, R22 ;  /* 0x0000001600037306 */ /* 0x000ea20000201400 */
[----:B------:R-:W-:Y:S01]  /*45d0*/  ISETP.GE.AND P5, PT, R20, R122, PT ;  /* 0x0000007a1400720c */ /* 0x000fe20003fa6270 */
[-C--:B-1----:R-:W-:Y:S01]  /*45e0*/  FFMA.FTZ R33, R0, R24.reuse, R33 ;  /* 0x0000001800217223 */ /* 0x082fe20000010021 */
[----:B------:R-:W-:Y:S01]  /*45f0*/  ISETP.GE.AND P1, PT, R20, R121, PT ;  /* 0x000000791400720c */ /* 0x000fe20003f26270 */
[----:B------:R-:W-:Y:S01]  /*4600*/  FFMA.FTZ R35, R0, R24, R35 ;  /* 0x0000001800237223 */ /* 0x000fe20000010023 */
[----:B------:R-:W-:-:S03]  /*4610*/  IADD3 R15, R2, 0x68, RZ ;  /* 0x00000068020f7810 */ /* 0x000fc60007ffe0ff */
[----:B------:R-:W1:Y:S01]  /*4620*/  I2F R12, R14 ;  /* 0x0000000e000c7306 */ /* 0x000e620000201400 */
[----:B------:R-:W-:Y:S02]  /*4630*/  FSEL R59, R13, -INF , !P2 ;  /* 0xff8000000d3b7808 */ /* 0x000fe40005000000 */
[----:B------:R-:W-:Y:S02]  /*4640*/  FSEL R103, R33, -INF , !P5 ;  /* 0xff80000021677808 */ /* 0x000fe40006800000 */
[----:B------:R-:W-:Y:S02]  /*4650*/  FSEL R54, R35, -INF , !P1 ;  /* 0xff80000023367808 */ /* 0x000fe40004800000 */
[----:B------:R-:W-:Y:S01]  /*4660*/  FSEL R105, R32, -INF , !P6 ;  /* 0xff80000020697808 */ /* 0x000fe20007000000 */
[----:B------:R3:W4:Y:S01]  /*4670*/  I2F R13, R15 ;  /* 0x0000000f000d7306 */ /* 0x0007220000201400 */
[----:B------:R-:W-:Y:S01]  /*4680*/  FSEL R56, R34, -INF , !P4 ;  /* 0xff80000022387808 */ /* 0x000fe20006000000 */
[CC--:B--2---:R-:W-:Y:S01]  /*4690*/  FFMA.FTZ R16, R0.reuse, R3.reuse, R16 ;  /* 0x0000000300107223 */ /* 0x0c4fe20000010010 */
[C---:B------:R-:W-:Y:S01]  /*46a0*/  ISETP.GE.AND P5, PT, R15.reuse, R122, PT ;  /* 0x0000007a0f00720c */ /* 0x040fe20003fa6270 */
[----:B------:R-:W-:Y:S01]  /*46b0*/  FFMA.FTZ R18, R0, R3, R18 ;  /* 0x0000000300127223 */ /* 0x000fe20000010012 */
[----:B------:R-:W-:-:S02]  /*46c0*/  ISETP.GE.AND P1, PT, R15, R121, PT ;  /* 0x000000790f00720c */ /* 0x000fc40003f26270 */
[----:B------:R-:W-:Y:S01]  /*46d0*/  ISETP.GE.AND P6, PT, R14, R122, PT ;  /* 0x0000007a0e00720c */ /* 0x000fe20003fc6270 */
[-C--:B-1----:R-:W-:Y:S01]  /*46e0*/  FFMA.FTZ R17, R0, R12.reuse, R17 ;  /* 0x0000000c00117223 */ /* 0x082fe20000010011 */
[----:B------:R-:W-:Y:S01]  /*46f0*/  ISETP.GE.AND P4, PT, R14, R121, PT ;  /* 0x000000790e00720c */ /* 0x000fe20003f86270 */
[----:B------:R-:W-:Y:S01]  /*4700*/  FFMA.FTZ R19, R0, R12, R19 ;  /* 0x0000000c00137223 */ /* 0x000fe20000010013 */
[C---:B------:R-:W-:Y:S02]  /*4710*/  IADD3 R14, R2.reuse, 0x69, RZ ;  /* 0x00000069020e7810 */ /* 0x040fe40007ffe0ff */
[C---:B------:R-:W-:Y:S02]  /*4720*/  IADD3 R12, R2.reuse, 0x78, RZ ;  /* 0x00000078020c7810 */ /* 0x040fe40007ffe0ff */
[----:B------:R-:W1:Y:S01]  /*4730*/  I2F R8, R14 ;  /* 0x0000000e00087306 */ /* 0x000e620000201400 */
[----:B---3--:R-:W-:Y:S01]  /*4740*/  IADD3 R15, R2, 0x70, RZ ;  /* 0x00000070020f7810 */ /* 0x008fe20007ffe0ff */
[-C--:B----4-:R-:W-:Y:S01]  /*4750*/  FFMA.FTZ R51, R0, R13.reuse, R96 ;  /* 0x0000000d00337223 */ /* 0x090fe20000010060 */
[----:B------:R-:W-:Y:S01]  /*4760*/  ISETP.GE.AND P2, PT, R22, R122, PT ;  /* 0x0000007a1600720c */ /* 0x000fe20003f46270 */
[----:B------:R-:W-:Y:S01]  /*4770*/  FFMA.FTZ R40, R0, R13, R98 ;  /* 0x0000000d00287223 */ /* 0x000fe20000010062 */
[----:B------:R-:W-:-:S02]  /*4780*/  IADD3 R9, R2, 0x71, RZ ;  /* 0x0000007102097810 */ /* 0x000fc40007ffe0ff */
[----:B------:R-:W-:Y:S01]  /*4790*/  FSEL R45, R16, -INF , !P2 ;  /* 0xff800000102d7808 */ /* 0x000fe20005000000 */
[----:B------:R-:W2:Y:S01]  /*47a0*/  I2F R3, R15 ;  /* 0x0000000f00037306 */ /* 0x000ea20000201400 */
[-C--:B------:R-:W-:Y:S02]  /*47b0*/  ISETP.GE.AND P2, PT, R14, R122.reuse, PT ;  /* 0x0000007a0e00720c */ /* 0x080fe40003f46270 */
[----:B------:R-:W-:Y:S02]  /*47c0*/  FSEL R51, R51, -INF , !P5 ;  /* 0xff80000033337808 */ /* 0x000fe40006800000 */
[----:B------:R-:W-:Y:S02]  /*47d0*/  FSEL R40, R40, -INF , !P1 ;  /* 0xff80000028287808 */ /* 0x000fe40004800000 */
[C---:B------:R-:W-:Y:S01]  /*47e0*/  ISETP.GE.AND P5, PT, R9.reuse, R122, PT ;  /* 0x0000007a0900720c */ /* 0x040fe20003fa6270 */
[----:B------:R-:W3:Y:S01]  /*47f0*/  I2F R11, R12 ;  /* 0x0000000c000b7306 */ /* 0x000ee20000201400 */
[CC--:B-1----:R-:W-:Y:S01]  /*4800*/  FFMA.FTZ R49, R0.reuse, R8.reuse, R97 ;  /* 0x0000000800317223 */ /* 0x0c2fe20000010061 */
[-C--:B------:R-:W-:Y:S01]  /*4810*/  ISETP.GE.AND P1, PT, R9, R121.reuse, PT ;  /* 0x000000790900720c */ /* 0x080fe20003f26270 */
[----:B------:R-:W-:Y:S01]  /*4820*/  FFMA.FTZ R36, R0, R8, R99 ;  /* 0x0000000800247223 */ /* 0x000fe20000010063 */
[----:B------:R-:W-:-:S02]  /*4830*/  ISETP.GE.AND P3, PT, R22, R121, PT ;  /* 0x000000791600720c */ /* 0x000fc40003f66270 */
[----:B------:R-:W-:Y:S01]  /*4840*/  FSEL R49, R49, -INF , !P2 ;  /* 0xff80000031317808 */ /* 0x000fe20005000000 */
[CC--:B--2---:R-:W-:Y:S01]  /*4850*/  FFMA.FTZ R35, R0.reuse, R3.reuse, R64 ;  /* 0x0000000300237223 */ /* 0x0c4fe20000010040 */
[----:B------:R-:W1:Y:S01]  /*4860*/  I2F R10, R9 ;  /* 0x00000009000a7306 */ /* 0x000e620000201400 */
[----:B------:R-:W-:Y:S01]  /*4870*/  FFMA.FTZ R32, R0, R3, R66 ;  /* 0x0000000300207223 */ /* 0x000fe20000010042 */
[----:B------:R-:W-:Y:S02]  /*4880*/  IADD3 R3, R2, 0x79, RZ ;  /* 0x0000007902037810 */ /* 0x000fe40007ffe0ff */
[-C--:B------:R-:W-:Y:S02]  /*4890*/  ISETP.GE.AND P2, PT, R12, R122.reuse, PT ;  /* 0x0000007a0c00720c */ /* 0x080fe40003f46270 */
[----:B------:R-:W-:Y:S01]  /*48a0*/  FSEL R43, R17, -INF , !P6 ;  /* 0xff800000112b7808 */ /* 0x000fe20007000000 */
[CC--:B---3--:R-:W-:Y:S01]  /*48b0*/  FFMA.FTZ R31, R0.reuse, R11.reuse, R60 ;  /* 0x0000000b001f7223 */ /* 0x0c8fe2000001003c */
[----:B------:R-:W2:Y:S01]  /*48c0*/  I2F R24, R3 ;  /* 0x0000000300187306 */ /* 0x000ea20000201400 */
[----:B------:R-:W-:Y:S01]  /*48d0*/  FSEL R38, R19, -INF , !P4 ;  /* 0xff80000013267808 */ /* 0x000fe20006000000 */
[----:B------:R-:W-:Y:S01]  /*48e0*/  FFMA.FTZ R30, R0, R11, R62 ;  /* 0x0000000b001e7223 */ /* 0x000fe2000001003e */
[----:B------:R-:W-:-:S02]  /*48f0*/  ISETP.GE.AND P6, PT, R15, R122, PT ;  /* 0x0000007a0f00720c */ /* 0x000fc40003fc6270 */
[----:B------:R-:W-:Y:S02]  /*4900*/  FSEL R31, R31, -INF , !P2 ;  /* 0xff8000001f1f7808 */ /* 0x000fe40005000000 */
[----:B------:R-:W-:Y:S01]  /*4910*/  ISETP.GE.AND P2, PT, R116, 0x2, PT ;  /* 0x000000027400780c */ /* 0x000fe20003f46270 */
[----:B------:R-:W3:Y:S01]  /*4920*/  I2F R9, R2 ;  /* 0x0000000200097306 */ /* 0x000ee20000201400 */
[----:B------:R-:W-:Y:S01]  /*4930*/  BAR.SYNC.DEFER_BLOCKING 0x0 ;  /* 0x0000000000007b1d */ /* 0x000fe20000010000 */
[-C--:B------:R-:W-:Y:S01]  /*4940*/  ISETP.GE.AND P4, PT, R15, R121.reuse, PT ;  /* 0x000000790f00720c */ /* 0x080fe20003f86270 */
[-C--:B-1----:R-:W-:Y:S01]  /*4950*/  FFMA.FTZ R27, R0, R10.reuse, R65 ;  /* 0x0000000a001b7223 */ /* 0x082fe20000010041 */
[----:B------:R-:W-:Y:S01]  /*4960*/  FSEL R46, R18, -INF , !P3 ;  /* 0xff800000122e7808 */ /* 0x000fe20005800000 */
[----:B------:R-:W-:Y:S01]  /*4970*/  FFMA.FTZ R28, R0, R10, R67 ;  /* 0x0000000a001c7223 */ /* 0x000fe20000010043 */
[----:B------:R-:W-:Y:S02]  /*4980*/  ISETP.GE.AND P3, PT, R14, R121, PT ;  /* 0x000000790e00720c */ /* 0x000fe40003f66270 */
[----:B------:R-:W-:Y:S01]  /*4990*/  FSEL R35, R35, -INF , !P6 ;  /* 0xff80000023237808 */ /* 0x000fe20007000000 */
[-C--:B--2---:R-:W-:Y:S01]  /*49a0*/  FFMA.FTZ R29, R0, R24.reuse, R61 ;  /* 0x00000018001d7223 */ /* 0x084fe2000001003d */
[----:B------:R-:W-:Y:S01]  /*49b0*/  FSEL R32, R32, -INF , !P4 ;  /* 0xff80000020207808 */ /* 0x000fe20006000000 */
[----:B------:R-:W-:Y:S01]  /*49c0*/  FFMA.FTZ R24, R0, R24, R63 ;  /* 0x0000001800187223 */ /* 0x000fe2000001003f */
[----:B------:R-:W-:-:S02]  /*49d0*/  ISETP.GE.AND P6, PT, R2, R122, PT ;  /* 0x0000007a0200720c */ /* 0x000fc40003fc6270 */
[----:B------:R-:W-:Y:S02]  /*49e0*/  ISETP.GE.AND P4, PT, R2, R121, PT ;  /* 0x000000790200720c */ /* 0x000fe40003f86270 */
[----:B------:R-:W-:Y:S01]  /*49f0*/  FSEL R36, R36, -INF , !P3 ;  /* 0xff80000024247808 */ /* 0x000fe20005800000 */
[CC--:B---3--:R-:W-:Y:S01]  /*4a00*/  FFMA.FTZ R2, R0.reuse, R9.reuse, R80 ;  /* 0x0000000900027223 */ /* 0x0c8fe20000010050 */
[----:B------:R-:W-:Y:S01]  /*4a10*/  FSEL R27, R27, -INF , !P5 ;  /* 0xff8000001b1b7808 */ /* 0x000fe20006800000 */
[----:B------:R-:W-:Y:S01]  /*4a20*/  FFMA.FTZ R8, R0, R9, R82 ;  /* 0x0000000900087223 */ /* 0x000fe20000010052 */
[----:B------:R-:W-:Y:S02]  /*4a30*/  FSEL R28, R28, -INF , !P1 ;  /* 0xff8000001c1c7808 */ /* 0x000fe40004800000 */
[----:B------:R-:W-:Y:S02]  /*4a40*/  ISETP.GE.AND P3, PT, R12, R121, PT ;  /* 0x000000790c00720c */ /* 0x000fe40003f66270 */
[----:B------:R-:W-:-:S02]  /*4a50*/  ISETP.GE.AND P5, PT, R3, R122, PT ;  /* 0x0000007a0300720c */ /* 0x000fc40003fa6270 */
[----:B------:R-:W-:Y:S02]  /*4a60*/  ISETP.GE.AND P1, PT, R3, R121, PT ;  /* 0x000000790300720c */ /* 0x000fe40003f26270 */
[----:B------:R-:W-:Y:S02]  /*4a70*/  FSEL R30, R30, -INF , !P3 ;  /* 0xff8000001e1e7808 */ /* 0x000fe40005800000 */
[----:B------:R-:W-:Y:S02]  /*4a80*/  FSEL R2, R2, -INF , !P6 ;  /* 0xff80000002027808 */ /* 0x000fe40007000000 */
[----:B------:R-:W-:Y:S02]  /*4a90*/  FSEL R8, R8, -INF , !P4 ;  /* 0xff80000008087808 */ /* 0x000fe40006000000 */
[----:B------:R-:W-:Y:S02]  /*4aa0*/  FSEL R29, R29, -INF , !P5 ;  /* 0xff8000001d1d7808 */ /* 0x000fe40006800000 */
[----:B------:R-:W-:Y:S01]  /*4ab0*/  FSEL R24, R24, -INF , !P1 ;  /* 0xff80000018187808 */ /* 0x000fe20004800000 */
[----:B------:R-:W-:Y:S05]  /*4ac0*/  @!P2 BRA `(.L_x_6394) ;  /* 0x00000a500000a947 */ /* 0x000fea0003800000 */
[----:B------:R-:W-:Y:S05]  /*4ad0*/  @!P0 BRA `(.L_x_6395) ;  /* 0x0000039000008947 */ /* 0x000fea0003800000 */
        /* <DEDUP_REMOVED lines=57> */
.L_x_6395:
[----:B------:R-:W-:-:S04]  /*4e70*/  LEA R11, -R117, RZ, 0x7 ;  /* 0x000000ff750b7211 */ /* 0x000fc800078e39ff */
[----:B------:R-:W-:Y:S02]  /*4e80*/  SHF.R.S32.HI R10, RZ, 0x1f, R11 ;  /* 0x0000001fff0a7819 */ /* 0x000fe4000001140b */
.L_x_6396:
[----:B------:R-:W-:Y:S01]  /*4e90*/  ISETP.GE.AND P1, PT, R180, c[0x0][0x220], PT ;  /* 0x00008800b4007a0c */ /* 0x000fe20003f26270 */
[----:B------:R-:W-:-:S12]  /*4ea0*/  BSSY B0, `(.L_x_6397) ;  /* 0x0000064000007945 */ /* 0x000fd80003800000 */
[----:B------:R-:W-:Y:S01]  /*4eb0*/  @!P1 IMAD.MOV.U32 R16, RZ, RZ, R120 ;  /* 0x000000ffff109224 */ /* 0x000fe200078e0078 */
[CC--:B------:R-:W-:Y:S01]  /*4ec0*/  @!P1 IADD3 R12, P5, R11.reuse, R120.reuse, RZ ;  /* 0x000000780b0c9210 */ /* 0x0c0fe20007fbe0ff */
[----:B------:R-:W-:Y:S01]  /*4ed0*/  @!P1 IMAD.MOV.U32 R17, RZ, RZ, R119 ;  /* 0x000000ffff119224 */ /* 0x000fe200078e0077 */
[----:B------:R-:W-:Y:S01]  /*4ee0*/  @!P1 IADD3 R14, P4, P3, R11, R120, R173 ;  /* 0x000000780b0e9210 */ /* 0x000fe20007b9e0ad */
[----:B------:R-:W-:Y:S01]  /*4ef0*/  @!P1 IMAD.MOV.U32 R3, RZ, RZ, c[0x0][0x19c] ;  /* 0x00006700ff039624 */ /* 0x000fe200078e00ff */
[----:B------:R1:W-:Y:S01]  /*4f00*/  @P1 STS.128 [R177+0x2000], RZ ;  /* 0x002000ffb1001388 */ /* 0x0003e20000000c00 */
[----:B------:R-:W-:Y:S01]  /*4f10*/  @!P1 IMAD.WIDE.U32 R16, R117, 0x30, R16 ;  /* 0x0000003075109825 */ /* 0x000fe200078e0010 */
[----:B------:R-:W-:Y:S02]  /*4f20*/  @!P1 IADD3.X R13, R10, R119, R172, P4, P3 ;  /* 0x000000770a0d9210 */ /* 0x000fe400027e64ac */
[----:B------:R-:W-:Y:S01]  /*4f30*/  @!P1 LEA R22, P4, R14, c[0x0][0x168], 0x1 ;  /* 0x00005a000e169a11 */ /* 0x000fe200078808ff */
[----:B------:R-:W-:Y:S01]  /*4f40*/  @!P1 IMAD R3, R3, 0x30, RZ ;  /* 0x0000003003039824 */ /* 0x000fe200078e02ff */
[----:B------:R-:W-:Y:S01]  /*4f50*/  @!P1 IADD3 R15, P3, R11, R16, RZ ;  /* 0x000000100b0f9210 */ /* 0x000fe20007f7e0ff */
[----:B------:R-:W-:Y:S01]  /*4f60*/  @!P1 IMAD.X R9, R10, 0x1, R119, P5 ;  /* 0x000000010a099824 */ /* 0x000fe200028e0677 */
[----:B------:R-:W-:Y:S01]  /*4f70*/  @!P1 LEA R60, P5, R12, c[0x0][0x168], 0x1 ;  /* 0x00005a000c3c9a11 */ /* 0x000fe200078a08ff */
[----:B------:R-:W-:Y:S01]  /*4f80*/  @!P1 IMAD.MOV.U32 R16, RZ, RZ, c[0x0][0x19c] ;  /* 0x00006700ff109624 */ /* 0x000fe200078e00ff */
[----:B------:R-:W-:Y:S01]  /*4f90*/  @!P1 LEA.HI.X R23, R14, c[0x0][0x16c], R13, 0x1, P4 ;  /* 0x00005b000e179a11 */ /* 0x000fe200020f0c0d */
[----:B------:R-:W-:Y:S01]  /*4fa0*/  @!P1 IMAD.MOV.U32 R20, RZ, RZ, c[0x0][0x19c] ;  /* 0x00006700ff149624 */ /* 0x000fe200078e00ff */
[----:B------:R-:W-:Y:S01]  /*4fb0*/  @!P1 LEA.HI.X R61, R12, c[0x0][0x16c], R9, 0x1, P5 ;  /* 0x00005b000c3d9a11 */ /* 0x000fe200028f0c09 */
[--C-:B------:R-:W-:Y:S01]  /*4fc0*/  @!P1 IMAD.MOV.U32 R62, RZ, RZ, R120.reuse ;  /* 0x000000ffff3e9224 */ /* 0x100fe200078e0078 */
[----:B------:R-:W-:Y:S01]  /*4fd0*/  @!P1 IADD3.X R14, R10, R17, R3, P3, !PT ;  /* 0x000000110a0e9210 */ /* 0x000fe20001ffe403 */
[--C-:B------:R-:W-:Y:S01]  /*4fe0*/  @!P1 IMAD.MOV.U32 R63, RZ, RZ, R119.reuse ;  /* 0x000000ffff3f9224 */ /* 0x100fe200078e0077 */
[CC--:B------:R-:W-:Y:S01]  /*4ff0*/  @!P1 LEA R12, P3, R117.reuse, R120.reuse, 0x6 ;  /* 0x00000078750c9211 */ /* 0x0c0fe200078630ff */
[----:B------:R-:W-:Y:S01]  /*5000*/  @!P1 IMAD.MOV.U32 R64, RZ, RZ, R120 ;  /* 0x000000ffff409224 */ /* 0x000fe200078e0078 */
[C---:B------:R-:W-:Y:S01]  /*5010*/  @!P1 LEA R18, P4, R117.reuse, R120, 0x5 ;  /* 0x0000007875129211 */ /* 0x040fe200078828ff */
[----:B------:R-:W-:Y:S01]  /*5020*/  @!P1 IMAD.MOV.U32 R65, RZ, RZ, R119 ;  /* 0x000000ffff419224 */ /* 0x000fe200078e0077 */
[-C--:B------:R-:W-:Y:S01]  /*5030*/  @!P1 LEA.HI.X R19, R117, R119.reuse, R16, 0x6, P3 ;  /* 0x0000007775139211 */ /* 0x080fe200018f3410 */
[----:B------:R-:W-:Y:S01]  /*5040*/  @!P1 IMAD.MOV.U32 R3, RZ, RZ, c[0x0][0x19c] ;  /* 0x00006700ff039624 */ /* 0x000fe200078e00ff */
[----:B------:R-:W-:Y:S01]  /*5050*/  @!P1 IADD3 R17, P3, R11, R12, RZ ;  /* 0x0000000c0b119210 */ /* 0x000fe20007f7e0ff */
[C---:B------:R-:W-:Y:S01]  /*5060*/  @!P1 IMAD.WIDE.U32 R62, R117.reuse, 0x60, R62 ;  /* 0x00000060753e9825 */ /* 0x040fe200078e003e */
[----:B------:R-:W-:Y:S01]  /*5070*/  @!P1 LEA.HI.X R21, R117, R119, R20, 0x5, P4 ;  /* 0x0000007775159211 */ /* 0x000fe200020f2c14 */
[----:B------:R-:W-:Y:S01]  /*5080*/  @!PT LDS RZ, [RZ] ;  /* 0x00000000fffff984 */ /* 0x000fe20000000800 */
[----:B------:R-:W-:Y:S01]  /*5090*/  @!PT LDS RZ, [RZ] ;  /* 0x00000000fffff984 */ /* 0x000fe20000000800 */
[----:B------:R-:W-:Y:S01]  /*50a0*/  @!PT LDS RZ, [RZ] ;  /* 0x00000000fffff984 */ /* 0x000fe20000000800 */
[----:B------:R1:W-:Y:S01]  /*50b0*/  @!P1 LDGSTS.E.BYPASS.LTC128B.128 [R177+0x2000], [R60.64] ;  /* 0x020000003cb19fae */ /* 0x0003e2000b901d46 */
[----:B------:R-:W-:Y:S01]  /*50c0*/  @!P1 IADD3 R13, P4, R11, R18, RZ ;  /* 0x000000120b0d9210 */ /* 0x000fe20007f9e0ff */
[----:B------:R-:W-:-:S02]  /*50d0*/  @!P1 IMAD.MOV.U32 R9, RZ, RZ, c[0x0][0x19c] ;  /* 0x00006700ff099624 */ /* 0x000fc400078e00ff */
[----:B------:R-:W-:Y:S01]  /*50e0*/  @!P1 IMAD.WIDE.U32 R64, R117, 0x50, R64 ;  /* 0x0000005075409825 */ /* 0x000fe200078e0040 */
[----:B------:R1:W-:Y:S03]  /*50f0*/  @P1 STS.128 [R177+0x2800], RZ ;  /* 0x002800ffb1001388 */ /* 0x0003e60000000c00 */
[----:B------:R-:W-:Y:S01]  /*5100*/  @!P1 IMAD R3, R3, 0x60, RZ ;  /* 0x0000006003039824 */ /* 0x000fe200078e02ff */
[----:B------:R-:W-:Y:S01]  /*5110*/  @!PT LDS RZ, [RZ] ;  /* 0x00000000fffff984 */ /* 0x000fe20000000800 */
[----:B------:R-:W-:Y:S01]  /*5120*/  @!PT LDS RZ, [RZ] ;  /* 0x00000000fffff984 */ /* 0x000fe20000000800 */
[----:B------:R-:W-:Y:S01]  /*5130*/  @!PT LDS RZ, [RZ] ;  /* 0x00000000fffff984 */ /* 0x000fe20000000800 */
[----:B------:R1:W-:Y:S01]  /*5140*/  @!P1 LDGSTS.E.BYPASS.LTC128B.128 [R177+0x2800], [R22.64] ;  /* 0x0280000016b19fae */ /* 0x0003e2000b901d46 */
[C---:B------:R-:W-:Y:S01]  /*5150*/  @!P1 IMAD.X R16, R10.reuse, 0x1, R19, P3 ;  /* 0x000000010a109824 */ /* 0x040fe200018e0613 */
[----:B------:R-:W-:Y:S01]  /*5160*/  @!P1 IADD3 R19, P3, R11, R62, RZ ;  /* 0x0000003e0b139210 */ /* 0x000fe20007f7e0ff */
[----:B------:R-:W-:Y:S01]  /*5170*/  @!P1 IMAD R9, R9, 0x50, RZ ;  /* 0x0000005009099824 */ /* 0x000fe200078e02ff */
[----:B------:R-:W-:Y:S01]  /*5180*/  @!P1 LEA R62, P5, R17, c[0x0][0x168], 0x1 ;  /* 0x00005a00113e9a11 */ /* 0x000fe200078a08ff */
[----:B------:R-:W-:Y:S01]  /*5190*/  @!P1 IMAD.X R12, R10, 0x1, R21, P4 ;  /* 0x000000010a0c9824 */ /* 0x000fe200020e0615 */
[----:B------:R-:W-:Y:S01]  /*51a0*/  @!P1 IADD3 R18, P4, R11, R64, RZ ;  /* 0x000000400b129210 */ /* 0x000fe20007f9e0ff */
[----:B------:R1:W-:Y:S01]  /*51b0*/  @P1 STS.128 [R177+0x3000], RZ ;  /* 0x003000ffb1001388 */ /* 0x0003e20000000c00 */
[----:B------:R-:W-:-:S02]  /*51c0*/  @!P1 LEA R64, P6, R13, c[0x0][0x168], 0x1 ;  /* 0x00005a000d409a11 */ /* 0x000fc400078c08ff */
[C---:B------:R-:W-:Y:S02]  /*51d0*/  @!P1 IADD3.X R20, R10.reuse, R63, R3, P3, !PT ;  /* 0x0000003f0a149210 */ /* 0x040fe40001ffe403 */
        /* <DEDUP_REMOVED lines=48> */
.L_x_6398:
[----:B------:R-:W-:Y:S05]  /*54e0*/  BSYNC B0 ;  /* 0x0000000000007941 */ /* 0x000fea0003800000 */
.L_x_6397:
[----:B------:R-:W0:Y:S01]  /*54f0*/  LDGDEPBAR ;  /* 0x00000000000079af */ /* 0x000e220000000000 */
[----:B------:R-:W-:-:S04]  /*5500*/  IADD3 R120, P1, R11, R120, RZ ;  /* 0x000000780b787210 */ /* 0x000fc80007f3e0ff */
[----:B------:R-:W-:Y:S02]  /*5510*/  IADD3.X R119, R10, R119, RZ, P1, !PT ;  /* 0x000000770a777210 */ /* 0x000fe40000ffe4ff */
.L_x_6394:
        /* <DEDUP_REMOVED lines=63> */
[----:B-1----:R-:W1:Y:S03]  /*5910*/  SHFL.BFLY PT, R12, R11, 0x2, 0x1f ;  /* 0x0c401f000b0c7f89 */ /* 0x002e6600000e0000 */
[-C--:B------:R-:W-:Y:S01]  /*5920*/  LEA R161, R5, R164.reuse, 0x1 ;  /* 0x000000a405a17211 */ /* 0x080fe200078e08ff */
[----:B------:R-:W2:Y:S01]  /*5930*/  SHFL.BFLY PT, R9, R10, 0x2, 0x1f ;  /* 0x0c401f000a097f89 */ /* 0x000ea200000e0000 */
[----:B------:R-:W-:-:S02]  /*5940*/  LEA R162, R4, R164, 0x1 ;  /* 0x000000a404a27211 */ /* 0x000fc400078e08ff */
[----:B------:R-:W-:Y:S01]  /*5950*/  LEA R160, R4, R161, 0x1 ;  /* 0x000000a104a07211 */ /* 0x000fe200078e08ff */
[----:B------:R-:W-:Y:S04]  /*5960*/  LDSM.16.MT88.4 R92, [R164+0x6000] ;  /* 0x00600000a45c783b */ /* 0x000fe80000004200 */
[----:B------:R-:W-:Y:S04]  /*5970*/  LDSM.16.MT88.4 R20, [R162+0x6800] ;  /* 0x00680000a214783b */ /* 0x000fe80000004200 */
[----:B------:R-:W-:Y:S01]  /*5980*/  LDSM.16.MT88.4 R16, [R161+0x6800] ;  /* 0x00680000a110783b */ /* 0x000fe20000004200 */
[----:B-1----:R-:W-:-:S02]  /*5990*/  FMNMX.FTZ R12, R11, R12, !PT ;  /* 0x0000000c0b0c7209 */ /* 0x002fc40007810000 */
[----:B--2---:R-:W-:-:S03]  /*59a0*/  FMNMX.FTZ R9, R10, R9, !PT ;  /* 0x000000090a097209 */ /* 0x004fc60007810000 */
[----:B------:R-:W1:Y:S02]  /*59b0*/  SHFL.BFLY PT, R3, R12, 0x1, 0x1f ;  /* 0x0c201f000c037f89 */ /* 0x000e6400000e0000 */
[----:B-1----:R-:W-:Y:S02]  /*59c0*/  FMNMX.FTZ R3, R12, R3, !PT ;  /* 0x000000030c037209 */ /* 0x002fe40007810000 */
[----:B------:R-:W-:Y:S02]  /*59d0*/  LDSM.16.MT88.4 R12, [R164+0x6800] ;  /* 0x00680000a40c783b */ /* 0x000fe40000004200 */
[C---:B------:R-:W-:Y:S01]  /*59e0*/  FSETP.NEU.FTZ.AND P1, PT, R3.reuse, -INF , PT ;  /* 0xff8000000300780b */ /* 0x040fe20003f3d000 */
[----:B------:R-:W-:-:S05]  /*59f0*/  FMUL.FTZ R34, R3, c[0x0][0x23c] ;  /* 0x00008f0003227a20 */ /* 0x000fca0000410000 */
[----:B------:R-:W-:-:S05]  /*5a00*/  FSEL R34, R34, RZ, P1 ;  /* 0x000000ff22227208 */ /* 0x000fca0000800000 */
[--C-:B------:R-:W-:Y:S02]  /*5a10*/  FFMA.FTZ R64, R2, c[0x0][0x23c], -R34.reuse ;  /* 0x00008f0002407a23 */ /* 0x100fe40000010822 */
[----:B------:R-:W1:Y:S01]  /*5a20*/  SHFL.BFLY PT, R2, R9, 0x1, 0x1f ;  /* 0x0c201f0009027f89 */ /* 0x000e6200000e0000 */
[--C-:B------:R-:W-:Y:S02]  /*5a30*/  FFMA.FTZ R63, R75, c[0x0][0x23c], -R34.reuse ;  /* 0x00008f004b3f7a23 */ /* 0x100fe40000010822 */
[--C-:B------:R-:W-:Y:S01]  /*5a40*/  FFMA.FTZ R62, R73, c[0x0][0x23c], -R34.reuse ;  /* 0x00008f00493e7a23 */ /* 0x100fe20000010822 */
[----:B------:R-:W-:Y:S01]  /*5a50*/  MUFU.EX2 R64, R64 ;  /* 0x0000004000407308 */ /* 0x000fe20000000800 */
[--C-:B------:R-:W-:Y:S02]  /*5a60*/  FFMA.FTZ R61, R77, c[0x0][0x23c], -R34.reuse ;  /* 0x00008f004d3d7a23 */ /* 0x100fe40000010822 */
[--C-:B------:R-:W-:Y:S02]  /*5a70*/  FFMA.FTZ R44, R79, c[0x0][0x23c], -R34.reuse ;  /* 0x00008f004f2c7a23 */ /* 0x100fe40000010822 */
[----:B------:R-:W-:-:S02]  /*5a80*/  FFMA.FTZ R39, R81, c[0x0][0x23c], -R34 ;  /* 0x00008f0051277a23 */ /* 0x000fc40000010822 */
[--C-:B------:R-:W-:Y:S01]  /*5a90*/  FFMA.FTZ R33, R83, c[0x0][0x23c], -R34.reuse ;  /* 0x00008f0053217a23 */ /* 0x100fe20000010822 */
[----:B------:R-:W2:Y:S01]  /*5aa0*/  MUFU.EX2 R63, R63 ;  /* 0x0000003f003f7308 */ /* 0x000ea20000000800 */
[--C-:B------:R-:W-:Y:S01]  /*5ab0*/  FFMA.FTZ R26, R85, c[0x0][0x23c], -R34.reuse ;  /* 0x00008f00551a7a23 */ /* 0x100fe20000010822 */
[----:B------:R-:W-:Y:S01]  /*5ac0*/  LDSM.16.MT88.4 R80, [R161+0x6000] ;  /* 0x00600000a150783b */ /* 0x000fe20000004200 */
[--C-:B------:R-:W-:Y:S02]  /*5ad0*/  FFMA.FTZ R57, R53, c[0x0][0x23c], -R34.reuse ;  /* 0x00008f0035397a23 */ /* 0x100fe40000010822 */
[--C-:B------:R-:W-:Y:S02]  /*5ae0*/  FFMA.FTZ R128, R113, c[0x0][0x23c], -R34.reuse ;  /* 0x00008f0071807a23 */ /* 0x100fe40000010822 */
[--C-:B------:R-:W-:Y:S01]  /*5af0*/  FFMA.FTZ R115, R115, c[0x0][0x23c], -R34.reuse ;  /* 0x00008f0073737a23 */ /* 0x100fe20000010822 */
[----:B------:R-:W-:Y:S01]  /*5b00*/  MUFU.EX2 R62, R62 ;  /* 0x0000003e003e7308 */ /* 0x000fe20000000800 */
[----:B------:R-:W-:-:S02]  /*5b10*/  FFMA.FTZ R67, R131, c[0x0][0x23c], -R34 ;  /* 0x00008f0083437a23 */ /* 0x000fc40000010822 */
[--C-:B------:R-:W-:Y:S01]  /*5b20*/  FFMA.FTZ R131, R107, c[0x0][0x23c], -R34.reuse ;  /* 0x00008f006b837a23 */ /* 0x100fe20000010822 */
[----:B-1----:R-:W-:Y:S01]  /*5b30*/  FMNMX.FTZ R2, R9, R2, !PT ;  /* 0x0000000209027209 */ /* 0x002fe20007810000 */
[--C-:B------:R-:W-:Y:S02]  /*5b40*/  FFMA.FTZ R107, R109, c[0x0][0x23c], -R34.reuse ;  /* 0x00008f006d6b7a23 */ /* 0x100fe40000010822 */
[--C-:B------:R-:W-:Y:S01]  /*5b50*/  FFMA.FTZ R101, R101, c[0x0][0x23c], -R34.reuse ;  /* 0x00008f0065657a23 */ /* 0x100fe20000010822 */
[C---:B------:R-:W-:Y:S01]  /*5b60*/  FSETP.NEU.FTZ.AND P1, PT, R2.reuse, -INF , PT ;  /* 0xff8000000200780b */ /* 0x040fe20003f3d000 */
[----:B------:R-:W-:Y:S01]  /*5b70*/  FMUL.FTZ R25, R2, c[0x0][0x23c] ;  /* 0x00008f0002197a20 */ /* 0x000fe20000410000 */
[----:B------:R-:W1:Y:S01]  /*5b80*/  MUFU.EX2 R61, R61 ;  /* 0x0000003d003d7308 */ /* 0x000e620000000800 */
[----:B------:R-:W-:-:S03]  /*5b90*/  FFMA.FTZ R45, R45, c[0x0][0x23c], -R34 ;  /* 0x00008f002d2d7a23 */ /* 0x000fc60000010822 */
[----:B------:R-:W-:Y:S02]  /*5ba0*/  FSEL R25, R25, RZ, P1 ;  /* 0x000000ff19197208 */ /* 0x000fe40000800000 */
[----:B------:R-:W-:Y:S02]  /*5bb0*/  LEA R192, P1, R120, c[0x0][0x168], 0x1 ;  /* 0x00005a0078c07a11 */ /* 0x000fe400078208ff */
[----:B------:R-:W-:Y:S01]  /*5bc0*/  MUFU.EX2 R44, R44 ;  /* 0x0000002c002c7308 */ /* 0x000fe20000000800 */
[--C-:B------:R-:W-:Y:S01]  /*5bd0*/  FFMA.FTZ R102, R8, c[0x0][0x23c], -R25.reuse ;  /* 0x00008f0008667a23 */ /* 0x100fe20000010819 */
[----:B--2---:R-:W-:Y:S01]  /*5be0*/  F2FP.BF16.PACK_AB R8, R63, R64 ;  /* 0x000000403f08723e */ /* 0x004fe200000010ff */
[----:B------:R-:W-:Y:S01]  /*5bf0*/  FFMA.FTZ R65, R74, c[0x0][0x23c], -R25 ;  /* 0x00008f004a417a23 */ /* 0x000fe20000010819 */
[----:B------:R-:W-:Y:S01]  /*5c00*/  LEA.HI.X R191, R120, c[0x0][0x16c], R119, 0x1, P1 ;  /* 0x00005b0078bf7a11 */ /* 0x000fe200008f0c77 */
[--C-:B------:R-:W-:Y:S02]  /*5c10*/  FFMA.FTZ R66, R72, c[0x0][0x23c], -R25.reuse ;  /* 0x00008f0048427a23 */ /* 0x100fe40000010819 */
[--C-:B------:R-:W-:Y:S01]  /*5c20*/  FFMA.FTZ R47, R76, c[0x0][0x23c], -R25.reuse ;  /* 0x00008f004c2f7a23 */ /* 0x100fe20000010819 */
[----:B------:R-:W-:Y:S01]  /*5c30*/  MUFU.EX2 R102, R102 ;  /* 0x0000006600667308 */ /* 0x000fe20000000800 */
[----:B-1----:R-:W-:Y:S01]  /*5c40*/  F2FP.BF16.PACK_AB R10, R61, R62 ;  /* 0x0000003e3d0a723e */ /* 0x002fe200000010ff */
[--C-:B------:R-:W-:Y:S01]  /*5c50*/  FFMA.FTZ R42, R78, c[0x0][0x23c], -R25.reuse ;  /* 0x00008f004e2a7a23 */ /* 0x100fe20000010819 */
[----:B------:R-:W1:Y:S01]  /*5c60*/  LDSM.16.MT88.4 R72, [R162+0x6000] ;  /* 0x00600000a248783b */ /* 0x000e620000004200 */
[----:B------:R-:W-:-:S02]  /*5c70*/  FFMA.FTZ R41, R84, c[0x0][0x23c], -R25 ;  /* 0x00008f0054297a23 */ /* 0x000fc40000010819 */
[--C-:B------:R-:W-:Y:S02]  /*5c80*/  FFMA.FTZ R37, R48, c[0x0][0x23c], -R25.reuse ;  /* 0x00008f0030257a23 */ /* 0x100fe40000010819 */
[----:B------:R-:W2:Y:S01]  /*5c90*/  MUFU.EX2 R65, R65 ;  /* 0x0000004100417308 */ /* 0x000ea20000000800 */
[--C-:B------:R-:W-:Y:S02]  /*5ca0*/  FFMA.FTZ R6, R52, c[0x0][0x23c], -R25.reuse ;  /* 0x00008f0034067a23 */ /* 0x100fe40000010819 */
[--C-:B------:R-:W-:Y:S02]  /*5cb0*/  FFMA.FTZ R52, R55, c[0x0][0x23c], -R34.reuse ;  /* 0x00008f0037347a23 */ /* 0x100fe40000010822 */
[----:B------:R-:W-:Y:S02]  /*5cc0*/  FFMA.FTZ R53, R50, c[0x0][0x23c], -R25 ;  /* 0x00008f0032357a23 */ /* 0x000fe40000010819 */
        /* <DEDUP_REMOVED lines=8> */
[----:B------:R-:W-:Y:S02]  /*5d50*/  FFMA.FTZ R114, R129, c[0x0][0x23c], -R34 ;  /* 0x00008f0081727a23 */ /* 0x000fe40000010822 */
[--C-:B------:R-:W-:Y:S02]  /*5d60*/  FFMA.FTZ R129, R112, c[0x0][0x23c], -R25.reuse ;  /* 0x00008f0070817a23 */ /* 0x100fe40000010819 */
[----:B------:R-:W-:-:S02]  /*5d70*/  FFMA.FTZ R112, R132, c[0x0][0x23c], -R25 ;  /* 0x00008f0084707a23 */ /* 0x000fc40000010819 */
[----:B------:R-:W2:Y:S01]  /*5d80*/  MUFU.EX2 R39, R39 ;  /* 0x0000002700277308 */ /* 0x000ea20000000800 */
[--C-:B------:R-:W-:Y:S02]  /*5d90*/  FFMA.FTZ R113, R130, c[0x0][0x23c], -R25.reuse ;  /* 0x00008f0082717a23 */ /* 0x100fe40000010819 */
[--C-:B------:R-:W-:Y:S02]  /*5da0*/  FFMA.FTZ R60, R134, c[0x0][0x23c], -R25.reuse ;  /* 0x00008f00863c7a23 */ /* 0x100fe40000010819 */
[--C-:B------:R-:W-:Y:S02]  /*5db0*/  FFMA.FTZ R132, R111, c[0x0][0x23c], -R34.reuse ;  /* 0x00008f006f847a23 */ /* 0x100fe40000010822 */
[----:B------:R-:W-:Y:S01]  /*5dc0*/  FFMA.FTZ R134, R104, c[0x0][0x23c], -R25 ;  /* 0x00008f0068867a23 */ /* 0x000fe20000010819 */
[----:B---3--:R-:W-:Y:S01]  /*5dd0*/  F2FP.BF16.PACK_AB R11, R47, R66 ;  /* 0x000000422f0b723e */ /* 0x008fe200000010ff */
[----:B------:R-:W-:Y:S01]  /*5de0*/  MUFU.EX2 R33, R33 ;  /* 0x0000002100217308 */ /* 0x000fe20000000800 */
[----:B------:R-:W-:-:S02]  /*5df0*/  FFMA.FTZ R130, R123, c[0x0][0x23c], -R34 ;  /* 0x00008f007b827a23 */ /* 0x000fc40000010822 */
[--C-:B------:R-:W-:Y:S02]  /*5e00*/  FFMA.FTZ R109, R110, c[0x0][0x23c], -R25.reuse ;  /* 0x00008f006e6d7a23 */ /* 0x100fe40000010819 */
[--C-:B------:R-:W-:Y:S01]  /*5e10*/  FFMA.FTZ R111, R108, c[0x0][0x23c], -R25.reuse ;  /* 0x00008f006c6f7a23 */ /* 0x100fe20000010819 */
[C---:B------:R-:W-:Y:S01]  /*5e20*/  HMMA.16816.F32.BF16 R96, R8.reuse, R92, RZ ;  /* 0x0000005c0860723c */ /* 0x040fe200000418ff */
[----:B--2---:R-:W-:Y:S01]  /*5e30*/  F2FP.BF16.PACK_AB R84, R39, R44 ;  /* 0x0000002c2754723e */ /* 0x004fe200000010ff */
[----:B------:R-:W2:Y:S01]  /*5e40*/  MUFU.EX2 R26, R26 ;  /* 0x0000001a001a7308 */ /* 0x000ea20000000800 */
        /* <DEDUP_REMOVED lines=9> */
[C---:B-1----:R-:W-:Y:S01]  /*5ee0*/  HMMA.16816.F32.BF16 R68, R8.reuse, R72, RZ ;  /* 0x000000480844723c */ /* 0x042fe200000418ff */
[----:B------:R-:W-:Y:S01]  /*5ef0*/  FFMA.FTZ R54, R54, c[0x0][0x23c], -R25 ;  /* 0x00008f0036367a23 */ /* 0x000fe20000010819 */
[----:B------:R-:W1:Y:S01]  /*5f00*/  MUFU.EX2 R41, R41 ;  /* 0x0000002900297308 */ /* 0x000e620000000800 */
[----:B--2---:R-:W-:Y:S01]  /*5f10*/  F2FP.BF16.PACK_AB R86, R26, R33 ;  /* 0x000000211a56723e */ /* 0x004fe200000010ff */
[----:B------:R-:W-:Y:S02]  /*5f20*/  FADD.FTZ R63, R64, R63 ;  /* 0x0000003f403f7221 */ /* 0x000fe40000010000 */
[----:B------:R-:W-:Y:S02]  /*5f30*/  FADD.FTZ R65, R102, R65 ;  /* 0x0000004166417221 */ /* 0x000fe40000010000 */
[----:B------:R-:W-:Y:S01]  /*5f40*/  HMMA.16816.F32.BF16 R76, R8, R80, RZ ;  /* 0x00000050084c723c */ /* 0x000fe200000418ff */
[----:B------:R-:W-:Y:S01]  /*5f50*/  FADD.FTZ R62, R62, R63 ;  /* 0x0000003f3e3e7221 */ /* 0x000fe20000010000 */
[----:B------:R-:W-:Y:S01]  /*5f60*/  MUFU.EX2 R37, R37 ;  /* 0x0000002500257308 */ /* 0x000fe20000000800 */
[----:B------:R-:W-:-:S02]  /*5f70*/  FFMA.FTZ R56, R49, c[0x0][0x23c], -R34 ;  /* 0x00008f0031387a23 */ /* 0x000fc40000010822 */
[----:B------:R-:W-:Y:S02]  /*5f80*/  FADD.FTZ R61, R61, R62 ;  /* 0x0000003e3d3d7221 */ /* 0x000fe40000010000 */
[--C-:B------:R-:W-:Y:S01]  /*5f90*/  FFMA.FTZ R62, R43, c[0x0][0x23c], -R34.reuse ;  /* 0x00008f002b3e7a23 */ /* 0x100fe20000010822 */
[C---:B------:R-:W-:Y:S01]  /*5fa0*/  HMMA.16816.F32.BF16 R72, R8.reuse, R74, RZ ;  /* 0x0000004a0848723c */ /* 0x040fe200000418ff */
[----:B------:R-:W-:Y:S01]  /*5fb0*/  FFMA.FTZ R43, R51, c[0x0][0x23c], -R34 ;  /* 0x00008f00332b7a23 */ /* 0x000fe20000010822 */
[----:B------:R-:W2:Y:S01]  /*5fc0*/  MUFU.EX2 R6, R6 ;  /* 0x0000000600067308 */ /* 0x000ea20000000800 */
[----:B-1----:R-:W-:Y:S01]  /*5fd0*/  F2FP.BF16.PACK_AB R85, R41, R42 ;  /* 0x0000002a2955723e */ /* 0x002fe200000010ff */
[--C-:B------:R-:W-:Y:S02]  /*5fe0*/  FFMA.FTZ R46, R46, c[0x0][0x23c], -R25.reuse ;  /* 0x00008f002e2e7a23 */ /* 0x100fe40000010819 */
[--C-:B------:R-:W-:Y:S02]  /*5ff0*/  FFMA.FTZ R49, R38, c[0x0][0x23c], -R25.reuse ;  /* 0x00008f0026317a23 */ /* 0x100fe40000010819 */
[----:B------:R-:W-:Y:S01]  /*6000*/  HMMA.16816.F32.BF16 R80, R8, R82, RZ ;  /* 0x000000520850723c */ /* 0x000fe200000418ff */
[----:B------:R-:W-:Y:S01]  /*6010*/  FFMA.FTZ R36, R36, c[0x0][0x23c], -R25 ;  /* 0x00008f0024247a23 */ /* 0x000fe20000010819 */
[----:B------:R-:W-:Y:S01]  /*6020*/  MUFU.EX2 R57, R57 ;  /* 0x0000003900397308 */ /* 0x000fe20000000800 */
[----:B------:R-:W-:-:S02]  /*6030*/  FADD.FTZ R66, R66, R65 ;  /* 0x0000004142427221 */ /* 0x000fc40000010000 */
[----:B------:R-:W-:Y:S02]  /*6040*/  FFMA.FTZ R40, R40, c[0x0][0x23c], -R25 ;  /* 0x00008f0028287a23 */ /* 0x000fe40000010819 */
[----:B------:R-:W-:Y:S01]  /*6050*/  FFMA.FTZ R38, R29, c[0x0][0x23c], -R34 ;  /* 0x00008f001d267a23 */ /* 0x000fe20000010822 */
[----:B--2---:R-:W-:Y:S02]  /*6060*/  F2FP.BF16.PACK_AB R87, R6, R37 ;  /* 0x000000250657723e */ /* 0x004fe400000010ff */
[----:B------:R-:W1:Y:S05]  /*6070*/  MUFU.EX2 R52, R52 ;  /* 0x0000003400347308 */ /* 0x000e6a0000000800 */
[C---:B------:R-:W-:Y:S03]  /*6080*/  HMMA.16816.F32.BF16 R96, R84.reuse, R12, R96 ;  /* 0x0000000c5460723c */ /* 0x040fe60000041860 */
[----:B------:R-:W-:Y:S05]  /*6090*/  MUFU.EX2 R55, R55 ;  /* 0x0000003700377308 */ /* 0x000fea0000000800 */
[C---:B------:R-:W-:Y:S01]  /*60a0*/  HMMA.16816.F32.BF16 R92, R84.reuse, R14, R92 ;  /* 0x0000000e545c723c */ /* 0x040fe2000004185c */
[----:B------:R-:W2:Y:S02]  /*60b0*/  LDSM.16.MT88.4 R12, [R160+0x6000] ;  /* 0x00600000a00c783b */ /* 0x000ea40000004200 */
[----:B------:R-:W-:Y:S05]  /*60c0*/  MUFU.EX2 R48, R48 ;  /* 0x0000003000307308 */ /* 0x000fea0000000800 */
[C---:B------:R-:W-:Y:S03]  /*60d0*/  HMMA.16816.F32.BF16 R68, R84.reuse, R20, R68 ;  /* 0x000000145444723c */ /* 0x040fe60000041844 */
[----:B------:R-:W-:Y:S05]  /*60e0*/  MUFU.EX2 R53, R53 ;  /* 0x0000003500357308 */ /* 0x000fea0000000800 */
[C---:B------:R-:W-:Y:S01]  /*60f0*/  HMMA.16816.F32.BF16 R72, R84.reuse, R22, R72 ;  /* 0x000000165448723c */ /* 0x040fe20000041848 */
[----:B------:R-:W-:Y:S02]  /*6100*/  LDSM.16.MT88.4 R20, [R162+0x8800] ;  /* 0x00880000a214783b */ /* 0x000fe40000004200 */
[----:B------:R-:W3:Y:S05]  /*6110*/  MUFU.EX2 R50, R50 ;  /* 0x0000003200327308 */ /* 0x000eea0000000800 */
[C---:B------:R-:W-:Y:S03]  /*6120*/  HMMA.16816.F32.BF16 R76, R84.reuse, R16, R76 ;  /* 0x00000010544c723c */ /* 0x040fe6000004184c */
[----:B------:R-:W-:Y:S05]  /*6130*/  MUFU.EX2 R5, R5 ;  /* 0x0000000500057308 */ /* 0x000fea0000000800 */
[----:B------:R-:W-:Y:S01]  /*6140*/  HMMA.16816.F32.BF16 R80, R84, R18, R80 ;  /* 0x000000125450723c */ /* 0x000fe20000041850 */
[----:B------:R-:W-:Y:S02]  /*6150*/  LDSM.16.MT88.4 R16, [R164+0x7000] ;  /* 0x00700000a410783b */ /* 0x000fe40000004200 */
[----:B------:R-:W4:Y:S05]  /*6160*/  MUFU.EX2 R4, R4 ;  /* 0x0000000400047308 */ /* 0x000f2a0000000800 */
[C---:B--2---:R-:W-:Y:S03]  /*6170*/  HMMA.16816.F32.BF16 R88, R8.reuse, R12, RZ ;  /* 0x0000000c0858723c */ /* 0x044fe600000418ff */
[----:B------:R-:W-:Y:S05]  /*6180*/  MUFU.EX2 R128, R128 ;  /* 0x0000008000807308 */ /* 0x000fea0000000800 */
[----:B------:R-:W-:Y:S01]  /*6190*/  HMMA.16816.F32.BF16 R8, R8, R14, RZ ;  /* 0x0000000e0808723c */ /* 0x000fe200000418ff */
[----:B------:R-:W2:Y:S02]  /*61a0*/  LDSM.16.MT88.4 R12, [R160+0x6800] ;  /* 0x00680000a00c783b */ /* 0x000ea40000004200 */
[----:B------:R-:W5:Y:S08]  /*61b0*/  MUFU.EX2 R115, R115 ;  /* 0x0000007300737308 */ /* 0x000f700000000800 */
        /* <DEDUP_REMOVED lines=9> */
[----:B-1----:R-:W-:-:S02]  /*6250*/  F2FP.BF16.PACK_AB R8, R52, R57 ;  /* 0x000000393408723e */ /* 0x002fc400000010ff */
[----:B---3--:R-:W-:-:S05]  /*6260*/  F2FP.BF16.PACK_AB R9, R50, R53 ;  /* 0x000000353209723e */ /* 0x008fca00000010ff */
[----:B------:R-:W-:Y:S01]  /*6270*/  MUFU.EX2 R131, R131 ;  /* 0x0000008300837308 */ /* 0x000fe20000000800 */
[----:B------:R-:W-:Y:S02]  /*6280*/  F2FP.BF16.PACK_AB R10, R48, R55 ;  /* 0x00000037300a723e */ /* 0x000fe400000010ff */
[----:B----4-:R-:W-:-:S05]  /*6290*/  F2FP.BF16.PACK_AB R11, R4, R5 ;  /* 0x00000005040b723e */ /* 0x010fca00000010ff */
[----:B------:R-:W1:Y:S02]  /*62a0*/  MUFU.EX2 R132, R132 ;  /* 0x0000008400847308 */ /* 0x000e640000000800 */
[C---:B------:R-:W-:Y:S06]  /*62b0*/  HMMA.16816.F32.BF16 R96, R8.reuse, R16, R96 ;  /* 0x000000100860723c */ /* 0x040fec0000041860 */
[----:B------:R-:W-:Y:S02]  /*62c0*/  MUFU.EX2 R107, R107 ;  /* 0x0000006b006b7308 */ /* 0x000fe40000000800 */
[C---:B------:R-:W-:Y:S01]  /*62d0*/  HMMA.16816.F32.BF16 R92, R8.reuse, R18, R92 ;  /* 0x00000012085c723c */ /* 0x040fe2000004185c */
[----:B------:R-:W3:Y:S05]  /*62e0*/  LDSM.16.MT88.4 R16, [R161+0x7000] ;  /* 0x00700000a110783b */ /* 0x000eea0000004200 */
[----:B------:R-:W-:Y:S02]  /*62f0*/  MUFU.EX2 R130, R130 ;  /* 0x0000008200827308 */ /* 0x000fe40000000800 */
[C---:B--2---:R-:W-:Y:S06]  /*6300*/  HMMA.16816.F32.BF16 R68, R8.reuse, R12, R68 ;  /* 0x0000000c0844723c */ /* 0x044fec0000041844 */
[----:B------:R-:W-:Y:S02]  /*6310*/  MUFU.EX2 R134, R134 ;  /* 0x0000008600867308 */ /* 0x000fe40000000800 */
[C---:B------:R-:W-:Y:S01]  /*6320*/  HMMA.16816.F32.BF16 R72, R8.reuse, R14, R72 ;  /* 0x0000000e0848723c */ /* 0x040fe20000041848 */
[----:B------:R-:W2:Y:S05]  /*6330*/  LDSM.16.MT88.4 R12, [R160+0x7000] ;  /* 0x00700000a00c783b */ /* 0x000eaa0000004200 */
[----:B------:R-:W4:Y:S08]  /*6340*/  MUFU.EX2 R109, R109 ;  /* 0x0000006d006d7308 */ /* 0x000f300000000800 */
[----:B------:R-:W-:Y:S08]  /*6350*/  MUFU.EX2 R111, R111 ;  /* 0x0000006f006f7308 */ /* 0x000ff00000000800 */
[----:B------:R-:W1:Y:S01]  /*6360*/  MUFU.EX2 R104, R104 ;  /* 0x0000006800687308 */ /* 0x000e620000000800 */
[C---:B---3--:R-:W-:Y:S07]  /*6370*/  HMMA.16816.F32.BF16 R76, R8.reuse, R16, R76 ;  /* 0x00000010084c723c */ /* 0x048fee000004184c */
[----:B------:R-:W-:Y:S01]  /*6380*/  MUFU.EX2 R101, R101 ;  /* 0x0000006500657308 */ /* 0x000fe20000000800 */
[C---:B------:R-:W-:Y:S01]  /*6390*/  HMMA.16816.F32.BF16 R80, R8.reuse, R18, R80 ;  /* 0x000000120850723c */ /* 0x040fe20000041850 */
[----:B------:R-:W3:Y:S06]  /*63a0*/  LDSM.16.MT88.4 R16, [R164+0x7800] ;  /* 0x00780000a410783b */ /* 0x000eec0000004200 */
[----:B------:R-:W1:Y:S01]  /*63b0*/  MUFU.EX2 R108, R108 ;  /* 0x0000006c006c7308 */ /* 0x000e620000000800 */
[C---:B--2---:R-:W-:Y:S07]  /*63c0*/  HMMA.16816.F32.BF16 R88, R8.reuse, R12, R88 ;  /* 0x0000000c0858723c */ /* 0x044fee0000041858 */
[----:B------:R-:W-:Y:S01]  /*63d0*/  MUFU.EX2 R59, R59 ;  /* 0x0000003b003b7308 */ /* 0x000fe20000000800 */
[----:B------:R-:W-:Y:S01]  /*63e0*/  HMMA.16816.F32.BF16 R84, R8, R14, R84 ;  /* 0x0000000e0854723c */ /* 0x000fe20000041854 */
[----:B------:R-:W2:Y:S06]  /*63f0*/  LDSM.16.MT88.4 R12, [R162+0x7800] ;  /* 0x00780000a20c783b */ /* 0x000eac0000004200 */
[----:B------:R-:W-:Y:S01]  /*6400*/  MUFU.EX2 R106, R106 ;  /* 0x0000006a006a7308 */ /* 0x000fe20000000800 */
[----:B-----5:R-:W-:-:S02]  /*6410*/  F2FP.BF16.PACK_AB R8, R115, R128 ;  /* 0x000000807308723e */ /* 0x020fc400000010ff */
[----:B------:R-:W-:-:S05]  /*6420*/  F2FP.BF16.PACK_AB R9, R112, R129 ;  /* 0x000000817009723e */ /* 0x000fca00000010ff */
[----:B------:R-:W-:Y:S01]  /*6430*/  MUFU.EX2 R105, R105 ;  /* 0x0000006900697308 */ /* 0x000fe20000000800 */
[----:B------:R-:W-:Y:S02]  /*6440*/  F2FP.BF16.PACK_AB R10, R67, R114 ;  /* 0x00000072430a723e */ /* 0x000fe400000010ff */
[----:B------:R-:W-:-:S05]  /*6450*/  F2FP.BF16.PACK_AB R11, R60, R113 ;  /* 0x000000713c0b723e */ /* 0x000fca00000010ff */
[----:B------:R-:W5:Y:S02]  /*6460*/  MUFU.EX2 R58, R58 ;  /* 0x0000003a003a7308 */ /* 0x000f640000000800 */
[C---:B---3--:R-:W-:Y:S06]  /*6470*/  HMMA.16816.F32.BF16 R96, R8.reuse, R16, R96 ;  /* 0x000000100860723c */ /* 0x048fec0000041860 */
[----:B------:R-:W-:Y:S02]  /*6480*/  MUFU.EX2 R103, R103 ;  /* 0x0000006700677308 */ /* 0x000fe40000000800 */
[C---:B------:R-:W-:Y:S01]  /*6490*/  HMMA.16816.F32.BF16 R92, R8.reuse, R18, R92 ;  /* 0x00000012085c723c */ /* 0x040fe2000004185c */
[----:B------:R-:W3:Y:S05]  /*64a0*/  LDSM.16.MT88.4 R16, [R161+0x7800] ;  /* 0x00780000a110783b */ /* 0x000eea0000004200 */
[----:B------:R-:W1:Y:S02]  /*64b0*/  MUFU.EX2 R54, R54 ;  /* 0x0000003600367308 */ /* 0x000e640000000800 */
[C---:B--2---:R-:W-:Y:S06]  /*64c0*/  HMMA.16816.F32.BF16 R68, R8.reuse, R12, R68 ;  /* 0x0000000c0844723c */ /* 0x044fec0000041844 */
[----:B------:R-:W-:Y:S02]  /*64d0*/  MUFU.EX2 R45, R45 ;  /* 0x0000002d002d7308 */ /* 0x000fe40000000800 */
[C---:B------:R-:W-:Y:S01]  /*64e0*/  HMMA.16816.F32.BF16 R72, R8.reuse, R14, R72 ;  /* 0x0000000e0848723c */ /* 0x040fe20000041848 */
[----:B------:R-:W2:Y:S05]  /*64f0*/  LDSM.16.MT88.4 R12, [R160+0x7800] ;  /* 0x00780000a00c783b */ /* 0x000eaa0000004200 */
[----:B------:R-:W-:Y:S08]  /*6500*/  MUFU.EX2 R62, R62 ;  /* 0x0000003e003e7308 */ /* 0x000ff00000000800 */
[----:B------:R-:W-:Y:S08]  /*6510*/  MUFU.EX2 R43, R43 ;  /* 0x0000002b002b7308 */ /* 0x000ff00000000800 */
[----:B------:R-:W-:Y:S01]  /*6520*/  MUFU.EX2 R56, R56 ;  /* 0x0000003800387308 */ /* 0x000fe20000000800 */
        /* <DEDUP_REMOVED lines=10> */
[----:B-1----:R-:W-:-:S02]  /*65d0*/  F2FP.BF16.PACK_AB R8, R132, R131 ;  /* 0x000000838408723e */ /* 0x002fc400000010ff */
[----:B----4-:R-:W-:Y:S02]  /*65e0*/  F2FP.BF16.PACK_AB R9, R109, R134 ;  /* 0x000000866d09723e */ /* 0x010fe400000010ff */
[----:B------:R-:W-:Y:S02]  /*65f0*/  F2FP.BF16.PACK_AB R10, R130, R107 ;  /* 0x0000006b820a723e */ /* 0x000fe400000010ff */
[----:B------:R-:W-:-:S07]  /*6600*/  F2FP.BF16.PACK_AB R11, R104, R111 ;  /* 0x0000006f680b723e */ /* 0x000fce00000010ff */
[C---:B---3--:R-:W-:Y:S08]  /*6610*/  HMMA.16816.F32.BF16 R96, R8.reuse, R16, R96 ;  /* 0x000000100860723c */ /* 0x048ff00000041860 */
[C---:B------:R-:W-:Y:S01]  /*6620*/  HMMA.16816.F32.BF16 R92, R8.reuse, R18, R92 ;  /* 0x00000012085c723c */ /* 0x040fe2000004185c */
[----:B------:R-:W1:Y:S07]  /*6630*/  LDSM.16.MT88.4 R16, [R161+0x8000] ;  /* 0x00800000a110783b */ /* 0x000e6e0000004200 */
[C---:B--2---:R-:W-:Y:S08]  /*6640*/  HMMA.16816.F32.BF16 R68, R8.reuse, R12, R68 ;  /* 0x0000000c0844723c */ /* 0x044ff00000041844 */
[C---:B------:R-:W-:Y:S01]  /*6650*/  HMMA.16816.F32.BF16 R72, R8.reuse, R14, R72 ;  /* 0x0000000e0848723c */ /* 0x040fe20000041848 */
[----:B------:R-:W2:Y:S07]  /*6660*/  LDSM.16.MT88.4 R12, [R160+0x8000] ;  /* 0x00800000a00c783b */ /* 0x000eae0000004200 */
[C---:B-1----:R-:W-:Y:S08]  /*6670*/  HMMA.16816.F32.BF16 R76, R8.reuse, R16, R76 ;  /* 0x00000010084c723c */ /* 0x042ff0000004184c */
[C---:B------:R-:W-:Y:S01]  /*6680*/  HMMA.16816.F32.BF16 R80, R8.reuse, R18, R80 ;  /* 0x000000120850723c */ /* 0x040fe20000041850 */
[----:B------:R-:W1:Y:S07]  /*6690*/  LDSM.16.MT88.4 R16, [R161+0x8800] ;  /* 0x00880000a110783b */ /* 0x000e6e0000004200 */
[C---:B--2---:R-:W-:Y:S08]  /*66a0*/  HMMA.16816.F32.BF16 R88, R8.reuse, R12, R88 ;  /* 0x0000000c0858723c */ /* 0x044ff00000041858 */
[----:B------:R-:W-:Y:S01]  /*66b0*/  HMMA.16816.F32.BF16 R84, R8, R14, R84 ;  /* 0x0000000e0854723c */ /* 0x000fe20000041854 */
[----:B------:R-:W2:Y:S06]  /*66c0*/  LDSM.16.MT88.4 R12, [R164+0x8800] ;  /* 0x00880000a40c783b */ /* 0x000eac0000004200 */
[----:B------:R-:W-:-:S02]  /*66d0*/  F2FP.BF16.PACK_AB R8, R108, R101 ;  /* 0x000000656c08723e */ /* 0x000fc400000010ff */
[----:B-----5:R-:W-:Y:S02]  /*66e0*/  F2FP.BF16.PACK_AB R9, R58, R105 ;  /* 0x000000693a09723e */ /* 0x020fe400000010ff */
[----:B------:R-:W-:Y:S02]  /*66f0*/  F2FP.BF16.PACK_AB R10, R106, R59 ;  /* 0x0000003b6a0a723e */ /* 0x000fe400000010ff */
[----:B------:R-:W-:-:S07]  /*6700*/  F2FP.BF16.PACK_AB R11, R54, R103 ;  /* 0x00000067360b723e */ /* 0x000fce00000010ff */
[C---:B-1----:R-:W-:Y:S08]  /*6710*/  HMMA.16816.F32.BF16 R76, R8.reuse, R16, R76 ;  /* 0x00000010084c723c */ /* 0x042ff0000004184c */
[C---:B------:R-:W-:Y:S01]  /*6720*/  HMMA.16816.F32.BF16 R80, R8.reuse, R18, R80 ;  /* 0x000000120850723c */ /* 0x040fe20000041850 */
[----:B------:R-:W-:Y:S07]  /*6730*/  LDSM.16.MT88.4 R16, [R164+0x9000] ;  /* 0x00900000a410783b */ /* 0x000fee0000004200 */
[C---:B------:R-:W-:Y:S08]  /*6740*/  HMMA.16816.F32.BF16 R68, R8.reuse, R20, R68 ;  /* 0x000000140844723c */ /* 0x040ff00000041844 */
[C---:B--2---:R-:W-:Y:S08]  /*6750*/  HMMA.16816.F32.BF16 R96, R8.reuse, R12, R96 ;  /* 0x0000000c0860723c */ /* 0x044ff00000041860 */
[C---:B------:R-:W-:Y:S01]  /*6760*/  HMMA.16816.F32.BF16 R92, R8.reuse, R14, R92 ;  /* 0x0000000e085c723c */ /* 0x040fe2000004185c */
[----:B------:R-:W1:Y:S07]  /*6770*/  LDSM.16.MT88.4 R12, [R160+0x8800] ;  /* 0x00880000a00c783b */ /* 0x000e6e0000004200 */
[C---:B------:R-:W-:Y:S01]  /*6780*/  HMMA.16816.F32.BF16 R72, R8.reuse, R22, R72 ;  /* 0x000000160848723c */ /* 0x040fe20000041848 */
[----:B------:R-:W-:Y:S07]  /*6790*/  LDSM.16.MT88.4 R20, [R161+0x9000] ;  /* 0x00900000a114783b */ /* 0x000fee0000004200 */
[C---:B-1----:R-:W-:Y:S08]  /*67a0*/  HMMA.16816.F32.BF16 R88, R8.reuse, R12, R88 ;  /* 0x0000000c0858723c */ /* 0x042ff00000041858 */
[----:B------:R-:W-:Y:S01]  /*67b0*/  HMMA.16816.F32.BF16 R84, R8, R14, R84 ;  /* 0x0000000e0854723c */ /* 0x000fe20000041854 */
[----:B------:R-:W1:Y:S06]  /*67c0*/  LDSM.16.MT88.4 R12, [R162+0x9000] ;  /* 0x00900000a20c783b */ /* 0x000e6c0000004200 */
[----:B------:R-:W-:-:S02]  /*67d0*/  FADD.FTZ R9, R47, R66 ;  /* 0x000000422f097221 */ /* 0x000fc40000010000 */
[----:B------:R-:W2:Y:S01]  /*67e0*/  MUFU.EX2 R47, R40 ;  /* 0x00000028002f7308 */ /* 0x000ea20000000800 */
[----:B------:R-:W-:Y:S02]  /*67f0*/  FADD.FTZ R10, R44, R61 ;  /* 0x0000003d2c0a7221 */ /* 0x000fe40000010000 */
[----:B------:R-:W-:Y:S01]  /*6800*/  FADD.FTZ R8, R42, R9 ;  /* 0x000000092a087221 */ /* 0x000fe20000010000 */
[----:B------:R-:W-:Y:S01]  /*6810*/  F2FP.BF16.PACK_AB R9, R49, R46 ;  /* 0x0000002e3109723e */ /* 0x000fe200000010ff */
[----:B------:R-:W-:Y:S02]  /*6820*/  FADD.FTZ R10, R39, R10 ;  /* 0x0000000a270a7221 */ /* 0x000fe40000010000 */
[----:B------:R-:W-:Y:S02]  /*6830*/  FADD.FTZ R8, R41, R8 ;  /* 0x0000000829087221 */ /* 0x000fe40000010000 */
[----:B------:R-:W-:Y:S01]  /*6840*/  FADD.FTZ R33, R33, R10 ;  /* 0x0000000a21217221 */ /* 0x000fe20000010000 */
[----:B------:R-:W-:Y:S01]  /*6850*/  F2FP.BF16.PACK_AB R10, R56, R43 ;  /* 0x0000002b380a723e */ /* 0x000fe200000010ff */
[----:B------:R-:W-:Y:S01]  /*6860*/  FADD.FTZ R37, R37, R8 ;  /* 0x0000000825257221 */ /* 0x000fe20000010000 */
[----:B------:R-:W-:Y:S01]  /*6870*/  F2FP.BF16.PACK_AB R8, R62, R45 ;  /* 0x0000002d3e08723e */ /* 0x000fe200000010ff */
[----:B------:R-:W-:-:S02]  /*6880*/  FADD.FTZ R26, R26, R33 ;  /* 0x000000211a1a7221 */ /* 0x000fc40000010000 */
[----:B------:R-:W-:Y:S01]  /*6890*/  FADD.FTZ R6, R6, R37 ;  /* 0x0000002506067221 */ /* 0x000fe20000010000 */
[----:B--2---:R-:W-:Y:S01]  /*68a0*/  F2FP.BF16.PACK_AB R11, R36, R47 ;  /* 0x0000002f240b723e */ /* 0x004fe200000010ff */
[----:B------:R-:W-:Y:S02]  /*68b0*/  FADD.FTZ R57, R57, R26 ;  /* 0x0000001a39397221 */ /* 0x000fe40000010000 */
[----:B------:R-:W-:Y:S02]  /*68c0*/  FADD.FTZ R53, R53, R6 ;  /* 0x0000000635357221 */ /* 0x000fe40000010000 */
[----:B------:R-:W-:Y:S02]  /*68d0*/  FADD.FTZ R52, R52, R57 ;  /* 0x0000003934347221 */ /* 0x000fe40000010000 */
[----:B------:R-:W-:Y:S01]  /*68e0*/  HMMA.16816.F32.BF16 R96, R8, R16, R96 ;  /* 0x000000100860723c */ /* 0x000fe20000041860 */
[----:B------:R-:W-:Y:S02]  /*68f0*/  FADD.FTZ R50, R50, R53 ;  /* 0x0000003532327221 */ /* 0x000fe40000010000 */
[----:B------:R-:W-:-:S02]  /*6900*/  FADD.FTZ R55, R55, R52 ;  /* 0x0000003437377221 */ /* 0x000fc40000010000 */
[----:B------:R-:W-:Y:S02]  /*6910*/  FADD.FTZ R5, R5, R50 ;  /* 0x0000003205057221 */ /* 0x000fe40000010000 */
[----:B------:R-:W-:Y:S01]  /*6920*/  FADD.FTZ R55, R48, R55 ;  /* 0x0000003730377221 */ /* 0x000fe20000010000 */
[C---:B------:R-:W-:Y:S01]  /*6930*/  HMMA.16816.F32.BF16 R92, R8.reuse, R18, R92 ;  /* 0x00000012085c723c */ /* 0x040fe2000004185c */
[----:B------:R-:W2:Y:S01]  /*6940*/  LDSM.16.MT88.4 R16, [R160+0x9000] ;  /* 0x00900000a010783b */ /* 0x000ea20000004200 */
[----:B------:R-:W-:Y:S02]  /*6950*/  FADD.FTZ R4, R4, R5 ;  /* 0x0000000504047221 */ /* 0x000fe40000010000 */
[--C-:B------:R-:W-:Y:S02]  /*6960*/  FFMA.FTZ R39, R35, c[0x0][0x23c], -R34.reuse ;  /* 0x00008f0023277a23 */ /* 0x100fe40000010822 */
[--C-:B------:R-:W-:Y:S02]  /*6970*/  FFMA.FTZ R35, R27, c[0x0][0x23c], -R34.reuse ;  /* 0x00008f001b237a23 */ /* 0x100fe40000010822 */
[----:B-1----:R-:W-:Y:S01]  /*6980*/  HMMA.16816.F32.BF16 R68, R8, R12, R68 ;  /* 0x0000000c0844723c */ /* 0x002fe20000041844 */
[----:B------:R-:W-:Y:S01]  /*6990*/  FFMA.FTZ R27, R31, c[0x0][0x23c], -R34 ;  /* 0x00008f001f1b7a23 */ /* 0x000fe20000010822 */
[----:B------:R-:W-:Y:S01]  /*69a0*/  MUFU.EX2 R29, R35 ;  /* 0x00000023001d7308 */ /* 0x000fe20000000800 */
[----:B------:R-:W-:-:S02]  /*69b0*/  FFMA.FTZ R31, R32, c[0x0][0x23c], -R25 ;  /* 0x00008f00201f7a23 */ /* 0x000fc40000010819 */
[----:B------:R-:W-:Y:S02]  /*69c0*/  FADD.FTZ R128, R128, R55 ;  /* 0x0000003780807221 */ /* 0x000fe40000010000 */
[----:B------:R-:W-:Y:S01]  /*69d0*/  FADD.FTZ R129, R129, R4 ;  /* 0x0000000481817221 */ /* 0x000fe20000010000 */
[C---:B------:R-:W-:Y:S01]  /*69e0*/  HMMA.16816.F32.BF16 R72, R8.reuse, R14, R72 ;  /* 0x0000000e0848723c */ /* 0x040fe20000041848 */
[----:B------:R-:W1:Y:S01]  /*69f0*/  LDSM.16.MT88.4 R12, [R164+0x9800] ;  /* 0x00980000a40c783b */ /* 0x000e620000004200 */
[--C-:B------:R-:W-:Y:S01]  /*6a00*/  FFMA.FTZ R32, R28, c[0x0][0x23c], -R25.reuse ;  /* 0x00008f001c207a23 */ /* 0x100fe20000010819 */
[----:B------:R-:W3:Y:S01]  /*6a10*/  MUFU.EX2 R34, R39 ;  /* 0x0000002700227308 */ /* 0x000ee20000000800 */
[--C-:B------:R-:W-:Y:S02]  /*6a20*/  FFMA.FTZ R28, R30, c[0x0][0x23c], -R25.reuse ;  /* 0x00008f001e1c7a23 */ /* 0x100fe40000010819 */
[----:B------:R-:W-:Y:S02]  /*6a30*/  FFMA.FTZ R25, R24, c[0x0][0x23c], -R25 ;  /* 0x00008f0018197a23 */ /* 0x000fe40000010819 */
[----:B------:R-:W-:Y:S01]  /*6a40*/  FADD.FTZ R115, R115, R128 ;  /* 0x0000008073737221 */ /* 0x000fe20000010000 */
[----:B------:R-:W-:Y:S01]  /*6a50*/  HMMA.16816.F32.BF16 R76, R8, R20, R76 ;  /* 0x00000014084c723c */ /* 0x000fe2000004184c */
[----:B------:R-:W-:Y:S01]  /*6a60*/  FADD.FTZ R112, R112, R129 ;  /* 0x0000008170707221 */ /* 0x000fe20000010000 */
[----:B------:R-:W4:Y:S01]  /*6a70*/  MUFU.EX2 R27, R27 ;  /* 0x0000001b001b7308 */ /* 0x000f220000000800 */
[----:B------:R-:W-:-:S02]  /*6a80*/  FADD.FTZ R114, R114, R115 ;  /* 0x0000007372727221 */ /* 0x000fc40000010000 */
[----:B------:R-:W-:Y:S02]  /*6a90*/  FADD.FTZ R113, R113, R112 ;  /* 0x0000007071717221 */ /* 0x000fe40000010000 */
[----:B------:R-:W-:Y:S01]  /*6aa0*/  FADD.FTZ R114, R67, R114 ;  /* 0x0000007243727221 */ /* 0x000fe20000010000 */
[C---:B------:R-:W-:Y:S01]  /*6ab0*/  HMMA.16816.F32.BF16 R80, R8.reuse, R22, R80 ;  /* 0x000000160850723c */ /* 0x040fe20000041850 */
[----:B------:R-:W-:Y:S01]  /*6ac0*/  FADD.FTZ R113, R60, R113 ;  /* 0x000000713c717221 */ /* 0x000fe20000010000 */
[----:B------:R-:W-:Y:S01]  /*6ad0*/  MUFU.EX2 R31, R31 ;  /* 0x0000001f001f7308 */ /* 0x000fe20000000800 */
[----:B------:R-:W-:Y:S01]  /*6ae0*/  FADD.FTZ R131, R131, R114 ;  /* 0x0000007283837221 */ /* 0x000fe20000010000 */
[----:B------:R-:W5:Y:S01]  /*6af0*/  LDSM.16.MT88.4 R20, [R162+0x9800] ;  /* 0x00980000a214783b */ /* 0x000f620000004200 */
        /* <DEDUP_REMOVED lines=8> */
[----:B------:R-:W-:Y:S01]  /*6b80*/  HMMA.16816.F32.BF16 R84, R8, R18, R84 ;  /* 0x000000120854723c */ /* 0x000fe20000041854 */
[----:B------:R-:W-:Y:S01]  /*6b90*/  FADD.FTZ R104, R104, R111 ;  /* 0x0000006f68687221 */ /* 0x000fe20000010000 */
[----:B------:R-:W-:Y:S01]  /*6ba0*/  MUFU.EX2 R28, R28 ;  /* 0x0000001c001c7308 */ /* 0x000fe20000000800 */
[----:B------:R-:W-:Y:S01]  /*6bb0*/  FADD.FTZ R101, R101, R130 ;  /* 0x0000008265657221 */ /* 0x000fe20000010000 */
[----:B------:R-:W5:Y:S01]  /*6bc0*/  LDSM.16.MT88.4 R16, [R161+0x9800] ;  /* 0x00980000a110783b */ /* 0x000f620000004200 */
[----:B------:R-:W-:Y:S02]  /*6bd0*/  FADD.FTZ R105, R105, R104 ;  /* 0x0000006869697221 */ /* 0x000fe40000010000 */
[----:B---3--:R-:W-:Y:S01]  /*6be0*/  F2FP.BF16.PACK_AB R8, R29, R34 ;  /* 0x000000221d08723e */ /* 0x008fe200000010ff */
[----:B------:R-:W-:Y:S01]  /*6bf0*/  FADD.FTZ R108, R108, R101 ;  /* 0x000000656c6c7221 */ /* 0x000fe20000010000 */
[----:B----4-:R-:W-:Y:S01]  /*6c00*/  F2FP.BF16.PACK_AB R10, R38, R27 ;  /* 0x0000001b260a723e */ /* 0x010fe200000010ff */
[----:B------:R-:W3:Y:S01]  /*6c10*/  MUFU.EX2 R25, R25 ;  /* 0x0000001900197308 */ /* 0x000ee20000000800 */
[----:B--2---:R-:W-:Y:S01]  /*6c20*/  F2FP.BF16.PACK_AB R9, R32, R31 ;  /* 0x0000001f2009723e */ /* 0x004fe200000010ff */
[----:B------:R-:W-:-:S02]  /*6c30*/  FADD.FTZ R58, R58, R105 ;  /* 0x000000693a3a7221 */ /* 0x000fc40000010000 */
[----:B------:R-:W-:Y:S02]  /*6c40*/  FADD.FTZ R59, R59, R108 ;  /* 0x0000006c3b3b7221 */ /* 0x000fe40000010000 */
[----:B------:R-:W-:Y:S02]  /*6c50*/  FADD.FTZ R103, R103, R58 ;  /* 0x0000003a67677221 */ /* 0x000fe40000010000 */
[----:B------:R-:W-:Y:S02]  /*6c60*/  FADD.FTZ R106, R106, R59 ;  /* 0x0000003b6a6a7221 */ /* 0x000fe40000010000 */
[----:B------:R-:W-:Y:S02]  /*6c70*/  FADD.FTZ R103, R54, R103 ;  /* 0x0000006736677221 */ /* 0x000fe40000010000 */
[----:B------:R-:W-:Y:S02]  /*6c80*/  FADD.FTZ R45, R45, R106 ;  /* 0x0000006a2d2d7221 */ /* 0x000fe40000010000 */
[----:B------:R-:W-:Y:S01]  /*6c90*/  FADD.FTZ R46, R46, R103 ;  /* 0x000000672e2e7221 */ /* 0x000fe20000010000 */
[----:B---3--:R-:W-:Y:S01]  /*6ca0*/  F2FP.BF16.PACK_AB R11, R25, R28 ;  /* 0x0000001c190b723e */ /* 0x008fe200000010ff */
        /* <DEDUP_REMOVED lines=17> */
[----:B------:R-:W-:-:S03]  /*6dc0*/  FADD.FTZ R194, R25, R28 ;  /* 0x0000001c19c27221 */ /* 0x000fc60000010000 */
[C---:B------:R-:W-:Y:S08]  /*6dd0*/  HMMA.16816.F32.BF16 R72, R8.reuse, R22, R72 ;  /* 0x000000160848723c */ /* 0x040ff00000041848 */
[C---:B------:R-:W-:Y:S08]  /*6de0*/  HMMA.16816.F32.BF16 R76, R8.reuse, R16, R76 ;  /* 0x00000010084c723c */ /* 0x040ff0000004184c */
[C---:B------:R-:W-:Y:S08]  /*6df0*/  HMMA.16816.F32.BF16 R80, R8.reuse, R18, R80 ;  /* 0x000000120850723c */ /* 0x040ff00000041850 */
[C---:B-1----:R-:W-:Y:S08]  /*6e00*/  HMMA.16816.F32.BF16 R88, R8.reuse, R12, R88 ;  /* 0x0000000c0858723c */ /* 0x042ff00000041858 */
        /* <DEDUP_REMOVED lines=16> */
[----:B------:R-:W-:Y:S02]  /*6f10*/  LOP3.LUT R4, RZ, c[0x0][0x2d0], RZ, 0x33, !PT ;  /* 0x0000b400ff047a12 */ /* 0x000fe400078e33ff */
        /* <DEDUP_REMOVED lines=47> */
.L_x_6400:
[----:B------:R-:W-:-:S04]  /*7210*/  LEA R4, -R7, RZ, 0x7 ;  /* 0x000000ff07047211 */ /* 0x000fc800078e39ff */
[----:B------:R-:W-:Y:S02]  /*7220*/  SHF.R.S32.HI R5, RZ, 0x1f, R4 ;  /* 0x0000001fff057819 */ /* 0x000fe40000011404 */
.L_x_6401:
[----:B------:R-:W-:Y:S01]  /*7230*/  ISETP.GE.AND P1, PT, R180, c[0x0][0x220], PT ;  /* 0x00008800b4007a0c */ /* 0x000fe20003f26270 */
[----:B------:R-:W-:Y:S01]  /*7240*/  IMAD.SHL.U32 R138, R176, 0x80, RZ ;  /* 0x00000080b08a7824 */ /* 0x000fe200078e00ff */
[----:B------:R-:W-:-:S04]  /*7250*/  LEA R196, P6, R4, R196, 0x1 ;  /* 0x000000c404c47211 */ /* 0x000fc800078c08ff */
[----:B------:R-:W-:Y:S02]  /*7260*/  LEA.HI.X R195, R4, R195, R5, 0x1, P6 ;  /* 0x000000c304c37211 */ /* 0x000fe400030f0c05 */
[----:B------:R-:W-:-:S05]  /*7270*/  LOP3.LUT R143, R138, R175, RZ, 0xfc, !PT ;  /* 0x000000af8a8f7212 */ /* 0x000fca00078efcff */
[----:B------:R-:W-:Y:S01]  /*7280*/  @!P1 IMAD.MOV.U32 R8, RZ, RZ, c[0x0][0x1a4] ;  /* 0x00006900ff089624 */ /* 0x000fe200078e00ff */
[CC--:B------:R-:W-:Y:S01]  /*7290*/  @!P1 LEA R9, P3, R7.reuse, R124.reuse, 0x5 ;  /* 0x0000007c07099211 */ /* 0x0c0fe200078628ff */
[----:B------:R-:W-:Y:S01]  /*72a0*/  @!P1 IMAD.MOV.U32 R10, RZ, RZ, c[0x0][0x1a4] ;  /* 0x00006900ff0a9624 */ /* 0x000fe200078e00ff */
[CC--:B------:R-:W-:Y:S01]  /*72b0*/  @!P1 LEA R11, P2, R7.reuse, R124.reuse, 0x6 ;  /* 0x0000007c070b9211 */ /* 0x0c0fe200078430ff */
[--C-:B------:R-:W-:Y:S01]  /*72c0*/  @!P1 IMAD.MOV.U32 R126, RZ, RZ, R124.reuse ;  /* 0x000000ffff7e9224 */ /* 0x100fe200078e007c */
[----:B------:R-:W-:Y:S01]  /*72d0*/  @!P1 IADD3 R6, P5, P4, R4, R124, R183 ;  /* 0x0000007c04069210 */ /* 0x000fe20007cbe0b7 */
[----:B------:R-:W-:Y:S01]  /*72e0*/  @!P1 IMAD.MOV.U32 R16, RZ, RZ, R124 ;  /* 0x000000ffff109224 */ /* 0x000fe200078e007c */
[CC--:B------:R-:W-:Y:S01]  /*72f0*/  @!P1 LEA.HI.X R8, R7.reuse, R127.reuse, R8, 0x5, P3 ;  /* 0x0000007f07089211 */ /* 0x0c0fe200018f2c08 */
[--C-:B------:R-:W-:Y:S01]  /*7300*/  @!P1 IMAD.MOV.U32 R17, RZ, RZ, R127.reuse ;  /* 0x000000ffff119224 */ /* 0x100fe200078e007f */
[----:B------:R-:W-:Y:S01]  /*7310*/  @!P1 LEA.HI.X R10, R7, R127, R10, 0x6, P2 ;  /* 0x0000007f070a9211 */ /* 0x000fe200010f340a */
[--C-:B------:R-:W-:Y:S01]  /*7320*/  @!P1 IMAD.MOV.U32 R14, RZ, RZ, R124.reuse ;  /* 0x000000ffff0e9224 */ /* 0x100fe200078e007c */
[----:B------:R-:W-:Y:S01]  /*7330*/  @!P1 LEA R22, P2, R6, c[0x0][0x170], 0x1 ;  /* 0x00005c0006169a11 */ /* 0x000fe200078408ff */
[----:B------:R-:W-:Y:S01]  /*7340*/  @!P1 IMAD.MOV.U32 R15, RZ, RZ, R127 ;  /* 0x000000ffff0f9224 */ /* 0x000fe200078e007f */
[----:B------:R-:W-:Y:S01]  /*7350*/  @P1 STS.128 [R177+0x6000], RZ ;  /* 0x006000ffb1001388 */ /* 0x000fe20000000c00 */
[----:B------:R-:W-:-:S02]  /*7360*/  @!P1 IMAD.MOV.U32 R18, RZ, RZ, R124 ;  /* 0x000000ffff129224 */ /* 0x000fc400078e007c */
[--C-:B------:R-:W-:Y:S02]  /*7370*/  @!P1 IMAD.MOV.U32 R19, RZ, RZ, R127.reuse ;  /* 0x000000ffff139224 */ /* 0x100fe400078e007f */
[----:B------:R-:W-:Y:S01]  /*7380*/  @!P1 IMAD.WIDE.U32 R20, R7, 0x30, R126 ;  /* 0x0000003007149825 */ /* 0x000fe200078e007e */
[----:B------:R-:W-:-:S03]  /*7390*/  @!P1 IADD3.X R127, R5, R127, R182, P5, P4 ;  /* 0x0000007f057f9210 */ /* 0x000fc60002fe84b6 */
[C---:B------:R-:W-:Y:S01]  /*73a0*/  @!P1 IMAD.WIDE.U32 R16, R7.reuse, 0x50, R16 ;  /* 0x0000005007109825 */ /* 0x040fe200078e0010 */
[----:B------:R-:W-:Y:S02]  /*73b0*/  @!P1 IADD3 R13, P3, R4, R20, RZ ;  /* 0x00000014040d9210 */ /* 0x000fe40007f7e0ff */
[----:B------:R-:W-:Y:S01]  /*73c0*/  @!P1 LEA.HI.X R23, R6, c[0x0][0x174], R127, 0x1, P2 ;  /* 0x00005d0006179a11 */ /* 0x000fe200010f0c7f */
[----:B------:R-:W-:Y:S01]  /*73d0*/  @!P1 IMAD.WIDE.U32 R14, R7, 0x60, R14 ;  /* 0x00000060070e9825 */ /* 0x000fe200078e000e */
[----:B------:R-:W-:-:S03]  /*73e0*/  @!P1 IADD3 R6, P2, R4, R16, RZ ;  /* 0x0000001004069210 */ /* 0x000fc60007f5e0ff */
[----:B------:R-:W-:-:S04]  /*73f0*/  @!P1 IMAD.WIDE.U32 R18, R7, 0x70, R18 ;  /* 0x0000007007129825 */ /* 0x000fc800078e0012 */
[----:B------:R-:W-:Y:S02]  /*7400*/  @!P1 IMAD.MOV.U32 R12, RZ, RZ, c[0x0][0x1a4] ;  /* 0x00006900ff0c9624 */ /* 0x000fe400078e00ff */
[----:B------:R-:W-:Y:S02]  /*7410*/  @!P1 IMAD.MOV.U32 R7, RZ, RZ, c[0x0][0x1a4] ;  /* 0x00006900ff079624 */ /* 0x000fe400078e00ff */
[----:B------:R-:W-:Y:S02]  /*7420*/  @!P1 IMAD R12, R12, 0x30, RZ ;  /* 0x000000300c0c9824 */ /* 0x000fe400078e02ff */
[----:B------:R-:W-:Y:S02]  /*7430*/  @!P1 IMAD R7, R7, 0x50, RZ ;  /* 0x0000005007079824 */ /* 0x000fe400078e02ff */
        /* <DEDUP_REMOVED lines=8> */
[----:B------:R-:W-:Y:S01]  /*74c0*/  @!P1 IMAD.MOV.U32 R197, RZ, RZ, R195 ;  /* 0x000000ffffc59224 */ /* 0x000fe200078e00c3 */
[----:B------:R-:W-:Y:S01]  /*74d0*/  @!P1 LEA R24, P5, R9, c[0x0][0x170], 0x1 ;  /* 0x00005c0009189a11 */ /* 0x000fe200078a08ff */
[C---:B------:R-:W-:Y:S01]  /*74e0*/  @!P1 IMAD.X R8, R5.reuse, 0x1, R8, P3 ;  /* 0x0000000105089824 */ /* 0x040fe200018e0608 */
[C---:B------:R-:W-:Y:S01]  /*74f0*/  @!P1 IADD3 R14, P3, R4.reuse, R14, RZ ;  /* 0x0000000e040e9210 */ /* 0x040fe20007f7e0ff */
        /* <DEDUP_REMOVED lines=8> */
[----:B------:R-:W-:Y:S01]  /*7580*/  @P1 STS.128 [R177+0x6800], RZ ;  /* 0x006800ffb1001388 */ /* 0x000fe20000000c00 */
[----:B------:R-:W-:Y:S02]  /*7590*/  @!P1 IADD3.X R5, R5, R19, R12, P2, !PT ;  /* 0x0000001305059210 */ /* 0x000fe400017fe40c */
        /* <DEDUP_REMOVED lines=17> */
[----:B------:R-:W-:Y:S02]  /*76b0*/  @!P1 LEA.HI.X R9, R6, c[0x0][0x174], R7, 0x1, P4 ;  /* 0x00005d0006099a11 */ /* 0x000fe400020f0c07 */
[----:B------:R-:W-:Y:S01]  /*76c0*/  @!P1 LEA.HI.X R29, R14, c[0x0][0x174], R15, 0x1, P3 ;  /* 0x00005d000e1d9a11 */ /* 0x000fe200018f0c0f */
[----:B------:R-:W-:Y:S01]  /*76d0*/  @!PT LDS RZ, [RZ] ;  /* 0x00000000fffff984 */ /* 0x000fe20000000800 */
[----:B------:R-:W-:Y:S01]  /*76e0*/  @!PT LDS RZ, [RZ] ;  /* 0x00000000fffff984 */ /* 0x000fe20000000800 */
[----:B------:R-:W-:Y:S01]  /*76f0*/  @!PT LDS RZ, [RZ] ;  /* 0x00000000fffff984 */ /* 0x000fe20000000800 */
[----:B------:R4:W-:Y:S01]  /*7700*/  @!P1 LDGSTS.E.BYPASS.LTC128B.128 [R177+0x7800], [R10.64] ;  /* 0x078000000ab19fae */ /* 0x0009e2000b901d46 */
[----:B------:R-:W-:-:S02]  /*7710*/  @!P1 LEA.HI.X R27, R4, c[0x0][0x174], R5, 0x1, P2 ;  /* 0x00005d00041b9a11 */ /* 0x000fc400010f0c05 */
[----:B------:R-:W-:Y:S01]  /*7720*/  ISETP.GE.AND P2, PT, R116, 0x3, PT ;  /* 0x000000037400780c */ /* 0x000fe20003f46270 */
        /* <DEDUP_REMOVED lines=22> */
[----:B------:R-:W3:Y:S04]  /*7890*/  LDSM.16.M88.4 R52, [R169+0x2800] ;  /* 0x00280000a934783b */ /* 0x000ee80000000200 */
[----:B------:R-:W-:Y:S04]  /*78a0*/  LDSM.16.M88.4 R100, [R168] ;  /* 0x00000000a864783b */ /* 0x000fe80000000200 */
[----:B------:R-:W3:Y:S04]  /*78b0*/  LDSM.16.M88.4 R12, [R163+0x2000] ;  /* 0x00200000a30c783b */ /* 0x000ee80000000200 */
[----:B----4-:R-:W4:Y:S04]  /*78c0*/  LDSM.16.M88.4 R8, [R163+0x2800] ;  /* 0x00280000a308783b */ /* 0x010f280000000200 */
[----:B------:R-:W4:Y:S04]  /*78d0*/  LDSM.16.M88.4 R44, [R169+0x3000] ;  /* 0x00300000a92c783b */ /* 0x000f280000000200 */
[----:B------:R-:W4:Y:S04]  /*78e0*/  LDSM.16.M88.4 R36, [R169+0x3800] ;  /* 0x00380000a924783b */ /* 0x000f280000000200 */
[----:B--2---:R-:W2:Y:S04]  /*78f0*/  LDSM.16.M88.4 R20, [R169+0x4800] ;  /* 0x00480000a914783b */ /* 0x004ea80000000200 */
[----:B-----5:R-:W5:Y:S04]  /*7900*/  LDSM.16.M88.4 R16, [R163+0x3000] ;  /* 0x00300000a310783b */ /* 0x020f680000000200 */
[----:B-1----:R-:W1:Y:S01]  /*7910*/  LDSM.16.M88.4 R28, [R169+0x4000] ;  /* 0x00400000a91c783b */ /* 0x002e620000000200 */
[C---:B---3--:R-:W-:Y:S03]  /*7920*/  HMMA.16816.F32.BF16 R64, R4.reuse, R60, RZ ;  /* 0x0000003c0440723c */ /* 0x048fe600000418ff */
        /* <DEDUP_REMOVED lines=8> */
[C---:B------:R-:W-:Y:S01]  /*79b0*/  HMMA.16816.F32.BF16 R60, R100.reuse, R14, R60 ;  /* 0x0000000e643c723c */ /* 0x040fe2000004183c */
[----:B------:R-:W-:Y:S07]  /*79c0*/  LDSM.16.M88.4 R12, [R169+0x5000] ;  /* 0x00500000a90c783b */ /* 0x000fee0000000200 */
[C---:B----4-:R-:W-:Y:S08]  /*79d0*/  HMMA.16816.F32.BF16 R56, R100.reuse, R8, R56 ;  /* 0x000000086438723c */ /* 0x050ff00000041838 */
[----:B------:R-:W-:Y:S01]  /*79e0*/  HMMA.16816.F32.BF16 R52, R100, R10, R52 ;  /* 0x0000000a6434723c */ /* 0x000fe20000041834 */
[----:B------:R-:W3:Y:S07]  /*79f0*/  LDSM.16.M88.4 R8, [R163+0x3800] ;  /* 0x00380000a308783b */ /* 0x000eee0000000200 */
[C---:B------:R-:W-:Y:S08]  /*7a00*/  HMMA.16816.F32.BF16 R48, R4.reuse, R44, RZ ;  /* 0x0000002c0430723c */ /* 0x040ff000000418ff */
[C---:B------:R-:W-:Y:S08]  /*7a10*/  HMMA.16816.F32.BF16 R44, R4.reuse, R46, RZ ;  /* 0x0000002e042c723c */ /* 0x040ff000000418ff */
[C---:B------:R-:W-:Y:S08]  /*7a20*/  HMMA.16816.F32.BF16 R40, R4.reuse, R36, RZ ;  /* 0x000000240428723c */ /* 0x040ff000000418ff */
[C---:B------:R-:W-:Y:S08]  /*7a30*/  HMMA.16816.F32.BF16 R36, R4.reuse, R38, RZ ;  /* 0x000000260424723c */ /* 0x040ff000000418ff */
[C---:B--2---:R-:W-:Y:S08]  /*7a40*/  HMMA.16816.F32.BF16 R24, R4.reuse, R20, RZ ;  /* 0x000000140418723c */ /* 0x044ff000000418ff */
[----:B------:R-:W-:Y:S08]  /*7a50*/  HMMA.16816.F32.BF16 R20, R4, R22, RZ ;  /* 0x000000160414723c */ /* 0x000ff000000418ff */
[C---:B-----5:R-:W-:Y:S08]  /*7a60*/  HMMA.16816.F32.BF16 R48, R100.reuse, R16, R48 ;  /* 0x000000106430723c */ /* 0x060ff00000041830 */
[----:B------:R-:W-:Y:S08]  /*7a70*/  HMMA.16816.F32.BF16 R44, R100, R18, R44 ;  /* 0x00000012642c723c */ /* 0x000ff0000004182c */
[----:B-1----:R-:W-:Y:S08]  /*7a80*/  HMMA.16816.F32.BF16 R32, R4, R28, RZ ;  /* 0x0000001c0420723c */ /* 0x002ff000000418ff */
[C---:B---3--:R-:W-:Y:S08]  /*7a90*/  HMMA.16816.F32.BF16 R40, R100.reuse, R8, R40 ;  /* 0x000000086428723c */ /* 0x048ff00000041828 */
        /* <DEDUP_REMOVED lines=11> */
[C---:B------:R-:W-:Y:S08]  /*7b50*/  HMMA.16816.F32.BF16 R28, R100.reuse, R114, R28 ;  /* 0x00000072641c723c */ /* 0x040ff0000004181c */
        /* <DEDUP_REMOVED lines=27> */
[----:B------:R-:W-:Y:S07]  /*7d10*/  LDSM.16.M88.4 R108, [R165] ;  /* 0x00000000a56c783b */ /* 0x000fee0000000200 */
[C---:B--2---:R-:W-:Y:S08]  /*7d20*/  HMMA.16816.F32.BF16 R8, R100.reuse, R104, R8 ;  /* 0x000000686408723c */ /* 0x044ff00000041808 */
[----:B------:R-:W-:Y:S01]  /*7d30*/  HMMA.16816.F32.BF16 R4, R100, R106, R4 ;  /* 0x0000006a6404723c */ /* 0x000fe20000041804 */
[----:B------:R-:W1:Y:S04]  /*7d40*/  LDSM.16.M88.4 R100, [R152+0x800] ;  /* 0x000800009864783b */ /* 0x000e680000000200 */
[----:B------:R-:W2:Y:S03]  /*7d50*/  LDSM.16.M88.4 R104, [R152] ;  /* 0x000000009868783b */ /* 0x000ea60000000200 */
[C---:B-1----:R-:W-:Y:S08]  /*7d60*/  HMMA.16816.F32.BF16 R56, R108.reuse, R100, R56 ;  /* 0x000000646c38723c */ /* 0x042ff00000041838 */
[C---:B------:R-:W-:Y:S01]  /*7d70*/  HMMA.16816.F32.BF16 R52, R108.reuse, R102, R52 ;  /* 0x000000666c34723c */ /* 0x040fe20000041834 */
[----:B------:R-:W1:Y:S07]  /*7d80*/  LDSM.16.M88.4 R100, [R152+0x1800] ;  /* 0x001800009864783b */ /* 0x000e6e0000000200 */
[C---:B--2---:R-:W-:Y:S08]  /*7d90*/  HMMA.16816.F32.BF16 R64, R108.reuse, R104, R64 ;  /* 0x000000686c40723c */ /* 0x044ff00000041840 */
[C---:B------:R-:W-:Y:S01]  /*7da0*/  HMMA.16816.F32.BF16 R60, R108.reuse, R106, R60 ;  /* 0x0000006a6c3c723c */ /* 0x040fe2000004183c */
[----:B------:R-:W2:Y:S07]  /*7db0*/  LDSM.16.M88.4 R104, [R152+0x1000] ;  /* 0x001000009868783b */ /* 0x000eae0000000200 */
        /* <DEDUP_REMOVED lines=10> */
[----:B------:R-:W-:Y:S01]  /*7e60*/  HMMA.16816.F32.BF16 R28, R108, R106, R28 ;  /* 0x0000006a6c1c723c */ /* 0x000fe2000004181c */
[----:B------:R-:W2:Y:S01]  /*7e70*/  LDSM.16.M88.4 R104, [R152+0x3000] ;  /* 0x003000009868783b */ /* 0x000ea20000000200 */
[----:B------:R-:W-:-:S06]  /*7e80*/  DEPBAR.LE SB0, 0x0 ;  /* 0x000080000000791a */ /* 0x000fcc0000000000 */
[C---:B-1----:R-:W-:Y:S07]  /*7e90*/  HMMA.16816.F32.BF16 R4, R108.reuse, R102, R4 ;  /* 0x000000666c04723c */ /* 0x042fee0000041804 */
[----:B------:R-:W-:Y:S01]  /*7ea0*/  IADD3 R103, R143, 0x1, RZ ;  /* 0x000000018f677810 */ /* 0x000fe20007ffe0ff */
[----:B------:R-:W-:Y:S01]  /*7eb0*/  HMMA.16816.F32.BF16 R8, R108, R100, R8 ;  /* 0x000000646c08723c */ /* 0x000fe20000041808 */
[----:B------:R-:W-:Y:S02]  /*7ec0*/  LOP3.LUT R102, R138, 0x8, R175, 0xfe, !PT ;  /* 0x000000088a667812 */ /* 0x000fe400078efeaf */
[----:B------:R-:W1:Y:S01]  /*7ed0*/  I2F R136, R103 ;  /* 0x0000006700887306 */ /* 0x000e620000201400 */
[----:B------:R-:W-:-:S02]  /*7ee0*/  ISETP.GE.AND P6, PT, R103, R122, PT ;  /* 0x0000007a6700720c */ /* 0x000fc40003fc6270 */
[CC--:B------:R-:W-:Y:S02]  /*7ef0*/  ISETP.GE.AND P3, PT, R102.reuse, R121.reuse, PT ;  /* 0x000000796600720c */ /* 0x0c0fe40003f66270 */
[----:B------:R-:W-:Y:S01]  /*7f00*/  IADD3 R100, R143, 0x9, RZ ;  /* 0x000000098f647810 */ /* 0x000fe20007ffe0ff */
[----:B--2---:R-:W-:Y:S01]  /*7f10*/  HMMA.16816.F32.BF16 R12, R108, R106, R12 ;  /* 0x0000006a6c0c723c */ /* 0x004fe2000004180c */
[----:B------:R-:W-:Y:S01]  /*7f20*/  BAR.SYNC.DEFER_BLOCKING 0x0 ;  /* 0x0000000000007b1d */ /* 0x000fe20000010000 */
[----:B------:R-:W-:Y:S02]  /*7f30*/  ISETP.GE.AND P5, PT, R103, R121, PT ;  /* 0x000000796700720c */ /* 0x000fe40003fa6270 */
[----:B------:R-:W-:-:S03]  /*7f40*/  ISETP.GE.AND P4, PT, R102, R122, PT ;  /* 0x0000007a6600720c */ /* 0x000fc60003f86270 */
[----:B------:R-:W2:Y:S01]  /*7f50*/  I2F R101, R102 ;  /* 0x0000006600657306 */ /* 0x000ea20000201400 */
[----:B------:R-:W-:Y:S01]  /*7f60*/  HMMA.16816.F32.BF16 R16, R108, R104, R16 ;  /* 0x000000686c10723c */ /* 0x000fe20000041810 */
[CC--:B-1----:R-:W-:Y:S02]  /*7f70*/  FFMA.FTZ R113, R0.reuse, R136.reuse, R65 ;  /* 0x0000008800717223 */ /* 0x0c2fe40000010041 */
[----:B------:R-:W-:-:S03]  /*7f80*/  FFMA.FTZ R136, R0, R136, R67 ;  /* 0x0000008800887223 */ /* 0x000fc60000010043 */
[----:B------:R-:W-:Y:S02]  /*7f90*/  FSEL R113, R113, -INF , !P6 ;  /* 0xff80000071717808 */ /* 0x000fe40007000000 */
[----:B------:R-:W-:Y:S01]  /*7fa0*/  FSEL R136, R136, -INF , !P5 ;  /* 0xff80000088887808 */ /* 0x000fe20006800000 */
[CC--:B--2---:R-:W-:Y:S02]  /*7fb0*/  FFMA.FTZ R65, R0.reuse, R101.reuse, R60 ;  /* 0x0000006500417223 */ /* 0x0c4fe4000001003c */
[----:B------:R-:W1:Y:S01]  /*7fc0*/  I2F R60, R100 ;  /* 0x00000064003c7306 */ /* 0x000e620000201400 */
[----:B------:R-:W-:Y:S01]  /*7fd0*/  FFMA.FTZ R62, R0, R101, R62 ;  /* 0x00000065003e7223 */ /* 0x000fe2000001003e */
[----:B------:R-:W-:Y:S02]  /*7fe0*/  LOP3.LUT R101, R138, 0x10, R175, 0xfe, !PT ;  /* 0x000000108a657812 */ /* 0x000fe400078efeaf */
[----:B------:R-:W-:Y:S02]  /*7ff0*/  FSEL R65, R65, -INF , !P4 ;  /* 0xff80000041417808 */ /* 0x000fe40006000000 */
[----:B------:R-:W-:-:S02]  /*8000*/  FSEL R116, R62, -INF , !P3 ;  /* 0xff8000003e747808 */ /* 0x000fc40005800000 */
[----:B------:R-:W2:Y:S01]  /*8010*/  I2F R67, R101 ;  /* 0x0000006500437306 */ /* 0x000ea20000201400 */
[----:B------:R-:W-:Y:S02]  /*8020*/  LOP3.LUT R62, R138, 0x18, R175, 0xfe, !PT ;  /* 0x000000188a3e7812 */ /* 0x000fe400078efeaf */
[CC--:B------:R-:W-:Y:S02]  /*8030*/  ISETP.GE.AND P6, PT, R101.reuse, R122.reuse, PT ;  /* 0x0000007a6500720c */ /* 0x0c0fe40003fc6270 */
[-C--:B------:R-:W-:Y:S02]  /*8040*/  ISETP.GE.AND P5, PT, R101, R121.reuse, PT ;  /* 0x000000796500720c */ /* 0x080fe40003fa6270 */
[----:B------:R-:W-:Y:S01]  /*8050*/  ISETP.GE.AND P4, PT, R100, R122, PT ;  /* 0x0000007a6400720c */ /* 0x000fe20003f86270 */
[-C--:B-1----:R-:W-:Y:S01]  /*8060*/  FFMA.FTZ R139, R0, R60.reuse, R61 ;  /* 0x0000003c008b7223 */ /* 0x082fe2000001003d */
[----:B------:R-:W-:Y:S01]  /*8070*/  ISETP.GE.AND P3, PT, R100, R121, PT ;  /* 0x000000796400720c */ /* 0x000fe20003f66270 */
[----:B------:R-:W-:Y:S01]  /*8080*/  FFMA.FTZ R63, R0, R60, R63 ;  /* 0x0000003c003f7223 */ /* 0x000fe2000001003f */
[----:B------:R-:W-:Y:S01]  /*8090*/  IADD3 R60, R143, 0x11, RZ ;  /* 0x000000118f3c7810 */ /* 0x000fe20007ffe0ff */
[----:B------:R-:W1:Y:S01]  /*80a0*/  I2F R61, R62 ;  /* 0x0000003e003d7306 */ /* 0x000e620000201400 */
[----:B------:R-:W-:-:S02]  /*80b0*/  FSEL R139, R139, -INF , !P4 ;  /* 0xff8000008b8b7808 */ /* 0x000fc40006000000 */
[----:B------:R-:W-:Y:S01]  /*80c0*/  FSEL R112, R63, -INF , !P3 ;  /* 0xff8000003f707808 */ /* 0x000fe20005800000 */
[-C--:B--2---:R-:W-:Y:S01]  /*80d0*/  FFMA.FTZ R56, R0, R67.reuse, R56 ;  /* 0x0000004300387223 */ /* 0x084fe20000010038 */
[-C--:B------:R-:W-:Y:S01]  /*80e0*/  ISETP.GE.AND P4, PT, R62, R122.reuse, PT ;  /* 0x0000007a3e00720c */ /* 0x080fe20003f86270 */
[----:B------:R-:W-:Y:S01]  /*80f0*/  FFMA.FTZ R58, R0, R67, R58 ;  /* 0x00000043003a7223 */ /* 0x000fe2000001003a */
[----:B------:R-:W-:Y:S01]  /*8100*/  ISETP.GE.AND P3, PT, R62, R121, PT ;  /* 0x000000793e00720c */ /* 0x000fe20003f66270 */
[----:B------:R2:W3:Y:S01]  /*8110*/  I2F R132, R60 ;  /* 0x0000003c00847306 */ /* 0x0004e20000201400 */
[----:B------:R-:W-:Y:S02]  /*8120*/  FSEL R107, R56, -INF , !P6 ;  /* 0xff800000386b7808 */ /* 0x000fe40007000000 */
[----:B------:R-:W-:Y:S02]  /*8130*/  FSEL R58, R58, -INF , !P5 ;  /* 0xff8000003a3a7808 */ /* 0x000fe40006800000 */
[----:B------:R-:W-:-:S02]  /*8140*/  ISETP.GE.AND P6, PT, R60, R122, PT ;  /* 0x0000007a3c00720c */ /* 0x000fc40003fc6270 */
[----:B------:R-:W-:Y:S01]  /*8150*/  ISETP.GE.AND P5, PT, R60, R121, PT ;  /* 0x000000793c00720c */ /* 0x000fe20003fa6270 */
[-C--:B-1----:R-:W-:Y:S01]  /*8160*/  FFMA.FTZ R54, R0, R61.reuse, R54 ;  /* 0x0000003d00367223 */ /* 0x082fe20000010036 */
[----:B------:R-:W-:Y:S02]  /*8170*/  LOP3.LUT R62, R138, 0x20, R175, 0xfe, !PT ;  /* 0x000000208a3e7812 */ /* 0x000fe400078efeaf */
[----:B--2---:R-:W-:Y:S01]  /*8180*/  IADD3 R60, R143, 0x19, RZ ;  /* 0x000000198f3c7810 */ /* 0x004fe20007ffe0ff */
[CC--:B---3--:R-:W-:Y:S02]  /*8190*/  FFMA.FTZ R56, R0.reuse, R132.reuse, R57 ;  /* 0x0000008400387223 */ /* 0x0c8fe40000010039 */
[C---:B------:R-:W-:Y:S02]  /*81a0*/  FFMA.FTZ R57, R0.reuse, R61, R52 ;  /* 0x0000003d00397223 */ /* 0x040fe40000010034 */
[----:B------:R-:W1:Y:S01]  /*81b0*/  I2F R52, R60 ;  /* 0x0000003c00347306 */ /* 0x000e620000201400 */
[----:B------:R-:W-:Y:S01]  /*81c0*/  FFMA.FTZ R132, R0, R132, R59 ;  /* 0x0000008400847223 */ /* 0x000fe2000001003b */
[----:B------:R-:W-:-:S02]  /*81d0*/  FSEL R59, R56, -INF , !P6 ;  /* 0xff800000383b7808 */ /* 0x000fc40007000000 */
[----:B------:R-:W-:Y:S02]  /*81e0*/  FSEL R56, R54, -INF , !P3 ;  /* 0xff80000036387808 */ /* 0x000fe40005800000 */
[----:B------:R-:W-:Y:S02]  /*81f0*/  LOP3.LUT R54, R138, 0x28, R175, 0xfe, !PT ;  /* 0x000000288a367812 */ /* 0x000fe400078efeaf */
[----:B------:R-:W2:Y:S01]  /*8200*/  I2F R61, R62 ;  /* 0x0000003e003d7306 */ /* 0x000ea20000201400 */
[----:B------:R-:W-:Y:S02]  /*8210*/  FSEL R132, R132, -INF , !P5 ;  /* 0xff80000084847808 */ /* 0x000fe40006800000 */
[C---:B------:R-:W-:Y:S02]  /*8220*/  ISETP.GE.AND P6, PT, R62.reuse, R122, PT ;  /* 0x0000007a3e00720c */ /* 0x040fe40003fc6270 */
[-C--:B------:R-:W-:Y:S02]  /*8230*/  ISETP.GE.AND P5, PT, R62, R121.reuse, PT ;  /* 0x000000793e00720c */ /* 0x080fe40003fa6270 */
[----:B------:R-:W-:Y:S01]  /*8240*/  ISETP.GE.AND P3, PT, R60, R121, PT ;  /* 0x000000793c00720c */ /* 0x000fe20003f66270 */
[CC--:B-1----:R-:W-:Y:S01]  /*8250*/  FFMA.FTZ R109, R0.reuse, R52.reuse, R53 ;  /* 0x00000034006d7223 */ /* 0x0c2fe20000010035 */
[----:B------:R-:W-:Y:S01]  /*8260*/  FSEL R57, R57, -INF , !P4 ;  /* 0xff80000039397808 */ /* 0x000fe20006000000 */
[----:B------:R-:W-:Y:S01]  /*8270*/  FFMA.FTZ R55, R0, R52, R55 ;  /* 0x0000003400377223 */ /* 0x000fe20000010037 */
[----:B------:R-:W-:Y:S01]  /*8280*/  IADD3 R52, R143, 0x21, RZ ;  /* 0x000000218f347810 */ /* 0x000fe20007ffe0ff */
[----:B------:R-:W1:Y:S01]  /*8290*/  I2F R53, R54 ;  /* 0x0000003600357306 */ /* 0x000e620000201400 */
[----:B------:R-:W-:Y:S01]  /*82a0*/  ISETP.GE.AND P4, PT, R60, R122, PT ;  /* 0x0000007a3c00720c */ /* 0x000fe20003f86270 */
[----:B--2---:R-:W-:-:S03]  /*82b0*/  FFMA.FTZ R140, R0, R61, R50 ;  /* 0x0000003d008c7223 */ /* 0x004fc60000010032 */
[----:B------:R-:W-:Y:S01]  /*82c0*/  FSEL R109, R109, -INF , !P4 ;  /* 0xff8000006d6d7808 */ /* 0x000fe20006000000 */
[----:B------:R-:W-:Y:S01]  /*82d0*/  FFMA.FTZ R129, R0, R61, R48 ;  /* 0x0000003d00817223 */ /* 0x000fe20000010030 */
[----:B------:R-:W-:Y:S01]  /*82e0*/  FSEL R48, R55, -INF , !P3 ;  /* 0xff80000037307808 */ /* 0x000fe20005800000 */
[----:B------:R-:W2:Y:S01]  /*82f0*/  I2F R50, R52 ;  /* 0x0000003400327306 */ /* 0x000ea20000201400 */
[----:B------:R-:W-:Y:S02]  /*8300*/  FSEL R140, R140, -INF , !P5 ;  /* 0xff8000008c8c7808 */ /* 0x000fe40006800000 */
[----:B------:R-:W-:Y:S02]  /*8310*/  FSEL R129, R129, -INF , !P6 ;  /* 0xff80000081817808 */ /* 0x000fe40007000000 */
[CC--:B------:R-:W-:Y:S02]  /*8320*/  ISETP.GE.AND P6, PT, R52.reuse, R122.reuse, PT ;  /* 0x0000007a3400720c */ /* 0x0c0fe40003fc6270 */
[----:B------:R-:W-:Y:S01]  /*8330*/  ISETP.GE.AND P5, PT, R52, R121, PT ;  /* 0x000000793400720c */ /* 0x000fe20003fa6270 */
[----:B-1----:R-:W-:Y:S01]  /*8340*/  FFMA.FTZ R137, R0, R53, R44 ;  /* 0x0000003500897223 */ /* 0x002fe2000001002c */
[----:B------:R-:W-:Y:S01]  /*8350*/  ISETP.GE.AND P3, PT, R54, R121, PT ;  /* 0x000000793600720c */ /* 0x000fe20003f66270 */
[----:B------:R-:W-:Y:S01]  /*8360*/  FFMA.FTZ R46, R0, R53, R46 ;  /* 0x00000035002e7223 */ /* 0x000fe2000001002e */
[----:B------:R-:W-:-:S04]  /*8370*/  ISETP.GE.AND P4, PT, R54, R122, PT ;  /* 0x0000007a3600720c */ /* 0x000fc80003f86270 */
[----:B------:R-:W-:Y:S01]  /*8380*/  FSEL R142, R46, -INF , !P3 ;  /* 0xff8000002e8e7808 */ /* 0x000fe20005800000 */
[-C--:B--2---:R-:W-:Y:S01]  /*8390*/  FFMA.FTZ R141, R0, R50.reuse, R49 ;  /* 0x00000032008d7223 */ /* 0x084fe20000010031 */
[----:B------:R-:W-:Y:S01]  /*83a0*/  LOP3.LUT R52, R138, 0x30, R175, 0xfe, !PT ;  /* 0x000000308a347812 */ /* 0x000fe200078efeaf */
[----:B------:R-:W-:Y:S01]  /*83b0*/  FFMA.FTZ R51, R0, R50, R51 ;  /* 0x0000003200337223 */ /* 0x000fe20000010033 */
[----:B------:R-:W-:Y:S02]  /*83c0*/  IADD3 R50, R143, 0x29, RZ ;  /* 0x000000298f327810 */ /* 0x000fe40007ffe0ff */
[----:B------:R-:W1:Y:S01]  /*83d0*/  I2F R49, R52 ;  /* 0x0000003400317306 */ /* 0x000e620000201400 */
[----:B------:R-:W-:Y:S02]  /*83e0*/  LOP3.LUT R46, R138, 0x38, R175, 0xfe, !PT ;  /* 0x000000388a2e7812 */ /* 0x000fe400078efeaf */
[----:B------:R-:W-:Y:S02]  /*83f0*/  FSEL R198, R51, -INF , !P5 ;  /* 0xff80000033c67808 */ /* 0x000fe40006800000 */
[----:B------:R-:W-:-:S02]  /*8400*/  ISETP.GE.AND P5, PT, R52, R121, PT ;  /* 0x000000793400720c */ /* 0x000fc40003fa6270 */
[----:B------:R-:W-:Y:S01]  /*8410*/  ISETP.GE.AND P3, PT, R50, R121, PT ;  /* 0x000000793200720c */ /* 0x000fe20003f66270 */
[----:B------:R-:W2:Y:S01]  /*8420*/  I2F R44, R50 ;  /* 0x00000032002c7306 */ /* 0x000ea20000201400 */
[----:B------:R-:W-:Y:S02]  /*8430*/  FSEL R141, R141, -INF , !P6 ;  /* 0xff8000008d8d7808 */ /* 0x000fe40007000000 */
[----:B------:R-:W-:Y:S02]  /*8440*/  FSEL R137, R137, -INF , !P4 ;  /* 0xff80000089897808 */ /* 0x000fe40006000000 */
[-C--:B------:R-:W-:Y:S02]  /*8450*/  ISETP.GE.AND P6, PT, R52, R122.reuse, PT ;  /* 0x0000007a3400720c */ /* 0x080fe40003fc6270 */
[----:B------:R-:W-:Y:S01]  /*8460*/  ISETP.GE.AND P4, PT, R50, R122, PT ;  /* 0x0000007a3200720c */ /* 0x000fe20003f86270 */
[CC--:B-1----:R-:W-:Y:S02]  /*8470*/  FFMA.FTZ R145, R0.reuse, R49.reuse, R40 ;  /* 0x0000003100917223 */ /* 0x0c2fe40000010028 */
[----:B------:R-:W-:-:S03]  /*8480*/  FFMA.FTZ R42, R0, R49, R42 ;  /* 0x00000031002a7223 */ /* 0x000fc6000001002a */
[----:B------:R-:W-:Y:S02]  /*8490*/  FSEL R145, R145, -INF , !P6 ;  /* 0xff80000091917808 */ /* 0x000fe40007000000 */
[----:B------:R-:W-:Y:S01]  /*84a0*/  FSEL R150, R42, -INF , !P5 ;  /* 0xff8000002a967808 */ /* 0x000fe20006800000 */
[-C--:B--2---:R-:W-:Y:S01]  /*84b0*/  FFMA.FTZ R151, R0, R44.reuse, R45 ;  /* 0x0000002c00977223 */ /* 0x084fe2000001002d */
[----:B------:R-:W-:Y:S01]  /*84c0*/  LOP3.LUT R42, R138, 0x40, R175, 0xfe, !PT ;  /* 0x000000408a2a7812 */ /* 0x000fe200078efeaf */
[----:B------:R-:W-:Y:S01]  /*84d0*/  FFMA.FTZ R47, R0, R44, R47 ;  /* 0x0000002c002f7223 */ /* 0x000fe2000001002f */
[----:B------:R-:W-:Y:S01]  /*84e0*/  IADD3 R44, R143, 0x31, RZ ;  /* 0x000000318f2c7810 */ /* 0x000fe20007ffe0ff */
[----:B------:R-:W1:Y:S01]  /*84f0*/  I2F R45, R46 ;  /* 0x0000002e002d7306 */ /* 0x000e620000201400 */
[----:B------:R-:W-:Y:S02]  /*8500*/  FSEL R151, R151, -INF , !P4 ;  /* 0xff80000097977808 */ /* 0x000fe40006000000 */
[----:B------:R-:W-:-:S02]  /*8510*/  FSEL R134, R47, -INF , !P3 ;  /* 0xff8000002f867808 */ /* 0x000fc40005800000 */
[-C--:B------:R-:W-:Y:S02]  /*8520*/  ISETP.GE.AND P3, PT, R46, R121.reuse, PT ;  /* 0x000000792e00720c */ /* 0x080fe40003f66270 */
[----:B------:R-:W-:Y:S01]  /*8530*/  ISETP.GE.AND P5, PT, R44, R121, PT ;  /* 0x000000792c00720c */ /* 0x000fe20003fa6270 */
[----:B------:R-:W2:Y:S01]  /*8540*/  I2F R40, R44 ;  /* 0x0000002c00287306 */ /* 0x000ea20000201400 */
        /* <DEDUP_REMOVED lines=93> */
[CC--:B------:R-:W-:Y:S02]  /*8b20*/  ISETP.GE.AND P3, PT, R22.reuse, R121.reuse, PT ;  /* 0x000000791600720c */ /* 0x0c0fe40003f66270 */
[-C--:B------:R-:W-:Y:S01]  /*8b30*/  ISETP.GE.AND P4, PT, R22, R122.reuse, PT ;  /* 0x0000007a1600720c */ /* 0x080fe20003f86270 */
[----:B------:R-:W2:Y:S01]  /*8b40*/  I2F R16, R20 ;  /* 0x0000001400107306 */ /* 0x000ea20000201400 */
[C---:B------:R-:W-:Y:S02]  /*8b50*/  ISETP.GE.AND P6, PT, R20.reuse, R122, PT ;  /* 0x0000007a1400720c */ /* 0x040fe40003fc6270 */
        /* <DEDUP_REMOVED lines=21> */
[CC--:B--2---:R-:W-:Y:S02]  /*8cb0*/  FFMA.FTZ R101, R0.reuse, R12.reuse, R13 ;  /* 0x0000000c00657223 */ /* 0x0c4fe4000001000d */
        /* <DEDUP_REMOVED lines=10> */
[CC--:B-1----:R-:W-:Y:S01]  /*8d60*/  FFMA.FTZ R46, R0.reuse, R13.reuse, R6 ;  /* 0x0000000d002e7223 */ /* 0x0c2fe20000010006 */
[----:B------:R-:W-:Y:S01]  /*8d70*/  IADD3 R6, R143, 0x79, RZ ;  /* 0x000000798f067810 */ /* 0x000fe20007ffe0ff */
[----:B------:R-:W-:-:S03]  /*8d80*/  FFMA.FTZ R61, R0, R13, R4 ;  /* 0x0000000d003d7223 */ /* 0x000fc60000010004 */
[----:B------:R-:W1:Y:S01]  /*8d90*/  I2F R4, R6 ;  /* 0x0000000600047306 */ /* 0x000e620000201400 */
[----:B------:R-:W-:Y:S01]  /*8da0*/  FSEL R46, R46, -INF , !P3 ;  /* 0xff8000002e2e7808 */ /* 0x000fe20005800000 */
[CC--:B--2---:R-:W-:Y:S01]  /*8db0*/  FFMA.FTZ R60, R0.reuse, R8.reuse, R9 ;  /* 0x00000008003c7223 */ /* 0x0c4fe20000010009 */
[----:B------:R-:W-:Y:S01]  /*8dc0*/  FSEL R61, R61, -INF , !P4 ;  /* 0xff8000003d3d7808 */ /* 0x000fe20006000000 */
[----:B------:R-:W-:Y:S01]  /*8dd0*/  FFMA.FTZ R11, R0, R8, R11 ;  /* 0x00000008000b7223 */ /* 0x000fe2000001000b */
[----:B------:R-:W-:-:S03]  /*8de0*/  ISETP.GE.AND P4, PT, R143, R121, PT ;  /* 0x000000798f00720c */ /* 0x000fc60003f86270 */
[----:B------:R-:W2:Y:S01]  /*8df0*/  I2F R9, R143 ;  /* 0x0000008f00097306 */ /* 0x000ea20000201400 */
[----:B------:R-:W-:Y:S02]  /*8e00*/  FSEL R60, R60, -INF , !P6 ;  /* 0xff8000003c3c7808 */ /* 0x000fe40007000000 */
[----:B------:R-:W-:Y:S02]  /*8e10*/  FSEL R54, R11, -INF , !P5 ;  /* 0xff8000000b367808 */ /* 0x000fe40006800000 */
[-C--:B------:R-:W-:Y:S02]  /*8e20*/  ISETP.GE.AND P6, PT, R143, R122.reuse, PT ;  /* 0x0000007a8f00720c */ /* 0x080fe40003fc6270 */
[----:B------:R-:W-:Y:S01]  /*8e30*/  ISETP.GE.AND P5, PT, R6, R122, PT ;  /* 0x0000007a0600720c */ /* 0x000fe20003fa6270 */
[-C--:B-1----:R-:W-:Y:S01]  /*8e40*/  FFMA.FTZ R63, R0, R4.reuse, R5 ;  /* 0x00000004003f7223 */ /* 0x082fe20000010005 */
[----:B------:R-:W-:Y:S01]  /*8e50*/  ISETP.GE.AND P3, PT, R6, R121, PT ;  /* 0x000000790600720c */ /* 0x000fe20003f66270 */
[----:B------:R-:W-:-:S03]  /*8e60*/  FFMA.FTZ R7, R0, R4, R7 ;  /* 0x0000000400077223 */ /* 0x000fc60000010007 */
[----:B------:R-:W-:Y:S02]  /*8e70*/  FSEL R63, R63, -INF , !P5 ;  /* 0xff8000003f3f7808 */ /* 0x000fe40006800000 */
[----:B------:R-:W-:Y:S01]  /*8e80*/  FSEL R47, R7, -INF , !P3 ;  /* 0xff800000072f7808 */ /* 0x000fe20005800000 */
[CC--:B--2---:R-:W-:Y:S02]  /*8e90*/  FFMA.FTZ R64, R0.reuse, R9.reuse, R64 ;  /* 0x0000000900407223 */ /* 0x0c4fe40000010040 */
[----:B------:R-:W-:-:S03]  /*8ea0*/  FFMA.FTZ R66, R0, R9, R66 ;  /* 0x0000000900427223 */ /* 0x000fc60000010042 */
[----:B------:R-:W-:Y:S02]  /*8eb0*/  FSEL R5, R64, -INF , !P6 ;  /* 0xff80000040057808 */ /* 0x000fe40007000000 */
[----:B------:R-:W-:Y:S01]  /*8ec0*/  FSEL R4, R66, -INF , !P4 ;  /* 0xff80000042047808 */ /* 0x000fe20006000000 */
[----:B------:R-:W-:Y:S05]  /*8ed0*/  @!P2 BRA `(.L_x_6402) ;  /* 0x000009b00000a947 */ /* 0x000fea0003800000 */
[----:B------:R-:W-:Y:S05]  /*8ee0*/  @!P0 BRA `(.L_x_6403) ;  /* 0x0000039000008947 */ /* 0x000fea0003800000 */
[----:B------:R-:W1:Y:S01]  /*8ef0*/  I2F.RP R10, R118 ;  /* 0x00000076000a7306 */ /* 0x000e620000209400 */
[----:B------:R-:W-:Y:S01]  /*8f00*/  IMAD.MOV.U32 R8, RZ, RZ, RZ ;  /* 0x000000ffff087224 */ /* 0x000fe200078e00ff */
[----:B------:R-:W-:-:S06]  /*8f10*/  IADD3 R11, R138, -0x80, RZ ;  /* 0xffffff808a0b7810 */ /* 0x000fcc0007ffe0ff */
[----:B-1----:R-:W1:Y:S02]  /*8f20*/  MUFU.RCP R9, R10 ;  /* 0x0000000a00097308 */ /* 0x002e640000001000 */
[----:B-1----:R-:W-:-:S06]  /*8f30*/  IADD3 R9, R9, 0xffffffe, RZ ;  /* 0x0ffffffe09097810 */ /* 0x002fcc0007ffe0ff */
[----:B------:R-:W1:Y:S02]  /*8f40*/  F2I.FTZ.U32.TRUNC.NTZ R9, R9 ;  /* 0x0000000900097305 */ /* 0x000e64000021f000 */
[----:B-1----:R-:W-:-:S04]  /*8f50*/  IMAD.MOV R6, RZ, RZ, -R9 ;  /* 0x000000ffff067224 */ /* 0x002fc800078e0a09 */
[----:B------:R-:W-:Y:S01]  /*8f60*/  IMAD R7, R6, R118, RZ ;  /* 0x0000007606077224 */ /* 0x000fe200078e02ff */
[----:B------:R-:W-:Y:S02]  /*8f70*/  IABS R6, R11 ;  /* 0x0000000b00067213 */ /* 0x000fe40000000000 */
[----:B------:R-:W-:Y:S01]  /*8f80*/  LOP3.LUT R11, R11, c[0x0][0x2d0], RZ, 0x3c, !PT ;  /* 0x0000b4000b0b7a12 */ /* 0x000fe200078e3cff */
[----:B------:R-:W-:Y:S01]  /*8f90*/  IMAD.HI.U32 R7, R9, R7, R8 ;  /* 0x0000000709077227 */ /* 0x000fe200078e0008 */
[----:B------:R-:W-:Y:S02]  /*8fa0*/  IABS R8, R138 ;  /* 0x0000008a00087213 */ /* 0x000fe40000000000 */
[----:B------:R-:W-:-:S03]  /*8fb0*/  LOP3.LUT R138, R138, c[0x0][0x2d0], RZ, 0x3c, !PT ;  /* 0x0000b4008a8a7a12 */ /* 0x000fc600078e3cff */
[----:B------:R-:W-:Y:S01]  /*8fc0*/  IMAD.HI.U32 R12, R7, R8, RZ ;  /* 0x00000008070c7227 */ /* 0x000fe200078e00ff */
[----:B------:R-:W-:-:S03]  /*8fd0*/  ISETP.GE.AND P4, PT, R138, RZ, PT ;  /* 0x000000ff8a00720c */ /* 0x000fc60003f86270 */
        /* <DEDUP_REMOVED lines=42> */
.L_x_6403:
[----:B------:R-:W-:-:S04]  /*9280*/  LEA R7, -R117, RZ, 0x7 ;  /* 0x000000ff75077211 */ /* 0x000fc800078e39ff */
[----:B------:R-:W-:Y:S02]  /*9290*/  SHF.R.S32.HI R8, RZ, 0x1f, R7 ;  /* 0x0000001fff087819 */ /* 0x000fe40000011407 */
.L_x_6404:
        /* <DEDUP_REMOVED lines=9> */
[----:B------:R-:W-:Y:S01]  /*9330*/  @!P1 IMAD.WIDE.U32 R14, R117, 0x50, R118 ;  /* 0x00000050750e9825 */ /* 0x000fe200078e0076 */
[----:B------:R-:W-:Y:S01]  /*9340*/  @!PT LDS RZ, [RZ] ;  /* 0x00000000fffff984 */ /* 0x000fe20000000800 */
[----:B------:R-:W-:Y:S01]  /*9350*/  @!PT LDS RZ, [RZ] ;  /* 0x00000000fffff984 */ /* 0x000fe20000000800 */
[----:B------:R-:W-:Y:S01]  /*9360*/  @!PT LDS RZ, [RZ] ;  /* 0x00000000fffff984 */ /* 0x000fe20000000800 */
[----:B------:R2:W-:Y:S02]  /*9370*/  @!P1 LDGSTS.E.BYPASS.LTC128B.128 [R177+0x2000], [R16.64] ;  /* 0x0200000010b19fae */ /* 0x0005e4000b901d46 */
[----:B------:R-:W-:Y:S01]  /*9380*/  @!P1 IADD3.X R11, R8, R11, R13, P2, !PT ;  /* 0x0000000b080b9210 */ /* 0x000fe200017fe40d */
[----:B------:R-:W-:Y:S01]  /*9390*/  @!P1 IMAD.MOV.U32 R13, RZ, RZ, c[0x0][0x19c] ;  /* 0x00006700ff0d9624 */ /* 0x000fe200078e00ff */
[----:B------:R-:W-:Y:S01]  /*93a0*/  @!P1 IADD3 R14, P2, R7, R14, RZ ;  /* 0x0000000e070e9210 */ /* 0x000fe20007f5e0ff */
[----:B------:R-:W-:Y:S01]  /*93b0*/  @!P1 IMAD.MOV.U32 R6, RZ, RZ, c[0x0][0x19c] ;  /* 0x00006700ff069624 */ /* 0x000fe200078e00ff */
[----:B------:R1:W-:Y:S01]  /*93c0*/  @P1 STS.128 [R177+0x2800], RZ ;  /* 0x002800ffb1001388 */ /* 0x0003e20000000c00 */
[----:B------:R-:W-:-:S05]  /*93d0*/  @!P1 IMAD R13, R13, 0x50, RZ ;  /* 0x000000500d0d9824 */ /* 0x000fca00078e02ff */
[----:B------:R-:W-:Y:S02]  /*93e0*/  @!P1 IADD3.X R13, R8, R13, R15, P2, !PT ;  /* 0x0000000d080d9210 */ /* 0x000fe400017fe40f */
[----:B------:R-:W-:-:S04]  /*93f0*/  @!P1 IADD3 R10, P3, P2, R7, R120, R173 ;  /* 0x00000078070a9210 */ /* 0x000fc80007a7e0ad */
[----:B------:R-:W-:Y:S02]  /*9400*/  @!P1 IADD3.X R9, R8, R119, R172, P3, P2 ;  /* 0x0000007708099210 */ /* 0x000fe40001fe44ac */
[----:B------:R-:W-:-:S04]  /*9410*/  @!P1 LEA R18, P2, R10, c[0x0][0x168], 0x1 ;  /* 0x00005a000a129a11 */ /* 0x000fc800078408ff */
[----:B------:R-:W-:Y:S01]  /*9420*/  @!P1 LEA.HI.X R19, R10, c[0x0][0x16c], R9, 0x1, P2 ;  /* 0x00005b000a139a11 */ /* 0x000fe200010f0c09 */
[----:B------:R-:W-:Y:S02]  /*9430*/  @!P1 IMAD R9, R6, 0x60, RZ ;  /* 0x0000006006099824 */ /* 0x000fe400078e02ff */
[----:B--2---:R-:W-:Y:S02]  /*9440*/  @!P1 IMAD.WIDE.U32 R16, R117, 0x60, R118 ;  /* 0x0000006075109825 */ /* 0x004fe400078e0076 */
[----:B------:R-:W-:Y:S01]  /*9450*/  @!PT LDS RZ, [RZ] ;  /* 0x00000000fffff984 */ /* 0x000fe20000000800 */
[----:B------:R-:W-:Y:S01]  /*9460*/  @!PT LDS RZ, [RZ] ;  /* 0x00000000fffff984 */ /* 0x000fe20000000800 */
[----:B------:R-:W-:Y:S01]  /*9470*/  @!PT LDS RZ, [RZ] ;  /* 0x00000000fffff984 */ /* 0x000fe20000000800 */
[----:B------:R1:W-:Y:S02]  /*9480*/  @!P1 LDGSTS.E.BYPASS.LTC128B.128 [R177+0x2800], [R18.64] ;  /* 0x0280000012b19fae */ /* 0x0003e4000b901d46 */
[----:B------:R-:W-:Y:S01]  /*9490*/  @!P1 IMAD.MOV.U32 R10, RZ, RZ, c[0x0][0x19c] ;  /* 0x00006700ff0a9624 */ /* 0x000fe200078e00ff */
        /* <DEDUP_REMOVED lines=59> */
.L_x_6406:
[----:B------:R-:W-:Y:S05]  /*9850*/  BSYNC B0 ;  /* 0x0000000000007941 */ /* 0x000fea0003800000 */
.L_x_6405:
[----:B------:R-:W0:Y:S01]  /*9860*/  LDGDEPBAR ;  /* 0x00000000000079af */ /* 0x000e220000000000 */
[----:B------:R-:W-:-:S04]  /*9870*/  LEA R192, P1, R7, R192, 0x1 ;  /* 0x000000c007c07211 */ /* 0x000fc800078208ff */
[----:B------:R-:W-:Y:S02]  /*9880*/  LEA.HI.X R191, R7, R191, R8, 0x1, P1 ;  /* 0x000000bf07bf7211 */ /* 0x000fe400008f0c08 */
.L_x_6402:
        /* <DEDUP_REMOVED lines=74> */
[----:B------:R-:W3:Y:S01]  /*9d30*/  LDSM.16.MT88.4 R8, [R164+0x6000] ;  /* 0x00600000a408783b */ /* 0x000ee20000004200 */
        /* <DEDUP_REMOVED lines=11> */
[--C-:B------:R-:W-:Y:S02]  /*9df0*/  FFMA.FTZ R118, R65, c[0x0][0x23c], -R64.reuse ;  /* 0x00008f0041767a23 */ /* 0x100fe40000010840 */
[----:B------:R-:W-:Y:S02]  /*9e00*/  FADD.FTZ R2, R2, -R3 ;  /* 0x8000000302027221 */ /* 0x000fe40000010000 */
[--C-:B------:R-:W-:Y:S02]  /*9e10*/  FFMA.FTZ R144, R5, c[0x0][0x23c], -R64.reuse ;  /* 0x00008f0005907a23 */ /* 0x100fe40000010840 */
[----:B------:R-:W-:Y:S01]  /*9e20*/  FMUL.FTZ R143, R2, c[0x0][0x23c] ;  /* 0x00008f00028f7a20 */ /* 0x000fe20000410000 */
[----:B------:R-:W-:Y:S01]  /*9e30*/  MUFU.EX2 R118, R118 ;  /* 0x0000007600767308 */ /* 0x000fe20000000800 */
[--C-:B------:R-:W-:Y:S02]  /*9e40*/  FFMA.FTZ R119, R113, c[0x0][0x23c], -R64.reuse ;  /* 0x00008f0071777a23 */ /* 0x100fe40000010840 */
[----:B------:R-:W-:-:S02]  /*9e50*/  FFMA.FTZ R65, R139, c[0x0][0x23c], -R64 ;  /* 0x00008f008b417a23 */ /* 0x000fc40000010840 */
[--C-:B------:R-:W-:Y:S02]  /*9e60*/  FFMA.FTZ R138, R4, c[0x0][0x23c], -R53.reuse ;  /* 0x00008f00048a7a23 */ /* 0x100fe40000010835 */
[--C-:B------:R-:W-:Y:S01]  /*9e70*/  FFMA.FTZ R117, R136, c[0x0][0x23c], -R53.reuse ;  /* 0x00008f0088757a23 */ /* 0x100fe20000010835 */
[----:B------:R-:W-:Y:S01]  /*9e80*/  MUFU.EX2 R144, R144 ;  /* 0x0000009000907308 */ /* 0x000fe20000000800 */
[--C-:B------:R-:W-:Y:S02]  /*9e90*/  FFMA.FTZ R121, R116, c[0x0][0x23c], -R53.reuse ;  /* 0x00008f0074797a23 */ /* 0x100fe40000010835 */
[----:B------:R-:W-:Y:S02]  /*9ea0*/  FMUL.FTZ R148, R148, c[0x0][0x23c] ;  /* 0x00008f0094947a20 */ /* 0x000fe40000410000 */
[----:B------:R-:W-:Y:S02]  /*9eb0*/  FFMA.FTZ R2, R112, c[0x0][0x23c], -R53 ;  /* 0x00008f0070027a23 */ /* 0x000fe40000010835 */
[--C-:B------:R-:W-:Y:S01]  /*9ec0*/  FFMA.FTZ R120, R107, c[0x0][0x23c], -R64.reuse ;  /* 0x00008f006b787a23 */ /* 0x100fe20000010840 */
[----:B------:R-:W1:Y:S01]  /*9ed0*/  MUFU.EX2 R119, R119 ;  /* 0x0000007700777308 */ /* 0x000e620000000800 */
[----:B------:R-:W-:-:S02]  /*9ee0*/  FFMA.FTZ R113, R59, c[0x0][0x23c], -R64 ;  /* 0x00008f003b717a23 */ /* 0x000fc40000010840 */
[--C-:B------:R-:W-:Y:S02]  /*9ef0*/  FFMA.FTZ R112, R57, c[0x0][0x23c], -R64.reuse ;  /* 0x00008f0039707a23 */ /* 0x100fe40000010840 */
[--C-:B------:R-:W-:Y:S02]  /*9f00*/  FFMA.FTZ R109, R109, c[0x0][0x23c], -R64.reuse ;  /* 0x00008f006d6d7a23 */ /* 0x100fe40000010840 */
[--C-:B------:R-:W-:Y:S01]  /*9f10*/  FFMA.FTZ R116, R58, c[0x0][0x23c], -R53.reuse ;  /* 0x00008f003a747a23 */ /* 0x100fe20000010835 */
[----:B------:R-:W2:Y:S01]  /*9f20*/  MUFU.EX2 R65, R65 ;  /* 0x0000004100417308 */ /* 0x000ea20000000800 */
[--C-:B------:R-:W-:Y:S02]  /*9f30*/  FFMA.FTZ R107, R132, c[0x0][0x23c], -R53.reuse ;  /* 0x00008f00846b7a23 */ /* 0x100fe40000010835 */
[--C-:B------:R-:W-:Y:S02]  /*9f40*/  FFMA.FTZ R66, R56, c[0x0][0x23c], -R53.reuse ;  /* 0x00008f0038427a23 */ /* 0x100fe40000010835 */
[----:B------:R-:W-:Y:S01]  /*9f50*/  FFMA.FTZ R3, R48, c[0x0][0x23c], -R53 ;  /* 0x00008f0030037a23 */ /* 0x000fe20000010835 */
[----:B------:R-:W-:Y:S01]  /*9f60*/  LDSM.16.MT88.4 R56, [R162+0x6800] ;  /* 0x00680000a238783b */ /* 0x000fe20000004200 */
[--C-:B------:R-:W-:Y:S01]  /*9f70*/  FFMA.FTZ R139, R129, c[0x0][0x23c], -R64.reuse ;  /* 0x00008f00818b7a23 */ /* 0x100fe20000010840 */
[----:B------:R-:W-:Y:S01]  /*9f80*/  MUFU.EX2 R138, R138 ;  /* 0x0000008a008a7308 */ /* 0x000fe20000000800 */
[----:B-1----:R-:W-:Y:S01]  /*9f90*/  F2FP.BF16.PACK_AB R32, R119, R144 ;  /* 0x000000907720723e */ /* 0x002fe200000010ff */
[----:B------:R-:W1:Y:S01]  /*9fa0*/  LDSM.16.MT88.4 R48, [R161+0x6800] ;  /* 0x00680000a130783b */ /* 0x000e620000004200 */
[----:B------:R-:W-:-:S02]  /*9fb0*/  FFMA.FTZ R136, R141, c[0x0][0x23c], -R64 ;  /* 0x00008f008d887a23 */ /* 0x000fc40000010840 */
[--C-:B------:R-:W-:Y:S02]  /*9fc0*/  FFMA.FTZ R132, R137, c[0x0][0x23c], -R64.reuse ;  /* 0x00008f0089847a23 */ /* 0x100fe40000010840 */
[----:B------:R-:W-:Y:S01]  /*9fd0*/  FFMA.FTZ R129, R151, c[0x0][0x23c], -R64 ;  /* 0x00008f0097817a23 */ /* 0x000fe20000010840 */
[----:B------:R-:W4:Y:S01]  /*9fe0*/  MUFU.EX2 R117, R117 ;  /* 0x0000007500757308 */ /* 0x000f220000000800 */
[----:B--2---:R-:W-:Y:S01]  /*9ff0*/  F2FP.BF16.PACK_AB R34, R65, R118 ;  /* 0x000000764122723e */ /* 0x004fe200000010ff */
[--C-:B------:R-:W-:Y:S02]  /*a000*/  FFMA.FTZ R137, R140, c[0x0][0x23c], -R53.reuse ;  /* 0x00008f008c897a23 */ /* 0x100fe40000010835 */
[--C-:B------:R-:W-:Y:S02]  /*a010*/  FFMA.FTZ R122, R198, c[0x0][0x23c], -R53.reuse ;  /* 0x00008f00c67a7a23 */ /* 0x100fe40000010835 */
[--C-:B------:R-:W-:Y:S02]  /*a020*/  FFMA.FTZ R141, R142, c[0x0][0x23c], -R53.reuse ;  /* 0x00008f008e8d7a23 */ /* 0x100fe40000010835 */
[----:B------:R-:W-:Y:S01]  /*a030*/  MUFU.EX2 R121, R121 ;  /* 0x0000007900797308 */ /* 0x000fe20000000800 */
[----:B------:R-:W-:-:S02]  /*a040*/  FFMA.FTZ R134, R134, c[0x0][0x23c], -R53 ;  /* 0x00008f0086867a23 */ /* 0x000fc40000010835 */
[--C-:B------:R-:W-:Y:S02]  /*a050*/  FFMA.FTZ R151, R145, c[0x0][0x23c], -R64.reuse ;  /* 0x00008f0091977a23 */ /* 0x100fe40000010840 */
[--C-:B------:R-:W-:Y:S02]  /*a060*/  FFMA.FTZ R145, R147, c[0x0][0x23c], -R64.reuse ;  /* 0x00008f0093917a23 */ /* 0x100fe40000010840 */
[--C-:B------:R-:W-:Y:S01]  /*a070*/  FFMA.FTZ R142, R149, c[0x0][0x23c], -R64.reuse ;  /* 0x00008f00958e7a23 */ /* 0x100fe20000010840 */
[----:B------:R-:W2:Y:S01]  /*a080*/  MUFU.EX2 R148, R148 ;  /* 0x0000009400947308 */ /* 0x000ea20000000800 */
[----:B----4-:R-:W-:Y:S01]  /*a090*/  F2FP.BF16.PACK_AB R33, R117, R138 ;  /* 0x0000008a7521723e */ /* 0x010fe200000010ff */
[--C-:B------:R-:W-:Y:S02]  /*a0a0*/  FFMA.FTZ R147, R146, c[0x0][0x23c], -R53.reuse ;  /* 0x00008f0092937a23 */ /* 0x100fe40000010835 */
[----:B------:R-:W-:Y:S02]  /*a0b0*/  FFMA.FTZ R140, R189, c[0x0][0x23c], -R64 ;  /* 0x00008f00bd8c7a23 */ /* 0x000fe40000010840 */
[----:B------:R-:W-:-:S02]  /*a0c0*/  FFMA.FTZ R150, R150, c[0x0][0x23c], -R53 ;  /* 0x00008f0096967a23 */ /* 0x000fc40000010835 */
[----:B------:R-:W4:Y:S01]  /*a0d0*/  MUFU.EX2 R143, R143 ;  /* 0x0000008f008f7308 */ /* 0x000f220000000800 */
[--C-:B------:R-:W-:Y:S02]  /*a0e0*/  FFMA.FTZ R149, R190, c[0x0][0x23c], -R53.reuse ;  /* 0x00008f00be957a23 */ /* 0x100fe40000010835 */
[--C-:B------:R-:W-:Y:S02]  /*a0f0*/  FFMA.FTZ R146, R188, c[0x0][0x23c], -R53.reuse ;  /* 0x00008f00bc927a23 */ /* 0x100fe40000010835 */
[--C-:B------:R-:W-:Y:S02]  /*a100*/  FFMA.FTZ R104, R104, c[0x0][0x23c], -R53.reuse ;  /* 0x00008f0068687a23 */ /* 0x100fe40000010835 */
[----:B------:R-:W-:Y:S01]  /*a110*/  FFMA.FTZ R102, R102, c[0x0][0x23c], -R53 ;  /* 0x00008f0066667a23 */ /* 0x000fe20000010835 */
[----:B------:R-:W5:Y:S01]  /*a120*/  MUFU.EX2 R2, R2 ;  /* 0x0000000200027308 */ /* 0x000f620000000800 */
[-C--:B--2---:R-:W-:Y:S02]  /*a130*/  FMUL.FTZ R4, R96, R148.reuse ;  /* 0x0000009460047220 */ /* 0x084fe40000410000 */
[----:B------:R-:W-:-:S02]  /*a140*/  FMUL.FTZ R5, R97, R148 ;  /* 0x0000009461057220 */ /* 0x000fc40000410000 */
[-C--:B------:R-:W-:Y:S02]  /*a150*/  FMUL.FTZ R92, R92, R148.reuse ;  /* 0x000000945c5c7220 */ /* 0x080fe40000410000 */
[-C--:B------:R-:W-:Y:S01]  /*a160*/  FMUL.FTZ R93, R93, R148.reuse ;  /* 0x000000945d5d7220 */ /* 0x080fe20000410000 */
[----:B------:R-:W-:Y:S01]  /*a170*/  MUFU.EX2 R120, R120 ;  /* 0x0000007800787308 */ /* 0x000fe20000000800 */
[-C--:B----4-:R-:W-:Y:S02]  /*a180*/  FMUL.FTZ R6, R98, R143.reuse ;  /* 0x0000008f62067220 */ /* 0x090fe40000410000 */
[-C--:B------:R-:W-:Y:S02]  /*a190*/  FMUL.FTZ R7, R99, R143.reuse ;  /* 0x0000008f63077220 */ /* 0x080fe40000410000 */
[-C--:B------:R-:W-:Y:S02]  /*a1a0*/  FMUL.FTZ R94, R94, R143.reuse ;  /* 0x0000008f5e5e7220 */ /* 0x080fe40000410000 */
[----:B------:R-:W-:Y:S01]  /*a1b0*/  FMUL.FTZ R95, R95, R143 ;  /* 0x0000008f5f5f7220 */ /* 0x000fe20000410000 */
[----:B-----5:R-:W-:Y:S01]  /*a1c0*/  F2FP.BF16.PACK_AB R35, R2, R121 ;  /* 0x000000790223723e */ /* 0x020fe200000010ff */
[----:B------:R-:W2:Y:S01]  /*a1d0*/  MUFU.EX2 R113, R113 ;  /* 0x0000007100717308 */ /* 0x000ea20000000800 */
[----:B------:R-:W-:-:S02]  /*a1e0*/  FMUL.FTZ R12, R68, R148 ;  /* 0x00000094440c7220 */ /* 0x000fc40000410000 */
[-C--:B------:R-:W-:Y:S02]  /*a1f0*/  FMUL.FTZ R13, R69, R148.reuse ;  /* 0x00000094450d7220 */ /* 0x080fe40000410000 */
[-C--:B------:R-:W-:Y:S01]  /*a200*/  FMUL.FTZ R14, R70, R143.reuse ;  /* 0x0000008f460e7220 */ /* 0x080fe20000410000 */
[C---:B---3--:R-:W-:Y:S01]  /*a210*/  HMMA.16816.F32.BF16 R4, R32.reuse, R8, R4 ;  /* 0x000000082004723c */ /* 0x048fe20000041804 */
[-C--:B------:R-:W-:Y:S01]  /*a220*/  FMUL.FTZ R15, R71, R143.reuse ;  /* 0x0000008f470f7220 */ /* 0x080fe20000410000 */
[----:B------:R-:W-:Y:S01]  /*a230*/  MUFU.EX2 R112, R112 ;  /* 0x0000007000707308 */ /* 0x000fe20000000800 */
[-C--:B------:R-:W-:Y:S02]  /*a240*/  FMUL.FTZ R20, R76, R148.reuse ;  /* 0x000000944c147220 */ /* 0x080fe40000410000 */
[-C--:B------:R-:W-:Y:S02]  /*a250*/  FMUL.FTZ R21, R77, R148.reuse ;  /* 0x000000944d157220 */ /* 0x080fe40000410000 */
        /* <DEDUP_REMOVED lines=9> */
[-C--:B------:R-:W-:Y:S01]  /*a2f0*/  FMUL.FTZ R75, R75, R143.reuse ;  /* 0x0000008f4b4b7220 */ /* 0x080fe20000410000 */
[----:B------:R-:W-:Y:S01]  /*a300*/  MUFU.EX2 R116, R116 ;  /* 0x0000007400747308 */ /* 0x000fe20000000800 */
[-C--:B------:R-:W-:Y:S02]  /*a310*/  FMUL.FTZ R80, R80, R148.reuse ;  /* 0x0000009450507220 */ /* 0x080fe40000410000 */
[-C--:B------:R-:W-:Y:S02]  /*a320*/  FMUL.FTZ R81, R81, R148.reuse ;  /* 0x0000009451517220 */ /* 0x080fe40000410000 */
[-C--:B------:R-:W-:Y:S01]  /*a330*/  FMUL.FTZ R82, R82, R143.reuse ;  /* 0x0000008f52527220 */ /* 0x080fe20000410000 */
[----:B------:R-:W-:Y:S01]  /*a340*/  HMMA.16816.F32.BF16 R20, R32, R24, R20 ;  /* 0x000000182014723c */ /* 0x000fe20000041814 */
[----:B------:R-:W-:Y:S01]  /*a350*/  FMUL.FTZ R83, R83, R143 ;  /* 0x0000008f53537220 */ /* 0x000fe20000410000 */
[----:B------:R-:W3:Y:S01]  /*a360*/  MUFU.EX2 R107, R107 ;  /* 0x0000006b006b7308 */ /* 0x000ee20000000800 */
[----:B------:R-:W-:-:S02]  /*a370*/  FMUL.FTZ R28, R88, R148 ;  /* 0x00000094581c7220 */ /* 0x000fc40000410000 */
[-C--:B------:R-:W-:Y:S02]  /*a380*/  FMUL.FTZ R29, R89, R148.reuse ;  /* 0x00000094591d7220 */ /* 0x080fe40000410000 */
[-C--:B------:R-:W-:Y:S01]  /*a390*/  FMUL.FTZ R30, R90, R143.reuse ;  /* 0x0000008f5a1e7220 */ /* 0x080fe20000410000 */
[C---:B------:R-:W-:Y:S01]  /*a3a0*/  HMMA.16816.F32.BF16 R16, R32.reuse, R18, R72 ;  /* 0x000000122010723c */ /* 0x040fe20000041848 */
[-C--:B------:R-:W-:Y:S01]  /*a3b0*/  FMUL.FTZ R31, R91, R143.reuse ;  /* 0x0000008f5b1f7220 */ /* 0x080fe20000410000 */
[----:B------:R-:W-:Y:S01]  /*a3c0*/  MUFU.EX2 R66, R66 ;  /* 0x0000004200427308 */ /* 0x000fe20000000800 */
[-C--:B------:R-:W-:Y:S01]  /*a3d0*/  FMUL.FTZ R84, R84, R148.reuse ;  /* 0x0000009454547220 */ /* 0x080fe20000410000 */
[----:B------:R-:W-:Y:S01]  /*a3e0*/  LDSM.16.MT88.4 R72, [R162+0x8800] ;  /* 0x00880000a248783b */ /* 0x000fe20000004200 */
[-C--:B------:R-:W-:Y:S02]  /*a3f0*/  FMUL.FTZ R85, R85, R148.reuse ;  /* 0x0000009455557220 */ /* 0x080fe40000410000 */
[-C--:B------:R-:W-:Y:S01]  /*a400*/  FMUL.FTZ R86, R86, R143.reuse ;  /* 0x0000008f56567220 */ /* 0x080fe20000410000 */
[----:B------:R-:W-:Y:S01]  /*a410*/  HMMA.16816.F32.BF16 R24, R32, R26, R80 ;  /* 0x0000001a2018723c */ /* 0x000fe20000041850 */
[----:B------:R-:W-:Y:S01]  /*a420*/  FMUL.FTZ R87, R87, R143 ;  /* 0x0000008f57577220 */ /* 0x000fe20000410000 */
[----:B------:R-:W4:Y:S01]  /*a430*/  MUFU.EX2 R3, R3 ;  /* 0x0000000300037308 */ /* 0x000f220000000800 */
[----:B------:R-:W-:Y:S01]  /*a440*/  LDSM.16.MT88.4 R80, [R161+0x8000] ;  /* 0x00800000a150783b */ /* 0x000fe20000004200 */
[----:B------:R-:W-:-:S02]  /*a450*/  FFMA.FTZ R144, R193, R148, R144 ;  /* 0x00000094c1907223 */ /* 0x000fc40000010090 */
[----:B------:R-:W-:Y:S02]  /*a460*/  FFMA.FTZ R138, R194, R143, R138 ;  /* 0x0000008fc28a7223 */ /* 0x000fe4000001008a */
[C---:B------:R-:W-:Y:S01]  /*a470*/  HMMA.16816.F32.BF16 R28, R32.reuse, R36, R28 ;  /* 0x00000024201c723c */ /* 0x040fe2000004181c */
[----:B------:R-:W-:Y:S01]  /*a480*/  FADD.FTZ R119, R119, R144 ;  /* 0x0000009077777221 */ /* 0x000fe20000010000 */
[----:B------:R-:W-:Y:S01]  /*a490*/  MUFU.EX2 R139, R139 ;  /* 0x0000008b008b7308 */ /* 0x000fe20000000800 */
[----:B------:R-:W-:Y:S02]  /*a4a0*/  FADD.FTZ R138, R117, R138 ;  /* 0x0000008a758a7221 */ /* 0x000fe40000010000 */
[----:B------:R-:W-:Y:S02]  /*a4b0*/  FADD.FTZ R118, R118, R119 ;  /* 0x0000007776767221 */ /* 0x000fe40000010000 */
[----:B--2---:R-:W-:Y:S01]  /*a4c0*/  F2FP.BF16.PACK_AB R36, R113, R120 ;  /* 0x000000787124723e */ /* 0x004fe200000010ff */
[----:B------:R-:W-:Y:S01]  /*a4d0*/  HMMA.16816.F32.BF16 R32, R32, R38, R84 ;  /* 0x000000262020723c */ /* 0x000fe20000041854 */
[----:B---3--:R-:W-:Y:S01]  /*a4e0*/  F2FP.BF16.PACK_AB R37, R107, R116 ;  /* 0x000000746b25723e */ /* 0x008fe200000010ff */
[----:B------:R-:W2:Y:S01]  /*a4f0*/  MUFU.EX2 R136, R136 ;  /* 0x0000008800887308 */ /* 0x000ea20000000800 */
        /* <DEDUP_REMOVED lines=12> */
[----:B------:R-:W-:-:S02]  /*a5c0*/  FFMA.FTZ R193, R63, c[0x0][0x23c], -R64 ;  /* 0x00008f003fc17a23 */ /* 0x000fc40000010840 */
[----:B------:R-:W-:Y:S02]  /*a5d0*/  FADD.FTZ R66, R66, R107 ;  /* 0x0000006b42427221 */ /* 0x000fe40000010000 */
[----:B------:R-:W-:Y:S01]  /*a5e0*/  FFMA.FTZ R55, R55, c[0x0][0x23c], -R64 ;  /* 0x00008f0037377a23 */ /* 0x000fe20000010840 */
[C---:B------:R-:W-:Y:S01]  /*a5f0*/  HMMA.16816.F32.BF16 R8, R36.reuse, R42, R8 ;  /* 0x0000002a2408723c */ /* 0x040fe20000041808 */
[----:B------:R-:W3:Y:S01]  /*a600*/  LDSM.16.MT88.4 R40, [R160+0x6800] ;  /* 0x00680000a028783b */ /* 0x000ee20000004200 */
[----:B------:R-:W-:Y:S01]  /*a610*/  MUFU.EX2 R137, R137 ;  /* 0x0000008900897308 */ /* 0x000fe20000000800 */
[----:B------:R-:W-:Y:S02]  /*a620*/  FADD.FTZ R66, R3, R66 ;  /* 0x0000004203427221 */ /* 0x000fe40000010000 */
[----:B------:R-:W-:Y:S02]  /*a630*/  FFMA.FTZ R3, R47, c[0x0][0x23c], -R53 ;  /* 0x00008f002f037a23 */ /* 0x000fe40000010835 */
[--C-:B------:R-:W-:Y:S01]  /*a640*/  FFMA.FTZ R60, R60, c[0x0][0x23c], -R64.reuse ;  /* 0x00008f003c3c7a23 */ /* 0x100fe20000010840 */
[C---:B-1----:R-:W-:Y:S01]  /*a650*/  HMMA.16816.F32.BF16 R20, R36.reuse, R48, R20 ;  /* 0x000000302414723c */ /* 0x042fe20000041814 */
[----:B------:R-:W-:Y:S01]  /*a660*/  FFMA.FTZ R61, R61, c[0x0][0x23c], -R64 ;  /* 0x00008f003d3d7a23 */ /* 0x000fe20000010840 */
[----:B------:R-:W1:Y:S06]  /*a670*/  MUFU.EX2 R122, R122 ;  /* 0x0000007a007a7308 */ /* 0x000e6c0000000800 */
        /* <DEDUP_REMOVED lines=13> */
[----:B--2---:R-:W-:-:S02]  /*a750*/  F2FP.BF16.PACK_AB R36, R136, R139 ;  /* 0x0000008b8824723e */ /* 0x004fc400000010ff */
[----:B-1----:R-:W-:Y:S01]  /*a760*/  F2FP.BF16.PACK_AB R37, R122, R137 ;  /* 0x000000897a25723e */ /* 0x002fe200000010ff */
[----:B------:R-:W-:Y:S01]  /*a770*/  MUFU.EX2 R140, R140 ;  /* 0x0000008c008c7308 */ /* 0x000fe20000000800 */
[----:B------:R-:W-:Y:S01]  /*a780*/  F2FP.BF16.PACK_AB R38, R129, R132 ;  /* 0x000000848126723e */ /* 0x000fe200000010ff */
[----:B------:R-:W-:Y:S01]  /*a790*/  FADD.FTZ R137, R137, R66 ;  /* 0x0000004289897221 */ /* 0x000fe20000010000 */
[----:B-----5:R-:W-:-:S03]  /*a7a0*/  F2FP.BF16.PACK_AB R39, R134, R141 ;  /* 0x0000008d8627723e */ /* 0x020fc600000010ff */
[----:B------:R-:W-:Y:S02]  /*a7b0*/  FADD.FTZ R122, R122, R137 ;  /* 0x000000897a7a7221 */ /* 0x000fe40000010000 */
[----:B------:R-:W-:Y:S02]  /*a7c0*/  MUFU.EX2 R150, R150 ;  /* 0x0000009600967308 */ /* 0x000fe40000000800 */
[----:B----4-:R-:W-:Y:S01]  /*a7d0*/  HMMA.16816.F32.BF16 R12, R36, R48, R12 ;  /* 0x00000030240c723c */ /* 0x010fe2000004180c */
[----:B------:R-:W-:-:S04]  /*a7e0*/  FADD.FTZ R141, R141, R122 ;  /* 0x0000007a8d8d7221 */ /* 0x000fc80000010000 */
[----:B------:R-:W-:Y:S01]  /*a7f0*/  FADD.FTZ R141, R134, R141 ;  /* 0x0000008d868d7221 */ /* 0x000fe20000010000 */
[----:B------:R-:W1:Y:S02]  /*a800*/  MUFU.EX2 R149, R149 ;  /* 0x0000009500957308 */ /* 0x000e640000000800 */
[C---:B------:R-:W-:Y:S01]  /*a810*/  HMMA.16816.F32.BF16 R16, R36.reuse, R50, R16 ;  /* 0x000000322410723c */ /* 0x040fe20000041810 */
[----:B------:R-:W2:Y:S05]  /*a820*/  LDSM.16.MT88.4 R48, [R160+0x7000] ;  /* 0x00700000a030783b */ /* 0x000eaa0000004200 */
[----:B------:R-:W-:Y:S02]  /*a830*/  MUFU.EX2 R147, R147 ;  /* 0x0000009300937308 */ /* 0x000fe40000000800 */
[C---:B------:R-:W-:Y:S06]  /*a840*/  HMMA.16816.F32.BF16 R4, R36.reuse, R56, R4 ;  /* 0x000000382404723c */ /* 0x040fec0000041804 */
        /* <DEDUP_REMOVED lines=8> */
[----:B------:R-:W-:Y:S02]  /*a8d0*/  MUFU.EX2 R3, R3 ;  /* 0x0000000300037308 */ /* 0x000fe40000000800 */
[C---:B--2---:R-:W-:Y:S08]  /*a8e0*/  HMMA.16816.F32.BF16 R28, R36.reuse, R48, R28 ;  /* 0x00000030241c723c */ /* 0x044ff0000004181c */
[----:B------:R-:W-:Y:S01]  /*a8f0*/  HMMA.16816.F32.BF16 R32, R36, R50, R32 ;  /* 0x000000322420723c */ /* 0x000fe20000041820 */
[----:B------:R-:W2:Y:S06]  /*a900*/  LDSM.16.MT88.4 R48, [R161+0x7800] ;  /* 0x00780000a130783b */ /* 0x000eac0000004200 */
[----:B------:R-:W-:-:S02]  /*a910*/  F2FP.BF16.PACK_AB R36, R142, R151 ;  /* 0x000000978e24723e */ /* 0x000fc400000010ff */
[----:B-1----:R-:W-:Y:S02]  /*a920*/  F2FP.BF16.PACK_AB R37, R149, R150 ;  /* 0x000000969525723e */ /* 0x002fe400000010ff */
[----:B------:R-:W-:Y:S02]  /*a930*/  F2FP.BF16.PACK_AB R38, R140, R145 ;  /* 0x000000918c26723e */ /* 0x000fe400000010ff */
[----:B----4-:R-:W-:-:S07]  /*a940*/  F2FP.BF16.PACK_AB R39, R146, R147 ;  /* 0x000000939227723e */ /* 0x010fce00000010ff */
[C---:B---3--:R-:W-:Y:S08]  /*a950*/  HMMA.16816.F32.BF16 R4, R36.reuse, R40, R4 ;  /* 0x000000282404723c */ /* 0x048ff00000041804 */
[C---:B------:R-:W-:Y:S01]  /*a960*/  HMMA.16816.F32.BF16 R8, R36.reuse, R42, R8 ;  /* 0x0000002a2408723c */ /* 0x040fe20000041808 */
[----:B------:R-:W1:Y:S07]  /*a970*/  LDSM.16.MT88.4 R40, [R160+0x7800] ;  /* 0x00780000a028783b */ /* 0x000e6e0000004200 */
[C---:B-----5:R-:W-:Y:S07]  /*a980*/  HMMA.16816.F32.BF16 R12, R36.reuse, R56, R12 ;  /* 0x00000038240c723c */ /* 0x060fee000004180c */
[--C-:B------:R-:W-:Y:S01]  /*a990*/  FFMA.FTZ R56, R130, c[0x0][0x23c], -R53.reuse ;  /* 0x00008f0082387a23 */ /* 0x100fe20000010835 */
[----:B------:R-:W-:Y:S01]  /*a9a0*/  HMMA.16816.F32.BF16 R16, R36, R58, R16 ;  /* 0x0000003a2410723c */ /* 0x000fe20000041810 */
[----:B------:R-:W-:-:S04]  /*a9b0*/  FFMA.FTZ R57, R124, c[0x0][0x23c], -R53 ;  /* 0x00008f007c397a23 */ /* 0x000fc80000010835 */
[----:B------:R-:W-:Y:S02]  /*a9c0*/  MUFU.EX2 R56, R56 ;  /* 0x0000003800387308 */ /* 0x000fe40000000800 */
[--C-:B------:R-:W-:Y:S01]  /*a9d0*/  FFMA.FTZ R59, R126, c[0x0][0x23c], -R53.reuse ;  /* 0x00008f007e3b7a23 */ /* 0x100fe20000010835 */
[----:B--2---:R-:W-:Y:S01]  /*a9e0*/  HMMA.16816.F32.BF16 R20, R36, R48, R20 ;  /* 0x000000302414723c */ /* 0x004fe20000041814 */
[----:B------:R-:W-:-:S04]  /*a9f0*/  FFMA.FTZ R58, R128, c[0x0][0x23c], -R53 ;  /* 0x00008f00803a7a23 */ /* 0x000fc80000010835 */
[----:B------:R-:W2:Y:S02]  /*aa00*/  MUFU.EX2 R59, R59 ;  /* 0x0000003b003b7308 */ /* 0x000ea40000000800 */
[--C-:B------:R-:W-:Y:S01]  /*aa10*/  FFMA.FTZ R48, R131, c[0x0][0x23c], -R64.reuse ;  /* 0x00008f0083307a23 */ /* 0x100fe20000010840 */
[----:B------:R-:W-:Y:S01]  /*aa20*/  HMMA.16816.F32.BF16 R24, R36, R50, R24 ;  /* 0x000000322418723c */ /* 0x000fe20000041818 */
[----:B------:R-:W-:-:S04]  /*aa30*/  FFMA.FTZ R49, R135, c[0x0][0x23c], -R64 ;  /* 0x00008f0087317a23 */ /* 0x000fc80000010840 */
[----:B------:R-:W-:Y:S02]  /*aa40*/  MUFU.EX2 R48, R48 ;  /* 0x0000003000307308 */ /* 0x000fe40000000800 */
[--C-:B------:R-:W-:Y:S01]  /*aa50*/  FFMA.FTZ R50, R127, c[0x0][0x23c], -R64.reuse ;  /* 0x00008f007f327a23 */ /* 0x100fe20000010840 */
[----:B-1----:R-:W-:Y:S01]  /*aa60*/  HMMA.16816.F32.BF16 R28, R36, R40, R28 ;  /* 0x00000028241c723c */ /* 0x002fe2000004181c */
[----:B------:R-:W-:-:S04]  /*aa70*/  FFMA.FTZ R51, R133, c[0x0][0x23c], -R64 ;  /* 0x00008f0085337a23 */ /* 0x000fc80000010840 */
[----:B------:R-:W-:Y:S01]  /*aa80*/  MUFU.EX2 R50, R50 ;  /* 0x0000003200327308 */ /* 0x000fe20000000800 */
[----:B--2---:R-:W-:Y:S02]  /*aa90*/  F2FP.BF16.PACK_AB R85, R59, R56 ;  /* 0x000000383b55723e */ /* 0x004fe400000010ff */
[----:B------:R-:W-:Y:S01]  /*aaa0*/  HMMA.16816.F32.BF16 R32, R36, R42, R32 ;  /* 0x0000002a2420723c */ /* 0x000fe20000041820 */
[----:B------:R-:W1:Y:S04]  /*aab0*/  LDSM.16.MT88.4 R40, [R164+0x8000] ;  /* 0x00800000a428783b */ /* 0x000e680000004200 */
[----:B------:R-:W2:Y:S01]  /*aac0*/  MUFU.EX2 R51, R51 ;  /* 0x0000003300337308 */ /* 0x000ea20000000800 */
[----:B------:R-:W3:Y:S07]  /*aad0*/  LDSM.16.MT88.4 R36, [R162+0x8000] ;  /* 0x00800000a224783b */ /* 0x000eee0000004200 */
[----:B------:R-:W4:Y:S08]  /*aae0*/  MUFU.EX2 R49, R49 ;  /* 0x0000003100317308 */ /* 0x000f300000000800 */
[----:B------:R-:W-:Y:S01]  /*aaf0*/  MUFU.EX2 R57, R57 ;  /* 0x0000003900397308 */ /* 0x000fe20000000800 */
[----:B--2---:R-:W-:-:S07]  /*ab00*/  F2FP.BF16.PACK_AB R84, R51, R50 ;  /* 0x000000323354723e */ /* 0x004fce00000010ff */
[----:B------:R-:W2:Y:S01]  /*ab10*/  MUFU.EX2 R58, R58 ;  /* 0x0000003a003a7308 */ /* 0x000ea20000000800 */
[----:B----4-:R-:W-:Y:S02]  /*ab20*/  F2FP.BF16.PACK_AB R86, R49, R48 ;  /* 0x000000303156723e */ /* 0x010fe400000010ff */
[----:B--2---:R-:W-:-:S07]  /*ab30*/  F2FP.BF16.PACK_AB R87, R58, R57 ;  /* 0x000000393a57723e */ /* 0x004fce00000010ff */
[C---:B-1----:R-:W-:Y:S01]  /*ab40*/  HMMA.16816.F32.BF16 R96, R84.reuse, R40, R4 ;  /* 0x000000285460723c */ /* 0x042fe20000041804 */
[----:B------:R-:W1:Y:S06]  /*ab50*/  LDSM.16.MT88.4 R4, [R160+0x8000] ;  /* 0x00800000a004783b */ /* 0x000e6c0000004200 */
[----:B------:R-:W-:Y:S01]  /*ab60*/  FFMA.FTZ R40, R114, c[0x0][0x23c], -R53 ;  /* 0x00008f0072287a23 */ /* 0x000fe20000010835 */
[C---:B---3--:R-:W-:Y:S05]  /*ab70*/  HMMA.16816.F32.BF16 R12, R84.reuse, R36, R12 ;  /* 0x00000024540c723c */ /* 0x048fea000004180c */
        /* <DEDUP_REMOVED lines=8> */
[----:B------:R-:W2:Y:S03]  /*ac00*/  MUFU.EX2 R38, R38 ;  /* 0x0000002600267308 */ /* 0x000ea60000000800 */
[C---:B------:R-:W-:Y:S05]  /*ac10*/  HMMA.16816.F32.BF16 R8, R84.reuse, R42, R8 ;  /* 0x0000002a5408723c */ /* 0x040fea0000041808 */
[----:B------:R-:W-:Y:S02]  /*ac20*/  MUFU.EX2 R36, R36 ;  /* 0x0000002400247308 */ /* 0x000fe40000000800 */
[----:B------:R-:W-:Y:S01]  /*ac30*/  FADD.FTZ R42, R150, R141 ;  /* 0x0000008d962a7221 */ /* 0x000fe20000010000 */
[----:B------:R-:W-:Y:S01]  /*ac40*/  HMMA.16816.F32.BF16 R80, R84, R82, R24 ;  /* 0x000000525450723c */ /* 0x000fe20000041818 */
[----:B------:R-:W3:Y:S02]  /*ac50*/  LDSM.16.MT88.4 R24, [R161+0x8800] ;  /* 0x00880000a118783b */ /* 0x000ee40000004200 */
[----:B------:R-:W-:-:S02]  /*ac60*/  FADD.FTZ R42, R149, R42 ;  /* 0x0000002a952a7221 */ /* 0x000fc40000010000 */
[----:B------:R-:W4:Y:S02]  /*ac70*/  MUFU.EX2 R39, R39 ;  /* 0x0000002700277308 */ /* 0x000f240000000800 */
[----:B------:R-:W-:Y:S01]  /*ac80*/  FADD.FTZ R43, R147, R42 ;  /* 0x0000002a932b7221 */ /* 0x000fe20000010000 */
[----:B-1----:R-:W-:Y:S03]  /*ac90*/  HMMA.16816.F32.BF16 R88, R84, R4, R28 ;  /* 0x000000045458723c */ /* 0x002fe6000004181c */
[----:B------:R-:W-:-:S04]  /*aca0*/  FADD.FTZ R43, R146, R43 ;  /* 0x0000002b922b7221 */ /* 0x000fc80000010000 */
[--C-:B------:R-:W-:Y:S01]  /*acb0*/  FFMA.FTZ R29, R110, c[0x0][0x23c], -R53.reuse ;  /* 0x00008f006e1d7a23 */ /* 0x100fe20000010835 */
[----:B------:R-:W-:Y:S01]  /*acc0*/  HMMA.16816.F32.BF16 R84, R84, R6, R32 ;  /* 0x000000065454723c */ /* 0x000fe20000041820 */
[--C-:B------:R-:W-:Y:S01]  /*acd0*/  FFMA.FTZ R28, R108, c[0x0][0x23c], -R53.reuse ;  /* 0x00008f006c1c7a23 */ /* 0x100fe20000010835 */
[----:B--2---:R-:W-:Y:S01]  /*ace0*/  F2FP.BF16.PACK_AB R4, R38, R37 ;  /* 0x000000252604723e */ /* 0x004fe200000010ff */
[----:B------:R-:W-:Y:S02]  /*acf0*/  FFMA.FTZ R31, R106, c[0x0][0x23c], -R53 ;  /* 0x00008f006a1f7a23 */ /* 0x000fe40000010835 */
[----:B------:R-:W1:Y:S01]  /*ad00*/  MUFU.EX2 R29, R29 ;  /* 0x0000001d001d7308 */ /* 0x000e620000000800 */
[--C-:B------:R-:W-:Y:S01]  /*ad10*/  FFMA.FTZ R30, R103, c[0x0][0x23c], -R64.reuse ;  /* 0x00008f00671e7a23 */ /* 0x100fe20000010840 */
[----:B----4-:R-:W-:Y:S01]  /*ad20*/  F2FP.BF16.PACK_AB R6, R39, R36 ;  /* 0x000000242706723e */ /* 0x010fe200000010ff */
[--C-:B------:R-:W-:Y:S02]  /*ad30*/  FFMA.FTZ R32, R67, c[0x0][0x23c], -R64.reuse ;  /* 0x00008f0043207a23 */ /* 0x100fe40000010840 */
[----:B------:R-:W-:-:S02]  /*ad40*/  FFMA.FTZ R33, R105, c[0x0][0x23c], -R64 ;  /* 0x00008f0069217a23 */ /* 0x000fc40000010840 */
[----:B------:R-:W-:Y:S01]  /*ad50*/  FFMA.FTZ R35, R101, c[0x0][0x23c], -R64 ;  /* 0x00008f0065237a23 */ /* 0x000fe20000010840 */
[----:B------:R-:W-:Y:S01]  /*ad60*/  MUFU.EX2 R28, R28 ;  /* 0x0000001c001c7308 */ /* 0x000fe20000000800 */
[----:B------:R-:W-:Y:S02]  /*ad70*/  FFMA.FTZ R34, R46, c[0x0][0x23c], -R53 ;  /* 0x00008f002e227a23 */ /* 0x000fe40000010835 */
[----:B------:R-:W-:-:S04]  /*ad80*/  FADD.FTZ R42, R56, R43 ;  /* 0x0000002b382a7221 */ /* 0x000fc80000010000 */
[----:B------:R-:W-:Y:S01]  /*ad90*/  FADD.FTZ R42, R59, R42 ;  /* 0x0000002a3b2a7221 */ /* 0x000fe20000010000 */
[----:B------:R-:W2:Y:S01]  /*ada0*/  MUFU.EX2 R31, R31 ;  /* 0x0000001f001f7308 */ /* 0x000ea20000000800 */
[----:B-1----:R-:W-:-:S07]  /*adb0*/  F2FP.BF16.PACK_AB R5, R29, R40 ;  /* 0x000000281d05723e */ /* 0x002fce00000010ff */
[----:B------:R-:W-:Y:S01]  /*adc0*/  MUFU.EX2 R32, R32 ;  /* 0x0000002000207308 */ /* 0x000fe20000000800 */
[----:B--2---:R-:W-:-:S07]  /*add0*/  F2FP.BF16.PACK_AB R7, R31, R28 ;  /* 0x0000001c1f07723e */ /* 0x004fce00000010ff */
[----:B------:R-:W1:Y:S01]  /*ade0*/  MUFU.EX2 R33, R33 ;  /* 0x0000002100217308 */ /* 0x000e620000000800 */
[C---:B------:R-:W-:Y:S01]  /*adf0*/  HMMA.16816.F32.BF16 R68, R4.reuse, R72, R12 ;  /* 0x000000480444723c */ /* 0x040fe2000004180c */
[----:B------:R-:W2:Y:S06]  /*ae00*/  LDSM.16.MT88.4 R12, [R160+0x8800] ;  /* 0x00880000a00c783b */ /* 0x000eac0000004200 */
[----:B------:R-:W-:Y:S01]  /*ae10*/  MUFU.EX2 R30, R30 ;  /* 0x0000001e001e7308 */ /* 0x000fe20000000800 */
[C---:B------:R-:W-:Y:S07]  /*ae20*/  HMMA.16816.F32.BF16 R96, R4.reuse, R92, R96 ;  /* 0x0000005c0460723c */ /* 0x040fee0000041860 */
[----:B------:R-:W-:Y:S01]  /*ae30*/  MUFU.EX2 R35, R35 ;  /* 0x0000002300237308 */ /* 0x000fe20000000800 */
[C---:B------:R-:W-:Y:S01]  /*ae40*/  HMMA.16816.F32.BF16 R72, R4.reuse, R74, R16 ;  /* 0x0000004a0448723c */ /* 0x040fe20000041810 */
[----:B------:R-:W4:Y:S06]  /*ae50*/  LDSM.16.MT88.4 R16, [R161+0x9000] ;  /* 0x00900000a110783b */ /* 0x000f2c0000004200 */
[----:B------:R-:W-:Y:S01]  /*ae60*/  MUFU.EX2 R34, R34 ;  /* 0x0000002200227308 */ /* 0x000fe20000000800 */
[C---:B------:R-:W-:Y:S01]  /*ae70*/  HMMA.16816.F32.BF16 R92, R4.reuse, R94, R8 ;  /* 0x0000005e045c723c */ /* 0x040fe20000041808 */
[----:B------:R-:W5:Y:S07]  /*ae80*/  LDSM.16.MT88.4 R8, [R162+0x9000] ;  /* 0x00900000a208783b */ /* 0x000f6e0000004200 */
[C---:B---3--:R-:W-:Y:S01]  /*ae90*/  HMMA.16816.F32.BF16 R76, R4.reuse, R24, R20 ;  /* 0x00000018044c723c */ /* 0x048fe20000041814 */
[----:B------:R-:W3:Y:S01]  /*aea0*/  LDSM.16.MT88.4 R20, [R164+0x9000] ;  /* 0x00900000a414783b */ /* 0x000ee20000004200 */
[----:B------:R-:W-:Y:S05]  /*aeb0*/  MUFU.EX2 R24, R104 ;  /* 0x0000006800187308 */ /* 0x000fea0000000800 */
[--C-:B------:R-:W-:Y:S01]  /*aec0*/  FFMA.FTZ R25, R100, c[0x0][0x23c], -R53.reuse ;  /* 0x00008f0064197a23 */ /* 0x100fe20000010835 */
[C---:B------:R-:W-:Y:S02]  /*aed0*/  HMMA.16816.F32.BF16 R80, R4.reuse, R26, R80 ;  /* 0x0000001a0450723c */ /* 0x040fe40000041850 */
[----:B------:R-:W1:Y:S05]  /*aee0*/  MUFU.EX2 R27, R102 ;  /* 0x00000066001b7308 */ /* 0x000e6a0000000800 */
[----:B------:R-:W-:Y:S01]  /*aef0*/  FFMA.FTZ R26, R62, c[0x0][0x23c], -R53 ;  /* 0x00008f003e1a7a23 */ /* 0x000fe20000010835 */
[C---:B--2---:R-:W-:Y:S02]  /*af00*/  HMMA.16816.F32.BF16 R88, R4.reuse, R12, R88 ;  /* 0x0000000c0458723c */ /* 0x044fe40000041858 */
[----:B------:R-:W-:Y:S06]  /*af10*/  MUFU.EX2 R25, R25 ;  /* 0x0000001900197308 */ /* 0x000fec0000000800 */
[----:B------:R-:W-:Y:S01]  /*af20*/  HMMA.16816.F32.BF16 R84, R4, R14, R84 ;  /* 0x0000000e0454723c */ /* 0x000fe20000041854 */
[----:B------:R-:W2:Y:S01]  /*af30*/  LDSM.16.MT88.4 R12, [R160+0x9000] ;  /* 0x00900000a00c783b */ /* 0x000ea20000004200 */
[----:B------:R-:W3:Y:S05]  /*af40*/  MUFU.EX2 R26, R26 ;  /* 0x0000001a001a7308 */ /* 0x000eea0000000800 */
[----:B-1----:R-:W-:-:S02]  /*af50*/  F2FP.BF16.PACK_AB R4, R33, R32 ;  /* 0x000000202104723e */ /* 0x002fc400000010ff */
[----:B------:R-:W-:Y:S02]  /*af60*/  F2FP.BF16.PACK_AB R5, R27, R24 ;  /* 0x000000181b05723e */ /* 0x000fe400000010ff */
[----:B------:R-:W-:Y:S02]  /*af70*/  F2FP.BF16.PACK_AB R6, R35, R30 ;  /* 0x0000001e2306723e */ /* 0x000fe400000010ff */
[----:B---3--:R-:W-:-:S07]  /*af80*/  F2FP.BF16.PACK_AB R7, R26, R25 ;  /* 0x000000191a07723e */ /* 0x008fce00000010ff */
[C---:B----4-:R-:W-:Y:S07]  /*af90*/  HMMA.16816.F32.BF16 R76, R4.reuse, R16, R76 ;  /* 0x00000010044c723c */ /* 0x050fee000004184c */
[----:B------:R-:W-:Y:S01]  /*afa0*/  FADD.FTZ R16, R112, R113 ;  /* 0x0000007170107221 */ /* 0x000fe20000010000 */
[----:B-----5:R-:W-:Y:S03]  /*afb0*/  HMMA.16816.F32.BF16 R68, R4, R8, R68 ;  /* 0x000000080444723c */ /* 0x020fe60000041844 */
[----:B------:R-:W-:-:S04]  /*afc0*/  FADD.FTZ R16, R109, R16 ;  /* 0x000000106d107221 */ /* 0x000fc80000010000 */
[----:B------:R-:W-:Y:S01]  /*afd0*/  FADD.FTZ R41, R139, R16 ;  /* 0x000000108b297221 */ /* 0x000fe20000010000 */
[----:B------:R-:W-:Y:S01]  /*afe0*/  HMMA.16816.F32.BF16 R72, R4, R10, R72 ;  /* 0x0000000a0448723c */ /* 0x000fe20000041848 */
[----:B------:R-:W1:Y:S02]  /*aff0*/  LDSM.16.MT88.4 R8, [R164+0x9800] ;  /* 0x00980000a408783b */ /* 0x000e640000004200 */
[----:B------:R-:W-:-:S05]  /*b000*/  FADD.FTZ R41, R136, R41 ;  /* 0x0000002988297221 */ /* 0x000fca0000010000 */
[C---:B------:R-:W-:Y:S01]  /*b010*/  HMMA.16816.F32.BF16 R80, R4.reuse, R18, R80 ;  /* 0x000000120450723c */ /* 0x040fe20000041850 */
[----:B------:R-:W3:Y:S07]  /*b020*/  LDSM.16.MT88.4 R16, [R162+0x9800] ;  /* 0x00980000a210783b */ /* 0x000eee0000004200 */
[C---:B------:R-:W-:Y:S07]  /*b030*/  HMMA.16816.F32.BF16 R92, R4.reuse, R22, R92 ;  /* 0x00000016045c723c */ /* 0x040fee000004185c */
[--C-:B------:R-:W-:Y:S01]  /*b040*/  FFMA.FTZ R22, R52, c[0x0][0x23c], -R53.reuse ;  /* 0x00008f0034167a23 */ /* 0x100fe20000010835 */
[C---:B------:R-:W-:Y:S01]  /*b050*/  HMMA.16816.F32.BF16 R96, R4.reuse, R20, R96 ;  /* 0x000000140460723c */ /* 0x040fe20000041860 */
[----:B------:R-:W-:Y:S01]  /*b060*/  FFMA.FTZ R23, R54, c[0x0][0x23c], -R53 ;  /* 0x00008f0036177a23 */ /* 0x000fe20000010835 */
[----:B------:R-:W4:Y:S06]  /*b070*/  MUFU.EX2 R21, R60 ;  /* 0x0000003c00157308 */ /* 0x000f2c0000000800 */
[C---:B--2---:R-:W-:Y:S02]  /*b080*/  HMMA.16816.F32.BF16 R88, R4.reuse, R12, R88 ;  /* 0x0000000c0458723c */ /* 0x044fe40000041858 */
[----:B------:R-:W2:Y:S05]  /*b090*/  MUFU.EX2 R20, R61 ;  /* 0x0000003d00147308 */ /* 0x000eaa0000000800 */
[----:B------:R-:W-:Y:S01]  /*b0a0*/  FADD.FTZ R12, R132, R41 ;  /* 0x00000029840c7221 */ /* 0x000fe20000010000 */
[----:B------:R-:W-:Y:S02]  /*b0b0*/  HMMA.16816.F32.BF16 R84, R4, R14, R84 ;  /* 0x0000000e0454723c */ /* 0x000fe40000041854 */
[----:B------:R-:W-:Y:S01]  /*b0c0*/  MUFU.EX2 R22, R22 ;  /* 0x0000001600167308 */ /* 0x000fe20000000800 */
[----:B------:R-:W-:-:S04]  /*b0d0*/  FADD.FTZ R12, R129, R12 ;  /* 0x0000000c810c7221 */ /* 0x000fc80000010000 */
[----:B------:R-:W-:Y:S01]  /*b0e0*/  FADD.FTZ R151, R151, R12 ;  /* 0x0000000c97977221 */ /* 0x000fe20000010000 */
[----:B----4-:R-:W-:Y:S01]  /*b0f0*/  F2FP.BF16.PACK_AB R4, R21, R2 ;  /* 0x000000021504723e */ /* 0x010fe200000010ff */
[----:B------:R-:W4:Y:S01]  /*b100*/  LDSM.16.MT88.4 R12, [R161+0x9800] ;  /* 0x00980000a10c783b */ /* 0x000f220000004200 */
[----:B------:R-:W5:Y:S01]  /*b110*/  MUFU.EX2 R23, R23 ;  /* 0x0000001700177308 */ /* 0x000f620000000800 */
[----:B------:R-:W-:Y:S01]  /*b120*/  FADD.FTZ R142, R142, R151 ;  /* 0x000000978e8e7221 */ /* 0x000fe20000010000 */
[----:B--2---:R-:W-:Y:S02]  /*b130*/  F2FP.BF16.PACK_AB R6, R193, R20 ;  /* 0x00000014c106723e */ /* 0x004fe400000010ff */
[----:B------:R-:W-:Y:S01]  /*b140*/  F2FP.BF16.PACK_AB R7, R3, R34 ;  /* 0x000000220307723e */ /* 0x000fe200000010ff */
[----:B------:R-:W-:-:S04]  /*b150*/  FADD.FTZ R41, R145, R142 ;  /* 0x0000008e91297221 */ /* 0x000fc80000010000 */
[----:B------:R-:W-:-:S04]  /*b160*/  FADD.FTZ R41, R140, R41 ;  /* 0x000000298c297221 */ /* 0x000fc80000010000 */
[----:B------:R-:W-:Y:S01]  /*b170*/  FADD.FTZ R50, R50, R41 ;  /* 0x0000002932327221 */ /* 0x000fe20000010000 */
[----:B-----5:R-:W-:-:S03]  /*b180*/  F2FP.BF16.PACK_AB R5, R23, R22 ;  /* 0x000000161705723e */ /* 0x020fc600000010ff */
[----:B------:R-:W-:-:S04]  /*b190*/  FADD.FTZ R51, R51, R50 ;  /* 0x0000003233337221 */ /* 0x000fc80000010000 */
[C---:B-1----:R-:W-:Y:S08]  /*b1a0*/  HMMA.16816.F32.BF16 R96, R4.reuse, R8, R96 ;  /* 0x000000080460723c */ /* 0x042ff00000041860 */
[C---:B------:R-:W-:Y:S01]  /*b1b0*/  HMMA.16816.F32.BF16 R92, R4.reuse, R10, R92 ;  /* 0x0000000a045c723c */ /* 0x040fe2000004185c */
[----:B------:R-:W1:Y:S07]  /*b1c0*/  LDSM.16.MT88.4 R8, [R160+0x9800] ;  /* 0x00980000a008783b */ /* 0x000e6e0000004200 */
[C---:B---3--:R-:W-:Y:S07]  /*b1d0*/  HMMA.16816.F32.BF16 R68, R4.reuse, R16, R68 ;  /* 0x000000100444723c */ /* 0x048fee0000041844 */
        /* <DEDUP_REMOVED lines=32> */
[----:B------:R-:W-:Y:S01]  /*b3e0*/  FADD.FTZ R194, R3, R34 ;  /* 0x0000002203c27221 */ /* 0x000fe20000010000 */
[----:B------:R-:W-:Y:S01]  /*b3f0*/  MOV R3, R45 ;  /* 0x0000002d00037202 */ /* 0x000fe20000000f00 */
[----:B------:R-:W-:-:S02]  /*b400*/  FADD.FTZ R193, R193, R20 ;  /* 0x00000014c1c17221 */ /* 0x000fc40000010000 */
.L_x_6399:
[----:B------:R-:W-:-:S13]  /*b410*/  ISETP.GE.AND P1, PT, R176, 0x1, PT ;  /* 0x00000001b000780c */ /* 0x000fda0003f26270 */
[----:B------:R-:W-:Y:S05]  /*b420*/  @!P1 BRA `(.L_x_6407) ;  /* 0x00003d9000009947 */ /* 0x000fea0003800000 */
[----:B------:R-:W-:Y:S01]  /*b430*/  IMAD.MOV.U32 R190, RZ, RZ, c[0x0][0x1a0] ;  /* 0x00006800ffbe7624 */ /* 0x000fe200078e00ff */
[----:B------:R-:W-:Y:S02]  /*b440*/  MOV R101, R2 ;  /* 0x0000000200657202 */ /* 0x000fe40000000f00 */
[----:B------:R-:W-:Y:S01]  /*b450*/  MOV R100, R3 ;  /* 0x0000000300647202 */ /* 0x000fe20000000f00 */
[----:B------:R-:W-:-:S05]  /*b460*/  IMAD.U32 R189, R190, -0x80, RZ ;  /* 0xffffff80bebd7824 */ /* 0x000fca00078e00ff */
[----:B------:R-:W-:Y:S02]  /*b470*/  SHF.R.S32.HI R188, RZ, 0x1f, R189 ;  /* 0x0000001fffbc7819 */ /* 0x000fe400000114bd */
.L_x_6411:
        /* <DEDUP_REMOVED lines=64> */
.L_x_6408:
[----:B------:R-:W-:Y:S02]  /*b880*/  ISETP.GE.AND P1, PT, R180, c[0x0][0x220], PT ;  /* 0x00008800b4007a0c */ /* 0x000fe40003f26270 */
[C---:B------:R-:W-:Y:S04]  /*b890*/  LEA R2, P4, R202.reuse, R196, 0x1 ;  /* 0x000000c4ca027211 */ /* 0x040fe800078808ff */
[--C-:B------:R-:W-:Y:S07]  /*b8a0*/  LEA.HI.X R3, R202, R195, R203.reuse, 0x1, P4 ;  /* 0x000000c3ca037211 */ /* 0x100fee00020f0ccb */
        /* <DEDUP_REMOVED lines=14> */
[-C--:B------:R-:W-:Y:S01]  /*b990*/  @!P1 LEA R206, P2, R197, R196.reuse, 0x1 ;  /* 0x000000c4c5ce9211 */ /* 0x080fe200078408ff */
[----:B------:R-:W-:Y:S01]  /*b9a0*/  @!P1 IMAD.WIDE.U32 R204, R190, 0x30, R204 ;  /* 0x00000030becc9825 */ /* 0x000fe200078e00cc */
[-C--:B------:R-:W-:Y:S02]  /*b9b0*/  @!P1 LEA.HI.X R209, R103, R195.reuse, R102, 0x1, P3 ;  /* 0x000000c367d19211 */ /* 0x080fe400018f0c66 */
[----:B------:R-:W-:Y:S01]  /*b9c0*/  @!P1 LEA.HI.X R207, R197, R195, R198, 0x1, P2 ;  /* 0x000000c3c5cf9211 */ /* 0x000fe200010f0cc6 */
[----:B------:R-:W-:Y:S01]  /*b9d0*/  @!P1 IMAD.MOV.U32 R198, RZ, RZ, c[0x0][0x1a4] ;  /* 0x00006900ffc69624 */ /* 0x000fe200078e00ff */
[----:B------:R-:W-:Y:S01]  /*b9e0*/  @!P1 LEA R220, P5, R204, R196, 0x1 ;  /* 0x000000c4ccdc9211 */ /* 0x000fe200078a08ff */
[----:B------:R-:W-:Y:S01]  /*b9f0*/  @!PT LDS RZ, [RZ] ;  /* 0x00000000fffff984 */ /* 0x000fe20000000800 */
[----:B------:R-:W-:Y:S01]  /*ba00*/  @!PT LDS RZ, [RZ] ;  /* 0x00000000fffff984 */ /* 0x000fe20000000800 */
[----:B------:R-:W-:Y:S01]  /*ba10*/  @!PT LDS RZ, [RZ] ;  /* 0x00000000fffff984 */ /* 0x000fe20000000800 */
[----:B------:R1:W-:Y:S01]  /*ba20*/  @!P1 LDGSTS.E.BYPASS.LTC128B.128 [R177+0x6800], [R208.64] ;  /* 0x06800000d0b19fae */ /* 0x0003e2000b901d46 */
[----:B------:R-:W-:Y:S01]  /*ba30*/  @!P1 IMAD.MOV.U32 R200, RZ, RZ, c[0x0][0x1a4] ;  /* 0x00006900ffc89624 */ /* 0x000fe200078e00ff */
[----:B------:R-:W-:Y:S01]  /*ba40*/  @!P1 LEA R199, P2, R190, R202, 0x6 ;  /* 0x000000cabec79211 */ /* 0x000fe200078430ff */
[----:B------:R-:W-:Y:S01]  /*ba50*/  @!P1 IMAD R198, R198, 0x30, RZ ;  /* 0x00000030c6c69824 */ /* 0x000fe200078e02ff */
[----:B------:R-:W-:Y:S01]  /*ba60*/  @P1 STS.128 [R177+0x7000], RZ ;  /* 0x007000ffb1001388 */ /* 0x000fe20000000c00 */
[----:B------:R-:W-:Y:S01]  /*ba70*/  @!P1 IMAD.MOV.U32 R197, RZ, RZ, c[0x0][0x1a4] ;  /* 0x00006900ffc59624 */ /* 0x000fe200078e00ff */
[-C--:B------:R-:W-:Y:S01]  /*ba80*/  @!P1 LEA.HI.X R200, R190, R203.reuse, R200, 0x6, P2 ;  /* 0x000000cbbec89211 */ /* 0x080fe200010f34c8 */
[----:B------:R-:W-:Y:S01]  /*ba90*/  @!P1 IMAD.IADD R198, R198, 0x1, R205 ;  /* 0x00000001c6c69824 */ /* 0x000fe200078e02cd */
[----:B------:R-:W-:Y:S01]  /*baa0*/  @!PT LDS RZ, [RZ] ;  /* 0x00000000fffff984 */ /* 0x000fe20000000800 */
[----:B------:R-:W-:Y:S01]  /*bab0*/  @!PT LDS RZ, [RZ] ;  /* 0x00000000fffff984 */ /* 0x000fe20000000800 */
[----:B------:R-:W-:Y:S01]  /*bac0*/  @!PT LDS RZ, [RZ] ;  /* 0x00000000fffff984 */ /* 0x000fe20000000800 */
[----:B------:R1:W-:Y:S01]  /*bad0*/  @!P1 LDGSTS.E.BYPASS.LTC128B.128 [R177+0x7000], [R206.64] ;  /* 0x07000000ceb19fae */ /* 0x0003e2000b901d46 */
[CC--:B------:R-:W-:Y:S01]  /*bae0*/  @!P1 LEA R212, P2, R199.reuse, R196.reuse, 0x1 ;  /* 0x000000c4c7d49211 */ /* 0x0c0fe200078408ff */
[----:B------:R-:W-:Y:S01]  /*baf0*/  @!P1 IMAD.MOV.U32 R210, RZ, RZ, R202 ;  /* 0x000000ffffd29224 */ /* 0x000fe200078e00ca */
[----:B------:R-:W-:Y:S01]  /*bb00*/  @!P1 MOV R211, R203 ;  /* 0x000000cb00d39202 */ /* 0x000fe20000000f00 */
[----:B------:R-:W-:Y:S01]  /*bb10*/  @P1 STS.128 [R177+0x7800], RZ ;  /* 0x007800ffb1001388 */ /* 0x000fe20000000c00 */
[-C--:B------:R-:W-:Y:S01]  /*bb20*/  @!P1 LEA.HI.X R221, R204, R195.reuse, R198, 0x1, P5 ;  /* 0x000000c3ccdd9211 */ /* 0x080fe200028f0cc6 */
[----:B------:R-:W-:Y:S01]  /*bb30*/  @!P1 IMAD.MOV.U32 R214, RZ, RZ, R202 ;  /* 0x000000ffffd69224 */ /* 0x000fe200078e00ca */
[-C--:B------:R-:W-:Y:S01]  /*bb40*/  @!P1 LEA.HI.X R213, R199, R195.reuse, R200, 0x1, P2 ;  /* 0x000000c3c7d59211 */ /* 0x080fe200010f0cc8 */
[--C-:B------:R-:W-:Y:S01]  /*bb50*/  @!P1 IMAD.MOV.U32 R215, RZ, RZ, R203.reuse ;  /* 0x000000ffffd79224 */ /* 0x100fe200078e00cb */
[----:B------:R-:W-:Y:S01]  /*bb60*/  @!P1 MOV R103, c[0x0][0x1a4] ;  /* 0x0000690000679a02 */ /* 0x000fe20000000f00 */
[----:B------:R-:W-:Y:S01]  /*bb70*/  @!PT LDS RZ, [RZ] ;  /* 0x00000000fffff984 */ /* 0x000fe20000000800 */
[----:B------:R-:W-:Y:S01]  /*bb80*/  @!PT LDS RZ, [RZ] ;  /* 0x00000000fffff984 */ /* 0x000fe20000000800 */
[----:B------:R-:W-:Y:S01]  /*bb90*/  @!PT LDS RZ, [RZ] ;  /* 0x00000000fffff984 */ /* 0x000fe20000000800 */
[----:B------:R1:W-:Y:S01]  /*bba0*/  @!P1 LDGSTS.E.BYPASS.LTC128B.128 [R177+0x7800], [R220.64] ;  /* 0x07800000dcb19fae */ /* 0x0003e2000b901d46 */
[----:B------:R-:W-:Y:S03]  /*bbb0*/  @!P1 IMAD.WIDE.U32 R202, R190, 0x50, R202 ;  /* 0x00000050beca9825 */ /* 0x000fe600078e00ca */
[----:B------:R-:W-:Y:S01]  /*bbc0*/  @P1 STS.128 [R177+0x8000], RZ ;  /* 0x008000ffb1001388 */ /* 0x000fe20000000c00 */
[----:B------:R-:W-:Y:S01]  /*bbd0*/  @!P1 IMAD R197, R197, 0x50, RZ ;  /* 0x00000050c5c59824 */ /* 0x000fe200078e02ff */
[-C--:B------:R-:W-:Y:S01]  /*bbe0*/  @!P1 LEA R218, P4, R202, R196.reuse, 0x1 ;  /* 0x000000c4cada9211 */ /* 0x080fe200078808ff */
[----:B------:R-:W-:Y:S01]  /*bbf0*/  @!P1 IMAD.WIDE.U32 R210, R190, 0x60, R210 ;  /* 0x00000060bed29825 */ /* 0x000fe200078e00d2 */
[----:B------:R-:W-:Y:S01]  /*bc00*/  @!PT LDS RZ, [RZ] ;  /* 0x00000000fffff984 */ /* 0x000fe20000000800 */
[----:B------:R-:W-:Y:S01]  /*bc10*/  @!PT LDS RZ, [RZ] ;  /* 0x00000000fffff984 */ /* 0x000fe20000000800 */
[----:B------:R-:W-:Y:S01]  /*bc20*/  @!PT LDS RZ, [RZ] ;  /* 0x00000000fffff984 */ /* 0x000fe20000000800 */
[----:B------:R1:W-:Y:S03]  /*bc30*/  @!P1 LDGSTS.E.BYPASS.LTC128B.128 [R177+0x8000], [R212.64] ;  /* 0x08000000d4b19fae */ /* 0x0003e6000b901d46 */
[----:B------:R-:W-:Y:S01]  /*bc40*/  @!P1 IMAD.IADD R197, R197, 0x1, R203 ;  /* 0x00000001c5c59824 */ /* 0x000fe200078e02cb */
[----:B------:R-:W-:Y:S01]  /*bc50*/  @P1 STS.128 [R177+0x8800], RZ ;  /* 0x008800ffb1001388 */ /* 0x000fe20000000c00 */
[----:B------:R-:W-:Y:S01]  /*bc60*/  @!P1 IMAD R103, R103, 0x60, RZ ;  /* 0x0000006067679824 */ /* 0x000fe200078e02ff */
[-C--:B------:R-:W-:Y:S01]  /*bc70*/  @!P1 LEA R216, P3, R210, R196.reuse, 0x1 ;  /* 0x000000c4d2d89211 */ /* 0x080fe200078608ff */
        /* <DEDUP_REMOVED lines=19> */
[----:B------:R-:W-:Y:S01]  /*bdb0*/  ISETP.GE.AND P2, PT, R176, 0x2, PT ;  /* 0x00000002b000780c */ /* 0x000fe20003f46270 */
[----:B------:R-:W-:Y:S02]  /*bdc0*/  IMAD.MOV.U32 R195, RZ, RZ, R3 ;  /* 0x000000ffffc37224 */ /* 0x000fe400078e0003 */
        /* <DEDUP_REMOVED lines=11> */
[----:B------:R-:W2:Y:S04]  /*be80*/  LDSM.16.M88.4 R124, [R169+0x4000] ;  /* 0x00400000a97c783b */ /* 0x000ea80000000200 */
        /* <DEDUP_REMOVED lines=14> */
[----:B------:R-:W-:Y:S07]  /*bf70*/  LDSM.16.M88.4 R116, [R157] ;  /* 0x000000009d74783b */ /* 0x000fee0000000200 */
[C---:B-1----:R-:W-:Y:S08]  /*bf80*/  HMMA.16816.F32.BF16 R28, R104.reuse, R120, RZ ;  /* 0x00000078681c723c */ /* 0x042ff000000418ff */
        /* <DEDUP_REMOVED lines=47> */
[C---:B-1----:R-:W-:Y:S08]  /*c280*/  HMMA.16816.F32.BF16 R44, R104.reuse, R108, R44 ;  /* 0x0000006c682c723c */ /* 0x042ff0000004182c */
[C---:B------:R-:W-:Y:S01]  /*c290*/  HMMA.16816.F32.BF16 R48, R104.reuse, R110, R48 ;  /* 0x0000006e6830723c */ /* 0x040fe20000041830 */
[----:B------:R-:W-:Y:S07]  /*c2a0*/  LDSM.16.M88.4 R108, [R165] ;  /* 0x00000000a56c783b */ /* 0x000fee0000000200 */
[C---:B---3--:R-:W-:Y:S08]  /*c2b0*/  HMMA.16816.F32.BF16 R52, R104.reuse, R116, R52 ;  /* 0x000000746834723c */ /* 0x048ff00000041834 */
        /* <DEDUP_REMOVED lines=93> */
[----:B------:R-:W-:Y:S04]  /*c890*/  IMAD.IADD R103, R105, 0x1, R2 ;  /* 0x0000000169677824 */ /* 0x000fe800078e0202 */
.L_x_6410:
[----:B------:R1:W-:Y:S01]  /*c8a0*/  @P1 STS.128 [R177+0x2000], RZ ;  /* 0x002000ffb1001388 */ /* 0x0003e20000000c00 */
[----:B------:R-:W-:Y:S01]  /*c8b0*/  @!P1 MOV R117, R103 ;  /* 0x0000006700759202 */ /* 0x000fe20000000f00 */
[--C-:B------:R-:W-:Y:S01]  /*c8c0*/  @!P1 IMAD.MOV.U32 R105, RZ, RZ, R103.reuse ;  /* 0x000000ffff699224 */ /* 0x100fe200078e0067 */
[C---:B------:R-:W-:Y:S01]  /*c8d0*/  LEA R112, P5, R104.reuse, R192, 0x1 ;  /* 0x000000c068707211 */ /* 0x040fe200078a08ff */
[--C-:B------:R-:W-:Y:S01]  /*c8e0*/  @!P1 IMAD.MOV.U32 R116, RZ, RZ, R104.reuse ;  /* 0x000000ffff749224 */ /* 0x100fe200078e0068 */
[----:B------:R-:W-:Y:S01]  /*c8f0*/  @!P1 IADD3 R3, P2, R173, R104, RZ ;  /* 0x00000068ad039210 */ /* 0x000fe20007f5e0ff */
[----:B------:R-:W-:Y:S01]  /*c900*/  @!P1 IMAD.MOV.U32 R106, RZ, RZ, c[0x0][0x19c] ;  /* 0x00006700ff6a9624 */ /* 0x000fe200078e00ff */
[-C--:B------:R-:W-:Y:S01]  /*c910*/  LEA.HI.X R113, R104, R191.reuse, R103, 0x1, P5 ;  /* 0x000000bf68717211 */ /* 0x080fe200028f0c67 */
[----:B------:R-:W-:Y:S01]  /*c920*/  @!P1 IMAD.MOV.U32 R114, RZ, RZ, c[0x0][0x19c] ;  /* 0x00006700ff729624 */ /* 0x000fe200078e00ff */
[CC--:B------:R-:W-:Y:S01]  /*c930*/  @!P1 LEA R118, P4, R3.reuse, R192.reuse, 0x1 ;  /* 0x000000c003769211 */ /* 0x0c0fe200078808ff */
[C---:B------:R-:W-:Y:S02]  /*c940*/  @!P1 IMAD.WIDE.U32 R120, R102.reuse, 0x30, R104 ;  /* 0x0000003066789825 */ /* 0x040fe400078e0068 */
[----:B------:R-:W-:Y:S01]  /*c950*/  @!PT LDS RZ, [RZ] ;  /* 0x00000000fffff984 */ /* 0x000fe20000000800 */
[----:B------:R-:W-:Y:S01]  /*c960*/  @!PT LDS RZ, [RZ] ;  /* 0x00000000fffff984 */ /* 0x000fe20000000800 */
[----:B------:R-:W-:Y:S01]  /*c970*/  @!PT LDS RZ, [RZ] ;  /* 0x00000000fffff984 */ /* 0x000fe20000000800 */
[----:B------:R1:W-:Y:S02]  /*c980*/  @!P1 LDGSTS.E.BYPASS.LTC128B.128 [R177+0x2000], [R112.64] ;  /* 0x0200000070b19fae */ /* 0x0003e4000b901d46 */
[----:B------:R-:W-:Y:S01]  /*c990*/  @!P1 IMAD.WIDE.U32 R116, R102, 0x50, R116 ;  /* 0x0000005066749825 */ /* 0x000fe200078e0074 */
[-C--:B------:R-:W-:Y:S01]  /*c9a0*/  @!P1 LEA R110, P3, R120, R192.reuse, 0x1 ;  /* 0x000000c0786e9211 */ /* 0x080fe200078608ff */
[----:B------:R1:W-:Y:S02]  /*c9b0*/  @P1 STS.128 [R177+0x2800], RZ ;  /* 0x002800ffb1001388 */ /* 0x0003e40000000c00 */
[----:B------:R-:W-:Y:S02]  /*c9c0*/  @!P1 IMAD R106, R106, 0x30, RZ ;  /* 0x000000306a6a9824 */ /* 0x000fe400078e02ff */
[----:B------:R-:W-:Y:S02]  /*c9d0*/  @!P1 IMAD R114, R114, 0x50, RZ ;  /* 0x0000005072729824 */ /* 0x000fe400078e02ff */
[----:B------:R-:W-:Y:S01]  /*c9e0*/  @!P1 IMAD.X R2, R172, 0x1, R103, P2 ;  /* 0x00000001ac029824 */ /* 0x000fe200010e0667 */
[----:B------:R-:W-:Y:S01]  /*c9f0*/  @!P1 LEA R108, P2, R116, R192, 0x1 ;  /* 0x000000c0746c9211 */ /* 0x000fe200078408ff */
[----:B------:R-:W-:Y:S02]  /*ca00*/  @!P1 IMAD.IADD R106, R106, 0x1, R121 ;  /* 0x000000016a6a9824 */ /* 0x000fe400078e0279 */
[----:B------:R-:W-:Y:S01]  /*ca10*/  @!P1 IMAD.IADD R114, R114, 0x1, R117 ;  /* 0x0000000172729824 */ /* 0x000fe200078e0275 */
[-C--:B------:R-:W-:Y:S01]  /*ca20*/  @!P1 LEA.HI.X R119, R3, R191.reuse, R2, 0x1, P4 ;  /* 0x000000bf03779211 */ /* 0x080fe200020f0c02 */
[----:B------:R-:W-:Y:S01]  /*ca30*/  @!P1 IMAD.MOV.U32 R2, RZ, RZ, c[0x0][0x19c] ;  /* 0x00006700ff029624 */ /* 0x000fe200078e00ff */
[-C--:B------:R-:W-:Y:S01]  /*ca40*/  @!P1 LEA.HI.X R111, R120, R191.reuse, R106, 0x1, P3 ;  /* 0x000000bf786f9211 */ /* 0x080fe200018f0c6a */
[----:B------:R-:W-:Y:S01]  /*ca50*/  @!P1 IMAD.MOV.U32 R117, RZ, RZ, R103 ;  /* 0x000000ffff759224 */ /* 0x000fe200078e0067 */
[----:B------:R-:W-:Y:S01]  /*ca60*/  @!P1 LEA.HI.X R109, R116, R191, R114, 0x1, P2 ;  /* 0x000000bf746d9211 */ /* 0x000fe200010f0c72 */
[----:B------:R-:W-:Y:S01]  /*ca70*/  @!PT LDS RZ, [RZ] ;  /* 0x00000000fffff984 */ /* 0x000fe20000000800 */
[----:B------:R-:W-:Y:S01]  /*ca80*/  @!PT LDS RZ, [RZ] ;  /* 0x00000000fffff984 */ /* 0x000fe20000000800 */
[----:B------:R-:W-:Y:S01]  /*ca90*/  @!PT LDS RZ, [RZ] ;  /* 0x00000000fffff984 */ /* 0x000fe20000000800 */
[----:B------:R2:W-:Y:S01]  /*caa0*/  @!P1 LDGSTS.E.BYPASS.LTC128B.128 [R177+0x2800], [R118.64] ;  /* 0x0280000076b19fae */ /* 0x0005e2000b901d46 */
[CC--:B------:R-:W-:Y:S01]  /*cab0*/  @!P1 LEA R106, P3, R102.reuse, R104.reuse, 0x5 ;  /* 0x00000068666a9211 */ /* 0x0c0fe200078628ff */
[--C-:B------:R-:W-:Y:S01]  /*cac0*/  @!P1 IMAD.MOV.U32 R116, RZ, RZ, R104.reuse ;  /* 0x000000ffff749224 */ /* 0x100fe200078e0068 */
[C---:B------:R-:W-:Y:S01]  /*cad0*/  @!P1 LEA R107, P2, R102.reuse, R104, 0x6 ;  /* 0x00000068666b9211 */ /* 0x040fe200078430ff */
[----:B------:R1:W-:Y:S01]  /*cae0*/  @P1 STS.128 [R177+0x3000], RZ ;  /* 0x003000ffb1001388 */ /* 0x0003e20000000c00 */
[----:B------:R-:W-:Y:S01]  /*caf0*/  @!P1 MOV R3, c[0x0][0x19c] ;  /* 0x0000670000039a02 */ /* 0x000fe20000000f00 */
[C---:B------:R-:W-:Y:S01]  /*cb00*/  @!P1 IMAD.WIDE.U32 R104, R102.reuse, 0x60, R104 ;  /* 0x0000006066689825 */ /* 0x040fe200078e0068 */
[-C--:B------:R-:W-:Y:S02]  /*cb10*/  @!P1 LEA.HI.X R2, R102, R103.reuse, R2, 0x6, P2 ;  /* 0x0000006766029211 */ /* 0x080fe400010f3402 */
[-C--:B------:R-:W-:Y:S01]  /*cb20*/  @!P1 LEA R114, P2, R106, R192.reuse, 0x1 ;  /* 0x000000c06a729211 */ /* 0x080fe200078408ff */
[C---:B------:R-:W-:Y:S01]  /*cb30*/  @!P1 IMAD.WIDE.U32 R116, R102.reuse, 0x70, R116 ;  /* 0x0000007066749825 */ /* 0x040fe200078e0074 */
[----:B------:R-:W-:Y:S02]  /*cb40*/  @!P1 LEA.HI.X R3, R102, R103, R3, 0x5, P3 ;  /* 0x0000006766039211 */ /* 0x000fe400018f2c03 */
[----:B------:R-:W-:Y:S01]  /*cb50*/  @!P1 MOV R103, c[0x0][0x19c] ;  /* 0x0000670000679a02 */ /* 0x000fe20000000f00 */
[----:B------:R-:W-:Y:S01]  /*cb60*/  @!P1 IMAD.MOV.U32 R102, RZ, RZ, c[0x0][0x19c] ;  /* 0x00006700ff669624 */ /* 0x000fe200078e00ff */
[-C--:B------:R-:W-:Y:S02]  /*cb70*/  @!P1 LEA.HI.X R115, R106, R191.reuse, R3, 0x1, P2 ;  /* 0x000000bf6a739211 */ /* 0x080fe400010f0c03 */
[-C--:B------:R-:W-:Y:S01]  /*cb80*/  @!P1 LEA R106, P2, R107, R192.reuse, 0x1 ;  /* 0x000000c06b6a9211 */ /* 0x080fe200078408ff */
        /* <DEDUP_REMOVED lines=10> */
[-C--:B------:R-:W-:Y:S01]  /*cc30*/  @!P1 LEA.HI.X R3, R104, R191.reuse, R103, 0x1, P3 ;  /* 0x000000bf68039211 */ /* 0x080fe200018f0c67 */
[----:B------:R-:W-:Y:S01]  /*cc40*/  @!PT LDS RZ, [RZ] ;  /* 0x00000000fffff984 */ /* 0x000fe20000000800 */
[----:B------:R-:W-:Y:S01]  /*cc50*/  @!PT LDS RZ, [RZ] ;  /* 0x00000000fffff984 */ /* 0x000fe20000000800 */
[----:B------:R-:W-:Y:S01]  /*cc60*/  @!PT LDS RZ, [RZ] ;  /* 0x00000000fffff984 */ /* 0x000fe20000000800 */
[----:B------:R1:W-:Y:S01]  /*cc70*/  @!P1 LDGSTS.E.BYPASS.LTC128B.128 [R177+0x3800], [R110.64] ;  /* 0x038000006eb19fae */ /* 0x0003e2000b901d46 */
[----:B--2---:R-:W-:Y:S01]  /*cc80*/  @!P1 LEA R118, P2, R116, R192, 0x1 ;  /* 0x000000c074769211 */ /* 0x004fe200078408ff */
        /* <DEDUP_REMOVED lines=25> */
.L_x_6409:
[----:B-1----:R-:W-:Y:S04]  /*ce20*/  IADD3 R112, R176, -0x1, RZ ;  /* 0xffffffffb0707810 */ /* 0x002fe80007ffe0ff */
[----:B------:R-:W-:Y:S04]  /*ce30*/  LEA R2, R112, R175, 0x7 ;  /* 0x000000af70027211 */ /* 0x000fe800078e38ff */
        /* <DEDUP_REMOVED lines=20> */
[----:B------:R-:W-:Y:S07]  /*cf80*/  IADD3 R3, R2, 0x19, RZ ;  /* 0x0000001902037810 */ /* 0x000fee0007ffe0ff */
        /* <DEDUP_REMOVED lines=12> */
[C---:B-1----:R-:W-:Y:S02]  /*d050*/  FFMA.FTZ R35, R0.reuse, R108, R35 ;  /* 0x0000006c00237223 */ /* 0x042fe40000010023 */
[C---:B------:R-:W-:Y:S02]  /*d060*/  FFMA.FTZ R6, R0.reuse, R107, R6 ;  /* 0x0000006b00067223 */ /* 0x040fe40000010006 */
[CC--:B------:R-:W-:Y:S02]  /*d070*/  FFMA.FTZ R22, R0.reuse, R117.reuse, R22 ;  /* 0x0000007500167223 */ /* 0x0c0fe40000010016 */
[----:B------:R-:W-:Y:S01]  /*d080*/  FFMA.FTZ R20, R0, R117, R20 ;  /* 0x0000007500147223 */ /* 0x000fe20000010014 */
[----:B------:R-:W-:Y:S01]  /*d090*/  IADD3 R117, R2, 0x59, RZ ;  /* 0x0000005902757810 */ /* 0x000fe20007ffe0ff */
[----:B------:R-:W-:Y:S01]  /*d0a0*/  FFMA.FTZ R7, R0, R106, R7 ;  /* 0x0000006a00077223 */ /* 0x000fe20000010007 */
[----:B------:R-:W-:Y:S01]  /*d0b0*/  FMNMX.FTZ R116, R6, R101, !PT ;  /* 0x0000006506747209 */ /* 0x000fe20007810000 */
[CC--:B------:R-:W-:Y:S02]  /*d0c0*/  FFMA.FTZ R23, R0.reuse, R113.reuse, R23 ;  /* 0x0000007100177223 */ /* 0x0c0fe40000010017 */
[C---:B------:R-:W-:Y:S02]  /*d0d0*/  FFMA.FTZ R21, R0.reuse, R113, R21 ;  /* 0x0000007100157223 */ /* 0x040fe40000010015 */
[----:B------:R1:W-:Y:S01]  /*d0e0*/  I2F R113, R117 ;  /* 0x0000007500717306 */ /* 0x0003e20000201400 */
[C---:B------:R-:W-:Y:S02]  /*d0f0*/  FFMA.FTZ R10, R0.reuse, R105, R10 ;  /* 0x00000069000a7223 */ /* 0x040fe4000001000a */
[CC--:B------:R-:W-:Y:S02]  /*d100*/  FFMA.FTZ R26, R0.reuse, R111.reuse, R26 ;  /* 0x0000006f001a7223 */ /* 0x0c0fe4000001001a */
[C---:B------:R-:W-:Y:S01]  /*d110*/  FFMA.FTZ R24, R0.reuse, R111, R24 ;  /* 0x0000006f00187223 */ /* 0x040fe20000010018 */
[----:B------:R-:W-:Y:S01]  /*d120*/  FMNMX.FTZ R111, R7, R116, !PT ;  /* 0x00000074076f7209 */ /* 0x000fe20007810000 */
[CC--:B------:R-:W-:Y:S02]  /*d130*/  FFMA.FTZ R27, R0.reuse, R110.reuse, R27 ;  /* 0x0000006e001b7223 */ /* 0x0c0fe4000001001b */
[----:B------:R-:W-:Y:S01]  /*d140*/  FFMA.FTZ R25, R0, R110, R25 ;  /* 0x0000006e00197223 */ /* 0x000fe20000010019 */
[----:B------:R-:W-:Y:S01]  /*d150*/  FMNMX.FTZ R110, R10, R111, !PT ;  /* 0x0000006f0a6e7209 */ /* 0x000fe20007810000 */
[C---:B------:R-:W-:Y:S01]  /*d160*/  FFMA.FTZ R30, R0.reuse, R115, R30 ;  /* 0x00000073001e7223 */ /* 0x040fe2000001001e */
[----:B------:R2:W-:Y:S01]  /*d170*/  I2F R111, R118 ;  /* 0x00000076006f7306 */ /* 0x0005e20000201400 */
[----:B------:R-:W-:Y:S01]  /*d180*/  FFMA.FTZ R4, R0, R107, R4 ;  /* 0x0000006b00047223 */ /* 0x000fe20000010004 */
[----:B------:R-:W-:Y:S01]  /*d190*/  IADD3 R107, R2, 0x40, RZ ;  /* 0x00000040026b7810 */ /* 0x000fe20007ffe0ff */
[----:B------:R-:W-:Y:S01]  /*d1a0*/  FFMA.FTZ R5, R0, R106, R5 ;  /* 0x0000006a00057223 */ /* 0x000fe20000010005 */
[----:B------:R-:W-:Y:S01]  /*d1b0*/  IADD3 R106, R2, 0x41, RZ ;  /* 0x00000041026a7810 */ /* 0x000fe20007ffe0ff */
[----:B------:R-:W-:Y:S01]  /*d1c0*/  FFMA.FTZ R8, R0, R105, R8 ;  /* 0x0000006900087223 */ /* 0x000fe20000010008 */
[----:B------:R-:W-:Y:S01]  /*d1d0*/  FMNMX.FTZ R116, R4, R100, !PT ;  /* 0x0000006404747209 */ /* 0x000fe20007810000 */
[----:B------:R-:W-:Y:S01]  /*d1e0*/  FFMA.FTZ R11, R0, R104, R11 ;  /* 0x00000068000b7223 */ /* 0x000fe2000001000b */
[----:B------:R-:W-:Y:S01]  /*d1f0*/  IADD3 R105, R2, 0x48, RZ ;  /* 0x0000004802697810 */ /* 0x000fe20007ffe0ff */
[CC--:B------:R-:W-:Y:S01]  /*d200*/  FFMA.FTZ R18, R0.reuse, R119.reuse, R18 ;  /* 0x0000007700127223 */ /* 0x0c0fe20000010012 */
[----:B------:R-:W3:Y:S01]  /*d210*/  I2F R107, R107 ;  /* 0x0000006b006b7306 */ /* 0x000ee20000201400 */
[C---:B------:R-:W-:Y:S01]  /*d220*/  FFMA.FTZ R16, R0.reuse, R119, R16 ;  /* 0x0000007700107223 */ /* 0x040fe20000010010 */
[----:B------:R-:W-:Y:S01]  /*d230*/  FMNMX.FTZ R119, R5, R116, !PT ;  /* 0x0000007405777209 */ /* 0x000fe20007810000 */
[C---:B------:R-:W-:Y:S01]  /*d240*/  FFMA.FTZ R9, R0.reuse, R104, R9 ;  /* 0x0000006800097223 */ /* 0x040fe20000010009 */
[----:B-1----:R-:W-:Y:S01]  /*d250*/  FMNMX.FTZ R117, R11, R110, !PT ;  /* 0x0000006e0b757209 */ /* 0x002fe20007810000 */
[----:B------:R-:W-:Y:S01]  /*d260*/  FFMA.FTZ R14, R0, R103, R14 ;  /* 0x00000067000e7223 */ /* 0x000fe2000001000e */
[----:B------:R-:W-:Y:S01]  /*d270*/  FMNMX.FTZ R116, R8, R119, !PT ;  /* 0x0000007708747209 */ /* 0x000fe20007810000 */
[----:B------:R-:W-:Y:S01]  /*d280*/  FFMA.FTZ R12, R0, R103, R12 ;  /* 0x00000067000c7223 */ /* 0x000fe2000001000c */
[----:B------:R-:W-:Y:S01]  /*d290*/  IADD3 R104, R2, 0x49, RZ ;  /* 0x0000004902687810 */ /* 0x000fe20007ffe0ff */
[-C--:B------:R-:W-:Y:S01]  /*d2a0*/  FFMA.FTZ R15, R0, R102.reuse, R15 ;  /* 0x00000066000f7223 */ /* 0x080fe2000001000f */
[----:B------:R-:W1:Y:S01]  /*d2b0*/  I2F R106, R106 ;  /* 0x0000006a006a7306 */ /* 0x000e620000201400 */
[----:B------:R-:W-:Y:S01]  /*d2c0*/  FMNMX.FTZ R110, R14, R117, !PT ;  /* 0x000000750e6e7209 */ /* 0x000fe20007810000 */
[C---:B------:R-:W-:Y:S01]  /*d2d0*/  FFMA.FTZ R13, R0.reuse, R102, R13 ;  /* 0x00000066000d7223 */ /* 0x040fe2000001000d */
[----:B------:R-:W-:Y:S01]  /*d2e0*/  FMNMX.FTZ R117, R9, R116, !PT ;  /* 0x0000007409757209 */ /* 0x000fe20007810000 */
[C---:B------:R-:W-:Y:S01]  /*d2f0*/  FFMA.FTZ R28, R0.reuse, R115, R28 ;  /* 0x00000073001c7223 */ /* 0x040fe2000001001c */
[----:B------:R-:W-:Y:S01]  /*d300*/  FMNMX.FTZ R115, R15, R110, !PT ;  /* 0x0000006e0f737209 */ /* 0x000fe20007810000 */
[----:B------:R-:W-:Y:S01]  /*d310*/  FFMA.FTZ R19, R0, R3, R19 ;  /* 0x0000000300137223 */ /* 0x000fe20000010013 */
[----:B--2---:R-:W-:Y:S01]  /*d320*/  FMNMX.FTZ R118, R12, R117, !PT ;  /* 0x000000750c767209 */ /* 0x004fe20007810000 */
[----:B------:R-:W-:Y:S01]  /*d330*/  FFMA.FTZ R17, R0, R3, R17 ;  /* 0x0000000300117223 */ /* 0x000fe20000010011 */
[----:B------:R-:W-:Y:S01]  /*d340*/  FMNMX.FTZ R116, R18, R115, !PT ;  /* 0x0000007312747209 */ /* 0x000fe20007810000 */
[----:B------:R-:W2:Y:S01]  /*d350*/  I2F R105, R105 ;  /* 0x0000006900697306 */ /* 0x000ea20000201400 */
[----:B------:R-:W-:Y:S01]  /*d360*/  FMNMX.FTZ R119, R13, R118, !PT ;  /* 0x000000760d777209 */ /* 0x000fe20007810000 */
[CC--:B------:R-:W-:Y:S01]  /*d370*/  FFMA.FTZ R34, R0.reuse, R109.reuse, R34 ;  /* 0x0000006d00227223 */ /* 0x0c0fe20000010022 */
[----:B------:R-:W-:Y:S01]  /*d380*/  FMNMX.FTZ R117, R19, R116, !PT ;  /* 0x0000007413757209 */ /* 0x000fe20007810000 */
[----:B------:R-:W-:Y:S01]  /*d390*/  FFMA.FTZ R32, R0, R109, R32 ;  /* 0x0000006d00207223 */ /* 0x000fe20000010020 */
[----:B------:R-:W-:Y:S01]  /*d3a0*/  FMNMX.FTZ R116, R16, R119, !PT ;  /* 0x0000007710747209 */ /* 0x000fe20007810000 */
[-C--:B------:R-:W-:Y:S01]  /*d3b0*/  FFMA.FTZ R31, R0, R114.reuse, R31 ;  /* 0x00000072001f7223 */ /* 0x080fe2000001001f */
[----:B------:R-:W-:Y:S01]  /*d3c0*/  IADD3 R115, R2, 0x68, RZ ;  /* 0x0000006802737810 */ /* 0x000fe20007ffe0ff */
[----:B------:R-:W-:Y:S01]  /*d3d0*/  FFMA.FTZ R29, R0, R114, R29 ;  /* 0x00000072001d7223 */ /* 0x000fe2000001001d */
[----:B------:R-:W-:Y:S01]  /*d3e0*/  FMNMX.FTZ R114, R22, R117, !PT ;  /* 0x0000007516727209 */ /* 0x000fe20007810000 */
[----:B------:R-:W4:Y:S01]  /*d3f0*/  I2F R104, R104 ;  /* 0x0000006800687306 */ /* 0x000f220000201400 */
[C---:B------:R-:W-:Y:S01]  /*d400*/  FFMA.FTZ R33, R0.reuse, R108, R33 ;  /* 0x0000006c00217223 */ /* 0x040fe20000010021 */
[----:B------:R-:W-:Y:S01]  /*d410*/  FMNMX.FTZ R117, R17, R116, !PT ;  /* 0x0000007411757209 */ /* 0x000fe20007810000 */
[-C--:B---3--:R-:W-:Y:S01]  /*d420*/  FFMA.FTZ R38, R0, R107.reuse, R38 ;  /* 0x0000006b00267223 */ /* 0x088fe20000010026 */
[----:B------:R-:W-:Y:S01]  /*d430*/  IADD3 R108, R2, 0x69, RZ ;  /* 0x00000069026c7810 */ /* 0x000fe20007ffe0ff */
[----:B------:R-:W-:Y:S01]  /*d440*/  FFMA.FTZ R36, R0, R107, R36 ;  /* 0x0000006b00247223 */ /* 0x000fe20000010024 */
[----:B------:R-:W-:Y:S01]  /*d450*/  IADD3 R103, R2, 0x50, RZ ;  /* 0x0000005002677810 */ /* 0x000fe20007ffe0ff */
[C---:B-1----:R-:W-:Y:S01]  /*d460*/  FFMA.FTZ R39, R0.reuse, R106, R39 ;  /* 0x0000006a00277223 */ /* 0x042fe20000010027 */
[----:B------:R-:W-:Y:S01]  /*d470*/  FMNMX.FTZ R119, R23, R114, !PT ;  /* 0x0000007217777209 */ /* 0x000fe20007810000 */
[----:B------:R-:W-:Y:S01]  /*d480*/  FFMA.FTZ R37, R0, R106, R37 ;  /* 0x0000006a00257223 */ /* 0x000fe20000010025 */
[----:B------:R-:W1:Y:S01]  /*d490*/  I2F R109, R115 ;  /* 0x00000073006d7306 */ /* 0x000e620000201400 */
[----:B------:R-:W-:Y:S01]  /*d4a0*/  FMNMX.FTZ R116, R20, R117, !PT ;  /* 0x0000007514747209 */ /* 0x000fe20007810000 */
[----:B------:R-:W-:Y:S01]  /*d4b0*/  FFMA.FTZ R54, R0, R111, R54 ;  /* 0x0000006f00367223 */ /* 0x000fe20000010036 */
[----:B------:R-:W-:Y:S01]  /*d4c0*/  FMNMX.FTZ R114, R26, R119, !PT ;  /* 0x000000771a727209 */ /* 0x000fe20007810000 */
[C---:B--2---:R-:W-:Y:S01]  /*d4d0*/  FFMA.FTZ R42, R0.reuse, R105, R42 ;  /* 0x00000069002a7223 */ /* 0x044fe2000001002a */
[----:B------:R-:W-:Y:S01]  /*d4e0*/  FMNMX.FTZ R119, R21, R116, !PT ;  /* 0x0000007415777209 */ /* 0x000fe20007810000 */
[C---:B------:R-:W-:Y:S01]  /*d4f0*/  FFMA.FTZ R52, R0.reuse, R111, R52 ;  /* 0x0000006f00347223 */ /* 0x040fe20000010034 */
[----:B------:R-:W-:Y:S01]  /*d500*/  FMNMX.FTZ R117, R27, R114, !PT ;  /* 0x000000721b757209 */ /* 0x000fe20007810000 */
[----:B------:R-:W-:Y:S01]  /*d510*/  FFMA.FTZ R40, R0, R105, R40 ;  /* 0x0000006900287223 */ /* 0x000fe20000010028 */
[----:B------:R-:W-:Y:S01]  /*d520*/  FMNMX.FTZ R114, R24, R119, !PT ;  /* 0x0000007718727209 */ /* 0x000fe20007810000 */
[----:B------:R-:W2:Y:S01]  /*d530*/  I2F R107, R108 ;  /* 0x0000006c006b7306 */ /* 0x000ea20000201400 */
[----:B------:R-:W-:Y:S01]  /*d540*/  FMNMX.FTZ R116, R30, R117, !PT ;  /* 0x000000751e747209 */ /* 0x000fe20007810000 */
[C---:B------:R-:W-:Y:S01]  /*d550*/  FFMA.FTZ R51, R0.reuse, R113, R51 ;  /* 0x0000007100337223 */ /* 0x040fe20000010033 */
[----:B------:R-:W-:Y:S01]  /*d560*/  FMNMX.FTZ R119, R25, R114, !PT ;  /* 0x0000007219777209 */ /* 0x000fe20007810000 */
[C---:B----4-:R-:W-:Y:S01]  /*d570*/  FFMA.FTZ R43, R0.reuse, R104, R43 ;  /* 0x00000068002b7223 */ /* 0x050fe2000001002b */
[----:B------:R-:W-:Y:S01]  /*d580*/  FMNMX.FTZ R117, R31, R116, !PT ;  /* 0x000000741f757209 */ /* 0x000fe20007810000 */
[----:B------:R-:W-:Y:S01]  /*d590*/  FFMA.FTZ R41, R0, R104, R41 ;  /* 0x0000006800297223 */ /* 0x000fe20000010029 */
[----:B------:R-:W-:Y:S01]  /*d5a0*/  FMNMX.FTZ R114, R28, R119, !PT ;  /* 0x000000771c727209 */ /* 0x000fe20007810000 */
[----:B------:R-:W-:Y:S01]  /*d5b0*/  FFMA.FTZ R49, R0, R113, R49 ;  /* 0x0000007100317223 */ /* 0x000fe20000010031 */
[----:B------:R-:W-:Y:S01]  /*d5c0*/  FMNMX.FTZ R106, R34, R117, !PT ;  /* 0x00000075226a7209 */ /* 0x000fe20007810000 */
[----:B------:R-:W3:Y:S01]  /*d5d0*/  I2F R103, R103 ;  /* 0x0000006700677306 */ /* 0x000ee20000201400 */
[C---:B------:R-:W-:Y:S02]  /*d5e0*/  IADD3 R102, R2.reuse, 0x51, RZ ;  /* 0x0000005102667810 */ /* 0x040fe40007ffe0ff */
[----:B------:R-:W-:Y:S01]  /*d5f0*/  IADD3 R3, R2, 0x58, RZ ;  /* 0x0000005802037810 */ /* 0x000fe20007ffe0ff */
[CC--:B-1----:R-:W-:Y:S01]  /*d600*/  FFMA.FTZ R58, R0.reuse, R109.reuse, R58 ;  /* 0x0000006d003a7223 */ /* 0x0c2fe2000001003a */
[----:B------:R-:W-:Y:S01]  /*d610*/  FMNMX.FTZ R117, R29, R114, !PT ;  /* 0x000000721d757209 */ /* 0x000fe20007810000 */
[----:B------:R-:W-:Y:S01]  /*d620*/  FFMA.FTZ R56, R0, R109, R56 ;  /* 0x0000006d00387223 */ /* 0x000fe20000010038 */
[----:B------:R-:W-:Y:S02]  /*d630*/  FMNMX.FTZ R119, R35, R106, !PT ;  /* 0x0000006a23777209 */ /* 0x000fe40007810000 */
[----:B------:R-:W-:Y:S01]  /*d640*/  IADD3 R115, R2, 0x70, RZ ;  /* 0x0000007002737810 */ /* 0x000fe20007ffe0ff */
[----:B------:R-:W1:Y:S01]  /*d650*/  I2F R102, R102 ;  /* 0x0000006600667306 */ /* 0x000e620000201400 */
[----:B------:R-:W-:Y:S02]  /*d660*/  FMNMX.FTZ R106, R38, R119, !PT ;  /* 0x00000077266a7209 */ /* 0x000fe40007810000 */
[----:B------:R-:W-:Y:S01]  /*d670*/  IADD3 R104, R2, 0x71, RZ ;  /* 0x0000007102687810 */ /* 0x000fe20007ffe0ff */
[----:B--2---:R-:W-:Y:S01]  /*d680*/  FFMA.FTZ R59, R0, R107, R59 ;  /* 0x0000006b003b7223 */ /* 0x004fe2000001003b */
[----:B------:R-:W-:Y:S01]  /*d690*/  FMNMX.FTZ R108, R32, R117, !PT ;  /* 0x00000075206c7209 */ /* 0x000fe20007810000 */
[----:B------:R-:W-:Y:S01]  /*d6a0*/  FFMA.FTZ R57, R0, R107, R57 ;  /* 0x0000006b00397223 */ /* 0x000fe20000010039 */
[----:B------:R-:W-:Y:S02]  /*d6b0*/  FMNMX.FTZ R117, R39, R106, !PT ;  /* 0x0000006a27757209 */ /* 0x000fe40007810000 */
[----:B------:R-:W-:Y:S01]  /*d6c0*/  FMNMX.FTZ R119, R33, R108, !PT ;  /* 0x0000006c21777209 */ /* 0x000fe20007810000 */
[----:B------:R-:W2:Y:S01]  /*d6d0*/  I2F R3, R3 ;  /* 0x0000000300037306 */ /* 0x000ea20000201400 */
[----:B------:R-:W-:Y:S02]  /*d6e0*/  FMNMX.FTZ R108, R42, R117, !PT ;  /* 0x000000752a6c7209 */ /* 0x000fe40007810000 */
[----:B------:R-:W-:Y:S01]  /*d6f0*/  FMNMX.FTZ R106, R36, R119, !PT ;  /* 0x00000077246a7209 */ /* 0x000fe20007810000 */
[CC--:B---3--:R-:W-:Y:S01]  /*d700*/  FFMA.FTZ R46, R0.reuse, R103.reuse, R46 ;  /* 0x00000067002e7223 */ /* 0x0c8fe2000001002e */
[----:B------:R-:W-:Y:S01]  /*d710*/  FMNMX.FTZ R117, R43, R108, !PT ;  /* 0x0000006c2b757209 */ /* 0x000fe20007810000 */
[----:B------:R-:W-:Y:S01]  /*d720*/  FFMA.FTZ R44, R0, R103, R44 ;  /* 0x00000067002c7223 */ /* 0x000fe2000001002c */
[----:B------:R-:W-:Y:S03]  /*d730*/  FMNMX.FTZ R119, R37, R106, !PT ;  /* 0x0000006a25777209 */ /* 0x000fe60007810000 */
[----:B------:R3:W4:Y:S01]  /*d740*/  I2F R105, R115 ;  /* 0x0000007300697306 */ /* 0x0007220000201400 */
[----:B------:R-:W-:Y:S01]  /*d750*/  FMNMX.FTZ R106, R40, R119, !PT ;  /* 0x00000077286a7209 */ /* 0x000fe20007810000 */
[CC--:B-1----:R-:W-:Y:S02]  /*d760*/  FFMA.FTZ R47, R0.reuse, R102.reuse, R47 ;  /* 0x00000066002f7223 */ /* 0x0c2fe4000001002f */
[----:B------:R-:W-:Y:S01]  /*d770*/  FFMA.FTZ R45, R0, R102, R45 ;  /* 0x00000066002d7223 */ /* 0x000fe2000001002d */
[----:B------:R-:W-:Y:S05]  /*d780*/  FMNMX.FTZ R102, R46, R117, !PT ;  /* 0x000000752e667209 */ /* 0x000fea0007810000 */
[----:B------:R1:W5:Y:S01]  /*d790*/  I2F R103, R104 ;  /* 0x0000006800677306 */ /* 0x0003620000201400 */
[----:B------:R-:W-:Y:S01]  /*d7a0*/  FMNMX.FTZ R117, R47, R102, !PT ;  /* 0x000000662f757209 */ /* 0x000fe20007810000 */
[CC--:B--2---:R-:W-:Y:S02]  /*d7b0*/  FFMA.FTZ R50, R0.reuse, R3.reuse, R50 ;  /* 0x0000000300327223 */ /* 0x0c4fe40000010032 */
[----:B------:R-:W-:Y:S01]  /*d7c0*/  FFMA.FTZ R48, R0, R3, R48 ;  /* 0x0000000300307223 */ /* 0x000fe20000010030 */
[----:B------:R-:W-:Y:S05]  /*d7d0*/  FMNMX.FTZ R3, R41, R106, !PT ;  /* 0x0000006a29037209 */ /* 0x000fea0007810000 */
[----:B------:R-:W2:Y:S01]  /*d7e0*/  I2F R110, R120 ;  /* 0x00000078006e7306 */ /* 0x000ea20000201400 */
[----:B------:R-:W-:Y:S02]  /*d7f0*/  FMNMX.FTZ R102, R44, R3, !PT ;  /* 0x000000032c667209 */ /* 0x000fe40007810000 */
[----:B---3--:R-:W-:Y:S01]  /*d800*/  IADD3 R115, R2, 0x78, RZ ;  /* 0x0000007802737810 */ /* 0x008fe20007ffe0ff */
[CC--:B----4-:R-:W-:Y:S01]  /*d810*/  FFMA.FTZ R62, R0.reuse, R105.reuse, R62 ;  /* 0x00000069003e7223 */ /* 0x0d0fe2000001003e */
[----:B------:R-:W-:Y:S01]  /*d820*/  FMNMX.FTZ R3, R45, R102, !PT ;  /* 0x000000662d037209 */ /* 0x000fe20007810000 */
[----:B------:R-:W-:Y:S01]  /*d830*/  FFMA.FTZ R60, R0, R105, R60 ;  /* 0x00000069003c7223 */ /* 0x000fe2000001003c */
[----:B------:R-:W-:Y:S03]  /*d840*/  IADD3 R2, R2, 0x79, RZ ;  /* 0x0000007902027810 */ /* 0x000fe60007ffe0ff */
[----:B------:R-:W3:Y:S01]  /*d850*/  I2F R115, R115 ;  /* 0x0000007300737306 */ /* 0x000ee20000201400 */
[----:B------:R-:W-:Y:S02]  /*d860*/  FMNMX.FTZ R102, R48, R3, !PT ;  /* 0x0000000330667209 */ /* 0x000fe40007810000 */
[----:B-1----:R-:W-:Y:S01]  /*d870*/  FMNMX.FTZ R104, R50, R117, !PT ;  /* 0x0000007532687209 */ /* 0x002fe20007810000 */
[CC--:B-----5:R-:W-:Y:S01]  /*d880*/  FFMA.FTZ R63, R0.reuse, R103.reuse, R63 ;  /* 0x00000067003f7223 */ /* 0x0e0fe2000001003f */
[----:B------:R-:W-:Y:S01]  /*d890*/  FMNMX.FTZ R3, R49, R102, !PT ;  /* 0x0000006631037209 */ /* 0x000fe20007810000 */
[----:B------:R-:W-:Y:S01]  /*d8a0*/  FFMA.FTZ R61, R0, R103, R61 ;  /* 0x00000067003d7223 */ /* 0x000fe2000001003d */
[----:B------:R-:W-:Y:S03]  /*d8b0*/  FMNMX.FTZ R113, R51, R104, !PT ;  /* 0x0000006833717209 */ /* 0x000fe60007810000 */
[----:B------:R-:W1:Y:S01]  /*d8c0*/  I2F R2, R2 ;  /* 0x0000000200027306 */ /* 0x000e620000201400 */
[----:B------:R-:W-:Y:S02]  /*d8d0*/  FMNMX.FTZ R102, R52, R3, !PT ;  /* 0x0000000334667209 */ /* 0x000fe40007810000 */
[----:B------:R-:W-:Y:S01]  /*d8e0*/  FMNMX.FTZ R104, R54, R113, !PT ;  /* 0x0000007136687209 */ /* 0x000fe20007810000 */
[CC--:B--2---:R-:W-:Y:S02]  /*d8f0*/  FFMA.FTZ R55, R0.reuse, R110.reuse, R55 ;  /* 0x0000006e00377223 */ /* 0x0c4fe40000010037 */
[----:B------:R-:W-:Y:S03]  /*d900*/  FFMA.FTZ R53, R0, R110, R53 ;  /* 0x0000006e00357223 */ /* 0x000fe60000010035 */
[----:B------:R-:W-:Y:S02]  /*d910*/  FMNMX.FTZ R111, R55, R104, !PT ;  /* 0x00000068376f7209 */ /* 0x000fe40007810000 */
[----:B------:R-:W-:Y:S02]  /*d920*/  FMNMX.FTZ R3, R53, R102, !PT ;  /* 0x0000006635037209 */ /* 0x000fe40007810000 */
[----:B------:R-:W-:Y:S01]  /*d930*/  FMNMX.FTZ R104, R58, R111, !PT ;  /* 0x0000006f3a687209 */ /* 0x000fe20007810000 */
[----:B---3--:R-:W-:Y:S01]  /*d940*/  FFMA.FTZ R66, R0, R115, R66 ;  /* 0x0000007300427223 */ /* 0x008fe20000010042 */
[----:B------:R-:W-:Y:S01]  /*d950*/  FMNMX.FTZ R102, R56, R3, !PT ;  /* 0x0000000338667209 */ /* 0x000fe20007810000 */
[----:B------:R-:W-:Y:S01]  /*d960*/  FFMA.FTZ R64, R0, R115, R64 ;  /* 0x0000007300407223 */ /* 0x000fe20000010040 */
[----:B------:R-:W-:Y:S02]  /*d970*/  FMNMX.FTZ R109, R59, R104, !PT ;  /* 0x000000683b6d7209 */ /* 0x000fe40007810000 */
[----:B------:R-:W-:Y:S02]  /*d980*/  FMNMX.FTZ R105, R57, R102, !PT ;  /* 0x0000006639697209 */ /* 0x000fe40007810000 */
[----:B------:R-:W-:Y:S02]  /*d990*/  FMNMX.FTZ R104, R62, R109, !PT ;  /* 0x0000006d3e687209 */ /* 0x000fe40007810000 */
[----:B------:R-:W-:Y:S01]  /*d9a0*/  LDSM.16.MT88.4 R108, [R162+0x6000] ;  /* 0x00600000a26c783b */ /* 0x000fe20000004200 */
[C---:B-1----:R-:W-:Y:S01]  /*d9b0*/  FFMA.FTZ R67, R0.reuse, R2, R67 ;  /* 0x0000000200437223 */ /* 0x042fe20000010043 */
[----:B------:R-:W-:Y:S01]  /*d9c0*/  FMNMX.FTZ R3, R63, R104, !PT ;  /* 0x000000683f037209 */ /* 0x000fe20007810000 */
[----:B------:R-:W-:Y:S01]  /*d9d0*/  FFMA.FTZ R65, R0, R2, R65 ;  /* 0x0000000200417223 */ /* 0x000fe20000010041 */
        /* <DEDUP_REMOVED lines=14> */
[C---:B------:R-:W-:Y:S02]  /*dac0*/  FADD.FTZ R102, -R2.reuse, R101 ;  /* 0x0000006502667221 */ /* 0x040fe40000010100 */
[----:B------:R-:W-:Y:S01]  /*dad0*/  FMUL.FTZ R105, R2, c[0x0][0x23c] ;  /* 0x00008f0002697a20 */ /* 0x000fe20000410000 */
[----:B--2---:R-:W-:Y:S01]  /*dae0*/  FMNMX.FTZ R3, R104, R3, !PT ;  /* 0x0000000368037209 */ /* 0x004fe20007810000 */
[----:B------:R-:W-:Y:S03]  /*daf0*/  FMUL.FTZ R101, R102, c[0x0][0x23c] ;  /* 0x00008f0066657a20 */ /* 0x000fe60000410000 */
[----:B------:R-:W-:Y:S01]  /*db00*/  FSEL R103, R105, RZ, P1 ;  /* 0x000000ff69677208 */ /* 0x000fe20000800000 */
[C---:B------:R-:W-:Y:S01]  /*db10*/  FADD.FTZ R102, -R3.reuse, R100 ;  /* 0x0000006403667221 */ /* 0x040fe20000010100 */
[C---:B------:R-:W-:Y:S01]  /*db20*/  FSETP.NEU.FTZ.AND P1, PT, R3.reuse, -INF , PT ;  /* 0xff8000000300780b */ /* 0x040fe20003f3d000 */
[----:B------:R-:W1:Y:S01]  /*db30*/  MUFU.EX2 R101, R101 ;  /* 0x0000006500657308 */ /* 0x000e620000000800 */
[----:B------:R-:W2:Y:S01]  /*db40*/  LDSM.16.MT88.4 R104, [R164+0x6000] ;  /* 0x00600000a468783b */ /* 0x000ea20000004200 */
[----:B------:R-:W-:Y:S02]  /*db50*/  FMUL.FTZ R100, R102, c[0x0][0x23c] ;  /* 0x00008f0066647a20 */ /* 0x000fe40000410000 */
[----:B------:R-:W-:Y:S02]  /*db60*/  FMUL.FTZ R102, R3, c[0x0][0x23c] ;  /* 0x00008f0003667a20 */ /* 0x000fe40000410000 */
[--C-:B------:R-:W-:Y:S02]  /*db70*/  FFMA.FTZ R117, R10, c[0x0][0x23c], -R103.reuse ;  /* 0x00008f000a757a23 */ /* 0x100fe40000010867 */
[--C-:B------:R-:W-:Y:S01]  /*db80*/  FFMA.FTZ R114, R11, c[0x0][0x23c], -R103.reuse ;  /* 0x00008f000b727a23 */ /* 0x100fe20000010867 */
[----:B------:R-:W-:Y:S01]  /*db90*/  FSEL R102, R102, RZ, P1 ;  /* 0x000000ff66667208 */ /* 0x000fe20000800000 */
[----:B------:R-:W3:Y:S01]  /*dba0*/  MUFU.EX2 R100, R100 ;  /* 0x0000006400647308 */ /* 0x000ee20000000800 */
[--C-:B------:R-:W-:Y:S01]  /*dbb0*/  FFMA.FTZ R127, R6, c[0x0][0x23c], -R103.reuse ;  /* 0x00008f00067f7a23 */ /* 0x100fe20000010867 */
[----:B------:R-:W-:Y:S01]  /*dbc0*/  ISETP.GT.AND P1, PT, R176, 0x1, PT ;  /* 0x00000001b000780c */ /* 0x000fe20003f24270 */
[--C-:B------:R-:W-:Y:S01]  /*dbd0*/  FFMA.FTZ R120, R7, c[0x0][0x23c], -R103.reuse ;  /* 0x00008f0007787a23 */ /* 0x100fe20000010867 */
[----:B------:R-:W-:Y:S01]  /*dbe0*/  MOV R176, R112 ;  /* 0x0000007000b07202 */ /* 0x000fe20000000f00 */
[--C-:B------:R-:W-:Y:S02]  /*dbf0*/  FFMA.FTZ R118, R8, c[0x0][0x23c], -R102.reuse ;  /* 0x00008f0008767a23 */ /* 0x100fe40000010866 */
[--C-:B------:R-:W-:Y:S02]  /*dc00*/  FFMA.FTZ R113, R9, c[0x0][0x23c], -R102.reuse ;  /* 0x00008f0009717a23 */ /* 0x100fe40000010866 */
[--C-:B------:R-:W-:Y:S01]  /*dc10*/  FFMA.FTZ R122, R4, c[0x0][0x23c], -R102.reuse ;  /* 0x00008f00047a7a23 */ /* 0x100fe20000010866 */
[----:B------:R-:W-:Y:S01]  /*dc20*/  MUFU.EX2 R127, R127 ;  /* 0x0000007f007f7308 */ /* 0x000fe20000000800 */
[--C-:B------:R-:W-:Y:S02]  /*dc30*/  FFMA.FTZ R119, R5, c[0x0][0x23c], -R102.reuse ;  /* 0x00008f0005777a23 */ /* 0x100fe40000010866 */
[--C-:B------:R-:W-:Y:S02]  /*dc40*/  FFMA.FTZ R121, R24, c[0x0][0x23c], -R102.reuse ;  /* 0x00008f0018797a23 */ /* 0x100fe40000010866 */
[C---:B-1----:R-:W-:Y:S02]  /*dc50*/  FMUL.FTZ R10, R101.reuse, R94 ;  /* 0x0000005e650a7220 */ /* 0x042fe40000410000 */
[----:B------:R-:W-:Y:S02]  /*dc60*/  FMUL.FTZ R11, R101, R95 ;  /* 0x0000005f650b7220 */ /* 0x000fe40000410000 */
[--C-:B------:R-:W-:Y:S01]  /*dc70*/  FFMA.FTZ R124, R25, c[0x0][0x23c], -R102.reuse ;  /* 0x00008f00197c7a23 */ /* 0x100fe20000010866 */
[----:B------:R-:W1:Y:S01]  /*dc80*/  MUFU.EX2 R120, R120 ;  /* 0x0000007800787308 */ /* 0x000e620000000800 */
[--C-:B------:R-:W-:Y:S02]  /*dc90*/  FFMA.FTZ R123, R30, c[0x0][0x23c], -R103.reuse ;  /* 0x00008f001e7b7a23 */ /* 0x100fe40000010867 */
[--C-:B------:R-:W-:Y:S02]  /*dca0*/  FFMA.FTZ R126, R28, c[0x0][0x23c], -R102.reuse ;  /* 0x00008f001c7e7a23 */ /* 0x100fe40000010866 */
[C---:B---3--:R-:W-:Y:S02]  /*dcb0*/  FMUL.FTZ R8, R100.reuse, R92 ;  /* 0x0000005c64087220 */ /* 0x048fe40000410000 */
[----:B------:R-:W-:Y:S02]  /*dcc0*/  FMUL.FTZ R9, R100, R93 ;  /* 0x0000005d64097220 */ /* 0x000fe40000410000 */
[----:B------:R-:W3:Y:S01]  /*dcd0*/  LDSM.16.MT88.4 R92, [R161+0x6000] ;  /* 0x00600000a15c783b */ /* 0x000ee20000004200 */
[----:B------:R-:W-:Y:S01]  /*dce0*/  MUFU.EX2 R117, R117 ;  /* 0x0000007500757308 */ /* 0x000fe20000000800 */
[--C-:B------:R-:W-:Y:S02]  /*dcf0*/  FFMA.FTZ R125, R32, c[0x0][0x23c], -R102.reuse ;  /* 0x00008f00207d7a23 */ /* 0x100fe40000010866 */
[--C-:B------:R-:W-:Y:S02]  /*dd00*/  FFMA.FTZ R128, R33, c[0x0][0x23c], -R102.reuse ;  /* 0x00008f0021807a23 */ /* 0x100fe40000010866 */
[C---:B------:R-:W-:Y:S02]  /*dd10*/  FMUL.FTZ R6, R101.reuse, R98 ;  /* 0x0000006265067220 */ /* 0x040fe40000410000 */
[C---:B------:R-:W-:Y:S02]  /*dd20*/  FMUL.FTZ R7, R101.reuse, R99 ;  /* 0x0000006365077220 */ /* 0x040fe40000410000 */
[C---:B------:R-:W-:Y:S01]  /*dd30*/  FMUL.FTZ R4, R100.reuse, R96 ;  /* 0x0000006064047220 */ /* 0x040fe20000410000 */
[----:B------:R-:W4:Y:S01]  /*dd40*/  MUFU.EX2 R114, R114 ;  /* 0x0000007200727308 */ /* 0x000f220000000800 */
[----:B------:R-:W-:Y:S02]  /*dd50*/  FMUL.FTZ R5, R100, R97 ;  /* 0x0000006164057220 */ /* 0x000fe40000410000 */
        /* <DEDUP_REMOVED lines=11> */
[----:B------:R-:W1:Y:S01]  /*de10*/  MUFU.EX2 R119, R119 ;  /* 0x0000007700777308 */ /* 0x000e620000000800 */
[----:B------:R-:W-:Y:S02]  /*de20*/  FMUL.FTZ R14, R101, R90 ;  /* 0x0000005a650e7220 */ /* 0x000fe40000410000 */
[--C-:B------:R-:W-:Y:S01]  /*de30*/  FFMA.FTZ R116, R15, c[0x0][0x23c], -R103.reuse ;  /* 0x00008f000f747a23 */ /* 0x100fe20000010867 */
        /* <DEDUP_REMOVED lines=10> */
[----:B------:R-:W4:Y:S01]  /*dee0*/  MUFU.EX2 R113, R113 ;  /* 0x0000007100717308 */ /* 0x000f220000000800 */
[----:B------:R-:W-:Y:S02]  /*def0*/  FMUL.FTZ R73, R100, R73 ;  /* 0x0000004964497220 */ /* 0x000fe40000410000 */
[--C-:B------:R-:W-:Y:S01]  /*df00*/  FFMA.FTZ R16, R16, c[0x0][0x23c], -R102.reuse ;  /* 0x00008f0010107a23 */ /* 0x100fe20000010866 */
[----:B-1----:R-:W-:Y:S01]  /*df10*/  F2FP.BF16.PACK_AB R96, R119, R122 ;  /* 0x0000007a7760723e */ /* 0x002fe200000010ff */
[C---:B------:R-:W-:Y:S02]  /*df20*/  FMUL.FTZ R86, R101.reuse, R86 ;  /* 0x0000005665567220 */ /* 0x040fe40000410000 */
[----:B------:R-:W-:Y:S02]  /*df30*/  FMUL.FTZ R87, R101, R87 ;  /* 0x0000005765577220 */ /* 0x000fe40000410000 */
[C---:B------:R-:W-:Y:S01]  /*df40*/  FMUL.FTZ R84, R100.reuse, R84 ;  /* 0x0000005464547220 */ /* 0x040fe20000410000 */
[----:B------:R-:W-:Y:S01]  /*df50*/  MUFU.EX2 R115, R115 ;  /* 0x0000007300737308 */ /* 0x000fe20000000800 */
[----:B------:R-:W-:Y:S02]  /*df60*/  FMUL.FTZ R85, R100, R85 ;  /* 0x0000005564557220 */ /* 0x000fe40000410000 */
[--C-:B------:R-:W-:Y:S02]  /*df70*/  FFMA.FTZ R129, R38, c[0x0][0x23c], -R103.reuse ;  /* 0x00008f0026817a23 */ /* 0x100fe40000010867 */
[--C-:B------:R-:W-:Y:S02]  /*df80*/  FFMA.FTZ R38, R39, c[0x0][0x23c], -R103.reuse ;  /* 0x00008f0027267a23 */ /* 0x100fe40000010867 */
[--C-:B------:R-:W-:Y:S02]  /*df90*/  FFMA.FTZ R42, R42, c[0x0][0x23c], -R103.reuse ;  /* 0x00008f002a2a7a23 */ /* 0x100fe40000010867 */
[--C-:B------:R-:W-:Y:S01]  /*dfa0*/  FFMA.FTZ R39, R43, c[0x0][0x23c], -R103.reuse ;  /* 0x00008f002b277a23 */ /* 0x100fe20000010867 */
        /* <DEDUP_REMOVED lines=8> */
[C---:B--2---:R-:W-:Y:S05]  /*e030*/  HMMA.16816.F32.BF16 R4, R96.reuse, R104, R4 ;  /* 0x000000686004723c */ /* 0x044fea0000041804 */
[--C-:B------:R-:W-:Y:S02]  /*e040*/  FFMA.FTZ R43, R47, c[0x0][0x23c], -R103.reuse ;  /* 0x00008f002f2b7a23 */ /* 0x100fe40000010867 */
[--C-:B------:R-:W-:Y:S01]  /*e050*/  FFMA.FTZ R47, R50, c[0x0][0x23c], -R103.reuse ;  /* 0x00008f00322f7a23 */ /* 0x100fe20000010867 */
[C---:B------:R-:W-:Y:S01]  /*e060*/  HMMA.16816.F32.BF16 R8, R96.reuse, R106, R8 ;  /* 0x0000006a6008723c */ /* 0x040fe20000041808 */
[----:B------:R-:W-:Y:S01]  /*e070*/  MUFU.EX2 R124, R124 ;  /* 0x0000007c007c7308 */ /* 0x000fe20000000800 */
[----:B------:R-:W2:Y:S02]  /*e080*/  LDSM.16.MT88.4 R104, [R160+0x6000] ;  /* 0x00600000a068783b */ /* 0x000ea40000004200 */
[--C-:B------:R-:W-:Y:S02]  /*e090*/  FFMA.FTZ R50, R51, c[0x0][0x23c], -R103.reuse ;  /* 0x00008f0033327a23 */ /* 0x100fe40000010867 */
[--C-:B------:R-:W-:Y:S02]  /*e0a0*/  FFMA.FTZ R44, R44, c[0x0][0x23c], -R102.reuse ;  /* 0x00008f002c2c7a23 */ /* 0x100fe40000010866 */
[C---:B------:R-:W-:Y:S03]  /*e0b0*/  HMMA.16816.F32.BF16 R68, R96.reuse, R108, R68 ;  /* 0x0000006c6044723c */ /* 0x040fe60000041844 */
[----:B------:R-:W-:Y:S01]  /*e0c0*/  MUFU.EX2 R123, R123 ;  /* 0x0000007b007b7308 */ /* 0x000fe20000000800 */
[--C-:B------:R-:W-:Y:S02]  /*e0d0*/  FFMA.FTZ R45, R45, c[0x0][0x23c], -R102.reuse ;  /* 0x00008f002d2d7a23 */ /* 0x100fe40000010866 */
[--C-:B------:R-:W-:Y:S02]  /*e0e0*/  FFMA.FTZ R48, R48, c[0x0][0x23c], -R102.reuse ;  /* 0x00008f0030307a23 */ /* 0x100fe40000010866 */
[C---:B------:R-:W-:Y:S04]  /*e0f0*/  HMMA.16816.F32.BF16 R72, R96.reuse, R110, R72 ;  /* 0x0000006e6048723c */ /* 0x040fe80000041848 */
[--C-:B------:R-:W-:Y:S01]  /*e100*/  FFMA.FTZ R109, R18, c[0x0][0x23c], -R103.reuse ;  /* 0x00008f00126d7a23 */ /* 0x100fe20000010867 */
[----:B------:R-:W-:Y:S01]  /*e110*/  MUFU.EX2 R126, R126 ;  /* 0x0000007e007e7308 */ /* 0x000fe20000000800 */
[--C-:B------:R-:W-:Y:S02]  /*e120*/  FFMA.FTZ R108, R19, c[0x0][0x23c], -R103.reuse ;  /* 0x00008f00136c7a23 */ /* 0x100fe40000010867 */
[C---:B---3--:R-:W-:Y:S04]  /*e130*/  HMMA.16816.F32.BF16 R76, R96.reuse, R92, R76 ;  /* 0x0000005c604c723c */ /* 0x048fe8000004184c */
[--C-:B------:R-:W-:Y:S02]  /*e140*/  FFMA.FTZ R110, R12, c[0x0][0x23c], -R102.reuse ;  /* 0x00008f000c6e7a23 */ /* 0x100fe40000010866 */
[C---:B------:R-:W-:Y:S01]  /*e150*/  FMUL.FTZ R12, R100.reuse, R88 ;  /* 0x00000058640c7220 */ /* 0x040fe20000410000 */
[----:B------:R-:W-:Y:S01]  /*e160*/  MUFU.EX2 R109, R109 ;  /* 0x0000006d006d7308 */ /* 0x000fe20000000800 */
[C---:B------:R-:W-:Y:S01]  /*e170*/  HMMA.16816.F32.BF16 R80, R96.reuse, R94, R80 ;  /* 0x0000005e6050723c */ /* 0x040fe20000041850 */
[----:B------:R-:W-:Y:S03]  /*e180*/  LDSM.16.MT88.4 R92, [R162+0x6800] ;  /* 0x00680000a25c783b */ /* 0x000fe60000004200 */
[--C-:B------:R-:W-:Y:S02]  /*e190*/  FFMA.FTZ R111, R13, c[0x0][0x23c], -R102.reuse ;  /* 0x00008f000d6f7a23 */ /* 0x100fe40000010866 */
[----:B------:R-:W-:Y:S02]  /*e1a0*/  FMUL.FTZ R13, R100, R89 ;  /* 0x00000059640d7220 */ /* 0x000fe40000410000 */
[--C-:B------:R-:W-:Y:S01]  /*e1b0*/  FFMA.FTZ R49, R49, c[0x0][0x23c], -R102.reuse ;  /* 0x00008f0031317a23 */ /* 0x100fe20000010866 */
[----:B------:R-:W3:Y:S01]  /*e1c0*/  MUFU.EX2 R108, R108 ;  /* 0x0000006c006c7308 */ /* 0x000ee20000000800 */
[----:B------:R-:W4:Y:S02]  /*e1d0*/  LDSM.16.MT88.4 R88, [R164+0x6800] ;  /* 0x00680000a458783b */ /* 0x000f240000004200 */
[--C-:B------:R-:W-:Y:S01]  /*e1e0*/  FFMA.FTZ R51, R54, c[0x0][0x23c], -R103.reuse ;  /* 0x00008f0036337a23 */ /* 0x100fe20000010867 */
[C---:B--2---:R-:W-:Y:S03]  /*e1f0*/  HMMA.16816.F32.BF16 R12, R96.reuse, R104, R12 ;  /* 0x00000068600c723c */ /* 0x044fe6000004180c */
[--C-:B------:R-:W-:Y:S02]  /*e200*/  FFMA.FTZ R54, R55, c[0x0][0x23c], -R103.reuse ;  /* 0x00008f0037367a23 */ /* 0x100fe40000010867 */
[--C-:B------:R-:W-:Y:S01]  /*e210*/  FFMA.FTZ R58, R58, c[0x0][0x23c], -R103.reuse ;  /* 0x00008f003a3a7a23 */ /* 0x100fe20000010867 */
[----:B------:R-:W-:Y:S01]  /*e220*/  MUFU.EX2 R110, R110 ;  /* 0x0000006e006e7308 */ /* 0x000fe20000000800 */
[--C-:B------:R-:W-:Y:S01]  /*e230*/  FFMA.FTZ R104, R17, c[0x0][0x23c], -R102.reuse ;  /* 0x00008f0011687a23 */ /* 0x100fe20000010866 */
[----:B------:R-:W-:Y:S04]  /*e240*/  HMMA.16816.F32.BF16 R84, R96, R106, R84 ;  /* 0x0000006a6054723c */ /* 0x000fe80000041854 */
[----:B-1----:R-:W-:Y:S01]  /*e250*/  F2FP.BF16.PACK_AB R17, R116, R115 ;  /* 0x000000737411723e */ /* 0x002fe200000010ff */
[--C-:B------:R-:W-:Y:S02]  /*e260*/  FFMA.FTZ R55, R59, c[0x0][0x23c], -R103.reuse ;  /* 0x00008f003b377a23 */ /* 0x100fe40000010867 */
[--C-:B------:R-:W-:Y:S01]  /*e270*/  FFMA.FTZ R99, R22, c[0x0][0x23c], -R103.reuse ;  /* 0x00008f0016637a23 */ /* 0x100fe20000010867 */
[----:B------:R-:W1:Y:S01]  /*e280*/  MUFU.EX2 R111, R111 ;  /* 0x0000006f006f7308 */ /* 0x000e620000000800 */
[--C-:B------:R-:W-:Y:S03]  /*e290*/  FFMA.FTZ R98, R23, c[0x0][0x23c], -R103.reuse ;  /* 0x00008f0017627a23 */ /* 0x100fe60000010867 */
[--C-:B------:R-:W-:Y:S01]  /*e2a0*/  FFMA.FTZ R106, R20, c[0x0][0x23c], -R102.reuse ;  /* 0x00008f00146a7a23 */ /* 0x100fe20000010866 */
[----:B---3--:R-:W-:Y:S01]  /*e2b0*/  F2FP.BF16.PACK_AB R19, R108, R109 ;  /* 0x0000006d6c13723e */ /* 0x008fe200000010ff */
[--C-:B------:R-:W-:Y:S02]  /*e2c0*/  FFMA.FTZ R107, R21, c[0x0][0x23c], -R102.reuse ;  /* 0x00008f00156b7a23 */ /* 0x100fe40000010866 */
[----:B------:R-:W-:Y:S01]  /*e2d0*/  LDSM.16.MT88.4 R20, [R164+0x7000] ;  /* 0x00700000a414783b */ /* 0x000fe20000004200 */
[--C-:B------:R-:W-:Y:S01]  /*e2e0*/  FFMA.FTZ R97, R26, c[0x0][0x23c], -R103.reuse ;  /* 0x00008f001a617a23 */ /* 0x100fe20000010867 */
[----:B------:R1:W-:Y:S01]  /*e2f0*/  MUFU.EX2 R105, R16 ;  /* 0x0000001000697308 */ /* 0x0003e20000000800 */
[--C-:B------:R-:W-:Y:S02]  /*e300*/  FFMA.FTZ R96, R27, c[0x0][0x23c], -R103.reuse ;  /* 0x00008f001b607a23 */ /* 0x100fe40000010867 */
[--C-:B------:R-:W-:Y:S02]  /*e310*/  FFMA.FTZ R52, R52, c[0x0][0x23c], -R102.reuse ;  /* 0x00008f0034347a23 */ /* 0x100fe40000010866 */
[--C-:B------:R-:W-:Y:S01]  /*e320*/  FFMA.FTZ R53, R53, c[0x0][0x23c], -R102.reuse ;  /* 0x00008f0035357a23 */ /* 0x100fe20000010866 */
[----:B------:R-:W-:Y:S01]  /*e330*/  LDSM.16.MT88.4 R24, [R160+0x7000] ;  /* 0x00700000a018783b */ /* 0x000fe20000004200 */
[--C-:B------:R-:W-:Y:S02]  /*e340*/  FFMA.FTZ R56, R56, c[0x0][0x23c], -R102.reuse ;  /* 0x00008f0038387a23 */ /* 0x100fe40000010866 */
[----:B------:R-:W-:Y:S01]  /*e350*/  FFMA.FTZ R57, R57, c[0x0][0x23c], -R102 ;  /* 0x00008f0039397a23 */ /* 0x000fe20000010866 */
[----:B------:R-:W2:Y:S01]  /*e360*/  MUFU.EX2 R104, R104 ;  /* 0x0000006800687308 */ /* 0x000ea20000000800 */
[----:B------:R-:W-:Y:S02]  /*e370*/  FFMA.FTZ R122, R100, R193, R122 ;  /* 0x000000c1647a7223 */ /* 0x000fe4000001007a */
[--C-:B------:R-:W-:Y:S02]  /*e380*/  FFMA.FTZ R59, R62, c[0x0][0x23c], -R103.reuse ;  /* 0x00008f003e3b7a23 */ /* 0x100fe40000010867 */
[--C-:B------:R-:W-:Y:S02]  /*e390*/  FFMA.FTZ R62, R63, c[0x0][0x23c], -R103.reuse ;  /* 0x00008f003f3e7a23 */ /* 0x100fe40000010867 */
[----:B------:R-:W-:Y:S02]  /*e3a0*/  FFMA.FTZ R66, R66, c[0x0][0x23c], -R103 ;  /* 0x00008f0042427a23 */ /* 0x000fe40000010867 */
[--C-:B------:R-:W-:Y:S01]  /*e3b0*/  FFMA.FTZ R60, R60, c[0x0][0x23c], -R102.reuse ;  /* 0x00008f003c3c7a23 */ /* 0x100fe20000010866 */
[----:B------:R-:W-:Y:S01]  /*e3c0*/  MUFU.EX2 R99, R99 ;  /* 0x0000006300637308 */ /* 0x000fe20000000800 */
[----:B------:R-:W-:Y:S02]  /*e3d0*/  FFMA.FTZ R61, R61, c[0x0][0x23c], -R102 ;  /* 0x00008f003d3d7a23 */ /* 0x000fe40000010866 */
[----:B------:R-:W-:Y:S01]  /*e3e0*/  FFMA.FTZ R127, R101, R194, R127 ;  /* 0x000000c2657f7223 */ /* 0x000fe2000001007f */
[----:B-1----:R-:W-:Y:S01]  /*e3f0*/  F2FP.BF16.PACK_AB R16, R111, R110 ;  /* 0x0000006e6f10723e */ /* 0x002fe200000010ff */
[----:B------:R-:W-:Y:S01]  /*e400*/  FADD.FTZ R119, R119, R122 ;  /* 0x0000007a77777221 */ /* 0x000fe20000010000 */
[----:B------:R-:W-:Y:S01]  /*e410*/  MOV R101, R2 ;  /* 0x0000000200657202 */ /* 0x000fe20000000f00 */
[----:B------:R-:W-:Y:S02]  /*e420*/  FADD.FTZ R120, R120, R127 ;  /* 0x0000007f78787221 */ /* 0x000fe40000010000 */
        /* <DEDUP_REMOVED lines=9> */
[C---:B----4-:R-:W-:Y:S05]  /*e4c0*/  HMMA.16816.F32.BF16 R4, R16.reuse, R88, R4 ;  /* 0x000000581004723c */ /* 0x050fea0000041804 */
[----:B------:R-:W-:Y:S02]  /*e4d0*/  FADD.FTZ R116, R116, R115 ;  /* 0x0000007374747221 */ /* 0x000fe40000010000 */
[----:B------:R-:W-:Y:S01]  /*e4e0*/  FADD.FTZ R100, R111, R100 ;  /* 0x000000646f647221 */ /* 0x000fe20000010000 */
[C---:B------:R-:W-:Y:S01]  /*e4f0*/  HMMA.16816.F32.BF16 R8, R16.reuse, R90, R8 ;  /* 0x0000005a1008723c */ /* 0x040fe20000041808 */
[----:B------:R-:W2:Y:S01]  /*e500*/  LDSM.16.MT88.4 R88, [R161+0x6800] ;  /* 0x00680000a158783b */ /* 0x000ea20000004200 */
[----:B------:R-:W3:Y:S02]  /*e510*/  MUFU.EX2 R96, R96 ;  /* 0x0000006000607308 */ /* 0x000ee40000000800 */
[----:B------:R-:W-:Y:S02]  /*e520*/  FADD.FTZ R109, R109, R116 ;  /* 0x000000746d6d7221 */ /* 0x000fe40000010000 */
[----:B------:R-:W-:Y:S01]  /*e530*/  FADD.FTZ R105, R105, R100 ;  /* 0x0000006469697221 */ /* 0x000fe20000010000 */
[----:B------:R-:W-:Y:S01]  /*e540*/  MOV R100, R3 ;  /* 0x0000000300647202 */ /* 0x000fe20000000f00 */
[C---:B------:R-:W-:Y:S04]  /*e550*/  HMMA.16816.F32.BF16 R68, R16.reuse, R92, R68 ;  /* 0x0000005c1044723c */ /* 0x040fe80000041844 */
[----:B------:R-:W-:Y:S01]  /*e560*/  FADD.FTZ R108, R108, R109 ;  /* 0x0000006d6c6c7221 */ /* 0x000fe20000010000 */
[----:B------:R-:W-:Y:S01]  /*e570*/  MUFU.EX2 R106, R106 ;  /* 0x0000006a006a7308 */ /* 0x000fe20000000800 */
[----:B------:R-:W-:Y:S02]  /*e580*/  FADD.FTZ R105, R104, R105 ;  /* 0x0000006968697221 */ /* 0x000fe40000010000 */
[C---:B------:R-:W-:Y:S01]  /*e590*/  HMMA.16816.F32.BF16 R72, R16.reuse, R94, R72 ;  /* 0x0000005e1048723c */ /* 0x040fe20000041848 */
[----:B------:R-:W4:Y:S06]  /*e5a0*/  LDSM.16.MT88.4 R92, [R160+0x6800] ;  /* 0x00680000a05c783b */ /* 0x000f2c0000004200 */
[----:B------:R-:W5:Y:S10]  /*e5b0*/  MUFU.EX2 R107, R107 ;  /* 0x0000006b006b7308 */ /* 0x000f740000000800 */
[----:B------:R-:W-:Y:S01]  /*e5c0*/  MUFU.EX2 R125, R125 ;  /* 0x0000007d007d7308 */ /* 0x000fe20000000800 */
[C---:B--2---:R-:W-:Y:S09]  /*e5d0*/  HMMA.16816.F32.BF16 R76, R16.reuse, R88, R76 ;  /* 0x00000058104c723c */ /* 0x044ff2000004184c */
[----:B------:R-:W-:Y:S01]  /*e5e0*/  MUFU.EX2 R128, R128 ;  /* 0x0000008000807308 */ /* 0x000fe20000000800 */
[C---:B------:R-:W-:Y:S01]  /*e5f0*/  HMMA.16816.F32.BF16 R80, R16.reuse, R90, R80 ;  /* 0x0000005a1050723c */ /* 0x040fe20000041850 */
[----:B------:R-:W2:Y:S08]  /*e600*/  LDSM.16.MT88.4 R88, [R162+0x7000] ;  /* 0x00700000a258783b */ /* 0x000eb00000004200 */
[----:B------:R-:W-:Y:S01]  /*e610*/  MUFU.EX2 R129, R129 ;  /* 0x0000008100817308 */ /* 0x000fe20000000800 */
[C---:B----4-:R-:W-:Y:S09]  /*e620*/  HMMA.16816.F32.BF16 R12, R16.reuse, R92, R12 ;  /* 0x0000005c100c723c */ /* 0x050ff2000004180c */
[----:B------:R-:W-:Y:S01]  /*e630*/  MUFU.EX2 R38, R38 ;  /* 0x0000002600267308 */ /* 0x000fe20000000800 */
[----:B------:R-:W-:Y:S01]  /*e640*/  HMMA.16816.F32.BF16 R84, R16, R94, R84 ;  /* 0x0000005e1054723c */ /* 0x000fe20000041854 */
[----:B------:R-:W-:Y:S06]  /*e650*/  LDSM.16.MT88.4 R92, [R164+0x9800] ;  /* 0x00980000a45c783b */ /* 0x000fec0000004200 */
[----:B-1----:R-:W-:Y:S01]  /*e660*/  F2FP.BF16.PACK_AB R17, R98, R99 ;  /* 0x000000636211723e */ /* 0x002fe200000010ff */
[----:B------:R-:W-:Y:S01]  /*e670*/  FADD.FTZ R99, R99, R108 ;  /* 0x0000006c63637221 */ /* 0x000fe20000010000 */
[----:B---3--:R-:W-:Y:S01]  /*e680*/  F2FP.BF16.PACK_AB R19, R96, R97 ;  /* 0x000000616013723e */ /* 0x008fe200000010ff */
[----:B------:R-:W-:Y:S02]  /*e690*/  MUFU.EX2 R42, R42 ;  /* 0x0000002a002a7308 */ /* 0x000fe40000000800 */
[----:B-----5:R-:W-:Y:S01]  /*e6a0*/  F2FP.BF16.PACK_AB R16, R107, R106 ;  /* 0x0000006a6b10723e */ /* 0x020fe200000010ff */
[----:B------:R-:W-:Y:S01]  /*e6b0*/  FADD.FTZ R98, R98, R99 ;  /* 0x0000006362627221 */ /* 0x000fe20000010000 */
[----:B------:R-:W-:Y:S01]  /*e6c0*/  F2FP.BF16.PACK_AB R18, R124, R121 ;  /* 0x000000797c12723e */ /* 0x000fe200000010ff */
[----:B------:R-:W-:Y:S02]  /*e6d0*/  FADD.FTZ R106, R106, R105 ;  /* 0x000000696a6a7221 */ /* 0x000fe40000010000 */
[----:B------:R-:W-:Y:S02]  /*e6e0*/  FADD.FTZ R97, R97, R98 ;  /* 0x0000006261617221 */ /* 0x000fe40000010000 */
[----:B------:R-:W-:Y:S01]  /*e6f0*/  FADD.FTZ R106, R107, R106 ;  /* 0x0000006a6b6a7221 */ /* 0x000fe20000010000 */
[----:B------:R-:W-:Y:S01]  /*e700*/  MUFU.EX2 R39, R39 ;  /* 0x0000002700277308 */ /* 0x000fe20000000800 */
[C---:B------:R-:W-:Y:S03]  /*e710*/  HMMA.16816.F32.BF16 R4, R16.reuse, R20, R4 ;  /* 0x000000141004723c */ /* 0x040fe60000041804 */
[----:B------:R-:W-:Y:S02]  /*e720*/  FADD.FTZ R96, R96, R97 ;  /* 0x0000006160607221 */ /* 0x000fe40000010000 */
[----:B------:R-:W-:Y:S03]  /*e730*/  FADD.FTZ R121, R121, R106 ;  /* 0x0000006a79797221 */ /* 0x000fe60000010000 */
[C---:B------:R-:W-:Y:S01]  /*e740*/  HMMA.16816.F32.BF16 R8, R16.reuse, R22, R8 ;  /* 0x000000161008723c */ /* 0x040fe20000041808 */
[----:B------:R-:W1:Y:S01]  /*e750*/  LDSM.16.MT88.4 R20, [R161+0x7000] ;  /* 0x00700000a114783b */ /* 0x000e620000004200 */
[----:B------:R-:W-:Y:S02]  /*e760*/  MUFU.EX2 R36, R36 ;  /* 0x0000002400247308 */ /* 0x000fe40000000800 */
[----:B------:R-:W-:Y:S04]  /*e770*/  FADD.FTZ R121, R124, R121 ;  /* 0x000000797c797221 */ /* 0x000fe80000010000 */
[C---:B--2---:R-:W-:Y:S04]  /*e780*/  HMMA.16816.F32.BF16 R68, R16.reuse, R88, R68 ;  /* 0x000000581044723c */ /* 0x044fe80000041844 */
[----:B------:R-:W-:Y:S03]  /*e790*/  MUFU.EX2 R37, R37 ;  /* 0x0000002500257308 */ /* 0x000fe60000000800 */
[--C-:B------:R-:W-:Y:S01]  /*e7a0*/  FFMA.FTZ R89, R34, c[0x0][0x23c], -R103.reuse ;  /* 0x00008f0022597a23 */ /* 0x100fe20000010867 */
[C---:B------:R-:W-:Y:S04]  /*e7b0*/  HMMA.16816.F32.BF16 R72, R16.reuse, R90, R72 ;  /* 0x0000005a1048723c */ /* 0x040fe80000041848 */
[--C-:B------:R-:W-:Y:S02]  /*e7c0*/  FFMA.FTZ R88, R35, c[0x0][0x23c], -R103.reuse ;  /* 0x00008f0023587a23 */ /* 0x100fe40000010867 */
[----:B------:R-:W-:Y:S01]  /*e7d0*/  LDSM.16.MT88.4 R32, [R161+0x8800] ;  /* 0x00880000a120783b */ /* 0x000fe20000004200 */
[--C-:B------:R-:W-:Y:S01]  /*e7e0*/  FFMA.FTZ R90, R31, c[0x0][0x23c], -R103.reuse ;  /* 0x00008f001f5a7a23 */ /* 0x100fe20000010867 */
[----:B------:R-:W-:Y:S01]  /*e7f0*/  MUFU.EX2 R89, R89 ;  /* 0x0000005900597308 */ /* 0x000fe20000000800 */
[----:B------:R-:W-:Y:S03]  /*e800*/  FFMA.FTZ R91, R29, c[0x0][0x23c], -R102 ;  /* 0x00008f001d5b7a23 */ /* 0x000fe60000010866 */
[----:B------:R-:W-:Y:S02]  /*e810*/  FFMA.FTZ R103, R67, c[0x0][0x23c], -R103 ;  /* 0x00008f0043677a23 */ /* 0x000fe40000010867 */
[----:B------:R-:W-:Y:S04]  /*e820*/  LDSM.16.MT88.4 R28, [R162+0x8000] ;  /* 0x00800000a21c783b */ /* 0x000fe80000004200 */
[----:B------:R-:W2:Y:S01]  /*e830*/  MUFU.EX2 R90, R90 ;  /* 0x0000005a005a7308 */ /* 0x000ea20000000800 */
[C---:B-1----:R-:W-:Y:S09]  /*e840*/  HMMA.16816.F32.BF16 R76, R16.reuse, R20, R76 ;  /* 0x00000014104c723c */ /* 0x042ff2000004184c */
[----:B------:R-:W1:Y:S01]  /*e850*/  MUFU.EX2 R88, R88 ;  /* 0x0000005800587308 */ /* 0x000e620000000800 */
[C---:B------:R-:W-:Y:S01]  /*e860*/  HMMA.16816.F32.BF16 R80, R16.reuse, R22, R80 ;  /* 0x000000161050723c */ /* 0x040fe20000041850 */
[----:B------:R-:W3:Y:S08]  /*e870*/  LDSM.16.MT88.4 R20, [R164+0x7800] ;  /* 0x00780000a414783b */ /* 0x000ef00000004200 */
[----:B------:R-:W4:Y:S01]  /*e880*/  MUFU.EX2 R91, R91 ;  /* 0x0000005b005b7308 */ /* 0x000f220000000800 */
[C---:B------:R-:W-:Y:S09]  /*e890*/  HMMA.16816.F32.BF16 R12, R16.reuse, R24, R12 ;  /* 0x00000018100c723c */ /* 0x040ff2000004180c */
[----:B------:R-:W-:Y:S01]  /*e8a0*/  MUFU.EX2 R40, R40 ;  /* 0x0000002800287308 */ /* 0x000fe20000000800 */
[----:B------:R-:W-:Y:S01]  /*e8b0*/  HMMA.16816.F32.BF16 R84, R16, R26, R84 ;  /* 0x0000001a1054723c */ /* 0x000fe20000041854 */
[----:B------:R-:W5:Y:S06]  /*e8c0*/  LDSM.16.MT88.4 R24, [R162+0x7800] ;  /* 0x00780000a218783b */ /* 0x000f6c0000004200 */
[----:B--2---:R-:W-:Y:S01]  /*e8d0*/  F2FP.BF16.PACK_AB R17, R90, R123 ;  /* 0x0000007b5a11723e */ /* 0x004fe200000010ff */
[----:B------:R-:W-:Y:S01]  /*e8e0*/  FADD.FTZ R123, R123, R96 ;  /* 0x000000607b7b7221 */ /* 0x000fe20000010000 */
[----:B-1----:R-:W-:Y:S01]  /*e8f0*/  F2FP.BF16.PACK_AB R19, R88, R89 ;  /* 0x000000595813723e */ /* 0x002fe200000010ff */
[----:B------:R-:W1:Y:S02]  /*e900*/  MUFU.EX2 R41, R41 ;  /* 0x0000002900297308 */ /* 0x000e640000000800 */
[----:B------:R-:W-:Y:S01]  /*e910*/  F2FP.BF16.PACK_AB R18, R128, R125 ;  /* 0x0000007d8012723e */ /* 0x000fe200000010ff */
[----:B------:R-:W-:Y:S01]  /*e920*/  FADD.FTZ R90, R90, R123 ;  /* 0x0000007b5a5a7221 */ /* 0x000fe20000010000 */
[----:B----4-:R-:W-:Y:S01]  /*e930*/  F2FP.BF16.PACK_AB R16, R91, R126 ;  /* 0x0000007e5b10723e */ /* 0x010fe200000010ff */
[----:B------:R-:W-:Y:S02]  /*e940*/  FADD.FTZ R126, R126, R121 ;  /* 0x000000797e7e7221 */ /* 0x000fe40000010000 */
[----:B------:R-:W-:Y:S02]  /*e950*/  FADD.FTZ R89, R89, R90 ;  /* 0x0000005a59597221 */ /* 0x000fe40000010000 */
[----:B------:R-:W-:Y:S01]  /*e960*/  FADD.FTZ R126, R91, R126 ;  /* 0x0000007e5b7e7221 */ /* 0x000fe20000010000 */
[----:B------:R-:W-:Y:S01]  /*e970*/  MUFU.EX2 R46, R46 ;  /* 0x0000002e002e7308 */ /* 0x000fe20000000800 */
[----:B------:R-:W-:Y:S01]  /*e980*/  FADD.FTZ R88, R88, R89 ;  /* 0x0000005958587221 */ /* 0x000fe20000010000 */
[C---:B---3--:R-:W-:Y:S08]  /*e990*/  HMMA.16816.F32.BF16 R4, R16.reuse, R20, R4 ;  /* 0x000000141004723c */ /* 0x048ff00000041804 */
[----:B------:R-:W2:Y:S01]  /*e9a0*/  MUFU.EX2 R43, R43 ;  /* 0x0000002b002b7308 */ /* 0x000ea20000000800 */
[C---:B------:R-:W-:Y:S01]  /*e9b0*/  HMMA.16816.F32.BF16 R8, R16.reuse, R22, R8 ;  /* 0x000000161008723c */ /* 0x040fe20000041808 */
[----:B------:R-:W3:Y:S08]  /*e9c0*/  LDSM.16.MT88.4 R20, [R161+0x7800] ;  /* 0x00780000a114783b */ /* 0x000ef00000004200 */
[----:B------:R-:W-:Y:S01]  /*e9d0*/  MUFU.EX2 R47, R47 ;  /* 0x0000002f002f7308 */ /* 0x000fe20000000800 */
[C---:B-----5:R-:W-:Y:S08]  /*e9e0*/  HMMA.16816.F32.BF16 R68, R16.reuse, R24, R68 ;  /* 0x000000181044723c */ /* 0x060ff00000041844 */
[C---:B------:R-:W-:Y:S01]  /*e9f0*/  HMMA.16816.F32.BF16 R72, R16.reuse, R26, R72 ;  /* 0x0000001a1048723c */ /* 0x040fe20000041848 */
[----:B------:R-:W4:Y:S01]  /*ea00*/  LDSM.16.MT88.4 R24, [R160+0x7800] ;  /* 0x00780000a018783b */ /* 0x000f220000004200 */
[----:B------:R-:W5:Y:S10]  /*ea10*/  MUFU.EX2 R50, R50 ;  /* 0x0000003200327308 */ /* 0x000f740000000800 */
[----:B------:R-:W-:Y:S10]  /*ea20*/  MUFU.EX2 R44, R44 ;  /* 0x0000002c002c7308 */ /* 0x000ff40000000800 */
[----:B------:R-:W1:Y:S01]  /*ea30*/  MUFU.EX2 R45, R45 ;  /* 0x0000002d002d7308 */ /* 0x000e620000000800 */
[C---:B---3--:R-:W-:Y:S09]  /*ea40*/  HMMA.16816.F32.BF16 R76, R16.reuse, R20, R76 ;  /* 0x00000014104c723c */ /* 0x048ff2000004184c */
[----:B------:R-:W-:Y:S01]  /*ea50*/  MUFU.EX2 R48, R48 ;  /* 0x0000003000307308 */ /* 0x000fe20000000800 */
[C---:B------:R-:W-:Y:S01]  /*ea60*/  HMMA.16816.F32.BF16 R80, R16.reuse, R22, R80 ;  /* 0x000000161050723c */ /* 0x040fe20000041850 */
[----:B------:R-:W3:Y:S07]  /*ea70*/  LDSM.16.MT88.4 R20, [R164+0x8000] ;  /* 0x00800000a414783b */ /* 0x000eee0000004200 */
[C---:B----4-:R-:W-:Y:S01]  /*ea80*/  HMMA.16816.F32.BF16 R12, R16.reuse, R24, R12 ;  /* 0x00000018100c723c */ /* 0x050fe2000004180c */
[----:B------:R-:W4:Y:S07]  /*ea90*/  MUFU.EX2 R49, R49 ;  /* 0x0000003100317308 */ /* 0x000f2e0000000800 */
[----:B------:R-:W-:Y:S01]  /*eaa0*/  HMMA.16816.F32.BF16 R84, R16, R26, R84 ;  /* 0x0000001a1054723c */ /* 0x000fe20000041854 */
[----:B------:R-:W2:Y:S02]  /*eab0*/  LDSM.16.MT88.4 R24, [R161+0x8000] ;  /* 0x00800000a118783b */ /* 0x000ea40000004200 */
[----:B------:R-:W-:Y:S04]  /*eac0*/  MUFU.EX2 R51, R51 ;  /* 0x0000003300337308 */ /* 0x000fe80000000800 */
[C---:B------:R-:W-:Y:S01]  /*ead0*/  F2FP.BF16.PACK_AB R17, R38.reuse, R129 ;  /* 0x000000812611723e */ /* 0x040fe200000010ff */
[----:B------:R-:W-:Y:S01]  /*eae0*/  FADD.FTZ R129, R129, R88 ;  /* 0x0000005881817221 */ /* 0x000fe20000010000 */
[----:B------:R-:W-:Y:S03]  /*eaf0*/  F2FP.BF16.PACK_AB R19, R39, R42 ;  /* 0x0000002a2713723e */ /* 0x000fe600000010ff */
[----:B------:R-:W-:Y:S01]  /*eb00*/  F2FP.BF16.PACK_AB R16, R37, R36 ;  /* 0x000000242510723e */ /* 0x000fe200000010ff */
[----:B------:R-:W2:Y:S01]  /*eb10*/  MUFU.EX2 R54, R54 ;  /* 0x0000003600367308 */ /* 0x000ea20000000800 */
[----:B-1----:R-:W-:Y:S01]  /*eb20*/  F2FP.BF16.PACK_AB R18, R41, R40 ;  /* 0x000000282912723e */ /* 0x002fe200000010ff */
[----:B------:R-:W-:Y:S04]  /*eb30*/  FADD.FTZ R129, R38, R129 ;  /* 0x0000008126817221 */ /* 0x000fe80000010000 */
[----:B------:R-:W-:Y:S04]  /*eb40*/  FADD.FTZ R42, R42, R129 ;  /* 0x000000812a2a7221 */ /* 0x000fe80000010000 */
[----:B------:R-:W-:Y:S01]  /*eb50*/  MUFU.EX2 R58, R58 ;  /* 0x0000003a003a7308 */ /* 0x000fe20000000800 */
[----:B------:R-:W-:Y:S01]  /*eb60*/  FADD.FTZ R39, R39, R42 ;  /* 0x0000002a27277221 */ /* 0x000fe20000010000 */
[C---:B---3--:R-:W-:Y:S08]  /*eb70*/  HMMA.16816.F32.BF16 R4, R16.reuse, R20, R4 ;  /* 0x000000141004723c */ /* 0x048ff00000041804 */
[C---:B------:R-:W-:Y:S01]  /*eb80*/  HMMA.16816.F32.BF16 R8, R16.reuse, R22, R8 ;  /* 0x000000161008723c */ /* 0x040fe20000041808 */
[----:B------:R-:W1:Y:S01]  /*eb90*/  LDSM.16.MT88.4 R20, [R160+0x8000] ;  /* 0x00800000a014783b */ /* 0x000e620000004200 */
[----:B------:R-:W3:Y:S06]  /*eba0*/  MUFU.EX2 R55, R55 ;  /* 0x0000003700377308 */ /* 0x000eec0000000800 */
[C---:B------:R-:W-:Y:S04]  /*ebb0*/  HMMA.16816.F32.BF16 R68, R16.reuse, R28, R68 ;  /* 0x0000001c1044723c */ /* 0x040fe80000041844 */
[----:B------:R-:W-:Y:S04]  /*ebc0*/  MUFU.EX2 R52, R52 ;  /* 0x0000003400347308 */ /* 0x000fe80000000800 */
[C---:B------:R-:W-:Y:S01]  /*ebd0*/  HMMA.16816.F32.BF16 R72, R16.reuse, R30, R72 ;  /* 0x0000001e1048723c */ /* 0x040fe20000041848 */
[----:B------:R-:W3:Y:S05]  /*ebe0*/  LDSM.16.MT88.4 R28, [R164+0x8800] ;  /* 0x00880000a41c783b */ /* 0x000eea0000004200 */
[----:B------:R-:W3:Y:S02]  /*ebf0*/  MUFU.EX2 R53, R53 ;  /* 0x0000003500357308 */ /* 0x000ee40000000800 */
[C---:B--2---:R-:W-:Y:S08]  /*ec00*/  HMMA.16816.F32.BF16 R76, R16.reuse, R24, R76 ;  /* 0x00000018104c723c */ /* 0x044ff0000004184c */
[C---:B------:R-:W-:Y:S01]  /*ec10*/  HMMA.16816.F32.BF16 R80, R16.reuse, R26, R80 ;  /* 0x0000001a1050723c */ /* 0x040fe20000041850 */
[----:B------:R-:W2:Y:S01]  /*ec20*/  LDSM.16.MT88.4 R24, [R162+0x8800] ;  /* 0x00880000a218783b */ /* 0x000ea20000004200 */
[----:B------:R-:W-:Y:S06]  /*ec30*/  MUFU.EX2 R56, R56 ;  /* 0x0000003800387308 */ /* 0x000fec0000000800 */
[C---:B-1----:R-:W-:Y:S04]  /*ec40*/  HMMA.16816.F32.BF16 R12, R16.reuse, R20, R12 ;  /* 0x00000014100c723c */ /* 0x042fe8000004180c */
[----:B------:R-:W1:Y:S04]  /*ec50*/  MUFU.EX2 R57, R57 ;  /* 0x0000003900397308 */ /* 0x000e680000000800 */
[----:B------:R-:W-:Y:S01]  /*ec60*/  HMMA.16816.F32.BF16 R84, R16, R22, R84 ;  /* 0x000000161054723c */ /* 0x000fe20000041854 */
[----:B------:R-:W1:Y:S05]  /*ec70*/  LDSM.16.MT88.4 R20, [R160+0x8800] ;  /* 0x00880000a014783b */ /* 0x000e6a0000004200 */
[----:B------:R-:W-:Y:S01]  /*ec80*/  MUFU.EX2 R59, R59 ;  /* 0x0000003b003b7308 */ /* 0x000fe20000000800 */
[----:B------:R-:W-:Y:S01]  /*ec90*/  F2FP.BF16.PACK_AB R17, R43, R46 ;  /* 0x0000002e2b11723e */ /* 0x000fe200000010ff */
[----:B------:R-:W-:Y:S01]  /*eca0*/  FADD.FTZ R46, R46, R39 ;  /* 0x000000272e2e7221 */ /* 0x000fe20000010000 */
[C---:B-----5:R-:W-:Y:S03]  /*ecb0*/  F2FP.BF16.PACK_AB R19, R50.reuse, R47 ;  /* 0x0000002f3213723e */ /* 0x060fe600000010ff */
[----:B------:R-:W-:Y:S01]  /*ecc0*/  F2FP.BF16.PACK_AB R16, R45, R44 ;  /* 0x0000002c2d10723e */ /* 0x000fe200000010ff */
[----:B------:R-:W-:Y:S01]  /*ecd0*/  FADD.FTZ R46, R43, R46 ;  /* 0x0000002e2b2e7221 */ /* 0x000fe20000010000 */
[----:B----4-:R-:W-:Y:S02]  /*ece0*/  F2FP.BF16.PACK_AB R18, R49, R48 ;  /* 0x000000303112723e */ /* 0x010fe400000010ff */
[----:B------:R-:W4:Y:S01]  /*ecf0*/  MUFU.EX2 R62, R62 ;  /* 0x0000003e003e7308 */ /* 0x000f220000000800 */
[----:B------:R-:W-:Y:S04]  /*ed00*/  FADD.FTZ R47, R47, R46 ;  /* 0x0000002e2f2f7221 */ /* 0x000fe80000010000 */
[C---:B---3--:R-:W-:Y:S03]  /*ed10*/  HMMA.16816.F32.BF16 R4, R16.reuse, R28, R4 ;  /* 0x0000001c1004723c */ /* 0x048fe60000041804 */
[----:B------:R-:W-:Y:S02]  /*ed20*/  FADD.FTZ R50, R50, R47 ;  /* 0x0000002f32327221 */ /* 0x000fe40000010000 */
[----:B------:R-:W-:Y:S03]  /*ed30*/  MUFU.EX2 R66, R66 ;  /* 0x0000004200427308 */ /* 0x000fe60000000800 */
[C---:B------:R-:W-:Y:S01]  /*ed40*/  HMMA.16816.F32.BF16 R8, R16.reuse, R30, R8 ;  /* 0x0000001e1008723c */ /* 0x040fe20000041808 */
[----:B------:R-:W-:Y:S06]  /*ed50*/  LDSM.16.MT88.4 R28, [R162+0x9000] ;  /* 0x00900000a21c783b */ /* 0x000fec0000004200 */
[----:B------:R-:W3:Y:S01]  /*ed60*/  MUFU.EX2 R103, R103 ;  /* 0x0000006700677308 */ /* 0x000ee20000000800 */
[C---:B--2---:R-:W-:Y:S08]  /*ed70*/  HMMA.16816.F32.BF16 R68, R16.reuse, R24, R68 ;  /* 0x000000181044723c */ /* 0x044ff00000041844 */
[C---:B------:R-:W-:Y:S01]  /*ed80*/  HMMA.16816.F32.BF16 R72, R16.reuse, R26, R72 ;  /* 0x0000001a1048723c */ /* 0x040fe20000041848 */
[----:B------:R-:W2:Y:S01]  /*ed90*/  LDSM.16.MT88.4 R24, [R164+0x9000] ;  /* 0x00900000a418783b */ /* 0x000ea20000004200 */
[----:B------:R-:W-:Y:S06]  /*eda0*/  MUFU.EX2 R60, R60 ;  /* 0x0000003c003c7308 */ /* 0x000fec0000000800 */
[C---:B------:R-:W-:Y:S04]  /*edb0*/  HMMA.16816.F32.BF16 R76, R16.reuse, R32, R76 ;  /* 0x00000020104c723c */ /* 0x040fe8000004184c */
[----:B------:R-:W5:Y:S04]  /*edc0*/  MUFU.EX2 R61, R61 ;  /* 0x0000003d003d7308 */ /* 0x000f680000000800 */
[C---:B------:R-:W-:Y:S01]  /*edd0*/  HMMA.16816.F32.BF16 R80, R16.reuse, R34, R80 ;  /* 0x000000221050723c */ /* 0x040fe20000041850 */
[----:B------:R-:W3:Y:S07]  /*ede0*/  LDSM.16.MT88.4 R32, [R161+0x9000] ;  /* 0x00900000a120783b */ /* 0x000eee0000004200 */
[C---:B-1----:R-:W-:Y:S08]  /*edf0*/  HMMA.16816.F32.BF16 R12, R16.reuse, R20, R12 ;  /* 0x00000014100c723c */ /* 0x042ff0000004180c */
[----:B------:R-:W-:Y:S01]  /*ee00*/  HMMA.16816.F32.BF16 R84, R16, R22, R84 ;  /* 0x000000161054723c */ /* 0x000fe20000041854 */
[----:B------:R-:W1:Y:S06]  /*ee10*/  LDSM.16.MT88.4 R20, [R160+0x9000] ;  /* 0x00900000a014783b */ /* 0x000e6c0000004200 */
[C---:B------:R-:W-:Y:S01]  /*ee20*/  F2FP.BF16.PACK_AB R17, R54.reuse, R51 ;  /* 0x000000333611723e */ /* 0x040fe200000010ff */
[----:B------:R-:W-:Y:S01]  /*ee30*/  FADD.FTZ R51, R51, R50 ;  /* 0x0000003233337221 */ /* 0x000fe20000010000 */
[----:B------:R-:W-:Y:S03]  /*ee40*/  F2FP.BF16.PACK_AB R19, R55, R58 ;  /* 0x0000003a3713723e */ /* 0x000fe600000010ff */
[----:B------:R-:W-:Y:S01]  /*ee50*/  F2FP.BF16.PACK_AB R16, R53, R52 ;  /* 0x000000343510723e */ /* 0x000fe200000010ff */
[----:B------:R-:W-:Y:S01]  /*ee60*/  FADD.FTZ R51, R54, R51 ;  /* 0x0000003336337221 */ /* 0x000fe20000010000 */
[----:B------:R-:W-:Y:S03]  /*ee70*/  F2FP.BF16.PACK_AB R18, R57, R56 ;  /* 0x000000383912723e */ /* 0x000fe600000010ff */
[----:B------:R-:W-:Y:S04]  /*ee80*/  FADD.FTZ R58, R58, R51 ;  /* 0x000000333a3a7221 */ /* 0x000fe80000010000 */
[C---:B--2---:R-:W-:Y:S03]  /*ee90*/  HMMA.16816.F32.BF16 R4, R16.reuse, R24, R4 ;  /* 0x000000181004723c */ /* 0x044fe60000041804 */
[----:B------:R-:W-:Y:S05]  /*eea0*/  FADD.FTZ R58, R55, R58 ;  /* 0x0000003a373a7221 */ /* 0x000fea0000010000 */
[C---:B------:R-:W-:Y:S01]  /*eeb0*/  HMMA.16816.F32.BF16 R8, R16.reuse, R26, R8 ;  /* 0x0000001a1008723c */ /* 0x040fe20000041808 */
[----:B------:R-:W2:Y:S07]  /*eec0*/  LDSM.16.MT88.4 R24, [R162+0x9800] ;  /* 0x00980000a218783b */ /* 0x000eae0000004200 */
[C---:B------:R-:W-:Y:S07]  /*eed0*/  HMMA.16816.F32.BF16 R68, R16.reuse, R28, R68 ;  /* 0x0000001c1044723c */ /* 0x040fee0000041844 */
[--C-:B------:R-:W-:Y:S01]  /*eee0*/  FFMA.FTZ R28, R64, c[0x0][0x23c], -R102.reuse ;  /* 0x00008f00401c7a23 */ /* 0x100fe20000010866 */
[C---:B------:R-:W-:Y:S04]  /*eef0*/  HMMA.16816.F32.BF16 R72, R16.reuse, R30, R72 ;  /* 0x0000001e1048723c */ /* 0x040fe80000041848 */
[----:B------:R-:W-:Y:S01]  /*ef00*/  FFMA.FTZ R102, R65, c[0x0][0x23c], -R102 ;  /* 0x00008f0041667a23 */ /* 0x000fe20000010866 */
[----:B------:R-:W-:Y:S01]  /*ef10*/  MUFU.EX2 R28, R28 ;  /* 0x0000001c001c7308 */ /* 0x000fe20000000800 */
[----:B------:R-:W-:Y:S02]  /*ef20*/  FADD.FTZ R29, R125, R126 ;  /* 0x0000007e7d1d7221 */ /* 0x000fe40000010000 */
[C---:B---3--:R-:W-:Y:S04]  /*ef30*/  HMMA.16816.F32.BF16 R76, R16.reuse, R32, R76 ;  /* 0x00000020104c723c */ /* 0x048fe8000004184c */
[----:B------:R-:W-:Y:S03]  /*ef40*/  FADD.FTZ R29, R128, R29 ;  /* 0x0000001d801d7221 */ /* 0x000fe60000010000 */
[----:B------:R-:W3:Y:S01]  /*ef50*/  MUFU.EX2 R193, R102 ;  /* 0x0000006600c17308 */ /* 0x000ee20000000800 */
[C---:B------:R-:W-:Y:S04]  /*ef60*/  HMMA.16816.F32.BF16 R80, R16.reuse, R34, R80 ;  /* 0x000000221050723c */ /* 0x040fe80000041850 */
[----:B------:R-:W-:Y:S04]  /*ef70*/  FADD.FTZ R36, R36, R29 ;  /* 0x0000001d24247221 */ /* 0x000fe80000010000 */
[C---:B-1----:R-:W-:Y:S04]  /*ef80*/  HMMA.16816.F32.BF16 R12, R16.reuse, R20, R12 ;  /* 0x00000014100c723c */ /* 0x042fe8000004180c */
[----:B------:R-:W-:Y:S04]  /*ef90*/  FADD.FTZ R37, R37, R36 ;  /* 0x0000002425257221 */ /* 0x000fe80000010000 */
[----:B------:R-:W-:Y:S01]  /*efa0*/  HMMA.16816.F32.BF16 R84, R16, R22, R84 ;  /* 0x000000161054723c */ /* 0x000fe20000041854 */
[----:B------:R-:W1:Y:S03]  /*efb0*/  LDSM.16.MT88.4 R20, [R161+0x9800] ;  /* 0x00980000a114783b */ /* 0x000e660000004200 */
[----:B------:R-:W-:Y:S03]  /*efc0*/  FADD.FTZ R40, R40, R37 ;  /* 0x0000002528287221 */ /* 0x000fe60000010000 */
[----:B----4-:R-:W-:Y:S01]  /*efd0*/  F2FP.BF16.PACK_AB R17, R62, R59 ;  /* 0x0000003b3e11723e */ /* 0x010fe200000010ff */
[----:B------:R-:W-:Y:S01]  /*efe0*/  FADD.FTZ R41, R41, R40 ;  /* 0x0000002829297221 */ /* 0x000fe20000010000 */
[----:B------:R-:W-:Y:S03]  /*eff0*/  F2FP.BF16.PACK_AB R19, R103, R66 ;  /* 0x000000426713723e */ /* 0x000fe600000010ff */
[----:B-----5:R-:W-:Y:S01]  /*f000*/  F2FP.BF16.PACK_AB R16, R61, R60 ;  /* 0x0000003c3d10723e */ /* 0x020fe200000010ff */
[----:B------:R-:W-:Y:S01]  /*f010*/  FADD.FTZ R44, R44, R41 ;  /* 0x000000292c2c7221 */ /* 0x000fe20000010000 */
[----:B---3--:R-:W-:Y:S01]  /*f020*/  F2FP.BF16.PACK_AB R18, R193, R28 ;  /* 0x0000001cc112723e */ /* 0x008fe200000010ff */
[----:B------:R-:W-:Y:S02]  /*f030*/  FADD.FTZ R59, R59, R58 ;  /* 0x0000003a3b3b7221 */ /* 0x000fe40000010000 */
[----:B------:R-:W-:Y:S02]  /*f040*/  FADD.FTZ R45, R45, R44 ;  /* 0x0000002c2d2d7221 */ /* 0x000fe40000010000 */
[----:B------:R-:W-:Y:S02]  /*f050*/  FADD.FTZ R59, R62, R59 ;  /* 0x0000003b3e3b7221 */ /* 0x000fe40000010000 */
[C---:B------:R-:W-:Y:S01]  /*f060*/  HMMA.16816.F32.BF16 R96, R16.reuse, R92, R4 ;  /* 0x0000005c1060723c */ /* 0x040fe20000041804 */
[----:B------:R-:W3:Y:S02]  /*f070*/  LDSM.16.MT88.4 R4, [R160+0x9800] ;  /* 0x00980000a004783b */ /* 0x000ee40000004200 */
[----:B------:R-:W-:Y:S02]  /*f080*/  FADD.FTZ R48, R48, R45 ;  /* 0x0000002d30307221 */ /* 0x000fe40000010000 */
[----:B------:R-:W-:Y:S02]  /*f090*/  FADD.FTZ R66, R66, R59 ;  /* 0x0000003b42427221 */ /* 0x000fe40000010000 */
[----:B------:R-:W-:Y:S01]  /*f0a0*/  FADD.FTZ R49, R49, R48 ;  /* 0x0000003031317221 */ /* 0x000fe20000010000 */
[C---:B------:R-:W-:Y:S04]  /*f0b0*/  HMMA.16816.F32.BF16 R92, R16.reuse, R94, R8 ;  /* 0x0000005e105c723c */ /* 0x040fe80000041808 */
[----:B------:R-:W-:Y:S02]  /*f0c0*/  FADD.FTZ R52, R52, R49 ;  /* 0x0000003134347221 */ /* 0x000fe40000010000 */
[----:B------:R-:W-:Y:S02]  /*f0d0*/  FADD.FTZ R194, R103, R66 ;  /* 0x0000004267c27221 */ /* 0x000fe40000010000 */
[C---:B--2---:R-:W-:Y:S04]  /*f0e0*/  HMMA.16816.F32.BF16 R68, R16.reuse, R24, R68 ;  /* 0x000000181044723c */ /* 0x044fe80000041844 */
[----:B------:R-:W-:Y:S04]  /*f0f0*/  FADD.FTZ R53, R53, R52 ;  /* 0x0000003435357221 */ /* 0x000fe80000010000 */
[C---:B------:R-:W-:Y:S04]  /*f100*/  HMMA.16816.F32.BF16 R72, R16.reuse, R26, R72 ;  /* 0x0000001a1048723c */ /* 0x040fe80000041848 */
[----:B------:R-:W-:Y:S04]  /*f110*/  FADD.FTZ R56, R56, R53 ;  /* 0x0000003538387221 */ /* 0x000fe80000010000 */
[C---:B-1----:R-:W-:Y:S04]  /*f120*/  HMMA.16816.F32.BF16 R76, R16.reuse, R20, R76 ;  /* 0x00000014104c723c */ /* 0x042fe8000004184c */
[----:B------:R-:W-:Y:S04]  /*f130*/  FADD.FTZ R57, R57, R56 ;  /* 0x0000003839397221 */ /* 0x000fe80000010000 */
[C---:B------:R-:W-:Y:S04]  /*f140*/  HMMA.16816.F32.BF16 R80, R16.reuse, R22, R80 ;  /* 0x000000161050723c */ /* 0x040fe80000041850 */
[----:B------:R-:W-:Y:S04]  /*f150*/  FADD.FTZ R60, R60, R57 ;  /* 0x000000393c3c7221 */ /* 0x000fe80000010000 */
[C---:B---3--:R-:W-:Y:S04]  /*f160*/  HMMA.16816.F32.BF16 R88, R16.reuse, R4, R12 ;  /* 0x000000041058723c */ /* 0x048fe8000004180c */
[----:B------:R-:W-:Y:S04]  /*f170*/  FADD.FTZ R61, R61, R60 ;  /* 0x0000003c3d3d7221 */ /* 0x000fe80000010000 */
[----:B------:R-:W-:Y:S04]  /*f180*/  HMMA.16816.F32.BF16 R84, R16, R6, R84 ;  /* 0x000000061054723c */ /* 0x000fe80000041854 */
[----:B------:R-:W-:Y:S04]  /*f190*/  FADD.FTZ R28, R28, R61 ;  /* 0x0000003d1c1c7221 */ /* 0x000fe80000010000 */
[----:B------:R-:W-:Y:S01]  /*f1a0*/  FADD.FTZ R193, R193, R28 ;  /* 0x0000001cc1c17221 */ /* 0x000fe20000010000 */
[----:B------:R-:W-:-:S05]  /*f1b0*/  @P1 BRA `(.L_x_6411) ;  /* 0xffffc2c000001947 */ /* 0x000fca000383ffff */
.L_x_6407:
[----:B------:R-:W1:Y:S01]  /*f1c0*/  SHFL.BFLY PT, R9, R194, 0x2, 0x1f ;  /* 0x0c401f00c2097f89 */ /* 0x000e6200000e0000 */
[----:B------:R-:W-:Y:S01]  /*f1d0*/  MOV R7, 0x3f800000 ;  /* 0x3f80000000077802 */ /* 0x000fe20000000f00 */
[----:B------:R-:W-:Y:S01]  /*f1e0*/  IMAD.MOV.U32 R8, RZ, RZ, 0x3f800000 ;  /* 0x3f800000ff087424 */ /* 0x000fe200078e00ff */
[----:B------:R-:W-:Y:S01]  /*f1f0*/  ULDC.U8 UR4, c[0x0][0x328] ;  /* 0x0000ca0000047ab9 */ /* 0x000fe20000000000 */
[----:B------:R-:W2:Y:S04]  /*f200*/  SHFL.BFLY PT, R0, R193, 0x2, 0x1f ;  /* 0x0c401f00c1007f89 */ /* 0x000ea800000e0000 */
[----:B------:R-:W3:Y:S01]  /*f210*/  S2R R5, SR_TID.X ;  /* 0x0000000000057919 */ /* 0x000ee20000002100 */
[----:B-1----:R-:W-:-:S02]  /*f220*/  FADD.FTZ R9, R9, R194 ;  /* 0x000000c209097221 */ /* 0x002fc40000010000 */
[----:B--2---:R-:W-:-:S03]  /*f230*/  FADD.FTZ R11, R0, R193 ;  /* 0x000000c1000b7221 */ /* 0x004fc60000010000 */
[----:B------:R-:W1:Y:S01]  /*f240*/  SHFL.BFLY PT, R4, R9, 0x1, 0x1f ;  /* 0x0c201f0009047f89 */ /* 0x000e6200000e0000 */
[----:B---3--:R-:W-:-:S03]  /*f250*/  SHF.R.S32.HI R0, RZ, 0x1f, R5 ;  /* 0x0000001fff007819 */ /* 0x008fc60000011405 */
[----:B------:R-:W2:Y:S01]  /*f260*/  SHFL.BFLY PT, R6, R11, 0x1, 0x1f ;  /* 0x0c201f000b067f89 */ /* 0x000ea200000e0000 */
[----:B-1----:R-:W-:Y:S01]  /*f270*/  FADD.FTZ R4, R9, R4 ;  /* 0x0000000409047221 */ /* 0x002fe20000010000 */
[----:B------:R-:W-:Y:S01]  /*f280*/  LEA.HI R9, R0, R5, RZ, 0x2 ;  /* 0x0000000500097211 */ /* 0x000fe200078f10ff */
[----:B--2---:R-:W-:-:S03]  /*f290*/  FADD.FTZ R6, R11, R6 ;  /* 0x000000060b067221 */ /* 0x004fc60000010000 */
[--C-:B------:R-:W-:Y:S02]  /*f2a0*/  SHF.R.S32.HI R11, RZ, 0x2, R9.reuse ;  /* 0x00000002ff0b7819 */ /* 0x100fe40000011409 */
        /* <DEDUP_REMOVED lines=27> */
[----:B------:R1:W3:Y:S01]  /*f460*/  @P4 MUFU.LG2 R12, R6 ;  /* 0x00000006000c4308 */ /* 0x0002e20000000c00 */
        /* <DEDUP_REMOVED lines=40> */
[C---:B------:R-:W-:Y:S01]  /*f6f0*/  FMUL.FTZ R83, R8.reuse, R83 ;  /* 0x0000005308537220 */ /* 0x040fe20000410000 */
[----:B------:R4:W-:Y:S01]  /*f700*/  STS [R19], R68 ;  /* 0x0000004413007388 */ /* 0x0009e20000000800 */
[C---:B------:R-:W-:Y:S01]  /*f710*/  FMUL.FTZ R82, R8.reuse, R82 ;  /* 0x0000005208527220 */ /* 0x040fe20000410000 */
[----:B------:R-:W-:Y:S01]  /*f720*/  F2FP.BF16.PACK_AB R80, R81, R80 ;  /* 0x000000505150723e */ /* 0x000fe200000010ff */
[C---:B------:R-:W-:Y:S01]  /*f730*/  FMUL.FTZ R88, R7.reuse, R88 ;  /* 0x0000005807587220 */ /* 0x040fe20000410000 */
[----:B------:R4:W-:Y:S01]  /*f740*/  STS [R19+0x400], R70 ;  /* 0x0004004613007388 */ /* 0x0009e20000000800 */
[----:B------:R-:W-:Y:S01]  /*f750*/  FMUL.FTZ R89, R7, R89 ;  /* 0x0000005907597220 */ /* 0x000fe20000410000 */
[----:B------:R-:W-:Y:S01]  /*f760*/  F2FP.BF16.PACK_AB R82, R83, R82 ;  /* 0x000000525352723e */ /* 0x000fe200000010ff */
[----:B------:R-:W-:Y:S01]  /*f770*/  FMUL.FTZ R84, R7, R84 ;  /* 0x0000005407547220 */ /* 0x000fe20000410000 */
[----:B------:R-:W4:Y:S01]  /*f780*/  @P3 MUFU.LG2 R4, R4 ;  /* 0x0000000400043308 */ /* 0x000f220000000c00 */
[C---:B------:R-:W-:Y:S01]  /*f790*/  FMUL.FTZ R91, R8.reuse, R91 ;  /* 0x0000005b085b7220 */ /* 0x040fe20000410000 */
[----:B------:R-:W-:Y:S01]  /*f7a0*/  F2FP.BF16.PACK_AB R88, R89, R88 ;  /* 0x000000585958723e */ /* 0x000fe200000010ff */
[C---:B------:R-:W-:Y:S01]  /*f7b0*/  FMUL.FTZ R90, R8.reuse, R90 ;  /* 0x0000005a085a7220 */ /* 0x040fe20000410000 */
[----:B------:R-:W-:Y:S01]  /*f7c0*/  ISETP.NE.AND P0, PT, RZ, UR4, PT ;  /* 0x00000004ff007c0c */ /* 0x000fe2000bf05270 */
[C---:B------:R-:W-:Y:S01]  /*f7d0*/  FMUL.FTZ R87, R8.reuse, R87 ;  /* 0x0000005708577220 */ /* 0x040fe20000410000 */
[----:B-1----:R-:W-:Y:S01]  /*f7e0*/  MOV R6, 0x7f800000 ;  /* 0x7f80000000067802 */ /* 0x002fe20000000f00 */
[----:B------:R-:W-:Y:S01]  /*f7f0*/  FMUL.FTZ R7, R7, R85 ;  /* 0x0000005507077220 */ /* 0x000fe20000410000 */
[----:B------:R-:W-:Y:S01]  /*f800*/  F2FP.BF16.PACK_AB R90, R91, R90 ;  /* 0x0000005a5b5a723e */ /* 0x000fe200000010ff */
[----:B------:R-:W-:Y:S01]  /*f810*/  FMUL.FTZ R8, R8, R86 ;  /* 0x0000005608087220 */ /* 0x000fe20000410000 */
[----:B--2---:R-:W-:Y:S01]  /*f820*/  MOV R9, 0x7f800000 ;  /* 0x7f80000000097802 */ /* 0x004fe20000000f00 */
[----:B------:R-:W-:Y:S01]  /*f830*/  IMAD.IADD R21, R15, 0x1, R10 ;  /* 0x000000010f157824 */ /* 0x000fe200078e020a */
[----:B------:R-:W-:Y:S01]  /*f840*/  F2FP.BF16.PACK_AB R7, R7, R84 ;  /* 0x000000540707723e */ /* 0x000fe200000010ff */
[----:B------:R-:W-:Y:S01]  /*f850*/  IMAD.IADD R10, R10, 0x1, R23 ;  /* 0x000000010a0a7824 */ /* 0x000fe200078e0217 */
[----:B------:R-:W-:Y:S01]  /*f860*/  F2FP.BF16.PACK_AB R8, R87, R8 ;  /* 0x000000085708723e */ /* 0x000fe200000010ff */
[----:B---3--:R-:W-:Y:S01]  /*f870*/  @P4 FMUL.FTZ R12, R12, 0.69314718246459960938 ;  /* 0x3f3172180c0c4820 */ /* 0x008fe20000410000 */
[----:B------:R1:W-:Y:S01]  /*f880*/  STS [R21], R72 ;  /* 0x0000004815007388 */ /* 0x0003e20000000800 */
[----:B----4-:R-:W-:-:S02]  /*f890*/  @P3 FMUL.FTZ R15, R4, 0.69314718246459960938 ;  /* 0x3f317218040f3820 */ /* 0x010fc40000410000 */
[----:B------:R-:W-:Y:S01]  /*f8a0*/  @P4 FFMA.FTZ R6, R3, c[0x0][0x238], R12 ;  /* 0x00008e0003064a23 */ /* 0x000fe2000001000c */
[----:B------:R1:W-:Y:S01]  /*f8b0*/  STS [R21+0x400], R74 ;  /* 0x0004004a15007388 */ /* 0x0003e20000000800 */
[----:B------:R-:W-:-:S03]  /*f8c0*/  @P3 FFMA.FTZ R9, R2, c[0x0][0x238], R15 ;  /* 0x00008e0002093a23 */ /* 0x000fc6000001000f */
[----:B------:R1:W-:Y:S04]  /*f8d0*/  STS [R17], R76 ;  /* 0x0000004c11007388 */ /* 0x0003e80000000800 */
[----:B------:R1:W-:Y:S04]  /*f8e0*/  STS [R17+0x400], R78 ;  /* 0x0004004e11007388 */ /* 0x0003e80000000800 */
[----:B------:R1:W-:Y:S04]  /*f8f0*/  STS [R23], R80 ;  /* 0x0000005017007388 */ /* 0x0003e80000000800 */
[----:B------:R1:W-:Y:S04]  /*f900*/  STS [R23+0x400], R82 ;  /* 0x0004005217007388 */ /* 0x0003e80000000800 */
[----:B------:R1:W-:Y:S04]  /*f910*/  STS [R25], R88 ;  /* 0x0000005819007388 */ /* 0x0003e80000000800 */
[----:B------:R1:W-:Y:S04]  /*f920*/  STS [R25+0x400], R90 ;  /* 0x0004005a19007388 */ /* 0x0003e80000000800 */
[----:B------:R1:W-:Y:S04]  /*f930*/  STS [R10], R7 ;  /* 0x000000070a007388 */ /* 0x0003e80000000800 */
[----:B------:R1:W-:Y:S01]  /*f940*/  STS [R10+0x400], R8 ;  /* 0x000400080a007388 */ /* 0x0003e20000000800 */
[----:B------:R-:W-:Y:S05]  /*f950*/  @!P0 BRA `(.L_x_6412) ;  /* 0x0000007000008947 */ /* 0x000fea0003800000 */
[----:B------:R-:W2:Y:S01]  /*f960*/  S2R R2, SR_CTAID.Y ;  /* 0x0000000000027919 */ /* 0x000ea20000002600 */
[----:B------:R-:W-:-:S03]  /*f970*/  ISETP.NE.AND P0, PT, R179, -0x1, PT ;  /* 0xffffffffb300780c */ /* 0x000fc60003f05270 */
[----:B------:R-:W3:Y:S01]  /*f980*/  S2R R3, SR_CTAID.Z ;  /* 0x0000000000037919 */ /* 0x000ee20000002700 */
[----:B--2---:R-:W-:-:S05]  /*f990*/  IMAD R4, R2, c[0x0][0x214], RZ ;  /* 0x0000850002047a24 */ /* 0x004fca00078e02ff */
[----:B------:R-:W-:-:S05]  /*f9a0*/  SEL R4, R4, R179, !P0 ;  /* 0x000000b304047207 */ /* 0x000fca0004000000 */
[----:B---3--:R-:W-:Y:S01]  /*f9b0*/  IMAD R4, R3, c[0x0][0x234], R4 ;  /* 0x00008d0003047a24 */ /* 0x008fe200078e0204 */
[----:B------:R-:W-:Y:S05]  /*f9c0*/  BRA `(.L_x_6413) ;  /* 0x0000004000007947 */ /* 0x000fea0003800000 */
.L_x_6412:
[----:B------:R-:W2:Y:S04]  /*f9d0*/  S2R R3, SR_CTAID.Z ;  /* 0x0000000000037919 */ /* 0x000ea80000002700 */
[----:B------:R-:W2:Y:S02]  /*f9e0*/  S2R R2, SR_CTAID.Y ;  /* 0x0000000000027919 */ /* 0x000ea40000002600 */
[----:B--2---:R-:W-:-:S04]  /*f9f0*/  IMAD R4, R2, c[0x0][0x1c0], R3 ;  /* 0x0000700002047a24 */ /* 0x004fc800078e0203 */
[----:B------:R-:W-:Y:S02]  /*fa00*/  IMAD R4, R4, c[0x0][0x214], RZ ;  /* 0x0000850004047a24 */ /* 0x000fe400078e02ff */
.L_x_6413:
[----:B------:R-:W-:Y:S01]  /*fa10*/  BAR.SYNC.DEFER_BLOCKING 0x0 ;  /* 0x0000000000007b1d */ /* 0x000fe20000010000 */
[----:B-1----:R-:W-:Y:S01]  /*fa20*/  LOP3.LUT R8, R11, 0xffffffe0, RZ, 0xc0, !PT ;  /* 0xffffffe00b087812 */ /* 0x002fe200078ec0ff */
[----:B------:R-:W-:Y:S01]  /*fa30*/  IMAD.WIDE.U32 R14, R179, c[0x0][0x1e8], RZ ;  /* 0x00007a00b30e7a25 */ /* 0x000fe200078e00ff */
[----:B------:R-:W-:Y:S02]  /*fa40*/  SHF.R.S32.HI R10, RZ, 0x1f, R13 ;  /* 0x0000001fff0a7819 */ /* 0x000fe4000001140d */
[----:B------:R-:W-:Y:S01]  /*fa50*/  SHF.R.S32.HI R7, RZ, 0x1f, R2 ;  /* 0x0000001fff077819 */ /* 0x000fe20000011402 */
        /* <DEDUP_REMOVED lines=20> */
[----:B------:R-:W-:-:S02]  /*fba0*/  IADD3 R8, R174, 0x8, RZ ;  /* 0x00000008ae087810 */ /* 0x000fc40007ffe0ff */
        /* <DEDUP_REMOVED lines=10> */
.L_x_6415:
[----:B------:R-:W-:Y:S05]  /*fc50*/  BSYNC B0 ;  /* 0x0000000000007941 */ /* 0x000fea0003800000 */
.L_x_6414:
[----:B------:R-:W5:Y:S01]  /*fc60*/  S2R R7, SR_CTAID.X ;  /* 0x0000000000077919 */ /* 0x000f620000002500 */
[----:B------:R-:W-:Y:S01]  /*fc70*/  LEA.HI R0, R0, R5, RZ, 0x3 ;  /* 0x0000000500007211 */ /* 0x000fe200078f18ff */
[----:B------:R-:W-:Y:S01]  /*fc80*/  BSSY B0, `(.L_x_6416) ;  /* 0x000001a000007945 */ /* 0x000fe20003800000 */
[----:B------:R-:W-:Y:S02]  /*fc90*/  ISETP.GE.AND P1, PT, R180, c[0x0][0x220], PT ;  /* 0x00008800b4007a0c */ /* 0x000fe40003f26270 */
[----:B------:R-:W-:Y:S02]  /*fca0*/  SHF.R.S32.HI R0, RZ, 0x3, R0 ;  /* 0x00000003ff007819 */ /* 0x000fe40000011400 */
[----:B----4-:R-:W-:-:S05]  /*fcb0*/  SHF.R.S32.HI R6, RZ, 0x1f, R3 ;  /* 0x0000001fff067819 */ /* 0x010fca0000011403 */
[----:B------:R-:W-:-:S04]  /*fcc0*/  IMAD R6, R6, c[0x0][0x1f0], RZ ;  /* 0x00007c0006067a24 */ /* 0x000fc800078e02ff */
[----:B------:R-:W-:Y:S02]  /*fcd0*/  IMAD R6, R3, c[0x0][0x1f4], R6 ;  /* 0x00007d0003067a24 */ /* 0x000fe400078e0206 */
[----:B-----5:R-:W-:-:S04]  /*fce0*/  IMAD.SHL.U32 R7, R7, 0x40, RZ ;  /* 0x0000004007077824 */ /* 0x020fc800078e00ff */
[----:B------:R-:W-:Y:S01]  /*fcf0*/  IMAD.WIDE.U32 R8, R7, c[0x0][0x1e8], R180 ;  /* 0x00007a0007087a25 */ /* 0x000fe200078e00b4 */
[----:B------:R-:W-:-:S04]  /*fd00*/  SHF.R.S32.HI R4, RZ, 0x1f, R7 ;  /* 0x0000001fff047819 */ /* 0x000fc80000011407 */
[----:B------:R-:W-:Y:S01]  /*fd10*/  IADD3 R8, P0, R2, R8, RZ ;  /* 0x0000000802087210 */ /* 0x000fe20007f1e0ff */
[----:B------:R-:W-:-:S04]  /*fd20*/  IMAD R4, R4, c[0x0][0x1e8], RZ ;  /* 0x00007a0004047a24 */ /* 0x000fc800078e02ff */
[C---:B------:R-:W-:Y:S01]  /*fd30*/  IMAD R4, R7.reuse, c[0x0][0x1ec], R4 ;  /* 0x00007b0007047a24 */ /* 0x040fe200078e0204 */
[----:B------:R-:W-:-:S04]  /*fd40*/  IADD3 R7, -R7, R178, RZ ;  /* 0x000000b207077210 */ /* 0x000fc80007ffe1ff */
        /* <DEDUP_REMOVED lines=13> */
.L_x_6417:
[----:B------:R-:W-:Y:S05]  /*fe20*/  BSYNC B0 ;  /* 0x0000000000007941 */ /* 0x000fea0003800000 */
.L_x_6416:
        /* <DEDUP_REMOVED lines=15> */
.L_x_6419:
[----:B------:R-:W-:Y:S05]  /*ff20*/  BSYNC B0 ;  /* 0x0000000000007941 */ /* 0x000fea0003800000 */
.L_x_6418:
        /* <DEDUP_REMOVED lines=14> */
[----:B------:R2:W-:Y:S02]  /*10010*/  STG.E.128 [R10.64], R16 ;  /* 0x000000100a007986 */ /* 0x0005e4000c101d06 */
.L_x_6421:
[----:B------:R-:W-:Y:S05]  /*10020*/  BSYNC B0 ;  /* 0x0000000000007941 */ /* 0x000fea0003800000 */
.L_x_6420:
        /* <DEDUP_REMOVED lines=15> */
.L_x_6422:
        /* <DEDUP_REMOVED lines=14> */
.L_x_7920:


//--------------------- .text._ZN5flash24flash_fwd_splitkv_kernelI23Flash_fwd_kernel_traitsILi64ELi64ELi128ELi4ELb0ELb0EN7cutlass10bfloat16_tE19Flash_kernel_traitsILi64ELi64ELi128ELi4ES3_EELb1ELb0ELb1ELb0ELb0ELb1ELb0ELb0EEEvNS_16Flash_fwd_paramsE --------------------------
	.section	.text._ZN5flash24flash_fwd_splitkv_kernelI23Flash_fwd_kernel_traitsILi64ELi64ELi128ELi4ELb0ELb0EN7cutlass10bfloat16_tE19Flash_kernel_traitsILi64ELi64ELi128ELi4ES3_EELb1ELb0ELb1ELb0ELb0ELb1ELb0ELb0EEEvNS_16Flash_fwd_paramsE,"ax",@progbits
	.sectioninfo	@"SHI_REGISTERS=254"
	.align	128
        .global         _ZN5flash24flash_fwd_splitkv_kernelI23Flash_fwd_kernel_traitsILi64ELi64ELi128ELi4ELb0ELb0EN7cutlass10bfloat16_tE19Flash_kernel_traitsILi64ELi64ELi128ELi4ES3_EELb1ELb0ELb1ELb0ELb0ELb1ELb0ELb0EEEvNS_16Flash_fwd_paramsE
        .type           _ZN5flash24flash_fwd_splitkv_kernelI23Flash_fwd_kernel_traitsILi64ELi64ELi128ELi4ELb0ELb0EN7cutlass10bfloat16_tE19Flash_kernel_traitsILi64ELi64ELi128ELi4ES3_EELb1ELb0ELb1ELb0ELb0ELb1ELb0ELb0EEEvNS_16Flash_fwd_paramsE,@function
        .size           _ZN5flash24flash_fwd_splitkv_kernelI23Flash_fwd_kernel_traitsILi64ELi64ELi128ELi4ELb0ELb0EN7cutlass10bfloat16_tE19Flash_kernel_traitsILi64ELi64ELi128ELi4ES3_EELb1ELb0ELb1ELb0ELb0ELb1ELb0ELb0EEEvNS_16Flash_fwd_paramsE,(.L_x_7921 - _ZN5flash24flash_fwd_splitkv_kernelI23Flash_fwd_kernel_traitsILi64ELi64ELi128ELi4ELb0ELb0EN7cutlass10bfloat16_tE19Flash_kernel_traitsILi64ELi64ELi128ELi4ES3_EELb1ELb0ELb1ELb0ELb0ELb1ELb0ELb0EEEvNS_16Flash_fwd_paramsE)
        .other          _ZN5flash24flash_fwd_splitkv_kernelI23Flash_fwd_kernel_traitsILi64ELi64ELi128ELi4ELb0ELb0EN7cutlass10bfloat16_tE19Flash_kernel_traitsILi64ELi64ELi128ELi4ES3_EELb1ELb0ELb1ELb0ELb0ELb1ELb0ELb0EEEvNS_16Flash_fwd_paramsE,@"STO_CUDA_ENTRY STV_DEFAULT"
_ZN5flash24flash_fwd_splitkv_kernelI23Flash_fwd_kernel_traitsILi64ELi64ELi128ELi4ELb0ELb0EN7cutlass10bfloat16_tE19Flash_kernel_traitsILi64ELi64ELi128ELi4ES3_EELb1ELb0ELb1ELb0ELb0ELb1ELb0ELb0EEEvNS_16Flash_fwd_paramsE:
.text._ZN5flash24flash_fwd_splitkv_kernelI23Flash_fwd_kernel_traitsILi64ELi64ELi128ELi4ELb0ELb0EN7cutlass10bfloat16_tE19Flash_kernel_traitsILi64ELi64ELi128ELi4ES3_EELb1ELb0ELb1ELb0ELb0ELb1ELb0ELb0EEEvNS_16Flash_fwd_paramsE:
        /* <DEDUP_REMOVED lines=33> */
.L_x_6423:
[----:B-1-34-:R-:W-:Y:S02]  /*0210*/  MOV R0, c[0x0][0x218] ;  /* 0x0000860000007a02 */ /* 0x01afe40000000f00 */
.L_x_6424:
        /* <DEDUP_REMOVED lines=37> */
[----:B------:R-:W-:Y:S01]  /*0470*/  SHF.R.S32.HI R5, RZ, 0x3, R0 ;  /* 0x00000003ff057819 */ /* 0x000fe20000011400 */
[--C-:B------:R-:W-:Y:S01]  /*0480*/  IMAD R0, R19, c[0x0][0x1c0], R26.reuse ;  /* 0x0000700013007a24 */ /* 0x100fe200078e021a */
        /* <DEDUP_REMOVED lines=22> */
[----:B------:R-:W-:-:S02]  /*05f0*/  ISETP.GE.OR P0, PT, R5, R172, P1 ;  /* 0x000000ac0500720c */ /* 0x000fc40000f06670 */
        /* <DEDUP_REMOVED lines=12> */
.L_x_6427:
[----:B------:R-:W-:Y:S05]  /*06c0*/  BSYNC B0 ;  /* 0x0000000000007941 */ /* 0x000fea0003800000 */
.L_x_6426:
        /* <DEDUP_REMOVED lines=16> */
.L_x_6429:
[----:B------:R-:W-:Y:S05]  /*07d0*/  BSYNC B0 ;  /* 0x0000000000007941 */ /* 0x000fea0003800000 */
.L_x_6428:
        /* <DEDUP_REMOVED lines=16> */
.L_x_6431:
[----:B------:R-:W-:Y:S05]  /*08e0*/  BSYNC B0 ;  /* 0x0000000000007941 */ /* 0x000fea0003800000 */
.L_x_6430:
        /* <DEDUP_REMOVED lines=15> */
.L_x_6433:
[----:B------:R-:W-:Y:S05]  /*09e0*/  BSYNC B0 ;  /* 0x0000000000007941 */ /* 0x000fea0003800000 */
.L_x_6432:
        /* <DEDUP_REMOVED lines=19> */
.L_x_6425:
        /* <DEDUP_REMOVED lines=93> */
.L_x_6434:
        /* <DEDUP_REMOVED lines=15> */
.L_x_6436:
[----:B------:R-:W-:Y:S02]  /*11e0*/  IABS R8, c[0x0][0x1c8] ;  /* 0x0000720000087a13 */ /* 0x000fe40000000000 */
[----:B------:R-:W-:Y:S02]  /*11f0*/  MOV R14, RZ ;  /* 0x000000ff000e7202 */ /* 0x000fe40000000f00 */
[----:B------:R-:W1:Y:S01]  /*1200*/  I2F.RP R10, R8 ;  /* 0x00000008000a7306 */ /* 0x000e620000209400 */
[----:B------:R-:W-:Y:S02]  /*1210*/  LEA R17, R100, 0xffffff80, 0x7 ;  /* 0xffffff8064117811 */ /* 0x000fe400078e38ff */
[----:B------:R-:W-:Y:S02]  /*1220*/  @P4 IADD3 R21, R2, R21, RZ ;  /* 0x0000001502154210 */ /* 0x000fe40007ffe0ff */
[----:B------:R-:W-:-:S03]  /*1230*/  SHF.R.S32.HI R109, RZ, 0x1f, R17 ;  /* 0x0000001fff6d7819 */ /* 0x000fc60000011411 */
[----:B------:R-:W-:-:S04]  /*1240*/  @P4 IMAD.WIDE.U32 R24, R21, c[0x0][0x1a0], RZ ;  /* 0x0000680015184a25 */ /* 0x000fc800078e00ff */
        /* <DEDUP_REMOVED lines=13> */
[----:B------:R-:W-:-:S03]  /*1320*/  IMAD R6, R109, c[0x0][0x198], RZ ;  /* 0x000066006d067a24 */ /* 0x000fc600078e02ff */
[----:B------:R-:W-:-:S13]  /*1330*/  ISETP.GT.U32.AND P1, PT, R8, R5, PT ;  /* 0x000000050800720c */ /* 0x000fda0003f24070 */
[----:B------:R-:W-:Y:S01]  /*1340*/  @!P1 IMAD.IADD R5, R5, 0x1, -R8 ;  /* 0x0000000105059824 */ /* 0x000fe200078e0a08 */
[----:B------:R-:W-:Y:S02]  /*1350*/  @!P1 IADD3 R14, R14, 0x1, RZ ;  /* 0x000000010e0e9810 */ /* 0x000fe40007ffe0ff */
[----:B------:R-:W-:Y:S02]  /*1360*/  ISETP.NE.AND P1, PT, RZ, c[0x0][0x1c8], PT ;  /* 0x00007200ff007a0c */ /* 0x000fe40003f25270 */
[----:B------:R-:W-:Y:S02]  /*1370*/  ISETP.GE.U32.AND P3, PT, R5, R8, PT ;  /* 0x000000080500720c */ /* 0x000fe40003f66070 */
[----:B------:R-:W-:-:S04]  /*1380*/  LOP3.LUT R5, R26, c[0x0][0x1c8], RZ, 0x3c, !PT ;  /* 0x000072001a057a12 */ /* 0x000fc800078e3cff */
[----:B------:R-:W-:Y:S01]  /*1390*/  ISETP.GE.AND P2, PT, R5, RZ, PT ;  /* 0x000000ff0500720c */ /* 0x000fe20003f46270 */
[----:B------:R-:W-:Y:S02]  /*13a0*/  IMAD.MOV.U32 R5, RZ, RZ, R3 ;  /* 0x000000ffff057224 */ /* 0x000fe400078e0003 */
[C---:B------:R-:W-:Y:S02]  /*13b0*/  IMAD R3, R17.reuse, c[0x0][0x19c], R6 ;  /* 0x0000670011037a24 */ /* 0x040fe400078e0206 */
[----:B------:R-:W-:Y:S02]  /*13c0*/  IMAD.WIDE.U32 R4, R17, c[0x0][0x198], R4 ;  /* 0x0000660011047a25 */ /* 0x000fe400078e0004 */
[----:B------:R-:W-:Y:S02]  /*13d0*/  @P3 IADD3 R14, R14, 0x1, RZ ;  /* 0x000000010e0e3810 */ /* 0x000fe40007ffe0ff */
[----:B------:R-:W-:-:S04]  /*13e0*/  IMAD.IADD R5, R5, 0x1, R3 ;  /* 0x0000000105057824 */ /* 0x000fc800078e0203 */
        /* <DEDUP_REMOVED lines=18> */
.L_x_6435:
        /* <DEDUP_REMOVED lines=73> */
.L_x_6438:
[----:B------:R-:W-:Y:S05]  /*19a0*/  BSYNC B0 ;  /* 0x0000000000007941 */ /* 0x000fea0003800000 */
.L_x_6437:
        /* <DEDUP_REMOVED lines=21> */
.L_x_6440:
[----:B------:R-:W-:Y:S05]  /*1b00*/  BSYNC B0 ;  /* 0x0000000000007941 */ /* 0x000fea0003800000 */
.L_x_6439:
        /* <DEDUP_REMOVED lines=21> */
.L_x_6442:
[----:B------:R-:W-:Y:S05]  /*1c60*/  BSYNC B0 ;  /* 0x0000000000007941 */ /* 0x000fea0003800000 */
.L_x_6441:
        /* <DEDUP_REMOVED lines=20> */
.L_x_6444:
[----:B------:R-:W-:Y:S05]  /*1db0*/  BSYNC B0 ;  /* 0x0000000000007941 */ /* 0x000fea0003800000 */
.L_x_6443:
        /* <DEDUP_REMOVED lines=31> */
.L_x_6446:
[----:B------:R-:W-:Y:S05]  /*1fb0*/  BSYNC B0 ;  /* 0x0000000000007941 */ /* 0x000fea0003800000 */
.L_x_6445:
        /* <DEDUP_REMOVED lines=17> */
.L_x_6448:
[----:B------:R-:W-:Y:S05]  /*20d0*/  BSYNC B0 ;  /* 0x0000000000007941 */ /* 0x000fea0003800000 */
.L_x_6447:
[----:B------:R-:W-:Y:S01]  /*20e0*/  ISETP.GE.AND P1, PT, R10, R9, PT ;  /* 0x000000090a00720c */ /* 0x000fe20003f26270 */
[----:B------:R-:W-:-:S12]  /*20f0*/  BSSY B0, `(.L_x_6449) ;  /* 0x000000e000007945 */ /* 0x000fd80003800000 */
[----:B------:R-:W-:Y:S05]  /*2100*/  @P1 BRA `(.L_x_6450) ;  /* 0x000000c000001947 */ /* 0x000fea0003800000 */
[----:B------:R-:W-:-:S13]  /*2110*/  ISETP.GE.AND P1, PT, R174, c[0x0][0x220], PT ;  /* 0x00008800ae007a0c */ /* 0x000fda0003f26270 */
[----:B------:R1:W-:Y:S01]  /*2120*/  @P1 STS.128 [R171+0x3000], RZ ;  /* 0x003000ffab001388 */ /* 0x0003e20000000c00 */
[----:B------:R-:W-:Y:S05]  /*2130*/  @P1 BRA `(.L_x_6450) ;  /* 0x0000009000001947 */ /* 0x000fea0003800000 */
[----:B------:R-:W-:Y:S01]  /*2140*/  IMAD.MOV.U32 R12, RZ, RZ, c[0x0][0x19c] ;  /* 0x00006700ff0c7624 */ /* 0x000fe200078e00ff */
[----:B-1----:R-:W-:-:S04]  /*2150*/  LEA R14, P1, R101, R122, 0x5 ;  /* 0x0000007a650e7211 */ /* 0x002fc800078228ff */
[----:B------:R-:W-:Y:S02]  /*2160*/  LEA.HI.X R15, R101, R121, R12, 0x5, P1 ;  /* 0x00000079650f7211 */ /* 0x000fe400008f2c0c */
[----:B------:R-:W-:-:S04]  /*2170*/  LEA R22, P1, R14, c[0x0][0x168], 0x1 ;  /* 0x00005a000e167a11 */ /* 0x000fc800078208ff */
[----:B------:R-:W-:-:S05]  /*2180*/  LEA.HI.X R23, R14, c[0x0][0x16c], R15, 0x1, P1 ;  /* 0x00005b000e177a11 */ /* 0x000fca00008f0c0f */
[----:B------:R-:W-:Y:S01]  /*2190*/  @!PT LDS RZ, [RZ] ;  /* 0x00000000fffff984 */ /* 0x000fe20000000800 */
[----:B------:R-:W-:Y:S01]  /*21a0*/  @!PT LDS RZ, [RZ] ;  /* 0x00000000fffff984 */ /* 0x000fe20000000800 */
[----:B------:R-:W-:Y:S01]  /*21b0*/  @!PT LDS RZ, [RZ] ;  /* 0x00000000fffff984 */ /* 0x000fe20000000800 */
[----:B------:R1:W-:Y:S04]  /*21c0*/  LDGSTS.E.BYPASS.LTC128B.128 [R171+0x3000], [R22.64] ;  /* 0x0300000016ab7fae */ /* 0x0003e8000b901d46 */
.L_x_6450:
[----:B------:R-:W-:Y:S05]  /*21d0*/  BSYNC B0 ;  /* 0x0000000000007941 */ /* 0x000fea0003800000 */
.L_x_6449:
        /* <DEDUP_REMOVED lines=17> */
.L_x_6452:
[----:B------:R-:W-:Y:S05]  /*22f0*/  BSYNC B0 ;  /* 0x0000000000007941 */ /* 0x000fea0003800000 */
.L_x_6451:
        /* <DEDUP_REMOVED lines=16> */
.L_x_6454:
[----:B------:R-:W-:Y:S05]  /*2400*/  BSYNC B0 ;  /* 0x0000000000007941 */ /* 0x000fea0003800000 */
.L_x_6453:
        /* <DEDUP_REMOVED lines=18> */
.L_x_6456:
[----:B------:R-:W-:Y:S05]  /*2530*/  BSYNC B0 ;  /* 0x0000000000007941 */ /* 0x000fea0003800000 */
.L_x_6455:
        /* <DEDUP_REMOVED lines=10> */
[----:B---3--:R-:W-:-:S05]  /*25e0*/  IMAD.WIDE.U32 R28, R101, 0x60, R122 ;  /* 0x00000060651c7825 */ /* 0x008fca00078e007a */
[----:B------:R-:W-:Y:S02]  /*25f0*/  IADD3 R12, R29, UR4, RZ ;  /* 0x000000041d0c7c10 */ /* 0x000fe4000fffe0ff */
[----:B------:R-:W-:-:S04]  /*2600*/  LEA R22, P1, R28, c[0x0][0x168], 0x1 ;  /* 0x00005a001c167a11 */ /* 0x000fc800078208ff */
[----:B------:R-:W-:-:S05]  /*2610*/  LEA.HI.X R23, R28, c[0x0][0x16c], R12, 0x1, P1 ;  /* 0x00005b001c177a11 */ /* 0x000fca00008f0c0c */
[----:B------:R-:W-:Y:S01]  /*2620*/  @!PT LDS RZ, [RZ] ;  /* 0x00000000fffff984 */ /* 0x000fe20000000800 */
[----:B------:R-:W-:Y:S01]  /*2630*/  @!PT LDS RZ, [RZ] ;  /* 0x00000000fffff984 */ /* 0x000fe20000000800 */
[----:B------:R-:W-:Y:S01]  /*2640*/  @!PT LDS RZ, [RZ] ;  /* 0x00000000fffff984 */ /* 0x000fe20000000800 */
[----:B------:R3:W-:Y:S04]  /*2650*/  LDGSTS.E.BYPASS.LTC128B.128 [R171+0x5000], [R22.64] ;  /* 0x0500000016ab7fae */ /* 0x0007e8000b901d46 */
.L_x_6458:
[----:B------:R-:W-:Y:S05]  /*2660*/  BSYNC B0 ;  /* 0x0000000000007941 */ /* 0x000fea0003800000 */
.L_x_6457:
        /* <DEDUP_REMOVED lines=18> */
.L_x_6460:
[----:B------:R-:W-:Y:S05]  /*2790*/  BSYNC B0 ;  /* 0x0000000000007941 */ /* 0x000fea0003800000 */
.L_x_6459:
        /* <DEDUP_REMOVED lines=59> */
.L_x_6462:
[----:B-1----:R-:W-:Y:S05]  /*2b50*/  BSYNC B0 ;  /* 0x0000000000007941 */ /* 0x002fea0003800000 */
.L_x_6461:
        /* <DEDUP_REMOVED lines=16> */
.L_x_6464:
[----:B------:R-:W-:Y:S05]  /*2c60*/  BSYNC B0 ;  /* 0x0000000000007941 */ /* 0x000fea0003800000 */
.L_x_6463:
        /* <DEDUP_REMOVED lines=14> */
.L_x_6466:
[----:B------:R-:W-:Y:S05]  /*2d50*/  BSYNC B0 ;  /* 0x0000000000007941 */ /* 0x000fea0003800000 */
.L_x_6465:
        /* <DEDUP_REMOVED lines=16> */
.L_x_6468:
[----:B------:R-:W-:Y:S05]  /*2e60*/  BSYNC B0 ;  /* 0x0000000000007941 */ /* 0x000fea0003800000 */
.L_x_6467:
        /* <DEDUP_REMOVED lines=14> */
.L_x_6470:
[----:B------:R-:W-:Y:S05]  /*2f50*/  BSYNC B0 ;  /* 0x0000000000007941 */ /* 0x000fea0003800000 */
.L_x_6469:
        /* <DEDUP_REMOVED lines=16> */
.L_x_6472:
[----:B------:R-:W-:Y:S05]  /*3060*/  BSYNC B0 ;  /* 0x0000000000007941 */ /* 0x000fea0003800000 */
.L_x_6471:
        /* <DEDUP_REMOVED lines=16> */
.L_x_6474:
[----:B------:R-:W-:Y:S05]  /*3170*/  BSYNC B0 ;  /* 0x0000000000007941 */ /* 0x000fea0003800000 */
.L_x_6473:
        /* <DEDUP_REMOVED lines=16> */
.L_x_6476:
[----:B------:R-:W-:Y:S05]  /*3280*/  BSYNC B0 ;  /* 0x0000000000007941 */ /* 0x000fea0003800000 */
.L_x_6475:
        /* <DEDUP_REMOVED lines=10> */
[----:B------:R-:W-:Y:S01]  /*3330*/  IMNMX R124, R74, R7, PT ;  /* 0x000000074a7c7217 */ /* 0x000fe20003800200 */
[----:B------:R-:W-:-:S02]  /*3340*/  IMAD R159, R4, 0x2, R161 ;  /* 0x00000002049f7824 */ /* 0x000fc400078e02a1 */
[----:B------:R-:W-:Y:S03]  /*3350*/  LDSM.16.M88.4 R44, [R157+0x2000] ;  /* 0x002000009d2c783b */ /* 0x000fe60000000200 */
[----:B------:R-:W-:Y:S01]  /*3360*/  @P1 IADD3 R160, R3, -0x40, RZ ;  /* 0xffffffc003a01810 */ /* 0x000fe20007ffe0ff */
[----:B------:R-:W5:Y:S03]  /*3370*/  LDSM.16.M88.4 R28, [R163+0x2800] ;  /* 0x00280000a31c783b */ /* 0x000f660000000200 */
[----:B------:R-:W-:Y:S01]  /*3380*/  IADD3 R152, R160, 0x1000, RZ ;  /* 0x00001000a0987810 */ /* 0x000fe20007ffe0ff */
[----:B---3--:R-:W-:Y:S01]  /*3390*/  LDSM.16.M88.4 R8, [R161] ;  /* 0x00000000a108783b */ /* 0x008fe20000000200 */
[----:B------:R-:W-:Y:S01]  /*33a0*/  IMAD R102, R2, 0x2, R160 ;  /* 0x0000000202667824 */ /* 0x000fe200078e02a0 */
[----:B------:R-:W-:Y:S01]  /*33b0*/  IADD3 R150, R160, 0x2000, RZ ;  /* 0x00002000a0967810 */ /* 0x000fe20007ffe0ff */
[----:B------:R-:W-:Y:S01]  /*33c0*/  IMAD.IADD R2, R72, 0x1, R169 ;  /* 0x0000000148027824 */ /* 0x000fe200078e02a9 */
[----:B------:R-:W3:Y:S01]  /*33d0*/  LDSM.16.M88.4 R36, [R160] ;  /* 0x00000000a024783b */ /* 0x000ee20000000200 */
[----:B------:R-:W-:-:S02]  /*33e0*/  IADD3 R148, R160, 0x3000, RZ ;  /* 0x00003000a0947810 */ /* 0x000fc40007ffe0ff */
[----:B------:R-:W-:Y:S01]  /*33f0*/  I2F R3, R2 ;  /* 0x0000000200037306 */ /* 0x000fe20000201400 */
[----:B------:R-:W2:Y:S01]  /*3400*/  LDSM.16.M88.4 R52, [R157+0x2800] ;  /* 0x002800009d34783b */ /* 0x000ea20000000200 */
[C---:B------:R-:W-:Y:S02]  /*3410*/  IADD3 R75, R2.reuse, 0x1, RZ ;  /* 0x00000001024b7810 */ /* 0x040fe40007ffe0ff */
[C---:B------:R-:W-:Y:S01]  /*3420*/  IADD3 R78, R2.reuse, 0x9, RZ ;  /* 0x00000009024e7810 */ /* 0x040fe20007ffe0ff */
[----:B------:R-:W4:Y:S01]  /*3430*/  LDSM.16.M88.4 R48, [R163+0x3000] ;  /* 0x00300000a330783b */ /* 0x000f220000000200 */
[C---:B------:R-:W-:Y:S02]  /*3440*/  IADD3 R80, R2.reuse, 0x10, RZ ;  /* 0x0000001002507810 */ /* 0x040fe40007ffe0ff */
[----:B------:R-:W-:Y:S01]  /*3450*/  I2F R73, R75 ;  /* 0x0000004b00497306 */ /* 0x000fe20000201400 */
[----:B------:R-:W-:Y:S01]  /*3460*/  LDSM.16.M88.4 R12, [R159] ;  /* 0x000000009f0c783b */ /* 0x000fe20000000200 */
[----:B------:R-:W-:-:S02]  /*3470*/  IADD3 R76, R2, 0x8, RZ ;  /* 0x00000008024c7810 */ /* 0x000fc40007ffe0ff */
[C---:B------:R-:W-:Y:S01]  /*3480*/  IADD3 R86, R2.reuse, 0x18, RZ ;  /* 0x0000001802567810 */ /* 0x040fe20007ffe0ff */
[----:B------:R-:W2:Y:S01]  /*3490*/  LDSM.16.M88.4 R40, [R102] ;  /* 0x000000006628783b */ /* 0x000ea20000000200 */
[C---:B------:R-:W-:Y:S02]  /*34a0*/  IADD3 R110, R2.reuse, 0x19, RZ ;  /* 0x00000019026e7810 */ /* 0x040fe40007ffe0ff */
[----:B------:R-:W-:Y:S01]  /*34b0*/  I2F R79, R78 ;  /* 0x0000004e004f7306 */ /* 0x000fe20000201400 */
[C---:B-1----:R-:W-:Y:S01]  /*34c0*/  HMMA.16816.F32.BF16 R32, R20.reuse, R56, RZ ;  /* 0x000000381420723c */ /* 0x042fe200000418ff */
[----:B------:R-:W-:Y:S01]  /*34d0*/  LDSM.16.M88.4 R68, [R157+0x3000] ;  /* 0x003000009d44783b */ /* 0x000fe20000000200 */
[-C--:B------:R-:W-:Y:S02]  /*34e0*/  ISETP.GE.AND P6, PT, R75, R124.reuse, PT ;  /* 0x0000007c4b00720c */ /* 0x080fe40003fc6270 */
[C---:B------:R-:W-:Y:S01]  /*34f0*/  IADD3 R114, R2.reuse, 0x31, RZ ;  /* 0x0000003102727810 */ /* 0x040fe20007ffe0ff */
[----:B------:R-:W-:Y:S01]  /*3500*/  LDSM.16.M88.4 R64, [R102+0x800] ;  /* 0x000800006640783b */ /* 0x000fe20000000200 */
[----:B------:R-:W-:Y:S01]  /*3510*/  IADD3 R130, R2, 0x38, RZ ;  /* 0x0000003802827810 */ /* 0x000fe20007ffe0ff */
[----:B------:R-:W-:Y:S01]  /*3520*/  I2F R81, R80 ;  /* 0x0000005000517306 */ /* 0x000fe20000201400 */
[----:B------:R-:W-:Y:S01]  /*3530*/  HMMA.16816.F32.BF16 R56, R20, R58, RZ ;  /* 0x0000003a1438723c */ /* 0x000fe200000418ff */
[----:B------:R-:W-:Y:S01]  /*3540*/  LDSM.16.M88.4 R60, [R163+0x3800] ;  /* 0x00380000a33c783b */ /* 0x000fe20000000200 */
[----:B------:R-:W-:-:S02]  /*3550*/  ISETP.GE.AND P2, PT, R78, R124, PT ;  /* 0x0000007c4e00720c */ /* 0x000fc40003f46270 */
[C---:B------:R-:W-:Y:S01]  /*3560*/  IADD3 R82, R2.reuse, 0x11, RZ ;  /* 0x0000001102527810 */ /* 0x040fe20007ffe0ff */
[----:B------:R-:W0:Y:S01]  /*3570*/  LDGDEPBAR ;  /* 0x00000000000079af */ /* 0x000e220000000000 */
[C---:B------:R-:W-:Y:S01]  /*3580*/  IADD3 R112, R2.reuse, 0x20, RZ ;  /* 0x0000002002707810 */ /* 0x040fe20007ffe0ff */
[----:B------:R-:W-:Y:S01]  /*3590*/  I2F R77, R76 ;  /* 0x0000004c004d7306 */ /* 0x000fe20000201400 */
[----:B-----5:R-:W-:Y:S01]  /*35a0*/  HMMA.16816.F32.BF16 R24, R20, R28, RZ ;  /* 0x0000001c1418723c */ /* 0x020fe200000418ff */
[----:B------:R-:W-:Y:S02]  /*35b0*/  IADD3 R128, R2, 0x39, RZ ;  /* 0x0000003902807810 */ /* 0x000fe40007ffe0ff */
[----:B------:R-:W-:Y:S02]  /*35c0*/  ISETP.GE.AND P5, PT, R76, R124, PT ;  /* 0x0000007c4c00720c */ /* 0x000fe40003fa6270 */
[----:B------:R-:W-:Y:S02]  /*35d0*/  IADD3 R132, R2, 0x40, RZ ;  /* 0x0000004002847810 */ /* 0x000fe40007ffe0ff */
[----:B------:R-:W-:Y:S01]  /*35e0*/  I2F R85, R86 ;  /* 0x0000005600557306 */ /* 0x000fe20000201400 */
[C---:B------:R-:W-:Y:S07]  /*35f0*/  HMMA.16816.F32.BF16 R32, R16.reuse, R44, R32 ;  /* 0x0000002c1020723c */ /* 0x040fee0000041820 */
[----:B------:R-:W-:Y:S01]  /*3600*/  I2F R83, R82 ;  /* 0x0000005200537306 */ /* 0x000fe20000201400 */
[----:B------:R-:W-:Y:S01]  /*3610*/  HMMA.16816.F32.BF16 R56, R16, R46, R56 ;  /* 0x0000002e1038723c */ /* 0x000fe20000041838 */
[----:B------:R-:W1:Y:S06]  /*3620*/  LDSM.16.M88.4 R44, [R160+0x800] ;  /* 0x00080000a02c783b */ /* 0x000e6c0000000200 */
[----:B------:R-:W-:Y:S01]  /*3630*/  I2F R126, R128 ;  /* 0x00000080007e7306 */ /* 0x000fe20000201400 */
[----:B------:R-:W-:Y:S08]  /*3640*/  HMMA.16816.F32.BF16 R28, R20, R30, RZ ;  /* 0x0000001e141c723c */ /* 0x000ff000000418ff */
[C---:B---3--:R-:W-:Y:S08]  /*3650*/  HMMA.16816.F32.BF16 R32, R8.reuse, R36, R32 ;  /* 0x000000240820723c */ /* 0x048ff00000041820 */
[----:B------:R-:W-:Y:S08]  /*3660*/  HMMA.16816.F32.BF16 R56, R8, R38, R56 ;  /* 0x000000260838723c */ /* 0x000ff00000041838 */
[----:B--2---:R-:W-:Y:S08]  /*3670*/  HMMA.16816.F32.BF16 R24, R16, R52, R24 ;  /* 0x000000341018723c */ /* 0x004ff00000041818 */
[----:B----4-:R-:W-:Y:S08]  /*3680*/  HMMA.16816.F32.BF16 R36, R20, R48, RZ ;  /* 0x000000301424723c */ /* 0x010ff000000418ff */
[----:B------:R-:W-:Y:S01]  /*3690*/  HMMA.16816.F32.BF16 R28, R16, R54, R28 ;  /* 0x00000036101c723c */ /* 0x000fe2000004181c */
[----:B------:R-:W-:Y:S07]  /*36a0*/  LDSM.16.M88.4 R52, [R157+0x3800] ;  /* 0x003800009d34783b */ /* 0x000fee0000000200 */
[----:B------:R-:W-:Y:S08]  /*36b0*/  HMMA.16816.F32.BF16 R32, R12, R40, R32 ;  /* 0x000000280c20723c */ /* 0x000ff00000041820 */
[----:B------:R-:W-:Y:S08]  /*36c0*/  HMMA.16816.F32.BF16 R48, R20, R50, RZ ;  /* 0x000000321430723c */ /* 0x000ff000000418ff */
[----:B------:R-:W-:Y:S01]  /*36d0*/  HMMA.16816.F32.BF16 R56, R12, R42, R56 ;  /* 0x0000002a0c38723c */ /* 0x000fe20000041838 */
[----:B------:R-:W2:Y:S07]  /*36e0*/  LDSM.16.M88.4 R40, [R160+0x1000] ;  /* 0x00100000a028783b */ /* 0x000eae0000000200 */
[----:B-1----:R-:W-:Y:S01]  /*36f0*/  HMMA.16816.F32.BF16 R24, R8, R44, R24 ;  /* 0x0000002c0818723c */ /* 0x002fe20000041818 */
[----:B------:R-:W-:-:S02]  /*3700*/  FMUL.FTZ R32, R32, c[0x0][0x2ec] ;  /* 0x0000bb0020207a20 */ /* 0x000fc40000410000 */
[----:B------:R-:W-:Y:S02]  /*3710*/  FMUL.FTZ R33, R33, c[0x0][0x2ec] ;  /* 0x0000bb0021217a20 */ /* 0x000fe40000410000 */
[----:B------:R-:W-:Y:S01]  /*3720*/  MUFU.TANH R84, R32 ;  /* 0x0000002000547308 */ /* 0x000fe20000002400 */
[----:B------:R-:W-:Y:S02]  /*3730*/  FMUL.FTZ R87, R34, c[0x0][0x2ec] ;  /* 0x0000bb0022577a20 */ /* 0x000fe40000410000 */
[----:B------:R-:W-:Y:S01]  /*3740*/  HMMA.16816.F32.BF16 R36, R16, R68, R36 ;  /* 0x000000441024723c */ /* 0x000fe20000041824 */
[----:B------:R-:W-:-:S04]  /*3750*/  FMUL.FTZ R89, R35, c[0x0][0x2ec] ;  /* 0x0000bb0023597a20 */ /* 0x000fc80000410000 */
[----:B------:R1:W-:Y:S03]  /*3760*/  MUFU.TANH R88, R33 ;  /* 0x0000002100587308 */ /* 0x0003e60000002400 */
[----:B------:R-:W-:Y:S01]  /*3770*/  HMMA.16816.F32.BF16 R28, R8, R46, R28 ;  /* 0x0000002e081c723c */ /* 0x000fe2000004181c */
[----:B------:R-:W-:Y:S02]  /*3780*/  FMUL.FTZ R56, R56, c[0x0][0x2ec] ;  /* 0x0000bb0038387a20 */ /* 0x000fe40000410000 */
[----:B------:R-:W-:Y:S02]  /*3790*/  FMUL.FTZ R91, R57, c[0x0][0x2ec] ;  /* 0x0000bb00395b7a20 */ /* 0x000fe40000410000 */
[----:B------:R3:W-:Y:S01]  /*37a0*/  MUFU.TANH R90, R56 ;  /* 0x00000038005a7308 */ /* 0x0007e20000002400 */
[----:B------:R-:W-:Y:S02]  /*37b0*/  FMUL.FTZ R92, R58, c[0x0][0x2ec] ;  /* 0x0000bb003a5c7a20 */ /* 0x000fe40000410000 */
[----:B------:R-:W-:Y:S01]  /*37c0*/  HMMA.16816.F32.BF16 R48, R16, R70, R48 ;  /* 0x000000461030723c */ /* 0x000fe20000041830 */
[----:B------:R-:W4:Y:S01]  /*37d0*/  LDSM.16.M88.4 R68, [R163+0x4000] ;  /* 0x00400000a344783b */ /* 0x000f220000000200 */
[----:B------:R-:W-:-:S03]  /*37e0*/  FMUL.FTZ R93, R59, c[0x0][0x2ec] ;  /* 0x0000bb003b5d7a20 */ /* 0x000fc60000410000 */
[----:B-1----:R-:W1:Y:S01]  /*37f0*/  LDSM.16.M88.4 R32, [R102+0x1000] ;  /* 0x001000006620783b */ /* 0x002e620000000200 */
[----:B------:R-:W-:Y:S02]  /*3800*/  MUFU.TANH R89, R89 ;  /* 0x0000005900597308 */ /* 0x000fe40000002400 */
[----:B------:R-:W-:Y:S01]  /*3810*/  HMMA.16816.F32.BF16 R24, R12, R64, R24 ;  /* 0x000000400c18723c */ /* 0x000fe20000041818 */
[----:B---3--:R-:W3:Y:S05]  /*3820*/  LDSM.16.M88.4 R56, [R160+0x1800] ;  /* 0x00180000a038783b */ /* 0x008eea0000000200 */
[----:B------:R-:W-:Y:S02]  /*3830*/  MUFU.TANH R91, R91 ;  /* 0x0000005b005b7308 */ /* 0x000fe40000002400 */
[C---:B------:R-:W-:Y:S06]  /*3840*/  HMMA.16816.F32.BF16 R44, R20.reuse, R60, RZ ;  /* 0x0000003c142c723c */ /* 0x040fec00000418ff */
[----:B------:R-:W-:Y:S02]  /*3850*/  MUFU.TANH R93, R93 ;  /* 0x0000005d005d7308 */ /* 0x000fe40000002400 */
[----:B------:R-:W-:Y:S06]  /*3860*/  HMMA.16816.F32.BF16 R60, R20, R62, RZ ;  /* 0x0000003e143c723c */ /* 0x000fec00000418ff */
[----:B------:R-:W-:Y:S02]  /*3870*/  MUFU.TANH R92, R92 ;  /* 0x0000005c005c7308 */ /* 0x000fe40000002400 */
[----:B--2---:R-:W-:Y:S01]  /*3880*/  HMMA.16816.F32.BF16 R36, R8, R40, R36 ;  /* 0x000000280824723c */ /* 0x004fe20000041824 */
[----:B------:R-:W-:-:S02]  /*3890*/  FMUL.FTZ R24, R24, c[0x0][0x2ec] ;  /* 0x0000bb0018187a20 */ /* 0x000fc40000410000 */
[----:B------:R-:W-:Y:S02]  /*38a0*/  FMUL.FTZ R25, R25, c[0x0][0x2ec] ;  /* 0x0000bb0019197a20 */ /* 0x000fe40000410000 */
[----:B------:R-:W-:Y:S01]  /*38b0*/  FMUL.FTZ R96, R26, c[0x0][0x2ec] ;  /* 0x0000bb001a607a20 */ /* 0x000fe20000410000 */
[----:B------:R-:W-:Y:S01]  /*38c0*/  MUFU.TANH R94, R24 ;  /* 0x00000018005e7308 */ /* 0x000fe20000002400 */
[----:B------:R-:W-:Y:S01]  /*38d0*/  FMUL.FTZ R97, R27, c[0x0][0x2ec] ;  /* 0x0000bb001b617a20 */ /* 0x000fe20000410000 */
[----:B------:R-:W-:Y:S01]  /*38e0*/  HMMA.16816.F32.BF16 R28, R12, R66, R28 ;  /* 0x000000420c1c723c */ /* 0x000fe2000004181c */
[----:B------:R-:W2:Y:S05]  /*38f0*/  LDSM.16.M88.4 R64, [R157+0x4000] ;  /* 0x004000009d40783b */ /* 0x000eaa0000000200 */
[----:B------:R4:W-:Y:S02]  /*3900*/  MUFU.TANH R95, R25 ;  /* 0x00000019005f7308 */ /* 0x0009e40000002400 */
[C---:B------:R-:W-:Y:S06]  /*3910*/  HMMA.16816.F32.BF16 R44, R16.reuse, R52, R44 ;  /* 0x00000034102c723c */ /* 0x040fec000004182c */
[----:B------:R-:W-:Y:S02]  /*3920*/  MUFU.TANH R96, R96 ;  /* 0x0000006000607308 */ /* 0x000fe40000002400 */
[----:B------:R-:W-:Y:S01]  /*3930*/  HMMA.16816.F32.BF16 R60, R16, R54, R60 ;  /* 0x00000036103c723c */ /* 0x000fe2000004183c */
[----:B------:R-:W-:Y:S05]  /*3940*/  LDSM.16.M88.4 R52, [R163+0x4800] ;  /* 0x00480000a334783b */ /* 0x000fea0000000200 */
[----:B------:R-:W-:Y:S02]  /*3950*/  MUFU.TANH R97, R97 ;  /* 0x0000006100617308 */ /* 0x000fe40000002400 */
[----:B----4-:R-:W-:Y:S01]  /*3960*/  HMMA.16816.F32.BF16 R24, R20, R68, RZ ;  /* 0x000000441418723c */ /* 0x010fe200000418ff */
[----:B------:R-:W-:-:S02]  /*3970*/  FMUL.FTZ R28, R28, c[0x0][0x2ec] ;  /* 0x0000bb001c1c7a20 */ /* 0x000fc40000410000 */
[----:B------:R-:W-:Y:S02]  /*3980*/  FMUL.FTZ R99, R29, c[0x0][0x2ec] ;  /* 0x0000bb001d637a20 */ /* 0x000fe40000410000 */
[----:B------:R-:W-:Y:S01]  /*3990*/  FMUL.FTZ R103, R30, c[0x0][0x2ec] ;  /* 0x0000bb001e677a20 */ /* 0x000fe20000410000 */
[----:B------:R4:W-:Y:S01]  /*39a0*/  MUFU.TANH R98, R28 ;  /* 0x0000001c00627308 */ /* 0x0009e20000002400 */
[----:B------:R-:W-:Y:S01]  /*39b0*/  FMUL.FTZ R105, R31, c[0x0][0x2ec] ;  /* 0x0000bb001f697a20 */ /* 0x000fe20000410000 */
[----:B------:R-:W-:Y:S06]  /*39c0*/  HMMA.16816.F32.BF16 R68, R20, R70, RZ ;  /* 0x000000461444723c */ /* 0x000fec00000418ff */
[----:B------:R-:W-:Y:S02]  /*39d0*/  MUFU.TANH R99, R99 ;  /* 0x0000006300637308 */ /* 0x000fe40000002400 */
[----:B-1----:R-:W-:Y:S01]  /*39e0*/  HMMA.16816.F32.BF16 R36, R12, R32, R36 ;  /* 0x000000200c24723c */ /* 0x002fe20000041824 */
[----:B----4-:R-:W-:Y:S05]  /*39f0*/  LDSM.16.M88.4 R28, [R160+0x2000] ;  /* 0x00200000a01c783b */ /* 0x010fea0000000200 */
[----:B------:R-:W-:Y:S02]  /*3a00*/  MUFU.TANH R105, R105 ;  /* 0x0000006900697308 */ /* 0x000fe40000002400 */
[C---:B------:R-:W-:Y:S01]  /*3a10*/  HMMA.16816.F32.BF16 R48, R8.reuse, R42, R48 ;  /* 0x0000002a0830723c */ /* 0x040fe20000041830 */
[----:B------:R-:W1:Y:S05]  /*3a20*/  LDSM.16.M88.4 R40, [R102+0x1800] ;  /* 0x001800006628783b */ /* 0x000e6a0000000200 */
[----:B------:R-:W4:Y:S02]  /*3a30*/  MUFU.TANH R103, R103 ;  /* 0x0000006700677308 */ /* 0x000f240000002400 */
[C---:B---3--:R-:W-:Y:S06]  /*3a40*/  HMMA.16816.F32.BF16 R44, R8.reuse, R56, R44 ;  /* 0x00000038082c723c */ /* 0x048fec000004182c */
[----:B------:R-:W-:Y:S02]  /*3a50*/  MUFU.TANH R87, R87 ;  /* 0x0000005700577308 */ /* 0x000fe40000002400 */
[----:B------:R-:W-:Y:S01]  /*3a60*/  HMMA.16816.F32.BF16 R60, R8, R58, R60 ;  /* 0x0000003a083c723c */ /* 0x000fe2000004183c */
[----:B------:R-:W-:-:S02]  /*3a70*/  FMUL.FTZ R36, R36, c[0x0][0x2ec] ;  /* 0x0000bb0024247a20 */ /* 0x000fc40000410000 */
[----:B------:R-:W-:Y:S02]  /*3a80*/  FMUL.FTZ R113, R37, c[0x0][0x2ec] ;  /* 0x0000bb0025717a20 */ /* 0x000fe40000410000 */
[----:B------:R-:W-:Y:S01]  /*3a90*/  FMUL.FTZ R115, R38, c[0x0][0x2ec] ;  /* 0x0000bb0026737a20 */ /* 0x000fe20000410000 */
[----:B------:R3:W-:Y:S02]  /*3aa0*/  MUFU.TANH R111, R36 ;  /* 0x00000024006f7308 */ /* 0x0007e40000002400 */
[----:B--2---:R-:W-:Y:S01]  /*3ab0*/  HMMA.16816.F32.BF16 R24, R16, R64, R24 ;  /* 0x000000401018723c */ /* 0x004fe20000041818 */
[----:B------:R-:W-:Y:S02]  /*3ac0*/  FMUL.FTZ R117, R39, c[0x0][0x2ec] ;  /* 0x0000bb0027757a20 */ /* 0x000fe40000410000 */
[----:B----4-:R-:W-:-:S03]  /*3ad0*/  FFMA.FTZ R103, R0, R85, R103 ;  /* 0x0000005500677223 */ /* 0x010fc60000010067 */
[----:B------:R-:W-:Y:S02]  /*3ae0*/  MUFU.TANH R113, R113 ;  /* 0x0000007100717308 */ /* 0x000fe40000002400 */
[----:B------:R-:W-:Y:S01]  /*3af0*/  HMMA.16816.F32.BF16 R68, R16, R66, R68 ;  /* 0x000000421044723c */ /* 0x000fe20000041844 */
[----:B------:R-:W-:Y:S04]  /*3b00*/  LDSM.16.M88.4 R64, [R163+0x5000] ;  /* 0x00500000a340783b */ /* 0x000fe80000000200 */
[----:B---3--:R-:W2:Y:S03]  /*3b10*/  LDSM.16.M88.4 R36, [R102+0x2000] ;  /* 0x002000006624783b */ /* 0x008ea60000000200 */
[C---:B------:R-:W-:Y:S01]  /*3b20*/  HMMA.16816.F32.BF16 R48, R12.reuse, R34, R48 ;  /* 0x000000220c30723c */ /* 0x040fe20000041830 */
[----:B------:R-:W-:Y:S01]  /*3b30*/  MUFU.TANH R117, R117 ;  /* 0x0000007500757308 */ /* 0x000fe20000002400 */
[----:B------:R-:W3:Y:S06]  /*3b40*/  LDSM.16.M88.4 R32, [R157+0x4800] ;  /* 0x004800009d20783b */ /* 0x000eec0000000200 */
[C---:B-1----:R-:W-:Y:S01]  /*3b50*/  HMMA.16816.F32.BF16 R44, R12.reuse, R40, R44 ;  /* 0x000000280c2c723c */ /* 0x042fe2000004182c */
[----:B------:R-:W-:Y:S07]  /*3b60*/  MUFU.TANH R115, R115 ;  /* 0x0000007300737308 */ /* 0x000fee0000002400 */
[----:B------:R-:W-:Y:S01]  /*3b70*/  HMMA.16816.F32.BF16 R60, R12, R42, R60 ;  /* 0x0000002a0c3c723c */ /* 0x000fe2000004183c */
[----:B------:R-:W1:Y:S07]  /*3b80*/  LDSM.16.M88.4 R40, [R163+0x5800] ;  /* 0x00580000a328783b */ /* 0x000e6e0000000200 */
[----:B------:R-:W-:Y:S01]  /*3b90*/  HMMA.16816.F32.BF16 R24, R8, R28, R24 ;  /* 0x0000001c0818723c */ /* 0x000fe20000041818 */
[----:B------:R-:W-:-:S02]  /*3ba0*/  FMUL.FTZ R48, R48, c[0x0][0x2ec] ;  /* 0x0000bb0030307a20 */ /* 0x000fc40000410000 */
[----:B------:R-:W-:Y:S02]  /*3bb0*/  FMUL.FTZ R49, R49, c[0x0][0x2ec] ;  /* 0x0000bb0031317a20 */ /* 0x000fe40000410000 */
[----:B------:R-:W-:Y:S01]  /*3bc0*/  FMUL.FTZ R50, R50, c[0x0][0x2ec] ;  /* 0x0000bb0032327a20 */ /* 0x000fe20000410000 */
[----:B------:R-:W-:Y:S01]  /*3bd0*/  MUFU.TANH R119, R48 ;  /* 0x0000003000777308 */ /* 0x000fe20000002400 */
[----:B------:R-:W-:Y:S01]  /*3be0*/  FMUL.FTZ R51, R51, c[0x0][0x2ec] ;  /* 0x0000bb0033337a20 */ /* 0x000fe20000410000 */
[----:B------:R-:W-:Y:S01]  /*3bf0*/  HMMA.16816.F32.BF16 R68, R8, R30, R68 ;  /* 0x0000001e0844723c */ /* 0x000fe20000041844 */
[----:B------:R-:W4:Y:S01]  /*3c00*/  LDSM.16.M88.4 R28, [R160+0x2800] ;  /* 0x00280000a01c783b */ /* 0x000f220000000200 */
[----:B------:R-:W-:Y:S02]  /*3c10*/  FMUL.FTZ R44, R44, c[0x0][0x2ec] ;  /* 0x0000bb002c2c7a20 */ /* 0x000fe40000410000 */
[----:B------:R-:W-:Y:S02]  /*3c20*/  FMUL.FTZ R137, R46, c[0x0][0x2ec] ;  /* 0x0000bb002e897a20 */ /* 0x000fe40000410000 */
[----:B------:R-:W-:Y:S01]  /*3c30*/  MUFU.TANH R125, R49 ;  /* 0x00000031007d7308 */ /* 0x000fe20000002400 */
[----:B------:R-:W-:Y:S01]  /*3c40*/  FMUL.FTZ R145, R47, c[0x0][0x2ec] ;  /* 0x0000bb002f917a20 */ /* 0x000fe20000410000 */
[----:B------:R-:W-:Y:S01]  /*3c50*/  HMMA.16816.F32.BF16 R56, R20, R52, RZ ;  /* 0x000000341438723c */ /* 0x000fe200000418ff */
[----:B------:R-:W-:-:S02]  /*3c60*/  FMUL.FTZ R141, R60, c[0x0][0x2ec] ;  /* 0x0000bb003c8d7a20 */ /* 0x000fc40000410000 */
[----:B------:R-:W-:Y:S02]  /*3c70*/  FMUL.FTZ R139, R61, c[0x0][0x2ec] ;  /* 0x0000bb003d8b7a20 */ /* 0x000fe40000410000 */
[----:B------:R-:W-:Y:S01]  /*3c80*/  FMUL.FTZ R147, R62, c[0x0][0x2ec] ;  /* 0x0000bb003e937a20 */ /* 0x000fe20000410000 */
[----:B------:R-:W-:Y:S01]  /*3c90*/  MUFU.TANH R127, R50 ;  /* 0x00000032007f7308 */ /* 0x000fe20000002400 */
[----:B------:R-:W-:Y:S01]  /*3ca0*/  FMUL.FTZ R143, R63, c[0x0][0x2ec] ;  /* 0x0000bb003f8f7a20 */ /* 0x000fe20000410000 */
[----:B------:R-:W-:Y:S01]  /*3cb0*/  HMMA.16816.F32.BF16 R52, R20, R54, RZ ;  /* 0x000000361434723c */ /* 0x000fe200000418ff */
[----:B------:R-:W5:Y:S05]  /*3cc0*/  LDSM.16.M88.4 R60, [R157+0x5000] ;  /* 0x005000009d3c783b */ /* 0x000f6a0000000200 */
[----:B------:R1:W-:Y:S02]  /*3cd0*/  MUFU.TANH R129, R51 ;  /* 0x0000003300817308 */ /* 0x0003e40000002400 */
[C---:B--2---:R-:W-:Y:S06]  /*3ce0*/  HMMA.16816.F32.BF16 R24, R12.reuse, R36, R24 ;  /* 0x000000240c18723c */ /* 0x044fec0000041818 */
[----:B------:R2:W-:Y:S02]  /*3cf0*/  MUFU.TANH R131, R44 ;  /* 0x0000002c00837308 */ /* 0x0005e40000002400 */
[----:B------:R-:W-:Y:S01]  /*3d00*/  HMMA.16816.F32.BF16 R68, R12, R38, R68 ;  /* 0x000000260c44723c */ /* 0x000fe20000041844 */
[----:B------:R-:W4:Y:S05]  /*3d10*/  LDSM.16.M88.4 R36, [R157+0x5800] ;  /* 0x005800009d24783b */ /* 0x000f2a0000000200 */
[----:B------:R-:W-:Y:S02]  /*3d20*/  MUFU.TANH R145, R145 ;  /* 0x0000009100917308 */ /* 0x000fe40000002400 */
[----:B---3--:R-:W-:Y:S06]  /*3d30*/  HMMA.16816.F32.BF16 R56, R16, R32, R56 ;  /* 0x000000201038723c */ /* 0x008fec0000041838 */
[----:B------:R-:W-:Y:S01]  /*3d40*/  I2F R32, R110 ;  /* 0x0000006e00207306 */ /* 0x000fe20000201400 */
[----:B------:R-:W-:Y:S01]  /*3d50*/  FMUL.FTZ R33, R45, c[0x0][0x2ec] ;  /* 0x0000bb002d217a20 */ /* 0x000fe20000410000 */
[----:B-1----:R-:W-:Y:S01]  /*3d60*/  HMMA.16816.F32.BF16 R48, R20, R40, RZ ;  /* 0x000000281430723c */ /* 0x002fe200000418ff */
[----:B------:R-:W-:-:S02]  /*3d70*/  FMUL.FTZ R24, R24, c[0x0][0x2ec] ;  /* 0x0000bb0018187a20 */ /* 0x000fc40000410000 */
[----:B------:R-:W-:Y:S02]  /*3d80*/  FMUL.FTZ R25, R25, c[0x0][0x2ec] ;  /* 0x0000bb0019197a20 */ /* 0x000fe40000410000 */
[----:B------:R-:W-:Y:S01]  /*3d90*/  FMUL.FTZ R26, R26, c[0x0][0x2ec] ;  /* 0x0000bb001a1a7a20 */ /* 0x000fe20000410000 */
[----:B------:R-:W-:Y:S02]  /*3da0*/  MUFU.TANH R151, R24 ;  /* 0x0000001800977308 */ /* 0x000fe40000002400 */
[----:B--2---:R-:W-:Y:S01]  /*3db0*/  HMMA.16816.F32.BF16 R44, R20, R64, RZ ;  /* 0x00000040142c723c */ /* 0x004fe200000418ff */
[----:B------:R-:W-:Y:S02]  /*3dc0*/  FMUL.FTZ R68, R68, c[0x0][0x2ec] ;  /* 0x0000bb0044447a20 */ /* 0x000fe40000410000 */
[----:B------:R-:W-:-:S03]  /*3dd0*/  FMUL.FTZ R70, R70, c[0x0][0x2ec] ;  /* 0x0000bb0046467a20 */ /* 0x000fc60000410000 */
[----:B------:R-:W-:Y:S02]  /*3de0*/  MUFU.TANH R149, R25 ;  /* 0x0000001900957308 */ /* 0x000fe40000002400 */
[C---:B------:R-:W-:Y:S06]  /*3df0*/  HMMA.16816.F32.BF16 R64, R20.reuse, R66, RZ ;  /* 0x000000421440723c */ /* 0x040fec00000418ff */
[----:B------:R1:W-:Y:S02]  /*3e00*/  MUFU.TANH R153, R26 ;  /* 0x0000001a00997308 */ /* 0x0003e40000002400 */
[----:B------:R-:W-:Y:S01]  /*3e10*/  HMMA.16816.F32.BF16 R40, R20, R42, RZ ;  /* 0x0000002a1428723c */ /* 0x000fe200000418ff */
[----:B------:R-:W2:Y:S05]  /*3e20*/  LDSM.16.M88.4 R20, [R102+0x2800] ;  /* 0x002800006614783b */ /* 0x000eaa0000000200 */
[----:B------:R-:W-:Y:S02]  /*3e30*/  MUFU.TANH R33, R33 ;  /* 0x0000002100217308 */ /* 0x000fe40000002400 */
[----:B------:R-:W-:Y:S06]  /*3e40*/  HMMA.16816.F32.BF16 R52, R16, R34, R52 ;  /* 0x000000221034723c */ /* 0x000fec0000041834 */
[----:B------:R-:W-:Y:S02]  /*3e50*/  MUFU.TANH R141, R141 ;  /* 0x0000008d008d7308 */ /* 0x000fe40000002400 */
[----:B----4-:R-:W-:Y:S06]  /*3e60*/  HMMA.16816.F32.BF16 R56, R8, R28, R56 ;  /* 0x0000001c0838723c */ /* 0x010fec0000041838 */
[----:B------:R-:W-:Y:S01]  /*3e70*/  MUFU.TANH R147, R147 ;  /* 0x0000009300937308 */ /* 0x000fe20000002400 */
[----:B------:R-:W-:Y:S01]  /*3e80*/  FMUL.FTZ R28, R27, c[0x0][0x2ec] ;  /* 0x0000bb001b1c7a20 */ /* 0x000fe20000410000 */
[C---:B-----5:R-:W-:Y:S01]  /*3e90*/  HMMA.16816.F32.BF16 R44, R16.reuse, R60, R44 ;  /* 0x0000003c102c723c */ /* 0x060fe2000004182c */
[----:B-1----:R-:W1:Y:S05]  /*3ea0*/  LDSM.16.M88.4 R24, [R160+0x3000] ;  /* 0x00300000a018783b */ /* 0x002e6a0000000200 */
[----:B------:R-:W-:Y:S01]  /*3eb0*/  MUFU.TANH R35, R28 ;  /* 0x0000001c00237308 */ /* 0x000fe20000002400 */
[----:B------:R-:W-:Y:S01]  /*3ec0*/  FMUL.FTZ R61, R69, c[0x0][0x2ec] ;  /* 0x0000bb00453d7a20 */ /* 0x000fe20000410000 */
[----:B------:R-:W-:Y:S01]  /*3ed0*/  HMMA.16816.F32.BF16 R64, R16, R62, R64 ;  /* 0x0000003e1040723c */ /* 0x000fe20000041840 */
[----:B------:R-:W-:Y:S01]  /*3ee0*/  FFMA.FTZ R69, R0, R77, R90 ;  /* 0x0000004d00457223 */ /* 0x000fe2000001005a */
[----:B------:R-:W-:-:S02]  /*3ef0*/  IADD3 R60, R2, 0x29, RZ ;  /* 0x00000029023c7810 */ /* 0x000fc40007ffe0ff */
[C---:B------:R-:W-:Y:S02]  /*3f00*/  IADD3 R90, R2.reuse, 0x49, RZ ;  /* 0x00000049025a7810 */ /* 0x040fe40007ffe0ff */
[----:B------:R3:W-:Y:S01]  /*3f10*/  MUFU.TANH R155, R68 ;  /* 0x00000044009b7308 */ /* 0x0007e20000002400 */
[----:B------:R-:W-:Y:S01]  /*3f20*/  IADD3 R62, R2, 0x30, RZ ;  /* 0x00000030023e7810 */ /* 0x000fe20007ffe0ff */
[----:B------:R-:W-:Y:S01]  /*3f30*/  HMMA.16816.F32.BF16 R48, R16, R36, R48 ;  /* 0x000000241030723c */ /* 0x000fe20000041830 */
[----:B------:R-:W-:Y:S02]  /*3f40*/  FSEL R69, R69, -INF , !P5 ;  /* 0xff80000045457808 */ /* 0x000fe40006800000 */
[----:B------:R-:W-:-:S03]  /*3f50*/  ISETP.GE.AND P5, PT, R82, R124, PT ;  /* 0x0000007c5200720c */ /* 0x000fc60003fa6270 */
[----:B------:R-:W-:Y:S01]  /*3f60*/  MUFU.TANH R137, R137 ;  /* 0x0000008900897308 */ /* 0x000fe20000002400 */
[----:B------:R-:W-:Y:S01]  /*3f70*/  FFMA.FTZ R36, R0, R79, R93 ;  /* 0x0000004f00247223 */ /* 0x000fe2000001005d */
[----:B------:R-:W-:Y:S01]  /*3f80*/  HMMA.16816.F32.BF16 R40, R16, R38, R40 ;  /* 0x000000261028723c */ /* 0x000fe20000041828 */
[----:B------:R-:W4:Y:S01]  /*3f90*/  LDSM.16.M88.4 R16, [R160+0x3800] ;  /* 0x00380000a010783b */ /* 0x000f220000000200 */
[----:B------:R-:W-:Y:S01]  /*3fa0*/  FMUL.FTZ R37, R71, c[0x0][0x2ec] ;  /* 0x0000bb0047257a20 */ /* 0x000fe20000410000 */
[----:B------:R-:W-:Y:S01]  /*3fb0*/  IADD3 R93, R2, 0x59, RZ ;  /* 0x00000059025d7810 */ /* 0x000fe20007ffe0ff */
[C---:B------:R-:W-:Y:S02]  /*3fc0*/  FFMA.FTZ R71, R0.reuse, R83, R95 ;  /* 0x0000005300477223 */ /* 0x040fe4000001005f */
[C---:B---3--:R-:W-:Y:S01]  /*3fd0*/  FFMA.FTZ R68, R0.reuse, R77, R92 ;  /* 0x0000004d00447223 */ /* 0x048fe2000001005c */
[----:B------:R-:W3:Y:S01]  /*3fe0*/  I2F R34, R112 ;  /* 0x0000007000227306 */ /* 0x000ee20000201400 */
[----:B------:R-:W-:Y:S01]  /*3ff0*/  HMMA.16816.F32.BF16 R52, R8, R30, R52 ;  /* 0x0000001e0834723c */ /* 0x000fe20000041834 */
[----:B------:R-:W5:Y:S01]  /*4000*/  LDSM.16.M88.4 R28, [R102+0x3000] ;  /* 0x00300000661c783b */ /* 0x000f620000000200 */
[----:B------:R-:W-:Y:S01]  /*4010*/  FFMA.FTZ R77, R0, R85, R98 ;  /* 0x00000055004d7223 */ /* 0x000fe20000010062 */
[----:B------:R-:W-:-:S02]  /*4020*/  IADD3 R92, R2, 0x51, RZ ;  /* 0x00000051025c7810 */ /* 0x000fc40007ffe0ff */
[----:B------:R-:W-:Y:S02]  /*4030*/  FSEL R71, R71, -INF , !P5 ;  /* 0xff80000047477808 */ /* 0x000fe40006800000 */
[----:B------:R-:W-:Y:S01]  /*4040*/  MUFU.TANH R139, R139 ;  /* 0x0000008b008b7308 */ /* 0x000fe20000002400 */
[----:B--2---:R-:W-:Y:S01]  /*4050*/  HMMA.16816.F32.BF16 R56, R12, R20, R56 ;  /* 0x000000140c38723c */ /* 0x004fe20000041838 */
[----:B------:R-:W-:-:S06]  /*4060*/  ISETP.GE.AND P5, PT, R112, R124, PT ;  /* 0x0000007c7000720c */ /* 0x000fcc0003fa6270 */
[----:B------:R-:W-:Y:S01]  /*4070*/  IADD3 R21, R2, 0x21, RZ ;  /* 0x0000002102157810 */ /* 0x000fe20007ffe0ff */
[----:B-1----:R-:W-:Y:S01]  /*4080*/  HMMA.16816.F32.BF16 R64, R8, R26, R64 ;  /* 0x0000001a0840723c */ /* 0x002fe20000041840 */
[----:B------:R-:W-:Y:S01]  /*4090*/  I2F R26, R62 ;  /* 0x0000003e001a7306 */ /* 0x000fe20000201400 */
[CC--:B---3--:R-:W-:Y:S02]  /*40a0*/  FFMA.FTZ R115, R0.reuse, R34.reuse, R115 ;  /* 0x0000002200737223 */ /* 0x0c8fe40000010073 */
[----:B------:R-:W-:Y:S01]  /*40b0*/  FFMA.FTZ R111, R0, R34, R111 ;  /* 0x00000022006f7223 */ /* 0x000fe2000001006f */
[----:B------:R-:W-:-:S03]  /*40c0*/  IADD3 R34, R2, 0x68, RZ ;  /* 0x0000006802227810 */ /* 0x000fc60007ffe0ff */
[----:B------:R-:W-:Y:S01]  /*40d0*/  HMMA.16816.F32.BF16 R52, R12, R22, R52 ;  /* 0x000000160c34723c */ /* 0x000fe20000041834 */
[----:B------:R-:W1:Y:S01]  /*40e0*/  I2F R20, R21 ;  /* 0x0000001500147306 */ /* 0x000e620000201400 */
[----:B------:R-:W-:Y:S02]  /*40f0*/  FSEL R135, R111, -INF , !P5 ;  /* 0xff8000006f877808 */ /* 0x000fe40006800000 */
[----:B------:R-:W-:-:S04]  /*4100*/  ISETP.GE.AND P5, PT, R60, R124, PT ;  /* 0x0000007c3c00720c */ /* 0x000fc80003fa6270 */
[----:B------:R-:W-:Y:S01]  /*4110*/  FMUL.FTZ R39, R56, c[0x0][0x2ec] ;  /* 0x0000bb0038277a20 */ /* 0x000fe20000410000 */
[C---:B----4-:R-:W-:Y:S01]  /*4120*/  HMMA.16816.F32.BF16 R48, R8.reuse, R16, R48 ;  /* 0x000000100830723c */ /* 0x050fe20000041830 */
[----:B------:R-:W-:Y:S01]  /*4130*/  IADD3 R56, R2, 0x28, RZ ;  /* 0x0000002802387810 */ /* 0x000fe20007ffe0ff */
[----:B------:R-:W-:Y:S01]  /*4140*/  I2F R23, R114 ;  /* 0x0000007200177306 */ /* 0x000fe20000201400 */
[----:B------:R-:W-:Y:S02]  /*4150*/  FMUL.FTZ R57, R57, c[0x0][0x2ec] ;  /* 0x0000bb0039397a20 */ /* 0x000fe40000410000 */
[----:B------:R-:W-:Y:S02]  /*4160*/  FMUL.FTZ R27, R59, c[0x0][0x2ec] ;  /* 0x0000bb003b1b7a20 */ /* 0x000fe40000410000 */
[----:B------:R-:W-:Y:S01]  /*4170*/  IADD3 R16, R74, 0x8, RZ ;  /* 0x000000084a107810 */ /* 0x000fe20007ffe0ff */
[----:B------:R-:W-:Y:S01]  /*4180*/  FFMA.FTZ R17, R0, R79, R91 ;  /* 0x0000004f00117223 */ /* 0x000fe2000001005b */
[----:B------:R-:W-:Y:S01]  /*4190*/  HMMA.16816.F32.BF16 R44, R8, R24, R44 ;  /* 0x00000018082c723c */ /* 0x000fe2000004182c */
[----:B------:R-:W2:Y:S01]  /*41a0*/  I2F R38, R56 ;  /* 0x0000003800267306 */ /* 0x000ea20000201400 */
[----:B------:R-:W-:Y:S01]  /*41b0*/  IMNMX R123, R16, R7, PT ;  /* 0x00000007107b7217 */ /* 0x000fe20003800200 */
[CC--:B------:R-:W-:Y:S01]  /*41c0*/  FFMA.FTZ R7, R0.reuse, R73.reuse, R88 ;  /* 0x0000004900077223 */ /* 0x0c0fe20000010058 */
[----:B------:R-:W-:Y:S01]  /*41d0*/  FSEL R17, R17, -INF , !P2 ;  /* 0xff80000011117808 */ /* 0x000fe20005000000 */
[C---:B------:R-:W-:Y:S01]  /*41e0*/  FFMA.FTZ R16, R0.reuse, R73, R89 ;  /* 0x0000004900107223 */ /* 0x040fe20000010059 */
[----:B------:R-:W-:Y:S01]  /*41f0*/  ISETP.GE.AND P4, PT, R75, R123, PT ;  /* 0x0000007b4b00720c */ /* 0x000fe20003f86270 */
[CC--:B------:R-:W-:Y:S01]  /*4200*/  FFMA.FTZ R73, R0.reuse, R81.reuse, R94 ;  /* 0x0000005100497223 */ /* 0x0c0fe2000001005e */
[----:B------:R-:W-:Y:S01]  /*4210*/  FSEL R7, R7, -INF , !P6 ;  /* 0xff80000007077808 */ /* 0x000fe20007000000 */
[----:B------:R-:W-:Y:S01]  /*4220*/  FFMA.FTZ R74, R0, R81, R96 ;  /* 0x00000051004a7223 */ /* 0x000fe20000010060 */
[----:B------:R-:W-:Y:S01]  /*4230*/  FSEL R16, R16, -INF , !P4 ;  /* 0xff80000010107808 */ /* 0x000fe20006000000 */
[----:B------:R-:W-:Y:S01]  /*4240*/  FMUL.FTZ R52, R52, c[0x0][0x2ec] ;  /* 0x0000bb0034347a20 */ /* 0x000fe20000410000 */
[----:B------:R-:W3:Y:S01]  /*4250*/  I2F R22, R130 ;  /* 0x0000008200167306 */ /* 0x000ee20000201400 */
[C---:B------:R-:W-:Y:S01]  /*4260*/  ISETP.GE.AND P6, PT, R80.reuse, R124, PT ;  /* 0x0000007c5000720c */ /* 0x040fe20003fc6270 */
[----:B------:R-:W-:Y:S01]  /*4270*/  FMUL.FTZ R53, R53, c[0x0][0x2ec] ;  /* 0x0000bb0035357a20 */ /* 0x000fe20000410000 */
[-C--:B------:R-:W-:Y:S01]  /*4280*/  ISETP.GE.AND P4, PT, R80, R123.reuse, PT ;  /* 0x0000007b5000720c */ /* 0x080fe20003f86270 */
[C---:B------:R-:W-:Y:S01]  /*4290*/  FFMA.FTZ R75, R0.reuse, R32, R99 ;  /* 0x00000020004b7223 */ /* 0x040fe20000010063 */
[----:B------:R-:W-:Y:S01]  /*42a0*/  FSEL R73, R73, -INF , !P6 ;  /* 0xff80000049497808 */ /* 0x000fe20007000000 */
[----:B-1----:R-:W-:Y:S01]  /*42b0*/  FFMA.FTZ R113, R0, R20, R113 ;  /* 0x0000001400717223 */ /* 0x002fe20000010071 */
[----:B------:R-:W-:Y:S01]  /*42c0*/  FSEL R74, R74, -INF , !P4 ;  /* 0xff8000004a4a7808 */ /* 0x000fe20006000000 */
[----:B------:R1:W-:Y:S01]  /*42d0*/  MUFU.TANH R79, R52 ;  /* 0x00000034004f7308 */ /* 0x0003e20000002400 */
[----:B------:R-:W-:Y:S01]  /*42e0*/  ISETP.GE.AND P2, PT, R86, R124, PT ;  /* 0x0000007c5600720c */ /* 0x000fe20003f46270 */
[----:B--2---:R-:W-:Y:S01]  /*42f0*/  FFMA.FTZ R118, R0, R38, R127 ;  /* 0x0000002600767223 */ /* 0x004fe2000001007f */
[----:B------:R-:W-:Y:S01]  /*4300*/  ISETP.GE.AND P6, PT, R110, R124, PT ;  /* 0x0000007c6e00720c */ /* 0x000fe20003fc6270 */
[----:B------:R-:W-:Y:S01]  /*4310*/  FFMA.FTZ R117, R0, R20, R117 ;  /* 0x0000001400757223 */ /* 0x000fe20000010075 */
[----:B------:R-:W-:Y:S01]  /*4320*/  ISETP.GE.AND P4, PT, R110, R123, PT ;  /* 0x0000007b6e00720c */ /* 0x000fe20003f86270 */
[----:B------:R-:W-:Y:S01]  /*4330*/  FFMA.FTZ R33, R0, R23, R33 ;  /* 0x0000001700217223 */ /* 0x000fe20000010021 */
[-C--:B------:R-:W-:Y:S01]  /*4340*/  ISETP.GE.AND P3, PT, R78, R123.reuse, PT ;  /* 0x0000007b4e00720c */ /* 0x080fe20003f66270 */
[----:B------:R2:W-:Y:S01]  /*4350*/  MUFU.TANH R81, R53 ;  /* 0x0000003500517308 */ /* 0x0005e20000002400 */
[----:B------:R-:W-:Y:S01]  /*4360*/  FSEL R77, R77, -INF , !P2 ;  /* 0xff8000004d4d7808 */ /* 0x000fe20005000000 */
[----:B---3--:R-:W-:Y:S01]  /*4370*/  FFMA.FTZ R136, R0, R22, R147 ;  /* 0x0000001600887223 */ /* 0x008fe20000010093 */
[----:B------:R-:W-:Y:S01]  /*4380*/  FSEL R75, R75, -INF , !P6 ;  /* 0xff8000004b4b7808 */ /* 0x000fe20007000000 */
[----:B-----5:R-:W-:Y:S01]  /*4390*/  HMMA.16816.F32.BF16 R44, R12, R28, R44 ;  /* 0x0000001c0c2c723c */ /* 0x020fe2000004182c */
[----:B------:R-:W-:Y:S01]  /*43a0*/  FSEL R36, R36, -INF , !P3 ;  /* 0xff80000024247808 */ /* 0x000fe20005800000 */
[C---:B------:R-:W-:Y:S01]  /*43b0*/  FFMA.FTZ R134, R0.reuse, R26, R137 ;  /* 0x0000001a00867223 */ /* 0x040fe20000010089 */
[----:B------:R-:W-:Y:S01]  /*43c0*/  ISETP.GE.AND P2, PT, R21, R124, PT ;  /* 0x0000007c1500720c */ /* 0x000fe20003f46270 */
[----:B-1----:R-:W-:Y:S01]  /*43d0*/  FFMA.FTZ R52, R0, R32, R105 ;  /* 0x0000002000347223 */ /* 0x002fe20000010069 */
[----:B------:R-:W-:Y:S01]  /*43e0*/  ISETP.GE.AND P6, PT, R56, R124, PT ;  /* 0x0000007c3800720c */ /* 0x000fe20003fc6270 */
[----:B------:R-:W-:Y:S01]  /*43f0*/  MUFU.TANH R143, R143 ;  /* 0x0000008f008f7308 */ /* 0x000fe20000002400 */
[-C--:B------:R-:W-:Y:S01]  /*4400*/  ISETP.GE.AND P3, PT, R86, R123.reuse, PT ;  /* 0x0000007b5600720c */ /* 0x080fe20003f66270 */
[----:B------:R-:W-:Y:S01]  /*4410*/  HMMA.16816.F32.BF16 R40, R8, R18, R40 ;  /* 0x000000120828723c */ /* 0x000fe20000041828 */
[----:B------:R-:W-:Y:S01]  /*4420*/  FSEL R52, R52, -INF , !P4 ;  /* 0xff80000034347808 */ /* 0x000fe20006000000 */
[----:B------:R-:W-:Y:S01]  /*4430*/  FMUL.FTZ R25, R58, c[0x0][0x2ec] ;  /* 0x0000bb003a197a20 */ /* 0x000fe20000410000 */
[-C--:B------:R-:W-:Y:S01]  /*4440*/  ISETP.GE.AND P4, PT, R56, R123.reuse, PT ;  /* 0x0000007b3800720c */ /* 0x080fe20003f86270 */
[C---:B--2---:R-:W-:Y:S01]  /*4450*/  FFMA.FTZ R53, R0.reuse, R38, R119 ;  /* 0x0000002600357223 */ /* 0x044fe20000010077 */
[----:B------:R-:W-:Y:S01]  /*4460*/  FSEL R133, R113, -INF , !P2 ;  /* 0xff80000071857808 */ /* 0x000fe20005000000 */
[----:B------:R-:W-:Y:S01]  /*4470*/  FFMA.FTZ R113, R0, R26, R131 ;  /* 0x0000001a00717223 */ /* 0x000fe20000010083 */
[----:B------:R-:W-:Y:S01]  /*4480*/  FSEL R118, R118, -INF , !P4 ;  /* 0xff80000076767808 */ /* 0x000fe20006000000 */
[----:B------:R-:W-:Y:S01]  /*4490*/  FFMA.FTZ R131, R0, R22, R141 ;  /* 0x0000001600837223 */ /* 0x000fe2000001008d */
[----:B------:R-:W-:Y:S01]  /*44a0*/  FSEL R53, R53, -INF , !P6 ;  /* 0xff80000035357808 */ /* 0x000fe20007000000 */
[----:B------:R-:W-:Y:S01]  /*44b0*/  HMMA.16816.F32.BF16 R64, R12, R30, R64 ;  /* 0x0000001e0c40723c */ /* 0x000fe20000041840 */
[----:B------:R-:W-:Y:S01]  /*44c0*/  FSEL R32, R103, -INF , !P3 ;  /* 0xff80000067207808 */ /* 0x000fe20005800000 */
[----:B------:R-:W1:Y:S01]  /*44d0*/  I2F R24, R60 ;  /* 0x0000003c00187306 */ /* 0x000e620000201400 */
[----:B------:R-:W-:Y:S01]  /*44e0*/  ISETP.GE.AND P6, PT, R114, R124, PT ;  /* 0x0000007c7200720c */ /* 0x000fe20003fc6270 */
[----:B------:R-:W-:Y:S01]  /*44f0*/  FMUL.FTZ R94, R54, c[0x0][0x2ec] ;  /* 0x0000bb00365e7a20 */ /* 0x000fe20000410000 */
[----:B------:R-:W-:Y:S01]  /*4500*/  ISETP.GE.AND P4, PT, R114, R123, PT ;  /* 0x0000007b7200720c */ /* 0x000fe20003f86270 */
[----:B------:R-:W-:Y:S01]  /*4510*/  FFMA.FTZ R114, R0, R23, R145 ;  /* 0x0000001700727223 */ /* 0x000fe20000010091 */
[-C--:B------:R-:W-:Y:S01]  /*4520*/  ISETP.GE.AND P3, PT, R21, R123.reuse, PT ;  /* 0x0000007b1500720c */ /* 0x080fe20003f66270 */
[----:B------:R-:W-:Y:S01]  /*4530*/  FMUL.FTZ R44, R44, c[0x0][0x2ec] ;  /* 0x0000bb002c2c7a20 */ /* 0x000fe20000410000 */
[----:B------:R-:W2:Y:S01]  /*4540*/  LDSM.16.M88.4 R20, [R102+0x3800] ;  /* 0x003800006614783b */ /* 0x000ea20000000200 */
[----:B------:R-:W-:Y:S01]  /*4550*/  IADD3 R78, R2, 0x48, RZ ;  /* 0x00000048024e7810 */ /* 0x000fe20007ffe0ff */
[----:B------:R3:W-:Y:S01]  /*4560*/  MUFU.TANH R63, R70 ;  /* 0x00000046003f7308 */ /* 0x0007e20000002400 */
[-C--:B------:R-:W-:Y:S01]  /*4570*/  ISETP.GE.AND P1, PT, R76, R123.reuse, PT ;  /* 0x0000007b4c00720c */ /* 0x080fe20003f26270 */
[----:B------:R-:W-:Y:S01]  /*4580*/  FMUL.FTZ R98, R46, c[0x0][0x2ec] ;  /* 0x0000bb002e627a20 */ /* 0x000fe20000410000 */
[----:B------:R-:W-:Y:S01]  /*4590*/  IADD3 R88, R2, 0x41, RZ ;  /* 0x0000004102587810 */ /* 0x000fe20007ffe0ff */
[----:B------:R-:W-:Y:S01]  /*45a0*/  FMUL.FTZ R45, R45, c[0x0][0x2ec] ;  /* 0x0000bb002d2d7a20 */ /* 0x000fe20000410000 */
[----:B------:R-:W-:Y:S01]  /*45b0*/  FSEL R68, R68, -INF , !P1 ;  /* 0xff80000044447808 */ /* 0x000fe20004800000 */
[----:B------:R-:W-:Y:S01]  /*45c0*/  FMUL.FTZ R96, R55, c[0x0][0x2ec] ;  /* 0x0000bb0037607a20 */ /* 0x000fe20000410000 */
[----:B------:R-:W-:Y:S01]  /*45d0*/  ISETP.GE.AND P1, PT, R82, R123, PT ;  /* 0x0000007b5200720c */ /* 0x000fe20003f26270 */
[----:B------:R-:W4:Y:S01]  /*45e0*/  I2F R76, R78 ;  /* 0x0000004e004c7306 */ /* 0x000f220000201400 */
[----:B------:R-:W-:Y:S01]  /*45f0*/  IADD3 R56, R2, 0x60, RZ ;  /* 0x0000006002387810 */ /* 0x000fe20007ffe0ff */
[----:B-1----:R-:W-:Y:S01]  /*4600*/  FFMA.FTZ R116, R0, R24, R129 ;  /* 0x0000001800747223 */ /* 0x002fe20000010081 */
[----:B------:R-:W-:Y:S01]  /*4610*/  ISETP.GE.AND P2, PT, R62, R124, PT ;  /* 0x0000007c3e00720c */ /* 0x000fe20003f46270 */
[----:B------:R-:W-:-:S04]  /*4620*/  DEPBAR.LE SB0, 0x0 ;  /* 0x000080000000791a */ /* 0x000fc80000000000 */
[C---:B---3--:R-:W-:Y:S01]  /*4630*/  FFMA.FTZ R70, R0.reuse, R83, R97 ;  /* 0x0000005300467223 */ /* 0x048fe20000010061 */
[----:B------:R-:W-:Y:S01]  /*4640*/  MUFU.TANH R57, R57 ;  /* 0x0000003900397308 */ /* 0x000fe20000002400 */
[----:B------:R-:W-:Y:S01]  /*4650*/  FSEL R138, R117, -INF , !P3 ;  /* 0xff800000758a7808 */ /* 0x000fe20005800000 */
[-C--:B------:R-:W-:Y:S01]  /*4660*/  FFMA.FTZ R117, R0, R126.reuse, R139 ;  /* 0x0000007e00757223 */ /* 0x080fe2000001008b */
[-C--:B------:R-:W-:Y:S01]  /*4670*/  ISETP.GE.AND P3, PT, R62, R123.reuse, PT ;  /* 0x0000007b3e00720c */ /* 0x080fe20003f66270 */
[----:B------:R-:W-:Y:S01]  /*4680*/  FFMA.FTZ R62, R0, R126, R143 ;  /* 0x0000007e003e7223 */ /* 0x000fe2000001008f */
[----:B------:R-:W-:Y:S01]  /*4690*/  FSEL R70, R70, -INF , !P1 ;  /* 0xff80000046467808 */ /* 0x000fe20004800000 */
[----:B------:R-:W-:Y:S01]  /*46a0*/  FMUL.FTZ R8, R66, c[0x0][0x2ec] ;  /* 0x0000bb0042087a20 */ /* 0x000fe20000410000 */
[-C--:B------:R-:W-:Y:S01]  /*46b0*/  ISETP.GE.AND P1, PT, R112, R123.reuse, PT ;  /* 0x0000007b7000720c */ /* 0x080fe20003f26270 */
[----:B------:R-:W1:Y:S01]  /*46c0*/  I2F R28, R132 ;  /* 0x00000084001c7306 */ /* 0x000e620000201400 */
[----:B------:R-:W-:Y:S01]  /*46d0*/  FSEL R113, R113, -INF , !P2 ;  /* 0xff80000071717808 */ /* 0x000fe20005000000 */
[----:B----4-:R-:W-:Y:S01]  /*46e0*/  FFMA.FTZ R127, R0, R76, R155 ;  /* 0x0000004c007f7223 */ /* 0x010fe2000001009b */
[----:B------:R-:W-:Y:S01]  /*46f0*/  ISETP.GE.AND P2, PT, R128, R124, PT ;  /* 0x0000007c8000720c */ /* 0x000fe20003f46270 */
[----:B------:R-:W-:Y:S01]  /*4700*/  FFMA.FTZ R63, R0, R76, R63 ;  /* 0x0000004c003f7223 */ /* 0x000fe2000001003f */
[----:B------:R-:W-:Y:S01]  /*4710*/  FSEL R134, R134, -INF , !P3 ;  /* 0xff80000086867808 */ /* 0x000fe20005800000 */
[----:B------:R-:W-:Y:S01]  /*4720*/  FMUL.FTZ R64, R64, c[0x0][0x2ec] ;  /* 0x0000bb0040407a20 */ /* 0x000fe20000410000 */
[-C--:B------:R-:W-:Y:S01]  /*4730*/  ISETP.GE.AND P3, PT, R128, R123.reuse, PT ;  /* 0x0000007b8000720c */ /* 0x080fe20003f66270 */
[----:B------:R-:W3:Y:S01]  /*4740*/  I2F R80, R92 ;  /* 0x0000005c00507306 */ /* 0x000ee20000201400 */
[----:B------:R-:W-:Y:S01]  /*4750*/  FSEL R140, R115, -INF , !P1 ;  /* 0xff800000738c7808 */ /* 0x000fe20004800000 */
[----:B------:R-:W-:Y:S01]  /*4760*/  FFMA.FTZ R115, R0, R24, R125 ;  /* 0x0000001800737223 */ /* 0x000fe2000001007d */
[----:B------:R-:W-:Y:S01]  /*4770*/  ISETP.GE.AND P1, PT, R60, R123, PT ;  /* 0x0000007b3c00720c */ /* 0x000fe20003f26270 */
[----:B------:R-:W-:Y:S01]  /*4780*/  FMUL.FTZ R9, R67, c[0x0][0x2ec] ;  /* 0x0000bb0043097a20 */ /* 0x000fe20000410000 */
[----:B--2---:R-:W-:Y:S01]  /*4790*/  HMMA.16816.F32.BF16 R48, R12, R20, R48 ;  /* 0x000000140c30723c */ /* 0x004fe20000041830 */
[----:B------:R-:W-:-:S02]  /*47a0*/  FSEL R117, R117, -INF , !P2 ;  /* 0xff80000075757808 */ /* 0x000fc40005000000 */
[----:B------:R-:W2:Y:S01]  /*47b0*/  MUFU.TANH R27, R27 ;  /* 0x0000001b001b7308 */ /* 0x000ea20000002400 */
[----:B------:R-:W-:Y:S01]  /*47c0*/  ISETP.GE.AND P2, PT, R78, R124, PT ;  /* 0x0000007c4e00720c */ /* 0x000fe20003f46270 */
[-C--:B-1----:R-:W-:Y:S01]  /*47d0*/  FFMA.FTZ R125, R0, R28.reuse, R151 ;  /* 0x0000001c007d7223 */ /* 0x082fe20000010097 */
[----:B------:R-:W-:Y:S01]  /*47e0*/  FSEL R62, R62, -INF , !P3 ;  /* 0xff8000003e3e7808 */ /* 0x000fe20005800000 */
[----:B------:R-:W-:Y:S01]  /*47f0*/  FFMA.FTZ R128, R0, R28, R153 ;  /* 0x0000001c00807223 */ /* 0x000fe20000010099 */
[----:B------:R-:W-:Y:S01]  /*4800*/  HMMA.16816.F32.BF16 R12, R12, R22, R40 ;  /* 0x000000160c0c723c */ /* 0x000fe20000041828 */
[----:B------:R-:W-:Y:S01]  /*4810*/  ISETP.GE.AND P3, PT, R78, R123, PT ;  /* 0x0000007b4e00720c */ /* 0x000fe20003f66270 */
[----:B------:R-:W-:Y:S01]  /*4820*/  FMUL.FTZ R28, R47, c[0x0][0x2ec] ;  /* 0x0000bb002f1c7a20 */ /* 0x000fe20000410000 */
[----:B------:R-:W1:Y:S01]  /*4830*/  I2F R58, R88 ;  /* 0x00000058003a7306 */ /* 0x000e620000201400 */
[----:B------:R-:W-:Y:S01]  /*4840*/  IADD3 R82, R2, 0x58, RZ ;  /* 0x0000005802527810 */ /* 0x000fe20007ffe0ff */
[----:B---3--:R-:W-:Y:S01]  /*4850*/  FFMA.FTZ R57, R0, R80, R57 ;  /* 0x0000005000397223 */ /* 0x008fe20000010039 */
[----:B------:R-:W-:Y:S01]  /*4860*/  FSEL R115, R115, -INF , !P5 ;  /* 0xff80000073737808 */ /* 0x000fe20006800000 */
[----:B------:R-:W-:Y:S01]  /*4870*/  FMUL.FTZ R20, R65, c[0x0][0x2ec] ;  /* 0x0000bb0041147a20 */ /* 0x000fe20000410000 */
[----:B------:R-:W-:-:S02]  /*4880*/  FSEL R116, R116, -INF , !P1 ;  /* 0xff80000074747808 */ /* 0x000fc40004800000 */
[C---:B------:R-:W-:Y:S01]  /*4890*/  ISETP.GE.AND P5, PT, R130.reuse, R124, PT ;  /* 0x0000007c8200720c */ /* 0x040fe20003fa6270 */
[----:B------:R-:W-:Y:S01]  /*48a0*/  I2F R89, R56 ;  /* 0x0000003800597306 */ /* 0x000fe20000201400 */
[-C--:B------:R-:W-:Y:S01]  /*48b0*/  ISETP.GE.AND P1, PT, R130, R123.reuse, PT ;  /* 0x0000007b8200720c */ /* 0x080fe20003f26270 */
[----:B--2---:R-:W-:Y:S01]  /*48c0*/  FFMA.FTZ R27, R0, R80, R27 ;  /* 0x00000050001b7223 */ /* 0x004fe2000001001b */
[----:B------:R-:W-:Y:S02]  /*48d0*/  FSEL R127, R127, -INF , !P2 ;  /* 0xff8000007f7f7808 */ /* 0x000fe40005000000 */
[C---:B------:R-:W-:Y:S01]  /*48e0*/  ISETP.GE.AND P2, PT, R92.reuse, R124, PT ;  /* 0x0000007c5c00720c */ /* 0x040fe20003f46270 */
[----:B------:R-:W-:Y:S01]  /*48f0*/  FMUL.FTZ R11, R49, c[0x0][0x2ec] ;  /* 0x0000bb00310b7a20 */ /* 0x000fe20000410000 */
[----:B------:R-:W-:Y:S01]  /*4900*/  FSEL R130, R63, -INF , !P3 ;  /* 0xff8000003f827808 */ /* 0x000fe20005800000 */
[----:B------:R-:W2:Y:S01]  /*4910*/  MUFU.TANH R44, R44 ;  /* 0x0000002c002c7308 */ /* 0x000ea20000002400 */
[-C--:B------:R-:W-:Y:S01]  /*4920*/  ISETP.GE.AND P3, PT, R92, R123.reuse, PT ;  /* 0x0000007b5c00720c */ /* 0x080fe20003f66270 */
[-C--:B-1----:R-:W-:Y:S01]  /*4930*/  FFMA.FTZ R119, R0, R58.reuse, R149 ;  /* 0x0000003a00777223 */ /* 0x082fe20000010095 */
[----:B------:R-:W-:Y:S01]  /*4940*/  IADD3 R54, R2, 0x61, RZ ;  /* 0x0000006102367810 */ /* 0x000fe20007ffe0ff */
[----:B------:R-:W-:Y:S01]  /*4950*/  FFMA.FTZ R35, R0, R58, R35 ;  /* 0x0000003a00237223 */ /* 0x000fe20000010023 */
[----:B------:R-:W-:Y:S01]  /*4960*/  IADD3 R38, R2, 0x69, RZ ;  /* 0x0000006902267810 */ /* 0x000fe20007ffe0ff */
[----:B------:R-:W-:Y:S01]  /*4970*/  FMUL.FTZ R12, R12, c[0x0][0x2ec] ;  /* 0x0000bb000c0c7a20 */ /* 0x000fe20000410000 */
[----:B------:R-:W-:Y:S01]  /*4980*/  FSEL R57, R57, -INF , !P2 ;  /* 0xff80000039397808 */ /* 0x000fe20005000000 */
[----:B------:R-:W1:Y:S01]  /*4990*/  MUFU.TANH R98, R98 ;  /* 0x0000006200627308 */ /* 0x000e620000002400 */
[----:B------:R-:W-:Y:S01]  /*49a0*/  IADD3 R86, R2, 0x50, RZ ;  /* 0x0000005002567810 */ /* 0x000fe20007ffe0ff */
[----:B------:R-:W-:Y:S01]  /*49b0*/  FMUL.FTZ R10, R48, c[0x0][0x2ec] ;  /* 0x0000bb00300a7a20 */ /* 0x000fe20000410000 */
[-C--:B------:R-:W-:Y:S01]  /*49c0*/  ISETP.GE.AND P2, PT, R56, R124.reuse, PT ;  /* 0x0000007c3800720c */ /* 0x080fe20003f46270 */
[----:B------:R-:W-:Y:S01]  /*49d0*/  FMUL.FTZ R18, R50, c[0x0][0x2ec] ;  /* 0x0000bb0032127a20 */ /* 0x000fe20000410000 */
[----:B------:R-:W-:Y:S01]  /*49e0*/  FSEL R58, R27, -INF , !P3 ;  /* 0xff8000001b3a7808 */ /* 0x000fe20005800000 */
[----:B------:R-:W-:Y:S01]  /*49f0*/  FMUL.FTZ R19, R51, c[0x0][0x2ec] ;  /* 0x0000bb0033137a20 */ /* 0x000fe20000410000 */
[----:B------:R-:W-:Y:S01]  /*4a00*/  ISETP.GE.AND P3, PT, R56, R123, PT ;  /* 0x0000007b3800720c */ /* 0x000fe20003f66270 */
[----:B------:R-:W-:Y:S01]  /*4a10*/  MUFU.TANH R61, R61 ;  /* 0x0000003d003d7308 */ /* 0x000fe20000002400 */
[-C--:B--2---:R-:W-:Y:S01]  /*4a20*/  FFMA.FTZ R44, R0, R89.reuse, R44 ;  /* 0x00000059002c7223 */ /* 0x084fe2000001002c */
[----:B------:R-:W-:Y:S01]  /*4a30*/  FSEL R111, R33, -INF , !P6 ;  /* 0xff800000216f7808 */ /* 0x000fe20007000000 */
[----:B------:R-:W-:Y:S01]  /*4a40*/  FMUL.FTZ R13, R13, c[0x0][0x2ec] ;  /* 0x0000bb000d0d7a20 */ /* 0x000fe20000410000 */
[----:B------:R-:W-:Y:S01]  /*4a50*/  FSEL R114, R114, -INF , !P4 ;  /* 0xff80000072727808 */ /* 0x000fe20006000000 */
[----:B------:R-:W-:Y:S01]  /*4a60*/  FMUL.FTZ R14, R14, c[0x0][0x2ec] ;  /* 0x0000bb000e0e7a20 */ /* 0x000fe20000410000 */
[----:B------:R-:W-:Y:S01]  /*4a70*/  ISETP.GE.AND P6, PT, R132, R124, PT ;  /* 0x0000007c8400720c */ /* 0x000fe20003fc6270 */
[----:B------:R-:W-:Y:S01]  /*4a80*/  FMUL.FTZ R15, R15, c[0x0][0x2ec] ;  /* 0x0000bb000f0f7a20 */ /* 0x000fe20000410000 */
[----:B------:R-:W-:Y:S01]  /*4a90*/  MUFU.TANH R37, R37 ;  /* 0x0000002500257308 */ /* 0x000fe20000002400 */
[----:B-1----:R-:W-:Y:S01]  /*4aa0*/  FFMA.FTZ R98, R0, R89, R98 ;  /* 0x0000005900627223 */ /* 0x002fe20000010062 */
[----:B------:R-:W-:-:S02]  /*4ab0*/  ISETP.GE.AND P4, PT, R132, R123, PT ;  /* 0x0000007b8400720c */ /* 0x000fc40003f86270 */
[----:B------:R-:W-:Y:S02]  /*4ac0*/  IADD3 R46, R2, 0x78, RZ ;  /* 0x00000078022e7810 */ /* 0x000fe40007ffe0ff */
[----:B------:R-:W-:Y:S02]  /*4ad0*/  FSEL R49, R44, -INF , !P2 ;  /* 0xff8000002c317808 */ /* 0x000fe40005000000 */
[----:B------:R-:W1:Y:S01]  /*4ae0*/  I2F R59, R90 ;  /* 0x0000005a003b7306 */ /* 0x000e620000201400 */
[----:B------:R-:W-:Y:S02]  /*4af0*/  FSEL R44, R98, -INF , !P3 ;  /* 0xff800000622c7808 */ /* 0x000fe40005800000 */
[C---:B------:R-:W-:Y:S02]  /*4b00*/  ISETP.GE.AND P2, PT, R38.reuse, R124, PT ;  /* 0x0000007c2600720c */ /* 0x040fe40003f46270 */
[----:B------:R-:W-:Y:S02]  /*4b10*/  ISETP.GE.AND P3, PT, R38, R123, PT ;  /* 0x0000007b2600720c */ /* 0x000fe40003f66270 */
[----:B------:R-:W-:Y:S01]  /*4b20*/  FSEL R125, R125, -INF , !P6 ;  /* 0xff8000007d7d7808 */ /* 0x000fe20007000000 */
[----:B------:R-:W-:Y:S01]  /*4b30*/  I2F R95, R34 ;  /* 0x00000022005f7306 */ /* 0x000fe20000201400 */
[----:B------:R-:W-:-:S02]  /*4b40*/  FSEL R128, R128, -INF , !P4 ;  /* 0xff80000080807808 */ /* 0x000fc40006000000 */
[----:B------:R-:W-:Y:S02]  /*4b50*/  FSEL R136, R136, -INF , !P1 ;  /* 0xff80000088887808 */ /* 0x000fe40004800000 */
[C---:B------:R-:W-:Y:S02]  /*4b60*/  ISETP.GE.AND P6, PT, R90.reuse, R124, PT ;  /* 0x0000007c5a00720c */ /* 0x040fe40003fc6270 */
[----:B------:R-:W-:Y:S01]  /*4b70*/  ISETP.GE.AND P4, PT, R90, R123, PT ;  /* 0x0000007b5a00720c */ /* 0x000fe20003f86270 */
[----:B------:R-:W-:Y:S01]  /*4b80*/  MUFU.TANH R8, R8 ;  /* 0x0000000800087308 */ /* 0x000fe20000002400 */
[----:B-1----:R-:W-:Y:S01]  /*4b90*/  FFMA.FTZ R61, R0, R59, R61 ;  /* 0x0000003b003d7223 */ /* 0x002fe2000001003d */
[----:B------:R-:W-:Y:S01]  /*4ba0*/  ISETP.GE.AND P1, PT, R88, R123, PT ;  /* 0x0000007b5800720c */ /* 0x000fe20003f26270 */
[----:B------:R-:W-:Y:S01]  /*4bb0*/  FFMA.FTZ R37, R0, R59, R37 ;  /* 0x0000003b00257223 */ /* 0x000fe20000010025 */
[----:B------:R-:W-:Y:S02]  /*4bc0*/  IADD3 R24, R2, 0x70, RZ ;  /* 0x0000007002187810 */ /* 0x000fe40007ffe0ff */
[----:B------:R-:W-:-:S02]  /*4bd0*/  FSEL R129, R61, -INF , !P6 ;  /* 0xff8000003d817808 */ /* 0x000fc40007000000 */
[----:B------:R-:W1:Y:S01]  /*4be0*/  I2F R85, R82 ;  /* 0x0000005200557306 */ /* 0x000e620000201400 */
[----:B------:R-:W-:Y:S02]  /*4bf0*/  FSEL R132, R37, -INF , !P4 ;  /* 0xff80000025847808 */ /* 0x000fe40006000000 */
[----:B------:R-:W-:Y:S02]  /*4c00*/  FSEL R126, R35, -INF , !P1 ;  /* 0xff800000237e7808 */ /* 0x000fe40004800000 */
[C---:B------:R-:W-:Y:S02]  /*4c10*/  ISETP.GE.AND P6, PT, R82.reuse, R124, PT ;  /* 0x0000007c5200720c */ /* 0x040fe40003fc6270 */
[----:B------:R-:W-:Y:S01]  /*4c20*/  ISETP.GE.AND P4, PT, R82, R123, PT ;  /* 0x0000007b5200720c */ /* 0x000fe20003f86270 */
[----:B------:R-:W2:Y:S01]  /*4c30*/  MUFU.TANH R94, R94 ;  /* 0x0000005e005e7308 */ /* 0x000ea20000002400 */
[----:B------:R-:W-:Y:S02]  /*4c40*/  IADD3 R26, R2, 0x71, RZ ;  /* 0x00000071021a7810 */ /* 0x000fe40007ffe0ff */
[----:B------:R-:W-:-:S02]  /*4c50*/  FSEL R131, R131, -INF , !P5 ;  /* 0xff80000083837808 */ /* 0x000fc40006800000 */
[-C--:B------:R-:W-:Y:S02]  /*4c60*/  ISETP.GE.AND P5, PT, R88, R124.reuse, PT ;  /* 0x0000007c5800720c */ /* 0x080fe40003fa6270 */
[----:B------:R-:W-:Y:S01]  /*4c70*/  IADD3 R30, R2, 0x79, RZ ;  /* 0x00000079021e7810 */ /* 0x000fe20007ffe0ff */
[----:B------:R-:W-:Y:S01]  /*4c80*/  I2F R91, R54 ;  /* 0x00000036005b7306 */ /* 0x000fe20000201400 */
[-C--:B-1----:R-:W-:Y:S01]  /*4c90*/  FFMA.FTZ R63, R0, R85.reuse, R79 ;  /* 0x00000055003f7223 */ /* 0x082fe2000001004f */
[----:B------:R-:W-:Y:S02]  /*4ca0*/  FSEL R119, R119, -INF , !P5 ;  /* 0xff80000077777808 */ /* 0x000fe40006800000 */
[-C--:B------:R-:W-:Y:S02]  /*4cb0*/  ISETP.GE.AND P5, PT, R86, R124.reuse, PT ;  /* 0x0000007c5600720c */ /* 0x080fe40003fa6270 */
[----:B------:R-:W-:Y:S02]  /*4cc0*/  FSEL R63, R63, -INF , !P6 ;  /* 0xff8000003f3f7808 */ /* 0x000fe40007000000 */
[----:B------:R-:W1:Y:S01]  /*4cd0*/  MUFU.TANH R45, R45 ;  /* 0x0000002d002d7308 */ /* 0x000e620000002400 */
[----:B--2---:R-:W-:Y:S01]  /*4ce0*/  FFMA.FTZ R56, R0, R85, R94 ;  /* 0x0000005500387223 */ /* 0x004fe2000001005e */
[----:B------:R-:W-:-:S02]  /*4cf0*/  ISETP.GE.AND P6, PT, R54, R124, PT ;  /* 0x0000007c3600720c */ /* 0x000fc40003fc6270 */
[-C--:B------:R-:W-:Y:S02]  /*4d00*/  ISETP.GE.AND P1, PT, R86, R123.reuse, PT ;  /* 0x0000007b5600720c */ /* 0x080fe40003f26270 */
[----:B------:R-:W-:Y:S02]  /*4d10*/  FSEL R56, R56, -INF , !P4 ;  /* 0xff80000038387808 */ /* 0x000fe40006000000 */
[----:B------:R-:W2:Y:S01]  /*4d20*/  MUFU.TANH R28, R28 ;  /* 0x0000001c001c7308 */ /* 0x000ea20000002400 */
[----:B------:R-:W-:Y:S02]  /*4d30*/  ISETP.GE.AND P4, PT, R54, R123, PT ;  /* 0x0000007b3600720c */ /* 0x000fe40003f86270 */
[C---:B------:R-:W-:Y:S02]  /*4d40*/  IADD3 R153, R160.reuse, 0x800, RZ ;  /* 0x00000800a0997810 */ /* 0x040fe40007ffe0ff */
[C---:B------:R-:W-:Y:S02]  /*4d50*/  IADD3 R151, R160.reuse, 0x1800, RZ ;  /* 0x00001800a0977810 */ /* 0x040fe40007ffe0ff */
[----:B------:R-:W-:Y:S01]  /*4d60*/  IADD3 R149, R160, 0x2800, RZ ;  /* 0x00002800a0957810 */ /* 0x000fe20007ffe0ff */
[----:B------:R3:W-:Y:S01]  /*4d70*/  I2F R55, R38 ;  /* 0x0000002600377306 */ /* 0x0007e20000201400 */
[----:B-1----:R-:W-:Y:S01]  /*4d80*/  FFMA.FTZ R45, R0, R91, R45 ;  /* 0x0000005b002d7223 */ /* 0x002fe2000001002d */
[----:B------:R-:W-:-:S04]  /*4d90*/  IADD3 R103, R160, 0x3800, RZ ;  /* 0x00003800a0677810 */ /* 0x000fc80007ffe0ff */
[----:B------:R-:W-:Y:S02]  /*4da0*/  FSEL R47, R45, -INF , !P6 ;  /* 0xff8000002d2f7808 */ /* 0x000fe40007000000 */
[----:B------:R-:W1:Y:S01]  /*4db0*/  MUFU.TANH R20, R20 ;  /* 0x0000001400147308 */ /* 0x000e620000002400 */
[----:B--2---:R-:W-:Y:S01]  /*4dc0*/  FFMA.FTZ R28, R0, R91, R28 ;  /* 0x0000005b001c7223 */ /* 0x004fe2000001001c */
[----:B------:R-:W-:-:S04]  /*4dd0*/  ISETP.GE.AND P6, PT, R24, R124, PT ;  /* 0x0000007c1800720c */ /* 0x000fc80003fc6270 */
[----:B------:R-:W-:Y:S02]  /*4de0*/  FSEL R40, R28, -INF , !P4 ;  /* 0xff8000001c287808 */ /* 0x000fe40006000000 */
[----:B------:R-:W-:Y:S01]  /*4df0*/  MUFU.TANH R39, R39 ;  /* 0x0000002700277308 */ /* 0x000fe20000002400 */
[----:B---3--:R-:W-:Y:S01]  /*4e00*/  FFMA.FTZ R38, R0, R95, R8 ;  /* 0x0000005f00267223 */ /* 0x008fe20000010008 */
[----:B------:R-:W-:-:S06]  /*4e10*/  ISETP.GE.AND P4, PT, R24, R123, PT ;  /* 0x0000007b1800720c */ /* 0x000fcc0003f86270 */
[----:B------:R-:W-:Y:S01]  /*4e20*/  MUFU.TANH R25, R25 ;  /* 0x0000001900197308 */ /* 0x000fe20000002400 */
[----:B-1----:R-:W-:-:S05]  /*4e30*/  FFMA.FTZ R20, R0, R55, R20 ;  /* 0x0000003700147223 */ /* 0x002fca0000010014 */
[----:B------:R-:W-:Y:S02]  /*4e40*/  FSEL R43, R20, -INF , !P2 ;  /* 0xff800000142b7808 */ /* 0x000fe40005000000 */
[----:B------:R-:W1:Y:S01]  /*4e50*/  I2F R29, R86 ;  /* 0x00000056001d7306 */ /* 0x000e620000201400 */
[----:B------:R-:W-:-:S07]  /*4e60*/  ISETP.GE.AND P2, PT, R46, R124, PT ;  /* 0x0000007c2e00720c */ /* 0x000fce0003f46270 */
[----:B------:R-:W-:Y:S08]  /*4e70*/  I2F R31, R46 ;  /* 0x0000002e001f7306 */ /* 0x000ff00000201400 */
[----:B------:R-:W2:Y:S01]  /*4e80*/  MUFU.TANH R8, R12 ;  /* 0x0000000c00087308 */ /* 0x000ea20000002400 */
[CC--:B-1----:R-:W-:Y:S02]  /*4e90*/  FFMA.FTZ R39, R0.reuse, R29.reuse, R39 ;  /* 0x0000001d00277223 */ /* 0x0c2fe40000010027 */
[----:B------:R-:W-:-:S03]  /*4ea0*/  FFMA.FTZ R25, R0, R29, R25 ;  /* 0x0000001d00197223 */ /* 0x000fc60000010019 */
[----:B------:R-:W-:Y:S02]  /*4eb0*/  FSEL R59, R39, -INF , !P5 ;  /* 0xff800000273b7808 */ /* 0x000fe40006800000 */
[----:B------:R-:W1:Y:S01]  /*4ec0*/  I2F R83, R93 ;  /* 0x0000005d00537306 */ /* 0x000e620000201400 */
[----:B------:R-:W-:Y:S02]  /*4ed0*/  FSEL R60, R25, -INF , !P1 ;  /* 0xff800000193c7808 */ /* 0x000fe40004800000 */
[C---:B------:R-:W-:Y:S02]  /*4ee0*/  ISETP.GE.AND P5, PT, R93.reuse, R124, PT ;  /* 0x0000007c5d00720c */ /* 0x040fe40003fa6270 */
[----:B------:R-:W-:-:S03]  /*4ef0*/  ISETP.GE.AND P1, PT, R93, R123, PT ;  /* 0x0000007b5d00720c */ /* 0x000fc60003f26270 */
[----:B------:R-:W3:Y:S01]  /*4f00*/  MUFU.TANH R96, R96 ;  /* 0x0000006000607308 */ /* 0x000ee20000002400 */
[C---:B--2---:R-:W-:Y:S02]  /*4f10*/  FFMA.FTZ R27, R0.reuse, R31, R8 ;  /* 0x0000001f001b7223 */ /* 0x044fe40000010008 */
[----:B------:R-:W-:-:S03]  /*4f20*/  FFMA.FTZ R8, R0, R3, R87 ;  /* 0x0000000300087223 */ /* 0x000fc60000010057 */
[----:B------:R-:W-:Y:S02]  /*4f30*/  FSEL R27, R27, -INF , !P2 ;  /* 0xff8000001b1b7808 */ /* 0x000fe40005000000 */
[----:B------:R-:W2:Y:S01]  /*4f40*/  MUFU.TANH R35, R64 ;  /* 0x0000004000237308 */ /* 0x000ea20000002400 */
[----:B-1----:R-:W-:Y:S01]  /*4f50*/  FFMA.FTZ R61, R0, R83, R81 ;  /* 0x00000053003d7223 */ /* 0x002fe20000010051 */
[----:B------:R-:W-:-:S04]  /*4f60*/  ISETP.GE.AND P2, PT, R100, 0x2, PT ;  /* 0x000000026400780c */ /* 0x000fc80003f46270 */
[----:B------:R-:W-:Y:S02]  /*4f70*/  FSEL R61, R61, -INF , !P5 ;  /* 0xff8000003d3d7808 */ /* 0x000fe40006800000 */
[----:B------:R-:W-:Y:S01]  /*4f80*/  I2F R97, R24 ;  /* 0x0000001800617306 */ /* 0x000fe20000201400 */
[----:B---3--:R-:W-:Y:S01]  /*4f90*/  FFMA.FTZ R54, R0, R83, R96 ;  /* 0x0000005300367223 */ /* 0x008fe20000010060 */
[----:B------:R-:W-:-:S04]  /*4fa0*/  ISETP.GE.AND P5, PT, R34, R124, PT ;  /* 0x0000007c2200720c */ /* 0x000fc80003fa6270 */
[----:B------:R-:W-:Y:S02]  /*4fb0*/  FSEL R54, R54, -INF , !P1 ;  /* 0xff80000036367808 */ /* 0x000fe40004800000 */
[----:B------:R-:W1:Y:S01]  /*4fc0*/  MUFU.TANH R10, R10 ;  /* 0x0000000a000a7308 */ /* 0x000e620000002400 */
[----:B--2---:R-:W-:Y:S01]  /*4fd0*/  FFMA.FTZ R35, R0, R95, R35 ;  /* 0x0000005f00237223 */ /* 0x004fe20000010023 */
[----:B------:R-:W-:-:S04]  /*4fe0*/  ISETP.GE.AND P1, PT, R34, R123, PT ;  /* 0x0000007b2200720c */ /* 0x000fc80003f26270 */
[----:B------:R-:W-:Y:S02]  /*4ff0*/  FSEL R45, R35, -INF , !P5 ;  /* 0xff800000232d7808 */ /* 0x000fe40006800000 */
[----:B------:R-:W2:Y:S01]  /*5000*/  MUFU.TANH R18, R18 ;  /* 0x0000001200127308 */ /* 0x000ea20000002400 */
[----:B------:R-:W-:Y:S02]  /*5010*/  FSEL R38, R38, -INF , !P1 ;  /* 0xff80000026267808 */ /* 0x000fe40004800000 */
[C---:B------:R-:W-:Y:S02]  /*5020*/  ISETP.GE.AND P5, PT, R26.reuse, R124, PT ;  /* 0x0000007c1a00720c */ /* 0x040fe40003fa6270 */
[----:B------:R-:W-:-:S03]  /*5030*/  ISETP.GE.AND P1, PT, R26, R123, PT ;  /* 0x0000007b1a00720c */ /* 0x000fc60003f26270 */
[----:B------:R-:W-:Y:S01]  /*5040*/  I2F R33, R26 ;  /* 0x0000001a00217306 */ /* 0x000fe20000201400 */
[----:B-1----:R-:W-:-:S07]  /*5050*/  FFMA.FTZ R10, R0, R97, R10 ;  /* 0x00000061000a7223 */ /* 0x002fce000001000a */
[----:B------:R-:W1:Y:S01]  /*5060*/  MUFU.TANH R9, R9 ;  /* 0x0000000900097308 */ /* 0x000e620000002400 */
[----:B--2---:R-:W-:-:S05]  /*5070*/  FFMA.FTZ R18, R0, R97, R18 ;  /* 0x0000006100127223 */ /* 0x004fca0000010012 */
[----:B------:R-:W-:Y:S02]  /*5080*/  FSEL R28, R18, -INF , !P4 ;  /* 0xff800000121c7808 */ /* 0x000fe40006000000 */
[----:B------:R-:W2:Y:S01]  /*5090*/  MUFU.TANH R11, R11 ;  /* 0x0000000b000b7308 */ /* 0x000ea20000002400 */
[----:B------:R-:W-:-:S04]  /*50a0*/  ISETP.GE.AND P4, PT, R2, R123, PT ;  /* 0x0000007b0200720c */ /* 0x000fc80003f86270 */
[----:B------:R-:W-:-:S03]  /*50b0*/  FSEL R8, R8, -INF , !P4 ;  /* 0xff80000008087808 */ /* 0x000fc60006000000 */
[----:B------:R-:W3:Y:S01]  /*50c0*/  MUFU.TANH R19, R19 ;  /* 0x0000001300137308 */ /* 0x000ee20000002400 */
[----:B-1----:R-:W-:-:S05]  /*50d0*/  FFMA.FTZ R9, R0, R55, R9 ;  /* 0x0000003700097223 */ /* 0x002fca0000010009 */
[----:B------:R-:W-:Y:S02]  /*50e0*/  FSEL R34, R9, -INF , !P3 ;  /* 0xff80000009227808 */ /* 0x000fe40005800000 */
[----:B------:R-:W-:Y:S01]  /*50f0*/  I2F R99, R30 ;  /* 0x0000001e00637306 */ /* 0x000fe20000201400 */
[----:B--2---:R-:W-:Y:S01]  /*5100*/  FFMA.FTZ R11, R0, R33, R11 ;  /* 0x00000021000b7223 */ /* 0x004fe2000001000b */
[----:B------:R-:W-:Y:S01]  /*5110*/  BAR.SYNC.DEFER_BLOCKING 0x0 ;  /* 0x0000000000007b1d */ /* 0x000fe20000010000 */
[----:B------:R-:W-:-:S03]  /*5120*/  ISETP.GE.AND P3, PT, R46, R123, PT ;  /* 0x0000007b2e00720c */ /* 0x000fc60003f66270 */
[----:B------:R-:W-:Y:S02]  /*5130*/  FSEL R29, R11, -INF , !P5 ;  /* 0xff8000000b1d7808 */ /* 0x000fe40006800000 */
[----:B------:R-:W1:Y:S01]  /*5140*/  MUFU.TANH R13, R13 ;  /* 0x0000000d000d7308 */ /* 0x000e620000002400 */
[----:B---3--:R-:W-:Y:S01]  /*5150*/  FFMA.FTZ R19, R0, R33, R19 ;  /* 0x0000002100137223 */ /* 0x008fe20000010013 */
[----:B------:R-:W-:Y:S02]  /*5160*/  FSEL R33, R10, -INF , !P6 ;  /* 0xff8000000a217808 */ /* 0x000fe40007000000 */
[-C--:B------:R-:W-:Y:S01]  /*5170*/  ISETP.GE.AND P6, PT, R2, R124.reuse, PT ;  /* 0x0000007c0200720c */ /* 0x080fe20003fc6270 */
[----:B------:R-:W-:Y:S01]  /*5180*/  FFMA.FTZ R2, R0, R3, R84 ;  /* 0x0000000300027223 */ /* 0x000fe20000010054 */
[----:B------:R-:W-:Y:S02]  /*5190*/  FSEL R26, R19, -INF , !P1 ;  /* 0xff800000131a7808 */ /* 0x000fe40004800000 */
[----:B------:R-:W2:Y:S01]  /*51a0*/  MUFU.TANH R24, R14 ;  /* 0x0000000e00187308 */ /* 0x000ea20000002400 */
[----:B------:R-:W-:-:S02]  /*51b0*/  ISETP.GE.AND P5, PT, R30, R124, PT ;  /* 0x0000007c1e00720c */ /* 0x000fc40003fa6270 */
[----:B------:R-:W-:Y:S02]  /*51c0*/  ISETP.GE.AND P1, PT, R30, R123, PT ;  /* 0x0000007b1e00720c */ /* 0x000fe40003f26270 */
[----:B------:R-:W-:-:S03]  /*51d0*/  FSEL R2, R2, -INF , !P6 ;  /* 0xff80000002027808 */ /* 0x000fc60007000000 */
[----:B------:R-:W3:Y:S01]  /*51e0*/  MUFU.TANH R20, R15 ;  /* 0x0000000f00147308 */ /* 0x000ee20000002400 */
[----:B-1----:R-:W-:-:S05]  /*51f0*/  FFMA.FTZ R13, R0, R99, R13 ;  /* 0x00000063000d7223 */ /* 0x002fca000001000d */
[----:B------:R-:W-:Y:S01]  /*5200*/  FSEL R25, R13, -INF , !P5 ;  /* 0xff8000000d197808 */ /* 0x000fe20006800000 */
[----:B--2---:R-:W-:-:S05]  /*5210*/  FFMA.FTZ R24, R0, R31, R24 ;  /* 0x0000001f00187223 */ /* 0x004fca0000010018 */
[----:B------:R-:W-:Y:S01]  /*5220*/  FSEL R24, R24, -INF , !P3 ;  /* 0xff80000018187808 */ /* 0x000fe20005800000 */
[----:B---3--:R-:W-:-:S05]  /*5230*/  FFMA.FTZ R20, R0, R99, R20 ;  /* 0x0000006300147223 */ /* 0x008fca0000010014 */
        /* <DEDUP_REMOVED lines=60> */
.L_x_6478:
[----:B------:R-:W-:-:S04]  /*5600*/  LEA R11, -R101, RZ, 0x7 ;  /* 0x000000ff650b7211 */ /* 0x000fc800078e39ff */
[----:B------:R-:W-:Y:S02]  /*5610*/  SHF.R.S32.HI R10, RZ, 0x1f, R11 ;  /* 0x0000001fff0a7819 */ /* 0x000fe4000001140b */
.L_x_6479:
        /* <DEDUP_REMOVED lines=26> */
[CC--:B------:R-:W-:Y:S01]  /*57c0*/  @!P1 LEA.HI.X R23, R101.reuse, R121.reuse, R30, 0x5, P4 ;  /* 0x0000007965179211 */ /* 0x0c0fe200020f2c1e */
[----:B------:R-:W-:Y:S01]  /*57d0*/  @!P1 IMAD.MOV.U32 R9, RZ, RZ, c[0x0][0x19c] ;  /* 0x00006700ff099624 */ /* 0x000fe200078e00ff */
[C---:B------:R-:W-:Y:S01]  /*57e0*/  @!P1 LEA.HI.X R21, R101.reuse, R121, R18, 0x6, P3 ;  /* 0x0000007965159211 */ /* 0x040fe200018f3412 */
[----:B------:R-:W-:Y:S01]  /*57f0*/  @!P1 IMAD.WIDE.U32 R66, R101, 0x50, R66 ;  /* 0x0000005065429825 */ /* 0x000fe200078e0042 */
[C---:B------:R-:W-:Y:S01]  /*5800*/  @!P1 IADD3 R13, P4, R11.reuse, R22, RZ ;  /* 0x000000160b0d9210 */ /* 0x040fe20007f9e0ff */
[----:B------:R-:W-:Y:S01]  /*5810*/  @!PT LDS RZ, [RZ] ;  /* 0x00000000fffff984 */ /* 0x000fe20000000800 */
[----:B------:R-:W-:Y:S01]  /*5820*/  @!PT LDS RZ, [RZ] ;  /* 0x00000000fffff984 */ /* 0x000fe20000000800 */
[----:B------:R-:W-:Y:S01]  /*5830*/  @!PT LDS RZ, [RZ] ;  /* 0x00000000fffff984 */ /* 0x000fe20000000800 */
[----:B------:R1:W-:Y:S01]  /*5840*/  @!P1 LDGSTS.E.BYPASS.LTC128B.128 [R171+0x2000], [R64.64] ;  /* 0x0200000040ab9fae */ /* 0x0003e2000b901d46 */
[----:B------:R-:W-:Y:S01]  /*5850*/  @!P1 IADD3 R19, P3, R11, R12, RZ ;  /* 0x0000000c0b139210 */ /* 0x000fe20007f7e0ff */
[----:B------:R-:W-:Y:S01]  /*5860*/  @!P1 IMAD.WIDE.U32 R30, R101, 0x60, R78 ;  /* 0x00000060651e9825 */ /* 0x000fe200078e004e */
[----:B------:R-:W-:Y:S01]  /*5870*/  @!P1 LEA R78, P6, R13, c[0x0][0x168], 0x1 ;  /* 0x00005a000d4e9a11 */ /* 0x000fe200078c08ff */
[----:B------:R1:W-:Y:S02]  /*5880*/  @P1 STS.128 [R171+0x2800], RZ ;  /* 0x002800ffab001388 */ /* 0x0003e40000000c00 */
[----:B------:R-:W-:-:S02]  /*5890*/  @!P1 IMAD R9, R9, 0x50, RZ ;  /* 0x0000005009099824 */ /* 0x000fc400078e02ff */
[C---:B------:R-:W-:Y:S01]  /*58a0*/  @!P1 IMAD.X R12, R10.reuse, 0x1, R23, P4 ;  /* 0x000000010a0c9824 */ /* 0x040fe200020e0617 */
[----:B------:R-:W-:Y:S01]  /*58b0*/  @!PT LDS RZ, [RZ] ;  /* 0x00000000fffff984 */ /* 0x000fe20000000800 */
[----:B------:R-:W-:Y:S01]  /*58c0*/  @!PT LDS RZ, [RZ] ;  /* 0x00000000fffff984 */ /* 0x000fe20000000800 */
[----:B------:R-:W-:Y:S01]  /*58d0*/  @!PT LDS RZ, [RZ] ;  /* 0x00000000fffff984 */ /* 0x000fe20000000800 */
[----:B------:R1:W-:Y:S01]  /*58e0*/  @!P1 LDGSTS.E.BYPASS.LTC128B.128 [R171+0x2800], [R50.64] ;  /* 0x0280000032ab9fae */ /* 0x0003e2000b901d46 */
[C---:B------:R-:W-:Y:S01]  /*58f0*/  @!P1 IMAD.X R18, R10.reuse, 0x1, R21, P3 ;  /* 0x000000010a129824 */ /* 0x040fe200018e0615 */
[----:B------:R-:W-:Y:S01]  /*5900*/  @!P1 IADD3 R21, P4, R11, R66, RZ ;  /* 0x000000420b159210 */ /* 0x000fe20007f9e0ff */
[----:B------:R-:W-:Y:S01]  /*5910*/  @!P1 IMAD.MOV.U32 R3, RZ, RZ, c[0x0][0x19c] ;  /* 0x00006700ff039624 */ /* 0x000fe200078e00ff */
[----:B------:R-:W-:Y:S01]  /*5920*/  @!P1 LEA R66, P5, R19, c[0x0][0x168], 0x1 ;  /* 0x00005a0013429a11 */ /* 0x000fe200078a08ff */
[----:B------:R1:W-:Y:S01]  /*5930*/  @P1 STS.128 [R171+0x3000], RZ ;  /* 0x003000ffab001388 */ /* 0x0003e20000000c00 */
[----:B------:R-:W-:Y:S01]  /*5940*/  @!P1 IADD3 R22, P3, R11, R30, RZ ;  /* 0x0000001e0b169210 */ /* 0x000fe20007f7e0ff */
[----:B------:R-:W-:Y:S01]  /*5950*/  @!P1 IMAD R3, R3, 0x60, RZ ;  /* 0x0000006003039824 */ /* 0x000fe200078e02ff */
[----:B------:R-:W-:Y:S02]  /*5960*/  @!P1 IADD3.X R30, R10, R67, R9, P4, !PT ;  /* 0x000000430a1e9210 */ /* 0x000fe400027fe409 */
[----:B------:R-:W-:-:S02]  /*5970*/  @!P1 LEA.HI.X R67, R19, c[0x0][0x16c], R18, 0x1, P5 ;  /* 0x00005b0013439a11 */ /* 0x000fc400028f0c12 */
[----:B------:R-:W-:Y:S02]  /*5980*/  @!P1 LEA R80, P5, R15, c[0x0][0x168], 0x1 ;  /* 0x00005a000f509a11 */ /* 0x000fe400078a08ff */
[----:B------:R-:W-:Y:S02]  /*5990*/  @!P1 LEA.HI.X R79, R13, c[0x0][0x16c], R12, 0x1, P6 ;  /* 0x00005b000d4f9a11 */ /* 0x000fe400030f0c0c */
[----:B------:R-:W-:Y:S02]  /*59a0*/  @!P1 LEA R18, P4, R21, c[0x0][0x168], 0x1 ;  /* 0x00005a0015129a11 */ /* 0x000fe400078808ff */
[----:B------:R-:W-:Y:S01]  /*59b0*/  @!P1 LEA.HI.X R81, R15, c[0x0][0x16c], R14, 0x1, P5 ;  /* 0x00005b000f519a11 */ /* 0x000fe200028f0c0e */
[----:B------:R-:W-:Y:S01]  /*59c0*/  @!PT LDS RZ, [RZ] ;  /* 0x00000000fffff984 */ /* 0x000fe20000000800 */
[----:B------:R-:W-:Y:S01]  /*59d0*/  @!PT LDS RZ, [RZ] ;  /* 0x00000000fffff984 */ /* 0x000fe20000000800 */
[----:B------:R-:W-:Y:S01]  /*59e0*/  @!PT LDS RZ, [RZ] ;  /* 0x00000000fffff984 */ /* 0x000fe20000000800 */
[----:B------:R1:W-:Y:S01]  /*59f0*/  @!P1 LDGSTS.E.BYPASS.LTC128B.128 [R171+0x3000], [R78.64] ;  /* 0x030000004eab9fae */ /* 0x0003e2000b901d46 */
[----:B------:R-:W-:Y:S02]  /*5a00*/  @!P1 IADD3.X R3, R10, R31, R3, P3, !PT ;  /* 0x0000001f0a039210 */ /* 0x000fe40001ffe403 */
[----:B------:R-:W-:Y:S01]  /*5a10*/  @!P1 LEA R12, P3, R22, c[0x0][0x168], 0x1 ;  /* 0x00005a00160c9a11 */ /* 0x000fe200078608ff */
[----:B------:R1:W-:Y:S01]  /*5a20*/  @P1 STS.128 [R171+0x3800], RZ ;  /* 0x003800ffab001388 */ /* 0x0003e20000000c00 */
[----:B------:R-:W-:-:S02]  /*5a30*/  @!P1 LEA.HI.X R19, R21, c[0x0][0x16c], R30, 0x1, P4 ;  /* 0x00005b0015139a11 */ /* 0x000fc400020f0c1e */
        /* <DEDUP_REMOVED lines=35> */
.L_x_6481:
[----:B------:R-:W-:Y:S05]  /*5c70*/  BSYNC B0 ;  /* 0x0000000000007941 */ /* 0x000fea0003800000 */
.L_x_6480:
[----:B------:R-:W0:Y:S01]  /*5c80*/  LDGDEPBAR ;  /* 0x00000000000079af */ /* 0x000e220000000000 */
[----:B------:R-:W-:-:S04]  /*5c90*/  IADD3 R122, P1, R11, R122, RZ ;  /* 0x0000007a0b7a7210 */ /* 0x000fc80007f3e0ff */
[----:B------:R-:W-:Y:S02]  /*5ca0*/  IADD3.X R121, R10, R121, RZ, P1, !PT ;  /* 0x000000790a797210 */ /* 0x000fe40000ffe4ff */
.L_x_6477:
        /* <DEDUP_REMOVED lines=69> */
[----:B------:R-:W-:Y:S01]  /*6100*/  LDSM.16.MT88.4 R84, [R156+0x6000] ;  /* 0x006000009c54783b */ /* 0x000fe20000004200 */
[----:B-1----:R-:W-:Y:S02]  /*6110*/  FMNMX.FTZ R12, R11, R12, !PT ;  /* 0x0000000c0b0c7209 */ /* 0x002fe40007810000 */
        /* <DEDUP_REMOVED lines=17> */
[--C-:B------:R-:W-:Y:S01]  /*6230*/  FFMA.FTZ R35, R71, c[0x0][0x23c], -R30.reuse ;  /* 0x00008f0047237a23 */ /* 0x100fe2000001081e */
[----:B------:R-:W3:Y:S01]  /*6240*/  MUFU.EX2 R66, R66 ;  /* 0x0000004200427308 */ /* 0x000ee20000000800 */
[----:B------:R-:W-:-:S02]  /*6250*/  FFMA.FTZ R22, R75, c[0x0][0x23c], -R30 ;  /* 0x00008f004b167a23 */ /* 0x000fc4000001081e */
[--C-:B------:R-:W-:Y:S02]  /*6260*/  FFMA.FTZ R55, R135, c[0x0][0x23c], -R30.reuse ;  /* 0x00008f0087377a23 */ /* 0x100fe4000001081e */
[--C-:B------:R-:W-:Y:S02]  /*6270*/  FFMA.FTZ R53, R53, c[0x0][0x23c], -R30.reuse ;  /* 0x00008f0035357a23 */ /* 0x100fe4000001081e */
        /* <DEDUP_REMOVED lines=15> */
[----:B---3--:R-:W-:Y:S01]  /*6370*/  F2FP.BF16.PACK_AB R8, R66, R67 ;  /* 0x000000434208723e */ /* 0x008fe200000010ff */
[----:B------:R-:W-:Y:S01]  /*6380*/  FFMA.FTZ R105, R16, c[0x0][0x23c], -R21 ;  /* 0x00008f0010697a23 */ /* 0x000fe20000010815 */
[----:B------:R-:W-:Y:S01]  /*6390*/  LEA.HI.X R185, R122, c[0x0][0x16c], R121, 0x1, P1 ;  /* 0x00005b007ab97a11 */ /* 0x000fe200008f0c79 */
[--C-:B------:R-:W-:Y:S01]  /*63a0*/  FFMA.FTZ R110, R68, c[0x0][0x23c], -R21.reuse ;  /* 0x00008f00446e7a23 */ /* 0x100fe20000010815 */
[----:B------:R-:W3:Y:S01]  /*63b0*/  LDSM.16.MT88.4 R16, [R156+0x6800] ;  /* 0x006800009c10783b */ /* 0x000ee20000004200 */
[--C-:B------:R-:W-:Y:S01]  /*63c0*/  FFMA.FTZ R39, R36, c[0x0][0x23c], -R21.reuse ;  /* 0x00008f0024277a23 */ /* 0x100fe20000010815 */
[----:B------:R-:W-:Y:S01]  /*63d0*/  MUFU.EX2 R112, R112 ;  /* 0x0000007000707308 */ /* 0x000fe20000000800 */
[----:B-1----:R-:W-:Y:S01]  /*63e0*/  F2FP.BF16.PACK_AB R10, R64, R65 ;  /* 0x00000041400a723e */ /* 0x002fe200000010ff */
[----:B------:R-:W-:-:S02]  /*63f0*/  FFMA.FTZ R37, R74, c[0x0][0x23c], -R21 ;  /* 0x00008f004a257a23 */ /* 0x000fc40000010815 */
[--C-:B------:R-:W-:Y:S02]  /*6400*/  FFMA.FTZ R36, R70, c[0x0][0x23c], -R21.reuse ;  /* 0x00008f0046247a23 */ /* 0x100fe40000010815 */
[--C-:B------:R-:W-:Y:S02]  /*6410*/  FFMA.FTZ R32, R32, c[0x0][0x23c], -R21.reuse ;  /* 0x00008f0020207a23 */ /* 0x100fe40000010815 */
[----:B------:R-:W1:Y:S01]  /*6420*/  MUFU.EX2 R105, R105 ;  /* 0x0000006900697308 */ /* 0x000e620000000800 */
[--C-:B------:R-:W-:Y:S02]  /*6430*/  FFMA.FTZ R23, R52, c[0x0][0x23c], -R21.reuse ;  /* 0x00008f0034177a23 */ /* 0x100fe40000010815 */
[----:B------:R-:W-:Y:S02]  /*6440*/  FFMA.FTZ R52, R133, c[0x0][0x23c], -R30 ;  /* 0x00008f0085347a23 */ /* 0x000fe4000001081e */
[--C-:B------:R-:W-:Y:S02]  /*6450*/  FFMA.FTZ R51, R140, c[0x0][0x23c], -R21.reuse ;  /* 0x00008f008c337a23 */ /* 0x100fe40000010815 */
[--C-:B------:R-:W-:Y:S01]  /*6460*/  FFMA.FTZ R50, R138, c[0x0][0x23c], -R21.reuse ;  /* 0x00008f008a327a23 */ /* 0x100fe20000010815 */
        /* <DEDUP_REMOVED lines=9> */
[----:B------:R-:W-:-:S02]  /*6500*/  FFMA.FTZ R113, R136, c[0x0][0x23c], -R21 ;  /* 0x00008f0088717a23 */ /* 0x000fc40000010815 */
[----:B------:R-:W1:Y:S01]  /*6510*/  MUFU.EX2 R35, R35 ;  /* 0x0000002300237308 */ /* 0x000e620000000800 */
[--C-:B------:R-:W-:Y:S02]  /*6520*/  FFMA.FTZ R62, R62, c[0x0][0x23c], -R21.reuse ;  /* 0x00008f003e3e7a23 */ /* 0x100fe40000010815 */
[--C-:B------:R-:W-:Y:S02]  /*6530*/  FFMA.FTZ R136, R119, c[0x0][0x23c], -R30.reuse ;  /* 0x00008f0077887a23 */ /* 0x100fe4000001081e */
[--C-:B------:R-:W-:Y:S02]  /*6540*/  FFMA.FTZ R119, R127, c[0x0][0x23c], -R30.reuse ;  /* 0x00008f007f777a23 */ /* 0x100fe4000001081e */
[----:B------:R-:W-:Y:S01]  /*6550*/  FFMA.FTZ R131, R125, c[0x0][0x23c], -R30 ;  /* 0x00008f007d837a23 */ /* 0x000fe2000001081e */
[----:B----4-:R-:W-:Y:S01]  /*6560*/  F2FP.BF16.PACK_AB R11, R39, R110 ;  /* 0x0000006e270b723e */ /* 0x010fe200000010ff */
[----:B------:R-:W-:Y:S01]  /*6570*/  MUFU.EX2 R31, R31 ;  /* 0x0000001f001f7308 */ /* 0x000fe20000000800 */
[----:B------:R-:W-:-:S02]  /*6580*/  FFMA.FTZ R127, R128, c[0x0][0x23c], -R21 ;  /* 0x00008f00807f7a23 */ /* 0x000fc40000010815 */
[--C-:B------:R-:W-:Y:S02]  /*6590*/  FFMA.FTZ R134, R129, c[0x0][0x23c], -R30.reuse ;  /* 0x00008f0081867a23 */ /* 0x100fe4000001081e */
[--C-:B------:R-:W-:Y:S01]  /*65a0*/  FFMA.FTZ R126, R126, c[0x0][0x23c], -R21.reuse ;  /* 0x00008f007e7e7a23 */ /* 0x100fe20000010815 */
[C---:B------:R-:W-:Y:S01]  /*65b0*/  HMMA.16816.F32.BF16 R96, R8.reuse, R92, RZ ;  /* 0x0000005c0860723c */ /* 0x040fe200000418ff */
[----:B-1----:R-:W-:Y:S01]  /*65c0*/  F2FP.BF16.PACK_AB R68, R35, R42 ;  /* 0x0000002a2344723e */ /* 0x002fe200000010ff */
[----:B------:R-:W1:Y:S01]  /*65d0*/  MUFU.EX2 R22, R22 ;  /* 0x0000001600167308 */ /* 0x000e620000000800 */
        /* <DEDUP_REMOVED lines=11> */
[----:B------:R-:W4:Y:S01]  /*6690*/  MUFU.EX2 R36, R36 ;  /* 0x0000002400247308 */ /* 0x000f220000000800 */
[----:B-1----:R-:W-:Y:S01]  /*66a0*/  F2FP.BF16.PACK_AB R70, R22, R31 ;  /* 0x0000001f1646723e */ /* 0x002fe200000010ff */
[----:B------:R-:W-:Y:S02]  /*66b0*/  FFMA.FTZ R54, R54, c[0x0][0x23c], -R21 ;  /* 0x00008f0036367a23 */ /* 0x000fe40000010815 */
[----:B------:R-:W-:Y:S02]  /*66c0*/  FADD.FTZ R105, R112, R105 ;  /* 0x0000006970697221 */ /* 0x000fe40000010000 */
[----:B--2---:R-:W-:Y:S01]  /*66d0*/  HMMA.16816.F32.BF16 R80, R8, R76, RZ ;  /* 0x0000004c0850723c */ /* 0x004fe200000418ff */
[--C-:B------:R-:W-:Y:S01]  /*66e0*/  FFMA.FTZ R56, R43, c[0x0][0x23c], -R30.reuse ;  /* 0x00008f002b387a23 */ /* 0x100fe2000001081e */
[----:B------:R-:W-:Y:S01]  /*66f0*/  MUFU.EX2 R32, R32 ;  /* 0x0000002000207308 */ /* 0x000fe20000000800 */
[----:B------:R-:W-:-:S02]  /*6700*/  FFMA.FTZ R60, R47, c[0x0][0x23c], -R30 ;  /* 0x00008f002f3c7a23 */ /* 0x000fc4000001081e */
[--C-:B------:R-:W-:Y:S02]  /*6710*/  FFMA.FTZ R43, R44, c[0x0][0x23c], -R21.reuse ;  /* 0x00008f002c2b7a23 */ /* 0x100fe40000010815 */
[--C-:B------:R-:W-:Y:S01]  /*6720*/  FFMA.FTZ R40, R40, c[0x0][0x23c], -R21.reuse ;  /* 0x00008f0028287a23 */ /* 0x100fe20000010815 */
[C---:B------:R-:W-:Y:S01]  /*6730*/  HMMA.16816.F32.BF16 R72, R8.reuse, R4, RZ ;  /* 0x000000040848723c */ /* 0x040fe200000418ff */
[----:B------:R-:W-:Y:S01]  /*6740*/  FFMA.FTZ R34, R34, c[0x0][0x23c], -R21 ;  /* 0x00008f0022227a23 */ /* 0x000fe20000010815 */
[----:B------:R-:W1:Y:S01]  /*6750*/  MUFU.EX2 R23, R23 ;  /* 0x0000001700177308 */ /* 0x000e620000000800 */
[----:B----4-:R-:W-:Y:S01]  /*6760*/  F2FP.BF16.PACK_AB R69, R36, R37 ;  /* 0x000000252445723e */ /* 0x010fe200000010ff */
[----:B------:R-:W-:Y:S02]  /*6770*/  FADD.FTZ R66, R67, R66 ;  /* 0x0000004243427221 */ /* 0x000fe40000010000 */
[----:B------:R-:W-:Y:S02]  /*6780*/  FADD.FTZ R110, R110, R105 ;  /* 0x000000696e6e7221 */ /* 0x000fe40000010000 */
[----:B------:R-:W-:Y:S01]  /*6790*/  HMMA.16816.F32.BF16 R84, R8, R86, RZ ;  /* 0x000000560854723c */ /* 0x000fe200000418ff */
[----:B------:R-:W-:Y:S01]  /*67a0*/  FADD.FTZ R65, R65, R66 ;  /* 0x0000004241417221 */ /* 0x000fe20000010000 */
[----:B------:R-:W-:Y:S01]  /*67b0*/  MUFU.EX2 R55, R55 ;  /* 0x0000003700377308 */ /* 0x000fe20000000800 */
[----:B------:R-:W-:-:S02]  /*67c0*/  FADD.FTZ R110, R39, R110 ;  /* 0x0000006e276e7221 */ /* 0x000fc40000010000 */
[----:B------:R-:W-:Y:S02]  /*67d0*/  FADD.FTZ R65, R64, R65 ;  /* 0x0000004140417221 */ /* 0x000fe40000010000 */
[--C-:B------:R-:W-:Y:S01]  /*67e0*/  FFMA.FTZ R28, R28, c[0x0][0x23c], -R21.reuse ;  /* 0x00008f001c1c7a23 */ /* 0x100fe20000010815 */
[C---:B------:R-:W-:Y:S01]  /*67f0*/  HMMA.16816.F32.BF16 R76, R8.reuse, R78, RZ ;  /* 0x0000004e084c723c */ /* 0x040fe200000418ff */
[----:B------:R-:W-:Y:S01]  /*6800*/  FFMA.FTZ R24, R24, c[0x0][0x23c], -R21 ;  /* 0x00008f0018187a23 */ /* 0x000fe20000010815 */
[----:B-1----:R-:W-:Y:S01]  /*6810*/  F2FP.BF16.PACK_AB R71, R23, R32 ;  /* 0x000000201747723e */ /* 0x002fe200000010ff */
[----:B------:R-:W1:Y:S05]  /*6820*/  MUFU.EX2 R52, R52 ;  /* 0x0000003400347308 */ /* 0x000e6a0000000800 */
[----:B------:R-:W-:Y:S01]  /*6830*/  HMMA.16816.F32.BF16 R4, R8, R6, RZ ;  /* 0x000000060804723c */ /* 0x000fe200000418ff */
[----:B------:R-:W2:Y:S02]  /*6840*/  LDSM.16.MT88.4 R8, [R154+0x6800] ;  /* 0x006800009a08783b */ /* 0x000ea40000004200 */
[----:B------:R-:W-:Y:S05]  /*6850*/  MUFU.EX2 R53, R53 ;  /* 0x0000003500357308 */ /* 0x000fea0000000800 */
[C---:B------:R-:W-:Y:S03]  /*6860*/  HMMA.16816.F32.BF16 R96, R68.reuse, R12, R96 ;  /* 0x0000000c4460723c */ /* 0x040fe60000041860 */
[----:B------:R-:W-:Y:S05]  /*6870*/  MUFU.EX2 R48, R48 ;  /* 0x0000003000307308 */ /* 0x000fea0000000800 */
[C---:B------:R-:W-:Y:S01]  /*6880*/  HMMA.16816.F32.BF16 R92, R68.reuse, R14, R92 ;  /* 0x0000000e445c723c */ /* 0x040fe2000004185c */
[----:B------:R-:W4:Y:S02]  /*6890*/  LDSM.16.MT88.4 R12, [R155+0x6800] ;  /* 0x006800009b0c783b */ /* 0x000f240000004200 */
[----:B------:R-:W-:Y:S05]  /*68a0*/  MUFU.EX2 R51, R51 ;  /* 0x0000003300337308 */ /* 0x000fea0000000800 */
[C---:B---3--:R-:W-:Y:S03]  /*68b0*/  HMMA.16816.F32.BF16 R88, R68.reuse, R16, R88 ;  /* 0x000000104458723c */ /* 0x048fe60000041858 */
[----:B------:R-:W3:Y:S05]  /*68c0*/  MUFU.EX2 R50, R50 ;  /* 0x0000003200327308 */ /* 0x000eea0000000800 */
[C---:B------:R-:W-:Y:S01]  /*68d0*/  HMMA.16816.F32.BF16 R84, R68.reuse, R18, R84 ;  /* 0x000000124454723c */ /* 0x040fe20000041854 */
[----:B------:R-:W-:Y:S02]  /*68e0*/  LDSM.16.MT88.4 R16, [R156+0x8800] ;  /* 0x008800009c10783b */ /* 0x000fe40000004200 */
[----:B------:R-:W-:Y:S05]  /*68f0*/  MUFU.EX2 R46, R46 ;  /* 0x0000002e002e7308 */ /* 0x000fea0000000800 */
[C---:B--2---:R-:W-:Y:S03]  /*6900*/  HMMA.16816.F32.BF16 R72, R68.reuse, R8, R72 ;  /* 0x000000084448723c */ /* 0x044fe60000041848 */
[----:B------:R-:W2:Y:S08]  /*6910*/  MUFU.EX2 R41, R41 ;  /* 0x0000002900297308 */ /* 0x000eb00000000800 */
[----:B------:R-:W-:Y:S01]  /*6920*/  MUFU.EX2 R118, R118 ;  /* 0x0000007600767308 */ /* 0x000fe20000000800 */
[C---:B----4-:R-:W-:Y:S07]  /*6930*/  HMMA.16816.F32.BF16 R80, R68.reuse, R12, R80 ;  /* 0x0000000c4450723c */ /* 0x050fee0000041850 */
[----:B------:R-:W4:Y:S01]  /*6940*/  MUFU.EX2 R115, R115 ;  /* 0x0000007300737308 */ /* 0x000f220000000800 */
[C---:B------:R-:W-:Y:S01]  /*6950*/  HMMA.16816.F32.BF16 R76, R68.reuse, R14, R76 ;  /* 0x0000000e444c723c */ /* 0x040fe2000004184c */
[----:B------:R-:W5:Y:S06]  /*6960*/  LDSM.16.MT88.4 R12, [R158+0x7000] ;  /* 0x007000009e0c783b */ /* 0x000f6c0000004200 */
[----:B------:R-:W-:Y:S01]  /*6970*/  MUFU.EX2 R116, R116 ;  /* 0x0000007400747308 */ /* 0x000fe20000000800 */
[----:B------:R-:W-:Y:S01]  /*6980*/  HMMA.16816.F32.BF16 R68, R68, R10, R4 ;  /* 0x0000000a4444723c */ /* 0x000fe20000041804 */
[----:B------:R-:W4:Y:S06]  /*6990*/  LDSM.16.MT88.4 R8, [R156+0x7000] ;  /* 0x007000009c08783b */ /* 0x000f2c0000004200 */
[----:B------:R-:W-:Y:S01]  /*69a0*/  MUFU.EX2 R111, R111 ;  /* 0x0000006f006f7308 */ /* 0x000fe20000000800 */
[----:B-1----:R-:W-:-:S02]  /*69b0*/  F2FP.BF16.PACK_AB R4, R52, R55 ;  /* 0x000000373404723e */ /* 0x002fc400000010ff */
[----:B---3--:R-:W-:-:S05]  /*69c0*/  F2FP.BF16.PACK_AB R5, R50, R51 ;  /* 0x000000333205723e */ /* 0x008fca00000010ff */
[----:B------:R-:W-:Y:S01]  /*69d0*/  MUFU.EX2 R117, R117 ;  /* 0x0000007500757308 */ /* 0x000fe20000000800 */
[----:B------:R-:W-:Y:S02]  /*69e0*/  F2FP.BF16.PACK_AB R6, R48, R53 ;  /* 0x000000353006723e */ /* 0x000fe400000010ff */
[----:B--2---:R-:W-:-:S05]  /*69f0*/  F2FP.BF16.PACK_AB R7, R41, R46 ;  /* 0x0000002e2907723e */ /* 0x004fca00000010ff */
[----:B------:R-:W1:Y:S08]  /*6a00*/  MUFU.EX2 R114, R114 ;  /* 0x0000007200727308 */ /* 0x000e700000000800 */
[----:B------:R-:W-:Y:S01]  /*6a10*/  MUFU.EX2 R113, R113 ;  /* 0x0000007100717308 */ /* 0x000fe20000000800 */
[C---:B-----5:R-:W-:Y:S07]  /*6a20*/  HMMA.16816.F32.BF16 R96, R4.reuse, R12, R96 ;  /* 0x0000000c0460723c */ /* 0x060fee0000041860 */
[----:B------:R-:W2:Y:S01]  /*6a30*/  MUFU.EX2 R62, R62 ;  /* 0x0000003e003e7308 */ /* 0x000ea20000000800 */
[C---:B----4-:R-:W-:Y:S07]  /*6a40*/  HMMA.16816.F32.BF16 R88, R4.reuse, R8, R88 ;  /* 0x000000080458723c */ /* 0x050fee0000041858 */
[----:B------:R-:W-:Y:S01]  /*6a50*/  MUFU.EX2 R131, R131 ;  /* 0x0000008300837308 */ /* 0x000fe20000000800 */
[C---:B------:R-:W-:Y:S01]  /*6a60*/  HMMA.16816.F32.BF16 R84, R4.reuse, R10, R84 ;  /* 0x0000000a0454723c */ /* 0x040fe20000041854 */
[----:B------:R-:W3:Y:S06]  /*6a70*/  LDSM.16.MT88.4 R8, [R154+0x7000] ;  /* 0x007000009a08783b */ /* 0x000eec0000004200 */
[----:B------:R-:W4:Y:S01]  /*6a80*/  MUFU.EX2 R136, R136 ;  /* 0x0000008800887308 */ /* 0x000f220000000800 */
[C---:B------:R-:W-:Y:S01]  /*6a90*/  HMMA.16816.F32.BF16 R92, R4.reuse, R14, R92 ;  /* 0x0000000e045c723c */ /* 0x040fe2000004185c */
[----:B------:R-:W5:Y:S06]  /*6aa0*/  LDSM.16.MT88.4 R12, [R155+0x7000] ;  /* 0x007000009b0c783b */ /* 0x000f6c0000004200 */
[----:B------:R-:W-:Y:S08]  /*6ab0*/  MUFU.EX2 R119, R119 ;  /* 0x0000007700777308 */ /* 0x000ff00000000800 */
[----:B------:R-:W-:Y:S08]  /*6ac0*/  MUFU.EX2 R134, R134 ;  /* 0x0000008600867308 */ /* 0x000ff00000000800 */
[----:B------:R-:W-:Y:S08]  /*6ad0*/  MUFU.EX2 R127, R127 ;  /* 0x0000007f007f7308 */ /* 0x000ff00000000800 */
[----:B------:R-:W1:Y:S01]  /*6ae0*/  MUFU.EX2 R126, R126 ;  /* 0x0000007e007e7308 */ /* 0x000e620000000800 */
[C---:B---3--:R-:W-:Y:S07]  /*6af0*/  HMMA.16816.F32.BF16 R72, R4.reuse, R8, R72 ;  /* 0x000000080448723c */ /* 0x048fee0000041848 */
[----:B------:R-:W-:Y:S01]  /*6b00*/  MUFU.EX2 R128, R128 ;  /* 0x0000008000807308 */ /* 0x000fe20000000800 */
[C---:B------:R-:W-:Y:S01]  /*6b10*/  HMMA.16816.F32.BF16 R68, R4.reuse, R10, R68 ;  /* 0x0000000a0444723c */ /* 0x040fe20000041844 */
[----:B------:R-:W3:Y:S06]  /*6b20*/  LDSM.16.MT88.4 R8, [R156+0x7800] ;  /* 0x007800009c08783b */ /* 0x000eec0000004200 */
[----:B------:R-:W1:Y:S01]  /*6b30*/  MUFU.EX2 R125, R125 ;  /* 0x0000007d007d7308 */ /* 0x000e620000000800 */
[C---:B-----5:R-:W-:Y:S07]  /*6b40*/  HMMA.16816.F32.BF16 R80, R4.reuse, R12, R80 ;  /* 0x0000000c0450723c */ /* 0x060fee0000041850 */
[----:B------:R-:W-:Y:S01]  /*6b50*/  MUFU.EX2 R59, R59 ;  /* 0x0000003b003b7308 */ /* 0x000fe20000000800 */
[----:B------:R-:W-:Y:S01]  /*6b60*/  HMMA.16816.F32.BF16 R76, R4, R14, R76 ;  /* 0x0000000e044c723c */ /* 0x000fe2000004184c */
[----:B------:R-:W5:Y:S06]  /*6b70*/  LDSM.16.MT88.4 R12, [R158+0x7800] ;  /* 0x007800009e0c783b */ /* 0x000f6c0000004200 */
[----:B------:R-:W3:Y:S01]  /*6b80*/  MUFU.EX2 R132, R132 ;  /* 0x0000008400847308 */ /* 0x000ee20000000800 */
[----:B------:R-:W-:-:S02]  /*6b90*/  F2FP.BF16.PACK_AB R4, R115, R118 ;  /* 0x000000767304723e */ /* 0x000fc400000010ff */
[----:B-1----:R-:W-:-:S05]  /*6ba0*/  F2FP.BF16.PACK_AB R5, R114, R117 ;  /* 0x000000757205723e */ /* 0x002fca00000010ff */
[----:B------:R-:W-:Y:S01]  /*6bb0*/  MUFU.EX2 R57, R57 ;  /* 0x0000003900397308 */ /* 0x000fe20000000800 */
[----:B------:R-:W-:Y:S02]  /*6bc0*/  F2FP.BF16.PACK_AB R6, R111, R116 ;  /* 0x000000746f06723e */ /* 0x000fe400000010ff */
[----:B--2---:R-:W-:-:S05]  /*6bd0*/  F2FP.BF16.PACK_AB R7, R62, R113 ;  /* 0x000000713e07723e */ /* 0x004fca00000010ff */
[----:B------:R-:W-:Y:S02]  /*6be0*/  MUFU.EX2 R130, R130 ;  /* 0x0000008200827308 */ /* 0x000fe40000000800 */
[C---:B---3--:R-:W-:Y:S06]  /*6bf0*/  HMMA.16816.F32.BF16 R88, R4.reuse, R8, R88 ;  /* 0x000000080458723c */ /* 0x048fec0000041858 */
[----:B------:R-:W-:Y:S02]  /*6c00*/  MUFU.EX2 R63, R63 ;  /* 0x0000003f003f7308 */ /* 0x000fe40000000800 */
[C---:B------:R-:W-:Y:S01]  /*6c10*/  HMMA.16816.F32.BF16 R84, R4.reuse, R10, R84 ;  /* 0x0000000a0454723c */ /* 0x040fe20000041854 */
[----:B------:R-:W1:Y:S05]  /*6c20*/  LDSM.16.MT88.4 R8, [R154+0x7800] ;  /* 0x007800009a08783b */ /* 0x000e6a0000004200 */
[----:B------:R-:W2:Y:S02]  /*6c30*/  MUFU.EX2 R58, R58 ;  /* 0x0000003a003a7308 */ /* 0x000ea40000000800 */
[C---:B-----5:R-:W-:Y:S06]  /*6c40*/  HMMA.16816.F32.BF16 R96, R4.reuse, R12, R96 ;  /* 0x0000000c0460723c */ /* 0x060fec0000041860 */
[----:B------:R-:W-:Y:S02]  /*6c50*/  MUFU.EX2 R61, R61 ;  /* 0x0000003d003d7308 */ /* 0x000fe40000000800 */
[C---:B------:R-:W-:Y:S01]  /*6c60*/  HMMA.16816.F32.BF16 R92, R4.reuse, R14, R92 ;  /* 0x0000000e045c723c */ /* 0x040fe2000004185c */
[----:B------:R-:W3:Y:S05]  /*6c70*/  LDSM.16.MT88.4 R12, [R155+0x7800] ;  /* 0x007800009b0c783b */ /* 0x000eea0000004200 */
[----:B------:R-:W5:Y:S08]  /*6c80*/  MUFU.EX2 R54, R54 ;  /* 0x0000003600367308 */ /* 0x000f700000000800 */
[----:B------:R-:W-:Y:S08]  /*6c90*/  MUFU.EX2 R49, R49 ;  /* 0x0000003100317308 */ /* 0x000ff00000000800 */
[----:B------:R-:W2:Y:S01]  /*6ca0*/  MUFU.EX2 R60, R60 ;  /* 0x0000003c003c7308 */ /* 0x000ea20000000800 */
[C---:B-1----:R-:W-:Y:S07]  /*6cb0*/  HMMA.16816.F32.BF16 R72, R4.reuse, R8, R72 ;  /* 0x000000080448723c */ /* 0x042fee0000041848 */
[----:B------:R-:W-:Y:S01]  /*6cc0*/  MUFU.EX2 R45, R45 ;  /* 0x0000002d002d7308 */ /* 0x000fe20000000800 */
[C---:B------:R-:W-:Y:S01]  /*6cd0*/  HMMA.16816.F32.BF16 R68, R4.reuse, R10, R68 ;  /* 0x0000000a0444723c */ /* 0x040fe20000041844 */
[----:B------:R-:W1:Y:S06]  /*6ce0*/  LDSM.16.MT88.4 R8, [R156+0x8000] ;  /* 0x008000009c08783b */ /* 0x000e6c0000004200 */
[----:B------:R-:W-:Y:S01]  /*6cf0*/  MUFU.EX2 R56, R56 ;  /* 0x0000003800387308 */ /* 0x000fe20000000800 */
[C---:B---3--:R-:W-:Y:S07]  /*6d00*/  HMMA.16816.F32.BF16 R80, R4.reuse, R12, R80 ;  /* 0x0000000c0450723c */ /* 0x048fee0000041850 */
[----:B------:R-:W-:Y:S01]  /*6d10*/  MUFU.EX2 R43, R43 ;  /* 0x0000002b002b7308 */ /* 0x000fe20000000800 */
[----:B------:R-:W-:Y:S01]  /*6d20*/  HMMA.16816.F32.BF16 R76, R4, R14, R76 ;  /* 0x0000000e044c723c */ /* 0x000fe2000004184c */
[----:B------:R-:W3:Y:S06]  /*6d30*/  LDSM.16.MT88.4 R12, [R158+0x8000] ;  /* 0x008000009e0c783b */ /* 0x000eec0000004200 */
[----:B------:R-:W1:Y:S01]  /*6d40*/  MUFU.EX2 R40, R40 ;  /* 0x0000002800287308 */ /* 0x000e620000000800 */
[----:B----4-:R-:W-:-:S02]  /*6d50*/  F2FP.BF16.PACK_AB R4, R136, R131 ;  /* 0x000000838804723e */ /* 0x010fc400000010ff */
[----:B------:R-:W-:-:S05]  /*6d60*/  F2FP.BF16.PACK_AB R5, R126, R127 ;  /* 0x0000007f7e05723e */ /* 0x000fca00000010ff */
[----:B------:R-:W-:Y:S01]  /*6d70*/  MUFU.EX2 R34, R34 ;  /* 0x0000002200227308 */ /* 0x000fe20000000800 */
[----:B------:R-:W-:Y:S02]  /*6d80*/  F2FP.BF16.PACK_AB R6, R134, R119 ;  /* 0x000000778606723e */ /* 0x000fe400000010ff */
[----:B------:R-:W-:-:S05]  /*6d90*/  F2FP.BF16.PACK_AB R7, R125, R128 ;  /* 0x000000807d07723e */ /* 0x000fca00000010ff */
[----:B------:R-:W-:Y:S02]  /*6da0*/  MUFU.EX2 R28, R28 ;  /* 0x0000001c001c7308 */ /* 0x000fe40000000800 */
[C---:B-1----:R-:W-:Y:S06]  /*6db0*/  HMMA.16816.F32.BF16 R88, R4.reuse, R8, R88 ;  /* 0x000000080458723c */ /* 0x042fec0000041858 */
[----:B------:R-:W-:Y:S02]  /*6dc0*/  MUFU.EX2 R24, R24 ;  /* 0x0000001800187308 */ /* 0x000fe40000000800 */
[C---:B------:R-:W-:Y:S01]  /*6dd0*/  HMMA.16816.F32.BF16 R84, R4.reuse, R10, R84 ;  /* 0x0000000a0454723c */ /* 0x040fe20000041854 */
[----:B------:R-:W1:Y:S07]  /*6de0*/  LDSM.16.MT88.4 R8, [R154+0x8000] ;  /* 0x008000009a08783b */ /* 0x000e6e0000004200 */
[C---:B---3--:R-:W-:Y:S08]  /*6df0*/  HMMA.16816.F32.BF16 R96, R4.reuse, R12, R96 ;  /* 0x0000000c0460723c */ /* 0x048ff00000041860 */
[C---:B------:R-:W-:Y:S01]  /*6e00*/  HMMA.16816.F32.BF16 R92, R4.reuse, R14, R92 ;  /* 0x0000000e045c723c */ /* 0x040fe2000004185c */
[----:B------:R-:W3:Y:S07]  /*6e10*/  LDSM.16.MT88.4 R12, [R155+0x8000] ;  /* 0x008000009b0c783b */ /* 0x000eee0000004200 */
[C---:B-1----:R-:W-:Y:S08]  /*6e20*/  HMMA.16816.F32.BF16 R72, R4.reuse, R8, R72 ;  /* 0x000000080448723c */ /* 0x042ff00000041848 */
[C---:B------:R-:W-:Y:S01]  /*6e30*/  HMMA.16816.F32.BF16 R68, R4.reuse, R10, R68 ;  /* 0x0000000a0444723c */ /* 0x040fe20000041844 */
[----:B------:R-:W1:Y:S07]  /*6e40*/  LDSM.16.MT88.4 R8, [R158+0x8800] ;  /* 0x008800009e08783b */ /* 0x000e6e0000004200 */
[C---:B---3--:R-:W-:Y:S08]  /*6e50*/  HMMA.16816.F32.BF16 R80, R4.reuse, R12, R80 ;  /* 0x0000000c0450723c */ /* 0x048ff00000041850 */
[----:B------:R-:W-:Y:S01]  /*6e60*/  HMMA.16816.F32.BF16 R76, R4, R14, R76 ;  /* 0x0000000e044c723c */ /* 0x000fe2000004184c */
[----:B------:R-:W3:Y:S06]  /*6e70*/  LDSM.16.MT88.4 R12, [R155+0x8800] ;  /* 0x008800009b0c783b */ /* 0x000eec0000004200 */
[----:B------:R-:W-:-:S02]  /*6e80*/  F2FP.BF16.PACK_AB R4, R132, R59 ;  /* 0x0000003b8404723e */ /* 0x000fc400000010ff */
[----:B--2---:R-:W-:Y:S02]  /*6e90*/  F2FP.BF16.PACK_AB R5, R58, R63 ;  /* 0x0000003f3a05723e */ /* 0x004fe400000010ff */
[----:B------:R-:W-:Y:S02]  /*6ea0*/  F2FP.BF16.PACK_AB R6, R130, R57 ;  /* 0x000000398206723e */ /* 0x000fe400000010ff */
[----:B-----5:R-:W-:-:S07]  /*6eb0*/  F2FP.BF16.PACK_AB R7, R54, R61 ;  /* 0x0000003d3607723e */ /* 0x020fce00000010ff */
[C---:B------:R-:W-:Y:S08]  /*6ec0*/  HMMA.16816.F32.BF16 R88, R4.reuse, R16, R88 ;  /* 0x000000100458723c */ /* 0x040ff00000041858 */
[C---:B-1----:R-:W-:Y:S08]  /*6ed0*/  HMMA.16816.F32.BF16 R96, R4.reuse, R8, R96 ;  /* 0x000000080460723c */ /* 0x042ff00000041860 */
        /* <DEDUP_REMOVED lines=10> */
[----:B------:R-:W-:-:S02]  /*6f80*/  FFMA.FTZ R6, R38, c[0x0][0x23c], -R21 ;  /* 0x00008f0026067a23 */ /* 0x000fc40000010815 */
[----:B------:R-:W-:Y:S02]  /*6f90*/  FADD.FTZ R4, R42, R65 ;  /* 0x000000412a047221 */ /* 0x000fe40000010000 */
[----:B------:R3:W4:Y:S01]  /*6fa0*/  MUFU.EX2 R39, R6 ;  /* 0x0000000600277308 */ /* 0x0007220000000800 */
[----:B------:R-:W-:Y:S02]  /*6fb0*/  FADD.FTZ R5, R37, R110 ;  /* 0x0000006e25057221 */ /* 0x000fe40000010000 */
[----:B------:R-:W-:Y:S02]  /*6fc0*/  FADD.FTZ R4, R35, R4 ;  /* 0x0000000423047221 */ /* 0x000fe40000010000 */
[----:B------:R-:W-:Y:S02]  /*6fd0*/  FADD.FTZ R5, R36, R5 ;  /* 0x0000000524057221 */ /* 0x000fe40000010000 */
[----:B------:R-:W-:Y:S01]  /*6fe0*/  FADD.FTZ R31, R31, R4 ;  /* 0x000000041f1f7221 */ /* 0x000fe20000010000 */
[----:B------:R-:W-:Y:S01]  /*6ff0*/  F2FP.BF16.PACK_AB R4, R60, R49 ;  /* 0x000000313c04723e */ /* 0x000fe200000010ff */
[----:B------:R-:W-:Y:S01]  /*7000*/  FADD.FTZ R36, R32, R5 ;  /* 0x0000000520247221 */ /* 0x000fe20000010000 */
[----:B------:R-:W-:Y:S01]  /*7010*/  F2FP.BF16.PACK_AB R5, R40, R43 ;  /* 0x0000002b2805723e */ /* 0x000fe200000010ff */
[----:B------:R-:W-:-:S02]  /*7020*/  FADD.FTZ R22, R22, R31 ;  /* 0x0000001f16167221 */ /* 0x000fc40000010000 */
[----:B------:R-:W-:Y:S02]  /*7030*/  FADD.FTZ R36, R23, R36 ;  /* 0x0000002417247221 */ /* 0x000fe40000010000 */
[----:B------:R-:W-:Y:S01]  /*7040*/  FFMA.FTZ R37, R29, c[0x0][0x23c], -R30 ;  /* 0x00008f001d257a23 */ /* 0x000fe2000001081e */
[----:B---3--:R-:W-:Y:S01]  /*7050*/  F2FP.BF16.PACK_AB R6, R56, R45 ;  /* 0x0000002d3806723e */ /* 0x008fe200000010ff */
[--C-:B------:R-:W-:Y:S01]  /*7060*/  FFMA.FTZ R29, R26, c[0x0][0x23c], -R21.reuse ;  /* 0x00008f001a1d7a23 */ /* 0x100fe20000010815 */
[----:B----4-:R-:W-:Y:S01]  /*7070*/  F2FP.BF16.PACK_AB R7, R34, R39 ;  /* 0x000000272207723e */ /* 0x010fe200000010ff */
[----:B------:R-:W-:Y:S02]  /*7080*/  FADD.FTZ R55, R55, R22 ;  /* 0x0000001637377221 */ /* 0x000fe40000010000 */
[----:B------:R-:W-:Y:S02]  /*7090*/  FFMA.FTZ R21, R20, c[0x0][0x23c], -R21 ;  /* 0x00008f0014157a23 */ /* 0x000fe40000010815 */
[--C-:B------:R-:W-:Y:S01]  /*70a0*/  FFMA.FTZ R38, R33, c[0x0][0x23c], -R30.reuse ;  /* 0x00008f0021267a23 */ /* 0x100fe2000001081e */
[----:B------:R-:W-:Y:S01]  /*70b0*/  MUFU.EX2 R29, R29 ;  /* 0x0000001d001d7308 */ /* 0x000fe20000000800 */
[----:B--2---:R-:W-:Y:S01]  /*70c0*/  HMMA.16816.F32.BF16 R96, R4, R12, R96 ;  /* 0x0000000c0460723c */ /* 0x004fe20000041860 */
[----:B------:R-:W-:-:S02]  /*70d0*/  FFMA.FTZ R35, R27, c[0x0][0x23c], -R30 ;  /* 0x00008f001b237a23 */ /* 0x000fc4000001081e */
[----:B------:R-:W-:Y:S02]  /*70e0*/  FFMA.FTZ R33, R25, c[0x0][0x23c], -R30 ;  /* 0x00008f0019217a23 */ /* 0x000fe4000001081e */
[----:B------:R-:W-:Y:S02]  /*70f0*/  FADD.FTZ R52, R52, R55 ;  /* 0x0000003734347221 */ /* 0x000fe40000010000 */
[----:B------:R-:W-:Y:S01]  /*7100*/  MUFU.EX2 R30, R38 ;  /* 0x00000026001e7308 */ /* 0x000fe20000000800 */
[----:B------:R-:W-:Y:S01]  /*7110*/  HMMA.16816.F32.BF16 R92, R4, R14, R92 ;  /* 0x0000000e045c723c */ /* 0x000fe2000004185c */
[----:B------:R-:W2:Y:S01]  /*7120*/  LDSM.16.MT88.4 R12, [R154+0x9000] ;  /* 0x009000009a0c783b */ /* 0x000ea20000004200 */
[----:B------:R-:W-:-:S04]  /*7130*/  FADD.FTZ R53, R53, R52 ;  /* 0x0000003435357221 */ /* 0x000fc80000010000 */
[----:B------:R-:W-:Y:S01]  /*7140*/  FADD.FTZ R53, R48, R53 ;  /* 0x0000003530357221 */ /* 0x000fe20000010000 */
[----:B------:R-:W3:Y:S01]  /*7150*/  MUFU.EX2 R27, R37 ;  /* 0x00000025001b7308 */ /* 0x000ee20000000800 */
[----:B-1----:R-:W-:Y:S02]  /*7160*/  HMMA.16816.F32.BF16 R88, R4, R8, R88 ;  /* 0x000000080458723c */ /* 0x002fe40000041858 */
[----:B------:R-:W-:-:S04]  /*7170*/  FADD.FTZ R118, R118, R53 ;  /* 0x0000003576767221 */ /* 0x000fc80000010000 */
[----:B------:R-:W-:Y:S01]  /*7180*/  FADD.FTZ R115, R115, R118 ;  /* 0x0000007673737221 */ /* 0x000fe20000010000 */
[----:B------:R-:W-:Y:S01]  /*7190*/  MUFU.EX2 R25, R35 ;  /* 0x0000002300197308 */ /* 0x000fe20000000800 */
[----:B------:R-:W-:Y:S01]  /*71a0*/  HMMA.16816.F32.BF16 R84, R4, R10, R84 ;  /* 0x0000000a0454723c */ /* 0x000fe20000041854 */
[----:B------:R-:W1:Y:S01]  /*71b0*/  LDSM.16.MT88.4 R8, [R158+0x9800] ;  /* 0x009800009e08783b */ /* 0x000e620000004200 */
[----:B------:R-:W-:-:S04]  /*71c0*/  FADD.FTZ R116, R116, R115 ;  /* 0x0000007374747221 */ /* 0x000fc80000010000 */
[----:B------:R-:W-:Y:S01]  /*71d0*/  FADD.FTZ R116, R111, R116 ;  /* 0x000000746f747221 */ /* 0x000fe20000010000 */
[----:B------:R-:W4:Y:S01]  /*71e0*/  MUFU.EX2 R32, R33 ;  /* 0x0000002100207308 */ /* 0x000f220000000800 */
[----:B------:R-:W-:Y:S02]  /*71f0*/  HMMA.16816.F32.BF16 R80, R4, R16, R80 ;  /* 0x000000100450723c */ /* 0x000fe40000041850 */
[----:B------:R-:W-:-:S04]  /*7200*/  FADD.FTZ R131, R131, R116 ;  /* 0x0000007483837221 */ /* 0x000fc80000010000 */
[----:B------:R-:W-:Y:S01]  /*7210*/  FADD.FTZ R136, R136, R131 ;  /* 0x0000008388887221 */ /* 0x000fe20000010000 */
[----:B------:R-:W5:Y:S01]  /*7220*/  MUFU.EX2 R21, R21 ;  /* 0x0000001500157308 */ /* 0x000f620000000800 */
[----:B------:R-:W-:Y:S01]  /*7230*/  HMMA.16816.F32.BF16 R76, R4, R18, R76 ;  /* 0x00000012044c723c */ /* 0x000fe2000004184c */
[----:B------:R-:W1:Y:S01]  /*7240*/  LDSM.16.MT88.4 R16, [R156+0x9800] ;  /* 0x009800009c10783b */ /* 0x000e620000004200 */
[----:B------:R-:W-:-:S04]  /*7250*/  FADD.FTZ R119, R119, R136 ;  /* 0x0000008877777221 */ /* 0x000fc80000010000 */
[----:B------:R-:W-:Y:S02]  /*7260*/  FADD.FTZ R134, R134, R119 ;  /* 0x0000007786867221 */ /* 0x000fe40000010000 */
[----:B--2---:R-:W-:Y:S02]  /*7270*/  HMMA.16816.F32.BF16 R72, R4, R12, R72 ;  /* 0x0000000c0448723c */ /* 0x004fe40000041848 */
        /* <DEDUP_REMOVED lines=8> */
[----:B---3--:R-:W-:Y:S01]  /*7300*/  F2FP.BF16.PACK_AB R4, R27, R30 ;  /* 0x0000001e1b04723e */ /* 0x008fe200000010ff */
[----:B------:R-:W2:Y:S01]  /*7310*/  LDSM.16.MT88.4 R12, [R155+0x9800] ;  /* 0x009800009b0c783b */ /* 0x000ea20000004200 */
[----:B------:R-:W-:Y:S01]  /*7320*/  F2FP.BF16.PACK_AB R5, R29, R28 ;  /* 0x0000001c1d05723e */ /* 0x000fe200000010ff */
[----:B------:R-:W-:Y:S01]  /*7330*/  FADD.FTZ R46, R41, R46 ;  /* 0x0000002e292e7221 */ /* 0x000fe20000010000 */
[----:B----4-:R-:W-:Y:S01]  /*7340*/  F2FP.BF16.PACK_AB R6, R32, R25 ;  /* 0x000000192006723e */ /* 0x010fe200000010ff */
[----:B------:R-:W-:Y:S01]  /*7350*/  FADD.FTZ R49, R49, R130 ;  /* 0x0000008231317221 */ /* 0x000fe20000010000 */
[----:B-----5:R-:W-:Y:S01]  /*7360*/  F2FP.BF16.PACK_AB R7, R21, R24 ;  /* 0x000000181507723e */ /* 0x020fe200000010ff */
[----:B------:R-:W-:-:S02]  /*7370*/  FADD.FTZ R117, R117, R46 ;  /* 0x0000002e75757221 */ /* 0x000fc40000010000 */
[----:B------:R-:W-:Y:S02]  /*7380*/  FADD.FTZ R60, R60, R49 ;  /* 0x000000313c3c7221 */ /* 0x000fe40000010000 */
        /* <DEDUP_REMOVED lines=8> */
[----:B------:R-:W-:Y:S02]  /*7410*/  HMMA.16816.F32.BF16 R88, R4, R16, R88 ;  /* 0x000000100458723c */ /* 0x000fe40000041858 */
[----:B------:R-:W-:-:S04]  /*7420*/  FADD.FTZ R128, R128, R127 ;  /* 0x0000007f80807221 */ /* 0x000fc80000010000 */
[----:B------:R-:W-:Y:S02]  /*7430*/  FADD.FTZ R128, R125, R128 ;  /* 0x000000807d807221 */ /* 0x000fe40000010000 */
[----:B------:R-:W-:Y:S02]  /*7440*/  HMMA.16816.F32.BF16 R84, R4, R18, R84 ;  /* 0x000000120454723c */ /* 0x000fe40000041854 */
[----:B------:R-:W-:-:S04]  /*7450*/  FADD.FTZ R63, R63, R128 ;  /* 0x000000803f3f7221 */ /* 0x000fc80000010000 */
[----:B------:R-:W-:Y:S02]  /*7460*/  FADD.FTZ R58, R58, R63 ;  /* 0x0000003f3a3a7221 */ /* 0x000fe40000010000 */
[----:B--2---:R-:W-:Y:S02]  /*7470*/  HMMA.16816.F32.BF16 R80, R4, R12, R80 ;  /* 0x0000000c0450723c */ /* 0x004fe40000041850 */
[----:B------:R-:W-:-:S04]  /*7480*/  FADD.FTZ R61, R61, R58 ;  /* 0x0000003a3d3d7221 */ /* 0x000fc80000010000 */
[----:B------:R-:W-:Y:S02]  /*7490*/  FADD.FTZ R54, R54, R61 ;  /* 0x0000003d36367221 */ /* 0x000fe40000010000 */
[----:B------:R-:W-:Y:S02]  /*74a0*/  HMMA.16816.F32.BF16 R76, R4, R14, R76 ;  /* 0x0000000e044c723c */ /* 0x000fe4000004184c */
[----:B------:R-:W-:-:S04]  /*74b0*/  FADD.FTZ R43, R43, R54 ;  /* 0x000000362b2b7221 */ /* 0x000fc80000010000 */
[----:B------:R-:W-:Y:S02]  /*74c0*/  FADD.FTZ R40, R40, R43 ;  /* 0x0000002b28287221 */ /* 0x000fe40000010000 */
[----:B-1----:R-:W-:Y:S02]  /*74d0*/  HMMA.16816.F32.BF16 R72, R4, R8, R72 ;  /* 0x000000080448723c */ /* 0x002fe40000041848 */
[----:B------:R-:W-:-:S04]  /*74e0*/  FADD.FTZ R39, R39, R40 ;  /* 0x0000002827277221 */ /* 0x000fc80000010000 */
        /* <DEDUP_REMOVED lines=75> */
.L_x_6483:
[----:B------:R-:W-:-:S04]  /*79a0*/  LEA R4, -R104, RZ, 0x7 ;  /* 0x000000ff68047211 */ /* 0x000fc800078e39ff */
[----:B------:R-:W-:Y:S02]  /*79b0*/  SHF.R.S32.HI R5, RZ, 0x1f, R4 ;  /* 0x0000001fff057819 */ /* 0x000fe40000011404 */
.L_x_6484:
[----:B------:R-:W-:Y:S02]  /*79c0*/  ISETP.GE.AND P1, PT, R174, c[0x0][0x220], PT ;  /* 0x00008800ae007a0c */ /* 0x000fe40003f26270 */
[----:B------:R-:W-:-:S04]  /*79d0*/  LEA R190, P6, R4, R190, 0x1 ;  /* 0x000000be04be7211 */ /* 0x000fc800078c08ff */
[----:B------:R-:W-:-:S07]  /*79e0*/  LEA.HI.X R189, R4, R189, R5, 0x1, P6 ;  /* 0x000000bd04bd7211 */ /* 0x000fce00030f0c05 */
[----:B------:R-:W-:Y:S01]  /*79f0*/  @!P1 IMAD.MOV.U32 R13, RZ, RZ, c[0x0][0x1a4] ;  /* 0x00006900ff0d9624 */ /* 0x000fe200078e00ff */
[CC--:B------:R-:W-:Y:S01]  /*7a00*/  @!P1 LEA R7, P3, R104.reuse, R106.reuse, 0x5 ;  /* 0x0000006a68079211 */ /* 0x0c0fe200078628ff */
[----:B------:R-:W-:Y:S01]  /*7a10*/  @!P1 IMAD.MOV.U32 R11, RZ, RZ, c[0x0][0x1a4] ;  /* 0x00006900ff0b9624 */ /* 0x000fe200078e00ff */
[-C--:B------:R-:W-:Y:S01]  /*7a20*/  @!P1 LEA R9, P2, R104, R106.reuse, 0x6 ;  /* 0x0000006a68099211 */ /* 0x080fe200078430ff */
[--C-:B------:R-:W-:Y:S01]  /*7a30*/  @!P1 IMAD.MOV.U32 R108, RZ, RZ, R106.reuse ;  /* 0x000000ffff6c9224 */ /* 0x100fe200078e006a */
[----:B------:R-:W-:Y:S01]  /*7a40*/  @!P1 IADD3 R6, P5, P4, R4, R106, R177 ;  /* 0x0000006a04069210 */ /* 0x000fe20007cbe0b1 */
[----:B------:R-:W-:Y:S01]  /*7a50*/  @!P1 IMAD.MOV.U32 R16, RZ, RZ, R106 ;  /* 0x000000ffff109224 */ /* 0x000fe200078e006a */
[CC--:B------:R-:W-:Y:S01]  /*7a60*/  @!P1 LEA.HI.X R8, R104.reuse, R109.reuse, R13, 0x5, P3 ;  /* 0x0000006d68089211 */ /* 0x0c0fe200018f2c0d */
[----:B------:R-:W-:Y:S01]  /*7a70*/  @!P1 IMAD.MOV.U32 R17, RZ, RZ, R109 ;  /* 0x000000ffff119224 */ /* 0x000fe200078e006d */
[-C--:B------:R-:W-:Y:S01]  /*7a80*/  @!P1 LEA.HI.X R10, R104, R109.reuse, R11, 0x6, P2 ;  /* 0x0000006d680a9211 */ /* 0x080fe200010f340b */
[--C-:B------:R-:W-:Y:S01]  /*7a90*/  @!P1 IMAD.MOV.U32 R15, RZ, RZ, R109.reuse ;  /* 0x000000ffff0f9224 */ /* 0x100fe200078e006d */
[----:B------:R-:W-:Y:S01]  /*7aa0*/  @!P1 LEA R20, P2, R6, c[0x0][0x170], 0x1 ;  /* 0x00005c0006149a11 */ /* 0x000fe200078408ff */
[--C-:B------:R-:W-:Y:S01]  /*7ab0*/  @!P1 IMAD.MOV.U32 R107, RZ, RZ, R109.reuse ;  /* 0x000000ffff6b9224 */ /* 0x100fe200078e006d */
[----:B------:R-:W-:Y:S01]  /*7ac0*/  @P1 STS.128 [R171+0x6000], RZ ;  /* 0x006000ffab001388 */ /* 0x000fe20000000c00 */
[----:B------:R-:W-:Y:S01]  /*7ad0*/  @!P1 IMAD.WIDE.U32 R18, R104, 0x30, R108 ;  /* 0x0000003068129825 */ /* 0x000fe200078e006c */
[----:B------:R-:W-:-:S03]  /*7ae0*/  @!P1 IADD3.X R109, R5, R109, R176, P5, P4 ;  /* 0x0000006d056d9210 */ /* 0x000fc60002fe84b0 */
[----:B------:R-:W-:Y:S01]  /*7af0*/  @!P1 IMAD.MOV.U32 R12, RZ, RZ, c[0x0][0x1a4] ;  /* 0x00006900ff0c9624 */ /* 0x000fe200078e00ff */
[----:B------:R-:W-:Y:S01]  /*7b00*/  @!P1 IADD3 R13, P3, R4, R18, RZ ;  /* 0x00000012040d9210 */ /* 0x000fe20007f7e0ff */
[----:B------:R-:W-:Y:S01]  /*7b10*/  @!P1 IMAD.WIDE.U32 R16, R104, 0x50, R16 ;  /* 0x0000005068109825 */ /* 0x000fe200078e0010 */
[----:B------:R-:W-:-:S03]  /*7b20*/  @!P1 LEA.HI.X R21, R6, c[0x0][0x174], R109, 0x1, P2 ;  /* 0x00005d0006159a11 */ /* 0x000fc600010f0c6d */
[----:B------:R-:W-:Y:S01]  /*7b30*/  @!P1 IMAD R12, R12, 0x30, RZ ;  /* 0x000000300c0c9824 */ /* 0x000fe200078e02ff */
[----:B------:R-:W-:Y:S01]  /*7b40*/  @!P1 IADD3 R6, P2, R4, R16, RZ ;  /* 0x0000001004069210 */ /* 0x000fe20007f5e0ff */
[----:B------:R-:W-:Y:S02]  /*7b50*/  @!P1 IMAD R11, R11, 0x50, RZ ;  /* 0x000000500b0b9824 */ /* 0x000fe400078e02ff */
[----:B------:R-:W-:Y:S01]  /*7b60*/  @!P1 IMAD.MOV.U32 R14, RZ, RZ, R106 ;  /* 0x000000ffff0e9224 */ /* 0x000fe200078e006a */
[C---:B------:R-:W-:Y:S01]  /*7b70*/  @!P1 IADD3.X R18, R5.reuse, R19, R12, P3, !PT ;  /* 0x0000001305129210 */ /* 0x040fe20001ffe40c */
[----:B------:R-:W-:Y:S01]  /*7b80*/  @!P1 IMAD.MOV.U32 R16, RZ, RZ, c[0x0][0x1a4] ;  /* 0x00006900ff109624 */ /* 0x000fe200078e00ff */
[----:B------:R-:W-:Y:S01]  /*7b90*/  @!P1 IADD3.X R11, R5, R17, R11, P2, !PT ;  /* 0x00000011050b9210 */ /* 0x000fe200017fe40b */
[----:B------:R-:W-:Y:S01]  /*7ba0*/  @!P1 IMAD.WIDE.U32 R14, R104, 0x60, R14 ;  /* 0x00000060680e9825 */ /* 0x000fe200078e000e */
[C---:B------:R-:W-:Y:S02]  /*7bb0*/  @!P1 IADD3 R7, P3, R4.reuse, R7, RZ ;  /* 0x0000000704079210 */ /* 0x040fe40007f7e0ff */
[----:B------:R-:W-:Y:S01]  /*7bc0*/  @!P1 IADD3 R9, P2, R4, R9, RZ ;  /* 0x0000000904099210 */ /* 0x000fe20007f5e0ff */
[----:B------:R-:W-:Y:S01]  /*7bd0*/  @!P1 IMAD.WIDE.U32 R104, R104, 0x70, R106 ;  /* 0x0000007068689825 */ /* 0x000fe200078e006a */
[----:B------:R-:W-:-:S02]  /*7be0*/  @!P1 LEA R24, P5, R7, c[0x0][0x170], 0x1 ;  /* 0x00005c0007189a11 */ /* 0x000fc400078a08ff */
[----:B------:R-:W-:Y:S01]  /*7bf0*/  @!P1 LEA R22, P4, R9, c[0x0][0x170], 0x1 ;  /* 0x00005c0009169a11 */ /* 0x000fe200078808ff */
[----:B------:R-:W-:Y:S02]  /*7c00*/  @!P1 IMAD.MOV.U32 R12, RZ, RZ, c[0x0][0x1a4] ;  /* 0x00006900ff0c9624 */ /* 0x000fe400078e00ff */
[----:B------:R-:W-:Y:S02]  /*7c10*/  @!P1 IMAD R16, R16, 0x60, RZ ;  /* 0x0000006010109824 */ /* 0x000fe400078e02ff */
[C---:B------:R-:W-:Y:S01]  /*7c20*/  @!P1 IMAD.X R8, R5.reuse, 0x1, R8, P3 ;  /* 0x0000000105089824 */ /* 0x040fe200018e0608 */
[----:B------:R-:W-:Y:S01]  /*7c30*/  @!P1 IADD3 R14, P3, R4, R14, RZ ;  /* 0x0000000e040e9210 */ /* 0x000fe20007f7e0ff */
[----:B------:R-:W-:Y:S02]  /*7c40*/  @!P1 IMAD R12, R12, 0x70, RZ ;  /* 0x000000700c0c9824 */ /* 0x000fe400078e02ff */
[C---:B------:R-:W-:Y:S01]  /*7c50*/  @!P1 IMAD.X R10, R5.reuse, 0x1, R10, P2 ;  /* 0x00000001050a9824 */ /* 0x040fe200010e060a */
[----:B------:R-:W-:Y:S01]  /*7c60*/  @!P1 IADD3 R4, P2, R4, R104, RZ ;  /* 0x0000006804049210 */ /* 0x000fe20007f5e0ff */
[----:B------:R-:W-:Y:S01]  /*7c70*/  @!P1 IMAD.MOV.U32 R191, RZ, RZ, R189 ;  /* 0x000000ffffbf9224 */ /* 0x000fe200078e00bd */
[----:B------:R-:W-:-:S02]  /*7c80*/  @!P1 IADD3.X R15, R5, R16, R15, P3, !PT ;  /* 0x00000010050f9210 */ /* 0x000fc40001ffe40f */
[----:B------:R-:W-:Y:S02]  /*7c90*/  @!P1 IADD3.X R5, R5, R105, R12, P2, !PT ;  /* 0x0000006905059210 */ /* 0x000fe400017fe40c */
        /* <DEDUP_REMOVED lines=23> */
[----:B------:R-:W-:Y:S02]  /*7e10*/  @!P1 LEA.HI.X R27, R4, c[0x0][0x174], R5, 0x1, P2 ;  /* 0x00005d00041b9a11 */ /* 0x000fe400010f0c05 */
        /* <DEDUP_REMOVED lines=30> */
[----:B----4-:R-:W4:Y:S04]  /*8000*/  LDSM.16.M88.4 R12, [R157+0x2000] ;  /* 0x002000009d0c783b */ /* 0x010f280000000200 */
[----:B-----5:R-:W5:Y:S04]  /*8010*/  LDSM.16.M88.4 R8, [R157+0x2800] ;  /* 0x002800009d08783b */ /* 0x020f680000000200 */
[----:B------:R-:W4:Y:S04]  /*8020*/  LDSM.16.M88.4 R44, [R163+0x3000] ;  /* 0x00300000a32c783b */ /* 0x000f280000000200 */
[----:B------:R-:W4:Y:S04]  /*8030*/  LDSM.16.M88.4 R36, [R163+0x3800] ;  /* 0x00380000a324783b */ /* 0x000f280000000200 */
[----:B--2---:R-:W2:Y:S04]  /*8040*/  LDSM.16.M88.4 R20, [R163+0x4800] ;  /* 0x00480000a314783b */ /* 0x004ea80000000200 */
[----:B------:R-:W2:Y:S04]  /*8050*/  LDSM.16.M88.4 R16, [R157+0x3000] ;  /* 0x003000009d10783b */ /* 0x000ea80000000200 */
        /* <DEDUP_REMOVED lines=9> */
[C---:B----4-:R-:W-:Y:S08]  /*80f0*/  HMMA.16816.F32.BF16 R64, R104.reuse, R12, R64 ;  /* 0x0000000c6840723c */ /* 0x050ff00000041840 */
[C---:B------:R-:W-:Y:S01]  /*8100*/  HMMA.16816.F32.BF16 R60, R104.reuse, R14, R60 ;  /* 0x0000000e683c723c */ /* 0x040fe2000004183c */
[----:B------:R-:W-:Y:S07]  /*8110*/  LDSM.16.M88.4 R12, [R163+0x5000] ;  /* 0x00500000a30c783b */ /* 0x000fee0000000200 */
[C---:B-----5:R-:W-:Y:S08]  /*8120*/  HMMA.16816.F32.BF16 R56, R104.reuse, R8, R56 ;  /* 0x000000086838723c */ /* 0x060ff00000041838 */
        /* <DEDUP_REMOVED lines=8> */
[C---:B------:R-:W-:Y:S08]  /*81b0*/  HMMA.16816.F32.BF16 R48, R104.reuse, R16, R48 ;  /* 0x000000106830723c */ /* 0x040ff00000041830 */
        /* <DEDUP_REMOVED lines=55> */
[----:B------:R-:W-:Y:S01]  /*8530*/  MUFU.TANH R137, R59 ;  /* 0x0000003b00897308 */ /* 0x000fe20000002400 */
[----:B------:R-:W-:Y:S02]  /*8540*/  FMUL.FTZ R58, R58, c[0x0][0x2ec] ;  /* 0x0000bb003a3a7a20 */ /* 0x000fe40000410000 */
[----:B------:R-:W-:Y:S02]  /*8550*/  FMUL.FTZ R53, R53, c[0x0][0x2ec] ;  /* 0x0000bb0035357a20 */ /* 0x000fe40000410000 */
[----:B------:R-:W-:Y:S02]  /*8560*/  FMUL.FTZ R52, R52, c[0x0][0x2ec] ;  /* 0x0000bb0034347a20 */ /* 0x000fe40000410000 */
[----:B------:R-:W-:Y:S01]  /*8570*/  FMUL.FTZ R54, R54, c[0x0][0x2ec] ;  /* 0x0000bb0036367a20 */ /* 0x000fe20000410000 */
[----:B------:R-:W-:Y:S01]  /*8580*/  MUFU.TANH R195, R58 ;  /* 0x0000003a00c37308 */ /* 0x000fe20000002400 */
[----:B------:R-:W-:-:S02]  /*8590*/  FMUL.FTZ R131, R55, c[0x0][0x2ec] ;  /* 0x0000bb0037837a20 */ /* 0x000fc40000410000 */
[----:B------:R-:W-:Y:S02]  /*85a0*/  FMUL.FTZ R67, R67, c[0x0][0x2ec] ;  /* 0x0000bb0043437a20 */ /* 0x000fe40000410000 */
[----:B------:R-:W-:Y:S02]  /*85b0*/  FMUL.FTZ R64, R64, c[0x0][0x2ec] ;  /* 0x0000bb0040407a20 */ /* 0x000fe40000410000 */
[----:B------:R-:W-:Y:S01]  /*85c0*/  FMUL.FTZ R66, R66, c[0x0][0x2ec] ;  /* 0x0000bb0042427a20 */ /* 0x000fe20000410000 */
[----:B------:R-:W-:Y:S02]  /*85d0*/  MUFU.TANH R141, R67 ;  /* 0x00000043008d7308 */ /* 0x000fe40000002400 */
[----:B------:R-:W-:Y:S01]  /*85e0*/  FMUL.FTZ R60, R60, c[0x0][0x2ec] ;  /* 0x0000bb003c3c7a20 */ /* 0x000fe20000410000 */
[----:B-1----:R-:W-:Y:S01]  /*85f0*/  HMMA.16816.F32.BF16 R40, R112, R104, R40 ;  /* 0x000000687028723c */ /* 0x002fe20000041828 */
[----:B------:R-:W-:Y:S02]  /*8600*/  FMUL.FTZ R62, R62, c[0x0][0x2ec] ;  /* 0x0000bb003e3e7a20 */ /* 0x000fe40000410000 */
[----:B------:R-:W-:-:S02]  /*8610*/  FMUL.FTZ R63, R63, c[0x0][0x2ec] ;  /* 0x0000bb003f3f7a20 */ /* 0x000fc40000410000 */
[----:B------:R-:W-:Y:S03]  /*8620*/  MUFU.TANH R117, R60 ;  /* 0x0000003c00757308 */ /* 0x000fe60000002400 */
[C---:B------:R-:W-:Y:S01]  /*8630*/  HMMA.16816.F32.BF16 R36, R112.reuse, R106, R36 ;  /* 0x0000006a7024723c */ /* 0x040fe20000041824 */
[----:B------:R-:W1:Y:S04]  /*8640*/  LDSM.16.M88.4 R104, [R102+0x2800] ;  /* 0x002800006668783b */ /* 0x000e680000000200 */
[----:B------:R-:W-:Y:S03]  /*8650*/  MUFU.TANH R197, R62 ;  /* 0x0000003e00c57308 */ /* 0x000fe60000002400 */
[C---:B--2---:R-:W-:Y:S05]  /*8660*/  HMMA.16816.F32.BF16 R48, R112.reuse, R108, R48 ;  /* 0x0000006c7030723c */ /* 0x044fea0000041830 */
[----:B------:R-:W-:Y:S03]  /*8670*/  MUFU.TANH R139, R63 ;  /* 0x0000003f008b7308 */ /* 0x000fe60000002400 */
[----:B------:R-:W-:Y:S01]  /*8680*/  HMMA.16816.F32.BF16 R44, R112, R110, R44 ;  /* 0x0000006e702c723c */ /* 0x000fe2000004182c */
[----:B------:R-:W2:Y:S01]  /*8690*/  LDSM.16.M88.4 R108, [R102+0x2000] ;  /* 0x00200000666c783b */ /* 0x000ea20000000200 */
[----:B------:R-:W-:-:S02]  /*86a0*/  FMUL.FTZ R40, R40, c[0x0][0x2ec] ;  /* 0x0000bb0028287a20 */ /* 0x000fc40000410000 */
[----:B------:R-:W-:Y:S01]  /*86b0*/  FMUL.FTZ R43, R43, c[0x0][0x2ec] ;  /* 0x0000bb002b2b7a20 */ /* 0x000fe20000410000 */
[----:B------:R-:W-:Y:S01]  /*86c0*/  MUFU.TANH R193, R54 ;  /* 0x0000003600c17308 */ /* 0x000fe20000002400 */
        /* <DEDUP_REMOVED lines=9> */
[----:B------:R4:W-:Y:S01]  /*8760*/  MUFU.TANH R59, R36 ;  /* 0x00000024003b7308 */ /* 0x0009e20000002400 */
[----:B------:R-:W-:Y:S02]  /*8770*/  FMUL.FTZ R49, R49, c[0x0][0x2ec] ;  /* 0x0000bb0031317a20 */ /* 0x000fe40000410000 */
[----:B------:R-:W-:Y:S01]  /*8780*/  FMUL.FTZ R45, R45, c[0x0][0x2ec] ;  /* 0x0000bb002d2d7a20 */ /* 0x000fe20000410000 */
[----:B-1----:R-:W-:Y:S01]  /*8790*/  HMMA.16816.F32.BF16 R24, R112, R104, R24 ;  /* 0x000000687018723c */ /* 0x002fe20000041818 */
[----:B------:R-:W-:-:S02]  /*87a0*/  FMUL.FTZ R44, R44, c[0x0][0x2ec] ;  /* 0x0000bb002c2c7a20 */ /* 0x000fc40000410000 */
[----:B------:R-:W-:Y:S01]  /*87b0*/  FMUL.FTZ R127, R47, c[0x0][0x2ec] ;  /* 0x0000bb002f7f7a20 */ /* 0x000fe20000410000 */
[----:B------:R-:W-:Y:S01]  /*87c0*/  MUFU.TANH R63, R40 ;  /* 0x00000028003f7308 */ /* 0x000fe20000002400 */
[----:B------:R-:W-:-:S03]  /*87d0*/  FMUL.FTZ R46, R46, c[0x0][0x2ec] ;  /* 0x0000bb002e2e7a20 */ /* 0x000fc60000410000 */
[C---:B------:R-:W-:Y:S01]  /*87e0*/  HMMA.16816.F32.BF16 R20, R112.reuse, R106, R20 ;  /* 0x0000006a7014723c */ /* 0x040fe20000041814 */
[----:B------:R-:W1:Y:S03]  /*87f0*/  LDSM.16.M88.4 R104, [R102+0x3800] ;  /* 0x003800006668783b */ /* 0x000e660000000200 */
[----:B------:R-:W-:Y:S04]  /*8800*/  MUFU.TANH R67, R44 ;  /* 0x0000002c00437308 */ /* 0x000fe80000002400 */
[C---:B--2---:R-:W-:Y:S04]  /*8810*/  HMMA.16816.F32.BF16 R32, R112.reuse, R108, R32 ;  /* 0x0000006c7020723c */ /* 0x044fe80000041820 */
[----:B------:R2:W-:Y:S04]  /*8820*/  MUFU.TANH R133, R43 ;  /* 0x0000002b00857308 */ /* 0x0005e80000002400 */
[----:B------:R-:W-:Y:S01]  /*8830*/  HMMA.16816.F32.BF16 R28, R112, R110, R28 ;  /* 0x0000006e701c723c */ /* 0x000fe2000004181c */
[----:B------:R-:W5:Y:S01]  /*8840*/  LDSM.16.M88.4 R108, [R102+0x3000] ;  /* 0x00300000666c783b */ /* 0x000f620000000200 */
[----:B------:R-:W-:Y:S01]  /*8850*/  FMUL.FTZ R25, R25, c[0x0][0x2ec] ;  /* 0x0000bb0019197a20 */ /* 0x000fe20000410000 */
[----:B------:R-:W-:-:S04]  /*8860*/  DEPBAR.LE SB0, 0x0 ;  /* 0x000080000000791a */ /* 0x000fc80000000000 */
[----:B------:R1:W-:Y:S01]  /*8870*/  MUFU.TANH R47, R41 ;  /* 0x00000029002f7308 */ /* 0x0003e20000002400 */
[----:B------:R-:W-:-:S07]  /*8880*/  FMUL.FTZ R21, R21, c[0x0][0x2ec] ;  /* 0x0000bb0015157a20 */ /* 0x000fce0000410000 */
[----:B------:R5:W-:Y:S01]  /*8890*/  MUFU.TANH R183, R42 ;  /* 0x0000002a00b77308 */ /* 0x000be20000002400 */
[----:B------:R-:W-:Y:S02]  /*88a0*/  FMUL.FTZ R143, R34, c[0x0][0x2ec] ;  /* 0x0000bb00228f7a20 */ /* 0x000fe40000410000 */
[----:B------:R-:W-:Y:S02]  /*88b0*/  IMAD.SHL.U32 R34, R170, 0x80, RZ ;  /* 0x00000080aa227824 */ /* 0x000fe400078e00ff */
[----:B------:R-:W-:Y:S02]  /*88c0*/  FMUL.FTZ R125, R35, c[0x0][0x2ec] ;  /* 0x0000bb00237d7a20 */ /* 0x000fe40000410000 */
[----:B------:R-:W-:Y:S01]  /*88d0*/  FMUL.FTZ R32, R32, c[0x0][0x2ec] ;  /* 0x0000bb0020207a20 */ /* 0x000fe20000410000 */
[--C-:B---3--:R-:W-:Y:S01]  /*88e0*/  LOP3.LUT R38, R34, 0x8, R169.reuse, 0xfe, !PT ;  /* 0x0000000822267812 */ /* 0x108fe200078efea9 */
[----:B------:R-:W-:Y:S01]  /*88f0*/  FMUL.FTZ R119, R28, c[0x0][0x2ec] ;  /* 0x0000bb001c777a20 */ /* 0x000fe20000410000 */
[C---:B-1----:R-:W-:Y:S01]  /*8900*/  HMMA.16816.F32.BF16 R8, R112.reuse, R104, R8 ;  /* 0x000000687008723c */ /* 0x042fe20000041808 */
[----:B----4-:R-:W-:Y:S01]  /*8910*/  LOP3.LUT R36, R34, R169, RZ, 0xfc, !PT ;  /* 0x000000a922247212 */ /* 0x010fe200078efcff */
[----:B------:R-:W1:Y:S01]  /*8920*/  I2F R35, R38 ;  /* 0x0000002600237306 */ /* 0x000e620000201400 */
[----:B------:R-:W-:Y:S01]  /*8930*/  ISETP.GE.AND P4, PT, R38, R124, PT ;  /* 0x0000007c2600720c */ /* 0x000fe20003f86270 */
[----:B--2---:R-:W-:Y:S01]  /*8940*/  FMUL.FTZ R43, R30, c[0x0][0x2ec] ;  /* 0x0000bb001e2b7a20 */ /* 0x004fe20000410000 */
[----:B------:R-:W-:Y:S01]  /*8950*/  IADD3 R40, R36, 0x9, RZ ;  /* 0x0000000924287810 */ /* 0x000fe20007ffe0ff */
[----:B------:R-:W-:Y:S01]  /*8960*/  FMUL.FTZ R29, R29, c[0x0][0x2ec] ;  /* 0x0000bb001d1d7a20 */ /* 0x000fe20000410000 */
[----:B------:R-:W-:Y:S01]  /*8970*/  ISETP.GE.AND P3, PT, R38, R123, PT ;  /* 0x0000007b2600720c */ /* 0x000fe20003f66270 */
[----:B------:R-:W-:Y:S01]  /*8980*/  FMUL.FTZ R105, R65, c[0x0][0x2ec] ;  /* 0x0000bb0041697a20 */ /* 0x000fe20000410000 */
[C-C-:B------:R-:W-:Y:S01]  /*8990*/  LOP3.LUT R44, R34.reuse, 0x18, R169.reuse, 0xfe, !PT ;  /* 0x00000018222c7812 */ /* 0x140fe200078efea9 */
[----:B------:R-:W-:Y:S01]  /*89a0*/  FMUL.FTZ R65, R61, c[0x0][0x2ec] ;  /* 0x0000bb003d417a20 */ /* 0x000fe20000410000 */
[----:B------:R-:W-:Y:S01]  /*89b0*/  MUFU.TANH R39, R32 ;  /* 0x0000002000277308 */ /* 0x000fe20000002400 */
[----:B------:R-:W-:Y:S01]  /*89c0*/  FMUL.FTZ R61, R57, c[0x0][0x2ec] ;  /* 0x0000bb00393d7a20 */ /* 0x000fe20000410000 */
[----:B------:R-:W-:Y:S01]  /*89d0*/  LOP3.LUT R41, R34, 0x10, R169, 0xfe, !PT ;  /* 0x0000001022297812 */ /* 0x000fe200078efea9 */
[----:B------:R-:W-:Y:S01]  /*89e0*/  HMMA.16816.F32.BF16 R4, R112, R106, R4 ;  /* 0x0000006a7004723c */ /* 0x000fe20000041804 */
[----:B-----5:R-:W-:Y:S01]  /*89f0*/  IADD3 R42, R36, 0x11, RZ ;  /* 0x00000011242a7810 */ /* 0x020fe20007ffe0ff */
[----:B-1----:R-:W-:-:S03]  /*8a00*/  FFMA.FTZ R117, R0, R35, R117 ;  /* 0x0000002300757223 */ /* 0x002fc60000010075 */
[----:B------:R-:W-:Y:S01]  /*8a10*/  MUFU.TANH R57, R53 ;  /* 0x0000003500397308 */ /* 0x000fe20000002400 */
[----:B------:R-:W-:Y:S02]  /*8a20*/  FFMA.FTZ R35, R0, R35, R197 ;  /* 0x0000002300237223 */ /* 0x000fe400000100c5 */
[C---:B------:R-:W-:Y:S01]  /*8a30*/  HMMA.16816.F32.BF16 R12, R112.reuse, R110, R12 ;  /* 0x0000006e700c723c */ /* 0x040fe2000004180c */
[----:B------:R-:W-:Y:S01]  /*8a40*/  FSEL R30, R117, -INF , !P4 ;  /* 0xff800000751e7808 */ /* 0x000fe20006000000 */
[----:B------:R-:W-:Y:S01]  /*8a50*/  FMUL.FTZ R9, R9, c[0x0][0x2ec] ;  /* 0x0000bb0009097a20 */ /* 0x000fe20000410000 */
[----:B------:R-:W-:Y:S01]  /*8a60*/  FSEL R35, R35, -INF , !P3 ;  /* 0xff80000023237808 */ /* 0x000fe20005800000 */
[----:B------:R-:W-:Y:S01]  /*8a70*/  FMUL.FTZ R11, R11, c[0x0][0x2ec] ;  /* 0x0000bb000b0b7a20 */ /* 0x000fe20000410000 */
[----:B------:R1:W-:Y:S01]  /*8a80*/  MUFU.TANH R53, R45 ;  /* 0x0000002d00357308 */ /* 0x0003e20000002400 */
[C---:B------:R-:W-:Y:S02]  /*8a90*/  ISETP.GE.AND P4, PT, R40.reuse, R124, PT ;  /* 0x0000007c2800720c */ /* 0x040fe40003f86270 */
[----:B------:R-:W-:Y:S01]  /*8aa0*/  ISETP.GE.AND P3, PT, R40, R123, PT ;  /* 0x0000007b2800720c */ /* 0x000fe20003f66270 */
[----:B------:R-:W-:Y:S04]  /*8ab0*/  HMMA.16816.F32.BF16 R16, R112, R108, R16 ;  /* 0x0000006c7010723c */ /* 0x000fe80000041810 */
[----:B------:R-:W-:Y:S03]  /*8ac0*/  MUFU.TANH R105, R105 ;  /* 0x0000006900697308 */ /* 0x000fe60000002400 */
[----:B------:R-:W-:-:S02]  /*8ad0*/  FMUL.FTZ R5, R5, c[0x0][0x2ec] ;  /* 0x0000bb0005057a20 */ /* 0x000fc40000410000 */
[----:B------:R-:W-:Y:S02]  /*8ae0*/  FMUL.FTZ R7, R7, c[0x0][0x2ec] ;  /* 0x0000bb0007077a20 */ /* 0x000fe40000410000 */
[----:B-1----:R-:W-:Y:S01]  /*8af0*/  FMUL.FTZ R45, R37, c[0x0][0x2ec] ;  /* 0x0000bb00252d7a20 */ /* 0x002fe20000410000 */
[----:B------:R-:W-:Y:S01]  /*8b00*/  MUFU.TANH R65, R65 ;  /* 0x0000004100417308 */ /* 0x000fe20000002400 */
[----:B------:R-:W-:Y:S01]  /*8b10*/  FMUL.FTZ R37, R33, c[0x0][0x2ec] ;  /* 0x0000bb0021257a20 */ /* 0x000fe20000410000 */
[----:B------:R-:W-:Y:S01]  /*8b20*/  IADD3 R33, R36, 0x1, RZ ;  /* 0x0000000124217810 */ /* 0x000fe20007ffe0ff */
[----:B------:R-:W-:Y:S02]  /*8b30*/  FMUL.FTZ R13, R13, c[0x0][0x2ec] ;  /* 0x0000bb000d0d7a20 */ /* 0x000fe40000410000 */
[----:B------:R-:W-:Y:S01]  /*8b40*/  FMUL.FTZ R15, R15, c[0x0][0x2ec] ;  /* 0x0000bb000f0f7a20 */ /* 0x000fe20000410000 */
[C---:B------:R-:W-:Y:S02]  /*8b50*/  ISETP.GE.AND P6, PT, R33.reuse, R124, PT ;  /* 0x0000007c2100720c */ /* 0x040fe40003fc6270 */
[----:B------:R-:W1:Y:S01]  /*8b60*/  I2F R32, R33 ;  /* 0x0000002100207306 */ /* 0x000e620000201400 */
[----:B------:R-:W-:-:S03]  /*8b70*/  ISETP.GE.AND P5, PT, R33, R123, PT ;  /* 0x0000007b2100720c */ /* 0x000fc60003fa6270 */
[----:B------:R-:W-:-:S04]  /*8b80*/  FMUL.FTZ R17, R17, c[0x0][0x2ec] ;  /* 0x0000bb0011117a20 */ /* 0x000fc80000410000 */
[----:B------:R-:W2:Y:S08]  /*8b90*/  I2F R28, R40 ;  /* 0x00000028001c7306 */ /* 0x000eb00000201400 */
[----:B------:R-:W-:Y:S01]  /*8ba0*/  MUFU.TANH R111, R52 ;  /* 0x00000034006f7308 */ /* 0x000fe20000002400 */
[CC--:B-1----:R-:W-:Y:S02]  /*8bb0*/  FFMA.FTZ R105, R0.reuse, R32.reuse, R105 ;  /* 0x0000002000697223 */ /* 0x0c2fe40000010069 */
[----:B------:R-:W-:-:S03]  /*8bc0*/  FFMA.FTZ R141, R0, R32, R141 ;  /* 0x00000020008d7223 */ /* 0x000fc6000001008d */
[----:B------:R-:W-:Y:S02]  /*8bd0*/  FSEL R32, R105, -INF , !P6 ;  /* 0xff80000069207808 */ /* 0x000fe40007000000 */
[----:B------:R-:W1:Y:S01]  /*8be0*/  I2F R40, R44 ;  /* 0x0000002c00287306 */ /* 0x000e620000201400 */
[----:B------:R-:W-:Y:S01]  /*8bf0*/  FSEL R33, R141, -INF , !P5 ;  /* 0xff8000008d217808 */ /* 0x000fe20006800000 */
[C---:B--2---:R-:W-:Y:S01]  /*8c00*/  FFMA.FTZ R65, R0.reuse, R28, R65 ;  /* 0x0000001c00417223 */ /* 0x044fe20000010041 */
[C---:B------:R-:W-:Y:S01]  /*8c10*/  ISETP.GE.AND P6, PT, R41.reuse, R124, PT ;  /* 0x0000007c2900720c */ /* 0x040fe20003fc6270 */
[----:B------:R-:W-:Y:S01]  /*8c20*/  FFMA.FTZ R139, R0, R28, R139 ;  /* 0x0000001c008b7223 */ /* 0x000fe2000001008b */
[----:B------:R-:W-:Y:S02]  /*8c30*/  ISETP.GE.AND P5, PT, R41, R123, PT ;  /* 0x0000007b2900720c */ /* 0x000fe40003fa6270 */
[----:B------:R-:W-:Y:S01]  /*8c40*/  FSEL R28, R65, -INF , !P4 ;  /* 0xff800000411c7808 */ /* 0x000fe20006000000 */
[----:B------:R-:W-:Y:S01]  /*8c50*/  MUFU.TANH R115, R56 ;  /* 0x0000003800737308 */ /* 0x000fe20000002400 */
[----:B------:R-:W-:Y:S01]  /*8c60*/  ISETP.GE.AND P4, PT, R44, R124, PT ;  /* 0x0000007c2c00720c */ /* 0x000fe20003f86270 */
[----:B------:R-:W-:-:S02]  /*8c70*/  FMUL.FTZ R65, R31, c[0x0][0x2ec] ;  /* 0x0000bb001f417a20 */ /* 0x000fc40000410000 */
[----:B------:R-:W-:-:S04]  /*8c80*/  FMUL.FTZ R31, R24, c[0x0][0x2ec] ;  /* 0x0000bb00181f7a20 */ /* 0x000fc80000410000 */
[----:B------:R-:W2:Y:S08]  /*8c90*/  I2F R38, R41 ;  /* 0x0000002900267306 */ /* 0x000eb00000201400 */
[----:B------:R-:W-:Y:S08]  /*8ca0*/  MUFU.TANH R61, R61 ;  /* 0x0000003d003d7308 */ /* 0x000ff00000002400 */
[----:B------:R-:W3:Y:S08]  /*8cb0*/  I2F R41, R42 ;  /* 0x0000002a00297306 */ /* 0x000ef00000201400 */
[----:B------:R1:W-:Y:S08]  /*8cc0*/  MUFU.TANH R107, R48 ;  /* 0x00000030006b7308 */ /* 0x0003f00000002400 */
[----:B------:R4:W-:Y:S08]  /*8cd0*/  MUFU.TANH R135, R51 ;  /* 0x0000003300877308 */ /* 0x0009f00000002400 */
[----:B------:R5:W-:Y:S01]  /*8ce0*/  MUFU.TANH R105, R29 ;  /* 0x0000001d00697308 */ /* 0x000be20000002400 */
[----:B-1----:R-:W-:-:S05]  /*8cf0*/  FFMA.FTZ R48, R0, R40, R111 ;  /* 0x0000002800307223 */ /* 0x002fca000001006f */
[----:B------:R-:W-:Y:S01]  /*8d00*/  FSEL R48, R48, -INF , !P4 ;  /* 0xff80000030307808 */ /* 0x000fe20006000000 */
[----:B----4-:R-:W-:Y:S01]  /*8d10*/  FFMA.FTZ R51, R0, R40, R193 ;  /* 0x0000002800337223 */ /* 0x010fe200000100c1 */
[----:B------:R2:W-:Y:S01]  /*8d20*/  MUFU.TANH R145, R50 ;  /* 0x0000003200917308 */ /* 0x0005e20000002400 */
[----:B-----5:R-:W-:-:S07]  /*8d30*/  FSEL R29, R139, -INF , !P3 ;  /* 0xff8000008b1d7808 */ /* 0x020fce0005800000 */
[----:B------:R1:W-:Y:S01]  /*8d40*/  MUFU.TANH R117, R43 ;  /* 0x0000002b00757308 */ /* 0x0003e20000002400 */
[-C--:B------:R-:W-:Y:S02]  /*8d50*/  ISETP.GE.AND P3, PT, R44, R123.reuse, PT ;  /* 0x0000007b2c00720c */ /* 0x080fe40003f66270 */
[----:B------:R-:W-:Y:S02]  /*8d60*/  IADD3 R44, R36, 0x19, RZ ;  /* 0x00000019242c7810 */ /* 0x000fe40007ffe0ff */
[----:B------:R-:W-:Y:S02]  /*8d70*/  FSEL R51, R51, -INF , !P3 ;  /* 0xff80000033337808 */ /* 0x000fe40005800000 */
[----:B------:R-:W-:Y:S01]  /*8d80*/  ISETP.GE.AND P4, PT, R44, R124, PT ;  /* 0x0000007c2c00720c */ /* 0x000fe20003f86270 */
[----:B------:R4:W-:Y:S01]  /*8d90*/  MUFU.TANH R191, R46 ;  /* 0x0000002e00bf7308 */ /* 0x0009e20000002400 */
[----:B--2---:R-:W-:Y:S01]  /*8da0*/  FFMA.FTZ R50, R0, R38, R115 ;  /* 0x0000002600327223 */ /* 0x004fe20000010073 */
[----:B------:R-:W-:-:S04]  /*8db0*/  ISETP.GE.AND P3, PT, R44, R123, PT ;  /* 0x0000007b2c00720c */ /* 0x000fc80003f66270 */
[----:B------:R-:W-:Y:S01]  /*8dc0*/  FSEL R50, R50, -INF , !P6 ;  /* 0xff80000032327808 */ /* 0x000fe20007000000 */
[----:B-1----:R-:W-:Y:S01]  /*8dd0*/  FFMA.FTZ R43, R0, R38, R195 ;  /* 0x00000026002b7223 */ /* 0x002fe200000100c3 */
[----:B------:R-:W-:Y:S01]  /*8de0*/  MUFU.TANH R131, R131 ;  /* 0x0000008300837308 */ /* 0x000fe20000002400 */
[----:B------:R-:W-:-:S03]  /*8df0*/  ISETP.GE.AND P6, PT, R42, R124, PT ;  /* 0x0000007c2a00720c */ /* 0x000fc60003fc6270 */
[----:B------:R-:W-:Y:S02]  /*8e00*/  FSEL R43, R43, -INF , !P5 ;  /* 0xff8000002b2b7808 */ /* 0x000fe40006800000 */
[----:B------:R-:W-:Y:S01]  /*8e10*/  ISETP.GE.AND P5, PT, R42, R123, PT ;  /* 0x0000007b2a00720c */ /* 0x000fe20003fa6270 */
[-C--:B---3--:R-:W-:Y:S01]  /*8e20*/  FFMA.FTZ R42, R0, R41.reuse, R61 ;  /* 0x00000029002a7223 */ /* 0x088fe2000001003d */
[----:B----4-:R-:W-:Y:S01]  /*8e30*/  LOP3.LUT R46, R34, 0x20, R169, 0xfe, !PT ;  /* 0x00000020222e7812 */ /* 0x010fe200078efea9 */
[----:B------:R1:W2:Y:S01]  /*8e40*/  I2F R24, R44 ;  /* 0x0000002c00187306 */ /* 0x0002a20000201400 */
[----:B------:R-:W-:Y:S02]  /*8e50*/  FMUL.FTZ R61, R26, c[0x0][0x2ec] ;  /* 0x0000bb001a3d7a20 */ /* 0x000fe40000410000 */
[----:B------:R-:W-:Y:S01]  /*8e60*/  FFMA.FTZ R41, R0, R41, R137 ;  /* 0x0000002900297223 */ /* 0x000fe20000010089 */
[----:B------:R-:W-:Y:S02]  /*8e70*/  FSEL R42, R42, -INF , !P6 ;  /* 0xff8000002a2a7808 */ /* 0x000fe40007000000 */
[----:B------:R-:W-:-:S02]  /*8e80*/  ISETP.GE.AND P6, PT, R46, R124, PT ;  /* 0x0000007c2e00720c */ /* 0x000fc40003fc6270 */
[----:B------:R-:W3:Y:S01]  /*8e90*/  I2F R38, R46 ;  /* 0x0000002e00267306 */ /* 0x000ee20000201400 */
[----:B------:R-:W-:Y:S02]  /*8ea0*/  FSEL R41, R41, -INF , !P5 ;  /* 0xff80000029297808 */ /* 0x000fe40006800000 */
[----:B------:R-:W-:Y:S02]  /*8eb0*/  ISETP.GE.AND P5, PT, R46, R123, PT ;  /* 0x0000007b2e00720c */ /* 0x000fe40003fa6270 */
[----:B-1----:R-:W-:-:S03]  /*8ec0*/  IADD3 R44, R36, 0x21, RZ ;  /* 0x00000021242c7810 */ /* 0x002fc60007ffe0ff */
[----:B------:R1:W-:Y:S01]  /*8ed0*/  MUFU.TANH R55, R49 ;  /* 0x0000003100377308 */ /* 0x0003e20000002400 */
[----:B--2---:R-:W-:Y:S02]  /*8ee0*/  FFMA.FTZ R40, R0, R24, R57 ;  /* 0x0000001800287223 */ /* 0x004fe40000010039 */
[----:B------:R-:W-:Y:S02]  /*8ef0*/  FMUL.FTZ R57, R27, c[0x0][0x2ec] ;  /* 0x0000bb001b397a20 */ /* 0x000fe40000410000 */
[----:B------:R-:W-:Y:S01]  /*8f00*/  FMUL.FTZ R27, R20, c[0x0][0x2ec] ;  /* 0x0000bb00141b7a20 */ /* 0x000fe20000410000 */
[----:B------:R-:W-:Y:S01]  /*8f10*/  FSEL R40, R40, -INF , !P4 ;  /* 0xff80000028287808 */ /* 0x000fe20006000000 */
[----:B---3--:R-:W-:Y:S01]  /*8f20*/  FFMA.FTZ R107, R0, R38, R107 ;  /* 0x00000026006b7223 */ /* 0x008fe2000001006b */
[----:B------:R-:W2:Y:S01]  /*8f30*/  I2F R26, R44 ;  /* 0x0000002c001a7306 */ /* 0x000ea20000201400 */
[----:B------:R-:W-:-:S03]  /*8f40*/  LOP3.LUT R46, R34, 0x28, R169, 0xfe, !PT ;  /* 0x00000028222e7812 */ /* 0x000fc600078efea9 */
[----:B------:R-:W-:Y:S02]  /*8f50*/  FSEL R196, R107, -INF , !P6 ;  /* 0xff8000006bc47808 */ /* 0x000fe40007000000 */
[----:B------:R-:W-:Y:S01]  /*8f60*/  ISETP.GE.AND P6, PT, R44, R124, PT ;  /* 0x0000007c2c00720c */ /* 0x000fe20003fc6270 */
[C---:B-1----:R-:W-:Y:S01]  /*8f70*/  FFMA.FTZ R49, R0.reuse, R24, R131 ;  /* 0x0000001800317223 */ /* 0x042fe20000010083 */
[----:B------:R-:W-:Y:S01]  /*8f80*/  MUFU.TANH R127, R127 ;  /* 0x0000007f007f7308 */ /* 0x000fe20000002400 */
[----:B------:R-:W-:Y:S01]  /*8f90*/  FFMA.FTZ R131, R0, R38, R145 ;  /* 0x0000002600837223 */ /* 0x000fe20000010091 */
[----:B------:R-:W-:Y:S02]  /*8fa0*/  IADD3 R38, R36, 0x29, RZ ;  /* 0x0000002924267810 */ /* 0x000fe40007ffe0ff */
[----:B------:R-:W-:Y:S02]  /*8fb0*/  FSEL R49, R49, -INF , !P3 ;  /* 0xff80000031317808 */ /* 0x000fe40005800000 */
[----:B------:R-:W-:Y:S01]  /*8fc0*/  FSEL R131, R131, -INF , !P5 ;  /* 0xff80000083837808 */ /* 0x000fe20006800000 */
[CC--:B--2---:R-:W-:Y:S01]  /*8fd0*/  FFMA.FTZ R55, R0.reuse, R26.reuse, R55 ;  /* 0x0000001a00377223 */ /* 0x0c4fe20000010037 */
[----:B------:R-:W1:Y:S01]  /*8fe0*/  I2F R24, R46 ;  /* 0x0000002e00187306 */ /* 0x000e620000201400 */
[----:B------:R-:W-:Y:S01]  /*8ff0*/  FFMA.FTZ R135, R0, R26, R135 ;  /* 0x0000001a00877223 */ /* 0x000fe20000010087 */
[----:B------:R-:W-:-:S02]  /*9000*/  ISETP.GE.AND P5, PT, R44, R123, PT ;  /* 0x0000007b2c00720c */ /* 0x000fc40003fa6270 */
[----:B------:R-:W-:Y:S02]  /*9010*/  LOP3.LUT R44, R34, 0x30, R169, 0xfe, !PT ;  /* 0x00000030222c7812 */ /* 0x000fe400078efea9 */
[CC--:B------:R-:W-:Y:S02]  /*9020*/  ISETP.GE.AND P4, PT, R46.reuse, R124.reuse, PT ;  /* 0x0000007c2e00720c */ /* 0x0c0fe40003f86270 */
[----:B------:R-:W2:Y:S01]  /*9030*/  I2F R26, R38 ;  /* 0x00000026001a7306 */ /* 0x000ea20000201400 */
[-C--:B------:R-:W-:Y:S02]  /*9040*/  ISETP.GE.AND P3, PT, R46, R123.reuse, PT ;  /* 0x0000007b2e00720c */ /* 0x080fe40003f66270 */
[----:B------:R-:W-:Y:S01]  /*9050*/  FSEL R132, R55, -INF , !P6 ;  /* 0xff80000037847808 */ /* 0x000fe20007000000 */
[----:B------:R-:W-:Y:S01]  /*9060*/  FMUL.FTZ R55, R22, c[0x0][0x2ec] ;  /* 0x0000bb0016377a20 */ /* 0x000fe20000410000 */
[----:B------:R-:W-:Y:S02]  /*9070*/  FSEL R145, R135, -INF , !P5 ;  /* 0xff80000087917808 */ /* 0x000fe40006800000 */
[----:B------:R-:W-:Y:S01]  /*9080*/  ISETP.GE.AND P6, PT, R44, R124, PT ;  /* 0x0000007c2c00720c */ /* 0x000fe20003fc6270 */
[CC--:B-1----:R-:W-:Y:S01]  /*9090*/  FFMA.FTZ R67, R0.reuse, R24.reuse, R67 ;  /* 0x0000001800437223 */ /* 0x0c2fe20000010043 */
[----:B------:R-:W1:Y:S01]  /*90a0*/  I2F R20, R44 ;  /* 0x0000002c00147306 */ /* 0x000e620000201400 */
[----:B------:R-:W-:Y:S01]  /*90b0*/  FFMA.FTZ R191, R0, R24, R191 ;  /* 0x0000001800bf7223 */ /* 0x000fe200000100bf */
[----:B------:R-:W-:-:S02]  /*90c0*/  ISETP.GE.AND P5, PT, R44, R123, PT ;  /* 0x0000007b2c00720c */ /* 0x000fc40003fa6270 */
[----:B------:R-:W-:Y:S02]  /*90d0*/  FSEL R194, R67, -INF , !P4 ;  /* 0xff80000043c27808 */ /* 0x000fe40006000000 */
[----:B------:R-:W-:Y:S01]  /*90e0*/  FSEL R193, R191, -INF , !P3 ;  /* 0xff800000bfc17808 */ /* 0x000fe20005800000 */
[----:B--2---:R-:W-:Y:S01]  /*90f0*/  FFMA.FTZ R53, R0, R26, R53 ;  /* 0x0000001a00357223 */ /* 0x004fe20000010035 */
[----:B------:R-:W-:Y:S01]  /*9100*/  ISETP.GE.AND P4, PT, R38, R124, PT ;  /* 0x0000007c2600720c */ /* 0x000fe20003f86270 */
[----:B------:R-:W-:Y:S01]  /*9110*/  FFMA.FTZ R127, R0, R26, R127 ;  /* 0x0000001a007f7223 */ /* 0x000fe2000001007f */
[----:B------:R-:W-:Y:S01]  /*9120*/  IADD3 R26, R36, 0x31, RZ ;  /* 0x00000031241a7810 */ /* 0x000fe20007ffe0ff */
[----:B------:R-:W-:Y:S01]  /*9130*/  MUFU.TANH R143, R143 ;  /* 0x0000008f008f7308 */ /* 0x000fe20000002400 */
[----:B------:R-:W-:Y:S02]  /*9140*/  ISETP.GE.AND P3, PT, R38, R123, PT ;  /* 0x0000007b2600720c */ /* 0x000fe40003f66270 */
[----:B------:R-:W-:Y:S01]  /*9150*/  LOP3.LUT R38, R34, 0x38, R169, 0xfe, !PT ;  /* 0x0000003822267812 */ /* 0x000fe200078efea9 */
[CC--:B-1----:R-:W-:Y:S01]  /*9160*/  FFMA.FTZ R63, R0.reuse, R20.reuse, R63 ;  /* 0x00000014003f7223 */ /* 0x0c2fe2000001003f */
[----:B------:R-:W-:Y:S01]  /*9170*/  FSEL R134, R53, -INF , !P4 ;  /* 0xff80000035867808 */ /* 0x000fe20006000000 */
[----:B------:R-:W-:-:S02]  /*9180*/  FFMA.FTZ R183, R0, R20, R183 ;  /* 0x0000001400b77223 */ /* 0x000fc400000100b7 */
[----:B------:R-:W1:Y:S01]  /*9190*/  I2F R24, R26 ;  /* 0x0000001a00187306 */ /* 0x000e620000201400 */
[----:B------:R-:W-:Y:S01]  /*91a0*/  FMUL.FTZ R53, R23, c[0x0][0x2ec] ;  /* 0x0000bb0017357a20 */ /* 0x000fe20000410000 */
[----:B------:R-:W-:Y:S01]  /*91b0*/  FSEL R192, R63, -INF , !P6 ;  /* 0xff8000003fc07808 */ /* 0x000fe20007000000 */
[----:B------:R-:W-:Y:S01]  /*91c0*/  FMUL.FTZ R23, R16, c[0x0][0x2ec] ;  /* 0x0000bb0010177a20 */ /* 0x000fe20000410000 */
[----:B------:R-:W-:Y:S02]  /*91d0*/  FSEL R197, R183, -INF , !P5 ;  /* 0xff800000b7c57808 */ /* 0x000fe40006800000 */
[C---:B------:R-:W-:Y:S02]  /*91e0*/  ISETP.GE.AND P6, PT, R26.reuse, R124, PT ;  /* 0x0000007c1a00720c */ /* 0x040fe40003fc6270 */
[----:B------:R-:W2:Y:S01]  /*91f0*/  I2F R22, R38 ;  /* 0x0000002600167306 */ /* 0x000ea20000201400 */
[----:B------:R-:W-:Y:S02]  /*9200*/  ISETP.GE.AND P5, PT, R26, R123, PT ;  /* 0x0000007b1a00720c */ /* 0x000fe40003fa6270 */
[----:B------:R-:W-:-:S02]  /*9210*/  FSEL R127, R127, -INF , !P3 ;  /* 0xff8000007f7f7808 */ /* 0x000fc40005800000 */
[C---:B------:R-:W-:Y:S02]  /*9220*/  ISETP.GE.AND P4, PT, R38.reuse, R124, PT ;  /* 0x0000007c2600720c */ /* 0x040fe40003f86270 */
[----:B------:R-:W-:Y:S01]  /*9230*/  ISETP.GE.AND P3, PT, R38, R123, PT ;  /* 0x0000007b2600720c */ /* 0x000fe20003f66270 */
[-C--:B-1----:R-:W-:Y:S01]  /*9240*/  FFMA.FTZ R47, R0, R24.reuse, R47 ;  /* 0x00000018002f7223 */ /* 0x082fe2000001002f */
[----:B------:R-:W-:Y:S01]  /*9250*/  LOP3.LUT R26, R34, 0x40, R169, 0xfe, !PT ;  /* 0x00000040221a7812 */ /* 0x000fe200078efea9 */
[----:B------:R-:W-:Y:S01]  /*9260*/  FFMA.FTZ R133, R0, R24, R133 ;  /* 0x0000001800857223 */ /* 0x000fe20000010085 */
[----:B------:R-:W-:Y:S01]  /*9270*/  MUFU.TANH R37, R37 ;  /* 0x0000002500257308 */ /* 0x000fe20000002400 */
[----:B------:R-:W-:Y:S02]  /*9280*/  IADD3 R24, R36, 0x39, RZ ;  /* 0x0000003924187810 */ /* 0x000fe40007ffe0ff */
[----:B------:R-:W-:Y:S01]  /*9290*/  FSEL R146, R47, -INF , !P6 ;  /* 0xff8000002f927808 */ /* 0x000fe20007000000 */
[----:B------:R-:W-:Y:S01]  /*92a0*/  FMUL.FTZ R47, R18, c[0x0][0x2ec] ;  /* 0x0000bb00122f7a20 */ /* 0x000fe20000410000 */
[----:B------:R-:W-:Y:S01]  /*92b0*/  FSEL R191, R133, -INF , !P5 ;  /* 0xff80000085bf7808 */ /* 0x000fe20006800000 */
[----:B--2---:R-:W-:Y:S01]  /*92c0*/  FFMA.FTZ R59, R0, R22, R59 ;  /* 0x00000016003b7223 */ /* 0x004fe2000001003b */
[----:B------:R-:W-:Y:S01]  /*92d0*/  ISETP.GE.AND P6, PT, R26, R124, PT ;  /* 0x0000007c1a00720c */ /* 0x000fe20003fc6270 */
[----:B------:R-:W-:Y:S01]  /*92e0*/  FFMA.FTZ R147, R0, R22, R147 ;  /* 0x0000001600937223 */ /* 0x000fe20000010093 */
[----:B------:R-:W1:Y:S01]  /*92f0*/  I2F R20, R26 ;  /* 0x0000001a00147306 */ /* 0x000e620000201400 */
[----:B------:R-:W-:-:S02]  /*9300*/  IADD3 R22, R36, 0x41, RZ ;  /* 0x0000004124167810 */ /* 0x000fc40007ffe0ff */
[-C--:B------:R-:W-:Y:S02]  /*9310*/  ISETP.GE.AND P5, PT, R26, R123.reuse, PT ;  /* 0x0000007b1a00720c */ /* 0x080fe40003fa6270 */
[----:B------:R-:W-:Y:S02]  /*9320*/  FSEL R182, R59, -INF , !P4 ;  /* 0xff8000003bb67808 */ /* 0x000fe40006000000 */
[----:B------:R-:W-:Y:S01]  /*9330*/  FSEL R183, R147, -INF , !P3 ;  /* 0xff80000093b77808 */ /* 0x000fe20005800000 */
[----:B------:R-:W-:Y:S01]  /*9340*/  MUFU.TANH R125, R125 ;  /* 0x0000007d007d7308 */ /* 0x000fe20000002400 */
[C---:B------:R-:W-:Y:S02]  /*9350*/  ISETP.GE.AND P4, PT, R24.reuse, R124, PT ;  /* 0x0000007c1800720c */ /* 0x040fe40003f86270 */
[----:B------:R-:W-:-:S05]  /*9360*/  ISETP.GE.AND P3, PT, R24, R123, PT ;  /* 0x0000007b1800720c */ /* 0x000fca0003f66270 */
[----:B------:R-:W2:Y:S01]  /*9370*/  I2F R18, R22 ;  /* 0x0000001600127306 */ /* 0x000ea20000201400 */
[-C--:B-1----:R-:W-:Y:S01]  /*9380*/  FFMA.FTZ R138, R0, R20.reuse, R39 ;  /* 0x00000014008a7223 */ /* 0x082fe20000010027 */
[----:B------:R-:W-:Y:S01]  /*9390*/  LOP3.LUT R26, R34, 0x48, R169, 0xfe, !PT ;  /* 0x00000048221a7812 */ /* 0x000fe200078efea9 */
[----:B------:R-:W-:Y:S01]  /*93a0*/  FFMA.FTZ R139, R0, R20, R143 ;  /* 0x00000014008b7223 */ /* 0x000fe2000001008f */
[----:B------:R-:W-:Y:S02]  /*93b0*/  IADD3 R20, R36, 0x49, RZ ;  /* 0x0000004924147810 */ /* 0x000fe40007ffe0ff */
[----:B------:R-:W-:Y:S02]  /*93c0*/  FSEL R138, R138, -INF , !P6 ;  /* 0xff8000008a8a7808 */ /* 0x000fe40007000000 */
[----:B------:R-:W-:Y:S01]  /*93d0*/  MUFU.TANH R45, R45 ;  /* 0x0000002d002d7308 */ /* 0x000fe20000002400 */
[----:B------:R-:W-:Y:S02]  /*93e0*/  FSEL R139, R139, -INF , !P5 ;  /* 0xff8000008b8b7808 */ /* 0x000fe40006800000 */
[----:B------:R-:W-:-:S02]  /*93f0*/  ISETP.GE.AND P6, PT, R22, R124, PT ;  /* 0x0000007c1600720c */ /* 0x000fc40003fc6270 */
[----:B------:R-:W-:-:S03]  /*9400*/  ISETP.GE.AND P5, PT, R22, R123, PT ;  /* 0x0000007b1600720c */ /* 0x000fc60003fa6270 */
[----:B------:R-:W-:Y:S01]  /*9410*/  MUFU.TANH R129, R129 ;  /* 0x0000008100817308 */ /* 0x000fe20000002400 */
[-C--:B--2---:R-:W-:Y:S01]  /*9420*/  FFMA.FTZ R37, R0, R18.reuse, R37 ;  /* 0x0000001200257223 */ /* 0x084fe20000010025 */
[----:B------:R-:W-:Y:S01]  /*9430*/  LOP3.LUT R22, R34, 0x50, R169, 0xfe, !PT ;  /* 0x0000005022167812 */ /* 0x000fe200078efea9 */
[----:B------:R-:W-:-:S03]  /*9440*/  FFMA.FTZ R125, R0, R18, R125 ;  /* 0x00000012007d7223 */ /* 0x000fc6000001007d */
[----:B------:R-:W-:Y:S01]  /*9450*/  FSEL R136, R37, -INF , !P6 ;  /* 0xff80000025887808 */ /* 0x000fe20007000000 */
[----:B------:R-:W-:Y:S01]  /*9460*/  FMUL.FTZ R37, R14, c[0x0][0x2ec] ;  /* 0x0000bb000e257a20 */ /* 0x000fe20000410000 */
[----:B------:R-:W1:Y:S01]  /*9470*/  I2F R16, R24 ;  /* 0x0000001800107306 */ /* 0x000e620000201400 */
[----:B------:R-:W-:-:S07]  /*9480*/  ISETP.GE.AND P6, PT, R22, R124, PT ;  /* 0x0000007c1600720c */ /* 0x000fce0003fc6270 */
[----:B------:R-:W-:Y:S08]  /*9490*/  MUFU.TANH R65, R65 ;  /* 0x0000004100417308 */ /* 0x000ff00000002400 */
[----:B------:R-:W2:Y:S01]  /*94a0*/  I2F R18, R20 ;  /* 0x0000001400127306 */ /* 0x000ea20000201400 */
[CC--:B-1----:R-:W-:Y:S02]  /*94b0*/  FFMA.FTZ R45, R0.reuse, R16.reuse, R45 ;  /* 0x00000010002d7223 */ /* 0x0c2fe4000001002d */
[----:B------:R-:W-:-:S02]  /*94c0*/  FFMA.FTZ R129, R0, R16, R129 ;  /* 0x0000001000817223 */ /* 0x000fc40000010081 */
[----:B------:R-:W-:Y:S01]  /*94d0*/  FMUL.FTZ R24, R19, c[0x0][0x2ec] ;  /* 0x0000bb0013187a20 */ /* 0x000fe20000410000 */
[----:B------:R-:W-:Y:S01]  /*94e0*/  FSEL R144, R45, -INF , !P4 ;  /* 0xff8000002d907808 */ /* 0x000fe20006000000 */
[----:B------:R-:W-:Y:S01]  /*94f0*/  FMUL.FTZ R19, R12, c[0x0][0x2ec] ;  /* 0x0000bb000c137a20 */ /* 0x000fe20000410000 */
[----:B------:R-:W-:Y:S01]  /*9500*/  MUFU.TANH R119, R119 ;  /* 0x0000007700777308 */ /* 0x000fe20000002400 */
[----:B------:R-:W-:Y:S02]  /*9510*/  FSEL R195, R129, -INF , !P3 ;  /* 0xff80000081c37808 */ /* 0x000fe40005800000 */
[----:B------:R-:W-:Y:S02]  /*9520*/  FSEL R129, R125, -INF , !P5 ;  /* 0xff8000007d817808 */ /* 0x000fe40006800000 */
[-C--:B------:R-:W-:Y:S02]  /*9530*/  ISETP.GE.AND P5, PT, R22, R123.reuse, PT ;  /* 0x0000007b1600720c */ /* 0x080fe40003fa6270 */
[----:B------:R-:W-:Y:S01]  /*9540*/  ISETP.GE.AND P4, PT, R26, R124, PT ;  /* 0x0000007c1a00720c */ /* 0x000fe20003f86270 */
[----:B------:R-:W1:Y:S01]  /*9550*/  I2F R16, R26 ;  /* 0x0000001a00107306 */ /* 0x000e620000201400 */
[-C--:B--2---:R-:W-:Y:S01]  /*9560*/  FFMA.FTZ R105, R0, R18.reuse, R105 ;  /* 0x0000001200697223 */ /* 0x084fe20000010069 */
[----:B------:R-:W-:Y:S01]  /*9570*/  ISETP.GE.AND P3, PT, R26, R123, PT ;  /* 0x0000007b1a00720c */ /* 0x000fe20003f66270 */
[----:B------:R-:W-:Y:S01]  /*9580*/  FFMA.FTZ R65, R0, R18, R65 ;  /* 0x0000001200417223 */ /* 0x000fe20000010041 */
[----:B------:R-:W-:-:S04]  /*9590*/  IADD3 R18, R36, 0x51, RZ ;  /* 0x0000005124127810 */ /* 0x000fc80007ffe0ff */
[----:B------:R-:W-:Y:S08]  /*95a0*/  MUFU.TANH R31, R31 ;  /* 0x0000001f001f7308 */ /* 0x000ff00000002400 */
[----:B------:R-:W-:Y:S01]  /*95b0*/  MUFU.TANH R61, R61 ;  /* 0x0000003d003d7308 */ /* 0x000fe20000002400 */
[CC--:B-1----:R-:W-:Y:S02]  /*95c0*/  FFMA.FTZ R119, R0.reuse, R16.reuse, R119 ;  /* 0x0000001000777223 */ /* 0x0c2fe40000010077 */
[----:B------:R-:W-:-:S03]  /*95d0*/  FFMA.FTZ R117, R0, R16, R117 ;  /* 0x0000001000757223 */ /* 0x000fc60000010075 */
[----:B------:R-:W-:Y:S02]  /*95e0*/  FSEL R142, R119, -INF , !P4 ;  /* 0xff800000778e7808 */ /* 0x000fe40006000000 */
[----:B------:R1:W2:Y:S01]  /*95f0*/  I2F R12, R22 ;  /* 0x00000016000c7306 */ /* 0x0002a20000201400 */
[----:B------:R-:W-:Y:S02]  /*9600*/  FSEL R137, R117, -INF , !P3 ;  /* 0xff80000075897808 */ /* 0x000fe40005800000 */
[C---:B------:R-:W-:Y:S02]  /*9610*/  ISETP.GE.AND P4, PT, R20.reuse, R124, PT ;  /* 0x0000007c1400720c */ /* 0x040fe40003f86270 */
[----:B------:R-:W-:Y:S01]  /*9620*/  ISETP.GE.AND P3, PT, R20, R123, PT ;  /* 0x0000007b1400720c */ /* 0x000fe20003f66270 */
[----:B------:R-:W-:Y:S01]  /*9630*/  FMUL.FTZ R20, R8, c[0x0][0x2ec] ;  /* 0x0000bb0008147a20 */ /* 0x000fe20000410000 */
[----:B------:R-:W-:Y:S01]  /*9640*/  FSEL R140, R105, -INF , !P4 ;  /* 0xff800000698c7808 */ /* 0x000fe20006000000 */
[----:B------:R-:W-:Y:S01]  /*9650*/  MUFU.TANH R25, R25 ;  /* 0x0000001900197308 */ /* 0x000fe20000002400 */
[----:B------:R-:W-:-:S02]  /*9660*/  FSEL R135, R65, -INF , !P3 ;  /* 0xff80000041877808 */ /* 0x000fc40005800000 */
[----:B-1----:R-:W-:-:S05]  /*9670*/  LOP3.LUT R22, R34, 0x58, R169, 0xfe, !PT ;  /* 0x0000005822167812 */ /* 0x002fca00078efea9 */
[----:B------:R-:W-:Y:S01]  /*9680*/  MUFU.TANH R57, R57 ;  /* 0x0000003900397308 */ /* 0x000fe20000002400 */
[CC--:B--2---:R-:W-:Y:S02]  /*9690*/  FFMA.FTZ R31, R0.reuse, R12.reuse, R31 ;  /* 0x0000000c001f7223 */ /* 0x0c4fe4000001001f */
[----:B------:R-:W-:Y:S01]  /*96a0*/  FFMA.FTZ R61, R0, R12, R61 ;  /* 0x0000000c003d7223 */ /* 0x000fe2000001003d */
[-C--:B------:R-:W-:Y:S02]  /*96b0*/  ISETP.GE.AND P4, PT, R22, R124.reuse, PT ;  /* 0x0000007c1600720c */ /* 0x080fe40003f86270 */
[----:B------:R-:W-:Y:S02]  /*96c0*/  FSEL R126, R31, -INF , !P6 ;  /* 0xff8000001f7e7808 */ /* 0x000fe40007000000 */
[----:B------:R1:W2:Y:S01]  /*96d0*/  I2F R16, R18 ;  /* 0x0000001200107306 */ /* 0x0002a20000201400 */
[----:B------:R-:W-:Y:S02]  /*96e0*/  FSEL R125, R61, -INF , !P5 ;  /* 0xff8000003d7d7808 */ /* 0x000fe40006800000 */
[----:B------:R-:W-:-:S02]  /*96f0*/  ISETP.GE.AND P6, PT, R18, R124, PT ;  /* 0x0000007c1200720c */ /* 0x000fc40003fc6270 */
[-C--:B------:R-:W-:Y:S02]  /*9700*/  ISETP.GE.AND P5, PT, R18, R123.reuse, PT ;  /* 0x0000007b1200720c */ /* 0x080fe40003fa6270 */
[----:B------:R-:W-:Y:S01]  /*9710*/  ISETP.GE.AND P3, PT, R22, R123, PT ;  /* 0x0000007b1600720c */ /* 0x000fe20003f66270 */
[----:B------:R-:W-:Y:S08]  /*9720*/  MUFU.TANH R27, R27 ;  /* 0x0000001b001b7308 */ /* 0x000ff00000002400 */
[----:B------:R-:W-:Y:S01]  /*9730*/  MUFU.TANH R55, R55 ;  /* 0x0000003700377308 */ /* 0x000fe20000002400 */
[----:B-1----:R-:W-:Y:S01]  /*9740*/  LOP3.LUT R18, R34, 0x60, R169, 0xfe, !PT ;  /* 0x0000006022127812 */ /* 0x002fe200078efea9 */
[----:B--2---:R-:W-:-:S02]  /*9750*/  FFMA.FTZ R25, R0, R16, R25 ;  /* 0x0000001000197223 */ /* 0x004fc40000010019 */
[----:B------:R-:W-:Y:S01]  /*9760*/  FFMA.FTZ R57, R0, R16, R57 ;  /* 0x0000001000397223 */ /* 0x000fe20000010039 */
[----:B------:R-:W-:Y:S02]  /*9770*/  IADD3 R16, R36, 0x59, RZ ;  /* 0x0000005924107810 */ /* 0x000fe40007ffe0ff */
[----:B------:R-:W-:Y:S01]  /*9780*/  FSEL R118, R25, -INF , !P6 ;  /* 0xff80000019767808 */ /* 0x000fe20007000000 */
[----:B------:R-:W1:Y:S01]  /*9790*/  I2F R14, R22 ;  /* 0x00000016000e7306 */ /* 0x000e620000201400 */
[----:B------:R-:W-:Y:S01]  /*97a0*/  FMUL.FTZ R25, R10, c[0x0][0x2ec] ;  /* 0x0000bb000a197a20 */ /* 0x000fe20000410000 */
[----:B------:R-:W-:Y:S02]  /*97b0*/  FSEL R115, R57, -INF , !P5 ;  /* 0xff80000039737808 */ /* 0x000fe40006800000 */
[C---:B------:R-:W-:Y:S02]  /*97c0*/  ISETP.GE.AND P6, PT, R18.reuse, R124, PT ;  /* 0x0000007c1200720c */ /* 0x040fe40003fc6270 */
[----:B------:R-:W-:-:S02]  /*97d0*/  ISETP.GE.AND P5, PT, R18, R123, PT ;  /* 0x0000007b1200720c */ /* 0x000fc40003fa6270 */
[----:B------:R-:W-:Y:S08]  /*97e0*/  MUFU.TANH R23, R23 ;  /* 0x0000001700177308 */ /* 0x000ff00000002400 */
[----:B------:R-:W-:Y:S01]  /*97f0*/  MUFU.TANH R47, R47 ;  /* 0x0000002f002f7308 */ /* 0x000fe20000002400 */
[CC--:B-1----:R-:W-:Y:S02]  /*9800*/  FFMA.FTZ R27, R0.reuse, R14.reuse, R27 ;  /* 0x0000000e001b7223 */ /* 0x0c2fe4000001001b */
[----:B------:R-:W-:Y:S01]  /*9810*/  FFMA.FTZ R55, R0, R14, R55 ;  /* 0x0000000e00377223 */ /* 0x000fe20000010037 */
[----:B------:R-:W-:-:S02]  /*9820*/  IADD3 R14, R36, 0x61, RZ ;  /* 0x00000061240e7810 */ /* 0x000fc40007ffe0ff */
[----:B------:R-:W-:Y:S02]  /*9830*/  FSEL R130, R27, -INF , !P4 ;  /* 0xff8000001b827808 */ /* 0x000fe40006000000 */
[----:B------:R-:W1:Y:S01]  /*9840*/  I2F R12, R18 ;  /* 0x00000012000c7306 */ /* 0x000e620000201400 */
[----:B------:R-:W-:Y:S02]  /*9850*/  FSEL R117, R55, -INF , !P3 ;  /* 0xff80000037757808 */ /* 0x000fe40005800000 */
[C---:B------:R-:W-:Y:S02]  /*9860*/  ISETP.GE.AND P4, PT, R16.reuse, R124, PT ;  /* 0x0000007c1000720c */ /* 0x040fe40003f86270 */
[----:B------:R-:W-:-:S03]  /*9870*/  ISETP.GE.AND P3, PT, R16, R123, PT ;  /* 0x0000007b1000720c */ /* 0x000fc60003f66270 */
[----:B------:R-:W-:Y:S08]  /*9880*/  MUFU.TANH R21, R21 ;  /* 0x0000001500157308 */ /* 0x000ff00000002400 */
[----:B------:R2:W3:Y:S01]  /*9890*/  I2F R8, R16 ;  /* 0x0000001000087306 */ /* 0x0004e20000201400 */
[CC--:B-1----:R-:W-:Y:S02]  /*98a0*/  FFMA.FTZ R23, R0.reuse, R12.reuse, R23 ;  /* 0x0000000c00177223 */ /* 0x0c2fe40000010017 */
[----:B------:R-:W-:Y:S01]  /*98b0*/  FFMA.FTZ R47, R0, R12, R47 ;  /* 0x0000000c002f7223 */ /* 0x000fe2000001002f */
[----:B------:R-:W-:-:S02]  /*98c0*/  IADD3 R12, R36, 0x69, RZ ;  /* 0x00000069240c7810 */ /* 0x000fc40007ffe0ff */
[----:B------:R-:W-:Y:S02]  /*98d0*/  FSEL R104, R23, -INF , !P6 ;  /* 0xff80000017687808 */ /* 0x000fe40007000000 */
[----:B------:R-:W1:Y:S01]  /*98e0*/  MUFU.TANH R53, R53 ;  /* 0x0000003500357308 */ /* 0x000e620000002400 */
[----:B------:R-:W-:Y:S02]  /*98f0*/  FSEL R107, R47, -INF , !P5 ;  /* 0xff8000002f6b7808 */ /* 0x000fe40006800000 */
[C---:B------:R-:W-:Y:S02]  /*9900*/  ISETP.GE.AND P6, PT, R14.reuse, R124, PT ;  /* 0x0000007c0e00720c */ /* 0x040fe40003fc6270 */
[----:B------:R-:W-:-:S03]  /*9910*/  ISETP.GE.AND P5, PT, R14, R123, PT ;  /* 0x0000007b0e00720c */ /* 0x000fc60003fa6270 */
[----:B------:R-:W-:Y:S01]  /*9920*/  MUFU.TANH R17, R17 ;  /* 0x0000001100117308 */ /* 0x000fe20000002400 */
[----:B--2---:R-:W-:Y:S01]  /*9930*/  LOP3.LUT R16, R34, 0x68, R169, 0xfe, !PT ;  /* 0x0000006822107812 */ /* 0x004fe200078efea9 */
[----:B---3--:R-:W-:-:S05]  /*9940*/  FFMA.FTZ R21, R0, R8, R21 ;  /* 0x0000000800157223 */ /* 0x008fca0000010015 */
[----:B------:R-:W-:Y:S01]  /*9950*/  FSEL R128, R21, -INF , !P4 ;  /* 0xff80000015807808 */ /* 0x000fe20006000000 */
[----:B------:R-:W-:Y:S01]  /*9960*/  MUFU.TANH R39, R24 ;  /* 0x0000001800277308 */ /* 0x000fe20000002400 */
[----:B-1----:R-:W-:Y:S01]  /*9970*/  FFMA.FTZ R53, R0, R8, R53 ;  /* 0x0000000800357223 */ /* 0x002fe20000010035 */
[----:B------:R-:W-:Y:S01]  /*9980*/  ISETP.GE.AND P4, PT, R16, R124, PT ;  /* 0x0000007c1000720c */ /* 0x000fe20003f86270 */
[----:B------:R-:W-:-:S03]  /*9990*/  FMUL.FTZ R21, R4, c[0x0][0x2ec] ;  /* 0x0000bb0004157a20 */ /* 0x000fc60000410000 */
[----:B------:R-:W-:Y:S02]  /*99a0*/  FSEL R111, R53, -INF , !P3 ;  /* 0xff800000356f7808 */ /* 0x000fe40005800000 */
[----:B------:R-:W1:Y:S01]  /*99b0*/  I2F R10, R14 ;  /* 0x0000000e000a7306 */ /* 0x000e620000201400 */
[----:B------:R-:W-:-:S07]  /*99c0*/  ISETP.GE.AND P3, PT, R16, R123, PT ;  /* 0x0000007b1000720c */ /* 0x000fce0003f66270 */
[----:B------:R-:W-:Y:S01]  /*99d0*/  MUFU.TANH R19, R19 ;  /* 0x0000001300137308 */ /* 0x000fe20000002400 */
[----:B-1----:R-:W-:-:S07]  /*99e0*/  FFMA.FTZ R17, R0, R10, R17 ;  /* 0x0000000a00117223 */ /* 0x002fce0000010011 */
[----:B------:R-:W-:Y:S01]  /*99f0*/  MUFU.TANH R13, R13 ;  /* 0x0000000d000d7308 */ /* 0x000fe20000002400 */
[----:B------:R-:W-:Y:S01]  /*9a00*/  FFMA.FTZ R39, R0, R10, R39 ;  /* 0x0000000a00277223 */ /* 0x000fe20000010027 */
[----:B------:R-:W-:Y:S02]  /*9a10*/  LOP3.LUT R14, R34, 0x70, R169, 0xfe, !PT ;  /* 0x00000070220e7812 */ /* 0x000fe400078efea9 */
[----:B------:R-:W-:Y:S01]  /*9a20*/  FSEL R100, R17, -INF , !P6 ;  /* 0xff80000011647808 */ /* 0x000fe20007000000 */
[----:B------:R-:W-:Y:S01]  /*9a30*/  FMUL.FTZ R17, R6, c[0x0][0x2ec] ;  /* 0x0000bb0006117a20 */ /* 0x000fe20000410000 */
[----:B------:R-:W-:Y:S02]  /*9a40*/  IADD3 R6, R36, 0x71, RZ ;  /* 0x0000007124067810 */ /* 0x000fe40007ffe0ff */
[----:B------:R-:W-:Y:S01]  /*9a50*/  MUFU.TANH R37, R37 ;  /* 0x0000002500257308 */ /* 0x000fe20000002400 */
[----:B------:R-:W-:Y:S02]  /*9a60*/  FSEL R105, R39, -INF , !P5 ;  /* 0xff80000027697808 */ /* 0x000fe40006800000 */
[----:B------:R-:W-:-:S02]  /*9a70*/  ISETP.GE.AND P6, PT, R14, R124, PT ;  /* 0x0000007c0e00720c */ /* 0x000fc40003fc6270 */
[----:B------:R-:W-:-:S03]  /*9a80*/  ISETP.GE.AND P5, PT, R14, R123, PT ;  /* 0x0000007b0e00720c */ /* 0x000fc60003fa6270 */
[----:B------:R-:W-:Y:S08]  /*9a90*/  MUFU.TANH R15, R15 ;  /* 0x0000000f000f7308 */ /* 0x000ff00000002400 */
[----:B------:R-:W1:Y:S08]  /*9aa0*/  I2F R8, R16 ;  /* 0x0000001000087306 */ /* 0x000e700000201400 */
[----:B------:R-:W2:Y:S08]  /*9ab0*/  I2F R10, R12 ;  /* 0x0000000c000a7306 */ /* 0x000eb00000201400 */
[----:B------:R-:W-:Y:S01]  /*9ac0*/  MUFU.TANH R31, R20 ;  /* 0x00000014001f7308 */ /* 0x000fe20000002400 */
[----:B-1----:R-:W-:-:S02]  /*9ad0*/  FFMA.FTZ R19, R0, R8, R19 ;  /* 0x0000000800137223 */ /* 0x002fc40000010013 */
[----:B------:R-:W-:-:S03]  /*9ae0*/  FFMA.FTZ R37, R0, R8, R37 ;  /* 0x0000000800257223 */ /* 0x000fc60000010025 */
[----:B------:R-:W-:Y:S02]  /*9af0*/  FSEL R106, R19, -INF , !P4 ;  /* 0xff800000136a7808 */ /* 0x000fe40006000000 */
[----:B------:R-:W-:Y:S01]  /*9b00*/  MUFU.TANH R25, R25 ;  /* 0x0000001900197308 */ /* 0x000fe20000002400 */
[CC--:B--2---:R-:W-:Y:S01]  /*9b10*/  FFMA.FTZ R13, R0.reuse, R10.reuse, R13 ;  /* 0x0000000a000d7223 */ /* 0x0c4fe2000001000d */
[----:B------:R-:W-:Y:S01]  /*9b20*/  FSEL R67, R37, -INF , !P3 ;  /* 0xff80000025437808 */ /* 0x000fe20005800000 */
[----:B------:R-:W-:Y:S01]  /*9b30*/  FFMA.FTZ R15, R0, R10, R15 ;  /* 0x0000000a000f7223 */ /* 0x000fe2000001000f */
[----:B------:R-:W-:Y:S02]  /*9b40*/  LOP3.LUT R10, R34, 0x78, R169, 0xfe, !PT ;  /* 0x00000078220a7812 */ /* 0x000fe400078efea9 */
[C---:B------:R-:W-:Y:S02]  /*9b50*/  ISETP.GE.AND P4, PT, R12.reuse, R124, PT ;  /* 0x0000007c0c00720c */ /* 0x040fe40003f86270 */
[----:B------:R-:W1:Y:S01]  /*9b60*/  I2F R4, R14 ;  /* 0x0000000e00047306 */ /* 0x000e620000201400 */
[----:B------:R-:W-:-:S04]  /*9b70*/  ISETP.GE.AND P3, PT, R12, R123, PT ;  /* 0x0000007b0c00720c */ /* 0x000fc80003f66270 */
[----:B------:R-:W-:Y:S02]  /*9b80*/  FSEL R65, R15, -INF , !P3 ;  /* 0xff8000000f417808 */ /* 0x000fe40005800000 */
[----:B------:R-:W-:Y:S01]  /*9b90*/  ISETP.GE.AND P3, PT, R10, R123, PT ;  /* 0x0000007b0a00720c */ /* 0x000fe20003f66270 */
[----:B------:R-:W-:Y:S08]  /*9ba0*/  MUFU.TANH R9, R9 ;  /* 0x0000000900097308 */ /* 0x000ff00000002400 */
[----:B------:R-:W-:Y:S01]  /*9bb0*/  MUFU.TANH R11, R11 ;  /* 0x0000000b000b7308 */ /* 0x000fe20000002400 */
[----:B-1----:R-:W-:-:S02]  /*9bc0*/  FFMA.FTZ R31, R0, R4, R31 ;  /* 0x00000004001f7223 */ /* 0x002fc4000001001f */
[----:B------:R-:W-:-:S03]  /*9bd0*/  FFMA.FTZ R25, R0, R4, R25 ;  /* 0x0000000400197223 */ /* 0x000fc60000010019 */
[----:B------:R-:W-:Y:S02]  /*9be0*/  FSEL R60, R31, -INF , !P6 ;  /* 0xff8000001f3c7808 */ /* 0x000fe40007000000 */
[----:B------:R-:W1:Y:S01]  /*9bf0*/  I2F R8, R6 ;  /* 0x0000000600087306 */ /* 0x000e620000201400 */
[----:B------:R-:W-:Y:S02]  /*9c00*/  FSEL R55, R25, -INF , !P5 ;  /* 0xff80000019377808 */ /* 0x000fe40006800000 */
[C---:B------:R-:W-:Y:S02]  /*9c10*/  ISETP.GE.AND P6, PT, R6.reuse, R124, PT ;  /* 0x0000007c0600720c */ /* 0x040fe40003fc6270 */
[----:B------:R-:W-:-:S03]  /*9c20*/  ISETP.GE.AND P5, PT, R6, R123, PT ;  /* 0x0000007b0600720c */ /* 0x000fc60003fa6270 */
        /* <DEDUP_REMOVED lines=8> */
[-C--:B------:R-:W-:Y:S02]  /*9cb0*/  ISETP.GE.AND P6, PT, R36, R124.reuse, PT ;  /* 0x0000007c2400720c */ /* 0x080fe40003fc6270 */
[----:B------:R-:W-:-:S03]  /*9cc0*/  ISETP.GE.AND P5, PT, R8, R124, PT ;  /* 0x0000007c0800720c */ /* 0x000fc60003fa6270 */
[----:B------:R-:W-:Y:S01]  /*9cd0*/  MUFU.TANH R109, R64 ;  /* 0x00000040006d7308 */ /* 0x000fe20000002400 */
[----:B-1----:R-:W-:-:S07]  /*9ce0*/  FFMA.FTZ R21, R0, R4, R21 ;  /* 0x0000000400157223 */ /* 0x002fce0000010015 */
[----:B------:R1:W-:Y:S01]  /*9cf0*/  MUFU.TANH R113, R66 ;  /* 0x0000004200717308 */ /* 0x0003e20000002400 */
[----:B------:R-:W-:-:S05]  /*9d00*/  FFMA.FTZ R17, R0, R4, R17 ;  /* 0x0000000400117223 */ /* 0x000fca0000010011 */
[----:B------:R-:W-:Y:S02]  /*9d10*/  FSEL R47, R17, -INF , !P3 ;  /* 0xff800000112f7808 */ /* 0x000fe40005800000 */
[----:B------:R-:W-:Y:S01]  /*9d20*/  MUFU.TANH R5, R5 ;  /* 0x0000000500057308 */ /* 0x000fe20000002400 */
[----:B------:R-:W-:Y:S01]  /*9d30*/  BAR.SYNC.DEFER_BLOCKING 0x0 ;  /* 0x0000000000007b1d */ /* 0x000fe20000010000 */
[----:B------:R-:W-:-:S06]  /*9d40*/  ISETP.GE.AND P3, PT, R8, R123, PT ;  /* 0x0000007b0800720c */ /* 0x000fcc0003f66270 */
[----:B------:R-:W-:Y:S01]  /*9d50*/  MUFU.TANH R7, R7 ;  /* 0x0000000700077308 */ /* 0x000fe20000002400 */
[----:B-1----:R-:W-:Y:S02]  /*9d60*/  FSEL R66, R13, -INF , !P4 ;  /* 0xff8000000d427808 */ /* 0x002fe40006000000 */
[----:B------:R-:W-:-:S04]  /*9d70*/  ISETP.GE.AND P4, PT, R10, R124, PT ;  /* 0x0000007c0a00720c */ /* 0x000fc80003f86270 */
[----:B------:R-:W-:Y:S01]  /*9d80*/  FSEL R61, R21, -INF , !P4 ;  /* 0xff800000153d7808 */ /* 0x000fe20006000000 */
[----:B------:R-:W1:Y:S01]  /*9d90*/  I2F R6, R36 ;  /* 0x0000002400067306 */ /* 0x000e620000201400 */
[----:B------:R-:W-:-:S07]  /*9da0*/  ISETP.GE.AND P4, PT, R36, R123, PT ;  /* 0x0000007b2400720c */ /* 0x000fce0003f86270 */
[----:B------:R-:W2:Y:S01]  /*9db0*/  I2F R4, R8 ;  /* 0x0000000800047306 */ /* 0x000ea20000201400 */
[CC--:B-1----:R-:W-:Y:S02]  /*9dc0*/  FFMA.FTZ R109, R0.reuse, R6.reuse, R109 ;  /* 0x00000006006d7223 */ /* 0x0c2fe4000001006d */
[C---:B------:R-:W-:Y:S02]  /*9dd0*/  FFMA.FTZ R113, R0.reuse, R6, R113 ;  /* 0x0000000600717223 */ /* 0x040fe40000010071 */
[----:B--2---:R-:W-:-:S03]  /*9de0*/  FFMA.FTZ R62, R0, R4, R5 ;  /* 0x00000004003e7223 */ /* 0x004fc60000010005 */
[----:B------:R-:W-:Y:S01]  /*9df0*/  FSEL R5, R113, -INF , !P4 ;  /* 0xff80000071057808 */ /* 0x000fe20006000000 */
[----:B------:R-:W-:Y:S01]  /*9e00*/  FFMA.FTZ R7, R0, R4, R7 ;  /* 0x0000000400077223 */ /* 0x000fe20000010007 */
[----:B------:R-:W-:Y:S02]  /*9e10*/  FSEL R4, R109, -INF , !P6 ;  /* 0xff8000006d047808 */ /* 0x000fe40007000000 */
        /* <DEDUP_REMOVED lines=61> */
.L_x_6486:
[----:B------:R-:W-:-:S04]  /*a1f0*/  LEA R7, -R101, RZ, 0x7 ;  /* 0x000000ff65077211 */ /* 0x000fc800078e39ff */
[----:B------:R-:W-:Y:S02]  /*a200*/  SHF.R.S32.HI R8, RZ, 0x1f, R7 ;  /* 0x0000001fff087819 */ /* 0x000fe40000011407 */
.L_x_6487:
        /* <DEDUP_REMOVED lines=91> */
.L_x_6489:
[----:B------:R-:W-:Y:S05]  /*a7c0*/  BSYNC B0 ;  /* 0x0000000000007941 */ /* 0x000fea0003800000 */
.L_x_6488:
[----:B------:R-:W0:Y:S01]  /*a7d0*/  LDGDEPBAR ;  /* 0x00000000000079af */ /* 0x000e220000000000 */
[----:B------:R-:W-:-:S04]  /*a7e0*/  LEA R186, P1, R7, R186, 0x1 ;  /* 0x000000ba07ba7211 */ /* 0x000fc800078208ff */
[----:B------:R-:W-:Y:S02]  /*a7f0*/  LEA.HI.X R185, R7, R185, R8, 0x1, P1 ;  /* 0x000000b907b97211 */ /* 0x000fe400008f0c08 */
.L_x_6485:
        /* <DEDUP_REMOVED lines=81> */
[C---:B------:R-:W-:Y:S01]  /*ad10*/  FMUL.FTZ R52, R44.reuse, c[0x0][0x23c] ;  /* 0x00008f002c347a20 */ /* 0x040fe20000410000 */
[----:B------:R-:W-:Y:S01]  /*ad20*/  FSEL R63, R63, RZ, P2 ;  /* 0x000000ff3f3f7208 */ /* 0x000fe20001000000 */
[----:B------:R-:W-:Y:S01]  /*ad30*/  FADD.FTZ R184, R3, -R184 ;  /* 0x800000b803b87221 */ /* 0x000fe20000010000 */
[----:B------:R-:W-:-:S02]  /*ad40*/  FSEL R3, R44, RZ, P1 ;  /* 0x000000ff2c037208 */ /* 0x000fc40000800000 */
[----:B------:R-:W-:Y:S01]  /*ad50*/  FSEL R52, R52, RZ, P1 ;  /* 0x000000ff34347208 */ /* 0x000fe20000800000 */
[----:B------:R-:W-:Y:S02]  /*ad60*/  FFMA.FTZ R147, R4, c[0x0][0x23c], -R63 ;  /* 0x00008f0004937a23 */ /* 0x000fe4000001083f */
        /* <DEDUP_REMOVED lines=8> */
[----:B------:R-:W1:Y:S01]  /*adf0*/  MUFU.EX2 R116, R116 ;  /* 0x0000007400747308 */ /* 0x000e620000000800 */
[--C-:B------:R-:W-:Y:S02]  /*ae00*/  FFMA.FTZ R121, R35, c[0x0][0x23c], -R52.reuse ;  /* 0x00008f0023797a23 */ /* 0x100fe40000010834 */
[----:B------:R-:W-:Y:S02]  /*ae10*/  FMUL.FTZ R184, R184, c[0x0][0x23c] ;  /* 0x00008f00b8b87a20 */ /* 0x000fe40000410000 */
[----:B------:R-:W-:Y:S02]  /*ae20*/  FFMA.FTZ R2, R29, c[0x0][0x23c], -R52 ;  /* 0x00008f001d027a23 */ /* 0x000fe40000010834 */
[--C-:B------:R-:W-:Y:S01]  /*ae30*/  FFMA.FTZ R113, R42, c[0x0][0x23c], -R63.reuse ;  /* 0x00008f002a717a23 */ /* 0x100fe2000001083f */
[----:B------:R-:W-:Y:S01]  /*ae40*/  MUFU.EX2 R119, R119 ;  /* 0x0000007700777308 */ /* 0x000fe20000000800 */
[----:B------:R-:W-:-:S02]  /*ae50*/  FFMA.FTZ R109, R40, c[0x0][0x23c], -R63 ;  /* 0x00008f00286d7a23 */ /* 0x000fc4000001083f */
[--C-:B------:R-:W-:Y:S02]  /*ae60*/  FFMA.FTZ R112, R43, c[0x0][0x23c], -R52.reuse ;  /* 0x00008f002b707a23 */ /* 0x100fe40000010834 */
[--C-:B------:R-:W-:Y:S02]  /*ae70*/  FFMA.FTZ R101, R41, c[0x0][0x23c], -R52.reuse ;  /* 0x00008f0029657a23 */ /* 0x100fe40000010834 */
[----:B------:R-:W2:Y:S01]  /*ae80*/  LDSM.16.MT88.4 R40, [R158+0x6800] ;  /* 0x006800009e28783b */ /* 0x000ea20000004200 */
[----:B------:R-:W4:Y:S01]  /*ae90*/  MUFU.EX2 R64, R64 ;  /* 0x0000004000407308 */ /* 0x000f220000000800 */
[----:B-1----:R-:W-:Y:S01]  /*aea0*/  F2FP.BF16.PACK_AB R32, R116, R147 ;  /* 0x000000937420723e */ /* 0x002fe200000010ff */
[--C-:B------:R-:W-:Y:S02]  /*aeb0*/  FFMA.FTZ R120, R50, c[0x0][0x23c], -R63.reuse ;  /* 0x00008f0032787a23 */ /* 0x100fe4000001083f */
[----:B------:R-:W-:Y:S02]  /*aec0*/  FFMA.FTZ R110, R48, c[0x0][0x23c], -R63 ;  /* 0x00008f00306e7a23 */ /* 0x000fe4000001083f */
[----:B------:R-:W-:-:S02]  /*aed0*/  FFMA.FTZ R108, R51, c[0x0][0x23c], -R52 ;  /* 0x00008f00336c7a23 */ /* 0x000fc40000010834 */
[----:B------:R-:W-:Y:S01]  /*aee0*/  MUFU.EX2 R141, R141 ;  /* 0x0000008d008d7308 */ /* 0x000fe20000000800 */
[----:B------:R-:W-:Y:S02]  /*aef0*/  FFMA.FTZ R3, R49, c[0x0][0x23c], -R52 ;  /* 0x00008f0031037a23 */ /* 0x000fe40000010834 */
[----:B------:R-:W1:Y:S01]  /*af00*/  LDSM.16.MT88.4 R48, [R155+0x6800] ;  /* 0x006800009b30783b */ /* 0x000e620000004200 */
[--C-:B------:R-:W-:Y:S02]  /*af10*/  FFMA.FTZ R123, R134, c[0x0][0x23c], -R63.reuse ;  /* 0x00008f00867b7a23 */ /* 0x100fe4000001083f */
[--C-:B------:R-:W-:Y:S02]  /*af20*/  FFMA.FTZ R133, R196, c[0x0][0x23c], -R63.reuse ;  /* 0x00008f00c4857a23 */ /* 0x100fe4000001083f */
[----:B------:R-:W5:Y:S01]  /*af30*/  MUFU.EX2 R114, R114 ;  /* 0x0000007200727308 */ /* 0x000f620000000800 */
[----:B----4-:R-:W-:Y:S01]  /*af40*/  F2FP.BF16.PACK_AB R34, R64, R119 ;  /* 0x000000774022723e */ /* 0x010fe200000010ff */
        /* <DEDUP_REMOVED lines=8> */
[----:B------:R-:W4:Y:S01]  /*afd0*/  MUFU.EX2 R184, R184 ;  /* 0x000000b800b87308 */ /* 0x000f220000000800 */
        /* <DEDUP_REMOVED lines=22> */
[-C--:B------:R-:W-:Y:S02]  /*b140*/  FMUL.FTZ R13, R89, R184.reuse ;  /* 0x000000b8590d7220 */ /* 0x080fe40000410000 */
[-C--:B------:R-:W-:Y:S01]  /*b150*/  FMUL.FTZ R14, R90, R143.reuse ;  /* 0x0000008f5a0e7220 */ /* 0x080fe20000410000 */
[----:B---3--:R-:W-:Y:S01]  /*b160*/  HMMA.16816.F32.BF16 R4, R32, R8, R4 ;  /* 0x000000082004723c */ /* 0x008fe20000041804 */
[----:B------:R-:W-:Y:S01]  /*b170*/  FMUL.FTZ R15, R91, R143 ;  /* 0x0000008f5b0f7220 */ /* 0x000fe20000410000 */
[----:B------:R-:W-:Y:S01]  /*b180*/  MUFU.EX2 R110, R110 ;  /* 0x0000006e006e7308 */ /* 0x000fe20000000800 */
        /* <DEDUP_REMOVED lines=12> */
[----:B------:R-:W-:Y:S01]  /*b250*/  MUFU.EX2 R112, R112 ;  /* 0x0000007000707308 */ /* 0x000fe20000000800 */
[----:B------:R-:W-:-:S02]  /*b260*/  FMUL.FTZ R76, R76, R184 ;  /* 0x000000b84c4c7220 */ /* 0x000fc40000410000 */
[-C--:B------:R-:W-:Y:S02]  /*b270*/  FMUL.FTZ R77, R77, R184.reuse ;  /* 0x000000b84d4d7220 */ /* 0x080fe40000410000 */
[-C--:B------:R-:W-:Y:S01]  /*b280*/  FMUL.FTZ R78, R78, R143.reuse ;  /* 0x0000008f4e4e7220 */ /* 0x080fe20000410000 */
[C---:B------:R-:W-:Y:S01]  /*b290*/  HMMA.16816.F32.BF16 R20, R32.reuse, R24, R20 ;  /* 0x000000182014723c */ /* 0x040fe20000041814 */
[-C--:B------:R-:W-:Y:S01]  /*b2a0*/  FMUL.FTZ R79, R79, R143.reuse ;  /* 0x0000008f4f4f7220 */ /* 0x080fe20000410000 */
[----:B------:R-:W3:Y:S01]  /*b2b0*/  MUFU.EX2 R101, R101 ;  /* 0x0000006500657308 */ /* 0x000ee20000000800 */
        /* <DEDUP_REMOVED lines=12> */
[----:B------:R-:W4:Y:S01]  /*b380*/  MUFU.EX2 R3, R3 ;  /* 0x0000000300037308 */ /* 0x000f220000000800 */
[----:B------:R-:W-:Y:S01]  /*b390*/  LDSM.16.MT88.4 R76, [R155+0x8000] ;  /* 0x008000009b4c783b */ /* 0x000fe20000004200 */
[--C-:B------:R-:W-:Y:S02]  /*b3a0*/  FFMA.FTZ R107, R107, c[0x0][0x23c], -R52.reuse ;  /* 0x00008f006b6b7a23 */ /* 0x100fe40000010834 */
[----:B------:R-:W-:Y:S02]  /*b3b0*/  FFMA.FTZ R105, R105, c[0x0][0x23c], -R52 ;  /* 0x00008f0069697a23 */ /* 0x000fe40000010834 */
[----:B------:R-:W-:Y:S01]  /*b3c0*/  HMMA.16816.F32.BF16 R28, R32, R36, R28 ;  /* 0x00000024201c723c */ /* 0x000fe2000004181c */
[----:B------:R-:W-:Y:S01]  /*b3d0*/  FFMA.FTZ R147, R187, R184, R147 ;  /* 0x000000b8bb937223 */ /* 0x000fe20000010093 */
[----:B------:R-:W-:Y:S01]  /*b3e0*/  MUFU.EX2 R133, R133 ;  /* 0x0000008500857308 */ /* 0x000fe20000000800 */
[----:B------:R-:W-:-:S02]  /*b3f0*/  FFMA.FTZ R141, R188, R143, R141 ;  /* 0x0000008fbc8d7223 */ /* 0x000fc4000001008d */
[----:B------:R-:W-:Y:S02]  /*b400*/  FADD.FTZ R116, R116, R147 ;  /* 0x0000009374747221 */ /* 0x000fe40000010000 */
[----:B-1----:R-:W-:Y:S01]  /*b410*/  F2FP.BF16.PACK_AB R36, R113, R120 ;  /* 0x000000787124723e */ /* 0x002fe200000010ff */
[----:B------:R-:W-:Y:S01]  /*b420*/  HMMA.16816.F32.BF16 R32, R32, R38, R68 ;  /* 0x000000262020723c */ /* 0x000fe20000041844 */
[----:B---3--:R-:W-:Y:S01]  /*b430*/  F2FP.BF16.PACK_AB R37, R101, R112 ;  /* 0x000000706525723e */ /* 0x008fe200000010ff */
        /* <DEDUP_REMOVED lines=8> */
[----:B------:R-:W-:Y:S02]  /*b4c0*/  FADD.FTZ R121, R2, R121 ;  /* 0x0000007902797221 */ /* 0x000fe40000010000 */
[----:B------:R-:W-:Y:S01]  /*b4d0*/  FADD.FTZ R120, R120, R119 ;  /* 0x0000007778787221 */ /* 0x000fe20000010000 */
[C---:B--2---:R-:W-:Y:S01]  /*b4e0*/  HMMA.16816.F32.BF16 R4, R36.reuse, R40, R4 ;  /* 0x000000282404723c */ /* 0x044fe20000041804 */
[----:B------:R-:W-:Y:S01]  /*b4f0*/  FADD.FTZ R112, R112, R121 ;  /* 0x0000007970707221 */ /* 0x000fe20000010000 */
[----:B------:R-:W-:Y:S01]  /*b500*/  MUFU.EX2 R123, R123 ;  /* 0x0000007b007b7308 */ /* 0x000fe20000000800 */
[----:B------:R-:W-:Y:S02]  /*b510*/  FADD.FTZ R113, R113, R120 ;  /* 0x0000007871717221 */ /* 0x000fe40000010000 */
[----:B------:R-:W-:Y:S02]  /*b520*/  FADD.FTZ R101, R101, R112 ;  /* 0x0000007065657221 */ /* 0x000fe40000010000 */
[----:B------:R-:W-:Y:S01]  /*b530*/  FFMA.FTZ R187, R62, c[0x0][0x23c], -R63 ;  /* 0x00008f003ebb7a23 */ /* 0x000fe2000001083f */
[----:B------:R-:W-:Y:S01]  /*b540*/  HMMA.16816.F32.BF16 R8, R36, R42, R8 ;  /* 0x0000002a2408723c */ /* 0x000fe20000041808 */
[----:B------:R-:W2:Y:S01]  /*b550*/  LDSM.16.MT88.4 R40, [R154+0x6800] ;  /* 0x006800009a28783b */ /* 0x000ea20000004200 */
[----:B------:R-:W-:Y:S01]  /*b560*/  MUFU.EX2 R131, R131 ;  /* 0x0000008300837308 */ /* 0x000fe20000000800 */
[----:B------:R-:W-:-:S02]  /*b570*/  FADD.FTZ R108, R108, R101 ;  /* 0x000000656c6c7221 */ /* 0x000fc40000010000 */
[--C-:B------:R-:W-:Y:S02]  /*b580*/  FFMA.FTZ R60, R60, c[0x0][0x23c], -R63.reuse ;  /* 0x00008f003c3c7a23 */ /* 0x100fe4000001083f */
[----:B------:R-:W-:Y:S01]  /*b590*/  FADD.FTZ R108, R3, R108 ;  /* 0x0000006c036c7221 */ /* 0x000fe20000010000 */
[----:B------:R-:W-:Y:S01]  /*b5a0*/  HMMA.16816.F32.BF16 R20, R36, R48, R20 ;  /* 0x000000302414723c */ /* 0x000fe20000041814 */
[----:B------:R-:W-:Y:S01]  /*b5b0*/  FFMA.FTZ R3, R46, c[0x0][0x23c], -R52 ;  /* 0x00008f002e037a23 */ /* 0x000fe20000010834 */
[----:B------:R-:W3:Y:S01]  /*b5c0*/  MUFU.EX2 R122, R122 ;  /* 0x0000007a007a7308 */ /* 0x000ee20000000800 */
[--C-:B------:R-:W-:Y:S02]  /*b5d0*/  FFMA.FTZ R54, R54, c[0x0][0x23c], -R63.reuse ;  /* 0x00008f0036367a23 */ /* 0x100fe4000001083f */
[----:B------:R-:W-:-:S03]  /*b5e0*/  FFMA.FTZ R61, R61, c[0x0][0x23c], -R63 ;  /* 0x00008f003d3d7a23 */ /* 0x000fc6000001083f */
        /* <DEDUP_REMOVED lines=26> */
[----:B------:R-:W3:Y:S05]  /*b790*/  LDSM.16.MT88.4 R48, [R154+0x7000] ;  /* 0x007000009a30783b */ /* 0x000eea0000004200 */
[----:B------:R-:W-:Y:S02]  /*b7a0*/  MUFU.EX2 R183, R183 ;  /* 0x000000b700b77308 */ /* 0x000fe40000000800 */
[C---:B------:R-:W-:Y:S06]  /*b7b0*/  HMMA.16816.F32.BF16 R4, R36.reuse, R56, R4 ;  /* 0x000000382404723c */ /* 0x040fec0000041804 */
[----:B------:R-:W4:Y:S02]  /*b7c0*/  MUFU.EX2 R182, R182 ;  /* 0x000000b600b67308 */ /* 0x000f240000000800 */
[C---:B--2---:R-:W-:Y:S06]  /*b7d0*/  HMMA.16816.F32.BF16 R20, R36.reuse, R40, R20 ;  /* 0x000000282414723c */ /* 0x044fec0000041814 */
[----:B------:R-:W-:Y:S02]  /*b7e0*/  MUFU.EX2 R2, R60 ;  /* 0x0000003c00027308 */ /* 0x000fe40000000800 */
[C---:B------:R-:W-:Y:S01]  /*b7f0*/  HMMA.16816.F32.BF16 R24, R36.reuse, R42, R24 ;  /* 0x0000002a2418723c */ /* 0x040fe20000041818 */
[----:B------:R-:W2:Y:S05]  /*b800*/  LDSM.16.MT88.4 R40, [R158+0x7800] ;  /* 0x007800009e28783b */ /* 0x000eaa0000004200 */
[----:B------:R-:W-:Y:S02]  /*b810*/  MUFU.EX2 R187, R187 ;  /* 0x000000bb00bb7308 */ /* 0x000fe40000000800 */
[C---:B------:R-:W-:Y:S01]  /*b820*/  HMMA.16816.F32.BF16 R8, R36.reuse, R58, R8 ;  /* 0x0000003a2408723c */ /* 0x040fe20000041808 */
[----:B------:R-:W5:Y:S05]  /*b830*/  LDSM.16.MT88.4 R56, [R156+0x7800] ;  /* 0x007800009c38783b */ /* 0x000f6a0000004200 */
[----:B------:R-:W-:Y:S02]  /*b840*/  MUFU.EX2 R3, R3 ;  /* 0x0000000300037308 */ /* 0x000fe40000000800 */
[C---:B---3--:R-:W-:Y:S08]  /*b850*/  HMMA.16816.F32.BF16 R28, R36.reuse, R48, R28 ;  /* 0x00000030241c723c */ /* 0x048ff0000004181c */
[----:B------:R-:W-:Y:S01]  /*b860*/  HMMA.16816.F32.BF16 R32, R36, R50, R32 ;  /* 0x000000322420723c */ /* 0x000fe20000041820 */
[----:B------:R-:W3:Y:S06]  /*b870*/  LDSM.16.MT88.4 R48, [R155+0x7800] ;  /* 0x007800009b30783b */ /* 0x000eec0000004200 */
[----:B------:R-:W-:-:S02]  /*b880*/  F2FP.BF16.PACK_AB R36, R146, R193 ;  /* 0x000000c19224723e */ /* 0x000fc400000010ff */
[----:B-1----:R-:W-:Y:S02]  /*b890*/  F2FP.BF16.PACK_AB R37, R191, R192 ;  /* 0x000000c0bf25723e */ /* 0x002fe400000010ff */
[----:B------:R-:W-:Y:S02]  /*b8a0*/  F2FP.BF16.PACK_AB R38, R144, R145 ;  /* 0x000000919026723e */ /* 0x000fe400000010ff */
[----:B----4-:R-:W-:-:S07]  /*b8b0*/  F2FP.BF16.PACK_AB R39, R182, R183 ;  /* 0x000000b7b627723e */ /* 0x010fce00000010ff */
[C---:B--2---:R-:W-:Y:S08]  /*b8c0*/  HMMA.16816.F32.BF16 R4, R36.reuse, R40, R4 ;  /* 0x000000282404723c */ /* 0x044ff00000041804 */
        /* <DEDUP_REMOVED lines=8> */
[----:B---3--:R-:W-:Y:S01]  /*b950*/  HMMA.16816.F32.BF16 R20, R36, R48, R20 ;  /* 0x000000302414723c */ /* 0x008fe20000041814 */
        /* <DEDUP_REMOVED lines=162> */
.L_x_6482:
[----:B------:R-:W-:-:S13]  /*c380*/  ISETP.GE.AND P1, PT, R170, 0x1, PT ;  /* 0x00000001aa00780c */ /* 0x000fda0003f26270 */
[----:B------:R-:W-:Y:S05]  /*c390*/  @!P1 BRA `(.L_x_6490) ;  /* 0x0000459000009947 */ /* 0x000fea0003800000 */
[----:B------:R-:W-:Y:S01]  /*c3a0*/  IMAD.MOV.U32 R184, RZ, RZ, c[0x0][0x1a0] ;  /* 0x00006800ffb87624 */ /* 0x000fe200078e00ff */
[----:B------:R-:W-:Y:S02]  /*c3b0*/  MOV R101, R2 ;  /* 0x0000000200657202 */ /* 0x000fe40000000f00 */
[----:B------:R-:W-:Y:S01]  /*c3c0*/  MOV R100, R3 ;  /* 0x0000000300647202 */ /* 0x000fe20000000f00 */
[----:B------:R-:W-:-:S05]  /*c3d0*/  IMAD.U32 R183, R184, -0x80, RZ ;  /* 0xffffff80b8b77824 */ /* 0x000fca00078e00ff */
[----:B------:R-:W-:Y:S02]  /*c3e0*/  SHF.R.S32.HI R182, RZ, 0x1f, R183 ;  /* 0x0000001fffb67819 */ /* 0x000fe400000114b7 */
.L_x_6494:
        /* <DEDUP_REMOVED lines=64> */
.L_x_6491:
        /* <DEDUP_REMOVED lines=26> */
[----:B------:R-:W-:Y:S01]  /*c990*/  @!P1 IMAD.WIDE.U32 R200, R184, 0x30, R200 ;  /* 0x00000030b8c89825 */ /* 0x000fe200078e00c8 */
        /* <DEDUP_REMOVED lines=67> */
[----:B------:R-:W0:Y:S08]  /*cdd0*/  LDGDEPBAR ;  /* 0x00000000000079af */ /* 0x000e300000000000 */
[----:B------:R-:W2:Y:S08]  /*cde0*/  LDSM.16.M88.4 R128, [R163+0x4800] ;  /* 0x00480000a380783b */ /* 0x000eb00000000200 */
[----:B------:R-:W2:Y:S08]  /*cdf0*/  LDSM.16.M88.4 R132, [R163+0x5000] ;  /* 0x00500000a384783b */ /* 0x000eb00000000200 */
[----:B------:R-:W2:Y:S08]  /*ce00*/  LDSM.16.M88.4 R136, [R163+0x5800] ;  /* 0x00580000a388783b */ /* 0x000eb00000000200 */
[----:B------:R-:W-:Y:S08]  /*ce10*/  LDSM.16.M88.4 R140, [R162] ;  /* 0x00000000a28c783b */ /* 0x000ff00000000200 */
        /* <DEDUP_REMOVED lines=40> */
[----:B------:R-:W2:Y:S07]  /*d0a0*/  LDSM.16.M88.4 R112, [R160] ;  /* 0x00000000a070783b */ /* 0x000eae0000000200 */
[C---:B-1----:R-:W-:Y:S08]  /*d0b0*/  HMMA.16816.F32.BF16 R60, R140.reuse, R104, R60 ;  /* 0x000000688c3c723c */ /* 0x042ff0000004183c */
[----:B------:R-:W-:Y:S01]  /*d0c0*/  HMMA.16816.F32.BF16 R64, R140, R106, R64 ;  /* 0x0000006a8c40723c */ /* 0x000fe20000041840 */
        /* <DEDUP_REMOVED lines=22> */
[C---:B-1----:R-:W-:Y:S08]  /*d230*/  HMMA.16816.F32.BF16 R60, R108.reuse, R104, R60 ;  /* 0x000000686c3c723c */ /* 0x042ff0000004183c */
[----:B------:R-:W-:Y:S01]  /*d240*/  HMMA.16816.F32.BF16 R64, R108, R106, R64 ;  /* 0x0000006a6c40723c */ /* 0x000fe20000041840 */
[----:B------:R-:W1:Y:S08]  /*d250*/  LDSM.16.M88.4 R104, [R102+0x800] ;  /* 0x000800006668783b */ /* 0x000e700000000200 */
[----:B------:R-:W3:Y:S01]  /*d260*/  LDSM.16.M88.4 R108, [R102+0x1000] ;  /* 0x00100000666c783b */ /* 0x000ee20000000200 */
[C---:B--2---:R-:W-:Y:S08]  /*d270*/  HMMA.16816.F32.BF16 R4, R116.reuse, R112, R4 ;  /* 0x000000707404723c */ /* 0x044ff00000041804 */
[C---:B------:R-:W-:Y:S08]  /*d280*/  HMMA.16816.F32.BF16 R8, R116.reuse, R114, R8 ;  /* 0x000000727408723c */ /* 0x040ff00000041808 */
[C---:B-1----:R-:W-:Y:S08]  /*d290*/  HMMA.16816.F32.BF16 R12, R116.reuse, R104, R12 ;  /* 0x00000068740c723c */ /* 0x042ff0000004180c */
[----:B------:R-:W-:Y:S01]  /*d2a0*/  FMUL.FTZ R227, R4, c[0x0][0x2ec] ;  /* 0x0000bb0004e37a20 */ /* 0x000fe20000410000 */
[C---:B------:R-:W-:Y:S01]  /*d2b0*/  HMMA.16816.F32.BF16 R16, R116.reuse, R106, R16 ;  /* 0x0000006a7410723c */ /* 0x040fe20000041810 */
[----:B------:R-:W1:Y:S02]  /*d2c0*/  LDSM.16.M88.4 R104, [R102+0x1800] ;  /* 0x001800006668783b */ /* 0x000e640000000200 */
[----:B------:R-:W-:Y:S02]  /*d2d0*/  FMUL.FTZ R229, R5, c[0x0][0x2ec] ;  /* 0x0000bb0005e57a20 */ /* 0x000fe40000410000 */
[----:B------:R-:W2:Y:S01]  /*d2e0*/  MUFU.TANH R227, R227 ;  /* 0x000000e300e37308 */ /* 0x000ea20000002400 */
[----:B------:R-:W-:Y:S02]  /*d2f0*/  FMUL.FTZ R231, R6, c[0x0][0x2ec] ;  /* 0x0000bb0006e77a20 */ /* 0x000fe40000410000 */
[C---:B---3--:R-:W-:Y:S04]  /*d300*/  HMMA.16816.F32.BF16 R20, R116.reuse, R108, R20 ;  /* 0x0000006c7414723c */ /* 0x048fe80000041814 */
[----:B------:R-:W-:Y:S02]  /*d310*/  FMUL.FTZ R233, R7, c[0x0][0x2ec] ;  /* 0x0000bb0007e97a20 */ /* 0x000fe40000410000 */
[----:B------:R-:W-:Y:S01]  /*d320*/  FMUL.FTZ R235, R8, c[0x0][0x2ec] ;  /* 0x0000bb0008eb7a20 */ /* 0x000fe20000410000 */
[----:B------:R-:W3:Y:S01]  /*d330*/  MUFU.TANH R229, R229 ;  /* 0x000000e500e57308 */ /* 0x000ee20000002400 */
[C---:B------:R-:W-:Y:S01]  /*d340*/  HMMA.16816.F32.BF16 R24, R116.reuse, R110, R24 ;  /* 0x0000006e7418723c */ /* 0x040fe20000041818 */
[----:B------:R-:W2:Y:S03]  /*d350*/  LDSM.16.M88.4 R108, [R102+0x2000] ;  /* 0x00200000666c783b */ /* 0x000ea60000000200 */
[----:B------:R-:W-:Y:S02]  /*d360*/  FMUL.FTZ R237, R9, c[0x0][0x2ec] ;  /* 0x0000bb0009ed7a20 */ /* 0x000fe40000410000 */
[----:B------:R-:W-:Y:S02]  /*d370*/  FMUL.FTZ R239, R10, c[0x0][0x2ec] ;  /* 0x0000bb000aef7a20 */ /* 0x000fe40000410000 */
[----:B------:R-:W-:Y:S01]  /*d380*/  FMUL.FTZ R241, R11, c[0x0][0x2ec] ;  /* 0x0000bb000bf17a20 */ /* 0x000fe20000410000 */
[----:B------:R-:W2:Y:S03]  /*d390*/  MUFU.TANH R231, R231 ;  /* 0x000000e700e77308 */ /* 0x000ea60000002400 */
[----:B------:R-:W-:Y:S02]  /*d3a0*/  FMUL.FTZ R245, R12, c[0x0][0x2ec] ;  /* 0x0000bb000cf57a20 */ /* 0x000fe40000410000 */
[----:B------:R-:W-:Y:S02]  /*d3b0*/  FMUL.FTZ R243, R13, c[0x0][0x2ec] ;  /* 0x0000bb000df37a20 */ /* 0x000fe40000410000 */
[----:B------:R-:W-:Y:S02]  /*d3c0*/  FMUL.FTZ R251, R14, c[0x0][0x2ec] ;  /* 0x0000bb000efb7a20 */ /* 0x000fe40000410000 */
[----:B------:R-:W-:Y:S01]  /*d3d0*/  FMUL.FTZ R249, R15, c[0x0][0x2ec] ;  /* 0x0000bb000ff97a20 */ /* 0x000fe20000410000 */
[----:B------:R-:W3:Y:S01]  /*d3e0*/  MUFU.TANH R233, R233 ;  /* 0x000000e900e97308 */ /* 0x000ee20000002400 */
        /* <DEDUP_REMOVED lines=8> */
[C---:B------:R-:W-:Y:S01]  /*d470*/  HMMA.16816.F32.BF16 R32, R116.reuse, R106, R32 ;  /* 0x0000006a7420723c */ /* 0x040fe20000041820 */
[----:B------:R-:W1:Y:S03]  /*d480*/  LDSM.16.M88.4 R104, [R102+0x2800] ;  /* 0x002800006668783b */ /* 0x000e660000000200 */
[----:B------:R-:W-:Y:S02]  /*d490*/  FMUL.FTZ R223, R22, c[0x0][0x2ec] ;  /* 0x0000bb0016df7a20 */ /* 0x000fe40000410000 */
[----:B------:R-:W1:Y:S01]  /*d4a0*/  MUFU.TANH R237, R237 ;  /* 0x000000ed00ed7308 */ /* 0x000e620000002400 */
[----:B------:R-:W-:Y:S01]  /*d4b0*/  FMUL.FTZ R221, R23, c[0x0][0x2ec] ;  /* 0x0000bb0017dd7a20 */ /* 0x000fe20000410000 */
[C---:B--2---:R-:W-:Y:S04]  /*d4c0*/  HMMA.16816.F32.BF16 R36, R116.reuse, R108, R36 ;  /* 0x0000006c7424723c */ /* 0x044fe80000041824 */
[----:B------:R-:W-:Y:S02]  /*d4d0*/  FMUL.FTZ R211, R24, c[0x0][0x2ec] ;  /* 0x0000bb0018d37a20 */ /* 0x000fe40000410000 */
[----:B-----5:R-:W-:Y:S02]  /*d4e0*/  FMUL.FTZ R209, R25, c[0x0][0x2ec] ;  /* 0x0000bb0019d17a20 */ /* 0x020fe40000410000 */
[----:B------:R-:W2:Y:S01]  /*d4f0*/  MUFU.TANH R239, R239 ;  /* 0x000000ef00ef7308 */ /* 0x000ea20000002400 */
[C---:B------:R-:W-:Y:S01]  /*d500*/  HMMA.16816.F32.BF16 R40, R116.reuse, R110, R40 ;  /* 0x0000006e7428723c */ /* 0x040fe20000041828 */
[----:B------:R-:W5:Y:S02]  /*d510*/  LDSM.16.M88.4 R108, [R102+0x3000] ;  /* 0x00300000666c783b */ /* 0x000f640000000200 */
[----:B------:R-:W-:Y:S02]  /*d520*/  FMUL.FTZ R219, R26, c[0x0][0x2ec] ;  /* 0x0000bb001adb7a20 */ /* 0x000fe40000410000 */
[----:B----4-:R-:W-:Y:S02]  /*d530*/  FMUL.FTZ R217, R27, c[0x0][0x2ec] ;  /* 0x0000bb001bd97a20 */ /* 0x010fe40000410000 */
[----:B------:R-:W-:Y:S02]  /*d540*/  FMUL.FTZ R199, R28, c[0x0][0x2ec] ;  /* 0x0000bb001cc77a20 */ /* 0x000fe40000410000 */
[----:B------:R-:W4:Y:S03]  /*d550*/  MUFU.TANH R241, R241 ;  /* 0x000000f100f17308 */ /* 0x000f260000002400 */
        /* <DEDUP_REMOVED lines=9> */
[----:B------:R1:W1:Y:S01]  /*d5f0*/  MUFU.TANH R141, R189 ;  /* 0x000000bd008d7308 */ /* 0x0002620000002400 */
[----:B------:R-:W-:Y:S01]  /*d600*/  FMUL.FTZ R193, R33, c[0x0][0x2ec] ;  /* 0x0000bb0021c17a20 */ /* 0x000fe20000410000 */
[C---:B------:R-:W-:Y:S01]  /*d610*/  HMMA.16816.F32.BF16 R48, R116.reuse, R106, R48 ;  /* 0x0000006a7430723c */ /* 0x040fe20000041830 */
[----:B------:R-:W2:Y:S01]  /*d620*/  LDSM.16.M88.4 R104, [R102+0x3800] ;  /* 0x003800006668783b */ /* 0x000ea20000000200 */
[----:B------:R-:W-:Y:S04]  /*d630*/  DEPBAR.LE SB0, 0x0 ;  /* 0x000080000000791a */ /* 0x000fe80000000000 */
[----:B------:R-:W-:Y:S02]  /*d640*/  FMUL.FTZ R203, R34, c[0x0][0x2ec] ;  /* 0x0000bb0022cb7a20 */ /* 0x000fe40000410000 */
[----:B------:R3:W2:Y:S01]  /*d650*/  MUFU.TANH R143, R190 ;  /* 0x000000be008f7308 */ /* 0x0006a20000002400 */
[----:B------:R-:W-:Y:S01]  /*d660*/  FMUL.FTZ R201, R35, c[0x0][0x2ec] ;  /* 0x0000bb0023c97a20 */ /* 0x000fe20000410000 */
[----:B------:R-:W-:Y:S01]  /*d670*/  BAR.SYNC.DEFER_BLOCKING 0x0 ;  /* 0x0000000000007b1d */ /* 0x000fe20000010000 */
[C---:B-----5:R-:W-:Y:S05]  /*d680*/  HMMA.16816.F32.BF16 R52, R116.reuse, R108, R52 ;  /* 0x0000006c7434723c */ /* 0x060fea0000041834 */
[----:B------:R-:W-:Y:S02]  /*d690*/  FMUL.FTZ R191, R38, c[0x0][0x2ec] ;  /* 0x0000bb0026bf7a20 */ /* 0x000fe40000410000 */
[----:B------:R5:W2:Y:S01]  /*d6a0*/  MUFU.TANH R147, R200 ;  /* 0x000000c800937308 */ /* 0x000aa20000002400 */
[----:B------:R-:W-:Y:S01]  /*d6b0*/  FMUL.FTZ R202, R44, c[0x0][0x2ec] ;  /* 0x0000bb002cca7a20 */ /* 0x000fe20000410000 */
[C---:B------:R-:W-:Y:S03]  /*d6c0*/  HMMA.16816.F32.BF16 R56, R116.reuse, R110, R56 ;  /* 0x0000006e7438723c */ /* 0x040fe60000041838 */
[----:B-1----:R-:W-:Y:S02]  /*d6d0*/  FMUL.FTZ R189, R43, c[0x0][0x2ec] ;  /* 0x0000bb002bbd7a20 */ /* 0x002fe40000410000 */
[----:B------:R-:W-:Y:S02]  /*d6e0*/  FMUL.FTZ R206, R46, c[0x0][0x2ec] ;  /* 0x0000bb002ece7a20 */ /* 0x000fe40000410000 */
[----:B------:R-:W-:Y:S01]  /*d6f0*/  FMUL.FTZ R212, R49, c[0x0][0x2ec] ;  /* 0x0000bb0031d47a20 */ /* 0x000fe20000410000 */
[----:B------:R1:W1:Y:S01]  /*d700*/  MUFU.TANH R137, R189 ;  /* 0x000000bd00897308 */ /* 0x0002620000002400 */
[----:B------:R-:W-:Y:S03]  /*d710*/  FMUL.FTZ R208, R45, c[0x0][0x2ec] ;  /* 0x0000bb002dd07a20 */ /* 0x000fe60000410000 */
[----:B---3--:R-:W-:Y:S02]  /*d720*/  FMUL.FTZ R190, R42, c[0x0][0x2ec] ;  /* 0x0000bb002abe7a20 */ /* 0x008fe40000410000 */
[----:B------:R-:W-:Y:S02]  /*d730*/  FMUL.FTZ R204, R48, c[0x0][0x2ec] ;  /* 0x0000bb0030cc7a20 */ /* 0x000fe40000410000 */
[----:B------:R-:W-:Y:S02]  /*d740*/  FMUL.FTZ R210, R53, c[0x0][0x2ec] ;  /* 0x0000bb0035d27a20 */ /* 0x000fe40000410000 */
[----:B------:R3:W3:Y:S01]  /*d750*/  MUFU.TANH R139, R190 ;  /* 0x000000be008b7308 */ /* 0x0006e20000002400 */
[----:B------:R-:W-:Y:S02]  /*d760*/  FMUL.FTZ R196, R40, c[0x0][0x2ec] ;  /* 0x0000bb0028c47a20 */ /* 0x000fe40000410000 */
[----:B------:R-:W-:Y:S01]  /*d770*/  FMUL.FTZ R198, R41, c[0x0][0x2ec] ;  /* 0x0000bb0029c67a20 */ /* 0x000fe20000410000 */
[C---:B--2---:R-:W-:Y:S03]  /*d780*/  HMMA.16816.F32.BF16 R60, R116.reuse, R104, R60 ;  /* 0x00000068743c723c */ /* 0x044fe6000004183c */
[----:B-----5:R-:W-:Y:S03]  /*d790*/  FMUL.FTZ R200, R47, c[0x0][0x2ec] ;  /* 0x0000bb002fc87a20 */ /* 0x020fe60000410000 */
[----:B------:R-:W2:Y:S02]  /*d7a0*/  MUFU.TANH R125, R202 ;  /* 0x000000ca007d7308 */ /* 0x000ea40000002400 */
[----:B------:R-:W-:Y:S04]  /*d7b0*/  HMMA.16816.F32.BF16 R64, R116, R106, R64 ;  /* 0x0000006a7440723c */ /* 0x000fe80000041840 */
[----:B-1----:R-:W-:Y:S04]  /*d7c0*/  FMUL.FTZ R189, R51, c[0x0][0x2ec] ;  /* 0x0000bb0033bd7a20 */ /* 0x002fe80000410000 */
[----:B------:R1:W1:Y:S01]  /*d7d0*/  MUFU.TANH R129, R189 ;  /* 0x000000bd00817308 */ /* 0x0002620000002400 */
[----:B---3--:R-:W-:Y:S07]  /*d7e0*/  FMUL.FTZ R190, R50, c[0x0][0x2ec] ;  /* 0x0000bb0032be7a20 */ /* 0x008fee0000410000 */
[----:B------:R-:W-:Y:S02]  /*d7f0*/  FMUL.FTZ R214, R62, c[0x0][0x2ec] ;  /* 0x0000bb003ed67a20 */ /* 0x000fe40000410000 */
[----:B------:R3:W2:Y:S06]  /*d800*/  MUFU.TANH R135, R206 ;  /* 0x000000ce00877308 */ /* 0x0006ac0000002400 */
[----:B------:R-:W-:Y:S02]  /*d810*/  FMUL.FTZ R220, R65, c[0x0][0x2ec] ;  /* 0x0000bb0041dc7a20 */ /* 0x000fe40000410000 */
[----:B------:R-:W-:Y:S02]  /*d820*/  FMUL.FTZ R218, R66, c[0x0][0x2ec] ;  /* 0x0000bb0042da7a20 */ /* 0x000fe40000410000 */
[----:B------:R5:W2:Y:S01]  /*d830*/  MUFU.TANH R202, R212 ;  /* 0x000000d400ca7308 */ /* 0x000aa20000002400 */
[----:B------:R-:W-:Y:S02]  /*d840*/  FMUL.FTZ R216, R67, c[0x0][0x2ec] ;  /* 0x0000bb0043d87a20 */ /* 0x000fe40000410000 */
[----:B-1----:R-:W-:Y:S07]  /*d850*/  FMUL.FTZ R189, R59, c[0x0][0x2ec] ;  /* 0x0000bb003bbd7a20 */ /* 0x002fee0000410000 */
[----:B------:R1:W1:Y:S01]  /*d860*/  MUFU.TANH R131, R190 ;  /* 0x000000be00837308 */ /* 0x0002620000002400 */
[----:B---3--:R-:W-:Y:S09]  /*d870*/  FMUL.FTZ R206, R54, c[0x0][0x2ec] ;  /* 0x0000bb0036ce7a20 */ /* 0x008ff20000410000 */
[----:B------:R3:W2:Y:S01]  /*d880*/  MUFU.TANH R113, R189 ;  /* 0x000000bd00717308 */ /* 0x0006a20000002400 */
[----:B-----5:R-:W-:Y:S09]  /*d890*/  FMUL.FTZ R212, R57, c[0x0][0x2ec] ;  /* 0x0000bb0039d47a20 */ /* 0x020ff20000410000 */
[----:B------:R5:W2:Y:S01]  /*d8a0*/  MUFU.TANH R123, R208 ;  /* 0x000000d0007b7308 */ /* 0x000aa20000002400 */
[----:B-1----:R-:W-:Y:S09]  /*d8b0*/  FMUL.FTZ R190, R58, c[0x0][0x2ec] ;  /* 0x0000bb003abe7a20 */ /* 0x002ff20000410000 */
        /* <DEDUP_REMOVED lines=14> */
[----:B------:R-:W3:Y:S01]  /*d9a0*/  MUFU.TANH R243, R243 ;  /* 0x000000f300f37308 */ /* 0x000ee20000002400 */
[----:B-----5:R-:W-:Y:S09]  /*d9b0*/  MOV R190, R2 ;  /* 0x0000000200be7202 */ /* 0x020ff20000000f00 */
        /* <DEDUP_REMOVED lines=35> */
[----:B------:R1:W1:Y:S01]  /*dbf0*/  MUFU.TANH R36, R216 ;  /* 0x000000d800247308 */ /* 0x0002620000002400 */
        /* <DEDUP_REMOVED lines=9> */
[----:B------:R-:W-:Y:S02]  /*dc90*/  IADD3 R11, R11, -0x80, RZ ;  /* 0xffffff800b0b7810 */ /* 0x000fe40007ffe0ff */
[----:B------:R-:W-:Y:S02]  /*dca0*/  IABS R5, R9 ;  /* 0x0000000900057213 */ /* 0x000fe40000000000 */
[----:B------:R-:W-:Y:S02]  /*dcb0*/  IABS R6, R11 ;  /* 0x0000000b00067213 */ /* 0x000fe40000000000 */
[----:B------:R-:W-:Y:S02]  /*dcc0*/  LOP3.LUT R9, R9, c[0x0][0x2d0], RZ, 0x3c, !PT ;  /* 0x0000b40009097a12 */ /* 0x000fe400078e3cff */
[----:B------:R-:W-:Y:S02]  /*dcd0*/  LOP3.LUT R11, R11, c[0x0][0x2d0], RZ, 0x3c, !PT ;  /* 0x0000b4000b0b7a12 */ /* 0x000fe400078e3cff */
[----:B------:R-:W-:Y:S01]  /*dce0*/  ISETP.GE.AND P2, PT, R9, RZ, PT ;  /* 0x000000ff0900720c */ /* 0x000fe20003f46270 */
        /* <DEDUP_REMOVED lines=50> */
.L_x_6493:
        /* <DEDUP_REMOVED lines=62> */
[----:B---3--:R-:W-:Y:S01]  /*e3f0*/  @!P1 LEA R20, P2, R18, R186, 0x1 ;  /* 0x000000ba12149211 */ /* 0x008fe200078408ff */
        /* <DEDUP_REMOVED lines=25> */
.L_x_6492:
[----:B--234-:R-:W-:Y:S01]  /*e590*/  LDSM.16.MT88.4 R20, [R156+0x6000] ;  /* 0x006000009c14783b */ /* 0x01cfe20000004200 */
[----:B------:R-:W-:Y:S04]  /*e5a0*/  IADD3 R60, R170, -0x1, RZ ;  /* 0xffffffffaa3c7810 */ /* 0x000fe80007ffe0ff */
[----:B------:R-:W-:Y:S03]  /*e5b0*/  LEA R2, R60, R169, 0x7 ;  /* 0x000000a93c027211 */ /* 0x000fe600078e38ff */
[----:B------:R-:W-:Y:S01]  /*e5c0*/  LDSM.16.MT88.4 R28, [R155+0x6000] ;  /* 0x006000009b1c783b */ /* 0x000fe20000004200 */
[----:B------:R-:W-:Y:S01]  /*e5d0*/  I2F R7, R2 ;  /* 0x0000000200077306 */ /* 0x000fe20000201400 */
[C---:B------:R-:W-:Y:S02]  /*e5e0*/  IADD3 R15, R2.reuse, 0x20, RZ ;  /* 0x00000020020f7810 */ /* 0x040fe40007ffe0ff */
[C---:B------:R-:W-:Y:S02]  /*e5f0*/  IADD3 R49, R2.reuse, 0x10, RZ ;  /* 0x0000001002317810 */ /* 0x040fe40007ffe0ff */
[C---:B------:R-:W-:Y:S02]  /*e600*/  IADD3 R10, R2.reuse, 0x31, RZ ;  /* 0x00000031020a7810 */ /* 0x040fe40007ffe0ff */
[----:B------:R-:W-:Y:S01]  /*e610*/  LDSM.16.MT88.4 R44, [R154+0x6000] ;  /* 0x006000009a2c783b */ /* 0x000fe20000004200 */
        /* <DEDUP_REMOVED lines=40> */
[----:B------:R-:W2:Y:S02]  /*e8a0*/  I2F R63, R63 ;  /* 0x0000003f003f7306 */ /* 0x000ea40000201400 */
[C---:B-12---:R-:W-:Y:S02]  /*e8b0*/  FFMA.FTZ R66, R0.reuse, R63, R212 ;  /* 0x0000003f00427223 */ /* 0x046fe400000100d4 */
[CC--:B------:R-:W-:Y:S02]  /*e8c0*/  FFMA.FTZ R231, R0.reuse, R7.reuse, R231 ;  /* 0x0000000700e77223 */ /* 0x0c0fe400000100e7 */
[----:B------:R-:W-:Y:S01]  /*e8d0*/  FFMA.FTZ R227, R0, R7, R227 ;  /* 0x0000000700e37223 */ /* 0x000fe200000100e3 */
[----:B------:R-:W-:Y:S01]  /*e8e0*/  IADD3 R7, R2, 0x40, RZ ;  /* 0x0000004002077810 */ /* 0x000fe20007ffe0ff */
[C---:B------:R-:W-:Y:S02]  /*e8f0*/  FFMA.FTZ R233, R0.reuse, R6, R233 ;  /* 0x0000000600e97223 */ /* 0x040fe400000100e9 */
[C---:B------:R-:W-:Y:S01]  /*e900*/  FFMA.FTZ R213, R0.reuse, R14, R213 ;  /* 0x0000000e00d57223 */ /* 0x040fe200000100d5 */
[----:B------:R-:W-:Y:S01]  /*e910*/  FMNMX.FTZ R16, R227, R100, !PT ;  /* 0x00000064e3107209 */ /* 0x000fe20007810000 */
[C---:B------:R-:W-:Y:S01]  /*e920*/  FFMA.FTZ R221, R0.reuse, R14, R221 ;  /* 0x0000000e00dd7223 */ /* 0x040fe200000100dd */
[----:B------:R-:W-:Y:S01]  /*e930*/  I2F R7, R7 ;  /* 0x0000000700077306 */ /* 0x000fe20000201400 */
[----:B------:R-:W-:Y:S01]  /*e940*/  FMNMX.FTZ R14, R231, R101, !PT ;  /* 0x00000065e70e7209 */ /* 0x000fe20007810000 */
[----:B------:R-:W-:Y:S01]  /*e950*/  FFMA.FTZ R229, R0, R6, R229 ;  /* 0x0000000600e57223 */ /* 0x000fe200000100e5 */
[----:B------:R-:W-:Y:S01]  /*e960*/  IADD3 R6, R2, 0x41, RZ ;  /* 0x0000004102067810 */ /* 0x000fe20007ffe0ff */
[CC--:B------:R-:W-:Y:S01]  /*e970*/  FFMA.FTZ R239, R0.reuse, R5.reuse, R239 ;  /* 0x0000000500ef7223 */ /* 0x0c0fe200000100ef */
[----:B------:R-:W-:Y:S01]  /*e980*/  FMNMX.FTZ R14, R233, R14, !PT ;  /* 0x0000000ee90e7209 */ /* 0x000fe20007810000 */
[----:B------:R-:W-:Y:S01]  /*e990*/  FFMA.FTZ R235, R0, R5, R235 ;  /* 0x0000000500eb7223 */ /* 0x000fe200000100eb */
[----:B------:R-:W-:Y:S01]  /*e9a0*/  IADD3 R5, R2, 0x50, RZ ;  /* 0x0000005002057810 */ /* 0x000fe20007ffe0ff */
[C---:B------:R-:W-:Y:S02]  /*e9b0*/  FFMA.FTZ R241, R0.reuse, R4, R241 ;  /* 0x0000000400f17223 */ /* 0x040fe400000100f1 */
[----:B------:R-:W1:Y:S01]  /*e9c0*/  I2F R6, R6 ;  /* 0x0000000600067306 */ /* 0x000e620000201400 */
[CC--:B------:R-:W-:Y:S02]  /*e9d0*/  FFMA.FTZ R209, R0.reuse, R12.reuse, R209 ;  /* 0x0000000c00d17223 */ /* 0x0c0fe400000100d1 */
[C---:B------:R-:W-:Y:S01]  /*e9e0*/  FFMA.FTZ R217, R0.reuse, R12, R217 ;  /* 0x0000000c00d97223 */ /* 0x040fe200000100d9 */
[----:B------:R-:W-:Y:S01]  /*e9f0*/  FMNMX.FTZ R12, R239, R14, !PT ;  /* 0x0000000eef0c7209 */ /* 0x000fe20007810000 */
[C---:B------:R-:W-:Y:S01]  /*ea00*/  FFMA.FTZ R237, R0.reuse, R4, R237 ;  /* 0x0000000400ed7223 */ /* 0x040fe200000100ed */
[----:B------:R-:W-:Y:S01]  /*ea10*/  FMNMX.FTZ R14, R229, R16, !PT ;  /* 0x00000010e50e7209 */ /* 0x000fe20007810000 */
[CC--:B------:R-:W-:Y:S01]  /*ea20*/  FFMA.FTZ R251, R0.reuse, R49.reuse, R251 ;  /* 0x0000003100fb7223 */ /* 0x0c0fe200000100fb */
[----:B------:R-:W-:Y:S01]  /*ea30*/  FMNMX.FTZ R12, R241, R12, !PT ;  /* 0x0000000cf10c7209 */ /* 0x000fe20007810000 */
[C---:B------:R-:W-:Y:S01]  /*ea40*/  FFMA.FTZ R49, R0.reuse, R49, R245 ;  /* 0x0000003100317223 */ /* 0x040fe200000100f5 */
[----:B------:R-:W2:Y:S01]  /*ea50*/  I2F R5, R5 ;  /* 0x0000000500057306 */ /* 0x000ea20000201400 */
[----:B------:R-:W-:Y:S01]  /*ea60*/  FMNMX.FTZ R14, R235, R14, !PT ;  /* 0x0000000eeb0e7209 */ /* 0x000fe20007810000 */
[CC--:B------:R-:W-:Y:S01]  /*ea70*/  FFMA.FTZ R249, R0.reuse, R35.reuse, R249 ;  /* 0x0000002300f97223 */ /* 0x0c0fe200000100f9 */
[----:B------:R-:W-:Y:S01]  /*ea80*/  FMNMX.FTZ R12, R251, R12, !PT ;  /* 0x0000000cfb0c7209 */ /* 0x000fe20007810000 */
[C---:B------:R-:W-:Y:S01]  /*ea90*/  FFMA.FTZ R35, R0.reuse, R35, R243 ;  /* 0x0000002300237223 */ /* 0x040fe200000100f3 */
[----:B------:R-:W-:Y:S01]  /*eaa0*/  FMNMX.FTZ R14, R237, R14, !PT ;  /* 0x0000000eed0e7209 */ /* 0x000fe20007810000 */
[----:B------:R-:W-:Y:S01]  /*eab0*/  FFMA.FTZ R194, R0, R33, R194 ;  /* 0x0000002100c27223 */ /* 0x000fe200000100c2 */
[----:B------:R-:W-:Y:S01]  /*eac0*/  IADD3 R4, R2, 0x51, RZ ;  /* 0x0000005102047810 */ /* 0x000fe20007ffe0ff */
[CC--:B------:R-:W-:Y:S02]  /*ead0*/  FFMA.FTZ R219, R0.reuse, R13.reuse, R219 ;  /* 0x0000000d00db7223 */ /* 0x0c0fe400000100db */
[C---:B------:R-:W-:Y:S01]  /*eae0*/  FFMA.FTZ R211, R0.reuse, R13, R211 ;  /* 0x0000000d00d37223 */ /* 0x040fe200000100d3 */
[----:B------:R-:W-:Y:S01]  /*eaf0*/  FMNMX.FTZ R13, R249, R12, !PT ;  /* 0x0000000cf90d7209 */ /* 0x000fe20007810000 */
[C---:B------:R-:W-:Y:S01]  /*eb00*/  FFMA.FTZ R192, R0.reuse, R3, R192 ;  /* 0x0000000300c07223 */ /* 0x040fe200000100c0 */
[----:B------:R-:W3:Y:S01]  /*eb10*/  I2F R4, R4 ;  /* 0x0000000400047306 */ /* 0x000ee20000201400 */
[----:B------:R-:W-:Y:S01]  /*eb20*/  FMNMX.FTZ R12, R49, R14, !PT ;  /* 0x0000000e310c7209 */ /* 0x000fe20007810000 */
[----:B------:R-:W-:Y:S01]  /*eb30*/  FFMA.FTZ R33, R0, R33, R247 ;  /* 0x0000002100217223 */ /* 0x000fe200000100f7 */
[----:B------:R-:W-:Y:S01]  /*eb40*/  FMNMX.FTZ R13, R194, R13, !PT ;  /* 0x0000000dc20d7209 */ /* 0x000fe20007810000 */
[C---:B------:R-:W-:Y:S01]  /*eb50*/  FFMA.FTZ R223, R0.reuse, R15, R223 ;  /* 0x0000000f00df7223 */ /* 0x040fe200000100df */
[----:B------:R-:W-:Y:S01]  /*eb60*/  FMNMX.FTZ R12, R35, R12, !PT ;  /* 0x0000000c230c7209 */ /* 0x000fe20007810000 */
[----:B------:R-:W-:Y:S01]  /*eb70*/  FFMA.FTZ R225, R0, R3, R225 ;  /* 0x0000000300e17223 */ /* 0x000fe200000100e1 */
[----:B------:R-:W-:Y:S01]  /*eb80*/  IADD3 R3, R2, 0x58, RZ ;  /* 0x0000005802037810 */ /* 0x000fe20007ffe0ff */
[C---:B------:R-:W-:Y:S01]  /*eb90*/  FFMA.FTZ R205, R0.reuse, R10, R205 ;  /* 0x0000000a00cd7223 */ /* 0x040fe200000100cd */
[----:B------:R-:W-:Y:S01]  /*eba0*/  FMNMX.FTZ R12, R33, R12, !PT ;  /* 0x0000000c210c7209 */ /* 0x000fe20007810000 */
[----:B------:R-:W-:Y:S01]  /*ebb0*/  FFMA.FTZ R197, R0, R10, R197 ;  /* 0x0000000a00c57223 */ /* 0x000fe200000100c5 */
[----:B------:R-:W-:Y:S01]  /*ebc0*/  FMNMX.FTZ R10, R192, R13, !PT ;  /* 0x0000000dc00a7209 */ /* 0x000fe20007810000 */
[C---:B------:R-:W-:Y:S01]  /*ebd0*/  FFMA.FTZ R215, R0.reuse, R15, R215 ;  /* 0x0000000f00d77223 */ /* 0x040fe200000100d7 */
[----:B------:R-:W4:Y:S01]  /*ebe0*/  I2F R3, R3 ;  /* 0x0000000300037306 */ /* 0x000f220000201400 */
[----:B------:R-:W-:Y:S01]  /*ebf0*/  FMNMX.FTZ R12, R225, R12, !PT ;  /* 0x0000000ce10c7209 */ /* 0x000fe20007810000 */
[C---:B------:R-:W-:Y:S01]  /*ec00*/  FFMA.FTZ R201, R0.reuse, R8, R201 ;  /* 0x0000000800c97223 */ /* 0x040fe200000100c9 */
[----:B------:R-:W-:Y:S01]  /*ec10*/  FMNMX.FTZ R10, R223, R10, !PT ;  /* 0x0000000adf0a7209 */ /* 0x000fe20007810000 */
[C---:B------:R-:W-:Y:S01]  /*ec20*/  FFMA.FTZ R193, R0.reuse, R8, R193 ;  /* 0x0000000800c17223 */ /* 0x040fe200000100c1 */
[----:B------:R-:W-:Y:S01]  /*ec30*/  FMNMX.FTZ R12, R215, R12, !PT ;  /* 0x0000000cd70c7209 */ /* 0x000fe20007810000 */
[CC--:B------:R-:W-:Y:S01]  /*ec40*/  FFMA.FTZ R207, R0.reuse, R11.reuse, R207 ;  /* 0x0000000b00cf7223 */ /* 0x0c0fe200000100cf */
[----:B------:R-:W-:Y:S01]  /*ec50*/  FMNMX.FTZ R10, R221, R10, !PT ;  /* 0x0000000add0a7209 */ /* 0x000fe20007810000 */
[----:B------:R-:W-:Y:S01]  /*ec60*/  FFMA.FTZ R199, R0, R11, R199 ;  /* 0x0000000b00c77223 */ /* 0x000fe200000100c7 */
[----:B------:R-:W-:Y:S01]  /*ec70*/  IADD3 R11, R2, 0x61, RZ ;  /* 0x00000061020b7810 */ /* 0x000fe20007ffe0ff */
[CC--:B------:R-:W-:Y:S01]  /*ec80*/  FFMA.FTZ R203, R0.reuse, R9.reuse, R203 ;  /* 0x0000000900cb7223 */ /* 0x0c0fe200000100cb */
[----:B------:R-:W-:Y:S01]  /*ec90*/  FMNMX.FTZ R8, R219, R10, !PT ;  /* 0x0000000adb087209 */ /* 0x000fe20007810000 */
[C---:B-1----:R-:W-:Y:S01]  /*eca0*/  FFMA.FTZ R141, R0.reuse, R6, R141 ;  /* 0x00000006008d7223 */ /* 0x042fe2000001008d */
[----:B------:R-:W-:Y:S01]  /*ecb0*/  FMNMX.FTZ R10, R213, R12, !PT ;  /* 0x0000000cd50a7209 */ /* 0x000fe20007810000 */
[C---:B------:R-:W-:Y:S01]  /*ecc0*/  FFMA.FTZ R147, R0.reuse, R6, R147 ;  /* 0x0000000600937223 */ /* 0x040fe20000010093 */
[----:B------:R-:W1:Y:S01]  /*ecd0*/  I2F R11, R11 ;  /* 0x0000000b000b7306 */ /* 0x000e620000201400 */
[----:B------:R-:W-:Y:S01]  /*ece0*/  FMNMX.FTZ R8, R217, R8, !PT ;  /* 0x00000008d9087209 */ /* 0x000fe20007810000 */
[C---:B------:R-:W-:Y:S01]  /*ecf0*/  FFMA.FTZ R195, R0.reuse, R9, R195 ;  /* 0x0000000900c37223 */ /* 0x040fe200000100c3 */
[----:B------:R-:W-:Y:S01]  /*ed00*/  FMNMX.FTZ R10, R211, R10, !PT ;  /* 0x0000000ad30a7209 */ /* 0x000fe20007810000 */
[CC--:B------:R-:W-:Y:S01]  /*ed10*/  FFMA.FTZ R191, R0.reuse, R7.reuse, R191 ;  /* 0x0000000700bf7223 */ /* 0x0c0fe200000100bf */
        /* <DEDUP_REMOVED lines=11> */
[CC--:B--2---:R-:W-:Y:S01]  /*edd0*/  FFMA.FTZ R135, R0.reuse, R5.reuse, R135 ;  /* 0x0000000500877223 */ /* 0x0c4fe20000010087 */
[----:B------:R-:W-:Y:S01]  /*ede0*/  FMNMX.FTZ R6, R201, R6, !PT ;  /* 0x00000006c9067209 */ /* 0x000fe20007810000 */
[C---:B---3--:R-:W-:Y:S01]  /*edf0*/  FFMA.FTZ R133, R0.reuse, R4, R133 ;  /* 0x0000000400857223 */ /* 0x048fe20000010085 */
[----:B------:R-:W-:Y:S01]  /*ee00*/  FMNMX.FTZ R8, R195, R8, !PT ;  /* 0x00000008c3087209 */ /* 0x000fe20007810000 */
[C---:B------:R-:W-:Y:S01]  /*ee10*/  FFMA.FTZ R123, R0.reuse, R4, R123 ;  /* 0x00000004007b7223 */ /* 0x040fe2000001007b */
[----:B------:R-:W-:Y:S01]  /*ee20*/  FMNMX.FTZ R6, R191, R6, !PT ;  /* 0x00000006bf067209 */ /* 0x000fe20007810000 */
[C---:B------:R-:W-:Y:S01]  /*ee30*/  FFMA.FTZ R125, R0.reuse, R5, R125 ;  /* 0x00000005007d7223 */ /* 0x040fe2000001007d */
[----:B------:R-:W-:Y:S01]  /*ee40*/  FMNMX.FTZ R8, R193, R8, !PT ;  /* 0x00000008c1087209 */ /* 0x000fe20007810000 */
[C---:B----4-:R-:W-:Y:S01]  /*ee50*/  FFMA.FTZ R131, R0.reuse, R3, R131 ;  /* 0x0000000300837223 */ /* 0x050fe20000010083 */
[----:B------:R-:W-:Y:S01]  /*ee60*/  FMNMX.FTZ R6, R147, R6, !PT ;  /* 0x0000000693067209 */ /* 0x000fe20007810000 */
[C---:B------:R-:W-:Y:S01]  /*ee70*/  FFMA.FTZ R129, R0.reuse, R117, R129 ;  /* 0x0000007500817223 */ /* 0x040fe20000010081 */
[----:B------:R-:W-:Y:S01]  /*ee80*/  FMNMX.FTZ R8, R143, R8, !PT ;  /* 0x000000088f087209 */ /* 0x000fe20007810000 */
[C---:B------:R-:W-:Y:S01]  /*ee90*/  FFMA.FTZ R121, R0.reuse, R3, R121 ;  /* 0x0000000300797223 */ /* 0x040fe20000010079 */
[----:B------:R-:W-:Y:S01]  /*eea0*/  FMNMX.FTZ R6, R139, R6, !PT ;  /* 0x000000068b067209 */ /* 0x000fe20007810000 */
[C---:B------:R-:W-:Y:S01]  /*eeb0*/  FFMA.FTZ R117, R0.reuse, R117, R202 ;  /* 0x0000007500757223 */ /* 0x040fe200000100ca */
[----:B------:R-:W-:Y:S01]  /*eec0*/  FMNMX.FTZ R8, R141, R8, !PT ;  /* 0x000000088d087209 */ /* 0x000fe20007810000 */
[----:B------:R-:W-:Y:S01]  /*eed0*/  FFMA.FTZ R115, R0, R111, R115 ;  /* 0x0000006f00737223 */ /* 0x000fe20000010073 */
[----:B------:R-:W-:Y:S01]  /*eee0*/  IADD3 R9, R2, 0x69, RZ ;  /* 0x0000006902097810 */ /* 0x000fe20007ffe0ff */
[----:B------:R-:W-:Y:S01]  /*eef0*/  LDSM.16.MT88.4 R12, [R158+0x6000] ;  /* 0x006000009e0c783b */ /* 0x000fe20000004200 */
[----:B------:R-:W-:Y:S01]  /*ef00*/  FMNMX.FTZ R4, R137, R6, !PT ;  /* 0x0000000689047209 */ /* 0x000fe20007810000 */
[C---:B-1----:R-:W-:Y:S01]  /*ef10*/  FFMA.FTZ R59, R0.reuse, R11, R204 ;  /* 0x0000000b003b7223 */ /* 0x042fe200000100cc */
[----:B------:R-:W1:Y:S01]  /*ef20*/  I2F R7, R9 ;  /* 0x0000000900077306 */ /* 0x000e620000201400 */
[----:B------:R-:W-:Y:S01]  /*ef30*/  FMNMX.FTZ R6, R55, R8, !PT ;  /* 0x0000000837067209 */ /* 0x000fe20007810000 */
[C---:B------:R-:W-:Y:S01]  /*ef40*/  FFMA.FTZ R111, R0.reuse, R111, R200 ;  /* 0x0000006f006f7223 */ /* 0x040fe200000100c8 */
        /* <DEDUP_REMOVED lines=12> */
[----:B------:R-:W-:Y:S02]  /*f010*/  FMNMX.FTZ R6, R123, R6, !PT ;  /* 0x000000067b067209 */ /* 0x000fe40007810000 */
[----:B------:R-:W2:Y:S01]  /*f020*/  I2F R5, R5 ;  /* 0x0000000500057306 */ /* 0x000ea20000201400 */
[----:B------:R-:W-:Y:S02]  /*f030*/  IADD3 R3, R2, 0x79, RZ ;  /* 0x0000007902037810 */ /* 0x000fe40007ffe0ff */
[----:B------:R-:W-:Y:S02]  /*f040*/  FMNMX.FTZ R4, R129, R4, !PT ;  /* 0x0000000481047209 */ /* 0x000fe40007810000 */
[----:B------:R-:W-:Y:S02]  /*f050*/  FMNMX.FTZ R6, R121, R6, !PT ;  /* 0x0000000679067209 */ /* 0x000fe40007810000 */
[----:B------:R-:W-:Y:S01]  /*f060*/  FMNMX.FTZ R4, R115, R4, !PT ;  /* 0x0000000473047209 */ /* 0x000fe20007810000 */
[CC--:B-1----:R-:W-:Y:S01]  /*f070*/  FFMA.FTZ R113, R0.reuse, R7.reuse, R113 ;  /* 0x0000000700717223 */ /* 0x0c2fe20000010071 */
[----:B------:R-:W-:Y:S01]  /*f080*/  FMNMX.FTZ R6, R117, R6, !PT ;  /* 0x0000000675067209 */ /* 0x000fe20007810000 */
[----:B------:R-:W1:Y:S01]  /*f090*/  I2F R3, R3 ;  /* 0x0000000300037306 */ /* 0x000e620000201400 */
[----:B------:R-:W-:Y:S01]  /*f0a0*/  FMNMX.FTZ R4, R59, R4, !PT ;  /* 0x000000043b047209 */ /* 0x000fe20007810000 */
[C---:B------:R-:W-:Y:S01]  /*f0b0*/  FFMA.FTZ R105, R0.reuse, R7, R105 ;  /* 0x0000000700697223 */ /* 0x040fe20000010069 */
[----:B------:R-:W-:Y:S02]  /*f0c0*/  FMNMX.FTZ R6, R111, R6, !PT ;  /* 0x000000066f067209 */ /* 0x000fe40007810000 */
[----:B------:R-:W-:Y:S02]  /*f0d0*/  FMNMX.FTZ R4, R57, R4, !PT ;  /* 0x0000000439047209 */ /* 0x000fe40007810000 */
[----:B------:R-:W-:Y:S02]  /*f0e0*/  FMNMX.FTZ R6, R109, R6, !PT ;  /* 0x000000066d067209 */ /* 0x000fe40007810000 */
[----:B------:R-:W-:Y:S02]  /*f0f0*/  FMNMX.FTZ R4, R113, R4, !PT ;  /* 0x0000000471047209 */ /* 0x000fe40007810000 */
[----:B------:R-:W-:Y:S02]  /*f100*/  FMNMX.FTZ R6, R107, R6, !PT ;  /* 0x000000066b067209 */ /* 0x000fe40007810000 */
[----:B------:R-:W-:Y:S01]  /*f110*/  FMNMX.FTZ R7, R67, R4, !PT ;  /* 0x0000000443077209 */ /* 0x000fe20007810000 */
[CC--:B--2---:R-:W-:Y:S01]  /*f120*/  FFMA.FTZ R37, R0.reuse, R5.reuse, R37 ;  /* 0x0000000500257223 */ /* 0x0c4fe20000010025 */
[----:B------:R-:W-:Y:S01]  /*f130*/  FMNMX.FTZ R6, R105, R6, !PT ;  /* 0x0000000669067209 */ /* 0x000fe20007810000 */
[----:B------:R-:W-:Y:S01]  /*f140*/  FFMA.FTZ R62, R0, R5, R62 ;  /* 0x00000005003e7223 */ /* 0x000fe2000001003e */
[----:B------:R-:W-:Y:S02]  /*f150*/  FMNMX.FTZ R2, R66, R7, !PT ;  /* 0x0000000742027209 */ /* 0x000fe40007810000 */
[----:B------:R-:W-:Y:S02]  /*f160*/  FMNMX.FTZ R4, R65, R6, !PT ;  /* 0x0000000641047209 */ /* 0x000fe40007810000 */
[----:B------:R-:W-:Y:S02]  /*f170*/  FMNMX.FTZ R7, R37, R2, !PT ;  /* 0x0000000225077209 */ /* 0x000fe40007810000 */
[----:B------:R-:W-:Y:S01]  /*f180*/  FMNMX.FTZ R11, R63, R4, !PT ;  /* 0x000000043f0b7209 */ /* 0x000fe20007810000 */
[CC--:B-1----:R-:W-:Y:S02]  /*f190*/  FFMA.FTZ R36, R0.reuse, R3.reuse, R36 ;  /* 0x0000000300247223 */ /* 0x0c2fe40000010024 */
[----:B------:R-:W-:Y:S01]  /*f1a0*/  FFMA.FTZ R61, R0, R3, R61 ;  /* 0x00000003003d7223 */ /* 0x000fe2000001003d */
[----:B------:R-:W-:Y:S02]  /*f1b0*/  FMNMX.FTZ R2, R62, R11, !PT ;  /* 0x0000000b3e027209 */ /* 0x000fe40007810000 */
[----:B------:R-:W-:Y:S02]  /*f1c0*/  FMNMX.FTZ R6, R36, R7, !PT ;  /* 0x0000000724067209 */ /* 0x000fe40007810000 */
[----:B------:R-:W-:Y:S03]  /*f1d0*/  FMNMX.FTZ R9, R61, R2, !PT ;  /* 0x000000023d097209 */ /* 0x000fe60007810000 */
[----:B------:R-:W1:Y:S08]  /*f1e0*/  SHFL.BFLY PT, R3, R6, 0x2, 0x1f ;  /* 0x0c401f0006037f89 */ /* 0x000e7000000e0000 */
[----:B------:R-:W2:Y:S01]  /*f1f0*/  SHFL.BFLY PT, R4, R9, 0x2, 0x1f ;  /* 0x0c401f0009047f89 */ /* 0x000ea200000e0000 */
[----:B-1----:R-:W-:Y:S07]  /*f200*/  FMNMX.FTZ R5, R6, R3, !PT ;  /* 0x0000000306057209 */ /* 0x002fee0007810000 */
[----:B------:R-:W1:Y:S01]  /*f210*/  SHFL.BFLY PT, R2, R5, 0x1, 0x1f ;  /* 0x0c201f0005027f89 */ /* 0x000e6200000e0000 */
[----:B--2---:R-:W-:Y:S07]  /*f220*/  FMNMX.FTZ R8, R9, R4, !PT ;  /* 0x0000000409087209 */ /* 0x004fee0007810000 */
[----:B------:R-:W2:Y:S01]  /*f230*/  SHFL.BFLY PT, R3, R8, 0x1, 0x1f ;  /* 0x0c201f0008037f89 */ /* 0x000ea200000e0000 */
[----:B-1----:R-:W-:Y:S04]  /*f240*/  FMNMX.FTZ R2, R5, R2, !PT ;  /* 0x0000000205027209 */ /* 0x002fe80007810000 */
[C---:B------:R-:W-:Y:S01]  /*f250*/  FSETP.NEU.FTZ.AND P1, PT, R2.reuse, -INF , PT ;  /* 0xff8000000200780b */ /* 0x040fe20003f3d000 */
[----:B------:R-:W-:Y:S01]  /*f260*/  FADD.FTZ R4, -R2, R101 ;  /* 0x0000006502047221 */ /* 0x000fe20000010100 */
[----:B--2---:R-:W-:Y:S03]  /*f270*/  FMNMX.FTZ R3, R8, R3, !PT ;  /* 0x0000000308037209 */ /* 0x004fe60007810000 */
[----:B------:R-:W-:Y:S02]  /*f280*/  FMUL.FTZ R39, R4, c[0x0][0x23c] ;  /* 0x00008f0004277a20 */ /* 0x000fe40000410000 */
[C---:B------:R-:W-:Y:S04]  /*f290*/  FADD.FTZ R4, -R3.reuse, R100 ;  /* 0x0000006403047221 */ /* 0x040fe80000010100 */
[----:B------:R-:W1:Y:S01]  /*f2a0*/  MUFU.EX2 R39, R39 ;  /* 0x0000002700277308 */ /* 0x000e620000000800 */
[----:B------:R-:W-:Y:S02]  /*f2b0*/  FMUL.FTZ R100, R2, c[0x0][0x23c] ;  /* 0x00008f0002647a20 */ /* 0x000fe40000410000 */
[C---:B------:R-:W-:Y:S02]  /*f2c0*/  FMUL.FTZ R64, R3.reuse, c[0x0][0x23c] ;  /* 0x00008f0003407a20 */ /* 0x040fe40000410000 */
[----:B------:R-:W-:Y:S01]  /*f2d0*/  FMUL.FTZ R38, R4, c[0x0][0x23c] ;  /* 0x00008f0004267a20 */ /* 0x000fe20000410000 */
[----:B------:R-:W-:Y:S02]  /*f2e0*/  FSEL R100, R100, RZ, P1 ;  /* 0x000000ff64647208 */ /* 0x000fe40000800000 */
[----:B------:R-:W-:Y:S03]  /*f2f0*/  FSETP.NEU.FTZ.AND P1, PT, R3, -INF , PT ;  /* 0xff8000000300780b */ /* 0x000fe60003f3d000 */
[----:B------:R-:W2:Y:S01]  /*f300*/  MUFU.EX2 R38, R38 ;  /* 0x0000002600267308 */ /* 0x000ea20000000800 */
[----:B------:R-:W-:Y:S01]  /*f310*/  FSEL R64, R64, RZ, P1 ;  /* 0x000000ff40407208 */ /* 0x000fe20000800000 */
[--C-:B------:R-:W-:Y:S01]  /*f320*/  FFMA.FTZ R145, R231, c[0x0][0x23c], -R100.reuse ;  /* 0x00008f00e7917a23 */ /* 0x100fe20000010864 */
[----:B------:R-:W-:Y:S01]  /*f330*/  ISETP.GT.AND P1, PT, R170, 0x1, PT ;  /* 0x00000001aa00780c */ /* 0x000fe20003f24270 */
[----:B------:R-:W-:Y:S01]  /*f340*/  FFMA.FTZ R106, R233, c[0x0][0x23c], -R100 ;  /* 0x00008f00e96a7a23 */ /* 0x000fe20000010864 */
[----:B------:R-:W-:Y:S01]  /*f350*/  MOV R170, R60 ;  /* 0x0000003c00aa7202 */ /* 0x000fe20000000f00 */
[--C-:B------:R-:W-:Y:S02]  /*f360*/  FFMA.FTZ R58, R229, c[0x0][0x23c], -R64.reuse ;  /* 0x00008f00e53a7a23 */ /* 0x100fe40000010840 */
[--C-:B------:R-:W-:Y:S02]  /*f370*/  FFMA.FTZ R56, R235, c[0x0][0x23c], -R64.reuse ;  /* 0x00008f00eb387a23 */ /* 0x100fe40000010840 */
[----:B------:R-:W-:Y:S01]  /*f380*/  MUFU.EX2 R145, R145 ;  /* 0x0000009100917308 */ /* 0x000fe20000000800 */
[--C-:B------:R-:W-:Y:S02]  /*f390*/  FFMA.FTZ R127, R227, c[0x0][0x23c], -R64.reuse ;  /* 0x00008f00e37f7a23 */ /* 0x100fe40000010840 */
[----:B------:R-:W-:Y:S02]  /*f3a0*/  FFMA.FTZ R101, R237, c[0x0][0x23c], -R64 ;  /* 0x00008f00ed657a23 */ /* 0x000fe40000010840 */
[--C-:B------:R-:W-:Y:S02]  /*f3b0*/  FFMA.FTZ R119, R239, c[0x0][0x23c], -R100.reuse ;  /* 0x00008f00ef777a23 */ /* 0x100fe40000010864 */
[----:B------:R-:W-:Y:S02]  /*f3c0*/  FFMA.FTZ R104, R241, c[0x0][0x23c], -R100 ;  /* 0x00008f00f1687a23 */ /* 0x000fe40000010864 */
[C---:B-1----:R-:W-:Y:S01]  /*f3d0*/  FMUL.FTZ R10, R39.reuse, R94 ;  /* 0x0000005e270a7220 */ /* 0x042fe20000410000 */
[----:B------:R-:W1:Y:S01]  /*f3e0*/  MUFU.EX2 R106, R106 ;  /* 0x0000006a006a7308 */ /* 0x000e620000000800 */
[C---:B------:R-:W-:Y:S02]  /*f3f0*/  FMUL.FTZ R11, R39.reuse, R95 ;  /* 0x0000005f270b7220 */ /* 0x040fe40000410000 */
[----:B------:R-:W-:Y:S02]  /*f400*/  FMUL.FTZ R18, R39, R86 ;  /* 0x0000005627127220 */ /* 0x000fe40000410000 */
[C---:B--2---:R-:W-:Y:S02]  /*f410*/  FMUL.FTZ R8, R38.reuse, R92 ;  /* 0x0000005c26087220 */ /* 0x044fe40000410000 */
[C---:B------:R-:W-:Y:S02]  /*f420*/  FMUL.FTZ R9, R38.reuse, R93 ;  /* 0x0000005d26097220 */ /* 0x040fe40000410000 */
[----:B------:R-:W-:Y:S01]  /*f430*/  LDSM.16.MT88.4 R92, [R158+0x9800] ;  /* 0x009800009e5c783b */ /* 0x000fe20000004200 */
[----:B------:R-:W-:Y:S01]  /*f440*/  MUFU.EX2 R119, R119 ;  /* 0x0000007700777308 */ /* 0x000fe20000000800 */
[C---:B------:R-:W-:Y:S02]  /*f450*/  FMUL.FTZ R16, R38.reuse, R84 ;  /* 0x0000005426107220 */ /* 0x040fe40000410000 */
[--C-:B------:R-:W-:Y:S02]  /*f460*/  FFMA.FTZ R52, R35, c[0x0][0x23c], -R64.reuse ;  /* 0x00008f0023347a23 */ /* 0x100fe40000010840 */
[----:B------:R-:W-:Y:S02]  /*f470*/  FFMA.FTZ R116, R55, c[0x0][0x23c], -R64 ;  /* 0x00008f0037747a23 */ /* 0x000fe40000010840 */
[----:B------:R-:W-:Y:S02]  /*f480*/  FFMA.FTZ R126, R59, c[0x0][0x23c], -R100 ;  /* 0x00008f003b7e7a23 */ /* 0x000fe40000010864 */
[C---:B------:R-:W-:Y:S01]  /*f490*/  FMUL.FTZ R6, R39.reuse, R98 ;  /* 0x0000006227067220 */ /* 0x040fe20000410000 */
[----:B------:R-:W2:Y:S01]  /*f4a0*/  MUFU.EX2 R104, R104 ;  /* 0x0000006800687308 */ /* 0x000ea20000000800 */
[----:B------:R-:W-:Y:S02]  /*f4b0*/  FMUL.FTZ R7, R39, R99 ;  /* 0x0000006327077220 */ /* 0x000fe40000410000 */
[----:B------:R-:W-:Y:S01]  /*f4c0*/  FMUL.FTZ R4, R38, R96 ;  /* 0x0000006026047220 */ /* 0x000fe20000410000 */
[----:B-1----:R-:W-:Y:S01]  /*f4d0*/  F2FP.BF16.PACK_AB R41, R106, R145 ;  /* 0x000000916a29723e */ /* 0x002fe200000010ff */
[C---:B------:R-:W-:Y:S02]  /*f4e0*/  FMUL.FTZ R5, R38.reuse, R97 ;  /* 0x0000006126057220 */ /* 0x040fe40000410000 */
[C---:B------:R-:W-:Y:S02]  /*f4f0*/  FMUL.FTZ R17, R38.reuse, R85 ;  /* 0x0000005526117220 */ /* 0x040fe40000410000 */
[C---:B------:R-:W-:Y:S01]  /*f500*/  FMUL.FTZ R24, R38.reuse, R76 ;  /* 0x0000004c26187220 */ /* 0x040fe20000410000 */
[----:B------:R-:W-:Y:S01]  /*f510*/  MUFU.EX2 R127, R127 ;  /* 0x0000007f007f7308 */ /* 0x000fe20000000800 */
[----:B------:R-:W-:Y:S02]  /*f520*/  FFMA.FTZ R76, R49, c[0x0][0x23c], -R64 ;  /* 0x00008f00314c7a23 */ /* 0x000fe40000010840 */
[----:B------:R-:W1:Y:S01]  /*f530*/  LDSM.16.MT88.4 R48, [R158+0x6800] ;  /* 0x006800009e30783b */ /* 0x000e620000004200 */
[C---:B------:R-:W-:Y:S02]  /*f540*/  FMUL.FTZ R25, R38.reuse, R77 ;  /* 0x0000004d26197220 */ /* 0x040fe40000410000 */
[----:B------:R-:W-:Y:S02]  /*f550*/  FFMA.FTZ R85, R249, c[0x0][0x23c], -R100 ;  /* 0x00008f00f9557a23 */ /* 0x000fe40000010864 */
[----:B------:R-:W-:Y:S02]  /*f560*/  FMUL.FTZ R32, R38, R68 ;  /* 0x0000004426207220 */ /* 0x000fe40000410000 */
[----:B------:R-:W3:Y:S01]  /*f570*/  MUFU.EX2 R58, R58 ;  /* 0x0000003a003a7308 */ /* 0x000ee20000000800 */
[C---:B------:R-:W-:Y:S02]  /*f580*/  FMUL.FTZ R34, R39.reuse, R70 ;  /* 0x0000004627227220 */ /* 0x040fe40000410000 */
[----:B------:R-:W-:Y:S01]  /*f590*/  FMUL.FTZ R35, R39, R71 ;  /* 0x0000004727237220 */ /* 0x000fe20000410000 */
[----:B--2---:R-:W-:Y:S01]  /*f5a0*/  F2FP.BF16.PACK_AB R43, R104, R119 ;  /* 0x00000077682b723e */ /* 0x004fe200000010ff */
[----:B------:R-:W-:Y:S02]  /*f5b0*/  FFMA.FTZ R124, R117, c[0x0][0x23c], -R64 ;  /* 0x00008f00757c7a23 */ /* 0x000fe40000010840 */
[----:B------:R-:W-:Y:S02]  /*f5c0*/  FFMA.FTZ R117, R57, c[0x0][0x23c], -R100 ;  /* 0x00008f0039757a23 */ /* 0x000fe40000010864 */
[C---:B------:R-:W-:Y:S01]  /*f5d0*/  FMUL.FTZ R19, R39.reuse, R87 ;  /* 0x0000005727137220 */ /* 0x040fe20000410000 */
[----:B------:R-:W-:Y:S01]  /*f5e0*/  MUFU.EX2 R56, R56 ;  /* 0x0000003800387308 */ /* 0x000fe20000000800 */
[C---:B------:R-:W-:Y:S02]  /*f5f0*/  FMUL.FTZ R26, R39.reuse, R78 ;  /* 0x0000004e271a7220 */ /* 0x040fe40000410000 */
[----:B------:R-:W-:Y:S02]  /*f600*/  FMUL.FTZ R27, R39, R79 ;  /* 0x0000004f271b7220 */ /* 0x000fe40000410000 */
[--C-:B------:R-:W-:Y:S02]  /*f610*/  FFMA.FTZ R77, R213, c[0x0][0x23c], -R64.reuse ;  /* 0x00008f00d54d7a23 */ /* 0x100fe40000010840 */
[--C-:B------:R-:W-:Y:S02]  /*f620*/  FFMA.FTZ R78, R211, c[0x0][0x23c], -R64.reuse ;  /* 0x00008f00d34e7a23 */ /* 0x100fe40000010840 */
[----:B------:R-:W-:Y:S01]  /*f630*/  FFMA.FTZ R79, R209, c[0x0][0x23c], -R64 ;  /* 0x00008f00d14f7a23 */ /* 0x000fe20000010840 */
[----:B------:R-:W2:Y:S01]  /*f640*/  MUFU.EX2 R101, R101 ;  /* 0x0000006500657308 */ /* 0x000ea20000000800 */
[----:B------:R-:W-:Y:S02]  /*f650*/  FFMA.FTZ R87, R194, c[0x0][0x23c], -R100 ;  /* 0x00008f00c2577a23 */ /* 0x000fe40000010864 */
[--C-:B------:R-:W-:Y:S01]  /*f660*/  FFMA.FTZ R68, R225, c[0x0][0x23c], -R64.reuse ;  /* 0x00008f00e1447a23 */ /* 0x100fe20000010840 */
[----:B---3--:R-:W-:Y:S01]  /*f670*/  F2FP.BF16.PACK_AB R40, R58, R127 ;  /* 0x0000007f3a28723e */ /* 0x008fe200000010ff */
[----:B------:R-:W-:Y:S02]  /*f680*/  FFMA.FTZ R127, R38, R187, R127 ;  /* 0x000000bb267f7223 */ /* 0x000fe4000001007f */
[----:B------:R-:W-:Y:S02]  /*f690*/  FFMA.FTZ R96, R199, c[0x0][0x23c], -R64 ;  /* 0x00008f00c7607a23 */ /* 0x000fe40000010840 */
[----:B------:R-:W-:Y:S01]  /*f6a0*/  FADD.FTZ R127, R58, R127 ;  /* 0x0000007f3a7f7221 */ /* 0x000fe20000010000 */
[----:B------:R-:W-:Y:S01]  /*f6b0*/  MUFU.EX2 R85, R85 ;  /* 0x0000005500557308 */ /* 0x000fe20000000800 */
[----:B------:R-:W-:Y:S02]  /*f6c0*/  FFMA.FTZ R112, R137, c[0x0][0x23c], -R100 ;  /* 0x00008f0089707a23 */ /* 0x000fe40000010864 */
[--C-:B------:R-:W-:Y:S02]  /*f6d0*/  FFMA.FTZ R137, R141, c[0x0][0x23c], -R64.reuse ;  /* 0x00008f008d897a23 */ /* 0x100fe40000010840 */
[----:B------:R-:W-:Y:S02]  /*f6e0*/  FFMA.FTZ R141, R53, c[0x0][0x23c], -R64 ;  /* 0x00008f00358d7a23 */ /* 0x000fe40000010840 */
[--C-:B------:R-:W-:Y:S02]  /*f6f0*/  FFMA.FTZ R135, R135, c[0x0][0x23c], -R100.reuse ;  /* 0x00008f0087877a23 */ /* 0x100fe40000010864 */
[--C-:B------:R-:W-:Y:S01]  /*f700*/  FFMA.FTZ R118, R133, c[0x0][0x23c], -R100.reuse ;  /* 0x00008f0085767a23 */ /* 0x100fe20000010864 */
[----:B------:R-:W-:Y:S01]  /*f710*/  MUFU.EX2 R87, R87 ;  /* 0x0000005700577308 */ /* 0x000fe20000000800 */
[--C-:B------:R-:W-:Y:S02]  /*f720*/  FFMA.FTZ R120, R131, c[0x0][0x23c], -R100.reuse ;  /* 0x00008f0083787a23 */ /* 0x100fe40000010864 */
[----:B------:R-:W-:Y:S01]  /*f730*/  FFMA.FTZ R129, R129, c[0x0][0x23c], -R100 ;  /* 0x00008f0081817a23 */ /* 0x000fe20000010864 */
[----:B--2---:R-:W-:Y:S01]  /*f740*/  F2FP.BF16.PACK_AB R42, R101, R56 ;  /* 0x00000038652a723e */ /* 0x004fe200000010ff */
[--C-:B------:R-:W-:Y:S02]  /*f750*/  FFMA.FTZ R122, R125, c[0x0][0x23c], -R64.reuse ;  /* 0x00008f007d7a7a23 */ /* 0x100fe40000010840 */
[--C-:B------:R-:W-:Y:S02]  /*f760*/  FFMA.FTZ R123, R123, c[0x0][0x23c], -R64.reuse ;  /* 0x00008f007b7b7a23 */ /* 0x100fe40000010840 */
[----:B------:R-:W-:Y:S01]  /*f770*/  FFMA.FTZ R121, R121, c[0x0][0x23c], -R64 ;  /* 0x00008f0079797a23 */ /* 0x000fe20000010840 */
[----:B------:R-:W-:Y:S01]  /*f780*/  MUFU.EX2 R76, R76 ;  /* 0x0000004c004c7308 */ /* 0x000fe20000000800 */
[C---:B------:R-:W-:Y:S05]  /*f790*/  HMMA.16816.F32.BF16 R4, R40.reuse, R12, R4 ;  /* 0x0000000c2804723c */ /* 0x040fea0000041804 */
[----:B------:R-:W-:Y:S02]  /*f7a0*/  FFMA.FTZ R145, R39, R188, R145 ;  /* 0x000000bc27917223 */ /* 0x000fe40000010091 */
[C---:B------:R-:W-:Y:S01]  /*f7b0*/  FMUL.FTZ R12, R38.reuse, R88 ;  /* 0x00000058260c7220 */ /* 0x040fe20000410000 */
[C---:B------:R-:W-:Y:S01]  /*f7c0*/  HMMA.16816.F32.BF16 R8, R40.reuse, R14, R8 ;  /* 0x0000000e2808723c */ /* 0x040fe20000041808 */
[----:B------:R-:W-:Y:S03]  /*f7d0*/  MUFU.EX2 R68, R68 ;  /* 0x0000004400447308 */ /* 0x000fe60000000800 */
[C---:B------:R-:W-:Y:S02]  /*f7e0*/  FMUL.FTZ R13, R38.reuse, R89 ;  /* 0x00000059260d7220 */ /* 0x040fe40000410000 */
[--C-:B------:R-:W-:Y:S02]  /*f7f0*/  FFMA.FTZ R88, R251, c[0x0][0x23c], -R100.reuse ;  /* 0x00008f00fb587a23 */ /* 0x100fe40000010864 */
[C---:B------:R-:W-:Y:S03]  /*f800*/  FMUL.FTZ R14, R39.reuse, R90 ;  /* 0x0000005a270e7220 */ /* 0x040fe60000410000 */
[----:B------:R-:W-:Y:S01]  /*f810*/  MUFU.EX2 R77, R77 ;  /* 0x0000004d004d7308 */ /* 0x000fe20000000800 */
[----:B------:R-:W-:Y:S02]  /*f820*/  FMUL.FTZ R15, R39, R91 ;  /* 0x0000005b270f7220 */ /* 0x000fe40000410000 */
[--C-:B------:R-:W-:Y:S02]  /*f830*/  FFMA.FTZ R71, R221, c[0x0][0x23c], -R100.reuse ;  /* 0x00008f00dd477a23 */ /* 0x100fe40000010864 */
[--C-:B------:R-:W-:Y:S02]  /*f840*/  FFMA.FTZ R70, R219, c[0x0][0x23c], -R100.reuse ;  /* 0x00008f00db467a23 */ /* 0x100fe40000010864 */
[----:B------:R-:W-:Y:S01]  /*f850*/  FFMA.FTZ R90, R207, c[0x0][0x23c], -R100 ;  /* 0x00008f00cf5a7a23 */ /* 0x000fe20000010864 */
[C---:B------:R-:W-:Y:S02]  /*f860*/  HMMA.16816.F32.BF16 R12, R40.reuse, R20, R12 ;  /* 0x00000014280c723c */ /* 0x040fe4000004180c */
[----:B------:R-:W2:Y:S01]  /*f870*/  MUFU.EX2 R88, R88 ;  /* 0x0000005800587308 */ /* 0x000ea20000000800 */
[--C-:B------:R-:W-:Y:S02]  /*f880*/  FFMA.FTZ R89, R197, c[0x0][0x23c], -R64.reuse ;  /* 0x00008f00c5597a23 */ /* 0x100fe40000010840 */
[----:B------:R-:W-:Y:S02]  /*f890*/  FFMA.FTZ R91, R195, c[0x0][0x23c], -R64 ;  /* 0x00008f00c35b7a23 */ /* 0x000fe40000010840 */
        /* <DEDUP_REMOVED lines=11> */
[----:B------:R-:W-:Y:S02]  /*f950*/  FFMA.FTZ R81, R201, c[0x0][0x23c], -R100 ;  /* 0x00008f00c9517a23 */ /* 0x000fe40000010864 */
[C---:B------:R-:W-:Y:S01]  /*f960*/  FMUL.FTZ R29, R38.reuse, R73 ;  /* 0x00000049261d7220 */ /* 0x040fe20000410000 */
[----:B------:R-:W-:Y:S01]  /*f970*/  MUFU.EX2 R80, R80 ;  /* 0x0000005000507308 */ /* 0x000fe20000000800 */
[C---:B------:R-:W-:Y:S03]  /*f980*/  HMMA.16816.F32.BF16 R24, R40.reuse, R30, R24 ;  /* 0x0000001e2818723c */ /* 0x040fe60000041818 */
[----:B------:R-:W-:Y:S02]  /*f990*/  FFMA.FTZ R73, R33, c[0x0][0x23c], -R64 ;  /* 0x00008f0021497a23 */ /* 0x000fe40000010840 */
[C---:B------:R-:W-:Y:S02]  /*f9a0*/  FMUL.FTZ R28, R38.reuse, R72 ;  /* 0x00000048261c7220 */ /* 0x040fe40000410000 */
[C---:B------:R-:W-:Y:S02]  /*f9b0*/  FMUL.FTZ R31, R39.reuse, R75 ;  /* 0x0000004b271f7220 */ /* 0x040fe40000410000 */
[----:B------:R-:W3:Y:S03]  /*f9c0*/  MUFU.EX2 R75, R52 ;  /* 0x00000034004b7308 */ /* 0x000ee60000000800 */
[----:B------:R-:W-:Y:S02]  /*f9d0*/  FMUL.FTZ R30, R39, R74 ;  /* 0x0000004a271e7220 */ /* 0x000fe40000410000 */
[----:B------:R-:W-:Y:S02]  /*f9e0*/  FMUL.FTZ R33, R38, R69 ;  /* 0x0000004526217220 */ /* 0x000fe40000410000 */
[----:B------:R-:W-:Y:S02]  /*f9f0*/  FADD.FTZ R38, R56, R127 ;  /* 0x0000007f38267221 */ /* 0x000fe40000010000 */
[----:B------:R-:W-:Y:S01]  /*fa00*/  LDSM.16.MT88.4 R56, [R155+0x8800] ;  /* 0x008800009b38783b */ /* 0x000fe20000004200 */
[C---:B------:R-:W-:Y:S01]  /*fa10*/  HMMA.16816.F32.BF16 R28, R40.reuse, R44, R28 ;  /* 0x0000002c281c723c */ /* 0x040fe2000004181c */
[----:B------:R-:W4:Y:S02]  /*fa20*/  MUFU.EX2 R73, R73 ;  /* 0x0000004900497308 */ /* 0x000f240000000800 */
[----:B------:R-:W-:Y:S02]  /*fa30*/  FADD.FTZ R101, R101, R38 ;  /* 0x0000002665657221 */ /* 0x000fe40000010000 */
[--C-:B------:R-:W-:Y:S02]  /*fa40*/  FFMA.FTZ R72, R223, c[0x0][0x23c], -R100.reuse ;  /* 0x00008f00df487a23 */ /* 0x100fe40000010864 */
[----:B------:R-:W-:Y:S01]  /*fa50*/  FFMA.FTZ R69, R217, c[0x0][0x23c], -R100 ;  /* 0x00008f00d9457a23 */ /* 0x000fe20000010864 */
[----:B------:R-:W-:Y:S01]  /*fa60*/  HMMA.16816.F32.BF16 R32, R40, R46, R32 ;  /* 0x0000002e2820723c */ /* 0x000fe20000041820 */
[----:B------:R-:W5:Y:S02]  /*fa70*/  LDSM.16.MT88.4 R44, [R156+0x6800] ;  /* 0x006800009c2c783b */ /* 0x000f640000004200 */
[----:B------:R-:W5:Y:S01]  /*fa80*/  MUFU.EX2 R72, R72 ;  /* 0x0000004800487308 */ /* 0x000f620000000800 */
[--C-:B------:R-:W-:Y:S02]  /*fa90*/  FFMA.FTZ R74, R215, c[0x0][0x23c], -R64.reuse ;  /* 0x00008f00d74a7a23 */ /* 0x100fe40000010840 */
[----:B------:R-:W-:Y:S01]  /*faa0*/  FFMA.FTZ R108, R193, c[0x0][0x23c], -R64 ;  /* 0x00008f00c16c7a23 */ /* 0x000fe20000010840 */
[----:B--2---:R-:W-:Y:S01]  /*fab0*/  F2FP.BF16.PACK_AB R41, R85, R88 ;  /* 0x000000585529723e */ /* 0x004fe200000010ff */
[--C-:B------:R-:W-:Y:S01]  /*fac0*/  FFMA.FTZ R191, R191, c[0x0][0x23c], -R100.reuse ;  /* 0x00008f00bfbf7a23 */ /* 0x100fe20000010864 */
[----:B---3--:R-:W-:Y:S01]  /*fad0*/  F2FP.BF16.PACK_AB R40, R75, R76 ;  /* 0x0000004c4b28723e */ /* 0x008fe200000010ff */
[----:B------:R-:W-:Y:S02]  /*fae0*/  LDSM.16.MT88.4 R52, [R156+0x8000] ;  /* 0x008000009c34783b */ /* 0x000fe40000004200 */
[----:B------:R-:W-:Y:S01]  /*faf0*/  F2FP.BF16.PACK_AB R43, R80, R87 ;  /* 0x00000057502b723e */ /* 0x000fe200000010ff */
[----:B------:R-:W-:Y:S01]  /*fb00*/  MUFU.EX2 R78, R78 ;  /* 0x0000004e004e7308 */ /* 0x000fe20000000800 */
[--C-:B------:R-:W-:Y:S02]  /*fb10*/  FFMA.FTZ R110, R147, c[0x0][0x23c], -R100.reuse ;  /* 0x00008f00936e7a23 */ /* 0x100fe40000010864 */
[----:B------:R-:W-:Y:S01]  /*fb20*/  FFMA.FTZ R139, R139, c[0x0][0x23c], -R100 ;  /* 0x00008f008b8b7a23 */ /* 0x000fe20000010864 */
[----:B----4-:R-:W-:Y:S01]  /*fb30*/  F2FP.BF16.PACK_AB R42, R68, R73 ;  /* 0x00000049442a723e */ /* 0x010fe200000010ff */
[----:B------:R-:W-:Y:S02]  /*fb40*/  FFMA.FTZ R114, R143, c[0x0][0x23c], -R64 ;  /* 0x00008f008f727a23 */ /* 0x000fe40000010840 */
[----:B------:R-:W-:Y:S02]  /*fb50*/  FFMA.FTZ R115, R115, c[0x0][0x23c], -R100 ;  /* 0x00008f0073737a23 */ /* 0x000fe40000010864 */
[--C-:B------:R-:W-:Y:S01]  /*fb60*/  FFMA.FTZ R111, R111, c[0x0][0x23c], -R64.reuse ;  /* 0x00008f006f6f7a23 */ /* 0x100fe20000010840 */
[----:B------:R-:W2:Y:S01]  /*fb70*/  MUFU.EX2 R79, R79 ;  /* 0x0000004f004f7308 */ /* 0x000ea20000000800 */
[C---:B-1----:R-:W-:Y:S03]  /*fb80*/  HMMA.16816.F32.BF16 R4, R40.reuse, R48, R4 ;  /* 0x000000302804723c */ /* 0x042fe60000041804 */
[--C-:B------:R-:W-:Y:S02]  /*fb90*/  FFMA.FTZ R128, R109, c[0x0][0x23c], -R64.reuse ;  /* 0x00008f006d807a23 */ /* 0x100fe40000010840 */
[--C-:B------:R-:W-:Y:S02]  /*fba0*/  FFMA.FTZ R107, R107, c[0x0][0x23c], -R64.reuse ;  /* 0x00008f006b6b7a23 */ /* 0x100fe40000010840 */
[----:B------:R-:W-:Y:S01]  /*fbb0*/  FFMA.FTZ R130, R105, c[0x0][0x23c], -R64 ;  /* 0x00008f0069827a23 */ /* 0x000fe20000010840 */
[C---:B------:R-:W-:Y:S01]  /*fbc0*/  HMMA.16816.F32.BF16 R8, R40.reuse, R50, R8 ;  /* 0x000000322808723c */ /* 0x040fe20000041808 */
[----:B------:R-:W1:Y:S01]  /*fbd0*/  LDSM.16.MT88.4 R48, [R155+0x6800] ;  /* 0x006800009b30783b */ /* 0x000e620000004200 */
[----:B------:R-:W-:Y:S02]  /*fbe0*/  MUFU.EX2 R96, R96 ;  /* 0x0000006000607308 */ /* 0x000fe40000000800 */
[--C-:B------:R-:W-:Y:S02]  /*fbf0*/  FFMA.FTZ R67, R67, c[0x0][0x23c], -R100.reuse ;  /* 0x00008f0043437a23 */ /* 0x100fe40000010864 */
[----:B------:R-:W-:Y:S02]  /*fc00*/  FFMA.FTZ R66, R66, c[0x0][0x23c], -R100 ;  /* 0x00008f0042427a23 */ /* 0x000fe40000010864 */
[----:B------:R-:W-:Y:S01]  /*fc10*/  FADD.FTZ R106, R106, R145 ;  /* 0x000000916a6a7221 */ /* 0x000fe20000010000 */
[C---:B-----5:R-:W-:Y:S03]  /*fc20*/  HMMA.16816.F32.BF16 R12, R40.reuse, R44, R12 ;  /* 0x0000002c280c723c */ /* 0x060fe6000004180c */
[----:B------:R-:W-:Y:S01]  /*fc30*/  MUFU.EX2 R135, R135 ;  /* 0x0000008700877308 */ /* 0x000fe20000000800 */
[----:B------:R-:W-:Y:S02]  /*fc40*/  FADD.FTZ R119, R119, R106 ;  /* 0x0000006a77777221 */ /* 0x000fe40000010000 */
[----:B------:R-:W-:Y:S02]  /*fc50*/  FFMA.FTZ R106, R113, c[0x0][0x23c], -R100 ;  /* 0x00008f00716a7a23 */ /* 0x000fe40000010864 */
[C---:B------:R-:W-:Y:S01]  /*fc60*/  HMMA.16816.F32.BF16 R16, R40.reuse, R46, R16 ;  /* 0x0000002e2810723c */ /* 0x040fe20000041810 */
[----:B------:R-:W3:Y:S03]  /*fc70*/  LDSM.16.MT88.4 R44, [R154+0x6800] ;  /* 0x006800009a2c783b */ /* 0x000ee60000004200 */
[----:B------:R-:W-:Y:S01]  /*fc80*/  FADD.FTZ R119, R104, R119 ;  /* 0x0000007768777221 */ /* 0x000fe20000010000 */
[----:B------:R-:W-:Y:S03]  /*fc90*/  MUFU.EX2 R118, R118 ;  /* 0x0000007600767308 */ /* 0x000fe60000000800 */
[----:B------:R-:W-:Y:S04]  /*fca0*/  FADD.FTZ R88, R88, R119 ;  /* 0x0000007758587221 */ /* 0x000fe80000010000 */
[----:B------:R-:W-:Y:S03]  /*fcb0*/  FADD.FTZ R88, R85, R88 ;  /* 0x0000005855587221 */ /* 0x000fe60000010000 */
[----:B------:R-:W-:Y:S01]  /*fcc0*/  MUFU.EX2 R120, R120 ;  /* 0x0000007800787308 */ /* 0x000fe20000000800 */
[----:B------:R-:W-:Y:S04]  /*fcd0*/  FADD.FTZ R87, R87, R88 ;  /* 0x0000005857577221 */ /* 0x000fe80000010000 */
[----:B------:R-:W-:Y:S01]  /*fce0*/  FADD.FTZ R87, R80, R87 ;  /* 0x0000005750577221 */ /* 0x000fe20000010000 */
[C---:B-1----:R-:W-:Y:S04]  /*fcf0*/  HMMA.16816.F32.BF16 R20, R40.reuse, R48, R20 ;  /* 0x000000302814723c */ /* 0x042fe80000041814 */
[----:B------:R-:W-:Y:S04]  /*fd00*/  MUFU.EX2 R129, R129 ;  /* 0x0000008100817308 */ /* 0x000fe80000000800 */
[C---:B------:R-:W-:Y:S01]  /*fd10*/  HMMA.16816.F32.BF16 R24, R40.reuse, R50, R24 ;  /* 0x000000322818723c */ /* 0x040fe20000041818 */
[----:B------:R-:W1:Y:S05]  /*fd20*/  LDSM.16.MT88.4 R48, [R158+0x7000] ;  /* 0x007000009e30783b */ /* 0x000e6a0000004200 */
[----:B------:R-:W4:Y:S02]  /*fd30*/  MUFU.EX2 R69, R69 ;  /* 0x0000004500457308 */ /* 0x000f240000000800 */
[C---:B---3--:R-:W-:Y:S08]  /*fd40*/  HMMA.16816.F32.BF16 R28, R40.reuse, R44, R28 ;  /* 0x0000002c281c723c */ /* 0x048ff0000004181c */
[----:B------:R-:W3:Y:S01]  /*fd50*/  MUFU.EX2 R74, R74 ;  /* 0x0000004a004a7308 */ /* 0x000ee20000000800 */
[----:B------:R-:W-:Y:S01]  /*fd60*/  HMMA.16816.F32.BF16 R32, R40, R46, R32 ;  /* 0x0000002e2820723c */ /* 0x000fe20000041820 */
[----:B------:R-:W5:Y:S08]  /*fd70*/  LDSM.16.MT88.4 R44, [R156+0x7000] ;  /* 0x007000009c2c783b */ /* 0x000f700000004200 */
[----:B------:R-:W-:Y:S03]  /*fd80*/  MUFU.EX2 R90, R90 ;  /* 0x0000005a005a7308 */ /* 0x000fe60000000800 */
[----:B------:R-:W-:Y:S01]  /*fd90*/  F2FP.BF16.PACK_AB R41, R71, R72 ;  /* 0x000000484729723e */ /* 0x000fe200000010ff */
[----:B------:R-:W-:Y:S01]  /*fda0*/  FADD.FTZ R72, R72, R87 ;  /* 0x0000005748487221 */ /* 0x000fe20000010000 */
[----:B--2---:R-:W-:Y:S01]  /*fdb0*/  F2FP.BF16.PACK_AB R42, R79, R78 ;  /* 0x0000004e4f2a723e */ /* 0x004fe200000010ff */
[----:B------:R-:W-:Y:S01]  /*fdc0*/  LDSM.16.MT88.4 R84, [R156+0x9800] ;  /* 0x009800009c54783b */ /* 0x000fe20000004200 */
[----:B----4-:R-:W-:Y:S01]  /*fdd0*/  F2FP.BF16.PACK_AB R43, R69, R70 ;  /* 0x00000046452b723e */ /* 0x010fe200000010ff */
[----:B------:R-:W-:Y:S02]  /*fde0*/  FADD.FTZ R71, R71, R72 ;  /* 0x0000004847477221 */ /* 0x000fe40000010000 */
[----:B------:R-:W2:Y:S02]  /*fdf0*/  MUFU.EX2 R83, R83 ;  /* 0x0000005300537308 */ /* 0x000ea40000000800 */
[----:B------:R-:W-:Y:S01]  /*fe00*/  FADD.FTZ R70, R70, R71 ;  /* 0x0000004746467221 */ /* 0x000fe20000010000 */
[----:B---3--:R-:W-:Y:S03]  /*fe10*/  F2FP.BF16.PACK_AB R40, R77, R74 ;  /* 0x0000004a4d28723e */ /* 0x008fe600000010ff */
[----:B------:R-:W-:Y:S04]  /*fe20*/  FADD.FTZ R69, R69, R70 ;  /* 0x0000004645457221 */ /* 0x000fe80000010000 */
[----:B------:R-:W-:Y:S01]  /*fe30*/  MUFU.EX2 R122, R122 ;  /* 0x0000007a007a7308 */ /* 0x000fe20000000800 */
[C---:B-1----:R-:W-:Y:S08]  /*fe40*/  HMMA.16816.F32.BF16 R4, R40.reuse, R48, R4 ;  /* 0x000000302804723c */ /* 0x042ff00000041804 */
[C---:B------:R-:W-:Y:S01]  /*fe50*/  HMMA.16816.F32.BF16 R8, R40.reuse, R50, R8 ;  /* 0x000000322808723c */ /* 0x040fe20000041808 */
[----:B------:R-:W1:Y:S01]  /*fe60*/  LDSM.16.MT88.4 R48, [R155+0x7000] ;  /* 0x007000009b30783b */ /* 0x000e620000004200 */
[----:B------:R-:W-:Y:S06]  /*fe70*/  MUFU.EX2 R123, R123 ;  /* 0x0000007b007b7308 */ /* 0x000fec0000000800 */
[C---:B-----5:R-:W-:Y:S04]  /*fe80*/  HMMA.16816.F32.BF16 R12, R40.reuse, R44, R12 ;  /* 0x0000002c280c723c */ /* 0x060fe8000004180c */
[----:B------:R-:W-:Y:S04]  /*fe90*/  MUFU.EX2 R121, R121 ;  /* 0x0000007900797308 */ /* 0x000fe80000000800 */
[C---:B------:R-:W-:Y:S01]  /*fea0*/  HMMA.16816.F32.BF16 R16, R40.reuse, R46, R16 ;  /* 0x0000002e2810723c */ /* 0x040fe20000041810 */
[----:B------:R-:W3:Y:S05]  /*feb0*/  LDSM.16.MT88.4 R44, [R154+0x7000] ;  /* 0x007000009a2c783b */ /* 0x000eea0000004200 */
[----:B------:R-:W-:Y:S10]  /*fec0*/  MUFU.EX2 R124, R124 ;  /* 0x0000007c007c7308 */ /* 0x000ff40000000800 */
[----:B------:R-:W-:Y:S01]  /*fed0*/  MUFU.EX2 R82, R82 ;  /* 0x0000005200527308 */ /* 0x000fe20000000800 */
[C---:B-1----:R-:W-:Y:S09]  /*fee0*/  HMMA.16816.F32.BF16 R20, R40.reuse, R48, R20 ;  /* 0x000000302814723c */ /* 0x042ff20000041814 */
[----:B------:R-:W1:Y:S01]  /*fef0*/  MUFU.EX2 R81, R81 ;  /* 0x0000005100517308 */ /* 0x000e620000000800 */
[C---:B------:R-:W-:Y:S01]  /*ff00*/  HMMA.16816.F32.BF16 R24, R40.reuse, R50, R24 ;  /* 0x000000322818723c */ /* 0x040fe20000041818 */
[----:B------:R-:W4:Y:S08]  /*ff10*/  LDSM.16.MT88.4 R48, [R158+0x7800] ;  /* 0x007800009e30783b */ /* 0x000f300000004200 */
[----:B------:R-:W5:Y:S01]  /*ff20*/  MUFU.EX2 R89, R89 ;  /* 0x0000005900597308 */ /* 0x000f620000000800 */
[C---:B---3--:R-:W-:Y:S09]  /*ff30*/  HMMA.16816.F32.BF16 R28, R40.reuse, R44, R28 ;  /* 0x0000002c281c723c */ /* 0x048ff2000004181c */
[----:B------:R-:W-:Y:S01]  /*ff40*/  MUFU.EX2 R91, R91 ;  /* 0x0000005b005b7308 */ /* 0x000fe20000000800 */
[----:B------:R-:W-:Y:S01]  /*ff50*/  HMMA.16816.F32.BF16 R32, R40, R46, R32 ;  /* 0x0000002e2820723c */ /* 0x000fe20000041820 */
[----:B------:R-:W3:Y:S08]  /*ff60*/  LDSM.16.MT88.4 R44, [R156+0x7800] ;  /* 0x007800009c2c783b */ /* 0x000ef00000004200 */
[----:B------:R-:W4:Y:S03]  /*ff70*/  MUFU.EX2 R108, R108 ;  /* 0x0000006c006c7308 */ /* 0x000f260000000800 */
[----:B--2---:R-:W-:Y:S01]  /*ff80*/  F2FP.BF16.PACK_AB R41, R83, R90 ;  /* 0x0000005a5329723e */ /* 0x004fe200000010ff */
[----:B------:R-:W-:Y:S01]  /*ff90*/  FADD.FTZ R90, R90, R69 ;  /* 0x000000455a5a7221 */ /* 0x000fe20000010000 */
[----:B-1----:R-:W-:Y:S03]  /*ffa0*/  F2FP.BF16.PACK_AB R43, R81, R82 ;  /* 0x00000052512b723e */ /* 0x002fe600000010ff */
[----:B------:R-:W-:Y:S01]  /*ffb0*/  FADD.FTZ R83, R83, R90 ;  /* 0x0000005a53537221 */ /* 0x000fe20000010000 */
[----:B-----5:R-:W-:Y:S01]  /*ffc0*/  F2FP.BF16.PACK_AB R40, R89, R96 ;  /* 0x000000605928723e */ /* 0x020fe200000010ff */
[----:B------:R-:W-:Y:S02]  /*ffd0*/  MUFU.EX2 R191, R191 ;  /* 0x000000bf00bf7308 */ /* 0x000fe40000000800 */
[----:B------:R-:W-:Y:S04]  /*ffe0*/  FADD.FTZ R82, R82, R83 ;  /* 0x0000005352527221 */ /* 0x000fe80000010000 */
[----:B------:R-:W-:Y:S04]  /*fff0*/  FADD.FTZ R82, R81, R82 ;  /* 0x0000005251527221 */ /* 0x000fe80000010000 */
[----:B------:R-:W1:Y:S01]  /*10000*/  MUFU.EX2 R110, R110 ;  /* 0x0000006e006e7308 */ /* 0x000e620000000800 */
[----:B----4-:R-:W-:Y:S09]  /*10010*/  F2FP.BF16.PACK_AB R42, R108, R91 ;  /* 0x0000005b6c2a723e */ /* 0x010ff200000010ff */
[----:B------:R-:W-:Y:S01]  /*10020*/  MUFU.EX2 R139, R139 ;  /* 0x0000008b008b7308 */ /* 0x000fe20000000800 */
[C---:B------:R-:W-:Y:S08]  /*10030*/  HMMA.16816.F32.BF16 R4, R40.reuse, R48, R4 ;  /* 0x000000302804723c */ /* 0x040ff00000041804 */
[C---:B------:R-:W-:Y:S01]  /*10040*/  HMMA.16816.F32.BF16 R8, R40.reuse, R50, R8 ;  /* 0x000000322808723c */ /* 0x040fe20000041808 */
[----:B------:R-:W2:Y:S01]  /*10050*/  LDSM.16.MT88.4 R48, [R155+0x7800] ;  /* 0x007800009b30783b */ /* 0x000ea20000004200 */
[----:B------:R-:W4:Y:S06]  /*10060*/  MUFU.EX2 R112, R112 ;  /* 0x0000007000707308 */ /* 0x000f2c0000000800 */
[C---:B---3--:R-:W-:Y:S04]  /*10070*/  HMMA.16816.F32.BF16 R12, R40.reuse, R44, R12 ;  /* 0x0000002c280c723c */ /* 0x048fe8000004180c */
[----:B------:R-:W-:Y:S04]  /*10080*/  MUFU.EX2 R114, R114 ;  /* 0x0000007200727308 */ /* 0x000fe80000000800 */
[C---:B------:R-:W-:Y:S01]  /*10090*/  HMMA.16816.F32.BF16 R16, R40.reuse, R46, R16 ;  /* 0x0000002e2810723c */ /* 0x040fe20000041810 */
[----:B------:R-:W3:Y:S05]  /*100a0*/  LDSM.16.MT88.4 R44, [R154+0x7800] ;  /* 0x007800009a2c783b */ /* 0x000eea0000004200 */
[----:B------:R-:W5:Y:S10]  /*100b0*/  MUFU.EX2 R137, R137 ;  /* 0x0000008900897308 */ /* 0x000f740000000800 */
[----:B------:R-:W-:Y:S01]  /*100c0*/  MUFU.EX2 R116, R116 ;  /* 0x0000007400747308 */ /* 0x000fe20000000800 */
[C---:B--2---:R-:W-:Y:S09]  /*100d0*/  HMMA.16816.F32.BF16 R20, R40.reuse, R48, R20 ;  /* 0x000000302814723c */ /* 0x044ff20000041814 */
[----:B------:R-:W2:Y:S01]  /*100e0*/  MUFU.EX2 R141, R141 ;  /* 0x0000008d008d7308 */ /* 0x000ea20000000800 */
[C---:B------:R-:W-:Y:S01]  /*100f0*/  HMMA.16816.F32.BF16 R24, R40.reuse, R50, R24 ;  /* 0x000000322818723c */ /* 0x040fe20000041818 */
[----:B------:R-:W2:Y:S08]  /*10100*/  LDSM.16.MT88.4 R48, [R158+0x8000] ;  /* 0x008000009e30783b */ /* 0x000eb00000004200 */
[----:B------:R-:W-:Y:S01]  /*10110*/  MUFU.EX2 R115, R115 ;  /* 0x0000007300737308 */ /* 0x000fe20000000800 */
[C---:B---3--:R-:W-:Y:S09]  /*10120*/  HMMA.16816.F32.BF16 R28, R40.reuse, R44, R28 ;  /* 0x0000002c281c723c */ /* 0x048ff2000004181c */
[----:B------:R-:W-:Y:S01]  /*10130*/  MUFU.EX2 R126, R126 ;  /* 0x0000007e007e7308 */ /* 0x000fe20000000800 */
[----:B------:R-:W-:Y:S01]  /*10140*/  HMMA.16816.F32.BF16 R32, R40, R46, R32 ;  /* 0x0000002e2820723c */ /* 0x000fe20000041820 */
[----:B------:R-:W3:Y:S06]  /*10150*/  LDSM.16.MT88.4 R44, [R155+0x8000] ;  /* 0x008000009b2c783b */ /* 0x000eec0000004200 */
[----:B-1----:R-:W-:Y:S02]  /*10160*/  F2FP.BF16.PACK_AB R41, R110, R191 ;  /* 0x000000bf6e29723e */ /* 0x002fe400000010ff */
[----:B------:R-:W-:Y:S03]  /*10170*/  MUFU.EX2 R117, R117 ;  /* 0x0000007500757308 */ /* 0x000fe60000000800 */
[----:B----4-:R-:W-:Y:S02]  /*10180*/  F2FP.BF16.PACK_AB R43, R112, R139 ;  /* 0x0000008b702b723e */ /* 0x010fe400000010ff */
[----:B-----5:R-:W-:Y:S01]  /*10190*/  F2FP.BF16.PACK_AB R40, R137, R114 ;  /* 0x000000728928723e */ /* 0x020fe200000010ff */
[----:B------:R-:W-:Y:S01]  /*101a0*/  FADD.FTZ R191, R191, R82 ;  /* 0x00000052bfbf7221 */ /* 0x000fe20000010000 */
[----:B--2---:R-:W-:Y:S03]  /*101b0*/  F2FP.BF16.PACK_AB R42, R141, R116 ;  /* 0x000000748d2a723e */ /* 0x004fe600000010ff */
[----:B------:R-:W-:Y:S01]  /*101c0*/  FADD.FTZ R110, R110, R191 ;  /* 0x000000bf6e6e7221 */ /* 0x000fe20000010000 */
[----:B------:R-:W1:Y:S03]  /*101d0*/  MUFU.EX2 R106, R106 ;  /* 0x0000006a006a7308 */ /* 0x000e660000000800 */
[----:B------:R-:W-:Y:S01]  /*101e0*/  FADD.FTZ R139, R139, R110 ;  /* 0x0000006e8b8b7221 */ /* 0x000fe20000010000 */
[C---:B------:R-:W-:Y:S06]  /*101f0*/  HMMA.16816.F32.BF16 R4, R40.reuse, R48, R4 ;  /* 0x000000302804723c */ /* 0x040fec0000041804 */
[----:B------:R-:W-:Y:S01]  /*10200*/  MUFU.EX2 R111, R111 ;  /* 0x0000006f006f7308 */ /* 0x000fe20000000800 */
[----:B------:R-:W-:Y:S01]  /*10210*/  FADD.FTZ R112, R112, R139 ;  /* 0x0000008b70707221 */ /* 0x000fe20000010000 */
[C---:B------:R-:W-:Y:S01]  /*10220*/  HMMA.16816.F32.BF16 R8, R40.reuse, R50, R8 ;  /* 0x000000322808723c */ /* 0x040fe20000041808 */
[----:B------:R-:W2:Y:S07]  /*10230*/  LDSM.16.MT88.4 R48, [R154+0x8000] ;  /* 0x008000009a30783b */ /* 0x000eae0000004200 */
[----:B------:R-:W-:Y:S01]  /*10240*/  MUFU.EX2 R128, R128 ;  /* 0x0000008000807308 */ /* 0x000fe20000000800 */
[C---:B------:R-:W-:Y:S03]  /*10250*/  HMMA.16816.F32.BF16 R12, R40.reuse, R52, R12 ;  /* 0x00000034280c723c */ /* 0x040fe6000004180c */
[----:B-1----:R-:W-:Y:S06]  /*10260*/  F2FP.BF16.PACK_AB R39, R106, R117 ;  /* 0x000000756a27723e */ /* 0x002fec00000010ff */
[----:B------:R-:W-:Y:S01]  /*10270*/  MUFU.EX2 R107, R107 ;  /* 0x0000006b006b7308 */ /* 0x000fe20000000800 */
[C---:B------:R-:W-:Y:S01]  /*10280*/  HMMA.16816.F32.BF16 R16, R40.reuse, R54, R16 ;  /* 0x000000362810723c */ /* 0x040fe20000041810 */
[----:B------:R-:W1:Y:S07]  /*10290*/  LDSM.16.MT88.4 R52, [R158+0x8800] ;  /* 0x008800009e34783b */ /* 0x000e6e0000004200 */
[C---:B---3--:R-:W-:Y:S01]  /*102a0*/  HMMA.16816.F32.BF16 R20, R40.reuse, R44, R20 ;  /* 0x0000002c2814723c */ /* 0x048fe20000041814 */
[----:B------:R-:W3:Y:S07]  /*102b0*/  MUFU.EX2 R130, R130 ;  /* 0x0000008200827308 */ /* 0x000eee0000000800 */
[C---:B------:R-:W-:Y:S01]  /*102c0*/  HMMA.16816.F32.BF16 R24, R40.reuse, R46, R24 ;  /* 0x0000002e2818723c */ /* 0x040fe20000041818 */
[----:B------:R-:W4:Y:S02]  /*102d0*/  LDSM.16.MT88.4 R44, [R156+0x8800] ;  /* 0x008800009c2c783b */ /* 0x000f240000004200 */
[----:B------:R-:W-:Y:S05]  /*102e0*/  MUFU.EX2 R67, R67 ;  /* 0x0000004300437308 */ /* 0x000fea0000000800 */
[C---:B--2---:R-:W-:Y:S05]  /*102f0*/  HMMA.16816.F32.BF16 R28, R40.reuse, R48, R28 ;  /* 0x00000030281c723c */ /* 0x044fea000004181c */
[----:B------:R-:W2:Y:S03]  /*10300*/  MUFU.EX2 R66, R66 ;  /* 0x0000004200427308 */ /* 0x000ea60000000800 */
[----:B------:R-:W-:Y:S01]  /*10310*/  HMMA.16816.F32.BF16 R32, R40, R50, R32 ;  /* 0x000000322820723c */ /* 0x000fe20000041820 */
[----:B------:R-:W5:Y:S03]  /*10320*/  LDSM.16.MT88.4 R48, [R154+0x8800] ;  /* 0x008800009a30783b */ /* 0x000f660000004200 */
[----:B---3--:R-:W-:Y:S03]  /*10330*/  F2FP.BF16.PACK_AB R38, R130, R107 ;  /* 0x0000006b8226723e */ /* 0x008fe600000010ff */
[C---:B------:R-:W-:Y:S01]  /*10340*/  F2FP.BF16.PACK_AB R41, R118.reuse, R135 ;  /* 0x000000877629723e */ /* 0x040fe200000010ff */
[----:B------:R-:W-:Y:S01]  /*10350*/  FADD.FTZ R135, R135, R112 ;  /* 0x0000007087877221 */ /* 0x000fe20000010000 */
[----:B------:R-:W-:Y:S03]  /*10360*/  F2FP.BF16.PACK_AB R43, R129, R120 ;  /* 0x00000078812b723e */ /* 0x000fe600000010ff */
[----:B------:R-:W-:Y:S01]  /*10370*/  F2FP.BF16.PACK_AB R40, R123, R122 ;  /* 0x0000007a7b28723e */ /* 0x000fe200000010ff */
[----:B------:R-:W-:Y:S01]  /*10380*/  FADD.FTZ R135, R118, R135 ;  /* 0x0000008776877221 */ /* 0x000fe20000010000 */
[----:B------:R-:W-:Y:S03]  /*10390*/  F2FP.BF16.PACK_AB R42, R124, R121 ;  /* 0x000000797c2a723e */ /* 0x000fe600000010ff */
[----:B------:R-:W-:Y:S01]  /*103a0*/  FADD.FTZ R120, R120, R135 ;  /* 0x0000008778787221 */ /* 0x000fe20000010000 */
[----:B--2---:R-:W-:Y:S03]  /*103b0*/  F2FP.BF16.PACK_AB R69, R66, R67 ;  /* 0x000000434245723e */ /* 0x004fe600000010ff */
[C---:B-1----:R-:W-:Y:S03]  /*103c0*/  HMMA.16816.F32.BF16 R4, R40.reuse, R52, R4 ;  /* 0x000000342804723c */ /* 0x042fe60000041804 */
[----:B------:R-:W-:Y:S05]  /*103d0*/  FADD.FTZ R120, R129, R120 ;  /* 0x0000007881787221 */ /* 0x000fea0000010000 */
[C---:B------:R-:W-:Y:S01]  /*103e0*/  HMMA.16816.F32.BF16 R8, R40.reuse, R54, R8 ;  /* 0x000000362808723c */ /* 0x040fe20000041808 */
[----:B------:R-:W-:Y:S07]  /*103f0*/  LDSM.16.MT88.4 R52, [R156+0x9000] ;  /* 0x009000009c34783b */ /* 0x000fee0000004200 */
[C---:B----4-:R-:W-:Y:S08]  /*10400*/  HMMA.16816.F32.BF16 R12, R40.reuse, R44, R12 ;  /* 0x0000002c280c723c */ /* 0x050ff0000004180c */
[C---:B------:R-:W-:Y:S01]  /*10410*/  HMMA.16816.F32.BF16 R16, R40.reuse, R46, R16 ;  /* 0x0000002e2810723c */ /* 0x040fe20000041810 */
[----:B------:R-:W1:Y:S07]  /*10420*/  LDSM.16.MT88.4 R44, [R158+0x9000] ;  /* 0x009000009e2c783b */ /* 0x000e6e0000004200 */
[C---:B------:R-:W-:Y:S08]  /*10430*/  HMMA.16816.F32.BF16 R20, R40.reuse, R56, R20 ;  /* 0x000000382814723c */ /* 0x040ff00000041814 */
[C---:B------:R-:W-:Y:S01]  /*10440*/  HMMA.16816.F32.BF16 R24, R40.reuse, R58, R24 ;  /* 0x0000003a2818723c */ /* 0x040fe20000041818 */
[----:B------:R-:W2:Y:S07]  /*10450*/  LDSM.16.MT88.4 R56, [R155+0x9000] ;  /* 0x009000009b38783b */ /* 0x000eae0000004200 */
[C---:B-----5:R-:W-:Y:S07]  /*10460*/  HMMA.16816.F32.BF16 R28, R40.reuse, R48, R28 ;  /* 0x00000030281c723c */ /* 0x060fee000004181c */
[----:B------:R-:W-:Y:S01]  /*10470*/  FADD.FTZ R48, R76, R101 ;  /* 0x000000654c307221 */ /* 0x000fe20000010000 */
[----:B------:R-:W-:Y:S01]  /*10480*/  HMMA.16816.F32.BF16 R32, R40, R50, R32 ;  /* 0x000000322820723c */ /* 0x000fe20000041820 */
[----:B------:R-:W3:Y:S03]  /*10490*/  LDSM.16.MT88.4 R40, [R154+0x9000] ;  /* 0x009000009a28783b */ /* 0x000ee60000004200 */
[--C-:B------:R-:W-:Y:S01]  /*104a0*/  FFMA.FTZ R49, R37, c[0x0][0x23c], -R100.reuse ;  /* 0x00008f0025317a23 */ /* 0x100fe20000010864 */
[----:B------:R-:W-:Y:S01]  /*104b0*/  F2FP.BF16.PACK_AB R37, R126, R115 ;  /* 0x000000737e25723e */ /* 0x000fe200000010ff */
[----:B------:R-:W-:Y:S01]  /*104c0*/  FFMA.FTZ R100, R36, c[0x0][0x23c], -R100 ;  /* 0x00008f0024647a23 */ /* 0x000fe20000010864 */
[----:B------:R-:W-:Y:S01]  /*104d0*/  F2FP.BF16.PACK_AB R36, R128, R111 ;  /* 0x0000006f8024723e */ /* 0x000fe200000010ff */
[----:B------:R-:W-:Y:S01]  /*104e0*/  FADD.FTZ R48, R75, R48 ;  /* 0x000000304b307221 */ /* 0x000fe20000010000 */
[----:B------:R-:W-:Y:S01]  /*104f0*/  MOV R101, R2 ;  /* 0x0000000200657202 */ /* 0x000fe20000000f00 */
[----:B------:R-:W-:Y:S02]  /*10500*/  MUFU.EX2 R49, R49 ;  /* 0x0000003100317308 */ /* 0x000fe40000000800 */
[----:B------:R-:W-:Y:S02]  /*10510*/  FADD.FTZ R73, R73, R48 ;  /* 0x0000003049497221 */ /* 0x000fe40000010000 */
[C---:B-1----:R-:W-:Y:S05]  /*10520*/  HMMA.16816.F32.BF16 R4, R36.reuse, R44, R4 ;  /* 0x0000002c2404723c */ /* 0x042fea0000041804 */
[----:B------:R-:W-:Y:S01]  /*10530*/  FADD.FTZ R73, R68, R73 ;  /* 0x0000004944497221 */ /* 0x000fe20000010000 */
[----:B------:R-:W1:Y:S01]  /*10540*/  MUFU.EX2 R100, R100 ;  /* 0x0000006400647308 */ /* 0x000e620000000800 */
[--C-:B------:R-:W-:Y:S01]  /*10550*/  FFMA.FTZ R44, R65, c[0x0][0x23c], -R64.reuse ;  /* 0x00008f00412c7a23 */ /* 0x100fe20000010840 */
[C---:B------:R-:W-:Y:S04]  /*10560*/  HMMA.16816.F32.BF16 R8, R36.reuse, R46, R8 ;  /* 0x0000002e2408723c */ /* 0x040fe80000041808 */
[----:B------:R-:W-:Y:S02]  /*10570*/  FADD.FTZ R74, R74, R73 ;  /* 0x000000494a4a7221 */ /* 0x000fe40000010000 */
[----:B------:R-:W-:Y:S02]  /*10580*/  FFMA.FTZ R45, R63, c[0x0][0x23c], -R64 ;  /* 0x00008f003f2d7a23 */ /* 0x000fe40000010840 */
[C---:B------:R-:W-:Y:S01]  /*10590*/  HMMA.16816.F32.BF16 R12, R36.reuse, R52, R12 ;  /* 0x00000034240c723c */ /* 0x040fe2000004180c */
[----:B------:R-:W-:Y:S03]  /*105a0*/  MUFU.EX2 R44, R44 ;  /* 0x0000002c002c7308 */ /* 0x000fe60000000800 */
[----:B------:R-:W-:Y:S02]  /*105b0*/  FADD.FTZ R77, R77, R74 ;  /* 0x0000004a4d4d7221 */ /* 0x000fe40000010000 */
[--C-:B------:R-:W-:Y:S02]  /*105c0*/  FFMA.FTZ R46, R62, c[0x0][0x23c], -R64.reuse ;  /* 0x00008f003e2e7a23 */ /* 0x100fe40000010840 */
[C---:B------:R-:W-:Y:S03]  /*105d0*/  HMMA.16816.F32.BF16 R16, R36.reuse, R54, R16 ;  /* 0x000000362410723c */ /* 0x040fe60000041810 */
[----:B------:R-:W4:Y:S01]  /*105e0*/  MUFU.EX2 R45, R45 ;  /* 0x0000002d002d7308 */ /* 0x000f220000000800 */
[----:B------:R-:W-:Y:S02]  /*105f0*/  FFMA.FTZ R64, R61, c[0x0][0x23c], -R64 ;  /* 0x00008f003d407a23 */ /* 0x000fe40000010840 */
[----:B------:R-:W-:Y:S01]  /*10600*/  FADD.FTZ R78, R78, R77 ;  /* 0x0000004d4e4e7221 */ /* 0x000fe20000010000 */
[----:B-1----:R-:W-:Y:S01]  /*10610*/  F2FP.BF16.PACK_AB R71, R100, R49 ;  /* 0x000000316447723e */ /* 0x002fe200000010ff */
[C---:B--2---:R-:W-:Y:S04]  /*10620*/  HMMA.16816.F32.BF16 R20, R36.reuse, R56, R20 ;  /* 0x000000382414723c */ /* 0x044fe80000041814 */
[----:B------:R-:W-:Y:S01]  /*10630*/  FADD.FTZ R79, R79, R78 ;  /* 0x0000004e4f4f7221 */ /* 0x000fe20000010000 */
[----:B------:R-:W-:Y:S01]  /*10640*/  MUFU.EX2 R46, R46 ;  /* 0x0000002e002e7308 */ /* 0x000fe20000000800 */
[----:B------:R-:W-:Y:S02]  /*10650*/  FADD.FTZ R115, R115, R120 ;  /* 0x0000007873737221 */ /* 0x000fe40000010000 */
[C---:B------:R-:W-:Y:S04]  /*10660*/  HMMA.16816.F32.BF16 R24, R36.reuse, R58, R24 ;  /* 0x0000003a2418723c */ /* 0x040fe80000041818 */
[----:B------:R-:W-:Y:S02]  /*10670*/  FADD.FTZ R96, R96, R79 ;  /* 0x0000004f60607221 */ /* 0x000fe40000010000 */
[----:B------:R-:W1:Y:S01]  /*10680*/  LDSM.16.MT88.4 R76, [R155+0x9800] ;  /* 0x009800009b4c783b */ /* 0x000e620000004200 */
[----:B------:R-:W2:Y:S01]  /*10690*/  MUFU.EX2 R187, R64 ;  /* 0x0000004000bb7308 */ /* 0x000ea20000000800 */
[C---:B---3--:R-:W-:Y:S04]  /*106a0*/  HMMA.16816.F32.BF16 R28, R36.reuse, R40, R28 ;  /* 0x00000028241c723c */ /* 0x048fe8000004181c */
[----:B----4-:R-:W-:Y:S01]  /*106b0*/  F2FP.BF16.PACK_AB R68, R45, R44 ;  /* 0x0000002c2d44723e */ /* 0x010fe200000010ff */
[----:B------:R-:W-:Y:S03]  /*106c0*/  FADD.FTZ R126, R126, R115 ;  /* 0x000000737e7e7221 */ /* 0x000fe60000010000 */
[----:B------:R-:W-:Y:S04]  /*106d0*/  HMMA.16816.F32.BF16 R32, R36, R42, R32 ;  /* 0x0000002a2420723c */ /* 0x000fe80000041820 */
[----:B------:R-:W-:Y:S03]  /*106e0*/  FADD.FTZ R117, R117, R126 ;  /* 0x0000007e75757221 */ /* 0x000fe60000010000 */
[----:B------:R-:W-:Y:S02]  /*106f0*/  FADD.FTZ R36, R89, R96 ;  /* 0x0000006059247221 */ /* 0x000fe40000010000 */
[----:B------:R-:W-:Y:S03]  /*10700*/  FADD.FTZ R106, R106, R117 ;  /* 0x000000756a6a7221 */ /* 0x000fe60000010000 */
        /* <DEDUP_REMOVED lines=12> */
[----:B------:R-:W-:Y:S01]  /*107d0*/  FADD.FTZ R188, R100, R49 ;  /* 0x0000003164bc7221 */ /* 0x000fe20000010000 */
[----:B------:R-:W-:Y:S01]  /*107e0*/  MOV R100, R3 ;  /* 0x0000000300647202 */ /* 0x000fe20000000f00 */
[C---:B------:R-:W-:Y:S04]  /*107f0*/  HMMA.16816.F32.BF16 R88, R68.reuse, R84, R12 ;  /* 0x000000544458723c */ /* 0x040fe8000004180c */
[----:B------:R-:W-:Y:S04]  /*10800*/  FADD.FTZ R141, R141, R116 ;  /* 0x000000748d8d7221 */ /* 0x000fe80000010000 */
[C---:B------:R-:W-:Y:S04]  /*10810*/  HMMA.16816.F32.BF16 R84, R68.reuse, R86, R16 ;  /* 0x000000564454723c */ /* 0x040fe80000041810 */
[----:B------:R-:W-:Y:S04]  /*10820*/  FADD.FTZ R8, R122, R141 ;  /* 0x0000008d7a087221 */ /* 0x000fe80000010000 */
[C---:B-1----:R-:W-:Y:S04]  /*10830*/  HMMA.16816.F32.BF16 R80, R68.reuse, R76, R20 ;  /* 0x0000004c4450723c */ /* 0x042fe80000041814 */
[----:B------:R-:W-:Y:S04]  /*10840*/  FADD.FTZ R8, R123, R8 ;  /* 0x000000087b087221 */ /* 0x000fe80000010000 */
        /* <DEDUP_REMOVED lines=12> */
[----:B------:R-:W-:Y:S01]  /*10910*/  FADD.FTZ R187, R187, R46 ;  /* 0x0000002ebbbb7221 */ /* 0x000fe20000010000 */
[----:B------:R-:W-:-:S05]  /*10920*/  @P1 BRA `(.L_x_6494) ;  /* 0xffffbac000001947 */ /* 0x000fca000383ffff */
.L_x_6490:
        /* <DEDUP_REMOVED lines=129> */
.L_x_6495:
[----:B------:R-:W2:Y:S04]  /*11140*/  S2R R3, SR_CTAID.Z ;  /* 0x0000000000037919 */ /* 0x000ea80000002700 */
[----:B------:R-:W2:Y:S02]  /*11150*/  S2R R2, SR_CTAID.Y ;  /* 0x0000000000027919 */ /* 0x000ea40000002600 */
[----:B--2---:R-:W-:-:S04]  /*11160*/  IMAD R4, R2, c[0x0][0x1c0], R3 ;  /* 0x0000700002047a24 */ /* 0x004fc800078e0203 */
[----:B------:R-:W-:Y:S02]  /*11170*/  IMAD R4, R4, c[0x0][0x214], RZ ;  /* 0x0000850004047a24 */ /* 0x000fe400078e02ff */
.L_x_6496:
        /* <DEDUP_REMOVED lines=36> */
.L_x_6498:
[----:B------:R-:W-:Y:S05]  /*113c0*/  BSYNC B0 ;  /* 0x0000000000007941 */ /* 0x000fea0003800000 */
.L_x_6497:
        /* <DEDUP_REMOVED lines=28> */
.L_x_6500:
[----:B------:R-:W-:Y:S05]  /*11590*/  BSYNC B0 ;  /* 0x0000000000007941 */ /* 0x000fea0003800000 */
.L_x_6499:
        /* <DEDUP_REMOVED lines=15> */
.L_x_6502:
[----:B------:R-:W-:Y:S05]  /*11690*/  BSYNC B0 ;  /* 0x0000000000007941 */ /* 0x000fea0003800000 */
.L_x_6501:
        /* <DEDUP_REMOVED lines=15> */
.L_x_6504:
[----:B------:R-:W-:Y:S05]  /*11790*/  BSYNC B0 ;  /* 0x0000000000007941 */ /* 0x000fea0003800000 */
.L_x_6503:
        /* <DEDUP_REMOVED lines=15> */
.L_x_6505:
        /* <DEDUP_REMOVED lines=15> */
.L_x_7921:


//--------------------- .text._ZN5flash24flash_fwd_splitkv_kernelI23Flash_fwd_kernel_traitsILi64ELi64ELi128ELi4ELb0ELb0EN7cutlass10bfloat16_tE19Flash_kernel_traitsILi64ELi64ELi128ELi4ES3_EELb1ELb0ELb0ELb0ELb1ELb0ELb0ELb1EEEvNS_16Flash_fwd_paramsE --------------------------
	.section	.text._ZN5flash24flash_fwd_splitkv_kernelI23Flash_fwd_kernel_traitsILi64ELi64ELi128ELi4ELb0ELb0EN7cutlass10bfloat16_tE19Flash_kernel_traitsILi64ELi64ELi128ELi4ES3_EELb1ELb0ELb0ELb0ELb1ELb0ELb0ELb1EEEvNS_16Flash_fwd_paramsE,"ax",@progbits
	.sectioninfo	@"SHI_REGISTERS=199"
	.align	128
        .global         _ZN5flash24flash_fwd_splitkv_kernelI23Flash_fwd_kernel_traitsILi64ELi64ELi128ELi4ELb0ELb0EN7cutlass10bfloat16_tE19Flash_kernel_traitsILi64ELi64ELi128ELi4ES3_EELb1ELb0ELb0ELb0ELb1ELb0ELb0ELb1EEEvNS_16Flash_fwd_paramsE
        .type           _ZN5flash24flash_fwd_splitkv_kernelI23Flash_fwd_kernel_traitsILi64ELi64ELi128ELi4ELb0ELb0EN7cutlass10bfloat16_tE19Flash_kernel_traitsILi64ELi64ELi128ELi4ES3_EELb1ELb0ELb0ELb0ELb1ELb0ELb0ELb1EEEvNS_16Flash_fwd_paramsE,@function
        .size           _ZN5flash24flash_fwd_splitkv_kernelI23Flash_fwd_kernel_traitsILi64ELi64ELi128ELi4ELb0ELb0EN7cutlass10bfloat16_tE19Flash_kernel_traitsILi64ELi64ELi128ELi4ES3_EELb1ELb0ELb0ELb0ELb1ELb0ELb0ELb1EEEvNS_16Flash_fwd_paramsE,(.L_x_7922 - _ZN5flash24flash_fwd_splitkv_kernelI23Flash_fwd_kernel_traitsILi64ELi64ELi128ELi4ELb0ELb0EN7cutlass10bfloat16_tE19Flash_kernel_traitsILi64ELi64ELi128ELi4ES3_EELb1ELb0ELb0ELb0ELb1ELb0ELb0ELb1EEEvNS_16Flash_fwd_paramsE)
        .other          _ZN5flash24flash_fwd_splitkv_kernelI23Flash_fwd_kernel_traitsILi64ELi64ELi128ELi4ELb0ELb0EN7cutlass10bfloat16_tE19Flash_kernel_traitsILi64ELi64ELi128ELi4ES3_EELb1ELb0ELb0ELb0ELb1ELb0ELb0ELb1EEEvNS_16Flash_fwd_paramsE,@"STO_CUDA_ENTRY STV_DEFAULT"
_ZN5flash24flash_fwd_splitkv_kernelI23Flash_fwd_kernel_traitsILi64ELi64ELi128ELi4ELb0ELb0EN7cutlass10bfloat16_tE19Flash_kernel_traitsILi64ELi64ELi128ELi4ES3_EELb1ELb0ELb0ELb0ELb1ELb0ELb0ELb1EEEvNS_16Flash_fwd_paramsE:
.text._ZN5flash24flash_fwd_splitkv_kernelI23Flash_fwd_kernel_traitsILi64ELi64ELi128ELi4ELb0ELb0EN7cutlass10bfloat16_tE19Flash_kernel_traitsILi64ELi64ELi128ELi4ES3_EELb1ELb0ELb0ELb0ELb1ELb0ELb0ELb1EEEvNS_16Flash_fwd_paramsE:
        /* <DEDUP_REMOVED lines=14> */
[----:B------:R-:W3:Y:S04]  /*00e0*/  @P0 LDG.E R165, [R2.64] ;  /* 0x0000000602a50981 */ /* 0x000ee8000c1e1900 */
[----:B------:R-:W3:Y:S01]  /*00f0*/  @P0 LDG.E R164, [R2.64+0x4] ;  /* 0x0000040602a40981 */ /* 0x000ee2000c1e1900 */
[----:B--2---:R-:W-:-:S03]  /*0100*/  ISETP.NE.AND P1, PT, R0, RZ, PT ;  /* 0x000000ff0000720c */ /* 0x004fc60003f25270 */
[----:B------:R1:W5:Y:S01]  /*0110*/  @P4 LDG.E R7, [R144.64] ;  /* 0x0000000690074981 */ /* 0x000362000c1e1900 */
[----:B------:R-:W-:Y:S01]  /*0120*/  ISETP.EQ.OR.EX P2, PT, RZ, c[0x0][0x24c], !P1, P3 ;  /* 0x00009300ff007a0c */ /* 0x000fe20004f42730 */
[----:B------:R-:W-:Y:S02]  /*0130*/  IMAD.MOV.U32 R6, RZ, RZ, -0x1 ;  /* 0xffffffffff067424 */ /* 0x000fe400078e00ff */
[----:B------:R-:W-:Y:S01]  /*0140*/  IMAD.WIDE R10, R17, R120, c[0x0][0x248] ;  /* 0x00009200110a7625 */ /* 0x000fe200078e0278 */
[----:B------:R-:W2:Y:S04]  /*0150*/  S2R R15, SR_CTAID.X ;  /* 0x00000000000f7919 */ /* 0x000ea80000002500 */
[----:B------:R-:W4:Y:S05]  /*0160*/  S2R R142, SR_CTAID.Z ;  /* 0x00000000008e7919 */ /* 0x000f2a0000002700 */
[----:B------:R1:W5:Y:S01]  /*0170*/  @!P2 LDG.E R6, [R10.64] ;  /* 0x000000060a06a981 */ /* 0x000362000c1e1900 */
[----:B------:R-:W-:-:S04]  /*0180*/  ISETP.NE.U32.AND P2, PT, RZ, c[0x0][0x248], PT ;  /* 0x00009200ff007a0c */ /* 0x000fc80003f45070 */
[----:B------:R-:W-:Y:S01]  /*0190*/  ISETP.NE.AND.EX P2, PT, RZ, c[0x0][0x24c], PT, P2 ;  /* 0x00009300ff007a0c */ /* 0x000fe20003f45320 */
[--C-:B------:R-:W-:Y:S01]  /*01a0*/  IMAD.MOV.U32 R9, RZ, RZ, R17.reuse ;  /* 0x000000ffff097224 */ /* 0x100fe200078e0011 */
[----:B------:R-:W-:Y:S01]  /*01b0*/  SHF.R.S32.HI R4, RZ, 0x1f, R17 ;  /* 0x0000001fff047819 */ /* 0x000fe20000011411 */
[----:B---3--:R-:W-:Y:S02]  /*01c0*/  @P0 IMAD.IADD R164, R164, 0x1, -R165 ;  /* 0x00000001a4a40824 */ /* 0x008fe400078e0aa5 */
[----:B------:R-:W-:-:S08]  /*01d0*/  @!P0 IMAD.MOV.U32 R164, RZ, RZ, c[0x0][0x214] ;  /* 0x00008500ffa48624 */ /* 0x000fd000078e00ff */
[----:B------:R-:W-:Y:S05]  /*01e0*/  @!P2 BRA `(.L_x_6506) ;  /* 0x000000400000a947 */ /* 0x000fea0003800000 */
[----:B-12-4-:R-:W2:Y:S02]  /*01f0*/  @P1 LDG.E R3, [R10.64+0x4] ;  /* 0x000004060a031981 */ /* 0x016ea4000c1e1900 */
[----:B--2--5:R-:W-:-:S06]  /*0200*/  @P1 IADD3 R0, R3, -R6, RZ ;  /* 0x8000000603001210 */ /* 0x024fcc0007ffe0ff */
[----:B------:R1:W5:Y:S01]  /*0210*/  @!P1 LDG.E R0, [R10.64] ;  /* 0x000000060a009981 */ /* 0x000362000c1e1900 */
[----:B------:R-:W-:Y:S05]  /*0220*/  BRA `(.L_x_6507) ;  /* 0x0000001000007947 */ /* 0x000fea0003800000 */
.L_x_6506:
[----:B-12-4-:R-:W-:Y:S02]  /*0230*/  MOV R0, c[0x0][0x218] ;  /* 0x0000860000007a02 */ /* 0x016fe40000000f00 */
.L_x_6507:
[----:B------:R-:W-:-:S04]  /*0240*/  ISETP.NE.U32.AND P0, PT, RZ, c[0x0][0x258], PT ;  /* 0x00009600ff007a0c */ /* 0x000fc80003f05070 */
[----:B------:R-:W-:-:S13]  /*0250*/  ISETP.NE.AND.EX P1, PT, RZ, c[0x0][0x25c], PT, P0 ;  /* 0x00009700ff007a0c */ /* 0x000fda0003f25300 */
[----:B------:R-:W-:-:S06]  /*0260*/  @P1 IMAD.WIDE R2, R17, R120, c[0x0][0x258] ;  /* 0x0000960011021625 */ /* 0x000fcc00078e0278 */
        /* <DEDUP_REMOVED lines=39> */
[----:B------:R-:W-:Y:S01]  /*04e0*/  @!P0 IMAD R4, R4, c[0x0][0x1e0], RZ ;  /* 0x0000780004048a24 */ /* 0x000fe200078e02ff */
[----:B------:R-:W-:Y:S01]  /*04f0*/  SHF.L.U32 R6, R6, 0x3, RZ ;  /* 0x0000000306067819 */ /* 0x000fe200000006ff */
[----:B-1----:R-:W-:-:S03]  /*0500*/  @!P0 IMAD.WIDE.U32 R10, R17, c[0x0][0x1e0], RZ ;  /* 0x00007800110a8a25 */ /* 0x002fc600078e00ff */
[----:B------:R-:W-:Y:S01]  /*0510*/  SHF.R.S32.HI R7, RZ, 0x1f, R6 ;  /* 0x0000001fff077819 */ /* 0x000fe20000011406 */
[----:B------:R-:W-:Y:S01]  /*0520*/  @P0 IMAD.WIDE.U32 R8, R165, c[0x0][0x1e8], RZ ;  /* 0x00007a00a5080a25 */ /* 0x000fe200078e00ff */
[----:B------:R-:W-:-:S03]  /*0530*/  @!P0 MOV R8, R10 ;  /* 0x0000000a00088202 */ /* 0x000fc60000000f00 */
[----:B------:R-:W-:Y:S02]  /*0540*/  @!P0 IMAD R4, R17, c[0x0][0x1e4], R4 ;  /* 0x0000790011048a24 */ /* 0x000fe400078e0204 */
[----:B------:R-:W-:-:S04]  /*0550*/  IMAD.WIDE.U32 R6, R63, c[0x0][0x1e8], R6 ;  /* 0x00007a003f067a25 */ /* 0x000fc800078e0006 */
[----:B------:R-:W-:Y:S02]  /*0560*/  @P0 IMAD R165, R165, c[0x0][0x1ec], R9 ;  /* 0x00007b00a5a50a24 */ /* 0x000fe400078e0209 */
[----:B------:R-:W-:Y:S01]  /*0570*/  @!P0 IMAD.IADD R165, R11, 0x1, R4 ;  /* 0x000000010ba58824 */ /* 0x000fe200078e0204 */
[----:B------:R-:W-:Y:S01]  /*0580*/  IADD3 R8, P0, R8, R6, RZ ;  /* 0x0000000608087210 */ /* 0x000fe20007f1e0ff */
[----:B------:R-:W-:Y:S02]  /*0590*/  IMAD R0, R63, c[0x0][0x1ec], R0 ;  /* 0x00007b003f007a24 */ /* 0x000fe400078e0200 */
[----:B------:R-:W-:Y:S01]  /*05a0*/  IMAD R5, R3, c[0x0][0x1f0], RZ ;  /* 0x00007c0003057a24 */ /* 0x000fe200078e02ff */
[----:B------:R-:W-:Y:S02]  /*05b0*/  SHF.R.S32.HI R3, RZ, 0x3, R2 ;  /* 0x00000003ff037819 */ /* 0x000fe40000011402 */
[----:B------:R-:W-:Y:S01]  /*05c0*/  IADD3.X R9, R165, R7, R0, P0, !PT ;  /* 0x00000007a5097210 */ /* 0x000fe200007fe400 */
[----:B------:R-:W-:Y:S01]  /*05d0*/  IMAD R0, R17, c[0x0][0x1c0], R142 ;  /* 0x0000700011007a24 */ /* 0x000fe200078e028e */
[----:B------:R-:W-:Y:S01]  /*05e0*/  ISETP.GE.AND P0, PT, R3, R164, PT ;  /* 0x000000a40300720c */ /* 0x000fe20003f06270 */
[C---:B------:R-:W-:Y:S01]  /*05f0*/  IMAD R5, R142.reuse, c[0x0][0x1f4], R5 ;  /* 0x00007d008e057a24 */ /* 0x040fe200078e0205 */
[----:B------:R-:W-:Y:S01]  /*0600*/  SHF.R.S32.HI R7, RZ, 0x1f, R3 ;  /* 0x0000001fff077819 */ /* 0x000fe20000011403 */
[----:B------:R-:W-:-:S04]  /*0610*/  IMAD.WIDE.U32 R142, R142, c[0x0][0x1f0], R8 ;  /* 0x00007c008e8e7a25 */ /* 0x000fc800078e0008 */
[----:B------:R-:W-:Y:S02]  /*0620*/  IMAD R0, R0, c[0x0][0x214], R63 ;  /* 0x0000850000007a24 */ /* 0x000fe400078e023f */
        /* <DEDUP_REMOVED lines=10> */
.L_x_6510:
[----:B------:R-:W-:Y:S05]  /*06d0*/  BSYNC B0 ;  /* 0x0000000000007941 */ /* 0x000fea0003800000 */
.L_x_6509:
        /* <DEDUP_REMOVED lines=15> */
.L_x_6512:
[----:B------:R-:W-:Y:S05]  /*07d0*/  BSYNC B0 ;  /* 0x0000000000007941 */ /* 0x000fea0003800000 */
.L_x_6511:
        /* <DEDUP_REMOVED lines=15> */
.L_x_6514:
[----:B------:R-:W-:Y:S05]  /*08d0*/  BSYNC B0 ;  /* 0x0000000000007941 */ /* 0x000fea0003800000 */
.L_x_6513:
        /* <DEDUP_REMOVED lines=14> */
.L_x_6516:
[----:B------:R-:W-:Y:S05]  /*09c0*/  BSYNC B0 ;  /* 0x0000000000007941 */ /* 0x000fea0003800000 */
.L_x_6515:
[----:B------:R-:W-:-:S04]  /*09d0*/  LOP3.LUT P4, RZ, R60, 0x7, RZ, 0xc0, !PT ;  /* 0x000000073cff7812 */ /* 0x000fc8000788c0ff */
[-C--:B------:R-:W-:Y:S02]  /*09e0*/  ISETP.GE.OR P0, PT, R9, R164.reuse, P4 ;  /* 0x000000a40900720c */ /* 0x080fe40002706670 */
[-C--:B------:R-:W-:Y:S02]  /*09f0*/  ISETP.GE.OR P2, PT, R3, R164.reuse, P4 ;  /* 0x000000a40300720c */ /* 0x080fe40002746670 */
[C---:B------:R-:W-:Y:S02]  /*0a00*/  IADD3 R3, P3, R0.reuse, R3, RZ ;  /* 0x0000000300037210 */ /* 0x040fe40007f7e0ff */
[----:B------:R-:W-:Y:S02]  /*0a10*/  ISETP.GE.OR P1, PT, R11, R164, P4 ;  /* 0x000000a40b00720c */ /* 0x000fe40002726670 */
[----:B------:R-:W-:Y:S02]  /*0a20*/  LEA.HI.X.SX32 R0, R0, R7, 0x1, P3 ;  /* 0x0000000700007211 */ /* 0x000fe400018f0eff */
[----:B-1----:R-:W-:-:S04]  /*0a30*/  LEA R4, P3, R3, c[0x0][0x200], 0x2 ;  /* 0x0000800003047a11 */ /* 0x002fc800078610ff */
[----:B------:R-:W-:Y:S01]  /*0a40*/  LEA.HI.X R5, R3, c[0x0][0x204], R0, 0x2, P3 ;  /* 0x0000810003057a11 */ /* 0x000fe200018f1400 */
[----:B------:R-:W-:Y:S02]  /*0a50*/  @!P0 IMAD.MOV.U32 R0, RZ, RZ, 0x7f800000 ;  /* 0x7f800000ff008424 */ /* 0x000fe400078e00ff */
[----:B------:R-:W-:Y:S02]  /*0a60*/  @!P2 IMAD.MOV.U32 R3, RZ, RZ, 0x7f800000 ;  /* 0x7f800000ff03a424 */ /* 0x000fe400078e00ff */
[----:B------:R-:W-:Y:S01]  /*0a70*/  @!P1 IMAD.MOV.U32 R2, RZ, RZ, 0x7f800000 ;  /* 0x7f800000ff029424 */ /* 0x000fe200078e00ff */
[----:B------:R1:W-:Y:S01]  /*0a80*/  @!P0 STG.E [R4.64+0x80], R0 ;  /* 0x0000800004008986 */ /* 0x0003e2000c101906 */
[----:B------:R-:W-:-:S03]  /*0a90*/  ISETP.GE.OR P0, PT, R13, R164, P4 ;  /* 0x000000a40d00720c */ /* 0x000fc60002706670 */
[----:B------:R1:W-:Y:S04]  /*0aa0*/  @!P2 STG.E [R4.64], R3 ;  /* 0x000000030400a986 */ /* 0x0003e8000c101906 */
[----:B------:R1:W-:Y:S06]  /*0ab0*/  @!P1 STG.E [R4.64+0x40], R2 ;  /* 0x0000400204009986 */ /* 0x0003ec000c101906 */
[----:B------:R-:W-:Y:S05]  /*0ac0*/  @P0 EXIT ;  /* 0x000000000000094d */ /* 0x000fea0003800000 */
[----:B-1----:R-:W-:-:S05]  /*0ad0*/  MOV R3, 0x7f800000 ;  /* 0x7f80000000037802 */ /* 0x002fca0000000f00 */
[----:B------:R-:W-:Y:S01]  /*0ae0*/  STG.E [R4.64+0xc0], R3 ;  /* 0x0000c00304007986 */ /* 0x000fe2000c101906 */
[----:B------:R-:W-:Y:S05]  /*0af0*/  EXIT ;  /* 0x000000000000794d */ /* 0x000fea0003800000 */
.L_x_6508:
[----:B--2---:R-:W-:-:S04]  /*0b00*/  ISETP.NE.U32.AND P0, PT, RZ, c[0x0][0x2b8], PT ;  /* 0x0000ae00ff007a0c */ /* 0x004fc80003f05070 */
[----:B------:R-:W-:-:S13]  /*0b10*/  ISETP.NE.AND.EX P0, PT, RZ, c[0x0][0x2bc], PT, P0 ;  /* 0x0000af00ff007a0c */ /* 0x000fda0003f05300 */
[----:B-1----:R-:W-:-:S05]  /*0b20*/  @P0 IMAD.WIDE R10, R17, R120, c[0x0][0x2b8] ;  /* 0x0000ae00110a0625 */ /* 0x002fca00078e0278 */
        /* <DEDUP_REMOVED lines=42> */
[----:B------:R1:W2:Y:S01]  /*0dd0*/  LDG.E R6, [R6.64] ;  /* 0x0000000606067981 */ /* 0x0002a2000c1e1900 */
[----:B------:R-:W-:Y:S01]  /*0de0*/  IABS R0, c[0x0][0x1c8] ;  /* 0x0000720000007a13 */ /* 0x000fe20000000000 */
[----:B------:R-:W-:Y:S02]  /*0df0*/  IMAD.MOV.U32 R10, RZ, RZ, RZ ;  /* 0x000000ffff0a7224 */ /* 0x000fe400078e00ff */
[----:B------:R-:W-:Y:S01]  /*0e00*/  IMAD.MOV R3, RZ, RZ, -R3 ;  /* 0x000000ffff037224 */ /* 0x000fe200078e0a03 */
[----:B------:R-:W3:Y:S08]  /*0e10*/  I2F.RP R12, R0 ;  /* 0x00000000000c7306 */ /* 0x000ef00000209400 */
[----:B---3--:R-:W3:Y:S02]  /*0e20*/  MUFU.RCP R11, R12 ;  /* 0x0000000c000b7308 */ /* 0x008ee40000001000 */
[----:B---3--:R-:W-:-:S06]  /*0e30*/  IADD3 R11, R11, 0xffffffe, RZ ;  /* 0x0ffffffe0b0b7810 */ /* 0x008fcc0007ffe0ff */
[----:B------:R-:W3:Y:S02]  /*0e40*/  F2I.FTZ.U32.TRUNC.NTZ R11, R11 ;  /* 0x0000000b000b7305 */ /* 0x000ee4000021f000 */
[----:B---3--:R-:W-:-:S05]  /*0e50*/  IADD3 R2, RZ, -R11, RZ ;  /* 0x8000000bff027210 */ /* 0x008fca0007ffe0ff */
[----:B------:R-:W-:Y:S01]  /*0e60*/  IMAD R5, R2, R0, RZ ;  /* 0x0000000002057224 */ /* 0x000fe200078e02ff */
[----:B------:R-:W-:-:S03]  /*0e70*/  IABS R2, R142 ;  /* 0x0000008e00027213 */ /* 0x000fc60000000000 */
[----:B------:R-:W-:Y:S01]  /*0e80*/  IMAD.HI.U32 R10, R11, R5, R10 ;  /* 0x000000050b0a7227 */ /* 0x000fe200078e000a */
[----:B-1----:R-:W-:-:S05]  /*0e90*/  MOV R7, R2 ;  /* 0x0000000200077202 */ /* 0x002fca0000000f00 */
[----:B------:R-:W-:-:S04]  /*0ea0*/  IMAD.HI.U32 R2, R10, R7, RZ ;  /* 0x000000070a027227 */ /* 0x000fc800078e00ff */
[----:B------:R-:W-:-:S04]  /*0eb0*/  IMAD.MOV R5, RZ, RZ, -R2 ;  /* 0x000000ffff057224 */ /* 0x000fc800078e0a02 */
[----:B------:R-:W-:-:S05]  /*0ec0*/  IMAD R5, R0, R5, R7 ;  /* 0x0000000500057224 */ /* 0x000fca00078e0207 */
[----:B------:R-:W-:-:S13]  /*0ed0*/  ISETP.GT.U32.AND P0, PT, R0, R5, PT ;  /* 0x000000050000720c */ /* 0x000fda0003f04070 */
[-C--:B------:R-:W-:Y:S02]  /*0ee0*/  @!P0 IADD3 R5, R5, -R0.reuse, RZ ;  /* 0x8000000005058210 */ /* 0x080fe40007ffe0ff */
[----:B------:R-:W-:Y:S02]  /*0ef0*/  @!P0 IADD3 R2, R2, 0x1, RZ ;  /* 0x0000000102028810 */ /* 0x000fe40007ffe0ff */
[----:B------:R-:W-:Y:S01]  /*0f00*/  ISETP.GE.U32.AND P1, PT, R5, R0, PT ;  /* 0x000000000500720c */ /* 0x000fe20003f26070 */
[----:B------:R-:W-:Y:S01]  /*0f10*/  IMAD R5, R3, c[0x0][0x2d0], R8 ;  /* 0x0000b40003057a24 */ /* 0x000fe200078e0208 */
[----:B------:R-:W-:-:S04]  /*0f20*/  LOP3.LUT R0, R142, c[0x0][0x1c8], RZ, 0x3c, !PT ;  /* 0x000072008e007a12 */ /* 0x000fc800078e3cff */
[----:B------:R-:W-:Y:S02]  /*0f30*/  ISETP.GE.AND P0, PT, R0, RZ, PT ;  /* 0x000000ff0000720c */ /* 0x000fe40003f06270 */
[----:B------:R-:W-:-:S05]  /*0f40*/  SHF.R.S32.HI R3, RZ, 0x1f, R5 ;  /* 0x0000001fff037819 */ /* 0x000fca0000011405 */
[----:B------:R-:W-:Y:S01]  /*0f50*/  @P1 IADD3 R2, R2, 0x1, RZ ;  /* 0x0000000102021810 */ /* 0x000fe20007ffe0ff */
[----:B------:R-:W-:Y:S01]  /*0f60*/  IMAD R0, R3, c[0x0][0x198], RZ ;  /* 0x0000660003007a24 */ /* 0x000fe200078e02ff */
        /* <DEDUP_REMOVED lines=13> */
[----:B-----5:R-:W-:Y:S01]  /*1040*/  IMAD.WIDE.U32 R16, R6, c[0x0][0x188], RZ ;  /* 0x0000620006107a25 */ /* 0x020fe200078e00ff */
        /* <DEDUP_REMOVED lines=9> */
.L_x_6517:
        /* <DEDUP_REMOVED lines=16> */
.L_x_6519:
[----:B------:R-:W-:-:S04]  /*11e0*/  IABS R3, c[0x0][0x1c8] ;  /* 0x0000720000037a13 */ /* 0x000fc80000000000 */
[----:B------:R-:W1:Y:S08]  /*11f0*/  I2F.RP R8, R3 ;  /* 0x0000000300087306 */ /* 0x000e700000209400 */
[----:B-1----:R-:W1:Y:S02]  /*1200*/  MUFU.RCP R12, R8 ;  /* 0x00000008000c7308 */ /* 0x002e640000001000 */
[----:B-1----:R-:W-:-:S02]  /*1210*/  IADD3 R12, R12, 0xffffffe, RZ ;  /* 0x0ffffffe0c0c7810 */ /* 0x002fc40007ffe0ff */
[----:B------:R-:W-:-:S04]  /*1220*/  LEA R8, R50, 0xffffff80, 0x7 ;  /* 0xffffff8032087811 */ /* 0x000fc800078e38ff */
[----:B------:R-:W1:Y:S01]  /*1230*/  F2I.FTZ.U32.TRUNC.NTZ R13, R12 ;  /* 0x0000000c000d7305 */ /* 0x000e62000021f000 */
[----:B------:R-:W-:-:S04]  /*1240*/  IMAD.WIDE.U32 R10, R8, c[0x0][0x198], R10 ;  /* 0x00006600080a7a25 */ /* 0x000fc800078e000a */
[----:B------:R-:W-:Y:S02]  /*1250*/  IMAD.MOV.U32 R18, RZ, RZ, R10 ;  /* 0x000000ffff127224 */ /* 0x000fe400078e000a */
[----:B-1----:R-:W-:Y:S01]  /*1260*/  IMAD.MOV R0, RZ, RZ, -R13 ;  /* 0x000000ffff007224 */ /* 0x002fe200078e0a0d */
[----:B------:R-:W-:-:S03]  /*1270*/  MOV R12, RZ ;  /* 0x000000ff000c7202 */ /* 0x000fc60000000f00 */
[----:B------:R-:W-:Y:S01]  /*1280*/  IMAD R2, R0, R3, RZ ;  /* 0x0000000300027224 */ /* 0x000fe200078e02ff */
[----:B------:R-:W-:-:S03]  /*1290*/  IABS R0, R142 ;  /* 0x0000008e00007213 */ /* 0x000fc60000000000 */
[----:B------:R-:W-:-:S04]  /*12a0*/  IMAD.HI.U32 R2, R13, R2, R12 ;  /* 0x000000020d027227 */ /* 0x000fc800078e000c */
[----:B------:R-:W-:Y:S02]  /*12b0*/  IMAD.MOV.U32 R5, RZ, RZ, R0 ;  /* 0x000000ffff057224 */ /* 0x000fe400078e0000 */
[----:B------:R-:W-:Y:S02]  /*12c0*/  @P0 IMAD.IADD R13, R7, 0x1, R6 ;  /* 0x00000001070d0824 */ /* 0x000fe400078e0206 */
[----:B------:R-:W-:-:S04]  /*12d0*/  IMAD.HI.U32 R2, R2, R5, RZ ;  /* 0x0000000502027227 */ /* 0x000fc800078e00ff */
[----:B------:R-:W-:Y:S01]  /*12e0*/  @P0 IMAD.WIDE.U32 R20, R13, c[0x0][0x1a0], RZ ;  /* 0x000068000d140a25 */ /* 0x000fe200078e00ff */
[----:B------:R-:W-:-:S03]  /*12f0*/  IADD3 R0, -R2, RZ, RZ ;  /* 0x000000ff02007210 */ /* 0x000fc60007ffe1ff */
[----:B------:R-:W-:Y:S01]  /*1300*/  @P0 IMAD R13, R13, c[0x0][0x1a4], R21 ;  /* 0x000069000d0d0a24 */ /* 0x000fe200078e0215 */
[----:B------:R-:W-:Y:S01]  /*1310*/  @P0 MOV R10, R20 ;  /* 0x00000014000a0202 */ /* 0x000fe20000000f00 */
[----:B------:R-:W-:-:S05]  /*1320*/  IMAD R0, R3, R0, R5 ;  /* 0x0000000003007224 */ /* 0x000fca00078e0205 */
[----:B------:R-:W-:-:S13]  /*1330*/  ISETP.GT.U32.AND P1, PT, R3, R0, PT ;  /* 0x000000000300720c */ /* 0x000fda0003f24070 */
[----:B------:R-:W-:Y:S01]  /*1340*/  @!P1 IMAD.IADD R0, R0, 0x1, -R3 ;  /* 0x0000000100009824 */ /* 0x000fe200078e0a03 */
[----:B------:R-:W-:Y:S02]  /*1350*/  @!P1 IADD3 R2, R2, 0x1, RZ ;  /* 0x0000000102029810 */ /* 0x000fe40007ffe0ff */
[----:B------:R-:W-:Y:S02]  /*1360*/  ISETP.NE.AND P1, PT, RZ, c[0x0][0x1c8], PT ;  /* 0x00007200ff007a0c */ /* 0x000fe40003f25270 */
[----:B------:R-:W-:Y:S02]  /*1370*/  ISETP.GE.U32.AND P3, PT, R0, R3, PT ;  /* 0x000000030000720c */ /* 0x000fe40003f66070 */
[----:B------:R-:W-:Y:S02]  /*1380*/  LOP3.LUT R0, R142, c[0x0][0x1c8], RZ, 0x3c, !PT ;  /* 0x000072008e007a12 */ /* 0x000fe400078e3cff */
[----:B------:R-:W-:Y:S02]  /*1390*/  SHF.R.S32.HI R3, RZ, 0x1f, R8 ;  /* 0x0000001fff037819 */ /* 0x000fe40000011408 */
[----:B------:R-:W-:-:S03]  /*13a0*/  ISETP.GE.AND P2, PT, R0, RZ, PT ;  /* 0x000000ff0000720c */ /* 0x000fc60003f46270 */
[----:B------:R-:W-:-:S04]  /*13b0*/  IMAD R5, R3, c[0x0][0x198], RZ ;  /* 0x0000660003057a24 */ /* 0x000fc800078e02ff */
        /* <DEDUP_REMOVED lines=24> */
.L_x_6518:
[----:B------:R1:W5:Y:S01]  /*1540*/  @P4 LDG.E R7, [R144.64] ;  /* 0x0000000690074981 */ /* 0x000362000c1e1900 */
[----:B------:R-:W-:Y:S01]  /*1550*/  ISETP.NE.AND P0, PT, R165, -0x1, PT ;  /* 0xffffffffa500780c */ /* 0x000fe20003f05270 */
[----:B-----5:R-:W-:Y:S01]  /*1560*/  IMAD.MOV.U32 R17, RZ, RZ, 0x2 ;  /* 0x00000002ff117424 */ /* 0x020fe200078e00ff */
[----:B------:R-:W-:Y:S01]  /*1570*/  SHF.R.S32.HI R61, RZ, 0x1f, R60 ;  /* 0x0000001fff3d7819 */ /* 0x000fe2000001143c */
[----:B------:R-:W-:Y:S01]  /*1580*/  IMAD.MOV.U32 R78, RZ, RZ, c[0x0][0x230] ;  /* 0x00008c00ff4e7624 */ /* 0x000fe200078e00ff */
[----:B------:R-:W-:Y:S01]  /*1590*/  MOV R49, 0x10 ;  /* 0x0000001000317802 */ /* 0x000fe20000000f00 */
[----:B------:R-:W-:Y:S01]  /*15a0*/  IMAD.MOV.U32 R18, RZ, RZ, RZ ;  /* 0x000000ffff127224 */ /* 0x000fe200078e00ff */
[----:B------:R-:W-:Y:S01]  /*15b0*/  LEA.HI R72, R61, R60, RZ, 0x4 ;  /* 0x0000003c3d487211 */ /* 0x000fe200078f20ff */
[----:B------:R-:W-:-:S02]  /*15c0*/  IMAD.MOV.U32 R19, RZ, RZ, c[0x0][0x230] ;  /* 0x00008c00ff137624 */ /* 0x000fc400078e00ff */
[----:B------:R-:W-:Y:S01]  /*15d0*/  IMAD.MOV.U32 R157, RZ, RZ, c[0x0][0x198] ;  /* 0x00006600ff9d7624 */ /* 0x000fe200078e00ff */
[----:B------:R-:W-:Y:S01]  /*15e0*/  LOP3.LUT R71, R72, 0xfffffff0, RZ, 0xc0, !PT ;  /* 0xfffffff048477812 */ /* 0x000fe200078ec0ff */
[----:B------:R-:W-:Y:S01]  /*15f0*/  IMAD.HI.U32 R78, R17, R78, R18 ;  /* 0x0000004e114e7227 */ /* 0x000fe200078e0012 */
[CC--:B------:R-:W-:Y:S02]  /*1600*/  LEA.HI R19, R61.reuse, R60.reuse, RZ, 0x3 ;  /* 0x0000003c3d137211 */ /* 0x0c0fe400078f18ff */
[----:B------:R-:W-:Y:S01]  /*1610*/  LEA.HI R18, R61, R60, RZ, 0x6 ;  /* 0x0000003c3d127211 */ /* 0x000fe200078f30ff */
[----:B------:R-:W-:Y:S01]  /*1620*/  @P0 IMAD.WIDE.U32 R20, R165, c[0x0][0x190], RZ ;  /* 0x00006400a5140a25 */ /* 0x000fe200078e00ff */
[----:B------:R-:W-:Y:S02]  /*1630*/  SHF.R.S32.HI R168, RZ, 0x3, R19 ;  /* 0x00000003ffa87819 */ /* 0x000fe40000011413 */
[----:B------:R-:W-:Y:S01]  /*1640*/  LOP3.LUT R19, R19, 0xfffffff8, RZ, 0xc0, !PT ;  /* 0xfffffff813137812 */ /* 0x000fe200078ec0ff */
[----:B------:R-:W-:Y:S01]  /*1650*/  @!P0 IMAD R16, R4, c[0x0][0x178], RZ ;  /* 0x00005e0004108a24 */ /* 0x000fe200078e02ff */
[----:B------:R-:W-:Y:S01]  /*1660*/  SHF.R.S32.HI R169, RZ, 0x1f, R168 ;  /* 0x0000001fffa97819 */ /* 0x000fe200000114a8 */
[----:B------:R-:W-:Y:S01]  /*1670*/  @P0 IMAD R17, R165, c[0x0][0x194], R21 ;  /* 0x00006500a5110a24 */ /* 0x000fe200078e0215 */
[----:B------:R-:W-:Y:S01]  /*1680*/  SHF.L.U32 R21, R168, 0x6, RZ ;  /* 0x00000006a8157819 */ /* 0x000fe200000006ff */
[----:B------:R-:W-:Y:S01]  /*1690*/  IMAD.IADD R64, R60, 0x1, -R19 ;  /* 0x000000013c407824 */ /* 0x000fe200078e0a13 */
[----:B------:R-:W-:Y:S01]  /*16a0*/  IADD3 R5, P1, R168, R5, RZ ;  /* 0x00000005a8057210 */ /* 0x000fe20007f3e0ff */
[----:B------:R-:W-:Y:S01]  /*16b0*/  @!P0 IMAD.WIDE.U32 R22, R9, c[0x0][0x178], RZ ;  /* 0x00005e0009168a25 */ /* 0x000fe200078e00ff */
[----:B------:R-:W-:-:S02]  /*16c0*/  LOP3.LUT R21, R21, 0x1c0, RZ, 0xc0, !PT ;  /* 0x000001c015157812 */ /* 0x000fc400078ec0ff */
[----:B------:R-:W-:Y:S01]  /*16d0*/  IADD3.X R3, R169, R3, RZ, P1, !PT ;  /* 0x00000003a9037210 */ /* 0x000fe20000ffe4ff */
[----:B------:R-:W-:Y:S01]  /*16e0*/  @!P0 IMAD R16, R9, c[0x0][0x17c], R16 ;  /* 0x00005f0009108a24 */ /* 0x000fe200078e0210 */
[----:B------:R-:W-:Y:S01]  /*16f0*/  SHF.R.S32.HI R79, RZ, 0x1, R78 ;  /* 0x00000001ff4f7819 */ /* 0x000fe2000001144e */
[C---:B------:R-:W-:Y:S01]  /*1700*/  IMAD.SHL.U32 R14, R64.reuse, 0x8, RZ ;  /* 0x00000008400e7824 */ /* 0x040fe200078e00ff */
[----:B------:R-:W-:Y:S01]  /*1710*/  SHF.L.U32 R76, R64, 0x2, RZ ;  /* 0x00000002404c7819 */ /* 0x000fe200000006ff */
[----:B------:R-:W-:Y:S01]  /*1720*/  @P0 IMAD.MOV.U32 R12, RZ, RZ, R20 ;  /* 0x000000ffff0c0224 */ /* 0x000fe200078e0014 */
[----:B------:R-:W-:Y:S01]  /*1730*/  @!P0 IADD3 R17, R23, R16, RZ ;  /* 0x0000001017118210 */ /* 0x000fe20007ffe0ff */
[----:B------:R-:W-:Y:S01]  /*1740*/  @!P0 IMAD.MOV.U32 R12, RZ, RZ, R22 ;  /* 0x000000ffff0c8224 */ /* 0x000fe200078e0016 */
[----:B------:R-:W-:Y:S01]  /*1750*/  LOP3.LUT R19, R21, 0x38, R14, 0xf8, !PT ;  /* 0x0000003815137812 */ /* 0x000fe200078ef80e */
[----:B------:R-:W-:Y:S01]  /*1760*/  IMAD.SHL.U32 R18, R18, 0x8, RZ ;  /* 0x0000000812127824 */ /* 0x000fe200078e00ff */
[----:B------:R-:W-:Y:S01]  /*1770*/  SHF.R.U32.HI R16, RZ, 0x3, R21 ;  /* 0x00000003ff107819 */ /* 0x000fe20000011615 */
[----:B------:R-:W-:Y:S01]  /*1780*/  IMAD.WIDE R20, R15, 0x40, R168 ;  /* 0x000000400f147825 */ /* 0x000fe200078e02a8 */
[----:B------:R-:W-:-:S02]  /*1790*/  IADD3 R22, P0, R14, R10, RZ ;  /* 0x0000000a0e167210 */ /* 0x000fc40007f1e0ff */
[----:B------:R-:W-:Y:S01]  /*17a0*/  LOP3.LUT R19, R19, R16, RZ, 0x3c, !PT ;  /* 0x0000001013137212 */ /* 0x000fe200078e3cff */
[----:B------:R-:W-:Y:S01]  /*17b0*/  IMAD.IADD R71, R60, 0x1, -R71 ;  /* 0x000000013c477824 */ /* 0x000fe200078e0a47 */
[----:B------:R-:W-:Y:S01]  /*17c0*/  SHF.R.S32.HI R15, RZ, 0x1f, R14 ;  /* 0x0000001fff0f7819 */ /* 0x000fe2000001140e */
[----:B------:R-:W-:Y:S01]  /*17d0*/  IMAD R77, R168, R79, R76 ;  /* 0x0000004fa84d7224 */ /* 0x000fe200078e024c */
[----:B------:R-:W-:Y:S01]  /*17e0*/  LOP3.LUT R140, R19, 0xfffffe00, R18, 0xf8, !PT ;  /* 0xfffffe00138c7812 */ /* 0x000fe200078ef812 */
[----:B------:R-:W-:Y:S01]  /*17f0*/  IMAD R19, R0, c[0x0][0x1b8], RZ ;  /* 0x00006e0000137a24 */ /* 0x000fe200078e02ff */
[----:B------:R-:W-:Y:S01]  /*1800*/  SHF.R.S32.HI R66, RZ, 0x1f, R71 ;  /* 0x0000001fff427819 */ /* 0x000fe20000011447 */
[----:B------:R-:W-:Y:S01]  /*1810*/  IMAD.X R23, R15, 0x1, R13, P0 ;  /* 0x000000010f177824 */ /* 0x000fe200000e060d */
[----:B------:R-:W-:Y:S01]  /*1820*/  IADD3 R10, P0, R14, R6, RZ ;  /* 0x000000060e0a7210 */ /* 0x000fe20007f1e0ff */
[----:B------:R-:W-:Y:S01]  /*1830*/  IMAD R19, R2, c[0x0][0x1bc], R19 ;  /* 0x00006f0002137a24 */ /* 0x000fe200078e0213 */
[----:B------:R-:W-:Y:S01]  /*1840*/  LEA.HI R66, R66, R71, RZ, 0x3 ;  /* 0x0000004742427211 */ /* 0x000fe200078f18ff */
[----:B------:R-:W-:Y:S01]  /*1850*/  IMAD.WIDE.U32 R22, R2, c[0x0][0x1b8], R22 ;  /* 0x00006e0002167a25 */ /* 0x000fe200078e0016 */
[----:B------:R-:W-:-:S02]  /*1860*/  IADD3 R24, P1, R14, R12, RZ ;  /* 0x0000000c0e187210 */ /* 0x000fc40007f3e0ff */
[----:B------:R-:W-:Y:S01]  /*1870*/  LOP3.LUT R16, R66, 0xfffffff8, RZ, 0xc0, !PT ;  /* 0xfffffff842107812 */ /* 0x000fe200078ec0ff */
[----:B------:R-:W-:Y:S01]  /*1880*/  IMAD R6, R3, c[0x0][0x1a0], RZ ;  /* 0x0000680003067a24 */ /* 0x000fe200078e02ff */
[----:B------:R-:W-:Y:S01]  /*1890*/  IADD3 R23, R23, R19, RZ ;  /* 0x0000001317177210 */ /* 0x000fe20007ffe0ff */
[----:B------:R-:W-:Y:S01]  /*18a0*/  IMAD.X R11, R15, 0x1, R11, P0 ;  /* 0x000000010f0b7824 */ /* 0x000fe200000e060b */
[----:B------:R-:W-:Y:S01]  /*18b0*/  SHF.R.S32.HI R3, RZ, 0x1f, R142 ;  /* 0x0000001fff037819 */ /* 0x000fe2000001148e */
[----:B------:R-:W-:Y:S01]  /*18c0*/  IMAD R6, R5, c[0x0][0x1a4], R6 ;  /* 0x0000690005067a24 */ /* 0x000fe200078e0206 */
[----:B------:R-:W-:Y:S01]  /*18d0*/  LEA.HI R61, R61, R60, RZ, 0x5 ;  /* 0x0000003c3d3d7211 */ /* 0x000fe200078f28ff */
[----:B------:R-:W-:Y:S01]  /*18e0*/  IMAD.WIDE.U32 R22, R5, c[0x0][0x1a0], R22 ;  /* 0x0000680005167a25 */ /* 0x000fe200078e0016 */
[----:B------:R-:W-:Y:S02]  /*18f0*/  IADD3 R76, R76, R77, RZ ;  /* 0x0000004d4c4c7210 */ /* 0x000fe40007ffe0ff */
[----:B------:R-:W-:Y:S01]  /*1900*/  SHF.L.U64.HI R68, R157, R120, c[0x0][0x19c] ;  /* 0x000067009d447619 */ /* 0x000fe20000010278 */
[----:B------:R-:W-:Y:S01]  /*1910*/  IMAD.IADD R6, R23, 0x1, R6 ;  /* 0x0000000117067824 */ /* 0x000fe200078e0206 */
[----:B------:R-:W-:Y:S01]  /*1920*/  LEA R88, P0, R22, c[0x0][0x170], 0x1 ;  /* 0x00005c0016587a11 */ /* 0x000fe200078008ff */
[----:B------:R-:W-:Y:S01]  /*1930*/  IMAD.WIDE.U32 R10, R168, c[0x0][0x198], R10 ;  /* 0x00006600a80a7a25 */ /* 0x000fe200078e000a */
[----:B------:R-:W-:-:S02]  /*1940*/  SHF.R.S32.HI R75, RZ, 0x1f, R77 ;  /* 0x0000001fff4b7819 */ /* 0x000fc4000001144d */
[----:B------:R-:W-:Y:S01]  /*1950*/  SHF.L.U64.HI R89, R22, 0x1, R6 ;  /* 0x0000000116597819 */ /* 0x000fe20000010206 */
[----:B------:R-:W-:Y:S01]  /*1960*/  IMAD.IADD R71, R71, 0x1, -R16 ;  /* 0x0000000147477824 */ /* 0x000fe200078e0a10 */
[----:B------:R-:W-:Y:S01]  /*1970*/  SHF.R.S32.HI R6, RZ, 0x1f, R73 ;  /* 0x0000001fff067819 */ /* 0x000fe20000011449 */
[----:B------:R-:W-:Y:S01]  /*1980*/  IMAD R13, R169, c[0x0][0x198], RZ ;  /* 0x00006600a90d7a24 */ /* 0x000fe200078e02ff */
[----:B------:R-:W-:Y:S01]  /*1990*/  LEA R86, P3, R10, c[0x0][0x168], 0x1 ;  /* 0x00005a000a567a11 */ /* 0x000fe200078608ff */
[----:B------:R-:W-:Y:S01]  /*19a0*/  IMAD.X R25, R15, 0x1, R17, P1 ;  /* 0x000000010f197824 */ /* 0x000fe200008e0611 */
[----:B------:R-:W-:Y:S01]  /*19b0*/  LEA.HI R83, R6, R73, RZ, 0x7 ;  /* 0x0000004906537211 */ /* 0x000fe200078f38ff */
[----:B------:R-:W-:Y:S01]  /*19c0*/  IMAD R13, R168, c[0x0][0x19c], R13 ;  /* 0x00006700a80d7a24 */ /* 0x000fe200078e020d */
[----:B------:R-:W-:Y:S01]  /*19d0*/  R2P PR, R71, 0x6 ;  /* 0x0000000647007804 */ /* 0x000fe20000000000 */
[----:B------:R-:W-:Y:S01]  /*19e0*/  IMAD R17, R21, c[0x0][0x190], RZ ;  /* 0x0000640015117a24 */ /* 0x000fe200078e02ff */
[----:B------:R-:W-:Y:S01]  /*19f0*/  SHF.R.S32.HI R83, RZ, 0x7, R83 ;  /* 0x00000007ff537819 */ /* 0x000fe20000011453 */
[----:B------:R-:W-:Y:S01]  /*1a00*/  IMAD.IADD R13, R11, 0x1, R13 ;  /* 0x000000010b0d7824 */ /* 0x000fe200078e020d */
[----:B------:R-:W-:Y:S01]  /*1a10*/  LOP3.LUT R11, R61, 0xffffffe0, RZ, 0xc0, !PT ;  /* 0xffffffe03d0b7812 */ /* 0x000fe200078ec0ff */
[C---:B------:R-:W-:Y:S01]  /*1a20*/  IMAD R17, R20.reuse, c[0x0][0x194], R17 ;  /* 0x0000650014117a24 */ /* 0x040fe200078e0211 */
[----:B------:R-:W-:Y:S01]  /*1a30*/  IMNMX R83, RZ, R83, !PT ;  /* 0x00000053ff537217 */ /* 0x000fe20007800200 */
[----:B------:R-:W-:Y:S01]  /*1a40*/  IMAD.WIDE.U32 R24, R20, c[0x0][0x190], R24 ;  /* 0x0000640014187a25 */ /* 0x000fe200078e0018 */
[----:B------:R-:W-:-:S02]  /*1a50*/  SHF.L.U64.HI R85, R10, 0x1, R13 ;  /* 0x000000010a557819 */ /* 0x000fc4000001020d */
[----:B------:R-:W-:Y:S01]  /*1a60*/  IADD3.X R89, R89, c[0x0][0x174], RZ, P0, !PT ;  /* 0x00005d0059597a10 */ /* 0x000fe200007fe4ff */
[----:B------:R-:W-:Y:S01]  /*1a70*/  IMAD R3, R3, c[0x0][0x1a8], RZ ;  /* 0x00006a0003037a24 */ /* 0x000fe200078e02ff */
[----:B------:R-:W-:Y:S01]  /*1a80*/  IADD3.X R85, R85, c[0x0][0x16c], RZ, P3, !PT ;  /* 0x00005b0055557a10 */ /* 0x000fe20001ffe4ff */
[----:B------:R-:W-:Y:S01]  /*1a90*/  IMAD.IADD R25, R25, 0x1, R17 ;  /* 0x0000000119197824 */ /* 0x000fe200078e0211 */
[----:B------:R-:W-:Y:S01]  /*1aa0*/  SHF.R.S32.HI R61, RZ, 0x5, R61 ;  /* 0x00000005ff3d7819 */ /* 0x000fe2000001143d */
[C---:B------:R-:W-:Y:S01]  /*1ab0*/  IMAD R141, R142.reuse, c[0x0][0x1ac], R3 ;  /* 0x00006b008e8d7a24 */ /* 0x040fe200078e0203 */
[----:B------:R-:W-:Y:S01]  /*1ac0*/  SHF.R.S32.HI R74, RZ, 0x1f, R76 ;  /* 0x0000001fff4a7819 */ /* 0x000fe2000001144c */
[----:B------:R-:W-:Y:S01]  /*1ad0*/  IMAD.MOV.U32 R3, RZ, RZ, 0x20 ;  /* 0x00000020ff037424 */ /* 0x000fe200078e00ff */
[----:B------:R-:W-:Y:S01]  /*1ae0*/  SEL R49, R49, 0xfffffff0, !P1 ;  /* 0xfffffff031317807 */ /* 0x000fe20004800000 */
[----:B------:R-:W-:Y:S01]  /*1af0*/  IMAD.MOV.U32 R5, RZ, RZ, c[0x0][0x1a0] ;  /* 0x00006800ff057624 */ /* 0x000fe200078e00ff */
[----:B------:R-:W-:Y:S01]  /*1b00*/  MOV R159, R85 ;  /* 0x00000055009f7202 */ /* 0x000fe20000000f00 */
[----:B------:R-:W-:Y:S01]  /*1b10*/  IMAD.WIDE.U32 R142, R142, c[0x0][0x1a8], R24 ;  /* 0x00006a008e8e7a25 */ /* 0x000fe200078e0018 */
[----:B------:R-:W-:-:S02]  /*1b20*/  SEL R51, R3, 0xffffffe0, !P2 ;  /* 0xffffffe003337807 */ /* 0x000fc40005000000 */
[----:B------:R-:W-:Y:S01]  /*1b30*/  SHF.L.U64.HI R70, R5, R120, c[0x0][0x1a4] ;  /* 0x0000690005467619 */ /* 0x000fe20000010278 */
[----:B------:R-:W-:Y:S02]  /*1b40*/  IMAD.SHL.U32 R67, R157, 0x10, RZ ;  /* 0x000000109d437824 */ /* 0x000fe400078e00ff */
[----:B------:R-:W-:Y:S02]  /*1b50*/  IMAD.SHL.U32 R69, R5, 0x10, RZ ;  /* 0x0000001005457824 */ /* 0x000fe400078e00ff */
[----:B------:R-:W-:Y:S02]  /*1b60*/  IMAD.IADD R62, R60, 0x1, -R11 ;  /* 0x000000013c3e7824 */ /* 0x000fe400078e0a0b */
[----:B------:R-:W-:Y:S02]  /*1b70*/  IMAD.MOV.U32 R160, RZ, RZ, R86 ;  /* 0x000000ffffa07224 */ /* 0x000fe400078e0056 */
[----:B------:R-:W-:Y:S02]  /*1b80*/  IMAD.IADD R141, R143, 0x1, R141 ;  /* 0x000000018f8d7824 */ /* 0x000fe400078e028d */
[----:B------:R-:W-:-:S02]  /*1b90*/  IMAD.MOV.U32 R162, RZ, RZ, R88 ;  /* 0x000000ffffa27224 */ /* 0x000fc400078e0058 */
[----:B------:R-:W-:Y:S02]  /*1ba0*/  IMAD.MOV.U32 R163, RZ, RZ, R89 ;  /* 0x000000ffffa37224 */ /* 0x000fe400078e0059 */
[----:B------:R-:W-:Y:S01]  /*1bb0*/  @!P4 IMAD.MOV.U32 R7, RZ, RZ, RZ ;  /* 0x000000ffff07c224 */ /* 0x000fe200078e00ff */
[----:B------:R-:W-:-:S13]  /*1bc0*/  ISETP.GT.AND P4, PT, R50, R83, PT ;  /* 0x000000533200720c */ /* 0x000fda0003f84270 */
[----:B------:R-:W-:Y:S05]  /*1bd0*/  @!P4 BRA `(.L_x_6520) ;  /* 0x000069200000c947 */ /* 0x000fea0003800000 */
[C---:B-1----:R-:W-:Y:S01]  /*1be0*/  IMAD R6, R4.reuse, c[0x0][0x280], RZ ;  /* 0x0000a00004067a24 */ /* 0x042fe200078e02ff */
[----:B------:R-:W-:Y:S01]  /*1bf0*/  UMOV UR12, 0x40 ;  /* 0x00000040000c7882 */ /* 0x000fe20000000000 */
[----:B------:R-:W-:Y:S01]  /*1c00*/  IMAD R4, R4, c[0x0][0x278], RZ ;  /* 0x00009e0004047a24 */ /* 0x000fe200078e02ff */
[----:B------:R-:W-:Y:S01]  /*1c10*/  UMOV UR11, 0x60 ;  /* 0x00000060000b7882 */ /* 0x000fe20000000000 */
[--C-:B------:R-:W-:Y:S01]  /*1c20*/  IMAD.IADD R118, R7, 0x1, R8.reuse ;  /* 0x0000000107767824 */ /* 0x100fe200078e0208 */
[----:B------:R-:W-:Y:S01]  /*1c30*/  SHF.R.S32.HI R7, RZ, 0x1f, R8 ;  /* 0x0000001fff077819 */ /* 0x000fe20000011408 */
[C---:B------:R-:W-:Y:S01]  /*1c40*/  IMAD.WIDE.U32 R12, R9.reuse, c[0x0][0x280], R14 ;  /* 0x0000a000090c7a25 */ /* 0x040fe200078e000e */
[----:B------:R-:W-:Y:S01]  /*1c50*/  IADD3 R8, P1, P0, R8, R168, -R73 ;  /* 0x000000a808087210 */ /* 0x000fe2000783e849 */
[----:B------:R-:W-:Y:S01]  /*1c60*/  UMOV UR10, 0xa0 ;  /* 0x000000a0000a7882 */ /* 0x000fe20000000000 */
[----:B------:R-:W-:Y:S01]  /*1c70*/  MOV R146, c[0x0][0x290] ;  /* 0x0000a40000927a02 */ /* 0x000fe20000000f00 */
[C---:B------:R-:W-:Y:S01]  /*1c80*/  IMAD.WIDE.U32 R10, R9.reuse, c[0x0][0x278], R14 ;  /* 0x00009e00090a7a25 */ /* 0x040fe200078e000e */
[----:B------:R-:W-:Y:S01]  /*1c90*/  UMOV UR9, 0xc0 ;  /* 0x000000c000097882 */ /* 0x000fe20000000000 */
[----:B------:R-:W-:Y:S01]  /*1ca0*/  MOV R84, c[0x0][0x290] ;  /* 0x0000a40000547a02 */ /* 0x000fe20000000f00 */
[----:B------:R-:W-:Y:S01]  /*1cb0*/  UMOV UR8, 0xe0 ;  /* 0x000000e000087882 */ /* 0x000fe20000000000 */
[C---:B------:R-:W-:Y:S01]  /*1cc0*/  IMAD R6, R9.reuse, c[0x0][0x284], R6 ;  /* 0x0000a10009067a24 */ /* 0x040fe200078e0206 */
[----:B------:R-:W-:Y:S01]  /*1cd0*/  MOV R16, R10 ;  /* 0x0000000a00107202 */ /* 0x000fe20000000f00 */
[----:B------:R-:W-:Y:S01]  /*1ce0*/  IMAD R4, R9, c[0x0][0x27c], R4 ;  /* 0x00009f0009047a24 */ /* 0x000fe200078e0204 */
[----:B------:R-:W-:Y:S01]  /*1cf0*/  SHF.R.S32.HI R9, RZ, 0x1f, R73 ;  /* 0x0000001fff097819 */ /* 0x000fe20000011449 */
[----:B------:R-:W-:Y:S01]  /*1d00*/  IMAD.IADD R13, R13, 0x1, R6 ;  /* 0x000000010d0d7824 */ /* 0x000fe200078e0206 */
[----:B------:R-:W-:Y:S01]  /*1d10*/  ULDC.64 UR4, c[0x0][0x1a0] ;  /* 0x0000680000047ab9 */ /* 0x000fe20000000a00 */
[----:B------:R-:W-:Y:S01]  /*1d20*/  IMAD.IADD R17, R11, 0x1, R4 ;  /* 0x000000010b117824 */ /* 0x000fe200078e0204 */
[----:B------:R-:W-:Y:S01]  /*1d30*/  IADD3.X R7, R7, R169, ~R9, P1, P0 ;  /* 0x000000a907077210 */ /* 0x000fe20000fe0c09 */
[----:B------:R-:W-:Y:S01]  /*1d40*/  IMAD R6, R3, c[0x0][0x1a4], RZ ;  /* 0x0000690003067a24 */ /* 0x000fe200078e02ff */
[----:B------:R-:W-:Y:S01]  /*1d50*/  UIMAD UR17, UR12, UR5, URZ ;  /* 0x000000050c1172a4 */ /* 0x000fe2000f8e023f */
[----:B------:R-:W-:Y:S01]  /*1d60*/  IMAD.WIDE.U32 R100, R5, 0x20, RZ ;  /* 0x0000002005647825 */ /* 0x000fe200078e00ff */
[----:B------:R-:W-:Y:S01]  /*1d70*/  UIMAD UR15, UR11, UR5, URZ ;  /* 0x000000050b0f72a4 */ /* 0x000fe2000f8e023f */
[----:B------:R-:W-:Y:S01]  /*1d80*/  SHF.L.U32 R99, R146, 0x5, RZ ;  /* 0x0000000592637819 */ /* 0x000fe200000006ff */
[----:B------:R-:W-:Y:S01]  /*1d90*/  UIMAD UR14, UR10, UR5, URZ ;  /* 0x000000050a0e72a4 */ /* 0x000fe2000f8e023f */
[C---:B------:R-:W-:Y:S01]  /*1da0*/  IMAD R11, R7.reuse, c[0x0][0x290], RZ ;  /* 0x0000a400070b7a24 */ /* 0x040fe200078e02ff */
[----:B------:R-:W-:Y:S01]  /*1db0*/  UIMAD UR13, UR9, UR5, URZ ;  /* 0x00000005090d72a4 */ /* 0x000fe2000f8e023f */
[----:B------:R-:W-:Y:S01]  /*1dc0*/  IMAD R9, R7, c[0x0][0x288], RZ ;  /* 0x0000a20007097a24 */ /* 0x000fe200078e02ff */
[----:B------:R-:W-:Y:S01]  /*1dd0*/  UIMAD UR25, UR8, UR5, URZ ;  /* 0x00000005081972a4 */ /* 0x000fe2000f8e023f */
[C---:B------:R-:W-:Y:S01]  /*1de0*/  IMAD R7, R8.reuse, c[0x0][0x294], R11 ;  /* 0x0000a50008077a24 */ /* 0x040fe200078e020b */
[----:B------:R-:W-:Y:S01]  /*1df0*/  UIMAD.WIDE.U32 UR30, UR11, UR4, URZ ;  /* 0x000000040b1e72a5 */ /* 0x000fe2000f8e003f */
[C---:B------:R-:W-:Y:S01]  /*1e00*/  IMAD.WIDE.U32 R12, R8.reuse, c[0x0][0x290], R12 ;  /* 0x0000a400080c7a25 */ /* 0x040fe200078e000c */
[----:B------:R-:W-:Y:S01]  /*1e10*/  ULDC UR5, c[0x0][0x294] ;  /* 0x0000a50000057ab9 */ /* 0x000fe20000000800 */
[----:B------:R-:W-:Y:S01]  /*1e20*/  SHF.L.U32 R135, R79, 0x4, RZ ;  /* 0x000000044f877819 */ /* 0x000fe200000006ff */
[----:B------:R-:W-:Y:S01]  /*1e30*/  UIMAD.WIDE.U32 UR28, UR10, UR4, URZ ;  /* 0x000000040a1c72a5 */ /* 0x000fe2000f8e003f */
[C---:B------:R-:W-:Y:S01]  /*1e40*/  IMAD R4, R8.reuse, c[0x0][0x28c], R9 ;  /* 0x0000a30008047a24 */ /* 0x040fe200078e0209 */
[----:B------:R-:W-:Y:S01]  /*1e50*/  UIMAD.WIDE.U32 UR26, UR9, UR4, URZ ;  /* 0x00000004091a72a5 */ /* 0x000fe2000f8e003f */
[----:B------:R-:W-:Y:S01]  /*1e60*/  IMAD.WIDE.U32 R16, R8, c[0x0][0x288], R16 ;  /* 0x0000a20008107a25 */ /* 0x000fe200078e0010 */
[----:B------:R-:W-:Y:S01]  /*1e70*/  ULDC UR16, c[0x0][0x19c] ;  /* 0x0000670000107ab9 */ /* 0x000fe20000000800 */
[----:B------:R-:W-:Y:S01]  /*1e80*/  IADD3 R82, R168, 0x10, RZ ;  /* 0x00000010a8527810 */ /* 0x000fe20007ffe0ff */
[----:B------:R-:W-:Y:S01]  /*1e90*/  UIMAD UR11, UR11, UR5, URZ ;  /* 0x000000050b0b72a4 */ /* 0x000fe2000f8e023f */
[----:B------:R-:W-:Y:S01]  /*1ea0*/  IMAD.IADD R9, R101, 0x1, R6 ;  /* 0x0000000165097824 */ /* 0x000fe200078e0206 */
[----:B------:R-:W-:Y:S01]  /*1eb0*/  IADD3 R17, R17, R4, RZ ;  /* 0x0000000411117210 */ /* 0x000fe20007ffe0ff */
[----:B------:R-:W-:Y:S01]  /*1ec0*/  IMAD.IADD R13, R13, 0x1, R7 ;  /* 0x000000010d0d7824 */ /* 0x000fe200078e0207 */
[----:B------:R-:W-:Y:S01]  /*1ed0*/  UIMAD UR10, UR10, UR5, URZ ;  /* 0x000000050a0a72a4 */ /* 0x000fe2000f8e023f */
[C---:B------:R-:W-:Y:S01]  /*1ee0*/  IMAD R7, R0.reuse, c[0x0][0x2a0], RZ ;  /* 0x0000a80000077a24 */ /* 0x040fe200078e02ff */
[----:B------:R-:W-:Y:S01]  /*1ef0*/  UIMAD UR9, UR9, UR5, URZ ;  /* 0x00000005090972a4 */ /* 0x000fe2000f8e023f */
[----:B------:R-:W-:Y:S01]  /*1f00*/  IMAD R111, R0, c[0x0][0x298], RZ ;  /* 0x0000a600006f7a24 */ /* 0x000fe200078e02ff */
[----:B------:R-:W-:Y:S01]  /*1f10*/  UIMAD UR16, UR12, UR16, URZ ;  /* 0x000000100c1072a4 */ /* 0x000fe2000f8e023f */
[C---:B------:R-:W-:Y:S01]  /*1f20*/  IMAD.SHL.U32 R101, R100.reuse, 0x2, RZ ;  /* 0x0000000264657824 */ /* 0x040fe200078e00ff */
[----:B------:R-:W-:Y:S01]  /*1f30*/  SHF.L.U64.HI R100, R100, 0x1, R9 ;  /* 0x0000000164647819 */ /* 0x000fe20000010209 */
[----:B------:R-:W-:Y:S01]  /*1f40*/  IMAD.WIDE.U32 R8, R5, 0x40, RZ ;  /* 0x0000004005087825 */ /* 0x000fe200078e00ff */
[----:B------:R-:W-:Y:S01]  /*1f50*/  UIMAD UR5, UR8, UR5, URZ ;  /* 0x00000005080572a4 */ /* 0x000fe2000f8e023f */
[----:B------:R-:W-:Y:S01]  /*1f60*/  SHF.L.U64.HI R0, R146, R120, c[0x0][0x294] ;  /* 0x0000a50092007619 */ /* 0x000fe20000010278 */
[----:B------:R-:W-:Y:S01]  /*1f70*/  UIMAD.WIDE.U32 UR32, UR8, UR4, URZ ;  /* 0x00000004082072a5 */ /* 0x000fe2000f8e003f */
[C---:B------:R-:W-:Y:S01]  /*1f80*/  IMAD R7, R2.reuse, c[0x0][0x2a4], R7 ;  /* 0x0000a90002077a24 */ /* 0x040fe200078e0207 */
[----:B------:R-:W-:Y:S01]  /*1f90*/  IADD3 R106, R9, UR17, RZ ;  /* 0x00000011096a7c10 */ /* 0x000fe2000fffe0ff */
[----:B------:R-:W-:Y:S01]  /*1fa0*/  IMAD.WIDE.U32 R12, R2, c[0x0][0x2a0], R12 ;  /* 0x0000a800020c7a25 */ /* 0x000fe200078e000c */
[----:B------:R-:W-:Y:S01]  /*1fb0*/  IADD3 R81, R168, 0x20, RZ ;  /* 0x00000020a8517810 */ /* 0x000fe20007ffe0ff */
[----:B------:R-:W-:Y:S01]  /*1fc0*/  ULDC UR24, c[0x0][0x28c] ;  /* 0x0000a30000187ab9 */ /* 0x000fe20000000800 */
        /* <DEDUP_REMOVED lines=13> */
[----:B------:R-:W-:Y:S01]  /*20a0*/  IMAD.MOV.U32 R90, RZ, RZ, 0x5 ;  /* 0x00000005ff5a7424 */ /* 0x000fe200078e00ff */
[----:B------:R-:W-:Y:S01]  /*20b0*/  LEA.HI.X R111, R4, c[0x0][0x26c], R111, 0x1, P0 ;  /* 0x00009b00046f7a11 */ /* 0x000fe200000f0c6f */
[----:B------:R-:W-:Y:S01]  /*20c0*/  IMAD.MOV.U32 R93, RZ, RZ, 0x6 ;  /* 0x00000006ff5d7424 */ /* 0x000fe200078e00ff */
[----:B------:R-:W-:Y:S01]  /*20d0*/  SHF.R.S32.HI R53, RZ, 0x1f, R118 ;  /* 0x0000001fff357819 */ /* 0x000fe20000011476 */
[----:B------:R-:W-:Y:S01]  /*20e0*/  IMAD.MOV.U32 R121, RZ, RZ, c[0x0][0x288] ;  /* 0x0000a200ff797624 */ /* 0x000fe200078e00ff */
[-C--:B------:R-:W-:Y:S01]  /*20f0*/  IADD3 R52, P1, R77, R118.reuse, RZ ;  /* 0x000000764d347210 */ /* 0x080fe20007f3e0ff */
[----:B------:R-:W-:Y:S01]  /*2100*/  IMAD.WIDE.U32 R154, R157, 0x20, RZ ;  /* 0x000000209d9a7825 */ /* 0x000fe200078e00ff */
[----:B------:R-:W-:Y:S01]  /*2110*/  IADD3 R118, P0, R76, R118, RZ ;  /* 0x000000764c767210 */ /* 0x000fe20007f1e0ff */
[----:B------:R-:W-:Y:S01]  /*2120*/  ULDC UR22, c[0x0][0x28c] ;  /* 0x0000a30000167ab9 */ /* 0x000fe20000000800 */
[CC--:B------:R-:W-:Y:S01]  /*2130*/  SHF.L.U64.HI R98, R146.reuse, R90.reuse, c[0x0][0x294] ;  /* 0x0000a50092627619 */ /* 0x0c0fe2000001025a */
[C---:B------:R-:W-:Y:S01]  /*2140*/  IMAD.SHL.U32 R104, R146.reuse, 0x40, RZ ;  /* 0x0000004092687824 */ /* 0x040fe200078e00ff */
[----:B------:R-:W-:Y:S01]  /*2150*/  SHF.L.U64.HI R103, R146, R93, c[0x0][0x294] ;  /* 0x0000a50092677619 */ /* 0x000fe2000001025d */
[----:B------:R-:W-:Y:S01]  /*2160*/  IMAD.X R119, R74, 0x1, R53, P0 ;  /* 0x000000014a777824 */ /* 0x000fe200000e0635 */
[----:B------:R-:W-:Y:S01]  /*2170*/  IADD3.X R53, R75, R53, RZ, P1, !PT ;  /* 0x000000354b357210 */ /* 0x000fe20000ffe4ff */
[C---:B------:R-:W-:Y:S01]  /*2180*/  IMAD.SHL.U32 R97, R146.reuse, 0x10, RZ ;  /* 0x0000001092617824 */ /* 0x040fe200078e00ff */
        /* <DEDUP_REMOVED lines=8> */
[----:B------:R-:W-:Y:S01]  /*2210*/  SHF.L.U64.HI R120, R121, R120, c[0x0][0x28c] ;  /* 0x0000a30079787619 */ /* 0x000fe20000010278 */
        /* <DEDUP_REMOVED lines=8> */
[----:B------:R-:W-:Y:S01]  /*22a0*/  IMAD.WIDE.U32 R156, R157, 0x40, RZ ;  /* 0x000000409d9c7825 */ /* 0x000fe200078e00ff */
[----:B------:R-:W-:Y:S01]  /*22b0*/  SHF.L.U32 R91, R121, 0x5, RZ ;  /* 0x00000005795b7819 */ /* 0x000fe200000006ff */
[----:B------:R-:W-:Y:S01]  /*22c0*/  ULDC UR18, c[0x0][0x28c] ;  /* 0x0000a30000127ab9 */ /* 0x000fe20000000800 */
[----:B------:R-:W-:Y:S01]  /*22d0*/  SHF.L.U64.HI R98, R99, 0x1, R98 ;  /* 0x0000000163627819 */ /* 0x000fe20000010262 */
[C---:B------:R-:W-:Y:S01]  /*22e0*/  IMAD.SHL.U32 R134, R79.reuse, 0x20, RZ ;  /* 0x000000204f867824 */ /* 0x040fe200078e00ff */
[----:B------:R-:W-:Y:S01]  /*22f0*/  SHF.L.U64.HI R103, R104, 0x1, R103 ;  /* 0x0000000168677819 */ /* 0x000fe20000010267 */
[----:B------:R-:W-:Y:S01]  /*2300*/  IMAD R133, R79, 0x30, RZ ;  /* 0x000000304f857824 */ /* 0x000fe200078e02ff */
        /* <DEDUP_REMOVED lines=10> */
[----:B------:R-:W-:Y:S01]  /*23b0*/  SHF.R.S32.HI R128, RZ, 0x1f, R135 ;  /* 0x0000001fff807819 */ /* 0x000fe20000011487 */
[----:B------:R-:W-:Y:S01]  /*23c0*/  ULDC UR17, c[0x0][0x28c] ;  /* 0x0000a30000117ab9 */ /* 0x000fe20000000800 */
[----:B------:R-:W-:Y:S01]  /*23d0*/  SHF.R.S32.HI R127, RZ, 0x1f, R134 ;  /* 0x0000001fff7f7819 */ /* 0x000fe20000011486 */
[----:B------:R-:W-:Y:S01]  /*23e0*/  IMAD R3, R3, c[0x0][0x19c], RZ ;  /* 0x0000670003037a24 */ /* 0x000fe200078e02ff */
        /* <DEDUP_REMOVED lines=9> */
[----:B------:R-:W-:Y:S01]  /*2480*/  IMAD.IADD R92, R155, 0x1, R3 ;  /* 0x000000019b5c7824 */ /* 0x000fe200078e0203 */
[----:B------:R-:W-:Y:S01]  /*2490*/  SHF.L.U32 R104, R104, 0x1, RZ ;  /* 0x0000000168687819 */ /* 0x000fe200000006ff */
[----:B------:R-:W-:Y:S01]  /*24a0*/  IMAD.SHL.U32 R99, R99, 0x2, RZ ;  /* 0x0000000263637824 */ /* 0x000fe200078e00ff */
[----:B------:R-:W-:Y:S01]  /*24b0*/  IADD3 R96, R157, UR16, RZ ;  /* 0x000000109d607c10 */ /* 0x000fe2000fffe0ff */
[----:B------:R-:W-:Y:S01]  /*24c0*/  IMAD.SHL.U32 R97, R97, 0x2, RZ ;  /* 0x0000000261617824 */ /* 0x000fe200078e00ff */
[----:B------:R-:W-:Y:S01]  /*24d0*/  IADD3 R102, R153, UR11, RZ ;  /* 0x0000000b99667c10 */ /* 0x000fe2000fffe0ff */
[----:B------:R-:W-:Y:S01]  /*24e0*/  IMAD.U32 R84, R84, -0x80, RZ ;  /* 0xffffff8054547824 */ /* 0x000fe200078e00ff */
[----:B------:R-:W-:Y:S01]  /*24f0*/  IADD3 R107, R151, UR10, RZ ;  /* 0x0000000a976b7c10 */ /* 0x000fe2000fffe0ff */
[----:B------:R-:W-:Y:S01]  /*2500*/  ULDC UR4, c[0x0][0x230] ;  /* 0x00008c0000047ab9 */ /* 0x000fe20000000800 */
        /* <DEDUP_REMOVED lines=11> */
[----:B------:R-:W-:Y:S02]  /*25c0*/  UIMAD UR17, UR17, 0xe0, URZ ;  /* 0x000000e0111178a4 */ /* 0x000fe4000f8e023f */
[----:B------:R-:W-:Y:S02]  /*25d0*/  UIADD3 UR15, UR31, UR15, URZ ;  /* 0x0000000f1f0f7290 */ /* 0x000fe4000fffe03f */
[----:B------:R-:W-:-:S02]  /*25e0*/  UIADD3 UR14, UR29, UR14, URZ ;  /* 0x0000000e1d0e7290 */ /* 0x000fc4000fffe03f */
[----:B------:R-:W-:Y:S02]  /*25f0*/  UIADD3 UR13, UR27, UR13, URZ ;  /* 0x0000000d1b0d7290 */ /* 0x000fe4000fffe03f */
[----:B------:R-:W-:Y:S02]  /*2600*/  UIADD3 UR25, UR33, UR25, URZ ;  /* 0x0000001921197290 */ /* 0x000fe4000fffe03f */
[----:B------:R-:W-:Y:S02]  /*2610*/  ULDC.U8 UR8, c[0x0][0x313] ;  /* 0x0000c4c000087ab9 */ /* 0x000fe40000000000 */
.L_x_6574:
[----:B------:R-:W-:Y:S02]  /*2620*/  IMAD.SHL.U32 R13, R11, 0x80, RZ ;  /* 0x000000800b0d7824 */ /* 0x000fe400078e00ff */
[----:B------:R-:W-:Y:S02]  /*2630*/  IMAD.MOV.U32 R16, RZ, RZ, R112 ;  /* 0x000000ffff107224 */ /* 0x000fe400078e0070 */
[----:B------:R-:W-:Y:S01]  /*2640*/  IMAD.MOV.U32 R17, RZ, RZ, R110 ;  /* 0x000000ffff117224 */ /* 0x000fe200078e006e */
[----:B------:R-:W-:Y:S05]  /*2650*/  IADD3 R12, R13, -0x80, RZ ;  /* 0xffffff800d0c7810 */ /* 0x000fea0007ffe0ff */
[--C-:B------:R-:W-:Y:S02]  /*2660*/  IMAD.IADD R7, R65, 0x1, -R12.reuse ;  /* 0x0000000141077824 */ /* 0x100fe400078e0a0c */
[----:B------:R-:W-:Y:S03]  /*2670*/  IMAD.IADD R5, R73, 0x1, -R12 ;  /* 0x0000000149057824 */ /* 0x000fe600078e0a0c */
[CC--:B------:R-:W-:Y:S02]  /*2680*/  ISETP.GE.AND P0, PT, R82.reuse, R7.reuse, PT ;  /* 0x000000075200720c */ /* 0x0c0fe40003f06270 */
[----:B------:R-:W-:Y:S02]  /*2690*/  ISETP.GE.AND P2, PT, R139, R7, PT ;  /* 0x000000078b00720c */ /* 0x000fe40003f46270 */
[----:B------:R-:W-:Y:S02]  /*26a0*/  ISETP.GE.AND P3, PT, R82, R5, !P0 ;  /* 0x000000055200720c */ /* 0x000fe40004766270 */
[----:B------:R-:W-:Y:S02]  /*26b0*/  ISETP.GE.AND P0, PT, R81, R7, PT ;  /* 0x000000075100720c */ /* 0x000fe40003f06270 */
[-C--:B------:R-:W-:Y:S02]  /*26c0*/  ISETP.GE.AND P2, PT, R139, R5.reuse, !P2 ;  /* 0x000000058b00720c */ /* 0x080fe40005746270 */
[----:B------:R-:W-:Y:S02]  /*26d0*/  ISETP.GE.AND P5, PT, R81, R5, !P0 ;  /* 0x000000055100720c */ /* 0x000fe400047a6270 */
[C---:B------:R-:W-:Y:S02]  /*26e0*/  ISETP.GE.AND P0, PT, R80.reuse, R7, PT ;  /* 0x000000075000720c */ /* 0x040fe40003f06270 */
[----:B------:R-:W-:Y:S02]  /*26f0*/  P2R R54, PR, RZ, 0x20 ;  /* 0x00000020ff367803 */ /* 0x000fe40000000000 */
[----:B------:R-:W-:Y:S02]  /*2700*/  ISETP.GE.AND P4, PT, R80, R5, !P0 ;  /* 0x000000055000720c */ /* 0x000fe40004786270 */
[----:B------:R-:W-:Y:S02]  /*2710*/  @P3 IADD3 R172, P0, R112, R97, RZ ;  /* 0x0000006170ac3210 */ /* 0x000fe40007f1e0ff */
[CC--:B------:R-:W-:Y:S02]  /*2720*/  @P3 LEA R58, P1, R69.reuse, R88.reuse, 0x1 ;  /* 0x00000058453a3211 */ /* 0x0c0fe400078208ff */
[----:B------:R-:W-:Y:S01]  /*2730*/  P2R R0, PR, RZ, 0x10 ;  /* 0x00000010ff007803 */ /* 0x000fe20000000000 */
[----:B------:R-:W-:Y:S01]  /*2740*/  @P3 IMAD.X R173, R110, 0x1, R95, P0 ;  /* 0x000000016ead3824 */ /* 0x000fe200000e065f */
[----:B------:R-:W-:Y:S02]  /*2750*/  @P5 IADD3 R32, P0, R112, R99, RZ ;  /* 0x0000006370205210 */ /* 0x000fe40007f1e0ff */
[----:B------:R-:W-:Y:S02]  /*2760*/  @P3 LEA.HI.X R59, R69, R89, R70, 0x1, P1 ;  /* 0x00000059453b3211 */ /* 0x000fe400008f0c46 */
[----:B------:R-:W-:Y:S01]  /*2770*/  @P5 IADD3 R56, P1, R101, R88, RZ ;  /* 0x0000005865385210 */ /* 0x000fe20007f3e0ff */
[----:B------:R-:W-:Y:S01]  /*2780*/  @P5 IMAD.X R33, R110, 0x1, R98, P0 ;  /* 0x000000016e215824 */ /* 0x000fe200000e0662 */
[----:B------:R-:W-:Y:S03]  /*2790*/  @P4 IADD3 R28, P0, R112, R152, RZ ;  /* 0x00000098701c4210 */ /* 0x000fe60007f1e0ff */
[----:B------:R-:W-:Y:S01]  /*27a0*/  @P5 IMAD.X R57, R100, 0x1, R89, P1 ;  /* 0x0000000164395824 */ /* 0x000fe200008e0659 */
[----:B------:R-:W-:Y:S01]  /*27b0*/  ISETP.GE.AND P1, PT, R138, R7, PT ;  /* 0x000000078a00720c */ /* 0x000fe20003f26270 */
[----:B------:R-:W-:Y:S01]  /*27c0*/  @P4 IMAD.X R29, R110, 0x1, R102, P0 ;  /* 0x000000016e1d4824 */ /* 0x000fe200000e0666 */
[----:B------:R-:W-:Y:S02]  /*27d0*/  @P4 IADD3 R46, P0, R88, UR30, RZ ;  /* 0x0000001e582e4c10 */ /* 0x000fe4000ff1e0ff */
[----:B------:R-:W-:Y:S02]  /*27e0*/  ISETP.GE.AND P5, PT, R138, R5, !P1 ;  /* 0x000000058a00720c */ /* 0x000fe40004fa6270 */
[----:B------:R-:W-:Y:S02]  /*27f0*/  @P4 IADD3.X R47, R89, UR15, RZ, P0, !PT ;  /* 0x0000000f592f4c10 */ /* 0x000fe400087fe4ff */
[----:B------:R-:W-:Y:S02]  /*2800*/  @P2 IADD3 R24, P0, R112, R104, RZ ;  /* 0x0000006870182210 */ /* 0x000fe40007f1e0ff */
[----:B------:R-:W-:Y:S03]  /*2810*/  ISETP.NE.AND P4, PT, R54, RZ, PT ;  /* 0x000000ff3600720c */ /* 0x000fe60003f85270 */
[----:B------:R-:W-:Y:S01]  /*2820*/  @P2 IMAD.X R25, R110, 0x1, R103, P0 ;  /* 0x000000016e192824 */ /* 0x000fe200000e0667 */
[----:B------:R-:W-:Y:S05]  /*2830*/  @P2 IADD3 R44, P0, R105, R88, RZ ;  /* 0x00000058692c2210 */ /* 0x000fea0007f1e0ff */
[----:B------:R-:W-:Y:S01]  /*2840*/  @P2 IMAD.X R45, R106, 0x1, R89, P0 ;  /* 0x000000016a2d2824 */ /* 0x000fe200000e0659 */
[----:B------:R-:W-:Y:S05]  /*2850*/  @P5 IADD3 R20, P0, R112, R150, RZ ;  /* 0x0000009670145210 */ /* 0x000fea0007f1e0ff */
[----:B------:R-:W-:Y:S01]  /*2860*/  @P5 IMAD.X R21, R110, 0x1, R107, P0 ;  /* 0x000000016e155824 */ /* 0x000fe200000e066b */
[----:B------:R-:W-:Y:S04]  /*2870*/  @P5 IADD3 R42, P0, R88, UR28, RZ ;  /* 0x0000001c582a5c10 */ /* 0x000fe8000ff1e0ff */
[----:B------:R-:W-:Y:S02]  /*2880*/  @P5 IADD3.X R43, R89, UR14, RZ, P0, !PT ;  /* 0x0000000e592b5c10 */ /* 0x000fe400087fe4ff */
[C---:B------:R-:W-:Y:S04]  /*2890*/  ISETP.GE.AND P0, PT, R137.reuse, R7, PT ;  /* 0x000000078900720c */ /* 0x040fe80003f06270 */
[----:B------:R-:W-:Y:S11]  /*28a0*/  ISETP.GE.AND P6, PT, R137, R5, !P0 ;  /* 0x000000058900720c */ /* 0x000ff600047c6270 */
[----:B------:R-:W-:Y:S02]  /*28b0*/  @!UPT UIADD3 URZ, URZ, URZ, URZ ;  /* 0x0000003f3f3ff290 */ /* 0x000fe4000fffe03f */
[----:B------:R-:W-:Y:S05]  /*28c0*/  @P6 IADD3 R40, P0, R112, R148, RZ ;  /* 0x0000009470286210 */ /* 0x000fea0007f1e0ff */
[----:B------:R-:W-:Y:S01]  /*28d0*/  @P6 IMAD.X R41, R110, 0x1, R108, P0 ;  /* 0x000000016e296824 */ /* 0x000fe200000e066c */
[----:B------:R-:W-:Y:S04]  /*28e0*/  @P6 IADD3 R38, P0, R88, UR26, RZ ;  /* 0x0000001a58266c10 */ /* 0x000fe8000ff1e0ff */
[C---:B------:R-:W-:Y:S02]  /*28f0*/  @P6 IADD3.X R39, R89.reuse, UR13, RZ, P0, !PT ;  /* 0x0000000d59276c10 */ /* 0x040fe400087fe4ff */
[C---:B------:R-:W-:Y:S04]  /*2900*/  ISETP.GE.AND P0, PT, R136.reuse, R7, PT ;  /* 0x000000078800720c */ /* 0x040fe80003f06270 */
[----:B------:R-:W-:Y:S04]  /*2910*/  ISETP.GE.AND P1, PT, R136, R5, !P0 ;  /* 0x000000058800720c */ /* 0x000fe80004726270 */
[----:B------:R-:W-:Y:S09]  /*2920*/  P2R R158, PR, RZ, 0x2 ;  /* 0x00000002ff9e7803 */ /* 0x000ff20000000000 */
[----:B------:R-:W-:Y:S05]  /*2930*/  @P1 IADD3 R36, P0, R112, R146, RZ ;  /* 0x0000009270241210 */ /* 0x000fea0007f1e0ff */
[----:B------:R-:W-:Y:S01]  /*2940*/  @P1 IMAD.X R37, R110, 0x1, R109, P0 ;  /* 0x000000016e251824 */ /* 0x000fe200000e066d */
[----:B------:R-:W-:Y:S04]  /*2950*/  @P1 IADD3 R2, P0, R88, UR32, RZ ;  /* 0x0000002058021c10 */ /* 0x000fe8000ff1e0ff */
[----:B------:R-:W-:Y:S02]  /*2960*/  @P1 IADD3.X R3, R89, UR25, RZ, P0, !PT ;  /* 0x0000001959031c10 */ /* 0x000fe400087fe4ff */
[C---:B------:R-:W-:Y:S04]  /*2970*/  LEA R112, P0, R84.reuse, R16, 0x1 ;  /* 0x0000001054707211 */ /* 0x040fe800078008ff */
[----:B------:R-:W-:Y:S02]  /*2980*/  LEA.HI.X.SX32 R110, R84, R17, 0x1, P0 ;  /* 0x00000011546e7211 */ /* 0x000fe400000f0eff */
[C---:B------:R-:W-:Y:S04]  /*2990*/  ISETP.GE.AND P0, PT, R168.reuse, R7, PT ;  /* 0x00000007a800720c */ /* 0x040fe80003f06270 */
[----:B------:R-:W-:Y:S02]  /*29a0*/  ISETP.GE.AND P1, PT, R168, R5, !P0 ;  /* 0x00000005a800720c */ /* 0x000fe40004726270 */
[----:B------:R-:W-:Y:S11]  /*29b0*/  ISETP.NE.AND P0, PT, R158, RZ, PT ;  /* 0x000000ff9e00720c */ /* 0x000ff60003f05270 */
[----:B------:R-:W2:Y:S04]  /*29c0*/  @P1 LDG.E.128 R16, [R16.64] ;  /* 0x0000000610101981 */ /* 0x000ea8000c1e1d00 */
[----:B--2---:R1:W-:Y:S04]  /*29d0*/  @P1 STG.E.128 [R88.64], R16 ;  /* 0x0000001058001986 */ /* 0x0043e8000c101d06 */
[----:B------:R-:W2:Y:S04]  /*29e0*/  @P3 LDG.E.128 R4, [R172.64] ;  /* 0x00000006ac043981 */ /* 0x000ea8000c1e1d00 */
[----:B--2---:R2:W-:Y:S04]  /*29f0*/  @P3 STG.E.128 [R58.64], R4 ;  /* 0x000000043a003986 */ /* 0x0045e8000c101d06 */
[----:B------:R-:W3:Y:S04]  /*2a00*/  @P4 LDG.E.128 R32, [R32.64] ;  /* 0x0000000620204981 */ /* 0x000ee8000c1e1d00 */
[----:B---3--:R3:W-:Y:S01]  /*2a10*/  @P4 STG.E.128 [R56.64], R32 ;  /* 0x0000002038004986 */ /* 0x0087e2000c101d06 */
[----:B------:R-:W-:Y:S11]  /*2a20*/  ISETP.NE.AND P4, PT, R0, RZ, PT ;  /* 0x000000ff0000720c */ /* 0x000ff60003f85270 */
[----:B------:R-:W-:Y:S02]  /*2a30*/  @!UPT UIADD3 URZ, URZ, URZ, URZ ;  /* 0x0000003f3f3ff290 */ /* 0x000fe4000fffe03f */
[----:B------:R-:W4:Y:S04]  /*2a40*/  @P4 LDG.E.128 R28, [R28.64] ;  /* 0x000000061c1c4981 */ /* 0x000f28000c1e1d00 */
[----:B----4-:R3:W-:Y:S04]  /*2a50*/  @P4 STG.E.128 [R46.64], R28 ;  /* 0x0000001c2e004986 */ /* 0x0107e8000c101d06 */
[----:B------:R-:W4:Y:S04]  /*2a60*/  @P2 LDG.E.128 R24, [R24.64] ;  /* 0x0000000618182981 */ /* 0x000f28000c1e1d00 */
[----:B----4-:R3:W-:Y:S04]  /*2a70*/  @P2 STG.E.128 [R44.64], R24 ;  /* 0x000000182c002986 */ /* 0x0107e8000c101d06 */
[----:B------:R-:W4:Y:S04]  /*2a80*/  @P5 LDG.E.128 R20, [R20.64] ;  /* 0x0000000614145981 */ /* 0x000f28000c1e1d00 */
[----:B----4-:R3:W-:Y:S04]  /*2a90*/  @P5 STG.E.128 [R42.64], R20 ;  /* 0x000000142a005986 */ /* 0x0107e8000c101d06 */
[----:B-1----:R-:W4:Y:S04]  /*2aa0*/  @P6 LDG.E.128 R16, [R40.64] ;  /* 0x0000000628106981 */ /* 0x002f28000c1e1d00 */
[----:B----4-:R3:W-:Y:S04]  /*2ab0*/  @P6 STG.E.128 [R38.64], R16 ;  /* 0x0000001026006986 */ /* 0x0107e8000c101d06 */
[----:B--2---:R-:W2:Y:S04]  /*2ac0*/  @P0 LDG.E.128 R4, [R36.64] ;  /* 0x0000000624040981 */ /* 0x004ea8000c1e1d00 */
[----:B--2---:R3:W-:Y:S01]  /*2ad0*/  @P0 STG.E.128 [R2.64], R4 ;  /* 0x0000000402000986 */ /* 0x0047e2000c101d06 */
[----:B------:R-:W-:Y:S11]  /*2ae0*/  ISETP.NE.AND P0, PT, RZ, UR4, PT ;  /* 0x00000004ff007c0c */ /* 0x000ff6000bf05270 */
[----:B------:R-:W-:Y:S02]  /*2af0*/  @!UPT UIADD3 URZ, URZ, URZ, URZ ;  /* 0x0000003f3f3ff290 */ /* 0x000fe4000fffe03f */
[----:B------:R-:W-:-:S05]  /*2b00*/  @!P0 BRA `(.L_x_6521) ;  /* 0x00004f3000008947 */ /* 0x000fca0003800000 */
[----:B------:R-:W-:Y:S11]  /*2b10*/  ISETP.NE.AND P0, PT, RZ, UR8, PT ;  /* 0x00000008ff007c0c */ /* 0x000ff6000bf05270 */
[----:B------:R-:W-:Y:S02]  /*2b20*/  @!UPT UIADD3 URZ, URZ, URZ, URZ ;  /* 0x0000003f3f3ff290 */ /* 0x000fe4000fffe03f */
[----:B------:R-:W-:-:S05]  /*2b30*/  @!P0 BRA `(.L_x_6522) ;  /* 0x00001ea000008947 */ /* 0x000fca0003800000 */
[----:B------:R-:W-:Y:S01]  /*2b40*/  BSSY B0, `(.L_x_6523) ;  /* 0x0000032000007945 */ /* 0x000fe20003800000 */
[----:B------:R-:W-:-:S05]  /*2b50*/  @!P1 BRA `(.L_x_6524) ;  /* 0x0000030000009947 */ /* 0x000fca0003800000 */
[----:B------:R-:W-:Y:S02]  /*2b60*/  ISETP.GE.AND P0, PT, R14, UR4, PT ;  /* 0x000000040e007c0c */ /* 0x000fe4000bf06270 */
[----:B------:R-:W-:Y:S02]  /*2b70*/  MOV R115, R111 ;  /* 0x0000006f00737202 */ /* 0x000fe40000000f00 */
[----:B------:R-:W-:Y:S03]  /*2b80*/  MOV R87, R85 ;  /* 0x0000005500577202 */ /* 0x000fe60000000f00 */
[----:B---3--:R-:W2:Y:S06]  /*2b90*/  LDG.E.128 R16, [R114.64] ;  /* 0x0000000672107981 */ /* 0x008eac000c1e1d00 */
[----:B------:R-:W-:Y:S02]  /*2ba0*/  @!P0 IMAD.MOV.U32 R8, RZ, RZ, R10 ;  /* 0x000000ffff088224 */ /* 0x000fe400078e000a */
[----:B------:R-:W3:Y:S06]  /*2bb0*/  @!P0 LDG.E.64 R26, [R52.64] ;  /* 0x00000006341a8981 */ /* 0x000eec000c1e1b00 */
[----:B------:R1:W4:Y:S01]  /*2bc0*/  @!P0 LDG.E.64 R6, [R8.64] ;  /* 0x0000000608068981 */ /* 0x000322000c1e1b00 */
[----:B---3--:R-:W-:Y:S01]  /*2bd0*/  @!P0 IMAD.U32 R24, R26, 0x10000, RZ ;  /* 0x000100001a188824 */ /* 0x008fe200078e00ff */
[C---:B--2---:R-:W-:Y:S01]  /*2be0*/  @!P0 LOP3.LUT R23, R16.reuse, 0xffff0000, RZ, 0xc0, !PT ;  /* 0xffff000010178812 */ /* 0x044fe200078ec0ff */
[----:B------:R-:W-:Y:S01]  /*2bf0*/  @!P0 IMAD.U32 R25, R27, 0x10000, RZ ;  /* 0x000100001b198824 */ /* 0x000fe200078e00ff */
[----:B------:R-:W-:Y:S02]  /*2c00*/  @!P0 SHF.L.U32 R21, R16, 0x10, RZ ;  /* 0x0000001010158819 */ /* 0x000fe400000006ff */
[----:B-1----:R-:W-:Y:S02]  /*2c10*/  @!P0 SHF.L.U32 R8, R18, 0x10, RZ ;  /* 0x0000001012088819 */ /* 0x002fe400000006ff */
[C---:B----4-:R-:W-:Y:S02]  /*2c20*/  @!P0 SHF.L.U32 R22, R6.reuse, 0x10, RZ ;  /* 0x0000001006168819 */ /* 0x050fe400000006ff */
[----:B------:R-:W-:Y:S01]  /*2c30*/  @!P0 LOP3.LUT R20, R6, 0xffff0000, RZ, 0xc0, !PT ;  /* 0xffff000006148812 */ /* 0x000fe200078ec0ff */
[----:B------:R-:W-:Y:S01]  /*2c40*/  @!P0 IMAD.U32 R6, R19, 0x10000, RZ ;  /* 0x0001000013068824 */ /* 0x000fe200078e00ff */
[----:B------:R-:W-:Y:S01]  /*2c50*/  @!P0 LOP3.LUT R29, R27, 0xffff0000, RZ, 0xc0, !PT ;  /* 0xffff00001b1d8812 */ /* 0x000fe200078ec0ff */
[-C--:B------:R-:W-:Y:S01]  /*2c60*/  @!P0 FMUL.FTZ R31, R23, R22.reuse ;  /* 0x00000016171f8220 */ /* 0x080fe20000410000 */
[----:B------:R-:W-:Y:S01]  /*2c70*/  @!P0 LOP3.LUT R27, R19, 0xffff0000, RZ, 0xc0, !PT ;  /* 0xffff0000131b8812 */ /* 0x000fe200078ec0ff */
[C---:B------:R-:W-:Y:S01]  /*2c80*/  @!P0 FMUL.FTZ R0, R21.reuse, R22 ;  /* 0x0000001615008220 */ /* 0x040fe20000410000 */
[----:B------:R-:W-:Y:S01]  /*2c90*/  @!P0 LOP3.LUT R26, R26, 0xffff0000, RZ, 0xc0, !PT ;  /* 0xffff00001a1a8812 */ /* 0x000fe200078ec0ff */
[-C--:B------:R-:W-:Y:S01]  /*2ca0*/  @!P0 FFMA.FTZ R31, R21, R24.reuse, -R31 ;  /* 0x00000018151f8223 */ /* 0x080fe2000001081f */
[----:B------:R-:W-:Y:S01]  /*2cb0*/  @!P0 SHF.L.U32 R5, R7, 0x10, RZ ;  /* 0x0000001007058819 */ /* 0x000fe200000006ff */
[----:B------:R-:W-:Y:S01]  /*2cc0*/  @!P0 IMAD.U32 R21, R17, 0x10000, RZ ;  /* 0x0001000011158824 */ /* 0x000fe200078e00ff */
[----:B------:R-:W-:Y:S01]  /*2cd0*/  @!P0 LOP3.LUT R7, R7, 0xffff0000, RZ, 0xc0, !PT ;  /* 0xffff000007078812 */ /* 0x000fe200078ec0ff */
[----:B------:R-:W-:Y:S01]  /*2ce0*/  @!P0 FFMA.FTZ R0, R23, R24, R0 ;  /* 0x0000001817008223 */ /* 0x000fe20000010000 */
        /* <DEDUP_REMOVED lines=23> */
.L_x_6524:
[----:B------:R-:W-:Y:S05]  /*2e60*/  BSYNC B0 ;  /* 0x0000000000007941 */ /* 0x000fea0003800000 */
.L_x_6523:
[----:B------:R-:W-:Y:S01]  /*2e70*/  BSSY B0, `(.L_x_6525) ;  /* 0x0000039000007945 */ /* 0x000fe20003800000 */
[----:B------:R-:W-:-:S05]  /*2e80*/  @!P3 BRA `(.L_x_6526) ;  /* 0x000003700000b947 */ /* 0x000fca0003800000 */
        /* <DEDUP_REMOVED lines=55> */
.L_x_6526:
[----:B------:R-:W-:Y:S05]  /*3200*/  BSYNC B0 ;  /* 0x0000000000007941 */ /* 0x000fea0003800000 */
.L_x_6525:
[----:B------:R-:W-:Y:S01]  /*3210*/  ISETP.NE.AND P0, PT, R54, RZ, PT ;  /* 0x000000ff3600720c */ /* 0x000fe20003f05270 */
[----:B------:R-:W-:Y:S01]  /*3220*/  @!UPT UIADD3 URZ, URZ, URZ, URZ ;  /* 0x0000003f3f3ff290 */ /* 0x000fe2000fffe03f */
[----:B------:R-:W-:Y:S11]  /*3230*/  BSSY B0, `(.L_x_6527) ;  /* 0x0000039000007945 */ /* 0x000ff60003800000 */
        /* <DEDUP_REMOVED lines=56> */
.L_x_6528:
[----:B------:R-:W-:Y:S05]  /*35c0*/  BSYNC B0 ;  /* 0x0000000000007941 */ /* 0x000fea0003800000 */
.L_x_6527:
[----:B------:R-:W-:Y:S01]  /*35d0*/  BSSY B0, `(.L_x_6529) ;  /* 0x000003e000007945 */ /* 0x000fe20003800000 */
[----:B------:R-:W-:-:S05]  /*35e0*/  @!P4 BRA `(.L_x_6530) ;  /* 0x000003c00000c947 */ /* 0x000fca0003800000 */
[----:B------:R-:W-:Y:S01]  /*35f0*/  IMAD.MOV.U32 R37, RZ, RZ, 0x60 ;  /* 0x00000060ff257424 */ /* 0x000fe200078e00ff */
[----:B------:R-:W-:Y:S02]  /*3600*/  ISETP.GE.AND P0, PT, R14, UR4, PT ;  /* 0x000000040e007c0c */ /* 0x000fe4000bf06270 */
[----:B---3--:R-:W-:Y:S02]  /*3610*/  MOV R33, c[0x0][0x288] ;  /* 0x0000a20000217a02 */ /* 0x008fe40000000f00 */
[----:B------:R-:W-:Y:S02]  /*3620*/  MOV R115, R111 ;  /* 0x0000006f00737202 */ /* 0x000fe40000000f00 */
[----:B-1----:R-:W-:Y:S03]  /*3630*/  MOV R87, R85 ;  /* 0x0000005500577202 */ /* 0x002fe60000000f00 */
[----:B------:R-:W-:Y:S04]  /*3640*/  IMAD.WIDE.U32 R32, R33, 0x60, R114 ;  /* 0x0000006021207825 */ /* 0x000fe800078e0072 */
[C---:B------:R-:W-:Y:S01]  /*3650*/  @!P0 IMAD.SHL.U32 R35, R133.reuse, 0x2, RZ ;  /* 0x0000000285238824 */ /* 0x040fe200078e00ff */
[----:B------:R-:W-:Y:S01]  /*3660*/  @!P0 SHF.L.U64.HI R28, R133, 0x1, R126 ;  /* 0x00000001851c8819 */ /* 0x000fe2000001027e */
[----:B------:R-:W-:Y:S01]  /*3670*/  IMAD.WIDE.U32 R40, R37, c[0x0][0x198], R86 ;  /* 0x0000660025287a25 */ /* 0x000fe200078e0056 */
[----:B------:R-:W-:Y:S02]  /*3680*/  IADD3 R33, R33, UR24, RZ ;  /* 0x0000001821217c10 */ /* 0x000fe4000fffe0ff */
[----:B------:R-:W-:Y:S01]  /*3690*/  @!P0 IADD3 R26, P1, R35, R52, RZ ;  /* 0x00000034231a8210 */ /* 0x000fe20007f3e0ff */
[----:B------:R-:W-:Y:S02]  /*36a0*/  IMAD R37, R37, c[0x0][0x19c], RZ ;  /* 0x0000670025257a24 */ /* 0x000fe400078e02ff */
[----:B------:R-:W2:Y:S02]  /*36b0*/  LDG.E.128 R16, [R32.64] ;  /* 0x0000000620107981 */ /* 0x000ea4000c1e1d00 */
[C---:B------:R-:W-:Y:S01]  /*36c0*/  @!P0 IMAD.X R27, R28.reuse, 0x1, R53, P1 ;  /* 0x000000011c1b8824 */ /* 0x040fe200008e0635 */
[----:B------:R-:W-:Y:S01]  /*36d0*/  @!P0 IADD3 R22, P1, R35, R10, RZ ;  /* 0x0000000a23168210 */ /* 0x000fe20007f3e0ff */
[----:B------:R-:W-:Y:S03]  /*36e0*/  IMAD.IADD R41, R41, 0x1, R37 ;  /* 0x0000000129297824 */ /* 0x000fe600078e0225 */
[----:B------:R-:W-:Y:S01]  /*36f0*/  @!P0 IADD3.X R23, R28, R9, RZ, P1, !PT ;  /* 0x000000091c178210 */ /* 0x000fe20000ffe4ff */
[----:B------:R1:W3:Y:S06]  /*3700*/  @!P0 LDG.E.64 R30, [R26.64] ;  /* 0x000000061a1e8981 */ /* 0x0002ec000c1e1b00 */
[----:B------:R-:W4:Y:S01]  /*3710*/  @!P0 LDG.E.64 R6, [R22.64] ;  /* 0x0000000616068981 */ /* 0x000f22000c1e1b00 */
[C---:B--2---:R-:W-:Y:S01]  /*3720*/  @!P0 IMAD.U32 R8, R16.reuse, 0x10000, RZ ;  /* 0x0001000010088824 */ /* 0x044fe200078e00ff */
[----:B------:R-:W-:Y:S02]  /*3730*/  @!P0 LOP3.LUT R20, R16, 0xffff0000, RZ, 0xc0, !PT ;  /* 0xffff000010148812 */ /* 0x000fe400078ec0ff */
[----:B-1----:R-:W-:Y:S02]  /*3740*/  @!P0 LOP3.LUT R27, R17, 0xffff0000, RZ, 0xc0, !PT ;  /* 0xffff0000111b8812 */ /* 0x002fe400078ec0ff */
[C---:B---3--:R-:W-:Y:S02]  /*3750*/  @!P0 SHF.L.U32 R25, R30.reuse, 0x10, RZ ;  /* 0x000000101e198819 */ /* 0x048fe400000006ff */
[----:B------:R-:W-:Y:S02]  /*3760*/  @!P0 LOP3.LUT R24, R30, 0xffff0000, RZ, 0xc0, !PT ;  /* 0xffff00001e188812 */ /* 0x000fe400078ec0ff */
[----:B------:R-:W-:Y:S01]  /*3770*/  @!P0 SHF.L.U32 R29, R31, 0x10, RZ ;  /* 0x000000101f1d8819 */ /* 0x000fe200000006ff */
[C---:B----4-:R-:W-:Y:S01]  /*3780*/  @!P0 IMAD.U32 R21, R6.reuse, 0x10000, RZ ;  /* 0x0001000006158824 */ /* 0x050fe200078e00ff */
[----:B------:R-:W-:Y:S01]  /*3790*/  @!P0 LOP3.LUT R6, R6, 0xffff0000, RZ, 0xc0, !PT ;  /* 0xffff000006068812 */ /* 0x000fe200078ec0ff */
[----:B------:R-:W-:Y:S01]  /*37a0*/  @!P0 IMAD.U32 R5, R7, 0x10000, RZ ;  /* 0x0001000007058824 */ /* 0x000fe200078e00ff */
[----:B------:R-:W-:Y:S01]  /*37b0*/  @!P0 LOP3.LUT R31, R31, 0xffff0000, RZ, 0xc0, !PT ;  /* 0xffff00001f1f8812 */ /* 0x000fe200078ec0ff */
[-C--:B------:R-:W-:Y:S01]  /*37c0*/  @!P0 FMUL.FTZ R33, R20, R21.reuse ;  /* 0x0000001514218220 */ /* 0x080fe20000410000 */
[----:B------:R-:W-:Y:S01]  /*37d0*/  @!P0 LOP3.LUT R7, R7, 0xffff0000, RZ, 0xc0, !PT ;  /* 0xffff000007078812 */ /* 0x000fe200078ec0ff */
[C---:B------:R-:W-:Y:S01]  /*37e0*/  @!P0 FMUL.FTZ R0, R8.reuse, R21 ;  /* 0x0000001508008220 */ /* 0x040fe20000410000 */
[----:B------:R-:W-:Y:S01]  /*37f0*/  @!P0 SHF.L.U32 R21, R17, 0x10, RZ ;  /* 0x0000001011158819 */ /* 0x000fe200000006ff */
[-C--:B------:R-:W-:Y:S02]  /*3800*/  @!P0 FFMA.FTZ R33, R8, R25.reuse, -R33 ;  /* 0x0000001908218223 */ /* 0x080fe40000010821 */
[----:B------:R-:W-:Y:S02]  /*3810*/  @!P0 IMAD.U32 R8, R18, 0x10000, RZ ;  /* 0x0001000012088824 */ /* 0x000fe400078e00ff */
[----:B------:R-:W-:Y:S01]  /*3820*/  @!P0 FFMA.FTZ R0, R20, R25, R0 ;  /* 0x0000001914008223 */ /* 0x000fe20000010000 */
[----:B------:R-:W-:Y:S01]  /*3830*/  @!P0 LOP3.LUT R20, R18, 0xffff0000, RZ, 0xc0, !PT ;  /* 0xffff000012148812 */ /* 0x000fe200078ec0ff */
[-C--:B------:R-:W-:Y:S01]  /*3840*/  @!P0 FMUL.FTZ R35, R27, R6.reuse ;  /* 0x000000061b238220 */ /* 0x080fe20000410000 */
[----:B------:R-:W-:Y:S01]  /*3850*/  @!P0 LOP3.LUT R25, R19, 0xffff0000, RZ, 0xc0, !PT ;  /* 0xffff000013198812 */ /* 0x000fe200078ec0ff */
[----:B------:R-:W-:Y:S01]  /*3860*/  @!P0 FMUL.FTZ R2, R21, R6 ;  /* 0x0000000615028220 */ /* 0x000fe20000410000 */
[----:B------:R-:W-:Y:S01]  /*3870*/  @!P0 SHF.L.U32 R6, R19, 0x10, RZ ;  /* 0x0000001013068819 */ /* 0x000fe200000006ff */
        /* <DEDUP_REMOVED lines=19> */
.L_x_6530:
[----:B------:R-:W-:Y:S05]  /*39b0*/  BSYNC B0 ;  /* 0x0000000000007941 */ /* 0x000fea0003800000 */
.L_x_6529:
[----:B------:R-:W-:Y:S01]  /*39c0*/  BSSY B0, `(.L_x_6531) ;  /* 0x0000039000007945 */ /* 0x000fe20003800000 */
[----:B------:R-:W-:-:S05]  /*39d0*/  @!P2 BRA `(.L_x_6532) ;  /* 0x000003700000a947 */ /* 0x000fca0003800000 */
[----:B------:R-:W-:Y:S02]  /*39e0*/  ISETP.GE.AND P0, PT, R14, UR4, PT ;  /* 0x000000040e007c0c */ /* 0x000fe4000bf06270 */
[C---:B---3--:R-:W-:Y:S04]  /*39f0*/  LEA R32, P1, R94.reuse, R114, 0x1 ;  /* 0x000000725e207211 */ /* 0x048fe800078208ff */
[----:B------:R-:W-:Y:S05]  /*3a00*/  LEA.HI.X R33, R94, R111, R93, 0x1, P1 ;  /* 0x0000006f5e217211 */ /* 0x000fea00008f0c5d */
[----:B-1----:R-:W2:Y:S02]  /*3a10*/  LDG.E.128 R16, [R32.64] ;  /* 0x0000000620107981 */ /* 0x002ea4000c1e1d00 */
[C---:B------:R-:W-:Y:S01]  /*3a20*/  @!P0 SHF.L.U64.HI R30, R132.reuse, 0x1, R125 ;  /* 0x00000001841e8819 */ /* 0x040fe2000001027d */
[----:B------:R-:W-:Y:S05]  /*3a30*/  @!P0 IMAD.SHL.U32 R31, R132, 0x2, RZ ;  /* 0x00000002841f8824 */ /* 0x000fea00078e00ff */
[C---:B------:R-:W-:Y:S02]  /*3a40*/  @!P0 IADD3 R6, P1, R31.reuse, R10, RZ ;  /* 0x0000000a1f068210 */ /* 0x040fe40007f3e0ff */
[----:B------:R-:W-:Y:S02]  /*3a50*/  @!P0 IADD3 R28, P2, R31, R52, RZ ;  /* 0x000000341f1c8210 */ /* 0x000fe40007f5e0ff */
[----:B------:R-:W-:Y:S02]  /*3a60*/  @!P0 IADD3.X R7, R30, R9, RZ, P1, !PT ;  /* 0x000000091e078210 */ /* 0x000fe40000ffe4ff */
[----:B------:R-:W-:Y:S01]  /*3a70*/  LEA R36, P1, R156, R86, 0x1 ;  /* 0x000000569c247211 */ /* 0x000fe200078208ff */
[----:B------:R-:W-:Y:S03]  /*3a80*/  @!P0 IMAD.X R29, R30, 0x1, R53, P2 ;  /* 0x000000011e1d8824 */ /* 0x000fe600010e0635 */
[----:B------:R-:W3:Y:S01]  /*3a90*/  @!P0 LDG.E.64 R6, [R6.64] ;  /* 0x0000000606068981 */ /* 0x000ee2000c1e1b00 */
[----:B------:R-:W-:Y:S05]  /*3aa0*/  LEA.HI.X R37, R156, R85, R96, 0x1, P1 ;  /* 0x000000559c257211 */ /* 0x000fea00008f0c60 */
[----:B------:R-:W4:Y:S01]  /*3ab0*/  @!P0 LDG.E.64 R26, [R28.64] ;  /* 0x000000061c1a8981 */ /* 0x000f22000c1e1b00 */
[C---:B--2---:R-:W-:Y:S01]  /*3ac0*/  @!P0 IMAD.U32 R20, R16.reuse, 0x10000, RZ ;  /* 0x0001000010148824 */ /* 0x044fe200078e00ff */
[----:B------:R-:W-:Y:S02]  /*3ad0*/  @!P0 LOP3.LUT R22, R16, 0xffff0000, RZ, 0xc0, !PT ;  /* 0xffff000010168812 */ /* 0x000fe400078ec0ff */
[----:B------:R-:W-:Y:S01]  /*3ae0*/  @!P0 SHF.L.U32 R21, R17, 0x10, RZ ;  /* 0x0000001011158819 */ /* 0x000fe200000006ff */
[C---:B---3--:R-:W-:Y:S01]  /*3af0*/  @!P0 IMAD.U32 R5, R6.reuse, 0x10000, RZ ;  /* 0x0001000006058824 */ /* 0x048fe200078e00ff */
[----:B------:R-:W-:Y:S02]  /*3b00*/  @!P0 LOP3.LUT R8, R6, 0xffff0000, RZ, 0xc0, !PT ;  /* 0xffff000006088812 */ /* 0x000fe400078ec0ff */
[----:B------:R-:W-:Y:S01]  /*3b10*/  @!P0 SHF.L.U32 R6, R19, 0x10, RZ ;  /* 0x0000001013068819 */ /* 0x000fe200000006ff */
[-C--:B------:R-:W-:Y:S02]  /*3b20*/  @!P0 FMUL.FTZ R31, R22, R5.reuse ;  /* 0x00000005161f8220 */ /* 0x080fe40000410000 */
[----:B------:R-:W-:Y:S01]  /*3b30*/  @!P0 FMUL.FTZ R0, R20, R5 ;  /* 0x0000000514008220 */ /* 0x000fe20000410000 */
[C---:B----4-:R-:W-:Y:S01]  /*3b40*/  @!P0 SHF.L.U32 R23, R26.reuse, 0x10, RZ ;  /* 0x000000101a178819 */ /* 0x050fe200000006ff */
[----:B------:R-:W-:Y:S01]  /*3b50*/  @!P0 IMAD.U32 R5, R7, 0x10000, RZ ;  /* 0x0001000007058824 */ /* 0x000fe200078e00ff */
[----:B------:R-:W-:Y:S01]  /*3b60*/  @!P0 LOP3.LUT R24, R26, 0xffff0000, RZ, 0xc0, !PT ;  /* 0xffff00001a188812 */ /* 0x000fe200078ec0ff */
[-C--:B------:R-:W-:Y:S01]  /*3b70*/  @!P0 FMUL.FTZ R2, R21, R8.reuse ;  /* 0x0000000815028220 */ /* 0x080fe20000410000 */
[----:B------:R-:W-:Y:S01]  /*3b80*/  @!P0 LOP3.LUT R26, R19, 0xffff0000, RZ, 0xc0, !PT ;  /* 0xffff0000131a8812 */ /* 0x000fe200078ec0ff */
[-C--:B------:R-:W-:Y:S01]  /*3b90*/  @!P0 FFMA.FTZ R31, R20, R23.reuse, -R31 ;  /* 0x00000017141f8223 */ /* 0x080fe2000001081f */
[----:B------:R-:W-:Y:S01]  /*3ba0*/  @!P0 SHF.L.U32 R25, R27, 0x10, RZ ;  /* 0x000000101b198819 */ /* 0x000fe200000006ff */
[----:B------:R-:W-:Y:S01]  /*3bb0*/  @!P0 FFMA.FTZ R0, R22, R23, R0 ;  /* 0x0000001716008223 */ /* 0x000fe20000010000 */
[C---:B------:R-:W-:Y:S01]  /*3bc0*/  @!P0 LOP3.LUT R22, R18.reuse, 0xffff0000, RZ, 0xc0, !PT ;  /* 0xffff000012168812 */ /* 0x040fe200078ec0ff */
[----:B------:R-:W-:Y:S01]  /*3bd0*/  @!P0 IMAD.U32 R20, R18, 0x10000, RZ ;  /* 0x0001000012148824 */ /* 0x000fe200078e00ff */
[----:B------:R-:W-:Y:S02]  /*3be0*/  @!P0 LOP3.LUT R23, R17, 0xffff0000, RZ, 0xc0, !PT ;  /* 0xffff000011178812 */ /* 0x000fe400078ec0ff */
[----:B------:R-:W-:Y:S01]  /*3bf0*/  @!P0 LOP3.LUT R7, R7, 0xffff0000, RZ, 0xc0, !PT ;  /* 0xffff000007078812 */ /* 0x000fe200078ec0ff */
[----:B------:R-:W-:Y:S01]  /*3c00*/  @!P0 FMUL.FTZ R3, R20, R5 ;  /* 0x0000000514038220 */ /* 0x000fe20000410000 */
[----:B------:R-:W-:Y:S01]  /*3c10*/  @!P0 F2FP.BF16.PACK_AB R31, R0, R31 ;  /* 0x0000001f001f823e */ /* 0x000fe200000010ff */
[----:B------:R-:W-:Y:S01]  /*3c20*/  @!P0 FMUL.FTZ R30, R22, R5 ;  /* 0x00000005161e8220 */ /* 0x000fe20000410000 */
[----:B------:R-:W-:Y:S01]  /*3c30*/  @!P0 LOP3.LUT R27, R27, 0xffff0000, RZ, 0xc0, !PT ;  /* 0xffff00001b1b8812 */ /* 0x000fe200078ec0ff */
        /* <DEDUP_REMOVED lines=17> */
.L_x_6532:
[----:B------:R-:W-:Y:S05]  /*3d50*/  BSYNC B0 ;  /* 0x0000000000007941 */ /* 0x000fea0003800000 */
.L_x_6531:
[----:B------:R-:W-:Y:S01]  /*3d60*/  BSSY B0, `(.L_x_6533) ;  /* 0x000003e000007945 */ /* 0x000fe20003800000 */
[----:B------:R-:W-:-:S05]  /*3d70*/  @!P5 BRA `(.L_x_6534) ;  /* 0x000003c00000d947 */ /* 0x000fca0003800000 */
[----:B------:R-:W-:Y:S01]  /*3d80*/  IMAD.MOV.U32 R115, RZ, RZ, R111 ;  /* 0x000000ffff737224 */ /* 0x000fe200078e006f */
[----:B------:R-:W-:Y:S01]  /*3d90*/  ISETP.GE.AND P0, PT, R14, UR4, PT ;  /* 0x000000040e007c0c */ /* 0x000fe2000bf06270 */
[----:B-1----:R-:W-:Y:S01]  /*3da0*/  IMAD.MOV.U32 R37, RZ, RZ, 0xa0 ;  /* 0x000000a0ff257424 */ /* 0x002fe200078e00ff */
[----:B---3--:R-:W-:Y:S02]  /*3db0*/  MOV R35, c[0x0][0x288] ;  /* 0x0000a20000237a02 */ /* 0x008fe40000000f00 */
[----:B------:R-:W-:Y:S03]  /*3dc0*/  MOV R87, R85 ;  /* 0x0000005500577202 */ /* 0x000fe60000000f00 */
[----:B------:R-:W-:Y:S04]  /*3dd0*/  IMAD.WIDE.U32 R34, R35, 0xa0, R114 ;  /* 0x000000a023227825 */ /* 0x000fe800078e0072 */
[----:B------:R-:W-:Y:S01]  /*3de0*/  IMAD.WIDE.U32 R40, R37, c[0x0][0x198], R86 ;  /* 0x0000660025287a25 */ /* 0x000fe200078e0056 */
[----:B------:R-:W-:Y:S02]  /*3df0*/  IADD3 R35, R35, UR23, RZ ;  /* 0x0000001723237c10 */ /* 0x000fe4000fffe0ff */
[----:B------:R-:W-:Y:S01]  /*3e00*/  @!P0 SHF.L.U32 R33, R131, 0x1, RZ ;  /* 0x0000000183218819 */ /* 0x000fe200000006ff */
[----:B------:R-:W-:Y:S01]  /*3e10*/  IMAD R37, R37, c[0x0][0x19c], RZ ;  /* 0x0000670025257a24 */ /* 0x000fe200078e02ff */
[----:B------:R-:W-:Y:S01]  /*3e20*/  @!P0 SHF.L.U64.HI R28, R131, 0x1, R124 ;  /* 0x00000001831c8819 */ /* 0x000fe2000001027c */
[----:B------:R-:W2:Y:S01]  /*3e30*/  LDG.E.128 R16, [R34.64] ;  /* 0x0000000622107981 */ /* 0x000ea2000c1e1d00 */
[----:B------:R-:W-:Y:S01]  /*3e40*/  @!P0 IADD3 R22, P1, R33, R10, RZ ;  /* 0x0000000a21168210 */ /* 0x000fe20007f3e0ff */
[----:B------:R-:W-:Y:S01]  /*3e50*/  IMAD.IADD R41, R41, 0x1, R37 ;  /* 0x0000000129297824 */ /* 0x000fe200078e0225 */
[----:B------:R-:W-:Y:S02]  /*3e60*/  @!P0 IADD3 R26, P2, R33, R52, RZ ;  /* 0x00000034211a8210 */ /* 0x000fe40007f5e0ff */
[C---:B------:R-:W-:Y:S03]  /*3e70*/  @!P0 IADD3.X R23, R28.reuse, R9, RZ, P1, !PT ;  /* 0x000000091c178210 */ /* 0x040fe60000ffe4ff */
[----:B------:R-:W-:Y:S02]  /*3e80*/  @!P0 IMAD.X R27, R28, 0x1, R53, P2 ;  /* 0x000000011c1b8824 */ /* 0x000fe400010e0635 */
[----:B------:R-:W3:Y:S06]  /*3e90*/  @!P0 LDG.E.64 R6, [R22.64] ;  /* 0x0000000616068981 */ /* 0x000eec000c1e1b00 */
[----:B------:R1:W4:Y:S01]  /*3ea0*/  @!P0 LDG.E.64 R30, [R26.64] ;  /* 0x000000061a1e8981 */ /* 0x000322000c1e1b00 */
[C---:B--2---:R-:W-:Y:S01]  /*3eb0*/  @!P0 IMAD.U32 R8, R16.reuse, 0x10000, RZ ;  /* 0x0001000010088824 */ /* 0x044fe200078e00ff */
[----:B------:R-:W-:Y:S02]  /*3ec0*/  @!P0 LOP3.LUT R20, R16, 0xffff0000, RZ, 0xc0, !PT ;  /* 0xffff000010148812 */ /* 0x000fe400078ec0ff */
[----:B-1----:R-:W-:Y:S01]  /*3ed0*/  @!P0 LOP3.LUT R27, R17, 0xffff0000, RZ, 0xc0, !PT ;  /* 0xffff0000111b8812 */ /* 0x002fe200078ec0ff */
[C---:B---3--:R-:W-:Y:S01]  /*3ee0*/  @!P0 IMAD.U32 R21, R6.reuse, 0x10000, RZ ;  /* 0x0001000006158824 */ /* 0x048fe200078e00ff */
[----:B------:R-:W-:Y:S01]  /*3ef0*/  @!P0 LOP3.LUT R6, R6, 0xffff0000, RZ, 0xc0, !PT ;  /* 0xffff000006068812 */ /* 0x000fe200078ec0ff */
[C---:B------:R-:W-:Y:S01]  /*3f00*/  @!P0 IMAD.U32 R5, R7.reuse, 0x10000, RZ ;  /* 0x0001000007058824 */ /* 0x040fe200078e00ff */
[----:B------:R-:W-:Y:S01]  /*3f10*/  @!P0 LOP3.LUT R7, R7, 0xffff0000, RZ, 0xc0, !PT ;  /* 0xffff000007078812 */ /* 0x000fe200078ec0ff */
[-C--:B------:R-:W-:Y:S02]  /*3f20*/  @!P0 FMUL.FTZ R33, R20, R21.reuse ;  /* 0x0000001514218220 */ /* 0x080fe40000410000 */
[----:B------:R-:W-:Y:S01]  /*3f30*/  @!P0 FMUL.FTZ R0, R8, R21 ;  /* 0x0000001508008220 */ /* 0x000fe20000410000 */
[C---:B----4-:R-:W-:Y:S01]  /*3f40*/  @!P0 SHF.L.U32 R25, R30.reuse, 0x10, RZ ;  /* 0x000000101e198819 */ /* 0x050fe200000006ff */
[-C--:B------:R-:W-:Y:S01]  /*3f50*/  @!P0 FMUL.FTZ R35, R27, R6.reuse ;  /* 0x000000061b238220 */ /* 0x080fe20000410000 */
[----:B------:R-:W-:Y:S02]  /*3f60*/  @!P0 SHF.L.U32 R21, R17, 0x10, RZ ;  /* 0x0000001011158819 */ /* 0x000fe400000006ff */
[----:B------:R-:W-:Y:S01]  /*3f70*/  @!P0 LOP3.LUT R24, R30, 0xffff0000, RZ, 0xc0, !PT ;  /* 0xffff00001e188812 */ /* 0x000fe200078ec0ff */
[-C--:B------:R-:W-:Y:S01]  /*3f80*/  @!P0 FFMA.FTZ R33, R8, R25.reuse, -R33 ;  /* 0x0000001908218223 */ /* 0x080fe20000010821 */
[C---:B------:R-:W-:Y:S01]  /*3f90*/  @!P0 SHF.L.U32 R29, R31.reuse, 0x10, RZ ;  /* 0x000000101f1d8819 */ /* 0x040fe200000006ff */
[----:B------:R-:W-:Y:S01]  /*3fa0*/  @!P0 IMAD.U32 R8, R18, 0x10000, RZ ;  /* 0x0001000012088824 */ /* 0x000fe200078e00ff */
[----:B------:R-:W-:Y:S01]  /*3fb0*/  @!P0 LOP3.LUT R31, R31, 0xffff0000, RZ, 0xc0, !PT ;  /* 0xffff00001f1f8812 */ /* 0x000fe200078ec0ff */
[----:B------:R-:W-:Y:S01]  /*3fc0*/  @!P0 FFMA.FTZ R0, R20, R25, R0 ;  /* 0x0000001914008223 */ /* 0x000fe20000010000 */
[----:B------:R-:W-:Y:S01]  /*3fd0*/  @!P0 LOP3.LUT R20, R18, 0xffff0000, RZ, 0xc0, !PT ;  /* 0xffff000012148812 */ /* 0x000fe200078ec0ff */
[----:B------:R-:W-:Y:S01]  /*3fe0*/  @!P0 FMUL.FTZ R2, R21, R6 ;  /* 0x0000000615028220 */ /* 0x000fe20000410000 */
[C---:B------:R-:W-:Y:S01]  /*3ff0*/  @!P0 LOP3.LUT R25, R19.reuse, 0xffff0000, RZ, 0xc0, !PT ;  /* 0xffff000013198812 */ /* 0x040fe200078ec0ff */
[-C--:B------:R-:W-:Y:S01]  /*4000*/  @!P0 FMUL.FTZ R3, R8, R5.reuse ;  /* 0x0000000508038220 */ /* 0x080fe20000410000 */
[----:B------:R-:W-:Y:S01]  /*4010*/  @!P0 SHF.L.U32 R6, R19, 0x10, RZ ;  /* 0x0000001013068819 */ /* 0x000fe200000006ff */
[----:B------:R-:W-:Y:S01]  /*4020*/  @!P0 FMUL.FTZ R28, R20, R5 ;  /* 0x00000005141c8220 */ /* 0x000fe20000410000 */
[----:B------:R-:W-:Y:S01]  /*4030*/  @!P0 F2FP.BF16.PACK_AB R33, R0, R33 ;  /* 0x000000210021823e */ /* 0x000fe200000010ff */
[-C--:B------:R-:W-:Y:S02]  /*4040*/  @!P0 FMUL.FTZ R39, R25, R7.reuse ;  /* 0x0000000719278220 */ /* 0x080fe40000410000 */
[----:B------:R-:W-:Y:S01]  /*4050*/  @!P0 FMUL.FTZ R4, R6, R7 ;  /* 0x0000000706048220 */ /* 0x000fe20000410000 */
[----:B------:R-:W-:Y:S01]  /*4060*/  @!P0 MOV R16, R33 ;  /* 0x0000002100108202 */ /* 0x000fe20000000f00 */
        /* <DEDUP_REMOVED lines=13> */
.L_x_6534:
[----:B------:R-:W-:Y:S05]  /*4140*/  BSYNC B0 ;  /* 0x0000000000007941 */ /* 0x000fea0003800000 */
.L_x_6533:
        /* <DEDUP_REMOVED lines=10> */
[C---:B------:R-:W-:Y:S01]  /*41f0*/  @!P0 SHF.L.U32 R33, R130.reuse, 0x1, RZ ;  /* 0x0000000182218819 */ /* 0x040fe200000006ff */
        /* <DEDUP_REMOVED lines=51> */
.L_x_6536:
[----:B------:R-:W-:Y:S05]  /*4530*/  BSYNC B0 ;  /* 0x0000000000007941 */ /* 0x000fea0003800000 */
.L_x_6535:
[----:B------:R-:W-:Y:S01]  /*4540*/  ISETP.NE.AND P0, PT, R158, RZ, PT ;  /* 0x000000ff9e00720c */ /* 0x000fe20003f05270 */
[----:B------:R-:W-:Y:S01]  /*4550*/  @!UPT UIADD3 URZ, URZ, URZ, URZ ;  /* 0x0000003f3f3ff290 */ /* 0x000fe2000fffe03f */
[----:B------:R-:W-:Y:S11]  /*4560*/  BSSY B0, `(.L_x_6537) ;  /* 0x000003e000007945 */ /* 0x000ff60003800000 */
        /* <DEDUP_REMOVED lines=61> */
.L_x_6538:
[----:B------:R-:W-:Y:S05]  /*4940*/  BSYNC B0 ;  /* 0x0000000000007941 */ /* 0x000fea0003800000 */
.L_x_6537:
[----:B------:R-:W-:Y:S01]  /*4950*/  IMAD.MOV.U32 R0, RZ, RZ, c[0x0][0x230] ;  /* 0x00008c00ff007624 */ /* 0x000fe200078e00ff */
[----:B------:R-:W-:Y:S01]  /*4960*/  ULDC UR4, c[0x0][0x230] ;  /* 0x00008c0000047ab9 */ /* 0x000fe20000000800 */
[----:B------:R-:W-:Y:S02]  /*4970*/  IMAD.MOV.U32 R8, RZ, RZ, R10 ;  /* 0x000000ffff087224 */ /* 0x000fe400078e000a */
[----:B---3--:R-:W-:Y:S05]  /*4980*/  IMAD.U32 R3, R0, -0x40, RZ ;  /* 0xffffffc000037824 */ /* 0x008fea00078e00ff */
[C---:B------:R-:W-:Y:S02]  /*4990*/  LEA R52, P1, R3.reuse, R52, 0x1 ;  /* 0x0000003403347211 */ /* 0x040fe400078208ff */
[C---:B------:R-:W-:Y:S02]  /*49a0*/  LEA R10, P0, R3.reuse, R8, 0x1 ;  /* 0x00000008030a7211 */ /* 0x040fe400078008ff */
[C---:B------:R-:W-:Y:S02]  /*49b0*/  LEA.HI.X.SX32 R53, R3.reuse, R53, 0x1, P1 ;  /* 0x0000003503357211 */ /* 0x040fe400008f0eff */
[----:B------:R-:W-:Y:S01]  /*49c0*/  LEA.HI.X.SX32 R9, R3, R9, 0x1, P0 ;  /* 0x0000000903097211 */ /* 0x000fe200000f0eff */
[----:B------:R-:W-:-:S05]  /*49d0*/  BRA `(.L_x_6539) ;  /* 0x0000353000007947 */ /* 0x000fca0003800000 */
.L_x_6522:
[----:B------:R-:W-:Y:S01]  /*49e0*/  ULEA.HI UR5, UR4, UR4, URZ, 0x1 ;  /* 0x0000000404057291 */ /* 0x000fe2000f8f083f */
[----:B------:R-:W-:Y:S03]  /*49f0*/  BSSY B1, `(.L_x_6540) ;  /* 0x0000059000017945 */ /* 0x000fe60003800000 */
[----:B------:R-:W-:Y:S06]  /*4a00*/  USHF.R.S32.HI UR5, URZ, 0x1, UR5 ;  /* 0x000000013f057899 */ /* 0x000fec0008011405 */
[----:B------:R-:W-:Y:S01]  /*4a10*/  MOV R161, UR5 ;  /* 0x0000000500a17c02 */ /* 0x000fe20008000f00 */
[----:B------:R-:W-:-:S05]  /*4a20*/  @!P1 BRA `(.L_x_6541) ;  /* 0x0000055000009947 */ /* 0x000fca0003800000 */
[----:B------:R-:W-:Y:S01]  /*4a30*/  MOV R115, R111 ;  /* 0x0000006f00737202 */ /* 0x000fe20000000f00 */
[----:B------:R-:W-:Y:S01]  /*4a40*/  BSSY B0, `(.L_x_6542) ;  /* 0x0000051000007945 */ /* 0x000fe20003800000 */
[----:B------:R-:W-:Y:S03]  /*4a50*/  ISETP.GE.AND P0, PT, R14, UR4, PT ;  /* 0x000000040e007c0c */ /* 0x000fe6000bf06270 */
[----:B---3--:R1:W5:Y:S10]  /*4a60*/  LDG.E.128 R44, [R114.64] ;  /* 0x00000006722c7981 */ /* 0x008374000c1e1d00 */
[----:B------:R-:W-:-:S05]  /*4a70*/  @P0 BRA `(.L_x_6543) ;  /* 0x000004d000000947 */ /* 0x000fca0003800000 */
[----:B------:R-:W-:Y:S01]  /*4a80*/  ISETP.GE.AND P0, PT, R14, R161, PT ;  /* 0x000000a10e00720c */ /* 0x000fe20003f06270 */
[----:B------:R-:W-:Y:S01]  /*4a90*/  IMAD.MOV.U32 R55, RZ, RZ, RZ ;  /* 0x000000ffff377224 */ /* 0x000fe200078e00ff */
[----:B------:R-:W-:Y:S01]  /*4aa0*/  MOV R117, R113 ;  /* 0x0000007100757202 */ /* 0x000fe20000000f00 */
        /* <DEDUP_REMOVED lines=8> */
[----:B------:R-:W-:Y:S04]  /*4b30*/  LOP3.LUT R47, R47, 0xffff0000, RZ, 0xc0, !PT ;  /* 0xffff00002f2f7812 */ /* 0x000fe800078ec0ff */
[C---:B------:R-:W-:Y:S04]  /*4b40*/  LEA R172, P1, R55.reuse, R116, 0x1 ;  /* 0x0000007437ac7211 */ /* 0x040fe800078208ff */
[----:B------:R-:W-:Y:S01]  /*4b50*/  LEA.HI.X.SX32 R173, R55, R117, 0x1, P1 ;  /* 0x0000007537ad7211 */ /* 0x000fe200008f0eff */
[----:B------:R-:W-:Y:S01]  /*4b60*/  IMAD.MOV.U32 R55, RZ, RZ, R161 ;  /* 0x000000ffff377224 */ /* 0x000fe200078e00a1 */
[----:B------:R-:W-:Y:S04]  /*4b70*/  @P0 IADD3 R55, RZ, -UR5, RZ ;  /* 0x80000005ff370c10 */ /* 0x000fe8000fffe0ff */
[C---:B------:R-:W-:Y:S01]  /*4b80*/  LEA R20, P1, R55.reuse, R114, 0x1 ;  /* 0x0000007237147211 */ /* 0x040fe200078208ff */
[----:B------:R-:W2:Y:S03]  /*4b90*/  LDG.E.128 R172, [R172.64] ;  /* 0x00000006acac7981 */ /* 0x000ea6000c1e1d00 */
[----:B------:R-:W-:Y:S01]  /*4ba0*/  LEA.HI.X.SX32 R21, R55, R115, 0x1, P1 ;  /* 0x0000007337157211 */ /* 0x000fe200008f0eff */
[----:B------:R-:W-:Y:S01]  /*4bb0*/  IMAD.MOV.U32 R55, RZ, RZ, RZ ;  /* 0x000000ffff377224 */ /* 0x000fe200078e00ff */
[----:B------:R-:W-:Y:S04]  /*4bc0*/  @P0 IADD3 R55, RZ, -UR5, RZ ;  /* 0x80000005ff370c10 */ /* 0x000fe8000fffe0ff */
[C---:B------:R-:W-:Y:S01]  /*4bd0*/  LEA R36, P1, R55.reuse, R118, 0x1 ;  /* 0x0000007637247211 */ /* 0x040fe200078208ff */
[----:B------:R-:W3:Y:S03]  /*4be0*/  LDG.E.128 R20, [R20.64] ;  /* 0x0000000614147981 */ /* 0x000ee6000c1e1d00 */
[----:B------:R-:W-:Y:S05]  /*4bf0*/  LEA.HI.X.SX32 R37, R55, R119, 0x1, P1 ;  /* 0x0000007737257211 */ /* 0x000fea00008f0eff */
[----:B------:R-:W4:Y:S01]  /*4c00*/  LDG.E.128 R56, [R36.64] ;  /* 0x0000000624387981 */ /* 0x000f22000c1e1d00 */
[C---:B--2---:R-:W-:Y:S01]  /*4c10*/  IMAD.U32 R31, R172.reuse, 0x10000, RZ ;  /* 0x00010000ac1f7824 */ /* 0x044fe200078e00ff */
[----:B------:R-:W-:Y:S01]  /*4c20*/  LOP3.LUT R27, R172, 0xffff0000, RZ, 0xc0, !PT ;  /* 0xffff0000ac1b7812 */ /* 0x000fe200078ec0ff */
[C---:B------:R-:W-:Y:S01]  /*4c30*/  IMAD.U32 R19, R174.reuse, 0x10000, RZ ;  /* 0x00010000ae137824 */ /* 0x040fe200078e00ff */
[----:B------:R-:W-:Y:S01]  /*4c40*/  SHF.L.U32 R25, R173, 0x10, RZ ;  /* 0x00000010ad197819 */ /* 0x000fe200000006ff */
[----:B------:R-:W-:Y:S01]  /*4c50*/  @!P0 FADD.FTZ R31, -R31, -RZ ;  /* 0x800000ff1f1f8221 */ /* 0x000fe20000010100 */
[----:B------:R-:W-:Y:S01]  /*4c60*/  LOP3.LUT R24, R173, 0xffff0000, RZ, 0xc0, !PT ;  /* 0xffff0000ad187812 */ /* 0x000fe200078ec0ff */
[----:B------:R-:W-:Y:S01]  /*4c70*/  @!P0 FADD.FTZ R27, -R27, -RZ ;  /* 0x800000ff1b1b8221 */ /* 0x000fe20000010100 */
[----:B------:R-:W-:Y:S01]  /*4c80*/  LOP3.LUT R18, R174, 0xffff0000, RZ, 0xc0, !PT ;  /* 0xffff0000ae127812 */ /* 0x000fe200078ec0ff */
[----:B------:R-:W-:Y:S01]  /*4c90*/  @!P0 FADD.FTZ R25, -R25, -RZ ;  /* 0x800000ff19198221 */ /* 0x000fe20000010100 */
[----:B------:R-:W-:Y:S01]  /*4ca0*/  SHF.L.U32 R17, R175, 0x10, RZ ;  /* 0x00000010af117819 */ /* 0x000fe200000006ff */
[C---:B---3--:R-:W-:Y:S01]  /*4cb0*/  IMAD.U32 R32, R20.reuse, 0x10000, RZ ;  /* 0x0001000014207824 */ /* 0x048fe200078e00ff */
[----:B------:R-:W-:Y:S01]  /*4cc0*/  LOP3.LUT R30, R20, 0xffff0000, RZ, 0xc0, !PT ;  /* 0xffff0000141e7812 */ /* 0x000fe200078ec0ff */
[----:B------:R-:W-:Y:S01]  /*4cd0*/  @!P0 FADD.FTZ R24, -R24, -RZ ;  /* 0x800000ff18188221 */ /* 0x000fe20000010100 */
[C---:B------:R-:W-:Y:S01]  /*4ce0*/  SHF.L.U32 R28, R21.reuse, 0x10, RZ ;  /* 0x00000010151c7819 */ /* 0x040fe200000006ff */
[----:B------:R-:W-:Y:S01]  /*4cf0*/  FMUL.FTZ R0, R32, R31 ;  /* 0x0000001f20007220 */ /* 0x000fe20000410000 */
[----:B------:R-:W-:Y:S01]  /*4d00*/  LOP3.LUT R29, R21, 0xffff0000, RZ, 0xc0, !PT ;  /* 0xffff0000151d7812 */ /* 0x000fe200078ec0ff */
[----:B------:R-:W-:Y:S01]  /*4d10*/  FMUL.FTZ R2, R30, R27 ;  /* 0x0000001b1e027220 */ /* 0x000fe20000410000 */
[----:B------:R-:W-:Y:S01]  /*4d20*/  LOP3.LUT R16, R175, 0xffff0000, RZ, 0xc0, !PT ;  /* 0xffff0000af107812 */ /* 0x000fe200078ec0ff */
[C---:B----4-:R-:W-:Y:S01]  /*4d30*/  IMAD.U32 R34, R56.reuse, 0x10000, RZ ;  /* 0x0001000038227824 */ /* 0x050fe200078e00ff */
[----:B------:R-:W-:Y:S01]  /*4d40*/  LOP3.LUT R36, R56, 0xffff0000, RZ, 0xc0, !PT ;  /* 0xffff000038247812 */ /* 0x000fe200078ec0ff */
[----:B------:R-:W-:Y:S01]  /*4d50*/  @!P0 FADD.FTZ R19, -R19, -RZ ;  /* 0x800000ff13138221 */ /* 0x000fe20000010100 */
[C---:B------:R-:W-:Y:S01]  /*4d60*/  SHF.L.U32 R37, R57.reuse, 0x10, RZ ;  /* 0x0000001039257819 */ /* 0x040fe200000006ff */
[C---:B------:R-:W-:Y:S01]  /*4d70*/  IMAD.U32 R26, R22.reuse, 0x10000, RZ ;  /* 0x00010000161a7824 */ /* 0x040fe200078e00ff */
[----:B------:R-:W-:Y:S01]  /*4d80*/  LOP3.LUT R21, R22, 0xffff0000, RZ, 0xc0, !PT ;  /* 0xffff000016157812 */ /* 0x000fe200078ec0ff */
[----:B------:R-:W-:Y:S01]  /*4d90*/  FMUL.FTZ R3, R28, R25 ;  /* 0x000000191c037220 */ /* 0x000fe20000410000 */
[----:B------:R-:W-:Y:S01]  /*4da0*/  LOP3.LUT R40, R57, 0xffff0000, RZ, 0xc0, !PT ;  /* 0xffff000039287812 */ /* 0x000fe200078ec0ff */
[----:B------:R-:W-:Y:S01]  /*4db0*/  FFMA.FTZ R0, R33, R34, R0 ;  /* 0x0000002221007223 */ /* 0x000fe20000010000 */
[C---:B------:R-:W-:Y:S01]  /*4dc0*/  SHF.L.U32 R20, R23.reuse, 0x10, RZ ;  /* 0x0000001017147819 */ /* 0x040fe200000006ff */
[----:B------:R-:W-:Y:S01]  /*4dd0*/  @!P0 FADD.FTZ R18, -R18, -RZ ;  /* 0x800000ff12128221 */ /* 0x000fe20000010100 */
[----:B------:R-:W-:Y:S01]  /*4de0*/  LOP3.LUT R23, R23, 0xffff0000, RZ, 0xc0, !PT ;  /* 0xffff000017177812 */ /* 0x000fe200078ec0ff */
[----:B------:R-:W-:Y:S01]  /*4df0*/  FMUL.FTZ R4, R29, R24 ;  /* 0x000000181d047220 */ /* 0x000fe20000410000 */
[----:B------:R-:W-:Y:S01]  /*4e00*/  LOP3.LUT R44, R58, 0xffff0000, RZ, 0xc0, !PT ;  /* 0xffff00003a2c7812 */ /* 0x000fe200078ec0ff */
[----:B------:R-:W-:Y:S01]  /*4e10*/  FFMA.FTZ R2, R35, R36, R2 ;  /* 0x0000002423027223 */ /* 0x000fe20000010002 */
[----:B------:R-:W-:Y:S01]  /*4e20*/  SHF.L.U32 R45, R59, 0x10, RZ ;  /* 0x000000103b2d7819 */ /* 0x000fe200000006ff */
[----:B------:R-:W-:Y:S01]  /*4e30*/  @!P0 FADD.FTZ R17, -R17, -RZ ;  /* 0x800000ff11118221 */ /* 0x000fe20000010100 */
[----:B------:R-:W-:Y:S01]  /*4e40*/  LOP3.LUT R48, R59, 0xffff0000, RZ, 0xc0, !PT ;  /* 0xffff00003b307812 */ /* 0x000fe200078ec0ff */
        /* <DEDUP_REMOVED lines=16> */
.L_x_6543:
[----:B------:R-:W-:Y:S05]  /*4f50*/  BSYNC B0 ;  /* 0x0000000000007941 */ /* 0x000fea0003800000 */
.L_x_6542:
[----:B------:R-:W-:Y:S05]  /*4f60*/  MOV R87, R85 ;  /* 0x0000005500577202 */ /* 0x000fea0000000f00 */
[----:B-----5:R2:W-:Y:S02]  /*4f70*/  STG.E.128 [R86.64], R44 ;  /* 0x0000002c56007986 */ /* 0x0205e4000c101d06 */
.L_x_6541:
[----:B------:R-:W-:Y:S05]  /*4f80*/  BSYNC B1 ;  /* 0x0000000000017941 */ /* 0x000fea0003800000 */
.L_x_6540:
[----:B------:R-:W-:Y:S01]  /*4f90*/  BSSY B1, `(.L_x_6544) ;  /* 0x000005c000017945 */ /* 0x000fe20003800000 */
[----:B------:R-:W-:-:S05]  /*4fa0*/  @!P3 BRA `(.L_x_6545) ;  /* 0x000005a00000b947 */ /* 0x000fca0003800000 */
        /* <DEDUP_REMOVED lines=31> */
[----:B------:R-:W-:Y:S02]  /*51a0*/  LEA.HI.X R37, R55, R119, R172, 0x1, P1 ;  /* 0x0000007737257211 */ /* 0x000fe400008f0cac */
[----:B------:R-:W3:Y:S08]  /*51b0*/  LDG.E.128 R172, [R176.64] ;  /* 0x00000006b0ac7981 */ /* 0x000ef0000c1e1d00 */
        /* <DEDUP_REMOVED lines=53> */
.L_x_6547:
[----:B------:R-:W-:Y:S05]  /*5510*/  BSYNC B0 ;  /* 0x0000000000007941 */ /* 0x000fea0003800000 */
.L_x_6546:
[C---:B------:R-:W-:Y:S04]  /*5520*/  LEA R2, P0, R67.reuse, R86, 0x1 ;  /* 0x0000005643027211 */ /* 0x040fe800078008ff */
[----:B------:R-:W-:Y:S05]  /*5530*/  LEA.HI.X R3, R67, R85, R68, 0x1, P0 ;  /* 0x0000005543037211 */ /* 0x000fea00000f0c44 */
[----:B-----5:R3:W-:Y:S04]  /*5540*/  STG.E.128 [R2.64], R44 ;  /* 0x0000002c02007986 */ /* 0x0207e8000c101d06 */
.L_x_6545:
[----:B------:R-:W-:Y:S05]  /*5550*/  BSYNC B1 ;  /* 0x0000000000017941 */ /* 0x000fea0003800000 */
.L_x_6544:
[----:B------:R-:W-:Y:S01]  /*5560*/  ISETP.NE.AND P0, PT, R54, RZ, PT ;  /* 0x000000ff3600720c */ /* 0x000fe20003f05270 */
[----:B------:R-:W-:Y:S01]  /*5570*/  @!UPT UIADD3 URZ, URZ, URZ, URZ ;  /* 0x0000003f3f3ff290 */ /* 0x000fe2000fffe03f */
[----:B------:R-:W-:Y:S11]  /*5580*/  BSSY B1, `(.L_x_6548) ;  /* 0x000005c000017945 */ /* 0x000ff60003800000 */
[----:B------:R-:W-:-:S05]  /*5590*/  @!P0 BRA `(.L_x_6549) ;  /* 0x000005a000008947 */ /* 0x000fca0003800000 */
        /* <DEDUP_REMOVED lines=23> */
[----:B-1----:R-:W-:Y:S02]  /*5710*/  IADD3 R115, P1, R134, R172, RZ ;  /* 0x000000ac86737210 */ /* 0x002fe40007f3e0ff */
        /* <DEDUP_REMOVED lines=62> */
.L_x_6551:
[----:B------:R-:W-:Y:S05]  /*5b00*/  BSYNC B0 ;  /* 0x0000000000007941 */ /* 0x000fea0003800000 */
.L_x_6550:
[C---:B------:R-:W-:Y:S04]  /*5b10*/  LEA R2, P0, R154.reuse, R86, 0x1 ;  /* 0x000000569a027211 */ /* 0x040fe800078008ff */
[----:B------:R-:W-:Y:S05]  /*5b20*/  LEA.HI.X R3, R154, R85, R92, 0x1, P0 ;  /* 0x000000559a037211 */ /* 0x000fea00000f0c5c */
[----:B-----5:R3:W-:Y:S04]  /*5b30*/  STG.E.128 [R2.64], R44 ;  /* 0x0000002c02007986 */ /* 0x0207e8000c101d06 */
.L_x_6549:
[----:B------:R-:W-:Y:S05]  /*5b40*/  BSYNC B1 ;  /* 0x0000000000017941 */ /* 0x000fea0003800000 */
.L_x_6548:
[----:B------:R-:W-:Y:S01]  /*5b50*/  BSSY B1, `(.L_x_6552) ;  /* 0x0000061000017945 */ /* 0x000fe20003800000 */
[----:B------:R-:W-:-:S05]  /*5b60*/  @!P4 BRA `(.L_x_6553) ;  /* 0x000005f00000c947 */ /* 0x000fca0003800000 */
[----:B-1----:R-:W-:Y:S01]  /*5b70*/  MOV R115, R111 ;  /* 0x0000006f00737202 */ /* 0x002fe20000000f00 */
[----:B---3--:R-:W-:Y:S01]  /*5b80*/  IMAD.MOV.U32 R3, RZ, RZ, c[0x0][0x288] ;  /* 0x0000a200ff037624 */ /* 0x008fe200078e00ff */
[----:B------:R-:W-:Y:S01]  /*5b90*/  ISETP.GE.AND P0, PT, R14, UR4, PT ;  /* 0x000000040e007c0c */ /* 0x000fe2000bf06270 */
[----:B------:R-:W-:Y:S02]  /*5ba0*/  BSSY B0, `(.L_x_6554) ;  /* 0x0000055000007945 */ /* 0x000fe40003800000 */
        /* <DEDUP_REMOVED lines=19> */
[----:B------:R-:W-:Y:S04]  /*5ce0*/  IADD3 R87, P1, R133, R48, RZ ;  /* 0x0000003085577210 */ /* 0x000fe80007f3e0ff */
[----:B------:R-:W-:Y:S01]  /*5cf0*/  LEA.HI.X.SX32 R48, R48, R126, 0x1, P1 ;  /* 0x0000007e30307211 */ /* 0x000fe200008f0eff */
[----:B------:R-:W2:Y:S01]  /*5d00*/  LDG.E.128 R16, [R16.64] ;  /* 0x0000000610107981 */ /* 0x000ea2000c1e1d00 */
[C---:B-1----:R-:W-:Y:S04]  /*5d10*/  LEA R172, P1, R87.reuse, R116, 0x1 ;  /* 0x0000007457ac7211 */ /* 0x042fe800078208ff */
[----:B------:R-:W-:Y:S01]  /*5d20*/  LEA.HI.X R173, R87, R113, R48, 0x1, P1 ;  /* 0x0000007157ad7211 */ /* 0x000fe200008f0c30 */
[----:B------:R-:W-:Y:S01]  /*5d30*/  IMAD.MOV.U32 R48, RZ, RZ, RZ ;  /* 0x000000ffff307224 */ /* 0x000fe200078e00ff */
[----:B------:R-:W-:Y:S04]  /*5d40*/  @P0 IADD3 R48, RZ, -UR5, RZ ;  /* 0x80000005ff300c10 */ /* 0x000fe8000fffe0ff */
[----:B------:R-:W-:Y:S01]  /*5d50*/  IADD3 R87, P1, R133, R48, RZ ;  /* 0x0000003085577210 */ /* 0x000fe20007f3e0ff */
[----:B------:R-:W3:Y:S03]  /*5d60*/  LDG.E.128 R172, [R172.64] ;  /* 0x00000006acac7981 */ /* 0x000ee6000c1e1d00 */
[----:B------:R-:W-:Y:S02]  /*5d70*/  LEA.HI.X.SX32 R48, R48, R126, 0x1, P1 ;  /* 0x0000007e30307211 */ /* 0x000fe400008f0eff */
[C---:B------:R-:W-:Y:S04]  /*5d80*/  LEA R54, P1, R87.reuse, R118, 0x1 ;  /* 0x0000007657367211 */ /* 0x040fe800078208ff */
[----:B------:R-:W-:Y:S05]  /*5d90*/  LEA.HI.X R55, R87, R119, R48, 0x1, P1 ;  /* 0x0000007757377211 */ /* 0x000fea00008f0c30 */
        /* <DEDUP_REMOVED lines=22> */
[C---:B----4-:R-:W-:Y:S01]  /*5f00*/  IMAD.U32 R32, R56.reuse, 0x10000, RZ ;  /* 0x0001000038207824 */ /* 0x050fe200078e00ff */
[----:B------:R-:W-:Y:S01]  /*5f10*/  LOP3.LUT R34, R56, 0xffff0000, RZ, 0xc0, !PT ;  /* 0xffff000038227812 */ /* 0x000fe200078ec0ff */
[----:B------:R-:W-:Y:S01]  /*5f20*/  FMUL.FTZ R2, R25, R28 ;  /* 0x0000001c19027220 */ /* 0x000fe20000410000 */
[C---:B------:R-:W-:Y:S01]  /*5f30*/  SHF.L.U32 R37, R57.reuse, 0x10, RZ ;  /* 0x0000001039257819 */ /* 0x040fe200000006ff */
[----:B------:R-:W-:Y:S01]  /*5f40*/  FMUL.FTZ R3, R22, R31 ;  /* 0x0000001f16037220 */ /* 0x000fe20000410000 */
[----:B------:R-:W-:Y:S01]  /*5f50*/  LOP3.LUT R38, R57, 0xffff0000, RZ, 0xc0, !PT ;  /* 0xffff000039267812 */ /* 0x000fe200078ec0ff */
[----:B------:R-:W-:Y:S01]  /*5f60*/  @!P0 FADD.FTZ R26, -R26, -RZ ;  /* 0x800000ff1a1a8221 */ /* 0x000fe20000010100 */
[----:B------:R-:W-:Y:S01]  /*5f70*/  LOP3.LUT R42, R58, 0xffff0000, RZ, 0xc0, !PT ;  /* 0xffff00003a2a7812 */ /* 0x000fe200078ec0ff */
[----:B------:R-:W-:Y:S01]  /*5f80*/  FFMA.FTZ R0, R33, R32, R0 ;  /* 0x0000002021007223 */ /* 0x000fe20000010000 */
[C---:B------:R-:W-:Y:S01]  /*5f90*/  SHF.L.U32 R45, R59.reuse, 0x10, RZ ;  /* 0x000000103b2d7819 */ /* 0x040fe200000006ff */
        /* <DEDUP_REMOVED lines=21> */
.L_x_6555:
[----:B------:R-:W-:Y:S05]  /*60f0*/  BSYNC B0 ;  /* 0x0000000000007941 */ /* 0x000fea0003800000 */
.L_x_6554:
[----:B------:R-:W-:Y:S02]  /*6100*/  MOV R3, 0x60 ;  /* 0x0000006000037802 */ /* 0x000fe40000000f00 */
[----:B------:R-:W-:Y:S03]  /*6110*/  MOV R87, R85 ;  /* 0x0000005500577202 */ /* 0x000fe60000000f00 */
[C---:B------:R-:W-:Y:S02]  /*6120*/  IMAD R0, R3.reuse, c[0x0][0x19c], RZ ;  /* 0x0000670003007a24 */ /* 0x040fe400078e02ff */
[----:B------:R-:W-:Y:S05]  /*6130*/  IMAD.WIDE.U32 R4, R3, c[0x0][0x198], R86 ;  /* 0x0000660003047a25 */ /* 0x000fea00078e0056 */
[----:B------:R-:W-:Y:S05]  /*6140*/  IADD3 R5, R5, R0, RZ ;  /* 0x0000000005057210 */ /* 0x000fea0007ffe0ff */
[----:B-----5:R2:W-:Y:S02]  /*6150*/  STG.E.128 [R4.64], R44 ;  /* 0x0000002c04007986 */ /* 0x0205e4000c101d06 */
.L_x_6553:
[----:B------:R-:W-:Y:S05]  /*6160*/  BSYNC B1 ;  /* 0x0000000000017941 */ /* 0x000fea0003800000 */
.L_x_6552:
[----:B------:R-:W-:Y:S01]  /*6170*/  BSSY B1, `(.L_x_6556) ;  /* 0x000005c000017945 */ /* 0x000fe20003800000 */
[----:B------:R-:W-:-:S05]  /*6180*/  @!P2 BRA `(.L_x_6557) ;  /* 0x000005a00000a947 */ /* 0x000fca0003800000 */
[C---:B-12---:R-:W-:Y:S01]  /*6190*/  LEA R172, P0, R94.reuse, R114, 0x1 ;  /* 0x000000725eac7211 */ /* 0x046fe200078008ff */
[----:B------:R-:W-:Y:S03]  /*61a0*/  BSSY B0, `(.L_x_6558) ;  /* 0x0000055000007945 */ /* 0x000fe60003800000 */
[----:B------:R-:W-:Y:S02]  /*61b0*/  LEA.HI.X R173, R94, R111, R93, 0x1, P0 ;  /* 0x0000006f5ead7211 */ /* 0x000fe400000f0c5d */
[----:B------:R-:W-:Y:S03]  /*61c0*/  ISETP.GE.AND P0, PT, R14, UR4, PT ;  /* 0x000000040e007c0c */ /* 0x000fe6000bf06270 */
[----:B---3--:R1:W5:Y:S10]  /*61d0*/  LDG.E.128 R44, [R172.64] ;  /* 0x00000006ac2c7981 */ /* 0x008374000c1e1d00 */
        /* <DEDUP_REMOVED lines=17> */
[C---:B-1----:R-:W-:Y:S02]  /*62f0*/  LEA R172, P1, R87.reuse, R116, 0x1 ;  /* 0x0000007457ac7211 */ /* 0x042fe400078208ff */
[----:B------:R-:W-:Y:S02]  /*6300*/  LEA.HI.X.SX32 R48, R48, R125, 0x1, P2 ;  /* 0x0000007d30307211 */ /* 0x000fe400010f0eff */
[----:B------:R-:W2:Y:S02]  /*6310*/  LDG.E.128 R16, [R16.64] ;  /* 0x0000000610107981 */ /* 0x000ea4000c1e1d00 */
        /* <DEDUP_REMOVED lines=27> */
[----:B------:R-:W-:Y:S01]  /*64d0*/  @!P0 FADD.FTZ R29, -R29, -RZ ;  /* 0x800000ff1d1d8221 */ /* 0x000fe20000010100 */
[----:B------:R-:W-:Y:S01]  /*64e0*/  SHF.L.U32 R19, R175, 0x10, RZ ;  /* 0x00000010af137819 */ /* 0x000fe200000006ff */
[C---:B----4-:R-:W-:Y:S01]  /*64f0*/  IMAD.U32 R32, R56.reuse, 0x10000, RZ ;  /* 0x0001000038207824 */ /* 0x050fe200078e00ff */
[----:B------:R-:W-:Y:S01]  /*6500*/  LOP3.LUT R34, R56, 0xffff0000, RZ, 0xc0, !PT ;  /* 0xffff000038227812 */ /* 0x000fe200078ec0ff */
[----:B------:R-:W-:Y:S01]  /*6510*/  FMUL.FTZ R2, R25, R28 ;  /* 0x0000001c19027220 */ /* 0x000fe20000410000 */
[----:B------:R-:W-:Y:S01]  /*6520*/  SHF.L.U32 R37, R57, 0x10, RZ ;  /* 0x0000001039257819 */ /* 0x000fe200000006ff */
[----:B------:R-:W-:Y:S01]  /*6530*/  FMUL.FTZ R3, R22, R31 ;  /* 0x0000001f16037220 */ /* 0x000fe20000410000 */
[----:B------:R-:W-:Y:S01]  /*6540*/  LOP3.LUT R17, R175, 0xffff0000, RZ, 0xc0, !PT ;  /* 0xffff0000af117812 */ /* 0x000fe200078ec0ff */
[----:B------:R-:W-:Y:S01]  /*6550*/  @!P0 FADD.FTZ R26, -R26, -RZ ;  /* 0x800000ff1a1a8221 */ /* 0x000fe20000010100 */
[----:B------:R-:W-:Y:S01]  /*6560*/  LOP3.LUT R38, R57, 0xffff0000, RZ, 0xc0, !PT ;  /* 0xffff000039267812 */ /* 0x000fe200078ec0ff */
[----:B------:R-:W-:Y:S01]  /*6570*/  FFMA.FTZ R0, R33, R32, R0 ;  /* 0x0000002021007223 */ /* 0x000fe20000010000 */
[----:B------:R-:W-:Y:S01]  /*6580*/  LOP3.LUT R42, R58, 0xffff0000, RZ, 0xc0, !PT ;  /* 0xffff00003a2a7812 */ /* 0x000fe200078ec0ff */
[----:B------:R-:W-:Y:S01]  /*6590*/  FMUL.FTZ R4, R24, R29 ;  /* 0x0000001d18047220 */ /* 0x000fe20000410000 */
[----:B------:R-:W-:Y:S01]  /*65a0*/  SHF.L.U32 R45, R59, 0x10, RZ ;  /* 0x000000103b2d7819 */ /* 0x000fe200000006ff */
        /* <DEDUP_REMOVED lines=20> */
.L_x_6559:
[----:B------:R-:W-:Y:S05]  /*66f0*/  BSYNC B0 ;  /* 0x0000000000007941 */ /* 0x000fea0003800000 */
.L_x_6558:
[C---:B------:R-:W-:Y:S04]  /*6700*/  LEA R2, P0, R156.reuse, R86, 0x1 ;  /* 0x000000569c027211 */ /* 0x040fe800078008ff */
[----:B------:R-:W-:Y:S05]  /*6710*/  LEA.HI.X R3, R156, R85, R96, 0x1, P0 ;  /* 0x000000559c037211 */ /* 0x000fea00000f0c60 */
[----:B-----5:R2:W-:Y:S04]  /*6720*/  STG.E.128 [R2.64], R44 ;  /* 0x0000002c02007986 */ /* 0x0205e8000c101d06 */
.L_x_6557:
[----:B------:R-:W-:Y:S05]  /*6730*/  BSYNC B1 ;  /* 0x0000000000017941 */ /* 0x000fea0003800000 */
.L_x_6556:
[----:B------:R-:W-:Y:S01]  /*6740*/  BSSY B1, `(.L_x_6560) ;  /* 0x0000061000017945 */ /* 0x000fe20003800000 */
[----:B------:R-:W-:-:S05]  /*6750*/  @!P5 BRA `(.L_x_6561) ;  /* 0x000005f00000d947 */ /* 0x000fca0003800000 */
[----:B-1----:R-:W-:Y:S01]  /*6760*/  MOV R115, R111 ;  /* 0x0000006f00737202 */ /* 0x002fe20000000f00 */
[----:B--23--:R-:W-:Y:S01]  /*6770*/  IMAD.MOV.U32 R3, RZ, RZ, c[0x0][0x288] ;  /* 0x0000a200ff037624 */ /* 0x00cfe200078e00ff */
[----:B------:R-:W-:Y:S01]  /*6780*/  ISETP.GE.AND P0, PT, R14, UR4, PT ;  /* 0x000000040e007c0c */ /* 0x000fe2000bf06270 */
[----:B------:R-:W-:Y:S02]  /*6790*/  BSSY B0, `(.L_x_6562) ;  /* 0x0000055000007945 */ /* 0x000fe40003800000 */
[----:B------:R-:W-:Y:S05]  /*67a0*/  IMAD.WIDE.U32 R172, R3, 0xa0, R114 ;  /* 0x000000a003ac7825 */ /* 0x000fea00078e0072 */
        /* <DEDUP_REMOVED lines=83> */
.L_x_6563:
[----:B------:R-:W-:Y:S05]  /*6ce0*/  BSYNC B0 ;  /* 0x0000000000007941 */ /* 0x000fea0003800000 */
.L_x_6562:
[----:B------:R-:W-:Y:S02]  /*6cf0*/  MOV R3, 0xa0 ;  /* 0x000000a000037802 */ /* 0x000fe40000000f00 */
[----:B------:R-:W-:Y:S03]  /*6d00*/  MOV R87, R85 ;  /* 0x0000005500577202 */ /* 0x000fe60000000f00 */
[C---:B------:R-:W-:Y:S02]  /*6d10*/  IMAD R0, R3.reuse, c[0x0][0x19c], RZ ;  /* 0x0000670003007a24 */ /* 0x040fe400078e02ff */
[----:B------:R-:W-:Y:S05]  /*6d20*/  IMAD.WIDE.U32 R4, R3, c[0x0][0x198], R86 ;  /* 0x0000660003047a25 */ /* 0x000fea00078e0056 */
[----:B------:R-:W-:Y:S05]  /*6d30*/  IADD3 R5, R5, R0, RZ ;  /* 0x0000000005057210 */ /* 0x000fea0007ffe0ff */
[----:B-----5:R2:W-:Y:S02]  /*6d40*/  STG.E.128 [R4.64], R44 ;  /* 0x0000002c04007986 */ /* 0x0205e4000c101d06 */
.L_x_6561:
[----:B------:R-:W-:Y:S05]  /*6d50*/  BSYNC B1 ;  /* 0x0000000000017941 */ /* 0x000fea0003800000 */
.L_x_6560:
        /* <DEDUP_REMOVED lines=90> */
.L_x_6567:
[----:B------:R-:W-:Y:S05]  /*7300*/  BSYNC B0 ;  /* 0x0000000000007941 */ /* 0x000fea0003800000 */
.L_x_6566:
[----:B------:R-:W-:Y:S02]  /*7310*/  MOV R3, 0xc0 ;  /* 0x000000c000037802 */ /* 0x000fe40000000f00 */
[----:B------:R-:W-:Y:S03]  /*7320*/  MOV R87, R85 ;  /* 0x0000005500577202 */ /* 0x000fe60000000f00 */
[C---:B------:R-:W-:Y:S02]  /*7330*/  IMAD R0, R3.reuse, c[0x0][0x19c], RZ ;  /* 0x0000670003007a24 */ /* 0x040fe400078e02ff */
[----:B------:R-:W-:Y:S05]  /*7340*/  IMAD.WIDE.U32 R4, R3, c[0x0][0x198], R86 ;  /* 0x0000660003047a25 */ /* 0x000fea00078e0056 */
[----:B------:R-:W-:Y:S05]  /*7350*/  IADD3 R5, R5, R0, RZ ;  /* 0x0000000005057210 */ /* 0x000fea0007ffe0ff */
[----:B-----5:R2:W-:Y:S02]  /*7360*/  STG.E.128 [R4.64], R44 ;  /* 0x0000002c04007986 */ /* 0x0205e4000c101d06 */
.L_x_6565:
[----:B------:R-:W-:Y:S05]  /*7370*/  BSYNC B1 ;  /* 0x0000000000017941 */ /* 0x000fea0003800000 */
.L_x_6564:
[----:B------:R-:W-:Y:S01]  /*7380*/  ISETP.NE.AND P0, PT, R158, RZ, PT ;  /* 0x000000ff9e00720c */ /* 0x000fe20003f05270 */
[----:B------:R-:W-:Y:S01]  /*7390*/  @!UPT UIADD3 URZ, URZ, URZ, URZ ;  /* 0x0000003f3f3ff290 */ /* 0x000fe2000fffe03f */
[----:B------:R-:W-:Y:S11]  /*73a0*/  BSSY B1, `(.L_x_6568) ;  /* 0x0000060000017945 */ /* 0x000ff60003800000 */
        /* <DEDUP_REMOVED lines=24> */
[C---:B-1----:R-:W-:Y:S02]  /*7530*/  LEA R172, P1, R48.reuse, R116, 0x1 ;  /* 0x0000007430ac7211 */ /* 0x042fe400078208ff */
[----:B------:R-:W-:Y:S02]  /*7540*/  LEA.HI.X.SX32 R87, R87, R122, 0x1, P2 ;  /* 0x0000007a57577211 */ /* 0x000fe400010f0eff */
[----:B------:R-:W2:Y:S02]  /*7550*/  LDG.E.128 R16, [R16.64] ;  /* 0x0000000610107981 */ /* 0x000ea4000c1e1d00 */
[----:B------:R-:W-:Y:S01]  /*7560*/  LEA.HI.X R173, R48, R113, R87, 0x1, P1 ;  /* 0x0000007130ad7211 */ /* 0x000fe200008f0c57 */
[----:B------:R-:W-:Y:S02]  /*7570*/  IMAD.MOV.U32 R48, RZ, RZ, RZ ;  /* 0x000000ffff307224 */ /* 0x000fe400078e00ff */
[----:B------:R-:W-:Y:S03]  /*7580*/  @P0 IMAD R48, RZ, RZ, -UR5 ;  /* 0x80000005ff300e24 */ /* 0x000fe6000f8e02ff */
[----:B------:R-:W3:Y:S02]  /*7590*/  LDG.E.128 R172, [R172.64] ;  /* 0x00000006acac7981 */ /* 0x000ee4000c1e1d00 */
[----:B------:R-:W-:Y:S04]  /*75a0*/  IADD3 R87, P1, R129, R48, RZ ;  /* 0x0000003081577210 */ /* 0x000fe80007f3e0ff */
[----:B------:R-:W-:Y:S02]  /*75b0*/  LEA.HI.X.SX32 R48, R48, R122, 0x1, P1 ;  /* 0x0000007a30307211 */ /* 0x000fe400008f0eff */
[C---:B------:R-:W-:Y:S04]  /*75c0*/  LEA R54, P1, R87.reuse, R118, 0x1 ;  /* 0x0000007657367211 */ /* 0x040fe800078208ff */
[----:B------:R-:W-:Y:S05]  /*75d0*/  LEA.HI.X R55, R87, R119, R48, 0x1, P1 ;  /* 0x0000007757377211 */ /* 0x000fea00008f0c30 */
        /* <DEDUP_REMOVED lines=18> */
[----:B------:R-:W-:Y:S01]  /*7700*/  FMUL.FTZ R0, R27, R30 ;  /* 0x0000001e1b007220 */ /* 0x000fe20000410000 */
[----:B------:R-:W-:Y:S01]  /*7710*/  SHF.L.U32 R19, R175, 0x10, RZ ;  /* 0x00000010af137819 */ /* 0x000fe200000006ff */
[----:B------:R-:W-:Y:S01]  /*7720*/  @!P0 FADD.FTZ R29, -R29, -RZ ;  /* 0x800000ff1d1d8221 */ /* 0x000fe20000010100 */
[----:B------:R-:W-:Y:S01]  /*7730*/  LOP3.LUT R17, R175, 0xffff0000, RZ, 0xc0, !PT ;  /* 0xffff0000af117812 */ /* 0x000fe200078ec0ff */
[----:B------:R-:W-:Y:S02]  /*7740*/  FMUL.FTZ R2, R25, R28 ;  /* 0x0000001c19027220 */ /* 0x000fe40000410000 */
[----:B------:R-:W-:Y:S01]  /*7750*/  FMUL.FTZ R3, R22, R31 ;  /* 0x0000001f16037220 */ /* 0x000fe20000410000 */
[C---:B----4-:R-:W-:Y:S01]  /*7760*/  LOP3.LUT R34, R56.reuse, 0xffff0000, RZ, 0xc0, !PT ;  /* 0xffff000038227812 */ /* 0x050fe200078ec0ff */
[----:B------:R-:W-:Y:S01]  /*7770*/  IMAD.U32 R32, R56, 0x10000, RZ ;  /* 0x0001000038207824 */ /* 0x000fe200078e00ff */
[C---:B------:R-:W-:Y:S01]  /*7780*/  SHF.L.U32 R37, R57.reuse, 0x10, RZ ;  /* 0x0000001039257819 */ /* 0x040fe200000006ff */
        /* <DEDUP_REMOVED lines=26> */
.L_x_6571:
[----:B------:R-:W-:Y:S05]  /*7930*/  BSYNC B0 ;  /* 0x0000000000007941 */ /* 0x000fea0003800000 */
.L_x_6570:
[----:B------:R-:W-:Y:S02]  /*7940*/  MOV R3, 0xe0 ;  /* 0x000000e000037802 */ /* 0x000fe40000000f00 */
[----:B------:R-:W-:Y:S03]  /*7950*/  MOV R87, R85 ;  /* 0x0000005500577202 */ /* 0x000fe60000000f00 */
[C---:B------:R-:W-:Y:S02]  /*7960*/  IMAD R0, R3.reuse, c[0x0][0x19c], RZ ;  /* 0x0000670003007a24 */ /* 0x040fe400078e02ff */
[----:B------:R-:W-:Y:S05]  /*7970*/  IMAD.WIDE.U32 R4, R3, c[0x0][0x198], R86 ;  /* 0x0000660003047a25 */ /* 0x000fea00078e0056 */
[----:B------:R-:W-:Y:S05]  /*7980*/  IADD3 R5, R5, R0, RZ ;  /* 0x0000000005057210 */ /* 0x000fea0007ffe0ff */
[----:B-----5:R2:W-:Y:S02]  /*7990*/  STG.E.128 [R4.64], R44 ;  /* 0x0000002c04007986 */ /* 0x0205e4000c101d06 */
.L_x_6569:
[----:B------:R-:W-:Y:S05]  /*79a0*/  BSYNC B1 ;  /* 0x0000000000017941 */ /* 0x000fea0003800000 */
.L_x_6568:
[----:B--23--:R-:W-:Y:S01]  /*79b0*/  IMAD.MOV.U32 R3, RZ, RZ, c[0x0][0x230] ;  /* 0x00008c00ff037624 */ /* 0x00cfe200078e00ff */
[----:B------:R-:W-:Y:S01]  /*79c0*/  ULDC UR4, c[0x0][0x230] ;  /* 0x00008c0000047ab9 */ /* 0x000fe20000000800 */
[----:B------:R-:W-:Y:S02]  /*79d0*/  IMAD.MOV.U32 R117, RZ, RZ, R113 ;  /* 0x000000ffff757224 */ /* 0x000fe400078e0071 */
[----:B------:R-:W-:Y:S05]  /*79e0*/  IMAD.U32 R3, R3, -0x40, RZ ;  /* 0xffffffc003037824 */ /* 0x000fea00078e00ff */
[C---:B------:R-:W-:Y:S02]  /*79f0*/  LEA R118, P1, R3.reuse, R118, 0x1 ;  /* 0x0000007603767211 */ /* 0x040fe400078208ff */
[C---:B------:R-:W-:Y:S02]  /*7a00*/  LEA R116, P0, R3.reuse, R116, 0x1 ;  /* 0x0000007403747211 */ /* 0x040fe400078008ff */
[C---:B------:R-:W-:Y:S02]  /*7a10*/  LEA.HI.X.SX32 R119, R3.reuse, R119, 0x1, P1 ;  /* 0x0000007703777211 */ /* 0x040fe400008f0eff */
[----:B------:R-:W-:Y:S01]  /*7a20*/  LEA.HI.X.SX32 R113, R3, R117, 0x1, P0 ;  /* 0x0000007503717211 */ /* 0x000fe200000f0eff */
[----:B------:R-:W-:-:S05]  /*7a30*/  BRA `(.L_x_6539) ;  /* 0x000004d000007947 */ /* 0x000fca0003800000 */
.L_x_6521:
[----:B------:R-:W-:Y:S01]  /*7a40*/  @P1 IMAD.MOV.U32 R87, RZ, RZ, R85 ;  /* 0x000000ffff571224 */ /* 0x000fe200078e0055 */
[-C--:B------:R-:W-:Y:S01]  /*7a50*/  @P1 MOV R115, R111.reuse ;  /* 0x0000006f00731202 */ /* 0x080fe20000000f00 */
[----:B------:R-:W-:Y:S01]  /*7a60*/  @P4 IMAD.MOV.U32 R0, RZ, RZ, c[0x0][0x28c] ;  /* 0x0000a300ff004624 */ /* 0x000fe200078e00ff */
[C---:B---3--:R-:W-:Y:S01]  /*7a70*/  @P3 LEA R20, P0, R121.reuse, R114, 0x1 ;  /* 0x0000007279143211 */ /* 0x048fe200078008ff */
[----:B------:R-:W-:Y:S01]  /*7a80*/  UMOV UR4, URZ ;  /* 0x0000003f00047c82 */ /* 0x000fe20008000000 */
[----:B------:R-:W-:Y:S01]  /*7a90*/  @P4 MOV R3, c[0x0][0x288] ;  /* 0x0000a20000034a02 */ /* 0x000fe20000000f00 */
[----:B------:R-:W-:Y:S01]  /*7aa0*/  @P4 IMAD R0, R0, 0x60, RZ ;  /* 0x0000006000004824 */ /* 0x000fe200078e02ff */
[----:B------:R1:W2:Y:S01]  /*7ab0*/  @P1 LDG.E.128 R4, [R114.64] ;  /* 0x0000000672041981 */ /* 0x0002a2000c1e1d00 */
[----:B------:R-:W-:Y:S02]  /*7ac0*/  @P3 LEA.HI.X R21, R121, R111, R120, 0x1, P0 ;  /* 0x0000006f79153211 */ /* 0x000fe400000f0c78 */
[C---:B------:R-:W-:Y:S04]  /*7ad0*/  @P3 LEA R26, P0, R67.reuse, R86, 0x1 ;  /* 0x00000056431a3211 */ /* 0x040fe800078008ff */
[----:B------:R-:W-:Y:S02]  /*7ae0*/  @P3 LEA.HI.X R27, R67, R85, R68, 0x1, P0 ;  /* 0x00000055431b3211 */ /* 0x000fe400000f0c44 */
[-C--:B-1----:R-:W-:Y:S05]  /*7af0*/  @P4 MOV R115, R111.reuse ;  /* 0x0000006f00734202 */ /* 0x082fea0000000f00 */
[----:B------:R-:W-:Y:S04]  /*7b00*/  @P4 IMAD.WIDE.U32 R2, R3, 0x60, R114 ;  /* 0x0000006003024825 */ /* 0x000fe800078e0072 */
[----:B------:R-:W-:Y:S02]  /*7b10*/  @P4 IMAD.IADD R3, R3, 0x1, R0 ;  /* 0x0000000103034824 */ /* 0x000fe400078e0200 */
[----:B------:R-:W-:Y:S01]  /*7b20*/  @P5 IMAD.MOV.U32 R115, RZ, RZ, R111 ;  /* 0x000000ffff735224 */ /* 0x000fe200078e006f */
[----:B--2---:R1:W-:Y:S01]  /*7b30*/  @P1 STG.E.128 [R86.64], R4 ;  /* 0x0000000456001986 */ /* 0x0043e2000c101d06 */
[----:B------:R-:W-:Y:S03]  /*7b40*/  ISETP.NE.AND P1, PT, R54, RZ, PT ;  /* 0x000000ff3600720c */ /* 0x000fe60003f25270 */
[----:B------:R-:W2:Y:S10]  /*7b50*/  @P3 LDG.E.128 R20, [R20.64] ;  /* 0x0000000614143981 */ /* 0x000eb4000c1e1d00 */
[C---:B------:R-:W-:Y:S04]  /*7b60*/  @P1 LEA R16, P0, R91.reuse, R114, 0x1 ;  /* 0x000000725b101211 */ /* 0x040fe800078008ff */
[----:B------:R-:W-:Y:S02]  /*7b70*/  @P1 LEA.HI.X R17, R91, R111, R90, 0x1, P0 ;  /* 0x0000006f5b111211 */ /* 0x000fe400000f0c5a */
[C---:B------:R-:W-:Y:S04]  /*7b80*/  @P1 LEA R24, P0, R154.reuse, R86, 0x1 ;  /* 0x000000569a181211 */ /* 0x040fe800078008ff */
[----:B------:R-:W-:Y:S01]  /*7b90*/  @P1 LEA.HI.X R25, R154, R85, R92, 0x1, P0 ;  /* 0x000000559a191211 */ /* 0x000fe200000f0c5c */
[----:B-1----:R-:W-:Y:S01]  /*7ba0*/  @P4 IMAD.MOV.U32 R87, RZ, RZ, R85 ;  /* 0x000000ffff574224 */ /* 0x002fe200078e0055 */
[----:B--2---:R1:W-:Y:S04]  /*7bb0*/  @P3 STG.E.128 [R26.64], R20 ;  /* 0x000000141a003986 */ /* 0x0043e8000c101d06 */
[----:B------:R-:W2:Y:S01]  /*7bc0*/  @P1 LDG.E.128 R16, [R16.64] ;  /* 0x0000000610101981 */ /* 0x000ea2000c1e1d00 */
[C---:B-1----:R-:W-:Y:S04]  /*7bd0*/  @P2 LEA R20, P0, R94.reuse, R114, 0x1 ;  /* 0x000000725e142211 */ /* 0x042fe800078008ff */
[----:B------:R-:W-:Y:S01]  /*7be0*/  @P2 LEA.HI.X R21, R94, R111, R93, 0x1, P0 ;  /* 0x0000006f5e152211 */ /* 0x000fe200000f0c5d */
[----:B--2---:R1:W-:Y:S01]  /*7bf0*/  @P1 STG.E.128 [R24.64], R16 ;  /* 0x0000001018001986 */ /* 0x0043e2000c101d06 */
[----:B------:R-:W-:Y:S03]  /*7c00*/  ISETP.NE.AND P1, PT, R158, RZ, PT ;  /* 0x000000ff9e00720c */ /* 0x000fe60003f25270 */
[----:B------:R2:W3:Y:S02]  /*7c10*/  @P4 LDG.E.128 R4, [R2.64] ;  /* 0x0000000602044981 */ /* 0x0004e4000c1e1d00 */
[----:B--2---:R-:W-:Y:S02]  /*7c20*/  @P4 MOV R3, 0x60 ;  /* 0x0000006000034802 */ /* 0x004fe40000000f00 */
[C---:B-1----:R-:W-:Y:S03]  /*7c30*/  @P2 LEA R24, P0, R156.reuse, R86, 0x1 ;  /* 0x000000569c182211 */ /* 0x042fe600078008ff */
[C---:B------:R-:W-:Y:S01]  /*7c40*/  @P4 IMAD.WIDE.U32 R22, R3.reuse, c[0x0][0x198], R86 ;  /* 0x0000660003164a25 */ /* 0x040fe200078e0056 */
[----:B------:R-:W-:Y:S03]  /*7c50*/  @P2 LEA.HI.X R25, R156, R85, R96, 0x1, P0 ;  /* 0x000000559c192211 */ /* 0x000fe600000f0c60 */
[----:B------:R-:W-:Y:S02]  /*7c60*/  @P4 IMAD R0, R3, c[0x0][0x19c], RZ ;  /* 0x0000670003004a24 */ /* 0x000fe400078e02ff */
[----:B------:R-:W-:Y:S02]  /*7c70*/  @P5 IMAD.MOV.U32 R3, RZ, RZ, c[0x0][0x288] ;  /* 0x0000a200ff035624 */ /* 0x000fe400078e00ff */
[----:B------:R-:W-:Y:S01]  /*7c80*/  @P5 IMAD.MOV.U32 R87, RZ, RZ, R85 ;  /* 0x000000ffff575224 */ /* 0x000fe200078e0055 */
[----:B------:R-:W-:Y:S01]  /*7c90*/  @P4 IADD3 R23, R23, R0, RZ ;  /* 0x0000000017174210 */ /* 0x000fe20007ffe0ff */
[----:B------:R-:W-:Y:S01]  /*7ca0*/  @P5 IMAD.WIDE.U32 R2, R3, 0xa0, R114 ;  /* 0x000000a003025825 */ /* 0x000fe200078e0072 */
[----:B------:R-:W-:Y:S02]  /*7cb0*/  @P5 MOV R0, c[0x0][0x28c] ;  /* 0x0000a30000005a02 */ /* 0x000fe40000000f00 */
[----:B------:R-:W-:Y:S03]  /*7cc0*/  @P6 MOV R115, R111 ;  /* 0x0000006f00736202 */ /* 0x000fe60000000f00 */
[----:B------:R-:W-:Y:S05]  /*7cd0*/  @P5 IMAD R0, R0, 0xa0, RZ ;  /* 0x000000a000005824 */ /* 0x000fea00078e02ff */
[----:B------:R-:W-:Y:S01]  /*7ce0*/  @P5 IADD3 R3, R3, R0, RZ ;  /* 0x0000000003035210 */ /* 0x000fe20007ffe0ff */
[----:B------:R-:W-:Y:S04]  /*7cf0*/  @P6 IMAD.MOV.U32 R0, RZ, RZ, c[0x0][0x28c] ;  /* 0x0000a300ff006624 */ /* 0x000fe800078e00ff */
[----:B------:R-:W-:Y:S01]  /*7d00*/  @P6 IMAD R0, R0, 0xc0, RZ ;  /* 0x000000c000006824 */ /* 0x000fe200078e02ff */
[----:B---3--:R1:W-:Y:S04]  /*7d10*/  @P4 STG.E.128 [R22.64], R4 ;  /* 0x0000000416004986 */ /* 0x0083e8000c101d06 */
[----:B------:R2:W3:Y:S02]  /*7d20*/  @P2 LDG.E.128 R16, [R20.64] ;  /* 0x0000000614102981 */ /* 0x0004e4000c1e1d00 */
[----:B--2---:R-:W-:Y:S05]  /*7d30*/  @P5 MOV R21, 0xa0 ;  /* 0x000000a000155802 */ /* 0x004fea0000000f00 */
[C---:B-1----:R-:W-:Y:S01]  /*7d40*/  @P5 IMAD.WIDE.U32 R22, R21.reuse, c[0x0][0x198], R86 ;  /* 0x0000660015165a25 */ /* 0x042fe200078e0056 */
[----:B------:R-:W-:Y:S03]  /*7d50*/  @P6 MOV R87, R85 ;  /* 0x0000005500576202 */ /* 0x000fe60000000f00 */
[----:B------:R-:W-:Y:S05]  /*7d60*/  @P5 IMAD R21, R21, c[0x0][0x19c], RZ ;  /* 0x0000670015155a24 */ /* 0x000fea00078e02ff */
[----:B------:R-:W-:Y:S01]  /*7d70*/  @P5 IADD3 R23, R23, R21, RZ ;  /* 0x0000001517175210 */ /* 0x000fe20007ffe0ff */
[----:B------:R-:W-:Y:S01]  /*7d80*/  @P6 IMAD.MOV.U32 R21, RZ, RZ, 0xc0 ;  /* 0x000000c0ff156424 */ /* 0x000fe200078e00ff */
[----:B---3--:R1:W-:Y:S04]  /*7d90*/  @P2 STG.E.128 [R24.64], R16 ;  /* 0x0000001018002986 */ /* 0x0083e8000c101d06 */
[----:B------:R2:W3:Y:S02]  /*7da0*/  @P5 LDG.E.128 R4, [R2.64] ;  /* 0x0000000602045981 */ /* 0x0004e4000c1e1d00 */
[----:B--2---:R-:W-:Y:S04]  /*7db0*/  @P6 IMAD.MOV.U32 R3, RZ, RZ, c[0x0][0x288] ;  /* 0x0000a200ff036624 */ /* 0x004fe800078e00ff */
[----:B------:R-:W-:Y:S04]  /*7dc0*/  @P6 IMAD.WIDE.U32 R2, R3, 0xc0, R114 ;  /* 0x000000c003026825 */ /* 0x000fe800078e0072 */
[----:B------:R-:W-:Y:S01]  /*7dd0*/  @P6 IMAD.IADD R3, R3, 0x1, R0 ;  /* 0x0000000103036824 */ /* 0x000fe200078e0200 */
[----:B------:R-:W-:Y:S01]  /*7de0*/  @P1 MOV R0, c[0x0][0x28c] ;  /* 0x0000a30000001a02 */ /* 0x000fe20000000f00 */
[----:B------:R-:W-:Y:S04]  /*7df0*/  @P1 IMAD.MOV.U32 R115, RZ, RZ, R111 ;  /* 0x000000ffff731224 */ /* 0x000fe800078e006f */
[----:B------:R-:W-:Y:S01]  /*7e00*/  @P1 IMAD R0, R0, 0xe0, RZ ;  /* 0x000000e000001824 */ /* 0x000fe200078e02ff */
[----:B---3--:R2:W-:Y:S04]  /*7e10*/  @P5 STG.E.128 [R22.64], R4 ;  /* 0x0000000416005986 */ /* 0x0085e8000c101d06 */
[----:B-1----:R1:W3:Y:S02]  /*7e20*/  @P6 LDG.E.128 R16, [R2.64] ;  /* 0x0000000602106981 */ /* 0x0022e4000c1e1d00 */
[----:B-1----:R-:W-:Y:S01]  /*7e30*/  @P1 MOV R3, c[0x0][0x288] ;  /* 0x0000a20000031a02 */ /* 0x002fe20000000f00 */
[----:B--2---:R-:W-:Y:S01]  /*7e40*/  @P6 IMAD.WIDE.U32 R22, R21, c[0x0][0x198], R86 ;  /* 0x0000660015166a25 */ /* 0x004fe200078e0056 */
[----:B------:R-:W-:Y:S03]  /*7e50*/  @P1 MOV R87, R85 ;  /* 0x0000005500571202 */ /* 0x000fe60000000f00 */
[----:B------:R-:W-:Y:S04]  /*7e60*/  @P1 IMAD.WIDE.U32 R2, R3, 0xe0, R114 ;  /* 0x000000e003021825 */ /* 0x000fe800078e0072 */
[----:B------:R-:W-:Y:S01]  /*7e70*/  @P6 IMAD R21, R21, c[0x0][0x19c], RZ ;  /* 0x0000670015156a24 */ /* 0x000fe200078e02ff */
[----:B------:R-:W-:Y:S03]  /*7e80*/  @P1 IADD3 R3, R3, R0, RZ ;  /* 0x0000000003031210 */ /* 0x000fe60007ffe0ff */
[----:B------:R-:W-:Y:S05]  /*7e90*/  @P6 IMAD.IADD R23, R23, 0x1, R21 ;  /* 0x0000000117176824 */ /* 0x000fea00078e0215 */
[----:B---3--:R1:W-:Y:S04]  /*7ea0*/  @P6 STG.E.128 [R22.64], R16 ;  /* 0x0000001016006986 */ /* 0x0083e8000c101d06 */
[----:B------:R2:W3:Y:S02]  /*7eb0*/  @P1 LDG.E.128 R4, [R2.64] ;  /* 0x0000000602041981 */ /* 0x0004e4000c1e1d00 */
[----:B--2---:R-:W-:Y:S04]  /*7ec0*/  @P1 IMAD.MOV.U32 R3, RZ, RZ, 0xe0 ;  /* 0x000000e0ff031424 */ /* 0x004fe800078e00ff */
[C---:B------:R-:W-:Y:S04]  /*7ed0*/  @P1 IMAD.WIDE.U32 R20, R3.reuse, c[0x0][0x198], R86 ;  /* 0x0000660003141a25 */ /* 0x040fe800078e0056 */
[----:B------:R-:W-:Y:S05]  /*7ee0*/  @P1 IMAD R0, R3, c[0x0][0x19c], RZ ;  /* 0x0000670003001a24 */ /* 0x000fea00078e02ff */
[----:B------:R-:W-:Y:S05]  /*7ef0*/  @P1 IADD3 R21, R21, R0, RZ ;  /* 0x0000000015151210 */ /* 0x000fea0007ffe0ff */
[----:B---3--:R1:W-:Y:S02]  /*7f00*/  @P1 STG.E.128 [R20.64], R4 ;  /* 0x0000000414001986 */ /* 0x0083e4000c101d06 */
.L_x_6539:
[----:B------:R-:W-:Y:S01]  /*7f10*/  IMAD.MOV.U32 R0, RZ, RZ, c[0x0][0x288] ;  /* 0x0000a200ff007624 */ /* 0x000fe200078e00ff */
[----:B------:R-:W-:Y:S01]  /*7f20*/  ISETP.NE.AND P1, PT, R166, RZ, PT ;  /* 0x000000ffa600720c */ /* 0x000fe20003f25270 */
[----:B-1----:R-:W-:Y:S02]  /*7f30*/  IMAD.MOV.U32 R115, RZ, RZ, R111 ;  /* 0x000000ffff737224 */ /* 0x002fe400078e006f */
[----:B------:R-:W-:Y:S05]  /*7f40*/  IMAD.U32 R3, R0, -0x80, RZ ;  /* 0xffffff8000037824 */ /* 0x000fea00078e00ff */
[C---:B------:R-:W-:Y:S04]  /*7f50*/  LEA R114, P0, R3.reuse, R114, 0x1 ;  /* 0x0000007203727211 */ /* 0x040fe800078008ff */
[----:B------:R-:W-:Y:S01]  /*7f60*/  LEA.HI.X.SX32 R111, R3, R115, 0x1, P0 ;  /* 0x00000073036f7211 */ /* 0x000fe200000f0eff */
[----:B------:R-:W-:-:S05]  /*7f70*/  @!P1 BRA `(.L_x_6572) ;  /* 0x000004b000009947 */ /* 0x000fca0003800000 */
[----:B------:R-:W-:Y:S04]  /*7f80*/  IADD3 R0, R11, -0x1, RZ ;  /* 0xffffffff0b007810 */ /* 0x000fe80007ffe0ff */
[----:B------:R-:W-:Y:S11]  /*7f90*/  ISETP.GT.AND P0, PT, R0, R83, PT ;  /* 0x000000530000720c */ /* 0x000ff60003f04270 */
[----:B------:R-:W-:Y:S02]  /*7fa0*/  @!UPT UIADD3 URZ, URZ, URZ, URZ ;  /* 0x0000003f3f3ff290 */ /* 0x000fe4000fffe03f */
[----:B------:R-:W-:-:S05]  /*7fb0*/  @!P0 BRA `(.L_x_6573) ;  /* 0x0000050000008947 */ /* 0x000fca0003800000 */
[----:B------:R-:W-:Y:S01]  /*7fc0*/  IMAD.MOV.U32 R18, RZ, RZ, RZ ;  /* 0x000000ffff127224 */ /* 0x000fe200078e00ff */
[----:B------:R-:W-:Y:S02]  /*7fd0*/  IABS R5, c[0x0][0x2d0] ;  /* 0x0000b40000057a13 */ /* 0x000fe40000000000 */
[----:B------:R-:W-:Y:S02]  /*7fe0*/  IADD3 R13, R13, -0x100, RZ ;  /* 0xffffff000d0d7810 */ /* 0x000fe40007ffe0ff */
[----:B------:R-:W1:Y:S01]  /*7ff0*/  I2F.RP R17, R5 ;  /* 0x0000000500117306 */ /* 0x000e620000209400 */
[----:B------:R-:W-:Y:S02]  /*8000*/  IABS R16, R12 ;  /* 0x0000000c00107213 */ /* 0x000fe40000000000 */
[----:B------:R-:W-:Y:S01]  /*8010*/  IMAD.IADD R0, R13, 0x1, -R12 ;  /* 0x000000010d007824 */ /* 0x000fe200078e0a0c */
[----:B------:R-:W-:Y:S02]  /*8020*/  IABS R7, R13 ;  /* 0x0000000d00077213 */ /* 0x000fe40000000000 */
[----:B------:R-:W-:Y:S04]  /*8030*/  LOP3.LUT R3, RZ, c[0x0][0x2d0], RZ, 0x33, !PT ;  /* 0x0000b400ff037a12 */ /* 0x000fe800078e33ff */
        /* <DEDUP_REMOVED lines=10> */
[C---:B------:R-:W-:Y:S01]  /*80e0*/  IMAD R7, R5.reuse, R6, R7 ;  /* 0x0000000605077224 */ /* 0x040fe200078e0207 */
[----:B------:R-:W-:Y:S01]  /*80f0*/  LOP3.LUT R6, R12, c[0x0][0x2d0], RZ, 0x3c, !PT ;  /* 0x0000b4000c067a12 */ /* 0x000fe200078e3cff */
[C---:B------:R-:W-:Y:S03]  /*8100*/  IMAD R16, R5.reuse, R8, R16 ;  /* 0x0000000805107224 */ /* 0x040fe600078e0210 */
[C---:B------:R-:W-:Y:S02]  /*8110*/  ISETP.GT.U32.AND P0, PT, R5.reuse, R7, PT ;  /* 0x000000070500720c */ /* 0x040fe40003f04070 */
[----:B------:R-:W-:Y:S02]  /*8120*/  ISETP.GT.U32.AND P1, PT, R5, R16, PT ;  /* 0x000000100500720c */ /* 0x000fe40003f24070 */
[----:B------:R-:W-:Y:S09]  /*8130*/  ISETP.GE.AND P5, PT, R6, RZ, PT ;  /* 0x000000ff0600720c */ /* 0x000ff20003fa6270 */
[----:B------:R-:W-:Y:S01]  /*8140*/  @!P0 IADD3 R2, R2, 0x1, RZ ;  /* 0x0000000102028810 */ /* 0x000fe20007ffe0ff */
[----:B------:R-:W-:Y:S01]  /*8150*/  @!P0 IMAD.IADD R7, R7, 0x1, -R5 ;  /* 0x0000000107078824 */ /* 0x000fe200078e0a05 */
[-C--:B------:R-:W-:Y:S02]  /*8160*/  @!P1 IADD3 R16, R16, -R5.reuse, RZ ;  /* 0x8000000510109210 */ /* 0x080fe40007ffe0ff */
[----:B------:R-:W-:Y:S02]  /*8170*/  @!P1 IADD3 R4, R4, 0x1, RZ ;  /* 0x0000000104049810 */ /* 0x000fe40007ffe0ff */
[-C--:B------:R-:W-:Y:S02]  /*8180*/  ISETP.GE.U32.AND P2, PT, R7, R5.reuse, PT ;  /* 0x000000050700720c */ /* 0x080fe40003f46070 */
[----:B------:R-:W-:Y:S02]  /*8190*/  ISETP.GE.U32.AND P3, PT, R16, R5, PT ;  /* 0x000000051000720c */ /* 0x000fe40003f66070 */
[----:B------:R-:W-:Y:S02]  /*81a0*/  LOP3.LUT R5, R13, c[0x0][0x2d0], RZ, 0x3c, !PT ;  /* 0x0000b4000d057a12 */ /* 0x000fe400078e3cff */
[----:B------:R-:W-:Y:S02]  /*81b0*/  ISETP.NE.AND P0, PT, RZ, c[0x0][0x2d0], PT ;  /* 0x0000b400ff007a0c */ /* 0x000fe40003f05270 */
[----:B------:R-:W-:Y:S05]  /*81c0*/  ISETP.GE.AND P4, PT, R5, RZ, PT ;  /* 0x000000ff0500720c */ /* 0x000fea0003f86270 */
[----:B------:R-:W-:Y:S02]  /*81d0*/  @P2 IADD3 R2, R2, 0x1, RZ ;  /* 0x0000000102022810 */ /* 0x000fe40007ffe0ff */
[----:B------:R-:W-:Y:S05]  /*81e0*/  @P3 IADD3 R4, R4, 0x1, RZ ;  /* 0x0000000104043810 */ /* 0x000fea0007ffe0ff */
[----:B------:R-:W-:Y:S02]  /*81f0*/  @!P5 IMAD.MOV R4, RZ, RZ, -R4 ;  /* 0x000000ffff04d224 */ /* 0x000fe400078e0a04 */
[----:B------:R-:W-:Y:S05]  /*8200*/  @!P4 IMAD.MOV R2, RZ, RZ, -R2 ;  /* 0x000000ffff02c224 */ /* 0x000fea00078e0a02 */
[C---:B------:R-:W-:Y:S02]  /*8210*/  SEL R2, R3.reuse, R2, !P0 ;  /* 0x0000000203027207 */ /* 0x040fe40004000000 */
[----:B------:R-:W-:Y:S02]  /*8220*/  SEL R3, R3, R4, !P0 ;  /* 0x0000000403037207 */ /* 0x000fe40004000000 */
[CC--:B------:R-:W-:Y:S02]  /*8230*/  LEA R22, P1, R2.reuse, R170.reuse, 0x2 ;  /* 0x000000aa02167211 */ /* 0x0c0fe400078210ff */
[C---:B------:R-:W-:Y:S02]  /*8240*/  LEA R18, P0, R3.reuse, R170, 0x2 ;  /* 0x000000aa03127211 */ /* 0x040fe400078010ff */
[-C--:B------:R-:W-:Y:S02]  /*8250*/  LEA.HI.X.SX32 R23, R2, R171.reuse, 0x2, P1 ;  /* 0x000000ab02177211 */ /* 0x080fe400008f16ff */
[C---:B------:R-:W-:Y:S02]  /*8260*/  LEA.HI.X.SX32 R19, R3.reuse, R171, 0x2, P0 ;  /* 0x000000ab03137211 */ /* 0x040fe400000f16ff */
[----:B------:R-:W-:Y:S01]  /*8270*/  IADD3 R3, R3, -R2, RZ ;  /* 0x8000000203037210 */ /* 0x000fe20007ffe0ff */
[----:B------:R-:W2:Y:S04]  /*8280*/  LDG.E R5, [R22.64] ;  /* 0x0000000616057981 */ /* 0x000ea8000c1e1900 */
[----:B------:R-:W-:Y:S01]  /*8290*/  IMAD R0, R3, c[0x0][0x2d0], R0 ;  /* 0x0000b40003007a24 */ /* 0x000fe200078e0200 */
[----:B------:R-:W2:Y:S03]  /*82a0*/  LDG.E R6, [R18.64] ;  /* 0x0000000612067981 */ /* 0x000ea6000c1e1900 */
[----:B------:R-:W-:Y:S01]  /*82b0*/  IMAD.WIDE.U32 R20, R0, c[0x0][0x1a0], RZ ;  /* 0x0000680000147a25 */ /* 0x000fe200078e00ff */
[----:B------:R-:W-:Y:S03]  /*82c0*/  SHF.R.S32.HI R7, RZ, 0x1f, R0 ;  /* 0x0000001fff077819 */ /* 0x000fe60000011400 */
[----:B--2---:R-:W-:Y:S02]  /*82d0*/  IMAD.IADD R16, R5, 0x1, -R6 ;  /* 0x0000000105107824 */ /* 0x004fe400078e0a06 */
[----:B------:R-:W-:Y:S02]  /*82e0*/  IMAD R6, R7, c[0x0][0x1a0], RZ ;  /* 0x0000680007067a24 */ /* 0x000fe400078e02ff */
[----:B------:R-:W-:Y:S01]  /*82f0*/  IMAD.WIDE.U32 R18, R16, c[0x0][0x180], RZ ;  /* 0x0000600010127a25 */ /* 0x000fe200078e00ff */
[----:B------:R-:W-:Y:S03]  /*8300*/  SHF.R.S32.HI R8, RZ, 0x1f, R16 ;  /* 0x0000001fff087819 */ /* 0x000fe60000011410 */
[----:B------:R-:W-:Y:S02]  /*8310*/  IMAD R6, R0, c[0x0][0x1a4], R6 ;  /* 0x0000690000067a24 */ /* 0x000fe400078e0206 */
[----:B------:R-:W-:Y:S02]  /*8320*/  IMAD R5, R8, c[0x0][0x180], RZ ;  /* 0x0000600008057a24 */ /* 0x000fe400078e02ff */
[----:B------:R-:W-:Y:S02]  /*8330*/  IMAD.IADD R21, R21, 0x1, R6 ;  /* 0x0000000115157824 */ /* 0x000fe400078e0206 */
[----:B------:R-:W-:Y:S02]  /*8340*/  IMAD R5, R16, c[0x0][0x184], R5 ;  /* 0x0000610010057a24 */ /* 0x000fe400078e0205 */
[----:B------:R-:W-:Y:S02]  /*8350*/  IMAD R7, R7, c[0x0][0x198], RZ ;  /* 0x0000660007077a24 */ /* 0x000fe400078e02ff */
[----:B------:R-:W-:Y:S02]  /*8360*/  IMAD.IADD R19, R19, 0x1, R5 ;  /* 0x0000000113137824 */ /* 0x000fe400078e0205 */
[----:B------:R-:W-:Y:S02]  /*8370*/  IMAD R5, R8, c[0x0][0x188], RZ ;  /* 0x0000620008057a24 */ /* 0x000fe400078e02ff */
[----:B------:R-:W-:Y:S04]  /*8380*/  IMAD.WIDE.U32 R20, R16, c[0x0][0x188], R20 ;  /* 0x0000620010147a25 */ /* 0x000fe800078e0014 */
[----:B------:R-:W-:Y:S01]  /*8390*/  IMAD.WIDE.U32 R18, R0, c[0x0][0x198], R18 ;  /* 0x0000660000127a25 */ /* 0x000fe200078e0012 */
[----:B------:R-:W-:Y:S03]  /*83a0*/  LEA R88, P1, R20, R88, 0x1 ;  /* 0x0000005814587211 */ /* 0x000fe600078208ff */
[----:B------:R-:W-:Y:S01]  /*83b0*/  IMAD R5, R16, c[0x0][0x18c], R5 ;  /* 0x0000630010057a24 */ /* 0x000fe200078e0205 */
[----:B------:R-:W-:Y:S01]  /*83c0*/  LEA R86, P0, R18, R86, 0x1 ;  /* 0x0000005612567211 */ /* 0x000fe200078008ff */
[----:B------:R-:W-:Y:S03]  /*83d0*/  IMAD R7, R0, c[0x0][0x19c], R7 ;  /* 0x0000670000077a24 */ /* 0x000fe600078e0207 */
[----:B------:R-:W-:Y:S01]  /*83e0*/  IADD3 R6, R21, R5, RZ ;  /* 0x0000000515067210 */ /* 0x000fe20007ffe0ff */
[----:B------:R-:W-:Y:S03]  /*83f0*/  IMAD.IADD R8, R19, 0x1, R7 ;  /* 0x0000000113087824 */ /* 0x000fe600078e0207 */
[----:B------:R-:W-:Y:S02]  /*8400*/  LEA.HI.X R89, R20, R89, R6, 0x1, P1 ;  /* 0x0000005914597211 */ /* 0x000fe400008f0c06 */
[----:B------:R-:W-:Y:S01]  /*8410*/  LEA.HI.X R85, R18, R85, R8, 0x1, P0 ;  /* 0x0000005512557211 */ /* 0x000fe200000f0c08 */
[----:B------:R-:W-:-:S05]  /*8420*/  BRA `(.L_x_6573) ;  /* 0x0000009000007947 */ /* 0x000fca0003800000 */
.L_x_6572:
[----:B------:R-:W-:Y:S01]  /*8430*/  MOV R87, R85 ;  /* 0x0000005500577202 */ /* 0x000fe20000000f00 */
[----:B------:R-:W-:Y:S02]  /*8440*/  IMAD.MOV.U32 R2, RZ, RZ, c[0x0][0x1a0] ;  /* 0x00006800ff027624 */ /* 0x000fe400078e00ff */
[----:B------:R-:W-:Y:S03]  /*8450*/  IMAD.MOV.U32 R0, RZ, RZ, c[0x0][0x198] ;  /* 0x00006600ff007624 */ /* 0x000fe600078e00ff */
[----:B------:R-:W-:Y:S01]  /*8460*/  LEA R3, -R2, RZ, 0x7 ;  /* 0x000000ff02037211 */ /* 0x000fe200078e39ff */
[----:B------:R-:W-:Y:S03]  /*8470*/  IMAD.U32 R5, R0, -0x80, RZ ;  /* 0xffffff8000057824 */ /* 0x000fe600078e00ff */
[----:B------:R-:W-:Y:S02]  /*8480*/  LEA R88, P1, R3, R88, 0x1 ;  /* 0x0000005803587211 */ /* 0x000fe400078208ff */
[----:B------:R-:W-:Y:S02]  /*8490*/  LEA R86, P0, R5, R86, 0x1 ;  /* 0x0000005605567211 */ /* 0x000fe400078008ff */
[----:B------:R-:W-:Y:S02]  /*84a0*/  LEA.HI.X.SX32 R89, R3, R89, 0x1, P1 ;  /* 0x0000005903597211 */ /* 0x000fe400008f0eff */
[----:B------:R-:W-:Y:S02]  /*84b0*/  LEA.HI.X.SX32 R85, R5, R87, 0x1, P0 ;  /* 0x0000005705557211 */ /* 0x000fe400000f0eff */
.L_x_6573:
[----:B------:R-:W-:Y:S04]  /*84c0*/  IADD3 R11, R11, -0x1, RZ ;  /* 0xffffffff0b0b7810 */ /* 0x000fe80007ffe0ff */
[----:B------:R-:W-:Y:S11]  /*84d0*/  ISETP.GT.AND P0, PT, R11, R83, PT ;  /* 0x000000530b00720c */ /* 0x000ff60003f04270 */
[----:B------:R-:W-:Y:S02]  /*84e0*/  @!UPT UIADD3 URZ, URZ, URZ, URZ ;  /* 0x0000003f3f3ff290 */ /* 0x000fe4000fffe03f */
[----:B------:R-:W-:-:S05]  /*84f0*/  @P0 BRA `(.L_x_6574) ;  /* 0xffffa12000000947 */ /* 0x000fca000383ffff */
.L_x_6520:
[----:B-1----:R-:W-:Y:S01]  /*8500*/  BAR.SYNC.DEFER_BLOCKING 0x0 ;  /* 0x0000000000007b1d */ /* 0x002fe20000010000 */
[----:B------:R-:W-:Y:S01]  /*8510*/  ISETP.NE.AND P0, PT, RZ, c[0x0][0x230], PT ;  /* 0x00008c00ff007a0c */ /* 0x000fe20003f05270 */
[----:B------:R-:W-:Y:S01]  /*8520*/  IMAD.MOV.U32 R3, RZ, RZ, c[0x0][0x190] ;  /* 0x00006400ff037624 */ /* 0x000fe200078e00ff */
[----:B------:R-:W-:Y:S01]  /*8530*/  SHF.L.U32 R167, R140, 0x1, RZ ;  /* 0x000000018ca77819 */ /* 0x000fe200000006ff */
[----:B------:R-:W-:Y:S02]  /*8540*/  IMAD.MOV.U32 R0, RZ, RZ, 0x4 ;  /* 0x00000004ff007424 */ /* 0x000fe400078e00ff */
[----:B------:R-:W-:Y:S01]  /*8550*/  BSSY B2, `(.L_x_6575) ;  /* 0x00002a7000027945 */ /* 0x000fe20003800000 */
[C---:B------:R-:W-:Y:S02]  /*8560*/  IMAD.SHL.U32 R7, R3.reuse, 0x10, RZ ;  /* 0x0000001003077824 */ /* 0x040fe400078e00ff */
[----:B------:R-:W-:-:S05]  /*8570*/  SHF.L.U64.HI R5, R3, R0, c[0x0][0x194] ;  /* 0x0000650003057619 */ /* 0x000fca0000010200 */
[----:B------:R-:W-:Y:S05]  /*8580*/  @!P0 BRA `(.L_x_6576) ;  /* 0x0000281000008947 */ /* 0x000fea0003800000 */
[----:B------:R-:W-:Y:S01]  /*8590*/  ISETP.NE.U32.AND P0, PT, RZ, c[0x0][0x250], PT ;  /* 0x00009400ff007a0c */ /* 0x000fe20003f05070 */
[----:B------:R-:W-:-:S03]  /*85a0*/  IMAD.MOV.U32 R4, RZ, RZ, RZ ;  /* 0x000000ffff047224 */ /* 0x000fc600078e00ff */
[----:B------:R-:W-:-:S13]  /*85b0*/  ISETP.NE.AND.EX P0, PT, RZ, c[0x0][0x254], PT, P0 ;  /* 0x00009500ff007a0c */ /* 0x000fda0003f05300 */
[----:B------:R-:W2:Y:S01]  /*85c0*/  @P0 LDG.E R4, [R144.64] ;  /* 0x0000000690040981 */ /* 0x000ea2000c1e1900 */
[----:B------:R-:W-:Y:S01]  /*85d0*/  IMAD.MOV.U32 R6, RZ, RZ, c[0x0][0x194] ;  /* 0x00006500ff067624 */ /* 0x000fe200078e00ff */
[-C--:B------:R-:W-:Y:S01]  /*85e0*/  LEA R2, P0, R3, R142.reuse, 0x5 ;  /* 0x0000008e03027211 */ /* 0x080fe200078028ff */
[----:B------:R-:W-:Y:S01]  /*85f0*/  IMAD.MOV.U32 R140, RZ, RZ, R142 ;  /* 0x000000ffff8c7224 */ /* 0x000fe200078e008e */
[----:B------:R-:W-:Y:S01]  /*8600*/  IADD3 R0, P1, R7, R142, RZ ;  /* 0x0000008e07007210 */ /* 0x000fe20007f3e0ff */
[----:B------:R-:W-:Y:S01]  /*8610*/  ULDC.U8 UR4, c[0x0][0x313] ;  /* 0x0000c4c000047ab9 */ /* 0x000fe20000000000 */
[C---:B------:R-:W-:Y:S01]  /*8620*/  LEA.HI.X R7, R3.reuse, R141, R6, 0x5, P0 ;  /* 0x0000008d03077211 */ /* 0x040fe200000f2c06 */
[----:B------:R-:W-:Y:S01]  /*8630*/  IMAD.WIDE.U32 R8, R3, 0x30, R140 ;  /* 0x0000003003087825 */ /* 0x000fe200078e008c */
[----:B------:R-:W-:Y:S02]  /*8640*/  LEA R28, P0, R2, c[0x0][0x160], 0x1 ;  /* 0x00005800021c7a11 */ /* 0x000fe400078008ff */
[----:B------:R-:W-:Y:S01]  /*8650*/  LEA R10, P2, R142, c[0x0][0x160], 0x1 ;  /* 0x000058008e0a7a11 */ /* 0x000fe200078408ff */
[----:B------:R-:W-:Y:S01]  /*8660*/  IMAD R3, R6, 0x30, RZ ;  /* 0x0000003006037824 */ /* 0x000fe200078e02ff */
[----:B------:R-:W-:Y:S01]  /*8670*/  LEA.HI.X R29, R2, c[0x0][0x164], R7, 0x1, P0 ;  /* 0x00005900021d7a11 */ /* 0x000fe200000f0c07 */
[----:B------:R-:W-:Y:S01]  /*8680*/  IMAD.X R5, R5, 0x1, R141, P1 ;  /* 0x0000000105057824 */ /* 0x000fe200008e068d */
[----:B------:R-:W-:Y:S01]  /*8690*/  LEA R24, P0, R8, c[0x0][0x160], 0x1 ;  /* 0x0000580008187a11 */ /* 0x000fe200078008ff */
[----:B------:R-:W-:Y:S01]  /*86a0*/  IMAD.IADD R3, R9, 0x1, R3 ;  /* 0x0000000109037824 */ /* 0x000fe200078e0203 */
[----:B------:R-:W-:Y:S01]  /*86b0*/  LEA R26, P1, R0, c[0x0][0x160], 0x1 ;  /* 0x00005800001a7a11 */ /* 0x000fe200078208ff */
[----:B------:R-:W-:Y:S01]  /*86c0*/  IMAD.SHL.U32 R13, R79, 0x10, RZ ;  /* 0x000000104f0d7824 */ /* 0x000fe200078e00ff */
[----:B------:R-:W-:-:S02]  /*86d0*/  LEA.HI.X R11, R142, c[0x0][0x164], R141, 0x1, P2 ;  /* 0x000059008e0b7a11 */ /* 0x000fc400010f0c8d */
[----:B------:R-:W-:Y:S01]  /*86e0*/  LEA.HI.X R25, R8, c[0x0][0x164], R3, 0x1, P0 ;  /* 0x0000590008197a11 */ /* 0x000fe200000f0c03 */
[----:B------:R-:W-:Y:S01]  /*86f0*/  IMAD.IADD R3, R164, 0x1, -R63 ;  /* 0x00000001a4037824 */ /* 0x000fe200078e0a3f */
[----:B------:R-:W-:Y:S02]  /*8700*/  ISETP.NE.AND P0, PT, RZ, UR4, PT ;  /* 0x00000004ff007c0c */ /* 0x000fe4000bf05270 */
[----:B------:R-:W-:Y:S02]  /*8710*/  LEA.HI.X R27, R0, c[0x0][0x164], R5, 0x1, P1 ;  /* 0x00005900001b7a11 */ /* 0x000fe400008f0c05 */
[----:B--2---:R-:W-:-:S05]  /*8720*/  IADD3 R4, R4, R73, R63 ;  /* 0x0000004904047210 */ /* 0x004fca0007ffe03f */
[----:B------:R-:W-:-:S05]  /*8730*/  IMAD R4, R79, R4, RZ ;  /* 0x000000044f047224 */ /* 0x000fca00078e02ff */
[-C--:B------:R-:W-:Y:S02]  /*8740*/  IADD3 R16, P2, R77, R4.reuse, RZ ;  /* 0x000000044d107210 */ /* 0x080fe40007f5e0ff */
[----:B------:R-:W-:Y:S02]  /*8750*/  SHF.R.S32.HI R2, RZ, 0x1f, R4 ;  /* 0x0000001fff027819 */ /* 0x000fe40000011404 */
[----:B------:R-:W-:-:S03]  /*8760*/  IADD3 R0, P1, R76, R4, RZ ;  /* 0x000000044c007210 */ /* 0x000fc60007f3e0ff */
[--C-:B------:R-:W-:Y:S02]  /*8770*/  IMAD.X R75, R75, 0x1, R2.reuse, P2 ;  /* 0x000000014b4b7824 */ /* 0x100fe400010e0602 */
[----:B------:R-:W-:Y:S01]  /*8780*/  IMAD.X R2, R74, 0x1, R2, P1 ;  /* 0x000000014a027824 */ /* 0x000fe200008e0602 */
[----:B------:R-:W-:Y:S05]  /*8790*/  @!P0 BRA `(.L_x_6577) ;  /* 0x00000e7000008947 */ /* 0x000fea0003800000 */
[----:B------:R-:W-:Y:S01]  /*87a0*/  ISETP.GE.AND P0, PT, R168, R3, PT ;  /* 0x00000003a800720c */ /* 0x000fe20003f06270 */
[----:B------:R-:W-:Y:S03]  /*87b0*/  BSSY B1, `(.L_x_6578) ;  /* 0x0000035000017945 */ /* 0x000fe60003800000 */
[----:B------:R-:W-:-:S13]  /*87c0*/  ISETP.LT.OR P0, PT, R60, -0x7, P0 ;  /* 0xfffffff93c00780c */ /* 0x000fda0000701670 */
        /* <DEDUP_REMOVED lines=10> */
[----:B------:R-:W-:-:S04]  /*8870*/  IADD3.X R7, R0, c[0x0][0x2ac], RZ, P1, !PT ;  /* 0x0000ab0000077a10 */ /* 0x000fc80000ffe4ff */
[----:B------:R-:W2:Y:S04]  /*8880*/  LDG.E.64 R4, [R4.64] ;  /* 0x0000000604047981 */ /* 0x000ea8000c1e1b00 */
[----:B------:R-:W3:Y:S01]  /*8890*/  LDG.E.64 R6, [R6.64] ;  /* 0x0000000606067981 */ /* 0x000ee2000c1e1b00 */
        /* <DEDUP_REMOVED lines=22> */
[----:B------:R-:W-:Y:S02]  /*8a00*/  FMUL.FTZ R2, R10, R5 ;  /* 0x000000050a027220 */ /* 0x000fe40000410000 */
[----:B------:R-:W-:Y:S02]  /*8a10*/  IMAD.U32 R7, R7, 0x10000, RZ ;  /* 0x0001000007077824 */ /* 0x000fe400078e00ff */
[----:B------:R-:W-:-:S02]  /*8a20*/  FMUL.FTZ R0, R18, R4 ;  /* 0x0000000412007220 */ /* 0x000fc40000410000 */
[----:B------:R-:W-:Y:S02]  /*8a30*/  FMUL.FTZ R21, R9, R4 ;  /* 0x0000000409157220 */ /* 0x000fe40000410000 */
        /* <DEDUP_REMOVED lines=10> */
.L_x_6581:
[----:B------:R-:W-:Y:S05]  /*8ae0*/  BSYNC B0 ;  /* 0x0000000000007941 */ /* 0x000fea0003800000 */
.L_x_6580:
[----:B-----5:R1:W-:Y:S02]  /*8af0*/  STS.128 [R167], R8 ;  /* 0x00000008a7007388 */ /* 0x0203e40000000c00 */
.L_x_6579:
[----:B------:R-:W-:Y:S05]  /*8b00*/  BSYNC B1 ;  /* 0x0000000000017941 */ /* 0x000fea0003800000 */
.L_x_6578:
[----:B------:R-:W-:Y:S01]  /*8b10*/  IADD3 R12, R168, 0x10, RZ ;  /* 0x00000010a80c7810 */ /* 0x000fe20007ffe0ff */
[----:B------:R-:W-:Y:S03]  /*8b20*/  BSSY B1, `(.L_x_6582) ;  /* 0x0000038000017945 */ /* 0x000fe60003800000 */
[----:B------:R-:W-:-:S04]  /*8b30*/  ISETP.GE.AND P0, PT, R12, R3, PT ;  /* 0x000000030c00720c */ /* 0x000fc80003f06270 */
[----:B------:R-:W-:-:S13]  /*8b40*/  ISETP.LT.OR P0, PT, R60, -0x87, P0 ;  /* 0xffffff793c00780c */ /* 0x000fda0000701670 */
[----:B------:R-:W-:Y:S05]  /*8b50*/  @P0 BRA `(.L_x_6583) ;  /* 0x0000034000000947 */ /* 0x000fea0003800000 */
[----:B-1----:R1:W5:Y:S01]  /*8b60*/  LDG.E.128 R8, [R26.64] ;  /* 0x000000061a087981 */ /* 0x002362000c1e1d00 */
        /* <DEDUP_REMOVED lines=11> */
[----:B------:R-:W2:Y:S04]  /*8c20*/  LDG.E.64 R4, [R4.64] ;  /* 0x0000000604047981 */ /* 0x000ea8000c1e1b00 */
[----:B------:R-:W3:Y:S01]  /*8c30*/  LDG.E.64 R6, [R6.64] ;  /* 0x0000000606067981 */ /* 0x000ee2000c1e1b00 */
        /* <DEDUP_REMOVED lines=16> */
[----:B------:R-:W-:Y:S01]  /*8d40*/  FMUL.FTZ R11, R8, R10 ;  /* 0x0000000a080b7220 */ /* 0x000fe20000410000 */
[----:B------:R-:W-:Y:S01]  /*8d50*/  SHF.L.U32 R7, R7, 0x10, RZ ;  /* 0x0000001007077819 */ /* 0x000fe200000006ff */
[----:B------:R-:W-:-:S02]  /*8d60*/  FFMA.FTZ R19, R2, R21, -R19 ;  /* 0x0000001502137223 */ /* 0x000fc40000010813 */
[C---:B-1----:R-:W-:Y:S02]  /*8d70*/  FMUL.FTZ R27, R13.reuse, R10 ;  /* 0x0000000a0d1b7220 */ /* 0x042fe40000410000 */
[----:B------:R-:W-:Y:S02]  /*8d80*/  FFMA.FTZ R11, R13, R20, -R11 ;  /* 0x000000140d0b7223 */ /* 0x000fe4000001080b */
[-C--:B------:R-:W-:Y:S02]  /*8d90*/  FMUL.FTZ R2, R18, R4.reuse ;  /* 0x0000000412027220 */ /* 0x080fe40000410000 */
[----:B------:R-:W-:Y:S02]  /*8da0*/  FMUL.FTZ R13, R9, R4 ;  /* 0x00000004090d7220 */ /* 0x000fe40000410000 */
[----:B------:R-:W-:Y:S02]  /*8db0*/  FMUL.FTZ R4, R22, R5 ;  /* 0x0000000516047220 */ /* 0x000fe40000410000 */
[----:B------:R-:W-:-:S02]  /*8dc0*/  IMAD.U32 R6, R6, 0x10000, RZ ;  /* 0x0001000006067824 */ /* 0x000fc400078e00ff */
[----:B------:R-:W-:Y:S02]  /*8dd0*/  FMUL.FTZ R5, R17, R5 ;  /* 0x0000000511057220 */ /* 0x000fe40000410000 */
[----:B------:R-:W-:Y:S02]  /*8de0*/  FFMA.FTZ R8, R8, R20, R27 ;  /* 0x0000001408087223 */ /* 0x000fe4000001001b */
        /* <DEDUP_REMOVED lines=9> */
.L_x_6585:
[----:B------:R-:W-:Y:S05]  /*8e80*/  BSYNC B0 ;  /* 0x0000000000007941 */ /* 0x000fea0003800000 */
.L_x_6584:
[----:B-----5:R2:W-:Y:S02]  /*8e90*/  STS.128 [R167+0x800], R8 ;  /* 0x00080008a7007388 */ /* 0x0205e40000000c00 */
.L_x_6583:
[----:B------:R-:W-:Y:S05]  /*8ea0*/  BSYNC B1 ;  /* 0x0000000000017941 */ /* 0x000fea0003800000 */
.L_x_6582:
[----:B-1----:R-:W-:Y:S01]  /*8eb0*/  IADD3 R26, R168, 0x20, RZ ;  /* 0x00000020a81a7810 */ /* 0x002fe20007ffe0ff */
[----:B------:R-:W-:Y:S03]  /*8ec0*/  BSSY B1, `(.L_x_6586) ;  /* 0x0000039000017945 */ /* 0x000fe60003800000 */
[----:B------:R-:W-:-:S04]  /*8ed0*/  ISETP.GE.AND P0, PT, R26, R3, PT ;  /* 0x000000031a00720c */ /* 0x000fc80003f06270 */
[----:B------:R-:W-:-:S13]  /*8ee0*/  ISETP.LT.OR P0, PT, R60, -0x107, P0 ;  /* 0xfffffef93c00780c */ /* 0x000fda0000701670 */
[----:B------:R-:W-:Y:S05]  /*8ef0*/  @P0 BRA `(.L_x_6587) ;  /* 0x0000035000000947 */ /* 0x000fea0003800000 */
[----:B--2---:R1:W5:Y:S01]  /*8f00*/  LDG.E.128 R8, [R28.64] ;  /* 0x000000061c087981 */ /* 0x004362000c1e1d00 */
        /* <DEDUP_REMOVED lines=33> */
[C---:B------:R-:W-:Y:S02]  /*9120*/  FMUL.FTZ R27, R13.reuse, R10 ;  /* 0x0000000a0d1b7220 */ /* 0x040fe40000410000 */
        /* <DEDUP_REMOVED lines=16> */
.L_x_6589:
[----:B------:R-:W-:Y:S05]  /*9230*/  BSYNC B0 ;  /* 0x0000000000007941 */ /* 0x000fea0003800000 */
.L_x_6588:
[----:B-----5:R2:W-:Y:S02]  /*9240*/  STS.128 [R167+0x1000], R8 ;  /* 0x00100008a7007388 */ /* 0x0205e40000000c00 */
.L_x_6587:
[----:B------:R-:W-:Y:S05]  /*9250*/  BSYNC B1 ;  /* 0x0000000000017941 */ /* 0x000fea0003800000 */
.L_x_6586:
[----:B-1----:R-:W-:-:S04]  /*9260*/  IADD3 R28, R168, 0x30, RZ ;  /* 0x00000030a81c7810 */ /* 0x002fc80007ffe0ff */
[----:B------:R-:W-:-:S04]  /*9270*/  ISETP.GE.AND P0, PT, R28, R3, PT ;  /* 0x000000031c00720c */ /* 0x000fc80003f06270 */
[----:B------:R-:W-:-:S13]  /*9280*/  ISETP.LT.OR P0, PT, R60, -0x187, P0 ;  /* 0xfffffe793c00780c */ /* 0x000fda0000701670 */
[----:B------:R-:W-:Y:S05]  /*9290*/  @P0 BRA `(.L_x_6590) ;  /* 0x00001d2000000947 */ /* 0x000fea0003800000 */
[----:B--2---:R1:W5:Y:S01]  /*92a0*/  LDG.E.128 R8, [R24.64] ;  /* 0x0000000618087981 */ /* 0x004362000c1e1d00 */
        /* <DEDUP_REMOVED lines=17> */
[----:B------:R-:W-:Y:S01]  /*93c0*/  IMAD.U32 R13, R11, 0x10000, RZ ;  /* 0x000100000b0d7824 */ /* 0x000fe200078e00ff */
[----:B------:R-:W-:Y:S02]  /*93d0*/  LOP3.LUT R0, R9, 0xffff0000, RZ, 0xc0, !PT ;  /* 0xffff000009007812 */ /* 0x000fe400078ec0ff */
        /* <DEDUP_REMOVED lines=12> */
[-C--:B------:R-:W-:Y:S01]  /*94a0*/  FFMA.FTZ R15, R6, R17.reuse, -R15 ;  /* 0x00000011060f7223 */ /* 0x080fe2000001080f */
[----:B------:R-:W-:Y:S01]  /*94b0*/  SHF.L.U32 R6, R5, 0x10, RZ ;  /* 0x0000001005067819 */ /* 0x000fe200000006ff */
[C---:B------:R-:W-:Y:S02]  /*94c0*/  FMUL.FTZ R21, R13.reuse, R10 ;  /* 0x0000000a0d157220 */ /* 0x040fe40000410000 */
[----:B------:R-:W-:Y:S02]  /*94d0*/  FFMA.FTZ R9, R13, R16, -R9 ;  /* 0x000000100d097223 */ /* 0x000fe40000010809 */
[-C--:B------:R-:W-:Y:S02]  /*94e0*/  FMUL.FTZ R5, R14, R2.reuse ;  /* 0x000000020e057220 */ /* 0x080fe40000410000 */
[----:B------:R-:W-:Y:S02]  /*94f0*/  FMUL.FTZ R13, R7, R2 ;  /* 0x00000002070d7220 */ /* 0x000fe40000410000 */
[----:B------:R-:W-:-:S02]  /*9500*/  FFMA.FTZ R0, R0, R17, R19 ;  /* 0x0000001100007223 */ /* 0x000fc40000010013 */
[----:B------:R-:W-:Y:S02]  /*9510*/  IMAD.U32 R4, R4, 0x10000, RZ ;  /* 0x0001000004047824 */ /* 0x000fe400078e00ff */
[----:B------:R-:W-:Y:S01]  /*9520*/  FMUL.FTZ R2, R18, R3 ;  /* 0x0000000312027220 */ /* 0x000fe20000410000 */
[----:B------:R-:W-:Y:S01]  /*9530*/  F2FP.BF16.PACK_AB R0, R0, R15 ;  /* 0x0000000f0000723e */ /* 0x000fe200000010ff */
[----:B------:R-:W-:Y:S02]  /*9540*/  FMUL.FTZ R3, R11, R3 ;  /* 0x000000030b037220 */ /* 0x000fe40000410000 */
[----:B------:R-:W-:Y:S02]  /*9550*/  FFMA.FTZ R8, R8, R16, R21 ;  /* 0x0000001008087223 */ /* 0x000fe40000010015 */
[-C--:B------:R-:W-:Y:S02]  /*9560*/  FFMA.FTZ R5, R7, R4.reuse, -R5 ;  /* 0x0000000407057223 */ /* 0x080fe40000010805 */
[----:B------:R-:W-:-:S02]  /*9570*/  FFMA.FTZ R4, R14, R4, R13 ;  /* 0x000000040e047223 */ /* 0x000fc4000001000d */
[-C--:B------:R-:W-:Y:S01]  /*9580*/  FFMA.FTZ R2, R11, R6.reuse, -R2 ;  /* 0x000000060b027223 */ /* 0x080fe20000010802 */
[----:B------:R-:W-:Y:S01]  /*9590*/  F2FP.BF16.PACK_AB R11, R8, R9 ;  /* 0x00000009080b723e */ /* 0x000fe200000010ff */
[----:B------:R-:W-:Y:S01]  /*95a0*/  FFMA.FTZ R3, R18, R6, R3 ;  /* 0x0000000612037223 */ /* 0x000fe20000010003 */
[----:B------:R-:W-:Y:S01]  /*95b0*/  F2FP.BF16.PACK_AB R8, R4, R5 ;  /* 0x000000050408723e */ /* 0x000fe200000010ff */
[----:B------:R-:W-:-:S03]  /*95c0*/  IMAD.MOV.U32 R9, RZ, RZ, R0 ;  /* 0x000000ffff097224 */ /* 0x000fc600078e0000 */
[----:B------:R-:W-:Y:S02]  /*95d0*/  F2FP.BF16.PACK_AB R10, R3, R2 ;  /* 0x00000002030a723e */ /* 0x000fe400000010ff */
.L_x_6592:
[----:B------:R-:W-:Y:S05]  /*95e0*/  BSYNC B0 ;  /* 0x0000000000007941 */ /* 0x000fea0003800000 */
.L_x_6591:
[----:B-----5:R2:W-:Y:S01]  /*95f0*/  STS.128 [R167+0x1800], R8 ;  /* 0x00180008a7007388 */ /* 0x0205e20000000c00 */
[----:B------:R-:W-:Y:S05]  /*9600*/  BRA `(.L_x_6590) ;  /* 0x000019b000007947 */ /* 0x000fea0003800000 */
.L_x_6577:
[----:B------:R-:W-:Y:S01]  /*9610*/  ISETP.GE.AND P0, PT, R168, R3, PT ;  /* 0x00000003a800720c */ /* 0x000fe20003f06270 */
[----:B------:R-:W-:Y:S03]  /*9620*/  BSSY B1, `(.L_x_6593) ;  /* 0x0000059000017945 */ /* 0x000fe60003800000 */
[----:B------:R-:W-:-:S13]  /*9630*/  ISETP.LT.OR P0, PT, R60, -0x7, P0 ;  /* 0xfffffff93c00780c */ /* 0x000fda0000701670 */
        /* <DEDUP_REMOVED lines=16> */
[----:B-1----:R-:W-:-:S03]  /*9740*/  LEA R10, P1, R9, c[0x0][0x2b0], 0x1 ;  /* 0x0000ac00090a7a11 */ /* 0x002fc600078208ff */
[----:B------:R-:W2:Y:S01]  /*9750*/  LDG.E.128 R4, [R6.64] ;  /* 0x0000000606047981 */ /* 0x000ea2000c1e1d00 */
[----:B------:R-:W-:Y:S02]  /*9760*/  LEA.HI.X R11, R9, c[0x0][0x2b4], R8, 0x1, P1 ;  /* 0x0000ad00090b7a11 */ /* 0x000fe400008f0c08 */
[----:B------:R-:W-:-:S04]  /*9770*/  IADD3 R17, P1, R19, R0, RZ ;  /* 0x0000000013117210 */ /* 0x000fc80007f3e0ff */
[----:B------:R-:W3:Y:S01]  /*9780*/  LDG.E.128 R8, [R10.64] ;  /* 0x000000060a087981 */ /* 0x000ee2000c1e1d00 */
[----:B------:R-:W-:Y:S02]  /*9790*/  LEA.HI.X.SX32 R12, R19, R2, 0x1, P1 ;  /* 0x00000002130c7211 */ /* 0x000fe400008f0eff */
[----:B------:R-:W-:-:S04]  /*97a0*/  LEA R16, P1, R17, c[0x0][0x2a8], 0x1 ;  /* 0x0000aa0011107a11 */ /* 0x000fc800078208ff */
[----:B------:R-:W-:-:S06]  /*97b0*/  LEA.HI.X R17, R17, c[0x0][0x2ac], R12, 0x1, P1 ;  /* 0x0000ab0011117a11 */ /* 0x000fcc00008f0c0c */
[----:B------:R-:W4:Y:S01]  /*97c0*/  LDG.E.128 R16, [R16.64] ;  /* 0x0000000610107981 */ /* 0x000f22000c1e1d00 */
[C---:B-----5:R-:W-:Y:S01]  /*97d0*/  LOP3.LUT R12, R21.reuse, 0xffff0000, RZ, 0xc0, !PT ;  /* 0xffff0000150c7812 */ /* 0x060fe200078ec0ff */
        /* <DEDUP_REMOVED lines=12> */
[C---:B------:R-:W-:Y:S01]  /*98a0*/  SHF.L.U32 R5, R7.reuse, 0x10, RZ ;  /* 0x0000001007057819 */ /* 0x040fe200000006ff */
[----:B---3--:R-:W-:Y:S01]  /*98b0*/  IMAD.U32 R38, R8, 0x10000, RZ ;  /* 0x0001000008267824 */ /* 0x008fe200078e00ff */
        /* <DEDUP_REMOVED lines=45> */
.L_x_6596:
[----:B------:R-:W-:Y:S05]  /*9b90*/  BSYNC B0 ;  /* 0x0000000000007941 */ /* 0x000fea0003800000 */
.L_x_6595:
[----:B-----5:R2:W-:Y:S02]  /*9ba0*/  STS.128 [R167], R20 ;  /* 0x00000014a7007388 */ /* 0x0205e40000000c00 */
.L_x_6594:
[----:B------:R-:W-:Y:S05]  /*9bb0*/  BSYNC B1 ;  /* 0x0000000000017941 */ /* 0x000fea0003800000 */
.L_x_6593:
[----:B------:R-:W-:Y:S01]  /*9bc0*/  IADD3 R12, R168, 0x10, RZ ;  /* 0x00000010a80c7810 */ /* 0x000fe20007ffe0ff */
        /* <DEDUP_REMOVED lines=44> */
[----:B----4-:R-:W-:Y:S01]  /*9e90*/  IMAD.U32 R36, R8, 0x10000, RZ ;  /* 0x0001000008247824 */ /* 0x010fe200078e00ff */
        /* <DEDUP_REMOVED lines=45> */
.L_x_6600:
[----:B------:R-:W-:Y:S05]  /*a170*/  BSYNC B0 ;  /* 0x0000000000007941 */ /* 0x000fea0003800000 */
.L_x_6599:
[----:B-----5:R3:W-:Y:S02]  /*a180*/  STS.128 [R167+0x800], R20 ;  /* 0x00080014a7007388 */ /* 0x0207e40000000c00 */
.L_x_6598:
[----:B------:R-:W-:Y:S05]  /*a190*/  BSYNC B1 ;  /* 0x0000000000017941 */ /* 0x000fea0003800000 */
.L_x_6597:
[----:B--2---:R-:W-:Y:S01]  /*a1a0*/  IADD3 R26, R168, 0x20, RZ ;  /* 0x00000020a81a7810 */ /* 0x004fe20007ffe0ff */
[----:B------:R-:W-:Y:S03]  /*a1b0*/  BSSY B1, `(.L_x_6601) ;  /* 0x000005e000017945 */ /* 0x000fe60003800000 */
[----:B------:R-:W-:-:S04]  /*a1c0*/  ISETP.GE.AND P0, PT, R26, R3, PT ;  /* 0x000000031a00720c */ /* 0x000fc80003f06270 */
[----:B------:R-:W-:-:S13]  /*a1d0*/  ISETP.LT.OR P0, PT, R60, -0x107, P0 ;  /* 0xfffffef93c00780c */ /* 0x000fda0000701670 */
[----:B------:R-:W-:Y:S05]  /*a1e0*/  @P0 BRA `(.L_x_6602) ;  /* 0x000005a000000947 */ /* 0x000fea0003800000 */
[----:B---3--:R2:W5:Y:S01]  /*a1f0*/  LDG.E.128 R20, [R28.64] ;  /* 0x000000061c147981 */ /* 0x008562000c1e1d00 */
        /* <DEDUP_REMOVED lines=16> */
[----:B------:R-:W3:Y:S03]  /*a300*/  LDG.E.128 R4, [R4.64] ;  /* 0x0000000604047981 */ /* 0x000ee6000c1e1d00 */
[----:B------:R-:W-:Y:S02]  /*a310*/  LEA.HI.X.SX32 R9, R9, R13, 0x1, P1 ;  /* 0x0000000d09097211 */ /* 0x000fe400008f0eff */
[----:B-1----:R-:W-:-:S04]  /*a320*/  LEA R10, P1, R8, c[0x0][0x2b0], 0x1 ;  /* 0x0000ac00080a7a11 */ /* 0x002fc800078208ff */
        /* <DEDUP_REMOVED lines=68> */
.L_x_6604:
[----:B------:R-:W-:Y:S05]  /*a770*/  BSYNC B0 ;  /* 0x0000000000007941 */ /* 0x000fea0003800000 */
.L_x_6603:
[----:B-----5:R3:W-:Y:S02]  /*a780*/  STS.128 [R167+0x1000], R20 ;  /* 0x00100014a7007388 */ /* 0x0207e40000000c00 */
.L_x_6602:
[----:B------:R-:W-:Y:S05]  /*a790*/  BSYNC B1 ;  /* 0x0000000000017941 */ /* 0x000fea0003800000 */
.L_x_6601:
[----:B--2---:R-:W-:-:S04]  /*a7a0*/  IADD3 R28, R168, 0x30, RZ ;  /* 0x00000030a81c7810 */ /* 0x004fc80007ffe0ff */
[----:B------:R-:W-:-:S04]  /*a7b0*/  ISETP.GE.AND P0, PT, R28, R3, PT ;  /* 0x000000031c00720c */ /* 0x000fc80003f06270 */
[----:B------:R-:W-:-:S13]  /*a7c0*/  ISETP.LT.OR P0, PT, R60, -0x187, P0 ;  /* 0xfffffe793c00780c */ /* 0x000fda0000701670 */
[----:B------:R-:W-:Y:S05]  /*a7d0*/  @P0 BRA `(.L_x_6590) ;  /* 0x000007e000000947 */ /* 0x000fea0003800000 */
[----:B------:R2:W5:Y:S01]  /*a7e0*/  LDG.E.128 R4, [R24.64] ;  /* 0x0000000618047981 */ /* 0x000562000c1e1d00 */
[----:B------:R-:W-:Y:S01]  /*a7f0*/  ISETP.GE.AND P0, PT, R14, c[0x0][0x230], PT ;  /* 0x00008c000e007a0c */ /* 0x000fe20003f06270 */
[----:B------:R-:W-:-:S12]  /*a800*/  BSSY B0, `(.L_x_6605) ;  /* 0x0000057000007945 */ /* 0x000fd80003800000 */
[----:B------:R-:W-:Y:S05]  /*a810*/  @P0 BRA `(.L_x_6606) ;  /* 0x0000055000000947 */ /* 0x000fea0003800000 */
[----:B------:R-:W-:Y:S01]  /*a820*/  ISETP.GE.AND P0, PT, R14, R79, PT ;  /* 0x0000004f0e00720c */ /* 0x000fe20003f06270 */
[----:B-1----:R-:W-:Y:S02]  /*a830*/  IMAD.MOV.U32 R11, RZ, RZ, R79 ;  /* 0x000000ffff0b7224 */ /* 0x002fe400078e004f */
[----:B------:R-:W-:-:S10]  /*a840*/  IMAD.MOV.U32 R9, RZ, RZ, RZ ;  /* 0x000000ffff097224 */ /* 0x000fd400078e00ff */
[--C-:B------:R-:W-:Y:S02]  /*a850*/  @P0 SHF.R.S32.HI R79, RZ, 0x1, R78.reuse ;  /* 0x00000001ff4f0819 */ /* 0x100fe4000001144e */
[----:B------:R-:W-:-:S03]  /*a860*/  @P0 SHF.R.S32.HI R3, RZ, 0x1, R78 ;  /* 0x00000001ff030819 */ /* 0x000fc6000001144e */
[----:B------:R-:W-:Y:S01]  /*a870*/  IMAD R13, R79, 0x30, RZ ;  /* 0x000000304f0d7824 */ /* 0x000fe200078e02ff */
[----:B------:R-:W-:Y:S01]  /*a880*/  @P0 IADD3 R9, -R3, RZ, RZ ;  /* 0x000000ff03090210 */ /* 0x000fe20007ffe1ff */
[----:B------:R-:W-:-:S03]  /*a890*/  @P0 IMAD.MOV R11, RZ, RZ, -R79 ;  /* 0x000000ffff0b0224 */ /* 0x000fc600078e0a4f */
[----:B------:R-:W-:Y:S01]  /*a8a0*/  IADD3 R0, P1, R13, R0, RZ ;  /* 0x000000000d007210 */ /* 0x000fe20007f3e0ff */
[----:B------:R-:W-:-:S03]  /*a8b0*/  IMAD.WIDE R10, R11, 0x2, R24 ;  /* 0x000000020b0a7825 */ /* 0x000fc600078e0218 */
[----:B------:R-:W-:Y:S02]  /*a8c0*/  LEA.HI.X.SX32 R2, R13, R2, 0x1, P1 ;  /* 0x000000020d027211 */ /* 0x000fe400008f0eff */
[----:B------:R-:W-:-:S04]  /*a8d0*/  IADD3 R3, P1, R9, R0, RZ ;  /* 0x0000000009037210 */ /* 0x000fc80007f3e0ff */
[----:B------:R-:W-:Y:S02]  /*a8e0*/  LEA.HI.X.SX32 R14, R9, R2, 0x1, P1 ;  /* 0x00000002090e7211 */ /* 0x000fe400008f0eff */
[C---:B------:R-:W-:Y:S01]  /*a8f0*/  LEA R16, P1, R3.reuse, c[0x0][0x2b0], 0x1 ;  /* 0x0000ac0003107a11 */ /* 0x040fe200078208ff */
[----:B------:R-:W4:Y:S01]  /*a900*/  LDG.E.128 R8, [R10.64] ;  /* 0x000000060a087981 */ /* 0x000f22000c1e1d00 */
[----:B------:R-:W-:Y:S02]  /*a910*/  @P0 SHF.R.S32.HI R78, RZ, 0x1, R78 ;  /* 0x00000001ff4e0819 */ /* 0x000fe4000001144e */
[----:B------:R-:W-:Y:S01]  /*a920*/  LEA.HI.X R17, R3, c[0x0][0x2b4], R14, 0x1, P1 ;  /* 0x0000ad0003117a11 */ /* 0x000fe200008f0c0e */
[----:B------:R-:W-:Y:S01]  /*a930*/  IMAD.MOV.U32 R3, RZ, RZ, RZ ;  /* 0x000000ffff037224 */ /* 0x000fe200078e00ff */
[----:B------:R-:W-:-:S04]  /*a940*/  @P0 IADD3 R3, -R78, RZ, RZ ;  /* 0x000000ff4e030210 */ /* 0x000fc80007ffe1ff */
[C---:B------:R-:W-:Y:S01]  /*a950*/  IADD3 R0, P1, R3.reuse, R0, RZ ;  /* 0x0000000003007210 */ /* 0x040fe20007f3e0ff */
[----:B--2---:R-:W2:Y:S03]  /*a960*/  LDG.E.128 R16, [R16.64] ;  /* 0x0000000610107981 */ /* 0x004ea6000c1e1d00 */
[----:B------:R-:W-:Y:S02]  /*a970*/  LEA.HI.X.SX32 R3, R3, R2, 0x1, P1 ;  /* 0x0000000203037211 */ /* 0x000fe400008f0eff */
[----:B---3--:R-:W-:-:S04]  /*a980*/  LEA R20, P1, R0, c[0x0][0x2a8], 0x1 ;  /* 0x0000aa0000147a11 */ /* 0x008fc800078208ff */
[----:B------:R-:W-:-:S06]  /*a990*/  LEA.HI.X R21, R0, c[0x0][0x2ac], R3, 0x1, P1 ;  /* 0x0000ab0000157a11 */ /* 0x000fcc00008f0c03 */
[----:B------:R-:W3:Y:S01]  /*a9a0*/  LDG.E.128 R20, [R20.64] ;  /* 0x0000000614147981 */ /* 0x000ee2000c1e1d00 */
        /* <DEDUP_REMOVED lines=8> */
[C---:B----4-:R-:W-:Y:S01]  /*aa30*/  IMAD.U32 R15, R8.reuse, 0x10000, RZ ;  /* 0x00010000080f7824 */ /* 0x050fe200078e00ff */
[----:B------:R-:W-:Y:S01]  /*aa40*/  LOP3.LUT R7, R8, 0xffff0000, RZ, 0xc0, !PT ;  /* 0xffff000008077812 */ /* 0x000fe200078ec0ff */
[----:B------:R-:W-:Y:S01]  /*aa50*/  IMAD.U32 R25, R10, 0x10000, RZ ;  /* 0x000100000a197824 */ /* 0x000fe200078e00ff */
[----:B------:R-:W-:Y:S01]  /*aa60*/  SHF.L.U32 R6, R9, 0x10, RZ ;  /* 0x0000001009067819 */ /* 0x000fe200000006ff */
[----:B------:R-:W-:Y:S01]  /*aa70*/  IMAD.U32 R8, R11, 0x10000, RZ ;  /* 0x000100000b087824 */ /* 0x000fe200078e00ff */
[----:B------:R-:W-:-:S02]  /*aa80*/  LOP3.LUT R27, R9, 0xffff0000, RZ, 0xc0, !PT ;  /* 0xffff0000091b7812 */ /* 0x000fc400078ec0ff */
[----:B------:R-:W-:Y:S02]  /*aa90*/  LOP3.LUT R9, R10, 0xffff0000, RZ, 0xc0, !PT ;  /* 0xffff00000a097812 */ /* 0x000fe400078ec0ff */
[----:B------:R-:W-:Y:S01]  /*aaa0*/  LOP3.LUT R29, R11, 0xffff0000, RZ, 0xc0, !PT ;  /* 0xffff00000b1d7812 */ /* 0x000fe200078ec0ff */
[----:B--2---:R-:W-:Y:S01]  /*aab0*/  IMAD.U32 R11, R17, 0x10000, RZ ;  /* 0x00010000110b7824 */ /* 0x004fe200078e00ff */
[----:B------:R-:W-:Y:S01]  /*aac0*/  SHF.L.U32 R30, R16, 0x10, RZ ;  /* 0x00000010101e7819 */ /* 0x000fe200000006ff */
        /* <DEDUP_REMOVED lines=10> */
[----:B------:R-:W-:-:S02]  /*ab70*/  @!P0 FADD.FTZ R16, -R16, -RZ ;  /* 0x800000ff10108221 */ /* 0x000fc40000010100 */
[----:B------:R-:W-:Y:S02]  /*ab80*/  @!P0 FADD.FTZ R17, -R17, -RZ ;  /* 0x800000ff11118221 */ /* 0x000fe40000010100 */
[----:B------:R-:W-:Y:S02]  /*ab90*/  @!P0 FADD.FTZ R18, -R18, -RZ ;  /* 0x800000ff12128221 */ /* 0x000fe40000010100 */
[----:B------:R-:W-:Y:S02]  /*aba0*/  @!P0 FADD.FTZ R32, -R32, -RZ ;  /* 0x800000ff20208221 */ /* 0x000fe40000010100 */
[----:B------:R-:W-:Y:S02]  /*abb0*/  FMUL.FTZ R16, R9, R16 ;  /* 0x0000001009107220 */ /* 0x000fe40000410000 */
[----:B------:R-:W-:Y:S01]  /*abc0*/  FMUL.FTZ R17, R8, R17 ;  /* 0x0000001108117220 */ /* 0x000fe20000410000 */
[----:B---3--:R-:W-:Y:S01]  /*abd0*/  LOP3.LUT R8, R20, 0xffff0000, RZ, 0xc0, !PT ;  /* 0xffff000014087812 */ /* 0x008fe200078ec0ff */
[----:B------:R-:W-:Y:S01]  /*abe0*/  FMUL.FTZ R30, R15, R30 ;  /* 0x0000001e0f1e7220 */ /* 0x000fe20000410000 */
[----:B------:R-:W-:Y:S01]  /*abf0*/  LOP3.LUT R15, R22, 0xffff0000, RZ, 0xc0, !PT ;  /* 0xffff0000160f7812 */ /* 0x000fe200078ec0ff */
[----:B------:R-:W-:Y:S01]  /*ac00*/  FMUL.FTZ R11, R6, R11 ;  /* 0x0000000b060b7220 */ /* 0x000fe20000410000 */
[----:B------:R-:W-:Y:S01]  /*ac10*/  SHF.L.U32 R6, R21, 0x10, RZ ;  /* 0x0000001015067819 */ /* 0x000fe200000006ff */
[----:B------:R-:W-:-:S02]  /*ac20*/  FMUL.FTZ R29, R29, R18 ;  /* 0x000000121d1d7220 */ /* 0x000fc40000410000 */
[----:B------:R-:W-:Y:S01]  /*ac30*/  IMAD.U32 R9, R20, 0x10000, RZ ;  /* 0x0001000014097824 */ /* 0x000fe200078e00ff */
[----:B------:R-:W-:Y:S01]  /*ac40*/  LOP3.LUT R20, R21, 0xffff0000, RZ, 0xc0, !PT ;  /* 0xffff000015147812 */ /* 0x000fe200078ec0ff */
[----:B------:R-:W-:Y:S01]  /*ac50*/  FMUL.FTZ R7, R7, R10 ;  /* 0x0000000a07077220 */ /* 0x000fe20000410000 */
[C---:B------:R-:W-:Y:S01]  /*ac60*/  SHF.L.U32 R10, R23.reuse, 0x10, RZ ;  /* 0x00000010170a7819 */ /* 0x040fe200000006ff */
[----:B------:R-:W-:Y:S01]  /*ac70*/  IMAD.U32 R18, R22, 0x10000, RZ ;  /* 0x0001000016127824 */ /* 0x000fe200078e00ff */
[----:B------:R-:W-:Y:S01]  /*ac80*/  LOP3.LUT R22, R23, 0xffff0000, RZ, 0xc0, !PT ;  /* 0xffff000017167812 */ /* 0x000fe200078ec0ff */
[----:B------:R-:W-:Y:S02]  /*ac90*/  FMUL.FTZ R27, R27, R34 ;  /* 0x000000221b1b7220 */ /* 0x000fe40000410000 */
[----:B------:R-:W-:Y:S02]  /*aca0*/  FMUL.FTZ R32, R25, R32 ;  /* 0x0000002019207220 */ /* 0x000fe40000410000 */
[----:B------:R-:W-:-:S02]  /*acb0*/  FFMA.FTZ R6, R14, R6, R11 ;  /* 0x000000060e067223 */ /* 0x000fc4000001000b */
[----:B------:R-:W-:Y:S02]  /*acc0*/  FFMA.FTZ R27, R0, R20, R27 ;  /* 0x00000014001b7223 */ /* 0x000fe4000001001b */
[----:B------:R-:W-:Y:S02]  /*acd0*/  FFMA.FTZ R3, R3, R9, R30 ;  /* 0x0000000903037223 */ /* 0x000fe4000001001e */
[----:B------:R-:W-:Y:S02]  /*ace0*/  FFMA.FTZ R2, R2, R8, R7 ;  /* 0x0000000802027223 */ /* 0x000fe40000010007 */
[----:B------:R-:W-:Y:S02]  /*acf0*/  FFMA.FTZ R13, R13, R18, R32 ;  /* 0x000000120d0d7223 */ /* 0x000fe40000010020 */
[----:B------:R-:W-:Y:S02]  /*ad00*/  FFMA.FTZ R10, R24, R10, R17 ;  /* 0x0000000a180a7223 */ /* 0x000fe40000010011 */
[----:B------:R-:W-:Y:S01]  /*ad10*/  FFMA.FTZ R29, R4, R22, R29 ;  /* 0x00000016041d7223 */ /* 0x000fe2000001001d */
[----:B------:R-:W-:Y:S01]  /*ad20*/  F2FP.BF16.PACK_AB R4, R2, R3 ;  /* 0x000000030204723e */ /* 0x000fe200000010ff */
[----:B------:R-:W-:Y:S01]  /*ad30*/  FFMA.FTZ R16, R5, R15, R16 ;  /* 0x0000000f05107223 */ /* 0x000fe20000010010 */
[----:B------:R-:W-:-:S02]  /*ad40*/  F2FP.BF16.PACK_AB R5, R27, R6 ;  /* 0x000000061b05723e */ /* 0x000fc400000010ff */
[----:B------:R-:W-:Y:S02]  /*ad50*/  F2FP.BF16.PACK_AB R7, R29, R10 ;  /* 0x0000000a1d07723e */ /* 0x000fe400000010ff */
[----:B------:R-:W-:Y:S02]  /*ad60*/  F2FP.BF16.PACK_AB R6, R16, R13 ;  /* 0x0000000d1006723e */ /* 0x000fe400000010ff */
.L_x_6606:
[----:B------:R-:W-:Y:S05]  /*ad70*/  BSYNC B0 ;  /* 0x0000000000007941 */ /* 0x000fea0003800000 */
.L_x_6605:
[----:B-----5:R4:W-:Y:S01]  /*ad80*/  STS.128 [R167+0x1800], R4 ;  /* 0x00180004a7007388 */ /* 0x0209e20000000c00 */
[----:B------:R-:W-:Y:S05]  /*ad90*/  BRA `(.L_x_6590) ;  /* 0x0000022000007947 */ /* 0x000fea0003800000 */
.L_x_6576:
[----:B------:R-:W-:Y:S01]  /*ada0*/  IMAD.IADD R9, R164, 0x1, -R63 ;  /* 0x00000001a4097824 */ /* 0x000fe200078e0a3f */
[C---:B------:R-:W-:Y:S02]  /*adb0*/  IADD3 R12, R168.reuse, 0x10, RZ ;  /* 0x00000010a80c7810 */ /* 0x040fe40007ffe0ff */
[----:B------:R-:W-:Y:S02]  /*adc0*/  IADD3 R28, R168, 0x30, RZ ;  /* 0x00000030a81c7810 */ /* 0x000fe40007ffe0ff */
[-C--:B------:R-:W-:Y:S02]  /*add0*/  ISETP.GE.AND P2, PT, R12, R9.reuse, PT ;  /* 0x000000090c00720c */ /* 0x080fe40003f46270 */
[----:B------:R-:W-:-:S02]  /*ade0*/  ISETP.GE.AND P3, PT, R168, R9, PT ;  /* 0x00000009a800720c */ /* 0x000fc40003f66270 */
[----:B------:R-:W-:Y:S02]  /*adf0*/  IADD3 R26, R168, 0x20, RZ ;  /* 0x00000020a81a7810 */ /* 0x000fe40007ffe0ff */
[-C--:B------:R-:W-:Y:S02]  /*ae00*/  ISETP.GE.AND P0, PT, R28, R9.reuse, PT ;  /* 0x000000091c00720c */ /* 0x080fe40003f06270 */
[----:B------:R-:W-:-:S05]  /*ae10*/  ISETP.GE.AND P1, PT, R26, R9, PT ;  /* 0x000000091a00720c */ /* 0x000fca0003f26270 */
[----:B------:R-:W-:Y:S02]  /*ae20*/  @!P2 IADD3 R7, P5, R7, R142, RZ ;  /* 0x0000008e0707a210 */ /* 0x000fe40007fbe0ff */
[----:B------:R-:W-:-:S03]  /*ae30*/  @!P3 LEA R8, P4, R142, c[0x0][0x160], 0x1 ;  /* 0x000058008e08ba11 */ /* 0x000fc600078808ff */
[--C-:B------:R-:W-:Y:S01]  /*ae40*/  @!P2 IMAD.X R4, R5, 0x1, R141.reuse, P5 ;  /* 0x000000010504a824 */ /* 0x100fe200028e068d */
[--C-:B------:R-:W-:Y:S01]  /*ae50*/  @!P3 LEA.HI.X R9, R142, c[0x0][0x164], R141.reuse, 0x1, P4 ;  /* 0x000059008e09ba11 */ /* 0x100fe200020f0c8d */
[----:B------:R-:W-:Y:S01]  /*ae60*/  @!P0 IMAD.MOV.U32 R10, RZ, RZ, R142 ;  /* 0x000000ffff0a8224 */ /* 0x000fe200078e008e */
[----:B------:R-:W-:Y:S01]  /*ae70*/  @!P2 LEA R6, P5, R7, c[0x0][0x160], 0x1 ;  /* 0x000058000706aa11 */ /* 0x000fe200078a08ff */
[----:B------:R-:W-:Y:S01]  /*ae80*/  @!P0 IMAD.MOV.U32 R11, RZ, RZ, R141 ;  /* 0x000000ffff0b8224 */ /* 0x000fe200078e008d */
[----:B------:R-:W-:Y:S01]  /*ae90*/  @!P1 LEA R0, P4, R3, R142, 0x5 ;  /* 0x0000008e03009211 */ /* 0x000fe200078828ff */
[----:B------:R-:W-:Y:S01]  /*aea0*/  @!P0 IMAD.MOV.U32 R2, RZ, RZ, c[0x0][0x194] ;  /* 0x00006500ff028624 */ /* 0x000fe200078e00ff */
[----:B------:R-:W-:Y:S01]  /*aeb0*/  @!P2 LEA.HI.X R7, R7, c[0x0][0x164], R4, 0x1, P5 ;  /* 0x000059000707aa11 */ /* 0x000fe200028f0c04 */
[----:B------:R-:W-:Y:S01]  /*aec0*/  @!P1 IMAD.MOV.U32 R140, RZ, RZ, c[0x0][0x194] ;  /* 0x00006500ff8c9624 */ /* 0x000fe200078e00ff */
[----:B------:R-:W-:Y:S01]  /*aed0*/  @!P1 LEA R14, P5, R0, c[0x0][0x160], 0x1 ;  /* 0x00005800000e9a11 */ /* 0x000fe200078a08ff */
[C---:B------:R-:W-:Y:S01]  /*aee0*/  @!P0 IMAD.WIDE.U32 R10, R3.reuse, 0x30, R10 ;  /* 0x00000030030a8825 */ /* 0x040fe200078e000a */
[----:B------:R-:W-:Y:S01]  /*aef0*/  @!PT LDS RZ, [RZ] ;  /* 0x00000000fffff984 */ /* 0x000fe20000000800 */
[----:B------:R-:W-:Y:S01]  /*af00*/  @!PT LDS RZ, [RZ] ;  /* 0x00000000fffff984 */ /* 0x000fe20000000800 */
[----:B------:R-:W-:Y:S01]  /*af10*/  @!PT LDS RZ, [RZ] ;  /* 0x00000000fffff984 */ /* 0x000fe20000000800 */
[----:B------:R1:W-:Y:S02]  /*af20*/  @!P3 LDGSTS.E.BYPASS.LTC128B.128 [R167], [R8.64] ;  /* 0x0000000008a7bfae */ /* 0x0003e4000b901d46 */
[----:B------:R-:W-:Y:S01]  /*af30*/  @!P1 LEA.HI.X R3, R3, R141, R140, 0x5, P4 ;  /* 0x0000008d03039211 */ /* 0x000fe200020f2c8c */
[----:B------:R-:W-:Y:S01]  /*af40*/  @!P0 IMAD R2, R2, 0x30, RZ ;  /* 0x0000003002028824 */ /* 0x000fe200078e02ff */
[----:B------:R1:W-:Y:S02]  /*af50*/  @!P2 LDGSTS.E.BYPASS.LTC128B.128 [R167+0x800], [R6.64] ;  /* 0x0080000006a7afae */ /* 0x0003e4000b901d46 */
[----:B------:R-:W-:Y:S01]  /*af60*/  @!P1 LEA.HI.X R15, R0, c[0x0][0x164], R3, 0x1, P5 ;  /* 0x00005900000f9a11 */ /* 0x000fe200028f0c03 */
[----:B------:R-:W-:Y:S01]  /*af70*/  @!P0 IMAD.IADD R5, R11, 0x1, R2 ;  /* 0x000000010b058824 */ /* 0x000fe200078e0202 */
[----:B------:R-:W-:-:S03]  /*af80*/  @!P0 LEA R2, P4, R10, c[0x0][0x160], 0x1 ;  /* 0x000058000a028a11 */ /* 0x000fc600078808ff */
[----:B------:R1:W-:Y:S01]  /*af90*/  @!P1 LDGSTS.E.BYPASS.LTC128B.128 [R167+0x1000], [R14.64] ;  /* 0x010000000ea79fae */ /* 0x0003e2000b901d46 */
[----:B------:R-:W-:-:S05]  /*afa0*/  @!P0 LEA.HI.X R3, R10, c[0x0][0x164], R5, 0x1, P4 ;  /* 0x000059000a038a11 */ /* 0x000fca00020f0c05 */
[----:B------:R1:W-:Y:S04]  /*afb0*/  @!P0 LDGSTS.E.BYPASS.LTC128B.128 [R167+0x1800], [R2.64] ;  /* 0x0180000002a78fae */ /* 0x0003e8000b901d46 */
.L_x_6590:
[----:B------:R-:W-:Y:S05]  /*afc0*/  BSYNC B2 ;  /* 0x0000000000027941 */ /* 0x000fea0003800000 */
.L_x_6575:
[----:B------:R-:W-:Y:S01]  /*afd0*/  IADD3 R172, R50, -0x1, RZ ;  /* 0xffffffff32ac7810 */ /* 0x000fe20007ffe0ff */
[----:B------:R-:W-:Y:S01]  /*afe0*/  IMAD.SHL.U32 R66, R66, 0x40, RZ ;  /* 0x0000004042427824 */ /* 0x000fe200078e00ff */
[----:B----4-:R-:W-:Y:S01]  /*aff0*/  IADD3 R4, R168, 0x50, RZ ;  /* 0x00000050a8047810 */ /* 0x010fe20007ffe0ff */
[----:B------:R-:W-:Y:S01]  /*b000*/  IMAD.SHL.U32 R48, R60, 0x2, RZ ;  /* 0x000000023c307824 */ /* 0x000fe200078e00ff */
[----:B-1----:R-:W-:Y:S01]  /*b010*/  IADD3 R3, R168, 0x60, RZ ;  /* 0x00000060a8037810 */ /* 0x002fe20007ffe0ff */
[----:B------:R-:W-:Y:S01]  /*b020*/  IMAD.SHL.U32 R2, R172, 0x80, RZ ;  /* 0x00000080ac027824 */ /* 0x000fe200078e00ff */
[C---:B------:R-:W-:Y:S02]  /*b030*/  IADD3 R0, R168.reuse, 0x70, RZ ;  /* 0x00000070a8007810 */ /* 0x040fe40007ffe0ff */
[----:B------:R-:W-:Y:S01]  /*b040*/  IADD3 R14, R168, 0x40, RZ ;  /* 0x00000040a80e7810 */ /* 0x000fe20007ffe0ff */
[----:B------:R-:W-:Y:S01]  /*b050*/  IMAD.IADD R5, R65, 0x1, -R2 ;  /* 0x0000000141057824 */ /* 0x000fe200078e0a02 */
[----:B------:R-:W-:-:S02]  /*b060*/  LOP3.LUT R66, R66, 0xfffffe00, RZ, 0xc0, !PT ;  /* 0xfffffe0042427812 */ /* 0x000fc400078ec0ff */
[----:B------:R-:W-:Y:S02]  /*b070*/  LOP3.LUT R48, R48, 0x6, RZ, 0xc0, !PT ;  /* 0x0000000630307812 */ /* 0x000fe400078ec0ff */
[-C--:B------:R-:W-:Y:S02]  /*b080*/  ISETP.GE.AND P0, PT, R168, R5.reuse, PT ;  /* 0x00000005a800720c */ /* 0x080fe40003f06270 */
[-C--:B------:R-:W-:Y:S02]  /*b090*/  ISETP.GE.AND P4, PT, R12, R5.reuse, PT ;  /* 0x000000050c00720c */ /* 0x080fe40003f86270 */
[-C--:B------:R-:W-:Y:S02]  /*b0a0*/  ISETP.GE.AND P5, PT, R26, R5.reuse, PT ;  /* 0x000000051a00720c */ /* 0x080fe40003fa6270 */
[-C--:B------:R-:W-:Y:S02]  /*b0b0*/  ISETP.GE.AND P3, PT, R28, R5.reuse, PT ;  /* 0x000000051c00720c */ /* 0x080fe40003f66270 */
[----:B------:R-:W-:-:S02]  /*b0c0*/  ISETP.GE.AND P2, PT, R4, R5, PT ;  /* 0x000000050400720c */ /* 0x000fc40003f46270 */
[----:B------:R-:W-:-:S03]  /*b0d0*/  ISETP.GE.AND P1, PT, R3, R5, PT ;  /* 0x000000050300720c */ /* 0x000fc60003f26270 */
[----:B------:R-:W-:-:S04]  /*b0e0*/  @!P0 IMAD.MOV.U32 R158, RZ, RZ, R160 ;  /* 0x000000ffff9e8224 */ /* 0x000fc800078e00a0 */
[----:B------:R-:W-:Y:S01]  /*b0f0*/  @!P5 IMAD.MOV.U32 R6, RZ, RZ, c[0x0][0x198] ;  /* 0x00006600ff06d624 */ /* 0x000fe200078e00ff */
[----:B------:R-:W-:Y:S01]  /*b100*/  @!PT LDS RZ, [RZ] ;  /* 0x00000000fffff984 */ /* 0x000fe20000000800 */
[----:B------:R-:W-:Y:S01]  /*b110*/  @!PT LDS RZ, [RZ] ;  /* 0x00000000fffff984 */ /* 0x000fe20000000800 */
[----:B------:R-:W-:Y:S01]  /*b120*/  @!PT LDS RZ, [RZ] ;  /* 0x00000000fffff984 */ /* 0x000fe20000000800 */
[----:B------:R1:W-:Y:S01]  /*b130*/  @!P0 LDGSTS.E.BYPASS.LTC128B.128 [R167+0x2000], [R158.64] ;  /* 0x020000009ea78fae */ /* 0x0003e2000b901d46 */
[CC--:B--2---:R-:W-:Y:S01]  /*b140*/  @!P4 LEA R8, P0, R67.reuse, R160.reuse, 0x1 ;  /* 0x000000a04308c211 */ /* 0x0c4fe200078008ff */
[----:B------:R-:W-:Y:S02]  /*b150*/  @!P5 IMAD.MOV.U32 R7, RZ, RZ, c[0x0][0x19c] ;  /* 0x00006700ff07d624 */ /* 0x000fe400078e00ff */
[----:B---3--:R-:W-:Y:S01]  /*b160*/  @!P3 IMAD.MOV.U32 R22, RZ, RZ, c[0x0][0x198] ;  /* 0x00006600ff16b624 */ /* 0x008fe200078e00ff */
[----:B------:R-:W-:Y:S01]  /*b170*/  @!P4 LEA.HI.X R9, R67, R159, R68, 0x1, P0 ;  /* 0x0000009f4309c211 */ /* 0x000fe200000f0c44 */
[----:B------:R-:W-:Y:S01]  /*b180*/  @!P2 IMAD.MOV.U32 R20, RZ, RZ, c[0x0][0x198] ;  /* 0x00006600ff14a624 */ /* 0x000fe200078e00ff */
[----:B------:R-:W-:Y:S01]  /*b190*/  ISETP.GE.AND P0, PT, R0, R5, PT ;  /* 0x000000050000720c */ /* 0x000fe20003f06270 */
[----:B------:R-:W-:Y:S01]  /*b1a0*/  @!P1 IMAD.MOV.U32 R18, RZ, RZ, c[0x0][0x198] ;  /* 0x00006600ff129624 */ /* 0x000fe200078e00ff */
[----:B------:R-:W-:Y:S01]  /*b1b0*/  SHF.R.S32.HI R67, RZ, 0x1f, R62 ;  /* 0x0000001fff437819 */ /* 0x000fe2000001143e */
[----:B------:R2:W-:Y:S01]  /*b1c0*/  @!P4 LDGSTS.E.BYPASS.LTC128B.128 [R167+0x2800], [R8.64] ;  /* 0x0280000008a7cfae */ /* 0x0005e2000b901d46 */
[----:B------:R-:W-:Y:S01]  /*b1d0*/  @!P5 LEA R24, P4, R6, R160, 0x6 ;  /* 0x000000a00618d211 */ /* 0x000fe200078830ff */
[----:B------:R-:W-:Y:S01]  /*b1e0*/  @!P3 IMAD.MOV.U32 R11, RZ, RZ, c[0x0][0x19c] ;  /* 0x00006700ff0bb624 */ /* 0x000fe200078e00ff */
[----:B------:R-:W-:-:S02]  /*b1f0*/  LEA.HI R67, R67, R62, RZ, 0x2 ;  /* 0x0000003e43437211 */ /* 0x000fc400078f10ff */
[----:B------:R-:W-:Y:S01]  /*b200*/  @!P5 LEA.HI.X R25, R6, R159, R7, 0x6, P4 ;  /* 0x0000009f0619d211 */ /* 0x000fe200020f3407 */
[----:B------:R-:W-:Y:S01]  /*b210*/  @!P1 IMAD.MOV.U32 R7, RZ, RZ, c[0x0][0x19c] ;  /* 0x00006700ff079624 */ /* 0x000fe200078e00ff */
[----:B------:R-:W-:Y:S01]  /*b220*/  ISETP.GE.AND P4, PT, R14, R5, PT ;  /* 0x000000050e00720c */ /* 0x000fe20003f86270 */
[----:B------:R-:W-:Y:S01]  /*b230*/  @!P3 IMAD R11, R11, 0x60, RZ ;  /* 0x000000600b0bb824 */ /* 0x000fe200078e02ff */
[----:B------:R-:W-:Y:S01]  /*b240*/  SHF.R.S32.HI R173, RZ, 0x2, R67 ;  /* 0x00000002ffad7819 */ /* 0x000fe20000011443 */
[----:B------:R-:W-:Y:S01]  /*b250*/  @!P0 IMAD.MOV.U32 R6, RZ, RZ, c[0x0][0x19c] ;  /* 0x00006700ff068624 */ /* 0x000fe200078e00ff */
[----:B------:R3:W-:Y:S01]  /*b260*/  @!P5 LDGSTS.E.BYPASS.LTC128B.128 [R167+0x3000], [R24.64] ;  /* 0x0300000018a7dfae */ /* 0x0007e2000b901d46 */
[----:B------:R-:W-:Y:S02]  /*b270*/  @!P0 IMAD.MOV.U32 R16, RZ, RZ, c[0x0][0x198] ;  /* 0x00006600ff108624 */ /* 0x000fe400078e00ff */
[----:B------:R-:W-:Y:S02]  /*b280*/  @!P1 IMAD R7, R7, 0xc0, RZ ;  /* 0x000000c007079824 */ /* 0x000fe400078e02ff */
[----:B------:R-:W-:-:S02]  /*b290*/  @!P0 IMAD R13, R6, 0xe0, RZ ;  /* 0x000000e0060d8824 */ /* 0x000fc400078e02ff */
[----:B-1----:R-:W-:Y:S02]  /*b2a0*/  @!P3 IMAD.MOV.U32 R158, RZ, RZ, R160 ;  /* 0x000000ffff9eb224 */ /* 0x002fe400078e00a0 */
[----:B------:R-:W-:Y:S02]  /*b2b0*/  @!P4 IMAD.MOV.U32 R10, RZ, RZ, c[0x0][0x19c] ;  /* 0x00006700ff0ac624 */ /* 0x000fe400078e00ff */
[----:B------:R-:W-:-:S04]  /*b2c0*/  @!P3 IMAD.WIDE.U32 R22, R22, 0x60, R158 ;  /* 0x000000601616b825 */ /* 0x000fc800078e009e */
[----:B------:R-:W-:Y:S02]  /*b2d0*/  @!P2 IMAD.MOV.U32 R158, RZ, RZ, R160 ;  /* 0x000000ffff9ea224 */ /* 0x000fe400078e00a0 */
[----:B--2---:R-:W-:Y:S02]  /*b2e0*/  @!P4 IMAD.MOV.U32 R9, RZ, RZ, c[0x0][0x198] ;  /* 0x00006600ff09c624 */ /* 0x004fe400078e00ff */
[----:B------:R-:W-:-:S03]  /*b2f0*/  @!P2 IMAD.WIDE.U32 R20, R20, 0xa0, R158 ;  /* 0x000000a01414a825 */ /* 0x000fc600078e009e */
[----:B------:R-:W-:Y:S01]  /*b300*/  @!P4 LEA R6, P5, R9, R160, 0x7 ;  /* 0x000000a00906c211 */ /* 0x000fe200078a38ff */
[----:B------:R-:W-:Y:S02]  /*b310*/  @!P1 IMAD.MOV.U32 R158, RZ, RZ, R160 ;  /* 0x000000ffff9e9224 */ /* 0x000fe400078e00a0 */
[----:B------:R-:W-:Y:S02]  /*b320*/  @!P2 IMAD.MOV.U32 R8, RZ, RZ, c[0x0][0x19c] ;  /* 0x00006700ff08a624 */ /* 0x000fe400078e00ff */
[----:B------:R-:W-:-:S04]  /*b330*/  @!P1 IMAD.WIDE.U32 R18, R18, 0xc0, R158 ;  /* 0x000000c012129825 */ /* 0x000fc800078e009e */
[----:B------:R-:W-:Y:S02]  /*b340*/  @!P0 IMAD.MOV.U32 R158, RZ, RZ, R160 ;  /* 0x000000ffff9e8224 */ /* 0x000fe400078e00a0 */
[----:B------:R-:W-:Y:S02]  /*b350*/  @!P2 IMAD R8, R8, 0xa0, RZ ;  /* 0x000000a00808a824 */ /* 0x000fe400078e02ff */
[----:B------:R-:W-:-:S04]  /*b360*/  @!P0 IMAD.WIDE.U32 R16, R16, 0xe0, R158 ;  /* 0x000000e010108825 */ /* 0x000fc800078e009e */
[----:B------:R-:W-:Y:S02]  /*b370*/  @!P3 IMAD.IADD R23, R23, 0x1, R11 ;  /* 0x000000011717b824 */ /* 0x000fe400078e020b */
[----:B------:R-:W-:Y:S01]  /*b380*/  @!P1 IMAD.IADD R19, R19, 0x1, R7 ;  /* 0x0000000113139824 */ /* 0x000fe200078e0207 */
[----:B------:R-:W-:Y:S01]  /*b390*/  @!P4 LEA.HI.X R7, R9, R159, R10, 0x7, P5 ;  /* 0x0000009f0907c211 */ /* 0x000fe200028f3c0a */
[----:B------:R-:W-:Y:S01]  /*b3a0*/  @!P2 IMAD.IADD R21, R21, 0x1, R8 ;  /* 0x000000011515a824 */ /* 0x000fe200078e0208 */
[----:B------:R1:W-:Y:S01]  /*b3b0*/  @!P3 LDGSTS.E.BYPASS.LTC128B.128 [R167+0x3800], [R22.64] ;  /* 0x0380000016a7bfae */ /* 0x0003e2000b901d46 */
[----:B------:R-:W-:Y:S01]  /*b3c0*/  @!P0 IMAD.IADD R17, R17, 0x1, R13 ;  /* 0x0000000111118824 */ /* 0x000fe200078e020d */
[-C--:B------:R-:W-:Y:S01]  /*b3d0*/  ISETP.GE.AND P5, PT, R26, R5.reuse, PT ;  /* 0x000000051a00720c */ /* 0x080fe20003fa6270 */
[----:B------:R-:W-:Y:S01]  /*b3e0*/  IMAD.SHL.U32 R8, R168, 0x8, RZ ;  /* 0x00000008a8087824 */ /* 0x000fe200078e00ff */
[----:B------:R2:W-:Y:S01]  /*b3f0*/  @!P4 LDGSTS.E.BYPASS.LTC128B.128 [R167+0x4000], [R6.64] ;  /* 0x0400000006a7cfae */ /* 0x0005e2000b901d46 */
[----:B------:R-:W-:Y:S01]  /*b400*/  SHF.R.S32.HI R9, RZ, 0x4, R72 ;  /* 0x00000004ff097819 */ /* 0x000fe20000011448 */
[----:B------:R-:W-:Y:S01]  /*b410*/  IMAD.SHL.U32 R10, R71, 0x40, RZ ;  /* 0x00000040470a7824 */ /* 0x000fe200078e00ff */
[-C--:B------:R-:W-:Y:S01]  /*b420*/  ISETP.GE.AND P3, PT, R28, R5.reuse, PT ;  /* 0x000000051c00720c */ /* 0x080fe20003f66270 */
[----:B------:R1:W-:Y:S01]  /*b430*/  @!P2 LDGSTS.E.BYPASS.LTC128B.128 [R167+0x4800], [R20.64] ;  /* 0x0480000014a7afae */ /* 0x0003e2000b901d46 */
[----:B------:R-:W-:Y:S01]  /*b440*/  ISETP.GE.AND P2, PT, R4, R5, PT ;  /* 0x000000050400720c */ /* 0x000fe20003f46270 */
[----:B------:R-:W-:Y:S01]  /*b450*/  IMAD R158, R61, 0x400, R66 ;  /* 0x000004003d9e7824 */ /* 0x000fe200078e0242 */
[----:B------:R-:W-:Y:S01]  /*b460*/  LEA.HI R72, R72, R9, RZ, 0x1 ;  /* 0x0000000948487211 */ /* 0x000fe200078f08ff */
[----:B------:R4:W-:Y:S01]  /*b470*/  @!P1 LDGSTS.E.BYPASS.LTC128B.128 [R167+0x5000], [R18.64] ;  /* 0x0500000012a79fae */ /* 0x0009e2000b901d46 */
[----:B------:R-:W-:-:S02]  /*b480*/  ISETP.GE.AND P1, PT, R168, R5, PT ;  /* 0x00000005a800720c */ /* 0x000fc40003f26270 */
[----:B------:R-:W-:Y:S01]  /*b490*/  @!P5 IMAD.MOV.U32 R4, RZ, RZ, c[0x0][0x1a4] ;  /* 0x00006900ff04d624 */ /* 0x000fe200078e00ff */
[----:B------:R5:W-:Y:S01]  /*b4a0*/  @!P0 LDGSTS.E.BYPASS.LTC128B.128 [R167+0x5800], [R16.64] ;  /* 0x0580000010a78fae */ /* 0x000be2000b901d46 */
[----:B------:R-:W-:Y:S02]  /*b4b0*/  ISETP.GE.AND P0, PT, R12, R5, PT ;  /* 0x000000050c00720c */ /* 0x000fe40003f06270 */
[----:B------:R-:W-:Y:S01]  /*b4c0*/  LOP3.LUT R72, R72, 0xfffffffe, RZ, 0xc0, !PT ;  /* 0xfffffffe48487812 */ /* 0x000fe200078ec0ff */
[----:B------:R-:W0:Y:S01]  /*b4d0*/  LDGDEPBAR ;  /* 0x00000000000079af */ /* 0x000e220000000000 */
[----:B------:R-:W-:-:S09]  /*b4e0*/  LOP3.LUT R10, R10, 0x1c0, RZ, 0xc0, !PT ;  /* 0x000001c00a0a7812 */ /* 0x000fd200078ec0ff */
[----:B------:R-:W-:Y:S01]  /*b4f0*/  @!P0 LEA R12, P4, R69, R162, 0x1 ;  /* 0x000000a2450c8211 */ /* 0x000fe200078808ff */
[----:B--2---:R-:W-:-:S03]  /*b500*/  IMAD.SHL.U32 R7, R64, 0x40, RZ ;  /* 0x0000004040077824 */ /* 0x004fc600078e00ff */
[----:B------:R-:W-:Y:S02]  /*b510*/  @!P0 LEA.HI.X R13, R69, R163, R70, 0x1, P4 ;  /* 0x000000a3450d8211 */ /* 0x000fe400020f0c46 */
[----:B------:R-:W-:Y:S02]  /*b520*/  ISETP.GE.AND P4, PT, R14, R5, PT ;  /* 0x000000050e00720c */ /* 0x000fe40003f86270 */
[----:B------:R-:W-:Y:S01]  /*b530*/  LOP3.LUT R11, R7, 0x1c0, RZ, 0xc0, !PT ;  /* 0x000001c0070b7812 */ /* 0x000fe200078ec0ff */
[----:B----4-:R-:W-:-:S03]  /*b540*/  @!P3 IMAD.MOV.U32 R18, RZ, RZ, c[0x0][0x1a0] ;  /* 0x00006800ff12b624 */ /* 0x010fc600078e00ff */
[----:B------:R-:W-:Y:S01]  /*b550*/  LOP3.LUT R8, R11, 0x8, R8, 0xf8, !PT ;  /* 0x000000080b087812 */ /* 0x000fe200078ef808 */
[----:B-----5:R-:W-:Y:S01]  /*b560*/  @!P2 IMAD.MOV.U32 R16, RZ, RZ, c[0x0][0x1a0] ;  /* 0x00006800ff10a624 */ /* 0x020fe200078e00ff */
[----:B------:R-:W-:-:S04]  /*b570*/  DEPBAR.LE SB0, 0x0 ;  /* 0x000080000000791a */ /* 0x000fc80000000000 */
[----:B------:R-:W-:Y:S01]  /*b580*/  BAR.SYNC.DEFER_BLOCKING 0x0 ;  /* 0x0000000000007b1d */ /* 0x000fe20000010000 */
[----:B------:R-:W-:Y:S01]  /*b590*/  SHF.R.U32.HI R11, RZ, 0x3, R11 ;  /* 0x00000003ff0b7819 */ /* 0x000fe2000001160b */
[----:B------:R-:W-:-:S04]  /*b5a0*/  @!P3 IMAD.WIDE.U32 R18, R18, 0x60, R162 ;  /* 0x000000601212b825 */ /* 0x000fc800078e00a2 */
[----:B------:R-:W-:Y:S01]  /*b5b0*/  @!P2 IMAD.WIDE.U32 R16, R16, 0xa0, R162 ;  /* 0x000000a01010a825 */ /* 0x000fe200078e00a2 */
        /* <DEDUP_REMOVED lines=15> */
[----:B------:R-:W-:Y:S01]  /*b6b0*/  IMAD.IADD R3, R9, 0x1, -R72 ;  /* 0x0000000109037824 */ /* 0x000fe200078e0a48 */
[----:B------:R-:W-:Y:S01]  /*b6c0*/  ISETP.GE.AND P0, PT, R0, R5, PT ;  /* 0x000000050000720c */ /* 0x000fe20003f06270 */
[----:B------:R-:W-:Y:S01]  /*b6d0*/  @!P4 IMAD.MOV.U32 R5, RZ, RZ, c[0x0][0x1a0] ;  /* 0x00006800ff05c624 */ /* 0x000fe200078e00ff */
[----:B------:R-:W-:Y:S01]  /*b6e0*/  LOP3.LUT R0, R8, R11, RZ, 0x3c, !PT ;  /* 0x0000000b08007212 */ /* 0x000fe200078e3cff */
[----:B------:R-:W-:Y:S01]  /*b6f0*/  @!PT LDS RZ, [RZ] ;  /* 0x00000000fffff984 */ /* 0x000fe20000000800 */
[----:B------:R-:W-:Y:S01]  /*b700*/  @!PT LDS RZ, [RZ] ;  /* 0x00000000fffff984 */ /* 0x000fe20000000800 */
[----:B------:R-:W-:Y:S01]  /*b710*/  @!PT LDS RZ, [RZ] ;  /* 0x00000000fffff984 */ /* 0x000fe20000000800 */
[----:B------:R5:W-:Y:S01]  /*b720*/  @!P5 LDGSTS.E.BYPASS.LTC128B.128 [R167+0x7000], [R6.64] ;  /* 0x0700000006a7dfae */ /* 0x000be2000b901d46 */
[----:B------:R-:W-:Y:S02]  /*b730*/  @!P4 IMAD.MOV.U32 R4, RZ, RZ, c[0x0][0x1a4] ;  /* 0x00006900ff04c624 */ /* 0x000fe400078e00ff */
[----:B------:R-:W-:Y:S01]  /*b740*/  @!P4 LEA R8, P5, R5, R162, 0x7 ;  /* 0x000000a20508c211 */ /* 0x000fe200078a38ff */
[C---:B------:R-:W-:Y:S01]  /*b750*/  IMAD R157, R3.reuse, 0x200, R0 ;  /* 0x00000200039d7824 */ /* 0x040fe200078e0200 */
[----:B------:R-:W-:Y:S01]  /*b760*/  @P3 STS.128 [R167+0x7800], RZ ;  /* 0x007800ffa7003388 */ /* 0x000fe20000000c00 */
[----:B------:R-:W-:Y:S01]  /*b770*/  IMAD.SHL.U32 R3, R3, 0x8, RZ ;  /* 0x0000000803037824 */ /* 0x000fe200078e00ff */
[----:B------:R-:W-:Y:S01]  /*b780*/  @!P4 LEA.HI.X R9, R5, R163, R4, 0x7, P5 ;  /* 0x000000a30509c211 */ /* 0x000fe200028f3c04 */
[----:B------:R-:W-:-:S02]  /*b790*/  @!P2 IMAD.MOV.U32 R5, RZ, RZ, c[0x0][0x1a4] ;  /* 0x00006900ff05a624 */ /* 0x000fc400078e00ff */
[----:B------:R-:W-:Y:S01]  /*b7a0*/  @!P1 IMAD.MOV.U32 R14, RZ, RZ, c[0x0][0x1a0] ;  /* 0x00006800ff0e9624 */ /* 0x000fe200078e00ff */
[----:B------:R-:W-:Y:S01]  /*b7b0*/  LOP3.LUT R3, R10, 0x8, R3, 0xf8, !PT ;  /* 0x000000080a037812 */ /* 0x000fe200078ef803 */
[----:B------:R-:W-:Y:S01]  /*b7c0*/  @!P1 IMAD.MOV.U32 R4, RZ, RZ, c[0x0][0x1a4] ;  /* 0x00006900ff049624 */ /* 0x000fe200078e00ff */
[----:B------:R-:W-:Y:S01]  /*b7d0*/  SHF.R.U32.HI R10, RZ, 0x3, R10 ;  /* 0x00000003ff0a7819 */ /* 0x000fe2000001160a */
[----:B------:R-:W-:Y:S02]  /*b7e0*/  @!P0 IMAD.MOV.U32 R0, RZ, RZ, c[0x0][0x1a4] ;  /* 0x00006900ff008624 */ /* 0x000fe400078e00ff */
[----:B------:R-:W-:Y:S01]  /*b7f0*/  @!P2 IMAD R5, R5, 0xa0, RZ ;  /* 0x000000a00505a824 */ /* 0x000fe200078e02ff */
[----:B------:R-:W-:Y:S01]  /*b800*/  LOP3.LUT R3, R3, R10, RZ, 0x3c, !PT ;  /* 0x0000000a03037212 */ /* 0x000fe200078e3cff */
[----:B----4-:R-:W-:Y:S02]  /*b810*/  @!P0 IMAD.MOV.U32 R12, RZ, RZ, c[0x0][0x1a0] ;  /* 0x00006800ff0c8624 */ /* 0x010fe400078e00ff */
[----:B------:R-:W-:-:S04]  /*b820*/  @!P1 IMAD.WIDE.U32 R14, R14, 0xc0, R162 ;  /* 0x000000c00e0e9825 */ /* 0x000fc800078e00a2 */
[----:B------:R-:W-:Y:S02]  /*b830*/  @!P1 IMAD R4, R4, 0xc0, RZ ;  /* 0x000000c004049824 */ /* 0x000fe400078e02ff */
[----:B------:R-:W-:-:S04]  /*b840*/  @!P0 IMAD.WIDE.U32 R12, R12, 0xe0, R162 ;  /* 0x000000e00c0c8825 */ /* 0x000fc800078e00a2 */
[----:B-----5:R-:W-:Y:S02]  /*b850*/  @!P3 IMAD.MOV.U32 R6, RZ, RZ, c[0x0][0x1a4] ;  /* 0x00006900ff06b624 */ /* 0x020fe400078e00ff */
[----:B------:R-:W-:Y:S02]  /*b860*/  @!P0 IMAD R7, R0, 0xe0, RZ ;  /* 0x000000e000078824 */ /* 0x000fe400078e02ff */
[----:B------:R-:W-:Y:S02]  /*b870*/  @!P3 IMAD R6, R6, 0x60, RZ ;  /* 0x000000600606b824 */ /* 0x000fe400078e02ff */
[----:B------:R-:W-:Y:S02]  /*b880*/  @!P2 IMAD.IADD R17, R17, 0x1, R5 ;  /* 0x000000011111a824 */ /* 0x000fe400078e0205 */
[----:B------:R-:W-:Y:S02]  /*b890*/  @!P3 IMAD.IADD R19, R19, 0x1, R6 ;  /* 0x000000011313b824 */ /* 0x000fe400078e0206 */
[C---:B------:R-:W-:Y:S01]  /*b8a0*/  IMAD.IADD R158, R3.reuse, 0x1, R158 ;  /* 0x00000001039e7824 */ /* 0x040fe200078e029e */
[----:B------:R-:W-:Y:S01]  /*b8b0*/  LOP3.LUT R3, R3, R66, RZ, 0xfc, !PT ;  /* 0x0000004203037212 */ /* 0x000fe200078efcff */
[----:B------:R-:W-:Y:S01]  /*b8c0*/  @!P1 IMAD.IADD R15, R15, 0x1, R4 ;  /* 0x000000010f0f9824 */ /* 0x000fe200078e0204 */
[----:B------:R-:W-:Y:S01]  /*b8d0*/  @!PT LDS RZ, [RZ] ;  /* 0x00000000fffff984 */ /* 0x000fe20000000800 */
[----:B------:R-:W-:Y:S01]  /*b8e0*/  @!PT LDS RZ, [RZ] ;  /* 0x00000000fffff984 */ /* 0x000fe20000000800 */
[----:B------:R-:W-:Y:S01]  /*b8f0*/  @!PT LDS RZ, [RZ] ;  /* 0x00000000fffff984 */ /* 0x000fe20000000800 */
[----:B------:R4:W-:Y:S01]  /*b900*/  @!P3 LDGSTS.E.BYPASS.LTC128B.128 [R167+0x7800], [R18.64] ;  /* 0x0780000012a7bfae */ /* 0x0009e2000b901d46 */
[----:B------:R-:W-:-:S02]  /*b910*/  @!P0 IMAD.IADD R13, R13, 0x1, R7 ;  /* 0x000000010d0d8824 */ /* 0x000fc400078e0207 */
[----:B------:R-:W-:Y:S01]  /*b920*/  IMAD.SHL.U32 R157, R157, 0x2, RZ ;  /* 0x000000029d9d7824 */ /* 0x000fe200078e00ff */
[----:B------:R-:W-:Y:S01]  /*b930*/  @P4 STS.128 [R167+0x8000], RZ ;  /* 0x008000ffa7004388 */ /* 0x000fe20000000c00 */
[----:B------:R-:W-:Y:S02]  /*b940*/  IMAD.SHL.U32 R158, R158, 0x2, RZ ;  /* 0x000000029e9e7824 */ /* 0x000fe400078e00ff */
[----:B------:R-:W-:Y:S01]  /*b950*/  IMAD.MOV.U32 R0, RZ, RZ, 0x20 ;  /* 0x00000020ff007424 */ /* 0x000fe200078e00ff */
[----:B------:R-:W-:Y:S01]  /*b960*/  @!PT LDS RZ, [RZ] ;  /* 0x00000000fffff984 */ /* 0x000fe20000000800 */
[----:B------:R-:W-:Y:S01]  /*b970*/  @!PT LDS RZ, [RZ] ;  /* 0x00000000fffff984 */ /* 0x000fe20000000800 */
[----:B------:R-:W-:Y:S01]  /*b980*/  @!PT LDS RZ, [RZ] ;  /* 0x00000000fffff984 */ /* 0x000fe20000000800 */
[----:B------:R5:W-:Y:S01]  /*b990*/  @!P4 LDGSTS.E.BYPASS.LTC128B.128 [R167+0x8000], [R8.64] ;  /* 0x0800000008a7cfae */ /* 0x000be2000b901d46 */
[--C-:B------:R-:W-:Y:S01]  /*b9a0*/  IMAD R156, R49, 0x2, R158.reuse ;  /* 0x00000002319c7824 */ /* 0x100fe200078e029e */
[----:B------:R-:W-:Y:S01]  /*b9b0*/  IADD3 R154, R157, 0x2040, RZ ;  /* 0x000020409d9a7810 */ /* 0x000fe20007ffe0ff */
[----:B------:R-:W-:Y:S01]  /*b9c0*/  IMAD R155, R51, 0x2, R158 ;  /* 0x00000002339b7824 */ /* 0x000fe200078e029e */
[----:B------:R-:W-:Y:S03]  /*b9d0*/  @P2 STS.128 [R167+0x8800], RZ ;  /* 0x008800ffa7002388 */ /* 0x000fe60000000c00 */
[----:B------:R-:W-:Y:S01]  /*b9e0*/  IMAD R153, R49, 0x2, R155 ;  /* 0x0000000231997824 */ /* 0x000fe200078e029b */
        /* <DEDUP_REMOVED lines=9> */
[----:B------:R-:W-:-:S03]  /*ba80*/  R2P PR, R64, 0x6 ;  /* 0x0000000640007804 */ /* 0x000fc60000000000 */
[----:B------:R-:W-:Y:S02]  /*ba90*/  @P0 STS.128 [R167+0x9800], RZ ;  /* 0x009800ffa7000388 */ /* 0x000fe40000000c00 */
[----:B------:R-:W-:Y:S02]  /*baa0*/  SEL R0, R0, 0xffffffe0, !P1 ;  /* 0xffffffe000007807 */ /* 0x000fe40004800000 */
[----:B------:R-:W-:Y:S01]  /*bab0*/  @!PT LDS RZ, [RZ] ;  /* 0x00000000fffff984 */ /* 0x000fe20000000800 */
[----:B------:R-:W-:Y:S01]  /*bac0*/  @!PT LDS RZ, [RZ] ;  /* 0x00000000fffff984 */ /* 0x000fe20000000800 */
[----:B------:R-:W-:Y:S01]  /*bad0*/  @!PT LDS RZ, [RZ] ;  /* 0x00000000fffff984 */ /* 0x000fe20000000800 */
[----:B------:R2:W-:Y:S03]  /*bae0*/  @!P0 LDGSTS.E.BYPASS.LTC128B.128 [R167+0x9800], [R12.64] ;  /* 0x098000000ca78fae */ /* 0x0005e6000b901d46 */
[C---:B------:R-:W-:Y:S01]  /*baf0*/  IMAD.IADD R151, R157.reuse, 0x1, R0 ;  /* 0x000000019d977824 */ /* 0x040fe200078e0200 */
[----:B------:R-:W-:Y:S04]  /*bb00*/  LDSM.16.M88.4 R4, [R158] ;  /* 0x000000009e04783b */ /* 0x000fe80000000200 */
[----:B-1----:R-:W3:Y:S04]  /*bb10*/  LDSM.16.M88.4 R20, [R157+0x2000] ;  /* 0x002000009d14783b */ /* 0x002ee80000000200 */
[----:B------:R-:W1:Y:S04]  /*bb20*/  LDSM.16.M88.4 R88, [R157+0x2800] ;  /* 0x002800009d58783b */ /* 0x000e680000000200 */
[----:B------:R-:W1:Y:S04]  /*bb30*/  LDSM.16.M88.4 R80, [R157+0x3000] ;  /* 0x003000009d50783b */ /* 0x000e680000000200 */
[----:B------:R-:W1:Y:S04]  /*bb40*/  LDSM.16.M88.4 R72, [R157+0x3800] ;  /* 0x003800009d48783b */ /* 0x000e680000000200 */
[----:B------:R-:W-:Y:S04]  /*bb50*/  LDSM.16.M88.4 R96, [R151+0x2000] ;  /* 0x002000009760783b */ /* 0x000fe80000000200 */
[----:B--2---:R-:W2:Y:S04]  /*bb60*/  LDSM.16.M88.4 R12, [R156] ;  /* 0x000000009c0c783b */ /* 0x004ea80000000200 */
[----:B------:R-:W2:Y:S04]  /*bb70*/  LDSM.16.M88.4 R56, [R157+0x4000] ;  /* 0x004000009d38783b */ /* 0x000ea80000000200 */
[----:B------:R-:W2:Y:S04]  /*bb80*/  LDSM.16.M88.4 R44, [R157+0x4800] ;  /* 0x004800009d2c783b */ /* 0x000ea80000000200 */
[----:B------:R-:W2:Y:S04]  /*bb90*/  LDSM.16.M88.4 R36, [R157+0x5000] ;  /* 0x005000009d24783b */ /* 0x000ea80000000200 */
[----:B------:R-:W2:Y:S04]  /*bba0*/  LDSM.16.M88.4 R100, [R157+0x5800] ;  /* 0x005800009d64783b */ /* 0x000ea80000000200 */
[----:B------:R-:W2:Y:S01]  /*bbb0*/  LDSM.16.M88.4 R28, [R151+0x2800] ;  /* 0x00280000971c783b */ /* 0x000ea20000000200 */
[C---:B---3--:R-:W-:Y:S03]  /*bbc0*/  HMMA.16816.F32.BF16 R24, R4.reuse, R20, RZ ;  /* 0x000000140418723c */ /* 0x048fe600000418ff */
[----:B----4-:R-:W3:Y:S04]  /*bbd0*/  LDSM.16.M88.4 R16, [R151+0x3000] ;  /* 0x003000009710783b */ /* 0x010ee80000000200 */
[----:B-----5:R-:W4:Y:S01]  /*bbe0*/  LDSM.16.M88.4 R8, [R151+0x3800] ;  /* 0x003800009708783b */ /* 0x020f220000000200 */
[C---:B------:R-:W-:Y:S03]  /*bbf0*/  HMMA.16816.F32.BF16 R20, R4.reuse, R22, RZ ;  /* 0x000000160414723c */ /* 0x040fe600000418ff */
[----:B------:R-:W0:Y:S05]  /*bc00*/  LDGDEPBAR ;  /* 0x00000000000079af */ /* 0x000e2a0000000000 */
[C---:B-1----:R-:W-:Y:S08]  /*bc10*/  HMMA.16816.F32.BF16 R92, R4.reuse, R88, RZ ;  /* 0x00000058045c723c */ /* 0x042ff000000418ff */
[C---:B------:R-:W-:Y:S08]  /*bc20*/  HMMA.16816.F32.BF16 R84, R4.reuse, R80, RZ ;  /* 0x000000500454723c */ /* 0x040ff000000418ff */
[C---:B------:R-:W-:Y:S08]  /*bc30*/  HMMA.16816.F32.BF16 R88, R4.reuse, R90, RZ ;  /* 0x0000005a0458723c */ /* 0x040ff000000418ff */
[C---:B------:R-:W-:Y:S08]  /*bc40*/  HMMA.16816.F32.BF16 R80, R4.reuse, R82, RZ ;  /* 0x000000520450723c */ /* 0x040ff000000418ff */
[----:B------:R-:W-:Y:S08]  /*bc50*/  HMMA.16816.F32.BF16 R76, R4, R72, RZ ;  /* 0x00000048044c723c */ /* 0x000ff000000418ff */
[C---:B--2---:R-:W-:Y:S08]  /*bc60*/  HMMA.16816.F32.BF16 R24, R12.reuse, R96, R24 ;  /* 0x000000600c18723c */ /* 0x044ff00000041818 */
[----:B------:R-:W-:Y:S01]  /*bc70*/  HMMA.16816.F32.BF16 R20, R12, R98, R20 ;  /* 0x000000620c14723c */ /* 0x000fe20000041814 */
        /* <DEDUP_REMOVED lines=21> */
[----:B------:R-:W-:Y:S02]  /*bdd0*/  LDSM.16.M88.4 R8, [R155] ;  /* 0x000000009b08783b */ /* 0x000fe40000000200 */
[----:B------:R-:W-:Y:S01]  /*bde0*/  IADD3 R147, R154, 0x800, RZ ;  /* 0x000008009a937810 */ /* 0x000fe20007ffe0ff */
[C---:B-1----:R-:W-:Y:S01]  /*bdf0*/  HMMA.16816.F32.BF16 R52, R12.reuse, R96, R52 ;  /* 0x000000600c34723c */ /* 0x042fe20000041834 */
[----:B------:R-:W1:Y:S01]  /*be00*/  LDSM.16.M88.4 R120, [R154] ;  /* 0x000000009a78783b */ /* 0x000e620000000200 */
[----:B------:R-:W-:Y:S01]  /*be10*/  IMAD.IADD R140, R0, 0x1, R154 ;  /* 0x00000001008c7824 */ /* 0x000fe200078e029a */
[C---:B------:R-:W-:Y:S01]  /*be20*/  IADD3 R146, R154.reuse, 0x1000, RZ ;  /* 0x000010009a927810 */ /* 0x040fe20007ffe0ff */
[----:B------:R-:W-:Y:S01]  /*be30*/  IMAD R0, R61, 0x10, R63 ;  /* 0x000000103d007824 */ /* 0x000fe200078e023f */
[----:B------:R-:W4:Y:S01]  /*be40*/  LDSM.16.M88.4 R112, [R154+0x1000] ;  /* 0x001000009a70783b */ /* 0x000f220000000200 */
[----:B------:R-:W-:Y:S02]  /*be50*/  IADD3 R145, R154, 0x1800, RZ ;  /* 0x000018009a917810 */ /* 0x000fe40007ffe0ff */
[----:B------:R-:W-:Y:S01]  /*be60*/  HMMA.16816.F32.BF16 R44, R12, R98, R44 ;  /* 0x000000620c2c723c */ /* 0x000fe2000004182c */
[----:B------:R-:W1:Y:S01]  /*be70*/  LDSM.16.M88.4 R96, [R154+0x3000] ;  /* 0x003000009a60783b */ /* 0x000e620000000200 */
[----:B------:R-:W-:-:S02]  /*be80*/  IADD3 R0, R0, 0x1, R173 ;  /* 0x0000000100007810 */ /* 0x000fc40007ffe0ad */
[----:B------:R-:W-:Y:S01]  /*be90*/  IADD3 R144, R154, 0x2000, RZ ;  /* 0x000020009a907810 */ /* 0x000fe20007ffe0ff */
[----:B------:R-:W1:Y:S01]  /*bea0*/  LDSM.16.M88.4 R116, [R154+0x800] ;  /* 0x000800009a74783b */ /* 0x000e620000000200 */
[----:B------:R-:W-:Y:S01]  /*beb0*/  IADD3 R132, R65, R0, -R164 ;  /* 0x0000000041847210 */ /* 0x000fe20007ffe8a4 */
[----:B------:R-:W-:Y:S01]  /*bec0*/  IMAD.IADD R0, R2, 0x1, R48 ;  /* 0x0000000102007824 */ /* 0x000fe200078e0230 */
[----:B--2---:R-:W-:Y:S01]  /*bed0*/  HMMA.16816.F32.BF16 R68, R12, R100, R68 ;  /* 0x000000640c44723c */ /* 0x004fe20000041844 */
[----:B------:R-:W-:Y:S01]  /*bee0*/  LDSM.16.M88.4 R108, [R154+0x1800] ;  /* 0x001800009a6c783b */ /* 0x000fe20000000200 */
[----:B------:R-:W-:Y:S02]  /*bef0*/  IADD3 R132, R132, c[0x0][0x2e8], RZ ;  /* 0x0000ba0084847a10 */ /* 0x000fe40007ffe0ff */
[----:B------:R-:W-:Y:S01]  /*bf00*/  IADD3 R60, R0, 0x48, RZ ;  /* 0x00000048003c7810 */ /* 0x000fe20007ffe0ff */
[----:B------:R-:W-:Y:S01]  /*bf10*/  LDSM.16.M88.4 R104, [R154+0x2000] ;  /* 0x002000009a68783b */ /* 0x000fe20000000200 */
[----:B------:R-:W-:-:S02]  /*bf20*/  IADD3 R143, R154, 0x2800, RZ ;  /* 0x000028009a8f7810 */ /* 0x000fc40007ffe0ff */
[----:B------:R-:W-:Y:S01]  /*bf30*/  HMMA.16816.F32.BF16 R56, R12, R102, R56 ;  /* 0x000000660c38723c */ /* 0x000fe20000041838 */
[----:B------:R-:W-:Y:S01]  /*bf40*/  LDSM.16.M88.4 R100, [R154+0x2800] ;  /* 0x002800009a64783b */ /* 0x000fe20000000200 */
[C---:B------:R-:W-:Y:S02]  /*bf50*/  IADD3 R142, R154.reuse, 0x3000, RZ ;  /* 0x000030009a8e7810 */ /* 0x040fe40007ffe0ff */
[----:B------:R-:W-:-:S04]  /*bf60*/  IADD3 R141, R154, 0x3800, RZ ;  /* 0x000038009a8d7810 */ /* 0x000fc80007ffe0ff */
[C---:B-----5:R-:W-:Y:S08]  /*bf70*/  HMMA.16816.F32.BF16 R40, R12.reuse, R28, R40 ;  /* 0x0000001c0c28723c */ /* 0x060ff00000041828 */
[C---:B------:R-:W-:Y:S01]  /*bf80*/  HMMA.16816.F32.BF16 R36, R12.reuse, R30, R36 ;  /* 0x0000001e0c24723c */ /* 0x040fe20000041824 */
[----:B------:R-:W-:Y:S07]  /*bf90*/  LDSM.16.M88.4 R28, [R140] ;  /* 0x000000008c1c783b */ /* 0x000fee0000000200 */
[C---:B---3--:R-:W-:Y:S08]  /*bfa0*/  HMMA.16816.F32.BF16 R32, R12.reuse, R16, R32 ;  /* 0x000000100c20723c */ /* 0x048ff00000041820 */
[----:B------:R-:W-:Y:S01]  /*bfb0*/  HMMA.16816.F32.BF16 R4, R12, R18, R4 ;  /* 0x000000120c04723c */ /* 0x000fe20000041804 */
[----:B------:R-:W2:Y:S04]  /*bfc0*/  LDSM.16.M88.4 R12, [R153] ;  /* 0x00000000990c783b */ /* 0x000ea80000000200 */
[----:B------:R-:W3:Y:S03]  /*bfd0*/  LDSM.16.M88.4 R16, [R154+0x3800] ;  /* 0x003800009a10783b */ /* 0x000ee60000000200 */
[C---:B-1----:R-:W-:Y:S08]  /*bfe0*/  HMMA.16816.F32.BF16 R24, R8.reuse, R120, R24 ;  /* 0x000000780818723c */ /* 0x042ff00000041818 */
[C---:B------:R-:W-:Y:S08]  /*bff0*/  HMMA.16816.F32.BF16 R20, R8.reuse, R122, R20 ;  /* 0x0000007a0814723c */ /* 0x040ff00000041814 */
[C---:B----4-:R-:W-:Y:S08]  /*c000*/  HMMA.16816.F32.BF16 R84, R8.reuse, R112, R84 ;  /* 0x000000700854723c */ /* 0x050ff00000041854 */
[C---:B------:R-:W-:Y:S01]  /*c010*/  HMMA.16816.F32.BF16 R80, R8.reuse, R114, R80 ;  /* 0x000000720850723c */ /* 0x040fe20000041850 */
[----:B------:R-:W1:Y:S07]  /*c020*/  LDSM.16.M88.4 R112, [R140+0x800] ;  /* 0x000800008c70783b */ /* 0x000e6e0000000200 */
[C---:B------:R-:W-:Y:S08]  /*c030*/  HMMA.16816.F32.BF16 R40, R8.reuse, R96, R40 ;  /* 0x000000600828723c */ /* 0x040ff00000041828 */
[C---:B------:R-:W-:Y:S01]  /*c040*/  HMMA.16816.F32.BF16 R36, R8.reuse, R98, R36 ;  /* 0x000000620824723c */ /* 0x040fe20000041824 */
[----:B------:R-:W4:Y:S07]  /*c050*/  LDSM.16.M88.4 R96, [R140+0x1000] ;  /* 0x001000008c60783b */ /* 0x000f2e0000000200 */
[----:B------:R-:W-:Y:S08]  /*c060*/  HMMA.16816.F32.BF16 R92, R8, R116, R92 ;  /* 0x00000074085c723c */ /* 0x000ff0000004185c */
[C---:B--2---:R-:W-:Y:S08]  /*c070*/  HMMA.16816.F32.BF16 R24, R12.reuse, R28, R24 ;  /* 0x0000001c0c18723c */ /* 0x044ff00000041818 */
[----:B------:R-:W-:Y:S08]  /*c080*/  HMMA.16816.F32.BF16 R20, R12, R30, R20 ;  /* 0x0000001e0c14723c */ /* 0x000ff00000041814 */
[C---:B---3--:R-:W-:Y:S07]  /*c090*/  HMMA.16816.F32.BF16 R32, R8.reuse, R16, R32 ;  /* 0x000000100820723c */ /* 0x048fee0000041820 */
[----:B------:R-:W-:Y:S01]  /*c0a0*/  IADD3 R16, R132, 0x8, RZ ;  /* 0x0000000884107810 */ /* 0x000fe20007ffe0ff */
[----:B------:R-:W-:Y:S01]  /*c0b0*/  HMMA.16816.F32.BF16 R88, R8, R118, R88 ;  /* 0x000000760858723c */ /* 0x000fe20000041858 */
[----:B------:R-:W-:-:S02]  /*c0c0*/  IADD3 R17, R0, 0x1, RZ ;  /* 0x0000000100117810 */ /* 0x000fc40007ffe0ff */
[-C--:B------:R-:W-:Y:S02]  /*c0d0*/  IMNMX R133, R16, R65.reuse, PT ;  /* 0x0000004110857217 */ /* 0x080fe40003800200 */
[----:B------:R-:W-:Y:S02]  /*c0e0*/  IMNMX R132, R132, R65, PT ;  /* 0x0000004184847217 */ /* 0x000fe40003800200 */
[C---:B------:R-:W-:Y:S01]  /*c0f0*/  ISETP.GE.AND P0, PT, R17.reuse, R133, PT ;  /* 0x000000851100720c */ /* 0x040fe20003f06270 */
[----:B------:R-:W-:Y:S01]  /*c100*/  HMMA.16816.F32.BF16 R76, R8, R108, R76 ;  /* 0x0000006c084c723c */ /* 0x000fe2000004184c */
[----:B------:R-:W-:Y:S02]  /*c110*/  IADD3 R16, R0, 0x8, RZ ;  /* 0x0000000800107810 */ /* 0x000fe40007ffe0ff */
[----:B------:R-:W-:Y:S02]  /*c120*/  ISETP.GE.AND P1, PT, R17, R132, PT ;  /* 0x000000841100720c */ /* 0x000fe40003f26270 */
[----:B------:R-:W-:-:S02]  /*c130*/  P2R R30, PR, RZ, 0x1 ;  /* 0x00000001ff1e7803 */ /* 0x000fc40000000000 */
[C---:B------:R-:W-:Y:S01]  /*c140*/  ISETP.GE.AND P0, PT, R16.reuse, R132, PT ;  /* 0x000000841000720c */ /* 0x040fe20003f06270 */
[C---:B------:R-:W-:Y:S01]  /*c150*/  HMMA.16816.F32.BF16 R72, R8.reuse, R110, R72 ;  /* 0x0000006e0848723c */ /* 0x040fe20000041848 */
[----:B------:R-:W-:Y:S02]  /*c160*/  ISETP.GE.AND P2, PT, R16, R133, PT ;  /* 0x000000851000720c */ /* 0x000fe40003f46270 */
[C---:B------:R-:W-:Y:S02]  /*c170*/  IADD3 R17, R0.reuse, 0x9, RZ ;  /* 0x0000000900117810 */ /* 0x040fe40007ffe0ff */
[----:B------:R-:W-:Y:S02]  /*c180*/  IADD3 R16, R0, 0x10, RZ ;  /* 0x0000001000107810 */ /* 0x000fe40007ffe0ff */
[----:B------:R-:W-:Y:S01]  /*c190*/  FSEL R29, R25, -INF , !P1 ;  /* 0xff800000191d7808 */ /* 0x000fe20004800000 */
[----:B------:R-:W-:Y:S01]  /*c1a0*/  HMMA.16816.F32.BF16 R68, R8, R104, R68 ;  /* 0x000000680844723c */ /* 0x000fe20000041844 */
[----:B------:R-:W-:-:S02]  /*c1b0*/  FSEL R25, R20, -INF , !P0 ;  /* 0xff80000014197808 */ /* 0x000fc40004000000 */
[CC--:B------:R-:W-:Y:S02]  /*c1c0*/  ISETP.GE.AND P3, PT, R17.reuse, R132.reuse, PT ;  /* 0x000000841100720c */ /* 0x0c0fe40003f66270 */
[-C--:B------:R-:W-:Y:S02]  /*c1d0*/  ISETP.GE.AND P4, PT, R17, R133.reuse, PT ;  /* 0x000000851100720c */ /* 0x080fe40003f86270 */
[C---:B------:R-:W-:Y:S01]  /*c1e0*/  ISETP.GE.AND P5, PT, R16.reuse, R132, PT ;  /* 0x000000841000720c */ /* 0x040fe20003fa6270 */
[----:B------:R-:W-:Y:S01]  /*c1f0*/  HMMA.16816.F32.BF16 R56, R8, R106, R56 ;  /* 0x0000006a0838723c */ /* 0x000fe20000041838 */
[----:B------:R-:W-:Y:S02]  /*c200*/  ISETP.GE.AND P0, PT, R16, R133, PT ;  /* 0x000000851000720c */ /* 0x000fe40003f06270 */
[C---:B------:R-:W-:Y:S02]  /*c210*/  IADD3 R17, R0.reuse, 0x11, RZ ;  /* 0x0000001100117810 */ /* 0x040fe40007ffe0ff */
[----:B------:R-:W-:-:S02]  /*c220*/  IADD3 R16, R0, 0x18, RZ ;  /* 0x0000001800107810 */ /* 0x000fc40007ffe0ff */
[----:B------:R-:W-:Y:S01]  /*c230*/  FSEL R134, R22, -INF , !P2 ;  /* 0xff80000016867808 */ /* 0x000fe20005000000 */
[C---:B------:R-:W-:Y:S01]  /*c240*/  HMMA.16816.F32.BF16 R52, R8.reuse, R100, R52 ;  /* 0x000000640834723c */ /* 0x040fe20000041834 */
[----:B------:R-:W-:Y:S02]  /*c250*/  FSEL R127, R21, -INF , !P3 ;  /* 0xff800000157f7808 */ /* 0x000fe40005800000 */
[CC--:B------:R-:W-:Y:S02]  /*c260*/  ISETP.GE.AND P1, PT, R17.reuse, R132.reuse, PT ;  /* 0x000000841100720c */ /* 0x0c0fe40003f26270 */
[----:B------:R-:W-:Y:S02]  /*c270*/  ISETP.GE.AND P2, PT, R17, R133, PT ;  /* 0x000000851100720c */ /* 0x000fe40003f46270 */
[----:B------:R-:W-:Y:S01]  /*c280*/  ISETP.GE.AND P3, PT, R16, R132, PT ;  /* 0x000000841000720c */ /* 0x000fe20003f66270 */
[----:B------:R-:W-:Y:S01]  /*c290*/  HMMA.16816.F32.BF16 R44, R8, R102, R44 ;  /* 0x00000066082c723c */ /* 0x000fe2000004182c */
[----:B------:R-:W-:-:S02]  /*c2a0*/  IADD3 R20, R0, 0x19, RZ ;  /* 0x0000001900147810 */ /* 0x000fc40007ffe0ff */
[----:B------:R-:W-:-:S05]  /*c2b0*/  IADD3 R21, R0, 0x21, RZ ;  /* 0x0000002100157810 */ /* 0x000fca0007ffe0ff */
[----:B------:R-:W-:Y:S01]  /*c2c0*/  HMMA.16816.F32.BF16 R4, R8, R18, R4 ;  /* 0x000000120804723c */ /* 0x000fe20000041804 */
[----:B------:R-:W2:Y:S07]  /*c2d0*/  LDSM.16.M88.4 R8, [R140+0x1800] ;  /* 0x001800008c08783b */ /* 0x000eae0000000200 */
[C---:B-1----:R-:W-:Y:S08]  /*c2e0*/  HMMA.16816.F32.BF16 R92, R12.reuse, R112, R92 ;  /* 0x000000700c5c723c */ /* 0x042ff0000004185c */
[C---:B----4-:R-:W-:Y:S07]  /*c2f0*/  HMMA.16816.F32.BF16 R84, R12.reuse, R96, R84 ;  /* 0x000000600c54723c */ /* 0x050fee0000041854 */
[----:B------:R-:W-:Y:S01]  /*c300*/  FSEL R96, R23, -INF , !P4 ;  /* 0xff80000017607808 */ /* 0x000fe20006000000 */
[----:B------:R-:W-:Y:S01]  /*c310*/  HMMA.16816.F32.BF16 R88, R12, R114, R88 ;  /* 0x000000720c58723c */ /* 0x000fe20000041858 */
[----:B------:R-:W-:-:S02]  /*c320*/  ISETP.GE.AND P4, PT, R16, R133, PT ;  /* 0x000000851000720c */ /* 0x000fc40003f86270 */
[----:B------:R-:W1:Y:S05]  /*c330*/  LDSM.16.M88.4 R16, [R140+0x2000] ;  /* 0x002000008c10783b */ /* 0x000e6a0000000200 */
[----:B------:R-:W-:Y:S01]  /*c340*/  FSEL R97, R92, -INF , !P5 ;  /* 0xff8000005c617808 */ /* 0x000fe20006800000 */
[----:B------:R-:W-:Y:S01]  /*c350*/  HMMA.16816.F32.BF16 R80, R12, R98, R80 ;  /* 0x000000620c50723c */ /* 0x000fe20000041850 */
[----:B------:R-:W-:Y:S02]  /*c360*/  FSEL R94, R94, -INF , !P0 ;  /* 0xff8000005e5e7808 */ /* 0x000fe40004000000 */
[C---:B------:R-:W-:Y:S02]  /*c370*/  ISETP.GE.AND P5, PT, R20.reuse, R132, PT ;  /* 0x000000841400720c */ /* 0x040fe40003fa6270 */
[----:B------:R-:W-:-:S02]  /*c380*/  ISETP.GE.AND P0, PT, R20, R133, PT ;  /* 0x000000851400720c */ /* 0x000fc40003f06270 */
[----:B------:R-:W-:Y:S01]  /*c390*/  IADD3 R20, R0, 0x20, RZ ;  /* 0x0000002000147810 */ /* 0x000fe20007ffe0ff */
[C---:B--2---:R-:W-:Y:S01]  /*c3a0*/  HMMA.16816.F32.BF16 R76, R12.reuse, R8, R76 ;  /* 0x000000080c4c723c */ /* 0x044fe2000004184c */
[----:B------:R-:W-:Y:S02]  /*c3b0*/  FSEL R93, R93, -INF , !P1 ;  /* 0xff8000005d5d7808 */ /* 0x000fe40004800000 */
[----:B------:R-:W-:Y:S02]  /*c3c0*/  FSEL R28, R95, -INF , !P2 ;  /* 0xff8000005f1c7808 */ /* 0x000fe40005000000 */
[C---:B------:R-:W-:Y:S02]  /*c3d0*/  ISETP.GE.AND P1, PT, R20.reuse, R132, PT ;  /* 0x000000841400720c */ /* 0x040fe40003f26270 */
[----:B------:R-:W-:Y:S01]  /*c3e0*/  ISETP.GE.AND P2, PT, R20, R133, PT ;  /* 0x000000851400720c */ /* 0x000fe20003f46270 */
[----:B------:R-:W-:Y:S01]  /*c3f0*/  HMMA.16816.F32.BF16 R72, R12, R10, R72 ;  /* 0x0000000a0c48723c */ /* 0x000fe20000041848 */
[----:B------:R-:W-:-:S02]  /*c400*/  IADD3 R20, R0, 0x28, RZ ;  /* 0x0000002800147810 */ /* 0x000fc40007ffe0ff */
[----:B------:R-:W-:Y:S02]  /*c410*/  FSEL R31, R88, -INF , !P3 ;  /* 0xff800000581f7808 */ /* 0x000fe40005800000 */
[----:B------:R-:W-:Y:S02]  /*c420*/  FSEL R92, R90, -INF , !P4 ;  /* 0xff8000005a5c7808 */ /* 0x000fe40006000000 */
[----:B------:R-:W-:Y:S02]  /*c430*/  FSEL R89, R89, -INF , !P5 ;  /* 0xff80000059597808 */ /* 0x000fe40006800000 */
[----:B------:R-:W-:Y:S02]  /*c440*/  FSEL R130, R91, -INF , !P0 ;  /* 0xff8000005b827808 */ /* 0x000fe40004000000 */
[C---:B------:R-:W-:Y:S02]  /*c450*/  ISETP.GE.AND P3, PT, R21.reuse, R132, PT ;  /* 0x000000841500720c */ /* 0x040fe40003f66270 */
[----:B------:R-:W-:-:S02]  /*c460*/  ISETP.GE.AND P4, PT, R21, R133, PT ;  /* 0x000000851500720c */ /* 0x000fc40003f86270 */
[----:B------:R-:W-:Y:S02]  /*c470*/  IADD3 R8, R0, 0x29, RZ ;  /* 0x0000002900087810 */ /* 0x000fe40007ffe0ff */
[CC--:B------:R-:W-:Y:S01]  /*c480*/  ISETP.GE.AND P5, PT, R20.reuse, R132.reuse, PT ;  /* 0x000000841400720c */ /* 0x0c0fe20003fa6270 */
[C---:B-1----:R-:W-:Y:S01]  /*c490*/  HMMA.16816.F32.BF16 R68, R12.reuse, R16, R68 ;  /* 0x000000100c44723c */ /* 0x042fe20000041844 */
[-C--:B------:R-:W-:Y:S02]  /*c4a0*/  ISETP.GE.AND P0, PT, R20, R133.reuse, PT ;  /* 0x000000851400720c */ /* 0x080fe40003f06270 */
[----:B------:R-:W1:Y:S01]  /*c4b0*/  LDSM.16.M88.4 R20, [R140+0x2800] ;  /* 0x002800008c14783b */ /* 0x000e620000000200 */
[----:B------:R-:W-:Y:S02]  /*c4c0*/  FSEL R121, R84, -INF , !P1 ;  /* 0xff80000054797808 */ /* 0x000fe40004800000 */
[----:B------:R-:W-:Y:S02]  /*c4d0*/  FSEL R100, R86, -INF , !P2 ;  /* 0xff80000056647808 */ /* 0x000fe40005000000 */
[C---:B------:R-:W-:Y:S01]  /*c4e0*/  ISETP.GE.AND P1, PT, R8.reuse, R132, PT ;  /* 0x000000840800720c */ /* 0x040fe20003f26270 */
[----:B------:R-:W-:Y:S01]  /*c4f0*/  HMMA.16816.F32.BF16 R56, R12, R18, R56 ;  /* 0x000000120c38723c */ /* 0x000fe20000041838 */
        /* <DEDUP_REMOVED lines=16> */
[----:B------:R-:W-:Y:S01]  /*c600*/  ISETP.GE.AND P2, PT, R8, R133, PT ;  /* 0x000000850800720c */ /* 0x000fe20003f46270 */
[----:B-1----:R-:W-:Y:S01]  /*c610*/  HMMA.16816.F32.BF16 R52, R12, R20, R52 ;  /* 0x000000140c34723c */ /* 0x002fe20000041834 */
[----:B------:R-:W1:Y:S01]  /*c620*/  LDSM.16.M88.4 R8, [R140+0x3000] ;  /* 0x003000008c08783b */ /* 0x000e620000000200 */
[----:B------:R-:W-:Y:S02]  /*c630*/  FSEL R67, R76, -INF , !P3 ;  /* 0xff8000004c437808 */ /* 0x000fe40005800000 */
[----:B------:R-:W-:-:S02]  /*c640*/  FSEL R102, R78, -INF , !P4 ;  /* 0xff8000004e667808 */ /* 0x000fc40006000000 */
[C---:B------:R-:W-:Y:S02]  /*c650*/  ISETP.GE.AND P3, PT, R16.reuse, R132, PT ;  /* 0x000000841000720c */ /* 0x040fe40003f66270 */
[----:B------:R-:W-:Y:S01]  /*c660*/  ISETP.GE.AND P4, PT, R16, R133, PT ;  /* 0x000000851000720c */ /* 0x000fe20003f86270 */
[----:B------:R-:W-:Y:S01]  /*c670*/  HMMA.16816.F32.BF16 R44, R12, R22, R44 ;  /* 0x000000160c2c723c */ /* 0x000fe2000004182c */
        /* <DEDUP_REMOVED lines=10> */
[----:B------:R-:W2:Y:S01]  /*c720*/  LDSM.16.M88.4 R16, [R140+0x3800] ;  /* 0x003800008c10783b */ /* 0x000ea20000000200 */
[----:B------:R-:W-:Y:S01]  /*c730*/  IADD3 R20, R0, 0x49, RZ ;  /* 0x0000004900147810 */ /* 0x000fe20007ffe0ff */
[----:B------:R-:W-:-:S04]  /*c740*/  DEPBAR.LE SB0, 0x0 ;  /* 0x000080000000791a */ /* 0x000fc80000000000 */
[----:B------:R-:W-:Y:S02]  /*c750*/  FSEL R107, R68, -INF , !P5 ;  /* 0xff800000446b7808 */ /* 0x000fe40006800000 */
[----:B------:R-:W-:Y:S02]  /*c760*/  FSEL R118, R70, -INF , !P0 ;  /* 0xff80000046767808 */ /* 0x000fe40004000000 */
[C---:B------:R-:W-:Y:S01]  /*c770*/  ISETP.GE.AND P5, PT, R20.reuse, R132, PT ;  /* 0x000000841400720c */ /* 0x040fe20003fa6270 */
[----:B-1----:R-:W-:Y:S01]  /*c780*/  HMMA.16816.F32.BF16 R40, R12, R8, R40 ;  /* 0x000000080c28723c */ /* 0x002fe20000041828 */
[----:B------:R-:W-:Y:S02]  /*c790*/  ISETP.GE.AND P0, PT, R20, R133, PT ;  /* 0x000000851400720c */ /* 0x000fe40003f06270 */
[----:B------:R-:W-:Y:S02]  /*c7a0*/  IADD3 R20, R0, 0x50, RZ ;  /* 0x0000005000147810 */ /* 0x000fe40007ffe0ff */
[----:B------:R-:W-:-:S02]  /*c7b0*/  FSEL R114, R75, -INF , !P4 ;  /* 0xff8000004b727808 */ /* 0x000fc40006000000 */
[----:B------:R-:W-:Y:S01]  /*c7c0*/  FSEL R109, R69, -INF , !P1 ;  /* 0xff800000456d7808 */ /* 0x000fe20004800000 */
[----:B------:R-:W-:Y:S01]  /*c7d0*/  HMMA.16816.F32.BF16 R36, R12, R10, R36 ;  /* 0x0000000a0c24723c */ /* 0x000fe20000041824 */
[----:B------:R-:W-:Y:S02]  /*c7e0*/  FSEL R124, R71, -INF , !P2 ;  /* 0xff800000477c7808 */ /* 0x000fe40005000000 */
[-C--:B------:R-:W-:Y:S02]  /*c7f0*/  ISETP.GE.AND P4, PT, R60, R133.reuse, PT ;  /* 0x000000853c00720c */ /* 0x080fe40003f86270 */
[C---:B------:R-:W-:Y:S02]  /*c800*/  ISETP.GE.AND P1, PT, R20.reuse, R132, PT ;  /* 0x000000841400720c */ /* 0x040fe40003f26270 */
[----:B------:R-:W-:Y:S02]  /*c810*/  ISETP.GE.AND P2, PT, R20, R133, PT ;  /* 0x000000851400720c */ /* 0x000fe40003f46270 */
[----:B------:R-:W-:-:S02]  /*c820*/  IADD3 R21, R0, 0x51, RZ ;  /* 0x0000005100157810 */ /* 0x000fc40007ffe0ff */
[C---:B------:R-:W-:Y:S02]  /*c830*/  IADD3 R20, R0.reuse, 0x58, RZ ;  /* 0x0000005800147810 */ /* 0x040fe40007ffe0ff */
[----:B------:R-:W-:Y:S02]  /*c840*/  IADD3 R8, R0, 0x59, RZ ;  /* 0x0000005900087810 */ /* 0x000fe40007ffe0ff */
[----:B------:R-:W-:Y:S02]  /*c850*/  FSEL R117, R73, -INF , !P3 ;  /* 0xff80000049757808 */ /* 0x000fe40005800000 */
[----:B------:R-:W-:Y:S02]  /*c860*/  FSEL R120, R58, -INF , !P4 ;  /* 0xff8000003a787808 */ /* 0x000fe40006000000 */
[----:B------:R-:W-:Y:S02]  /*c870*/  FSEL R122, R59, -INF , !P0 ;  /* 0xff8000003b7a7808 */ /* 0x000fe40004000000 */
[----:B------:R-:W-:Y:S01]  /*c880*/  FSEL R105, R52, -INF , !P1 ;  /* 0xff80000034697808 */ /* 0x000fe20004800000 */
[----:B--2---:R-:W-:Y:S01]  /*c890*/  HMMA.16816.F32.BF16 R32, R12, R16, R32 ;  /* 0x000000100c20723c */ /* 0x004fe20000041820 */
[----:B------:R-:W-:-:S02]  /*c8a0*/  FSEL R112, R54, -INF , !P2 ;  /* 0xff80000036707808 */ /* 0x000fc40005000000 */
[-C--:B------:R-:W-:Y:S02]  /*c8b0*/  ISETP.GE.AND P3, PT, R60, R132.reuse, PT ;  /* 0x000000843c00720c */ /* 0x080fe40003f66270 */
[-C--:B------:R-:W-:Y:S02]  /*c8c0*/  ISETP.GE.AND P4, PT, R21, R133.reuse, PT ;  /* 0x000000851500720c */ /* 0x080fe40003f86270 */
[-C--:B------:R-:W-:Y:S01]  /*c8d0*/  ISETP.GE.AND P1, PT, R20, R133.reuse, PT ;  /* 0x000000851400720c */ /* 0x080fe20003f26270 */
[----:B------:R-:W-:Y:S01]  /*c8e0*/  HMMA.16816.F32.BF16 R4, R12, R18, R4 ;  /* 0x000000120c04723c */ /* 0x000fe20000041804 */
[----:B------:R-:W-:Y:S01]  /*c8f0*/  BAR.SYNC.DEFER_BLOCKING 0x0 ;  /* 0x0000000000007b1d */ /* 0x000fe20000010000 */
        /* <DEDUP_REMOVED lines=8> */
[----:B------:R-:W-:-:S02]  /*c980*/  FSEL R108, R46, -INF , !P1 ;  /* 0xff8000002e6c7808 */ /* 0x000fc40004800000 */
[-C--:B------:R-:W-:Y:S02]  /*c990*/  ISETP.GE.AND P3, PT, R21, R132.reuse, PT ;  /* 0x000000841500720c */ /* 0x080fe40003f66270 */
[CC--:B------:R-:W-:Y:S02]  /*c9a0*/  ISETP.GE.AND P4, PT, R8.reuse, R132.reuse, PT ;  /* 0x000000840800720c */ /* 0x0c0fe40003f86270 */
[----:B------:R-:W-:Y:S02]  /*c9b0*/  ISETP.GE.AND P6, PT, R8, R133, PT ;  /* 0x000000850800720c */ /* 0x000fe40003fc6270 */
[----:B------:R-:W-:Y:S02]  /*c9c0*/  ISETP.GE.AND P1, PT, R9, R132, PT ;  /* 0x000000840900720c */ /* 0x000fe40003f26270 */
[----:B------:R-:W-:Y:S02]  /*c9d0*/  IADD3 R8, R0, 0x68, RZ ;  /* 0x0000006800087810 */ /* 0x000fe40007ffe0ff */
[----:B------:R-:W-:-:S02]  /*c9e0*/  FSEL R111, R44, -INF , !P5 ;  /* 0xff8000002c6f7808 */ /* 0x000fc40006800000 */
[-C--:B------:R-:W-:Y:S02]  /*c9f0*/  ISETP.GE.AND P5, PT, R9, R133.reuse, PT ;  /* 0x000000850900720c */ /* 0x080fe40003fa6270 */
[----:B------:R-:W-:Y:S02]  /*ca00*/  FSEL R103, R53, -INF , !P3 ;  /* 0xff80000035677808 */ /* 0x000fe40005800000 */
[----:B------:R-:W-:Y:S02]  /*ca10*/  P2R R9, PR, RZ, 0x2 ;  /* 0x00000002ff097803 */ /* 0x000fe40000000000 */
        /* <DEDUP_REMOVED lines=9> */
[----:B------:R-:W-:Y:S02]  /*cab0*/  ISETP.NE.AND P0, PT, R9, RZ, PT ;  /* 0x000000ff0900720c */ /* 0x000fe40003f05270 */
[----:B------:R-:W-:Y:S02]  /*cac0*/  FSEL R58, R43, -INF , !P5 ;  /* 0xff8000002b3a7808 */ /* 0x000fe40006800000 */
[----:B------:R-:W-:Y:S02]  /*cad0*/  ISETP.GE.AND P5, PT, R8, R132, PT ;  /* 0x000000840800720c */ /* 0x000fe40003fa6270 */
[----:B------:R-:W-:Y:S02]  /*cae0*/  IADD3 R9, R0, 0x69, RZ ;  /* 0x0000006900097810 */ /* 0x000fe40007ffe0ff */
[----:B------:R-:W-:Y:S02]  /*caf0*/  FSEL R57, R41, -INF , !P0 ;  /* 0xff80000029397808 */ /* 0x000fe40004000000 */
[----:B------:R-:W-:-:S02]  /*cb00*/  FSEL R41, R33, -INF , !P5 ;  /* 0xff80000021297808 */ /* 0x000fc40006800000 */
[----:B------:R-:W-:Y:S02]  /*cb10*/  FSEL R101, R45, -INF , !P2 ;  /* 0xff8000002d657808 */ /* 0x000fe40005000000 */
[----:B------:R-:W-:Y:S02]  /*cb20*/  FSEL R61, R40, -INF , !P4 ;  /* 0xff800000283d7808 */ /* 0x000fe40006000000 */
[----:B------:R-:W-:Y:S02]  /*cb30*/  FSEL R62, R38, -INF , !P1 ;  /* 0xff800000263e7808 */ /* 0x000fe40004800000 */
[----:B------:R-:W-:Y:S02]  /*cb40*/  ISETP.GE.AND P5, PT, R50, 0x2, PT ;  /* 0x000000023200780c */ /* 0x000fe40003fa6270 */
[----:B------:R-:W-:Y:S02]  /*cb50*/  ISETP.NE.AND P4, PT, R30, RZ, PT ;  /* 0x000000ff1e00720c */ /* 0x000fe40003f85270 */
[----:B------:R-:W-:-:S02]  /*cb60*/  ISETP.GE.AND P2, PT, R9, R132, PT ;  /* 0x000000840900720c */ /* 0x000fc40003f46270 */
[-C--:B------:R-:W-:Y:S02]  /*cb70*/  ISETP.GE.AND P0, PT, R9, R133.reuse, PT ;  /* 0x000000850900720c */ /* 0x080fe40003f06270 */
[----:B------:R-:W-:Y:S02]  /*cb80*/  ISETP.GE.AND P1, PT, R8, R133, PT ;  /* 0x000000850800720c */ /* 0x000fe40003f26270 */
[----:B------:R-:W-:Y:S02]  /*cb90*/  IADD3 R9, R0, 0x78, RZ ;  /* 0x0000007800097810 */ /* 0x000fe40007ffe0ff */
[----:B------:R-:W-:Y:S02]  /*cba0*/  FSEL R60, R39, -INF , !P0 ;  /* 0xff800000273c7808 */ /* 0x000fe40004000000 */
[----:B------:R-:W-:Y:S02]  /*cbb0*/  FSEL R8, R27, -INF , !P4 ;  /* 0xff8000001b087808 */ /* 0x000fe40006000000 */
[----:B------:R-:W-:-:S02]  /*cbc0*/  P2R R10, PR, RZ, 0x2 ;  /* 0x00000002ff0a7803 */ /* 0x000fc40000000000 */
[CC--:B------:R-:W-:Y:S02]  /*cbd0*/  ISETP.GE.AND P4, PT, R9.reuse, R132.reuse, PT ;  /* 0x000000840900720c */ /* 0x0c0fe40003f86270 */
[-C--:B------:R-:W-:Y:S02]  /*cbe0*/  ISETP.GE.AND P1, PT, R9, R133.reuse, PT ;  /* 0x000000850900720c */ /* 0x080fe40003f26270 */
[C---:B------:R-:W-:Y:S02]  /*cbf0*/  ISETP.GE.AND P0, PT, R0.reuse, R132, PT ;  /* 0x000000840000720c */ /* 0x040fe40003f06270 */
[C---:B------:R-:W-:Y:S02]  /*cc00*/  IADD3 R9, R0.reuse, 0x79, RZ ;  /* 0x0000007900097810 */ /* 0x040fe40007ffe0ff */
[----:B------:R-:W-:Y:S02]  /*cc10*/  FSEL R53, R37, -INF , !P2 ;  /* 0xff80000025357808 */ /* 0x000fe40005000000 */
[----:B------:R-:W-:-:S02]  /*cc20*/  ISETP.GE.AND P2, PT, R0, R133, PT ;  /* 0x000000850000720c */ /* 0x000fc40003f46270 */
[----:B------:R-:W-:Y:S02]  /*cc30*/  FSEL R43, R32, -INF , !P6 ;  /* 0xff800000202b7808 */ /* 0x000fe40007000000 */
[----:B------:R-:W-:Y:S02]  /*cc40*/  FSEL R34, R34, -INF , !P3 ;  /* 0xff80000022227808 */ /* 0x000fe40005800000 */
[----:B------:R-:W-:Y:S02]  /*cc50*/  FSEL R0, R24, -INF , !P0 ;  /* 0xff80000018007808 */ /* 0x000fe40004000000 */
[----:B------:R-:W-:Y:S02]  /*cc60*/  ISETP.NE.AND P6, PT, R10, RZ, PT ;  /* 0x000000ff0a00720c */ /* 0x000fe40003fc5270 */
[C---:B------:R-:W-:Y:S02]  /*cc70*/  ISETP.GE.AND P3, PT, R9.reuse, R132, PT ;  /* 0x000000840900720c */ /* 0x040fe40003f66270 */
[----:B------:R-:W-:-:S02]  /*cc80*/  ISETP.GE.AND P0, PT, R9, R133, PT ;  /* 0x000000850900720c */ /* 0x000fc40003f06270 */
        /* <DEDUP_REMOVED lines=67> */
.L_x_6608:
[----:B------:R-:W-:-:S05]  /*d0c0*/  IMAD.MOV.U32 R4, RZ, RZ, c[0x0][0x198] ;  /* 0x00006600ff047624 */ /* 0x000fca00078e00ff */
[----:B------:R-:W-:-:S04]  /*d0d0*/  LEA R4, -R4, RZ, 0x7 ;  /* 0x000000ff04047211 */ /* 0x000fc800078e39ff */
[----:B------:R-:W-:Y:S02]  /*d0e0*/  SHF.R.S32.HI R2, RZ, 0x1f, R4 ;  /* 0x0000001fff027819 */ /* 0x000fe40000011404 */
.L_x_6609:
[----:B------:R-:W-:Y:S01]  /*d0f0*/  ULDC.64 UR4, c[0x0][0x198] ;  /* 0x0000660000047ab9 */ /* 0x000fe20000000a00 */
[C---:B------:R-:W-:Y:S01]  /*d100*/  LEA R160, P0, R4.reuse, R160, 0x1 ;  /* 0x000000a004a07211 */ /* 0x040fe200078008ff */
[----:B------:R-:W-:Y:S02]  /*d110*/  USHF.L.U32 UR9, UR4, 0x5, URZ ;  /* 0x0000000504097899 */ /* 0x000fe4000800063f */
[----:B------:R-:W-:Y:S01]  /*d120*/  UMOV UR8, 0x5 ;  /* 0x0000000500087882 */ /* 0x000fe20000000000 */
[----:B------:R-:W-:Y:S01]  /*d130*/  LEA.HI.X R159, R4, R159, R2, 0x1, P0 ;  /* 0x0000009f049f7211 */ /* 0x000fe200000f0c02 */
[----:B------:R-:W-:Y:S02]  /*d140*/  USHF.L.U64.HI UR5, UR4, UR8, UR5 ;  /* 0x0000000804057299 */ /* 0x000fe40008010205 */
[----:B------:R-:W-:Y:S02]  /*d150*/  IADD3 R14, P0, R160, UR9, RZ ;  /* 0x00000009a00e7c10 */ /* 0x000fe4000ff1e0ff */
[----:B------:R-:W-:-:S02]  /*d160*/  IMAD.MOV.U32 R161, RZ, RZ, R159 ;  /* 0x000000ffffa17224 */ /* 0x000fc400078e009f */
        /* <DEDUP_REMOVED lines=25> */
.L_x_6607:
        /* <DEDUP_REMOVED lines=64> */
[-C--:B------:R-:W-:Y:S01]  /*d700*/  LEA R149, R51, R152.reuse, 0x1 ;  /* 0x0000009833957211 */ /* 0x080fe200078e08ff */
[----:B------:R-:W2:Y:S01]  /*d710*/  SHFL.BFLY PT, R5, R6, 0x2, 0x1f ;  /* 0x0c401f0006057f89 */ /* 0x000ea200000e0000 */
[----:B------:R-:W-:-:S02]  /*d720*/  LEA R150, R49, R152, 0x1 ;  /* 0x0000009831967211 */ /* 0x000fc400078e08ff */
[----:B------:R-:W-:Y:S01]  /*d730*/  LEA R148, R49, R149, 0x1 ;  /* 0x0000009531947211 */ /* 0x000fe200078e08ff */
[----:B------:R-:W-:Y:S04]  /*d740*/  LDSM.16.MT88.4 R68, [R152+0x6000] ;  /* 0x006000009844783b */ /* 0x000fe80000004200 */
[----:B------:R-:W-:Y:S04]  /*d750*/  LDSM.16.MT88.4 R72, [R150+0x6000] ;  /* 0x006000009648783b */ /* 0x000fe80000004200 */
        /* <DEDUP_REMOVED lines=21> */
[----:B------:R-:W1:Y:S01]  /*d8b0*/  LDSM.16.MT88.4 R88, [R149+0x6000] ;  /* 0x006000009558783b */ /* 0x000e620000004200 */
[----:B------:R-:W-:-:S02]  /*d8c0*/  FFMA.FTZ R32, R97, c[0x0][0x23c], -R52 ;  /* 0x00008f0061207a23 */ /* 0x000fc40000010834 */
[----:B------:R-:W2:Y:S01]  /*d8d0*/  MUFU.EX2 R37, R37 ;  /* 0x0000002500257308 */ /* 0x000ea20000000800 */
[--C-:B------:R-:W-:Y:S02]  /*d8e0*/  FFMA.FTZ R40, R26, c[0x0][0x23c], -R21.reuse ;  /* 0x00008f001a287a23 */ /* 0x100fe40000010815 */
[--C-:B------:R-:W-:Y:S02]  /*d8f0*/  FFMA.FTZ R35, R8, c[0x0][0x23c], -R21.reuse ;  /* 0x00008f0008237a23 */ /* 0x100fe40000010815 */
[--C-:B------:R-:W-:Y:S01]  /*d900*/  FFMA.FTZ R38, R134, c[0x0][0x23c], -R21.reuse ;  /* 0x00008f0086267a23 */ /* 0x100fe20000010815 */
[----:B------:R-:W3:Y:S01]  /*d910*/  LDSM.16.MT88.4 R8, [R152+0x6800] ;  /* 0x006800009808783b */ /* 0x000ee20000004200 */
[----:B------:R-:W-:Y:S01]  /*d920*/  FFMA.FTZ R29, R96, c[0x0][0x23c], -R21 ;  /* 0x00008f00601d7a23 */ /* 0x000fe20000010815 */
[----:B------:R-:W-:Y:S01]  /*d930*/  MUFU.EX2 R36, R36 ;  /* 0x0000002400247308 */ /* 0x000fe20000000800 */
[--C-:B------:R-:W-:Y:S02]  /*d940*/  FFMA.FTZ R26, R31, c[0x0][0x23c], -R52.reuse ;  /* 0x00008f001f1a7a23 */ /* 0x100fe40000010834 */
[----:B------:R-:W-:-:S02]  /*d950*/  FFMA.FTZ R25, R93, c[0x0][0x23c], -R52 ;  /* 0x00008f005d197a23 */ /* 0x000fc40000010834 */
[--C-:B------:R-:W-:Y:S02]  /*d960*/  FFMA.FTZ R31, R94, c[0x0][0x23c], -R21.reuse ;  /* 0x00008f005e1f7a23 */ /* 0x100fe40000010815 */
[--C-:B------:R-:W-:Y:S01]  /*d970*/  FFMA.FTZ R28, R28, c[0x0][0x23c], -R21.reuse ;  /* 0x00008f001c1c7a23 */ /* 0x100fe20000010815 */
[----:B------:R-:W4:Y:S01]  /*d980*/  MUFU.EX2 R33, R33 ;  /* 0x0000002100217308 */ /* 0x000f220000000800 */
[----:B--2---:R-:W-:Y:S01]  /*d990*/  F2FP.BF16.PACK_AB R84, R37, R44 ;  /* 0x0000002c2554723e */ /* 0x004fe200000010ff */
[--C-:B------:R-:W-:Y:S02]  /*d9a0*/  FFMA.FTZ R27, R92, c[0x0][0x23c], -R21.reuse ;  /* 0x00008f005c1b7a23 */ /* 0x100fe40000010815 */
[----:B------:R-:W-:Y:S02]  /*d9b0*/  FFMA.FTZ R22, R130, c[0x0][0x23c], -R21 ;  /* 0x00008f0082167a23 */ /* 0x000fe40000010815 */
[--C-:B------:R-:W-:Y:S02]  /*d9c0*/  FFMA.FTZ R42, R121, c[0x0][0x23c], -R52.reuse ;  /* 0x00008f00792a7a23 */ /* 0x100fe40000010834 */
[----:B------:R-:W-:Y:S01]  /*d9d0*/  MUFU.EX2 R40, R40 ;  /* 0x0000002800287308 */ /* 0x000fe20000000800 */
[----:B------:R-:W-:-:S02]  /*d9e0*/  FFMA.FTZ R3, R119, c[0x0][0x23c], -R52 ;  /* 0x00008f0077037a23 */ /* 0x000fc40000010834 */
[--C-:B------:R-:W-:Y:S02]  /*d9f0*/  FFMA.FTZ R39, R125, c[0x0][0x23c], -R52.reuse ;  /* 0x00008f007d277a23 */ /* 0x100fe40000010834 */
[----:B------:R-:W-:Y:S02]  /*da00*/  FFMA.FTZ R46, R123, c[0x0][0x23c], -R52 ;  /* 0x00008f007b2e7a23 */ /* 0x000fe40000010834 */
[--C-:B------:R-:W-:Y:S01]  /*da10*/  FFMA.FTZ R51, R100, c[0x0][0x23c], -R21.reuse ;  /* 0x00008f0064337a23 */ /* 0x100fe20000010815 */
[----:B------:R-:W2:Y:S01]  /*da20*/  MUFU.EX2 R35, R35 ;  /* 0x0000002300237308 */ /* 0x000ea20000000800 */
[----:B----4-:R-:W-:Y:S01]  /*da30*/  F2FP.BF16.PACK_AB R86, R33, R36 ;  /* 0x000000242156723e */ /* 0x010fe200000010ff */
[--C-:B------:R-:W-:Y:S02]  /*da40*/  FFMA.FTZ R56, R126, c[0x0][0x23c], -R21.reuse ;  /* 0x00008f007e387a23 */ /* 0x100fe40000010815 */
[--C-:B------:R-:W-:Y:S02]  /*da50*/  FFMA.FTZ R54, R66, c[0x0][0x23c], -R21.reuse ;  /* 0x00008f0042367a23 */ /* 0x100fe40000010815 */
[----:B------:R-:W-:-:S02]  /*da60*/  FFMA.FTZ R49, R128, c[0x0][0x23c], -R21 ;  /* 0x00008f0080317a23 */ /* 0x000fc40000010815 */
[----:B------:R-:W-:Y:S01]  /*da70*/  MUFU.EX2 R38, R38 ;  /* 0x0000002600267308 */ /* 0x000fe20000000800 */
[--C-:B------:R-:W-:Y:S02]  /*da80*/  FFMA.FTZ R66, R65, c[0x0][0x23c], -R52.reuse ;  /* 0x00008f0041427a23 */ /* 0x100fe40000010834 */
[--C-:B------:R-:W-:Y:S02]  /*da90*/  FFMA.FTZ R100, R67, c[0x0][0x23c], -R52.reuse ;  /* 0x00008f0043647a23 */ /* 0x100fe40000010834 */
[----:B------:R-:W-:Y:S02]  /*daa0*/  FFMA.FTZ R65, R102, c[0x0][0x23c], -R21 ;  /* 0x00008f0066417a23 */ /* 0x000fe40000010815 */
        /* <DEDUP_REMOVED lines=34> */
[----:B-1----:R-:W-:Y:S01]  /*dcd0*/  HMMA.16816.F32.BF16 R76, R84, R88, RZ ;  /* 0x00000058544c723c */ /* 0x002fe200000418ff */
[----:B------:R-:W-:Y:S01]  /*dce0*/  FFMA.FTZ R53, R58, c[0x0][0x23c], -R21 ;  /* 0x00008f003a357a23 */ /* 0x000fe20000010815 */
[----:B------:R-:W1:Y:S01]  /*dcf0*/  MUFU.EX2 R28, R28 ;  /* 0x0000001c001c7308 */ /* 0x000e620000000800 */
[----:B------:R-:W-:-:S02]  /*dd00*/  FFMA.FTZ R57, R57, c[0x0][0x23c], -R52 ;  /* 0x00008f0039397a23 */ /* 0x000fc40000010834 */
[----:B------:R-:W-:Y:S02]  /*dd10*/  FFMA.FTZ R55, R55, c[0x0][0x23c], -R52 ;  /* 0x00008f0037377a23 */ /* 0x000fe40000010834 */
[--C-:B------:R-:W-:Y:S01]  /*dd20*/  FFMA.FTZ R64, R64, c[0x0][0x23c], -R21.reuse ;  /* 0x00008f0040407a23 */ /* 0x100fe20000010815 */
        /* <DEDUP_REMOVED lines=8> */
[----:B------:R-:W4:Y:S01]  /*ddb0*/  MUFU.EX2 R22, R22 ;  /* 0x0000001600167308 */ /* 0x000f220000000800 */
[----:B------:R-:W-:-:S02]  /*ddc0*/  FADD.FTZ R38, R38, R35 ;  /* 0x0000002326267221 */ /* 0x000fc40000010000 */
[----:B------:R-:W-:Y:S02]  /*ddd0*/  FFMA.FTZ R60, R41, c[0x0][0x23c], -R52 ;  /* 0x00008f00293c7a23 */ /* 0x000fe40000010834 */
[----:B------:R-:W-:Y:S01]  /*dde0*/  FADD.FTZ R38, R29, R38 ;  /* 0x000000261d267221 */ /* 0x000fe20000010000 */
[C---:B------:R-:W-:Y:S01]  /*ddf0*/  HMMA.16816.F32.BF16 R80, R84.reuse, R4, RZ ;  /* 0x000000045450723c */ /* 0x040fe200000418ff */
        /* <DEDUP_REMOVED lines=8> */
[----:B------:R-:W-:-:S02]  /*de80*/  FADD.FTZ R31, R31, R38 ;  /* 0x000000261f1f7221 */ /* 0x000fc40000010000 */
[--C-:B------:R-:W-:Y:S02]  /*de90*/  FFMA.FTZ R43, R43, c[0x0][0x23c], -R52.reuse ;  /* 0x00008f002b2b7a23 */ /* 0x100fe40000010834 */
[----:B------:R-:W-:Y:S01]  /*dea0*/  F2FP.BF16.PACK_AB R6, R23, R26 ;  /* 0x0000001a1706723e */ /* 0x000fe200000010ff */
[----:B------:R-:W-:Y:S01]  /*deb0*/  FADD.FTZ R28, R28, R31 ;  /* 0x0000001f1c1c7221 */ /* 0x000fe20000010000 */
[----:B----4-:R-:W-:Y:S01]  /*dec0*/  F2FP.BF16.PACK_AB R7, R22, R27 ;  /* 0x0000001b1607723e */ /* 0x010fe200000010ff */
[----:B------:R-:W-:Y:S01]  /*ded0*/  MUFU.EX2 R39, R39 ;  /* 0x0000002700277308 */ /* 0x000fe20000000800 */
[----:B------:R-:W-:Y:S02]  /*dee0*/  FFMA.FTZ R41, R47, c[0x0][0x23c], -R52 ;  /* 0x00008f002f297a23 */ /* 0x000fe40000010834 */
[----:B------:R-:W-:Y:S02]  /*def0*/  FADD.FTZ R27, R27, R28 ;  /* 0x0000001c1b1b7221 */ /* 0x000fe40000010000 */
[----:B------:R-:W-:Y:S01]  /*df00*/  FFMA.FTZ R21, R20, c[0x0][0x23c], -R21 ;  /* 0x00008f0014157a23 */ /* 0x000fe20000010815 */
[----:B---3--:R-:W-:Y:S01]  /*df10*/  HMMA.16816.F32.BF16 R96, R4, R8, R96 ;  /* 0x000000080460723c */ /* 0x008fe20000041860 */
[----:B------:R-:W-:Y:S01]  /*df20*/  FADD.FTZ R22, R22, R27 ;  /* 0x0000001b16167221 */ /* 0x000fe20000010000 */
[----:B------:R-:W-:Y:S01]  /*df30*/  MUFU.EX2 R46, R46 ;  /* 0x0000002e002e7308 */ /* 0x000fe20000000800 */
[----:B------:R-:W-:-:S05]  /*df40*/  FFMA.FTZ R45, R45, c[0x0][0x23c], -R52 ;  /* 0x00008f002d2d7a23 */ /* 0x000fca0000010834 */
        /* <DEDUP_REMOVED lines=31> */
[----:B------:R-:W4:Y:S02]  /*e140*/  MUFU.EX2 R67, R67 ;  /* 0x0000004300437308 */ /* 0x000f240000000800 */
[C---:B------:R-:W-:Y:S01]  /*e150*/  HMMA.16816.F32.BF16 R72, R4.reuse, R14, R72 ;  /* 0x0000000e0448723c */ /* 0x040fe20000041848 */
[----:B------:R-:W5:Y:S05]  /*e160*/  LDSM.16.MT88.4 R12, [R152+0x7800] ;  /* 0x00780000980c783b */ /* 0x000f6a0000004200 */
[----:B------:R-:W-:Y:S02]  /*e170*/  MUFU.EX2 R107, R107 ;  /* 0x0000006b006b7308 */ /* 0x000fe40000000800 */
[C---:B--2---:R-:W-:Y:S06]  /*e180*/  HMMA.16816.F32.BF16 R76, R4.reuse, R8, R76 ;  /* 0x00000008044c723c */ /* 0x044fec000004184c */
[----:B------:R-:W2:Y:S02]  /*e190*/  MUFU.EX2 R114, R114 ;  /* 0x0000007200727308 */ /* 0x000ea40000000800 */
[C---:B------:R-:W-:Y:S01]  /*e1a0*/  HMMA.16816.F32.BF16 R88, R4.reuse, R10, R88 ;  /* 0x0000000a0458723c */ /* 0x040fe20000041858 */
[----:B------:R-:W2:Y:S05]  /*e1b0*/  LDSM.16.MT88.4 R8, [R150+0x7800] ;  /* 0x007800009608783b */ /* 0x000eaa0000004200 */
[----:B------:R-:W-:Y:S02]  /*e1c0*/  MUFU.EX2 R109, R109 ;  /* 0x0000006d006d7308 */ /* 0x000fe40000000800 */
[C---:B---3--:R-:W-:Y:S06]  /*e1d0*/  HMMA.16816.F32.BF16 R80, R4.reuse, R16, R80 ;  /* 0x000000100450723c */ /* 0x048fec0000041850 */
[----:B------:R-:W-:Y:S02]  /*e1e0*/  MUFU.EX2 R116, R116 ;  /* 0x0000007400747308 */ /* 0x000fe40000000800 */
[----:B------:R-:W-:Y:S01]  /*e1f0*/  HMMA.16816.F32.BF16 R84, R4, R18, R84 ;  /* 0x000000120454723c */ /* 0x000fe20000041854 */
[----:B------:R-:W3:Y:S05]  /*e200*/  LDSM.16.MT88.4 R16, [R149+0x7800] ;  /* 0x007800009510783b */ /* 0x000eea0000004200 */
        /* <DEDUP_REMOVED lines=9> */
[----:B------:R-:W4:Y:S01]  /*e2a0*/  LDSM.16.MT88.4 R12, [R148+0x7800] ;  /* 0x00780000940c783b */ /* 0x000f220000004200 */
[----:B------:R-:W5:Y:S06]  /*e2b0*/  MUFU.EX2 R120, R120 ;  /* 0x0000007800787308 */ /* 0x000f6c0000000800 */
[C---:B--2---:R-:W-:Y:S02]  /*e2c0*/  HMMA.16816.F32.BF16 R92, R4.reuse, R8, R92 ;  /* 0x00000008045c723c */ /* 0x044fe4000004185c */
[----:B------:R-:W-:Y:S06]  /*e2d0*/  MUFU.EX2 R122, R122 ;  /* 0x0000007a007a7308 */ /* 0x000fec0000000800 */
[C---:B------:R-:W-:Y:S01]  /*e2e0*/  HMMA.16816.F32.BF16 R72, R4.reuse, R10, R72 ;  /* 0x0000000a0448723c */ /* 0x040fe20000041848 */
[----:B------:R-:W2:Y:S01]  /*e2f0*/  LDSM.16.MT88.4 R8, [R152+0x8000] ;  /* 0x008000009808783b */ /* 0x000ea20000004200 */
[----:B------:R-:W1:Y:S06]  /*e300*/  MUFU.EX2 R103, R103 ;  /* 0x0000006700677308 */ /* 0x000e6c0000000800 */
[C---:B---3--:R-:W-:Y:S02]  /*e310*/  HMMA.16816.F32.BF16 R76, R4.reuse, R16, R76 ;  /* 0x00000010044c723c */ /* 0x048fe4000004184c */
[----:B------:R-:W-:Y:S06]  /*e320*/  MUFU.EX2 R105, R105 ;  /* 0x0000006900697308 */ /* 0x000fec0000000800 */
[C---:B------:R-:W-:Y:S01]  /*e330*/  HMMA.16816.F32.BF16 R88, R4.reuse, R18, R88 ;  /* 0x000000120458723c */ /* 0x040fe20000041858 */
[----:B------:R-:W3:Y:S01]  /*e340*/  LDSM.16.MT88.4 R16, [R150+0x8000] ;  /* 0x008000009610783b */ /* 0x000ee20000004200 */
[----:B------:R-:W-:Y:S06]  /*e350*/  MUFU.EX2 R124, R124 ;  /* 0x0000007c007c7308 */ /* 0x000fec0000000800 */
[C---:B----4-:R-:W-:Y:S02]  /*e360*/  HMMA.16816.F32.BF16 R80, R4.reuse, R12, R80 ;  /* 0x0000000c0450723c */ /* 0x050fe40000041850 */
[----:B------:R-:W-:Y:S06]  /*e370*/  MUFU.EX2 R101, R101 ;  /* 0x0000006500657308 */ /* 0x000fec0000000800 */
[----:B------:R-:W-:Y:S01]  /*e380*/  HMMA.16816.F32.BF16 R84, R4, R14, R84 ;  /* 0x0000000e0454723c */ /* 0x000fe20000041854 */
[----:B------:R-:W4:Y:S01]  /*e390*/  LDSM.16.MT88.4 R12, [R149+0x8000] ;  /* 0x00800000950c783b */ /* 0x000f220000004200 */
[----:B------:R-:W2:Y:S05]  /*e3a0*/  MUFU.EX2 R110, R110 ;  /* 0x0000006e006e7308 */ /* 0x000eaa0000000800 */
[----:B------:R-:W-:-:S02]  /*e3b0*/  F2FP.BF16.PACK_AB R4, R114, R107 ;  /* 0x0000006b7204723e */ /* 0x000fc400000010ff */
[----:B-1----:R-:W-:Y:S01]  /*e3c0*/  F2FP.BF16.PACK_AB R5, R118, R113 ;  /* 0x000000717605723e */ /* 0x002fe200000010ff */
[----:B------:R-:W-:Y:S01]  /*e3d0*/  MUFU.EX2 R108, R108 ;  /* 0x0000006c006c7308 */ /* 0x000fe20000000800 */
[----:B------:R-:W-:Y:S02]  /*e3e0*/  F2FP.BF16.PACK_AB R6, R116, R109 ;  /* 0x0000006d7406723e */ /* 0x000fe400000010ff */
[----:B-----5:R-:W-:-:S05]  /*e3f0*/  F2FP.BF16.PACK_AB R7, R120, R115 ;  /* 0x000000737807723e */ /* 0x020fca00000010ff */
[----:B------:R-:W1:Y:S02]  /*e400*/  MUFU.EX2 R111, R111 ;  /* 0x0000006f006f7308 */ /* 0x000e640000000800 */
[C---:B--2---:R-:W-:Y:S06]  /*e410*/  HMMA.16816.F32.BF16 R96, R4.reuse, R8, R96 ;  /* 0x000000080460723c */ /* 0x044fec0000041860 */
[----:B------:R-:W-:Y:S02]  /*e420*/  MUFU.EX2 R104, R104 ;  /* 0x0000006800687308 */ /* 0x000fe40000000800 */
[C---:B------:R-:W-:Y:S01]  /*e430*/  HMMA.16816.F32.BF16 R68, R4.reuse, R10, R68 ;  /* 0x0000000a0444723c */ /* 0x040fe20000041844 */
[----:B------:R-:W2:Y:S05]  /*e440*/  LDSM.16.MT88.4 R8, [R148+0x8000] ;  /* 0x008000009408783b */ /* 0x000eaa0000004200 */
[----:B------:R-:W5:Y:S02]  /*e450*/  MUFU.EX2 R57, R57 ;  /* 0x0000003900397308 */ /* 0x000f640000000800 */
        /* <DEDUP_REMOVED lines=9> */
[----:B------:R-:W1:Y:S02]  /*e4f0*/  MUFU.EX2 R53, R53 ;  /* 0x0000003500357308 */ /* 0x000e640000000800 */
[C---:B--2---:R-:W-:Y:S06]  /*e500*/  HMMA.16816.F32.BF16 R80, R4.reuse, R8, R80 ;  /* 0x000000080450723c */ /* 0x044fec0000041850 */
[----:B------:R-:W-:Y:S02]  /*e510*/  MUFU.EX2 R58, R58 ;  /* 0x0000003a003a7308 */ /* 0x000fe40000000800 */
[----:B------:R-:W-:Y:S01]  /*e520*/  HMMA.16816.F32.BF16 R84, R4, R10, R84 ;  /* 0x0000000a0454723c */ /* 0x000fe20000041854 */
[----:B------:R-:W2:Y:S05]  /*e530*/  LDSM.16.MT88.4 R8, [R149+0x8800] ;  /* 0x008800009508783b */ /* 0x000eaa0000004200 */
[----:B------:R-:W2:Y:S01]  /*e540*/  MUFU.EX2 R61, R61 ;  /* 0x0000003d003d7308 */ /* 0x000ea20000000800 */
[----:B------:R-:W-:-:S02]  /*e550*/  F2FP.BF16.PACK_AB R4, R103, R122 ;  /* 0x0000007a6704723e */ /* 0x000fc400000010ff */
[----:B------:R-:W-:Y:S02]  /*e560*/  F2FP.BF16.PACK_AB R5, R110, R101 ;  /* 0x000000656e05723e */ /* 0x000fe400000010ff */
[----:B------:R-:W-:Y:S02]  /*e570*/  F2FP.BF16.PACK_AB R6, R124, R105 ;  /* 0x000000697c06723e */ /* 0x000fe400000010ff */
[----:B-1----:R-:W-:Y:S01]  /*e580*/  F2FP.BF16.PACK_AB R7, R111, R108 ;  /* 0x0000006c6f07723e */ /* 0x002fe200000010ff */
[----:B------:R-:W-:Y:S06]  /*e590*/  MUFU.EX2 R43, R43 ;  /* 0x0000002b002b7308 */ /* 0x000fec0000000800 */
[C---:B---3--:R-:W-:Y:S02]  /*e5a0*/  HMMA.16816.F32.BF16 R96, R4.reuse, R16, R96 ;  /* 0x000000100460723c */ /* 0x048fe40000041860 */
[----:B------:R-:W1:Y:S06]  /*e5b0*/  MUFU.EX2 R60, R60 ;  /* 0x0000003c003c7308 */ /* 0x000e6c0000000800 */
[C---:B------:R-:W-:Y:S01]  /*e5c0*/  HMMA.16816.F32.BF16 R68, R4.reuse, R18, R68 ;  /* 0x000000120444723c */ /* 0x040fe20000041844 */
[----:B------:R-:W3:Y:S01]  /*e5d0*/  LDSM.16.MT88.4 R16, [R148+0x8800] ;  /* 0x008800009410783b */ /* 0x000ee20000004200 */
[----:B------:R-:W-:Y:S06]  /*e5e0*/  MUFU.EX2 R41, R41 ;  /* 0x0000002900297308 */ /* 0x000fec0000000800 */
[C---:B----4-:R-:W-:Y:S02]  /*e5f0*/  HMMA.16816.F32.BF16 R92, R4.reuse, R12, R92 ;  /* 0x0000000c045c723c */ /* 0x050fe4000004185c */
[----:B------:R-:W-:Y:S06]  /*e600*/  MUFU.EX2 R44, R45 ;  /* 0x0000002d002c7308 */ /* 0x000fec0000000800 */
[C---:B--2---:R-:W-:Y:S02]  /*e610*/  HMMA.16816.F32.BF16 R76, R4.reuse, R8, R76 ;  /* 0x00000008044c723c */ /* 0x044fe4000004184c */
[----:B------:R-:W-:Y:S06]  /*e620*/  MUFU.EX2 R30, R30 ;  /* 0x0000001e001e7308 */ /* 0x000fec0000000800 */
[C---:B------:R-:W-:Y:S01]  /*e630*/  HMMA.16816.F32.BF16 R88, R4.reuse, R10, R88 ;  /* 0x0000000a0458723c */ /* 0x040fe20000041858 */
[----:B------:R-:W2:Y:S01]  /*e640*/  LDSM.16.MT88.4 R8, [R150+0x9000] ;  /* 0x009000009608783b */ /* 0x000ea20000004200 */
[----:B------:R-:W-:Y:S06]  /*e650*/  MUFU.EX2 R24, R24 ;  /* 0x0000001800187308 */ /* 0x000fec0000000800 */
[C---:B------:R-:W-:Y:S01]  /*e660*/  HMMA.16816.F32.BF16 R72, R4.reuse, R14, R72 ;  /* 0x0000000e0448723c */ /* 0x040fe20000041848 */
[----:B------:R-:W4:Y:S01]  /*e670*/  LDSM.16.MT88.4 R12, [R152+0x9000] ;  /* 0x00900000980c783b */ /* 0x000f220000004200 */
[----:B------:R-:W-:Y:S06]  /*e680*/  MUFU.EX2 R21, R21 ;  /* 0x0000001500157308 */ /* 0x000fec0000000800 */
[C---:B---3--:R-:W-:Y:S08]  /*e690*/  HMMA.16816.F32.BF16 R80, R4.reuse, R16, R80 ;  /* 0x000000100450723c */ /* 0x048ff00000041850 */
[----:B------:R-:W-:Y:S01]  /*e6a0*/  HMMA.16816.F32.BF16 R84, R4, R18, R84 ;  /* 0x000000120454723c */ /* 0x000fe20000041854 */
[----:B------:R-:W3:Y:S06]  /*e6b0*/  LDSM.16.MT88.4 R16, [R149+0x9000] ;  /* 0x009000009510783b */ /* 0x000eec0000004200 */
[----:B-----5:R-:W-:-:S02]  /*e6c0*/  F2FP.BF16.PACK_AB R4, R57, R104 ;  /* 0x000000683904723e */ /* 0x020fc400000010ff */
[----:B------:R-:W-:Y:S02]  /*e6d0*/  F2FP.BF16.PACK_AB R5, R53, R64 ;  /* 0x000000403505723e */ /* 0x000fe400000010ff */
[----:B------:R-:W-:Y:S02]  /*e6e0*/  F2FP.BF16.PACK_AB R6, R112, R55 ;  /* 0x000000377006723e */ /* 0x000fe400000010ff */
[----:B------:R-:W-:-:S07]  /*e6f0*/  F2FP.BF16.PACK_AB R7, R61, R58 ;  /* 0x0000003a3d07723e */ /* 0x000fce00000010ff */
[C---:B--2---:R-:W-:Y:S07]  /*e700*/  HMMA.16816.F32.BF16 R92, R4.reuse, R8, R92 ;  /* 0x00000008045c723c */ /* 0x044fee000004185c */
[----:B------:R-:W-:Y:S01]  /*e710*/  FADD.FTZ R9, R33, R36 ;  /* 0x0000002421097221 */ /* 0x000fe20000010000 */
[----:B----4-:R-:W-:Y:S01]  /*e720*/  HMMA.16816.F32.BF16 R96, R4, R12, R96 ;  /* 0x0000000c0460723c */ /* 0x010fe20000041860 */
[----:B------:R-:W2:Y:S02]  /*e730*/  MUFU.EX2 R33, R34 ;  /* 0x0000002200217308 */ /* 0x000ea40000000800 */
[----:B------:R-:W-:-:S04]  /*e740*/  FADD.FTZ R32, R32, R9 ;  /* 0x0000000920207221 */ /* 0x000fc80000010000 */
[----:B------:R-:W-:Y:S01]  /*e750*/  FADD.FTZ R25, R25, R32 ;  /* 0x0000002019197221 */ /* 0x000fe20000010000 */
[----:B------:R-:W-:Y:S01]  /*e760*/  HMMA.16816.F32.BF16 R68, R4, R14, R68 ;  /* 0x0000000e0444723c */ /* 0x000fe20000041844 */
[----:B------:R-:W4:Y:S02]  /*e770*/  LDSM.16.MT88.4 R12, [R148+0x9000] ;  /* 0x00900000940c783b */ /* 0x000f240000004200 */
[----:B------:R-:W-:-:S04]  /*e780*/  FADD.FTZ R26, R26, R25 ;  /* 0x000000191a1a7221 */ /* 0x000fc80000010000 */
[----:B------:R-:W-:Y:S01]  /*e790*/  FADD.FTZ R23, R23, R26 ;  /* 0x0000001a17177221 */ /* 0x000fe20000010000 */
[----:B------:R-:W-:Y:S01]  /*e7a0*/  HMMA.16816.F32.BF16 R72, R4, R10, R72 ;  /* 0x0000000a0448723c */ /* 0x000fe20000041848 */
[----:B------:R-:W5:Y:S02]  /*e7b0*/  LDSM.16.MT88.4 R8, [R152+0x9800] ;  /* 0x009800009808783b */ /* 0x000f640000004200 */
        /* <DEDUP_REMOVED lines=18> */
[C---:B----4-:R-:W-:Y:S01]  /*e8e0*/  HMMA.16816.F32.BF16 R80, R4.reuse, R12, R80 ;  /* 0x0000000c0450723c */ /* 0x050fe20000041850 */
[----:B------:R-:W-:Y:S02]  /*e8f0*/  FADD.FTZ R107, R107, R66 ;  /* 0x000000426b6b7221 */ /* 0x000fe40000010000 */
        /* <DEDUP_REMOVED lines=8> */
[----:B-1----:R-:W-:Y:S01]  /*e980*/  F2FP.BF16.PACK_AB R4, R60, R43 ;  /* 0x0000002b3c04723e */ /* 0x002fe200000010ff */
[----:B------:R-:W-:Y:S01]  /*e990*/  FADD.FTZ R120, R120, R115 ;  /* 0x0000007378787221 */ /* 0x000fe20000010000 */
[----:B--2---:R-:W-:Y:S01]  /*e9a0*/  F2FP.BF16.PACK_AB R5, R30, R33 ;  /* 0x000000211e05723e */ /* 0x004fe200000010ff */
[----:B------:R-:W-:Y:S01]  /*e9b0*/  FADD.FTZ R122, R122, R109 ;  /* 0x0000006d7a7a7221 */ /* 0x000fe20000010000 */
[----:B------:R-:W-:Y:S01]  /*e9c0*/  F2FP.BF16.PACK_AB R6, R44, R41 ;  /* 0x000000292c06723e */ /* 0x000fe200000010ff */
[----:B------:R-:W-:Y:S01]  /*e9d0*/  FADD.FTZ R101, R101, R120 ;  /* 0x0000007865657221 */ /* 0x000fe20000010000 */
[----:B------:R-:W-:Y:S01]  /*e9e0*/  F2FP.BF16.PACK_AB R7, R21, R24 ;  /* 0x000000181507723e */ /* 0x000fe200000010ff */
[----:B------:R-:W-:Y:S02]  /*e9f0*/  FADD.FTZ R122, R103, R122 ;  /* 0x0000007a677a7221 */ /* 0x000fe40000010000 */
[----:B------:R-:W-:-:S02]  /*ea00*/  FADD.FTZ R101, R110, R101 ;  /* 0x000000656e657221 */ /* 0x000fc40000010000 */
[----:B------:R-:W-:Y:S02]  /*ea10*/  FADD.FTZ R105, R105, R122 ;  /* 0x0000007a69697221 */ /* 0x000fe40000010000 */
[C---:B-----5:R-:W-:Y:S01]  /*ea20*/  HMMA.16816.F32.BF16 R96, R4.reuse, R8, R96 ;  /* 0x000000080460723c */ /* 0x060fe20000041860 */
        /* <DEDUP_REMOVED lines=20> */
[----:B----4-:R-:W-:Y:S01]  /*eb70*/  HMMA.16816.F32.BF16 R76, R4, R12, R76 ;  /* 0x0000000c044c723c */ /* 0x010fe2000004184c */
[----:B------:R-:W-:-:S02]  /*eb80*/  FADD.FTZ R24, R24, R33 ;  /* 0x0000002118187221 */ /* 0x000fc40000010000 */
[----:B------:R-:W-:Y:S02]  /*eb90*/  FADD.FTZ R177, R44, R41 ;  /* 0x000000292cb17221 */ /* 0x000fe40000010000 */
[----:B------:R-:W-:-:S03]  /*eba0*/  FADD.FTZ R176, R21, R24 ;  /* 0x0000001815b07221 */ /* 0x000fc60000010000 */
[C---:B------:R-:W-:Y:S08]  /*ebb0*/  HMMA.16816.F32.BF16 R88, R4.reuse, R14, R88 ;  /* 0x0000000e0458723c */ /* 0x040ff00000041858 */
[C---:B-1----:R-:W-:Y:S08]  /*ebc0*/  HMMA.16816.F32.BF16 R80, R4.reuse, R8, R80 ;  /* 0x000000080450723c */ /* 0x042ff00000041850 */
        /* <DEDUP_REMOVED lines=66> */
.L_x_6611:
[----:B------:R-:W-:-:S05]  /*eff0*/  IMAD.MOV.U32 R3, RZ, RZ, c[0x0][0x1a0] ;  /* 0x00006800ff037624 */ /* 0x000fca00078e00ff */
[----:B------:R-:W-:-:S04]  /*f000*/  LEA R3, -R3, RZ, 0x7 ;  /* 0x000000ff03037211 */ /* 0x000fc800078e39ff */
[----:B------:R-:W-:Y:S02]  /*f010*/  SHF.R.S32.HI R4, RZ, 0x1f, R3 ;  /* 0x0000001fff047819 */ /* 0x000fe40000011403 */
.L_x_6612:
[----:B------:R-:W-:Y:S01]  /*f020*/  ULDC.64 UR4, c[0x0][0x1a0] ;  /* 0x0000680000047ab9 */ /* 0x000fe20000000a00 */
[C---:B------:R-:W-:Y:S01]  /*f030*/  LEA R162, P0, R3.reuse, R162, 0x1 ;  /* 0x000000a203a27211 */ /* 0x040fe200078008ff */
[----:B------:R-:W-:Y:S01]  /*f040*/  USHF.L.U32 UR9, UR4, 0x5, URZ ;  /* 0x0000000504097899 */ /* 0x000fe2000800063f */
[----:B------:R-:W-:Y:S01]  /*f050*/  IMAD.SHL.U32 R51, R172, 0x80, RZ ;  /* 0x00000080ac337824 */ /* 0x000fe200078e00ff */
[----:B------:R-:W-:Y:S01]  /*f060*/  UMOV UR8, 0x5 ;  /* 0x0000000500087882 */ /* 0x000fe20000000000 */
[----:B------:R-:W-:Y:S01]  /*f070*/  LEA.HI.X R163, R3, R163, R4, 0x1, P0 ;  /* 0x000000a303a37211 */ /* 0x000fe200000f0c04 */
[----:B------:R-:W-:Y:S02]  /*f080*/  USHF.L.U64.HI UR5, UR4, UR8, UR5 ;  /* 0x0000000804057299 */ /* 0x000fe40008010205 */
[----:B------:R-:W-:Y:S02]  /*f090*/  IADD3 R10, P0, R162, UR9, RZ ;  /* 0x00000009a20a7c10 */ /* 0x000fe4000ff1e0ff */
[----:B------:R-:W-:Y:S01]  /*f0a0*/  @!PT LDS RZ, [RZ] ;  /* 0x00000000fffff984 */ /* 0x000fe20000000800 */
[----:B------:R-:W-:Y:S01]  /*f0b0*/  @!PT LDS RZ, [RZ] ;  /* 0x00000000fffff984 */ /* 0x000fe20000000800 */
[----:B------:R-:W-:Y:S01]  /*f0c0*/  @!PT LDS RZ, [RZ] ;  /* 0x00000000fffff984 */ /* 0x000fe20000000800 */
[----:B------:R1:W-:Y:S01]  /*f0d0*/  LDGSTS.E.BYPASS.LTC128B.128 [R167+0x6000], [R162.64] ;  /* 0x06000000a2a77fae */ /* 0x0003e2000b901d46 */
[----:B------:R-:W-:-:S02]  /*f0e0*/  LOP3.LUT R3, R51, 0x8, R48, 0xfe, !PT ;  /* 0x0000000833037812 */ /* 0x000fc400078efe30 */
[----:B------:R-:W-:Y:S02]  /*f0f0*/  IADD3.X R11, R163, UR5, RZ, P0, !PT ;  /* 0x00000005a30b7c10 */ /* 0x000fe400087fe4ff */
[----:B------:R-:W-:Y:S02]  /*f100*/  IADD3 R8, P0, R10, UR9, RZ ;  /* 0x000000090a087c10 */ /* 0x000fe4000ff1e0ff */
[----:B------:R-:W-:Y:S01]  /*f110*/  ISETP.GE.AND P4, PT, R3, R132, PT ;  /* 0x000000840300720c */ /* 0x000fe20003f86270 */
[----:B------:R2:W-:Y:S01]  /*f120*/  LDGSTS.E.BYPASS.LTC128B.128 [R167+0x6800], [R10.64] ;  /* 0x068000000aa77fae */ /* 0x0005e2000b901d46 */
[----:B------:R-:W-:Y:S02]  /*f130*/  IADD3.X R9, R11, UR5, RZ, P0, !PT ;  /* 0x000000050b097c10 */ /* 0x000fe400087fe4ff */
[----:B------:R-:W-:Y:S02]  /*f140*/  IADD3 R12, P0, R8, UR9, RZ ;  /* 0x00000009080c7c10 */ /* 0x000fe4000ff1e0ff */
[----:B------:R-:W-:Y:S01]  /*f150*/  ISETP.GE.AND P5, PT, R3, R133, PT ;  /* 0x000000850300720c */ /* 0x000fe20003fa6270 */
[----:B------:R2:W-:Y:S01]  /*f160*/  LDGSTS.E.BYPASS.LTC128B.128 [R167+0x7000], [R8.64] ;  /* 0x0700000008a77fae */ /* 0x0005e2000b901d46 */
[----:B------:R-:W-:-:S02]  /*f170*/  IADD3.X R13, R9, UR5, RZ, P0, !PT ;  /* 0x00000005090d7c10 */ /* 0x000fc400087fe4ff */
        /* <DEDUP_REMOVED lines=12> */
[----:B------:R-:W-:-:S03]  /*f240*/  ISETP.GE.AND P0, PT, R50, 0x3, PT ;  /* 0x000000033200780c */ /* 0x000fc60003f06270 */
[----:B------:R5:W-:Y:S04]  /*f250*/  LDGSTS.E.BYPASS.LTC128B.128 [R167+0x9800], [R16.64] ;  /* 0x0980000010a77fae */ /* 0x000be8000b901d46 */
[----:B------:R-:W-:Y:S04]  /*f260*/  LDSM.16.M88.4 R116, [R158] ;  /* 0x000000009e74783b */ /* 0x000fe80000000200 */
[----:B------:R-:W1:Y:S04]  /*f270*/  LDSM.16.M88.4 R56, [R157+0x2000] ;  /* 0x002000009d38783b */ /* 0x000e680000000200 */
[----:B------:R-:W5:Y:S04]  /*f280*/  LDSM.16.M88.4 R36, [R157+0x3000] ;  /* 0x003000009d24783b */ /* 0x000f680000000200 */
[----:B------:R-:W-:Y:S04]  /*f290*/  LDSM.16.M88.4 R28, [R157+0x3800] ;  /* 0x003800009d1c783b */ /* 0x000fe80000000200 */
[----:B------:R-:W-:Y:S04]  /*f2a0*/  LDSM.16.M88.4 R20, [R157+0x4000] ;  /* 0x004000009d14783b */ /* 0x000fe80000000200 */
[----:B---3--:R-:W3:Y:S04]  /*f2b0*/  LDSM.16.M88.4 R12, [R157+0x4800] ;  /* 0x004800009d0c783b */ /* 0x008ee80000000200 */
[----:B------:R-:W3:Y:S04]  /*f2c0*/  LDSM.16.M88.4 R44, [R157+0x2800] ;  /* 0x002800009d2c783b */ /* 0x000ee80000000200 */
[----:B------:R-:W-:Y:S04]  /*f2d0*/  LDSM.16.M88.4 R104, [R156] ;  /* 0x000000009c68783b */ /* 0x000fe80000000200 */
[----:B--2---:R-:W2:Y:S04]  /*f2e0*/  LDSM.16.M88.4 R8, [R151+0x2000] ;  /* 0x002000009708783b */ /* 0x004ea80000000200 */
[----:B----4-:R-:W4:Y:S04]  /*f2f0*/  LDSM.16.M88.4 R4, [R157+0x5000] ;  /* 0x005000009d04783b */ /* 0x010f280000000200 */
        /* <DEDUP_REMOVED lines=8> */
[C---:B-----5:R-:W-:Y:S03]  /*f380*/  HMMA.16816.F32.BF16 R40, R116.reuse, R36, RZ ;  /* 0x000000247428723c */ /* 0x060fe600000418ff */
[----:B------:R-:W0:Y:S05]  /*f390*/  LDGDEPBAR ;  /* 0x00000000000079af */ /* 0x000e2a0000000000 */
        /* <DEDUP_REMOVED lines=9> */
[C---:B--2---:R-:W-:Y:S08]  /*f430*/  HMMA.16816.F32.BF16 R60, R104.reuse, R8, R60 ;  /* 0x00000008683c723c */ /* 0x044ff0000004183c */
[----:B------:R-:W-:Y:S08]  /*f440*/  HMMA.16816.F32.BF16 R56, R104, R10, R56 ;  /* 0x0000000a6838723c */ /* 0x000ff00000041838 */
[C---:B----4-:R-:W-:Y:S08]  /*f450*/  HMMA.16816.F32.BF16 R8, R116.reuse, R4, RZ ;  /* 0x000000047408723c */ /* 0x050ff000000418ff */
[C---:B------:R-:W-:Y:S08]  /*f460*/  HMMA.16816.F32.BF16 R4, R116.reuse, R6, RZ ;  /* 0x000000067404723c */ /* 0x040ff000000418ff */
[C---:B------:R-:W-:Y:S08]  /*f470*/  HMMA.16816.F32.BF16 R120, R116.reuse, R124, RZ ;  /* 0x0000007c7478723c */ /* 0x040ff000000418ff */
[----:B------:R-:W-:Y:S01]  /*f480*/  HMMA.16816.F32.BF16 R116, R116, R126, RZ ;  /* 0x0000007e7474723c */ /* 0x000fe200000418ff */
[----:B------:R-:W-:Y:S07]  /*f490*/  LDSM.16.M88.4 R124, [R155] ;  /* 0x000000009b7c783b */ /* 0x000fee0000000200 */
[C---:B------:R-:W-:Y:S08]  /*f4a0*/  HMMA.16816.F32.BF16 R40, R104.reuse, R112, R40 ;  /* 0x000000706828723c */ /* 0x040ff00000041828 */
[C---:B------:R-:W-:Y:S01]  /*f4b0*/  HMMA.16816.F32.BF16 R36, R104.reuse, R114, R36 ;  /* 0x000000726824723c */ /* 0x040fe20000041824 */
[----:B------:R-:W2:Y:S07]  /*f4c0*/  LDSM.16.M88.4 R112, [R151+0x5000] ;  /* 0x005000009770783b */ /* 0x000eae0000000200 */
        /* <DEDUP_REMOVED lines=8> */
[----:B------:R-:W4:Y:S07]  /*f550*/  LDSM.16.M88.4 R100, [R154] ;  /* 0x000000009a64783b */ /* 0x000f2e0000000200 */
[C---:B------:R-:W-:Y:S08]  /*f560*/  HMMA.16816.F32.BF16 R52, R104.reuse, R128, R52 ;  /* 0x000000806834723c */ /* 0x040ff00000041834 */
[C---:B------:R-:W-:Y:S08]  /*f570*/  HMMA.16816.F32.BF16 R44, R104.reuse, R130, R44 ;  /* 0x00000082682c723c */ /* 0x040ff0000004182c */
[C---:B--2---:R-:W-:Y:S08]  /*f580*/  HMMA.16816.F32.BF16 R8, R104.reuse, R112, R8 ;  /* 0x000000706808723c */ /* 0x044ff00000041808 */
[----:B------:R-:W-:Y:S01]  /*f590*/  HMMA.16816.F32.BF16 R4, R104, R114, R4 ;  /* 0x000000726804723c */ /* 0x000fe20000041804 */
[----:B------:R-:W2:Y:S07]  /*f5a0*/  LDSM.16.M88.4 R112, [R146] ;  /* 0x000000009270783b */ /* 0x000eae0000000200 */
[C---:B-1----:R-:W-:Y:S08]  /*f5b0*/  HMMA.16816.F32.BF16 R52, R124.reuse, R64, R52 ;  /* 0x000000407c34723c */ /* 0x042ff00000041834 */
[----:B------:R-:W-:Y:S01]  /*f5c0*/  HMMA.16816.F32.BF16 R44, R124, R66, R44 ;  /* 0x000000427c2c723c */ /* 0x000fe2000004182c */
[----:B------:R-:W1:Y:S07]  /*f5d0*/  LDSM.16.M88.4 R64, [R142] ;  /* 0x000000008e40783b */ /* 0x000e6e0000000200 */
[C---:B---3--:R-:W-:Y:S08]  /*f5e0*/  HMMA.16816.F32.BF16 R120, R104.reuse, R108, R120 ;  /* 0x0000006c6878723c */ /* 0x048ff00000041878 */
[----:B------:R-:W-:Y:S01]  /*f5f0*/  HMMA.16816.F32.BF16 R116, R104, R110, R116 ;  /* 0x0000006e6874723c */ /* 0x000fe20000041874 */
[----:B------:R-:W3:Y:S04]  /*f600*/  LDSM.16.M88.4 R104, [R144] ;  /* 0x000000009068783b */ /* 0x000ee80000000200 */
[----:B------:R-:W-:Y:S03]  /*f610*/  LDSM.16.M88.4 R108, [R145] ;  /* 0x00000000916c783b */ /* 0x000fe60000000200 */
[C---:B----4-:R-:W-:Y:S08]  /*f620*/  HMMA.16816.F32.BF16 R60, R124.reuse, R100, R60 ;  /* 0x000000647c3c723c */ /* 0x050ff0000004183c */
[C---:B------:R-:W-:Y:S01]  /*f630*/  HMMA.16816.F32.BF16 R56, R124.reuse, R102, R56 ;  /* 0x000000667c38723c */ /* 0x040fe20000041838 */
[----:B------:R-:W4:Y:S07]  /*f640*/  LDSM.16.M88.4 R100, [R143] ;  /* 0x000000008f64783b */ /* 0x000f2e0000000200 */
[C---:B--2---:R-:W-:Y:S08]  /*f650*/  HMMA.16816.F32.BF16 R40, R124.reuse, R112, R40 ;  /* 0x000000707c28723c */ /* 0x044ff00000041828 */
[C---:B------:R-:W-:Y:S01]  /*f660*/  HMMA.16816.F32.BF16 R36, R124.reuse, R114, R36 ;  /* 0x000000727c24723c */ /* 0x040fe20000041824 */
[----:B------:R-:W-:Y:S07]  /*f670*/  LDSM.16.M88.4 R112, [R153] ;  /* 0x000000009970783b */ /* 0x000fee0000000200 */
[C---:B-1----:R-:W-:Y:S08]  /*f680*/  HMMA.16816.F32.BF16 R8, R124.reuse, R64, R8 ;  /* 0x000000407c08723c */ /* 0x042ff00000041808 */
[C---:B------:R-:W-:Y:S01]  /*f690*/  HMMA.16816.F32.BF16 R4, R124.reuse, R66, R4 ;  /* 0x000000427c04723c */ /* 0x040fe20000041804 */
[----:B------:R-:W-:Y:S07]  /*f6a0*/  LDSM.16.M88.4 R64, [R140+0x1800] ;  /* 0x001800008c40783b */ /* 0x000fee0000000200 */
[C---:B---3--:R-:W-:Y:S08]  /*f6b0*/  HMMA.16816.F32.BF16 R24, R124.reuse, R104, R24 ;  /* 0x000000687c18723c */ /* 0x048ff00000041818 */
[C---:B------:R-:W-:Y:S01]  /*f6c0*/  HMMA.16816.F32.BF16 R20, R124.reuse, R106, R20 ;  /* 0x0000006a7c14723c */ /* 0x040fe20000041814 */
[----:B------:R-:W1:Y:S07]  /*f6d0*/  LDSM.16.M88.4 R104, [R140+0x800] ;  /* 0x000800008c68783b */ /* 0x000e6e0000000200 */
[C---:B----4-:R-:W-:Y:S08]  /*f6e0*/  HMMA.16816.F32.BF16 R16, R124.reuse, R100, R16 ;  /* 0x000000647c10723c */ /* 0x050ff00000041810 */
[C---:B------:R-:W-:Y:S01]  /*f6f0*/  HMMA.16816.F32.BF16 R12, R124.reuse, R102, R12 ;  /* 0x000000667c0c723c */ /* 0x040fe2000004180c */
[----:B------:R-:W2:Y:S07]  /*f700*/  LDSM.16.M88.4 R100, [R140+0x1000] ;  /* 0x001000008c64783b */ /* 0x000eae0000000200 */
[C---:B------:R-:W-:Y:S08]  /*f710*/  HMMA.16816.F32.BF16 R32, R124.reuse, R108, R32 ;  /* 0x0000006c7c20723c */ /* 0x040ff00000041820 */
[----:B------:R-:W-:Y:S01]  /*f720*/  HMMA.16816.F32.BF16 R28, R124, R110, R28 ;  /* 0x0000006e7c1c723c */ /* 0x000fe2000004181c */
[----:B------:R-:W3:Y:S07]  /*f730*/  LDSM.16.M88.4 R108, [R140] ;  /* 0x000000008c6c783b */ /* 0x000eee0000000200 */
[C---:B-1----:R-:W-:Y:S08]  /*f740*/  HMMA.16816.F32.BF16 R52, R112.reuse, R104, R52 ;  /* 0x000000687034723c */ /* 0x042ff00000041834 */
[C---:B------:R-:W-:Y:S08]  /*f750*/  HMMA.16816.F32.BF16 R32, R112.reuse, R64, R32 ;  /* 0x000000407020723c */ /* 0x040ff00000041820 */
[C---:B------:R-:W-:Y:S01]  /*f760*/  HMMA.16816.F32.BF16 R28, R112.reuse, R66, R28 ;  /* 0x00000042701c723c */ /* 0x040fe2000004181c */
[----:B------:R-:W1:Y:S07]  /*f770*/  LDSM.16.M88.4 R64, [R140+0x3000] ;  /* 0x003000008c40783b */ /* 0x000e6e0000000200 */
[C---:B------:R-:W-:Y:S01]  /*f780*/  HMMA.16816.F32.BF16 R44, R112.reuse, R106, R44 ;  /* 0x0000006a702c723c */ /* 0x040fe2000004182c */
[----:B------:R-:W4:Y:S07]  /*f790*/  LDSM.16.M88.4 R104, [R140+0x2000] ;  /* 0x002000008c68783b */ /* 0x000f2e0000000200 */
[C---:B--2---:R-:W-:Y:S08]  /*f7a0*/  HMMA.16816.F32.BF16 R40, R112.reuse, R100, R40 ;  /* 0x000000647028723c */ /* 0x044ff00000041828 */
[C---:B------:R-:W-:Y:S01]  /*f7b0*/  HMMA.16816.F32.BF16 R36, R112.reuse, R102, R36 ;  /* 0x000000667024723c */ /* 0x040fe20000041824 */
[----:B------:R-:W2:Y:S07]  /*f7c0*/  LDSM.16.M88.4 R100, [R140+0x2800] ;  /* 0x002800008c64783b */ /* 0x000eae0000000200 */
[C---:B---3--:R-:W-:Y:S08]  /*f7d0*/  HMMA.16816.F32.BF16 R60, R112.reuse, R108, R60 ;  /* 0x0000006c703c723c */ /* 0x048ff0000004183c */
[C---:B------:R-:W-:Y:S01]  /*f7e0*/  HMMA.16816.F32.BF16 R56, R112.reuse, R110, R56 ;  /* 0x0000006e7038723c */ /* 0x040fe20000041838 */
[----:B------:R-:W3:Y:S07]  /*f7f0*/  LDSM.16.M88.4 R108, [R141] ;  /* 0x000000008d6c783b */ /* 0x000eee0000000200 */
[C---:B-1----:R-:W-:Y:S07]  /*f800*/  HMMA.16816.F32.BF16 R8, R112.reuse, R64, R8 ;  /* 0x000000407008723c */ /* 0x042fee0000041808 */
[----:B------:R-:W-:Y:S01]  /*f810*/  LOP3.LUT R65, R51, R48, RZ, 0xfc, !PT ;  /* 0x0000003033417212 */ /* 0x000fe200078efcff */
[----:B----4-:R-:W-:Y:S03]  /*f820*/  HMMA.16816.F32.BF16 R24, R112, R104, R24 ;  /* 0x000000687018723c */ /* 0x010fe60000041818 */
[----:B------:R-:W-:-:S02]  /*f830*/  IADD3 R3, R65, 0x1, RZ ;  /* 0x0000000141037810 */ /* 0x000fc40007ffe0ff */
[CC--:B------:R-:W-:Y:S02]  /*f840*/  ISETP.GE.AND P1, PT, R65.reuse, R132.reuse, PT ;  /* 0x000000844100720c */ /* 0x0c0fe40003f26270 */
[----:B------:R-:W-:Y:S01]  /*f850*/  IADD3 R49, R65, 0x9, RZ ;  /* 0x0000000941317810 */ /* 0x000fe20007ffe0ff */
[C---:B------:R-:W-:Y:S01]  /*f860*/  HMMA.16816.F32.BF16 R20, R112.reuse, R106, R20 ;  /* 0x0000006a7014723c */ /* 0x040fe20000041814 */
[C---:B------:R-:W-:Y:S02]  /*f870*/  ISETP.GE.AND P3, PT, R3.reuse, R132, PT ;  /* 0x000000840300720c */ /* 0x040fe40003f66270 */
[----:B------:R-:W-:Y:S02]  /*f880*/  ISETP.GE.AND P2, PT, R3, R133, PT ;  /* 0x000000850300720c */ /* 0x000fe40003f46270 */
[----:B------:R-:W-:Y:S02]  /*f890*/  IADD3 R3, R65, 0x11, RZ ;  /* 0x0000001141037810 */ /* 0x000fe40007ffe0ff */
[----:B------:R-:W-:Y:S01]  /*f8a0*/  FSEL R107, R61, -INF , !P3 ;  /* 0xff8000003d6b7808 */ /* 0x000fe20005800000 */
[----:B--2---:R-:W-:Y:S01]  /*f8b0*/  HMMA.16816.F32.BF16 R16, R112, R100, R16 ;  /* 0x000000647010723c */ /* 0x004fe20000041810 */
[----:B------:R-:W-:-:S02]  /*f8c0*/  FSEL R104, R63, -INF , !P2 ;  /* 0xff8000003f687808 */ /* 0x000fc40005000000 */
[----:B------:R-:W-:Y:S02]  /*f8d0*/  IADD3 R50, R65, 0x19, RZ ;  /* 0x0000001941327810 */ /* 0x000fe40007ffe0ff */
[----:B------:R-:W-:Y:S02]  /*f8e0*/  ISETP.GE.AND P3, PT, R3, R132, PT ;  /* 0x000000840300720c */ /* 0x000fe40003f66270 */
[----:B------:R-:W-:Y:S01]  /*f8f0*/  P2R R100, PR, RZ, 0x1 ;  /* 0x00000001ff647803 */ /* 0x000fe20000000000 */
[----:B------:R-:W-:Y:S01]  /*f900*/  HMMA.16816.F32.BF16 R12, R112, R102, R12 ;  /* 0x00000066700c723c */ /* 0x000fe2000004180c */
[-C--:B------:R-:W-:Y:S02]  /*f910*/  ISETP.GE.AND P0, PT, R65, R133.reuse, PT ;  /* 0x000000854100720c */ /* 0x080fe40003f06270 */
[----:B------:R-:W-:Y:S02]  /*f920*/  ISETP.GE.AND P2, PT, R3, R133, PT ;  /* 0x000000850300720c */ /* 0x000fe40003f46270 */
[----:B------:R-:W-:-:S02]  /*f930*/  IADD3 R3, R65, 0x21, RZ ;  /* 0x0000002141037810 */ /* 0x000fc40007ffe0ff */
[----:B------:R-:W-:Y:S01]  /*f940*/  FSEL R103, R62, -INF , !P0 ;  /* 0xff8000003e677808 */ /* 0x000fe20004000000 */
[----:B---3--:R-:W-:Y:S01]  /*f950*/  HMMA.16816.F32.BF16 R120, R124, R108, R120 ;  /* 0x0000006c7c78723c */ /* 0x008fe20000041878 */
[-C--:B------:R-:W-:Y:S02]  /*f960*/  ISETP.GE.AND P0, PT, R49, R133.reuse, PT ;  /* 0x000000853100720c */ /* 0x080fe40003f06270 */
[----:B------:R-:W-:Y:S02]  /*f970*/  FSEL R190, R55, -INF , !P2 ;  /* 0xff80000037be7808 */ /* 0x000fe40005000000 */
[----:B------:R-:W-:Y:S02]  /*f980*/  ISETP.GE.AND P2, PT, R3, R133, PT ;  /* 0x000000850300720c */ /* 0x000fe40003f46270 */
[----:B------:R-:W-:Y:S01]  /*f990*/  FSEL R109, R60, -INF , !P1 ;  /* 0xff8000003c6d7808 */ /* 0x000fe20004800000 */
[----:B------:R-:W-:Y:S01]  /*f9a0*/  HMMA.16816.F32.BF16 R4, R112, R66, R4 ;  /* 0x000000427004723c */ /* 0x000fe20000041804 */
[----:B------:R-:W-:-:S02]  /*f9b0*/  ISETP.GE.AND P1, PT, R49, R132, PT ;  /* 0x000000843100720c */ /* 0x000fc40003f26270 */
[----:B------:R-:W-:Y:S02]  /*f9c0*/  FSEL R49, R53, -INF , !P3 ;  /* 0xff80000035317808 */ /* 0x000fe40005800000 */
[----:B------:R-:W-:Y:S02]  /*f9d0*/  FSEL R105, R57, -INF , !P1 ;  /* 0xff80000039697808 */ /* 0x000fe40004800000 */
[-C--:B------:R-:W-:Y:S01]  /*f9e0*/  ISETP.GE.AND P1, PT, R50, R132.reuse, PT ;  /* 0x000000843200720c */ /* 0x080fe20003f26270 */
[----:B------:R-:W-:Y:S01]  /*f9f0*/  HMMA.16816.F32.BF16 R116, R124, R110, R116 ;  /* 0x0000006e7c74723c */ /* 0x000fe20000041874 */
[----:B------:R-:W-:Y:S02]  /*fa00*/  IADD3 R53, R65, 0x29, RZ ;  /* 0x0000002941357810 */ /* 0x000fe40007ffe0ff */
        /* <DEDUP_REMOVED lines=11> */
[----:B------:R-:W-:Y:S02]  /*fac0*/  ISETP.GE.AND P1, PT, R41, R132, PT ;  /* 0x000000842900720c */ /* 0x000fe40003f26270 */
[----:B------:R-:W-:Y:S02]  /*fad0*/  FSEL R161, R33, -INF , !P3 ;  /* 0xff80000021a17808 */ /* 0x000fe40005800000 */
[----:B------:R-:W-:-:S02]  /*fae0*/  FSEL R174, R35, -INF , !P2 ;  /* 0xff80000023ae7808 */ /* 0x000fc40005000000 */
[----:B------:R-:W-:Y:S02]  /*faf0*/  IADD3 R33, R65, 0x49, RZ ;  /* 0x0000004941217810 */ /* 0x000fe40007ffe0ff */
[CC--:B------:R-:W-:Y:S02]  /*fb00*/  ISETP.GE.AND P3, PT, R3.reuse, R132.reuse, PT ;  /* 0x000000840300720c */ /* 0x0c0fe40003f66270 */
[----:B------:R-:W-:Y:S02]  /*fb10*/  ISETP.GE.AND P2, PT, R3, R133, PT ;  /* 0x000000850300720c */ /* 0x000fe40003f46270 */
[----:B------:R-:W-:Y:S02]  /*fb20*/  IADD3 R3, R65, 0x51, RZ ;  /* 0x0000005141037810 */ /* 0x000fe40007ffe0ff */
[----:B------:R-:W-:Y:S02]  /*fb30*/  FSEL R139, R29, -INF , !P1 ;  /* 0xff8000001d8b7808 */ /* 0x000fe40004800000 */
[----:B------:R-:W-:-:S02]  /*fb40*/  ISETP.GE.AND P1, PT, R33, R132, PT ;  /* 0x000000842100720c */ /* 0x000fc40003f26270 */
[----:B------:R-:W-:Y:S02]  /*fb50*/  FSEL R129, R25, -INF , !P3 ;  /* 0xff80000019817808 */ /* 0x000fe40005800000 */
[----:B------:R-:W-:Y:S02]  /*fb60*/  IADD3 R25, R65, 0x59, RZ ;  /* 0x0000005941197810 */ /* 0x000fe40007ffe0ff */
[----:B------:R-:W-:Y:S02]  /*fb70*/  ISETP.GE.AND P3, PT, R3, R132, PT ;  /* 0x000000840300720c */ /* 0x000fe40003f66270 */
[----:B------:R-:W-:Y:S02]  /*fb80*/  FSEL R130, R27, -INF , !P2 ;  /* 0xff8000001b827808 */ /* 0x000fe40005000000 */
[----:B------:R-:W-:Y:S02]  /*fb90*/  FSEL R131, R21, -INF , !P1 ;  /* 0xff80000015837808 */ /* 0x000fe40004800000 */
[----:B------:R-:W-:-:S02]  /*fba0*/  ISETP.GE.AND P2, PT, R3, R133, PT ;  /* 0x000000850300720c */ /* 0x000fc40003f46270 */
[-C--:B------:R-:W-:Y:S02]  /*fbb0*/  ISETP.GE.AND P1, PT, R25, R132.reuse, PT ;  /* 0x000000841900720c */ /* 0x080fe40003f26270 */
[----:B------:R-:W-:Y:S02]  /*fbc0*/  FSEL R3, R17, -INF , !P3 ;  /* 0xff80000011037808 */ /* 0x000fe40005800000 */
[----:B------:R-:W-:Y:S02]  /*fbd0*/  IADD3 R17, R65, 0x69, RZ ;  /* 0x0000006941117810 */ /* 0x000fe40007ffe0ff */
[----:B------:R-:W-:Y:S02]  /*fbe0*/  FSEL R55, R13, -INF , !P1 ;  /* 0xff8000000d377808 */ /* 0x000fe40004800000 */
[----:B------:R-:W-:Y:S02]  /*fbf0*/  ISETP.GE.AND P1, PT, R17, R132, PT ;  /* 0x000000841100720c */ /* 0x000fe40003f26270 */
[----:B------:R-:W-:-:S02]  /*fc00*/  FSEL R194, R59, -INF , !P0 ;  /* 0xff8000003bc27808 */ /* 0x000fc40004000000 */
[-C--:B------:R-:W-:Y:S02]  /*fc10*/  ISETP.GE.AND P0, PT, R50, R133.reuse, PT ;  /* 0x000000853200720c */ /* 0x080fe40003f06270 */
[----:B------:R-:W-:Y:S02]  /*fc20*/  FSEL R63, R5, -INF , !P1 ;  /* 0xff800000053f7808 */ /* 0x000fe40004800000 */
[----:B------:R-:W-:Y:S02]  /*fc30*/  FSEL R5, R56, -INF , !P4 ;  /* 0xff80000038057808 */ /* 0x000fe40006000000 */
[----:B------:R-:W-:Y:S02]  /*fc40*/  FSEL R196, R58, -INF , !P5 ;  /* 0xff8000003ac47808 */ /* 0x000fe40006800000 */
[----:B------:R-:W-:Y:S01]  /*fc50*/  FSEL R50, R47, -INF , !P0 ;  /* 0xff8000002f327808 */ /* 0x000fe20004000000 */
[----:B------:R-:W1:Y:S01]  /*fc60*/  LDSM.16.M88.4 R56, [R140+0x3800] ;  /* 0x003800008c38783b */ /* 0x000e620000000200 */
[----:B------:R-:W-:Y:S01]  /*fc70*/  ISETP.GE.AND P0, PT, R53, R133, PT ;  /* 0x000000853500720c */ /* 0x000fe20003f06270 */
[----:B------:R-:W-:-:S04]  /*fc80*/  DEPBAR.LE SB0, 0x0 ;  /* 0x000080000000791a */ /* 0x000fc80000000000 */
[----:B------:R-:W-:Y:S01]  /*fc90*/  FSEL R182, R39, -INF , !P0 ;  /* 0xff80000027b67808 */ /* 0x000fe20004000000 */
[----:B------:R-:W-:Y:S01]  /*fca0*/  BAR.SYNC.DEFER_BLOCKING 0x0 ;  /* 0x0000000000007b1d */ /* 0x000fe20000010000 */
[-C--:B------:R-:W-:Y:S02]  /*fcb0*/  ISETP.GE.AND P0, PT, R41, R133.reuse, PT ;  /* 0x000000852900720c */ /* 0x080fe40003f06270 */
[----:B------:R-:W-:Y:S02]  /*fcc0*/  IADD3 R21, R65, 0x61, RZ ;  /* 0x0000006141157810 */ /* 0x000fe40007ffe0ff */
[----:B------:R-:W-:Y:S02]  /*fcd0*/  FSEL R138, R31, -INF , !P0 ;  /* 0xff8000001f8a7808 */ /* 0x000fe40004000000 */
[----:B------:R-:W-:Y:S02]  /*fce0*/  ISETP.GE.AND P0, PT, R33, R133, PT ;  /* 0x000000852100720c */ /* 0x000fe40003f06270 */
[----:B------:R-:W-:-:S02]  /*fcf0*/  ISETP.GE.AND P3, PT, R21, R132, PT ;  /* 0x000000841500720c */ /* 0x000fc40003f66270 */
[----:B------:R-:W-:Y:S02]  /*fd00*/  FSEL R128, R23, -INF , !P0 ;  /* 0xff80000017807808 */ /* 0x000fe40004000000 */
[-C--:B------:R-:W-:Y:S02]  /*fd10*/  ISETP.GE.AND P0, PT, R25, R133.reuse, PT ;  /* 0x000000851900720c */ /* 0x080fe40003f06270 */
[----:B------:R-:W-:Y:S02]  /*fd20*/  FSEL R53, R19, -INF , !P2 ;  /* 0xff80000013357808 */ /* 0x000fe40005000000 */
[----:B------:R-:W-:Y:S02]  /*fd30*/  FSEL R60, R15, -INF , !P0 ;  /* 0xff8000000f3c7808 */ /* 0x000fe40004000000 */
[-C--:B------:R-:W-:Y:S02]  /*fd40*/  ISETP.GE.AND P0, PT, R17, R133.reuse, PT ;  /* 0x000000851100720c */ /* 0x080fe40003f06270 */
[----:B------:R-:W-:-:S02]  /*fd50*/  ISETP.GE.AND P2, PT, R21, R133, PT ;  /* 0x000000851500720c */ /* 0x000fc40003f46270 */
[----:B------:R-:W-:Y:S02]  /*fd60*/  FSEL R61, R9, -INF , !P3 ;  /* 0xff800000093d7808 */ /* 0x000fe40005800000 */
[----:B------:R-:W-:Y:S02]  /*fd70*/  FSEL R64, R7, -INF , !P0 ;  /* 0xff80000007407808 */ /* 0x000fe40004000000 */
[C-C-:B------:R-:W-:Y:S02]  /*fd80*/  LOP3.LUT R13, R51.reuse, 0x10, R48.reuse, 0xfe, !PT ;  /* 0x00000010330d7812 */ /* 0x140fe400078efe30 */
[C-C-:B------:R-:W-:Y:S02]  /*fd90*/  LOP3.LUT R9, R51.reuse, 0x18, R48.reuse, 0xfe, !PT ;  /* 0x0000001833097812 */ /* 0x140fe400078efe30 */
[----:B------:R-:W-:Y:S02]  /*fda0*/  LOP3.LUT R7, R51, 0x20, R48, 0xfe, !PT ;  /* 0x0000002033077812 */ /* 0x000fe400078efe30 */
[----:B------:R-:W-:Y:S01]  /*fdb0*/  FSEL R62, R11, -INF , !P2 ;  /* 0xff8000000b3e7808 */ /* 0x000fe20005000000 */
[----:B-1----:R-:W-:Y:S01]  /*fdc0*/  HMMA.16816.F32.BF16 R120, R112, R56, R120 ;  /* 0x000000387078723c */ /* 0x002fe20000041878 */
[----:B------:R-:W-:-:S02]  /*fdd0*/  ISETP.GE.AND P3, PT, R13, R132, PT ;  /* 0x000000840d00720c */ /* 0x000fc40003f66270 */
[-C--:B------:R-:W-:Y:S02]  /*fde0*/  ISETP.GE.AND P2, PT, R13, R133.reuse, PT ;  /* 0x000000850d00720c */ /* 0x080fe40003f46270 */
[CC--:B------:R-:W-:Y:S02]  /*fdf0*/  ISETP.GE.AND P1, PT, R9.reuse, R132.reuse, PT ;  /* 0x000000840900720c */ /* 0x0c0fe40003f26270 */
[-C--:B------:R-:W-:Y:S01]  /*fe00*/  ISETP.GE.AND P0, PT, R9, R133.reuse, PT ;  /* 0x000000850900720c */ /* 0x080fe20003f06270 */
[----:B------:R-:W-:Y:S01]  /*fe10*/  HMMA.16816.F32.BF16 R116, R112, R58, R116 ;  /* 0x0000003a7074723c */ /* 0x000fe20000041874 */
        /* <DEDUP_REMOVED lines=44> */
[----:B------:R-:W-:-:S02]  /*100e0*/  ISETP.NE.AND P6, PT, R100, RZ, PT ;  /* 0x000000ff6400720c */ /* 0x000fc40003fc5270 */
[----:B------:R-:W-:Y:S02]  /*100f0*/  FSEL R124, R18, -INF , !P0 ;  /* 0xff800000127c7808 */ /* 0x000fe40004000000 */
[----:B------:R-:W-:Y:S02]  /*10100*/  FSEL R125, R12, -INF , !P4 ;  /* 0xff8000000c7d7808 */ /* 0x000fe40006000000 */
[----:B------:R-:W-:Y:S02]  /*10110*/  FSEL R126, R14, -INF , !P2 ;  /* 0xff8000000e7e7808 */ /* 0x000fe40005000000 */
[----:B------:R-:W-:Y:S02]  /*10120*/  FSEL R134, R22, -INF , !P1 ;  /* 0xff80000016867808 */ /* 0x000fe40004800000 */
        /* <DEDUP_REMOVED lines=8> */
[----:B------:R-:W-:Y:S02]  /*101b0*/  LOP3.LUT R48, R51, 0x78, R48, 0xfe, !PT ;  /* 0x0000007833307812 */ /* 0x000fe400078efe30 */
[----:B------:R-:W-:Y:S02]  /*101c0*/  IADD3 R4, R65, 0x79, RZ ;  /* 0x0000007941047810 */ /* 0x000fe40007ffe0ff */
        /* <DEDUP_REMOVED lines=16> */
[----:B------:R-:W-:Y:S01]  /*102d0*/  ISETP.NE.AND P6, PT, R166, RZ, PT ;  /* 0x000000ffa600720c */ /* 0x000fe20003fc5270 */
[----:B------:R-:W-:-:S12]  /*102e0*/  ULDC.64 UR8, c[0x0][0x118] ;  /* 0x0000460000087ab9 */ /* 0x000fd80000000a00 */
        /* <DEDUP_REMOVED lines=31> */
[----:B------:R-:W-:Y:S02]  /*104e0*/  ISETP.NE.AND P0, PT, RZ, c[0x0][0x2d0], PT ;  /* 0x0000b400ff007a0c */ /* 0x000fe40003f05270 */
[----:B------:R-:W-:-:S07]  /*104f0*/  LOP3.LUT R4, RZ, c[0x0][0x2d0], RZ, 0x33, !PT ;  /* 0x0000b400ff047a12 */ /* 0x000fce00078e33ff */
        /* <DEDUP_REMOVED lines=26> */
.L_x_6614:
[----:B------:R-:W-:-:S05]  /*106a0*/  IMAD.MOV.U32 R6, RZ, RZ, c[0x0][0x198] ;  /* 0x00006600ff067624 */ /* 0x000fca00078e00ff */
[----:B------:R-:W-:-:S04]  /*106b0*/  LEA R6, -R6, RZ, 0x7 ;  /* 0x000000ff06067211 */ /* 0x000fc800078e39ff */
[----:B------:R-:W-:Y:S02]  /*106c0*/  SHF.R.S32.HI R4, RZ, 0x1f, R6 ;  /* 0x0000001fff047819 */ /* 0x000fe40000011406 */
.L_x_6615:
[----:B------:R-:W-:Y:S01]  /*106d0*/  ULDC.64 UR4, c[0x0][0x198] ;  /* 0x0000660000047ab9 */ /* 0x000fe20000000a00 */
[C---:B------:R-:W-:Y:S01]  /*106e0*/  LEA R160, P0, R6.reuse, R160, 0x1 ;  /* 0x000000a006a07211 */ /* 0x040fe200078008ff */
[----:B------:R-:W-:Y:S02]  /*106f0*/  USHF.L.U32 UR7, UR4, 0x5, URZ ;  /* 0x0000000504077899 */ /* 0x000fe4000800063f */
[----:B------:R-:W-:Y:S01]  /*10700*/  UMOV UR6, 0x5 ;  /* 0x0000000500067882 */ /* 0x000fe20000000000 */
[----:B------:R-:W-:Y:S01]  /*10710*/  LEA.HI.X R159, R6, R159, R4, 0x1, P0 ;  /* 0x0000009f069f7211 */ /* 0x000fe200000f0c04 */
[----:B------:R-:W-:Y:S01]  /*10720*/  USHF.L.U64.HI UR5, UR4, UR6, UR5 ;  /* 0x0000000604057299 */ /* 0x000fe20008010205 */
[----:B------:R-:W-:Y:S01]  /*10730*/  IMAD.MOV.U32 R16, RZ, RZ, R160 ;  /* 0x000000ffff107224 */ /* 0x000fe200078e00a0 */
        /* <DEDUP_REMOVED lines=27> */
.L_x_6613:
[----:B------:R-:W-:Y:S01]  /*108f0*/  FMNMX.FTZ R4, R2, R109, !PT ;  /* 0x0000006d02047209 */ /* 0x000fe20007810000 */
[----:B------:R-:W-:Y:S01]  /*10900*/  LDSM.16.MT88.4 R36, [R152+0x6800] ;  /* 0x006800009824783b */ /* 0x000fe20000004200 */
        /* <DEDUP_REMOVED lines=79> */
[----:B------:R-:W1:Y:S01]  /*10e00*/  LDSM.16.MT88.4 R4, [R152+0x6000] ;  /* 0x006000009804783b */ /* 0x000e620000004200 */
        /* <DEDUP_REMOVED lines=12> */
[--C-:B------:R-:W-:Y:S02]  /*10ed0*/  FFMA.FTZ R103, R196, c[0x0][0x23c], -R107.reuse ;  /* 0x00008f00c4677a23 */ /* 0x100fe4000001086b */
[----:B------:R-:W-:Y:S01]  /*10ee0*/  FFMA.FTZ R2, R194, c[0x0][0x23c], -R107 ;  /* 0x00008f00c2027a23 */ /* 0x000fe2000001086b */
[----:B------:R-:W-:Y:S01]  /*10ef0*/  MUFU.EX2 R109, R109 ;  /* 0x0000006d006d7308 */ /* 0x000fe20000000800 */
[----:B------:R-:W-:-:S02]  /*10f00*/  FMUL.FTZ R0, R9, c[0x0][0x23c] ;  /* 0x00008f0009007a20 */ /* 0x000fc40000410000 */
[----:B------:R-:W3:Y:S01]  /*10f10*/  LDSM.16.MT88.4 R8, [R150+0x6000] ;  /* 0x006000009608783b */ /* 0x000ee20000004200 */
[----:B------:R-:W-:Y:S02]  /*10f20*/  FFMA.FTZ R116, R138, c[0x0][0x23c], -R107 ;  /* 0x00008f008a747a23 */ /* 0x000fe4000001086b */
[--C-:B------:R-:W-:Y:S02]  /*10f30*/  FFMA.FTZ R117, R137, c[0x0][0x23c], -R112.reuse ;  /* 0x00008f0089757a23 */ /* 0x100fe40000010870 */
[----:B------:R-:W4:Y:S01]  /*10f40*/  MUFU.EX2 R106, R106 ;  /* 0x0000006a006a7308 */ /* 0x000f220000000800 */
        /* <DEDUP_REMOVED lines=24> */
[----:B------:R-:W2:Y:S01]  /*110d0*/  MUFU.EX2 R114, R114 ;  /* 0x0000007200727308 */ /* 0x000ea20000000800 */
[--C-:B------:R-:W-:Y:S02]  /*110e0*/  FFMA.FTZ R52, R56, c[0x0][0x23c], -R112.reuse ;  /* 0x00008f0038347a23 */ /* 0x100fe40000010870 */
[----:B------:R-:W-:Y:S02]  /*110f0*/  FFMA.FTZ R61, R63, c[0x0][0x23c], -R112 ;  /* 0x00008f003f3d7a23 */ /* 0x000fe40000010870 */
[--C-:B------:R-:W-:Y:S02]  /*11100*/  FFMA.FTZ R56, R57, c[0x0][0x23c], -R107.reuse ;  /* 0x00008f0039387a23 */ /* 0x100fe4000001086b */
[--C-:B------:R-:W-:Y:S01]  /*11110*/  FFMA.FTZ R54, R54, c[0x0][0x23c], -R107.reuse ;  /* 0x00008f0036367a23 */ /* 0x100fe2000001086b */
[----:B------:R-:W5:Y:S01]  /*11120*/  MUFU.EX2 R0, R0 ;  /* 0x0000000000007308 */ /* 0x000f620000000800 */
        /* <DEDUP_REMOVED lines=9> */
[-C--:B-----5:R-:W-:Y:S01]  /*111c0*/  FMUL.FTZ R18, R98, R0.reuse ;  /* 0x0000000062127220 */ /* 0x0a0fe20000410000 */
[----:B------:R-:W-:Y:S01]  /*111d0*/  MUFU.EX2 R117, R117 ;  /* 0x0000007500757308 */ /* 0x000fe20000000800 */
[-C--:B------:R-:W-:Y:S02]  /*111e0*/  FMUL.FTZ R19, R99, R0.reuse ;  /* 0x0000000063137220 */ /* 0x080fe40000410000 */
[-C--:B------:R-:W-:Y:S02]  /*111f0*/  FMUL.FTZ R70, R70, R0.reuse ;  /* 0x0000000046467220 */ /* 0x080fe40000410000 */
[----:B------:R-:W-:Y:S02]  /*11200*/  FMUL.FTZ R71, R71, R0 ;  /* 0x0000000047477220 */ /* 0x000fe40000410000 */
[----:B------:R-:W-:Y:S01]  /*11210*/  FFMA.FTZ R96, R21, c[0x0][0x23c], -R112 ;  /* 0x00008f0015607a23 */ /* 0x000fe20000010870 */
[----:B-1----:R-:W-:Y:S01]  /*11220*/  HMMA.16816.F32.BF16 R16, R12, R4, R16 ;  /* 0x000000040c10723c */ /* 0x002fe20000041810 */
[----:B------:R-:W1:Y:S01]  /*11230*/  LDSM.16.MT88.4 R20, [R149+0x6000] ;  /* 0x006000009514783b */ /* 0x000e620000004200 */
[-C--:B------:R-:W-:Y:S01]  /*11240*/  FMUL.FTZ R24, R92, R114.reuse ;  /* 0x000000725c187220 */ /* 0x080fe20000410000 */
[----:B------:R-:W-:Y:S01]  /*11250*/  MUFU.EX2 R118, R118 ;  /* 0x0000007600767308 */ /* 0x000fe20000000800 */
[----:B------:R-:W-:-:S02]  /*11260*/  FMUL.FTZ R25, R93, R114 ;  /* 0x000000725d197220 */ /* 0x000fc40000410000 */
[-C--:B------:R-:W-:Y:S02]  /*11270*/  FMUL.FTZ R26, R94, R0.reuse ;  /* 0x000000005e1a7220 */ /* 0x080fe40000410000 */
[C---:B------:R-:W-:Y:S01]  /*11280*/  HMMA.16816.F32.BF16 R4, R12.reuse, R6, R68 ;  /* 0x000000060c04723c */ /* 0x040fe20000041844 */
[----:B------:R-:W-:Y:S02]  /*11290*/  FMUL.FTZ R27, R95, R0 ;  /* 0x000000005f1b7220 */ /* 0x000fe40000410000 */
[-C--:B------:R-:W-:Y:S01]  /*112a0*/  FMUL.FTZ R72, R72, R114.reuse ;  /* 0x0000007248487220 */ /* 0x080fe20000410000 */
[----:B------:R-:W-:Y:S01]  /*112b0*/  MUFU.EX2 R96, R96 ;  /* 0x0000006000607308 */ /* 0x000fe20000000800 */
[----:B------:R-:W-:Y:S02]  /*112c0*/  FMUL.FTZ R73, R73, R114 ;  /* 0x0000007249497220 */ /* 0x000fe40000410000 */
[----:B------:R-:W-:Y:S01]  /*112d0*/  FFMA.FTZ R68, R29, c[0x0][0x23c], -R112 ;  /* 0x00008f001d447a23 */ /* 0x000fe20000010870 */
[----:B---3--:R-:W-:Y:S01]  /*112e0*/  HMMA.16816.F32.BF16 R24, R12, R8, R24 ;  /* 0x000000080c18723c */ /* 0x008fe20000041818 */
[----:B------:R-:W2:Y:S01]  /*112f0*/  LDSM.16.MT88.4 R28, [R148+0x6000] ;  /* 0x00600000941c783b */ /* 0x000ea20000004200 */
[----:B------:R-:W-:-:S02]  /*11300*/  FMUL.FTZ R74, R74, R0 ;  /* 0x000000004a4a7220 */ /* 0x000fc40000410000 */
[----:B------:R-:W-:Y:S01]  /*11310*/  FMUL.FTZ R75, R75, R0 ;  /* 0x000000004b4b7220 */ /* 0x000fe20000410000 */
[----:B------:R3:W4:Y:S01]  /*11320*/  MUFU.EX2 R69, R49 ;  /* 0x0000003100457308 */ /* 0x0007220000000800 */
[----:B------:R-:W-:Y:S02]  /*11330*/  FFMA.FTZ R71, R45, c[0x0][0x23c], -R112 ;  /* 0x00008f002d477a23 */ /* 0x000fe40000010870 */
[----:B------:R-:W-:Y:S02]  /*11340*/  FFMA.FTZ R70, R192, c[0x0][0x23c], -R107 ;  /* 0x00008f00c0467a23 */ /* 0x000fe4000001086b */
[-C--:B------:R-:W-:Y:S01]  /*11350*/  FMUL.FTZ R32, R76, R114.reuse ;  /* 0x000000724c207220 */ /* 0x080fe20000410000 */
[----:B------:R-:W-:Y:S01]  /*11360*/  HMMA.16816.F32.BF16 R8, R12, R10, R72 ;  /* 0x0000000a0c08723c */ /* 0x000fe20000041848 */
[----:B------:R-:W-:Y:S01]  /*11370*/  FMUL.FTZ R33, R77, R114 ;  /* 0x000000724d217220 */ /* 0x000fe20000410000 */
[----:B------:R-:W-:Y:S01]  /*11380*/  MUFU.EX2 R68, R68 ;  /* 0x0000004400447308 */ /* 0x000fe20000000800 */
[----:B------:R-:W-:-:S02]  /*11390*/  FMUL.FTZ R34, R78, R0 ;  /* 0x000000004e227220 */ /* 0x000fc40000410000 */
[----:B------:R-:W-:Y:S02]  /*113a0*/  FMUL.FTZ R35, R79, R0 ;  /* 0x000000004f237220 */ /* 0x000fe40000410000 */
[--C-:B------:R-:W-:Y:S02]  /*113b0*/  FFMA.FTZ R73, R190, c[0x0][0x23c], -R107.reuse ;  /* 0x00008f00be497a23 */ /* 0x100fe4000001086b */
[--C-:B------:R-:W-:Y:S01]  /*113c0*/  FFMA.FTZ R72, R46, c[0x0][0x23c], -R107.reuse ;  /* 0x00008f002e487a23 */ /* 0x100fe2000001086b */
[----:B------:R-:W-:Y:S01]  /*113d0*/  MUFU.EX2 R71, R71 ;  /* 0x0000004700477308 */ /* 0x000fe20000000800 */
[----:B------:R-:W-:Y:S01]  /*113e0*/  FFMA.FTZ R75, R50, c[0x0][0x23c], -R107 ;  /* 0x00008f00324b7a23 */ /* 0x000fe2000001086b */
[----:B------:R-:W5:Y:S01]  /*113f0*/  LDSM.16.MT88.4 R44, [R150+0x6800] ;  /* 0x00680000962c783b */ /* 0x000f620000004200 */
[-C--:B------:R-:W-:Y:S01]  /*11400*/  FMUL.FTZ R88, R88, R114.reuse ;  /* 0x0000007258587220 */ /* 0x080fe20000410000 */
[----:B-1----:R-:W-:Y:S01]  /*11410*/  HMMA.16816.F32.BF16 R32, R12, R20, R32 ;  /* 0x000000140c20723c */ /* 0x002fe20000041820 */
[----:B------:R-:W-:Y:S01]  /*11420*/  FMUL.FTZ R89, R89, R114 ;  /* 0x0000007259597220 */ /* 0x000fe20000410000 */
[----:B---3--:R-:W1:Y:S01]  /*11430*/  LDSM.16.MT88.4 R48, [R149+0x6800] ;  /* 0x006800009530783b */ /* 0x008e620000004200 */
[-C--:B------:R-:W-:Y:S01]  /*11440*/  FMUL.FTZ R90, R90, R0.reuse ;  /* 0x000000005a5a7220 */ /* 0x080fe20000410000 */
[----:B------:R-:W-:Y:S01]  /*11450*/  MUFU.EX2 R70, R70 ;  /* 0x0000004600467308 */ /* 0x000fe20000000800 */
[----:B------:R-:W-:-:S02]  /*11460*/  FMUL.FTZ R91, R91, R0 ;  /* 0x000000005b5b7220 */ /* 0x000fc40000410000 */
[-C--:B------:R-:W-:Y:S02]  /*11470*/  FMUL.FTZ R40, R80, R114.reuse ;  /* 0x0000007250287220 */ /* 0x080fe40000410000 */
[----:B------:R-:W-:Y:S02]  /*11480*/  FMUL.FTZ R41, R81, R114 ;  /* 0x0000007251297220 */ /* 0x000fe40000410000 */
        /* <DEDUP_REMOVED lines=9> */
[----:B------:R-:W-:Y:S01]  /*11520*/  FMUL.FTZ R87, R87, R0 ;  /* 0x0000000057577220 */ /* 0x000fe20000410000 */
[C---:B--2---:R-:W-:Y:S01]  /*11530*/  HMMA.16816.F32.BF16 R40, R12.reuse, R28, R40 ;  /* 0x0000001c0c28723c */ /* 0x044fe20000041828 */
[--C-:B------:R-:W-:Y:S02]  /*11540*/  FFMA.FTZ R79, R187, c[0x0][0x23c], -R112.reuse ;  /* 0x00008f00bb4f7a23 */ /* 0x100fe40000010870 */
[--C-:B------:R-:W-:Y:S02]  /*11550*/  FFMA.FTZ R74, R183, c[0x0][0x23c], -R112.reuse ;  /* 0x00008f00b74a7a23 */ /* 0x100fe40000010870 */
[--C-:B------:R-:W-:Y:S01]  /*11560*/  FFMA.FTZ R76, R185, c[0x0][0x23c], -R112.reuse ;  /* 0x00008f00b94c7a23 */ /* 0x100fe20000010870 */
[----:B------:R-:W2:Y:S01]  /*11570*/  MUFU.EX2 R75, R75 ;  /* 0x0000004b004b7308 */ /* 0x000ea20000000800 */
[----:B----4-:R-:W-:Y:S01]  /*11580*/  F2FP.BF16.PACK_AB R28, R69, R96 ;  /* 0x00000060451c723e */ /* 0x010fe200000010ff */
[----:B------:R-:W-:Y:S01]  /*11590*/  HMMA.16816.F32.BF16 R12, R12, R30, R84 ;  /* 0x0000001e0c0c723c */ /* 0x000fe20000041854 */
[----:B---3--:R-:W-:Y:S01]  /*115a0*/  F2FP.BF16.PACK_AB R29, R73, R70 ;  /* 0x00000046491d723e */ /* 0x008fe200000010ff */
[----:B------:R-:W-:-:S02]  /*115b0*/  FFMA.FTZ R77, R181, c[0x0][0x23c], -R112 ;  /* 0x00008f00b54d7a23 */ /* 0x000fc40000010870 */
[--C-:B------:R-:W-:Y:S02]  /*115c0*/  FFMA.FTZ R81, R188, c[0x0][0x23c], -R107.reuse ;  /* 0x00008f00bc517a23 */ /* 0x100fe4000001086b */
[--C-:B------:R-:W-:Y:S01]  /*115d0*/  FFMA.FTZ R78, R184, c[0x0][0x23c], -R107.reuse ;  /* 0x00008f00b84e7a23 */ /* 0x100fe2000001086b */
[----:B------:R-:W-:Y:S01]  /*115e0*/  F2FP.BF16.PACK_AB R30, R71, R68 ;  /* 0x00000044471e723e */ /* 0x000fe200000010ff */
[--C-:B------:R-:W-:Y:S01]  /*115f0*/  FFMA.FTZ R80, R186, c[0x0][0x23c], -R107.reuse ;  /* 0x00008f00ba507a23 */ /* 0x100fe2000001086b */
[----:B------:R-:W-:Y:S01]  /*11600*/  MUFU.EX2 R79, R79 ;  /* 0x0000004f004f7308 */ /* 0x000fe20000000800 */
[----:B------:R-:W-:Y:S02]  /*11610*/  FFMA.FTZ R83, R182, c[0x0][0x23c], -R107 ;  /* 0x00008f00b6537a23 */ /* 0x000fe4000001086b */
[--C-:B------:R-:W-:Y:S01]  /*11620*/  FFMA.FTZ R85, R179, c[0x0][0x23c], -R112.reuse ;  /* 0x00008f00b3557a23 */ /* 0x100fe20000010870 */
[----:B--2---:R-:W-:Y:S01]  /*11630*/  F2FP.BF16.PACK_AB R31, R75, R72 ;  /* 0x000000484b1f723e */ /* 0x004fe200000010ff */
[----:B------:R-:W-:-:S03]  /*11640*/  FFMA.FTZ R92, R161, c[0x0][0x23c], -R112 ;  /* 0x00008f00a15c7a23 */ /* 0x000fc60000010870 */
[----:B------:R-:W2:Y:S01]  /*11650*/  MUFU.EX2 R74, R74 ;  /* 0x0000004a004a7308 */ /* 0x000ea20000000800 */
[--C-:B------:R-:W-:Y:S02]  /*11660*/  FFMA.FTZ R82, R175, c[0x0][0x23c], -R112.reuse ;  /* 0x00008f00af527a23 */ /* 0x100fe40000010870 */
[----:B------:R-:W-:Y:S01]  /*11670*/  FFMA.FTZ R93, R139, c[0x0][0x23c], -R112 ;  /* 0x00008f008b5d7a23 */ /* 0x000fe20000010870 */
[C---:B------:R-:W-:Y:S01]  /*11680*/  HMMA.16816.F32.BF16 R16, R28.reuse, R36, R16 ;  /* 0x000000241c10723c */ /* 0x040fe20000041810 */
[--C-:B------:R-:W-:Y:S02]  /*11690*/  FFMA.FTZ R94, R180, c[0x0][0x23c], -R107.reuse ;  /* 0x00008f00b45e7a23 */ /* 0x100fe4000001086b */
[--C-:B------:R-:W-:Y:S01]  /*116a0*/  FFMA.FTZ R97, R174, c[0x0][0x23c], -R107.reuse ;  /* 0x00008f00ae617a23 */ /* 0x100fe2000001086b */
[----:B------:R-:W-:Y:S01]  /*116b0*/  MUFU.EX2 R76, R76 ;  /* 0x0000004c004c7308 */ /* 0x000fe20000000800 */
[----:B------:R-:W-:Y:S02]  /*116c0*/  FFMA.FTZ R95, R178, c[0x0][0x23c], -R107 ;  /* 0x00008f00b25f7a23 */ /* 0x000fe4000001086b */
[----:B------:R-:W-:Y:S01]  /*116d0*/  FFMA.FTZ R177, R177, R114, R110 ;  /* 0x00000072b1b17223 */ /* 0x000fe2000001006e */
[----:B------:R-:W-:Y:S01]  /*116e0*/  HMMA.16816.F32.BF16 R4, R28, R38, R4 ;  /* 0x000000261c04723c */ /* 0x000fe20000041804 */
[----:B------:R-:W3:Y:S01]  /*116f0*/  LDSM.16.MT88.4 R36, [R148+0x6800] ;  /* 0x006800009424783b */ /* 0x000ee20000004200 */
[----:B------:R-:W-:-:S02]  /*11700*/  FFMA.FTZ R105, R176, R0, R105 ;  /* 0x00000000b0697223 */ /* 0x000fc40000010069 */
[----:B------:R-:W-:Y:S01]  /*11710*/  MUFU.EX2 R77, R77 ;  /* 0x0000004d004d7308 */ /* 0x000fe20000000800 */
[----:B------:R-:W-:Y:S02]  /*11720*/  FADD.FTZ R108, R108, R177 ;  /* 0x000000b16c6c7221 */ /* 0x000fe40000010000 */
[----:B------:R-:W-:Y:S01]  /*11730*/  FADD.FTZ R104, R104, R105 ;  /* 0x0000006968687221 */ /* 0x000fe20000010000 */
[C---:B-----5:R-:W-:Y:S01]  /*11740*/  HMMA.16816.F32.BF16 R24, R28.reuse, R44, R24 ;  /* 0x0000002c1c18723c */ /* 0x060fe20000041818 */
[----:B------:R-:W-:Y:S02]  /*11750*/  FFMA.FTZ R0, R58, c[0x0][0x23c], -R112 ;  /* 0x00008f003a007a23 */ /* 0x000fe40000010870 */
[----:B------:R-:W-:Y:S01]  /*11760*/  FADD.FTZ R103, R103, R104 ;  /* 0x0000006867677221 */ /* 0x000fe20000010000 */
[----:B------:R-:W-:Y:S01]  /*11770*/  MUFU.EX2 R81, R81 ;  /* 0x0000005100517308 */ /* 0x000fe20000000800 */
[----:B------:R-:W-:Y:S02]  /*11780*/  FFMA.FTZ R58, R102, c[0x0][0x23c], -R112 ;  /* 0x00008f00663a7a23 */ /* 0x000fe40000010870 */
[----:B------:R-:W-:Y:S01]  /*11790*/  FADD.FTZ R103, R2, R103 ;  /* 0x0000006702677221 */ /* 0x000fe20000010000 */
[----:B------:R-:W-:Y:S01]  /*117a0*/  HMMA.16816.F32.BF16 R8, R28, R46, R8 ;  /* 0x0000002e1c08723c */ /* 0x000fe20000041808 */
[----:B------:R-:W4:Y:S01]  /*117b0*/  LDSM.16.MT88.4 R44, [R152+0x7000] ;  /* 0x00700000982c783b */ /* 0x000f220000004200 */
[----:B------:R-:W-:-:S02]  /*117c0*/  FFMA.FTZ R65, R65, c[0x0][0x23c], -R107 ;  /* 0x00008f0041417a23 */ /* 0x000fc4000001086b */
[----:B------:R-:W5:Y:S01]  /*117d0*/  MUFU.EX2 R78, R78 ;  /* 0x0000004e004e7308 */ /* 0x000f620000000800 */
[----:B------:R-:W-:Y:S02]  /*117e0*/  FADD.FTZ R70, R70, R103 ;  /* 0x0000006746467221 */ /* 0x000fe40000010000 */
[----:B------:R-:W-:Y:S01]  /*117f0*/  FFMA.FTZ R101, R101, c[0x0][0x23c], -R112 ;  /* 0x00008f0065657a23 */ /* 0x000fe20000010870 */
[----:B-1----:R-:W-:Y:S01]  /*11800*/  HMMA.16816.F32.BF16 R32, R28, R48, R32 ;  /* 0x000000301c20723c */ /* 0x002fe20000041820 */
[----:B------:R-:W-:Y:S02]  /*11810*/  FADD.FTZ R73, R73, R70 ;  /* 0x0000004649497221 */ /* 0x000fe40000010000 */
[----:B------:R-:W-:Y:S01]  /*11820*/  FFMA.FTZ R100, R100, c[0x0][0x23c], -R107 ;  /* 0x00008f0064647a23 */ /* 0x000fe2000001086b */
[----:B------:R-:W-:Y:S01]  /*11830*/  MUFU.EX2 R80, R80 ;  /* 0x0000005000507308 */ /* 0x000fe20000000800 */
[----:B------:R-:W-:-:S03]  /*11840*/  FADD.FTZ R72, R72, R73 ;  /* 0x0000004948487221 */ /* 0x000fc60000010000 */
[C---:B------:R-:W-:Y:S01]  /*11850*/  HMMA.16816.F32.BF16 R20, R28.reuse, R50, R20 ;  /* 0x000000321c14723c */ /* 0x040fe20000041814 */
[----:B------:R-:W1:Y:S01]  /*11860*/  LDSM.16.MT88.4 R48, [R150+0x7000] ;  /* 0x007000009630783b */ /* 0x000e620000004200 */
[----:B------:R-:W-:Y:S02]  /*11870*/  FADD.FTZ R72, R75, R72 ;  /* 0x000000484b487221 */ /* 0x000fe40000010000 */
[----:B------:R-:W4:Y:S04]  /*11880*/  MUFU.EX2 R83, R83 ;  /* 0x0000005300537308 */ /* 0x000f280000000800 */
[C---:B---3--:R-:W-:Y:S04]  /*11890*/  HMMA.16816.F32.BF16 R40, R28.reuse, R36, R40 ;  /* 0x000000241c28723c */ /* 0x048fe80000041828 */
[----:B------:R-:W-:Y:S03]  /*118a0*/  MUFU.EX2 R85, R85 ;  /* 0x0000005500557308 */ /* 0x000fe60000000800 */
[----:B--2---:R-:W-:Y:S01]  /*118b0*/  F2FP.BF16.PACK_AB R36, R74, R79 ;  /* 0x0000004f4a24723e */ /* 0x004fe200000010ff */
[----:B------:R-:W-:Y:S01]  /*118c0*/  HMMA.16816.F32.BF16 R12, R28, R38, R12 ;  /* 0x000000261c0c723c */ /* 0x000fe2000004180c */
[----:B------:R-:W2:Y:S01]  /*118d0*/  LDSM.16.MT88.4 R28, [R149+0x7000] ;  /* 0x00700000951c783b */ /* 0x000ea20000004200 */
[----:B-----5:R-:W-:-:S02]  /*118e0*/  F2FP.BF16.PACK_AB R37, R78, R81 ;  /* 0x000000514e25723e */ /* 0x020fc400000010ff */
[----:B------:R-:W3:Y:S01]  /*118f0*/  MUFU.EX2 R92, R92 ;  /* 0x0000005c005c7308 */ /* 0x000ee20000000800 */
[----:B------:R-:W-:Y:S02]  /*11900*/  FADD.FTZ R81, R81, R72 ;  /* 0x0000004851517221 */ /* 0x000fe40000010000 */
[----:B------:R-:W-:Y:S02]  /*11910*/  F2FP.BF16.PACK_AB R38, R77, R76 ;  /* 0x0000004c4d26723e */ /* 0x000fe400000010ff */
[----:B------:R-:W-:Y:S01]  /*11920*/  FADD.FTZ R81, R78, R81 ;  /* 0x000000514e517221 */ /* 0x000fe20000010000 */
[----:B----4-:R-:W-:Y:S02]  /*11930*/  F2FP.BF16.PACK_AB R39, R83, R80 ;  /* 0x000000505327723e */ /* 0x010fe400000010ff */
[----:B------:R-:W-:Y:S01]  /*11940*/  MUFU.EX2 R82, R82 ;  /* 0x0000005200527308 */ /* 0x000fe20000000800 */
[----:B------:R-:W-:-:S04]  /*11950*/  FADD.FTZ R80, R80, R81 ;  /* 0x0000005150507221 */ /* 0x000fc80000010000 */
[C---:B------:R-:W-:Y:S01]  /*11960*/  HMMA.16816.F32.BF16 R16, R36.reuse, R44, R16 ;  /* 0x0000002c2410723c */ /* 0x040fe20000041810 */
[----:B------:R-:W-:Y:S02]  /*11970*/  FADD.FTZ R83, R83, R80 ;  /* 0x0000005053537221 */ /* 0x000fe40000010000 */
[----:B------:R-:W-:Y:S05]  /*11980*/  MUFU.EX2 R93, R93 ;  /* 0x0000005d005d7308 */ /* 0x000fea0000000800 */
[C---:B------:R-:W-:Y:S01]  /*11990*/  HMMA.16816.F32.BF16 R4, R36.reuse, R46, R4 ;  /* 0x0000002e2404723c */ /* 0x040fe20000041804 */
[----:B------:R-:W4:Y:S02]  /*119a0*/  LDSM.16.MT88.4 R44, [R148+0x7000] ;  /* 0x00700000942c783b */ /* 0x000f240000004200 */
[----:B------:R-:W-:Y:S05]  /*119b0*/  MUFU.EX2 R94, R94 ;  /* 0x0000005e005e7308 */ /* 0x000fea0000000800 */
[C---:B-1----:R-:W-:Y:S03]  /*119c0*/  HMMA.16816.F32.BF16 R24, R36.reuse, R48, R24 ;  /* 0x000000302418723c */ /* 0x042fe60000041818 */
[----:B------:R-:W1:Y:S05]  /*119d0*/  MUFU.EX2 R97, R97 ;  /* 0x0000006100617308 */ /* 0x000e6a0000000800 */
[C---:B------:R-:W-:Y:S01]  /*119e0*/  HMMA.16816.F32.BF16 R8, R36.reuse, R50, R8 ;  /* 0x000000322408723c */ /* 0x040fe20000041808 */
[----:B------:R-:W5:Y:S02]  /*119f0*/  LDSM.16.MT88.4 R48, [R152+0x7800] ;  /* 0x007800009830783b */ /* 0x000f640000004200 */
[----:B------:R-:W1:Y:S05]  /*11a00*/  MUFU.EX2 R95, R95 ;  /* 0x0000005f005f7308 */ /* 0x000e6a0000000800 */
[C---:B--2---:R-:W-:Y:S03]  /*11a10*/  HMMA.16816.F32.BF16 R32, R36.reuse, R28, R32 ;  /* 0x0000001c2420723c */ /* 0x044fe60000041820 */
[----:B------:R-:W-:Y:S05]  /*11a20*/  MUFU.EX2 R115, R115 ;  /* 0x0000007300737308 */ /* 0x000fea0000000800 */
[C---:B------:R-:W-:Y:S01]  /*11a30*/  HMMA.16816.F32.BF16 R20, R36.reuse, R30, R20 ;  /* 0x0000001e2414723c */ /* 0x040fe20000041814 */
[----:B------:R-:W2:Y:S02]  /*11a40*/  LDSM.16.MT88.4 R28, [R150+0x7800] ;  /* 0x00780000961c783b */ /* 0x000ea40000004200 */
[----:B------:R-:W-:Y:S05]  /*11a50*/  MUFU.EX2 R120, R120 ;  /* 0x0000007800787308 */ /* 0x000fea0000000800 */
[C---:B----4-:R-:W-:Y:S03]  /*11a60*/  HMMA.16816.F32.BF16 R40, R36.reuse, R44, R40 ;  /* 0x0000002c2428723c */ /* 0x050fe60000041828 */
[----:B------:R-:W-:Y:S05]  /*11a70*/  MUFU.EX2 R119, R119 ;  /* 0x0000007700777308 */ /* 0x000fea0000000800 */
[----:B------:R-:W-:Y:S01]  /*11a80*/  HMMA.16816.F32.BF16 R12, R36, R46, R12 ;  /* 0x0000002e240c723c */ /* 0x000fe2000004180c */
[----:B------:R-:W4:Y:S02]  /*11a90*/  LDSM.16.MT88.4 R44, [R149+0x7800] ;  /* 0x00780000952c783b */ /* 0x000f240000004200 */
[----:B------:R-:W2:Y:S04]  /*11aa0*/  MUFU.EX2 R122, R122 ;  /* 0x0000007a007a7308 */ /* 0x000ea80000000800 */
[----:B---3--:R-:W-:-:S02]  /*11ab0*/  F2FP.BF16.PACK_AB R36, R92, R85 ;  /* 0x000000555c24723e */ /* 0x008fc400000010ff */
[----:B-1----:R-:W-:Y:S02]  /*11ac0*/  F2FP.BF16.PACK_AB R37, R97, R94 ;  /* 0x0000005e6125723e */ /* 0x002fe400000010ff */
[----:B------:R-:W-:Y:S01]  /*11ad0*/  MUFU.EX2 R121, R121 ;  /* 0x0000007900797308 */ /* 0x000fe20000000800 */
[----:B------:R-:W-:Y:S02]  /*11ae0*/  F2FP.BF16.PACK_AB R38, R93, R82 ;  /* 0x000000525d26723e */ /* 0x000fe400000010ff */
[----:B------:R-:W-:-:S05]  /*11af0*/  F2FP.BF16.PACK_AB R39, R116, R95 ;  /* 0x0000005f7427723e */ /* 0x000fca00000010ff */
[----:B------:R-:W1:Y:S02]  /*11b00*/  MUFU.EX2 R128, R128 ;  /* 0x0000008000807308 */ /* 0x000e640000000800 */
[C---:B-----5:R-:W-:Y:S06]  /*11b10*/  HMMA.16816.F32.BF16 R16, R36.reuse, R48, R16 ;  /* 0x000000302410723c */ /* 0x060fec0000041810 */
[----:B------:R-:W-:Y:S02]  /*11b20*/  MUFU.EX2 R123, R123 ;  /* 0x0000007b007b7308 */ /* 0x000fe40000000800 */
[C---:B------:R-:W-:Y:S01]  /*11b30*/  HMMA.16816.F32.BF16 R4, R36.reuse, R50, R4 ;  /* 0x000000322404723c */ /* 0x040fe20000041804 */
[----:B------:R-:W3:Y:S05]  /*11b40*/  LDSM.16.MT88.4 R48, [R148+0x7800] ;  /* 0x007800009430783b */ /* 0x000eea0000004200 */
[----:B------:R-:W5:Y:S02]  /*11b50*/  MUFU.EX2 R130, R130 ;  /* 0x0000008200827308 */ /* 0x000f640000000800 */
        /* <DEDUP_REMOVED lines=9> */
[----:B------:R-:W1:Y:S02]  /*11bf0*/  MUFU.EX2 R124, R124 ;  /* 0x0000007c007c7308 */ /* 0x000e640000000800 */
[C---:B---3--:R-:W-:Y:S06]  /*11c00*/  HMMA.16816.F32.BF16 R40, R36.reuse, R48, R40 ;  /* 0x000000302428723c */ /* 0x048fec0000041828 */
[----:B------:R-:W-:Y:S01]  /*11c10*/  MUFU.EX2 R53, R53 ;  /* 0x0000003500357308 */ /* 0x000fe20000000800 */
[----:B------:R-:W-:Y:S01]  /*11c20*/  F2FP.BF16.PACK_AB R48, R118, R117 ;  /* 0x000000757630723e */ /* 0x000fe200000010ff */
[----:B------:R-:W-:Y:S01]  /*11c30*/  HMMA.16816.F32.BF16 R12, R36, R50, R12 ;  /* 0x00000032240c723c */ /* 0x000fe2000004180c */
[----:B------:R-:W-:Y:S01]  /*11c40*/  F2FP.BF16.PACK_AB R49, R122, R119 ;  /* 0x000000777a31723e */ /* 0x000fe200000010ff */
[----:B------:R-:W3:Y:S04]  /*11c50*/  LDSM.16.MT88.4 R36, [R149+0x8000] ;  /* 0x008000009524783b */ /* 0x000ee80000004200 */
[----:B------:R-:W3:Y:S01]  /*11c60*/  MUFU.EX2 R60, R60 ;  /* 0x0000003c003c7308 */ /* 0x000ee20000000800 */
[----:B------:R-:W-:-:S02]  /*11c70*/  F2FP.BF16.PACK_AB R50, R120, R115 ;  /* 0x000000737832723e */ /* 0x000fc400000010ff */
[----:B-1----:R-:W-:-:S05]  /*11c80*/  F2FP.BF16.PACK_AB R51, R128, R121 ;  /* 0x000000798033723e */ /* 0x002fca00000010ff */
[----:B------:R-:W-:Y:S02]  /*11c90*/  MUFU.EX2 R125, R125 ;  /* 0x0000007d007d7308 */ /* 0x000fe40000000800 */
[C---:B--2---:R-:W-:Y:S06]  /*11ca0*/  HMMA.16816.F32.BF16 R16, R48.reuse, R28, R16 ;  /* 0x0000001c3010723c */ /* 0x044fec0000041810 */
[----:B------:R-:W-:Y:S02]  /*11cb0*/  MUFU.EX2 R126, R126 ;  /* 0x0000007e007e7308 */ /* 0x000fe40000000800 */
[C---:B------:R-:W-:Y:S01]  /*11cc0*/  HMMA.16816.F32.BF16 R4, R48.reuse, R30, R4 ;  /* 0x0000001e3004723c */ /* 0x040fe20000041804 */
[----:B------:R-:W1:Y:S05]  /*11cd0*/  LDSM.16.MT88.4 R28, [R148+0x8000] ;  /* 0x00800000941c783b */ /* 0x000e6a0000004200 */
[----:B------:R-:W-:Y:S02]  /*11ce0*/  MUFU.EX2 R52, R52 ;  /* 0x0000003400347308 */ /* 0x000fe40000000800 */
[C---:B----4-:R-:W-:Y:S06]  /*11cf0*/  HMMA.16816.F32.BF16 R24, R48.reuse, R44, R24 ;  /* 0x0000002c3018723c */ /* 0x050fec0000041818 */
        /* <DEDUP_REMOVED lines=9> */
[C---:B-1----:R-:W-:Y:S06]  /*11d90*/  HMMA.16816.F32.BF16 R40, R48.reuse, R28, R40 ;  /* 0x0000001c3028723c */ /* 0x042fec0000041828 */
[----:B------:R-:W-:Y:S01]  /*11da0*/  MUFU.EX2 R57, R57 ;  /* 0x0000003900397308 */ /* 0x000fe20000000800 */
[----:B-----5:R-:W-:Y:S01]  /*11db0*/  F2FP.BF16.PACK_AB R28, R130, R123 ;  /* 0x0000007b821c723e */ /* 0x020fe200000010ff */
[----:B------:R-:W-:Y:S01]  /*11dc0*/  HMMA.16816.F32.BF16 R12, R48, R30, R12 ;  /* 0x0000001e300c723c */ /* 0x000fe2000004180c */
[----:B------:R-:W1:Y:S01]  /*11dd0*/  LDSM.16.MT88.4 R48, [R149+0x8800] ;  /* 0x008800009530783b */ /* 0x000e620000004200 */
[----:B------:R-:W-:-:S04]  /*11de0*/  F2FP.BF16.PACK_AB R29, R124, R55 ;  /* 0x000000377c1d723e */ /* 0x000fc800000010ff */
[----:B------:R-:W-:Y:S01]  /*11df0*/  MUFU.EX2 R2, R65 ;  /* 0x0000004100027308 */ /* 0x000fe20000000800 */
[----:B------:R-:W-:Y:S02]  /*11e00*/  F2FP.BF16.PACK_AB R30, R132, R3 ;  /* 0x00000003841e723e */ /* 0x000fe400000010ff */
[----:B------:R-:W-:-:S05]  /*11e10*/  F2FP.BF16.PACK_AB R31, R60, R53 ;  /* 0x000000353c1f723e */ /* 0x000fca00000010ff */
[----:B------:R-:W-:Y:S02]  /*11e20*/  MUFU.EX2 R0, R0 ;  /* 0x0000000000007308 */ /* 0x000fe40000000800 */
[C---:B--2---:R-:W-:Y:S06]  /*11e30*/  HMMA.16816.F32.BF16 R16, R28.reuse, R44, R16 ;  /* 0x0000002c1c10723c */ /* 0x044fec0000041810 */
[----:B------:R-:W2:Y:S02]  /*11e40*/  MUFU.EX2 R59, R59 ;  /* 0x0000003b003b7308 */ /* 0x000ea40000000800 */
[C---:B------:R-:W-:Y:S01]  /*11e50*/  HMMA.16816.F32.BF16 R4, R28.reuse, R46, R4 ;  /* 0x0000002e1c04723c */ /* 0x040fe20000041804 */
[----:B------:R-:W4:Y:S05]  /*11e60*/  LDSM.16.MT88.4 R44, [R148+0x8800] ;  /* 0x00880000942c783b */ /* 0x000f2a0000004200 */
[----:B------:R-:W-:Y:S02]  /*11e70*/  MUFU.EX2 R58, R58 ;  /* 0x0000003a003a7308 */ /* 0x000fe40000000800 */
[C---:B---3--:R-:W-:Y:S06]  /*11e80*/  HMMA.16816.F32.BF16 R24, R28.reuse, R36, R24 ;  /* 0x000000241c18723c */ /* 0x048fec0000041818 */
[----:B------:R-:W3:Y:S01]  /*11e90*/  MUFU.EX2 R177, R101 ;  /* 0x0000006500b17308 */ /* 0x000ee20000000800 */
[----:B--2---:R-:W-:Y:S01]  /*11ea0*/  F2FP.BF16.PACK_AB R84, R59, R0 ;  /* 0x000000003b54723e */ /* 0x004fe200000010ff */
[C---:B------:R-:W-:Y:S01]  /*11eb0*/  HMMA.16816.F32.BF16 R8, R28.reuse, R38, R8 ;  /* 0x000000261c08723c */ /* 0x040fe20000041808 */
[----:B------:R-:W2:Y:S07]  /*11ec0*/  LDSM.16.MT88.4 R36, [R152+0x9000] ;  /* 0x009000009824783b */ /* 0x000eae0000004200 */
[----:B-1----:R-:W-:Y:S01]  /*11ed0*/  HMMA.16816.F32.BF16 R32, R28, R48, R32 ;  /* 0x000000301c20723c */ /* 0x002fe20000041820 */
[----:B---3--:R-:W-:-:S07]  /*11ee0*/  F2FP.BF16.PACK_AB R86, R177, R58 ;  /* 0x0000003ab156723e */ /* 0x008fce00000010ff */
[C---:B------:R-:W-:Y:S01]  /*11ef0*/  HMMA.16816.F32.BF16 R20, R28.reuse, R50, R20 ;  /* 0x000000321c14723c */ /* 0x040fe20000041814 */
[----:B------:R-:W1:Y:S07]  /*11f00*/  LDSM.16.MT88.4 R48, [R150+0x9000] ;  /* 0x009000009630783b */ /* 0x000e6e0000004200 */
[C---:B----4-:R-:W-:Y:S07]  /*11f10*/  HMMA.16816.F32.BF16 R40, R28.reuse, R44, R40 ;  /* 0x0000002c1c28723c */ /* 0x050fee0000041828 */
[----:B------:R-:W-:Y:S01]  /*11f20*/  F2FP.BF16.PACK_AB R44, R126, R125 ;  /* 0x0000007d7e2c723e */ /* 0x000fe200000010ff */
[----:B------:R-:W-:Y:S01]  /*11f30*/  HMMA.16816.F32.BF16 R12, R28, R46, R12 ;  /* 0x0000002e1c0c723c */ /* 0x000fe2000004180c */
[----:B------:R-:W3:Y:S01]  /*11f40*/  LDSM.16.MT88.4 R28, [R149+0x9000] ;  /* 0x00900000951c783b */ /* 0x000ee20000004200 */
[----:B------:R-:W-:-:S05]  /*11f50*/  F2FP.BF16.PACK_AB R45, R63, R54 ;  /* 0x000000363f2d723e */ /* 0x000fca00000010ff */
[----:B------:R-:W-:Y:S02]  /*11f60*/  F2FP.BF16.PACK_AB R46, R61, R52 ;  /* 0x000000343d2e723e */ /* 0x000fe400000010ff */
[----:B------:R-:W-:-:S07]  /*11f70*/  F2FP.BF16.PACK_AB R47, R57, R56 ;  /* 0x00000038392f723e */ /* 0x000fce00000010ff */
[C---:B--2---:R-:W-:Y:S08]  /*11f80*/  HMMA.16816.F32.BF16 R16, R44.reuse, R36, R16 ;  /* 0x000000242c10723c */ /* 0x044ff00000041810 */
[C---:B-1----:R-:W-:Y:S07]  /*11f90*/  HMMA.16816.F32.BF16 R24, R44.reuse, R48, R24 ;  /* 0x000000302c18723c */ /* 0x042fee0000041818 */
[----:B------:R-:W-:Y:S01]  /*11fa0*/  FADD.FTZ R49, R109, R108 ;  /* 0x0000006c6d317221 */ /* 0x000fe20000010000 */
[----:B------:R-:W-:Y:S01]  /*11fb0*/  HMMA.16816.F32.BF16 R4, R44, R38, R4 ;  /* 0x000000262c04723c */ /* 0x000fe20000041804 */
[----:B------:R-:W1:Y:S02]  /*11fc0*/  LDSM.16.MT88.4 R36, [R148+0x9000] ;  /* 0x009000009424783b */ /* 0x000e640000004200 */
[----:B------:R-:W-:-:S04]  /*11fd0*/  FADD.FTZ R49, R106, R49 ;  /* 0x000000316a317221 */ /* 0x000fc80000010000 */
[----:B------:R-:W-:Y:S01]  /*11fe0*/  FADD.FTZ R96, R96, R49 ;  /* 0x0000003160607221 */ /* 0x000fe20000010000 */
[----:B------:R-:W-:Y:S01]  /*11ff0*/  HMMA.16816.F32.BF16 R8, R44, R50, R8 ;  /* 0x000000322c08723c */ /* 0x000fe20000041808 */
[----:B------:R-:W2:Y:S02]  /*12000*/  LDSM.16.MT88.4 R48, [R152+0x9800] ;  /* 0x009800009830783b */ /* 0x000ea40000004200 */
[----:B------:R-:W-:-:S04]  /*12010*/  FADD.FTZ R69, R69, R96 ;  /* 0x0000006045457221 */ /* 0x000fc80000010000 */
[----:B------:R-:W-:Y:S01]  /*12020*/  FADD.FTZ R62, R68, R69 ;  /* 0x00000045443e7221 */ /* 0x000fe20000010000 */
[----:B---3--:R-:W-:Y:S01]  /*12030*/  HMMA.16816.F32.BF16 R32, R44, R28, R32 ;  /* 0x0000001c2c20723c */ /* 0x008fe20000041820 */
[----:B------:R-:W3:Y:S02]  /*12040*/  MUFU.EX2 R29, R100 ;  /* 0x00000064001d7308 */ /* 0x000ee40000000800 */
[----:B------:R-:W-:-:S04]  /*12050*/  FADD.FTZ R62, R71, R62 ;  /* 0x0000003e473e7221 */ /* 0x000fc80000010000 */
[----:B------:R-:W-:Y:S01]  /*12060*/  FFMA.FTZ R28, R67, c[0x0][0x23c], -R107 ;  /* 0x00008f00431c7a23 */ /* 0x000fe2000001086b */
[----:B------:R-:W-:Y:S01]  /*12070*/  HMMA.16816.F32.BF16 R20, R44, R30, R20 ;  /* 0x0000001e2c14723c */ /* 0x000fe20000041814 */
[----:B------:R-:W-:-:S04]  /*12080*/  FADD.FTZ R65, R79, R62 ;  /* 0x0000003e4f417221 */ /* 0x000fc80000010000 */
[----:B------:R-:W-:Y:S01]  /*12090*/  MUFU.EX2 R28, R28 ;  /* 0x0000001c001c7308 */ /* 0x000fe20000000800 */
[----:B------:R-:W-:Y:S02]  /*120a0*/  FADD.FTZ R65, R74, R65 ;  /* 0x000000414a417221 */ /* 0x000fe40000010000 */
[----:B------:R-:W-:Y:S01]  /*120b0*/  FFMA.FTZ R31, R66, c[0x0][0x23c], -R107 ;  /* 0x00008f00421f7a23 */ /* 0x000fe2000001086b */
[----:B------:R-:W4:Y:S01]  /*120c0*/  LDSM.16.MT88.4 R72, [R150+0x9800] ;  /* 0x009800009648783b */ /* 0x000f220000004200 */
[----:B------:R-:W-:-:S04]  /*120d0*/  FADD.FTZ R30, R76, R65 ;  /* 0x000000414c1e7221 */ /* 0x000fc80000010000 */
[----:B------:R-:W5:Y:S01]  /*120e0*/  MUFU.EX2 R31, R31 ;  /* 0x0000001f001f7308 */ /* 0x000f620000000800 */
[----:B------:R-:W-:Y:S01]  /*120f0*/  FADD.FTZ R30, R77, R30 ;  /* 0x0000001e4d1e7221 */ /* 0x000fe20000010000 */
[C---:B-1----:R-:W-:Y:S07]  /*12100*/  HMMA.16816.F32.BF16 R40, R44.reuse, R36, R40 ;  /* 0x000000242c28723c */ /* 0x042fee0000041828 */
[----:B------:R-:W-:Y:S01]  /*12110*/  FADD.FTZ R37, R85, R30 ;  /* 0x0000001e55257221 */ /* 0x000fe20000010000 */
[----:B---3--:R-:W-:Y:S01]  /*12120*/  F2FP.BF16.PACK_AB R85, R29, R2 ;  /* 0x000000021d55723e */ /* 0x008fe200000010ff */
[----:B------:R-:W-:Y:S01]  /*12130*/  FADD.FTZ R30, R94, R83 ;  /* 0x000000535e1e7221 */ /* 0x000fe20000010000 */
[----:B------:R-:W-:Y:S01]  /*12140*/  HMMA.16816.F32.BF16 R12, R44, R38, R12 ;  /* 0x000000262c0c723c */ /* 0x000fe2000004180c */
[----:B------:R-:W-:Y:S01]  /*12150*/  FADD.FTZ R37, R92, R37 ;  /* 0x000000255c257221 */ /* 0x000fe20000010000 */
[----:B-----5:R-:W-:Y:S01]  /*12160*/  F2FP.BF16.PACK_AB R87, R31, R28 ;  /* 0x0000001c1f57723e */ /* 0x020fe200000010ff */
[----:B------:R-:W-:-:S04]  /*12170*/  FADD.FTZ R30, R97, R30 ;  /* 0x0000001e611e7221 */ /* 0x000fc80000010000 */
[----:B------:R-:W-:Y:S02]  /*12180*/  FADD.FTZ R95, R95, R30 ;  /* 0x0000001e5f5f7221 */ /* 0x000fe40000010000 */
[----:B--2---:R-:W-:Y:S02]  /*12190*/  HMMA.16816.F32.BF16 R96, R84, R48, R16 ;  /* 0x000000305460723c */ /* 0x004fe40000041810 */
[----:B------:R-:W-:-:S04]  /*121a0*/  FADD.FTZ R116, R116, R95 ;  /* 0x0000005f74747221 */ /* 0x000fc80000010000 */
[----:B------:R-:W-:Y:S02]  /*121b0*/  FADD.FTZ R119, R119, R116 ;  /* 0x0000007477777221 */ /* 0x000fe40000010000 */
[----:B------:R-:W-:Y:S01]  /*121c0*/  FADD.FTZ R16, R82, R37 ;  /* 0x0000002552107221 */ /* 0x000fe20000010000 */
[C---:B------:R-:W-:Y:S01]  /*121d0*/  HMMA.16816.F32.BF16 R68, R84.reuse, R50, R4 ;  /* 0x000000325444723c */ /* 0x040fe20000041804 */
[----:B------:R-:W1:Y:S01]  /*121e0*/  LDSM.16.MT88.4 R4, [R148+0x9800] ;  /* 0x009800009404783b */ /* 0x000e620000004200 */
        /* <DEDUP_REMOVED lines=40> */
.L_x_6610:
[----:B------:R-:W-:Y:S01]  /*12470*/  ISETP.GE.AND P0, PT, R172, 0x1, PT ;  /* 0x00000001ac00780c */ /* 0x000fe20003f06270 */
[----:B------:R-:W-:-:S12]  /*12480*/  ULDC.64 UR12, c[0x0][0x118] ;  /* 0x00004600000c7ab9 */ /* 0x000fd80000000a00 */
        /* <DEDUP_REMOVED lines=13> */
.L_x_6620:
        /* <DEDUP_REMOVED lines=65> */
.L_x_6617:
        /* <DEDUP_REMOVED lines=36> */
[----:B------:R-:W5:Y:S01]  /*12bb0*/  LDSM.16.M88.4 R132, [R157+0x5000] ;  /* 0x005000009d84783b */ /* 0x000f620000000200 */
[C---:B-1----:R-:W-:Y:S04]  /*12bc0*/  HMMA.16816.F32.BF16 R4, R104.reuse, R108, RZ ;  /* 0x0000006c6804723c */ /* 0x042fe800000418ff */
[----:B------:R-:W1:Y:S04]  /*12bd0*/  LDSM.16.M88.4 R136, [R157+0x5800] ;  /* 0x005800009d88783b */ /* 0x000e680000000200 */
[C---:B------:R-:W-:Y:S01]  /*12be0*/  HMMA.16816.F32.BF16 R8, R104.reuse, R110, RZ ;  /* 0x0000006e6808723c */ /* 0x040fe200000418ff */
[----:B------:R-:W-:Y:S07]  /*12bf0*/  LDSM.16.M88.4 R108, [R156] ;  /* 0x000000009c6c783b */ /* 0x000fee0000000200 */
[C---:B--2---:R-:W-:Y:S08]  /*12c00*/  HMMA.16816.F32.BF16 R12, R104.reuse, R112, RZ ;  /* 0x00000070680c723c */ /* 0x044ff000000418ff */
[C---:B------:R-:W-:Y:S01]  /*12c10*/  HMMA.16816.F32.BF16 R16, R104.reuse, R114, RZ ;  /* 0x000000726810723c */ /* 0x040fe200000418ff */
[----:B------:R-:W2:Y:S07]  /*12c20*/  LDSM.16.M88.4 R112, [R151+0x2000] ;  /* 0x002000009770783b */ /* 0x000eae0000000200 */
[C---:B------:R-:W-:Y:S08]  /*12c30*/  HMMA.16816.F32.BF16 R20, R104.reuse, R116, RZ ;  /* 0x000000746814723c */ /* 0x040ff000000418ff */
[C---:B------:R-:W-:Y:S01]  /*12c40*/  HMMA.16816.F32.BF16 R24, R104.reuse, R118, RZ ;  /* 0x000000766818723c */ /* 0x040fe200000418ff */
[----:B------:R-:W1:Y:S07]  /*12c50*/  LDSM.16.M88.4 R116, [R151+0x2800] ;  /* 0x002800009774783b */ /* 0x000e6e0000000200 */
[C---:B---3--:R-:W-:Y:S08]  /*12c60*/  HMMA.16816.F32.BF16 R28, R104.reuse, R120, RZ ;  /* 0x00000078681c723c */ /* 0x048ff000000418ff */
[C---:B------:R-:W-:Y:S01]  /*12c70*/  HMMA.16816.F32.BF16 R32, R104.reuse, R122, RZ ;  /* 0x0000007a6820723c */ /* 0x040fe200000418ff */
[----:B------:R-:W3:Y:S07]  /*12c80*/  LDSM.16.M88.4 R120, [R151+0x3000] ;  /* 0x003000009778783b */ /* 0x000eee0000000200 */
[C---:B------:R-:W-:Y:S08]  /*12c90*/  HMMA.16816.F32.BF16 R36, R104.reuse, R124, RZ ;  /* 0x0000007c6824723c */ /* 0x040ff000000418ff */
[C---:B----4-:R-:W-:Y:S01]  /*12ca0*/  HMMA.16816.F32.BF16 R40, R104.reuse, R126, RZ ;  /* 0x0000007e6828723c */ /* 0x050fe200000418ff */
[----:B------:R-:W4:Y:S07]  /*12cb0*/  LDSM.16.M88.4 R124, [R151+0x3800] ;  /* 0x00380000977c783b */ /* 0x000f2e0000000200 */
[C---:B------:R-:W-:Y:S08]  /*12cc0*/  HMMA.16816.F32.BF16 R44, R104.reuse, R128, RZ ;  /* 0x00000080682c723c */ /* 0x040ff000000418ff */
[C---:B------:R-:W-:Y:S01]  /*12cd0*/  HMMA.16816.F32.BF16 R48, R104.reuse, R130, RZ ;  /* 0x000000826830723c */ /* 0x040fe200000418ff */
[----:B------:R-:W3:Y:S07]  /*12ce0*/  LDSM.16.M88.4 R128, [R151+0x4000] ;  /* 0x004000009780783b */ /* 0x000eee0000000200 */
[C---:B-----5:R-:W-:Y:S08]  /*12cf0*/  HMMA.16816.F32.BF16 R52, R104.reuse, R132, RZ ;  /* 0x000000846834723c */ /* 0x060ff000000418ff */
[C---:B------:R-:W-:Y:S08]  /*12d00*/  HMMA.16816.F32.BF16 R56, R104.reuse, R134, RZ ;  /* 0x000000866838723c */ /* 0x040ff000000418ff */
[C---:B-1----:R-:W-:Y:S08]  /*12d10*/  HMMA.16816.F32.BF16 R60, R104.reuse, R136, RZ ;  /* 0x00000088683c723c */ /* 0x042ff000000418ff */
[----:B------:R-:W-:Y:S01]  /*12d20*/  HMMA.16816.F32.BF16 R64, R104, R138, RZ ;  /* 0x0000008a6840723c */ /* 0x000fe200000418ff */
        /* <DEDUP_REMOVED lines=22> */
[C---:B-----5:R-:W-:Y:S08]  /*12e90*/  HMMA.16816.F32.BF16 R60, R108.reuse, R116, R60 ;  /* 0x000000746c3c723c */ /* 0x060ff0000004183c */
[----:B------:R-:W-:Y:S01]  /*12ea0*/  HMMA.16816.F32.BF16 R64, R108, R118, R64 ;  /* 0x000000766c40723c */ /* 0x000fe20000041840 */
[----:B------:R-:W5:Y:S05]  /*12eb0*/  LDSM.16.M88.4 R108, [R144] ;  /* 0x00000000906c783b */ /* 0x000f6a0000000200 */
[----:B------:R-:W2:Y:S02]  /*12ec0*/  LDSM.16.M88.4 R116, [R143] ;  /* 0x000000008f74783b */ /* 0x000ea40000000200 */
        /* <DEDUP_REMOVED lines=8> */
[----:B------:R-:W1:Y:S07]  /*12f50*/  LDSM.16.M88.4 R104, [R141] ;  /* 0x000000008d68783b */ /* 0x000e6e0000000200 */
[C---:B--2---:R-:W-:Y:S08]  /*12f60*/  HMMA.16816.F32.BF16 R28, R120.reuse, R112, R28 ;  /* 0x00000070781c723c */ /* 0x044ff0000004181c */
[C---:B------:R-:W-:Y:S01]  /*12f70*/  HMMA.16816.F32.BF16 R32, R120.reuse, R114, R32 ;  /* 0x000000727820723c */ /* 0x040fe20000041820 */
[----:B------:R-:W-:Y:S07]  /*12f80*/  LDSM.16.M88.4 R112, [R140] ;  /* 0x000000008c70783b */ /* 0x000fee0000000200 */
[C---:B-----5:R-:W-:Y:S08]  /*12f90*/  HMMA.16816.F32.BF16 R36, R120.reuse, R108, R36 ;  /* 0x0000006c7824723c */ /* 0x060ff00000041824 */
[C---:B------:R-:W-:Y:S01]  /*12fa0*/  HMMA.16816.F32.BF16 R40, R120.reuse, R110, R40 ;  /* 0x0000006e7828723c */ /* 0x040fe20000041828 */
[----:B------:R-:W2:Y:S07]  /*12fb0*/  LDSM.16.M88.4 R108, [R153] ;  /* 0x00000000996c783b */ /* 0x000eae0000000200 */
[C---:B------:R-:W-:Y:S08]  /*12fc0*/  HMMA.16816.F32.BF16 R44, R120.reuse, R116, R44 ;  /* 0x00000074782c723c */ /* 0x040ff0000004182c */
[C---:B------:R-:W-:Y:S01]  /*12fd0*/  HMMA.16816.F32.BF16 R48, R120.reuse, R118, R48 ;  /* 0x000000767830723c */ /* 0x040fe20000041830 */
[----:B------:R-:W4:Y:S07]  /*12fe0*/  LDSM.16.M88.4 R116, [R140+0x800] ;  /* 0x000800008c74783b */ /* 0x000f2e0000000200 */
[C---:B---3--:R-:W-:Y:S08]  /*12ff0*/  HMMA.16816.F32.BF16 R52, R120.reuse, R124, R52 ;  /* 0x0000007c7834723c */ /* 0x048ff00000041834 */
[C---:B------:R-:W-:Y:S01]  /*13000*/  HMMA.16816.F32.BF16 R56, R120.reuse, R126, R56 ;  /* 0x0000007e7838723c */ /* 0x040fe20000041838 */
[----:B------:R-:W-:Y:S07]  /*13010*/  LDSM.16.M88.4 R124, [R140+0x3800] ;  /* 0x003800008c7c783b */ /* 0x000fee0000000200 */
[C---:B-1----:R-:W-:Y:S08]  /*13020*/  HMMA.16816.F32.BF16 R60, R120.reuse, R104, R60 ;  /* 0x00000068783c723c */ /* 0x042ff0000004183c */
[----:B------:R-:W-:Y:S01]  /*13030*/  HMMA.16816.F32.BF16 R64, R120, R106, R64 ;  /* 0x0000006a7840723c */ /* 0x000fe20000041840 */
[----:B------:R-:W1:Y:S05]  /*13040*/  LDSM.16.M88.4 R104, [R140+0x1800] ;  /* 0x001800008c68783b */ /* 0x000e6a0000000200 */
[----:B------:R-:W-:Y:S02]  /*13050*/  LDSM.16.M88.4 R120, [R140+0x3000] ;  /* 0x003000008c78783b */ /* 0x000fe40000000200 */
[C---:B--2---:R-:W-:Y:S08]  /*13060*/  HMMA.16816.F32.BF16 R4, R108.reuse, R112, R4 ;  /* 0x000000706c04723c */ /* 0x044ff00000041804 */
        /* <DEDUP_REMOVED lines=86> */
.L_x_6619:
        /* <DEDUP_REMOVED lines=31> */
.L_x_6618:
        /* <DEDUP_REMOVED lines=86> */
[--C-:B------:R-:W-:Y:S01]  /*13d20*/  FFMA.FTZ R122, R5, c[0x0][0x23c], -R103.reuse ;  /* 0x00008f00057a7a23 */ /* 0x100fe20000010867 */
[----:B------:R-:W-:Y:S01]  /*13d30*/  FSEL R5, R104, RZ, P0 ;  /* 0x000000ff68057208 */ /* 0x000fe20000000000 */
[--C-:B------:R-:W-:Y:S01]  /*13d40*/  FFMA.FTZ R116, R13, c[0x0][0x23c], -R103.reuse ;  /* 0x00008f000d747a23 */ /* 0x100fe20000010867 */
[----:B------:R-:W2:Y:S01]  /*13d50*/  LDSM.16.MT88.4 R104, [R152+0x6000] ;  /* 0x006000009868783b */ /* 0x000ea20000004200 */
[----:B------:R-:W-:Y:S01]  /*13d60*/  FFMA.FTZ R120, R16, c[0x0][0x23c], -R103 ;  /* 0x00008f0010787a23 */ /* 0x000fe20000010867 */
[----:B------:R-:W-:Y:S01]  /*13d70*/  MUFU.EX2 R127, R127 ;  /* 0x0000007f007f7308 */ /* 0x000fe20000000800 */
[--C-:B------:R-:W-:Y:S01]  /*13d80*/  FFMA.FTZ R126, R26, c[0x0][0x23c], -R5.reuse ;  /* 0x00008f001a7e7a23 */ /* 0x100fe20000010805 */
[----:B------:R-:W-:Y:S01]  /*13d90*/  ISETP.GT.AND P0, PT, R172, 0x1, PT ;  /* 0x00000001ac00780c */ /* 0x000fe20003f04270 */
[--C-:B------:R-:W-:Y:S02]  /*13da0*/  FFMA.FTZ R129, R30, c[0x0][0x23c], -R5.reuse ;  /* 0x00008f001e817a23 */ /* 0x100fe40000010805 */
[--C-:B------:R-:W-:Y:S02]  /*13db0*/  FFMA.FTZ R128, R34, c[0x0][0x23c], -R5.reuse ;  /* 0x00008f0022807a23 */ /* 0x100fe40000010805 */
[--C-:B------:R-:W-:Y:S02]  /*13dc0*/  FFMA.FTZ R131, R35, c[0x0][0x23c], -R5.reuse ;  /* 0x00008f0023837a23 */ /* 0x100fe40000010805 */
[--C-:B------:R-:W-:Y:S01]  /*13dd0*/  FFMA.FTZ R118, R14, c[0x0][0x23c], -R5.reuse ;  /* 0x00008f000e767a23 */ /* 0x100fe20000010805 */
[----:B------:R-:W-:Y:S01]  /*13de0*/  MUFU.EX2 R122, R122 ;  /* 0x0000007a007a7308 */ /* 0x000fe20000000800 */
[----:B------:R-:W-:Y:S02]  /*13df0*/  FFMA.FTZ R121, R15, c[0x0][0x23c], -R5 ;  /* 0x00008f000f797a23 */ /* 0x000fe40000010805 */
[----:B------:R-:W-:Y:S01]  /*13e00*/  FMUL.FTZ R3, R101, c[0x0][0x23c] ;  /* 0x00008f0065037a20 */ /* 0x000fe20000410000 */
[----:B------:R-:W-:Y:S01]  /*13e10*/  MOV R101, R2 ;  /* 0x0000000200657202 */ /* 0x000fe20000000f00 */
        /* <DEDUP_REMOVED lines=14> */
[----:B------:R-:W-:Y:S01]  /*13f00*/  FFMA.FTZ R125, R4, c[0x0][0x23c], -R103 ;  /* 0x00008f00047d7a23 */ /* 0x000fe20000010867 */
[----:B------:R-:W-:Y:S01]  /*13f10*/  MUFU.EX2 R118, R118 ;  /* 0x0000007600767308 */ /* 0x000fe20000000800 */
[--C-:B------:R-:W-:Y:S02]  /*13f20*/  FFMA.FTZ R123, R6, c[0x0][0x23c], -R5.reuse ;  /* 0x00008f00067b7a23 */ /* 0x100fe40000010805 */
[----:B------:R-:W-:Y:S02]  /*13f30*/  FFMA.FTZ R124, R7, c[0x0][0x23c], -R5 ;  /* 0x00008f00077c7a23 */ /* 0x000fe40000010805 */
[--C-:B------:R-:W-:Y:S02]  /*13f40*/  FFMA.FTZ R102, R8, c[0x0][0x23c], -R103.reuse ;  /* 0x00008f0008667a23 */ /* 0x100fe40000010867 */
[----:B------:R-:W-:Y:S02]  /*13f50*/  FFMA.FTZ R117, R9, c[0x0][0x23c], -R103 ;  /* 0x00008f0009757a23 */ /* 0x000fe40000010867 */
[--C-:B------:R-:W-:Y:S01]  /*13f60*/  FFMA.FTZ R119, R10, c[0x0][0x23c], -R5.reuse ;  /* 0x00008f000a777a23 */ /* 0x100fe20000010805 */
[----:B------:R-:W3:Y:S01]  /*13f70*/  MUFU.EX2 R125, R125 ;  /* 0x0000007d007d7308 */ /* 0x000ee20000000800 */
[----:B------:R-:W-:Y:S02]  /*13f80*/  FFMA.FTZ R6, R11, c[0x0][0x23c], -R5 ;  /* 0x00008f000b067a23 */ /* 0x000fe40000010805 */
[C---:B-1----:R-:W-:Y:S02]  /*13f90*/  FMUL.FTZ R14, R3.reuse, R94 ;  /* 0x0000005e030e7220 */ /* 0x042fe40000410000 */
[C---:B------:R-:W-:Y:S02]  /*13fa0*/  FMUL.FTZ R15, R3.reuse, R95 ;  /* 0x0000005f030f7220 */ /* 0x040fe40000410000 */
[C---:B------:R-:W-:Y:S02]  /*13fb0*/  FMUL.FTZ R8, R100.reuse, R96 ;  /* 0x0000006064087220 */ /* 0x040fe40000410000 */
[----:B------:R-:W-:Y:S01]  /*13fc0*/  FMUL.FTZ R9, R100, R97 ;  /* 0x0000006164097220 */ /* 0x000fe20000410000 */
[----:B------:R-:W-:Y:S01]  /*13fd0*/  MUFU.EX2 R123, R123 ;  /* 0x0000007b007b7308 */ /* 0x000fe20000000800 */
[C---:B------:R-:W-:Y:S02]  /*13fe0*/  FMUL.FTZ R10, R3.reuse, R98 ;  /* 0x00000062030a7220 */ /* 0x040fe40000410000 */
[C---:B------:R-:W-:Y:S02]  /*13ff0*/  FMUL.FTZ R11, R3.reuse, R99 ;  /* 0x00000063030b7220 */ /* 0x040fe40000410000 */
[C---:B------:R-:W-:Y:S02]  /*14000*/  FMUL.FTZ R70, R3.reuse, R70 ;  /* 0x0000004603467220 */ /* 0x040fe40000410000 */
[C---:B------:R-:W-:Y:S02]  /*14010*/  FMUL.FTZ R71, R3.reuse, R71 ;  /* 0x0000004703477220 */ /* 0x040fe40000410000 */
[--C-:B------:R-:W-:Y:S01]  /*14020*/  FFMA.FTZ R7, R12, c[0x0][0x23c], -R103.reuse ;  /* 0x00008f000c077a23 */ /* 0x100fe20000010867 */
[----:B------:R-:W1:Y:S01]  /*14030*/  MUFU.EX2 R124, R124 ;  /* 0x0000007c007c7308 */ /* 0x000e620000000800 */
[----:B------:R-:W-:Y:S02]  /*14040*/  FMUL.FTZ R12, R100, R92 ;  /* 0x0000005c640c7220 */ /* 0x000fe40000410000 */
[----:B------:R-:W4:Y:S01]  /*14050*/  LDSM.16.MT88.4 R92, [R148+0x6000] ;  /* 0x00600000945c783b */ /* 0x000f220000004200 */
        /* <DEDUP_REMOVED lines=12> */
[----:B------:R-:W-:Y:S01]  /*14120*/  FFMA.FTZ R41, R41, c[0x0][0x23c], -R103 ;  /* 0x00008f0029297a23 */ /* 0x000fe20000010867 */
        /* <DEDUP_REMOVED lines=12> */
[----:B------:R-:W-:Y:S01]  /*141f0*/  FFMA.FTZ R51, R51, c[0x0][0x23c], -R5 ;  /* 0x00008f0033337a23 */ /* 0x000fe20000010805 */
[----:B---3--:R-:W-:Y:S01]  /*14200*/  F2FP.BF16.PACK_AB R98, R117, R102 ;  /* 0x000000667562723e */ /* 0x008fe200000010ff */
[--C-:B------:R-:W-:Y:S02]  /*14210*/  FFMA.FTZ R52, R52, c[0x0][0x23c], -R103.reuse ;  /* 0x00008f0034347a23 */ /* 0x100fe40000010867 */
[----:B------:R-:W-:Y:S02]  /*14220*/  FFMA.FTZ R53, R53, c[0x0][0x23c], -R103 ;  /* 0x00008f0035357a23 */ /* 0x000fe40000010867 */
[--C-:B------:R-:W-:Y:S01]  /*14230*/  FFMA.FTZ R54, R54, c[0x0][0x23c], -R5.reuse ;  /* 0x00008f0036367a23 */ /* 0x100fe20000010805 */
[----:B------:R-:W3:Y:S01]  /*14240*/  MUFU.EX2 R7, R7 ;  /* 0x0000000700077308 */ /* 0x000ee20000000800 */
[----:B------:R-:W-:Y:S02]  /*14250*/  FFMA.FTZ R55, R55, c[0x0][0x23c], -R5 ;  /* 0x00008f0037377a23 */ /* 0x000fe40000010805 */
[--C-:B------:R-:W-:Y:S02]  /*14260*/  FFMA.FTZ R56, R56, c[0x0][0x23c], -R103.reuse ;  /* 0x00008f0038387a23 */ /* 0x100fe40000010867 */
[----:B------:R-:W-:Y:S02]  /*14270*/  FFMA.FTZ R57, R57, c[0x0][0x23c], -R103 ;  /* 0x00008f0039397a23 */ /* 0x000fe40000010867 */
[--C-:B------:R-:W-:Y:S02]  /*14280*/  FFMA.FTZ R58, R58, c[0x0][0x23c], -R5.reuse ;  /* 0x00008f003a3a7a23 */ /* 0x100fe40000010805 */
[----:B------:R-:W-:Y:S01]  /*14290*/  FFMA.FTZ R59, R59, c[0x0][0x23c], -R5 ;  /* 0x00008f003b3b7a23 */ /* 0x000fe20000010805 */
[----:B------:R-:W5:Y:S01]  /*142a0*/  MUFU.EX2 R121, R121 ;  /* 0x0000007900797308 */ /* 0x000f620000000800 */
[--C-:B------:R-:W-:Y:S02]  /*142b0*/  FFMA.FTZ R60, R60, c[0x0][0x23c], -R103.reuse ;  /* 0x00008f003c3c7a23 */ /* 0x100fe40000010867 */
[----:B------:R-:W-:Y:S01]  /*142c0*/  FFMA.FTZ R61, R61, c[0x0][0x23c], -R103 ;  /* 0x00008f003d3d7a23 */ /* 0x000fe20000010867 */
[----:B-1----:R-:W-:Y:S01]  /*142d0*/  F2FP.BF16.PACK_AB R99, R6, R119 ;  /* 0x000000770663723e */ /* 0x002fe200000010ff */
[----:B------:R-:W-:Y:S02]  /*142e0*/  FFMA.FTZ R123, R3, R176, R123 ;  /* 0x000000b0037b7223 */ /* 0x000fe4000001007b */
[----:B------:R-:W-:Y:S02]  /*142f0*/  FFMA.FTZ R125, R100, R177, R125 ;  /* 0x000000b1647d7223 */ /* 0x000fe4000001007d */
[----:B------:R-:W-:Y:S01]  /*14300*/  FADD.FTZ R124, R124, R123 ;  /* 0x0000007b7c7c7221 */ /* 0x000fe20000010000 */
[----:B------:R-:W-:Y:S01]  /*14310*/  MUFU.EX2 R120, R120 ;  /* 0x0000007800787308 */ /* 0x000fe20000000800 */
[C---:B--2---:R-:W-:Y:S05]  /*14320*/  HMMA.16816.F32.BF16 R8, R96.reuse, R104, R8 ;  /* 0x000000686008723c */ /* 0x044fea0000041808 */
[----:B------:R-:W-:Y:S02]  /*14330*/  FADD.FTZ R119, R119, R124 ;  /* 0x0000007c77777221 */ /* 0x000fe40000010000 */
[----:B------:R-:W-:Y:S01]  /*14340*/  FADD.FTZ R125, R122, R125 ;  /* 0x0000007d7a7d7221 */ /* 0x000fe20000010000 */
[C---:B------:R-:W-:Y:S01]  /*14350*/  HMMA.16816.F32.BF16 R68, R96.reuse, R106, R68 ;  /* 0x0000006a6044723c */ /* 0x040fe20000041844 */
[----:B------:R-:W-:Y:S01]  /*14360*/  MUFU.EX2 R126, R126 ;  /* 0x0000007e007e7308 */ /* 0x000fe20000000800 */
[----:B------:R-:W-:Y:S02]  /*14370*/  LDSM.16.MT88.4 R104, [R150+0x6800] ;  /* 0x006800009668783b */ /* 0x000fe40000004200 */
[----:B------:R-:W-:Y:S02]  /*14380*/  FADD.FTZ R119, R6, R119 ;  /* 0x0000007706777221 */ /* 0x000fe40000010000 */
[----:B------:R-:W-:Y:S02]  /*14390*/  FFMA.FTZ R6, R66, c[0x0][0x23c], -R5 ;  /* 0x00008f0042067a23 */ /* 0x000fe40000010805 */
[C---:B------:R-:W-:Y:S03]  /*143a0*/  HMMA.16816.F32.BF16 R12, R96.reuse, R108, R12 ;  /* 0x0000006c600c723c */ /* 0x040fe6000004180c */
[----:B------:R-:W-:Y:S04]  /*143b0*/  MUFU.EX2 R129, R129 ;  /* 0x0000008100817308 */ /* 0x000fe80000000800 */
[----:B------:R-:W-:Y:S01]  /*143c0*/  FFMA.FTZ R109, R17, c[0x0][0x23c], -R103 ;  /* 0x00008f00116d7a23 */ /* 0x000fe20000010867 */
[C---:B------:R-:W-:Y:S04]  /*143d0*/  HMMA.16816.F32.BF16 R72, R96.reuse, R110, R72 ;  /* 0x0000006e6048723c */ /* 0x040fe80000041848 */
[----:B------:R-:W-:Y:S01]  /*143e0*/  FMUL.FTZ R17, R100, R89 ;  /* 0x0000005964117220 */ /* 0x000fe20000410000 */
[----:B------:R-:W1:Y:S01]  /*143f0*/  MUFU.EX2 R109, R109 ;  /* 0x0000006d006d7308 */ /* 0x000e620000000800 */
[--C-:B------:R-:W-:Y:S02]  /*14400*/  FFMA.FTZ R108, R18, c[0x0][0x23c], -R5.reuse ;  /* 0x00008f00126c7a23 */ /* 0x100fe40000010805 */
[C---:B------:R-:W-:Y:S04]  /*14410*/  HMMA.16816.F32.BF16 R76, R96.reuse, R112, R76 ;  /* 0x00000070604c723c */ /* 0x040fe8000004184c */
[----:B------:R-:W-:Y:S02]  /*14420*/  FMUL.FTZ R18, R3, R90 ;  /* 0x0000005a03127220 */ /* 0x000fe40000410000 */
[----:B------:R-:W-:Y:S01]  /*14430*/  FFMA.FTZ R111, R19, c[0x0][0x23c], -R5 ;  /* 0x00008f00136f7a23 */ /* 0x000fe20000010805 */
[----:B------:R-:W-:Y:S01]  /*14440*/  MUFU.EX2 R108, R108 ;  /* 0x0000006c006c7308 */ /* 0x000fe20000000800 */
[----:B------:R-:W-:Y:S02]  /*14450*/  FMUL.FTZ R19, R3, R91 ;  /* 0x0000005b03137220 */ /* 0x000fe40000410000 */
[----:B------:R-:W2:Y:S02]  /*14460*/  LDSM.16.MT88.4 R88, [R152+0x6800] ;  /* 0x006800009858783b */ /* 0x000ea40000004200 */
[--C-:B------:R-:W-:Y:S01]  /*14470*/  FFMA.FTZ R110, R20, c[0x0][0x23c], -R103.reuse ;  /* 0x00008f00146e7a23 */ /* 0x100fe20000010867 */
[----:B---3--:R-:W-:Y:S01]  /*14480*/  F2FP.BF16.PACK_AB R20, R116, R7 ;  /* 0x000000077414723e */ /* 0x008fe200000010ff */
[----:B------:R-:W-:Y:S01]  /*14490*/  FFMA.FTZ R113, R21, c[0x0][0x23c], -R103 ;  /* 0x00008f0015717a23 */ /* 0x000fe20000010867 */
[C---:B------:R-:W-:Y:S02]  /*144a0*/  HMMA.16816.F32.BF16 R16, R96.reuse, R114, R16 ;  /* 0x000000726010723c */ /* 0x040fe40000041810 */
[----:B------:R-:W3:Y:S01]  /*144b0*/  MUFU.EX2 R111, R111 ;  /* 0x0000006f006f7308 */ /* 0x000ee20000000800 */
[----:B-----5:R-:W-:Y:S01]  /*144c0*/  F2FP.BF16.PACK_AB R21, R121, R118 ;  /* 0x000000767915723e */ /* 0x020fe200000010ff */
[----:B------:R-:W-:Y:S01]  /*144d0*/  FFMA.FTZ R112, R22, c[0x0][0x23c], -R5 ;  /* 0x00008f0016707a23 */ /* 0x000fe20000010805 */
[----:B-1----:R-:W-:Y:S02]  /*144e0*/  F2FP.BF16.PACK_AB R22, R109, R120 ;  /* 0x000000786d16723e */ /* 0x002fe400000010ff */
[----:B------:R-:W-:Y:S01]  /*144f0*/  FFMA.FTZ R114, R24, c[0x0][0x23c], -R103 ;  /* 0x00008f0018727a23 */ /* 0x000fe20000010867 */
[C---:B----4-:R-:W-:Y:S04]  /*14500*/  HMMA.16816.F32.BF16 R80, R96.reuse, R92, R80 ;  /* 0x0000005c6050723c */ /* 0x050fe80000041850 */
[--C-:B------:R-:W-:Y:S01]  /*14510*/  FFMA.FTZ R115, R23, c[0x0][0x23c], -R5.reuse ;  /* 0x00008f0017737a23 */ /* 0x100fe20000010805 */
[----:B------:R-:W-:Y:S01]  /*14520*/  MUFU.EX2 R110, R110 ;  /* 0x0000006e006e7308 */ /* 0x000fe20000000800 */
[----:B------:R-:W-:Y:S02]  /*14530*/  FFMA.FTZ R3, R62, c[0x0][0x23c], -R5 ;  /* 0x00008f003e037a23 */ /* 0x000fe40000010805 */
[----:B------:R-:W-:Y:S01]  /*14540*/  HMMA.16816.F32.BF16 R84, R96, R94, R84 ;  /* 0x0000005e6054723c */ /* 0x000fe20000041854 */
[----:B------:R-:W1:Y:S03]  /*14550*/  LDSM.16.MT88.4 R92, [R149+0x6800] ;  /* 0x00680000955c783b */ /* 0x000e660000004200 */
[----:B------:R-:W-:Y:S02]  /*14560*/  FADD.FTZ R62, R102, R125 ;  /* 0x0000007d663e7221 */ /* 0x000fe40000010000 */
[----:B------:R-:W-:Y:S01]  /*14570*/  FADD.FTZ R118, R118, R119 ;  /* 0x0000007776767221 */ /* 0x000fe20000010000 */
[----:B------:R-:W4:Y:S01]  /*14580*/  MUFU.EX2 R113, R113 ;  /* 0x0000007100717308 */ /* 0x000f220000000800 */
[----:B------:R-:W-:Y:S01]  /*14590*/  FADD.FTZ R62, R117, R62 ;  /* 0x0000003e753e7221 */ /* 0x000fe20000010000 */
[----:B------:R-:W5:Y:S03]  /*145a0*/  LDSM.16.MT88.4 R96, [R148+0x6800] ;  /* 0x006800009460783b */ /* 0x000f660000004200 */
[----:B---3--:R-:W-:Y:S01]  /*145b0*/  F2FP.BF16.PACK_AB R23, R111, R108 ;  /* 0x0000006c6f17723e */ /* 0x008fe200000010ff */
[----:B------:R-:W-:Y:S02]  /*145c0*/  FADD.FTZ R7, R7, R62 ;  /* 0x0000003e07077221 */ /* 0x000fe40000010000 */
[----:B------:R-:W-:Y:S02]  /*145d0*/  FADD.FTZ R121, R121, R118 ;  /* 0x0000007679797221 */ /* 0x000fe40000010000 */
[----:B------:R-:W-:Y:S01]  /*145e0*/  MUFU.EX2 R112, R112 ;  /* 0x0000007000707308 */ /* 0x000fe20000000800 */
[----:B------:R-:W-:Y:S01]  /*145f0*/  FADD.FTZ R7, R116, R7 ;  /* 0x0000000774077221 */ /* 0x000fe20000010000 */
[C---:B--2---:R-:W-:Y:S05]  /*14600*/  HMMA.16816.F32.BF16 R8, R20.reuse, R88, R8 ;  /* 0x000000581408723c */ /* 0x044fea0000041808 */
[----:B------:R-:W-:Y:S02]  /*14610*/  FADD.FTZ R120, R120, R7 ;  /* 0x0000000778787221 */ /* 0x000fe40000010000 */
[----:B------:R-:W-:Y:S01]  /*14620*/  FADD.FTZ R108, R108, R121 ;  /* 0x000000796c6c7221 */ /* 0x000fe20000010000 */
[C---:B------:R-:W-:Y:S01]  /*14630*/  HMMA.16816.F32.BF16 R68, R20.reuse, R90, R68 ;  /* 0x0000005a1444723c */ /* 0x040fe20000041844 */
[----:B------:R-:W-:Y:S01]  /*14640*/  LDSM.16.MT88.4 R88, [R150+0x7000] ;  /* 0x007000009658783b */ /* 0x000fe20000004200 */
[----:B------:R-:W2:Y:S02]  /*14650*/  MUFU.EX2 R115, R115 ;  /* 0x0000007300737308 */ /* 0x000ea40000000800 */
[----:B------:R-:W-:Y:S02]  /*14660*/  FADD.FTZ R111, R111, R108 ;  /* 0x0000006c6f6f7221 */ /* 0x000fe40000010000 */
[----:B------:R-:W-:Y:S02]  /*14670*/  FADD.FTZ R109, R109, R120 ;  /* 0x000000786d6d7221 */ /* 0x000fe40000010000 */
[C---:B------:R-:W-:Y:S04]  /*14680*/  HMMA.16816.F32.BF16 R12, R20.reuse, R104, R12 ;  /* 0x00000068140c723c */ /* 0x040fe8000004180c */
[----:B------:R-:W3:Y:S03]  /*14690*/  MUFU.EX2 R114, R114 ;  /* 0x0000007200727308 */ /* 0x000ee60000000800 */
[----:B------:R-:W-:Y:S01]  /*146a0*/  FFMA.FTZ R105, R27, c[0x0][0x23c], -R5 ;  /* 0x00008f001b697a23 */ /* 0x000fe20000010805 */
[C---:B------:R-:W-:Y:S01]  /*146b0*/  HMMA.16816.F32.BF16 R72, R20.reuse, R106, R72 ;  /* 0x0000006a1448723c */ /* 0x040fe20000041848 */
[----:B------:R-:W2:Y:S03]  /*146c0*/  LDSM.16.MT88.4 R24, [R152+0x7000] ;  /* 0x007000009818783b */ /* 0x000ea60000004200 */
[--C-:B------:R-:W-:Y:S02]  /*146d0*/  FFMA.FTZ R104, R29, c[0x0][0x23c], -R103.reuse ;  /* 0x00008f001d687a23 */ /* 0x100fe40000010867 */
[----:B------:R-:W2:Y:S01]  /*146e0*/  MUFU.EX2 R105, R105 ;  /* 0x0000006900697308 */ /* 0x000ea20000000800 */
[--C-:B------:R-:W-:Y:S01]  /*146f0*/  FFMA.FTZ R107, R28, c[0x0][0x23c], -R103.reuse ;  /* 0x00008f001c6b7a23 */ /* 0x100fe20000010867 */
[C---:B-1----:R-:W-:Y:S04]  /*14700*/  HMMA.16816.F32.BF16 R76, R20.reuse, R92, R76 ;  /* 0x0000005c144c723c */ /* 0x042fe8000004184c */
[----:B------:R-:W-:Y:S04]  /*14710*/  FFMA.FTZ R106, R33, c[0x0][0x23c], -R103 ;  /* 0x00008f00216a7a23 */ /* 0x000fe80000010867 */
[C---:B------:R-:W-:Y:S01]  /*14720*/  HMMA.16816.F32.BF16 R16, R20.reuse, R94, R16 ;  /* 0x0000005e1410723c */ /* 0x040fe20000041810 */
[----:B------:R-:W-:Y:S01]  /*14730*/  LDSM.16.MT88.4 R92, [R148+0x7000] ;  /* 0x00700000945c783b */ /* 0x000fe20000004200 */
[----:B------:R-:W-:Y:S06]  /*14740*/  MUFU.EX2 R107, R107 ;  /* 0x0000006b006b7308 */ /* 0x000fec0000000800 */
[C---:B-----5:R-:W-:Y:S04]  /*14750*/  HMMA.16816.F32.BF16 R80, R20.reuse, R96, R80 ;  /* 0x000000601450723c */ /* 0x060fe80000041850 */
[----:B------:R-:W1:Y:S03]  /*14760*/  MUFU.EX2 R104, R104 ;  /* 0x0000006800687308 */ /* 0x000e660000000800 */
[----:B------:R-:W-:Y:S01]  /*14770*/  FFMA.FTZ R96, R31, c[0x0][0x23c], -R5 ;  /* 0x00008f001f607a23 */ /* 0x000fe20000010805 */
[----:B------:R-:W-:Y:S01]  /*14780*/  HMMA.16816.F32.BF16 R84, R20, R98, R84 ;  /* 0x000000621454723c */ /* 0x000fe20000041854 */
[----:B------:R-:W5:Y:S03]  /*14790*/  LDSM.16.MT88.4 R28, [R149+0x7000] ;  /* 0x00700000951c783b */ /* 0x000f660000004200 */
[----:B------:R-:W-:Y:S02]  /*147a0*/  FFMA.FTZ R97, R32, c[0x0][0x23c], -R103 ;  /* 0x00008f0020617a23 */ /* 0x000fe40000010867 */
[----:B------:R-:W1:Y:S01]  /*147b0*/  MUFU.EX2 R96, R96 ;  /* 0x0000006000607308 */ /* 0x000e620000000800 */
[----:B----4-:R-:W-:Y:S01]  /*147c0*/  F2FP.BF16.PACK_AB R20, R113, R110 ;  /* 0x0000006e7114723e */ /* 0x010fe200000010ff */
[----:B------:R-:W-:Y:S01]  /*147d0*/  FADD.FTZ R110, R110, R109 ;  /* 0x0000006d6e6e7221 */ /* 0x000fe20000010000 */
[----:B--2---:R-:W-:Y:S01]  /*147e0*/  F2FP.BF16.PACK_AB R21, R115, R112 ;  /* 0x000000707315723e */ /* 0x004fe200000010ff */
[----:B------:R-:W-:Y:S02]  /*147f0*/  LDSM.16.MT88.4 R32, [R150+0x7800] ;  /* 0x007800009620783b */ /* 0x000fe40000004200 */
[----:B---3--:R-:W-:Y:S01]  /*14800*/  F2FP.BF16.PACK_AB R22, R127, R114 ;  /* 0x000000727f16723e */ /* 0x008fe200000010ff */
[----:B------:R-:W-:Y:S01]  /*14810*/  FADD.FTZ R112, R112, R111 ;  /* 0x0000006f70707221 */ /* 0x000fe20000010000 */
[----:B------:R-:W-:Y:S01]  /*14820*/  F2FP.BF16.PACK_AB R23, R105, R126 ;  /* 0x0000007e6917723e */ /* 0x000fe200000010ff */
[----:B------:R-:W-:Y:S01]  /*14830*/  FADD.FTZ R113, R113, R110 ;  /* 0x0000006e71717221 */ /* 0x000fe20000010000 */
[----:B------:R-:W-:Y:S01]  /*14840*/  MUFU.EX2 R97, R97 ;  /* 0x0000006100617308 */ /* 0x000fe20000000800 */
[----:B------:R-:W-:Y:S02]  /*14850*/  FADD.FTZ R115, R115, R112 ;  /* 0x0000007073737221 */ /* 0x000fe40000010000 */
[----:B------:R-:W-:Y:S02]  /*14860*/  FADD.FTZ R114, R114, R113 ;  /* 0x0000007172727221 */ /* 0x000fe40000010000 */
[C---:B------:R-:W-:Y:S03]  /*14870*/  HMMA.16816.F32.BF16 R8, R20.reuse, R24, R8 ;  /* 0x000000181408723c */ /* 0x040fe60000041808 */
[----:B------:R-:W-:Y:S02]  /*14880*/  FADD.FTZ R126, R126, R115 ;  /* 0x000000737e7e7221 */ /* 0x000fe40000010000 */
[----:B------:R-:W2:Y:S01]  /*14890*/  MUFU.EX2 R106, R106 ;  /* 0x0000006a006a7308 */ /* 0x000ea20000000800 */
[----:B------:R-:W-:Y:S02]  /*148a0*/  FADD.FTZ R114, R127, R114 ;  /* 0x000000727f727221 */ /* 0x000fe40000010000 */
[C---:B------:R-:W-:Y:S01]  /*148b0*/  HMMA.16816.F32.BF16 R68, R20.reuse, R26, R68 ;  /* 0x0000001a1444723c */ /* 0x040fe20000041844 */
[----:B------:R-:W3:Y:S03]  /*148c0*/  LDSM.16.MT88.4 R24, [R152+0x7800] ;  /* 0x007800009818783b */ /* 0x000ee60000004200 */
[----:B------:R-:W-:Y:S03]  /*148d0*/  FADD.FTZ R126, R105, R126 ;  /* 0x0000007e697e7221 */ /* 0x000fe60000010000 */
[----:B------:R-:W-:Y:S01]  /*148e0*/  MUFU.EX2 R128, R128 ;  /* 0x0000008000807308 */ /* 0x000fe20000000800 */
[C---:B------:R-:W-:Y:S08]  /*148f0*/  HMMA.16816.F32.BF16 R12, R20.reuse, R88, R12 ;  /* 0x00000058140c723c */ /* 0x040ff0000004180c */
[C---:B------:R-:W-:Y:S01]  /*14900*/  HMMA.16816.F32.BF16 R72, R20.reuse, R90, R72 ;  /* 0x0000005a1448723c */ /* 0x040fe20000041848 */
[----:B------:R-:W-:Y:S01]  /*14910*/  LDSM.16.MT88.4 R88, [R149+0x9800] ;  /* 0x009800009558783b */ /* 0x000fe20000004200 */
[----:B------:R-:W4:Y:S06]  /*14920*/  MUFU.EX2 R131, R131 ;  /* 0x0000008300837308 */ /* 0x000f2c0000000800 */
[C---:B-----5:R-:W-:Y:S04]  /*14930*/  HMMA.16816.F32.BF16 R76, R20.reuse, R28, R76 ;  /* 0x0000001c144c723c */ /* 0x060fe8000004184c */
[----:B------:R-:W-:Y:S04]  /*14940*/  MUFU.EX2 R133, R133 ;  /* 0x0000008500857308 */ /* 0x000fe80000000800 */
[C---:B------:R-:W-:Y:S01]  /*14950*/  HMMA.16816.F32.BF16 R16, R20.reuse, R30, R16 ;  /* 0x0000001e1410723c */ /* 0x040fe20000041810 */
[----:B------:R-:W5:Y:S05]  /*14960*/  LDSM.16.MT88.4 R28, [R149+0x7800] ;  /* 0x00780000951c783b */ /* 0x000f6a0000004200 */
[----:B------:R-:W3:Y:S02]  /*14970*/  MUFU.EX2 R130, R130 ;  /* 0x0000008200827308 */ /* 0x000ee40000000800 */
[C---:B------:R-:W-:Y:S07]  /*14980*/  HMMA.16816.F32.BF16 R80, R20.reuse, R92, R80 ;  /* 0x0000005c1450723c */ /* 0x040fee0000041850 */
[--C-:B------:R-:W-:Y:S01]  /*14990*/  FFMA.FTZ R92, R38, c[0x0][0x23c], -R5.reuse ;  /* 0x00008f00265c7a23 */ /* 0x100fe20000010805 */
[----:B------:R-:W-:Y:S01]  /*149a0*/  HMMA.16816.F32.BF16 R84, R20, R94, R84 ;  /* 0x0000005e1454723c */ /* 0x000fe20000041854 */
[----:B------:R-:W-:Y:S03]  /*149b0*/  MUFU.EX2 R40, R40 ;  /* 0x0000002800287308 */ /* 0x000fe60000000800 */
[----:B------:R-:W-:Y:S02]  /*149c0*/  FFMA.FTZ R93, R39, c[0x0][0x23c], -R5 ;  /* 0x00008f00275d7a23 */ /* 0x000fe40000010805 */
[----:B------:R-:W5:Y:S01]  /*149d0*/  LDSM.16.MT88.4 R36, [R148+0x7800] ;  /* 0x007800009424783b */ /* 0x000f620000004200 */
[----:B-1----:R-:W-:Y:S01]  /*149e0*/  F2FP.BF16.PACK_AB R20, R104, R107 ;  /* 0x0000006b6814723e */ /* 0x002fe200000010ff */
[----:B------:R-:W-:Y:S01]  /*149f0*/  FADD.FTZ R107, R107, R114 ;  /* 0x000000726b6b7221 */ /* 0x000fe20000010000 */
[----:B------:R-:W-:Y:S02]  /*14a00*/  F2FP.BF16.PACK_AB R21, R96, R129 ;  /* 0x000000816015723e */ /* 0x000fe400000010ff */
[----:B------:R-:W-:Y:S01]  /*14a10*/  MUFU.EX2 R92, R92 ;  /* 0x0000005c005c7308 */ /* 0x000fe20000000800 */
[----:B--2---:R-:W-:Y:S01]  /*14a20*/  F2FP.BF16.PACK_AB R22, R106, R97 ;  /* 0x000000616a16723e */ /* 0x004fe200000010ff */
[----:B------:R-:W-:Y:S01]  /*14a30*/  FADD.FTZ R129, R129, R126 ;  /* 0x0000007e81817221 */ /* 0x000fe20000010000 */
[----:B----4-:R-:W-:Y:S01]  /*14a40*/  F2FP.BF16.PACK_AB R23, R131, R128 ;  /* 0x000000808317723e */ /* 0x010fe200000010ff */
[----:B------:R-:W-:Y:S02]  /*14a50*/  FADD.FTZ R104, R104, R107 ;  /* 0x0000006b68687221 */ /* 0x000fe40000010000 */
[----:B------:R-:W-:Y:S02]  /*14a60*/  FADD.FTZ R129, R96, R129 ;  /* 0x0000008160817221 */ /* 0x000fe40000010000 */
[----:B------:R-:W-:Y:S02]  /*14a70*/  FADD.FTZ R7, R97, R104 ;  /* 0x0000006861077221 */ /* 0x000fe40000010000 */
[C---:B---3--:R-:W-:Y:S01]  /*14a80*/  HMMA.16816.F32.BF16 R8, R20.reuse, R24, R8 ;  /* 0x000000181408723c */ /* 0x048fe20000041808 */
[----:B------:R-:W1:Y:S02]  /*14a90*/  MUFU.EX2 R93, R93 ;  /* 0x0000005d005d7308 */ /* 0x000e640000000800 */
[----:B------:R-:W-:Y:S02]  /*14aa0*/  FADD.FTZ R128, R128, R129 ;  /* 0x0000008180807221 */ /* 0x000fe40000010000 */
[----:B------:R-:W-:Y:S02]  /*14ab0*/  FADD.FTZ R106, R106, R7 ;  /* 0x000000076a6a7221 */ /* 0x000fe40000010000 */
[----:B------:R-:W-:Y:S01]  /*14ac0*/  FADD.FTZ R131, R131, R128 ;  /* 0x0000008083837221 */ /* 0x000fe20000010000 */
[C---:B------:R-:W-:Y:S01]  /*14ad0*/  HMMA.16816.F32.BF16 R68, R20.reuse, R26, R68 ;  /* 0x0000001a1444723c */ /* 0x040fe20000041844 */
[----:B------:R-:W2:Y:S02]  /*14ae0*/  LDSM.16.MT88.4 R24, [R152+0x8000] ;  /* 0x008000009818783b */ /* 0x000ea40000004200 */
[----:B------:R-:W3:Y:S05]  /*14af0*/  MUFU.EX2 R41, R41 ;  /* 0x0000002900297308 */ /* 0x000eea0000000800 */
[C---:B------:R-:W-:Y:S05]  /*14b00*/  HMMA.16816.F32.BF16 R12, R20.reuse, R32, R12 ;  /* 0x00000020140c723c */ /* 0x040fea000004180c */
[----:B------:R-:W-:Y:S03]  /*14b10*/  MUFU.EX2 R42, R42 ;  /* 0x0000002a002a7308 */ /* 0x000fe60000000800 */
[C---:B------:R-:W-:Y:S01]  /*14b20*/  HMMA.16816.F32.BF16 R72, R20.reuse, R34, R72 ;  /* 0x000000221448723c */ /* 0x040fe20000041848 */
[----:B------:R-:W4:Y:S06]  /*14b30*/  LDSM.16.MT88.4 R32, [R150+0x8000] ;  /* 0x008000009620783b */ /* 0x000f2c0000004200 */
[----:B------:R-:W1:Y:S01]  /*14b40*/  MUFU.EX2 R43, R43 ;  /* 0x0000002b002b7308 */ /* 0x000e620000000800 */
[C---:B-----5:R-:W-:Y:S08]  /*14b50*/  HMMA.16816.F32.BF16 R76, R20.reuse, R28, R76 ;  /* 0x0000001c144c723c */ /* 0x060ff0000004184c */
[C---:B------:R-:W-:Y:S01]  /*14b60*/  HMMA.16816.F32.BF16 R16, R20.reuse, R30, R16 ;  /* 0x0000001e1410723c */ /* 0x040fe20000041810 */
[----:B------:R-:W5:Y:S01]  /*14b70*/  LDSM.16.MT88.4 R28, [R149+0x8000] ;  /* 0x00800000951c783b */ /* 0x000f620000004200 */
[----:B------:R-:W-:Y:S06]  /*14b80*/  MUFU.EX2 R44, R44 ;  /* 0x0000002c002c7308 */ /* 0x000fec0000000800 */
[C---:B------:R-:W-:Y:S04]  /*14b90*/  HMMA.16816.F32.BF16 R80, R20.reuse, R36, R80 ;  /* 0x000000241450723c */ /* 0x040fe80000041850 */
[----:B------:R-:W2:Y:S04]  /*14ba0*/  MUFU.EX2 R45, R45 ;  /* 0x0000002d002d7308 */ /* 0x000ea80000000800 */
[----:B------:R-:W-:Y:S01]  /*14bb0*/  HMMA.16816.F32.BF16 R84, R20, R38, R84 ;  /* 0x000000261454723c */ /* 0x000fe20000041854 */
[----:B------:R-:W5:Y:S05]  /*14bc0*/  LDSM.16.MT88.4 R36, [R148+0x8000] ;  /* 0x008000009424783b */ /* 0x000f6a0000004200 */
[----:B------:R-:W-:Y:S01]  /*14bd0*/  MUFU.EX2 R46, R46 ;  /* 0x0000002e002e7308 */ /* 0x000fe20000000800 */
[----:B------:R-:W-:Y:S01]  /*14be0*/  F2FP.BF16.PACK_AB R20, R130, R133 ;  /* 0x000000858214723e */ /* 0x000fe200000010ff */
[----:B------:R-:W-:Y:S01]  /*14bf0*/  FADD.FTZ R133, R133, R106 ;  /* 0x0000006a85857221 */ /* 0x000fe20000010000 */
[----:B-1----:R-:W-:Y:S03]  /*14c00*/  F2FP.BF16.PACK_AB R21, R93, R92 ;  /* 0x0000005c5d15723e */ /* 0x002fe600000010ff */
[----:B---3--:R-:W-:Y:S01]  /*14c10*/  F2FP.BF16.PACK_AB R22, R41, R40 ;  /* 0x000000282916723e */ /* 0x008fe200000010ff */
[----:B------:R-:W-:Y:S01]  /*14c20*/  FADD.FTZ R92, R92, R131 ;  /* 0x000000835c5c7221 */ /* 0x000fe20000010000 */
[----:B------:R-:W-:Y:S01]  /*14c30*/  F2FP.BF16.PACK_AB R23, R43, R42 ;  /* 0x0000002a2b17723e */ /* 0x000fe200000010ff */
[----:B------:R-:W-:Y:S01]  /*14c40*/  FADD.FTZ R133, R130, R133 ;  /* 0x0000008582857221 */ /* 0x000fe20000010000 */
[----:B------:R-:W1:Y:S01]  /*14c50*/  MUFU.EX2 R47, R47 ;  /* 0x0000002f002f7308 */ /* 0x000e620000000800 */
[----:B------:R-:W-:Y:S02]  /*14c60*/  FADD.FTZ R7, R93, R92 ;  /* 0x0000005c5d077221 */ /* 0x000fe40000010000 */
[----:B------:R-:W-:Y:S02]  /*14c70*/  FADD.FTZ R40, R40, R133 ;  /* 0x0000008528287221 */ /* 0x000fe40000010000 */
[C---:B--2---:R-:W-:Y:S03]  /*14c80*/  HMMA.16816.F32.BF16 R8, R20.reuse, R24, R8 ;  /* 0x000000181408723c */ /* 0x044fe60000041808 */
[----:B------:R-:W-:Y:S02]  /*14c90*/  FADD.FTZ R42, R42, R7 ;  /* 0x000000072a2a7221 */ /* 0x000fe40000010000 */
[----:B------:R-:W-:Y:S01]  /*14ca0*/  MUFU.EX2 R48, R48 ;  /* 0x0000003000307308 */ /* 0x000fe20000000800 */
[----:B------:R-:W-:Y:S02]  /*14cb0*/  FADD.FTZ R41, R41, R40 ;  /* 0x0000002829297221 */ /* 0x000fe40000010000 */
[C---:B------:R-:W-:Y:S01]  /*14cc0*/  HMMA.16816.F32.BF16 R68, R20.reuse, R26, R68 ;  /* 0x0000001a1444723c */ /* 0x040fe20000041844 */
[----:B------:R-:W2:Y:S03]  /*14cd0*/  LDSM.16.MT88.4 R24, [R152+0x8800] ;  /* 0x008800009818783b */ /* 0x000ea60000004200 */
[----:B------:R-:W-:Y:S03]  /*14ce0*/  FADD.FTZ R43, R43, R42 ;  /* 0x0000002a2b2b7221 */ /* 0x000fe60000010000 */
[----:B------:R-:W3:Y:S01]  /*14cf0*/  MUFU.EX2 R49, R49 ;  /* 0x0000003100317308 */ /* 0x000ee20000000800 */
[C---:B----4-:R-:W-:Y:S08]  /*14d00*/  HMMA.16816.F32.BF16 R12, R20.reuse, R32, R12 ;  /* 0x00000020140c723c */ /* 0x050ff0000004180c */
[C---:B------:R-:W-:Y:S01]  /*14d10*/  HMMA.16816.F32.BF16 R72, R20.reuse, R34, R72 ;  /* 0x000000221448723c */ /* 0x040fe20000041848 */
[----:B------:R-:W-:Y:S01]  /*14d20*/  LDSM.16.MT88.4 R32, [R149+0x8800] ;  /* 0x008800009520783b */ /* 0x000fe20000004200 */
[----:B------:R-:W-:Y:S06]  /*14d30*/  MUFU.EX2 R50, R50 ;  /* 0x0000003200327308 */ /* 0x000fec0000000800 */
[C---:B-----5:R-:W-:Y:S04]  /*14d40*/  HMMA.16816.F32.BF16 R76, R20.reuse, R28, R76 ;  /* 0x0000001c144c723c */ /* 0x060fe8000004184c */
[----:B------:R-:W4:Y:S04]  /*14d50*/  MUFU.EX2 R51, R51 ;  /* 0x0000003300337308 */ /* 0x000f280000000800 */
        /* <DEDUP_REMOVED lines=10> */
[----:B---3--:R-:W-:Y:S01]  /*14e00*/  F2FP.BF16.PACK_AB R22, R49, R48 ;  /* 0x000000303116723e */ /* 0x008fe200000010ff */
[----:B------:R-:W-:Y:S01]  /*14e10*/  MUFU.EX2 R54, R54 ;  /* 0x0000003600367308 */ /* 0x000fe20000000800 */
[----:B----4-:R-:W-:Y:S01]  /*14e20*/  F2FP.BF16.PACK_AB R23, R51, R50 ;  /* 0x000000323317723e */ /* 0x010fe200000010ff */
        /* <DEDUP_REMOVED lines=25> */
[----:B------:R-:W-:Y:S03]  /*14fc0*/  FFMA.FTZ R5, R67, c[0x0][0x23c], -R5 ;  /* 0x00008f0043057a23 */ /* 0x000fe60000010805 */
[----:B------:R-:W-:Y:S01]  /*14fd0*/  F2FP.BF16.PACK_AB R20, R53, R52 ;  /* 0x000000343514723e */ /* 0x000fe200000010ff */
[----:B------:R-:W4:Y:S01]  /*14fe0*/  MUFU.EX2 R37, R61 ;  /* 0x0000003d00257308 */ /* 0x000f220000000800 */
[----:B-1----:R-:W-:Y:S03]  /*14ff0*/  F2FP.BF16.PACK_AB R21, R55, R54 ;  /* 0x000000363715723e */ /* 0x002fe600000010ff */
[----:B---3--:R-:W-:Y:S01]  /*15000*/  F2FP.BF16.PACK_AB R22, R57, R56 ;  /* 0x000000383916723e */ /* 0x008fe200000010ff */
[--C-:B------:R-:W-:Y:S01]  /*15010*/  FFMA.FTZ R38, R64, c[0x0][0x23c], -R103.reuse ;  /* 0x00008f0040267a23 */ /* 0x100fe20000010867 */
[----:B--2---:R-:W-:Y:S01]  /*15020*/  F2FP.BF16.PACK_AB R23, R59, R58 ;  /* 0x0000003a3b17723e */ /* 0x004fe200000010ff */
[----:B------:R-:W-:Y:S02]  /*15030*/  FFMA.FTZ R103, R65, c[0x0][0x23c], -R103 ;  /* 0x00008f0041677a23 */ /* 0x000fe40000010867 */
[----:B------:R-:W-:Y:S01]  /*15040*/  FADD.FTZ R52, R52, R49 ;  /* 0x0000003134347221 */ /* 0x000fe20000010000 */
[----:B------:R-:W-:Y:S01]  /*15050*/  MUFU.EX2 R3, R3 ;  /* 0x0000000300037308 */ /* 0x000fe20000000800 */
[----:B------:R-:W-:Y:S02]  /*15060*/  FADD.FTZ R54, R54, R51 ;  /* 0x0000003336367221 */ /* 0x000fe40000010000 */
[C---:B------:R-:W-:Y:S03]  /*15070*/  HMMA.16816.F32.BF16 R8, R20.reuse, R24, R8 ;  /* 0x000000181408723c */ /* 0x040fe60000041808 */
[----:B------:R-:W-:Y:S02]  /*15080*/  FADD.FTZ R53, R53, R52 ;  /* 0x0000003435357221 */ /* 0x000fe40000010000 */
[----:B------:R-:W-:Y:S02]  /*15090*/  FADD.FTZ R55, R55, R54 ;  /* 0x0000003637377221 */ /* 0x000fe40000010000 */
[----:B------:R-:W1:Y:S01]  /*150a0*/  MUFU.EX2 R36, R36 ;  /* 0x0000002400247308 */ /* 0x000e620000000800 */
[C---:B------:R-:W-:Y:S01]  /*150b0*/  HMMA.16816.F32.BF16 R68, R20.reuse, R26, R68 ;  /* 0x0000001a1444723c */ /* 0x040fe20000041844 */
[----:B------:R-:W2:Y:S03]  /*150c0*/  LDSM.16.MT88.4 R24, [R148+0x9000] ;  /* 0x009000009418783b */ /* 0x000ea60000004200 */
[----:B------:R-:W-:Y:S04]  /*150d0*/  FADD.FTZ R56, R56, R53 ;  /* 0x0000003538387221 */ /* 0x000fe80000010000 */
[C---:B----4-:R-:W-:Y:S01]  /*150e0*/  HMMA.16816.F32.BF16 R12, R20.reuse, R28, R12 ;  /* 0x0000001c140c723c */ /* 0x050fe2000004180c */
[----:B------:R-:W-:Y:S03]  /*150f0*/  MUFU.EX2 R38, R38 ;  /* 0x0000002600267308 */ /* 0x000fe60000000800 */
[----:B------:R-:W-:Y:S04]  /*15100*/  FADD.FTZ R57, R57, R56 ;  /* 0x0000003839397221 */ /* 0x000fe80000010000 */
[C---:B------:R-:W-:Y:S01]  /*15110*/  HMMA.16816.F32.BF16 R72, R20.reuse, R30, R72 ;  /* 0x0000001e1448723c */ /* 0x040fe20000041848 */
[----:B------:R-:W3:Y:S02]  /*15120*/  LDSM.16.MT88.4 R28, [R152+0x9800] ;  /* 0x00980000981c783b */ /* 0x000ee40000004200 */
[----:B------:R-:W4:Y:S05]  /*15130*/  MUFU.EX2 R103, R103 ;  /* 0x0000006700677308 */ /* 0x000f2a0000000800 */
[C---:B-----5:R-:W-:Y:S05]  /*15140*/  HMMA.16816.F32.BF16 R76, R20.reuse, R32, R76 ;  /* 0x00000020144c723c */ /* 0x060fea000004184c */
[----:B------:R-:W-:Y:S03]  /*15150*/  MUFU.EX2 R6, R6 ;  /* 0x0000000600067308 */ /* 0x000fe60000000800 */
[C---:B------:R-:W-:Y:S01]  /*15160*/  HMMA.16816.F32.BF16 R16, R20.reuse, R34, R16 ;  /* 0x000000221410723c */ /* 0x040fe20000041810 */
[----:B------:R-:W5:Y:S06]  /*15170*/  LDSM.16.MT88.4 R32, [R150+0x9800] ;  /* 0x009800009620783b */ /* 0x000f6c0000004200 */
[----:B------:R-:W3:Y:S01]  /*15180*/  MUFU.EX2 R5, R5 ;  /* 0x0000000500057308 */ /* 0x000ee20000000800 */
[C---:B--2---:R-:W-:Y:S08]  /*15190*/  HMMA.16816.F32.BF16 R80, R20.reuse, R24, R80 ;  /* 0x000000181450723c */ /* 0x044ff00000041850 */
[----:B------:R-:W-:Y:S07]  /*151a0*/  HMMA.16816.F32.BF16 R84, R20, R26, R84 ;  /* 0x0000001a1454723c */ /* 0x000fee0000041854 */
[----:B------:R-:W-:Y:S01]  /*151b0*/  F2FP.BF16.PACK_AB R20, R37, R60 ;  /* 0x0000003c2514723e */ /* 0x000fe200000010ff */
[----:B------:R-:W-:Y:S01]  /*151c0*/  FADD.FTZ R60, R60, R57 ;  /* 0x000000393c3c7221 */ /* 0x000fe20000010000 */
[----:B-1----:R-:W-:Y:S03]  /*151d0*/  F2FP.BF16.PACK_AB R21, R36, R3 ;  /* 0x000000032415723e */ /* 0x002fe600000010ff */
[----:B----4-:R-:W-:Y:S01]  /*151e0*/  F2FP.BF16.PACK_AB R22, R103, R38 ;  /* 0x000000266716723e */ /* 0x010fe200000010ff */
[----:B------:R-:W-:Y:S01]  /*151f0*/  FADD.FTZ R37, R37, R60 ;  /* 0x0000003c25257221 */ /* 0x000fe20000010000 */
[----:B---3--:R-:W-:Y:S03]  /*15200*/  F2FP.BF16.PACK_AB R23, R5, R6 ;  /* 0x000000060517723e */ /* 0x008fe600000010ff */
[----:B------:R-:W-:Y:S04]  /*15210*/  FADD.FTZ R38, R38, R37 ;  /* 0x0000002526267221 */ /* 0x000fe80000010000 */
[C---:B------:R-:W-:Y:S01]  /*15220*/  HMMA.16816.F32.BF16 R96, R20.reuse, R28, R8 ;  /* 0x0000001c1460723c */ /* 0x040fe20000041808 */
[----:B------:R-:W1:Y:S02]  /*15230*/  LDSM.16.MT88.4 R8, [R148+0x9800] ;  /* 0x009800009408783b */ /* 0x000e640000004200 */
[----:B------:R-:W-:Y:S05]  /*15240*/  FADD.FTZ R177, R103, R38 ;  /* 0x0000002667b17221 */ /* 0x000fea0000010000 */
        /* <DEDUP_REMOVED lines=17> */
.L_x_6616:
        /* <DEDUP_REMOVED lines=129> */
.L_x_6621:
[----:B------:R-:W2:Y:S04]  /*15b70*/  S2R R5, SR_CTAID.Z ;  /* 0x0000000000057919 */ /* 0x000ea80000002700 */
[----:B------:R-:W2:Y:S02]  /*15b80*/  S2R R0, SR_CTAID.Y ;  /* 0x0000000000007919 */ /* 0x000ea40000002600 */
[----:B--2---:R-:W-:-:S04]  /*15b90*/  IMAD R2, R0, c[0x0][0x1c0], R5 ;  /* 0x0000700000027a24 */ /* 0x004fc800078e0205 */
[----:B------:R-:W-:Y:S02]  /*15ba0*/  IMAD R2, R2, c[0x0][0x214], RZ ;  /* 0x0000850002027a24 */ /* 0x000fe400078e02ff */
.L_x_6622:
[----:B------:R-:W-:Y:S01]  /*15bb0*/  BAR.SYNC.DEFER_BLOCKING 0x0 ;  /* 0x0000000000007b1d */ /* 0x000fe20000010000 */
[----:B-1----:R-:W-:Y:S01]  /*15bc0*/  LOP3.LUT R7, R11, 0xffffffe0, RZ, 0xc0, !PT ;  /* 0xffffffe00b077812 */ /* 0x002fe200078ec0ff */
[C---:B------:R-:W-:Y:S01]  /*15bd0*/  IMAD.WIDE.U32 R14, R165.reuse, c[0x0][0x1e8], RZ ;  /* 0x00007a00a50e7a25 */ /* 0x040fe200078e00ff */
        /* <DEDUP_REMOVED lines=34> */
.L_x_6624:
[----:B------:R-:W-:Y:S05]  /*15e00*/  BSYNC B0 ;  /* 0x0000000000007941 */ /* 0x000fea0003800000 */
.L_x_6623:
[----:B------:R-:W5:Y:S01]  /*15e10*/  S2R R2, SR_CTAID.X ;  /* 0x0000000000027919 */ /* 0x000f620000002500 */
[----:B------:R-:W-:Y:S01]  /*15e20*/  LEA.HI R3, R3, R4, RZ, 0x3 ;  /* 0x0000000403037211 */ /* 0x000fe200078f18ff */
[----:B------:R-:W-:Y:S03]  /*15e30*/  BSSY B0, `(.L_x_6625) ;  /* 0x000001c000007945 */ /* 0x000fe60003800000 */
[----:B------:R-:W-:-:S05]  /*15e40*/  LOP3.LUT R3, R3, 0xfffffff8, RZ, 0xc0, !PT ;  /* 0xfffffff803037812 */ /* 0x000fca00078ec0ff */
[----:B------:R-:W-:-:S04]  /*15e50*/  IMAD.IADD R4, R4, 0x1, -R3 ;  /* 0x0000000104047824 */ /* 0x000fc800078e0a03 */
[----:B----4-:R-:W-:Y:S01]  /*15e60*/  IMAD.SHL.U32 R6, R4, 0x8, RZ ;  /* 0x0000000804067824 */ /* 0x010fe200078e00ff */
[----:B------:R-:W-:-:S04]  /*15e70*/  SHF.R.S32.HI R4, RZ, 0x1f, R5 ;  /* 0x0000001fff047819 */ /* 0x000fc80000011405 */
[----:B------:R-:W-:Y:S01]  /*15e80*/  SHF.R.S32.HI R7, RZ, 0x1f, R6 ;  /* 0x0000001fff077819 */ /* 0x000fe20000011406 */
[----:B------:R-:W-:Y:S01]  /*15e90*/  IMAD R4, R4, c[0x0][0x1f0], RZ ;  /* 0x00007c0004047a24 */ /* 0x000fe200078e02ff */
[----:B-----5:R-:W-:-:S03]  /*15ea0*/  SHF.L.U32 R3, R2, 0x6, RZ ;  /* 0x0000000602037819 */ /* 0x020fc600000006ff */
[----:B------:R-:W-:Y:S01]  /*15eb0*/  IMAD R4, R5, c[0x0][0x1f4], R4 ;  /* 0x00007d0005047a24 */ /* 0x000fe200078e0204 */
[----:B------:R-:W-:Y:S01]  /*15ec0*/  SHF.R.S32.HI R2, RZ, 0x1f, R3 ;  /* 0x0000001fff027819 */ /* 0x000fe20000011403 */
[----:B------:R-:W-:-:S04]  /*15ed0*/  IMAD.WIDE.U32 R6, R3, c[0x0][0x1e8], R6 ;  /* 0x00007a0003067a25 */ /* 0x000fc800078e0006 */
[----:B------:R-:W-:Y:S01]  /*15ee0*/  IMAD R2, R2, c[0x0][0x1e8], RZ ;  /* 0x00007a0002027a24 */ /* 0x000fe200078e02ff */
[----:B------:R-:W-:-:S03]  /*15ef0*/  IADD3 R6, P0, R0, R6, RZ ;  /* 0x0000000600067210 */ /* 0x000fc60007f1e0ff */
[C---:B------:R-:W-:Y:S01]  /*15f00*/  IMAD R2, R3.reuse, c[0x0][0x1ec], R2 ;  /* 0x00007b0003027a24 */ /* 0x040fe200078e0202 */
[----:B------:R-:W-:-:S04]  /*15f10*/  IADD3 R3, -R3, R164, RZ ;  /* 0x000000a403037210 */ /* 0x000fc80007ffe1ff */
        /* <DEDUP_REMOVED lines=13> */
.L_x_6626:
[----:B------:R-:W-:Y:S05]  /*15ff0*/  BSYNC B0 ;  /* 0x0000000000007941 */ /* 0x000fea0003800000 */
.L_x_6625:
[----:B------:R-:W-:Y:S01]  /*16000*/  IADD3 R0, R168, 0x10, RZ ;  /* 0x00000010a8007810 */ /* 0x000fe20007ffe0ff */
[----:B------:R-:W-:Y:S03]  /*16010*/  BSSY B0, `(.L_x_6627) ;  /* 0x000000e000007945 */ /* 0x000fe60003800000 */
[----:B------:R-:W-:-:S13]  /*16020*/  ISETP.GE.AND P0, PT, R0, R3, PT ;  /* 0x000000030000720c */ /* 0x000fda0003f06270 */
        /* <DEDUP_REMOVED lines=12> */
.L_x_6628:
[----:B------:R-:W-:Y:S05]  /*160f0*/  BSYNC B0 ;  /* 0x0000000000007941 */ /* 0x000fea0003800000 */
.L_x_6627:
        /* <DEDUP_REMOVED lines=15> */
.L_x_6630:
[----:B------:R-:W-:Y:S05]  /*161f0*/  BSYNC B0 ;  /* 0x0000000000007941 */ /* 0x000fea0003800000 */
.L_x_6629:
[----:B------:R-:W-:-:S04]  /*16200*/  IADD3 R0, R168, 0x30, RZ ;  /* 0x00000030a8007810 */ /* 0x000fc80007ffe0ff */
[----:B------:R-:W-:-:S13]  /*16210*/  ISETP.GE.AND P0, PT, R0, R3, PT ;  /* 0x000000030000720c */ /* 0x000fda0003f06270 */
        /* <DEDUP_REMOVED lines=13> */
.L_x_6631:
        /* <DEDUP_REMOVED lines=9> */
.L_x_7922:


//--------------------- .text._ZN5flash24flash_fwd_splitkv_kernelI23Flash_fwd_kernel_traitsILi64ELi64ELi128ELi4ELb0ELb0EN7cutlass10bfloat16_tE19Flash_kernel_traitsILi64ELi64ELi128ELi4ES3_EELb1ELb0ELb0ELb0ELb1ELb1ELb0ELb1EEEvNS_16Flash_fwd_paramsE --------------------------
	.section	.text._ZN5flash24flash_fwd_splitkv_kernelI23Flash_fwd_kernel_traitsILi64ELi64ELi128ELi4ELb0ELb0EN7cutlass10bfloat16_tE19Flash_kernel_traitsILi64ELi64ELi128ELi4ES3_EELb1ELb0ELb0ELb0ELb1ELb1ELb0ELb1EEEvNS_16Flash_fwd_paramsE,"ax",@progbits
	.sectioninfo	@"SHI_REGISTERS=254"
	.align	128
        .global         _ZN5flash24flash_fwd_splitkv_kernelI23Flash_fwd_kernel_traitsILi64ELi64ELi128ELi4ELb0ELb0EN7cutlass10bfloat16_tE19Flash_kernel_traitsILi64ELi64ELi128ELi4ES3_EELb1ELb0ELb0ELb0ELb1ELb1ELb0ELb1EEEvNS_16Flash_fwd_paramsE
        .type           _ZN5flash24flash_fwd_splitkv_kernelI23Flash_fwd_kernel_traitsILi64ELi64ELi128ELi4ELb0ELb0EN7cutlass10bfloat16_tE19Flash_kernel_traitsILi64ELi64ELi128ELi4ES3_EELb1ELb0ELb0ELb0ELb1ELb1ELb0ELb1EEEvNS_16Flash_fwd_paramsE,@function
        .size           _ZN5flash24flash_fwd_splitkv_kernelI23Flash_fwd_kernel_traitsILi64ELi64ELi128ELi4ELb0ELb0EN7cutlass10bfloat16_tE19Flash_kernel_traitsILi64ELi64ELi128ELi4ES3_EELb1ELb0ELb0ELb0ELb1ELb1ELb0ELb1EEEvNS_16Flash_fwd_paramsE,(.L_x_7923 - _ZN5flash24flash_fwd_splitkv_kernelI23Flash_fwd_kernel_traitsILi64ELi64ELi128ELi4ELb0ELb0EN7cutlass10bfloat16_tE19Flash_kernel_traitsILi64ELi64ELi128ELi4ES3_EELb1ELb0ELb0ELb0ELb1ELb1ELb0ELb1EEEvNS_16Flash_fwd_paramsE)
        .other          _ZN5flash24flash_fwd_splitkv_kernelI23Flash_fwd_kernel_traitsILi64ELi64ELi128ELi4ELb0ELb0EN7cutlass10bfloat16_tE19Flash_kernel_traitsILi64ELi64ELi128ELi4ES3_EELb1ELb0ELb0ELb0ELb1ELb1ELb0ELb1EEEvNS_16Flash_fwd_paramsE,@"STO_CUDA_ENTRY STV_DEFAULT"
_ZN5flash24flash_fwd_splitkv_kernelI23Flash_fwd_kernel_traitsILi64ELi64ELi128ELi4ELb0ELb0EN7cutlass10bfloat16_tE19Flash_kernel_traitsILi64ELi64ELi128ELi4ES3_EELb1ELb0ELb0ELb0ELb1ELb1ELb0ELb1EEEvNS_16Flash_fwd_paramsE:
.text._ZN5flash24flash_fwd_splitkv_kernelI23Flash_fwd_kernel_traitsILi64ELi64ELi128ELi4ELb0ELb0EN7cutlass10bfloat16_tE19Flash_kernel_traitsILi64ELi64ELi128ELi4ES3_EELb1ELb0ELb0ELb0ELb1ELb1ELb0ELb1EEEvNS_16Flash_fwd_paramsE:
        /* <DEDUP_REMOVED lines=35> */
.L_x_6632:
[----:B-12-4-:R-:W-:Y:S02]  /*0230*/  MOV R0, c[0x0][0x218] ;  /* 0x0000860000007a02 */ /* 0x016fe40000000f00 */
.L_x_6633:
        /* <DEDUP_REMOVED lines=73> */
.L_x_6636:
[----:B------:R-:W-:Y:S05]  /*06d0*/  BSYNC B0 ;  /* 0x0000000000007941 */ /* 0x000fea0003800000 */
.L_x_6635:
        /* <DEDUP_REMOVED lines=15> */
.L_x_6638:
[----:B------:R-:W-:Y:S05]  /*07d0*/  BSYNC B0 ;  /* 0x0000000000007941 */ /* 0x000fea0003800000 */
.L_x_6637:
        /* <DEDUP_REMOVED lines=15> */
.L_x_6640:
[----:B------:R-:W-:Y:S05]  /*08d0*/  BSYNC B0 ;  /* 0x0000000000007941 */ /* 0x000fea0003800000 */
.L_x_6639:
        /* <DEDUP_REMOVED lines=14> */
.L_x_6642:
[----:B------:R-:W-:Y:S05]  /*09c0*/  BSYNC B0 ;  /* 0x0000000000007941 */ /* 0x000fea0003800000 */
.L_x_6641:
        /* <DEDUP_REMOVED lines=19> */
.L_x_6634:
        /* <DEDUP_REMOVED lines=50> */
[----:B---3-5:R-:W3:Y:S02]  /*0e20*/  MUFU.RCP R11, R12 ;  /* 0x0000000c000b7308 */ /* 0x028ee40000001000 */
        /* <DEDUP_REMOVED lines=43> */
.L_x_6643:
        /* <DEDUP_REMOVED lines=16> */
.L_x_6645:
        /* <DEDUP_REMOVED lines=54> */
.L_x_6644:
[----:B------:R1:W5:Y:S01]  /*1540*/  @P4 LDG.E R7, [R144.64] ;  /* 0x0000000690074981 */ /* 0x000362000c1e1900 */
[----:B------:R-:W-:Y:S01]  /*1550*/  ISETP.NE.AND P0, PT, R175, -0x1, PT ;  /* 0xffffffffaf00780c */ /* 0x000fe20003f05270 */
[----:B------:R-:W-:Y:S01]  /*1560*/  IMAD.MOV.U32 R19, RZ, RZ, 0x2 ;  /* 0x00000002ff137424 */ /* 0x000fe200078e00ff */
[----:B-----5:R-:W-:Y:S01]  /*1570*/  SHF.R.S32.HI R11, RZ, 0x1f, R60 ;  /* 0x0000001fff0b7819 */ /* 0x020fe2000001143c */
[----:B------:R-:W-:Y:S01]  /*1580*/  IMAD.MOV.U32 R78, RZ, RZ, c[0x0][0x230] ;  /* 0x00008c00ff4e7624 */ /* 0x000fe200078e00ff */
[----:B------:R-:W-:Y:S01]  /*1590*/  MOV R49, 0x10 ;  /* 0x0000001000317802 */ /* 0x000fe20000000f00 */
[----:B------:R-:W-:Y:S01]  /*15a0*/  IMAD.MOV.U32 R20, RZ, RZ, RZ ;  /* 0x000000ffff147224 */ /* 0x000fe200078e00ff */
[CC--:B------:R-:W-:Y:S01]  /*15b0*/  LEA.HI R25, R11.reuse, R60.reuse, RZ, 0x3 ;  /* 0x0000003c0b197211 */ /* 0x0c0fe200078f18ff */
[----:B------:R-:W-:Y:S01]  /*15c0*/  IMAD.MOV.U32 R21, RZ, RZ, c[0x0][0x230] ;  /* 0x00008c00ff157624 */ /* 0x000fe200078e00ff */
[----:B------:R-:W-:Y:S01]  /*15d0*/  LEA.HI R72, R11, R60, RZ, 0x4 ;  /* 0x0000003c0b487211 */ /* 0x000fe200078f20ff */
[----:B------:R-:W-:Y:S01]  /*15e0*/  IMAD.MOV.U32 R157, RZ, RZ, c[0x0][0x198] ;  /* 0x00006600ff9d7624 */ /* 0x000fe200078e00ff */
[----:B------:R-:W-:Y:S01]  /*15f0*/  SHF.R.S32.HI R178, RZ, 0x3, R25 ;  /* 0x00000003ffb27819 */ /* 0x000fe20000011419 */
[----:B------:R-:W-:Y:S01]  /*1600*/  IMAD.HI.U32 R78, R19, R78, R20 ;  /* 0x0000004e134e7227 */ /* 0x000fe200078e0014 */
[----:B------:R-:W-:-:S02]  /*1610*/  LOP3.LUT R25, R25, 0xfffffff8, RZ, 0xc0, !PT ;  /* 0xfffffff819197812 */ /* 0x000fc400078ec0ff */
[----:B------:R-:W-:Y:S01]  /*1620*/  SHF.L.U32 R23, R178, 0x6, RZ ;  /* 0x00000006b2177819 */ /* 0x000fe200000006ff */
[----:B------:R-:W-:Y:S01]  /*1630*/  @!P0 IMAD R16, R4, c[0x0][0x178], RZ ;  /* 0x00005e0004108a24 */ /* 0x000fe200078e02ff */
[----:B------:R-:W-:Y:S01]  /*1640*/  SHF.R.S32.HI R179, RZ, 0x1f, R178 ;  /* 0x0000001fffb37819 */ /* 0x000fe200000114b2 */
[----:B------:R-:W-:Y:S01]  /*1650*/  IMAD.IADD R64, R60, 0x1, -R25 ;  /* 0x000000013c407824 */ /* 0x000fe200078e0a19 */
[----:B------:R-:W-:Y:S01]  /*1660*/  LOP3.LUT R23, R23, 0x1c0, RZ, 0xc0, !PT ;  /* 0x000001c017177812 */ /* 0x000fe200078ec0ff */
[----:B------:R-:W-:Y:S01]  /*1670*/  @P0 IMAD.WIDE.U32 R18, R175, c[0x0][0x190], RZ ;  /* 0x00006400af120a25 */ /* 0x000fe200078e00ff */
[----:B------:R-:W-:Y:S02]  /*1680*/  IADD3 R5, P1, R178, R5, RZ ;  /* 0x00000005b2057210 */ /* 0x000fe40007f3e0ff */
[----:B------:R-:W-:Y:S01]  /*1690*/  LOP3.LUT R71, R72, 0xfffffff0, RZ, 0xc0, !PT ;  /* 0xfffffff048477812 */ /* 0x000fe200078ec0ff */
[----:B------:R-:W-:Y:S01]  /*16a0*/  @!P0 IMAD.WIDE.U32 R20, R9, c[0x0][0x178], RZ ;  /* 0x00005e0009148a25 */ /* 0x000fe200078e00ff */
[----:B------:R-:W-:-:S02]  /*16b0*/  IADD3.X R3, R179, R3, RZ, P1, !PT ;  /* 0x00000003b3037210 */ /* 0x000fc40000ffe4ff */
[----:B------:R-:W-:Y:S01]  /*16c0*/  SHF.R.S32.HI R79, RZ, 0x1, R78 ;  /* 0x00000001ff4f7819 */ /* 0x000fe2000001144e */
[----:B------:R-:W-:Y:S01]  /*16d0*/  @!P0 IMAD R16, R9, c[0x0][0x17c], R16 ;  /* 0x00005f0009108a24 */ /* 0x000fe200078e0210 */
[C---:B------:R-:W-:Y:S01]  /*16e0*/  SHF.L.U32 R76, R64.reuse, 0x2, RZ ;  /* 0x00000002404c7819 */ /* 0x040fe200000006ff */
[----:B------:R-:W-:Y:S01]  /*16f0*/  IMAD.SHL.U32 R14, R64, 0x8, RZ ;  /* 0x00000008400e7824 */ /* 0x000fe200078e00ff */
[CC--:B------:R-:W-:Y:S01]  /*1700*/  LEA.HI R62, R11.reuse, R60.reuse, RZ, 0x5 ;  /* 0x0000003c0b3e7211 */ /* 0x0c0fe200078f28ff */
[----:B------:R-:W-:Y:S01]  /*1710*/  @P0 IMAD.MOV.U32 R12, RZ, RZ, R18 ;  /* 0x000000ffff0c0224 */ /* 0x000fe200078e0012 */
[----:B------:R-:W-:Y:S01]  /*1720*/  LEA.HI R18, R11, R60, RZ, 0x6 ;  /* 0x0000003c0b127211 */ /* 0x000fe200078f30ff */
[----:B------:R-:W-:Y:S01]  /*1730*/  @P0 IMAD R19, R175, c[0x0][0x194], R19 ;  /* 0x00006500af130a24 */ /* 0x000fe200078e0213 */
        /* <DEDUP_REMOVED lines=13> */
[C---:B------:R-:W-:Y:S01]  /*1810*/  IADD3 R26, P1, R14.reuse, R12, RZ ;  /* 0x0000000c0e1a7210 */ /* 0x040fe20007f3e0ff */
[----:B------:R-:W-:Y:S01]  /*1820*/  IMAD.X R25, R15, 0x1, R17, P0 ;  /* 0x000000010f197824 */ /* 0x000fe200000e0611 */
[----:B------:R-:W-:Y:S01]  /*1830*/  IADD3 R12, P0, R14, R6, RZ ;  /* 0x000000060e0c7210 */ /* 0x000fe20007f1e0ff */
[C---:B------:R-:W-:Y:S01]  /*1840*/  IMAD R21, R2.reuse, c[0x0][0x1bc], R21 ;  /* 0x00006f0002157a24 */ /* 0x040fe200078e0215 */
[----:B------:R-:W-:Y:S01]  /*1850*/  SHF.R.S32.HI R66, RZ, 0x1f, R71 ;  /* 0x0000001fff427819 */ /* 0x000fe20000011447 */
[----:B------:R-:W-:Y:S01]  /*1860*/  IMAD.WIDE.U32 R24, R2, c[0x0][0x1b8], R24 ;  /* 0x00006e0002187a25 */ /* 0x000fe200078e0018 */
[----:B------:R-:W-:-:S02]  /*1870*/  LOP3.LUT R63, R62, 0xffffffe0, RZ, 0xc0, !PT ;  /* 0xffffffe03e3f7812 */ /* 0x000fc400078ec0ff */
[----:B------:R-:W-:Y:S01]  /*1880*/  LEA.HI R66, R66, R71, RZ, 0x3 ;  /* 0x0000004742427211 */ /* 0x000fe200078f18ff */
[----:B------:R-:W-:Y:S01]  /*1890*/  IMAD R6, R3, c[0x0][0x1a0], RZ ;  /* 0x0000680003067a24 */ /* 0x000fe200078e02ff */
[----:B------:R-:W-:Y:S01]  /*18a0*/  IADD3 R25, R25, R21, RZ ;  /* 0x0000001519197210 */ /* 0x000fe20007ffe0ff */
[----:B------:R-:W-:Y:S01]  /*18b0*/  IMAD.X R13, R15, 0x1, R13, P0 ;  /* 0x000000010f0d7824 */ /* 0x000fe200000e060d */
[----:B------:R-:W-:Y:S01]  /*18c0*/  LOP3.LUT R16, R66, 0xfffffff8, RZ, 0xc0, !PT ;  /* 0xfffffff842107812 */ /* 0x000fe200078ec0ff */
[C---:B------:R-:W-:Y:S01]  /*18d0*/  IMAD R6, R5.reuse, c[0x0][0x1a4], R6 ;  /* 0x0000690005067a24 */ /* 0x040fe200078e0206 */
[----:B------:R-:W-:Y:S01]  /*18e0*/  SHF.R.S32.HI R3, RZ, 0x1f, R142 ;  /* 0x0000001fff037819 */ /* 0x000fe2000001148e */
        /* <DEDUP_REMOVED lines=19> */
[----:B------:R-:W-:Y:S01]  /*1a20*/  IADD3.X R89, R89, c[0x0][0x174], RZ, P0, !PT ;  /* 0x00005d0059597a10 */ /* 0x000fe200007fe4ff */
[C---:B------:R-:W-:Y:S01]  /*1a30*/  IMAD R19, R22.reuse, c[0x0][0x194], R19 ;  /* 0x0000650016137a24 */ /* 0x040fe200078e0213 */
[----:B------:R-:W-:Y:S01]  /*1a40*/  IMNMX R83, RZ, R83, !PT ;  /* 0x00000053ff537217 */ /* 0x000fe20007800200 */
[----:B------:R-:W-:Y:S01]  /*1a50*/  IMAD.WIDE.U32 R26, R22, c[0x0][0x190], R26 ;  /* 0x00006400161a7a25 */ /* 0x000fe200078e001a */
[----:B------:R-:W-:-:S02]  /*1a60*/  SHF.L.U64.HI R85, R12, 0x1, R17 ;  /* 0x000000010c557819 */ /* 0x000fc40000010211 */
[----:B------:R-:W-:Y:S01]  /*1a70*/  SHF.R.S32.HI R75, RZ, 0x1f, R77 ;  /* 0x0000001fff4b7819 */ /* 0x000fe2000001144d */
[----:B------:R-:W-:Y:S01]  /*1a80*/  IMAD R3, R3, c[0x0][0x1a8], RZ ;  /* 0x00006a0003037a24 */ /* 0x000fe200078e02ff */
[----:B------:R-:W-:Y:S01]  /*1a90*/  IADD3.X R85, R85, c[0x0][0x16c], RZ, P3, !PT ;  /* 0x00005b0055557a10 */ /* 0x000fe20001ffe4ff */
[----:B------:R-:W-:Y:S01]  /*1aa0*/  IMAD.IADD R27, R27, 0x1, R19 ;  /* 0x000000011b1b7824 */ /* 0x000fe200078e0213 */
[----:B------:R-:W-:Y:S01]  /*1ab0*/  SHF.R.S32.HI R74, RZ, 0x1f, R76 ;  /* 0x0000001fff4a7819 */ /* 0x000fe2000001144c */
[C---:B------:R-:W-:Y:S01]  /*1ac0*/  IMAD R141, R142.reuse, c[0x0][0x1ac], R3 ;  /* 0x00006b008e8d7a24 */ /* 0x040fe200078e0203 */
[----:B------:R-:W-:Y:S01]  /*1ad0*/  SEL R49, R49, 0xfffffff0, !P1 ;  /* 0xfffffff031317807 */ /* 0x000fe20004800000 */
[----:B------:R-:W-:Y:S01]  /*1ae0*/  IMAD.MOV.U32 R3, RZ, RZ, 0x20 ;  /* 0x00000020ff037424 */ /* 0x000fe200078e00ff */
[----:B------:R-:W-:Y:S01]  /*1af0*/  MOV R169, R85 ;  /* 0x0000005500a97202 */ /* 0x000fe20000000f00 */
[----:B------:R-:W-:Y:S02]  /*1b00*/  IMAD.MOV.U32 R5, RZ, RZ, c[0x0][0x1a0] ;  /* 0x00006800ff057624 */ /* 0x000fe400078e00ff */
        /* <DEDUP_REMOVED lines=177> */
.L_x_6700:
        /* <DEDUP_REMOVED lines=132> */
.L_x_6650:
[----:B------:R-:W-:Y:S05]  /*2e60*/  BSYNC B0 ;  /* 0x0000000000007941 */ /* 0x000fea0003800000 */
.L_x_6649:
        /* <DEDUP_REMOVED lines=57> */
.L_x_6652:
[----:B------:R-:W-:Y:S05]  /*3200*/  BSYNC B0 ;  /* 0x0000000000007941 */ /* 0x000fea0003800000 */
.L_x_6651:
        /* <DEDUP_REMOVED lines=59> */
.L_x_6654:
[----:B------:R-:W-:Y:S05]  /*35c0*/  BSYNC B0 ;  /* 0x0000000000007941 */ /* 0x000fea0003800000 */
.L_x_6653:
        /* <DEDUP_REMOVED lines=62> */
.L_x_6656:
[----:B------:R-:W-:Y:S05]  /*39b0*/  BSYNC B0 ;  /* 0x0000000000007941 */ /* 0x000fea0003800000 */
.L_x_6655:
        /* <DEDUP_REMOVED lines=57> */
.L_x_6658:
[----:B------:R-:W-:Y:S05]  /*3d50*/  BSYNC B0 ;  /* 0x0000000000007941 */ /* 0x000fea0003800000 */
.L_x_6657:
        /* <DEDUP_REMOVED lines=62> */
.L_x_6660:
[----:B------:R-:W-:Y:S05]  /*4140*/  BSYNC B0 ;  /* 0x0000000000007941 */ /* 0x000fea0003800000 */
.L_x_6659:
        /* <DEDUP_REMOVED lines=62> */
.L_x_6662:
[----:B------:R-:W-:Y:S05]  /*4530*/  BSYNC B0 ;  /* 0x0000000000007941 */ /* 0x000fea0003800000 */
.L_x_6661:
        /* <DEDUP_REMOVED lines=64> */
.L_x_6664:
[----:B------:R-:W-:Y:S05]  /*4940*/  BSYNC B0 ;  /* 0x0000000000007941 */ /* 0x000fea0003800000 */
.L_x_6663:
        /* <DEDUP_REMOVED lines=9> */
.L_x_6648:
        /* <DEDUP_REMOVED lines=87> */
.L_x_6669:
[----:B------:R-:W-:Y:S05]  /*4f50*/  BSYNC B0 ;  /* 0x0000000000007941 */ /* 0x000fea0003800000 */
.L_x_6668:
[----:B------:R-:W-:Y:S05]  /*4f60*/  MOV R87, R85 ;  /* 0x0000005500577202 */ /* 0x000fea0000000f00 */
[----:B-----5:R2:W-:Y:S02]  /*4f70*/  STG.E.128 [R86.64], R44 ;  /* 0x0000002c56007986 */ /* 0x0205e4000c101d06 */
.L_x_6667:
[----:B------:R-:W-:Y:S05]  /*4f80*/  BSYNC B1 ;  /* 0x0000000000017941 */ /* 0x000fea0003800000 */
.L_x_6666:
        /* <DEDUP_REMOVED lines=88> */
.L_x_6673:
[----:B------:R-:W-:Y:S05]  /*5510*/  BSYNC B0 ;  /* 0x0000000000007941 */ /* 0x000fea0003800000 */
.L_x_6672:
[C---:B------:R-:W-:Y:S04]  /*5520*/  LEA R2, P0, R67.reuse, R86, 0x1 ;  /* 0x0000005643027211 */ /* 0x040fe800078008ff */
[----:B------:R-:W-:Y:S05]  /*5530*/  LEA.HI.X R3, R67, R85, R68, 0x1, P0 ;  /* 0x0000005543037211 */ /* 0x000fea00000f0c44 */
[----:B-----5:R3:W-:Y:S04]  /*5540*/  STG.E.128 [R2.64], R44 ;  /* 0x0000002c02007986 */ /* 0x0207e8000c101d06 */
.L_x_6671:
[----:B------:R-:W-:Y:S05]  /*5550*/  BSYNC B1 ;  /* 0x0000000000017941 */ /* 0x000fea0003800000 */
.L_x_6670:
        /* <DEDUP_REMOVED lines=90> */
.L_x_6677:
[----:B------:R-:W-:Y:S05]  /*5b00*/  BSYNC B0 ;  /* 0x0000000000007941 */ /* 0x000fea0003800000 */
.L_x_6676:
[C---:B------:R-:W-:Y:S04]  /*5b10*/  LEA R2, P0, R154.reuse, R86, 0x1 ;  /* 0x000000569a027211 */ /* 0x040fe800078008ff */
[----:B------:R-:W-:Y:S05]  /*5b20*/  LEA.HI.X R3, R154, R85, R92, 0x1, P0 ;  /* 0x000000559a037211 */ /* 0x000fea00000f0c5c */
[----:B-----5:R3:W-:Y:S04]  /*5b30*/  STG.E.128 [R2.64], R44 ;  /* 0x0000002c02007986 */ /* 0x0207e8000c101d06 */
.L_x_6675:
[----:B------:R-:W-:Y:S05]  /*5b40*/  BSYNC B1 ;  /* 0x0000000000017941 */ /* 0x000fea0003800000 */
.L_x_6674:
        /* <DEDUP_REMOVED lines=90> */
.L_x_6681:
[----:B------:R-:W-:Y:S05]  /*60f0*/  BSYNC B0 ;  /* 0x0000000000007941 */ /* 0x000fea0003800000 */
.L_x_6680:
[----:B------:R-:W-:Y:S02]  /*6100*/  MOV R3, 0x60 ;  /* 0x0000006000037802 */ /* 0x000fe40000000f00 */
[----:B------:R-:W-:Y:S03]  /*6110*/  MOV R87, R85 ;  /* 0x0000005500577202 */ /* 0x000fe60000000f00 */
[C---:B------:R-:W-:Y:S02]  /*6120*/  IMAD R0, R3.reuse, c[0x0][0x19c], RZ ;  /* 0x0000670003007a24 */ /* 0x040fe400078e02ff */
[----:B------:R-:W-:Y:S05]  /*6130*/  IMAD.WIDE.U32 R4, R3, c[0x0][0x198], R86 ;  /* 0x0000660003047a25 */ /* 0x000fea00078e0056 */
[----:B------:R-:W-:Y:S05]  /*6140*/  IADD3 R5, R5, R0, RZ ;  /* 0x0000000005057210 */ /* 0x000fea0007ffe0ff */
[----:B-----5:R2:W-:Y:S02]  /*6150*/  STG.E.128 [R4.64], R44 ;  /* 0x0000002c04007986 */ /* 0x0205e4000c101d06 */
.L_x_6679:
[----:B------:R-:W-:Y:S05]  /*6160*/  BSYNC B1 ;  /* 0x0000000000017941 */ /* 0x000fea0003800000 */
.L_x_6678:
        /* <DEDUP_REMOVED lines=88> */
.L_x_6685:
[----:B------:R-:W-:Y:S05]  /*66f0*/  BSYNC B0 ;  /* 0x0000000000007941 */ /* 0x000fea0003800000 */
.L_x_6684:
[C---:B------:R-:W-:Y:S04]  /*6700*/  LEA R2, P0, R156.reuse, R86, 0x1 ;  /* 0x000000569c027211 */ /* 0x040fe800078008ff */
[----:B------:R-:W-:Y:S05]  /*6710*/  LEA.HI.X R3, R156, R85, R96, 0x1, P0 ;  /* 0x000000559c037211 */ /* 0x000fea00000f0c60 */
[----:B-----5:R2:W-:Y:S04]  /*6720*/  STG.E.128 [R2.64], R44 ;  /* 0x0000002c02007986 */ /* 0x0205e8000c101d06 */
.L_x_6683:
[----:B------:R-:W-:Y:S05]  /*6730*/  BSYNC B1 ;  /* 0x0000000000017941 */ /* 0x000fea0003800000 */
.L_x_6682:
        /* <DEDUP_REMOVED lines=90> */
.L_x_6689:
[----:B------:R-:W-:Y:S05]  /*6ce0*/  BSYNC B0 ;  /* 0x0000000000007941 */ /* 0x000fea0003800000 */
.L_x_6688:
[----:B------:R-:W-:Y:S02]  /*6cf0*/  MOV R3, 0xa0 ;  /* 0x000000a000037802 */ /* 0x000fe40000000f00 */
[----:B------:R-:W-:Y:S03]  /*6d00*/  MOV R87, R85 ;  /* 0x0000005500577202 */ /* 0x000fe60000000f00 */
[C---:B------:R-:W-:Y:S02]  /*6d10*/  IMAD R0, R3.reuse, c[0x0][0x19c], RZ ;  /* 0x0000670003007a24 */ /* 0x040fe400078e02ff */
[----:B------:R-:W-:Y:S05]  /*6d20*/  IMAD.WIDE.U32 R4, R3, c[0x0][0x198], R86 ;  /* 0x0000660003047a25 */ /* 0x000fea00078e0056 */
[----:B------:R-:W-:Y:S05]  /*6d30*/  IADD3 R5, R5, R0, RZ ;  /* 0x0000000005057210 */ /* 0x000fea0007ffe0ff */
[----:B-----5:R2:W-:Y:S02]  /*6d40*/  STG.E.128 [R4.64], R44 ;  /* 0x0000002c04007986 */ /* 0x0205e4000c101d06 */
.L_x_6687:
[----:B------:R-:W-:Y:S05]  /*6d50*/  BSYNC B1 ;  /* 0x0000000000017941 */ /* 0x000fea0003800000 */
.L_x_6686:
        /* <DEDUP_REMOVED lines=90> */
.L_x_6693:
[----:B------:R-:W-:Y:S05]  /*7300*/  BSYNC B0 ;  /* 0x0000000000007941 */ /* 0x000fea0003800000 */
.L_x_6692:
[----:B------:R-:W-:Y:S02]  /*7310*/  MOV R3, 0xc0 ;  /* 0x000000c000037802 */ /* 0x000fe40000000f00 */
[----:B------:R-:W-:Y:S03]  /*7320*/  MOV R87, R85 ;  /* 0x0000005500577202 */ /* 0x000fe60000000f00 */
[C---:B------:R-:W-:Y:S02]  /*7330*/  IMAD R0, R3.reuse, c[0x0][0x19c], RZ ;  /* 0x0000670003007a24 */ /* 0x040fe400078e02ff */
[----:B------:R-:W-:Y:S05]  /*7340*/  IMAD.WIDE.U32 R4, R3, c[0x0][0x198], R86 ;  /* 0x0000660003047a25 */ /* 0x000fea00078e0056 */
[----:B------:R-:W-:Y:S05]  /*7350*/  IADD3 R5, R5, R0, RZ ;  /* 0x0000000005057210 */ /* 0x000fea0007ffe0ff */
[----:B-----5:R2:W-:Y:S02]  /*7360*/  STG.E.128 [R4.64], R44 ;  /* 0x0000002c04007986 */ /* 0x0205e4000c101d06 */
.L_x_6691:
[----:B------:R-:W-:Y:S05]  /*7370*/  BSYNC B1 ;  /* 0x0000000000017941 */ /* 0x000fea0003800000 */
.L_x_6690:
        /* <DEDUP_REMOVED lines=91> */
.L_x_6697:
[----:B------:R-:W-:Y:S05]  /*7930*/  BSYNC B0 ;  /* 0x0000000000007941 */ /* 0x000fea0003800000 */
.L_x_6696:
[----:B------:R-:W-:Y:S02]  /*7940*/  MOV R3, 0xe0 ;  /* 0x000000e000037802 */ /* 0x000fe40000000f00 */
[----:B------:R-:W-:Y:S03]  /*7950*/  MOV R87, R85 ;  /* 0x0000005500577202 */ /* 0x000fe60000000f00 */
[C---:B------:R-:W-:Y:S02]  /*7960*/  IMAD R0, R3.reuse, c[0x0][0x19c], RZ ;  /* 0x0000670003007a24 */ /* 0x040fe400078e02ff */
[----:B------:R-:W-:Y:S05]  /*7970*/  IMAD.WIDE.U32 R4, R3, c[0x0][0x198], R86 ;  /* 0x0000660003047a25 */ /* 0x000fea00078e0056 */
[----:B------:R-:W-:Y:S05]  /*7980*/  IADD3 R5, R5, R0, RZ ;  /* 0x0000000005057210 */ /* 0x000fea0007ffe0ff */
[----:B-----5:R2:W-:Y:S02]  /*7990*/  STG.E.128 [R4.64], R44 ;  /* 0x0000002c04007986 */ /* 0x0205e4000c101d06 */
.L_x_6695:
[----:B------:R-:W-:Y:S05]  /*79a0*/  BSYNC B1 ;  /* 0x0000000000017941 */ /* 0x000fea0003800000 */
.L_x_6694:
        /* <DEDUP_REMOVED lines=9> */
.L_x_6647:
        /* <DEDUP_REMOVED lines=77> */
.L_x_6665:
        /* <DEDUP_REMOVED lines=82> */
.L_x_6698:
        /* <DEDUP_REMOVED lines=9> */
.L_x_6699:
[----:B------:R-:W-:Y:S04]  /*84c0*/  IADD3 R11, R11, -0x1, RZ ;  /* 0xffffffff0b0b7810 */ /* 0x000fe80007ffe0ff */
[----:B------:R-:W-:Y:S11]  /*84d0*/  ISETP.GT.AND P0, PT, R11, R83, PT ;  /* 0x000000530b00720c */ /* 0x000ff60003f04270 */
[----:B------:R-:W-:Y:S02]  /*84e0*/  @!UPT UIADD3 URZ, URZ, URZ, URZ ;  /* 0x0000003f3f3ff290 */ /* 0x000fe4000fffe03f */
[----:B------:R-:W-:-:S05]  /*84f0*/  @P0 BRA `(.L_x_6700) ;  /* 0xffffa12000000947 */ /* 0x000fca000383ffff */
.L_x_6646:
        /* <DEDUP_REMOVED lines=94> */
.L_x_6707:
[----:B------:R-:W-:Y:S05]  /*8ae0*/  BSYNC B0 ;  /* 0x0000000000007941 */ /* 0x000fea0003800000 */
.L_x_6706:
[----:B-----5:R1:W-:Y:S02]  /*8af0*/  STS.128 [R177], R8 ;  /* 0x00000008b1007388 */ /* 0x0203e40000000c00 */
.L_x_6705:
[----:B------:R-:W-:Y:S05]  /*8b00*/  BSYNC B1 ;  /* 0x0000000000017941 */ /* 0x000fea0003800000 */
.L_x_6704:
        /* <DEDUP_REMOVED lines=55> */
.L_x_6711:
[----:B------:R-:W-:Y:S05]  /*8e80*/  BSYNC B0 ;  /* 0x0000000000007941 */ /* 0x000fea0003800000 */
.L_x_6710:
[----:B-----5:R2:W-:Y:S02]  /*8e90*/  STS.128 [R177+0x800], R8 ;  /* 0x00080008b1007388 */ /* 0x0205e40000000c00 */
.L_x_6709:
[----:B------:R-:W-:Y:S05]  /*8ea0*/  BSYNC B1 ;  /* 0x0000000000017941 */ /* 0x000fea0003800000 */
.L_x_6708:
        /* <DEDUP_REMOVED lines=56> */
.L_x_6715:
[----:B------:R-:W-:Y:S05]  /*9230*/  BSYNC B0 ;  /* 0x0000000000007941 */ /* 0x000fea0003800000 */
.L_x_6714:
[----:B-----5:R2:W-:Y:S02]  /*9240*/  STS.128 [R177+0x1000], R8 ;  /* 0x00100008b1007388 */ /* 0x0205e40000000c00 */
.L_x_6713:
[----:B------:R-:W-:Y:S05]  /*9250*/  BSYNC B1 ;  /* 0x0000000000017941 */ /* 0x000fea0003800000 */
.L_x_6712:
        /* <DEDUP_REMOVED lines=56> */
.L_x_6718:
[----:B------:R-:W-:Y:S05]  /*95e0*/  BSYNC B0 ;  /* 0x0000000000007941 */ /* 0x000fea0003800000 */
.L_x_6717:
[----:B-----5:R2:W-:Y:S01]  /*95f0*/  STS.128 [R177+0x1800], R8 ;  /* 0x00180008b1007388 */ /* 0x0205e20000000c00 */
[----:B------:R-:W-:Y:S05]  /*9600*/  BRA `(.L_x_6716) ;  /* 0x000019b000007947 */ /* 0x000fea0003800000 */
.L_x_6703:
        /* <DEDUP_REMOVED lines=88> */
.L_x_6722:
[----:B------:R-:W-:Y:S05]  /*9b90*/  BSYNC B0 ;  /* 0x0000000000007941 */ /* 0x000fea0003800000 */
.L_x_6721:
[----:B-----5:R2:W-:Y:S02]  /*9ba0*/  STS.128 [R177], R20 ;  /* 0x00000014b1007388 */ /* 0x0205e40000000c00 */
.L_x_6720:
[----:B------:R-:W-:Y:S05]  /*9bb0*/  BSYNC B1 ;  /* 0x0000000000017941 */ /* 0x000fea0003800000 */
.L_x_6719:
        /* <DEDUP_REMOVED lines=91> */
.L_x_6726:
[----:B------:R-:W-:Y:S05]  /*a170*/  BSYNC B0 ;  /* 0x0000000000007941 */ /* 0x000fea0003800000 */
.L_x_6725:
[----:B-----5:R3:W-:Y:S02]  /*a180*/  STS.128 [R177+0x800], R20 ;  /* 0x00080014b1007388 */ /* 0x0207e40000000c00 */
.L_x_6724:
[----:B------:R-:W-:Y:S05]  /*a190*/  BSYNC B1 ;  /* 0x0000000000017941 */ /* 0x000fea0003800000 */
.L_x_6723:
        /* <DEDUP_REMOVED lines=93> */
.L_x_6730:
[----:B------:R-:W-:Y:S05]  /*a770*/  BSYNC B0 ;  /* 0x0000000000007941 */ /* 0x000fea0003800000 */
.L_x_6729:
[----:B-----5:R3:W-:Y:S02]  /*a780*/  STS.128 [R177+0x1000], R20 ;  /* 0x00100014b1007388 */ /* 0x0207e40000000c00 */
.L_x_6728:
[----:B------:R-:W-:Y:S05]  /*a790*/  BSYNC B1 ;  /* 0x0000000000017941 */ /* 0x000fea0003800000 */
.L_x_6727:
        /* <DEDUP_REMOVED lines=93> */
.L_x_6732:
[----:B------:R-:W-:Y:S05]  /*ad70*/  BSYNC B0 ;  /* 0x0000000000007941 */ /* 0x000fea0003800000 */
.L_x_6731:
[----:B-----5:R4:W-:Y:S01]  /*ad80*/  STS.128 [R177+0x1800], R4 ;  /* 0x00180004b1007388 */ /* 0x0209e20000000c00 */
[----:B------:R-:W-:Y:S05]  /*ad90*/  BRA `(.L_x_6716) ;  /* 0x0000022000007947 */ /* 0x000fea0003800000 */
.L_x_6702:
        /* <DEDUP_REMOVED lines=34> */
.L_x_6716:
[----:B------:R-:W-:Y:S05]  /*afc0*/  BSYNC B2 ;  /* 0x0000000000027941 */ /* 0x000fea0003800000 */
.L_x_6701:
        /* <DEDUP_REMOVED lines=29> */
[----:B------:R-:W-:Y:S02]  /*b1a0*/  @!P1 IMAD.MOV.U32 R18, RZ, RZ, c[0x0][0x198] ;  /* 0x00006600ff129624 */ /* 0x000fe400078e00ff */
[----:B------:R2:W-:Y:S01]  /*b1b0*/  @!P4 LDGSTS.E.BYPASS.LTC128B.128 [R177+0x2800], [R8.64] ;  /* 0x0280000008b1cfae */ /* 0x0005e2000b901d46 */
[----:B------:R-:W-:Y:S01]  /*b1c0*/  @!P5 LEA R24, P4, R6, R170, 0x6 ;  /* 0x000000aa0618d211 */ /* 0x000fe200078830ff */
[----:B------:R-:W-:-:S03]  /*b1d0*/  @!P3 IMAD.MOV.U32 R11, RZ, RZ, c[0x0][0x19c] ;  /* 0x00006700ff0bb624 */ /* 0x000fc600078e00ff */
[----:B------:R-:W-:Y:S01]  /*b1e0*/  @!P5 LEA.HI.X R25, R6, R169, R7, 0x6, P4 ;  /* 0x000000a90619d211 */ /* 0x000fe200020f3407 */
[----:B------:R-:W-:Y:S01]  /*b1f0*/  @!P1 IMAD.MOV.U32 R7, RZ, RZ, c[0x0][0x19c] ;  /* 0x00006700ff079624 */ /* 0x000fe200078e00ff */
[----:B------:R-:W-:Y:S01]  /*b200*/  ISETP.GE.AND P4, PT, R14, R5, PT ;  /* 0x000000050e00720c */ /* 0x000fe20003f86270 */
[----:B------:R-:W-:Y:S02]  /*b210*/  @!P3 IMAD R11, R11, 0x60, RZ ;  /* 0x000000600b0bb824 */ /* 0x000fe400078e02ff */
        /* <DEDUP_REMOVED lines=35> */
[-C--:B------:R-:W-:Y:S01]  /*b450*/  ISETP.GE.AND P1, PT, R178, R5.reuse, PT ;  /* 0x00000005b200720c */ /* 0x080fe20003f26270 */
[----:B------:R-:W-:Y:S01]  /*b460*/  IMAD R62, R62, 0x10, R65 ;  /* 0x000000103e3e7824 */ /* 0x000fe200078e0241 */
[----:B------:R-:W-:Y:S01]  /*b470*/  LOP3.LUT R72, R72, 0xfffffffe, RZ, 0xc0, !PT ;  /* 0xfffffffe48487812 */ /* 0x000fe200078ec0ff */
[----:B------:R5:W-:Y:S01]  /*b480*/  @!P0 LDGSTS.E.BYPASS.LTC128B.128 [R177+0x5800], [R16.64] ;  /* 0x0580000010b18fae */ /* 0x000be2000b901d46 */
[----:B------:R-:W-:Y:S01]  /*b490*/  ISETP.GE.AND P0, PT, R12, R5, PT ;  /* 0x000000050c00720c */ /* 0x000fe20003f06270 */
[----:B------:R-:W-:Y:S01]  /*b4a0*/  @!P5 IMAD.MOV.U32 R4, RZ, RZ, c[0x0][0x1a4] ;  /* 0x00006900ff04d624 */ /* 0x000fe200078e00ff */
[----:B------:R-:W-:Y:S01]  /*b4b0*/  LOP3.LUT R10, R10, 0x1c0, RZ, 0xc0, !PT ;  /* 0x000001c00a0a7812 */ /* 0x000fe200078ec0ff */
[----:B------:R-:W0:Y:S10]  /*b4c0*/  LDGDEPBAR ;  /* 0x00000000000079af */ /* 0x000e340000000000 */
        /* <DEDUP_REMOVED lines=47> */
[----:B------:R-:W-:-:S03]  /*b7c0*/  @!P1 IMAD.WIDE.U32 R14, R14, 0xc0, R172 ;  /* 0x000000c00e0e9825 */ /* 0x000fc600078e00ac */
[----:B------:R-:W-:Y:S01]  /*b7d0*/  LOP3.LUT R3, R3, R10, RZ, 0x3c, !PT ;  /* 0x0000000a03037212 */ /* 0x000fe200078e3cff */
[----:B------:R-:W-:Y:S02]  /*b7e0*/  @!P1 IMAD R4, R4, 0xc0, RZ ;  /* 0x000000c004049824 */ /* 0x000fe400078e02ff */
[----:B----4-:R-:W-:Y:S02]  /*b7f0*/  @!P0 IMAD.MOV.U32 R12, RZ, RZ, c[0x0][0x1a0] ;  /* 0x00006800ff0c8624 */ /* 0x010fe400078e00ff */
[----:B------:R-:W-:Y:S02]  /*b800*/  @!P0 IMAD.MOV.U32 R0, RZ, RZ, c[0x0][0x1a4] ;  /* 0x00006900ff008624 */ /* 0x000fe400078e00ff */
[----:B------:R-:W-:Y:S02]  /*b810*/  @!P2 IMAD R5, R5, 0xa0, RZ ;  /* 0x000000a00505a824 */ /* 0x000fe400078e02ff */
[----:B------:R-:W-:Y:S02]  /*b820*/  @!P1 IMAD.IADD R15, R15, 0x1, R4 ;  /* 0x000000010f0f9824 */ /* 0x000fe400078e0204 */
[----:B-----5:R-:W-:-:S02]  /*b830*/  @!P3 IMAD.MOV.U32 R6, RZ, RZ, c[0x0][0x1a4] ;  /* 0x00006900ff06b624 */ /* 0x020fc400078e00ff */
[----:B------:R-:W-:-:S04]  /*b840*/  @!P0 IMAD.WIDE.U32 R12, R12, 0xe0, R172 ;  /* 0x000000e00c0c8825 */ /* 0x000fc800078e00ac */
[----:B------:R-:W-:Y:S02]  /*b850*/  @!P3 IMAD R6, R6, 0x60, RZ ;  /* 0x000000600606b824 */ /* 0x000fe400078e02ff */
[----:B------:R-:W-:Y:S02]  /*b860*/  @!P0 IMAD R7, R0, 0xe0, RZ ;  /* 0x000000e000078824 */ /* 0x000fe400078e02ff */
[----:B------:R-:W-:Y:S02]  /*b870*/  @!P3 IMAD.IADD R19, R19, 0x1, R6 ;  /* 0x000000011313b824 */ /* 0x000fe400078e0206 */
[----:B------:R-:W-:Y:S02]  /*b880*/  @!P2 IMAD.IADD R5, R17, 0x1, R5 ;  /* 0x000000011105a824 */ /* 0x000fe400078e0205 */
[----:B------:R-:W-:Y:S01]  /*b890*/  @!P2 IMAD.MOV.U32 R4, RZ, RZ, R16 ;  /* 0x000000ffff04a224 */ /* 0x000fe200078e0010 */
[----:B------:R-:W-:Y:S01]  /*b8a0*/  @!PT LDS RZ, [RZ] ;  /* 0x00000000fffff984 */ /* 0x000fe20000000800 */
[----:B------:R-:W-:Y:S01]  /*b8b0*/  @!PT LDS RZ, [RZ] ;  /* 0x00000000fffff984 */ /* 0x000fe20000000800 */
[----:B------:R-:W-:Y:S01]  /*b8c0*/  @!PT LDS RZ, [RZ] ;  /* 0x00000000fffff984 */ /* 0x000fe20000000800 */
[----:B------:R4:W-:Y:S01]  /*b8d0*/  @!P3 LDGSTS.E.BYPASS.LTC128B.128 [R177+0x7800], [R18.64] ;  /* 0x0780000012b1bfae */ /* 0x0009e2000b901d46 */
[C---:B------:R-:W-:Y:S01]  /*b8e0*/  IMAD.IADD R168, R3.reuse, 0x1, R168 ;  /* 0x0000000103a87824 */ /* 0x040fe200078e02a8 */
[----:B------:R-:W-:Y:S01]  /*b8f0*/  LOP3.LUT R3, R3, R48, RZ, 0xfc, !PT ;  /* 0x0000003003037212 */ /* 0x000fe200078efcff */
[----:B------:R-:W-:Y:S01]  /*b900*/  @!P0 IMAD.IADD R7, R13, 0x1, R7 ;  /* 0x000000010d078824 */ /* 0x000fe200078e0207 */
[----:B------:R-:W-:Y:S01]  /*b910*/  @P4 STS.128 [R177+0x8000], RZ ;  /* 0x008000ffb1004388 */ /* 0x000fe20000000c00 */
[----:B------:R-:W-:-:S02]  /*b920*/  @!P0 IMAD.MOV.U32 R6, RZ, RZ, R12 ;  /* 0x000000ffff068224 */ /* 0x000fc400078e000c */
[----:B------:R-:W-:Y:S01]  /*b930*/  IMAD.SHL.U32 R167, R167, 0x2, RZ ;  /* 0x00000002a7a77824 */ /* 0x000fe200078e00ff */
[----:B------:R-:W-:Y:S01]  /*b940*/  @!PT LDS RZ, [RZ] ;  /* 0x00000000fffff984 */ /* 0x000fe20000000800 */
[----:B------:R-:W-:Y:S01]  /*b950*/  @!PT LDS RZ, [RZ] ;  /* 0x00000000fffff984 */ /* 0x000fe20000000800 */
[----:B------:R-:W-:Y:S01]  /*b960*/  @!PT LDS RZ, [RZ] ;  /* 0x00000000fffff984 */ /* 0x000fe20000000800 */
[----:B------:R5:W-:Y:S01]  /*b970*/  @!P4 LDGSTS.E.BYPASS.LTC128B.128 [R177+0x8000], [R8.64] ;  /* 0x0800000008b1cfae */ /* 0x000be2000b901d46 */
[----:B------:R-:W-:Y:S02]  /*b980*/  IMAD.SHL.U32 R168, R168, 0x2, RZ ;  /* 0x00000002a8a87824 */ /* 0x000fe400078e00ff */
[----:B------:R-:W-:Y:S01]  /*b990*/  IMAD.MOV.U32 R0, RZ, RZ, 0x20 ;  /* 0x00000020ff007424 */ /* 0x000fe200078e00ff */
[----:B------:R-:W-:Y:S01]  /*b9a0*/  @P2 STS.128 [R177+0x8800], RZ ;  /* 0x008800ffb1002388 */ /* 0x000fe20000000c00 */
[--C-:B------:R-:W-:Y:S01]  /*b9b0*/  IMAD R166, R49, 0x2, R168.reuse ;  /* 0x0000000231a67824 */ /* 0x100fe200078e02a8 */
[----:B------:R-:W-:Y:S01]  /*b9c0*/  IADD3 R164, R167, 0x2040, RZ ;  /* 0x00002040a7a47810 */ /* 0x000fe20007ffe0ff */
[----:B------:R-:W-:Y:S01]  /*b9d0*/  IMAD R165, R51, 0x2, R168 ;  /* 0x0000000233a57824 */ /* 0x000fe200078e02a8 */
[----:B------:R-:W-:Y:S01]  /*b9e0*/  @!PT LDS RZ, [RZ] ;  /* 0x00000000fffff984 */ /* 0x000fe20000000800 */
[----:B------:R-:W-:Y:S01]  /*b9f0*/  @!PT LDS RZ, [RZ] ;  /* 0x00000000fffff984 */ /* 0x000fe20000000800 */
[----:B------:R-:W-:Y:S01]  /*ba00*/  @!PT LDS RZ, [RZ] ;  /* 0x00000000fffff984 */ /* 0x000fe20000000800 */
[----:B------:R1:W-:Y:S03]  /*ba10*/  @!P2 LDGSTS.E.BYPASS.LTC128B.128 [R177+0x8800], [R4.64] ;  /* 0x0880000004b1afae */ /* 0x0003e6000b901d46 */
[----:B------:R-:W-:Y:S01]  /*ba20*/  IMAD R163, R49, 0x2, R165 ;  /* 0x0000000231a37824 */ /* 0x000fe200078e02a5 */
        /* <DEDUP_REMOVED lines=13> */
[----:B----4-:R-:W-:Y:S04]  /*bb00*/  LDSM.16.M88.4 R16, [R168] ;  /* 0x00000000a810783b */ /* 0x010fe80000000200 */
[----:B------:R-:W4:Y:S01]  /*bb10*/  LDSM.16.M88.4 R68, [R167+0x2000] ;  /* 0x00200000a744783b */ /* 0x000f220000000200 */
[----:B-1----:R-:W-:-:S03]  /*bb20*/  IADD3 R4, R167, 0x2000, RZ ;  /* 0x00002000a7047810 */ /* 0x002fc60007ffe0ff */
[----:B-----5:R-:W-:Y:S01]  /*bb30*/  LDSM.16.M88.4 R8, [R166] ;  /* 0x00000000a608783b */ /* 0x020fe20000000200 */
[----:B------:R-:W-:-:S03]  /*bb40*/  @P2 IADD3 R164, R4, -0x40, RZ ;  /* 0xffffffc004a42810 */ /* 0x000fc60007ffe0ff */
[----:B------:R-:W1:Y:S01]  /*bb50*/  LDSM.16.M88.4 R36, [R167+0x2800] ;  /* 0x00280000a724783b */ /* 0x000e620000000200 */
[----:B------:R-:W-:-:S03]  /*bb60*/  IADD3 R157, R164, 0x800, RZ ;  /* 0x00000800a49d7810 */ /* 0x000fc60007ffe0ff */
[----:B--2---:R-:W2:Y:S01]  /*bb70*/  LDSM.16.M88.4 R12, [R161+0x2000] ;  /* 0x00200000a10c783b */ /* 0x004ea20000000200 */
[----:B------:R-:W-:Y:S01]  /*bb80*/  IMAD.IADD R100, R0, 0x1, R164 ;  /* 0x0000000100647824 */ /* 0x000fe200078e02a4 */
[C---:B------:R-:W-:Y:S02]  /*bb90*/  IADD3 R156, R164.reuse, 0x1000, RZ ;  /* 0x00001000a49c7810 */ /* 0x040fe40007ffe0ff */
[----:B------:R-:W-:Y:S01]  /*bba0*/  LDSM.16.M88.4 R28, [R164] ;  /* 0x00000000a41c783b */ /* 0x000fe20000000200 */
[C---:B------:R-:W-:Y:S02]  /*bbb0*/  IADD3 R155, R164.reuse, 0x1800, RZ ;  /* 0x00001800a49b7810 */ /* 0x040fe40007ffe0ff */
[C---:B------:R-:W-:Y:S01]  /*bbc0*/  IADD3 R154, R164.reuse, 0x2000, RZ ;  /* 0x00002000a49a7810 */ /* 0x040fe20007ffe0ff */
[----:B---3--:R-:W-:Y:S01]  /*bbd0*/  LDSM.16.M88.4 R4, [R165] ;  /* 0x00000000a504783b */ /* 0x008fe20000000200 */
[C---:B------:R-:W-:Y:S02]  /*bbe0*/  IADD3 R153, R164.reuse, 0x2800, RZ ;  /* 0x00002800a4997810 */ /* 0x040fe40007ffe0ff */
[----:B------:R-:W-:Y:S01]  /*bbf0*/  IADD3 R152, R164, 0x3000, RZ ;  /* 0x00003000a4987810 */ /* 0x000fe20007ffe0ff */
[----:B------:R-:W-:Y:S04]  /*bc00*/  LDSM.16.M88.4 R56, [R100] ;  /* 0x000000006438783b */ /* 0x000fe80000000200 */
[----:B------:R-:W3:Y:S04]  /*bc10*/  LDSM.16.M88.4 R80, [R167+0x3000] ;  /* 0x00300000a750783b */ /* 0x000ee80000000200 */
[----:B------:R-:W-:Y:S04]  /*bc20*/  LDSM.16.M88.4 R32, [R167+0x3800] ;  /* 0x00380000a720783b */ /* 0x000fe80000000200 */
[----:B------:R-:W-:Y:S01]  /*bc30*/  LDSM.16.M88.4 R76, [R161+0x2800] ;  /* 0x00280000a14c783b */ /* 0x000fe20000000200 */
[C---:B----4-:R-:W-:Y:S03]  /*bc40*/  HMMA.16816.F32.BF16 R24, R16.reuse, R68, RZ ;  /* 0x000000441018723c */ /* 0x050fe600000418ff */
[----:B------:R-:W-:Y:S04]  /*bc50*/  LDSM.16.M88.4 R72, [R161+0x3000] ;  /* 0x00300000a148783b */ /* 0x000fe80000000200 */
        /* <DEDUP_REMOVED lines=8> */
[----:B------:R-:W0:Y:S05]  /*bce0*/  LDGDEPBAR ;  /* 0x00000000000079af */ /* 0x000e2a0000000000 */
[----:B------:R-:W-:Y:S01]  /*bcf0*/  HMMA.16816.F32.BF16 R68, R8, R14, R68 ;  /* 0x0000000e0844723c */ /* 0x000fe20000041844 */
[----:B------:R-:W1:Y:S07]  /*bd00*/  LDSM.16.M88.4 R12, [R163] ;  /* 0x00000000a30c783b */ /* 0x000e6e0000000200 */
[----:B---3--:R-:W-:Y:S08]  /*bd10*/  HMMA.16816.F32.BF16 R20, R16, R80, RZ ;  /* 0x000000501014723c */ /* 0x008ff000000418ff */
[C---:B------:R-:W-:Y:S08]  /*bd20*/  HMMA.16816.F32.BF16 R24, R4.reuse, R28, R24 ;  /* 0x0000001c0418723c */ /* 0x040ff00000041818 */
[----:B------:R-:W-:Y:S08]  /*bd30*/  HMMA.16816.F32.BF16 R68, R4, R30, R68 ;  /* 0x0000001e0444723c */ /* 0x000ff00000041844 */
[C---:B------:R-:W-:Y:S08]  /*bd40*/  HMMA.16816.F32.BF16 R36, R16.reuse, R38, RZ ;  /* 0x000000261024723c */ /* 0x040ff000000418ff */
[----:B------:R-:W-:Y:S08]  /*bd50*/  HMMA.16816.F32.BF16 R80, R16, R82, RZ ;  /* 0x000000521050723c */ /* 0x000ff000000418ff */
[C---:B-1----:R-:W-:Y:S08]  /*bd60*/  HMMA.16816.F32.BF16 R24, R12.reuse, R56, R24 ;  /* 0x000000380c18723c */ /* 0x042ff00000041818 */
[----:B------:R-:W-:Y:S01]  /*bd70*/  HMMA.16816.F32.BF16 R68, R12, R58, R68 ;  /* 0x0000003a0c44723c */ /* 0x000fe20000041844 */
[----:B------:R-:W1:Y:S07]  /*bd80*/  LDSM.16.M88.4 R56, [R164+0x1000] ;  /* 0x00100000a438783b */ /* 0x000e6e0000000200 */
[C---:B------:R-:W-:Y:S08]  /*bd90*/  HMMA.16816.F32.BF16 R28, R16.reuse, R32, RZ ;  /* 0x00000020101c723c */ /* 0x040ff000000418ff */
[----:B------:R-:W-:Y:S01]  /*bda0*/  HMMA.16816.F32.BF16 R32, R16, R34, RZ ;  /* 0x000000221020723c */ /* 0x000fe200000418ff */
[----:B------:R-:W-:-:S02]  /*bdb0*/  FMUL.FTZ R25, R25, c[0x0][0x2ec] ;  /* 0x0000bb0019197a20 */ /* 0x000fc40000410000 */
[----:B------:R-:W-:Y:S02]  /*bdc0*/  FMUL.FTZ R0, R24, c[0x0][0x2ec] ;  /* 0x0000bb0018007a20 */ /* 0x000fe40000410000 */
[----:B------:R2:W3:Y:S01]  /*bdd0*/  MUFU.TANH R64, R25 ;  /* 0x0000001900407308 */ /* 0x0004e20000002400 */
[----:B------:R-:W-:Y:S02]  /*bde0*/  FMUL.FTZ R66, R26, c[0x0][0x2ec] ;  /* 0x0000bb001a427a20 */ /* 0x000fe40000410000 */
[----:B------:R-:W-:Y:S01]  /*bdf0*/  FMUL.FTZ R96, R27, c[0x0][0x2ec] ;  /* 0x0000bb001b607a20 */ /* 0x000fe20000410000 */
[----:B------:R-:W-:Y:S01]  /*be00*/  HMMA.16816.F32.BF16 R52, R8, R76, R52 ;  /* 0x0000004c0834723c */ /* 0x000fe20000041834 */
[----:B------:R-:W-:Y:S02]  /*be10*/  FMUL.FTZ R69, R69, c[0x0][0x2ec] ;  /* 0x0000bb0045457a20 */ /* 0x000fe40000410000 */
[----:B------:R-:W-:Y:S01]  /*be20*/  FMUL.FTZ R70, R70, c[0x0][0x2ec] ;  /* 0x0000bb0046467a20 */ /* 0x000fe20000410000 */
[----:B------:R-:W-:Y:S01]  /*be30*/  MUFU.TANH R0, R0 ;  /* 0x0000000000007308 */ /* 0x000fe20000002400 */
[----:B------:R-:W-:-:S02]  /*be40*/  FMUL.FTZ R71, R71, c[0x0][0x2ec] ;  /* 0x0000bb0047477a20 */ /* 0x000fc40000410000 */
[----:B------:R-:W-:Y:S01]  /*be50*/  FMUL.FTZ R67, R68, c[0x0][0x2ec] ;  /* 0x0000bb0044437a20 */ /* 0x000fe20000410000 */
[C---:B------:R-:W-:Y:S01]  /*be60*/  HMMA.16816.F32.BF16 R36, R8.reuse, R78, R36 ;  /* 0x0000004e0824723c */ /* 0x040fe20000041824 */
[----:B------:R-:W-:Y:S03]  /*be70*/  LDSM.16.M88.4 R76, [R100+0x800] ;  /* 0x00080000644c783b */ /* 0x000fe60000000200 */
[----:B------:R-:W4:Y:S01]  /*be80*/  MUFU.TANH R97, R69 ;  /* 0x0000004500617308 */ /* 0x000f220000002400 */
[----:B--2---:R-:W2:Y:S03]  /*be90*/  LDSM.16.M88.4 R24, [R164+0x1800] ;  /* 0x00180000a418783b */ /* 0x004ea60000000200 */
[C---:B------:R-:W-:Y:S04]  /*bea0*/  HMMA.16816.F32.BF16 R20, R8.reuse, R72, R20 ;  /* 0x000000480814723c */ /* 0x040fe80000041814 */
[----:B------:R-:W-:Y:S04]  /*beb0*/  MUFU.TANH R98, R70 ;  /* 0x0000004600627308 */ /* 0x000fe80000002400 */
[C---:B------:R-:W-:Y:S01]  /*bec0*/  HMMA.16816.F32.BF16 R80, R8.reuse, R74, R80 ;  /* 0x0000004a0850723c */ /* 0x040fe20000041850 */
[----:B------:R-:W5:Y:S03]  /*bed0*/  LDSM.16.M88.4 R72, [R167+0x4000] ;  /* 0x00400000a748783b */ /* 0x000f660000000200 */
[----:B------:R1:W-:Y:S04]  /*bee0*/  MUFU.TANH R99, R71 ;  /* 0x0000004700637308 */ /* 0x0003e80000002400 */
[C---:B------:R-:W-:Y:S04]  /*bef0*/  HMMA.16816.F32.BF16 R28, R8.reuse, R44, R28 ;  /* 0x0000002c081c723c */ /* 0x040fe8000004181c */
[----:B------:R-:W1:Y:S04]  /*bf00*/  MUFU.TANH R96, R96 ;  /* 0x0000006000607308 */ /* 0x000e680000002400 */
[----:B------:R-:W-:Y:S01]  /*bf10*/  HMMA.16816.F32.BF16 R32, R8, R46, R32 ;  /* 0x0000002e0820723c */ /* 0x000fe20000041820 */
[----:B------:R-:W3:Y:S03]  /*bf20*/  LDSM.16.M88.4 R44, [R100+0x1000] ;  /* 0x00100000642c783b */ /* 0x000ee60000000200 */
[----:B------:R-:W1:Y:S04]  /*bf30*/  MUFU.TANH R67, R67 ;  /* 0x0000004300437308 */ /* 0x000e680000002400 */
[C---:B------:R-:W-:Y:S04]  /*bf40*/  HMMA.16816.F32.BF16 R52, R4.reuse, R40, R52 ;  /* 0x000000280434723c */ /* 0x040fe80000041834 */
[----:B------:R-:W-:Y:S04]  /*bf50*/  MUFU.TANH R66, R66 ;  /* 0x0000004200427308 */ /* 0x000fe80000002400 */
[C---:B------:R-:W-:Y:S08]  /*bf60*/  HMMA.16816.F32.BF16 R36, R4.reuse, R42, R36 ;  /* 0x0000002a0424723c */ /* 0x040ff00000041824 */
[C---:B-1----:R-:W-:Y:S08]  /*bf70*/  HMMA.16816.F32.BF16 R20, R4.reuse, R56, R20 ;  /* 0x000000380414723c */ /* 0x042ff00000041814 */
[C---:B------:R-:W-:Y:S01]  /*bf80*/  HMMA.16816.F32.BF16 R80, R4.reuse, R58, R80 ;  /* 0x0000003a0450723c */ /* 0x040fe20000041850 */
[----:B------:R-:W1:Y:S07]  /*bf90*/  LDSM.16.M88.4 R56, [R167+0x4800] ;  /* 0x00480000a738783b */ /* 0x000e6e0000000200 */
[----:B--2---:R-:W-:Y:S08]  /*bfa0*/  HMMA.16816.F32.BF16 R28, R4, R24, R28 ;  /* 0x00000018041c723c */ /* 0x004ff0000004181c */
[----:B------:R-:W-:Y:S08]  /*bfb0*/  HMMA.16816.F32.BF16 R52, R12, R76, R52 ;  /* 0x0000004c0c34723c */ /* 0x000ff00000041834 */
[----:B-----5:R-:W-:Y:S08]  /*bfc0*/  HMMA.16816.F32.BF16 R40, R16, R72, RZ ;  /* 0x000000481028723c */ /* 0x020ff000000418ff */
[C---:B------:R-:W-:Y:S01]  /*bfd0*/  HMMA.16816.F32.BF16 R36, R12.reuse, R78, R36 ;  /* 0x0000004e0c24723c */ /* 0x040fe20000041824 */
[----:B------:R-:W2:Y:S07]  /*bfe0*/  LDSM.16.M88.4 R76, [R161+0x4800] ;  /* 0x00480000a14c783b */ /* 0x000eae0000000200 */
[----:B---3--:R-:W-:Y:S01]  /*bff0*/  HMMA.16816.F32.BF16 R20, R12, R44, R20 ;  /* 0x0000002c0c14723c */ /* 0x008fe20000041814 */
[----:B------:R-:W-:-:S02]  /*c000*/  FMUL.FTZ R52, R52, c[0x0][0x2ec] ;  /* 0x0000bb0034347a20 */ /* 0x000fc40000410000 */
[----:B------:R-:W-:Y:S02]  /*c010*/  FMUL.FTZ R53, R53, c[0x0][0x2ec] ;  /* 0x0000bb0035357a20 */ /* 0x000fe40000410000 */
[----:B------:R-:W-:Y:S01]  /*c020*/  FMUL.FTZ R54, R54, c[0x0][0x2ec] ;  /* 0x0000bb0036367a20 */ /* 0x000fe20000410000 */
[----:B------:R-:W3:Y:S01]  /*c030*/  MUFU.TANH R102, R52 ;  /* 0x0000003400667308 */ /* 0x000ee20000002400 */
[----:B------:R-:W-:Y:S01]  /*c040*/  FMUL.FTZ R55, R55, c[0x0][0x2ec] ;  /* 0x0000bb0037377a20 */ /* 0x000fe20000410000 */
[C---:B------:R-:W-:Y:S01]  /*c050*/  HMMA.16816.F32.BF16 R80, R12.reuse, R46, R80 ;  /* 0x0000002e0c50723c */ /* 0x040fe20000041850 */
[----:B------:R-:W5:Y:S05]  /*c060*/  LDSM.16.M88.4 R44, [R164+0x2000] ;  /* 0x00200000a42c783b */ /* 0x000f6a0000000200 */
[----:B------:R-:W-:Y:S02]  /*c070*/  MUFU.TANH R104, R53 ;  /* 0x0000003500687308 */ /* 0x000fe40000002400 */
[----:B------:R-:W-:Y:S01]  /*c080*/  HMMA.16816.F32.BF16 R28, R12, R88, R28 ;  /* 0x000000580c1c723c */ /* 0x000fe2000004181c */
[----:B------:R-:W-:-:S02]  /*c090*/  FMUL.FTZ R36, R36, c[0x0][0x2ec] ;  /* 0x0000bb0024247a20 */ /* 0x000fc40000410000 */
[----:B------:R-:W-:Y:S02]  /*c0a0*/  FMUL.FTZ R37, R37, c[0x0][0x2ec] ;  /* 0x0000bb0025257a20 */ /* 0x000fe40000410000 */
[----:B------:R-:W-:Y:S01]  /*c0b0*/  FMUL.FTZ R38, R38, c[0x0][0x2ec] ;  /* 0x0000bb0026267a20 */ /* 0x000fe20000410000 */
[----:B------:R-:W-:Y:S01]  /*c0c0*/  MUFU.TANH R107, R36 ;  /* 0x00000024006b7308 */ /* 0x000fe20000002400 */
[----:B------:R-:W-:Y:S01]  /*c0d0*/  FMUL.FTZ R39, R39, c[0x0][0x2ec] ;  /* 0x0000bb0027277a20 */ /* 0x000fe20000410000 */
[----:B-1----:R-:W-:Y:S01]  /*c0e0*/  HMMA.16816.F32.BF16 R68, R16, R56, RZ ;  /* 0x000000381044723c */ /* 0x002fe200000418ff */
[----:B------:R-:W-:Y:S02]  /*c0f0*/  FMUL.FTZ R20, R20, c[0x0][0x2ec] ;  /* 0x0000bb0014147a20 */ /* 0x000fe40000410000 */
[----:B------:R-:W-:Y:S02]  /*c100*/  FMUL.FTZ R21, R21, c[0x0][0x2ec] ;  /* 0x0000bb0015157a20 */ /* 0x000fe40000410000 */
[----:B------:R-:W-:Y:S01]  /*c110*/  FMUL.FTZ R89, R22, c[0x0][0x2ec] ;  /* 0x0000bb0016597a20 */ /* 0x000fe20000410000 */
[----:B------:R-:W-:Y:S01]  /*c120*/  MUFU.TANH R108, R37 ;  /* 0x00000025006c7308 */ /* 0x000fe20000002400 */
[----:B------:R-:W-:Y:S01]  /*c130*/  FMUL.FTZ R111, R23, c[0x0][0x2ec] ;  /* 0x0000bb00176f7a20 */ /* 0x000fe20000410000 */
[----:B------:R-:W-:Y:S01]  /*c140*/  HMMA.16816.F32.BF16 R32, R4, R26, R32 ;  /* 0x0000001a0420723c */ /* 0x000fe20000041820 */
[----:B------:R-:W-:Y:S01]  /*c150*/  FMUL.FTZ R80, R80, c[0x0][0x2ec] ;  /* 0x0000bb0050507a20 */ /* 0x000fe20000410000 */
[----:B------:R-:W-:Y:S01]  /*c160*/  LDSM.16.M88.4 R24, [R167+0x5000] ;  /* 0x00500000a718783b */ /* 0x000fe20000000200 */
[----:B------:R-:W-:-:S02]  /*c170*/  FMUL.FTZ R81, R81, c[0x0][0x2ec] ;  /* 0x0000bb0051517a20 */ /* 0x000fc40000410000 */
[----:B------:R-:W-:Y:S01]  /*c180*/  FMUL.FTZ R83, R83, c[0x0][0x2ec] ;  /* 0x0000bb0053537a20 */ /* 0x000fe20000410000 */
[----:B------:R-:W-:Y:S01]  /*c190*/  MUFU.TANH R109, R38 ;  /* 0x00000026006d7308 */ /* 0x000fe20000002400 */
[----:B------:R-:W-:Y:S01]  /*c1a0*/  FMUL.FTZ R82, R82, c[0x0][0x2ec] ;  /* 0x0000bb0052527a20 */ /* 0x000fe20000410000 */
[----:B------:R-:W-:Y:S01]  /*c1b0*/  HMMA.16816.F32.BF16 R72, R16, R74, RZ ;  /* 0x0000004a1048723c */ /* 0x000fe200000418ff */
[----:B------:R-:W-:Y:S02]  /*c1c0*/  FMUL.FTZ R28, R28, c[0x0][0x2ec] ;  /* 0x0000bb001c1c7a20 */ /* 0x000fe40000410000 */
[----:B------:R-:W-:-:S03]  /*c1d0*/  FMUL.FTZ R116, R30, c[0x0][0x2ec] ;  /* 0x0000bb001e747a20 */ /* 0x000fc60000410000 */
[----:B------:R1:W-:Y:S02]  /*c1e0*/  MUFU.TANH R110, R39 ;  /* 0x00000027006e7308 */ /* 0x0003e40000002400 */
[----:B------:R-:W-:Y:S06]  /*c1f0*/  HMMA.16816.F32.BF16 R40, R8, R92, R40 ;  /* 0x0000005c0828723c */ /* 0x000fec0000041828 */
[----:B------:R-:W-:Y:S02]  /*c200*/  MUFU.TANH R125, R80 ;  /* 0x00000050007d7308 */ /* 0x000fe40000002400 */
[----:B------:R-:W-:Y:S01]  /*c210*/  HMMA.16816.F32.BF16 R56, R16, R58, RZ ;  /* 0x0000003a1038723c */ /* 0x000fe200000418ff */
[----:B-1----:R-:W1:Y:S05]  /*c220*/  LDSM.16.M88.4 R36, [R100+0x2000] ;  /* 0x002000006424783b */ /* 0x002e6a0000000200 */
[----:B------:R3:W-:Y:S02]  /*c230*/  MUFU.TANH R123, R81 ;  /* 0x00000051007b7308 */ /* 0x0007e40000002400 */
[----:B--2---:R-:W-:Y:S06]  /*c240*/  HMMA.16816.F32.BF16 R68, R8, R76, R68 ;  /* 0x0000004c0844723c */ /* 0x004fec0000041844 */
[----:B------:R2:W-:Y:S02]  /*c250*/  MUFU.TANH R80, R28 ;  /* 0x0000001c00507308 */ /* 0x0005e40000002400 */
[----:B------:R-:W-:Y:S01]  /*c260*/  HMMA.16816.F32.BF16 R32, R12, R90, R32 ;  /* 0x0000005a0c20723c */ /* 0x000fe20000041820 */
[----:B------:R-:W-:-:S02]  /*c270*/  FMUL.FTZ R77, R31, c[0x0][0x2ec] ;  /* 0x0000bb001f4d7a20 */ /* 0x000fc40000410000 */
[----:B---3--:R-:W-:-:S05]  /*c280*/  FMUL.FTZ R81, R29, c[0x0][0x2ec] ;  /* 0x0000bb001d517a20 */ /* 0x008fca0000410000 */
[----:B------:R-:W-:Y:S01]  /*c290*/  HMMA.16816.F32.BF16 R92, R8, R94, R72 ;  /* 0x0000005e085c723c */ /* 0x000fe20000041848 */
[----:B------:R3:W-:Y:S01]  /*c2a0*/  MUFU.TANH R130, R83 ;  /* 0x0000005300827308 */ /* 0x0007e20000002400 */
[----:B------:R-:W-:Y:S04]  /*c2b0*/  LDSM.16.M88.4 R72, [R161+0x5000] ;  /* 0x00500000a148783b */ /* 0x000fe80000000200 */
[----:B--2---:R-:W2:Y:S02]  /*c2c0*/  LDSM.16.M88.4 R28, [R164+0x2800] ;  /* 0x00280000a41c783b */ /* 0x004ea40000000200 */
[----:B-----5:R-:W-:Y:S01]  /*c2d0*/  HMMA.16816.F32.BF16 R40, R4, R44, R40 ;  /* 0x0000002c0428723c */ /* 0x020fe20000041828 */
[----:B------:R-:W5:Y:S07]  /*c2e0*/  MUFU.TANH R105, R54 ;  /* 0x0000003600697308 */ /* 0x000f6e0000002400 */
[----:B------:R-:W-:Y:S01]  /*c2f0*/  HMMA.16816.F32.BF16 R56, R8, R78, R56 ;  /* 0x0000004e0838723c */ /* 0x000fe20000041838 */
[----:B------:R-:W-:Y:S01]  /*c300*/  FMUL.FTZ R76, R32, c[0x0][0x2ec] ;  /* 0x0000bb00204c7a20 */ /* 0x000fe20000410000 */
[----:B------:R4:W2:Y:S01]  /*c310*/  MUFU.TANH R106, R55 ;  /* 0x00000037006a7308 */ /* 0x0008a20000002400 */
[----:B---3--:R-:W-:-:S02]  /*c320*/  FMUL.FTZ R83, R33, c[0x0][0x2ec] ;  /* 0x0000bb0021537a20 */ /* 0x008fc40000410000 */
[----:B------:R-:W-:Y:S02]  /*c330*/  FMUL.FTZ R114, R35, c[0x0][0x2ec] ;  /* 0x0000bb0023727a20 */ /* 0x000fe40000410000 */
[----:B------:R-:W-:Y:S01]  /*c340*/  FMUL.FTZ R78, R34, c[0x0][0x2ec] ;  /* 0x0000bb00224e7a20 */ /* 0x000fe20000410000 */
[----:B------:R-:W-:Y:S01]  /*c350*/  HMMA.16816.F32.BF16 R92, R4, R46, R92 ;  /* 0x0000002e045c723c */ /* 0x000fe2000004185c */
[----:B------:R-:W3:Y:S01]  /*c360*/  LDSM.16.M88.4 R32, [R100+0x2800] ;  /* 0x002800006420783b */ /* 0x000ee20000000200 */
[----:B------:R-:W-:Y:S03]  /*c370*/  MUFU.TANH R121, R20 ;  /* 0x0000001400797308 */ /* 0x000fe60000002400 */
[----:B------:R-:W-:Y:S03]  /*c380*/  LDSM.16.M88.4 R44, [R161+0x5800] ;  /* 0x00580000a12c783b */ /* 0x000fe60000000200 */
[----:B-1----:R-:W-:Y:S02]  /*c390*/  HMMA.16816.F32.BF16 R40, R12, R36, R40 ;  /* 0x000000240c28723c */ /* 0x002fe40000041828 */
[----:B------:R-:W-:Y:S05]  /*c3a0*/  MUFU.TANH R88, R21 ;  /* 0x0000001500587308 */ /* 0x000fea0000002400 */
[----:B------:R-:W-:Y:S01]  /*c3b0*/  SHF.R.S32.HI R36, RZ, 0x1f, R63 ;  /* 0x0000001fff247819 */ /* 0x000fe2000001143f */
[----:B----4-:R-:W-:Y:S02]  /*c3c0*/  HMMA.16816.F32.BF16 R52, R16, R24, RZ ;  /* 0x000000181034723c */ /* 0x010fe400000418ff */
[----:B------:R-:W-:Y:S01]  /*c3d0*/  MUFU.TANH R132, R82 ;  /* 0x0000005200847308 */ /* 0x000fe20000002400 */
[----:B------:R-:W-:-:S04]  /*c3e0*/  LEA.HI R183, R36, R63, RZ, 0x2 ;  /* 0x0000003f24b77211 */ /* 0x000fc800078f10ff */
[----:B------:R-:W-:Y:S01]  /*c3f0*/  SHF.R.S32.HI R183, RZ, 0x2, R183 ;  /* 0x00000002ffb77819 */ /* 0x000fe200000114b7 */
[----:B--2---:R-:W-:Y:S02]  /*c400*/  HMMA.16816.F32.BF16 R68, R4, R28, R68 ;  /* 0x0000001c0444723c */ /* 0x004fe40000041844 */
[----:B------:R-:W1:Y:S01]  /*c410*/  MUFU.TANH R89, R89 ;  /* 0x0000005900597308 */ /* 0x000e620000002400 */
[----:B------:R-:W-:-:S04]  /*c420*/  IADD3 R62, R62, 0x1, R183 ;  /* 0x000000013e3e7810 */ /* 0x000fc80007ffe0b7 */
[----:B------:R-:W-:Y:S01]  /*c430*/  IADD3 R62, R61, R62, -R174 ;  /* 0x0000003e3d3e7210 */ /* 0x000fe20007ffe8ae */
[----:B------:R-:W-:Y:S01]  /*c440*/  HMMA.16816.F32.BF16 R92, R12, R38, R92 ;  /* 0x000000260c5c723c */ /* 0x000fe2000004185c */
[----:B------:R-:W2:Y:S01]  /*c450*/  LDSM.16.M88.4 R36, [R164+0x3000] ;  /* 0x00300000a424783b */ /* 0x000ea20000000200 */
[----:B------:R-:W-:Y:S01]  /*c460*/  FMUL.FTZ R40, R40, c[0x0][0x2ec] ;  /* 0x0000bb0028287a20 */ /* 0x000fe20000410000 */
[----:B------:R-:W-:Y:S01]  /*c470*/  IADD3 R48, R62, c[0x0][0x2e8], RZ ;  /* 0x0000ba003e307a10 */ /* 0x000fe20007ffe0ff */
[----:B------:R-:W-:Y:S01]  /*c480*/  FMUL.FTZ R42, R42, c[0x0][0x2ec] ;  /* 0x0000bb002a2a7a20 */ /* 0x000fe20000410000 */
[----:B------:R-:W4:Y:S01]  /*c490*/  MUFU.TANH R111, R111 ;  /* 0x0000006f006f7308 */ /* 0x000f220000002400 */
[----:B------:R-:W-:Y:S01]  /*c4a0*/  FMUL.FTZ R43, R43, c[0x0][0x2ec] ;  /* 0x0000bb002b2b7a20 */ /* 0x000fe20000410000 */
[C---:B------:R-:W-:Y:S01]  /*c4b0*/  IADD3 R28, R48.reuse, 0x8, RZ ;  /* 0x00000008301c7810 */ /* 0x040fe20007ffe0ff */
[----:B------:R-:W-:Y:S01]  /*c4c0*/  HMMA.16816.F32.BF16 R56, R4, R30, R56 ;  /* 0x0000001e0438723c */ /* 0x000fe20000041838 */
[-C--:B------:R-:W-:Y:S01]  /*c4d0*/  IMNMX R48, R48, R61.reuse, PT ;  /* 0x0000003d30307217 */ /* 0x080fe20003800200 */
[----:B------:R-:W-:Y:S01]  /*c4e0*/  FMUL.FTZ R41, R41, c[0x0][0x2ec] ;  /* 0x0000bb0029297a20 */ /* 0x000fe20000410000 */
[----:B------:R-:W-:-:S02]  /*c4f0*/  IMNMX R103, R28, R61, PT ;  /* 0x0000003d1c677217 */ /* 0x000fc40003800200 */
[----:B------:R1:W-:Y:S03]  /*c500*/  MUFU.TANH R79, R40 ;  /* 0x00000028004f7308 */ /* 0x0003e60000002400 */
[----:B------:R-:W-:Y:S05]  /*c510*/  HMMA.16816.F32.BF16 R24, R16, R26, RZ ;  /* 0x0000001a1018723c */ /* 0x000fea00000418ff */
[----:B------:R2:W-:Y:S03]  /*c520*/  MUFU.TANH R128, R42 ;  /* 0x0000002a00807308 */ /* 0x0005e60000002400 */
[----:B---3--:R-:W-:Y:S01]  /*c530*/  HMMA.16816.F32.BF16 R68, R12, R32, R68 ;  /* 0x000000200c44723c */ /* 0x008fe20000041844 */
[----:B------:R-:W-:-:S02]  /*c540*/  FMUL.FTZ R93, R93, c[0x0][0x2ec] ;  /* 0x0000bb005d5d7a20 */ /* 0x000fc40000410000 */
[----:B------:R-:W-:Y:S02]  /*c550*/  FMUL.FTZ R94, R94, c[0x0][0x2ec] ;  /* 0x0000bb005e5e7a20 */ /* 0x000fe40000410000 */
[----:B-1----:R-:W-:Y:S01]  /*c560*/  IMAD.IADD R40, R2, 0x1, R101 ;  /* 0x0000000102287824 */ /* 0x002fe200078e0265 */
[----:B------:R-:W1:Y:S01]  /*c570*/  MUFU.TANH R116, R116 ;  /* 0x0000007400747308 */ /* 0x000e620000002400 */
[----:B------:R-:W-:Y:S01]  /*c580*/  FMUL.FTZ R95, R95, c[0x0][0x2ec] ;  /* 0x0000bb005f5f7a20 */ /* 0x000fe20000410000 */
[----:B------:R-:W-:Y:S02]  /*c590*/  HMMA.16816.F32.BF16 R52, R8, R72, R52 ;  /* 0x000000480834723c */ /* 0x000fe40000041834 */
[C---:B------:R-:W-:Y:S02]  /*c5a0*/  IADD3 R28, R40.reuse, 0x1, RZ ;  /* 0x00000001281c7810 */ /* 0x040fe40007ffe0ff */
[----:B------:R-:W-:Y:S02]  /*c5b0*/  IADD3 R29, R40, 0x8, RZ ;  /* 0x00000008281d7810 */ /* 0x000fe40007ffe0ff */
[CC--:B------:R-:W-:Y:S01]  /*c5c0*/  ISETP.GE.AND P1, PT, R28.reuse, R48.reuse, PT ;  /* 0x000000301c00720c */ /* 0x0c0fe20003f26270 */
[----:B------:R-:W3:Y:S01]  /*c5d0*/  MUFU.TANH R77, R77 ;  /* 0x0000004d004d7308 */ /* 0x000ee20000002400 */
[----:B------:R-:W-:Y:S01]  /*c5e0*/  ISETP.GE.AND P0, PT, R28, R103, PT ;  /* 0x000000671c00720c */ /* 0x000fe20003f06270 */
[----:B------:R-:W-:Y:S01]  /*c5f0*/  HMMA.16816.F32.BF16 R56, R12, R34, R56 ;  /* 0x000000220c38723c */ /* 0x000fe20000041838 */
[----:B------:R-:W-:-:S02]  /*c600*/  ISETP.GE.AND P2, PT, R29, R48, PT ;  /* 0x000000301d00720c */ /* 0x000fc40003f46270 */
[-C--:B------:R-:W-:Y:S02]  /*c610*/  ISETP.GE.AND P3, PT, R29, R103.reuse, PT ;  /* 0x000000671d00720c */ /* 0x080fe40003f66270 */
[C---:B------:R-:W-:Y:S01]  /*c620*/  IADD3 R28, R40.reuse, 0x9, RZ ;  /* 0x00000009281c7810 */ /* 0x040fe20007ffe0ff */
[----:B------:R-:W1:Y:S01]  /*c630*/  MUFU.TANH R78, R78 ;  /* 0x0000004e004e7308 */ /* 0x000e620000002400 */
[----:B------:R-:W-:Y:S01]  /*c640*/  IADD3 R29, R40, 0x10, RZ ;  /* 0x00000010281d7810 */ /* 0x000fe20007ffe0ff */
[C---:B------:R-:W-:Y:S01]  /*c650*/  HMMA.16816.F32.BF16 R20, R16.reuse, R84, RZ ;  /* 0x000000541014723c */ /* 0x040fe200000418ff */
[----:B------:R-:W-:Y:S01]  /*c660*/  FSEL R73, R64, -INF , !P1 ;  /* 0xff80000040497808 */ /* 0x000fe20004800000 */
[----:B------:R-:W-:Y:S01]  /*c670*/  FMUL.FTZ R113, R68, c[0x0][0x2ec] ;  /* 0x0000bb0044717a20 */ /* 0x000fe20000410000 */
[CC--:B------:R-:W-:Y:S01]  /*c680*/  ISETP.GE.AND P4, PT, R28.reuse, R48.reuse, PT ;  /* 0x000000301c00720c */ /* 0x0c0fe20003f86270 */
[----:B------:R-:W-:Y:S01]  /*c690*/  FMUL.FTZ R118, R71, c[0x0][0x2ec] ;  /* 0x0000bb0047767a20 */ /* 0x000fe20000410000 */
[-C--:B------:R-:W-:Y:S01]  /*c6a0*/  ISETP.GE.AND P5, PT, R28, R103.reuse, PT ;  /* 0x000000671c00720c */ /* 0x080fe20003fa6270 */
[----:B------:R-:W1:Y:S01]  /*c6b0*/  MUFU.TANH R81, R81 ;  /* 0x0000005100517308 */ /* 0x000e620000002400 */
[C---:B------:R-:W-:Y:S01]  /*c6c0*/  ISETP.GE.AND P6, PT, R29.reuse, R48, PT ;  /* 0x000000301d00720c */ /* 0x040fe20003fc6270 */
[----:B------:R-:W-:Y:S01]  /*c6d0*/  HMMA.16816.F32.BF16 R16, R16, R86, RZ ;  /* 0x000000561010723c */ /* 0x000fe200000418ff */
[----:B------:R-:W-:Y:S01]  /*c6e0*/  ISETP.GE.AND P1, PT, R29, R103, PT ;  /* 0x000000671d00720c */ /* 0x000fe20003f26270 */
[----:B------:R-:W-:Y:S01]  /*c6f0*/  FMUL.FTZ R70, R70, c[0x0][0x2ec] ;  /* 0x0000bb0046467a20 */ /* 0x000fe20000410000 */
[----:B------:R-:W1:Y:S01]  /*c700*/  LDSM.16.M88.4 R28, [R100+0x3000] ;  /* 0x00300000641c783b */ /* 0x000e620000000200 */
[----:B------:R-:W-:-:S02]  /*c710*/  IADD3 R34, R40, 0x19, RZ ;  /* 0x0000001928227810 */ /* 0x000fc40007ffe0ff */
[C---:B------:R-:W-:Y:S01]  /*c720*/  IADD3 R33, R40.reuse, 0x11, RZ ;  /* 0x0000001128217810 */ /* 0x040fe20007ffe0ff */
[----:B------:R-:W1:Y:S01]  /*c730*/  MUFU.TANH R76, R76 ;  /* 0x0000004c004c7308 */ /* 0x000e620000002400 */
[----:B------:R-:W-:Y:S01]  /*c740*/  IADD3 R32, R40, 0x18, RZ ;  /* 0x0000001828207810 */ /* 0x000fe20007ffe0ff */
[----:B------:R-:W-:Y:S01]  /*c750*/  HMMA.16816.F32.BF16 R24, R8, R74, R24 ;  /* 0x0000004a0818723c */ /* 0x000fe20000041818 */
[----:B------:R-:W-:Y:S01]  /*c760*/  FSEL R97, R97, -INF , !P4 ;  /* 0xff80000061617808 */ /* 0x000fe20006000000 */
[----:B------:R-:W-:Y:S01]  /*c770*/  FMUL.FTZ R56, R56, c[0x0][0x2ec] ;  /* 0x0000bb0038387a20 */ /* 0x000fe20000410000 */
[-C--:B------:R-:W-:Y:S01]  /*c780*/  ISETP.GE.AND P4, PT, R34, R48.reuse, PT ;  /* 0x000000302200720c */ /* 0x080fe20003f86270 */
[----:B------:R-:W-:Y:S01]  /*c790*/  FMUL.FTZ R57, R57, c[0x0][0x2ec] ;  /* 0x0000bb0039397a20 */ /* 0x000fe20000410000 */
[----:B------:R-:W-:Y:S01]  /*c7a0*/  FSEL R96, R96, -INF , !P0 ;  /* 0xff80000060607808 */ /* 0x000fe20004000000 */
[----:B------:R-:W1:Y:S01]  /*c7b0*/  MUFU.TANH R114, R114 ;  /* 0x0000007200727308 */ /* 0x000e620000002400 */
[----:B------:R-:W-:Y:S01]  /*c7c0*/  FSEL R75, R67, -INF , !P2 ;  /* 0xff800000434b7808 */ /* 0x000fe20005000000 */
[----:B--2---:R-:W-:Y:S01]  /*c7d0*/  HMMA.16816.F32.BF16 R52, R4, R36, R52 ;  /* 0x000000240434723c */ /* 0x004fe20000041834 */
[-C--:B------:R-:W-:Y:S01]  /*c7e0*/  ISETP.GE.AND P2, PT, R33, R48.reuse, PT ;  /* 0x000000302100720c */ /* 0x080fe20003f46270 */
[----:B------:R-:W-:Y:S01]  /*c7f0*/  FMUL.FTZ R59, R59, c[0x0][0x2ec] ;  /* 0x0000bb003b3b7a20 */ /* 0x000fe20000410000 */
[----:B------:R-:W-:Y:S01]  /*c800*/  FSEL R98, R98, -INF , !P3 ;  /* 0xff80000062627808 */ /* 0x000fe20005800000 */
[----:B------:R-:W-:Y:S01]  /*c810*/  FMUL.FTZ R58, R58, c[0x0][0x2ec] ;  /* 0x0000bb003a3a7a20 */ /* 0x000fe20000410000 */
[-C--:B------:R-:W-:Y:S01]  /*c820*/  ISETP.GE.AND P0, PT, R33, R103.reuse, PT ;  /* 0x000000672100720c */ /* 0x080fe20003f06270 */
[----:B------:R-:W2:Y:S01]  /*c830*/  MUFU.TANH R122, R43 ;  /* 0x0000002b007a7308 */ /* 0x000ea20000002400 */
[----:B------:R-:W-:Y:S01]  /*c840*/  FSEL R68, R99, -INF , !P5 ;  /* 0xff80000063447808 */ /* 0x000fe20006800000 */
[----:B------:R-:W-:Y:S01]  /*c850*/  FMUL.FTZ R36, R69, c[0x0][0x2ec] ;  /* 0x0000bb0045247a20 */ /* 0x000fe20000410000 */
[C---:B------:R-:W-:Y:S01]  /*c860*/  ISETP.GE.AND P3, PT, R32.reuse, R48, PT ;  /* 0x000000302000720c */ /* 0x040fe20003f66270 */
[----:B------:R-:W-:Y:S01]  /*c870*/  HMMA.16816.F32.BF16 R20, R8, R44, R20 ;  /* 0x0000002c0814723c */ /* 0x000fe20000041814 */
[----:B------:R-:W-:-:S02]  /*c880*/  ISETP.GE.AND P5, PT, R32, R103, PT ;  /* 0x000000672000720c */ /* 0x000fc40003fa6270 */
[----:B------:R-:W-:Y:S01]  /*c890*/  IADD3 R33, R40, 0x20, RZ ;  /* 0x0000002028217810 */ /* 0x000fe20007ffe0ff */
[----:B------:R-:W-:Y:S01]  /*c8a0*/  MUFU.TANH R115, R56 ;  /* 0x0000003800737308 */ /* 0x000fe20000002400 */
[----:B------:R-:W-:Y:S02]  /*c8b0*/  P2R R32, PR, RZ, 0x10 ;  /* 0x00000010ff207803 */ /* 0x000fe40000000000 */
[----:B------:R-:W-:Y:S01]  /*c8c0*/  FSEL R85, R102, -INF , !P6 ;  /* 0xff80000066557808 */ /* 0x000fe20007000000 */
[----:B------:R-:W-:Y:S01]  /*c8d0*/  HMMA.16816.F32.BF16 R16, R8, R46, R16 ;  /* 0x0000002e0810723c */ /* 0x000fe20000041810 */
[----:B-----5:R-:W-:Y:S02]  /*c8e0*/  FSEL R82, R105, -INF , !P1 ;  /* 0xff80000069527808 */ /* 0x020fe40004800000 */
[----:B------:R-:W-:Y:S01]  /*c8f0*/  ISETP.GE.AND P4, PT, R34, R103, PT ;  /* 0x000000672200720c */ /* 0x000fe20003f86270 */
[----:B------:R5:W-:Y:S01]  /*c900*/  MUFU.TANH R119, R41 ;  /* 0x0000002900777308 */ /* 0x000be20000002400 */
[----:B------:R-:W-:-:S02]  /*c910*/  ISETP.GE.AND P6, PT, R33, R48, PT ;  /* 0x000000302100720c */ /* 0x000fc40003fc6270 */
[----:B------:R-:W-:Y:S01]  /*c920*/  ISETP.GE.AND P1, PT, R33, R103, PT ;  /* 0x000000672100720c */ /* 0x000fe20003f26270 */
[----:B------:R-:W-:Y:S01]  /*c930*/  HMMA.16816.F32.BF16 R24, R4, R38, R24 ;  /* 0x000000260418723c */ /* 0x000fe20000041818 */
[----:B------:R-:W-:Y:S02]  /*c940*/  FSEL R71, R107, -INF , !P3 ;  /* 0xff8000006b477808 */ /* 0x000fe40005800000 */
[C---:B------:R-:W-:Y:S01]  /*c950*/  IADD3 R34, R40.reuse, 0x21, RZ ;  /* 0x0000002128227810 */ /* 0x040fe20007ffe0ff */
[----:B------:R-:W2:Y:S01]  /*c960*/  MUFU.TANH R83, R83 ;  /* 0x0000005300537308 */ /* 0x000ea20000002400 */
[----:B------:R-:W-:Y:S02]  /*c970*/  IADD3 R33, R40, 0x28, RZ ;  /* 0x0000002828217810 */ /* 0x000fe40007ffe0ff */
[----:B------:R-:W-:Y:S01]  /*c980*/  ISETP.NE.AND P3, PT, R32, RZ, PT ;  /* 0x000000ff2000720c */ /* 0x000fe20003f65270 */
[----:B-1----:R-:W-:Y:S01]  /*c990*/  HMMA.16816.F32.BF16 R52, R12, R28, R52 ;  /* 0x0000001c0c34723c */ /* 0x002fe20000041834 */
[----:B------:R-:W-:-:S02]  /*c9a0*/  FSEL R87, R104, -INF , !P2 ;  /* 0xff80000068577808 */ /* 0x000fc40005000000 */
[----:B------:R-:W-:Y:S01]  /*c9b0*/  FSEL R42, R106, -INF , !P0 ;  /* 0xff8000006a2a7808 */ /* 0x000fe20004000000 */
[----:B-----5:R-:W-:Y:S01]  /*c9c0*/  FMUL.FTZ R41, R92, c[0x0][0x2ec] ;  /* 0x0000bb005c297a20 */ /* 0x020fe20000410000 */
[----:B------:R-:W-:Y:S01]  /*c9d0*/  FSEL R69, R108, -INF , !P3 ;  /* 0xff8000006c457808 */ /* 0x000fe20005800000 */
[----:B------:R-:W-:Y:S01]  /*c9e0*/  MUFU.TANH R117, R93 ;  /* 0x0000005d00757308 */ /* 0x000fe20000002400 */
[----:B------:R-:W-:Y:S02]  /*c9f0*/  FSEL R72, R110, -INF , !P4 ;  /* 0xff8000006e487808 */ /* 0x000fe40006000000 */
[CC--:B------:R-:W-:Y:S02]  /*ca00*/  ISETP.GE.AND P2, PT, R34.reuse, R48.reuse, PT ;  /* 0x000000302200720c */ /* 0x0c0fe40003f46270 */
[-C--:B------:R-:W-:Y:S02]  /*ca10*/  ISETP.GE.AND P0, PT, R34, R103.reuse, PT ;  /* 0x000000672200720c */ /* 0x080fe40003f06270 */
[C---:B------:R-:W-:Y:S01]  /*ca20*/  ISETP.GE.AND P3, PT, R33.reuse, R48, PT ;  /* 0x000000302100720c */ /* 0x040fe20003f66270 */
[----:B------:R-:W1:Y:S01]  /*ca30*/  MUFU.TANH R126, R94 ;  /* 0x0000005e007e7308 */ /* 0x000e620000002400 */
[----:B------:R-:W-:Y:S01]  /*ca40*/  ISETP.GE.AND P4, PT, R33, R103, PT ;  /* 0x000000672100720c */ /* 0x000fe20003f86270 */
[----:B------:R-:W-:Y:S01]  /*ca50*/  HMMA.16816.F32.BF16 R24, R12, R30, R24 ;  /* 0x0000001e0c18723c */ /* 0x000fe20000041818 */
[----:B------:R-:W5:Y:S01]  /*ca60*/  LDSM.16.M88.4 R32, [R164+0x3800] ;  /* 0x00380000a420783b */ /* 0x000f620000000200 */
[----:B------:R-:W-:-:S02]  /*ca70*/  P2R R37, PR, RZ, 0x8 ;  /* 0x00000008ff257803 */ /* 0x000fc40000000000 */
[----:B------:R-:W-:Y:S02]  /*ca80*/  IADD3 R9, R40, 0x31, RZ ;  /* 0x0000003128097810 */ /* 0x000fe40007ffe0ff */
[----:B------:R-:W-:Y:S01]  /*ca90*/  FSEL R104, R89, -INF , !P1 ;  /* 0xff80000059687808 */ /* 0x000fe20004800000 */
[----:B------:R-:W1:Y:S01]  /*caa0*/  MUFU.TANH R124, R95 ;  /* 0x0000005f007c7308 */ /* 0x000e620000002400 */
[----:B------:R-:W-:Y:S01]  /*cab0*/  ISETP.NE.AND P1, PT, R37, RZ, PT ;  /* 0x000000ff2500720c */ /* 0x000fe20003f25270 */
[----:B------:R-:W-:Y:S01]  /*cac0*/  FMUL.FTZ R61, R53, c[0x0][0x2ec] ;  /* 0x0000bb00353d7a20 */ /* 0x000fe20000410000 */
[----:B------:R-:W-:Y:S01]  /*cad0*/  FSEL R39, R88, -INF , !P2 ;  /* 0xff80000058277808 */ /* 0x000fe20005000000 */
[----:B------:R-:W-:Y:S01]  /*cae0*/  FMUL.FTZ R54, R54, c[0x0][0x2ec] ;  /* 0x0000bb0036367a20 */ /* 0x000fe20000410000 */
[----:B------:R-:W-:Y:S01]  /*caf0*/  IADD3 R29, R40, 0x29, RZ ;  /* 0x00000029281d7810 */ /* 0x000fe20007ffe0ff */
[----:B------:R-:W-:Y:S01]  /*cb00*/  FMUL.FTZ R52, R52, c[0x0][0x2ec] ;  /* 0x0000bb0034347a20 */ /* 0x000fe20000410000 */
[----:B------:R-:W-:Y:S01]  /*cb10*/  ISETP.GE.AND P2, PT, R9, R48, PT ;  /* 0x000000300900720c */ /* 0x000fe20003f46270 */
[----:B------:R-:W1:Y:S01]  /*cb20*/  MUFU.TANH R41, R41 ;  /* 0x0000002900297308 */ /* 0x000e620000002400 */
[----:B------:R-:W-:Y:S01]  /*cb30*/  FSEL R125, R125, -INF , !P1 ;  /* 0xff8000007d7d7808 */ /* 0x000fe20004800000 */
[----:B------:R-:W-:Y:S01]  /*cb40*/  FMUL.FTZ R55, R55, c[0x0][0x2ec] ;  /* 0x0000bb0037377a20 */ /* 0x000fe20000410000 */
[----:B------:R-:W-:-:S02]  /*cb50*/  FSEL R121, R121, -INF , !P6 ;  /* 0xff80000079797808 */ /* 0x000fc40007000000 */
[----:B------:R-:W-:Y:S02]  /*cb60*/  ISETP.GE.AND P1, PT, R9, R103, PT ;  /* 0x000000670900720c */ /* 0x000fe40003f26270 */
[-C--:B------:R-:W-:Y:S01]  /*cb70*/  ISETP.GE.AND P6, PT, R29, R48.reuse, PT ;  /* 0x000000301d00720c */ /* 0x080fe20003fc6270 */
[----:B------:R-:W1:Y:S01]  /*cb80*/  MUFU.TANH R113, R113 ;  /* 0x0000007100717308 */ /* 0x000e620000002400 */
[----:B------:R-:W-:Y:S01]  /*cb90*/  IADD3 R8, R40, 0x38, RZ ;  /* 0x0000003828087810 */ /* 0x000fe20007ffe0ff */
[----:B------:R-:W-:Y:S01]  /*cba0*/  FMUL.FTZ R24, R24, c[0x0][0x2ec] ;  /* 0x0000bb0018187a20 */ /* 0x000fe20000410000 */
[----:B------:R-:W-:Y:S01]  /*cbb0*/  P2R R9, PR, RZ, 0x4 ;  /* 0x00000004ff097803 */ /* 0x000fe20000000000 */
[----:B------:R-:W-:Y:S01]  /*cbc0*/  FMUL.FTZ R25, R25, c[0x0][0x2ec] ;  /* 0x0000bb0019197a20 */ /* 0x000fe20000410000 */
[----:B------:R-:W-:Y:S01]  /*cbd0*/  FSEL R132, R132, -INF , !P4 ;  /* 0xff80000084847808 */ /* 0x000fe20006000000 */
[----:B------:R-:W-:Y:S01]  /*cbe0*/  FMUL.FTZ R27, R27, c[0x0][0x2ec] ;  /* 0x0000bb001b1b7a20 */ /* 0x000fe20000410000 */
[----:B------:R-:W-:Y:S01]  /*cbf0*/  FSEL R123, R123, -INF , !P6 ;  /* 0xff8000007b7b7808 */ /* 0x000fe20007000000 */
[----:B------:R-:W1:Y:S01]  /*cc00*/  MUFU.TANH R36, R36 ;  /* 0x0000002400247308 */ /* 0x000e620000002400 */
[----:B------:R-:W-:Y:S01]  /*cc10*/  ISETP.NE.AND P6, PT, R9, RZ, PT ;  /* 0x000000ff0900720c */ /* 0x000fe20003fc5270 */
[----:B------:R-:W-:Y:S01]  /*cc20*/  FMUL.FTZ R26, R26, c[0x0][0x2ec] ;  /* 0x0000bb001a1a7a20 */ /* 0x000fe20000410000 */
[----:B------:R-:W-:-:S02]  /*cc30*/  ISETP.GE.AND P4, PT, R8, R48, PT ;  /* 0x000000300800720c */ /* 0x000fc40003f86270 */
[----:B------:R-:W-:Y:S02]  /*cc40*/  ISETP.GE.AND P2, PT, R8, R103, PT ;  /* 0x000000670800720c */ /* 0x000fe40003f46270 */
[----:B------:R-:W1:Y:S01]  /*cc50*/  LDSM.16.M88.4 R8, [R100+0x3800] ;  /* 0x003800006408783b */ /* 0x000e620000000200 */
[----:B------:R-:W-:Y:S01]  /*cc60*/  IADD3 R28, R40, 0x30, RZ ;  /* 0x00000030281c7810 */ /* 0x000fe20007ffe0ff */
[----:B------:R-:W1:Y:S01]  /*cc70*/  MUFU.TANH R118, R118 ;  /* 0x0000007600767308 */ /* 0x000e620000002400 */
[----:B-----5:R-:W-:Y:S01]  /*cc80*/  HMMA.16816.F32.BF16 R20, R4, R32, R20 ;  /* 0x000000200414723c */ /* 0x020fe20000041814 */
[----:B----4-:R-:W-:Y:S01]  /*cc90*/  FSEL R56, R111, -INF , !P0 ;  /* 0xff8000006f387808 */ /* 0x010fe20004000000 */
[----:B------:R-:W-:-:S04]  /*cca0*/  DEPBAR.LE SB0, 0x0 ;  /* 0x000080000000791a */ /* 0x000fc80000000000 */
[-C--:B------:R-:W-:Y:S01]  /*ccb0*/  ISETP.GE.AND P3, PT, R29, R103.reuse, PT ;  /* 0x000000671d00720c */ /* 0x080fe20003f66270 */
[----:B------:R-:W-:Y:S01]  /*ccc0*/  MUFU.TANH R110, R59 ;  /* 0x0000003b006e7308 */ /* 0x000fe20000002400 */
[----:B------:R-:W-:Y:S01]  /*ccd0*/  HMMA.16816.F32.BF16 R16, R4, R34, R16 ;  /* 0x000000220410723c */ /* 0x000fe20000041810 */
[----:B------:R-:W-:Y:S02]  /*cce0*/  ISETP.GE.AND P0, PT, R28, R103, PT ;  /* 0x000000671c00720c */ /* 0x000fe40003f06270 */
[----:B------:R-:W-:Y:S02]  /*ccf0*/  IADD3 R29, R40, 0x39, RZ ;  /* 0x00000039281d7810 */ /* 0x000fe40007ffe0ff */
[----:B------:R-:W-:Y:S02]  /*cd00*/  FSEL R74, R109, -INF , !P5 ;  /* 0xff8000006d4a7808 */ /* 0x000fe40006800000 */
[----:B------:R-:W-:Y:S01]  /*cd10*/  FSEL R130, R130, -INF , !P3 ;  /* 0xff80000082827808 */ /* 0x000fe20005800000 */
[----:B------:R4:W5:Y:S01]  /*cd20*/  MUFU.TANH R109, R57 ;  /* 0x00000039006d7308 */ /* 0x0009620000002400 */
[----:B------:R-:W-:-:S02]  /*cd30*/  FSEL R116, R116, -INF , !P0 ;  /* 0xff80000074747808 */ /* 0x000fc40004000000 */
[-C--:B------:R-:W-:Y:S02]  /*cd40*/  ISETP.GE.AND P5, PT, R28, R48.reuse, PT ;  /* 0x000000301c00720c */ /* 0x080fe40003fa6270 */
[C---:B------:R-:W-:Y:S02]  /*cd50*/  ISETP.GE.AND P3, PT, R29.reuse, R48, PT ;  /* 0x000000301d00720c */ /* 0x040fe40003f66270 */
[----:B------:R-:W-:Y:S01]  /*cd60*/  ISETP.GE.AND P0, PT, R29, R103, PT ;  /* 0x000000671d00720c */ /* 0x000fe20003f06270 */
[----:B------:R-:W2:Y:S01]  /*cd70*/  MUFU.TANH R120, R70 ;  /* 0x0000004600787308 */ /* 0x000ea20000002400 */
[C---:B------:R-:W-:Y:S02]  /*cd80*/  IADD3 R28, R40.reuse, 0x40, RZ ;  /* 0x00000040281c7810 */ /* 0x040fe40007ffe0ff */
[----:B------:R-:W-:Y:S02]  /*cd90*/  IADD3 R29, R40, 0x41, RZ ;  /* 0x00000041281d7810 */ /* 0x000fe40007ffe0ff */
[----:B---3--:R-:W-:-:S02]  /*cda0*/  FSEL R106, R77, -INF , !P1 ;  /* 0xff8000004d6a7808 */ /* 0x008fc40004800000 */
[----:B------:R-:W-:Y:S01]  /*cdb0*/  FSEL R108, R78, -INF , !P2 ;  /* 0xff8000004e6c7808 */ /* 0x000fe20005000000 */
[----:B------:R-:W3:Y:S01]  /*cdc0*/  MUFU.TANH R64, R54 ;  /* 0x0000003600407308 */ /* 0x000ee20000002400 */
[----:B----4-:R-:W-:Y:S02]  /*cdd0*/  FSEL R57, R80, -INF , !P5 ;  /* 0xff80000050397808 */ /* 0x010fe40006800000 */
[C---:B------:R-:W-:Y:S01]  /*cde0*/  ISETP.GE.AND P5, PT, R28.reuse, R48, PT ;  /* 0x000000301c00720c */ /* 0x040fe20003fa6270 */
[----:B-1----:R-:W-:Y:S01]  /*cdf0*/  HMMA.16816.F32.BF16 R20, R12, R8, R20 ;  /* 0x000000080c14723c */ /* 0x002fe20000041814 */
[-C--:B------:R-:W-:Y:S02]  /*ce00*/  ISETP.GE.AND P1, PT, R28, R103.reuse, PT ;  /* 0x000000671c00720c */ /* 0x080fe40003f26270 */
[----:B------:R-:W-:Y:S01]  /*ce10*/  ISETP.GE.AND P2, PT, R29, R103, PT ;  /* 0x000000671d00720c */ /* 0x000fe20003f46270 */
[----:B------:R-:W1:Y:S01]  /*ce20*/  MUFU.TANH R59, R24 ;  /* 0x00000018003b7308 */ /* 0x000e620000002400 */
[----:B------:R-:W-:-:S02]  /*ce30*/  IADD3 R28, R40, 0x48, RZ ;  /* 0x00000048281c7810 */ /* 0x000fc40007ffe0ff */
[C---:B------:R-:W-:Y:S01]  /*ce40*/  IADD3 R5, R40.reuse, 0x49, RZ ;  /* 0x0000004928057810 */ /* 0x040fe20007ffe0ff */
[----:B------:R-:W-:Y:S01]  /*ce50*/  HMMA.16816.F32.BF16 R16, R12, R10, R16 ;  /* 0x0000000a0c10723c */ /* 0x000fe20000041810 */
[----:B------:R-:W-:Y:S02]  /*ce60*/  IADD3 R4, R40, 0x50, RZ ;  /* 0x0000005028047810 */ /* 0x000fe40007ffe0ff */
[----:B------:R-:W-:Y:S01]  /*ce70*/  FSEL R53, R81, -INF , !P6 ;  /* 0xff80000051357808 */ /* 0x000fe20007000000 */
[----:B------:R-:W4:Y:S01]  /*ce80*/  MUFU.TANH R112, R58 ;  /* 0x0000003a00707308 */ /* 0x000f220000002400 */
[----:B------:R-:W-:Y:S02]  /*ce90*/  FSEL R67, R76, -INF , !P4 ;  /* 0xff8000004c437808 */ /* 0x000fe40006000000 */
[----:B------:R-:W-:Y:S02]  /*cea0*/  FSEL R114, R114, -INF , !P0 ;  /* 0xff80000072727808 */ /* 0x000fe40004000000 */
[----:B------:R-:W-:-:S02]  /*ceb0*/  FSEL R105, R79, -INF , !P5 ;  /* 0xff8000004f697808 */ /* 0x000fc40006800000 */
[----:B------:R-:W-:Y:S01]  /*cec0*/  FSEL R128, R128, -INF , !P1 ;  /* 0xff80000080807808 */ /* 0x000fe20004800000 */
[----:B------:R-:W1:Y:S01]  /*ced0*/  MUFU.TANH R65, R52 ;  /* 0x0000003400417308 */ /* 0x000e620000002400 */
[----:B--2---:R-:W-:Y:S02]  /*cee0*/  FSEL R122, R122, -INF , !P2 ;  /* 0xff8000007a7a7808 */ /* 0x004fe40005000000 */
[-C--:B------:R-:W-:Y:S01]  /*cef0*/  ISETP.GE.AND P4, PT, R29, R48.reuse, PT ;  /* 0x000000301d00720c */ /* 0x080fe20003f86270 */
[----:B------:R-:W-:Y:S01]  /*cf00*/  FMUL.FTZ R23, R23, c[0x0][0x2ec] ;  /* 0x0000bb0017177a20 */ /* 0x000fe20000410000 */
[-C--:B------:R-:W-:Y:S01]  /*cf10*/  ISETP.GE.AND P0, PT, R28, R103.reuse, PT ;  /* 0x000000671c00720c */ /* 0x080fe20003f06270 */
[----:B------:R-:W-:Y:S01]  /*cf20*/  FMUL.FTZ R20, R20, c[0x0][0x2ec] ;  /* 0x0000bb0014147a20 */ /* 0x000fe20000410000 */
[CC--:B------:R-:W-:Y:S01]  /*cf30*/  ISETP.GE.AND P6, PT, R5.reuse, R48.reuse, PT ;  /* 0x000000300500720c */ /* 0x0c0fe20003fc6270 */
[----:B------:R-:W-:Y:S01]  /*cf40*/  MUFU.TANH R62, R55 ;  /* 0x00000037003e7308 */ /* 0x000fe20000002400 */
[-C--:B------:R-:W-:Y:S01]  /*cf50*/  ISETP.GE.AND P1, PT, R5, R103.reuse, PT ;  /* 0x000000670500720c */ /* 0x080fe20003f26270 */
[----:B------:R-:W-:Y:S01]  /*cf60*/  FMUL.FTZ R21, R21, c[0x0][0x2ec] ;  /* 0x0000bb0015157a20 */ /* 0x000fe20000410000 */
[----:B------:R-:W-:Y:S01]  /*cf70*/  ISETP.GE.AND P5, PT, R4, R48, PT ;  /* 0x000000300400720c */ /* 0x000fe20003fa6270 */
[----:B------:R-:W-:Y:S01]  /*cf80*/  FMUL.FTZ R22, R22, c[0x0][0x2ec] ;  /* 0x0000bb0016167a20 */ /* 0x000fe20000410000 */
[----:B------:R-:W-:Y:S01]  /*cf90*/  ISETP.GE.AND P2, PT, R4, R103, PT ;  /* 0x000000670400720c */ /* 0x000fe20003f46270 */
[----:B------:R-:W-:Y:S01]  /*cfa0*/  FMUL.FTZ R16, R16, c[0x0][0x2ec] ;  /* 0x0000bb0010107a20 */ /* 0x000fe20000410000 */
[C---:B------:R-:W-:Y:S01]  /*cfb0*/  IADD3 R5, R40.reuse, 0x51, RZ ;  /* 0x0000005128057810 */ /* 0x040fe20007ffe0ff */
[----:B------:R-:W2:Y:S01]  /*cfc0*/  MUFU.TANH R30, R23 ;  /* 0x00000017001e7308 */ /* 0x000ea20000002400 */
[----:B------:R-:W-:Y:S01]  /*cfd0*/  IADD3 R4, R40, 0x58, RZ ;  /* 0x0000005828047810 */ /* 0x000fe20007ffe0ff */
[----:B------:R-:W-:Y:S01]  /*cfe0*/  FMUL.FTZ R17, R17, c[0x0][0x2ec] ;  /* 0x0000bb0011117a20 */ /* 0x000fe20000410000 */
[----:B------:R-:W-:Y:S01]  /*cff0*/  FSEL R63, R83, -INF , !P3 ;  /* 0xff800000533f7808 */ /* 0x000fe20005800000 */
[----:B------:R-:W-:Y:S01]  /*d000*/  FMUL.FTZ R18, R18, c[0x0][0x2ec] ;  /* 0x0000bb0012127a20 */ /* 0x000fe20000410000 */
[----:B------:R-:W-:Y:S01]  /*d010*/  FSEL R119, R119, -INF , !P4 ;  /* 0xff80000077777808 */ /* 0x000fe20006000000 */
[----:B------:R-:W-:Y:S01]  /*d020*/  FMUL.FTZ R19, R19, c[0x0][0x2ec] ;  /* 0x0000bb0013137a20 */ /* 0x000fe20000410000 */
[----:B------:R-:W-:Y:S01]  /*d030*/  FSEL R126, R126, -INF , !P0 ;  /* 0xff8000007e7e7808 */ /* 0x000fe20004000000 */
[----:B------:R-:W1:Y:S01]  /*d040*/  MUFU.TANH R55, R25 ;  /* 0x0000001900377308 */ /* 0x000e620000002400 */
[----:B------:R-:W-:-:S02]  /*d050*/  FSEL R117, R117, -INF , !P6 ;  /* 0xff80000075757808 */ /* 0x000fc40007000000 */
[----:B------:R-:W-:Y:S02]  /*d060*/  FSEL R124, R124, -INF , !P1 ;  /* 0xff8000007c7c7808 */ /* 0x000fe40004800000 */
[-C--:B------:R-:W-:Y:S02]  /*d070*/  ISETP.GE.AND P3, PT, R28, R48.reuse, PT ;  /* 0x000000301c00720c */ /* 0x080fe40003f66270 */
[CC--:B------:R-:W-:Y:S01]  /*d080*/  ISETP.GE.AND P4, PT, R5.reuse, R48.reuse, PT ;  /* 0x000000300500720c */ /* 0x0c0fe20003f86270 */
[----:B------:R-:W1:Y:S01]  /*d090*/  MUFU.TANH R58, R27 ;  /* 0x0000001b003a7308 */ /* 0x000e620000002400 */
[-C--:B------:R-:W-:Y:S02]  /*d0a0*/  ISETP.GE.AND P0, PT, R5, R103.reuse, PT ;  /* 0x000000670500720c */ /* 0x080fe40003f06270 */
[C---:B------:R-:W-:Y:S02]  /*d0b0*/  ISETP.GE.AND P6, PT, R4.reuse, R48, PT ;  /* 0x000000300400720c */ /* 0x040fe40003fc6270 */
[----:B------:R-:W-:-:S02]  /*d0c0*/  ISETP.GE.AND P1, PT, R4, R103, PT ;  /* 0x000000670400720c */ /* 0x000fc40003f26270 */
[C---:B------:R-:W-:Y:S01]  /*d0d0*/  IADD3 R5, R40.reuse, 0x59, RZ ;  /* 0x0000005928057810 */ /* 0x040fe20007ffe0ff */
[----:B------:R-:W1:Y:S01]  /*d0e0*/  MUFU.TANH R47, R20 ;  /* 0x00000014002f7308 */ /* 0x000e620000002400 */
[----:B------:R-:W-:Y:S02]  /*d0f0*/  IADD3 R4, R40, 0x60, RZ ;  /* 0x0000006028047810 */ /* 0x000fe40007ffe0ff */
[----:B------:R-:W-:Y:S02]  /*d100*/  FSEL R107, R41, -INF , !P3 ;  /* 0xff800000296b7808 */ /* 0x000fe40005800000 */
[----:B------:R-:W-:Y:S02]  /*d110*/  FSEL R113, R113, -INF , !P5 ;  /* 0xff80000071717808 */ /* 0x000fe40006800000 */
[----:B------:R-:W-:Y:S01]  /*d120*/  FSEL R111, R36, -INF , !P4 ;  /* 0xff800000246f7808 */ /* 0x000fe20006000000 */
[----:B------:R-:W1:Y:S01]  /*d130*/  MUFU.TANH R61, R61 ;  /* 0x0000003d003d7308 */ /* 0x000e620000002400 */
[----:B------:R-:W-:-:S02]  /*d140*/  FSEL R118, R118, -INF , !P0 ;  /* 0xff80000076767808 */ /* 0x000fc40004000000 */
[CC--:B------:R-:W-:Y:S02]  /*d150*/  ISETP.GE.AND P5, PT, R5.reuse, R48.reuse, PT ;  /* 0x000000300500720c */ /* 0x0c0fe40003fa6270 */
[-C--:B------:R-:W-:Y:S02]  /*d160*/  ISETP.GE.AND P3, PT, R5, R103.reuse, PT ;  /* 0x000000670500720c */ /* 0x080fe40003f66270 */
[C---:B------:R-:W-:Y:S01]  /*d170*/  ISETP.GE.AND P4, PT, R4.reuse, R48, PT ;  /* 0x000000300400720c */ /* 0x040fe20003f86270 */
[----:B------:R-:W1:Y:S01]  /*d180*/  MUFU.TANH R60, R26 ;  /* 0x0000001a003c7308 */ /* 0x000e620000002400 */
[----:B------:R-:W-:Y:S02]  /*d190*/  ISETP.GE.AND P0, PT, R4, R103, PT ;  /* 0x000000670400720c */ /* 0x000fe40003f06270 */
[C---:B------:R-:W-:Y:S02]  /*d1a0*/  IADD3 R4, R40.reuse, 0x68, RZ ;  /* 0x0000006828047810 */ /* 0x040fe40007ffe0ff */
[----:B------:R-:W-:-:S02]  /*d1b0*/  IADD3 R5, R40, 0x61, RZ ;  /* 0x0000006128057810 */ /* 0x000fc40007ffe0ff */
[----:B-----5:R-:W-:Y:S01]  /*d1c0*/  FSEL R109, R109, -INF , !P5 ;  /* 0xff8000006d6d7808 */ /* 0x020fe20006800000 */
[----:B------:R-:W-:Y:S01]  /*d1d0*/  MUFU.TANH R45, R21 ;  /* 0x00000015002d7308 */ /* 0x000fe20000002400 */
[----:B------:R-:W-:Y:S02]  /*d1e0*/  FSEL R110, R110, -INF , !P3 ;  /* 0xff8000006e6e7808 */ /* 0x000fe40005800000 */
[C---:B------:R-:W-:Y:S02]  /*d1f0*/  ISETP.GE.AND P5, PT, R4.reuse, R48, PT ;  /* 0x000000300400720c */ /* 0x040fe40003fa6270 */
[----:B------:R-:W-:Y:S02]  /*d200*/  ISETP.GE.AND P3, PT, R4, R103, PT ;  /* 0x000000670400720c */ /* 0x000fe40003f66270 */
[----:B------:R-:W-:Y:S01]  /*d210*/  IADD3 R4, R40, 0x70, RZ ;  /* 0x0000007028047810 */ /* 0x000fe20007ffe0ff */
[----:B------:R-:W5:Y:S01]  /*d220*/  MUFU.TANH R34, R22 ;  /* 0x0000001600227308 */ /* 0x000f620000002400 */
[----:B------:R-:W-:-:S02]  /*d230*/  FSEL R120, R120, -INF , !P2 ;  /* 0xff80000078787808 */ /* 0x000fc40005000000 */
[----:B------:R-:W-:Y:S02]  /*d240*/  FSEL R115, R115, -INF , !P6 ;  /* 0xff80000073737808 */ /* 0x000fe40007000000 */
[C---:B------:R-:W-:Y:S02]  /*d250*/  ISETP.GE.AND P6, PT, R5.reuse, R48, PT ;  /* 0x000000300500720c */ /* 0x040fe40003fc6270 */
[----:B------:R-:W-:Y:S01]  /*d260*/  ISETP.GE.AND P2, PT, R5, R103, PT ;  /* 0x000000670500720c */ /* 0x000fe20003f46270 */
[----:B------:R-:W2:Y:S01]  /*d270*/  MUFU.TANH R43, R16 ;  /* 0x00000010002b7308 */ /* 0x000ea20000002400 */
[C---:B------:R-:W-:Y:S02]  /*d280*/  IADD3 R6, R40.reuse, 0x71, RZ ;  /* 0x0000007128067810 */ /* 0x040fe40007ffe0ff */
[----:B------:R-:W-:Y:S02]  /*d290*/  IADD3 R5, R40, 0x69, RZ ;  /* 0x0000006928057810 */ /* 0x000fe40007ffe0ff */
[----:B---3--:R-:W-:-:S02]  /*d2a0*/  FSEL R64, R64, -INF , !P0 ;  /* 0xff80000040407808 */ /* 0x008fc40004000000 */
[-C--:B------:R-:W-:Y:S01]  /*d2b0*/  ISETP.GE.AND P0, PT, R4, R48.reuse, PT ;  /* 0x000000300400720c */ /* 0x080fe20003f06270 */
[----:B------:R-:W-:Y:S01]  /*d2c0*/  MUFU.TANH R41, R17 ;  /* 0x0000001100297308 */ /* 0x000fe20000002400 */
[----:B-1----:R-:W-:Y:S02]  /*d2d0*/  FSEL R59, R59, -INF , !P5 ;  /* 0xff8000003b3b7808 */ /* 0x002fe40006800000 */
[----:B----4-:R-:W-:Y:S02]  /*d2e0*/  FSEL R112, R112, -INF , !P1 ;  /* 0xff80000070707808 */ /* 0x010fe40004800000 */
[----:B------:R-:W-:Y:S02]  /*d2f0*/  FSEL R65, R65, -INF , !P4 ;  /* 0xff80000041417808 */ /* 0x000fe40006000000 */
[----:B------:R-:W-:Y:S01]  /*d300*/  ISETP.GE.AND P5, PT, R6, R103, PT ;  /* 0x000000670600720c */ /* 0x000fe20003fa6270 */
[----:B------:R-:W1:Y:S01]  /*d310*/  MUFU.TANH R24, R18 ;  /* 0x0000001200187308 */ /* 0x000e620000002400 */
[----:B------:R-:W-:-:S02]  /*d320*/  ISETP.GE.AND P4, PT, R5, R48, PT ;  /* 0x000000300500720c */ /* 0x000fc40003f86270 */
[----:B------:R-:W-:Y:S02]  /*d330*/  ISETP.GE.AND P1, PT, R5, R103, PT ;  /* 0x000000670500720c */ /* 0x000fe40003f26270 */
[----:B------:R-:W-:Y:S02]  /*d340*/  P2R R5, PR, RZ, 0x1 ;  /* 0x00000001ff057803 */ /* 0x000fe40000000000 */
[----:B--2---:R-:W-:Y:S01]  /*d350*/  FSEL R30, R30, -INF , !P5 ;  /* 0xff8000001e1e7808 */ /* 0x004fe20006800000 */
[----:B------:R-:W2:Y:S01]  /*d360*/  MUFU.TANH R20, R19 ;  /* 0x0000001300147308 */ /* 0x000ea20000002400 */
[----:B------:R-:W-:Y:S02]  /*d370*/  FSEL R55, R55, -INF , !P4 ;  /* 0xff80000037377808 */ /* 0x000fe40006000000 */
[----:B------:R-:W-:Y:S01]  /*d380*/  ISETP.GE.AND P5, PT, R50, 0x2, PT ;  /* 0x000000023200780c */ /* 0x000fe20003fa6270 */
[----:B------:R-:W-:Y:S01]  /*d390*/  BAR.SYNC.DEFER_BLOCKING 0x0 ;  /* 0x0000000000007b1d */ /* 0x000fe20000010000 */
[----:B------:R-:W-:-:S02]  /*d3a0*/  ISETP.NE.AND P4, PT, R5, RZ, PT ;  /* 0x000000ff0500720c */ /* 0x000fc40003f85270 */
[----:B------:R-:W-:Y:S02]  /*d3b0*/  FSEL R62, R62, -INF , !P2 ;  /* 0xff8000003e3e7808 */ /* 0x000fe40005000000 */
[----:B------:R-:W-:Y:S02]  /*d3c0*/  ISETP.GE.AND P0, PT, R4, R103, PT ;  /* 0x000000670400720c */ /* 0x000fe40003f06270 */
[----:B------:R-:W-:Y:S02]  /*d3d0*/  FSEL R58, R58, -INF , !P1 ;  /* 0xff8000003a3a7808 */ /* 0x000fe40004800000 */
[----:B------:R-:W-:Y:S02]  /*d3e0*/  FSEL R47, R47, -INF , !P4 ;  /* 0xff8000002f2f7808 */ /* 0x000fe40006000000 */
[----:B------:R-:W-:Y:S02]  /*d3f0*/  IADD3 R4, R40, 0x78, RZ ;  /* 0x0000007828047810 */ /* 0x000fe40007ffe0ff */
[----:B------:R-:W-:-:S02]  /*d400*/  ISETP.GE.AND P2, PT, R6, R48, PT ;  /* 0x000000300600720c */ /* 0x000fc40003f46270 */
[C---:B------:R-:W-:Y:S02]  /*d410*/  ISETP.GE.AND P4, PT, R40.reuse, R48, PT ;  /* 0x000000302800720c */ /* 0x040fe40003f86270 */
[C---:B------:R-:W-:Y:S02]  /*d420*/  ISETP.GE.AND P1, PT, R40.reuse, R103, PT ;  /* 0x000000672800720c */ /* 0x040fe40003f26270 */
[----:B------:R-:W-:Y:S02]  /*d430*/  IADD3 R40, R40, 0x79, RZ ;  /* 0x0000007928287810 */ /* 0x000fe40007ffe0ff */
[----:B------:R-:W-:Y:S02]  /*d440*/  FSEL R61, R61, -INF , !P6 ;  /* 0xff8000003d3d7808 */ /* 0x000fe40007000000 */
[----:B------:R-:W-:Y:S02]  /*d450*/  FSEL R60, R60, -INF , !P3 ;  /* 0xff8000003c3c7808 */ /* 0x000fe40005800000 */
[----:B-----5:R-:W-:-:S02]  /*d460*/  FSEL R34, R34, -INF , !P0 ;  /* 0xff80000022227808 */ /* 0x020fc40004000000 */
[----:B------:R-:W-:Y:S02]  /*d470*/  FSEL R45, R45, -INF , !P2 ;  /* 0xff8000002d2d7808 */ /* 0x000fe40005000000 */
[CC--:B------:R-:W-:Y:S02]  /*d480*/  ISETP.GE.AND P6, PT, R4.reuse, R48.reuse, PT ;  /* 0x000000300400720c */ /* 0x0c0fe40003fc6270 */
[-C--:B------:R-:W-:Y:S02]  /*d490*/  ISETP.GE.AND P3, PT, R4, R103.reuse, PT ;  /* 0x000000670400720c */ /* 0x080fe40003f66270 */
[C---:B------:R-:W-:Y:S02]  /*d4a0*/  ISETP.GE.AND P2, PT, R40.reuse, R48, PT ;  /* 0x000000302800720c */ /* 0x040fe40003f46270 */
[----:B------:R-:W-:Y:S02]  /*d4b0*/  ISETP.GE.AND P0, PT, R40, R103, PT ;  /* 0x000000672800720c */ /* 0x000fe40003f06270 */
[----:B------:R-:W-:-:S02]  /*d4c0*/  FSEL R43, R43, -INF , !P6 ;  /* 0xff8000002b2b7808 */ /* 0x000fc40007000000 */
[----:B------:R-:W-:Y:S02]  /*d4d0*/  IADD3 R102, R164, 0x3800, RZ ;  /* 0x00003800a4667810 */ /* 0x000fe40007ffe0ff */
[----:B-1----:R-:W-:Y:S02]  /*d4e0*/  FSEL R24, R24, -INF , !P3 ;  /* 0xff80000018187808 */ /* 0x002fe40005800000 */
[----:B------:R-:W-:Y:S02]  /*d4f0*/  FSEL R0, R0, -INF , !P4 ;  /* 0xff80000000007808 */ /* 0x000fe40006000000 */
[----:B------:R-:W-:Y:S02]  /*d500*/  FSEL R66, R66, -INF , !P1 ;  /* 0xff80000042427808 */ /* 0x000fe40004800000 */
[----:B------:R-:W-:Y:S02]  /*d510*/  FSEL R41, R41, -INF , !P2 ;  /* 0xff80000029297808 */ /* 0x000fe40005000000 */
        /* <DEDUP_REMOVED lines=62> */
.L_x_6734:
[----:B------:R-:W-:-:S05]  /*d900*/  IMAD.MOV.U32 R4, RZ, RZ, c[0x0][0x198] ;  /* 0x00006600ff047624 */ /* 0x000fca00078e00ff */
[----:B------:R-:W-:-:S04]  /*d910*/  LEA R4, -R4, RZ, 0x7 ;  /* 0x000000ff04047211 */ /* 0x000fc800078e39ff */
[----:B------:R-:W-:Y:S02]  /*d920*/  SHF.R.S32.HI R2, RZ, 0x1f, R4 ;  /* 0x0000001fff027819 */ /* 0x000fe40000011404 */
.L_x_6735:
        /* <DEDUP_REMOVED lines=33> */
.L_x_6733:
        /* <DEDUP_REMOVED lines=93> */
[----:B------:R-:W1:Y:S01]  /*e110*/  LDSM.16.MT88.4 R84, [R160+0x6000] ;  /* 0x00600000a054783b */ /* 0x000e620000004200 */
[----:B------:R-:W2:Y:S01]  /*e120*/  MUFU.EX2 R37, R37 ;  /* 0x0000002500257308 */ /* 0x000ea20000000800 */
[--C-:B------:R-:W-:Y:S02]  /*e130*/  FFMA.FTZ R40, R66, c[0x0][0x23c], -R21.reuse ;  /* 0x00008f0042287a23 */ /* 0x100fe40000010815 */
[--C-:B------:R-:W-:Y:S02]  /*e140*/  FFMA.FTZ R35, R96, c[0x0][0x23c], -R21.reuse ;  /* 0x00008f0060237a23 */ /* 0x100fe40000010815 */
[--C-:B------:R-:W-:Y:S02]  /*e150*/  FFMA.FTZ R38, R98, c[0x0][0x23c], -R21.reuse ;  /* 0x00008f0062267a23 */ /* 0x100fe40000010815 */
[----:B------:R-:W-:Y:S01]  /*e160*/  FFMA.FTZ R29, R68, c[0x0][0x23c], -R21 ;  /* 0x00008f00441d7a23 */ /* 0x000fe20000010815 */
        /* <DEDUP_REMOVED lines=25> */
[----:B------:R-:W3:Y:S01]  /*e300*/  MUFU.EX2 R29, R29 ;  /* 0x0000001d001d7308 */ /* 0x000ee20000000800 */
        /* <DEDUP_REMOVED lines=9> */
[----:B---3--:R-:W-:Y:S01]  /*e3a0*/  F2FP.BF16.PACK_AB R71, R29, R38 ;  /* 0x000000261d47723e */ /* 0x008fe200000010ff */
        /* <DEDUP_REMOVED lines=36> */
[----:B------:R-:W3:Y:S01]  /*e5f0*/  MUFU.EX2 R22, R22 ;  /* 0x0000001600167308 */ /* 0x000ee20000000800 */
[----:B------:R-:W-:-:S02]  /*e600*/  FADD.FTZ R38, R38, R35 ;  /* 0x0000002326267221 */ /* 0x000fc40000010000 */
[--C-:B------:R-:W-:Y:S02]  /*e610*/  FFMA.FTZ R34, R34, c[0x0][0x23c], -R21.reuse ;  /* 0x00008f0022227a23 */ /* 0x100fe40000010815 */
[----:B------:R-:W-:Y:S01]  /*e620*/  FADD.FTZ R38, R29, R38 ;  /* 0x000000261d267221 */ /* 0x000fe20000010000 */
[C---:B------:R-:W-:Y:S01]  /*e630*/  HMMA.16816.F32.BF16 R72, R68.reuse, R4, RZ ;  /* 0x000000044448723c */ /* 0x040fe200000418ff */
[--C-:B------:R-:W-:Y:S01]  /*e640*/  FFMA.FTZ R30, R30, c[0x0][0x23c], -R21.reuse ;  /* 0x00008f001e1e7a23 */ /* 0x100fe20000010815 */
[----:B------:R-:W-:Y:S01]  /*e650*/  MUFU.EX2 R42, R42 ;  /* 0x0000002a002a7308 */ /* 0x000fe20000000800 */
[----:B------:R-:W-:Y:S02]  /*e660*/  FFMA.FTZ R24, R24, c[0x0][0x23c], -R21 ;  /* 0x00008f0018187a23 */ /* 0x000fe40000010815 */
[----:B------:R-:W-:Y:S02]  /*e670*/  FFMA.FTZ R47, R47, c[0x0][0x23c], -R52 ;  /* 0x00008f002f2f7a23 */ /* 0x000fe40000010834 */
[----:B--2---:R-:W-:Y:S01]  /*e680*/  F2FP.BF16.PACK_AB R4, R25, R32 ;  /* 0x000000201904723e */ /* 0x004fe200000010ff */
[----:B------:R-:W-:Y:S01]  /*e690*/  HMMA.16816.F32.BF16 R68, R68, R6, RZ ;  /* 0x000000064444723c */ /* 0x000fe200000418ff */
[----:B-1----:R-:W-:Y:S01]  /*e6a0*/  F2FP.BF16.PACK_AB R5, R28, R31 ;  /* 0x0000001f1c05723e */ /* 0x002fe200000010ff */
[----:B------:R-:W1:Y:S01]  /*e6b0*/  MUFU.EX2 R3, R3 ;  /* 0x0000000300037308 */ /* 0x000e620000000800 */
[----:B------:R-:W-:-:S02]  /*e6c0*/  FADD.FTZ R31, R31, R38 ;  /* 0x000000261f1f7221 */ /* 0x000fc40000010000 */
[----:B------:R-:W-:Y:S02]  /*e6d0*/  FFMA.FTZ R58, R45, c[0x0][0x23c], -R52 ;  /* 0x00008f002d3a7a23 */ /* 0x000fe40000010834 */
[----:B------:R-:W-:Y:S01]  /*e6e0*/  F2FP.BF16.PACK_AB R6, R23, R26 ;  /* 0x0000001a1706723e */ /* 0x000fe200000010ff */
[----:B------:R-:W-:Y:S01]  /*e6f0*/  FADD.FTZ R28, R28, R31 ;  /* 0x0000001f1c1c7221 */ /* 0x000fe20000010000 */
[----:B---3--:R-:W-:Y:S01]  /*e700*/  F2FP.BF16.PACK_AB R7, R22, R27 ;  /* 0x0000001b1607723e */ /* 0x008fe200000010ff */
[----:B------:R-:W-:Y:S01]  /*e710*/  MUFU.EX2 R39, R39 ;  /* 0x0000002700277308 */ /* 0x000fe20000000800 */
[----:B------:R-:W-:Y:S02]  /*e720*/  FFMA.FTZ R21, R20, c[0x0][0x23c], -R21 ;  /* 0x00008f0014157a23 */ /* 0x000fe40000010815 */
[----:B------:R-:W-:Y:S02]  /*e730*/  FADD.FTZ R27, R27, R28 ;  /* 0x0000001c1b1b7221 */ /* 0x000fe40000010000 */
[--C-:B------:R-:W-:Y:S01]  /*e740*/  FFMA.FTZ R43, R43, c[0x0][0x23c], -R52.reuse ;  /* 0x00008f002b2b7a23 */ /* 0x100fe20000010834 */
[----:B------:R-:W-:Y:S01]  /*e750*/  HMMA.16816.F32.BF16 R96, R4, R8, R96 ;  /* 0x000000080460723c */ /* 0x000fe20000041860 */
        /* <DEDUP_REMOVED lines=269> */
.L_x_6737:
[----:B------:R-:W-:-:S05]  /*f830*/  IMAD.MOV.U32 R3, RZ, RZ, c[0x0][0x1a0] ;  /* 0x00006800ff037624 */ /* 0x000fca00078e00ff */
[----:B------:R-:W-:-:S04]  /*f840*/  LEA R3, -R3, RZ, 0x7 ;  /* 0x000000ff03037211 */ /* 0x000fc800078e39ff */
[----:B------:R-:W-:Y:S02]  /*f850*/  SHF.R.S32.HI R4, RZ, 0x1f, R3 ;  /* 0x0000001fff047819 */ /* 0x000fe40000011403 */
.L_x_6738:
[----:B------:R-:W-:Y:S01]  /*f860*/  ULDC.64 UR4, c[0x0][0x1a0] ;  /* 0x0000680000047ab9 */ /* 0x000fe20000000a00 */
[C---:B------:R-:W-:Y:S01]  /*f870*/  LEA R172, P0, R3.reuse, R172, 0x1 ;  /* 0x000000ac03ac7211 */ /* 0x040fe200078008ff */
[----:B------:R-:W-:Y:S02]  /*f880*/  USHF.L.U32 UR9, UR4, 0x5, URZ ;  /* 0x0000000504097899 */ /* 0x000fe4000800063f */
[----:B------:R-:W-:Y:S01]  /*f890*/  UMOV UR8, 0x5 ;  /* 0x0000000500087882 */ /* 0x000fe20000000000 */
[----:B------:R-:W-:Y:S01]  /*f8a0*/  LEA.HI.X R173, R3, R173, R4, 0x1, P0 ;  /* 0x000000ad03ad7211 */ /* 0x000fe200000f0c04 */
[----:B------:R-:W-:Y:S02]  /*f8b0*/  USHF.L.U64.HI UR5, UR4, UR8, UR5 ;  /* 0x0000000804057299 */ /* 0x000fe40008010205 */
[----:B------:R-:W-:Y:S02]  /*f8c0*/  IADD3 R10, P0, R172, UR9, RZ ;  /* 0x00000009ac0a7c10 */ /* 0x000fe4000ff1e0ff */
[----:B------:R-:W-:Y:S01]  /*f8d0*/  @!PT LDS RZ, [RZ] ;  /* 0x00000000fffff984 */ /* 0x000fe20000000800 */
[----:B------:R-:W-:Y:S01]  /*f8e0*/  @!PT LDS RZ, [RZ] ;  /* 0x00000000fffff984 */ /* 0x000fe20000000800 */
[----:B------:R-:W-:Y:S01]  /*f8f0*/  @!PT LDS RZ, [RZ] ;  /* 0x00000000fffff984 */ /* 0x000fe20000000800 */
[----:B------:R1:W-:Y:S02]  /*f900*/  LDGSTS.E.BYPASS.LTC128B.128 [R177+0x6000], [R172.64] ;  /* 0x06000000acb17fae */ /* 0x0003e4000b901d46 */
        /* <DEDUP_REMOVED lines=24> */
[----:B------:R-:W3:Y:S04]  /*fa90*/  LDSM.16.M88.4 R32, [R167+0x2000] ;  /* 0x00200000a720783b */ /* 0x000ee80000000200 */
[----:B------:R-:W-:Y:S04]  /*faa0*/  LDSM.16.M88.4 R40, [R166] ;  /* 0x00000000a628783b */ /* 0x000fe80000000200 */
[----:B------:R-:W3:Y:S04]  /*fab0*/  LDSM.16.M88.4 R52, [R161+0x2800] ;  /* 0x00280000a134783b */ /* 0x000ee80000000200 */
[----:B------:R-:W3:Y:S04]  /*fac0*/  LDSM.16.M88.4 R44, [R161+0x3000] ;  /* 0x00300000a12c783b */ /* 0x000ee80000000200 */
[----:B--2---:R-:W2:Y:S04]  /*fad0*/  LDSM.16.M88.4 R8, [R167+0x3800] ;  /* 0x00380000a708783b */ /* 0x004ea80000000200 */
[----:B------:R-:W4:Y:S04]  /*fae0*/  LDSM.16.M88.4 R116, [R167+0x4000] ;  /* 0x00400000a774783b */ /* 0x000f280000000200 */
[----:B------:R-:W2:Y:S04]  /*faf0*/  LDSM.16.M88.4 R108, [R167+0x4800] ;  /* 0x00480000a76c783b */ /* 0x000ea80000000200 */
[----:B------:R-:W2:Y:S01]  /*fb00*/  LDSM.16.M88.4 R64, [R167+0x5000] ;  /* 0x00500000a740783b */ /* 0x000ea20000000200 */
[C---:B-1----:R-:W-:Y:S03]  /*fb10*/  HMMA.16816.F32.BF16 R28, R56.reuse, R24, RZ ;  /* 0x00000018381c723c */ /* 0x042fe600000418ff */
[----:B------:R-:W1:Y:S04]  /*fb20*/  LDSM.16.M88.4 R124, [R167+0x5800] ;  /* 0x00580000a77c783b */ /* 0x000e680000000200 */
[----:B------:R-:W1:Y:S01]  /*fb30*/  LDSM.16.M88.4 R120, [R161+0x2000] ;  /* 0x00200000a178783b */ /* 0x000e620000000200 */
[C---:B-----5:R-:W-:Y:S03]  /*fb40*/  HMMA.16816.F32.BF16 R20, R56.reuse, R16, RZ ;  /* 0x000000103814723c */ /* 0x060fe600000418ff */
[----:B------:R-:W5:Y:S04]  /*fb50*/  LDSM.16.M88.4 R128, [R161+0x3800] ;  /* 0x00380000a180783b */ /* 0x000f680000000200 */
[----:B------:R-:W-:Y:S01]  /*fb60*/  LDSM.16.M88.4 R132, [R154] ;  /* 0x000000009a84783b */ /* 0x000fe20000000200 */
[C---:B------:R-:W-:Y:S03]  /*fb70*/  HMMA.16816.F32.BF16 R24, R56.reuse, R26, RZ ;  /* 0x0000001a3818723c */ /* 0x040fe600000418ff */
[----:B------:R-:W0:Y:S05]  /*fb80*/  LDGDEPBAR ;  /* 0x00000000000079af */ /* 0x000e2a0000000000 */
[C---:B------:R-:W-:Y:S08]  /*fb90*/  HMMA.16816.F32.BF16 R16, R56.reuse, R18, RZ ;  /* 0x000000123810723c */ /* 0x040ff000000418ff */
[C---:B---3--:R-:W-:Y:S08]  /*fba0*/  HMMA.16816.F32.BF16 R36, R56.reuse, R32, RZ ;  /* 0x000000203824723c */ /* 0x048ff000000418ff */
[----:B------:R-:W-:Y:S08]  /*fbb0*/  HMMA.16816.F32.BF16 R32, R56, R34, RZ ;  /* 0x000000223820723c */ /* 0x000ff000000418ff */
[C---:B------:R-:W-:Y:S08]  /*fbc0*/  HMMA.16816.F32.BF16 R28, R40.reuse, R52, R28 ;  /* 0x00000034281c723c */ /* 0x040ff0000004181c */
[C---:B------:R-:W-:Y:S01]  /*fbd0*/  HMMA.16816.F32.BF16 R24, R40.reuse, R54, R24 ;  /* 0x000000362818723c */ /* 0x040fe20000041818 */
[----:B------:R-:W3:Y:S07]  /*fbe0*/  LDSM.16.M88.4 R52, [R161+0x5000] ;  /* 0x00500000a134783b */ /* 0x000eee0000000200 */
[C---:B------:R-:W-:Y:S08]  /*fbf0*/  HMMA.16816.F32.BF16 R20, R40.reuse, R44, R20 ;  /* 0x0000002c2814723c */ /* 0x040ff00000041814 */
[----:B------:R-:W-:Y:S01]  /*fc00*/  HMMA.16816.F32.BF16 R16, R40, R46, R16 ;  /* 0x0000002e2810723c */ /* 0x000fe20000041810 */
[----:B------:R-:W1:Y:S07]  /*fc10*/  LDSM.16.M88.4 R44, [R161+0x5800] ;  /* 0x00580000a12c783b */ /* 0x000e6e0000000200 */
[C---:B--2---:R-:W-:Y:S08]  /*fc20*/  HMMA.16816.F32.BF16 R12, R56.reuse, R8, RZ ;  /* 0x00000008380c723c */ /* 0x044ff000000418ff */
[C---:B----4-:R-:W-:Y:S08]  /*fc30*/  HMMA.16816.F32.BF16 R4, R56.reuse, R116, RZ ;  /* 0x000000743804723c */ /* 0x050ff000000418ff */
        /* <DEDUP_REMOVED lines=8> */
[----:B------:R-:W-:Y:S07]  /*fcc0*/  LDSM.16.M88.4 R124, [R161+0x4000] ;  /* 0x00400000a17c783b */ /* 0x000fee0000000200 */
[C---:B------:R-:W-:Y:S08]  /*fcd0*/  HMMA.16816.F32.BF16 R36, R40.reuse, R120, R36 ;  /* 0x000000782824723c */ /* 0x040ff00000041824 */
[C---:B------:R-:W-:Y:S01]  /*fce0*/  HMMA.16816.F32.BF16 R32, R40.reuse, R122, R32 ;  /* 0x0000007a2820723c */ /* 0x040fe20000041820 */
[----:B------:R-:W1:Y:S07]  /*fcf0*/  LDSM.16.M88.4 R120, [R161+0x4800] ;  /* 0x00480000a178783b */ /* 0x000e6e0000000200 */
[C---:B-----5:R-:W-:Y:S08]  /*fd00*/  HMMA.16816.F32.BF16 R12, R40.reuse, R128, R12 ;  /* 0x00000080280c723c */ /* 0x060ff0000004180c */
[C---:B------:R-:W-:Y:S01]  /*fd10*/  HMMA.16816.F32.BF16 R8, R40.reuse, R130, R8 ;  /* 0x000000822808723c */ /* 0x040fe20000041808 */
[----:B------:R-:W-:Y:S07]  /*fd20*/  LDSM.16.M88.4 R128, [R165] ;  /* 0x00000000a580783b */ /* 0x000fee0000000200 */
[C---:B---3--:R-:W-:Y:S08]  /*fd30*/  HMMA.16816.F32.BF16 R104, R40.reuse, R52, R104 ;  /* 0x000000342868723c */ /* 0x048ff00000041868 */
        /* <DEDUP_REMOVED lines=8> */
[C---:B------:R-:W-:Y:S08]  /*fdc0*/  HMMA.16816.F32.BF16 R4, R40.reuse, R124, R4 ;  /* 0x0000007c2804723c */ /* 0x040ff00000041804 */
[----:B------:R-:W-:Y:S01]  /*fdd0*/  HMMA.16816.F32.BF16 R116, R40, R126, R116 ;  /* 0x0000007e2874723c */ /* 0x000fe20000041874 */
[----:B------:R-:W4:Y:S04]  /*fde0*/  LDSM.16.M88.4 R40, [R155] ;  /* 0x000000009b28783b */ /* 0x000f280000000200 */
[----:B------:R-:W-:Y:S03]  /*fdf0*/  LDSM.16.M88.4 R124, [R153] ;  /* 0x00000000997c783b */ /* 0x000fe60000000200 */
[C---:B--2---:R-:W-:Y:S08]  /*fe00*/  HMMA.16816.F32.BF16 R28, R128.reuse, R52, R28 ;  /* 0x00000034801c723c */ /* 0x044ff0000004181c */
[C---:B------:R-:W-:Y:S01]  /*fe10*/  HMMA.16816.F32.BF16 R24, R128.reuse, R54, R24 ;  /* 0x000000368018723c */ /* 0x040fe20000041818 */
[----:B------:R-:W-:Y:S07]  /*fe20*/  LDSM.16.M88.4 R52, [R163] ;  /* 0x00000000a334783b */ /* 0x000fee0000000200 */
[C---:B---3--:R-:W-:Y:S08]  /*fe30*/  HMMA.16816.F32.BF16 R20, R128.reuse, R44, R20 ;  /* 0x0000002c8014723c */ /* 0x048ff00000041814 */
[C---:B------:R-:W-:Y:S01]  /*fe40*/  HMMA.16816.F32.BF16 R16, R128.reuse, R46, R16 ;  /* 0x0000002e8010723c */ /* 0x040fe20000041810 */
[----:B------:R-:W2:Y:S07]  /*fe50*/  LDSM.16.M88.4 R44, [R100] ;  /* 0x00000000642c783b */ /* 0x000eae0000000200 */
[C---:B-1----:R-:W-:Y:S08]  /*fe60*/  HMMA.16816.F32.BF16 R36, R128.reuse, R120, R36 ;  /* 0x000000788024723c */ /* 0x042ff00000041824 */
[C---:B------:R-:W-:Y:S01]  /*fe70*/  HMMA.16816.F32.BF16 R32, R128.reuse, R122, R32 ;  /* 0x0000007a8020723c */ /* 0x040fe20000041820 */
[----:B------:R-:W-:Y:S07]  /*fe80*/  LDSM.16.M88.4 R120, [R152] ;  /* 0x000000009878783b */ /* 0x000fee0000000200 */
[C---:B----4-:R-:W-:Y:S08]  /*fe90*/  HMMA.16816.F32.BF16 R12, R128.reuse, R40, R12 ;  /* 0x00000028800c723c */ /* 0x050ff0000004180c */
[C---:B------:R-:W-:Y:S01]  /*fea0*/  HMMA.16816.F32.BF16 R8, R128.reuse, R42, R8 ;  /* 0x0000002a8008723c */ /* 0x040fe20000041808 */
[----:B------:R-:W1:Y:S07]  /*feb0*/  LDSM.16.M88.4 R40, [R100+0x800] ;  /* 0x000800006428783b */ /* 0x000e6e0000000200 */
[----:B------:R-:W-:Y:S08]  /*fec0*/  HMMA.16816.F32.BF16 R4, R128, R132, R4 ;  /* 0x000000848004723c */ /* 0x000ff00000041804 */
[C---:B--2---:R-:W-:Y:S08]  /*fed0*/  HMMA.16816.F32.BF16 R36, R52.reuse, R44, R36 ;  /* 0x0000002c3424723c */ /* 0x044ff00000041824 */
[----:B------:R-:W-:Y:S01]  /*fee0*/  HMMA.16816.F32.BF16 R32, R52, R46, R32 ;  /* 0x0000002e3420723c */ /* 0x000fe20000041820 */
[----:B------:R-:W2:Y:S07]  /*fef0*/  LDSM.16.M88.4 R44, [R100+0x1000] ;  /* 0x00100000642c783b */ /* 0x000eae0000000200 */
[----:B------:R-:W-:Y:S08]  /*ff00*/  HMMA.16816.F32.BF16 R116, R128, R134, R116 ;  /* 0x000000868074723c */ /* 0x000ff00000041874 */
[----:B------:R-:W-:Y:S01]  /*ff10*/  FMUL.FTZ R3, R39, c[0x0][0x2ec] ;  /* 0x0000bb0027037a20 */ /* 0x000fe20000410000 */
[----:B-1----:R-:W-:Y:S01]  /*ff20*/  HMMA.16816.F32.BF16 R28, R52, R40, R28 ;  /* 0x00000028341c723c */ /* 0x002fe2000004181c */
[----:B------:R-:W-:-:S04]  /*ff30*/  FMUL.FTZ R37, R37, c[0x0][0x2ec] ;  /* 0x0000bb0025257a20 */ /* 0x000fc80000410000 */
[----:B------:R-:W-:Y:S02]  /*ff40*/  MUFU.TANH R3, R3 ;  /* 0x0000000300037308 */ /* 0x000fe40000002400 */
[----:B------:R-:W-:Y:S01]  /*ff50*/  FMUL.FTZ R40, R36, c[0x0][0x2ec] ;  /* 0x0000bb0024287a20 */ /* 0x000fe20000410000 */
[----:B------:R-:W-:Y:S01]  /*ff60*/  HMMA.16816.F32.BF16 R24, R52, R42, R24 ;  /* 0x0000002a3418723c */ /* 0x000fe20000041818 */
[----:B------:R-:W-:Y:S02]  /*ff70*/  FMUL.FTZ R41, R38, c[0x0][0x2ec] ;  /* 0x0000bb0026297a20 */ /* 0x000fe40000410000 */
[----:B------:R-:W-:Y:S02]  /*ff80*/  FMUL.FTZ R36, R32, c[0x0][0x2ec] ;  /* 0x0000bb0020247a20 */ /* 0x000fe40000410000 */
[----:B------:R-:W-:Y:S01]  /*ff90*/  FMUL.FTZ R39, R33, c[0x0][0x2ec] ;  /* 0x0000bb0021277a20 */ /* 0x000fe20000410000 */
[----:B------:R-:W1:Y:S01]  /*ffa0*/  MUFU.TANH R40, R40 ;  /* 0x0000002800287308 */ /* 0x000e620000002400 */
[----:B------:R-:W-:Y:S01]  /*ffb0*/  FMUL.FTZ R38, R34, c[0x0][0x2ec] ;  /* 0x0000bb0022267a20 */ /* 0x000fe20000410000 */
[----:B------:R-:W-:Y:S01]  /*ffc0*/  HMMA.16816.F32.BF16 R112, R128, R124, R112 ;  /* 0x0000007c8070723c */ /* 0x000fe20000041870 */
[----:B------:R-:W-:-:S02]  /*ffd0*/  FMUL.FTZ R42, R35, c[0x0][0x2ec] ;  /* 0x0000bb00232a7a20 */ /* 0x000fc40000410000 */
[----:B------:R-:W3:Y:S03]  /*ffe0*/  LDSM.16.M88.4 R32, [R100+0x1800] ;  /* 0x001800006420783b */ /* 0x000ee60000000200 */
[----:B------:R-:W4:Y:S02]  /*fff0*/  MUFU.TANH R41, R41 ;  /* 0x0000002900297308 */ /* 0x000f240000002400 */
[C---:B--2---:R-:W-:Y:S01]  /*10000*/  HMMA.16816.F32.BF16 R20, R52.reuse, R44, R20 ;  /* 0x0000002c3414723c */ /* 0x044fe20000041814 */
[----:B------:R-:W-:Y:S02]  /*10010*/  FMUL.FTZ R43, R29, c[0x0][0x2ec] ;  /* 0x0000bb001d2b7a20 */ /* 0x000fe40000410000 */
[----:B------:R-:W-:Y:S02]  /*10020*/  FMUL.FTZ R29, R30, c[0x0][0x2ec] ;  /* 0x0000bb001e1d7a20 */ /* 0x000fe40000410000 */
[----:B------:R-:W-:Y:S01]  /*10030*/  FMUL.FTZ R28, R28, c[0x0][0x2ec] ;  /* 0x0000bb001c1c7a20 */ /* 0x000fe20000410000 */
[----:B------:R-:W2:Y:S01]  /*10040*/  MUFU.TANH R37, R37 ;  /* 0x0000002500257308 */ /* 0x000ea20000002400 */
[----:B------:R-:W-:Y:S01]  /*10050*/  FMUL.FTZ R44, R31, c[0x0][0x2ec] ;  /* 0x0000bb001f2c7a20 */ /* 0x000fe20000410000 */
[----:B------:R-:W-:Y:S01]  /*10060*/  HMMA.16816.F32.BF16 R16, R52, R46, R16 ;  /* 0x0000002e3410723c */ /* 0x000fe20000041810 */
[----:B------:R-:W-:-:S02]  /*10070*/  FMUL.FTZ R30, R24, c[0x0][0x2ec] ;  /* 0x0000bb00181e7a20 */ /* 0x000fc40000410000 */
[----:B------:R-:W-:Y:S02]  /*10080*/  FMUL.FTZ R45, R25, c[0x0][0x2ec] ;  /* 0x0000bb00192d7a20 */ /* 0x000fe40000410000 */
[----:B------:R-:W-:Y:S01]  /*10090*/  FMUL.FTZ R31, R26, c[0x0][0x2ec] ;  /* 0x0000bb001a1f7a20 */ /* 0x000fe20000410000 */
[----:B------:R-:W5:Y:S02]  /*100a0*/  MUFU.TANH R39, R39 ;  /* 0x0000002700277308 */ /* 0x000f640000002400 */
[C---:B------:R-:W-:Y:S06]  /*100b0*/  HMMA.16816.F32.BF16 R108, R128.reuse, R126, R108 ;  /* 0x0000007e806c723c */ /* 0x040fec000004186c */
[----:B------:R-:W1:Y:S02]  /*100c0*/  MUFU.TANH R42, R42 ;  /* 0x0000002a002a7308 */ /* 0x000e640000002400 */
[----:B------:R-:W-:Y:S01]  /*100d0*/  HMMA.16816.F32.BF16 R64, R128, R122, R64 ;  /* 0x0000007a8040723c */ /* 0x000fe20000041840 */
[----:B------:R-:W-:-:S02]  /*100e0*/  FMUL.FTZ R21, R21, c[0x0][0x2ec] ;  /* 0x0000bb0015157a20 */ /* 0x000fc40000410000 */
[----:B------:R-:W-:Y:S02]  /*100f0*/  FMUL.FTZ R23, R23, c[0x0][0x2ec] ;  /* 0x0000bb0017177a20 */ /* 0x000fe40000410000 */
[----:B------:R-:W-:Y:S01]  /*10100*/  FMUL.FTZ R20, R20, c[0x0][0x2ec] ;  /* 0x0000bb0014147a20 */ /* 0x000fe20000410000 */
[----:B------:R-:W1:Y:S01]  /*10110*/  MUFU.TANH R43, R43 ;  /* 0x0000002b002b7308 */ /* 0x000e620000002400 */
[----:B------:R-:W-:Y:S01]  /*10120*/  FMUL.FTZ R22, R22, c[0x0][0x2ec] ;  /* 0x0000bb0016167a20 */ /* 0x000fe20000410000 */
[----:B------:R-:W-:Y:S01]  /*10130*/  HMMA.16816.F32.BF16 R104, R128, R120, R104 ;  /* 0x000000788068723c */ /* 0x000fe20000041868 */
[----:B------:R-:W-:Y:S02]  /*10140*/  FMUL.FTZ R144, R16, c[0x0][0x2ec] ;  /* 0x0000bb0010907a20 */ /* 0x000fe40000410000 */
[----:B------:R-:W-:Y:S02]  /*10150*/  FMUL.FTZ R140, R17, c[0x0][0x2ec] ;  /* 0x0000bb00118c7a20 */ /* 0x000fe40000410000 */
[----:B------:R-:W-:Y:S01]  /*10160*/  FMUL.FTZ R139, R18, c[0x0][0x2ec] ;  /* 0x0000bb00128b7a20 */ /* 0x000fe20000410000 */
[----:B------:R-:W1:Y:S01]  /*10170*/  MUFU.TANH R44, R44 ;  /* 0x0000002c002c7308 */ /* 0x000e620000002400 */
[----:B------:R-:W-:Y:S01]  /*10180*/  FMUL.FTZ R135, R19, c[0x0][0x2ec] ;  /* 0x0000bb0013877a20 */ /* 0x000fe20000410000 */
[C---:B---3--:R-:W-:Y:S01]  /*10190*/  HMMA.16816.F32.BF16 R12, R52.reuse, R32, R12 ;  /* 0x00000020340c723c */ /* 0x048fe2000004180c */
[----:B------:R-:W3:Y:S05]  /*101a0*/  LDSM.16.M88.4 R16, [R100+0x2800] ;  /* 0x002800006410783b */ /* 0x000eea0000000200 */
[----:B------:R-:W1:Y:S01]  /*101b0*/  MUFU.TANH R45, R45 ;  /* 0x0000002d002d7308 */ /* 0x000e620000002400 */
[----:B------:R-:W-:Y:S01]  /*101c0*/  FMUL.FTZ R33, R27, c[0x0][0x2ec] ;  /* 0x0000bb001b217a20 */ /* 0x000fe20000410000 */
[----:B------:R-:W-:Y:S01]  /*101d0*/  HMMA.16816.F32.BF16 R8, R52, R34, R8 ;  /* 0x000000223408723c */ /* 0x000fe20000041808 */
[----:B------:R-:W1:Y:S05]  /*101e0*/  LDSM.16.M88.4 R24, [R100+0x2000] ;  /* 0x002000006418783b */ /* 0x000e6a0000000200 */
[----:B------:R-:W1:Y:S08]  /*101f0*/  MUFU.TANH R33, R33 ;  /* 0x0000002100217308 */ /* 0x000e700000002400 */
[----:B------:R-:W1:Y:S02]  /*10200*/  MUFU.TANH R142, R21 ;  /* 0x00000015008e7308 */ /* 0x000e640000002400 */
[----:B------:R-:W-:-:S02]  /*10210*/  FMUL.FTZ R12, R12, c[0x0][0x2ec] ;  /* 0x0000bb000c0c7a20 */ /* 0x000fc40000410000 */
[----:B------:R-:W-:Y:S02]  /*10220*/  FMUL.FTZ R13, R13, c[0x0][0x2ec] ;  /* 0x0000bb000d0d7a20 */ /* 0x000fe40000410000 */
[----:B------:R-:W-:Y:S02]  /*10230*/  FMUL.FTZ R14, R14, c[0x0][0x2ec] ;  /* 0x0000bb000e0e7a20 */ /* 0x000fe40000410000 */
[----:B------:R-:W-:Y:S01]  /*10240*/  MUFU.TANH R138, R12 ;  /* 0x0000000c008a7308 */ /* 0x000fe20000002400 */
[----:B------:R-:W-:Y:S02]  /*10250*/  FMUL.FTZ R127, R15, c[0x0][0x2ec] ;  /* 0x0000bb000f7f7a20 */ /* 0x000fe40000410000 */
[----:B------:R-:W-:Y:S02]  /*10260*/  FMUL.FTZ R9, R9, c[0x0][0x2ec] ;  /* 0x0000bb0009097a20 */ /* 0x000fe40000410000 */
[----:B------:R-:W-:-:S03]  /*10270*/  FMUL.FTZ R10, R10, c[0x0][0x2ec] ;  /* 0x0000bb000a0a7a20 */ /* 0x000fc60000410000 */
[----:B------:R-:W-:Y:S01]  /*10280*/  MUFU.TANH R136, R13 ;  /* 0x0000000d00887308 */ /* 0x000fe20000002400 */
[C---:B---3--:R-:W-:Y:S07]  /*10290*/  HMMA.16816.F32.BF16 R112, R52.reuse, R16, R112 ;  /* 0x000000103470723c */ /* 0x048fee0000041870 */
[----:B------:R3:W-:Y:S01]  /*102a0*/  MUFU.TANH R133, R14 ;  /* 0x0000000e00857308 */ /* 0x0007e20000002400 */
[----:B------:R-:W-:Y:S01]  /*102b0*/  IMAD.SHL.U32 R16, R182, 0x80, RZ ;  /* 0x00000080b6107824 */ /* 0x000fe200078e00ff */
[----:B-1----:R-:W-:Y:S01]  /*102c0*/  HMMA.16816.F32.BF16 R4, R52, R24, R4 ;  /* 0x000000183404723c */ /* 0x002fe20000041804 */
[----:B------:R-:W-:-:S05]  /*102d0*/  P2R R17, PR, RZ, 0x1 ;  /* 0x00000001ff117803 */ /* 0x000fca0000000000 */
[----:B------:R1:W-:Y:S02]  /*102e0*/  MUFU.TANH R134, R9 ;  /* 0x0000000900867308 */ /* 0x0003e40000002400 */
[C---:B------:R-:W-:Y:S01]  /*102f0*/  HMMA.16816.F32.BF16 R108, R52.reuse, R18, R108 ;  /* 0x00000012346c723c */ /* 0x040fe2000004186c */
[----:B---3--:R-:W3:Y:S05]  /*10300*/  LDSM.16.M88.4 R12, [R100+0x3000] ;  /* 0x00300000640c783b */ /* 0x008eea0000000200 */
[----:B------:R2:W2:Y:S01]  /*10310*/  MUFU.TANH R137, R23 ;  /* 0x0000001700897308 */ /* 0x0004a20000002400 */
[----:B------:R-:W-:Y:S01]  /*10320*/  LOP3.LUT R18, R16, R101, RZ, 0xfc, !PT ;  /* 0x0000006510127212 */ /* 0x000fe200078efcff */
[----:B------:R-:W-:Y:S01]  /*10330*/  HMMA.16816.F32.BF16 R116, R52, R26, R116 ;  /* 0x0000001a3474723c */ /* 0x000fe20000041874 */
[----:B------:R-:W-:-:S02]  /*10340*/  FMUL.FTZ R113, R113, c[0x0][0x2ec] ;  /* 0x0000bb0071717a20 */ /* 0x000fc40000410000 */
[----:B------:R-:W-:Y:S01]  /*10350*/  ISETP.GE.AND P1, PT, R18, R48, PT ;  /* 0x000000301200720c */ /* 0x000fe20003f26270 */
[----:B------:R-:W-:Y:S01]  /*10360*/  FMUL.FTZ R114, R114, c[0x0][0x2ec] ;  /* 0x0000bb0072727a20 */ /* 0x000fe20000410000 */
[----:B------:R-:W-:Y:S01]  /*10370*/  ISETP.GE.AND P0, PT, R18, R103, PT ;  /* 0x000000671200720c */ /* 0x000fe20003f06270 */
[----:B------:R5:W-:Y:S01]  /*10380*/  MUFU.TANH R146, R20 ;  /* 0x0000001400927308 */ /* 0x000be20000002400 */
[----:B------:R-:W-:Y:S01]  /*10390*/  FSEL R40, R40, -INF , !P1 ;  /* 0xff80000028287808 */ /* 0x000fe20004800000 */
[----:B------:R-:W-:Y:S01]  /*103a0*/  FMUL.FTZ R4, R4, c[0x0][0x2ec] ;  /* 0x0000bb0004047a20 */ /* 0x000fe20000410000 */
[----:B----4-:R-:W-:Y:S01]  /*103b0*/  FSEL R41, R41, -INF , !P0 ;  /* 0xff80000029297808 */ /* 0x010fe20004000000 */
[----:B------:R-:W-:Y:S01]  /*103c0*/  FMUL.FTZ R5, R5, c[0x0][0x2ec] ;  /* 0x0000bb0005057a20 */ /* 0x000fe20000410000 */
[----:B-1----:R-:W-:Y:S01]  /*103d0*/  IADD3 R9, R18, 0x11, RZ ;  /* 0x0000001112097810 */ /* 0x002fe20007ffe0ff */
[----:B------:R-:W-:Y:S01]  /*103e0*/  FMUL.FTZ R6, R6, c[0x0][0x2ec] ;  /* 0x0000bb0006067a20 */ /* 0x000fe20000410000 */
[C---:B------:R-:W-:Y:S01]  /*103f0*/  IADD3 R25, R18.reuse, 0x49, RZ ;  /* 0x0000004912197810 */ /* 0x040fe20007ffe0ff */
[----:B------:R1:W-:Y:S01]  /*10400*/  MUFU.TANH R132, R4 ;  /* 0x0000000400847308 */ /* 0x0003e20000002400 */
[----:B------:R-:W-:Y:S01]  /*10410*/  FMUL.FTZ R7, R7, c[0x0][0x2ec] ;  /* 0x0000bb0007077a20 */ /* 0x000fe20000410000 */
[----:B--2---:R-:W-:Y:S01]  /*10420*/  IADD3 R23, R18, 0x51, RZ ;  /* 0x0000005112177810 */ /* 0x004fe20007ffe0ff */
[----:B------:R-:W-:-:S02]  /*10430*/  FMUL.FTZ R111, R111, c[0x0][0x2ec] ;  /* 0x0000bb006f6f7a20 */ /* 0x000fc40000410000 */
[----:B------:R-:W-:Y:S02]  /*10440*/  FMUL.FTZ R109, R109, c[0x0][0x2ec] ;  /* 0x0000bb006d6d7a20 */ /* 0x000fe40000410000 */
[----:B------:R-:W-:Y:S01]  /*10450*/  FMUL.FTZ R108, R108, c[0x0][0x2ec] ;  /* 0x0000bb006c6c7a20 */ /* 0x000fe20000410000 */
[----:B------:R2:W-:Y:S01]  /*10460*/  MUFU.TANH R126, R5 ;  /* 0x00000005007e7308 */ /* 0x0005e20000002400 */
[----:B-----5:R-:W-:Y:S02]  /*10470*/  FMUL.FTZ R20, R8, c[0x0][0x2ec] ;  /* 0x0000bb0008147a20 */ /* 0x020fe40000410000 */
[----:B------:R-:W-:Y:S02]  /*10480*/  FMUL.FTZ R8, R11, c[0x0][0x2ec] ;  /* 0x0000bb000b087a20 */ /* 0x000fe40000410000 */
[----:B------:R-:W-:Y:S02]  /*10490*/  FMUL.FTZ R118, R118, c[0x0][0x2ec] ;  /* 0x0000bb0076767a20 */ /* 0x000fe40000410000 */
[----:B------:R-:W-:Y:S01]  /*104a0*/  FMUL.FTZ R119, R119, c[0x0][0x2ec] ;  /* 0x0000bb0077777a20 */ /* 0x000fe20000410000 */
[----:B-1----:R-:W-:Y:S01]  /*104b0*/  LOP3.LUT R4, R16, 0x8, R101, 0xfe, !PT ;  /* 0x0000000810047812 */ /* 0x002fe200078efe65 */
[----:B------:R-:W-:Y:S01]  /*104c0*/  MUFU.TANH R125, R6 ;  /* 0x00000006007d7308 */ /* 0x000fe20000002400 */
[----:B------:R-:W-:-:S02]  /*104d0*/  FMUL.FTZ R117, R117, c[0x0][0x2ec] ;  /* 0x0000bb0075757a20 */ /* 0x000fc40000410000 */
[-C--:B------:R-:W-:Y:S01]  /*104e0*/  ISETP.GE.AND P4, PT, R4, R48.reuse, PT ;  /* 0x000000300400720c */ /* 0x080fe20003f86270 */
[----:B------:R-:W-:Y:S01]  /*104f0*/  FMUL.FTZ R19, R116, c[0x0][0x2ec] ;  /* 0x0000bb0074137a20 */ /* 0x000fe20000410000 */
[-C--:B------:R-:W-:Y:S01]  /*10500*/  ISETP.GE.AND P5, PT, R4, R103.reuse, PT ;  /* 0x000000670400720c */ /* 0x080fe20003fa6270 */
[C---:B---3--:R-:W-:Y:S01]  /*10510*/  HMMA.16816.F32.BF16 R64, R52.reuse, R14, R64 ;  /* 0x0000000e3440723c */ /* 0x048fe20000041840 */
[C---:B--2---:R-:W-:Y:S01]  /*10520*/  IADD3 R5, R18.reuse, 0x1, RZ ;  /* 0x0000000112057810 */ /* 0x044fe20007ffe0ff */
[----:B------:R1:W-:Y:S01]  /*10530*/  MUFU.TANH R121, R7 ;  /* 0x0000000700797308 */ /* 0x0003e20000002400 */
[----:B------:R-:W-:Y:S01]  /*10540*/  IADD3 R4, R18, 0x9, RZ ;  /* 0x0000000912047810 */ /* 0x000fe20007ffe0ff */
[----:B------:R-:W-:Y:S01]  /*10550*/  FMUL.FTZ R112, R112, c[0x0][0x2ec] ;  /* 0x0000bb0070707a20 */ /* 0x000fe20000410000 */
[CC--:B------:R-:W-:Y:S01]  /*10560*/  ISETP.GE.AND P3, PT, R5.reuse, R48.reuse, PT ;  /* 0x000000300500720c */ /* 0x0c0fe20003f66270 */
[----:B------:R-:W-:Y:S01]  /*10570*/  FMUL.FTZ R110, R110, c[0x0][0x2ec] ;  /* 0x0000bb006e6e7a20 */ /* 0x000fe20000410000 */
[-C--:B------:R-:W-:Y:S01]  /*10580*/  ISETP.GE.AND P2, PT, R5, R103.reuse, PT ;  /* 0x000000670500720c */ /* 0x080fe20003f46270 */
[----:B------:R-:W-:Y:S01]  /*10590*/  HMMA.16816.F32.BF16 R104, R52, R12, R104 ;  /* 0x0000000c3468723c */ /* 0x000fe20000041868 */
[C---:B------:R-:W-:Y:S01]  /*105a0*/  ISETP.GE.AND P1, PT, R4.reuse, R48, PT ;  /* 0x000000300400720c */ /* 0x040fe20003f26270 */
[----:B------:R-:W2:Y:S01]  /*105b0*/  MUFU.TANH R135, R135 ;  /* 0x0000008700877308 */ /* 0x000ea20000002400 */
[----:B------:R-:W-:-:S02]  /*105c0*/  ISETP.GE.AND P0, PT, R4, R103, PT ;  /* 0x000000670400720c */ /* 0x000fc40003f06270 */
[----:B------:R-:W-:Y:S02]  /*105d0*/  FSEL R15, R3, -INF , !P2 ;  /* 0xff800000030f7808 */ /* 0x000fe40005000000 */
[----:B------:R-:W-:Y:S02]  /*105e0*/  IADD3 R3, R18, 0x19, RZ ;  /* 0x0000001912037810 */ /* 0x000fe40007ffe0ff */
[----:B------:R-:W-:Y:S01]  /*105f0*/  FSEL R12, R37, -INF , !P3 ;  /* 0xff800000250c7808 */ /* 0x000fe20005800000 */
[----:B-1----:R-:W1:Y:S01]  /*10600*/  LDSM.16.M88.4 R4, [R102] ;  /* 0x000000006604783b */ /* 0x002e620000000200 */
[----:B------:R-:W-:Y:S01]  /*10610*/  FSEL R14, R39, -INF , !P1 ;  /* 0xff800000270e7808 */ /* 0x000fe20004800000 */
[----:B------:R-:W3:Y:S01]  /*10620*/  MUFU.TANH R127, R127 ;  /* 0x0000007f007f7308 */ /* 0x000ee20000002400 */
[----:B------:R-:W-:Y:S02]  /*10630*/  FSEL R13, R42, -INF , !P0 ;  /* 0xff8000002a0d7808 */ /* 0x000fe40004000000 */
[C---:B------:R-:W-:Y:S01]  /*10640*/  ISETP.GE.AND P3, PT, R9.reuse, R48, PT ;  /* 0x000000300900720c */ /* 0x040fe20003f66270 */
[----:B------:R-:W-:Y:S01]  /*10650*/  FMUL.FTZ R64, R64, c[0x0][0x2ec] ;  /* 0x0000bb0040407a20 */ /* 0x000fe20000410000 */
[----:B------:R-:W-:-:S02]  /*10660*/  ISETP.GE.AND P2, PT, R9, R103, PT ;  /* 0x000000670900720c */ /* 0x000fc40003f46270 */
[CC--:B------:R-:W-:Y:S01]  /*10670*/  ISETP.GE.AND P1, PT, R3.reuse, R48.reuse, PT ;  /* 0x000000300300720c */ /* 0x0c0fe20003f26270 */
[----:B------:R-:W-:Y:S01]  /*10680*/  MUFU.TANH R8, R8 ;  /* 0x0000000800087308 */ /* 0x000fe20000002400 */
[----:B------:R-:W-:Y:S02]  /*10690*/  ISETP.GE.AND P0, PT, R3, R103, PT ;  /* 0x000000670300720c */ /* 0x000fe40003f06270 */
[----:B------:R-:W-:Y:S01]  /*106a0*/  IADD3 R3, R18, 0x21, RZ ;  /* 0x0000002112037810 */ /* 0x000fe20007ffe0ff */
[----:B------:R-:W-:Y:S01]  /*106b0*/  FMUL.FTZ R105, R105, c[0x0][0x2ec] ;  /* 0x0000bb0069697a20 */ /* 0x000fe20000410000 */
[----:B------:R-:W-:Y:S01]  /*106c0*/  FSEL R24, R43, -INF , !P3 ;  /* 0xff8000002b187808 */ /* 0x000fe20005800000 */
[----:B------:R-:W-:Y:S01]  /*106d0*/  FMUL.FTZ R104, R104, c[0x0][0x2ec] ;  /* 0x0000bb0068687a20 */ /* 0x000fe20000410000 */
[----:B------:R-:W-:Y:S01]  /*106e0*/  FSEL R37, R44, -INF , !P2 ;  /* 0xff8000002c257808 */ /* 0x000fe20005000000 */
[----:B------:R-:W-:Y:S01]  /*106f0*/  MUFU.TANH R21, R10 ;  /* 0x0000000a00157308 */ /* 0x000fe20000002400 */
[----:B------:R-:W-:-:S02]  /*10700*/  ISETP.GE.AND P3, PT, R3, R48, PT ;  /* 0x000000300300720c */ /* 0x000fc40003f66270 */
[-C--:B------:R-:W-:Y:S02]  /*10710*/  ISETP.GE.AND P2, PT, R3, R103.reuse, PT ;  /* 0x000000670300720c */ /* 0x080fe40003f46270 */
[----:B------:R-:W-:Y:S02]  /*10720*/  IADD3 R3, R18, 0x29, RZ ;  /* 0x0000002912037810 */ /* 0x000fe40007ffe0ff */
[----:B------:R-:W-:Y:S01]  /*10730*/  FSEL R32, R45, -INF , !P1 ;  /* 0xff8000002d207808 */ /* 0x000fe20004800000 */
[----:B------:R-:W4:Y:S01]  /*10740*/  MUFU.TANH R140, R140 ;  /* 0x0000008c008c7308 */ /* 0x000f220000002400 */
[----:B------:R-:W-:Y:S02]  /*10750*/  FSEL R45, R33, -INF , !P0 ;  /* 0xff800000212d7808 */ /* 0x000fe40004000000 */
[C---:B------:R-:W-:Y:S02]  /*10760*/  ISETP.GE.AND P1, PT, R3.reuse, R48, PT ;  /* 0x000000300300720c */ /* 0x040fe40003f26270 */
[----:B------:R-:W-:-:S02]  /*10770*/  ISETP.GE.AND P0, PT, R3, R103, PT ;  /* 0x000000670300720c */ /* 0x000fc40003f06270 */
[----:B------:R-:W-:Y:S01]  /*10780*/  IADD3 R3, R18, 0x31, RZ ;  /* 0x0000003112037810 */ /* 0x000fe20007ffe0ff */
[----:B------:R-:W-:Y:S01]  /*10790*/  MUFU.TANH R123, R118 ;  /* 0x00000076007b7308 */ /* 0x000fe20000002400 */
[----:B------:R-:W-:Y:S02]  /*107a0*/  FSEL R142, R142, -INF , !P3 ;  /* 0xff8000008e8e7808 */ /* 0x000fe40005800000 */
[----:B------:R-:W-:Y:S02]  /*107b0*/  FSEL R137, R137, -INF , !P2 ;  /* 0xff80000089897808 */ /* 0x000fe40005000000 */
[C---:B------:R-:W-:Y:S01]  /*107c0*/  ISETP.GE.AND P3, PT, R3.reuse, R48, PT ;  /* 0x000000300300720c */ /* 0x040fe20003f66270 */
[----:B-1----:R-:W-:Y:S01]  /*107d0*/  HMMA.16816.F32.BF16 R60, R128, R4, R60 ;  /* 0x00000004803c723c */ /* 0x002fe2000004183c */
[----:B------:R-:W-:Y:S01]  /*107e0*/  ISETP.GE.AND P2, PT, R3, R103, PT ;  /* 0x000000670300720c */ /* 0x000fe20003f46270 */
[----:B------:R1:W-:Y:S01]  /*107f0*/  MUFU.TANH R118, R113 ;  /* 0x0000007100767308 */ /* 0x0003e20000002400 */
[----:B------:R-:W-:-:S02]  /*10800*/  IADD3 R3, R18, 0x39, RZ ;  /* 0x0000003912037810 */ /* 0x000fc40007ffe0ff */
[----:B--2---:R-:W-:Y:S02]  /*10810*/  FSEL R135, R135, -INF , !P0 ;  /* 0xff80000087877808 */ /* 0x004fe40004000000 */
[----:B------:R-:W-:Y:S02]  /*10820*/  IADD3 R4, R18, 0x41, RZ ;  /* 0x0000004112047810 */ /* 0x000fe40007ffe0ff */
[----:B------:R-:W-:Y:S01]  /*10830*/  ISETP.GE.AND P0, PT, R3, R103, PT ;  /* 0x000000670300720c */ /* 0x000fe20003f06270 */
[----:B------:R-:W2:Y:S01]  /*10840*/  MUFU.TANH R124, R117 ;  /* 0x00000075007c7308 */ /* 0x000ea20000002400 */
[----:B------:R-:W-:Y:S02]  /*10850*/  FSEL R136, R136, -INF , !P3 ;  /* 0xff80000088887808 */ /* 0x000fe40005800000 */
[----:B---3--:R-:W-:Y:S02]  /*10860*/  FSEL R127, R127, -INF , !P2 ;  /* 0xff8000007f7f7808 */ /* 0x008fe40005000000 */
[----:B------:R-:W-:-:S02]  /*10870*/  ISETP.GE.AND P3, PT, R4, R48, PT ;  /* 0x000000300400720c */ /* 0x000fc40003f66270 */
[----:B------:R-:W-:Y:S01]  /*10880*/  ISETP.GE.AND P2, PT, R4, R103, PT ;  /* 0x000000670400720c */ /* 0x000fe20003f46270 */
[----:B-1----:R-:W-:Y:S01]  /*10890*/  FMUL.FTZ R113, R115, c[0x0][0x2ec] ;  /* 0x0000bb0073717a20 */ /* 0x002fe20000410000 */
[----:B------:R-:W-:Y:S01]  /*108a0*/  HMMA.16816.F32.BF16 R4, R128, R6, R56 ;  /* 0x000000068004723c */ /* 0x000fe20000041838 */
[----:B------:R-:W1:Y:S01]  /*108b0*/  MUFU.TANH R119, R119 ;  /* 0x0000007700777308 */ /* 0x000e620000002400 */
[----:B----4-:R-:W-:Y:S02]  /*108c0*/  FSEL R140, R140, -INF , !P1 ;  /* 0xff8000008c8c7808 */ /* 0x010fe40004800000 */
[----:B------:R-:W-:Y:S02]  /*108d0*/  ISETP.GE.AND P1, PT, R3, R48, PT ;  /* 0x000000300300720c */ /* 0x000fe40003f26270 */
[----:B------:R-:W-:Y:S01]  /*108e0*/  FSEL R126, R126, -INF , !P3 ;  /* 0xff8000007e7e7808 */ /* 0x000fe20005800000 */
[----:B------:R-:W-:Y:S01]  /*108f0*/  FMUL.FTZ R58, R65, c[0x0][0x2ec] ;  /* 0x0000bb00413a7a20 */ /* 0x000fe20000410000 */
[----:B------:R-:W-:Y:S01]  /*10900*/  FSEL R129, R8, -INF , !P0 ;  /* 0xff80000008817808 */ /* 0x000fe20004000000 */
[----:B------:R-:W3:Y:S01]  /*10910*/  MUFU.TANH R113, R113 ;  /* 0x0000007100717308 */ /* 0x000ee20000002400 */
[----:B------:R-:W4:Y:S01]  /*10920*/  LDSM.16.M88.4 R8, [R100+0x3800] ;  /* 0x003800006408783b */ /* 0x000f220000000200 */
[----:B------:R-:W-:Y:S01]  /*10930*/  FMUL.FTZ R57, R67, c[0x0][0x2ec] ;  /* 0x0000bb0043397a20 */ /* 0x000fe20000410000 */
[----:B------:R-:W-:Y:S01]  /*10940*/  FSEL R134, R134, -INF , !P1 ;  /* 0xff80000086867808 */ /* 0x000fe20004800000 */
[----:B------:R-:W-:-:S04]  /*10950*/  DEPBAR.LE SB0, 0x0 ;  /* 0x000080000000791a */ /* 0x000fc80000000000 */
[----:B------:R5:W-:Y:S01]  /*10960*/  MUFU.TANH R141, R22 ;  /* 0x00000016008d7308 */ /* 0x000be20000002400 */
[----:B------:R-:W-:Y:S02]  /*10970*/  FSEL R121, R121, -INF , !P2 ;  /* 0xff80000079797808 */ /* 0x000fe40005000000 */
[CC--:B------:R-:W-:Y:S02]  /*10980*/  ISETP.GE.AND P1, PT, R25.reuse, R48.reuse, PT ;  /* 0x000000301900720c */ /* 0x0c0fe40003f26270 */
[-C--:B------:R-:W-:Y:S02]  /*10990*/  ISETP.GE.AND P0, PT, R25, R103.reuse, PT ;  /* 0x000000671900720c */ /* 0x080fe40003f06270 */
[C---:B------:R-:W-:Y:S01]  /*109a0*/  ISETP.GE.AND P3, PT, R23.reuse, R48, PT ;  /* 0x000000301700720c */ /* 0x040fe20003f66270 */
[----:B------:R-:W4:Y:S01]  /*109b0*/  MUFU.TANH R116, R109 ;  /* 0x0000006d00747308 */ /* 0x000f220000002400 */
[----:B------:R-:W-:Y:S02]  /*109c0*/  ISETP.GE.AND P2, PT, R23, R103, PT ;  /* 0x000000671700720c */ /* 0x000fe40003f46270 */
[----:B------:R-:W-:-:S02]  /*109d0*/  IADD3 R25, R18, 0x59, RZ ;  /* 0x0000005912197810 */ /* 0x000fc40007ffe0ff */
[----:B------:R-:W-:Y:S02]  /*109e0*/  IADD3 R23, R18, 0x61, RZ ;  /* 0x0000006112177810 */ /* 0x000fe40007ffe0ff */
[----:B--2---:R-:W-:Y:S01]  /*109f0*/  FSEL R124, R124, -INF , !P1 ;  /* 0xff8000007c7c7808 */ /* 0x004fe20004800000 */
[----:B-----5:R-:W-:Y:S01]  /*10a00*/  FMUL.FTZ R22, R107, c[0x0][0x2ec] ;  /* 0x0000bb006b167a20 */ /* 0x020fe20000410000 */
[----:B------:R-:W2:Y:S01]  /*10a10*/  MUFU.TANH R111, R111 ;  /* 0x0000006f006f7308 */ /* 0x000ea20000002400 */
[----:B-1----:R-:W-:Y:S02]  /*10a20*/  FSEL R119, R119, -INF , !P0 ;  /* 0xff80000077777808 */ /* 0x002fe40004000000 */
[----:B------:R-:W-:Y:S02]  /*10a30*/  FSEL R118, R118, -INF , !P3 ;  /* 0xff80000076767808 */ /* 0x000fe40005800000 */
[----:B---3--:R-:W-:Y:S02]  /*10a40*/  FSEL R113, R113, -INF , !P2 ;  /* 0xff80000071717808 */ /* 0x008fe40005000000 */
[C---:B------:R-:W-:Y:S01]  /*10a50*/  ISETP.GE.AND P1, PT, R25.reuse, R48, PT ;  /* 0x000000301900720c */ /* 0x040fe20003f26270 */
[----:B------:R-:W1:Y:S01]  /*10a60*/  MUFU.TANH R3, R105 ;  /* 0x0000006900037308 */ /* 0x000e620000002400 */
[----:B------:R-:W-:-:S02]  /*10a70*/  ISETP.GE.AND P0, PT, R25, R103, PT ;  /* 0x000000671900720c */ /* 0x000fc40003f06270 */
[CC--:B------:R-:W-:Y:S02]  /*10a80*/  ISETP.GE.AND P3, PT, R23.reuse, R48.reuse, PT ;  /* 0x000000301700720c */ /* 0x0c0fe40003f66270 */
[----:B------:R-:W-:Y:S02]  /*10a90*/  ISETP.GE.AND P2, PT, R23, R103, PT ;  /* 0x000000671700720c */ /* 0x000fe40003f46270 */
[----:B------:R-:W-:Y:S01]  /*10aa0*/  IADD3 R23, R18, 0x69, RZ ;  /* 0x0000006912177810 */ /* 0x000fe20007ffe0ff */
[----:B------:R-:W3:Y:S01]  /*10ab0*/  MUFU.TANH R22, R22 ;  /* 0x0000001600167308 */ /* 0x000ee20000002400 */
[----:B----4-:R-:W-:Y:S01]  /*10ac0*/  HMMA.16816.F32.BF16 R60, R52, R8, R60 ;  /* 0x00000008343c723c */ /* 0x010fe2000004183c */
[----:B------:R-:W-:Y:S02]  /*10ad0*/  FSEL R116, R116, -INF , !P1 ;  /* 0xff80000074747808 */ /* 0x000fe40004800000 */
[----:B--2---:R-:W-:Y:S02]  /*10ae0*/  FSEL R111, R111, -INF , !P0 ;  /* 0xff8000006f6f7808 */ /* 0x004fe40004000000 */
[----:B------:R-:W-:-:S02]  /*10af0*/  ISETP.GE.AND P1, PT, R23, R48, PT ;  /* 0x000000301700720c */ /* 0x000fc40003f26270 */
[----:B------:R-:W2:Y:S01]  /*10b00*/  MUFU.TANH R58, R58 ;  /* 0x0000003a003a7308 */ /* 0x000ea20000002400 */
[----:B------:R-:W-:Y:S01]  /*10b10*/  HMMA.16816.F32.BF16 R4, R52, R10, R4 ;  /* 0x0000000a3404723c */ /* 0x000fe20000041804 */
[----:B------:R-:W-:Y:S01]  /*10b20*/  ISETP.GE.AND P0, PT, R23, R103, PT ;  /* 0x000000671700720c */ /* 0x000fe20003f06270 */
[----:B------:R-:W-:Y:S01]  /*10b30*/  FMUL.FTZ R8, R106, c[0x0][0x2ec] ;  /* 0x0000bb006a087a20 */ /* 0x000fe20000410000 */
[C-C-:B------:R-:W-:Y:S02]  /*10b40*/  LOP3.LUT R25, R16.reuse, 0x10, R101.reuse, 0xfe, !PT ;  /* 0x0000001010197812 */ /* 0x140fe400078efe65 */
[----:B------:R-:W-:Y:S02]  /*10b50*/  LOP3.LUT R23, R16, 0x18, R101, 0xfe, !PT ;  /* 0x0000001810177812 */ /* 0x000fe400078efe65 */
[----:B------:R-:W4:Y:S01]  /*10b60*/  MUFU.TANH R57, R57 ;  /* 0x0000003900397308 */ /* 0x000f220000002400 */
[----:B-1----:R-:W-:Y:S01]  /*10b70*/  FSEL R56, R3, -INF , !P3 ;  /* 0xff80000003387808 */ /* 0x002fe20005800000 */
[----:B------:R-:W-:Y:S01]  /*10b80*/  FMUL.FTZ R52, R66, c[0x0][0x2ec] ;  /* 0x0000bb0042347a20 */ /* 0x000fe20000410000 */
[----:B---3--:R-:W-:-:S02]  /*10b90*/  FSEL R3, R22, -INF , !P2 ;  /* 0xff80000016037808 */ /* 0x008fc40005000000 */
[CC--:B------:R-:W-:Y:S02]  /*10ba0*/  ISETP.GE.AND P3, PT, R25.reuse, R48.reuse, PT ;  /* 0x000000301900720c */ /* 0x0c0fe40003f66270 */
[-C--:B------:R-:W-:Y:S01]  /*10bb0*/  ISETP.GE.AND P2, PT, R25, R103.reuse, PT ;  /* 0x000000671900720c */ /* 0x080fe20003f46270 */
[----:B------:R-:W1:Y:S01]  /*10bc0*/  MUFU.TANH R36, R36 ;  /* 0x0000002400247308 */ /* 0x000e620000002400 */
[----:B--2---:R-:W-:Y:S01]  /*10bd0*/  FSEL R58, R58, -INF , !P1 ;  /* 0xff8000003a3a7808 */ /* 0x004fe20004800000 */
[----:B------:R-:W-:Y:S01]  /*10be0*/  FMUL.FTZ R55, R60, c[0x0][0x2ec] ;  /* 0x0000bb003c377a20 */ /* 0x000fe20000410000 */
[----:B------:R-:W-:Y:S01]  /*10bf0*/  ISETP.GE.AND P1, PT, R23, R48, PT ;  /* 0x000000301700720c */ /* 0x000fe20003f26270 */
[----:B------:R-:W-:Y:S01]  /*10c00*/  FMUL.FTZ R54, R61, c[0x0][0x2ec] ;  /* 0x0000bb003d367a20 */ /* 0x000fe20000410000 */
[C-C-:B------:R-:W-:Y:S02]  /*10c10*/  LOP3.LUT R22, R16.reuse, 0x28, R101.reuse, 0xfe, !PT ;  /* 0x0000002810167812 */ /* 0x140fe400078efe65 */
[--C-:B------:R-:W-:Y:S01]  /*10c20*/  LOP3.LUT R11, R16, 0x38, R101.reuse, 0xfe, !PT ;  /* 0x00000038100b7812 */ /* 0x100fe200078efe65 */
[----:B------:R-:W2:Y:S01]  /*10c30*/  MUFU.TANH R28, R28 ;  /* 0x0000001c001c7308 */ /* 0x000ea20000002400 */
[----:B----4-:R-:W-:Y:S01]  /*10c40*/  FSEL R57, R57, -INF , !P0 ;  /* 0xff80000039397808 */ /* 0x010fe20004000000 */
[----:B------:R-:W-:Y:S01]  /*10c50*/  FMUL.FTZ R5, R5, c[0x0][0x2ec] ;  /* 0x0000bb0005057a20 */ /* 0x000fe20000410000 */
[-C--:B------:R-:W-:Y:S01]  /*10c60*/  ISETP.GE.AND P0, PT, R23, R103.reuse, PT ;  /* 0x000000671700720c */ /* 0x080fe20003f06270 */
[----:B------:R-:W-:Y:S01]  /*10c70*/  FMUL.FTZ R59, R4, c[0x0][0x2ec] ;  /* 0x0000bb00043b7a20 */ /* 0x000fe20000410000 */
[--C-:B------:R-:W-:Y:S01]  /*10c80*/  LOP3.LUT R23, R16, 0x20, R101.reuse, 0xfe, !PT ;  /* 0x0000002010177812 */ /* 0x100fe200078efe65 */
[----:B------:R-:W-:Y:S01]  /*10c90*/  FMUL.FTZ R6, R6, c[0x0][0x2ec] ;  /* 0x0000bb0006067a20 */ /* 0x000fe20000410000 */
[----:B------:R-:W-:Y:S01]  /*10ca0*/  LOP3.LUT R10, R16, 0x40, R101, 0xfe, !PT ;  /* 0x00000040100a7812 */ /* 0x000fe200078efe65 */
[----:B------:R-:W3:Y:S01]  /*10cb0*/  MUFU.TANH R29, R29 ;  /* 0x0000001d001d7308 */ /* 0x000ee20000002400 */
[----:B-1----:R-:W-:Y:S01]  /*10cc0*/  FSEL R36, R36, -INF , !P4 ;  /* 0xff80000024247808 */ /* 0x002fe20006000000 */
[----:B------:R-:W-:Y:S01]  /*10cd0*/  FMUL.FTZ R7, R7, c[0x0][0x2ec] ;  /* 0x0000bb0007077a20 */ /* 0x000fe20000410000 */
[----:B------:R-:W-:-:S02]  /*10ce0*/  ISETP.GE.AND P4, PT, R23, R103, PT ;  /* 0x000000671700720c */ /* 0x000fc40003f86270 */
[----:B------:R-:W-:Y:S02]  /*10cf0*/  LOP3.LUT R4, R16, 0x60, R101, 0xfe, !PT ;  /* 0x0000006010047812 */ /* 0x000fe400078efe65 */
[----:B------:R-:W-:Y:S01]  /*10d00*/  FSEL R141, R141, -INF , !P4 ;  /* 0xff8000008d8d7808 */ /* 0x000fe20006000000 */
[----:B------:R-:W1:Y:S01]  /*10d10*/  MUFU.TANH R38, R38 ;  /* 0x0000002600267308 */ /* 0x000e620000002400 */
[----:B--2---:R-:W-:Y:S02]  /*10d20*/  FSEL R28, R28, -INF , !P3 ;  /* 0xff8000001c1c7808 */ /* 0x004fe40005800000 */
[----:B------:R-:W-:Y:S02]  /*10d30*/  ISETP.GE.AND P3, PT, R22, R48, PT ;  /* 0x000000301600720c */ /* 0x000fe40003f66270 */
[----:B------:R-:W-:-:S03]  /*10d40*/  ISETP.GE.AND P4, PT, R11, R103, PT ;  /* 0x000000670b00720c */ /* 0x000fc60003f86270 */
[----:B------:R-:W2:Y:S01]  /*10d50*/  MUFU.TANH R144, R144 ;  /* 0x0000009000907308 */ /* 0x000ea20000002400 */
[----:B---3--:R-:W-:Y:S02]  /*10d60*/  FSEL R39, R29, -INF , !P2 ;  /* 0xff8000001d277808 */ /* 0x008fe40005000000 */
[----:B------:R-:W-:Y:S02]  /*10d70*/  ISETP.GE.AND P2, PT, R22, R103, PT ;  /* 0x000000671600720c */ /* 0x000fe40003f46270 */
[----:B------:R-:W-:Y:S02]  /*10d80*/  LOP3.LUT R22, R16, 0x30, R101, 0xfe, !PT ;  /* 0x0000003010167812 */ /* 0x000fe400078efe65 */
[----:B------:R-:W-:Y:S01]  /*10d90*/  FSEL R131, R21, -INF , !P4 ;  /* 0xff80000015837808 */ /* 0x000fe20006000000 */
[----:B------:R-:W3:Y:S01]  /*10da0*/  MUFU.TANH R139, R139 ;  /* 0x0000008b008b7308 */ /* 0x000ee20000002400 */
[----:B-1----:R-:W-:Y:S02]  /*10db0*/  FSEL R9, R38, -INF , !P5 ;  /* 0xff80000026097808 */ /* 0x002fe40006800000 */
[----:B------:R-:W-:-:S04]  /*10dc0*/  ISETP.GE.AND P5, PT, R23, R48, PT ;  /* 0x000000301700720c */ /* 0x000fc80003fa6270 */
[----:B------:R-:W-:Y:S01]  /*10dd0*/  FSEL R146, R146, -INF , !P5 ;  /* 0xff80000092927808 */ /* 0x000fe20006800000 */
[----:B------:R-:W1:Y:S01]  /*10de0*/  MUFU.TANH R30, R30 ;  /* 0x0000001e001e7308 */ /* 0x000e620000002400 */
[----:B--2---:R-:W-:Y:S02]  /*10df0*/  FSEL R144, R144, -INF , !P3 ;  /* 0xff80000090907808 */ /* 0x004fe40005800000 */
[-C--:B------:R-:W-:Y:S02]  /*10e00*/  ISETP.GE.AND P3, PT, R10, R48.reuse, PT ;  /* 0x000000300a00720c */ /* 0x080fe40003f66270 */
[----:B------:R-:W-:Y:S02]  /*10e10*/  ISETP.GE.AND P5, PT, R11, R48, PT ;  /* 0x000000300b00720c */ /* 0x000fe40003fa6270 */
[----:B------:R-:W-:Y:S01]  /*10e20*/  LOP3.LUT R11, R16, 0x48, R101, 0xfe, !PT ;  /* 0x00000048100b7812 */ /* 0x000fe200078efe65 */
[----:B------:R-:W2:Y:S01]  /*10e30*/  MUFU.TANH R31, R31 ;  /* 0x0000001f001f7308 */ /* 0x000ea20000002400 */
[----:B---3--:R-:W-:-:S02]  /*10e40*/  FSEL R139, R139, -INF , !P2 ;  /* 0xff8000008b8b7808 */ /* 0x008fc40005000000 */
[----:B------:R-:W-:Y:S02]  /*10e50*/  ISETP.GE.AND P2, PT, R10, R103, PT ;  /* 0x000000670a00720c */ /* 0x000fe40003f46270 */
[----:B------:R-:W-:Y:S02]  /*10e60*/  LOP3.LUT R10, R16, 0x50, R101, 0xfe, !PT ;  /* 0x00000050100a7812 */ /* 0x000fe400078efe65 */
[----:B------:R-:W-:Y:S01]  /*10e70*/  FSEL R125, R125, -INF , !P2 ;  /* 0xff8000007d7d7808 */ /* 0x000fe20005000000 */
[----:B------:R-:W3:Y:S01]  /*10e80*/  MUFU.TANH R20, R20 ;  /* 0x0000001400147308 */ /* 0x000ee20000002400 */
[----:B-1----:R-:W-:Y:S02]  /*10e90*/  FSEL R30, R30, -INF , !P1 ;  /* 0xff8000001e1e7808 */ /* 0x002fe40004800000 */
[-C--:B------:R-:W-:Y:S02]  /*10ea0*/  ISETP.GE.AND P1, PT, R22, R48.reuse, PT ;  /* 0x000000301600720c */ /* 0x080fe40003f26270 */
[----:B------:R-:W-:-:S02]  /*10eb0*/  ISETP.GE.AND P4, PT, R10, R48, PT ;  /* 0x000000300a00720c */ /* 0x000fc40003f86270 */
[----:B------:R-:W-:Y:S01]  /*10ec0*/  FSEL R138, R138, -INF , !P1 ;  /* 0xff8000008a8a7808 */ /* 0x000fe20004800000 */
[----:B------:R-:W1:Y:S01]  /*10ed0*/  MUFU.TANH R117, R114 ;  /* 0x0000007200757308 */ /* 0x000e620000002400 */
[----:B--2---:R-:W-:Y:S02]  /*10ee0*/  FSEL R47, R31, -INF , !P0 ;  /* 0xff8000001f2f7808 */ /* 0x004fe40004000000 */
[-C--:B------:R-:W-:Y:S02]  /*10ef0*/  ISETP.GE.AND P0, PT, R22, R103.reuse, PT ;  /* 0x000000671600720c */ /* 0x080fe40003f06270 */
[----:B------:R-:W-:Y:S02]  /*10f00*/  ISETP.GE.AND P1, PT, R11, R48, PT ;  /* 0x000000300b00720c */ /* 0x000fe40003f26270 */
[----:B------:R-:W-:Y:S01]  /*10f10*/  FSEL R133, R133, -INF , !P0 ;  /* 0xff80000085857808 */ /* 0x000fe20004000000 */
[----:B------:R-:W2:Y:S01]  /*10f20*/  MUFU.TANH R19, R19 ;  /* 0x0000001300137308 */ /* 0x000ea20000002400 */
[----:B------:R-:W-:-:S02]  /*10f30*/  ISETP.GE.AND P0, PT, R11, R103, PT ;  /* 0x000000670b00720c */ /* 0x000fc40003f06270 */
[----:B------:R-:W-:Y:S02]  /*10f40*/  P2R R11, PR, RZ, 0x10 ;  /* 0x00000010ff0b7803 */ /* 0x000fe40000000000 */
[----:B---3--:R-:W-:Y:S02]  /*10f50*/  FSEL R128, R20, -INF , !P5 ;  /* 0xff80000014807808 */ /* 0x008fe40006800000 */
[----:B------:R-:W-:Y:S01]  /*10f60*/  ISETP.GE.AND P5, PT, R10, R103, PT ;  /* 0x000000670a00720c */ /* 0x000fe20003fa6270 */
[----:B------:R-:W-:Y:S01]  /*10f70*/  MUFU.TANH R55, R55 ;  /* 0x0000003700377308 */ /* 0x000fe20000002400 */
[----:B------:R-:W-:Y:S01]  /*10f80*/  ISETP.NE.AND P2, PT, R11, RZ, PT ;  /* 0x000000ff0b00720c */ /* 0x000fe20003f45270 */
[----:B------:R-:W-:Y:S01]  /*10f90*/  FMUL.FTZ R11, R62, c[0x0][0x2ec] ;  /* 0x0000bb003e0b7a20 */ /* 0x000fe20000410000 */
[----:B------:R-:W-:Y:S01]  /*10fa0*/  LOP3.LUT R10, R16, 0x58, R101, 0xfe, !PT ;  /* 0x00000058100a7812 */ /* 0x000fe200078efe65 */
[----:B------:R-:W-:Y:S01]  /*10fb0*/  FMUL.FTZ R62, R63, c[0x0][0x2ec] ;  /* 0x0000bb003f3e7a20 */ /* 0x000fe20000410000 */
[----:B-1----:R-:W-:-:S02]  /*10fc0*/  FSEL R117, R117, -INF , !P5 ;  /* 0xff80000075757808 */ /* 0x002fc40006800000 */
[CC--:B------:R-:W-:Y:S01]  /*10fd0*/  ISETP.GE.AND P6, PT, R10.reuse, R48.reuse, PT ;  /* 0x000000300a00720c */ /* 0x0c0fe20003fc6270 */
[----:B------:R-:W1:Y:S01]  /*10fe0*/  MUFU.TANH R120, R108 ;  /* 0x0000006c00787308 */ /* 0x000e620000002400 */
[----:B------:R-:W-:Y:S02]  /*10ff0*/  ISETP.GE.AND P4, PT, R10, R103, PT ;  /* 0x000000670a00720c */ /* 0x000fe40003f86270 */
[----:B------:R-:W-:Y:S02]  /*11000*/  FSEL R132, R132, -INF , !P3 ;  /* 0xff80000084847808 */ /* 0x000fe40005800000 */
[----:B--2---:R-:W-:Y:S02]  /*11010*/  FSEL R130, R19, -INF , !P1 ;  /* 0xff80000013827808 */ /* 0x004fe40004800000 */
[----:B------:R-:W-:Y:S01]  /*11020*/  LOP3.LUT R10, R16, 0x68, R101, 0xfe, !PT ;  /* 0x00000068100a7812 */ /* 0x000fe200078efe65 */
[----:B------:R-:W2:Y:S01]  /*11030*/  MUFU.TANH R122, R112 ;  /* 0x00000070007a7308 */ /* 0x000ea20000002400 */
[----:B------:R-:W-:-:S02]  /*11040*/  ISETP.GE.AND P3, PT, R4, R48, PT ;  /* 0x000000300400720c */ /* 0x000fc40003f66270 */
[-C--:B------:R-:W-:Y:S02]  /*11050*/  ISETP.GE.AND P1, PT, R4, R103.reuse, PT ;  /* 0x000000670400720c */ /* 0x080fe40003f26270 */
[----:B------:R-:W-:Y:S02]  /*11060*/  FSEL R123, R123, -INF , !P0 ;  /* 0xff8000007b7b7808 */ /* 0x000fe40004000000 */
[----:B------:R-:W-:Y:S01]  /*11070*/  ISETP.GE.AND P0, PT, R10, R103, PT ;  /* 0x000000670a00720c */ /* 0x000fe20003f06270 */
[----:B------:R-:W3:Y:S01]  /*11080*/  MUFU.TANH R112, R64 ;  /* 0x0000004000707308 */ /* 0x000ee20000002400 */
[----:B-1----:R-:W-:-:S07]  /*11090*/  FSEL R120, R120, -INF , !P6 ;  /* 0xff80000078787808 */ /* 0x002fce0007000000 */
[----:B------:R-:W1:Y:S01]  /*110a0*/  MUFU.TANH R52, R52 ;  /* 0x0000003400347308 */ /* 0x000e620000002400 */
[----:B--2---:R-:W-:Y:S02]  /*110b0*/  FSEL R122, R122, -INF , !P2 ;  /* 0xff8000007a7a7808 */ /* 0x004fe40005000000 */
[----:B------:R-:W-:-:S05]  /*110c0*/  ISETP.GE.AND P2, PT, R10, R48, PT ;  /* 0x000000300a00720c */ /* 0x000fca0003f46270 */
[----:B------:R2:W-:Y:S01]  /*110d0*/  MUFU.TANH R64, R5 ;  /* 0x0000000500407308 */ /* 0x0005e20000002400 */
[----:B---3--:R-:W-:-:S07]  /*110e0*/  FSEL R112, R112, -INF , !P2 ;  /* 0xff80000070707808 */ /* 0x008fce0005000000 */
[----:B------:R-:W3:Y:S01]  /*110f0*/  MUFU.TANH R115, R110 ;  /* 0x0000006e00737308 */ /* 0x000ee20000002400 */
[----:B-1----:R-:W-:Y:S02]  /*11100*/  FSEL R52, R52, -INF , !P0 ;  /* 0xff80000034347808 */ /* 0x002fe40004000000 */
[----:B--2---:R-:W-:-:S05]  /*11110*/  LOP3.LUT R5, R16, 0x70, R101, 0xfe, !PT ;  /* 0x0000007010057812 */ /* 0x004fca00078efe65 */
[----:B------:R-:W1:Y:S01]  /*11120*/  MUFU.TANH R114, R104 ;  /* 0x0000006800727308 */ /* 0x000e620000002400 */
[----:B------:R-:W-:Y:S02]  /*11130*/  LOP3.LUT R101, R16, 0x78, R101, 0xfe, !PT ;  /* 0x0000007810657812 */ /* 0x000fe400078efe65 */
[C---:B------:R-:W-:Y:S02]  /*11140*/  ISETP.GE.AND P5, PT, R5.reuse, R48, PT ;  /* 0x000000300500720c */ /* 0x040fe40003fa6270 */
[----:B------:R-:W-:Y:S02]  /*11150*/  ISETP.GE.AND P6, PT, R5, R103, PT ;  /* 0x000000670500720c */ /* 0x000fe40003fc6270 */
[----:B------:R-:W-:Y:S01]  /*11160*/  FSEL R55, R55, -INF , !P5 ;  /* 0xff80000037377808 */ /* 0x000fe20006800000 */
[----:B------:R-:W2:Y:S01]  /*11170*/  MUFU.TANH R8, R8 ;  /* 0x0000000800087308 */ /* 0x000ea20000002400 */
[----:B------:R-:W-:Y:S02]  /*11180*/  ISETP.NE.AND P5, PT, R17, RZ, PT ;  /* 0x000000ff1100720c */ /* 0x000fe40003fa5270 */
[----:B------:R-:W-:-:S02]  /*11190*/  IADD3 R5, R18, 0x71, RZ ;  /* 0x0000007112057810 */ /* 0x000fc40007ffe0ff */
[----:B------:R-:W-:Y:S02]  /*111a0*/  IADD3 R18, R18, 0x79, RZ ;  /* 0x0000007912127810 */ /* 0x000fe40007ffe0ff */
[-C--:B------:R-:W-:Y:S01]  /*111b0*/  ISETP.GE.AND P0, PT, R5, R48.reuse, PT ;  /* 0x000000300500720c */ /* 0x080fe20003f06270 */
[----:B------:R-:W4:Y:S01]  /*111c0*/  MUFU.TANH R54, R54 ;  /* 0x0000003600367308 */ /* 0x000f220000002400 */
[----:B---3--:R-:W-:Y:S02]  /*111d0*/  FSEL R115, R115, -INF , !P4 ;  /* 0xff80000073737808 */ /* 0x008fe40006000000 */
[----:B-1----:R-:W-:Y:S02]  /*111e0*/  FSEL R114, R114, -INF , !P3 ;  /* 0xff80000072727808 */ /* 0x002fe40005800000 */
[C---:B------:R-:W-:Y:S02]  /*111f0*/  ISETP.GE.AND P4, PT, R101.reuse, R48, PT ;  /* 0x000000306500720c */ /* 0x040fe40003f86270 */
[----:B------:R-:W-:Y:S01]  /*11200*/  ISETP.GE.AND P3, PT, R101, R103, PT ;  /* 0x000000676500720c */ /* 0x000fe20003f66270 */
[----:B------:R-:W1:Y:S01]  /*11210*/  MUFU.TANH R59, R59 ;  /* 0x0000003b003b7308 */ /* 0x000e620000002400 */
[----:B--2---:R-:W-:-:S02]  /*11220*/  FSEL R53, R8, -INF , !P1 ;  /* 0xff80000008357808 */ /* 0x004fc40004800000 */
[----:B------:R-:W-:Y:S01]  /*11230*/  ISETP.GE.AND P2, PT, R5, R103, PT ;  /* 0x000000670500720c */ /* 0x000fe20003f46270 */
[----:B------:R-:W-:Y:S01]  /*11240*/  BAR.SYNC.DEFER_BLOCKING 0x0 ;  /* 0x0000000000007b1d */ /* 0x000fe20000010000 */
[----:B------:R-:W-:Y:S02]  /*11250*/  ISETP.GE.AND P1, PT, R18, R48, PT ;  /* 0x000000301200720c */ /* 0x000fe40003f26270 */
[----:B----4-:R-:W-:-:S03]  /*11260*/  FSEL R54, R54, -INF , !P0 ;  /* 0xff80000036367808 */ /* 0x010fc60004000000 */
[----:B------:R-:W2:Y:S01]  /*11270*/  MUFU.TANH R4, R11 ;  /* 0x0000000b00047308 */ /* 0x000ea20000002400 */
[----:B------:R-:W-:Y:S02]  /*11280*/  ISETP.GE.AND P0, PT, R18, R103, PT ;  /* 0x000000671200720c */ /* 0x000fe40003f06270 */
[----:B------:R-:W-:Y:S02]  /*11290*/  FSEL R64, R64, -INF , !P1 ;  /* 0xff80000040407808 */ /* 0x000fe40004800000 */
[----:B-1----:R-:W-:-:S03]  /*112a0*/  FSEL R59, R59, -INF , !P4 ;  /* 0xff8000003b3b7808 */ /* 0x002fc60006000000 */
[----:B------:R-:W1:Y:S08]  /*112b0*/  MUFU.TANH R62, R62 ;  /* 0x0000003e003e7308 */ /* 0x000e700000002400 */
[----:B------:R-:W3:Y:S01]  /*112c0*/  MUFU.TANH R61, R6 ;  /* 0x00000006003d7308 */ /* 0x000ee20000002400 */
[----:B--2---:R-:W-:-:S07]  /*112d0*/  FSEL R63, R4, -INF , !P6 ;  /* 0xff800000043f7808 */ /* 0x004fce0007000000 */
[----:B------:R-:W2:Y:S01]  /*112e0*/  MUFU.TANH R60, R7 ;  /* 0x00000007003c7308 */ /* 0x000ea20000002400 */
[----:B-1----:R-:W-:Y:S02]  /*112f0*/  FSEL R62, R62, -INF , !P2 ;  /* 0xff8000003e3e7808 */ /* 0x002fe40005000000 */
[----:B---3--:R-:W-:Y:S02]  /*11300*/  FSEL R61, R61, -INF , !P3 ;  /* 0xff8000003d3d7808 */ /* 0x008fe40005800000 */
[----:B--2---:R-:W-:Y:S01]  /*11310*/  FSEL R60, R60, -INF , !P0 ;  /* 0xff8000003c3c7808 */ /* 0x004fe20004000000 */
        /* <DEDUP_REMOVED lines=62> */
.L_x_6740:
[----:B------:R-:W-:-:S05]  /*11700*/  IMAD.MOV.U32 R5, RZ, RZ, c[0x0][0x198] ;  /* 0x00006600ff057624 */ /* 0x000fca00078e00ff */
[----:B------:R-:W-:-:S04]  /*11710*/  LEA R5, -R5, RZ, 0x7 ;  /* 0x000000ff05057211 */ /* 0x000fc800078e39ff */
[----:B------:R-:W-:Y:S02]  /*11720*/  SHF.R.S32.HI R4, RZ, 0x1f, R5 ;  /* 0x0000001fff047819 */ /* 0x000fe40000011405 */
.L_x_6741:
        /* <DEDUP_REMOVED lines=33> */
.L_x_6739:
[----:B-1----:R-:W-:Y:S01]  /*11940*/  FMNMX.FTZ R5, R2, R40, !PT ;  /* 0x0000002802057209 */ /* 0x002fe20007810000 */
        /* <DEDUP_REMOVED lines=83> */
[----:B------:R-:W-:-:S02]  /*11e80*/  FFMA.FTZ R36, R32, c[0x0][0x23c], -R105 ;  /* 0x00008f0020247a23 */ /* 0x000fc40000010869 */
[--C-:B------:R-:W-:Y:S01]  /*11e90*/  FFMA.FTZ R118, R118, c[0x0][0x23c], -R105.reuse ;  /* 0x00008f0076767a23 */ /* 0x100fe20000010869 */
[----:B------:R-:W-:Y:S01]  /*11ea0*/  FSEL R104, R104, RZ, P0 ;  /* 0x000000ff68687208 */ /* 0x000fe20000000000 */
[----:B------:R-:W-:-:S03]  /*11eb0*/  FFMA.FTZ R120, R120, c[0x0][0x23c], -R105 ;  /* 0x00008f0078787a23 */ /* 0x000fc60000010869 */
        /* <DEDUP_REMOVED lines=9> */
[----:B------:R-:W-:-:S02]  /*11f50*/  FMUL.FTZ R110, R8, c[0x0][0x23c] ;  /* 0x00008f00086e7a20 */ /* 0x000fc40000410000 */
[----:B------:R-:W-:Y:S02]  /*11f60*/  FADD.FTZ R9, R0, -R9 ;  /* 0x8000000900097221 */ /* 0x000fe40000010000 */
[--C-:B------:R-:W-:Y:S01]  /*11f70*/  FFMA.FTZ R48, R37, c[0x0][0x23c], -R104.reuse ;  /* 0x00008f0025307a23 */ /* 0x100fe20000010868 */
[----:B--2---:R-:W-:Y:S01]  /*11f80*/  F2FP.BF16.PACK_AB R12, R103, R108 ;  /* 0x0000006c670c723e */ /* 0x004fe200000010ff */
[----:B------:R-:W-:Y:S01]  /*11f90*/  FMUL.FTZ R0, R9, c[0x0][0x23c] ;  /* 0x00008f0009007a20 */ /* 0x000fe20000410000 */
[----:B------:R-:W2:Y:S01]  /*11fa0*/  MUFU.EX2 R101, R101 ;  /* 0x0000006500657308 */ /* 0x000ea20000000800 */
[----:B------:R-:W3:Y:S01]  /*11fb0*/  LDSM.16.MT88.4 R8, [R160+0x6000] ;  /* 0x00600000a008783b */ /* 0x000ee20000004200 */
[--C-:B------:R-:W-:Y:S02]  /*11fc0*/  FFMA.FTZ R121, R121, c[0x0][0x23c], -R104.reuse ;  /* 0x00008f0079797a23 */ /* 0x100fe40000010868 */
[--C-:B------:R-:W-:Y:S02]  /*11fd0*/  FFMA.FTZ R123, R123, c[0x0][0x23c], -R104.reuse ;  /* 0x00008f007b7b7a23 */ /* 0x100fe40000010868 */
[----:B------:R-:W-:-:S02]  /*11fe0*/  FFMA.FTZ R53, R53, c[0x0][0x23c], -R104 ;  /* 0x00008f0035357a23 */ /* 0x000fc40000010868 */
[----:B------:R-:W-:Y:S01]  /*11ff0*/  MUFU.EX2 R67, R67 ;  /* 0x0000004300437308 */ /* 0x000fe20000000800 */
[--C-:B------:R-:W-:Y:S02]  /*12000*/  FFMA.FTZ R63, R63, c[0x0][0x23c], -R104.reuse ;  /* 0x00008f003f3f7a23 */ /* 0x100fe40000010868 */
[----:B------:R-:W-:-:S05]  /*12010*/  FFMA.FTZ R62, R62, c[0x0][0x23c], -R104 ;  /* 0x00008f003e3e7a23 */ /* 0x000fca0000010868 */
[----:B------:R-:W4:Y:S01]  /*12020*/  MUFU.EX2 R66, R66 ;  /* 0x0000004200427308 */ /* 0x000f220000000800 */
[----:B--2---:R-:W-:-:S07]  /*12030*/  F2FP.BF16.PACK_AB R14, R101, R106 ;  /* 0x0000006a650e723e */ /* 0x004fce00000010ff */
[----:B------:R-:W-:Y:S08]  /*12040*/  MUFU.EX2 R65, R65 ;  /* 0x0000004100417308 */ /* 0x000ff00000000800 */
[----:B------:R-:W2:Y:S01]  /*12050*/  MUFU.EX2 R2, R2 ;  /* 0x0000000200027308 */ /* 0x000ea20000000800 */
[----:B----4-:R-:W-:-:S07]  /*12060*/  F2FP.BF16.PACK_AB R13, R66, R67 ;  /* 0x00000043420d723e */ /* 0x010fce00000010ff */
[----:B------:R-:W4:Y:S08]  /*12070*/  MUFU.EX2 R110, R110 ;  /* 0x0000006e006e7308 */ /* 0x000f300000000800 */
[----:B------:R-:W5:Y:S01]  /*12080*/  MUFU.EX2 R0, R0 ;  /* 0x0000000000007308 */ /* 0x000f620000000800 */
[----:B--2---:R-:W-:Y:S01]  /*12090*/  F2FP.BF16.PACK_AB R15, R2, R65 ;  /* 0x00000041020f723e */ /* 0x004fe200000010ff */
[----:B----4-:R-:W-:-:S06]  /*120a0*/  FMUL.FTZ R16, R96, R110 ;  /* 0x0000006e60107220 */ /* 0x010fcc0000410000 */
[----:B------:R-:W-:Y:S01]  /*120b0*/  MUFU.EX2 R121, R121 ;  /* 0x0000007900797308 */ /* 0x000fe20000000800 */
[-C--:B------:R-:W-:Y:S02]  /*120c0*/  FMUL.FTZ R17, R97, R110.reuse ;  /* 0x0000006e61117220 */ /* 0x080fe40000410000 */
[-C--:B------:R-:W-:Y:S02]  /*120d0*/  FMUL.FTZ R92, R92, R110.reuse ;  /* 0x0000006e5c5c7220 */ /* 0x080fe40000410000 */
[----:B------:R-:W-:Y:S02]  /*120e0*/  FMUL.FTZ R93, R93, R110 ;  /* 0x0000006e5d5d7220 */ /* 0x000fe40000410000 */
[-C--:B-----5:R-:W-:Y:S01]  /*120f0*/  FMUL.FTZ R18, R98, R0.reuse ;  /* 0x0000000062127220 */ /* 0x0a0fe20000410000 */
[----:B------:R-:W-:Y:S01]  /*12100*/  MUFU.EX2 R123, R123 ;  /* 0x0000007b007b7308 */ /* 0x000fe20000000800 */
[-C--:B------:R-:W-:Y:S02]  /*12110*/  FMUL.FTZ R19, R99, R0.reuse ;  /* 0x0000000063137220 */ /* 0x080fe40000410000 */
[----:B------:R-:W-:-:S02]  /*12120*/  FMUL.FTZ R94, R94, R0 ;  /* 0x000000005e5e7220 */ /* 0x000fc40000410000 */
[----:B------:R-:W-:Y:S02]  /*12130*/  FMUL.FTZ R95, R95, R0 ;  /* 0x000000005f5f7220 */ /* 0x000fe40000410000 */
[--C-:B------:R-:W-:Y:S01]  /*12140*/  FFMA.FTZ R96, R28, c[0x0][0x23c], -R105.reuse ;  /* 0x00008f001c607a23 */ /* 0x100fe20000010869 */
[C---:B-1----:R-:W-:Y:S01]  /*12150*/  HMMA.16816.F32.BF16 R16, R12.reuse, R4, R16 ;  /* 0x000000040c10723c */ /* 0x042fe20000041810 */
[--C-:B------:R-:W-:Y:S01]  /*12160*/  FFMA.FTZ R28, R24, c[0x0][0x23c], -R105.reuse ;  /* 0x00008f00181c7a23 */ /* 0x100fe20000010869 */
[----:B------:R-:W-:Y:S01]  /*12170*/  MUFU.EX2 R118, R118 ;  /* 0x0000007600767308 */ /* 0x000fe20000000800 */
[-C--:B------:R-:W-:Y:S02]  /*12180*/  FMUL.FTZ R24, R88, R110.reuse ;  /* 0x0000006e58187220 */ /* 0x080fe40000410000 */
[----:B------:R-:W-:Y:S02]  /*12190*/  FMUL.FTZ R25, R89, R110 ;  /* 0x0000006e59197220 */ /* 0x000fe40000410000 */
[-C--:B------:R-:W-:Y:S01]  /*121a0*/  FMUL.FTZ R26, R90, R0.reuse ;  /* 0x000000005a1a7220 */ /* 0x080fe20000410000 */
[----:B------:R-:W-:Y:S01]  /*121b0*/  HMMA.16816.F32.BF16 R4, R12, R6, R92 ;  /* 0x000000060c04723c */ /* 0x000fe2000004185c */
[----:B------:R-:W-:Y:S01]  /*121c0*/  FMUL.FTZ R27, R91, R0 ;  /* 0x000000005b1b7220 */ /* 0x000fe20000410000 */
[----:B------:R1:W-:Y:S01]  /*121d0*/  MUFU.EX2 R93, R28 ;  /* 0x0000001c005d7308 */ /* 0x0003e20000000800 */
[----:B------:R-:W-:-:S02]  /*121e0*/  FFMA.FTZ R88, R30, c[0x0][0x23c], -R105 ;  /* 0x00008f001e587a23 */ /* 0x000fc40000010869 */
[-C--:B------:R-:W-:Y:S02]  /*121f0*/  FMUL.FTZ R84, R84, R110.reuse ;  /* 0x0000006e54547220 */ /* 0x080fe40000410000 */
[----:B------:R-:W-:Y:S01]  /*12200*/  FMUL.FTZ R85, R85, R110 ;  /* 0x0000006e55557220 */ /* 0x000fe20000410000 */
[----:B---3--:R-:W-:Y:S01]  /*12210*/  HMMA.16816.F32.BF16 R24, R12, R8, R24 ;  /* 0x000000080c18723c */ /* 0x008fe20000041818 */
[-C--:B------:R-:W-:Y:S01]  /*12220*/  FMUL.FTZ R86, R86, R0.reuse ;  /* 0x0000000056567220 */ /* 0x080fe20000410000 */
[----:B------:R-:W2:Y:S01]  /*12230*/  MUFU.EX2 R96, R96 ;  /* 0x0000006000607308 */ /* 0x000ea20000000800 */
[----:B------:R-:W-:Y:S02]  /*12240*/  FMUL.FTZ R87, R87, R0 ;  /* 0x0000000057577220 */ /* 0x000fe40000410000 */
[----:B------:R-:W-:Y:S02]  /*12250*/  FMUL.FTZ R32, R80, R110 ;  /* 0x0000006e50207220 */ /* 0x000fe40000410000 */
[----:B------:R-:W-:-:S02]  /*12260*/  FFMA.FTZ R80, R39, c[0x0][0x23c], -R104 ;  /* 0x00008f0027507a23 */ /* 0x000fc40000010868 */
[----:B------:R-:W-:Y:S01]  /*12270*/  FMUL.FTZ R33, R81, R110 ;  /* 0x0000006e51217220 */ /* 0x000fe20000410000 */
[----:B-1----:R-:W1:Y:S01]  /*12280*/  LDSM.16.MT88.4 R28, [R158+0x6000] ;  /* 0x006000009e1c783b */ /* 0x002e620000004200 */
[C---:B------:R-:W-:Y:S01]  /*12290*/  HMMA.16816.F32.BF16 R8, R12.reuse, R10, R84 ;  /* 0x0000000a0c08723c */ /* 0x040fe20000041854 */
[----:B------:R3:W-:Y:S01]  /*122a0*/  MUFU.EX2 R85, R36 ;  /* 0x0000002400557308 */ /* 0x0007e20000000800 */
[-C--:B------:R-:W-:Y:S02]  /*122b0*/  FMUL.FTZ R34, R82, R0.reuse ;  /* 0x0000000052227220 */ /* 0x080fe40000410000 */
[----:B------:R-:W-:Y:S02]  /*122c0*/  FMUL.FTZ R35, R83, R0 ;  /* 0x0000000053237220 */ /* 0x000fe40000410000 */
[-C--:B------:R-:W-:Y:S02]  /*122d0*/  FMUL.FTZ R76, R76, R110.reuse ;  /* 0x0000006e4c4c7220 */ /* 0x080fe40000410000 */
[----:B------:R-:W-:Y:S01]  /*122e0*/  FMUL.FTZ R77, R77, R110 ;  /* 0x0000006e4d4d7220 */ /* 0x000fe20000410000 */
[----:B------:R-:W-:Y:S01]  /*122f0*/  MUFU.EX2 R88, R88 ;  /* 0x0000005800587308 */ /* 0x000fe20000000800 */
[-C--:B------:R-:W-:Y:S01]  /*12300*/  FMUL.FTZ R78, R78, R0.reuse ;  /* 0x000000004e4e7220 */ /* 0x080fe20000410000 */
[----:B------:R-:W-:Y:S01]  /*12310*/  HMMA.16816.F32.BF16 R32, R12, R20, R32 ;  /* 0x000000140c20723c */ /* 0x000fe20000041820 */
[----:B------:R-:W-:-:S02]  /*12320*/  FMUL.FTZ R79, R79, R0 ;  /* 0x000000004f4f7220 */ /* 0x000fc40000410000 */
[-C--:B------:R-:W-:Y:S02]  /*12330*/  FMUL.FTZ R40, R72, R110.reuse ;  /* 0x0000006e48287220 */ /* 0x080fe40000410000 */
[----:B------:R-:W-:Y:S01]  /*12340*/  FMUL.FTZ R41, R73, R110 ;  /* 0x0000006e49297220 */ /* 0x000fe20000410000 */
[----:B---3--:R-:W3:Y:S01]  /*12350*/  LDSM.16.MT88.4 R36, [R162+0x6800] ;  /* 0x00680000a224783b */ /* 0x008ee20000004200 */
[--C-:B------:R-:W-:Y:S01]  /*12360*/  FFMA.FTZ R72, R47, c[0x0][0x23c], -R104.reuse ;  /* 0x00008f002f487a23 */ /* 0x100fe20000010868 */
[----:B------:R-:W-:Y:S01]  /*12370*/  HMMA.16816.F32.BF16 R20, R12, R22, R76 ;  /* 0x000000160c14723c */ /* 0x000fe2000004184c */
[----:B------:R-:W-:Y:S01]  /*12380*/  FFMA.FTZ R73, R45, c[0x0][0x23c], -R104 ;  /* 0x00008f002d497a23 */ /* 0x000fe20000010868 */
[----:B------:R-:W-:Y:S01]  /*12390*/  MUFU.EX2 R80, R80 ;  /* 0x0000005000507308 */ /* 0x000fe20000000800 */
[----:B------:R-:W4:Y:S01]  /*123a0*/  LDSM.16.MT88.4 R44, [R160+0x6800] ;  /* 0x00680000a02c783b */ /* 0x000f220000004200 */
[-C--:B------:R-:W-:Y:S02]  /*123b0*/  FMUL.FTZ R42, R74, R0.reuse ;  /* 0x000000004a2a7220 */ /* 0x080fe40000410000 */
[----:B------:R-:W-:-:S02]  /*123c0*/  FMUL.FTZ R43, R75, R0 ;  /* 0x000000004b2b7220 */ /* 0x000fc40000410000 */
[-C--:B------:R-:W-:Y:S02]  /*123d0*/  FMUL.FTZ R68, R68, R110.reuse ;  /* 0x0000006e44447220 */ /* 0x080fe40000410000 */
[----:B------:R5:W2:Y:S01]  /*123e0*/  MUFU.EX2 R77, R48 ;  /* 0x00000030004d7308 */ /* 0x000aa20000000800 */
[----:B------:R-:W-:Y:S02]  /*123f0*/  FMUL.FTZ R69, R69, R110 ;  /* 0x0000006e45457220 */ /* 0x000fe40000410000 */
[-C--:B------:R-:W-:Y:S02]  /*12400*/  FMUL.FTZ R70, R70, R0.reuse ;  /* 0x0000000046467220 */ /* 0x080fe40000410000 */
[----:B------:R-:W-:Y:S02]  /*12410*/  FMUL.FTZ R71, R71, R0 ;  /* 0x0000000047477220 */ /* 0x000fe40000410000 */
[--C-:B------:R-:W-:Y:S01]  /*12420*/  FFMA.FTZ R75, R141, c[0x0][0x23c], -R104.reuse ;  /* 0x00008f008d4b7a23 */ /* 0x100fe20000010868 */
[----:B------:R-:W-:Y:S01]  /*12430*/  MUFU.EX2 R72, R72 ;  /* 0x0000004800487308 */ /* 0x000fe20000000800 */
[--C-:B------:R-:W-:Y:S01]  /*12440*/  FFMA.FTZ R74, R137, c[0x0][0x23c], -R104.reuse ;  /* 0x00008f00894a7a23 */ /* 0x100fe20000010868 */
[----:B-1----:R-:W-:Y:S01]  /*12450*/  HMMA.16816.F32.BF16 R40, R12, R28, R40 ;  /* 0x0000001c0c28723c */ /* 0x002fe20000041828 */
[----:B------:R-:W-:-:S02]  /*12460*/  FFMA.FTZ R76, R139, c[0x0][0x23c], -R104 ;  /* 0x00008f008b4c7a23 */ /* 0x000fc40000010868 */
[----:B------:R-:W-:Y:S02]  /*12470*/  FFMA.FTZ R79, R135, c[0x0][0x23c], -R104 ;  /* 0x00008f00874f7a23 */ /* 0x000fe40000010868 */
[--C-:B------:R-:W-:Y:S01]  /*12480*/  FFMA.FTZ R81, R128, c[0x0][0x23c], -R105.reuse ;  /* 0x00008f0080517a23 */ /* 0x100fe20000010869 */
[----:B------:R-:W1:Y:S01]  /*12490*/  MUFU.EX2 R73, R73 ;  /* 0x0000004900497308 */ /* 0x000e620000000800 */
[----:B-----5:R-:W5:Y:S01]  /*124a0*/  LDSM.16.MT88.4 R48, [R159+0x6800] ;  /* 0x006800009f30783b */ /* 0x020f620000004200 */
[----:B------:R-:W-:Y:S01]  /*124b0*/  HMMA.16816.F32.BF16 R12, R12, R30, R68 ;  /* 0x0000001e0c0c723c */ /* 0x000fe20000041844 */
[----:B--2---:R-:W-:Y:S01]  /*124c0*/  F2FP.BF16.PACK_AB R28, R93, R96 ;  /* 0x000000605d1c723e */ /* 0x004fe200000010ff */
[--C-:B------:R-:W-:Y:S01]  /*124d0*/  FFMA.FTZ R83, R138, c[0x0][0x23c], -R105.reuse ;  /* 0x00008f008a537a23 */ /* 0x100fe20000010869 */
[----:B------:R-:W-:Y:S01]  /*124e0*/  F2FP.BF16.PACK_AB R29, R77, R80 ;  /* 0x000000504d1d723e */ /* 0x000fe200000010ff */
[--C-:B------:R-:W-:Y:S02]  /*124f0*/  FFMA.FTZ R82, R136, c[0x0][0x23c], -R105.reuse ;  /* 0x00008f0088527a23 */ /* 0x100fe40000010869 */
[----:B------:R-:W-:Y:S01]  /*12500*/  MUFU.EX2 R75, R75 ;  /* 0x0000004b004b7308 */ /* 0x000fe20000000800 */
[----:B------:R-:W-:Y:S01]  /*12510*/  F2FP.BF16.PACK_AB R30, R85, R88 ;  /* 0x00000058551e723e */ /* 0x000fe200000010ff */
[----:B------:R-:W-:-:S02]  /*12520*/  FFMA.FTZ R71, R146, c[0x0][0x23c], -R105 ;  /* 0x00008f0092477a23 */ /* 0x000fc40000010869 */
[--C-:B------:R-:W-:Y:S02]  /*12530*/  FFMA.FTZ R70, R142, c[0x0][0x23c], -R105.reuse ;  /* 0x00008f008e467a23 */ /* 0x100fe40000010869 */
[--C-:B------:R-:W-:Y:S01]  /*12540*/  FFMA.FTZ R68, R144, c[0x0][0x23c], -R105.reuse ;  /* 0x00008f0090447a23 */ /* 0x100fe20000010869 */
[----:B-1----:R-:W-:Y:S01]  /*12550*/  F2FP.BF16.PACK_AB R31, R73, R72 ;  /* 0x00000048491f723e */ /* 0x002fe200000010ff */
[--C-:B------:R-:W-:Y:S01]  /*12560*/  FFMA.FTZ R69, R140, c[0x0][0x23c], -R105.reuse ;  /* 0x00008f008c457a23 */ /* 0x100fe20000010869 */
[----:B------:R-:W-:Y:S01]  /*12570*/  MUFU.EX2 R71, R71 ;  /* 0x0000004700477308 */ /* 0x000fe20000000800 */
[----:B------:R-:W-:Y:S02]  /*12580*/  FFMA.FTZ R90, R134, c[0x0][0x23c], -R105 ;  /* 0x00008f00865a7a23 */ /* 0x000fe40000010869 */
[--C-:B------:R-:W-:Y:S02]  /*12590*/  FFMA.FTZ R89, R133, c[0x0][0x23c], -R104.reuse ;  /* 0x00008f0085597a23 */ /* 0x100fe40000010868 */
[----:B---3--:R-:W-:Y:S01]  /*125a0*/  HMMA.16816.F32.BF16 R16, R28, R36, R16 ;  /* 0x000000241c10723c */ /* 0x008fe20000041810 */
[----:B------:R-:W-:-:S02]  /*125b0*/  FFMA.FTZ R98, R127, c[0x0][0x23c], -R104 ;  /* 0x00008f007f627a23 */ /* 0x000fc40000010868 */
[----:B------:R-:W1:Y:S01]  /*125c0*/  MUFU.EX2 R70, R70 ;  /* 0x0000004600467308 */ /* 0x000e620000000800 */
[--C-:B------:R-:W-:Y:S02]  /*125d0*/  FFMA.FTZ R91, R131, c[0x0][0x23c], -R104.reuse ;  /* 0x00008f00835b7a23 */ /* 0x100fe40000010868 */
[----:B------:R-:W-:Y:S02]  /*125e0*/  FFMA.FTZ R128, R129, c[0x0][0x23c], -R104 ;  /* 0x00008f0081807a23 */ /* 0x000fe40000010868 */
[----:B------:R-:W-:Y:S01]  /*125f0*/  HMMA.16816.F32.BF16 R4, R28, R38, R4 ;  /* 0x000000261c04723c */ /* 0x000fe20000041804 */
[----:B------:R-:W2:Y:S01]  /*12600*/  LDSM.16.MT88.4 R36, [R158+0x6800] ;  /* 0x006800009e24783b */ /* 0x000ea20000004200 */
[--C-:B------:R-:W-:Y:S01]  /*12610*/  FFMA.FTZ R127, R132, c[0x0][0x23c], -R105.reuse ;  /* 0x00008f00847f7a23 */ /* 0x100fe20000010869 */
[----:B------:R-:W-:Y:S01]  /*12620*/  MUFU.EX2 R68, R68 ;  /* 0x0000004400447308 */ /* 0x000fe20000000800 */
[--C-:B------:R-:W-:Y:S02]  /*12630*/  FFMA.FTZ R132, R126, c[0x0][0x23c], -R105.reuse ;  /* 0x00008f007e847a23 */ /* 0x100fe40000010869 */
[----:B------:R-:W-:-:S02]  /*12640*/  FFMA.FTZ R126, R130, c[0x0][0x23c], -R105 ;  /* 0x00008f00827e7a23 */ /* 0x000fc40000010869 */
[C---:B----4-:R-:W-:Y:S01]  /*12650*/  HMMA.16816.F32.BF16 R24, R28.reuse, R44, R24 ;  /* 0x0000002c1c18723c */ /* 0x050fe20000041818 */
[--C-:B------:R-:W-:Y:S02]  /*12660*/  FFMA.FTZ R129, R124, c[0x0][0x23c], -R105.reuse ;  /* 0x00008f007c817a23 */ /* 0x100fe40000010869 */
[----:B------:R-:W-:Y:S01]  /*12670*/  MUFU.EX2 R69, R69 ;  /* 0x0000004500457308 */ /* 0x000fe20000000800 */
[--C-:B------:R-:W-:Y:S02]  /*12680*/  FFMA.FTZ R124, R125, c[0x0][0x23c], -R104.reuse ;  /* 0x00008f007d7c7a23 */ /* 0x100fe40000010868 */
[--C-:B------:R-:W-:Y:S02]  /*12690*/  FFMA.FTZ R130, R119, c[0x0][0x23c], -R104.reuse ;  /* 0x00008f0077827a23 */ /* 0x100fe40000010868 */
[----:B------:R-:W-:Y:S01]  /*126a0*/  HMMA.16816.F32.BF16 R8, R28, R46, R8 ;  /* 0x0000002e1c08723c */ /* 0x000fe20000041808 */
[----:B------:R-:W3:Y:S01]  /*126b0*/  LDSM.16.MT88.4 R44, [R162+0x7000] ;  /* 0x00700000a22c783b */ /* 0x000ee20000004200 */
[----:B------:R-:W-:Y:S01]  /*126c0*/  FFMA.FTZ R125, R116, c[0x0][0x23c], -R105 ;  /* 0x00008f00747d7a23 */ /* 0x000fe20000010869 */
[----:B------:R-:W4:Y:S01]  /*126d0*/  MUFU.EX2 R74, R74 ;  /* 0x0000004a004a7308 */ /* 0x000f220000000800 */
[----:B------:R-:W-:-:S02]  /*126e0*/  FFMA.FTZ R116, R117, c[0x0][0x23c], -R104 ;  /* 0x00008f0075747a23 */ /* 0x000fc40000010868 */
[--C-:B------:R-:W-:Y:S02]  /*126f0*/  FFMA.FTZ R119, R122, c[0x0][0x23c], -R105.reuse ;  /* 0x00008f007a777a23 */ /* 0x100fe40000010869 */
[C---:B-----5:R-:W-:Y:S01]  /*12700*/  HMMA.16816.F32.BF16 R32, R28.reuse, R48, R32 ;  /* 0x000000301c20723c */ /* 0x060fe20000041820 */
[--C-:B------:R-:W-:Y:S02]  /*12710*/  FFMA.FTZ R117, R113, c[0x0][0x23c], -R104.reuse ;  /* 0x00008f0071757a23 */ /* 0x100fe40000010868 */
[----:B------:R-:W-:Y:S01]  /*12720*/  MUFU.EX2 R76, R76 ;  /* 0x0000004c004c7308 */ /* 0x000fe20000000800 */
[--C-:B------:R-:W-:Y:S02]  /*12730*/  FFMA.FTZ R113, R115, c[0x0][0x23c], -R104.reuse ;  /* 0x00008f0073717a23 */ /* 0x100fe40000010868 */
[----:B------:R-:W-:Y:S02]  /*12740*/  FFMA.FTZ R122, R111, c[0x0][0x23c], -R104 ;  /* 0x00008f006f7a7a23 */ /* 0x000fe40000010868 */
[----:B------:R-:W-:Y:S01]  /*12750*/  HMMA.16816.F32.BF16 R20, R28, R50, R20 ;  /* 0x000000321c14723c */ /* 0x000fe20000041814 */
[----:B------:R-:W5:Y:S01]  /*12760*/  LDSM.16.MT88.4 R48, [R160+0x7000] ;  /* 0x00700000a030783b */ /* 0x000f620000004200 */
[--C-:B------:R-:W-:Y:S01]  /*12770*/  FFMA.FTZ R115, R58, c[0x0][0x23c], -R105.reuse ;  /* 0x00008f003a737a23 */ /* 0x100fe20000010869 */
        /* <DEDUP_REMOVED lines=8> */
[----:B------:R-:W-:Y:S02]  /*12800*/  FFMA.FTZ R52, R57, c[0x0][0x23c], -R104 ;  /* 0x00008f0039347a23 */ /* 0x000fe40000010868 */
[----:B-1----:R-:W-:Y:S01]  /*12810*/  F2FP.BF16.PACK_AB R36, R70, R71 ;  /* 0x000000474624723e */ /* 0x002fe200000010ff */
[----:B------:R-:W-:Y:S01]  /*12820*/  HMMA.16816.F32.BF16 R12, R28, R38, R12 ;  /* 0x000000261c0c723c */ /* 0x000fe2000004180c */
[----:B------:R-:W1:Y:S01]  /*12830*/  LDSM.16.MT88.4 R28, [R159+0x7000] ;  /* 0x007000009f1c783b */ /* 0x000e620000004200 */
[----:B----4-:R-:W-:Y:S01]  /*12840*/  F2FP.BF16.PACK_AB R37, R74, R75 ;  /* 0x0000004b4a25723e */ /* 0x010fe200000010ff */
[----:B------:R-:W2:Y:S01]  /*12850*/  MUFU.EX2 R82, R82 ;  /* 0x0000005200527308 */ /* 0x000ea20000000800 */
[----:B------:R-:W-:-:S02]  /*12860*/  FFMA.FTZ R108, R187, R110, R108 ;  /* 0x0000006ebb6c7223 */ /* 0x000fc4000001006c */
[----:B------:R-:W-:Y:S01]  /*12870*/  FFMA.FTZ R67, R186, R0, R67 ;  /* 0x00000000ba437223 */ /* 0x000fe20000010043 */
[----:B------:R-:W-:Y:S01]  /*12880*/  F2FP.BF16.PACK_AB R38, R69, R68 ;  /* 0x000000444526723e */ /* 0x000fe200000010ff */
[----:B------:R-:W-:Y:S01]  /*12890*/  FADD.FTZ R103, R103, R108 ;  /* 0x0000006c67677221 */ /* 0x000fe20000010000 */
[----:B---3--:R-:W-:Y:S01]  /*128a0*/  F2FP.BF16.PACK_AB R39, R79, R76 ;  /* 0x0000004c4f27723e */ /* 0x008fe200000010ff */
[----:B------:R-:W-:Y:S01]  /*128b0*/  FADD.FTZ R66, R66, R67 ;  /* 0x0000004342427221 */ /* 0x000fe20000010000 */
[----:B------:R-:W-:Y:S01]  /*128c0*/  MUFU.EX2 R81, R81 ;  /* 0x0000005100517308 */ /* 0x000fe20000000800 */
[----:B------:R-:W-:Y:S02]  /*128d0*/  FADD.FTZ R106, R106, R103 ;  /* 0x000000676a6a7221 */ /* 0x000fe40000010000 */
[----:B------:R-:W-:Y:S02]  /*128e0*/  FADD.FTZ R65, R65, R66 ;  /* 0x0000004241417221 */ /* 0x000fe40000010000 */
[----:B------:R-:W-:Y:S01]  /*128f0*/  HMMA.16816.F32.BF16 R16, R36, R44, R16 ;  /* 0x0000002c2410723c */ /* 0x000fe20000041810 */
[----:B------:R-:W-:-:S02]  /*12900*/  FADD.FTZ R101, R101, R106 ;  /* 0x0000006a65657221 */ /* 0x000fc40000010000 */
[----:B------:R-:W-:Y:S01]  /*12910*/  MUFU.EX2 R90, R90 ;  /* 0x0000005a005a7308 */ /* 0x000fe20000000800 */
[----:B------:R-:W-:Y:S02]  /*12920*/  FADD.FTZ R65, R2, R65 ;  /* 0x0000004102417221 */ /* 0x000fe40000010000 */
[----:B------:R-:W-:Y:S02]  /*12930*/  FADD.FTZ R96, R96, R101 ;  /* 0x0000006560607221 */ /* 0x000fe40000010000 */
[----:B------:R-:W-:Y:S01]  /*12940*/  HMMA.16816.F32.BF16 R4, R36, R46, R4 ;  /* 0x0000002e2404723c */ /* 0x000fe20000041804 */
[----:B------:R-:W3:Y:S01]  /*12950*/  LDSM.16.MT88.4 R44, [R158+0x7000] ;  /* 0x007000009e2c783b */ /* 0x000ee20000004200 */
[----:B------:R-:W-:Y:S01]  /*12960*/  FADD.FTZ R80, R80, R65 ;  /* 0x0000004150507221 */ /* 0x000fe20000010000 */
[----:B------:R-:W-:Y:S01]  /*12970*/  MUFU.EX2 R89, R89 ;  /* 0x0000005900597308 */ /* 0x000fe20000000800 */
[----:B------:R-:W-:Y:S02]  /*12980*/  FFMA.FTZ R0, R55, c[0x0][0x23c], -R105 ;  /* 0x00008f0037007a23 */ /* 0x000fe40000010869 */
[----:B------:R-:W-:-:S02]  /*12990*/  FADD.FTZ R77, R77, R80 ;  /* 0x000000504d4d7221 */ /* 0x000fc40000010000 */
[C---:B-----5:R-:W-:Y:S01]  /*129a0*/  HMMA.16816.F32.BF16 R24, R36.reuse, R48, R24 ;  /* 0x000000302418723c */ /* 0x060fe20000041818 */
[----:B------:R-:W-:Y:S02]  /*129b0*/  FFMA.FTZ R55, R54, c[0x0][0x23c], -R105 ;  /* 0x00008f0036377a23 */ /* 0x000fe40000010869 */
[----:B------:R-:W4:Y:S01]  /*129c0*/  MUFU.EX2 R98, R98 ;  /* 0x0000006200627308 */ /* 0x000f220000000800 */
[----:B------:R-:W-:Y:S02]  /*129d0*/  FADD.FTZ R72, R72, R77 ;  /* 0x0000004d48487221 */ /* 0x000fe40000010000 */
[--C-:B------:R-:W-:Y:S02]  /*129e0*/  FFMA.FTZ R54, R59, c[0x0][0x23c], -R105.reuse ;  /* 0x00008f003b367a23 */ /* 0x100fe40000010869 */
[----:B------:R-:W-:Y:S01]  /*129f0*/  HMMA.16816.F32.BF16 R8, R36, R50, R8 ;  /* 0x000000322408723c */ /* 0x000fe20000041808 */
[----:B------:R-:W5:Y:S01]  /*12a00*/  LDSM.16.MT88.4 R48, [R162+0x7800] ;  /* 0x00780000a230783b */ /* 0x000f620000004200 */
[----:B------:R-:W-:Y:S01]  /*12a10*/  FFMA.FTZ R187, R64, c[0x0][0x23c], -R105 ;  /* 0x00008f0040bb7a23 */ /* 0x000fe20000010869 */
[----:B------:R-:W-:Y:S01]  /*12a20*/  MUFU.EX2 R91, R91 ;  /* 0x0000005b005b7308 */ /* 0x000fe20000000800 */
[----:B------:R-:W-:-:S04]  /*12a30*/  FADD.FTZ R72, R73, R72 ;  /* 0x0000004849487221 */ /* 0x000fc80000010000 */
[----:B-1----:R-:W-:Y:S01]  /*12a40*/  HMMA.16816.F32.BF16 R32, R36, R28, R32 ;  /* 0x0000001c2420723c */ /* 0x002fe20000041820 */
[----:B------:R-:W-:Y:S02]  /*12a50*/  FADD.FTZ R75, R75, R72 ;  /* 0x000000484b4b7221 */ /* 0x000fe40000010000 */
[----:B------:R-:W1:Y:S02]  /*12a60*/  MUFU.EX2 R128, R128 ;  /* 0x0000008000807308 */ /* 0x000e640000000800 */
[----:B------:R-:W-:-:S03]  /*12a70*/  FADD.FTZ R75, R74, R75 ;  /* 0x0000004b4a4b7221 */ /* 0x000fc60000010000 */
[C---:B------:R-:W-:Y:S01]  /*12a80*/  HMMA.16816.F32.BF16 R20, R36.reuse, R30, R20 ;  /* 0x0000001e2414723c */ /* 0x040fe20000041814 */
[----:B------:R-:W5:Y:S01]  /*12a90*/  LDSM.16.MT88.4 R28, [R160+0x7800] ;  /* 0x00780000a01c783b */ /* 0x000f620000004200 */
[----:B------:R-:W-:Y:S01]  /*12aa0*/  FADD.FTZ R76, R76, R75 ;  /* 0x0000004b4c4c7221 */ /* 0x000fe20000010000 */
[----:B------:R-:W-:Y:S05]  /*12ab0*/  MUFU.EX2 R127, R127 ;  /* 0x0000007f007f7308 */ /* 0x000fea0000000800 */
[C---:B---3--:R-:W-:Y:S03]  /*12ac0*/  HMMA.16816.F32.BF16 R40, R36.reuse, R44, R40 ;  /* 0x0000002c2428723c */ /* 0x048fe60000041828 */
[----:B------:R-:W3:Y:S05]  /*12ad0*/  MUFU.EX2 R132, R132 ;  /* 0x0000008400847308 */ /* 0x000eea0000000800 */
[----:B------:R-:W-:Y:S01]  /*12ae0*/  HMMA.16816.F32.BF16 R12, R36, R46, R12 ;  /* 0x0000002e240c723c */ /* 0x000fe2000004180c */
[----:B------:R-:W3:Y:S02]  /*12af0*/  LDSM.16.MT88.4 R44, [R159+0x7800] ;  /* 0x007800009f2c783b */ /* 0x000ee40000004200 */
[----:B------:R-:W-:Y:S04]  /*12b00*/  MUFU.EX2 R126, R126 ;  /* 0x0000007e007e7308 */ /* 0x000fe80000000800 */
[----:B--2---:R-:W-:-:S02]  /*12b10*/  F2FP.BF16.PACK_AB R36, R82, R83 ;  /* 0x000000535224723e */ /* 0x004fc400000010ff */
[----:B----4-:R-:W-:Y:S02]  /*12b20*/  F2FP.BF16.PACK_AB R37, R98, R89 ;  /* 0x000000596225723e */ /* 0x010fe400000010ff */
[----:B------:R-:W-:Y:S01]  /*12b30*/  MUFU.EX2 R129, R129 ;  /* 0x0000008100817308 */ /* 0x000fe20000000800 */
[----:B------:R-:W-:Y:S02]  /*12b40*/  F2FP.BF16.PACK_AB R38, R90, R81 ;  /* 0x000000515a26723e */ /* 0x000fe400000010ff */
[----:B-1----:R-:W-:-:S05]  /*12b50*/  F2FP.BF16.PACK_AB R39, R128, R91 ;  /* 0x0000005b8027723e */ /* 0x002fca00000010ff */
[----:B------:R-:W1:Y:S02]  /*12b60*/  MUFU.EX2 R124, R124 ;  /* 0x0000007c007c7308 */ /* 0x000e640000000800 */
[C---:B-----5:R-:W-:Y:S06]  /*12b70*/  HMMA.16816.F32.BF16 R16, R36.reuse, R48, R16 ;  /* 0x000000302410723c */ /* 0x060fec0000041810 */
[----:B------:R-:W2:Y:S02]  /*12b80*/  MUFU.EX2 R130, R130 ;  /* 0x0000008200827308 */ /* 0x000ea40000000800 */
[C---:B------:R-:W-:Y:S01]  /*12b90*/  HMMA.16816.F32.BF16 R4, R36.reuse, R50, R4 ;  /* 0x000000322404723c */ /* 0x040fe20000041804 */
[----:B------:R-:W4:Y:S05]  /*12ba0*/  LDSM.16.MT88.4 R48, [R158+0x7800] ;  /* 0x007800009e30783b */ /* 0x000f2a0000004200 */
[----:B------:R-:W5:Y:S02]  /*12bb0*/  MUFU.EX2 R119, R119 ;  /* 0x0000007700777308 */ /* 0x000f640000000800 */
        /* <DEDUP_REMOVED lines=9> */
[----:B------:R-:W2:Y:S02]  /*12c50*/  MUFU.EX2 R117, R117 ;  /* 0x0000007500757308 */ /* 0x000ea40000000800 */
[C---:B----4-:R-:W-:Y:S06]  /*12c60*/  HMMA.16816.F32.BF16 R40, R36.reuse, R48, R40 ;  /* 0x000000302428723c */ /* 0x050fec0000041828 */
[----:B------:R-:W-:Y:S01]  /*12c70*/  MUFU.EX2 R113, R113 ;  /* 0x0000007100717308 */ /* 0x000fe20000000800 */
[----:B------:R-:W-:Y:S01]  /*12c80*/  F2FP.BF16.PACK_AB R48, R132, R127 ;  /* 0x0000007f8430723e */ /* 0x000fe200000010ff */
[----:B------:R-:W-:Y:S01]  /*12c90*/  HMMA.16816.F32.BF16 R12, R36, R50, R12 ;  /* 0x00000032240c723c */ /* 0x000fe2000004180c */
[----:B------:R-:W4:Y:S01]  /*12ca0*/  LDSM.16.MT88.4 R36, [R159+0x8000] ;  /* 0x008000009f24783b */ /* 0x000f220000004200 */
[----:B-1----:R-:W-:-:S04]  /*12cb0*/  F2FP.BF16.PACK_AB R49, R121, R124 ;  /* 0x0000007c7931723e */ /* 0x002fc800000010ff */
[----:B------:R-:W1:Y:S01]  /*12cc0*/  MUFU.EX2 R122, R122 ;  /* 0x0000007a007a7308 */ /* 0x000e620000000800 */
[----:B------:R-:W-:Y:S02]  /*12cd0*/  F2FP.BF16.PACK_AB R50, R129, R126 ;  /* 0x0000007e8132723e */ /* 0x000fe400000010ff */
[----:B--2---:R-:W-:-:S05]  /*12ce0*/  F2FP.BF16.PACK_AB R51, R130, R123 ;  /* 0x0000007b8233723e */ /* 0x004fca00000010ff */
[----:B------:R-:W-:Y:S02]  /*12cf0*/  MUFU.EX2 R111, R111 ;  /* 0x0000006f006f7308 */ /* 0x000fe40000000800 */
[C---:B------:R-:W-:Y:S06]  /*12d00*/  HMMA.16816.F32.BF16 R16, R48.reuse, R28, R16 ;  /* 0x0000001c3010723c */ /* 0x040fec0000041810 */
[----:B------:R-:W2:Y:S02]  /*12d10*/  MUFU.EX2 R114, R114 ;  /* 0x0000007200727308 */ /* 0x000ea40000000800 */
        /* <DEDUP_REMOVED lines=8> */
[C---:B----4-:R-:W-:Y:S06]  /*12da0*/  HMMA.16816.F32.BF16 R32, R48.reuse, R36, R32 ;  /* 0x000000243020723c */ /* 0x050fec0000041820 */
[----:B------:R-:W4:Y:S02]  /*12db0*/  MUFU.EX2 R58, R58 ;  /* 0x0000003a003a7308 */ /* 0x000f240000000800 */
[C---:B------:R-:W-:Y:S01]  /*12dc0*/  HMMA.16816.F32.BF16 R20, R48.reuse, R38, R20 ;  /* 0x000000263014723c */ /* 0x040fe20000041814 */
[----:B------:R-:W2:Y:S05]  /*12dd0*/  LDSM.16.MT88.4 R36, [R160+0x8800] ;  /* 0x00880000a024783b */ /* 0x000eaa0000004200 */
[----:B------:R-:W-:Y:S02]  /*12de0*/  MUFU.EX2 R3, R3 ;  /* 0x0000000300037308 */ /* 0x000fe40000000800 */
[C---:B-1----:R-:W-:Y:S06]  /*12df0*/  HMMA.16816.F32.BF16 R40, R48.reuse, R28, R40 ;  /* 0x0000001c3028723c */ /* 0x042fec0000041828 */
[----:B------:R-:W1:Y:S01]  /*12e00*/  MUFU.EX2 R52, R52 ;  /* 0x0000003400347308 */ /* 0x000e620000000800 */
[----:B-----5:R-:W-:Y:S01]  /*12e10*/  F2FP.BF16.PACK_AB R28, R118, R119 ;  /* 0x00000077761c723e */ /* 0x020fe200000010ff */
[----:B------:R-:W-:Y:S01]  /*12e20*/  HMMA.16816.F32.BF16 R12, R48, R30, R12 ;  /* 0x0000001e300c723c */ /* 0x000fe2000004180c */
[----:B------:R-:W5:Y:S01]  /*12e30*/  LDSM.16.MT88.4 R48, [R159+0x8800] ;  /* 0x008800009f30783b */ /* 0x000f620000004200 */
[----:B------:R-:W-:-:S04]  /*12e40*/  F2FP.BF16.PACK_AB R29, R117, R116 ;  /* 0x00000074751d723e */ /* 0x000fc800000010ff */
        /* <DEDUP_REMOVED lines=12> */
[----:B------:R-:W2:Y:S07]  /*12f10*/  LDSM.16.MT88.4 R36, [R162+0x9000] ;  /* 0x00900000a224783b */ /* 0x000eae0000004200 */
[C---:B-----5:R-:W-:Y:S08]  /*12f20*/  HMMA.16816.F32.BF16 R32, R28.reuse, R48, R32 ;  /* 0x000000301c20723c */ /* 0x060ff00000041820 */
[C---:B------:R-:W-:Y:S01]  /*12f30*/  HMMA.16816.F32.BF16 R20, R28.reuse, R50, R20 ;  /* 0x000000321c14723c */ /* 0x040fe20000041814 */
[----:B------:R-:W5:Y:S07]  /*12f40*/  LDSM.16.MT88.4 R48, [R160+0x9000] ;  /* 0x00900000a030783b */ /* 0x000f6e0000004200 */
[C---:B---3--:R-:W-:Y:S07]  /*12f50*/  HMMA.16816.F32.BF16 R40, R28.reuse, R44, R40 ;  /* 0x0000002c1c28723c */ /* 0x048fee0000041828 */
[----:B------:R-:W-:Y:S01]  /*12f60*/  F2FP.BF16.PACK_AB R44, R114, R111 ;  /* 0x0000006f722c723e */ /* 0x000fe200000010ff */
[----:B------:R-:W-:Y:S01]  /*12f70*/  HMMA.16816.F32.BF16 R12, R28, R46, R12 ;  /* 0x0000002e1c0c723c */ /* 0x000fe2000004180c */
[----:B------:R-:W3:Y:S01]  /*12f80*/  LDSM.16.MT88.4 R28, [R159+0x9000] ;  /* 0x009000009f1c783b */ /* 0x000ee20000004200 */
[----:B----4-:R-:W-:-:S05]  /*12f90*/  F2FP.BF16.PACK_AB R45, R58, R53 ;  /* 0x000000353a2d723e */ /* 0x010fca00000010ff */
[----:B------:R-:W-:Y:S02]  /*12fa0*/  F2FP.BF16.PACK_AB R46, R115, R56 ;  /* 0x00000038732e723e */ /* 0x000fe400000010ff */
[----:B-1----:R-:W-:-:S07]  /*12fb0*/  F2FP.BF16.PACK_AB R47, R52, R3 ;  /* 0x00000003342f723e */ /* 0x002fce00000010ff */
[C---:B--2---:R-:W-:Y:S08]  /*12fc0*/  HMMA.16816.F32.BF16 R16, R44.reuse, R36, R16 ;  /* 0x000000242c10723c */ /* 0x044ff00000041810 */
[C---:B------:R-:W-:Y:S01]  /*12fd0*/  HMMA.16816.F32.BF16 R4, R44.reuse, R38, R4 ;  /* 0x000000262c04723c */ /* 0x040fe20000041804 */
[----:B------:R-:W1:Y:S07]  /*12fe0*/  LDSM.16.MT88.4 R36, [R158+0x9000] ;  /* 0x009000009e24783b */ /* 0x000e6e0000004200 */
[C---:B-----5:R-:W-:Y:S07]  /*12ff0*/  HMMA.16816.F32.BF16 R24, R44.reuse, R48, R24 ;  /* 0x000000302c18723c */ /* 0x060fee0000041818 */
[----:B------:R-:W-:Y:S01]  /*13000*/  FADD.FTZ R49, R93, R96 ;  /* 0x000000605d317221 */ /* 0x000fe20000010000 */
[----:B------:R-:W-:Y:S01]  /*13010*/  HMMA.16816.F32.BF16 R8, R44, R50, R8 ;  /* 0x000000322c08723c */ /* 0x000fe20000041808 */
[----:B------:R-:W2:Y:S02]  /*13020*/  LDSM.16.MT88.4 R92, [R162+0x9800] ;  /* 0x00980000a25c783b */ /* 0x000ea40000004200 */
[----:B------:R-:W-:-:S04]  /*13030*/  FADD.FTZ R48, R88, R49 ;  /* 0x0000003158307221 */ /* 0x000fc80000010000 */
[----:B------:R-:W-:Y:S01]  /*13040*/  FADD.FTZ R48, R85, R48 ;  /* 0x0000003055307221 */ /* 0x000fe20000010000 */
[----:B---3--:R-:W-:Y:S01]  /*13050*/  HMMA.16816.F32.BF16 R32, R44, R28, R32 ;  /* 0x0000001c2c20723c */ /* 0x008fe20000041820 */
[----:B------:R-:W3:Y:S01]  /*13060*/  MUFU.EX2 R29, R62 ;  /* 0x0000003e001d7308 */ /* 0x000ee20000000800 */
[----:B------:R-:W4:Y:S01]  /*13070*/  LDSM.16.MT88.4 R84, [R160+0x9800] ;  /* 0x00980000a054783b */ /* 0x000f220000004200 */
[----:B------:R-:W-:-:S04]  /*13080*/  FADD.FTZ R49, R71, R48 ;  /* 0x0000003047317221 */ /* 0x000fc80000010000 */
[----:B------:R-:W-:Y:S01]  /*13090*/  FFMA.FTZ R28, R61, c[0x0][0x23c], -R104 ;  /* 0x00008f003d1c7a23 */ /* 0x000fe20000010868 */
[----:B------:R-:W-:Y:S01]  /*130a0*/  HMMA.16816.F32.BF16 R20, R44, R30, R20 ;  /* 0x0000001e2c14723c */ /* 0x000fe20000041814 */
[----:B------:R-:W-:Y:S01]  /*130b0*/  FADD.FTZ R49, R70, R49 ;  /* 0x0000003146317221 */ /* 0x000fe20000010000 */
[----:B------:R-:W-:-:S03]  /*130c0*/  F2FP.BF16.PACK_AB R70, R187, R54 ;  /* 0x00000036bb46723e */ /* 0x000fc600000010ff */
[----:B------:R-:W-:Y:S02]  /*130d0*/  MUFU.EX2 R28, R28 ;  /* 0x0000001c001c7308 */ /* 0x000fe40000000800 */
[----:B------:R-:W-:Y:S02]  /*130e0*/  FFMA.FTZ R31, R60, c[0x0][0x23c], -R104 ;  /* 0x00008f003c1f7a23 */ /* 0x000fe40000010868 */
[----:B------:R-:W-:Y:S01]  /*130f0*/  FADD.FTZ R30, R68, R49 ;  /* 0x00000031441e7221 */ /* 0x000fe20000010000 */
[----:B-1----:R-:W-:Y:S01]  /*13100*/  HMMA.16816.F32.BF16 R40, R44, R36, R40 ;  /* 0x000000242c28723c */ /* 0x002fe20000041828 */
[----:B------:R-:W-:Y:S02]  /*13110*/  F2FP.BF16.PACK_AB R68, R55, R0 ;  /* 0x000000003744723e */ /* 0x000fe400000010ff */
[----:B------:R-:W1:Y:S01]  /*13120*/  MUFU.EX2 R31, R31 ;  /* 0x0000001f001f7308 */ /* 0x000e620000000800 */
[----:B------:R-:W-:Y:S01]  /*13130*/  FADD.FTZ R30, R69, R30 ;  /* 0x0000001e451e7221 */ /* 0x000fe20000010000 */
[----:B---3--:R-:W-:-:S02]  /*13140*/  F2FP.BF16.PACK_AB R69, R29, R2 ;  /* 0x000000021d45723e */ /* 0x008fc400000010ff */
[----:B------:R-:W-:Y:S01]  /*13150*/  FADD.FTZ R36, R79, R76 ;  /* 0x0000004c4f247221 */ /* 0x000fe20000010000 */
[----:B------:R-:W-:Y:S01]  /*13160*/  HMMA.16816.F32.BF16 R12, R44, R38, R12 ;  /* 0x000000262c0c723c */ /* 0x000fe2000004180c */
[----:B------:R-:W-:Y:S01]  /*13170*/  FADD.FTZ R83, R83, R30 ;  /* 0x0000001e53537221 */ /* 0x000fe20000010000 */
[----:B------:R-:W3:Y:S01]  /*13180*/  LDSM.16.MT88.4 R76, [R159+0x9800] ;  /* 0x009800009f4c783b */ /* 0x000ee20000004200 */
[----:B------:R-:W-:Y:S02]  /*13190*/  FADD.FTZ R89, R89, R36 ;  /* 0x0000002459597221 */ /* 0x000fe40000010000 */
[----:B------:R-:W-:Y:S02]  /*131a0*/  FADD.FTZ R82, R82, R83 ;  /* 0x0000005352527221 */ /* 0x000fe40000010000 */
[----:B------:R-:W-:Y:S02]  /*131b0*/  FADD.FTZ R30, R98, R89 ;  /* 0x00000059621e7221 */ /* 0x000fe40000010000 */
[----:B------:R-:W-:Y:S01]  /*131c0*/  FADD.FTZ R81, R81, R82 ;  /* 0x0000005251517221 */ /* 0x000fe20000010000 */
[----:B-1----:R-:W-:-:S03]  /*131d0*/  F2FP.BF16.PACK_AB R71, R31, R28 ;  /* 0x0000001c1f47723e */ /* 0x002fc600000010ff */
[----:B------:R-:W-:-:S04]  /*131e0*/  FADD.FTZ R90, R90, R81 ;  /* 0x000000515a5a7221 */ /* 0x000fc80000010000 */
[----:B------:R-:W-:Y:S01]  /*131f0*/  FADD.FTZ R127, R127, R90 ;  /* 0x0000005a7f7f7221 */ /* 0x000fe20000010000 */
[C---:B--2---:R-:W-:Y:S07]  /*13200*/  HMMA.16816.F32.BF16 R96, R68.reuse, R92, R16 ;  /* 0x0000005c4460723c */ /* 0x044fee0000041810 */
[----:B------:R-:W-:Y:S01]  /*13210*/  FADD.FTZ R17, R91, R30 ;  /* 0x0000001e5b117221 */ /* 0x000fe20000010000 */
[----:B------:R-:W-:Y:S01]  /*13220*/  HMMA.16816.F32.BF16 R92, R68, R94, R4 ;  /* 0x0000005e445c723c */ /* 0x000fe20000041804 */
[----:B------:R-:W1:Y:S02]  /*13230*/  LDSM.16.MT88.4 R4, [R158+0x9800] ;  /* 0x009800009e04783b */ /* 0x000e640000004200 */
        /* <DEDUP_REMOVED lines=32> */
[----:B------:R-:W-:Y:S01]  /*13440*/  FADD.FTZ R55, R55, R0 ;  /* 0x0000000037377221 */ /* 0x000fe20000010000 */
[----:B------:R-:W-:Y:S01]  /*13450*/  MOV R0, R107 ;  /* 0x0000006b00007202 */ /* 0x000fe20000000f00 */
[----:B------:R-:W-:Y:S01]  /*13460*/  FADD.FTZ R29, R29, R2 ;  /* 0x000000021d1d7221 */ /* 0x000fe20000010000 */
[----:B------:R-:W-:Y:S01]  /*13470*/  MOV R2, R109 ;  /* 0x0000006d00027202 */ /* 0x000fe20000000f00 */
[----:B------:R-:W-:Y:S02]  /*13480*/  FADD.FTZ R54, R54, R55 ;  /* 0x0000003736367221 */ /* 0x000fe40000010000 */
[----:B------:R-:W-:Y:S02]  /*13490*/  FADD.FTZ R28, R28, R29 ;  /* 0x0000001d1c1c7221 */ /* 0x000fe40000010000 */
[----:B------:R-:W-:Y:S02]  /*134a0*/  FADD.FTZ R187, R187, R54 ;  /* 0x00000036bbbb7221 */ /* 0x000fe40000010000 */
[----:B------:R-:W-:-:S02]  /*134b0*/  FADD.FTZ R186, R31, R28 ;  /* 0x0000001c1fba7221 */ /* 0x000fc40000010000 */
.L_x_6736:
        /* <DEDUP_REMOVED lines=15> */
.L_x_6746:
        /* <DEDUP_REMOVED lines=65> */
.L_x_6743:
        /* <DEDUP_REMOVED lines=30> */
[----:B------:R-:W2:Y:S08]  /*13ba0*/  LDSM.16.M88.4 R112, [R167+0x2800] ;  /* 0x00280000a770783b */ /* 0x000eb00000000200 */
[----:B------:R-:W1:Y:S08]  /*13bb0*/  LDSM.16.M88.4 R116, [R167+0x3000] ;  /* 0x00300000a774783b */ /* 0x000e700000000200 */
[----:B------:R-:W0:Y:S08]  /*13bc0*/  LDGDEPBAR ;  /* 0x00000000000079af */ /* 0x000e300000000000 */
[----:B------:R-:W1:Y:S08]  /*13bd0*/  LDSM.16.M88.4 R120, [R167+0x3800] ;  /* 0x00380000a778783b */ /* 0x000e700000000200 */
[----:B------:R-:W1:Y:S08]  /*13be0*/  LDSM.16.M88.4 R124, [R167+0x4000] ;  /* 0x00400000a77c783b */ /* 0x000e700000000200 */
[----:B------:R-:W1:Y:S08]  /*13bf0*/  LDSM.16.M88.4 R128, [R167+0x4800] ;  /* 0x00480000a780783b */ /* 0x000e700000000200 */
[----:B------:R-:W2:Y:S08]  /*13c00*/  LDSM.16.M88.4 R132, [R167+0x5000] ;  /* 0x00500000a784783b */ /* 0x000eb00000000200 */
[----:B------:R-:W2:Y:S08]  /*13c10*/  LDSM.16.M88.4 R136, [R167+0x5800] ;  /* 0x00580000a788783b */ /* 0x000eb00000000200 */
[----:B------:R-:W-:Y:S08]  /*13c20*/  LDSM.16.M88.4 R140, [R166] ;  /* 0x00000000a68c783b */ /* 0x000ff00000000200 */
[----:B------:R-:W4:Y:S08]  /*13c30*/  LDSM.16.M88.4 R144, [R161+0x2000] ;  /* 0x00200000a190783b */ /* 0x000f300000000200 */
[----:B------:R-:W4:Y:S01]  /*13c40*/  LDSM.16.M88.4 R148, [R161+0x2800] ;  /* 0x00280000a194783b */ /* 0x000f220000000200 */
[C---:B-1----:R-:W-:Y:S08]  /*13c50*/  HMMA.16816.F32.BF16 R4, R104.reuse, R108, RZ ;  /* 0x0000006c6804723c */ /* 0x042ff000000418ff */
[C---:B---3--:R-:W-:Y:S01]  /*13c60*/  HMMA.16816.F32.BF16 R8, R104.reuse, R110, RZ ;  /* 0x0000006e6808723c */ /* 0x048fe200000418ff */
[----:B------:R-:W1:Y:S07]  /*13c70*/  LDSM.16.M88.4 R108, [R161+0x3000] ;  /* 0x00300000a16c783b */ /* 0x000e6e0000000200 */
[C---:B--2---:R-:W-:Y:S08]  /*13c80*/  HMMA.16816.F32.BF16 R12, R104.reuse, R112, RZ ;  /* 0x00000070680c723c */ /* 0x044ff000000418ff */
[C---:B-----5:R-:W-:Y:S01]  /*13c90*/  HMMA.16816.F32.BF16 R16, R104.reuse, R114, RZ ;  /* 0x000000726810723c */ /* 0x060fe200000418ff */
        /* <DEDUP_REMOVED lines=36> */
[----:B------:R-:W4:Y:S07]  /*13ee0*/  LDSM.16.M88.4 R120, [R155] ;  /* 0x000000009b78783b */ /* 0x000f2e0000000200 */
[C---:B------:R-:W-:Y:S08]  /*13ef0*/  HMMA.16816.F32.BF16 R60, R140.reuse, R124, R60 ;  /* 0x0000007c8c3c723c */ /* 0x040ff0000004183c */
[----:B------:R-:W-:Y:S01]  /*13f00*/  HMMA.16816.F32.BF16 R64, R140, R126, R64 ;  /* 0x0000007e8c40723c */ /* 0x000fe20000041840 */
[----:B------:R-:W5:Y:S07]  /*13f10*/  LDSM.16.M88.4 R124, [R154] ;  /* 0x000000009a7c783b */ /* 0x000f6e0000000200 */
        /* <DEDUP_REMOVED lines=13> */
[C---:B------:R-:W-:Y:S08]  /*13ff0*/  HMMA.16816.F32.BF16 R40, R104.reuse, R126, R40 ;  /* 0x0000007e6828723c */ /* 0x040ff00000041828 */
        /* <DEDUP_REMOVED lines=15> */
[----:B------:R-:W-:Y:S02]  /*140f0*/  FMUL.FTZ R220, R7, c[0x0][0x2ec] ;  /* 0x0000bb0007dc7a20 */ /* 0x000fe40000410000 */
[----:B------:R-:W-:Y:S01]  /*14100*/  FMUL.FTZ R9, R9, c[0x0][0x2ec] ;  /* 0x0000bb0009097a20 */ /* 0x000fe20000410000 */
[C---:B-1----:R-:W-:Y:S03]  /*14110*/  HMMA.16816.F32.BF16 R12, R120.reuse, R104, R12 ;  /* 0x00000068780c723c */ /* 0x042fe6000004180c */
[----:B------:R-:W-:Y:S02]  /*14120*/  FMUL.FTZ R10, R10, c[0x0][0x2ec] ;  /* 0x0000bb000a0a7a20 */ /* 0x000fe40000410000 */
[----:B------:R-:W-:Y:S01]  /*14130*/  FMUL.FTZ R11, R11, c[0x0][0x2ec] ;  /* 0x0000bb000b0b7a20 */ /* 0x000fe20000410000 */
[----:B------:R-:W1:Y:S01]  /*14140*/  MUFU.TANH R234, R9 ;  /* 0x0000000900ea7308 */ /* 0x000e620000002400 */
[----:B------:R-:W-:Y:S01]  /*14150*/  FMUL.FTZ R218, R8, c[0x0][0x2ec] ;  /* 0x0000bb0008da7a20 */ /* 0x000fe20000410000 */
[C---:B------:R-:W-:Y:S08]  /*14160*/  HMMA.16816.F32.BF16 R16, R120.reuse, R106, R16 ;  /* 0x0000006a7810723c */ /* 0x040ff00000041810 */
[----:B------:R-:W3:Y:S01]  /*14170*/  MUFU.TANH R232, R10 ;  /* 0x0000000a00e87308 */ /* 0x000ee20000002400 */
[C---:B------:R-:W-:Y:S07]  /*14180*/  HMMA.16816.F32.BF16 R20, R120.reuse, R108, R20 ;  /* 0x0000006c7814723c */ /* 0x040fee0000041814 */
[----:B------:R-:W-:Y:S01]  /*14190*/  FMUL.FTZ R13, R13, c[0x0][0x2ec] ;  /* 0x0000bb000d0d7a20 */ /* 0x000fe20000410000 */
        /* <DEDUP_REMOVED lines=13> */
[----:B------:R-:W-:Y:S01]  /*14270*/  FMUL.FTZ R200, R24, c[0x0][0x2ec] ;  /* 0x0000bb0018c87a20 */ /* 0x000fe20000410000 */
[----:B----4-:R-:W4:Y:S01]  /*14280*/  LDSM.16.M88.4 R8, [R100+0x1800] ;  /* 0x001800006408783b */ /* 0x010f220000000200 */
[----:B------:R-:W-:Y:S02]  /*14290*/  FMUL.FTZ R22, R22, c[0x0][0x2ec] ;  /* 0x0000bb0016167a20 */ /* 0x000fe40000410000 */
[----:B------:R-:W-:Y:S02]  /*142a0*/  FMUL.FTZ R23, R23, c[0x0][0x2ec] ;  /* 0x0000bb0017177a20 */ /* 0x000fe40000410000 */
[----:B------:R-:W-:Y:S01]  /*142b0*/  FMUL.FTZ R25, R25, c[0x0][0x2ec] ;  /* 0x0000bb0019197a20 */ /* 0x000fe20000410000 */
[----:B------:R5:W1:Y:S01]  /*142c0*/  MUFU.TANH R214, R15 ;  /* 0x0000000f00d67308 */ /* 0x000a620000002400 */
[----:B------:R-:W-:Y:S02]  /*142d0*/  FMUL.FTZ R26, R26, c[0x0][0x2ec] ;  /* 0x0000bb001a1a7a20 */ /* 0x000fe40000410000 */
[----:B------:R-:W-:Y:S07]  /*142e0*/  FMUL.FTZ R27, R27, c[0x0][0x2ec] ;  /* 0x0000bb001b1b7a20 */ /* 0x000fee0000410000 */
[----:B------:R-:W1:Y:S10]  /*142f0*/  MUFU.TANH R224, R224 ;  /* 0x000000e000e07308 */ /* 0x000e740000002400 */
[----:B------:R-:W1:Y:S01]  /*14300*/  MUFU.TANH R222, R222 ;  /* 0x000000de00de7308 */ /* 0x000e620000002400 */
[----:B-----5:R-:W5:Y:S09]  /*14310*/  LDSM.16.M88.4 R12, [R100+0x2000] ;  /* 0x00200000640c783b */ /* 0x020f720000000200 */
[----:B------:R-:W1:Y:S01]  /*14320*/  MUFU.TANH R220, R220 ;  /* 0x000000dc00dc7308 */ /* 0x000e620000002400 */
[C---:B----4-:R-:W-:Y:S09]  /*14330*/  HMMA.16816.F32.BF16 R28, R120.reuse, R8, R28 ;  /* 0x00000008781c723c */ /* 0x050ff2000004181c */
[----:B------:R-:W4:Y:S01]  /*14340*/  MUFU.TANH R218, R218 ;  /* 0x000000da00da7308 */ /* 0x000f220000002400 */
[C---:B------:R-:W-:Y:S01]  /*14350*/  HMMA.16816.F32.BF16 R32, R120.reuse, R10, R32 ;  /* 0x0000000a7820723c */ /* 0x040fe20000041820 */
[----:B------:R-:W1:Y:S08]  /*14360*/  LDSM.16.M88.4 R8, [R100+0x2800] ;  /* 0x002800006408783b */ /* 0x000e700000000200 */
[----:B------:R-:W1:Y:S05]  /*14370*/  MUFU.TANH R236, R236 ;  /* 0x000000ec00ec7308 */ /* 0x000e6a0000002400 */
[----:B------:R-:W-:Y:S05]  /*14380*/  FMUL.FTZ R192, R28, c[0x0][0x2ec] ;  /* 0x0000bb001cc07a20 */ /* 0x000fea0000410000 */
[----:B------:R-:W2:Y:S01]  /*14390*/  MUFU.TANH R16, R0 ;  /* 0x0000000000107308 */ /* 0x000ea20000002400 */
[----:B------:R-:W-:Y:S02]  /*143a0*/  FMUL.FTZ R29, R29, c[0x0][0x2ec] ;  /* 0x0000bb001d1d7a20 */ /* 0x000fe40000410000 */
[----:B------:R-:W-:Y:S01]  /*143b0*/  FMUL.FTZ R30, R30, c[0x0][0x2ec] ;  /* 0x0000bb001e1e7a20 */ /* 0x000fe20000410000 */
[C---:B-----5:R-:W-:Y:S03]  /*143c0*/  HMMA.16816.F32.BF16 R36, R120.reuse, R12, R36 ;  /* 0x0000000c7824723c */ /* 0x060fe60000041824 */
[----:B------:R-:W-:Y:S02]  /*143d0*/  FMUL.FTZ R249, R32, c[0x0][0x2ec] ;  /* 0x0000bb0020f97a20 */ /* 0x000fe40000410000 */
[----:B------:R-:W-:Y:S01]  /*143e0*/  FMUL.FTZ R31, R31, c[0x0][0x2ec] ;  /* 0x0000bb001f1f7a20 */ /* 0x000fe20000410000 */
[----:B------:R-:W2:Y:S01]  /*143f0*/  MUFU.TANH R17, R17 ;  /* 0x0000001100117308 */ /* 0x000ea20000002400 */
[----:B------:R-:W-:Y:S01]  /*14400*/  FMUL.FTZ R33, R33, c[0x0][0x2ec] ;  /* 0x0000bb0021217a20 */ /* 0x000fe20000410000 */
[C---:B------:R-:W-:Y:S01]  /*14410*/  HMMA.16816.F32.BF16 R40, R120.reuse, R14, R40 ;  /* 0x0000000e7828723c */ /* 0x040fe20000041828 */
[----:B------:R-:W5:Y:S03]  /*14420*/  LDSM.16.M88.4 R12, [R100+0x3000] ;  /* 0x00300000640c783b */ /* 0x000f660000000200 */
[----:B------:R-:W-:Y:S02]  /*14430*/  FMUL.FTZ R34, R34, c[0x0][0x2ec] ;  /* 0x0000bb0022227a20 */ /* 0x000fe40000410000 */
[----:B------:R-:W-:Y:S02]  /*14440*/  FMUL.FTZ R35, R35, c[0x0][0x2ec] ;  /* 0x0000bb0023237a20 */ /* 0x000fe40000410000 */
[----:B------:R-:W2:Y:S01]  /*14450*/  MUFU.TANH R212, R18 ;  /* 0x0000001200d47308 */ /* 0x000ea20000002400 */
[C---:B-1----:R-:W-:Y:S07]  /*14460*/  HMMA.16816.F32.BF16 R44, R120.reuse, R8, R44 ;  /* 0x00000008782c723c */ /* 0x042fee000004182c */
[----:B------:R-:W-:Y:S02]  /*14470*/  FMUL.FTZ R39, R39, c[0x0][0x2ec] ;  /* 0x0000bb0027277a20 */ /* 0x000fe40000410000 */
[----:B------:R-:W1:Y:S01]  /*14480*/  MUFU.TANH R210, R19 ;  /* 0x0000001300d27308 */ /* 0x000e620000002400 */
[C---:B------:R-:W-:Y:S01]  /*14490*/  HMMA.16816.F32.BF16 R48, R120.reuse, R10, R48 ;  /* 0x0000000a7830723c */ /* 0x040fe20000041830 */
[----:B------:R-:W1:Y:S01]  /*144a0*/  LDSM.16.M88.4 R8, [R100+0x3800] ;  /* 0x003800006408783b */ /* 0x000e620000000200 */
[----:B------:R-:W-:Y:S04]  /*144b0*/  DEPBAR.LE SB0, 0x0 ;  /* 0x000080000000791a */ /* 0x000fe80000000000 */
[----:B------:R-:W-:Y:S02]  /*144c0*/  FMUL.FTZ R241, R36, c[0x0][0x2ec] ;  /* 0x0000bb0024f17a20 */ /* 0x000fe40000410000 */
[----:B------:R-:W-:Y:S01]  /*144d0*/  FMUL.FTZ R231, R40, c[0x0][0x2ec] ;  /* 0x0000bb0028e77a20 */ /* 0x000fe20000410000 */
[----:B------:R1:W1:Y:S01]  /*144e0*/  MUFU.TANH R235, R39 ;  /* 0x0000002700eb7308 */ /* 0x0002620000002400 */
[----:B------:R-:W-:Y:S02]  /*144f0*/  BAR.SYNC.DEFER_BLOCKING 0x0 ;  /* 0x0000000000007b1d */ /* 0x000fe40000010000 */
[----:B------:R-:W-:Y:S02]  /*14500*/  FMUL.FTZ R37, R37, c[0x0][0x2ec] ;  /* 0x0000bb0025257a20 */ /* 0x000fe40000410000 */
[----:B------:R-:W-:Y:S02]  /*14510*/  FMUL.FTZ R38, R38, c[0x0][0x2ec] ;  /* 0x0000bb0026267a20 */ /* 0x000fe40000410000 */
[----:B------:R-:W-:Y:S02]  /*14520*/  FMUL.FTZ R227, R44, c[0x0][0x2ec] ;  /* 0x0000bb002ce37a20 */ /* 0x000fe40000410000 */
[----:B------:R-:W-:Y:S01]  /*14530*/  FMUL.FTZ R41, R41, c[0x0][0x2ec] ;  /* 0x0000bb0029297a20 */ /* 0x000fe20000410000 */
[----:B------:R-:W2:Y:S01]  /*14540*/  MUFU.TANH R208, R208 ;  /* 0x000000d000d07308 */ /* 0x000ea20000002400 */
[----:B------:R-:W-:Y:S01]  /*14550*/  FMUL.FTZ R42, R42, c[0x0][0x2ec] ;  /* 0x0000bb002a2a7a20 */ /* 0x000fe20000410000 */
[C---:B-----5:R-:W-:Y:S05]  /*14560*/  HMMA.16816.F32.BF16 R52, R120.reuse, R12, R52 ;  /* 0x0000000c7834723c */ /* 0x060fea0000041834 */
[----:B------:R-:W-:Y:S03]  /*14570*/  FMUL.FTZ R215, R48, c[0x0][0x2ec] ;  /* 0x0000bb0030d77a20 */ /* 0x000fe60000410000 */
[----:B------:R2:W2:Y:S01]  /*14580*/  MUFU.TANH R206, R21 ;  /* 0x0000001500ce7308 */ /* 0x0004a20000002400 */
[C---:B------:R-:W-:Y:S03]  /*14590*/  HMMA.16816.F32.BF16 R56, R120.reuse, R14, R56 ;  /* 0x0000000e7838723c */ /* 0x040fe60000041838 */
[----:B------:R-:W-:Y:S02]  /*145a0*/  FMUL.FTZ R43, R43, c[0x0][0x2ec] ;  /* 0x0000bb002b2b7a20 */ /* 0x000fe40000410000 */
[----:B------:R-:W-:Y:S02]  /*145b0*/  FMUL.FTZ R45, R45, c[0x0][0x2ec] ;  /* 0x0000bb002d2d7a20 */ /* 0x000fe40000410000 */
[----:B------:R-:W-:Y:S02]  /*145c0*/  FMUL.FTZ R46, R46, c[0x0][0x2ec] ;  /* 0x0000bb002e2e7a20 */ /* 0x000fe40000410000 */
[----:B------:R2:W2:Y:S01]  /*145d0*/  MUFU.TANH R204, R22 ;  /* 0x0000001600cc7308 */ /* 0x0004a20000002400 */
[C---:B-1----:R-:W-:Y:S03]  /*145e0*/  HMMA.16816.F32.BF16 R60, R120.reuse, R8, R60 ;  /* 0x00000008783c723c */ /* 0x042fe6000004183c */
[----:B------:R-:W-:Y:S02]  /*145f0*/  FMUL.FTZ R47, R47, c[0x0][0x2ec] ;  /* 0x0000bb002f2f7a20 */ /* 0x000fe40000410000 */
[----:B------:R-:W-:Y:S02]  /*14600*/  FMUL.FTZ R205, R52, c[0x0][0x2ec] ;  /* 0x0000bb0034cd7a20 */ /* 0x000fe40000410000 */
[----:B------:R-:W-:Y:S02]  /*14610*/  FMUL.FTZ R49, R49, c[0x0][0x2ec] ;  /* 0x0000bb0031317a20 */ /* 0x000fe40000410000 */
[----:B------:R1:W1:Y:S01]  /*14620*/  MUFU.TANH R202, R23 ;  /* 0x0000001700ca7308 */ /* 0x0002620000002400 */
        /* <DEDUP_REMOVED lines=69> */
[----:B------:R-:W-:Y:S04]  /*14a80*/  IABS R0, c[0x0][0x2d0] ;  /* 0x0000b40000007a13 */ /* 0x000fe80000000000 */
[----:B------:R-:W2:Y:S01]  /*14a90*/  I2F.RP R5, R0 ;  /* 0x0000000000057306 */ /* 0x000ea20000209400 */
[C---:B------:R-:W-:Y:S02]  /*14aa0*/  IADD3 R8, R10.reuse, -0x100, RZ ;  /* 0xffffff000a087810 */ /* 0x040fe40007ffe0ff */
[----:B------:R-:W-:Y:S04]  /*14ab0*/  IADD3 R10, R10, -0x80, RZ ;  /* 0xffffff800a0a7810 */ /* 0x000fe80007ffe0ff */
[----:B------:R-:W-:Y:S02]  /*14ac0*/  IABS R4, R10 ;  /* 0x0000000a00047213 */ /* 0x000fe40000000000 */
[----:B------:R-:W-:Y:S04]  /*14ad0*/  LOP3.LUT R10, R10, c[0x0][0x2d0], RZ, 0x3c, !PT ;  /* 0x0000b4000a0a7a12 */ /* 0x000fe800078e3cff */
[----:B------:R-:W-:Y:S01]  /*14ae0*/  ISETP.GE.AND P3, PT, R10, RZ, PT ;  /* 0x000000ff0a00720c */ /* 0x000fe20003f66270 */
        /* <DEDUP_REMOVED lines=52> */
.L_x_6745:
        /* <DEDUP_REMOVED lines=31> */
.L_x_6744:
[----:B--234-:R-:W-:Y:S01]  /*15020*/  FMNMX.FTZ R7, R226, R103, !PT ;  /* 0x00000067e2077209 */ /* 0x01cfe20007810000 */
[----:B------:R-:W-:Y:S01]  /*15030*/  LDSM.16.MT88.4 R12, [R162+0x6000] ;  /* 0x00600000a20c783b */ /* 0x000fe20000004200 */
[----:B------:R-:W-:Y:S02]  /*15040*/  FMNMX.FTZ R5, R222, R101, !PT ;  /* 0x00000065de057209 */ /* 0x000fe40007810000 */
[----:B------:R-:W-:Y:S02]  /*15050*/  FMNMX.FTZ R7, R224, R7, !PT ;  /* 0x00000007e0077209 */ /* 0x000fe40007810000 */
[----:B------:R-:W-:Y:S02]  /*15060*/  FMNMX.FTZ R5, R220, R5, !PT ;  /* 0x00000005dc057209 */ /* 0x000fe40007810000 */
[----:B------:R-:W-:Y:S01]  /*15070*/  FMNMX.FTZ R7, R218, R7, !PT ;  /* 0x00000007da077209 */ /* 0x000fe20007810000 */
        /* <DEDUP_REMOVED lines=87> */
[----:B------:R-:W-:Y:S02]  /*155f0*/  FFMA.FTZ R108, R226, c[0x0][0x23c], -R104 ;  /* 0x00008f00e26c7a23 */ /* 0x000fe40000010868 */
[----:B------:R-:W-:Y:S02]  /*15600*/  FFMA.FTZ R216, R216, c[0x0][0x23c], -R60 ;  /* 0x00008f00d8d87a23 */ /* 0x000fe4000001083c */
[----:B------:R-:W-:Y:S02]  /*15610*/  FFMA.FTZ R107, R224, c[0x0][0x23c], -R104 ;  /* 0x00008f00e06b7a23 */ /* 0x000fe40000010868 */
[--C-:B------:R-:W-:Y:S01]  /*15620*/  FFMA.FTZ R106, R222, c[0x0][0x23c], -R60.reuse ;  /* 0x00008f00de6a7a23 */ /* 0x100fe2000001083c */
[----:B------:R-:W2:Y:S01]  /*15630*/  MUFU.EX2 R37, R37 ;  /* 0x0000002500257308 */ /* 0x000ea20000000800 */
[----:B------:R-:W-:Y:S02]  /*15640*/  FFMA.FTZ R105, R220, c[0x0][0x23c], -R60 ;  /* 0x00008f00dc697a23 */ /* 0x000fe4000001083c */
[--C-:B------:R-:W-:Y:S02]  /*15650*/  FFMA.FTZ R101, R218, c[0x0][0x23c], -R104.reuse ;  /* 0x00008f00da657a23 */ /* 0x100fe40000010868 */
[----:B------:R-:W-:Y:S02]  /*15660*/  FFMA.FTZ R66, R234, c[0x0][0x23c], -R104 ;  /* 0x00008f00ea427a23 */ /* 0x000fe40000010868 */
[--C-:B------:R-:W-:Y:S02]  /*15670*/  FFMA.FTZ R65, R232, c[0x0][0x23c], -R60.reuse ;  /* 0x00008f00e8417a23 */ /* 0x100fe4000001083c */
[----:B------:R-:W-:Y:S01]  /*15680*/  FFMA.FTZ R62, R228, c[0x0][0x23c], -R60 ;  /* 0x00008f00e43e7a23 */ /* 0x000fe2000001083c */
[----:B------:R-:W-:Y:S01]  /*15690*/  MUFU.EX2 R108, R108 ;  /* 0x0000006c006c7308 */ /* 0x000fe20000000800 */
        /* <DEDUP_REMOVED lines=19> */
[----:B------:R-:W-:Y:S01]  /*157d0*/  FMUL.FTZ R9, R38, R93 ;  /* 0x0000005d26097220 */ /* 0x000fe20000410000 */
[----:B-1----:R-:W-:Y:S01]  /*157e0*/  F2FP.BF16.PACK_AB R40, R107, R108 ;  /* 0x0000006c6b28723e */ /* 0x002fe200000010ff */
[----:B------:R-:W-:Y:S02]  /*157f0*/  FFMA.FTZ R93, R214, c[0x0][0x23c], -R60 ;  /* 0x00008f00d65d7a23 */ /* 0x000fe4000001083c */
[C---:B------:R-:W-:Y:S02]  /*15800*/  FMUL.FTZ R17, R38.reuse, R85 ;  /* 0x0000005526117220 */ /* 0x040fe40000410000 */
[----:B------:R-:W-:Y:S01]  /*15810*/  FMUL.FTZ R25, R38, R77 ;  /* 0x0000004d26197220 */ /* 0x000fe20000410000 */
[----:B------:R-:W-:Y:S01]  /*15820*/  MUFU.EX2 R101, R101 ;  /* 0x0000006500657308 */ /* 0x000fe20000000800 */
[----:B------:R-:W-:Y:S02]  /*15830*/  FFMA.FTZ R77, R192, c[0x0][0x23c], -R104 ;  /* 0x00008f00c04d7a23 */ /* 0x000fe40000010868 */
[----:B------:R-:W-:Y:S02]  /*15840*/  FMUL.FTZ R27, R37, R79 ;  /* 0x0000004f251b7220 */ /* 0x000fe40000410000 */
[----:B------:R-:W-:Y:S02]  /*15850*/  FFMA.FTZ R79, R188, c[0x0][0x23c], -R60 ;  /* 0x00008f00bc4f7a23 */ /* 0x000fe4000001083c */
[----:B------:R-:W-:Y:S02]  /*15860*/  FFMA.FTZ R69, R200, c[0x0][0x23c], -R104 ;  /* 0x00008f00c8457a23 */ /* 0x000fe40000010868 */
[--C-:B------:R-:W-:Y:S01]  /*15870*/  FFMA.FTZ R212, R212, c[0x0][0x23c], -R60.reuse ;  /* 0x00008f00d4d47a23 */ /* 0x100fe2000001083c */
[----:B------:R-:W1:Y:S01]  /*15880*/  MUFU.EX2 R66, R66 ;  /* 0x0000004200427308 */ /* 0x000e620000000800 */
[----:B------:R-:W-:Y:S02]  /*15890*/  FFMA.FTZ R71, R202, c[0x0][0x23c], -R60 ;  /* 0x00008f00ca477a23 */ /* 0x000fe4000001083c */
[----:B------:R-:W-:Y:S01]  /*158a0*/  FFMA.FTZ R70, R198, c[0x0][0x23c], -R104 ;  /* 0x00008f00c6467a23 */ /* 0x000fe20000010868 */
[----:B--2---:R-:W-:Y:S01]  /*158b0*/  F2FP.BF16.PACK_AB R41, R105, R106 ;  /* 0x0000006a6929723e */ /* 0x004fe200000010ff */
[--C-:B------:R-:W-:Y:S02]  /*158c0*/  FFMA.FTZ R204, R204, c[0x0][0x23c], -R60.reuse ;  /* 0x00008f00cccc7a23 */ /* 0x100fe4000001083c */
        /* <DEDUP_REMOVED lines=11> */
[----:B-1----:R-:W-:Y:S01]  /*15980*/  F2FP.BF16.PACK_AB R42, R66, R101 ;  /* 0x00000065422a723e */ /* 0x002fe200000010ff */
[----:B------:R-:W-:Y:S02]  /*15990*/  FFMA.FTZ R120, R223, c[0x0][0x23c], -R104 ;  /* 0x00008f00df787a23 */ /* 0x000fe40000010868 */
[--C-:B------:R-:W-:Y:S02]  /*159a0*/  FFMA.FTZ R117, R221, c[0x0][0x23c], -R60.reuse ;  /* 0x00008f00dd757a23 */ /* 0x100fe4000001083c */
[----:B------:R-:W-:Y:S01]  /*159b0*/  FFMA.FTZ R122, R219, c[0x0][0x23c], -R60 ;  /* 0x00008f00db7a7a23 */ /* 0x000fe2000001083c */
[----:B------:R1:W-:Y:S01]  /*159c0*/  MUFU.EX2 R85, R24 ;  /* 0x0000001800557308 */ /* 0x0003e20000000800 */
[--C-:B------:R-:W-:Y:S02]  /*159d0*/  FFMA.FTZ R119, R215, c[0x0][0x23c], -R104.reuse ;  /* 0x00008f00d7777a23 */ /* 0x100fe40000010868 */
[----:B------:R-:W-:Y:S02]  /*159e0*/  FFMA.FTZ R124, R217, c[0x0][0x23c], -R104 ;  /* 0x00008f00d97c7a23 */ /* 0x000fe40000010868 */
[--C-:B------:R-:W-:Y:S02]  /*159f0*/  FFMA.FTZ R121, R213, c[0x0][0x23c], -R60.reuse ;  /* 0x00008f00d5797a23 */ /* 0x100fe4000001083c */
[----:B------:R-:W-:Y:S02]  /*15a00*/  FFMA.FTZ R126, R211, c[0x0][0x23c], -R60 ;  /* 0x00008f00d37e7a23 */ /* 0x000fe4000001083c */
[--C-:B------:R-:W-:Y:S01]  /*15a10*/  FFMA.FTZ R123, R205, c[0x0][0x23c], -R104.reuse ;  /* 0x00008f00cd7b7a23 */ /* 0x100fe20000010868 */
[----:B------:R-:W-:Y:S01]  /*15a20*/  MUFU.EX2 R64, R64 ;  /* 0x0000004000407308 */ /* 0x000fe20000000800 */
[----:B------:R-:W-:Y:S02]  /*15a30*/  FFMA.FTZ R128, R207, c[0x0][0x23c], -R104 ;  /* 0x00008f00cf807a23 */ /* 0x000fe40000010868 */
[----:B------:R-:W-:Y:S01]  /*15a40*/  FFMA.FTZ R125, R203, c[0x0][0x23c], -R60 ;  /* 0x00008f00cb7d7a23 */ /* 0x000fe2000001083c */
[----:B--2---:R-:W-:Y:S01]  /*15a50*/  F2FP.BF16.PACK_AB R43, R62, R65 ;  /* 0x000000413e2b723e */ /* 0x004fe200000010ff */
[--C-:B------:R-:W-:Y:S02]  /*15a60*/  FFMA.FTZ R127, R201, c[0x0][0x23c], -R104.reuse ;  /* 0x00008f00c97f7a23 */ /* 0x100fe40000010868 */
[----:B------:R-:W-:Y:S02]  /*15a70*/  FFMA.FTZ R130, R199, c[0x0][0x23c], -R104 ;  /* 0x00008f00c7827a23 */ /* 0x000fe40000010868 */
[----:B------:R-:W-:Y:S01]  /*15a80*/  FFMA.FTZ R129, R197, c[0x0][0x23c], -R60 ;  /* 0x00008f00c5817a23 */ /* 0x000fe2000001083c */
        /* <DEDUP_REMOVED lines=11> */
[----:B------:R-:W-:Y:S02]  /*15b40*/  FMUL.FTZ R16, R38, R84 ;  /* 0x0000005426107220 */ /* 0x000fe40000410000 */
[--C-:B------:R-:W-:Y:S02]  /*15b50*/  FFMA.FTZ R76, R208, c[0x0][0x23c], -R104.reuse ;  /* 0x00008f00d04c7a23 */ /* 0x100fe40000010868 */
[----:B------:R-:W-:Y:S01]  /*15b60*/  FFMA.FTZ R90, R247, c[0x0][0x23c], -R104 ;  /* 0x00008f00f75a7a23 */ /* 0x000fe20000010868 */
[C---:B------:R-:W-:Y:S02]  /*15b70*/  HMMA.16816.F32.BF16 R12, R40.reuse, R20, R12 ;  /* 0x00000014280c723c */ /* 0x040fe4000004180c */
[----:B------:R-:W2:Y:S01]  /*15b80*/  MUFU.EX2 R88, R88 ;  /* 0x0000005800587308 */ /* 0x000ea20000000800 */
[----:B------:R-:W-:Y:S02]  /*15b90*/  FFMA.FTZ R89, R245, c[0x0][0x23c], -R60 ;  /* 0x00008f00f5597a23 */ /* 0x000fe4000001083c */
        /* <DEDUP_REMOVED lines=9> */
[----:B------:R-:W-:Y:S01]  /*15c30*/  FFMA.FTZ R82, R251, c[0x0][0x23c], -R60 ;  /* 0x00008f00fb527a23 */ /* 0x000fe2000001083c */
[C---:B------:R-:W-:Y:S03]  /*15c40*/  HMMA.16816.F32.BF16 R20, R40.reuse, R28, R20 ;  /* 0x0000001c2814723c */ /* 0x040fe60000041814 */
[----:B------:R-:W-:Y:S02]  /*15c50*/  FFMA.FTZ R83, R249, c[0x0][0x23c], -R104 ;  /* 0x00008f00f9537a23 */ /* 0x000fe40000010868 */
[----:B------:R-:W-:Y:S02]  /*15c60*/  FFMA.FTZ R132, R195, c[0x0][0x23c], -R60 ;  /* 0x00008f00c3847a23 */ /* 0x000fe4000001083c */
        /* <DEDUP_REMOVED lines=8> */
[----:B------:R-:W-:Y:S02]  /*15cf0*/  FFMA.FTZ R74, R190, c[0x0][0x23c], -R104 ;  /* 0x00008f00be4a7a23 */ /* 0x000fe40000010868 */
[--C-:B------:R-:W-:Y:S02]  /*15d00*/  FFMA.FTZ R72, R196, c[0x0][0x23c], -R60.reuse ;  /* 0x00008f00c4487a23 */ /* 0x100fe4000001083c */
[--C-:B------:R-:W-:Y:S01]  /*15d10*/  FFMA.FTZ R75, R194, c[0x0][0x23c], -R60.reuse ;  /* 0x00008f00c24b7a23 */ /* 0x100fe2000001083c */
[C---:B------:R-:W-:Y:S01]  /*15d20*/  HMMA.16816.F32.BF16 R28, R40.reuse, R44, R28 ;  /* 0x0000002c281c723c */ /* 0x040fe2000004181c */
[----:B------:R-:W4:Y:S02]  /*15d30*/  MUFU.EX2 R73, R73 ;  /* 0x0000004900497308 */ /* 0x000f240000000800 */
[----:B------:R-:W-:Y:S02]  /*15d40*/  FFMA.FTZ R209, R209, c[0x0][0x23c], -R60 ;  /* 0x00008f00d1d17a23 */ /* 0x000fe4000001083c */
[----:B------:R-:W-:Y:S02]  /*15d50*/  FFMA.FTZ R108, R38, R187, R108 ;  /* 0x000000bb266c7223 */ /* 0x000fe4000001006c */
[----:B------:R-:W-:Y:S01]  /*15d60*/  FFMA.FTZ R131, R191, c[0x0][0x23c], -R104 ;  /* 0x00008f00bf837a23 */ /* 0x000fe20000010868 */
[----:B------:R-:W-:Y:S01]  /*15d70*/  HMMA.16816.F32.BF16 R32, R40, R46, R32 ;  /* 0x0000002e2820723c */ /* 0x000fe20000041820 */
[----:B------:R-:W5:Y:S02]  /*15d80*/  LDSM.16.MT88.4 R44, [R159+0x6800] ;  /* 0x006800009f2c783b */ /* 0x000f640000004200 */
[----:B------:R-:W4:Y:S01]  /*15d90*/  MUFU.EX2 R71, R71 ;  /* 0x0000004700477308 */ /* 0x000f220000000800 */
[----:B------:R-:W-:Y:S02]  /*15da0*/  FADD.FTZ R108, R107, R108 ;  /* 0x0000006c6b6c7221 */ /* 0x000fe40000010000 */
[----:B------:R-:W-:Y:S01]  /*15db0*/  FFMA.FTZ R193, R193, c[0x0][0x23c], -R104 ;  /* 0x00008f00c1c17a23 */ /* 0x000fe20000010868 */
[----:B-1----:R-:W-:Y:S01]  /*15dc0*/  F2FP.BF16.PACK_AB R41, R93, R92 ;  /* 0x0000005c5d29723e */ /* 0x002fe200000010ff */
[----:B------:R-:W-:Y:S01]  /*15dd0*/  FADD.FTZ R101, R101, R108 ;  /* 0x0000006c65657221 */ /* 0x000fe20000010000 */
[----:B------:R-:W-:Y:S03]  /*15de0*/  F2FP.BF16.PACK_AB R40, R67, R64 ;  /* 0x000000404328723e */ /* 0x000fe600000010ff */
[----:B--2---:R-:W-:Y:S01]  /*15df0*/  F2FP.BF16.PACK_AB R42, R85, R88 ;  /* 0x00000058552a723e */ /* 0x004fe200000010ff */
[----:B------:R-:W-:Y:S01]  /*15e00*/  MUFU.EX2 R69, R69 ;  /* 0x0000004500457308 */ /* 0x000fe20000000800 */
[----:B---3--:R-:W-:Y:S01]  /*15e10*/  F2FP.BF16.PACK_AB R43, R81, R80 ;  /* 0x00000050512b723e */ /* 0x008fe200000010ff */
[----:B------:R-:W-:Y:S02]  /*15e20*/  FFMA.FTZ R36, R36, c[0x0][0x23c], -R60 ;  /* 0x00008f0024247a23 */ /* 0x000fe4000001083c */
[----:B------:R-:W-:Y:S02]  /*15e30*/  FFMA.FTZ R106, R37, R186, R106 ;  /* 0x000000ba256a7223 */ /* 0x000fe4000001006a */
[----:B------:R-:W-:Y:S02]  /*15e40*/  FFMA.FTZ R37, R189, c[0x0][0x23c], -R60 ;  /* 0x00008f00bd257a23 */ /* 0x000fe4000001083c */
[C---:B------:R-:W-:Y:S02]  /*15e50*/  HMMA.16816.F32.BF16 R4, R40.reuse, R48, R4 ;  /* 0x000000302804723c */ /* 0x040fe40000041804 */
[----:B------:R-:W-:Y:S01]  /*15e60*/  MUFU.EX2 R77, R77 ;  /* 0x0000004d004d7308 */ /* 0x000fe20000000800 */
[----:B------:R-:W-:Y:S04]  /*15e70*/  FADD.FTZ R106, R105, R106 ;  /* 0x0000006a696a7221 */ /* 0x000fe80000010000 */
[----:B------:R-:W-:Y:S01]  /*15e80*/  FADD.FTZ R65, R65, R106 ;  /* 0x0000006a41417221 */ /* 0x000fe20000010000 */
[C---:B------:R-:W-:Y:S01]  /*15e90*/  HMMA.16816.F32.BF16 R8, R40.reuse, R50, R8 ;  /* 0x000000322808723c */ /* 0x040fe20000041808 */
[----:B------:R-:W1:Y:S03]  /*15ea0*/  LDSM.16.MT88.4 R48, [R162+0x7000] ;  /* 0x00700000a230783b */ /* 0x000e660000004200 */
[----:B------:R-:W-:Y:S01]  /*15eb0*/  MUFU.EX2 R79, R79 ;  /* 0x0000004f004f7308 */ /* 0x000fe20000000800 */
[----:B------:R-:W-:Y:S03]  /*15ec0*/  FADD.FTZ R65, R62, R65 ;  /* 0x000000413e417221 */ /* 0x000fe60000010000 */
[C---:B------:R-:W-:Y:S04]  /*15ed0*/  HMMA.16816.F32.BF16 R12, R40.reuse, R52, R12 ;  /* 0x00000034280c723c */ /* 0x040fe8000004180c */
[----:B------:R-:W-:Y:S02]  /*15ee0*/  FADD.FTZ R92, R92, R65 ;  /* 0x000000415c5c7221 */ /* 0x000fe40000010000 */
[----:B------:R-:W-:Y:S02]  /*15ef0*/  MUFU.EX2 R74, R74 ;  /* 0x0000004a004a7308 */ /* 0x000fe40000000800 */
[C---:B------:R-:W-:Y:S01]  /*15f00*/  HMMA.16816.F32.BF16 R16, R40.reuse, R54, R16 ;  /* 0x000000362810723c */ /* 0x040fe20000041810 */
[----:B------:R-:W2:Y:S07]  /*15f10*/  LDSM.16.MT88.4 R52, [R160+0x7000] ;  /* 0x00700000a034783b */ /* 0x000eae0000004200 */
[C---:B-----5:R-:W-:Y:S01]  /*15f20*/  HMMA.16816.F32.BF16 R20, R40.reuse, R44, R20 ;  /* 0x0000002c2814723c */ /* 0x060fe20000041814 */
[----:B------:R-:W3:Y:S07]  /*15f30*/  MUFU.EX2 R70, R70 ;  /* 0x0000004600467308 */ /* 0x000eee0000000800 */
[C---:B------:R-:W-:Y:S01]  /*15f40*/  HMMA.16816.F32.BF16 R24, R40.reuse, R46, R24 ;  /* 0x0000002e2818723c */ /* 0x040fe20000041818 */
[----:B------:R-:W5:Y:S02]  /*15f50*/  LDSM.16.MT88.4 R44, [R159+0x7000] ;  /* 0x007000009f2c783b */ /* 0x000f640000004200 */
[----:B------:R-:W-:Y:S05]  /*15f60*/  MUFU.EX2 R72, R72 ;  /* 0x0000004800487308 */ /* 0x000fea0000000800 */
[C---:B------:R-:W-:Y:S05]  /*15f70*/  HMMA.16816.F32.BF16 R28, R40.reuse, R56, R28 ;  /* 0x00000038281c723c */ /* 0x040fea000004181c */
[----:B------:R-:W1:Y:S03]  /*15f80*/  MUFU.EX2 R75, R75 ;  /* 0x0000004b004b7308 */ /* 0x000e660000000800 */
[----:B------:R-:W-:Y:S01]  /*15f90*/  HMMA.16816.F32.BF16 R32, R40, R58, R32 ;  /* 0x0000003a2820723c */ /* 0x000fe20000041820 */
[----:B------:R-:W2:Y:S06]  /*15fa0*/  LDSM.16.MT88.4 R56, [R158+0x7000] ;  /* 0x007000009e38783b */ /* 0x000eac0000004200 */
[----:B----4-:R-:W-:Y:S01]  /*15fb0*/  F2FP.BF16.PACK_AB R40, R73, R76 ;  /* 0x0000004c4928723e */ /* 0x010fe200000010ff */
[----:B------:R-:W4:Y:S01]  /*15fc0*/  MUFU.EX2 R82, R82 ;  /* 0x0000005200527308 */ /* 0x000f220000000800 */
[----:B------:R-:W-:Y:S03]  /*15fd0*/  F2FP.BF16.PACK_AB R41, R71, R68 ;  /* 0x000000444729723e */ /* 0x000fe600000010ff */
[----:B---3--:R-:W-:Y:S06]  /*15fe0*/  F2FP.BF16.PACK_AB R42, R70, R69 ;  /* 0x00000045462a723e */ /* 0x008fec00000010ff */
[----:B------:R-:W-:Y:S01]  /*15ff0*/  MUFU.EX2 R83, R83 ;  /* 0x0000005300537308 */ /* 0x000fe20000000800 */
[----:B-1----:R-:W-:Y:S07]  /*16000*/  F2FP.BF16.PACK_AB R43, R75, R72 ;  /* 0x000000484b2b723e */ /* 0x002fee00000010ff */
[C---:B------:R-:W-:Y:S02]  /*16010*/  HMMA.16816.F32.BF16 R4, R40.reuse, R48, R4 ;  /* 0x000000302804723c */ /* 0x040fe40000041804 */
[----:B------:R-:W1:Y:S06]  /*16020*/  MUFU.EX2 R90, R90 ;  /* 0x0000005a005a7308 */ /* 0x000e6c0000000800 */
[C---:B------:R-:W-:Y:S01]  /*16030*/  HMMA.16816.F32.BF16 R8, R40.reuse, R50, R8 ;  /* 0x000000322808723c */ /* 0x040fe20000041808 */
[----:B------:R-:W3:Y:S03]  /*16040*/  LDSM.16.MT88.4 R48, [R162+0x7800] ;  /* 0x00780000a230783b */ /* 0x000ee60000004200 */
[----:B------:R-:W-:Y:S04]  /*16050*/  MUFU.EX2 R89, R89 ;  /* 0x0000005900597308 */ /* 0x000fe80000000800 */
[C---:B--2---:R-:W-:Y:S06]  /*16060*/  HMMA.16816.F32.BF16 R12, R40.reuse, R52, R12 ;  /* 0x00000034280c723c */ /* 0x044fec000004180c */
[----:B------:R-:W2:Y:S02]  /*16070*/  MUFU.EX2 R110, R110 ;  /* 0x0000006e006e7308 */ /* 0x000ea40000000800 */
[C---:B------:R-:W-:Y:S01]  /*16080*/  HMMA.16816.F32.BF16 R16, R40.reuse, R54, R16 ;  /* 0x000000362810723c */ /* 0x040fe20000041810 */
[----:B------:R-:W1:Y:S07]  /*16090*/  LDSM.16.MT88.4 R52, [R160+0x7800] ;  /* 0x00780000a034783b */ /* 0x000e6e0000004200 */
[----:B------:R-:W-:Y:S01]  /*160a0*/  MUFU.EX2 R112, R112 ;  /* 0x0000007000707308 */ /* 0x000fe20000000800 */
[C---:B-----5:R-:W-:Y:S08]  /*160b0*/  HMMA.16816.F32.BF16 R20, R40.reuse, R44, R20 ;  /* 0x0000002c2814723c */ /* 0x060ff00000041814 */
[C---:B------:R-:W-:Y:S01]  /*160c0*/  HMMA.16816.F32.BF16 R24, R40.reuse, R46, R24 ;  /* 0x0000002e2818723c */ /* 0x040fe20000041818 */
[----:B------:R-:W5:Y:S01]  /*160d0*/  LDSM.16.MT88.4 R44, [R159+0x7800] ;  /* 0x007800009f2c783b */ /* 0x000f620000004200 */
        /* <DEDUP_REMOVED lines=16> */
[C---:B------:R-:W-:Y:S08]  /*161e0*/  HMMA.16816.F32.BF16 R12, R40.reuse, R52, R12 ;  /* 0x00000034280c723c */ /* 0x040ff0000004180c */
[C---:B------:R-:W-:Y:S01]  /*161f0*/  HMMA.16816.F32.BF16 R16, R40.reuse, R54, R16 ;  /* 0x000000362810723c */ /* 0x040fe20000041810 */
[----:B------:R-:W3:Y:S01]  /*16200*/  LDSM.16.MT88.4 R52, [R160+0x8000] ;  /* 0x00800000a034783b */ /* 0x000ee20000004200 */
[----:B------:R-:W4:Y:S06]  /*16210*/  MUFU.EX2 R118, R118 ;  /* 0x0000007600767308 */ /* 0x000f2c0000000800 */
[C---:B-----5:R-:W-:Y:S04]  /*16220*/  HMMA.16816.F32.BF16 R20, R40.reuse, R44, R20 ;  /* 0x0000002c2814723c */ /* 0x060fe80000041814 */
[----:B------:R-:W-:Y:S04]  /*16230*/  MUFU.EX2 R115, R115 ;  /* 0x0000007300737308 */ /* 0x000fe80000000800 */
[C---:B------:R-:W-:Y:S01]  /*16240*/  HMMA.16816.F32.BF16 R24, R40.reuse, R46, R24 ;  /* 0x0000002e2818723c */ /* 0x040fe20000041818 */
[----:B------:R-:W5:Y:S05]  /*16250*/  LDSM.16.MT88.4 R44, [R159+0x8000] ;  /* 0x008000009f2c783b */ /* 0x000f6a0000004200 */
[----:B------:R-:W2:Y:S02]  /*16260*/  MUFU.EX2 R120, R120 ;  /* 0x0000007800787308 */ /* 0x000ea40000000800 */
        /* <DEDUP_REMOVED lines=8> */
[----:B----4-:R-:W-:Y:S07]  /*162f0*/  F2FP.BF16.PACK_AB R43, R118, R113 ;  /* 0x00000071762b723e */ /* 0x010fee00000010ff */
[C---:B--2---:R-:W-:Y:S02]  /*16300*/  HMMA.16816.F32.BF16 R4, R40.reuse, R48, R4 ;  /* 0x000000302804723c */ /* 0x044fe40000041804 */
[----:B------:R-:W-:Y:S06]  /*16310*/  MUFU.EX2 R119, R119 ;  /* 0x0000007700777308 */ /* 0x000fec0000000800 */
[C---:B------:R-:W-:Y:S01]  /*16320*/  HMMA.16816.F32.BF16 R8, R40.reuse, R50, R8 ;  /* 0x000000322808723c */ /* 0x040fe20000041808 */
[----:B------:R-:W2:Y:S03]  /*16330*/  LDSM.16.MT88.4 R48, [R162+0x8800] ;  /* 0x00880000a230783b */ /* 0x000ea60000004200 */
[----:B------:R-:W4:Y:S04]  /*16340*/  MUFU.EX2 R124, R124 ;  /* 0x0000007c007c7308 */ /* 0x000f280000000800 */
[C---:B---3--:R-:W-:Y:S06]  /*16350*/  HMMA.16816.F32.BF16 R12, R40.reuse, R52, R12 ;  /* 0x00000034280c723c */ /* 0x048fec000004180c */
[----:B------:R-:W-:Y:S02]  /*16360*/  MUFU.EX2 R121, R121 ;  /* 0x0000007900797308 */ /* 0x000fe40000000800 */
[C---:B------:R-:W-:Y:S01]  /*16370*/  HMMA.16816.F32.BF16 R16, R40.reuse, R54, R16 ;  /* 0x000000362810723c */ /* 0x040fe20000041810 */
[----:B------:R-:W-:Y:S07]  /*16380*/  LDSM.16.MT88.4 R52, [R159+0x8800] ;  /* 0x008800009f34783b */ /* 0x000fee0000004200 */
[C---:B-----5:R-:W-:Y:S01]  /*16390*/  HMMA.16816.F32.BF16 R20, R40.reuse, R44, R20 ;  /* 0x0000002c2814723c */ /* 0x060fe20000041814 */
[----:B------:R-:W3:Y:S07]  /*163a0*/  MUFU.EX2 R126, R126 ;  /* 0x0000007e007e7308 */ /* 0x000eee0000000800 */
[C---:B------:R-:W-:Y:S01]  /*163b0*/  HMMA.16816.F32.BF16 R24, R40.reuse, R46, R24 ;  /* 0x0000002e2818723c */ /* 0x040fe20000041818 */
[----:B------:R-:W5:Y:S02]  /*163c0*/  LDSM.16.MT88.4 R44, [R160+0x8800] ;  /* 0x00880000a02c783b */ /* 0x000f640000004200 */
[----:B------:R-:W-:Y:S05]  /*163d0*/  MUFU.EX2 R123, R123 ;  /* 0x0000007b007b7308 */ /* 0x000fea0000000800 */
[C---:B------:R-:W-:Y:S05]  /*163e0*/  HMMA.16816.F32.BF16 R28, R40.reuse, R56, R28 ;  /* 0x00000038281c723c */ /* 0x040fea000004181c */
[----:B------:R-:W2:Y:S03]  /*163f0*/  MUFU.EX2 R128, R128 ;  /* 0x0000008000807308 */ /* 0x000ea60000000800 */
[----:B------:R-:W-:Y:S01]  /*16400*/  HMMA.16816.F32.BF16 R32, R40, R58, R32 ;  /* 0x0000003a2820723c */ /* 0x000fe20000041820 */
[----:B------:R-:W5:Y:S06]  /*16410*/  LDSM.16.MT88.4 R56, [R158+0x8800] ;  /* 0x008800009e38783b */ /* 0x000f6c0000004200 */
[----:B------:R-:W-:Y:S01]  /*16420*/  F2FP.BF16.PACK_AB R40, R120, R115 ;  /* 0x000000737828723e */ /* 0x000fe200000010ff */
[----:B------:R-:W-:Y:S01]  /*16430*/  MUFU.EX2 R38, R209 ;  /* 0x000000d100267308 */ /* 0x000fe20000000800 */
[----:B-1----:R-:W-:Y:S03]  /*16440*/  F2FP.BF16.PACK_AB R41, R122, R117 ;  /* 0x000000757a29723e */ /* 0x002fe600000010ff */
[----:B----4-:R-:W-:Y:S02]  /*16450*/  F2FP.BF16.PACK_AB R42, R124, R119 ;  /* 0x000000777c2a723e */ /* 0x010fe400000010ff */
[----:B---3--:R-:W-:Y:S04]  /*16460*/  F2FP.BF16.PACK_AB R43, R126, R121 ;  /* 0x000000797e2b723e */ /* 0x008fe800000010ff */
[----:B------:R-:W1:Y:S03]  /*16470*/  MUFU.EX2 R125, R125 ;  /* 0x0000007d007d7308 */ /* 0x000e660000000800 */
[C---:B--2---:R-:W-:Y:S07]  /*16480*/  HMMA.16816.F32.BF16 R4, R40.reuse, R48, R4 ;  /* 0x000000302804723c */ /* 0x044fee0000041804 */
[----:B------:R-:W-:Y:S01]  /*16490*/  MUFU.EX2 R127, R127 ;  /* 0x0000007f007f7308 */ /* 0x000fe20000000800 */
[C---:B------:R-:W-:Y:S01]  /*164a0*/  HMMA.16816.F32.BF16 R8, R40.reuse, R50, R8 ;  /* 0x000000322808723c */ /* 0x040fe20000041808 */
[----:B------:R-:W-:Y:S07]  /*164b0*/  LDSM.16.MT88.4 R48, [R160+0x9000] ;  /* 0x00900000a030783b */ /* 0x000fee0000004200 */
[C---:B-----5:R-:W-:Y:S01]  /*164c0*/  HMMA.16816.F32.BF16 R12, R40.reuse, R44, R12 ;  /* 0x0000002c280c723c */ /* 0x060fe2000004180c */
[----:B------:R-:W2:Y:S07]  /*164d0*/  MUFU.EX2 R130, R130 ;  /* 0x0000008200827308 */ /* 0x000eae0000000800 */
[C---:B------:R-:W-:Y:S01]  /*164e0*/  HMMA.16816.F32.BF16 R16, R40.reuse, R46, R16 ;  /* 0x0000002e2810723c */ /* 0x040fe20000041810 */
[----:B------:R-:W3:Y:S02]  /*164f0*/  LDSM.16.MT88.4 R44, [R162+0x9000] ;  /* 0x00900000a22c783b */ /* 0x000ee40000004200 */
[----:B------:R-:W-:Y:S05]  /*16500*/  MUFU.EX2 R129, R129 ;  /* 0x0000008100817308 */ /* 0x000fea0000000800 */
[C---:B------:R-:W-:Y:S05]  /*16510*/  HMMA.16816.F32.BF16 R20, R40.reuse, R52, R20 ;  /* 0x000000342814723c */ /* 0x040fea0000041814 */
[----:B------:R-:W4:Y:S03]  /*16520*/  MUFU.EX2 R132, R132 ;  /* 0x0000008400847308 */ /* 0x000f260000000800 */
[C---:B------:R-:W-:Y:S01]  /*16530*/  HMMA.16816.F32.BF16 R24, R40.reuse, R54, R24 ;  /* 0x000000362818723c */ /* 0x040fe20000041818 */
[----:B------:R-:W5:Y:S06]  /*16540*/  LDSM.16.MT88.4 R52, [R159+0x9000] ;  /* 0x009000009f34783b */ /* 0x000f6c0000004200 */
[----:B------:R-:W-:Y:S01]  /*16550*/  MUFU.EX2 R131, R131 ;  /* 0x0000008300837308 */ /* 0x000fe20000000800 */
[C---:B------:R-:W-:Y:S07]  /*16560*/  HMMA.16816.F32.BF16 R28, R40.reuse, R56, R28 ;  /* 0x00000038281c723c */ /* 0x040fee000004181c */
[--C-:B------:R-:W-:Y:S01]  /*16570*/  FFMA.FTZ R57, R61, c[0x0][0x23c], -R104.reuse ;  /* 0x00008f003d397a23 */ /* 0x100fe20000010868 */
[----:B------:R-:W-:Y:S01]  /*16580*/  HMMA.16816.F32.BF16 R32, R40, R58, R32 ;  /* 0x0000003a2820723c */ /* 0x000fe20000041820 */
[----:B------:R-:W5:Y:S03]  /*16590*/  MUFU.EX2 R56, R193 ;  /* 0x000000c100387308 */ /* 0x000f660000000800 */
[----:B------:R-:W-:Y:S02]  /*165a0*/  FFMA.FTZ R104, R39, c[0x0][0x23c], -R104 ;  /* 0x00008f0027687a23 */ /* 0x000fe40000010868 */
[----:B------:R-:W-:Y:S01]  /*165b0*/  FADD.FTZ R39, R66, R101 ;  /* 0x0000006542277221 */ /* 0x000fe20000010000 */
[----:B------:R-:W-:Y:S01]  /*165c0*/  F2FP.BF16.PACK_AB R40, R128, R123 ;  /* 0x0000007b8028723e */ /* 0x000fe200000010ff */
[----:B------:R-:W-:Y:S01]  /*165d0*/  FFMA.FTZ R58, R63, c[0x0][0x23c], -R60 ;  /* 0x00008f003f3a7a23 */ /* 0x000fe2000001083c */
[----:B-1----:R-:W-:Y:S02]  /*165e0*/  F2FP.BF16.PACK_AB R41, R125, R38 ;  /* 0x000000267d29723e */ /* 0x002fe400000010ff */
[----:B------:R-:W-:Y:S01]  /*165f0*/  MUFU.EX2 R37, R37 ;  /* 0x0000002500257308 */ /* 0x000fe20000000800 */
[----:B--2---:R-:W-:Y:S01]  /*16600*/  F2FP.BF16.PACK_AB R42, R130, R127 ;  /* 0x0000007f822a723e */ /* 0x004fe200000010ff */
[----:B------:R-:W-:Y:S01]  /*16610*/  FADD.FTZ R64, R64, R39 ;  /* 0x0000002740407221 */ /* 0x000fe20000010000 */
[----:B----4-:R-:W-:Y:S01]  /*16620*/  F2FP.BF16.PACK_AB R43, R132, R129 ;  /* 0x00000081842b723e */ /* 0x010fe200000010ff */
[----:B------:R-:W-:Y:S01]  /*16630*/  FADD.FTZ R39, R93, R92 ;  /* 0x0000005c5d277221 */ /* 0x000fe20000010000 */
[----:B------:R-:W-:Y:S01]  /*16640*/  MOV R101, R0 ;  /* 0x0000000000657202 */ /* 0x000fe20000000f00 */
[----:B------:R-:W-:Y:S01]  /*16650*/  LDSM.16.MT88.4 R92, [R162+0x9800] ;  /* 0x00980000a25c783b */ /* 0x000fe20000004200 */
[----:B------:R-:W-:Y:S02]  /*16660*/  FADD.FTZ R67, R67, R64 ;  /* 0x0000004043437221 */ /* 0x000fe40000010000 */
[----:B------:R-:W-:Y:S01]  /*16670*/  FADD.FTZ R80, R80, R39 ;  /* 0x0000002750507221 */ /* 0x000fe20000010000 */
[C---:B---3--:R-:W-:Y:S01]  /*16680*/  HMMA.16816.F32.BF16 R4, R40.reuse, R44, R4 ;  /* 0x0000002c2804723c */ /* 0x048fe20000041804 */
[----:B------:R-:W1:Y:S02]  /*16690*/  MUFU.EX2 R58, R58 ;  /* 0x0000003a003a7308 */ /* 0x000e640000000800 */
[----:B------:R-:W-:Y:S02]  /*166a0*/  FADD.FTZ R88, R88, R67 ;  /* 0x0000004358587221 */ /* 0x000fe40000010000 */
[----:B------:R-:W-:Y:S02]  /*166b0*/  FFMA.FTZ R60, R3, c[0x0][0x23c], -R60 ;  /* 0x00008f00033c7a23 */ /* 0x000fe4000001083c */
[----:B------:R-:W-:Y:S01]  /*166c0*/  FADD.FTZ R85, R85, R88 ;  /* 0x0000005855557221 */ /* 0x000fe20000010000 */
[C---:B------:R-:W-:Y:S01]  /*166d0*/  HMMA.16816.F32.BF16 R8, R40.reuse, R46, R8 ;  /* 0x0000002e2808723c */ /* 0x040fe20000041808 */
[----:B------:R-:W2:Y:S02]  /*166e0*/  LDSM.16.MT88.4 R44, [R158+0x9000] ;  /* 0x009000009e2c783b */ /* 0x000ea40000004200 */
[----:B------:R-:W-:Y:S01]  /*166f0*/  MUFU.EX2 R57, R57 ;  /* 0x0000003900397308 */ /* 0x000fe20000000800 */
[----:B------:R-:W-:Y:S02]  /*16700*/  FADD.FTZ R76, R76, R85 ;  /* 0x000000554c4c7221 */ /* 0x000fe40000010000 */
[----:B------:R-:W-:Y:S02]  /*16710*/  FADD.FTZ R81, R81, R80 ;  /* 0x0000005051517221 */ /* 0x000fe40000010000 */
[C---:B------:R-:W-:Y:S01]  /*16720*/  HMMA.16816.F32.BF16 R12, R40.reuse, R48, R12 ;  /* 0x00000030280c723c */ /* 0x040fe2000004180c */
[----:B------:R-:W3:Y:S03]  /*16730*/  LDSM.16.MT88.4 R84, [R160+0x9800] ;  /* 0x00980000a054783b */ /* 0x000ee60000004200 */
[----:B------:R-:W-:Y:S01]  /*16740*/  FADD.FTZ R76, R73, R76 ;  /* 0x0000004c494c7221 */ /* 0x000fe20000010000 */
[----:B------:R-:W4:Y:S01]  /*16750*/  MUFU.EX2 R104, R104 ;  /* 0x0000006800687308 */ /* 0x000f220000000800 */
[----:B------:R-:W-:Y:S02]  /*16760*/  FADD.FTZ R68, R68, R81 ;  /* 0x0000005144447221 */ /* 0x000fe40000010000 */
[C---:B------:R-:W-:Y:S04]  /*16770*/  HMMA.16816.F32.BF16 R16, R40.reuse, R50, R16 ;  /* 0x000000322810723c */ /* 0x040fe80000041810 */
[----:B------:R-:W-:Y:S02]  /*16780*/  FADD.FTZ R69, R69, R76 ;  /* 0x0000004c45457221 */ /* 0x000fe40000010000 */
[----:B------:R-:W-:Y:S01]  /*16790*/  FADD.FTZ R71, R71, R68 ;  /* 0x0000004447477221 */ /* 0x000fe20000010000 */
[----:B-----5:R-:W-:Y:S01]  /*167a0*/  F2FP.BF16.PACK_AB R68, R56, R131 ;  /* 0x000000833844723e */ /* 0x020fe200000010ff */
[C---:B------:R-:W-:Y:S01]  /*167b0*/  HMMA.16816.F32.BF16 R20, R40.reuse, R52, R20 ;  /* 0x000000342814723c */ /* 0x040fe20000041814 */
[----:B------:R-:W-:Y:S03]  /*167c0*/  MUFU.EX2 R36, R36 ;  /* 0x0000002400247308 */ /* 0x000fe60000000800 */
[----:B------:R-:W-:Y:S01]  /*167d0*/  FADD.FTZ R70, R70, R69 ;  /* 0x0000004546467221 */ /* 0x000fe20000010000 */
[----:B-1----:R-:W-:Y:S01]  /*167e0*/  F2FP.BF16.PACK_AB R69, R58, R37 ;  /* 0x000000253a45723e */ /* 0x002fe200000010ff */
[----:B------:R-:W-:Y:S02]  /*167f0*/  FADD.FTZ R72, R72, R71 ;  /* 0x0000004748487221 */ /* 0x000fe40000010000 */
[C---:B------:R-:W-:Y:S03]  /*16800*/  HMMA.16816.F32.BF16 R24, R40.reuse, R54, R24 ;  /* 0x000000362818723c */ /* 0x040fe60000041818 */
[----:B------:R-:W1:Y:S01]  /*16810*/  MUFU.EX2 R3, R60 ;  /* 0x0000003c00037308 */ /* 0x000e620000000800 */
[----:B------:R-:W-:Y:S02]  /*16820*/  FADD.FTZ R72, R75, R72 ;  /* 0x000000484b487221 */ /* 0x000fe40000010000 */
[----:B------:R-:W-:Y:S01]  /*16830*/  FADD.FTZ R39, R77, R70 ;  /* 0x000000464d277221 */ /* 0x000fe20000010000 */
[----:B----4-:R-:W-:Y:S01]  /*16840*/  F2FP.BF16.PACK_AB R70, R104, R57 ;  /* 0x000000396846723e */ /* 0x010fe200000010ff */
[C---:B--2---:R-:W-:Y:S04]  /*16850*/  HMMA.16816.F32.BF16 R28, R40.reuse, R44, R28 ;  /* 0x0000002c281c723c */ /* 0x044fe8000004181c */
[----:B------:R-:W-:Y:S03]  /*16860*/  FADD.FTZ R74, R74, R39 ;  /* 0x000000274a4a7221 */ /* 0x000fe60000010000 */
[----:B------:R-:W-:Y:S01]  /*16870*/  FADD.FTZ R45, R79, R72 ;  /* 0x000000484f2d7221 */ /* 0x000fe20000010000 */
[----:B------:R-:W-:Y:S01]  /*16880*/  HMMA.16816.F32.BF16 R32, R40, R46, R32 ;  /* 0x0000002e2820723c */ /* 0x000fe20000041820 */
[----:B------:R-:W2:Y:S03]  /*16890*/  LDSM.16.MT88.4 R76, [R159+0x9800] ;  /* 0x009800009f4c783b */ /* 0x000ea60000004200 */
[----:B------:R-:W-:Y:S02]  /*168a0*/  FADD.FTZ R82, R82, R45 ;  /* 0x0000002d52527221 */ /* 0x000fe40000010000 */
[----:B------:R-:W-:Y:S02]  /*168b0*/  FADD.FTZ R83, R83, R74 ;  /* 0x0000004a53537221 */ /* 0x000fe40000010000 */
[----:B------:R-:W-:Y:S04]  /*168c0*/  FADD.FTZ R89, R89, R82 ;  /* 0x0000005259597221 */ /* 0x000fe80000010000 */
        /* <DEDUP_REMOVED lines=35> */
[----:B------:R-:W-:Y:S01]  /*16b00*/  IADD3 R4, R182, -0x1, RZ ;  /* 0xffffffffb6047810 */ /* 0x000fe20007ffe0ff */
[----:B------:R-:W-:Y:S02]  /*16b10*/  FADD.FTZ R132, R132, R129 ;  /* 0x0000008184847221 */ /* 0x000fe40000010000 */
[----:B------:R-:W-:Y:S01]  /*16b20*/  FADD.FTZ R131, R131, R130 ;  /* 0x0000008283837221 */ /* 0x000fe20000010000 */
[----:B------:R-:W-:Y:S03]  /*16b30*/  MOV R182, R4 ;  /* 0x0000000400b67202 */ /* 0x000fe60000000f00 */
        /* <DEDUP_REMOVED lines=8> */
.L_x_6742:
        /* <DEDUP_REMOVED lines=129> */
.L_x_6747:
[----:B------:R-:W2:Y:S04]  /*173d0*/  S2R R5, SR_CTAID.Z ;  /* 0x0000000000057919 */ /* 0x000ea80000002700 */
[----:B------:R-:W2:Y:S02]  /*173e0*/  S2R R0, SR_CTAID.Y ;  /* 0x0000000000007919 */ /* 0x000ea40000002600 */
[----:B--2---:R-:W-:-:S04]  /*173f0*/  IMAD R2, R0, c[0x0][0x1c0], R5 ;  /* 0x0000700000027a24 */ /* 0x004fc800078e0205 */
[----:B------:R-:W-:Y:S02]  /*17400*/  IMAD R2, R2, c[0x0][0x214], RZ ;  /* 0x0000850002027a24 */ /* 0x000fe400078e02ff */
.L_x_6748:
        /* <DEDUP_REMOVED lines=37> */
.L_x_6750:
[----:B------:R-:W-:Y:S05]  /*17660*/  BSYNC B0 ;  /* 0x0000000000007941 */ /* 0x000fea0003800000 */
.L_x_6749:
        /* <DEDUP_REMOVED lines=30> */
.L_x_6752:
[----:B------:R-:W-:Y:S05]  /*17850*/  BSYNC B0 ;  /* 0x0000000000007941 */ /* 0x000fea0003800000 */
.L_x_6751:
        /* <DEDUP_REMOVED lines=15> */
.L_x_6754:
[----:B------:R-:W-:Y:S05]  /*17950*/  BSYNC B0 ;  /* 0x0000000000007941 */ /* 0x000fea0003800000 */
.L_x_6753:
        /* <DEDUP_REMOVED lines=15> */
.L_x_6756:
[----:B------:R-:W-:Y:S05]  /*17a50*/  BSYNC B0 ;  /* 0x0000000000007941 */ /* 0x000fea0003800000 */
.L_x_6755:
        /* <DEDUP_REMOVED lines=15> */
.L_x_6757:
        /* <DEDUP_REMOVED lines=11> */
.L_x_7923:


//--------------------- .text._ZN5flash24flash_fwd_splitkv_kernelI23Flash_fwd_kernel_traitsILi64ELi64ELi128ELi4ELb0ELb0EN7cutlass10bfloat16_tE19Flash_kernel_traitsILi64ELi64ELi128ELi4ES3_EELb1ELb0ELb1ELb0ELb0ELb0ELb0ELb1EEEvNS_16Flash_fwd_paramsE --------------------------
	.section	.text._ZN5flash24flash_fwd_splitkv_kernelI23Flash_fwd_kernel_traitsILi64ELi64ELi128ELi4ELb0ELb0EN7cutlass10bfloat16_tE19Flash_kernel_traitsILi64ELi64ELi128ELi4ES3_EELb1ELb0ELb1ELb0ELb0ELb0ELb0ELb1EEEvNS_16Flash_fwd_paramsE,"ax",@progbits
	.sectioninfo	@"SHI_REGISTERS=199"
	.align	128
        .global         _ZN5flash24flash_fwd_splitkv_kernelI23Flash_fwd_kernel_traitsILi64ELi64ELi128ELi4ELb0ELb0EN7cutlass10bfloat16_tE19Flash_kernel_traitsILi64ELi64ELi128ELi4ES3_EELb1ELb0ELb1ELb0ELb0ELb0ELb0ELb1EEEvNS_16Flash_fwd_paramsE
        .type           _ZN5flash24flash_fwd_splitkv_kernelI23Flash_fwd_kernel_traitsILi64ELi64ELi128ELi4ELb0ELb0EN7cutlass10bfloat16_tE19Flash_kernel_traitsILi64ELi64ELi128ELi4ES3_EELb1ELb0ELb1ELb0ELb0ELb0ELb0ELb1EEEvNS_16Flash_fwd_paramsE,@function
        .size           _ZN5flash24flash_fwd_splitkv_kernelI23Flash_fwd_kernel_traitsILi64ELi64ELi128ELi4ELb0ELb0EN7cutlass10bfloat16_tE19Flash_kernel_traitsILi64ELi64ELi128ELi4ES3_EELb1ELb0ELb1ELb0ELb0ELb0ELb0ELb1EEEvNS_16Flash_fwd_paramsE,(.L_x_7924 - _ZN5flash24flash_fwd_splitkv_kernelI23Flash_fwd_kernel_traitsILi64ELi64ELi128ELi4ELb0ELb0EN7cutlass10bfloat16_tE19Flash_kernel_traitsILi64ELi64ELi128ELi4ES3_EELb1ELb0ELb1ELb0ELb0ELb0ELb0ELb1EEEvNS_16Flash_fwd_paramsE)
        .other          _ZN5flash24flash_fwd_splitkv_kernelI23Flash_fwd_kernel_traitsILi64ELi64ELi128ELi4ELb0ELb0EN7cutlass10bfloat16_tE19Flash_kernel_traitsILi64ELi64ELi128ELi4ES3_EELb1ELb0ELb1ELb0ELb0ELb0ELb0ELb1EEEvNS_16Flash_fwd_paramsE,@"STO_CUDA_ENTRY STV_DEFAULT"
_ZN5flash24flash_fwd_splitkv_kernelI23Flash_fwd_kernel_traitsILi64ELi64ELi128ELi4ELb0ELb0EN7cutlass10bfloat16_tE19Flash_kernel_traitsILi64ELi64ELi128ELi4ES3_EELb1ELb0ELb1ELb0ELb0ELb0ELb0ELb1EEEvNS_16Flash_fwd_paramsE:
.text._ZN5flash24flash_fwd_splitkv_kernelI23Flash_fwd_kernel_traitsILi64ELi64ELi128ELi4ELb0ELb0EN7cutlass10bfloat16_tE19Flash_kernel_traitsILi64ELi64ELi128ELi4ES3_EELb1ELb0ELb1ELb0ELb0ELb0ELb0ELb1EEEvNS_16Flash_fwd_paramsE:
        /* <DEDUP_REMOVED lines=35> */
.L_x_6758:
[----:B--2-4-:R-:W-:Y:S02]  /*0230*/  MOV R2, c[0x0][0x218] ;  /* 0x0000860000027a02 */ /* 0x014fe40000000f00 */
.L_x_6759:
        /* <DEDUP_REMOVED lines=74> */
.L_x_6762:
[----:B------:R-:W-:Y:S05]  /*06e0*/  BSYNC B0 ;  /* 0x0000000000007941 */ /* 0x000fea0003800000 */
.L_x_6761:
        /* <DEDUP_REMOVED lines=16> */
.L_x_6764:
[----:B------:R-:W-:Y:S05]  /*07f0*/  BSYNC B0 ;  /* 0x0000000000007941 */ /* 0x000fea0003800000 */
.L_x_6763:
        /* <DEDUP_REMOVED lines=16> */
.L_x_6766:
[----:B------:R-:W-:Y:S05]  /*0900*/  BSYNC B0 ;  /* 0x0000000000007941 */ /* 0x000fea0003800000 */
.L_x_6765:
        /* <DEDUP_REMOVED lines=16> */
.L_x_6768:
[----:B------:R-:W-:Y:S05]  /*0a10*/  BSYNC B0 ;  /* 0x0000000000007941 */ /* 0x000fea0003800000 */
.L_x_6767:
        /* <DEDUP_REMOVED lines=19> */
.L_x_6760:
        /* <DEDUP_REMOVED lines=92> */
.L_x_6769:
        /* <DEDUP_REMOVED lines=16> */
.L_x_6771:
        /* <DEDUP_REMOVED lines=52> */
.L_x_6770:
        /* <DEDUP_REMOVED lines=258> */
.L_x_6826:
        /* <DEDUP_REMOVED lines=135> */
.L_x_6776:
[----:B------:R-:W-:Y:S05]  /*2de0*/  BSYNC B0 ;  /* 0x0000000000007941 */ /* 0x000fea0003800000 */
.L_x_6775:
        /* <DEDUP_REMOVED lines=57> */
.L_x_6778:
[----:B------:R-:W-:Y:S05]  /*3180*/  BSYNC B0 ;  /* 0x0000000000007941 */ /* 0x000fea0003800000 */
.L_x_6777:
        /* <DEDUP_REMOVED lines=57> */
.L_x_6780:
[----:B------:R-:W-:Y:S05]  /*3520*/  BSYNC B0 ;  /* 0x0000000000007941 */ /* 0x000fea0003800000 */
.L_x_6779:
        /* <DEDUP_REMOVED lines=61> */
.L_x_6782:
[----:B------:R-:W-:Y:S05]  /*3900*/  BSYNC B0 ;  /* 0x0000000000007941 */ /* 0x000fea0003800000 */
.L_x_6781:
        /* <DEDUP_REMOVED lines=59> */
.L_x_6784:
[----:B------:R-:W-:Y:S05]  /*3cc0*/  BSYNC B0 ;  /* 0x0000000000007941 */ /* 0x000fea0003800000 */
.L_x_6783:
        /* <DEDUP_REMOVED lines=61> */
.L_x_6786:
[----:B------:R-:W-:Y:S05]  /*40a0*/  BSYNC B0 ;  /* 0x0000000000007941 */ /* 0x000fea0003800000 */
.L_x_6785:
        /* <DEDUP_REMOVED lines=61> */
.L_x_6788:
[----:B------:R-:W-:Y:S05]  /*4480*/  BSYNC B0 ;  /* 0x0000000000007941 */ /* 0x000fea0003800000 */
.L_x_6787:
        /* <DEDUP_REMOVED lines=63> */
.L_x_6790:
[----:B------:R-:W-:Y:S05]  /*4880*/  BSYNC B0 ;  /* 0x0000000000007941 */ /* 0x000fea0003800000 */
.L_x_6789:
        /* <DEDUP_REMOVED lines=10> */
.L_x_6774:
        /* <DEDUP_REMOVED lines=86> */
.L_x_6795:
[----:B------:R-:W-:Y:S05]  /*4e90*/  BSYNC B0 ;  /* 0x0000000000007941 */ /* 0x000fea0003800000 */
.L_x_6794:
[----:B------:R-:W-:Y:S05]  /*4ea0*/  MOV R89, R87 ;  /* 0x0000005700597202 */ /* 0x000fea0000000f00 */
[----:B-----5:R2:W-:Y:S02]  /*4eb0*/  STG.E.128 [R88.64], R40 ;  /* 0x0000002858007986 */ /* 0x0205e4000c101d06 */
.L_x_6793:
[----:B------:R-:W-:Y:S05]  /*4ec0*/  BSYNC B1 ;  /* 0x0000000000017941 */ /* 0x000fea0003800000 */
.L_x_6792:
        /* <DEDUP_REMOVED lines=88> */
.L_x_6799:
[----:B------:R-:W-:Y:S05]  /*5450*/  BSYNC B0 ;  /* 0x0000000000007941 */ /* 0x000fea0003800000 */
.L_x_6798:
[C---:B------:R-:W-:Y:S04]  /*5460*/  LEA R2, P0, R162.reuse, R88, 0x1 ;  /* 0x00000058a2027211 */ /* 0x040fe800078008ff */
[----:B------:R-:W-:Y:S05]  /*5470*/  LEA.HI.X R3, R162, R87, R161, 0x1, P0 ;  /* 0x00000057a2037211 */ /* 0x000fea00000f0ca1 */
[----:B-----5:R3:W-:Y:S04]  /*5480*/  STG.E.128 [R2.64], R40 ;  /* 0x0000002802007986 */ /* 0x0207e8000c101d06 */
.L_x_6797:
[----:B------:R-:W-:Y:S05]  /*5490*/  BSYNC B1 ;  /* 0x0000000000017941 */ /* 0x000fea0003800000 */
.L_x_6796:
        /* <DEDUP_REMOVED lines=88> */
.L_x_6803:
[----:B------:R-:W-:Y:S05]  /*5a20*/  BSYNC B0 ;  /* 0x0000000000007941 */ /* 0x000fea0003800000 */
.L_x_6802:
[C---:B------:R-:W-:Y:S04]  /*5a30*/  LEA R2, P0, R146.reuse, R88, 0x1 ;  /* 0x0000005892027211 */ /* 0x040fe800078008ff */
[----:B------:R-:W-:Y:S05]  /*5a40*/  LEA.HI.X R3, R146, R87, R69, 0x1, P0 ;  /* 0x0000005792037211 */ /* 0x000fea00000f0c45 */
[----:B-----5:R3:W-:Y:S04]  /*5a50*/  STG.E.128 [R2.64], R40 ;  /* 0x0000002802007986 */ /* 0x0207e8000c101d06 */
.L_x_6801:
[----:B------:R-:W-:Y:S05]  /*5a60*/  BSYNC B1 ;  /* 0x0000000000017941 */ /* 0x000fea0003800000 */
.L_x_6800:
        /* <DEDUP_REMOVED lines=89> */
.L_x_6807:
[----:B------:R-:W-:Y:S05]  /*6000*/  BSYNC B0 ;  /* 0x0000000000007941 */ /* 0x000fea0003800000 */
.L_x_6806:
[----:B------:R-:W-:Y:S02]  /*6010*/  MOV R3, 0x60 ;  /* 0x0000006000037802 */ /* 0x000fe40000000f00 */
[----:B------:R-:W-:Y:S03]  /*6020*/  MOV R89, R87 ;  /* 0x0000005700597202 */ /* 0x000fe60000000f00 */
[C---:B------:R-:W-:Y:S02]  /*6030*/  IMAD R0, R3.reuse, c[0x0][0x19c], RZ ;  /* 0x0000670003007a24 */ /* 0x040fe400078e02ff */
[----:B------:R-:W-:Y:S05]  /*6040*/  IMAD.WIDE.U32 R4, R3, c[0x0][0x198], R88 ;  /* 0x0000660003047a25 */ /* 0x000fea00078e0058 */
[----:B------:R-:W-:Y:S05]  /*6050*/  IADD3 R5, R5, R0, RZ ;  /* 0x0000000005057210 */ /* 0x000fea0007ffe0ff */
[----:B-----5:R3:W-:Y:S02]  /*6060*/  STG.E.128 [R4.64], R40 ;  /* 0x0000002804007986 */ /* 0x0207e4000c101d06 */
.L_x_6805:
[----:B------:R-:W-:Y:S05]  /*6070*/  BSYNC B1 ;  /* 0x0000000000017941 */ /* 0x000fea0003800000 */
.L_x_6804:
        /* <DEDUP_REMOVED lines=90> */
.L_x_6811:
[----:B------:R-:W-:Y:S05]  /*6620*/  BSYNC B0 ;  /* 0x0000000000007941 */ /* 0x000fea0003800000 */
.L_x_6810:
[C---:B------:R-:W-:Y:S04]  /*6630*/  LEA R2, P0, R148.reuse, R88, 0x1 ;  /* 0x0000005894027211 */ /* 0x040fe800078008ff */
[----:B------:R-:W-:Y:S05]  /*6640*/  LEA.HI.X R3, R148, R87, R72, 0x1, P0 ;  /* 0x0000005794037211 */ /* 0x000fea00000f0c48 */
[----:B-----5:R3:W-:Y:S04]  /*6650*/  STG.E.128 [R2.64], R40 ;  /* 0x0000002802007986 */ /* 0x0207e8000c101d06 */
.L_x_6809:
[----:B------:R-:W-:Y:S05]  /*6660*/  BSYNC B1 ;  /* 0x0000000000017941 */ /* 0x000fea0003800000 */
.L_x_6808:
        /* <DEDUP_REMOVED lines=89> */
.L_x_6815:
[----:B------:R-:W-:Y:S05]  /*6c00*/  BSYNC B0 ;  /* 0x0000000000007941 */ /* 0x000fea0003800000 */
.L_x_6814:
[----:B------:R-:W-:Y:S02]  /*6c10*/  MOV R3, 0xa0 ;  /* 0x000000a000037802 */ /* 0x000fe40000000f00 */
[----:B------:R-:W-:Y:S03]  /*6c20*/  MOV R89, R87 ;  /* 0x0000005700597202 */ /* 0x000fe60000000f00 */
[C---:B------:R-:W-:Y:S02]  /*6c30*/  IMAD R0, R3.reuse, c[0x0][0x19c], RZ ;  /* 0x0000670003007a24 */ /* 0x040fe400078e02ff */
[----:B------:R-:W-:Y:S05]  /*6c40*/  IMAD.WIDE.U32 R4, R3, c[0x0][0x198], R88 ;  /* 0x0000660003047a25 */ /* 0x000fea00078e0058 */
[----:B------:R-:W-:Y:S05]  /*6c50*/  IADD3 R5, R5, R0, RZ ;  /* 0x0000000005057210 */ /* 0x000fea0007ffe0ff */
[----:B-----5:R3:W-:Y:S02]  /*6c60*/  STG.E.128 [R4.64], R40 ;  /* 0x0000002804007986 */ /* 0x0207e4000c101d06 */
.L_x_6813:
[----:B------:R-:W-:Y:S05]  /*6c70*/  BSYNC B1 ;  /* 0x0000000000017941 */ /* 0x000fea0003800000 */
.L_x_6812:
        /* <DEDUP_REMOVED lines=89> */
.L_x_6819:
[----:B------:R-:W-:Y:S05]  /*7210*/  BSYNC B0 ;  /* 0x0000000000007941 */ /* 0x000fea0003800000 */
.L_x_6818:
[----:B------:R-:W-:Y:S02]  /*7220*/  MOV R3, 0xc0 ;  /* 0x000000c000037802 */ /* 0x000fe40000000f00 */
[----:B------:R-:W-:Y:S03]  /*7230*/  MOV R89, R87 ;  /* 0x0000005700597202 */ /* 0x000fe60000000f00 */
[C---:B------:R-:W-:Y:S02]  /*7240*/  IMAD R0, R3.reuse, c[0x0][0x19c], RZ ;  /* 0x0000670003007a24 */ /* 0x040fe400078e02ff */
[----:B------:R-:W-:Y:S05]  /*7250*/  IMAD.WIDE.U32 R4, R3, c[0x0][0x198], R88 ;  /* 0x0000660003047a25 */ /* 0x000fea00078e0058 */
[----:B------:R-:W-:Y:S05]  /*7260*/  IADD3 R5, R5, R0, RZ ;  /* 0x0000000005057210 */ /* 0x000fea0007ffe0ff */
[----:B-----5:R3:W-:Y:S02]  /*7270*/  STG.E.128 [R4.64], R40 ;  /* 0x0000002804007986 */ /* 0x0207e4000c101d06 */
.L_x_6817:
[----:B------:R-:W-:Y:S05]  /*7280*/  BSYNC B1 ;  /* 0x0000000000017941 */ /* 0x000fea0003800000 */
.L_x_6816:
        /* <DEDUP_REMOVED lines=90> */
.L_x_6823:
[----:B------:R-:W-:Y:S05]  /*7830*/  BSYNC B0 ;  /* 0x0000000000007941 */ /* 0x000fea0003800000 */
.L_x_6822:
[----:B------:R-:W-:Y:S02]  /*7840*/  MOV R3, 0xe0 ;  /* 0x000000e000037802 */ /* 0x000fe40000000f00 */
[----:B------:R-:W-:Y:S03]  /*7850*/  MOV R89, R87 ;  /* 0x0000005700597202 */ /* 0x000fe60000000f00 */
[C---:B------:R-:W-:Y:S02]  /*7860*/  IMAD R0, R3.reuse, c[0x0][0x19c], RZ ;  /* 0x0000670003007a24 */ /* 0x040fe400078e02ff */
[----:B------:R-:W-:Y:S05]  /*7870*/  IMAD.WIDE.U32 R4, R3, c[0x0][0x198], R88 ;  /* 0x0000660003047a25 */ /* 0x000fea00078e0058 */
[----:B------:R-:W-:Y:S05]  /*7880*/  IADD3 R5, R5, R0, RZ ;  /* 0x0000000005057210 */ /* 0x000fea0007ffe0ff */
[----:B-----5:R3:W-:Y:S02]  /*7890*/  STG.E.128 [R4.64], R40 ;  /* 0x0000002804007986 */ /* 0x0207e4000c101d06 */
.L_x_6821:
[----:B------:R-:W-:Y:S05]  /*78a0*/  BSYNC B1 ;  /* 0x0000000000017941 */ /* 0x000fea0003800000 */
.L_x_6820:
        /* <DEDUP_REMOVED lines=8> */
.L_x_6773:
        /* <DEDUP_REMOVED lines=72> */
.L_x_6791:
        /* <DEDUP_REMOVED lines=83> */
.L_x_6824:
        /* <DEDUP_REMOVED lines=9> */
.L_x_6825:
[----:B------:R-:W-:Y:S04]  /*8370*/  IADD3 R11, R11, -0x1, RZ ;  /* 0xffffffff0b0b7810 */ /* 0x000fe80007ffe0ff */
[----:B------:R-:W-:Y:S11]  /*8380*/  ISETP.GT.AND P0, PT, R11, R66, PT ;  /* 0x000000420b00720c */ /* 0x000ff60003f04270 */
[----:B------:R-:W-:Y:S02]  /*8390*/  @!UPT UIADD3 URZ, URZ, URZ, URZ ;  /* 0x0000003f3f3ff290 */ /* 0x000fe4000fffe03f */
[----:B------:R-:W-:-:S05]  /*83a0*/  @P0 BRA `(.L_x_6826) ;  /* 0xffffa1c000000947 */ /* 0x000fca000383ffff */
.L_x_6772:
        /* <DEDUP_REMOVED lines=69> */
[----:B------:R-:W-:-:S02]  /*8800*/  LOP3.LUT R20, R10, 0xffff0000, RZ, 0xc0, !PT ;  /* 0xffff00000a147812 */ /* 0x000fc400078ec0ff */
[C---:B------:R-:W-:Y:S02]  /*8810*/  SHF.L.U32 R14, R11.reuse, 0x10, RZ ;  /* 0x000000100b0e7819 */ /* 0x040fe400000006ff */
        /* <DEDUP_REMOVED lines=13> */
[-C--:B------:R-:W-:Y:S02]  /*88f0*/  FMUL.FTZ R5, R16, R2.reuse ;  /* 0x0000000210057220 */ /* 0x080fe40000410000 */
[----:B------:R-:W-:Y:S02]  /*8900*/  FMUL.FTZ R7, R9, R2 ;  /* 0x0000000209077220 */ /* 0x000fe40000410000 */
[----:B------:R-:W-:Y:S02]  /*8910*/  FMUL.FTZ R21, R11, R17 ;  /* 0x000000110b157220 */ /* 0x000fe40000410000 */
[----:B------:R-:W-:-:S02]  /*8920*/  FMUL.FTZ R2, R20, R3 ;  /* 0x0000000314027220 */ /* 0x000fc40000410000 */
[C---:B------:R-:W-:Y:S02]  /*8930*/  FMUL.FTZ R17, R14.reuse, R17 ;  /* 0x000000110e117220 */ /* 0x040fe40000410000 */
[----:B------:R-:W-:Y:S02]  /*8940*/  FMUL.FTZ R3, R15, R3 ;  /* 0x000000030f037220 */ /* 0x000fe40000410000 */
[----:B------:R-:W-:Y:S02]  /*8950*/  FFMA.FTZ R21, R14, R18, -R21 ;  /* 0x000000120e157223 */ /* 0x000fe40000010815 */
[----:B------:R-:W-:Y:S01]  /*8960*/  FFMA.FTZ R5, R9, R4, -R5 ;  /* 0x0000000409057223 */ /* 0x000fe20000010805 */
[----:B------:R-:W-:Y:S01]  /*8970*/  F2FP.BF16.PACK_AB R9, R19, R10 ;  /* 0x0000000a1309723e */ /* 0x000fe200000010ff */
[----:B------:R-:W-:Y:S02]  /*8980*/  FFMA.FTZ R18, R11, R18, R17 ;  /* 0x000000120b127223 */ /* 0x000fe40000010011 */
[----:B------:R-:W-:-:S02]  /*8990*/  FFMA.FTZ R4, R16, R4, R7 ;  /* 0x0000000410047223 */ /* 0x000fc40000010007 */
[-C--:B------:R-:W-:Y:S01]  /*89a0*/  FFMA.FTZ R2, R15, R6.reuse, -R2 ;  /* 0x000000060f027223 */ /* 0x080fe20000010802 */
[----:B------:R-:W-:Y:S01]  /*89b0*/  F2FP.BF16.PACK_AB R11, R18, R21 ;  /* 0x00000015120b723e */ /* 0x000fe200000010ff */
[----:B------:R-:W-:Y:S01]  /*89c0*/  FFMA.FTZ R3, R20, R6, R3 ;  /* 0x0000000614037223 */ /* 0x000fe20000010003 */
[----:B------:R-:W-:-:S04]  /*89d0*/  F2FP.BF16.PACK_AB R8, R4, R5 ;  /* 0x000000050408723e */ /* 0x000fc800000010ff */
[----:B------:R-:W-:Y:S02]  /*89e0*/  F2FP.BF16.PACK_AB R10, R3, R2 ;  /* 0x00000002030a723e */ /* 0x000fe400000010ff */
.L_x_6833:
[----:B------:R-:W-:Y:S05]  /*89f0*/  BSYNC B0 ;  /* 0x0000000000007941 */ /* 0x000fea0003800000 */
.L_x_6832:
[----:B-----5:R3:W-:Y:S02]  /*8a00*/  STS.128 [R173], R8 ;  /* 0x00000008ad007388 */ /* 0x0207e40000000c00 */
.L_x_6831:
[----:B------:R-:W-:Y:S05]  /*8a10*/  BSYNC B1 ;  /* 0x0000000000017941 */ /* 0x000fea0003800000 */
.L_x_6830:
        /* <DEDUP_REMOVED lines=39> */
[----:B------:R-:W-:Y:S02]  /*8c90*/  FMUL.FTZ R16, R14, R16 ;  /* 0x000000100e107220 */ /* 0x000fe40000410000 */
[----:B------:R-:W-:Y:S01]  /*8ca0*/  FFMA.FTZ R10, R7, R20, R10 ;  /* 0x00000014070a7223 */ /* 0x000fe2000001000a */
[----:B------:R-:W-:Y:S01]  /*8cb0*/  SHF.L.U32 R7, R5, 0x10, RZ ;  /* 0x0000001005077819 */ /* 0x000fe200000006ff */
[----:B------:R-:W-:Y:S02]  /*8cc0*/  FFMA.FTZ R16, R11, R18, R16 ;  /* 0x000000120b107223 */ /* 0x000fe40000010010 */
[-C--:B------:R-:W-:Y:S02]  /*8cd0*/  FMUL.FTZ R5, R32, R2.reuse ;  /* 0x0000000220057220 */ /* 0x080fe40000410000 */
[----:B------:R-:W-:Y:S02]  /*8ce0*/  FMUL.FTZ R11, R9, R2 ;  /* 0x00000002090b7220 */ /* 0x000fe40000410000 */
[----:B------:R-:W-:-:S02]  /*8cf0*/  IMAD.U32 R4, R4, 0x10000, RZ ;  /* 0x0001000004047824 */ /* 0x000fc400078e00ff */
[-C--:B------:R-:W-:Y:S02]  /*8d00*/  FMUL.FTZ R2, R34, R3.reuse ;  /* 0x0000000322027220 */ /* 0x080fe40000410000 */
        /* <DEDUP_REMOVED lines=11> */
.L_x_6837:
[----:B------:R-:W-:Y:S05]  /*8dc0*/  BSYNC B0 ;  /* 0x0000000000007941 */ /* 0x000fea0003800000 */
.L_x_6836:
[----:B-----5:R1:W-:Y:S02]  /*8dd0*/  STS.128 [R173+0x800], R32 ;  /* 0x00080020ad007388 */ /* 0x0203e40000000c00 */
.L_x_6835:
[----:B------:R-:W-:Y:S05]  /*8de0*/  BSYNC B1 ;  /* 0x0000000000017941 */ /* 0x000fea0003800000 */
.L_x_6834:
        /* <DEDUP_REMOVED lines=42> */
[----:B------:R-:W-:Y:S01]  /*9090*/  FFMA.FTZ R20, R15, R19, -R20 ;  /* 0x000000130f147223 */ /* 0x000fe20000010814 */
[----:B------:R-:W-:Y:S01]  /*90a0*/  SHF.L.U32 R15, R4, 0x10, RZ ;  /* 0x00000010040f7819 */ /* 0x000fe200000006ff */
[----:B------:R-:W-:Y:S02]  /*90b0*/  FMUL.FTZ R2, R28, R9 ;  /* 0x000000091c027220 */ /* 0x000fe40000410000 */
[----:B------:R-:W-:-:S02]  /*90c0*/  FMUL.FTZ R4, R30, R3 ;  /* 0x000000031e047220 */ /* 0x000fc40000410000 */
[----:B------:R-:W-:Y:S02]  /*90d0*/  IMAD.U32 R5, R5, 0x10000, RZ ;  /* 0x0001000005057824 */ /* 0x000fe400078e00ff */
[----:B------:R-:W-:Y:S02]  /*90e0*/  FMUL.FTZ R9, R10, R9 ;  /* 0x000000090a097220 */ /* 0x000fe40000410000 */
        /* <DEDUP_REMOVED lines=11> */
.L_x_6841:
[----:B------:R-:W-:Y:S05]  /*91a0*/  BSYNC B0 ;  /* 0x0000000000007941 */ /* 0x000fea0003800000 */
.L_x_6840:
[----:B-----5:R1:W-:Y:S02]  /*91b0*/  STS.128 [R173+0x1000], R28 ;  /* 0x0010001cad007388 */ /* 0x0203e40000000c00 */
.L_x_6839:
[----:B------:R-:W-:Y:S05]  /*91c0*/  BSYNC B1 ;  /* 0x0000000000017941 */ /* 0x000fea0003800000 */
.L_x_6838:
        /* <DEDUP_REMOVED lines=37> */
[----:B------:R-:W-:Y:S01]  /*9420*/  FFMA.FTZ R16, R9, R19, -R16 ;  /* 0x0000001309107223 */ /* 0x000fe20000010810 */
[----:B------:R-:W-:Y:S01]  /*9430*/  SHF.L.U32 R9, R2, 0x10, RZ ;  /* 0x0000001002097819 */ /* 0x000fe200000006ff */
[-C--:B------:R-:W-:Y:S02]  /*9440*/  FMUL.FTZ R18, R12, R15.reuse ;  /* 0x0000000f0c127220 */ /* 0x080fe40000410000 */
[C---:B------:R-:W-:Y:S02]  /*9450*/  FMUL.FTZ R15, R13.reuse, R15 ;  /* 0x0000000f0d0f7220 */ /* 0x040fe40000410000 */
[----:B------:R-:W-:Y:S02]  /*9460*/  FFMA.FTZ R11, R0, R19, R11 ;  /* 0x00000013000b7223 */ /* 0x000fe4000001000b */
[----:B------:R-:W-:Y:S01]  /*9470*/  FFMA.FTZ R18, R13, R17, -R18 ;  /* 0x000000110d127223 */ /* 0x000fe20000010812 */
[----:B------:R-:W-:Y:S01]  /*9480*/  SHF.L.U32 R13, R4, 0x10, RZ ;  /* 0x00000010040d7819 */ /* 0x000fe200000006ff */
[----:B------:R-:W-:Y:S01]  /*9490*/  FMUL.FTZ R0, R24, R9 ;  /* 0x0000000918007220 */ /* 0x000fe20000410000 */
[----:B------:R-:W-:Y:S01]  /*94a0*/  F2FP.BF16.PACK_AB R25, R11, R16 ;  /* 0x000000100b19723e */ /* 0x000fe200000010ff */
[----:B------:R-:W-:-:S02]  /*94b0*/  FMUL.FTZ R2, R26, R3 ;  /* 0x000000031a027220 */ /* 0x000fc40000410000 */
[----:B------:R-:W-:Y:S02]  /*94c0*/  IMAD.U32 R5, R5, 0x10000, RZ ;  /* 0x0001000005057824 */ /* 0x000fe400078e00ff */
        /* <DEDUP_REMOVED lines=10> */
.L_x_6844:
[----:B------:R-:W-:Y:S05]  /*9570*/  BSYNC B0 ;  /* 0x0000000000007941 */ /* 0x000fea0003800000 */
.L_x_6843:
[----:B-----5:R1:W-:Y:S01]  /*9580*/  STS.128 [R173+0x1800], R24 ;  /* 0x00180018ad007388 */ /* 0x0203e20000000c00 */
[----:B------:R-:W-:Y:S05]  /*9590*/  BRA `(.L_x_6842) ;  /* 0x00001cc000007947 */ /* 0x000fea0003800000 */
.L_x_6829:
        /* <DEDUP_REMOVED lines=35> */
[----:B------:R-:W-:Y:S01]  /*97d0*/  LOP3.LUT R16, R17, 0xffff0000, RZ, 0xc0, !PT ;  /* 0xffff000011107812 */ /* 0x000fe200078ec0ff */
[C---:B------:R-:W-:Y:S01]  /*97e0*/  IMAD.U32 R31, R19.reuse, 0x10000, RZ ;  /* 0x00010000131f7824 */ /* 0x040fe200078e00ff */
[----:B------:R-:W-:Y:S02]  /*97f0*/  LOP3.LUT R17, R19, 0xffff0000, RZ, 0xc0, !PT ;  /* 0xffff000013117812 */ /* 0x000fe400078ec0ff */
[C---:B------:R-:W-:Y:S02]  /*9800*/  SHF.L.U32 R22, R18.reuse, 0x10, RZ ;  /* 0x0000001012167819 */ /* 0x040fe400000006ff */
[----:B------:R-:W-:-:S02]  /*9810*/  LOP3.LUT R18, R18, 0xffff0000, RZ, 0xc0, !PT ;  /* 0xffff000012127812 */ /* 0x000fc400078ec0ff */
[C---:B---3--:R-:W-:Y:S02]  /*9820*/  SHF.L.U32 R30, R4.reuse, 0x10, RZ ;  /* 0x00000010041e7819 */ /* 0x048fe400000006ff */
[----:B------:R-:W-:Y:S01]  /*9830*/  LOP3.LUT R19, R4, 0xffff0000, RZ, 0xc0, !PT ;  /* 0xffff000004137812 */ /* 0x000fe200078ec0ff */
[C---:B------:R-:W-:Y:S01]  /*9840*/  IMAD.U32 R4, R5.reuse, 0x10000, RZ ;  /* 0x0001000005047824 */ /* 0x040fe200078e00ff */
[----:B------:R-:W-:Y:S01]  /*9850*/  LOP3.LUT R33, R5, 0xffff0000, RZ, 0xc0, !PT ;  /* 0xffff000005217812 */ /* 0x000fe200078ec0ff */
[C---:B------:R-:W-:Y:S01]  /*9860*/  IMAD.U32 R5, R7.reuse, 0x10000, RZ ;  /* 0x0001000007057824 */ /* 0x040fe200078e00ff */
[----:B------:R-:W-:Y:S01]  /*9870*/  LOP3.LUT R36, R7, 0xffff0000, RZ, 0xc0, !PT ;  /* 0xffff000007247812 */ /* 0x000fe200078ec0ff */
[C---:B----4-:R-:W-:Y:S01]  /*9880*/  IMAD.U32 R7, R9.reuse, 0x10000, RZ ;  /* 0x0001000009077824 */ /* 0x050fe200078e00ff */
        /* <DEDUP_REMOVED lines=46> */
.L_x_6848:
[----:B------:R-:W-:Y:S05]  /*9b70*/  BSYNC B0 ;  /* 0x0000000000007941 */ /* 0x000fea0003800000 */
.L_x_6847:
[----:B-----5:R4:W-:Y:S02]  /*9b80*/  STS.128 [R173], R16 ;  /* 0x00000010ad007388 */ /* 0x0209e40000000c00 */
.L_x_6846:
[----:B------:R-:W-:Y:S05]  /*9b90*/  BSYNC B1 ;  /* 0x0000000000017941 */ /* 0x000fea0003800000 */
.L_x_6845:
        /* <DEDUP_REMOVED lines=13> */
[----:B---3--:R-:W-:Y:S01]  /*9c70*/  IMAD.MOV.U32 R11, RZ, RZ, R61 ;  /* 0x000000ffff0b7224 */ /* 0x008fe200078e003d */
        /* <DEDUP_REMOVED lines=12> */
[----:B------:R-:W3:Y:S01]  /*9d40*/  LDG.E.128 R8, [R10.64] ;  /* 0x000000060a087981 */ /* 0x000ee2000c1e1d00 */
[----:B------:R-:W-:Y:S02]  /*9d50*/  LEA.HI.X R15, R7, c[0x0][0x2b4], R12, 0x1, P1 ;  /* 0x0000ad00070f7a11 */ /* 0x000fe400008f0c0c */
[----:B------:R-:W-:-:S04]  /*9d60*/  IADD3 R4, P1, R5, R4, RZ ;  /* 0x0000000405047210 */ /* 0x000fc80007f3e0ff */
[----:B--2---:R-:W2:Y:S01]  /*9d70*/  LDG.E.128 R12, [R14.64] ;  /* 0x000000060e0c7981 */ /* 0x004ea2000c1e1d00 */
[----:B------:R-:W-:Y:S02]  /*9d80*/  LEA.HI.X.SX32 R5, R5, R24, 0x1, P1 ;  /* 0x0000001805057211 */ /* 0x000fe400008f0eff */
[----:B----4-:R-:W-:-:S04]  /*9d90*/  LEA R16, P1, R4, c[0x0][0x2a8], 0x1 ;  /* 0x0000aa0004107a11 */ /* 0x010fc800078208ff */
[----:B------:R-:W-:-:S06]  /*9da0*/  LEA.HI.X R17, R4, c[0x0][0x2ac], R5, 0x1, P1 ;  /* 0x0000ab0004117a11 */ /* 0x000fcc00008f0c05 */
[----:B------:R-:W4:Y:S01]  /*9db0*/  LDG.E.128 R16, [R16.64] ;  /* 0x0000000610107981 */ /* 0x000f22000c1e1d00 */
        /* <DEDUP_REMOVED lines=14> */
[----:B-12---:R-:W-:Y:S01]  /*9ea0*/  IMAD.U32 R34, R12, 0x10000, RZ ;  /* 0x000100000c227824 */ /* 0x006fe200078e00ff */
[----:B------:R-:W-:Y:S01]  /*9eb0*/  LOP3.LUT R36, R11, 0xffff0000, RZ, 0xc0, !PT ;  /* 0xffff00000b247812 */ /* 0x000fe200078ec0ff */
[----:B------:R-:W-:Y:S01]  /*9ec0*/  IMAD.U32 R37, R14, 0x10000, RZ ;  /* 0x000100000e257824 */ /* 0x000fe200078e00ff */
        /* <DEDUP_REMOVED lines=14> */
[----:B----4-:R-:W-:Y:S01]  /*9fb0*/  SHF.L.U32 R14, R19, 0x10, RZ ;  /* 0x00000010130e7819 */ /* 0x010fe200000006ff */
[----:B------:R-:W-:Y:S01]  /*9fc0*/  FMUL.FTZ R34, R23, R34 ;  /* 0x0000002217227220 */ /* 0x000fe20000410000 */
[C---:B------:R-:W-:Y:S01]  /*9fd0*/  LOP3.LUT R23, R17.reuse, 0xffff0000, RZ, 0xc0, !PT ;  /* 0xffff000011177812 */ /* 0x040fe200078ec0ff */
[----:B------:R-:W-:Y:S01]  /*9fe0*/  FMUL.FTZ R11, R8, R11 ;  /* 0x0000000b080b7220 */ /* 0x000fe20000410000 */
[----:B------:R-:W-:Y:S01]  /*9ff0*/  SHF.L.U32 R8, R17, 0x10, RZ ;  /* 0x0000001011087819 */ /* 0x000fe200000006ff */
[----:B------:R-:W-:-:S02]  /*a000*/  @!P0 FADD.FTZ R15, -R15, -RZ ;  /* 0x800000ff0f0f8221 */ /* 0x000fc40000010100 */
[----:B------:R-:W-:Y:S02]  /*a010*/  FMUL.FTZ R10, R10, R13 ;  /* 0x0000000d0a0a7220 */ /* 0x000fe40000410000 */
[----:B------:R-:W-:Y:S01]  /*a020*/  FMUL.FTZ R12, R9, R12 ;  /* 0x0000000c090c7220 */ /* 0x000fe20000410000 */
[C---:B------:R-:W-:Y:S01]  /*a030*/  LOP3.LUT R9, R16.reuse, 0xffff0000, RZ, 0xc0, !PT ;  /* 0xffff000010097812 */ /* 0x040fe200078ec0ff */
[----:B------:R-:W-:Y:S01]  /*a040*/  IMAD.U32 R13, R16, 0x10000, RZ ;  /* 0x00010000100d7824 */ /* 0x000fe200078e00ff */
[C---:B------:R-:W-:Y:S01]  /*a050*/  LOP3.LUT R16, R18.reuse, 0xffff0000, RZ, 0xc0, !PT ;  /* 0xffff000012107812 */ /* 0x040fe200078ec0ff */
[----:B------:R-:W-:Y:S01]  /*a060*/  IMAD.U32 R17, R18, 0x10000, RZ ;  /* 0x0001000012117824 */ /* 0x000fe200078e00ff */
[----:B------:R-:W-:Y:S01]  /*a070*/  LOP3.LUT R18, R19, 0xffff0000, RZ, 0xc0, !PT ;  /* 0xffff000013127812 */ /* 0x000fe200078ec0ff */
[----:B------:R-:W-:Y:S02]  /*a080*/  FMUL.FTZ R22, R22, R35 ;  /* 0x0000002316167220 */ /* 0x000fe40000410000 */
        /* <DEDUP_REMOVED lines=12> */
[----:B------:R-:W-:Y:S02]  /*a150*/  F2FP.BF16.PACK_AB R21, R23, R8 ;  /* 0x000000081715723e */ /* 0x000fe400000010ff */
[----:B------:R-:W-:Y:S02]  /*a160*/  F2FP.BF16.PACK_AB R23, R15, R12 ;  /* 0x0000000c0f17723e */ /* 0x000fe400000010ff */
[----:B------:R-:W-:-:S02]  /*a170*/  F2FP.BF16.PACK_AB R22, R10, R17 ;  /* 0x000000110a16723e */ /* 0x000fc400000010ff */
.L_x_6852:
[----:B------:R-:W-:Y:S05]  /*a180*/  BSYNC B0 ;  /* 0x0000000000007941 */ /* 0x000fea0003800000 */
.L_x_6851:
[----:B-----5:R1:W-:Y:S02]  /*a190*/  STS.128 [R173+0x800], R20 ;  /* 0x00080014ad007388 */ /* 0x0203e40000000c00 */
.L_x_6850:
[----:B------:R-:W-:Y:S05]  /*a1a0*/  BSYNC B1 ;  /* 0x0000000000017941 */ /* 0x000fea0003800000 */
.L_x_6849:
        /* <DEDUP_REMOVED lines=8> */
[----:B-1----:R1:W5:Y:S01]  /*a230*/  LDG.E.128 R20, [R28.64] ;  /* 0x000000061c147981 */ /* 0x002362000c1e1d00 */
[----:B------:R-:W-:Y:S01]  /*a240*/  ISETP.GE.AND P0, PT, R100, c[0x0][0x230], PT ;  /* 0x00008c0064007a0c */ /* 0x000fe20003f06270 */
[----:B------:R-:W-:-:S12]  /*a250*/  BSSY B0, `(.L_x_6855) ;  /* 0x0000055000007945 */ /* 0x000fd80003800000 */
[----:B------:R-:W-:Y:S05]  /*a260*/  @P0 BRA `(.L_x_6856) ;  /* 0x0000053000000947 */ /* 0x000fea0003800000 */
[----:B------:R-:W-:Y:S01]  /*a270*/  ISETP.GE.AND P0, PT, R100, R61, PT ;  /* 0x0000003d6400720c */ /* 0x000fe20003f06270 */
[----:B------:R-:W-:Y:S01]  /*a280*/  IMAD.MOV.U32 R9, RZ, RZ, R61 ;  /* 0x000000ffff097224 */ /* 0x000fe200078e003d */
[----:B------:R-:W-:Y:S01]  /*a290*/  MOV R13, RZ ;  /* 0x000000ff000d7202 */ /* 0x000fe20000000f00 */
[----:B----4-:R-:W-:-:S10]  /*a2a0*/  IMAD.MOV.U32 R16, RZ, RZ, RZ ;  /* 0x000000ffff107224 */ /* 0x010fd400078e00ff */
        /* <DEDUP_REMOVED lines=21> */
[C---:B-1----:R-:W-:Y:S01]  /*a400*/  IMAD.U32 R28, R22.reuse, 0x10000, RZ ;  /* 0x00010000161c7824 */ /* 0x042fe200078e00ff */
[----:B------:R-:W-:Y:S01]  /*a410*/  LOP3.LUT R4, R21, 0xffff0000, RZ, 0xc0, !PT ;  /* 0xffff000015047812 */ /* 0x000fe200078ec0ff */
[----:B------:R-:W-:Y:S01]  /*a420*/  IMAD.U32 R30, R23, 0x10000, RZ ;  /* 0x00010000171e7824 */ /* 0x000fe200078e00ff */
[----:B------:R-:W-:Y:S02]  /*a430*/  SHF.L.U32 R29, R21, 0x10, RZ ;  /* 0x00000010151d7819 */ /* 0x000fe400000006ff */
[----:B------:R-:W-:Y:S02]  /*a440*/  LOP3.LUT R21, R22, 0xffff0000, RZ, 0xc0, !PT ;  /* 0xffff000016157812 */ /* 0x000fe400078ec0ff */
[----:B------:R-:W-:-:S02]  /*a450*/  LOP3.LUT R20, R23, 0xffff0000, RZ, 0xc0, !PT ;  /* 0xffff000017147812 */ /* 0x000fc400078ec0ff */
[C---:B---3--:R-:W-:Y:S02]  /*a460*/  SHF.L.U32 R23, R8.reuse, 0x10, RZ ;  /* 0x0000001008177819 */ /* 0x048fe400000006ff */
[----:B------:R-:W-:Y:S01]  /*a470*/  LOP3.LUT R22, R8, 0xffff0000, RZ, 0xc0, !PT ;  /* 0xffff000008167812 */ /* 0x000fe200078ec0ff */
[C---:B------:R-:W-:Y:S01]  /*a480*/  IMAD.U32 R8, R9.reuse, 0x10000, RZ ;  /* 0x0001000009087824 */ /* 0x040fe200078e00ff */
[----:B------:R-:W-:Y:S02]  /*a490*/  LOP3.LUT R32, R9, 0xffff0000, RZ, 0xc0, !PT ;  /* 0xffff000009207812 */ /* 0x000fe400078ec0ff */
[C---:B------:R-:W-:Y:S02]  /*a4a0*/  SHF.L.U32 R9, R11.reuse, 0x10, RZ ;  /* 0x000000100b097819 */ /* 0x040fe400000006ff */
[----:B------:R-:W-:Y:S01]  /*a4b0*/  LOP3.LUT R35, R11, 0xffff0000, RZ, 0xc0, !PT ;  /* 0xffff00000b237812 */ /* 0x000fe200078ec0ff */
[C---:B------:R-:W-:Y:S01]  /*a4c0*/  IMAD.U32 R31, R10.reuse, 0x10000, RZ ;  /* 0x000100000a1f7824 */ /* 0x040fe200078e00ff */
[----:B------:R-:W-:Y:S01]  /*a4d0*/  LOP3.LUT R10, R10, 0xffff0000, RZ, 0xc0, !PT ;  /* 0xffff00000a0a7812 */ /* 0x000fe200078ec0ff */
[C---:B----4-:R-:W-:Y:S01]  /*a4e0*/  IMAD.U32 R34, R12.reuse, 0x10000, RZ ;  /* 0x000100000c227824 */ /* 0x050fe200078e00ff */
[----:B------:R-:W-:-:S02]  /*a4f0*/  LOP3.LUT R33, R12, 0xffff0000, RZ, 0xc0, !PT ;  /* 0xffff00000c217812 */ /* 0x000fc400078ec0ff */
[C---:B------:R-:W-:Y:S02]  /*a500*/  SHF.L.U32 R11, R13.reuse, 0x10, RZ ;  /* 0x000000100d0b7819 */ /* 0x040fe400000006ff */
[----:B------:R-:W-:Y:S01]  /*a510*/  LOP3.LUT R37, R13, 0xffff0000, RZ, 0xc0, !PT ;  /* 0xffff00000d257812 */ /* 0x000fe200078ec0ff */
[C---:B------:R-:W-:Y:S01]  /*a520*/  IMAD.U32 R36, R14.reuse, 0x10000, RZ ;  /* 0x000100000e247824 */ /* 0x040fe200078e00ff */
[----:B------:R-:W-:Y:S02]  /*a530*/  LOP3.LUT R13, R14, 0xffff0000, RZ, 0xc0, !PT ;  /* 0xffff00000e0d7812 */ /* 0x000fe400078ec0ff */
[C---:B------:R-:W-:Y:S02]  /*a540*/  SHF.L.U32 R12, R15.reuse, 0x10, RZ ;  /* 0x000000100f0c7819 */ /* 0x040fe400000006ff */
[----:B------:R-:W-:Y:S01]  /*a550*/  LOP3.LUT R14, R15, 0xffff0000, RZ, 0xc0, !PT ;  /* 0xffff00000f0e7812 */ /* 0x000fe200078ec0ff */
[----:B------:R-:W-:Y:S02]  /*a560*/  @!P0 FADD.FTZ R13, -R13, -RZ ;  /* 0x800000ff0d0d8221 */ /* 0x000fe40000010100 */
[----:B------:R-:W-:-:S02]  /*a570*/  @!P0 FADD.FTZ R12, -R12, -RZ ;  /* 0x800000ff0c0c8221 */ /* 0x000fc40000010100 */
[----:B------:R-:W-:Y:S02]  /*a580*/  @!P0 FADD.FTZ R11, -R11, -RZ ;  /* 0x800000ff0b0b8221 */ /* 0x000fe40000010100 */
[----:B------:R-:W-:Y:S02]  /*a590*/  @!P0 FADD.FTZ R14, -R14, -RZ ;  /* 0x800000ff0e0e8221 */ /* 0x000fe40000010100 */
[----:B------:R-:W-:Y:S02]  /*a5a0*/  @!P0 FADD.FTZ R34, -R34, -RZ ;  /* 0x800000ff22228221 */ /* 0x000fe40000010100 */
[----:B------:R-:W-:Y:S02]  /*a5b0*/  @!P0 FADD.FTZ R33, -R33, -RZ ;  /* 0x800000ff21218221 */ /* 0x000fe40000010100 */
[----:B------:R-:W-:Y:S02]  /*a5c0*/  @!P0 FADD.FTZ R37, -R37, -RZ ;  /* 0x800000ff25258221 */ /* 0x000fe40000010100 */
[----:B------:R-:W-:-:S02]  /*a5d0*/  @!P0 FADD.FTZ R36, -R36, -RZ ;  /* 0x800000ff24248221 */ /* 0x000fc40000010100 */
[----:B------:R-:W-:Y:S02]  /*a5e0*/  FMUL.FTZ R10, R10, R13 ;  /* 0x0000000d0a0a7220 */ /* 0x000fe40000410000 */
[----:B------:R-:W-:Y:S01]  /*a5f0*/  FMUL.FTZ R9, R9, R12 ;  /* 0x0000000c09097220 */ /* 0x000fe20000410000 */
[----:B--2---:R-:W-:Y:S01]  /*a600*/  LOP3.LUT R12, R16, 0xffff0000, RZ, 0xc0, !PT ;  /* 0xffff0000100c7812 */ /* 0x004fe200078ec0ff */
[----:B------:R-:W-:Y:S01]  /*a610*/  FMUL.FTZ R8, R8, R11 ;  /* 0x0000000b08087220 */ /* 0x000fe20000410000 */
[----:B------:R-:W-:Y:S01]  /*a620*/  SHF.L.U32 R11, R17, 0x10, RZ ;  /* 0x00000010110b7819 */ /* 0x000fe200000006ff */
[----:B------:R-:W-:Y:S01]  /*a630*/  IMAD.U32 R13, R16, 0x10000, RZ ;  /* 0x00010000100d7824 */ /* 0x000fe200078e00ff */
[C---:B------:R-:W-:Y:S01]  /*a640*/  LOP3.LUT R15, R18.reuse, 0xffff0000, RZ, 0xc0, !PT ;  /* 0xffff0000120f7812 */ /* 0x040fe200078ec0ff */
[----:B------:R-:W-:Y:S01]  /*a650*/  FMUL.FTZ R35, R35, R14 ;  /* 0x0000000e23237220 */ /* 0x000fe20000410000 */
[----:B------:R-:W-:Y:S01]  /*a660*/  LOP3.LUT R17, R17, 0xffff0000, RZ, 0xc0, !PT ;  /* 0xffff000011117812 */ /* 0x000fe200078ec0ff */
[----:B------:R-:W-:Y:S01]  /*a670*/  IMAD.U32 R16, R18, 0x10000, RZ ;  /* 0x0001000012107824 */ /* 0x000fe200078e00ff */
[----:B------:R-:W-:Y:S01]  /*a680*/  SHF.L.U32 R14, R19, 0x10, RZ ;  /* 0x00000010130e7819 */ /* 0x000fe200000006ff */
[----:B------:R-:W-:Y:S01]  /*a690*/  FMUL.FTZ R23, R23, R34 ;  /* 0x0000002217177220 */ /* 0x000fe20000410000 */
        /* <DEDUP_REMOVED lines=16> */
.L_x_6856:
[----:B------:R-:W-:Y:S05]  /*a7a0*/  BSYNC B0 ;  /* 0x0000000000007941 */ /* 0x000fea0003800000 */
.L_x_6855:
[----:B-----5:R1:W-:Y:S02]  /*a7b0*/  STS.128 [R173+0x1000], R20 ;  /* 0x00100014ad007388 */ /* 0x0203e40000000c00 */
.L_x_6854:
[----:B------:R-:W-:Y:S05]  /*a7c0*/  BSYNC B1 ;  /* 0x0000000000017941 */ /* 0x000fea0003800000 */
.L_x_6853:
        /* <DEDUP_REMOVED lines=19> */
[----:B------:R-:W-:Y:S01]  /*a900*/  IADD3 R0, P1, R9, R0, RZ ;  /* 0x0000000009007210 */ /* 0x000fe20007f3e0ff */
[----:B----4-:R-:W-:-:S03]  /*a910*/  IMAD.WIDE R16, R5, 0x2, R26 ;  /* 0x0000000205107825 */ /* 0x010fc600078e021a */
[----:B------:R-:W-:Y:S02]  /*a920*/  LEA.HI.X.SX32 R3, R9, R3, 0x1, P1 ;  /* 0x0000000309037211 */ /* 0x000fe400008f0eff */
[C---:B------:R-:W-:Y:S01]  /*a930*/  IADD3 R2, P1, R4.reuse, R0, RZ ;  /* 0x0000000004027210 */ /* 0x040fe20007f3e0ff */
[----:B------:R-:W4:Y:S03]  /*a940*/  LDG.E.128 R16, [R16.64] ;  /* 0x0000000610107981 */ /* 0x000f26000c1e1d00 */
[----:B------:R-:W-:Y:S02]  /*a950*/  LEA.HI.X.SX32 R5, R4, R3, 0x1, P1 ;  /* 0x0000000304057211 */ /* 0x000fe400008f0eff */
[----:B-1----:R-:W-:Y:S02]  /*a960*/  LEA R20, P1, R2, c[0x0][0x2b0], 0x1 ;  /* 0x0000ac0002147a11 */ /* 0x002fe400078208ff */
[----:B------:R-:W-:-:S02]  /*a970*/  @P0 SHF.R.S32.HI R60, RZ, 0x1, R60 ;  /* 0x00000001ff3c0819 */ /* 0x000fc4000001143c */
[----:B------:R-:W-:Y:S01]  /*a980*/  LEA.HI.X R21, R2, c[0x0][0x2b4], R5, 0x1, P1 ;  /* 0x0000ad0002157a11 */ /* 0x000fe200008f0c05 */
[----:B------:R-:W-:Y:S01]  /*a990*/  IMAD.MOV.U32 R2, RZ, RZ, RZ ;  /* 0x000000ffff027224 */ /* 0x000fe200078e00ff */
[----:B------:R-:W-:-:S04]  /*a9a0*/  @P0 IADD3 R2, -R60, RZ, RZ ;  /* 0x000000ff3c020210 */ /* 0x000fc80007ffe1ff */
[C---:B------:R-:W-:Y:S01]  /*a9b0*/  IADD3 R0, P1, R2.reuse, R0, RZ ;  /* 0x0000000002007210 */ /* 0x040fe20007f3e0ff */
[----:B--2---:R-:W2:Y:S03]  /*a9c0*/  LDG.E.128 R20, [R20.64] ;  /* 0x0000000614147981 */ /* 0x004ea6000c1e1d00 */
[----:B------:R-:W-:Y:S02]  /*a9d0*/  LEA.HI.X.SX32 R3, R2, R3, 0x1, P1 ;  /* 0x0000000302037211 */ /* 0x000fe400008f0eff */
[----:B------:R-:W-:-:S04]  /*a9e0*/  LEA R24, P1, R0, c[0x0][0x2a8], 0x1 ;  /* 0x0000aa0000187a11 */ /* 0x000fc800078208ff */
[----:B------:R-:W-:-:S06]  /*a9f0*/  LEA.HI.X R25, R0, c[0x0][0x2ac], R3, 0x1, P1 ;  /* 0x0000ab0000197a11 */ /* 0x000fcc00008f0c03 */
[----:B---3--:R-:W3:Y:S01]  /*aa00*/  LDG.E.128 R24, [R24.64] ;  /* 0x0000000618187981 */ /* 0x008ee2000c1e1d00 */
[C---:B-----5:R-:W-:Y:S01]  /*aa10*/  IMAD.U32 R3, R12.reuse, 0x10000, RZ ;  /* 0x000100000c037824 */ /* 0x060fe200078e00ff */
        /* <DEDUP_REMOVED lines=8> */
[----:B------:R-:W-:Y:S01]  /*aaa0*/  LOP3.LUT R11, R16, 0xffff0000, RZ, 0xc0, !PT ;  /* 0xffff0000100b7812 */ /* 0x000fe200078ec0ff */
[----:B------:R-:W-:Y:S01]  /*aab0*/  IMAD.U32 R15, R19, 0x10000, RZ ;  /* 0x00010000130f7824 */ /* 0x000fe200078e00ff */
[----:B------:R-:W-:-:S02]  /*aac0*/  SHF.L.U32 R10, R17, 0x10, RZ ;  /* 0x00000010110a7819 */ /* 0x000fc400000006ff */
[----:B------:R-:W-:Y:S01]  /*aad0*/  LOP3.LUT R28, R17, 0xffff0000, RZ, 0xc0, !PT ;  /* 0xffff0000111c7812 */ /* 0x000fe200078ec0ff */
[C---:B------:R-:W-:Y:S01]  /*aae0*/  IMAD.U32 R17, R18.reuse, 0x10000, RZ ;  /* 0x0001000012117824 */ /* 0x040fe200078e00ff */
[----:B------:R-:W-:Y:S02]  /*aaf0*/  LOP3.LUT R16, R18, 0xffff0000, RZ, 0xc0, !PT ;  /* 0xffff000012107812 */ /* 0x000fe400078ec0ff */
[----:B------:R-:W-:Y:S02]  /*ab00*/  LOP3.LUT R29, R19, 0xffff0000, RZ, 0xc0, !PT ;  /* 0xffff0000131d7812 */ /* 0x000fe400078ec0ff */
[C---:B--2---:R-:W-:Y:S01]  /*ab10*/  SHF.L.U32 R30, R20.reuse, 0x10, RZ ;  /* 0x00000010141e7819 */ /* 0x044fe200000006ff */
[C---:B------:R-:W-:Y:S01]  /*ab20*/  IMAD.U32 R19, R21.reuse, 0x10000, RZ ;  /* 0x0001000015137824 */ /* 0x040fe200078e00ff */
[----:B------:R-:W-:Y:S02]  /*ab30*/  LOP3.LUT R18, R20, 0xffff0000, RZ, 0xc0, !PT ;  /* 0xffff000014127812 */ /* 0x000fe400078ec0ff */
[----:B------:R-:W-:-:S02]  /*ab40*/  LOP3.LUT R31, R21, 0xffff0000, RZ, 0xc0, !PT ;  /* 0xffff0000151f7812 */ /* 0x000fc400078ec0ff */
[C---:B------:R-:W-:Y:S02]  /*ab50*/  LOP3.LUT R21, R22.reuse, 0xffff0000, RZ, 0xc0, !PT ;  /* 0xffff000016157812 */ /* 0x040fe400078ec0ff */
[C---:B------:R-:W-:Y:S01]  /*ab60*/  SHF.L.U32 R20, R23.reuse, 0x10, RZ ;  /* 0x0000001017147819 */ /* 0x040fe200000006ff */
[----:B------:R-:W-:Y:S01]  /*ab70*/  IMAD.U32 R32, R22, 0x10000, RZ ;  /* 0x0001000016207824 */ /* 0x000fe200078e00ff */
[----:B------:R-:W-:Y:S01]  /*ab80*/  LOP3.LUT R22, R23, 0xffff0000, RZ, 0xc0, !PT ;  /* 0xffff000017167812 */ /* 0x000fe200078ec0ff */
[----:B------:R-:W-:Y:S02]  /*ab90*/  @!P0 FADD.FTZ R21, -R21, -RZ ;  /* 0x800000ff15158221 */ /* 0x000fe40000010100 */
[----:B------:R-:W-:Y:S02]  /*aba0*/  @!P0 FADD.FTZ R20, -R20, -RZ ;  /* 0x800000ff14148221 */ /* 0x000fe40000010100 */
[----:B------:R-:W-:Y:S02]  /*abb0*/  @!P0 FADD.FTZ R30, -R30, -RZ ;  /* 0x800000ff1e1e8221 */ /* 0x000fe40000010100 */
[----:B------:R-:W-:-:S02]  /*abc0*/  @!P0 FADD.FTZ R18, -R18, -RZ ;  /* 0x800000ff12128221 */ /* 0x000fc40000010100 */
[----:B------:R-:W-:Y:S02]  /*abd0*/  @!P0 FADD.FTZ R32, -R32, -RZ ;  /* 0x800000ff20208221 */ /* 0x000fe40000010100 */
        /* <DEDUP_REMOVED lines=25> */
[----:B------:R-:W-:-:S02]  /*ad70*/  FFMA.FTZ R9, R9, R21, R32 ;  /* 0x0000001509097223 */ /* 0x000fc40000010020 */
[----:B------:R-:W-:Y:S01]  /*ad80*/  FFMA.FTZ R16, R5, R20, R16 ;  /* 0x0000001405107223 */ /* 0x000fe20000010010 */
[----:B------:R-:W-:Y:S02]  /*ad90*/  F2FP.BF16.PACK_AB R15, R29, R14 ;  /* 0x0000000e1d0f723e */ /* 0x000fe400000010ff */
[----:B------:R-:W-:Y:S02]  /*ada0*/  F2FP.BF16.PACK_AB R13, R31, R10 ;  /* 0x0000000a1f0d723e */ /* 0x000fe400000010ff */
[----:B------:R-:W-:Y:S02]  /*adb0*/  F2FP.BF16.PACK_AB R12, R2, R3 ;  /* 0x00000003020c723e */ /* 0x000fe400000010ff */
[----:B------:R-:W-:Y:S02]  /*adc0*/  F2FP.BF16.PACK_AB R14, R16, R9 ;  /* 0x00000009100e723e */ /* 0x000fe400000010ff */
.L_x_6858:
[----:B------:R-:W-:Y:S05]  /*add0*/  BSYNC B0 ;  /* 0x0000000000007941 */ /* 0x000fea0003800000 */
.L_x_6857:
[----:B-----5:R1:W-:Y:S01]  /*ade0*/  STS.128 [R173+0x1800], R12 ;  /* 0x0018000cad007388 */ /* 0x0203e20000000c00 */
[----:B------:R-:W-:Y:S05]  /*adf0*/  BRA `(.L_x_6842) ;  /* 0x0000046000007947 */ /* 0x000fea0003800000 */
.L_x_6828:
        /* <DEDUP_REMOVED lines=14> */
.L_x_6860:
[----:B------:R-:W-:Y:S05]  /*aee0*/  BSYNC B0 ;  /* 0x0000000000007941 */ /* 0x000fea0003800000 */
.L_x_6859:
        /* <DEDUP_REMOVED lines=17> */
.L_x_6862:
[----:B------:R-:W-:Y:S05]  /*b000*/  BSYNC B0 ;  /* 0x0000000000007941 */ /* 0x000fea0003800000 */
.L_x_6861:
        /* <DEDUP_REMOVED lines=8> */
[----:B----4-:R-:W-:-:S03]  /*b090*/  IMAD.MOV.U32 R5, RZ, RZ, c[0x0][0x194] ;  /* 0x00006500ff057624 */ /* 0x010fc600078e00ff */
        /* <DEDUP_REMOVED lines=8> */
.L_x_6864:
[----:B------:R-:W-:Y:S05]  /*b120*/  BSYNC B0 ;  /* 0x0000000000007941 */ /* 0x000fea0003800000 */
.L_x_6863:
[----:B------:R-:W-:-:S04]  /*b130*/  IADD3 R8, R132, 0x30, RZ ;  /* 0x0000003084087810 */ /* 0x000fc80007ffe0ff */
[----:B------:R-:W-:-:S13]  /*b140*/  ISETP.GE.AND P0, PT, R8, R3, PT ;  /* 0x000000030800720c */ /* 0x000fda0003f06270 */
[----:B------:R-:W-:Y:S05]  /*b150*/  @P0 BRA `(.L_x_6842) ;  /* 0x0000010000000947 */ /* 0x000fea0003800000 */
[----:B------:R-:W-:-:S13]  /*b160*/  ISETP.GE.AND P0, PT, R100, c[0x0][0x220], PT ;  /* 0x0000880064007a0c */ /* 0x000fda0003f06270 */
[----:B------:R1:W-:Y:S01]  /*b170*/  @P0 STS.128 [R173+0x1800], RZ ;  /* 0x001800ffad000388 */ /* 0x0003e20000000c00 */
[----:B------:R-:W-:Y:S05]  /*b180*/  @P0 BRA `(.L_x_6842) ;  /* 0x000000d000000947 */ /* 0x000fea0003800000 */
[----:B----4-:R-:W-:Y:S01]  /*b190*/  MOV R4, R134 ;  /* 0x0000008600047202 */ /* 0x010fe20000000f00 */
[----:B------:R-:W-:Y:S01]  /*b1a0*/  IMAD.MOV.U32 R0, RZ, RZ, c[0x0][0x190] ;  /* 0x00006400ff007624 */ /* 0x000fe200078e00ff */
        /* <DEDUP_REMOVED lines=11> */
.L_x_6842:
[----:B------:R-:W-:Y:S05]  /*b260*/  BSYNC B2 ;  /* 0x0000000000027941 */ /* 0x000fea0003800000 */
.L_x_6827:
[----:B------:R-:W-:Y:S01]  /*b270*/  IADD3 R172, R47, -0x1, RZ ;  /* 0xffffffff2fac7810 */ /* 0x000fe20007ffe0ff */
[----:B------:R-:W-:Y:S01]  /*b280*/  BSSY B0, `(.L_x_6865) ;  /* 0x000000e000007945 */ /* 0x000fe20003800000 */
[----:B------:R-:W-:-:S03]  /*b290*/  LEA R168, P0, R128, c[0x0][0x168], 0x1 ;  /* 0x00005a0080a87a11 */ /* 0x000fc600078008ff */
[----:B----4-:R-:W-:Y:S01]  /*b2a0*/  IMAD.SHL.U32 R3, R172, 0x80, RZ ;  /* 0x00000080ac037824 */ /* 0x010fe200078e00ff */
[----:B------:R-:W-:-:S03]  /*b2b0*/  LEA.HI.X R169, R128, c[0x0][0x16c], R131, 0x1, P0 ;  /* 0x00005b0080a97a11 */ /* 0x000fc600000f0c83 */
[----:B-1----:R-:W-:-:S05]  /*b2c0*/  IMAD.IADD R13, R52, 0x1, -R3 ;  /* 0x00000001340d7824 */ /* 0x002fca00078e0a03 */
        /* <DEDUP_REMOVED lines=9> */
.L_x_6866:
[----:B------:R-:W-:Y:S05]  /*b360*/  BSYNC B0 ;  /* 0x0000000000007941 */ /* 0x000fea0003800000 */
.L_x_6865:
        /* <DEDUP_REMOVED lines=12> */
.L_x_6868:
[----:B------:R-:W-:Y:S05]  /*b430*/  BSYNC B0 ;  /* 0x0000000000007941 */ /* 0x000fea0003800000 */
.L_x_6867:
[----:B------:R-:W-:Y:S01]  /*b440*/  ISETP.GE.AND P0, PT, R7, R13, PT ;  /* 0x0000000d0700720c */ /* 0x000fe20003f06270 */
[----:B------:R-:W-:-:S12]  /*b450*/  BSSY B0, `(.L_x_6869) ;  /* 0x000000d000007945 */ /* 0x000fd80003800000 */
        /* <DEDUP_REMOVED lines=12> */
.L_x_6870:
[----:B------:R-:W-:Y:S05]  /*b520*/  BSYNC B0 ;  /* 0x0000000000007941 */ /* 0x000fea0003800000 */
.L_x_6869:
[----:B------:R-:W-:Y:S01]  /*b530*/  ISETP.GE.AND P0, PT, R8, R13, PT ;  /* 0x0000000d0800720c */ /* 0x000fe20003f06270 */
[----:B------:R-:W-:-:S12]  /*b540*/  BSSY B0, `(.L_x_6871) ;  /* 0x000000e000007945 */ /* 0x000fd80003800000 */
        /* <DEDUP_REMOVED lines=13> */
.L_x_6872:
[----:B------:R-:W-:Y:S05]  /*b620*/  BSYNC B0 ;  /* 0x0000000000007941 */ /* 0x000fea0003800000 */
.L_x_6871:
[----:B---3--:R-:W-:Y:S01]  /*b630*/  IADD3 R11, R132, 0x40, RZ ;  /* 0x00000040840b7810 */ /* 0x008fe20007ffe0ff */
        /* <DEDUP_REMOVED lines=14> */
.L_x_6874:
[----:B------:R-:W-:Y:S05]  /*b720*/  BSYNC B0 ;  /* 0x0000000000007941 */ /* 0x000fea0003800000 */
.L_x_6873:
        /* <DEDUP_REMOVED lines=16> */
.L_x_6876:
[----:B------:R-:W-:Y:S05]  /*b830*/  BSYNC B0 ;  /* 0x0000000000007941 */ /* 0x000fea0003800000 */
.L_x_6875:
        /* <DEDUP_REMOVED lines=16> */
.L_x_6878:
[----:B------:R-:W-:Y:S05]  /*b940*/  BSYNC B0 ;  /* 0x0000000000007941 */ /* 0x000fea0003800000 */
.L_x_6877:
        /* <DEDUP_REMOVED lines=16> */
.L_x_6880:
[----:B------:R-:W-:Y:S05]  /*ba50*/  BSYNC B0 ;  /* 0x0000000000007941 */ /* 0x000fea0003800000 */
.L_x_6879:
[----:B------:R-:W5:Y:S01]  /*ba60*/  S2UR UR8, SR_CTAID.Y ;  /* 0x00000000000879c3 */ /* 0x000f620000002600 */
[----:B------:R-:W-:Y:S01]  /*ba70*/  ULDC.64 UR4, c[0x0][0x320] ;  /* 0x0000c80000047ab9 */ /* 0x000fe20000000a00 */
[----:B------:R-:W0:Y:S06]  /*ba80*/  LDGDEPBAR ;  /* 0x00000000000079af */ /* 0x000e2c0000000000 */
[----:B------:R-:W1:Y:S01]  /*ba90*/  S2UR UR10, SR_CTAID.Z ;  /* 0x00000000000a79c3 */ /* 0x000e620000002700 */
[----:B-----5:R-:W-:Y:S01]  /*baa0*/  USHF.R.S32.HI UR9, URZ, 0x1f, UR8 ;  /* 0x0000001f3f097899 */ /* 0x020fe20008011408 */
[----:B------:R-:W5:Y:S01]  /*bab0*/  S2R R5, SR_TID.X ;  /* 0x0000000000057919 */ /* 0x000f620000002100 */
[----:B------:R-:W-:-:S04]  /*bac0*/  DEPBAR.LE SB0, 0x0 ;  /* 0x000080000000791a */ /* 0x000fc80000000000 */
[----:B------:R-:W-:Y:S02]  /*bad0*/  UIMAD UR9, UR9, UR4, URZ ;  /* 0x00000004090972a4 */ /* 0x000fe4000f8e023f */
[----:B-1----:R-:W-:Y:S02]  /*bae0*/  USHF.R.S32.HI UR11, URZ, 0x1f, UR10 ;  /* 0x0000001f3f0b7899 */ /* 0x002fe4000801140a */
[----:B------:R-:W-:Y:S02]  /*baf0*/  UIMAD UR9, UR8, UR5, UR9 ;  /* 0x00000005080972a4 */ /* 0x000fe4000f8e0209 */
[----:B------:R-:W-:-:S03]  /*bb00*/  UIMAD.WIDE.U32 UR10, UR8, UR4, UR10 ;  /* 0x00000004080a72a5 */ /* 0x000fc6000f8e000a */
[----:B------:R-:W-:Y:S02]  /*bb10*/  ULDC.64 UR4, c[0x0][0x318] ;  /* 0x0000c60000047ab9 */ /* 0x000fe40000000a00 */
[----:B------:R-:W-:Y:S02]  /*bb20*/  UIADD3 UR9, UR11, UR9, URZ ;  /* 0x000000090b097290 */ /* 0x000fe4000fffe03f */
[----:B------:R-:W-:-:S04]  /*bb30*/  ULEA UR4, UP0, UR10, UR4, 0x2 ;  /* 0x000000040a047291 */ /* 0x000fc8000f80103f */
[----:B------:R-:W-:Y:S02]  /*bb40*/  ULEA.HI.X UR5, UR10, UR5, UR9, 0x2, UP0 ;  /* 0x000000050a057291 */ /* 0x000fe400080f1409 */
[----:B------:R-:W-:-:S04]  /*bb50*/  IMAD.U32 R14, RZ, RZ, UR4 ;  /* 0x00000004ff0e7e24 */ /* 0x000fc8000f8e00ff */
[----:B------:R-:W-:-:S06]  /*bb60*/  IMAD.U32 R15, RZ, RZ, UR5 ;  /* 0x00000005ff0f7e24 */ /* 0x000fcc000f8e00ff */
[----:B--2---:R-:W2:Y:S04]  /*bb70*/  LDG.E R15, [R14.64] ;  /* 0x000000060e0f7981 */ /* 0x004ea8000c1e1900 */
[----:B------:R-:W-:Y:S01]  /*bb80*/  BAR.SYNC.DEFER_BLOCKING 0x0 ;  /* 0x0000000000007b1d */ /* 0x000fe20000010000 */
[----:B------:R-:W-:Y:S01]  /*bb90*/  ISETP.GE.AND P0, PT, R132, R13, PT ;  /* 0x0000000d8400720c */ /* 0x000fe20003f06270 */
[----:B-----5:R-:W-:Y:S01]  /*bba0*/  IMAD.SHL.U32 R171, R5, 0x2, RZ ;  /* 0x0000000205ab7824 */ /* 0x020fe200078e00ff */
[----:B------:R-:W-:Y:S02]  /*bbb0*/  SHF.R.S32.HI R2, RZ, 0x1f, R5 ;  /* 0x0000001fff027819 */ /* 0x000fe40000011405 */
[----:B------:R-:W-:Y:S01]  /*bbc0*/  LEA R180, P1, R124, c[0x0][0x170], 0x1 ;  /* 0x00005c007cb47a11 */ /* 0x000fe200078208ff */
[----:B------:R-:W2:Y:S01]  /*bbd0*/  MUFU.RCP R0, c[0x0][0x238] ;  /* 0x00008e0000007b08 */ /* 0x000ea20000001000 */
[----:B------:R-:W-:Y:S01]  /*bbe0*/  LEA.HI R45, R2, R5, RZ, 0x5 ;  /* 0x00000005022d7211 */ /* 0x000fe200078f28ff */
[----:B------:R-:W-:Y:S01]  /*bbf0*/  BSSY B0, `(.L_x_6881) ;  /* 0x0000013000007945 */ /* 0x000fe20003800000 */
[----:B------:R-:W-:-:S02]  /*bc00*/  LEA.HI.X R179, R124, c[0x0][0x174], R127, 0x1, P1 ;  /* 0x00005d007cb37a11 */ /* 0x000fc400008f0c7f */
[----:B------:R-:W-:Y:S02]  /*bc10*/  LOP3.LUT R12, R45, 0xffffffe0, RZ, 0xc0, !PT ;  /* 0xffffffe02d0c7812 */ /* 0x000fe400078ec0ff */
[----:B------:R-:W-:-:S03]  /*bc20*/  LOP3.LUT R171, R171, 0x6, RZ, 0xc0, !PT ;  /* 0x00000006abab7812 */ /* 0x000fc600078ec0ff */
[----:B------:R-:W-:-:S05]  /*bc30*/  IMAD.IADD R17, R5, 0x1, -R12 ;  /* 0x0000000105117824 */ /* 0x000fca00078e0a0c */
[----:B------:R-:W-:Y:S01]  /*bc40*/  SHF.R.S32.HI R170, RZ, 0x1f, R17 ;  /* 0x0000001fffaa7819 */ /* 0x000fe20000011411 */
[----:B------:R1:W-:Y:S03]  /*bc50*/  @P0 STS.128 [R173+0x6000], RZ ;  /* 0x006000ffad000388 */ /* 0x0003e60000000c00 */
[----:B------:R-:W-:-:S04]  /*bc60*/  LEA.HI R170, R170, R17, RZ, 0x2 ;  /* 0x00000011aaaa7211 */ /* 0x000fc800078f10ff */
[----:B------:R-:W-:Y:S01]  /*bc70*/  SHF.R.S32.HI R170, RZ, 0x2, R170 ;  /* 0x00000002ffaa7819 */ /* 0x000fe200000114aa */
[----:B--2---:R-:W-:Y:S01]  /*bc80*/  FMUL.FTZ R0, R15, R0 ;  /* 0x000000000f007220 */ /* 0x004fe20000410000 */
        /* <DEDUP_REMOVED lines=9> */
.L_x_6882:
[----:B-1----:R-:W-:Y:S05]  /*bd20*/  BSYNC B0 ;  /* 0x0000000000007941 */ /* 0x002fea0003800000 */
.L_x_6881:
        /* <DEDUP_REMOVED lines=13> */
.L_x_6884:
[----:B------:R-:W-:Y:S05]  /*be00*/  BSYNC B0 ;  /* 0x0000000000007941 */ /* 0x000fea0003800000 */
.L_x_6883:
        /* <DEDUP_REMOVED lines=15> */
.L_x_6886:
[----:B------:R-:W-:Y:S05]  /*bf00*/  BSYNC B0 ;  /* 0x0000000000007941 */ /* 0x000fea0003800000 */
.L_x_6885:
        /* <DEDUP_REMOVED lines=9> */
[----:B--2---:R-:W-:Y:S01]  /*bfa0*/  MOV R178, R180 ;  /* 0x000000b400b27202 */ /* 0x004fe20000000f00 */
[----:B------:R-:W-:-:S04]  /*bfb0*/  UIMAD UR4, UR4, 0x60, URZ ;  /* 0x00000060040478a4 */ /* 0x000fc8000f8e023f */
[----:B------:R-:W-:-:S05]  /*bfc0*/  IMAD.WIDE.U32 R6, R6, 0x60, R178 ;  /* 0x0000006006067825 */ /* 0x000fca00078e00b2 */
[----:B------:R-:W-:-:S05]  /*bfd0*/  IADD3 R7, R7, UR4, RZ ;  /* 0x0000000407077c10 */ /* 0x000fca000fffe0ff */
[----:B------:R-:W-:Y:S01]  /*bfe0*/  @!PT LDS RZ, [RZ] ;  /* 0x00000000fffff984 */ /* 0x000fe20000000800 */
[----:B------:R-:W-:Y:S01]  /*bff0*/  @!PT LDS RZ, [RZ] ;  /* 0x00000000fffff984 */ /* 0x000fe20000000800 */
[----:B------:R-:W-:Y:S01]  /*c000*/  @!PT LDS RZ, [RZ] ;  /* 0x00000000fffff984 */ /* 0x000fe20000000800 */
[----:B------:R2:W-:Y:S02]  /*c010*/  LDGSTS.E.BYPASS.LTC128B.128 [R173+0x7800], [R6.64] ;  /* 0x0780000006ad7fae */ /* 0x0005e4000b901d46 */
.L_x_6888:
[----:B------:R-:W-:Y:S05]  /*c020*/  BSYNC B0 ;  /* 0x0000000000007941 */ /* 0x000fea0003800000 */
.L_x_6887:
[----:B------:R-:W-:Y:S01]  /*c030*/  ISETP.GE.AND P0, PT, R11, R13, PT ;  /* 0x0000000d0b00720c */ /* 0x000fe20003f06270 */
[----:B------:R-:W-:-:S12]  /*c040*/  BSSY B0, `(.L_x_6889) ;  /* 0x000000e000007945 */ /* 0x000fd80003800000 */
[----:B------:R1:W-:Y:S01]  /*c050*/  @P0 STS.128 [R173+0x8000], RZ ;  /* 0x008000ffad000388 */ /* 0x0003e20000000c00 */
[----:B------:R-:W-:Y:S05]  /*c060*/  @P0 BRA `(.L_x_6890) ;  /* 0x000000b000000947 */ /* 0x000fea0003800000 */
[----:B------:R-:W-:-:S13]  /*c070*/  ISETP.GE.AND P0, PT, R100, c[0x0][0x220], PT ;  /* 0x0000880064007a0c */ /* 0x000fda0003f06270 */
[----:B------:R1:W-:Y:S01]  /*c080*/  @P0 STS.128 [R173+0x8000], RZ ;  /* 0x008000ffad000388 */ /* 0x0003e20000000c00 */
[----:B------:R-:W-:Y:S05]  /*c090*/  @P0 BRA `(.L_x_6890) ;  /* 0x0000008000000947 */ /* 0x000fea0003800000 */
[----:B--2---:R-:W-:Y:S02]  /*c0a0*/  IMAD.MOV.U32 R7, RZ, RZ, c[0x0][0x1a0] ;  /* 0x00006800ff077624 */ /* 0x004fe400078e00ff */
[----:B------:R-:W-:-:S03]  /*c0b0*/  IMAD.MOV.U32 R6, RZ, RZ, c[0x0][0x1a4] ;  /* 0x00006900ff067624 */ /* 0x000fc600078e00ff */
[----:B-1----:R-:W-:-:S04]  /*c0c0*/  LEA R14, P0, R7, R180, 0x7 ;  /* 0x000000b4070e7211 */ /* 0x002fc800078038ff */
[----:B------:R-:W-:-:S05]  /*c0d0*/  LEA.HI.X R15, R7, R179, R6, 0x7, P0 ;  /* 0x000000b3070f7211 */ /* 0x000fca00000f3c06 */
[----:B------:R-:W-:Y:S01]  /*c0e0*/  @!PT LDS RZ, [RZ] ;  /* 0x00000000fffff984 */ /* 0x000fe20000000800 */
[----:B------:R-:W-:Y:S01]  /*c0f0*/  @!PT LDS RZ, [RZ] ;  /* 0x00000000fffff984 */ /* 0x000fe20000000800 */
[----:B------:R-:W-:Y:S01]  /*c100*/  @!PT LDS RZ, [RZ] ;  /* 0x00000000fffff984 */ /* 0x000fe20000000800 */
[----:B------:R1:W-:Y:S04]  /*c110*/  LDGSTS.E.BYPASS.LTC128B.128 [R173+0x8000], [R14.64] ;  /* 0x080000000ead7fae */ /* 0x0003e8000b901d46 */
.L_x_6890:
[----:B------:R-:W-:Y:S05]  /*c120*/  BSYNC B0 ;  /* 0x0000000000007941 */ /* 0x000fea0003800000 */
.L_x_6889:
[----:B------:R-:W-:Y:S01]  /*c130*/  ISETP.GE.AND P0, PT, R10, R13, PT ;  /* 0x0000000d0a00720c */ /* 0x000fe20003f06270 */
[----:B------:R-:W-:-:S12]  /*c140*/  BSSY B0, `(.L_x_6891) ;  /* 0x0000010000007945 */ /* 0x000fd80003800000 */
[----:B------:R1:W-:Y:S01]  /*c150*/  @P0 STS.128 [R173+0x8800], RZ ;  /* 0x008800ffad000388 */ /* 0x0003e20000000c00 */
[----:B------:R-:W-:Y:S05]  /*c160*/  @P0 BRA `(.L_x_6892) ;  /* 0x000000d000000947 */ /* 0x000fea0003800000 */
[----:B------:R-:W-:-:S13]  /*c170*/  ISETP.GE.AND P0, PT, R100, c[0x0][0x220], PT ;  /* 0x0000880064007a0c */ /* 0x000fda0003f06270 */
[----:B------:R1:W-:Y:S01]  /*c180*/  @P0 STS.128 [R173+0x8800], RZ ;  /* 0x008800ffad000388 */ /* 0x0003e20000000c00 */
[----:B------:R-:W-:Y:S05]  /*c190*/  @P0 BRA `(.L_x_6892) ;  /* 0x000000a000000947 */ /* 0x000fea0003800000 */
[----:B--2---:R-:W-:Y:S01]  /*c1a0*/  MOV R6, c[0x0][0x1a0] ;  /* 0x0000680000067a02 */ /* 0x004fe20000000f00 */
        /* <DEDUP_REMOVED lines=9> */
.L_x_6892:
[----:B------:R-:W-:Y:S05]  /*c240*/  BSYNC B0 ;  /* 0x0000000000007941 */ /* 0x000fea0003800000 */
.L_x_6891:
        /* <DEDUP_REMOVED lines=17> */
.L_x_6894:
[----:B------:R-:W-:Y:S05]  /*c360*/  BSYNC B0 ;  /* 0x0000000000007941 */ /* 0x000fea0003800000 */
.L_x_6893:
        /* <DEDUP_REMOVED lines=17> */
.L_x_6896:
[----:B------:R-:W-:Y:S05]  /*c480*/  BSYNC B0 ;  /* 0x0000000000007941 */ /* 0x000fea0003800000 */
.L_x_6895:
[-C--:B------:R-:W-:Y:S01]  /*c490*/  LEA.HI R4, R2, R5.reuse, RZ, 0x4 ;  /* 0x0000000502047211 */ /* 0x080fe200078f20ff */
[----:B------:R-:W-:Y:S01]  /*c4a0*/  IMAD.SHL.U32 R132, R132, 0x8, RZ ;  /* 0x0000000884847824 */ /* 0x000fe200078e00ff */
[----:B------:R-:W-:Y:S01]  /*c4b0*/  LEA.HI R2, R2, R5, RZ, 0x3 ;  /* 0x0000000502027211 */ /* 0x000fe200078f18ff */
[----:B--2---:R-:W-:Y:S01]  /*c4c0*/  IMAD.SHL.U32 R7, R54, 0x40, RZ ;  /* 0x0000004036077824 */ /* 0x004fe200078e00ff */
[----:B------:R-:W-:Y:S01]  /*c4d0*/  SHF.R.S32.HI R157, RZ, 0x4, R4 ;  /* 0x00000004ff9d7819 */ /* 0x000fe20000011404 */
[----:B------:R-:W0:Y:S01]  /*c4e0*/  LDGDEPBAR ;  /* 0x00000000000079af */ /* 0x000e220000000000 */
[----:B------:R-:W-:Y:S02]  /*c4f0*/  LOP3.LUT R2, R2, 0xfffffff8, RZ, 0xc0, !PT ;  /* 0xfffffff802027812 */ /* 0x000fe400078ec0ff */
[----:B------:R-:W-:Y:S02]  /*c500*/  LEA.HI R6, R4, R157, RZ, 0x1 ;  /* 0x0000009d04067211 */ /* 0x000fe400078f08ff */
        /* <DEDUP_REMOVED lines=18> */
[----:B------:R-:W-:Y:S01]  /*c630*/  LOP3.LUT R6, R4, R11, RZ, 0x3c, !PT ;  /* 0x0000000b04067212 */ /* 0x000fe200078e3cff */
[----:B------:R-:W-:Y:S01]  /*c640*/  IMAD.MOV.U32 R4, RZ, RZ, 0x20 ;  /* 0x00000020ff047424 */ /* 0x000fe200078e00ff */
[----:B------:R-:W-:Y:S01]  /*c650*/  LOP3.LUT P0, RZ, R53, 0x2, RZ, 0xc0, !PT ;  /* 0x0000000235ff7812 */ /* 0x000fe2000780c0ff */
[----:B------:R-:W-:-:S02]  /*c660*/  IMAD R157, R157, 0x200, R132 ;  /* 0x000002009d9d7824 */ /* 0x000fc400078e0284 */
[----:B------:R-:W-:Y:S01]  /*c670*/  IMAD.IADD R158, R6, 0x1, R5 ;  /* 0x00000001069e7824 */ /* 0x000fe200078e0205 */
[C---:B------:R-:W-:Y:S01]  /*c680*/  SEL R2, R4.reuse, 0xffffffe0, !P1 ;  /* 0xffffffe004027807 */ /* 0x040fe20004800000 */
[----:B------:R-:W-:Y:S01]  /*c690*/  IMAD.SHL.U32 R157, R157, 0x2, RZ ;  /* 0x000000029d9d7824 */ /* 0x000fe200078e00ff */
[----:B------:R-:W-:Y:S01]  /*c6a0*/  SEL R4, R4, 0xffffffe0, !P0 ;  /* 0xffffffe004047807 */ /* 0x000fe20004000000 */
[----:B------:R-:W-:Y:S01]  /*c6b0*/  IMAD.SHL.U32 R158, R158, 0x2, RZ ;  /* 0x000000029e9e7824 */ /* 0x000fe200078e00ff */
[----:B------:R-:W-:Y:S01]  /*c6c0*/  LOP3.LUT P0, RZ, R53, 0x4, RZ, 0xc0, !PT ;  /* 0x0000000435ff7812 */ /* 0x000fe2000780c0ff */
[C---:B------:R-:W-:Y:S01]  /*c6d0*/  IMAD.IADD R151, R157.reuse, 0x1, R2 ;  /* 0x000000019d977824 */ /* 0x040fe200078e0202 */
[----:B-1----:R-:W-:Y:S01]  /*c6e0*/  LDSM.16.M88.4 R12, [R157+0x2000] ;  /* 0x002000009d0c783b */ /* 0x002fe20000000200 */
[----:B------:R-:W-:Y:S01]  /*c6f0*/  IMAD.IADD R156, R158, 0x1, R4 ;  /* 0x000000019e9c7824 */ /* 0x000fe200078e0204 */
[C---:B------:R-:W-:Y:S01]  /*c700*/  IADD3 R46, R157.reuse, 0x2000, RZ ;  /* 0x000020009d2e7810 */ /* 0x040fe20007ffe0ff */
[----:B------:R-:W-:Y:S01]  /*c710*/  IMAD.MOV.U32 R5, RZ, RZ, 0x40 ;  /* 0x00000040ff057424 */ /* 0x000fe200078e00ff */
[----:B------:R-:W1:Y:S01]  /*c720*/  LDSM.16.M88.4 R20, [R158] ;  /* 0x000000009e14783b */ /* 0x000e620000000200 */
[----:B------:R-:W-:Y:S01]  /*c730*/  IADD3 R154, R157, 0x2040, RZ ;  /* 0x000020409d9a7810 */ /* 0x000fe20007ffe0ff */
[----:B------:R-:W-:Y:S01]  /*c740*/  IMAD.U32 R44, R45, 0x10, R170 ;  /* 0x000000102d2c7824 */ /* 0x000fe200078e00aa */
[----:B------:R-:W-:Y:S01]  /*c750*/  @P2 IADD3 R154, R46, -0x40, RZ ;  /* 0xffffffc02e9a2810 */ /* 0x000fe20007ffe0ff */
[----:B------:R-:W2:Y:S01]  /*c760*/  LDSM.16.M88.4 R76, [R157+0x2800] ;  /* 0x002800009d4c783b */ /* 0x000ea20000000200 */
[----:B------:R-:W-:-:S02]  /*c770*/  SEL R5, R5, 0xffffffc0, !P0 ;  /* 0xffffffc005057807 */ /* 0x000fc40004000000 */
[----:B------:R-:W-:Y:S01]  /*c780*/  IADD3 R53, -R163, 0x1, R44 ;  /* 0x00000001a3357810 */ /* 0x000fe20007ffe12c */
[----:B------:R-:W-:Y:S01]  /*c790*/  LDSM.16.M88.4 R88, [R151+0x2000] ;  /* 0x002000009758783b */ /* 0x000fe20000000200 */
[----:B------:R-:W-:Y:S01]  /*c7a0*/  IMAD.IADD R140, R2, 0x1, R154 ;  /* 0x00000001028c7824 */ /* 0x000fe200078e029a */
[----:B------:R-:W-:Y:S01]  /*c7b0*/  LOP3.LUT R6, R6, R7, RZ, 0xfc, !PT ;  /* 0x0000000706067212 */ /* 0x000fe200078efcff */
[----:B------:R-:W-:Y:S01]  /*c7c0*/  IMAD.IADD R155, R158, 0x1, R5 ;  /* 0x000000019e9b7824 */ /* 0x000fe200078e0205 */
[----:B------:R-:W5:Y:S01]  /*c7d0*/  LDSM.16.M88.4 R56, [R156] ;  /* 0x000000009c38783b */ /* 0x000f620000000200 */
[----:B------:R-:W-:Y:S01]  /*c7e0*/  IADD3 R53, R53, c[0x0][0x2e8], R52 ;  /* 0x0000ba0035357a10 */ /* 0x000fe20007ffe034 */
[----:B------:R-:W-:Y:S01]  /*c7f0*/  IMAD.IADD R2, R3, 0x1, R171 ;  /* 0x0000000103027824 */ /* 0x000fe200078e02ab */
[----:B------:R-:W-:Y:S01]  /*c800*/  IADD3 R147, R154, 0x800, RZ ;  /* 0x000008009a937810 */ /* 0x000fe20007ffe0ff */
[----:B------:R-:W3:Y:S01]  /*c810*/  LDSM.16.M88.4 R84, [R151+0x2800] ;  /* 0x002800009754783b */ /* 0x000ee20000000200 */
[----:B------:R-:W-:Y:S01]  /*c820*/  IMAD.IADD R153, R4, 0x1, R155 ;  /* 0x0000000104997824 */ /* 0x000fe200078e029b */
[----:B------:R-:W-:-:S02]  /*c830*/  IADD3 R45, R53, 0x8, RZ ;  /* 0x00000008352d7810 */ /* 0x000fc40007ffe0ff */
[----:B------:R-:W4:Y:S01]  /*c840*/  LDSM.16.M88.4 R68, [R157+0x3000] ;  /* 0x003000009d44783b */ /* 0x000f220000000200 */
[-C--:B------:R-:W-:Y:S02]  /*c850*/  IMNMX R44, R53, R52.reuse, PT ;  /* 0x00000034352c7217 */ /* 0x080fe40003800200 */
[----:B------:R-:W-:Y:S01]  /*c860*/  IMNMX R45, R45, R52, PT ;  /* 0x000000342d2d7217 */ /* 0x000fe20003800200 */
        /* <DEDUP_REMOVED lines=10> */
[C---:B-1----:R-:W-:Y:S03]  /*c910*/  HMMA.16816.F32.BF16 R16, R20.reuse, R12, RZ ;  /* 0x0000000c1410723c */ /* 0x042fe600000418ff */
[----:B------:R-:W1:Y:S04]  /*c920*/  LDSM.16.M88.4 R92, [R157+0x5800] ;  /* 0x005800009d5c783b */ /* 0x000e680000000200 */
[----:B------:R-:W1:Y:S01]  /*c930*/  LDSM.16.M88.4 R80, [R151+0x3000] ;  /* 0x003000009750783b */ /* 0x000e620000000200 */
[C---:B--2---:R-:W-:Y:S03]  /*c940*/  HMMA.16816.F32.BF16 R8, R20.reuse, R76, RZ ;  /* 0x0000004c1408723c */ /* 0x044fe600000418ff */
[----:B------:R-:W2:Y:S04]  /*c950*/  LDSM.16.M88.4 R108, [R151+0x3800] ;  /* 0x00380000976c783b */ /* 0x000ea80000000200 */
[----:B------:R-:W-:Y:S01]  /*c960*/  LDSM.16.M88.4 R120, [R151+0x4000] ;  /* 0x004000009778783b */ /* 0x000fe20000000200 */
[C---:B------:R-:W-:Y:S03]  /*c970*/  HMMA.16816.F32.BF16 R12, R20.reuse, R14, RZ ;  /* 0x0000000e140c723c */ /* 0x040fe600000418ff */
[----:B------:R-:W-:Y:S04]  /*c980*/  LDSM.16.M88.4 R104, [R151+0x4800] ;  /* 0x004800009768783b */ /* 0x000fe80000000200 */
[----:B------:R-:W-:Y:S01]  /*c990*/  LDSM.16.M88.4 R96, [R151+0x5000] ;  /* 0x005000009760783b */ /* 0x000fe20000000200 */
[----:B------:R-:W-:Y:S03]  /*c9a0*/  HMMA.16816.F32.BF16 R76, R20, R78, RZ ;  /* 0x0000004e144c723c */ /* 0x000fe600000418ff */
[----:B------:R-:W-:Y:S04]  /*c9b0*/  LDSM.16.M88.4 R112, [R153] ;  /* 0x000000009970783b */ /* 0x000fe80000000200 */
[----:B------:R-:W-:Y:S01]  /*c9c0*/  LDSM.16.M88.4 R52, [R154+0x1800] ;  /* 0x001800009a34783b */ /* 0x000fe20000000200 */
[C---:B-----5:R-:W-:Y:S08]  /*c9d0*/  HMMA.16816.F32.BF16 R16, R56.reuse, R88, R16 ;  /* 0x000000583810723c */ /* 0x060ff00000041810 */
[C---:B------:R-:W-:Y:S01]  /*c9e0*/  HMMA.16816.F32.BF16 R12, R56.reuse, R90, R12 ;  /* 0x0000005a380c723c */ /* 0x040fe2000004180c */
[----:B------:R-:W-:Y:S07]  /*c9f0*/  LDSM.16.M88.4 R88, [R155] ;  /* 0x000000009b58783b */ /* 0x000fee0000000200 */
[C---:B---3--:R-:W-:Y:S08]  /*ca00*/  HMMA.16816.F32.BF16 R8, R56.reuse, R84, R8 ;  /* 0x000000543808723c */ /* 0x048ff00000041808 */
[----:B------:R-:W-:Y:S01]  /*ca10*/  HMMA.16816.F32.BF16 R76, R56, R86, R76 ;  /* 0x00000056384c723c */ /* 0x000fe2000004184c */
[----:B------:R-:W3:Y:S07]  /*ca20*/  LDSM.16.M88.4 R84, [R154] ;  /* 0x000000009a54783b */ /* 0x000eee0000000200 */
        /* <DEDUP_REMOVED lines=15> */
[----:B------:R-:W4:Y:S07]  /*cb20*/  LDSM.16.M88.4 R80, [R154+0x800] ;  /* 0x000800009a50783b */ /* 0x000f2e0000000200 */
[C---:B--2---:R-:W-:Y:S08]  /*cb30*/  HMMA.16816.F32.BF16 R64, R56.reuse, R108, R64 ;  /* 0x0000006c3840723c */ /* 0x044ff00000041840 */
[----:B------:R-:W-:Y:S01]  /*cb40*/  HMMA.16816.F32.BF16 R60, R56, R110, R60 ;  /* 0x0000006e383c723c */ /* 0x000fe2000004183c */
[----:B------:R-:W2:Y:S07]  /*cb50*/  LDSM.16.M88.4 R108, [R140] ;  /* 0x000000008c6c783b */ /* 0x000eae0000000200 */
[C---:B---3--:R-:W-:Y:S08]  /*cb60*/  HMMA.16816.F32.BF16 R16, R88.reuse, R84, R16 ;  /* 0x000000545810723c */ /* 0x048ff00000041810 */
[----:B------:R-:W-:Y:S01]  /*cb70*/  HMMA.16816.F32.BF16 R84, R88, R86, R12 ;  /* 0x000000565854723c */ /* 0x000fe2000004180c */
[----:B------:R-:W3:Y:S07]  /*cb80*/  LDSM.16.M88.4 R12, [R154+0x1000] ;  /* 0x001000009a0c783b */ /* 0x000eee0000000200 */
[C---:B------:R-:W-:Y:S08]  /*cb90*/  HMMA.16816.F32.BF16 R116, R56.reuse, R120, R116 ;  /* 0x000000783874723c */ /* 0x040ff00000041874 */
[C---:B------:R-:W-:Y:S08]  /*cba0*/  HMMA.16816.F32.BF16 R48, R56.reuse, R122, R48 ;  /* 0x0000007a3830723c */ /* 0x040ff00000041830 */
[C---:B------:R-:W-:Y:S08]  /*cbb0*/  HMMA.16816.F32.BF16 R40, R56.reuse, R104, R40 ;  /* 0x000000683828723c */ /* 0x040ff00000041828 */
[C---:B------:R-:W-:Y:S08]  /*cbc0*/  HMMA.16816.F32.BF16 R36, R56.reuse, R106, R36 ;  /* 0x0000006a3824723c */ /* 0x040ff00000041824 */
[C---:B------:R-:W-:Y:S08]  /*cbd0*/  HMMA.16816.F32.BF16 R32, R56.reuse, R96, R32 ;  /* 0x000000603820723c */ /* 0x040ff00000041820 */
[C---:B------:R-:W-:Y:S08]  /*cbe0*/  HMMA.16816.F32.BF16 R28, R56.reuse, R98, R28 ;  /* 0x00000062381c723c */ /* 0x040ff0000004181c */
[C---:B-1----:R-:W-:Y:S01]  /*cbf0*/  HMMA.16816.F32.BF16 R24, R56.reuse, R92, R24 ;  /* 0x0000005c3818723c */ /* 0x042fe20000041818 */
[----:B------:R-:W-:Y:S07]  /*cc00*/  I2F R93, R2 ;  /* 0x00000002005d7306 */ /* 0x000fee0000201400 */
[----:B------:R-:W-:Y:S01]  /*cc10*/  HMMA.16816.F32.BF16 R20, R56, R94, R20 ;  /* 0x0000005e3814723c */ /* 0x000fe20000041814 */
[----:B------:R-:W1:Y:S06]  /*cc20*/  LDSM.16.M88.4 R56, [R140+0x800] ;  /* 0x000800008c38783b */ /* 0x000e6c0000000200 */
[----:B------:R-:W-:Y:S01]  /*cc30*/  IADD3 R94, R2, 0x9, RZ ;  /* 0x00000009025e7810 */ /* 0x000fe20007ffe0ff */
[----:B----4-:R-:W-:Y:S03]  /*cc40*/  HMMA.16816.F32.BF16 R8, R88, R80, R8 ;  /* 0x000000505808723c */ /* 0x010fe60000041808 */
[----:B------:R-:W-:-:S02]  /*cc50*/  ISETP.GE.AND P5, PT, R94, R45, PT ;  /* 0x0000002d5e00720c */ /* 0x000fc40003fa6270 */
[-C--:B------:R-:W-:Y:S02]  /*cc60*/  ISETP.GE.AND P4, PT, R94, R44.reuse, PT ;  /* 0x0000002c5e00720c */ /* 0x080fe40003f86270 */
[C---:B------:R-:W-:Y:S01]  /*cc70*/  IADD3 R81, R2.reuse, 0x1, RZ ;  /* 0x0000000102517810 */ /* 0x040fe20007ffe0ff */
[C---:B--2---:R-:W-:Y:S01]  /*cc80*/  HMMA.16816.F32.BF16 R16, R112.reuse, R108, R16 ;  /* 0x0000006c7010723c */ /* 0x044fe20000041810 */
[----:B------:R-:W-:Y:S02]  /*cc90*/  IADD3 R80, R2, 0x8, RZ ;  /* 0x0000000802507810 */ /* 0x000fe40007ffe0ff */
[----:B------:R-:W2:Y:S01]  /*cca0*/  I2F R46, R81 ;  /* 0x00000051002e7306 */ /* 0x000ea20000201400 */
[CC--:B------:R-:W-:Y:S02]  /*ccb0*/  ISETP.GE.AND P1, PT, R81.reuse, R44.reuse, PT ;  /* 0x0000002c5100720c */ /* 0x0c0fe40003f26270 */
[----:B------:R-:W-:Y:S02]  /*ccc0*/  ISETP.GE.AND P0, PT, R81, R45, PT ;  /* 0x0000002d5100720c */ /* 0x000fe40003f06270 */
[----:B------:R-:W-:Y:S01]  /*ccd0*/  HMMA.16816.F32.BF16 R84, R112, R110, R84 ;  /* 0x0000006e7054723c */ /* 0x000fe20000041854 */
[----:B------:R-:W-:-:S02]  /*cce0*/  ISETP.GE.AND P2, PT, R80, R44, PT ;  /* 0x0000002c5000720c */ /* 0x000fc40003f46270 */
[----:B------:R4:W5:Y:S01]  /*ccf0*/  I2F R95, R80 ;  /* 0x00000050005f7306 */ /* 0x0009620000201400 */
[----:B------:R-:W-:-:S04]  /*cd00*/  ISETP.GE.AND P3, PT, R80, R45, PT ;  /* 0x0000002d5000720c */ /* 0x000fc80003f66270 */
[C---:B------:R-:W-:Y:S08]  /*cd10*/  HMMA.16816.F32.BF16 R76, R88.reuse, R82, R76 ;  /* 0x00000052584c723c */ /* 0x040ff0000004184c */
[----:B---3--:R-:W-:Y:S01]  /*cd20*/  HMMA.16816.F32.BF16 R72, R88, R12, R72 ;  /* 0x0000000c5848723c */ /* 0x008fe20000041848 */
[----:B------:R-:W3:Y:S01]  /*cd30*/  I2F R12, R94 ;  /* 0x0000005e000c7306 */ /* 0x000ee20000201400 */
[CC--:B--2---:R-:W-:Y:S01]  /*cd40*/  FFMA.FTZ R19, R0.reuse, R46.reuse, R19 ;  /* 0x0000002e00137223 */ /* 0x0c4fe20000010013 */
[----:B----4-:R-:W2:Y:S01]  /*cd50*/  LDSM.16.M88.4 R80, [R140+0x1000] ;  /* 0x001000008c50783b */ /* 0x010ea20000000200 */
[----:B------:R-:W-:-:S02]  /*cd60*/  FFMA.FTZ R92, R0, R46, R17 ;  /* 0x0000002e005c7223 */ /* 0x000fc40000010011 */
[----:B------:R-:W-:Y:S01]  /*cd70*/  FFMA.FTZ R7, R0, R93, R18 ;  /* 0x0000005d00077223 */ /* 0x000fe20000010012 */
[----:B------:R-:W-:Y:S01]  /*cd80*/  IADD3 R13, R2, 0x10, RZ ;  /* 0x00000010020d7810 */ /* 0x000fe20007ffe0ff */
[C---:B-1----:R-:W-:Y:S01]  /*cd90*/  HMMA.16816.F32.BF16 R8, R112.reuse, R56, R8 ;  /* 0x000000387008723c */ /* 0x042fe20000041808 */
[CC--:B-----5:R-:W-:Y:S01]  /*cda0*/  FFMA.FTZ R84, R0.reuse, R95.reuse, R84 ;  /* 0x0000005f00547223 */ /* 0x0e0fe20000010054 */
[----:B------:R-:W-:Y:S01]  /*cdb0*/  FSEL R19, R19, -INF , !P0 ;  /* 0xff80000013137808 */ /* 0x000fe20004000000 */
[----:B------:R-:W-:Y:S01]  /*cdc0*/  FFMA.FTZ R86, R0, R95, R86 ;  /* 0x0000005f00567223 */ /* 0x000fe20000010056 */
[----:B------:R-:W-:Y:S01]  /*cdd0*/  FSEL R46, R92, -INF , !P1 ;  /* 0xff8000005c2e7808 */ /* 0x000fe20004800000 */
[----:B------:R-:W1:Y:S01]  /*cde0*/  I2F R17, R13 ;  /* 0x0000000d00117306 */ /* 0x000e620000201400 */
[----:B------:R-:W-:Y:S02]  /*cdf0*/  FSEL R84, R84, -INF , !P2 ;  /* 0xff80000054547808 */ /* 0x000fe40005000000 */
[----:B------:R-:W-:Y:S01]  /*ce00*/  IADD3 R57, R2, 0x11, RZ ;  /* 0x0000001102397810 */ /* 0x000fe20007ffe0ff */
[-C--:B---3--:R-:W-:Y:S01]  /*ce10*/  FFMA.FTZ R87, R0, R12.reuse, R87 ;  /* 0x0000000c00577223 */ /* 0x088fe20000010057 */
[----:B------:R-:W-:Y:S01]  /*ce20*/  IADD3 R56, R2, 0x18, RZ ;  /* 0x0000001802387810 */ /* 0x000fe20007ffe0ff */
[----:B------:R-:W-:Y:S01]  /*ce30*/  HMMA.16816.F32.BF16 R76, R112, R58, R76 ;  /* 0x0000003a704c723c */ /* 0x000fe2000004184c */
[----:B------:R-:W-:Y:S01]  /*ce40*/  FSEL R97, R86, -INF , !P3 ;  /* 0xff80000056617808 */ /* 0x000fe20005800000 */
[----:B------:R-:W3:Y:S01]  /*ce50*/  I2F R94, R57 ;  /* 0x00000039005e7306 */ /* 0x000ee20000201400 */
[----:B------:R-:W-:Y:S01]  /*ce60*/  FSEL R87, R87, -INF , !P5 ;  /* 0xff80000057577808 */ /* 0x000fe20006800000 */
[----:B------:R-:W-:Y:S01]  /*ce70*/  FFMA.FTZ R86, R0, R12, R85 ;  /* 0x0000000c00567223 */ /* 0x000fe20000010055 */
[----:B------:R-:W-:-:S02]  /*ce80*/  ISETP.GE.AND P2, PT, R57, R44, PT ;  /* 0x0000002c3900720c */ /* 0x000fc40003f46270 */
[-C--:B------:R-:W-:Y:S01]  /*ce90*/  ISETP.GE.AND P0, PT, R57, R45.reuse, PT ;  /* 0x0000002d3900720c */ /* 0x080fe20003f06270 */
[C---:B------:R-:W-:Y:S01]  /*cea0*/  HMMA.16816.F32.BF16 R68, R88.reuse, R14, R68 ;  /* 0x0000000e5844723c */ /* 0x040fe20000041844 */
[CC--:B------:R-:W-:Y:S01]  /*ceb0*/  ISETP.GE.AND P3, PT, R56.reuse, R44.reuse, PT ;  /* 0x0000002c3800720c */ /* 0x0c0fe20003f66270 */
[----:B------:R4:W5:Y:S01]  /*cec0*/  I2F R95, R56 ;  /* 0x00000038005f7306 */ /* 0x0009620000201400 */
[----:B------:R-:W-:Y:S02]  /*ced0*/  ISETP.GE.AND P5, PT, R56, R45, PT ;  /* 0x0000002d3800720c */ /* 0x000fe40003fa6270 */
[C---:B------:R-:W-:Y:S01]  /*cee0*/  ISETP.GE.AND P6, PT, R13.reuse, R44, PT ;  /* 0x0000002c0d00720c */ /* 0x040fe20003fc6270 */
[----:B-1----:R-:W-:Y:S01]  /*cef0*/  FFMA.FTZ R92, R0, R17, R8 ;  /* 0x00000011005c7223 */ /* 0x002fe20000010008 */
[----:B------:R-:W-:Y:S01]  /*cf00*/  ISETP.GE.AND P1, PT, R13, R45, PT ;  /* 0x0000002d0d00720c */ /* 0x000fe20003f26270 */
[----:B------:R-:W-:Y:S01]  /*cf10*/  HMMA.16816.F32.BF16 R64, R88, R52, R64 ;  /* 0x000000345840723c */ /* 0x000fe20000041840 */
[----:B------:R-:W1:Y:S01]  /*cf20*/  LDSM.16.M88.4 R12, [R154+0x2000] ;  /* 0x002000009a0c783b */ /* 0x000e620000000200 */
[----:B------:R-:W-:Y:S01]  /*cf30*/  IADD3 R85, R2, 0x19, RZ ;  /* 0x0000001902557810 */ /* 0x000fe20007ffe0ff */
[----:B---3--:R-:W-:Y:S01]  /*cf40*/  FFMA.FTZ R9, R0, R94, R9 ;  /* 0x0000005e00097223 */ /* 0x008fe20000010009 */
[----:B------:R-:W-:Y:S01]  /*cf50*/  FSEL R92, R92, -INF , !P6 ;  /* 0xff8000005c5c7808 */ /* 0x000fe20007000000 */
[----:B------:R-:W-:Y:S01]  /*cf60*/  FFMA.FTZ R17, R0, R17, R10 ;  /* 0x0000001100117223 */ /* 0x000fe2000001000a */
[----:B------:R-:W3:Y:S01]  /*cf70*/  I2F R8, R85 ;  /* 0x0000005500087306 */ /* 0x000ee20000201400 */
[----:B------:R-:W-:Y:S01]  /*cf80*/  IADD3 R52, R2, 0x20, RZ ;  /* 0x0000002002347810 */ /* 0x000fe20007ffe0ff */
[C---:B--2---:R-:W-:Y:S01]  /*cf90*/  HMMA.16816.F32.BF16 R72, R112.reuse, R80, R72 ;  /* 0x000000507048723c */ /* 0x044fe20000041848 */
[----:B------:R-:W-:Y:S01]  /*cfa0*/  ISETP.GE.AND P6, PT, R85, R44, PT ;  /* 0x0000002c5500720c */ /* 0x000fe20003fc6270 */
[----:B----4-:R-:W2:Y:S01]  /*cfb0*/  LDSM.16.M88.4 R56, [R140+0x1800] ;  /* 0x001800008c38783b */ /* 0x010ea20000000200 */
[-C--:B-----5:R-:W-:Y:S01]  /*cfc0*/  FFMA.FTZ R76, R0, R95.reuse, R76 ;  /* 0x0000005f004c7223 */ /* 0x0a0fe2000001004c */
[----:B------:R-:W-:Y:S01]  /*cfd0*/  FSEL R86, R86, -INF , !P4 ;  /* 0xff80000056567808 */ /* 0x000fe20006000000 */
[----:B------:R-:W-:Y:S01]  /*cfe0*/  FFMA.FTZ R11, R0, R94, R11 ;  /* 0x0000005e000b7223 */ /* 0x000fe2000001000b */
[----:B------:R-:W4:Y:S01]  /*cff0*/  I2F R53, R52 ;  /* 0x0000003400357306 */ /* 0x000f220000201400 */
[----:B------:R-:W-:Y:S01]  /*d000*/  FSEL R80, R9, -INF , !P2 ;  /* 0xff80000009507808 */ /* 0x000fe20005000000 */
[----:B------:R-:W-:Y:S01]  /*d010*/  HMMA.16816.F32.BF16 R68, R112, R82, R68 ;  /* 0x000000527044723c */ /* 0x000fe20000041844 */
[----:B------:R-:W-:Y:S01]  /*d020*/  IADD3 R9, R2, 0x21, RZ ;  /* 0x0000002102097810 */ /* 0x000fe20007ffe0ff */
[----:B------:R-:W-:Y:S01]  /*d030*/  FFMA.FTZ R95, R0, R95, R78 ;  /* 0x0000005f005f7223 */ /* 0x000fe2000001004e */
[----:B------:R-:W-:-:S02]  /*d040*/  P2R R10, PR, RZ, 0x40 ;  /* 0x00000040ff0a7803 */ /* 0x000fc40000000000 */
[----:B------:R-:W-:Y:S01]  /*d050*/  FSEL R76, R76, -INF , !P3 ;  /* 0xff8000004c4c7808 */ /* 0x000fe20005800000 */
[----:B------:R-:W5:Y:S01]  /*d060*/  I2F R94, R9 ;  /* 0x00000009005e7306 */ /* 0x000f620000201400 */
[CC--:B---3--:R-:W-:Y:S01]  /*d070*/  FFMA.FTZ R78, R0.reuse, R8.reuse, R77 ;  /* 0x00000008004e7223 */ /* 0x0c8fe2000001004d */
[C---:B------:R-:W-:Y:S01]  /*d080*/  HMMA.16816.F32.BF16 R60, R88.reuse, R54, R60 ;  /* 0x00000036583c723c */ /* 0x040fe2000004183c */
[----:B------:R-:W-:Y:S01]  /*d090*/  FFMA.FTZ R79, R0, R8, R79 ;  /* 0x00000008004f7223 */ /* 0x000fe2000001004f */
[----:B------:R-:W-:Y:S02]  /*d0a0*/  ISETP.GE.AND P4, PT, R85, R45, PT ;  /* 0x0000002d5500720c */ /* 0x000fe40003f86270 */
[----:B------:R-:W-:Y:S02]  /*d0b0*/  ISETP.NE.AND P3, PT, R10, RZ, PT ;  /* 0x000000ff0a00720c */ /* 0x000fe40003f65270 */
[----:B------:R-:W-:Y:S02]  /*d0c0*/  FSEL R85, R11, -INF , !P0 ;  /* 0xff8000000b557808 */ /* 0x000fe40004000000 */
[----:B------:R-:W-:Y:S01]  /*d0d0*/  IADD3 R54, R2, 0x28, RZ ;  /* 0x0000002802367810 */ /* 0x000fe20007ffe0ff */
[-C--:B----4-:R-:W-:Y:S01]  /*d0e0*/  FFMA.FTZ R72, R0, R53.reuse, R72 ;  /* 0x0000003500487223 */ /* 0x090fe20000010048 */
[----:B------:R-:W-:Y:S01]  /*d0f0*/  IADD3 R82, R2, 0x29, RZ ;  /* 0x0000002902527810 */ /* 0x000fe20007ffe0ff */
[C---:B------:R-:W-:Y:S01]  /*d100*/  FFMA.FTZ R74, R0.reuse, R53, R74 ;  /* 0x00000035004a7223 */ /* 0x040fe2000001004a */
[----:B------:R-:W3:Y:S01]  /*d110*/  I2F R81, R54 ;  /* 0x0000003600517306 */ /* 0x000ee20000201400 */
[C---:B------:R-:W-:Y:S01]  /*d120*/  ISETP.GE.AND P2, PT, R9.reuse, R44, PT ;  /* 0x0000002c0900720c */ /* 0x040fe20003f46270 */
[CC--:B-----5:R-:W-:Y:S01]  /*d130*/  FFMA.FTZ R75, R0.reuse, R94.reuse, R75 ;  /* 0x0000005e004b7223 */ /* 0x0e0fe2000001004b */
[----:B------:R-:W-:Y:S01]  /*d140*/  ISETP.GE.AND P0, PT, R9, R45, PT ;  /* 0x0000002d0900720c */ /* 0x000fe20003f06270 */
[----:B------:R-:W-:Y:S01]  /*d150*/  FFMA.FTZ R73, R0, R94, R73 ;  /* 0x0000005e00497223 */ /* 0x000fe20000010049 */
[----:B------:R-:W4:Y:S01]  /*d160*/  LDSM.16.M88.4 R8, [R154+0x2800] ;  /* 0x002800009a08783b */ /* 0x000f220000000200 */
[----:B------:R-:W-:Y:S01]  /*d170*/  FSEL R17, R17, -INF , !P1 ;  /* 0xff80000011117808 */ /* 0x000fe20004800000 */
[----:B-1----:R-:W-:Y:S01]  /*d180*/  HMMA.16816.F32.BF16 R116, R88, R12, R116 ;  /* 0x0000000c5874723c */ /* 0x002fe20000041874 */
[----:B------:R-:W-:Y:S01]  /*d190*/  FSEL R78, R78, -INF , !P3 ;  /* 0xff8000004e4e7808 */ /* 0x000fe20005800000 */
[----:B------:R-:W1:Y:S01]  /*d1a0*/  I2F R12, R82 ;  /* 0x00000052000c7306 */ /* 0x000e620000201400 */
[----:B------:R-:W-:-:S02]  /*d1b0*/  FSEL R79, R79, -INF , !P4 ;  /* 0xff8000004f4f7808 */ /* 0x000fc40006000000 */
[CC--:B------:R-:W-:Y:S02]  /*d1c0*/  ISETP.GE.AND P6, PT, R52.reuse, R44.reuse, PT ;  /* 0x0000002c3400720c */ /* 0x0c0fe40003fc6270 */
[----:B------:R-:W-:Y:S01]  /*d1d0*/  ISETP.GE.AND P1, PT, R52, R45, PT ;  /* 0x0000002d3400720c */ /* 0x000fe20003f26270 */
[C---:B--2---:R-:W-:Y:S01]  /*d1e0*/  HMMA.16816.F32.BF16 R64, R112.reuse, R56, R64 ;  /* 0x000000387040723c */ /* 0x044fe20000041840 */
[----:B------:R-:W-:Y:S01]  /*d1f0*/  ISETP.GE.AND P3, PT, R54, R44, PT ;  /* 0x0000002c3600720c */ /* 0x000fe20003f66270 */
[----:B---3--:R-:W-:Y:S01]  /*d200*/  FFMA.FTZ R138, R0, R81, R68 ;  /* 0x00000051008a7223 */ /* 0x008fe20000010044 */
[----:B------:R-:W-:Y:S01]  /*d210*/  ISETP.GE.AND P4, PT, R54, R45, PT ;  /* 0x0000002d3600720c */ /* 0x000fe20003f86270 */
[----:B------:R-:W-:Y:S01]  /*d220*/  FFMA.FTZ R70, R0, R81, R70 ;  /* 0x0000005100467223 */ /* 0x000fe20000010046 */
[----:B------:R-:W-:Y:S01]  /*d230*/  IADD3 R13, R2, 0x30, RZ ;  /* 0x00000030020d7810 */ /* 0x000fe20007ffe0ff */
[----:B------:R-:W2:Y:S01]  /*d240*/  LDSM.16.M88.4 R52, [R140+0x2000] ;  /* 0x002000008c34783b */ /* 0x000ea20000000200 */
[----:B------:R-:W-:Y:S01]  /*d250*/  P2R R83, PR, RZ, 0x8 ;  /* 0x00000008ff537803 */ /* 0x000fe20000000000 */
[----:B------:R-:W-:Y:S01]  /*d260*/  HMMA.16816.F32.BF16 R60, R112, R58, R60 ;  /* 0x0000003a703c723c */ /* 0x000fe2000004183c */
[----:B------:R-:W3:Y:S01]  /*d270*/  I2F R57, R13 ;  /* 0x0000000d00397306 */ /* 0x000ee20000201400 */
[----:B------:R-:W-:Y:S01]  /*d280*/  FSEL R137, R74, -INF , !P1 ;  /* 0xff8000004a897808 */ /* 0x000fe20004800000 */
[CC--:B-1----:R-:W-:Y:S01]  /*d290*/  FFMA.FTZ R174, R0.reuse, R12.reuse, R69 ;  /* 0x0000000c00ae7223 */ /* 0x0c2fe20000010045 */
[----:B------:R-:W-:Y:S01]  /*d2a0*/  ISETP.NE.AND P1, PT, R83, RZ, PT ;  /* 0x000000ff5300720c */ /* 0x000fe20003f25270 */
[----:B------:R-:W-:Y:S01]  /*d2b0*/  FFMA.FTZ R71, R0, R12, R71 ;  /* 0x0000000c00477223 */ /* 0x000fe20000010047 */
[----:B------:R-:W-:-:S02]  /*d2c0*/  IADD3 R56, R2, 0x31, RZ ;  /* 0x0000003102387810 */ /* 0x000fc40007ffe0ff */
[----:B------:R-:W-:Y:S01]  /*d2d0*/  FSEL R138, R138, -INF , !P1 ;  /* 0xff8000008a8a7808 */ /* 0x000fe20004800000 */
[----:B------:R-:W-:Y:S01]  /*d2e0*/  HMMA.16816.F32.BF16 R48, R88, R14, R48 ;  /* 0x0000000e5830723c */ /* 0x000fe20000041830 */
[-C--:B------:R-:W-:Y:S01]  /*d2f0*/  ISETP.GE.AND P1, PT, R56, R44.reuse, PT ;  /* 0x0000002c3800720c */ /* 0x080fe20003f26270 */
[----:B------:R-:W1:Y:S01]  /*d300*/  I2F R68, R56 ;  /* 0x0000003800447306 */ /* 0x000e620000201400 */
[----:B------:R-:W-:Y:S02]  /*d310*/  FSEL R77, R95, -INF , !P5 ;  /* 0xff8000005f4d7808 */ /* 0x000fe40006800000 */
[----:B------:R-:W-:Y:S02]  /*d320*/  FSEL R139, R75, -INF , !P0 ;  /* 0xff8000004b8b7808 */ /* 0x000fe40004000000 */
[----:B------:R-:W-:Y:S01]  /*d330*/  FSEL R134, R72, -INF , !P6 ;  /* 0xff80000048867808 */ /* 0x000fe20007000000 */
[CC--:B---3--:R-:W-:Y:S01]  /*d340*/  FFMA.FTZ R64, R0.reuse, R57.reuse, R64 ;  /* 0x0000003900407223 */ /* 0x0c8fe20000010040 */
[C---:B------:R-:W-:Y:S01]  /*d350*/  ISETP.GE.AND P5, PT, R13.reuse, R44, PT ;  /* 0x0000002c0d00720c */ /* 0x040fe20003fa6270 */
[----:B------:R-:W-:Y:S01]  /*d360*/  FFMA.FTZ R66, R0, R57, R66 ;  /* 0x0000003900427223 */ /* 0x000fe20000010042 */
[----:B------:R-:W-:-:S02]  /*d370*/  ISETP.GE.AND P0, PT, R13, R45, PT ;  /* 0x0000002d0d00720c */ /* 0x000fc40003f06270 */
[----:B------:R-:W-:Y:S01]  /*d380*/  ISETP.GE.AND P6, PT, R82, R44, PT ;  /* 0x0000002c5200720c */ /* 0x000fe20003fc6270 */
[C---:B----4-:R-:W-:Y:S01]  /*d390*/  HMMA.16816.F32.BF16 R40, R88.reuse, R8, R40 ;  /* 0x000000085828723c */ /* 0x050fe20000041828 */
[----:B------:R-:W-:Y:S02]  /*d3a0*/  P2R R13, PR, RZ, 0x2 ;  /* 0x00000002ff0d7803 */ /* 0x000fe40000000000 */
[----:B------:R-:W-:Y:S01]  /*d3b0*/  ISETP.GE.AND P1, PT, R56, R45, PT ;  /* 0x0000002d3800720c */ /* 0x000fe20003f26270 */
[-C--:B-1----:R-:W-:Y:S01]  /*d3c0*/  FFMA.FTZ R67, R0, R68.reuse, R67 ;  /* 0x0000004400437223 */ /* 0x082fe20000010043 */
[----:B------:R-:W-:Y:S01]  /*d3d0*/  FSEL R174, R174, -INF , !P6 ;  /* 0xff800000aeae7808 */ /* 0x000fe20007000000 */
[----:B------:R-:W1:Y:S01]  /*d3e0*/  LDSM.16.M88.4 R56, [R140+0x2800] ;  /* 0x002800008c38783b */ /* 0x000e620000000200 */
[----:B------:R-:W-:Y:S01]  /*d3f0*/  ISETP.NE.AND P6, PT, R13, RZ, PT ;  /* 0x000000ff0d00720c */ /* 0x000fe20003fc5270 */
[----:B------:R-:W-:Y:S01]  /*d400*/  HMMA.16816.F32.BF16 R36, R88, R10, R36 ;  /* 0x0000000a5824723c */ /* 0x000fe20000041824 */
[----:B------:R-:W-:Y:S01]  /*d410*/  FSEL R175, R70, -INF , !P4 ;  /* 0xff80000046af7808 */ /* 0x000fe20006000000 */
[----:B------:R-:W3:Y:S01]  /*d420*/  LDSM.16.M88.4 R12, [R154+0x3000] ;  /* 0x003000009a0c783b */ /* 0x000ee20000000200 */
[----:B------:R-:W-:Y:S01]  /*d430*/  IADD3 R70, R2, 0x39, RZ ;  /* 0x0000003902467810 */ /* 0x000fe20007ffe0ff */
[----:B------:R-:W-:Y:S01]  /*d440*/  FFMA.FTZ R65, R0, R68, R65 ;  /* 0x0000004400417223 */ /* 0x000fe20000010041 */
[----:B------:R-:W-:-:S02]  /*d450*/  IADD3 R72, R2, 0x38, RZ ;  /* 0x0000003802487810 */ /* 0x000fc40007ffe0ff */
[----:B------:R-:W4:Y:S01]  /*d460*/  I2F R8, R70 ;  /* 0x0000004600087306 */ /* 0x000f220000201400 */
[C---:B--2---:R-:W-:Y:S01]  /*d470*/  HMMA.16816.F32.BF16 R116, R112.reuse, R52, R116 ;  /* 0x000000347074723c */ /* 0x044fe20000041874 */
[----:B------:R-:W-:Y:S02]  /*d480*/  IADD3 R9, R2, 0x40, RZ ;  /* 0x0000004002097810 */ /* 0x000fe40007ffe0ff */
[----:B------:R-:W-:Y:S02]  /*d490*/  ISETP.GE.AND P3, PT, R82, R45, PT ;  /* 0x0000002d5200720c */ /* 0x000fe40003f66270 */
[----:B------:R-:W-:Y:S02]  /*d4a0*/  FSEL R121, R66, -INF , !P0 ;  /* 0xff80000042797808 */ /* 0x000fe40004000000 */
[----:B------:R-:W2:Y:S01]  /*d4b0*/  I2F R69, R72 ;  /* 0x0000004800457306 */ /* 0x000ea20000201400 */
[----:B------:R-:W-:Y:S01]  /*d4c0*/  HMMA.16816.F32.BF16 R48, R112, R54, R48 ;  /* 0x000000367030723c */ /* 0x000fe20000041830 */
[----:B------:R-:W-:-:S02]  /*d4d0*/  FSEL R177, R71, -INF , !P3 ;  /* 0xff80000047b17808 */ /* 0x000fc40005800000 */
[----:B------:R-:W-:Y:S02]  /*d4e0*/  FSEL R136, R73, -INF , !P2 ;  /* 0xff80000049887808 */ /* 0x000fe40005000000 */
[----:B------:R-:W-:Y:S02]  /*d4f0*/  ISETP.GE.AND P3, PT, R70, R44, PT ;  /* 0x0000002c4600720c */ /* 0x000fe40003f66270 */
[----:B------:R-:W5:Y:S01]  /*d500*/  I2F R53, R9 ;  /* 0x0000000900357306 */ /* 0x000f620000201400 */
[-C--:B----4-:R-:W-:Y:S01]  /*d510*/  FFMA.FTZ R132, R0, R8.reuse, R61 ;  /* 0x0000000800847223 */ /* 0x090fe2000001003d */
[----:B------:R-:W-:Y:S01]  /*d520*/  ISETP.GE.AND P0, PT, R70, R45, PT ;  /* 0x0000002d4600720c */ /* 0x000fe20003f06270 */
[----:B------:R-:W-:Y:S01]  /*d530*/  FFMA.FTZ R135, R0, R8, R63 ;  /* 0x0000000800877223 */ /* 0x000fe2000001003f */
[C---:B------:R-:W-:Y:S02]  /*d540*/  IADD3 R52, R2.reuse, 0x48, RZ ;  /* 0x0000004802347810 */ /* 0x040fe40007ffe0ff */
[----:B------:R-:W-:Y:S01]  /*d550*/  IADD3 R63, R2, 0x49, RZ ;  /* 0x00000049023f7810 */ /* 0x000fe20007ffe0ff */
[----:B--2---:R-:W-:Y:S01]  /*d560*/  FFMA.FTZ R62, R0, R69, R62 ;  /* 0x00000045003e7223 */ /* 0x004fe2000001003e */
[----:B------:R-:W-:Y:S01]  /*d570*/  ISETP.GE.AND P2, PT, R72, R45, PT ;  /* 0x0000002d4800720c */ /* 0x000fe20003f46270 */
[----:B------:R-:W2:Y:S01]  /*d580*/  I2F R61, R52 ;  /* 0x00000034003d7306 */ /* 0x000ea20000201400 */
[----:B------:R-:W-:Y:S01]  /*d590*/  FSEL R108, R64, -INF , !P5 ;  /* 0xff800000406c7808 */ /* 0x000fe20006800000 */
[----:B------:R-:W-:Y:S01]  /*d5a0*/  FFMA.FTZ R122, R0, R69, R60 ;  /* 0x00000045007a7223 */ /* 0x000fe2000001003c */
[----:B------:R-:W-:-:S02]  /*d5b0*/  FSEL R123, R67, -INF , !P1 ;  /* 0xff800000437b7808 */ /* 0x000fc40004800000 */
[CC--:B------:R-:W-:Y:S01]  /*d5c0*/  ISETP.GE.AND P5, PT, R9.reuse, R44.reuse, PT ;  /* 0x0000002c0900720c */ /* 0x0c0fe20003fa6270 */
[----:B-1----:R-:W-:Y:S01]  /*d5d0*/  HMMA.16816.F32.BF16 R40, R112, R56, R40 ;  /* 0x000000387028723c */ /* 0x002fe20000041828 */
[----:B------:R-:W-:Y:S01]  /*d5e0*/  ISETP.GE.AND P1, PT, R9, R45, PT ;  /* 0x0000002d0900720c */ /* 0x000fe20003f26270 */
[-C--:B-----5:R-:W-:Y:S01]  /*d5f0*/  FFMA.FTZ R102, R0, R53.reuse, R116 ;  /* 0x0000003500667223 */ /* 0x0a0fe20000010074 */
[----:B------:R-:W-:Y:S01]  /*d600*/  IADD3 R64, R2, 0x41, RZ ;  /* 0x0000004102407810 */ /* 0x000fe20007ffe0ff */
[----:B------:R-:W1:Y:S01]  /*d610*/  LDSM.16.M88.4 R8, [R154+0x3800] ;  /* 0x003800009a08783b */ /* 0x000e620000000200 */
[----:B------:R-:W-:Y:S01]  /*d620*/  FSEL R132, R132, -INF , !P3 ;  /* 0xff80000084847808 */ /* 0x000fe20005800000 */
[----:B------:R-:W-:Y:S01]  /*d630*/  FFMA.FTZ R107, R0, R53, R118 ;  /* 0x00000035006b7223 */ /* 0x000fe20000010076 */
[----:B------:R-:W-:Y:S01]  /*d640*/  FSEL R135, R135, -INF , !P0 ;  /* 0xff80000087877808 */ /* 0x000fe20004000000 */
[----:B---3--:R-:W-:Y:S01]  /*d650*/  HMMA.16816.F32.BF16 R32, R88, R12, R32 ;  /* 0x0000000c5820723c */ /* 0x008fe20000041820 */
[----:B------:R-:W3:Y:S01]  /*d660*/  I2F R12, R63 ;  /* 0x0000003f000c7306 */ /* 0x000ee20000201400 */
[----:B------:R-:W-:Y:S01]  /*d670*/  FSEL R133, R62, -INF , !P2 ;  /* 0xff8000003e857808 */ /* 0x000fe20005000000 */
[-C--:B--2---:R-:W-:Y:S01]  /*d680*/  FFMA.FTZ R118, R0, R61.reuse, R48 ;  /* 0x0000003d00767223 */ /* 0x084fe20000010030 */
[----:B------:R-:W-:Y:S01]  /*d690*/  ISETP.GE.AND P3, PT, R52, R44, PT ;  /* 0x0000002c3400720c */ /* 0x000fe20003f66270 */
[----:B------:R-:W-:Y:S01]  /*d6a0*/  FFMA.FTZ R50, R0, R61, R50 ;  /* 0x0000003d00327223 */ /* 0x000fe20000010032 */
[----:B------:R-:W-:-:S02]  /*d6b0*/  ISETP.GE.AND P0, PT, R52, R45, PT ;  /* 0x0000002d3400720c */ /* 0x000fc40003f06270 */
[----:B------:R-:W2:Y:S01]  /*d6c0*/  LDSM.16.M88.4 R52, [R140+0x3000] ;  /* 0x003000008c34783b */ /* 0x000ea20000000200 */
[----:B------:R-:W-:Y:S01]  /*d6d0*/  IADD3 R62, R2, 0x50, RZ ;  /* 0x00000050023e7810 */ /* 0x000fe20007ffe0ff */
[----:B------:R-:W4:Y:S01]  /*d6e0*/  I2F R60, R64 ;  /* 0x00000040003c7306 */ /* 0x000f220000201400 */
[----:B------:R-:W-:Y:S01]  /*d6f0*/  FSEL R110, R65, -INF , !P6 ;  /* 0xff800000416e7808 */ /* 0x000fe20007000000 */
[----:B------:R-:W-:Y:S01]  /*d700*/  HMMA.16816.F32.BF16 R28, R88, R14, R28 ;  /* 0x0000000e581c723c */ /* 0x000fe2000004181c */
[----:B------:R-:W-:Y:S02]  /*d710*/  FSEL R107, R107, -INF , !P1 ;  /* 0xff8000006b6b7808 */ /* 0x000fe40004800000 */
[C---:B------:R-:W-:Y:S01]  /*d720*/  ISETP.GE.AND P6, PT, R63.reuse, R44, PT ;  /* 0x0000002c3f00720c */ /* 0x040fe20003fc6270 */
[CC--:B---3--:R-:W-:Y:S02]  /*d730*/  FFMA.FTZ R120, R0.reuse, R12.reuse, R49 ;  /* 0x0000000c00787223 */ /* 0x0c8fe40000010031 */
[----:B------:R-:W3:Y:S01]  /*d740*/  I2F R13, R62 ;  /* 0x0000003e000d7306 */ /* 0x000ee20000201400 */
[----:B------:R-:W-:Y:S01]  /*d750*/  FFMA.FTZ R51, R0, R12, R51 ;  /* 0x0000000c00337223 */ /* 0x000fe20000010033 */
[----:B------:R-:W-:Y:S01]  /*d760*/  ISETP.GE.AND P1, PT, R63, R45, PT ;  /* 0x0000002d3f00720c */ /* 0x000fe20003f26270 */
[----:B------:R-:W-:Y:S01]  /*d770*/  HMMA.16816.F32.BF16 R36, R112, R58, R36 ;  /* 0x0000003a7024723c */ /* 0x000fe20000041824 */
[----:B------:R-:W-:-:S02]  /*d780*/  IADD3 R14, R2, 0x58, RZ ;  /* 0x00000058020e7810 */ /* 0x000fc40007ffe0ff */
[----:B------:R-:W-:Y:S01]  /*d790*/  FSEL R120, R120, -INF , !P6 ;  /* 0xff80000078787808 */ /* 0x000fe20007000000 */
[CC--:B----4-:R-:W-:Y:S01]  /*d7a0*/  FFMA.FTZ R106, R0.reuse, R60.reuse, R117 ;  /* 0x0000003c006a7223 */ /* 0x0d0fe20000010075 */
[----:B------:R4:W5:Y:S01]  /*d7b0*/  I2F R49, R14 ;  /* 0x0000000e00317306 */ /* 0x0009620000201400 */
[----:B------:R-:W-:Y:S01]  /*d7c0*/  FFMA.FTZ R117, R0, R60, R119 ;  /* 0x0000003c00757223 */ /* 0x000fe20000010077 */
[----:B------:R-:W-:Y:S02]  /*d7d0*/  FSEL R119, R51, -INF , !P1 ;  /* 0xff80000033777808 */ /* 0x000fe40004800000 */
[C---:B------:R-:W-:Y:S02]  /*d7e0*/  ISETP.GE.AND P6, PT, R14.reuse, R44, PT ;  /* 0x0000002c0e00720c */ /* 0x040fe40003fc6270 */
[----:B------:R-:W-:Y:S01]  /*d7f0*/  ISETP.GE.AND P1, PT, R14, R45, PT ;  /* 0x0000002d0e00720c */ /* 0x000fe20003f26270 */
[-C--:B---3--:R-:W-:Y:S01]  /*d800*/  FFMA.FTZ R40, R0, R13.reuse, R40 ;  /* 0x0000000d00287223 */ /* 0x088fe20000010028 */
[----:B------:R-:W-:Y:S01]  /*d810*/  IADD3 R56, R2, 0x51, RZ ;  /* 0x0000005102387810 */ /* 0x000fe20007ffe0ff */
[----:B------:R-:W-:Y:S01]  /*d820*/  FFMA.FTZ R42, R0, R13, R42 ;  /* 0x0000000d002a7223 */ /* 0x000fe2000001002a */
[----:B-1----:R-:W-:Y:S01]  /*d830*/  HMMA.16816.F32.BF16 R24, R88, R8, R24 ;  /* 0x000000085818723c */ /* 0x002fe20000041818 */
[----:B------:R-:W-:Y:S01]  /*d840*/  FSEL R111, R50, -INF , !P0 ;  /* 0xff800000326f7808 */ /* 0x000fe20004000000 */
[----:B------:R-:W1:Y:S01]  /*d850*/  I2F R48, R56 ;  /* 0x0000003800307306 */ /* 0x000e620000201400 */
[----:B------:R-:W-:-:S02]  /*d860*/  IADD3 R50, R2, 0x59, RZ ;  /* 0x0000005902327810 */ /* 0x000fc40007ffe0ff */
[-C--:B------:R-:W-:Y:S01]  /*d870*/  ISETP.GE.AND P4, PT, R72, R44.reuse, PT ;  /* 0x0000002c4800720c */ /* 0x080fe20003f86270 */
[----:B----4-:R-:W3:Y:S01]  /*d880*/  LDSM.16.M88.4 R12, [R140+0x3800] ;  /* 0x003800008c0c783b */ /* 0x010ee20000000200 */
[----:B------:R-:W-:Y:S01]  /*d890*/  FSEL R102, R102, -INF , !P5 ;  /* 0xff80000066667808 */ /* 0x000fe20006800000 */
[----:B------:R-:W-:Y:S01]  /*d8a0*/  HMMA.16816.F32.BF16 R20, R88, R10, R20 ;  /* 0x0000000a5814723c */ /* 0x000fe20000041814 */
[-C--:B------:R-:W-:Y:S01]  /*d8b0*/  ISETP.GE.AND P5, PT, R62, R44.reuse, PT ;  /* 0x0000002c3e00720c */ /* 0x080fe20003fa6270 */
[----:B------:R-:W4:Y:S01]  /*d8c0*/  I2F R8, R50 ;  /* 0x0000003200087306 */ /* 0x000f220000201400 */
[----:B------:R-:W-:Y:S01]  /*d8d0*/  FSEL R122, R122, -INF , !P4 ;  /* 0xff8000007a7a7808 */ /* 0x000fe20006000000 */
[-C--:B-----5:R-:W-:Y:S01]  /*d8e0*/  FFMA.FTZ R38, R0, R49.reuse, R38 ;  /* 0x0000003100267223 */ /* 0x0a0fe20000010026 */
[----:B------:R-:W-:Y:S01]  /*d8f0*/  ISETP.GE.AND P4, PT, R64, R44, PT ;  /* 0x0000002c4000720c */ /* 0x000fe20003f86270 */
[----:B------:R-:W-:Y:S01]  /*d900*/  FFMA.FTZ R36, R0, R49, R36 ;  /* 0x0000003100247223 */ /* 0x000fe20000010024 */
[----:B------:R-:W-:Y:S01]  /*d910*/  ISETP.GE.AND P2, PT, R64, R45, PT ;  /* 0x0000002d4000720c */ /* 0x000fe20003f46270 */
[----:B--2---:R-:W-:Y:S01]  /*d920*/  HMMA.16816.F32.BF16 R32, R112, R52, R32 ;  /* 0x000000347020723c */ /* 0x004fe20000041820 */
[----:B------:R-:W-:Y:S01]  /*d930*/  FSEL R64, R40, -INF , !P5 ;  /* 0xff80000028407808 */ /* 0x000fe20006800000 */
[-C--:B-1----:R-:W-:Y:S01]  /*d940*/  FFMA.FTZ R66, R0, R48.reuse, R41 ;  /* 0x0000003000427223 */ /* 0x082fe20000010029 */
[----:B------:R-:W-:Y:S01]  /*d950*/  IADD3 R41, R2, 0x61, RZ ;  /* 0x0000006102297810 */ /* 0x000fe20007ffe0ff */
[----:B------:R-:W-:Y:S01]  /*d960*/  FFMA.FTZ R43, R0, R48, R43 ;  /* 0x00000030002b7223 */ /* 0x000fe2000001002b */
[----:B------:R-:W-:Y:S01]  /*d970*/  IADD3 R40, R2, 0x60, RZ ;  /* 0x0000006002287810 */ /* 0x000fe20007ffe0ff */
[----:B------:R-:W-:-:S04]  /*d980*/  DEPBAR.LE SB0, 0x0 ;  /* 0x000080000000791a */ /* 0x000fc80000000000 */
[----:B------:R-:W1:Y:S01]  /*d990*/  I2F R10, R41 ;  /* 0x00000029000a7306 */ /* 0x000e620000201400 */
[----:B------:R-:W-:Y:S01]  /*d9a0*/  HMMA.16816.F32.BF16 R28, R112, R54, R28 ;  /* 0x00000036701c723c */ /* 0x000fe2000004181c */
[----:B------:R-:W-:Y:S01]  /*d9b0*/  FSEL R105, R38, -INF , !P1 ;  /* 0xff80000026697808 */ /* 0x000fe20004800000 */
[-C--:B----4-:R-:W-:Y:S01]  /*d9c0*/  FFMA.FTZ R37, R0, R8.reuse, R37 ;  /* 0x0000000800257223 */ /* 0x090fe20000010025 */
[----:B------:R-:W-:Y:S01]  /*d9d0*/  IADD3 R38, R2, 0x69, RZ ;  /* 0x0000006902267810 */ /* 0x000fe20007ffe0ff */
[----:B------:R-:W-:Y:S01]  /*d9e0*/  FFMA.FTZ R39, R0, R8, R39 ;  /* 0x0000000800277223 */ /* 0x000fe20000010027 */
[----:B------:R-:W-:Y:S02]  /*d9f0*/  FSEL R104, R36, -INF , !P6 ;  /* 0xff80000024687808 */ /* 0x000fe40007000000 */
[----:B------:R-:W2:Y:S01]  /*da00*/  I2F R9, R40 ;  /* 0x0000002800097306 */ /* 0x000ea20000201400 */
[----:B------:R-:W-:Y:S02]  /*da10*/  IADD3 R36, R2, 0x68, RZ ;  /* 0x0000006802247810 */ /* 0x000fe40007ffe0ff */
[----:B------:R-:W-:-:S02]  /*da20*/  FSEL R106, R106, -INF , !P4 ;  /* 0xff8000006a6a7808 */ /* 0x000fc40006000000 */
[C---:B------:R-:W-:Y:S02]  /*da30*/  ISETP.GE.AND P0, PT, R56.reuse, R45, PT ;  /* 0x0000002d3800720c */ /* 0x040fe40003f06270 */
[----:B------:R-:W-:Y:S01]  /*da40*/  ISETP.GE.AND P4, PT, R56, R44, PT ;  /* 0x0000002c3800720c */ /* 0x000fe20003f86270 */
[----:B------:R-:W4:Y:S01]  /*da50*/  I2F R8, R38 ;  /* 0x0000002600087306 */ /* 0x000f220000201400 */
[C---:B-1----:R-:W-:Y:S01]  /*da60*/  FFMA.FTZ R33, R0.reuse, R10, R33 ;  /* 0x0000000a00217223 */ /* 0x042fe20000010021 */
[----:B------:R-:W-:Y:S01]  /*da70*/  ISETP.GE.AND P6, PT, R41, R44, PT ;  /* 0x0000002c2900720c */ /* 0x000fe20003fc6270 */
[----:B------:R-:W-:Y:S01]  /*da80*/  FFMA.FTZ R35, R0, R10, R35 ;  /* 0x0000000a00237223 */ /* 0x000fe20000010023 */
[C---:B---3--:R-:W-:Y:S01]  /*da90*/  HMMA.16816.F32.BF16 R24, R112.reuse, R12, R24 ;  /* 0x0000000c7018723c */ /* 0x048fe20000041818 */
[----:B------:R-:W-:Y:S02]  /*daa0*/  IADD3 R10, R2, 0x71, RZ ;  /* 0x00000071020a7810 */ /* 0x000fe40007ffe0ff */
[----:B------:R-:W-:Y:S01]  /*dab0*/  FSEL R103, R43, -INF , !P0 ;  /* 0xff8000002b677808 */ /* 0x000fe20004000000 */
[----:B------:R-:W1:Y:S01]  /*dac0*/  I2F R11, R36 ;  /* 0x00000024000b7306 */ /* 0x000e620000201400 */
[-C--:B--2---:R-:W-:Y:S01]  /*dad0*/  FFMA.FTZ R32, R0, R9.reuse, R32 ;  /* 0x0000000900207223 */ /* 0x084fe20000010020 */
[----:B------:R-:W-:Y:S01]  /*dae0*/  FSEL R66, R66, -INF , !P4 ;  /* 0xff80000042427808 */ /* 0x000fe20006000000 */
[----:B------:R-:W-:Y:S01]  /*daf0*/  FFMA.FTZ R34, R0, R9, R34 ;  /* 0x0000000900227223 */ /* 0x000fe20000010022 */
[----:B------:R-:W-:Y:S01]  /*db00*/  HMMA.16816.F32.BF16 R20, R112, R14, R20 ;  /* 0x0000000e7014723c */ /* 0x000fe20000041814 */
[----:B------:R-:W-:-:S02]  /*db10*/  IADD3 R9, R2, 0x70, RZ ;  /* 0x0000007002097810 */ /* 0x000fc40007ffe0ff */
[C---:B------:R-:W-:Y:S01]  /*db20*/  ISETP.GE.AND P0, PT, R40.reuse, R45, PT ;  /* 0x0000002d2800720c */ /* 0x040fe20003f06270 */
[----:B------:R-:W2:Y:S01]  /*db30*/  I2F R14, R10 ;  /* 0x0000000a000e7306 */ /* 0x000ea20000201400 */
[----:B------:R-:W-:Y:S01]  /*db40*/  ISETP.GE.AND P4, PT, R40, R44, PT ;  /* 0x0000002c2800720c */ /* 0x000fe20003f86270 */
[CC--:B----4-:R-:W-:Y:S01]  /*db50*/  FFMA.FTZ R29, R0.reuse, R8.reuse, R29 ;  /* 0x00000008001d7223 */ /* 0x0d0fe2000001001d */
[----:B------:R-:W-:Y:S01]  /*db60*/  FSEL R54, R33, -INF , !P6 ;  /* 0xff80000021367808 */ /* 0x000fe20007000000 */
[----:B------:R-:W-:Y:S01]  /*db70*/  FFMA.FTZ R31, R0, R8, R31 ;  /* 0x00000008001f7223 */ /* 0x000fe2000001001f */
[CC--:B------:R-:W-:Y:S02]  /*db80*/  ISETP.GE.AND P6, PT, R9.reuse, R44.reuse, PT ;  /* 0x0000002c0900720c */ /* 0x0c0fe40003fc6270 */
[----:B------:R-:W-:Y:S01]  /*db90*/  ISETP.GE.AND P5, PT, R50, R44, PT ;  /* 0x0000002c3200720c */ /* 0x000fe20003fa6270 */
[----:B------:R3:W4:Y:S01]  /*dba0*/  I2F R13, R9 ;  /* 0x00000009000d7306 */ /* 0x0007220000201400 */
[----:B------:R-:W-:Y:S01]  /*dbb0*/  FSEL R55, R34, -INF , !P0 ;  /* 0xff80000022377808 */ /* 0x000fe20004000000 */
[-C--:B-1----:R-:W-:Y:S01]  /*dbc0*/  FFMA.FTZ R28, R0, R11.reuse, R28 ;  /* 0x0000000b001c7223 */ /* 0x082fe2000001001c */
[----:B------:R-:W-:Y:S01]  /*dbd0*/  FSEL R56, R32, -INF , !P4 ;  /* 0xff80000020387808 */ /* 0x000fe20006000000 */
[----:B------:R-:W-:Y:S01]  /*dbe0*/  FFMA.FTZ R30, R0, R11, R30 ;  /* 0x0000000b001e7223 */ /* 0x000fe2000001001e */
[----:B------:R-:W-:-:S02]  /*dbf0*/  ISETP.GE.AND P0, PT, R9, R45, PT ;  /* 0x0000002d0900720c */ /* 0x000fc40003f06270 */
[----:B------:R-:W-:Y:S01]  /*dc00*/  ISETP.GE.AND P4, PT, R38, R44, PT ;  /* 0x0000002c2600720c */ /* 0x000fe20003f86270 */
[CC--:B--2---:R-:W-:Y:S01]  /*dc10*/  FFMA.FTZ R27, R0.reuse, R14.reuse, R27 ;  /* 0x0000000e001b7223 */ /* 0x0c4fe2000001001b */
[----:B------:R-:W-:Y:S01]  /*dc20*/  FSEL R116, R37, -INF , !P5 ;  /* 0xff80000025747808 */ /* 0x000fe20006800000 */
[----:B------:R-:W-:Y:S01]  /*dc30*/  FFMA.FTZ R25, R0, R14, R25 ;  /* 0x0000000e00197223 */ /* 0x000fe20000010019 */
[----:B------:R-:W-:Y:S02]  /*dc40*/  IADD3 R12, R2, 0x78, RZ ;  /* 0x00000078020c7810 */ /* 0x000fe40007ffe0ff */
[----:B------:R-:W-:Y:S02]  /*dc50*/  ISETP.GE.AND P5, PT, R36, R44, PT ;  /* 0x0000002c2400720c */ /* 0x000fe40003fa6270 */
[----:B------:R-:W-:Y:S01]  /*dc60*/  IADD3 R8, R2, 0x79, RZ ;  /* 0x0000007902087810 */ /* 0x000fe20007ffe0ff */
[----:B------:R-:W1:Y:S01]  /*dc70*/  I2F R11, R12 ;  /* 0x0000000c000b7306 */ /* 0x000e620000201400 */
[----:B---3--:R-:W-:Y:S01]  /*dc80*/  P2R R9, PR, RZ, 0x40 ;  /* 0x00000040ff097803 */ /* 0x008fe20000000000 */
[CC--:B----4-:R-:W-:Y:S01]  /*dc90*/  FFMA.FTZ R24, R0.reuse, R13.reuse, R24 ;  /* 0x0000000d00187223 */ /* 0x0d0fe20000010018 */
[----:B------:R-:W-:Y:S01]  /*dca0*/  FSEL R52, R29, -INF , !P4 ;  /* 0xff8000001d347808 */ /* 0x000fe20006000000 */
[----:B------:R-:W-:Y:S01]  /*dcb0*/  FFMA.FTZ R26, R0, R13, R26 ;  /* 0x0000000d001a7223 */ /* 0x000fe2000001001a */
[----:B------:R-:W-:Y:S01]  /*dcc0*/  BAR.SYNC.DEFER_BLOCKING 0x0 ;  /* 0x0000000000007b1d */ /* 0x000fe20000010000 */
[----:B------:R-:W-:-:S02]  /*dcd0*/  ISETP.NE.AND P4, PT, R9, RZ, PT ;  /* 0x000000ff0900720c */ /* 0x000fc40003f85270 */
[----:B------:R-:W-:Y:S02]  /*dce0*/  FSEL R60, R28, -INF , !P5 ;  /* 0xff8000001c3c7808 */ /* 0x000fe40006800000 */
[----:B------:R-:W-:Y:S01]  /*dcf0*/  FSEL R117, R117, -INF , !P2 ;  /* 0xff80000075757808 */ /* 0x000fe20005000000 */
[----:B------:R-:W2:Y:S01]  /*dd00*/  I2F R9, R8 ;  /* 0x0000000800097306 */ /* 0x000ea20000201400 */
[-C--:B------:R-:W-:Y:S02]  /*dd10*/  ISETP.GE.AND P5, PT, R10, R45.reuse, PT ;  /* 0x0000002d0a00720c */ /* 0x080fe40003fa6270 */
[----:B------:R-:W-:Y:S02]  /*dd20*/  ISETP.GE.AND P2, PT, R62, R45, PT ;  /* 0x0000002d3e00720c */ /* 0x000fe40003f46270 */
[----:B------:R-:W-:Y:S01]  /*dd30*/  FSEL R27, R27, -INF , !P5 ;  /* 0xff8000001b1b7808 */ /* 0x000fe20006800000 */
[----:B-1----:R-:W-:Y:S01]  /*dd40*/  FFMA.FTZ R22, R0, R11, R22 ;  /* 0x0000000b00167223 */ /* 0x002fe20000010016 */
[----:B------:R-:W-:-:S02]  /*dd50*/  FSEL R118, R118, -INF , !P3 ;  /* 0xff80000076767808 */ /* 0x000fc40005800000 */
[----:B------:R-:W-:Y:S02]  /*dd60*/  FSEL R67, R42, -INF , !P2 ;  /* 0xff8000002a437808 */ /* 0x000fe40005000000 */
[----:B------:R-:W-:Y:S02]  /*dd70*/  ISETP.GE.AND P5, PT, R47, 0x2, PT ;  /* 0x000000022f00780c */ /* 0x000fe40003fa6270 */
[-C--:B------:R-:W-:Y:S02]  /*dd80*/  ISETP.GE.AND P3, PT, R50, R45.reuse, PT ;  /* 0x0000002d3200720c */ /* 0x080fe40003f66270 */
[-C--:B------:R-:W-:Y:S02]  /*dd90*/  ISETP.GE.AND P2, PT, R41, R45.reuse, PT ;  /* 0x0000002d2900720c */ /* 0x080fe40003f46270 */
[----:B------:R-:W-:Y:S01]  /*dda0*/  ISETP.GE.AND P1, PT, R38, R45, PT ;  /* 0x0000002d2600720c */ /* 0x000fe20003f26270 */
[C---:B--2---:R-:W-:Y:S01]  /*ddb0*/  FFMA.FTZ R38, R0.reuse, R9, R21 ;  /* 0x0000000900267223 */ /* 0x044fe20000010015 */
[----:B------:R-:W-:Y:S01]  /*ddc0*/  FSEL R109, R39, -INF , !P3 ;  /* 0xff800000276d7808 */ /* 0x000fe20005800000 */
[C---:B------:R-:W-:Y:S01]  /*ddd0*/  FFMA.FTZ R39, R0.reuse, R11, R20 ;  /* 0x0000000b00277223 */ /* 0x040fe20000010014 */
[----:B------:R-:W-:Y:S01]  /*dde0*/  FSEL R35, R35, -INF , !P2 ;  /* 0xff80000023237808 */ /* 0x000fe20005000000 */
[----:B------:R-:W-:Y:S01]  /*ddf0*/  FFMA.FTZ R20, R0, R9, R23 ;  /* 0x0000000900147223 */ /* 0x000fe20000010017 */
[----:B------:R-:W-:-:S02]  /*de00*/  ISETP.GE.AND P3, PT, R36, R45, PT ;  /* 0x0000002d2400720c */ /* 0x000fc40003f66270 */
[-C--:B------:R-:W-:Y:S02]  /*de10*/  ISETP.GE.AND P2, PT, R10, R44.reuse, PT ;  /* 0x0000002c0a00720c */ /* 0x080fe40003f46270 */
[----:B------:R-:W-:Y:S02]  /*de20*/  FSEL R41, R31, -INF , !P1 ;  /* 0xff8000001f297808 */ /* 0x000fe40004800000 */
[----:B------:R-:W-:Y:S02]  /*de30*/  FSEL R34, R24, -INF , !P4 ;  /* 0xff80000018227808 */ /* 0x000fe40006000000 */
[C---:B------:R-:W-:Y:S02]  /*de40*/  ISETP.GE.AND P4, PT, R2.reuse, R44, PT ;  /* 0x0000002c0200720c */ /* 0x040fe40003f86270 */
[----:B------:R-:W-:Y:S01]  /*de50*/  ISETP.GE.AND P1, PT, R2, R45, PT ;  /* 0x0000002d0200720c */ /* 0x000fe20003f26270 */
[----:B------:R-:W-:Y:S01]  /*de60*/  FFMA.FTZ R2, R0, R93, R16 ;  /* 0x0000005d00027223 */ /* 0x000fe20000010010 */
[----:B------:R-:W-:-:S02]  /*de70*/  FSEL R43, R30, -INF , !P3 ;  /* 0xff8000001e2b7808 */ /* 0x000fc40005800000 */
[----:B------:R-:W-:Y:S02]  /*de80*/  FSEL R31, R26, -INF , !P0 ;  /* 0xff8000001a1f7808 */ /* 0x000fe40004000000 */
[----:B------:R-:W-:Y:S02]  /*de90*/  FSEL R32, R25, -INF , !P2 ;  /* 0xff80000019207808 */ /* 0x000fe40005000000 */
        /* <DEDUP_REMOVED lines=65> */
[----:B------:R-:W-:-:S03]  /*e2b0*/  SHF.R.S32.HI R8, RZ, 0x1f, R9 ;  /* 0x0000001fff087819 */ /* 0x000fc60000011409 */
[----:B------:R-:W-:Y:S02]  /*e2c0*/  IMAD.MOV.U32 R13, RZ, RZ, R10 ;  /* 0x000000ffff0d7224 */ /* 0x000fe400078e000a */
[----:B------:R-:W-:-:S04]  /*e2d0*/  IMAD R8, R8, c[0x0][0x180], RZ ;  /* 0x0000600008087a24 */ /* 0x000fc800078e02ff */
[----:B------:R-:W-:-:S05]  /*e2e0*/  IMAD R8, R9, c[0x0][0x184], R8 ;  /* 0x0000610009087a24 */ /* 0x000fca00078e0208 */
[----:B------:R-:W-:Y:S01]  /*e2f0*/  IADD3 R12, R11, R8, RZ ;  /* 0x000000080b0c7210 */ /* 0x000fe20007ffe0ff */
[----:B------:R-:W-:Y:S05]  /*e300*/  BRA `(.L_x_6899) ;  /* 0x0000003000007947 */ /* 0x000fea0003800000 */
.L_x_6898:
[----:B------:R-:W-:-:S05]  /*e310*/  IMAD.MOV.U32 R13, RZ, RZ, c[0x0][0x198] ;  /* 0x00006600ff0d7624 */ /* 0x000fca00078e00ff */
[----:B------:R-:W-:-:S04]  /*e320*/  LEA R13, -R13, RZ, 0x7 ;  /* 0x000000ff0d0d7211 */ /* 0x000fc800078e39ff */
[----:B------:R-:W-:Y:S02]  /*e330*/  SHF.R.S32.HI R12, RZ, 0x1f, R13 ;  /* 0x0000001fff0c7819 */ /* 0x000fe4000001140d */
.L_x_6899:
[----:B------:R-:W-:Y:S01]  /*e340*/  ISETP.GE.AND P0, PT, R100, c[0x0][0x220], PT ;  /* 0x0000880064007a0c */ /* 0x000fe20003f06270 */
[----:B------:R-:W-:-:S12]  /*e350*/  BSSY B0, `(.L_x_6900) ;  /* 0x0000064000007945 */ /* 0x000fd80003800000 */
[----:B------:R-:W-:Y:S01]  /*e360*/  @!P0 IADD3 R9, P2, P1, R13, R128, R162 ;  /* 0x000000800d098210 */ /* 0x000fe2000795e0a2 */
[----:B------:R-:W-:Y:S01]  /*e370*/  @!P0 IMAD.MOV.U32 R22, RZ, RZ, c[0x0][0x198] ;  /* 0x00006600ff168624 */ /* 0x000fe200078e00ff */
[----:B------:R1:W-:Y:S01]  /*e380*/  @P0 STS.128 [R173+0x2000], RZ ;  /* 0x002000ffad000388 */ /* 0x0003e20000000c00 */
[----:B------:R-:W-:Y:S01]  /*e390*/  @!P0 IMAD.MOV.U32 R10, RZ, RZ, R128 ;  /* 0x000000ffff0a8224 */ /* 0x000fe200078e0080 */
[----:B------:R-:W-:Y:S01]  /*e3a0*/  @!P0 IADD3.X R8, R12, R131, R161, P2, P1 ;  /* 0x000000830c088210 */ /* 0x000fe200017e24a1 */
[----:B------:R-:W-:Y:S01]  /*e3b0*/  @!P0 IMAD.MOV.U32 R11, RZ, RZ, R131 ;  /* 0x000000ffff0b8224 */ /* 0x000fe200078e0083 */
[C---:B------:R-:W-:Y:S01]  /*e3c0*/  @!P0 LEA R28, P2, R9.reuse, c[0x0][0x168], 0x1 ;  /* 0x00005a00091c8a11 */ /* 0x040fe200078408ff */
[----:B------:R-:W-:Y:S02]  /*e3d0*/  @!P0 IMAD.MOV.U32 R24, RZ, RZ, c[0x0][0x198] ;  /* 0x00006600ff188624 */ /* 0x000fe400078e00ff */
[----:B------:R-:W-:Y:S01]  /*e3e0*/  @!P0 IMAD.MOV.U32 R3, RZ, RZ, c[0x0][0x198] ;  /* 0x00006600ff038624 */ /* 0x000fe200078e00ff */
[----:B------:R-:W-:Y:S01]  /*e3f0*/  @!P0 LEA.HI.X R29, R9, c[0x0][0x16c], R8, 0x1, P2 ;  /* 0x00005b00091d8a11 */ /* 0x000fe200010f0c08 */
[----:B------:R-:W-:-:S03]  /*e400*/  @!P0 IMAD.WIDE.U32 R22, R22, 0x50, R10 ;  /* 0x0000005016168825 */ /* 0x000fc600078e000a */
[----:B------:R-:W-:Y:S01]  /*e410*/  @!P0 LEA R14, P1, R3, R128, 0x5 ;  /* 0x00000080030e8211 */ /* 0x000fe200078228ff */
[----:B------:R-:W-:-:S04]  /*e420*/  @!P0 IMAD.WIDE.U32 R24, R24, 0x60, R10 ;  /* 0x0000006018188825 */ /* 0x000fc800078e000a */
        /* <DEDUP_REMOVED lines=16> */
[----:B------:R-:W-:Y:S01]  /*e530*/  @!P0 IADD3 R8, P1, R13, R24, RZ ;  /* 0x000000180d088210 */ /* 0x000fe20007f3e0ff */
        /* <DEDUP_REMOVED lines=69> */
.L_x_6901:
[----:B------:R-:W-:Y:S05]  /*e990*/  BSYNC B0 ;  /* 0x0000000000007941 */ /* 0x000fea0003800000 */
.L_x_6900:
[----:B------:R-:W0:Y:S01]  /*e9a0*/  LDGDEPBAR ;  /* 0x00000000000079af */ /* 0x000e220000000000 */
[----:B------:R-:W-:-:S04]  /*e9b0*/  LEA R168, P0, R13, R168, 0x1 ;  /* 0x000000a80da87211 */ /* 0x000fc800078008ff */
[----:B------:R-:W-:Y:S02]  /*e9c0*/  LEA.HI.X R169, R13, R169, R12, 0x1, P0 ;  /* 0x000000a90da97211 */ /* 0x000fe400000f0c0c */
.L_x_6897:
        /* <DEDUP_REMOVED lines=58> */
[----:B------:R-:W-:Y:S02]  /*ed70*/  FMNMX.FTZ R11, R39, R10, !PT ;  /* 0x0000000a270b7209 */ /* 0x000fe40007810000 */
[----:B------:R-:W-:-:S02]  /*ed80*/  FMNMX.FTZ R3, R21, R8, !PT ;  /* 0x0000000815037209 */ /* 0x000fc40007810000 */
        /* <DEDUP_REMOVED lines=34> */
[--C-:B------:R-:W-:Y:S01]  /*efb0*/  FFMA.FTZ R48, R19, c[0x0][0x23c], -R22.reuse ;  /* 0x00008f0013307a23 */ /* 0x100fe20000010816 */
[----:B------:R-:W3:Y:S01]  /*efc0*/  LDSM.16.MT88.4 R4, [R148+0x6000] ;  /* 0x006000009404783b */ /* 0x000ee20000004200 */
[--C-:B------:R-:W-:Y:S02]  /*efd0*/  FFMA.FTZ R53, R97, c[0x0][0x23c], -R22.reuse ;  /* 0x00008f0061357a23 */ /* 0x100fe40000010816 */
        /* <DEDUP_REMOVED lines=8> */
[--C-:B------:R-:W-:Y:S01]  /*f060*/  FFMA.FTZ R26, R77, c[0x0][0x23c], -R22.reuse ;  /* 0x00008f004d1a7a23 */ /* 0x100fe20000010816 */
[----:B------:R-:W2:Y:S01]  /*f070*/  LDSM.16.MT88.4 R16, [R152+0x6800] ;  /* 0x006800009810783b */ /* 0x000ea20000004200 */
[----:B------:R-:W-:Y:S02]  /*f080*/  FFMA.FTZ R23, R79, c[0x0][0x23c], -R22 ;  /* 0x00008f004f177a23 */ /* 0x000fe40000010816 */
[--C-:B------:R-:W-:Y:S02]  /*f090*/  FFMA.FTZ R58, R134, c[0x0][0x23c], -R51.reuse ;  /* 0x00008f00863a7a23 */ /* 0x100fe40000010833 */
[----:B------:R-:W-:Y:S01]  /*f0a0*/  MUFU.EX2 R59, R59 ;  /* 0x0000003b003b7308 */ /* 0x000fe20000000800 */
[----:B------:R-:W-:-:S02]  /*f0b0*/  FFMA.FTZ R37, R136, c[0x0][0x23c], -R51 ;  /* 0x00008f0088257a23 */ /* 0x000fc40000010833 */
[--C-:B------:R-:W-:Y:S02]  /*f0c0*/  FFMA.FTZ R50, R138, c[0x0][0x23c], -R51.reuse ;  /* 0x00008f008a327a23 */ /* 0x100fe40000010833 */
[----:B------:R-:W-:Y:S02]  /*f0d0*/  FFMA.FTZ R63, R174, c[0x0][0x23c], -R51 ;  /* 0x00008f00ae3f7a23 */ /* 0x000fe40000010833 */
[--C-:B------:R-:W-:Y:S01]  /*f0e0*/  FFMA.FTZ R65, R137, c[0x0][0x23c], -R22.reuse ;  /* 0x00008f0089417a23 */ /* 0x100fe20000010816 */
[----:B------:R-:W5:Y:S01]  /*f0f0*/  MUFU.EX2 R48, R48 ;  /* 0x0000003000307308 */ /* 0x000f620000000800 */
[----:B----4-:R-:W-:Y:S01]  /*f100*/  F2FP.BF16.PACK_AB R82, R42, R49 ;  /* 0x000000312a52723e */ /* 0x010fe200000010ff */
[--C-:B------:R-:W-:Y:S02]  /*f110*/  FFMA.FTZ R62, R139, c[0x0][0x23c], -R22.reuse ;  /* 0x00008f008b3e7a23 */ /* 0x100fe40000010816 */
        /* <DEDUP_REMOVED lines=42> */
[----:B------:R-:W5:Y:S01]  /*f3c0*/  MUFU.EX2 R28, R28 ;  /* 0x0000001c001c7308 */ /* 0x000f620000000800 */
[----:B------:R-:W-:-:S02]  /*f3d0*/  FFMA.FTZ R56, R60, c[0x0][0x23c], -R51 ;  /* 0x00008f003c387a23 */ /* 0x000fc40000010833 */
[--C-:B------:R-:W-:Y:S02]  /*f3e0*/  FFMA.FTZ R52, R55, c[0x0][0x23c], -R22.reuse ;  /* 0x00008f0037347a23 */ /* 0x100fe40000010816 */
[--C-:B------:R-:W-:Y:S01]  /*f3f0*/  FFMA.FTZ R35, R35, c[0x0][0x23c], -R22.reuse ;  /* 0x00008f0023237a23 */ /* 0x100fe20000010816 */
[C---:B-1----:R-:W-:Y:S01]  /*f400*/  HMMA.16816.F32.BF16 R96, R80.reuse, R92, RZ ;  /* 0x0000005c5060723c */ /* 0x042fe200000418ff */
[----:B------:R-:W-:Y:S01]  /*f410*/  FFMA.FTZ R43, R43, c[0x0][0x23c], -R22 ;  /* 0x00008f002b2b7a23 */ /* 0x000fe20000010816 */
[----:B------:R-:W-:Y:S01]  /*f420*/  MUFU.EX2 R26, R26 ;  /* 0x0000001a001a7308 */ /* 0x000fe20000000800 */
[----:B------:R-:W-:Y:S02]  /*f430*/  FADD.FTZ R48, R59, R48 ;  /* 0x000000303b307221 */ /* 0x000fe40000010000 */
[----:B------:R-:W-:Y:S02]  /*f440*/  FFMA.FTZ R177, R38, c[0x0][0x23c], -R51 ;  /* 0x00008f0026b17a23 */ /* 0x000fe40000010833 */
[----:B------:R-:W-:Y:S01]  /*f450*/  FADD.FTZ R53, R53, R48 ;  /* 0x0000003035357221 */ /* 0x000fe20000010000 */
[----:B------:R-:W-:Y:S01]  /*f460*/  HMMA.16816.F32.BF16 R92, R80, R94, RZ ;  /* 0x0000005e505c723c */ /* 0x000fe200000418ff */
[----:B------:R-:W-:Y:S01]  /*f470*/  FFMA.FTZ R31, R31, c[0x0][0x23c], -R22 ;  /* 0x00008f001f1f7a23 */ /* 0x000fe20000010816 */
[----:B------:R-:W1:Y:S01]  /*f480*/  MUFU.EX2 R23, R23 ;  /* 0x0000001700177308 */ /* 0x000e620000000800 */
[----:B------:R-:W-:-:S02]  /*f490*/  FADD.FTZ R40, R40, R53 ;  /* 0x0000003528287221 */ /* 0x000fc40000010000 */
[--C-:B------:R-:W-:Y:S02]  /*f4a0*/  FFMA.FTZ R21, R21, c[0x0][0x23c], -R22.reuse ;  /* 0x00008f0015157a23 */ /* 0x100fe40000010816 */
[--C-:B------:R-:W-:Y:S01]  /*f4b0*/  FFMA.FTZ R178, R20, c[0x0][0x23c], -R22.reuse ;  /* 0x00008f0014b27a23 */ /* 0x100fe20000010816 */
[----:B---3--:R-:W-:Y:S01]  /*f4c0*/  HMMA.16816.F32.BF16 R84, R80, R4, RZ ;  /* 0x000000045054723c */ /* 0x008fe200000418ff */
[----:B------:R-:W-:Y:S01]  /*f4d0*/  FFMA.FTZ R48, R32, c[0x0][0x23c], -R51 ;  /* 0x00008f0020307a23 */ /* 0x000fe20000010833 */
[----:B------:R-:W-:Y:S01]  /*f4e0*/  MUFU.EX2 R58, R58 ;  /* 0x0000003a003a7308 */ /* 0x000fe20000000800 */
[----:B------:R-:W-:-:S04]  /*f4f0*/  FFMA.FTZ R27, R27, c[0x0][0x23c], -R22 ;  /* 0x00008f001b1b7a23 */ /* 0x000fc80000010816 */
[----:B----4-:R-:W-:Y:S01]  /*f500*/  F2FP.BF16.PACK_AB R4, R25, R30 ;  /* 0x0000001e1904723e */ /* 0x010fe200000010ff */
[----:B------:R-:W-:Y:S01]  /*f510*/  HMMA.16816.F32.BF16 R80, R80, R6, RZ ;  /* 0x000000065050723c */ /* 0x000fe200000418ff */
[----:B-----5:R-:W-:Y:S01]  /*f520*/  F2FP.BF16.PACK_AB R5, R28, R33 ;  /* 0x000000211c05723e */ /* 0x020fe200000010ff */
[----:B------:R-:W3:Y:S01]  /*f530*/  MUFU.EX2 R37, R37 ;  /* 0x0000002500257308 */ /* 0x000ee20000000800 */
[----:B------:R-:W-:-:S04]  /*f540*/  FADD.FTZ R33, R33, R40 ;  /* 0x0000002821217221 */ /* 0x000fc80000010000 */
[----:B------:R-:W-:Y:S01]  /*f550*/  F2FP.BF16.PACK_AB R6, R24, R29 ;  /* 0x0000001d1806723e */ /* 0x000fe200000010ff */
[----:B------:R-:W-:Y:S01]  /*f560*/  FADD.FTZ R33, R28, R33 ;  /* 0x000000211c217221 */ /* 0x000fe20000010000 */
[----:B-1----:R-:W-:Y:S01]  /*f570*/  F2FP.BF16.PACK_AB R7, R23, R26 ;  /* 0x0000001a1707723e */ /* 0x002fe200000010ff */
[----:B------:R-:W-:Y:S02]  /*f580*/  MUFU.EX2 R50, R50 ;  /* 0x0000003200327308 */ /* 0x000fe40000000800 */
[----:B------:R-:W-:-:S04]  /*f590*/  FADD.FTZ R26, R26, R33 ;  /* 0x000000211a1a7221 */ /* 0x000fc80000010000 */
[C---:B------:R-:W-:Y:S01]  /*f5a0*/  HMMA.16816.F32.BF16 R68, R4.reuse, R12, R68 ;  /* 0x0000000c0444723c */ /* 0x040fe20000041844 */
[----:B------:R-:W-:Y:S01]  /*f5b0*/  FADD.FTZ R26, R23, R26 ;  /* 0x0000001a171a7221 */ /* 0x000fe20000010000 */
[----:B------:R-:W-:Y:S06]  /*f5c0*/  MUFU.EX2 R63, R63 ;  /* 0x0000003f003f7308 */ /* 0x000fec0000000800 */
[C---:B------:R-:W-:Y:S01]  /*f5d0*/  HMMA.16816.F32.BF16 R72, R4.reuse, R14, R72 ;  /* 0x0000000e0448723c */ /* 0x040fe20000041848 */
[----:B------:R-:W1:Y:S01]  /*f5e0*/  LDSM.16.MT88.4 R12, [R148+0x6800] ;  /* 0x00680000940c783b */ /* 0x000e620000004200 */
[----:B------:R-:W-:Y:S06]  /*f5f0*/  MUFU.EX2 R65, R65 ;  /* 0x0000004100417308 */ /* 0x000fec0000000800 */
[C---:B------:R-:W-:Y:S02]  /*f600*/  HMMA.16816.F32.BF16 R76, R4.reuse, R8, R76 ;  /* 0x00000008044c723c */ /* 0x040fe4000004184c */
[----:B------:R-:W4:Y:S06]  /*f610*/  MUFU.EX2 R62, R62 ;  /* 0x0000003e003e7308 */ /* 0x000f2c0000000800 */
[C---:B------:R-:W-:Y:S01]  /*f620*/  HMMA.16816.F32.BF16 R88, R4.reuse, R10, R88 ;  /* 0x0000000a0458723c */ /* 0x040fe20000041858 */
[----:B------:R-:W5:Y:S01]  /*f630*/  LDSM.16.MT88.4 R8, [R152+0x7000] ;  /* 0x007000009808783b */ /* 0x000f620000004200 */
[----:B------:R-:W-:Y:S06]  /*f640*/  MUFU.EX2 R61, R61 ;  /* 0x0000003d003d7308 */ /* 0x000fec0000000800 */
[C---:B--2---:R-:W-:Y:S02]  /*f650*/  HMMA.16816.F32.BF16 R96, R4.reuse, R16, R96 ;  /* 0x000000100460723c */ /* 0x044fe40000041860 */
[----:B------:R-:W2:Y:S06]  /*f660*/  MUFU.EX2 R36, R36 ;  /* 0x0000002400247308 */ /* 0x000eac0000000800 */
[C---:B------:R-:W-:Y:S01]  /*f670*/  HMMA.16816.F32.BF16 R92, R4.reuse, R18, R92 ;  /* 0x00000012045c723c */ /* 0x040fe2000004185c */
[----:B------:R-:W5:Y:S01]  /*f680*/  LDSM.16.MT88.4 R16, [R150+0x7000] ;  /* 0x007000009610783b */ /* 0x000f620000004200 */
[----:B------:R-:W-:Y:S06]  /*f690*/  MUFU.EX2 R115, R115 ;  /* 0x0000007300737308 */ /* 0x000fec0000000800 */
[C---:B-1----:R-:W-:Y:S02]  /*f6a0*/  HMMA.16816.F32.BF16 R84, R4.reuse, R12, R84 ;  /* 0x0000000c0454723c */ /* 0x042fe40000041854 */
[----:B------:R-:W1:Y:S06]  /*f6b0*/  MUFU.EX2 R110, R110 ;  /* 0x0000006e006e7308 */ /* 0x000e6c0000000800 */
[----:B------:R-:W-:Y:S01]  /*f6c0*/  HMMA.16816.F32.BF16 R80, R4, R14, R80 ;  /* 0x0000000e0450723c */ /* 0x000fe20000041850 */
[----:B------:R-:W1:Y:S01]  /*f6d0*/  LDSM.16.MT88.4 R12, [R149+0x7000] ;  /* 0x00700000950c783b */ /* 0x000e620000004200 */
[----:B------:R-:W-:Y:S05]  /*f6e0*/  MUFU.EX2 R113, R113 ;  /* 0x0000007100717308 */ /* 0x000fea0000000800 */
[----:B---3--:R-:W-:-:S02]  /*f6f0*/  F2FP.BF16.PACK_AB R4, R37, R58 ;  /* 0x0000003a2504723e */ /* 0x008fc400000010ff */
[----:B----4-:R-:W-:Y:S01]  /*f700*/  F2FP.BF16.PACK_AB R5, R62, R65 ;  /* 0x000000413e05723e */ /* 0x010fe200000010ff */
[----:B------:R-:W-:Y:S01]  /*f710*/  MUFU.EX2 R108, R108 ;  /* 0x0000006c006c7308 */ /* 0x000fe20000000800 */
[----:B------:R-:W-:Y:S01]  /*f720*/  F2FP.BF16.PACK_AB R6, R63, R50 ;  /* 0x000000323f06723e */ /* 0x000fe200000010ff */
[----:B------:R-:W-:Y:S01]  /*f730*/  FADD.FTZ R65, R65, R26 ;  /* 0x0000001a41417221 */ /* 0x000fe20000010000 */
[----:B--2---:R-:W-:-:S03]  /*f740*/  F2FP.BF16.PACK_AB R7, R36, R61 ;  /* 0x0000003d2407723e */ /* 0x004fc600000010ff */
[----:B------:R-:W-:Y:S02]  /*f750*/  FADD.FTZ R62, R62, R65 ;  /* 0x000000413e3e7221 */ /* 0x000fe40000010000 */
[----:B------:R-:W-:Y:S02]  /*f760*/  MUFU.EX2 R129, R129 ;  /* 0x0000008100817308 */ /* 0x000fe40000000800 */
[----:B-----5:R-:W-:Y:S01]  /*f770*/  HMMA.16816.F32.BF16 R96, R4, R8, R96 ;  /* 0x000000080460723c */ /* 0x020fe20000041860 */
[----:B------:R-:W-:-:S04]  /*f780*/  FADD.FTZ R61, R61, R62 ;  /* 0x0000003e3d3d7221 */ /* 0x000fc80000010000 */
[----:B------:R-:W-:Y:S01]  /*f790*/  FADD.FTZ R36, R36, R61 ;  /* 0x0000003d24247221 */ /* 0x000fe20000010000 */
[----:B------:R-:W2:Y:S02]  /*f7a0*/  MUFU.EX2 R114, R114 ;  /* 0x0000007200727308 */ /* 0x000ea40000000800 */
[C---:B------:R-:W-:Y:S01]  /*f7b0*/  HMMA.16816.F32.BF16 R92, R4.reuse, R10, R92 ;  /* 0x0000000a045c723c */ /* 0x040fe2000004185c */
[----:B------:R-:W3:Y:S05]  /*f7c0*/  LDSM.16.MT88.4 R8, [R148+0x7000] ;  /* 0x007000009408783b */ /* 0x000eea0000004200 */
[----:B------:R-:W-:Y:S02]  /*f7d0*/  MUFU.EX2 R121, R121 ;  /* 0x0000007900797308 */ /* 0x000fe40000000800 */
[C---:B------:R-:W-:Y:S06]  /*f7e0*/  HMMA.16816.F32.BF16 R68, R4.reuse, R16, R68 ;  /* 0x000000100444723c */ /* 0x040fec0000041844 */
[----:B------:R-:W4:Y:S02]  /*f7f0*/  MUFU.EX2 R112, R112 ;  /* 0x0000007000707308 */ /* 0x000f240000000800 */
[C---:B-1----:R-:W-:Y:S06]  /*f800*/  HMMA.16816.F32.BF16 R76, R4.reuse, R12, R76 ;  /* 0x0000000c044c723c */ /* 0x042fec000004184c */
[----:B------:R-:W-:Y:S02]  /*f810*/  MUFU.EX2 R131, R131 ;  /* 0x0000008300837308 */ /* 0x000fe40000000800 */
[C---:B------:R-:W-:Y:S01]  /*f820*/  HMMA.16816.F32.BF16 R88, R4.reuse, R14, R88 ;  /* 0x0000000e0458723c */ /* 0x040fe20000041858 */
[----:B------:R-:W1:Y:S05]  /*f830*/  LDSM.16.MT88.4 R12, [R152+0x7800] ;  /* 0x00780000980c783b */ /* 0x000e6a0000004200 */
[----:B------:R-:W5:Y:S02]  /*f840*/  MUFU.EX2 R106, R106 ;  /* 0x0000006a006a7308 */ /* 0x000f640000000800 */
[C---:B------:R-:W-:Y:S01]  /*f850*/  HMMA.16816.F32.BF16 R72, R4.reuse, R18, R72 ;  /* 0x000000120448723c */ /* 0x040fe20000041848 */
[----:B------:R-:W-:Y:S05]  /*f860*/  LDSM.16.MT88.4 R16, [R152+0x8000] ;  /* 0x008000009810783b */ /* 0x000fea0000004200 */
[----:B------:R-:W-:Y:S02]  /*f870*/  MUFU.EX2 R123, R123 ;  /* 0x0000007b007b7308 */ /* 0x000fe40000000800 */
[C---:B---3--:R-:W-:Y:S06]  /*f880*/  HMMA.16816.F32.BF16 R84, R4.reuse, R8, R84 ;  /* 0x000000080454723c */ /* 0x048fec0000041854 */
[----:B------:R-:W-:Y:S02]  /*f890*/  MUFU.EX2 R102, R102 ;  /* 0x0000006600667308 */ /* 0x000fe40000000800 */
[----:B------:R-:W-:Y:S01]  /*f8a0*/  HMMA.16816.F32.BF16 R80, R4, R10, R80 ;  /* 0x0000000a0450723c */ /* 0x000fe20000041850 */
[----:B------:R-:W3:Y:S05]  /*f8b0*/  LDSM.16.MT88.4 R8, [R150+0x7800] ;  /* 0x007800009608783b */ /* 0x000eea0000004200 */
[----:B------:R-:W-:Y:S01]  /*f8c0*/  MUFU.EX2 R107, R107 ;  /* 0x0000006b006b7308 */ /* 0x000fe20000000800 */
[----:B------:R-:W-:-:S02]  /*f8d0*/  F2FP.BF16.PACK_AB R4, R110, R115 ;  /* 0x000000736e04723e */ /* 0x000fc400000010ff */
[----:B--2---:R-:W-:Y:S01]  /*f8e0*/  F2FP.BF16.PACK_AB R5, R114, R129 ;  /* 0x000000817205723e */ /* 0x004fe200000010ff */
[----:B------:R-:W-:Y:S01]  /*f8f0*/  FADD.FTZ R129, R129, R36 ;  /* 0x0000002481817221 */ /* 0x000fe20000010000 */
[----:B------:R-:W-:Y:S02]  /*f900*/  F2FP.BF16.PACK_AB R6, R108, R113 ;  /* 0x000000716c06723e */ /* 0x000fe400000010ff */
[----:B----4-:R-:W-:Y:S01]  /*f910*/  F2FP.BF16.PACK_AB R7, R112, R121 ;  /* 0x000000797007723e */ /* 0x010fe200000010ff */
[----:B------:R-:W2:Y:S01]  /*f920*/  MUFU.EX2 R118, R118 ;  /* 0x0000007600767308 */ /* 0x000ea20000000800 */
[----:B------:R-:W-:-:S04]  /*f930*/  FADD.FTZ R114, R114, R129 ;  /* 0x0000008172727221 */ /* 0x000fc80000010000 */
[----:B------:R-:W-:Y:S01]  /*f940*/  FADD.FTZ R121, R121, R114 ;  /* 0x0000007279797221 */ /* 0x000fe20000010000 */
[----:B-1----:R-:W-:Y:S02]  /*f950*/  HMMA.16816.F32.BF16 R96, R4, R12, R96 ;  /* 0x0000000c0460723c */ /* 0x002fe40000041860 */
[----:B------:R-:W-:Y:S01]  /*f960*/  MUFU.EX2 R120, R120 ;  /* 0x0000007800787308 */ /* 0x000fe20000000800 */
[----:B------:R-:W-:-:S05]  /*f970*/  FADD.FTZ R112, R112, R121 ;  /* 0x0000007970707221 */ /* 0x000fca0000010000 */
[C---:B------:R-:W-:Y:S01]  /*f980*/  HMMA.16816.F32.BF16 R92, R4.reuse, R14, R92 ;  /* 0x0000000e045c723c */ /* 0x040fe2000004185c */
[----:B------:R-:W1:Y:S01]  /*f990*/  LDSM.16.MT88.4 R12, [R149+0x7800] ;  /* 0x00780000950c783b */ /* 0x000e620000004200 */
[----:B------:R-:W4:Y:S08]  /*f9a0*/  MUFU.EX2 R111, R111 ;  /* 0x0000006f006f7308 */ /* 0x000f300000000800 */
[----:B------:R-:W-:Y:S01]  /*f9b0*/  MUFU.EX2 R117, R117 ;  /* 0x0000007500757308 */ /* 0x000fe20000000800 */
[C---:B---3--:R-:W-:Y:S07]  /*f9c0*/  HMMA.16816.F32.BF16 R68, R4.reuse, R8, R68 ;  /* 0x000000080444723c */ /* 0x048fee0000041844 */
[----:B------:R-:W3:Y:S01]  /*f9d0*/  MUFU.EX2 R64, R64 ;  /* 0x0000004000407308 */ /* 0x000ee20000000800 */
[C---:B------:R-:W-:Y:S01]  /*f9e0*/  HMMA.16816.F32.BF16 R72, R4.reuse, R10, R72 ;  /* 0x0000000a0448723c */ /* 0x040fe20000041848 */
[----:B------:R-:W2:Y:S06]  /*f9f0*/  LDSM.16.MT88.4 R8, [R148+0x7800] ;  /* 0x007800009408783b */ /* 0x000eac0000004200 */
[----:B------:R-:W-:Y:S08]  /*fa00*/  MUFU.EX2 R66, R66 ;  /* 0x0000004200427308 */ /* 0x000ff00000000800 */
[----:B------:R-:W-:Y:S01]  /*fa10*/  MUFU.EX2 R119, R119 ;  /* 0x0000007700777308 */ /* 0x000fe20000000800 */
[C---:B-1----:R-:W-:Y:S07]  /*fa20*/  HMMA.16816.F32.BF16 R76, R4.reuse, R12, R76 ;  /* 0x0000000c044c723c */ /* 0x042fee000004184c */
[----:B------:R-:W-:Y:S01]  /*fa30*/  MUFU.EX2 R116, R116 ;  /* 0x0000007400747308 */ /* 0x000fe20000000800 */
[C---:B------:R-:W-:Y:S01]  /*fa40*/  HMMA.16816.F32.BF16 R88, R4.reuse, R14, R88 ;  /* 0x0000000e0458723c */ /* 0x040fe20000041858 */
[----:B------:R-:W1:Y:S06]  /*fa50*/  LDSM.16.MT88.4 R12, [R150+0x8000] ;  /* 0x00800000960c783b */ /* 0x000e6c0000004200 */
[----:B------:R-:W1:Y:S08]  /*fa60*/  MUFU.EX2 R103, R103 ;  /* 0x0000006700677308 */ /* 0x000e700000000800 */
[----:B------:R-:W-:Y:S01]  /*fa70*/  MUFU.EX2 R104, R104 ;  /* 0x0000006800687308 */ /* 0x000fe20000000800 */
[C---:B--2---:R-:W-:Y:S07]  /*fa80*/  HMMA.16816.F32.BF16 R84, R4.reuse, R8, R84 ;  /* 0x000000080454723c */ /* 0x044fee0000041854 */
[----:B------:R-:W2:Y:S01]  /*fa90*/  MUFU.EX2 R67, R67 ;  /* 0x0000004300437308 */ /* 0x000ea20000000800 */
[----:B------:R-:W-:Y:S01]  /*faa0*/  HMMA.16816.F32.BF16 R80, R4, R10, R80 ;  /* 0x0000000a0450723c */ /* 0x000fe20000041850 */
[----:B------:R-:W2:Y:S06]  /*fab0*/  LDSM.16.MT88.4 R8, [R149+0x8000] ;  /* 0x008000009508783b */ /* 0x000eac0000004200 */
[----:B------:R-:W-:Y:S01]  /*fac0*/  MUFU.EX2 R105, R105 ;  /* 0x0000006900697308 */ /* 0x000fe20000000800 */
[----:B-----5:R-:W-:-:S02]  /*fad0*/  F2FP.BF16.PACK_AB R4, R106, R131 ;  /* 0x000000836a04723e */ /* 0x020fc400000010ff */
[----:B------:R-:W-:Y:S01]  /*fae0*/  F2FP.BF16.PACK_AB R5, R118, R107 ;  /* 0x0000006b7605723e */ /* 0x000fe200000010ff */
[----:B------:R-:W-:Y:S01]  /*faf0*/  FADD.FTZ R107, R107, R112 ;  /* 0x000000706b6b7221 */ /* 0x000fe20000010000 */
[----:B------:R-:W-:Y:S02]  /*fb00*/  F2FP.BF16.PACK_AB R6, R102, R123 ;  /* 0x0000007b6606723e */ /* 0x000fe400000010ff */
[----:B----4-:R-:W-:Y:S01]  /*fb10*/  F2FP.BF16.PACK_AB R7, R111, R120 ;  /* 0x000000786f07723e */ /* 0x010fe200000010ff */
[----:B------:R-:W-:Y:S01]  /*fb20*/  MUFU.EX2 R54, R54 ;  /* 0x0000003600367308 */ /* 0x000fe20000000800 */
[----:B------:R-:W-:-:S04]  /*fb30*/  FADD.FTZ R107, R118, R107 ;  /* 0x0000006b766b7221 */ /* 0x000fc80000010000 */
[----:B------:R-:W-:Y:S01]  /*fb40*/  FADD.FTZ R120, R120, R107 ;  /* 0x0000006b78787221 */ /* 0x000fe20000010000 */
[----:B-1----:R-:W-:Y:S02]  /*fb50*/  HMMA.16816.F32.BF16 R68, R4, R12, R68 ;  /* 0x0000000c0444723c */ /* 0x002fe40000041844 */
[----:B------:R-:W-:Y:S01]  /*fb60*/  MUFU.EX2 R56, R56 ;  /* 0x0000003800387308 */ /* 0x000fe20000000800 */
[----:B------:R-:W-:-:S05]  /*fb70*/  FADD.FTZ R111, R111, R120 ;  /* 0x000000786f6f7221 */ /* 0x000fca0000010000 */
[C---:B------:R-:W-:Y:S01]  /*fb80*/  HMMA.16816.F32.BF16 R72, R4.reuse, R14, R72 ;  /* 0x0000000e0448723c */ /* 0x040fe20000041848 */
[----:B------:R-:W1:Y:S01]  /*fb90*/  LDSM.16.MT88.4 R12, [R148+0x8000] ;  /* 0x00800000940c783b */ /* 0x000e620000004200 */
[----:B------:R-:W4:Y:S06]  /*fba0*/  MUFU.EX2 R109, R109 ;  /* 0x0000006d006d7308 */ /* 0x000f2c0000000800 */
[C---:B------:R-:W-:Y:S02]  /*fbb0*/  HMMA.16816.F32.BF16 R96, R4.reuse, R16, R96 ;  /* 0x000000100460723c */ /* 0x040fe40000041860 */
[----:B------:R-:W-:Y:S06]  /*fbc0*/  MUFU.EX2 R52, R52 ;  /* 0x0000003400347308 */ /* 0x000fec0000000800 */
[C---:B--2---:R-:W-:Y:S02]  /*fbd0*/  HMMA.16816.F32.BF16 R76, R4.reuse, R8, R76 ;  /* 0x00000008044c723c */ /* 0x044fe4000004184c */
[----:B------:R-:W2:Y:S06]  /*fbe0*/  MUFU.EX2 R35, R35 ;  /* 0x0000002300237308 */ /* 0x000eac0000000800 */
[C---:B------:R-:W-:Y:S01]  /*fbf0*/  HMMA.16816.F32.BF16 R88, R4.reuse, R10, R88 ;  /* 0x0000000a0458723c */ /* 0x040fe20000041858 */
[----:B------:R-:W5:Y:S01]  /*fc00*/  LDSM.16.MT88.4 R8, [R152+0x8800] ;  /* 0x008800009808783b */ /* 0x000f620000004200 */
        /* <DEDUP_REMOVED lines=9> */
[----:B---3--:R-:W-:-:S02]  /*fca0*/  F2FP.BF16.PACK_AB R4, R64, R117 ;  /* 0x000000754004723e */ /* 0x008fc400000010ff */
[----:B------:R-:W-:Y:S01]  /*fcb0*/  F2FP.BF16.PACK_AB R5, R103, R116 ;  /* 0x000000746705723e */ /* 0x000fe200000010ff */
[----:B------:R-:W-:Y:S01]  /*fcc0*/  MUFU.EX2 R178, R178 ;  /* 0x000000b200b27308 */ /* 0x000fe20000000800 */
[----:B------:R-:W-:Y:S01]  /*fcd0*/  F2FP.BF16.PACK_AB R6, R119, R66 ;  /* 0x000000427706723e */ /* 0x000fe200000010ff */
[----:B------:R-:W-:Y:S01]  /*fce0*/  FADD.FTZ R116, R116, R111 ;  /* 0x0000006f74747221 */ /* 0x000fe20000010000 */
[----:B------:R-:W-:-:S03]  /*fcf0*/  F2FP.BF16.PACK_AB R7, R67, R104 ;  /* 0x000000684307723e */ /* 0x000fc600000010ff */
[----:B------:R-:W-:-:S04]  /*fd00*/  FADD.FTZ R103, R103, R116 ;  /* 0x0000007467677221 */ /* 0x000fc80000010000 */
[----:B-----5:R-:W-:Y:S01]  /*fd10*/  HMMA.16816.F32.BF16 R96, R4, R8, R96 ;  /* 0x000000080460723c */ /* 0x020fe20000041860 */
[----:B------:R-:W-:-:S04]  /*fd20*/  FADD.FTZ R104, R104, R103 ;  /* 0x0000006768687221 */ /* 0x000fc80000010000 */
        /* <DEDUP_REMOVED lines=8> */
[----:B------:R-:W-:Y:S07]  /*fdb0*/  LDSM.16.MT88.4 R16, [R149+0x9000] ;  /* 0x009000009510783b */ /* 0x000fee0000004200 */
[C---:B---3--:R-:W-:Y:S08]  /*fdc0*/  HMMA.16816.F32.BF16 R84, R4.reuse, R8, R84 ;  /* 0x000000080454723c */ /* 0x048ff00000041854 */
[----:B------:R-:W-:Y:S01]  /*fdd0*/  HMMA.16816.F32.BF16 R80, R4, R10, R80 ;  /* 0x0000000a0450723c */ /* 0x000fe20000041850 */
[----:B------:R-:W2:Y:S06]  /*fde0*/  LDSM.16.MT88.4 R8, [R150+0x9000] ;  /* 0x009000009608783b */ /* 0x000eac0000004200 */
[----:B------:R-:W-:Y:S01]  /*fdf0*/  FFMA.FTZ R5, R41, c[0x0][0x23c], -R22 ;  /* 0x00008f0029057a23 */ /* 0x000fe20000010816 */
[----:B----4-:R-:W-:Y:S01]  /*fe00*/  F2FP.BF16.PACK_AB R6, R109, R56 ;  /* 0x000000386d06723e */ /* 0x010fe200000010ff */
[----:B------:R-:W-:-:S02]  /*fe10*/  FADD.FTZ R4, R57, R46 ;  /* 0x0000002e39047221 */ /* 0x000fc40000010000 */
[----:B------:R3:W4:Y:S02]  /*fe20*/  MUFU.EX2 R46, R5 ;  /* 0x00000005002e7308 */ /* 0x0007240000000800 */
[----:B------:R-:W-:Y:S01]  /*fe30*/  FADD.FTZ R41, R49, R4 ;  /* 0x0000000431297221 */ /* 0x000fe20000010000 */
[----:B------:R-:W-:Y:S01]  /*fe40*/  F2FP.BF16.PACK_AB R4, R54, R105 ;  /* 0x000000693604723e */ /* 0x000fe200000010ff */
[----:B------:R-:W-:Y:S02]  /*fe50*/  FFMA.FTZ R49, R34, c[0x0][0x23c], -R51 ;  /* 0x00008f0022317a23 */ /* 0x000fe40000010833 */
[----:B------:R-:W-:Y:S02]  /*fe60*/  FADD.FTZ R41, R42, R41 ;  /* 0x000000292a297221 */ /* 0x000fe40000010000 */
[----:B------:R-:W-:Y:S01]  /*fe70*/  FFMA.FTZ R34, R39, c[0x0][0x23c], -R51 ;  /* 0x00008f0027227a23 */ /* 0x000fe20000010833 */
[----:B------:R-:W-:Y:S01]  /*fe80*/  MUFU.EX2 R32, R49 ;  /* 0x0000003100207308 */ /* 0x000fe20000000800 */
[----:B------:R-:W-:-:S04]  /*fe90*/  FADD.FTZ R38, R30, R41 ;  /* 0x000000291e267221 */ /* 0x000fc80000010000 */
[----:B------:R-:W-:Y:S01]  /*fea0*/  FADD.FTZ R38, R25, R38 ;  /* 0x0000002619267221 */ /* 0x000fe20000010000 */
[----:B---3--:R-:W-:Y:S02]  /*feb0*/  F2FP.BF16.PACK_AB R5, R35, R52 ;  /* 0x000000342305723e */ /* 0x008fe400000010ff */
[----:B------:R-:W3:Y:S01]  /*fec0*/  MUFU.EX2 R39, R48 ;  /* 0x0000003000277308 */ /* 0x000ee20000000800 */
[----:B----4-:R-:W-:Y:S01]  /*fed0*/  F2FP.BF16.PACK_AB R7, R46, R43 ;  /* 0x0000002b2e07723e */ /* 0x010fe200000010ff */
[----:B------:R-:W-:Y:S02]  /*fee0*/  FADD.FTZ R29, R29, R38 ;  /* 0x000000261d1d7221 */ /* 0x000fe40000010000 */
[----:B------:R-:W-:Y:S02]  /*fef0*/  FADD.FTZ R52, R52, R67 ;  /* 0x0000004334347221 */ /* 0x000fe40000010000 */
[----:B------:R-:W-:Y:S02]  /*ff00*/  FADD.FTZ R29, R24, R29 ;  /* 0x0000001d181d7221 */ /* 0x000fe40000010000 */
[----:B-1----:R-:W-:Y:S01]  /*ff10*/  HMMA.16816.F32.BF16 R96, R4, R12, R96 ;  /* 0x0000000c0460723c */ /* 0x002fe20000041860 */
[----:B------:R-:W-:Y:S01]  /*ff20*/  MUFU.EX2 R34, R34 ;  /* 0x0000002200227308 */ /* 0x000fe20000000800 */
[----:B------:R-:W-:-:S02]  /*ff30*/  FADD.FTZ R58, R58, R29 ;  /* 0x0000001d3a3a7221 */ /* 0x000fc40000010000 */
[----:B------:R-:W-:Y:S02]  /*ff40*/  FADD.FTZ R52, R35, R52 ;  /* 0x0000003423347221 */ /* 0x000fe40000010000 */
[----:B------:R-:W-:Y:S02]  /*ff50*/  FADD.FTZ R37, R37, R58 ;  /* 0x0000003a25257221 */ /* 0x000fe40000010000 */
[----:B------:R-:W-:Y:S01]  /*ff60*/  HMMA.16816.F32.BF16 R92, R4, R14, R92 ;  /* 0x0000000e045c723c */ /* 0x000fe2000004185c */
[----:B------:R-:W1:Y:S01]  /*ff70*/  LDSM.16.MT88.4 R12, [R148+0x9000] ;  /* 0x00900000940c783b */ /* 0x000e620000004200 */
[----:B------:R-:W-:Y:S01]  /*ff80*/  FADD.FTZ R50, R50, R37 ;  /* 0x0000002532327221 */ /* 0x000fe20000010000 */
[----:B------:R-:W4:Y:S01]  /*ff90*/  MUFU.EX2 R30, R27 ;  /* 0x0000001b001e7308 */ /* 0x000f220000000800 */
[----:B------:R-:W-:Y:S02]  /*ffa0*/  FADD.FTZ R43, R43, R52 ;  /* 0x000000342b2b7221 */ /* 0x000fe40000010000 */
[----:B------:R-:W-:-:S02]  /*ffb0*/  FADD.FTZ R50, R63, R50 ;  /* 0x000000323f327221 */ /* 0x000fc40000010000 */
[----:B--2---:R-:W-:Y:S01]  /*ffc0*/  HMMA.16816.F32.BF16 R68, R4, R8, R68 ;  /* 0x000000080444723c */ /* 0x004fe20000041844 */
[----:B------:R-:W-:Y:S02]  /*ffd0*/  FADD.FTZ R46, R46, R43 ;  /* 0x0000002b2e2e7221 */ /* 0x000fe40000010000 */
[----:B------:R-:W-:-:S04]  /*ffe0*/  FADD.FTZ R115, R115, R50 ;  /* 0x0000003273737221 */ /* 0x000fc80000010000 */
        /* <DEDUP_REMOVED lines=12> */
[----:B-1----:R-:W-:Y:S03]  /*100b0*/  HMMA.16816.F32.BF16 R84, R4, R12, R84 ;  /* 0x0000000c0454723c */ /* 0x002fe60000041854 */
[----:B------:R-:W-:-:S04]  /*100c0*/  FADD.FTZ R117, R117, R102 ;  /* 0x0000006675757221 */ /* 0x000fc80000010000 */
[----:B------:R-:W-:Y:S01]  /*100d0*/  FADD.FTZ R117, R64, R117 ;  /* 0x0000007540757221 */ /* 0x000fe20000010000 */
[----:B------:R-:W-:Y:S01]  /*100e0*/  HMMA.16816.F32.BF16 R80, R4, R14, R80 ;  /* 0x0000000e0450723c */ /* 0x000fe20000041850 */
[----:B------:R-:W1:Y:S02]  /*100f0*/  LDSM.16.MT88.4 R12, [R149+0x9800] ;  /* 0x00980000950c783b */ /* 0x000e640000004200 */
[----:B------:R-:W-:-:S04]  /*10100*/  FADD.FTZ R66, R66, R117 ;  /* 0x0000007542427221 */ /* 0x000fc80000010000 */
[----:B------:R-:W-:Y:S01]  /*10110*/  FADD.FTZ R66, R119, R66 ;  /* 0x0000004277427221 */ /* 0x000fe20000010000 */
[----:B---3--:R-:W-:Y:S02]  /*10120*/  F2FP.BF16.PACK_AB R4, R39, R32 ;  /* 0x000000202704723e */ /* 0x008fe400000010ff */
[----:B----4-:R-:W-:Y:S01]  /*10130*/  F2FP.BF16.PACK_AB R5, R30, R31 ;  /* 0x0000001f1e05723e */ /* 0x010fe200000010ff */
        /* <DEDUP_REMOVED lines=16> */
[----:B-----5:R-:W-:Y:S03]  /*10240*/  HMMA.16816.F32.BF16 R68, R4, R16, R68 ;  /* 0x000000100444723c */ /* 0x020fe60000041844 */
[----:B------:R-:W-:-:S05]  /*10250*/  FADD.FTZ R177, R177, R34 ;  /* 0x00000022b1b17221 */ /* 0x000fca0000010000 */
        /* <DEDUP_REMOVED lines=70> */
.L_x_6903:
[----:B------:R-:W-:-:S05]  /*106c0*/  IMAD.MOV.U32 R5, RZ, RZ, c[0x0][0x1a0] ;  /* 0x00006800ff057624 */ /* 0x000fca00078e00ff */
[----:B------:R-:W-:-:S04]  /*106d0*/  LEA R5, -R5, RZ, 0x7 ;  /* 0x000000ff05057211 */ /* 0x000fc800078e39ff */
[----:B------:R-:W-:Y:S02]  /*106e0*/  SHF.R.S32.HI R4, RZ, 0x1f, R5 ;  /* 0x0000001fff047819 */ /* 0x000fe40000011405 */
.L_x_6904:
        /* <DEDUP_REMOVED lines=8> */
[----:B------:R-:W-:Y:S02]  /*10770*/  @!P0 IMAD.MOV.U32 R7, RZ, RZ, R127 ;  /* 0x000000ffff078224 */ /* 0x000fe400078e007f */
[----:B------:R-:W-:Y:S02]  /*10780*/  @!P0 IMAD.MOV.U32 R29, RZ, RZ, c[0x0][0x1a0] ;  /* 0x00006800ff1d8624 */ /* 0x000fe400078e00ff */
[----:B------:R-:W-:-:S02]  /*10790*/  @!P0 IMAD.MOV.U32 R126, RZ, RZ, R124 ;  /* 0x000000ffff7e8224 */ /* 0x000fc400078e007c */
        /* <DEDUP_REMOVED lines=16> */
[----:B------:R-:W-:Y:S01]  /*108a0*/  @!P0 IMAD R27, R27, 0x30, RZ ;  /* 0x000000301b1b8824 */ /* 0x000fe200078e02ff */
[----:B------:R-:W-:Y:S01]  /*108b0*/  @!P0 LEA R24, P2, R10, c[0x0][0x170], 0x1 ;  /* 0x00005c000a188a11 */ /* 0x000fe200078408ff */
[----:B------:R-:W-:Y:S01]  /*108c0*/  @!P0 IMAD.WIDE.U32 R22, R22, 0x70, R124 ;  /* 0x0000007016168825 */ /* 0x000fe200078e007c */
[C---:B------:R-:W-:Y:S02]  /*108d0*/  @!P0 IADD3 R17, P1, R5.reuse, R28, RZ ;  /* 0x0000001c05118210 */ /* 0x040fe40007f3e0ff */
[----:B------:R-:W-:Y:S01]  /*108e0*/  @!P0 LEA.HI.X R25, R10, c[0x0][0x174], R127, 0x1, P2 ;  /* 0x00005d000a198a11 */ /* 0x000fe200010f0c7f */
[----:B------:R-:W-:Y:S01]  /*108f0*/  @!P0 IMAD.MOV.U32 R15, RZ, RZ, c[0x0][0x1a4] ;  /* 0x00006900ff0f8624 */ /* 0x000fe200078e00ff */
[C---:B------:R-:W-:Y:S01]  /*10900*/  @!P0 IADD3.X R10, R4.reuse, R29, R27, P1, !PT ;  /* 0x0000001d040a8210 */ /* 0x040fe20000ffe41b */
[----:B------:R-:W-:Y:S01]  /*10910*/  @!P0 IMAD.MOV.U32 R13, RZ, RZ, c[0x0][0x1a4] ;  /* 0x00006900ff0d8624 */ /* 0x000fe200078e00ff */
[----:B------:R-:W-:Y:S01]  /*10920*/  @!P0 IADD3 R8, P4, R5, R8, RZ ;  /* 0x0000000805088210 */ /* 0x000fe20007f9e0ff */
[----:B------:R-:W-:Y:S01]  /*10930*/  @!P0 IMAD R15, R15, 0x50, RZ ;  /* 0x000000500f0f8824 */ /* 0x000fe200078e02ff */
[----:B------:R-:W-:Y:S01]  /*10940*/  @!P0 IADD3 R12, P3, R5, R20, RZ ;  /* 0x00000014050c8210 */ /* 0x000fe20007f7e0ff */
[----:B------:R-:W-:Y:S01]  /*10950*/  @!P0 IMAD R11, R11, 0x60, RZ ;  /* 0x000000600b0b8824 */ /* 0x000fe200078e02ff */
[----:B------:R-:W-:Y:S01]  /*10960*/  @!P0 IADD3 R14, P2, R5, R18, RZ ;  /* 0x00000012050e8210 */ /* 0x000fe20007f5e0ff */
[----:B------:R-:W-:Y:S01]  /*10970*/  @!P0 IMAD R13, R13, 0x70, RZ ;  /* 0x000000700d0d8824 */ /* 0x000fe200078e02ff */
[----:B------:R-:W-:Y:S01]  /*10980*/  @!P0 IADD3 R16, P1, R5, R22, RZ ;  /* 0x0000001605108210 */ /* 0x000fe20007f3e0ff */
[C---:B------:R-:W-:Y:S01]  /*10990*/  @!P0 IMAD.X R7, R4.reuse, 0x1, R7, P5 ;  /* 0x0000000104078824 */ /* 0x040fe200028e0607 */
[C---:B------:R-:W-:Y:S01]  /*109a0*/  @!P0 IADD3.X R15, R4.reuse, R21, R15, P3, !PT ;  /* 0x00000015040f8210 */ /* 0x040fe20001ffe40f */
[C---:B------:R-:W-:Y:S01]  /*109b0*/  @!P0 IMAD.X R9, R4.reuse, 0x1, R9, P4 ;  /* 0x0000000104098824 */ /* 0x040fe200020e0609 */
[C---:B------:R-:W-:Y:S01]  /*109c0*/  @!P0 IADD3.X R11, R4.reuse, R11, R19, P2, !PT ;  /* 0x0000000b040b8210 */ /* 0x040fe200017fe413 */
[----:B------:R-:W-:Y:S01]  /*109d0*/  @!P0 IMAD.MOV.U32 R181, RZ, RZ, R179 ;  /* 0x000000ffffb58224 */ /* 0x000fe200078e00b3 */
[----:B------:R-:W-:-:S02]  /*109e0*/  @!P0 IADD3.X R13, R4, R23, R13, P1, !PT ;  /* 0x00000017040d8210 */ /* 0x000fc40000ffe40d */
[C---:B------:R-:W-:Y:S02]  /*109f0*/  @!P0 LEA R4, P2, R6.reuse, c[0x0][0x170], 0x1 ;  /* 0x00005c0006048a11 */ /* 0x040fe400078408ff */
[C---:B------:R-:W-:Y:S01]  /*10a00*/  @!P0 LEA R18, P1, R17.reuse, c[0x0][0x170], 0x1 ;  /* 0x00005c0011128a11 */ /* 0x040fe200078208ff */
        /* <DEDUP_REMOVED lines=24> */
[----:B------:R-:W-:Y:S01]  /*10b90*/  @P0 STS.128 [R173+0x7800], RZ ;  /* 0x007800ffad000388 */ /* 0x000fe20000000c00 */
[----:B------:R-:W-:-:S03]  /*10ba0*/  ISETP.GE.AND P1, PT, R47, 0x3, PT ;  /* 0x000000032f00780c */ /* 0x000fc60003f26270 */
        /* <DEDUP_REMOVED lines=25> */
[----:B---3--:R-:W-:Y:S04]  /*10d40*/  LDSM.16.M88.4 R4, [R158] ;  /* 0x000000009e04783b */ /* 0x008fe80000000200 */
[----:B------:R-:W3:Y:S04]  /*10d50*/  LDSM.16.M88.4 R56, [R157+0x2800] ;  /* 0x002800009d38783b */ /* 0x000ee80000000200 */
[----:B------:R-:W1:Y:S04]  /*10d60*/  LDSM.16.M88.4 R48, [R157+0x3000] ;  /* 0x003000009d30783b */ /* 0x000e680000000200 */
[----:B------:R-:W1:Y:S04]  /*10d70*/  LDSM.16.M88.4 R36, [R157+0x3800] ;  /* 0x003800009d24783b */ /* 0x000e680000000200 */
[----:B------:R-:W2:Y:S04]  /*10d80*/  LDSM.16.M88.4 R64, [R157+0x2000] ;  /* 0x002000009d40783b */ /* 0x000ea80000000200 */
[----:B------:R-:W2:Y:S04]  /*10d90*/  LDSM.16.M88.4 R28, [R157+0x4000] ;  /* 0x004000009d1c783b */ /* 0x000ea80000000200 */
[----:B-----5:R-:W5:Y:S04]  /*10da0*/  LDSM.16.M88.4 R20, [R157+0x4800] ;  /* 0x004800009d14783b */ /* 0x020f680000000200 */
[----:B------:R-:W4:Y:S04]  /*10db0*/  LDSM.16.M88.4 R12, [R157+0x5000] ;  /* 0x005000009d0c783b */ /* 0x000f280000000200 */
[----:B------:R-:W2:Y:S04]  /*10dc0*/  LDSM.16.M88.4 R124, [R157+0x5800] ;  /* 0x005800009d7c783b */ /* 0x000ea80000000200 */
[----:B------:R-:W-:Y:S04]  /*10dd0*/  LDSM.16.M88.4 R108, [R156] ;  /* 0x000000009c6c783b */ /* 0x000fe80000000200 */
[----:B------:R-:W2:Y:S04]  /*10de0*/  LDSM.16.M88.4 R120, [R151+0x2800] ;  /* 0x002800009778783b */ /* 0x000ea80000000200 */
[----:B------:R-:W2:Y:S01]  /*10df0*/  LDSM.16.M88.4 R116, [R151+0x3000] ;  /* 0x003000009774783b */ /* 0x000ea20000000200 */
[C---:B---3--:R-:W-:Y:S03]  /*10e00*/  HMMA.16816.F32.BF16 R60, R4.reuse, R56, RZ ;  /* 0x00000038043c723c */ /* 0x048fe600000418ff */
[----:B------:R-:W3:Y:S04]  /*10e10*/  LDSM.16.M88.4 R112, [R151+0x3800] ;  /* 0x003800009770783b */ /* 0x000ee80000000200 */
[----:B------:R-:W2:Y:S01]  /*10e20*/  LDSM.16.M88.4 R128, [R151+0x2000] ;  /* 0x002000009780783b */ /* 0x000ea20000000200 */
[C---:B-1----:R-:W-:Y:S03]  /*10e30*/  HMMA.16816.F32.BF16 R52, R4.reuse, R48, RZ ;  /* 0x000000300434723c */ /* 0x042fe600000418ff */
[----:B------:R-:W0:Y:S05]  /*10e40*/  LDGDEPBAR ;  /* 0x00000000000079af */ /* 0x000e2a0000000000 */
[C---:B------:R-:W-:Y:S08]  /*10e50*/  HMMA.16816.F32.BF16 R40, R4.reuse, R36, RZ ;  /* 0x000000240428723c */ /* 0x040ff000000418ff */
[C---:B------:R-:W-:Y:S08]  /*10e60*/  HMMA.16816.F32.BF16 R56, R4.reuse, R58, RZ ;  /* 0x0000003a0438723c */ /* 0x040ff000000418ff */
[C---:B------:R-:W-:Y:S08]  /*10e70*/  HMMA.16816.F32.BF16 R48, R4.reuse, R50, RZ ;  /* 0x000000320430723c */ /* 0x040ff000000418ff */
[C---:B------:R-:W-:Y:S08]  /*10e80*/  HMMA.16816.F32.BF16 R36, R4.reuse, R38, RZ ;  /* 0x000000260424723c */ /* 0x040ff000000418ff */
[C---:B--2---:R-:W-:Y:S08]  /*10e90*/  HMMA.16816.F32.BF16 R104, R4.reuse, R64, RZ ;  /* 0x000000400468723c */ /* 0x044ff000000418ff */
        /* <DEDUP_REMOVED lines=27> */
[C---:B----4-:R-:W-:Y:S08]  /*11050*/  HMMA.16816.F32.BF16 R16, R108.reuse, R116, R16 ;  /* 0x000000746c10723c */ /* 0x050ff00000041810 */
        /* <DEDUP_REMOVED lines=9> */
[C---:B------:R-:W-:Y:S08]  /*110f0*/  HMMA.16816.F32.BF16 R52, R108.reuse, R116, R52 ;  /* 0x000000746c34723c */ /* 0x040ff00000041834 */
[C---:B------:R-:W-:Y:S01]  /*11100*/  HMMA.16816.F32.BF16 R48, R108.reuse, R118, R48 ;  /* 0x000000766c30723c */ /* 0x040fe20000041830 */
[----:B------:R-:W3:Y:S07]  /*11110*/  LDSM.16.M88.4 R116, [R142] ;  /* 0x000000008e74783b */ /* 0x000eee0000000200 */
[C---:B------:R-:W-:Y:S08]  /*11120*/  HMMA.16816.F32.BF16 R60, R108.reuse, R120, R60 ;  /* 0x000000786c3c723c */ /* 0x040ff0000004183c */
        /* <DEDUP_REMOVED lines=10> */
[----:B------:R-:W1:Y:S07]  /*111d0*/  LDSM.16.M88.4 R116, [R140+0x800] ;  /* 0x000800008c74783b */ /* 0x000e6e0000000200 */
[C---:B----4-:R-:W-:Y:S08]  /*111e0*/  HMMA.16816.F32.BF16 R24, R108.reuse, R120, R24 ;  /* 0x000000786c18723c */ /* 0x050ff00000041818 */
[C---:B------:R-:W-:Y:S01]  /*111f0*/  HMMA.16816.F32.BF16 R20, R108.reuse, R122, R20 ;  /* 0x0000007a6c14723c */ /* 0x040fe20000041814 */
[----:B------:R-:W3:Y:S07]  /*11200*/  LDSM.16.M88.4 R120, [R140] ;  /* 0x000000008c78783b */ /* 0x000eee0000000200 */
[C---:B--2---:R-:W-:Y:S08]  /*11210*/  HMMA.16816.F32.BF16 R8, R108.reuse, R112, R8 ;  /* 0x000000706c08723c */ /* 0x044ff00000041808 */
[----:B------:R-:W-:Y:S01]  /*11220*/  HMMA.16816.F32.BF16 R4, R108, R114, R4 ;  /* 0x000000726c04723c */ /* 0x000fe20000041804 */
[----:B------:R-:W2:Y:S04]  /*11230*/  LDSM.16.M88.4 R108, [R140+0x1800] ;  /* 0x001800008c6c783b */ /* 0x000ea80000000200 */
[----:B------:R-:W4:Y:S03]  /*11240*/  LDSM.16.M88.4 R112, [R140+0x1000] ;  /* 0x001000008c70783b */ /* 0x000f260000000200 */
[C---:B-1----:R-:W-:Y:S08]  /*11250*/  HMMA.16816.F32.BF16 R60, R124.reuse, R116, R60 ;  /* 0x000000747c3c723c */ /* 0x042ff0000004183c */
[C---:B------:R-:W-:Y:S01]  /*11260*/  HMMA.16816.F32.BF16 R56, R124.reuse, R118, R56 ;  /* 0x000000767c38723c */ /* 0x040fe20000041838 */
[----:B------:R-:W1:Y:S07]  /*11270*/  LDSM.16.M88.4 R116, [R140+0x2800] ;  /* 0x002800008c74783b */ /* 0x000e6e0000000200 */
[C---:B---3--:R-:W-:Y:S08]  /*11280*/  HMMA.16816.F32.BF16 R64, R124.reuse, R122, R64 ;  /* 0x0000007a7c40723c */ /* 0x048ff00000041840 */
[C---:B------:R-:W-:Y:S01]  /*11290*/  HMMA.16816.F32.BF16 R104, R124.reuse, R120, R104 ;  /* 0x000000787c68723c */ /* 0x040fe20000041868 */
[----:B------:R-:W3:Y:S07]  /*112a0*/  LDSM.16.M88.4 R120, [R140+0x2000] ;  /* 0x002000008c78783b */ /* 0x000eee0000000200 */
[C---:B--2---:R-:W-:Y:S08]  /*112b0*/  HMMA.16816.F32.BF16 R40, R124.reuse, R108, R40 ;  /* 0x0000006c7c28723c */ /* 0x044ff00000041828 */
[C---:B------:R-:W-:Y:S01]  /*112c0*/  HMMA.16816.F32.BF16 R36, R124.reuse, R110, R36 ;  /* 0x0000006e7c24723c */ /* 0x040fe20000041824 */
[----:B------:R-:W2:Y:S07]  /*112d0*/  LDSM.16.M88.4 R108, [R140+0x3800] ;  /* 0x003800008c6c783b */ /* 0x000eae0000000200 */
[C---:B----4-:R-:W-:Y:S08]  /*112e0*/  HMMA.16816.F32.BF16 R52, R124.reuse, R112, R52 ;  /* 0x000000707c34723c */ /* 0x050ff00000041834 */
[----:B------:R-:W-:Y:S01]  /*112f0*/  HMMA.16816.F32.BF16 R48, R124, R114, R48 ;  /* 0x000000727c30723c */ /* 0x000fe20000041830 */
[----:B------:R-:W4:Y:S01]  /*11300*/  LDSM.16.M88.4 R112, [R140+0x3000] ;  /* 0x003000008c70783b */ /* 0x000f220000000200 */
[----:B------:R-:W-:-:S06]  /*11310*/  DEPBAR.LE SB0, 0x0 ;  /* 0x000080000000791a */ /* 0x000fcc0000000000 */
[C---:B-1----:R-:W-:Y:S07]  /*11320*/  HMMA.16816.F32.BF16 R24, R124.reuse, R116, R24 ;  /* 0x000000747c18723c */ /* 0x042fee0000041818 */
[----:B------:R-:W-:Y:S01]  /*11330*/  IMAD.SHL.U32 R116, R172, 0x80, RZ ;  /* 0x00000080ac747824 */ /* 0x000fe200078e00ff */
[----:B---3--:R-:W-:Y:S04]  /*11340*/  HMMA.16816.F32.BF16 R32, R124, R120, R32 ;  /* 0x000000787c20723c */ /* 0x008fe80000041820 */
[----:B------:R-:W-:-:S02]  /*11350*/  LOP3.LUT R46, R116, 0x8, R171, 0xfe, !PT ;  /* 0x00000008742e7812 */ /* 0x000fc400078efeab */
[----:B------:R-:W-:Y:S02]  /*11360*/  LOP3.LUT R102, R116, R171, RZ, 0xfc, !PT ;  /* 0x000000ab74667212 */ /* 0x000fe400078efcff */
[C---:B------:R-:W-:Y:S01]  /*11370*/  ISETP.GE.AND P1, PT, R46.reuse, R45, PT ;  /* 0x0000002d2e00720c */ /* 0x040fe20003f26270 */
[----:B--2---:R-:W-:Y:S01]  /*11380*/  HMMA.16816.F32.BF16 R8, R124, R108, R8 ;  /* 0x0000006c7c08723c */ /* 0x004fe20000041808 */
[----:B------:R-:W1:Y:S01]  /*11390*/  I2F R109, R46 ;  /* 0x0000002e006d7306 */ /* 0x000e620000201400 */
[----:B------:R-:W-:-:S05]  /*113a0*/  ISETP.GE.AND P2, PT, R46, R44, PT ;  /* 0x0000002c2e00720c */ /* 0x000fca0003f46270 */
[----:B------:R-:W-:Y:S01]  /*113b0*/  IADD3 R108, R102, 0x11, RZ ;  /* 0x00000011666c7810 */ /* 0x000fe20007ffe0ff */
[C---:B------:R-:W-:Y:S07]  /*113c0*/  HMMA.16816.F32.BF16 R4, R124.reuse, R110, R4 ;  /* 0x0000006e7c04723c */ /* 0x040fee0000041804 */
[----:B------:R-:W-:Y:S01]  /*113d0*/  LOP3.LUT R110, R116, 0x18, R171, 0xfe, !PT ;  /* 0x00000018746e7812 */ /* 0x000fe200078efeab */
[----:B----4-:R-:W-:Y:S01]  /*113e0*/  HMMA.16816.F32.BF16 R16, R124, R112, R16 ;  /* 0x000000707c10723c */ /* 0x010fe20000041810 */
[----:B-1----:R-:W-:-:S02]  /*113f0*/  FFMA.FTZ R64, R0, R109, R64 ;  /* 0x0000006d00407223 */ /* 0x002fc40000010040 */
[----:B------:R-:W1:Y:S01]  /*11400*/  I2F R47, R110 ;  /* 0x0000006e002f7306 */ /* 0x000e620000201400 */
[-C--:B------:R-:W-:Y:S02]  /*11410*/  ISETP.GE.AND P6, PT, R110, R44.reuse, PT ;  /* 0x0000002c6e00720c */ /* 0x080fe40003fc6270 */
[----:B------:R-:W-:Y:S02]  /*11420*/  FSEL R188, R64, -INF , !P2 ;  /* 0xff80000040bc7808 */ /* 0x000fe40005000000 */
[C---:B------:R-:W-:Y:S01]  /*11430*/  IADD3 R113, R102.reuse, 0x9, RZ ;  /* 0x0000000966717810 */ /* 0x040fe20007ffe0ff */
[----:B------:R-:W-:Y:S01]  /*11440*/  HMMA.16816.F32.BF16 R12, R124, R114, R12 ;  /* 0x000000727c0c723c */ /* 0x000fe2000004180c */
[----:B------:R-:W-:Y:S02]  /*11450*/  IADD3 R64, R102, 0x19, RZ ;  /* 0x0000001966407810 */ /* 0x000fe40007ffe0ff */
[----:B------:R-:W2:Y:S01]  /*11460*/  I2F R112, R113 ;  /* 0x0000007100707306 */ /* 0x000ea20000201400 */
[----:B------:R-:W-:-:S02]  /*11470*/  ISETP.GE.AND P2, PT, R113, R44, PT ;  /* 0x0000002c7100720c */ /* 0x000fc40003f46270 */
[----:B------:R-:W-:Y:S01]  /*11480*/  ISETP.GE.AND P5, PT, R110, R45, PT ;  /* 0x0000002d6e00720c */ /* 0x000fe20003fa6270 */
[----:B------:R-:W-:Y:S01]  /*11490*/  FFMA.FTZ R115, R0, R109, R66 ;  /* 0x0000006d00737223 */ /* 0x000fe20000010042 */
[C-C-:B------:R-:W-:Y:S01]  /*114a0*/  LOP3.LUT R114, R116.reuse, 0x10, R171.reuse, 0xfe, !PT ;  /* 0x0000001074727812 */ /* 0x140fe200078efeab */
[C---:B------:R-:W-:Y:S01]  /*114b0*/  HMMA.16816.F32.BF16 R28, R124.reuse, R122, R28 ;  /* 0x0000007a7c1c723c */ /* 0x040fe2000004181c */
[----:B------:R-:W-:Y:S01]  /*114c0*/  LOP3.LUT R66, R116, 0x20, R171, 0xfe, !PT ;  /* 0x0000002074427812 */ /* 0x000fe200078efeab */
[----:B------:R-:W3:Y:S01]  /*114d0*/  I2F R109, R108 ;  /* 0x0000006c006d7306 */ /* 0x000ee20000201400 */
[----:B------:R-:W-:Y:S01]  /*114e0*/  FSEL R115, R115, -INF , !P1 ;  /* 0xff80000073737808 */ /* 0x000fe20004800000 */
[C---:B-1----:R-:W-:Y:S01]  /*114f0*/  FFMA.FTZ R56, R0.reuse, R47, R56 ;  /* 0x0000002f00387223 */ /* 0x042fe20000010038 */
[----:B------:R-:W-:Y:S01]  /*11500*/  ISETP.GE.AND P1, PT, R113, R45, PT ;  /* 0x0000002d7100720c */ /* 0x000fe20003f26270 */
[----:B------:R-:W-:Y:S01]  /*11510*/  FFMA.FTZ R47, R0, R47, R58 ;  /* 0x0000002f002f7223 */ /* 0x000fe2000001003a */
[----:B------:R-:W-:Y:S01]  /*11520*/  ISETP.GE.AND P4, PT, R114, R45, PT ;  /* 0x0000002d7200720c */ /* 0x000fe20003f86270 */
[----:B------:R-:W-:Y:S01]  /*11530*/  HMMA.16816.F32.BF16 R20, R124, R118, R20 ;  /* 0x000000767c14723c */ /* 0x000fe20000041814 */
[----:B------:R-:W-:Y:S01]  /*11540*/  FSEL R120, R56, -INF , !P6 ;  /* 0xff80000038787808 */ /* 0x000fe20007000000 */
[----:B------:R-:W1:Y:S01]  /*11550*/  I2F R111, R114 ;  /* 0x00000072006f7306 */ /* 0x000e620000201400 */
[-C--:B--2---:R-:W-:Y:S01]  /*11560*/  FFMA.FTZ R67, R0, R112.reuse, R67 ;  /* 0x0000007000437223 */ /* 0x084fe20000010043 */
[----:B------:R-:W-:Y:S01]  /*11570*/  IADD3 R56, R102, 0x29, RZ ;  /* 0x0000002966387810 */ /* 0x000fe20007ffe0ff */
[----:B------:R-:W-:Y:S01]  /*11580*/  FFMA.FTZ R130, R0, R112, R65 ;  /* 0x0000007000827223 */ /* 0x000fe20000010041 */
[----:B------:R-:W-:-:S02]  /*11590*/  LOP3.LUT R58, R116, 0x30, R171, 0xfe, !PT ;  /* 0x00000030743a7812 */ /* 0x000fc400078efeab */
[----:B------:R-:W-:Y:S02]  /*115a0*/  FSEL R181, R67, -INF , !P1 ;  /* 0xff80000043b57808 */ /* 0x000fe40004800000 */
[----:B------:R-:W2:Y:S01]  /*115b0*/  I2F R67, R64 ;  /* 0x0000004000437306 */ /* 0x000ea20000201400 */
[----:B---3--:R-:W-:Y:S01]  /*115c0*/  FFMA.FTZ R63, R0, R109, R63 ;  /* 0x0000006d003f7223 */ /* 0x008fe2000001003f */
[----:B------:R-:W-:Y:S01]  /*115d0*/  ISETP.GE.AND P1, PT, R108, R45, PT ;  /* 0x0000002d6c00720c */ /* 0x000fe20003f26270 */
[----:B------:R-:W-:Y:S01]  /*115e0*/  FFMA.FTZ R118, R0, R109, R61 ;  /* 0x0000006d00767223 */ /* 0x000fe2000001003d */
[----:B------:R-:W-:Y:S02]  /*115f0*/  FSEL R130, R130, -INF , !P2 ;  /* 0xff80000082827808 */ /* 0x000fe40005000000 */
[----:B------:R-:W-:Y:S01]  /*11600*/  FSEL R117, R63, -INF , !P1 ;  /* 0xff8000003f757808 */ /* 0x000fe20004800000 */
[-C--:B-1----:R-:W-:Y:S01]  /*11610*/  FFMA.FTZ R46, R0, R111.reuse, R60 ;  /* 0x0000006f002e7223 */ /* 0x082fe2000001003c */
[----:B------:R-:W1:Y:S01]  /*11620*/  I2F R65, R66 ;  /* 0x0000004200417306 */ /* 0x000e620000201400 */
[----:B------:R-:W-:Y:S01]  /*11630*/  IADD3 R60, R102, 0x21, RZ ;  /* 0x00000021663c7810 */ /* 0x000fe20007ffe0ff */
[----:B------:R-:W-:Y:S01]  /*11640*/  FFMA.FTZ R127, R0, R111, R62 ;  /* 0x0000006f007f7223 */ /* 0x000fe2000001003e */
[----:B------:R-:W-:-:S02]  /*11650*/  LOP3.LUT R62, R116, 0x28, R171, 0xfe, !PT ;  /* 0x00000028743e7812 */ /* 0x000fc400078efeab */
[----:B------:R-:W-:Y:S01]  /*11660*/  ISETP.GE.AND P1, PT, R64, R45, PT ;  /* 0x0000002d4000720c */ /* 0x000fe20003f26270 */
[CC--:B--2---:R-:W-:Y:S02]  /*11670*/  FFMA.FTZ R59, R0.reuse, R67.reuse, R59 ;  /* 0x00000043003b7223 */ /* 0x0c4fe4000001003b */
[----:B------:R-:W2:Y:S01]  /*11680*/  I2F R63, R60 ;  /* 0x0000003c003f7306 */ /* 0x000ea20000201400 */
[----:B------:R-:W-:Y:S01]  /*11690*/  FSEL R127, R127, -INF , !P4 ;  /* 0xff8000007f7f7808 */ /* 0x000fe20006000000 */
[----:B------:R-:W-:Y:S01]  /*116a0*/  FFMA.FTZ R138, R0, R67, R57 ;  /* 0x00000043008a7223 */ /* 0x000fe20000010039 */
[-C--:B------:R-:W-:Y:S02]  /*116b0*/  ISETP.GE.AND P4, PT, R66, R44.reuse, PT ;  /* 0x0000002c4200720c */ /* 0x080fe40003f86270 */
[----:B------:R-:W-:Y:S02]  /*116c0*/  FSEL R131, R59, -INF , !P1 ;  /* 0xff8000003b837808 */ /* 0x000fe40004800000 */
[----:B------:R-:W-:Y:S01]  /*116d0*/  ISETP.GE.AND P1, PT, R60, R45, PT ;  /* 0x0000002d3c00720c */ /* 0x000fe20003f26270 */
[----:B------:R-:W3:Y:S01]  /*116e0*/  I2F R61, R62 ;  /* 0x0000003e003d7306 */ /* 0x000ee20000201400 */
[-C--:B-1----:R-:W-:Y:S01]  /*116f0*/  FFMA.FTZ R52, R0, R65.reuse, R52 ;  /* 0x0000004100347223 */ /* 0x082fe20000010034 */
[----:B------:R-:W-:Y:S01]  /*11700*/  ISETP.GE.AND P6, PT, R62, R44, PT ;  /* 0x0000002c3e00720c */ /* 0x000fe20003fc6270 */
[----:B------:R-:W-:Y:S01]  /*11710*/  FFMA.FTZ R175, R0, R65, R54 ;  /* 0x0000004100af7223 */ /* 0x000fe20000010036 */
[----:B------:R-:W-:-:S02]  /*11720*/  LOP3.LUT R54, R116, 0x38, R171, 0xfe, !PT ;  /* 0x0000003874367812 */ /* 0x000fc400078efeab */
[----:B------:R-:W-:Y:S02]  /*11730*/  FSEL R134, R52, -INF , !P4 ;  /* 0xff80000034867808 */ /* 0x000fe40006000000 */
[----:B------:R-:W1:Y:S01]  /*11740*/  I2F R59, R56 ;  /* 0x00000038003b7306 */ /* 0x000e620000201400 */
[-C--:B--2---:R-:W-:Y:S01]  /*11750*/  FFMA.FTZ R55, R0, R63.reuse, R55 ;  /* 0x0000003f00377223 */ /* 0x084fe20000010037 */
[----:B------:R-:W-:Y:S01]  /*11760*/  IADD3 R52, R102, 0x31, RZ ;  /* 0x0000003166347810 */ /* 0x000fe20007ffe0ff */
[----:B------:R-:W-:Y:S01]  /*11770*/  FFMA.FTZ R136, R0, R63, R53 ;  /* 0x0000003f00887223 */ /* 0x000fe20000010035 */
[----:B------:R-:W-:Y:S02]  /*11780*/  ISETP.GE.AND P2, PT, R108, R44, PT ;  /* 0x0000002c6c00720c */ /* 0x000fe40003f46270 */
[----:B------:R-:W-:Y:S02]  /*11790*/  FSEL R191, R55, -INF , !P1 ;  /* 0xff80000037bf7808 */ /* 0x000fe40004800000 */
[----:B------:R-:W2:Y:S01]  /*117a0*/  I2F R57, R58 ;  /* 0x0000003a00397306 */ /* 0x000ea20000201400 */
[----:B---3--:R-:W-:Y:S01]  /*117b0*/  FFMA.FTZ R48, R0, R61, R48 ;  /* 0x0000003d00307223 */ /* 0x008fe20000010030 */
[----:B------:R-:W-:Y:S01]  /*117c0*/  ISETP.GE.AND P1, PT, R56, R45, PT ;  /* 0x0000002d3800720c */ /* 0x000fe20003f26270 */
[----:B------:R-:W-:Y:S01]  /*117d0*/  FFMA.FTZ R187, R0, R61, R50 ;  /* 0x0000003d00bb7223 */ /* 0x000fe20000010032 */
[----:B------:R-:W-:-:S02]  /*117e0*/  FSEL R118, R118, -INF , !P2 ;  /* 0xff80000076767808 */ /* 0x000fc40005000000 */
[----:B------:R-:W-:Y:S02]  /*117f0*/  FSEL R186, R48, -INF , !P6 ;  /* 0xff80000030ba7808 */ /* 0x000fe40007000000 */
[----:B------:R-:W3:Y:S01]  /*11800*/  I2F R55, R52 ;  /* 0x0000003400377306 */ /* 0x000ee20000201400 */
[-C--:B-1----:R-:W-:Y:S01]  /*11810*/  FFMA.FTZ R51, R0, R59.reuse, R51 ;  /* 0x0000003b00337223 */ /* 0x082fe20000010033 */
[----:B------:R-:W-:Y:S01]  /*11820*/  IADD3 R48, R102, 0x39, RZ ;  /* 0x0000003966307810 */ /* 0x000fe20007ffe0ff */
[----:B------:R-:W-:Y:S01]  /*11830*/  FFMA.FTZ R194, R0, R59, R49 ;  /* 0x0000003b00c27223 */ /* 0x000fe20000010031 */
[-C--:B------:R-:W-:Y:S02]  /*11840*/  ISETP.GE.AND P2, PT, R64, R44.reuse, PT ;  /* 0x0000002c4000720c */ /* 0x080fe40003f46270 */
[----:B------:R-:W-:Y:S02]  /*11850*/  FSEL R183, R51, -INF , !P1 ;  /* 0xff80000033b77808 */ /* 0x000fe40004800000 */
[----:B------:R-:W1:Y:S01]  /*11860*/  I2F R53, R54 ;  /* 0x0000003600357306 */ /* 0x000e620000201400 */
[----:B------:R-:W-:Y:S01]  /*11870*/  FSEL R138, R138, -INF , !P2 ;  /* 0xff8000008a8a7808 */ /* 0x000fe20005000000 */
[-C--:B--2---:R-:W-:Y:S01]  /*11880*/  FFMA.FTZ R40, R0, R57.reuse, R40 ;  /* 0x0000003900287223 */ /* 0x084fe20000010028 */
[-C--:B------:R-:W-:Y:S01]  /*11890*/  ISETP.GE.AND P2, PT, R60, R44.reuse, PT ;  /* 0x0000002c3c00720c */ /* 0x080fe20003f46270 */
[----:B------:R-:W-:Y:S01]  /*118a0*/  FFMA.FTZ R189, R0, R57, R42 ;  /* 0x0000003900bd7223 */ /* 0x000fe2000001002a */
[----:B------:R-:W-:-:S02]  /*118b0*/  ISETP.GE.AND P3, PT, R114, R44, PT ;  /* 0x0000002c7200720c */ /* 0x000fc40003f66270 */
[-C--:B------:R-:W-:Y:S01]  /*118c0*/  ISETP.GE.AND P4, PT, R58, R44.reuse, PT ;  /* 0x0000002c3a00720c */ /* 0x080fe20003f86270 */
[----:B------:R-:W2:Y:S01]  /*118d0*/  I2F R51, R48 ;  /* 0x0000003000337306 */ /* 0x000ea20000201400 */
[----:B------:R-:W-:Y:S01]  /*118e0*/  LOP3.LUT R50, R116, 0x40, R171, 0xfe, !PT ;  /* 0x0000004074327812 */ /* 0x000fe200078efeab */
[----:B---3--:R-:W-:Y:S01]  /*118f0*/  FFMA.FTZ R43, R0, R55, R43 ;  /* 0x00000037002b7223 */ /* 0x008fe2000001002b */
[----:B------:R-:W-:Y:S02]  /*11900*/  FSEL R136, R136, -INF , !P2 ;  /* 0xff80000088887808 */ /* 0x000fe40005000000 */
[----:B------:R-:W-:Y:S02]  /*11910*/  ISETP.GE.AND P2, PT, R56, R44, PT ;  /* 0x0000002c3800720c */ /* 0x000fe40003f46270 */
[----:B------:R-:W-:Y:S01]  /*11920*/  FSEL R46, R46, -INF , !P3 ;  /* 0xff8000002e2e7808 */ /* 0x000fe20005800000 */
[----:B------:R-:W3:Y:S01]  /*11930*/  I2F R49, R50 ;  /* 0x0000003200317306 */ /* 0x000ee20000201400 */
[----:B------:R-:W-:Y:S01]  /*11940*/  FSEL R56, R40, -INF , !P4 ;  /* 0xff80000028387808 */ /* 0x000fe20006000000 */
[----:B-1----:R-:W-:Y:S01]  /*11950*/  FFMA.FTZ R36, R0, R53, R36 ;  /* 0x0000003500247223 */ /* 0x002fe20000010024 */
[----:B------:R-:W-:Y:S01]  /*11960*/  ISETP.GE.AND P1, PT, R52, R45, PT ;  /* 0x0000002d3400720c */ /* 0x000fe20003f26270 */
[----:B------:R-:W-:Y:S01]  /*11970*/  FFMA.FTZ R57, R0, R53, R38 ;  /* 0x0000003500397223 */ /* 0x000fe20000010026 */
[----:B------:R-:W-:-:S02]  /*11980*/  ISETP.GE.AND P3, PT, R66, R45, PT ;  /* 0x0000002d4200720c */ /* 0x000fc40003f66270 */
[----:B------:R-:W-:Y:S01]  /*11990*/  IADD3 R40, R102, 0x41, RZ ;  /* 0x0000004166287810 */ /* 0x000fe20007ffe0ff */
[-C--:B--2---:R-:W-:Y:S01]  /*119a0*/  FFMA.FTZ R39, R0, R51.reuse, R39 ;  /* 0x0000003300277223 */ /* 0x084fe20000010027 */
[----:B------:R-:W-:Y:S01]  /*119b0*/  ISETP.GE.AND P6, PT, R54, R44, PT ;  /* 0x0000002c3600720c */ /* 0x000fe20003fc6270 */
[----:B------:R-:W-:Y:S01]  /*119c0*/  FFMA.FTZ R192, R0, R51, R37 ;  /* 0x0000003300c07223 */ /* 0x000fe20000010025 */
[----:B------:R-:W-:Y:S02]  /*119d0*/  LOP3.LUT R42, R116, 0x48, R171, 0xfe, !PT ;  /* 0x00000048742a7812 */ /* 0x000fe400078efeab */
[----:B------:R-:W-:Y:S02]  /*119e0*/  FSEL R59, R43, -INF , !P1 ;  /* 0xff8000002b3b7808 */ /* 0x000fe40004800000 */
[----:B------:R-:W-:Y:S01]  /*119f0*/  FSEL R175, R175, -INF , !P3 ;  /* 0xff800000afaf7808 */ /* 0x000fe20005800000 */
[----:B------:R-:W1:Y:S01]  /*11a00*/  I2F R43, R40 ;  /* 0x00000028002b7306 */ /* 0x000e620000201400 */
[----:B------:R-:W-:Y:S01]  /*11a10*/  ISETP.GE.AND P3, PT, R58, R45, PT ;  /* 0x0000002d3a00720c */ /* 0x000fe20003f66270 */
[----:B------:R-:W-:Y:S01]  /*11a20*/  FFMA.FTZ R58, R0, R55, R41 ;  /* 0x00000037003a7223 */ /* 0x000fe20000010029 */
[----:B------:R-:W-:Y:S01]  /*11a30*/  FSEL R190, R36, -INF , !P6 ;  /* 0xff80000024be7808 */ /* 0x000fe20007000000 */
[----:B---3--:R-:W-:Y:S01]  /*11a40*/  FFMA.FTZ R32, R0, R49, R32 ;  /* 0x0000003100207223 */ /* 0x008fe20000010020 */
[----:B------:R-:W-:Y:S01]  /*11a50*/  ISETP.GE.AND P1, PT, R48, R45, PT ;  /* 0x0000002d3000720c */ /* 0x000fe20003f26270 */
[----:B------:R-:W-:Y:S01]  /*11a60*/  FFMA.FTZ R139, R0, R49, R34 ;  /* 0x00000031008b7223 */ /* 0x000fe20000010022 */
[----:B------:R-:W-:Y:S01]  /*11a70*/  IADD3 R36, R102, 0x49, RZ ;  /* 0x0000004966247810 */ /* 0x000fe20007ffe0ff */
[----:B------:R-:W2:Y:S01]  /*11a80*/  I2F R41, R42 ;  /* 0x0000002a00297306 */ /* 0x000ea20000201400 */
[----:B------:R-:W-:-:S02]  /*11a90*/  FSEL R193, R39, -INF , !P1 ;  /* 0xff80000027c17808 */ /* 0x000fc40004800000 */
[-C--:B------:R-:W-:Y:S02]  /*11aa0*/  ISETP.GE.AND P4, PT, R50, R44.reuse, PT ;  /* 0x0000002c3200720c */ /* 0x080fe40003f86270 */
[----:B------:R-:W-:Y:S02]  /*11ab0*/  LOP3.LUT R38, R116, 0x50, R171, 0xfe, !PT ;  /* 0x0000005074267812 */ /* 0x000fe400078efeab */
[----:B------:R-:W-:Y:S01]  /*11ac0*/  FSEL R174, R32, -INF , !P4 ;  /* 0xff80000020ae7808 */ /* 0x000fe20006000000 */
[----:B------:R-:W3:Y:S01]  /*11ad0*/  I2F R39, R36 ;  /* 0x0000002400277306 */ /* 0x000ee20000201400 */
[----:B-1----:R-:W-:Y:S01]  /*11ae0*/  FFMA.FTZ R35, R0, R43, R35 ;  /* 0x0000002b00237223 */ /* 0x002fe20000010023 */
[----:B------:R-:W-:Y:S01]  /*11af0*/  ISETP.GE.AND P1, PT, R40, R45, PT ;  /* 0x0000002d2800720c */ /* 0x000fe20003f26270 */
[----:B------:R-:W-:Y:S01]  /*11b00*/  FFMA.FTZ R182, R0, R43, R33 ;  /* 0x0000002b00b67223 */ /* 0x000fe20000010021 */
[----:B------:R-:W-:Y:S02]  /*11b10*/  IADD3 R32, R102, 0x51, RZ ;  /* 0x0000005166207810 */ /* 0x000fe40007ffe0ff */
[----:B------:R-:W-:-:S02]  /*11b20*/  ISETP.GE.AND P6, PT, R42, R44, PT ;  /* 0x0000002c2a00720c */ /* 0x000fc40003fc6270 */
[----:B------:R-:W1:Y:S01]  /*11b30*/  I2F R37, R38 ;  /* 0x0000002600257306 */ /* 0x000e620000201400 */
[-C--:B--2---:R-:W-:Y:S01]  /*11b40*/  FFMA.FTZ R28, R0, R41.reuse, R28 ;  /* 0x00000029001c7223 */ /* 0x084fe2000001001c */
[----:B------:R-:W-:Y:S01]  /*11b50*/  LOP3.LUT R34, R116, 0x58, R171, 0xfe, !PT ;  /* 0x0000005874227812 */ /* 0x000fe200078efeab */
[----:B------:R-:W-:Y:S01]  /*11b60*/  FFMA.FTZ R135, R0, R41, R30 ;  /* 0x0000002900877223 */ /* 0x000fe2000001001e */
[----:B------:R-:W-:Y:S02]  /*11b70*/  FSEL R133, R35, -INF , !P1 ;  /* 0xff80000023857808 */ /* 0x000fe40004800000 */
[----:B------:R-:W-:Y:S02]  /*11b80*/  FSEL R184, R28, -INF , !P6 ;  /* 0xff8000001cb87808 */ /* 0x000fe40007000000 */
[----:B------:R-:W2:Y:S01]  /*11b90*/  I2F R35, R32 ;  /* 0x0000002000237306 */ /* 0x000ea20000201400 */
[----:B---3--:R-:W-:Y:S01]  /*11ba0*/  FFMA.FTZ R31, R0, R39, R31 ;  /* 0x00000027001f7223 */ /* 0x008fe2000001001f */
[----:B------:R-:W-:Y:S01]  /*11bb0*/  ISETP.GE.AND P1, PT, R36, R45, PT ;  /* 0x0000002d2400720c */ /* 0x000fe20003f26270 */
[----:B------:R-:W-:Y:S01]  /*11bc0*/  FFMA.FTZ R176, R0, R39, R29 ;  /* 0x0000002700b07223 */ /* 0x000fe2000001001d */
[----:B------:R-:W-:-:S02]  /*11bd0*/  IADD3 R28, R102, 0x59, RZ ;  /* 0x00000059661c7810 */ /* 0x000fc40007ffe0ff */
[--C-:B------:R-:W-:Y:S02]  /*11be0*/  LOP3.LUT R30, R116, 0x60, R171.reuse, 0xfe, !PT ;  /* 0x00000060741e7812 */ /* 0x100fe400078efeab */
[----:B------:R-:W3:Y:S01]  /*11bf0*/  I2F R33, R34 ;  /* 0x0000002200217306 */ /* 0x000ee20000201400 */
[----:B------:R-:W-:Y:S01]  /*11c00*/  FSEL R137, R31, -INF , !P1 ;  /* 0xff8000001f897808 */ /* 0x000fe20004800000 */
[-C--:B-1----:R-:W-:Y:S01]  /*11c10*/  FFMA.FTZ R123, R0, R37.reuse, R26 ;  /* 0x00000025007b7223 */ /* 0x082fe2000001001a */
[----:B------:R-:W-:Y:S01]  /*11c20*/  FSEL R194, R194, -INF , !P2 ;  /* 0xff800000c2c27808 */ /* 0x000fe20005000000 */
[----:B------:R-:W-:Y:S01]  /*11c30*/  FFMA.FTZ R24, R0, R37, R24 ;  /* 0x0000002500187223 */ /* 0x000fe20000010018 */
[-C--:B------:R-:W-:Y:S02]  /*11c40*/  ISETP.GE.AND P2, PT, R52, R44.reuse, PT ;  /* 0x0000002c3400720c */ /* 0x080fe40003f46270 */
[----:B------:R-:W-:Y:S01]  /*11c50*/  LOP3.LUT R26, R116, 0x68, R171, 0xfe, !PT ;  /* 0x00000068741a7812 */ /* 0x000fe200078efeab */
[----:B------:R-:W1:Y:S01]  /*11c60*/  I2F R31, R28 ;  /* 0x0000001c001f7306 */ /* 0x000e620000201400 */
[----:B------:R-:W-:Y:S01]  /*11c70*/  FSEL R189, R189, -INF , !P3 ;  /* 0xff800000bdbd7808 */ /* 0x000fe20005800000 */
[-C--:B--2---:R-:W-:Y:S01]  /*11c80*/  FFMA.FTZ R122, R0, R35.reuse, R25 ;  /* 0x00000023007a7223 */ /* 0x084fe20000010019 */
[----:B------:R-:W-:Y:S01]  /*11c90*/  ISETP.GE.AND P4, PT, R38, R44, PT ;  /* 0x0000002c2600720c */ /* 0x000fe20003f86270 */
[----:B------:R-:W-:Y:S01]  /*11ca0*/  FFMA.FTZ R27, R0, R35, R27 ;  /* 0x00000023001b7223 */ /* 0x000fe2000001001b */
[----:B------:R-:W-:-:S02]  /*11cb0*/  FSEL R58, R58, -INF , !P2 ;  /* 0xff8000003a3a7808 */ /* 0x000fc40005000000 */
[----:B------:R-:W-:Y:S01]  /*11cc0*/  ISETP.GE.AND P3, PT, R50, R45, PT ;  /* 0x0000002d3200720c */ /* 0x000fe20003f66270 */
[----:B------:R-:W2:Y:S01]  /*11cd0*/  I2F R29, R30 ;  /* 0x0000001e001d7306 */ /* 0x000ea20000201400 */
[----:B------:R-:W-:Y:S01]  /*11ce0*/  ISETP.GE.AND P2, PT, R48, R44, PT ;  /* 0x0000002c3000720c */ /* 0x000fe20003f46270 */
[-C--:B---3--:R-:W-:Y:S01]  /*11cf0*/  FFMA.FTZ R20, R0, R33.reuse, R20 ;  /* 0x0000002100147223 */ /* 0x088fe20000010014 */
[----:B------:R-:W-:Y:S01]  /*11d00*/  FSEL R132, R24, -INF , !P4 ;  /* 0xff80000018847808 */ /* 0x000fe20006000000 */
[----:B------:R-:W-:Y:S01]  /*11d10*/  FFMA.FTZ R119, R0, R33, R22 ;  /* 0x0000002100777223 */ /* 0x000fe20000010016 */
[----:B------:R-:W-:Y:S02]  /*11d20*/  ISETP.GE.AND P1, PT, R32, R45, PT ;  /* 0x0000002d2000720c */ /* 0x000fe40003f26270 */
[----:B------:R-:W-:Y:S01]  /*11d30*/  FSEL R139, R139, -INF , !P3 ;  /* 0xff8000008b8b7808 */ /* 0x000fe20005800000 */
[----:B------:R-:W3:Y:S01]  /*11d40*/  I2F R25, R26 ;  /* 0x0000001a00197306 */ /* 0x000ee20000201400 */
[----:B------:R-:W-:Y:S01]  /*11d50*/  IADD3 R24, R102, 0x61, RZ ;  /* 0x0000006166187810 */ /* 0x000fe20007ffe0ff */
[-C--:B-1----:R-:W-:Y:S01]  /*11d60*/  FFMA.FTZ R23, R0, R31.reuse, R23 ;  /* 0x0000001f00177223 */ /* 0x082fe20000010017 */
[----:B------:R-:W-:Y:S01]  /*11d70*/  FSEL R192, R192, -INF , !P2 ;  /* 0xff800000c0c07808 */ /* 0x000fe20005000000 */
[----:B------:R-:W-:Y:S01]  /*11d80*/  FFMA.FTZ R128, R0, R31, R21 ;  /* 0x0000001f00807223 */ /* 0x000fe20000010015 */
[----:B------:R-:W-:-:S02]  /*11d90*/  ISETP.GE.AND P3, PT, R38, R45, PT ;  /* 0x0000002d2600720c */ /* 0x000fc40003f66270 */
[-C--:B------:R-:W-:Y:S01]  /*11da0*/  ISETP.GE.AND P6, PT, R34, R44.reuse, PT ;  /* 0x0000002c2200720c */ /* 0x080fe20003fc6270 */
[-C--:B--2---:R-:W-:Y:S01]  /*11db0*/  FFMA.FTZ R18, R0, R29.reuse, R18 ;  /* 0x0000001d00127223 */ /* 0x084fe20000010012 */
[----:B------:R-:W-:Y:S01]  /*11dc0*/  ISETP.GE.AND P2, PT, R40, R44, PT ;  /* 0x0000002c2800720c */ /* 0x000fe20003f46270 */
[----:B------:R-:W-:Y:S01]  /*11dd0*/  FFMA.FTZ R108, R0, R29, R16 ;  /* 0x0000001d006c7223 */ /* 0x000fe20000010010 */
[----:B------:R-:W-:Y:S02]  /*11de0*/  FSEL R125, R27, -INF , !P1 ;  /* 0xff8000001b7d7808 */ /* 0x000fe40004800000 */
[----:B------:R-:W1:Y:S01]  /*11df0*/  I2F R27, R24 ;  /* 0x00000018001b7306 */ /* 0x000e620000201400 */
[----:B------:R-:W-:Y:S02]  /*11e00*/  FSEL R123, R123, -INF , !P3 ;  /* 0xff8000007b7b7808 */ /* 0x000fe40005800000 */
[----:B------:R-:W-:Y:S01]  /*11e10*/  FSEL R124, R20, -INF , !P6 ;  /* 0xff800000147c7808 */ /* 0x000fe20007000000 */
[----:B---3--:R-:W-:Y:S01]  /*11e20*/  FFMA.FTZ R109, R0, R25, R14 ;  /* 0x00000019006d7223 */ /* 0x008fe2000001000e */
[----:B------:R-:W-:Y:S01]  /*11e30*/  ISETP.GE.AND P1, PT, R28, R45, PT ;  /* 0x0000002d1c00720c */ /* 0x000fe20003f26270 */
[----:B------:R-:W-:Y:S01]  /*11e40*/  FFMA.FTZ R114, R0, R25, R12 ;  /* 0x0000001900727223 */ /* 0x000fe2000001000c */
[----:B------:R-:W-:-:S02]  /*11e50*/  FSEL R182, R182, -INF , !P2 ;  /* 0xff800000b6b67808 */ /* 0x000fc40005000000 */
[----:B------:R-:W-:Y:S02]  /*11e60*/  ISETP.GE.AND P3, PT, R30, R45, PT ;  /* 0x0000002d1e00720c */ /* 0x000fe40003f66270 */
[----:B------:R-:W-:Y:S02]  /*11e70*/  IADD3 R20, R102, 0x69, RZ ;  /* 0x0000006966147810 */ /* 0x000fe40007ffe0ff */
[----:B------:R-:W-:Y:S02]  /*11e80*/  ISETP.GE.AND P2, PT, R36, R44, PT ;  /* 0x0000002c2400720c */ /* 0x000fe40003f46270 */
[----:B------:R-:W-:Y:S01]  /*11e90*/  FSEL R121, R23, -INF , !P1 ;  /* 0xff80000017797808 */ /* 0x000fe20004800000 */
[-C--:B-1----:R-:W-:Y:S01]  /*11ea0*/  FFMA.FTZ R112, R0, R27.reuse, R17 ;  /* 0x0000001b00707223 */ /* 0x082fe20000010011 */
[----:B------:R-:W-:Y:S01]  /*11eb0*/  LOP3.LUT R22, R116, 0x70, R171, 0xfe, !PT ;  /* 0x0000007074167812 */ /* 0x000fe200078efeab */
[----:B------:R-:W1:Y:S01]  /*11ec0*/  I2F R23, R20 ;  /* 0x0000001400177306 */ /* 0x000e620000201400 */
[----:B------:R-:W-:Y:S01]  /*11ed0*/  FSEL R113, R18, -INF , !P3 ;  /* 0xff80000012717808 */ /* 0x000fe20005800000 */
[----:B------:R-:W-:Y:S01]  /*11ee0*/  FFMA.FTZ R19, R0, R27, R19 ;  /* 0x0000001b00137223 */ /* 0x000fe20000010013 */
[----:B------:R-:W-:-:S02]  /*11ef0*/  FSEL R176, R176, -INF , !P2 ;  /* 0xff800000b0b07808 */ /* 0x000fc40005000000 */
[----:B------:R-:W-:Y:S02]  /*11f00*/  IADD3 R18, R102, 0x71, RZ ;  /* 0x0000007166127810 */ /* 0x000fe40007ffe0ff */
[-C--:B------:R-:W-:Y:S01]  /*11f10*/  ISETP.GE.AND P2, PT, R32, R44.reuse, PT ;  /* 0x0000002c2000720c */ /* 0x080fe20003f46270 */
[----:B------:R-:W2:Y:S01]  /*11f20*/  I2F R21, R22 ;  /* 0x0000001600157306 */ /* 0x000ea20000201400 */
[----:B------:R-:W-:Y:S02]  /*11f30*/  LOP3.LUT R16, R116, 0x78, R171, 0xfe, !PT ;  /* 0x0000007874107812 */ /* 0x000fe400078efeab */
[----:B------:R-:W-:Y:S02]  /*11f40*/  FSEL R122, R122, -INF , !P2 ;  /* 0xff8000007a7a7808 */ /* 0x000fe40005000000 */
[-C--:B------:R-:W-:Y:S02]  /*11f50*/  ISETP.GE.AND P2, PT, R28, R44.reuse, PT ;  /* 0x0000002c1c00720c */ /* 0x080fe40003f46270 */
[----:B------:R-:W-:Y:S01]  /*11f60*/  FSEL R47, R47, -INF , !P5 ;  /* 0xff8000002f2f7808 */ /* 0x000fe20006800000 */
[----:B------:R-:W3:Y:S01]  /*11f70*/  I2F R14, R18 ;  /* 0x00000012000e7306 */ /* 0x000ee20000201400 */
[----:B------:R-:W-:Y:S01]  /*11f80*/  FSEL R128, R128, -INF , !P2 ;  /* 0xff80000080807808 */ /* 0x000fe20005000000 */
[-C--:B-1----:R-:W-:Y:S01]  /*11f90*/  FFMA.FTZ R110, R0, R23.reuse, R13 ;  /* 0x00000017006e7223 */ /* 0x082fe2000001000d */
[----:B------:R-:W-:Y:S01]  /*11fa0*/  ISETP.GE.AND P2, PT, R24, R44, PT ;  /* 0x0000002c1800720c */ /* 0x000fe20003f46270 */
[----:B------:R-:W-:Y:S01]  /*11fb0*/  FFMA.FTZ R15, R0, R23, R15 ;  /* 0x00000017000f7223 */ /* 0x000fe2000001000f */
[----:B------:R-:W-:-:S02]  /*11fc0*/  ISETP.GE.AND P1, PT, R24, R45, PT ;  /* 0x0000002d1800720c */ /* 0x000fc40003f26270 */
[----:B------:R-:W-:Y:S01]  /*11fd0*/  ISETP.GE.AND P5, PT, R62, R45, PT ;  /* 0x0000002d3e00720c */ /* 0x000fe20003fa6270 */
[----:B------:R-:W1:Y:S01]  /*11fe0*/  I2F R17, R16 ;  /* 0x0000001000117306 */ /* 0x000e620000201400 */
[----:B------:R-:W-:Y:S01]  /*11ff0*/  FSEL R112, R112, -INF , !P2 ;  /* 0xff80000070707808 */ /* 0x000fe20005000000 */
[CC--:B--2---:R-:W-:Y:S01]  /*12000*/  FFMA.FTZ R10, R0.reuse, R21.reuse, R10 ;  /* 0x00000015000a7223 */ /* 0x0c4fe2000001000a */
[----:B------:R-:W-:Y:S01]  /*12010*/  FSEL R111, R19, -INF , !P1 ;  /* 0xff800000136f7808 */ /* 0x000fe20004800000 */
[----:B------:R-:W-:Y:S01]  /*12020*/  FFMA.FTZ R65, R0, R21, R8 ;  /* 0x0000001500417223 */ /* 0x000fe20000010008 */
[----:B------:R-:W-:Y:S02]  /*12030*/  FSEL R187, R187, -INF , !P5 ;  /* 0xff800000bbbb7808 */ /* 0x000fe40006800000 */
[----:B------:R-:W-:Y:S01]  /*12040*/  ISETP.GE.AND P2, PT, R20, R44, PT ;  /* 0x0000002c1400720c */ /* 0x000fe20003f46270 */
[-C--:B---3--:R-:W-:Y:S01]  /*12050*/  FFMA.FTZ R9, R0, R14.reuse, R9 ;  /* 0x0000000e00097223 */ /* 0x088fe20000010009 */
[-C--:B------:R-:W-:Y:S01]  /*12060*/  ISETP.GE.AND P1, PT, R20, R45.reuse, PT ;  /* 0x0000002d1400720c */ /* 0x080fe20003f26270 */
[----:B------:R-:W-:Y:S01]  /*12070*/  FFMA.FTZ R11, R0, R14, R11 ;  /* 0x0000000e000b7223 */ /* 0x000fe2000001000b */
[----:B------:R-:W-:-:S02]  /*12080*/  ISETP.GE.AND P5, PT, R54, R45, PT ;  /* 0x0000002d3600720c */ /* 0x000fc40003fa6270 */
[----:B------:R-:W-:Y:S02]  /*12090*/  IADD3 R12, R102, 0x1, RZ ;  /* 0x00000001660c7810 */ /* 0x000fe40007ffe0ff */
[----:B------:R-:W-:Y:S01]  /*120a0*/  ISETP.GE.AND P3, PT, R22, R45, PT ;  /* 0x0000002d1600720c */ /* 0x000fe20003f66270 */
[-C--:B-1----:R-:W-:Y:S01]  /*120b0*/  FFMA.FTZ R4, R0, R17.reuse, R4 ;  /* 0x0000001100047223 */ /* 0x082fe20000010004 */
[----:B------:R-:W-:Y:S01]  /*120c0*/  FSEL R110, R110, -INF , !P2 ;  /* 0xff8000006e6e7808 */ /* 0x000fe20005000000 */
[----:B------:R-:W1:Y:S01]  /*120d0*/  I2F R13, R12 ;  /* 0x0000000c000d7306 */ /* 0x000e620000201400 */
[----:B------:R-:W-:Y:S01]  /*120e0*/  FSEL R67, R15, -INF , !P1 ;  /* 0xff8000000f437808 */ /* 0x000fe20004800000 */
[----:B------:R-:W-:Y:S01]  /*120f0*/  FFMA.FTZ R6, R0, R17, R6 ;  /* 0x0000001100067223 */ /* 0x000fe20000010006 */
[----:B------:R-:W-:Y:S02]  /*12100*/  FSEL R57, R57, -INF , !P5 ;  /* 0xff80000039397808 */ /* 0x000fe40006800000 */
[----:B------:R-:W-:-:S02]  /*12110*/  IADD3 R8, R102, 0x79, RZ ;  /* 0x0000007966087810 */ /* 0x000fc40007ffe0ff */
[-C--:B------:R-:W-:Y:S01]  /*12120*/  ISETP.GE.AND P2, PT, R18, R44.reuse, PT ;  /* 0x0000002c1200720c */ /* 0x080fe20003f46270 */
[----:B------:R-:W2:Y:S01]  /*12130*/  I2F R15, R102 ;  /* 0x00000066000f7306 */ /* 0x000ea20000201400 */
[----:B------:R-:W-:Y:S02]  /*12140*/  ISETP.GE.AND P5, PT, R42, R45, PT ;  /* 0x0000002d2a00720c */ /* 0x000fe40003fa6270 */
[----:B------:R-:W-:Y:S02]  /*12150*/  ISETP.GE.AND P6, PT, R26, R44, PT ;  /* 0x0000002c1a00720c */ /* 0x000fe40003fc6270 */
[----:B------:R-:W-:Y:S02]  /*12160*/  FSEL R63, R10, -INF , !P3 ;  /* 0xff8000000a3f7808 */ /* 0x000fe40005800000 */
[----:B------:R-:W-:Y:S01]  /*12170*/  FSEL R64, R9, -INF , !P2 ;  /* 0xff80000009407808 */ /* 0x000fe20005000000 */
[----:B------:R-:W3:Y:S01]  /*12180*/  I2F R10, R8 ;  /* 0x00000008000a7306 */ /* 0x000ee20000201400 */
[----:B------:R-:W-:Y:S01]  /*12190*/  FSEL R135, R135, -INF , !P5 ;  /* 0xff80000087877808 */ /* 0x000fe20006800000 */
[----:B-1----:R-:W-:Y:S01]  /*121a0*/  FFMA.FTZ R13, R0, R13, R105 ;  /* 0x0000000d000d7223 */ /* 0x002fe20000010069 */
[----:B------:R-:W-:-:S02]  /*121b0*/  FSEL R114, R114, -INF , !P6 ;  /* 0xff80000072727808 */ /* 0x000fc40007000000 */
[----:B------:R-:W-:Y:S02]  /*121c0*/  ISETP.GE.AND P5, PT, R34, R45, PT ;  /* 0x0000002d2200720c */ /* 0x000fe40003fa6270 */
[-C--:B------:R-:W-:Y:S01]  /*121d0*/  ISETP.GE.AND P6, PT, R16, R44.reuse, PT ;  /* 0x0000002c1000720c */ /* 0x080fe20003fc6270 */
[----:B------:R-:W1:Y:S01]  /*121e0*/  I2F R9, R12 ;  /* 0x0000000c00097306 */ /* 0x000e620000201400 */
[----:B------:R-:W-:Y:S01]  /*121f0*/  FSEL R119, R119, -INF , !P5 ;  /* 0xff80000077777808 */ /* 0x000fe20006800000 */
[-C--:B--2---:R-:W-:Y:S01]  /*12200*/  FFMA.FTZ R104, R0, R15.reuse, R104 ;  /* 0x0000000f00687223 */ /* 0x084fe20000010068 */
[----:B------:R-:W-:Y:S01]  /*12210*/  FSEL R66, R4, -INF , !P6 ;  /* 0xff80000004427808 */ /* 0x000fe20007000000 */
[----:B------:R-:W-:Y:S01]  /*12220*/  FFMA.FTZ R106, R0, R15, R106 ;  /* 0x0000000f006a7223 */ /* 0x000fe2000001006a */
[----:B------:R-:W-:Y:S02]  /*12230*/  ISETP.GE.AND P4, PT, R30, R44, PT ;  /* 0x0000002c1e00720c */ /* 0x000fe40003f86270 */
[-C--:B------:R-:W-:Y:S01]  /*12240*/  ISETP.GE.AND P5, PT, R26, R45.reuse, PT ;  /* 0x0000002d1a00720c */ /* 0x080fe20003fa6270 */
[CC--:B---3--:R-:W-:Y:S01]  /*12250*/  FFMA.FTZ R5, R0.reuse, R10.reuse, R5 ;  /* 0x0000000a00057223 */ /* 0x0c8fe20000010005 */
[----:B------:R-:W-:Y:S01]  /*12260*/  ISETP.NE.AND P6, PT, R103, RZ, PT ;  /* 0x000000ff6700720c */ /* 0x000fe20003fc5270 */
[----:B------:R-:W-:Y:S01]  /*12270*/  FFMA.FTZ R55, R0, R10, R7 ;  /* 0x0000000a00377223 */ /* 0x000fe20000010007 */
[----:B------:R-:W-:Y:S01]  /*12280*/  BAR.SYNC.DEFER_BLOCKING 0x0 ;  /* 0x0000000000007b1d */ /* 0x000fe20000010000 */
[----:B------:R-:W-:-:S02]  /*12290*/  ISETP.GE.AND P1, PT, R18, R45, PT ;  /* 0x0000002d1200720c */ /* 0x000fc40003f26270 */
[----:B------:R-:W-:Y:S02]  /*122a0*/  FSEL R108, R108, -INF , !P4 ;  /* 0xff8000006c6c7808 */ /* 0x000fe40006000000 */
[----:B------:R-:W-:Y:S01]  /*122b0*/  FSEL R109, R109, -INF , !P5 ;  /* 0xff8000006d6d7808 */ /* 0x000fe20006800000 */
[----:B-1----:R-:W-:Y:S01]  /*122c0*/  FFMA.FTZ R9, R0, R9, R107 ;  /* 0x0000000900097223 */ /* 0x002fe2000001006b */
[-C--:B------:R-:W-:Y:S02]  /*122d0*/  ISETP.GE.AND P4, PT, R22, R44.reuse, PT ;  /* 0x0000002c1600720c */ /* 0x080fe40003f86270 */
[----:B------:R-:W-:Y:S02]  /*122e0*/  ISETP.GE.AND P5, PT, R16, R45, PT ;  /* 0x0000002d1000720c */ /* 0x000fe40003fa6270 */
[----:B------:R-:W-:Y:S02]  /*122f0*/  FSEL R61, R11, -INF , !P1 ;  /* 0xff8000000b3d7808 */ /* 0x000fe40004800000 */
[----:B------:R-:W-:-:S02]  /*12300*/  ISETP.GE.AND P2, PT, R102, R44, PT ;  /* 0x0000002c6600720c */ /* 0x000fc40003f46270 */
[-C--:B------:R-:W-:Y:S02]  /*12310*/  ISETP.GE.AND P1, PT, R12, R44.reuse, PT ;  /* 0x0000002c0c00720c */ /* 0x080fe40003f26270 */
[----:B------:R-:W-:Y:S02]  /*12320*/  FSEL R65, R65, -INF , !P4 ;  /* 0xff80000041417808 */ /* 0x000fe40006000000 */
[----:B------:R-:W-:Y:S02]  /*12330*/  FSEL R54, R6, -INF , !P5 ;  /* 0xff80000006367808 */ /* 0x000fe40006800000 */
[----:B------:R-:W-:Y:S02]  /*12340*/  ISETP.GE.AND P4, PT, R8, R44, PT ;  /* 0x0000002c0800720c */ /* 0x000fe40003f86270 */
[----:B------:R-:W-:Y:S02]  /*12350*/  FSEL R6, R104, -INF , !P2 ;  /* 0xff80000068067808 */ /* 0x000fe40005000000 */
[----:B------:R-:W-:-:S02]  /*12360*/  FSEL R4, R13, -INF , !P1 ;  /* 0xff8000000d047808 */ /* 0x000fc40004800000 */
[-C--:B------:R-:W-:Y:S02]  /*12370*/  ISETP.GE.AND P3, PT, R102, R45.reuse, PT ;  /* 0x0000002d6600720c */ /* 0x080fe40003f66270 */
[-C--:B------:R-:W-:Y:S02]  /*12380*/  ISETP.GE.AND P2, PT, R12, R45.reuse, PT ;  /* 0x0000002d0c00720c */ /* 0x080fe40003f46270 */
[----:B------:R-:W-:Y:S02]  /*12390*/  ISETP.GE.AND P1, PT, R8, R45, PT ;  /* 0x0000002d0800720c */ /* 0x000fe40003f26270 */
[----:B------:R-:W-:Y:S02]  /*123a0*/  FSEL R102, R5, -INF , !P4 ;  /* 0xff80000005667808 */ /* 0x000fe40006000000 */
[----:B------:R-:W-:Y:S02]  /*123b0*/  FSEL R7, R106, -INF , !P3 ;  /* 0xff8000006a077808 */ /* 0x000fe40005800000 */
[----:B------:R-:W-:-:S02]  /*123c0*/  FSEL R5, R9, -INF , !P2 ;  /* 0xff80000009057808 */ /* 0x000fc40005000000 */
        /* <DEDUP_REMOVED lines=61> */
.L_x_6906:
[----:B------:R-:W-:-:S05]  /*127a0*/  IMAD.MOV.U32 R10, RZ, RZ, c[0x0][0x198] ;  /* 0x00006600ff0a7624 */ /* 0x000fca00078e00ff */
[----:B------:R-:W-:-:S04]  /*127b0*/  LEA R10, -R10, RZ, 0x7 ;  /* 0x000000ff0a0a7211 */ /* 0x000fc800078e39ff */
[----:B------:R-:W-:Y:S02]  /*127c0*/  SHF.R.S32.HI R11, RZ, 0x1f, R10 ;  /* 0x0000001fff0b7819 */ /* 0x000fe4000001140a */
.L_x_6907:
[----:B------:R-:W-:Y:S01]  /*127d0*/  @!P0 IMAD.MOV.U32 R14, RZ, RZ, c[0x0][0x198] ;  /* 0x00006600ff0e8624 */ /* 0x000fe200078e00ff */
[----:B------:R-:W-:Y:S01]  /*127e0*/  @!P0 LEA R22, P1, R10, R168, 0x1 ;  /* 0x000000a80a168211 */ /* 0x000fe200078208ff */
[----:B------:R-:W-:Y:S01]  /*127f0*/  @!P0 IMAD.MOV.U32 R12, RZ, RZ, c[0x0][0x19c] ;  /* 0x00006700ff0c8624 */ /* 0x000fe200078e00ff */
[----:B------:R-:W-:Y:S01]  /*12800*/  @!P0 IADD3 R9, P2, R162, R10, RZ ;  /* 0x0000000aa2098210 */ /* 0x000fe20007f5e0ff */
[----:B------:R-:W-:Y:S01]  /*12810*/  @!P0 IMAD.WIDE.U32 R14, R14, 0x30, R10 ;  /* 0x000000300e0e8825 */ /* 0x000fe200078e000a */
[----:B------:R-:W-:Y:S01]  /*12820*/  @!P0 LEA.HI.X R23, R10, R169, R11, 0x1, P1 ;  /* 0x000000a90a178211 */ /* 0x000fe200008f0c0b */
        /* <DEDUP_REMOVED lines=9> */
[----:B------:R-:W-:-:S02]  /*128c0*/  @!P0 IMAD.MOV.U32 R8, RZ, RZ, c[0x0][0x19c] ;  /* 0x00006700ff088624 */ /* 0x000fc400078e00ff */
[----:B------:R-:W-:Y:S01]  /*128d0*/  @!P0 IMAD.IADD R12, R12, 0x1, R15 ;  /* 0x000000010c0c8824 */ /* 0x000fe200078e020f */
[----:B------:R1:W-:Y:S01]  /*128e0*/  @P0 STS.128 [R173+0x2800], RZ ;  /* 0x002800ffad000388 */ /* 0x0003e20000000c00 */
[----:B------:R-:W-:-:S03]  /*128f0*/  @!P0 IMAD.WIDE.U32 R16, R16, 0x50, R10 ;  /* 0x0000005010108825 */ /* 0x000fc600078e000a */
[----:B------:R-:W-:Y:S01]  /*12900*/  @!P0 LEA.HI.X R21, R14, R169, R12, 0x1, P1 ;  /* 0x000000a90e158211 */ /* 0x000fe200008f0c0c */
[----:B------:R-:W-:Y:S01]  /*12910*/  @!P0 IMAD R8, R8, 0x50, RZ ;  /* 0x0000005008088824 */ /* 0x000fe200078e02ff */
[----:B------:R-:W-:Y:S01]  /*12920*/  @!P0 LEA R18, P1, R16, R168, 0x1 ;  /* 0x000000a810128211 */ /* 0x000fe200078208ff */
[----:B------:R-:W-:Y:S02]  /*12930*/  @!P0 IMAD.MOV.U32 R13, RZ, RZ, c[0x0][0x198] ;  /* 0x00006600ff0d8624 */ /* 0x000fe400078e00ff */
[----:B------:R-:W-:Y:S01]  /*12940*/  @!P0 IMAD.MOV.U32 R12, RZ, RZ, c[0x0][0x19c] ;  /* 0x00006700ff0c8624 */ /* 0x000fe200078e00ff */
[----:B------:R-:W-:Y:S01]  /*12950*/  @!P0 IADD3 R8, R8, R17, RZ ;  /* 0x0000001108088210 */ /* 0x000fe20007ffe0ff */
[----:B------:R-:W-:-:S03]  /*12960*/  @!P0 IMAD.WIDE.U32 R14, R13, 0x60, R10 ;  /* 0x000000600d0e8825 */ /* 0x000fc600078e000a */
[-C--:B------:R-:W-:Y:S01]  /*12970*/  @!P0 LEA.HI.X R19, R16, R169.reuse, R8, 0x1, P1 ;  /* 0x000000a910138211 */ /* 0x080fe200008f0c08 */
[----:B------:R-:W-:Y:S01]  /*12980*/  @!P0 IMAD R12, R12, 0x60, RZ ;  /* 0x000000600c0c8824 */ /* 0x000fe200078e02ff */
[-C--:B------:R-:W-:Y:S01]  /*12990*/  @!P0 LEA R16, P1, R14, R168.reuse, 0x1 ;  /* 0x000000a80e108211 */ /* 0x080fe200078208ff */
[----:B------:R-:W-:Y:S01]  /*129a0*/  @!P0 IMAD.X R8, R161, 0x1, R11, P2 ;  /* 0x00000001a1088824 */ /* 0x000fe200010e060b */
[C---:B------:R-:W-:Y:S01]  /*129b0*/  @!P0 LEA R24, P2, R9.reuse, R168, 0x1 ;  /* 0x000000a809188211 */ /* 0x040fe200078408ff */
[----:B------:R-:W-:Y:S02]  /*129c0*/  @!P0 IMAD.IADD R12, R12, 0x1, R15 ;  /* 0x000000010c0c8824 */ /* 0x000fe400078e020f */
[----:B------:R-:W-:Y:S01]  /*129d0*/  @!P0 IMAD.MOV.U32 R15, RZ, RZ, c[0x0][0x198] ;  /* 0x00006600ff0f8624 */ /* 0x000fe200078e00ff */
[-C--:B------:R-:W-:Y:S01]  /*129e0*/  @!P0 LEA.HI.X R25, R9, R169.reuse, R8, 0x1, P2 ;  /* 0x000000a909198211 */ /* 0x080fe200010f0c08 */
[----:B------:R-:W-:Y:S01]  /*129f0*/  @!P0 IMAD.MOV.U32 R9, RZ, RZ, c[0x0][0x198] ;  /* 0x00006600ff098624 */ /* 0x000fe200078e00ff */
[----:B------:R-:W-:Y:S01]  /*12a00*/  @!P0 LEA.HI.X R17, R14, R169, R12, 0x1, P1 ;  /* 0x000000a90e118211 */ /* 0x000fe200008f0c0c */
[----:B------:R-:W-:Y:S01]  /*12a10*/  @!P0 IMAD.MOV.U32 R8, RZ, RZ, c[0x0][0x19c] ;  /* 0x00006700ff088624 */ /* 0x000fe200078e00ff */
[----:B------:R-:W-:Y:S01]  /*12a20*/  @!P0 MOV R12, c[0x0][0x19c] ;  /* 0x00006700000c8a02 */ /* 0x000fe20000000f00 */
[----:B------:R-:W-:Y:S01]  /*12a30*/  @!PT LDS RZ, [RZ] ;  /* 0x00000000fffff984 */ /* 0x000fe20000000800 */
[----:B------:R-:W-:Y:S01]  /*12a40*/  @!PT LDS RZ, [RZ] ;  /* 0x00000000fffff984 */ /* 0x000fe20000000800 */
[----:B------:R-:W-:Y:S01]  /*12a50*/  @!PT LDS RZ, [RZ] ;  /* 0x00000000fffff984 */ /* 0x000fe20000000800 */
[----:B------:R1:W-:Y:S01]  /*12a60*/  @!P0 LDGSTS.E.BYPASS.LTC128B.128 [R173+0x2800], [R24.64] ;  /* 0x0280000018ad8fae */ /* 0x0003e2000b901d46 */
[----:B------:R-:W-:-:S03]  /*12a70*/  @!P0 LEA R13, P1, R15, R10, 0x5 ;  /* 0x0000000a0f0d8211 */ /* 0x000fc600078228ff */
[----:B------:R1:W-:Y:S01]  /*12a80*/  @P0 STS.128 [R173+0x3000], RZ ;  /* 0x003000ffad000388 */ /* 0x0003e20000000c00 */
[-C--:B------:R-:W-:Y:S02]  /*12a90*/  @!P0 LEA.HI.X R12, R15, R11.reuse, R12, 0x5, P1 ;  /* 0x0000000b0f0c8211 */ /* 0x080fe400008f2c0c */
[----:B------:R-:W-:Y:S02]  /*12aa0*/  @!P0 LEA R14, P1, R9, R10, 0x6 ;  /* 0x0000000a090e8211 */ /* 0x000fe400078230ff */
[-C--:B--2---:R-:W-:Y:S02]  /*12ab0*/  @!P0 LEA R22, P2, R13, R168.reuse, 0x1 ;  /* 0x000000a80d168211 */ /* 0x084fe400078408ff */
[----:B------:R-:W-:Y:S02]  /*12ac0*/  @!P0 LEA.HI.X R8, R9, R11, R8, 0x6, P1 ;  /* 0x0000000b09088211 */ /* 0x000fe400008f3408 */
[----:B------:R-:W-:Y:S02]  /*12ad0*/  @!P0 LEA.HI.X R23, R13, R169, R12, 0x1, P2 ;  /* 0x000000a90d178211 */ /* 0x000fe400010f0c0c */
[----:B------:R-:W-:-:S03]  /*12ae0*/  @!P0 LEA R12, P1, R14, R168, 0x1 ;  /* 0x000000a80e0c8211 */ /* 0x000fc600078208ff */
[----:B------:R-:W-:Y:S01]  /*12af0*/  @!PT LDS RZ, [RZ] ;  /* 0x00000000fffff984 */ /* 0x000fe20000000800 */
[----:B------:R-:W-:Y:S01]  /*12b00*/  @!PT LDS RZ, [RZ] ;  /* 0x00000000fffff984 */ /* 0x000fe20000000800 */
[----:B------:R-:W-:Y:S01]  /*12b10*/  @!PT LDS RZ, [RZ] ;  /* 0x00000000fffff984 */ /* 0x000fe20000000800 */
[----:B------:R1:W-:Y:S01]  /*12b20*/  @!P0 LDGSTS.E.BYPASS.LTC128B.128 [R173+0x3000], [R22.64] ;  /* 0x0300000016ad8fae */ /* 0x0003e2000b901d46 */
[----:B------:R-:W-:-:S03]  /*12b30*/  @!P0 LEA.HI.X R13, R14, R169, R8, 0x1, P1 ;  /* 0x000000a90e0d8211 */ /* 0x000fc600008f0c08 */
        /* <DEDUP_REMOVED lines=23> */
[----:B------:R-:W-:-:S02]  /*12cb0*/  ULDC UR4, c[0x0][0x19c] ;  /* 0x0000670000047ab9 */ /* 0x000fc40000000800 */
[----:B------:R-:W-:Y:S01]  /*12cc0*/  UIMAD UR4, UR4, 0x70, URZ ;  /* 0x00000070040478a4 */ /* 0x000fe2000f8e023f */
[----:B------:R-:W-:-:S05]  /*12cd0*/  IMAD.WIDE.U32 R14, R8, 0x70, R10 ;  /* 0x00000070080e7825 */ /* 0x000fca00078e000a */
[----:B------:R-:W-:Y:S02]  /*12ce0*/  IADD3 R8, R15, UR4, RZ ;  /* 0x000000040f087c10 */ /* 0x000fe4000fffe0ff */
[----:B-1----:R-:W-:-:S04]  /*12cf0*/  LEA R12, P0, R14, R168, 0x1 ;  /* 0x000000a80e0c7211 */ /* 0x002fc800078008ff */
[----:B------:R-:W-:-:S05]  /*12d00*/  LEA.HI.X R13, R14, R169, R8, 0x1, P0 ;  /* 0x000000a90e0d7211 */ /* 0x000fca00000f0c08 */
[----:B------:R-:W-:Y:S01]  /*12d10*/  @!PT LDS RZ, [RZ] ;  /* 0x00000000fffff984 */ /* 0x000fe20000000800 */
[----:B------:R-:W-:Y:S01]  /*12d20*/  @!PT LDS RZ, [RZ] ;  /* 0x00000000fffff984 */ /* 0x000fe20000000800 */
[----:B------:R-:W-:Y:S01]  /*12d30*/  @!PT LDS RZ, [RZ] ;  /* 0x00000000fffff984 */ /* 0x000fe20000000800 */
[----:B------:R1:W-:Y:S04]  /*12d40*/  LDGSTS.E.BYPASS.LTC128B.128 [R173+0x5800], [R12.64] ;  /* 0x058000000cad7fae */ /* 0x0003e8000b901d46 */
.L_x_6909:
[----:B------:R-:W-:Y:S05]  /*12d50*/  BSYNC B0 ;  /* 0x0000000000007941 */ /* 0x000fea0003800000 */
.L_x_6908:
[----:B------:R-:W0:Y:S01]  /*12d60*/  LDGDEPBAR ;  /* 0x00000000000079af */ /* 0x000e220000000000 */
[----:B------:R-:W-:-:S04]  /*12d70*/  LEA R168, P0, R10, R168, 0x1 ;  /* 0x000000a80aa87211 */ /* 0x000fc800078008ff */
[----:B------:R-:W-:Y:S02]  /*12d80*/  LEA.HI.X R169, R10, R169, R11, 0x1, P0 ;  /* 0x000000a90aa97211 */ /* 0x000fe400000f0c0b */
.L_x_6905:
        /* <DEDUP_REMOVED lines=81> */
[----:B------:R-:W-:Y:S01]  /*132a0*/  FMUL.FTZ R60, R52, c[0x0][0x23c] ;  /* 0x00008f00343c7a20 */ /* 0x000fe20000410000 */
[----:B------:R-:W-:-:S04]  /*132b0*/  FSEL R105, R105, RZ, P1 ;  /* 0x000000ff69697208 */ /* 0x000fc80000800000 */
[----:B------:R-:W-:Y:S01]  /*132c0*/  FSEL R60, R60, RZ, P0 ;  /* 0x000000ff3c3c7208 */ /* 0x000fe20000000000 */
[--C-:B------:R-:W-:Y:S01]  /*132d0*/  FFMA.FTZ R103, R188, c[0x0][0x23c], -R105.reuse ;  /* 0x00008f00bc677a23 */ /* 0x100fe20000010869 */
[----:B------:R-:W-:Y:S01]  /*132e0*/  FSEL R188, R53, RZ, P1 ;  /* 0x000000ff35bc7208 */ /* 0x000fe20000800000 */
[--C-:B------:R-:W-:Y:S02]  /*132f0*/  FFMA.FTZ R185, R6, c[0x0][0x23c], -R105.reuse ;  /* 0x00008f0006b97a23 */ /* 0x100fe40000010869 */
[----:B------:R-:W-:Y:S01]  /*13300*/  FFMA.FTZ R106, R5, c[0x0][0x23c], -R60 ;  /* 0x00008f00056a7a23 */ /* 0x000fe2000001083c */
[----:B------:R-:W-:Y:S01]  /*13310*/  FSEL R5, R52, RZ, P0 ;  /* 0x000000ff34057208 */ /* 0x000fe20000000000 */
[----:B------:R-:W-:Y:S01]  /*13320*/  FADD.FTZ R188, R3, -R188 ;  /* 0x800000bc03bc7221 */ /* 0x000fe20000010000 */
[----:B------:R-:W-:Y:S01]  /*13330*/  MUFU.EX2 R103, R103 ;  /* 0x0000006700677308 */ /* 0x000fe20000000800 */
[----:B------:R-:W-:Y:S02]  /*13340*/  FFMA.FTZ R126, R4, c[0x0][0x23c], -R105 ;  /* 0x00008f00047e7a23 */ /* 0x000fe40000010869 */
[----:B------:R-:W-:-:S02]  /*13350*/  FADD.FTZ R2, R2, -R5 ;  /* 0x8000000502027221 */ /* 0x000fc40000010000 */
[--C-:B------:R-:W-:Y:S02]  /*13360*/  FFMA.FTZ R62, R130, c[0x0][0x23c], -R105.reuse ;  /* 0x00008f00823e7a23 */ /* 0x100fe40000010869 */
[--C-:B------:R-:W-:Y:S01]  /*13370*/  FFMA.FTZ R129, R7, c[0x0][0x23c], -R60.reuse ;  /* 0x00008f0007817a23 */ /* 0x100fe2000001083c */
[----:B------:R-:W-:Y:S01]  /*13380*/  MUFU.EX2 R185, R185 ;  /* 0x000000b900b97308 */ /* 0x000fe20000000800 */
[--C-:B------:R-:W-:Y:S02]  /*13390*/  FFMA.FTZ R104, R115, c[0x0][0x23c], -R60.reuse ;  /* 0x00008f0073687a23 */ /* 0x100fe4000001083c */
[----:B------:R-:W-:Y:S02]  /*133a0*/  FMUL.FTZ R188, R188, c[0x0][0x23c] ;  /* 0x00008f00bcbc7a20 */ /* 0x000fe40000410000 */
[----:B------:R-:W-:Y:S02]  /*133b0*/  FFMA.FTZ R181, R181, c[0x0][0x23c], -R60 ;  /* 0x00008f00b5b57a23 */ /* 0x000fe4000001083c */
[----:B------:R-:W-:Y:S01]  /*133c0*/  FMUL.FTZ R2, R2, c[0x0][0x23c] ;  /* 0x00008f0002027a20 */ /* 0x000fe20000410000 */
[----:B------:R-:W1:Y:S01]  /*133d0*/  MUFU.EX2 R126, R126 ;  /* 0x0000007e007e7308 */ /* 0x000e620000000800 */
[----:B------:R-:W-:-:S02]  /*133e0*/  FFMA.FTZ R115, R118, c[0x0][0x23c], -R105 ;  /* 0x00008f0076737a23 */ /* 0x000fc40000010869 */
[--C-:B------:R-:W-:Y:S02]  /*133f0*/  FFMA.FTZ R118, R127, c[0x0][0x23c], -R60.reuse ;  /* 0x00008f007f767a23 */ /* 0x100fe4000001083c */
[--C-:B------:R-:W-:Y:S02]  /*13400*/  FFMA.FTZ R116, R46, c[0x0][0x23c], -R105.reuse ;  /* 0x00008f002e747a23 */ /* 0x100fe40000010869 */
[--C-:B------:R-:W-:Y:S01]  /*13410*/  FFMA.FTZ R127, R47, c[0x0][0x23c], -R60.reuse ;  /* 0x00008f002f7f7a23 */ /* 0x100fe2000001083c */
[----:B------:R-:W2:Y:S01]  /*13420*/  MUFU.EX2 R62, R62 ;  /* 0x0000003e003e7308 */ /* 0x000ea20000000800 */
[----:B------:R-:W3:Y:S01]  /*13430*/  LDSM.16.MT88.4 R44, [R150+0x6800] ;  /* 0x00680000962c783b */ /* 0x000ee20000004200 */
[----:B------:R-:W-:Y:S02]  /*13440*/  FFMA.FTZ R107, R120, c[0x0][0x23c], -R105 ;  /* 0x00008f00786b7a23 */ /* 0x000fe40000010869 */
[--C-:B------:R-:W-:Y:S02]  /*13450*/  FFMA.FTZ R117, R117, c[0x0][0x23c], -R60.reuse ;  /* 0x00008f0075757a23 */ /* 0x100fe4000001083c */
[----:B------:R-:W-:-:S02]  /*13460*/  FFMA.FTZ R120, R131, c[0x0][0x23c], -R60 ;  /* 0x00008f0083787a23 */ /* 0x000fc4000001083c */
[----:B------:R-:W-:Y:S01]  /*13470*/  MUFU.EX2 R129, R129 ;  /* 0x0000008100817308 */ /* 0x000fe20000000800 */
[----:B-1----:R-:W-:Y:S01]  /*13480*/  F2FP.BF16.PACK_AB R4, R126, R185 ;  /* 0x000000b97e04723e */ /* 0x002fe200000010ff */
[--C-:B------:R-:W-:Y:S02]  /*13490*/  FFMA.FTZ R131, R194, c[0x0][0x23c], -R105.reuse ;  /* 0x00008f00c2837a23 */ /* 0x100fe40000010869 */
[--C-:B------:R-:W-:Y:S02]  /*134a0*/  FFMA.FTZ R175, R175, c[0x0][0x23c], -R60.reuse ;  /* 0x00008f00afaf7a23 */ /* 0x100fe4000001083c */
[----:B------:R-:W-:Y:S02]  /*134b0*/  FFMA.FTZ R183, R183, c[0x0][0x23c], -R60 ;  /* 0x00008f00b7b77a23 */ /* 0x000fe4000001083c */
[----:B------:R-:W1:Y:S01]  /*134c0*/  MUFU.EX2 R106, R106 ;  /* 0x0000006a006a7308 */ /* 0x000e620000000800 */
[----:B--2---:R-:W-:Y:S01]  /*134d0*/  F2FP.BF16.PACK_AB R6, R62, R103 ;  /* 0x000000673e06723e */ /* 0x004fe200000010ff */
[----:B------:R-:W-:-:S02]  /*134e0*/  FFMA.FTZ R194, R56, c[0x0][0x23c], -R105 ;  /* 0x00008f0038c27a23 */ /* 0x000fc40000010869 */
[--C-:B------:R-:W-:Y:S02]  /*134f0*/  FFMA.FTZ R195, R57, c[0x0][0x23c], -R60.reuse ;  /* 0x00008f0039c37a23 */ /* 0x100fe4000001083c */
[----:B------:R-:W-:Y:S02]  /*13500*/  FFMA.FTZ R190, R190, c[0x0][0x23c], -R105 ;  /* 0x00008f00bebe7a23 */ /* 0x000fe40000010869 */
[----:B------:R-:W-:Y:S01]  /*13510*/  MUFU.EX2 R104, R104 ;  /* 0x0000006800687308 */ /* 0x000fe20000000800 */
[--C-:B------:R-:W-:Y:S02]  /*13520*/  FFMA.FTZ R189, R189, c[0x0][0x23c], -R60.reuse ;  /* 0x00008f00bdbd7a23 */ /* 0x100fe4000001083c */
[--C-:B------:R-:W-:Y:S02]  /*13530*/  FFMA.FTZ R196, R193, c[0x0][0x23c], -R60.reuse ;  /* 0x00008f00c1c47a23 */ /* 0x100fe4000001083c */
[--C-:B------:R-:W-:Y:S02]  /*13540*/  FFMA.FTZ R125, R125, c[0x0][0x23c], -R60.reuse ;  /* 0x00008f007d7d7a23 */ /* 0x100fe4000001083c */
[--C-:B------:R-:W-:Y:S01]  /*13550*/  FFMA.FTZ R121, R121, c[0x0][0x23c], -R60.reuse ;  /* 0x00008f0079797a23 */ /* 0x100fe2000001083c */
[----:B------:R-:W2:Y:S01]  /*13560*/  MUFU.EX2 R3, R181 ;  /* 0x000000b500037308 */ /* 0x000ea20000000800 */
[----:B-1----:R-:W-:Y:S01]  /*13570*/  F2FP.BF16.PACK_AB R5, R106, R129 ;  /* 0x000000816a05723e */ /* 0x002fe200000010ff */
[----:B------:R-:W-:-:S02]  /*13580*/  FFMA.FTZ R63, R63, c[0x0][0x23c], -R60 ;  /* 0x00008f003f3f7a23 */ /* 0x000fc4000001083c */
[----:B------:R-:W-:-:S04]  /*13590*/  FFMA.FTZ R54, R54, c[0x0][0x23c], -R60 ;  /* 0x00008f0036367a23 */ /* 0x000fc8000001083c */
[----:B------:R-:W1:Y:S08]  /*135a0*/  MUFU.EX2 R188, R188 ;  /* 0x000000bc00bc7308 */ /* 0x000e700000000800 */
[----:B------:R-:W4:Y:S01]  /*135b0*/  MUFU.EX2 R130, R2 ;  /* 0x0000000200827308 */ /* 0x000f220000000800 */
[----:B--2---:R-:W-:Y:S01]  /*135c0*/  F2FP.BF16.PACK_AB R7, R3, R104 ;  /* 0x000000680307723e */ /* 0x004fe200000010ff */
[----:B------:R-:W-:-:S02]  /*135d0*/  FFMA.FTZ R181, R134, c[0x0][0x23c], -R105 ;  /* 0x00008f0086b57a23 */ /* 0x000fc40000010869 */
[----:B------:R-:W-:Y:S02]  /*135e0*/  FFMA.FTZ R134, R186, c[0x0][0x23c], -R105 ;  /* 0x00008f00ba867a23 */ /* 0x000fe40000010869 */
[----:B------:R-:W-:Y:S02]  /*135f0*/  FFMA.FTZ R186, R187, c[0x0][0x23c], -R60 ;  /* 0x00008f00bbba7a23 */ /* 0x000fe4000001083c */
[-C--:B-1----:R-:W-:Y:S01]  /*13600*/  FMUL.FTZ R16, R68, R188.reuse ;  /* 0x000000bc44107220 */ /* 0x082fe20000410000 */
[----:B------:R-:W-:Y:S01]  /*13610*/  MUFU.EX2 R116, R116 ;  /* 0x0000007400747308 */ /* 0x000fe20000000800 */
[-C--:B------:R-:W-:Y:S02]  /*13620*/  FMUL.FTZ R17, R69, R188.reuse ;  /* 0x000000bc45117220 */ /* 0x080fe40000410000 */
[-C--:B------:R-:W-:Y:S02]  /*13630*/  FMUL.FTZ R72, R72, R188.reuse ;  /* 0x000000bc48487220 */ /* 0x080fe40000410000 */
[----:B------:R-:W-:-:S02]  /*13640*/  FMUL.FTZ R73, R73, R188 ;  /* 0x000000bc49497220 */ /* 0x000fc40000410000 */
[-C--:B----4-:R-:W-:Y:S01]  /*13650*/  FMUL.FTZ R18, R70, R130.reuse ;  /* 0x0000008246127220 */ /* 0x090fe20000410000 */
[----:B------:R-:W1:Y:S01]  /*13660*/  MUFU.EX2 R115, R115 ;  /* 0x0000007300737308 */ /* 0x000e620000000800 */
[-C--:B------:R-:W-:Y:S02]  /*13670*/  FMUL.FTZ R19, R71, R130.reuse ;  /* 0x0000008247137220 */ /* 0x080fe40000410000 */
[-C--:B------:R-:W-:Y:S02]  /*13680*/  FMUL.FTZ R74, R74, R130.reuse ;  /* 0x000000824a4a7220 */ /* 0x080fe40000410000 */
[----:B------:R-:W-:Y:S02]  /*13690*/  FMUL.FTZ R75, R75, R130 ;  /* 0x000000824b4b7220 */ /* 0x000fe40000410000 */
[----:B------:R-:W-:Y:S01]  /*136a0*/  FFMA.FTZ R2, R138, c[0x0][0x23c], -R105 ;  /* 0x00008f008a027a23 */ /* 0x000fe20000010869 */
[----:B------:R-:W-:Y:S01]  /*136b0*/  HMMA.16816.F32.BF16 R16, R4, R20, R16 ;  /* 0x000000140410723c */ /* 0x000fe20000041810 */
[----:B------:R-:W-:Y:S01]  /*136c0*/  MUFU.EX2 R107, R107 ;  /* 0x0000006b006b7308 */ /* 0x000fe20000000800 */
[----:B------:R-:W-:-:S02]  /*136d0*/  FMUL.FTZ R8, R96, R188 ;  /* 0x000000bc60087220 */ /* 0x000fc40000410000 */
[----:B------:R-:W-:Y:S02]  /*136e0*/  FMUL.FTZ R9, R97, R188 ;  /* 0x000000bc61097220 */ /* 0x000fe40000410000 */
[-C--:B------:R-:W-:Y:S02]  /*136f0*/  FMUL.FTZ R10, R98, R130.reuse ;  /* 0x00000082620a7220 */ /* 0x080fe40000410000 */
[----:B------:R-:W-:Y:S01]  /*13700*/  HMMA.16816.F32.BF16 R20, R4, R22, R72 ;  /* 0x000000160414723c */ /* 0x000fe20000041848 */
[----:B------:R-:W-:Y:S01]  /*13710*/  MUFU.EX2 R2, R2 ;  /* 0x0000000200027308 */ /* 0x000fe20000000800 */
[----:B------:R-:W-:Y:S01]  /*13720*/  FMUL.FTZ R11, R99, R130 ;  /* 0x00000082630b7220 */ /* 0x000fe20000410000 */
[----:B------:R-:W-:Y:S01]  /*13730*/  LDSM.16.MT88.4 R72, [R150+0x8800] ;  /* 0x008800009648783b */ /* 0x000fe20000004200 */
        /* <DEDUP_REMOVED lines=8> */
[-C--:B------:R-:W-:Y:S01]  /*137c0*/  FMUL.FTZ R94, R94, R130.reuse ;  /* 0x000000825e5e7220 */ /* 0x080fe20000410000 */
[----:B------:R-:W2:Y:S01]  /*137d0*/  MUFU.EX2 R117, R117 ;  /* 0x0000007500757308 */ /* 0x000ea20000000800 */
[----:B------:R-:W-:Y:S01]  /*137e0*/  FMUL.FTZ R95, R95, R130 ;  /* 0x000000825f5f7220 */ /* 0x000fe20000410000 */
[----:B------:R-:W-:Y:S01]  /*137f0*/  HMMA.16816.F32.BF16 R24, R4, R28, R24 ;  /* 0x0000001c0418723c */ /* 0x000fe20000041818 */
[----:B------:R-:W-:-:S02]  /*13800*/  FMUL.FTZ R88, R88, R188 ;  /* 0x000000bc58587220 */ /* 0x000fc40000410000 */
[----:B------:R-:W-:Y:S02]  /*13810*/  FMUL.FTZ R89, R89, R188 ;  /* 0x000000bc59597220 */ /* 0x000fe40000410000 */
[-C--:B------:R-:W-:Y:S01]  /*13820*/  FMUL.FTZ R90, R90, R130.reuse ;  /* 0x000000825a5a7220 */ /* 0x080fe20000410000 */
[----:B------:R-:W-:Y:S01]  /*13830*/  MUFU.EX2 R127, R127 ;  /* 0x0000007f007f7308 */ /* 0x000fe20000000800 */
[----:B------:R-:W-:Y:S01]  /*13840*/  FMUL.FTZ R91, R91, R130 ;  /* 0x000000825b5b7220 */ /* 0x000fe20000410000 */
[C---:B------:R-:W-:Y:S01]  /*13850*/  HMMA.16816.F32.BF16 R12, R4.reuse, R14, R92 ;  /* 0x0000000e040c723c */ /* 0x040fe2000004185c */
[-C--:B------:R-:W-:Y:S01]  /*13860*/  FMUL.FTZ R32, R84, R188.reuse ;  /* 0x000000bc54207220 */ /* 0x080fe20000410000 */
[----:B------:R-:W-:Y:S01]  /*13870*/  LDSM.16.MT88.4 R92, [R152+0x8800] ;  /* 0x00880000985c783b */ /* 0x000fe20000004200 */
[----:B------:R-:W-:Y:S02]  /*13880*/  FMUL.FTZ R33, R85, R188 ;  /* 0x000000bc55217220 */ /* 0x000fe40000410000 */
[-C--:B------:R-:W-:Y:S01]  /*13890*/  FMUL.FTZ R34, R86, R130.reuse ;  /* 0x0000008256227220 */ /* 0x080fe20000410000 */
[----:B------:R-:W4:Y:S01]  /*138a0*/  MUFU.EX2 R120, R120 ;  /* 0x0000007800787308 */ /* 0x000f220000000800 */
        /* <DEDUP_REMOVED lines=8> */
[C---:B------:R-:W-:Y:S01]  /*13930*/  HMMA.16816.F32.BF16 R32, R4.reuse, R36, R32 ;  /* 0x000000240420723c */ /* 0x040fe20000041820 */
[--C-:B------:R-:W-:Y:S02]  /*13940*/  FFMA.FTZ R138, R136, c[0x0][0x23c], -R105.reuse ;  /* 0x00008f00888a7a23 */ /* 0x100fe40000010869 */
[----:B------:R-:W-:Y:S02]  /*13950*/  FFMA.FTZ R136, R191, c[0x0][0x23c], -R60 ;  /* 0x00008f00bf887a23 */ /* 0x000fe4000001083c */
[--C-:B------:R-:W-:Y:S01]  /*13960*/  FFMA.FTZ R187, R192, c[0x0][0x23c], -R105.reuse ;  /* 0x00008f00c0bb7a23 */ /* 0x100fe20000010869 */
[----:B------:R-:W-:Y:S01]  /*13970*/  MUFU.EX2 R134, R134 ;  /* 0x0000008600867308 */ /* 0x000fe20000000800 */
[----:B-1----:R-:W-:Y:S01]  /*13980*/  F2FP.BF16.PACK_AB R36, R115, R116 ;  /* 0x000000747324723e */ /* 0x002fe200000010ff */
[----:B------:R-:W-:Y:S01]  /*13990*/  HMMA.16816.F32.BF16 R4, R4, R38, R80 ;  /* 0x000000260404723c */ /* 0x000fe20000041850 */
[----:B--2---:R-:W-:Y:S01]  /*139a0*/  F2FP.BF16.PACK_AB R37, R117, R118 ;  /* 0x000000767525723e */ /* 0x004fe200000010ff */
[----:B------:R-:W-:-:S02]  /*139b0*/  FFMA.FTZ R191, R58, c[0x0][0x23c], -R105 ;  /* 0x00008f003abf7a23 */ /* 0x000fc40000010869 */
[----:B------:R-:W-:Y:S02]  /*139c0*/  FFMA.FTZ R192, R59, c[0x0][0x23c], -R60 ;  /* 0x00008f003bc07a23 */ /* 0x000fe4000001083c */
[----:B------:R-:W1:Y:S01]  /*139d0*/  MUFU.EX2 R138, R138 ;  /* 0x0000008a008a7308 */ /* 0x000e620000000800 */
[----:B------:R-:W-:Y:S01]  /*139e0*/  F2FP.BF16.PACK_AB R38, R2, R107 ;  /* 0x0000006b0226723e */ /* 0x000fe200000010ff */
[----:B------:R-:W-:Y:S01]  /*139f0*/  LDSM.16.MT88.4 R56, [R152+0x7800] ;  /* 0x007800009838783b */ /* 0x000fe20000004200 */
[----:B----4-:R-:W-:Y:S01]  /*13a00*/  F2FP.BF16.PACK_AB R39, R120, R127 ;  /* 0x0000007f7827723e */ /* 0x010fe200000010ff */
[----:B------:R-:W-:Y:S02]  /*13a10*/  FFMA.FTZ R177, R177, R188, R185 ;  /* 0x000000bcb1b17223 */ /* 0x000fe400000100b9 */
[----:B------:R-:W-:Y:S02]  /*13a20*/  FFMA.FTZ R129, R178, R130, R129 ;  /* 0x00000082b2817223 */ /* 0x000fe40000010081 */
[----:B------:R-:W-:Y:S01]  /*13a30*/  MUFU.EX2 R131, R131 ;  /* 0x0000008300837308 */ /* 0x000fe20000000800 */
[----:B------:R-:W-:Y:S01]  /*13a40*/  FADD.FTZ R126, R126, R177 ;  /* 0x000000b17e7e7221 */ /* 0x000fe20000010000 */
[----:B---3--:R-:W-:Y:S01]  /*13a50*/  HMMA.16816.F32.BF16 R16, R36, R44, R16 ;  /* 0x0000002c2410723c */ /* 0x008fe20000041810 */
[----:B------:R-:W-:-:S02]  /*13a60*/  FADD.FTZ R129, R106, R129 ;  /* 0x000000816a817221 */ /* 0x000fc40000010000 */
[----:B------:R-:W-:Y:S02]  /*13a70*/  FADD.FTZ R103, R103, R126 ;  /* 0x0000007e67677221 */ /* 0x000fe40000010000 */
[----:B------:R-:W-:Y:S01]  /*13a80*/  FADD.FTZ R104, R104, R129 ;  /* 0x0000008168687221 */ /* 0x000fe20000010000 */
[----:B------:R-:W-:Y:S01]  /*13a90*/  MUFU.EX2 R175, R175 ;  /* 0x000000af00af7308 */ /* 0x000fe20000000800 */
[----:B------:R-:W-:Y:S01]  /*13aa0*/  FADD.FTZ R103, R62, R103 ;  /* 0x000000673e677221 */ /* 0x000fe20000010000 */
[C---:B------:R-:W-:Y:S01]  /*13ab0*/  HMMA.16816.F32.BF16 R20, R36.reuse, R46, R20 ;  /* 0x0000002e2414723c */ /* 0x040fe20000041814 */
[----:B------:R-:W2:Y:S05]  /*13ac0*/  LDSM.16.MT88.4 R44, [R148+0x6800] ;  /* 0x00680000942c783b */ /* 0x000eaa0000004200 */
[----:B------:R-:W3:Y:S02]  /*13ad0*/  MUFU.EX2 R136, R136 ;  /* 0x0000008800887308 */ /* 0x000ee40000000800 */
[C---:B------:R-:W-:Y:S06]  /*13ae0*/  HMMA.16816.F32.BF16 R8, R36.reuse, R48, R8 ;  /* 0x000000302408723c */ /* 0x040fec0000041808 */
[----:B------:R-:W-:Y:S02]  /*13af0*/  MUFU.EX2 R186, R186 ;  /* 0x000000ba00ba7308 */ /* 0x000fe40000000800 */
[C---:B------:R-:W-:Y:S01]  /*13b00*/  HMMA.16816.F32.BF16 R12, R36.reuse, R50, R12 ;  /* 0x00000032240c723c */ /* 0x040fe2000004180c */
[----:B------:R-:W4:Y:S05]  /*13b10*/  LDSM.16.MT88.4 R48, [R152+0x7000] ;  /* 0x007000009830783b */ /* 0x000f2a0000004200 */
[----:B------:R-:W5:Y:S02]  /*13b20*/  MUFU.EX2 R183, R183 ;  /* 0x000000b700b77308 */ /* 0x000f640000000800 */
[C---:B------:R-:W-:Y:S06]  /*13b30*/  HMMA.16816.F32.BF16 R24, R36.reuse, R40, R24 ;  /* 0x000000282418723c */ /* 0x040fec0000041818 */
        /* <DEDUP_REMOVED lines=8> */
[----:B------:R-:W-:Y:S01]  /*13bc0*/  MUFU.EX2 R187, R187 ;  /* 0x000000bb00bb7308 */ /* 0x000fe20000000800 */
[----:B-1----:R-:W-:-:S02]  /*13bd0*/  F2FP.BF16.PACK_AB R36, R138, R181 ;  /* 0x000000b58a24723e */ /* 0x002fc400000010ff */
[----:B---3--:R-:W-:Y:S02]  /*13be0*/  F2FP.BF16.PACK_AB R37, R136, R175 ;  /* 0x000000af8825723e */ /* 0x008fe400000010ff */
[----:B------:R-:W-:Y:S02]  /*13bf0*/  F2FP.BF16.PACK_AB R38, R131, R134 ;  /* 0x000000868326723e */ /* 0x000fe400000010ff */
[----:B-----5:R-:W-:Y:S01]  /*13c00*/  F2FP.BF16.PACK_AB R39, R183, R186 ;  /* 0x000000bab727723e */ /* 0x020fe200000010ff */
[----:B------:R-:W-:Y:S06]  /*13c10*/  MUFU.EX2 R189, R189 ;  /* 0x000000bd00bd7308 */ /* 0x000fec0000000800 */
[C---:B----4-:R-:W-:Y:S02]  /*13c20*/  HMMA.16816.F32.BF16 R8, R36.reuse, R48, R8 ;  /* 0x000000302408723c */ /* 0x050fe40000041808 */
[----:B------:R-:W1:Y:S06]  /*13c30*/  MUFU.EX2 R192, R192 ;  /* 0x000000c000c07308 */ /* 0x000e6c0000000800 */
[C---:B------:R-:W-:Y:S01]  /*13c40*/  HMMA.16816.F32.BF16 R12, R36.reuse, R50, R12 ;  /* 0x00000032240c723c */ /* 0x040fe2000004180c */
[----:B------:R-:W3:Y:S01]  /*13c50*/  LDSM.16.MT88.4 R48, [R150+0x7800] ;  /* 0x007800009630783b */ /* 0x000ee20000004200 */
[----:B------:R-:W-:Y:S06]  /*13c60*/  MUFU.EX2 R195, R195 ;  /* 0x000000c300c37308 */ /* 0x000fec0000000800 */
[C---:B------:R-:W-:Y:S02]  /*13c70*/  HMMA.16816.F32.BF16 R24, R36.reuse, R40, R24 ;  /* 0x000000282418723c */ /* 0x040fe40000041818 */
[----:B------:R-:W4:Y:S05]  /*13c80*/  MUFU.EX2 R196, R196 ;  /* 0x000000c400c47308 */ /* 0x000f2a0000000800 */
[----:B------:R-:W-:Y:S01]  /*13c90*/  F2FP.BF16.PACK_AB R40, R191, R194 ;  /* 0x000000c2bf28723e */ /* 0x000fe200000010ff */
[----:B--2---:R-:W-:Y:S01]  /*13ca0*/  HMMA.16816.F32.BF16 R16, R36, R44, R16 ;  /* 0x0000002c2410723c */ /* 0x004fe20000041810 */
[----:B-1----:R-:W-:-:S07]  /*13cb0*/  F2FP.BF16.PACK_AB R41, R192, R189 ;  /* 0x000000bdc029723e */ /* 0x002fce00000010ff */
        /* <DEDUP_REMOVED lines=68> */
[----:B------:R-:W-:-:S06]  /*14100*/  FADD.FTZ R107, R107, R36 ;  /* 0x000000246b6b7221 */ /* 0x000fcc0000010000 */
        /* <DEDUP_REMOVED lines=50> */
[----:B------:R-:W-:Y:S01]  /*14430*/  MUFU.EX2 R3, R63 ;  /* 0x0000003f00037308 */ /* 0x000fe20000000800 */
[----:B------:R-:W-:-:S04]  /*14440*/  FADD.FTZ R127, R127, R118 ;  /* 0x000000767f7f7221 */ /* 0x000fc80000010000 */
[----:B------:R-:W-:Y:S01]  /*14450*/  FADD.FTZ R120, R120, R127 ;  /* 0x0000007f78787221 */ /* 0x000fe20000010000 */
[----:B------:R-:W-:Y:S01]  /*14460*/  HMMA.16816.F32.BF16 R72, R4, R14, R72 ;  /* 0x0000000e0448723c */ /* 0x000fe20000041848 */
[----:B------:R-:W3:Y:S01]  /*14470*/  LDSM.16.MT88.4 R12, [R152+0x9800] ;  /* 0x00980000980c783b */ /* 0x000ee20000004200 */
[----:B------:R-:W4:Y:S01]  /*14480*/  MUFU.EX2 R30, R30 ;  /* 0x0000001e001e7308 */ /* 0x000f220000000800 */
[----:B------:R-:W-:-:S04]  /*14490*/  FADD.FTZ R175, R175, R120 ;  /* 0x00000078afaf7221 */ /* 0x000fc80000010000 */
[----:B------:R-:W-:Y:S01]  /*144a0*/  FADD.FTZ R175, R136, R175 ;  /* 0x000000af88af7221 */ /* 0x000fe20000010000 */
[----:B------:R-:W-:Y:S02]  /*144b0*/  HMMA.16816.F32.BF16 R76, R4, R8, R76 ;  /* 0x00000008044c723c */ /* 0x000fe4000004184c */
[----:B------:R-:W-:Y:S01]  /*144c0*/  MUFU.EX2 R29, R29 ;  /* 0x0000001d001d7308 */ /* 0x000fe20000000800 */
[----:B------:R-:W-:-:S04]  /*144d0*/  FADD.FTZ R186, R186, R175 ;  /* 0x000000afbaba7221 */ /* 0x000fc80000010000 */
[----:B------:R-:W-:Y:S01]  /*144e0*/  FADD.FTZ R8, R2, R107 ;  /* 0x0000006b02087221 */ /* 0x000fe20000010000 */
[----:B------:R-:W-:Y:S01]  /*144f0*/  HMMA.16816.F32.BF16 R88, R4, R10, R88 ;  /* 0x0000000a0458723c */ /* 0x000fe20000041858 */
[----:B------:R-:W-:Y:S01]  /*14500*/  FADD.FTZ R186, R183, R186 ;  /* 0x000000bab7ba7221 */ /* 0x000fe20000010000 */
[----:B------:R-:W5:Y:S01]  /*14510*/  MUFU.EX2 R2, R54 ;  /* 0x0000003600027308 */ /* 0x000f620000000800 */
[----:B------:R-:W-:Y:S02]  /*14520*/  FADD.FTZ R31, R181, R8 ;  /* 0x00000008b51f7221 */ /* 0x000fe40000010000 */
[----:B------:R-:W3:Y:S01]  /*14530*/  LDSM.16.MT88.4 R8, [R150+0x9800] ;  /* 0x009800009608783b */ /* 0x000ee20000004200 */
[----:B------:R-:W-:Y:S02]  /*14540*/  FADD.FTZ R189, R189, R186 ;  /* 0x000000babdbd7221 */ /* 0x000fe40000010000 */
[----:B------:R-:W-:Y:S02]  /*14550*/  FADD.FTZ R31, R138, R31 ;  /* 0x0000001f8a1f7221 */ /* 0x000fe40000010000 */
[----:B------:R-:W-:-:S02]  /*14560*/  FADD.FTZ R192, R192, R189 ;  /* 0x000000bdc0c07221 */ /* 0x000fc40000010000 */
[----:B------:R-:W-:Y:S02]  /*14570*/  FADD.FTZ R134, R134, R31 ;  /* 0x0000001f86867221 */ /* 0x000fe40000010000 */
[----:B------:R-:W-:Y:S02]  /*14580*/  FADD.FTZ R31, R195, R192 ;  /* 0x000000c0c31f7221 */ /* 0x000fe40000010000 */
[----:B------:R-:W-:Y:S01]  /*14590*/  FADD.FTZ R131, R131, R134 ;  /* 0x0000008683837221 */ /* 0x000fe20000010000 */
[----:B--2---:R-:W-:Y:S01]  /*145a0*/  HMMA.16816.F32.BF16 R84, R4, R16, R84 ;  /* 0x000000100454723c */ /* 0x004fe20000041854 */
[----:B------:R-:W-:Y:S02]  /*145b0*/  FADD.FTZ R31, R196, R31 ;  /* 0x0000001fc41f7221 */ /* 0x000fe40000010000 */
[----:B------:R-:W-:Y:S02]  /*145c0*/  FADD.FTZ R194, R194, R131 ;  /* 0x00000083c2c27221 */ /* 0x000fe40000010000 */
[----:B------:R-:W-:-:S02]  /*145d0*/  FADD.FTZ R58, R58, R31 ;  /* 0x0000001f3a3a7221 */ /* 0x000fc40000010000 */
        /* <DEDUP_REMOVED lines=8> */
[----:B----4-:R-:W-:Y:S01]  /*14660*/  F2FP.BF16.PACK_AB R5, R30, R3 ;  /* 0x000000031e05723e */ /* 0x010fe200000010ff */
[----:B------:R-:W-:Y:S01]  /*14670*/  FADD.FTZ R57, R57, R56 ;  /* 0x0000003839397221 */ /* 0x000fe20000010000 */
[----:B------:R-:W-:Y:S01]  /*14680*/  F2FP.BF16.PACK_AB R6, R28, R25 ;  /* 0x000000191c06723e */ /* 0x000fe200000010ff */
[----:B------:R-:W-:Y:S01]  /*14690*/  FADD.FTZ R49, R49, R36 ;  /* 0x0000002431317221 */ /* 0x000fe20000010000 */
[----:B-----5:R-:W-:-:S03]  /*146a0*/  F2FP.BF16.PACK_AB R7, R29, R2 ;  /* 0x000000021d07723e */ /* 0x020fc600000010ff */
[----:B------:R-:W-:-:S04]  /*146b0*/  FADD.FTZ R31, R50, R49 ;  /* 0x00000031321f7221 */ /* 0x000fc80000010000 */
[----:B---3--:R-:W-:Y:S01]  /*146c0*/  HMMA.16816.F32.BF16 R96, R4, R12, R96 ;  /* 0x0000000c0460723c */ /* 0x008fe20000041860 */
        /* <DEDUP_REMOVED lines=32> */
[----:B------:R-:W-:Y:S01]  /*148d0*/  FADD.FTZ R2, R2, R3 ;  /* 0x0000000302027221 */ /* 0x000fe20000010000 */
[----:B------:R-:W-:-:S03]  /*148e0*/  MOV R3, R53 ;  /* 0x0000003500037202 */ /* 0x000fc60000000f00 */
[----:B------:R-:W-:Y:S01]  /*148f0*/  FADD.FTZ R178, R29, R2 ;  /* 0x000000021db27221 */ /* 0x000fe20000010000 */
[----:B------:R-:W-:Y:S02]  /*14900*/  MOV R2, R52 ;  /* 0x0000003400027202 */ /* 0x000fe40000000f00 */
.L_x_6902:
[----:B------:R-:W-:-:S13]  /*14910*/  ISETP.GE.AND P0, PT, R172, 0x1, PT ;  /* 0x00000001ac00780c */ /* 0x000fda0003f06270 */
[----:B------:R-:W-:Y:S05]  /*14920*/  @!P0 BRA `(.L_x_6910) ;  /* 0x00003da000008947 */ /* 0x000fea0003800000 */
[----:B------:R-:W-:Y:S01]  /*14930*/  IMAD.MOV.U32 R176, RZ, RZ, c[0x0][0x1a0] ;  /* 0x00006800ffb07624 */ /* 0x000fe200078e00ff */
[----:B------:R-:W-:Y:S02]  /*14940*/  MOV R103, R2 ;  /* 0x0000000200677202 */ /* 0x000fe40000000f00 */
[----:B------:R-:W-:Y:S01]  /*14950*/  MOV R102, R3 ;  /* 0x0000000300667202 */ /* 0x000fe20000000f00 */
[----:B------:R-:W-:-:S05]  /*14960*/  IMAD.U32 R175, R176, -0x80, RZ ;  /* 0xffffff80b0af7824 */ /* 0x000fca00078e00ff */
[----:B------:R-:W-:Y:S02]  /*14970*/  SHF.R.S32.HI R174, RZ, 0x1f, R175 ;  /* 0x0000001fffae7819 */ /* 0x000fe400000114af */
.L_x_6914:
        /* <DEDUP_REMOVED lines=65> */
.L_x_6911:
[----:B------:R-:W-:Y:S02]  /*14d90*/  ISETP.GE.AND P0, PT, R100, c[0x0][0x220], PT ;  /* 0x0000880064007a0c */ /* 0x000fe40003f06270 */
[C---:B------:R-:W-:Y:S04]  /*14da0*/  LEA R2, P3, R54.reuse, R180, 0x1 ;  /* 0x000000b436027211 */ /* 0x040fe800078608ff */
[--C-:B------:R-:W-:Y:S07]  /*14db0*/  LEA.HI.X R3, R54, R179, R55.reuse, 0x1, P3 ;  /* 0x000000b336037211 */ /* 0x100fee00018f0c37 */
[-C--:B------:R-:W-:Y:S01]  /*14dc0*/  @!P0 IADD3 R49, P2, R160, R54.reuse, RZ ;  /* 0x00000036a0318210 */ /* 0x080fe20007f5e0ff */
[----:B------:R-:W-:Y:S01]  /*14dd0*/  @P0 STS.128 [R173+0x6000], RZ ;  /* 0x006000ffad000388 */ /* 0x000fe20000000c00 */
[----:B------:R-:W-:Y:S01]  /*14de0*/  @!P0 IMAD.MOV.U32 R50, RZ, RZ, c[0x0][0x1a4] ;  /* 0x00006900ff328624 */ /* 0x000fe200078e00ff */
[C---:B------:R-:W-:Y:S01]  /*14df0*/  @!P0 LEA R51, P1, R176.reuse, R54, 0x5 ;  /* 0x00000036b0338211 */ /* 0x040fe200078228ff */
        /* <DEDUP_REMOVED lines=13> */
[----:B------:R-:W-:Y:S01]  /*14ed0*/  @!P0 IMAD.MOV.U32 R56, RZ, RZ, R54 ;  /* 0x000000ffff388224 */ /* 0x000fe200078e0036 */
[----:B------:R-:W-:Y:S01]  /*14ee0*/  @!P0 LEA.HI.X R63, R51, R179, R50, 0x1, P1 ;  /* 0x000000b3333f8211 */ /* 0x000fe200008f0c32 */
[----:B------:R-:W-:Y:S01]  /*14ef0*/  @!P0 IMAD.MOV.U32 R51, RZ, RZ, c[0x0][0x1a4] ;  /* 0x00006900ff338624 */ /* 0x000fe200078e00ff */
[C---:B------:R-:W-:Y:S01]  /*14f00*/  @!P0 LEA R53, P1, R176.reuse, R54, 0x6 ;  /* 0x00000036b0358211 */ /* 0x040fe200078230ff */
[----:B------:R-:W-:Y:S01]  /*14f10*/  @!PT LDS RZ, [RZ] ;  /* 0x00000000fffff984 */ /* 0x000fe20000000800 */
[----:B------:R-:W-:Y:S01]  /*14f20*/  @!PT LDS RZ, [RZ] ;  /* 0x00000000fffff984 */ /* 0x000fe20000000800 */
[----:B------:R-:W-:Y:S01]  /*14f30*/  @!PT LDS RZ, [RZ] ;  /* 0x00000000fffff984 */ /* 0x000fe20000000800 */
[----:B------:R2:W-:Y:S01]  /*14f40*/  @!P0 LDGSTS.E.BYPASS.LTC128B.128 [R173+0x6800], [R64.64] ;  /* 0x0680000040ad8fae */ /* 0x0005e2000b901d46 */
[C---:B------:R-:W-:Y:S01]  /*14f50*/  @!P0 IMAD.WIDE.U32 R60, R176.reuse, 0x30, R60 ;  /* 0x00000030b03c8825 */ /* 0x040fe200078e003c */
[-C--:B------:R-:W-:Y:S02]  /*14f60*/  @!P0 MOV R57, R55.reuse ;  /* 0x0000003700398202 */ /* 0x080fe40000000f00 */
[----:B------:R-:W-:Y:S01]  /*14f70*/  @!P0 LEA.HI.X R52, R176, R55, R52, 0x6, P1 ;  /* 0x00000037b0348211 */ /* 0x000fe200008f3434 */
[----:B------:R-:W-:Y:S01]  /*14f80*/  @!P0 IMAD R51, R51, 0x30, RZ ;  /* 0x0000003033338824 */ /* 0x000fe200078e02ff */
[CC--:B------:R-:W-:Y:S01]  /*14f90*/  @!P0 LEA R58, P1, R53.reuse, R180.reuse, 0x1 ;  /* 0x000000b4353a8211 */ /* 0x0c0fe200078208ff */
[----:B------:R-:W-:Y:S01]  /*14fa0*/  @P0 STS.128 [R173+0x7000], RZ ;  /* 0x007000ffad000388 */ /* 0x000fe20000000c00 */
[-C--:B------:R-:W-:Y:S01]  /*14fb0*/  @!P0 LEA R186, P4, R60, R180.reuse, 0x1 ;  /* 0x000000b43cba8211 */ /* 0x080fe200078808ff */
[----:B------:R-:W-:Y:S01]  /*14fc0*/  @!P0 IMAD.MOV.U32 R50, RZ, RZ, c[0x0][0x1a4] ;  /* 0x00006900ff328624 */ /* 0x000fe200078e00ff */
[-C--:B------:R-:W-:Y:S01]  /*14fd0*/  @!P0 LEA.HI.X R59, R53, R179.reuse, R52, 0x1, P1 ;  /* 0x000000b3353b8211 */ /* 0x080fe200008f0c34 */
[----:B------:R-:W-:Y:S01]  /*14fe0*/  @!P0 IMAD.IADD R52, R51, 0x1, R61 ;  /* 0x0000000133348824 */ /* 0x000fe200078e023d */
[----:B------:R-:W-:Y:S01]  /*14ff0*/  @!PT LDS RZ, [RZ] ;  /* 0x00000000fffff984 */ /* 0x000fe20000000800 */
[----:B------:R-:W-:Y:S01]  /*15000*/  @!PT LDS RZ, [RZ] ;  /* 0x00000000fffff984 */ /* 0x000fe20000000800 */
[----:B------:R-:W-:Y:S01]  /*15010*/  @!PT LDS RZ, [RZ] ;  /* 0x00000000fffff984 */ /* 0x000fe20000000800 */
[----:B------:R3:W-:Y:S01]  /*15020*/  @!P0 LDGSTS.E.BYPASS.LTC128B.128 [R173+0x7000], [R62.64] ;  /* 0x070000003ead8fae */ /* 0x0007e2000b901d46 */
[----:B------:R-:W-:Y:S01]  /*15030*/  @!P0 IMAD.WIDE.U32 R56, R176, 0x50, R56 ;  /* 0x00000050b0388825 */ /* 0x000fe200078e0038 */
[----:B------:R-:W-:Y:S02]  /*15040*/  @!P0 MOV R49, c[0x0][0x1a4] ;  /* 0x0000690000318a02 */ /* 0x000fe40000000f00 */
[-C--:B------:R-:W-:Y:S01]  /*15050*/  @!P0 LEA.HI.X R187, R60, R179.reuse, R52, 0x1, P4 ;  /* 0x000000b33cbb8211 */ /* 0x080fe200020f0c34 */
[----:B------:R-:W-:Y:S01]  /*15060*/  @P0 STS.128 [R173+0x7800], RZ ;  /* 0x007800ffad000388 */ /* 0x000fe20000000c00 */
[----:B------:R-:W-:Y:S01]  /*15070*/  @!P0 IMAD R50, R50, 0x50, RZ ;  /* 0x0000005032328824 */ /* 0x000fe200078e02ff */
[-C--:B------:R-:W-:Y:S01]  /*15080*/  @!P0 LEA R184, P3, R56, R180.reuse, 0x1 ;  /* 0x000000b438b88211 */ /* 0x080fe200078608ff */
[--C-:B------:R-:W-:Y:S01]  /*15090*/  @!P0 IMAD.MOV.U32 R66, RZ, RZ, R54.reuse ;  /* 0x000000ffff428224 */ /* 0x100fe200078e0036 */
[----:B------:R-:W-:Y:S01]  /*150a0*/  @!PT LDS RZ, [RZ] ;  /* 0x00000000fffff984 */ /* 0x000fe20000000800 */
[----:B------:R-:W-:Y:S01]  /*150b0*/  @!PT LDS RZ, [RZ] ;  /* 0x00000000fffff984 */ /* 0x000fe20000000800 */
[----:B------:R-:W-:Y:S01]  /*150c0*/  @!PT LDS RZ, [RZ] ;  /* 0x00000000fffff984 */ /* 0x000fe20000000800 */
[----:B------:R1:W-:Y:S01]  /*150d0*/  @!P0 LDGSTS.E.BYPASS.LTC128B.128 [R173+0x7800], [R186.64] ;  /* 0x07800000baad8fae */ /* 0x0003e2000b901d46 */
[----:B------:R-:W-:Y:S02]  /*150e0*/  @!P0 IMAD.IADD R50, R50, 0x1, R57 ;  /* 0x0000000132328824 */ /* 0x000fe400078e0239 */
[--C-:B------:R-:W-:Y:S01]  /*150f0*/  @!P0 IMAD.MOV.U32 R67, RZ, RZ, R55.reuse ;  /* 0x000000ffff438224 */ /* 0x100fe200078e0037 */
[----:B------:R-:W-:Y:S01]  /*15100*/  @P0 STS.128 [R173+0x8000], RZ ;  /* 0x008000ffad000388 */ /* 0x000fe20000000c00 */
[----:B------:R-:W-:Y:S01]  /*15110*/  @!P0 IMAD.WIDE.U32 R54, R176, 0x60, R54 ;  /* 0x00000060b0368825 */ /* 0x000fe200078e0036 */
[-C--:B------:R-:W-:Y:S02]  /*15120*/  @!P0 LEA.HI.X R185, R56, R179.reuse, R50, 0x1, P3 ;  /* 0x000000b338b98211 */ /* 0x080fe400018f0c32 */
[----:B------:R-:W-:Y:S01]  /*15130*/  @!PT LDS RZ, [RZ] ;  /* 0x00000000fffff984 */ /* 0x000fe20000000800 */
[----:B------:R-:W-:Y:S01]  /*15140*/  @!PT LDS RZ, [RZ] ;  /* 0x00000000fffff984 */ /* 0x000fe20000000800 */
[----:B------:R-:W-:Y:S01]  /*15150*/  @!PT LDS RZ, [RZ] ;  /* 0x00000000fffff984 */ /* 0x000fe20000000800 */
[----:B------:R4:W-:Y:S01]  /*15160*/  @!P0 LDGSTS.E.BYPASS.LTC128B.128 [R173+0x8000], [R58.64] ;  /* 0x080000003aad8fae */ /* 0x0009e2000b901d46 */
[----:B------:R-:W-:Y:S01]  /*15170*/  @!P0 IMAD R49, R49, 0x60, RZ ;  /* 0x0000006031318824 */ /* 0x000fe200078e02ff */
[-C--:B------:R-:W-:Y:S01]  /*15180*/  @!P0 LEA R182, P2, R54, R180.reuse, 0x1 ;  /* 0x000000b436b68211 */ /* 0x080fe200078408ff */
[----:B------:R-:W-:Y:S01]  /*15190*/  @!P0 IMAD.MOV.U32 R48, RZ, RZ, c[0x0][0x1a4] ;  /* 0x00006900ff308624 */ /* 0x000fe200078e00ff */
[----:B------:R-:W-:Y:S01]  /*151a0*/  @P0 STS.128 [R173+0x8800], RZ ;  /* 0x008800ffad000388 */ /* 0x000fe20000000c00 */
[----:B------:R-:W-:Y:S02]  /*151b0*/  @!P0 IMAD.IADD R49, R49, 0x1, R55 ;  /* 0x0000000131318824 */ /* 0x000fe400078e0237 */
[----:B------:R-:W-:Y:S01]  /*151c0*/  @!P0 IMAD.WIDE.U32 R66, R176, 0x70, R66 ;  /* 0x00000070b0428825 */ /* 0x000fe200078e0042 */
[----:B------:R-:W-:Y:S01]  /*151d0*/  @!PT LDS RZ, [RZ] ;  /* 0x00000000fffff984 */ /* 0x000fe20000000800 */
[----:B------:R-:W-:Y:S01]  /*151e0*/  @!PT LDS RZ, [RZ] ;  /* 0x00000000fffff984 */ /* 0x000fe20000000800 */
[----:B------:R-:W-:Y:S01]  /*151f0*/  @!PT LDS RZ, [RZ] ;  /* 0x00000000fffff984 */ /* 0x000fe20000000800 */
[----:B------:R1:W-:Y:S02]  /*15200*/  @!P0 LDGSTS.E.BYPASS.LTC128B.128 [R173+0x8800], [R184.64] ;  /* 0x08800000b8ad8fae */ /* 0x0003e4000b901d46 */
[----:B------:R-:W-:Y:S01]  /*15210*/  @!P0 LEA.HI.X R183, R54, R179, R49, 0x1, P2 ;  /* 0x000000b336b78211 */ /* 0x000fe200010f0c31 */
[----:B------:R-:W-:Y:S01]  /*15220*/  @!P0 IMAD R48, R48, 0x70, RZ ;  /* 0x0000007030308824 */ /* 0x000fe200078e02ff */
[----:B------:R-:W-:Y:S01]  /*15230*/  @P0 STS.128 [R173+0x9000], RZ ;  /* 0x009000ffad000388 */ /* 0x000fe20000000c00 */
[----:B------:R-:W-:Y:S03]  /*15240*/  @!P0 LEA R180, P1, R66, R180, 0x1 ;  /* 0x000000b442b48211 */ /* 0x000fe600078208ff */
        /* <DEDUP_REMOVED lines=41> */
[C---:B----4-:R-:W-:Y:S08]  /*154e0*/  HMMA.16816.F32.BF16 R56, R104.reuse, R134, RZ ;  /* 0x000000866838723c */ /* 0x050ff000000418ff */
        /* <DEDUP_REMOVED lines=140> */
.L_x_6913:
[----:B------:R1:W-:Y:S01]  /*15db0*/  @P0 STS.128 [R173+0x2000], RZ ;  /* 0x002000ffad000388 */ /* 0x0003e20000000c00 */
[-C--:B------:R-:W-:Y:S01]  /*15dc0*/  @!P0 IADD3 R107, P2, R162, R108.reuse, RZ ;  /* 0x0000006ca26b8210 */ /* 0x080fe20007f5e0ff */
[----:B------:R-:W-:Y:S01]  /*15dd0*/  @!P0 IMAD.MOV.U32 R2, RZ, RZ, c[0x0][0x19c] ;  /* 0x00006700ff028624 */ /* 0x000fe200078e00ff */
[C---:B------:R-:W-:Y:S01]  /*15de0*/  @!P0 LEA R3, P1, R106.reuse, R108, 0x5 ;  /* 0x0000006c6a038211 */ /* 0x040fe200078228ff */
[----:B------:R-:W-:Y:S01]  /*15df0*/  @!P0 IMAD.MOV.U32 R110, RZ, RZ, c[0x0][0x19c] ;  /* 0x00006700ff6e8624 */ /* 0x000fe200078e00ff */
[-C--:B------:R-:W-:Y:S01]  /*15e00*/  @!P0 MOV R113, R105.reuse ;  /* 0x0000006900718202 */ /* 0x080fe20000000f00 */
[--C-:B------:R-:W-:Y:S01]  /*15e10*/  @!P0 IMAD.X R104, R161, 0x1, R105.reuse, P2 ;  /* 0x00000001a1688824 */ /* 0x100fe200010e0669 */
[CC--:B------:R-:W-:Y:S01]  /*15e20*/  @!P0 LEA R118, P2, R107.reuse, R168.reuse, 0x1 ;  /* 0x000000a86b768211 */ /* 0x0c0fe200078408ff */
[----:B------:R-:W-:Y:S01]  /*15e30*/  @!P0 IMAD.MOV.U32 R109, RZ, RZ, R105 ;  /* 0x000000ffff6d8224 */ /* 0x000fe200078e0069 */
[----:B------:R-:W-:Y:S01]  /*15e40*/  @!P0 LEA.HI.X R2, R106, R105, R2, 0x5, P1 ;  /* 0x000000696a028211 */ /* 0x000fe200008f2c02 */
[----:B------:R-:W-:Y:S01]  /*15e50*/  @!P0 IMAD.MOV.U32 R112, RZ, RZ, R108 ;  /* 0x000000ffff708224 */ /* 0x000fe200078e006c */
[-C--:B------:R-:W-:Y:S01]  /*15e60*/  @!P0 LEA.HI.X R119, R107, R169.reuse, R104, 0x1, P2 ;  /* 0x000000a96b778211 */ /* 0x080fe200010f0c68 */
[--C-:B------:R-:W-:Y:S01]  /*15e70*/  @!P0 IMAD.MOV.U32 R104, RZ, RZ, R108.reuse ;  /* 0x000000ffff688224 */ /* 0x100fe200078e006c */
[-C--:B------:R-:W-:Y:S01]  /*15e80*/  LEA R120, P2, R108, R168.reuse, 0x1 ;  /* 0x000000a86c787211 */ /* 0x080fe200078408ff */
[----:B------:R-:W-:Y:S01]  /*15e90*/  @!P0 IMAD.WIDE.U32 R122, R106, 0x50, R108 ;  /* 0x000000506a7a8825 */ /* 0x000fe200078e006c */
[C---:B------:R-:W-:Y:S02]  /*15ea0*/  @!P0 LEA R116, P1, R3.reuse, R168, 0x1 ;  /* 0x000000a803748211 */ /* 0x040fe400078208ff */
[-CC-:B------:R-:W-:Y:S01]  /*15eb0*/  LEA.HI.X R121, R108, R169.reuse, R105.reuse, 0x1, P2 ;  /* 0x000000a96c797211 */ /* 0x180fe200010f0c69 */
[C---:B------:R-:W-:Y:S01]  /*15ec0*/  @!P0 IMAD.WIDE.U32 R114, R106.reuse, 0x30, R104 ;  /* 0x000000306a728825 */ /* 0x040fe200078e0068 */
[----:B------:R-:W-:Y:S02]  /*15ed0*/  @!P0 LEA.HI.X R117, R3, R169, R2, 0x1, P1 ;  /* 0x000000a903758211 */ /* 0x000fe400008f0c02 */
[C---:B------:R-:W-:Y:S01]  /*15ee0*/  @!P0 LEA R107, P1, R106.reuse, R108, 0x6 ;  /* 0x0000006c6a6b8211 */ /* 0x040fe200078230ff */
[----:B------:R-:W-:Y:S01]  /*15ef0*/  @!PT LDS RZ, [RZ] ;  /* 0x00000000fffff984 */ /* 0x000fe20000000800 */
[----:B------:R-:W-:Y:S01]  /*15f00*/  @!PT LDS RZ, [RZ] ;  /* 0x00000000fffff984 */ /* 0x000fe20000000800 */
[----:B------:R-:W-:Y:S01]  /*15f10*/  @!PT LDS RZ, [RZ] ;  /* 0x00000000fffff984 */ /* 0x000fe20000000800 */
[----:B------:R1:W-:Y:S01]  /*15f20*/  @!P0 LDGSTS.E.BYPASS.LTC128B.128 [R173+0x2000], [R120.64] ;  /* 0x0200000078ad8fae */ /* 0x0003e2000b901d46 */
[----:B------:R-:W-:Y:S01]  /*15f30*/  @!P0 IMAD.WIDE.U32 R112, R106, 0x60, R112 ;  /* 0x000000606a708825 */ /* 0x000fe200078e0070 */
[----:B------:R-:W-:Y:S02]  /*15f40*/  @!P0 MOV R3, c[0x0][0x19c] ;  /* 0x0000670000038a02 */ /* 0x000fe40000000f00 */
[----:B------:R1:W-:Y:S01]  /*15f50*/  @P0 STS.128 [R173+0x2800], RZ ;  /* 0x002800ffad000388 */ /* 0x0003e20000000c00 */
[----:B------:R-:W-:Y:S01]  /*15f60*/  @!P0 IMAD R104, R110, 0x30, RZ ;  /* 0x000000306e688824 */ /* 0x000fe200078e02ff */
[----:B------:R-:W-:Y:S01]  /*15f70*/  @!P0 LEA.HI.X R110, R106, R105, R3, 0x6, P1 ;  /* 0x000000696a6e8211 */ /* 0x000fe200008f3403 */
[----:B------:R-:W-:Y:S01]  /*15f80*/  @!P0 IMAD.MOV.U32 R2, RZ, RZ, c[0x0][0x19c] ;  /* 0x00006700ff028624 */ /* 0x000fe200078e00ff */
[----:B------:R-:W-:Y:S01]  /*15f90*/  @!PT LDS RZ, [RZ] ;  /* 0x00000000fffff984 */ /* 0x000fe20000000800 */
[----:B------:R-:W-:Y:S01]  /*15fa0*/  @!PT LDS RZ, [RZ] ;  /* 0x00000000fffff984 */ /* 0x000fe20000000800 */
[----:B------:R-:W-:Y:S01]  /*15fb0*/  @!PT LDS RZ, [RZ] ;  /* 0x00000000fffff984 */ /* 0x000fe20000000800 */
[----:B------:R1:W-:Y:S01]  /*15fc0*/  @!P0 LDGSTS.E.BYPASS.LTC128B.128 [R173+0x2800], [R118.64] ;  /* 0x0280000076ad8fae */ /* 0x0003e2000b901d46 */
[-C--:B------:R-:W-:Y:S01]  /*15fd0*/  @!P0 LEA R124, P1, R114, R168.reuse, 0x1 ;  /* 0x000000a8727c8211 */ /* 0x080fe200078208ff */
[----:B------:R-:W-:Y:S02]  /*15fe0*/  @!P0 IMAD.IADD R3, R104, 0x1, R115 ;  /* 0x0000000168038824 */ /* 0x000fe400078e0273 */
[----:B------:R1:W-:Y:S01]  /*15ff0*/  @P0 STS.128 [R173+0x3000], RZ ;  /* 0x003000ffad000388 */ /* 0x0003e20000000c00 */
[----:B------:R-:W-:Y:S02]  /*16000*/  @!P0 IMAD.MOV.U32 R104, RZ, RZ, R108 ;  /* 0x000000ffff688224 */ /* 0x000fe400078e006c */
[----:B------:R-:W-:Y:S01]  /*16010*/  @!P0 IMAD R2, R2, 0x50, RZ ;  /* 0x0000005002028824 */ /* 0x000fe200078e02ff */
[----:B------:R-:W-:Y:S01]  /*16020*/  @!PT LDS RZ, [RZ] ;  /* 0x00000000fffff984 */ /* 0x000fe20000000800 */
[----:B------:R-:W-:Y:S01]  /*16030*/  @!PT LDS RZ, [RZ] ;  /* 0x00000000fffff984 */ /* 0x000fe20000000800 */
[----:B------:R-:W-:Y:S01]  /*16040*/  @!PT LDS RZ, [RZ] ;  /* 0x00000000fffff984 */ /* 0x000fe20000000800 */
[----:B------:R1:W-:Y:S01]  /*16050*/  @!P0 LDGSTS.E.BYPASS.LTC128B.128 [R173+0x3000], [R116.64] ;  /* 0x0300000074ad8fae */ /* 0x0003e2000b901d46 */
[----:B------:R-:W-:Y:S01]  /*16060*/  @!P0 IMAD.WIDE.U32 R104, R106, 0x70, R104 ;  /* 0x000000706a688825 */ /* 0x000fe200078e0068 */
[-C--:B------:R-:W-:Y:S02]  /*16070*/  @!P0 LEA.HI.X R125, R114, R169.reuse, R3, 0x1, P1 ;  /* 0x000000a9727d8211 */ /* 0x080fe400008f0c03 */
[----:B------:R1:W-:Y:S01]  /*16080*/  @P0 STS.128 [R173+0x3800], RZ ;  /* 0x003800ffad000388 */ /* 0x0003e20000000c00 */
[----:B------:R-:W-:Y:S01]  /*16090*/  @!P0 IMAD.IADD R106, R2, 0x1, R123 ;  /* 0x00000001026a8824 */ /* 0x000fe200078e027b */
[CC--:B------:R-:W-:Y:S01]  /*160a0*/  @!P0 LEA R114, P1, R122.reuse, R168.reuse, 0x1 ;  /* 0x000000a87a728211 */ /* 0x0c0fe200078208ff */
[----:B------:R-:W-:Y:S01]  /*160b0*/  @!P0 IMAD.MOV.U32 R2, RZ, RZ, c[0x0][0x19c] ;  /* 0x00006700ff028624 */ /* 0x000fe200078e00ff */
[----:B------:R-:W-:Y:S01]  /*160c0*/  @!PT LDS RZ, [RZ] ;  /* 0x00000000fffff984 */ /* 0x000fe20000000800 */
[----:B------:R-:W-:Y:S01]  /*160d0*/  @!PT LDS RZ, [RZ] ;  /* 0x00000000fffff984 */ /* 0x000fe20000000800 */
[----:B------:R-:W-:Y:S01]  /*160e0*/  @!PT LDS RZ, [RZ] ;  /* 0x00000000fffff984 */ /* 0x000fe20000000800 */
[----:B------:R1:W-:Y:S01]  /*160f0*/  @!P0 LDGSTS.E.BYPASS.LTC128B.128 [R173+0x3800], [R124.64] ;  /* 0x038000007cad8fae */ /* 0x0003e2000b901d46 */
[----:B------:R-:W-:Y:S02]  /*16100*/  @!P0 MOV R3, c[0x0][0x19c] ;  /* 0x0000670000038a02 */ /* 0x000fe40000000f00 */
[-C--:B------:R-:W-:Y:S01]  /*16110*/  @!P0 LEA.HI.X R115, R122, R169.reuse, R106, 0x1, P1 ;  /* 0x000000a97a738211 */ /* 0x080fe200008f0c6a */
[----:B------:R1:W-:Y:S01]  /*16120*/  @P0 STS.128 [R173+0x4000], RZ ;  /* 0x004000ffad000388 */ /* 0x0003e20000000c00 */
[-C--:B------:R-:W-:Y:S01]  /*16130*/  @!P0 LEA R106, P3, R107, R168.reuse, 0x1 ;  /* 0x000000a86b6a8211 */ /* 0x080fe200078608ff */
[----:B------:R-:W-:Y:S01]  /*16140*/  @!P0 IMAD R3, R3, 0x60, RZ ;  /* 0x0000006003038824 */ /* 0x000fe200078e02ff */
[-C--:B------:R-:W-:Y:S01]  /*16150*/  @!P0 LEA R108, P1, R104, R168.reuse, 0x1 ;  /* 0x000000a8686c8211 */ /* 0x080fe200078208ff */
[----:B------:R-:W-:Y:S01]  /*16160*/  @!P0 IMAD R109, R2, 0x70, RZ ;  /* 0x00000070026d8824 */ /* 0x000fe200078e02ff */
[-C--:B------:R-:W-:Y:S01]  /*16170*/  @!P0 LEA.HI.X R107, R107, R169.reuse, R110, 0x1, P3 ;  /* 0x000000a96b6b8211 */ /* 0x080fe200018f0c6e */
[----:B------:R-:W-:Y:S01]  /*16180*/  @!P0 IMAD.IADD R3, R3, 0x1, R113 ;  /* 0x0000000103038824 */ /* 0x000fe200078e0271 */
[C---:B------:R-:W-:Y:S01]  /*16190*/  @!P0 LEA R2, P2, R112.reuse, R168, 0x1 ;  /* 0x000000a870028211 */ /* 0x040fe200078408ff */
[----:B------:R-:W-:Y:S01]  /*161a0*/  @!P0 IMAD.IADD R109, R109, 0x1, R105 ;  /* 0x000000016d6d8824 */ /* 0x000fe200078e0269 */
[----:B------:R-:W-:Y:S01]  /*161b0*/  MOV R168, R120 ;  /* 0x0000007800a87202 */ /* 0x000fe20000000f00 */
        /* <DEDUP_REMOVED lines=23> */
.L_x_6912:
[----:B------:R-:W-:Y:S04]  /*16330*/  IADD3 R112, R172, -0x1, RZ ;  /* 0xffffffffac707810 */ /* 0x000fe80007ffe0ff */
[----:B-1----:R-:W-:Y:S04]  /*16340*/  LEA R2, R112, R171, 0x7 ;  /* 0x000000ab70027211 */ /* 0x002fe800078e38ff */
        /* <DEDUP_REMOVED lines=36> */
[CC--:B------:R-:W-:Y:S02]  /*16590*/  FFMA.FTZ R15, R0.reuse, R120.reuse, R15 ;  /* 0x00000078000f7223 */ /* 0x0c0fe4000001000f */
[----:B------:R-:W-:Y:S01]  /*165a0*/  FFMA.FTZ R13, R0, R120, R13 ;  /* 0x00000078000d7223 */ /* 0x000fe2000001000d */
[----:B------:R-:W-:Y:S01]  /*165b0*/  IADD3 R120, R2, 0x59, RZ ;  /* 0x0000005902787810 */ /* 0x000fe20007ffe0ff */
[CC--:B------:R-:W-:Y:S02]  /*165c0*/  FFMA.FTZ R19, R0.reuse, R110.reuse, R19 ;  /* 0x0000006e00137223 */ /* 0x0c0fe40000010013 */
[C---:B------:R-:W-:Y:S02]  /*165d0*/  FFMA.FTZ R17, R0.reuse, R110, R17 ;  /* 0x0000006e00117223 */ /* 0x040fe40000010011 */
[----:B------:R1:W2:Y:S01]  /*165e0*/  I2F R110, R120 ;  /* 0x00000078006e7306 */ /* 0x0002a20000201400 */
[C---:B------:R-:W-:Y:S02]  /*165f0*/  FFMA.FTZ R6, R0.reuse, R107, R6 ;  /* 0x0000006b00067223 */ /* 0x040fe40000010006 */
[C---:B------:R-:W-:Y:S02]  /*16600*/  FFMA.FTZ R7, R0.reuse, R106, R7 ;  /* 0x0000006a00077223 */ /* 0x040fe40000010007 */
[----:B------:R-:W-:Y:S01]  /*16610*/  FFMA.FTZ R22, R0, R119, R22 ;  /* 0x0000007700167223 */ /* 0x000fe20000010016 */
[----:B------:R-:W-:Y:S01]  /*16620*/  FMNMX.FTZ R122, R6, R103, !PT ;  /* 0x00000067067a7209 */ /* 0x000fe20007810000 */
[----:B------:R-:W-:Y:S01]  /*16630*/  FFMA.FTZ R20, R0, R119, R20 ;  /* 0x0000007700147223 */ /* 0x000fe20000010014 */
[----:B------:R-:W-:Y:S01]  /*16640*/  IADD3 R119, R2, 0x60, RZ ;  /* 0x0000006002777810 */ /* 0x000fe20007ffe0ff */
[CC--:B------:R-:W-:Y:S02]  /*16650*/  FFMA.FTZ R26, R0.reuse, R113.reuse, R26 ;  /* 0x00000071001a7223 */ /* 0x0c0fe4000001001a */
[C---:B------:R-:W-:Y:S02]  /*16660*/  FFMA.FTZ R24, R0.reuse, R113, R24 ;  /* 0x0000007100187223 */ /* 0x040fe40000010018 */
[----:B------:R3:W-:Y:S01]  /*16670*/  I2F R113, R119 ;  /* 0x0000007700717306 */ /* 0x0007e20000201400 */
[C---:B------:R-:W-:Y:S02]  /*16680*/  FFMA.FTZ R10, R0.reuse, R105, R10 ;  /* 0x00000069000a7223 */ /* 0x040fe4000001000a */
[----:B------:R-:W-:Y:S01]  /*16690*/  FFMA.FTZ R4, R0, R107, R4 ;  /* 0x0000006b00047223 */ /* 0x000fe20000010004 */
[----:B------:R-:W-:Y:S01]  /*166a0*/  IADD3 R107, R2, 0x48, RZ ;  /* 0x00000048026b7810 */ /* 0x000fe20007ffe0ff */
[CC--:B------:R-:W-:Y:S02]  /*166b0*/  FFMA.FTZ R16, R0.reuse, R121.reuse, R16 ;  /* 0x0000007900107223 */ /* 0x0c0fe40000010010 */
[C---:B------:R-:W-:Y:S01]  /*166c0*/  FFMA.FTZ R18, R0.reuse, R121, R18 ;  /* 0x0000007900127223 */ /* 0x040fe20000010012 */
[----:B------:R-:W-:Y:S01]  /*166d0*/  FMNMX.FTZ R121, R7, R122, !PT ;  /* 0x0000007a07797209 */ /* 0x000fe20007810000 */
[C---:B------:R-:W-:Y:S01]  /*166e0*/  FFMA.FTZ R11, R0.reuse, R104, R11 ;  /* 0x00000068000b7223 */ /* 0x040fe2000001000b */
[----:B------:R-:W-:Y:S01]  /*166f0*/  I2F R107, R107 ;  /* 0x0000006b006b7306 */ /* 0x000fe20000201400 */
[----:B------:R-:W-:Y:S01]  /*16700*/  FFMA.FTZ R5, R0, R106, R5 ;  /* 0x0000006a00057223 */ /* 0x000fe20000010005 */
[----:B------:R-:W-:Y:S01]  /*16710*/  FMNMX.FTZ R122, R4, R102, !PT ;  /* 0x00000066047a7209 */ /* 0x000fe20007810000 */
[-C--:B------:R-:W-:Y:S01]  /*16720*/  FFMA.FTZ R23, R0, R118.reuse, R23 ;  /* 0x0000007600177223 */ /* 0x080fe20000010017 */
[----:B------:R-:W-:Y:S01]  /*16730*/  IADD3 R106, R2, 0x49, RZ ;  /* 0x00000049026a7810 */ /* 0x000fe20007ffe0ff */
[----:B------:R-:W-:Y:S01]  /*16740*/  FFMA.FTZ R21, R0, R118, R21 ;  /* 0x0000007600157223 */ /* 0x000fe20000010015 */
[----:B------:R-:W-:Y:S01]  /*16750*/  FMNMX.FTZ R118, R10, R121, !PT ;  /* 0x000000790a767209 */ /* 0x000fe20007810000 */
[C---:B------:R-:W-:Y:S01]  /*16760*/  FFMA.FTZ R8, R0.reuse, R105, R8 ;  /* 0x0000006900087223 */ /* 0x040fe20000010008 */
[----:B------:R-:W-:Y:S01]  /*16770*/  FMNMX.FTZ R121, R5, R122, !PT ;  /* 0x0000007a05797209 */ /* 0x000fe20007810000 */
[C---:B------:R-:W-:Y:S01]  /*16780*/  FFMA.FTZ R14, R0.reuse, R3, R14 ;  /* 0x00000003000e7223 */ /* 0x040fe2000001000e */
[----:B------:R-:W4:Y:S01]  /*16790*/  I2F R106, R106 ;  /* 0x0000006a006a7306 */ /* 0x000f220000201400 */
[----:B------:R-:W-:Y:S01]  /*167a0*/  FMNMX.FTZ R123, R11, R118, !PT ;  /* 0x000000760b7b7209 */ /* 0x000fe20007810000 */
[----:B------:R-:W-:Y:S01]  /*167b0*/  FFMA.FTZ R9, R0, R104, R9 ;  /* 0x0000006800097223 */ /* 0x000fe20000010009 */
[----:B-1----:R-:W-:Y:S01]  /*167c0*/  FMNMX.FTZ R120, R8, R121, !PT ;  /* 0x0000007908787209 */ /* 0x002fe20007810000 */
[----:B------:R-:W-:Y:S01]  /*167d0*/  FFMA.FTZ R12, R0, R3, R12 ;  /* 0x00000003000c7223 */ /* 0x000fe2000001000c */
[----:B------:R-:W-:Y:S01]  /*167e0*/  FMNMX.FTZ R118, R14, R123, !PT ;  /* 0x0000007b0e767209 */ /* 0x000fe20007810000 */
[CC--:B------:R-:W-:Y:S01]  /*167f0*/  FFMA.FTZ R30, R0.reuse, R117.reuse, R30 ;  /* 0x00000075001e7223 */ /* 0x0c0fe2000001001e */
[----:B------:R-:W-:Y:S01]  /*16800*/  FMNMX.FTZ R123, R9, R120, !PT ;  /* 0x00000078097b7209 */ /* 0x000fe20007810000 */
[C---:B------:R-:W-:Y:S01]  /*16810*/  FFMA.FTZ R28, R0.reuse, R117, R28 ;  /* 0x00000075001c7223 */ /* 0x040fe2000001001c */
[----:B------:R-:W-:Y:S01]  /*16820*/  FMNMX.FTZ R121, R15, R118, !PT ;  /* 0x000000760f797209 */ /* 0x000fe20007810000 */
[----:B------:R-:W-:Y:S01]  /*16830*/  FFMA.FTZ R34, R0, R115, R34 ;  /* 0x0000007300227223 */ /* 0x000fe20000010022 */
[----:B------:R-:W-:Y:S01]  /*16840*/  FMNMX.FTZ R118, R12, R123, !PT ;  /* 0x0000007b0c767209 */ /* 0x000fe20007810000 */
[----:B------:R-:W-:Y:S01]  /*16850*/  FFMA.FTZ R32, R0, R115, R32 ;  /* 0x0000007300207223 */ /* 0x000fe20000010020 */
[----:B------:R-:W-:Y:S01]  /*16860*/  FMNMX.FTZ R120, R18, R121, !PT ;  /* 0x0000007912787209 */ /* 0x000fe20007810000 */
[C---:B------:R-:W-:Y:S01]  /*16870*/  FFMA.FTZ R31, R0.reuse, R116, R31 ;  /* 0x00000074001f7223 */ /* 0x040fe2000001001f */
[----:B------:R-:W-:Y:S01]  /*16880*/  FMNMX.FTZ R121, R13, R118, !PT ;  /* 0x000000760d797209 */ /* 0x000fe20007810000 */
[----:B------:R-:W-:Y:S01]  /*16890*/  FFMA.FTZ R29, R0, R116, R29 ;  /* 0x00000074001d7223 */ /* 0x000fe2000001001d */
[----:B------:R-:W-:Y:S01]  /*168a0*/  IADD3 R117, R2, 0x68, RZ ;  /* 0x0000006802757810 */ /* 0x000fe20007ffe0ff */
[CC--:B------:R-:W-:Y:S01]  /*168b0*/  FFMA.FTZ R38, R0.reuse, R109.reuse, R38 ;  /* 0x0000006d00267223 */ /* 0x0c0fe20000010026 */
[----:B---3--:R-:W-:Y:S01]  /*168c0*/  FMNMX.FTZ R119, R19, R120, !PT ;  /* 0x0000007813777209 */ /* 0x008fe20007810000 */
[----:B------:R-:W-:Y:S01]  /*168d0*/  FFMA.FTZ R36, R0, R109, R36 ;  /* 0x0000006d00247223 */ /* 0x000fe20000010024 */
[----:B------:R-:W1:Y:S01]  /*168e0*/  I2F R115, R117 ;  /* 0x0000007500737306 */ /* 0x000e620000201400 */
[----:B------:R-:W-:Y:S01]  /*168f0*/  FMNMX.FTZ R118, R16, R121, !PT ;  /* 0x0000007910767209 */ /* 0x000fe20007810000 */
[-C--:B------:R-:W-:Y:S01]  /*16900*/  FFMA.FTZ R27, R0, R114.reuse, R27 ;  /* 0x00000072001b7223 */ /* 0x080fe2000001001b */
[----:B------:R-:W-:Y:S01]  /*16910*/  FMNMX.FTZ R116, R22, R119, !PT ;  /* 0x0000007716747209 */ /* 0x000fe20007810000 */
[C---:B------:R-:W-:Y:S01]  /*16920*/  FFMA.FTZ R25, R0.reuse, R114, R25 ;  /* 0x0000007200197223 */ /* 0x040fe20000010019 */
[----:B------:R-:W-:Y:S01]  /*16930*/  FMNMX.FTZ R119, R17, R118, !PT ;  /* 0x0000007611777209 */ /* 0x000fe20007810000 */
[CC--:B------:R-:W-:Y:S01]  /*16940*/  FFMA.FTZ R35, R0.reuse, R111.reuse, R35 ;  /* 0x0000006f00237223 */ /* 0x0c0fe20000010023 */
[----:B------:R-:W-:Y:S01]  /*16950*/  FMNMX.FTZ R121, R23, R116, !PT ;  /* 0x0000007417797209 */ /* 0x000fe20007810000 */
[----:B------:R-:W-:Y:S01]  /*16960*/  FFMA.FTZ R33, R0, R111, R33 ;  /* 0x0000006f00217223 */ /* 0x000fe20000010021 */
[----:B------:R-:W-:Y:S01]  /*16970*/  IADD3 R116, R2, 0x69, RZ ;  /* 0x0000006902747810 */ /* 0x000fe20007ffe0ff */
[----:B------:R-:W-:Y:S01]  /*16980*/  FFMA.FTZ R37, R0, R108, R37 ;  /* 0x0000006c00257223 */ /* 0x000fe20000010025 */
[----:B------:R-:W-:Y:S01]  /*16990*/  IADD3 R105, R2, 0x50, RZ ;  /* 0x0000005002697810 */ /* 0x000fe20007ffe0ff */
[-C--:B--2---:R-:W-:Y:S01]  /*169a0*/  FFMA.FTZ R51, R0, R110.reuse, R51 ;  /* 0x0000006e00337223 */ /* 0x084fe20000010033 */
[----:B------:R-:W2:Y:S01]  /*169b0*/  I2F R109, R116 ;  /* 0x00000074006d7306 */ /* 0x000ea20000201400 */
[----:B------:R-:W-:Y:S01]  /*169c0*/  FMNMX.FTZ R120, R20, R119, !PT ;  /* 0x0000007714787209 */ /* 0x000fe20007810000 */
[----:B------:R-:W-:Y:S01]  /*169d0*/  FFMA.FTZ R49, R0, R110, R49 ;  /* 0x0000006e00317223 */ /* 0x000fe20000010031 */
[----:B------:R-:W-:Y:S01]  /*169e0*/  FMNMX.FTZ R118, R26, R121, !PT ;  /* 0x000000791a767209 */ /* 0x000fe20007810000 */
[C---:B----4-:R-:W-:Y:S01]  /*169f0*/  FFMA.FTZ R43, R0.reuse, R106, R43 ;  /* 0x0000006a002b7223 */ /* 0x050fe2000001002b */
[----:B------:R-:W-:Y:S01]  /*16a00*/  FMNMX.FTZ R119, R21, R120, !PT ;  /* 0x0000007815777209 */ /* 0x000fe20007810000 */
[CC--:B------:R-:W-:Y:S01]  /*16a10*/  FFMA.FTZ R42, R0.reuse, R107.reuse, R42 ;  /* 0x0000006b002a7223 */ /* 0x0c0fe2000001002a */
[----:B------:R-:W-:Y:S01]  /*16a20*/  FMNMX.FTZ R111, R27, R118, !PT ;  /* 0x000000761b6f7209 */ /* 0x000fe20007810000 */
[----:B------:R-:W-:Y:S01]  /*16a30*/  FFMA.FTZ R40, R0, R107, R40 ;  /* 0x0000006b00287223 */ /* 0x000fe20000010028 */
[----:B------:R-:W-:Y:S01]  /*16a40*/  FMNMX.FTZ R118, R24, R119, !PT ;  /* 0x0000007718767209 */ /* 0x000fe20007810000 */
[----:B------:R-:W3:Y:S01]  /*16a50*/  I2F R105, R105 ;  /* 0x0000006900697306 */ /* 0x000ee20000201400 */
[----:B------:R-:W-:Y:S01]  /*16a60*/  FMNMX.FTZ R120, R30, R111, !PT ;  /* 0x0000006f1e787209 */ /* 0x000fe20007810000 */
[C---:B------:R-:W-:Y:S01]  /*16a70*/  FFMA.FTZ R41, R0.reuse, R106, R41 ;  /* 0x0000006a00297223 */ /* 0x040fe20000010029 */
[----:B------:R-:W-:Y:S01]  /*16a80*/  FMNMX.FTZ R119, R25, R118, !PT ;  /* 0x0000007619777209 */ /* 0x000fe20007810000 */
[----:B------:R-:W-:Y:S01]  /*16a90*/  FFMA.FTZ R54, R0, R113, R54 ;  /* 0x0000007100367223 */ /* 0x000fe20000010036 */
[----:B------:R-:W-:Y:S01]  /*16aa0*/  IADD3 R104, R2, 0x51, RZ ;  /* 0x0000005102687810 */ /* 0x000fe20007ffe0ff */
[-C--:B-1----:R-:W-:Y:S01]  /*16ab0*/  FFMA.FTZ R58, R0, R115.reuse, R58 ;  /* 0x00000073003a7223 */ /* 0x082fe2000001003a */
[----:B------:R-:W-:Y:S01]  /*16ac0*/  IADD3 R3, R2, 0x58, RZ ;  /* 0x0000005802037810 */ /* 0x000fe20007ffe0ff */
[C---:B------:R-:W-:Y:S01]  /*16ad0*/  FFMA.FTZ R56, R0.reuse, R115, R56 ;  /* 0x0000007300387223 */ /* 0x040fe20000010038 */
[----:B------:R-:W-:Y:S01]  /*16ae0*/  FMNMX.FTZ R117, R31, R120, !PT ;  /* 0x000000781f757209 */ /* 0x000fe20007810000 */
[----:B------:R-:W-:Y:S01]  /*16af0*/  FFMA.FTZ R52, R0, R113, R52 ;  /* 0x0000007100347223 */ /* 0x000fe20000010034 */
[----:B------:R-:W1:Y:S01]  /*16b00*/  I2F R104, R104 ;  /* 0x0000006800687306 */ /* 0x000e620000201400 */
[----:B------:R-:W-:Y:S02]  /*16b10*/  FMNMX.FTZ R118, R28, R119, !PT ;  /* 0x000000771c767209 */ /* 0x000fe40007810000 */
[----:B------:R-:W-:Y:S01]  /*16b20*/  FMNMX.FTZ R108, R34, R117, !PT ;  /* 0x00000075226c7209 */ /* 0x000fe20007810000 */
[CC--:B--2---:R-:W-:Y:S01]  /*16b30*/  FFMA.FTZ R59, R0.reuse, R109.reuse, R59 ;  /* 0x0000006d003b7223 */ /* 0x0c4fe2000001003b */
[----:B------:R-:W-:Y:S01]  /*16b40*/  FMNMX.FTZ R117, R29, R118, !PT ;  /* 0x000000761d757209 */ /* 0x000fe20007810000 */
[----:B------:R-:W-:Y:S01]  /*16b50*/  FFMA.FTZ R57, R0, R109, R57 ;  /* 0x0000006d00397223 */ /* 0x000fe20000010039 */
[----:B------:R-:W-:Y:S02]  /*16b60*/  FMNMX.FTZ R119, R35, R108, !PT ;  /* 0x0000006c23777209 */ /* 0x000fe40007810000 */
[----:B------:R-:W-:Y:S01]  /*16b70*/  FMNMX.FTZ R116, R32, R117, !PT ;  /* 0x0000007520747209 */ /* 0x000fe20007810000 */
[----:B------:R-:W2:Y:S01]  /*16b80*/  I2F R3, R3 ;  /* 0x0000000300037306 */ /* 0x000ea20000201400 */
[C---:B------:R-:W-:Y:S02]  /*16b90*/  IADD3 R111, R2.reuse, 0x70, RZ ;  /* 0x00000070026f7810 */ /* 0x040fe40007ffe0ff */
[----:B------:R-:W-:Y:S01]  /*16ba0*/  IADD3 R106, R2, 0x71, RZ ;  /* 0x00000071026a7810 */ /* 0x000fe20007ffe0ff */
[----:B---3--:R-:W-:Y:S01]  /*16bb0*/  FFMA.FTZ R46, R0, R105, R46 ;  /* 0x00000069002e7223 */ /* 0x008fe2000001002e */
[----:B------:R-:W-:Y:S01]  /*16bc0*/  FMNMX.FTZ R108, R38, R119, !PT ;  /* 0x00000077266c7209 */ /* 0x000fe20007810000 */
[----:B------:R-:W-:Y:S01]  /*16bd0*/  FFMA.FTZ R44, R0, R105, R44 ;  /* 0x00000069002c7223 */ /* 0x000fe2000001002c */
[----:B------:R-:W-:Y:S02]  /*16be0*/  FMNMX.FTZ R119, R33, R116, !PT ;  /* 0x0000007421777209 */ /* 0x000fe40007810000 */
[----:B------:R-:W-:Y:S01]  /*16bf0*/  FMNMX.FTZ R117, R39, R108, !PT ;  /* 0x0000006c27757209 */ /* 0x000fe20007810000 */
[----:B------:R3:W4:Y:S01]  /*16c00*/  I2F R107, R111 ;  /* 0x0000006f006b7306 */ /* 0x0007220000201400 */
[----:B------:R-:W-:Y:S02]  /*16c10*/  FMNMX.FTZ R108, R36, R119, !PT ;  /* 0x00000077246c7209 */ /* 0x000fe40007810000 */
[----:B------:R-:W-:Y:S01]  /*16c20*/  FMNMX.FTZ R116, R42, R117, !PT ;  /* 0x000000752a747209 */ /* 0x000fe20007810000 */
[C---:B-1----:R-:W-:Y:S01]  /*16c30*/  FFMA.FTZ R47, R0.reuse, R104, R47 ;  /* 0x00000068002f7223 */ /* 0x042fe2000001002f */
[----:B------:R-:W-:Y:S01]  /*16c40*/  FMNMX.FTZ R119, R37, R108, !PT ;  /* 0x0000006c25777209 */ /* 0x000fe20007810000 */
[----:B------:R-:W-:Y:S01]  /*16c50*/  FFMA.FTZ R45, R0, R104, R45 ;  /* 0x00000068002d7223 */ /* 0x000fe2000001002d */
[----:B------:R-:W-:Y:S02]  /*16c60*/  FMNMX.FTZ R117, R43, R116, !PT ;  /* 0x000000742b757209 */ /* 0x000fe40007810000 */
[----:B------:R-:W-:Y:S01]  /*16c70*/  FMNMX.FTZ R108, R40, R119, !PT ;  /* 0x00000077286c7209 */ /* 0x000fe20007810000 */
[----:B------:R1:W5:Y:S01]  /*16c80*/  I2F R105, R106 ;  /* 0x0000006a00697306 */ /* 0x0003620000201400 */
[----:B------:R-:W-:Y:S02]  /*16c90*/  IADD3 R114, R2, 0x61, RZ ;  /* 0x0000006102727810 */ /* 0x000fe40007ffe0ff */
[----:B------:R-:W-:Y:S01]  /*16ca0*/  FMNMX.FTZ R104, R46, R117, !PT ;  /* 0x000000752e687209 */ /* 0x000fe20007810000 */
[CC--:B--2---:R-:W-:Y:S02]  /*16cb0*/  FFMA.FTZ R50, R0.reuse, R3.reuse, R50 ;  /* 0x0000000300327223 */ /* 0x0c4fe40000010032 */
[----:B------:R-:W-:Y:S01]  /*16cc0*/  FFMA.FTZ R48, R0, R3, R48 ;  /* 0x0000000300307223 */ /* 0x000fe20000010030 */
[----:B------:R-:W-:Y:S02]  /*16cd0*/  FMNMX.FTZ R3, R41, R108, !PT ;  /* 0x0000006c29037209 */ /* 0x000fe40007810000 */
[----:B------:R-:W-:Y:S01]  /*16ce0*/  FMNMX.FTZ R117, R47, R104, !PT ;  /* 0x000000682f757209 */ /* 0x000fe20007810000 */
        /* <DEDUP_REMOVED lines=27> */
[----:B------:R-:W-:Y:S01]  /*16ea0*/  FMNMX.FTZ R106, R62, R113, !PT ;  /* 0x000000713e6a7209 */ /* 0x000fe20007810000 */
[C---:B-1----:R-:W-:Y:S03]  /*16eb0*/  FFMA.FTZ R67, R0.reuse, R2, R67 ;  /* 0x0000000200437223 */ /* 0x042fe60000010043 */
        /* <DEDUP_REMOVED lines=13> */
[----:B------:R-:W-:Y:S08]  /*16f90*/  LDSM.16.MT88.4 R108, [R150+0x6000] ;  /* 0x00600000966c783b */ /* 0x000ff00000004200 */
[----:B------:R-:W2:Y:S01]  /*16fa0*/  SHFL.BFLY PT, R3, R106, 0x1, 0x1f ;  /* 0x0c201f006a037f89 */ /* 0x000ea200000e0000 */
[----:B-1----:R-:W-:Y:S04]  /*16fb0*/  FMNMX.FTZ R2, R105, R2, !PT ;  /* 0x0000000269027209 */ /* 0x002fe80007810000 */
[C---:B------:R-:W-:Y:S01]  /*16fc0*/  FSETP.NEU.FTZ.AND P0, PT, R2.reuse, -INF , PT ;  /* 0xff8000000200780b */ /* 0x040fe20003f1d000 */
[C---:B------:R-:W-:Y:S02]  /*16fd0*/  FADD.FTZ R104, -R2.reuse, R103 ;  /* 0x0000006702687221 */ /* 0x040fe40000010100 */
[----:B------:R-:W-:Y:S02]  /*16fe0*/  FMUL.FTZ R116, R2, c[0x0][0x23c] ;  /* 0x00008f0002747a20 */ /* 0x000fe40000410000 */
[----:B------:R-:W-:Y:S03]  /*16ff0*/  FMUL.FTZ R103, R104, c[0x0][0x23c] ;  /* 0x00008f0068677a20 */ /* 0x000fe60000410000 */
[----:B------:R-:W-:Y:S03]  /*17000*/  FSEL R116, R116, RZ, P0 ;  /* 0x000000ff74747208 */ /* 0x000fe60000000000 */
[----:B------:R-:W1:Y:S01]  /*17010*/  MUFU.EX2 R103, R103 ;  /* 0x0000006700677308 */ /* 0x000e620000000800 */
[----:B--2---:R-:W-:Y:S01]  /*17020*/  FMNMX.FTZ R3, R106, R3, !PT ;  /* 0x000000036a037209 */ /* 0x004fe20007810000 */
[--C-:B------:R-:W-:Y:S02]  /*17030*/  FFMA.FTZ R130, R34, c[0x0][0x23c], -R116.reuse ;  /* 0x00008f0022827a23 */ /* 0x100fe40000010874 */
[----:B------:R-:W-:Y:S01]  /*17040*/  FFMA.FTZ R129, R35, c[0x0][0x23c], -R116 ;  /* 0x00008f0023817a23 */ /* 0x000fe20000010874 */
[C---:B------:R-:W-:Y:S01]  /*17050*/  FSETP.NEU.FTZ.AND P0, PT, R3.reuse, -INF , PT ;  /* 0xff8000000300780b */ /* 0x040fe20003f1d000 */
[----:B------:R-:W-:Y:S02]  /*17060*/  FADD.FTZ R104, -R3, R102 ;  /* 0x0000006603687221 */ /* 0x000fe40000010100 */
[--C-:B------:R-:W-:Y:S02]  /*17070*/  FFMA.FTZ R118, R10, c[0x0][0x23c], -R116.reuse ;  /* 0x00008f000a767a23 */ /* 0x100fe40000010874 */
[----:B------:R-:W-:Y:S01]  /*17080*/  MUFU.EX2 R130, R130 ;  /* 0x0000008200827308 */ /* 0x000fe20000000800 */
[----:B------:R-:W-:Y:S02]  /*17090*/  FMUL.FTZ R102, R104, c[0x0][0x23c] ;  /* 0x00008f0068667a20 */ /* 0x000fe40000410000 */
[----:B------:R-:W2:Y:S01]  /*170a0*/  LDSM.16.MT88.4 R104, [R152+0x6000] ;  /* 0x006000009868783b */ /* 0x000ea20000004200 */
[--C-:B------:R-:W-:Y:S02]  /*170b0*/  FFMA.FTZ R115, R11, c[0x0][0x23c], -R116.reuse ;  /* 0x00008f000b737a23 */ /* 0x100fe40000010874 */
[--C-:B------:R-:W-:Y:S02]  /*170c0*/  FFMA.FTZ R121, R14, c[0x0][0x23c], -R116.reuse ;  /* 0x00008f000e797a23 */ /* 0x100fe40000010874 */
[--C-:B------:R-:W-:Y:S02]  /*170d0*/  FFMA.FTZ R114, R15, c[0x0][0x23c], -R116.reuse ;  /* 0x00008f000f727a23 */ /* 0x100fe40000010874 */
[----:B------:R-:W3:Y:S01]  /*170e0*/  MUFU.EX2 R102, R102 ;  /* 0x0000006600667308 */ /* 0x000ee20000000800 */
[----:B------:R-:W-:Y:S02]  /*170f0*/  FMUL.FTZ R113, R3, c[0x0][0x23c] ;  /* 0x00008f0003717a20 */ /* 0x000fe40000410000 */
[--C-:B------:R-:W-:Y:S02]  /*17100*/  FFMA.FTZ R125, R6, c[0x0][0x23c], -R116.reuse ;  /* 0x00008f00067d7a23 */ /* 0x100fe40000010874 */
[----:B-1----:R-:W-:Y:S01]  /*17110*/  FMUL.FTZ R10, R103, R94 ;  /* 0x0000005e670a7220 */ /* 0x002fe20000410000 */
[----:B------:R-:W-:Y:S01]  /*17120*/  FSEL R113, R113, RZ, P0 ;  /* 0x000000ff71717208 */ /* 0x000fe20000000000 */
[C---:B------:R-:W-:Y:S01]  /*17130*/  FMUL.FTZ R11, R103.reuse, R95 ;  /* 0x0000005f670b7220 */ /* 0x040fe20000410000 */
[----:B------:R-:W-:Y:S01]  /*17140*/  ISETP.GT.AND P0, PT, R172, 0x1, PT ;  /* 0x00000001ac00780c */ /* 0x000fe20003f04270 */
[----:B------:R-:W-:Y:S01]  /*17150*/  FMUL.FTZ R14, R103, R90 ;  /* 0x0000005a670e7220 */ /* 0x000fe20000410000 */
[----:B------:R-:W-:Y:S01]  /*17160*/  MUFU.EX2 R125, R125 ;  /* 0x0000007d007d7308 */ /* 0x000fe20000000800 */
[--C-:B------:R-:W-:Y:S01]  /*17170*/  FFMA.FTZ R120, R8, c[0x0][0x23c], -R113.reuse ;  /* 0x00008f0008787a23 */ /* 0x100fe20000010871 */
[----:B------:R-:W-:Y:S01]  /*17180*/  MOV R172, R112 ;  /* 0x0000007000ac7202 */ /* 0x000fe20000000f00 */
[--C-:B------:R-:W-:Y:S02]  /*17190*/  FFMA.FTZ R117, R9, c[0x0][0x23c], -R113.reuse ;  /* 0x00008f0009757a23 */ /* 0x100fe40000010871 */
[--C-:B------:R-:W-:Y:S02]  /*171a0*/  FFMA.FTZ R124, R7, c[0x0][0x23c], -R116.reuse ;  /* 0x00008f00077c7a23 */ /* 0x100fe40000010874 */
[--C-:B------:R-:W-:Y:S02]  /*171b0*/  FFMA.FTZ R126, R4, c[0x0][0x23c], -R113.reuse ;  /* 0x00008f00047e7a23 */ /* 0x100fe40000010871 */
[--C-:B------:R-:W-:Y:S01]  /*171c0*/  FFMA.FTZ R119, R5, c[0x0][0x23c], -R113.reuse ;  /* 0x00008f0005777a23 */ /* 0x100fe20000010871 */
[----:B------:R-:W-:Y:S01]  /*171d0*/  MUFU.EX2 R118, R118 ;  /* 0x0000007600767308 */ /* 0x000fe20000000800 */
[----:B------:R-:W-:Y:S02]  /*171e0*/  FMUL.FTZ R15, R103, R91 ;  /* 0x0000005b670f7220 */ /* 0x000fe40000410000 */
[--C-:B------:R-:W-:Y:S02]  /*171f0*/  FFMA.FTZ R132, R28, c[0x0][0x23c], -R113.reuse ;  /* 0x00008f001c847a23 */ /* 0x100fe40000010871 */
[C---:B---3--:R-:W-:Y:S02]  /*17200*/  FMUL.FTZ R8, R102.reuse, R92 ;  /* 0x0000005c66087220 */ /* 0x048fe40000410000 */
[----:B------:R-:W-:Y:S02]  /*17210*/  FMUL.FTZ R9, R102, R93 ;  /* 0x0000005d66097220 */ /* 0x000fe40000410000 */
[----:B------:R-:W1:Y:S01]  /*17220*/  LDSM.16.MT88.4 R92, [R149+0x6000] ;  /* 0x00600000955c783b */ /* 0x000e620000004200 */
[----:B------:R-:W3:Y:S01]  /*17230*/  MUFU.EX2 R124, R124 ;  /* 0x0000007c007c7308 */ /* 0x000ee20000000800 */
[--C-:B------:R-:W-:Y:S02]  /*17240*/  FFMA.FTZ R131, R29, c[0x0][0x23c], -R113.reuse ;  /* 0x00008f001d837a23 */ /* 0x100fe40000010871 */
[--C-:B------:R-:W-:Y:S02]  /*17250*/  FFMA.FTZ R32, R32, c[0x0][0x23c], -R113.reuse ;  /* 0x00008f0020207a23 */ /* 0x100fe40000010871 */
[--C-:B------:R-:W-:Y:S02]  /*17260*/  FFMA.FTZ R134, R37, c[0x0][0x23c], -R113.reuse ;  /* 0x00008f0025867a23 */ /* 0x100fe40000010871 */
        /* <DEDUP_REMOVED lines=9> */
[----:B------:R-:W-:Y:S02]  /*17300*/  FMUL.FTZ R69, R102, R69 ;  /* 0x0000004566457220 */ /* 0x000fe40000410000 */
[C---:B------:R-:W-:Y:S01]  /*17310*/  FMUL.FTZ R74, R103.reuse, R74 ;  /* 0x0000004a674a7220 */ /* 0x040fe20000410000 */
[----:B---3--:R-:W-:Y:S01]  /*17320*/  F2FP.BF16.PACK_AB R97, R124, R125 ;  /* 0x0000007d7c61723e */ /* 0x008fe200000010ff */
[----:B------:R-:W-:Y:S02]  /*17330*/  FMUL.FTZ R75, R103, R75 ;  /* 0x0000004b674b7220 */ /* 0x000fe40000410000 */
[C---:B------:R-:W-:Y:S02]  /*17340*/  FMUL.FTZ R72, R102.reuse, R72 ;  /* 0x0000004866487220 */ /* 0x040fe40000410000 */
[----:B------:R-:W-:Y:S01]  /*17350*/  FMUL.FTZ R73, R102, R73 ;  /* 0x0000004966497220 */ /* 0x000fe20000410000 */
[----:B------:R-:W3:Y:S01]  /*17360*/  MUFU.EX2 R119, R119 ;  /* 0x0000007700777308 */ /* 0x000ee20000000800 */
[--C-:B------:R-:W-:Y:S02]  /*17370*/  FFMA.FTZ R123, R12, c[0x0][0x23c], -R113.reuse ;  /* 0x00008f000c7b7a23 */ /* 0x100fe40000010871 */
[C---:B------:R-:W-:Y:S01]  /*17380*/  FMUL.FTZ R12, R102.reuse, R88 ;  /* 0x00000058660c7220 */ /* 0x040fe20000410000 */
[----:B----4-:R-:W-:Y:S01]  /*17390*/  F2FP.BF16.PACK_AB R99, R115, R118 ;  /* 0x000000767363723e */ /* 0x010fe200000010ff */
        /* <DEDUP_REMOVED lines=9> */
[----:B------:R-:W4:Y:S01]  /*17430*/  MUFU.EX2 R117, R117 ;  /* 0x0000007500757308 */ /* 0x000f220000000800 */
[--C-:B------:R-:W-:Y:S02]  /*17440*/  FFMA.FTZ R18, R18, c[0x0][0x23c], -R116.reuse ;  /* 0x00008f0012127a23 */ /* 0x100fe40000010874 */
[--C-:B------:R-:W-:Y:S01]  /*17450*/  FFMA.FTZ R122, R16, c[0x0][0x23c], -R113.reuse ;  /* 0x00008f00107a7a23 */ /* 0x100fe20000010871 */
[----:B---3--:R-:W-:Y:S01]  /*17460*/  F2FP.BF16.PACK_AB R96, R119, R126 ;  /* 0x0000007e7760723e */ /* 0x008fe200000010ff */
[----:B------:R-:W-:Y:S02]  /*17470*/  FMUL.FTZ R16, R102, R84 ;  /* 0x0000005466107220 */ /* 0x000fe40000410000 */
        /* <DEDUP_REMOVED lines=25> */
[----:B------:R4:W-:Y:S01]  /*17610*/  MUFU.EX2 R109, R18 ;  /* 0x00000012006d7308 */ /* 0x0009e20000000800 */
[--C-:B------:R-:W-:Y:S02]  /*17620*/  FFMA.FTZ R51, R55, c[0x0][0x23c], -R116.reuse ;  /* 0x00008f0037337a23 */ /* 0x100fe40000010874 */
[--C-:B------:R-:W-:Y:S02]  /*17630*/  FFMA.FTZ R58, R58, c[0x0][0x23c], -R116.reuse ;  /* 0x00008f003a3a7a23 */ /* 0x100fe40000010874 */
[C---:B------:R-:W-:Y:S04]  /*17640*/  HMMA.16816.F32.BF16 R72, R96.reuse, R110, R72 ;  /* 0x0000006e6048723c */ /* 0x040fe80000041848 */
[--C-:B------:R-:W-:Y:S01]  /*17650*/  FFMA.FTZ R108, R19, c[0x0][0x23c], -R116.reuse ;  /* 0x00008f00136c7a23 */ /* 0x100fe20000010874 */
[----:B------:R-:W-:Y:S01]  /*17660*/  MUFU.EX2 R128, R128 ;  /* 0x0000008000807308 */ /* 0x000fe20000000800 */
[----:B------:R-:W-:Y:S02]  /*17670*/  FMUL.FTZ R19, R103, R87 ;  /* 0x0000005767137220 */ /* 0x000fe40000410000 */
[--C-:B------:R-:W-:Y:S01]  /*17680*/  FFMA.FTZ R110, R13, c[0x0][0x23c], -R113.reuse ;  /* 0x00008f000d6e7a23 */ /* 0x100fe20000010871 */
[C---:B-1----:R-:W-:Y:S03]  /*17690*/  HMMA.16816.F32.BF16 R76, R96.reuse, R92, R76 ;  /* 0x0000005c604c723c */ /* 0x042fe6000004184c */
[C---:B------:R-:W-:Y:S02]  /*176a0*/  FMUL.FTZ R13, R102.reuse, R89 ;  /* 0x00000059660d7220 */ /* 0x040fe40000410000 */
[----:B------:R-:W1:Y:S01]  /*176b0*/  LDSM.16.MT88.4 R88, [R152+0x6800] ;  /* 0x006800009858783b */ /* 0x000e620000004200 */
[----:B------:R-:W5:Y:S01]  /*176c0*/  MUFU.EX2 R108, R108 ;  /* 0x0000006c006c7308 */ /* 0x000f620000000800 */
[--C-:B------:R-:W-:Y:S02]  /*176d0*/  FFMA.FTZ R111, R17, c[0x0][0x23c], -R113.reuse ;  /* 0x00008f00116f7a23 */ /* 0x100fe40000010871 */
[----:B------:R-:W-:Y:S01]  /*176e0*/  FMUL.FTZ R17, R102, R85 ;  /* 0x0000005566117220 */ /* 0x000fe20000410000 */
[C---:B------:R-:W-:Y:S03]  /*176f0*/  HMMA.16816.F32.BF16 R12, R96.reuse, R94, R12 ;  /* 0x0000005e600c723c */ /* 0x040fe6000004180c */
[----:B------:R-:W1:Y:S01]  /*17700*/  LDSM.16.MT88.4 R92, [R150+0x6800] ;  /* 0x00680000965c783b */ /* 0x000e620000004200 */
[----:B---3--:R-:W-:Y:S01]  /*17710*/  F2FP.BF16.PACK_AB R85, R114, R121 ;  /* 0x000000797255723e */ /* 0x008fe200000010ff */
[----:B----4-:R-:W-:Y:S01]  /*17720*/  FMUL.FTZ R18, R103, R86 ;  /* 0x0000005667127220 */ /* 0x010fe20000410000 */
[----:B------:R-:W3:Y:S01]  /*17730*/  MUFU.EX2 R110, R110 ;  /* 0x0000006e006e7308 */ /* 0x000ee20000000800 */
[--C-:B------:R-:W-:Y:S02]  /*17740*/  FFMA.FTZ R55, R59, c[0x0][0x23c], -R116.reuse ;  /* 0x00008f003b377a23 */ /* 0x100fe40000010874 */
[--C-:B------:R-:W-:Y:S03]  /*17750*/  FFMA.FTZ R52, R52, c[0x0][0x23c], -R113.reuse ;  /* 0x00008f0034347a23 */ /* 0x100fe60000010871 */
[C---:B--2---:R-:W-:Y:S03]  /*17760*/  HMMA.16816.F32.BF16 R16, R96.reuse, R104, R16 ;  /* 0x000000686010723c */ /* 0x044fe60000041810 */
[--C-:B------:R-:W-:Y:S01]  /*17770*/  FFMA.FTZ R53, R53, c[0x0][0x23c], -R113.reuse ;  /* 0x00008f0035357a23 */ /* 0x100fe20000010871 */
[----:B------:R-:W2:Y:S01]  /*17780*/  MUFU.EX2 R111, R111 ;  /* 0x0000006f006f7308 */ /* 0x000ea20000000800 */
[--C-:B------:R-:W-:Y:S02]  /*17790*/  FFMA.FTZ R56, R56, c[0x0][0x23c], -R113.reuse ;  /* 0x00008f0038387a23 */ /* 0x100fe40000010871 */
[--C-:B------:R-:W-:Y:S01]  /*177a0*/  FFMA.FTZ R104, R27, c[0x0][0x23c], -R116.reuse ;  /* 0x00008f001b687a23 */ /* 0x100fe20000010874 */
[----:B------:R-:W-:Y:S01]  /*177b0*/  HMMA.16816.F32.BF16 R80, R96, R106, R80 ;  /* 0x0000006a6050723c */ /* 0x000fe20000041850 */
[----:B------:R-:W4:Y:S03]  /*177c0*/  LDSM.16.MT88.4 R96, [R149+0x6800] ;  /* 0x006800009560783b */ /* 0x000f260000004200 */
[----:B-----5:R-:W-:Y:S01]  /*177d0*/  F2FP.BF16.PACK_AB R87, R108, R109 ;  /* 0x0000006d6c57723e */ /* 0x020fe200000010ff */
[--C-:B------:R-:W-:Y:S01]  /*177e0*/  FFMA.FTZ R105, R22, c[0x0][0x23c], -R116.reuse ;  /* 0x00008f0016697a23 */ /* 0x100fe20000010874 */
[----:B------:R-:W-:Y:S01]  /*177f0*/  MUFU.EX2 R104, R104 ;  /* 0x0000006800687308 */ /* 0x000fe20000000800 */
[--C-:B------:R-:W-:Y:S02]  /*17800*/  FFMA.FTZ R107, R26, c[0x0][0x23c], -R116.reuse ;  /* 0x00008f001a6b7a23 */ /* 0x100fe40000010874 */
[--C-:B------:R-:W-:Y:S03]  /*17810*/  FFMA.FTZ R106, R23, c[0x0][0x23c], -R116.reuse ;  /* 0x00008f00176a7a23 */ /* 0x100fe60000010874 */
[----:B---3--:R-:W-:Y:S01]  /*17820*/  F2FP.BF16.PACK_AB R84, R110, R123 ;  /* 0x0000007b6e54723e */ /* 0x008fe200000010ff */
[--C-:B------:R-:W-:Y:S02]  /*17830*/  FFMA.FTZ R22, R24, c[0x0][0x23c], -R113.reuse ;  /* 0x00008f0018167a23 */ /* 0x100fe40000010871 */
[--C-:B------:R-:W-:Y:S01]  /*17840*/  FFMA.FTZ R57, R57, c[0x0][0x23c], -R113.reuse ;  /* 0x00008f0039397a23 */ /* 0x100fe20000010871 */
[----:B------:R-:W-:Y:S01]  /*17850*/  MUFU.EX2 R105, R105 ;  /* 0x0000006900697308 */ /* 0x000fe20000000800 */
[--C-:B------:R-:W-:Y:S02]  /*17860*/  FFMA.FTZ R59, R62, c[0x0][0x23c], -R116.reuse ;  /* 0x00008f003e3b7a23 */ /* 0x100fe40000010874 */
[--C-:B------:R-:W-:Y:S01]  /*17870*/  FFMA.FTZ R62, R63, c[0x0][0x23c], -R116.reuse ;  /* 0x00008f003f3e7a23 */ /* 0x100fe20000010874 */
[----:B--2---:R-:W-:Y:S01]  /*17880*/  F2FP.BF16.PACK_AB R86, R111, R122 ;  /* 0x0000007a6f56723e */ /* 0x004fe200000010ff */
[----:B------:R-:W-:Y:S02]  /*17890*/  FFMA.FTZ R63, R66, c[0x0][0x23c], -R116 ;  /* 0x00008f00423f7a23 */ /* 0x000fe40000010874 */
[----:B------:R-:W-:Y:S02]  /*178a0*/  FFMA.FTZ R60, R60, c[0x0][0x23c], -R113 ;  /* 0x00008f003c3c7a23 */ /* 0x000fe40000010871 */
[----:B------:R-:W-:Y:S01]  /*178b0*/  FFMA.FTZ R126, R102, R177, R126 ;  /* 0x000000b1667e7223 */ /* 0x000fe2000001007e */
[----:B------:R-:W2:Y:S01]  /*178c0*/  MUFU.EX2 R106, R106 ;  /* 0x0000006a006a7308 */ /* 0x000ea20000000800 */
[C---:B-1----:R-:W-:Y:S05]  /*178d0*/  HMMA.16816.F32.BF16 R4, R84.reuse, R88, R4 ;  /* 0x000000585404723c */ /* 0x042fea0000041804 */
[----:B------:R-:W-:Y:S01]  /*178e0*/  FADD.FTZ R119, R119, R126 ;  /* 0x0000007e77777221 */ /* 0x000fe20000010000 */
[----:B------:R-:W-:Y:S01]  /*178f0*/  MOV R102, R3 ;  /* 0x0000000300667202 */ /* 0x000fe20000000f00 */
[----:B------:R-:W-:Y:S01]  /*17900*/  FFMA.FTZ R125, R103, R178, R125 ;  /* 0x000000b2677d7223 */ /* 0x000fe2000001007d */
[C---:B------:R-:W-:Y:S01]  /*17910*/  HMMA.16816.F32.BF16 R8, R84.reuse, R90, R8 ;  /* 0x0000005a5408723c */ /* 0x040fe20000041808 */
[----:B------:R-:W1:Y:S01]  /*17920*/  LDSM.16.MT88.4 R88, [R148+0x6800] ;  /* 0x006800009458783b */ /* 0x000e620000004200 */
[----:B------:R-:W3:Y:S02]  /*17930*/  MUFU.EX2 R107, R107 ;  /* 0x0000006b006b7308 */ /* 0x000ee40000000800 */
[----:B------:R-:W-:Y:S01]  /*17940*/  FADD.FTZ R120, R120, R119 ;  /* 0x0000007778787221 */ /* 0x000fe20000010000 */
[----:B------:R-:W-:Y:S01]  /*17950*/  MOV R103, R2 ;  /* 0x0000000200677202 */ /* 0x000fe20000000f00 */
[----:B------:R-:W-:Y:S02]  /*17960*/  FADD.FTZ R125, R124, R125 ;  /* 0x0000007d7c7d7221 */ /* 0x000fe40000010000 */
[C---:B------:R-:W-:Y:S04]  /*17970*/  HMMA.16816.F32.BF16 R68, R84.reuse, R92, R68 ;  /* 0x0000005c5444723c */ /* 0x040fe80000041844 */
[----:B------:R-:W5:Y:S01]  /*17980*/  MUFU.EX2 R127, R127 ;  /* 0x0000007f007f7308 */ /* 0x000f620000000800 */
[----:B------:R-:W-:Y:S01]  /*17990*/  FADD.FTZ R120, R117, R120 ;  /* 0x0000007875787221 */ /* 0x000fe20000010000 */
[----:B--2---:R-:W-:Y:S02]  /*179a0*/  F2FP.BF16.PACK_AB R21, R106, R105 ;  /* 0x000000696a15723e */ /* 0x004fe400000010ff */
[C---:B------:R-:W-:Y:S01]  /*179b0*/  HMMA.16816.F32.BF16 R72, R84.reuse, R94, R72 ;  /* 0x0000005e5448723c */ /* 0x040fe20000041848 */
[----:B------:R-:W2:Y:S03]  /*179c0*/  LDSM.16.MT88.4 R92, [R152+0x7000] ;  /* 0x00700000985c783b */ /* 0x000ea60000004200 */
[----:B------:R-:W-:Y:S02]  /*179d0*/  FADD.FTZ R123, R123, R120 ;  /* 0x000000787b7b7221 */ /* 0x000fe40000010000 */
[----:B------:R-:W-:Y:S01]  /*179e0*/  MUFU.EX2 R129, R129 ;  /* 0x0000008100817308 */ /* 0x000fe20000000800 */
[----:B------:R-:W-:Y:S01]  /*179f0*/  FADD.FTZ R118, R118, R125 ;  /* 0x0000007d76767221 */ /* 0x000fe20000010000 */
[C---:B----4-:R-:W-:Y:S04]  /*17a00*/  HMMA.16816.F32.BF16 R76, R84.reuse, R96, R76 ;  /* 0x00000060544c723c */ /* 0x050fe8000004184c */
[----:B---3--:R-:W-:Y:S01]  /*17a10*/  F2FP.BF16.PACK_AB R23, R104, R107 ;  /* 0x0000006b6817723e */ /* 0x008fe200000010ff */
[----:B------:R-:W-:Y:S02]  /*17a20*/  FADD.FTZ R123, R110, R123 ;  /* 0x0000007b6e7b7221 */ /* 0x000fe40000010000 */
[----:B------:R-:W-:Y:S01]  /*17a30*/  FFMA.FTZ R97, R25, c[0x0][0x23c], -R113 ;  /* 0x00008f0019617a23 */ /* 0x000fe20000010871 */
[C---:B------:R-:W-:Y:S01]  /*17a40*/  HMMA.16816.F32.BF16 R12, R84.reuse, R98, R12 ;  /* 0x00000062540c723c */ /* 0x040fe2000004180c */
[----:B------:R-:W-:Y:S01]  /*17a50*/  MUFU.EX2 R96, R22 ;  /* 0x0000001600607308 */ /* 0x000fe20000000800 */
[----:B------:R-:W3:Y:S02]  /*17a60*/  LDSM.16.MT88.4 R24, [R150+0x7000] ;  /* 0x007000009618783b */ /* 0x000ee40000004200 */
[----:B-----5:R-:W-:Y:S01]  /*17a70*/  F2FP.BF16.PACK_AB R20, R127, R128 ;  /* 0x000000807f14723e */ /* 0x020fe200000010ff */
[----:B------:R-:W-:Y:S02]  /*17a80*/  FADD.FTZ R122, R122, R123 ;  /* 0x0000007b7a7a7221 */ /* 0x000fe40000010000 */
[--C-:B------:R-:W-:Y:S01]  /*17a90*/  FFMA.FTZ R99, R30, c[0x0][0x23c], -R116.reuse ;  /* 0x00008f001e637a23 */ /* 0x100fe20000010874 */
[C---:B-1----:R-:W-:Y:S03]  /*17aa0*/  HMMA.16816.F32.BF16 R16, R84.reuse, R88, R16 ;  /* 0x000000585410723c */ /* 0x042fe60000041810 */
[----:B------:R-:W1:Y:S01]  /*17ab0*/  MUFU.EX2 R97, R97 ;  /* 0x0000006100617308 */ /* 0x000e620000000800 */
[----:B------:R-:W-:Y:S02]  /*17ac0*/  FFMA.FTZ R98, R31, c[0x0][0x23c], -R116 ;  /* 0x00008f001f627a23 */ /* 0x000fe40000010874 */
[----:B------:R-:W-:Y:S01]  /*17ad0*/  LDSM.16.MT88.4 R28, [R150+0x7800] ;  /* 0x00780000961c783b */ /* 0x000fe20000004200 */
[----:B------:R-:W-:Y:S01]  /*17ae0*/  FADD.FTZ R111, R111, R122 ;  /* 0x0000007a6f6f7221 */ /* 0x000fe20000010000 */
[----:B------:R-:W-:Y:S05]  /*17af0*/  HMMA.16816.F32.BF16 R80, R84, R90, R80 ;  /* 0x0000005a5450723c */ /* 0x000fea0000041850 */
[----:B------:R-:W-:Y:S01]  /*17b00*/  MUFU.EX2 R98, R98 ;  /* 0x0000006200627308 */ /* 0x000fe20000000800 */
[----:B------:R-:W4:Y:S01]  /*17b10*/  LDSM.16.MT88.4 R84, [R149+0x7000] ;  /* 0x007000009554783b */ /* 0x000f220000004200 */
[----:B------:R-:W-:Y:S02]  /*17b20*/  FADD.FTZ R128, R128, R111 ;  /* 0x0000006f80807221 */ /* 0x000fe40000010000 */
[----:B------:R-:W-:Y:S03]  /*17b30*/  FADD.FTZ R118, R115, R118 ;  /* 0x0000007673767221 */ /* 0x000fe60000010000 */
[----:B------:R-:W-:Y:S02]  /*17b40*/  FADD.FTZ R127, R127, R128 ;  /* 0x000000807f7f7221 */ /* 0x000fe40000010000 */
[----:B------:R-:W5:Y:S01]  /*17b50*/  LDSM.16.MT88.4 R88, [R148+0x7000] ;  /* 0x007000009458783b */ /* 0x000f620000004200 */
[----:B------:R-:W3:Y:S01]  /*17b60*/  MUFU.EX2 R99, R99 ;  /* 0x0000006300637308 */ /* 0x000ee20000000800 */
[----:B------:R-:W-:Y:S01]  /*17b70*/  FADD.FTZ R121, R121, R118 ;  /* 0x0000007679797221 */ /* 0x000fe20000010000 */
[C---:B-1----:R-:W-:Y:S01]  /*17b80*/  F2FP.BF16.PACK_AB R22, R97.reuse, R96 ;  /* 0x000000606116723e */ /* 0x042fe200000010ff */
[----:B------:R-:W-:Y:S02]  /*17b90*/  FADD.FTZ R96, R96, R127 ;  /* 0x0000007f60607221 */ /* 0x000fe40000010000 */
[----:B------:R-:W-:Y:S02]  /*17ba0*/  FADD.FTZ R114, R114, R121 ;  /* 0x0000007972727221 */ /* 0x000fe40000010000 */
[----:B------:R-:W-:Y:S03]  /*17bb0*/  FADD.FTZ R97, R97, R96 ;  /* 0x0000006061617221 */ /* 0x000fe60000010000 */
[----:B------:R-:W-:Y:S01]  /*17bc0*/  MUFU.EX2 R132, R132 ;  /* 0x0000008400847308 */ /* 0x000fe20000000800 */
[C---:B--2---:R-:W-:Y:S05]  /*17bd0*/  HMMA.16816.F32.BF16 R4, R20.reuse, R92, R4 ;  /* 0x0000005c1404723c */ /* 0x044fea0000041804 */
[----:B------:R-:W-:Y:S03]  /*17be0*/  FADD.FTZ R109, R109, R114 ;  /* 0x000000726d6d7221 */ /* 0x000fe60000010000 */
[C---:B------:R-:W-:Y:S01]  /*17bf0*/  HMMA.16816.F32.BF16 R8, R20.reuse, R94, R8 ;  /* 0x0000005e1408723c */ /* 0x040fe20000041808 */
[----:B------:R-:W-:Y:S01]  /*17c00*/  LDSM.16.MT88.4 R92, [R152+0x9800] ;  /* 0x00980000985c783b */ /* 0x000fe20000004200 */
[----:B------:R-:W1:Y:S02]  /*17c10*/  MUFU.EX2 R131, R131 ;  /* 0x0000008300837308 */ /* 0x000e640000000800 */
[----:B------:R-:W-:Y:S04]  /*17c20*/  FADD.FTZ R108, R108, R109 ;  /* 0x0000006d6c6c7221 */ /* 0x000fe80000010000 */
[C---:B---3--:R-:W-:Y:S04]  /*17c30*/  HMMA.16816.F32.BF16 R68, R20.reuse, R24, R68 ;  /* 0x000000181444723c */ /* 0x048fe80000041844 */
[----:B------:R-:W-:Y:S01]  /*17c40*/  MUFU.EX2 R133, R133 ;  /* 0x0000008500857308 */ /* 0x000fe20000000800 */
[----:B------:R-:W-:Y:S03]  /*17c50*/  FADD.FTZ R105, R105, R108 ;  /* 0x0000006c69697221 */ /* 0x000fe60000010000 */
[C---:B------:R-:W-:Y:S01]  /*17c60*/  HMMA.16816.F32.BF16 R72, R20.reuse, R26, R72 ;  /* 0x0000001a1448723c */ /* 0x040fe20000041848 */
[----:B------:R-:W2:Y:S03]  /*17c70*/  LDSM.16.MT88.4 R24, [R152+0x7800] ;  /* 0x007800009818783b */ /* 0x000ea60000004200 */
[----:B------:R-:W-:Y:S02]  /*17c80*/  FADD.FTZ R106, R106, R105 ;  /* 0x000000696a6a7221 */ /* 0x000fe40000010000 */
[----:B------:R-:W-:Y:S02]  /*17c90*/  MUFU.EX2 R42, R42 ;  /* 0x0000002a002a7308 */ /* 0x000fe40000000800 */
[C---:B----4-:R-:W-:Y:S04]  /*17ca0*/  HMMA.16816.F32.BF16 R76, R20.reuse, R84, R76 ;  /* 0x00000054144c723c */ /* 0x050fe8000004184c */
[----:B------:R-:W-:Y:S03]  /*17cb0*/  FADD.FTZ R107, R107, R106 ;  /* 0x0000006a6b6b7221 */ /* 0x000fe60000010000 */
[----:B------:R-:W-:Y:S01]  /*17cc0*/  FFMA.FTZ R85, R33, c[0x0][0x23c], -R113 ;  /* 0x00008f0021557a23 */ /* 0x000fe20000010871 */
[C---:B------:R-:W-:Y:S01]  /*17cd0*/  HMMA.16816.F32.BF16 R12, R20.reuse, R86, R12 ;  /* 0x00000056140c723c */ /* 0x040fe2000004180c */
[----:B------:R3:W-:Y:S03]  /*17ce0*/  MUFU.EX2 R84, R32 ;  /* 0x0000002000547308 */ /* 0x0007e60000000800 */
[----:B------:R-:W-:Y:S03]  /*17cf0*/  FADD.FTZ R104, R104, R107 ;  /* 0x0000006b68687221 */ /* 0x000fe60000010000 */
[--C-:B------:R-:W-:Y:S01]  /*17d00*/  FFMA.FTZ R87, R38, c[0x0][0x23c], -R116.reuse ;  /* 0x00008f0026577a23 */ /* 0x100fe20000010874 */
[C---:B-----5:R-:W-:Y:S03]  /*17d10*/  HMMA.16816.F32.BF16 R16, R20.reuse, R88, R16 ;  /* 0x000000581410723c */ /* 0x060fe60000041810 */
[----:B------:R-:W4:Y:S01]  /*17d20*/  MUFU.EX2 R85, R85 ;  /* 0x0000005500557308 */ /* 0x000f220000000800 */
[--C-:B------:R-:W-:Y:S02]  /*17d30*/  FFMA.FTZ R86, R39, c[0x0][0x23c], -R116.reuse ;  /* 0x00008f0027567a23 */ /* 0x100fe40000010874 */
[----:B------:R-:W-:Y:S01]  /*17d40*/  LDSM.16.MT88.4 R36, [R149+0x8800] ;  /* 0x008800009524783b */ /* 0x000fe20000004200 */
[----:B------:R-:W-:Y:S01]  /*17d50*/  FFMA.FTZ R116, R67, c[0x0][0x23c], -R116 ;  /* 0x00008f0043747a23 */ /* 0x000fe20000010874 */
[----:B------:R-:W-:Y:S05]  /*17d60*/  HMMA.16816.F32.BF16 R80, R20, R90, R80 ;  /* 0x0000005a1450723c */ /* 0x000fea0000041850 */
[----:B------:R-:W-:Y:S01]  /*17d70*/  MUFU.EX2 R87, R87 ;  /* 0x0000005700577308 */ /* 0x000fe20000000800 */
[----:B------:R-:W-:Y:S01]  /*17d80*/  LDSM.16.MT88.4 R88, [R149+0x9800] ;  /* 0x009800009558783b */ /* 0x000fe20000004200 */
[C---:B------:R-:W-:Y:S01]  /*17d90*/  F2FP.BF16.PACK_AB R21, R98.reuse, R99 ;  /* 0x000000636215723e */ /* 0x040fe200000010ff */
[----:B------:R-:W-:Y:S01]  /*17da0*/  FADD.FTZ R99, R99, R104 ;  /* 0x0000006863637221 */ /* 0x000fe20000010000 */
[----:B------:R-:W-:Y:S03]  /*17db0*/  F2FP.BF16.PACK_AB R23, R129, R130 ;  /* 0x000000828117723e */ /* 0x000fe600000010ff */
[----:B-1----:R-:W-:Y:S01]  /*17dc0*/  F2FP.BF16.PACK_AB R20, R131, R132 ;  /* 0x000000848314723e */ /* 0x002fe200000010ff */
[----:B------:R-:W-:Y:S01]  /*17dd0*/  FADD.FTZ R99, R98, R99 ;  /* 0x0000006362637221 */ /* 0x000fe20000010000 */
[----:B---3--:R-:W1:Y:S01]  /*17de0*/  LDSM.16.MT88.4 R32, [R149+0x7800] ;  /* 0x007800009520783b */ /* 0x008e620000004200 */
[----:B------:R-:W-:Y:S01]  /*17df0*/  FADD.FTZ R132, R132, R97 ;  /* 0x0000006184847221 */ /* 0x000fe20000010000 */
[----:B------:R-:W3:Y:S01]  /*17e00*/  MUFU.EX2 R86, R86 ;  /* 0x0000005600567308 */ /* 0x000ee20000000800 */
[----:B------:R-:W-:Y:S01]  /*17e10*/  FADD.FTZ R130, R130, R99 ;  /* 0x0000006382827221 */ /* 0x000fe20000010000 */
[----:B----4-:R-:W-:Y:S01]  /*17e20*/  F2FP.BF16.PACK_AB R22, R85, R84 ;  /* 0x000000545516723e */ /* 0x010fe200000010ff */
[----:B------:R-:W-:Y:S02]  /*17e30*/  FADD.FTZ R131, R131, R132 ;  /* 0x0000008483837221 */ /* 0x000fe40000010000 */
[----:B------:R-:W-:Y:S04]  /*17e40*/  FADD.FTZ R130, R129, R130 ;  /* 0x0000008281827221 */ /* 0x000fe80000010000 */
[C---:B--2---:R-:W-:Y:S01]  /*17e50*/  HMMA.16816.F32.BF16 R4, R20.reuse, R24, R4 ;  /* 0x000000181404723c */ /* 0x044fe20000041804 */
[----:B------:R-:W-:Y:S07]  /*17e60*/  MUFU.EX2 R43, R43 ;  /* 0x0000002b002b7308 */ /* 0x000fee0000000800 */
[C---:B------:R-:W-:Y:S01]  /*17e70*/  HMMA.16816.F32.BF16 R8, R20.reuse, R26, R8 ;  /* 0x0000001a1408723c */ /* 0x040fe20000041808 */
[----:B------:R-:W2:Y:S02]  /*17e80*/  LDSM.16.MT88.4 R24, [R148+0x7800] ;  /* 0x007800009418783b */ /* 0x000ea40000004200 */
[----:B------:R-:W4:Y:S05]  /*17e90*/  MUFU.EX2 R134, R134 ;  /* 0x0000008600867308 */ /* 0x000f2a0000000800 */
[C---:B------:R-:W-:Y:S05]  /*17ea0*/  HMMA.16816.F32.BF16 R68, R20.reuse, R28, R68 ;  /* 0x0000001c1444723c */ /* 0x040fea0000041844 */
[----:B------:R-:W-:Y:S03]  /*17eb0*/  MUFU.EX2 R40, R40 ;  /* 0x0000002800287308 */ /* 0x000fe60000000800 */
[C---:B------:R-:W-:Y:S01]  /*17ec0*/  HMMA.16816.F32.BF16 R72, R20.reuse, R30, R72 ;  /* 0x0000001e1448723c */ /* 0x040fe20000041848 */
[----:B------:R-:W5:Y:S06]  /*17ed0*/  LDSM.16.MT88.4 R28, [R152+0x8000] ;  /* 0x00800000981c783b */ /* 0x000f6c0000004200 */
[----:B------:R-:W3:Y:S01]  /*17ee0*/  MUFU.EX2 R41, R41 ;  /* 0x0000002900297308 */ /* 0x000ee20000000800 */
[C---:B-1----:R-:W-:Y:S08]  /*17ef0*/  HMMA.16816.F32.BF16 R76, R20.reuse, R32, R76 ;  /* 0x00000020144c723c */ /* 0x042ff0000004184c */
[C---:B------:R-:W-:Y:S01]  /*17f00*/  HMMA.16816.F32.BF16 R12, R20.reuse, R34, R12 ;  /* 0x00000022140c723c */ /* 0x040fe2000004180c */
[----:B------:R-:W1:Y:S01]  /*17f10*/  LDSM.16.MT88.4 R32, [R150+0x8000] ;  /* 0x008000009620783b */ /* 0x000e620000004200 */
[----:B------:R-:W-:Y:S06]  /*17f20*/  MUFU.EX2 R46, R46 ;  /* 0x0000002e002e7308 */ /* 0x000fec0000000800 */
[C---:B--2---:R-:W-:Y:S04]  /*17f30*/  HMMA.16816.F32.BF16 R16, R20.reuse, R24, R16 ;  /* 0x000000181410723c */ /* 0x044fe80000041810 */
[----:B------:R-:W2:Y:S04]  /*17f40*/  MUFU.EX2 R47, R47 ;  /* 0x0000002f002f7308 */ /* 0x000ea80000000800 */
[----:B------:R-:W-:Y:S01]  /*17f50*/  HMMA.16816.F32.BF16 R80, R20, R26, R80 ;  /* 0x0000001a1450723c */ /* 0x000fe20000041850 */
[----:B------:R-:W2:Y:S05]  /*17f60*/  LDSM.16.MT88.4 R24, [R149+0x8000] ;  /* 0x008000009518783b */ /* 0x000eaa0000004200 */
[----:B------:R-:W-:Y:S01]  /*17f70*/  MUFU.EX2 R135, R135 ;  /* 0x0000008700877308 */ /* 0x000fe20000000800 */
[----:B---3--:R-:W-:Y:S01]  /*17f80*/  F2FP.BF16.PACK_AB R21, R86, R87 ;  /* 0x000000575615723e */ /* 0x008fe200000010ff */
[----:B------:R-:W-:Y:S01]  /*17f90*/  FADD.FTZ R87, R87, R130 ;  /* 0x0000008257577221 */ /* 0x000fe20000010000 */
[----:B------:R-:W-:Y:S03]  /*17fa0*/  F2FP.BF16.PACK_AB R23, R42, R133 ;  /* 0x000000852a17723e */ /* 0x000fe600000010ff */
[----:B----4-:R-:W-:Y:S01]  /*17fb0*/  F2FP.BF16.PACK_AB R20, R134, R43 ;  /* 0x0000002b8614723e */ /* 0x010fe200000010ff */
[----:B------:R-:W-:Y:S01]  /*17fc0*/  FADD.FTZ R86, R86, R87 ;  /* 0x0000005756567221 */ /* 0x000fe20000010000 */
[----:B------:R-:W-:Y:S02]  /*17fd0*/  F2FP.BF16.PACK_AB R22, R41, R40 ;  /* 0x000000282916723e */ /* 0x000fe400000010ff */
[----:B------:R-:W3:Y:S01]  /*17fe0*/  MUFU.EX2 R50, R50 ;  /* 0x0000003200327308 */ /* 0x000ee20000000800 */
[----:B------:R-:W-:Y:S04]  /*17ff0*/  FADD.FTZ R133, R133, R86 ;  /* 0x0000005685857221 */ /* 0x000fe80000010000 */
[C---:B-----5:R-:W-:Y:S03]  /*18000*/  HMMA.16816.F32.BF16 R4, R20.reuse, R28, R4 ;  /* 0x0000001c1404723c */ /* 0x060fe60000041804 */
[----:B------:R-:W-:Y:S02]  /*18010*/  FADD.FTZ R133, R42, R133 ;  /* 0x000000852a857221 */ /* 0x000fe40000010000 */
[----:B------:R-:W-:Y:S03]  /*18020*/  MUFU.EX2 R44, R44 ;  /* 0x0000002c002c7308 */ /* 0x000fe60000000800 */
[C---:B------:R-:W-:Y:S01]  /*18030*/  HMMA.16816.F32.BF16 R8, R20.reuse, R30, R8 ;  /* 0x0000001e1408723c */ /* 0x040fe20000041808 */
[----:B------:R-:W4:Y:S06]  /*18040*/  LDSM.16.MT88.4 R28, [R148+0x8000] ;  /* 0x00800000941c783b */ /* 0x000f2c0000004200 */
[----:B------:R-:W5:Y:S01]  /*18050*/  MUFU.EX2 R45, R45 ;  /* 0x0000002d002d7308 */ /* 0x000f620000000800 */
[C---:B-1----:R-:W-:Y:S08]  /*18060*/  HMMA.16816.F32.BF16 R68, R20.reuse, R32, R68 ;  /* 0x000000201444723c */ /* 0x042ff00000041844 */
[C---:B------:R-:W-:Y:S01]  /*18070*/  HMMA.16816.F32.BF16 R72, R20.reuse, R34, R72 ;  /* 0x000000221448723c */ /* 0x040fe20000041848 */
[----:B------:R-:W1:Y:S01]  /*18080*/  LDSM.16.MT88.4 R32, [R152+0x8800] ;  /* 0x008800009820783b */ /* 0x000e620000004200 */
[----:B------:R-:W-:Y:S06]  /*18090*/  MUFU.EX2 R48, R48 ;  /* 0x0000003000307308 */ /* 0x000fec0000000800 */
[C---:B--2---:R-:W-:Y:S04]  /*180a0*/  HMMA.16816.F32.BF16 R76, R20.reuse, R24, R76 ;  /* 0x00000018144c723c */ /* 0x044fe8000004184c */
[----:B------:R-:W2:Y:S04]  /*180b0*/  MUFU.EX2 R49, R49 ;  /* 0x0000003100317308 */ /* 0x000ea80000000800 */
[C---:B------:R-:W-:Y:S01]  /*180c0*/  HMMA.16816.F32.BF16 R12, R20.reuse, R26, R12 ;  /* 0x0000001a140c723c */ /* 0x040fe2000004180c */
[----:B------:R-:W1:Y:S05]  /*180d0*/  LDSM.16.MT88.4 R24, [R150+0x8800] ;  /* 0x008800009618783b */ /* 0x000e6a0000004200 */
[----:B------:R-:W-:Y:S02]  /*180e0*/  MUFU.EX2 R54, R54 ;  /* 0x0000003600367308 */ /* 0x000fe40000000800 */
[C---:B----4-:R-:W-:Y:S08]  /*180f0*/  HMMA.16816.F32.BF16 R16, R20.reuse, R28, R16 ;  /* 0x0000001c1410723c */ /* 0x050ff00000041810 */
[----:B------:R-:W4:Y:S01]  /*18100*/  MUFU.EX2 R51, R51 ;  /* 0x0000003300337308 */ /* 0x000f220000000800 */
[----:B------:R-:W-:Y:S01]  /*18110*/  HMMA.16816.F32.BF16 R80, R20, R30, R80 ;  /* 0x0000001e1450723c */ /* 0x000fe20000041850 */
[----:B------:R-:W4:Y:S06]  /*18120*/  LDSM.16.MT88.4 R28, [R148+0x8800] ;  /* 0x00880000941c783b */ /* 0x000f2c0000004200 */
[----:B------:R-:W-:Y:S01]  /*18130*/  F2FP.BF16.PACK_AB R21, R47, R46 ;  /* 0x0000002e2f15723e */ /* 0x000fe200000010ff */
[----:B------:R-:W-:Y:S01]  /*18140*/  FADD.FTZ R46, R46, R133 ;  /* 0x000000852e2e7221 */ /* 0x000fe20000010000 */
[C---:B---3--:R-:W-:Y:S01]  /*18150*/  F2FP.BF16.PACK_AB R23, R50.reuse, R135 ;  /* 0x000000873217723e */ /* 0x048fe200000010ff */
[----:B------:R-:W-:Y:S02]  /*18160*/  MUFU.EX2 R58, R58 ;  /* 0x0000003a003a7308 */ /* 0x000fe40000000800 */
[----:B-----5:R-:W-:Y:S01]  /*18170*/  F2FP.BF16.PACK_AB R20, R45, R44 ;  /* 0x0000002c2d14723e */ /* 0x020fe200000010ff */
[----:B------:R-:W-:Y:S01]  /*18180*/  FADD.FTZ R46, R47, R46 ;  /* 0x0000002e2f2e7221 */ /* 0x000fe20000010000 */
[----:B--2---:R-:W-:Y:S03]  /*18190*/  F2FP.BF16.PACK_AB R22, R49, R48 ;  /* 0x000000303116723e */ /* 0x004fe600000010ff */
[----:B------:R-:W-:Y:S03]  /*181a0*/  FADD.FTZ R135, R135, R46 ;  /* 0x0000002e87877221 */ /* 0x000fe60000010000 */
[----:B------:R-:W2:Y:S01]  /*181b0*/  MUFU.EX2 R55, R55 ;  /* 0x0000003700377308 */ /* 0x000ea20000000800 */
[C---:B-1----:R-:W-:Y:S03]  /*181c0*/  HMMA.16816.F32.BF16 R4, R20.reuse, R32, R4 ;  /* 0x000000201404723c */ /* 0x042fe60000041804 */
[----:B------:R-:W-:Y:S05]  /*181d0*/  FADD.FTZ R135, R50, R135 ;  /* 0x0000008732877221 */ /* 0x000fea0000010000 */
[C---:B------:R-:W-:Y:S01]  /*181e0*/  HMMA.16816.F32.BF16 R8, R20.reuse, R34, R8 ;  /* 0x000000221408723c */ /* 0x040fe20000041808 */
[----:B------:R-:W-:Y:S01]  /*181f0*/  LDSM.16.MT88.4 R32, [R150+0x9000] ;  /* 0x009000009620783b */ /* 0x000fe20000004200 */
[----:B------:R-:W-:Y:S06]  /*18200*/  MUFU.EX2 R52, R52 ;  /* 0x0000003400347308 */ /* 0x000fec0000000800 */
[C---:B------:R-:W-:Y:S04]  /*18210*/  HMMA.16816.F32.BF16 R68, R20.reuse, R24, R68 ;  /* 0x000000181444723c */ /* 0x040fe80000041844 */
[----:B------:R-:W1:Y:S04]  /*18220*/  MUFU.EX2 R53, R53 ;  /* 0x0000003500357308 */ /* 0x000e680000000800 */
[C---:B------:R-:W-:Y:S01]  /*18230*/  HMMA.16816.F32.BF16 R72, R20.reuse, R26, R72 ;  /* 0x0000001a1448723c */ /* 0x040fe20000041848 */
[----:B------:R-:W3:Y:S05]  /*18240*/  LDSM.16.MT88.4 R24, [R152+0x9000] ;  /* 0x009000009818783b */ /* 0x000eea0000004200 */
[----:B------:R-:W-:Y:S02]  /*18250*/  MUFU.EX2 R56, R56 ;  /* 0x0000003800387308 */ /* 0x000fe40000000800 */
[C---:B------:R-:W-:Y:S08]  /*18260*/  HMMA.16816.F32.BF16 R76, R20.reuse, R36, R76 ;  /* 0x00000024144c723c */ /* 0x040ff0000004184c */
[C---:B------:R-:W-:Y:S01]  /*18270*/  HMMA.16816.F32.BF16 R12, R20.reuse, R38, R12 ;  /* 0x00000026140c723c */ /* 0x040fe2000004180c */
[----:B------:R-:W5:Y:S01]  /*18280*/  MUFU.EX2 R57, R57 ;  /* 0x0000003900397308 */ /* 0x000f620000000800 */
[----:B------:R-:W3:Y:S06]  /*18290*/  LDSM.16.MT88.4 R36, [R149+0x9000] ;  /* 0x009000009524783b */ /* 0x000eec0000004200 */
[C---:B----4-:R-:W-:Y:S03]  /*182a0*/  HMMA.16816.F32.BF16 R16, R20.reuse, R28, R16 ;  /* 0x0000001c1410723c */ /* 0x050fe60000041810 */
[----:B------:R-:W-:Y:S05]  /*182b0*/  MUFU.EX2 R59, R59 ;  /* 0x0000003b003b7308 */ /* 0x000fea0000000800 */
[----:B------:R-:W-:Y:S01]  /*182c0*/  HMMA.16816.F32.BF16 R80, R20, R30, R80 ;  /* 0x0000001e1450723c */ /* 0x000fe20000041850 */
[----:B------:R-:W-:Y:S04]  /*182d0*/  LDSM.16.MT88.4 R28, [R150+0x9800] ;  /* 0x00980000961c783b */ /* 0x000fe80000004200 */
[----:B------:R-:W4:Y:S02]  /*182e0*/  MUFU.EX2 R62, R62 ;  /* 0x0000003e003e7308 */ /* 0x000f240000000800 */
[----:B------:R-:W-:Y:S01]  /*182f0*/  F2FP.BF16.PACK_AB R21, R51, R54 ;  /* 0x000000363315723e */ /* 0x000fe200000010ff */
[----:B------:R-:W-:Y:S01]  /*18300*/  FADD.FTZ R54, R54, R135 ;  /* 0x0000008736367221 */ /* 0x000fe20000010000 */
[----:B--2---:R-:W-:Y:S03]  /*18310*/  F2FP.BF16.PACK_AB R23, R55, R58 ;  /* 0x0000003a3717723e */ /* 0x004fe600000010ff */
[----:B-1----:R-:W-:Y:S01]  /*18320*/  F2FP.BF16.PACK_AB R20, R53, R52 ;  /* 0x000000343514723e */ /* 0x002fe200000010ff */
[----:B------:R-:W-:Y:S01]  /*18330*/  FADD.FTZ R51, R51, R54 ;  /* 0x0000003633337221 */ /* 0x000fe20000010000 */
[----:B-----5:R-:W-:Y:S01]  /*18340*/  F2FP.BF16.PACK_AB R22, R57, R56 ;  /* 0x000000383916723e */ /* 0x020fe200000010ff */
[----:B------:R-:W-:Y:S02]  /*18350*/  MUFU.EX2 R63, R63 ;  /* 0x0000003f003f7308 */ /* 0x000fe40000000800 */
[----:B------:R-:W-:Y:S04]  /*18360*/  FADD.FTZ R58, R58, R51 ;  /* 0x000000333a3a7221 */ /* 0x000fe80000010000 */
[C---:B---3--:R-:W-:Y:S03]  /*18370*/  HMMA.16816.F32.BF16 R4, R20.reuse, R24, R4 ;  /* 0x000000181404723c */ /* 0x048fe60000041804 */
[----:B------:R-:W-:Y:S01]  /*18380*/  FADD.FTZ R58, R55, R58 ;  /* 0x0000003a373a7221 */ /* 0x000fe20000010000 */
[----:B------:R-:W1:Y:S04]  /*18390*/  MUFU.EX2 R116, R116 ;  /* 0x0000007400747308 */ /* 0x000e680000000800 */
[C---:B------:R-:W-:Y:S01]  /*183a0*/  HMMA.16816.F32.BF16 R8, R20.reuse, R26, R8 ;  /* 0x0000001a1408723c */ /* 0x040fe20000041808 */
[----:B------:R-:W2:Y:S05]  /*183b0*/  LDSM.16.MT88.4 R24, [R148+0x9000] ;  /* 0x009000009418783b */ /* 0x000eaa0000004200 */
[----:B------:R-:W-:Y:S02]  /*183c0*/  MUFU.EX2 R60, R60 ;  /* 0x0000003c003c7308 */ /* 0x000fe40000000800 */
[C---:B------:R-:W-:Y:S07]  /*183d0*/  HMMA.16816.F32.BF16 R68, R20.reuse, R32, R68 ;  /* 0x000000201444723c */ /* 0x040fee0000041844 */
[--C-:B------:R-:W-:Y:S01]  /*183e0*/  FFMA.FTZ R33, R61, c[0x0][0x23c], -R113.reuse ;  /* 0x00008f003d217a23 */ /* 0x100fe20000010871 */
[C---:B------:R-:W-:Y:S04]  /*183f0*/  HMMA.16816.F32.BF16 R72, R20.reuse, R34, R72 ;  /* 0x000000221448723c */ /* 0x040fe80000041848 */
[--C-:B------:R-:W-:Y:S01]  /*18400*/  FFMA.FTZ R32, R64, c[0x0][0x23c], -R113.reuse ;  /* 0x00008f0040207a23 */ /* 0x100fe20000010871 */
[----:B------:R-:W3:Y:S01]  /*18410*/  MUFU.EX2 R33, R33 ;  /* 0x0000002100217308 */ /* 0x000ee20000000800 */
[----:B------:R-:W-:Y:S02]  /*18420*/  FFMA.FTZ R113, R65, c[0x0][0x23c], -R113 ;  /* 0x00008f0041717a23 */ /* 0x000fe40000010871 */
[C---:B------:R-:W-:Y:S07]  /*18430*/  HMMA.16816.F32.BF16 R76, R20.reuse, R36, R76 ;  /* 0x00000024144c723c */ /* 0x040fee000004184c */
[----:B------:R-:W-:Y:S01]  /*18440*/  MUFU.EX2 R32, R32 ;  /* 0x0000002000207308 */ /* 0x000fe20000000800 */
[C---:B------:R-:W-:Y:S08]  /*18450*/  HMMA.16816.F32.BF16 R12, R20.reuse, R38, R12 ;  /* 0x00000026140c723c */ /* 0x040ff0000004180c */
[C---:B--2---:R-:W-:Y:S01]  /*18460*/  HMMA.16816.F32.BF16 R16, R20.reuse, R24, R16 ;  /* 0x000000181410723c */ /* 0x044fe20000041810 */
[----:B------:R-:W2:Y:S06]  /*18470*/  MUFU.EX2 R113, R113 ;  /* 0x0000007100717308 */ /* 0x000eac0000000800 */
[----:B------:R-:W-:Y:S01]  /*18480*/  FADD.FTZ R24, R84, R131 ;  /* 0x0000008354187221 */ /* 0x000fe20000010000 */
[----:B------:R-:W-:Y:S04]  /*18490*/  HMMA.16816.F32.BF16 R80, R20, R26, R80 ;  /* 0x0000001a1450723c */ /* 0x000fe80000041850 */
[----:B------:R-:W-:Y:S03]  /*184a0*/  FADD.FTZ R24, R85, R24 ;  /* 0x0000001855187221 */ /* 0x000fe60000010000 */
[----:B----4-:R-:W-:Y:S01]  /*184b0*/  F2FP.BF16.PACK_AB R21, R62, R59 ;  /* 0x0000003b3e15723e */ /* 0x010fe200000010ff */
[----:B------:R-:W-:Y:S01]  /*184c0*/  FADD.FTZ R59, R59, R58 ;  /* 0x0000003a3b3b7221 */ /* 0x000fe20000010000 */
[----:B-1----:R-:W-:Y:S03]  /*184d0*/  F2FP.BF16.PACK_AB R23, R116, R63 ;  /* 0x0000003f7417723e */ /* 0x002fe600000010ff */
[----:B---3--:R-:W-:Y:S01]  /*184e0*/  F2FP.BF16.PACK_AB R20, R33, R60 ;  /* 0x0000003c2114723e */ /* 0x008fe200000010ff */
[----:B------:R-:W-:Y:S01]  /*184f0*/  FADD.FTZ R62, R62, R59 ;  /* 0x0000003b3e3e7221 */ /* 0x000fe20000010000 */
[----:B--2---:R-:W-:Y:S03]  /*18500*/  F2FP.BF16.PACK_AB R22, R113, R32 ;  /* 0x000000207116723e */ /* 0x004fe600000010ff */
[----:B------:R-:W-:Y:S04]  /*18510*/  FADD.FTZ R63, R63, R62 ;  /* 0x0000003e3f3f7221 */ /* 0x000fe80000010000 */
[----:B------:R-:W-:Y:S01]  /*18520*/  FADD.FTZ R178, R116, R63 ;  /* 0x0000003f74b27221 */ /* 0x000fe20000010000 */
[C---:B------:R-:W-:Y:S01]  /*18530*/  HMMA.16816.F32.BF16 R96, R20.reuse, R92, R4 ;  /* 0x0000005c1460723c */ /* 0x040fe20000041804 */
[----:B------:R-:W1:Y:S07]  /*18540*/  LDSM.16.MT88.4 R4, [R148+0x9800] ;  /* 0x009800009404783b */ /* 0x000e6e0000004200 */
[C---:B------:R-:W-:Y:S07]  /*18550*/  HMMA.16816.F32.BF16 R92, R20.reuse, R94, R8 ;  /* 0x0000005e145c723c */ /* 0x040fee0000041808 */
[----:B------:R-:W-:Y:S01]  /*18560*/  FADD.FTZ R9, R43, R24 ;  /* 0x000000182b097221 */ /* 0x000fe20000010000 */
        /* <DEDUP_REMOVED lines=22> */
.L_x_6910:
        /* <DEDUP_REMOVED lines=12> */
[CC--:B------:R-:W-:Y:S02]  /*18790*/  LEA.HI R9, R0.reuse, R5.reuse, RZ, 0x2 ;  /* 0x0000000500097211 */ /* 0x0c0fe400078f10ff */
[----:B------:R-:W-:Y:S01]  /*187a0*/  LEA.HI R0, R0, R5, RZ, 0x5 ;  /* 0x0000000500007211 */ /* 0x000fe200078f28ff */
[----:B--2---:R-:W-:Y:S01]  /*187b0*/  FADD.FTZ R6, R11, R6 ;  /* 0x000000060b067221 */ /* 0x004fe20000010000 */
[--C-:B------:R-:W-:Y:S02]  /*187c0*/  SHF.R.S32.HI R11, RZ, 0x2, R9.reuse ;  /* 0x00000002ff0b7819 */ /* 0x100fe40000011409 */
[----:B------:R-:W-:Y:S02]  /*187d0*/  SHF.R.S32.HI R10, RZ, 0x1f, R9 ;  /* 0x0000001fff0a7819 */ /* 0x000fe40000011409 */
[----:B------:R-:W-:-:S02]  /*187e0*/  FSETP.NE.FTZ.AND P3, PT, R6, RZ, PT ;  /* 0x000000ff0600720b */ /* 0x000fc40003f75000 */
[----:B------:R-:W-:Y:S02]  /*187f0*/  LEA.HI R10, R10, R11, RZ, 0x3 ;  /* 0x0000000b0a0a7211 */ /* 0x000fe400078f18ff */
[----:B------:R-:W-:Y:S02]  /*18800*/  FSETP.NE.FTZ.AND P0, PT, R4, RZ, PT ;  /* 0x000000ff0400720b */ /* 0x000fe40003f15000 */
[----:B------:R-:W-:Y:S02]  /*18810*/  LOP3.LUT R10, R10, 0xfffffff8, RZ, 0xc0, !PT ;  /* 0xfffffff80a0a7812 */ /* 0x000fe400078ec0ff */
[----:B------:R-:W-:Y:S02]  /*18820*/  LOP3.LUT R12, R9, 0x3ffffffc, RZ, 0xc0, !PT ;  /* 0x3ffffffc090c7812 */ /* 0x000fe400078ec0ff */
[----:B------:R-:W-:Y:S02]  /*18830*/  IADD3 R10, R11, -R10, RZ ;  /* 0x8000000a0b0a7210 */ /* 0x000fe40007ffe0ff */
[----:B------:R-:W-:Y:S01]  /*18840*/  SHF.R.S32.HI R11, RZ, 0x5, R0 ;  /* 0x00000005ff0b7819 */ /* 0x000fe20000011400 */
[----:B------:R-:W1:Y:S01]  /*18850*/  @P3 MUFU.RCP R7, R6 ;  /* 0x0000000600073308 */ /* 0x000e620000001000 */
[C---:B------:R-:W-:Y:S01]  /*18860*/  LOP3.LUT R13, R10.reuse, 0x1, RZ, 0xc0, !PT ;  /* 0x000000010a0d7812 */ /* 0x040fe200078ec0ff */
[----:B------:R-:W-:Y:S01]  /*18870*/  IMAD.SHL.U32 R9, R10, 0x40, RZ ;  /* 0x000000400a097824 */ /* 0x000fe200078e00ff */
[----:B------:R-:W-:-:S02]  /*18880*/  IADD3 R12, -R12, R5, RZ ;  /* 0x000000050c0c7210 */ /* 0x000fc40007ffe1ff */
[----:B------:R-:W-:Y:S02]  /*18890*/  ISETP.NE.U32.AND P4, PT, R13, 0x1, PT ;  /* 0x000000010d00780c */ /* 0x000fe40003f85070 */
[----:B------:R-:W-:Y:S01]  /*188a0*/  LOP3.LUT R9, R9, 0x1c0, RZ, 0xc0, !PT ;  /* 0x000001c009097812 */ /* 0x000fe200078ec0ff */
[----:B------:R-:W2:Y:S01]  /*188b0*/  @P0 MUFU.RCP R8, R4 ;  /* 0x0000000400080308 */ /* 0x000ea20000001000 */
[----:B------:R-:W-:Y:S01]  /*188c0*/  IMAD R12, R11, 0x200, R12 ;  /* 0x000002000b0c7824 */ /* 0x000fe200078e020c */
[----:B------:R-:W-:Y:S02]  /*188d0*/  R2P PR, R10, 0x6 ;  /* 0x000000060a007804 */ /* 0x000fe40000000000 */
[----:B------:R-:W-:Y:S02]  /*188e0*/  LEA.HI R9, R9, R9, RZ, 0x1d ;  /* 0x0000000909097211 */ /* 0x000fe400078fe8ff */
[----:B------:R-:W-:Y:S02]  /*188f0*/  MOV R13, 0xfffffff0 ;  /* 0xfffffff0000d7802 */ /* 0x000fe40000000f00 */
[----:B------:R-:W-:Y:S01]  /*18900*/  MOV R10, 0x20 ;  /* 0x00000020000a7802 */ /* 0x000fe20000000f00 */
[----:B------:R-:W-:Y:S01]  /*18910*/  IMAD.U32 R9, R12, 0x2, R9 ;  /* 0x000000020c097824 */ /* 0x000fe200078e0009 */
[----:B------:R-:W-:Y:S01]  /*18920*/  SEL R13, R13, 0x10, !P4 ;  /* 0x000000100d0d7807 */ /* 0x000fe20006000000 */
[----:B-1----:R-:W-:Y:S01]  /*18930*/  FMUL.FTZ R96, R7, R96 ;  /* 0x0000006007607220 */ /* 0x002fe20000410000 */
[----:B------:R-:W-:Y:S01]  /*18940*/  SEL R10, R10, 0xffffffe0, !P1 ;  /* 0xffffffe00a0a7807 */ /* 0x000fe20004800000 */
[----:B------:R-:W-:Y:S01]  /*18950*/  IMAD.SHL.U32 R9, R9, 0x2, RZ ;  /* 0x0000000209097824 */ /* 0x000fe200078e00ff */
[----:B------:R1:W3:Y:S01]  /*18960*/  @P3 MUFU.LG2 R12, R6 ;  /* 0x00000006000c3308 */ /* 0x0002e20000000c00 */
        /* <DEDUP_REMOVED lines=38> */
[C---:B------:R-:W-:Y:S01]  /*18bd0*/  FMUL.FTZ R88, R7.reuse, R88 ;  /* 0x0000005807587220 */ /* 0x040fe20000410000 */
[----:B------:R-:W-:Y:S01]  /*18be0*/  IADD3 R23, R10, R17, RZ ;  /* 0x000000110a177210 */ /* 0x000fe20007ffe0ff */
[----:B------:R-:W-:Y:S01]  /*18bf0*/  FMUL.FTZ R89, R7, R89 ;  /* 0x0000005907597220 */ /* 0x000fe20000410000 */
        /* <DEDUP_REMOVED lines=9> */
[----:B------:R-:W-:Y:S01]  /*18c90*/  FMUL.FTZ R80, R7, R80 ;  /* 0x0000005007507220 */ /* 0x000fe20000410000 */
[----:B------:R-:W4:Y:S01]  /*18ca0*/  @P0 MUFU.LG2 R4, R4 ;  /* 0x0000000400040308 */ /* 0x000f220000000c00 */
[C---:B------:R-:W-:Y:S01]  /*18cb0*/  FMUL.FTZ R87, R8.reuse, R87 ;  /* 0x0000005708577220 */ /* 0x040fe20000410000 */
[----:B------:R-:W-:Y:S01]  /*18cc0*/  F2FP.BF16.PACK_AB R84, R85, R84 ;  /* 0x000000545554723e */ /* 0x000fe200000010ff */
[C---:B------:R-:W-:Y:S01]  /*18cd0*/  FMUL.FTZ R86, R8.reuse, R86 ;  /* 0x0000005608567220 */ /* 0x040fe20000410000 */
[----:B-1----:R-:W-:Y:S01]  /*18ce0*/  MOV R6, 0x7f800000 ;  /* 0x7f80000000067802 */ /* 0x002fe20000000f00 */
[C---:B------:R-:W-:Y:S01]  /*18cf0*/  FMUL.FTZ R83, R8.reuse, R83 ;  /* 0x0000005308537220 */ /* 0x040fe20000410000 */
[----:B--2---:R-:W-:Y:S01]  /*18d00*/  MOV R9, 0x7f800000 ;  /* 0x7f80000000097802 */ /* 0x004fe20000000f00 */
[----:B------:R-:W-:Y:S01]  /*18d10*/  FMUL.FTZ R7, R7, R81 ;  /* 0x0000005107077220 */ /* 0x000fe20000410000 */
[----:B------:R-:W-:Y:S01]  /*18d20*/  F2FP.BF16.PACK_AB R86, R87, R86 ;  /* 0x000000565756723e */ /* 0x000fe200000010ff */
[----:B------:R-:W-:-:S02]  /*18d30*/  FMUL.FTZ R8, R8, R82 ;  /* 0x0000005208087220 */ /* 0x000fc40000410000 */
[----:B------:R-:W-:Y:S01]  /*18d40*/  IMAD.IADD R21, R15, 0x1, R10 ;  /* 0x000000010f157824 */ /* 0x000fe200078e020a */
[----:B------:R-:W-:Y:S01]  /*18d50*/  F2FP.BF16.PACK_AB R7, R7, R80 ;  /* 0x000000500707723e */ /* 0x000fe200000010ff */
[----:B------:R-:W-:Y:S01]  /*18d60*/  IMAD.IADD R10, R10, 0x1, R13 ;  /* 0x000000010a0a7824 */ /* 0x000fe200078e020d */
[----:B------:R-:W-:Y:S01]  /*18d70*/  F2FP.BF16.PACK_AB R8, R83, R8 ;  /* 0x000000085308723e */ /* 0x000fe200000010ff */
[----:B---3--:R-:W-:Y:S01]  /*18d80*/  @P3 FMUL.FTZ R12, R12, 0.69314718246459960938 ;  /* 0x3f3172180c0c3820 */ /* 0x008fe20000410000 */
[----:B------:R-:W-:Y:S03]  /*18d90*/  STS [R21], R72 ;  /* 0x0000004815007388 */ /* 0x000fe60000000800 */
[----:B------:R-:W-:Y:S01]  /*18da0*/  @P3 FFMA.FTZ R6, R3, c[0x0][0x238], R12 ;  /* 0x00008e0003063a23 */ /* 0x000fe2000001000c */
[----:B------:R-:W-:Y:S04]  /*18db0*/  STS [R21+0x400], R74 ;  /* 0x0004004a15007388 */ /* 0x000fe80000000800 */
        /* <DEDUP_REMOVED lines=8> */
[----:B----4-:R-:W-:-:S04]  /*18e40*/  @P0 FMUL.FTZ R13, R4, 0.69314718246459960938 ;  /* 0x3f317218040d0820 */ /* 0x010fc80000410000 */
[----:B------:R-:W-:Y:S01]  /*18e50*/  @P0 FFMA.FTZ R9, R2, c[0x0][0x238], R13 ;  /* 0x00008e0002090a23 */ /* 0x000fe2000001000d */
[----:B------:R-:W-:Y:S05]  /*18e60*/  @!P1 BRA `(.L_x_6915) ;  /* 0x0000007000009947 */ /* 0x000fea0003800000 */
[----:B------:R-:W2:Y:S01]  /*18e70*/  S2R R2, SR_CTAID.Y ;  /* 0x0000000000027919 */ /* 0x000ea20000002600 */
[----:B------:R-:W-:-:S03]  /*18e80*/  ISETP.NE.AND P0, PT, R164, -0x1, PT ;  /* 0xffffffffa400780c */ /* 0x000fc60003f05270 */
[----:B------:R-:W3:Y:S01]  /*18e90*/  S2R R3, SR_CTAID.Z ;  /* 0x0000000000037919 */ /* 0x000ee20000002700 */
[----:B-12---:R-:W-:-:S05]  /*18ea0*/  IMAD R7, R2, c[0x0][0x214], RZ ;  /* 0x0000850002077a24 */ /* 0x006fca00078e02ff */
[----:B------:R-:W-:-:S05]  /*18eb0*/  SEL R4, R7, R164, !P0 ;  /* 0x000000a407047207 */ /* 0x000fca0004000000 */
[----:B---3--:R-:W-:Y:S01]  /*18ec0*/  IMAD R4, R3, c[0x0][0x234], R4 ;  /* 0x00008d0003047a24 */ /* 0x008fe200078e0204 */
[----:B------:R-:W-:Y:S05]  /*18ed0*/  BRA `(.L_x_6916) ;  /* 0x0000004000007947 */ /* 0x000fea0003800000 */
.L_x_6915:
[----:B------:R-:W2:Y:S04]  /*18ee0*/  S2R R3, SR_CTAID.Z ;  /* 0x0000000000037919 */ /* 0x000ea80000002700 */
[----:B------:R-:W2:Y:S02]  /*18ef0*/  S2R R2, SR_CTAID.Y ;  /* 0x0000000000027919 */ /* 0x000ea40000002600 */
[----:B--2---:R-:W-:-:S04]  /*18f00*/  IMAD R4, R2, c[0x0][0x1c0], R3 ;  /* 0x0000700002047a24 */ /* 0x004fc800078e0203 */
[----:B------:R-:W-:Y:S02]  /*18f10*/  IMAD R4, R4, c[0x0][0x214], RZ ;  /* 0x0000850004047a24 */ /* 0x000fe400078e02ff */
.L_x_6916:
        /* <DEDUP_REMOVED lines=13> */
[----:B------:R-:W-:Y:S01]  /*18ff0*/  IMAD R164, R164, c[0x0][0x1ec], R29 ;  /* 0x00007b00a4a47a24 */ /* 0x000fe200078e021d */
[----:B------:R-:W-:Y:S01]  /*19000*/  SEL R0, R30, R28, !P0 ;  /* 0x0000001c1e007207 */ /* 0x000fe20004000000 */
[----:B------:R-:W-:-:S02]  /*19010*/  IMAD R5, R2, c[0x0][0x1e4], R5 ;  /* 0x0000790002057a24 */ /* 0x000fc400078e0205 */
        /* <DEDUP_REMOVED lines=8> */
[----:B------:R-:W5:Y:S02]  /*190a0*/  S2R R5, SR_CTAID.X ;  /* 0x0000000000057919 */ /* 0x000f640000002500 */
[C---:B-----5:R-:W-:Y:S01]  /*190b0*/  IMAD R11, R5.reuse, 0x40, R4 ;  /* 0x00000040050b7824 */ /* 0x060fe200078e0204 */
[----:B------:R-:W-:Y:S01]  /*190c0*/  IADD3 R4, R170, 0x8, RZ ;  /* 0x00000008aa047810 */ /* 0x000fe20007ffe0ff */
        /* <DEDUP_REMOVED lines=10> */
.L_x_6918:
[----:B------:R-:W-:Y:S05]  /*19170*/  BSYNC B0 ;  /* 0x0000000000007941 */ /* 0x000fea0003800000 */
.L_x_6917:
[----:B----4-:R-:W4:Y:S01]  /*19180*/  S2R R4, SR_CTAID.X ;  /* 0x0000000000047919 */ /* 0x010f220000002500 */
[----:B------:R-:W-:Y:S01]  /*19190*/  SHF.R.S32.HI R101, RZ, 0x1f, R100 ;  /* 0x0000001fff657819 */ /* 0x000fe20000011464 */
[----:B------:R-:W-:Y:S01]  /*191a0*/  BSSY B0, `(.L_x_6919) ;  /* 0x000001e000007945 */ /* 0x000fe20003800000 */
[----:B------:R-:W-:Y:S01]  /*191b0*/  ISETP.GE.AND P1, PT, R100, c[0x0][0x220], PT ;  /* 0x0000880064007a0c */ /* 0x000fe20003f26270 */
[----:B------:R-:W5:Y:S01]  /*191c0*/  S2R R5, SR_TID.X ;  /* 0x0000000000057919 */ /* 0x000f620000002100 */
[----:B------:R-:W-:-:S05]  /*191d0*/  SHF.R.S32.HI R6, RZ, 0x1f, R3 ;  /* 0x0000001fff067819 */ /* 0x000fca0000011403 */
[----:B------:R-:W-:-:S04]  /*191e0*/  IMAD R6, R6, c[0x0][0x1f0], RZ ;  /* 0x00007c0006067a24 */ /* 0x000fc800078e02ff */
[----:B------:R-:W-:Y:S02]  /*191f0*/  IMAD R6, R3, c[0x0][0x1f4], R6 ;  /* 0x00007d0003067a24 */ /* 0x000fe400078e0206 */
[----:B----4-:R-:W-:Y:S01]  /*19200*/  IMAD.SHL.U32 R4, R4, 0x40, RZ ;  /* 0x0000004004047824 */ /* 0x010fe200078e00ff */
[----:B-----5:R-:W-:-:S03]  /*19210*/  SHF.R.S32.HI R2, RZ, 0x1f, R5 ;  /* 0x0000001fff027819 */ /* 0x020fc60000011405 */
        /* <DEDUP_REMOVED lines=22> */
.L_x_6920:
[----:B------:R-:W-:Y:S05]  /*19380*/  BSYNC B0 ;  /* 0x0000000000007941 */ /* 0x000fea0003800000 */
.L_x_6919:
        /* <DEDUP_REMOVED lines=15> */
.L_x_6922:
[----:B------:R-:W-:Y:S05]  /*19480*/  BSYNC B0 ;  /* 0x0000000000007941 */ /* 0x000fea0003800000 */
.L_x_6921:
        /* <DEDUP_REMOVED lines=15> */
.L_x_6924:
[----:B------:R-:W-:Y:S05]  /*19580*/  BSYNC B0 ;  /* 0x0000000000007941 */ /* 0x000fea0003800000 */
.L_x_6923:
        /* <DEDUP_REMOVED lines=15> */
.L_x_6925:
        /* <DEDUP_REMOVED lines=16> */
.L_x_7924:


//--------------------- .text._ZN5flash24flash_fwd_splitkv_kernelI23Flash_fwd_kernel_traitsILi64ELi64ELi128ELi4ELb0ELb0EN7cutlass10bfloat16_tE19Flash_kernel_traitsILi64ELi64ELi128ELi4ES3_EELb1ELb0ELb1ELb0ELb0ELb1ELb0ELb1EEEvNS_16Flash_fwd_paramsE --------------------------
	.section	.text._ZN5flash24flash_fwd_splitkv_kernelI23Flash_fwd_kernel_traitsILi64ELi64ELi128ELi4ELb0ELb0EN7cutlass10bfloat16_tE19Flash_kernel_traitsILi64ELi64ELi128ELi4ES3_EELb1ELb0ELb1ELb0ELb0ELb1ELb0ELb1EEEvNS_16Flash_fwd_paramsE,"ax",@progbits
	.sectioninfo	@"SHI_REGISTERS=231"
	.align	128
        .global         _ZN5flash24flash_fwd_splitkv_kernelI23Flash_fwd_kernel_traitsILi64ELi64ELi128ELi4ELb0ELb0EN7cutlass10bfloat16_tE19Flash_kernel_traitsILi64ELi64ELi128ELi4ES3_EELb1ELb0ELb1ELb0ELb0ELb1ELb0ELb1EEEvNS_16Flash_fwd_paramsE
        .type           _ZN5flash24flash_fwd_splitkv_kernelI23Flash_fwd_kernel_traitsILi64ELi64ELi128ELi4ELb0ELb0EN7cutlass10bfloat16_tE19Flash_kernel_traitsILi64ELi64ELi128ELi4ES3_EELb1ELb0ELb1ELb0ELb0ELb1ELb0ELb1EEEvNS_16Flash_fwd_paramsE,@function
        .size           _ZN5flash24flash_fwd_splitkv_kernelI23Flash_fwd_kernel_traitsILi64ELi64ELi128ELi4ELb0ELb0EN7cutlass10bfloat16_tE19Flash_kernel_traitsILi64ELi64ELi128ELi4ES3_EELb1ELb0ELb1ELb0ELb0ELb1ELb0ELb1EEEvNS_16Flash_fwd_paramsE,(.L_x_7925 - _ZN5flash24flash_fwd_splitkv_kernelI23Flash_fwd_kernel_traitsILi64ELi64ELi128ELi4ELb0ELb0EN7cutlass10bfloat16_tE19Flash_kernel_traitsILi64ELi64ELi128ELi4ES3_EELb1ELb0ELb1ELb0ELb0ELb1ELb0ELb1EEEvNS_16Flash_fwd_paramsE)
        .other          _ZN5flash24flash_fwd_splitkv_kernelI23Flash_fwd_kernel_traitsILi64ELi64ELi128ELi4ELb0ELb0EN7cutlass10bfloat16_tE19Flash_kernel_traitsILi64ELi64ELi128ELi4ES3_EELb1ELb0ELb1ELb0ELb0ELb1ELb0ELb1EEEvNS_16Flash_fwd_paramsE,@"STO_CUDA_ENTRY STV_DEFAULT"
_ZN5flash24flash_fwd_splitkv_kernelI23Flash_fwd_kernel_traitsILi64ELi64ELi128ELi4ELb0ELb0EN7cutlass10bfloat16_tE19Flash_kernel_traitsILi64ELi64ELi128ELi4ES3_EELb1ELb0ELb1ELb0ELb0ELb1ELb0ELb1EEEvNS_16Flash_fwd_paramsE:
.text._ZN5flash24flash_fwd_splitkv_kernelI23Flash_fwd_kernel_traitsILi64ELi64ELi128ELi4ELb0ELb0EN7cutlass10bfloat16_tE19Flash_kernel_traitsILi64ELi64ELi128ELi4ES3_EELb1ELb0ELb1ELb0ELb0ELb1ELb0ELb1EEEvNS_16Flash_fwd_paramsE:
        /* <DEDUP_REMOVED lines=35> */
.L_x_6926:
[----:B--2-4-:R-:W-:Y:S02]  /*0230*/  MOV R2, c[0x0][0x218] ;  /* 0x0000860000027a02 */ /* 0x014fe40000000f00 */
.L_x_6927:
        /* <DEDUP_REMOVED lines=74> */
.L_x_6930:
[----:B------:R-:W-:Y:S05]  /*06e0*/  BSYNC B0 ;  /* 0x0000000000007941 */ /* 0x000fea0003800000 */
.L_x_6929:
        /* <DEDUP_REMOVED lines=16> */
.L_x_6932:
[----:B------:R-:W-:Y:S05]  /*07f0*/  BSYNC B0 ;  /* 0x0000000000007941 */ /* 0x000fea0003800000 */
.L_x_6931:
        /* <DEDUP_REMOVED lines=16> */
.L_x_6934:
[----:B------:R-:W-:Y:S05]  /*0900*/  BSYNC B0 ;  /* 0x0000000000007941 */ /* 0x000fea0003800000 */
.L_x_6933:
        /* <DEDUP_REMOVED lines=16> */
.L_x_6936:
[----:B------:R-:W-:Y:S05]  /*0a10*/  BSYNC B0 ;  /* 0x0000000000007941 */ /* 0x000fea0003800000 */
.L_x_6935:
        /* <DEDUP_REMOVED lines=19> */
.L_x_6928:
        /* <DEDUP_REMOVED lines=92> */
.L_x_6937:
        /* <DEDUP_REMOVED lines=16> */
.L_x_6939:
        /* <DEDUP_REMOVED lines=52> */
.L_x_6938:
        /* <DEDUP_REMOVED lines=258> */
.L_x_6994:
        /* <DEDUP_REMOVED lines=135> */
.L_x_6944:
[----:B------:R-:W-:Y:S05]  /*2de0*/  BSYNC B0 ;  /* 0x0000000000007941 */ /* 0x000fea0003800000 */
.L_x_6943:
        /* <DEDUP_REMOVED lines=57> */
.L_x_6946:
[----:B------:R-:W-:Y:S05]  /*3180*/  BSYNC B0 ;  /* 0x0000000000007941 */ /* 0x000fea0003800000 */
.L_x_6945:
        /* <DEDUP_REMOVED lines=57> */
.L_x_6948:
[----:B------:R-:W-:Y:S05]  /*3520*/  BSYNC B0 ;  /* 0x0000000000007941 */ /* 0x000fea0003800000 */
.L_x_6947:
        /* <DEDUP_REMOVED lines=61> */
.L_x_6950:
[----:B------:R-:W-:Y:S05]  /*3900*/  BSYNC B0 ;  /* 0x0000000000007941 */ /* 0x000fea0003800000 */
.L_x_6949:
        /* <DEDUP_REMOVED lines=59> */
.L_x_6952:
[----:B------:R-:W-:Y:S05]  /*3cc0*/  BSYNC B0 ;  /* 0x0000000000007941 */ /* 0x000fea0003800000 */
.L_x_6951:
        /* <DEDUP_REMOVED lines=61> */
.L_x_6954:
[----:B------:R-:W-:Y:S05]  /*40a0*/  BSYNC B0 ;  /* 0x0000000000007941 */ /* 0x000fea0003800000 */
.L_x_6953:
        /* <DEDUP_REMOVED lines=61> */
.L_x_6956:
[----:B------:R-:W-:Y:S05]  /*4480*/  BSYNC B0 ;  /* 0x0000000000007941 */ /* 0x000fea0003800000 */
.L_x_6955:
        /* <DEDUP_REMOVED lines=63> */
.L_x_6958:
[----:B------:R-:W-:Y:S05]  /*4880*/  BSYNC B0 ;  /* 0x0000000000007941 */ /* 0x000fea0003800000 */
.L_x_6957:
        /* <DEDUP_REMOVED lines=10> */
.L_x_6942:
        /* <DEDUP_REMOVED lines=86> */
.L_x_6963:
[----:B------:R-:W-:Y:S05]  /*4e90*/  BSYNC B0 ;  /* 0x0000000000007941 */ /* 0x000fea0003800000 */
.L_x_6962:
[----:B------:R-:W-:Y:S05]  /*4ea0*/  MOV R89, R87 ;  /* 0x0000005700597202 */ /* 0x000fea0000000f00 */
[----:B-----5:R2:W-:Y:S02]  /*4eb0*/  STG.E.128 [R88.64], R40 ;  /* 0x0000002858007986 */ /* 0x0205e4000c101d06 */
.L_x_6961:
[----:B------:R-:W-:Y:S05]  /*4ec0*/  BSYNC B1 ;  /* 0x0000000000017941 */ /* 0x000fea0003800000 */
.L_x_6960:
        /* <DEDUP_REMOVED lines=88> */
.L_x_6967:
[----:B------:R-:W-:Y:S05]  /*5450*/  BSYNC B0 ;  /* 0x0000000000007941 */ /* 0x000fea0003800000 */
.L_x_6966:
[C---:B------:R-:W-:Y:S04]  /*5460*/  LEA R2, P0, R178.reuse, R88, 0x1 ;  /* 0x00000058b2027211 */ /* 0x040fe800078008ff */
[----:B------:R-:W-:Y:S05]  /*5470*/  LEA.HI.X R3, R178, R87, R177, 0x1, P0 ;  /* 0x00000057b2037211 */ /* 0x000fea00000f0cb1 */
[----:B-----5:R3:W-:Y:S04]  /*5480*/  STG.E.128 [R2.64], R40 ;  /* 0x0000002802007986 */ /* 0x0207e8000c101d06 */
.L_x_6965:
[----:B------:R-:W-:Y:S05]  /*5490*/  BSYNC B1 ;  /* 0x0000000000017941 */ /* 0x000fea0003800000 */
.L_x_6964:
        /* <DEDUP_REMOVED lines=88> */
.L_x_6971:
[----:B------:R-:W-:Y:S05]  /*5a20*/  BSYNC B0 ;  /* 0x0000000000007941 */ /* 0x000fea0003800000 */
.L_x_6970:
[C---:B------:R-:W-:Y:S04]  /*5a30*/  LEA R2, P0, R146.reuse, R88, 0x1 ;  /* 0x0000005892027211 */ /* 0x040fe800078008ff */
[----:B------:R-:W-:Y:S05]  /*5a40*/  LEA.HI.X R3, R146, R87, R69, 0x1, P0 ;  /* 0x0000005792037211 */ /* 0x000fea00000f0c45 */
[----:B-----5:R3:W-:Y:S04]  /*5a50*/  STG.E.128 [R2.64], R40 ;  /* 0x0000002802007986 */ /* 0x0207e8000c101d06 */
.L_x_6969:
[----:B------:R-:W-:Y:S05]  /*5a60*/  BSYNC B1 ;  /* 0x0000000000017941 */ /* 0x000fea0003800000 */
.L_x_6968:
        /* <DEDUP_REMOVED lines=89> */
.L_x_6975:
[----:B------:R-:W-:Y:S05]  /*6000*/  BSYNC B0 ;  /* 0x0000000000007941 */ /* 0x000fea0003800000 */
.L_x_6974:
[----:B------:R-:W-:Y:S02]  /*6010*/  MOV R3, 0x60 ;  /* 0x0000006000037802 */ /* 0x000fe40000000f00 */
[----:B------:R-:W-:Y:S03]  /*6020*/  MOV R89, R87 ;  /* 0x0000005700597202 */ /* 0x000fe60000000f00 */
[C---:B------:R-:W-:Y:S02]  /*6030*/  IMAD R0, R3.reuse, c[0x0][0x19c], RZ ;  /* 0x0000670003007a24 */ /* 0x040fe400078e02ff */
[----:B------:R-:W-:Y:S05]  /*6040*/  IMAD.WIDE.U32 R4, R3, c[0x0][0x198], R88 ;  /* 0x0000660003047a25 */ /* 0x000fea00078e0058 */
[----:B------:R-:W-:Y:S05]  /*6050*/  IADD3 R5, R5, R0, RZ ;  /* 0x0000000005057210 */ /* 0x000fea0007ffe0ff */
[----:B-----5:R3:W-:Y:S02]  /*6060*/  STG.E.128 [R4.64], R40 ;  /* 0x0000002804007986 */ /* 0x0207e4000c101d06 */
.L_x_6973:
[----:B------:R-:W-:Y:S05]  /*6070*/  BSYNC B1 ;  /* 0x0000000000017941 */ /* 0x000fea0003800000 */
.L_x_6972:
        /* <DEDUP_REMOVED lines=90> */
.L_x_6979:
[----:B------:R-:W-:Y:S05]  /*6620*/  BSYNC B0 ;  /* 0x0000000000007941 */ /* 0x000fea0003800000 */
.L_x_6978:
[C---:B------:R-:W-:Y:S04]  /*6630*/  LEA R2, P0, R148.reuse, R88, 0x1 ;  /* 0x0000005894027211 */ /* 0x040fe800078008ff */
[----:B------:R-:W-:Y:S05]  /*6640*/  LEA.HI.X R3, R148, R87, R72, 0x1, P0 ;  /* 0x0000005794037211 */ /* 0x000fea00000f0c48 */
[----:B-----5:R3:W-:Y:S04]  /*6650*/  STG.E.128 [R2.64], R40 ;  /* 0x0000002802007986 */ /* 0x0207e8000c101d06 */
.L_x_6977:
[----:B------:R-:W-:Y:S05]  /*6660*/  BSYNC B1 ;  /* 0x0000000000017941 */ /* 0x000fea0003800000 */
.L_x_6976:
        /* <DEDUP_REMOVED lines=89> */
.L_x_6983:
[----:B------:R-:W-:Y:S05]  /*6c00*/  BSYNC B0 ;  /* 0x0000000000007941 */ /* 0x000fea0003800000 */
.L_x_6982:
[----:B------:R-:W-:Y:S02]  /*6c10*/  MOV R3, 0xa0 ;  /* 0x000000a000037802 */ /* 0x000fe40000000f00 */
[----:B------:R-:W-:Y:S03]  /*6c20*/  MOV R89, R87 ;  /* 0x0000005700597202 */ /* 0x000fe60000000f00 */
[C---:B------:R-:W-:Y:S02]  /*6c30*/  IMAD R0, R3.reuse, c[0x0][0x19c], RZ ;  /* 0x0000670003007a24 */ /* 0x040fe400078e02ff */
[----:B------:R-:W-:Y:S05]  /*6c40*/  IMAD.WIDE.U32 R4, R3, c[0x0][0x198], R88 ;  /* 0x0000660003047a25 */ /* 0x000fea00078e0058 */
[----:B------:R-:W-:Y:S05]  /*6c50*/  IADD3 R5, R5, R0, RZ ;  /* 0x0000000005057210 */ /* 0x000fea0007ffe0ff */
[----:B-----5:R3:W-:Y:S02]  /*6c60*/  STG.E.128 [R4.64], R40 ;  /* 0x0000002804007986 */ /* 0x0207e4000c101d06 */
.L_x_6981:
[----:B------:R-:W-:Y:S05]  /*6c70*/  BSYNC B1 ;  /* 0x0000000000017941 */ /* 0x000fea0003800000 */
.L_x_6980:
        /* <DEDUP_REMOVED lines=89> */
.L_x_6987:
[----:B------:R-:W-:Y:S05]  /*7210*/  BSYNC B0 ;  /* 0x0000000000007941 */ /* 0x000fea0003800000 */
.L_x_6986:
[----:B------:R-:W-:Y:S02]  /*7220*/  MOV R3, 0xc0 ;  /* 0x000000c000037802 */ /* 0x000fe40000000f00 */
[----:B------:R-:W-:Y:S03]  /*7230*/  MOV R89, R87 ;  /* 0x0000005700597202 */ /* 0x000fe60000000f00 */
[C---:B------:R-:W-:Y:S02]  /*7240*/  IMAD R0, R3.reuse, c[0x0][0x19c], RZ ;  /* 0x0000670003007a24 */ /* 0x040fe400078e02ff */
[----:B------:R-:W-:Y:S05]  /*7250*/  IMAD.WIDE.U32 R4, R3, c[0x0][0x198], R88 ;  /* 0x0000660003047a25 */ /* 0x000fea00078e0058 */
[----:B------:R-:W-:Y:S05]  /*7260*/  IADD3 R5, R5, R0, RZ ;  /* 0x0000000005057210 */ /* 0x000fea0007ffe0ff */
[----:B-----5:R3:W-:Y:S02]  /*7270*/  STG.E.128 [R4.64], R40 ;  /* 0x0000002804007986 */ /* 0x0207e4000c101d06 */
.L_x_6985:
[----:B------:R-:W-:Y:S05]  /*7280*/  BSYNC B1 ;  /* 0x0000000000017941 */ /* 0x000fea0003800000 */
.L_x_6984:
        /* <DEDUP_REMOVED lines=90> */
.L_x_6991:
[----:B------:R-:W-:Y:S05]  /*7830*/  BSYNC B0 ;  /* 0x0000000000007941 */ /* 0x000fea0003800000 */
.L_x_6990:
[----:B------:R-:W-:Y:S02]  /*7840*/  MOV R3, 0xe0 ;  /* 0x000000e000037802 */ /* 0x000fe40000000f00 */
[----:B------:R-:W-:Y:S03]  /*7850*/  MOV R89, R87 ;  /* 0x0000005700597202 */ /* 0x000fe60000000f00 */
[C---:B------:R-:W-:Y:S02]  /*7860*/  IMAD R0, R3.reuse, c[0x0][0x19c], RZ ;  /* 0x0000670003007a24 */ /* 0x040fe400078e02ff */
[----:B------:R-:W-:Y:S05]  /*7870*/  IMAD.WIDE.U32 R4, R3, c[0x0][0x198], R88 ;  /* 0x0000660003047a25 */ /* 0x000fea00078e0058 */
[----:B------:R-:W-:Y:S05]  /*7880*/  IADD3 R5, R5, R0, RZ ;  /* 0x0000000005057210 */ /* 0x000fea0007ffe0ff */
[----:B-----5:R3:W-:Y:S02]  /*7890*/  STG.E.128 [R4.64], R40 ;  /* 0x0000002804007986 */ /* 0x0207e4000c101d06 */
.L_x_6989:
[----:B------:R-:W-:Y:S05]  /*78a0*/  BSYNC B1 ;  /* 0x0000000000017941 */ /* 0x000fea0003800000 */
.L_x_6988:
        /* <DEDUP_REMOVED lines=8> */
.L_x_6941:
        /* <DEDUP_REMOVED lines=72> */
.L_x_6959:
        /* <DEDUP_REMOVED lines=83> */
.L_x_6992:
        /* <DEDUP_REMOVED lines=9> */
.L_x_6993:
[----:B------:R-:W-:Y:S04]  /*8370*/  IADD3 R11, R11, -0x1, RZ ;  /* 0xffffffff0b0b7810 */ /* 0x000fe80007ffe0ff */
[----:B------:R-:W-:Y:S11]  /*8380*/  ISETP.GT.AND P0, PT, R11, R66, PT ;  /* 0x000000420b00720c */ /* 0x000ff60003f04270 */
[----:B------:R-:W-:Y:S02]  /*8390*/  @!UPT UIADD3 URZ, URZ, URZ, URZ ;  /* 0x0000003f3f3ff290 */ /* 0x000fe4000fffe03f */
[----:B------:R-:W-:-:S05]  /*83a0*/  @P0 BRA `(.L_x_6994) ;  /* 0xffffa1c000000947 */ /* 0x000fca000383ffff */
.L_x_6940:
        /* <DEDUP_REMOVED lines=11> */
[----:B------:R1:W4:Y:S01]  /*8460*/  @P0 LDG.E R2, [R10.64] ;  /* 0x000000060a020981 */ /* 0x000322000c1e1900 */
[----:B---3--:R-:W-:Y:S01]  /*8470*/  IMAD.MOV.U32 R5, RZ, RZ, c[0x0][0x190] ;  /* 0x00006400ff057624 */ /* 0x008fe200078e00ff */
[C---:B------:R-:W-:Y:S01]  /*8480*/  LEA R12, P0, R134.reuse, c[0x0][0x160], 0x1 ;  /* 0x00005800860c7a11 */ /* 0x040fe200078008ff */
[----:B------:R-:W-:Y:S01]  /*8490*/  IMAD.MOV.U32 R3, RZ, RZ, c[0x0][0x194] ;  /* 0x00006500ff037624 */ /* 0x000fe200078e00ff */
[----:B------:R-:W3:Y:S01]  /*84a0*/  S2R R6, SR_CTAID.X ;  /* 0x0000000000067919 */ /* 0x000ee20000002500 */
        /* <DEDUP_REMOVED lines=9> */
[----:B------:R-:W-:-:S02]  /*8540*/  LEA.HI.X R3, R5, R137, R3, 0x5, P2 ;  /* 0x0000008905037211 */ /* 0x000fc400010f2c03 */
[----:B------:R-:W-:-:S04]  /*8550*/  LEA R36, P1, R0, c[0x0][0x160], 0x1 ;  /* 0x0000580000247a11 */ /* 0x000fc800078208ff */
[----:B------:R-:W-:Y:S02]  /*8560*/  LEA.HI.X R37, R0, c[0x0][0x164], R7, 0x1, P1 ;  /* 0x0000590000257a11 */ /* 0x000fe400008f0c07 */
[----:B-1----:R-:W-:Y:S01]  /*8570*/  LEA R10, P0, R8, c[0x0][0x160], 0x1 ;  /* 0x00005800080a7a11 */ /* 0x002fe200078008ff */
[----:B---3--:R-:W-:-:S03]  /*8580*/  IMAD R55, R6, 0x40, R55 ;  /* 0x0000004006377824 */ /* 0x008fc600078e0237 */
[----:B------:R-:W-:Y:S01]  /*8590*/  LEA.HI.X R11, R8, c[0x0][0x164], R4, 0x1, P0 ;  /* 0x00005900080b7a11 */ /* 0x000fe200000f0c04 */
[----:B------:R-:W-:Y:S01]  /*85a0*/  IMAD.SHL.U32 R8, R61, 0x10, RZ ;  /* 0x000000103d087824 */ /* 0x000fe200078e00ff */
[----:B------:R-:W-:Y:S01]  /*85b0*/  LEA R28, P0, R134, c[0x0][0x160], 0x1 ;  /* 0x00005800861c7a11 */ /* 0x000fe200078008ff */
[----:B------:R-:W-:-:S03]  /*85c0*/  IMAD R9, R6, -0x40, R179 ;  /* 0xffffffc006097824 */ /* 0x000fc600078e02b3 */
[----:B------:R-:W-:Y:S02]  /*85d0*/  LEA.HI.X R29, R134, c[0x0][0x164], R3, 0x1, P0 ;  /* 0x00005900861d7a11 */ /* 0x000fe400000f0c03 */
[----:B------:R-:W-:Y:S01]  /*85e0*/  ISETP.NE.AND P0, PT, RZ, UR4, PT ;  /* 0x00000004ff007c0c */ /* 0x000fe2000bf05270 */
        /* <DEDUP_REMOVED lines=36> */
[----:B---3--:R-:W-:Y:S02]  /*8830*/  LOP3.LUT R12, R2, 0xffff0000, RZ, 0xc0, !PT ;  /* 0xffff0000020c7812 */ /* 0x008fe400078ec0ff */
[C---:B------:R-:W-:Y:S01]  /*8840*/  LOP3.LUT R14, R3.reuse, 0xffff0000, RZ, 0xc0, !PT ;  /* 0xffff0000030e7812 */ /* 0x040fe200078ec0ff */
[----:B------:R-:W-:Y:S01]  /*8850*/  IMAD.U32 R3, R3, 0x10000, RZ ;  /* 0x0001000003037824 */ /* 0x000fe200078e00ff */
[----:B----4-:R-:W-:Y:S01]  /*8860*/  LOP3.LUT R24, R4, 0xffff0000, RZ, 0xc0, !PT ;  /* 0xffff000004187812 */ /* 0x010fe200078ec0ff */
        /* <DEDUP_REMOVED lines=12> */
[----:B------:R-:W-:-:S02]  /*8930*/  FFMA.FTZ R23, R18, R24, -R23 ;  /* 0x0000001812177223 */ /* 0x000fc40000010817 */
        /* <DEDUP_REMOVED lines=11> */
.L_x_7001:
[----:B------:R-:W-:Y:S05]  /*89f0*/  BSYNC B0 ;  /* 0x0000000000007941 */ /* 0x000fea0003800000 */
.L_x_7000:
[----:B-----5:R3:W-:Y:S02]  /*8a00*/  STS.128 [R189], R12 ;  /* 0x0000000cbd007388 */ /* 0x0207e40000000c00 */
.L_x_6999:
[----:B------:R-:W-:Y:S05]  /*8a10*/  BSYNC B1 ;  /* 0x0000000000017941 */ /* 0x000fea0003800000 */
.L_x_6998:
        /* <DEDUP_REMOVED lines=48> */
[-C--:B------:R-:W-:Y:S02]  /*8d20*/  FFMA.FTZ R5, R13, R4.reuse, -R5 ;  /* 0x000000040d057223 */ /* 0x080fe40000010805 */
[----:B------:R-:W-:Y:S02]  /*8d30*/  FFMA.FTZ R21, R12, R27, -R21 ;  /* 0x0000001b0c157223 */ /* 0x000fe40000010815 */
[----:B------:R-:W-:Y:S02]  /*8d40*/  FFMA.FTZ R15, R18, R25, -R15 ;  /* 0x00000019120f7223 */ /* 0x000fe4000001080f */
[----:B------:R-:W-:Y:S01]  /*8d50*/  FFMA.FTZ R4, R36, R4, R23 ;  /* 0x0000000424047223 */ /* 0x000fe20000010017 */
[----:B------:R-:W-:Y:S01]  /*8d60*/  F2FP.BF16.PACK_AB R37, R20, R21 ;  /* 0x000000151425723e */ /* 0x000fe200000010ff */
[-C--:B------:R-:W-:Y:S01]  /*8d70*/  FFMA.FTZ R2, R19, R8.reuse, -R2 ;  /* 0x0000000813027223 */ /* 0x080fe20000010802 */
[----:B------:R-:W-:Y:S01]  /*8d80*/  F2FP.BF16.PACK_AB R39, R14, R15 ;  /* 0x0000000f0e27723e */ /* 0x000fe200000010ff */
[----:B------:R-:W-:Y:S01]  /*8d90*/  FFMA.FTZ R3, R38, R8, R3 ;  /* 0x0000000826037223 */ /* 0x000fe20000010003 */
[----:B------:R-:W-:-:S04]  /*8da0*/  F2FP.BF16.PACK_AB R36, R4, R5 ;  /* 0x000000050424723e */ /* 0x000fc800000010ff */
[----:B------:R-:W-:Y:S02]  /*8db0*/  F2FP.BF16.PACK_AB R38, R3, R2 ;  /* 0x000000020326723e */ /* 0x000fe400000010ff */
.L_x_7005:
[----:B------:R-:W-:Y:S05]  /*8dc0*/  BSYNC B0 ;  /* 0x0000000000007941 */ /* 0x000fea0003800000 */
.L_x_7004:
[----:B-----5:R1:W-:Y:S02]  /*8dd0*/  STS.128 [R189+0x800], R36 ;  /* 0x00080024bd007388 */ /* 0x0203e40000000c00 */
.L_x_7003:
[----:B------:R-:W-:Y:S05]  /*8de0*/  BSYNC B1 ;  /* 0x0000000000017941 */ /* 0x000fea0003800000 */
.L_x_7002:
        /* <DEDUP_REMOVED lines=59> */
.L_x_7009:
[----:B------:R-:W-:Y:S05]  /*91a0*/  BSYNC B0 ;  /* 0x0000000000007941 */ /* 0x000fea0003800000 */
.L_x_7008:
[----:B-----5:R1:W-:Y:S02]  /*91b0*/  STS.128 [R189+0x1000], R28 ;  /* 0x0010001cbd007388 */ /* 0x0203e40000000c00 */
.L_x_7007:
[----:B------:R-:W-:Y:S05]  /*91c0*/  BSYNC B1 ;  /* 0x0000000000017941 */ /* 0x000fea0003800000 */
.L_x_7006:
        /* <DEDUP_REMOVED lines=23> */
[C---:B------:R-:W-:Y:S01]  /*9340*/  IMAD.U32 R10, R12.reuse, 0x10000, RZ ;  /* 0x000100000c0a7824 */ /* 0x040fe200078e00ff */
[----:B------:R-:W-:Y:S02]  /*9350*/  SHF.L.U32 R9, R13, 0x10, RZ ;  /* 0x000000100d097819 */ /* 0x000fe400000006ff */
[----:B------:R-:W-:Y:S02]  /*9360*/  LOP3.LUT R16, R12, 0xffff0000, RZ, 0xc0, !PT ;  /* 0xffff00000c107812 */ /* 0x000fe400078ec0ff */
[----:B------:R-:W-:-:S02]  /*9370*/  SHF.L.U32 R13, R15, 0x10, RZ ;  /* 0x000000100f0d7819 */ /* 0x000fc400000006ff */
[----:B------:R-:W-:Y:S01]  /*9380*/  LOP3.LUT R12, R15, 0xffff0000, RZ, 0xc0, !PT ;  /* 0xffff00000f0c7812 */ /* 0x000fe200078ec0ff */
[C---:B------:R-:W-:Y:S01]  /*9390*/  IMAD.U32 R15, R14.reuse, 0x10000, RZ ;  /* 0x000100000e0f7824 */ /* 0x040fe200078e00ff */
        /* <DEDUP_REMOVED lines=15> */
[----:B------:R-:W-:-:S02]  /*9490*/  FMUL.FTZ R0, R16, R9 ;  /* 0x0000000910007220 */ /* 0x000fc40000410000 */
[----:B------:R-:W-:Y:S02]  /*94a0*/  FMUL.FTZ R2, R20, R3 ;  /* 0x0000000314027220 */ /* 0x000fe40000410000 */
[----:B------:R-:W-:Y:S02]  /*94b0*/  IMAD.U32 R5, R5, 0x10000, RZ ;  /* 0x0001000005057824 */ /* 0x000fe400078e00ff */
[----:B------:R-:W-:Y:S02]  /*94c0*/  FMUL.FTZ R9, R10, R9 ;  /* 0x000000090a097220 */ /* 0x000fe40000410000 */
[----:B------:R-:W-:Y:S02]  /*94d0*/  FMUL.FTZ R3, R15, R3 ;  /* 0x000000030f037220 */ /* 0x000fe40000410000 */
[----:B------:R-:W-:Y:S02]  /*94e0*/  FFMA.FTZ R17, R12, R19, R17 ;  /* 0x000000130c117223 */ /* 0x000fe40000010011 */
[----:B------:R-:W-:-:S02]  /*94f0*/  FFMA.FTZ R0, R10, R13, -R0 ;  /* 0x0000000d0a007223 */ /* 0x000fc40000010800 */
[----:B------:R-:W-:Y:S01]  /*9500*/  FFMA.FTZ R9, R16, R13, R9 ;  /* 0x0000000d10097223 */ /* 0x000fe20000010009 */
[----:B------:R-:W-:Y:S01]  /*9510*/  F2FP.BF16.PACK_AB R13, R11, R14 ;  /* 0x0000000e0b0d723e */ /* 0x000fe200000010ff */
[-C--:B------:R-:W-:Y:S01]  /*9520*/  FFMA.FTZ R2, R15, R5.reuse, -R2 ;  /* 0x000000050f027223 */ /* 0x080fe20000010802 */
[----:B------:R-:W-:Y:S01]  /*9530*/  F2FP.BF16.PACK_AB R15, R17, R22 ;  /* 0x00000016110f723e */ /* 0x000fe200000010ff */
[----:B------:R-:W-:Y:S01]  /*9540*/  FFMA.FTZ R3, R20, R5, R3 ;  /* 0x0000000514037223 */ /* 0x000fe20000010003 */
[----:B------:R-:W-:-:S04]  /*9550*/  F2FP.BF16.PACK_AB R12, R9, R0 ;  /* 0x00000000090c723e */ /* 0x000fc800000010ff */
[----:B------:R-:W-:Y:S02]  /*9560*/  F2FP.BF16.PACK_AB R14, R3, R2 ;  /* 0x00000002030e723e */ /* 0x000fe400000010ff */
.L_x_7012:
[----:B------:R-:W-:Y:S05]  /*9570*/  BSYNC B0 ;  /* 0x0000000000007941 */ /* 0x000fea0003800000 */
.L_x_7011:
[----:B-----5:R1:W-:Y:S01]  /*9580*/  STS.128 [R189+0x1800], R12 ;  /* 0x0018000cbd007388 */ /* 0x0203e20000000c00 */
[----:B------:R-:W-:Y:S05]  /*9590*/  BRA `(.L_x_7010) ;  /* 0x00001ca000007947 */ /* 0x000fea0003800000 */
.L_x_6997:
        /* <DEDUP_REMOVED lines=13> */
[----:B------:R-:W-:Y:S01]  /*9670*/  IMAD.MOV.U32 R7, RZ, RZ, R61 ;  /* 0x000000ffff077224 */ /* 0x000fe200078e003d */
[----:B------:R-:W-:-:S11]  /*9680*/  CS2R R4, SRZ ;  /* 0x0000000000047805 */ /* 0x000fd6000001ff00 */
[----:B------:R-:W-:-:S04]  /*9690*/  @P0 SHF.R.S32.HI R61, RZ, 0x1, R60 ;  /* 0x00000001ff3d0819 */ /* 0x000fc8000001143c */
[----:B------:R-:W-:Y:S01]  /*96a0*/  @P0 IADD3 R4, -R61, RZ, RZ ;  /* 0x000000ff3d040210 */ /* 0x000fe20007ffe1ff */
[--C-:B------:R-:W-:Y:S02]  /*96b0*/  @P0 IMAD.MOV R5, RZ, RZ, -R61.reuse ;  /* 0x000000ffff050224 */ /* 0x100fe400078e0a3d */
[----:B------:R-:W-:-:S03]  /*96c0*/  @P0 IMAD.MOV R7, RZ, RZ, -R61 ;  /* 0x000000ffff070224 */ /* 0x000fc600078e0a3d */
[----:B------:R-:W-:Y:S01]  /*96d0*/  IADD3 R16, P1, R5, R0, RZ ;  /* 0x0000000005107210 */ /* 0x000fe20007f3e0ff */
[----:B---3--:R-:W-:-:S03]  /*96e0*/  IMAD.WIDE R12, R7, 0x2, R12 ;  /* 0x00000002070c7825 */ /* 0x008fc600078e020c */
[----:B------:R-:W-:Y:S02]  /*96f0*/  LEA.HI.X.SX32 R5, R5, R3, 0x1, P1 ;  /* 0x0000000305057211 */ /* 0x000fe400008f0eff */
[C---:B------:R-:W-:Y:S01]  /*9700*/  LEA R18, P1, R16.reuse, c[0x0][0x2b0], 0x1 ;  /* 0x0000ac0010127a11 */ /* 0x040fe200078208ff */
[----:B------:R-:W3:Y:S03]  /*9710*/  LDG.E.128 R12, [R12.64] ;  /* 0x000000060c0c7981 */ /* 0x000ee6000c1e1d00 */
        /* <DEDUP_REMOVED lines=39> */
[----:B------:R-:W-:Y:S02]  /*9990*/  @!P0 FADD.FTZ R40, -R40, -RZ ;  /* 0x800000ff28288221 */ /* 0x000fe40000010100 */
        /* <DEDUP_REMOVED lines=27> */
.L_x_7016:
[----:B------:R-:W-:Y:S05]  /*9b50*/  BSYNC B0 ;  /* 0x0000000000007941 */ /* 0x000fea0003800000 */
.L_x_7015:
[----:B-----5:R4:W-:Y:S02]  /*9b60*/  STS.128 [R189], R24 ;  /* 0x00000018bd007388 */ /* 0x0209e40000000c00 */
.L_x_7014:
[----:B------:R-:W-:Y:S05]  /*9b70*/  BSYNC B1 ;  /* 0x0000000000017941 */ /* 0x000fea0003800000 */
.L_x_7013:
        /* <DEDUP_REMOVED lines=94> */
.L_x_7020:
[----:B------:R-:W-:Y:S05]  /*a160*/  BSYNC B0 ;  /* 0x0000000000007941 */ /* 0x000fea0003800000 */
.L_x_7019:
[----:B-----5:R1:W-:Y:S02]  /*a170*/  STS.128 [R189+0x800], R24 ;  /* 0x00080018bd007388 */ /* 0x0203e40000000c00 */
.L_x_7018:
[----:B------:R-:W-:Y:S05]  /*a180*/  BSYNC B1 ;  /* 0x0000000000017941 */ /* 0x000fea0003800000 */
.L_x_7017:
        /* <DEDUP_REMOVED lines=13> */
[----:B---3--:R-:W-:Y:S01]  /*a260*/  IMAD.MOV.U32 R13, RZ, RZ, R61 ;  /* 0x000000ffff0d7224 */ /* 0x008fe200078e003d */
        /* <DEDUP_REMOVED lines=21> */
[C---:B-1---5:R-:W-:Y:S01]  /*a3c0*/  IMAD.U32 R28, R24.reuse, 0x10000, RZ ;  /* 0x00010000181c7824 */ /* 0x062fe200078e00ff */
[----:B------:R-:W-:Y:S01]  /*a3d0*/  LOP3.LUT R5, R24, 0xffff0000, RZ, 0xc0, !PT ;  /* 0xffff000018057812 */ /* 0x000fe200078ec0ff */
[C---:B------:R-:W-:Y:S01]  /*a3e0*/  IMAD.U32 R29, R26.reuse, 0x10000, RZ ;  /* 0x000100001a1d7824 */ /* 0x040fe200078e00ff */
        /* <DEDUP_REMOVED lines=16> */
[----:B------:R-:W-:Y:S02]  /*a4f0*/  LOP3.LUT R38, R17, 0xffff0000, RZ, 0xc0, !PT ;  /* 0xffff000011267812 */ /* 0x000fe400078ec0ff */
[C---:B------:R-:W-:Y:S02]  /*a500*/  LOP3.LUT R17, R18.reuse, 0xffff0000, RZ, 0xc0, !PT ;  /* 0xffff000012117812 */ /* 0x040fe400078ec0ff */
[C---:B------:R-:W-:Y:S01]  /*a510*/  SHF.L.U32 R16, R19.reuse, 0x10, RZ ;  /* 0x0000001013107819 */ /* 0x040fe200000006ff */
[----:B------:R-:W-:Y:S01]  /*a520*/  IMAD.U32 R37, R18, 0x10000, RZ ;  /* 0x0001000012257824 */ /* 0x000fe200078e00ff */
[----:B------:R-:W-:Y:S01]  /*a530*/  LOP3.LUT R19, R19, 0xffff0000, RZ, 0xc0, !PT ;  /* 0xffff000013137812 */ /* 0x000fe200078ec0ff */
[----:B------:R-:W-:Y:S02]  /*a540*/  @!P0 FADD.FTZ R34, -R34, -RZ ;  /* 0x800000ff22228221 */ /* 0x000fe40000010100 */
[----:B------:R-:W-:-:S02]  /*a550*/  @!P0 FADD.FTZ R15, -R15, -RZ ;  /* 0x800000ff0f0f8221 */ /* 0x000fc40000010100 */
[----:B------:R-:W-:Y:S02]  /*a560*/  @!P0 FADD.FTZ R17, -R17, -RZ ;  /* 0x800000ff11118221 */ /* 0x000fe40000010100 */
[----:B------:R-:W-:Y:S02]  /*a570*/  @!P0 FADD.FTZ R16, -R16, -RZ ;  /* 0x800000ff10108221 */ /* 0x000fe40000010100 */
[----:B------:R-:W-:Y:S02]  /*a580*/  @!P0 FADD.FTZ R35, -R35, -RZ ;  /* 0x800000ff23238221 */ /* 0x000fe40000010100 */
[----:B------:R-:W-:Y:S02]  /*a590*/  @!P0 FADD.FTZ R38, -R38, -RZ ;  /* 0x800000ff26268221 */ /* 0x000fe40000010100 */
[----:B------:R-:W-:Y:S01]  /*a5a0*/  FMUL.FTZ R27, R27, R34 ;  /* 0x000000221b1b7220 */ /* 0x000fe20000410000 */
[C---:B--2---:R-:W-:Y:S01]  /*a5b0*/  LOP3.LUT R34, R21.reuse, 0xffff0000, RZ, 0xc0, !PT ;  /* 0xffff000015227812 */ /* 0x044fe200078ec0ff */
[----:B------:R-:W-:Y:S01]  /*a5c0*/  FMUL.FTZ R15, R12, R15 ;  /* 0x0000000f0c0f7220 */ /* 0x000fe20000410000 */
[----:B------:R-:W-:Y:S01]  /*a5d0*/  SHF.L.U32 R12, R21, 0x10, RZ ;  /* 0x00000010150c7819 */ /* 0x000fe200000006ff */
[----:B------:R-:W-:-:S02]  /*a5e0*/  @!P0 FADD.FTZ R37, -R37, -RZ ;  /* 0x800000ff25258221 */ /* 0x000fc40000010100 */
[----:B------:R-:W-:Y:S02]  /*a5f0*/  @!P0 FADD.FTZ R19, -R19, -RZ ;  /* 0x800000ff13138221 */ /* 0x000fe40000010100 */
[----:B------:R-:W-:Y:S02]  /*a600*/  FMUL.FTZ R14, R14, R17 ;  /* 0x000000110e0e7220 */ /* 0x000fe40000410000 */
[----:B------:R-:W-:Y:S01]  /*a610*/  FMUL.FTZ R16, R13, R16 ;  /* 0x000000100d107220 */ /* 0x000fe20000410000 */
[C---:B------:R-:W-:Y:S01]  /*a620*/  LOP3.LUT R13, R20.reuse, 0xffff0000, RZ, 0xc0, !PT ;  /* 0xffff0000140d7812 */ /* 0x040fe200078ec0ff */
[----:B------:R-:W-:Y:S01]  /*a630*/  IMAD.U32 R17, R20, 0x10000, RZ ;  /* 0x0001000014117824 */ /* 0x000fe200078e00ff */
[C---:B------:R-:W-:Y:S01]  /*a640*/  LOP3.LUT R20, R22.reuse, 0xffff0000, RZ, 0xc0, !PT ;  /* 0xffff000016147812 */ /* 0x040fe200078ec0ff */
[----:B------:R-:W-:Y:S01]  /*a650*/  IMAD.U32 R21, R22, 0x10000, RZ ;  /* 0x0001000016157824 */ /* 0x000fe200078e00ff */
[C---:B------:R-:W-:Y:S01]  /*a660*/  SHF.L.U32 R18, R23.reuse, 0x10, RZ ;  /* 0x0000001017127819 */ /* 0x040fe200000006ff */
        /* <DEDUP_REMOVED lines=17> */
.L_x_7024:
[----:B------:R-:W-:Y:S05]  /*a780*/  BSYNC B0 ;  /* 0x0000000000007941 */ /* 0x000fea0003800000 */
.L_x_7023:
[----:B-----5:R4:W-:Y:S02]  /*a790*/  STS.128 [R189+0x1000], R24 ;  /* 0x00100018bd007388 */ /* 0x0209e40000000c00 */
.L_x_7022:
[----:B------:R-:W-:Y:S05]  /*a7a0*/  BSYNC B1 ;  /* 0x0000000000017941 */ /* 0x000fea0003800000 */
.L_x_7021:
        /* <DEDUP_REMOVED lines=22> */
[C---:B------:R-:W-:Y:S01]  /*a910*/  IADD3 R2, P1, R4.reuse, R0, RZ ;  /* 0x0000000004027210 */ /* 0x040fe20007f3e0ff */
[----:B--2---:R-:W2:Y:S03]  /*a920*/  LDG.E.128 R20, [R20.64] ;  /* 0x0000000614147981 */ /* 0x004ea6000c1e1d00 */
        /* <DEDUP_REMOVED lines=20> */
[C---:B--2---:R-:W-:Y:S01]  /*aa70*/  IMAD.U32 R13, R20.reuse, 0x10000, RZ ;  /* 0x00010000140d7824 */ /* 0x044fe200078e00ff */
[----:B------:R-:W-:Y:S01]  /*aa80*/  LOP3.LUT R11, R20, 0xffff0000, RZ, 0xc0, !PT ;  /* 0xffff0000140b7812 */ /* 0x000fe200078ec0ff */
[----:B------:R-:W-:Y:S01]  /*aa90*/  IMAD.U32 R17, R22, 0x10000, RZ ;  /* 0x0001000016117824 */ /* 0x000fe200078e00ff */
[----:B------:R-:W-:-:S02]  /*aaa0*/  SHF.L.U32 R10, R21, 0x10, RZ ;  /* 0x00000010150a7819 */ /* 0x000fc400000006ff */
[----:B------:R-:W-:Y:S02]  /*aab0*/  LOP3.LUT R20, R21, 0xffff0000, RZ, 0xc0, !PT ;  /* 0xffff000015147812 */ /* 0x000fe400078ec0ff */
[----:B------:R-:W-:Y:S01]  /*aac0*/  LOP3.LUT R16, R22, 0xffff0000, RZ, 0xc0, !PT ;  /* 0xffff000016107812 */ /* 0x000fe200078ec0ff */
[C---:B------:R-:W-:Y:S01]  /*aad0*/  IMAD.U32 R15, R23.reuse, 0x10000, RZ ;  /* 0x00010000170f7824 */ /* 0x040fe200078e00ff */
[----:B------:R-:W-:Y:S02]  /*aae0*/  LOP3.LUT R23, R23, 0xffff0000, RZ, 0xc0, !PT ;  /* 0xffff000017177812 */ /* 0x000fe400078ec0ff */
[----:B----4-:R-:W-:Y:S01]  /*aaf0*/  LOP3.LUT R22, R24, 0xffff0000, RZ, 0xc0, !PT ;  /* 0xffff000018167812 */ /* 0x010fe200078ec0ff */
[----:B------:R-:W-:Y:S01]  /*ab00*/  IMAD.U32 R19, R25, 0x10000, RZ ;  /* 0x0001000019137824 */ /* 0x000fe200078e00ff */
[C---:B------:R-:W-:Y:S01]  /*ab10*/  LOP3.LUT R21, R26.reuse, 0xffff0000, RZ, 0xc0, !PT ;  /* 0xffff00001a157812 */ /* 0x040fe200078ec0ff */
[----:B------:R-:W-:Y:S01]  /*ab20*/  IMAD.U32 R34, R26, 0x10000, RZ ;  /* 0x000100001a227824 */ /* 0x000fe200078e00ff */
[----:B------:R-:W-:-:S02]  /*ab30*/  SHF.L.U32 R32, R24, 0x10, RZ ;  /* 0x0000001018207819 */ /* 0x000fc400000006ff */
[----:B------:R-:W-:Y:S02]  /*ab40*/  LOP3.LUT R25, R25, 0xffff0000, RZ, 0xc0, !PT ;  /* 0xffff000019197812 */ /* 0x000fe400078ec0ff */
[C---:B------:R-:W-:Y:S02]  /*ab50*/  SHF.L.U32 R24, R27.reuse, 0x10, RZ ;  /* 0x000000101b187819 */ /* 0x040fe400000006ff */
        /* <DEDUP_REMOVED lines=37> */
.L_x_7026:
[----:B------:R-:W-:Y:S05]  /*adb0*/  BSYNC B0 ;  /* 0x0000000000007941 */ /* 0x000fea0003800000 */
.L_x_7025:
[----:B-----5:R1:W-:Y:S01]  /*adc0*/  STS.128 [R189+0x1800], R12 ;  /* 0x0018000cbd007388 */ /* 0x0203e20000000c00 */
[----:B------:R-:W-:Y:S05]  /*add0*/  BRA `(.L_x_7010) ;  /* 0x0000046000007947 */ /* 0x000fea0003800000 */
.L_x_6996:
        /* <DEDUP_REMOVED lines=14> */
.L_x_7028:
[----:B------:R-:W-:Y:S05]  /*aec0*/  BSYNC B0 ;  /* 0x0000000000007941 */ /* 0x000fea0003800000 */
.L_x_7027:
        /* <DEDUP_REMOVED lines=17> */
.L_x_7030:
[----:B------:R-:W-:Y:S05]  /*afe0*/  BSYNC B0 ;  /* 0x0000000000007941 */ /* 0x000fea0003800000 */
.L_x_7029:
        /* <DEDUP_REMOVED lines=17> */
.L_x_7032:
[----:B------:R-:W-:Y:S05]  /*b100*/  BSYNC B0 ;  /* 0x0000000000007941 */ /* 0x000fea0003800000 */
.L_x_7031:
[----:B------:R-:W-:-:S04]  /*b110*/  IADD3 R18, R132, 0x30, RZ ;  /* 0x0000003084127810 */ /* 0x000fc80007ffe0ff */
[----:B------:R-:W-:-:S13]  /*b120*/  ISETP.GE.AND P0, PT, R18, R3, PT ;  /* 0x000000031200720c */ /* 0x000fda0003f06270 */
[----:B------:R-:W-:Y:S05]  /*b130*/  @P0 BRA `(.L_x_7010) ;  /* 0x0000010000000947 */ /* 0x000fea0003800000 */
[----:B------:R-:W-:-:S13]  /*b140*/  ISETP.GE.AND P0, PT, R100, c[0x0][0x220], PT ;  /* 0x0000880064007a0c */ /* 0x000fda0003f06270 */
[----:B------:R1:W-:Y:S01]  /*b150*/  @P0 STS.128 [R189+0x1800], RZ ;  /* 0x001800ffbd000388 */ /* 0x0003e20000000c00 */
[----:B------:R-:W-:Y:S05]  /*b160*/  @P0 BRA `(.L_x_7010) ;  /* 0x000000d000000947 */ /* 0x000fea0003800000 */
[----:B---3--:R-:W-:Y:S01]  /*b170*/  MOV R4, R134 ;  /* 0x0000008600047202 */ /* 0x008fe20000000f00 */
        /* <DEDUP_REMOVED lines=12> */
.L_x_7010:
[----:B------:R-:W-:Y:S05]  /*b240*/  BSYNC B2 ;  /* 0x0000000000027941 */ /* 0x000fea0003800000 */
.L_x_6995:
[----:B------:R-:W-:Y:S01]  /*b250*/  IADD3 R188, R47, -0x1, RZ ;  /* 0xffffffff2fbc7810 */ /* 0x000fe20007ffe0ff */
[----:B------:R-:W-:Y:S01]  /*b260*/  BSSY B0, `(.L_x_7033) ;  /* 0x000000e000007945 */ /* 0x000fe20003800000 */
[----:B------:R-:W-:-:S03]  /*b270*/  LEA R184, P0, R128, c[0x0][0x168], 0x1 ;  /* 0x00005a0080b87a11 */ /* 0x000fc600078008ff */
[----:B---3--:R-:W-:Y:S01]  /*b280*/  IMAD.SHL.U32 R3, R188, 0x80, RZ ;  /* 0x00000080bc037824 */ /* 0x008fe200078e00ff */
        /* <DEDUP_REMOVED lines=11> */
.L_x_7034:
[----:B------:R-:W-:Y:S05]  /*b340*/  BSYNC B0 ;  /* 0x0000000000007941 */ /* 0x000fea0003800000 */
.L_x_7033:
        /* <DEDUP_REMOVED lines=12> */
.L_x_7036:
[----:B------:R-:W-:Y:S05]  /*b410*/  BSYNC B0 ;  /* 0x0000000000007941 */ /* 0x000fea0003800000 */
.L_x_7035:
        /* <DEDUP_REMOVED lines=14> */
.L_x_7038:
[----:B------:R-:W-:Y:S05]  /*b500*/  BSYNC B0 ;  /* 0x0000000000007941 */ /* 0x000fea0003800000 */
.L_x_7037:
        /* <DEDUP_REMOVED lines=15> */
.L_x_7040:
[----:B------:R-:W-:Y:S05]  /*b600*/  BSYNC B0 ;  /* 0x0000000000007941 */ /* 0x000fea0003800000 */
.L_x_7039:
        /* <DEDUP_REMOVED lines=15> */
.L_x_7042:
[----:B------:R-:W-:Y:S05]  /*b700*/  BSYNC B0 ;  /* 0x0000000000007941 */ /* 0x000fea0003800000 */
.L_x_7041:
        /* <DEDUP_REMOVED lines=16> */
.L_x_7044:
[----:B------:R-:W-:Y:S05]  /*b810*/  BSYNC B0 ;  /* 0x0000000000007941 */ /* 0x000fea0003800000 */
.L_x_7043:
        /* <DEDUP_REMOVED lines=16> */
.L_x_7046:
[----:B------:R-:W-:Y:S05]  /*b920*/  BSYNC B0 ;  /* 0x0000000000007941 */ /* 0x000fea0003800000 */
.L_x_7045:
        /* <DEDUP_REMOVED lines=16> */
.L_x_7048:
[----:B------:R-:W-:Y:S05]  /*ba30*/  BSYNC B0 ;  /* 0x0000000000007941 */ /* 0x000fea0003800000 */
.L_x_7047:
        /* <DEDUP_REMOVED lines=39> */
[----:B------:R-:W-:Y:S01]  /*bcb0*/  @!PT LDS RZ, [RZ] ;  /* 0x00000000fffff984 */ /* 0x000fe20000000800 */
[----:B------:R-:W-:Y:S01]  /*bcc0*/  @!PT LDS RZ, [RZ] ;  /* 0x00000000fffff984 */ /* 0x000fe20000000800 */
[----:B------:R-:W-:Y:S01]  /*bcd0*/  @!PT LDS RZ, [RZ] ;  /* 0x00000000fffff984 */ /* 0x000fe20000000800 */
[----:B------:R2:W-:Y:S02]  /*bce0*/  LDGSTS.E.BYPASS.LTC128B.128 [R189+0x6000], [R152.64] ;  /* 0x0600000098bd7fae */ /* 0x0005e4000b901d46 */
.L_x_7050:
[----:B-1----:R-:W-:Y:S05]  /*bcf0*/  BSYNC B0 ;  /* 0x0000000000007941 */ /* 0x002fea0003800000 */
.L_x_7049:
        /* <DEDUP_REMOVED lines=13> */
.L_x_7052:
[----:B------:R-:W-:Y:S05]  /*bdd0*/  BSYNC B0 ;  /* 0x0000000000007941 */ /* 0x000fea0003800000 */
.L_x_7051:
        /* <DEDUP_REMOVED lines=15> */
.L_x_7054:
[----:B------:R-:W-:Y:S05]  /*bed0*/  BSYNC B0 ;  /* 0x0000000000007941 */ /* 0x000fea0003800000 */
.L_x_7053:
        /* <DEDUP_REMOVED lines=16> */
.L_x_7056:
[----:B------:R-:W-:Y:S05]  /*bfe0*/  BSYNC B0 ;  /* 0x0000000000007941 */ /* 0x000fea0003800000 */
.L_x_7055:
        /* <DEDUP_REMOVED lines=15> */
.L_x_7058:
[----:B------:R-:W-:Y:S05]  /*c0e0*/  BSYNC B0 ;  /* 0x0000000000007941 */ /* 0x000fea0003800000 */
.L_x_7057:
        /* <DEDUP_REMOVED lines=16> */
.L_x_7060:
[----:B------:R-:W-:Y:S05]  /*c1f0*/  BSYNC B0 ;  /* 0x0000000000007941 */ /* 0x000fea0003800000 */
.L_x_7059:
        /* <DEDUP_REMOVED lines=16> */
.L_x_7062:
[----:B------:R-:W-:Y:S05]  /*c300*/  BSYNC B0 ;  /* 0x0000000000007941 */ /* 0x000fea0003800000 */
.L_x_7061:
        /* <DEDUP_REMOVED lines=16> */
.L_x_7064:
[----:B------:R-:W-:Y:S05]  /*c410*/  BSYNC B0 ;  /* 0x0000000000007941 */ /* 0x000fea0003800000 */
.L_x_7063:
        /* <DEDUP_REMOVED lines=16> */
[----:B------:R-:W-:Y:S01]  /*c520*/  LOP3.LUT R5, R5, 0x1c0, RZ, 0xc0, !PT ;  /* 0x000001c005057812 */ /* 0x000fe200078ec0ff */
[----:B------:R-:W-:Y:S01]  /*c530*/  IMAD R174, R45, 0x400, R46 ;  /* 0x000004002dae7824 */ /* 0x000fe200078e022e */
[----:B------:R-:W-:Y:S01]  /*c540*/  LOP3.LUT R7, R4, 0x1c0, RZ, 0xc0, !PT ;  /* 0x000001c004077812 */ /* 0x000fe200078ec0ff */
[----:B------:R-:W-:Y:S01]  /*c550*/  IMAD.SHL.U32 R4, R173, 0x8, RZ ;  /* 0x00000008ad047824 */ /* 0x000fe200078e00ff */
[----:B------:R-:W-:Y:S01]  /*c560*/  LOP3.LUT P0, RZ, R53, 0x2, RZ, 0xc0, !PT ;  /* 0x0000000235ff7812 */ /* 0x000fe2000780c0ff */
[----:B------:R-:W-:Y:S01]  /*c570*/  IMAD R45, R6, 0x4, R45 ;  /* 0x00000004062d7824 */ /* 0x000fe200078e022d */
[----:B------:R-:W-:-:S02]  /*c580*/  LOP3.LUT R132, R7, 0x8, R132, 0xf8, !PT ;  /* 0x0000000807847812 */ /* 0x000fc400078ef884 */
[----:B------:R-:W-:Y:S01]  /*c590*/  SHF.R.U32.HI R7, RZ, 0x3, R7 ;  /* 0x00000003ff077819 */ /* 0x000fe20000011607 */
[----:B------:R-:W-:Y:S01]  /*c5a0*/  IMAD.U32 R6, R45, 0x10, R186 ;  /* 0x000000102d067824 */ /* 0x000fe200078e00ba */
[----:B------:R-:W-:Y:S02]  /*c5b0*/  LOP3.LUT R4, R5, 0x8, R4, 0xf8, !PT ;  /* 0x0000000805047812 */ /* 0x000fe400078ef804 */
[----:B------:R-:W-:Y:S02]  /*c5c0*/  SHF.R.U32.HI R5, RZ, 0x3, R5 ;  /* 0x00000003ff057819 */ /* 0x000fe40000011605 */
[----:B------:R-:W-:Y:S02]  /*c5d0*/  LOP3.LUT R132, R132, R7, RZ, 0x3c, !PT ;  /* 0x0000000784847212 */ /* 0x000fe400078e3cff */
[----:B------:R-:W-:Y:S01]  /*c5e0*/  LOP3.LUT R7, R4, R5, RZ, 0x3c, !PT ;  /* 0x0000000504077212 */ /* 0x000fe200078e3cff */
[----:B------:R-:W-:Y:S02]  /*c5f0*/  IMAD.MOV.U32 R4, RZ, RZ, 0x20 ;  /* 0x00000020ff047424 */ /* 0x000fe400078e00ff */
[----:B------:R-:W-:Y:S01]  /*c600*/  IMAD R173, R173, 0x200, R132 ;  /* 0x00000200adad7824 */ /* 0x000fe200078e0284 */
[C---:B------:R-:W-:Y:S01]  /*c610*/  LOP3.LUT R168, R7.reuse, R46, RZ, 0xfc, !PT ;  /* 0x0000002e07a87212 */ /* 0x040fe200078efcff */
[----:B------:R-:W-:Y:S01]  /*c620*/  IMAD.IADD R174, R7, 0x1, R174 ;  /* 0x0000000107ae7824 */ /* 0x000fe200078e02ae */
[C---:B------:R-:W-:Y:S01]  /*c630*/  SEL R2, R4.reuse, 0xffffffe0, !P1 ;  /* 0xffffffe004027807 */ /* 0x040fe20004800000 */
[----:B------:R-:W-:Y:S01]  /*c640*/  IMAD.SHL.U32 R173, R173, 0x2, RZ ;  /* 0x00000002adad7824 */ /* 0x000fe200078e00ff */
[----:B------:R-:W-:Y:S01]  /*c650*/  SEL R4, R4, 0xffffffe0, !P0 ;  /* 0xffffffe004047807 */ /* 0x000fe20004000000 */
[----:B------:R-:W-:Y:S01]  /*c660*/  IMAD.SHL.U32 R174, R174, 0x2, RZ ;  /* 0x00000002aeae7824 */ /* 0x000fe200078e00ff */
[----:B------:R-:W-:Y:S01]  /*c670*/  LOP3.LUT P0, RZ, R53, 0x4, RZ, 0xc0, !PT ;  /* 0x0000000435ff7812 */ /* 0x000fe2000780c0ff */
[C---:B------:R-:W-:Y:S01]  /*c680*/  IMAD.IADD R167, R173.reuse, 0x1, R2 ;  /* 0x00000001ada77824 */ /* 0x040fe200078e0202 */
[----:B------:R-:W-:Y:S01]  /*c690*/  LDSM.16.M88.4 R104, [R173+0x2000] ;  /* 0x00200000ad68783b */ /* 0x000fe20000000200 */
[----:B------:R-:W-:Y:S01]  /*c6a0*/  IMAD.IADD R172, R174, 0x1, R4 ;  /* 0x00000001aeac7824 */ /* 0x000fe200078e0204 */
[C---:B------:R-:W-:Y:S01]  /*c6b0*/  IADD3 R28, R173.reuse, 0x2000, RZ ;  /* 0x00002000ad1c7810 */ /* 0x040fe20007ffe0ff */
[----:B------:R-:W-:Y:S01]  /*c6c0*/  IMAD.MOV.U32 R5, RZ, RZ, 0x40 ;  /* 0x00000040ff057424 */ /* 0x000fe200078e00ff */
[----:B----4-:R-:W1:Y:S01]  /*c6d0*/  LDSM.16.M88.4 R36, [R174] ;  /* 0x00000000ae24783b */ /* 0x010e620000000200 */
[----:B------:R-:W-:-:S02]  /*c6e0*/  IADD3 R170, R173, 0x2040, RZ ;  /* 0x00002040adaa7810 */ /* 0x000fc40007ffe0ff */
[----:B------:R-:W-:Y:S01]  /*c6f0*/  @P2 IADD3 R170, R28, -0x40, RZ ;  /* 0xffffffc01caa2810 */ /* 0x000fe20007ffe0ff */
[----:B------:R-:W-:Y:S01]  /*c700*/  LDSM.16.M88.4 R92, [R167+0x2000] ;  /* 0x00200000a75c783b */ /* 0x000fe20000000200 */
[----:B------:R-:W-:Y:S02]  /*c710*/  SEL R5, R5, 0xffffffc0, !P0 ;  /* 0xffffffc005057807 */ /* 0x000fe40004000000 */
[----:B------:R-:W-:Y:S01]  /*c720*/  IADD3 R162, R170, 0x1000, RZ ;  /* 0x00001000aaa27810 */ /* 0x000fe20007ffe0ff */
[----:B------:R-:W-:Y:S01]  /*c730*/  LDSM.16.M88.4 R24, [R172] ;  /* 0x00000000ac18783b */ /* 0x000fe20000000200 */
[----:B------:R-:W-:Y:S01]  /*c740*/  IMAD.IADD R156, R2, 0x1, R170 ;  /* 0x00000001029c7824 */ /* 0x000fe200078e02aa */
[----:B------:R-:W-:Y:S01]  /*c750*/  IADD3 R160, R170, 0x2000, RZ ;  /* 0x00002000aaa07810 */ /* 0x000fe20007ffe0ff */
[----:B------:R-:W-:Y:S01]  /*c760*/  IMAD.IADD R171, R174, 0x1, R5 ;  /* 0x00000001aeab7824 */ /* 0x000fe200078e0205 */
[----:B------:R-:W4:Y:S01]  /*c770*/  LDSM.16.M88.4 R20, [R173+0x2800] ;  /* 0x00280000ad14783b */ /* 0x000f220000000200 */
[----:B------:R-:W-:Y:S01]  /*c780*/  IMAD.IADD R2, R3, 0x1, R187 ;  /* 0x0000000103027824 */ /* 0x000fe200078e02bb */
[----:B------:R-:W-:Y:S01]  /*c790*/  IADD3 R158, R170, 0x3000, RZ ;  /* 0x00003000aa9e7810 */ /* 0x000fe20007ffe0ff */
[----:B------:R-:W-:Y:S01]  /*c7a0*/  IMAD.IADD R169, R4, 0x1, R171 ;  /* 0x0000000104a97824 */ /* 0x000fe200078e02ab */
[----:B------:R-:W5:Y:S01]  /*c7b0*/  LDSM.16.M88.4 R12, [R173+0x3000] ;  /* 0x00300000ad0c783b */ /* 0x000f620000000200 */
[----:B------:R-:W-:Y:S01]  /*c7c0*/  I2F R53, R2 ;  /* 0x0000000200357306 */ /* 0x000fe20000201400 */
[----:B------:R-:W-:-:S02]  /*c7d0*/  IADD3 R102, R2, 0x8, RZ ;  /* 0x0000000802667810 */ /* 0x000fc40007ffe0ff */
[----:B------:R-:W2:Y:S01]  /*c7e0*/  LDSM.16.M88.4 R76, [R173+0x3800] ;  /* 0x00380000ad4c783b */ /* 0x000ea20000000200 */
[C---:B------:R-:W-:Y:S02]  /*c7f0*/  IADD3 R122, R2.reuse, 0x18, RZ ;  /* 0x00000018027a7810 */ /* 0x040fe40007ffe0ff */
[C---:B------:R-:W-:Y:S01]  /*c800*/  IADD3 R54, R2.reuse, 0x1, RZ ;  /* 0x0000000102367810 */ /* 0x040fe20007ffe0ff */
[----:B------:R-:W3:Y:S01]  /*c810*/  LDSM.16.M88.4 R68, [R173+0x4000] ;  /* 0x00400000ad44783b */ /* 0x000ee20000000200 */
[----:B------:R-:W-:Y:S01]  /*c820*/  I2F R103, R102 ;  /* 0x0000006600677306 */ /* 0x000fe20000201400 */
[C---:B------:R-:W-:Y:S02]  /*c830*/  IADD3 R132, R2.reuse, 0x19, RZ ;  /* 0x0000001902847810 */ /* 0x040fe40007ffe0ff */
[----:B------:R-:W2:Y:S01]  /*c840*/  LDSM.16.M88.4 R60, [R173+0x4800] ;  /* 0x00480000ad3c783b */ /* 0x000ea20000000200 */
[C---:B------:R-:W-:Y:S02]  /*c850*/  IADD3 R133, R2.reuse, 0x20, RZ ;  /* 0x0000002002857810 */ /* 0x040fe40007ffe0ff */
[C---:B------:R-:W-:Y:S01]  /*c860*/  IADD3 R120, R2.reuse, 0x11, RZ ;  /* 0x0000001102787810 */ /* 0x040fe20007ffe0ff */
[----:B------:R-:W2:Y:S01]  /*c870*/  LDSM.16.M88.4 R48, [R173+0x5000] ;  /* 0x00500000ad30783b */ /* 0x000ea20000000200 */
[----:B------:R-:W-:Y:S01]  /*c880*/  I2F R123, R122 ;  /* 0x0000007a007b7306 */ /* 0x000fe20000201400 */
[----:B------:R-:W-:-:S02]  /*c890*/  IADD3 R136, R2, 0x39, RZ ;  /* 0x0000003902887810 */ /* 0x000fc40007ffe0ff */
[----:B------:R-:W2:Y:S01]  /*c8a0*/  LDSM.16.M88.4 R88, [R173+0x5800] ;  /* 0x00580000ad58783b */ /* 0x000ea20000000200 */
[C---:B-1----:R-:W-:Y:S03]  /*c8b0*/  HMMA.16816.F32.BF16 R8, R36.reuse, R104, RZ ;  /* 0x000000682408723c */ /* 0x042fe600000418ff */
[----:B------:R-:W-:Y:S01]  /*c8c0*/  LDSM.16.M88.4 R32, [R171] ;  /* 0x00000000ab20783b */ /* 0x000fe20000000200 */
[----:B------:R-:W-:Y:S03]  /*c8d0*/  I2F R55, R54 ;  /* 0x0000003600377306 */ /* 0x000fe60000201400 */
[----:B------:R-:W1:Y:S01]  /*c8e0*/  LDSM.16.M88.4 R28, [R170] ;  /* 0x00000000aa1c783b */ /* 0x000e620000000200 */
[C---:B------:R-:W-:Y:S03]  /*c8f0*/  HMMA.16816.F32.BF16 R104, R36.reuse, R106, RZ ;  /* 0x0000006a2468723c */ /* 0x040fe600000418ff */
[----:B------:R-:W1:Y:S01]  /*c900*/  LDSM.16.M88.4 R112, [R167+0x2800] ;  /* 0x00280000a770783b */ /* 0x000e620000000200 */
[----:B------:R-:W-:Y:S03]  /*c910*/  I2F R121, R120 ;  /* 0x0000007800797306 */ /* 0x000fe60000201400 */
[----:B------:R-:W1:Y:S01]  /*c920*/  LDSM.16.M88.4 R84, [R167+0x3000] ;  /* 0x00300000a754783b */ /* 0x000e620000000200 */
[----:B----4-:R-:W-:Y:S03]  /*c930*/  HMMA.16816.F32.BF16 R96, R36, R20, RZ ;  /* 0x000000142460723c */ /* 0x010fe600000418ff */
[----:B------:R-:W-:Y:S04]  /*c940*/  LDSM.16.M88.4 R108, [R167+0x3800] ;  /* 0x00380000a76c783b */ /* 0x000fe80000000200 */
[----:B------:R-:W-:Y:S01]  /*c950*/  LDSM.16.M88.4 R116, [R170+0x800] ;  /* 0x00080000aa74783b */ /* 0x000fe20000000200 */
[----:B------:R-:W-:Y:S08]  /*c960*/  HMMA.16816.F32.BF16 R8, R24, R92, R8 ;  /* 0x0000005c1808723c */ /* 0x000ff00000041808 */
[C---:B-----5:R-:W-:Y:S08]  /*c970*/  HMMA.16816.F32.BF16 R16, R36.reuse, R12, RZ ;  /* 0x0000000c2410723c */ /* 0x060ff000000418ff */
[C---:B--2---:R-:W-:Y:S08]  /*c980*/  HMMA.16816.F32.BF16 R80, R36.reuse, R76, RZ ;  /* 0x0000004c2450723c */ /* 0x044ff000000418ff */
        /* <DEDUP_REMOVED lines=11> */
[----:B------:R-:W-:Y:S07]  /*ca40*/  LDSM.16.M88.4 R88, [R156] ;  /* 0x000000009c58783b */ /* 0x000fee0000000200 */
[----:B------:R-:W-:Y:S01]  /*ca50*/  HMMA.16816.F32.BF16 R104, R24, R94, R104 ;  /* 0x0000005e1868723c */ /* 0x000fe20000041868 */
[----:B------:R-:W2:Y:S07]  /*ca60*/  LDSM.16.M88.4 R92, [R169] ;  /* 0x00000000a95c783b */ /* 0x000eae0000000200 */
[----:B-1----:R-:W-:Y:S08]  /*ca70*/  HMMA.16816.F32.BF16 R8, R32, R28, R8 ;  /* 0x0000001c2008723c */ /* 0x002ff00000041808 */
[C---:B------:R-:W-:Y:S07]  /*ca80*/  HMMA.16816.F32.BF16 R96, R24.reuse, R112, R96 ;  /* 0x000000701860723c */ /* 0x040fee0000041860 */
[C---:B------:R-:W-:Y:S01]  /*ca90*/  IADD3 R112, R2.reuse, 0x9, RZ ;  /* 0x0000000902707810 */ /* 0x040fe20007ffe0ff */
[----:B------:R-:W-:Y:S03]  /*caa0*/  HMMA.16816.F32.BF16 R20, R24, R114, R20 ;  /* 0x000000721814723c */ /* 0x000fe60000041814 */
[----:B------:R-:W-:Y:S04]  /*cab0*/  I2F R113, R112 ;  /* 0x0000007000717306 */ /* 0x000fe80000201400 */
[----:B------:R-:W-:Y:S01]  /*cac0*/  IADD3 R114, R2, 0x10, RZ ;  /* 0x0000001002727810 */ /* 0x000fe20007ffe0ff */
[----:B------:R-:W-:Y:S01]  /*cad0*/  HMMA.16816.F32.BF16 R104, R32, R30, R104 ;  /* 0x0000001e2068723c */ /* 0x000fe20000041868 */
[----:B------:R-:W-:Y:S02]  /*cae0*/  LDSM.16.M88.4 R28, [R167+0x4000] ;  /* 0x00400000a71c783b */ /* 0x000fe40000000200 */
[----:B------:R-:W-:Y:S05]  /*caf0*/  I2F R115, R114 ;  /* 0x0000007200737306 */ /* 0x000fea0000201400 */
[----:B------:R-:W-:Y:S08]  /*cb00*/  HMMA.16816.F32.BF16 R16, R24, R84, R16 ;  /* 0x000000541810723c */ /* 0x000ff00000041810 */
[----:B--2---:R-:W-:Y:S08]  /*cb10*/  HMMA.16816.F32.BF16 R8, R92, R88, R8 ;  /* 0x000000585c08723c */ /* 0x004ff00000041808 */
[C---:B------:R-:W-:Y:S08]  /*cb20*/  HMMA.16816.F32.BF16 R12, R24.reuse, R86, R12 ;  /* 0x00000056180c723c */ /* 0x040ff0000004180c */
[----:B------:R-:W-:Y:S01]  /*cb30*/  HMMA.16816.F32.BF16 R84, R24, R108, R80 ;  /* 0x0000006c1854723c */ /* 0x000fe20000041850 */
[----:B------:R-:W1:Y:S01]  /*cb40*/  LDSM.16.M88.4 R80, [R156+0x800] ;  /* 0x000800009c50783b */ /* 0x000e620000000200 */
[----:B------:R-:W-:Y:S06]  /*cb50*/  I2F R109, R132 ;  /* 0x00000084006d7306 */ /* 0x000fec0000201400 */
[----:B------:R-:W-:Y:S01]  /*cb60*/  FMUL.FTZ R8, R8, c[0x0][0x2ec] ;  /* 0x0000bb0008087a20 */ /* 0x000fe20000410000 */
[C---:B------:R-:W-:Y:S01]  /*cb70*/  HMMA.16816.F32.BF16 R96, R32.reuse, R116, R96 ;  /* 0x000000742060723c */ /* 0x040fe20000041860 */
[----:B------:R-:W-:Y:S06]  /*cb80*/  I2F R117, R133 ;  /* 0x0000008500757306 */ /* 0x000fec0000201400 */
[----:B------:R-:W-:Y:S01]  /*cb90*/  FMUL.FTZ R116, R10, c[0x0][0x2ec] ;  /* 0x0000bb000a747a20 */ /* 0x000fe20000410000 */
[----:B------:R-:W-:Y:S01]  /*cba0*/  HMMA.16816.F32.BF16 R20, R32, R118, R20 ;  /* 0x000000762014723c */ /* 0x000fe20000041814 */
[----:B------:R2:W-:Y:S06]  /*cbb0*/  MUFU.TANH R108, R8 ;  /* 0x00000008006c7308 */ /* 0x0005ec0000002400 */
[----:B------:R-:W-:Y:S01]  /*cbc0*/  FMUL.FTZ R118, R9, c[0x0][0x2ec] ;  /* 0x0000bb0009767a20 */ /* 0x000fe20000410000 */
[----:B------:R-:W-:Y:S01]  /*cbd0*/  HMMA.16816.F32.BF16 R76, R24, R110, R76 ;  /* 0x0000006e184c723c */ /* 0x000fe2000004184c */
[----:B------:R-:W-:Y:S06]  /*cbe0*/  MUFU.TANH R116, R116 ;  /* 0x0000007400747308 */ /* 0x000fec0000002400 */
[----:B------:R-:W-:Y:S01]  /*cbf0*/  FMUL.FTZ R110, R11, c[0x0][0x2ec] ;  /* 0x0000bb000b6e7a20 */ /* 0x000fe20000410000 */
[C---:B------:R-:W-:Y:S01]  /*cc00*/  HMMA.16816.F32.BF16 R104, R92.reuse, R90, R104 ;  /* 0x0000005a5c68723c */ /* 0x040fe20000041868 */
[----:B--2---:R-:W2:Y:S01]  /*cc10*/  LDSM.16.M88.4 R8, [R167+0x4800] ;  /* 0x00480000a708783b */ /* 0x004ea20000000200 */
[----:B------:R-:W3:Y:S03]  /*cc20*/  MUFU.TANH R118, R118 ;  /* 0x0000007600767308 */ /* 0x000ee60000002400 */
[----:B------:R-:W4:Y:S03]  /*cc30*/  LDSM.16.M88.4 R88, [R170+0x1000] ;  /* 0x00100000aa58783b */ /* 0x000f260000000200 */
[C---:B-1----:R-:W-:Y:S02]  /*cc40*/  HMMA.16816.F32.BF16 R20, R92.reuse, R82, R20 ;  /* 0x000000525c14723c */ /* 0x042fe40000041814 */
[----:B------:R-:W-:Y:S06]  /*cc50*/  MUFU.TANH R110, R110 ;  /* 0x0000006e006e7308 */ /* 0x000fec0000002400 */
[----:B------:R-:W-:Y:S01]  /*cc60*/  HMMA.16816.F32.BF16 R96, R92, R80, R96 ;  /* 0x000000505c60723c */ /* 0x000fe20000041860 */
[----:B------:R-:W-:Y:S01]  /*cc70*/  LDSM.16.M88.4 R80, [R156+0x1000] ;  /* 0x001000009c50783b */ /* 0x000fe20000000200 */
[----:B---3--:R-:W-:-:S06]  /*cc80*/  FFMA.FTZ R118, R0, R55, R118 ;  /* 0x0000003700767223 */ /* 0x008fcc0000010076 */
[C---:B------:R-:W-:Y:S01]  /*cc90*/  HMMA.16816.F32.BF16 R72, R24.reuse, R28, R72 ;  /* 0x0000001c1848723c */ /* 0x040fe20000041848 */
[----:B------:R-:W-:Y:S02]  /*cca0*/  FMUL.FTZ R105, R105, c[0x0][0x2ec] ;  /* 0x0000bb0069697a20 */ /* 0x000fe40000410000 */
[----:B------:R-:W-:Y:S01]  /*ccb0*/  FMUL.FTZ R119, R106, c[0x0][0x2ec] ;  /* 0x0000bb006a777a20 */ /* 0x000fe20000410000 */
[----:B------:R-:W-:Y:S01]  /*ccc0*/  IADD3 R106, R2, 0x21, RZ ;  /* 0x00000021026a7810 */ /* 0x000fe20007ffe0ff */
[----:B------:R-:W-:Y:S02]  /*ccd0*/  FMUL.FTZ R104, R104, c[0x0][0x2ec] ;  /* 0x0000bb0068687a20 */ /* 0x000fe40000410000 */
[----:B------:R-:W1:Y:S01]  /*cce0*/  MUFU.TANH R105, R105 ;  /* 0x0000006900697308 */ /* 0x000e620000002400 */
[----:B------:R-:W-:Y:S01]  /*ccf0*/  HMMA.16816.F32.BF16 R68, R24, R30, R68 ;  /* 0x0000001e1844723c */ /* 0x000fe20000041844 */
[----:B------:R-:W3:Y:S01]  /*cd00*/  LDSM.16.M88.4 R28, [R170+0x1800] ;  /* 0x00180000aa1c783b */ /* 0x000ee20000000200 */
[----:B------:R-:W-:-:S02]  /*cd10*/  FMUL.FTZ R20, R20, c[0x0][0x2ec] ;  /* 0x0000bb0014147a20 */ /* 0x000fc40000410000 */
[----:B------:R-:W-:-:S03]  /*cd20*/  FMUL.FTZ R21, R21, c[0x0][0x2ec] ;  /* 0x0000bb0015157a20 */ /* 0x000fc60000410000 */
[----:B------:R-:W-:Y:S01]  /*cd30*/  MUFU.TANH R119, R119 ;  /* 0x0000007700777308 */ /* 0x000fe20000002400 */
[----:B--2---:R-:W-:Y:S01]  /*cd40*/  HMMA.16816.F32.BF16 R64, R24, R8, R64 ;  /* 0x000000081840723c */ /* 0x004fe20000041840 */
[----:B-1----:R-:W-:-:S06]  /*cd50*/  FFMA.FTZ R105, R0, R113, R105 ;  /* 0x0000007100697223 */ /* 0x002fcc0000010069 */
[----:B------:R-:W1:Y:S01]  /*cd60*/  MUFU.TANH R104, R104 ;  /* 0x0000006800687308 */ /* 0x000e620000002400 */
[----:B------:R-:W-:Y:S01]  /*cd70*/  HMMA.16816.F32.BF16 R60, R24, R10, R60 ;  /* 0x0000000a183c723c */ /* 0x000fe2000004183c */
[----:B------:R-:W2:Y:S06]  /*cd80*/  LDSM.16.M88.4 R8, [R167+0x5000] ;  /* 0x00500000a708783b */ /* 0x000eac0000000200 */
[----:B------:R-:W-:Y:S01]  /*cd90*/  I2F R111, R106 ;  /* 0x0000006a006f7306 */ /* 0x000fe20000201400 */
[C---:B----4-:R-:W-:Y:S07]  /*cda0*/  HMMA.16816.F32.BF16 R16, R32.reuse, R88, R16 ;  /* 0x000000582010723c */ /* 0x050fee0000041810 */
[----:B------:R-:W-:Y:S01]  /*cdb0*/  FMUL.FTZ R89, R96, c[0x0][0x2ec] ;  /* 0x0000bb0060597a20 */ /* 0x000fe20000410000 */
[----:B------:R-:W-:Y:S01]  /*cdc0*/  HMMA.16816.F32.BF16 R12, R32, R90, R12 ;  /* 0x0000005a200c723c */ /* 0x000fe2000004180c */
[----:B------:R-:W-:-:S02]  /*cdd0*/  FMUL.FTZ R88, R107, c[0x0][0x2ec] ;  /* 0x0000bb006b587a20 */ /* 0x000fc40000410000 */
[----:B------:R-:W-:Y:S02]  /*cde0*/  FMUL.FTZ R96, R97, c[0x0][0x2ec] ;  /* 0x0000bb0061607a20 */ /* 0x000fe40000410000 */
[----:B------:R-:W-:Y:S01]  /*cdf0*/  MUFU.TANH R97, R20 ;  /* 0x0000001400617308 */ /* 0x000fe20000002400 */
[----:B------:R-:W-:Y:S02]  /*ce00*/  FMUL.FTZ R107, R23, c[0x0][0x2ec] ;  /* 0x0000bb00176b7a20 */ /* 0x000fe40000410000 */
[----:B------:R-:W-:Y:S01]  /*ce10*/  FMUL.FTZ R90, R98, c[0x0][0x2ec] ;  /* 0x0000bb00625a7a20 */ /* 0x000fe20000410000 */
[----:B---3--:R-:W-:Y:S01]  /*ce20*/  HMMA.16816.F32.BF16 R84, R32, R28, R84 ;  /* 0x0000001c2054723c */ /* 0x008fe20000041854 */
[----:B------:R-:W-:Y:S02]  /*ce30*/  FMUL.FTZ R91, R99, c[0x0][0x2ec] ;  /* 0x0000bb00635b7a20 */ /* 0x000fe40000410000 */
[----:B------:R-:W-:Y:S01]  /*ce40*/  FMUL.FTZ R99, R22, c[0x0][0x2ec] ;  /* 0x0000bb0016637a20 */ /* 0x000fe20000410000 */
[----:B------:R3:W-:Y:S01]  /*ce50*/  MUFU.TANH R98, R21 ;  /* 0x0000001500627308 */ /* 0x0007e20000002400 */
[----:B-1----:R-:W-:-:S03]  /*ce60*/  FFMA.FTZ R104, R0, R103, R104 ;  /* 0x0000006700687223 */ /* 0x002fc60000010068 */
[C---:B------:R-:W-:Y:S04]  /*ce70*/  HMMA.16816.F32.BF16 R16, R92.reuse, R80, R16 ;  /* 0x000000505c10723c */ /* 0x040fe80000041810 */
[----:B------:R-:W1:Y:S04]  /*ce80*/  MUFU.TANH R89, R89 ;  /* 0x0000005900597308 */ /* 0x000e680000002400 */
[----:B------:R-:W-:Y:S01]  /*ce90*/  HMMA.16816.F32.BF16 R12, R92, R82, R12 ;  /* 0x000000525c0c723c */ /* 0x000fe2000004180c */
[----:B------:R-:W4:Y:S03]  /*cea0*/  LDSM.16.M88.4 R80, [R156+0x1800] ;  /* 0x001800009c50783b */ /* 0x000f260000000200 */
[----:B------:R-:W-:Y:S01]  /*ceb0*/  MUFU.TANH R90, R90 ;  /* 0x0000005a005a7308 */ /* 0x000fe20000002400 */
[----:B---3--:R-:W3:Y:S03]  /*cec0*/  LDSM.16.M88.4 R20, [R170+0x2000] ;  /* 0x00200000aa14783b */ /* 0x008ee60000000200 */
[----:B--2---:R-:W-:Y:S01]  /*ced0*/  HMMA.16816.F32.BF16 R56, R24, R8, R56 ;  /* 0x000000081838723c */ /* 0x004fe20000041838 */
[----:B-1----:R-:W-:-:S03]  /*cee0*/  FFMA.FTZ R89, R0, R115, R89 ;  /* 0x0000007300597223 */ /* 0x002fc60000010059 */
[----:B------:R-:W1:Y:S04]  /*cef0*/  MUFU.TANH R96, R96 ;  /* 0x0000006000607308 */ /* 0x000e680000002400 */
[----:B------:R-:W-:Y:S01]  /*cf00*/  HMMA.16816.F32.BF16 R48, R24, R10, R48 ;  /* 0x0000000a1830723c */ /* 0x000fe20000041830 */
[----:B------:R-:W2:Y:S01]  /*cf10*/  LDSM.16.M88.4 R8, [R156+0x2000] ;  /* 0x002000009c08783b */ /* 0x000ea20000000200 */
[----:B------:R-:W-:Y:S02]  /*cf20*/  FMUL.FTZ R16, R16, c[0x0][0x2ec] ;  /* 0x0000bb0010107a20 */ /* 0x000fe40000410000 */
[----:B------:R-:W-:Y:S01]  /*cf30*/  FMUL.FTZ R17, R17, c[0x0][0x2ec] ;  /* 0x0000bb0011117a20 */ /* 0x000fe20000410000 */
[----:B------:R-:W-:Y:S01]  /*cf40*/  MUFU.TANH R91, R91 ;  /* 0x0000005b005b7308 */ /* 0x000fe20000002400 */
[----:B------:R-:W-:-:S02]  /*cf50*/  FMUL.FTZ R29, R18, c[0x0][0x2ec] ;  /* 0x0000bb00121d7a20 */ /* 0x000fc40000410000 */
[----:B------:R-:W-:Y:S01]  /*cf60*/  HMMA.16816.F32.BF16 R76, R32, R30, R76 ;  /* 0x0000001e204c723c */ /* 0x000fe2000004184c */
[----:B------:R-:W-:Y:S02]  /*cf70*/  FMUL.FTZ R12, R12, c[0x0][0x2ec] ;  /* 0x0000bb000c0c7a20 */ /* 0x000fe40000410000 */
[----:B------:R-:W-:Y:S02]  /*cf80*/  FMUL.FTZ R13, R13, c[0x0][0x2ec] ;  /* 0x0000bb000d0d7a20 */ /* 0x000fe40000410000 */
[----:B------:R-:W5:Y:S01]  /*cf90*/  MUFU.TANH R134, R16 ;  /* 0x0000001000867308 */ /* 0x000f620000002400 */
[----:B------:R-:W-:Y:S02]  /*cfa0*/  FMUL.FTZ R14, R14, c[0x0][0x2ec] ;  /* 0x0000bb000e0e7a20 */ /* 0x000fe40000410000 */
[----:B------:R-:W-:Y:S02]  /*cfb0*/  FMUL.FTZ R30, R19, c[0x0][0x2ec] ;  /* 0x0000bb00131e7a20 */ /* 0x000fe40000410000 */
[----:B------:R-:W-:-:S02]  /*cfc0*/  FMUL.FTZ R15, R15, c[0x0][0x2ec] ;  /* 0x0000bb000f0f7a20 */ /* 0x000fc40000410000 */
[C---:B-1----:R-:W-:Y:S01]  /*cfd0*/  FFMA.FTZ R96, R0.reuse, R121, R96 ;  /* 0x0000007900607223 */ /* 0x042fe20000010060 */
[----:B------:R1:W1:Y:S01]  /*cfe0*/  MUFU.TANH R28, R17 ;  /* 0x00000011001c7308 */ /* 0x0002620000002400 */
[----:B----4-:R-:W-:Y:S07]  /*cff0*/  HMMA.16816.F32.BF16 R84, R92, R80, R84 ;  /* 0x000000505c54723c */ /* 0x010fee0000041854 */
[----:B------:R-:W-:Y:S01]  /*d000*/  MUFU.TANH R31, R12 ;  /* 0x0000000c001f7308 */ /* 0x000fe20000002400 */
[C---:B-----5:R-:W-:Y:S01]  /*d010*/  FFMA.FTZ R134, R0.reuse, R117, R134 ;  /* 0x0000007500867223 */ /* 0x060fe20000010086 */
[C---:B---3--:R-:W-:Y:S01]  /*d020*/  HMMA.16816.F32.BF16 R72, R32.reuse, R20, R72 ;  /* 0x000000142048723c */ /* 0x048fe20000041848 */
[----:B-1----:R-:W1:Y:S05]  /*d030*/  LDSM.16.M88.4 R16, [R167+0x5800] ;  /* 0x00580000a710783b */ /* 0x002e6a0000000200 */
[----:B------:R-:W-:Y:S01]  /*d040*/  MUFU.TANH R81, R13 ;  /* 0x0000000d00517308 */ /* 0x000fe20000002400 */
[----:B------:R-:W-:Y:S01]  /*d050*/  FFMA.FTZ R211, R0, R111, R28 ;  /* 0x0000006f00d37223 */ /* 0x000fe2000001001c */
[C---:B------:R-:W-:Y:S01]  /*d060*/  IADD3 R28, R2.reuse, 0x68, RZ ;  /* 0x00000068021c7810 */ /* 0x040fe20007ffe0ff */
[----:B------:R-:W-:Y:S05]  /*d070*/  HMMA.16816.F32.BF16 R68, R32, R22, R68 ;  /* 0x000000162044723c */ /* 0x000fea0000041844 */
[----:B------:R-:W-:Y:S02]  /*d080*/  MUFU.TANH R135, R14 ;  /* 0x0000000e00877308 */ /* 0x000fe40000002400 */
[----:B------:R-:W-:Y:S01]  /*d090*/  IADD3 R22, R2, 0x29, RZ ;  /* 0x0000002902167810 */ /* 0x000fe20007ffe0ff */
[----:B------:R-:W-:Y:S01]  /*d0a0*/  HMMA.16816.F32.BF16 R76, R92, R82, R76 ;  /* 0x000000525c4c723c */ /* 0x000fe2000004184c */
[----:B------:R-:W-:-:S02]  /*d0b0*/  FMUL.FTZ R139, R87, c[0x0][0x2ec] ;  /* 0x0000bb00578b7a20 */ /* 0x000fc40000410000 */
[----:B------:R-:W-:Y:S01]  /*d0c0*/  FMUL.FTZ R21, R84, c[0x0][0x2ec] ;  /* 0x0000bb0054157a20 */ /* 0x000fe20000410000 */
[----:B------:R-:W-:Y:S01]  /*d0d0*/  IADD3 R84, R2, 0x51, RZ ;  /* 0x0000005102547810 */ /* 0x000fe20007ffe0ff */
[----:B------:R3:W-:Y:S01]  /*d0e0*/  MUFU.TANH R83, R15 ;  /* 0x0000000f00537308 */ /* 0x0007e20000002400 */
[----:B------:R-:W-:Y:S01]  /*d0f0*/  FMUL.FTZ R86, R86, c[0x0][0x2ec] ;  /* 0x0000bb0056567a20 */ /* 0x000fe20000410000 */
[----:B------:R-:W-:Y:S01]  /*d100*/  IADD3 R82, R2, 0x28, RZ ;  /* 0x0000002802527810 */ /* 0x000fe20007ffe0ff */
[----:B--2---:R-:W-:Y:S01]  /*d110*/  HMMA.16816.F32.BF16 R72, R92, R8, R72 ;  /* 0x000000085c48723c */ /* 0x004fe20000041848 */
[----:B------:R-:W-:-:S04]  /*d120*/  FMUL.FTZ R85, R85, c[0x0][0x2ec] ;  /* 0x0000bb0055557a20 */ /* 0x000fc80000410000 */
[----:B------:R-:W-:Y:S03]  /*d130*/  MUFU.TANH R29, R29 ;  /* 0x0000001d001d7308 */ /* 0x000fe60000002400 */
[----:B------:R-:W-:Y:S01]  /*d140*/  HMMA.16816.F32.BF16 R68, R92, R10, R68 ;  /* 0x0000000a5c44723c */ /* 0x000fe20000041844 */
[----:B------:R-:W2:Y:S04]  /*d150*/  LDSM.16.M88.4 R8, [R170+0x3000] ;  /* 0x00300000aa08783b */ /* 0x000ea80000000200 */
[----:B---3--:R-:W3:Y:S01]  /*d160*/  LDSM.16.M88.4 R12, [R170+0x2800] ;  /* 0x00280000aa0c783b */ /* 0x008ee20000000200 */
[----:B------:R-:W4:Y:S02]  /*d170*/  I2F R80, R82 ;  /* 0x0000005200507306 */ /* 0x000f240000201400 */
[----:B------:R-:W-:-:S02]  /*d180*/  FMUL.FTZ R76, R76, c[0x0][0x2ec] ;  /* 0x0000bb004c4c7a20 */ /* 0x000fc40000410000 */
[----:B------:R-:W-:Y:S01]  /*d190*/  FMUL.FTZ R145, R79, c[0x0][0x2ec] ;  /* 0x0000bb004f917a20 */ /* 0x000fe20000410000 */
[C---:B-1----:R-:W-:Y:S01]  /*d1a0*/  HMMA.16816.F32.BF16 R40, R24.reuse, R16, R40 ;  /* 0x000000101828723c */ /* 0x042fe20000041828 */
[----:B------:R-:W-:Y:S02]  /*d1b0*/  FMUL.FTZ R77, R77, c[0x0][0x2ec] ;  /* 0x0000bb004d4d7a20 */ /* 0x000fe40000410000 */
[----:B------:R-:W1:Y:S02]  /*d1c0*/  I2F R20, R22 ;  /* 0x0000001600147306 */ /* 0x000e640000201400 */
[----:B------:R-:W-:Y:S02]  /*d1d0*/  FMUL.FTZ R74, R74, c[0x0][0x2ec] ;  /* 0x0000bb004a4a7a20 */ /* 0x000fe40000410000 */
[----:B------:R-:W-:Y:S01]  /*d1e0*/  FMUL.FTZ R72, R72, c[0x0][0x2ec] ;  /* 0x0000bb0048487a20 */ /* 0x000fe20000410000 */
[----:B------:R-:W-:Y:S01]  /*d1f0*/  HMMA.16816.F32.BF16 R36, R24, R18, R36 ;  /* 0x000000121824723c */ /* 0x000fe20000041824 */
[----:B------:R-:W5:Y:S02]  /*d200*/  LDSM.16.M88.4 R16, [R156+0x2800] ;  /* 0x002800009c10783b */ /* 0x000f640000000200 */
[----:B------:R-:W2:Y:S01]  /*d210*/  MUFU.TANH R30, R30 ;  /* 0x0000001e001e7308 */ /* 0x000ea20000002400 */
[----:B----4-:R-:W-:-:S02]  /*d220*/  FFMA.FTZ R209, R0, R80, R31 ;  /* 0x0000005000d17223 */ /* 0x010fc4000001001f */
[----:B------:R-:W-:Y:S02]  /*d230*/  FMUL.FTZ R69, R69, c[0x0][0x2ec] ;  /* 0x0000bb0045457a20 */ /* 0x000fe40000410000 */
[----:B------:R-:W-:Y:S01]  /*d240*/  FMUL.FTZ R71, R71, c[0x0][0x2ec] ;  /* 0x0000bb0047477a20 */ /* 0x000fe20000410000 */
[----:B------:R-:W-:Y:S01]  /*d250*/  IADD3 R26, R2, 0x30, RZ ;  /* 0x00000030021a7810 */ /* 0x000fe20007ffe0ff */
[----:B------:R-:W-:Y:S01]  /*d260*/  FMUL.FTZ R68, R68, c[0x0][0x2ec] ;  /* 0x0000bb0044447a20 */ /* 0x000fe20000410000 */
[----:B------:R4:W-:Y:S01]  /*d270*/  MUFU.TANH R155, R69 ;  /* 0x00000045009b7308 */ /* 0x0009e20000002400 */
[----:B-1----:R-:W-:Y:S02]  /*d280*/  FFMA.FTZ R81, R0, R20, R81 ;  /* 0x0000001400517223 */ /* 0x002fe40000010051 */
[----:B------:R-:W-:Y:S02]  /*d290*/  FMUL.FTZ R70, R70, c[0x0][0x2ec] ;  /* 0x0000bb0046467a20 */ /* 0x000fe40000410000 */
[----:B------:R-:W-:-:S02]  /*d2a0*/  FMUL.FTZ R73, R73, c[0x0][0x2ec] ;  /* 0x0000bb0049497a20 */ /* 0x000fc40000410000 */
[----:B------:R-:W-:Y:S01]  /*d2b0*/  FMUL.FTZ R25, R78, c[0x0][0x2ec] ;  /* 0x0000bb004e197a20 */ /* 0x000fe20000410000 */
[----:B------:R1:W-:Y:S01]  /*d2c0*/  MUFU.TANH R159, R71 ;  /* 0x00000047009f7308 */ /* 0x0003e20000002400 */
[----:B--2---:R-:W-:Y:S01]  /*d2d0*/  FFMA.FTZ R205, R0, R111, R30 ;  /* 0x0000006f00cd7223 */ /* 0x004fe2000001001e */
[----:B------:R-:W-:Y:S01]  /*d2e0*/  IADD3 R78, R2, 0x48, RZ ;  /* 0x00000048024e7810 */ /* 0x000fe20007ffe0ff */
[C---:B------:R-:W-:Y:S01]  /*d2f0*/  HMMA.16816.F32.BF16 R56, R32.reuse, R8, R56 ;  /* 0x000000082038723c */ /* 0x040fe20000041838 */
[C---:B------:R-:W-:Y:S02]  /*d300*/  FFMA.FTZ R135, R0.reuse, R80, R135 ;  /* 0x0000005000877223 */ /* 0x040fe40000010087 */
[----:B------:R-:W-:Y:S02]  /*d310*/  FMUL.FTZ R75, R75, c[0x0][0x2ec] ;  /* 0x0000bb004b4b7a20 */ /* 0x000fe40000410000 */
[C---:B----4-:R-:W-:Y:S01]  /*d320*/  FFMA.FTZ R69, R0.reuse, R103, R119 ;  /* 0x0000006700457223 */ /* 0x050fe20000010077 */
[----:B------:R-:W2:Y:S01]  /*d330*/  MUFU.TANH R107, R107 ;  /* 0x0000006b006b7308 */ /* 0x000ea20000002400 */
[----:B------:R-:W-:Y:S01]  /*d340*/  FFMA.FTZ R83, R0, R20, R83 ;  /* 0x0000001400537223 */ /* 0x000fe20000010053 */
[----:B---3--:R-:W-:Y:S01]  /*d350*/  HMMA.16816.F32.BF16 R64, R32, R12, R64 ;  /* 0x0000000c2040723c */ /* 0x008fe20000041840 */
[----:B------:R-:W-:Y:S01]  /*d360*/  IADD3 R20, R2, 0x71, RZ ;  /* 0x0000007102147810 */ /* 0x000fe20007ffe0ff */
[----:B-1----:R-:W-:-:S04]  /*d370*/  FFMA.FTZ R71, R0, R109, R98 ;  /* 0x0000006d00477223 */ /* 0x002fc80000010062 */
[----:B------:R-:W1:Y:S02]  /*d380*/  MUFU.TANH R88, R88 ;  /* 0x0000005800587308 */ /* 0x000e640000002400 */
[C---:B------:R-:W-:Y:S01]  /*d390*/  HMMA.16816.F32.BF16 R48, R32.reuse, R10, R48 ;  /* 0x0000000a2030723c */ /* 0x040fe20000041830 */
[----:B------:R-:W3:Y:S05]  /*d3a0*/  LDSM.16.M88.4 R8, [R156+0x3000] ;  /* 0x003000009c08783b */ /* 0x000eea0000000200 */
[----:B------:R4:W-:Y:S01]  /*d3b0*/  MUFU.TANH R143, R74 ;  /* 0x0000004a008f7308 */ /* 0x0009e20000002400 */
[C---:B--2---:R-:W-:Y:S01]  /*d3c0*/  FFMA.FTZ R23, R0.reuse, R109, R107 ;  /* 0x0000006d00177223 */ /* 0x044fe2000001006b */
[----:B------:R-:W-:Y:S01]  /*d3d0*/  HMMA.16816.F32.BF16 R60, R32, R14, R60 ;  /* 0x0000000e203c723c */ /* 0x000fe2000004183c */
[----:B------:R-:W2:Y:S05]  /*d3e0*/  LDSM.16.M88.4 R12, [R170+0x3800] ;  /* 0x00380000aa0c783b */ /* 0x000eaa0000000200 */
[----:B------:R-:W-:Y:S01]  /*d3f0*/  MUFU.TANH R99, R99 ;  /* 0x0000006300637308 */ /* 0x000fe20000002400 */
[----:B-1----:R-:W-:Y:S01]  /*d400*/  FFMA.FTZ R27, R0, R113, R88 ;  /* 0x00000071001b7223 */ /* 0x002fe20000010058 */
[----:B-----5:R-:W-:Y:S01]  /*d410*/  HMMA.16816.F32.BF16 R64, R92, R16, R64 ;  /* 0x000000105c40723c */ /* 0x020fe20000041840 */
[----:B------:R-:W-:-:S02]  /*d420*/  IADD3 R88, R2, 0x59, RZ ;  /* 0x0000005902587810 */ /* 0x000fc40007ffe0ff */
[----:B----4-:R-:W-:-:S03]  /*d430*/  IADD3 R74, R2, 0x38, RZ ;  /* 0x00000038024a7810 */ /* 0x010fc60007ffe0ff */
[----:B------:R-:W-:Y:S01]  /*d440*/  MUFU.TANH R137, R86 ;  /* 0x0000005600897308 */ /* 0x000fe20000002400 */
[----:B------:R-:W-:-:S04]  /*d450*/  IADD3 R17, -R179, 0x1, R6 ;  /* 0x00000001b3117810 */ /* 0x000fc80007ffe106 */
[----:B------:R-:W-:-:S03]  /*d460*/  IADD3 R17, R17, c[0x0][0x2e8], R52 ;  /* 0x0000ba0011117a10 */ /* 0x000fc60007ffe034 */
[----:B------:R-:W1:Y:S01]  /*d470*/  I2F R24, R26 ;  /* 0x0000001a00187306 */ /* 0x000e620000201400 */
[C---:B------:R-:W-:Y:S01]  /*d480*/  IADD3 R45, R17.reuse, 0x8, RZ ;  /* 0x00000008112d7810 */ /* 0x040fe20007ffe0ff */
[C---:B------:R-:W-:Y:S01]  /*d490*/  HMMA.16816.F32.BF16 R60, R92.reuse, R18, R60 ;  /* 0x000000125c3c723c */ /* 0x040fe2000004183c */
[-C--:B------:R-:W-:Y:S01]  /*d4a0*/  IMNMX R44, R17, R52.reuse, PT ;  /* 0x00000034112c7217 */ /* 0x080fe20003800200 */
[----:B------:R-:W-:Y:S01]  /*d4b0*/  FFMA.FTZ R17, R0, R115, R90 ;  /* 0x0000007300117223 */ /* 0x000fe2000001005a */
[----:B------:R-:W-:Y:S02]  /*d4c0*/  IMNMX R45, R45, R52, PT ;  /* 0x000000342d2d7217 */ /* 0x000fe40003800200 */
[-C--:B------:R-:W-:Y:S01]  /*d4d0*/  ISETP.GE.AND P4, PT, R112, R44.reuse, PT ;  /* 0x0000002c7000720c */ /* 0x080fe20003f86270 */
[----:B------:R-:W-:Y:S01]  /*d4e0*/  MUFU.TANH R139, R139 ;  /* 0x0000008b008b7308 */ /* 0x000fe20000002400 */
[-C--:B------:R-:W-:Y:S01]  /*d4f0*/  ISETP.GE.AND P6, PT, R114, R44.reuse, PT ;  /* 0x0000002c7200720c */ /* 0x080fe20003fc6270 */
[C---:B---3--:R-:W-:Y:S01]  /*d500*/  HMMA.16816.F32.BF16 R56, R92.reuse, R8, R56 ;  /* 0x000000085c38723c */ /* 0x048fe20000041838 */
[----:B------:R-:W-:Y:S01]  /*d510*/  ISETP.GE.AND P3, PT, R102, R45, PT ;  /* 0x0000002d6600720c */ /* 0x000fe20003f66270 */
[----:B------:R-:W-:Y:S01]  /*d520*/  FFMA.FTZ R19, R0, R55, R110 ;  /* 0x0000003700137223 */ /* 0x000fe2000001006e */
[----:B------:R-:W-:Y:S01]  /*d530*/  FSEL R165, R105, -INF , !P4 ;  /* 0xff80000069a57808 */ /* 0x000fe20006000000 */
[----:B------:R-:W-:Y:S01]  /*d540*/  FMUL.FTZ R66, R66, c[0x0][0x2ec] ;  /* 0x0000bb0042427a20 */ /* 0x000fe20000410000 */
[-C--:B------:R-:W-:Y:S01]  /*d550*/  ISETP.GE.AND P4, PT, R132, R44.reuse, PT ;  /* 0x0000002c8400720c */ /* 0x080fe20003f86270 */
[----:B------:R-:W-:Y:S01]  /*d560*/  FMUL.FTZ R157, R64, c[0x0][0x2ec] ;  /* 0x0000bb00409d7a20 */ /* 0x000fe20000410000 */
[----:B------:R-:W-:Y:S01]  /*d570*/  FSEL R215, R89, -INF , !P6 ;  /* 0xff80000059d77808 */ /* 0x000fe20007000000 */
[----:B------:R-:W-:Y:S01]  /*d580*/  FFMA.FTZ R89, R0, R123, R97 ;  /* 0x0000007b00597223 */ /* 0x000fe20000010061 */
[----:B------:R-:W-:Y:S01]  /*d590*/  FSEL R69, R69, -INF , !P3 ;  /* 0xff80000045457808 */ /* 0x000fe20005800000 */
[----:B------:R3:W-:Y:S01]  /*d5a0*/  MUFU.TANH R103, R66 ;  /* 0x0000004200677308 */ /* 0x0007e20000002400 */
[-C--:B------:R-:W-:Y:S01]  /*d5b0*/  ISETP.GE.AND P3, PT, R122, R44.reuse, PT ;  /* 0x0000002c7a00720c */ /* 0x080fe20003f66270 */
[----:B------:R-:W-:Y:S01]  /*d5c0*/  HMMA.16816.F32.BF16 R48, R92, R10, R48 ;  /* 0x0000000a5c30723c */ /* 0x000fe20000041830 */
[----:B------:R-:W-:Y:S01]  /*d5d0*/  P2R R8, PR, RZ, 0x10 ;  /* 0x00000010ff087803 */ /* 0x000fe20000000000 */
[----:B------:R-:W-:Y:S01]  /*d5e0*/  FMUL.FTZ R65, R65, c[0x0][0x2ec] ;  /* 0x0000bb0041417a20 */ /* 0x000fe20000410000 */
[-C--:B------:R-:W-:Y:S01]  /*d5f0*/  ISETP.GE.AND P1, PT, R54, R44.reuse, PT ;  /* 0x0000002c3600720c */ /* 0x080fe20003f26270 */
[----:B------:R-:W-:Y:S01]  /*d600*/  FMUL.FTZ R9, R61, c[0x0][0x2ec] ;  /* 0x0000bb003d097a20 */ /* 0x000fe20000410000 */
[----:B------:R-:W-:Y:S01]  /*d610*/  FSEL R89, R89, -INF , !P3 ;  /* 0xff80000059597808 */ /* 0x000fe20005800000 */
[----:B------:R-:W-:Y:S01]  /*d620*/  MUFU.TANH R87, R76 ;  /* 0x0000004c00577308 */ /* 0x000fe20000002400 */
[----:B------:R-:W-:Y:S01]  /*d630*/  ISETP.NE.AND P3, PT, R8, RZ, PT ;  /* 0x000000ff0800720c */ /* 0x000fe20003f65270 */
[C---:B--2---:R-:W-:Y:S01]  /*d640*/  HMMA.16816.F32.BF16 R40, R32.reuse, R12, R40 ;  /* 0x0000000c2028723c */ /* 0x044fe20000041828 */
[----:B------:R-:W-:Y:S01]  /*d650*/  FSEL R55, R118, -INF , !P1 ;  /* 0xff80000076377808 */ /* 0x000fe20004800000 */
[----:B------:R-:W-:Y:S01]  /*d660*/  FMUL.FTZ R62, R62, c[0x0][0x2ec] ;  /* 0x0000bb003e3e7a20 */ /* 0x000fe20000410000 */
[----:B------:R-:W-:Y:S01]  /*d670*/  ISETP.GE.AND P1, PT, R114, R45, PT ;  /* 0x0000002d7200720c */ /* 0x000fe20003f26270 */
[----:B------:R-:W-:Y:S01]  /*d680*/  FMUL.FTZ R56, R56, c[0x0][0x2ec] ;  /* 0x0000bb0038387a20 */ /* 0x000fe20000410000 */
[----:B------:R-:W-:Y:S01]  /*d690*/  FSEL R71, R71, -INF , !P3 ;  /* 0xff80000047477808 */ /* 0x000fe20005800000 */
[----:B---3--:R-:W-:Y:S01]  /*d6a0*/  FMUL.FTZ R66, R67, c[0x0][0x2ec] ;  /* 0x0000bb0043427a20 */ /* 0x008fe20000410000 */
[----:B------:R-:W-:Y:S01]  /*d6b0*/  ISETP.GE.AND P3, PT, R82, R44, PT ;  /* 0x0000002c5200720c */ /* 0x000fe20003f66270 */
[C---:B------:R-:W-:Y:S01]  /*d6c0*/  FFMA.FTZ R67, R0.reuse, R117, R29 ;  /* 0x0000007500437223 */ /* 0x040fe2000001001d */
[----:B------:R-:W-:Y:S01]  /*d6d0*/  FSEL R17, R17, -INF , !P1 ;  /* 0xff80000011117808 */ /* 0x000fe20004800000 */
[----:B------:R2:W-:Y:S01]  /*d6e0*/  MUFU.TANH R30, R9 ;  /* 0x00000009001e7308 */ /* 0x0005e20000002400 */
[----:B------:R-:W-:Y:S01]  /*d6f0*/  ISETP.GE.AND P1, PT, R133, R45, PT ;  /* 0x0000002d8500720c */ /* 0x000fe20003f26270 */
[----:B------:R-:W-:Y:S01]  /*d700*/  HMMA.16816.F32.BF16 R36, R32, R14, R36 ;  /* 0x0000000e2024723c */ /* 0x000fe20000041824 */
[----:B------:R-:W-:Y:S01]  /*d710*/  P2R R8, PR, RZ, 0x8 ;  /* 0x00000008ff087803 */ /* 0x000fe20000000000 */
[C---:B------:R-:W-:Y:S01]  /*d720*/  FFMA.FTZ R13, R0.reuse, R121, R91 ;  /* 0x00000079000d7223 */ /* 0x040fe2000001005b */
[----:B------:R-:W-:Y:S01]  /*d730*/  FSEL R67, R67, -INF , !P1 ;  /* 0xff80000043437808 */ /* 0x000fe20004800000 */
[----:B-1----:R-:W-:Y:S01]  /*d740*/  FFMA.FTZ R137, R0, R24, R137 ;  /* 0x0000001800897223 */ /* 0x002fe20000010089 */
[----:B------:R-:W-:Y:S01]  /*d750*/  ISETP.NE.AND P1, PT, R8, RZ, PT ;  /* 0x000000ff0800720c */ /* 0x000fe20003f25270 */
[----:B------:R-:W-:Y:S01]  /*d760*/  MUFU.TANH R141, R72 ;  /* 0x00000048008d7308 */ /* 0x000fe20000002400 */
[----:B------:R-:W-:Y:S01]  /*d770*/  IADD3 R64, R2, 0x31, RZ ;  /* 0x0000003102407810 */ /* 0x000fe20007ffe0ff */
[----:B------:R-:W-:Y:S01]  /*d780*/  FMUL.FTZ R58, R58, c[0x0][0x2ec] ;  /* 0x0000bb003a3a7a20 */ /* 0x000fe20000410000 */
[-C--:B------:R-:W-:Y:S01]  /*d790*/  ISETP.GE.AND P6, PT, R133, R44.reuse, PT ;  /* 0x0000002c8500720c */ /* 0x080fe20003fc6270 */
[----:B------:R-:W-:Y:S01]  /*d7a0*/  FMUL.FTZ R48, R48, c[0x0][0x2ec] ;  /* 0x0000bb0030307a20 */ /* 0x000fe20000410000 */
[----:B------:R-:W-:Y:S01]  /*d7b0*/  FSEL R209, R209, -INF , !P1 ;  /* 0xff800000d1d17808 */ /* 0x000fe20004800000 */
[----:B------:R-:W-:Y:S01]  /*d7c0*/  FMUL.FTZ R60, R60, c[0x0][0x2ec] ;  /* 0x0000bb003c3c7a20 */ /* 0x000fe20000410000 */
[-C--:B------:R-:W-:Y:S01]  /*d7d0*/  ISETP.GE.AND P1, PT, R64, R44.reuse, PT ;  /* 0x0000002c4000720c */ /* 0x080fe20003f26270 */
[----:B------:R-:W1:Y:S01]  /*d7e0*/  I2F R16, R64 ;  /* 0x0000004000107306 */ /* 0x000e620000201400 */
[----:B------:R-:W-:Y:S01]  /*d7f0*/  FSEL R61, R134, -INF , !P6 ;  /* 0xff800000863d7808 */ /* 0x000fe20007000000 */
[----:B------:R-:W-:Y:S01]  /*d800*/  FMUL.FTZ R59, R59, c[0x0][0x2ec] ;  /* 0x0000bb003b3b7a20 */ /* 0x000fe20000410000 */
[----:B------:R-:W-:Y:S01]  /*d810*/  ISETP.GE.AND P6, PT, R22, R44, PT ;  /* 0x0000002c1600720c */ /* 0x000fe20003fc6270 */
[----:B------:R-:W-:Y:S01]  /*d820*/  FMUL.FTZ R49, R49, c[0x0][0x2ec] ;  /* 0x0000bb0031317a20 */ /* 0x000fe20000410000 */
[----:B------:R-:W-:Y:S01]  /*d830*/  P2R R8, PR, RZ, 0x2 ;  /* 0x00000002ff087803 */ /* 0x000fe20000000000 */
[----:B------:R-:W-:Y:S01]  /*d840*/  FMUL.FTZ R15, R51, c[0x0][0x2ec] ;  /* 0x0000bb00330f7a20 */ /* 0x000fe20000410000 */
[----:B------:R-:W-:Y:S01]  /*d850*/  FSEL R207, R81, -INF , !P6 ;  /* 0xff80000051cf7808 */ /* 0x000fe20007000000 */
[----:B------:R-:W3:Y:S01]  /*d860*/  I2F R6, R74 ;  /* 0x0000004a00067306 */ /* 0x000ee20000201400 */
[----:B------:R-:W-:Y:S01]  /*d870*/  ISETP.NE.AND P6, PT, R8, RZ, PT ;  /* 0x000000ff0800720c */ /* 0x000fe20003fc5270 */
[----:B------:R-:W-:Y:S01]  /*d880*/  FMUL.FTZ R14, R50, c[0x0][0x2ec] ;  /* 0x0000bb00320e7a20 */ /* 0x000fe20000410000 */
[----:B--2---:R-:W2:Y:S01]  /*d890*/  LDSM.16.M88.4 R8, [R156+0x3800] ;  /* 0x003800009c08783b */ /* 0x004ea20000000200 */
[----:B------:R-:W-:Y:S01]  /*d8a0*/  IADD3 R86, R2, 0x40, RZ ;  /* 0x0000004002567810 */ /* 0x000fe20007ffe0ff */
[----:B------:R-:W-:-:S04]  /*d8b0*/  DEPBAR.LE SB0, 0x0 ;  /* 0x000080000000791a */ /* 0x000fc80000000000 */
[----:B------:R-:W4:Y:S01]  /*d8c0*/  MUFU.TANH R21, R21 ;  /* 0x0000001500157308 */ /* 0x000f220000002400 */
[----:B------:R-:W-:Y:S01]  /*d8d0*/  ISETP.GE.AND P0, PT, R54, R45, PT ;  /* 0x0000002d3600720c */ /* 0x000fe20003f06270 */
[----:B-1----:R-:W-:Y:S01]  /*d8e0*/  FFMA.FTZ R121, R0, R16, R139 ;  /* 0x0000001000797223 */ /* 0x002fe2000001008b */
[----:B------:R-:W-:Y:S02]  /*d8f0*/  IADD3 R72, R2, 0x41, RZ ;  /* 0x0000004102487810 */ /* 0x000fe40007ffe0ff */
[----:B------:R-:W-:Y:S02]  /*d900*/  ISETP.GE.AND P2, PT, R102, R44, PT ;  /* 0x0000002c6600720c */ /* 0x000fe40003f46270 */
[----:B------:R-:W-:Y:S01]  /*d910*/  FSEL R19, R19, -INF , !P0 ;  /* 0xff80000013137808 */ /* 0x000fe20004000000 */
[----:B------:R-:W-:Y:S01]  /*d920*/  MUFU.TANH R145, R145 ;  /* 0x0000009100917308 */ /* 0x000fe20000002400 */
[----:B------:R-:W-:Y:S01]  /*d930*/  FSEL R213, R104, -INF , !P2 ;  /* 0xff80000068d57808 */ /* 0x000fe20005000000 */
[----:B---3--:R-:W-:Y:S01]  /*d940*/  FFMA.FTZ R87, R0, R6, R87 ;  /* 0x0000000600577223 */ /* 0x008fe20000010057 */
[----:B------:R-:W-:-:S02]  /*d950*/  IADD3 R76, R2, 0x49, RZ ;  /* 0x00000049024c7810 */ /* 0x000fc40007ffe0ff */
[C---:B------:R-:W-:Y:S02]  /*d960*/  ISETP.GE.AND P2, PT, R120.reuse, R44, PT ;  /* 0x0000002c7800720c */ /* 0x040fe40003f46270 */
[-C--:B------:R-:W-:Y:S01]  /*d970*/  ISETP.GE.AND P0, PT, R120, R45.reuse, PT ;  /* 0x0000002d7800720c */ /* 0x080fe20003f06270 */
[----:B------:R-:W-:Y:S01]  /*d980*/  MUFU.TANH R151, R68 ;  /* 0x0000004400977308 */ /* 0x000fe20000002400 */
[----:B------:R-:W-:Y:S01]  /*d990*/  ISETP.GE.AND P4, PT, R132, R45, PT ;  /* 0x0000002d8400720c */ /* 0x000fe20003f86270 */
[----:B----4-:R-:W-:Y:S01]  /*d9a0*/  FFMA.FTZ R111, R0, R24, R21 ;  /* 0x00000018006f7223 */ /* 0x010fe20000010015 */
[----:B------:R-:W-:Y:S01]  /*d9b0*/  FSEL R91, R96, -INF , !P2 ;  /* 0xff800000605b7808 */ /* 0x000fe20005000000 */
[----:B------:R-:W-:Y:S01]  /*d9c0*/  FMUL.FTZ R24, R63, c[0x0][0x2ec] ;  /* 0x0000bb003f187a20 */ /* 0x000fe20000410000 */
[----:B------:R-:W-:Y:S01]  /*d9d0*/  FSEL R13, R13, -INF , !P0 ;  /* 0xff8000000d0d7808 */ /* 0x000fe20004000000 */
[----:B------:R-:W-:Y:S01]  /*d9e0*/  FMUL.FTZ R63, R57, c[0x0][0x2ec] ;  /* 0x0000bb00393f7a20 */ /* 0x000fe20000410000 */
[C---:B------:R-:W-:Y:S01]  /*d9f0*/  IADD3 R90, R2.reuse, 0x58, RZ ;  /* 0x00000058025a7810 */ /* 0x040fe20007ffe0ff */
[----:B------:R-:W-:Y:S01]  /*da00*/  MUFU.TANH R161, R70 ;  /* 0x0000004600a17308 */ /* 0x000fe20000002400 */
[----:B------:R-:W-:-:S02]  /*da10*/  IADD3 R96, R2, 0x60, RZ ;  /* 0x0000006002607810 */ /* 0x000fc40007ffe0ff */
[-C--:B------:R-:W-:Y:S02]  /*da20*/  ISETP.GE.AND P0, PT, R106, R45.reuse, PT ;  /* 0x0000002d6a00720c */ /* 0x080fe40003f06270 */
[----:B------:R-:W-:Y:S02]  /*da30*/  FSEL R23, R23, -INF , !P4 ;  /* 0xff80000017177808 */ /* 0x000fe40006000000 */
[-C--:B------:R-:W-:Y:S01]  /*da40*/  ISETP.GE.AND P4, PT, R82, R45.reuse, PT ;  /* 0x0000002d5200720c */ /* 0x080fe20003f86270 */
[----:B------:R-:W1:Y:S01]  /*da50*/  I2F R52, R136 ;  /* 0x0000008800347306 */ /* 0x000e620000201400 */
[----:B------:R-:W-:Y:S01]  /*da60*/  IADD3 R102, R2, 0x50, RZ ;  /* 0x0000005002667810 */ /* 0x000fe20007ffe0ff */
[----:B--2---:R-:W-:Y:S01]  /*da70*/  HMMA.16816.F32.BF16 R40, R92, R8, R40 ;  /* 0x000000085c28723c */ /* 0x004fe20000041828 */
[----:B------:R-:W-:Y:S02]  /*da80*/  FSEL R205, R205, -INF , !P0 ;  /* 0xff800000cdcd7808 */ /* 0x000fe40004000000 */
[----:B------:R-:W-:-:S02]  /*da90*/  ISETP.GE.AND P5, PT, R112, R45, PT ;  /* 0x0000002d7000720c */ /* 0x000fc40003fa6270 */
[-C--:B------:R-:W-:Y:S01]  /*daa0*/  ISETP.GE.AND P0, PT, R26, R45.reuse, PT ;  /* 0x0000002d1a00720c */ /* 0x080fe20003f06270 */
[----:B------:R2:W-:Y:S01]  /*dab0*/  MUFU.TANH R79, R73 ;  /* 0x00000049004f7308 */ /* 0x0005e20000002400 */
[----:B------:R-:W-:Y:S01]  /*dac0*/  FSEL R203, R135, -INF , !P4 ;  /* 0xff80000087cb7808 */ /* 0x000fe20006000000 */
[----:B------:R-:W-:Y:S01]  /*dad0*/  HMMA.16816.F32.BF16 R8, R92, R10, R36 ;  /* 0x0000000a5c08723c */ /* 0x000fe20000041824 */
[-C--:B------:R-:W-:Y:S02]  /*dae0*/  ISETP.GE.AND P1, PT, R64, R45.reuse, PT ;  /* 0x0000002d4000720c */ /* 0x080fe40003f26270 */
[----:B------:R-:W-:Y:S02]  /*daf0*/  ISETP.GE.AND P4, PT, R74, R44, PT ;  /* 0x0000002c4a00720c */ /* 0x000fe40003f86270 */
[----:B------:R-:W-:Y:S01]  /*db00*/  FSEL R27, R27, -INF , !P5 ;  /* 0xff8000001b1b7808 */ /* 0x000fe20006800000 */
[----:B------:R-:W3:Y:S01]  /*db10*/  I2F R70, R86 ;  /* 0x0000005600467306 */ /* 0x000ee20000201400 */
[----:B------:R-:W-:Y:S01]  /*db20*/  FSEL R195, R137, -INF , !P0 ;  /* 0xff80000089c37808 */ /* 0x000fe20004000000 */
[----:B-1----:R-:W-:Y:S01]  /*db30*/  FFMA.FTZ R145, R0, R52, R145 ;  /* 0x0000003400917223 */ /* 0x002fe20000010091 */
[----:B------:R-:W-:-:S02]  /*db40*/  ISETP.GE.AND P5, PT, R122, R45, PT ;  /* 0x0000002d7a00720c */ /* 0x000fc40003fa6270 */
[----:B------:R-:W-:Y:S02]  /*db50*/  ISETP.GE.AND P0, PT, R136, R45, PT ;  /* 0x0000002d8800720c */ /* 0x000fe40003f06270 */
[----:B------:R-:W-:Y:S01]  /*db60*/  FSEL R121, R121, -INF , !P1 ;  /* 0xff80000079797808 */ /* 0x000fe20004800000 */
[----:B------:R-:W1:Y:S01]  /*db70*/  I2F R68, R72 ;  /* 0x0000004800447306 */ /* 0x000e620000201400 */
[----:B--2---:R-:W-:Y:S01]  /*db80*/  FFMA.FTZ R73, R0, R123, R99 ;  /* 0x0000007b00497223 */ /* 0x004fe20000010063 */
[----:B------:R-:W-:Y:S01]  /*db90*/  FSEL R199, R87, -INF , !P4 ;  /* 0xff80000057c77808 */ /* 0x000fe20006000000 */
[----:B------:R-:W-:Y:S01]  /*dba0*/  FMUL.FTZ R43, R43, c[0x0][0x2ec] ;  /* 0x0000bb002b2b7a20 */ /* 0x000fe20000410000 */
[-C--:B------:R-:W-:Y:S01]  /*dbb0*/  ISETP.GE.AND P1, PT, R86, R45.reuse, PT ;  /* 0x0000002d5600720c */ /* 0x080fe20003f26270 */
[----:B------:R-:W-:Y:S01]  /*dbc0*/  FMUL.FTZ R40, R40, c[0x0][0x2ec] ;  /* 0x0000bb0028287a20 */ /* 0x000fe20000410000 */
[----:B------:R-:W-:Y:S01]  /*dbd0*/  ISETP.GE.AND P4, PT, R72, R44, PT ;  /* 0x0000002c4800720c */ /* 0x000fe20003f86270 */
[----:B------:R-:W-:Y:S01]  /*dbe0*/  FMUL.FTZ R41, R41, c[0x0][0x2ec] ;  /* 0x0000bb0029297a20 */ /* 0x000fe20000410000 */
[----:B------:R-:W-:Y:S01]  /*dbf0*/  MUFU.TANH R65, R65 ;  /* 0x0000004100417308 */ /* 0x000fe20000002400 */
[CC--:B---3--:R-:W-:Y:S01]  /*dc00*/  FFMA.FTZ R143, R0.reuse, R70.reuse, R143 ;  /* 0x00000046008f7223 */ /* 0x0c8fe2000001008f */
[----:B------:R-:W-:Y:S01]  /*dc10*/  FSEL R73, R73, -INF , !P5 ;  /* 0xff80000049497808 */ /* 0x000fe20006800000 */
[----:B------:R-:W-:Y:S01]  /*dc20*/  FFMA.FTZ R141, R0, R70, R141 ;  /* 0x00000046008d7223 */ /* 0x000fe2000001008d */
[----:B------:R-:W-:Y:S01]  /*dc30*/  FSEL R191, R145, -INF , !P0 ;  /* 0xff80000091bf7808 */ /* 0x000fe20004000000 */
[----:B------:R-:W-:Y:S01]  /*dc40*/  FMUL.FTZ R42, R42, c[0x0][0x2ec] ;  /* 0x0000bb002a2a7a20 */ /* 0x000fe20000410000 */
[-C--:B------:R-:W-:Y:S01]  /*dc50*/  ISETP.GE.AND P3, PT, R22, R45.reuse, PT ;  /* 0x0000002d1600720c */ /* 0x080fe20003f66270 */
[----:B------:R-:W-:Y:S01]  /*dc60*/  FMUL.FTZ R8, R8, c[0x0][0x2ec] ;  /* 0x0000bb0008087a20 */ /* 0x000fe20000410000 */
[----:B------:R-:W2:Y:S01]  /*dc70*/  I2F R12, R76 ;  /* 0x0000004c000c7306 */ /* 0x000ea20000201400 */
[----:B-1----:R-:W-:Y:S01]  /*dc80*/  FFMA.FTZ R79, R0, R68, R79 ;  /* 0x00000044004f7223 */ /* 0x002fe2000001004f */
[----:B------:R-:W-:Y:S01]  /*dc90*/  ISETP.GE.AND P5, PT, R26, R44, PT ;  /* 0x0000002c1a00720c */ /* 0x000fe20003fa6270 */
[----:B------:R-:W-:Y:S01]  /*dca0*/  FMUL.FTZ R10, R10, c[0x0][0x2ec] ;  /* 0x0000bb000a0a7a20 */ /* 0x000fe20000410000 */
[----:B------:R-:W-:Y:S01]  /*dcb0*/  FSEL R143, R143, -INF , !P1 ;  /* 0xff8000008f8f7808 */ /* 0x000fe20004800000 */
[----:B------:R-:W-:Y:S01]  /*dcc0*/  FMUL.FTZ R9, R9, c[0x0][0x2ec] ;  /* 0x0000bb0009097a20 */ /* 0x000fe20000410000 */
[----:B------:R-:W-:Y:S01]  /*dcd0*/  FSEL R149, R79, -INF , !P4 ;  /* 0xff8000004f957808 */ /* 0x000fe20006000000 */
[----:B------:R-:W-:Y:S01]  /*dce0*/  FMUL.FTZ R11, R11, c[0x0][0x2ec] ;  /* 0x0000bb000b0b7a20 */ /* 0x000fe20000410000 */
[----:B------:R-:W1:Y:S01]  /*dcf0*/  I2F R113, R84 ;  /* 0x0000005400717306 */ /* 0x000e620000201400 */
[----:B------:R-:W-:-:S02]  /*dd00*/  ISETP.GE.AND P1, PT, R76, R45, PT ;  /* 0x0000002d4c00720c */ /* 0x000fc40003f26270 */
[-C--:B------:R-:W-:Y:S02]  /*dd10*/  ISETP.GE.AND P4, PT, R84, R44.reuse, PT ;  /* 0x0000002c5400720c */ /* 0x080fe40003f86270 */
[----:B------:R-:W-:Y:S02]  /*dd20*/  ISETP.GE.AND P2, PT, R106, R44, PT ;  /* 0x0000002c6a00720c */ /* 0x000fe40003f46270 */
[----:B------:R-:W-:Y:S01]  /*dd30*/  FSEL R201, R83, -INF , !P3 ;  /* 0xff80000053c97808 */ /* 0x000fe20005800000 */
[----:B------:R-:W3:Y:S01]  /*dd40*/  MUFU.TANH R77, R77 ;  /* 0x0000004d004d7308 */ /* 0x000ee20000002400 */
[CC--:B--2---:R-:W-:Y:S01]  /*dd50*/  FFMA.FTZ R145, R0.reuse, R12.reuse, R159 ;  /* 0x0000000c00917223 */ /* 0x0c4fe2000001009f */
[----:B------:R-:W-:Y:S01]  /*dd60*/  FSEL R111, R111, -INF , !P5 ;  /* 0xff8000006f6f7808 */ /* 0x000fe20006800000 */
[----:B------:R-:W-:Y:S01]  /*dd70*/  FFMA.FTZ R155, R0, R12, R155 ;  /* 0x0000000c009b7223 */ /* 0x000fe2000001009b */
[-C--:B------:R-:W-:Y:S02]  /*dd80*/  ISETP.GE.AND P3, PT, R136, R44.reuse, PT ;  /* 0x0000002c8800720c */ /* 0x080fe40003f66270 */
[----:B------:R-:W-:-:S02]  /*dd90*/  ISETP.GE.AND P5, PT, R86, R44, PT ;  /* 0x0000002c5600720c */ /* 0x000fc40003fa6270 */
[----:B------:R-:W-:Y:S01]  /*dda0*/  I2F R105, R90 ;  /* 0x0000005a00697306 */ /* 0x000fe20000201400 */
[----:B-1----:R-:W-:Y:S01]  /*ddb0*/  FFMA.FTZ R65, R0, R113, R65 ;  /* 0x0000007100417223 */ /* 0x002fe20000010041 */
[----:B------:R-:W-:Y:S02]  /*ddc0*/  FSEL R145, R145, -INF , !P1 ;  /* 0xff80000091917808 */ /* 0x000fe40004800000 */
[----:B------:R-:W-:Y:S02]  /*ddd0*/  IADD3 R22, R2, 0x69, RZ ;  /* 0x0000006902167810 */ /* 0x000fe40007ffe0ff */
[----:B------:R-:W-:Y:S02]  /*dde0*/  FSEL R135, R65, -INF , !P4 ;  /* 0xff80000041877808 */ /* 0x000fe40006000000 */
[----:B------:R-:W-:Y:S01]  /*ddf0*/  I2F R99, R96 ;  /* 0x0000006000637306 */ /* 0x000fe20000201400 */
[----:B---3--:R-:W-:Y:S01]  /*de00*/  FFMA.FTZ R77, R0, R52, R77 ;  /* 0x00000034004d7223 */ /* 0x008fe2000001004d */
[----:B------:R-:W-:-:S02]  /*de10*/  ISETP.GE.AND P1, PT, R90, R45, PT ;  /* 0x0000002d5a00720c */ /* 0x000fc40003f26270 */
[-C--:B------:R-:W-:Y:S02]  /*de20*/  ISETP.GE.AND P4, PT, R96, R44.reuse, PT ;  /* 0x0000002c6000720c */ /* 0x080fe40003f86270 */
[----:B------:R-:W-:Y:S02]  /*de30*/  FSEL R211, R211, -INF , !P2 ;  /* 0xff800000d3d37808 */ /* 0x000fe40005000000 */
[----:B------:R-:W1:Y:S01]  /*de40*/  MUFU.TANH R62, R62 ;  /* 0x0000003e003e7308 */ /* 0x000e620000002400 */
[----:B------:R-:W-:Y:S02]  /*de50*/  ISETP.GE.AND P2, PT, R74, R45, PT ;  /* 0x0000002d4a00720c */ /* 0x000fe40003f46270 */
[----:B------:R-:W-:Y:S02]  /*de60*/  FSEL R197, R77, -INF , !P3 ;  /* 0xff8000004dc57808 */ /* 0x000fe40005800000 */
[----:B------:R-:W-:Y:S02]  /*de70*/  FSEL R147, R141, -INF , !P5 ;  /* 0xff8000008d937808 */ /* 0x000fe40006800000 */
[-C--:B------:R-:W-:Y:S01]  /*de80*/  ISETP.GE.AND P3, PT, R78, R44.reuse, PT ;  /* 0x0000002c4e00720c */ /* 0x080fe20003f66270 */
[----:B------:R-:W2:Y:S01]  /*de90*/  MUFU.TANH R56, R56 ;  /* 0x0000003800387308 */ /* 0x000ea20000002400 */
[----:B------:R-:W-:-:S02]  /*dea0*/  ISETP.GE.AND P5, PT, R102, R44, PT ;  /* 0x0000002c6600720c */ /* 0x000fc40003fa6270 */
[----:B------:R-:W-:Y:S02]  /*deb0*/  ISETP.GE.AND P0, PT, R78, R45, PT ;  /* 0x0000002d4e00720c */ /* 0x000fe40003f06270 */
[----:B------:R-:W-:Y:S02]  /*dec0*/  IADD3 R26, R2, 0x70, RZ ;  /* 0x00000070021a7810 */ /* 0x000fe40007ffe0ff */
[----:B------:R-:W-:Y:S01]  /*ded0*/  IADD3 R159, R170, 0x2800, RZ ;  /* 0x00002800aa9f7810 */ /* 0x000fe20007ffe0ff */
[----:B------:R-:W3:Y:S01]  /*dee0*/  I2F R18, R78 ;  /* 0x0000004e00127306 */ /* 0x000ee20000201400 */
[----:B-1----:R-:W-:-:S05]  /*def0*/  FFMA.FTZ R62, R0, R105, R62 ;  /* 0x00000069003e7223 */ /* 0x002fca000001003e */
[----:B------:R-:W-:Y:S02]  /*df00*/  FSEL R115, R62, -INF , !P1 ;  /* 0xff8000003e737808 */ /* 0x000fe40004800000 */
[----:B------:R-:W1:Y:S01]  /*df10*/  MUFU.TANH R25, R25 ;  /* 0x0000001900197308 */ /* 0x000e620000002400 */
[----:B--2---:R-:W-:Y:S01]  /*df20*/  FFMA.FTZ R56, R0, R99, R56 ;  /* 0x0000006300387223 */ /* 0x004fe20000010038 */
[----:B------:R-:W-:-:S04]  /*df30*/  ISETP.GE.AND P1, PT, R22, R45, PT ;  /* 0x0000002d1600720c */ /* 0x000fc80003f26270 */
[----:B------:R-:W-:Y:S02]  /*df40*/  FSEL R107, R56, -INF , !P4 ;  /* 0xff800000386b7808 */ /* 0x000fe40006000000 */
[----:B------:R-:W-:Y:S01]  /*df50*/  MUFU.TANH R157, R157 ;  /* 0x0000009d009d7308 */ /* 0x000fe20000002400 */
[----:B---3--:R-:W-:Y:S01]  /*df60*/  FFMA.FTZ R151, R0, R18, R151 ;  /* 0x0000001200977223 */ /* 0x008fe20000010097 */
[----:B------:R-:W-:Y:S01]  /*df70*/  ISETP.GE.AND P4, PT, R22, R44, PT ;  /* 0x0000002c1600720c */ /* 0x000fe20003f86270 */
[----:B------:R-:W-:Y:S01]  /*df80*/  FFMA.FTZ R139, R0, R18, R161 ;  /* 0x00000012008b7223 */ /* 0x000fe200000100a1 */
[----:B------:R-:W-:Y:S02]  /*df90*/  IADD3 R161, R170, 0x1800, RZ ;  /* 0x00001800aaa17810 */ /* 0x000fe40007ffe0ff */
[----:B------:R-:W-:Y:S02]  /*dfa0*/  FSEL R151, R151, -INF , !P3 ;  /* 0xff80000097977808 */ /* 0x000fe40005800000 */
[----:B------:R-:W2:Y:S01]  /*dfb0*/  I2F R54, R102 ;  /* 0x0000006600367306 */ /* 0x000ea20000201400 */
[----:B-1----:R-:W-:Y:S01]  /*dfc0*/  FFMA.FTZ R193, R0, R6, R25 ;  /* 0x0000000600c17223 */ /* 0x002fe20000010019 */
[----:B------:R-:W-:-:S02]  /*dfd0*/  ISETP.GE.AND P3, PT, R88, R45, PT ;  /* 0x0000002d5800720c */ /* 0x000fc40003f66270 */
[----:B------:R-:W-:Y:S02]  /*dfe0*/  FSEL R139, R139, -INF , !P0 ;  /* 0xff8000008b8b7808 */ /* 0x000fe40004000000 */
[----:B------:R-:W-:Y:S02]  /*dff0*/  FSEL R193, R193, -INF , !P2 ;  /* 0xff800000c1c17808 */ /* 0x000fe40005000000 */
[----:B------:R-:W1:Y:S01]  /*e000*/  MUFU.TANH R75, R75 ;  /* 0x0000004b004b7308 */ /* 0x000e620000002400 */
[-C--:B------:R-:W-:Y:S02]  /*e010*/  ISETP.GE.AND P2, PT, R72, R45.reuse, PT ;  /* 0x0000002d4800720c */ /* 0x080fe40003f46270 */
[----:B------:R-:W-:Y:S02]  /*e020*/  ISETP.GE.AND P0, PT, R84, R45, PT ;  /* 0x0000002d5400720c */ /* 0x000fe40003f06270 */
[----:B------:R-:W-:-:S03]  /*e030*/  IADD3 R6, R2, 0x79, RZ ;  /* 0x0000007902067810 */ /* 0x000fc60007ffe0ff */
[----:B------:R-:W3:Y:S01]  /*e040*/  MUFU.TANH R66, R66 ;  /* 0x0000004200427308 */ /* 0x000ee20000002400 */
[-C--:B--2---:R-:W-:Y:S01]  /*e050*/  FFMA.FTZ R137, R0, R54.reuse, R157 ;  /* 0x0000003600897223 */ /* 0x084fe2000001009d */
[----:B------:R-:W-:Y:S01]  /*e060*/  IADD3 R157, R170, 0x3800, RZ ;  /* 0x00003800aa9d7810 */ /* 0x000fe20007ffe0ff */
[----:B------:R-:W-:-:S03]  /*e070*/  FFMA.FTZ R103, R0, R54, R103 ;  /* 0x0000003600677223 */ /* 0x000fc60000010067 */
[----:B------:R-:W-:Y:S02]  /*e080*/  FSEL R137, R137, -INF , !P5 ;  /* 0xff80000089897808 */ /* 0x000fe40006800000 */
[----:B------:R-:W2:Y:S01]  /*e090*/  I2F R97, R88 ;  /* 0x0000005800617306 */ /* 0x000ea20000201400 */
[----:B-1----:R-:W-:Y:S01]  /*e0a0*/  FFMA.FTZ R75, R0, R68, R75 ;  /* 0x00000044004b7223 */ /* 0x002fe2000001004b */
[----:B------:R-:W-:-:S04]  /*e0b0*/  ISETP.GE.AND P5, PT, R88, R44, PT ;  /* 0x0000002c5800720c */ /* 0x000fc80003fa6270 */
[----:B------:R-:W-:Y:S02]  /*e0c0*/  FSEL R141, R75, -INF , !P2 ;  /* 0xff8000004b8d7808 */ /* 0x000fe40005000000 */
[----:B------:R-:W1:Y:S01]  /*e0d0*/  MUFU.TANH R24, R24 ;  /* 0x0000001800187308 */ /* 0x000e620000002400 */
[----:B---3--:R-:W-:Y:S01]  /*e0e0*/  FFMA.FTZ R66, R0, R113, R66 ;  /* 0x0000007100427223 */ /* 0x008fe20000010042 */
[----:B------:R-:W-:-:S04]  /*e0f0*/  ISETP.GE.AND P2, PT, R102, R45, PT ;  /* 0x0000002d6600720c */ /* 0x000fc80003f46270 */
[----:B------:R-:W-:Y:S02]  /*e100*/  FSEL R119, R103, -INF , !P2 ;  /* 0xff80000067777808 */ /* 0x000fe40005000000 */
[----:B------:R-:W3:Y:S01]  /*e110*/  MUFU.TANH R85, R85 ;  /* 0x0000005500557308 */ /* 0x000ee20000002400 */
[----:B--2---:R-:W-:Y:S01]  /*e120*/  FFMA.FTZ R30, R0, R97, R30 ;  /* 0x00000061001e7223 */ /* 0x004fe2000001001e */
[----:B------:R-:W-:Y:S02]  /*e130*/  FSEL R117, R66, -INF , !P0 ;  /* 0xff80000042757808 */ /* 0x000fe40004000000 */
[----:B------:R-:W-:Y:S02]  /*e140*/  ISETP.GE.AND P0, PT, R96, R45, PT ;  /* 0x0000002d6000720c */ /* 0x000fe40003f06270 */
[----:B------:R-:W-:Y:S02]  /*e150*/  FSEL R123, R30, -INF , !P5 ;  /* 0xff8000001e7b7808 */ /* 0x000fe40006800000 */
[----:B------:R-:W-:Y:S01]  /*e160*/  I2F R163, R28 ;  /* 0x0000001c00a37306 */ /* 0x000fe20000201400 */
[----:B-1----:R-:W-:Y:S01]  /*e170*/  FFMA.FTZ R113, R0, R97, R24 ;  /* 0x0000006100717223 */ /* 0x002fe20000010018 */
[----:B------:R-:W-:-:S04]  /*e180*/  ISETP.GE.AND P5, PT, R28, R44, PT ;  /* 0x0000002c1c00720c */ /* 0x000fc80003fa6270 */
[----:B------:R-:W-:Y:S02]  /*e190*/  FSEL R113, R113, -INF , !P3 ;  /* 0xff80000071717808 */ /* 0x000fe40005800000 */
[----:B------:R-:W1:Y:S01]  /*e1a0*/  MUFU.TANH R18, R48 ;  /* 0x0000003000127308 */ /* 0x000e620000002400 */
[----:B------:R-:W-:Y:S01]  /*e1b0*/  ISETP.GE.AND P3, PT, R28, R45, PT ;  /* 0x0000002d1c00720c */ /* 0x000fe20003f66270 */
[----:B---3--:R-:W-:Y:S01]  /*e1c0*/  FFMA.FTZ R85, R0, R16, R85 ;  /* 0x0000001000557223 */ /* 0x008fe20000010055 */
[----:B------:R-:W-:-:S04]  /*e1d0*/  IADD3 R16, R2, 0x78, RZ ;  /* 0x0000007802107810 */ /* 0x000fc80007ffe0ff */
[----:B------:R-:W-:Y:S01]  /*e1e0*/  FSEL R109, R85, -INF , !P6 ;  /* 0xff800000556d7808 */ /* 0x000fe20007000000 */
[----:B------:R-:W2:Y:S01]  /*e1f0*/  MUFU.TANH R58, R58 ;  /* 0x0000003a003a7308 */ /* 0x000ea20000002400 */
[----:B------:R-:W-:-:S04]  /*e200*/  ISETP.GE.AND P6, PT, R76, R44, PT ;  /* 0x0000002c4c00720c */ /* 0x000fc80003fc6270 */
[----:B------:R-:W-:Y:S02]  /*e210*/  FSEL R155, R155, -INF , !P6 ;  /* 0xff8000009b9b7808 */ /* 0x000fe40007000000 */
[----:B------:R-:W-:Y:S01]  /*e220*/  ISETP.GE.AND P6, PT, R90, R44, PT ;  /* 0x0000002c5a00720c */ /* 0x000fe20003fc6270 */
[----:B------:R3:W4:Y:S01]  /*e230*/  MUFU.TANH R98, R60 ;  /* 0x0000003c00627308 */ /* 0x0007220000002400 */
[----:B-1----:R-:W-:-:S05]  /*e240*/  FFMA.FTZ R103, R0, R163, R18 ;  /* 0x000000a300677223 */ /* 0x002fca0000010012 */
[----:B------:R-:W-:Y:S02]  /*e250*/  FSEL R103, R103, -INF , !P5 ;  /* 0xff80000067677808 */ /* 0x000fe40006800000 */
[----:B------:R-:W-:Y:S01]  /*e260*/  I2F R31, R22 ;  /* 0x00000016001f7306 */ /* 0x000fe20000201400 */
[----:B--2---:R-:W-:Y:S01]  /*e270*/  FFMA.FTZ R58, R0, R99, R58 ;  /* 0x00000063003a7223 */ /* 0x004fe2000001003a */
[----:B------:R-:W-:Y:S02]  /*e280*/  ISETP.GE.AND P5, PT, R20, R45, PT ;  /* 0x0000002d1400720c */ /* 0x000fe40003fa6270 */
[----:B---3--:R-:W-:-:S04]  /*e290*/  IADD3 R60, R2, 0x61, RZ ;  /* 0x00000061023c7810 */ /* 0x008fc80007ffe0ff */
[----:B------:R-:W-:Y:S01]  /*e2a0*/  I2F R21, R20 ;  /* 0x0000001400157306 */ /* 0x000fe20000201400 */
[----:B----4-:R-:W-:Y:S01]  /*e2b0*/  FFMA.FTZ R98, R0, R105, R98 ;  /* 0x0000006900627223 */ /* 0x010fe20000010062 */
[----:B------:R-:W-:-:S04]  /*e2c0*/  ISETP.GE.AND P2, PT, R60, R45, PT ;  /* 0x0000002d3c00720c */ /* 0x000fc80003f46270 */
[----:B------:R-:W-:Y:S02]  /*e2d0*/  FSEL R133, R98, -INF , !P6 ;  /* 0xff80000062857808 */ /* 0x000fe40007000000 */
[----:B------:R-:W1:Y:S01]  /*e2e0*/  MUFU.TANH R22, R43 ;  /* 0x0000002b00167308 */ /* 0x000e620000002400 */
[----:B------:R-:W-:-:S07]  /*e2f0*/  ISETP.GE.AND P6, PT, R60, R44, PT ;  /* 0x0000002c3c00720c */ /* 0x000fce0003fc6270 */
[----:B------:R-:W-:Y:S08]  /*e300*/  I2F R29, R60 ;  /* 0x0000003c001d7306 */ /* 0x000ff00000201400 */
[----:B------:R2:W3:Y:S01]  /*e310*/  MUFU.TANH R52, R63 ;  /* 0x0000003f00347308 */ /* 0x0004e20000002400 */
[----:B-1----:R-:W-:-:S07]  /*e320*/  FFMA.FTZ R22, R0, R21, R22 ;  /* 0x0000001500167223 */ /* 0x002fce0000010016 */
[----:B------:R-:W1:Y:S08]  /*e330*/  MUFU.TANH R59, R59 ;  /* 0x0000003b003b7308 */ /* 0x000e700000002400 */
[----:B------:R1:W4:Y:S01]  /*e340*/  MUFU.TANH R12, R49 ;  /* 0x00000031000c7308 */ /* 0x0003220000002400 */
[----:B--2---:R-:W-:Y:S01]  /*e350*/  FSEL R63, R58, -INF , !P0 ;  /* 0xff8000003a3f7808 */ /* 0x004fe20004000000 */
[----:B---3--:R-:W-:Y:S01]  /*e360*/  FFMA.FTZ R52, R0, R29, R52 ;  /* 0x0000001d00347223 */ /* 0x008fe20000010034 */
[----:B------:R-:W-:-:S04]  /*e370*/  ISETP.GE.AND P0, PT, R26, R44, PT ;  /* 0x0000002c1a00720c */ /* 0x000fc80003f06270 */
[----:B------:R-:W-:Y:S01]  /*e380*/  P2R R18, PR, RZ, 0x1 ;  /* 0x00000001ff127803 */ /* 0x000fe20000000000 */
[----:B------:R-:W-:Y:S01]  /*e390*/  I2F R81, R26 ;  /* 0x0000001a00517306 */ /* 0x000fe20000201400 */
[----:B------:R-:W-:Y:S02]  /*e3a0*/  ISETP.GE.AND P0, PT, R26, R45, PT ;  /* 0x0000002d1a00720c */ /* 0x000fe40003f06270 */
[----:B------:R-:W-:Y:S02]  /*e3b0*/  FSEL R105, R52, -INF , !P6 ;  /* 0xff80000034697808 */ /* 0x000fe40007000000 */
[----:B------:R-:W-:-:S03]  /*e3c0*/  ISETP.GE.AND P6, PT, R16, R44, PT ;  /* 0x0000002c1000720c */ /* 0x000fc60003fc6270 */
[----:B------:R-:W2:Y:S01]  /*e3d0*/  MUFU.TANH R15, R15 ;  /* 0x0000000f000f7308 */ /* 0x000ea20000002400 */
[----:B-1----:R-:W-:Y:S01]  /*e3e0*/  FFMA.FTZ R49, R0, R29, R59 ;  /* 0x0000001d00317223 */ /* 0x002fe2000001003b */
[----:B------:R-:W-:Y:S01]  /*e3f0*/  FSEL R29, R22, -INF , !P5 ;  /* 0xff800000161d7808 */ /* 0x000fe20006800000 */
[----:B----4-:R-:W-:Y:S01]  /*e400*/  FFMA.FTZ R12, R0, R31, R12 ;  /* 0x0000001f000c7223 */ /* 0x010fe2000001000c */
[----:B------:R-:W-:Y:S02]  /*e410*/  ISETP.GE.AND P5, PT, R47, 0x2, PT ;  /* 0x000000022f00780c */ /* 0x000fe40003fa6270 */
[----:B------:R-:W-:Y:S02]  /*e420*/  FSEL R49, R49, -INF , !P2 ;  /* 0xff80000031317808 */ /* 0x000fe40005000000 */
[----:B------:R-:W1:Y:S01]  /*e430*/  MUFU.TANH R40, R40 ;  /* 0x0000002800287308 */ /* 0x000e620000002400 */
[----:B------:R-:W-:Y:S02]  /*e440*/  FSEL R65, R12, -INF , !P4 ;  /* 0xff8000000c417808 */ /* 0x000fe40006000000 */
[----:B------:R-:W-:-:S02]  /*e450*/  ISETP.GE.AND P2, PT, R20, R44, PT ;  /* 0x0000002c1400720c */ /* 0x000fc40003f46270 */
[----:B------:R-:W-:-:S03]  /*e460*/  ISETP.NE.AND P4, PT, R18, RZ, PT ;  /* 0x000000ff1200720c */ /* 0x000fc60003f85270 */
[----:B------:R-:W3:Y:S01]  /*e470*/  MUFU.TANH R24, R41 ;  /* 0x0000002900187308 */ /* 0x000ee20000002400 */
[----:B--2---:R-:W-:-:S07]  /*e480*/  FFMA.FTZ R15, R0, R31, R15 ;  /* 0x0000001f000f7223 */ /* 0x004fce000001000f */
[----:B------:R-:W2:Y:S01]  /*e490*/  MUFU.TANH R28, R42 ;  /* 0x0000002a001c7308 */ /* 0x000ea20000002400 */
[----:B-1----:R-:W-:-:S05]  /*e4a0*/  FFMA.FTZ R38, R0, R81, R40 ;  /* 0x0000005100267223 */ /* 0x002fca0000010028 */
[----:B------:R-:W-:Y:S02]  /*e4b0*/  FSEL R38, R38, -INF , !P4 ;  /* 0xff80000026267808 */ /* 0x000fe40006000000 */
[----:B------:R-:W1:Y:S01]  /*e4c0*/  MUFU.TANH R14, R14 ;  /* 0x0000000e000e7308 */ /* 0x000e620000002400 */
[----:B---3--:R-:W-:Y:S01]  /*e4d0*/  FFMA.FTZ R24, R0, R21, R24 ;  /* 0x0000001500187223 */ /* 0x008fe20000010018 */
[----:B------:R-:W-:Y:S02]  /*e4e0*/  FSEL R41, R15, -INF , !P1 ;  /* 0xff8000000f297808 */ /* 0x000fe40004800000 */
[-C--:B------:R-:W-:Y:S02]  /*e4f0*/  ISETP.GE.AND P4, PT, R2, R44.reuse, PT ;  /* 0x0000002c0200720c */ /* 0x080fe40003f86270 */
[----:B------:R-:W-:Y:S02]  /*e500*/  FSEL R37, R24, -INF , !P2 ;  /* 0xff80000018257808 */ /* 0x000fe40005000000 */
[----:B------:R-:W-:Y:S01]  /*e510*/  I2F R25, R16 ;  /* 0x0000001000197306 */ /* 0x000fe20000201400 */
[----:B--2---:R-:W-:Y:S01]  /*e520*/  FFMA.FTZ R28, R0, R81, R28 ;  /* 0x00000051001c7223 */ /* 0x004fe2000001001c */
[----:B------:R-:W-:Y:S01]  /*e530*/  ISETP.GE.AND P1, PT, R2, R45, PT ;  /* 0x0000002d0200720c */ /* 0x000fe20003f26270 */
[----:B------:R-:W-:Y:S01]  /*e540*/  FFMA.FTZ R2, R0, R53, R108 ;  /* 0x0000003500027223 */ /* 0x000fe2000001006c */
[----:B------:R-:W-:-:S02]  /*e550*/  ISETP.GE.AND P2, PT, R6, R44, PT ;  /* 0x0000002c0600720c */ /* 0x000fc40003f46270 */
[----:B------:R-:W-:Y:S02]  /*e560*/  FSEL R31, R28, -INF , !P0 ;  /* 0xff8000001c1f7808 */ /* 0x000fe40004000000 */
[----:B------:R2:W-:Y:S01]  /*e570*/  I2F R57, R6 ;  /* 0x0000000600397306 */ /* 0x0005e20000201400 */
[----:B-1----:R-:W-:Y:S01]  /*e580*/  FFMA.FTZ R14, R0, R163, R14 ;  /* 0x000000a3000e7223 */ /* 0x002fe2000001000e */
[-C--:B------:R-:W-:Y:S02]  /*e590*/  ISETP.GE.AND P0, PT, R6, R45.reuse, PT ;  /* 0x0000002d0600720c */ /* 0x080fe40003f06270 */
[----:B------:R-:W-:Y:S02]  /*e5a0*/  IADD3 R163, R170, 0x800, RZ ;  /* 0x00000800aaa37810 */ /* 0x000fe40007ffe0ff */
[----:B------:R-:W-:Y:S02]  /*e5b0*/  FSEL R43, R14, -INF , !P3 ;  /* 0xff8000000e2b7808 */ /* 0x000fe40005800000 */
[----:B------:R-:W1:Y:S01]  /*e5c0*/  MUFU.TANH R8, R8 ;  /* 0x0000000800087308 */ /* 0x000e620000002400 */
[----:B------:R-:W-:Y:S01]  /*e5d0*/  BAR.SYNC.DEFER_BLOCKING 0x0 ;  /* 0x0000000000007b1d */ /* 0x000fe20000010000 */
[----:B------:R-:W-:-:S02]  /*e5e0*/  ISETP.GE.AND P3, PT, R16, R45, PT ;  /* 0x0000002d1000720c */ /* 0x000fc40003f66270 */
[----:B------:R-:W-:-:S04]  /*e5f0*/  FSEL R2, R2, -INF , !P4 ;  /* 0xff80000002027808 */ /* 0x000fc80006000000 */
[----:B------:R-:W3:Y:S01]  /*e600*/  MUFU.TANH R10, R10 ;  /* 0x0000000a000a7308 */ /* 0x000ee20000002400 */
[----:B--2---:R-:W-:-:S05]  /*e610*/  FFMA.FTZ R6, R0, R53, R116 ;  /* 0x0000003500067223 */ /* 0x004fca0000010074 */
[----:B------:R-:W-:Y:S02]  /*e620*/  FSEL R6, R6, -INF , !P1 ;  /* 0xff80000006067808 */ /* 0x000fe40004800000 */
[----:B------:R-:W2:Y:S01]  /*e630*/  MUFU.TANH R9, R9 ;  /* 0x0000000900097308 */ /* 0x000ea20000002400 */
[----:B-1----:R-:W-:-:S05]  /*e640*/  FFMA.FTZ R8, R0, R25, R8 ;  /* 0x0000001900087223 */ /* 0x002fca0000010008 */
[----:B------:R-:W-:Y:S02]  /*e650*/  FSEL R36, R8, -INF , !P6 ;  /* 0xff80000008247808 */ /* 0x000fe40007000000 */
[----:B------:R-:W1:Y:S01]  /*e660*/  MUFU.TANH R11, R11 ;  /* 0x0000000b000b7308 */ /* 0x000e620000002400 */
[----:B---3--:R-:W-:-:S05]  /*e670*/  FFMA.FTZ R10, R0, R25, R10 ;  /* 0x00000019000a7223 */ /* 0x008fca000001000a */
[----:B------:R-:W-:Y:S01]  /*e680*/  FSEL R21, R10, -INF , !P3 ;  /* 0xff8000000a157808 */ /* 0x000fe20005800000 */
[----:B--2---:R-:W-:-:S05]  /*e690*/  FFMA.FTZ R9, R0, R57, R9 ;  /* 0x0000003900097223 */ /* 0x004fca0000010009 */
[----:B------:R-:W-:Y:S01]  /*e6a0*/  FSEL R35, R9, -INF , !P2 ;  /* 0xff80000009237808 */ /* 0x000fe20005000000 */
[----:B-1----:R-:W-:-:S05]  /*e6b0*/  FFMA.FTZ R20, R0, R57, R11 ;  /* 0x0000003900147223 */ /* 0x002fca000001000b */
        /* <DEDUP_REMOVED lines=46> */
[----:B------:R-:W-:Y:S01]  /*e9a0*/  MOV R8, c[0x0][0x2d0] ;  /* 0x0000b40000087a02 */ /* 0x000fe20000000f00 */
[----:B------:R-:W-:-:S04]  /*e9b0*/  IMAD.IADD R3, R3, 0x1, -R7 ;  /* 0x0000000103037824 */ /* 0x000fc800078e0a07 */
        /* <DEDUP_REMOVED lines=14> */
.L_x_7066:
[----:B------:R-:W-:-:S05]  /*eaa0*/  IMAD.MOV.U32 R12, RZ, RZ, c[0x0][0x198] ;  /* 0x00006600ff0c7624 */ /* 0x000fca00078e00ff */
[----:B------:R-:W-:-:S04]  /*eab0*/  LEA R12, -R12, RZ, 0x7 ;  /* 0x000000ff0c0c7211 */ /* 0x000fc800078e39ff */
[----:B------:R-:W-:Y:S02]  /*eac0*/  SHF.R.S32.HI R11, RZ, 0x1f, R12 ;  /* 0x0000001fff0b7819 */ /* 0x000fe4000001140c */
.L_x_7067:
        /* <DEDUP_REMOVED lines=12> */
[----:B------:R-:W-:-:S04]  /*eb90*/  @!P0 IMAD.WIDE.U32 R52, R52, 0x50, R14 ;  /* 0x0000005034348825 */ /* 0x000fc800078e000e */
[----:B------:R-:W-:Y:S01]  /*eba0*/  @!P0 IMAD.WIDE.U32 R32, R32, 0x60, R14 ;  /* 0x0000006020208825 */ /* 0x000fe200078e000e */
[----:B------:R-:W-:-:S03]  /*ebb0*/  @!P0 LEA R15, P1, R7, R128, 0x5 ;  /* 0x00000080070f8211 */ /* 0x000fc600078228ff */
[----:B------:R-:W-:Y:S02]  /*ebc0*/  @!P0 IMAD.MOV.U32 R3, RZ, RZ, c[0x0][0x19c] ;  /* 0x00006700ff038624 */ /* 0x000fe400078e00ff */
[----:B------:R-:W-:Y:S02]  /*ebd0*/  @!P0 IMAD.MOV.U32 R9, RZ, RZ, c[0x0][0x198] ;  /* 0x00006600ff098624 */ /* 0x000fe400078e00ff */
[----:B------:R-:W-:Y:S01]  /*ebe0*/  @!P0 IMAD.MOV.U32 R8, RZ, RZ, c[0x0][0x19c] ;  /* 0x00006700ff088624 */ /* 0x000fe200078e00ff */
[----:B------:R-:W-:Y:S01]  /*ebf0*/  @!P0 LEA.HI.X R14, R7, R131, R3, 0x5, P1 ;  /* 0x00000083070e8211 */ /* 0x000fe200008f2c03 */
[----:B------:R-:W-:Y:S01]  /*ec00*/  @!P0 IMAD.MOV.U32 R57, RZ, RZ, c[0x0][0x198] ;  /* 0x00006600ff398624 */ /* 0x000fe200078e00ff */
[----:B------:R-:W-:Y:S01]  /*ec10*/  @!P0 LEA R25, P2, R9, R128, 0x6 ;  /* 0x0000008009198211 */ /* 0x000fe200078430ff */
[----:B------:R-:W-:Y:S01]  /*ec20*/  @!P0 IMAD.MOV.U32 R130, RZ, RZ, R128 ;  /* 0x000000ffff828224 */ /* 0x000fe200078e0080 */
[----:B------:R-:W-:Y:S01]  /*ec30*/  @!P0 IADD3 R18, P1, R12, R52, RZ ;  /* 0x000000340c128210 */ /* 0x000fe20007f3e0ff */
[----:B------:R-:W-:-:S02]  /*ec40*/  @!P0 IMAD.MOV.U32 R7, RZ, RZ, c[0x0][0x19c] ;  /* 0x00006700ff078624 */ /* 0x000fc400078e00ff */
[----:B------:R-:W-:Y:S02]  /*ec50*/  @!P0 IMAD R8, R8, 0x50, RZ ;  /* 0x0000005008088824 */ /* 0x000fe400078e02ff */
[----:B------:R-:W-:Y:S01]  /*ec60*/  @!P0 IMAD.WIDE.U32 R56, R57, 0x30, R130 ;  /* 0x0000003039388825 */ /* 0x000fe200078e0082 */
[----:B------:R-:W-:Y:S02]  /*ec70*/  @!P0 LEA.HI.X R22, R9, R131, R7, 0x6, P2 ;  /* 0x0000008309168211 */ /* 0x000fe400010f3407 */
[----:B------:R-:W-:Y:S01]  /*ec80*/  @!P0 IADD3.X R9, R11, R53, R8, P1, !PT ;  /* 0x000000350b098210 */ /* 0x000fe20000ffe408 */
[----:B------:R-:W-:Y:S01]  /*ec90*/  @!P0 IMAD.MOV.U32 R10, RZ, RZ, c[0x0][0x19c] ;  /* 0x00006700ff0a8624 */ /* 0x000fe200078e00ff */
[C---:B------:R-:W-:Y:S01]  /*eca0*/  @!P0 IADD3 R15, P2, R12.reuse, R15, RZ ;  /* 0x0000000f0c0f8210 */ /* 0x040fe20007f5e0ff */
[----:B------:R-:W-:Y:S01]  /*ecb0*/  @!P0 IMAD R8, R3, 0x60, RZ ;  /* 0x0000006003088824 */ /* 0x000fe200078e02ff */
[----:B------:R-:W-:Y:S01]  /*ecc0*/  @!P0 IADD3 R3, P1, R12, R32, RZ ;  /* 0x000000200c038210 */ /* 0x000fe20007f3e0ff */
[----:B------:R-:W-:Y:S01]  /*ecd0*/  @!P0 IMAD R10, R10, 0x30, RZ ;  /* 0x000000300a0a8824 */ /* 0x000fe200078e02ff */
[C---:B------:R-:W-:Y:S01]  /*ece0*/  @!P0 IADD3 R16, P3, R12.reuse, R56, RZ ;  /* 0x000000380c108210 */ /* 0x040fe20007f7e0ff */
[----:B------:R-:W-:Y:S01]  /*ecf0*/  @!P0 IMAD.X R14, R11, 0x1, R14, P2 ;  /* 0x000000010b0e8824 */ /* 0x000fe200010e060e */
[----:B------:R-:W-:-:S02]  /*ed00*/  @!P0 LEA R32, P4, R12, R184, 0x1 ;  /* 0x000000b80c208211 */ /* 0x000fc400078808ff */
[C---:B------:R-:W-:Y:S02]  /*ed10*/  @!P0 IADD3.X R8, R11.reuse, R8, R33, P1, !PT ;  /* 0x000000080b088210 */ /* 0x040fe40000ffe421 */
[----:B------:R-:W-:Y:S02]  /*ed20*/  @!P0 IADD3.X R7, R11, R57, R10, P3, !PT ;  /* 0x000000390b078210 */ /* 0x000fe40001ffe40a */
[C---:B------:R-:W-:Y:S02]  /*ed30*/  @!P0 IADD3 R25, P1, R12.reuse, R25, RZ ;  /* 0x000000190c198210 */ /* 0x040fe40007f3e0ff */
[----:B------:R-:W-:Y:S02]  /*ed40*/  @!P0 LEA R52, P3, R15, c[0x0][0x168], 0x1 ;  /* 0x00005a000f348a11 */ /* 0x000fe400078608ff */
[----:B------:R-:W-:Y:S01]  /*ed50*/  @!P0 LEA.HI.X R33, R12, R185, R11, 0x1, P4 ;  /* 0x000000b90c218211 */ /* 0x000fe200020f0c0b */
[----:B------:R-:W-:Y:S01]  /*ed60*/  @!P0 IMAD.X R22, R11, 0x1, R22, P1 ;  /* 0x000000010b168824 */ /* 0x000fe200008e0616 */
        /* <DEDUP_REMOVED lines=58> */
.L_x_7069:
[----:B------:R-:W-:Y:S05]  /*f110*/  BSYNC B0 ;  /* 0x0000000000007941 */ /* 0x000fea0003800000 */
.L_x_7068:
[----:B------:R-:W0:Y:S01]  /*f120*/  LDGDEPBAR ;  /* 0x00000000000079af */ /* 0x000e220000000000 */
[----:B------:R-:W-:-:S04]  /*f130*/  LEA R184, P0, R12, R184, 0x1 ;  /* 0x000000b80cb87211 */ /* 0x000fc800078008ff */
[----:B------:R-:W-:Y:S02]  /*f140*/  LEA.HI.X R185, R12, R185, R11, 0x1, P0 ;  /* 0x000000b90cb97211 */ /* 0x000fe400000f0c0b */
.L_x_7065:
        /* <DEDUP_REMOVED lines=63> */
[----:B------:R-:W2:Y:S03]  /*f540*/  SHFL.BFLY PT, R10, R7, 0x2, 0x1f ;  /* 0x0c401f00070a7f89 */ /* 0x000ea600000e0000 */
[----:B------:R-:W-:Y:S01]  /*f550*/  IADD3 R166, R4, R168, RZ ;  /* 0x000000a804a67210 */ /* 0x000fe20007ffe0ff */
[----:B------:R-:W3:Y:S04]  /*f560*/  SHFL.BFLY PT, R8, R9, 0x2, 0x1f ;  /* 0x0c401f0009087f89 */ /* 0x000ee800000e0000 */
[----:B------:R-:W-:Y:S04]  /*f570*/  LDSM.16.MT88.4 R84, [R166+0x6000] ;  /* 0x00600000a654783b */ /* 0x000fe80000004200 */
[----:B------:R-:W-:Y:S01]  /*f580*/  LDSM.16.MT88.4 R92, [R168+0x6000] ;  /* 0x00600000a85c783b */ /* 0x000fe20000004200 */
[----:B--2---:R-:W-:-:S02]  /*f590*/  FMNMX.FTZ R10, R7, R10, !PT ;  /* 0x0000000a070a7209 */ /* 0x004fc40007810000 */
[----:B---3--:R-:W-:-:S03]  /*f5a0*/  FMNMX.FTZ R8, R9, R8, !PT ;  /* 0x0000000809087209 */ /* 0x008fc60007810000 */
[----:B------:R-:W2:Y:S04]  /*f5b0*/  SHFL.BFLY PT, R3, R10, 0x1, 0x1f ;  /* 0x0c201f000a037f89 */ /* 0x000ea800000e0000 */
[----:B------:R-:W3:Y:S01]  /*f5c0*/  SHFL.BFLY PT, R7, R8, 0x1, 0x1f ;  /* 0x0c201f0008077f89 */ /* 0x000ee200000e0000 */
[----:B--2---:R-:W-:-:S04]  /*f5d0*/  FMNMX.FTZ R3, R10, R3, !PT ;  /* 0x000000030a037209 */ /* 0x004fc80007810000 */
[C---:B------:R-:W-:Y:S01]  /*f5e0*/  FSETP.NEU.FTZ.AND P0, PT, R3.reuse, -INF , PT ;  /* 0xff8000000300780b */ /* 0x040fe20003f1d000 */
[----:B------:R-:W-:-:S05]  /*f5f0*/  FMUL.FTZ R42, R3, c[0x0][0x23c] ;  /* 0x00008f00032a7a20 */ /* 0x000fca0000410000 */
[----:B------:R-:W-:-:S05]  /*f600*/  FSEL R42, R42, RZ, P0 ;  /* 0x000000ff2a2a7208 */ /* 0x000fca0000000000 */
[--C-:B-1----:R-:W-:Y:S01]  /*f610*/  FFMA.FTZ R53, R2, c[0x0][0x23c], -R42.reuse ;  /* 0x00008f0002357a23 */ /* 0x102fe2000001082a */
[----:B---3--:R-:W-:Y:S01]  /*f620*/  FMNMX.FTZ R2, R8, R7, !PT ;  /* 0x0000000708027209 */ /* 0x008fe20007810000 */
[--C-:B------:R-:W-:Y:S01]  /*f630*/  FFMA.FTZ R40, R165, c[0x0][0x23c], -R42.reuse ;  /* 0x00008f00a5287a23 */ /* 0x100fe2000001082a */
[----:B------:R-:W-:Y:S01]  /*f640*/  IADD3 R165, R5, R168, RZ ;  /* 0x000000a805a57210 */ /* 0x000fe20007ffe0ff */
[--C-:B------:R-:W-:Y:S01]  /*f650*/  FFMA.FTZ R48, R55, c[0x0][0x23c], -R42.reuse ;  /* 0x00008f0037307a23 */ /* 0x100fe2000001082a */
[C---:B------:R-:W-:Y:S01]  /*f660*/  FSETP.NEU.FTZ.AND P0, PT, R2.reuse, -INF , PT ;  /* 0xff8000000200780b */ /* 0x040fe20003f1d000 */
[----:B------:R-:W-:Y:S01]  /*f670*/  FMUL.FTZ R22, R2, c[0x0][0x23c] ;  /* 0x00008f0002167a20 */ /* 0x000fe20000410000 */
[----:B------:R-:W-:Y:S01]  /*f680*/  IADD3 R164, R4, R165, RZ ;  /* 0x000000a504a47210 */ /* 0x000fe20007ffe0ff */
[----:B------:R-:W1:Y:S01]  /*f690*/  LDSM.16.MT88.4 R76, [R165+0x6000] ;  /* 0x00600000a54c783b */ /* 0x000e620000004200 */
[--C-:B------:R-:W-:Y:S01]  /*f6a0*/  FFMA.FTZ R51, R213, c[0x0][0x23c], -R42.reuse ;  /* 0x00008f00d5337a23 */ /* 0x100fe2000001082a */
[----:B------:R-:W-:Y:S01]  /*f6b0*/  MUFU.EX2 R53, R53 ;  /* 0x0000003500357308 */ /* 0x000fe20000000800 */
[----:B------:R-:W-:Y:S01]  /*f6c0*/  FSEL R22, R22, RZ, P0 ;  /* 0x000000ff16167208 */ /* 0x000fe20000000000 */
[--C-:B------:R-:W-:Y:S01]  /*f6d0*/  FFMA.FTZ R24, R71, c[0x0][0x23c], -R42.reuse ;  /* 0x00008f0047187a23 */ /* 0x100fe2000001082a */
[----:B------:R-:W-:Y:S01]  /*f6e0*/  LDSM.16.MT88.4 R8, [R165+0x6800] ;  /* 0x00680000a508783b */ /* 0x000fe20000004200 */
[----:B------:R-:W-:-:S02]  /*f6f0*/  FFMA.FTZ R30, R215, c[0x0][0x23c], -R42 ;  /* 0x00008f00d71e7a23 */ /* 0x000fc4000001082a */
[--C-:B------:R-:W-:Y:S02]  /*f700*/  FFMA.FTZ R55, R6, c[0x0][0x23c], -R22.reuse ;  /* 0x00008f0006377a23 */ /* 0x100fe40000010816 */
[--C-:B------:R-:W-:Y:S01]  /*f710*/  FFMA.FTZ R50, R19, c[0x0][0x23c], -R22.reuse ;  /* 0x00008f0013327a23 */ /* 0x100fe20000010816 */
[----:B------:R-:W2:Y:S01]  /*f720*/  LDSM.16.MT88.4 R4, [R164+0x6000] ;  /* 0x00600000a404783b */ /* 0x000ea20000004200 */
[--C-:B------:R-:W-:Y:S01]  /*f730*/  FFMA.FTZ R46, R69, c[0x0][0x23c], -R22.reuse ;  /* 0x00008f00452e7a23 */ /* 0x100fe20000010816 */
[----:B------:R-:W3:Y:S01]  /*f740*/  MUFU.EX2 R48, R48 ;  /* 0x0000003000307308 */ /* 0x000ee20000000800 */
[--C-:B------:R-:W-:Y:S02]  /*f750*/  FFMA.FTZ R39, R27, c[0x0][0x23c], -R22.reuse ;  /* 0x00008f001b277a23 */ /* 0x100fe40000010816 */
[----:B------:R-:W-:Y:S02]  /*f760*/  FFMA.FTZ R28, R13, c[0x0][0x23c], -R22 ;  /* 0x00008f000d1c7a23 */ /* 0x000fe40000010816 */
[----:B------:R-:W4:Y:S01]  /*f770*/  LDSM.16.MT88.4 R12, [R166+0x6800] ;  /* 0x00680000a60c783b */ /* 0x000f220000004200 */
[----:B------:R-:W-:-:S02]  /*f780*/  FFMA.FTZ R25, R91, c[0x0][0x23c], -R42 ;  /* 0x00008f005b197a23 */ /* 0x000fc4000001082a */
[----:B------:R-:W-:Y:S01]  /*f790*/  MUFU.EX2 R51, R51 ;  /* 0x0000003300337308 */ /* 0x000fe20000000800 */
[----:B------:R-:W-:Y:S02]  /*f7a0*/  FFMA.FTZ R27, R89, c[0x0][0x23c], -R42 ;  /* 0x00008f00591b7a23 */ /* 0x000fe4000001082a */
[--C-:B------:R-:W-:Y:S02]  /*f7b0*/  FFMA.FTZ R33, R17, c[0x0][0x23c], -R22.reuse ;  /* 0x00008f0011217a23 */ /* 0x100fe40000010816 */
[--C-:B------:R-:W-:Y:S01]  /*f7c0*/  FFMA.FTZ R26, R73, c[0x0][0x23c], -R22.reuse ;  /* 0x00008f00491a7a23 */ /* 0x100fe20000010816 */
[----:B------:R-:W5:Y:S01]  /*f7d0*/  LDSM.16.MT88.4 R16, [R168+0x6800] ;  /* 0x00680000a810783b */ /* 0x000f620000004200 */
        /* <DEDUP_REMOVED lines=14> */
[----:B------:R-:W-:Y:S02]  /*f8c0*/  FFMA.FTZ R58, R109, c[0x0][0x23c], -R42 ;  /* 0x00008f006d3a7a23 */ /* 0x000fe4000001082a */
[----:B------:R-:W-:Y:S02]  /*f8d0*/  FFMA.FTZ R62, R121, c[0x0][0x23c], -R22 ;  /* 0x00008f00793e7a23 */ /* 0x000fe40000010816 */
        /* <DEDUP_REMOVED lines=19> */
[----:B------:R-:W-:Y:S01]  /*fa10*/  FFMA.FTZ R104, R145, c[0x0][0x23c], -R22 ;  /* 0x00008f0091687a23 */ /* 0x000fe20000010816 */
        /* <DEDUP_REMOVED lines=22> */
[----:B------:R-:W-:Y:S02]  /*fb80*/  FFMA.FTZ R43, R43, c[0x0][0x23c], -R22 ;  /* 0x00008f002b2b7a23 */ /* 0x000fe40000010816 */
        /* <DEDUP_REMOVED lines=12> */
[----:B-1----:R-:W-:Y:S01]  /*fc50*/  F2FP.BF16.PACK_AB R4, R25, R30 ;  /* 0x0000001e1904723e */ /* 0x002fe200000010ff */
[----:B------:R-:W-:Y:S01]  /*fc60*/  HMMA.16816.F32.BF16 R68, R68, R6, RZ ;  /* 0x000000064444723c */ /* 0x000fe200000418ff */
[----:B---3--:R-:W-:Y:S01]  /*fc70*/  F2FP.BF16.PACK_AB R5, R28, R33 ;  /* 0x000000211c05723e */ /* 0x008fe200000010ff */
[----:B------:R-:W1:Y:S05]  /*fc80*/  MUFU.EX2 R34, R34 ;  /* 0x0000002200227308 */ /* 0x000e6a0000000800 */
[----:B------:R-:W-:-:S02]  /*fc90*/  F2FP.BF16.PACK_AB R6, R24, R27 ;  /* 0x0000001b1806723e */ /* 0x000fc400000010ff */
[----:B----4-:R-:W-:Y:S01]  /*fca0*/  F2FP.BF16.PACK_AB R7, R23, R26 ;  /* 0x0000001a1707723e */ /* 0x010fe200000010ff */
        /* <DEDUP_REMOVED lines=11> */
[C---:B-----5:R-:W-:Y:S02]  /*fd60*/  HMMA.16816.F32.BF16 R96, R4.reuse, R16, R96 ;  /* 0x000000100460723c */ /* 0x060fe40000041860 */
        /* <DEDUP_REMOVED lines=40> */
[C---:B--2---:R-:W-:Y:S02]  /*fff0*/  HMMA.16816.F32.BF16 R96, R4.reuse, R12, R96 ;  /* 0x0000000c0460723c */ /* 0x044fe40000041860 */
[----:B------:R-:W-:Y:S06]  /*10000*/  MUFU.EX2 R139, R139 ;  /* 0x0000008b008b7308 */ /* 0x000fec0000000800 */
[C---:B------:R-:W-:Y:S01]  /*10010*/  HMMA.16816.F32.BF16 R92, R4.reuse, R14, R92 ;  /* 0x0000000e045c723c */ /* 0x040fe2000004185c */
[----:B------:R-:W2:Y:S01]  /*10020*/  LDSM.16.MT88.4 R12, [R165+0x7800] ;  /* 0x00780000a50c783b */ /* 0x000ea20000004200 */
[----:B------:R-:W4:Y:S08]  /*10030*/  MUFU.EX2 R104, R104 ;  /* 0x0000006800687308 */ /* 0x000f300000000800 */
[----:B------:R-:W-:Y:S01]  /*10040*/  MUFU.EX2 R137, R137 ;  /* 0x0000008900897308 */ /* 0x000fe20000000800 */
[C---:B---3--:R-:W-:Y:S07]  /*10050*/  HMMA.16816.F32.BF16 R88, R4.reuse, R8, R88 ;  /* 0x000000080458723c */ /* 0x048fee0000041858 */
[----:B------:R-:W3:Y:S01]  /*10060*/  MUFU.EX2 R106, R106 ;  /* 0x0000006a006a7308 */ /* 0x000ee20000000800 */
[C---:B------:R-:W-:Y:S01]  /*10070*/  HMMA.16816.F32.BF16 R84, R4.reuse, R10, R84 ;  /* 0x0000000a0454723c */ /* 0x040fe20000041854 */
[----:B------:R-:W1:Y:S06]  /*10080*/  LDSM.16.MT88.4 R8, [R164+0x7800] ;  /* 0x00780000a408783b */ /* 0x000e6c0000004200 */
[----:B------:R-:W-:Y:S08]  /*10090*/  MUFU.EX2 R108, R108 ;  /* 0x0000006c006c7308 */ /* 0x000ff00000000800 */
[----:B------:R-:W-:Y:S01]  /*100a0*/  MUFU.EX2 R123, R123 ;  /* 0x0000007b007b7308 */ /* 0x000fe20000000800 */
[C---:B--2---:R-:W-:Y:S07]  /*100b0*/  HMMA.16816.F32.BF16 R80, R4.reuse, R12, R80 ;  /* 0x0000000c0450723c */ /* 0x044fee0000041850 */
[----:B------:R-:W-:Y:S01]  /*100c0*/  MUFU.EX2 R119, R119 ;  /* 0x0000007700777308 */ /* 0x000fe20000000800 */
[C---:B------:R-:W-:Y:S01]  /*100d0*/  HMMA.16816.F32.BF16 R76, R4.reuse, R14, R76 ;  /* 0x0000000e044c723c */ /* 0x040fe2000004184c */
[----:B------:R-:W2:Y:S06]  /*100e0*/  LDSM.16.MT88.4 R12, [R166+0x8000] ;  /* 0x00800000a60c783b */ /* 0x000eac0000004200 */
[----:B------:R-:W2:Y:S08]  /*100f0*/  MUFU.EX2 R112, R112 ;  /* 0x0000007000707308 */ /* 0x000eb00000000800 */
[----:B------:R-:W-:Y:S01]  /*10100*/  MUFU.EX2 R115, R115 ;  /* 0x0000007300737308 */ /* 0x000fe20000000800 */
[C---:B-1----:R-:W-:Y:S07]  /*10110*/  HMMA.16816.F32.BF16 R72, R4.reuse, R8, R72 ;  /* 0x000000080448723c */ /* 0x042fee0000041848 */
[----:B------:R-:W1:Y:S01]  /*10120*/  MUFU.EX2 R110, R110 ;  /* 0x0000006e006e7308 */ /* 0x000e620000000800 */
[----:B------:R-:W-:Y:S01]  /*10130*/  HMMA.16816.F32.BF16 R68, R4, R10, R68 ;  /* 0x0000000a0444723c */ /* 0x000fe20000041844 */
[----:B------:R-:W1:Y:S06]  /*10140*/  LDSM.16.MT88.4 R8, [R165+0x8000] ;  /* 0x00800000a508783b */ /* 0x000e6c0000004200 */
[----:B------:R-:W-:Y:S01]  /*10150*/  MUFU.EX2 R114, R114 ;  /* 0x0000007200727308 */ /* 0x000fe20000000800 */
[----:B-----5:R-:W-:-:S02]  /*10160*/  F2FP.BF16.PACK_AB R4, R66, R147 ;  /* 0x000000934204723e */ /* 0x020fc400000010ff */
[----:B------:R-:W-:Y:S02]  /*10170*/  F2FP.BF16.PACK_AB R5, R141, R102 ;  /* 0x000000668d05723e */ /* 0x000fe400000010ff */
[----:B------:R-:W-:Y:S02]  /*10180*/  F2FP.BF16.PACK_AB R6, R64, R131 ;  /* 0x000000834006723e */ /* 0x000fe400000010ff */
[----:B----4-:R-:W-:Y:S01]  /*10190*/  F2FP.BF16.PACK_AB R7, R104, R139 ;  /* 0x0000008b6807723e */ /* 0x010fe200000010ff */
[----:B------:R-:W-:Y:S06]  /*101a0*/  MUFU.EX2 R105, R105 ;  /* 0x0000006900697308 */ /* 0x000fec0000000800 */
[C---:B--2---:R-:W-:Y:S02]  /*101b0*/  HMMA.16816.F32.BF16 R88, R4.reuse, R12, R88 ;  /* 0x0000000c0458723c */ /* 0x044fe40000041858 */
[----:B------:R-:W-:Y:S06]  /*101c0*/  MUFU.EX2 R103, R103 ;  /* 0x0000006700677308 */ /* 0x000fec0000000800 */
[C---:B------:R-:W-:Y:S01]  /*101d0*/  HMMA.16816.F32.BF16 R84, R4.reuse, R14, R84 ;  /* 0x0000000e0454723c */ /* 0x040fe20000041854 */
[----:B------:R-:W2:Y:S01]  /*101e0*/  LDSM.16.MT88.4 R12, [R164+0x8000] ;  /* 0x00800000a40c783b */ /* 0x000ea20000004200 */
[----:B------:R-:W4:Y:S06]  /*101f0*/  MUFU.EX2 R116, R116 ;  /* 0x0000007400747308 */ /* 0x000f2c0000000800 */
[C---:B------:R-:W-:Y:S02]  /*10200*/  HMMA.16816.F32.BF16 R96, R4.reuse, R16, R96 ;  /* 0x000000100460723c */ /* 0x040fe40000041860 */
[----:B------:R-:W-:Y:S06]  /*10210*/  MUFU.EX2 R118, R118 ;  /* 0x0000007600767308 */ /* 0x000fec0000000800 */
[C---:B-1----:R-:W-:Y:S02]  /*10220*/  HMMA.16816.F32.BF16 R80, R4.reuse, R8, R80 ;  /* 0x000000080450723c */ /* 0x042fe40000041850 */
[----:B------:R-:W1:Y:S06]  /*10230*/  MUFU.EX2 R49, R49 ;  /* 0x0000003100317308 */ /* 0x000e6c0000000800 */
[C---:B------:R-:W-:Y:S01]  /*10240*/  HMMA.16816.F32.BF16 R76, R4.reuse, R10, R76 ;  /* 0x0000000a044c723c */ /* 0x040fe2000004184c */
[----:B------:R-:W5:Y:S01]  /*10250*/  LDSM.16.MT88.4 R8, [R168+0x8800] ;  /* 0x00880000a808783b */ /* 0x000f620000004200 */
[----:B------:R-:W-:Y:S06]  /*10260*/  MUFU.EX2 R43, R43 ;  /* 0x0000002b002b7308 */ /* 0x000fec0000000800 */
[C---:B------:R-:W-:Y:S01]  /*10270*/  HMMA.16816.F32.BF16 R92, R4.reuse, R18, R92 ;  /* 0x00000012045c723c */ /* 0x040fe2000004185c */
[----:B------:R-:W1:Y:S01]  /*10280*/  LDSM.16.MT88.4 R16, [R166+0x8800] ;  /* 0x00880000a610783b */ /* 0x000e620000004200 */
[----:B------:R-:W-:Y:S06]  /*10290*/  MUFU.EX2 R36, R36 ;  /* 0x0000002400247308 */ /* 0x000fec0000000800 */
[C---:B--2---:R-:W-:Y:S02]  /*102a0*/  HMMA.16816.F32.BF16 R72, R4.reuse, R12, R72 ;  /* 0x0000000c0448723c */ /* 0x044fe40000041848 */
[----:B------:R-:W-:Y:S06]  /*102b0*/  MUFU.EX2 R31, R31 ;  /* 0x0000001f001f7308 */ /* 0x000fec0000000800 */
[----:B------:R-:W-:Y:S01]  /*102c0*/  HMMA.16816.F32.BF16 R68, R4, R14, R68 ;  /* 0x0000000e0444723c */ /* 0x000fe20000041844 */
[----:B------:R-:W2:Y:S01]  /*102d0*/  LDSM.16.MT88.4 R12, [R165+0x8800] ;  /* 0x00880000a50c783b */ /* 0x000ea20000004200 */
[----:B------:R-:W-:Y:S05]  /*102e0*/  MUFU.EX2 R21, R21 ;  /* 0x0000001500157308 */ /* 0x000fea0000000800 */
[----:B---3--:R-:W-:-:S02]  /*102f0*/  F2FP.BF16.PACK_AB R4, R106, R137 ;  /* 0x000000896a04723e */ /* 0x008fc400000010ff */
[----:B------:R-:W-:Y:S01]  /*10300*/  F2FP.BF16.PACK_AB R5, R112, R119 ;  /* 0x000000777005723e */ /* 0x000fe200000010ff */
[----:B------:R-:W-:Y:S01]  /*10310*/  MUFU.EX2 R20, R20 ;  /* 0x0000001400147308 */ /* 0x000fe20000000800 */
[----:B------:R-:W-:Y:S02]  /*10320*/  F2FP.BF16.PACK_AB R6, R123, R108 ;  /* 0x0000006c7b06723e */ /* 0x000fe400000010ff */
[----:B------:R-:W-:-:S07]  /*10330*/  F2FP.BF16.PACK_AB R7, R110, R115 ;  /* 0x000000736e07723e */ /* 0x000fce00000010ff */
[C---:B-----5:R-:W-:Y:S08]  /*10340*/  HMMA.16816.F32.BF16 R96, R4.reuse, R8, R96 ;  /* 0x000000080460723c */ /* 0x060ff00000041860 */
[C---:B------:R-:W-:Y:S01]  /*10350*/  HMMA.16816.F32.BF16 R92, R4.reuse, R10, R92 ;  /* 0x0000000a045c723c */ /* 0x040fe2000004185c */
[----:B------:R-:W3:Y:S07]  /*10360*/  LDSM.16.MT88.4 R8, [R164+0x8800] ;  /* 0x00880000a408783b */ /* 0x000eee0000004200 */
[C---:B-1----:R-:W-:Y:S08]  /*10370*/  HMMA.16816.F32.BF16 R88, R4.reuse, R16, R88 ;  /* 0x000000100458723c */ /* 0x042ff00000041858 */
[C---:B--2---:R-:W-:Y:S08]  /*10380*/  HMMA.16816.F32.BF16 R80, R4.reuse, R12, R80 ;  /* 0x0000000c0450723c */ /* 0x044ff00000041850 */
[C---:B------:R-:W-:Y:S01]  /*10390*/  HMMA.16816.F32.BF16 R76, R4.reuse, R14, R76 ;  /* 0x0000000e044c723c */ /* 0x040fe2000004184c */
[----:B------:R-:W1:Y:S07]  /*103a0*/  LDSM.16.MT88.4 R12, [R168+0x9000] ;  /* 0x00900000a80c783b */ /* 0x000e6e0000004200 */
[C---:B------:R-:W-:Y:S01]  /*103b0*/  HMMA.16816.F32.BF16 R84, R4.reuse, R18, R84 ;  /* 0x000000120454723c */ /* 0x040fe20000041854 */
[----:B------:R-:W-:Y:S07]  /*103c0*/  LDSM.16.MT88.4 R16, [R165+0x9000] ;  /* 0x00900000a510783b */ /* 0x000fee0000004200 */
[C---:B---3--:R-:W-:Y:S08]  /*103d0*/  HMMA.16816.F32.BF16 R72, R4.reuse, R8, R72 ;  /* 0x000000080448723c */ /* 0x048ff00000041848 */
[----:B------:R-:W-:Y:S01]  /*103e0*/  HMMA.16816.F32.BF16 R68, R4, R10, R68 ;  /* 0x0000000a0444723c */ /* 0x000fe20000041844 */
[----:B------:R-:W2:Y:S06]  /*103f0*/  LDSM.16.MT88.4 R8, [R166+0x9000] ;  /* 0x00900000a608783b */ /* 0x000eac0000004200 */
[----:B------:R-:W-:Y:S01]  /*10400*/  FADD.FTZ R4, R53, R48 ;  /* 0x0000003035047221 */ /* 0x000fe20000010000 */
[----:B----4-:R-:W-:Y:S01]  /*10410*/  F2FP.BF16.PACK_AB R6, R116, R103 ;  /* 0x000000677406723e */ /* 0x010fe200000010ff */
[----:B------:R-:W-:-:S02]  /*10420*/  FFMA.FTZ R5, R41, c[0x0][0x23c], -R22 ;  /* 0x00008f0029057a23 */ /* 0x000fc40000010816 */
[----:B------:R-:W-:Y:S02]  /*10430*/  FADD.FTZ R41, R51, R4 ;  /* 0x0000000433297221 */ /* 0x000fe40000010000 */
[----:B------:R3:W4:Y:S01]  /*10440*/  MUFU.EX2 R48, R5 ;  /* 0x0000000500307308 */ /* 0x0007220000000800 */
[----:B------:R-:W-:Y:S02]  /*10450*/  FADD.FTZ R4, R46, R55 ;  /* 0x000000372e047221 */ /* 0x000fe40000010000 */
[----:B------:R-:W-:Y:S02]  /*10460*/  FADD.FTZ R41, R40, R41 ;  /* 0x0000002928297221 */ /* 0x000fe40000010000 */
[----:B------:R-:W-:Y:S01]  /*10470*/  FADD.FTZ R40, R39, R4 ;  /* 0x0000000427287221 */ /* 0x000fe20000010000 */
[----:B------:R-:W-:Y:S01]  /*10480*/  F2FP.BF16.PACK_AB R4, R105, R114 ;  /* 0x000000726904723e */ /* 0x000fe200000010ff */
[--C-:B------:R-:W-:Y:S02]  /*10490*/  FFMA.FTZ R46, R38, c[0x0][0x23c], -R42.reuse ;  /* 0x00008f00262e7a23 */ /* 0x100fe4000001082a */
[----:B------:R-:W-:-:S02]  /*104a0*/  FFMA.FTZ R38, R37, c[0x0][0x23c], -R42 ;  /* 0x00008f0025267a23 */ /* 0x000fc4000001082a */
[----:B------:R-:W-:Y:S02]  /*104b0*/  FFMA.FTZ R37, R35, c[0x0][0x23c], -R42 ;  /* 0x00008f0023257a23 */ /* 0x000fe4000001082a */
[----:B------:R-:W-:Y:S01]  /*104c0*/  FADD.FTZ R42, R30, R41 ;  /* 0x000000291e2a7221 */ /* 0x000fe20000010000 */
[----:B------:R-:W-:Y:S01]  /*104d0*/  MUFU.EX2 R35, R46 ;  /* 0x0000002e00237308 */ /* 0x000fe20000000800 */
[----:B------:R-:W-:Y:S01]  /*104e0*/  FADD.FTZ R33, R33, R40 ;  /* 0x0000002821217221 */ /* 0x000fe20000010000 */
[----:B---3--:R-:W-:Y:S01]  /*104f0*/  F2FP.BF16.PACK_AB R5, R49, R118 ;  /* 0x000000763105723e */ /* 0x008fe200000010ff */
[----:B------:R-:W-:Y:S01]  /*10500*/  FADD.FTZ R42, R25, R42 ;  /* 0x0000002a192a7221 */ /* 0x000fe20000010000 */
[----:B----4-:R-:W-:Y:S01]  /*10510*/  F2FP.BF16.PACK_AB R7, R48, R43 ;  /* 0x0000002b3007723e */ /* 0x010fe200000010ff */
[----:B------:R-:W-:Y:S02]  /*10520*/  FADD.FTZ R33, R28, R33 ;  /* 0x000000211c217221 */ /* 0x000fe40000010000 */
[----:B------:R-:W-:Y:S01]  /*10530*/  FADD.FTZ R27, R27, R42 ;  /* 0x0000002a1b1b7221 */ /* 0x000fe20000010000 */
[----:B------:R-:W3:Y:S01]  /*10540*/  MUFU.EX2 R38, R38 ;  /* 0x0000002600267308 */ /* 0x000ee20000000800 */
[----:B------:R-:W-:-:S02]  /*10550*/  FADD.FTZ R26, R26, R33 ;  /* 0x000000211a1a7221 */ /* 0x000fc40000010000 */
[----:B------:R-:W-:Y:S01]  /*10560*/  FADD.FTZ R24, R24, R27 ;  /* 0x0000001b18187221 */ /* 0x000fe20000010000 */
[C---:B-1----:R-:W-:Y:S01]  /*10570*/  HMMA.16816.F32.BF16 R96, R4.reuse, R12, R96 ;  /* 0x0000000c0460723c */ /* 0x042fe20000041860 */
[----:B------:R-:W-:Y:S02]  /*10580*/  FADD.FTZ R26, R23, R26 ;  /* 0x0000001a171a7221 */ /* 0x000fe40000010000 */
[----:B------:R-:W-:Y:S01]  /*10590*/  FADD.FTZ R61, R61, R24 ;  /* 0x000000183d3d7221 */ /* 0x000fe20000010000 */
[----:B------:R-:W-:Y:S01]  /*105a0*/  MUFU.EX2 R37, R37 ;  /* 0x0000002500257308 */ /* 0x000fe20000000800 */
[----:B------:R-:W-:Y:S02]  /*105b0*/  FADD.FTZ R67, R67, R26 ;  /* 0x0000001a43437221 */ /* 0x000fe40000010000 */
[----:B------:R-:W-:Y:S01]  /*105c0*/  FADD.FTZ R61, R34, R61 ;  /* 0x0000003d223d7221 */ /* 0x000fe20000010000 */
[----:B------:R-:W-:Y:S01]  /*105d0*/  HMMA.16816.F32.BF16 R92, R4, R14, R92 ;  /* 0x0000000e045c723c */ /* 0x000fe2000004185c */
[----:B------:R-:W1:Y:S01]  /*105e0*/  LDSM.16.MT88.4 R12, [R164+0x9000] ;  /* 0x00900000a40c783b */ /* 0x000e620000004200 */
[----:B------:R-:W-:-:S02]  /*105f0*/  FADD.FTZ R54, R54, R67 ;  /* 0x0000004336367221 */ /* 0x000fc40000010000 */
[----:B------:R-:W-:Y:S01]  /*10600*/  FADD.FTZ R52, R52, R61 ;  /* 0x0000003d34347221 */ /* 0x000fe20000010000 */
[----:B------:R-:W4:Y:S01]  /*10610*/  MUFU.EX2 R30, R29 ;  /* 0x0000001d001e7308 */ /* 0x000f220000000800 */
        /* <DEDUP_REMOVED lines=19> */
[----:B------:R-:W5:Y:S01]  /*10750*/  LDSM.16.MT88.4 R16, [R166+0x9800] ;  /* 0x00980000a610783b */ /* 0x000f620000004200 */
        /* <DEDUP_REMOVED lines=12> */
[----:B------:R-:W-:Y:S01]  /*10820*/  FADD.FTZ R108, R108, R137 ;  /* 0x000000896c6c7221 */ /* 0x000fe20000010000 */
[----:B---3--:R-:W-:Y:S01]  /*10830*/  F2FP.BF16.PACK_AB R4, R38, R35 ;  /* 0x000000232604723e */ /* 0x008fe200000010ff */
[----:B------:R-:W-:Y:S01]  /*10840*/  FADD.FTZ R115, R115, R112 ;  /* 0x0000007073737221 */ /* 0x000fe20000010000 */
[----:B----4-:R-:W-:Y:S01]  /*10850*/  F2FP.BF16.PACK_AB R5, R30, R31 ;  /* 0x0000001f1e05723e */ /* 0x010fe200000010ff */
        /* <DEDUP_REMOVED lines=23> */
[----:B------:R-:W-:Y:S01]  /*109d0*/  HMMA.16816.F32.BF16 R84, R4, R18, R84 ;  /* 0x000000120454723c */ /* 0x000fe20000041854 */
[----:B------:R-:W-:-:S07]  /*109e0*/  FADD.FTZ R193, R20, R21 ;  /* 0x0000001514c17221 */ /* 0x000fce0000010000 */
        /* <DEDUP_REMOVED lines=69> */
.L_x_7071:
[----:B------:R-:W-:-:S05]  /*10e40*/  IMAD.MOV.U32 R5, RZ, RZ, c[0x0][0x1a0] ;  /* 0x00006800ff057624 */ /* 0x000fca00078e00ff */
[----:B------:R-:W-:-:S04]  /*10e50*/  LEA R5, -R5, RZ, 0x7 ;  /* 0x000000ff05057211 */ /* 0x000fc800078e39ff */
[----:B------:R-:W-:Y:S02]  /*10e60*/  SHF.R.S32.HI R4, RZ, 0x1f, R5 ;  /* 0x0000001fff047819 */ /* 0x000fe40000011405 */
.L_x_7072:
[----:B------:R-:W-:Y:S01]  /*10e70*/  ISETP.GE.AND P0, PT, R100, c[0x0][0x220], PT ;  /* 0x0000880064007a0c */ /* 0x000fe20003f06270 */
[----:B------:R-:W-:Y:S01]  /*10e80*/  IMAD.SHL.U32 R102, R188, 0x80, RZ ;  /* 0x00000080bc667824 */ /* 0x000fe200078e00ff */
[----:B------:R-:W-:-:S04]  /*10e90*/  LEA R152, P1, R5, R152, 0x1 ;  /* 0x0000009805987211 */ /* 0x000fc800078208ff */
[----:B------:R-:W-:Y:S02]  /*10ea0*/  LEA.HI.X R153, R5, R153, R4, 0x1, P1 ;  /* 0x0000009905997211 */ /* 0x000fe400008f0c04 */
[----:B------:R-:W-:-:S05]  /*10eb0*/  LOP3.LUT R46, R102, 0x10, R187, 0xfe, !PT ;  /* 0x00000010662e7812 */ /* 0x000fca00078efebb */
        /* <DEDUP_REMOVED lines=55> */
[C---:B------:R-:W-:Y:S02]  /*11230*/  @!P0 LEA R18, P1, R17.reuse, c[0x0][0x170], 0x1 ;  /* 0x00005c0011128a11 */ /* 0x040fe400078208ff */
[----:B------:R-:W-:Y:S02]  /*11240*/  @!P0 LEA.HI.X R5, R6, c[0x0][0x174], R7, 0x1, P2 ;  /* 0x00005d0006058a11 */ /* 0x000fe400010f0c07 */
        /* <DEDUP_REMOVED lines=19> */
[----:B------:R-:W-:Y:S01]  /*11380*/  ISETP.GE.AND P1, PT, R47, 0x3, PT ;  /* 0x000000032f00780c */ /* 0x000fe20003f26270 */
[----:B------:R-:W-:Y:S01]  /*11390*/  @!PT LDS RZ, [RZ] ;  /* 0x00000000fffff984 */ /* 0x000fe20000000800 */
[----:B------:R-:W-:Y:S01]  /*113a0*/  @!PT LDS RZ, [RZ] ;  /* 0x00000000fffff984 */ /* 0x000fe20000000800 */
[----:B------:R-:W-:Y:S01]  /*113b0*/  @!PT LDS RZ, [RZ] ;  /* 0x00000000fffff984 */ /* 0x000fe20000000800 */
[----:B------:R2:W-:Y:S01]  /*113c0*/  @!P0 LDGSTS.E.BYPASS.LTC128B.128 [R189+0x8000], [R26.64] ;  /* 0x080000001abd8fae */ /* 0x0005e2000b901d46 */
[C---:B------:R-:W-:Y:S02]  /*113d0*/  ISETP.GE.AND P3, PT, R46.reuse, R44, PT ;  /* 0x0000002c2e00720c */ /* 0x040fe40003f66270 */
[----:B------:R-:W-:Y:S01]  /*113e0*/  ISETP.GE.AND P4, PT, R46, R45, PT ;  /* 0x0000002d2e00720c */ /* 0x000fe20003f86270 */
        /* <DEDUP_REMOVED lines=100> */
[----:B------:R-:W-:Y:S01]  /*11a30*/  HMMA.16816.F32.BF16 R64, R124, R122, R64 ;  /* 0x0000007a7c40723c */ /* 0x000fe20000041840 */
[----:B------:R-:W3:Y:S01]  /*11a40*/  LDSM.16.M88.4 R120, [R156+0x2000] ;  /* 0x002000009c78783b */ /* 0x000ee20000000200 */
[----:B------:R-:W-:-:S02]  /*11a50*/  FMUL.FTZ R60, R60, c[0x0][0x2ec] ;  /* 0x0000bb003c3c7a20 */ /* 0x000fc40000410000 */
[----:B------:R-:W-:Y:S02]  /*11a60*/  FMUL.FTZ R62, R62, c[0x0][0x2ec] ;  /* 0x0000bb003e3e7a20 */ /* 0x000fe40000410000 */
[----:B------:R-:W-:Y:S02]  /*11a70*/  FMUL.FTZ R63, R63, c[0x0][0x2ec] ;  /* 0x0000bb003f3f7a20 */ /* 0x000fe40000410000 */
[----:B--2---:R-:W-:Y:S01]  /*11a80*/  HMMA.16816.F32.BF16 R52, R124, R112, R52 ;  /* 0x000000707c34723c */ /* 0x004fe20000041834 */
[----:B------:R-:W-:Y:S01]  /*11a90*/  MUFU.TANH R60, R60 ;  /* 0x0000003c003c7308 */ /* 0x000fe20000002400 */
[----:B------:R-:W-:Y:S02]  /*11aa0*/  FMUL.FTZ R59, R59, c[0x0][0x2ec] ;  /* 0x0000bb003b3b7a20 */ /* 0x000fe40000410000 */
[----:B------:R-:W-:Y:S02]  /*11ab0*/  FMUL.FTZ R56, R56, c[0x0][0x2ec] ;  /* 0x0000bb0038387a20 */ /* 0x000fe40000410000 */
[----:B------:R-:W-:-:S02]  /*11ac0*/  FMUL.FTZ R58, R58, c[0x0][0x2ec] ;  /* 0x0000bb003a3a7a20 */ /* 0x000fc40000410000 */
[C---:B------:R-:W-:Y:S01]  /*11ad0*/  HMMA.16816.F32.BF16 R48, R124.reuse, R114, R48 ;  /* 0x000000727c30723c */ /* 0x040fe20000041830 */
[----:B------:R-:W2:Y:S01]  /*11ae0*/  LDSM.16.M88.4 R112, [R156+0x3000] ;  /* 0x003000009c70783b */ /* 0x000ea20000000200 */
[----:B------:R-:W-:Y:S01]  /*11af0*/  MUFU.TANH R62, R62 ;  /* 0x0000003e003e7308 */ /* 0x000fe20000002400 */
[----:B------:R-:W-:Y:S02]  /*11b00*/  FMUL.FTZ R107, R107, c[0x0][0x2ec] ;  /* 0x0000bb006b6b7a20 */ /* 0x000fe40000410000 */
[----:B------:R-:W-:Y:S02]  /*11b10*/  FMUL.FTZ R104, R104, c[0x0][0x2ec] ;  /* 0x0000bb0068687a20 */ /* 0x000fe40000410000 */
[----:B------:R-:W-:Y:S01]  /*11b20*/  FMUL.FTZ R103, R106, c[0x0][0x2ec] ;  /* 0x0000bb006a677a20 */ /* 0x000fe20000410000 */
[----:B----4-:R-:W-:Y:S01]  /*11b30*/  HMMA.16816.F32.BF16 R40, R124, R108, R40 ;  /* 0x0000006c7c28723c */ /* 0x010fe20000041828 */
[----:B------:R-:W-:Y:S01]  /*11b40*/  FMUL.FTZ R64, R64, c[0x0][0x2ec] ;  /* 0x0000bb0040407a20 */ /* 0x000fe20000410000 */
[----:B------:R-:W-:Y:S01]  /*11b50*/  MUFU.TANH R56, R56 ;  /* 0x0000003800387308 */ /* 0x000fe20000002400 */
[----:B------:R-:W-:-:S02]  /*11b60*/  FMUL.FTZ R66, R66, c[0x0][0x2ec] ;  /* 0x0000bb0042427a20 */ /* 0x000fc40000410000 */
[----:B------:R-:W-:-:S03]  /*11b70*/  FMUL.FTZ R67, R67, c[0x0][0x2ec] ;  /* 0x0000bb0043437a20 */ /* 0x000fc60000410000 */
[----:B------:R-:W-:Y:S01]  /*11b80*/  HMMA.16816.F32.BF16 R36, R124, R110, R36 ;  /* 0x0000006e7c24723c */ /* 0x000fe20000041824 */
[----:B------:R-:W4:Y:S01]  /*11b90*/  LDSM.16.M88.4 R108, [R156+0x3800] ;  /* 0x003800009c6c783b */ /* 0x000f220000000200 */
[----:B------:R-:W-:Y:S01]  /*11ba0*/  FMUL.FTZ R55, R55, c[0x0][0x2ec] ;  /* 0x0000bb0037377a20 */ /* 0x000fe20000410000 */
[----:B------:R-:W-:Y:S01]  /*11bb0*/  MUFU.TANH R64, R64 ;  /* 0x0000004000407308 */ /* 0x000fe20000002400 */
[----:B------:R-:W-:Y:S01]  /*11bc0*/  FMUL.FTZ R52, R52, c[0x0][0x2ec] ;  /* 0x0000bb0034347a20 */ /* 0x000fe20000410000 */
[----:B------:R-:W-:-:S04]  /*11bd0*/  DEPBAR.LE SB0, 0x0 ;  /* 0x000080000000791a */ /* 0x000fc80000000000 */
[C---:B-1----:R-:W-:Y:S01]  /*11be0*/  HMMA.16816.F32.BF16 R20, R124.reuse, R118, R20 ;  /* 0x000000767c14723c */ /* 0x042fe20000041814 */
[----:B------:R-:W-:Y:S01]  /*11bf0*/  FMUL.FTZ R49, R49, c[0x0][0x2ec] ;  /* 0x0000bb0031317a20 */ /* 0x000fe20000410000 */
[----:B------:R-:W-:Y:S01]  /*11c00*/  MUFU.TANH R66, R66 ;  /* 0x0000004200427308 */ /* 0x000fe20000002400 */
[----:B------:R-:W-:Y:S02]  /*11c10*/  FMUL.FTZ R54, R54, c[0x0][0x2ec] ;  /* 0x0000bb0036367a20 */ /* 0x000fe40000410000 */
[----:B------:R-:W-:Y:S02]  /*11c20*/  FMUL.FTZ R50, R50, c[0x0][0x2ec] ;  /* 0x0000bb0032327a20 */ /* 0x000fe40000410000 */
[----:B------:R-:W-:Y:S01]  /*11c30*/  FMUL.FTZ R43, R43, c[0x0][0x2ec] ;  /* 0x0000bb002b2b7a20 */ /* 0x000fe20000410000 */
[----:B---3--:R-:W-:Y:S01]  /*11c40*/  HMMA.16816.F32.BF16 R28, R124, R122, R28 ;  /* 0x0000007a7c1c723c */ /* 0x008fe2000004181c */
[----:B------:R-:W-:Y:S01]  /*11c50*/  FMUL.FTZ R41, R41, c[0x0][0x2ec] ;  /* 0x0000bb0029297a20 */ /* 0x000fe20000410000 */
[----:B------:R-:W1:Y:S01]  /*11c60*/  I2F R119, R46 ;  /* 0x0000002e00777306 */ /* 0x000e620000201400 */
[----:B------:R-:W-:-:S02]  /*11c70*/  FMUL.FTZ R42, R42, c[0x0][0x2ec] ;  /* 0x0000bb002a2a7a20 */ /* 0x000fc40000410000 */
[----:B------:R-:W-:Y:S02]  /*11c80*/  FMUL.FTZ R48, R48, c[0x0][0x2ec] ;  /* 0x0000bb0030307a20 */ /* 0x000fe40000410000 */
[----:B------:R-:W-:Y:S01]  /*11c90*/  FMUL.FTZ R37, R37, c[0x0][0x2ec] ;  /* 0x0000bb0025257a20 */ /* 0x000fe20000410000 */
[C---:B------:R-:W-:Y:S01]  /*11ca0*/  HMMA.16816.F32.BF16 R24, R124.reuse, R116, R24 ;  /* 0x000000747c18723c */ /* 0x040fe20000041818 */
[----:B------:R-:W-:Y:S01]  /*11cb0*/  FMUL.FTZ R38, R38, c[0x0][0x2ec] ;  /* 0x0000bb0026267a20 */ /* 0x000fe20000410000 */
[----:B------:R-:W-:Y:S01]  /*11cc0*/  MUFU.TANH R123, R59 ;  /* 0x0000003b007b7308 */ /* 0x000fe20000002400 */
[----:B------:R-:W-:Y:S02]  /*11cd0*/  FMUL.FTZ R40, R40, c[0x0][0x2ec] ;  /* 0x0000bb0028287a20 */ /* 0x000fe40000410000 */
[----:B------:R-:W-:Y:S02]  /*11ce0*/  FMUL.FTZ R36, R36, c[0x0][0x2ec] ;  /* 0x0000bb0024247a20 */ /* 0x000fe40000410000 */
[----:B------:R-:W-:Y:S01]  /*11cf0*/  FMUL.FTZ R117, R105, c[0x0][0x2ec] ;  /* 0x0000bb0069757a20 */ /* 0x000fe20000410000 */
[----:B--2---:R-:W-:Y:S01]  /*11d00*/  HMMA.16816.F32.BF16 R16, R124, R112, R16 ;  /* 0x000000707c10723c */ /* 0x004fe20000041810 */
[----:B------:R-:W-:Y:S01]  /*11d10*/  FMUL.FTZ R20, R20, c[0x0][0x2ec] ;  /* 0x0000bb0014147a20 */ /* 0x000fe20000410000 */
[----:B------:R-:W-:Y:S01]  /*11d20*/  MUFU.TANH R155, R38 ;  /* 0x00000026009b7308 */ /* 0x000fe20000002400 */
[----:B------:R-:W-:-:S02]  /*11d30*/  FMUL.FTZ R105, R65, c[0x0][0x2ec] ;  /* 0x0000bb0041697a20 */ /* 0x000fc40000410000 */
[----:B------:R-:W-:Y:S02]  /*11d40*/  FMUL.FTZ R65, R61, c[0x0][0x2ec] ;  /* 0x0000bb003d417a20 */ /* 0x000fe40000410000 */
[----:B------:R-:W-:Y:S01]  /*11d50*/  FMUL.FTZ R61, R57, c[0x0][0x2ec] ;  /* 0x0000bb00393d7a20 */ /* 0x000fe20000410000 */
[C---:B------:R-:W-:Y:S01]  /*11d60*/  HMMA.16816.F32.BF16 R32, R124.reuse, R120, R32 ;  /* 0x000000787c20723c */ /* 0x040fe20000041820 */
[----:B------:R-:W-:Y:S01]  /*11d70*/  FMUL.FTZ R57, R53, c[0x0][0x2ec] ;  /* 0x0000bb0035397a20 */ /* 0x000fe20000410000 */
[----:B------:R2:W-:Y:S01]  /*11d80*/  MUFU.TANH R121, R55 ;  /* 0x0000003700797308 */ /* 0x0005e20000002400 */
[----:B------:R-:W-:Y:S02]  /*11d90*/  FMUL.FTZ R21, R21, c[0x0][0x2ec] ;  /* 0x0000bb0015157a20 */ /* 0x000fe40000410000 */
[----:B------:R-:W-:Y:S02]  /*11da0*/  FMUL.FTZ R22, R22, c[0x0][0x2ec] ;  /* 0x0000bb0016167a20 */ /* 0x000fe40000410000 */
[----:B------:R-:W-:Y:S01]  /*11db0*/  FMUL.FTZ R28, R28, c[0x0][0x2ec] ;  /* 0x0000bb001c1c7a20 */ /* 0x000fe20000410000 */
[----:B----4-:R-:W-:Y:S01]  /*11dc0*/  HMMA.16816.F32.BF16 R8, R124, R108, R8 ;  /* 0x0000006c7c08723c */ /* 0x010fe20000041808 */
[----:B-1----:R-:W-:Y:S01]  /*11dd0*/  FFMA.FTZ R46, R0, R119, R62 ;  /* 0x00000077002e7223 */ /* 0x002fe2000001003e */
[----:B------:R1:W-:Y:S01]  /*11de0*/  MUFU.TANH R129, R20 ;  /* 0x0000001400817308 */ /* 0x0003e20000002400 */
[----:B------:R-:W-:-:S02]  /*11df0*/  FMUL.FTZ R26, R26, c[0x0][0x2ec] ;  /* 0x0000bb001a1a7a20 */ /* 0x000fc40000410000 */
[----:B------:R-:W-:Y:S01]  /*11e00*/  FMUL.FTZ R24, R24, c[0x0][0x2ec] ;  /* 0x0000bb0018187a20 */ /* 0x000fe20000410000 */
[----:B------:R-:W-:Y:S01]  /*11e10*/  FSEL R46, R46, -INF , !P4 ;  /* 0xff8000002e2e7808 */ /* 0x000fe20006000000 */
[----:B------:R-:W-:Y:S01]  /*11e20*/  FMUL.FTZ R30, R30, c[0x0][0x2ec] ;  /* 0x0000bb001e1e7a20 */ /* 0x000fe20000410000 */
[----:B------:R-:W-:Y:S01]  /*11e30*/  LOP3.LUT R108, R102, 0x8, R187, 0xfe, !PT ;  /* 0x00000008666c7812 */ /* 0x000fe200078efebb */
[----:B------:R-:W-:Y:S01]  /*11e40*/  FMUL.FTZ R141, R16, c[0x0][0x2ec] ;  /* 0x0000bb00108d7a20 */ /* 0x000fe20000410000 */
[----:B------:R-:W-:Y:S01]  /*11e50*/  HMMA.16816.F32.BF16 R12, R124, R114, R12 ;  /* 0x000000727c0c723c */ /* 0x000fe2000004180c */
[----:B--2---:R-:W-:Y:S01]  /*11e60*/  FMUL.FTZ R55, R31, c[0x0][0x2ec] ;  /* 0x0000bb001f377a20 */ /* 0x004fe20000410000 */
[----:B------:R-:W2:Y:S01]  /*11e70*/  I2F R109, R108 ;  /* 0x0000006c006d7306 */ /* 0x000ea20000201400 */
[----:B------:R-:W-:Y:S01]  /*11e80*/  FMUL.FTZ R31, R27, c[0x0][0x2ec] ;  /* 0x0000bb001b1f7a20 */ /* 0x000fe20000410000 */
[----:B------:R-:W-:Y:S01]  /*11e90*/  ISETP.GE.AND P2, PT, R108, R44, PT ;  /* 0x0000002c6c00720c */ /* 0x000fe20003f46270 */
[----:B------:R-:W-:-:S02]  /*11ea0*/  FMUL.FTZ R27, R23, c[0x0][0x2ec] ;  /* 0x0000bb00171b7a20 */ /* 0x000fc40000410000 */
[----:B------:R-:W-:Y:S01]  /*11eb0*/  FMUL.FTZ R23, R17, c[0x0][0x2ec] ;  /* 0x0000bb0011177a20 */ /* 0x000fe20000410000 */
[----:B-1----:R-:W-:Y:S01]  /*11ec0*/  LOP3.LUT R20, R102, R187, RZ, 0xfc, !PT ;  /* 0x000000bb66147212 */ /* 0x002fe200078efcff */
[----:B------:R-:W-:Y:S01]  /*11ed0*/  HMMA.16816.F32.BF16 R4, R124, R110, R4 ;  /* 0x0000006e7c04723c */ /* 0x000fe20000041804 */
[----:B------:R-:W-:Y:S01]  /*11ee0*/  MUFU.TANH R105, R105 ;  /* 0x0000006900697308 */ /* 0x000fe20000002400 */
[----:B------:R-:W-:Y:S01]  /*11ef0*/  FMUL.FTZ R195, R18, c[0x0][0x2ec] ;  /* 0x0000bb0012c37a20 */ /* 0x000fe20000410000 */
[----:B------:R-:W-:Y:S01]  /*11f00*/  IADD3 R17, R20, 0x9, RZ ;  /* 0x0000000914117810 */ /* 0x000fe20007ffe0ff */
[----:B------:R-:W-:Y:S02]  /*11f10*/  FMUL.FTZ R33, R33, c[0x0][0x2ec] ;  /* 0x0000bb0021217a20 */ /* 0x000fe40000410000 */
[----:B------:R-:W-:Y:S01]  /*11f20*/  FMUL.FTZ R35, R35, c[0x0][0x2ec] ;  /* 0x0000bb0023237a20 */ /* 0x000fe20000410000 */
[----:B------:R-:W-:Y:S01]  /*11f30*/  LOP3.LUT R110, R102, 0x18, R187, 0xfe, !PT ;  /* 0x00000018666e7812 */ /* 0x000fe200078efebb */
[----:B------:R-:W-:Y:S01]  /*11f40*/  FMUL.FTZ R32, R32, c[0x0][0x2ec] ;  /* 0x0000bb0020207a20 */ /* 0x000fe20000410000 */
[----:B------:R-:W1:Y:S01]  /*11f50*/  I2F R16, R17 ;  /* 0x0000001100107306 */ /* 0x000e620000201400 */
[----:B--2---:R-:W-:Y:S01]  /*11f60*/  FFMA.FTZ R18, R0, R109, R66 ;  /* 0x0000006d00127223 */ /* 0x004fe20000010042 */
[----:B------:R-:W-:Y:S01]  /*11f70*/  ISETP.GE.AND P6, PT, R110, R44, PT ;  /* 0x0000002c6e00720c */ /* 0x000fe20003fc6270 */
[----:B------:R-:W-:Y:S01]  /*11f80*/  FMUL.FTZ R34, R34, c[0x0][0x2ec] ;  /* 0x0000bb0022227a20 */ /* 0x000fe20000410000 */
[----:B------:R-:W-:Y:S01]  /*11f90*/  ISETP.GE.AND P5, PT, R110, R45, PT ;  /* 0x0000002d6e00720c */ /* 0x000fe20003fa6270 */
[----:B------:R-:W-:-:S02]  /*11fa0*/  FMUL.FTZ R19, R19, c[0x0][0x2ec] ;  /* 0x0000bb0013137a20 */ /* 0x000fc40000410000 */
[----:B------:R-:W-:Y:S01]  /*11fb0*/  FMUL.FTZ R47, R12, c[0x0][0x2ec] ;  /* 0x0000bb000c2f7a20 */ /* 0x000fe20000410000 */
[----:B------:R2:W3:Y:S01]  /*11fc0*/  MUFU.TANH R127, R67 ;  /* 0x00000043007f7308 */ /* 0x0004e20000002400 */
[----:B------:R-:W-:Y:S02]  /*11fd0*/  FMUL.FTZ R13, R13, c[0x0][0x2ec] ;  /* 0x0000bb000d0d7a20 */ /* 0x000fe40000410000 */
[----:B------:R-:W-:Y:S02]  /*11fe0*/  FMUL.FTZ R15, R15, c[0x0][0x2ec] ;  /* 0x0000bb000f0f7a20 */ /* 0x000fe40000410000 */
[----:B------:R-:W-:Y:S02]  /*11ff0*/  FMUL.FTZ R9, R9, c[0x0][0x2ec] ;  /* 0x0000bb0009097a20 */ /* 0x000fe40000410000 */
[----:B------:R-:W-:Y:S01]  /*12000*/  FMUL.FTZ R11, R11, c[0x0][0x2ec] ;  /* 0x0000bb000b0b7a20 */ /* 0x000fe20000410000 */
[----:B------:R-:W-:Y:S01]  /*12010*/  MUFU.TANH R53, R49 ;  /* 0x0000003100357308 */ /* 0x000fe20000002400 */
[----:B------:R-:W-:-:S02]  /*12020*/  FMUL.FTZ R6, R6, c[0x0][0x2ec] ;  /* 0x0000bb0006067a20 */ /* 0x000fc40000410000 */
[----:B------:R-:W-:Y:S02]  /*12030*/  FMUL.FTZ R5, R5, c[0x0][0x2ec] ;  /* 0x0000bb0005057a20 */ /* 0x000fe40000410000 */
[----:B------:R-:W-:-:S03]  /*12040*/  FMUL.FTZ R7, R7, c[0x0][0x2ec] ;  /* 0x0000bb0007077a20 */ /* 0x000fc60000410000 */
[----:B------:R4:W-:Y:S01]  /*12050*/  MUFU.TANH R49, R37 ;  /* 0x0000002500317308 */ /* 0x0009e20000002400 */
[----:B--2---:R-:W-:-:S07]  /*12060*/  FMUL.FTZ R67, R39, c[0x0][0x2ec] ;  /* 0x0000bb0027437a20 */ /* 0x004fce0000410000 */
[----:B------:R2:W-:Y:S01]  /*12070*/  MUFU.TANH R197, R22 ;  /* 0x0000001600c57308 */ /* 0x0005e20000002400 */
[----:B----4-:R-:W-:-:S07]  /*12080*/  FMUL.FTZ R37, R29, c[0x0][0x2ec] ;  /* 0x0000bb001d257a20 */ /* 0x010fce0000410000 */
[----:B------:R4:W-:Y:S01]  /*12090*/  MUFU.TANH R39, R33 ;  /* 0x0000002100277308 */ /* 0x0009e20000002400 */
[----:B------:R-:W-:Y:S01]  /*120a0*/  FMUL.FTZ R29, R25, c[0x0][0x2ec] ;  /* 0x0000bb00191d7a20 */ /* 0x000fe20000410000 */
[----:B--2---:R-:W-:-:S06]  /*120b0*/  P2R R22, PR, RZ, 0x2 ;  /* 0x00000002ff167803 */ /* 0x004fcc0000000000 */
[----:B------:R2:W-:Y:S01]  /*120c0*/  MUFU.TANH R25, R21 ;  /* 0x0000001500197308 */ /* 0x0005e20000002400 */
[----:B------:R-:W-:-:S04]  /*120d0*/  ISETP.GE.AND P1, PT, R108, R45, PT ;  /* 0x0000002d6c00720c */ /* 0x000fc80003f26270 */
[----:B------:R-:W-:Y:S02]  /*120e0*/  FSEL R18, R18, -INF , !P1 ;  /* 0xff80000012127808 */ /* 0x000fe40004800000 */
[----:B------:R-:W-:Y:S01]  /*120f0*/  ISETP.GE.AND P1, PT, R17, R45, PT ;  /* 0x0000002d1100720c */ /* 0x000fe20003f26270 */
[----:B------:R-:W-:Y:S01]  /*12100*/  MUFU.TANH R125, R63 ;  /* 0x0000003f007d7308 */ /* 0x000fe20000002400 */
[----:B----4-:R-:W-:Y:S01]  /*12110*/  IADD3 R33, R20, 0x11, RZ ;  /* 0x0000001114217810 */ /* 0x010fe20007ffe0ff */
[----:B--2---:R-:W-:-:S06]  /*12120*/  FFMA.FTZ R21, R0, R109, R64 ;  /* 0x0000006d00157223 */ /* 0x004fcc0000010040 */
[----:B------:R-:W-:Y:S01]  /*12130*/  MUFU.TANH R63, R35 ;  /* 0x00000023003f7308 */ /* 0x000fe20000002400 */
[----:B------:R-:W-:Y:S02]  /*12140*/  FSEL R21, R21, -INF , !P2 ;  /* 0xff80000015157808 */ /* 0x000fe40005000000 */
[----:B------:R-:W-:Y:S01]  /*12150*/  ISETP.GE.AND P2, PT, R17, R44, PT ;  /* 0x0000002c1100720c */ /* 0x000fe20003f46270 */
[----:B-1----:R-:W-:-:S04]  /*12160*/  FFMA.FTZ R17, R0, R16, R105 ;  /* 0x0000001000117223 */ /* 0x002fc80000010069 */
[----:B------:R-:W-:Y:S01]  /*12170*/  MUFU.TANH R65, R65 ;  /* 0x0000004100417308 */ /* 0x000fe20000002400 */
[----:B---3--:R-:W-:Y:S01]  /*12180*/  FFMA.FTZ R16, R0, R16, R127 ;  /* 0x0000001000107223 */ /* 0x008fe2000001007f */
[----:B------:R-:W-:-:S04]  /*12190*/  FSEL R17, R17, -INF , !P2 ;  /* 0xff80000011117808 */ /* 0x000fc80005000000 */
[----:B------:R-:W-:Y:S02]  /*121a0*/  FSEL R16, R16, -INF , !P1 ;  /* 0xff80000010107808 */ /* 0x000fe40004800000 */
[----:B------:R1:W-:Y:S01]  /*121b0*/  I2F R35, R33 ;  /* 0x0000002100237306 */ /* 0x0003e20000201400 */
[C---:B------:R-:W-:Y:S02]  /*121c0*/  ISETP.GE.AND P2, PT, R33.reuse, R44, PT ;  /* 0x0000002c2100720c */ /* 0x040fe40003f46270 */
[----:B------:R-:W-:-:S05]  /*121d0*/  ISETP.GE.AND P1, PT, R33, R45, PT ;  /* 0x0000002d2100720c */ /* 0x000fca0003f26270 */
[----:B------:R-:W-:Y:S01]  /*121e0*/  MUFU.TANH R61, R61 ;  /* 0x0000003d003d7308 */ /* 0x000fe20000002400 */
[----:B-1----:R-:W-:-:S07]  /*121f0*/  IADD3 R33, R20, 0x19, RZ ;  /* 0x0000001914217810 */ /* 0x002fce0007ffe0ff */
[----:B------:R1:W-:Y:S08]  /*12200*/  MUFU.TANH R59, R43 ;  /* 0x0000002b003b7308 */ /* 0x0003f00000002400 */
[----:B------:R-:W2:Y:S08]  /*12210*/  I2F R38, R33 ;  /* 0x0000002100267306 */ /* 0x000eb00000201400 */
[----:B------:R3:W-:Y:S01]  /*12220*/  MUFU.TANH R115, R107 ;  /* 0x0000006b00737308 */ /* 0x0007e20000002400 */
[----:B-1----:R-:W-:-:S05]  /*12230*/  FFMA.FTZ R43, R0, R119, R60 ;  /* 0x00000077002b7223 */ /* 0x002fca000001003c */
[----:B------:R-:W-:Y:S02]  /*12240*/  FSEL R43, R43, -INF , !P3 ;  /* 0xff8000002b2b7808 */ /* 0x000fe40005800000 */
[----:B------:R1:W-:Y:S01]  /*12250*/  MUFU.TANH R145, R32 ;  /* 0x0000002000917308 */ /* 0x0003e20000002400 */
[----:B--2---:R-:W-:Y:S02]  /*12260*/  FFMA.FTZ R123, R0, R38, R123 ;  /* 0x00000026007b7223 */ /* 0x004fe4000001007b */
[----:B---3--:R-:W-:-:S05]  /*12270*/  FMUL.FTZ R107, R51, c[0x0][0x2ec] ;  /* 0x0000bb00336b7a20 */ /* 0x008fca0000410000 */
[----:B------:R2:W-:Y:S01]  /*12280*/  MUFU.TANH R191, R42 ;  /* 0x0000002a00bf7308 */ /* 0x0005e20000002400 */
[----:B-1----:R-:W-:-:S07]  /*12290*/  LOP3.LUT R32, R102, 0x20, R187, 0xfe, !PT ;  /* 0x0000002066207812 */ /* 0x002fce00078efebb */
[----:B------:R1:W-:Y:S01]  /*122a0*/  MUFU.TANH R51, R41 ;  /* 0x0000002900337308 */ /* 0x0003e20000002400 */
[C---:B------:R-:W-:Y:S02]  /*122b0*/  ISETP.GE.AND P4, PT, R32.reuse, R44, PT ;  /* 0x0000002c2000720c */ /* 0x040fe40003f86270 */
[----:B------:R-:W-:Y:S01]  /*122c0*/  ISETP.GE.AND P3, PT, R32, R45, PT ;  /* 0x0000002d2000720c */ /* 0x000fe20003f66270 */
[----:B--2---:R-:W-:-:S04]  /*122d0*/  FFMA.FTZ R42, R0, R35, R125 ;  /* 0x00000023002a7223 */ /* 0x004fc8000001007d */
[----:B------:R-:W-:Y:S01]  /*122e0*/  MUFU.TANH R143, R28 ;  /* 0x0000001c008f7308 */ /* 0x000fe20000002400 */
[----:B------:R-:W-:Y:S02]  /*122f0*/  FSEL R42, R42, -INF , !P1 ;  /* 0xff8000002a2a7808 */ /* 0x000fe40004800000 */
[----:B------:R-:W-:Y:S01]  /*12300*/  ISETP.GE.AND P1, PT, R33, R45, PT ;  /* 0x0000002d2100720c */ /* 0x000fe20003f26270 */
[----:B-1----:R-:W-:-:S04]  /*12310*/  FFMA.FTZ R41, R0, R35, R65 ;  /* 0x0000002300297223 */ /* 0x002fc80000010041 */
[----:B------:R1:W-:Y:S01]  /*12320*/  I2F R28, R32 ;  /* 0x00000020001c7306 */ /* 0x0003e20000201400 */
[----:B------:R-:W-:Y:S02]  /*12330*/  FSEL R132, R123, -INF , !P1 ;  /* 0xff8000007b847808 */ /* 0x000fe40004800000 */
[----:B------:R-:W-:Y:S02]  /*12340*/  FSEL R41, R41, -INF , !P2 ;  /* 0xff80000029297808 */ /* 0x000fe40005000000 */
[----:B------:R-:W-:Y:S01]  /*12350*/  ISETP.GE.AND P2, PT, R33, R44, PT ;  /* 0x0000002c2100720c */ /* 0x000fe20003f46270 */
[----:B------:R-:W-:Y:S02]  /*12360*/  FFMA.FTZ R33, R0, R38, R61 ;  /* 0x0000002600217223 */ /* 0x000fe4000001003d */
[----:B------:R-:W-:Y:S01]  /*12370*/  MUFU.TANH R57, R57 ;  /* 0x0000003900397308 */ /* 0x000fe20000002400 */
[----:B------:R-:W-:Y:S02]  /*12380*/  FMUL.FTZ R61, R14, c[0x0][0x2ec] ;  /* 0x0000bb000e3d7a20 */ /* 0x000fe40000410000 */
[----:B------:R-:W-:-:S02]  /*12390*/  FSEL R33, R33, -INF , !P2 ;  /* 0xff80000021217808 */ /* 0x000fc40005000000 */
[----:B-1----:R-:W-:-:S03]  /*123a0*/  IADD3 R32, R20, 0x21, RZ ;  /* 0x0000002114207810 */ /* 0x002fc60007ffe0ff */
[----:B------:R-:W1:Y:S01]  /*123b0*/  MUFU.TANH R137, R52 ;  /* 0x0000003400897308 */ /* 0x000e620000002400 */
[C---:B------:R-:W-:Y:S02]  /*123c0*/  ISETP.GE.AND P2, PT, R32.reuse, R44, PT ;  /* 0x0000002c2000720c */ /* 0x040fe40003f46270 */
[----:B------:R-:W-:-:S05]  /*123d0*/  ISETP.GE.AND P1, PT, R32, R45, PT ;  /* 0x0000002d2000720c */ /* 0x000fca0003f26270 */
[----:B------:R2:W3:Y:S08]  /*123e0*/  I2F R38, R32 ;  /* 0x0000002000267306 */ /* 0x0004f00000201400 */
[----:B------:R-:W4:Y:S01]  /*123f0*/  MUFU.TANH R201, R54 ;  /* 0x0000003600c97308 */ /* 0x000f220000002400 */
[----:B-1----:R-:W-:-:S05]  /*12400*/  FFMA.FTZ R137, R0, R28, R137 ;  /* 0x0000001c00897223 */ /* 0x002fca0000010089 */
[----:B------:R-:W-:Y:S02]  /*12410*/  FSEL R137, R137, -INF , !P4 ;  /* 0xff80000089897808 */ /* 0x000fe40006000000 */
[----:B--2---:R-:W-:Y:S01]  /*12420*/  IADD3 R32, R20, 0x29, RZ ;  /* 0x0000002914207810 */ /* 0x004fe20007ffe0ff */
[----:B------:R1:W-:Y:S01]  /*12430*/  MUFU.TANH R199, R26 ;  /* 0x0000001a00c77308 */ /* 0x0003e20000002400 */
[CC--:B---3--:R-:W-:Y:S02]  /*12440*/  FFMA.FTZ R57, R0.reuse, R38.reuse, R57 ;  /* 0x0000002600397223 */ /* 0x0c8fe40000010039 */
[C---:B------:R-:W-:Y:S02]  /*12450*/  FFMA.FTZ R121, R0.reuse, R38, R121 ;  /* 0x0000002600797223 */ /* 0x040fe40000010079 */
[----:B----4-:R-:W-:-:S03]  /*12460*/  FFMA.FTZ R154, R0, R28, R201 ;  /* 0x0000001c009a7223 */ /* 0x010fc600000100c9 */
[----:B------:R-:W-:Y:S01]  /*12470*/  MUFU.TANH R107, R107 ;  /* 0x0000006b006b7308 */ /* 0x000fe20000002400 */
[----:B------:R-:W-:Y:S02]  /*12480*/  FSEL R134, R121, -INF , !P1 ;  /* 0xff80000079867808 */ /* 0x000fe40004800000 */
[----:B------:R-:W-:Y:S02]  /*12490*/  ISETP.GE.AND P1, PT, R32, R45, PT ;  /* 0x0000002d2000720c */ /* 0x000fe40003f26270 */
[----:B------:R-:W-:Y:S02]  /*124a0*/  FSEL R154, R154, -INF , !P3 ;  /* 0xff8000009a9a7808 */ /* 0x000fe40005800000 */
[C-C-:B------:R-:W-:Y:S01]  /*124b0*/  LOP3.LUT R28, R102.reuse, 0x40, R187.reuse, 0xfe, !PT ;  /* 0x00000040661c7812 */ /* 0x140fe200078efebb */
[----:B------:R-:W2:Y:S01]  /*124c0*/  I2F R38, R32 ;  /* 0x0000002000267306 */ /* 0x000ea20000201400 */
[----:B-1----:R-:W-:-:S07]  /*124d0*/  LOP3.LUT R26, R102, 0x28, R187, 0xfe, !PT ;  /* 0x00000028661a7812 */ /* 0x002fce00078efebb */
[----:B------:R-:W-:Y:S08]  /*124e0*/  MUFU.TANH R133, R24 ;  /* 0x0000001800857308 */ /* 0x000ff00000002400 */
[----:B------:R-:W1:Y:S01]  /*124f0*/  I2F R111, R110 ;  /* 0x0000006e006f7306 */ /* 0x000e620000201400 */
[CC--:B--2---:R-:W-:Y:S02]  /*12500*/  FFMA.FTZ R53, R0.reuse, R38.reuse, R53 ;  /* 0x0000002600357223 */ /* 0x0c4fe40000010035 */
[----:B------:R-:W-:-:S05]  /*12510*/  FFMA.FTZ R107, R0, R38, R107 ;  /* 0x00000026006b7223 */ /* 0x000fca000001006b */
[----:B------:R-:W-:Y:S01]  /*12520*/  MUFU.TANH R58, R58 ;  /* 0x0000003a003a7308 */ /* 0x000fe20000002400 */
[----:B------:R-:W-:-:S07]  /*12530*/  FSEL R138, R107, -INF , !P1 ;  /* 0xff8000006b8a7808 */ /* 0x000fce0004800000 */
[----:B------:R-:W-:Y:S01]  /*12540*/  MUFU.TANH R139, R50 ;  /* 0x00000032008b7308 */ /* 0x000fe20000002400 */
[----:B-1----:R-:W-:-:S05]  /*12550*/  FFMA.FTZ R35, R0, R111, R56 ;  /* 0x0000006f00237223 */ /* 0x002fca0000010038 */
[----:B------:R-:W-:Y:S02]  /*12560*/  FSEL R35, R35, -INF , !P6 ;  /* 0xff80000023237808 */ /* 0x000fe40007000000 */
[----:B------:R1:W-:Y:S01]  /*12570*/  MUFU.TANH R149, R34 ;  /* 0x0000002200957308 */ /* 0x0003e20000002400 */
[----:B------:R-:W-:-:S07]  /*12580*/  ISETP.GE.AND P6, PT, R26, R44, PT ;  /* 0x0000002c1a00720c */ /* 0x000fce0003fc6270 */
[----:B------:R-:W2:Y:S01]  /*12590*/  I2F R24, R26 ;  /* 0x0000001a00187306 */ /* 0x000ea20000201400 */
[----:B-1----:R-:W-:-:S07]  /*125a0*/  LOP3.LUT R34, R102, 0x30, R187, 0xfe, !PT ;  /* 0x0000003066227812 */ /* 0x002fce00078efebb */
[----:B------:R-:W-:Y:S01]  /*125b0*/  MUFU.TANH R151, R30 ;  /* 0x0000001e00977308 */ /* 0x000fe20000002400 */
[C---:B------:R-:W-:Y:S02]  /*125c0*/  ISETP.GE.AND P4, PT, R34.reuse, R44, PT ;  /* 0x0000002c2200720c */ /* 0x040fe40003f86270 */
[----:B------:R-:W-:Y:S01]  /*125d0*/  ISETP.GE.AND P3, PT, R34, R45, PT ;  /* 0x0000002d2200720c */ /* 0x000fe20003f66270 */
[----:B--2---:R-:W-:-:S04]  /*125e0*/  FFMA.FTZ R148, R0, R24, R139 ;  /* 0x0000001800947223 */ /* 0x004fc8000001008b */
[----:B------:R-:W1:Y:S01]  /*125f0*/  MUFU.TANH R135, R48 ;  /* 0x0000003000877308 */ /* 0x000e620000002400 */
[----:B------:R-:W-:Y:S02]  /*12600*/  FSEL R139, R57, -INF , !P2 ;  /* 0xff800000398b7808 */ /* 0x000fe40005000000 */
[----:B------:R-:W-:Y:S02]  /*12610*/  ISETP.GE.AND P2, PT, R32, R44, PT ;  /* 0x0000002c2000720c */ /* 0x000fe40003f46270 */
[----:B------:R-:W-:-:S03]  /*12620*/  LOP3.LUT R32, R102, 0x50, R187, 0xfe, !PT ;  /* 0x0000005066207812 */ /* 0x000fc600078efebb */
[----:B------:R2:W-:Y:S08]  /*12630*/  MUFU.TANH R131, R40 ;  /* 0x0000002800837308 */ /* 0x0005f00000002400 */
[----:B------:R3:W4:Y:S01]  /*12640*/  I2F R30, R34 ;  /* 0x00000022001e7306 */ /* 0x0007220000201400 */
[----:B-1----:R-:W-:Y:S01]  /*12650*/  FFMA.FTZ R135, R0, R24, R135 ;  /* 0x0000001800877223 */ /* 0x002fe20000010087 */
[----:B------:R-:W-:-:S04]  /*12660*/  LOP3.LUT R24, R102, 0x48, R187, 0xfe, !PT ;  /* 0x0000004866187812 */ /* 0x000fc800078efebb */
[----:B------:R-:W-:Y:S02]  /*12670*/  FSEL R135, R135, -INF , !P6 ;  /* 0xff80000087877808 */ /* 0x000fe40007000000 */
[----:B------:R1:W-:Y:S01]  /*12680*/  MUFU.TANH R147, R36 ;  /* 0x0000002400937308 */ /* 0x0003e20000002400 */
[----:B--2---:R-:W-:-:S05]  /*12690*/  FFMA.FTZ R40, R0, R111, R58 ;  /* 0x0000006f00287223 */ /* 0x004fca000001003a */
[----:B------:R-:W-:Y:S02]  /*126a0*/  FSEL R40, R40, -INF , !P5 ;  /* 0xff80000028287808 */ /* 0x000fe40006800000 */
[----:B---3--:R-:W-:Y:S01]  /*126b0*/  IADD3 R34, R20, 0x31, RZ ;  /* 0x0000003114227810 */ /* 0x008fe20007ffe0ff */
[-C--:B----4-:R-:W-:Y:S01]  /*126c0*/  FFMA.FTZ R48, R0, R30.reuse, R131 ;  /* 0x0000001e00307223 */ /* 0x090fe20000010083 */
[----:B------:R-:W-:Y:S01]  /*126d0*/  ISETP.GE.AND P5, PT, R26, R45, PT ;  /* 0x0000002d1a00720c */ /* 0x000fe20003fa6270 */
[----:B------:R-:W-:Y:S01]  /*126e0*/  FFMA.FTZ R150, R0, R30, R191 ;  /* 0x0000001e00967223 */ /* 0x000fe200000100bf */
[----:B------:R2:W3:Y:S01]  /*126f0*/  I2F R38, R34 ;  /* 0x0000002200267306 */ /* 0x0004e20000201400 */
[----:B------:R-:W-:Y:S02]  /*12700*/  FSEL R131, R53, -INF , !P2 ;  /* 0xff80000035837808 */ /* 0x000fe40005000000 */
[----:B------:R-:W-:Y:S02]  /*12710*/  ISETP.GE.AND P2, PT, R34, R44, PT ;  /* 0x0000002c2200720c */ /* 0x000fe40003f46270 */
[----:B-1----:R-:W-:-:S02]  /*12720*/  LOP3.LUT R36, R102, 0x38, R187, 0xfe, !PT ;  /* 0x0000003866247812 */ /* 0x002fc400078efebb */
[-C--:B------:R-:W-:Y:S01]  /*12730*/  ISETP.GE.AND P1, PT, R34, R45.reuse, PT ;  /* 0x0000002d2200720c */ /* 0x080fe20003f26270 */
[----:B------:R-:W-:Y:S01]  /*12740*/  MUFU.TANH R67, R67 ;  /* 0x0000004300437308 */ /* 0x000fe20000002400 */
[----:B------:R-:W-:Y:S02]  /*12750*/  FSEL R148, R148, -INF , !P5 ;  /* 0xff80000094947808 */ /* 0x000fe40006800000 */
[C---:B------:R-:W-:Y:S02]  /*12760*/  ISETP.GE.AND P6, PT, R36.reuse, R44, PT ;  /* 0x0000002c2400720c */ /* 0x040fe40003fc6270 */
[-C--:B------:R-:W-:Y:S02]  /*12770*/  ISETP.GE.AND P5, PT, R36, R45.reuse, PT ;  /* 0x0000002d2400720c */ /* 0x080fe40003fa6270 */
[----:B------:R-:W-:Y:S01]  /*12780*/  FSEL R191, R48, -INF , !P4 ;  /* 0xff80000030bf7808 */ /* 0x000fe20006000000 */
[----:B------:R-:W1:Y:S01]  /*12790*/  I2F R12, R36 ;  /* 0x00000024000c7306 */ /* 0x000e620000201400 */
[----:B--2---:R-:W-:Y:S01]  /*127a0*/  IADD3 R34, R20, 0x39, RZ ;  /* 0x0000003914227810 */ /* 0x004fe20007ffe0ff */
[-C--:B---3--:R-:W-:Y:S01]  /*127b0*/  FFMA.FTZ R48, R0, R38.reuse, R51 ;  /* 0x0000002600307223 */ /* 0x088fe20000010033 */
[----:B------:R-:W-:Y:S01]  /*127c0*/  FSEL R150, R150, -INF , !P3 ;  /* 0xff80000096967808 */ /* 0x000fe20005800000 */
[----:B------:R-:W-:Y:S01]  /*127d0*/  FFMA.FTZ R58, R0, R38, R59 ;  /* 0x00000026003a7223 */ /* 0x000fe2000001003b */
[----:B------:R-:W-:Y:S01]  /*127e0*/  ISETP.GE.AND P4, PT, R28, R44, PT ;  /* 0x0000002c1c00720c */ /* 0x000fe20003f86270 */
[----:B------:R-:W-:Y:S01]  /*127f0*/  FMUL.FTZ R51, R8, c[0x0][0x2ec] ;  /* 0x0000bb0008337a20 */ /* 0x000fe20000410000 */
[----:B------:R-:W-:Y:S01]  /*12800*/  ISETP.GE.AND P3, PT, R28, R45, PT ;  /* 0x0000002d1c00720c */ /* 0x000fe20003f66270 */
[----:B------:R-:W2:Y:S01]  /*12810*/  I2F R36, R34 ;  /* 0x0000002200247306 */ /* 0x000ea20000201400 */
[----:B------:R-:W-:-:S02]  /*12820*/  FSEL R58, R58, -INF , !P1 ;  /* 0xff8000003a3a7808 */ /* 0x000fc40004800000 */
[----:B------:R-:W-:-:S05]  /*12830*/  ISETP.GE.AND P1, PT, R34, R45, PT ;  /* 0x0000002d2200720c */ /* 0x000fca0003f26270 */
[----:B------:R-:W3:Y:S01]  /*12840*/  I2F R26, R28 ;  /* 0x0000001c001a7306 */ /* 0x000ee20000201400 */
[-C--:B-1----:R-:W-:Y:S01]  /*12850*/  FFMA.FTZ R59, R0, R12.reuse, R147 ;  /* 0x0000000c003b7223 */ /* 0x082fe20000010093 */
[----:B------:R-:W-:Y:S01]  /*12860*/  FSEL R147, R48, -INF , !P2 ;  /* 0xff80000030937808 */ /* 0x000fe20005000000 */
[----:B------:R-:W-:Y:S01]  /*12870*/  FFMA.FTZ R56, R0, R12, R155 ;  /* 0x0000000c00387223 */ /* 0x000fe2000001009b */
[----:B------:R-:W-:Y:S02]  /*12880*/  ISETP.GE.AND P2, PT, R34, R44, PT ;  /* 0x0000002c2200720c */ /* 0x000fe40003f46270 */
[----:B------:R-:W-:Y:S01]  /*12890*/  LOP3.LUT R12, R102, 0x58, R187, 0xfe, !PT ;  /* 0x00000058660c7812 */ /* 0x000fe200078efebb */
[CC--:B--2---:R-:W-:Y:S01]  /*128a0*/  FFMA.FTZ R49, R0.reuse, R36.reuse, R49 ;  /* 0x0000002400317223 */ /* 0x0c4fe20000010031 */
[----:B------:R-:W-:Y:S01]  /*128b0*/  MUFU.TANH R37, R37 ;  /* 0x0000002500257308 */ /* 0x000fe20000002400 */
[----:B------:R-:W-:Y:S01]  /*128c0*/  FFMA.FTZ R67, R0, R36, R67 ;  /* 0x0000002400437223 */ /* 0x000fe20000010043 */
[----:B------:R-:W-:-:S02]  /*128d0*/  FSEL R59, R59, -INF , !P6 ;  /* 0xff8000003b3b7808 */ /* 0x000fc40007000000 */
[----:B------:R-:W-:Y:S02]  /*128e0*/  FSEL R57, R49, -INF , !P2 ;  /* 0xff80000031397808 */ /* 0x000fe40005000000 */
[----:B------:R-:W-:Y:S01]  /*128f0*/  FSEL R190, R67, -INF , !P1 ;  /* 0xff80000043be7808 */ /* 0x000fe20004800000 */
[-C--:B---3--:R-:W-:Y:S01]  /*12900*/  FFMA.FTZ R145, R0, R26.reuse, R145 ;  /* 0x0000001a00917223 */ /* 0x088fe20000010091 */
[----:B------:R-:W-:Y:S01]  /*12910*/  IADD3 R28, R20, 0x41, RZ ;  /* 0x00000041141c7810 */ /* 0x000fe20007ffe0ff */
[----:B------:R-:W-:Y:S01]  /*12920*/  MUFU.TANH R55, R55 ;  /* 0x0000003700377308 */ /* 0x000fe20000002400 */
[----:B------:R-:W-:Y:S01]  /*12930*/  FFMA.FTZ R146, R0, R26, R149 ;  /* 0x0000001a00927223 */ /* 0x000fe20000010095 */
[----:B------:R-:W-:Y:S02]  /*12940*/  LOP3.LUT R26, R102, 0x60, R187, 0xfe, !PT ;  /* 0x00000060661a7812 */ /* 0x000fe400078efebb */
[C---:B------:R-:W-:Y:S02]  /*12950*/  ISETP.GE.AND P2, PT, R28.reuse, R44, PT ;  /* 0x0000002c1c00720c */ /* 0x040fe40003f46270 */
[----:B------:R-:W-:-:S02]  /*12960*/  ISETP.GE.AND P1, PT, R28, R45, PT ;  /* 0x0000002d1c00720c */ /* 0x000fc40003f26270 */
[----:B------:R1:W2:Y:S01]  /*12970*/  I2F R34, R28 ;  /* 0x0000001c00227306 */ /* 0x0002a20000201400 */
[----:B------:R-:W-:Y:S02]  /*12980*/  FSEL R149, R145, -INF , !P4 ;  /* 0xff80000091957808 */ /* 0x000fe40006000000 */
[----:B------:R-:W-:Y:S02]  /*12990*/  FSEL R146, R146, -INF , !P3 ;  /* 0xff80000092927808 */ /* 0x000fe40005800000 */
[CC--:B------:R-:W-:Y:S02]  /*129a0*/  ISETP.GE.AND P4, PT, R32.reuse, R44.reuse, PT ;  /* 0x0000002c2000720c */ /* 0x0c0fe40003f86270 */
[----:B------:R-:W-:Y:S01]  /*129b0*/  ISETP.GE.AND P3, PT, R32, R45, PT ;  /* 0x0000002d2000720c */ /* 0x000fe20003f66270 */
[----:B------:R-:W3:Y:S01]  /*129c0*/  I2F R30, R32 ;  /* 0x00000020001e7306 */ /* 0x000ee20000201400 */
[----:B------:R-:W-:Y:S02]  /*129d0*/  FSEL R56, R56, -INF , !P5 ;  /* 0xff80000038387808 */ /* 0x000fe40006800000 */
[----:B------:R-:W-:-:S02]  /*129e0*/  ISETP.GE.AND P6, PT, R24, R44, PT ;  /* 0x0000002c1800720c */ /* 0x000fc40003fc6270 */
[-C--:B------:R-:W-:Y:S02]  /*129f0*/  ISETP.GE.AND P5, PT, R24, R45.reuse, PT ;  /* 0x0000002d1800720c */ /* 0x080fe40003fa6270 */
[----:B-1----:R-:W-:Y:S01]  /*12a00*/  IADD3 R28, R20, 0x49, RZ ;  /* 0x00000049141c7810 */ /* 0x002fe20007ffe0ff */
[CC--:B--2---:R-:W-:Y:S01]  /*12a10*/  FFMA.FTZ R155, R0.reuse, R34.reuse, R39 ;  /* 0x00000022009b7223 */ /* 0x0c4fe20000010027 */
[----:B------:R-:W1:Y:S01]  /*12a20*/  I2F R14, R24 ;  /* 0x00000018000e7306 */ /* 0x000e620000201400 */
[----:B------:R-:W-:Y:S02]  /*12a30*/  FFMA.FTZ R63, R0, R34, R63 ;  /* 0x00000022003f7223 */ /* 0x000fe4000001003f */
[----:B------:R-:W-:Y:S01]  /*12a40*/  FMUL.FTZ R39, R10, c[0x0][0x2ec] ;  /* 0x0000bb000a277a20 */ /* 0x000fe20000410000 */
[----:B------:R-:W-:Y:S02]  /*12a50*/  FSEL R155, R155, -INF , !P2 ;  /* 0xff8000009b9b7808 */ /* 0x000fe40005000000 */
[----:B------:R-:W-:Y:S01]  /*12a60*/  FSEL R142, R63, -INF , !P1 ;  /* 0xff8000003f8e7808 */ /* 0x000fe20004800000 */
[----:B---3--:R-:W-:Y:S01]  /*12a70*/  FFMA.FTZ R133, R0, R30, R133 ;  /* 0x0000001e00857223 */ /* 0x008fe20000010085 */
[----:B------:R-:W2:Y:S01]  /*12a80*/  I2F R34, R28 ;  /* 0x0000001c00227306 */ /* 0x000ea20000201400 */
[----:B------:R-:W-:Y:S01]  /*12a90*/  ISETP.GE.AND P2, PT, R28, R44, PT ;  /* 0x0000002c1c00720c */ /* 0x000fe20003f46270 */
[----:B------:R-:W-:Y:S01]  /*12aa0*/  FFMA.FTZ R128, R0, R30, R199 ;  /* 0x0000001e00807223 */ /* 0x000fe200000100c7 */
[----:B------:R-:W-:-:S02]  /*12ab0*/  ISETP.GE.AND P1, PT, R28, R45, PT ;  /* 0x0000002d1c00720c */ /* 0x000fc40003f26270 */
[C---:B------:R-:W-:Y:S02]  /*12ac0*/  IADD3 R32, R20.reuse, 0x51, RZ ;  /* 0x0000005114207810 */ /* 0x040fe40007ffe0ff */
[----:B------:R-:W-:Y:S01]  /*12ad0*/  IADD3 R30, R20, 0x59, RZ ;  /* 0x00000059141e7810 */ /* 0x000fe20007ffe0ff */
[----:B------:R-:W3:Y:S01]  /*12ae0*/  I2F R8, R12 ;  /* 0x0000000c00087306 */ /* 0x000ee20000201400 */
[----:B------:R-:W-:Y:S01]  /*12af0*/  FSEL R133, R133, -INF , !P4 ;  /* 0xff80000085857808 */ /* 0x000fe20006000000 */
[-C--:B-1----:R-:W-:Y:S01]  /*12b00*/  FFMA.FTZ R143, R0, R14.reuse, R143 ;  /* 0x0000000e008f7223 */ /* 0x082fe2000001008f */
[----:B------:R-:W-:Y:S01]  /*12b10*/  FSEL R128, R128, -INF , !P3 ;  /* 0xff80000080807808 */ /* 0x000fe20005800000 */
[----:B------:R-:W-:Y:S01]  /*12b20*/  FFMA.FTZ R140, R0, R14, R151 ;  /* 0x0000000e008c7223 */ /* 0x000fe20000010097 */
[C---:B------:R-:W-:Y:S02]  /*12b30*/  ISETP.GE.AND P4, PT, R26.reuse, R44, PT ;  /* 0x0000002c1a00720c */ /* 0x040fe40003f86270 */
[----:B------:R-:W-:Y:S01]  /*12b40*/  ISETP.GE.AND P3, PT, R26, R45, PT ;  /* 0x0000002d1a00720c */ /* 0x000fe20003f66270 */
[CC--:B--2---:R-:W-:Y:S01]  /*12b50*/  FFMA.FTZ R37, R0.reuse, R34.reuse, R37 ;  /* 0x0000002200257223 */ /* 0x0c4fe20000010025 */
[----:B------:R-:W-:Y:S01]  /*12b60*/  MUFU.TANH R141, R141 ;  /* 0x0000008d008d7308 */ /* 0x000fe20000002400 */
[----:B------:R-:W-:Y:S01]  /*12b70*/  FFMA.FTZ R55, R0, R34, R55 ;  /* 0x0000002200377223 */ /* 0x000fe20000010037 */
[----:B------:R-:W-:-:S02]  /*12b80*/  LOP3.LUT R14, R102, 0x68, R187, 0xfe, !PT ;  /* 0x00000068660e7812 */ /* 0x000fc400078efebb */
[----:B------:R-:W-:Y:S02]  /*12b90*/  FSEL R145, R37, -INF , !P2 ;  /* 0xff80000025917808 */ /* 0x000fe40005000000 */
[----:B------:R-:W-:Y:S01]  /*12ba0*/  FSEL R144, R55, -INF , !P1 ;  /* 0xff80000037907808 */ /* 0x000fe20004800000 */
[----:B---3--:R-:W-:Y:S01]  /*12bb0*/  FFMA.FTZ R127, R0, R8, R129 ;  /* 0x00000008007f7223 */ /* 0x008fe20000010081 */
[----:B------:R-:W-:Y:S01]  /*12bc0*/  I2F R34, R32 ;  /* 0x0000002000227306 */ /* 0x000fe20000201400 */
[----:B------:R-:W-:Y:S01]  /*12bd0*/  ISETP.GE.AND P2, PT, R32, R44, PT ;  /* 0x0000002c2000720c */ /* 0x000fe20003f46270 */
[----:B------:R-:W-:Y:S01]  /*12be0*/  FFMA.FTZ R126, R0, R8, R197 ;  /* 0x00000008007e7223 */ /* 0x000fe200000100c5 */
[----:B------:R-:W-:Y:S02]  /*12bf0*/  ISETP.GE.AND P1, PT, R32, R45, PT ;  /* 0x0000002d2000720c */ /* 0x000fe40003f26270 */
[----:B------:R-:W-:Y:S02]  /*12c00*/  FSEL R151, R143, -INF , !P6 ;  /* 0xff8000008f977808 */ /* 0x000fe40007000000 */
[----:B------:R-:W-:Y:S01]  /*12c10*/  FSEL R140, R140, -INF , !P5 ;  /* 0xff8000008c8c7808 */ /* 0x000fe20006800000 */
[----:B------:R-:W1:Y:S01]  /*12c20*/  I2F R32, R30 ;  /* 0x0000001e00207306 */ /* 0x000e620000201400 */
[----:B------:R-:W-:-:S02]  /*12c30*/  ISETP.GE.AND P6, PT, R12, R44, PT ;  /* 0x0000002c0c00720c */ /* 0x000fc40003fc6270 */
[-C--:B------:R-:W-:Y:S02]  /*12c40*/  ISETP.GE.AND P5, PT, R12, R45.reuse, PT ;  /* 0x0000002d0c00720c */ /* 0x080fe40003fa6270 */
[----:B------:R-:W-:Y:S02]  /*12c50*/  FSEL R127, R127, -INF , !P6 ;  /* 0xff8000007f7f7808 */ /* 0x000fe40007000000 */
[----:B------:R-:W-:Y:S01]  /*12c60*/  FSEL R126, R126, -INF , !P5 ;  /* 0xff8000007e7e7808 */ /* 0x000fe20006800000 */
[----:B------:R-:W-:Y:S01]  /*12c70*/  MUFU.TANH R195, R195 ;  /* 0x000000c300c37308 */ /* 0x000fe20000002400 */
[C---:B------:R-:W-:Y:S02]  /*12c80*/  ISETP.GE.AND P6, PT, R14.reuse, R44, PT ;  /* 0x0000002c0e00720c */ /* 0x040fe40003fc6270 */
[----:B------:R-:W-:Y:S02]  /*12c90*/  ISETP.GE.AND P5, PT, R14, R45, PT ;  /* 0x0000002d0e00720c */ /* 0x000fe40003fa6270 */
[----:B------:R-:W-:-:S03]  /*12ca0*/  LOP3.LUT R28, R102, 0x70, R187, 0xfe, !PT ;  /* 0x00000070661c7812 */ /* 0x000fc600078efebb */
[----:B------:R2:W3:Y:S01]  /*12cb0*/  I2F R24, R26 ;  /* 0x0000001a00187306 */ /* 0x0004e20000201400 */
[----:B-1----:R-:W-:-:S07]  /*12cc0*/  FFMA.FTZ R125, R0, R32, R25 ;  /* 0x00000020007d7223 */ /* 0x002fce0000010019 */
[----:B------:R-:W1:Y:S08]  /*12cd0*/  MUFU.TANH R29, R29 ;  /* 0x0000001d001d7308 */ /* 0x000e700000002400 */
[----:B------:R-:W4:Y:S01]  /*12ce0*/  MUFU.TANH R31, R31 ;  /* 0x0000001f001f7308 */ /* 0x000f220000002400 */
[----:B--2---:R-:W-:Y:S01]  /*12cf0*/  IADD3 R26, R20, 0x61, RZ ;  /* 0x00000061141a7810 */ /* 0x004fe20007ffe0ff */
[----:B---3--:R-:W-:-:S02]  /*12d00*/  FFMA.FTZ R107, R0, R24, R141 ;  /* 0x00000018006b7223 */ /* 0x008fc4000001008d */
[----:B------:R-:W-:Y:S01]  /*12d10*/  FFMA.FTZ R114, R0, R24, R195 ;  /* 0x0000001800727223 */ /* 0x000fe200000100c3 */
[----:B------:R-:W-:Y:S02]  /*12d20*/  IADD3 R24, R20, 0x69, RZ ;  /* 0x0000006914187810 */ /* 0x000fe40007ffe0ff */
[----:B------:R-:W-:Y:S01]  /*12d30*/  FSEL R107, R107, -INF , !P4 ;  /* 0xff8000006b6b7808 */ /* 0x000fe20006000000 */
[----:B------:R-:W2:Y:S01]  /*12d40*/  MUFU.TANH R27, R27 ;  /* 0x0000001b001b7308 */ /* 0x000ea20000002400 */
[----:B-1----:R-:W-:Y:S01]  /*12d50*/  FFMA.FTZ R36, R0, R34, R29 ;  /* 0x0000002200247223 */ /* 0x002fe2000001001d */
[----:B------:R-:W-:Y:S01]  /*12d60*/  FSEL R114, R114, -INF , !P3 ;  /* 0xff80000072727808 */ /* 0x000fe20005800000 */
[----:B------:R-:W-:Y:S01]  /*12d70*/  FMUL.FTZ R29, R4, c[0x0][0x2ec] ;  /* 0x0000bb00041d7a20 */ /* 0x000fe20000410000 */
[----:B------:R-:W-:Y:S02]  /*12d80*/  LOP3.LUT R4, R102, 0x78, R187, 0xfe, !PT ;  /* 0x0000007866047812 */ /* 0x000fe400078efebb */
[----:B------:R-:W-:-:S02]  /*12d90*/  FSEL R129, R36, -INF , !P2 ;  /* 0xff80000024817808 */ /* 0x000fc40005000000 */
[----:B------:R-:W-:Y:S01]  /*12da0*/  MUFU.TANH R23, R23 ;  /* 0x0000001700177308 */ /* 0x000fe20000002400 */
[----:B----4-:R-:W-:Y:S01]  /*12db0*/  FFMA.FTZ R31, R0, R34, R31 ;  /* 0x00000022001f7223 */ /* 0x010fe2000001001f */
[-C--:B------:R-:W-:Y:S02]  /*12dc0*/  ISETP.GE.AND P2, PT, R30, R44.reuse, PT ;  /* 0x0000002c1e00720c */ /* 0x080fe40003f46270 */
[----:B------:R-:W-:Y:S02]  /*12dd0*/  ISETP.GE.AND P4, PT, R28, R44, PT ;  /* 0x0000002c1c00720c */ /* 0x000fe40003f86270 */
[----:B------:R-:W-:Y:S02]  /*12de0*/  FSEL R130, R31, -INF , !P1 ;  /* 0xff8000001f827808 */ /* 0x000fe40004800000 */
[----:B------:R-:W1:Y:S01]  /*12df0*/  I2F R25, R26 ;  /* 0x0000001a00197306 */ /* 0x000e620000201400 */
[----:B--2---:R-:W-:Y:S01]  /*12e00*/  FFMA.FTZ R27, R0, R32, R27 ;  /* 0x00000020001b7223 */ /* 0x004fe2000001001b */
[----:B------:R-:W-:-:S02]  /*12e10*/  ISETP.GE.AND P1, PT, R30, R45, PT ;  /* 0x0000002d1e00720c */ /* 0x000fc40003f26270 */
[----:B------:R-:W-:Y:S02]  /*12e20*/  FSEL R125, R125, -INF , !P2 ;  /* 0xff8000007d7d7808 */ /* 0x000fe40005000000 */
[----:B------:R-:W-:Y:S02]  /*12e30*/  FSEL R124, R27, -INF , !P1 ;  /* 0xff8000001b7c7808 */ /* 0x000fe40004800000 */
[----:B------:R-:W2:Y:S01]  /*12e40*/  MUFU.TANH R19, R19 ;  /* 0x0000001300137308 */ /* 0x000ea20000002400 */
[C---:B------:R-:W-:Y:S02]  /*12e50*/  ISETP.GE.AND P2, PT, R26.reuse, R44, PT ;  /* 0x0000002c1a00720c */ /* 0x040fe40003f46270 */
[-C--:B------:R-:W-:Y:S02]  /*12e60*/  ISETP.GE.AND P1, PT, R26, R45.reuse, PT ;  /* 0x0000002d1a00720c */ /* 0x080fe40003f26270 */
[----:B------:R-:W-:-:S03]  /*12e70*/  ISETP.GE.AND P3, PT, R28, R45, PT ;  /* 0x0000002d1c00720c */ /* 0x000fc60003f66270 */
[----:B------:R-:W-:Y:S01]  /*12e80*/  MUFU.TANH R47, R47 ;  /* 0x0000002f002f7308 */ /* 0x000fe20000002400 */
[----:B-1----:R-:W-:Y:S01]  /*12e90*/  FFMA.FTZ R111, R0, R25, R23 ;  /* 0x00000019006f7223 */ /* 0x002fe20000010017 */
[----:B------:R-:W-:-:S04]  /*12ea0*/  IADD3 R23, R20, 0x71, RZ ;  /* 0x0000007114177810 */ /* 0x000fc80007ffe0ff */
[----:B------:R-:W-:Y:S02]  /*12eb0*/  FSEL R111, R111, -INF , !P2 ;  /* 0xff8000006f6f7808 */ /* 0x000fe40005000000 */
[----:B------:R-:W-:Y:S01]  /*12ec0*/  MUFU.TANH R61, R61 ;  /* 0x0000003d003d7308 */ /* 0x000fe20000002400 */
[----:B--2---:R-:W-:Y:S01]  /*12ed0*/  FFMA.FTZ R19, R0, R25, R19 ;  /* 0x0000001900137223 */ /* 0x004fe20000010013 */
[----:B------:R-:W-:-:S04]  /*12ee0*/  ISETP.GE.AND P2, PT, R24, R44, PT ;  /* 0x0000002c1800720c */ /* 0x000fc80003f46270 */
[----:B------:R-:W-:Y:S02]  /*12ef0*/  FSEL R112, R19, -INF , !P1 ;  /* 0xff80000013707808 */ /* 0x000fe40004800000 */
[----:B------:R-:W1:Y:S01]  /*12f00*/  I2F R10, R14 ;  /* 0x0000000e000a7306 */ /* 0x000e620000201400 */
[----:B------:R-:W-:-:S07]  /*12f10*/  ISETP.GE.AND P1, PT, R24, R45, PT ;  /* 0x0000002d1800720c */ /* 0x000fce0003f26270 */
[----:B------:R-:W-:Y:S08]  /*12f20*/  MUFU.TANH R13, R13 ;  /* 0x0000000d000d7308 */ /* 0x000ff00000002400 */
[----:B------:R-:W2:Y:S01]  /*12f30*/  I2F R14, R24 ;  /* 0x00000018000e7306 */ /* 0x000ea20000201400 */
        /* <DEDUP_REMOVED lines=9> */
[----:B--2---:R-:W-:-:S05]  /*12fd0*/  FFMA.FTZ R13, R0, R14, R13 ;  /* 0x0000000e000d7223 */ /* 0x004fca000001000d */
[----:B------:R-:W-:Y:S02]  /*12fe0*/  FSEL R105, R13, -INF , !P2 ;  /* 0xff8000000d697808 */ /* 0x000fe40005000000 */
[----:B------:R-:W2:Y:S01]  /*12ff0*/  I2F R31, R4 ;  /* 0x00000004001f7306 */ /* 0x000ea20000201400 */
[----:B-1----:R-:W-:Y:S01]  /*13000*/  FFMA.FTZ R15, R0, R14, R15 ;  /* 0x0000000e000f7223 */ /* 0x002fe2000001000f */
[----:B------:R-:W-:Y:S02]  /*13010*/  IADD3 R14, R20, 0x79, RZ ;  /* 0x00000079140e7810 */ /* 0x000fe40007ffe0ff */
[----:B------:R-:W-:Y:S02]  /*13020*/  ISETP.GE.AND P2, PT, R23, R44, PT ;  /* 0x0000002c1700720c */ /* 0x000fe40003f46270 */
[----:B------:R-:W-:Y:S02]  /*13030*/  FSEL R108, R15, -INF , !P1 ;  /* 0xff8000000f6c7808 */ /* 0x000fe40004800000 */
[----:B------:R-:W-:Y:S01]  /*13040*/  MUFU.TANH R9, R9 ;  /* 0x0000000900097308 */ /* 0x000fe20000002400 */
[----:B------:R-:W-:-:S07]  /*13050*/  ISETP.GE.AND P1, PT, R23, R45, PT ;  /* 0x0000002d1700720c */ /* 0x000fce0003f26270 */
[----:B------:R-:W-:Y:S01]  /*13060*/  MUFU.TANH R11, R11 ;  /* 0x0000000b000b7308 */ /* 0x000fe20000002400 */
[----:B--2---:R-:W-:-:S05]  /*13070*/  FFMA.FTZ R29, R0, R31, R29 ;  /* 0x0000001f001d7223 */ /* 0x004fca000001001d */
[----:B------:R-:W-:Y:S02]  /*13080*/  FSEL R66, R29, -INF , !P6 ;  /* 0xff8000001d427808 */ /* 0x000fe40007000000 */
[----:B------:R-:W1:Y:S01]  /*13090*/  I2F R25, R23 ;  /* 0x0000001700197306 */ /* 0x000e620000201400 */
[----:B------:R-:W-:-:S07]  /*130a0*/  ISETP.NE.AND P6, PT, R22, RZ, PT ;  /* 0x000000ff1600720c */ /* 0x000fce0003fc5270 */
[----:B------:R-:W2:Y:S08]  /*130b0*/  MUFU.TANH R6, R6 ;  /* 0x0000000600067308 */ /* 0x000eb00000002400 */
[----:B------:R-:W-:Y:S01]  /*130c0*/  MUFU.TANH R113, R104 ;  /* 0x0000006800717308 */ /* 0x000fe20000002400 */
[CC--:B-1----:R-:W-:Y:S02]  /*130d0*/  FFMA.FTZ R9, R0.reuse, R25.reuse, R9 ;  /* 0x0000001900097223 */ /* 0x0c2fe40000010009 */
[----:B------:R-:W-:-:S03]  /*130e0*/  FFMA.FTZ R11, R0, R25, R11 ;  /* 0x00000019000b7223 */ /* 0x000fc6000001000b */
[----:B------:R-:W-:Y:S02]  /*130f0*/  FSEL R63, R9, -INF , !P2 ;  /* 0xff800000093f7808 */ /* 0x000fe40005000000 */
[----:B------:R-:W-:Y:S01]  /*13100*/  MUFU.TANH R117, R117 ;  /* 0x0000007500757308 */ /* 0x000fe20000002400 */
[----:B--2---:R-:W-:Y:S01]  /*13110*/  FFMA.FTZ R6, R0, R31, R6 ;  /* 0x0000001f00067223 */ /* 0x004fe20000010006 */
[----:B------:R-:W-:Y:S02]  /*13120*/  FSEL R62, R11, -INF , !P1 ;  /* 0xff8000000b3e7808 */ /* 0x000fe40004800000 */
[-C--:B------:R-:W-:Y:S02]  /*13130*/  ISETP.GE.AND P2, PT, R20, R44.reuse, PT ;  /* 0x0000002c1400720c */ /* 0x080fe40003f46270 */
[----:B------:R-:W-:Y:S02]  /*13140*/  ISETP.GE.AND P1, PT, R10, R44, PT ;  /* 0x0000002c0a00720c */ /* 0x000fe40003f26270 */
[----:B------:R-:W-:Y:S01]  /*13150*/  MUFU.TANH R51, R51 ;  /* 0x0000003300337308 */ /* 0x000fe20000002400 */
[----:B------:R-:W-:-:S07]  /*13160*/  FSEL R60, R6, -INF , !P5 ;  /* 0xff800000063c7808 */ /* 0x000fce0006800000 */
[----:B------:R-:W-:Y:S08]  /*13170*/  MUFU.TANH R39, R39 ;  /* 0x0000002700277308 */ /* 0x000ff00000002400 */
[----:B------:R-:W1:Y:S08]  /*13180*/  I2F R12, R28 ;  /* 0x0000001c000c7306 */ /* 0x000e700000201400 */
[----:B------:R-:W2:Y:S08]  /*13190*/  I2F R8, R20 ;  /* 0x0000001400087306 */ /* 0x000eb00000201400 */
[----:B------:R-:W3:Y:S01]  /*131a0*/  I2F R19, R10 ;  /* 0x0000000a00137306 */ /* 0x000ee20000201400 */
[----:B-1----:R-:W-:-:S02]  /*131b0*/  FFMA.FTZ R51, R0, R12, R51 ;  /* 0x0000000c00337223 */ /* 0x002fc40000010033 */
[----:B------:R-:W-:-:S03]  /*131c0*/  FFMA.FTZ R39, R0, R12, R39 ;  /* 0x0000000c00277223 */ /* 0x000fc60000010027 */
[----:B------:R-:W-:Y:S02]  /*131d0*/  FSEL R65, R51, -INF , !P4 ;  /* 0xff80000033417808 */ /* 0x000fe40006000000 */
[----:B------:R-:W1:Y:S01]  /*131e0*/  MUFU.TANH R103, R103 ;  /* 0x0000006700677308 */ /* 0x000e620000002400 */
[----:B--2---:R-:W-:Y:S01]  /*131f0*/  FFMA.FTZ R113, R0, R8, R113 ;  /* 0x0000000800717223 */ /* 0x004fe20000010071 */
[----:B------:R-:W-:Y:S02]  /*13200*/  FSEL R64, R39, -INF , !P3 ;  /* 0xff80000027407808 */ /* 0x000fe40005800000 */
[----:B------:R-:W-:Y:S02]  /*13210*/  ISETP.GE.AND P3, PT, R20, R45, PT ;  /* 0x0000002d1400720c */ /* 0x000fe40003f66270 */
[----:B------:R-:W-:Y:S02]  /*13220*/  FSEL R6, R113, -INF , !P2 ;  /* 0xff80000071067808 */ /* 0x000fe40005000000 */
[----:B------:R-:W-:Y:S01]  /*13230*/  I2F R13, R14 ;  /* 0x0000000e000d7306 */ /* 0x000fe20000201400 */
[----:B---3--:R-:W-:Y:S01]  /*13240*/  FFMA.FTZ R19, R0, R19, R117 ;  /* 0x0000001300137223 */ /* 0x008fe20000010075 */
[----:B------:R-:W-:Y:S01]  /*13250*/  BAR.SYNC.DEFER_BLOCKING 0x0 ;  /* 0x0000000000007b1d */ /* 0x000fe20000010000 */
[----:B------:R-:W-:-:S02]  /*13260*/  ISETP.GE.AND P4, PT, R14, R44, PT ;  /* 0x0000002c0e00720c */ /* 0x000fc40003f86270 */
[-C--:B------:R-:W-:Y:S02]  /*13270*/  ISETP.GE.AND P2, PT, R10, R45.reuse, PT ;  /* 0x0000002d0a00720c */ /* 0x080fe40003f46270 */
[----:B------:R-:W-:Y:S01]  /*13280*/  FSEL R19, R19, -INF , !P1 ;  /* 0xff80000013137808 */ /* 0x000fe20004800000 */
[----:B------:R-:W2:Y:S01]  /*13290*/  I2F R4, R10 ;  /* 0x0000000a00047306 */ /* 0x000ea20000201400 */
[----:B-1----:R-:W-:Y:S01]  /*132a0*/  FFMA.FTZ R103, R0, R8, R103 ;  /* 0x0000000800677223 */ /* 0x002fe20000010067 */
[----:B------:R-:W-:-:S06]  /*132b0*/  ISETP.GE.AND P1, PT, R14, R45, PT ;  /* 0x0000002d0e00720c */ /* 0x000fcc0003f26270 */
[----:B------:R-:W1:Y:S08]  /*132c0*/  MUFU.TANH R5, R5 ;  /* 0x0000000500057308 */ /* 0x000e700000002400 */
[----:B------:R-:W3:Y:S01]  /*132d0*/  MUFU.TANH R7, R7 ;  /* 0x0000000700077308 */ /* 0x000ee20000002400 */
[----:B--2---:R-:W-:-:S05]  /*132e0*/  FFMA.FTZ R4, R0, R4, R115 ;  /* 0x0000000400047223 */ /* 0x004fca0000010073 */
[----:B------:R-:W-:Y:S01]  /*132f0*/  FSEL R4, R4, -INF , !P2 ;  /* 0xff80000004047808 */ /* 0x000fe20005000000 */
[----:B-1----:R-:W-:Y:S01]  /*13300*/  FFMA.FTZ R67, R0, R13, R5 ;  /* 0x0000000d00437223 */ /* 0x002fe20000010005 */
[----:B------:R-:W-:-:S04]  /*13310*/  FSEL R5, R103, -INF , !P3 ;  /* 0xff80000067057808 */ /* 0x000fc80005800000 */
[----:B------:R-:W-:Y:S01]  /*13320*/  FSEL R67, R67, -INF , !P4 ;  /* 0xff80000043437808 */ /* 0x000fe20006000000 */
[----:B---3--:R-:W-:-:S05]  /*13330*/  FFMA.FTZ R7, R0, R13, R7 ;  /* 0x0000000d00077223 */ /* 0x008fca0000010007 */
        /* <DEDUP_REMOVED lines=61> */
.L_x_7074:
[----:B------:R-:W-:-:S05]  /*13710*/  IMAD.MOV.U32 R10, RZ, RZ, c[0x0][0x198] ;  /* 0x00006600ff0a7624 */ /* 0x000fca00078e00ff */
[----:B------:R-:W-:-:S04]  /*13720*/  LEA R10, -R10, RZ, 0x7 ;  /* 0x000000ff0a0a7211 */ /* 0x000fc800078e39ff */
[----:B------:R-:W-:Y:S02]  /*13730*/  SHF.R.S32.HI R9, RZ, 0x1f, R10 ;  /* 0x0000001fff097819 */ /* 0x000fe4000001140a */
.L_x_7075:
[----:B------:R-:W-:Y:S01]  /*13740*/  @!P0 IMAD.MOV.U32 R22, RZ, RZ, c[0x0][0x198] ;  /* 0x00006600ff168624 */ /* 0x000fe200078e00ff */
[----:B------:R-:W-:Y:S01]  /*13750*/  @!P0 LEA R28, P1, R10, R184, 0x1 ;  /* 0x000000b80a1c8211 */ /* 0x000fe200078208ff */
[----:B------:R-:W-:Y:S01]  /*13760*/  @!P0 IMAD.MOV.U32 R12, RZ, RZ, c[0x0][0x19c] ;  /* 0x00006700ff0c8624 */ /* 0x000fe200078e00ff */
[----:B------:R-:W-:Y:S01]  /*13770*/  @!P0 IADD3 R7, P2, R178, R10, RZ ;  /* 0x0000000ab2078210 */ /* 0x000fe20007f5e0ff */
[----:B------:R-:W-:Y:S01]  /*13780*/  @!P0 IMAD.MOV.U32 R14, RZ, RZ, c[0x0][0x198] ;  /* 0x00006600ff0e8624 */ /* 0x000fe200078e00ff */
[--C-:B------:R-:W-:Y:S01]  /*13790*/  @!P0 LEA.HI.X R29, R10, R185, R9.reuse, 0x1, P1 ;  /* 0x000000b90a1d8211 */ /* 0x100fe200008f0c09 */
[----:B------:R-:W-:Y:S01]  /*137a0*/  @!P0 IMAD.MOV.U32 R8, RZ, RZ, R10 ;  /* 0x000000ffff088224 */ /* 0x000fe200078e000a */
[----:B------:R-:W-:Y:S01]  /*137b0*/  @!P0 MOV R27, R9 ;  /* 0x00000009001b8202 */ /* 0x000fe20000000f00 */
[----:B------:R-:W-:Y:S01]  /*137c0*/  @!P0 IMAD R12, R12, 0x30, RZ ;  /* 0x000000300c0c8824 */ /* 0x000fe200078e02ff */
[----:B------:R1:W-:Y:S01]  /*137d0*/  @P0 STS.128 [R189+0x2000], RZ ;  /* 0x002000ffbd000388 */ /* 0x0003e20000000c00 */
[--C-:B------:R-:W-:Y:S01]  /*137e0*/  @!P0 IMAD.WIDE.U32 R22, R22, 0x30, R8.reuse ;  /* 0x0000003016168825 */ /* 0x100fe200078e0008 */
[----:B------:R-:W-:Y:S02]  /*137f0*/  BSSY B0, `(.L_x_7076) ;  /* 0x0000051000007945 */ /* 0x000fe40003800000 */
[----:B------:R-:W-:Y:S01]  /*13800*/  @!PT LDS RZ, [RZ] ;  /* 0x00000000fffff984 */ /* 0x000fe20000000800 */
[----:B------:R-:W-:Y:S01]  /*13810*/  @!PT LDS RZ, [RZ] ;  /* 0x00000000fffff984 */ /* 0x000fe20000000800 */
[----:B------:R-:W-:Y:S01]  /*13820*/  @!PT LDS RZ, [RZ] ;  /* 0x00000000fffff984 */ /* 0x000fe20000000800 */
[----:B------:R2:W-:Y:S01]  /*13830*/  @!P0 LDGSTS.E.BYPASS.LTC128B.128 [R189+0x2000], [R28.64] ;  /* 0x020000001cbd8fae */ /* 0x0005e2000b901d46 */
[----:B------:R-:W-:Y:S01]  /*13840*/  @!P0 IMAD.WIDE.U32 R14, R14, 0x50, R8 ;  /* 0x000000500e0e8825 */ /* 0x000fe200078e0008 */
[----:B------:R-:W-:-:S02]  /*13850*/  @!P0 IADD3 R12, R12, R23, RZ ;  /* 0x000000170c0c8210 */ /* 0x000fc40007ffe0ff */
[CC--:B------:R-:W-:Y:S01]  /*13860*/  @!P0 LEA R24, P1, R22.reuse, R184.reuse, 0x1 ;  /* 0x000000b816188211 */ /* 0x0c0fe200078208ff */
[----:B------:R-:W-:Y:S01]  /*13870*/  @!P0 IMAD.MOV.U32 R8, RZ, RZ, c[0x0][0x19c] ;  /* 0x00006700ff088624 */ /* 0x000fe200078e00ff */
[----:B------:R1:W-:Y:S01]  /*13880*/  @P0 STS.128 [R189+0x2800], RZ ;  /* 0x002800ffbd000388 */ /* 0x0003e20000000c00 */
[----:B------:R-:W-:Y:S01]  /*13890*/  @!P0 IMAD.MOV.U32 R11, RZ, RZ, c[0x0][0x198] ;  /* 0x00006600ff0b8624 */ /* 0x000fe200078e00ff */
[----:B------:R-:W-:Y:S01]  /*138a0*/  @!P0 LEA.HI.X R25, R22, R185, R12, 0x1, P1 ;  /* 0x000000b916198211 */ /* 0x000fe200008f0c0c */
[----:B------:R-:W-:Y:S01]  /*138b0*/  @!P0 IMAD R8, R8, 0x50, RZ ;  /* 0x0000005008088824 */ /* 0x000fe200078e02ff */
[----:B------:R-:W-:Y:S01]  /*138c0*/  @!P0 LEA R22, P1, R14, R184, 0x1 ;  /* 0x000000b80e168211 */ /* 0x000fe200078208ff */
[----:B------:R-:W-:Y:S02]  /*138d0*/  @!P0 IMAD.MOV.U32 R12, RZ, RZ, c[0x0][0x19c] ;  /* 0x00006700ff0c8624 */ /* 0x000fe400078e00ff */
[----:B------:R-:W-:Y:S02]  /*138e0*/  @!P0 IMAD.IADD R8, R8, 0x1, R15 ;  /* 0x0000000108088824 */ /* 0x000fe400078e020f */
[----:B------:R-:W-:-:S02]  /*138f0*/  @!P0 IMAD.MOV.U32 R26, RZ, RZ, R10 ;  /* 0x000000ffff1a8224 */ /* 0x000fc400078e000a */
[----:B------:R-:W-:Y:S01]  /*13900*/  @!P0 IMAD R12, R12, 0x60, RZ ;  /* 0x000000600c0c8824 */ /* 0x000fe200078e02ff */
[----:B------:R-:W-:Y:S01]  /*13910*/  @!P0 LEA.HI.X R23, R14, R185, R8, 0x1, P1 ;  /* 0x000000b90e178211 */ /* 0x000fe200008f0c08 */
[----:B------:R-:W-:Y:S02]  /*13920*/  @!P0 IMAD.X R8, R177, 0x1, R9, P2 ;  /* 0x00000001b1088824 */ /* 0x000fe400010e0609 */
[----:B------:R-:W-:-:S04]  /*13930*/  @!P0 IMAD.WIDE.U32 R26, R11, 0x60, R26 ;  /* 0x000000600b1a8825 */ /* 0x000fc800078e001a */
[----:B------:R-:W-:Y:S01]  /*13940*/  @!P0 IMAD.IADD R12, R12, 0x1, R27 ;  /* 0x000000010c0c8824 */ /* 0x000fe200078e021b */
[CC--:B------:R-:W-:Y:S02]  /*13950*/  @!P0 LEA R14, P1, R26.reuse, R184.reuse, 0x1 ;  /* 0x000000b81a0e8211 */ /* 0x0c0fe400078208ff */
[C---:B--2---:R-:W-:Y:S02]  /*13960*/  @!P0 LEA R28, P2, R7.reuse, R184, 0x1 ;  /* 0x000000b8071c8211 */ /* 0x044fe400078408ff */
[-C--:B------:R-:W-:Y:S02]  /*13970*/  @!P0 LEA.HI.X R15, R26, R185.reuse, R12, 0x1, P1 ;  /* 0x000000b91a0f8211 */ /* 0x080fe400008f0c0c */
[----:B------:R-:W-:Y:S01]  /*13980*/  @!P0 LEA.HI.X R29, R7, R185, R8, 0x1, P2 ;  /* 0x000000b9071d8211 */ /* 0x000fe200010f0c08 */
[----:B------:R-:W-:Y:S01]  /*13990*/  @!P0 IMAD.MOV.U32 R7, RZ, RZ, c[0x0][0x198] ;  /* 0x00006600ff078624 */ /* 0x000fe200078e00ff */
[----:B------:R-:W-:Y:S01]  /*139a0*/  @!P0 MOV R12, c[0x0][0x19c] ;  /* 0x00006700000c8a02 */ /* 0x000fe20000000f00 */
[----:B------:R-:W-:-:S02]  /*139b0*/  @!P0 IMAD.MOV.U32 R8, RZ, RZ, c[0x0][0x198] ;  /* 0x00006600ff088624 */ /* 0x000fc400078e00ff */
[----:B------:R-:W-:Y:S01]  /*139c0*/  @!PT LDS RZ, [RZ] ;  /* 0x00000000fffff984 */ /* 0x000fe20000000800 */
[----:B------:R-:W-:Y:S01]  /*139d0*/  @!PT LDS RZ, [RZ] ;  /* 0x00000000fffff984 */ /* 0x000fe20000000800 */
[----:B------:R-:W-:Y:S01]  /*139e0*/  @!PT LDS RZ, [RZ] ;  /* 0x00000000fffff984 */ /* 0x000fe20000000800 */
[----:B------:R1:W-:Y:S01]  /*139f0*/  @!P0 LDGSTS.E.BYPASS.LTC128B.128 [R189+0x2800], [R28.64] ;  /* 0x028000001cbd8fae */ /* 0x0003e2000b901d46 */
[----:B------:R-:W-:-:S03]  /*13a00*/  @!P0 LEA R11, P1, R7, R10, 0x5 ;  /* 0x0000000a070b8211 */ /* 0x000fc600078228ff */
[----:B------:R1:W-:Y:S01]  /*13a10*/  @P0 STS.128 [R189+0x3000], RZ ;  /* 0x003000ffbd000388 */ /* 0x0003e20000000c00 */
[-C--:B------:R-:W-:Y:S01]  /*13a20*/  @!P0 LEA.HI.X R12, R7, R9.reuse, R12, 0x5, P1 ;  /* 0x00000009070c8211 */ /* 0x080fe200008f2c0c */
[----:B------:R-:W-:Y:S01]  /*13a30*/  @!P0 IMAD.MOV.U32 R7, RZ, RZ, c[0x0][0x19c] ;  /* 0x00006700ff078624 */ /* 0x000fe200078e00ff */
[C---:B------:R-:W-:Y:S02]  /*13a40*/  @!P0 LEA R13, P1, R8.reuse, R10, 0x6 ;  /* 0x0000000a080d8211 */ /* 0x040fe400078230ff */
[CC--:B------:R-:W-:Y:S02]  /*13a50*/  @!P0 LEA R26, P2, R11.reuse, R184.reuse, 0x1 ;  /* 0x000000b80b1a8211 */ /* 0x0c0fe400078408ff */
        /* <DEDUP_REMOVED lines=42> */
.L_x_7077:
[----:B------:R-:W-:Y:S05]  /*13d00*/  BSYNC B0 ;  /* 0x0000000000007941 */ /* 0x000fea0003800000 */
.L_x_7076:
[----:B------:R-:W0:Y:S01]  /*13d10*/  LDGDEPBAR ;  /* 0x00000000000079af */ /* 0x000e220000000000 */
[----:B------:R-:W-:-:S04]  /*13d20*/  LEA R184, P0, R10, R184, 0x1 ;  /* 0x000000b80ab87211 */ /* 0x000fc800078008ff */
[----:B------:R-:W-:Y:S02]  /*13d30*/  LEA.HI.X R185, R10, R185, R9, 0x1, P0 ;  /* 0x000000b90ab97211 */ /* 0x000fe400000f0c09 */
.L_x_7073:
        /* <DEDUP_REMOVED lines=82> */
[--C-:B------:R-:W-:Y:S02]  /*14260*/  FFMA.FTZ R104, R21, c[0x0][0x23c], -R106.reuse ;  /* 0x00008f0015687a23 */ /* 0x100fe4000001086a */
[----:B------:R-:W1:Y:S01]  /*14270*/  LDSM.16.MT88.4 R20, [R166+0x6000] ;  /* 0x00600000a614783b */ /* 0x000e620000004200 */
[--C-:B------:R-:W-:Y:S02]  /*14280*/  FFMA.FTZ R141, R6, c[0x0][0x23c], -R106.reuse ;  /* 0x00008f00068d7a23 */ /* 0x100fe4000001086a */
[--C-:B------:R-:W-:Y:S01]  /*14290*/  FFMA.FTZ R103, R4, c[0x0][0x23c], -R55.reuse ;  /* 0x00008f0004677a23 */ /* 0x100fe20000010837 */
[----:B------:R-:W-:Y:S01]  /*142a0*/  FSEL R4, R53, RZ, P1 ;  /* 0x000000ff35047208 */ /* 0x000fe20000800000 */
[----:B------:R-:W-:Y:S01]  /*142b0*/  FFMA.FTZ R122, R5, c[0x0][0x23c], -R55 ;  /* 0x00008f00057a7a23 */ /* 0x000fe20000010837 */
[----:B------:R-:W-:Y:S01]  /*142c0*/  FSEL R5, R52, RZ, P0 ;  /* 0x000000ff34057208 */ /* 0x000fe20000000000 */
[----:B------:R-:W-:Y:S01]  /*142d0*/  FFMA.FTZ R121, R19, c[0x0][0x23c], -R106 ;  /* 0x00008f0013797a23 */ /* 0x000fe2000001086a */
[----:B------:R-:W-:Y:S01]  /*142e0*/  MUFU.EX2 R141, R141 ;  /* 0x0000008d008d7308 */ /* 0x000fe20000000800 */
[----:B------:R-:W-:-:S02]  /*142f0*/  FADD.FTZ R143, R3, -R4 ;  /* 0x80000004038f7221 */ /* 0x000fc40000010000 */
[----:B------:R-:W-:Y:S02]  /*14300*/  FADD.FTZ R2, R2, -R5 ;  /* 0x8000000502027221 */ /* 0x000fe40000010000 */
[----:B------:R-:W-:Y:S02]  /*14310*/  FFMA.FTZ R61, R17, c[0x0][0x23c], -R106 ;  /* 0x00008f00113d7a23 */ /* 0x000fe4000001086a */
[--C-:B------:R-:W-:Y:S01]  /*14320*/  FFMA.FTZ R102, R18, c[0x0][0x23c], -R55.reuse ;  /* 0x00008f0012667a23 */ /* 0x100fe20000010837 */
[----:B------:R-:W2:Y:S01]  /*14330*/  MUFU.EX2 R121, R121 ;  /* 0x0000007900797308 */ /* 0x000ea20000000800 */
[----:B------:R-:W-:Y:S02]  /*14340*/  FMUL.FTZ R143, R143, c[0x0][0x23c] ;  /* 0x00008f008f8f7a20 */ /* 0x000fe40000410000 */
[----:B------:R-:W-:Y:S02]  /*14350*/  FFMA.FTZ R16, R16, c[0x0][0x23c], -R55 ;  /* 0x00008f0010107a23 */ /* 0x000fe40000010837 */
[----:B------:R-:W-:-:S02]  /*14360*/  FMUL.FTZ R2, R2, c[0x0][0x23c] ;  /* 0x00008f0002027a20 */ /* 0x000fc40000410000 */
[--C-:B------:R-:W-:Y:S01]  /*14370*/  FFMA.FTZ R118, R46, c[0x0][0x23c], -R55.reuse ;  /* 0x00008f002e767a23 */ /* 0x100fe20000010837 */
[----:B------:R-:W-:Y:S01]  /*14380*/  MUFU.EX2 R104, R104 ;  /* 0x0000006800687308 */ /* 0x000fe20000000800 */
[----:B------:R-:W3:Y:S01]  /*14390*/  LDSM.16.MT88.4 R44, [R166+0x6800] ;  /* 0x00680000a62c783b */ /* 0x000ee20000004200 */
[--C-:B------:R-:W-:Y:S02]  /*143a0*/  FFMA.FTZ R116, R43, c[0x0][0x23c], -R106.reuse ;  /* 0x00008f002b747a23 */ /* 0x100fe4000001086a */
[--C-:B------:R-:W-:Y:S02]  /*143b0*/  FFMA.FTZ R115, R41, c[0x0][0x23c], -R106.reuse ;  /* 0x00008f0029737a23 */ /* 0x100fe4000001086a */
[----:B------:R-:W-:Y:S02]  /*143c0*/  FFMA.FTZ R113, R35, c[0x0][0x23c], -R106 ;  /* 0x00008f0023717a23 */ /* 0x000fe4000001086a */
[----:B------:R-:W4:Y:S01]  /*143d0*/  MUFU.EX2 R61, R61 ;  /* 0x0000003d003d7308 */ /* 0x000f220000000800 */
[----:B--2---:R-:W-:Y:S01]  /*143e0*/  F2FP.BF16.PACK_AB R4, R121, R141 ;  /* 0x0000008d7904723e */ /* 0x004fe200000010ff */
[----:B------:R-:W-:-:S02]  /*143f0*/  FFMA.FTZ R117, R42, c[0x0][0x23c], -R55 ;  /* 0x00008f002a757a23 */ /* 0x000fc40000010837 */
[--C-:B------:R-:W-:Y:S02]  /*14400*/  FFMA.FTZ R120, R40, c[0x0][0x23c], -R55.reuse ;  /* 0x00008f0028787a23 */ /* 0x100fe40000010837 */
[--C-:B------:R-:W-:Y:S01]  /*14410*/  FFMA.FTZ R119, R132, c[0x0][0x23c], -R55.reuse ;  /* 0x00008f0084777a23 */ /* 0x100fe20000010837 */
[----:B------:R-:W2:Y:S01]  /*14420*/  LDSM.16.MT88.4 R40, [R165+0x6800] ;  /* 0x00680000a528783b */ /* 0x000ea20000004200 */
[----:B------:R-:W-:Y:S01]  /*14430*/  MUFU.EX2 R122, R122 ;  /* 0x0000007a007a7308 */ /* 0x000fe20000000800 */
[--C-:B------:R-:W-:Y:S02]  /*14440*/  FFMA.FTZ R136, R139, c[0x0][0x23c], -R106.reuse ;  /* 0x00008f008b887a23 */ /* 0x100fe4000001086a */
[--C-:B------:R-:W-:Y:S02]  /*14450*/  FFMA.FTZ R132, R135, c[0x0][0x23c], -R106.reuse ;  /* 0x00008f0087847a23 */ /* 0x100fe4000001086a */
[--C-:B------:R-:W-:Y:S02]  /*14460*/  FFMA.FTZ R137, R137, c[0x0][0x23c], -R106.reuse ;  /* 0x00008f0089897a23 */ /* 0x100fe4000001086a */
[----:B------:R-:W-:Y:S01]  /*14470*/  FFMA.FTZ R131, R131, c[0x0][0x23c], -R106 ;  /* 0x00008f0083837a23 */ /* 0x000fe2000001086a */
        /* <DEDUP_REMOVED lines=15> */
[----:B------:R-:W5:Y:S01]  /*14570*/  MUFU.EX2 R143, R143 ;  /* 0x0000008f008f7308 */ /* 0x000f620000000800 */
[--C-:B------:R-:W-:Y:S01]  /*14580*/  FFMA.FTZ R150, R150, c[0x0][0x23c], -R55.reuse ;  /* 0x00008f0096967a23 */ /* 0x100fe20000010837 */
[----:B------:R-:W-:Y:S01]  /*14590*/  LDSM.16.MT88.4 R56, [R168+0x7800] ;  /* 0x00780000a838783b */ /* 0x000fe20000004200 */
[--C-:B------:R-:W-:Y:S02]  /*145a0*/  FFMA.FTZ R190, R190, c[0x0][0x23c], -R55.reuse ;  /* 0x00008f00bebe7a23 */ /* 0x100fe40000010837 */
[--C-:B------:R-:W-:Y:S02]  /*145b0*/  FFMA.FTZ R130, R130, c[0x0][0x23c], -R55.reuse ;  /* 0x00008f0082827a23 */ /* 0x100fe40000010837 */
[--C-:B------:R-:W-:Y:S01]  /*145c0*/  FFMA.FTZ R124, R124, c[0x0][0x23c], -R55.reuse ;  /* 0x00008f007c7c7a23 */ /* 0x100fe20000010837 */
[----:B------:R-:W1:Y:S01]  /*145d0*/  MUFU.EX2 R123, R2 ;  /* 0x00000002007b7308 */ /* 0x000e620000000800 */
[----:B----4-:R-:W-:Y:S01]  /*145e0*/  F2FP.BF16.PACK_AB R7, R3, R102 ;  /* 0x000000660307723e */ /* 0x010fe200000010ff */
[----:B------:R-:W-:-:S02]  /*145f0*/  FFMA.FTZ R64, R64, c[0x0][0x23c], -R55 ;  /* 0x00008f0040407a23 */ /* 0x000fc40000010837 */
[----:B------:R-:W-:Y:S02]  /*14600*/  FFMA.FTZ R60, R60, c[0x0][0x23c], -R55 ;  /* 0x00008f003c3c7a23 */ /* 0x000fe40000010837 */
[-C--:B-----5:R-:W-:Y:S02]  /*14610*/  FMUL.FTZ R16, R88, R143.reuse ;  /* 0x0000008f58107220 */ /* 0x0a0fe40000410000 */
[----:B------:R-:W-:Y:S01]  /*14620*/  MUFU.EX2 R116, R116 ;  /* 0x0000007400747308 */ /* 0x000fe20000000800 */
[-C--:B------:R-:W-:Y:S02]  /*14630*/  FMUL.FTZ R17, R89, R143.reuse ;  /* 0x0000008f59117220 */ /* 0x080fe40000410000 */
[-C--:B------:R-:W-:Y:S02]  /*14640*/  FMUL.FTZ R84, R84, R143.reuse ;  /* 0x0000008f54547220 */ /* 0x080fe40000410000 */
[----:B------:R-:W-:Y:S02]  /*14650*/  FMUL.FTZ R85, R85, R143 ;  /* 0x0000008f55557220 */ /* 0x000fe40000410000 */
[-C--:B-1----:R-:W-:Y:S01]  /*14660*/  FMUL.FTZ R18, R90, R123.reuse ;  /* 0x0000007b5a127220 */ /* 0x082fe20000410000 */
[----:B------:R-:W1:Y:S01]  /*14670*/  MUFU.EX2 R115, R115 ;  /* 0x0000007300737308 */ /* 0x000e620000000800 */
[----:B------:R-:W-:-:S02]  /*14680*/  FMUL.FTZ R19, R91, R123 ;  /* 0x0000007b5b137220 */ /* 0x000fc40000410000 */
[-C--:B------:R-:W-:Y:S02]  /*14690*/  FMUL.FTZ R86, R86, R123.reuse ;  /* 0x0000007b56567220 */ /* 0x080fe40000410000 */
[----:B------:R-:W-:Y:S02]  /*146a0*/  FMUL.FTZ R87, R87, R123 ;  /* 0x0000007b57577220 */ /* 0x000fe40000410000 */
[----:B------:R-:W-:Y:S01]  /*146b0*/  FFMA.FTZ R2, R33, c[0x0][0x23c], -R106 ;  /* 0x00008f0021027a23 */ /* 0x000fe2000001086a */
[----:B------:R-:W-:Y:S01]  /*146c0*/  HMMA.16816.F32.BF16 R16, R4, R20, R16 ;  /* 0x000000140410723c */ /* 0x000fe20000041810 */
[----:B------:R-:W-:Y:S01]  /*146d0*/  MUFU.EX2 R113, R113 ;  /* 0x0000007100717308 */ /* 0x000fe20000000800 */
[-C--:B------:R-:W-:Y:S02]  /*146e0*/  FMUL.FTZ R8, R96, R143.reuse ;  /* 0x0000008f60087220 */ /* 0x080fe40000410000 */
[----:B------:R-:W-:Y:S02]  /*146f0*/  FMUL.FTZ R9, R97, R143 ;  /* 0x0000008f61097220 */ /* 0x000fe40000410000 */
[----:B------:R-:W-:-:S02]  /*14700*/  FMUL.FTZ R10, R98, R123 ;  /* 0x0000007b620a7220 */ /* 0x000fc40000410000 */
        /* <DEDUP_REMOVED lines=9> */
[----:B------:R-:W-:Y:S01]  /*147a0*/  HMMA.16816.F32.BF16 R8, R4, R12, R8 ;  /* 0x0000000c0408723c */ /* 0x000fe20000041808 */
[----:B------:R-:W-:-:S02]  /*147b0*/  FMUL.FTZ R92, R92, R143 ;  /* 0x0000008f5c5c7220 */ /* 0x000fc40000410000 */
[----:B------:R-:W-:Y:S02]  /*147c0*/  FMUL.FTZ R93, R93, R143 ;  /* 0x0000008f5d5d7220 */ /* 0x000fe40000410000 */
[-C--:B------:R-:W-:Y:S01]  /*147d0*/  FMUL.FTZ R94, R94, R123.reuse ;  /* 0x0000007b5e5e7220 */ /* 0x080fe20000410000 */
[----:B------:R-:W4:Y:S01]  /*147e0*/  MUFU.EX2 R117, R117 ;  /* 0x0000007500757308 */ /* 0x000f220000000800 */
        /* <DEDUP_REMOVED lines=20> */
[----:B------:R-:W-:Y:S01]  /*14930*/  FMUL.FTZ R71, R71, R123 ;  /* 0x0000007b47477220 */ /* 0x000fe20000410000 */
[----:B------:R-:W-:Y:S01]  /*14940*/  HMMA.16816.F32.BF16 R32, R4, R36, R32 ;  /* 0x000000240420723c */ /* 0x000fe20000041820 */
[----:B------:R-:W-:-:S02]  /*14950*/  FFMA.FTZ R194, R194, R143, R141 ;  /* 0x0000008fc2c27223 */ /* 0x000fc4000001008d */
[----:B------:R-:W-:Y:S02]  /*14960*/  FFMA.FTZ R122, R193, R123, R122 ;  /* 0x0000007bc17a7223 */ /* 0x000fe4000001007a */
[----:B------:R-:W-:Y:S01]  /*14970*/  FADD.FTZ R121, R121, R194 ;  /* 0x000000c279797221 */ /* 0x000fe20000010000 */
[----:B------:R-:W2:Y:S01]  /*14980*/  MUFU.EX2 R136, R136 ;  /* 0x0000008800887308 */ /* 0x000ea20000000800 */
[----:B-1----:R-:W-:Y:S01]  /*14990*/  F2FP.BF16.PACK_AB R36, R115, R116 ;  /* 0x000000747324723e */ /* 0x002fe200000010ff */
[----:B------:R-:W-:Y:S01]  /*149a0*/  HMMA.16816.F32.BF16 R4, R4, R38, R68 ;  /* 0x000000260404723c */ /* 0x000fe20000041844 */
[----:B----4-:R-:W-:Y:S01]  /*149b0*/  F2FP.BF16.PACK_AB R37, R117, R118 ;  /* 0x000000767525723e */ /* 0x010fe200000010ff */
[----:B------:R-:W-:Y:S02]  /*149c0*/  FADD.FTZ R103, R103, R122 ;  /* 0x0000007a67677221 */ /* 0x000fe40000010000 */
[----:B------:R-:W-:Y:S02]  /*149d0*/  FADD.FTZ R104, R104, R121 ;  /* 0x0000007968687221 */ /* 0x000fe40000010000 */
[----:B------:R-:W-:Y:S01]  /*149e0*/  MUFU.EX2 R132, R132 ;  /* 0x0000008400847308 */ /* 0x000fe20000000800 */
[----:B------:R-:W-:Y:S01]  /*149f0*/  F2FP.BF16.PACK_AB R38, R2, R113 ;  /* 0x000000710226723e */ /* 0x000fe200000010ff */
[----:B------:R-:W-:Y:S01]  /*14a00*/  FADD.FTZ R102, R102, R103 ;  /* 0x0000006766667221 */ /* 0x000fe20000010000 */
[----:B-----5:R-:W-:Y:S01]  /*14a10*/  F2FP.BF16.PACK_AB R39, R119, R120 ;  /* 0x000000787727723e */ /* 0x020fe200000010ff */
[----:B------:R-:W-:-:S02]  /*14a20*/  FADD.FTZ R61, R61, R104 ;  /* 0x000000683d3d7221 */ /* 0x000fc40000010000 */
[----:B------:R-:W-:Y:S02]  /*14a30*/  FFMA.FTZ R194, R67, c[0x0][0x23c], -R106 ;  /* 0x00008f0043c27a23 */ /* 0x000fe4000001086a */
[----:B------:R-:W-:Y:S01]  /*14a40*/  MUFU.EX2 R131, R131 ;  /* 0x0000008300837308 */ /* 0x000fe20000000800 */
[----:B------:R-:W-:Y:S01]  /*14a50*/  FFMA.FTZ R193, R54, c[0x0][0x23c], -R55 ;  /* 0x00008f0036c17a23 */ /* 0x000fe20000010837 */
[C---:B---3--:R-:W-:Y:S06]  /*14a60*/  HMMA.16816.F32.BF16 R16, R36.reuse, R44, R16 ;  /* 0x0000002c2410723c */ /* 0x048fec0000041810 */
[----:B------:R-:W-:Y:S02]  /*14a70*/  MUFU.EX2 R135, R135 ;  /* 0x0000008700877308 */ /* 0x000fe40000000800 */
[C---:B------:R-:W-:Y:S01]  /*14a80*/  HMMA.16816.F32.BF16 R20, R36.reuse, R46, R20 ;  /* 0x0000002e2414723c */ /* 0x040fe20000041814 */
[----:B------:R-:W1:Y:S05]  /*14a90*/  LDSM.16.MT88.4 R44, [R164+0x6800] ;  /* 0x00680000a42c783b */ /* 0x000e6a0000004200 */
[----:B------:R-:W3:Y:S02]  /*14aa0*/  MUFU.EX2 R134, R134 ;  /* 0x0000008600867308 */ /* 0x000ee40000000800 */
[C---:B------:R-:W-:Y:S06]  /*14ab0*/  HMMA.16816.F32.BF16 R8, R36.reuse, R48, R8 ;  /* 0x000000302408723c */ /* 0x040fec0000041808 */
        /* <DEDUP_REMOVED lines=107> */
[----:B------:R-:W-:Y:S07]  /*15170*/  LDSM.16.MT88.4 R8, [R166+0x9000] ;  /* 0x00900000a608783b */ /* 0x000fee0000004200 */
[C---:B------:R-:W-:Y:S01]  /*15180*/  HMMA.16816.F32.BF16 R92, R4.reuse, R94, R12 ;  /* 0x0000005e045c723c */ /* 0x040fe2000004180c */
[----:B------:R-:W3:Y:S07]  /*15190*/  LDSM.16.MT88.4 R12, [R168+0x9000] ;  /* 0x00900000a80c783b */ /* 0x000eee0000004200 */
[C---:B------:R-:W-:Y:S07]  /*151a0*/  HMMA.16816.F32.BF16 R84, R4.reuse, R86, R20 ;  /* 0x000000560454723c */ /* 0x040fee0000041814 */
[----:B------:R-:W-:Y:S01]  /*151b0*/  FFMA.FTZ R20, R105, c[0x0][0x23c], -R106 ;  /* 0x00008f0069147a23 */ /* 0x000fe2000001086a */
[----:B------:R-:W-:Y:S01]  /*151c0*/  HMMA.16816.F32.BF16 R80, R4, R76, R24 ;  /* 0x0000004c0450723c */ /* 0x000fe20000041818 */
[----:B------:R-:W-:-:S02]  /*151d0*/  FFMA.FTZ R21, R114, c[0x0][0x23c], -R55 ;  /* 0x00008f0072157a23 */ /* 0x000fc40000010837 */
[--C-:B------:R-:W-:Y:S02]  /*151e0*/  FFMA.FTZ R22, R110, c[0x0][0x23c], -R55.reuse ;  /* 0x00008f006e167a23 */ /* 0x100fe40000010837 */
[--C-:B------:R-:W-:Y:S01]  /*151f0*/  FFMA.FTZ R23, R108, c[0x0][0x23c], -R55.reuse ;  /* 0x00008f006c177a23 */ /* 0x100fe20000010837 */
[----:B------:R-:W4:Y:S01]  /*15200*/  MUFU.EX2 R20, R20 ;  /* 0x0000001400147308 */ /* 0x000f220000000800 */
[----:B------:R-:W-:Y:S01]  /*15210*/  FFMA.FTZ R24, R112, c[0x0][0x23c], -R55 ;  /* 0x00008f0070187a23 */ /* 0x000fe20000010837 */
[C---:B------:R-:W-:Y:S01]  /*15220*/  HMMA.16816.F32.BF16 R76, R4.reuse, R78, R28 ;  /* 0x0000004e044c723c */ /* 0x040fe2000004181c */
[--C-:B------:R-:W-:Y:S02]  /*15230*/  FFMA.FTZ R27, R65, c[0x0][0x23c], -R106.reuse ;  /* 0x00008f00411b7a23 */ /* 0x100fe4000001086a */
[--C-:B------:R-:W-:Y:S02]  /*15240*/  FFMA.FTZ R26, R63, c[0x0][0x23c], -R106.reuse ;  /* 0x00008f003f1a7a23 */ /* 0x100fe4000001086a */
[----:B------:R-:W-:Y:S01]  /*15250*/  FFMA.FTZ R25, R66, c[0x0][0x23c], -R106 ;  /* 0x00008f0042197a23 */ /* 0x000fe2000001086a */
[----:B------:R-:W-:Y:S01]  /*15260*/  MUFU.EX2 R21, R21 ;  /* 0x0000001500157308 */ /* 0x000fe20000000800 */
[----:B------:R-:W-:Y:S01]  /*15270*/  FADD.FTZ R30, R116, R61 ;  /* 0x0000003d741e7221 */ /* 0x000fe20000010000 */
[----:B--2---:R-:W-:Y:S01]  /*15280*/  HMMA.16816.F32.BF16 R72, R4, R16, R72 ;  /* 0x000000100448723c */ /* 0x004fe20000041848 */
[----:B------:R-:W-:-:S02]  /*15290*/  FFMA.FTZ R28, R62, c[0x0][0x23c], -R55 ;  /* 0x00008f003e1c7a23 */ /* 0x000fc40000010837 */
[----:B------:R-:W-:-:S03]  /*152a0*/  FADD.FTZ R30, R115, R30 ;  /* 0x0000001e731e7221 */ /* 0x000fc60000010000 */
[----:B------:R-:W2:Y:S01]  /*152b0*/  MUFU.EX2 R24, R24 ;  /* 0x0000001800187308 */ /* 0x000ea20000000800 */
[----:B------:R-:W-:Y:S01]  /*152c0*/  FADD.FTZ R113, R113, R30 ;  /* 0x0000001e71717221 */ /* 0x000fe20000010000 */
[----:B------:R-:W-:Y:S01]  /*152d0*/  HMMA.16816.F32.BF16 R68, R4, R18, R68 ;  /* 0x000000120444723c */ /* 0x000fe20000041844 */
[----:B------:R-:W5:Y:S05]  /*152e0*/  LDSM.16.MT88.4 R16, [R165+0x9000] ;  /* 0x00900000a510783b */ /* 0x000f6a0000004200 */
[----:B------:R-:W-:Y:S01]  /*152f0*/  MUFU.EX2 R22, R22 ;  /* 0x0000001600167308 */ /* 0x000fe20000000800 */
[----:B-1----:R-:W-:Y:S02]  /*15300*/  F2FP.BF16.PACK_AB R4, R35, R34 ;  /* 0x000000222304723e */ /* 0x002fe400000010ff */
[----:B----4-:R-:W-:-:S05]  /*15310*/  F2FP.BF16.PACK_AB R6, R20, R33 ;  /* 0x000000211406723e */ /* 0x010fca00000010ff */
[----:B------:R-:W1:Y:S01]  /*15320*/  MUFU.EX2 R23, R23 ;  /* 0x0000001700177308 */ /* 0x000e620000000800 */
[----:B--2---:R-:W-:-:S07]  /*15330*/  F2FP.BF16.PACK_AB R5, R24, R21 ;  /* 0x000000151805723e */ /* 0x004fce00000010ff */
[----:B------:R-:W-:Y:S01]  /*15340*/  MUFU.EX2 R27, R27 ;  /* 0x0000001b001b7308 */ /* 0x000fe20000000800 */
[----:B-1----:R-:W-:-:S07]  /*15350*/  F2FP.BF16.PACK_AB R7, R23, R22 ;  /* 0x000000161707723e */ /* 0x002fce00000010ff */
[----:B------:R-:W1:Y:S01]  /*15360*/  MUFU.EX2 R26, R26 ;  /* 0x0000001a001a7308 */ /* 0x000e620000000800 */
[C---:B---3--:R-:W-:Y:S07]  /*15370*/  HMMA.16816.F32.BF16 R96, R4.reuse, R12, R96 ;  /* 0x0000000c0460723c */ /* 0x048fee0000041860 */
[----:B------:R-:W-:Y:S01]  /*15380*/  MUFU.EX2 R25, R25 ;  /* 0x0000001900197308 */ /* 0x000fe20000000800 */
[C---:B------:R-:W-:Y:S01]  /*15390*/  HMMA.16816.F32.BF16 R92, R4.reuse, R14, R92 ;  /* 0x0000000e045c723c */ /* 0x040fe2000004185c */
[----:B------:R-:W2:Y:S06]  /*153a0*/  LDSM.16.MT88.4 R12, [R164+0x9000] ;  /* 0x00900000a40c783b */ /* 0x000eac0000004200 */
[----:B------:R-:W-:Y:S01]  /*153b0*/  MUFU.EX2 R28, R28 ;  /* 0x0000001c001c7308 */ /* 0x000fe20000000800 */
[C---:B------:R-:W-:Y:S07]  /*153c0*/  HMMA.16816.F32.BF16 R88, R4.reuse, R8, R88 ;  /* 0x000000080458723c */ /* 0x040fee0000041858 */
[----:B------:R-:W-:Y:S01]  /*153d0*/  FADD.FTZ R9, R3, R102 ;  /* 0x0000006603097221 */ /* 0x000fe20000010000 */
[----:B------:R-:W-:Y:S01]  /*153e0*/  HMMA.16816.F32.BF16 R84, R4, R10, R84 ;  /* 0x0000000a0454723c */ /* 0x000fe20000041854 */
[----:B------:R-:W3:Y:S02]  /*153f0*/  MUFU.EX2 R3, R64 ;  /* 0x0000004000037308 */ /* 0x000ee40000000800 */
[----:B------:R-:W-:-:S02]  /*15400*/  FADD.FTZ R118, R118, R9 ;  /* 0x0000000976767221 */ /* 0x000fc40000010000 */
[----:B------:R-:W4:Y:S02]  /*15410*/  LDSM.16.MT88.4 R8, [R168+0x9800] ;  /* 0x00980000a808783b */ /* 0x000f240000004200 */
[----:B------:R-:W-:Y:S01]  /*15420*/  FADD.FTZ R117, R117, R118 ;  /* 0x0000007675757221 */ /* 0x000fe20000010000 */
[----:B-----5:R-:W-:Y:S03]  /*15430*/  HMMA.16816.F32.BF16 R80, R4, R16, R80 ;  /* 0x000000100450723c */ /* 0x020fe60000041850 */
[----:B------:R-:W-:-:S04]  /*15440*/  FADD.FTZ R120, R120, R117 ;  /* 0x0000007578787221 */ /* 0x000fc80000010000 */
[----:B------:R-:W-:Y:S01]  /*15450*/  FADD.FTZ R16, R2, R113 ;  /* 0x0000007102107221 */ /* 0x000fe20000010000 */
[C---:B------:R-:W-:Y:S01]  /*15460*/  HMMA.16816.F32.BF16 R76, R4.reuse, R18, R76 ;  /* 0x00000012044c723c */ /* 0x040fe2000004184c */
[----:B------:R-:W-:Y:S01]  /*15470*/  FADD.FTZ R120, R119, R120 ;  /* 0x0000007877787221 */ /* 0x000fe20000010000 */
[----:B------:R-:W5:Y:S01]  /*15480*/  MUFU.EX2 R2, R60 ;  /* 0x0000003c00027308 */ /* 0x000f620000000800 */
[----:B------:R-:W-:Y:S02]  /*15490*/  FADD.FTZ R29, R137, R16 ;  /* 0x00000010891d7221 */ /* 0x000fe40000010000 */
[----:B------:R-:W-:Y:S01]  /*154a0*/  FADD.FTZ R135, R135, R120 ;  /* 0x0000007887877221 */ /* 0x000fe20000010000 */
[----:B------:R-:W4:Y:S01]  /*154b0*/  LDSM.16.MT88.4 R16, [R166+0x9800] ;  /* 0x00980000a610783b */ /* 0x000f220000004200 */
[----:B------:R-:W-:Y:S02]  /*154c0*/  FADD.FTZ R29, R136, R29 ;  /* 0x0000001d881d7221 */ /* 0x000fe40000010000 */
[----:B------:R-:W-:Y:S01]  /*154d0*/  FADD.FTZ R134, R134, R135 ;  /* 0x0000008786867221 */ /* 0x000fe20000010000 */
[----:B--2---:R-:W-:Y:S03]  /*154e0*/  HMMA.16816.F32.BF16 R72, R4, R12, R72 ;  /* 0x0000000c0448723c */ /* 0x004fe60000041848 */
[----:B------:R-:W-:-:S04]  /*154f0*/  FADD.FTZ R139, R139, R134 ;  /* 0x000000868b8b7221 */ /* 0x000fc80000010000 */
[----:B------:R-:W-:Y:S01]  /*15500*/  FADD.FTZ R12, R132, R29 ;  /* 0x0000001d840c7221 */ /* 0x000fe20000010000 */
[----:B------:R-:W-:Y:S01]  /*15510*/  HMMA.16816.F32.BF16 R68, R4, R14, R68 ;  /* 0x0000000e0444723c */ /* 0x000fe20000041844 */
[----:B------:R-:W-:Y:S02]  /*15520*/  FADD.FTZ R139, R138, R139 ;  /* 0x0000008b8a8b7221 */ /* 0x000fe40000010000 */
[----:B------:R-:W-:Y:S02]  /*15530*/  FADD.FTZ R12, R131, R12 ;  /* 0x0000000c830c7221 */ /* 0x000fe40000010000 */
[----:B------:R-:W-:Y:S02]  /*15540*/  FADD.FTZ R30, R150, R139 ;  /* 0x0000008b961e7221 */ /* 0x000fe40000010000 */
[----:B------:R-:W-:Y:S01]  /*15550*/  FADD.FTZ R29, R195, R12 ;  /* 0x0000000cc31d7221 */ /* 0x000fe20000010000 */
[----:B-1----:R-:W-:Y:S01]  /*15560*/  F2FP.BF16.PACK_AB R4, R26, R27 ;  /* 0x0000001b1a04723e */ /* 0x002fe200000010ff */
[----:B------:R-:W-:Y:S01]  /*15570*/  FADD.FTZ R30, R191, R30 ;  /* 0x0000001ebf1e7221 */ /* 0x000fe20000010000 */
[----:B------:R-:W1:Y:S01]  /*15580*/  LDSM.16.MT88.4 R12, [R165+0x9800] ;  /* 0x00980000a50c783b */ /* 0x000e620000004200 */
[----:B------:R-:W-:Y:S01]  /*15590*/  FADD.FTZ R29, R154, R29 ;  /* 0x0000001d9a1d7221 */ /* 0x000fe20000010000 */
[----:B---3--:R-:W-:-:S02]  /*155a0*/  F2FP.BF16.PACK_AB R5, R28, R3 ;  /* 0x000000031c05723e */ /* 0x008fc400000010ff */
[----:B------:R-:W-:Y:S01]  /*155b0*/  F2FP.BF16.PACK_AB R6, R194, R25 ;  /* 0x00000019c206723e */ /* 0x000fe200000010ff */
[----:B------:R-:W-:Y:S01]  /*155c0*/  FADD.FTZ R148, R148, R29 ;  /* 0x0000001d94947221 */ /* 0x000fe20000010000 */
[----:B-----5:R-:W-:Y:S01]  /*155d0*/  F2FP.BF16.PACK_AB R7, R193, R2 ;  /* 0x00000002c107723e */ /* 0x020fe200000010ff */
[----:B------:R-:W-:Y:S02]  /*155e0*/  FADD.FTZ R29, R197, R30 ;  /* 0x0000001ec51d7221 */ /* 0x000fe40000010000 */
[----:B------:R-:W-:Y:S02]  /*155f0*/  FADD.FTZ R30, R147, R148 ;  /* 0x00000094931e7221 */ /* 0x000fe40000010000 */
[----:B------:R-:W-:Y:S02]  /*15600*/  FADD.FTZ R29, R190, R29 ;  /* 0x0000001dbe1d7221 */ /* 0x000fe40000010000 */
[----:B----4-:R-:W-:Y:S01]  /*15610*/  HMMA.16816.F32.BF16 R96, R4, R8, R96 ;  /* 0x000000080460723c */ /* 0x010fe20000041860 */
[----:B------:R-:W-:-:S02]  /*15620*/  FADD.FTZ R49, R49, R30 ;  /* 0x0000001e31317221 */ /* 0x000fc40000010000 */
[----:B------:R-:W-:Y:S02]  /*15630*/  FADD.FTZ R58, R58, R29 ;  /* 0x0000001d3a3a7221 */ /* 0x000fe40000010000 */
[----:B------:R-:W-:Y:S02]  /*15640*/  FADD.FTZ R29, R50, R49 ;  /* 0x00000031321d7221 */ /* 0x000fe40000010000 */
[----:B------:R-:W-:Y:S01]  /*15650*/  FADD.FTZ R59, R59, R58 ;  /* 0x0000003a3b3b7221 */ /* 0x000fe20000010000 */
[----:B------:R-:W-:Y:S01]  /*15660*/  HMMA.16816.F32.BF16 R92, R4, R10, R92 ;  /* 0x0000000a045c723c */ /* 0x000fe2000004185c */
[----:B------:R-:W2:Y:S01]  /*15670*/  LDSM.16.MT88.4 R8, [R164+0x9800] ;  /* 0x00980000a408783b */ /* 0x000ea20000004200 */
[----:B------:R-:W-:Y:S02]  /*15680*/  FADD.FTZ R48, R48, R29 ;  /* 0x0000001d30307221 */ /* 0x000fe40000010000 */
[----:B------:R-:W-:Y:S02]  /*15690*/  FADD.FTZ R56, R56, R59 ;  /* 0x0000003b38387221 */ /* 0x000fe40000010000 */
[----:B------:R-:W-:-:S02]  /*156a0*/  FADD.FTZ R51, R51, R48 ;  /* 0x0000003033337221 */ /* 0x000fc40000010000 */
[----:B------:R-:W-:Y:S01]  /*156b0*/  FADD.FTZ R57, R57, R56 ;  /* 0x0000003839397221 */ /* 0x000fe20000010000 */
[----:B------:R-:W-:Y:S01]  /*156c0*/  HMMA.16816.F32.BF16 R88, R4, R16, R88 ;  /* 0x000000100458723c */ /* 0x000fe20000041858 */
        /* <DEDUP_REMOVED lines=8> */
[----:B-1----:R-:W-:Y:S03]  /*15750*/  HMMA.16816.F32.BF16 R80, R4, R12, R80 ;  /* 0x0000000c0450723c */ /* 0x002fe60000041850 */
[----:B------:R-:W-:-:S04]  /*15760*/  FADD.FTZ R32, R32, R41 ;  /* 0x0000002920207221 */ /* 0x000fc80000010000 */
[----:B------:R-:W-:Y:S01]  /*15770*/  FADD.FTZ R13, R21, R32 ;  /* 0x00000020150d7221 */ /* 0x000fe20000010000 */
[----:B------:R-:W-:Y:S01]  /*15780*/  HMMA.16816.F32.BF16 R76, R4, R14, R76 ;  /* 0x0000000e044c723c */ /* 0x000fe2000004184c */
[----:B------:R-:W-:Y:S02]  /*15790*/  FADD.FTZ R12, R34, R45 ;  /* 0x0000002d220c7221 */ /* 0x000fe40000010000 */
[----:B------:R-:W-:Y:S02]  /*157a0*/  FADD.FTZ R13, R24, R13 ;  /* 0x0000000d180d7221 */ /* 0x000fe40000010000 */
[----:B------:R-:W-:-:S03]  /*157b0*/  FADD.FTZ R12, R35, R12 ;  /* 0x0000000c230c7221 */ /* 0x000fc60000010000 */
[----:B--2---:R-:W-:Y:S01]  /*157c0*/  HMMA.16816.F32.BF16 R72, R4, R8, R72 ;  /* 0x000000080448723c */ /* 0x004fe20000041848 */
        /* <DEDUP_REMOVED lines=12> */
[----:B------:R-:W-:-:S03]  /*15890*/  MOV R3, R53 ;  /* 0x0000003500037202 */ /* 0x000fc60000000f00 */
[----:B------:R-:W-:Y:S01]  /*158a0*/  FADD.FTZ R193, R193, R2 ;  /* 0x00000002c1c17221 */ /* 0x000fe20000010000 */
[----:B------:R-:W-:Y:S02]  /*158b0*/  MOV R2, R52 ;  /* 0x0000003400027202 */ /* 0x000fe40000000f00 */
.L_x_7070:
[----:B------:R-:W-:-:S13]  /*158c0*/  ISETP.GE.AND P0, PT, R188, 0x1, PT ;  /* 0x00000001bc00780c */ /* 0x000fda0003f06270 */
[----:B------:R-:W-:Y:S05]  /*158d0*/  @!P0 BRA `(.L_x_7078) ;  /* 0x0000459000008947 */ /* 0x000fea0003800000 */
[----:B------:R-:W-:Y:S01]  /*158e0*/  IMAD.MOV.U32 R192, RZ, RZ, c[0x0][0x1a0] ;  /* 0x00006800ffc07624 */ /* 0x000fe200078e00ff */
[----:B------:R-:W-:Y:S02]  /*158f0*/  MOV R103, R2 ;  /* 0x0000000200677202 */ /* 0x000fe40000000f00 */
[----:B------:R-:W-:Y:S01]  /*15900*/  MOV R102, R3 ;  /* 0x0000000300667202 */ /* 0x000fe20000000f00 */
[----:B------:R-:W-:-:S05]  /*15910*/  IMAD.U32 R191, R192, -0x80, RZ ;  /* 0xffffff80c0bf7824 */ /* 0x000fca00078e00ff */
[----:B------:R-:W-:Y:S02]  /*15920*/  SHF.R.S32.HI R190, RZ, 0x1f, R191 ;  /* 0x0000001fffbe7819 */ /* 0x000fe400000114bf */
.L_x_7082:
        /* <DEDUP_REMOVED lines=65> */
.L_x_7079:
[----:B------:R-:W-:Y:S02]  /*15d40*/  ISETP.GE.AND P0, PT, R100, c[0x0][0x220], PT ;  /* 0x0000880064007a0c */ /* 0x000fe40003f06270 */
[C---:B------:R-:W-:Y:S04]  /*15d50*/  LEA R2, P3, R10.reuse, R152, 0x1 ;  /* 0x000000980a027211 */ /* 0x040fe800078608ff */
[----:B------:R-:W-:Y:S07]  /*15d60*/  LEA.HI.X R3, R10, R153, R11, 0x1, P3 ;  /* 0x000000990a037211 */ /* 0x000fee00018f0c0b */
[----:B------:R-:W-:Y:S01]  /*15d70*/  @P0 STS.128 [R189+0x6000], RZ ;  /* 0x006000ffbd000388 */ /* 0x000fe20000000c00 */
[-C--:B------:R-:W-:Y:S02]  /*15d80*/  @!P0 IADD3 R5, P2, R176, R10.reuse, RZ ;  /* 0x0000000ab0058210 */ /* 0x080fe40007f5e0ff */
[C---:B------:R-:W-:Y:S02]  /*15d90*/  @!P0 LEA R7, P1, R192.reuse, R10, 0x5 ;  /* 0x0000000ac0078211 */ /* 0x040fe400078228ff */
        /* <DEDUP_REMOVED lines=13> */
[----:B------:R-:W-:Y:S02]  /*15e70*/  @!P0 MOV R7, c[0x0][0x1a4] ;  /* 0x0000690000078a02 */ /* 0x000fe40000000f00 */
[-C--:B------:R-:W-:Y:S01]  /*15e80*/  @!P0 MOV R17, R11.reuse ;  /* 0x0000000b00118202 */ /* 0x080fe20000000f00 */
[----:B------:R-:W-:Y:S01]  /*15e90*/  @!PT LDS RZ, [RZ] ;  /* 0x00000000fffff984 */ /* 0x000fe20000000800 */
[----:B------:R-:W-:Y:S01]  /*15ea0*/  @!PT LDS RZ, [RZ] ;  /* 0x00000000fffff984 */ /* 0x000fe20000000800 */
[----:B------:R-:W-:Y:S01]  /*15eb0*/  @!PT LDS RZ, [RZ] ;  /* 0x00000000fffff984 */ /* 0x000fe20000000800 */
[----:B------:R2:W-:Y:S01]  /*15ec0*/  @!P0 LDGSTS.E.BYPASS.LTC128B.128 [R189+0x6800], [R20.64] ;  /* 0x0680000014bd8fae */ /* 0x0005e2000b901d46 */
[CC--:B------:R-:W-:Y:S01]  /*15ed0*/  @!P0 LEA R9, P1, R192.reuse, R10.reuse, 0x6 ;  /* 0x0000000ac0098211 */ /* 0x0c0fe200078230ff */
[----:B------:R-:W-:Y:S01]  /*15ee0*/  @!P0 IMAD R7, R7, 0x30, RZ ;  /* 0x0000003007078824 */ /* 0x000fe200078e02ff */
[----:B------:R-:W-:Y:S01]  /*15ef0*/  @!P0 MOV R8, c[0x0][0x1a4] ;  /* 0x0000690000088a02 */ /* 0x000fe20000000f00 */
[C---:B------:R-:W-:Y:S01]  /*15f00*/  @!P0 IMAD.WIDE.U32 R16, R192.reuse, 0x30, R16 ;  /* 0x00000030c0108825 */ /* 0x040fe200078e0010 */
[----:B------:R-:W-:Y:S02]  /*15f10*/  @!P0 MOV R12, R10 ;  /* 0x0000000a000c8202 */ /* 0x000fe40000000f00 */
[----:B------:R-:W-:Y:S01]  /*15f20*/  @!P0 LEA.HI.X R8, R192, R11, R8, 0x6, P1 ;  /* 0x0000000bc0088211 */ /* 0x000fe200008f3408 */
[----:B------:R-:W-:Y:S01]  /*15f30*/  @P0 STS.128 [R189+0x7000], RZ ;  /* 0x007000ffbd000388 */ /* 0x000fe20000000c00 */
[CC--:B------:R-:W-:Y:S02]  /*15f40*/  @!P0 LEA R14, P1, R9.reuse, R152.reuse, 0x1 ;  /* 0x00000098090e8211 */ /* 0x0c0fe400078208ff */
[C---:B------:R-:W-:Y:S02]  /*15f50*/  @!P0 LEA R28, P4, R16.reuse, R152, 0x1 ;  /* 0x00000098101c8211 */ /* 0x040fe400078808ff */
[----:B------:R-:W-:Y:S02]  /*15f60*/  @!P0 LEA.HI.X R15, R9, R153, R8, 0x1, P1 ;  /* 0x00000099090f8211 */ /* 0x000fe400008f0c08 */
[----:B------:R-:W-:Y:S01]  /*15f70*/  @!P0 IADD3 R8, R7, R17, RZ ;  /* 0x0000001107088210 */ /* 0x000fe20007ffe0ff */
[----:B------:R-:W-:Y:S01]  /*15f80*/  @!PT LDS RZ, [RZ] ;  /* 0x00000000fffff984 */ /* 0x000fe20000000800 */
[----:B------:R-:W-:Y:S01]  /*15f90*/  @!PT LDS RZ, [RZ] ;  /* 0x00000000fffff984 */ /* 0x000fe20000000800 */
[----:B------:R-:W-:Y:S01]  /*15fa0*/  @!PT LDS RZ, [RZ] ;  /* 0x00000000fffff984 */ /* 0x000fe20000000800 */
[----:B------:R3:W-:Y:S01]  /*15fb0*/  @!P0 LDGSTS.E.BYPASS.LTC128B.128 [R189+0x7000], [R18.64] ;  /* 0x0700000012bd8fae */ /* 0x0007e2000b901d46 */
[----:B------:R-:W-:Y:S02]  /*15fc0*/  @!P0 MOV R13, R11 ;  /* 0x0000000b000d8202 */ /* 0x000fe40000000f00 */
[----:B------:R-:W-:Y:S02]  /*15fd0*/  @!P0 LEA.HI.X R29, R16, R153, R8, 0x1, P4 ;  /* 0x00000099101d8211 */ /* 0x000fe400020f0c08 */
[----:B------:R-:W-:Y:S01]  /*15fe0*/  @!P0 MOV R6, c[0x0][0x1a4] ;  /* 0x0000690000068a02 */ /* 0x000fe20000000f00 */
[----:B------:R-:W-:Y:S01]  /*15ff0*/  @!P0 IMAD.WIDE.U32 R12, R192, 0x50, R12 ;  /* 0x00000050c00c8825 */ /* 0x000fe200078e000c */
[----:B------:R-:W-:Y:S01]  /*16000*/  @!P0 MOV R5, c[0x0][0x1a4] ;  /* 0x0000690000058a02 */ /* 0x000fe20000000f00 */
[----:B------:R-:W-:Y:S01]  /*16010*/  @P0 STS.128 [R189+0x7800], RZ ;  /* 0x007800ffbd000388 */ /* 0x000fe20000000c00 */
[----:B------:R-:W-:Y:S01]  /*16020*/  @!P0 MOV R22, R10 ;  /* 0x0000000a00168202 */ /* 0x000fe20000000f00 */
[----:B------:R-:W-:Y:S01]  /*16030*/  @!P0 IMAD R6, R6, 0x50, RZ ;  /* 0x0000005006068824 */ /* 0x000fe200078e02ff */
[-C--:B------:R-:W-:Y:S01]  /*16040*/  @!P0 LEA R26, P3, R12, R152.reuse, 0x1 ;  /* 0x000000980c1a8211 */ /* 0x080fe200078608ff */
[----:B------:R-:W-:Y:S01]  /*16050*/  @!P0 IMAD R5, R5, 0x60, RZ ;  /* 0x0000006005058824 */ /* 0x000fe200078e02ff */
[----:B------:R-:W-:Y:S01]  /*16060*/  @!P0 MOV R23, R11 ;  /* 0x0000000b00178202 */ /* 0x000fe20000000f00 */
[----:B------:R-:W-:Y:S01]  /*16070*/  @!P0 IMAD.WIDE.U32 R10, R192, 0x60, R10 ;  /* 0x00000060c00a8825 */ /* 0x000fe200078e000a */
[----:B------:R-:W-:Y:S01]  /*16080*/  @!P0 IADD3 R6, R6, R13, RZ ;  /* 0x0000000d06068210 */ /* 0x000fe20007ffe0ff */
[----:B------:R-:W-:Y:S01]  /*16090*/  @!PT LDS RZ, [RZ] ;  /* 0x00000000fffff984 */ /* 0x000fe20000000800 */
[----:B------:R-:W-:Y:S01]  /*160a0*/  @!PT LDS RZ, [RZ] ;  /* 0x00000000fffff984 */ /* 0x000fe20000000800 */
[----:B------:R-:W-:Y:S01]  /*160b0*/  @!PT LDS RZ, [RZ] ;  /* 0x00000000fffff984 */ /* 0x000fe20000000800 */
[----:B------:R4:W-:Y:S01]  /*160c0*/  @!P0 LDGSTS.E.BYPASS.LTC128B.128 [R189+0x7800], [R28.64] ;  /* 0x078000001cbd8fae */ /* 0x0009e2000b901d46 */
[----:B------:R-:W-:Y:S01]  /*160d0*/  @!P0 MOV R4, c[0x0][0x1a4] ;  /* 0x0000690000048a02 */ /* 0x000fe20000000f00 */
[----:B------:R-:W-:Y:S01]  /*160e0*/  @!P0 IMAD.WIDE.U32 R22, R192, 0x70, R22 ;  /* 0x00000070c0168825 */ /* 0x000fe200078e0016 */
[----:B------:R-:W-:Y:S02]  /*160f0*/  @!P0 LEA.HI.X R27, R12, R153, R6, 0x1, P3 ;  /* 0x000000990c1b8211 */ /* 0x000fe400018f0c06 */
[-C--:B------:R-:W-:Y:S01]  /*16100*/  @!P0 LEA R24, P2, R10, R152.reuse, 0x1 ;  /* 0x000000980a188211 */ /* 0x080fe200078408ff */
[----:B------:R-:W-:Y:S01]  /*16110*/  @!P0 IMAD R4, R4, 0x70, RZ ;  /* 0x0000007004048824 */ /* 0x000fe200078e02ff */
[----:B------:R-:W-:Y:S01]  /*16120*/  @!P0 IADD3 R5, R5, R11, RZ ;  /* 0x0000000b05058210 */ /* 0x000fe20007ffe0ff */
[----:B------:R-:W-:Y:S01]  /*16130*/  @P0 STS.128 [R189+0x8000], RZ ;  /* 0x008000ffbd000388 */ /* 0x000fe20000000c00 */
[----:B------:R-:W-:Y:S02]  /*16140*/  @!P0 LEA R30, P1, R22, R152, 0x1 ;  /* 0x00000098161e8211 */ /* 0x000fe400078208ff */
[----:B------:R-:W-:Y:S02]  /*16150*/  @!P0 LEA.HI.X R25, R10, R153, R5, 0x1, P2 ;  /* 0x000000990a198211 */ /* 0x000fe400010f0c05 */
[----:B------:R-:W-:Y:S03]  /*16160*/  @!P0 IADD3 R4, R4, R23, RZ ;  /* 0x0000001704048210 */ /* 0x000fe60007ffe0ff */
[----:B------:R-:W-:Y:S01]  /*16170*/  @!PT LDS RZ, [RZ] ;  /* 0x00000000fffff984 */ /* 0x000fe20000000800 */
[----:B------:R-:W-:Y:S01]  /*16180*/  @!PT LDS RZ, [RZ] ;  /* 0x00000000fffff984 */ /* 0x000fe20000000800 */
[----:B------:R-:W-:Y:S01]  /*16190*/  @!PT LDS RZ, [RZ] ;  /* 0x00000000fffff984 */ /* 0x000fe20000000800 */
[----:B------:R5:W-:Y:S01]  /*161a0*/  @!P0 LDGSTS.E.BYPASS.LTC128B.128 [R189+0x8000], [R14.64] ;  /* 0x080000000ebd8fae */ /* 0x000be2000b901d46 */
[----:B------:R-:W-:Y:S02]  /*161b0*/  @!P0 LEA.HI.X R31, R22, R153, R4, 0x1, P1 ;  /* 0x00000099161f8211 */ /* 0x000fe400008f0c04 */
[----:B------:R-:W-:Y:S05]  /*161c0*/  ISETP.GE.AND P1, PT, R188, 0x2, PT ;  /* 0x00000002bc00780c */ /* 0x000fea0003f26270 */
        /* <DEDUP_REMOVED lines=17> */
[----:B------:R-:W5:Y:S08]  /*162e0*/  LDSM.16.M88.4 R112, [R173+0x2800] ;  /* 0x00280000ad70783b */ /* 0x000f700000000200 */
[----:B------:R-:W2:Y:S08]  /*162f0*/  LDSM.16.M88.4 R116, [R173+0x3000] ;  /* 0x00300000ad74783b */ /* 0x000eb00000000200 */
[----:B------:R-:W4:Y:S08]  /*16300*/  LDSM.16.M88.4 R120, [R173+0x3800] ;  /* 0x00380000ad78783b */ /* 0x000f300000000200 */
[----:B------:R-:W1:Y:S08]  /*16310*/  LDSM.16.M88.4 R124, [R173+0x4000] ;  /* 0x00400000ad7c783b */ /* 0x000e700000000200 */
[----:B------:R-:W1:Y:S08]  /*16320*/  LDSM.16.M88.4 R128, [R173+0x4800] ;  /* 0x00480000ad80783b */ /* 0x000e700000000200 */
[----:B------:R-:W0:Y:S08]  /*16330*/  LDGDEPBAR ;  /* 0x00000000000079af */ /* 0x000e300000000000 */
[----:B------:R-:W1:Y:S08]  /*16340*/  LDSM.16.M88.4 R132, [R173+0x5000] ;  /* 0x00500000ad84783b */ /* 0x000e700000000200 */
[----:B------:R-:W2:Y:S08]  /*16350*/  LDSM.16.M88.4 R136, [R173+0x5800] ;  /* 0x00580000ad88783b */ /* 0x000eb00000000200 */
[----:B------:R-:W-:Y:S08]  /*16360*/  LDSM.16.M88.4 R140, [R172] ;  /* 0x00000000ac8c783b */ /* 0x000ff00000000200 */
[----:B------:R-:W2:Y:S08]  /*16370*/  LDSM.16.M88.4 R144, [R167+0x2000] ;  /* 0x00200000a790783b */ /* 0x000eb00000000200 */
[----:B------:R-:W2:Y:S08]  /*16380*/  LDSM.16.M88.4 R148, [R167+0x2800] ;  /* 0x00280000a794783b */ /* 0x000eb00000000200 */
[----:B------:R-:W4:Y:S01]  /*16390*/  LDSM.16.M88.4 R152, [R167+0x3000] ;  /* 0x00300000a798783b */ /* 0x000f220000000200 */
[C---:B-1----:R-:W-:Y:S08]  /*163a0*/  HMMA.16816.F32.BF16 R4, R104.reuse, R108, RZ ;  /* 0x0000006c6804723c */ /* 0x042ff000000418ff */
[C---:B------:R-:W-:Y:S01]  /*163b0*/  HMMA.16816.F32.BF16 R8, R104.reuse, R110, RZ ;  /* 0x0000006e6808723c */ /* 0x040fe200000418ff */
[----:B------:R-:W-:Y:S07]  /*163c0*/  LDSM.16.M88.4 R108, [R167+0x4000] ;  /* 0x00400000a76c783b */ /* 0x000fee0000000200 */
[C---:B-----5:R-:W-:Y:S08]  /*163d0*/  HMMA.16816.F32.BF16 R12, R104.reuse, R112, RZ ;  /* 0x00000070680c723c */ /* 0x060ff000000418ff */
[C---:B---3--:R-:W-:Y:S01]  /*163e0*/  HMMA.16816.F32.BF16 R16, R104.reuse, R114, RZ ;  /* 0x000000726810723c */ /* 0x048fe200000418ff */
[----:B------:R-:W-:Y:S07]  /*163f0*/  LDSM.16.M88.4 R112, [R167+0x4800] ;  /* 0x00480000a770783b */ /* 0x000fee0000000200 */
[C---:B--2---:R-:W-:Y:S08]  /*16400*/  HMMA.16816.F32.BF16 R20, R104.reuse, R116, RZ ;  /* 0x000000746814723c */ /* 0x044ff000000418ff */
[C---:B------:R-:W-:Y:S01]  /*16410*/  HMMA.16816.F32.BF16 R24, R104.reuse, R118, RZ ;  /* 0x000000766818723c */ /* 0x040fe200000418ff */
[----:B------:R-:W-:Y:S07]  /*16420*/  LDSM.16.M88.4 R116, [R167+0x5000] ;  /* 0x00500000a774783b */ /* 0x000fee0000000200 */
[C---:B----4-:R-:W-:Y:S08]  /*16430*/  HMMA.16816.F32.BF16 R28, R104.reuse, R120, RZ ;  /* 0x00000078681c723c */ /* 0x050ff000000418ff */
        /* <DEDUP_REMOVED lines=100> */
[C---:B---3--:R-:W-:Y:S08]  /*16a80*/  HMMA.16816.F32.BF16 R28, R116.reuse, R8, R28 ;  /* 0x00000008741c723c */ /* 0x048ff0000004181c */
[----:B------:R-:W3:Y:S01]  /*16a90*/  MUFU.TANH R226, R23 ;  /* 0x0000001700e27308 */ /* 0x000ee20000002400 */
[C---:B------:R-:W-:Y:S01]  /*16aa0*/  HMMA.16816.F32.BF16 R32, R116.reuse, R10, R32 ;  /* 0x0000000a7420723c */ /* 0x040fe20000041820 */
[----:B------:R-:W1:Y:S08]  /*16ab0*/  LDSM.16.M88.4 R8, [R156+0x2800] ;  /* 0x002800009c08783b */ /* 0x000e700000000200 */
[----:B------:R-:W1:Y:S01]  /*16ac0*/  MUFU.TANH R13, R13 ;  /* 0x0000000d000d7308 */ /* 0x000e620000002400 */
        /* <DEDUP_REMOVED lines=18> */
[----:B------:R-:W-:Y:S03]  /*16bf0*/  FMUL.FTZ R38, R38, c[0x0][0x2ec] ;  /* 0x0000bb0026267a20 */ /* 0x000fe60000410000 */
[----:B------:R1:W1:Y:S01]  /*16c00*/  MUFU.TANH R144, R12 ;  /* 0x0000000c00907308 */ /* 0x0002620000002400 */
[C---:B------:R-:W-:Y:S03]  /*16c10*/  HMMA.16816.F32.BF16 R48, R116.reuse, R10, R48 ;  /* 0x0000000a7430723c */ /* 0x040fe60000041830 */
[----:B------:R-:W-:Y:S02]  /*16c20*/  FMUL.FTZ R39, R39, c[0x0][0x2ec] ;  /* 0x0000bb0027277a20 */ /* 0x000fe40000410000 */
[----:B------:R-:W-:Y:S02]  /*16c30*/  FMUL.FTZ R41, R41, c[0x0][0x2ec] ;  /* 0x0000bb0029297a20 */ /* 0x000fe40000410000 */
[----:B------:R-:W-:Y:S02]  /*16c40*/  FMUL.FTZ R42, R42, c[0x0][0x2ec] ;  /* 0x0000bb002a2a7a20 */ /* 0x000fe40000410000 */
[----:B------:R-:W2:Y:S01]  /*16c50*/  MUFU.TANH R213, R213 ;  /* 0x000000d500d57308 */ /* 0x000ea20000002400 */
[C---:B-----5:R-:W-:Y:S03]  /*16c60*/  HMMA.16816.F32.BF16 R52, R116.reuse, R4, R52 ;  /* 0x000000047434723c */ /* 0x060fe60000041834 */
[----:B------:R-:W-:Y:S02]  /*16c70*/  FMUL.FTZ R43, R43, c[0x0][0x2ec] ;  /* 0x0000bb002b2b7a20 */ /* 0x000fe40000410000 */
[----:B------:R-:W-:Y:S02]  /*16c80*/  FMUL.FTZ R8, R44, c[0x0][0x2ec] ;  /* 0x0000bb002c087a20 */ /* 0x000fe40000410000 */
[----:B------:R-:W-:Y:S02]  /*16c90*/  FMUL.FTZ R45, R45, c[0x0][0x2ec] ;  /* 0x0000bb002d2d7a20 */ /* 0x000fe40000410000 */
[----:B------:R-:W2:Y:S01]  /*16ca0*/  MUFU.TANH R17, R17 ;  /* 0x0000001100117308 */ /* 0x000ea20000002400 */
[C---:B------:R-:W-:Y:S03]  /*16cb0*/  HMMA.16816.F32.BF16 R56, R116.reuse, R6, R56 ;  /* 0x000000067438723c */ /* 0x040fe60000041838 */
[----:B------:R-:W-:Y:S02]  /*16cc0*/  FMUL.FTZ R46, R46, c[0x0][0x2ec] ;  /* 0x0000bb002e2e7a20 */ /* 0x000fe40000410000 */
[----:B------:R-:W-:Y:S02]  /*16cd0*/  FMUL.FTZ R47, R47, c[0x0][0x2ec] ;  /* 0x0000bb002f2f7a20 */ /* 0x000fe40000410000 */
[----:B-1----:R-:W-:Y:S02]  /*16ce0*/  FMUL.FTZ R12, R48, c[0x0][0x2ec] ;  /* 0x0000bb00300c7a20 */ /* 0x002fe40000410000 */
[----:B------:R1:W1:Y:S03]  /*16cf0*/  MUFU.TANH R134, R8 ;  /* 0x0000000800867308 */ /* 0x0002660000002400 */
[----:B------:R-:W-:Y:S02]  /*16d00*/  FMUL.FTZ R49, R49, c[0x0][0x2ec] ;  /* 0x0000bb0031317a20 */ /* 0x000fe40000410000 */
[----:B------:R-:W-:Y:S02]  /*16d10*/  FMUL.FTZ R7, R54, c[0x0][0x2ec] ;  /* 0x0000bb0036077a20 */ /* 0x000fe40000410000 */
[----:B------:R-:W-:Y:S02]  /*16d20*/  FMUL.FTZ R5, R55, c[0x0][0x2ec] ;  /* 0x0000bb0037057a20 */ /* 0x000fe40000410000 */
[----:B------:R-:W-:Y:S01]  /*16d30*/  FMUL.FTZ R50, R50, c[0x0][0x2ec] ;  /* 0x0000bb0032327a20 */ /* 0x000fe20000410000 */
        /* <DEDUP_REMOVED lines=9> */
[----:B-1----:R-:W1:Y:S01]  /*16dd0*/  LDSM.16.M88.4 R8, [R156+0x3800] ;  /* 0x003800009c08783b */ /* 0x002e620000000200 */
[----:B------:R-:W-:Y:S05]  /*16de0*/  DEPBAR.LE SB0, 0x0 ;  /* 0x000080000000791a */ /* 0x000fea0000000000 */
[----:B------:R-:W1:Y:S02]  /*16df0*/  MUFU.TANH R220, R220 ;  /* 0x000000dc00dc7308 */ /* 0x000e640000002400 */
[----:B------:R-:W-:Y:S08]  /*16e00*/  BAR.SYNC.DEFER_BLOCKING 0x0 ;  /* 0x0000000000007b1d */ /* 0x000ff00000010000 */
[----:B------:R1:W1:Y:S10]  /*16e10*/  MUFU.TANH R228, R22 ;  /* 0x0000001600e47308 */ /* 0x0002740000002400 */
[----:B------:R-:W2:Y:S10]  /*16e20*/  MUFU.TANH R216, R216 ;  /* 0x000000d800d87308 */ /* 0x000eb40000002400 */
[----:B------:R2:W2:Y:S01]  /*16e30*/  MUFU.TANH R214, R25 ;  /* 0x0000001900d67308 */ /* 0x0004a20000002400 */
[C---:B-1----:R-:W-:Y:S09]  /*16e40*/  HMMA.16816.F32.BF16 R60, R116.reuse, R8, R60 ;  /* 0x00000008743c723c */ /* 0x042ff2000004183c */
[----:B------:R1:W1:Y:S01]  /*16e50*/  MUFU.TANH R224, R26 ;  /* 0x0000001a00e07308 */ /* 0x0002620000002400 */
[----:B------:R-:W-:Y:S09]  /*16e60*/  HMMA.16816.F32.BF16 R64, R116, R10, R64 ;  /* 0x0000000a7440723c */ /* 0x000ff20000041840 */
[----:B------:R1:W1:Y:S05]  /*16e70*/  MUFU.TANH R222, R27 ;  /* 0x0000001b00de7308 */ /* 0x00026a0000002400 */
[----:B------:R-:W-:Y:S05]  /*16e80*/  FMUL.FTZ R9, R60, c[0x0][0x2ec] ;  /* 0x0000bb003c097a20 */ /* 0x000fea0000410000 */
[----:B------:R-:W1:Y:S01]  /*16e90*/  MUFU.TANH R204, R204 ;  /* 0x000000cc00cc7308 */ /* 0x000e620000002400 */
[----:B------:R-:W-:Y:S02]  /*16ea0*/  FMUL.FTZ R11, R61, c[0x0][0x2ec] ;  /* 0x0000bb003d0b7a20 */ /* 0x000fe40000410000 */
[----:B------:R-:W-:Y:S02]  /*16eb0*/  FMUL.FTZ R23, R63, c[0x0][0x2ec] ;  /* 0x0000bb003f177a20 */ /* 0x000fe40000410000 */
[----:B------:R-:W-:Y:S02]  /*16ec0*/  FMUL.FTZ R62, R62, c[0x0][0x2ec] ;  /* 0x0000bb003e3e7a20 */ /* 0x000fe40000410000 */
[----:B------:R-:W-:Y:S02]  /*16ed0*/  FMUL.FTZ R63, R64, c[0x0][0x2ec] ;  /* 0x0000bb00403f7a20 */ /* 0x000fe40000410000 */
[----:B------:R-:W-:Y:S01]  /*16ee0*/  FMUL.FTZ R61, R65, c[0x0][0x2ec] ;  /* 0x0000bb00413d7a20 */ /* 0x000fe20000410000 */
[----:B------:R1:W1:Y:S01]  /*16ef0*/  MUFU.TANH R202, R29 ;  /* 0x0000001d00ca7308 */ /* 0x0002620000002400 */
[----:B------:R-:W-:Y:S02]  /*16f00*/  FMUL.FTZ R37, R66, c[0x0][0x2ec] ;  /* 0x0000bb0042257a20 */ /* 0x000fe40000410000 */
[----:B------:R-:W-:Y:S07]  /*16f10*/  FMUL.FTZ R36, R67, c[0x0][0x2ec] ;  /* 0x0000bb0043247a20 */ /* 0x000fee0000410000 */
        /* <DEDUP_REMOVED lines=36> */
[----:B-1234-:R-:W-:Y:S05]  /*17160*/  IMAD.MOV.U32 R6, RZ, RZ, c[0x0][0x198] ;  /* 0x00006600ff067624 */ /* 0x01efea00078e00ff */
[----:B------:R-:W-:Y:S04]  /*17170*/  LEA R24, -R6, RZ, 0x7 ;  /* 0x000000ff06187211 */ /* 0x000fe800078e39ff */
[----:B------:R-:W-:Y:S01]  /*17180*/  SHF.R.S32.HI R25, RZ, 0x1f, R24 ;  /* 0x0000001fff197819 */ /* 0x000fe20000011418 */
        /* <DEDUP_REMOVED lines=61> */
.L_x_7081:
[----:B------:R1:W-:Y:S01]  /*17560*/  @P0 STS.128 [R189+0x2000], RZ ;  /* 0x002000ffbd000388 */ /* 0x0003e20000000c00 */
[-C--:B------:R-:W-:Y:S01]  /*17570*/  @!P0 IADD3 R27, P2, R178, R24.reuse, RZ ;  /* 0x00000018b21b8210 */ /* 0x080fe20007f5e0ff */
[----:B------:R-:W-:Y:S01]  /*17580*/  @!P0 IMAD.MOV.U32 R2, RZ, RZ, c[0x0][0x19c] ;  /* 0x00006700ff028624 */ /* 0x000fe200078e00ff */
[CC--:B------:R-:W-:Y:S01]  /*17590*/  @!P0 LEA R3, P1, R6.reuse, R24.reuse, 0x5 ;  /* 0x0000001806038211 */ /* 0x0c0fe200078228ff */
[C---:B------:R-:W-:Y:S01]  /*175a0*/  @!P0 IMAD.WIDE.U32 R28, R6.reuse, 0x30, R24 ;  /* 0x00000030061c8825 */ /* 0x040fe200078e0018 */
[----:B------:R-:W-:Y:S02]  /*175b0*/  @!P0 MOV R38, R24 ;  /* 0x0000001800268202 */ /* 0x000fe40000000f00 */
[----:B------:R-:W-:Y:S01]  /*175c0*/  @!P0 LEA.HI.X R2, R6, R25, R2, 0x5, P1 ;  /* 0x0000001906028211 */ /* 0x000fe200008f2c02 */
[--C-:B------:R-:W-:Y:S01]  /*175d0*/  @!P0 IMAD.X R4, R177, 0x1, R25.reuse, P2 ;  /* 0x00000001b1048824 */ /* 0x100fe200010e0619 */
[-C--:B------:R-:W-:Y:S01]  /*175e0*/  @!P0 LEA R32, P2, R27, R184.reuse, 0x1 ;  /* 0x000000b81b208211 */ /* 0x080fe200078408ff */
[----:B------:R-:W-:Y:S01]  /*175f0*/  @!P0 IMAD.MOV.U32 R39, RZ, RZ, R25 ;  /* 0x000000ffff278224 */ /* 0x000fe200078e0019 */
[-C--:B------:R-:W-:Y:S01]  /*17600*/  @!P0 LEA R30, P1, R3, R184.reuse, 0x1 ;  /* 0x000000b8031e8211 */ /* 0x080fe200078208ff */
[----:B------:R-:W-:Y:S01]  /*17610*/  @!P0 IMAD.MOV.U32 R26, RZ, RZ, R24 ;  /* 0x000000ffff1a8224 */ /* 0x000fe200078e0018 */
[-C--:B------:R-:W-:Y:S01]  /*17620*/  @!P0 LEA.HI.X R33, R27, R185.reuse, R4, 0x1, P2 ;  /* 0x000000b91b218211 */ /* 0x080fe200010f0c04 */
[----:B------:R-:W-:Y:S01]  /*17630*/  @!P0 IMAD.MOV.U32 R4, RZ, RZ, c[0x0][0x19c] ;  /* 0x00006700ff048624 */ /* 0x000fe200078e00ff */
[----:B------:R-:W-:Y:S01]  /*17640*/  LEA R34, P2, R24, R184, 0x1 ;  /* 0x000000b818227211 */ /* 0x000fe200078408ff */
[----:B------:R-:W-:Y:S01]  /*17650*/  @!P0 IMAD.WIDE.U32 R38, R6, 0x50, R38 ;  /* 0x0000005006268825 */ /* 0x000fe200078e0026 */
[-C--:B------:R-:W-:Y:S02]  /*17660*/  @!P0 LEA.HI.X R31, R3, R185.reuse, R2, 0x1, P1 ;  /* 0x000000b9031f8211 */ /* 0x080fe400008f0c02 */
[----:B------:R-:W-:Y:S01]  /*17670*/  LEA.HI.X R35, R24, R185, R25, 0x1, P2 ;  /* 0x000000b918237211 */ /* 0x000fe200010f0c19 */
[----:B------:R-:W-:Y:S01]  /*17680*/  @!P0 IMAD.MOV.U32 R3, RZ, RZ, c[0x0][0x19c] ;  /* 0x00006700ff038624 */ /* 0x000fe200078e00ff */
[----:B------:R-:W-:Y:S01]  /*17690*/  @!P0 LEA R8, P1, R6, R24, 0x6 ;  /* 0x0000001806088211 */ /* 0x000fe200078230ff */
[----:B------:R-:W-:Y:S02]  /*176a0*/  @!P0 IMAD R4, R4, 0x30, RZ ;  /* 0x0000003004048824 */ /* 0x000fe400078e02ff */
[----:B------:R-:W-:Y:S01]  /*176b0*/  @!PT LDS RZ, [RZ] ;  /* 0x00000000fffff984 */ /* 0x000fe20000000800 */
[----:B------:R-:W-:Y:S01]  /*176c0*/  @!PT LDS RZ, [RZ] ;  /* 0x00000000fffff984 */ /* 0x000fe20000000800 */
[----:B------:R-:W-:Y:S01]  /*176d0*/  @!PT LDS RZ, [RZ] ;  /* 0x00000000fffff984 */ /* 0x000fe20000000800 */
[----:B------:R1:W-:Y:S01]  /*176e0*/  @!P0 LDGSTS.E.BYPASS.LTC128B.128 [R189+0x2000], [R34.64] ;  /* 0x0200000022bd8fae */ /* 0x0003e2000b901d46 */
[----:B------:R-:W-:Y:S01]  /*176f0*/  @!P0 LEA.HI.X R3, R6, R25, R3, 0x6, P1 ;  /* 0x0000001906038211 */ /* 0x000fe200008f3403 */
[----:B------:R-:W-:Y:S01]  /*17700*/  @!P0 IMAD.IADD R4, R4, 0x1, R29 ;  /* 0x0000000104048824 */ /* 0x000fe200078e021d */
[CC--:B------:R-:W-:Y:S01]  /*17710*/  @!P0 LEA R40, P1, R28.reuse, R184.reuse, 0x1 ;  /* 0x000000b81c288211 */ /* 0x0c0fe200078208ff */
[----:B------:R1:W-:Y:S01]  /*17720*/  @P0 STS.128 [R189+0x2800], RZ ;  /* 0x002800ffbd000388 */ /* 0x0003e20000000c00 */
[----:B------:R-:W-:Y:S02]  /*17730*/  @!P0 IMAD.MOV.U32 R27, RZ, RZ, R25 ;  /* 0x000000ffff1b8224 */ /* 0x000fe400078e0019 */
[----:B------:R-:W-:Y:S01]  /*17740*/  @!P0 LEA.HI.X R41, R28, R185, R4, 0x1, P1 ;  /* 0x000000b91c298211 */ /* 0x000fe200008f0c04 */
[----:B------:R-:W-:Y:S01]  /*17750*/  @!PT LDS RZ, [RZ] ;  /* 0x00000000fffff984 */ /* 0x000fe20000000800 */
[----:B------:R-:W-:Y:S01]  /*17760*/  @!PT LDS RZ, [RZ] ;  /* 0x00000000fffff984 */ /* 0x000fe20000000800 */
[----:B------:R-:W-:Y:S01]  /*17770*/  @!PT LDS RZ, [RZ] ;  /* 0x00000000fffff984 */ /* 0x000fe20000000800 */
[----:B------:R1:W-:Y:S01]  /*17780*/  @!P0 LDGSTS.E.BYPASS.LTC128B.128 [R189+0x2800], [R32.64] ;  /* 0x0280000020bd8fae */ /* 0x0003e2000b901d46 */
[----:B------:R-:W-:Y:S01]  /*17790*/  @!P0 IMAD.MOV.U32 R2, RZ, RZ, c[0x0][0x19c] ;  /* 0x00006700ff028624 */ /* 0x000fe200078e00ff */
[-C--:B------:R-:W-:Y:S01]  /*177a0*/  @!P0 LEA R42, P1, R38, R184.reuse, 0x1 ;  /* 0x000000b8262a8211 */ /* 0x080fe200078208ff */
[----:B------:R-:W-:Y:S01]  /*177b0*/  @!P0 IMAD.WIDE.U32 R26, R6, 0x60, R26 ;  /* 0x00000060061a8825 */ /* 0x000fe200078e001a */
[----:B------:R1:W-:Y:S03]  /*177c0*/  @P0 STS.128 [R189+0x3000], RZ ;  /* 0x003000ffbd000388 */ /* 0x0003e60000000c00 */
[----:B------:R-:W-:Y:S01]  /*177d0*/  @!P0 IMAD R2, R2, 0x50, RZ ;  /* 0x0000005002028824 */ /* 0x000fe200078e02ff */
[----:B------:R-:W-:Y:S01]  /*177e0*/  @!PT LDS RZ, [RZ] ;  /* 0x00000000fffff984 */ /* 0x000fe20000000800 */
[----:B------:R-:W-:Y:S01]  /*177f0*/  @!PT LDS RZ, [RZ] ;  /* 0x00000000fffff984 */ /* 0x000fe20000000800 */
[----:B------:R-:W-:Y:S01]  /*17800*/  @!PT LDS RZ, [RZ] ;  /* 0x00000000fffff984 */ /* 0x000fe20000000800 */
[----:B------:R1:W-:Y:S01]  /*17810*/  @!P0 LDGSTS.E.BYPASS.LTC128B.128 [R189+0x3000], [R30.64] ;  /* 0x030000001ebd8fae */ /* 0x0003e2000b901d46 */
[----:B------:R-:W-:Y:S01]  /*17820*/  @!P0 IMAD.WIDE.U32 R24, R6, 0x70, R24 ;  /* 0x0000007006188825 */ /* 0x000fe200078e0018 */
[-C--:B------:R-:W-:Y:S02]  /*17830*/  @!P0 LEA R28, P2, R26, R184.reuse, 0x1 ;  /* 0x000000b81a1c8211 */ /* 0x080fe400078408ff */
[----:B------:R1:W-:Y:S01]  /*17840*/  @P0 STS.128 [R189+0x3800], RZ ;  /* 0x003800ffbd000388 */ /* 0x0003e20000000c00 */
[----:B------:R-:W-:Y:S01]  /*17850*/  @!P0 IADD3 R6, R2, R39, RZ ;  /* 0x0000002702068210 */ /* 0x000fe20007ffe0ff */
[----:B------:R-:W-:Y:S02]  /*17860*/  @!P0 IMAD.MOV.U32 R2, RZ, RZ, c[0x0][0x19c] ;  /* 0x00006700ff028624 */ /* 0x000fe400078e00ff */
        /* <DEDUP_REMOVED lines=8> */
[----:B------:R-:W-:Y:S01]  /*178f0*/  @!P0 IMAD.MOV.U32 R4, RZ, RZ, c[0x0][0x19c] ;  /* 0x00006700ff048624 */ /* 0x000fe200078e00ff */
[----:B------:R-:W-:Y:S01]  /*17900*/  @!P0 LEA R38, P1, R24, R184, 0x1 ;  /* 0x000000b818268211 */ /* 0x000fe200078208ff */
[----:B------:R-:W-:Y:S01]  /*17910*/  IMAD.MOV.U32 R184, RZ, RZ, R34 ;  /* 0x000000ffffb87224 */ /* 0x000fe200078e0022 */
[----:B------:R-:W-:Y:S01]  /*17920*/  @!P0 LEA.HI.X R3, R8, R185, R3, 0x1, P3 ;  /* 0x000000b908038211 */ /* 0x000fe200018f0c03 */
[----:B------:R-:W-:Y:S01]  /*17930*/  @!P0 IMAD R29, R4, 0x60, RZ ;  /* 0x00000060041d8824 */ /* 0x000fe200078e02ff */
[----:B------:R-:W-:Y:S03]  /*17940*/  @!P0 IADD3 R39, R39, R25, RZ ;  /* 0x0000001927278210 */ /* 0x000fe60007ffe0ff */
[----:B------:R-:W-:Y:S01]  /*17950*/  @!PT LDS RZ, [RZ] ;  /* 0x00000000fffff984 */ /* 0x000fe20000000800 */
[----:B------:R-:W-:Y:S01]  /*17960*/  @!PT LDS RZ, [RZ] ;  /* 0x00000000fffff984 */ /* 0x000fe20000000800 */
[----:B------:R-:W-:Y:S01]  /*17970*/  @!PT LDS RZ, [RZ] ;  /* 0x00000000fffff984 */ /* 0x000fe20000000800 */
[----:B------:R1:W-:Y:S01]  /*17980*/  @!P0 LDGSTS.E.BYPASS.LTC128B.128 [R189+0x4000], [R2.64] ;  /* 0x0400000002bd8fae */ /* 0x0003e2000b901d46 */
[-C--:B------:R-:W-:Y:S01]  /*17990*/  @!P0 LEA.HI.X R39, R24, R185.reuse, R39, 0x1, P1 ;  /* 0x000000b918278211 */ /* 0x080fe200008f0c27 */
[----:B------:R-:W-:Y:S02]  /*179a0*/  @!P0 IMAD.IADD R29, R29, 0x1, R27 ;  /* 0x000000011d1d8824 */ /* 0x000fe400078e021b */
        /* <DEDUP_REMOVED lines=18> */
.L_x_7080:
[----:B--234-:R-:W-:Y:S04]  /*17ad0*/  IADD3 R60, R188, -0x1, RZ ;  /* 0xffffffffbc3c7810 */ /* 0x01cfe80007ffe0ff */
        /* <DEDUP_REMOVED lines=48> */
[C---:B------:R-:W-:Y:S02]  /*17de0*/  FFMA.FTZ R155, R0.reuse, R10, R155 ;  /* 0x0000000a009b7223 */ /* 0x040fe4000001009b */
[C---:B------:R-:W-:Y:S02]  /*17df0*/  FFMA.FTZ R199, R0.reuse, R8, R199 ;  /* 0x0000000800c77223 */ /* 0x040fe400000100c7 */
[CC--:B------:R-:W-:Y:S02]  /*17e00*/  FFMA.FTZ R207, R0.reuse, R4.reuse, R207 ;  /* 0x0000000400cf7223 */ /* 0x0c0fe400000100cf */
[C---:B------:R-:W-:Y:S01]  /*17e10*/  FFMA.FTZ R203, R0.reuse, R4, R203 ;  /* 0x0000000400cb7223 */ /* 0x040fe200000100cb */
[----:B------:R-:W-:Y:S01]  /*17e20*/  FMNMX.FTZ R4, R197, R103, !PT ;  /* 0x00000067c5047209 */ /* 0x000fe20007810000 */
[C---:B------:R-:W-:Y:S02]  /*17e30*/  FFMA.FTZ R195, R0.reuse, R8, R195 ;  /* 0x0000000800c37223 */ /* 0x040fe400000100c3 */
[C---:B------:R-:W-:Y:S01]  /*17e40*/  FFMA.FTZ R205, R0.reuse, R6, R205 ;  /* 0x0000000600cd7223 */ /* 0x040fe200000100cd */
[----:B------:R-:W-:Y:S01]  /*17e50*/  FMNMX.FTZ R4, R199, R4, !PT ;  /* 0x00000004c7047209 */ /* 0x000fe20007810000 */
[C---:B------:R-:W-:Y:S01]  /*17e60*/  FFMA.FTZ R201, R0.reuse, R6, R201 ;  /* 0x0000000600c97223 */ /* 0x040fe200000100c9 */
[----:B------:R-:W-:Y:S01]  /*17e70*/  FMNMX.FTZ R6, R155, R102, !PT ;  /* 0x000000669b067209 */ /* 0x000fe20007810000 */
[CC--:B------:R-:W-:Y:S01]  /*17e80*/  FFMA.FTZ R211, R0.reuse, R3.reuse, R211 ;  /* 0x0000000300d37223 */ /* 0x0c0fe200000100d3 */
        /* <DEDUP_REMOVED lines=12> */
[----:B------:R-:W-:Y:S01]  /*17f50*/  FMNMX.FTZ R4, R16, R19, !PT ;  /* 0x0000001310047209 */ /* 0x000fe20007810000 */
[CC--:B------:R-:W-:Y:S01]  /*17f60*/  FFMA.FTZ R222, R0.reuse, R47.reuse, R222 ;  /* 0x0000002f00de7223 */ /* 0x0c0fe200000100de */
[----:B------:R-:W-:Y:S01]  /*17f70*/  FMNMX.FTZ R19, R209, R6, !PT ;  /* 0x00000006d1137209 */ /* 0x000fe20007810000 */
[----:B------:R-:W-:Y:S01]  /*17f80*/  FFMA.FTZ R214, R0, R47, R214 ;  /* 0x0000002f00d67223 */ /* 0x000fe200000100d6 */
[----:B------:R-:W-:Y:S01]  /*17f90*/  IADD3 R3, R2, 0x58, RZ ;  /* 0x0000005802037810 */ /* 0x000fe20007ffe0ff */
[----:B------:R-:W-:Y:S01]  /*17fa0*/  FFMA.FTZ R212, R0, R45, R212 ;  /* 0x0000002d00d47223 */ /* 0x000fe200000100d4 */
[----:B------:R-:W-:Y:S01]  /*17fb0*/  FMNMX.FTZ R47, R24, R19, !PT ;  /* 0x00000013182f7209 */ /* 0x000fe20007810000 */
[C---:B------:R-:W-:Y:S01]  /*17fc0*/  FFMA.FTZ R204, R0.reuse, R45, R204 ;  /* 0x0000002d00cc7223 */ /* 0x040fe200000100cc */
[----:B------:R-:W-:Y:S01]  /*17fd0*/  FMNMX.FTZ R45, R215, R4, !PT ;  /* 0x00000004d72d7209 */ /* 0x000fe20007810000 */
[C---:B------:R-:W-:Y:S01]  /*17fe0*/  FFMA.FTZ R228, R0.reuse, R53, R228 ;  /* 0x0000003500e47223 */ /* 0x040fe200000100e4 */
[----:B------:R-:W-:Y:S01]  /*17ff0*/  I2F R3, R3 ;  /* 0x0000000300037306 */ /* 0x000fe20000201400 */
[----:B------:R-:W-:Y:S01]  /*18000*/  FFMA.FTZ R32, R0, R32, R17 ;  /* 0x0000002000207223 */ /* 0x000fe20000010011 */
[----:B------:R-:W-:Y:S01]  /*18010*/  IADD3 R13, R2, 0x59, RZ ;  /* 0x00000059020d7810 */ /* 0x000fe20007ffe0ff */
[-C--:B------:R-:W-:Y:S01]  /*18020*/  FFMA.FTZ R210, R0, R43.reuse, R210 ;  /* 0x0000002b00d27223 */ /* 0x080fe200000100d2 */
[----:B------:R-:W-:Y:S01]  /*18030*/  IADD3 R4, R2, 0x69, RZ ;  /* 0x0000006902047810 */ /* 0x000fe20007ffe0ff */
[----:B------:R-:W-:Y:S01]  /*18040*/  FFMA.FTZ R202, R0, R43, R202 ;  /* 0x0000002b00ca7223 */ /* 0x000fe200000100ca */
[----:B------:R-:W-:Y:S01]  /*18050*/  FMNMX.FTZ R43, R26, R45, !PT ;  /* 0x0000002d1a2b7209 */ /* 0x000fe20007810000 */
[----:B------:R-:W-:Y:S01]  /*18060*/  FFMA.FTZ R220, R0, R53, R220 ;  /* 0x0000003500dc7223 */ /* 0x000fe200000100dc */
[----:B------:R-:W-:Y:S01]  /*18070*/  FMNMX.FTZ R45, R34, R47, !PT ;  /* 0x0000002f222d7209 */ /* 0x000fe20007810000 */
[----:B------:R-:W-:Y:S01]  /*18080*/  FFMA.FTZ R226, R0, R51, R226 ;  /* 0x0000003300e27223 */ /* 0x000fe200000100e2 */
[----:B------:R-:W1:Y:S01]  /*18090*/  I2F R13, R13 ;  /* 0x0000000d000d7306 */ /* 0x000e620000201400 */
[----:B------:R-:W-:Y:S01]  /*180a0*/  FMNMX.FTZ R43, R228, R43, !PT ;  /* 0x0000002be42b7209 */ /* 0x000fe20007810000 */
[----:B------:R-:W-:Y:S01]  /*180b0*/  FFMA.FTZ R218, R0, R51, R218 ;  /* 0x0000003300da7223 */ /* 0x000fe200000100da */
[----:B------:R-:W-:Y:S01]  /*180c0*/  FMNMX.FTZ R45, R32, R45, !PT ;  /* 0x0000002d202d7209 */ /* 0x000fe20007810000 */
[----:B------:R-:W-:Y:S01]  /*180d0*/  FFMA.FTZ R224, R0, R49, R224 ;  /* 0x0000003100e07223 */ /* 0x000fe200000100e0 */
[----:B------:R-:W-:Y:S01]  /*180e0*/  FMNMX.FTZ R43, R226, R43, !PT ;  /* 0x0000002be22b7209 */ /* 0x000fe20007810000 */
[-C--:B------:R-:W-:Y:S01]  /*180f0*/  FFMA.FTZ R208, R0, R41.reuse, R208 ;  /* 0x0000002900d07223 */ /* 0x080fe200000100d0 */
[----:B------:R-:W-:Y:S01]  /*18100*/  IADD3 R15, R2, 0x60, RZ ;  /* 0x00000060020f7810 */ /* 0x000fe20007ffe0ff */
[----:B------:R-:W-:Y:S01]  /*18110*/  FFMA.FTZ R200, R0, R41, R200 ;  /* 0x0000002900c87223 */ /* 0x000fe200000100c8 */
[----:B------:R-:W-:Y:S01]  /*18120*/  FMNMX.FTZ R41, R220, R45, !PT ;  /* 0x0000002ddc297209 */ /* 0x000fe20007810000 */
[----:B------:R-:W-:Y:S01]  /*18130*/  FFMA.FTZ R216, R0, R49, R216 ;  /* 0x0000003100d87223 */ /* 0x000fe200000100d8 */
[----:B------:R-:W-:Y:S01]  /*18140*/  IADD3 R17, R2, 0x61, RZ ;  /* 0x0000006102117810 */ /* 0x000fe20007ffe0ff */
[CC--:B------:R-:W-:Y:S01]  /*18150*/  FFMA.FTZ R206, R0.reuse, R39.reuse, R206 ;  /* 0x0000002700ce7223 */ /* 0x0c0fe200000100ce */
[----:B------:R-:W2:Y:S01]  /*18160*/  I2F R15, R15 ;  /* 0x0000000f000f7306 */ /* 0x000ea20000201400 */
[----:B------:R-:W-:Y:S01]  /*18170*/  FFMA.FTZ R142, R0, R39, R142 ;  /* 0x00000027008e7223 */ /* 0x000fe2000001008e */
[----:B------:R-:W-:Y:S01]  /*18180*/  FMNMX.FTZ R39, R224, R43, !PT ;  /* 0x0000002be0277209 */ /* 0x000fe20007810000 */
[----:B------:R-:W-:Y:S01]  /*18190*/  FFMA.FTZ R196, R0, R33, R196 ;  /* 0x0000002100c47223 */ /* 0x000fe200000100c4 */
[----:B------:R-:W-:Y:S01]  /*181a0*/  FMNMX.FTZ R41, R218, R41, !PT ;  /* 0x00000029da297209 */ /* 0x000fe20007810000 */
[----:B------:R-:W-:Y:S01]  /*181b0*/  FFMA.FTZ R150, R0, R33, R150 ;  /* 0x0000002100967223 */ /* 0x000fe20000010096 */
[----:B------:R-:W-:Y:S01]  /*181c0*/  FMNMX.FTZ R39, R222, R39, !PT ;  /* 0x00000027de277209 */ /* 0x000fe20007810000 */
[----:B------:R-:W-:Y:S01]  /*181d0*/  FFMA.FTZ R198, R0, R35, R198 ;  /* 0x0000002300c67223 */ /* 0x000fe200000100c6 */
[----:B------:R-:W-:Y:S01]  /*181e0*/  FMNMX.FTZ R41, R216, R41, !PT ;  /* 0x00000029d8297209 */ /* 0x000fe20007810000 */
[----:B------:R-:W-:Y:S01]  /*181f0*/  FFMA.FTZ R154, R0, R35, R154 ;  /* 0x00000023009a7223 */ /* 0x000fe2000001009a */
[----:B------:R-:W3:Y:S01]  /*18200*/  I2F R17, R17 ;  /* 0x0000001100117306 */ /* 0x000ee20000201400 */
[----:B------:R-:W-:Y:S01]  /*18210*/  FMNMX.FTZ R39, R212, R39, !PT ;  /* 0x00000027d4277209 */ /* 0x000fe20007810000 */
[----:B------:R-:W-:Y:S01]  /*18220*/  LDSM.16.MT88.4 R44, [R164+0x6000] ;  /* 0x00600000a42c783b */ /* 0x000fe20000004200 */
[----:B------:R-:W-:Y:S01]  /*18230*/  FMNMX.FTZ R41, R214, R41, !PT ;  /* 0x00000029d6297209 */ /* 0x000fe20007810000 */
[----:B-1----:R-:W-:Y:S01]  /*18240*/  FFMA.FTZ R128, R0, R13, R128 ;  /* 0x0000000d00807223 */ /* 0x002fe20000010080 */
[----:B------:R-:W-:Y:S01]  /*18250*/  FMNMX.FTZ R33, R210, R39, !PT ;  /* 0x00000027d2217209 */ /* 0x000fe20007810000 */
[----:B------:R-:W-:Y:S01]  /*18260*/  FFMA.FTZ R120, R0, R13, R120 ;  /* 0x0000000d00787223 */ /* 0x000fe20000010078 */
[----:B------:R-:W-:Y:S01]  /*18270*/  FMNMX.FTZ R39, R204, R41, !PT ;  /* 0x00000029cc277209 */ /* 0x000fe20007810000 */
[----:B------:R-:W-:Y:S01]  /*18280*/  FFMA.FTZ R146, R0, R29, R146 ;  /* 0x0000001d00927223 */ /* 0x000fe20000010092 */
[----:B------:R-:W-:Y:S01]  /*18290*/  FMNMX.FTZ R33, R208, R33, !PT ;  /* 0x00000021d0217209 */ /* 0x000fe20007810000 */
[----:B------:R-:W1:Y:S01]  /*182a0*/  I2F R35, R4 ;  /* 0x0000000400237306 */ /* 0x000e620000201400 */
        /* <DEDUP_REMOVED lines=14> */
[----:B------:R-:W-:Y:S01]  /*18390*/  IADD3 R19, R2, 0x68, RZ ;  /* 0x0000006802137810 */ /* 0x000fe20007ffe0ff */
[----:B------:R-:W-:Y:S01]  /*183a0*/  LDSM.16.MT88.4 R48, [R168+0x6800] ;  /* 0x00680000a830783b */ /* 0x000fe20000004200 */
[----:B------:R-:W-:Y:S01]  /*183b0*/  FMNMX.FTZ R29, R148, R29, !PT ;  /* 0x0000001d941d7209 */ /* 0x000fe20007810000 */
[----:B--2---:R-:W-:Y:S01]  /*183c0*/  FFMA.FTZ R118, R0, R15, R7 ;  /* 0x0000000f00767223 */ /* 0x004fe20000010007 */
[----:B------:R-:W-:Y:S01]  /*183d0*/  FMNMX.FTZ R27, R150, R33, !PT ;  /* 0x00000021961b7209 */ /* 0x000fe20007810000 */
[----:B---3--:R-:W-:Y:S01]  /*183e0*/  FFMA.FTZ R58, R0, R17, R5 ;  /* 0x00000011003a7223 */ /* 0x008fe20000010005 */
[----:B------:R-:W2:Y:S01]  /*183f0*/  I2F R19, R19 ;  /* 0x0000001300137306 */ /* 0x000ea20000201400 */
[----:B------:R-:W-:Y:S01]  /*18400*/  FMNMX.FTZ R25, R146, R29, !PT ;  /* 0x0000001d92197209 */ /* 0x000fe20007810000 */
[----:B------:R-:W-:Y:S01]  /*18410*/  FFMA.FTZ R130, R0, R3, R130 ;  /* 0x0000000300827223 */ /* 0x000fe20000010082 */
[----:B------:R-:W-:Y:S01]  /*18420*/  FMNMX.FTZ R27, R144, R27, !PT ;  /* 0x0000001b901b7209 */ /* 0x000fe20007810000 */
[----:B------:R-:W-:Y:S01]  /*18430*/  FFMA.FTZ R126, R0, R3, R126 ;  /* 0x00000003007e7223 */ /* 0x000fe2000001007e */
[----:B------:R-:W-:Y:S01]  /*18440*/  IADD3 R6, R2, 0x70, RZ ;  /* 0x0000007002067810 */ /* 0x000fe20007ffe0ff */
[----:B------:R-:W-:Y:S01]  /*18450*/  LDSM.16.MT88.4 R52, [R166+0x6800] ;  /* 0x00680000a634783b */ /* 0x000fe20000004200 */
[----:B------:R-:W-:Y:S01]  /*18460*/  FMNMX.FTZ R25, R138, R25, !PT ;  /* 0x000000198a197209 */ /* 0x000fe20007810000 */
[----:B------:R-:W-:Y:S01]  /*18470*/  FFMA.FTZ R114, R0, R15, R114 ;  /* 0x0000000f00727223 */ /* 0x000fe20000010072 */
[----:B------:R-:W-:Y:S01]  /*18480*/  FMNMX.FTZ R27, R140, R27, !PT ;  /* 0x0000001b8c1b7209 */ /* 0x000fe20007810000 */
[----:B------:R-:W3:Y:S01]  /*18490*/  I2F R31, R6 ;  /* 0x00000006001f7306 */ /* 0x000ee20000201400 */
[----:B------:R-:W-:Y:S01]  /*184a0*/  FMNMX.FTZ R25, R136, R25, !PT ;  /* 0x0000001988197209 */ /* 0x000fe20007810000 */
[----:B------:R-:W-:Y:S01]  /*184b0*/  FFMA.FTZ R112, R0, R17, R112 ;  /* 0x0000001100707223 */ /* 0x000fe20000010070 */
[----:B------:R-:W-:Y:S01]  /*184c0*/  FMNMX.FTZ R27, R134, R27, !PT ;  /* 0x0000001b861b7209 */ /* 0x000fe20007810000 */
[----:B-1----:R-:W-:Y:S01]  /*184d0*/  FFMA.FTZ R116, R0, R35, R21 ;  /* 0x0000002300747223 */ /* 0x002fe20000010015 */
[----:B------:R-:W-:Y:S01]  /*184e0*/  IADD3 R4, R2, 0x78, RZ ;  /* 0x0000007802047810 */ /* 0x000fe20007ffe0ff */
[----:B------:R-:W-:Y:S01]  /*184f0*/  LDSM.16.MT88.4 R12, [R168+0x6000] ;  /* 0x00600000a80c783b */ /* 0x000fe20000004200 */
[----:B------:R-:W-:Y:S01]  /*18500*/  FMNMX.FTZ R25, R130, R25, !PT ;  /* 0x0000001982197209 */ /* 0x000fe20007810000 */
[----:B------:R-:W-:Y:S01]  /*18510*/  FFMA.FTZ R62, R0, R62, R11 ;  /* 0x0000003e003e7223 */ /* 0x000fe2000001000b */
[----:B------:R-:W-:Y:S01]  /*18520*/  FMNMX.FTZ R27, R132, R27, !PT ;  /* 0x0000001b841b7209 */ /* 0x000fe20007810000 */
[----:B------:R-:W-:Y:S01]  /*18530*/  FFMA.FTZ R106, R0, R35, R106 ;  /* 0x00000023006a7223 */ /* 0x000fe2000001006a */
[----:B------:R-:W1:Y:S01]  /*18540*/  I2F R4, R4 ;  /* 0x0000000400047306 */ /* 0x000e620000201400 */
[----:B------:R-:W-:Y:S02]  /*18550*/  IADD3 R3, R2, 0x79, RZ ;  /* 0x0000007902037810 */ /* 0x000fe40007ffe0ff */
[----:B------:R-:W-:Y:S01]  /*18560*/  FMNMX.FTZ R25, R128, R25, !PT ;  /* 0x0000001980197209 */ /* 0x000fe20007810000 */
[----:B------:R-:W-:Y:S01]  /*18570*/  LDSM.16.MT88.4 R20, [R166+0x6000] ;  /* 0x00600000a614783b */ /* 0x000fe20000004200 */
[----:B------:R-:W-:Y:S01]  /*18580*/  FMNMX.FTZ R27, R126, R27, !PT ;  /* 0x0000001b7e1b7209 */ /* 0x000fe20007810000 */
[----:B--2---:R-:W-:Y:S01]  /*18590*/  FFMA.FTZ R56, R0, R19, R56 ;  /* 0x0000001300387223 */ /* 0x004fe20000010038 */
[----:B------:R-:W-:Y:S01]  /*185a0*/  FMNMX.FTZ R25, R118, R25, !PT ;  /* 0x0000001976197209 */ /* 0x000fe20007810000 */
[----:B------:R-:W-:Y:S01]  /*185b0*/  FFMA.FTZ R110, R0, R19, R110 ;  /* 0x00000013006e7223 */ /* 0x000fe2000001006e */
[----:B------:R-:W-:Y:S01]  /*185c0*/  FMNMX.FTZ R27, R120, R27, !PT ;  /* 0x0000001b781b7209 */ /* 0x000fe20007810000 */
[----:B------:R-:W2:Y:S01]  /*185d0*/  I2F R3, R3 ;  /* 0x0000000300037306 */ /* 0x000ea20000201400 */
[----:B------:R-:W-:Y:S02]  /*185e0*/  FMNMX.FTZ R25, R58, R25, !PT ;  /* 0x000000193a197209 */ /* 0x000fe40007810000 */
[----:B------:R-:W-:Y:S01]  /*185f0*/  FMNMX.FTZ R27, R114, R27, !PT ;  /* 0x0000001b721b7209 */ /* 0x000fe20007810000 */
[----:B---3--:R-:W-:Y:S01]  /*18600*/  FFMA.FTZ R104, R0, R31, R104 ;  /* 0x0000001f00687223 */ /* 0x008fe20000010068 */
[----:B------:R-:W-:Y:S01]  /*18610*/  FMNMX.FTZ R25, R56, R25, !PT ;  /* 0x0000001938197209 */ /* 0x000fe20007810000 */
[----:B------:R-:W-:Y:S01]  /*18620*/  FFMA.FTZ R64, R0, R31, R9 ;  /* 0x0000001f00407223 */ /* 0x000fe20000010009 */
[----:B------:R-:W-:Y:S01]  /*18630*/  FMNMX.FTZ R27, R112, R27, !PT ;  /* 0x0000001b701b7209 */ /* 0x000fe20007810000 */
[----:B------:R-:W-:Y:S01]  /*18640*/  LDSM.16.MT88.4 R28, [R165+0x6000] ;  /* 0x00600000a51c783b */ /* 0x000fe20000004200 */
[----:B------:R-:W-:Y:S02]  /*18650*/  FMNMX.FTZ R25, R116, R25, !PT ;  /* 0x0000001974197209 */ /* 0x000fe40007810000 */
[----:B------:R-:W-:Y:S02]  /*18660*/  FMNMX.FTZ R27, R110, R27, !PT ;  /* 0x0000001b6e1b7209 */ /* 0x000fe40007810000 */
[----:B------:R-:W-:Y:S01]  /*18670*/  FMNMX.FTZ R25, R104, R25, !PT ;  /* 0x0000001968197209 */ /* 0x000fe20007810000 */
[-C--:B-1----:R-:W-:Y:S01]  /*18680*/  FFMA.FTZ R37, R0, R4.reuse, R37 ;  /* 0x0000000400257223 */ /* 0x082fe20000010025 */
[----:B------:R-:W-:Y:S01]  /*18690*/  FMNMX.FTZ R27, R106, R27, !PT ;  /* 0x0000001b6a1b7209 */ /* 0x000fe20007810000 */
[----:B------:R-:W-:Y:S01]  /*186a0*/  FFMA.FTZ R63, R0, R4, R63 ;  /* 0x00000004003f7223 */ /* 0x000fe2000001003f */
[----:B------:R-:W-:Y:S02]  /*186b0*/  FMNMX.FTZ R2, R66, R25, !PT ;  /* 0x0000001942027209 */ /* 0x000fe40007810000 */
[----:B------:R-:W-:Y:S02]  /*186c0*/  FMNMX.FTZ R27, R64, R27, !PT ;  /* 0x0000001b401b7209 */ /* 0x000fe40007810000 */
[----:B------:R-:W-:Y:S02]  /*186d0*/  FMNMX.FTZ R7, R37, R2, !PT ;  /* 0x0000000225077209 */ /* 0x000fe40007810000 */
[----:B------:R-:W-:Y:S01]  /*186e0*/  FMNMX.FTZ R2, R62, R27, !PT ;  /* 0x0000001b3e027209 */ /* 0x000fe20007810000 */
[CC--:B--2---:R-:W-:Y:S02]  /*186f0*/  FFMA.FTZ R36, R0.reuse, R3.reuse, R36 ;  /* 0x0000000300247223 */ /* 0x0c4fe40000010024 */
        /* <DEDUP_REMOVED lines=17> */
[C---:B------:R-:W-:Y:S01]  /*18810*/  FMUL.FTZ R65, R3.reuse, c[0x0][0x23c] ;  /* 0x00008f0003417a20 */ /* 0x040fe20000410000 */
[C---:B------:R-:W-:Y:S01]  /*18820*/  FSETP.NEU.FTZ.AND P0, PT, R3.reuse, -INF , PT ;  /* 0xff8000000300780b */ /* 0x040fe20003f1d000 */
[----:B------:R-:W1:Y:S01]  /*18830*/  MUFU.EX2 R38, R38 ;  /* 0x0000002600267308 */ /* 0x000e620000000800 */
[----:B------:R-:W-:Y:S02]  /*18840*/  FADD.FTZ R4, -R3, R102 ;  /* 0x0000006603047221 */ /* 0x000fe40000010100 */
[----:B------:R-:W-:Y:S01]  /*18850*/  FSEL R65, R65, RZ, P0 ;  /* 0x000000ff41417208 */ /* 0x000fe20000000000 */
[--C-:B------:R-:W-:Y:S01]  /*18860*/  FFMA.FTZ R25, R16, c[0x0][0x23c], -R103.reuse ;  /* 0x00008f0010197a23 */ /* 0x100fe20000010867 */
[----:B------:R-:W-:Y:S01]  /*18870*/  ISETP.GT.AND P0, PT, R188, 0x1, PT ;  /* 0x00000001bc00780c */ /* 0x000fe20003f04270 */
[----:B------:R-:W-:Y:S01]  /*18880*/  FFMA.FTZ R129, R118, c[0x0][0x23c], -R103 ;  /* 0x00008f0076817a23 */ /* 0x000fe20000010867 */
[----:B------:R-:W-:Y:S01]  /*18890*/  MOV R188, R60 ;  /* 0x0000003c00bc7202 */ /* 0x000fe20000000f00 */
[----:B------:R-:W-:Y:S02]  /*188a0*/  FFMA.FTZ R57, R32, c[0x0][0x23c], -R65 ;  /* 0x00008f0020397a23 */ /* 0x000fe40000010841 */
[----:B------:R-:W-:Y:S02]  /*188b0*/  FFMA.FTZ R118, R58, c[0x0][0x23c], -R103 ;  /* 0x00008f003a767a23 */ /* 0x000fe40000010867 */
[----:B------:R-:W-:Y:S01]  /*188c0*/  MUFU.EX2 R129, R129 ;  /* 0x0000008100817308 */ /* 0x000fe20000000800 */
[----:B------:R-:W-:Y:S02]  /*188d0*/  FFMA.FTZ R127, R120, c[0x0][0x23c], -R65 ;  /* 0x00008f00787f7a23 */ /* 0x000fe40000010841 */
[----:B------:R-:W-:Y:S02]  /*188e0*/  FFMA.FTZ R120, R56, c[0x0][0x23c], -R103 ;  /* 0x00008f0038787a23 */ /* 0x000fe40000010867 */
[----:B------:R-:W-:Y:S02]  /*188f0*/  FMUL.FTZ R39, R4, c[0x0][0x23c] ;  /* 0x00008f0004277a20 */ /* 0x000fe40000410000 */
[----:B------:R-:W-:Y:S02]  /*18900*/  FFMA.FTZ R33, R24, c[0x0][0x23c], -R65 ;  /* 0x00008f0018217a23 */ /* 0x000fe40000010841 */
[--C-:B------:R-:W-:Y:S01]  /*18910*/  FFMA.FTZ R211, R211, c[0x0][0x23c], -R103.reuse ;  /* 0x00008f00d3d37a23 */ /* 0x100fe20000010867 */
[----:B------:R-:W-:Y:S01]  /*18920*/  MUFU.EX2 R127, R127 ;  /* 0x0000007f007f7308 */ /* 0x000fe20000000800 */
[--C-:B------:R-:W-:Y:S02]  /*18930*/  FFMA.FTZ R121, R138, c[0x0][0x23c], -R103.reuse ;  /* 0x00008f008a797a23 */ /* 0x100fe40000010867 */
[C---:B-1----:R-:W-:Y:S02]  /*18940*/  FMUL.FTZ R10, R38.reuse, R94 ;  /* 0x0000005e260a7220 */ /* 0x042fe40000410000 */
[C---:B------:R-:W-:Y:S02]  /*18950*/  FMUL.FTZ R11, R38.reuse, R95 ;  /* 0x0000005f260b7220 */ /* 0x040fe40000410000 */
[C---:B------:R-:W-:Y:S02]  /*18960*/  FMUL.FTZ R18, R38.reuse, R86 ;  /* 0x0000005626127220 */ /* 0x040fe40000410000 */
[C---:B------:R-:W-:Y:S01]  /*18970*/  FMUL.FTZ R19, R38.reuse, R87 ;  /* 0x0000005726137220 */ /* 0x040fe20000410000 */
[----:B------:R-:W1:Y:S01]  /*18980*/  MUFU.EX2 R39, R39 ;  /* 0x0000002700277308 */ /* 0x000e620000000800 */
        /* <DEDUP_REMOVED lines=13> */
[--C-:B------:R-:W-:Y:S02]  /*18a60*/  FFMA.FTZ R108, R201, c[0x0][0x23c], -R65.reuse ;  /* 0x00008f00c96c7a23 */ /* 0x100fe40000010841 */
[--C-:B------:R-:W-:Y:S02]  /*18a70*/  FFMA.FTZ R105, R203, c[0x0][0x23c], -R65.reuse ;  /* 0x00008f00cb697a23 */ /* 0x100fe40000010841 */
[C---:B-1----:R-:W-:Y:S02]  /*18a80*/  FMUL.FTZ R8, R39.reuse, R92 ;  /* 0x0000005c27087220 */ /* 0x042fe40000410000 */
[C---:B------:R-:W-:Y:S01]  /*18a90*/  FMUL.FTZ R16, R39.reuse, R84 ;  /* 0x0000005427107220 */ /* 0x040fe20000410000 */
[----:B------:R-:W1:Y:S01]  /*18aa0*/  MUFU.EX2 R111, R111 ;  /* 0x0000006f006f7308 */ /* 0x000e620000000800 */
[C---:B------:R-:W-:Y:S02]  /*18ab0*/  FMUL.FTZ R17, R39.reuse, R85 ;  /* 0x0000005527117220 */ /* 0x040fe40000410000 */
[----:B------:R-:W-:Y:S01]  /*18ac0*/  LDSM.16.MT88.4 R84, [R166+0x9800] ;  /* 0x00980000a654783b */ /* 0x000fe20000004200 */
[C---:B------:R-:W-:Y:S02]  /*18ad0*/  FMUL.FTZ R5, R39.reuse, R97 ;  /* 0x0000006127057220 */ /* 0x040fe40000410000 */
[C---:B------:R-:W-:Y:S02]  /*18ae0*/  FMUL.FTZ R32, R39.reuse, R68 ;  /* 0x0000004427207220 */ /* 0x040fe40000410000 */
[C---:B------:R-:W-:Y:S02]  /*18af0*/  FMUL.FTZ R4, R39.reuse, R96 ;  /* 0x0000006027047220 */ /* 0x040fe40000410000 */
[----:B------:R-:W-:Y:S01]  /*18b00*/  MUFU.EX2 R107, R107 ;  /* 0x0000006b006b7308 */ /* 0x000fe20000000800 */
[C---:B------:R-:W-:Y:S02]  /*18b10*/  FMUL.FTZ R9, R39.reuse, R93 ;  /* 0x0000005d27097220 */ /* 0x040fe40000410000 */
[----:B------:R-:W-:Y:S02]  /*18b20*/  FMUL.FTZ R24, R39, R76 ;  /* 0x0000004c27187220 */ /* 0x000fe40000410000 */
[----:B------:R-:W-:Y:S02]  /*18b30*/  FFMA.FTZ R76, R214, c[0x0][0x23c], -R65 ;  /* 0x00008f00d64c7a23 */ /* 0x000fe40000010841 */
[--C-:B------:R-:W-:Y:S02]  /*18b40*/  FFMA.FTZ R136, R136, c[0x0][0x23c], -R103.reuse ;  /* 0x00008f0088887a23 */ /* 0x100fe40000010867 */
[--C-:B------:R-:W-:Y:S01]  /*18b50*/  FFMA.FTZ R130, R130, c[0x0][0x23c], -R103.reuse ;  /* 0x00008f0082827a23 */ /* 0x100fe20000010867 */
[----:B------:R-:W2:Y:S01]  /*18b60*/  MUFU.EX2 R102, R102 ;  /* 0x0000006600667308 */ /* 0x000ea20000000800 */
[----:B------:R-:W-:Y:S02]  /*18b70*/  FFMA.FTZ R123, R128, c[0x0][0x23c], -R103 ;  /* 0x00008f00807b7a23 */ /* 0x000fe40000010867 */
[--C-:B------:R-:W-:Y:S01]  /*18b80*/  FFMA.FTZ R125, R134, c[0x0][0x23c], -R65.reuse ;  /* 0x00008f00867d7a23 */ /* 0x100fe20000010841 */
[C---:B-1----:R-:W-:Y:S01]  /*18b90*/  F2FP.BF16.PACK_AB R41, R111.reuse, R122 ;  /* 0x0000007a6f29723e */ /* 0x042fe200000010ff */
[--C-:B------:R-:W-:Y:S02]  /*18ba0*/  FFMA.FTZ R128, R132, c[0x0][0x23c], -R65.reuse ;  /* 0x00008f0084807a23 */ /* 0x100fe40000010841 */
[----:B------:R-:W-:Y:S02]  /*18bb0*/  FFMA.FTZ R126, R126, c[0x0][0x23c], -R65 ;  /* 0x00008f007e7e7a23 */ /* 0x000fe40000010841 */
[----:B------:R-:W-:Y:S01]  /*18bc0*/  FFMA.FTZ R122, R38, R193, R122 ;  /* 0x000000c1267a7223 */ /* 0x000fe2000001007a */
[----:B------:R-:W-:Y:S01]  /*18bd0*/  MUFU.EX2 R124, R124 ;  /* 0x0000007c007c7308 */ /* 0x000fe20000000800 */
[--C-:B------:R-:W-:Y:S02]  /*18be0*/  FFMA.FTZ R67, R26, c[0x0][0x23c], -R103.reuse ;  /* 0x00008f001a437a23 */ /* 0x100fe40000010867 */
[----:B------:R-:W-:Y:S02]  /*18bf0*/  FMUL.FTZ R26, R38, R78 ;  /* 0x0000004e261a7220 */ /* 0x000fe40000410000 */
[--C-:B------:R-:W-:Y:S02]  /*18c00*/  FFMA.FTZ R71, R224, c[0x0][0x23c], -R103.reuse ;  /* 0x00008f00e0477a23 */ /* 0x100fe40000010867 */
[----:B------:R-:W-:Y:S02]  /*18c10*/  FFMA.FTZ R68, R222, c[0x0][0x23c], -R103 ;  /* 0x00008f00de447a23 */ /* 0x000fe40000010867 */
[--C-:B------:R-:W-:Y:S01]  /*18c20*/  FFMA.FTZ R96, R204, c[0x0][0x23c], -R65.reuse ;  /* 0x00008f00cc607a23 */ /* 0x100fe20000010841 */
[----:B------:R-:W1:Y:S01]  /*18c30*/  MUFU.EX2 R109, R109 ;  /* 0x0000006d006d7308 */ /* 0x000e620000000800 */
[----:B------:R-:W-:Y:S02]  /*18c40*/  FFMA.FTZ R142, R142, c[0x0][0x23c], -R65 ;  /* 0x00008f008e8e7a23 */ /* 0x000fe40000010841 */
[--C-:B------:R-:W-:Y:S01]  /*18c50*/  FFMA.FTZ R198, R198, c[0x0][0x23c], -R103.reuse ;  /* 0x00008f00c6c67a23 */ /* 0x100fe20000010867 */
[----:B--2---:R-:W-:Y:S01]  /*18c60*/  F2FP.BF16.PACK_AB R43, R102, R107 ;  /* 0x0000006b662b723e */ /* 0x004fe200000010ff */
[--C-:B------:R-:W-:Y:S02]  /*18c70*/  FFMA.FTZ R113, R196, c[0x0][0x23c], -R103.reuse ;  /* 0x00008f00c4717a23 */ /* 0x100fe40000010867 */
[--C-:B------:R-:W-:Y:S02]  /*18c80*/  FFMA.FTZ R148, R148, c[0x0][0x23c], -R103.reuse ;  /* 0x00008f0094947a23 */ /* 0x100fe40000010867 */
[----:B------:R-:W-:Y:S01]  /*18c90*/  FFMA.FTZ R115, R146, c[0x0][0x23c], -R103 ;  /* 0x00008f0092737a23 */ /* 0x000fe20000010867 */
[----:B------:R-:W-:Y:S01]  /*18ca0*/  MUFU.EX2 R108, R108 ;  /* 0x0000006c006c7308 */ /* 0x000fe20000000800 */
[--C-:B------:R-:W-:Y:S02]  /*18cb0*/  FFMA.FTZ R117, R154, c[0x0][0x23c], -R65.reuse ;  /* 0x00008f009a757a23 */ /* 0x100fe40000010841 */
[--C-:B------:R-:W-:Y:S02]  /*18cc0*/  FFMA.FTZ R146, R150, c[0x0][0x23c], -R65.reuse ;  /* 0x00008f0096927a23 */ /* 0x100fe40000010841 */
[--C-:B------:R-:W-:Y:S02]  /*18cd0*/  FFMA.FTZ R119, R144, c[0x0][0x23c], -R65.reuse ;  /* 0x00008f0090777a23 */ /* 0x100fe40000010841 */
[----:B------:R-:W-:Y:S02]  /*18ce0*/  FFMA.FTZ R140, R140, c[0x0][0x23c], -R65 ;  /* 0x00008f008c8c7a23 */ /* 0x000fe40000010841 */
[----:B------:R-:W-:Y:S01]  /*18cf0*/  FADD.FTZ R122, R111, R122 ;  /* 0x0000007a6f7a7221 */ /* 0x000fe20000010000 */
[----:B------:R-:W2:Y:S01]  /*18d00*/  MUFU.EX2 R105, R105 ;  /* 0x0000006900697308 */ /* 0x000ea20000000800 */
[----:B------:R-:W-:Y:S02]  /*18d10*/  FFMA.FTZ R111, R116, c[0x0][0x23c], -R103 ;  /* 0x00008f00746f7a23 */ /* 0x000fe40000010867 */
[--C-:B------:R-:W-:Y:S01]  /*18d20*/  FFMA.FTZ R114, R114, c[0x0][0x23c], -R65.reuse ;  /* 0x00008f0072727a23 */ /* 0x100fe20000010841 */
[----:B-1----:R-:W-:Y:S01]  /*18d30*/  F2FP.BF16.PACK_AB R40, R109, R124 ;  /* 0x0000007c6d28723e */ /* 0x002fe200000010ff */
[--C-:B------:R-:W-:Y:S02]  /*18d40*/  FFMA.FTZ R131, R112, c[0x0][0x23c], -R65.reuse ;  /* 0x00008f0070837a23 */ /* 0x100fe40000010841 */
[--C-:B------:R-:W-:Y:S02]  /*18d50*/  FFMA.FTZ R110, R110, c[0x0][0x23c], -R65.reuse ;  /* 0x00008f006e6e7a23 */ /* 0x100fe40000010841 */
[----:B------:R-:W-:Y:S01]  /*18d60*/  FFMA.FTZ R133, R106, c[0x0][0x23c], -R65 ;  /* 0x00008f006a857a23 */ /* 0x000fe20000010841 */
[----:B------:R1:W-:Y:S01]  /*18d70*/  MUFU.EX2 R78, R33 ;  /* 0x00000021004e7308 */ /* 0x0003e20000000800 */
[----:B------:R-:W-:Y:S02]  /*18d80*/  FFMA.FTZ R124, R39, R194, R124 ;  /* 0x000000c2277c7223 */ /* 0x000fe4000001007c */
[--C-:B------:R-:W-:Y:S02]  /*18d90*/  FFMA.FTZ R104, R104, c[0x0][0x23c], -R103.reuse ;  /* 0x00008f0068687a23 */ /* 0x100fe40000010867 */
[----:B------:R-:W-:Y:S02]  /*18da0*/  FFMA.FTZ R66, R66, c[0x0][0x23c], -R103 ;  /* 0x00008f0042427a23 */ /* 0x000fe40000010867 */
[----:B------:R-:W-:Y:S03]  /*18db0*/  FADD.FTZ R109, R109, R124 ;  /* 0x0000007c6d6d7221 */ /* 0x000fe60000010000 */
[----:B------:R-:W-:Y:S01]  /*18dc0*/  MUFU.EX2 R93, R211 ;  /* 0x000000d3005d7308 */ /* 0x000fe20000000800 */
[C---:B--2---:R-:W-:Y:S01]  /*18dd0*/  F2FP.BF16.PACK_AB R42, R105.reuse, R108 ;  /* 0x0000006c692a723e */ /* 0x044fe200000010ff */
[----:B------:R-:W-:Y:S04]  /*18de0*/  FADD.FTZ R108, R108, R109 ;  /* 0x0000006d6c6c7221 */ /* 0x000fe80000010000 */
[----:B------:R-:W-:Y:S04]  /*18df0*/  FADD.FTZ R108, R105, R108 ;  /* 0x0000006c696c7221 */ /* 0x000fe80000010000 */
        /* <DEDUP_REMOVED lines=9> */
[----:B------:R1:W2:Y:S01]  /*18e90*/  MUFU.EX2 R90, R25 ;  /* 0x00000019005a7308 */ /* 0x0002a20000000800 */
[----:B------:R-:W-:Y:S02]  /*18ea0*/  FMUL.FTZ R15, R38, R91 ;  /* 0x0000005b260f7220 */ /* 0x000fe40000410000 */
[----:B------:R-:W-:Y:S02]  /*18eb0*/  FFMA.FTZ R69, R228, c[0x0][0x23c], -R103 ;  /* 0x00008f00e4457a23 */ /* 0x000fe40000010867 */
[--C-:B------:R-:W-:Y:S02]  /*18ec0*/  FFMA.FTZ R89, R202, c[0x0][0x23c], -R65.reuse ;  /* 0x00008f00ca597a23 */ /* 0x100fe40000010841 */
[--C-:B------:R-:W-:Y:S01]  /*18ed0*/  FFMA.FTZ R91, R200, c[0x0][0x23c], -R65.reuse ;  /* 0x00008f00c85b7a23 */ /* 0x100fe20000010841 */
[C---:B------:R-:W-:Y:S02]  /*18ee0*/  HMMA.16816.F32.BF16 R12, R40.reuse, R20, R12 ;  /* 0x00000014280c723c */ /* 0x040fe4000004180c */
[----:B------:R-:W-:Y:S05]  /*18ef0*/  MUFU.EX2 R79, R79 ;  /* 0x0000004f004f7308 */ /* 0x000fea0000000800 */
[C---:B------:R-:W-:Y:S01]  /*18f00*/  FMUL.FTZ R20, R39.reuse, R80 ;  /* 0x0000005027147220 */ /* 0x040fe20000410000 */
[C---:B------:R-:W-:Y:S04]  /*18f10*/  HMMA.16816.F32.BF16 R16, R40.reuse, R22, R16 ;  /* 0x000000162810723c */ /* 0x040fe80000041810 */
[----:B------:R-:W-:Y:S01]  /*18f20*/  FMUL.FTZ R21, R39, R81 ;  /* 0x0000005127157220 */ /* 0x000fe20000410000 */
[----:B------:R-:W3:Y:S01]  /*18f30*/  MUFU.EX2 R88, R88 ;  /* 0x0000005800587308 */ /* 0x000ee20000000800 */
[--C-:B------:R-:W-:Y:S02]  /*18f40*/  FFMA.FTZ R81, R209, c[0x0][0x23c], -R65.reuse ;  /* 0x00008f00d1517a23 */ /* 0x100fe40000010841 */
[C---:B------:R-:W-:Y:S04]  /*18f50*/  FMUL.FTZ R22, R38.reuse, R82 ;  /* 0x0000005226167220 */ /* 0x040fe80000410000 */
[----:B------:R-:W-:Y:S02]  /*18f60*/  FMUL.FTZ R23, R38, R83 ;  /* 0x0000005326177220 */ /* 0x000fe40000410000 */
[C---:B-1----:R-:W-:Y:S01]  /*18f70*/  FMUL.FTZ R25, R39.reuse, R77 ;  /* 0x0000004d27197220 */ /* 0x042fe20000410000 */
[----:B------:R-:W-:Y:S01]  /*18f80*/  MUFU.EX2 R136, R136 ;  /* 0x0000008800887308 */ /* 0x000fe20000000800 */
[----:B------:R-:W-:Y:S02]  /*18f90*/  FFMA.FTZ R77, R34, c[0x0][0x23c], -R65 ;  /* 0x00008f00224d7a23 */ /* 0x000fe40000010841 */
[----:B------:R-:W-:Y:S01]  /*18fa0*/  FMUL.FTZ R34, R38, R70 ;  /* 0x0000004626227220 */ /* 0x000fe20000410000 */
[C---:B------:R-:W-:Y:S03]  /*18fb0*/  HMMA.16816.F32.BF16 R20, R40.reuse, R28, R20 ;  /* 0x0000001c2814723c */ /* 0x040fe60000041814 */
[--C-:B------:R-:W-:Y:S02]  /*18fc0*/  FFMA.FTZ R80, R210, c[0x0][0x23c], -R103.reuse ;  /* 0x00008f00d2507a23 */ /* 0x100fe40000010867 */
[----:B------:R-:W-:Y:S01]  /*18fd0*/  FFMA.FTZ R70, R226, c[0x0][0x23c], -R103 ;  /* 0x00008f00e2467a23 */ /* 0x000fe20000010867 */
[----:B------:R-:W-:Y:S01]  /*18fe0*/  MUFU.EX2 R77, R77 ;  /* 0x0000004d004d7308 */ /* 0x000fe20000000800 */
[C---:B------:R-:W-:Y:S01]  /*18ff0*/  FMUL.FTZ R28, R39.reuse, R72 ;  /* 0x00000048271c7220 */ /* 0x040fe20000410000 */
[C---:B------:R-:W-:Y:S04]  /*19000*/  HMMA.16816.F32.BF16 R24, R40.reuse, R30, R24 ;  /* 0x0000001e2818723c */ /* 0x040fe80000041818 */
[----:B------:R-:W-:Y:S02]  /*19010*/  FMUL.FTZ R29, R39, R73 ;  /* 0x00000049271d7220 */ /* 0x000fe40000410000 */
[----:B------:R-:W-:Y:S02]  /*19020*/  FADD.FTZ R39, R107, R122 ;  /* 0x0000007a6b277221 */ /* 0x000fe40000010000 */
[----:B------:R1:W4:Y:S01]  /*19030*/  MUFU.EX2 R72, R57 ;  /* 0x0000003900487308 */ /* 0x0003220000000800 */
[C---:B------:R-:W-:Y:S03]  /*19040*/  FMUL.FTZ R30, R38.reuse, R74 ;  /* 0x0000004a261e7220 */ /* 0x040fe60000410000 */
[----:B------:R-:W-:Y:S02]  /*19050*/  FMUL.FTZ R31, R38, R75 ;  /* 0x0000004b261f7220 */ /* 0x000fe40000410000 */
[----:B------:R-:W-:Y:S02]  /*19060*/  FADD.FTZ R102, R102, R39 ;  /* 0x0000002766667221 */ /* 0x000fe40000010000 */
[--C-:B------:R-:W-:Y:S02]  /*19070*/  FFMA.FTZ R74, R220, c[0x0][0x23c], -R65.reuse ;  /* 0x00008f00dc4a7a23 */ /* 0x100fe40000010841 */
[----:B------:R-:W5:Y:S01]  /*19080*/  MUFU.EX2 R81, R81 ;  /* 0x0000005100517308 */ /* 0x000f620000000800 */
[C---:B------:R-:W-:Y:S03]  /*19090*/  HMMA.16816.F32.BF16 R28, R40.reuse, R44, R28 ;  /* 0x0000002c281c723c */ /* 0x040fe6000004181c */
[--C-:B------:R-:W-:Y:S02]  /*190a0*/  FFMA.FTZ R75, R216, c[0x0][0x23c], -R65.reuse ;  /* 0x00008f00d84b7a23 */ /* 0x100fe40000010841 */
[----:B------:R-:W-:Y:S02]  /*190b0*/  FFMA.FTZ R73, R218, c[0x0][0x23c], -R65 ;  /* 0x00008f00da497a23 */ /* 0x000fe40000010841 */
[--C-:B------:R-:W-:Y:S01]  /*190c0*/  FFMA.FTZ R83, R208, c[0x0][0x23c], -R103.reuse ;  /* 0x00008f00d0537a23 */ /* 0x100fe20000010867 */
[----:B------:R-:W-:Y:S01]  /*190d0*/  HMMA.16816.F32.BF16 R32, R40, R46, R32 ;  /* 0x0000002e2820723c */ /* 0x000fe20000041820 */
[----:B------:R-:W5:Y:S01]  /*190e0*/  LDSM.16.MT88.4 R44, [R165+0x6800] ;  /* 0x00680000a52c783b */ /* 0x000f620000004200 */
[----:B------:R-:W-:Y:S02]  /*190f0*/  MUFU.EX2 R74, R74 ;  /* 0x0000004a004a7308 */ /* 0x000fe40000000800 */
[----:B------:R-:W-:Y:S03]  /*19100*/  FFMA.FTZ R82, R206, c[0x0][0x23c], -R103 ;  /* 0x00008f00ce527a23 */ /* 0x000fe60000010867 */
[----:B--2---:R-:W-:Y:S01]  /*19110*/  F2FP.BF16.PACK_AB R41, R90, R93 ;  /* 0x0000005d5a29723e */ /* 0x004fe200000010ff */
[----:B------:R-:W-:Y:S01]  /*19120*/  FADD.FTZ R93, R93, R102 ;  /* 0x000000665d5d7221 */ /* 0x000fe20000010000 */
[----:B---3--:R-:W-:Y:S01]  /*19130*/  F2FP.BF16.PACK_AB R43, R67, R88 ;  /* 0x00000058432b723e */ /* 0x008fe200000010ff */
[----:B-1----:R-:W-:Y:S02]  /*19140*/  LDSM.16.MT88.4 R56, [R165+0x8800] ;  /* 0x00880000a538783b */ /* 0x002fe40000004200 */
[----:B----4-:R-:W-:Y:S01]  /*19150*/  F2FP.BF16.PACK_AB R42, R72, R77 ;  /* 0x0000004d482a723e */ /* 0x010fe200000010ff */
[----:B------:R-:W1:Y:S01]  /*19160*/  MUFU.EX2 R75, R75 ;  /* 0x0000004b004b7308 */ /* 0x000e620000000800 */
[----:B------:R-:W-:Y:S02]  /*19170*/  MOV R102, R3 ;  /* 0x0000000300667202 */ /* 0x000fe40000000f00 */
[C---:B-----5:R-:W-:Y:S01]  /*19180*/  F2FP.BF16.PACK_AB R40, R78.reuse, R81 ;  /* 0x000000514e28723e */ /* 0x060fe200000010ff */
[----:B------:R-:W-:Y:S04]  /*19190*/  FADD.FTZ R81, R81, R108 ;  /* 0x0000006c51517221 */ /* 0x000fe80000010000 */
[----:B------:R-:W-:Y:S02]  /*191a0*/  FADD.FTZ R78, R78, R81 ;  /* 0x000000514e4e7221 */ /* 0x000fe40000010000 */
[C---:B------:R-:W-:Y:S01]  /*191b0*/  HMMA.16816.F32.BF16 R4, R40.reuse, R48, R4 ;  /* 0x000000302804723c */ /* 0x040fe20000041804 */
[----:B------:R-:W-:Y:S02]  /*191c0*/  MUFU.EX2 R80, R80 ;  /* 0x0000005000507308 */ /* 0x000fe40000000800 */
[----:B------:R-:W-:Y:S04]  /*191d0*/  FADD.FTZ R77, R77, R78 ;  /* 0x0000004e4d4d7221 */ /* 0x000fe80000010000 */
[----:B------:R-:W-:Y:S01]  /*191e0*/  FADD.FTZ R77, R72, R77 ;  /* 0x0000004d484d7221 */ /* 0x000fe20000010000 */
[C---:B------:R-:W-:Y:S01]  /*191f0*/  HMMA.16816.F32.BF16 R8, R40.reuse, R50, R8 ;  /* 0x000000322808723c */ /* 0x040fe20000041808 */
[----:B------:R-:W2:Y:S02]  /*19200*/  LDSM.16.MT88.4 R48, [R164+0x6800] ;  /* 0x00680000a430783b */ /* 0x000ea40000004200 */
[----:B------:R-:W-:Y:S05]  /*19210*/  MUFU.EX2 R130, R130 ;  /* 0x0000008200827308 */ /* 0x000fea0000000800 */
[C---:B------:R-:W-:Y:S05]  /*19220*/  HMMA.16816.F32.BF16 R12, R40.reuse, R52, R12 ;  /* 0x00000034280c723c */ /* 0x040fea000004180c */
[----:B------:R-:W-:Y:S03]  /*19230*/  MUFU.EX2 R123, R123 ;  /* 0x0000007b007b7308 */ /* 0x000fe60000000800 */
[C---:B------:R-:W-:Y:S01]  /*19240*/  HMMA.16816.F32.BF16 R16, R40.reuse, R54, R16 ;  /* 0x000000362810723c */ /* 0x040fe20000041810 */
[----:B------:R-:W3:Y:S06]  /*19250*/  LDSM.16.MT88.4 R52, [R168+0x7000] ;  /* 0x00700000a834783b */ /* 0x000eec0000004200 */
[----:B------:R-:W-:Y:S01]  /*19260*/  MUFU.EX2 R125, R125 ;  /* 0x0000007d007d7308 */ /* 0x000fe20000000800 */
[C---:B------:R-:W-:Y:S08]  /*19270*/  HMMA.16816.F32.BF16 R20, R40.reuse, R44, R20 ;  /* 0x0000002c2814723c */ /* 0x040ff00000041814 */
[C---:B------:R-:W-:Y:S01]  /*19280*/  HMMA.16816.F32.BF16 R24, R40.reuse, R46, R24 ;  /* 0x0000002e2818723c */ /* 0x040fe20000041818 */
[----:B------:R-:W-:Y:S01]  /*19290*/  MUFU.EX2 R69, R69 ;  /* 0x0000004500457308 */ /* 0x000fe20000000800 */
[----:B------:R-:W4:Y:S06]  /*192a0*/  LDSM.16.MT88.4 R44, [R166+0x7000] ;  /* 0x00700000a62c783b */ /* 0x000f2c0000004200 */
[C---:B--2---:R-:W-:Y:S03]  /*192b0*/  HMMA.16816.F32.BF16 R28, R40.reuse, R48, R28 ;  /* 0x00000030281c723c */ /* 0x044fe6000004181c */
[----:B------:R-:W2:Y:S05]  /*192c0*/  MUFU.EX2 R70, R70 ;  /* 0x0000004600467308 */ /* 0x000eaa0000000800 */
[----:B------:R-:W-:Y:S01]  /*192d0*/  HMMA.16816.F32.BF16 R32, R40, R50, R32 ;  /* 0x000000322820723c */ /* 0x000fe20000041820 */
[----:B------:R-:W5:Y:S04]  /*192e0*/  LDSM.16.MT88.4 R48, [R165+0x7000] ;  /* 0x00700000a530783b */ /* 0x000f680000004200 */
[----:B------:R-:W-:Y:S02]  /*192f0*/  MUFU.EX2 R71, R71 ;  /* 0x0000004700477308 */ /* 0x000fe40000000800 */
[----:B-1----:R-:W-:Y:S08]  /*19300*/  F2FP.BF16.PACK_AB R42, R76, R75 ;  /* 0x0000004b4c2a723e */ /* 0x002ff000000010ff */
[----:B------:R-:W1:Y:S01]  /*19310*/  MUFU.EX2 R68, R68 ;  /* 0x0000004400447308 */ /* 0x000e620000000800 */
[----:B--2---:R-:W-:Y:S09]  /*19320*/  F2FP.BF16.PACK_AB R41, R70, R69 ;  /* 0x000000454629723e */ /* 0x004ff200000010ff */
[----:B------:R-:W2:Y:S10]  /*19330*/  MUFU.EX2 R73, R73 ;  /* 0x0000004900497308 */ /* 0x000eb40000000800 */
[----:B------:R-:W-:Y:S01]  /*19340*/  MUFU.EX2 R128, R128 ;  /* 0x0000008000807308 */ /* 0x000fe20000000800 */
[----:B-1----:R-:W-:Y:S09]  /*19350*/  F2FP.BF16.PACK_AB R43, R68, R71 ;  /* 0x00000047442b723e */ /* 0x002ff200000010ff */
[----:B------:R-:W-:Y:S01]  /*19360*/  MUFU.EX2 R126, R126 ;  /* 0x0000007e007e7308 */ /* 0x000fe20000000800 */
[C---:B--2---:R-:W-:Y:S01]  /*19370*/  F2FP.BF16.PACK_AB R40, R73.reuse, R74 ;  /* 0x0000004a4928723e */ /* 0x044fe200000010ff */
[----:B------:R-:W-:Y:S04]  /*19380*/  FADD.FTZ R74, R74, R77 ;  /* 0x0000004d4a4a7221 */ /* 0x000fe80000010000 */
[----:B------:R-:W-:Y:S04]  /*19390*/  FADD.FTZ R74, R73, R74 ;  /* 0x0000004a494a7221 */ /* 0x000fe80000010000 */
[----:B------:R-:W-:Y:S01]  /*193a0*/  MUFU.EX2 R83, R83 ;  /* 0x0000005300537308 */ /* 0x000fe20000000800 */
[C---:B---3--:R-:W-:Y:S03]  /*193b0*/  HMMA.16816.F32.BF16 R4, R40.reuse, R52, R4 ;  /* 0x000000342804723c */ /* 0x048fe60000041804 */
[----:B------:R-:W-:Y:S04]  /*193c0*/  FADD.FTZ R75, R75, R74 ;  /* 0x0000004a4b4b7221 */ /* 0x000fe80000010000 */
[----:B------:R-:W-:Y:S01]  /*193d0*/  FADD.FTZ R75, R76, R75 ;  /* 0x0000004b4c4b7221 */ /* 0x000fe20000010000 */
[C---:B------:R-:W-:Y:S01]  /*193e0*/  HMMA.16816.F32.BF16 R8, R40.reuse, R54, R8 ;  /* 0x000000362808723c */ /* 0x040fe20000041808 */
[----:B------:R-:W1:Y:S01]  /*193f0*/  LDSM.16.MT88.4 R52, [R164+0x7000] ;  /* 0x00700000a434783b */ /* 0x000e620000004200 */
[----:B------:R-:W2:Y:S06]  /*19400*/  MUFU.EX2 R82, R82 ;  /* 0x0000005200527308 */ /* 0x000eac0000000800 */
[C---:B----4-:R-:W-:Y:S04]  /*19410*/  HMMA.16816.F32.BF16 R12, R40.reuse, R44, R12 ;  /* 0x0000002c280c723c */ /* 0x050fe8000004180c */
[----:B------:R-:W-:Y:S04]  /*19420*/  MUFU.EX2 R96, R96 ;  /* 0x0000006000607308 */ /* 0x000fe80000000800 */
[C---:B------:R-:W-:Y:S01]  /*19430*/  HMMA.16816.F32.BF16 R16, R40.reuse, R46, R16 ;  /* 0x0000002e2810723c */ /* 0x040fe20000041810 */
[----:B------:R-:W3:Y:S05]  /*19440*/  LDSM.16.MT88.4 R44, [R168+0x7800] ;  /* 0x00780000a82c783b */ /* 0x000eea0000004200 */
[----:B------:R-:W4:Y:S02]  /*19450*/  MUFU.EX2 R89, R89 ;  /* 0x0000005900597308 */ /* 0x000f240000000800 */
[C---:B-----5:R-:W-:Y:S08]  /*19460*/  HMMA.16816.F32.BF16 R20, R40.reuse, R48, R20 ;  /* 0x000000302814723c */ /* 0x060ff00000041814 */
[C---:B------:R-:W-:Y:S01]  /*19470*/  HMMA.16816.F32.BF16 R24, R40.reuse, R50, R24 ;  /* 0x000000322818723c */ /* 0x040fe20000041818 */
[----:B------:R-:W-:Y:S01]  /*19480*/  MUFU.EX2 R91, R91 ;  /* 0x0000005b005b7308 */ /* 0x000fe20000000800 */
[----:B------:R-:W5:Y:S06]  /*19490*/  LDSM.16.MT88.4 R48, [R166+0x7800] ;  /* 0x00780000a630783b */ /* 0x000f6c0000004200 */
[C---:B-1----:R-:W-:Y:S03]  /*194a0*/  HMMA.16816.F32.BF16 R28, R40.reuse, R52, R28 ;  /* 0x00000034281c723c */ /* 0x042fe6000004181c */
[----:B------:R-:W1:Y:S05]  /*194b0*/  MUFU.EX2 R142, R142 ;  /* 0x0000008e008e7308 */ /* 0x000e6a0000000800 */
[----:B------:R-:W-:Y:S01]  /*194c0*/  HMMA.16816.F32.BF16 R32, R40, R54, R32 ;  /* 0x000000362820723c */ /* 0x000fe20000041820 */
[----:B------:R-:W5:Y:S04]  /*194d0*/  LDSM.16.MT88.4 R52, [R165+0x7800] ;  /* 0x00780000a534783b */ /* 0x000f680000004200 */
[----:B------:R-:W-:Y:S02]  /*194e0*/  MUFU.EX2 R198, R198 ;  /* 0x000000c600c67308 */ /* 0x000fe40000000800 */
[----:B------:R-:W-:Y:S02]  /*194f0*/  F2FP.BF16.PACK_AB R41, R80, R79 ;  /* 0x0000004f5029723e */ /* 0x000fe400000010ff */
[----:B--2---:R-:W-:Y:S03]  /*19500*/  F2FP.BF16.PACK_AB R43, R82, R83 ;  /* 0x00000053522b723e */ /* 0x004fe600000010ff */
[----:B----4-:R-:W-:Y:S01]  /*19510*/  F2FP.BF16.PACK_AB R40, R89, R96 ;  /* 0x000000605928723e */ /* 0x010fe200000010ff */
[----:B------:R-:W-:Y:S02]  /*19520*/  FADD.FTZ R96, R96, R75 ;  /* 0x0000004b60607221 */ /* 0x000fe40000010000 */
[----:B------:R-:W2:Y:S01]  /*19530*/  MUFU.EX2 R113, R113 ;  /* 0x0000007100717308 */ /* 0x000ea20000000800 */
[----:B-1----:R-:W-:Y:S09]  /*19540*/  F2FP.BF16.PACK_AB R42, R142, R91 ;  /* 0x0000005b8e2a723e */ /* 0x002ff200000010ff */
[----:B------:R-:W-:Y:S01]  /*19550*/  MUFU.EX2 R148, R148 ;  /* 0x0000009400947308 */ /* 0x000fe20000000800 */
[C---:B---3--:R-:W-:Y:S08]  /*19560*/  HMMA.16816.F32.BF16 R4, R40.reuse, R44, R4 ;  /* 0x0000002c2804723c */ /* 0x048ff00000041804 */
[C---:B------:R-:W-:Y:S01]  /*19570*/  HMMA.16816.F32.BF16 R8, R40.reuse, R46, R8 ;  /* 0x0000002e2808723c */ /* 0x040fe20000041808 */
[----:B------:R-:W1:Y:S01]  /*19580*/  LDSM.16.MT88.4 R44, [R164+0x7800] ;  /* 0x00780000a42c783b */ /* 0x000e620000004200 */
        /* <DEDUP_REMOVED lines=9> */
[----:B------:R-:W4:Y:S06]  /*19620*/  LDSM.16.MT88.4 R52, [R166+0x8000] ;  /* 0x00800000a634783b */ /* 0x000f2c0000004200 */
[C---:B-1----:R-:W-:Y:S03]  /*19630*/  HMMA.16816.F32.BF16 R28, R40.reuse, R44, R28 ;  /* 0x0000002c281c723c */ /* 0x042fe6000004181c */
[----:B------:R-:W1:Y:S05]  /*19640*/  MUFU.EX2 R140, R140 ;  /* 0x0000008c008c7308 */ /* 0x000e6a0000000800 */
[----:B------:R-:W-:Y:S01]  /*19650*/  HMMA.16816.F32.BF16 R32, R40, R46, R32 ;  /* 0x0000002e2820723c */ /* 0x000fe20000041820 */
[----:B------:R-:W4:Y:S04]  /*19660*/  LDSM.16.MT88.4 R44, [R165+0x8000] ;  /* 0x00800000a52c783b */ /* 0x000f280000004200 */
[----:B------:R-:W-:Y:S02]  /*19670*/  MUFU.EX2 R118, R118 ;  /* 0x0000007600767308 */ /* 0x000fe40000000800 */
[----:B--2---:R-:W-:Y:S02]  /*19680*/  F2FP.BF16.PACK_AB R41, R113, R198 ;  /* 0x000000c67129723e */ /* 0x004fe400000010ff */
[----:B---3--:R-:W-:Y:S03]  /*19690*/  F2FP.BF16.PACK_AB R43, R115, R148 ;  /* 0x00000094732b723e */ /* 0x008fe600000010ff */
[----:B-----5:R-:W-:Y:S03]  /*196a0*/  F2FP.BF16.PACK_AB R40, R146, R117 ;  /* 0x000000759228723e */ /* 0x020fe600000010ff */
[----:B------:R-:W-:Y:S01]  /*196b0*/  MUFU.EX2 R120, R120 ;  /* 0x0000007800787308 */ /* 0x000fe20000000800 */
[----:B-1----:R-:W-:Y:S09]  /*196c0*/  F2FP.BF16.PACK_AB R42, R140, R119 ;  /* 0x000000778c2a723e */ /* 0x002ff200000010ff */
[----:B------:R-:W1:Y:S01]  /*196d0*/  MUFU.EX2 R111, R111 ;  /* 0x0000006f006f7308 */ /* 0x000e620000000800 */
[C---:B----4-:R-:W-:Y:S08]  /*196e0*/  HMMA.16816.F32.BF16 R4, R40.reuse, R48, R4 ;  /* 0x000000302804723c */ /* 0x050ff00000041804 */
[C---:B------:R-:W-:Y:S01]  /*196f0*/  HMMA.16816.F32.BF16 R8, R40.reuse, R50, R8 ;  /* 0x000000322808723c */ /* 0x040fe20000041808 */
[----:B------:R-:W2:Y:S01]  /*19700*/  LDSM.16.MT88.4 R48, [R164+0x8000] ;  /* 0x00800000a430783b */ /* 0x000ea20000004200 */
[----:B------:R-:W-:Y:S06]  /*19710*/  MUFU.EX2 R114, R114 ;  /* 0x0000007200727308 */ /* 0x000fec0000000800 */
[C---:B------:R-:W-:Y:S04]  /*19720*/  HMMA.16816.F32.BF16 R12, R40.reuse, R52, R12 ;  /* 0x00000034280c723c */ /* 0x040fe8000004180c */
[----:B------:R-:W-:Y:S01]  /*19730*/  MUFU.EX2 R131, R131 ;  /* 0x0000008300837308 */ /* 0x000fe20000000800 */
[----:B-1----:R-:W-:Y:S03]  /*19740*/  F2FP.BF16.PACK_AB R39, R111, R120 ;  /* 0x000000786f27723e */ /* 0x002fe600000010ff */
[C---:B------:R-:W-:Y:S01]  /*19750*/  HMMA.16816.F32.BF16 R16, R40.reuse, R54, R16 ;  /* 0x000000362810723c */ /* 0x040fe20000041810 */
[----:B------:R-:W1:Y:S05]  /*19760*/  LDSM.16.MT88.4 R52, [R168+0x8800] ;  /* 0x00880000a834783b */ /* 0x000e6a0000004200 */
[----:B------:R-:W-:Y:S02]  /*19770*/  MUFU.EX2 R110, R110 ;  /* 0x0000006e006e7308 */ /* 0x000fe40000000800 */
[C---:B------:R-:W-:Y:S08]  /*19780*/  HMMA.16816.F32.BF16 R20, R40.reuse, R44, R20 ;  /* 0x0000002c2814723c */ /* 0x040ff00000041814 */
[C---:B------:R-:W-:Y:S01]  /*19790*/  HMMA.16816.F32.BF16 R24, R40.reuse, R46, R24 ;  /* 0x0000002e2818723c */ /* 0x040fe20000041818 */
[----:B------:R-:W3:Y:S01]  /*197a0*/  LDSM.16.MT88.4 R44, [R166+0x8800] ;  /* 0x00880000a62c783b */ /* 0x000ee20000004200 */
[----:B------:R-:W4:Y:S06]  /*197b0*/  MUFU.EX2 R133, R133 ;  /* 0x0000008500857308 */ /* 0x000f2c0000000800 */
[C---:B--2---:R-:W-:Y:S04]  /*197c0*/  HMMA.16816.F32.BF16 R28, R40.reuse, R48, R28 ;  /* 0x00000030281c723c */ /* 0x044fe8000004181c */
[----:B------:R-:W-:Y:S04]  /*197d0*/  MUFU.EX2 R104, R104 ;  /* 0x0000006800687308 */ /* 0x000fe80000000800 */
[----:B------:R-:W-:Y:S01]  /*197e0*/  HMMA.16816.F32.BF16 R32, R40, R50, R32 ;  /* 0x000000322820723c */ /* 0x000fe20000041820 */
[----:B------:R-:W2:Y:S05]  /*197f0*/  LDSM.16.MT88.4 R48, [R164+0x8800] ;  /* 0x00880000a430783b */ /* 0x000eaa0000004200 */
[----:B------:R-:W5:Y:S01]  /*19800*/  MUFU.EX2 R107, R66 ;  /* 0x00000042006b7308 */ /* 0x000f620000000800 */
[----:B------:R-:W-:Y:S02]  /*19810*/  F2FP.BF16.PACK_AB R41, R136, R121 ;  /* 0x000000798829723e */ /* 0x000fe400000010ff */
[----:B------:R-:W-:Y:S03]  /*19820*/  F2FP.BF16.PACK_AB R43, R123, R130 ;  /* 0x000000827b2b723e */ /* 0x000fe600000010ff */
[----:B------:R-:W-:Y:S02]  /*19830*/  F2FP.BF16.PACK_AB R40, R128, R125 ;  /* 0x0000007d8028723e */ /* 0x000fe400000010ff */
[----:B------:R-:W-:Y:S02]  /*19840*/  F2FP.BF16.PACK_AB R42, R127, R126 ;  /* 0x0000007e7f2a723e */ /* 0x000fe400000010ff */
[----:B----4-:R-:W-:Y:S05]  /*19850*/  F2FP.BF16.PACK_AB R38, R133, R110 ;  /* 0x0000006e8526723e */ /* 0x010fea00000010ff */
[C---:B-1----:R-:W-:Y:S08]  /*19860*/  HMMA.16816.F32.BF16 R4, R40.reuse, R52, R4 ;  /* 0x000000342804723c */ /* 0x042ff00000041804 */
[C---:B------:R-:W-:Y:S01]  /*19870*/  HMMA.16816.F32.BF16 R8, R40.reuse, R54, R8 ;  /* 0x000000362808723c */ /* 0x040fe20000041808 */
[----:B------:R-:W-:Y:S07]  /*19880*/  LDSM.16.MT88.4 R52, [R166+0x9000] ;  /* 0x00900000a634783b */ /* 0x000fee0000004200 */
[C---:B---3--:R-:W-:Y:S08]  /*19890*/  HMMA.16816.F32.BF16 R12, R40.reuse, R44, R12 ;  /* 0x0000002c280c723c */ /* 0x048ff0000004180c */
[C---:B------:R-:W-:Y:S01]  /*198a0*/  HMMA.16816.F32.BF16 R16, R40.reuse, R46, R16 ;  /* 0x0000002e2810723c */ /* 0x040fe20000041810 */
[----:B------:R-:W1:Y:S07]  /*198b0*/  LDSM.16.MT88.4 R44, [R168+0x9000] ;  /* 0x00900000a82c783b */ /* 0x000e6e0000004200 */
[C---:B------:R-:W-:Y:S08]  /*198c0*/  HMMA.16816.F32.BF16 R20, R40.reuse, R56, R20 ;  /* 0x000000382814723c */ /* 0x040ff00000041814 */
[C---:B------:R-:W-:Y:S01]  /*198d0*/  HMMA.16816.F32.BF16 R24, R40.reuse, R58, R24 ;  /* 0x0000003a2818723c */ /* 0x040fe20000041818 */
[----:B------:R-:W3:Y:S07]  /*198e0*/  LDSM.16.MT88.4 R56, [R165+0x9000] ;  /* 0x00900000a538783b */ /* 0x000eee0000004200 */
[C---:B--2---:R-:W-:Y:S07]  /*198f0*/  HMMA.16816.F32.BF16 R28, R40.reuse, R48, R28 ;  /* 0x00000030281c723c */ /* 0x044fee000004181c */
[--C-:B------:R-:W-:Y:S01]  /*19900*/  FFMA.FTZ R48, R37, c[0x0][0x23c], -R103.reuse ;  /* 0x00008f0025307a23 */ /* 0x100fe20000010867 */
[----:B------:R-:W-:Y:S01]  /*19910*/  HMMA.16816.F32.BF16 R32, R40, R50, R32 ;  /* 0x000000322820723c */ /* 0x000fe20000041820 */
[----:B------:R-:W2:Y:S03]  /*19920*/  LDSM.16.MT88.4 R40, [R164+0x9000] ;  /* 0x00900000a428783b */ /* 0x000ea60000004200 */
[----:B------:R-:W-:Y:S01]  /*19930*/  F2FP.BF16.PACK_AB R37, R118, R129 ;  /* 0x000000817625723e */ /* 0x000fe200000010ff */
[----:B------:R-:W-:Y:S01]  /*19940*/  FFMA.FTZ R103, R36, c[0x0][0x23c], -R103 ;  /* 0x00008f0024677a23 */ /* 0x000fe20000010867 */
[----:B------:R-:W-:Y:S01]  /*19950*/  F2FP.BF16.PACK_AB R36, R131, R114 ;  /* 0x000000728324723e */ /* 0x000fe200000010ff */
[----:B------:R-:W-:Y:S06]  /*19960*/  MUFU.EX2 R48, R48 ;  /* 0x0000003000307308 */ /* 0x000fec0000000800 */
[C---:B-1----:R-:W-:Y:S04]  /*19970*/  HMMA.16816.F32.BF16 R4, R36.reuse, R44, R4 ;  /* 0x0000002c2404723c */ /* 0x042fe80000041804 */
[----:B------:R-:W1:Y:S03]  /*19980*/  MUFU.EX2 R103, R103 ;  /* 0x0000006700677308 */ /* 0x000e660000000800 */
[--C-:B------:R-:W-:Y:S01]  /*19990*/  FFMA.FTZ R44, R64, c[0x0][0x23c], -R65.reuse ;  /* 0x00008f00402c7a23 */ /* 0x100fe20000010841 */
[C---:B------:R-:W-:Y:S04]  /*199a0*/  HMMA.16816.F32.BF16 R8, R36.reuse, R46, R8 ;  /* 0x0000002e2408723c */ /* 0x040fe80000041808 */
[----:B------:R-:W-:Y:S02]  /*199b0*/  FFMA.FTZ R45, R62, c[0x0][0x23c], -R65 ;  /* 0x00008f003e2d7a23 */ /* 0x000fe40000010841 */
[----:B------:R-:W-:Y:S01]  /*199c0*/  MUFU.EX2 R44, R44 ;  /* 0x0000002c002c7308 */ /* 0x000fe20000000800 */
[----:B------:R-:W-:Y:S01]  /*199d0*/  FADD.FTZ R47, R90, R93 ;  /* 0x0000005d5a2f7221 */ /* 0x000fe20000010000 */
[C---:B------:R-:W-:Y:S01]  /*199e0*/  HMMA.16816.F32.BF16 R12, R36.reuse, R52, R12 ;  /* 0x00000034240c723c */ /* 0x040fe2000004180c */
[----:B------:R-:W4:Y:S03]  /*199f0*/  LDSM.16.MT88.4 R92, [R168+0x9800] ;  /* 0x00980000a85c783b */ /* 0x000f260000004200 */
[--C-:B------:R-:W-:Y:S02]  /*19a00*/  FFMA.FTZ R46, R63, c[0x0][0x23c], -R65.reuse ;  /* 0x00008f003f2e7a23 */ /* 0x100fe40000010841 */
[----:B------:R-:W-:Y:S02]  /*19a10*/  FFMA.FTZ R65, R61, c[0x0][0x23c], -R65 ;  /* 0x00008f003d417a23 */ /* 0x000fe40000010841 */
[C---:B------:R-:W-:Y:S01]  /*19a20*/  HMMA.16816.F32.BF16 R16, R36.reuse, R54, R16 ;  /* 0x000000362410723c */ /* 0x040fe20000041810 */
[----:B------:R-:W1:Y:S03]  /*19a30*/  MUFU.EX2 R45, R45 ;  /* 0x0000002d002d7308 */ /* 0x000e660000000800 */
[----:B------:R-:W-:Y:S04]  /*19a40*/  FADD.FTZ R88, R88, R47 ;  /* 0x0000002f58587221 */ /* 0x000fe80000010000 */
[C---:B---3--:R-:W-:Y:S03]  /*19a50*/  HMMA.16816.F32.BF16 R20, R36.reuse, R56, R20 ;  /* 0x000000382414723c */ /* 0x048fe60000041814 */
[----:B------:R-:W-:Y:S01]  /*19a60*/  MUFU.EX2 R46, R46 ;  /* 0x0000002e002e7308 */ /* 0x000fe20000000800 */
[----:B------:R-:W-:Y:S04]  /*19a70*/  FADD.FTZ R88, R67, R88 ;  /* 0x0000005843587221 */ /* 0x000fe80000010000 */
[C---:B------:R-:W-:Y:S04]  /*19a80*/  HMMA.16816.F32.BF16 R24, R36.reuse, R58, R24 ;  /* 0x0000003a2418723c */ /* 0x040fe80000041818 */
[----:B------:R-:W-:Y:S01]  /*19a90*/  FADD.FTZ R69, R69, R88 ;  /* 0x0000005845457221 */ /* 0x000fe20000010000 */
[----:B------:R-:W3:Y:S03]  /*19aa0*/  MUFU.EX2 R65, R65 ;  /* 0x0000004100417308 */ /* 0x000ee60000000800 */
[----:B------:R-:W-:Y:S01]  /*19ab0*/  FADD.FTZ R70, R70, R69 ;  /* 0x0000004546467221 */ /* 0x000fe20000010000 */
[C---:B--2---:R-:W-:Y:S03]  /*19ac0*/  HMMA.16816.F32.BF16 R28, R36.reuse, R40, R28 ;  /* 0x00000028241c723c */ /* 0x044fe6000004181c */
[----:B------:R-:W-:Y:S01]  /*19ad0*/  FADD.FTZ R71, R71, R70 ;  /* 0x0000004647477221 */ /* 0x000fe20000010000 */
[----:B-----5:R-:W-:Y:S03]  /*19ae0*/  F2FP.BF16.PACK_AB R69, R107, R104 ;  /* 0x000000686b45723e */ /* 0x020fe600000010ff */
[----:B------:R-:W-:Y:S01]  /*19af0*/  FADD.FTZ R68, R68, R71 ;  /* 0x0000004744447221 */ /* 0x000fe20000010000 */
[----:B------:R-:W-:Y:S04]  /*19b00*/  HMMA.16816.F32.BF16 R32, R36, R42, R32 ;  /* 0x0000002a2420723c */ /* 0x000fe80000041820 */
[----:B------:R-:W-:Y:S01]  /*19b10*/  FADD.FTZ R41, R79, R68 ;  /* 0x000000444f297221 */ /* 0x000fe20000010000 */
[----:B-1----:R-:W-:Y:S01]  /*19b20*/  F2FP.BF16.PACK_AB R71, R103, R48 ;  /* 0x000000306747723e */ /* 0x002fe200000010ff */
[----:B------:R-:W1:Y:S01]  /*19b30*/  LDSM.16.MT88.4 R76, [R165+0x9800] ;  /* 0x00980000a54c783b */ /* 0x000e620000004200 */
[----:B------:R-:W-:Y:S01]  /*19b40*/  FADD.FTZ R36, R89, R96 ;  /* 0x0000006059247221 */ /* 0x000fe20000010000 */
[----:B------:R-:W-:Y:S01]  /*19b50*/  F2FP.BF16.PACK_AB R68, R45, R44 ;  /* 0x0000002c2d44723e */ /* 0x000fe200000010ff */
[----:B------:R-:W-:Y:S03]  /*19b60*/  FADD.FTZ R80, R80, R41 ;  /* 0x0000002950507221 */ /* 0x000fe60000010000 */
[----:B------:R-:W-:Y:S01]  /*19b70*/  FADD.FTZ R91, R91, R36 ;  /* 0x000000245b5b7221 */ /* 0x000fe20000010000 */
[----:B---3--:R-:W-:Y:S01]  /*19b80*/  F2FP.BF16.PACK_AB R70, R65, R46 ;  /* 0x0000002e4146723e */ /* 0x008fe200000010ff */
[----:B------:R-:W-:Y:S02]  /*19b90*/  FADD.FTZ R83, R83, R80 ;  /* 0x0000005053537221 */ /* 0x000fe40000010000 */
[----:B------:R-:W-:Y:S02]  /*19ba0*/  FADD.FTZ R142, R142, R91 ;  /* 0x0000005b8e8e7221 */ /* 0x000fe40000010000 */
[----:B------:R-:W-:Y:S02]  /*19bb0*/  FADD.FTZ R83, R82, R83 ;  /* 0x0000005352537221 */ /* 0x000fe40000010000 */
[C---:B----4-:R-:W-:Y:S01]  /*19bc0*/  HMMA.16816.F32.BF16 R96, R68.reuse, R92, R4 ;  /* 0x0000005c4460723c */ /* 0x050fe20000041804 */
[----:B------:R-:W2:Y:S04]  /*19bd0*/  LDSM.16.MT88.4 R4, [R164+0x9800] ;  /* 0x00980000a404783b */ /* 0x000ea80000004200 */
        /* <DEDUP_REMOVED lines=39> */
[----:B------:R-:W-:Y:S01]  /*19e50*/  FADD.FTZ R194, R65, R46 ;  /* 0x0000002e41c27221 */ /* 0x000fe20000010000 */
[----:B------:R-:W-:-:S05]  /*19e60*/  @P0 BRA `(.L_x_7082) ;  /* 0xffffbac000000947 */ /* 0x000fca000383ffff */
.L_x_7078:
        /* <DEDUP_REMOVED lines=129> */
.L_x_7083:
[----:B------:R-:W2:Y:S04]  /*1a680*/  S2R R3, SR_CTAID.Z ;  /* 0x0000000000037919 */ /* 0x000ea80000002700 */
[----:B------:R-:W2:Y:S02]  /*1a690*/  S2R R2, SR_CTAID.Y ;  /* 0x0000000000027919 */ /* 0x000ea40000002600 */
[----:B--2---:R-:W-:-:S04]  /*1a6a0*/  IMAD R4, R2, c[0x0][0x1c0], R3 ;  /* 0x0000700002047a24 */ /* 0x004fc800078e0203 */
[----:B------:R-:W-:Y:S02]  /*1a6b0*/  IMAD R4, R4, c[0x0][0x214], RZ ;  /* 0x0000850004047a24 */ /* 0x000fe400078e02ff */
.L_x_7084:
        /* <DEDUP_REMOVED lines=37> */
.L_x_7086:
[----:B------:R-:W-:Y:S05]  /*1a910*/  BSYNC B0 ;  /* 0x0000000000007941 */ /* 0x000fea0003800000 */
.L_x_7085:
        /* <DEDUP_REMOVED lines=32> */
.L_x_7088:
[----:B------:R-:W-:Y:S05]  /*1ab20*/  BSYNC B0 ;  /* 0x0000000000007941 */ /* 0x000fea0003800000 */
.L_x_7087:
        /* <DEDUP_REMOVED lines=15> */
.L_x_7090:
[----:B------:R-:W-:Y:S05]  /*1ac20*/  BSYNC B0 ;  /* 0x0000000000007941 */ /* 0x000fea0003800000 */
.L_x_7089:
        /* <DEDUP_REMOVED lines=15> */
.L_x_7092:
[----:B------:R-:W-:Y:S05]  /*1ad20*/  BSYNC B0 ;  /* 0x0000000000007941 */ /* 0x000fea0003800000 */
.L_x_7091:
        /* <DEDUP_REMOVED lines=15> */
.L_x_7093:
        /* <DEDUP_REMOVED lines=14> */
.L_x_7925:


//--------------------- .text._ZN5flash24flash_fwd_splitkv_kernelI23Flash_fwd_kernel_traitsILi64ELi64ELi128ELi4ELb0ELb0EN7cutlass10bfloat16_tE19Flash_kernel_traitsILi64ELi64ELi128ELi4ES3_EELb1ELb0ELb0ELb0ELb1ELb0ELb1ELb0EEEvNS_16Flash_fwd_paramsE --------------------------
	.section	.text._ZN5flash24flash_fwd_splitkv_kernelI23Flash_fwd_kernel_traitsILi64ELi64ELi128ELi4ELb0ELb0EN7cutlass10bfloat16_tE19Flash_kernel_traitsILi64ELi64ELi128ELi4ES3_EELb1ELb0ELb0ELb0ELb1ELb0ELb1ELb0EEEvNS_16Flash_fwd_paramsE,"ax",@progbits
	.sectioninfo	@"SHI_REGISTERS=222"
	.align	128
        .global         _ZN5flash24flash_fwd_splitkv_kernelI23Flash_fwd_kernel_traitsILi64ELi64ELi128ELi4ELb0ELb0EN7cutlass10bfloat16_tE19Flash_kernel_traitsILi64ELi64ELi128ELi4ES3_EELb1ELb0ELb0ELb0ELb1ELb0ELb1ELb0EEEvNS_16Flash_fwd_paramsE
        .type           _ZN5flash24flash_fwd_splitkv_kernelI23Flash_fwd_kernel_traitsILi64ELi64ELi128ELi4ELb0ELb0EN7cutlass10bfloat16_tE19Flash_kernel_traitsILi64ELi64ELi128ELi4ES3_EELb1ELb0ELb0ELb0ELb1ELb0ELb1ELb0EEEvNS_16Flash_fwd_paramsE,@function
        .size           _ZN5flash24flash_fwd_splitkv_kernelI23Flash_fwd_kernel_traitsILi64ELi64ELi128ELi4ELb0ELb0EN7cutlass10bfloat16_tE19Flash_kernel_traitsILi64ELi64ELi128ELi4ES3_EELb1ELb0ELb0ELb0ELb1ELb0ELb1ELb0EEEvNS_16Flash_fwd_paramsE,(.L_x_7926 - _ZN5flash24flash_fwd_splitkv_kernelI23Flash_fwd_kernel_traitsILi64ELi64ELi128ELi4ELb0ELb0EN7cutlass10bfloat16_tE19Flash_kernel_traitsILi64ELi64ELi128ELi4ES3_EELb1ELb0ELb0ELb0ELb1ELb0ELb1ELb0EEEvNS_16Flash_fwd_paramsE)
        .other          _ZN5flash24flash_fwd_splitkv_kernelI23Flash_fwd_kernel_traitsILi64ELi64ELi128ELi4ELb0ELb0EN7cutlass10bfloat16_tE19Flash_kernel_traitsILi64ELi64ELi128ELi4ES3_EELb1ELb0ELb0ELb0ELb1ELb0ELb1ELb0EEEvNS_16Flash_fwd_paramsE,@"STO_CUDA_ENTRY STV_DEFAULT"
_ZN5flash24flash_fwd_splitkv_kernelI23Flash_fwd_kernel_traitsILi64ELi64ELi128ELi4ELb0ELb0EN7cutlass10bfloat16_tE19Flash_kernel_traitsILi64ELi64ELi128ELi4ES3_EELb1ELb0ELb0ELb0ELb1ELb0ELb1ELb0EEEvNS_16Flash_fwd_paramsE:
.text._ZN5flash24flash_fwd_splitkv_kernelI23Flash_fwd_kernel_traitsILi64ELi64ELi128ELi4ELb0ELb0EN7cutlass10bfloat16_tE19Flash_kernel_traitsILi64ELi64ELi128ELi4ES3_EELb1ELb0ELb0ELb0ELb1ELb0ELb1ELb0EEEvNS_16Flash_fwd_paramsE:
[----:B------:R-:W-:Y:S02]  /*0000*/  MOV R1, c[0x0][0x28] ;  /* 0x00000a0000017a02 */ /* 0x000fe40000000f00 */
[----:B------:R-:W1:Y:S01]  /*0010*/  I2F.U32.RP R2, c[0x0][0x1c0] ;  /* 0x0000700000027b06 */ /* 0x000e620000209000 */
[----:B------:R-:W2:Y:S01]  /*0020*/  S2R R3, SR_CTAID.Z ;  /* 0x0000000000037919 */ /* 0x000ea20000002700 */
[----:B------:R-:W-:Y:S01]  /*0030*/  IMAD.MOV.U32 R4, RZ, RZ, RZ ;  /* 0x000000ffff047224 */ /* 0x000fe200078e00ff */
[----:B------:R-:W-:Y:S01]  /*0040*/  ISETP.NE.U32.AND P1, PT, RZ, c[0x0][0x1c0], PT ;  /* 0x00007000ff007a0c */ /* 0x000fe20003f25070 */
[----:B------:R-:W-:-:S04]  /*0050*/  ULDC.64 UR12, c[0x0][0x118] ;  /* 0x00004600000c7ab9 */ /* 0x000fc80000000a00 */
[----:B-1----:R-:W1:Y:S02]  /*0060*/  MUFU.RCP R5, R2 ;  /* 0x0000000200057308 */ /* 0x002e640000001000 */
[----:B-1----:R-:W-:Y:S01]  /*0070*/  IADD3 R5, R5, 0xffffffe, RZ ;  /* 0x0ffffffe05057810 */ /* 0x002fe20007ffe0ff */
[----:B------:R-:W1:Y:S05]  /*0080*/  LDC.U8 R2, c[0x0][0x312] ;  /* 0x0000c480ff027b82 */ /* 0x000e6a0000000000 */
[----:B------:R-:W3:Y:S02]  /*0090*/  F2I.FTZ.U32.TRUNC.NTZ R5, R5 ;  /* 0x0000000500057305 */ /* 0x000ee4000021f000 */
[----:B---3--:R-:W-:Y:S01]  /*00a0*/  IMAD.MOV R0, RZ, RZ, -R5 ;  /* 0x000000ffff007224 */ /* 0x008fe200078e0a05 */
[----:B-1----:R-:W-:-:S03]  /*00b0*/  ISETP.NE.AND P3, PT, R2, RZ, PT ;  /* 0x000000ff0200720c */ /* 0x002fc60003f65270 */
[----:B------:R-:W-:-:S04]  /*00c0*/  IMAD R7, R0, c[0x0][0x1c0], RZ ;  /* 0x0000700000077a24 */ /* 0x000fc800078e02ff */
[----:B------:R-:W-:-:S04]  /*00d0*/  IMAD.HI.U32 R4, R5, R7, R4 ;  /* 0x0000000705047227 */ /* 0x000fc800078e0004 */
[----:B------:R-:W-:Y:S02]  /*00e0*/  IMAD.MOV.U32 R5, RZ, RZ, -0x1 ;  /* 0xffffffffff057424 */ /* 0x000fe400078e00ff */
[----:B--2---:R-:W-:-:S04]  /*00f0*/  IMAD.HI.U32 R175, R4, R3, RZ ;  /* 0x0000000304af7227 */ /* 0x004fc800078e00ff */
[----:B------:R-:W-:-:S04]  /*0100*/  IMAD.MOV R0, RZ, RZ, -R175 ;  /* 0x000000ffff007224 */ /* 0x000fc800078e0aaf */
[----:B------:R-:W-:-:S05]  /*0110*/  IMAD R0, R0, c[0x0][0x1c0], R3 ;  /* 0x0000700000007a24 */ /* 0x000fca00078e0203 */
[----:B------:R-:W-:-:S13]  /*0120*/  ISETP.GE.U32.AND P2, PT, R0, c[0x0][0x1c0], PT ;  /* 0x0000700000007a0c */ /* 0x000fda0003f46070 */
[----:B------:R-:W-:Y:S02]  /*0130*/  @P2 IADD3 R0, R0, -c[0x0][0x1c0], RZ ;  /* 0x8000700000002a10 */ /* 0x000fe40007ffe0ff */
[----:B------:R-:W-:Y:S02]  /*0140*/  @P2 IADD3 R175, R175, 0x1, RZ ;  /* 0x00000001afaf2810 */ /* 0x000fe40007ffe0ff */
[----:B------:R-:W-:Y:S01]  /*0150*/  ISETP.GE.U32.AND P0, PT, R0, c[0x0][0x1c0], PT ;  /* 0x0000700000007a0c */ /* 0x000fe20003f06070 */
[----:B------:R-:W-:Y:S01]  /*0160*/  IMAD.MOV.U32 R0, RZ, RZ, 0x4 ;  /* 0x00000004ff007424 */ /* 0x000fe200078e00ff */
        /* <DEDUP_REMOVED lines=11> */
[----:B------:R-:W2:Y:S04]  /*0220*/  @P2 LDG.E R5, [R12.64] ;  /* 0x0000000c0c052981 */ /* 0x000ea8000c1e1900 */
[----:B------:R-:W2:Y:S01]  /*0230*/  @P2 LDG.E R4, [R12.64+0x4] ;  /* 0x0000040c0c042981 */ /* 0x000ea2000c1e1900 */
[----:B------:R-:W-:-:S04]  /*0240*/  MOV R9, RZ ;  /* 0x000000ff00097202 */ /* 0x000fc80000000f00 */
[----:B------:R1:W5:Y:S02]  /*0250*/  @!P1 LDG.E R2, [R6.64] ;  /* 0x0000000c06029981 */ /* 0x000364000c1e1900 */
[----:B------:R-:W-:Y:S02]  /*0260*/  @P0 IMAD.WIDE R10, R175, R0, c[0x0][0x250] ;  /* 0x00009400af0a0625 */ /* 0x000fe400078e0200 */
[----:B------:R-:W3:Y:S04]  /*0270*/  S2R R31, SR_CTAID.X ;  /* 0x00000000001f7919 */ /* 0x000ee80000002500 */
[----:B------:R1:W5:Y:S01]  /*0280*/  @P0 LDG.E R9, [R10.64] ;  /* 0x0000000c0a090981 */ /* 0x000362000c1e1900 */
[----:B------:R-:W-:-:S03]  /*0290*/  ISETP.NE.U32.AND P0, PT, RZ, c[0x0][0x248], PT ;  /* 0x00009200ff007a0c */ /* 0x000fc60003f05070 */
[----:B------:R-:W4:Y:S01]  /*02a0*/  S2R R8, SR_CTAID.Y ;  /* 0x0000000000087919 */ /* 0x000f220000002600 */
[----:B------:R-:W-:Y:S01]  /*02b0*/  ISETP.NE.AND.EX P0, PT, RZ, c[0x0][0x24c], PT, P0 ;  /* 0x00009300ff007a0c */ /* 0x000fe20003f05300 */
[----:B------:R-:W-:-:S04]  /*02c0*/  IMAD.MOV R24, RZ, RZ, -R175 ;  /* 0x000000ffff187224 */ /* 0x000fc800078e0aaf */
[----:B------:R-:W-:Y:S01]  /*02d0*/  IMAD R24, R24, c[0x0][0x1c0], R3 ;  /* 0x0000700018187a24 */ /* 0x000fe200078e0203 */
[----:B--2---:R-:W-:Y:S01]  /*02e0*/  @P2 IADD3 R131, R4, -R5, RZ ;  /* 0x8000000504832210 */ /* 0x004fe20007ffe0ff */
[----:B------:R-:W-:-:S06]  /*02f0*/  @!P2 IMAD.MOV.U32 R131, RZ, RZ, c[0x0][0x214] ;  /* 0x00008500ff83a624 */ /* 0x000fcc00078e00ff */
[----:B------:R-:W-:Y:S05]  /*0300*/  @!P0 BRA `(.L_x_7094) ;  /* 0x0000004000008947 */ /* 0x000fea0003800000 */
[----:B-1-34-:R-:W2:Y:S02]  /*0310*/  @P3 LDG.E R3, [R6.64+0x4] ;  /* 0x0000040c06033981 */ /* 0x01aea4000c1e1900 */
[----:B--2--5:R-:W-:-:S06]  /*0320*/  @P3 IADD3 R3, R3, -R2, RZ ;  /* 0x8000000203033210 */ /* 0x024fcc0007ffe0ff */
[----:B------:R1:W5:Y:S01]  /*0330*/  @!P3 LDG.E R3, [R6.64] ;  /* 0x0000000c0603b981 */ /* 0x000362000c1e1900 */
[----:B------:R-:W-:Y:S05]  /*0340*/  BRA `(.L_x_7095) ;  /* 0x0000001000007947 */ /* 0x000fea0003800000 */
.L_x_7094:
[----:B-1-34-:R-:W-:Y:S02]  /*0350*/  MOV R3, c[0x0][0x218] ;  /* 0x0000860000037a02 */ /* 0x01afe40000000f00 */
.L_x_7095:
        /* <DEDUP_REMOVED lines=63> */
[----:B------:R-:W-:Y:S02]  /*0750*/  LOP3.LUT R3, R0, 0x3ffffff0, RZ, 0xc0, !PT ;  /* 0x3ffffff000037812 */ /* 0x000fe400078ec0ff */
[----:B------:R-:W-:-:S03]  /*0760*/  SHF.R.S32.HI R0, RZ, 0x4, R0 ;  /* 0x00000004ff007819 */ /* 0x000fc60000011400 */
[----:B------:R-:W-:Y:S01]  /*0770*/  IMAD.IADD R6, R128, 0x1, -R3 ;  /* 0x0000000180067824 */ /* 0x000fe200078e0a03 */
[C---:B------:R-:W-:Y:S01]  /*0780*/  IADD3 R16, R0.reuse, 0x8, RZ ;  /* 0x0000000800107810 */ /* 0x040fe20007ffe0ff */
[----:B------:R-:W-:Y:S01]  /*0790*/  IMAD R3, R175, c[0x0][0x1c0], R24 ;  /* 0x00007000af037a24 */ /* 0x000fe200078e0218 */
[----:B------:R-:W-:Y:S01]  /*07a0*/  IADD3 R12, R0, 0x18, RZ ;  /* 0x00000018000c7810 */ /* 0x000fe20007ffe0ff */
[----:B------:R-:W-:Y:S01]  /*07b0*/  IMAD.SHL.U32 R6, R6, 0x4, RZ ;  /* 0x0000000406067824 */ /* 0x000fe200078e00ff */
[----:B------:R-:W-:Y:S01]  /*07c0*/  IADD3 R14, R0, 0x10, RZ ;  /* 0x00000010000e7810 */ /* 0x000fe20007ffe0ff */
[----:B------:R-:W-:Y:S01]  /*07d0*/  IMAD R3, R3, c[0x0][0x214], R132 ;  /* 0x0000850003037a24 */ /* 0x000fe200078e0284 */
[----:B------:R-:W-:Y:S02]  /*07e0*/  ISETP.GE.AND P5, PT, R16, R131, PT ;  /* 0x000000831000720c */ /* 0x000fe40003fa6270 */
[----:B------:R-:W-:Y:S01]  /*07f0*/  SHF.R.S32.HI R7, RZ, 0x1f, R6 ;  /* 0x0000001fff077819 */ /* 0x000fe20000011406 */
[----:B------:R-:W-:Y:S01]  /*0800*/  IMAD R2, R3, c[0x0][0x22c], RZ ;  /* 0x00008b0003027a24 */ /* 0x000fe200078e02ff */
[----:B------:R-:W-:-:S02]  /*0810*/  IADD3 R10, R0, 0x20, RZ ;  /* 0x00000020000a7810 */ /* 0x000fc40007ffe0ff */
[CC--:B------:R-:W-:Y:S01]  /*0820*/  ISETP.GE.AND P2, PT, R0.reuse, R131.reuse, PT ;  /* 0x000000830000720c */ /* 0x0c0fe20003f46270 */
[----:B------:R-:W-:Y:S01]  /*0830*/  IMAD.WIDE R6, R0, 0x40, R6 ;  /* 0x0000004000067825 */ /* 0x000fe200078e0206 */
[-C--:B------:R-:W-:Y:S02]  /*0840*/  ISETP.GE.AND P1, PT, R14, R131.reuse, PT ;  /* 0x000000830e00720c */ /* 0x080fe40003f26270 */
[----:B------:R-:W-:Y:S02]  /*0850*/  ISETP.GE.AND P4, PT, R10, R131, PT ;  /* 0x000000830a00720c */ /* 0x000fe40003f86270 */
[----:B------:R-:W-:Y:S02]  /*0860*/  IADD3 R5, P0, R2, R6, RZ ;  /* 0x0000000602057210 */ /* 0x000fe40007f1e0ff */
[----:B------:R-:W-:Y:S02]  /*0870*/  IADD3 R8, R0, 0x28, RZ ;  /* 0x0000002800087810 */ /* 0x000fe40007ffe0ff */
[----:B------:R-:W-:-:S02]  /*0880*/  LEA.HI.X.SX32 R2, R2, R7, 0x1, P0 ;  /* 0x0000000702027211 */ /* 0x000fc400000f0eff */
[C---:B------:R-:W-:Y:S02]  /*0890*/  LEA R4, P0, R5.reuse, c[0x0][0x1d8], 0x2 ;  /* 0x0000760005047a11 */ /* 0x040fe400078010ff */
        /* <DEDUP_REMOVED lines=15> */
[----:B------:R-:W-:Y:S02]  /*0990*/  ISETP.GE.OR P4, PT, R14, R131, P6 ;  /* 0x000000830e00720c */ /* 0x000fe40003786670 */
[----:B------:R-:W-:Y:S01]  /*09a0*/  LEA.HI.X.SX32 R14, R0, R7, 0x1, P0 ;  /* 0x00000007000e7211 */ /* 0x000fe200000f0eff */
[----:B------:R-:W-:Y:S01]  /*09b0*/  @!P3 STG.E.128 [R4.64+0x2800], RZ ;  /* 0x002800ff0400b986 */ /* 0x000fe2000c101d0c */
[C---:B------:R-:W-:Y:S02]  /*09c0*/  LEA R16, P0, R3.reuse, c[0x0][0x208], 0x2 ;  /* 0x0000820003107a11 */ /* 0x040fe400078010ff */
[-C--:B------:R-:W-:Y:S01]  /*09d0*/  ISETP.GE.OR P3, PT, R12, R131.reuse, P6 ;  /* 0x000000830c00720c */ /* 0x080fe20003766670 */
[----:B------:R-:W-:Y:S01]  /*09e0*/  @!P2 STG.E.128 [R4.64+0x3000], RZ ;  /* 0x003000ff0400a986 */ /* 0x000fe2000c101d0c */
[----:B------:R-:W-:Y:S01]  /*09f0*/  LEA.HI.X R17, R3, c[0x0][0x20c], R14, 0x2, P0 ;  /* 0x0000830003117a11 */ /* 0x000fe200000f140e */
[----:B------:R-:W-:Y:S01]  /*0a00*/  @!P5 IMAD.MOV.U32 R3, RZ, RZ, -0x800000 ;  /* 0xff800000ff03d424 */ /* 0x000fe200078e00ff */
[-C--:B------:R-:W-:Y:S01]  /*0a10*/  ISETP.GE.OR P2, PT, R10, R131.reuse, P6 ;  /* 0x000000830a00720c */ /* 0x080fe20003746670 */
[----:B------:R1:W-:Y:S01]  /*0a20*/  @!P1 STG.E.128 [R4.64+0x3800], RZ ;  /* 0x003800ff04009986 */ /* 0x0003e2000c101d0c */
[-C--:B------:R-:W-:Y:S01]  /*0a30*/  ISETP.GE.OR P1, PT, R8, R131.reuse, P6 ;  /* 0x000000830800720c */ /* 0x080fe20003726670 */
[----:B------:R-:W-:Y:S01]  /*0a40*/  @!P4 IMAD.MOV.U32 R15, RZ, RZ, -0x800000 ;  /* 0xff800000ff0fc424 */ /* 0x000fe200078e00ff */
[-C--:B------:R-:W-:Y:S01]  /*0a50*/  ISETP.GE.OR P0, PT, R6, R131.reuse, P6 ;  /* 0x000000830600720c */ /* 0x080fe20003706670 */
[----:B------:R2:W-:Y:S01]  /*0a60*/  @!P5 STG.E [R16.64+0x20], R3 ;  /* 0x000020031000d986 */ /* 0x0005e2000c10190c */
[----:B------:R-:W-:-:S02]  /*0a70*/  ISETP.GE.OR P5, PT, R0, R131, P6 ;  /* 0x000000830000720c */ /* 0x000fc400037a6670 */
[----:B------:R-:W-:Y:S01]  /*0a80*/  ISETP.GE.OR P6, PT, R2, R131, P6 ;  /* 0x000000830200720c */ /* 0x000fe200037c6670 */
[----:B------:R-:W-:Y:S01]  /*0a90*/  @!P3 IMAD.MOV.U32 R13, RZ, RZ, -0x800000 ;  /* 0xff800000ff0db424 */ /* 0x000fe200078e00ff */
[----:B------:R2:W-:Y:S03]  /*0aa0*/  @!P4 STG.E [R16.64+0x40], R15 ;  /* 0x0000400f1000c986 */ /* 0x0005e6000c10190c */
[----:B------:R-:W-:Y:S01]  /*0ab0*/  @!P2 IMAD.MOV.U32 R11, RZ, RZ, -0x800000 ;  /* 0xff800000ff0ba424 */ /* 0x000fe200078e00ff */
[----:B------:R2:W-:Y:S01]  /*0ac0*/  @!P3 STG.E [R16.64+0x60], R13 ;  /* 0x0000600d1000b986 */ /* 0x0005e2000c10190c */
[----:B------:R-:W-:Y:S02]  /*0ad0*/  @!P1 IMAD.MOV.U32 R9, RZ, RZ, -0x800000 ;  /* 0xff800000ff099424 */ /* 0x000fe400078e00ff */
[----:B------:R-:W-:Y:S01]  /*0ae0*/  @!P0 IMAD.MOV.U32 R7, RZ, RZ, -0x800000 ;  /* 0xff800000ff078424 */ /* 0x000fe200078e00ff */
[----:B------:R2:W-:Y:S04]  /*0af0*/  @!P2 STG.E [R16.64+0x80], R11 ;  /* 0x0000800b1000a986 */ /* 0x0005e8000c10190c */
[----:B------:R2:W-:Y:S01]  /*0b00*/  @!P1 STG.E [R16.64+0xa0], R9 ;  /* 0x0000a00910009986 */ /* 0x0005e2000c10190c */
[----:B-1----:R-:W-:-:S03]  /*0b10*/  @!P5 IMAD.MOV.U32 R5, RZ, RZ, -0x800000 ;  /* 0xff800000ff05d424 */ /* 0x002fc600078e00ff */
[----:B------:R2:W-:Y:S04]  /*0b20*/  @!P0 STG.E [R16.64+0xc0], R7 ;  /* 0x0000c00710008986 */ /* 0x0005e8000c10190c */
[----:B------:R2:W-:Y:S01]  /*0b30*/  @!P5 STG.E [R16.64], R5 ;  /* 0x000000051000d986 */ /* 0x0005e2000c10190c */
[----:B------:R-:W-:Y:S05]  /*0b40*/  @P6 EXIT ;  /* 0x000000000000694d */ /* 0x000fea0003800000 */
[----:B--2---:R-:W-:-:S05]  /*0b50*/  MOV R3, 0xff800000 ;  /* 0xff80000000037802 */ /* 0x004fca0000000f00 */
[----:B------:R-:W-:Y:S01]  /*0b60*/  STG.E [R16.64+0xe0], R3 ;  /* 0x0000e00310007986 */ /* 0x000fe2000c10190c */
[----:B------:R-:W-:Y:S05]  /*0b70*/  EXIT ;  /* 0x000000000000794d */ /* 0x000fea0003800000 */
.L_x_7096:
        /* <DEDUP_REMOVED lines=77> */
[----:B------:R-:W-:Y:S01]  /*1050*/  IMAD.MOV.U32 R32, RZ, RZ, R10 ;  /* 0x000000ffff207224 */ /* 0x000fe200078e000a */
[----:B------:R-:W-:Y:S01]  /*1060*/  SHF.R.S32.HI R10, RZ, 0x1f, R19 ;  /* 0x0000001fff0a7819 */ /* 0x000fe20000011413 */
[----:B------:R-:W-:Y:S02]  /*1070*/  IMAD R2, R28, c[0x0][0x184], R13 ;  /* 0x000061001c027a24 */ /* 0x000fe400078e020d */
[----:B------:R-:W-:-:S03]  /*1080*/  IMAD R9, R9, c[0x0][0x188], RZ ;  /* 0x0000620009097a24 */ /* 0x000fc600078e02ff */
[----:B------:R-:W-:Y:S01]  /*1090*/  IADD3 R33, R11, R2, RZ ;  /* 0x000000020b217210 */ /* 0x000fe20007ffe0ff */
[C---:B------:R-:W-:Y:S02]  /*10a0*/  IMAD R11, R7.reuse, c[0x0][0x19c], R0 ;  /* 0x00006700070b7a24 */ /* 0x040fe400078e0200 */
[----:B------:R-:W-:Y:S02]  /*10b0*/  IMAD R0, R10, c[0x0][0x1b0], RZ ;  /* 0x00006c000a007a24 */ /* 0x000fe400078e02ff */
[----:B------:R-:W-:-:S04]  /*10c0*/  IMAD.WIDE.U32 R32, R7, c[0x0][0x198], R32 ;  /* 0x0000660007207a25 */ /* 0x000fc800078e0020 */
[C---:B------:R-:W-:Y:S01]  /*10d0*/  IMAD R2, R28.reuse, c[0x0][0x18c], R9 ;  /* 0x000063001c027a24 */ /* 0x040fe200078e0209 */
[----:B------:R-:W-:Y:S01]  /*10e0*/  IADD3 R33, R33, R11, RZ ;  /* 0x0000000b21217210 */ /* 0x000fe20007ffe0ff */
[----:B------:R-:W-:Y:S02]  /*10f0*/  IMAD R0, R19, c[0x0][0x1b4], R0 ;  /* 0x00006d0013007a24 */ /* 0x000fe400078e0200 */
[----:B------:R-:W-:-:S04]  /*1100*/  IMAD.WIDE.U32 R28, R28, c[0x0][0x188], RZ ;  /* 0x000062001c1c7a25 */ /* 0x000fc800078e00ff */
[----:B------:R-:W-:-:S04]  /*1110*/  IMAD.WIDE.U32 R32, R19, c[0x0][0x1b0], R32 ;  /* 0x00006c0013207a25 */ /* 0x000fc800078e0020 */
[----:B------:R-:W-:Y:S01]  /*1120*/  IMAD.IADD R2, R29, 0x1, R2 ;  /* 0x000000011d027824 */ /* 0x000fe200078e0202 */
[----:B------:R-:W-:Y:S01]  /*1130*/  IADD3 R0, R33, R0, RZ ;  /* 0x0000000021007210 */ /* 0x000fe20007ffe0ff */
[----:B------:R-:W-:Y:S05]  /*1140*/  BRA `(.L_x_7098) ;  /* 0x0000041000007947 */ /* 0x000fea0003800000 */
.L_x_7097:
        /* <DEDUP_REMOVED lines=16> */
.L_x_7099:
        /* <DEDUP_REMOVED lines=21> */
[----:B------:R-:W-:Y:S02]  /*13a0*/  ISETP.GE.U32.AND P3, PT, R0, R7, PT ;  /* 0x000000070000720c */ /* 0x000fe40003f66070 */
[----:B------:R-:W-:Y:S02]  /*13b0*/  LOP3.LUT R0, R24, c[0x0][0x1c8], RZ, 0x3c, !PT ;  /* 0x0000720018007a12 */ /* 0x000fe400078e3cff */
[----:B------:R-:W-:Y:S02]  /*13c0*/  LEA R7, R6, 0xffffff80, 0x7 ;  /* 0xffffff8006077811 */ /* 0x000fe400078e38ff */
[----:B------:R-:W-:-:S02]  /*13d0*/  ISETP.GE.AND P2, PT, R0, RZ, PT ;  /* 0x000000ff0000720c */ /* 0x000fc40003f46270 */
[----:B------:R-:W-:Y:S01]  /*13e0*/  SHF.R.S32.HI R3, RZ, 0x1f, R7 ;  /* 0x0000001fff037819 */ /* 0x000fe20000011407 */
[----:B------:R-:W-:-:S04]  /*13f0*/  IMAD.WIDE.U32 R12, R7, c[0x0][0x198], R10 ;  /* 0x00006600070c7a25 */ /* 0x000fc800078e000a */
[----:B------:R-:W-:Y:S01]  /*1400*/  @P3 IADD3 R19, R19, 0x1, RZ ;  /* 0x0000000113133810 */ /* 0x000fe20007ffe0ff */
[----:B------:R-:W-:-:S04]  /*1410*/  IMAD R0, R3, c[0x0][0x198], RZ ;  /* 0x0000660003007a24 */ /* 0x000fc800078e02ff */
[----:B------:R-:W-:Y:S01]  /*1420*/  IMAD R11, R7, c[0x0][0x19c], R0 ;  /* 0x00006700070b7a24 */ /* 0x000fe200078e0200 */
[----:B------:R-:W-:Y:S02]  /*1430*/  @!P2 IADD3 R19, -R19, RZ, RZ ;  /* 0x000000ff1313a210 */ /* 0x000fe40007ffe1ff */
        /* <DEDUP_REMOVED lines=18> */
.L_x_7098:
[----:B------:R-:W-:Y:S01]  /*1560*/  ISETP.NE.AND P1, PT, R5, -0x1, PT ;  /* 0xffffffff0500780c */ /* 0x000fe20003f25270 */
[----:B------:R-:W-:Y:S01]  /*1570*/  IMAD.IADD R167, R131, 0x1, -R132 ;  /* 0x0000000183a77824 */ /* 0x000fe200078e0a84 */
[----:B------:R-:W-:Y:S01]  /*1580*/  SHF.R.S32.HI R133, RZ, 0x1f, R128 ;  /* 0x0000001fff857819 */ /* 0x000fe20000011480 */
[----:B------:R-:W-:Y:S01]  /*1590*/  IMAD.MOV.U32 R120, RZ, RZ, c[0x0][0x198] ;  /* 0x00006600ff787624 */ /* 0x000fe200078e00ff */
[----:B------:R-:W-:Y:S01]  /*15a0*/  IADD3 R172, R6, -0x1, RZ ;  /* 0xffffffff06ac7810 */ /* 0x000fe20007ffe0ff */
[----:B------:R-:W-:Y:S01]  /*15b0*/  IMAD R10, R10, c[0x0][0x1b8], RZ ;  /* 0x00006e000a0a7a24 */ /* 0x000fe200078e02ff */
[CC--:B------:R-:W-:Y:S02]  /*15c0*/  LEA.HI R11, R133.reuse, R128.reuse, RZ, 0x3 ;  /* 0x00000080850b7211 */ /* 0x0c0fe400078f18ff */
[----:B------:R-:W-:Y:S01]  /*15d0*/  LEA.HI R168, R133, R128, RZ, 0x4 ;  /* 0x0000008085a87211 */ /* 0x000fe200078f20ff */
[----:B------:R-:W-:Y:S01]  /*15e0*/  IMAD R10, R19, c[0x0][0x1bc], R10 ;  /* 0x00006f00130a7a24 */ /* 0x000fe200078e020a */
[----:B-----5:R-:W-:-:S02]  /*15f0*/  SHF.R.S32.HI R8, RZ, 0x3, R11 ;  /* 0x00000003ff087819 */ /* 0x020fc4000001140b */
[----:B------:R-:W-:Y:S01]  /*1600*/  LOP3.LUT R11, R11, 0xfffffff8, RZ, 0xc0, !PT ;  /* 0xfffffff80b0b7812 */ /* 0x000fe200078ec0ff */
[----:B------:R-:W-:Y:S01]  /*1610*/  @P1 IMAD.WIDE.U32 R20, R5, c[0x0][0x190], RZ ;  /* 0x0000640005141a25 */ /* 0x000fe200078e00ff */
[----:B------:R-:W-:Y:S02]  /*1620*/  @!P1 SHF.R.S32.HI R12, RZ, 0x1f, R175 ;  /* 0x0000001fff0c9819 */ /* 0x000fe400000114af */
[----:B------:R-:W-:Y:S01]  /*1630*/  IADD3 R23, R8, 0x10, RZ ;  /* 0x0000001008177810 */ /* 0x000fe20007ffe0ff */
[----:B------:R-:W-:Y:S01]  /*1640*/  IMAD.IADD R76, R128, 0x1, -R11 ;  /* 0x00000001804c7824 */ /* 0x000fe200078e0a0b */
[----:B------:R-:W-:Y:S01]  /*1650*/  IADD3 R17, R8, 0x20, RZ ;  /* 0x0000002008117810 */ /* 0x000fe20007ffe0ff */
[----:B------:R-:W-:Y:S01]  /*1660*/  @!P1 IMAD R12, R12, c[0x0][0x178], RZ ;  /* 0x00005e000c0c9a24 */ /* 0x000fe200078e02ff */
[-C--:B------:R-:W-:Y:S01]  /*1670*/  ISETP.GE.AND P3, PT, R23, R167.reuse, PT ;  /* 0x000000a71700720c */ /* 0x080fe20003f66270 */
[----:B------:R-:W-:Y:S01]  /*1680*/  IMAD.SHL.U32 R16, R76, 0x8, RZ ;  /* 0x000000084c107824 */ /* 0x000fe200078e00ff */
[----:B------:R-:W-:Y:S01]  /*1690*/  SHF.R.S32.HI R9, RZ, 0x1f, R8 ;  /* 0x0000001fff097819 */ /* 0x000fe20000011408 */
[----:B------:R-:W-:Y:S01]  /*16a0*/  @!P1 IMAD.WIDE.U32 R14, R175, c[0x0][0x178], RZ ;  /* 0x00005e00af0e9a25 */ /* 0x000fe200078e00ff */
[----:B------:R-:W-:-:S02]  /*16b0*/  ISETP.GE.AND P2, PT, R17, R167, PT ;  /* 0x000000a71100720c */ /* 0x000fc40003f46270 */
[----:B------:R-:W-:Y:S01]  /*16c0*/  IADD3 R28, P5, R16, R28, RZ ;  /* 0x0000001c101c7210 */ /* 0x000fe20007fbe0ff */
[----:B------:R-:W-:Y:S01]  /*16d0*/  @!P1 IMAD R12, R175, c[0x0][0x17c], R12 ;  /* 0x00005f00af0c9a24 */ /* 0x000fe200078e020c */
[----:B------:R-:W-:Y:S01]  /*16e0*/  SHF.R.S32.HI R11, RZ, 0x1f, R16 ;  /* 0x0000001fff0b7819 */ /* 0x000fe20000011410 */
[----:B------:R-:W-:Y:S01]  /*16f0*/  IMAD.SHL.U32 R13, R8, 0x40, RZ ;  /* 0x00000040080d7824 */ /* 0x000fe200078e00ff */
[----:B------:R-:W-:Y:S01]  /*1700*/  IADD3 R32, P4, R16, R32, RZ ;  /* 0x0000002010207210 */ /* 0x000fe20007f9e0ff */
[----:B------:R-:W-:Y:S01]  /*1710*/  @P1 IMAD R5, R5, c[0x0][0x194], R21 ;  /* 0x0000650005051a24 */ /* 0x000fe200078e0215 */
[C---:B------:R-:W-:Y:S01]  /*1720*/  ISETP.GE.AND P6, PT, R8.reuse, R167, PT ;  /* 0x000000a70800720c */ /* 0x040fe20003fc6270 */
[----:B------:R-:W-:Y:S01]  /*1730*/  @!P1 IMAD.MOV.U32 R20, RZ, RZ, R14 ;  /* 0x000000ffff149224 */ /* 0x000fe200078e000e */
[----:B------:R-:W-:Y:S01]  /*1740*/  LOP3.LUT R13, R13, 0x1c0, RZ, 0xc0, !PT ;  /* 0x000001c00d0d7812 */ /* 0x000fe200078ec0ff */
[----:B------:R-:W-:Y:S01]  /*1750*/  @!P1 IMAD.IADD R5, R15, 0x1, R12 ;  /* 0x000000010f059824 */ /* 0x000fe200078e020c */
[----:B------:R-:W-:Y:S01]  /*1760*/  IADD3 R15, R8, 0x30, RZ ;  /* 0x00000030080f7810 */ /* 0x000fe20007ffe0ff */
[----:B------:R-:W-:Y:S01]  /*1770*/  IMAD.X R29, R11, 0x1, R2, P5 ;  /* 0x000000010b1d7824 */ /* 0x000fe200028e0602 */
[----:B------:R-:W-:Y:S01]  /*1780*/  LEA.HI R14, R133, R128, RZ, 0x6 ;  /* 0x00000080850e7211 */ /* 0x000fe200078f30ff */
[----:B------:R-:W-:Y:S01]  /*1790*/  IMAD.WIDE R30, R31, 0x40, R8 ;  /* 0x000000401f1e7825 */ /* 0x000fe200078e0208 */
[----:B------:R-:W-:-:S02]  /*17a0*/  IADD3 R20, P1, R16, R20, RZ ;  /* 0x0000001410147210 */ /* 0x000fc40007f3e0ff */
[----:B------:R-:W-:Y:S01]  /*17b0*/  LOP3.LUT R16, R13, 0x38, R16, 0xf8, !PT ;  /* 0x000000380d107812 */ /* 0x000fe200078ef810 */
[----:B------:R-:W-:Y:S01]  /*17c0*/  IMAD.SHL.U32 R14, R14, 0x8, RZ ;  /* 0x000000080e0e7824 */ /* 0x000fe200078e00ff */
[----:B------:R-:W-:Y:S01]  /*17d0*/  ISETP.GE.AND P5, PT, R15, R167, PT ;  /* 0x000000a70f00720c */ /* 0x000fe20003fa6270 */
[C---:B------:R-:W-:Y:S01]  /*17e0*/  IMAD.X R21, R11.reuse, 0x1, R5, P1 ;  /* 0x000000010b157824 */ /* 0x040fe200008e0605 */
[----:B------:R-:W-:Y:S01]  /*17f0*/  SHF.R.S32.HI R12, RZ, 0x1f, R24 ;  /* 0x0000001fff0c7819 */ /* 0x000fe20000011418 */
[----:B------:R-:W-:Y:S01]  /*1800*/  IMAD.X R33, R11, 0x1, R0, P4 ;  /* 0x000000010b217824 */ /* 0x000fe200020e0600 */
[----:B------:R-:W-:Y:S01]  /*1810*/  SHF.R.U32.HI R13, RZ, 0x3, R13 ;  /* 0x00000003ff0d7819 */ /* 0x000fe2000001160d */
[----:B------:R-:W-:Y:S01]  /*1820*/  @!P6 IMAD R2, R31, c[0x0][0x190], RZ ;  /* 0x000064001f02ea24 */ /* 0x000fe200078e02ff */
[----:B------:R-:W-:Y:S01]  /*1830*/  @!P3 IADD3 R26, P1, R30, 0x10, RZ ;  /* 0x000000101e1ab810 */ /* 0x000fe20007f3e0ff */
[----:B------:R-:W-:Y:S01]  /*1840*/  IMAD R25, R12, c[0x0][0x1a8], RZ ;  /* 0x00006a000c197a24 */ /* 0x000fe200078e02ff */
[----:B------:R-:W-:Y:S01]  /*1850*/  LOP3.LUT R13, R16, R13, RZ, 0x3c, !PT ;  /* 0x0000000d100d7212 */ /* 0x000fe200078e3cff */
[C---:B------:R-:W-:Y:S01]  /*1860*/  @!P6 IMAD R2, R30.reuse, c[0x0][0x194], R2 ;  /* 0x000065001e02ea24 */ /* 0x040fe200078e0202 */
[----:B------:R-:W-:Y:S01]  /*1870*/  @!P2 IADD3 R11, P4, R30, 0x20, RZ ;  /* 0x000000201e0ba810 */ /* 0x000fe20007f9e0ff */
[----:B------:R-:W-:Y:S01]  /*1880*/  @!P3 IMAD.X R5, RZ, RZ, R31, P1 ;  /* 0x000000ffff05b224 */ /* 0x000fe200008e061f */
[----:B------:R-:W-:Y:S01]  /*1890*/  LOP3.LUT R173, R13, 0xfffffe00, R14, 0xf8, !PT ;  /* 0xfffffe000dad7812 */ /* 0x000fe200078ef80e */
[----:B------:R-:W-:Y:S01]  /*18a0*/  IMAD R13, R24, c[0x0][0x1ac], R25 ;  /* 0x00006b00180d7a24 */ /* 0x000fe200078e0219 */
[----:B------:R-:W-:Y:S01]  /*18b0*/  @!P5 IADD3 R0, P1, R30, 0x30, RZ ;  /* 0x000000301e00d810 */ /* 0x000fe20007f3e0ff */
[----:B------:R-:W-:Y:S01]  /*18c0*/  IMAD.WIDE.U32 R24, R24, c[0x0][0x1a8], R20 ;  /* 0x00006a0018187a25 */ /* 0x000fe200078e0014 */
[----:B------:R-:W-:-:S03]  /*18d0*/  LEA.HI R133, R133, R128, RZ, 0x5 ;  /* 0x0000008085857211 */ /* 0x000fc600078f28ff */
[----:B------:R-:W-:Y:S01]  /*18e0*/  IMAD.IADD R25, R25, 0x1, R13 ;  /* 0x0000000119197824 */ /* 0x000fe200078e020d */
[----:B------:R-:W-:Y:S01]  /*18f0*/  SHF.R.S32.HI R130, RZ, 0x5, R133 ;  /* 0x00000005ff827819 */ /* 0x000fe20000011485 */
[--C-:B------:R-:W-:Y:S01]  /*1900*/  @!P2 IMAD.X R16, RZ, RZ, R31.reuse, P4 ;  /* 0x000000ffff10a224 */ /* 0x100fe200020e061f */
[----:B------:R-:W-:Y:S01]  /*1910*/  IADD3 R14, P4, R8, R7, RZ ;  /* 0x00000007080e7210 */ /* 0x000fe20007f9e0ff */
[----:B------:R-:W-:Y:S01]  /*1920*/  @!P5 IMAD.X R13, RZ, RZ, R31, P1 ;  /* 0x000000ffff0dd224 */ /* 0x000fe200008e061f */
[----:B------:R-:W-:Y:S01]  /*1930*/  LOP3.LUT R133, R133, 0xffffffe0, RZ, 0xc0, !PT ;  /* 0xffffffe085857812 */ /* 0x000fe200078ec0ff */
[----:B------:R-:W-:Y:S02]  /*1940*/  @!P3 IMAD R5, R5, c[0x0][0x190], RZ ;  /* 0x000064000505ba24 */ /* 0x000fe400078e02ff */
[----:B------:R-:W-:-:S04]  /*1950*/  @!P6 IMAD.WIDE.U32 R30, R30, c[0x0][0x190], R24 ;  /* 0x000064001e1eea25 */ /* 0x000fc800078e0018 */
[----:B------:R-:W-:Y:S02]  /*1960*/  @!P3 IMAD.MOV.U32 R20, RZ, RZ, R24 ;  /* 0x000000ffff14b224 */ /* 0x000fe400078e0018 */
[----:B------:R-:W-:Y:S02]  /*1970*/  @!P3 IMAD.MOV.U32 R21, RZ, RZ, R25 ;  /* 0x000000ffff15b224 */ /* 0x000fe400078e0019 */
[C---:B------:R-:W-:Y:S02]  /*1980*/  @!P3 IMAD R5, R26.reuse, c[0x0][0x194], R5 ;  /* 0x000065001a05ba24 */ /* 0x040fe400078e0205 */
[----:B------:R-:W-:Y:S01]  /*1990*/  @!P3 IMAD.WIDE.U32 R26, R26, c[0x0][0x190], R20 ;  /* 0x000064001a1aba25 */ /* 0x000fe200078e0014 */
[----:B------:R-:W-:-:S03]  /*19a0*/  @!P6 LEA R20, P1, R30, c[0x0][0x160], 0x1 ;  /* 0x000058001e14ea11 */ /* 0x000fc600078208ff */
[----:B------:R-:W-:Y:S02]  /*19b0*/  @!P6 IMAD.IADD R2, R31, 0x1, R2 ;  /* 0x000000011f02e824 */ /* 0x000fe400078e0202 */
[----:B------:R-:W-:Y:S02]  /*19c0*/  IMAD R123, R9, c[0x0][0x198], RZ ;  /* 0x00006600097b7a24 */ /* 0x000fe400078e02ff */
[----:B------:R-:W-:Y:S01]  /*19d0*/  IMAD.WIDE.U32 R32, R8, c[0x0][0x198], R32 ;  /* 0x0000660008207a25 */ /* 0x000fe200078e0020 */
[----:B------:R-:W-:-:S03]  /*19e0*/  @!P6 LEA.HI.X R21, R30, c[0x0][0x164], R2, 0x1, P1 ;  /* 0x000059001e15ea11 */ /* 0x000fc600008f0c02 */
[----:B------:R-:W-:Y:S02]  /*19f0*/  @!P2 IMAD R16, R16, c[0x0][0x190], RZ ;  /* 0x000064001010aa24 */ /* 0x000fe400078e02ff */
[----:B------:R-:W-:Y:S02]  /*1a00*/  @!P2 IMAD.MOV.U32 R30, RZ, RZ, R24 ;  /* 0x000000ffff1ea224 */ /* 0x000fe400078e0018 */
[----:B------:R-:W-:Y:S02]  /*1a10*/  @!P2 IMAD.MOV.U32 R31, RZ, RZ, R25 ;  /* 0x000000ffff1fa224 */ /* 0x000fe400078e0019 */
[----:B------:R-:W-:Y:S02]  /*1a20*/  IMAD R123, R8, c[0x0][0x19c], R123 ;  /* 0x00006700087b7a24 */ /* 0x000fe400078e027b */
[----:B------:R-:W-:Y:S01]  /*1a30*/  IMAD.MOV.U32 R122, RZ, RZ, R32 ;  /* 0x000000ffff7a7224 */ /* 0x000fe200078e0020 */
[----:B------:R-:W-:Y:S01]  /*1a40*/  @!P3 LEA R32, P1, R26, c[0x0][0x160], 0x1 ;  /* 0x000058001a20ba11 */ /* 0x000fe200078208ff */
[----:B------:R-:W-:-:S02]  /*1a50*/  @!P3 IMAD.IADD R5, R27, 0x1, R5 ;  /* 0x000000011b05b824 */ /* 0x000fc400078e0205 */
[----:B------:R-:W-:Y:S01]  /*1a60*/  IMAD.X R12, R9, 0x1, R3, P4 ;  /* 0x00000001090c7824 */ /* 0x000fe200020e0603 */
[----:B------:R-:W-:Y:S01]  /*1a70*/  IADD3 R9, R8, 0x60, RZ ;  /* 0x0000006008097810 */ /* 0x000fe20007ffe0ff */
[----:B------:R-:W-:Y:S02]  /*1a80*/  IMAD.SHL.U32 R7, R172, 0x80, RZ ;  /* 0x00000080ac077824 */ /* 0x000fe400078e00ff */
[C---:B------:R-:W-:Y:S02]  /*1a90*/  @!P2 IMAD R3, R11.reuse, c[0x0][0x194], R16 ;  /* 0x000065000b03aa24 */ /* 0x040fe400078e0210 */
[----:B------:R-:W-:Y:S01]  /*1aa0*/  @!P2 IMAD.WIDE.U32 R30, R11, c[0x0][0x190], R30 ;  /* 0x000064000b1eaa25 */ /* 0x000fe200078e001e */
[----:B------:R-:W-:-:S03]  /*1ab0*/  IADD3 R11, R8, 0x50, RZ ;  /* 0x00000050080b7810 */ /* 0x000fc60007ffe0ff */
[----:B------:R-:W-:Y:S01]  /*1ac0*/  IMAD.IADD R123, R33, 0x1, R123 ;  /* 0x00000001217b7824 */ /* 0x000fe200078e027b */
[----:B------:R-:W-:Y:S01]  /*1ad0*/  @!P3 LEA.HI.X R33, R26, c[0x0][0x164], R5, 0x1, P1 ;  /* 0x000059001a21ba11 */ /* 0x000fe200008f0c05 */
[----:B------:R-:W-:Y:S01]  /*1ae0*/  @!P5 IMAD R13, R13, c[0x0][0x190], RZ ;  /* 0x000064000d0dda24 */ /* 0x000fe200078e02ff */
[----:B------:R-:W-:Y:S01]  /*1af0*/  @!P2 LEA R26, P1, R30, c[0x0][0x160], 0x1 ;  /* 0x000058001e1aaa11 */ /* 0x000fe200078208ff */
[----:B------:R-:W-:Y:S02]  /*1b00*/  IMAD.IADD R2, R4, 0x1, -R7 ;  /* 0x0000000104027824 */ /* 0x000fe400078e0a07 */
[----:B------:R-:W-:Y:S02]  /*1b10*/  @!P2 IMAD.IADD R5, R31, 0x1, R3 ;  /* 0x000000011f05a824 */ /* 0x000fe400078e0203 */
[----:B------:R-:W-:Y:S01]  /*1b20*/  IMAD.SHL.U32 R173, R173, 0x2, RZ ;  /* 0x00000002adad7824 */ /* 0x000fe200078e00ff */
[----:B------:R-:W-:Y:S01]  /*1b30*/  ISETP.GE.AND P4, PT, R23, R2, PT ;  /* 0x000000021700720c */ /* 0x000fe20003f86270 */
[----:B------:R-:W-:Y:S01]  /*1b40*/  @!P5 IMAD R3, R0, c[0x0][0x194], R13 ;  /* 0x000065000003da24 */ /* 0x000fe200078e020d */
[----:B------:R-:W-:Y:S01]  /*1b50*/  @!P2 LEA.HI.X R27, R30, c[0x0][0x164], R5, 0x1, P1 ;  /* 0x000059001e1baa11 */ /* 0x000fe200008f0c05 */
[----:B------:R-:W-:Y:S01]  /*1b60*/  @!P5 IMAD.WIDE.U32 R24, R0, c[0x0][0x190], R24 ;  /* 0x000064000018da25 */ /* 0x000fe200078e0018 */
[----:B------:R-:W-:Y:S01]  /*1b70*/  @!PT LDS RZ, [RZ] ;  /* 0x00000000fffff984 */ /* 0x000fe20000000800 */
[----:B------:R-:W-:Y:S01]  /*1b80*/  @!PT LDS RZ, [RZ] ;  /* 0x00000000fffff984 */ /* 0x000fe20000000800 */
[----:B------:R-:W-:Y:S01]  /*1b90*/  @!PT LDS RZ, [RZ] ;  /* 0x00000000fffff984 */ /* 0x000fe20000000800 */
[----:B------:R1:W-:Y:S01]  /*1ba0*/  @!P6 LDGSTS.E.BYPASS.LTC128B.128 [R173], [R20.64] ;  /* 0x0000000014adefae */ /* 0x0003e2000b901d4c */
[----:B------:R-:W-:-:S02]  /*1bb0*/  IADD3 R13, R8, 0x40, RZ ;  /* 0x00000040080d7810 */ /* 0x000fc40007ffe0ff */
[----:B------:R-:W-:Y:S01]  /*1bc0*/  @!P5 IMAD.IADD R5, R25, 0x1, R3 ;  /* 0x000000011905d824 */ /* 0x000fe200078e0203 */
[C---:B------:R-:W-:Y:S01]  /*1bd0*/  @!P5 LEA R36, P6, R24.reuse, c[0x0][0x160], 0x1 ;  /* 0x000058001824da11 */ /* 0x040fe200078c08ff */
[----:B------:R2:W-:Y:S01]  /*1be0*/  @!P3 LDGSTS.E.BYPASS.LTC128B.128 [R173+0x800], [R32.64] ;  /* 0x0080000020adbfae */ /* 0x0005e2000b901d4c */
[-C--:B------:R-:W-:Y:S01]  /*1bf0*/  ISETP.GE.AND P3, PT, R17, R2.reuse, PT ;  /* 0x000000021100720c */ /* 0x080fe20003f66270 */
[----:B------:R-:W-:Y:S01]  /*1c00*/  IMAD.MOV.U32 R0, RZ, RZ, c[0x0][0x19c] ;  /* 0x00006700ff007624 */ /* 0x000fe200078e00ff */
[----:B------:R-:W-:Y:S01]  /*1c10*/  @!P5 LEA.HI.X R37, R24, c[0x0][0x164], R5, 0x1, P6 ;  /* 0x000059001825da11 */ /* 0x000fe200030f0c05 */
[----:B------:R3:W-:Y:S01]  /*1c20*/  @!P2 LDGSTS.E.BYPASS.LTC128B.128 [R173+0x1000], [R26.64] ;  /* 0x010000001aadafae */ /* 0x0007e2000b901d4c */
[----:B------:R-:W-:Y:S01]  /*1c30*/  ISETP.GE.AND P6, PT, R8, R2, PT ;  /* 0x000000020800720c */ /* 0x000fe20003fc6270 */
[----:B------:R-:W-:Y:S01]  /*1c40*/  IMAD.SHL.U32 R18, R0, 0x20, RZ ;  /* 0x0000002000127824 */ /* 0x000fe200078e00ff */
[C---:B------:R-:W-:Y:S01]  /*1c50*/  @!P4 LEA R3, P1, R120.reuse, R122, 0x4 ;  /* 0x0000007a7803c211 */ /* 0x040fe200078220ff */
[----:B------:R4:W-:Y:S01]  /*1c60*/  @!P5 LDGSTS.E.BYPASS.LTC128B.128 [R173+0x1800], [R36.64] ;  /* 0x0180000024addfae */ /* 0x0009e2000b901d4c */
[----:B------:R-:W-:Y:S01]  /*1c70*/  ISETP.GE.AND P2, PT, R15, R2, PT ;  /* 0x000000020f00720c */ /* 0x000fe20003f46270 */
[----:B------:R-:W-:Y:S01]  /*1c80*/  IMAD.WIDE.U32 R28, R19, c[0x0][0x1b8], R28 ;  /* 0x00006e00131c7a25 */ /* 0x000fe200078e001c */
[----:B------:R-:W-:-:S02]  /*1c90*/  @!P4 LEA.HI.X R16, R120, R123, R0, 0x4, P1 ;  /* 0x0000007b7810c211 */ /* 0x000fc400008f2400 */
[----:B------:R-:W-:Y:S01]  /*1ca0*/  @!P4 LEA R34, P1, R3, c[0x0][0x168], 0x1 ;  /* 0x00005a000322ca11 */ /* 0x000fe200078208ff */
[----:B------:R-:W-:Y:S02]  /*1cb0*/  IMAD.IADD R29, R29, 0x1, R10 ;  /* 0x000000011d1d7824 */ /* 0x000fe400078e020a */
[----:B------:R-:W-:Y:S01]  /*1cc0*/  IMAD.SHL.U32 R10, R76, 0x40, RZ ;  /* 0x000000404c0a7824 */ /* 0x000fe200078e00ff */
[----:B------:R-:W-:Y:S01]  /*1cd0*/  @!P4 LEA.HI.X R35, R3, c[0x0][0x16c], R16, 0x1, P1 ;  /* 0x00005b000323ca11 */ /* 0x000fe200008f0c10 */
[----:B------:R-:W-:Y:S01]  /*1ce0*/  IMAD.WIDE.U32 R28, R14, c[0x0][0x1a0], R28 ;  /* 0x000068000e1c7a25 */ /* 0x000fe200078e001c */
[----:B------:R-:W-:Y:S02]  /*1cf0*/  @!P6 LEA R24, P5, R122, c[0x0][0x168], 0x1 ;  /* 0x00005a007a18ea11 */ /* 0x000fe400078a08ff */
[----:B------:R-:W-:Y:S01]  /*1d00*/  LOP3.LUT R10, R10, 0x1c0, RZ, 0xc0, !PT ;  /* 0x000001c00a0a7812 */ /* 0x000fe200078ec0ff */
[----:B-1----:R-:W-:Y:S01]  /*1d10*/  IMAD.WIDE.U32 R20, R120, 0x20, RZ ;  /* 0x0000002078147825 */ /* 0x002fe200078e00ff */
[----:B------:R-:W-:-:S02]  /*1d20*/  @!P6 LEA.HI.X R25, R122, c[0x0][0x16c], R123, 0x1, P5 ;  /* 0x00005b007a19ea11 */ /* 0x000fc400028f0c7b */
[----:B------:R-:W-:Y:S01]  /*1d30*/  ISETP.GE.AND P5, PT, R11, R2, PT ;  /* 0x000000020b00720c */ /* 0x000fe20003fa6270 */
[----:B------:R-:W-:Y:S01]  /*1d40*/  IMAD.IADD R133, R128, 0x1, -R133 ;  /* 0x0000000180857824 */ /* 0x000fe200078e0a85 */
[----:B------:R-:W-:Y:S01]  /*1d50*/  @!P3 IADD3 R16, P1, R122, R20, RZ ;  /* 0x000000147a10b210 */ /* 0x000fe20007f3e0ff */
[----:B------:R1:W-:Y:S01]  /*1d60*/  @!P6 LDGSTS.E.BYPASS.LTC128B.128 [R173+0x2000], [R24.64] ;  /* 0x0200000018adefae */ /* 0x0003e2000b901d4c */
[-C--:B------:R-:W-:Y:S02]  /*1d70*/  ISETP.GE.AND P6, PT, R13, R2.reuse, PT ;  /* 0x000000020d00720c */ /* 0x080fe40003fc6270 */
[----:B------:R-:W-:Y:S01]  /*1d80*/  @!P3 IADD3.X R3, R123, R21, R18, P1, !PT ;  /* 0x000000157b03b210 */ /* 0x000fe20000ffe412 */
[----:B------:R-:W-:Y:S01]  /*1d90*/  @!P2 IMAD.WIDE.U32 R20, R120, 0x30, R122 ;  /* 0x000000307814a825 */ /* 0x000fe200078e007a */
[----:B------:R-:W-:Y:S01]  /*1da0*/  @!P3 LEA R30, P1, R16, c[0x0][0x168], 0x1 ;  /* 0x00005a00101eba11 */ /* 0x000fe200078208ff */
[----:B------:R2:W-:Y:S01]  /*1db0*/  @!P4 LDGSTS.E.BYPASS.LTC128B.128 [R173+0x2800], [R34.64] ;  /* 0x0280000022adcfae */ /* 0x0005e2000b901d4c */
[----:B------:R-:W-:-:S02]  /*1dc0*/  ISETP.GE.AND P4, PT, R9, R2, PT ;  /* 0x000000020900720c */ /* 0x000fc40003f86270 */
[----:B------:R-:W-:Y:S01]  /*1dd0*/  @!P3 LEA.HI.X R31, R16, c[0x0][0x16c], R3, 0x1, P1 ;  /* 0x00005b00101fba11 */ /* 0x000fe200008f0c03 */
[----:B------:R-:W-:Y:S01]  /*1de0*/  @!P2 IMAD R3, R0, 0x30, RZ ;  /* 0x000000300003a824 */ /* 0x000fe200078e02ff */
[----:B---3--:R-:W-:Y:S01]  /*1df0*/  @!P2 LEA R26, P1, R20, c[0x0][0x168], 0x1 ;  /* 0x00005a00141aaa11 */ /* 0x008fe200078208ff */
[----:B------:R-:W-:Y:S02]  /*1e00*/  @!P5 IMAD R5, R0, 0x50, RZ ;  /* 0x000000500005d824 */ /* 0x000fe400078e02ff */
[----:B------:R-:W-:Y:S01]  /*1e10*/  @!P2 IMAD.IADD R3, R21, 0x1, R3 ;  /* 0x000000011503a824 */ /* 0x000fe200078e0203 */
[----:B------:R3:W-:Y:S04]  /*1e20*/  @!P3 LDGSTS.E.BYPASS.LTC128B.128 [R173+0x3000], [R30.64] ;  /* 0x030000001eadbfae */ /* 0x0007e8000b901d4c */
[----:B------:R-:W-:-:S02]  /*1e30*/  @!P2 LEA.HI.X R27, R20, c[0x0][0x16c], R3, 0x1, P1 ;  /* 0x00005b00141baa11 */ /* 0x000fc400008f0c03 */
[----:B------:R-:W-:Y:S02]  /*1e40*/  IADD3 R3, R8, 0x70, RZ ;  /* 0x0000007008037810 */ /* 0x000fe40007ffe0ff */
[C---:B------:R-:W-:Y:S01]  /*1e50*/  @!P6 LEA R21, P1, R120.reuse, R122, 0x6 ;  /* 0x0000007a7815e211 */ /* 0x040fe200078230ff */
[----:B------:R4:W-:Y:S01]  /*1e60*/  @!P2 LDGSTS.E.BYPASS.LTC128B.128 [R173+0x3800], [R26.64] ;  /* 0x038000001aadafae */ /* 0x0009e2000b901d4c */
[----:B------:R-:W-:Y:S02]  /*1e70*/  ISETP.GE.AND P3, PT, R3, R2, PT ;  /* 0x000000020300720c */ /* 0x000fe40003f66270 */
[C---:B------:R-:W-:Y:S01]  /*1e80*/  @!P6 LEA.HI.X R16, R120.reuse, R123, R0, 0x6, P1 ;  /* 0x0000007b7810e211 */ /* 0x040fe200008f3400 */
[----:B-1----:R-:W-:Y:S01]  /*1e90*/  @!P5 IMAD.WIDE.U32 R24, R120, 0x50, R122 ;  /* 0x000000507818d825 */ /* 0x002fe200078e007a */
[----:B------:R-:W-:-:S03]  /*1ea0*/  @!P6 LEA R20, P1, R21, c[0x0][0x168], 0x1 ;  /* 0x00005a001514ea11 */ /* 0x000fc600078208ff */
[----:B------:R-:W-:Y:S01]  /*1eb0*/  @!P5 IMAD.IADD R5, R25, 0x1, R5 ;  /* 0x000000011905d824 */ /* 0x000fe200078e0205 */
[----:B------:R-:W-:Y:S02]  /*1ec0*/  @!P6 LEA.HI.X R21, R21, c[0x0][0x16c], R16, 0x1, P1 ;  /* 0x00005b001515ea11 */ /* 0x000fe400008f0c10 */
[----:B------:R-:W-:-:S03]  /*1ed0*/  @!P5 LEA R18, P1, R24, c[0x0][0x168], 0x1 ;  /* 0x00005a001812da11 */ /* 0x000fc600078208ff */
[----:B------:R1:W-:Y:S01]  /*1ee0*/  @!P6 LDGSTS.E.BYPASS.LTC128B.128 [R173+0x4000], [R20.64] ;  /* 0x0400000014adefae */ /* 0x0003e2000b901d4c */
[----:B------:R-:W-:Y:S01]  /*1ef0*/  @!P5 LEA.HI.X R19, R24, c[0x0][0x16c], R5, 0x1, P1 ;  /* 0x00005b001813da11 */ /* 0x000fe200008f0c05 */
[----:B------:R-:W-:Y:S01]  /*1f00*/  @!P4 IMAD R5, R0, 0x60, RZ ;  /* 0x000000600005c824 */ /* 0x000fe200078e02ff */
[-C--:B------:R-:W-:Y:S01]  /*1f10*/  ISETP.GE.AND P6, PT, R15, R2.reuse, PT ;  /* 0x000000020f00720c */ /* 0x080fe20003fc6270 */
[--C-:B---3--:R-:W-:Y:S02]  /*1f20*/  @!P4 IMAD.WIDE.U32 R30, R120, 0x60, R122.reuse ;  /* 0x00000060781ec825 */ /* 0x108fe400078e007a */
[----:B------:R3:W-:Y:S01]  /*1f30*/  @!P5 LDGSTS.E.BYPASS.LTC128B.128 [R173+0x4800], [R18.64] ;  /* 0x0480000012addfae */ /* 0x0007e2000b901d4c */
[----:B------:R-:W-:Y:S01]  /*1f40*/  ISETP.GE.AND P5, PT, R13, R2, PT ;  /* 0x000000020d00720c */ /* 0x000fe20003fa6270 */
[----:B------:R-:W-:Y:S01]  /*1f50*/  @!P3 IMAD R0, R0, 0x70, RZ ;  /* 0x000000700000b824 */ /* 0x000fe200078e02ff */
[----:B--2---:R-:W-:Y:S01]  /*1f60*/  @!P4 LEA R32, P2, R30, c[0x0][0x168], 0x1 ;  /* 0x00005a001e20ca11 */ /* 0x004fe200078408ff */
[----:B------:R-:W-:Y:S01]  /*1f70*/  @!P3 IMAD.WIDE.U32 R24, R120, 0x70, R122 ;  /* 0x000000707818b825 */ /* 0x000fe200078e007a */
[----:B------:R-:W-:-:S02]  /*1f80*/  LOP3.LUT R13, R168, 0xfffffff0, RZ, 0xc0, !PT ;  /* 0xfffffff0a80d7812 */ /* 0x000fc400078ec0ff */
[----:B------:R-:W-:Y:S01]  /*1f90*/  SHF.R.S32.HI R168, RZ, 0x4, R168 ;  /* 0x00000004ffa87819 */ /* 0x000fe200000114a8 */
[----:B------:R-:W-:Y:S01]  /*1fa0*/  @!P4 IMAD.IADD R5, R31, 0x1, R5 ;  /* 0x000000011f05c824 */ /* 0x000fe200078e0205 */
[----:B------:R-:W-:Y:S01]  /*1fb0*/  @!P3 LEA R22, P1, R24, c[0x0][0x168], 0x1 ;  /* 0x00005a001816ba11 */ /* 0x000fe200078208ff */
[----:B------:R-:W-:Y:S02]  /*1fc0*/  @!P3 IMAD.IADD R0, R25, 0x1, R0 ;  /* 0x000000011900b824 */ /* 0x000fe400078e0200 */
[----:B------:R-:W-:Y:S01]  /*1fd0*/  IMAD.IADD R174, R128, 0x1, -R13 ;  /* 0x0000000180ae7824 */ /* 0x000fe200078e0a0d */
[----:B------:R-:W-:Y:S01]  /*1fe0*/  @!P4 LEA.HI.X R33, R30, c[0x0][0x16c], R5, 0x1, P2 ;  /* 0x00005b001e21ca11 */ /* 0x000fe200010f0c05 */
[----:B------:R-:W-:Y:S01]  /*1ff0*/  IMAD R5, R12, c[0x0][0x1a0], RZ ;  /* 0x000068000c057a24 */ /* 0x000fe200078e02ff */
[-C--:B------:R-:W-:Y:S02]  /*2000*/  ISETP.GE.AND P2, PT, R23, R2.reuse, PT ;  /* 0x000000021700720c */ /* 0x080fe40003f46270 */
[----:B------:R-:W-:Y:S01]  /*2010*/  @!P3 LEA.HI.X R23, R24, c[0x0][0x16c], R0, 0x1, P1 ;  /* 0x00005b001817ba11 */ /* 0x000fe200008f0c00 */
[----:B------:R2:W-:Y:S01]  /*2020*/  @!P4 LDGSTS.E.BYPASS.LTC128B.128 [R173+0x5000], [R32.64] ;  /* 0x0500000020adcfae */ /* 0x0005e2000b901d4c */
[----:B------:R-:W-:Y:S01]  /*2030*/  IMAD R171, R14, c[0x0][0x1a4], R5 ;  /* 0x000069000eab7a24 */ /* 0x000fe200078e0205 */
[-C--:B------:R-:W-:Y:S01]  /*2040*/  ISETP.GE.AND P4, PT, R8, R2.reuse, PT ;  /* 0x000000020800720c */ /* 0x080fe20003f86270 */
[----:B------:R-:W-:Y:S01]  /*2050*/  IMAD.MOV.U32 R5, RZ, RZ, 0x20 ;  /* 0x00000020ff057424 */ /* 0x000fe200078e00ff */
[----:B------:R1:W-:Y:S01]  /*2060*/  @!P3 LDGSTS.E.BYPASS.LTC128B.128 [R173+0x5800], [R22.64] ;  /* 0x0580000016adbfae */ /* 0x0003e2000b901d4c */
[----:B------:R-:W-:Y:S01]  /*2070*/  ISETP.GE.AND P1, PT, R17, R2, PT ;  /* 0x000000021100720c */ /* 0x000fe20003f26270 */
[----:B------:R-:W-:Y:S01]  /*2080*/  IMAD.IADD R171, R29, 0x1, R171 ;  /* 0x000000011dab7824 */ /* 0x000fe200078e02ab */
[----:B------:R-:W-:Y:S01]  /*2090*/  LEA R170, P3, R28, c[0x0][0x170], 0x1 ;  /* 0x00005c001caa7a11 */ /* 0x000fe200078608ff */
[----:B------:R-:W0:Y:S01]  /*20a0*/  LDGDEPBAR ;  /* 0x00000000000079af */ /* 0x000e220000000000 */
[----:B---3--:R-:W-:Y:S01]  /*20b0*/  IMAD.WIDE.U32 R18, R5, c[0x0][0x1a0], RZ ;  /* 0x0000680005127a25 */ /* 0x008fe200078e00ff */
[----:B------:R-:W-:-:S02]  /*20c0*/  SHF.R.S32.HI R13, RZ, 0x1f, R174 ;  /* 0x0000001fff0d7819 */ /* 0x000fc400000114ae */
[----:B------:R-:W-:Y:S01]  /*20d0*/  LEA.HI.X R171, R28, c[0x0][0x174], R171, 0x1, P3 ;  /* 0x00005d001cab7a11 */ /* 0x000fe200018f0cab */
[----:B------:R-:W-:Y:S01]  /*20e0*/  IMAD R0, R5, c[0x0][0x1a4], RZ ;  /* 0x0000690005007a24 */ /* 0x000fe200078e02ff */
[----:B------:R-:W-:Y:S02]  /*20f0*/  @!P2 IADD3 R14, P3, R170, R18, RZ ;  /* 0x00000012aa0ea210 */ /* 0x000fe40007f7e0ff */
[----:B------:R-:W-:Y:S02]  /*2100*/  LEA.HI R12, R168, R168, RZ, 0x1 ;  /* 0x000000a8a80c7211 */ /* 0x000fe400078f08ff */
[----:B------:R-:W-:Y:S01]  /*2110*/  @!P2 IADD3.X R15, R171, R19, R0, P3, !PT ;  /* 0x00000013ab0fa210 */ /* 0x000fe20001ffe400 */
[----:B------:R-:W-:Y:S01]  /*2120*/  @!P1 IMAD.MOV.U32 R0, RZ, RZ, c[0x0][0x1a4] ;  /* 0x00006900ff009624 */ /* 0x000fe200078e00ff */
[----:B------:R-:W-:Y:S01]  /*2130*/  ISETP.GE.AND P3, PT, R9, R2, PT ;  /* 0x000000020900720c */ /* 0x000fe20003f66270 */
[----:B------:R-:W-:Y:S01]  /*2140*/  IMAD.SHL.U32 R9, R8, 0x8, RZ ;  /* 0x0000000808097824 */ /* 0x000fe200078e00ff */
[----:B------:R-:W-:-:S02]  /*2150*/  LEA.HI R8, R13, R174, RZ, 0x3 ;  /* 0x000000ae0d087211 */ /* 0x000fc400078f18ff */
[----:B------:R-:W-:Y:S01]  /*2160*/  LOP3.LUT R165, R12, 0xfffffffe, RZ, 0xc0, !PT ;  /* 0xfffffffe0ca57812 */ /* 0x000fe200078ec0ff */
[----:B------:R-:W-:Y:S01]  /*2170*/  @!P5 IMAD.MOV.U32 R12, RZ, RZ, c[0x0][0x1a4] ;  /* 0x00006900ff0cd624 */ /* 0x000fe200078e00ff */
[C---:B------:R-:W-:Y:S01]  /*2180*/  LOP3.LUT R13, R8.reuse, 0xfffffff8, RZ, 0xc0, !PT ;  /* 0xfffffff8080d7812 */ /* 0x040fe200078ec0ff */
[----:B------:R-:W-:Y:S01]  /*2190*/  IMAD.SHL.U32 R129, R8, 0x40, RZ ;  /* 0x0000004008817824 */ /* 0x000fe200078e00ff */
[----:B------:R-:W-:Y:S01]  /*21a0*/  LOP3.LUT R9, R10, 0x8, R9, 0xf8, !PT ;  /* 0x000000080a097812 */ /* 0x000fe200078ef809 */
[----:B------:R-:W-:Y:S02]  /*21b0*/  IMAD.IADD R165, R168, 0x1, -R165 ;  /* 0x00000001a8a57824 */ /* 0x000fe400078e0aa5 */
[----:B-1----:R-:W-:Y:S01]  /*21c0*/  @!P6 IMAD.MOV.U32 R22, RZ, RZ, c[0x0][0x1a0] ;  /* 0x00006800ff16e624 */ /* 0x002fe200078e00ff */
[----:B------:R-:W-:-:S04]  /*21d0*/  DEPBAR.LE SB0, 0x0 ;  /* 0x000080000000791a */ /* 0x000fc80000000000 */
[----:B------:R-:W-:Y:S01]  /*21e0*/  BAR.SYNC.DEFER_BLOCKING 0x0 ;  /* 0x0000000000007b1d */ /* 0x000fe20000010000 */
[----:B------:R-:W-:Y:S01]  /*21f0*/  @!P6 IMAD.WIDE.U32 R22, R22, 0x60, R170 ;  /* 0x000000601616e825 */ /* 0x000fe200078e00aa */
[----:B------:R-:W-:-:S04]  /*2200*/  LOP3.LUT R129, R129, 0xfffffe00, RZ, 0xc0, !PT ;  /* 0xfffffe0081817812 */ /* 0x000fc800078ec0ff */
        /* <DEDUP_REMOVED lines=17> */
[----:B------:R-:W-:Y:S02]  /*2320*/  @!P5 IMAD.MOV.U32 R3, RZ, RZ, c[0x0][0x1a0] ;  /* 0x00006800ff03d624 */ /* 0x000fe400078e00ff */
[----:B------:R-:W-:Y:S01]  /*2330*/  @!PT LDS RZ, [RZ] ;  /* 0x00000000fffff984 */ /* 0x000fe20000000800 */
[----:B------:R-:W-:Y:S01]  /*2340*/  @!PT LDS RZ, [RZ] ;  /* 0x00000000fffff984 */ /* 0x000fe20000000800 */
[----:B------:R-:W-:Y:S01]  /*2350*/  @!PT LDS RZ, [RZ] ;  /* 0x00000000fffff984 */ /* 0x000fe20000000800 */
[----:B------:R1:W-:Y:S01]  /*2360*/  @!P1 LDGSTS.E.BYPASS.LTC128B.128 [R173+0x7000], [R16.64] ;  /* 0x0700000010ad9fae */ /* 0x0003e2000b901d4c */
[----:B------:R-:W-:Y:S02]  /*2370*/  @!P4 IMAD.MOV.U32 R18, RZ, RZ, c[0x0][0x1a0] ;  /* 0x00006800ff12c624 */ /* 0x000fe400078e00ff */
[----:B------:R-:W-:Y:S01]  /*2380*/  @!P4 IMAD.MOV.U32 R13, RZ, RZ, c[0x0][0x1a4] ;  /* 0x00006900ff0dc624 */ /* 0x000fe200078e00ff */
[----:B------:R-:W-:Y:S01]  /*2390*/  @P6 STS.128 [R173+0x7800], RZ ;  /* 0x007800ffad006388 */ /* 0x000fe20000000c00 */
[----:B------:R-:W-:-:S04]  /*23a0*/  @!P4 IMAD.WIDE.U32 R18, R18, 0xa0, R170 ;  /* 0x000000a01212c825 */ /* 0x000fc800078e00aa */
[----:B------:R-:W-:Y:S01]  /*23b0*/  @!P4 IMAD R13, R13, 0xa0, RZ ;  /* 0x000000a00d0dc824 */ /* 0x000fe200078e02ff */
[----:B---3--:R-:W-:Y:S01]  /*23c0*/  SHF.R.U32.HI R14, RZ, 0x3, R10 ;  /* 0x00000003ff0e7819 */ /* 0x008fe2000001160a */
[----:B------:R-:W-:-:S03]  /*23d0*/  IMAD.SHL.U32 R10, R0, 0x40, RZ ;  /* 0x00000040000a7824 */ /* 0x000fc600078e00ff */
[----:B------:R-:W-:Y:S01]  /*23e0*/  LOP3.LUT R14, R9, R14, RZ, 0x3c, !PT ;  /* 0x0000000e090e7212 */ /* 0x000fe200078e3cff */
[----:B------:R-:W-:Y:S01]  /*23f0*/  IMAD.SHL.U32 R9, R165, 0x8, RZ ;  /* 0x00000008a5097824 */ /* 0x000fe200078e00ff */
[----:B------:R-:W-:-:S03]  /*2400*/  LOP3.LUT R10, R10, 0x1c0, RZ, 0xc0, !PT ;  /* 0x000001c00a0a7812 */ /* 0x000fc600078ec0ff */
[----:B------:R-:W-:Y:S01]  /*2410*/  IMAD R165, R165, 0x200, R14 ;  /* 0x00000200a5a57824 */ /* 0x000fe200078e020e */
[----:B------:R-:W-:Y:S01]  /*2420*/  LOP3.LUT R9, R10, 0x8, R9, 0xf8, !PT ;  /* 0x000000080a097812 */ /* 0x000fe200078ef809 */
[----:B------:R-:W-:Y:S01]  /*2430*/  @!P6 IMAD.MOV.U32 R14, RZ, RZ, c[0x0][0x1a4] ;  /* 0x00006900ff0ee624 */ /* 0x000fe200078e00ff */
[----:B------:R-:W-:Y:S01]  /*2440*/  SHF.R.U32.HI R2, RZ, 0x3, R10 ;  /* 0x00000003ff027819 */ /* 0x000fe2000001160a */
[----:B-1----:R-:W-:Y:S01]  /*2450*/  @!P3 IMAD.MOV.U32 R16, RZ, RZ, c[0x0][0x1a0] ;  /* 0x00006800ff10b624 */ /* 0x002fe200078e00ff */
[----:B------:R-:W-:Y:S01]  /*2460*/  @!P5 LEA R10, P1, R3, R170, 0x7 ;  /* 0x000000aa030ad211 */ /* 0x000fe200078238ff */
[----:B------:R-:W-:Y:S01]  /*2470*/  @!P6 IMAD R14, R14, 0x60, RZ ;  /* 0x000000600e0ee824 */ /* 0x000fe200078e02ff */
[----:B------:R-:W-:Y:S01]  /*2480*/  LOP3.LUT R2, R9, R2, RZ, 0x3c, !PT ;  /* 0x0000000209027212 */ /* 0x000fe200078e3cff */
[----:B------:R-:W-:Y:S01]  /*2490*/  @!P2 IMAD.MOV.U32 R9, RZ, RZ, c[0x0][0x1a0] ;  /* 0x00006800ff09a624 */ /* 0x000fe200078e00ff */
[----:B------:R-:W-:Y:S01]  /*24a0*/  @!P5 LEA.HI.X R11, R3, R171, R12, 0x7, P1 ;  /* 0x000000ab030bd211 */ /* 0x000fe200008f3c0c */
[----:B------:R-:W-:-:S02]  /*24b0*/  @!P2 IMAD.MOV.U32 R3, RZ, RZ, c[0x0][0x1a4] ;  /* 0x00006900ff03a624 */ /* 0x000fc400078e00ff */
[----:B------:R-:W-:-:S04]  /*24c0*/  @!P2 IMAD.WIDE.U32 R20, R9, 0xe0, R170 ;  /* 0x000000e00914a825 */ /* 0x000fc800078e00aa */
[----:B------:R-:W-:Y:S02]  /*24d0*/  @!P2 IMAD R3, R3, 0xe0, RZ ;  /* 0x000000e00303a824 */ /* 0x000fe400078e02ff */
[----:B------:R-:W-:Y:S02]  /*24e0*/  @!P3 IMAD.MOV.U32 R12, RZ, RZ, c[0x0][0x1a4] ;  /* 0x00006900ff0cb624 */ /* 0x000fe400078e00ff */
[----:B------:R-:W-:Y:S02]  /*24f0*/  @!P6 IMAD.IADD R15, R23, 0x1, R14 ;  /* 0x00000001170fe824 */ /* 0x000fe400078e020e */
[----:B------:R-:W-:Y:S02]  /*2500*/  @!P6 IMAD.MOV.U32 R14, RZ, RZ, R22 ;  /* 0x000000ffff0ee224 */ /* 0x000fe400078e0016 */
[----:B--2---:R-:W-:Y:S02]  /*2510*/  @!P2 IMAD.IADD R33, R21, 0x1, R3 ;  /* 0x000000011521a824 */ /* 0x004fe400078e0203 */
[----:B------:R-:W-:Y:S01]  /*2520*/  @!P3 IMAD.WIDE.U32 R16, R16, 0xc0, R170 ;  /* 0x000000c01010b825 */ /* 0x000fe200078e00aa */
[----:B------:R-:W-:Y:S01]  /*2530*/  @!PT LDS RZ, [RZ] ;  /* 0x00000000fffff984 */ /* 0x000fe20000000800 */
[----:B------:R-:W-:Y:S01]  /*2540*/  @!PT LDS RZ, [RZ] ;  /* 0x00000000fffff984 */ /* 0x000fe20000000800 */
[----:B------:R-:W-:Y:S01]  /*2550*/  @!PT LDS RZ, [RZ] ;  /* 0x00000000fffff984 */ /* 0x000fe20000000800 */
[----:B------:R1:W-:Y:S03]  /*2560*/  @!P6 LDGSTS.E.BYPASS.LTC128B.128 [R173+0x7800], [R14.64] ;  /* 0x078000000eadefae */ /* 0x0003e6000b901d4c */
[----:B------:R-:W-:Y:S01]  /*2570*/  @!P3 IMAD R12, R12, 0xc0, RZ ;  /* 0x000000c00c0cb824 */ /* 0x000fe200078e02ff */
[----:B------:R-:W-:Y:S01]  /*2580*/  @P5 STS.128 [R173+0x8000], RZ ;  /* 0x008000ffad005388 */ /* 0x000fe20000000c00 */
[----:B------:R-:W-:-:S02]  /*2590*/  IMAD R3, R130, 0x400, R129 ;  /* 0x0000040082037824 */ /* 0x000fc400078e0281 */
        /* <DEDUP_REMOVED lines=14> */
[----:B------:R-:W-:-:S02]  /*2680*/  @!P2 IMAD.MOV.U32 R32, RZ, RZ, R20 ;  /* 0x000000ffff20a224 */ /* 0x000fc400078e0014 */
[----:B------:R-:W-:Y:S01]  /*2690*/  IMAD.SHL.U32 R165, R165, 0x2, RZ ;  /* 0x00000002a5a57824 */ /* 0x000fe200078e00ff */
[----:B------:R-:W-:Y:S01]  /*26a0*/  @P3 STS.128 [R173+0x9000], RZ ;  /* 0x009000ffad003388 */ /* 0x000fe20000000c00 */
[----:B------:R-:W-:-:S03]  /*26b0*/  IMAD.SHL.U32 R166, R166, 0x2, RZ ;  /* 0x00000002a6a67824 */ /* 0x000fc600078e00ff */
        /* <DEDUP_REMOVED lines=13> */
[----:B----4-:R-:W-:Y:S02]  /*2790*/  LDSM.16.M88.4 R36, [R166] ;  /* 0x00000000a624783b */ /* 0x010fe40000000200 */
[----:B------:R-:W-:-:S02]  /*27a0*/  SEL R5, R5, 0xffffffe0, !P2 ;  /* 0xffffffe005057807 */ /* 0x000fc40005000000 */
[----:B------:R-:W4:Y:S01]  /*27b0*/  LDSM.16.M88.4 R24, [R165+0x2000] ;  /* 0x00200000a518783b */ /* 0x000f220000000200 */
[C---:B------:R-:W-:Y:S02]  /*27c0*/  SEL R3, R0.reuse, 0xfffffff0, !P1 ;  /* 0xfffffff000037807 */ /* 0x040fe40004800000 */
[----:B------:R-:W-:Y:S01]  /*27d0*/  SEL R0, R0, 0xfffffff0, !P3 ;  /* 0xfffffff000007807 */ /* 0x000fe20005800000 */
[----:B------:R-:W3:Y:S01]  /*27e0*/  LDSM.16.M88.4 R68, [R165+0x5800] ;  /* 0x00580000a544783b */ /* 0x000ee20000000200 */
[----:B------:R-:W-:Y:S01]  /*27f0*/  LOP3.LUT P1, RZ, R76, 0x4, RZ, 0xc0, !PT ;  /* 0x000000044cff7812 */ /* 0x000fe2000782c0ff */
[--C-:B------:R-:W-:Y:S01]  /*2800*/  IMAD R164, R3, 0x2, R166.reuse ;  /* 0x0000000203a47824 */ /* 0x100fe200078e02a6 */
[----:B------:R-:W-:Y:S01]  /*2810*/  ISETP.GT.AND P2, PT, R172, R169, PT ;  /* 0x000000a9ac00720c */ /* 0x000fe20003f44270 */
[----:B------:R-:W3:Y:S01]  /*2820*/  LDSM.16.M88.4 R16, [R165+0x2800] ;  /* 0x00280000a510783b */ /* 0x000ee20000000200 */
[----:B------:R-:W-:Y:S02]  /*2830*/  IMAD R159, R0, 0x2, R165 ;  /* 0x00000002009f7824 */ /* 0x000fe400078e02a5 */
[----:B------:R-:W-:Y:S01]  /*2840*/  IMAD R163, R5, 0x2, R166 ;  /* 0x0000000205a37824 */ /* 0x000fe200078e02a6 */
[----:B------:R-:W-:Y:S03]  /*2850*/  LDSM.16.M88.4 R72, [R164] ;  /* 0x00000000a448783b */ /* 0x000fe60000000200 */
[----:B------:R-:W-:Y:S01]  /*2860*/  IMAD R161, R3, 0x2, R163 ;  /* 0x0000000203a17824 */ /* 0x000fe200078e02a3 */
[----:B------:R-:W3:Y:S04]  /*2870*/  LDSM.16.M88.4 R64, [R159+0x2000] ;  /* 0x002000009f40783b */ /* 0x000ee80000000200 */
[----:B--2---:R-:W2:Y:S04]  /*2880*/  LDSM.16.M88.4 R8, [R165+0x3000] ;  /* 0x00300000a508783b */ /* 0x004ea80000000200 */
[----:B------:R-:W2:Y:S04]  /*2890*/  LDSM.16.M88.4 R84, [R165+0x3800] ;  /* 0x00380000a554783b */ /* 0x000ea80000000200 */
[----:B------:R-:W2:Y:S04]  /*28a0*/  LDSM.16.M88.4 R60, [R165+0x4000] ;  /* 0x00400000a53c783b */ /* 0x000ea80000000200 */
[----:B------:R-:W2:Y:S04]  /*28b0*/  LDSM.16.M88.4 R52, [R165+0x4800] ;  /* 0x00480000a534783b */ /* 0x000ea80000000200 */
[----:B------:R-:W2:Y:S01]  /*28c0*/  LDSM.16.M88.4 R44, [R165+0x5000] ;  /* 0x00500000a52c783b */ /* 0x000ea20000000200 */
[C---:B----4-:R-:W-:Y:S03]  /*28d0*/  HMMA.16816.F32.BF16 R28, R36.reuse, R24, RZ ;  /* 0x00000018241c723c */ /* 0x050fe600000418ff */
[----:B-1----:R-:W1:Y:S04]  /*28e0*/  LDSM.16.M88.4 R32, [R159+0x2800] ;  /* 0x002800009f20783b */ /* 0x002e680000000200 */
[----:B------:R-:W4:Y:S01]  /*28f0*/  LDSM.16.M88.4 R92, [R159+0x3800] ;  /* 0x003800009f5c783b */ /* 0x000f220000000200 */
[C---:B------:R-:W-:Y:S03]  /*2900*/  HMMA.16816.F32.BF16 R24, R36.reuse, R26, RZ ;  /* 0x0000001a2418723c */ /* 0x040fe600000418ff */
[----:B------:R-:W-:Y:S04]  /*2910*/  LDSM.16.M88.4 R76, [R163] ;  /* 0x00000000a34c783b */ /* 0x000fe80000000200 */
[----:B------:R-:W-:Y:S01]  /*2920*/  LDSM.16.M88.4 R112, [R159+0x3000] ;  /* 0x003000009f70783b */ /* 0x000fe20000000200 */
[C---:B---3--:R-:W-:Y:S03]  /*2930*/  HMMA.16816.F32.BF16 R40, R36.reuse, R68, RZ ;  /* 0x000000442428723c */ /* 0x048fe600000418ff */
[----:B------:R-:W-:Y:S04]  /*2940*/  LDSM.16.M88.4 R108, [R159+0x4000] ;  /* 0x004000009f6c783b */ /* 0x000fe80000000200 */
[----:B------:R-:W-:Y:S01]  /*2950*/  LDSM.16.M88.4 R104, [R159+0x4800] ;  /* 0x004800009f68783b */ /* 0x000fe20000000200 */
[----:B------:R-:W-:Y:S01]  /*2960*/  IADD3 R68, R165, 0x2000, RZ ;  /* 0x00002000a5447810 */ /* 0x000fe20007ffe0ff */
[----:B------:R-:W-:Y:S02]  /*2970*/  HMMA.16816.F32.BF16 R20, R36, R16, RZ ;  /* 0x000000102414723c */ /* 0x000fe400000418ff */
[----:B------:R-:W-:Y:S01]  /*2980*/  LDSM.16.M88.4 R100, [R159+0x5000] ;  /* 0x005000009f64783b */ /* 0x000fe20000000200 */
[----:B------:R-:W-:-:S03]  /*2990*/  @P1 IADD3 R162, R68, -0x40, RZ ;  /* 0xffffffc044a21810 */ /* 0x000fc60007ffe0ff */
[----:B------:R-:W-:Y:S01]  /*29a0*/  LDSM.16.M88.4 R96, [R159+0x5800] ;  /* 0x005800009f60783b */ /* 0x000fe20000000200 */
[----:B------:R-:W-:Y:S01]  /*29b0*/  @!P2 LEA R178, P1, R122, c[0x0][0x168], 0x1 ;  /* 0x00005a007ab2aa11 */ /* 0x000fe200078208ff */
[----:B------:R-:W-:Y:S02]  /*29c0*/  HMMA.16816.F32.BF16 R16, R36, R18, RZ ;  /* 0x000000122410723c */ /* 0x000fe400000418ff */
[----:B------:R-:W-:Y:S01]  /*29d0*/  LDSM.16.M88.4 R124, [R162+0x2000] ;  /* 0x00200000a27c783b */ /* 0x000fe20000000200 */
[----:B------:R-:W-:Y:S01]  /*29e0*/  IMAD R148, R0, 0x2, R162 ;  /* 0x0000000200947824 */ /* 0x000fe200078e02a2 */
[----:B------:R-:W-:Y:S02]  /*29f0*/  SHF.R.S32.HI R0, RZ, 0x1f, R133 ;  /* 0x0000001fff007819 */ /* 0x000fe40000011485 */
[----:B------:R-:W0:Y:S01]  /*2a00*/  LDGDEPBAR ;  /* 0x00000000000079af */ /* 0x000e220000000000 */
[----:B------:R-:W-:Y:S01]  /*2a10*/  @!P2 LEA.HI.X R179, R122, c[0x0][0x16c], R123, 0x1, P1 ;  /* 0x00005b007ab3aa11 */ /* 0x000fe200008f0c7b */
[----:B------:R-:W-:Y:S02]  /*2a20*/  HMMA.16816.F32.BF16 R28, R72, R64, R28 ;  /* 0x00000040481c723c */ /* 0x000fe4000004181c */
[----:B------:R-:W-:Y:S01]  /*2a30*/  LDSM.16.M88.4 R116, [R148] ;  /* 0x000000009474783b */ /* 0x000fe20000000200 */
[----:B------:R-:W-:-:S02]  /*2a40*/  LEA.HI R0, R0, R133, RZ, 0x2 ;  /* 0x0000008500007211 */ /* 0x000fc400078f10ff */
[C---:B------:R-:W-:Y:S02]  /*2a50*/  IADD3 R155, R162.reuse, 0x800, RZ ;  /* 0x00000800a29b7810 */ /* 0x040fe40007ffe0ff */
[----:B------:R-:W-:Y:S01]  /*2a60*/  SHF.R.S32.HI R180, RZ, 0x2, R0 ;  /* 0x00000002ffb47819 */ /* 0x000fe20000011400 */
[----:B------:R-:W-:Y:S01]  /*2a70*/  HMMA.16816.F32.BF16 R24, R72, R66, R24 ;  /* 0x000000424818723c */ /* 0x000fe20000041818 */
[----:B------:R-:W3:Y:S01]  /*2a80*/  LDSM.16.M88.4 R64, [R162+0x800] ;  /* 0x00080000a240783b */ /* 0x000ee20000000200 */
[C---:B------:R-:W-:Y:S02]  /*2a90*/  IADD3 R154, R162.reuse, 0x1000, RZ ;  /* 0x00001000a29a7810 */ /* 0x040fe40007ffe0ff */
[C---:B------:R-:W-:Y:S02]  /*2aa0*/  IADD3 R153, R162.reuse, 0x1800, RZ ;  /* 0x00001800a2997810 */ /* 0x040fe40007ffe0ff */
[C---:B------:R-:W-:Y:S02]  /*2ab0*/  IADD3 R152, R162.reuse, 0x2000, RZ ;  /* 0x00002000a2987810 */ /* 0x040fe40007ffe0ff */
[----:B--2---:R-:W-:Y:S01]  /*2ac0*/  HMMA.16816.F32.BF16 R12, R36, R8, RZ ;  /* 0x00000008240c723c */ /* 0x004fe200000418ff */
[----:B------:R-:W-:-:S02]  /*2ad0*/  IADD3 R151, R162, 0x2800, RZ ;  /* 0x00002800a2977810 */ /* 0x000fc40007ffe0ff */
[C---:B------:R-:W-:Y:S02]  /*2ae0*/  IADD3 R150, R162.reuse, 0x3000, RZ ;  /* 0x00003000a2967810 */ /* 0x040fe40007ffe0ff */
[----:B------:R-:W-:-:S03]  /*2af0*/  IADD3 R149, R162, 0x3800, RZ ;  /* 0x00003800a2957810 */ /* 0x000fc60007ffe0ff */
        /* <DEDUP_REMOVED lines=10> */
[----:B------:R-:W2:Y:S07]  /*2ba0*/  LDSM.16.M88.4 R68, [R162] ;  /* 0x00000000a244783b */ /* 0x000eae0000000200 */
[C---:B-1----:R-:W-:Y:S08]  /*2bb0*/  HMMA.16816.F32.BF16 R20, R72.reuse, R32, R20 ;  /* 0x000000204814723c */ /* 0x042ff00000041814 */
[C---:B------:R-:W-:Y:S01]  /*2bc0*/  HMMA.16816.F32.BF16 R16, R72.reuse, R34, R16 ;  /* 0x000000224810723c */ /* 0x040fe20000041810 */
[----:B------:R-:W1:Y:S07]  /*2bd0*/  LDSM.16.M88.4 R32, [R162+0x1000] ;  /* 0x00100000a220783b */ /* 0x000e6e0000000200 */
[C---:B----4-:R-:W-:Y:S08]  /*2be0*/  HMMA.16816.F32.BF16 R88, R72.reuse, R92, R88 ;  /* 0x0000005c4858723c */ /* 0x050ff00000041858 */
[----:B------:R-:W-:Y:S01]  /*2bf0*/  HMMA.16816.F32.BF16 R84, R72, R94, R84 ;  /* 0x0000005e4854723c */ /* 0x000fe20000041854 */
[----:B------:R-:W4:Y:S07]  /*2c00*/  LDSM.16.M88.4 R92, [R162+0x1800] ;  /* 0x00180000a25c783b */ /* 0x000f2e0000000200 */
[C---:B---3--:R-:W-:Y:S08]  /*2c10*/  HMMA.16816.F32.BF16 R20, R76.reuse, R64, R20 ;  /* 0x000000404c14723c */ /* 0x048ff00000041814 */
[----:B------:R-:W-:Y:S01]  /*2c20*/  HMMA.16816.F32.BF16 R16, R76, R66, R16 ;  /* 0x000000424c10723c */ /* 0x000fe20000041810 */
[----:B------:R-:W3:Y:S07]  /*2c30*/  LDSM.16.M88.4 R64, [R162+0x3800] ;  /* 0x00380000a240783b */ /* 0x000eee0000000200 */
        /* <DEDUP_REMOVED lines=14> */
[----:B------:R-:W3:Y:S04]  /*2d20*/  LDSM.16.M88.4 R72, [R162+0x2800] ;  /* 0x00280000a248783b */ /* 0x000ee80000000200 */
[----:B------:R-:W-:Y:S03]  /*2d30*/  LDSM.16.M88.4 R96, [R148+0x2800] ;  /* 0x002800009460783b */ /* 0x000fe60000000200 */
[C---:B--2---:R-:W-:Y:S08]  /*2d40*/  HMMA.16816.F32.BF16 R28, R76.reuse, R68, R28 ;  /* 0x000000444c1c723c */ /* 0x044ff0000004181c */
[C---:B------:R-:W-:Y:S01]  /*2d50*/  HMMA.16816.F32.BF16 R24, R76.reuse, R70, R24 ;  /* 0x000000464c18723c */ /* 0x040fe20000041818 */
[----:B------:R-:W2:Y:S07]  /*2d60*/  LDSM.16.M88.4 R68, [R162+0x3000] ;  /* 0x00300000a244783b */ /* 0x000eae0000000200 */
[C---:B-1----:R-:W-:Y:S08]  /*2d70*/  HMMA.16816.F32.BF16 R12, R76.reuse, R32, R12 ;  /* 0x000000204c0c723c */ /* 0x042ff0000004180c */
[C---:B------:R-:W-:Y:S01]  /*2d80*/  HMMA.16816.F32.BF16 R8, R76.reuse, R34, R8 ;  /* 0x000000224c08723c */ /* 0x040fe20000041808 */
[----:B------:R-:W1:Y:S07]  /*2d90*/  LDSM.16.M88.4 R32, [R161] ;  /* 0x00000000a120783b */ /* 0x000e6e0000000200 */
        /* <DEDUP_REMOVED lines=8> */
[C---:B------:R-:W-:Y:S07]  /*2e20*/  HMMA.16816.F32.BF16 R60, R76.reuse, R126, R60 ;  /* 0x0000007e4c3c723c */ /* 0x040fee000004183c */
[----:B------:R-:W-:Y:S01]  /*2e30*/  IMAD.SHL.U32 R126, R128, 0x2, RZ ;  /* 0x00000002807e7824 */ /* 0x000fe200078e00ff */
[----:B------:R-:W-:Y:S04]  /*2e40*/  HMMA.16816.F32.BF16 R56, R76, R72, R56 ;  /* 0x000000484c38723c */ /* 0x000fe80000041838 */
[----:B------:R-:W-:-:S04]  /*2e50*/  LOP3.LUT R126, R126, 0x6, RZ, 0xc0, !PT ;  /* 0x000000067e7e7812 */ /* 0x000fc800078ec0ff */
[C---:B------:R-:W-:Y:S08]  /*2e60*/  HMMA.16816.F32.BF16 R52, R76.reuse, R74, R52 ;  /* 0x0000004a4c34723c */ /* 0x040ff00000041834 */
[C---:B--2---:R-:W-:Y:S07]  /*2e70*/  HMMA.16816.F32.BF16 R48, R76.reuse, R68, R48 ;  /* 0x000000444c30723c */ /* 0x044fee0000041830 */
[----:B------:R-:W-:Y:S01]  /*2e80*/  IMAD R69, R130, 0x10, R132 ;  /* 0x0000001082457824 */ /* 0x000fe200078e0284 */
[----:B------:R-:W-:Y:S04]  /*2e90*/  HMMA.16816.F32.BF16 R44, R76, R70, R44 ;  /* 0x000000464c2c723c */ /* 0x000fe8000004182c */
[----:B------:R-:W-:-:S04]  /*2ea0*/  IADD3 R69, R69, 0x1, R180 ;  /* 0x0000000145457810 */ /* 0x000fc80007ffe0b4 */
[----:B------:R-:W-:Y:S01]  /*2eb0*/  IADD3 R131, R4, R69, -R131 ;  /* 0x0000004504837210 */ /* 0x000fe20007ffe883 */
[----:B-1----:R-:W-:Y:S03]  /*2ec0*/  HMMA.16816.F32.BF16 R28, R32, R116, R28 ;  /* 0x00000074201c723c */ /* 0x002fe6000004181c */
[----:B------:R-:W-:-:S04]  /*2ed0*/  IADD3 R131, R131, c[0x0][0x2e8], RZ ;  /* 0x0000ba0083837a10 */ /* 0x000fc80007ffe0ff */
[C---:B------:R-:W-:Y:S01]  /*2ee0*/  IMNMX R125, R131.reuse, R4, PT ;  /* 0x00000004837d7217 */ /* 0x040fe20003800200 */
        /* <DEDUP_REMOVED lines=13> */
[C---:B---3--:R-:W-:Y:S08]  /*2fc0*/  HMMA.16816.F32.BF16 R40, R32.reuse, R64, R40 ;  /* 0x000000402028723c */ /* 0x048ff00000041828 */
[----:B------:R-:W-:Y:S07]  /*2fd0*/  HMMA.16816.F32.BF16 R36, R32, R66, R36 ;  /* 0x000000422024723c */ /* 0x000fee0000041824 */
[----:B------:R-:W-:-:S04]  /*2fe0*/  IADD3 R33, R131, 0x8, RZ ;  /* 0x0000000883217810 */ /* 0x000fc80007ffe0ff */
[----:B------:R-:W-:Y:S02]  /*2ff0*/  IMNMX R124, R33, R4, PT ;  /* 0x00000004217c7217 */ /* 0x000fe40003800200 */
[----:B------:R-:W-:Y:S01]  /*3000*/  LOP3.LUT R4, R2, R129, RZ, 0xfc, !PT ;  /* 0x0000008102047212 */ /* 0x000fe200078efcff */
[----:B------:R-:W-:Y:S06]  /*3010*/  BAR.SYNC.DEFER_BLOCKING 0x0 ;  /* 0x0000000000007b1d */ /* 0x000fec0000010000 */
[----:B------:R-:W-:Y:S05]  /*3020*/  @!P2 BRA `(.L_x_7100) ;  /* 0x000005c00000a947 */ /* 0x000fea0003800000 */
        /* <DEDUP_REMOVED lines=57> */
.L_x_7101:
[----:B------:R-:W-:-:S04]  /*33c0*/  LEA R34, -R120, RZ, 0x7 ;  /* 0x000000ff78227211 */ /* 0x000fc800078e39ff */
[----:B------:R-:W-:Y:S02]  /*33d0*/  SHF.R.S32.HI R0, RZ, 0x1f, R34 ;  /* 0x0000001fff007819 */ /* 0x000fe40000011422 */
.L_x_7102:
[----:B------:R-:W-:Y:S01]  /*33e0*/  IADD3 R122, P1, R34, R122, RZ ;  /* 0x0000007a227a7210 */ /* 0x000fe20007f3e0ff */
[----:B------:R-:W-:Y:S02]  /*33f0*/  IMAD.MOV.U32 R35, RZ, RZ, 0x5 ;  /* 0x00000005ff237424 */ /* 0x000fe400078e00ff */
[----:B------:R-:W-:Y:S01]  /*3400*/  IMAD.SHL.U32 R33, R120, 0x20, RZ ;  /* 0x0000002078217824 */ /* 0x000fe200078e00ff */
        /* <DEDUP_REMOVED lines=30> */
.L_x_7100:
[----:B------:R-:W-:Y:S02]  /*35f0*/  IMAD.IADD R7, R7, 0x1, R126 ;  /* 0x0000000107077824 */ /* 0x000fe400078e027e */
[----:B------:R-:W-:-:S03]  /*3600*/  IMAD.SHL.U32 R160, R4, 0x2, RZ ;  /* 0x0000000204a07824 */ /* 0x000fc600078e00ff */
[----:B------:R-:W-:Y:S01]  /*3610*/  IADD3 R0, R7, 0x1, RZ ;  /* 0x0000000107007810 */ /* 0x000fe20007ffe0ff */
[--C-:B------:R-:W-:Y:S01]  /*3620*/  IMAD R158, R3, 0x2, R160.reuse ;  /* 0x00000002039e7824 */ /* 0x100fe200078e02a0 */
[----:B------:R-:W-:Y:S01]  /*3630*/  IADD3 R2, R7, 0x8, RZ ;  /* 0x0000000807027810 */ /* 0x000fe20007ffe0ff */
[----:B------:R-:W-:Y:S01]  /*3640*/  IMAD R157, R5, 0x2, R160 ;  /* 0x00000002059d7824 */ /* 0x000fe200078e02a0 */
[CC--:B------:R-:W-:Y:S02]  /*3650*/  ISETP.GE.AND P2, PT, R0.reuse, R125.reuse, PT ;  /* 0x0000007d0000720c */ /* 0x0c0fe40003f46270 */
[----:B------:R-:W-:Y:S01]  /*3660*/  ISETP.GE.AND P6, PT, R0, R124, PT ;  /* 0x0000007c0000720c */ /* 0x000fe20003fc6270 */
[----:B------:R-:W-:Y:S01]  /*3670*/  IMAD R156, R3, 0x2, R157 ;  /* 0x00000002039c7824 */ /* 0x000fe200078e029d */
[----:B------:R-:W-:Y:S02]  /*3680*/  IADD3 R0, R7, 0x9, RZ ;  /* 0x0000000907007810 */ /* 0x000fe40007ffe0ff */
[----:B------:R-:W-:-:S02]  /*3690*/  ISETP.GE.AND P4, PT, R2, R125, PT ;  /* 0x0000007d0200720c */ /* 0x000fc40003f86270 */
[-C--:B------:R-:W-:Y:S02]  /*36a0*/  ISETP.GE.AND P1, PT, R2, R124.reuse, PT ;  /* 0x0000007c0200720c */ /* 0x080fe40003f26270 */
[----:B------:R-:W-:Y:S02]  /*36b0*/  IADD3 R2, R7, 0x10, RZ ;  /* 0x0000001007027810 */ /* 0x000fe40007ffe0ff */
[C---:B------:R-:W-:Y:S02]  /*36c0*/  ISETP.GE.AND P3, PT, R0.reuse, R125, PT ;  /* 0x0000007d0000720c */ /* 0x040fe40003f66270 */
[----:B------:R-:W-:Y:S02]  /*36d0*/  ISETP.GE.AND P5, PT, R0, R124, PT ;  /* 0x0000007c0000720c */ /* 0x000fe40003fa6270 */
[----:B-1----:R-:W-:Y:S02]  /*36e0*/  FSEL R70, R29, -INF , !P2 ;  /* 0xff8000001d467808 */ /* 0x002fe40005000000 */
[----:B------:R-:W-:-:S02]  /*36f0*/  FSEL R0, R24, -INF , !P4 ;  /* 0xff80000018007808 */ /* 0x000fc40006000000 */
[C---:B------:R-:W-:Y:S02]  /*3700*/  ISETP.GE.AND P2, PT, R2.reuse, R125, PT ;  /* 0x0000007d0200720c */ /* 0x040fe40003f46270 */
[----:B------:R-:W-:Y:S02]  /*3710*/  ISETP.GE.AND P4, PT, R2, R124, PT ;  /* 0x0000007c0200720c */ /* 0x000fe40003f86270 */
[C---:B------:R-:W-:Y:S02]  /*3720*/  IADD3 R2, R7.reuse, 0x18, RZ ;  /* 0x0000001807027810 */ /* 0x040fe40007ffe0ff */
[C---:B------:R-:W-:Y:S02]  /*3730*/  IADD3 R32, R7.reuse, 0x11, RZ ;  /* 0x0000001107207810 */ /* 0x040fe40007ffe0ff */
[----:B------:R-:W-:Y:S02]  /*3740*/  IADD3 R24, R7, 0x19, RZ ;  /* 0x0000001907187810 */ /* 0x000fe40007ffe0ff */
[----:B------:R-:W-:-:S02]  /*3750*/  FSEL R72, R27, -INF , !P5 ;  /* 0xff8000001b487808 */ /* 0x000fc40006800000 */
[----:B------:R-:W-:Y:S02]  /*3760*/  FSEL R94, R20, -INF , !P2 ;  /* 0xff800000145e7808 */ /* 0x000fe40005000000 */
[----:B------:R-:W-:Y:S02]  /*3770*/  FSEL R68, R25, -INF , !P3 ;  /* 0xff80000019447808 */ /* 0x000fe40005800000 */
[C---:B------:R-:W-:Y:S02]  /*3780*/  ISETP.GE.AND P5, PT, R2.reuse, R125, PT ;  /* 0x0000007d0200720c */ /* 0x040fe40003fa6270 */
[-C--:B------:R-:W-:Y:S02]  /*3790*/  ISETP.GE.AND P2, PT, R2, R124.reuse, PT ;  /* 0x0000007c0200720c */ /* 0x080fe40003f46270 */
[----:B------:R-:W-:Y:S02]  /*37a0*/  FSEL R22, R22, -INF , !P4 ;  /* 0xff80000016167808 */ /* 0x000fe40006000000 */
[----:B------:R-:W-:-:S02]  /*37b0*/  ISETP.GE.AND P3, PT, R32, R124, PT ;  /* 0x0000007c2000720c */ /* 0x000fc40003f66270 */
[----:B------:R-:W-:Y:S02]  /*37c0*/  IADD3 R2, R7, 0x20, RZ ;  /* 0x0000002007027810 */ /* 0x000fe40007ffe0ff */
[----:B------:R-:W-:Y:S02]  /*37d0*/  ISETP.GE.AND P4, PT, R24, R125, PT ;  /* 0x0000007d1800720c */ /* 0x000fe40003f86270 */
[----:B------:R-:W-:Y:S02]  /*37e0*/  FSEL R78, R16, -INF , !P5 ;  /* 0xff800000104e7808 */ /* 0x000fe40006800000 */
[----:B------:R-:W-:Y:S02]  /*37f0*/  FSEL R20, R23, -INF , !P3 ;  /* 0xff80000017147808 */ /* 0x000fe40005800000 */
[----:B------:R-:W-:Y:S02]  /*3800*/  ISETP.GE.AND P5, PT, R2, R124, PT ;  /* 0x0000007c0200720c */ /* 0x000fe40003fa6270 */
[----:B------:R-:W-:-:S02]  /*3810*/  FSEL R16, R17, -INF , !P4 ;  /* 0xff80000011107808 */ /* 0x000fc40006000000 */
[-C--:B------:R-:W-:Y:S02]  /*3820*/  ISETP.GE.AND P3, PT, R2, R125.reuse, PT ;  /* 0x0000007d0200720c */ /* 0x080fe40003f66270 */
[----:B------:R-:W-:Y:S02]  /*3830*/  IADD3 R17, R7, 0x29, RZ ;  /* 0x0000002907117810 */ /* 0x000fe40007ffe0ff */
[----:B------:R-:W-:Y:S02]  /*3840*/  FSEL R74, R26, -INF , !P1 ;  /* 0xff8000001a4a7808 */ /* 0x000fe40004800000 */
[----:B------:R-:W-:Y:S02]  /*3850*/  ISETP.GE.AND P1, PT, R32, R125, PT ;  /* 0x0000007d2000720c */ /* 0x000fe40003f26270 */
[----:B------:R-:W-:Y:S02]  /*3860*/  FSEL R198, R14, -INF , !P5 ;  /* 0xff8000000ec67808 */ /* 0x000fe40006800000 */
[----:B------:R-:W-:-:S02]  /*3870*/  FSEL R102, R12, -INF , !P3 ;  /* 0xff8000000c667808 */ /* 0x000fc40005800000 */
[----:B------:R-:W-:Y:S02]  /*3880*/  ISETP.GE.AND P5, PT, R17, R125, PT ;  /* 0x0000007d1100720c */ /* 0x000fe40003fa6270 */
[----:B------:R-:W-:Y:S02]  /*3890*/  IADD3 R12, R7, 0x31, RZ ;  /* 0x00000031070c7810 */ /* 0x000fe40007ffe0ff */
[----:B------:R-:W-:Y:S02]  /*38a0*/  FSEL R92, R21, -INF , !P1 ;  /* 0xff800000155c7808 */ /* 0x000fe40004800000 */
[----:B------:R-:W-:Y:S02]  /*38b0*/  IADD3 R21, R7, 0x21, RZ ;  /* 0x0000002107157810 */ /* 0x000fe40007ffe0ff */
[----:B------:R-:W-:Y:S02]  /*38c0*/  FSEL R204, R9, -INF , !P5 ;  /* 0xff80000009cc7808 */ /* 0x000fe40006800000 */
        /* <DEDUP_REMOVED lines=8> */
[-C--:B------:R-:W-:Y:S02]  /*3950*/  ISETP.GE.AND P4, PT, R21, R124.reuse, PT ;  /* 0x0000007c1500720c */ /* 0x080fe40003f86270 */
[C---:B------:R-:W-:Y:S02]  /*3960*/  ISETP.GE.AND P1, PT, R2.reuse, R125, PT ;  /* 0x0000007d0200720c */ /* 0x040fe40003f26270 */
[----:B------:R-:W-:Y:S02]  /*3970*/  ISETP.GE.AND P3, PT, R2, R124, PT ;  /* 0x0000007c0200720c */ /* 0x000fe40003f66270 */
        /* <DEDUP_REMOVED lines=8> */
[----:B------:R-:W-:Y:S02]  /*3a00*/  IADD3 R2, R7, 0x38, RZ ;  /* 0x0000003807027810 */ /* 0x000fe40007ffe0ff */
[----:B------:R-:W-:Y:S02]  /*3a10*/  FSEL R130, R11, -INF , !P2 ;  /* 0xff8000000b827808 */ /* 0x000fe40005000000 */
[----:B------:R-:W-:Y:S02]  /*3a20*/  FSEL R108, R10, -INF , !P3 ;  /* 0xff8000000a6c7808 */ /* 0x000fe40005800000 */
[----:B------:R-:W-:Y:S02]  /*3a30*/  FMNMX.FTZ R11, R9, R70, !PT ;  /* 0x00000046090b7209 */ /* 0x000fe40007810000 */
[----:B------:R-:W-:Y:S02]  /*3a40*/  ISETP.GE.AND P3, PT, R12, R125, PT ;  /* 0x0000007d0c00720c */ /* 0x000fe40003f66270 */
[----:B------:R-:W-:-:S02]  /*3a50*/  IADD3 R8, R7, 0x39, RZ ;  /* 0x0000003907087810 */ /* 0x000fc40007ffe0ff */
[----:B------:R-:W-:Y:S02]  /*3a60*/  FSEL R116, R88, -INF , !P4 ;  /* 0xff80000058747808 */ /* 0x000fe40006000000 */
[C---:B------:R-:W-:Y:S02]  /*3a70*/  ISETP.GE.AND P2, PT, R2.reuse, R125, PT ;  /* 0x0000007d0200720c */ /* 0x040fe40003f46270 */
[----:B------:R-:W-:Y:S02]  /*3a80*/  ISETP.GE.AND P4, PT, R2, R124, PT ;  /* 0x0000007c0200720c */ /* 0x000fe40003f86270 */
[----:B------:R-:W-:Y:S02]  /*3a90*/  IADD3 R2, R7, 0x41, RZ ;  /* 0x0000004107027810 */ /* 0x000fe40007ffe0ff */
[----:B------:R-:W-:Y:S02]  /*3aa0*/  FMNMX.FTZ R11, R0, R11, !PT ;  /* 0x0000000b000b7209 */ /* 0x000fe40007810000 */
[----:B------:R-:W-:-:S02]  /*3ab0*/  FSEL R190, R90, -INF , !P1 ;  /* 0xff8000005abe7808 */ /* 0x000fc40004800000 */
[----:B------:R-:W-:Y:S02]  /*3ac0*/  FSEL R192, R89, -INF , !P3 ;  /* 0xff80000059c07808 */ /* 0x000fe40005800000 */
[C---:B------:R-:W-:Y:S01]  /*3ad0*/  ISETP.GE.AND P1, PT, R8.reuse, R125, PT ;  /* 0x0000007d0800720c */ /* 0x040fe20003f26270 */
[----:B------:R-:W-:Y:S01]  /*3ae0*/  LDSM.16.MT88.4 R88, [R157+0x6000] ;  /* 0x006000009d58783b */ /* 0x000fe20000004200 */
[-C--:B------:R-:W-:Y:S02]  /*3af0*/  ISETP.GE.AND P3, PT, R8, R124.reuse, PT ;  /* 0x0000007c0800720c */ /* 0x080fe40003f66270 */
[----:B------:R-:W-:Y:S02]  /*3b00*/  IADD3 R8, R7, 0x40, RZ ;  /* 0x0000004007087810 */ /* 0x000fe40007ffe0ff */
[----:B------:R-:W-:Y:S02]  /*3b10*/  ISETP.GE.AND P5, PT, R2, R124, PT ;  /* 0x0000007c0200720c */ /* 0x000fe40003fa6270 */
[----:B------:R-:W-:-:S02]  /*3b20*/  FMNMX.FTZ R11, R68, R11, !PT ;  /* 0x0000000b440b7209 */ /* 0x000fc40007810000 */
[----:B------:R-:W-:Y:S02]  /*3b30*/  FSEL R194, R84, -INF , !P2 ;  /* 0xff80000054c27808 */ /* 0x000fe40005000000 */
[----:B------:R-:W-:Y:S02]  /*3b40*/  FSEL R136, R86, -INF , !P4 ;  /* 0xff80000056887808 */ /* 0x000fe40006000000 */
[C---:B------:R-:W-:Y:S02]  /*3b50*/  ISETP.GE.AND P2, PT, R8.reuse, R125, PT ;  /* 0x0000007d0800720c */ /* 0x040fe40003f46270 */
[----:B------:R-:W-:Y:S02]  /*3b60*/  ISETP.GE.AND P4, PT, R8, R124, PT ;  /* 0x0000007c0800720c */ /* 0x000fe40003f86270 */
[----:B------:R-:W-:Y:S02]  /*3b70*/  IADD3 R8, R7, 0x48, RZ ;  /* 0x0000004807087810 */ /* 0x000fe40007ffe0ff */
[----:B------:R-:W-:-:S02]  /*3b80*/  FMNMX.FTZ R11, R94, R11, !PT ;  /* 0x0000000b5e0b7209 */ /* 0x000fc40007810000 */
[----:B------:R-:W-:Y:S02]  /*3b90*/  FSEL R142, R83, -INF , !P5 ;  /* 0xff800000538e7808 */ /* 0x000fe40006800000 */
[-C--:B------:R-:W-:Y:S02]  /*3ba0*/  ISETP.GE.AND P5, PT, R7, R124.reuse, PT ;  /* 0x0000007c0700720c */ /* 0x080fe40003fa6270 */
[----:B------:R-:W-:Y:S02]  /*3bb0*/  FSEL R182, R87, -INF , !P3 ;  /* 0xff80000057b67808 */ /* 0x000fe40005800000 */
[----:B------:R-:W-:Y:S02]  /*3bc0*/  FSEL R144, R80, -INF , !P2 ;  /* 0xff80000050907808 */ /* 0x000fe40005000000 */
[C---:B------:R-:W-:Y:S02]  /*3bd0*/  ISETP.GE.AND P3, PT, R8.reuse, R125, PT ;  /* 0x0000007d0800720c */ /* 0x040fe40003f66270 */
[----:B------:R-:W-:-:S02]  /*3be0*/  ISETP.GE.AND P2, PT, R8, R124, PT ;  /* 0x0000007c0800720c */ /* 0x000fc40003f46270 */
[----:B------:R-:W-:Y:S02]  /*3bf0*/  FMNMX.FTZ R11, R92, R11, !PT ;  /* 0x0000000b5c0b7209 */ /* 0x000fe40007810000 */
[----:B------:R-:W-:Y:S02]  /*3c00*/  FSEL R8, R31, -INF , !P6 ;  /* 0xff8000001f087808 */ /* 0x000fe40007000000 */
        /* <DEDUP_REMOVED lines=20> */
[----:B------:R-:W-:Y:S02]  /*3d50*/  FMNMX.FTZ R15, R108, R15, !PT ;  /* 0x0000000f6c0f7209 */ /* 0x000fe40007810000 */
        /* <DEDUP_REMOVED lines=20> */
[----:B------:R-:W-:Y:S02]  /*3ea0*/  FSEL R188, R61, -INF , !P4 ;  /* 0xff8000003dbc7808 */ /* 0x000fe40006000000 */
        /* <DEDUP_REMOVED lines=87> */
[----:B------:R-:W-:Y:S02]  /*4420*/  ISETP.GT.AND P4, PT, R172, R169, PT ;  /* 0x000000a9ac00720c */ /* 0x000fe40003f84270 */
        /* <DEDUP_REMOVED lines=15> */
[----:B------:R-:W-:Y:S01]  /*4520*/  LDSM.16.MT88.4 R68, [R160+0x6000] ;  /* 0x00600000a044783b */ /* 0x000fe20000004200 */
        /* <DEDUP_REMOVED lines=8> */
[--C-:B------:R-:W-:Y:S01]  /*45b0*/  FFMA.FTZ R31, R78, c[0x0][0x23c], -R43.reuse ;  /* 0x00008f004e1f7a23 */ /* 0x100fe2000001082b */
[----:B------:R-:W-:Y:S01]  /*45c0*/  LDSM.16.MT88.4 R12, [R157+0x6800] ;  /* 0x006800009d0c783b */ /* 0x000fe20000004200 */
[--C-:B------:R-:W-:Y:S01]  /*45d0*/  FFMA.FTZ R106, R102, c[0x0][0x23c], -R43.reuse ;  /* 0x00008f00666a7a23 */ /* 0x100fe2000001082b */
[----:B------:R-:W-:Y:S01]  /*45e0*/  FSEL R7, R7, RZ, P1 ;  /* 0x000000ff07077208 */ /* 0x000fe20000800000 */
[----:B------:R-:W-:-:S02]  /*45f0*/  FFMA.FTZ R51, R200, c[0x0][0x23c], -R43 ;  /* 0x00008f00c8337a23 */ /* 0x000fc4000001082b */
[----:B------:R-:W-:Y:S01]  /*4600*/  FFMA.FTZ R102, R202, c[0x0][0x23c], -R43 ;  /* 0x00008f00ca667a23 */ /* 0x000fe2000001082b */
[----:B------:R-:W1:Y:S01]  /*4610*/  MUFU.EX2 R39, R39 ;  /* 0x0000002700277308 */ /* 0x000e620000000800 */
[--C-:B------:R-:W-:Y:S02]  /*4620*/  FFMA.FTZ R58, R74, c[0x0][0x23c], -R7.reuse ;  /* 0x00008f004a3a7a23 */ /* 0x100fe40000010807 */
[--C-:B------:R-:W-:Y:S02]  /*4630*/  FFMA.FTZ R33, R72, c[0x0][0x23c], -R7.reuse ;  /* 0x00008f0048217a23 */ /* 0x100fe40000010807 */
[----:B------:R-:W2:Y:S01]  /*4640*/  LDSM.16.MT88.4 R72, [R158+0x6000] ;  /* 0x006000009e48783b */ /* 0x000ea20000004200 */
[--C-:B------:R-:W-:Y:S02]  /*4650*/  FFMA.FTZ R60, R10, c[0x0][0x23c], -R7.reuse ;  /* 0x00008f000a3c7a23 */ /* 0x100fe40000010807 */
[--C-:B------:R-:W-:Y:S01]  /*4660*/  FFMA.FTZ R45, R8, c[0x0][0x23c], -R7.reuse ;  /* 0x00008f00082d7a23 */ /* 0x100fe20000010807 */
[----:B------:R-:W3:Y:S01]  /*4670*/  MUFU.EX2 R35, R35 ;  /* 0x0000002300237308 */ /* 0x000ee20000000800 */
[----:B------:R-:W4:Y:S01]  /*4680*/  LDSM.16.MT88.4 R8, [R156+0x6000] ;  /* 0x006000009c08783b */ /* 0x000f220000004200 */
[----:B------:R-:W-:-:S02]  /*4690*/  FFMA.FTZ R38, R22, c[0x0][0x23c], -R7 ;  /* 0x00008f0016267a23 */ /* 0x000fc40000010807 */
[--C-:B------:R-:W-:Y:S02]  /*46a0*/  FFMA.FTZ R5, R20, c[0x0][0x23c], -R7.reuse ;  /* 0x00008f0014057a23 */ /* 0x100fe40000010807 */
[--C-:B------:R-:W-:Y:S01]  /*46b0*/  FFMA.FTZ R32, R32, c[0x0][0x23c], -R7.reuse ;  /* 0x00008f0020207a23 */ /* 0x100fe20000010807 */
[----:B-1----:R-:W-:Y:S01]  /*46c0*/  F2FP.BF16.PACK_AB R84, R39, R52 ;  /* 0x000000342754723e */ /* 0x002fe200000010ff */
[----:B------:R-:W-:Y:S01]  /*46d0*/  MUFU.EX2 R60, R60 ;  /* 0x0000003c003c7308 */ /* 0x000fe20000000800 */
[----:B------:R-:W-:Y:S01]  /*46e0*/  FFMA.FTZ R3, R76, c[0x0][0x23c], -R7 ;  /* 0x00008f004c037a23 */ /* 0x000fe20000010807 */
[----:B------:R-:W1:Y:S01]  /*46f0*/  LDSM.16.MT88.4 R20, [R160+0x6800] ;  /* 0x00680000a014783b */ /* 0x000e620000004200 */
[----:B------:R-:W-:Y:S02]  /*4700*/  FFMA.FTZ R47, R204, c[0x0][0x23c], -R43 ;  /* 0x00008f00cc2f7a23 */ /* 0x000fe4000001082b */
[--C-:B------:R-:W-:Y:S02]  /*4710*/  FFMA.FTZ R49, R198, c[0x0][0x23c], -R7.reuse ;  /* 0x00008f00c6317a23 */ /* 0x100fe40000010807 */
[--C-:B------:R-:W-:Y:S01]  /*4720*/  FFMA.FTZ R104, R104, c[0x0][0x23c], -R7.reuse ;  /* 0x00008f0068687a23 */ /* 0x100fe20000010807 */
[----:B------:R-:W5:Y:S01]  /*4730*/  MUFU.EX2 R45, R45 ;  /* 0x0000002d002d7308 */ /* 0x000f620000000800 */
        /* <DEDUP_REMOVED lines=9> */
[----:B------:R-:W3:Y:S01]  /*47d0*/  MUFU.EX2 R33, R33 ;  /* 0x0000002100217308 */ /* 0x000ee20000000800 */
[----:B-----5:R-:W-:Y:S01]  /*47e0*/  F2FP.BF16.PACK_AB R85, R45, R60 ;  /* 0x0000003c2d55723e */ /* 0x020fe200000010ff */
        /* <DEDUP_REMOVED lines=8> */
[----:B---3--:R-:W-:Y:S01]  /*4870*/  F2FP.BF16.PACK_AB R87, R33, R58 ;  /* 0x0000003a2157723e */ /* 0x008fe200000010ff */
[----:B------:R-:W3:Y:S01]  /*4880*/  MUFU.EX2 R29, R29 ;  /* 0x0000001d001d7308 */ /* 0x000ee20000000800 */
[----:B------:R-:W-:-:S02]  /*4890*/  FFMA.FTZ R67, R146, c[0x0][0x23c], -R7 ;  /* 0x00008f0092437a23 */ /* 0x000fc40000010807 */
[--C-:B------:R-:W-:Y:S02]  /*48a0*/  FFMA.FTZ R142, R142, c[0x0][0x23c], -R7.reuse ;  /* 0x00008f008e8e7a23 */ /* 0x100fe40000010807 */
[--C-:B------:R-:W-:Y:S01]  /*48b0*/  FFMA.FTZ R140, R140, c[0x0][0x23c], -R7.reuse ;  /* 0x00008f008c8c7a23 */ /* 0x100fe20000010807 */
[C---:B--2---:R-:W-:Y:S01]  /*48c0*/  HMMA.16816.F32.BF16 R92, R84.reuse, R72, RZ ;  /* 0x00000048545c723c */ /* 0x044fe200000418ff */
[----:B------:R-:W-:Y:S01]  /*48d0*/  FFMA.FTZ R101, R138, c[0x0][0x23c], -R7 ;  /* 0x00008f008a657a23 */ /* 0x000fe20000010807 */
[----:B------:R-:W-:Y:S01]  /*48e0*/  MUFU.EX2 R31, R31 ;  /* 0x0000001f001f7308 */ /* 0x000fe20000000800 */
[----:B------:R-:W-:Y:S02]  /*48f0*/  FFMA.FTZ R105, R118, c[0x0][0x23c], -R43 ;  /* 0x00008f0076697a23 */ /* 0x000fe4000001082b */
        /* <DEDUP_REMOVED lines=8> */
[----:B------:R-:W-:Y:S01]  /*4980*/  FFMA.FTZ R103, R132, c[0x0][0x23c], -R43 ;  /* 0x00008f0084677a23 */ /* 0x000fe2000001082b */
        /* <DEDUP_REMOVED lines=19> */
[--C-:B------:R-:W-:Y:S01]  /*4ac0*/  FFMA.FTZ R42, R42, c[0x0][0x23c], -R7.reuse ;  /* 0x00008f002a2a7a23 */ /* 0x100fe20000010807 */
[----:B------:R-:W5:Y:S01]  /*4ad0*/  MUFU.EX2 R3, R3 ;  /* 0x0000000300037308 */ /* 0x000f620000000800 */
[----:B------:R-:W-:-:S05]  /*4ae0*/  FFMA.FTZ R30, R30, c[0x0][0x23c], -R7 ;  /* 0x00008f001e1e7a23 */ /* 0x000fca0000010807 */
[C---:B----4-:R-:W-:Y:S02]  /*4af0*/  HMMA.16816.F32.BF16 R80, R84.reuse, R8, RZ ;  /* 0x000000085450723c */ /* 0x050fe400000418ff */
[----:B------:R-:W-:Y:S05]  /*4b00*/  MUFU.EX2 R106, R106 ;  /* 0x0000006a006a7308 */ /* 0x000fea0000000800 */
[----:B---3--:R-:W-:Y:S01]  /*4b10*/  F2FP.BF16.PACK_AB R8, R29, R36 ;  /* 0x000000241d08723e */ /* 0x008fe200000010ff */
[----:B------:R-:W-:Y:S01]  /*4b20*/  HMMA.16816.F32.BF16 R84, R84, R10, RZ ;  /* 0x0000000a5454723c */ /* 0x000fe200000418ff */
[----:B--2---:R-:W-:Y:S01]  /*4b30*/  F2FP.BF16.PACK_AB R9, R5, R38 ;  /* 0x000000260509723e */ /* 0x004fe200000010ff */
[----:B------:R-:W-:Y:S01]  /*4b40*/  MUFU.EX2 R51, R51 ;  /* 0x0000003300337308 */ /* 0x000fe20000000800 */
[----:B------:R-:W-:-:S04]  /*4b50*/  FADD.FTZ R38, R38, R33 ;  /* 0x0000002126267221 */ /* 0x000fc80000010000 */
[----:B------:R-:W-:Y:S01]  /*4b60*/  F2FP.BF16.PACK_AB R10, R4, R31 ;  /* 0x0000001f040a723e */ /* 0x000fe200000010ff */
[----:B------:R-:W-:Y:S01]  /*4b70*/  FADD.FTZ R5, R5, R38 ;  /* 0x0000002605057221 */ /* 0x000fe20000010000 */
[----:B-----5:R-:W-:Y:S01]  /*4b80*/  F2FP.BF16.PACK_AB R11, R3, R32 ;  /* 0x00000020030b723e */ /* 0x020fe200000010ff */
[----:B------:R-:W-:Y:S02]  /*4b90*/  MUFU.EX2 R102, R102 ;  /* 0x0000006600667308 */ /* 0x000fe40000000800 */
[----:B------:R-:W-:-:S04]  /*4ba0*/  FADD.FTZ R32, R32, R5 ;  /* 0x0000000520207221 */ /* 0x000fc80000010000 */
[C---:B------:R-:W-:Y:S01]  /*4bb0*/  HMMA.16816.F32.BF16 R92, R8.reuse, R16, R92 ;  /* 0x00000010085c723c */ /* 0x040fe2000004185c */
[----:B------:R-:W-:Y:S01]  /*4bc0*/  FADD.FTZ R32, R3, R32 ;  /* 0x0000002003207221 */ /* 0x000fe20000010000 */
[----:B------:R-:W-:Y:S06]  /*4bd0*/  MUFU.EX2 R47, R47 ;  /* 0x0000002f002f7308 */ /* 0x000fec0000000800 */
[C---:B------:R-:W-:Y:S01]  /*4be0*/  HMMA.16816.F32.BF16 R72, R8.reuse, R18, R72 ;  /* 0x000000120848723c */ /* 0x040fe20000041848 */
[----:B------:R-:W2:Y:S01]  /*4bf0*/  LDSM.16.MT88.4 R16, [R156+0x6800] ;  /* 0x006800009c10783b */ /* 0x000ea20000004200 */
[----:B------:R-:W3:Y:S06]  /*4c00*/  MUFU.EX2 R49, R49 ;  /* 0x0000003100317308 */ /* 0x000eec0000000800 */
[C---:B-1----:R-:W-:Y:S02]  /*4c10*/  HMMA.16816.F32.BF16 R96, R8.reuse, R20, R96 ;  /* 0x000000140860723c */ /* 0x042fe40000041860 */
[----:B------:R-:W1:Y:S06]  /*4c20*/  MUFU.EX2 R104, R104 ;  /* 0x0000006800687308 */ /* 0x000e6c0000000800 */
[----:B------:R-:W-:Y:S01]  /*4c30*/  HMMA.16816.F32.BF16 R68, R8, R22, R68 ;  /* 0x000000160844723c */ /* 0x000fe20000041844 */
[----:B------:R-:W4:Y:S01]  /*4c40*/  LDSM.16.MT88.4 R20, [R160+0x7000] ;  /* 0x00700000a014783b */ /* 0x000f220000004200 */
[----:B------:R-:W-:Y:S01]  /*4c50*/  MUFU.EX2 R108, R108 ;  /* 0x0000006c006c7308 */ /* 0x000fe20000000800 */
[----:B---3--:R-:W-:-:S05]  /*4c60*/  FADD.FTZ R3, R49, R32 ;  /* 0x0000002031037221 */ /* 0x008fca0000010000 */
[----:B------:R-:W-:Y:S02]  /*4c70*/  HMMA.16816.F32.BF16 R76, R8, R12, R76 ;  /* 0x0000000c084c723c */ /* 0x000fe4000004184c */
[----:B------:R-:W3:Y:S01]  /*4c80*/  MUFU.EX2 R53, R53 ;  /* 0x0000003500357308 */ /* 0x000ee20000000800 */
[----:B-1----:R-:W-:-:S05]  /*4c90*/  FADD.FTZ R3, R104, R3 ;  /* 0x0000000368037221 */ /* 0x002fca0000010000 */
[C---:B------:R-:W-:Y:S01]  /*4ca0*/  HMMA.16816.F32.BF16 R88, R8.reuse, R14, R88 ;  /* 0x0000000e0858723c */ /* 0x040fe20000041858 */
[----:B------:R-:W1:Y:S01]  /*4cb0*/  LDSM.16.MT88.4 R12, [R157+0x7000] ;  /* 0x007000009d0c783b */ /* 0x000e620000004200 */
[----:B------:R-:W-:Y:S06]  /*4cc0*/  MUFU.EX2 R130, R130 ;  /* 0x0000008200827308 */ /* 0x000fec0000000800 */
[C---:B--2---:R-:W-:Y:S02]  /*4cd0*/  HMMA.16816.F32.BF16 R80, R8.reuse, R16, R80 ;  /* 0x000000100850723c */ /* 0x044fe40000041850 */
[----:B------:R-:W2:Y:S06]  /*4ce0*/  MUFU.EX2 R57, R57 ;  /* 0x0000003900397308 */ /* 0x000eac0000000800 */
[----:B------:R-:W-:Y:S01]  /*4cf0*/  HMMA.16816.F32.BF16 R84, R8, R18, R84 ;  /* 0x000000120854723c */ /* 0x000fe20000041854 */
[----:B------:R-:W5:Y:S01]  /*4d00*/  LDSM.16.MT88.4 R16, [R158+0x7000] ;  /* 0x007000009e10783b */ /* 0x000f620000004200 */
[----:B------:R-:W-:Y:S05]  /*4d10*/  MUFU.EX2 R116, R116 ;  /* 0x0000007400747308 */ /* 0x000fea0000000800 */
[----:B------:R-:W-:-:S02]  /*4d20*/  F2FP.BF16.PACK_AB R8, R51, R106 ;  /* 0x0000006a3308723e */ /* 0x000fc400000010ff */
[----:B------:R-:W-:Y:S01]  /*4d30*/  F2FP.BF16.PACK_AB R10, R47, R102 ;  /* 0x000000662f0a723e */ /* 0x000fe200000010ff */
[----:B------:R-:W1:Y:S01]  /*4d40*/  MUFU.EX2 R55, R55 ;  /* 0x0000003700377308 */ /* 0x000e620000000800 */
[----:B------:R-:W-:Y:S02]  /*4d50*/  F2FP.BF16.PACK_AB R9, R104, R49 ;  /* 0x000000316809723e */ /* 0x000fe400000010ff */
[----:B---3--:R-:W-:Y:S01]  /*4d60*/  F2FP.BF16.PACK_AB R11, R53, R108 ;  /* 0x0000006c350b723e */ /* 0x008fe200000010ff */
[----:B------:R-:W-:-:S04]  /*4d70*/  FADD.FTZ R108, R108, R3 ;  /* 0x000000036c6c7221 */ /* 0x000fc80000010000 */
[----:B------:R-:W-:Y:S01]  /*4d80*/  MUFU.EX2 R59, R59 ;  /* 0x0000003b003b7308 */ /* 0x000fe20000000800 */
[----:B------:R-:W-:Y:S01]  /*4d90*/  FADD.FTZ R108, R53, R108 ;  /* 0x0000006c356c7221 */ /* 0x000fe20000010000 */
[C---:B----4-:R-:W-:Y:S06]  /*4da0*/  HMMA.16816.F32.BF16 R96, R8.reuse, R20, R96 ;  /* 0x000000140860723c */ /* 0x050fec0000041860 */
[----:B------:R-:W3:Y:S02]  /*4db0*/  MUFU.EX2 R134, R134 ;  /* 0x0000008600867308 */ /* 0x000ee40000000800 */
[C---:B------:R-:W-:Y:S01]  /*4dc0*/  HMMA.16816.F32.BF16 R68, R8.reuse, R22, R68 ;  /* 0x000000160844723c */ /* 0x040fe20000041844 */
[----:B------:R-:W-:Y:S05]  /*4dd0*/  LDSM.16.MT88.4 R20, [R160+0x7800] ;  /* 0x00780000a014783b */ /* 0x000fea0000004200 */
[----:B------:R-:W-:Y:S02]  /*4de0*/  MUFU.EX2 R136, R136 ;  /* 0x0000008800887308 */ /* 0x000fe40000000800 */
[C---:B-1----:R-:W-:Y:S06]  /*4df0*/  HMMA.16816.F32.BF16 R76, R8.reuse, R12, R76 ;  /* 0x0000000c084c723c */ /* 0x042fec000004184c */
[----:B------:R-:W1:Y:S02]  /*4e00*/  MUFU.EX2 R61, R61 ;  /* 0x0000003d003d7308 */ /* 0x000e640000000800 */
[C---:B-----5:R-:W-:Y:S06]  /*4e10*/  HMMA.16816.F32.BF16 R92, R8.reuse, R16, R92 ;  /* 0x00000010085c723c */ /* 0x060fec000004185c */
[----:B------:R-:W-:Y:S02]  /*4e20*/  MUFU.EX2 R182, R182 ;  /* 0x000000b600b67308 */ /* 0x000fe40000000800 */
[C---:B------:R-:W-:Y:S01]  /*4e30*/  HMMA.16816.F32.BF16 R72, R8.reuse, R18, R72 ;  /* 0x000000120848723c */ /* 0x040fe20000041848 */
[----:B------:R-:W4:Y:S05]  /*4e40*/  LDSM.16.MT88.4 R16, [R156+0x7000] ;  /* 0x007000009c10783b */ /* 0x000f2a0000004200 */
[----:B------:R-:W5:Y:S02]  /*4e50*/  MUFU.EX2 R65, R65 ;  /* 0x0000004100417308 */ /* 0x000f640000000800 */
[C---:B------:R-:W-:Y:S01]  /*4e60*/  HMMA.16816.F32.BF16 R88, R8.reuse, R14, R88 ;  /* 0x0000000e0858723c */ /* 0x040fe20000041858 */
[----:B------:R-:W1:Y:S05]  /*4e70*/  LDSM.16.MT88.4 R12, [R157+0x7800] ;  /* 0x007800009d0c783b */ /* 0x000e6a0000004200 */
[----:B------:R-:W-:Y:S08]  /*4e80*/  MUFU.EX2 R144, R144 ;  /* 0x0000009000907308 */ /* 0x000ff00000000800 */
[----:B------:R-:W1:Y:S08]  /*4e90*/  MUFU.EX2 R63, R63 ;  /* 0x0000003f003f7308 */ /* 0x000e700000000800 */
[----:B------:R-:W-:Y:S08]  /*4ea0*/  MUFU.EX2 R67, R67 ;  /* 0x0000004300437308 */ /* 0x000ff00000000800 */
[----:B------:R-:W1:Y:S01]  /*4eb0*/  MUFU.EX2 R142, R142 ;  /* 0x0000008e008e7308 */ /* 0x000e620000000800 */
[C---:B----4-:R-:W-:Y:S07]  /*4ec0*/  HMMA.16816.F32.BF16 R80, R8.reuse, R16, R80 ;  /* 0x000000100850723c */ /* 0x050fee0000041850 */
[----:B------:R-:W-:Y:S01]  /*4ed0*/  MUFU.EX2 R140, R140 ;  /* 0x0000008c008c7308 */ /* 0x000fe20000000800 */
[----:B------:R-:W-:Y:S01]  /*4ee0*/  HMMA.16816.F32.BF16 R84, R8, R18, R84 ;  /* 0x000000120854723c */ /* 0x000fe20000041854 */
[----:B------:R-:W4:Y:S06]  /*4ef0*/  LDSM.16.MT88.4 R16, [R158+0x7800] ;  /* 0x007800009e10783b */ /* 0x000f2c0000004200 */
[----:B------:R-:W4:Y:S01]  /*4f00*/  MUFU.EX2 R101, R101 ;  /* 0x0000006500657308 */ /* 0x000f220000000800 */
[----:B--2---:R-:W-:-:S02]  /*4f10*/  F2FP.BF16.PACK_AB R8, R57, R130 ;  /* 0x000000823908723e */ /* 0x004fc400000010ff */
[----:B------:R-:W-:Y:S02]  /*4f20*/  F2FP.BF16.PACK_AB R10, R55, R116 ;  /* 0x00000074370a723e */ /* 0x000fe400000010ff */
[C---:B---3--:R-:W-:Y:S01]  /*4f30*/  F2FP.BF16.PACK_AB R9, R134.reuse, R59 ;  /* 0x0000003b8609723e */ /* 0x048fe200000010ff */
[----:B------:R-:W-:Y:S01]  /*4f40*/  FADD.FTZ R59, R59, R108 ;  /* 0x0000006c3b3b7221 */ /* 0x000fe20000010000 */
[----:B-1----:R-:W-:Y:S01]  /*4f50*/  F2FP.BF16.PACK_AB R11, R61, R136 ;  /* 0x000000883d0b723e */ /* 0x002fe200000010ff */
[----:B------:R-:W-:Y:S02]  /*4f60*/  MUFU.EX2 R138, R138 ;  /* 0x0000008a008a7308 */ /* 0x000fe40000000800 */
[----:B------:R-:W-:-:S04]  /*4f70*/  FADD.FTZ R59, R134, R59 ;  /* 0x0000003b863b7221 */ /* 0x000fc80000010000 */
[----:B------:R-:W-:Y:S01]  /*4f80*/  HMMA.16816.F32.BF16 R76, R8, R12, R76 ;  /* 0x0000000c084c723c */ /* 0x000fe2000004184c */
[----:B------:R-:W-:Y:S01]  /*4f90*/  FADD.FTZ R136, R136, R59 ;  /* 0x0000003b88887221 */ /* 0x000fe20000010000 */
[----:B------:R-:W1:Y:S03]  /*4fa0*/  MUFU.EX2 R105, R105 ;  /* 0x0000006900697308 */ /* 0x000e660000000800 */
[----:B------:R-:W-:-:S03]  /*4fb0*/  FADD.FTZ R136, R61, R136 ;  /* 0x000000883d887221 */ /* 0x000fc60000010000 */
[C---:B------:R-:W-:Y:S01]  /*4fc0*/  HMMA.16816.F32.BF16 R88, R8.reuse, R14, R88 ;  /* 0x0000000e0858723c */ /* 0x040fe20000041858 */
[----:B------:R-:W-:Y:S01]  /*4fd0*/  LDSM.16.MT88.4 R12, [R157+0x8000] ;  /* 0x008000009d0c783b */ /* 0x000fe20000004200 */
[----:B------:R-:W-:Y:S06]  /*4fe0*/  MUFU.EX2 R112, R112 ;  /* 0x0000007000707308 */ /* 0x000fec0000000800 */
[C---:B------:R-:W-:Y:S02]  /*4ff0*/  HMMA.16816.F32.BF16 R96, R8.reuse, R20, R96 ;  /* 0x000000140860723c */ /* 0x040fe40000041860 */
[----:B------:R-:W2:Y:S06]  /*5000*/  MUFU.EX2 R103, R103 ;  /* 0x0000006700677308 */ /* 0x000eac0000000800 */
[C---:B----4-:R-:W-:Y:S02]  /*5010*/  HMMA.16816.F32.BF16 R92, R8.reuse, R16, R92 ;  /* 0x00000010085c723c */ /* 0x050fe4000004185c */
        /* <DEDUP_REMOVED lines=18> */
[----:B------:R-:W-:Y:S01]  /*5140*/  F2FP.BF16.PACK_AB R9, R142, R67 ;  /* 0x000000438e09723e */ /* 0x000fe200000010ff */
[----:B------:R-:W-:Y:S01]  /*5150*/  FADD.FTZ R67, R67, R136 ;  /* 0x0000008843437221 */ /* 0x000fe20000010000 */
[----:B------:R-:W-:-:S03]  /*5160*/  F2FP.BF16.PACK_AB R11, R101, R140 ;  /* 0x0000008c650b723e */ /* 0x000fc600000010ff */
[----:B------:R-:W-:Y:S02]  /*5170*/  FADD.FTZ R67, R142, R67 ;  /* 0x000000438e437221 */ /* 0x000fe40000010000 */
[----:B------:R-:W-:Y:S02]  /*5180*/  MUFU.EX2 R34, R34 ;  /* 0x0000002200227308 */ /* 0x000fe40000000800 */
[----:B------:R-:W-:Y:S01]  /*5190*/  HMMA.16816.F32.BF16 R76, R8, R12, R76 ;  /* 0x0000000c084c723c */ /* 0x000fe2000004184c */
[----:B------:R-:W-:-:S04]  /*51a0*/  FADD.FTZ R140, R140, R67 ;  /* 0x000000438c8c7221 */ /* 0x000fc80000010000 */
[----:B------:R-:W-:Y:S01]  /*51b0*/  FADD.FTZ R140, R101, R140 ;  /* 0x0000008c658c7221 */ /* 0x000fe20000010000 */
        /* <DEDUP_REMOVED lines=9> */
[----:B------:R-:W3:Y:S07]  /*5250*/  LDSM.16.MT88.4 R20, [R158+0x8800] ;  /* 0x008800009e14783b */ /* 0x000eee0000004200 */
[C---:B-1----:R-:W-:Y:S08]  /*5260*/  HMMA.16816.F32.BF16 R80, R8.reuse, R16, R80 ;  /* 0x000000100850723c */ /* 0x042ff00000041850 */
[----:B------:R-:W-:Y:S01]  /*5270*/  HMMA.16816.F32.BF16 R84, R8, R18, R84 ;  /* 0x000000120854723c */ /* 0x000fe20000041854 */
[----:B------:R-:W1:Y:S06]  /*5280*/  LDSM.16.MT88.4 R16, [R157+0x8800] ;  /* 0x008800009d10783b */ /* 0x000e6c0000004200 */
[----:B------:R-:W-:-:S02]  /*5290*/  F2FP.BF16.PACK_AB R8, R105, R138 ;  /* 0x0000008a6908723e */ /* 0x000fc400000010ff */
[----:B--2---:R-:W-:Y:S02]  /*52a0*/  F2FP.BF16.PACK_AB R10, R103, R112 ;  /* 0x00000070670a723e */ /* 0x004fe400000010ff */
[----:B----4-:R-:W-:Y:S01]  /*52b0*/  F2FP.BF16.PACK_AB R9, R114, R107 ;  /* 0x0000006b7209723e */ /* 0x010fe200000010ff */
[----:B------:R-:W-:Y:S01]  /*52c0*/  FADD.FTZ R107, R107, R140 ;  /* 0x0000008c6b6b7221 */ /* 0x000fe20000010000 */
[----:B------:R-:W-:-:S03]  /*52d0*/  F2FP.BF16.PACK_AB R11, R109, R118 ;  /* 0x000000766d0b723e */ /* 0x000fc600000010ff */
[----:B------:R-:W-:-:S04]  /*52e0*/  FADD.FTZ R107, R114, R107 ;  /* 0x0000006b726b7221 */ /* 0x000fc80000010000 */
[----:B------:R-:W-:Y:S01]  /*52f0*/  HMMA.16816.F32.BF16 R80, R8, R12, R80 ;  /* 0x0000000c0850723c */ /* 0x000fe20000041850 */
[----:B------:R-:W-:-:S04]  /*5300*/  FADD.FTZ R118, R118, R107 ;  /* 0x0000006b76767221 */ /* 0x000fc80000010000 */
[----:B------:R-:W-:-:S03]  /*5310*/  FADD.FTZ R118, R109, R118 ;  /* 0x000000766d767221 */ /* 0x000fc60000010000 */
[C---:B------:R-:W-:Y:S01]  /*5320*/  HMMA.16816.F32.BF16 R84, R8.reuse, R14, R84 ;  /* 0x0000000e0854723c */ /* 0x040fe20000041854 */
[----:B------:R-:W2:Y:S07]  /*5330*/  LDSM.16.MT88.4 R12, [R158+0x9000] ;  /* 0x009000009e0c783b */ /* 0x000eae0000004200 */
        /* <DEDUP_REMOVED lines=8> */
[----:B------:R-:W3:Y:S03]  /*53c0*/  MUFU.EX2 R27, R27 ;  /* 0x0000001b001b7308 */ /* 0x000ee60000000800 */
[C---:B-1----:R-:W-:Y:S05]  /*53d0*/  HMMA.16816.F32.BF16 R76, R8.reuse, R16, R76 ;  /* 0x00000010084c723c */ /* 0x042fea000004184c */
[----:B------:R-:W-:Y:S03]  /*53e0*/  MUFU.EX2 R25, R25 ;  /* 0x0000001900197308 */ /* 0x000fe60000000800 */
[C---:B------:R-:W-:Y:S01]  /*53f0*/  HMMA.16816.F32.BF16 R88, R8.reuse, R18, R88 ;  /* 0x000000120858723c */ /* 0x040fe20000041858 */
[----:B------:R-:W1:Y:S04]  /*5400*/  LDSM.16.MT88.4 R16, [R160+0x9000] ;  /* 0x00900000a010783b */ /* 0x000e680000004200 */
[----:B------:R-:W4:Y:S03]  /*5410*/  MUFU.EX2 R26, R26 ;  /* 0x0000001a001a7308 */ /* 0x000f260000000800 */
[----:B------:R-:W-:Y:S01]  /*5420*/  HMMA.16816.F32.BF16 R72, R8, R22, R72 ;  /* 0x000000160848723c */ /* 0x000fe20000041848 */
[----:B------:R-:W5:Y:S06]  /*5430*/  LDSM.16.MT88.4 R20, [R157+0x9000] ;  /* 0x009000009d14783b */ /* 0x000f6c0000004200 */
[----:B------:R-:W-:Y:S01]  /*5440*/  FADD.FTZ R9, R52, R39 ;  /* 0x0000002734097221 */ /* 0x000fe20000010000 */
[----:B---3--:R-:W-:Y:S01]  /*5450*/  F2FP.BF16.PACK_AB R8, R24, R27 ;  /* 0x0000001b1808723e */ /* 0x008fe200000010ff */
[----:B------:R-:W-:Y:S01]  /*5460*/  FFMA.FTZ R39, R44, c[0x0][0x23c], -R43 ;  /* 0x00008f002c277a23 */ /* 0x000fe2000001082b */
[----:B------:R-:W-:Y:S01]  /*5470*/  F2FP.BF16.PACK_AB R11, R46, R111 ;  /* 0x0000006f2e0b723e */ /* 0x000fe200000010ff */
[----:B------:R-:W-:Y:S01]  /*5480*/  FADD.FTZ R50, R50, R9 ;  /* 0x0000000932327221 */ /* 0x000fe20000010000 */
[----:B------:R-:W-:Y:S01]  /*5490*/  F2FP.BF16.PACK_AB R9, R48, R113 ;  /* 0x000000713009723e */ /* 0x000fe200000010ff */
[----:B------:R-:W-:Y:S01]  /*54a0*/  FFMA.FTZ R44, R37, c[0x0][0x23c], -R43 ;  /* 0x00008f00252c7a23 */ /* 0x000fe2000001082b */
[----:B----4-:R-:W-:Y:S01]  /*54b0*/  F2FP.BF16.PACK_AB R10, R26, R25 ;  /* 0x000000191a0a723e */ /* 0x010fe200000010ff */
[----:B------:R-:W3:Y:S01]  /*54c0*/  MUFU.EX2 R37, R41 ;  /* 0x0000002900257308 */ /* 0x000ee20000000800 */
[----:B------:R-:W-:-:S04]  /*54d0*/  FADD.FTZ R113, R113, R118 ;  /* 0x0000007671717221 */ /* 0x000fc80000010000 */
[----:B------:R-:W-:Y:S01]  /*54e0*/  FADD.FTZ R48, R48, R113 ;  /* 0x0000007130307221 */ /* 0x000fe20000010000 */
[----:B--2---:R-:W-:Y:S02]  /*54f0*/  HMMA.16816.F32.BF16 R92, R8, R12, R92 ;  /* 0x0000000c085c723c */ /* 0x004fe4000004185c */
[----:B------:R-:W-:Y:S01]  /*5500*/  MUFU.EX2 R39, R39 ;  /* 0x0000002700277308 */ /* 0x000fe20000000800 */
[----:B------:R-:W-:-:S04]  /*5510*/  FADD.FTZ R111, R111, R48 ;  /* 0x000000306f6f7221 */ /* 0x000fc80000010000 */
[----:B------:R-:W-:Y:S01]  /*5520*/  FADD.FTZ R13, R35, R50 ;  /* 0x00000032230d7221 */ /* 0x000fe20000010000 */
[C---:B------:R-:W-:Y:S01]  /*5530*/  HMMA.16816.F32.BF16 R72, R8.reuse, R14, R72 ;  /* 0x0000000e0848723c */ /* 0x040fe20000041848 */
[----:B------:R-:W-:Y:S01]  /*5540*/  FADD.FTZ R46, R46, R111 ;  /* 0x0000006f2e2e7221 */ /* 0x000fe20000010000 */
[----:B------:R-:W2:Y:S01]  /*5550*/  MUFU.EX2 R44, R44 ;  /* 0x0000002c002c7308 */ /* 0x000ea20000000800 */
[----:B------:R-:W-:Y:S02]  /*5560*/  FADD.FTZ R36, R36, R13 ;  /* 0x0000000d24247221 */ /* 0x000fe40000010000 */
[----:B------:R-:W-:Y:S02]  /*5570*/  LDSM.16.MT88.4 R12, [R160+0x9800] ;  /* 0x00980000a00c783b */ /* 0x000fe40000004200 */
[----:B------:R-:W-:Y:S01]  /*5580*/  FADD.FTZ R36, R29, R36 ;  /* 0x000000241d247221 */ /* 0x000fe20000010000 */
[----:B-1----:R-:W-:Y:S02]  /*5590*/  HMMA.16816.F32.BF16 R96, R8, R16, R96 ;  /* 0x000000100860723c */ /* 0x002fe40000041860 */
[----:B------:R-:W1:Y:S01]  /*55a0*/  MUFU.EX2 R35, R42 ;  /* 0x0000002a00237308 */ /* 0x000e620000000800 */
[----:B------:R-:W-:-:S04]  /*55b0*/  FADD.FTZ R31, R31, R36 ;  /* 0x000000241f1f7221 */ /* 0x000fc80000010000 */
[----:B------:R-:W-:Y:S01]  /*55c0*/  FADD.FTZ R31, R4, R31 ;  /* 0x0000001f041f7221 */ /* 0x000fe20000010000 */
[----:B------:R-:W-:Y:S01]  /*55d0*/  HMMA.16816.F32.BF16 R68, R8, R18, R68 ;  /* 0x000000120844723c */ /* 0x000fe20000041844 */
[----:B------:R-:W4:Y:S02]  /*55e0*/  LDSM.16.MT88.4 R16, [R156+0x9000] ;  /* 0x009000009c10783b */ /* 0x000f240000004200 */
[----:B------:R-:W-:-:S04]  /*55f0*/  FADD.FTZ R106, R106, R31 ;  /* 0x0000001f6a6a7221 */ /* 0x000fc80000010000 */
[----:B------:R-:W-:Y:S01]  /*5600*/  FADD.FTZ R51, R51, R106 ;  /* 0x0000006a33337221 */ /* 0x000fe20000010000 */
[----:B-----5:R-:W-:Y:S03]  /*5610*/  HMMA.16816.F32.BF16 R76, R8, R20, R76 ;  /* 0x00000014084c723c */ /* 0x020fe6000004184c */
[----:B------:R-:W-:-:S04]  /*5620*/  FADD.FTZ R102, R102, R51 ;  /* 0x0000003366667221 */ /* 0x000fc80000010000 */
[----:B------:R-:W-:Y:S01]  /*5630*/  FADD.FTZ R47, R47, R102 ;  /* 0x000000662f2f7221 */ /* 0x000fe20000010000 */
[----:B------:R-:W-:Y:S01]  /*5640*/  HMMA.16816.F32.BF16 R88, R8, R22, R88 ;  /* 0x000000160858723c */ /* 0x000fe20000041858 */
[----:B------:R-:W5:Y:S02]  /*5650*/  LDSM.16.MT88.4 R20, [R158+0x9800] ;  /* 0x009800009e14783b */ /* 0x000f640000004200 */
[----:B------:R-:W-:-:S04]  /*5660*/  FADD.FTZ R130, R130, R47 ;  /* 0x0000002f82827221 */ /* 0x000fc80000010000 */
[----:B------:R-:W-:-:S04]  /*5670*/  FADD.FTZ R57, R57, R130 ;  /* 0x0000008239397221 */ /* 0x000fc80000010000 */
[----:B------:R-:W-:-:S04]  /*5680*/  FADD.FTZ R116, R116, R57 ;  /* 0x0000003974747221 */ /* 0x000fc80000010000 */
[----:B------:R-:W-:-:S04]  /*5690*/  FADD.FTZ R55, R55, R116 ;  /* 0x0000007437377221 */ /* 0x000fc80000010000 */
        /* <DEDUP_REMOVED lines=8> */
[----:B------:R-:W-:Y:S01]  /*5720*/  FADD.FTZ R105, R105, R138 ;  /* 0x0000008a69697221 */ /* 0x000fe20000010000 */
[----:B---3--:R-:W-:Y:S02]  /*5730*/  F2FP.BF16.PACK_AB R8, R37, R40 ;  /* 0x000000282508723e */ /* 0x008fe400000010ff */
[----:B--2---:R-:W-:Y:S01]  /*5740*/  F2FP.BF16.PACK_AB R10, R44, R39 ;  /* 0x000000272c0a723e */ /* 0x004fe200000010ff */
[----:B------:R-:W-:Y:S01]  /*5750*/  FADD.FTZ R112, R112, R105 ;  /* 0x0000006970707221 */ /* 0x000fe20000010000 */
[----:B-1----:R-:W-:Y:S01]  /*5760*/  F2FP.BF16.PACK_AB R9, R34, R35 ;  /* 0x000000232209723e */ /* 0x002fe200000010ff */
[----:B------:R-:W-:Y:S01]  /*5770*/  FADD.FTZ R35, R35, R46 ;  /* 0x0000002e23237221 */ /* 0x000fe20000010000 */
[----:B------:R-:W-:Y:S01]  /*5780*/  F2FP.BF16.PACK_AB R11, R184, R5 ;  /* 0x00000005b80b723e */ /* 0x000fe200000010ff */
[----:B------:R-:W-:Y:S02]  /*5790*/  FADD.FTZ R112, R103, R112 ;  /* 0x0000007067707221 */ /* 0x000fe40000010000 */
[----:B------:R-:W-:-:S02]  /*57a0*/  FADD.FTZ R34, R34, R35 ;  /* 0x0000002322227221 */ /* 0x000fc40000010000 */
[----:B------:R-:W-:Y:S02]  /*57b0*/  FADD.FTZ R27, R27, R112 ;  /* 0x000000701b1b7221 */ /* 0x000fe40000010000 */
[C---:B------:R-:W-:Y:S01]  /*57c0*/  HMMA.16816.F32.BF16 R96, R8.reuse, R12, R96 ;  /* 0x0000000c0860723c */ /* 0x040fe20000041860 */
[----:B------:R-:W-:Y:S02]  /*57d0*/  FADD.FTZ R5, R5, R34 ;  /* 0x0000002205057221 */ /* 0x000fe40000010000 */
[----:B------:R-:W-:Y:S02]  /*57e0*/  FADD.FTZ R24, R24, R27 ;  /* 0x0000001b18187221 */ /* 0x000fe40000010000 */
[----:B------:R-:W-:Y:S02]  /*57f0*/  FADD.FTZ R184, R184, R5 ;  /* 0x00000005b8b87221 */ /* 0x000fe40000010000 */
[----:B------:R-:W-:Y:S01]  /*5800*/  FADD.FTZ R25, R25, R24 ;  /* 0x0000001819197221 */ /* 0x000fe20000010000 */
[----:B------:R-:W-:Y:S01]  /*5810*/  HMMA.16816.F32.BF16 R68, R8, R14, R68 ;  /* 0x0000000e0844723c */ /* 0x000fe20000041844 */
[----:B------:R-:W1:Y:S02]  /*5820*/  LDSM.16.MT88.4 R12, [R156+0x9800] ;  /* 0x009800009c0c783b */ /* 0x000e640000004200 */
[----:B------:R-:W-:-:S04]  /*5830*/  FADD.FTZ R25, R26, R25 ;  /* 0x000000191a197221 */ /* 0x000fc80000010000 */
[----:B------:R-:W-:Y:S01]  /*5840*/  FADD.FTZ R40, R40, R25 ;  /* 0x0000001928287221 */ /* 0x000fe20000010000 */
[----:B-----5:R-:W-:Y:S03]  /*5850*/  HMMA.16816.F32.BF16 R92, R8, R20, R92 ;  /* 0x00000014085c723c */ /* 0x020fe6000004185c */
[----:B------:R-:W-:-:S04]  /*5860*/  FADD.FTZ R40, R37, R40 ;  /* 0x0000002825287221 */ /* 0x000fc80000010000 */
[----:B------:R-:W-:Y:S01]  /*5870*/  FADD.FTZ R39, R39, R40 ;  /* 0x0000002827277221 */ /* 0x000fe20000010000 */
[----:B------:R-:W-:Y:S03]  /*5880*/  HMMA.16816.F32.BF16 R72, R8, R22, R72 ;  /* 0x000000160848723c */ /* 0x000fe60000041848 */
[----:B------:R-:W-:-:S05]  /*5890*/  FADD.FTZ R183, R44, R39 ;  /* 0x000000272cb77221 */ /* 0x000fca0000010000 */
[C---:B----4-:R-:W-:Y:S08]  /*58a0*/  HMMA.16816.F32.BF16 R76, R8.reuse, R16, R76 ;  /* 0x00000010084c723c */ /* 0x050ff0000004184c */
        /* <DEDUP_REMOVED lines=67> */
.L_x_7104:
[----:B------:R-:W-:-:S05]  /*5ce0*/  IMAD.MOV.U32 R7, RZ, RZ, c[0x0][0x1a0] ;  /* 0x00006800ff077624 */ /* 0x000fca00078e00ff */
[----:B------:R-:W-:-:S04]  /*5cf0*/  LEA R7, -R7, RZ, 0x7 ;  /* 0x000000ff07077211 */ /* 0x000fc800078e39ff */
[----:B------:R-:W-:Y:S02]  /*5d00*/  SHF.R.S32.HI R6, RZ, 0x1f, R7 ;  /* 0x0000001fff067819 */ /* 0x000fe40000011407 */
.L_x_7105:
        /* <DEDUP_REMOVED lines=31> */
[----:B------:R-:W-:Y:S04]  /*5f00*/  LDSM.16.M88.4 R40, [R166] ;  /* 0x00000000a628783b */ /* 0x000fe80000000200 */
[----:B--2---:R-:W1:Y:S04]  /*5f10*/  LDSM.16.M88.4 R16, [R165+0x3000] ;  /* 0x00300000a510783b */ /* 0x004e680000000200 */
[----:B------:R-:W-:Y:S04]  /*5f20*/  LDSM.16.M88.4 R108, [R164] ;  /* 0x00000000a46c783b */ /* 0x000fe80000000200 */
[----:B------:R-:W-:Y:S04]  /*5f30*/  LDSM.16.M88.4 R104, [R159+0x3000] ;  /* 0x003000009f68783b */ /* 0x000fe80000000200 */
[----:B-----5:R-:W4:Y:S04]  /*5f40*/  LDSM.16.M88.4 R8, [R165+0x3800] ;  /* 0x00380000a508783b */ /* 0x020f280000000200 */
[----:B------:R-:W2:Y:S04]  /*5f50*/  LDSM.16.M88.4 R100, [R159+0x3800] ;  /* 0x003800009f64783b */ /* 0x000ea80000000200 */
[----:B------:R-:W5:Y:S04]  /*5f60*/  LDSM.16.M88.4 R56, [R165+0x4800] ;  /* 0x00480000a538783b */ /* 0x000f680000000200 */
[----:B------:R-:W2:Y:S04]  /*5f70*/  LDSM.16.M88.4 R48, [R165+0x5000] ;  /* 0x00500000a530783b */ /* 0x000ea80000000200 */
[----:B------:R-:W2:Y:S04]  /*5f80*/  LDSM.16.M88.4 R32, [R165+0x2000] ;  /* 0x00200000a520783b */ /* 0x000ea80000000200 */
[----:B------:R-:W-:Y:S04]  /*5f90*/  LDSM.16.M88.4 R24, [R165+0x2800] ;  /* 0x00280000a518783b */ /* 0x000fe80000000200 */
[----:B---3--:R-:W-:Y:S01]  /*5fa0*/  LDSM.16.M88.4 R4, [R159+0x2000] ;  /* 0x002000009f04783b */ /* 0x008fe20000000200 */
[C---:B-1----:R-:W-:Y:S03]  /*5fb0*/  HMMA.16816.F32.BF16 R20, R40.reuse, R16, RZ ;  /* 0x000000102814723c */ /* 0x042fe600000418ff */
[----:B------:R-:W-:Y:S04]  /*5fc0*/  LDSM.16.M88.4 R64, [R165+0x4000] ;  /* 0x00400000a540783b */ /* 0x000fe80000000200 */
[----:B------:R-:W-:Y:S01]  /*5fd0*/  LDSM.16.M88.4 R44, [R159+0x2800] ;  /* 0x002800009f2c783b */ /* 0x000fe20000000200 */
[C---:B------:R-:W-:Y:S03]  /*5fe0*/  HMMA.16816.F32.BF16 R16, R40.reuse, R18, RZ ;  /* 0x000000122810723c */ /* 0x040fe600000418ff */
[----:B------:R-:W-:Y:S04]  /*5ff0*/  LDSM.16.M88.4 R112, [R165+0x5800] ;  /* 0x00580000a570783b */ /* 0x000fe80000000200 */
[----:B------:R-:W-:Y:S01]  /*6000*/  LDSM.16.M88.4 R116, [R159+0x4000] ;  /* 0x004000009f74783b */ /* 0x000fe20000000200 */
[C---:B----4-:R-:W-:Y:S03]  /*6010*/  HMMA.16816.F32.BF16 R12, R40.reuse, R8, RZ ;  /* 0x00000008280c723c */ /* 0x050fe600000418ff */
[----:B------:R-:W0:Y:S05]  /*6020*/  LDGDEPBAR ;  /* 0x00000000000079af */ /* 0x000e2a0000000000 */
[----:B------:R-:W-:Y:S08]  /*6030*/  HMMA.16816.F32.BF16 R8, R40, R10, RZ ;  /* 0x0000000a2808723c */ /* 0x000ff000000418ff */
[C---:B------:R-:W-:Y:S08]  /*6040*/  HMMA.16816.F32.BF16 R20, R108.reuse, R104, R20 ;  /* 0x000000686c14723c */ /* 0x040ff00000041814 */
[C---:B------:R-:W-:Y:S01]  /*6050*/  HMMA.16816.F32.BF16 R16, R108.reuse, R106, R16 ;  /* 0x0000006a6c10723c */ /* 0x040fe20000041810 */
[----:B------:R-:W1:Y:S07]  /*6060*/  LDSM.16.M88.4 R104, [R159+0x4800] ;  /* 0x004800009f68783b */ /* 0x000e6e0000000200 */
[C---:B--2---:R-:W-:Y:S08]  /*6070*/  HMMA.16816.F32.BF16 R12, R108.reuse, R100, R12 ;  /* 0x000000646c0c723c */ /* 0x044ff0000004180c */
[----:B------:R-:W-:Y:S01]  /*6080*/  HMMA.16816.F32.BF16 R8, R108, R102, R8 ;  /* 0x000000666c08723c */ /* 0x000fe20000041808 */
[----:B------:R-:W2:Y:S07]  /*6090*/  LDSM.16.M88.4 R100, [R159+0x5000] ;  /* 0x005000009f64783b */ /* 0x000eae0000000200 */
[C---:B-----5:R-:W-:Y:S08]  /*60a0*/  HMMA.16816.F32.BF16 R60, R40.reuse, R56, RZ ;  /* 0x00000038283c723c */ /* 0x060ff000000418ff */
        /* <DEDUP_REMOVED lines=9> */
[----:B------:R-:W-:Y:S01]  /*6140*/  HMMA.16816.F32.BF16 R48, R108, R102, R48 ;  /* 0x000000666c30723c */ /* 0x000fe20000041830 */
[----:B------:R-:W1:Y:S07]  /*6150*/  LDSM.16.M88.4 R100, [R162] ;  /* 0x00000000a264783b */ /* 0x000e6e0000000200 */
[C---:B------:R-:W-:Y:S08]  /*6160*/  HMMA.16816.F32.BF16 R28, R40.reuse, R24, RZ ;  /* 0x00000018281c723c */ /* 0x040ff000000418ff */
[----:B------:R-:W-:Y:S08]  /*6170*/  HMMA.16816.F32.BF16 R24, R40, R26, RZ ;  /* 0x0000001a2818723c */ /* 0x000ff000000418ff */
[C---:B------:R-:W-:Y:S08]  /*6180*/  HMMA.16816.F32.BF16 R36, R108.reuse, R4, R36 ;  /* 0x000000046c24723c */ /* 0x040ff00000041824 */
[----:B------:R-:W-:Y:S08]  /*6190*/  HMMA.16816.F32.BF16 R32, R108, R6, R32 ;  /* 0x000000066c20723c */ /* 0x000ff00000041820 */
[----:B------:R-:W-:Y:S08]  /*61a0*/  HMMA.16816.F32.BF16 R4, R40, R64, RZ ;  /* 0x000000402804723c */ /* 0x000ff000000418ff */
[C---:B------:R-:W-:Y:S08]  /*61b0*/  HMMA.16816.F32.BF16 R28, R108.reuse, R44, R28 ;  /* 0x0000002c6c1c723c */ /* 0x040ff0000004181c */
[----:B------:R-:W-:Y:S08]  /*61c0*/  HMMA.16816.F32.BF16 R24, R108, R46, R24 ;  /* 0x0000002e6c18723c */ /* 0x000ff00000041818 */
[C---:B------:R-:W-:Y:S08]  /*61d0*/  HMMA.16816.F32.BF16 R64, R40.reuse, R66, RZ ;  /* 0x000000422840723c */ /* 0x040ff000000418ff */
[C---:B------:R-:W-:Y:S08]  /*61e0*/  HMMA.16816.F32.BF16 R44, R40.reuse, R112, RZ ;  /* 0x00000070282c723c */ /* 0x040ff000000418ff */
[----:B------:R-:W-:Y:S01]  /*61f0*/  HMMA.16816.F32.BF16 R40, R40, R114, RZ ;  /* 0x000000722828723c */ /* 0x000fe200000418ff */
[----:B------:R-:W2:Y:S07]  /*6200*/  LDSM.16.M88.4 R112, [R159+0x5800] ;  /* 0x005800009f70783b */ /* 0x000eae0000000200 */
[C---:B-1----:R-:W-:Y:S08]  /*6210*/  HMMA.16816.F32.BF16 R36, R104.reuse, R100, R36 ;  /* 0x000000646824723c */ /* 0x042ff00000041824 */
[----:B------:R-:W-:Y:S01]  /*6220*/  HMMA.16816.F32.BF16 R32, R104, R102, R32 ;  /* 0x000000666820723c */ /* 0x000fe20000041820 */
[----:B------:R-:W1:Y:S07]  /*6230*/  LDSM.16.M88.4 R100, [R153] ;  /* 0x000000009964783b */ /* 0x000e6e0000000200 */
[C---:B------:R-:W-:Y:S08]  /*6240*/  HMMA.16816.F32.BF16 R4, R108.reuse, R116, R4 ;  /* 0x000000746c04723c */ /* 0x040ff00000041804 */
[C---:B------:R-:W-:Y:S01]  /*6250*/  HMMA.16816.F32.BF16 R64, R108.reuse, R118, R64 ;  /* 0x000000766c40723c */ /* 0x040fe20000041840 */
[----:B------:R-:W3:Y:S07]  /*6260*/  LDSM.16.M88.4 R116, [R155] ;  /* 0x000000009b74783b */ /* 0x000eee0000000200 */
[C---:B--2---:R-:W-:Y:S08]  /*6270*/  HMMA.16816.F32.BF16 R44, R108.reuse, R112, R44 ;  /* 0x000000706c2c723c */ /* 0x044ff0000004182c */
[----:B------:R-:W-:Y:S01]  /*6280*/  HMMA.16816.F32.BF16 R40, R108, R114, R40 ;  /* 0x000000726c28723c */ /* 0x000fe20000041828 */
[----:B------:R-:W2:Y:S04]  /*6290*/  LDSM.16.M88.4 R108, [R154] ;  /* 0x000000009a6c783b */ /* 0x000ea80000000200 */
[----:B------:R-:W4:Y:S03]  /*62a0*/  LDSM.16.M88.4 R112, [R152] ;  /* 0x000000009870783b */ /* 0x000f260000000200 */
[C---:B-1----:R-:W-:Y:S08]  /*62b0*/  HMMA.16816.F32.BF16 R12, R104.reuse, R100, R12 ;  /* 0x00000064680c723c */ /* 0x042ff0000004180c */
[C---:B------:R-:W-:Y:S01]  /*62c0*/  HMMA.16816.F32.BF16 R8, R104.reuse, R102, R8 ;  /* 0x000000666808723c */ /* 0x040fe20000041808 */
[----:B------:R-:W1:Y:S07]  /*62d0*/  LDSM.16.M88.4 R100, [R150] ;  /* 0x000000009664783b */ /* 0x000e6e0000000200 */
[C---:B---3--:R-:W-:Y:S08]  /*62e0*/  HMMA.16816.F32.BF16 R28, R104.reuse, R116, R28 ;  /* 0x00000074681c723c */ /* 0x048ff0000004181c */
[C---:B------:R-:W-:Y:S01]  /*62f0*/  HMMA.16816.F32.BF16 R24, R104.reuse, R118, R24 ;  /* 0x000000766818723c */ /* 0x040fe20000041818 */
[----:B------:R-:W3:Y:S07]  /*6300*/  LDSM.16.M88.4 R116, [R149] ;  /* 0x000000009574783b */ /* 0x000eee0000000200 */
[C---:B--2---:R-:W-:Y:S08]  /*6310*/  HMMA.16816.F32.BF16 R20, R104.reuse, R108, R20 ;  /* 0x0000006c6814723c */ /* 0x044ff00000041814 */
[C---:B------:R-:W-:Y:S01]  /*6320*/  HMMA.16816.F32.BF16 R16, R104.reuse, R110, R16 ;  /* 0x0000006e6810723c */ /* 0x040fe20000041810 */
[----:B------:R-:W2:Y:S07]  /*6330*/  LDSM.16.M88.4 R108, [R151] ;  /* 0x00000000976c783b */ /* 0x000eae0000000200 */
[C---:B----4-:R-:W-:Y:S08]  /*6340*/  HMMA.16816.F32.BF16 R4, R104.reuse, R112, R4 ;  /* 0x000000706804723c */ /* 0x050ff00000041804 */
[C---:B------:R-:W-:Y:S01]  /*6350*/  HMMA.16816.F32.BF16 R64, R104.reuse, R114, R64 ;  /* 0x000000726840723c */ /* 0x040fe20000041840 */
[----:B------:R-:W-:Y:S07]  /*6360*/  LDSM.16.M88.4 R112, [R161] ;  /* 0x00000000a170783b */ /* 0x000fee0000000200 */
[C---:B-1----:R-:W-:Y:S08]  /*6370*/  HMMA.16816.F32.BF16 R52, R104.reuse, R100, R52 ;  /* 0x000000646834723c */ /* 0x042ff00000041834 */
[C---:B------:R-:W-:Y:S01]  /*6380*/  HMMA.16816.F32.BF16 R48, R104.reuse, R102, R48 ;  /* 0x000000666830723c */ /* 0x040fe20000041830 */
[----:B------:R-:W1:Y:S07]  /*6390*/  LDSM.16.M88.4 R100, [R148] ;  /* 0x000000009464783b */ /* 0x000e6e0000000200 */
[C---:B---3--:R-:W-:Y:S08]  /*63a0*/  HMMA.16816.F32.BF16 R44, R104.reuse, R116, R44 ;  /* 0x00000074682c723c */ /* 0x048ff0000004182c */
[C---:B--2---:R-:W-:Y:S08]  /*63b0*/  HMMA.16816.F32.BF16 R60, R104.reuse, R108, R60 ;  /* 0x0000006c683c723c */ /* 0x044ff0000004183c */
[C---:B------:R-:W-:Y:S01]  /*63c0*/  HMMA.16816.F32.BF16 R56, R104.reuse, R110, R56 ;  /* 0x0000006e6838723c */ /* 0x040fe20000041838 */
[----:B------:R-:W2:Y:S07]  /*63d0*/  LDSM.16.M88.4 R108, [R148+0x800] ;  /* 0x00080000946c783b */ /* 0x000eae0000000200 */
[----:B------:R-:W-:Y:S01]  /*63e0*/  HMMA.16816.F32.BF16 R40, R104, R118, R40 ;  /* 0x000000766828723c */ /* 0x000fe20000041828 */
[----:B------:R-:W3:Y:S04]  /*63f0*/  LDSM.16.M88.4 R104, [R148+0x1000] ;  /* 0x001000009468783b */ /* 0x000ee80000000200 */
[----:B------:R-:W-:Y:S03]  /*6400*/  LDSM.16.M88.4 R116, [R148+0x2000] ;  /* 0x002000009474783b */ /* 0x000fe60000000200 */
[C---:B-1----:R-:W-:Y:S08]  /*6410*/  HMMA.16816.F32.BF16 R36, R112.reuse, R100, R36 ;  /* 0x000000647024723c */ /* 0x042ff00000041824 */
[C---:B------:R-:W-:Y:S01]  /*6420*/  HMMA.16816.F32.BF16 R32, R112.reuse, R102, R32 ;  /* 0x000000667020723c */ /* 0x040fe20000041820 */
[----:B------:R-:W1:Y:S07]  /*6430*/  LDSM.16.M88.4 R100, [R148+0x1800] ;  /* 0x001800009464783b */ /* 0x000e6e0000000200 */
[C---:B--2---:R-:W-:Y:S08]  /*6440*/  HMMA.16816.F32.BF16 R28, R112.reuse, R108, R28 ;  /* 0x0000006c701c723c */ /* 0x044ff0000004181c */
[C---:B---3--:R-:W-:Y:S08]  /*6450*/  HMMA.16816.F32.BF16 R20, R112.reuse, R104, R20 ;  /* 0x000000687014723c */ /* 0x048ff00000041814 */
[C---:B------:R-:W-:Y:S01]  /*6460*/  HMMA.16816.F32.BF16 R16, R112.reuse, R106, R16 ;  /* 0x0000006a7010723c */ /* 0x040fe20000041810 */
[----:B------:R-:W2:Y:S07]  /*6470*/  LDSM.16.M88.4 R104, [R148+0x3000] ;  /* 0x003000009468783b */ /* 0x000eae0000000200 */
[C---:B------:R-:W-:Y:S01]  /*6480*/  HMMA.16816.F32.BF16 R24, R112.reuse, R110, R24 ;  /* 0x0000006e7018723c */ /* 0x040fe20000041818 */
[----:B------:R-:W3:Y:S07]  /*6490*/  LDSM.16.M88.4 R108, [R148+0x2800] ;  /* 0x00280000946c783b */ /* 0x000eee0000000200 */
[C---:B-1----:R-:W-:Y:S08]  /*64a0*/  HMMA.16816.F32.BF16 R12, R112.reuse, R100, R12 ;  /* 0x00000064700c723c */ /* 0x042ff0000004180c */
[----:B------:R-:W-:Y:S01]  /*64b0*/  HMMA.16816.F32.BF16 R8, R112, R102, R8 ;  /* 0x000000667008723c */ /* 0x000fe20000041808 */
[----:B------:R-:W1:Y:S01]  /*64c0*/  LDSM.16.M88.4 R100, [R148+0x3800] ;  /* 0x003800009464783b */ /* 0x000e620000000200 */
[----:B------:R-:W-:-:S06]  /*64d0*/  DEPBAR.LE SB0, 0x0 ;  /* 0x000080000000791a */ /* 0x000fcc0000000000 */
[C---:B------:R-:W-:Y:S08]  /*64e0*/  HMMA.16816.F32.BF16 R4, R112.reuse, R116, R4 ;  /* 0x000000747004723c */ /* 0x040ff00000041804 */
[C---:B------:R-:W-:Y:S08]  /*64f0*/  HMMA.16816.F32.BF16 R64, R112.reuse, R118, R64 ;  /* 0x000000767040723c */ /* 0x040ff00000041840 */
[C---:B--2---:R-:W-:Y:S07]  /*6500*/  HMMA.16816.F32.BF16 R52, R112.reuse, R104, R52 ;  /* 0x000000687034723c */ /* 0x044fee0000041834 */
[----:B------:R-:W-:Y:S01]  /*6510*/  IMAD.SHL.U32 R105, R172, 0x80, RZ ;  /* 0x00000080ac697824 */ /* 0x000fe200078e00ff */
[----:B---3--:R-:W-:Y:S04]  /*6520*/  HMMA.16816.F32.BF16 R56, R112, R110, R56 ;  /* 0x0000006e7038723c */ /* 0x008fe80000041838 */
[----:B------:R-:W-:-:S04]  /*6530*/  LOP3.LUT R104, R105, 0x8, R126, 0xfe, !PT ;  /* 0x0000000869687812 */ /* 0x000fc800078efe7e */
[----:B------:R-:W-:Y:S01]  /*6540*/  HMMA.16816.F32.BF16 R60, R112, R108, R60 ;  /* 0x0000006c703c723c */ /* 0x000fe2000004183c */
[----:B------:R-:W-:Y:S01]  /*6550*/  BAR.SYNC.DEFER_BLOCKING 0x0 ;  /* 0x0000000000007b1d */ /* 0x000fe20000010000 */
[C---:B------:R-:W-:Y:S02]  /*6560*/  ISETP.GE.AND P3, PT, R104.reuse, R125, PT ;  /* 0x0000007d6800720c */ /* 0x040fe40003f66270 */
[----:B------:R-:W-:-:S04]  /*6570*/  ISETP.GE.AND P1, PT, R104, R124, PT ;  /* 0x0000007c6800720c */ /* 0x000fc80003f26270 */
[C---:B-1----:R-:W-:Y:S07]  /*6580*/  HMMA.16816.F32.BF16 R44, R112.reuse, R100, R44 ;  /* 0x00000064702c723c */ /* 0x042fee000004182c */
[C---:B------:R-:W-:Y:S01]  /*6590*/  LOP3.LUT R101, R105.reuse, 0x10, R126, 0xfe, !PT ;  /* 0x0000001069657812 */ /* 0x040fe200078efe7e */
[----:B------:R-:W-:Y:S01]  /*65a0*/  HMMA.16816.F32.BF16 R48, R112, R106, R48 ;  /* 0x0000006a7030723c */ /* 0x000fe20000041830 */
[----:B------:R-:W-:Y:S02]  /*65b0*/  LOP3.LUT R100, R105, R126, RZ, 0xfc, !PT ;  /* 0x0000007e69647212 */ /* 0x000fe400078efcff */
[----:B------:R-:W-:-:S02]  /*65c0*/  ISETP.GE.AND P4, PT, R101, R125, PT ;  /* 0x0000007d6500720c */ /* 0x000fc40003f86270 */
[-C--:B------:R-:W-:Y:S02]  /*65d0*/  ISETP.GE.AND P5, PT, R101, R124.reuse, PT ;  /* 0x0000007c6500720c */ /* 0x080fe40003fa6270 */
[C---:B------:R-:W-:Y:S01]  /*65e0*/  ISETP.GE.AND P6, PT, R100.reuse, R125, PT ;  /* 0x0000007d6400720c */ /* 0x040fe20003fc6270 */
[----:B------:R-:W-:Y:S01]  /*65f0*/  HMMA.16816.F32.BF16 R40, R112, R102, R40 ;  /* 0x000000667028723c */ /* 0x000fe20000041828 */
[C---:B------:R-:W-:Y:S02]  /*6600*/  ISETP.GE.AND P2, PT, R100.reuse, R124, PT ;  /* 0x0000007c6400720c */ /* 0x040fe40003f46270 */
        /* <DEDUP_REMOVED lines=51> */
[C-C-:B------:R-:W-:Y:S02]  /*6940*/  LOP3.LUT R15, R105.reuse, 0x20, R126.reuse, 0xfe, !PT ;  /* 0x00000020690f7812 */ /* 0x140fe400078efe7e */
[----:B------:R-:W-:Y:S02]  /*6950*/  LOP3.LUT R5, R105, 0x28, R126, 0xfe, !PT ;  /* 0x0000002869057812 */ /* 0x000fe400078efe7e */
[----:B------:R-:W-:Y:S02]  /*6960*/  FSEL R9, R34, -INF , !P1 ;  /* 0xff80000022097808 */ /* 0x000fe40004800000 */
[----:B------:R-:W-:Y:S02]  /*6970*/  FSEL R213, R30, -INF , !P5 ;  /* 0xff8000001ed57808 */ /* 0x000fe40006800000 */
[----:B------:R-:W-:Y:S02]  /*6980*/  FSEL R127, R7, -INF , !P4 ;  /* 0xff800000077f7808 */ /* 0x000fe40006000000 */
[----:B------:R-:W-:-:S02]  /*6990*/  ISETP.GE.AND P1, PT, R15, R125, PT ;  /* 0x0000007d0f00720c */ /* 0x000fc40003f26270 */
[C---:B------:R-:W-:Y:S02]  /*69a0*/  ISETP.GE.AND P5, PT, R5.reuse, R125, PT ;  /* 0x0000007d0500720c */ /* 0x040fe40003fa6270 */
[-C--:B------:R-:W-:Y:S02]  /*69b0*/  ISETP.GE.AND P4, PT, R5, R124.reuse, PT ;  /* 0x0000007c0500720c */ /* 0x080fe40003f86270 */
[----:B------:R-:W-:Y:S02]  /*69c0*/  IADD3 R5, R100, 0x49, RZ ;  /* 0x0000004964057810 */ /* 0x000fe40007ffe0ff */
[----:B------:R-:W-:Y:S02]  /*69d0*/  FSEL R215, R24, -INF , !P6 ;  /* 0xff80000018d77808 */ /* 0x000fe40007000000 */
[----:B------:R-:W-:Y:S02]  /*69e0*/  FSEL R203, R20, -INF , !P1 ;  /* 0xff80000014cb7808 */ /* 0x000fe40004800000 */
        /* <DEDUP_REMOVED lines=29> */
[-C--:B------:R-:W-:Y:S02]  /*6bc0*/  ISETP.GE.AND P5, PT, R7, R124.reuse, PT ;  /* 0x0000007c0700720c */ /* 0x080fe40003fa6270 */
        /* <DEDUP_REMOVED lines=33> */
[----:B------:R-:W-:Y:S02]  /*6de0*/  LOP3.LUT R5, R105, 0x70, R126, 0xfe, !PT ;  /* 0x0000007069057812 */ /* 0x000fe400078efe7e */
        /* <DEDUP_REMOVED lines=10> */
[C---:B------:R-:W-:Y:S02]  /*6e90*/  ISETP.GE.AND P5, PT, R100.reuse, R125, PT ;  /* 0x0000007d6400720c */ /* 0x040fe40003fa6270 */
[----:B------:R-:W-:Y:S02]  /*6ea0*/  ISETP.GE.AND P1, PT, R100, R124, PT ;  /* 0x0000007c6400720c */ /* 0x000fe40003f26270 */
[----:B------:R-:W-:Y:S02]  /*6eb0*/  FSEL R100, R46, -INF , !P4 ;  /* 0xff8000002e647808 */ /* 0x000fe40006000000 */
[----:B------:R-:W-:Y:S02]  /*6ec0*/  ISETP.GT.AND P4, PT, R172, R169, PT ;  /* 0x000000a9ac00720c */ /* 0x000fe40003f84270 */
[----:B------:R-:W-:-:S02]  /*6ed0*/  LOP3.LUT R126, R105, 0x78, R126, 0xfe, !PT ;  /* 0x00000078697e7812 */ /* 0x000fc400078efe7e */
[----:B------:R-:W-:Y:S02]  /*6ee0*/  FSEL R54, R54, -INF , !P6 ;  /* 0xff80000036367808 */ /* 0x000fe40007000000 */
[----:B------:R-:W-:Y:S02]  /*6ef0*/  FSEL R60, R51, -INF , !P2 ;  /* 0xff800000333c7808 */ /* 0x000fe40005000000 */
[----:B------:R-:W-:Y:S02]  /*6f00*/  FSEL R64, R48, -INF , !P3 ;  /* 0xff80000030407808 */ /* 0x000fe40005800000 */
        /* <DEDUP_REMOVED lines=66> */
.L_x_7107:
[----:B------:R-:W-:-:S04]  /*7330*/  LEA R6, -R120, RZ, 0x7 ;  /* 0x000000ff78067211 */ /* 0x000fc800078e39ff */
[----:B------:R-:W-:Y:S02]  /*7340*/  SHF.R.S32.HI R4, RZ, 0x1f, R6 ;  /* 0x0000001fff047819 */ /* 0x000fe40000011406 */
.L_x_7108:
        /* <DEDUP_REMOVED lines=32> */
.L_x_7106:
        /* <DEDUP_REMOVED lines=79> */
[----:B------:R-:W-:-:S05]  /*7a40*/  FSEL R118, R118, RZ, P2 ;  /* 0x000000ff76767208 */ /* 0x000fca0001000000 */
[--C-:B------:R-:W-:Y:S02]  /*7a50*/  FFMA.FTZ R110, R111, c[0x0][0x23c], -R118.reuse ;  /* 0x00008f006f6e7a23 */ /* 0x100fe40000010876 */
[--C-:B------:R-:W-:Y:S01]  /*7a60*/  FFMA.FTZ R109, R109, c[0x0][0x23c], -R118.reuse ;  /* 0x00008f006d6d7a23 */ /* 0x100fe20000010876 */
[----:B--2---:R-:W-:Y:S01]  /*7a70*/  FMNMX.FTZ R111, R4, R3, !PT ;  /* 0x00000003046f7209 */ /* 0x004fe20007810000 */
[----:B------:R-:W-:Y:S02]  /*7a80*/  FADD.FTZ R4, R2, -R5 ;  /* 0x8000000502047221 */ /* 0x000fe40000010000 */
        /* <DEDUP_REMOVED lines=11> */
[--C-:B------:R-:W-:Y:S02]  /*7b40*/  FFMA.FTZ R105, R217, c[0x0][0x23c], -R106.reuse ;  /* 0x00008f00d9697a23 */ /* 0x100fe4000001086a */
[----:B------:R-:W-:Y:S02]  /*7b50*/  FMUL.FTZ R0, R5, c[0x0][0x23c] ;  /* 0x00008f0005007a20 */ /* 0x000fe40000410000 */
[----:B------:R-:W2:Y:S01]  /*7b60*/  LDSM.16.MT88.4 R4, [R158+0x6000] ;  /* 0x006000009e04783b */ /* 0x000ea20000004200 */
[--C-:B------:R-:W-:Y:S02]  /*7b70*/  FFMA.FTZ R104, R219, c[0x0][0x23c], -R106.reuse ;  /* 0x00008f00db687a23 */ /* 0x100fe4000001086a */
[--C-:B------:R-:W-:Y:S01]  /*7b80*/  FFMA.FTZ R3, R9, c[0x0][0x23c], -R106.reuse ;  /* 0x00008f0009037a23 */ /* 0x100fe2000001086a */
[----:B------:R-:W-:Y:S01]  /*7b90*/  MUFU.EX2 R108, R108 ;  /* 0x0000006c006c7308 */ /* 0x000fe20000000800 */
[----:B------:R-:W-:-:S02]  /*7ba0*/  FFMA.FTZ R2, R35, c[0x0][0x23c], -R106 ;  /* 0x00008f0023027a23 */ /* 0x000fc4000001086a */
[--C-:B------:R-:W-:Y:S02]  /*7bb0*/  FFMA.FTZ R120, R147, c[0x0][0x23c], -R106.reuse ;  /* 0x00008f0093787a23 */ /* 0x100fe4000001086a */
[--C-:B------:R-:W-:Y:S01]  /*7bc0*/  FFMA.FTZ R121, R141, c[0x0][0x23c], -R106.reuse ;  /* 0x00008f008d797a23 */ /* 0x100fe2000001086a */
[----:B-1----:R-:W-:Y:S02]  /*7bd0*/  F2FP.BF16.PACK_AB R8, R109, R110 ;  /* 0x0000006e6d08723e */ /* 0x002fe400000010ff */
[----:B------:R-:W1:Y:S01]  /*7be0*/  MUFU.EX2 R107, R107 ;  /* 0x0000006b006b7308 */ /* 0x000e620000000800 */
[----:B------:R-:W-:Y:S02]  /*7bf0*/  FFMA.FTZ R129, R127, c[0x0][0x23c], -R106 ;  /* 0x00008f007f817a23 */ /* 0x000fe4000001086a */
[--C-:B------:R-:W-:Y:S02]  /*7c00*/  FFMA.FTZ R123, R137, c[0x0][0x23c], -R118.reuse ;  /* 0x00008f00897b7a23 */ /* 0x100fe40000010876 */
[----:B------:R-:W-:-:S02]  /*7c10*/  FFMA.FTZ R122, R139, c[0x0][0x23c], -R118 ;  /* 0x00008f008b7a7a23 */ /* 0x000fc40000010876 */
[----:B------:R-:W-:Y:S01]  /*7c20*/  FFMA.FTZ R125, R131, c[0x0][0x23c], -R118 ;  /* 0x00008f00837d7a23 */ /* 0x000fe20000010876 */
        /* <DEDUP_REMOVED lines=8> */
[----:B------:R-:W-:Y:S02]  /*7cb0*/  FFMA.FTZ R119, R116, c[0x0][0x23c], -R118 ;  /* 0x00008f0074777a23 */ /* 0x000fe40000010876 */
[----:B------:R-:W-:Y:S02]  /*7cc0*/  FFMA.FTZ R117, R63, c[0x0][0x23c], -R106 ;  /* 0x00008f003f757a23 */ /* 0x000fe4000001086a */
        /* <DEDUP_REMOVED lines=9> */
[----:B------:R-:W-:Y:S02]  /*7d60*/  FFMA.FTZ R65, R65, c[0x0][0x23c], -R106 ;  /* 0x00008f0041417a23 */ /* 0x000fe4000001086a */
[----:B------:R-:W3:Y:S01]  /*7d70*/  MUFU.EX2 R113, R113 ;  /* 0x0000007100717308 */ /* 0x000ee20000000800 */
[--C-:B------:R-:W-:Y:S02]  /*7d80*/  FFMA.FTZ R115, R115, c[0x0][0x23c], -R118.reuse ;  /* 0x00008f0073737a23 */ /* 0x100fe40000010876 */
[----:B------:R-:W-:Y:S02]  /*7d90*/  FFMA.FTZ R114, R114, c[0x0][0x23c], -R118 ;  /* 0x00008f0072727a23 */ /* 0x000fe40000010876 */
[----:B------:R-:W-:-:S03]  /*7da0*/  FFMA.FTZ R100, R100, c[0x0][0x23c], -R106 ;  /* 0x00008f0064647a23 */ /* 0x000fc6000001086a */
[----:B------:R-:W4:Y:S01]  /*7db0*/  MUFU.EX2 R0, R0 ;  /* 0x0000000000007308 */ /* 0x000f220000000800 */
[----:B-1----:R-:W-:Y:S01]  /*7dc0*/  F2FP.BF16.PACK_AB R11, R2, R3 ;  /* 0x00000003020b723e */ /* 0x002fe200000010ff */
[----:B---3--:R-:W-:-:S06]  /*7dd0*/  FMUL.FTZ R12, R96, R113 ;  /* 0x00000071600c7220 */ /* 0x008fcc0000410000 */
[----:B------:R-:W-:Y:S01]  /*7de0*/  MUFU.EX2 R120, R120 ;  /* 0x0000007800787308 */ /* 0x000fe20000000800 */
[-C--:B------:R-:W-:Y:S02]  /*7df0*/  FMUL.FTZ R13, R97, R113.reuse ;  /* 0x00000071610d7220 */ /* 0x080fe40000410000 */
[-C--:B------:R-:W-:Y:S02]  /*7e00*/  FMUL.FTZ R68, R68, R113.reuse ;  /* 0x0000007144447220 */ /* 0x080fe40000410000 */
[----:B------:R-:W-:Y:S02]  /*7e10*/  FMUL.FTZ R69, R69, R113 ;  /* 0x0000007145457220 */ /* 0x000fe40000410000 */
[-C--:B----4-:R-:W-:Y:S01]  /*7e20*/  FMUL.FTZ R14, R98, R0.reuse ;  /* 0x00000000620e7220 */ /* 0x090fe20000410000 */
[----:B------:R-:W-:Y:S01]  /*7e30*/  MUFU.EX2 R121, R121 ;  /* 0x0000007900797308 */ /* 0x000fe20000000800 */
[-C--:B------:R-:W-:Y:S02]  /*7e40*/  FMUL.FTZ R15, R99, R0.reuse ;  /* 0x00000000630f7220 */ /* 0x080fe40000410000 */
[----:B------:R-:W-:-:S02]  /*7e50*/  FMUL.FTZ R70, R70, R0 ;  /* 0x0000000046467220 */ /* 0x000fc40000410000 */
[-C--:B------:R-:W-:Y:S02]  /*7e60*/  FMUL.FTZ R71, R71, R0.reuse ;  /* 0x0000000047477220 */ /* 0x080fe40000410000 */
        /* <DEDUP_REMOVED lines=10> */
[----:B------:R-:W-:-:S02]  /*7f10*/  FMUL.FTZ R74, R74, R0 ;  /* 0x000000004a4a7220 */ /* 0x000fc40000410000 */
[-C--:B------:R-:W-:Y:S02]  /*7f20*/  FMUL.FTZ R75, R75, R0.reuse ;  /* 0x000000004b4b7220 */ /* 0x080fe40000410000 */
[--C-:B------:R-:W-:Y:S01]  /*7f30*/  FFMA.FTZ R68, R33, c[0x0][0x23c], -R118.reuse ;  /* 0x00008f0021447a23 */ /* 0x100fe20000010876 */
[C---:B--2---:R-:W-:Y:S01]  /*7f40*/  HMMA.16816.F32.BF16 R24, R8.reuse, R4, R24 ;  /* 0x000000040818723c */ /* 0x044fe20000041818 */
[-C--:B------:R-:W-:Y:S01]  /*7f50*/  FMUL.FTZ R32, R76, R113.reuse ;  /* 0x000000714c207220 */ /* 0x080fe20000410000 */
[----:B------:R-:W-:Y:S01]  /*7f60*/  MUFU.EX2 R122, R122 ;  /* 0x0000007a007a7308 */ /* 0x000fe20000000800 */
[----:B------:R-:W-:Y:S02]  /*7f70*/  FMUL.FTZ R33, R77, R113 ;  /* 0x000000714d217220 */ /* 0x000fe40000410000 */
[-C--:B------:R-:W-:Y:S02]  /*7f80*/  FMUL.FTZ R34, R78, R0.reuse ;  /* 0x000000004e227220 */ /* 0x080fe40000410000 */
[----:B------:R-:W-:Y:S01]  /*7f90*/  FMUL.FTZ R35, R79, R0 ;  /* 0x000000004f237220 */ /* 0x000fe20000410000 */
[----:B------:R-:W-:Y:S01]  /*7fa0*/  HMMA.16816.F32.BF16 R4, R8, R6, R72 ;  /* 0x000000060804723c */ /* 0x000fe20000041848 */
[--C-:B------:R-:W-:Y:S01]  /*7fb0*/  FFMA.FTZ R69, R39, c[0x0][0x23c], -R118.reuse ;  /* 0x00008f0027457a23 */ /* 0x100fe20000010876 */
[----:B------:R-:W-:Y:S01]  /*7fc0*/  MUFU.EX2 R68, R68 ;  /* 0x0000004400447308 */ /* 0x000fe20000000800 */
[----:B------:R-:W-:-:S02]  /*7fd0*/  FFMA.FTZ R71, R37, c[0x0][0x23c], -R118 ;  /* 0x00008f0025477a23 */ /* 0x000fc40000010876 */
[-C--:B------:R-:W-:Y:S02]  /*7fe0*/  FMUL.FTZ R88, R88, R113.reuse ;  /* 0x0000007158587220 */ /* 0x080fe40000410000 */
[-C--:B------:R-:W-:Y:S01]  /*7ff0*/  FMUL.FTZ R89, R89, R113.reuse ;  /* 0x0000007159597220 */ /* 0x080fe20000410000 */
[----:B------:R-:W-:Y:S01]  /*8000*/  HMMA.16816.F32.BF16 R32, R8, R20, R32 ;  /* 0x000000140820723c */ /* 0x000fe20000041820 */
[-C--:B------:R-:W-:Y:S01]  /*8010*/  FMUL.FTZ R90, R90, R0.reuse ;  /* 0x000000005a5a7220 */ /* 0x080fe20000410000 */
[----:B------:R-:W1:Y:S01]  /*8020*/  MUFU.EX2 R69, R69 ;  /* 0x0000004500457308 */ /* 0x000e620000000800 */
[----:B------:R-:W-:Y:S02]  /*8030*/  FMUL.FTZ R91, R91, R0 ;  /* 0x000000005b5b7220 */ /* 0x000fe40000410000 */
[-C--:B------:R-:W-:Y:S02]  /*8040*/  FMUL.FTZ R36, R80, R113.reuse ;  /* 0x0000007150247220 */ /* 0x080fe40000410000 */
[----:B------:R-:W-:-:S02]  /*8050*/  FMUL.FTZ R37, R81, R113 ;  /* 0x0000007151257220 */ /* 0x000fc40000410000 */
[-C--:B------:R-:W-:Y:S01]  /*8060*/  FMUL.FTZ R38, R82, R0.reuse ;  /* 0x0000000052267220 */ /* 0x080fe20000410000 */
[C---:B------:R-:W-:Y:S01]  /*8070*/  HMMA.16816.F32.BF16 R20, R8.reuse, R22, R88 ;  /* 0x000000160814723c */ /* 0x040fe20000041858 */
[-C--:B------:R-:W-:Y:S01]  /*8080*/  FMUL.FTZ R39, R83, R0.reuse ;  /* 0x0000000053277220 */ /* 0x080fe20000410000 */
[----:B------:R-:W-:Y:S01]  /*8090*/  MUFU.EX2 R71, R71 ;  /* 0x0000004700477308 */ /* 0x000fe20000000800 */
[-C--:B------:R-:W-:Y:S01]  /*80a0*/  FMUL.FTZ R84, R84, R113.reuse ;  /* 0x0000007154547220 */ /* 0x080fe20000410000 */
[----:B------:R-:W-:Y:S01]  /*80b0*/  LDSM.16.MT88.4 R88, [R157+0x9800] ;  /* 0x009800009d58783b */ /* 0x000fe20000004200 */
[----:B------:R-:W-:Y:S02]  /*80c0*/  FMUL.FTZ R85, R85, R113 ;  /* 0x0000007155557220 */ /* 0x000fe40000410000 */
[-C--:B------:R-:W-:Y:S01]  /*80d0*/  FMUL.FTZ R86, R86, R0.reuse ;  /* 0x0000000056567220 */ /* 0x080fe20000410000 */
[----:B------:R-:W-:Y:S01]  /*80e0*/  HMMA.16816.F32.BF16 R36, R8, R28, R36 ;  /* 0x0000001c0824723c */ /* 0x000fe20000041824 */
[----:B------:R-:W-:Y:S01]  /*80f0*/  FMUL.FTZ R87, R87, R0 ;  /* 0x0000000057577220 */ /* 0x000fe20000410000 */
[----:B-1----:R-:W-:Y:S01]  /*8100*/  F2FP.BF16.PACK_AB R48, R69, R68 ;  /* 0x000000444530723e */ /* 0x002fe200000010ff */
[----:B------:R-:W-:Y:S01]  /*8110*/  FFMA.FTZ R70, R215, c[0x0][0x23c], -R118 ;  /* 0x00008f00d7467a23 */ /* 0x000fe20000010876 */
[----:B------:R-:W-:Y:S01]  /*8120*/  MUFU.EX2 R125, R125 ;  /* 0x0000007d007d7308 */ /* 0x000fe20000000800 */
[----:B------:R-:W-:-:S02]  /*8130*/  FFMA.FTZ R72, R213, c[0x0][0x23c], -R106 ;  /* 0x00008f00d5487a23 */ /* 0x000fc4000001086a */
[--C-:B------:R-:W-:Y:S01]  /*8140*/  FFMA.FTZ R75, R209, c[0x0][0x23c], -R106.reuse ;  /* 0x00008f00d14b7a23 */ /* 0x100fe2000001086a */
[----:B------:R-:W-:Y:S01]  /*8150*/  HMMA.16816.F32.BF16 R8, R8, R30, R84 ;  /* 0x0000001e0808723c */ /* 0x000fe20000041854 */
[--C-:B------:R-:W-:Y:S01]  /*8160*/  FFMA.FTZ R74, R211, c[0x0][0x23c], -R106.reuse ;  /* 0x00008f00d34a7a23 */ /* 0x100fe2000001086a */
[----:B------:R-:W1:Y:S01]  /*8170*/  LDSM.16.MT88.4 R28, [R157+0x6800] ;  /* 0x006800009d1c783b */ /* 0x000e620000004200 */
[----:B------:R-:W-:Y:S01]  /*8180*/  FFMA.FTZ R73, R207, c[0x0][0x23c], -R106 ;  /* 0x00008f00cf497a23 */ /* 0x000fe2000001086a */
[----:B------:R-:W2:Y:S01]  /*8190*/  MUFU.EX2 R70, R70 ;  /* 0x0000004600467308 */ /* 0x000ea20000000800 */
[--C-:B------:R-:W-:Y:S02]  /*81a0*/  FFMA.FTZ R79, R203, c[0x0][0x23c], -R118.reuse ;  /* 0x00008f00cb4f7a23 */ /* 0x100fe40000010876 */
[--C-:B------:R-:W-:Y:S02]  /*81b0*/  FFMA.FTZ R78, R197, c[0x0][0x23c], -R118.reuse ;  /* 0x00008f00c54e7a23 */ /* 0x100fe40000010876 */
[----:B------:R-:W-:-:S02]  /*81c0*/  FFMA.FTZ R77, R205, c[0x0][0x23c], -R118 ;  /* 0x00008f00cd4d7a23 */ /* 0x000fc40000010876 */
[----:B------:R-:W-:Y:S01]  /*81d0*/  FFMA.FTZ R76, R195, c[0x0][0x23c], -R118 ;  /* 0x00008f00c34c7a23 */ /* 0x000fe20000010876 */
        /* <DEDUP_REMOVED lines=13> */
[----:B------:R-:W-:Y:S02]  /*82b0*/  FFMA.FTZ R96, R143, c[0x0][0x23c], -R106 ;  /* 0x00008f008f607a23 */ /* 0x000fe4000001086a */
[--C-:B------:R-:W-:Y:S01]  /*82c0*/  FFMA.FTZ R86, R64, c[0x0][0x23c], -R118.reuse ;  /* 0x00008f0040567a23 */ /* 0x100fe20000010876 */
[----:B------:R-:W2:Y:S01]  /*82d0*/  MUFU.EX2 R73, R73 ;  /* 0x0000004900497308 */ /* 0x000ea20000000800 */
[----:B---3--:R-:W-:Y:S01]  /*82e0*/  F2FP.BF16.PACK_AB R49, R75, R72 ;  /* 0x000000484b31723e */ /* 0x008fe200000010ff */
[----:B------:R-:W-:-:S02]  /*82f0*/  FFMA.FTZ R64, R56, c[0x0][0x23c], -R118 ;  /* 0x00008f0038407a23 */ /* 0x000fc40000010876 */
[----:B------:R-:W-:Y:S01]  /*8300*/  LDSM.16.MT88.4 R56, [R156+0x8800] ;  /* 0x008800009c38783b */ /* 0x000fe20000004200 */
[--C-:B------:R-:W-:Y:S02]  /*8310*/  FFMA.FTZ R87, R52, c[0x0][0x23c], -R118.reuse ;  /* 0x00008f0034577a23 */ /* 0x100fe40000010876 */
[--C-:B------:R-:W-:Y:S01]  /*8320*/  FFMA.FTZ R52, R53, c[0x0][0x23c], -R118.reuse ;  /* 0x00008f0035347a23 */ /* 0x100fe20000010876 */
[----:B------:R-:W-:Y:S01]  /*8330*/  MUFU.EX2 R79, R79 ;  /* 0x0000004f004f7308 */ /* 0x000fe20000000800 */
[--C-:B------:R-:W-:Y:S02]  /*8340*/  FFMA.FTZ R84, R66, c[0x0][0x23c], -R118.reuse ;  /* 0x00008f0042547a23 */ /* 0x100fe40000010876 */
[----:B------:R-:W-:Y:S02]  /*8350*/  FFMA.FTZ R66, R67, c[0x0][0x23c], -R118 ;  /* 0x00008f0043427a23 */ /* 0x000fe40000010876 */
[----:B------:R-:W-:Y:S02]  /*8360*/  FFMA.FTZ R110, R183, R113, R110 ;  /* 0x00000071b76e7223 */ /* 0x000fe4000001006e */
[----:B------:R-:W-:Y:S01]  /*8370*/  FFMA.FTZ R105, R184, R0, R105 ;  /* 0x00000000b8697223 */ /* 0x000fe20000010069 */
[----:B--2---:R-:W-:Y:S01]  /*8380*/  F2FP.BF16.PACK_AB R51, R73, R74 ;  /* 0x0000004a4933723e */ /* 0x004fe200000010ff */
[----:B------:R-:W2:Y:S01]  /*8390*/  MUFU.EX2 R78, R78 ;  /* 0x0000004e004e7308 */ /* 0x000ea20000000800 */
        /* <DEDUP_REMOVED lines=15> */
[----:B-1----:R-:W-:Y:S01]  /*8490*/  HMMA.16816.F32.BF16 R32, R48, R28, R32 ;  /* 0x0000001c3020723c */ /* 0x002fe20000041820 */
[----:B------:R-:W-:Y:S01]  /*84a0*/  FFMA.FTZ R3, R101, c[0x0][0x23c], -R106 ;  /* 0x00008f0065037a23 */ /* 0x000fe2000001086a */
[----:B------:R-:W-:Y:S01]  /*84b0*/  MUFU.EX2 R82, R82 ;  /* 0x0000005200527308 */ /* 0x000fe20000000800 */
[----:B------:R-:W-:-:S04]  /*84c0*/  FADD.FTZ R74, R74, R75 ;  /* 0x0000004b4a4a7221 */ /* 0x000fc80000010000 */
[----:B------:R-:W-:Y:S01]  /*84d0*/  FADD.FTZ R73, R73, R74 ;  /* 0x0000004a49497221 */ /* 0x000fe20000010000 */
        /* <DEDUP_REMOVED lines=18> */
[----:B-1----:R-:W-:Y:S01]  /*8600*/  F2FP.BF16.PACK_AB R51, R83, R80 ;  /* 0x000000505333723e */ /* 0x002fe200000010ff */
[----:B------:R-:W-:Y:S02]  /*8610*/  LDSM.16.MT88.4 R72, [R158+0x9800] ;  /* 0x009800009e48783b */ /* 0x000fe40000004200 */
        /* <DEDUP_REMOVED lines=10> */
[----:B------:R-:W-:Y:S02]  /*86c0*/  MUFU.EX2 R126, R126 ;  /* 0x0000007e007e7308 */ /* 0x000fe40000000800 */
[C---:B------:R-:W-:Y:S01]  /*86d0*/  HMMA.16816.F32.BF16 R4, R48.reuse, R46, R4 ;  /* 0x0000002e3004723c */ /* 0x040fe20000041804 */
[----:B------:R-:W4:Y:S05]  /*86e0*/  LDSM.16.MT88.4 R44, [R160+0x7800] ;  /* 0x00780000a02c783b */ /* 0x000f2a0000004200 */
[----:B------:R-:W5:Y:S02]  /*86f0*/  MUFU.EX2 R129, R129 ;  /* 0x0000008100817308 */ /* 0x000f640000000800 */
[C---:B---3--:R-:W-:Y:S06]  /*8700*/  HMMA.16816.F32.BF16 R32, R48.reuse, R40, R32 ;  /* 0x000000283020723c */ /* 0x048fec0000041820 */
[----:B------:R-:W-:Y:S02]  /*8710*/  MUFU.EX2 R127, R127 ;  /* 0x0000007f007f7308 */ /* 0x000fe40000000800 */
[C---:B------:R-:W-:Y:S01]  /*8720*/  HMMA.16816.F32.BF16 R20, R48.reuse, R42, R20 ;  /* 0x0000002a3014723c */ /* 0x040fe20000041814 */
[----:B------:R-:W3:Y:S05]  /*8730*/  LDSM.16.MT88.4 R40, [R158+0x7800] ;  /* 0x007800009e28783b */ /* 0x000eea0000004200 */
[----:B------:R-:W3:Y:S02]  /*8740*/  MUFU.EX2 R128, R128 ;  /* 0x0000008000807308 */ /* 0x000ee40000000800 */
[C---:B-1----:R-:W-:Y:S06]  /*8750*/  HMMA.16816.F32.BF16 R36, R48.reuse, R28, R36 ;  /* 0x0000001c3024723c */ /* 0x042fec0000041824 */
[----:B------:R-:W-:Y:S01]  /*8760*/  MUFU.EX2 R119, R119 ;  /* 0x0000007700777308 */ /* 0x000fe20000000800 */
[----:B------:R-:W-:Y:S01]  /*8770*/  F2FP.BF16.PACK_AB R28, R92, R85 ;  /* 0x000000555c1c723e */ /* 0x000fe200000010ff */
[----:B------:R-:W-:Y:S01]  /*8780*/  HMMA.16816.F32.BF16 R8, R48, R30, R8 ;  /* 0x0000001e3008723c */ /* 0x000fe20000041808 */
[----:B--2---:R-:W-:Y:S01]  /*8790*/  F2FP.BF16.PACK_AB R29, R96, R95 ;  /* 0x0000005f601d723e */ /* 0x004fe200000010ff */
[----:B------:R-:W1:Y:S01]  /*87a0*/  LDSM.16.MT88.4 R48, [R157+0x7800] ;  /* 0x007800009d30783b */ /* 0x000e620000004200 */
[----:B------:R-:W-:-:S03]  /*87b0*/  FADD.FTZ R95, R95, R80 ;  /* 0x000000505f5f7221 */ /* 0x000fc60000010000 */
[----:B------:R-:W2:Y:S01]  /*87c0*/  MUFU.EX2 R130, R130 ;  /* 0x0000008200827308 */ /* 0x000ea20000000800 */
[----:B------:R-:W-:Y:S02]  /*87d0*/  F2FP.BF16.PACK_AB R30, R94, R93 ;  /* 0x0000005d5e1e723e */ /* 0x000fe400000010ff */
[----:B------:R-:W-:-:S05]  /*87e0*/  F2FP.BF16.PACK_AB R31, R121, R120 ;  /* 0x00000078791f723e */ /* 0x000fca00000010ff */
[----:B------:R-:W-:Y:S02]  /*87f0*/  MUFU.EX2 R61, R61 ;  /* 0x0000003d003d7308 */ /* 0x000fe40000000800 */
[C---:B----4-:R-:W-:Y:S06]  /*8800*/  HMMA.16816.F32.BF16 R12, R28.reuse, R44, R12 ;  /* 0x0000002c1c0c723c */ /* 0x050fec000004180c */
[----:B------:R-:W-:Y:S02]  /*8810*/  MUFU.EX2 R116, R116 ;  /* 0x0000007400747308 */ /* 0x000fe40000000800 */
[C---:B------:R-:W-:Y:S01]  /*8820*/  HMMA.16816.F32.BF16 R16, R28.reuse, R46, R16 ;  /* 0x0000002e1c10723c */ /* 0x040fe20000041810 */
[----:B------:R-:W4:Y:S05]  /*8830*/  LDSM.16.MT88.4 R44, [R156+0x7800] ;  /* 0x007800009c2c783b */ /* 0x000f2a0000004200 */
[----:B------:R-:W-:Y:S02]  /*8840*/  MUFU.EX2 R62, R62 ;  /* 0x0000003e003e7308 */ /* 0x000fe40000000800 */
[C---:B---3--:R-:W-:Y:S06]  /*8850*/  HMMA.16816.F32.BF16 R24, R28.reuse, R40, R24 ;  /* 0x000000281c18723c */ /* 0x048fec0000041818 */
[----:B------:R-:W3:Y:S02]  /*8860*/  MUFU.EX2 R117, R117 ;  /* 0x0000007500757308 */ /* 0x000ee40000000800 */
        /* <DEDUP_REMOVED lines=8> */
[C---:B----4-:R-:W-:Y:S06]  /*88f0*/  HMMA.16816.F32.BF16 R36, R28.reuse, R44, R36 ;  /* 0x0000002c1c24723c */ /* 0x050fec0000041824 */
[----:B------:R-:W-:Y:S01]  /*8900*/  MUFU.EX2 R52, R52 ;  /* 0x0000003400347308 */ /* 0x000fe20000000800 */
[----:B------:R-:W-:Y:S01]  /*8910*/  F2FP.BF16.PACK_AB R44, R124, R123 ;  /* 0x0000007b7c2c723e */ /* 0x000fe200000010ff */
[----:B------:R-:W-:Y:S01]  /*8920*/  HMMA.16816.F32.BF16 R8, R28, R46, R8 ;  /* 0x0000002e1c08723c */ /* 0x000fe20000041808 */
[----:B------:R-:W4:Y:S01]  /*8930*/  LDSM.16.MT88.4 R28, [R157+0x8000] ;  /* 0x008000009d1c783b */ /* 0x000f220000004200 */
[----:B-----5:R-:W-:-:S04]  /*8940*/  F2FP.BF16.PACK_AB R45, R129, R126 ;  /* 0x0000007e812d723e */ /* 0x020fc800000010ff */
[----:B------:R-:W-:Y:S01]  /*8950*/  MUFU.EX2 R67, R86 ;  /* 0x0000005600437308 */ /* 0x000fe20000000800 */
        /* <DEDUP_REMOVED lines=8> */
[C---:B-1----:R-:W-:Y:S06]  /*89e0*/  HMMA.16816.F32.BF16 R12, R44.reuse, R48, R12 ;  /* 0x000000302c0c723c */ /* 0x042fec000004180c */
[----:B------:R-:W-:Y:S01]  /*89f0*/  MUFU.EX2 R0, R84 ;  /* 0x0000005400007308 */ /* 0x000fe20000000800 */
[----:B------:R-:W-:Y:S01]  /*8a00*/  F2FP.BF16.PACK_AB R48, R130, R119 ;  /* 0x000000778230723e */ /* 0x000fe200000010ff */
[----:B------:R-:W-:Y:S01]  /*8a10*/  HMMA.16816.F32.BF16 R16, R44, R50, R16 ;  /* 0x000000322c10723c */ /* 0x000fe20000041810 */
[----:B---3--:R-:W-:-:S05]  /*8a20*/  F2FP.BF16.PACK_AB R49, R117, R62 ;  /* 0x0000003e7531723e */ /* 0x008fca00000010ff */
[----:B------:R-:W-:Y:S01]  /*8a30*/  MUFU.EX2 R115, R115 ;  /* 0x0000007300737308 */ /* 0x000fe20000000800 */
[----:B------:R-:W-:Y:S01]  /*8a40*/  F2FP.BF16.PACK_AB R50, R116, R61 ;  /* 0x0000003d7432723e */ /* 0x000fe200000010ff */
[----:B----4-:R-:W-:Y:S01]  /*8a50*/  HMMA.16816.F32.BF16 R32, R44, R28, R32 ;  /* 0x0000001c2c20723c */ /* 0x010fe20000041820 */
[----:B------:R-:W-:-:S05]  /*8a60*/  F2FP.BF16.PACK_AB R51, R132, R63 ;  /* 0x0000003f8433723e */ /* 0x000fca00000010ff */
[----:B------:R-:W-:Y:S02]  /*8a70*/  MUFU.EX2 R2, R100 ;  /* 0x0000006400027308 */ /* 0x000fe40000000800 */
[C---:B------:R-:W-:Y:S01]  /*8a80*/  HMMA.16816.F32.BF16 R20, R44.reuse, R30, R20 ;  /* 0x0000001e2c14723c */ /* 0x040fe20000041814 */
[----:B------:R-:W1:Y:S05]  /*8a90*/  LDSM.16.MT88.4 R28, [R160+0x8800] ;  /* 0x00880000a01c783b */ /* 0x000e6a0000004200 */
[----:B------:R-:W-:Y:S02]  /*8aa0*/  MUFU.EX2 R3, R3 ;  /* 0x0000000300037308 */ /* 0x000fe40000000800 */
[C---:B--2---:R-:W-:Y:S08]  /*8ab0*/  HMMA.16816.F32.BF16 R36, R44.reuse, R40, R36 ;  /* 0x000000282c24723c */ /* 0x044ff00000041824 */
[----:B------:R-:W-:Y:S01]  /*8ac0*/  HMMA.16816.F32.BF16 R8, R44, R42, R8 ;  /* 0x0000002a2c08723c */ /* 0x000fe20000041808 */
[----:B------:R-:W2:Y:S04]  /*8ad0*/  LDSM.16.MT88.4 R40, [R157+0x8800] ;  /* 0x008800009d28783b */ /* 0x000ea80000004200 */
[----:B------:R-:W3:Y:S11]  /*8ae0*/  LDSM.16.MT88.4 R44, [R158+0x8800] ;  /* 0x008800009e2c783b */ /* 0x000ef60000004200 */
[C---:B------:R-:W-:Y:S01]  /*8af0*/  HMMA.16816.F32.BF16 R36, R48.reuse, R56, R36 ;  /* 0x000000383024723c */ /* 0x040fe20000041824 */
[----:B------:R-:W-:Y:S06]  /*8b00*/  MUFU.EX2 R56, R65 ;  /* 0x0000004100387308 */ /* 0x000fec0000000800 */
[----:B------:R-:W-:Y:S01]  /*8b10*/  FFMA.FTZ R57, R60, c[0x0][0x23c], -R106 ;  /* 0x00008f003c397a23 */ /* 0x000fe2000001086a */
[----:B-1----:R-:W-:Y:S01]  /*8b20*/  HMMA.16816.F32.BF16 R12, R48, R28, R12 ;  /* 0x0000001c300c723c */ /* 0x002fe2000004180c */
[----:B------:R-:W-:-:S04]  /*8b30*/  FADD.FTZ R60, R70, R69 ;  /* 0x00000045463c7221 */ /* 0x000fc80000010000 */
[----:B------:R-:W-:Y:S01]  /*8b40*/  MUFU.EX2 R57, R57 ;  /* 0x0000003900397308 */ /* 0x000fe20000000800 */
[----:B------:R-:W-:Y:S02]  /*8b50*/  FADD.FTZ R60, R71, R60 ;  /* 0x0000003c473c7221 */ /* 0x000fe40000010000 */
[----:B------:R-:W-:Y:S01]  /*8b60*/  HMMA.16816.F32.BF16 R16, R48, R30, R16 ;  /* 0x0000001e3010723c */ /* 0x000fe20000041810 */
[----:B------:R-:W1:Y:S01]  /*8b70*/  LDSM.16.MT88.4 R28, [R160+0x9000] ;  /* 0x00900000a01c783b */ /* 0x000e620000004200 */
[----:B------:R-:W-:-:S04]  /*8b80*/  FADD.FTZ R79, R79, R60 ;  /* 0x0000003c4f4f7221 */ /* 0x000fc80000010000 */
[----:B------:R-:W-:Y:S02]  /*8b90*/  FADD.FTZ R78, R78, R79 ;  /* 0x0000004f4e4e7221 */ /* 0x000fe40000010000 */
[----:B------:R-:W-:Y:S01]  /*8ba0*/  HMMA.16816.F32.BF16 R8, R48, R58, R8 ;  /* 0x0000003a3008723c */ /* 0x000fe20000041808 */
[----:B------:R-:W4:Y:S01]  /*8bb0*/  MUFU.EX2 R59, R66 ;  /* 0x00000042003b7308 */ /* 0x000f220000000800 */
[----:B------:R-:W-:-:S04]  /*8bc0*/  FADD.FTZ R77, R77, R78 ;  /* 0x0000004e4d4d7221 */ /* 0x000fc80000010000 */
[----:B------:R-:W-:Y:S02]  /*8bd0*/  FADD.FTZ R76, R76, R77 ;  /* 0x0000004d4c4c7221 */ /* 0x000fe40000010000 */
[C---:B--2---:R-:W-:Y:S01]  /*8be0*/  HMMA.16816.F32.BF16 R32, R48.reuse, R40, R32 ;  /* 0x000000283020723c */ /* 0x044fe20000041820 */
[----:B------:R-:W2:Y:S07]  /*8bf0*/  MUFU.EX2 R58, R114 ;  /* 0x00000072003a7308 */ /* 0x000eae0000000800 */
[----:B------:R-:W-:Y:S01]  /*8c00*/  HMMA.16816.F32.BF16 R20, R48, R42, R20 ;  /* 0x0000002a3014723c */ /* 0x000fe20000041814 */
[----:B------:R-:W5:Y:S01]  /*8c10*/  LDSM.16.MT88.4 R40, [R158+0x9000] ;  /* 0x009000009e28783b */ /* 0x000f620000004200 */
[----:B----4-:R-:W-:-:S06]  /*8c20*/  F2FP.BF16.PACK_AB R84, R59, R0 ;  /* 0x000000003b54723e */ /* 0x010fcc00000010ff */
[----:B---3--:R-:W-:Y:S01]  /*8c30*/  HMMA.16816.F32.BF16 R24, R48, R44, R24 ;  /* 0x0000002c3018723c */ /* 0x008fe20000041818 */
[----:B--2---:R-:W-:-:S07]  /*8c40*/  F2FP.BF16.PACK_AB R86, R115, R58 ;  /* 0x0000003a7356723e */ /* 0x004fce00000010ff */
[----:B------:R-:W-:Y:S01]  /*8c50*/  HMMA.16816.F32.BF16 R4, R48, R46, R4 ;  /* 0x0000002e3004723c */ /* 0x000fe20000041804 */
[----:B------:R-:W2:Y:S06]  /*8c60*/  LDSM.16.MT88.4 R44, [R157+0x9000] ;  /* 0x009000009d2c783b */ /* 0x000eac0000004200 */
[----:B------:R-:W-:Y:S02]  /*8c70*/  F2FP.BF16.PACK_AB R48, R52, R53 ;  /* 0x000000353430723e */ /* 0x000fe400000010ff */
[----:B------:R-:W-:Y:S02]  /*8c80*/  F2FP.BF16.PACK_AB R49, R55, R54 ;  /* 0x000000363731723e */ /* 0x000fe400000010ff */
[----:B------:R-:W-:-:S02]  /*8c90*/  F2FP.BF16.PACK_AB R50, R64, R67 ;  /* 0x000000434032723e */ /* 0x000fc400000010ff */
[----:B------:R-:W-:-:S07]  /*8ca0*/  F2FP.BF16.PACK_AB R51, R57, R56 ;  /* 0x000000383933723e */ /* 0x000fce00000010ff */
[C---:B-1----:R-:W-:Y:S08]  /*8cb0*/  HMMA.16816.F32.BF16 R12, R48.reuse, R28, R12 ;  /* 0x0000001c300c723c */ /* 0x042ff0000004180c */
[C---:B------:R-:W-:Y:S01]  /*8cc0*/  HMMA.16816.F32.BF16 R16, R48.reuse, R30, R16 ;  /* 0x0000001e3010723c */ /* 0x040fe20000041810 */
[----:B------:R-:W1:Y:S07]  /*8cd0*/  LDSM.16.MT88.4 R28, [R156+0x9000] ;  /* 0x009000009c1c783b */ /* 0x000e6e0000004200 */
[C---:B-----5:R-:W-:Y:S08]  /*8ce0*/  HMMA.16816.F32.BF16 R24, R48.reuse, R40, R24 ;  /* 0x000000283018723c */ /* 0x060ff00000041818 */
[C---:B------:R-:W-:Y:S01]  /*8cf0*/  HMMA.16816.F32.BF16 R4, R48.reuse, R42, R4 ;  /* 0x0000002a3004723c */ /* 0x040fe20000041804 */
[----:B------:R-:W3:Y:S07]  /*8d00*/  LDSM.16.MT88.4 R40, [R160+0x9800] ;  /* 0x00980000a028783b */ /* 0x000eee0000004200 */
[C---:B--2---:R-:W-:Y:S07]  /*8d10*/  HMMA.16816.F32.BF16 R32, R48.reuse, R44, R32 ;  /* 0x0000002c3020723c */ /* 0x044fee0000041820 */
[--C-:B------:R-:W-:Y:S01]  /*8d20*/  FFMA.FTZ R44, R102, c[0x0][0x23c], -R106.reuse ;  /* 0x00008f00662c7a23 */ /* 0x100fe2000001086a */
[----:B------:R-:W-:Y:S01]  /*8d30*/  HMMA.16816.F32.BF16 R20, R48, R46, R20 ;  /* 0x0000002e3014723c */ /* 0x000fe20000041814 */
[----:B------:R-:W-:-:S04]  /*8d40*/  FFMA.FTZ R45, R103, c[0x0][0x23c], -R106 ;  /* 0x00008f00672d7a23 */ /* 0x000fc8000001086a */
[----:B------:R-:W-:Y:S03]  /*8d50*/  MUFU.EX2 R44, R44 ;  /* 0x0000002c002c7308 */ /* 0x000fe60000000800 */
[C---:B-1----:R-:W-:Y:S05]  /*8d60*/  HMMA.16816.F32.BF16 R36, R48.reuse, R28, R36 ;  /* 0x0000001c3024723c */ /* 0x042fea0000041824 */
[----:B------:R-:W1:Y:S02]  /*8d70*/  MUFU.EX2 R45, R45 ;  /* 0x0000002d002d7308 */ /* 0x000e640000000800 */
[----:B------:R-:W-:Y:S01]  /*8d80*/  FADD.FTZ R29, R85, R76 ;  /* 0x0000004c551d7221 */ /* 0x000fe20000010000 */
[----:B------:R-:W-:Y:S01]  /*8d90*/  F2FP.BF16.PACK_AB R85, R3, R2 ;  /* 0x000000020355723e */ /* 0x000fe200000010ff */
[----:B------:R-:W-:Y:S02]  /*8da0*/  HMMA.16816.F32.BF16 R8, R48, R30, R8 ;  /* 0x0000001e3008723c */ /* 0x000fe40000041808 */
[----:B------:R-:W-:-:S02]  /*8db0*/  FADD.FTZ R92, R92, R29 ;  /* 0x0000001d5c5c7221 */ /* 0x000fc40000010000 */
[----:B------:R-:W-:Y:S02]  /*8dc0*/  FADD.FTZ R29, R96, R95 ;  /* 0x0000005f601d7221 */ /* 0x000fe40000010000 */
[----:B------:R-:W-:Y:S02]  /*8dd0*/  FADD.FTZ R93, R93, R92 ;  /* 0x0000005c5d5d7221 */ /* 0x000fe40000010000 */
[----:B------:R-:W-:Y:S02]  /*8de0*/  FADD.FTZ R120, R120, R29 ;  /* 0x0000001d78787221 */ /* 0x000fe40000010000 */
[----:B------:R-:W-:Y:S01]  /*8df0*/  FADD.FTZ R94, R94, R93 ;  /* 0x0000005d5e5e7221 */ /* 0x000fe20000010000 */
[----:B-1----:R-:W-:Y:S01]  /*8e00*/  F2FP.BF16.PACK_AB R87, R45, R44 ;  /* 0x0000002c2d57723e */ /* 0x002fe200000010ff */
[----:B------:R-:W-:-:S06]  /*8e10*/  FADD.FTZ R121, R121, R120 ;  /* 0x0000007879797221 */ /* 0x000fcc0000010000 */
[C---:B---3--:R-:W-:Y:S07]  /*8e20*/  HMMA.16816.F32.BF16 R68, R84.reuse, R42, R16 ;  /* 0x0000002a5444723c */ /* 0x048fee0000041810 */
        /* <DEDUP_REMOVED lines=12> */
[----:B------:R-:W-:Y:S03]  /*8ef0*/  HMMA.16816.F32.BF16 R72, R84, R74, R4 ;  /* 0x0000004a5448723c */ /* 0x000fe60000041804 */
        /* <DEDUP_REMOVED lines=20> */
[----:B------:R-:W-:Y:S01]  /*9040*/  FADD.FTZ R59, R59, R0 ;  /* 0x000000003b3b7221 */ /* 0x000fe20000010000 */
[----:B------:R-:W-:Y:S01]  /*9050*/  MOV R0, R111 ;  /* 0x0000006f00007202 */ /* 0x000fe20000000f00 */
[----:B------:R-:W-:Y:S02]  /*9060*/  FADD.FTZ R2, R2, R57 ;  /* 0x0000003902027221 */ /* 0x000fe40000010000 */
[----:B------:R-:W-:-:S02]  /*9070*/  FADD.FTZ R58, R58, R59 ;  /* 0x0000003b3a3a7221 */ /* 0x000fc40000010000 */
[----:B------:R-:W-:Y:S01]  /*9080*/  FADD.FTZ R3, R3, R2 ;  /* 0x0000000203037221 */ /* 0x000fe20000010000 */
[----:B------:R-:W-:Y:S01]  /*9090*/  MOV R2, R112 ;  /* 0x0000007000027202 */ /* 0x000fe20000000f00 */
[----:B------:R-:W-:Y:S02]  /*90a0*/  FADD.FTZ R183, R115, R58 ;  /* 0x0000003a73b77221 */ /* 0x000fe40000010000 */
[----:B------:R-:W-:-:S04]  /*90b0*/  FADD.FTZ R44, R44, R3 ;  /* 0x000000032c2c7221 */ /* 0x000fc80000010000 */
[----:B------:R-:W-:Y:S02]  /*90c0*/  FADD.FTZ R184, R45, R44 ;  /* 0x0000002c2db87221 */ /* 0x000fe40000010000 */
.L_x_7103:
        /* <DEDUP_REMOVED lines=13> */
.L_x_7113:
        /* <DEDUP_REMOVED lines=65> */
.L_x_7110:
        /* <DEDUP_REMOVED lines=197> */
.L_x_7112:
        /* <DEDUP_REMOVED lines=30> */
.L_x_7111:
        /* <DEDUP_REMOVED lines=92> */
[----:B------:R-:W-:Y:S01]  /*a9a0*/  ISETP.GT.AND P1, PT, R172, R169, PT ;  /* 0x000000a9ac00720c */ /* 0x000fe20003f24270 */
[----:B------:R-:W-:Y:S02]  /*a9b0*/  FADD.FTZ R101, -R0, R3 ;  /* 0x0000000300657221 */ /* 0x000fe40000010100 */
        /* <DEDUP_REMOVED lines=8> */
[----:B------:R2:W-:Y:S01]  /*aa40*/  MUFU.EX2 R103, R8 ;  /* 0x0000000800677308 */ /* 0x0005e20000000800 */
[C---:B------:R-:W-:Y:S02]  /*aa50*/  FMUL.FTZ R68, R100.reuse, R68 ;  /* 0x0000004464447220 */ /* 0x040fe40000410000 */
[----:B------:R-:W-:Y:S02]  /*aa60*/  FMUL.FTZ R69, R100, R69 ;  /* 0x0000004564457220 */ /* 0x000fe40000410000 */
[--C-:B------:R-:W-:Y:S02]  /*aa70*/  FFMA.FTZ R102, R12, c[0x0][0x23c], -R120.reuse ;  /* 0x00008f000c667a23 */ /* 0x100fe40000010878 */
[C---:B------:R-:W-:Y:S02]  /*aa80*/  FMUL.FTZ R12, R100.reuse, R92 ;  /* 0x0000005c640c7220 */ /* 0x040fe40000410000 */
[C---:B------:R-:W-:Y:S01]  /*aa90*/  FMUL.FTZ R72, R100.reuse, R72 ;  /* 0x0000004864487220 */ /* 0x040fe20000410000 */
[----:B------:R-:W-:Y:S01]  /*aaa0*/  MUFU.EX2 R117, R117 ;  /* 0x0000007500757308 */ /* 0x000fe20000000800 */
[----:B------:R-:W-:Y:S02]  /*aab0*/  FMUL.FTZ R73, R100, R73 ;  /* 0x0000004964497220 */ /* 0x000fe40000410000 */
[--C-:B------:R-:W-:Y:S02]  /*aac0*/  FFMA.FTZ R125, R18, c[0x0][0x23c], -R5.reuse ;  /* 0x00008f00127d7a23 */ /* 0x100fe40000010805 */
[--C-:B------:R-:W-:Y:S02]  /*aad0*/  FFMA.FTZ R126, R19, c[0x0][0x23c], -R5.reuse ;  /* 0x00008f00137e7a23 */ /* 0x100fe40000010805 */
[C---:B------:R-:W-:Y:S02]  /*aae0*/  FMUL.FTZ R76, R100.reuse, R76 ;  /* 0x0000004c644c7220 */ /* 0x040fe40000410000 */
[C---:B------:R-:W-:Y:S01]  /*aaf0*/  FMUL.FTZ R77, R100.reuse, R77 ;  /* 0x0000004d644d7220 */ /* 0x040fe20000410000 */
[----:B------:R-:W-:Y:S01]  /*ab00*/  MUFU.EX2 R102, R102 ;  /* 0x0000006600667308 */ /* 0x000fe20000000800 */
[C---:B------:R-:W-:Y:S02]  /*ab10*/  FMUL.FTZ R80, R100.reuse, R80 ;  /* 0x0000005064507220 */ /* 0x040fe40000410000 */
[C---:B------:R-:W-:Y:S02]  /*ab20*/  FMUL.FTZ R81, R100.reuse, R81 ;  /* 0x0000005164517220 */ /* 0x040fe40000410000 */
[C---:B--2---:R-:W-:Y:S02]  /*ab30*/  FMUL.FTZ R8, R100.reuse, R96 ;  /* 0x0000006064087220 */ /* 0x044fe40000410000 */
[C---:B------:R-:W-:Y:S02]  /*ab40*/  FMUL.FTZ R84, R100.reuse, R84 ;  /* 0x0000005464547220 */ /* 0x040fe40000410000 */
[----:B------:R-:W-:Y:S01]  /*ab50*/  FMUL.FTZ R85, R100, R85 ;  /* 0x0000005564557220 */ /* 0x000fe20000410000 */
[----:B------:R-:W-:Y:S01]  /*ab60*/  MUFU.EX2 R119, R119 ;  /* 0x0000007700777308 */ /* 0x000fe20000000800 */
[----:B------:R-:W-:Y:S01]  /*ab70*/  FMUL.FTZ R3, R101, c[0x0][0x23c] ;  /* 0x00008f0065037a20 */ /* 0x000fe20000410000 */
[----:B------:R-:W-:Y:S01]  /*ab80*/  MOV R101, R2 ;  /* 0x0000000200657202 */ /* 0x000fe20000000f00 */
[--C-:B------:R-:W-:Y:S02]  /*ab90*/  FFMA.FTZ R128, R6, c[0x0][0x23c], -R5.reuse ;  /* 0x00008f0006807a23 */ /* 0x100fe40000010805 */
[--C-:B------:R-:W-:Y:S02]  /*aba0*/  FFMA.FTZ R123, R7, c[0x0][0x23c], -R5.reuse ;  /* 0x00008f00077b7a23 */ /* 0x100fe40000010805 */
[--C-:B------:R-:W-:Y:S02]  /*abb0*/  FFMA.FTZ R6, R9, c[0x0][0x23c], -R120.reuse ;  /* 0x00008f0009067a23 */ /* 0x100fe40000010878 */
[--C-:B------:R-:W-:Y:S01]  /*abc0*/  FFMA.FTZ R116, R10, c[0x0][0x23c], -R5.reuse ;  /* 0x00008f000a747a23 */ /* 0x100fe20000010805 */
[----:B------:R-:W2:Y:S01]  /*abd0*/  MUFU.EX2 R3, R3 ;  /* 0x0000000300037308 */ /* 0x000ea20000000800 */
[--C-:B------:R-:W-:Y:S02]  /*abe0*/  FFMA.FTZ R7, R11, c[0x0][0x23c], -R5.reuse ;  /* 0x00008f000b077a23 */ /* 0x100fe40000010805 */
[--C-:B------:R-:W-:Y:S02]  /*abf0*/  FFMA.FTZ R127, R4, c[0x0][0x23c], -R120.reuse ;  /* 0x00008f00047f7a23 */ /* 0x100fe40000010878 */
[----:B------:R-:W-:Y:S02]  /*ac00*/  FMUL.FTZ R9, R100, R97 ;  /* 0x0000006164097220 */ /* 0x000fe40000410000 */
        /* <DEDUP_REMOVED lines=14> */
[----:B------:R-:W4:Y:S01]  /*acf0*/  MUFU.EX2 R123, R123 ;  /* 0x0000007b007b7308 */ /* 0x000f220000000800 */
[C---:B------:R-:W-:Y:S02]  /*ad00*/  FMUL.FTZ R18, R3.reuse, R90 ;  /* 0x0000005a03127220 */ /* 0x040fe40000410000 */
[C---:B------:R-:W-:Y:S01]  /*ad10*/  FMUL.FTZ R19, R3.reuse, R91 ;  /* 0x0000005b03137220 */ /* 0x040fe20000410000 */
[----:B---3--:R-:W-:Y:S01]  /*ad20*/  F2FP.BF16.PACK_AB R96, R122, R127 ;  /* 0x0000007f7a60723e */ /* 0x008fe200000010ff */
[C---:B------:R-:W-:Y:S02]  /*ad30*/  FMUL.FTZ R10, R3.reuse, R98 ;  /* 0x00000062030a7220 */ /* 0x040fe40000410000 */
[----:B------:R-:W3:Y:S01]  /*ad40*/  LDSM.16.MT88.4 R88, [R160+0x6800] ;  /* 0x00680000a058783b */ /* 0x000ee20000004200 */
[C---:B------:R-:W-:Y:S02]  /*ad50*/  FMUL.FTZ R11, R3.reuse, R99 ;  /* 0x00000063030b7220 */ /* 0x040fe40000410000 */
[----:B------:R-:W5:Y:S01]  /*ad60*/  MUFU.EX2 R6, R6 ;  /* 0x0000000600067308 */ /* 0x000f620000000800 */
        /* <DEDUP_REMOVED lines=8> */
[----:B----4-:R-:W-:Y:S01]  /*adf0*/  F2FP.BF16.PACK_AB R97, R123, R128 ;  /* 0x000000807b61723e */ /* 0x010fe200000010ff */
[C---:B------:R-:W-:Y:S02]  /*ae00*/  FMUL.FTZ R83, R3.reuse, R83 ;  /* 0x0000005303537220 */ /* 0x040fe40000410000 */
[C---:B------:R-:W-:Y:S02]  /*ae10*/  FMUL.FTZ R86, R3.reuse, R86 ;  /* 0x0000005603567220 */ /* 0x040fe40000410000 */
[----:B------:R-:W-:Y:S01]  /*ae20*/  FMUL.FTZ R87, R3, R87 ;  /* 0x0000005703577220 */ /* 0x000fe20000410000 */
[----:B------:R-:W4:Y:S01]  /*ae30*/  MUFU.EX2 R7, R7 ;  /* 0x0000000700077308 */ /* 0x000f220000000800 */
[--C-:B------:R-:W-:Y:S02]  /*ae40*/  FFMA.FTZ R49, R49, c[0x0][0x23c], -R120.reuse ;  /* 0x00008f0031317a23 */ /* 0x100fe40000010878 */
[--C-:B------:R-:W-:Y:S01]  /*ae50*/  FFMA.FTZ R50, R50, c[0x0][0x23c], -R5.reuse ;  /* 0x00008f0032327a23 */ /* 0x100fe20000010805 */
[----:B-----5:R-:W-:Y:S01]  /*ae60*/  F2FP.BF16.PACK_AB R98, R6, R103 ;  /* 0x000000670662723e */ /* 0x020fe200000010ff */
[--C-:B------:R-:W-:Y:S02]  /*ae70*/  FFMA.FTZ R51, R51, c[0x0][0x23c], -R5.reuse ;  /* 0x00008f0033337a23 */ /* 0x100fe40000010805 */
[--C-:B------:R-:W-:Y:S02]  /*ae80*/  FFMA.FTZ R52, R52, c[0x0][0x23c], -R120.reuse ;  /* 0x00008f0034347a23 */ /* 0x100fe40000010878 */
[----:B------:R-:W-:Y:S01]  /*ae90*/  FFMA.FTZ R53, R53, c[0x0][0x23c], -R120 ;  /* 0x00008f0035357a23 */ /* 0x000fe20000010878 */
[----:B------:R-:W5:Y:S01]  /*aea0*/  MUFU.EX2 R118, R118 ;  /* 0x0000007600767308 */ /* 0x000f620000000800 */
[--C-:B------:R-:W-:Y:S02]  /*aeb0*/  FFMA.FTZ R54, R54, c[0x0][0x23c], -R5.reuse ;  /* 0x00008f0036367a23 */ /* 0x100fe40000010805 */
[--C-:B------:R-:W-:Y:S02]  /*aec0*/  FFMA.FTZ R55, R55, c[0x0][0x23c], -R5.reuse ;  /* 0x00008f0037377a23 */ /* 0x100fe40000010805 */
[----:B------:R-:W-:Y:S02]  /*aed0*/  FFMA.FTZ R128, R3, R184, R128 ;  /* 0x000000b803807223 */ /* 0x000fe40000010080 */
[--C-:B------:R-:W-:Y:S02]  /*aee0*/  FFMA.FTZ R3, R56, c[0x0][0x23c], -R120.reuse ;  /* 0x00008f0038037a23 */ /* 0x100fe40000010878 */
[--C-:B------:R-:W-:Y:S01]  /*aef0*/  FFMA.FTZ R56, R57, c[0x0][0x23c], -R120.reuse ;  /* 0x00008f0039387a23 */ /* 0x100fe20000010878 */
[----:B------:R-:W-:Y:S01]  /*af00*/  MUFU.EX2 R121, R121 ;  /* 0x0000007900797308 */ /* 0x000fe20000000800 */
[--C-:B------:R-:W-:Y:S02]  /*af10*/  FFMA.FTZ R57, R58, c[0x0][0x23c], -R5.reuse ;  /* 0x00008f003a397a23 */ /* 0x100fe40000010805 */
[--C-:B------:R-:W-:Y:S01]  /*af20*/  FFMA.FTZ R58, R59, c[0x0][0x23c], -R5.reuse ;  /* 0x00008f003b3a7a23 */ /* 0x100fe20000010805 */
[----:B----4-:R-:W-:Y:S01]  /*af30*/  F2FP.BF16.PACK_AB R99, R7, R116 ;  /* 0x000000740763723e */ /* 0x010fe200000010ff */
[--C-:B------:R-:W-:Y:S02]  /*af40*/  FFMA.FTZ R59, R60, c[0x0][0x23c], -R120.reuse ;  /* 0x00008f003c3b7a23 */ /* 0x100fe40000010878 */
[----:B------:R-:W-:Y:S02]  /*af50*/  FFMA.FTZ R60, R61, c[0x0][0x23c], -R120 ;  /* 0x00008f003d3c7a23 */ /* 0x000fe40000010878 */
[----:B------:R-:W-:Y:S01]  /*af60*/  FFMA.FTZ R61, R62, c[0x0][0x23c], -R5 ;  /* 0x00008f003e3d7a23 */ /* 0x000fe20000010805 */
[----:B------:R-:W4:Y:S01]  /*af70*/  MUFU.EX2 R124, R124 ;  /* 0x0000007c007c7308 */ /* 0x000f220000000800 */
[C---:B------:R-:W-:Y:S05]  /*af80*/  HMMA.16816.F32.BF16 R8, R96.reuse, R104, R8 ;  /* 0x000000686008723c */ /* 0x040fea0000041808 */
[----:B------:R-:W-:Y:S02]  /*af90*/  FFMA.FTZ R127, R100, R183, R127 ;  /* 0x000000b7647f7223 */ /* 0x000fe4000001007f */
[----:B------:R-:W-:Y:S01]  /*afa0*/  FADD.FTZ R123, R123, R128 ;  /* 0x000000807b7b7221 */ /* 0x000fe20000010000 */
[C---:B------:R-:W-:Y:S01]  /*afb0*/  HMMA.16816.F32.BF16 R68, R96.reuse, R106, R68 ;  /* 0x0000006a6044723c */ /* 0x040fe20000041844 */
[----:B------:R-:W3:Y:S01]  /*afc0*/  LDSM.16.MT88.4 R104, [R158+0x6800] ;  /* 0x006800009e68783b */ /* 0x000ee20000004200 */
[----:B------:R-:W-:Y:S02]  /*afd0*/  MUFU.EX2 R125, R125 ;  /* 0x0000007d007d7308 */ /* 0x000fe40000000800 */
[----:B------:R-:W-:Y:S02]  /*afe0*/  FADD.FTZ R122, R122, R127 ;  /* 0x0000007f7a7a7221 */ /* 0x000fe40000010000 */
[----:B------:R-:W-:Y:S02]  /*aff0*/  FADD.FTZ R116, R116, R123 ;  /* 0x0000007b74747221 */ /* 0x000fe40000010000 */
[C---:B-1----:R-:W-:Y:S04]  /*b000*/  HMMA.16816.F32.BF16 R12, R96.reuse, R108, R12 ;  /* 0x0000006c600c723c */ /* 0x042fe8000004180c */
[----:B------:R-:W1:Y:S01]  /*b010*/  MUFU.EX2 R126, R126 ;  /* 0x0000007e007e7308 */ /* 0x000e620000000800 */
[----:B------:R-:W-:Y:S02]  /*b020*/  FADD.FTZ R103, R103, R122 ;  /* 0x0000007a67677221 */ /* 0x000fe40000010000 */
[----:B------:R-:W-:Y:S01]  /*b030*/  FADD.FTZ R116, R7, R116 ;  /* 0x0000007407747221 */ /* 0x000fe20000010000 */
[C---:B------:R-:W-:Y:S01]  /*b040*/  HMMA.16816.F32.BF16 R72, R96.reuse, R110, R72 ;  /* 0x0000006e6048723c */ /* 0x040fe20000041848 */
[----:B------:R-:W3:Y:S03]  /*b050*/  LDSM.16.MT88.4 R108, [R157+0x6800] ;  /* 0x006800009d6c783b */ /* 0x000ee60000004200 */
[----:B------:R-:W-:Y:S02]  /*b060*/  FADD.FTZ R103, R6, R103 ;  /* 0x0000006706677221 */ /* 0x000fe40000010000 */
[----:B------:R-:W-:Y:S01]  /*b070*/  MUFU.EX2 R130, R130 ;  /* 0x0000008200827308 */ /* 0x000fe20000000800 */
[--C-:B------:R-:W-:Y:S01]  /*b080*/  FFMA.FTZ R6, R66, c[0x0][0x23c], -R5.reuse ;  /* 0x00008f0042067a23 */ /* 0x100fe20000010805 */
[C---:B------:R-:W-:Y:S07]  /*b090*/  HMMA.16816.F32.BF16 R76, R96.reuse, R112, R76 ;  /* 0x00000070604c723c */ /* 0x040fee000004184c */
[--C-:B------:R-:W-:Y:S01]  /*b0a0*/  FFMA.FTZ R112, R20, c[0x0][0x23c], -R120.reuse ;  /* 0x00008f0014707a23 */ /* 0x100fe20000010878 */
[C---:B------:R-:W-:Y:S01]  /*b0b0*/  HMMA.16816.F32.BF16 R16, R96.reuse, R114, R16 ;  /* 0x000000726010723c */ /* 0x040fe20000041810 */
[----:B------:R-:W-:Y:S03]  /*b0c0*/  MUFU.EX2 R131, R131 ;  /* 0x0000008300837308 */ /* 0x000fe60000000800 */
[----:B------:R-:W-:Y:S01]  /*b0d0*/  F2FP.BF16.PACK_AB R20, R117, R102 ;  /* 0x000000667514723e */ /* 0x000fe200000010ff */
[----:B------:R-:W-:Y:S01]  /*b0e0*/  FFMA.FTZ R113, R21, c[0x0][0x23c], -R120 ;  /* 0x00008f0015717a23 */ /* 0x000fe20000010878 */
[----:B-----5:R-:W-:Y:S01]  /*b0f0*/  F2FP.BF16.PACK_AB R21, R118, R119 ;  /* 0x000000777615723e */ /* 0x020fe200000010ff */
[--C-:B------:R-:W-:Y:S01]  /*b100*/  FFMA.FTZ R114, R22, c[0x0][0x23c], -R5.reuse ;  /* 0x00008f0016727a23 */ /* 0x100fe20000010805 */
[C---:B--2---:R-:W-:Y:S03]  /*b110*/  HMMA.16816.F32.BF16 R80, R96.reuse, R92, R80 ;  /* 0x0000005c6050723c */ /* 0x044fe60000041850 */
[----:B------:R-:W-:Y:S01]  /*b120*/  MUFU.EX2 R112, R112 ;  /* 0x0000007000707308 */ /* 0x000fe20000000800 */
[----:B----4-:R-:W-:Y:S01]  /*b130*/  F2FP.BF16.PACK_AB R22, R124, R121 ;  /* 0x000000797c16723e */ /* 0x010fe200000010ff */
[----:B------:R-:W-:Y:S01]  /*b140*/  FFMA.FTZ R115, R23, c[0x0][0x23c], -R5 ;  /* 0x00008f0017737a23 */ /* 0x000fe20000010805 */
[----:B-1----:R-:W-:Y:S01]  /*b150*/  F2FP.BF16.PACK_AB R23, R126, R125 ;  /* 0x0000007d7e17723e */ /* 0x002fe200000010ff */
[----:B------:R-:W-:Y:S01]  /*b160*/  FADD.FTZ R102, R102, R103 ;  /* 0x0000006766667221 */ /* 0x000fe20000010000 */
[----:B------:R-:W-:Y:S01]  /*b170*/  HMMA.16816.F32.BF16 R84, R96, R94, R84 ;  /* 0x0000005e6054723c */ /* 0x000fe20000041854 */
[----:B------:R-:W1:Y:S03]  /*b180*/  LDSM.16.MT88.4 R92, [R156+0x6800] ;  /* 0x006800009c5c783b */ /* 0x000e660000004200 */
[----:B------:R-:W-:Y:S01]  /*b190*/  FADD.FTZ R119, R119, R116 ;  /* 0x0000007477777221 */ /* 0x000fe20000010000 */
[----:B------:R-:W2:Y:S01]  /*b1a0*/  MUFU.EX2 R113, R113 ;  /* 0x0000007100717308 */ /* 0x000ea20000000800 */
[----:B------:R-:W-:Y:S02]  /*b1b0*/  FADD.FTZ R102, R117, R102 ;  /* 0x0000006675667221 */ /* 0x000fe40000010000 */
[C---:B---3--:R-:W-:Y:S05]  /*b1c0*/  HMMA.16816.F32.BF16 R8, R20.reuse, R88, R8 ;  /* 0x000000581408723c */ /* 0x048fea0000041808 */
[----:B------:R-:W-:Y:S02]  /*b1d0*/  FFMA.FTZ R96, R26, c[0x0][0x23c], -R5 ;  /* 0x00008f001a607a23 */ /* 0x000fe40000010805 */
[----:B------:R-:W-:Y:S01]  /*b1e0*/  MUFU.EX2 R114, R114 ;  /* 0x0000007200727308 */ /* 0x000fe20000000800 */
[C---:B------:R-:W-:Y:S01]  /*b1f0*/  HMMA.16816.F32.BF16 R68, R20.reuse, R90, R68 ;  /* 0x0000005a1444723c */ /* 0x040fe20000041844 */
[----:B------:R-:W3:Y:S03]  /*b200*/  LDSM.16.MT88.4 R88, [R160+0x7000] ;  /* 0x00700000a058783b */ /* 0x000ee60000004200 */
[----:B------:R-:W-:Y:S02]  /*b210*/  FADD.FTZ R118, R118, R119 ;  /* 0x0000007776767221 */ /* 0x000fe40000010000 */
[----:B------:R-:W-:Y:S02]  /*b220*/  FADD.FTZ R121, R121, R102 ;  /* 0x0000006679797221 */ /* 0x000fe40000010000 */
[C---:B------:R-:W-:Y:S01]  /*b230*/  HMMA.16816.F32.BF16 R12, R20.reuse, R104, R12 ;  /* 0x00000068140c723c */ /* 0x040fe2000004180c */
[----:B------:R4:W-:Y:S03]  /*b240*/  MUFU.EX2 R104, R96 ;  /* 0x0000006000687308 */ /* 0x0009e60000000800 */
[----:B------:R-:W-:Y:S02]  /*b250*/  FADD.FTZ R7, R125, R118 ;  /* 0x000000767d077221 */ /* 0x000fe40000010000 */
[----:B------:R-:W-:Y:S02]  /*b260*/  FADD.FTZ R121, R124, R121 ;  /* 0x000000797c797221 */ /* 0x000fe40000010000 */
[C---:B------:R-:W-:Y:S03]  /*b270*/  HMMA.16816.F32.BF16 R72, R20.reuse, R106, R72 ;  /* 0x0000006a1448723c */ /* 0x040fe60000041848 */
[----:B------:R-:W5:Y:S01]  /*b280*/  MUFU.EX2 R115, R115 ;  /* 0x0000007300737308 */ /* 0x000f620000000800 */
[----:B------:R-:W-:Y:S02]  /*b290*/  FFMA.FTZ R105, R27, c[0x0][0x23c], -R5 ;  /* 0x00008f001b697a23 */ /* 0x000fe40000010805 */
[----:B------:R-:W3:Y:S01]  /*b2a0*/  LDSM.16.MT88.4 R24, [R158+0x7000] ;  /* 0x007000009e18783b */ /* 0x000ee20000004200 */
[--C-:B------:R-:W-:Y:S01]  /*b2b0*/  FFMA.FTZ R107, R28, c[0x0][0x23c], -R120.reuse ;  /* 0x00008f001c6b7a23 */ /* 0x100fe20000010878 */
[C---:B------:R-:W-:Y:S04]  /*b2c0*/  HMMA.16816.F32.BF16 R76, R20.reuse, R108, R76 ;  /* 0x0000006c144c723c */ /* 0x040fe8000004184c */
[--C-:B------:R-:W-:Y:S01]  /*b2d0*/  FFMA.FTZ R106, R29, c[0x0][0x23c], -R120.reuse ;  /* 0x00008f001d6a7a23 */ /* 0x100fe20000010878 */
[----:B------:R-:W2:Y:S01]  /*b2e0*/  MUFU.EX2 R105, R105 ;  /* 0x0000006900697308 */ /* 0x000ea20000000800 */
[----:B------:R-:W-:Y:S02]  /*b2f0*/  FADD.FTZ R7, R126, R7 ;  /* 0x000000077e077221 */ /* 0x000fe40000010000 */
[C---:B------:R-:W-:Y:S01]  /*b300*/  HMMA.16816.F32.BF16 R16, R20.reuse, R110, R16 ;  /* 0x0000006e1410723c */ /* 0x040fe20000041810 */
[----:B----4-:R-:W4:Y:S03]  /*b310*/  LDSM.16.MT88.4 R96, [R157+0x7000] ;  /* 0x007000009d60783b */ /* 0x010f260000004200 */
[--C-:B------:R-:W-:Y:S02]  /*b320*/  FFMA.FTZ R108, R34, c[0x0][0x23c], -R5.reuse ;  /* 0x00008f00226c7a23 */ /* 0x100fe40000010805 */
[--C-:B------:R-:W-:Y:S01]  /*b330*/  FFMA.FTZ R109, R36, c[0x0][0x23c], -R120.reuse ;  /* 0x00008f00246d7a23 */ /* 0x100fe20000010878 */
[----:B------:R-:W-:Y:S01]  /*b340*/  MUFU.EX2 R107, R107 ;  /* 0x0000006b006b7308 */ /* 0x000fe20000000800 */
[C---:B-1----:R-:W-:Y:S04]  /*b350*/  HMMA.16816.F32.BF16 R80, R20.reuse, R92, R80 ;  /* 0x0000005c1450723c */ /* 0x042fe80000041850 */
[--C-:B------:R-:W-:Y:S02]  /*b360*/  FFMA.FTZ R111, R35, c[0x0][0x23c], -R5.reuse ;  /* 0x00008f00236f7a23 */ /* 0x100fe40000010805 */
[--C-:B------:R-:W-:Y:S02]  /*b370*/  FFMA.FTZ R110, R37, c[0x0][0x23c], -R120.reuse ;  /* 0x00008f00256e7a23 */ /* 0x100fe40000010878 */
[----:B------:R-:W-:Y:S01]  /*b380*/  HMMA.16816.F32.BF16 R84, R20, R94, R84 ;  /* 0x0000005e1454723c */ /* 0x000fe20000041854 */
[----:B------:R-:W1:Y:S01]  /*b390*/  MUFU.EX2 R106, R106 ;  /* 0x0000006a006a7308 */ /* 0x000e620000000800 */
[----:B------:R-:W-:Y:S02]  /*b3a0*/  LDSM.16.MT88.4 R36, [R156+0x8000] ;  /* 0x008000009c24783b */ /* 0x000fe40000004200 */
[--C-:B------:R-:W-:Y:S02]  /*b3b0*/  FFMA.FTZ R92, R30, c[0x0][0x23c], -R5.reuse ;  /* 0x00008f001e5c7a23 */ /* 0x100fe40000010805 */
[----:B------:R-:W-:Y:S01]  /*b3c0*/  FFMA.FTZ R93, R31, c[0x0][0x23c], -R5 ;  /* 0x00008f001f5d7a23 */ /* 0x000fe20000010805 */
[----:B--2---:R-:W-:Y:S01]  /*b3d0*/  F2FP.BF16.PACK_AB R20, R113, R112 ;  /* 0x000000707114723e */ /* 0x004fe200000010ff */
[--C-:B------:R-:W-:Y:S01]  /*b3e0*/  FFMA.FTZ R94, R32, c[0x0][0x23c], -R120.reuse ;  /* 0x00008f00205e7a23 */ /* 0x100fe20000010878 */
[----:B-----5:R-:W-:Y:S01]  /*b3f0*/  F2FP.BF16.PACK_AB R21, R115, R114 ;  /* 0x000000727315723e */ /* 0x020fe200000010ff */
[----:B------:R-:W2:Y:S01]  /*b400*/  LDSM.16.MT88.4 R28, [R156+0x7000] ;  /* 0x007000009c1c783b */ /* 0x000ea20000004200 */
[----:B------:R-:W-:Y:S01]  /*b410*/  MUFU.EX2 R92, R92 ;  /* 0x0000005c005c7308 */ /* 0x000fe20000000800 */
[----:B------:R-:W-:Y:S01]  /*b420*/  F2FP.BF16.PACK_AB R22, R130, R129 ;  /* 0x000000818216723e */ /* 0x000fe200000010ff */
[----:B------:R-:W-:Y:S01]  /*b430*/  FFMA.FTZ R95, R33, c[0x0][0x23c], -R120 ;  /* 0x00008f00215f7a23 */ /* 0x000fe20000010878 */
[----:B------:R-:W-:Y:S01]  /*b440*/  F2FP.BF16.PACK_AB R23, R105, R104 ;  /* 0x000000686917723e */ /* 0x000fe200000010ff */
[----:B------:R-:W-:Y:S02]  /*b450*/  FADD.FTZ R112, R112, R121 ;  /* 0x0000007970707221 */ /* 0x000fe40000010000 */
[----:B------:R-:W-:Y:S01]  /*b460*/  FADD.FTZ R114, R114, R7 ;  /* 0x0000000772727221 */ /* 0x000fe20000010000 */
[----:B------:R-:W-:Y:S01]  /*b470*/  LDSM.16.MT88.4 R32, [R158+0x7800] ;  /* 0x007800009e20783b */ /* 0x000fe20000004200 */
[----:B------:R-:W-:Y:S02]  /*b480*/  FADD.FTZ R112, R113, R112 ;  /* 0x0000007071707221 */ /* 0x000fe40000010000 */
[C---:B---3--:R-:W-:Y:S01]  /*b490*/  HMMA.16816.F32.BF16 R8, R20.reuse, R88, R8 ;  /* 0x000000581408723c */ /* 0x048fe20000041808 */
[----:B------:R-:W3:Y:S02]  /*b4a0*/  MUFU.EX2 R93, R93 ;  /* 0x0000005d005d7308 */ /* 0x000ee40000000800 */
[----:B------:R-:W-:Y:S02]  /*b4b0*/  FADD.FTZ R115, R115, R114 ;  /* 0x0000007273737221 */ /* 0x000fe40000010000 */
[----:B------:R-:W-:Y:S02]  /*b4c0*/  FADD.FTZ R129, R129, R112 ;  /* 0x0000007081817221 */ /* 0x000fe40000010000 */
[----:B------:R-:W-:Y:S01]  /*b4d0*/  FADD.FTZ R104, R104, R115 ;  /* 0x0000007368687221 */ /* 0x000fe20000010000 */
[C---:B------:R-:W-:Y:S01]  /*b4e0*/  HMMA.16816.F32.BF16 R68, R20.reuse, R90, R68 ;  /* 0x0000005a1444723c */ /* 0x040fe20000041844 */
[----:B------:R-:W-:Y:S02]  /*b4f0*/  LDSM.16.MT88.4 R88, [R157+0x7800] ;  /* 0x007800009d58783b */ /* 0x000fe40000004200 */
[----:B------:R-:W-:Y:S01]  /*b500*/  MUFU.EX2 R94, R94 ;  /* 0x0000005e005e7308 */ /* 0x000fe20000000800 */
[----:B------:R-:W-:Y:S02]  /*b510*/  FADD.FTZ R130, R130, R129 ;  /* 0x0000008182827221 */ /* 0x000fe40000010000 */
[----:B------:R-:W-:Y:S02]  /*b520*/  FADD.FTZ R105, R105, R104 ;  /* 0x0000006869697221 */ /* 0x000fe40000010000 */
[C---:B------:R-:W-:Y:S05]  /*b530*/  HMMA.16816.F32.BF16 R12, R20.reuse, R24, R12 ;  /* 0x00000018140c723c */ /* 0x040fea000004180c */
[----:B------:R-:W5:Y:S03]  /*b540*/  MUFU.EX2 R95, R95 ;  /* 0x0000005f005f7308 */ /* 0x000f660000000800 */
[C---:B------:R-:W-:Y:S01]  /*b550*/  HMMA.16816.F32.BF16 R72, R20.reuse, R26, R72 ;  /* 0x0000001a1448723c */ /* 0x040fe20000041848 */
[----:B------:R-:W3:Y:S06]  /*b560*/  LDSM.16.MT88.4 R24, [R160+0x7800] ;  /* 0x00780000a018783b */ /* 0x000eec0000004200 */
[----:B------:R-:W-:Y:S01]  /*b570*/  MUFU.EX2 R108, R108 ;  /* 0x0000006c006c7308 */ /* 0x000fe20000000800 */
[C---:B----4-:R-:W-:Y:S08]  /*b580*/  HMMA.16816.F32.BF16 R76, R20.reuse, R96, R76 ;  /* 0x00000060144c723c */ /* 0x050ff0000004184c */
[C---:B------:R-:W-:Y:S01]  /*b590*/  HMMA.16816.F32.BF16 R16, R20.reuse, R98, R16 ;  /* 0x000000621410723c */ /* 0x040fe20000041810 */
[----:B------:R-:W4:Y:S07]  /*b5a0*/  MUFU.EX2 R111, R111 ;  /* 0x0000006f006f7308 */ /* 0x000f2e0000000800 */
        /* <DEDUP_REMOVED lines=8> */
[----:B-----5:R-:W-:Y:S01]  /*b630*/  F2FP.BF16.PACK_AB R22, R95, R94 ;  /* 0x0000005e5f16723e */ /* 0x020fe200000010ff */
[----:B------:R-:W-:Y:S01]  /*b640*/  FADD.FTZ R92, R92, R105 ;  /* 0x000000695c5c7221 */ /* 0x000fe20000010000 */
[----:B----4-:R-:W-:Y:S01]  /*b650*/  F2FP.BF16.PACK_AB R23, R111, R108 ;  /* 0x0000006c6f17723e */ /* 0x010fe200000010ff */
[----:B------:R-:W1:Y:S01]  /*b660*/  MUFU.EX2 R132, R132 ;  /* 0x0000008400847308 */ /* 0x000e620000000800 */
[----:B------:R-:W-:Y:S02]  /*b670*/  FADD.FTZ R107, R106, R107 ;  /* 0x0000006b6a6b7221 */ /* 0x000fe40000010000 */
[----:B------:R-:W-:Y:S03]  /*b680*/  FADD.FTZ R93, R93, R92 ;  /* 0x0000005c5d5d7221 */ /* 0x000fe60000010000 */
[C---:B------:R-:W-:Y:S04]  /*b690*/  HMMA.16816.F32.BF16 R8, R20.reuse, R24, R8 ;  /* 0x000000181408723c */ /* 0x040fe80000041808 */
[----:B------:R-:W-:Y:S04]  /*b6a0*/  MUFU.EX2 R40, R40 ;  /* 0x0000002800287308 */ /* 0x000fe80000000800 */
[C---:B------:R-:W-:Y:S01]  /*b6b0*/  HMMA.16816.F32.BF16 R68, R20.reuse, R26, R68 ;  /* 0x0000001a1444723c */ /* 0x040fe20000041844 */
[----:B------:R-:W3:Y:S05]  /*b6c0*/  LDSM.16.MT88.4 R24, [R160+0x8000] ;  /* 0x00800000a018783b */ /* 0x000eea0000004200 */
[----:B------:R-:W4:Y:S02]  /*b6d0*/  MUFU.EX2 R41, R41 ;  /* 0x0000002900297308 */ /* 0x000f240000000800 */
[C---:B------:R-:W-:Y:S08]  /*b6e0*/  HMMA.16816.F32.BF16 R12, R20.reuse, R32, R12 ;  /* 0x00000020140c723c */ /* 0x040ff0000004180c */
[C---:B------:R-:W-:Y:S01]  /*b6f0*/  HMMA.16816.F32.BF16 R72, R20.reuse, R34, R72 ;  /* 0x000000221448723c */ /* 0x040fe20000041848 */
[----:B------:R-:W5:Y:S01]  /*b700*/  LDSM.16.MT88.4 R32, [R158+0x8000] ;  /* 0x008000009e20783b */ /* 0x000f620000004200 */
        /* <DEDUP_REMOVED lines=11> */
[----:B-1----:R-:W-:Y:S03]  /*b7c0*/  F2FP.BF16.PACK_AB R21, R132, R131 ;  /* 0x000000838415723e */ /* 0x002fe600000010ff */
[----:B----4-:R-:W-:Y:S01]  /*b7d0*/  F2FP.BF16.PACK_AB R22, R41, R40 ;  /* 0x000000282916723e */ /* 0x010fe200000010ff */
[----:B------:R-:W-:Y:S01]  /*b7e0*/  MUFU.EX2 R46, R46 ;  /* 0x0000002e002e7308 */ /* 0x000fe20000000800 */
[----:B------:R-:W-:Y:S07]  /*b7f0*/  F2FP.BF16.PACK_AB R23, R43, R42 ;  /* 0x0000002a2b17723e */ /* 0x000fee00000010ff */
[C---:B---3--:R-:W-:Y:S02]  /*b800*/  HMMA.16816.F32.BF16 R8, R20.reuse, R24, R8 ;  /* 0x000000181408723c */ /* 0x048fe40000041808 */
[----:B------:R-:W1:Y:S06]  /*b810*/  MUFU.EX2 R47, R47 ;  /* 0x0000002f002f7308 */ /* 0x000e6c0000000800 */
[C---:B------:R-:W-:Y:S01]  /*b820*/  HMMA.16816.F32.BF16 R68, R20.reuse, R26, R68 ;  /* 0x0000001a1444723c */ /* 0x040fe20000041844 */
[----:B------:R-:W3:Y:S03]  /*b830*/  LDSM.16.MT88.4 R24, [R160+0x8800] ;  /* 0x00880000a018783b */ /* 0x000ee60000004200 */
[----:B------:R-:W-:Y:S04]  /*b840*/  MUFU.EX2 R48, R48 ;  /* 0x0000003000307308 */ /* 0x000fe80000000800 */
[C---:B-----5:R-:W-:Y:S06]  /*b850*/  HMMA.16816.F32.BF16 R12, R20.reuse, R32, R12 ;  /* 0x00000020140c723c */ /* 0x060fec000004180c */
[----:B------:R-:W4:Y:S02]  /*b860*/  MUFU.EX2 R49, R49 ;  /* 0x0000003100317308 */ /* 0x000f240000000800 */
[C---:B------:R-:W-:Y:S01]  /*b870*/  HMMA.16816.F32.BF16 R72, R20.reuse, R34, R72 ;  /* 0x000000221448723c */ /* 0x040fe20000041848 */
[----:B------:R-:W-:Y:S07]  /*b880*/  LDSM.16.MT88.4 R32, [R157+0x8800] ;  /* 0x008800009d20783b */ /* 0x000fee0000004200 */
[C---:B--2---:R-:W-:Y:S01]  /*b890*/  HMMA.16816.F32.BF16 R76, R20.reuse, R28, R76 ;  /* 0x0000001c144c723c */ /* 0x044fe2000004184c */
[----:B------:R-:W-:Y:S07]  /*b8a0*/  MUFU.EX2 R50, R50 ;  /* 0x0000003200327308 */ /* 0x000fee0000000800 */
[C---:B------:R-:W-:Y:S01]  /*b8b0*/  HMMA.16816.F32.BF16 R16, R20.reuse, R30, R16 ;  /* 0x0000001e1410723c */ /* 0x040fe20000041810 */
[----:B------:R-:W2:Y:S02]  /*b8c0*/  LDSM.16.MT88.4 R28, [R158+0x8800] ;  /* 0x008800009e1c783b */ /* 0x000ea40000004200 */
[----:B------:R-:W5:Y:S05]  /*b8d0*/  MUFU.EX2 R51, R51 ;  /* 0x0000003300337308 */ /* 0x000f6a0000000800 */
[C---:B------:R-:W-:Y:S05]  /*b8e0*/  HMMA.16816.F32.BF16 R80, R20.reuse, R36, R80 ;  /* 0x000000241450723c */ /* 0x040fea0000041850 */
[----:B------:R-:W-:Y:S03]  /*b8f0*/  MUFU.EX2 R52, R52 ;  /* 0x0000003400347308 */ /* 0x000fe60000000800 */
[----:B------:R-:W-:Y:S01]  /*b900*/  HMMA.16816.F32.BF16 R84, R20, R38, R84 ;  /* 0x000000261454723c */ /* 0x000fe20000041854 */
[----:B------:R-:W2:Y:S06]  /*b910*/  LDSM.16.MT88.4 R36, [R156+0x8800] ;  /* 0x008800009c24783b */ /* 0x000eac0000004200 */
[----:B------:R-:W-:Y:S01]  /*b920*/  F2FP.BF16.PACK_AB R20, R45, R44 ;  /* 0x0000002c2d14723e */ /* 0x000fe200000010ff */
[----:B------:R-:W2:Y:S01]  /*b930*/  MUFU.EX2 R53, R53 ;  /* 0x0000003500357308 */ /* 0x000ea20000000800 */
[----:B-1----:R-:W-:Y:S03]  /*b940*/  F2FP.BF16.PACK_AB R21, R47, R46 ;  /* 0x0000002e2f15723e */ /* 0x002fe600000010ff */
[----:B----4-:R-:W-:Y:S02]  /*b950*/  F2FP.BF16.PACK_AB R22, R49, R48 ;  /* 0x000000303116723e */ /* 0x010fe400000010ff */
[----:B-----5:R-:W-:Y:S04]  /*b960*/  F2FP.BF16.PACK_AB R23, R51, R50 ;  /* 0x000000323317723e */ /* 0x020fe800000010ff */
[----:B------:R-:W-:Y:S03]  /*b970*/  MUFU.EX2 R54, R54 ;  /* 0x0000003600367308 */ /* 0x000fe60000000800 */
[C---:B---3--:R-:W-:Y:S07]  /*b980*/  HMMA.16816.F32.BF16 R8, R20.reuse, R24, R8 ;  /* 0x000000181408723c */ /* 0x048fee0000041808 */
[----:B------:R-:W1:Y:S01]  /*b990*/  MUFU.EX2 R55, R55 ;  /* 0x0000003700377308 */ /* 0x000e620000000800 */
[C---:B------:R-:W-:Y:S01]  /*b9a0*/  HMMA.16816.F32.BF16 R68, R20.reuse, R26, R68 ;  /* 0x0000001a1444723c */ /* 0x040fe20000041844 */
[----:B------:R-:W3:Y:S07]  /*b9b0*/  LDSM.16.MT88.4 R24, [R160+0x9000] ;  /* 0x00900000a018783b */ /* 0x000eee0000004200 */
        /* <DEDUP_REMOVED lines=9> */
[----:B------:R-:W2:Y:S01]  /*ba50*/  MUFU.EX2 R58, R58 ;  /* 0x0000003a003a7308 */ /* 0x000ea20000000800 */
[C---:B------:R-:W-:Y:S07]  /*ba60*/  HMMA.16816.F32.BF16 R80, R20.reuse, R36, R80 ;  /* 0x000000241450723c */ /* 0x040fee0000041850 */
[--C-:B------:R-:W-:Y:S01]  /*ba70*/  FFMA.FTZ R37, R64, c[0x0][0x23c], -R120.reuse ;  /* 0x00008f0040257a23 */ /* 0x100fe20000010878 */
[----:B------:R-:W-:Y:S01]  /*ba80*/  HMMA.16816.F32.BF16 R84, R20, R38, R84 ;  /* 0x000000261454723c */ /* 0x000fe20000041854 */
[----:B------:R-:W-:Y:S03]  /*ba90*/  MUFU.EX2 R59, R59 ;  /* 0x0000003b003b7308 */ /* 0x000fe60000000800 */
[----:B------:R-:W-:Y:S02]  /*baa0*/  FFMA.FTZ R120, R65, c[0x0][0x23c], -R120 ;  /* 0x00008f0041787a23 */ /* 0x000fe40000010878 */
[--C-:B------:R-:W-:Y:S01]  /*bab0*/  FFMA.FTZ R36, R63, c[0x0][0x23c], -R5.reuse ;  /* 0x00008f003f247a23 */ /* 0x100fe20000010805 */
[----:B------:R-:W-:Y:S01]  /*bac0*/  F2FP.BF16.PACK_AB R20, R53, R52 ;  /* 0x000000343514723e */ /* 0x000fe200000010ff */
[----:B------:R-:W-:Y:S01]  /*bad0*/  FFMA.FTZ R5, R67, c[0x0][0x23c], -R5 ;  /* 0x00008f0043057a23 */ /* 0x000fe20000010805 */
[----:B-1----:R-:W-:Y:S02]  /*bae0*/  F2FP.BF16.PACK_AB R21, R55, R54 ;  /* 0x000000363715723e */ /* 0x002fe400000010ff */
[----:B------:R-:W1:Y:S01]  /*baf0*/  MUFU.EX2 R60, R60 ;  /* 0x0000003c003c7308 */ /* 0x000e620000000800 */
[----:B----4-:R-:W-:Y:S02]  /*bb00*/  F2FP.BF16.PACK_AB R22, R56, R3 ;  /* 0x000000033816723e */ /* 0x010fe400000010ff */
[----:B--2---:R-:W-:Y:S07]  /*bb10*/  F2FP.BF16.PACK_AB R23, R58, R57 ;  /* 0x000000393a17723e */ /* 0x004fee00000010ff */
        /* <DEDUP_REMOVED lines=14> */
[C---:B--2---:R-:W-:Y:S03]  /*bc00*/  HMMA.16816.F32.BF16 R80, R20.reuse, R24, R80 ;  /* 0x000000181450723c */ /* 0x044fe60000041850 */
[----:B------:R-:W2:Y:S04]  /*bc10*/  MUFU.EX2 R5, R5 ;  /* 0x0000000500057308 */ /* 0x000ea80000000800 */
[----:B------:R-:W-:Y:S01]  /*bc20*/  FADD.FTZ R24, R94, R107 ;  /* 0x0000006b5e187221 */ /* 0x000fe20000010000 */
[----:B------:R-:W-:Y:S04]  /*bc30*/  HMMA.16816.F32.BF16 R84, R20, R26, R84 ;  /* 0x0000001a1454723c */ /* 0x000fe80000041854 */
[----:B------:R-:W-:Y:S03]  /*bc40*/  FADD.FTZ R24, R95, R24 ;  /* 0x000000185f187221 */ /* 0x000fe60000010000 */
[----:B------:R-:W-:Y:S01]  /*bc50*/  FADD.FTZ R26, R108, R93 ;  /* 0x0000005d6c1a7221 */ /* 0x000fe20000010000 */
[----:B-1----:R-:W-:Y:S01]  /*bc60*/  F2FP.BF16.PACK_AB R20, R60, R59 ;  /* 0x0000003b3c14723e */ /* 0x002fe200000010ff */
[----:B------:R-:W-:Y:S03]  /*bc70*/  FADD.FTZ R7, R109, R24 ;  /* 0x000000186d077221 */ /* 0x000fe60000010000 */
[----:B---3--:R-:W-:Y:S01]  /*bc80*/  F2FP.BF16.PACK_AB R21, R36, R61 ;  /* 0x0000003d2415723e */ /* 0x008fe200000010ff */
[----:B------:R-:W-:Y:S01]  /*bc90*/  FADD.FTZ R26, R111, R26 ;  /* 0x0000001a6f1a7221 */ /* 0x000fe20000010000 */
[----:B------:R-:W-:Y:S01]  /*bca0*/  F2FP.BF16.PACK_AB R22, R120, R37 ;  /* 0x000000257816723e */ /* 0x000fe200000010ff */
[----:B------:R-:W-:Y:S02]  /*bcb0*/  FADD.FTZ R7, R110, R7 ;  /* 0x000000076e077221 */ /* 0x000fe40000010000 */
[----:B------:R-:W-:Y:S01]  /*bcc0*/  FADD.FTZ R25, R131, R26 ;  /* 0x0000001a83197221 */ /* 0x000fe20000010000 */
[----:B--2---:R-:W-:Y:S01]  /*bcd0*/  F2FP.BF16.PACK_AB R23, R5, R6 ;  /* 0x000000060517723e */ /* 0x004fe200000010ff */
[----:B------:R-:W-:Y:S02]  /*bce0*/  FADD.FTZ R40, R40, R7 ;  /* 0x0000000728287221 */ /* 0x000fe40000010000 */
[----:B------:R-:W-:Y:S02]  /*bcf0*/  FADD.FTZ R25, R132, R25 ;  /* 0x0000001984197221 */ /* 0x000fe40000010000 */
[----:B------:R-:W-:Y:S02]  /*bd00*/  FADD.FTZ R41, R41, R40 ;  /* 0x0000002829297221 */ /* 0x000fe40000010000 */
[C---:B----4-:R-:W-:Y:S01]  /*bd10*/  HMMA.16816.F32.BF16 R96, R20.reuse, R28, R8 ;  /* 0x0000001c1460723c */ /* 0x050fe20000041808 */
[----:B------:R-:W1:Y:S02]  /*bd20*/  LDSM.16.MT88.4 R8, [R156+0x9800] ;  /* 0x009800009c08783b */ /* 0x000e640000004200 */
[----:B------:R-:W-:Y:S02]  /*bd30*/  FADD.FTZ R42, R42, R25 ;  /* 0x000000192a2a7221 */ /* 0x000fe40000010000 */
[----:B------:R-:W-:Y:S02]  /*bd40*/  FADD.FTZ R44, R44, R41 ;  /* 0x000000292c2c7221 */ /* 0x000fe40000010000 */
[----:B------:R-:W-:Y:S01]  /*bd50*/  FADD.FTZ R43, R43, R42 ;  /* 0x0000002a2b2b7221 */ /* 0x000fe20000010000 */
[C---:B------:R-:W-:Y:S04]  /*bd60*/  HMMA.16816.F32.BF16 R68, R20.reuse, R30, R68 ;  /* 0x0000001e1444723c */ /* 0x040fe80000041844 */
[----:B------:R-:W-:Y:S02]  /*bd70*/  FADD.FTZ R46, R46, R43 ;  /* 0x0000002b2e2e7221 */ /* 0x000fe40000010000 */
[----:B------:R-:W-:Y:S02]  /*bd80*/  FADD.FTZ R45, R45, R44 ;  /* 0x0000002c2d2d7221 */ /* 0x000fe40000010000 */
[C---:B-----5:R-:W-:Y:S04]  /*bd90*/  HMMA.16816.F32.BF16 R92, R20.reuse, R32, R12 ;  /* 0x00000020145c723c */ /* 0x060fe8000004180c */
        /* <DEDUP_REMOVED lines=15> */
[----:B------:R-:W-:Y:S01]  /*be90*/  FADD.FTZ R56, R56, R3 ;  /* 0x0000000338387221 */ /* 0x000fe20000010000 */
[----:B------:R-:W-:Y:S01]  /*bea0*/  MOV R3, R0 ;  /* 0x0000000000037202 */ /* 0x000fe20000000f00 */
        /* <DEDUP_REMOVED lines=9> */
[----:B------:R-:W-:Y:S01]  /*bf40*/  FADD.FTZ R184, R5, R6 ;  /* 0x0000000605b87221 */ /* 0x000fe20000010000 */
[----:B------:R-:W-:-:S05]  /*bf50*/  @P1 BRA `(.L_x_7113) ;  /* 0xffffd24000001947 */ /* 0x000fca000383ffff */
.L_x_7109:
[----:B------:R-:W1:Y:S01]  /*bf60*/  SHFL.BFLY PT, R6, R183, 0x2, 0x1f ;  /* 0x0c401f00b7067f89 */ /* 0x000e6200000e0000 */
[----:B------:R-:W-:Y:S01]  /*bf70*/  LEA.HI R13, R174, R174, RZ, 0x1 ;  /* 0x000000aeae0d7211 */ /* 0x000fe200078f08ff */
[----:B------:R-:W-:Y:S01]  /*bf80*/  BSSY B0, `(.L_x_7114) ;  /* 0x0000096000007945 */ /* 0x000fe20003800000 */
[----:B------:R-:W-:Y:S01]  /*bf90*/  MOV R8, 0x3f800000 ;  /* 0x3f80000000087802 */ /* 0x000fe20000000f00 */
[----:B------:R-:W2:Y:S01]  /*bfa0*/  SHFL.BFLY PT, R7, R184, 0x2, 0x1f ;  /* 0x0c401f00b8077f89 */ /* 0x000ea200000e0000 */
[----:B------:R-:W-:-:S02]  /*bfb0*/  SHF.L.U32 R15, R13, 0x2, RZ ;  /* 0x000000020d0f7819 */ /* 0x000fc400000006ff */
[----:B------:R-:W-:Y:S01]  /*bfc0*/  LOP3.LUT R13, R13, 0xffffffe, RZ, 0xc0, !PT ;  /* 0x0ffffffe0d0d7812 */ /* 0x000fe200078ec0ff */
[----:B------:R-:W3:Y:S01]  /*bfd0*/  S2R R3, SR_TID.X ;  /* 0x0000000000037919 */ /* 0x000ee20000002100 */
[----:B------:R-:W-:Y:S02]  /*bfe0*/  IADD3 R44, -R175, RZ, RZ ;  /* 0x000000ffaf2c7210 */ /* 0x000fe40007ffe1ff */
[----:B------:R-:W-:Y:S01]  /*bff0*/  IADD3 R13, R174, -R13, RZ ;  /* 0x8000000dae0d7210 */ /* 0x000fe20007ffe0ff */
[----:B------:R-:W-:Y:S01]  /*c000*/  BAR.SYNC.DEFER_BLOCKING 0x0 ;  /* 0x0000000000007b1d */ /* 0x000fe20000010000 */
[----:B-1----:R-:W-:Y:S02]  /*c010*/  FADD.FTZ R6, R6, R183 ;  /* 0x000000b706067221 */ /* 0x002fe40000010000 */
[----:B--2---:R-:W-:-:S03]  /*c020*/  FADD.FTZ R7, R7, R184 ;  /* 0x000000b807077221 */ /* 0x004fc60000010000 */
[----:B------:R-:W1:Y:S01]  /*c030*/  SHFL.BFLY PT, R5, R6, 0x1, 0x1f ;  /* 0x0c201f0006057f89 */ /* 0x000e6200000e0000 */
[----:B---3--:R-:W-:-:S03]  /*c040*/  SHF.R.S32.HI R10, RZ, 0x1f, R3 ;  /* 0x0000001fff0a7819 */ /* 0x008fc60000011403 */
[----:B------:R-:W2:Y:S01]  /*c050*/  SHFL.BFLY PT, R4, R7, 0x1, 0x1f ;  /* 0x0c201f0007047f89 */ /* 0x000ea200000e0000 */
[CC--:B------:R-:W-:Y:S02]  /*c060*/  LEA.HI R11, R10.reuse, R3.reuse, RZ, 0x2 ;  /* 0x000000030a0b7211 */ /* 0x0c0fe400078f10ff */
[----:B------:R-:W-:Y:S02]  /*c070*/  LEA.HI R10, R10, R3, RZ, 0x5 ;  /* 0x000000030a0a7211 */ /* 0x000fe400078f28ff */
[--C-:B------:R-:W-:Y:S02]  /*c080*/  SHF.R.S32.HI R9, RZ, 0x2, R11.reuse ;  /* 0x00000002ff097819 */ /* 0x100fe4000001140b */
[----:B------:R-:W-:-:S04]  /*c090*/  SHF.R.S32.HI R12, RZ, 0x1f, R11 ;  /* 0x0000001fff0c7819 */ /* 0x000fc8000001140b */
[----:B------:R-:W-:-:S04]  /*c0a0*/  LEA.HI R12, R12, R9, RZ, 0x3 ;  /* 0x000000090c0c7211 */ /* 0x000fc800078f18ff */
[----:B------:R-:W-:Y:S01]  /*c0b0*/  LOP3.LUT R12, R12, 0xfffffff8, RZ, 0xc0, !PT ;  /* 0xfffffff80c0c7812 */ /* 0x000fe200078ec0ff */
[----:B-1----:R-:W-:Y:S01]  /*c0c0*/  FADD.FTZ R5, R6, R5 ;  /* 0x0000000506057221 */ /* 0x002fe20000010000 */
[----:B------:R-:W-:Y:S02]  /*c0d0*/  SHF.L.U32 R6, R168, 0x6, RZ ;  /* 0x00000006a8067819 */ /* 0x000fe400000006ff */
[----:B------:R-:W-:Y:S01]  /*c0e0*/  IADD3 R9, R9, -R12, RZ ;  /* 0x8000000c09097210 */ /* 0x000fe20007ffe0ff */
[----:B--2---:R-:W-:Y:S01]  /*c0f0*/  FADD.FTZ R4, R7, R4 ;  /* 0x0000000407047221 */ /* 0x004fe20000010000 */
[----:B------:R-:W-:Y:S01]  /*c100*/  LOP3.LUT R6, R6, 0x1c0, RZ, 0xc0, !PT ;  /* 0x000001c006067812 */ /* 0x000fe200078ec0ff */
[----:B------:R-:W-:Y:S01]  /*c110*/  IMAD.MOV.U32 R7, RZ, RZ, 0x3f800000 ;  /* 0x3f800000ff077424 */ /* 0x000fe200078e00ff */
[----:B------:R-:W-:Y:S02]  /*c120*/  FSETP.NE.FTZ.AND P4, PT, R5, RZ, PT ;  /* 0x000000ff0500720b */ /* 0x000fe40003f95000 */
[----:B------:R-:W-:-:S02]  /*c130*/  LOP3.LUT R15, R6, 0x38, R15, 0xf8, !PT ;  /* 0x00000038060f7812 */ /* 0x000fc400078ef80f */
[----:B------:R-:W-:Y:S02]  /*c140*/  SHF.R.U32.HI R6, RZ, 0x3, R6 ;  /* 0x00000003ff067819 */ /* 0x000fe40000011606 */
[----:B------:R-:W-:Y:S02]  /*c150*/  FSETP.NE.FTZ.AND P3, PT, R4, RZ, PT ;  /* 0x000000ff0400720b */ /* 0x000fe40003f75000 */
[----:B------:R-:W-:Y:S02]  /*c160*/  LOP3.LUT R6, R15, R6, RZ, 0x3c, !PT ;  /* 0x000000060f067212 */ /* 0x000fe400078e3cff */
[----:B------:R-:W-:Y:S02]  /*c170*/  LOP3.LUT R12, R11, 0x1ffffffc, RZ, 0xc0, !PT ;  /* 0x1ffffffc0b0c7812 */ /* 0x000fe400078ec0ff */
[----:B------:R-:W-:Y:S01]  /*c180*/  SHF.R.S32.HI R11, RZ, 0x5, R10 ;  /* 0x00000005ff0b7819 */ /* 0x000fe2000001140a */
[----:B------:R-:W-:Y:S01]  /*c190*/  IMAD R6, R13, 0x4, R6 ;  /* 0x000000040d067824 */ /* 0x000fe200078e0206 */
[----:B------:R-:W1:Y:S01]  /*c1a0*/  @P4 MUFU.RCP R8, R5 ;  /* 0x0000000500084308 */ /* 0x000e620000001000 */
[----:B------:R-:W-:Y:S01]  /*c1b0*/  IMAD.SHL.U32 R13, R9, 0x40, RZ ;  /* 0x00000040090d7824 */ /* 0x000fe200078e00ff */
[----:B------:R-:W-:-:S02]  /*c1c0*/  IADD3 R12, -R12, R3, RZ ;  /* 0x000000030c0c7210 */ /* 0x000fc40007ffe1ff */
[----:B------:R-:W-:Y:S02]  /*c1d0*/  R2P PR, R9, 0x6 ;  /* 0x0000000609007804 */ /* 0x000fe40000000000 */
[----:B------:R-:W-:Y:S02]  /*c1e0*/  LOP3.LUT R13, R13, 0x1c0, RZ, 0xc0, !PT ;  /* 0x000001c00d0d7812 */ /* 0x000fe400078ec0ff */
[----:B------:R-:W2:Y:S01]  /*c1f0*/  @P3 MUFU.RCP R7, R4 ;  /* 0x0000000400073308 */ /* 0x000ea20000001000 */
[----:B------:R-:W-:Y:S02]  /*c200*/  LEA R12, R11, R12, 0x9 ;  /* 0x0000000c0b0c7211 */ /* 0x000fe400078e48ff */
[----:B------:R-:W-:Y:S02]  /*c210*/  LEA.HI R13, R13, R13, RZ, 0x1d ;  /* 0x0000000d0d0d7211 */ /* 0x000fe400078fe8ff */
[----:B------:R-:W-:Y:S01]  /*c220*/  LOP3.LUT R14, R9, 0x1, RZ, 0xc0, !PT ;  /* 0x00000001090e7812 */ /* 0x000fe200078ec0ff */
[----:B------:R-:W-:Y:S01]  /*c230*/  IMAD.MOV.U32 R9, RZ, RZ, -0x20 ;  /* 0xffffffe0ff097424 */ /* 0x000fe200078e00ff */
[----:B------:R-:W-:Y:S01]  /*c240*/  LEA R12, R12, R13, 0x1 ;  /* 0x0000000d0c0c7211 */ /* 0x000fe200078e08ff */
[----:B-1----:R-:W-:Y:S01]  /*c250*/  FMUL.FTZ R96, R8, R96 ;  /* 0x0000006008607220 */ /* 0x002fe20000410000 */
[----:B------:R-:W-:Y:S01]  /*c260*/  ISETP.NE.U32.AND P0, PT, R14, 0x1, PT ;  /* 0x000000010e00780c */ /* 0x000fe20003f05070 */
[----:B------:R-:W-:Y:S01]  /*c270*/  FMUL.FTZ R97, R8, R97 ;  /* 0x0000006108617220 */ /* 0x000fe20000410000 */
[----:B------:R-:W-:Y:S01]  /*c280*/  SHF.L.U32 R14, R12, 0x2, RZ ;  /* 0x000000020c0e7819 */ /* 0x000fe200000006ff */
[C---:B------:R-:W-:Y:S01]  /*c290*/  FMUL.FTZ R68, R8.reuse, R68 ;  /* 0x0000004408447220 */ /* 0x040fe20000410000 */
[----:B------:R-:W-:Y:S01]  /*c2a0*/  SEL R9, R9, 0x20, !P0 ;  /* 0x0000002009097807 */ /* 0x000fe20004000000 */
[----:B------:R-:W-:Y:S01]  /*c2b0*/  FMUL.FTZ R69, R8, R69 ;  /* 0x0000004508457220 */ /* 0x000fe20000410000 */
[C---:B------:R-:W-:Y:S01]  /*c2c0*/  IADD3 R16, R14.reuse, 0x80, RZ ;  /* 0x000000800e107810 */ /* 0x040fe20007ffe0ff */
[C---:B--2---:R-:W-:Y:S01]  /*c2d0*/  FMUL.FTZ R99, R7.reuse, R99 ;  /* 0x0000006307637220 */ /* 0x044fe20000410000 */
[----:B------:R-:W-:Y:S01]  /*c2e0*/  @P2 IADD3 R16, R14, -0x80, RZ ;  /* 0xffffff800e102810 */ /* 0x000fe20007ffe0ff */
[----:B------:R-:W-:Y:S01]  /*c2f0*/  FMUL.FTZ R98, R7, R98 ;  /* 0x0000006207627220 */ /* 0x000fe20000410000 */
[----:B------:R-:W-:Y:S01]  /*c300*/  STS.64 [R12.X4], R96 ;  /* 0x000000600c007388 */ /* 0x000fe20000004a00 */
[----:B------:R-:W-:Y:S01]  /*c310*/  FMUL.FTZ R92, R8, R92 ;  /* 0x0000005c085c7220 */ /* 0x000fe20000410000 */
[----:B------:R-:W-:Y:S01]  /*c320*/  LOP3.LUT R10, R10, 0xffffffe0, RZ, 0xc0, !PT ;  /* 0xffffffe00a0a7812 */ /* 0x000fe200078ec0ff */
[C---:B------:R-:W-:Y:S01]  /*c330*/  FMUL.FTZ R93, R8.reuse, R93 ;  /* 0x0000005d085d7220 */ /* 0x040fe20000410000 */
[----:B------:R1:W-:Y:S01]  /*c340*/  STS.64 [R12.X4+0x800], R98 ;  /* 0x000800620c007388 */ /* 0x0003e20000004a00 */
[C---:B------:R-:W-:Y:S01]  /*c350*/  FMUL.FTZ R72, R8.reuse, R72 ;  /* 0x0000004808487220 */ /* 0x040fe20000410000 */
[----:B------:R-:W2:Y:S01]  /*c360*/  @P4 MUFU.LG2 R5, R5 ;  /* 0x0000000500054308 */ /* 0x000ea20000000c00 */
[----:B------:R-:W-:Y:S01]  /*c370*/  FMUL.FTZ R73, R8, R73 ;  /* 0x0000004908497220 */ /* 0x000fe20000410000 */
[----:B------:R-:W-:Y:S01]  /*c380*/  IADD3 R10, -R10, R3, RZ ;  /* 0x000000030a0a7210 */ /* 0x000fe20007ffe1ff */
[C---:B------:R-:W-:Y:S01]  /*c390*/  FMUL.FTZ R76, R8.reuse, R76 ;  /* 0x0000004c084c7220 */ /* 0x040fe20000410000 */
[----:B------:R-:W-:Y:S01]  /*c3a0*/  MOV R3, 0xff800000 ;  /* 0xff80000000037802 */ /* 0x000fe20000000f00 */
[----:B------:R-:W-:Y:S01]  /*c3b0*/  FMUL.FTZ R77, R8, R77 ;  /* 0x0000004d084d7220 */ /* 0x000fe20000410000 */
[----:B------:R-:W-:Y:S01]  /*c3c0*/  LOP3.LUT P0, RZ, R10, 0x3, RZ, 0xc0, !PT ;  /* 0x000000030aff7812 */ /* 0x000fe2000780c0ff */
[C---:B------:R-:W-:Y:S01]  /*c3d0*/  FMUL.FTZ R88, R8.reuse, R88 ;  /* 0x0000005808587220 */ /* 0x040fe20000410000 */
[----:B------:R-:W3:Y:S01]  /*c3e0*/  @P3 MUFU.LG2 R4, R4 ;  /* 0x0000000400043308 */ /* 0x000ee20000000c00 */
[----:B------:R-:W-:-:S02]  /*c3f0*/  FMUL.FTZ R89, R8, R89 ;  /* 0x0000005908597220 */ /* 0x000fc40000410000 */
[C---:B------:R-:W-:Y:S02]  /*c400*/  FMUL.FTZ R80, R8.reuse, R80 ;  /* 0x0000005008507220 */ /* 0x040fe40000410000 */
[C---:B------:R-:W-:Y:S02]  /*c410*/  FMUL.FTZ R81, R8.reuse, R81 ;  /* 0x0000005108517220 */ /* 0x040fe40000410000 */
[C---:B------:R-:W-:Y:S02]  /*c420*/  FMUL.FTZ R84, R8.reuse, R84 ;  /* 0x0000005408547220 */ /* 0x040fe40000410000 */
[----:B------:R-:W-:Y:S01]  /*c430*/  FMUL.FTZ R85, R8, R85 ;  /* 0x0000005508557220 */ /* 0x000fe20000410000 */
[----:B------:R-:W-:Y:S01]  /*c440*/  MOV R8, 0x40 ;  /* 0x0000004000087802 */ /* 0x000fe20000000f00 */
[C---:B------:R-:W-:Y:S02]  /*c450*/  FMUL.FTZ R71, R7.reuse, R71 ;  /* 0x0000004707477220 */ /* 0x040fe40000410000 */
[----:B------:R-:W-:-:S02]  /*c460*/  FMUL.FTZ R70, R7, R70 ;  /* 0x0000004607467220 */ /* 0x000fc40000410000 */
[C---:B------:R-:W-:Y:S02]  /*c470*/  FMUL.FTZ R95, R7.reuse, R95 ;  /* 0x0000005f075f7220 */ /* 0x040fe40000410000 */
[----:B------:R-:W-:Y:S01]  /*c480*/  FMUL.FTZ R94, R7, R94 ;  /* 0x0000005e075e7220 */ /* 0x000fe20000410000 */
[----:B-1----:R-:W-:Y:S01]  /*c490*/  IADD3 R12, R9, R16, RZ ;  /* 0x00000010090c7210 */ /* 0x002fe20007ffe0ff */
        /* <DEDUP_REMOVED lines=10> */
[----:B------:R-:W-:Y:S01]  /*c540*/  SEL R7, R8, 0xffffffc0, !P1 ;  /* 0xffffffc008077807 */ /* 0x000fe20004800000 */
[----:B--2---:R-:W-:Y:S01]  /*c550*/  @P4 FMUL.FTZ R5, R5, 0.69314718246459960938 ;  /* 0x3f31721805054820 */ /* 0x004fe20000410000 */
[----:B------:R-:W-:-:S02]  /*c560*/  IADD3 R8, R14, R9, RZ ;  /* 0x000000090e087210 */ /* 0x000fc40007ffe0ff */
[----:B------:R-:W1:Y:S01]  /*c570*/  S2R R9, SR_CTAID.Z ;  /* 0x0000000000097919 */ /* 0x000e620000002700 */
[----:B------:R-:W-:Y:S01]  /*c580*/  IMAD.IADD R13, R14, 0x1, R7 ;  /* 0x000000010e0d7824 */ /* 0x000fe200078e0207 */
[----:B------:R-:W-:Y:S01]  /*c590*/  IADD3 R15, R8, R7, RZ ;  /* 0x00000007080f7210 */ /* 0x000fe20007ffe0ff */
[C---:B------:R-:W-:Y:S01]  /*c5a0*/  IMAD.IADD R40, R7.reuse, 0x1, R12 ;  /* 0x0000000107287824 */ /* 0x040fe200078e020c */
[----:B------:R-:W-:Y:S01]  /*c5b0*/  STS.64 [R8], R68 ;  /* 0x0000004408007388 */ /* 0x000fe20000000a00 */
[----:B------:R-:W-:Y:S01]  /*c5c0*/  IADD3 R14, R7, R16, RZ ;  /* 0x00000010070e7210 */ /* 0x000fe20007ffe0ff */
[----:B------:R-:W-:Y:S02]  /*c5d0*/  @P4 FFMA.FTZ R3, R2, c[0x0][0x238], R5 ;  /* 0x00008e0002034a23 */ /* 0x000fe40000010005 */
[----:B------:R2:W-:Y:S04]  /*c5e0*/  STS.64 [R8+0x800], R70 ;  /* 0x0008004608007388 */ /* 0x0005e80000000a00 */
[----:B------:R-:W-:Y:S04]  /*c5f0*/  STS.64 [R13], R92 ;  /* 0x0000005c0d007388 */ /* 0x000fe80000000a00 */
[----:B------:R-:W-:Y:S04]  /*c600*/  STS.64 [R13+0x800], R94 ;  /* 0x0008005e0d007388 */ /* 0x000fe80000000a00 */
[----:B------:R-:W-:Y:S04]  /*c610*/  STS.64 [R15], R72 ;  /* 0x000000480f007388 */ /* 0x000fe80000000a00 */
[----:B------:R-:W-:Y:S01]  /*c620*/  STS.64 [R15+0x800], R74 ;  /* 0x0008004a0f007388 */ /* 0x000fe20000000a00 */
[----:B-1----:R-:W-:Y:S01]  /*c630*/  IMAD R9, R44, c[0x0][0x1c0], R9 ;  /* 0x000070002c097a24 */ /* 0x002fe200078e0209 */
[----:B------:R-:W-:-:S02]  /*c640*/  SHF.R.S32.HI R44, RZ, 0x1f, R11 ;  /* 0x0000001fff2c7819 */ /* 0x000fc4000001140b */
[----:B------:R-:W-:Y:S02]  /*c650*/  STS.64 [R16], R76 ;  /* 0x0000004c10007388 */ /* 0x000fe40000000a00 */
[----:B------:R-:W-:Y:S02]  /*c660*/  LEA.HI R44, R44, R11, RZ, 0x2 ;  /* 0x0000000b2c2c7211 */ /* 0x000fe400078f10ff */
[----:B------:R-:W-:Y:S02]  /*c670*/  STS.64 [R16+0x800], R78 ;  /* 0x0008004e10007388 */ /* 0x000fe40000000a00 */
[----:B------:R-:W-:Y:S02]  /*c680*/  LOP3.LUT R44, R44, 0xffffffc, RZ, 0xc0, !PT ;  /* 0x0ffffffc2c2c7812 */ /* 0x000fe400078ec0ff */
[----:B--2---:R-:W1:Y:S02]  /*c690*/  S2R R8, SR_CTAID.Y ;  /* 0x0000000000087919 */ /* 0x004e640000002600 */
[----:B------:R-:W-:-:S02]  /*c6a0*/  IADD3 R11, R11, -R44, RZ ;  /* 0x8000002c0b0b7210 */ /* 0x000fc40007ffe0ff */
[----:B------:R-:W-:Y:S02]  /*c6b0*/  STS.64 [R12], R88 ;  /* 0x000000580c007388 */ /* 0x000fe40000000a00 */
[----:B------:R-:W-:Y:S02]  /*c6c0*/  LEA R180, R11, R180, 0x4 ;  /* 0x000000b40bb47211 */ /* 0x000fe400078e20ff */
[----:B------:R-:W-:Y:S04]  /*c6d0*/  STS.64 [R12+0x800], R90 ;  /* 0x0008005a0c007388 */ /* 0x000fe80000000a00 */
[----:B------:R-:W-:Y:S04]  /*c6e0*/  STS.64 [R14], R80 ;  /* 0x000000500e007388 */ /* 0x000fe80000000a00 */
[----:B------:R-:W-:Y:S04]  /*c6f0*/  STS.64 [R14+0x800], R82 ;  /* 0x000800520e007388 */ /* 0x000fe80000000a00 */
[----:B------:R-:W2:Y:S04]  /*c700*/  S2R R7, SR_CTAID.X ;  /* 0x0000000000077919 */ /* 0x000ea80000002500 */
[----:B------:R-:W-:Y:S01]  /*c710*/  STS.64 [R40], R84 ;  /* 0x0000005428007388 */ /* 0x000fe20000000a00 */
[----:B-1----:R-:W-:-:S03]  /*c720*/  IMAD R8, R8, c[0x0][0x210], R175 ;  /* 0x0000840008087a24 */ /* 0x002fc600078e02af */
[----:B------:R-:W-:Y:S01]  /*c730*/  STS.64 [R40+0x800], R86 ;  /* 0x0008005628007388 */ /* 0x000fe20000000a00 */
[----:B------:R-:W-:Y:S02]  /*c740*/  IMAD R8, R8, c[0x0][0x1c0], R9 ;  /* 0x0000700008087a24 */ /* 0x000fe400078e0209 */
[----:B---3--:R-:W-:Y:S01]  /*c750*/  @P3 FMUL.FTZ R9, R4, 0.69314718246459960938 ;  /* 0x3f31721804093820 */ /* 0x008fe20000410000 */
[----:B------:R-:W-:Y:S01]  /*c760*/  BAR.SYNC.DEFER_BLOCKING 0x0 ;  /* 0x0000000000007b1d */ /* 0x000fe20000010000 */
[----:B--2---:R-:W-:-:S04]  /*c770*/  IMAD.SHL.U32 R7, R7, 0x40, RZ ;  /* 0x0000004007077824 */ /* 0x004fc800078e00ff */
[----:B------:R-:W-:Y:S01]  /*c780*/  IMAD R7, R8, c[0x0][0x214], R7 ;  /* 0x0000850008077a24 */ /* 0x000fe200078e0207 */
        /* <DEDUP_REMOVED lines=11> */
[----:B--234-:R-:W-:Y:S02]  /*c840*/  IADD3 R4, R180, 0x8, RZ ;  /* 0x00000008b4047810 */ /* 0x01cfe40007ffe0ff */
[----:B------:R-:W-:-:S02]  /*c850*/  SHF.R.S32.HI R2, RZ, 0x1f, R180 ;  /* 0x0000001fff027819 */ /* 0x000fc400000114b4 */
        /* <DEDUP_REMOVED lines=8> */
.L_x_7115:
[----:B--234-:R-:W-:Y:S05]  /*c8e0*/  BSYNC B0 ;  /* 0x0000000000007941 */ /* 0x01cfea0003800000 */
.L_x_7114:
        /* <DEDUP_REMOVED lines=13> */
[C---:B------:R-:W-:Y:S02]  /*c9c0*/  LEA R8, P0, R3.reuse, c[0x0][0x1d8], 0x2 ;  /* 0x0000760003087a11 */ /* 0x040fe400078010ff */
[C---:B------:R-:W-:Y:S02]  /*c9d0*/  IADD3 R2, R168.reuse, 0x28, RZ ;  /* 0x00000028a8027810 */ /* 0x040fe40007ffe0ff */
        /* <DEDUP_REMOVED lines=10> */
[----:B-1----:R2:W-:Y:S04]  /*ca80*/  @!P0 STG.E.64 [R8.64], R36 ;  /* 0x0000002408008986 */ /* 0x0025e8000c101b0c */
        /* <DEDUP_REMOVED lines=8> */
.L_x_7116:
        /* <DEDUP_REMOVED lines=15> */
.L_x_7926:


//--------------------- .text._ZN5flash24flash_fwd_splitkv_kernelI23Flash_fwd_kernel_traitsILi64ELi64ELi128ELi4ELb0ELb0EN7cutlass10bfloat16_tE19Flash_kernel_traitsILi64ELi64ELi128ELi4ES3_EELb1ELb0ELb0ELb0ELb1ELb1ELb1ELb0EEEvNS_16Flash_fwd_paramsE --------------------------
	.section	.text._ZN5flash24flash_fwd_splitkv_kernelI23Flash_fwd_kernel_traitsILi64ELi64ELi128ELi4ELb0ELb0EN7cutlass10bfloat16_tE19Flash_kernel_traitsILi64ELi64ELi128ELi4ES3_EELb1ELb0ELb0ELb0ELb1ELb1ELb1ELb0EEEvNS_16Flash_fwd_paramsE,"ax",@progbits
	.sectioninfo	@"SHI_REGISTERS=255"
	.align	128
        .global         _ZN5flash24flash_fwd_splitkv_kernelI23Flash_fwd_kernel_traitsILi64ELi64ELi128ELi4ELb0ELb0EN7cutlass10bfloat16_tE19Flash_kernel_traitsILi64ELi64ELi128ELi4ES3_EELb1ELb0ELb0ELb0ELb1ELb1ELb1ELb0EEEvNS_16Flash_fwd_paramsE
        .type           _ZN5flash24flash_fwd_splitkv_kernelI23Flash_fwd_kernel_traitsILi64ELi64ELi128ELi4ELb0ELb0EN7cutlass10bfloat16_tE19Flash_kernel_traitsILi64ELi64ELi128ELi4ES3_EELb1ELb0ELb0ELb0ELb1ELb1ELb1ELb0EEEvNS_16Flash_fwd_paramsE,@function
        .size           _ZN5flash24flash_fwd_splitkv_kernelI23Flash_fwd_kernel_traitsILi64ELi64ELi128ELi4ELb0ELb0EN7cutlass10bfloat16_tE19Flash_kernel_traitsILi64ELi64ELi128ELi4ES3_EELb1ELb0ELb0ELb0ELb1ELb1ELb1ELb0EEEvNS_16Flash_fwd_paramsE,(.L_x_7927 - _ZN5flash24flash_fwd_splitkv_kernelI23Flash_fwd_kernel_traitsILi64ELi64ELi128ELi4ELb0ELb0EN7cutlass10bfloat16_tE19Flash_kernel_traitsILi64ELi64ELi128ELi4ES3_EELb1ELb0ELb0ELb0ELb1ELb1ELb1ELb0EEEvNS_16Flash_fwd_paramsE)
        .other          _ZN5flash24flash_fwd_splitkv_kernelI23Flash_fwd_kernel_traitsILi64ELi64ELi128ELi4ELb0ELb0EN7cutlass10bfloat16_tE19Flash_kernel_traitsILi64ELi64ELi128ELi4ES3_EELb1ELb0ELb0ELb0ELb1ELb1ELb1ELb0EEEvNS_16Flash_fwd_paramsE,@"STO_CUDA_ENTRY STV_DEFAULT"
_ZN5flash24flash_fwd_splitkv_kernelI23Flash_fwd_kernel_traitsILi64ELi64ELi128ELi4ELb0ELb0EN7cutlass10bfloat16_tE19Flash_kernel_traitsILi64ELi64ELi128ELi4ES3_EELb1ELb0ELb0ELb0ELb1ELb1ELb1ELb0EEEvNS_16Flash_fwd_paramsE:
.text._ZN5flash24flash_fwd_splitkv_kernelI23Flash_fwd_kernel_traitsILi64ELi64ELi128ELi4ELb0ELb0EN7cutlass10bfloat16_tE19Flash_kernel_traitsILi64ELi64ELi128ELi4ES3_EELb1ELb0ELb0ELb0ELb1ELb1ELb1ELb0EEEvNS_16Flash_fwd_paramsE:
[----:B------:R-:W-:Y:S02]  /*0000*/  MOV R1, c[0x0][0x28] ;  /* 0x00000a0000017a02 */ /* 0x000fe40000000f00 */
[----:B------:R-:W1:Y:S01]  /*0010*/  I2F.U32.RP R2, c[0x0][0x1c0] ;  /* 0x0000700000027b06 */ /* 0x000e620000209000 */
[----:B------:R-:W2:Y:S01]  /*0020*/  S2R R3, SR_CTAID.Z ;  /* 0x0000000000037919 */ /* 0x000ea20000002700 */
[----:B------:R-:W-:Y:S01]  /*0030*/  IMAD.MOV.U32 R4, RZ, RZ, RZ ;  /* 0x000000ffff047224 */ /* 0x000fe200078e00ff */
[----:B------:R-:W-:Y:S01]  /*0040*/  ISETP.NE.U32.AND P1, PT, RZ, c[0x0][0x1c0], PT ;  /* 0x00007000ff007a0c */ /* 0x000fe20003f25070 */
[----:B------:R-:W-:Y:S01]  /*0050*/  IMAD.MOV.U32 R9, RZ, RZ, -0x1 ;  /* 0xffffffffff097424 */ /* 0x000fe200078e00ff */
[----:B------:R-:W-:-:S03]  /*0060*/  ULDC.64 UR12, c[0x0][0x118] ;  /* 0x00004600000c7ab9 */ /* 0x000fc60000000a00 */
[----:B-1----:R-:W1:Y:S02]  /*0070*/  MUFU.RCP R5, R2 ;  /* 0x0000000200057308 */ /* 0x002e640000001000 */
[----:B-1----:R-:W-:Y:S01]  /*0080*/  IADD3 R5, R5, 0xffffffe, RZ ;  /* 0x0ffffffe05057810 */ /* 0x002fe20007ffe0ff */
[----:B------:R-:W1:Y:S05]  /*0090*/  LDC.U8 R2, c[0x0][0x312] ;  /* 0x0000c480ff027b82 */ /* 0x000e6a0000000000 */
[----:B------:R-:W3:Y:S02]  /*00a0*/  F2I.FTZ.U32.TRUNC.NTZ R5, R5 ;  /* 0x0000000500057305 */ /* 0x000ee4000021f000 */
[----:B---3--:R-:W-:Y:S01]  /*00b0*/  IMAD.MOV R0, RZ, RZ, -R5 ;  /* 0x000000ffff007224 */ /* 0x008fe200078e0a05 */
[----:B-1----:R-:W-:-:S03]  /*00c0*/  ISETP.NE.AND P3, PT, R2, RZ, PT ;  /* 0x000000ff0200720c */ /* 0x002fc60003f65270 */
        /* <DEDUP_REMOVED lines=40> */
.L_x_7117:
[----:B-1-34-:R-:W-:Y:S02]  /*0350*/  MOV R4, c[0x0][0x218] ;  /* 0x0000860000047a02 */ /* 0x01afe40000000f00 */
.L_x_7118:
        /* <DEDUP_REMOVED lines=9> */
[----:B-12--5:R-:W-:-:S03]  /*03f0*/  @P2 IMAD.IADD R6, R5, 0x1, -R8 ;  /* 0x0000000105062824 */ /* 0x026fc600078e0a08 */
        /* <DEDUP_REMOVED lines=16> */
[----:B------:R-:W-:Y:S01]  /*0500*/  IADD3 R7, R6, 0x7f, RZ ;  /* 0x0000007f06077810 */ /* 0x000fe20007ffe0ff */
        /* <DEDUP_REMOVED lines=12> */
[----:B------:R-:W-:Y:S01]  /*05d0*/  IADD3 R5, -R27, 0xbf, R78 ;  /* 0x000000bf1b057810 */ /* 0x000fe20007ffe14e */
[----:B------:R-:W1:Y:S03]  /*05e0*/  S2R R4, SR_TID.X ;  /* 0x0000000000047919 */ /* 0x000e660000002100 */
[----:B------:R-:W-:-:S04]  /*05f0*/  IADD3 R5, R5, c[0x0][0x2e8], R6 ;  /* 0x0000ba0005057a10 */ /* 0x000fc80007ffe006 */
[----:B------:R-:W-:-:S03]  /*0600*/  SHF.R.S32.HI R24, RZ, 0x1f, R5 ;  /* 0x0000001fff187819 */ /* 0x000fc60000011405 */
[----:B------:R-:W-:Y:S02]  /*0610*/  @P2 IADD3 R10, R10, 0x1, RZ ;  /* 0x000000010a0a2810 */ /* 0x000fe40007ffe0ff */
[----:B------:R-:W-:-:S03]  /*0620*/  LEA.HI R24, R24, R5, RZ, 0x7 ;  /* 0x0000000518187211 */ /* 0x000fc600078f38ff */
[----:B------:R-:W-:Y:S01]  /*0630*/  IMAD.MOV.U32 R3, RZ, RZ, R10 ;  /* 0x000000ffff037224 */ /* 0x000fe200078e000a */
[----:B------:R-:W-:Y:S02]  /*0640*/  SHF.R.S32.HI R10, RZ, 0x1f, R7 ;  /* 0x0000001fff0a7819 */ /* 0x000fe40000011407 */
[----:B------:R-:W-:Y:S01]  /*0650*/  SHF.R.S32.HI R24, RZ, 0x7, R24 ;  /* 0x00000007ff187819 */ /* 0x000fe20000011418 */
[----:B------:R-:W-:Y:S01]  /*0660*/  @!P0 IMAD.MOV R3, RZ, RZ, -R3 ;  /* 0x000000ffff038224 */ /* 0x000fe200078e0a03 */
[----:B------:R-:W-:Y:S02]  /*0670*/  @!P1 LOP3.LUT R3, RZ, c[0x0][0x10], RZ, 0x33, !PT ;  /* 0x00000400ff039a12 */ /* 0x000fe400078e33ff */
[----:B------:R-:W-:-:S03]  /*0680*/  LEA.HI R10, R10, R7, RZ, 0x7 ;  /* 0x000000070a0a7211 */ /* 0x000fc600078f38ff */
[----:B------:R-:W-:Y:S01]  /*0690*/  IMAD R175, R3, R2, RZ ;  /* 0x0000000203af7224 */ /* 0x000fe200078e02ff */
[----:B------:R-:W-:-:S03]  /*06a0*/  SHF.R.S32.HI R10, RZ, 0x7, R10 ;  /* 0x00000007ff0a7819 */ /* 0x000fc6000001140a */
        /* <DEDUP_REMOVED lines=77> */
.L_x_7119:
        /* <DEDUP_REMOVED lines=30> */
[----:B-----5:R-:W-:Y:S01]  /*0d60*/  IMAD.HI.U32 R3, R11, R2, R10 ;  /* 0x000000020b037227 */ /* 0x020fe200078e000a */
        /* <DEDUP_REMOVED lines=47> */
[----:B------:R-:W-:Y:S02]  /*1060*/  IMAD.MOV.U32 R36, RZ, RZ, R10 ;  /* 0x000000ffff247224 */ /* 0x000fe400078e000a */
        /* <DEDUP_REMOVED lines=14> */
.L_x_7120:
        /* <DEDUP_REMOVED lines=16> */
.L_x_7122:
[----:B------:R-:W-:-:S04]  /*1250*/  IABS R5, c[0x0][0x1c8] ;  /* 0x0000720000057a13 */ /* 0x000fc80000000000 */
[----:B------:R-:W1:Y:S08]  /*1260*/  I2F.RP R7, R5 ;  /* 0x0000000500077306 */ /* 0x000e700000209400 */
[----:B-1----:R-:W1:Y:S02]  /*1270*/  MUFU.RCP R12, R7 ;  /* 0x00000007000c7308 */ /* 0x002e640000001000 */
[----:B-1----:R-:W-:-:S02]  /*1280*/  IADD3 R12, R12, 0xffffffe, RZ ;  /* 0x0ffffffe0c0c7810 */ /* 0x002fc40007ffe0ff */
[----:B------:R-:W-:-:S04]  /*1290*/  LEA R7, R24, 0xffffff80, 0x7 ;  /* 0xffffff8018077811 */ /* 0x000fc800078e38ff */
[----:B------:R-:W1:Y:S01]  /*12a0*/  F2I.FTZ.U32.TRUNC.NTZ R13, R12 ;  /* 0x0000000c000d7305 */ /* 0x000e62000021f000 */
[----:B------:R-:W-:-:S04]  /*12b0*/  IMAD.WIDE.U32 R10, R7, c[0x0][0x198], R10 ;  /* 0x00006600070a7a25 */ /* 0x000fc800078e000a */
        /* <DEDUP_REMOVED lines=9> */
[----:B------:R-:W-:-:S03]  /*1350*/  @P4 IMAD.IADD R2, R8, 0x1, R15 ;  /* 0x0000000108024824 */ /* 0x000fc600078e020f */
[----:B------:R-:W-:Y:S01]  /*1360*/  ISETP.GT.U32.AND P1, PT, R5, R0, PT ;  /* 0x000000000500720c */ /* 0x000fe20003f24070 */
[----:B------:R-:W-:-:S04]  /*1370*/  @P4 IMAD.WIDE.U32 R32, R2, c[0x0][0x1a0], RZ ;  /* 0x0000680002204a25 */ /* 0x000fc800078e00ff */
[----:B------:R-:W-:-:S08]  /*1380*/  @P4 IMAD R2, R2, c[0x0][0x1a4], R33 ;  /* 0x0000690002024a24 */ /* 0x000fd000078e0221 */
        /* <DEDUP_REMOVED lines=29> */
.L_x_7121:
[----:B------:R-:W-:Y:S01]  /*1560*/  ISETP.NE.AND P1, PT, R9, -0x1, PT ;  /* 0xffffffff0900780c */ /* 0x000fe20003f25270 */
[----:B------:R-:W-:Y:S01]  /*1570*/  IMAD.MOV.U32 R101, RZ, RZ, c[0x0][0x198] ;  /* 0x00006600ff657624 */ /* 0x000fe200078e00ff */
[----:B-----5:R-:W-:Y:S01]  /*1580*/  SHF.R.S32.HI R3, RZ, 0x1f, R4 ;  /* 0x0000001fff037819 */ /* 0x020fe20000011404 */
[----:B------:R-:W-:Y:S01]  /*1590*/  IMAD R12, R12, c[0x0][0x1b8], RZ ;  /* 0x00006e000c0c7a24 */ /* 0x000fe200078e02ff */
[----:B------:R-:W-:Y:S02]  /*15a0*/  IADD3 R173, -R78, R27, RZ ;  /* 0x0000001b4ead7210 */ /* 0x000fe40007ffe1ff */
[-C--:B------:R-:W-:Y:S01]  /*15b0*/  LEA.HI R13, R3, R4.reuse, RZ, 0x3 ;  /* 0x00000004030d7211 */ /* 0x080fe200078f18ff */
[----:B------:R-:W-:Y:S01]  /*15c0*/  IMAD R12, R21, c[0x0][0x1bc], R12 ;  /* 0x00006f00150c7a24 */ /* 0x000fe200078e020c */
[----:B------:R-:W-:Y:S02]  /*15d0*/  LEA.HI R16, R3, R4, RZ, 0x6 ;  /* 0x0000000403107211 */ /* 0x000fe400078f30ff */
[----:B------:R-:W-:-:S02]  /*15e0*/  SHF.R.S32.HI R10, RZ, 0x3, R13 ;  /* 0x00000003ff0a7819 */ /* 0x000fc4000001140d */
[----:B------:R-:W-:Y:S01]  /*15f0*/  LOP3.LUT R13, R13, 0xfffffff8, RZ, 0xc0, !PT ;  /* 0xfffffff80d0d7812 */ /* 0x000fe200078ec0ff */
[----:B------:R-:W-:Y:S01]  /*1600*/  @P1 IMAD.WIDE.U32 R22, R9, c[0x0][0x190], RZ ;  /* 0x0000640009161a25 */ /* 0x000fe200078e00ff */
[----:B------:R-:W-:Y:S02]  /*1610*/  @!P1 SHF.R.S32.HI R8, RZ, 0x1f, R181 ;  /* 0x0000001fff089819 */ /* 0x000fe400000114b5 */
[C---:B------:R-:W-:Y:S01]  /*1620*/  IADD3 R25, R10.reuse, 0x10, RZ ;  /* 0x000000100a197810 */ /* 0x040fe20007ffe0ff */
[----:B------:R-:W-:Y:S01]  /*1630*/  @!P1 IMAD.WIDE.U32 R14, R181, c[0x0][0x178], RZ ;  /* 0x00005e00b50e9a25 */ /* 0x000fe200078e00ff */
[----:B------:R-:W-:Y:S02]  /*1640*/  IADD3 R17, R10, 0x30, RZ ;  /* 0x000000300a117810 */ /* 0x000fe40007ffe0ff */
[-C--:B------:R-:W-:Y:S01]  /*1650*/  ISETP.GE.AND P3, PT, R25, R173.reuse, PT ;  /* 0x000000ad1900720c */ /* 0x080fe20003f66270 */
[----:B------:R-:W-:Y:S01]  /*1660*/  @!P1 IMAD R8, R8, c[0x0][0x178], RZ ;  /* 0x00005e0008089a24 */ /* 0x000fe200078e02ff */
[----:B------:R-:W-:Y:S01]  /*1670*/  SHF.R.S32.HI R11, RZ, 0x1f, R10 ;  /* 0x0000001fff0b7819 */ /* 0x000fe2000001140a */
[----:B------:R-:W-:Y:S01]  /*1680*/  @P1 IMAD R9, R9, c[0x0][0x194], R23 ;  /* 0x0000650009091a24 */ /* 0x000fe200078e0217 */
[C---:B------:R-:W-:Y:S01]  /*1690*/  IADD3 R19, R10.reuse, 0x20, RZ ;  /* 0x000000200a137810 */ /* 0x040fe20007ffe0ff */
[----:B------:R-:W-:Y:S01]  /*16a0*/  @!P1 IMAD R8, R181, c[0x0][0x17c], R8 ;  /* 0x00005f00b5089a24 */ /* 0x000fe200078e0208 */
[-C--:B------:R-:W-:Y:S01]  /*16b0*/  ISETP.GE.AND P6, PT, R10, R173.reuse, PT ;  /* 0x000000ad0a00720c */ /* 0x080fe20003fc6270 */
[----:B------:R-:W-:Y:S01]  /*16c0*/  @!P1 IMAD.MOV.U32 R22, RZ, RZ, R14 ;  /* 0x000000ffff169224 */ /* 0x000fe200078e000e */
[----:B------:R-:W-:Y:S01]  /*16d0*/  SHF.R.S32.HI R14, RZ, 0x1f, R28 ;  /* 0x0000001fff0e7819 */ /* 0x000fe2000001141c */
[----:B------:R-:W-:Y:S01]  /*16e0*/  @!P1 IMAD.IADD R9, R15, 0x1, R8 ;  /* 0x000000010f099824 */ /* 0x000fe200078e0208 */
[----:B------:R-:W-:Y:S01]  /*16f0*/  ISETP.GE.AND P2, PT, R19, R173, PT ;  /* 0x000000ad1300720c */ /* 0x000fe20003f46270 */
[----:B------:R-:W-:Y:S01]  /*1700*/  IMAD.IADD R8, R4, 0x1, -R13 ;  /* 0x0000000104087824 */ /* 0x000fe200078e0a0d */
[----:B------:R-:W-:Y:S01]  /*1710*/  IADD3 R178, R24, -0x1, RZ ;  /* 0xffffffff18b27810 */ /* 0x000fe20007ffe0ff */
[----:B------:R-:W-:Y:S01]  /*1720*/  IMAD.SHL.U32 R15, R10, 0x40, RZ ;  /* 0x000000400a0f7824 */ /* 0x000fe200078e00ff */
[----:B------:R-:W-:Y:S01]  /*1730*/  LEA.HI R174, R3, R4, RZ, 0x4 ;  /* 0x0000000403ae7211 */ /* 0x000fe200078f20ff */
[----:B------:R-:W-:Y:S01]  /*1740*/  IMAD.WIDE R34, R35, 0x40, R10 ;  /* 0x0000004023227825 */ /* 0x000fe200078e020a */
[----:B------:R-:W-:-:S02]  /*1750*/  SHF.L.U32 R18, R8, 0x3, RZ ;  /* 0x0000000308127819 */ /* 0x000fc400000006ff */
[----:B------:R-:W-:Y:S01]  /*1760*/  LOP3.LUT R15, R15, 0x1c0, RZ, 0xc0, !PT ;  /* 0x000001c00f0f7812 */ /* 0x000fe200078ec0ff */
[----:B------:R-:W-:Y:S01]  /*1770*/  IMAD.SHL.U32 R16, R16, 0x8, RZ ;  /* 0x0000000810107824 */ /* 0x000fe200078e00ff */
[----:B------:R-:W-:Y:S01]  /*1780*/  IADD3 R32, P5, R18, R32, RZ ;  /* 0x0000002012207210 */ /* 0x000fe20007fbe0ff */
[----:B------:R-:W-:Y:S01]  /*1790*/  IMAD R29, R14, c[0x0][0x1a8], RZ ;  /* 0x00006a000e1d7a24 */ /* 0x000fe200078e02ff */
[----:B------:R-:W-:Y:S01]  /*17a0*/  SHF.R.S32.HI R13, RZ, 0x1f, R18 ;  /* 0x0000001fff0d7819 */ /* 0x000fe20000011412 */
[----:B------:R-:W-:Y:S01]  /*17b0*/  IMAD R125, R11, c[0x0][0x198], RZ ;  /* 0x000066000b7d7a24 */ /* 0x000fe200078e02ff */
[C---:B------:R-:W-:Y:S02]  /*17c0*/  IADD3 R36, P4, R18.reuse, R36, RZ ;  /* 0x0000002412247210 */ /* 0x040fe40007f9e0ff */
[----:B------:R-:W-:Y:S01]  /*17d0*/  IADD3 R22, P1, R18, R22, RZ ;  /* 0x0000001612167210 */ /* 0x000fe20007f3e0ff */
[----:B------:R-:W-:Y:S01]  /*17e0*/  IMAD.X R33, R13, 0x1, R2, P5 ;  /* 0x000000010d217824 */ /* 0x000fe200028e0602 */
[----:B------:R-:W-:Y:S01]  /*17f0*/  LOP3.LUT R18, R15, 0x38, R18, 0xf8, !PT ;  /* 0x000000380f127812 */ /* 0x000fe200078ef812 */
[----:B------:R-:W-:Y:S01]  /*1800*/  IMAD.X R37, R13, 0x1, R0, P4 ;  /* 0x000000010d257824 */ /* 0x000fe200020e0600 */
[----:B------:R-:W-:Y:S01]  /*1810*/  ISETP.GE.AND P5, PT, R17, R173, PT ;  /* 0x000000ad1100720c */ /* 0x000fe20003fa6270 */
[----:B------:R-:W-:Y:S01]  /*1820*/  @!P6 IMAD R2, R35, c[0x0][0x190], RZ ;  /* 0x000064002302ea24 */ /* 0x000fe200078e02ff */
[----:B------:R-:W-:Y:S01]  /*1830*/  SHF.R.U32.HI R15, RZ, 0x3, R15 ;  /* 0x00000003ff0f7819 */ /* 0x000fe2000001160f */
[----:B------:R-:W-:Y:S01]  /*1840*/  IMAD.WIDE.U32 R36, R10, c[0x0][0x198], R36 ;  /* 0x000066000a247a25 */ /* 0x000fe200078e0024 */
[----:B------:R-:W-:-:S02]  /*1850*/  IADD3.X R23, R13, R9, RZ, P1, !PT ;  /* 0x000000090d177210 */ /* 0x000fc40000ffe4ff */
[----:B------:R-:W-:Y:S01]  /*1860*/  LOP3.LUT R15, R18, R15, RZ, 0x3c, !PT ;  /* 0x0000000f120f7212 */ /* 0x000fe200078e3cff */
[C---:B------:R-:W-:Y:S01]  /*1870*/  @!P6 IMAD R2, R34.reuse, c[0x0][0x194], R2 ;  /* 0x000065002202ea24 */ /* 0x040fe200078e0202 */
[----:B------:R-:W-:Y:S01]  /*1880*/  @!P3 IADD3 R30, P1, R34, 0x10, RZ ;  /* 0x00000010221eb810 */ /* 0x000fe20007f3e0ff */
[----:B------:R-:W-:Y:S01]  /*1890*/  IMAD R125, R10, c[0x0][0x19c], R125 ;  /* 0x000067000a7d7a24 */ /* 0x000fe200078e027d */
[----:B------:R-:W-:Y:S01]  /*18a0*/  LOP3.LUT R179, R15, 0xfffffe00, R16, 0xf8, !PT ;  /* 0xfffffe000fb37812 */ /* 0x000fe200078ef810 */
[----:B------:R-:W-:Y:S01]  /*18b0*/  IMAD R15, R28, c[0x0][0x1ac], R29 ;  /* 0x00006b001c0f7a24 */ /* 0x000fe200078e021d */
[----:B------:R-:W-:Y:S01]  /*18c0*/  @!P2 IADD3 R13, P4, R34, 0x20, RZ ;  /* 0x00000020220da810 */ /* 0x000fe20007f9e0ff */
[----:B------:R-:W-:Y:S01]  /*18d0*/  IMAD.WIDE.U32 R28, R28, c[0x0][0x1a8], R22 ;  /* 0x00006a001c1c7a25 */ /* 0x000fe200078e0016 */
[----:B------:R-:W-:Y:S02]  /*18e0*/  MOV R124, R36 ;  /* 0x00000024007c7202 */ /* 0x000fe40000000f00 */
[----:B------:R-:W-:Y:S01]  /*18f0*/  @!P2 IADD3.X R18, RZ, R35, RZ, P4, !PT ;  /* 0x00000023ff12a210 */ /* 0x000fe200027fe4ff */
[----:B------:R-:W-:Y:S01]  /*1900*/  @!P3 IMAD.X R9, RZ, RZ, R35, P1 ;  /* 0x000000ffff09b224 */ /* 0x000fe200008e0623 */
[----:B------:R-:W-:Y:S01]  /*1910*/  @!P5 IADD3 R0, P1, R34, 0x30, RZ ;  /* 0x000000302200d810 */ /* 0x000fe20007f3e0ff */
[----:B------:R-:W-:Y:S01]  /*1920*/  IMAD.IADD R29, R29, 0x1, R15 ;  /* 0x000000011d1d7824 */ /* 0x000fe200078e020f */
[----:B------:R-:W-:Y:S01]  /*1930*/  IADD3 R16, P4, R10, R7, RZ ;  /* 0x000000070a107210 */ /* 0x000fe20007f9e0ff */
[----:B------:R-:W-:Y:S01]  /*1940*/  @!P3 IMAD R9, R9, c[0x0][0x190], RZ ;  /* 0x000064000909ba24 */ /* 0x000fe200078e02ff */
[----:B------:R-:W-:Y:S01]  /*1950*/  SHF.L.U32 R7, R178, 0x7, RZ ;  /* 0x00000007b2077819 */ /* 0x000fe200000006ff */
[----:B------:R-:W-:Y:S01]  /*1960*/  @!P5 IMAD.X R15, RZ, RZ, R35, P1 ;  /* 0x000000ffff0fd224 */ /* 0x000fe200008e0623 */
[----:B------:R-:W-:Y:S01]  /*1970*/  IADD3.X R14, R11, R5, RZ, P4, !PT ;  /* 0x000000050b0e7210 */ /* 0x000fe200027fe4ff */
[----:B------:R-:W-:Y:S01]  /*1980*/  @!P6 IMAD.WIDE.U32 R34, R34, c[0x0][0x190], R28 ;  /* 0x000064002222ea25 */ /* 0x000fe200078e001c */
[----:B------:R-:W-:-:S02]  /*1990*/  SHF.L.U32 R179, R179, 0x1, RZ ;  /* 0x00000001b3b37819 */ /* 0x000fc400000006ff */
[----:B------:R-:W-:Y:S01]  /*19a0*/  IADD3 R11, R10, 0x60, RZ ;  /* 0x000000600a0b7810 */ /* 0x000fe20007ffe0ff */
[----:B------:R-:W-:Y:S01]  /*19b0*/  @!P3 IMAD.MOV.U32 R22, RZ, RZ, R28 ;  /* 0x000000ffff16b224 */ /* 0x000fe200078e001c */
[----:B------:R-:W-:Y:S01]  /*19c0*/  LEA.HI R76, R3, R4, RZ, 0x5 ;  /* 0x00000004034c7211 */ /* 0x000fe200078f28ff */
[----:B------:R-:W-:Y:S01]  /*19d0*/  @!P3 IMAD.MOV.U32 R23, RZ, RZ, R29 ;  /* 0x000000ffff17b224 */ /* 0x000fe200078e001d */
[----:B------:R-:W-:Y:S01]  /*19e0*/  SHF.L.U32 R128, R4, 0x1, RZ ;  /* 0x0000000104807819 */ /* 0x000fe200000006ff */
[C---:B------:R-:W-:Y:S01]  /*19f0*/  @!P3 IMAD R9, R30.reuse, c[0x0][0x194], R9 ;  /* 0x000065001e09ba24 */ /* 0x040fe200078e0209 */
[----:B------:R-:W-:Y:S01]  /*1a00*/  SHF.R.S32.HI R26, RZ, 0x5, R76 ;  /* 0x00000005ff1a7819 */ /* 0x000fe2000001144c */
[----:B------:R-:W-:Y:S01]  /*1a10*/  @!P3 IMAD.WIDE.U32 R30, R30, c[0x0][0x190], R22 ;  /* 0x000064001e1eba25 */ /* 0x000fe200078e0016 */
[----:B------:R-:W-:Y:S02]  /*1a20*/  @!P6 LEA R22, P1, R34, c[0x0][0x160], 0x1 ;  /* 0x000058002216ea11 */ /* 0x000fe400078208ff */
[----:B------:R-:W-:Y:S01]  /*1a30*/  LOP3.LUT R128, R128, 0x6, RZ, 0xc0, !PT ;  /* 0x0000000680807812 */ /* 0x000fe200078ec0ff */
[----:B------:R-:W-:-:S02]  /*1a40*/  @!P6 IMAD.IADD R2, R35, 0x1, R2 ;  /* 0x000000012302e824 */ /* 0x000fc400078e0202 */
[----:B------:R-:W-:Y:S02]  /*1a50*/  @!P2 IMAD R18, R18, c[0x0][0x190], RZ ;  /* 0x000064001212aa24 */ /* 0x000fe400078e02ff */
[----:B------:R-:W-:Y:S01]  /*1a60*/  @!P2 IMAD.MOV.U32 R35, RZ, RZ, R29 ;  /* 0x000000ffff23a224 */ /* 0x000fe200078e001d */
[----:B------:R-:W-:Y:S01]  /*1a70*/  @!P6 LEA.HI.X R23, R34, c[0x0][0x164], R2, 0x1, P1 ;  /* 0x000059002217ea11 */ /* 0x000fe200008f0c02 */
[----:B------:R-:W-:Y:S01]  /*1a80*/  @!P3 IMAD.IADD R9, R31, 0x1, R9 ;  /* 0x000000011f09b824 */ /* 0x000fe200078e0209 */
[----:B------:R-:W-:Y:S01]  /*1a90*/  @!P2 MOV R34, R28 ;  /* 0x0000001c0022a202 */ /* 0x000fe20000000f00 */
[----:B------:R-:W-:Y:S01]  /*1aa0*/  @!P2 IMAD R5, R13, c[0x0][0x194], R18 ;  /* 0x000065000d05aa24 */ /* 0x000fe200078e0212 */
[----:B------:R-:W-:Y:S01]  /*1ab0*/  @!P3 LEA R36, P1, R30, c[0x0][0x160], 0x1 ;  /* 0x000058001e24ba11 */ /* 0x000fe200078208ff */
[----:B------:R-:W-:Y:S01]  /*1ac0*/  @!P5 IMAD R15, R15, c[0x0][0x190], RZ ;  /* 0x000064000f0fda24 */ /* 0x000fe200078e02ff */
[----:B------:R-:W-:Y:S01]  /*1ad0*/  @!PT LDS RZ, [RZ] ;  /* 0x00000000fffff984 */ /* 0x000fe20000000800 */
[----:B------:R-:W-:Y:S01]  /*1ae0*/  @!PT LDS RZ, [RZ] ;  /* 0x00000000fffff984 */ /* 0x000fe20000000800 */
[----:B------:R-:W-:Y:S01]  /*1af0*/  @!PT LDS RZ, [RZ] ;  /* 0x00000000fffff984 */ /* 0x000fe20000000800 */
[----:B------:R1:W-:Y:S01]  /*1b00*/  @!P6 LDGSTS.E.BYPASS.LTC128B.128 [R179], [R22.64] ;  /* 0x0000000016b3efae */ /* 0x0003e2000b901d4c */
[----:B------:R-:W-:Y:S01]  /*1b10*/  @!P2 IMAD.WIDE.U32 R34, R13, c[0x0][0x190], R34 ;  /* 0x000064000d22aa25 */ /* 0x000fe200078e0022 */
[----:B------:R-:W-:-:S03]  /*1b20*/  IADD3 R13, R10, 0x50, RZ ;  /* 0x000000500a0d7810 */ /* 0x000fc60007ffe0ff */
[----:B------:R-:W-:Y:S01]  /*1b30*/  IMAD.IADD R125, R37, 0x1, R125 ;  /* 0x00000001257d7824 */ /* 0x000fe200078e027d */
[----:B------:R-:W-:Y:S01]  /*1b40*/  @!P3 LEA.HI.X R37, R30, c[0x0][0x164], R9, 0x1, P1 ;  /* 0x000059001e25ba11 */ /* 0x000fe200008f0c09 */
[----:B------:R-:W-:Y:S01]  /*1b50*/  IMAD.IADD R2, R6, 0x1, -R7 ;  /* 0x0000000106027824 */ /* 0x000fe200078e0a07 */
[----:B------:R-:W-:Y:S01]  /*1b60*/  @!P2 LEA R30, P1, R34, c[0x0][0x160], 0x1 ;  /* 0x00005800221eaa11 */ /* 0x000fe200078208ff */
[----:B------:R-:W-:Y:S02]  /*1b70*/  @!P2 IMAD.IADD R9, R35, 0x1, R5 ;  /* 0x000000012309a824 */ /* 0x000fe400078e0205 */
[C---:B------:R-:W-:Y:S01]  /*1b80*/  @!P5 IMAD R5, R0.reuse, c[0x0][0x194], R15 ;  /* 0x000065000005da24 */ /* 0x040fe200078e020f */
[-C--:B------:R-:W-:Y:S01]  /*1b90*/  ISETP.GE.AND P4, PT, R25, R2.reuse, PT ;  /* 0x000000021900720c */ /* 0x080fe20003f86270 */
[----:B------:R-:W-:Y:S01]  /*1ba0*/  @!P5 IMAD.WIDE.U32 R28, R0, c[0x0][0x190], R28 ;  /* 0x00006400001cda25 */ /* 0x000fe200078e001c */
[----:B------:R-:W-:Y:S01]  /*1bb0*/  @!P2 LEA.HI.X R31, R34, c[0x0][0x164], R9, 0x1, P1 ;  /* 0x00005900221faa11 */ /* 0x000fe200008f0c09 */
[----:B------:R2:W-:Y:S01]  /*1bc0*/  @!P3 LDGSTS.E.BYPASS.LTC128B.128 [R179+0x800], [R36.64] ;  /* 0x0080000024b3bfae */ /* 0x0005e2000b901d4c */
[-C--:B------:R-:W-:Y:S01]  /*1bd0*/  ISETP.GE.AND P3, PT, R19, R2.reuse, PT ;  /* 0x000000021300720c */ /* 0x080fe20003f66270 */
[----:B------:R-:W-:Y:S01]  /*1be0*/  IMAD.MOV.U32 R0, RZ, RZ, c[0x0][0x19c] ;  /* 0x00006700ff007624 */ /* 0x000fe200078e00ff */
[----:B------:R-:W-:Y:S01]  /*1bf0*/  @!P5 IADD3 R9, R29, R5, RZ ;  /* 0x000000051d09d210 */ /* 0x000fe20007ffe0ff */
[----:B------:R3:W-:Y:S01]  /*1c00*/  @!P2 LDGSTS.E.BYPASS.LTC128B.128 [R179+0x1000], [R30.64] ;  /* 0x010000001eb3afae */ /* 0x0007e2000b901d4c */
[----:B------:R-:W-:Y:S01]  /*1c10*/  @!P5 LEA R40, P6, R28, c[0x0][0x160], 0x1 ;  /* 0x000058001c28da11 */ /* 0x000fe200078c08ff */
[----:B------:R-:W-:Y:S01]  /*1c20*/  IMAD.SHL.U32 R20, R0, 0x20, RZ ;  /* 0x0000002000147824 */ /* 0x000fe200078e00ff */
[----:B------:R-:W-:Y:S01]  /*1c30*/  ISETP.GE.AND P2, PT, R17, R2, PT ;  /* 0x000000021100720c */ /* 0x000fe20003f46270 */
[----:B------:R-:W-:Y:S01]  /*1c40*/  IMAD.WIDE.U32 R32, R21, c[0x0][0x1b8], R32 ;  /* 0x00006e0015207a25 */ /* 0x000fe200078e0020 */
[----:B------:R-:W-:-:S02]  /*1c50*/  @!P5 LEA.HI.X R41, R28, c[0x0][0x164], R9, 0x1, P6 ;  /* 0x000059001c29da11 */ /* 0x000fc400030f0c09 */
[C---:B------:R-:W-:Y:S01]  /*1c60*/  ISETP.GE.AND P6, PT, R10.reuse, R2, PT ;  /* 0x000000020a00720c */ /* 0x040fe20003fc6270 */
[C---:B-1----:R-:W-:Y:S01]  /*1c70*/  IMAD.WIDE.U32 R22, R101.reuse, 0x20, RZ ;  /* 0x0000002065167825 */ /* 0x042fe200078e00ff */
[----:B------:R-:W-:Y:S01]  /*1c80*/  @!P4 LEA R5, P1, R101, R124, 0x4 ;  /* 0x0000007c6505c211 */ /* 0x000fe200078220ff */
[----:B------:R1:W-:Y:S01]  /*1c90*/  @!P5 LDGSTS.E.BYPASS.LTC128B.128 [R179+0x1800], [R40.64] ;  /* 0x0180000028b3dfae */ /* 0x0003e2000b901d4c */
[----:B------:R-:W-:Y:S01]  /*1ca0*/  IADD3 R15, R10, 0x40, RZ ;  /* 0x000000400a0f7810 */ /* 0x000fe20007ffe0ff */
[----:B------:R-:W-:Y:S01]  /*1cb0*/  IMAD.IADD R33, R33, 0x1, R12 ;  /* 0x0000000121217824 */ /* 0x000fe200078e020c */
[----:B------:R-:W-:Y:S02]  /*1cc0*/  @!P4 LEA.HI.X R18, R101, R125, R0, 0x4, P1 ;  /* 0x0000007d6512c211 */ /* 0x000fe400008f2400 */
[----:B------:R-:W-:Y:S01]  /*1cd0*/  @!P4 LEA R38, P1, R5, c[0x0][0x168], 0x1 ;  /* 0x00005a000526ca11 */ /* 0x000fe200078208ff */
[----:B------:R-:W-:Y:S01]  /*1ce0*/  IMAD.WIDE.U32 R32, R16, c[0x0][0x1a0], R32 ;  /* 0x0000680010207a25 */ /* 0x000fe200078e0020 */
[----:B------:R-:W-:-:S02]  /*1cf0*/  IADD3 R9, R10, 0x70, RZ ;  /* 0x000000700a097810 */ /* 0x000fc40007ffe0ff */
[----:B------:R-:W-:Y:S02]  /*1d00*/  @!P4 LEA.HI.X R39, R5, c[0x0][0x16c], R18, 0x1, P1 ;  /* 0x00005b000527ca11 */ /* 0x000fe400008f0c12 */
[C---:B------:R-:W-:Y:S02]  /*1d10*/  @!P6 LEA R28, P5, R124.reuse, c[0x0][0x168], 0x1 ;  /* 0x00005a007c1cea11 */ /* 0x040fe400078a08ff */
[C---:B------:R-:W-:Y:S02]  /*1d20*/  @!P3 IADD3 R18, P1, R124.reuse, R22, RZ ;  /* 0x000000167c12b210 */ /* 0x040fe40007f3e0ff */
[--C-:B------:R-:W-:Y:S02]  /*1d30*/  @!P6 LEA.HI.X R29, R124, c[0x0][0x16c], R125.reuse, 0x1, P5 ;  /* 0x00005b007c1dea11 */ /* 0x100fe400028f0c7d */
[----:B------:R-:W-:Y:S01]  /*1d40*/  @!P3 IADD3.X R5, R125, R23, R20, P1, !PT ;  /* 0x000000177d05b210 */ /* 0x000fe20000ffe414 */
[----:B------:R-:W-:Y:S01]  /*1d50*/  @!P2 IMAD.WIDE.U32 R22, R101, 0x30, R124 ;  /* 0x000000306516a825 */ /* 0x000fe200078e007c */
[----:B------:R-:W-:Y:S01]  /*1d60*/  @!P3 LEA R34, P1, R18, c[0x0][0x168], 0x1 ;  /* 0x00005a001222ba11 */ /* 0x000fe200078208ff */
[----:B------:R4:W-:Y:S01]  /*1d70*/  @!P6 LDGSTS.E.BYPASS.LTC128B.128 [R179+0x2000], [R28.64] ;  /* 0x020000001cb3efae */ /* 0x0009e2000b901d4c */
[----:B------:R-:W-:-:S02]  /*1d80*/  ISETP.GE.AND P6, PT, R15, R2, PT ;  /* 0x000000020f00720c */ /* 0x000fc40003fc6270 */
[----:B------:R-:W-:Y:S01]  /*1d90*/  @!P3 LEA.HI.X R35, R18, c[0x0][0x16c], R5, 0x1, P1 ;  /* 0x00005b001223ba11 */ /* 0x000fe200008f0c05 */
[----:B------:R-:W-:Y:S01]  /*1da0*/  @!P2 IMAD R5, R0, 0x30, RZ ;  /* 0x000000300005a824 */ /* 0x000fe200078e02ff */
[-C--:B------:R-:W-:Y:S01]  /*1db0*/  ISETP.GE.AND P5, PT, R13, R2.reuse, PT ;  /* 0x000000020d00720c */ /* 0x080fe20003fa6270 */
[----:B------:R1:W-:Y:S01]  /*1dc0*/  @!P4 LDGSTS.E.BYPASS.LTC128B.128 [R179+0x2800], [R38.64] ;  /* 0x0280000026b3cfae */ /* 0x0003e2000b901d4c */
[C---:B---3--:R-:W-:Y:S01]  /*1dd0*/  @!P2 LEA R30, P1, R22.reuse, c[0x0][0x168], 0x1 ;  /* 0x00005a00161eaa11 */ /* 0x048fe200078208ff */
[----:B------:R-:W-:Y:S01]  /*1de0*/  @!P2 IMAD.IADD R5, R23, 0x1, R5 ;  /* 0x000000011705a824 */ /* 0x000fe200078e0205 */
[-C--:B------:R-:W-:Y:S01]  /*1df0*/  ISETP.GE.AND P4, PT, R11, R2.reuse, PT ;  /* 0x000000020b00720c */ /* 0x080fe20003f86270 */
[----:B------:R3:W-:Y:S01]  /*1e00*/  @!P3 LDGSTS.E.BYPASS.LTC128B.128 [R179+0x3000], [R34.64] ;  /* 0x0300000022b3bfae */ /* 0x0007e2000b901d4c */
[----:B------:R-:W-:Y:S02]  /*1e10*/  ISETP.GE.AND P3, PT, R9, R2, PT ;  /* 0x000000020900720c */ /* 0x000fe40003f66270 */
[----:B------:R-:W-:-:S02]  /*1e20*/  @!P2 LEA.HI.X R31, R22, c[0x0][0x16c], R5, 0x1, P1 ;  /* 0x00005b00161faa11 */ /* 0x000fc400008f0c05 */
[C---:B------:R-:W-:Y:S02]  /*1e30*/  @!P6 LEA R23, P1, R101.reuse, R124, 0x6 ;  /* 0x0000007c6517e211 */ /* 0x040fe400078230ff */
[----:B------:R-:W-:Y:S01]  /*1e40*/  SHF.L.U32 R12, R8, 0x6, RZ ;  /* 0x00000006080c7819 */ /* 0x000fe200000006ff */
[----:B------:R-:W-:Y:S01]  /*1e50*/  @!P5 IMAD R5, R0, 0x50, RZ ;  /* 0x000000500005d824 */ /* 0x000fe200078e02ff */
[----:B------:R-:W-:Y:S01]  /*1e60*/  @!P6 LEA.HI.X R18, R101, R125, R0, 0x6, P1 ;  /* 0x0000007d6512e211 */ /* 0x000fe200008f3400 */
[----:B------:R1:W-:Y:S01]  /*1e70*/  @!P2 LDGSTS.E.BYPASS.LTC128B.128 [R179+0x3800], [R30.64] ;  /* 0x038000001eb3afae */ /* 0x0003e2000b901d4c */
[C---:B------:R-:W-:Y:S02]  /*1e80*/  @!P6 LEA R22, P1, R23.reuse, c[0x0][0x168], 0x1 ;  /* 0x00005a001716ea11 */ /* 0x040fe400078208ff */
[----:B------:R-:W-:Y:S02]  /*1e90*/  LOP3.LUT R12, R12, 0x1c0, RZ, 0xc0, !PT ;  /* 0x000001c00c0c7812 */ /* 0x000fe400078ec0ff */
[----:B------:R-:W-:Y:S01]  /*1ea0*/  @!P6 LEA.HI.X R23, R23, c[0x0][0x16c], R18, 0x1, P1 ;  /* 0x00005b001717ea11 */ /* 0x000fe200008f0c12 */
[----:B----4-:R-:W-:-:S04]  /*1eb0*/  @!P5 IMAD.WIDE.U32 R28, R101, 0x50, R124 ;  /* 0x00000050651cd825 */ /* 0x010fc800078e007c */
[----:B------:R4:W-:Y:S01]  /*1ec0*/  @!P6 LDGSTS.E.BYPASS.LTC128B.128 [R179+0x4000], [R22.64] ;  /* 0x0400000016b3efae */ /* 0x0009e2000b901d4c */
[----:B------:R-:W-:Y:S02]  /*1ed0*/  ISETP.GE.AND P6, PT, R17, R2, PT ;  /* 0x000000021100720c */ /* 0x000fe40003fc6270 */
[----:B------:R-:W-:Y:S02]  /*1ee0*/  @!P5 IADD3 R5, R29, R5, RZ ;  /* 0x000000051d05d210 */ /* 0x000fe40007ffe0ff */
[----:B------:R-:W-:Y:S01]  /*1ef0*/  @!P5 LEA R20, P1, R28, c[0x0][0x168], 0x1 ;  /* 0x00005a001c14da11 */ /* 0x000fe200078208ff */
[----:B---3--:R-:W-:-:S03]  /*1f00*/  @!P4 IMAD.WIDE.U32 R34, R101, 0x60, R124 ;  /* 0x000000606522c825 */ /* 0x008fc600078e007c */
[----:B------:R-:W-:Y:S01]  /*1f10*/  @!P5 LEA.HI.X R21, R28, c[0x0][0x16c], R5, 0x1, P1 ;  /* 0x00005b001c15da11 */ /* 0x000fe200008f0c05 */
[----:B------:R-:W-:Y:S01]  /*1f20*/  @!P4 IMAD R5, R0, 0x60, RZ ;  /* 0x000000600005c824 */ /* 0x000fe200078e02ff */
[----:B--2---:R-:W-:Y:S01]  /*1f30*/  @!P4 LEA R36, P2, R34, c[0x0][0x168], 0x1 ;  /* 0x00005a002224ca11 */ /* 0x004fe200078408ff */
[----:B------:R-:W-:Y:S02]  /*1f40*/  @!P3 IMAD R0, R0, 0x70, RZ ;  /* 0x000000700000b824 */ /* 0x000fe400078e02ff */
[----:B------:R2:W-:Y:S01]  /*1f50*/  @!P5 LDGSTS.E.BYPASS.LTC128B.128 [R179+0x4800], [R20.64] ;  /* 0x0480000014b3dfae */ /* 0x0005e2000b901d4c */
[----:B------:R-:W-:Y:S01]  /*1f60*/  @!P3 IMAD.WIDE.U32 R28, R101, 0x70, R124 ;  /* 0x00000070651cb825 */ /* 0x000fe200078e007c */
[----:B------:R-:W-:Y:S02]  /*1f70*/  ISETP.GE.AND P5, PT, R15, R2, PT ;  /* 0x000000020f00720c */ /* 0x000fe40003fa6270 */
[----:B------:R-:W-:Y:S01]  /*1f80*/  LOP3.LUT R15, R174, 0xfffffff0, RZ, 0xc0, !PT ;  /* 0xfffffff0ae0f7812 */ /* 0x000fe200078ec0ff */
[----:B------:R-:W-:Y:S01]  /*1f90*/  @!P4 IMAD.IADD R5, R35, 0x1, R5 ;  /* 0x000000012305c824 */ /* 0x000fe200078e0205 */
[----:B------:R-:W-:-:S02]  /*1fa0*/  @!P3 IADD3 R0, R29, R0, RZ ;  /* 0x000000001d00b210 */ /* 0x000fc40007ffe0ff */
[----:B-1----:R-:W-:Y:S02]  /*1fb0*/  @!P3 LEA R38, P1, R28, c[0x0][0x168], 0x1 ;  /* 0x00005a001c26ba11 */ /* 0x002fe400078208ff */
[----:B------:R-:W-:Y:S01]  /*1fc0*/  @!P4 LEA.HI.X R37, R34, c[0x0][0x16c], R5, 0x1, P2 ;  /* 0x00005b002225ca11 */ /* 0x000fe200010f0c05 */
[----:B------:R-:W-:Y:S01]  /*1fd0*/  IMAD R5, R14, c[0x0][0x1a0], RZ ;  /* 0x000068000e057a24 */ /* 0x000fe200078e02ff */
[----:B------:R-:W-:Y:S02]  /*1fe0*/  @!P3 LEA.HI.X R39, R28, c[0x0][0x16c], R0, 0x1, P1 ;  /* 0x00005b001c27ba11 */ /* 0x000fe400008f0c00 */
[-C--:B------:R-:W-:Y:S01]  /*1ff0*/  ISETP.GE.AND P2, PT, R25, R2.reuse, PT ;  /* 0x000000021900720c */ /* 0x080fe20003f46270 */
[----:B------:R1:W-:Y:S01]  /*2000*/  @!P4 LDGSTS.E.BYPASS.LTC128B.128 [R179+0x5000], [R36.64] ;  /* 0x0500000024b3cfae */ /* 0x0003e2000b901d4c */
[----:B------:R-:W-:Y:S01]  /*2010*/  IMAD R177, R16, c[0x0][0x1a4], R5 ;  /* 0x0000690010b17a24 */ /* 0x000fe200078e0205 */
[-C--:B------:R-:W-:Y:S01]  /*2020*/  ISETP.GE.AND P4, PT, R10, R2.reuse, PT ;  /* 0x000000020a00720c */ /* 0x080fe20003f86270 */
[----:B------:R-:W-:Y:S01]  /*2030*/  IMAD.MOV.U32 R5, RZ, RZ, 0x20 ;  /* 0x00000020ff057424 */ /* 0x000fe200078e00ff */
[----:B------:R1:W-:Y:S01]  /*2040*/  @!P3 LDGSTS.E.BYPASS.LTC128B.128 [R179+0x5800], [R38.64] ;  /* 0x0580000026b3bfae */ /* 0x0003e2000b901d4c */
[----:B------:R-:W-:Y:S01]  /*2050*/  ISETP.GE.AND P1, PT, R19, R2, PT ;  /* 0x000000021300720c */ /* 0x000fe20003f26270 */
[----:B------:R-:W-:Y:S01]  /*2060*/  IMAD.IADD R177, R33, 0x1, R177 ;  /* 0x0000000121b17824 */ /* 0x000fe200078e02b1 */
[C---:B------:R-:W-:Y:S01]  /*2070*/  LEA R176, P3, R32.reuse, c[0x0][0x170], 0x1 ;  /* 0x00005c0020b07a11 */ /* 0x040fe200078608ff */
[----:B------:R-:W0:Y:S01]  /*2080*/  LDGDEPBAR ;  /* 0x00000000000079af */ /* 0x000e220000000000 */
[----:B------:R-:W-:Y:S01]  /*2090*/  IMAD R0, R5, c[0x0][0x1a4], RZ ;  /* 0x0000690005007a24 */ /* 0x000fe200078e02ff */
[----:B------:R-:W-:Y:S01]  /*20a0*/  IADD3 R180, -R15, R4, RZ ;  /* 0x000000040fb47210 */ /* 0x000fe20007ffe1ff */
[----:B--2---:R-:W-:Y:S01]  /*20b0*/  IMAD.WIDE.U32 R20, R5, c[0x0][0x1a0], RZ ;  /* 0x0000680005147a25 */ /* 0x004fe200078e00ff */
[----:B------:R-:W-:-:S02]  /*20c0*/  LEA.HI.X R177, R32, c[0x0][0x174], R177, 0x1, P3 ;  /* 0x00005d0020b17a11 */ /* 0x000fc400018f0cb1 */
[----:B------:R-:W-:Y:S02]  /*20d0*/  SHF.R.S32.HI R15, RZ, 0x1f, R180 ;  /* 0x0000001fff0f7819 */ /* 0x000fe400000114b4 */
[----:B------:R-:W-:Y:S02]  /*20e0*/  @!P2 IADD3 R16, P3, R176, R20, RZ ;  /* 0x00000014b010a210 */ /* 0x000fe40007f7e0ff */
[----:B------:R-:W-:Y:S02]  /*20f0*/  SHF.R.S32.HI R174, RZ, 0x4, R174 ;  /* 0x00000004ffae7819 */ /* 0x000fe400000114ae */
[----:B------:R-:W-:Y:S01]  /*2100*/  @!P2 IADD3.X R17, R177, R21, R0, P3, !PT ;  /* 0x00000015b111a210 */ /* 0x000fe20001ffe400 */
[----:B------:R-:W-:Y:S01]  /*2110*/  @!P1 IMAD.MOV.U32 R0, RZ, RZ, c[0x0][0x1a4] ;  /* 0x00006900ff009624 */ /* 0x000fe200078e00ff */
[----:B------:R-:W-:Y:S01]  /*2120*/  ISETP.GE.AND P3, PT, R11, R2, PT ;  /* 0x000000020b00720c */ /* 0x000fe20003f66270 */
[----:B------:R-:W-:Y:S01]  /*2130*/  IMAD.SHL.U32 R11, R10, 0x8, RZ ;  /* 0x000000080a0b7824 */ /* 0x000fe200078e00ff */
[----:B------:R-:W-:-:S02]  /*2140*/  LEA.HI R10, R15, R180, RZ, 0x3 ;  /* 0x000000b40f0a7211 */ /* 0x000fc400078f18ff */
[----:B------:R-:W-:Y:S02]  /*2150*/  LEA.HI R14, R174, R174, RZ, 0x1 ;  /* 0x000000aeae0e7211 */ /* 0x000fe400078f08ff */
[----:B------:R-:W-:Y:S02]  /*2160*/  LOP3.LUT R15, R10, 0xfffffff8, RZ, 0xc0, !PT ;  /* 0xfffffff80a0f7812 */ /* 0x000fe400078ec0ff */
[----:B------:R-:W-:Y:S01]  /*2170*/  LOP3.LUT R171, R14, 0xfffffffe, RZ, 0xc0, !PT ;  /* 0xfffffffe0eab7812 */ /* 0x000fe200078ec0ff */
[----:B------:R-:W-:-:S04]  /*2180*/  DEPBAR.LE SB0, 0x0 ;  /* 0x000080000000791a */ /* 0x000fc80000000000 */
[----:B------:R-:W-:Y:S01]  /*2190*/  BAR.SYNC.DEFER_BLOCKING 0x0 ;  /* 0x0000000000007b1d */ /* 0x000fe20000010000 */
[----:B------:R-:W-:Y:S01]  /*21a0*/  LOP3.LUT R11, R12, 0x8, R11, 0xf8, !PT ;  /* 0x000000080c0b7812 */ /* 0x000fe200078ef80b */
[----:B------:R-:W-:Y:S01]  /*21b0*/  @!P5 IMAD.MOV.U32 R14, RZ, RZ, c[0x0][0x1a4] ;  /* 0x00006900ff0ed624 */ /* 0x000fe200078e00ff */
[----:B------:R-:W-:Y:S02]  /*21c0*/  IADD3 R171, R174, -R171, RZ ;  /* 0x800000abaeab7210 */ /* 0x000fe40007ffe0ff */
[----:B------:R-:W-:Y:S02]  /*21d0*/  @!P6 MOV R28, c[0x0][0x1a0] ;  /* 0x00006800001cea02 */ /* 0x000fe40000000f00 */
[----:B------:R-:W-:-:S03]  /*21e0*/  SHF.L.U32 R25, R10, 0x6, RZ ;  /* 0x000000060a197819 */ /* 0x000fc600000006ff */
[----:B------:R-:W-:Y:S01]  /*21f0*/  @!P6 IMAD.WIDE.U32 R28, R28, 0x60, R176 ;  /* 0x000000601c1ce825 */ /* 0x000fe200078e00b0 */
[----:B------:R-:W-:-:S04]  /*2200*/  LOP3.LUT R25, R25, 0xfffffe00, RZ, 0xc0, !PT ;  /* 0xfffffe0019197812 */ /* 0x000fc800078ec0ff */
[----:B------:R-:W-:Y:S01]  /*2210*/  LEA R3, R26, R25, 0xa ;  /* 0x000000191a037211 */ /* 0x000fe200078e50ff */
        /* <DEDUP_REMOVED lines=18> */
[----:B------:R-:W-:Y:S01]  /*2340*/  @!P5 MOV R9, c[0x0][0x1a0] ;  /* 0x000068000009da02 */ /* 0x000fe20000000f00 */
[----:B------:R-:W-:Y:S01]  /*2350*/  @!PT LDS RZ, [RZ] ;  /* 0x00000000fffff984 */ /* 0x000fe20000000800 */
[----:B------:R-:W-:Y:S01]  /*2360*/  @!PT LDS RZ, [RZ] ;  /* 0x00000000fffff984 */ /* 0x000fe20000000800 */
[----:B------:R-:W-:Y:S01]  /*2370*/  @!PT LDS RZ, [RZ] ;  /* 0x00000000fffff984 */ /* 0x000fe20000000800 */
[----:B------:R1:W-:Y:S01]  /*2380*/  @!P1 LDGSTS.E.BYPASS.LTC128B.128 [R179+0x7000], [R18.64] ;  /* 0x0700000012b39fae */ /* 0x0003e2000b901d4c */
[----:B------:R-:W-:Y:S02]  /*2390*/  @!P4 IMAD.MOV.U32 R15, RZ, RZ, c[0x0][0x1a4] ;  /* 0x00006900ff0fc624 */ /* 0x000fe400078e00ff */
[----:B------:R-:W-:Y:S01]  /*23a0*/  @!P4 IMAD.WIDE.U32 R20, R20, 0xa0, R176 ;  /* 0x000000a01414c825 */ /* 0x000fe200078e00b0 */
[----:B------:R-:W-:Y:S03]  /*23b0*/  @P6 STS.128 [R179+0x7800], RZ ;  /* 0x007800ffb3006388 */ /* 0x000fe60000000c00 */
[----:B------:R-:W-:-:S02]  /*23c0*/  @!P4 IMAD R15, R15, 0xa0, RZ ;  /* 0x000000a00f0fc824 */ /* 0x000fc400078e02ff */
[----:B------:R-:W-:Y:S01]  /*23d0*/  @!P4 IMAD.MOV.U32 R10, RZ, RZ, R20 ;  /* 0x000000ffff0ac224 */ /* 0x000fe200078e0014 */
[----:B---3--:R-:W-:Y:S01]  /*23e0*/  SHF.R.U32.HI R16, RZ, 0x3, R12 ;  /* 0x00000003ff107819 */ /* 0x008fe2000001160c */
[----:B------:R-:W-:-:S03]  /*23f0*/  IMAD.SHL.U32 R12, R0, 0x40, RZ ;  /* 0x00000040000c7824 */ /* 0x000fc600078e00ff */
[----:B------:R-:W-:Y:S01]  /*2400*/  LOP3.LUT R16, R11, R16, RZ, 0x3c, !PT ;  /* 0x000000100b107212 */ /* 0x000fe200078e3cff */
[----:B------:R-:W-:Y:S01]  /*2410*/  IMAD.SHL.U32 R11, R171, 0x8, RZ ;  /* 0x00000008ab0b7824 */ /* 0x000fe200078e00ff */
[----:B------:R-:W-:-:S03]  /*2420*/  LOP3.LUT R12, R12, 0x1c0, RZ, 0xc0, !PT ;  /* 0x000001c00c0c7812 */ /* 0x000fc600078ec0ff */
[----:B------:R-:W-:Y:S01]  /*2430*/  IMAD R171, R171, 0x200, R16 ;  /* 0x00000200abab7824 */ /* 0x000fe200078e0210 */
[----:B------:R-:W-:Y:S01]  /*2440*/  @!P6 MOV R16, c[0x0][0x1a4] ;  /* 0x000069000010ea02 */ /* 0x000fe20000000f00 */
[----:B-1----:R-:W-:Y:S01]  /*2450*/  @!P3 IMAD.MOV.U32 R18, RZ, RZ, c[0x0][0x1a0] ;  /* 0x00006800ff12b624 */ /* 0x002fe200078e00ff */
[----:B------:R-:W-:Y:S02]  /*2460*/  LOP3.LUT R11, R12, 0x8, R11, 0xf8, !PT ;  /* 0x000000080c0b7812 */ /* 0x000fe400078ef80b */
[----:B------:R-:W-:Y:S01]  /*2470*/  SHF.R.U32.HI R2, RZ, 0x3, R12 ;  /* 0x00000003ff027819 */ /* 0x000fe2000001160c */
[----:B------:R-:W-:Y:S01]  /*2480*/  @!P6 IMAD R16, R16, 0x60, RZ ;  /* 0x000000601010e824 */ /* 0x000fe200078e02ff */
[----:B------:R-:W-:Y:S01]  /*2490*/  @!P5 LEA R12, P1, R9, R176, 0x7 ;  /* 0x000000b0090cd211 */ /* 0x000fe200078238ff */
[----:B------:R-:W-:Y:S01]  /*24a0*/  @!P3 IMAD.WIDE.U32 R18, R18, 0xc0, R176 ;  /* 0x000000c01212b825 */ /* 0x000fe200078e00b0 */
[----:B------:R-:W-:Y:S02]  /*24b0*/  LOP3.LUT R2, R11, R2, RZ, 0x3c, !PT ;  /* 0x000000020b027212 */ /* 0x000fe400078e3cff */
[----:B------:R-:W-:Y:S01]  /*24c0*/  @!P5 LEA.HI.X R13, R9, R177, R14, 0x7, P1 ;  /* 0x000000b1090dd211 */ /* 0x000fe200008f3c0e */
[----:B------:R-:W-:Y:S01]  /*24d0*/  @!P3 IMAD.MOV.U32 R14, RZ, RZ, c[0x0][0x1a4] ;  /* 0x00006900ff0eb624 */ /* 0x000fe200078e00ff */
[----:B------:R-:W-:Y:S01]  /*24e0*/  @!P2 MOV R11, c[0x0][0x1a0] ;  /* 0x00006800000baa02 */ /* 0x000fe20000000f00 */
[----:B------:R-:W-:Y:S01]  /*24f0*/  @!P6 IMAD.IADD R17, R29, 0x1, R16 ;  /* 0x000000011d11e824 */ /* 0x000fe200078e0210 */
[----:B------:R-:W-:Y:S01]  /*2500*/  @!P6 MOV R16, R28 ;  /* 0x0000001c0010e202 */ /* 0x000fe20000000f00 */
[----:B------:R-:W-:Y:S01]  /*2510*/  @!P2 IMAD.MOV.U32 R9, RZ, RZ, c[0x0][0x1a4] ;  /* 0x00006900ff09a624 */ /* 0x000fe200078e00ff */
[----:B------:R-:W-:Y:S01]  /*2520*/  SHF.L.U32 R171, R171, 0x1, RZ ;  /* 0x00000001abab7819 */ /* 0x000fe200000006ff */
[----:B------:R-:W-:Y:S01]  /*2530*/  @!P3 IMAD R14, R14, 0xc0, RZ ;  /* 0x000000c00e0eb824 */ /* 0x000fe200078e02ff */
[----:B------:R-:W-:Y:S01]  /*2540*/  LOP3.LUT R166, R2, R25, RZ, 0xfc, !PT ;  /* 0x0000001902a67212 */ /* 0x000fe200078efcff */
[----:B----4-:R-:W-:Y:S01]  /*2550*/  @!P2 IMAD.WIDE.U32 R22, R11, 0xe0, R176 ;  /* 0x000000e00b16a825 */ /* 0x010fe200078e00b0 */
[----:B------:R-:W-:Y:S01]  /*2560*/  @!PT LDS RZ, [RZ] ;  /* 0x00000000fffff984 */ /* 0x000fe20000000800 */
[----:B------:R-:W-:Y:S01]  /*2570*/  @!PT LDS RZ, [RZ] ;  /* 0x00000000fffff984 */ /* 0x000fe20000000800 */
[----:B------:R-:W-:Y:S01]  /*2580*/  @!PT LDS RZ, [RZ] ;  /* 0x00000000fffff984 */ /* 0x000fe20000000800 */
[----:B------:R1:W-:Y:S01]  /*2590*/  @!P6 LDGSTS.E.BYPASS.LTC128B.128 [R179+0x7800], [R16.64] ;  /* 0x0780000010b3efae */ /* 0x0003e2000b901d4c */
[----:B------:R-:W-:-:S02]  /*25a0*/  IADD3 R168, R171, 0x2040, RZ ;  /* 0x00002040aba87810 */ /* 0x000fc40007ffe0ff */
[----:B------:R-:W-:Y:S01]  /*25b0*/  @!P2 IMAD R9, R9, 0xe0, RZ ;  /* 0x000000e00909a824 */ /* 0x000fe200078e02ff */
[----:B------:R-:W-:Y:S01]  /*25c0*/  @P5 STS.128 [R179+0x8000], RZ ;  /* 0x008000ffb3005388 */ /* 0x000fe20000000c00 */
[----:B------:R-:W-:Y:S02]  /*25d0*/  @!P4 IMAD.IADD R11, R21, 0x1, R15 ;  /* 0x00000001150bc824 */ /* 0x000fe400078e020f */
[----:B------:R-:W-:Y:S01]  /*25e0*/  @!P3 IMAD.IADD R15, R19, 0x1, R14 ;  /* 0x00000001130fb824 */ /* 0x000fe200078e020e */
[----:B------:R-:W-:Y:S01]  /*25f0*/  @!P3 MOV R14, R18 ;  /* 0x00000012000eb202 */ /* 0x000fe20000000f00 */
[----:B------:R-:W-:Y:S01]  /*2600*/  IMAD.IADD R172, R2, 0x1, R3 ;  /* 0x0000000102ac7824 */ /* 0x000fe200078e0203 */
[----:B------:R-:W-:Y:S01]  /*2610*/  @!PT LDS RZ, [RZ] ;  /* 0x00000000fffff984 */ /* 0x000fe20000000800 */
[----:B------:R-:W-:Y:S01]  /*2620*/  @!PT LDS RZ, [RZ] ;  /* 0x00000000fffff984 */ /* 0x000fe20000000800 */
[----:B------:R-:W-:Y:S01]  /*2630*/  @!PT LDS RZ, [RZ] ;  /* 0x00000000fffff984 */ /* 0x000fe20000000800 */
[----:B------:R3:W-:Y:S01]  /*2640*/  @!P5 LDGSTS.E.BYPASS.LTC128B.128 [R179+0x8000], [R12.64] ;  /* 0x080000000cb3dfae */ /* 0x0007e2000b901d4c */
[----:B------:R-:W-:Y:S02]  /*2650*/  @!P2 IMAD.IADD R29, R23, 0x1, R9 ;  /* 0x00000001171da824 */ /* 0x000fe400078e0209 */
[----:B------:R-:W-:Y:S01]  /*2660*/  @!P2 IMAD.MOV.U32 R28, RZ, RZ, R22 ;  /* 0x000000ffff1ca224 */ /* 0x000fe200078e0016 */
        /* <DEDUP_REMOVED lines=17> */
[----:B------:R-:W-:Y:S01]  /*2780*/  MOV R0, 0x10 ;  /* 0x0000001000007802 */ /* 0x000fe20000000f00 */
[----:B-1----:R-:W-:Y:S01]  /*2790*/  LDSM.16.M88.4 R16, [R172] ;  /* 0x00000000ac10783b */ /* 0x002fe20000000200 */
[----:B------:R-:W-:Y:S02]  /*27a0*/  LOP3.LUT P3, RZ, R8, 0x2, RZ, 0xc0, !PT ;  /* 0x0000000208ff7812 */ /* 0x000fe4000786c0ff */
[C---:B------:R-:W-:Y:S01]  /*27b0*/  SEL R3, R0.reuse, 0xfffffff0, !P1 ;  /* 0xfffffff000037807 */ /* 0x040fe20004800000 */
[----:B------:R-:W1:Y:S01]  /*27c0*/  LDSM.16.M88.4 R20, [R171+0x2000] ;  /* 0x00200000ab14783b */ /* 0x000e620000000200 */
[----:B------:R-:W-:Y:S02]  /*27d0*/  SEL R0, R0, 0xfffffff0, !P3 ;  /* 0xfffffff000007807 */ /* 0x000fe40005800000 */
[----:B------:R-:W-:Y:S01]  /*27e0*/  LOP3.LUT P1, RZ, R8, 0x4, RZ, 0xc0, !PT ;  /* 0x0000000408ff7812 */ /* 0x000fe2000782c0ff */
[----:B------:R-:W-:Y:S01]  /*27f0*/  IMAD R170, R3, 0x2, R172 ;  /* 0x0000000203aa7824 */ /* 0x000fe200078e02ac */
[----:B------:R-:W-:Y:S01]  /*2800*/  LEA R165, R0, R171, 0x1 ;  /* 0x000000ab00a57211 */ /* 0x000fe200078e08ff */
[----:B------:R-:W-:Y:S01]  /*2810*/  LDSM.16.M88.4 R40, [R171+0x2800] ;  /* 0x00280000ab28783b */ /* 0x000fe20000000200 */
[----:B------:R-:W-:-:S02]  /*2820*/  SEL R5, R5, 0xffffffe0, !P2 ;  /* 0xffffffe005057807 */ /* 0x000fc40005000000 */
[----:B------:R-:W-:Y:S01]  /*2830*/  IADD3 R8, R171, 0x2000, RZ ;  /* 0x00002000ab087810 */ /* 0x000fe20007ffe0ff */
[----:B------:R-:W-:Y:S01]  /*2840*/  LDSM.16.M88.4 R32, [R165+0x2800] ;  /* 0x00280000a520783b */ /* 0x000fe20000000200 */
[----:B------:R-:W-:Y:S01]  /*2850*/  ISETP.GT.AND P2, PT, R178, R175, PT ;  /* 0x000000afb200720c */ /* 0x000fe20003f44270 */
[----:B------:R-:W-:Y:S02]  /*2860*/  IMAD R169, R5, 0x2, R172 ;  /* 0x0000000205a97824 */ /* 0x000fe400078e02ac */
[----:B---3--:R-:W-:Y:S02]  /*2870*/  LDSM.16.M88.4 R12, [R170] ;  /* 0x00000000aa0c783b */ /* 0x008fe40000000200 */
[----:B------:R-:W-:Y:S02]  /*2880*/  @P1 IADD3 R168, R8, -0x40, RZ ;  /* 0xffffffc008a81810 */ /* 0x000fe40007ffe0ff */
[----:B----4-:R-:W-:Y:S01]  /*2890*/  LDSM.16.M88.4 R8, [R169] ;  /* 0x00000000a908783b */ /* 0x010fe20000000200 */
[----:B------:R-:W-:-:S02]  /*28a0*/  LEA R167, R3, R169, 0x1 ;  /* 0x000000a903a77211 */ /* 0x000fc400078e08ff */
[----:B------:R-:W-:Y:S01]  /*28b0*/  IMAD R100, R0, 0x2, R168 ;  /* 0x0000000200647824 */ /* 0x000fe200078e02a8 */
[----:B--2---:R-:W2:Y:S01]  /*28c0*/  LDSM.16.M88.4 R28, [R165+0x2000] ;  /* 0x00200000a51c783b */ /* 0x004ea20000000200 */
[----:B------:R-:W-:Y:S02]  /*28d0*/  IADD3 R161, R168, 0x800, RZ ;  /* 0x00000800a8a17810 */ /* 0x000fe40007ffe0ff */
[----:B------:R-:W-:Y:S01]  /*28e0*/  @!P2 LEA R184, P1, R124, c[0x0][0x168], 0x1 ;  /* 0x00005a007cb8aa11 */ /* 0x000fe200078208ff */
[----:B------:R-:W3:Y:S01]  /*28f0*/  LDSM.16.M88.4 R44, [R168] ;  /* 0x00000000a82c783b */ /* 0x000ee20000000200 */
[----:B------:R-:W-:Y:S02]  /*2900*/  IADD3 R160, R168, 0x1000, RZ ;  /* 0x00001000a8a07810 */ /* 0x000fe40007ffe0ff */
[----:B------:R-:W-:Y:S01]  /*2910*/  @!P2 LEA.HI.X R185, R124, c[0x0][0x16c], R125, 0x1, P1 ;  /* 0x00005b007cb9aa11 */ /* 0x000fe200008f0c7d */
[----:B------:R-:W4:Y:S01]  /*2920*/  LDSM.16.M88.4 R48, [R171+0x3000] ;  /* 0x00300000ab30783b */ /* 0x000f220000000200 */
[----:B------:R-:W-:-:S02]  /*2930*/  IADD3 R159, R168, 0x1800, RZ ;  /* 0x00001800a89f7810 */ /* 0x000fc40007ffe0ff */
[C---:B------:R-:W-:Y:S01]  /*2940*/  IADD3 R158, R168.reuse, 0x2000, RZ ;  /* 0x00002000a89e7810 */ /* 0x040fe20007ffe0ff */
[----:B------:R-:W-:Y:S01]  /*2950*/  LDSM.16.M88.4 R36, [R167] ;  /* 0x00000000a724783b */ /* 0x000fe20000000200 */
[C---:B------:R-:W-:Y:S02]  /*2960*/  IADD3 R157, R168.reuse, 0x2800, RZ ;  /* 0x00002800a89d7810 */ /* 0x040fe40007ffe0ff */
[C---:B------:R-:W-:Y:S01]  /*2970*/  IADD3 R156, R168.reuse, 0x3000, RZ ;  /* 0x00003000a89c7810 */ /* 0x040fe20007ffe0ff */
[----:B------:R-:W3:Y:S01]  /*2980*/  LDSM.16.M88.4 R64, [R100] ;  /* 0x000000006440783b */ /* 0x000ee20000000200 */
[----:B------:R-:W-:Y:S01]  /*2990*/  IADD3 R102, R168, 0x3800, RZ ;  /* 0x00003800a8667810 */ /* 0x000fe20007ffe0ff */
[C---:B-1----:R-:W-:Y:S02]  /*29a0*/  HMMA.16816.F32.BF16 R56, R16.reuse, R20, RZ ;  /* 0x000000141038723c */ /* 0x042fe400000418ff */
[----:B------:R-:W1:Y:S04]  /*29b0*/  LDSM.16.M88.4 R60, [R168+0x800] ;  /* 0x00080000a83c783b */ /* 0x000e680000000200 */
[----:B------:R-:W1:Y:S02]  /*29c0*/  LDSM.16.M88.4 R52, [R165+0x3000] ;  /* 0x00300000a534783b */ /* 0x000e640000000200 */
[----:B------:R-:W-:Y:S02]  /*29d0*/  HMMA.16816.F32.BF16 R20, R16, R22, RZ ;  /* 0x000000161014723c */ /* 0x000fe400000418ff */
[----:B------:R-:W1:Y:S04]  /*29e0*/  LDSM.16.M88.4 R68, [R100+0x800] ;  /* 0x000800006444783b */ /* 0x000e680000000200 */
[----:B------:R-:W-:Y:S04]  /*29f0*/  LDSM.16.M88.4 R72, [R100+0x2000] ;  /* 0x002000006448783b */ /* 0x000fe80000000200 */
[----:B------:R-:W0:Y:S06]  /*2a00*/  LDGDEPBAR ;  /* 0x00000000000079af */ /* 0x000e2c0000000000 */
[C---:B--2---:R-:W-:Y:S08]  /*2a10*/  HMMA.16816.F32.BF16 R56, R12.reuse, R28, R56 ;  /* 0x0000001c0c38723c */ /* 0x044ff00000041838 */
[----:B------:R-:W-:Y:S08]  /*2a20*/  HMMA.16816.F32.BF16 R20, R12, R30, R20 ;  /* 0x0000001e0c14723c */ /* 0x000ff00000041814 */
[C---:B------:R-:W-:Y:S08]  /*2a30*/  HMMA.16816.F32.BF16 R28, R16.reuse, R40, RZ ;  /* 0x00000028101c723c */ /* 0x040ff000000418ff */
[----:B------:R-:W-:Y:S08]  /*2a40*/  HMMA.16816.F32.BF16 R40, R16, R42, RZ ;  /* 0x0000002a1028723c */ /* 0x000ff000000418ff */
[----:B---3--:R-:W-:Y:S08]  /*2a50*/  HMMA.16816.F32.BF16 R56, R8, R44, R56 ;  /* 0x0000002c0838723c */ /* 0x008ff00000041838 */
[----:B------:R-:W-:Y:S08]  /*2a60*/  HMMA.16816.F32.BF16 R28, R12, R32, R28 ;  /* 0x000000200c1c723c */ /* 0x000ff0000004181c */
[----:B------:R-:W-:Y:S01]  /*2a70*/  HMMA.16816.F32.BF16 R20, R8, R46, R20 ;  /* 0x0000002e0814723c */ /* 0x000fe20000041814 */
[----:B------:R-:W-:Y:S07]  /*2a80*/  LDSM.16.M88.4 R44, [R171+0x3800] ;  /* 0x00380000ab2c783b */ /* 0x000fee0000000200 */
[----:B------:R-:W-:Y:S08]  /*2a90*/  HMMA.16816.F32.BF16 R40, R12, R34, R40 ;  /* 0x000000220c28723c */ /* 0x000ff00000041828 */
[----:B----4-:R-:W-:Y:S08]  /*2aa0*/  HMMA.16816.F32.BF16 R32, R16, R48, RZ ;  /* 0x000000301020723c */ /* 0x010ff000000418ff */
[----:B------:R-:W-:Y:S08]  /*2ab0*/  HMMA.16816.F32.BF16 R56, R36, R64, R56 ;  /* 0x000000402438723c */ /* 0x000ff00000041838 */
[----:B-1----:R-:W-:Y:S08]  /*2ac0*/  HMMA.16816.F32.BF16 R28, R8, R60, R28 ;  /* 0x0000003c081c723c */ /* 0x002ff0000004181c */
        /* <DEDUP_REMOVED lines=141> */
[----:B------:R-:W2:Y:S04]  /*33a0*/  MUFU.TANH R148, R148 ;  /* 0x0000009400947308 */ /* 0x000ea80000002400 */
        /* <DEDUP_REMOVED lines=10> */
[----:B------:R-:W-:Y:S01]  /*3450*/  LOP3.LUT R11, R76, 0xffffffe0, RZ, 0xc0, !PT ;  /* 0xffffffe04c0b7812 */ /* 0x000fe200078ec0ff */
[C---:B------:R-:W-:Y:S03]  /*3460*/  HMMA.16816.F32.BF16 R40, R36.reuse, R34, R40 ;  /* 0x000000222428723c */ /* 0x040fe60000041828 */
[----:B------:R-:W-:Y:S01]  /*3470*/  IADD3 R11, -R11, R4, RZ ;  /* 0x000000040b0b7210 */ /* 0x000fe20007ffe1ff */
[----:B------:R-:W1:Y:S03]  /*3480*/  MUFU.TANH R140, R140 ;  /* 0x0000008c008c7308 */ /* 0x000e660000002400 */
[----:B------:R-:W-:Y:S01]  /*3490*/  SHF.R.S32.HI R8, RZ, 0x1f, R11 ;  /* 0x0000001fff087819 */ /* 0x000fe2000001140b */
[C---:B------:R-:W-:Y:S03]  /*34a0*/  HMMA.16816.F32.BF16 R52, R36.reuse, R56, R52 ;  /* 0x000000382434723c */ /* 0x040fe60000041834 */
[----:B------:R-:W-:Y:S01]  /*34b0*/  LEA.HI R8, R8, R11, RZ, 0x2 ;  /* 0x0000000b08087211 */ /* 0x000fe200078f10ff */
[----:B------:R-:W-:Y:S01]  /*34c0*/  IMAD R11, R26, 0x10, R78 ;  /* 0x000000101a0b7824 */ /* 0x000fe200078e024e */
[----:B------:R-:W2:Y:S02]  /*34d0*/  MUFU.TANH R134, R134 ;  /* 0x0000008600867308 */ /* 0x000ea40000002400 */
[----:B------:R-:W-:Y:S01]  /*34e0*/  SHF.R.S32.HI R186, RZ, 0x2, R8 ;  /* 0x00000002ffba7819 */ /* 0x000fe20000011408 */
[----:B------:R-:W-:Y:S03]  /*34f0*/  HMMA.16816.F32.BF16 R48, R36, R58, R48 ;  /* 0x0000003a2430723c */ /* 0x000fe60000041830 */
[----:B------:R-:W-:-:S02]  /*3500*/  IADD3 R11, R11, 0x1, R186 ;  /* 0x000000010b0b7810 */ /* 0x000fc40007ffe0ba */
[----:B------:R-:W2:Y:S02]  /*3510*/  MUFU.TANH R32, R32 ;  /* 0x0000002000207308 */ /* 0x000ea40000002400 */
[----:B------:R-:W-:Y:S01]  /*3520*/  IADD3 R11, R6, R11, -R27 ;  /* 0x0000000b060b7210 */ /* 0x000fe20007ffe81b */
[C---:B-1----:R-:W-:Y:S01]  /*3530*/  HMMA.16816.F32.BF16 R68, R36.reuse, R28, R68 ;  /* 0x0000001c2444723c */ /* 0x042fe20000041844 */
[----:B------:R-:W-:Y:S02]  /*3540*/  FMUL.FTZ R40, R40, c[0x0][0x2ec] ;  /* 0x0000bb0028287a20 */ /* 0x000fe40000410000 */
[----:B------:R-:W-:Y:S01]  /*3550*/  FMUL.FTZ R20, R42, c[0x0][0x2ec] ;  /* 0x0000bb002a147a20 */ /* 0x000fe20000410000 */
[----:B------:R-:W-:Y:S01]  /*3560*/  IADD3 R127, R11, c[0x0][0x2e8], RZ ;  /* 0x0000ba000b7f7a10 */ /* 0x000fe20007ffe0ff */
[----:B------:R1:W1:Y:S01]  /*3570*/  MUFU.TANH R138, R40 ;  /* 0x00000028008a7308 */ /* 0x0002620000002400 */
[----:B------:R-:W-:Y:S02]  /*3580*/  FMUL.FTZ R41, R41, c[0x0][0x2ec] ;  /* 0x0000bb0029297a20 */ /* 0x000fe40000410000 */
[----:B------:R-:W-:Y:S01]  /*3590*/  HMMA.16816.F32.BF16 R16, R36, R30, R16 ;  /* 0x0000001e2410723c */ /* 0x000fe20000041810 */
[----:B------:R-:W-:Y:S01]  /*35a0*/  FMUL.FTZ R52, R52, c[0x0][0x2ec] ;  /* 0x0000bb0034347a20 */ /* 0x000fe20000410000 */
[----:B------:R-:W-:Y:S01]  /*35b0*/  IADD3 R11, R127, 0x8, RZ ;  /* 0x000000087f0b7810 */ /* 0x000fe20007ffe0ff */
[----:B------:R-:W-:Y:S01]  /*35c0*/  FMUL.FTZ R43, R43, c[0x0][0x2ec] ;  /* 0x0000bb002b2b7a20 */ /* 0x000fe20000410000 */
[-C--:B------:R-:W-:Y:S01]  /*35d0*/  IMNMX R127, R127, R6.reuse, PT ;  /* 0x000000067f7f7217 */ /* 0x080fe20003800200 */
[----:B------:R2:W2:Y:S01]  /*35e0*/  MUFU.TANH R110, R52 ;  /* 0x00000034006e7308 */ /* 0x0004a20000002400 */
[----:B------:R-:W-:Y:S01]  /*35f0*/  FMUL.FTZ R53, R53, c[0x0][0x2ec] ;  /* 0x0000bb0035357a20 */ /* 0x000fe20000410000 */
[----:B------:R-:W-:Y:S01]  /*3600*/  IMNMX R126, R11, R6, PT ;  /* 0x000000060b7e7217 */ /* 0x000fe20003800200 */
[----:B------:R-:W-:-:S02]  /*3610*/  FMUL.FTZ R60, R50, c[0x0][0x2ec] ;  /* 0x0000bb00323c7a20 */ /* 0x000fc40000410000 */
[----:B------:R-:W-:Y:S02]  /*3620*/  FMUL.FTZ R48, R48, c[0x0][0x2ec] ;  /* 0x0000bb0030307a20 */ /* 0x000fe40000410000 */
[----:B------:R-:W-:Y:S01]  /*3630*/  FMUL.FTZ R9, R49, c[0x0][0x2ec] ;  /* 0x0000bb0031097a20 */ /* 0x000fe20000410000 */
[----:B------:R3:W3:Y:S01]  /*3640*/  MUFU.TANH R136, R41 ;  /* 0x0000002900887308 */ /* 0x0006e20000002400 */
[----:B------:R-:W-:Y:S02]  /*3650*/  FMUL.FTZ R54, R54, c[0x0][0x2ec] ;  /* 0x0000bb0036367a20 */ /* 0x000fe40000410000 */
[----:B------:R-:W-:Y:S02]  /*3660*/  FMUL.FTZ R50, R69, c[0x0][0x2ec] ;  /* 0x0000bb0045327a20 */ /* 0x000fe40000410000 */
[----:B-1----:R-:W-:Y:S02]  /*3670*/  FMUL.FTZ R40, R70, c[0x0][0x2ec] ;  /* 0x0000bb0046287a20 */ /* 0x002fe40000410000 */
[----:B------:R-:W-:Y:S01]  /*3680*/  FMUL.FTZ R36, R71, c[0x0][0x2ec] ;  /* 0x0000bb0047247a20 */ /* 0x000fe20000410000 */
[----:B------:R1:W1:Y:S01]  /*3690*/  MUFU.TANH R10, R48 ;  /* 0x00000030000a7308 */ /* 0x0002620000002400 */
[----:B--2---:R-:W-:-:S02]  /*36a0*/  FMUL.FTZ R52, R68, c[0x0][0x2ec] ;  /* 0x0000bb0044347a20 */ /* 0x004fc40000410000 */
[----:B------:R-:W-:Y:S02]  /*36b0*/  FMUL.FTZ R55, R55, c[0x0][0x2ec] ;  /* 0x0000bb0037377a20 */ /* 0x000fe40000410000 */
[----:B------:R-:W-:Y:S02]  /*36c0*/  FMUL.FTZ R51, R51, c[0x0][0x2ec] ;  /* 0x0000bb0033337a20 */ /* 0x000fe40000410000 */
[----:B------:R-:W-:Y:S01]  /*36d0*/  FMUL.FTZ R16, R16, c[0x0][0x2ec] ;  /* 0x0000bb0010107a20 */ /* 0x000fe20000410000 */
[----:B------:R-:W2:Y:S01]  /*36e0*/  MUFU.TANH R20, R20 ;  /* 0x0000001400147308 */ /* 0x000ea20000002400 */
[----:B------:R-:W-:Y:S02]  /*36f0*/  FMUL.FTZ R17, R17, c[0x0][0x2ec] ;  /* 0x0000bb0011117a20 */ /* 0x000fe40000410000 */
[----:B------:R-:W-:Y:S02]  /*3700*/  FMUL.FTZ R18, R18, c[0x0][0x2ec] ;  /* 0x0000bb0012127a20 */ /* 0x000fe40000410000 */
[----:B------:R-:W-:-:S03]  /*3710*/  FMUL.FTZ R19, R19, c[0x0][0x2ec] ;  /* 0x0000bb0013137a20 */ /* 0x000fc60000410000 */
[----:B------:R1:W1:Y:S08]  /*3720*/  MUFU.TANH R120, R43 ;  /* 0x0000002b00787308 */ /* 0x0002700000002400 */
[----:B------:R1:W1:Y:S08]  /*3730*/  MUFU.TANH R108, R53 ;  /* 0x00000035006c7308 */ /* 0x0002700000002400 */
[----:B------:R1:W1:Y:S08]  /*3740*/  MUFU.TANH R66, R54 ;  /* 0x0000003600427308 */ /* 0x0002700000002400 */
[----:B------:R1:W1:Y:S08]  /*3750*/  MUFU.TANH R62, R55 ;  /* 0x00000037003e7308 */ /* 0x0002700000002400 */
[----:B------:R-:W1:Y:S08]  /*3760*/  MUFU.TANH R9, R9 ;  /* 0x0000000900097308 */ /* 0x000e700000002400 */
[----:B------:R-:W1:Y:S08]  /*3770*/  MUFU.TANH R60, R60 ;  /* 0x0000003c003c7308 */ /* 0x000e700000002400 */
[----:B------:R1:W1:Y:S08]  /*3780*/  MUFU.TANH R58, R51 ;  /* 0x00000033003a7308 */ /* 0x0002700000002400 */
        /* <DEDUP_REMOVED lines=44> */
[----:B------:R-:W-:-:S03]  /*3a50*/  MOV R15, R13 ;  /* 0x0000000d000f7202 */ /* 0x000fc60000000f00 */
[----:B------:R-:W-:Y:S02]  /*3a60*/  IMAD.MOV.U32 R13, RZ, RZ, R11 ;  /* 0x000000ffff0d7224 */ /* 0x000fe400078e000b */
[----:B------:R-:W-:-:S03]  /*3a70*/  @!P3 IMAD.MOV R15, RZ, RZ, -R15 ;  /* 0x000000ffff0fb224 */ /* 0x000fc600078e0a0f */
[----:B------:R-:W-:Y:S02]  /*3a80*/  @!P1 IADD3 R13, -R13, RZ, RZ ;  /* 0x000000ff0d0d9210 */ /* 0x000fe40007ffe1ff */
[C---:B------:R-:W-:Y:S02]  /*3a90*/  SEL R11, R2.reuse, R15, !P2 ;  /* 0x0000000f020b7207 */ /* 0x040fe40005000000 */
[----:B------:R-:W-:-:S03]  /*3aa0*/  SEL R2, R2, R13, !P2 ;  /* 0x0000000d02027207 */ /* 0x000fc60005000000 */
[----:B-1----:R-:W-:-:S04]  /*3ab0*/  IMAD.WIDE R16, R11, 0x4, R182 ;  /* 0x000000040b107825 */ /* 0x002fc800078e02b6 */
[----:B------:R-:W-:Y:S01]  /*3ac0*/  IMAD.WIDE R14, R2, 0x4, R182 ;  /* 0x00000004020e7825 */ /* 0x000fe200078e02b6 */
[----:B------:R-:W2:Y:S04]  /*3ad0*/  LDG.E R13, [R16.64] ;  /* 0x0000000c100d7981 */ /* 0x000ea8000c1e1900 */
[----:B------:R-:W2:Y:S01]  /*3ae0*/  LDG.E R6, [R14.64] ;  /* 0x0000000c0e067981 */ /* 0x000ea2000c1e1900 */
[----:B------:R-:W-:Y:S02]  /*3af0*/  IMAD.IADD R2, R11, 0x1, -R2 ;  /* 0x000000010b027824 */ /* 0x000fe400078e0a02 */
[----:B------:R-:W-:-:S04]  /*3b00*/  IMAD.MOV.U32 R11, RZ, RZ, c[0x0][0x2d0] ;  /* 0x0000b400ff0b7624 */ /* 0x000fc800078e00ff */
[----:B------:R-:W-:-:S05]  /*3b10*/  IMAD R11, R2, R11, -0x80 ;  /* 0xffffff80020b7424 */ /* 0x000fca00078e020b */
[----:B------:R-:W-:-:S05]  /*3b20*/  SHF.R.S32.HI R2, RZ, 0x1f, R11 ;  /* 0x0000001fff027819 */ /* 0x000fca000001140b */
[----:B------:R-:W-:-:S04]  /*3b30*/  IMAD R2, R2, c[0x0][0x198], RZ ;  /* 0x0000660002027a24 */ /* 0x000fc800078e02ff */
[----:B------:R-:W-:Y:S01]  /*3b40*/  IMAD R2, R11, c[0x0][0x19c], R2 ;  /* 0x000067000b027a24 */ /* 0x000fe200078e0202 */
[----:B--2---:R-:W-:Y:S01]  /*3b50*/  IADD3 R6, -R13, R6, RZ ;  /* 0x000000060d067210 */ /* 0x004fe20007ffe1ff */
        /* <DEDUP_REMOVED lines=8> */
.L_x_7124:
[----:B------:R-:W-:-:S04]  /*3be0*/  LEA R12, -R101, RZ, 0x7 ;  /* 0x000000ff650c7211 */ /* 0x000fc800078e39ff */
[----:B------:R-:W-:Y:S02]  /*3bf0*/  SHF.R.S32.HI R4, RZ, 0x1f, R12 ;  /* 0x0000001fff047819 */ /* 0x000fe4000001140c */
.L_x_7125:
        /* <DEDUP_REMOVED lines=33> */
.L_x_7123:
[----:B--234-:R-:W-:Y:S02]  /*3e10*/  IMAD.IADD R7, R7, 0x1, R128 ;  /* 0x0000000107077824 */ /* 0x01cfe400078e0280 */
        /* <DEDUP_REMOVED lines=11> */
[C---:B------:R-:W-:Y:S02]  /*3ed0*/  IADD3 R4, R7.reuse, 0x10, RZ ;  /* 0x0000001007047810 */ /* 0x040fe40007ffe0ff */
[C---:B------:R-:W-:Y:S02]  /*3ee0*/  ISETP.GE.AND P3, PT, R2.reuse, R127, PT ;  /* 0x0000007f0200720c */ /* 0x040fe40003f66270 */
[----:B------:R-:W-:Y:S02]  /*3ef0*/  ISETP.GE.AND P2, PT, R2, R126, PT ;  /* 0x0000007e0200720c */ /* 0x000fe40003f46270 */
[----:B------:R-:W-:Y:S02]  /*3f00*/  IADD3 R2, R7, 0x11, RZ ;  /* 0x0000001107027810 */ /* 0x000fe40007ffe0ff */
[----:B-1----:R-:W-:-:S02]  /*3f10*/  FSEL R14, R77, -INF , !P6 ;  /* 0xff8000004d0e7808 */ /* 0x002fc40007000000 */
        /* <DEDUP_REMOVED lines=23> */
[----:B------:R-:W-:-:S02]  /*4090*/  FSEL R4, R89, -INF , !P3 ;  /* 0xff80000059047808 */ /* 0x000fc40005800000 */
[----:B------:R-:W-:Y:S02]  /*40a0*/  FSEL R30, R91, -INF , !P2 ;  /* 0xff8000005b1e7808 */ /* 0x000fe40005000000 */
        /* <DEDUP_REMOVED lines=17> */
[----:B------:R-:W-:Y:S01]  /*41c0*/  FSEL R112, R96, -INF , !P2 ;  /* 0xff80000060707808 */ /* 0x000fe20005000000 */
[----:B------:R-:W-:Y:S01]  /*41d0*/  LDSM.16.MT88.4 R92, [R166+0x6000] ;  /* 0x00600000a65c783b */ /* 0x000fe20000004200 */
[CC--:B------:R-:W-:Y:S02]  /*41e0*/  ISETP.GE.AND P3, PT, R11.reuse, R127.reuse, PT ;  /* 0x0000007f0b00720c */ /* 0x0c0fe40003f66270 */
        /* <DEDUP_REMOVED lines=49> */
[----:B------:R-:W-:Y:S02]  /*4500*/  ISETP.GE.AND P6, PT, R2, R126, PT ;  /* 0x0000007e0200720c */ /* 0x000fe40003fc6270 */
[----:B------:R-:W-:Y:S02]  /*4510*/  FMNMX.FTZ R19, R202, R19, !PT ;  /* 0x00000013ca137209 */ /* 0x000fe40007810000 */
[----:B------:R-:W-:-:S02]  /*4520*/  IADD3 R13, R7, 0x48, RZ ;  /* 0x00000048070d7810 */ /* 0x000fc40007ffe0ff */
        /* <DEDUP_REMOVED lines=9> */
[----:B------:R-:W-:Y:S02]  /*45c0*/  FMNMX.FTZ R21, R146, R21, !PT ;  /* 0x0000001592157209 */ /* 0x000fe40007810000 */
[----:B------:R-:W-:Y:S02]  /*45d0*/  FMNMX.FTZ R19, R116, R19, !PT ;  /* 0x0000001374137209 */ /* 0x000fe40007810000 */
[----:B------:R-:W-:-:S02]  /*45e0*/  FSEL R192, R192, -INF , !P2 ;  /* 0xff800000c0c07808 */ /* 0x000fc40005000000 */
[----:B------:R-:W-:Y:S02]  /*45f0*/  FSEL R148, R148, -INF , !P6 ;  /* 0xff80000094947808 */ /* 0x000fe40007000000 */
[----:B------:R-:W-:Y:S02]  /*4600*/  FSEL R144, R144, -INF , !P3 ;  /* 0xff80000090907808 */ /* 0x000fe40005800000 */
[-C--:B------:R-:W-:Y:S02]  /*4610*/  ISETP.GE.AND P2, PT, R13, R126.reuse, PT ;  /* 0x0000007e0d00720c */ /* 0x080fe40003f46270 */
[C---:B------:R-:W-:Y:S02]  /*4620*/  ISETP.GE.AND P6, PT, R2.reuse, R127, PT ;  /* 0x0000007f0200720c */ /* 0x040fe40003fc6270 */
[----:B------:R-:W-:Y:S02]  /*4630*/  ISETP.GE.AND P3, PT, R2, R126, PT ;  /* 0x0000007e0200720c */ /* 0x000fe40003f66270 */
[----:B------:R-:W-:-:S02]  /*4640*/  IADD3 R2, R7, 0x51, RZ ;  /* 0x0000005107027810 */ /* 0x000fc40007ffe0ff */
[----:B------:R-:W-:Y:S02]  /*4650*/  FMNMX.FTZ R21, R190, R21, !PT ;  /* 0x00000015be157209 */ /* 0x000fe40007810000 */
[----:B------:R-:W-:Y:S02]  /*4660*/  FMNMX.FTZ R19, R200, R19, !PT ;  /* 0x00000013c8137209 */ /* 0x000fe40007810000 */
[----:B------:R-:W-:Y:S02]  /*4670*/  FSEL R152, R152, -INF , !P2 ;  /* 0xff80000098987808 */ /* 0x000fe40005000000 */
[C---:B------:R-:W-:Y:S02]  /*4680*/  ISETP.GE.AND P5, PT, R2.reuse, R127, PT ;  /* 0x0000007f0200720c */ /* 0x040fe40003fa6270 */
[----:B------:R-:W-:Y:S02]  /*4690*/  ISETP.GE.AND P2, PT, R2, R126, PT ;  /* 0x0000007e0200720c */ /* 0x000fe40003f46270 */
[----:B------:R-:W-:-:S02]  /*46a0*/  FSEL R188, R188, -INF , !P4 ;  /* 0xff800000bcbc7808 */ /* 0x000fc40006000000 */
[----:B------:R-:W-:Y:S02]  /*46b0*/  FMNMX.FTZ R21, R144, R21, !PT ;  /* 0x0000001590157209 */ /* 0x000fe40007810000 */
[----:B------:R-:W-:Y:S02]  /*46c0*/  IADD3 R2, R7, 0x58, RZ ;  /* 0x0000005807027810 */ /* 0x000fe40007ffe0ff */
[----:B------:R-:W-:Y:S02]  /*46d0*/  FMNMX.FTZ R19, R194, R19, !PT ;  /* 0x00000013c2137209 */ /* 0x000fe40007810000 */
[----:B------:R-:W-:Y:S02]  /*46e0*/  FSEL R150, R150, -INF , !P1 ;  /* 0xff80000096967808 */ /* 0x000fe40004800000 */
[----:B------:R-:W-:Y:S02]  /*46f0*/  FSEL R142, R142, -INF , !P6 ;  /* 0xff8000008e8e7808 */ /* 0x000fe40007000000 */
[----:B------:R-:W-:-:S02]  /*4700*/  FMNMX.FTZ R21, R188, R21, !PT ;  /* 0x00000015bc157209 */ /* 0x000fc40007810000 */
[C---:B------:R-:W-:Y:S02]  /*4710*/  ISETP.GE.AND P4, PT, R2.reuse, R127, PT ;  /* 0x0000007f0200720c */ /* 0x040fe40003f86270 */
[----:B------:R-:W-:Y:S02]  /*4720*/  ISETP.GE.AND P1, PT, R2, R126, PT ;  /* 0x0000007e0200720c */ /* 0x000fe40003f26270 */
[----:B------:R-:W-:Y:S02]  /*4730*/  FMNMX.FTZ R19, R130, R19, !PT ;  /* 0x0000001382137209 */ /* 0x000fe40007810000 */
[----:B------:R-:W-:Y:S02]  /*4740*/  IADD3 R2, R7, 0x59, RZ ;  /* 0x0000005907027810 */ /* 0x000fe40007ffe0ff */
[----:B------:R-:W-:Y:S02]  /*4750*/  FSEL R140, R140, -INF , !P5 ;  /* 0xff8000008c8c7808 */ /* 0x000fe40006800000 */
[----:B------:R-:W-:-:S02]  /*4760*/  FMNMX.FTZ R21, R142, R21, !PT ;  /* 0x000000158e157209 */ /* 0x000fc40007810000 */
[----:B------:R-:W-:Y:S02]  /*4770*/  FSEL R134, R134, -INF , !P3 ;  /* 0xff80000086867808 */ /* 0x000fe40005800000 */
        /* <DEDUP_REMOVED lines=11> */
[----:B------:R-:W-:Y:S02]  /*4830*/  FSEL R136, R136, -INF , !P6 ;  /* 0xff80000088887808 */ /* 0x000fe40007000000 */
[----:B------:R-:W-:Y:S02]  /*4840*/  FMNMX.FTZ R23, R138, R21, !PT ;  /* 0x000000158a177209 */ /* 0x000fe40007810000 */
[----:B------:R-:W-:Y:S02]  /*4850*/  FMNMX.FTZ R21, R154, R19, !PT ;  /* 0x000000139a157209 */ /* 0x000fe40007810000 */
[----:B------:R-:W-:Y:S02]  /*4860*/  ISETP.GE.AND P4, PT, R2, R127, PT ;  /* 0x0000007f0200720c */ /* 0x000fe40003f86270 */
[C---:B------:R-:W-:Y:S02]  /*4870*/  IADD3 R17, R7.reuse, 0x68, RZ ;  /* 0x0000006807117810 */ /* 0x040fe40007ffe0ff */
[----:B------:R-:W-:-:S02]  /*4880*/  IADD3 R15, R7, 0x69, RZ ;  /* 0x00000069070f7810 */ /* 0x000fc40007ffe0ff */
[----:B------:R-:W-:Y:S02]  /*4890*/  FSEL R110, R110, -INF , !P5 ;  /* 0xff8000006e6e7808 */ /* 0x000fe40006800000 */
[----:B------:R-:W-:Y:S02]  /*48a0*/  FMNMX.FTZ R19, R136, R23, !PT ;  /* 0x0000001788137209 */ /* 0x000fe40007810000 */
[----:B------:R-:W-:Y:S02]  /*48b0*/  FMNMX.FTZ R21, R148, R21, !PT ;  /* 0x0000001594157209 */ /* 0x000fe40007810000 */
[-C--:B------:R-:W-:Y:S02]  /*48c0*/  ISETP.GE.AND P6, PT, R17, R127.reuse, PT ;  /* 0x0000007f1100720c */ /* 0x080fe40003fc6270 */
[----:B------:R-:W-:Y:S02]  /*48d0*/  ISETP.GE.AND P5, PT, R15, R127, PT ;  /* 0x0000007f0f00720c */ /* 0x000fe40003fa6270 */
[----:B------:R-:W-:-:S02]  /*48e0*/  FSEL R108, R108, -INF , !P4 ;  /* 0xff8000006c6c7808 */ /* 0x000fc40006000000 */
[----:B------:R-:W-:Y:S02]  /*48f0*/  FMNMX.FTZ R19, R110, R19, !PT ;  /* 0x000000136e137209 */ /* 0x000fe40007810000 */
[----:B------:R-:W-:Y:S02]  /*4900*/  FMNMX.FTZ R21, R152, R21, !PT ;  /* 0x0000001598157209 */ /* 0x000fe40007810000 */
[----:B------:R-:W-:Y:S02]  /*4910*/  IADD3 R13, R7, 0x70, RZ ;  /* 0x00000070070d7810 */ /* 0x000fe40007ffe0ff */
[----:B------:R-:W-:Y:S02]  /*4920*/  FSEL R106, R10, -INF , !P6 ;  /* 0xff8000000a6a7808 */ /* 0x000fe40007000000 */
        /* <DEDUP_REMOVED lines=50> */
[----:B------:R-:W-:-:S02]  /*4c50*/  FMNMX.FTZ R11, R26, R11, !PT ;  /* 0x0000000b1a0b7209 */ /* 0x000fc40007810000 */
[----:B------:R-:W-:Y:S01]  /*4c60*/  ISETP.GT.AND P4, PT, R178, R175, PT ;  /* 0x000000afb200720c */ /* 0x000fe20003f84270 */
        /* <DEDUP_REMOVED lines=13> */
[--C-:B------:R-:W-:Y:S02]  /*4d40*/  FFMA.FTZ R29, R6, c[0x0][0x23c], -R39.reuse ;  /* 0x00008f00061d7a23 */ /* 0x100fe40000010827 */
[----:B------:R-:W-:-:S02]  /*4d50*/  FFMA.FTZ R32, R4, c[0x0][0x23c], -R39 ;  /* 0x00008f0004207a23 */ /* 0x000fc40000010827 */
[--C-:B------:R-:W-:Y:S02]  /*4d60*/  FFMA.FTZ R34, R18, c[0x0][0x23c], -R39.reuse ;  /* 0x00008f0012227a23 */ /* 0x100fe40000010827 */
[--C-:B------:R-:W-:Y:S01]  /*4d70*/  FFMA.FTZ R27, R90, c[0x0][0x23c], -R39.reuse ;  /* 0x00008f005a1b7a23 */ /* 0x100fe20000010827 */
[----:B------:R-:W2:Y:S01]  /*4d80*/  MUFU.EX2 R37, R37 ;  /* 0x0000002500257308 */ /* 0x000ea20000000800 */
        /* <DEDUP_REMOVED lines=12> */
[----:B------:R-:W-:Y:S01]  /*4e50*/  FFMA.FTZ R53, R198, c[0x0][0x23c], -R39 ;  /* 0x00008f00c6357a23 */ /* 0x000fe20000010827 */
[----:B--2---:R-:W-:Y:S02]  /*4e60*/  F2FP.BF16.PACK_AB R68, R37, R44 ;  /* 0x0000002c2544723e */ /* 0x004fe400000010ff */
[----:B------:R-:W1:Y:S01]  /*4e70*/  MUFU.EX2 R35, R35 ;  /* 0x0000002300237308 */ /* 0x000e620000000800 */
[--C-:B------:R-:W-:Y:S02]  /*4e80*/  FFMA.FTZ R33, R84, c[0x0][0x23c], -R25.reuse ;  /* 0x00008f0054217a23 */ /* 0x100fe40000010819 */
[----:B------:R-:W2:Y:S01]  /*4e90*/  LDSM.16.MT88.4 R84, [R164+0x6000] ;  /* 0x00600000a454783b */ /* 0x000ea20000004200 */
[--C-:B------:R-:W-:Y:S02]  /*4ea0*/  FFMA.FTZ R56, R79, c[0x0][0x23c], -R25.reuse ;  /* 0x00008f004f387a23 */ /* 0x100fe40000010819 */
[--C-:B------:R-:W-:Y:S01]  /*4eb0*/  FFMA.FTZ R41, R80, c[0x0][0x23c], -R25.reuse ;  /* 0x00008f0050297a23 */ /* 0x100fe20000010819 */
[----:B------:R-:W3:Y:S01]  /*4ec0*/  LDSM.16.MT88.4 R76, [R163+0x6000] ;  /* 0x00600000a34c783b */ /* 0x000ee20000004200 */
[--C-:B------:R-:W-:Y:S01]  /*4ed0*/  FFMA.FTZ R54, R12, c[0x0][0x23c], -R25.reuse ;  /* 0x00008f000c367a23 */ /* 0x100fe20000010819 */
[----:B------:R-:W-:Y:S01]  /*4ee0*/  MUFU.EX2 R33, R33 ;  /* 0x0000002100217308 */ /* 0x000fe20000000800 */
[--C-:B------:R-:W-:Y:S01]  /*4ef0*/  FFMA.FTZ R38, R8, c[0x0][0x23c], -R25.reuse ;  /* 0x00008f0008267a23 */ /* 0x100fe20000010819 */
[----:B------:R-:W4:Y:S01]  /*4f00*/  LDSM.16.MT88.4 R12, [R164+0x6800] ;  /* 0x00680000a40c783b */ /* 0x000f220000004200 */
[----:B------:R-:W-:-:S02]  /*4f10*/  FFMA.FTZ R31, R88, c[0x0][0x23c], -R25 ;  /* 0x00008f00581f7a23 */ /* 0x000fc40000010819 */
[--C-:B------:R-:W-:Y:S01]  /*4f20*/  FFMA.FTZ R30, R30, c[0x0][0x23c], -R25.reuse ;  /* 0x00008f001e1e7a23 */ /* 0x100fe20000010819 */
[----:B------:R-:W5:Y:S01]  /*4f30*/  LDSM.16.MT88.4 R8, [R163+0x6800] ;  /* 0x00680000a308783b */ /* 0x000f620000004200 */
[----:B-1----:R-:W-:Y:S01]  /*4f40*/  F2FP.BF16.PACK_AB R70, R35, R42 ;  /* 0x0000002a2346723e */ /* 0x002fe200000010ff */
[----:B------:R-:W-:Y:S01]  /*4f50*/  MUFU.EX2 R56, R56 ;  /* 0x0000003800387308 */ /* 0x000fe20000000800 */
[--C-:B------:R-:W-:Y:S02]  /*4f60*/  FFMA.FTZ R3, R72, c[0x0][0x23c], -R25.reuse ;  /* 0x00008f0048037a23 */ /* 0x100fe40000010819 */
[--C-:B------:R-:W-:Y:S02]  /*4f70*/  FFMA.FTZ R45, R202, c[0x0][0x23c], -R25.reuse ;  /* 0x00008f00ca2d7a23 */ /* 0x100fe40000010819 */
[--C-:B------:R-:W-:Y:S02]  /*4f80*/  FFMA.FTZ R112, R112, c[0x0][0x23c], -R25.reuse ;  /* 0x00008f0070707a23 */ /* 0x100fe40000010819 */
[--C-:B------:R-:W-:Y:S01]  /*4f90*/  FFMA.FTZ R116, R116, c[0x0][0x23c], -R25.reuse ;  /* 0x00008f0074747a23 */ /* 0x100fe20000010819 */
[----:B------:R-:W1:Y:S01]  /*4fa0*/  MUFU.EX2 R41, R41 ;  /* 0x0000002900297308 */ /* 0x000e620000000800 */
[----:B------:R-:W-:-:S02]  /*4fb0*/  FFMA.FTZ R49, R200, c[0x0][0x23c], -R25 ;  /* 0x00008f00c8317a23 */ /* 0x000fc40000010819 */
[--C-:B------:R-:W-:Y:S02]  /*4fc0*/  FFMA.FTZ R118, R118, c[0x0][0x23c], -R39.reuse ;  /* 0x00008f0076767a23 */ /* 0x100fe40000010827 */
[----:B------:R-:W-:Y:S02]  /*4fd0*/  FFMA.FTZ R51, R196, c[0x0][0x23c], -R39 ;  /* 0x00008f00c4337a23 */ /* 0x000fe40000010827 */
[--C-:B------:R-:W-:Y:S01]  /*4fe0*/  FFMA.FTZ R55, R194, c[0x0][0x23c], -R25.reuse ;  /* 0x00008f00c2377a23 */ /* 0x100fe20000010819 */
[----:B------:R-:W2:Y:S01]  /*4ff0*/  MUFU.EX2 R54, R54 ;  /* 0x0000003600367308 */ /* 0x000ea20000000800 */
[--C-:B------:R-:W-:Y:S02]  /*5000*/  FFMA.FTZ R130, R130, c[0x0][0x23c], -R25.reuse ;  /* 0x00008f0082827a23 */ /* 0x100fe40000010819 */
[--C-:B------:R-:W-:Y:S02]  /*5010*/  FFMA.FTZ R132, R132, c[0x0][0x23c], -R25.reuse ;  /* 0x00008f0084847a23 */ /* 0x100fe40000010819 */
[----:B------:R-:W-:-:S02]  /*5020*/  FFMA.FTZ R57, R192, c[0x0][0x23c], -R25 ;  /* 0x00008f00c0397a23 */ /* 0x000fc40000010819 */
[--C-:B------:R-:W-:Y:S01]  /*5030*/  FFMA.FTZ R146, R146, c[0x0][0x23c], -R39.reuse ;  /* 0x00008f0092927a23 */ /* 0x100fe20000010827 */
[----:B-1----:R-:W-:Y:S01]  /*5040*/  F2FP.BF16.PACK_AB R69, R41, R56 ;  /* 0x000000382945723e */ /* 0x002fe200000010ff */
[----:B------:R-:W-:Y:S01]  /*5050*/  MUFU.EX2 R34, R34 ;  /* 0x0000002200227308 */ /* 0x000fe20000000800 */
[--C-:B------:R-:W-:Y:S02]  /*5060*/  FFMA.FTZ R61, R190, c[0x0][0x23c], -R39.reuse ;  /* 0x00008f00be3d7a23 */ /* 0x100fe40000010827 */
[--C-:B------:R-:W-:Y:S02]  /*5070*/  FFMA.FTZ R144, R144, c[0x0][0x23c], -R39.reuse ;  /* 0x00008f0090907a23 */ /* 0x100fe40000010827 */
[----:B------:R-:W-:Y:S01]  /*5080*/  FFMA.FTZ R59, R188, c[0x0][0x23c], -R39 ;  /* 0x00008f00bc3b7a23 */ /* 0x000fe20000010827 */
[----:B--2---:R-:W-:Y:S02]  /*5090*/  F2FP.BF16.PACK_AB R71, R33, R54 ;  /* 0x000000362147723e */ /* 0x004fe400000010ff */
        /* <DEDUP_REMOVED lines=23> */
[----:B---3--:R-:W-:Y:S01]  /*5210*/  HMMA.16816.F32.BF16 R80, R68, R76, RZ ;  /* 0x0000004c4450723c */ /* 0x008fe200000418ff */
        /* <DEDUP_REMOVED lines=8> */
[----:B------:R-:W-:Y:S02]  /*52a0*/  FFMA.FTZ R189, R26, c[0x0][0x23c], -R25 ;  /* 0x00008f001abd7a23 */ /* 0x000fe40000010819 */
[--C-:B------:R-:W-:Y:S02]  /*52b0*/  FFMA.FTZ R52, R52, c[0x0][0x23c], -R39.reuse ;  /* 0x00008f0034347a23 */ /* 0x100fe40000010827 */
[----:B------:R-:W-:Y:S01]  /*52c0*/  FFMA.FTZ R48, R48, c[0x0][0x23c], -R39 ;  /* 0x00008f0030307a23 */ /* 0x000fe20000010827 */
[C---:B------:R-:W-:Y:S01]  /*52d0*/  HMMA.16816.F32.BF16 R76, R68.reuse, R78, RZ ;  /* 0x0000004e444c723c */ /* 0x040fe200000418ff */
[----:B------:R-:W-:Y:S01]  /*52e0*/  FFMA.FTZ R40, R40, c[0x0][0x23c], -R25 ;  /* 0x00008f0028287a23 */ /* 0x000fe20000010819 */
[----:B------:R-:W3:Y:S06]  /*52f0*/  MUFU.EX2 R3, R3 ;  /* 0x0000000300037308 */ /* 0x000eec0000000800 */
        /* <DEDUP_REMOVED lines=9> */
[C---:B----4-:R-:W-:Y:S02]  /*5390*/  HMMA.16816.F32.BF16 R88, R4.reuse, R12, R88 ;  /* 0x0000000c0458723c */ /* 0x050fe40000041858 */
[----:B------:R-:W2:Y:S06]  /*53a0*/  MUFU.EX2 R43, R43 ;  /* 0x0000002b002b7308 */ /* 0x000eac0000000800 */
[C---:B------:R-:W-:Y:S01]  /*53b0*/  HMMA.16816.F32.BF16 R84, R4.reuse, R14, R84 ;  /* 0x0000000e0454723c */ /* 0x040fe20000041854 */
[----:B------:R-:W3:Y:S01]  /*53c0*/  LDSM.16.MT88.4 R12, [R162+0x6800] ;  /* 0x00680000a20c783b */ /* 0x000ee20000004200 */
[----:B------:R-:W-:Y:S06]  /*53d0*/  MUFU.EX2 R45, R45 ;  /* 0x0000002d002d7308 */ /* 0x000fec0000000800 */
[C---:B------:R-:W-:Y:S02]  /*53e0*/  HMMA.16816.F32.BF16 R96, R4.reuse, R16, R96 ;  /* 0x000000100460723c */ /* 0x040fe40000041860 */
[----:B------:R-:W4:Y:S06]  /*53f0*/  MUFU.EX2 R112, R112 ;  /* 0x0000007000707308 */ /* 0x000f2c0000000800 */
[C---:B------:R-:W-:Y:S01]  /*5400*/  HMMA.16816.F32.BF16 R92, R4.reuse, R18, R92 ;  /* 0x00000012045c723c */ /* 0x040fe2000004185c */
[----:B------:R-:W2:Y:S01]  /*5410*/  LDSM.16.MT88.4 R16, [R166+0x7000] ;  /* 0x00700000a610783b */ /* 0x000ea20000004200 */
[----:B------:R-:W-:Y:S06]  /*5420*/  MUFU.EX2 R116, R116 ;  /* 0x0000007400747308 */ /* 0x000fec0000000800 */
[C---:B-----5:R-:W-:Y:S02]  /*5430*/  HMMA.16816.F32.BF16 R80, R4.reuse, R8, R80 ;  /* 0x000000080450723c */ /* 0x060fe40000041850 */
[----:B------:R-:W5:Y:S06]  /*5440*/  MUFU.EX2 R49, R49 ;  /* 0x0000003100317308 */ /* 0x000f6c0000000800 */
        /* <DEDUP_REMOVED lines=12> */
[----:B-----5:R-:W-:-:S05]  /*5510*/  F2FP.BF16.PACK_AB R7, R49, R116 ;  /* 0x000000743107723e */ /* 0x020fca00000010ff */
        /* <DEDUP_REMOVED lines=61> */
[----:B------:R-:W-:Y:S07]  /*58f0*/  LDSM.16.MT88.4 R8, [R162+0x8800] ;  /* 0x00880000a208783b */ /* 0x000fee0000004200 */
        /* <DEDUP_REMOVED lines=25> */
[C---:B------:R-:W-:Y:S01]  /*5a90*/  HMMA.16816.F32.BF16 R84, R4.reuse, R18, R84 ;  /* 0x000000120454723c */ /* 0x040fe20000041854 */
[----:B------:R-:W4:Y:S04]  /*5aa0*/  LDSM.16.MT88.4 R16, [R163+0x9000] ;  /* 0x00900000a310783b */ /* 0x000f280000004200 */
[----:B------:R-:W-:Y:S03]  /*5ab0*/  MUFU.EX2 R21, R21 ;  /* 0x0000001500157308 */ /* 0x000fe60000000800 */
[C---:B-1----:R-:W-:Y:S05]  /*5ac0*/  HMMA.16816.F32.BF16 R80, R4.reuse, R12, R80 ;  /* 0x0000000c0450723c */ /* 0x042fea0000041850 */
[----:B------:R-:W1:Y:S03]  /*5ad0*/  MUFU.EX2 R22, R22 ;  /* 0x0000001600167308 */ /* 0x000e660000000800 */
        /* <DEDUP_REMOVED lines=8> */
[----:B------:R-:W-:Y:S01]  /*5b60*/  MUFU.EX2 R42, R52 ;  /* 0x00000034002a7308 */ /* 0x000fe20000000800 */
[----:B-1----:R-:W-:-:S07]  /*5b70*/  F2FP.BF16.PACK_AB R6, R22, R21 ;  /* 0x000000151606723e */ /* 0x002fce00000010ff */
[C---:B--2---:R-:W-:Y:S01]  /*5b80*/  HMMA.16816.F32.BF16 R88, R4.reuse, R8, R88 ;  /* 0x000000080458723c */ /* 0x044fe20000041858 */
[----:B------:R-:W1:Y:S06]  /*5b90*/  MUFU.EX2 R37, R37 ;  /* 0x0000002500257308 */ /* 0x000e6c0000000800 */
[----:B------:R-:W-:Y:S01]  /*5ba0*/  FADD.FTZ R9, R35, R44 ;  /* 0x0000002c23097221 */ /* 0x000fe20000010000 */
[C---:B------:R-:W-:Y:S01]  /*5bb0*/  HMMA.16816.F32.BF16 R84, R4.reuse, R10, R84 ;  /* 0x0000000a0454723c */ /* 0x040fe20000041854 */
[----:B------:R-:W2:Y:S06]  /*5bc0*/  MUFU.EX2 R39, R48 ;  /* 0x0000003000277308 */ /* 0x000eac0000000800 */
[----:B------:R-:W-:Y:S01]  /*5bd0*/  FADD.FTZ R11, R33, R54 ;  /* 0x00000036210b7221 */ /* 0x000fe20000010000 */
[----:B----4-:R-:W-:Y:S01]  /*5be0*/  HMMA.16816.F32.BF16 R80, R4, R16, R80 ;  /* 0x000000100450723c */ /* 0x010fe20000041850 */
[----:B------:R-:W-:Y:S01]  /*5bf0*/  FFMA.FTZ R33, R36, c[0x0][0x23c], -R25 ;  /* 0x00008f0024217a23 */ /* 0x000fe20000010819 */
[----:B------:R-:W-:Y:S01]  /*5c00*/  MUFU.EX2 R35, R40 ;  /* 0x0000002800237308 */ /* 0x000fe20000000800 */
[----:B------:R-:W-:-:S02]  /*5c10*/  FADD.FTZ R36, R34, R9 ;  /* 0x0000000922247221 */ /* 0x000fc40000010000 */
[----:B------:R-:W-:Y:S02]  /*5c20*/  FADD.FTZ R38, R38, R11 ;  /* 0x0000000b26267221 */ /* 0x000fe40000010000 */
[----:B------:R-:W-:Y:S01]  /*5c30*/  FADD.FTZ R29, R29, R36 ;  /* 0x000000241d1d7221 */ /* 0x000fe20000010000 */
[C---:B-----5:R-:W-:Y:S01]  /*5c40*/  HMMA.16816.F32.BF16 R96, R4.reuse, R12, R96 ;  /* 0x0000000c0460723c */ /* 0x060fe20000041860 */
[----:B------:R-:W-:Y:S01]  /*5c50*/  FADD.FTZ R31, R31, R38 ;  /* 0x000000261f1f7221 */ /* 0x000fe20000010000 */
[----:B------:R-:W-:Y:S01]  /*5c60*/  LDSM.16.MT88.4 R8, [R166+0x9800] ;  /* 0x00980000a608783b */ /* 0x000fe20000004200 */
[----:B------:R-:W-:Y:S01]  /*5c70*/  FADD.FTZ R32, R32, R29 ;  /* 0x0000001d20207221 */ /* 0x000fe20000010000 */
[----:B------:R-:W3:Y:S01]  /*5c80*/  MUFU.EX2 R34, R33 ;  /* 0x0000002100227308 */ /* 0x000ee20000000800 */
        /* <DEDUP_REMOVED lines=8> */
[----:B------:R-:W-:Y:S01]  /*5d10*/  HMMA.16816.F32.BF16 R76, R4, R18, R76 ;  /* 0x00000012044c723c */ /* 0x000fe2000004184c */
[----:B------:R-:W-:Y:S01]  /*5d20*/  FADD.FTZ R3, R112, R3 ;  /* 0x0000000370037221 */ /* 0x000fe20000010000 */
[----:B------:R-:W5:Y:S01]  /*5d30*/  LDSM.16.MT88.4 R16, [R164+0x9800] ;  /* 0x00980000a410783b */ /* 0x000f620000004200 */
        /* <DEDUP_REMOVED lines=30> */
[----:B---3--:R-:W-:Y:S01]  /*5f20*/  F2FP.BF16.PACK_AB R5, R34, R35 ;  /* 0x000000232205723e */ /* 0x008fe200000010ff */
        /* <DEDUP_REMOVED lines=92> */
.L_x_7127:
[----:B------:R-:W-:-:S05]  /*64f0*/  IMAD.MOV.U32 R6, RZ, RZ, c[0x0][0x1a0] ;  /* 0x00006800ff067624 */ /* 0x000fca00078e00ff */
[----:B------:R-:W-:-:S04]  /*6500*/  LEA R6, -R6, RZ, 0x7 ;  /* 0x000000ff06067211 */ /* 0x000fc800078e39ff */
[----:B------:R-:W-:Y:S02]  /*6510*/  SHF.R.S32.HI R4, RZ, 0x1f, R6 ;  /* 0x0000001fff047819 */ /* 0x000fe40000011406 */
.L_x_7128:
        /* <DEDUP_REMOVED lines=31> */
[----:B--2---:R-:W-:Y:S04]  /*6710*/  LDSM.16.M88.4 R4, [R172] ;  /* 0x00000000ac04783b */ /* 0x004fe80000000200 */
[----:B------:R-:W2:Y:S04]  /*6720*/  LDSM.16.M88.4 R60, [R171+0x2000] ;  /* 0x00200000ab3c783b */ /* 0x000ea80000000200 */
[----:B------:R-:W-:Y:S04]  /*6730*/  LDSM.16.M88.4 R112, [R170] ;  /* 0x00000000aa70783b */ /* 0x000fe80000000200 */
[----:B---3--:R-:W-:Y:S04]  /*6740*/  LDSM.16.M88.4 R12, [R165+0x2000] ;  /* 0x00200000a50c783b */ /* 0x008fe80000000200 */
[----:B------:R-:W3:Y:S04]  /*6750*/  LDSM.16.M88.4 R44, [R171+0x3000] ;  /* 0x00300000ab2c783b */ /* 0x000ee80000000200 */
[----:B------:R-:W3:Y:S04]  /*6760*/  LDSM.16.M88.4 R36, [R171+0x3800] ;  /* 0x00380000ab24783b */ /* 0x000ee80000000200 */
[----:B------:R-:W4:Y:S04]  /*6770*/  LDSM.16.M88.4 R108, [R165+0x3000] ;  /* 0x00300000a56c783b */ /* 0x000f280000000200 */
[----:B------:R-:W4:Y:S04]  /*6780*/  LDSM.16.M88.4 R104, [R165+0x3800] ;  /* 0x00380000a568783b */ /* 0x000f280000000200 */
[----:B------:R-:W4:Y:S04]  /*6790*/  LDSM.16.M88.4 R52, [R171+0x2800] ;  /* 0x00280000ab34783b */ /* 0x000f280000000200 */
[----:B-1----:R-:W1:Y:S04]  /*67a0*/  LDSM.16.M88.4 R20, [R171+0x4800] ;  /* 0x00480000ab14783b */ /* 0x002e680000000200 */
[----:B------:R-:W-:Y:S01]  /*67b0*/  LDSM.16.M88.4 R28, [R171+0x4000] ;  /* 0x00400000ab1c783b */ /* 0x000fe20000000200 */
[C---:B--2---:R-:W-:Y:S03]  /*67c0*/  HMMA.16816.F32.BF16 R64, R4.reuse, R60, RZ ;  /* 0x0000003c0440723c */ /* 0x044fe600000418ff */
[----:B-----5:R-:W-:Y:S04]  /*67d0*/  LDSM.16.M88.4 R8, [R165+0x2800] ;  /* 0x00280000a508783b */ /* 0x020fe80000000200 */
[----:B------:R-:W-:Y:S01]  /*67e0*/  LDSM.16.M88.4 R120, [R171+0x5800] ;  /* 0x00580000ab78783b */ /* 0x000fe20000000200 */
[C---:B------:R-:W-:Y:S03]  /*67f0*/  HMMA.16816.F32.BF16 R60, R4.reuse, R62, RZ ;  /* 0x0000003e043c723c */ /* 0x040fe600000418ff */
[----:B------:R-:W-:Y:S04]  /*6800*/  LDSM.16.M88.4 R116, [R165+0x4000] ;  /* 0x00400000a574783b */ /* 0x000fe80000000200 */
[----:B------:R-:W0:Y:S01]  /*6810*/  LDGDEPBAR ;  /* 0x00000000000079af */ /* 0x000e220000000000 */
[----:B---3--:R-:W-:Y:S08]  /*6820*/  HMMA.16816.F32.BF16 R48, R4, R44, RZ ;  /* 0x0000002c0430723c */ /* 0x008ff000000418ff */
[C---:B------:R-:W-:Y:S08]  /*6830*/  HMMA.16816.F32.BF16 R64, R112.reuse, R12, R64 ;  /* 0x0000000c7040723c */ /* 0x040ff00000041840 */
[----:B------:R-:W-:Y:S01]  /*6840*/  HMMA.16816.F32.BF16 R60, R112, R14, R60 ;  /* 0x0000000e703c723c */ /* 0x000fe2000004183c */
[----:B------:R-:W2:Y:S07]  /*6850*/  LDSM.16.M88.4 R12, [R171+0x5000] ;  /* 0x00500000ab0c783b */ /* 0x000eae0000000200 */
[C---:B------:R-:W-:Y:S08]  /*6860*/  HMMA.16816.F32.BF16 R40, R4.reuse, R36, RZ ;  /* 0x000000240428723c */ /* 0x040ff000000418ff */
[C---:B------:R-:W-:Y:S08]  /*6870*/  HMMA.16816.F32.BF16 R44, R4.reuse, R46, RZ ;  /* 0x0000002e042c723c */ /* 0x040ff000000418ff */
[----:B------:R-:W-:Y:S08]  /*6880*/  HMMA.16816.F32.BF16 R36, R4, R38, RZ ;  /* 0x000000260424723c */ /* 0x000ff000000418ff */
[C---:B----4-:R-:W-:Y:S08]  /*6890*/  HMMA.16816.F32.BF16 R48, R112.reuse, R108, R48 ;  /* 0x0000006c7030723c */ /* 0x050ff00000041830 */
[C---:B------:R-:W-:Y:S01]  /*68a0*/  HMMA.16816.F32.BF16 R44, R112.reuse, R110, R44 ;  /* 0x0000006e702c723c */ /* 0x040fe2000004182c */
[----:B------:R-:W3:Y:S07]  /*68b0*/  LDSM.16.M88.4 R108, [R165+0x4800] ;  /* 0x00480000a56c783b */ /* 0x000eee0000000200 */
[C---:B------:R-:W-:Y:S08]  /*68c0*/  HMMA.16816.F32.BF16 R40, R112.reuse, R104, R40 ;  /* 0x000000687028723c */ /* 0x040ff00000041828 */
[----:B------:R-:W-:Y:S01]  /*68d0*/  HMMA.16816.F32.BF16 R36, R112, R106, R36 ;  /* 0x0000006a7024723c */ /* 0x000fe20000041824 */
[----:B------:R-:W4:Y:S07]  /*68e0*/  LDSM.16.M88.4 R104, [R165+0x5000] ;  /* 0x00500000a568783b */ /* 0x000f2e0000000200 */
[C---:B------:R-:W-:Y:S08]  /*68f0*/  HMMA.16816.F32.BF16 R56, R4.reuse, R52, RZ ;  /* 0x000000340438723c */ /* 0x040ff000000418ff */
[C---:B------:R-:W-:Y:S08]  /*6900*/  HMMA.16816.F32.BF16 R52, R4.reuse, R54, RZ ;  /* 0x000000360434723c */ /* 0x040ff000000418ff */
[C---:B-1----:R-:W-:Y:S08]  /*6910*/  HMMA.16816.F32.BF16 R24, R4.reuse, R20, RZ ;  /* 0x000000140418723c */ /* 0x042ff000000418ff */
[C---:B--2---:R-:W-:Y:S08]  /*6920*/  HMMA.16816.F32.BF16 R16, R4.reuse, R12, RZ ;  /* 0x0000000c0410723c */ /* 0x044ff000000418ff */
[C---:B------:R-:W-:Y:S08]  /*6930*/  HMMA.16816.F32.BF16 R20, R4.reuse, R22, RZ ;  /* 0x000000160414723c */ /* 0x040ff000000418ff */
[C---:B------:R-:W-:Y:S08]  /*6940*/  HMMA.16816.F32.BF16 R12, R4.reuse, R14, RZ ;  /* 0x0000000e040c723c */ /* 0x040ff000000418ff */
[C---:B------:R-:W-:Y:S08]  /*6950*/  HMMA.16816.F32.BF16 R32, R4.reuse, R28, RZ ;  /* 0x0000001c0420723c */ /* 0x040ff000000418ff */
[----:B------:R-:W-:Y:S08]  /*6960*/  HMMA.16816.F32.BF16 R28, R4, R30, RZ ;  /* 0x0000001e041c723c */ /* 0x000ff000000418ff */
[C---:B------:R-:W-:Y:S08]  /*6970*/  HMMA.16816.F32.BF16 R56, R112.reuse, R8, R56 ;  /* 0x000000087038723c */ /* 0x040ff00000041838 */
[----:B------:R-:W-:Y:S08]  /*6980*/  HMMA.16816.F32.BF16 R52, R112, R10, R52 ;  /* 0x0000000a7034723c */ /* 0x000ff00000041834 */
[C---:B------:R-:W-:Y:S08]  /*6990*/  HMMA.16816.F32.BF16 R8, R4.reuse, R120, RZ ;  /* 0x000000780408723c */ /* 0x040ff000000418ff */
[----:B------:R-:W-:Y:S01]  /*69a0*/  HMMA.16816.F32.BF16 R4, R4, R122, RZ ;  /* 0x0000007a0404723c */ /* 0x000fe200000418ff */
[----:B------:R-:W1:Y:S07]  /*69b0*/  LDSM.16.M88.4 R120, [R165+0x5800] ;  /* 0x00580000a578783b */ /* 0x000e6e0000000200 */
[C---:B---3--:R-:W-:Y:S08]  /*69c0*/  HMMA.16816.F32.BF16 R24, R112.reuse, R108, R24 ;  /* 0x0000006c7018723c */ /* 0x048ff00000041818 */
[C---:B------:R-:W-:Y:S01]  /*69d0*/  HMMA.16816.F32.BF16 R20, R112.reuse, R110, R20 ;  /* 0x0000006e7014723c */ /* 0x040fe20000041814 */
[----:B------:R-:W-:Y:S07]  /*69e0*/  LDSM.16.M88.4 R108, [R168] ;  /* 0x00000000a86c783b */ /* 0x000fee0000000200 */
[C---:B----4-:R-:W-:Y:S08]  /*69f0*/  HMMA.16816.F32.BF16 R16, R112.reuse, R104, R16 ;  /* 0x000000687010723c */ /* 0x050ff00000041810 */
[C---:B------:R-:W-:Y:S01]  /*6a00*/  HMMA.16816.F32.BF16 R12, R112.reuse, R106, R12 ;  /* 0x0000006a700c723c */ /* 0x040fe2000004180c */
[----:B------:R-:W2:Y:S07]  /*6a10*/  LDSM.16.M88.4 R104, [R169] ;  /* 0x00000000a968783b */ /* 0x000eae0000000200 */
[C---:B------:R-:W-:Y:S08]  /*6a20*/  HMMA.16816.F32.BF16 R32, R112.reuse, R116, R32 ;  /* 0x000000747020723c */ /* 0x040ff00000041820 */
[C---:B------:R-:W-:Y:S01]  /*6a30*/  HMMA.16816.F32.BF16 R28, R112.reuse, R118, R28 ;  /* 0x00000076701c723c */ /* 0x040fe2000004181c */
[----:B------:R-:W3:Y:S07]  /*6a40*/  LDSM.16.M88.4 R116, [R161] ;  /* 0x00000000a174783b */ /* 0x000eee0000000200 */
[C---:B-1----:R-:W-:Y:S08]  /*6a50*/  HMMA.16816.F32.BF16 R8, R112.reuse, R120, R8 ;  /* 0x000000787008723c */ /* 0x042ff00000041808 */
[----:B------:R-:W-:Y:S01]  /*6a60*/  HMMA.16816.F32.BF16 R4, R112, R122, R4 ;  /* 0x0000007a7004723c */ /* 0x000fe20000041804 */
[----:B------:R-:W1:Y:S04]  /*6a70*/  LDSM.16.M88.4 R112, [R160] ;  /* 0x00000000a070783b */ /* 0x000e680000000200 */
[----:B------:R-:W4:Y:S03]  /*6a80*/  LDSM.16.M88.4 R120, [R158] ;  /* 0x000000009e78783b */ /* 0x000f260000000200 */
        /* <DEDUP_REMOVED lines=9> */
[C---:B----4-:R-:W-:Y:S08]  /*6b20*/  HMMA.16816.F32.BF16 R32, R104.reuse, R120, R32 ;  /* 0x000000786820723c */ /* 0x050ff00000041820 */
[C---:B--2---:R-:W-:Y:S08]  /*6b30*/  HMMA.16816.F32.BF16 R40, R104.reuse, R108, R40 ;  /* 0x0000006c6828723c */ /* 0x044ff00000041828 */
[C---:B------:R-:W-:Y:S01]  /*6b40*/  HMMA.16816.F32.BF16 R36, R104.reuse, R110, R36 ;  /* 0x0000006e6824723c */ /* 0x040fe20000041824 */
[----:B------:R-:W2:Y:S07]  /*6b50*/  LDSM.16.M88.4 R108, [R102] ;  /* 0x00000000666c783b */ /* 0x000eae0000000200 */
        /* <DEDUP_REMOVED lines=10> */
[----:B------:R-:W2:Y:S04]  /*6c00*/  LDSM.16.M88.4 R104, [R100+0x1800] ;  /* 0x001800006468783b */ /* 0x000ea80000000200 */
[----:B------:R-:W4:Y:S03]  /*6c10*/  LDSM.16.M88.4 R108, [R100+0x1000] ;  /* 0x00100000646c783b */ /* 0x000f260000000200 */
[C---:B---3--:R-:W-:Y:S08]  /*6c20*/  HMMA.16816.F32.BF16 R64, R120.reuse, R116, R64 ;  /* 0x000000747840723c */ /* 0x048ff00000041840 */
[C---:B------:R-:W-:Y:S08]  /*6c30*/  HMMA.16816.F32.BF16 R60, R120.reuse, R118, R60 ;  /* 0x00000076783c723c */ /* 0x040ff0000004183c */
[C---:B-1----:R-:W-:Y:S08]  /*6c40*/  HMMA.16816.F32.BF16 R56, R120.reuse, R112, R56 ;  /* 0x000000707838723c */ /* 0x042ff00000041838 */
[----:B------:R-:W-:Y:S01]  /*6c50*/  FMUL.FTZ R64, R64, c[0x0][0x2ec] ;  /* 0x0000bb0040407a20 */ /* 0x000fe20000410000 */
[----:B------:R-:W-:Y:S01]  /*6c60*/  HMMA.16816.F32.BF16 R52, R120, R114, R52 ;  /* 0x000000727834723c */ /* 0x000fe20000041834 */
[----:B------:R-:W-:-:S02]  /*6c70*/  FMUL.FTZ R65, R65, c[0x0][0x2ec] ;  /* 0x0000bb0041417a20 */ /* 0x000fc40000410000 */
[----:B------:R-:W-:Y:S02]  /*6c80*/  FMUL.FTZ R67, R67, c[0x0][0x2ec] ;  /* 0x0000bb0043437a20 */ /* 0x000fe40000410000 */
[----:B------:R-:W-:Y:S02]  /*6c90*/  FMUL.FTZ R66, R66, c[0x0][0x2ec] ;  /* 0x0000bb0042427a20 */ /* 0x000fe40000410000 */
[----:B------:R-:W-:Y:S01]  /*6ca0*/  FMUL.FTZ R3, R60, c[0x0][0x2ec] ;  /* 0x0000bb003c037a20 */ /* 0x000fe20000410000 */
[C---:B--2---:R-:W-:Y:S01]  /*6cb0*/  HMMA.16816.F32.BF16 R40, R120.reuse, R104, R40 ;  /* 0x000000687828723c */ /* 0x044fe20000041828 */
[----:B------:R-:W-:Y:S02]  /*6cc0*/  FMUL.FTZ R112, R63, c[0x0][0x2ec] ;  /* 0x0000bb003f707a20 */ /* 0x000fe40000410000 */
[----:B------:R-:W1:Y:S04]  /*6cd0*/  MUFU.TANH R66, R66 ;  /* 0x0000004200427308 */ /* 0x000e680000002400 */
[----:B------:R-:W-:Y:S01]  /*6ce0*/  FMUL.FTZ R59, R59, c[0x0][0x2ec] ;  /* 0x0000bb003b3b7a20 */ /* 0x000fe20000410000 */
[C---:B------:R-:W-:Y:S01]  /*6cf0*/  HMMA.16816.F32.BF16 R36, R120.reuse, R106, R36 ;  /* 0x0000006a7824723c */ /* 0x040fe20000041824 */
[----:B------:R-:W2:Y:S02]  /*6d00*/  LDSM.16.M88.4 R104, [R100+0x2000] ;  /* 0x002000006468783b */ /* 0x000ea40000000200 */
[----:B------:R-:W-:Y:S05]  /*6d10*/  MUFU.TANH R112, R112 ;  /* 0x0000007000707308 */ /* 0x000fea0000002400 */
[----:B----4-:R-:W-:Y:S01]  /*6d20*/  HMMA.16816.F32.BF16 R48, R120, R108, R48 ;  /* 0x0000006c7830723c */ /* 0x010fe20000041830 */
[----:B------:R-:W-:-:S02]  /*6d30*/  FMUL.FTZ R52, R52, c[0x0][0x2ec] ;  /* 0x0000bb0034347a20 */ /* 0x000fc40000410000 */
[----:B------:R3:W4:Y:S01]  /*6d40*/  MUFU.TANH R108, R64 ;  /* 0x00000040006c7308 */ /* 0x0007220000002400 */
[----:B------:R-:W-:-:S04]  /*6d50*/  FMUL.FTZ R53, R53, c[0x0][0x2ec] ;  /* 0x0000bb0035357a20 */ /* 0x000fc80000410000 */
[----:B------:R-:W-:Y:S01]  /*6d60*/  HMMA.16816.F32.BF16 R44, R120, R110, R44 ;  /* 0x0000006e782c723c */ /* 0x000fe2000004182c */
[----:B------:R-:W-:Y:S02]  /*6d70*/  FMUL.FTZ R117, R40, c[0x0][0x2ec] ;  /* 0x0000bb0028757a20 */ /* 0x000fe40000410000 */
[----:B------:R5:W-:Y:S01]  /*6d80*/  MUFU.TANH R109, R65 ;  /* 0x00000041006d7308 */ /* 0x000be20000002400 */
[----:B------:R-:W-:Y:S02]  /*6d90*/  FMUL.FTZ R138, R42, c[0x0][0x2ec] ;  /* 0x0000bb002a8a7a20 */ /* 0x000fe40000410000 */
[----:B------:R-:W-:Y:S02]  /*6da0*/  FMUL.FTZ R134, R43, c[0x0][0x2ec] ;  /* 0x0000bb002b867a20 */ /* 0x000fe40000410000 */
[----:B------:R-:W-:Y:S02]  /*6db0*/  FMUL.FTZ R111, R61, c[0x0][0x2ec] ;  /* 0x0000bb003d6f7a20 */ /* 0x000fe40000410000 */
[----:B------:R-:W-:Y:S01]  /*6dc0*/  FMUL.FTZ R37, R37, c[0x0][0x2ec] ;  /* 0x0000bb0025257a20 */ /* 0x000fe20000410000 */
[----:B------:R1:W1:Y:S01]  /*6dd0*/  MUFU.TANH R110, R67 ;  /* 0x00000043006e7308 */ /* 0x0002620000002400 */
[----:B---3--:R-:W-:-:S02]  /*6de0*/  FMUL.FTZ R64, R62, c[0x0][0x2ec] ;  /* 0x0000bb003e407a20 */ /* 0x008fc40000410000 */
[----:B------:R-:W3:Y:S01]  /*6df0*/  LDSM.16.M88.4 R60, [R100+0x2800] ;  /* 0x00280000643c783b */ /* 0x000ee20000000200 */
[----:B------:R-:W-:Y:S02]  /*6e00*/  FMUL.FTZ R39, R39, c[0x0][0x2ec] ;  /* 0x0000bb0027277a20 */ /* 0x000fe40000410000 */
[----:B------:R-:W-:Y:S02]  /*6e10*/  FMUL.FTZ R49, R49, c[0x0][0x2ec] ;  /* 0x0000bb0031317a20 */ /* 0x000fe40000410000 */
[----:B-----5:R-:W-:Y:S01]  /*6e20*/  FMUL.FTZ R65, R56, c[0x0][0x2ec] ;  /* 0x0000bb0038417a20 */ /* 0x020fe20000410000 */
[----:B------:R-:W-:Y:S01]  /*6e30*/  MUFU.TANH R115, R37 ;  /* 0x0000002500737308 */ /* 0x000fe20000002400 */
[----:B------:R-:W-:Y:S02]  /*6e40*/  FMUL.FTZ R56, R57, c[0x0][0x2ec] ;  /* 0x0000bb0039387a20 */ /* 0x000fe40000410000 */
[----:B------:R-:W-:Y:S01]  /*6e50*/  FMUL.FTZ R118, R51, c[0x0][0x2ec] ;  /* 0x0000bb0033767a20 */ /* 0x000fe20000410000 */
[----:B--2---:R-:W-:Y:S01]  /*6e60*/  HMMA.16816.F32.BF16 R32, R120, R104, R32 ;  /* 0x000000687820723c */ /* 0x004fe20000041820 */
[----:B------:R-:W-:-:S02]  /*6e70*/  FMUL.FTZ R45, R45, c[0x0][0x2ec] ;  /* 0x0000bb002d2d7a20 */ /* 0x000fc40000410000 */
[----:B-1----:R-:W-:Y:S01]  /*6e80*/  FMUL.FTZ R67, R58, c[0x0][0x2ec] ;  /* 0x0000bb003a437a20 */ /* 0x002fe20000410000 */
[----:B------:R-:W-:Y:S01]  /*6e90*/  MUFU.TANH R57, R52 ;  /* 0x0000003400397308 */ /* 0x000fe20000002400 */
[----:B------:R-:W-:Y:S02]  /*6ea0*/  FMUL.FTZ R58, R54, c[0x0][0x2ec] ;  /* 0x0000bb00363a7a20 */ /* 0x000fe40000410000 */
[----:B------:R-:W-:Y:S01]  /*6eb0*/  FMUL.FTZ R105, R55, c[0x0][0x2ec] ;  /* 0x0000bb0037697a20 */ /* 0x000fe20000410000 */
[----:B------:R-:W-:Y:S01]  /*6ec0*/  HMMA.16816.F32.BF16 R28, R120, R106, R28 ;  /* 0x0000006a781c723c */ /* 0x000fe2000004181c */
[----:B------:R-:W-:Y:S02]  /*6ed0*/  FMUL.FTZ R46, R46, c[0x0][0x2ec] ;  /* 0x0000bb002e2e7a20 */ /* 0x000fe40000410000 */
[----:B------:R-:W-:Y:S01]  /*6ee0*/  FMUL.FTZ R47, R47, c[0x0][0x2ec] ;  /* 0x0000bb002f2f7a20 */ /* 0x000fe20000410000 */
[----:B------:R1:W-:Y:S01]  /*6ef0*/  MUFU.TANH R104, R53 ;  /* 0x0000003500687308 */ /* 0x0003e20000002400 */
[----:B------:R-:W-:-:S02]  /*6f00*/  FMUL.FTZ R129, R48, c[0x0][0x2ec] ;  /* 0x0000bb0030817a20 */ /* 0x000fc40000410000 */
[----:B------:R-:W-:Y:S02]  /*6f10*/  FMUL.FTZ R48, R50, c[0x0][0x2ec] ;  /* 0x0000bb0032307a20 */ /* 0x000fe40000410000 */
[----:B------:R-:W-:Y:S02]  /*6f20*/  FMUL.FTZ R36, R36, c[0x0][0x2ec] ;  /* 0x0000bb0024247a20 */ /* 0x000fe40000410000 */
[----:B------:R-:W-:Y:S01]  /*6f30*/  FMUL.FTZ R38, R38, c[0x0][0x2ec] ;  /* 0x0000bb0026267a20 */ /* 0x000fe20000410000 */
[----:B------:R-:W2:Y:S01]  /*6f40*/  MUFU.TANH R111, R111 ;  /* 0x0000006f006f7308 */ /* 0x000ea20000002400 */
[----:B------:R-:W-:-:S03]  /*6f50*/  FMUL.FTZ R44, R44, c[0x0][0x2ec] ;  /* 0x0000bb002c2c7a20 */ /* 0x000fc60000410000 */
[----:B------:R-:W-:Y:S02]  /*6f60*/  FMUL.FTZ R113, R33, c[0x0][0x2ec] ;  /* 0x0000bb0021717a20 */ /* 0x000fe40000410000 */
[----:B------:R-:W-:Y:S01]  /*6f70*/  IMAD.SHL.U32 R33, R178, 0x80, RZ ;  /* 0x00000080b2217824 */ /* 0x000fe200078e00ff */
[----:B-1----:R-:W1:Y:S01]  /*6f80*/  LDSM.16.M88.4 R52, [R100+0x3000] ;  /* 0x003000006434783b */ /* 0x002e620000000200 */
[C---:B---3--:R-:W-:Y:S01]  /*6f90*/  HMMA.16816.F32.BF16 R24, R120.reuse, R60, R24 ;  /* 0x0000003c7818723c */ /* 0x048fe20000041818 */
[----:B------:R-:W-:Y:S01]  /*6fa0*/  FMUL.FTZ R119, R32, c[0x0][0x2ec] ;  /* 0x0000bb0020777a20 */ /* 0x000fe20000410000 */
[----:B------:R-:W3:Y:S01]  /*6fb0*/  MUFU.TANH R56, R56 ;  /* 0x0000003800387308 */ /* 0x000ee20000002400 */
[----:B------:R-:W-:Y:S01]  /*6fc0*/  FMUL.FTZ R32, R34, c[0x0][0x2ec] ;  /* 0x0000bb0022207a20 */ /* 0x000fe20000410000 */
[C-C-:B------:R-:W-:Y:S01]  /*6fd0*/  LOP3.LUT R34, R33.reuse, 0x8, R128.reuse, 0xfe, !PT ;  /* 0x0000000821227812 */ /* 0x140fe200078efe80 */
[----:B------:R-:W-:Y:S01]  /*6fe0*/  FMUL.FTZ R37, R28, c[0x0][0x2ec] ;  /* 0x0000bb001c257a20 */ /* 0x000fe20000410000 */
[----:B------:R-:W-:Y:S01]  /*6ff0*/  LOP3.LUT R28, R33, R128, RZ, 0xfc, !PT ;  /* 0x00000080211c7212 */ /* 0x000fe200078efcff */
[----:B------:R-:W-:Y:S01]  /*7000*/  FMUL.FTZ R60, R41, c[0x0][0x2ec] ;  /* 0x0000bb00293c7a20 */ /* 0x000fe20000410000 */
[CC--:B------:R-:W-:Y:S01]  /*7010*/  ISETP.GE.AND P1, PT, R34.reuse, R127.reuse, PT ;  /* 0x0000007f2200720c */ /* 0x0c0fe20003f26270 */
[----:B------:R-:W5:Y:S01]  /*7020*/  LDSM.16.M88.4 R40, [R100+0x3800] ;  /* 0x003800006428783b */ /* 0x000f620000000200 */
[-C--:B------:R-:W-:Y:S01]  /*7030*/  ISETP.GE.AND P3, PT, R34, R126.reuse, PT ;  /* 0x0000007e2200720c */ /* 0x080fe20003f66270 */
[----:B------:R-:W-:Y:S01]  /*7040*/  FMUL.FTZ R35, R35, c[0x0][0x2ec] ;  /* 0x0000bb0023237a20 */ /* 0x000fe20000410000 */
[----:B------:R-:W-:Y:S01]  /*7050*/  LOP3.LUT R34, R33, 0x10, R128, 0xfe, !PT ;  /* 0x0000001021227812 */ /* 0x000fe200078efe80 */
[----:B------:R-:W1:Y:S01]  /*7060*/  MUFU.TANH R59, R59 ;  /* 0x0000003b003b7308 */ /* 0x000e620000002400 */
[-C--:B------:R-:W-:Y:S01]  /*7070*/  ISETP.GE.AND P4, PT, R28, R127.reuse, PT ;  /* 0x0000007f1c00720c */ /* 0x080fe20003f86270 */
[----:B------:R-:W-:Y:S01]  /*7080*/  FMUL.FTZ R107, R29, c[0x0][0x2ec] ;  /* 0x0000bb001d6b7a20 */ /* 0x000fe20000410000 */
[----:B------:R-:W-:Y:S01]  /*7090*/  ISETP.GE.AND P6, PT, R34, R127, PT ;  /* 0x0000007f2200720c */ /* 0x000fe20003fc6270 */
[----:B------:R-:W-:Y:S01]  /*70a0*/  FMUL.FTZ R116, R30, c[0x0][0x2ec] ;  /* 0x0000bb001e747a20 */ /* 0x000fe20000410000 */
[-C--:B------:R-:W-:Y:S01]  /*70b0*/  ISETP.GE.AND P5, PT, R34, R126.reuse, PT ;  /* 0x0000007e2200720c */ /* 0x080fe20003fa6270 */
[----:B------:R-:W-:Y:S01]  /*70c0*/  HMMA.16816.F32.BF16 R20, R120, R62, R20 ;  /* 0x0000003e7814723c */ /* 0x000fe20000041814 */
[C---:B------:R-:W-:Y:S01]  /*70d0*/  ISETP.GE.AND P2, PT, R28.reuse, R126, PT ;  /* 0x0000007e1c00720c */ /* 0x040fe20003f46270 */
[----:B------:R4:W-:Y:S01]  /*70e0*/  MUFU.TANH R114, R35 ;  /* 0x0000002300727308 */ /* 0x0009e20000002400 */
[----:B------:R-:W-:Y:S01]  /*70f0*/  IADD3 R34, R28, 0x1, RZ ;  /* 0x000000011c227810 */ /* 0x000fe20007ffe0ff */
[----:B------:R-:W-:-:S04]  /*7100*/  DEPBAR.LE SB0, 0x0 ;  /* 0x000080000000791a */ /* 0x000fc80000000000 */
[----:B------:R-:W-:Y:S01]  /*7110*/  FSEL R29, R66, -INF , !P2 ;  /* 0xff800000421d7808 */ /* 0x000fe20005000000 */
[----:B------:R-:W-:Y:S01]  /*7120*/  FMUL.FTZ R25, R25, c[0x0][0x2ec] ;  /* 0x0000bb0019197a20 */ /* 0x000fe20000410000 */
[----:B------:R-:W-:Y:S01]  /*7130*/  ISETP.GE.AND P2, PT, R34, R126, PT ;  /* 0x0000007e2200720c */ /* 0x000fe20003f46270 */
[----:B------:R-:W2:Y:S01]  /*7140*/  MUFU.TANH R105, R105 ;  /* 0x0000006900697308 */ /* 0x000ea20000002400 */
[----:B------:R-:W-:Y:S01]  /*7150*/  IADD3 R30, R28, 0x9, RZ ;  /* 0x000000091c1e7810 */ /* 0x000fe20007ffe0ff */
[----:B------:R-:W-:Y:S02]  /*7160*/  FMUL.FTZ R27, R27, c[0x0][0x2ec] ;  /* 0x0000bb001b1b7a20 */ /* 0x000fe40000410000 */
[----:B------:R-:W-:Y:S01]  /*7170*/  FMUL.FTZ R24, R24, c[0x0][0x2ec] ;  /* 0x0000bb0018187a20 */ /* 0x000fe20000410000 */
[----:B----4-:R-:W-:-:S03]  /*7180*/  FSEL R35, R108, -INF , !P4 ;  /* 0xff8000006c237808 */ /* 0x010fc60006000000 */
[----:B------:R-:W-:Y:S01]  /*7190*/  MUFU.TANH R49, R49 ;  /* 0x0000003100317308 */ /* 0x000fe20000002400 */
[----:B------:R-:W-:Y:S01]  /*71a0*/  ISETP.GE.AND P4, PT, R34, R127, PT ;  /* 0x0000007f2200720c */ /* 0x000fe20003f86270 */
[C---:B-1----:R-:W-:Y:S01]  /*71b0*/  HMMA.16816.F32.BF16 R12, R120.reuse, R54, R12 ;  /* 0x00000036780c723c */ /* 0x042fe2000004180c */
[C---:B------:R-:W-:Y:S02]  /*71c0*/  IADD3 R34, R28.reuse, 0x11, RZ ;  /* 0x000000111c227810 */ /* 0x040fe40007ffe0ff */
[----:B------:R-:W-:Y:S01]  /*71d0*/  FMUL.FTZ R61, R21, c[0x0][0x2ec] ;  /* 0x0000bb00153d7a20 */ /* 0x000fe20000410000 */
[----:B------:R-:W-:Y:S01]  /*71e0*/  IADD3 R21, R28, 0x39, RZ ;  /* 0x000000391c157810 */ /* 0x000fe20007ffe0ff */
[----:B------:R-:W-:Y:S01]  /*71f0*/  FMUL.FTZ R23, R23, c[0x0][0x2ec] ;  /* 0x0000bb0017177a20 */ /* 0x000fe20000410000 */
[----:B------:R-:W1:Y:S01]  /*7200*/  MUFU.TANH R118, R118 ;  /* 0x0000007600767308 */ /* 0x000e620000002400 */
[----:B------:R-:W-:Y:S01]  /*7210*/  FSEL R54, R110, -INF , !P2 ;  /* 0xff8000006e367808 */ /* 0x000fe20005000000 */
[----:B------:R-:W-:Y:S01]  /*7220*/  HMMA.16816.F32.BF16 R16, R120, R52, R16 ;  /* 0x000000347810723c */ /* 0x000fe20000041810 */
[----:B------:R-:W-:Y:S01]  /*7230*/  ISETP.GE.AND P2, PT, R30, R126, PT ;  /* 0x0000007e1e00720c */ /* 0x000fe20003f46270 */
[----:B------:R-:W-:-:S04]  /*7240*/  FMUL.FTZ R20, R20, c[0x0][0x2ec] ;  /* 0x0000bb0014147a20 */ /* 0x000fc80000410000 */
[----:B------:R3:W4:Y:S02]  /*7250*/  MUFU.TANH R63, R45 ;  /* 0x0000002d003f7308 */ /* 0x0007240000002400 */
[C---:B-----5:R-:W-:Y:S06]  /*7260*/  HMMA.16816.F32.BF16 R8, R120.reuse, R40, R8 ;  /* 0x000000287808723c */ /* 0x060fec0000041808 */
[----:B------:R5:W-:Y:S01]  /*7270*/  MUFU.TANH R51, R46 ;  /* 0x0000002e00337308 */ /* 0x000be20000002400 */
[----:B------:R-:W-:Y:S01]  /*7280*/  FSEL R41, R109, -INF , !P4 ;  /* 0xff8000006d297808 */ /* 0x000fe20006000000 */
[----:B------:R-:W-:Y:S01]  /*7290*/  FMUL.FTZ R15, R15, c[0x0][0x2ec] ;  /* 0x0000bb000f0f7a20 */ /* 0x000fe20000410000 */
[-C--:B------:R-:W-:Y:S01]  /*72a0*/  ISETP.GE.AND P4, PT, R30, R127.reuse, PT ;  /* 0x0000007f1e00720c */ /* 0x080fe20003f86270 */
[----:B------:R-:W-:Y:S01]  /*72b0*/  FMUL.FTZ R30, R31, c[0x0][0x2ec] ;  /* 0x0000bb001f1e7a20 */ /* 0x000fe20000410000 */
[----:B------:R-:W-:Y:S01]  /*72c0*/  FSEL R40, R112, -INF , !P2 ;  /* 0xff80000070287808 */ /* 0x000fe20005000000 */
[----:B------:R-:W-:Y:S01]  /*72d0*/  HMMA.16816.F32.BF16 R4, R120, R42, R4 ;  /* 0x0000002a7804723c */ /* 0x000fe20000041804 */
[----:B--2---:R-:W-:Y:S01]  /*72e0*/  FSEL R31, R111, -INF , !P4 ;  /* 0xff8000006f1f7808 */ /* 0x004fe20006000000 */
[----:B------:R-:W2:Y:S01]  /*72f0*/  MUFU.TANH R50, R47 ;  /* 0x0000002f00327308 */ /* 0x000ea20000002400 */
[CC--:B------:R-:W-:Y:S01]  /*7300*/  ISETP.GE.AND P4, PT, R34.reuse, R127.reuse, PT ;  /* 0x0000007f2200720c */ /* 0x0c0fe20003f86270 */
[----:B------:R-:W-:Y:S01]  /*7310*/  FMUL.FTZ R19, R19, c[0x0][0x2ec] ;  /* 0x0000bb0013137a20 */ /* 0x000fe20000410000 */
[-C--:B------:R-:W-:Y:S01]  /*7320*/  ISETP.GE.AND P2, PT, R34, R126.reuse, PT ;  /* 0x0000007e2200720c */ /* 0x080fe20003f46270 */
[----:B------:R-:W-:Y:S01]  /*7330*/  FMUL.FTZ R55, R16, c[0x0][0x2ec] ;  /* 0x0000bb0010377a20 */ /* 0x000fe20000410000 */
[----:B------:R-:W-:Y:S01]  /*7340*/  IADD3 R34, R28, 0x19, RZ ;  /* 0x000000191c227810 */ /* 0x000fe20007ffe0ff */
[----:B------:R-:W-:Y:S01]  /*7350*/  FMUL.FTZ R53, R12, c[0x0][0x2ec] ;  /* 0x0000bb000c357a20 */ /* 0x000fe20000410000 */
[----:B---3--:R-:W-:Y:S01]  /*7360*/  FSEL R45, R56, -INF , !P4 ;  /* 0xff800000382d7808 */ /* 0x008fe20006000000 */
[----:B------:R-:W3:Y:S01]  /*7370*/  MUFU.TANH R60, R60 ;  /* 0x0000003c003c7308 */ /* 0x000ee20000002400 */
[----:B-----5:R-:W-:Y:S01]  /*7380*/  FSEL R46, R59, -INF , !P2 ;  /* 0xff8000003b2e7808 */ /* 0x020fe20005000000 */
[----:B------:R-:W-:Y:S01]  /*7390*/  FMUL.FTZ R12, R14, c[0x0][0x2ec] ;  /* 0x0000bb000e0c7a20 */ /* 0x000fe20000410000 */
[----:B------:R-:W-:Y:S01]  /*73a0*/  ISETP.GE.AND P4, PT, R34, R127, PT ;  /* 0x0000007f2200720c */ /* 0x000fe20003f86270 */
[----:B------:R-:W-:Y:S01]  /*73b0*/  FMUL.FTZ R8, R8, c[0x0][0x2ec] ;  /* 0x0000bb0008087a20 */ /* 0x000fe20000410000 */
[----:B------:R-:W-:Y:S01]  /*73c0*/  ISETP.GE.AND P2, PT, R34, R126, PT ;  /* 0x0000007e2200720c */ /* 0x000fe20003f46270 */
[----:B------:R-:W-:Y:S01]  /*73d0*/  FMUL.FTZ R10, R10, c[0x0][0x2ec] ;  /* 0x0000bb000a0a7a20 */ /* 0x000fe20000410000 */
[----:B------:R-:W-:Y:S01]  /*73e0*/  IADD3 R34, R28, 0x21, RZ ;  /* 0x000000211c227810 */ /* 0x000fe20007ffe0ff */
[----:B------:R-:W5:Y:S01]  /*73f0*/  MUFU.TANH R134, R134 ;  /* 0x0000008600867308 */ /* 0x000f620000002400 */
[----:B------:R-:W-:-:S02]  /*7400*/  FSEL R66, R105, -INF , !P2 ;  /* 0xff80000069427808 */ /* 0x000fc40005000000 */
[----:B------:R-:W-:Y:S02]  /*7410*/  ISETP.GE.AND P2, PT, R34, R126, PT ;  /* 0x0000007e2200720c */ /* 0x000fe40003f46270 */
[C-C-:B------:R-:W-:Y:S01]  /*7420*/  LOP3.LUT R16, R33.reuse, 0x20, R128.reuse, 0xfe, !PT ;  /* 0x0000002021107812 */ /* 0x140fe200078efe80 */
[----:B------:R-:W-:Y:S01]  /*7430*/  FMUL.FTZ R59, R4, c[0x0][0x2ec] ;  /* 0x0000bb00043b7a20 */ /* 0x000fe20000410000 */
[----:B-1----:R-:W-:Y:S01]  /*7440*/  FSEL R118, R118, -INF , !P2 ;  /* 0xff80000076767808 */ /* 0x002fe20005000000 */
[----:B------:R1:W1:Y:S01]  /*7450*/  MUFU.TANH R132, R39 ;  /* 0x0000002700847308 */ /* 0x0002620000002400 */
[C-C-:B------:R-:W-:Y:S01]  /*7460*/  LOP3.LUT R14, R33.reuse, 0x38, R128.reuse, 0xfe, !PT ;  /* 0x00000038210e7812 */ /* 0x140fe200078efe80 */
[----:B------:R-:W-:Y:S01]  /*7470*/  FMUL.FTZ R6, R6, c[0x0][0x2ec] ;  /* 0x0000bb0006067a20 */ /* 0x000fe20000410000 */
[----:B------:R-:W-:Y:S01]  /*7480*/  LOP3.LUT R4, R33, 0x68, R128, 0xfe, !PT ;  /* 0x0000006821047812 */ /* 0x000fe200078efe80 */
[----:B------:R-:W-:-:S04]  /*7490*/  FMUL.FTZ R7, R7, c[0x0][0x2ec] ;  /* 0x0000bb0007077a20 */ /* 0x000fc80000410000 */
[----:B------:R-:W2:Y:S01]  /*74a0*/  MUFU.TANH R113, R113 ;  /* 0x0000007100717308 */ /* 0x000ea20000002400 */
[----:B-1----:R-:W-:Y:S01]  /*74b0*/  FSEL R39, R104, -INF , !P4 ;  /* 0xff80000068277808 */ /* 0x002fe20006000000 */
[----:B------:R-:W-:Y:S01]  /*74c0*/  FMUL.FTZ R104, R26, c[0x0][0x2ec] ;  /* 0x0000bb001a687a20 */ /* 0x000fe20000410000 */
[----:B------:R-:W-:-:S05]  /*74d0*/  ISETP.GE.AND P4, PT, R34, R127, PT ;  /* 0x0000007f2200720c */ /* 0x000fca0003f86270 */
[----:B------:R-:W1:Y:S01]  /*74e0*/  MUFU.TANH R107, R107 ;  /* 0x0000006b006b7308 */ /* 0x000e620000002400 */
[----:B------:R-:W-:Y:S02]  /*74f0*/  IADD3 R26, R28, 0x29, RZ ;  /* 0x000000291c1a7810 */ /* 0x000fe40007ffe0ff */
[----:B------:R-:W-:Y:S01]  /*7500*/  FSEL R105, R49, -INF , !P4 ;  /* 0xff80000031697808 */ /* 0x000fe20006000000 */
[----:B------:R-:W-:Y:S01]  /*7510*/  FMUL.FTZ R49, R17, c[0x0][0x2ec] ;  /* 0x0000bb0011317a20 */ /* 0x000fe20000410000 */
[C---:B------:R-:W-:Y:S02]  /*7520*/  ISETP.GE.AND P4, PT, R26.reuse, R127, PT ;  /* 0x0000007f1a00720c */ /* 0x040fe40003f86270 */
[----:B------:R-:W-:Y:S01]  /*7530*/  ISETP.GE.AND P2, PT, R26, R126, PT ;  /* 0x0000007e1a00720c */ /* 0x000fe20003f46270 */
[----:B------:R-:W1:Y:S01]  /*7540*/  MUFU.TANH R30, R30 ;  /* 0x0000001e001e7308 */ /* 0x000e620000002400 */
[----:B------:R-:W-:Y:S02]  /*7550*/  IADD3 R26, R28, 0x31, RZ ;  /* 0x000000311c1a7810 */ /* 0x000fe40007ffe0ff */
[----:B----4-:R-:W-:-:S02]  /*7560*/  FSEL R63, R63, -INF , !P4 ;  /* 0xff8000003f3f7808 */ /* 0x010fc40006000000 */
[----:B--2---:R-:W-:Y:S01]  /*7570*/  FSEL R108, R50, -INF , !P2 ;  /* 0xff800000326c7808 */ /* 0x004fe20005000000 */
[----:B------:R-:W-:Y:S01]  /*7580*/  FMUL.FTZ R50, R13, c[0x0][0x2ec] ;  /* 0x0000bb000d327a20 */ /* 0x000fe20000410000 */
[CC--:B------:R-:W-:Y:S01]  /*7590*/  ISETP.GE.AND P4, PT, R26.reuse, R127.reuse, PT ;  /* 0x0000007f1a00720c */ /* 0x0c0fe20003f86270 */
[----:B------:R-:W2:Y:S01]  /*75a0*/  MUFU.TANH R25, R25 ;  /* 0x0000001900197308 */ /* 0x000ea20000002400 */
[-C--:B------:R-:W-:Y:S02]  /*75b0*/  ISETP.GE.AND P2, PT, R26, R126.reuse, PT ;  /* 0x0000007e1a00720c */ /* 0x080fe40003f46270 */
[----:B---3--:R-:W-:Y:S02]  /*75c0*/  FSEL R109, R60, -INF , !P4 ;  /* 0xff8000003c6d7808 */ /* 0x008fe40006000000 */
[----:B-----5:R-:W-:Y:S02]  /*75d0*/  FSEL R134, R134, -INF , !P2 ;  /* 0xff80000086867808 */ /* 0x020fe40005000000 */
[C---:B------:R-:W-:Y:S01]  /*75e0*/  ISETP.GE.AND P4, PT, R21.reuse, R127, PT ;  /* 0x0000007f1500720c */ /* 0x040fe20003f86270 */
[----:B------:R-:W3:Y:S01]  /*75f0*/  MUFU.TANH R56, R27 ;  /* 0x0000001b00387308 */ /* 0x000ee20000002400 */
[----:B------:R-:W-:-:S02]  /*7600*/  ISETP.GE.AND P2, PT, R21, R126, PT ;  /* 0x0000007e1500720c */ /* 0x000fc40003f46270 */
[----:B------:R-:W-:Y:S02]  /*7610*/  IADD3 R21, R28, 0x41, RZ ;  /* 0x000000411c157810 */ /* 0x000fe40007ffe0ff */
[----:B------:R-:W-:Y:S02]  /*7620*/  FSEL R115, R115, -INF , !P4 ;  /* 0xff80000073737808 */ /* 0x000fe40006000000 */
[----:B------:R-:W-:Y:S01]  /*7630*/  FSEL R132, R132, -INF , !P2 ;  /* 0xff80000084847808 */ /* 0x000fe20005000000 */
[----:B------:R-:W4:Y:S01]  /*7640*/  MUFU.TANH R61, R61 ;  /* 0x0000003d003d7308 */ /* 0x000f220000002400 */
[C---:B------:R-:W-:Y:S02]  /*7650*/  ISETP.GE.AND P4, PT, R21.reuse, R127, PT ;  /* 0x0000007f1500720c */ /* 0x040fe40003f86270 */
[----:B------:R-:W-:Y:S02]  /*7660*/  ISETP.GE.AND P2, PT, R21, R126, PT ;  /* 0x0000007e1500720c */ /* 0x000fe40003f46270 */
[----:B------:R-:W-:-:S02]  /*7670*/  IADD3 R17, R28, 0x49, RZ ;  /* 0x000000491c117810 */ /* 0x000fc40007ffe0ff */
[----:B------:R-:W-:Y:S01]  /*7680*/  FSEL R113, R113, -INF , !P4 ;  /* 0xff80000071717808 */ /* 0x000fe20006000000 */
[----:B------:R-:W5:Y:S01]  /*7690*/  MUFU.TANH R52, R23 ;  /* 0x0000001700347308 */ /* 0x000f620000002400 */
[----:B------:R-:W-:Y:S02]  /*76a0*/  FSEL R114, R114, -INF , !P2 ;  /* 0xff80000072727808 */ /* 0x000fe40005000000 */
[C---:B------:R-:W-:Y:S02]  /*76b0*/  ISETP.GE.AND P4, PT, R17.reuse, R127, PT ;  /* 0x0000007f1100720c */ /* 0x040fe40003f86270 */
[----:B------:R-:W-:Y:S02]  /*76c0*/  ISETP.GE.AND P2, PT, R17, R126, PT ;  /* 0x0000007e1100720c */ /* 0x000fe40003f46270 */
[----:B------:R-:W-:Y:S01]  /*76d0*/  IADD3 R17, R28, 0x51, RZ ;  /* 0x000000511c117810 */ /* 0x000fe20007ffe0ff */
[----:B------:R-:W-:Y:S01]  /*76e0*/  MUFU.TANH R47, R36 ;  /* 0x00000024002f7308 */ /* 0x000fe20000002400 */
[----:B-1----:R-:W-:-:S02]  /*76f0*/  FSEL R107, R107, -INF , !P4 ;  /* 0xff8000006b6b7808 */ /* 0x002fc40006000000 */
[----:B------:R-:W-:Y:S02]  /*7700*/  FSEL R112, R30, -INF , !P2 ;  /* 0xff8000001e707808 */ /* 0x000fe40005000000 */
[C---:B------:R-:W-:Y:S02]  /*7710*/  ISETP.GE.AND P4, PT, R17.reuse, R127, PT ;  /* 0x0000007f1100720c */ /* 0x040fe40003f86270 */
[----:B------:R-:W-:Y:S01]  /*7720*/  ISETP.GE.AND P2, PT, R17, R126, PT ;  /* 0x0000007e1100720c */ /* 0x000fe20003f46270 */
[----:B------:R-:W1:Y:S01]  /*7730*/  MUFU.TANH R49, R49 ;  /* 0x0000003100317308 */ /* 0x000e620000002400 */
[----:B------:R-:W-:Y:S02]  /*7740*/  IADD3 R13, R28, 0x59, RZ ;  /* 0x000000591c0d7810 */ /* 0x000fe40007ffe0ff */
[----:B--2---:R-:W-:Y:S02]  /*7750*/  FSEL R60, R25, -INF , !P4 ;  /* 0xff800000193c7808 */ /* 0x004fe40006000000 */
[----:B---3--:R-:W-:-:S02]  /*7760*/  FSEL R56, R56, -INF , !P2 ;  /* 0xff80000038387808 */ /* 0x008fc40005000000 */
[CC--:B------:R-:W-:Y:S01]  /*7770*/  ISETP.GE.AND P4, PT, R13.reuse, R127.reuse, PT ;  /* 0x0000007f0d00720c */ /* 0x0c0fe20003f86270 */
[----:B------:R-:W2:Y:S01]  /*7780*/  MUFU.TANH R36, R19 ;  /* 0x0000001300247308 */ /* 0x000ea20000002400 */
[----:B------:R-:W-:Y:S02]  /*7790*/  ISETP.GE.AND P2, PT, R13, R126, PT ;  /* 0x0000007e0d00720c */ /* 0x000fe40003f46270 */
[----:B------:R-:W-:Y:S02]  /*77a0*/  IADD3 R13, R28, 0x61, RZ ;  /* 0x000000611c0d7810 */ /* 0x000fe40007ffe0ff */
[----:B----4-:R-:W-:Y:S02]  /*77b0*/  FSEL R61, R61, -INF , !P4 ;  /* 0xff8000003d3d7808 */ /* 0x010fe40006000000 */
[----:B-----5:R-:W-:Y:S01]  /*77c0*/  FSEL R52, R52, -INF , !P2 ;  /* 0xff80000034347808 */ /* 0x020fe20005000000 */
[----:B------:R-:W3:Y:S01]  /*77d0*/  MUFU.TANH R50, R50 ;  /* 0x0000003200327308 */ /* 0x000ee20000002400 */
[----:B------:R-:W-:-:S02]  /*77e0*/  ISETP.GE.AND P4, PT, R13, R127, PT ;  /* 0x0000007f0d00720c */ /* 0x000fc40003f86270 */
[-C--:B------:R-:W-:Y:S02]  /*77f0*/  ISETP.GE.AND P2, PT, R13, R126.reuse, PT ;  /* 0x0000007e0d00720c */ /* 0x080fe40003f46270 */
[----:B------:R-:W-:Y:S02]  /*7800*/  IADD3 R13, R28, 0x69, RZ ;  /* 0x000000691c0d7810 */ /* 0x000fe40007ffe0ff */
[----:B-1----:R-:W-:Y:S01]  /*7810*/  FSEL R49, R49, -INF , !P4 ;  /* 0xff80000031317808 */ /* 0x002fe20006000000 */
[----:B------:R-:W1:Y:S01]  /*7820*/  MUFU.TANH R34, R15 ;  /* 0x0000000f00227308 */ /* 0x000e620000002400 */
[----:B--2---:R-:W-:Y:S02]  /*7830*/  FSEL R36, R36, -INF , !P2 ;  /* 0xff80000024247808 */ /* 0x004fe40005000000 */
[C---:B------:R-:W-:Y:S02]  /*7840*/  ISETP.GE.AND P4, PT, R13.reuse, R127, PT ;  /* 0x0000007f0d00720c */ /* 0x040fe40003f86270 */
[----:B------:R-:W-:-:S02]  /*7850*/  ISETP.GE.AND P2, PT, R13, R126, PT ;  /* 0x0000007e0d00720c */ /* 0x000fc40003f46270 */
[----:B------:R-:W-:Y:S01]  /*7860*/  LOP3.LUT R13, R33, 0x18, R128, 0xfe, !PT ;  /* 0x00000018210d7812 */ /* 0x000fe200078efe80 */
[----:B------:R-:W2:Y:S01]  /*7870*/  MUFU.TANH R3, R3 ;  /* 0x0000000300037308 */ /* 0x000ea20000002400 */
[----:B---3--:R-:W-:Y:S02]  /*7880*/  FSEL R50, R50, -INF , !P4 ;  /* 0xff80000032327808 */ /* 0x008fe40006000000 */
[----:B------:R-:W-:-:S04]  /*7890*/  ISETP.GE.AND P4, PT, R13, R127, PT ;  /* 0x0000007f0d00720c */ /* 0x000fc80003f86270 */
[----:B------:R-:W-:Y:S01]  /*78a0*/  FSEL R19, R57, -INF , !P4 ;  /* 0xff80000039137808 */ /* 0x000fe20006000000 */
[----:B------:R-:W3:Y:S01]  /*78b0*/  MUFU.TANH R64, R64 ;  /* 0x0000004000407308 */ /* 0x000ee20000002400 */
[----:B-1----:R-:W-:Y:S01]  /*78c0*/  FSEL R34, R34, -INF , !P2 ;  /* 0xff80000022227808 */ /* 0x002fe20005000000 */
[----:B------:R-:W-:Y:S01]  /*78d0*/  FMUL.FTZ R15, R22, c[0x0][0x2ec] ;  /* 0x0000bb00160f7a20 */ /* 0x000fe20000410000 */
[----:B------:R-:W-:Y:S01]  /*78e0*/  ISETP.GE.AND P2, PT, R13, R126, PT ;  /* 0x0000007e0d00720c */ /* 0x000fe20003f46270 */
[----:B------:R-:W-:Y:S01]  /*78f0*/  FMUL.FTZ R57, R9, c[0x0][0x2ec] ;  /* 0x0000bb0009397a20 */ /* 0x000fe20000410000 */
[----:B------:R-:W-:-:S03]  /*7900*/  LOP3.LUT R9, R33, 0x58, R128, 0xfe, !PT ;  /* 0x0000005821097812 */ /* 0x000fc600078efe80 */
[----:B------:R-:W1:Y:S01]  /*7910*/  MUFU.TANH R65, R65 ;  /* 0x0000004100417308 */ /* 0x000e620000002400 */
[----:B--2---:R-:W-:Y:S01]  /*7920*/  FSEL R13, R3, -INF , !P1 ;  /* 0xff800000030d7808 */ /* 0x004fe20004800000 */
[----:B------:R-:W-:Y:S01]  /*7930*/  FMUL.FTZ R3, R18, c[0x0][0x2ec] ;  /* 0x0000bb0012037a20 */ /* 0x000fe20000410000 */
[----:B------:R-:W-:Y:S02]  /*7940*/  LOP3.LUT R18, R33, 0x28, R128, 0xfe, !PT ;  /* 0x0000002821127812 */ /* 0x000fe400078efe80 */
[----:B------:R-:W-:-:S03]  /*7950*/  ISETP.GE.AND P1, PT, R16, R127, PT ;  /* 0x0000007f1000720c */ /* 0x000fc60003f26270 */
[----:B------:R-:W2:Y:S01]  /*7960*/  MUFU.TANH R67, R67 ;  /* 0x0000004300437308 */ /* 0x000ea20000002400 */
[----:B---3--:R-:W-:Y:S02]  /*7970*/  FSEL R22, R64, -INF , !P3 ;  /* 0xff80000040167808 */ /* 0x008fe40005800000 */
[----:B------:R-:W-:-:S05]  /*7980*/  ISETP.GE.AND P3, PT, R16, R126, PT ;  /* 0x0000007e1000720c */ /* 0x000fca0003f66270 */
[----:B------:R-:W-:Y:S01]  /*7990*/  MUFU.TANH R58, R58 ;  /* 0x0000003a003a7308 */ /* 0x000fe20000002400 */
[----:B-1----:R-:W-:Y:S02]  /*79a0*/  FSEL R17, R65, -INF , !P6 ;  /* 0xff80000041117808 */ /* 0x002fe40007000000 */
[----:B------:R-:W-:-:S05]  /*79b0*/  ISETP.GE.AND P6, PT, R18, R127, PT ;  /* 0x0000007f1200720c */ /* 0x000fca0003fc6270 */
[----:B------:R-:W1:Y:S01]  /*79c0*/  MUFU.TANH R129, R129 ;  /* 0x0000008100817308 */ /* 0x000e620000002400 */
[----:B--2---:R-:W-:Y:S02]  /*79d0*/  FSEL R16, R67, -INF , !P5 ;  /* 0xff80000043107808 */ /* 0x004fe40006800000 */
[----:B------:R-:W-:Y:S02]  /*79e0*/  ISETP.GE.AND P5, PT, R18, R126, PT ;  /* 0x0000007e1200720c */ /* 0x000fe40003fa6270 */
[----:B------:R-:W-:Y:S02]  /*79f0*/  LOP3.LUT R18, R33, 0x30, R128, 0xfe, !PT ;  /* 0x0000003021127812 */ /* 0x000fe400078efe80 */
[----:B------:R-:W-:Y:S01]  /*7a00*/  FSEL R120, R51, -INF , !P5 ;  /* 0xff80000033787808 */ /* 0x000fe20006800000 */
[----:B------:R-:W2:Y:S01]  /*7a10*/  MUFU.TANH R48, R48 ;  /* 0x0000003000307308 */ /* 0x000ea20000002400 */
[----:B------:R-:W-:-:S07]  /*7a20*/  ISETP.GE.AND P4, PT, R18, R127, PT ;  /* 0x0000007f1200720c */ /* 0x000fce0003f86270 */
[----:B------:R-:W3:Y:S01]  /*7a30*/  MUFU.TANH R117, R117 ;  /* 0x0000007500757308 */ /* 0x000ee20000002400 */
[----:B-1----:R-:W-:Y:S02]  /*7a40*/  FSEL R129, R129, -INF , !P1 ;  /* 0xff80000081817808 */ /* 0x002fe40004800000 */
[----:B------:R-:W-:-:S04]  /*7a50*/  ISETP.GE.AND P1, PT, R14, R127, PT ;  /* 0x0000007f0e00720c */ /* 0x000fc80003f26270 */
[----:B------:R-:W-:Y:S01]  /*7a60*/  FSEL R111, R47, -INF , !P1 ;  /* 0xff8000002f6f7808 */ /* 0x000fe20004800000 */
[----:B------:R-:W-:Y:S01]  /*7a70*/  MUFU.TANH R138, R138 ;  /* 0x0000008a008a7308 */ /* 0x000fe20000002400 */
[----:B--2---:R-:W-:Y:S02]  /*7a80*/  FSEL R110, R48, -INF , !P3 ;  /* 0xff800000306e7808 */ /* 0x004fe40005800000 */
[----:B------:R-:W-:Y:S02]  /*7a90*/  ISETP.GE.AND P3, PT, R14, R126, PT ;  /* 0x0000007e0e00720c */ /* 0x000fe40003f66270 */
[----:B------:R-:W-:-:S03]  /*7aa0*/  LOP3.LUT R14, R33, 0x48, R128, 0xfe, !PT ;  /* 0x00000048210e7812 */ /* 0x000fc600078efe80 */
[----:B------:R-:W1:Y:S01]  /*7ab0*/  MUFU.TANH R136, R38 ;  /* 0x0000002600887308 */ /* 0x000e620000002400 */
[----:B---3--:R-:W-:Y:S02]  /*7ac0*/  FSEL R117, R117, -INF , !P4 ;  /* 0xff80000075757808 */ /* 0x008fe40006000000 */
[----:B------:R-:W-:-:S05]  /*7ad0*/  ISETP.GE.AND P4, PT, R14, R127, PT ;  /* 0x0000007f0e00720c */ /* 0x000fca0003f86270 */
[----:B------:R-:W2:Y:S08]  /*7ae0*/  MUFU.TANH R37, R37 ;  /* 0x0000002500257308 */ /* 0x000eb00000002400 */
[----:B------:R-:W3:Y:S01]  /*7af0*/  MUFU.TANH R116, R116 ;  /* 0x0000007400747308 */ /* 0x000ee20000002400 */
[----:B-1----:R-:W-:-:S07]  /*7b00*/  FSEL R136, R136, -INF , !P3 ;  /* 0xff80000088887808 */ /* 0x002fce0005800000 */
[----:B------:R-:W1:Y:S01]  /*7b10*/  MUFU.TANH R24, R24 ;  /* 0x0000001800187308 */ /* 0x000e620000002400 */
[----:B--2---:R-:W-:-:S07]  /*7b20*/  FSEL R121, R37, -INF , !P4 ;  /* 0xff80000025797808 */ /* 0x004fce0006000000 */
[----:B------:R-:W2:Y:S08]  /*7b30*/  MUFU.TANH R104, R104 ;  /* 0x0000006800687308 */ /* 0x000eb00000002400 */
[----:B------:R4:W-:Y:S08]  /*7b40*/  MUFU.TANH R21, R20 ;  /* 0x0000001400157308 */ /* 0x0009f00000002400 */
[----:B------:R-:W5:Y:S01]  /*7b50*/  MUFU.TANH R55, R55 ;  /* 0x0000003700377308 */ /* 0x000f620000002400 */
[----:B----4-:R-:W-:-:S07]  /*7b60*/  FSEL R20, R58, -INF , !P2 ;  /* 0xff8000003a147808 */ /* 0x010fce0005000000 */
[----:B------:R-:W4:Y:S01]  /*7b70*/  MUFU.TANH R44, R44 ;  /* 0x0000002c002c7308 */ /* 0x000f220000002400 */
[-C--:B------:R-:W-:Y:S01]  /*7b80*/  ISETP.GE.AND P2, PT, R18, R126.reuse, PT ;  /* 0x0000007e1200720c */ /* 0x080fe20003f46270 */
[----:B------:R-:W-:Y:S01]  /*7b90*/  FMUL.FTZ R58, R5, c[0x0][0x2ec] ;  /* 0x0000bb00053a7a20 */ /* 0x000fe20000410000 */
[C-C-:B------:R-:W-:Y:S02]  /*7ba0*/  LOP3.LUT R5, R33.reuse, 0x60, R128.reuse, 0xfe, !PT ;  /* 0x0000006021057812 */ /* 0x140fe400078efe80 */
[----:B------:R-:W-:Y:S02]  /*7bb0*/  FSEL R138, R138, -INF , !P2 ;  /* 0xff8000008a8a7808 */ /* 0x000fe40005000000 */
[----:B------:R-:W-:Y:S01]  /*7bc0*/  ISETP.GE.AND P2, PT, R14, R126, PT ;  /* 0x0000007e0e00720c */ /* 0x000fe20003f46270 */
[----:B------:R-:W1:Y:S01]  /*7bd0*/  MUFU.TANH R59, R59 ;  /* 0x0000003b003b7308 */ /* 0x000e620000002400 */
[----:B------:R-:W-:Y:S02]  /*7be0*/  LOP3.LUT R14, R33, 0x50, R128, 0xfe, !PT ;  /* 0x00000050210e7812 */ /* 0x000fe400078efe80 */
[----:B---3--:R-:W-:-:S02]  /*7bf0*/  FSEL R116, R116, -INF , !P2 ;  /* 0xff80000074747808 */ /* 0x008fc40005000000 */
[CC--:B------:R-:W-:Y:S02]  /*7c00*/  ISETP.GE.AND P1, PT, R14.reuse, R127.reuse, PT ;  /* 0x0000007f0e00720c */ /* 0x0c0fe40003f26270 */
[-C--:B------:R-:W-:Y:S01]  /*7c10*/  ISETP.GE.AND P3, PT, R14, R126.reuse, PT ;  /* 0x0000007e0e00720c */ /* 0x080fe20003f66270 */
[----:B------:R-:W3:Y:S01]  /*7c20*/  MUFU.TANH R119, R119 ;  /* 0x0000007700777308 */ /* 0x000ee20000002400 */
[C---:B------:R-:W-:Y:S02]  /*7c30*/  ISETP.GE.AND P4, PT, R5.reuse, R127, PT ;  /* 0x0000007f0500720c */ /* 0x040fe40003f86270 */
[----:B------:R-:W-:Y:S02]  /*7c40*/  ISETP.GE.AND P2, PT, R5, R126, PT ;  /* 0x0000007e0500720c */ /* 0x000fe40003f46270 */
[C-C-:B------:R-:W-:Y:S02]  /*7c50*/  LOP3.LUT R18, R33.reuse, 0x40, R128.reuse, 0xfe, !PT ;  /* 0x0000004021127812 */ /* 0x140fe400078efe80 */
[----:B------:R-:W-:Y:S01]  /*7c60*/  LOP3.LUT R5, R33, 0x70, R128, 0xfe, !PT ;  /* 0x0000007021057812 */ /* 0x000fe200078efe80 */
[----:B------:R-:W3:Y:S01]  /*7c70*/  MUFU.TANH R3, R3 ;  /* 0x0000000300037308 */ /* 0x000ee20000002400 */
[----:B-1----:R-:W-:-:S02]  /*7c80*/  FSEL R65, R24, -INF , !P1 ;  /* 0xff80000018417808 */ /* 0x002fc40004800000 */
[----:B--2---:R-:W-:Y:S02]  /*7c90*/  FSEL R104, R104, -INF , !P3 ;  /* 0xff80000068687808 */ /* 0x004fe40005800000 */
[----:B------:R-:W-:Y:S02]  /*7ca0*/  LOP3.LUT R128, R33, 0x78, R128, 0xfe, !PT ;  /* 0x0000007821807812 */ /* 0x000fe400078efe80 */
[C---:B------:R-:W-:Y:S01]  /*7cb0*/  ISETP.GE.AND P1, PT, R4.reuse, R127, PT ;  /* 0x0000007f0400720c */ /* 0x040fe20003f26270 */
[----:B------:R-:W1:Y:S01]  /*7cc0*/  MUFU.TANH R32, R32 ;  /* 0x0000002000207308 */ /* 0x000e620000002400 */
[----:B------:R-:W-:Y:S01]  /*7cd0*/  ISETP.GE.AND P3, PT, R4, R126, PT ;  /* 0x0000007e0400720c */ /* 0x000fe20003f66270 */
[----:B------:R-:W-:Y:S01]  /*7ce0*/  FMUL.FTZ R4, R11, c[0x0][0x2ec] ;  /* 0x0000bb000b047a20 */ /* 0x000fe20000410000 */
[----:B-----5:R-:W-:Y:S02]  /*7cf0*/  FSEL R55, R55, -INF , !P4 ;  /* 0xff80000037377808 */ /* 0x020fe40006000000 */
[----:B----4-:R-:W-:-:S02]  /*7d00*/  FSEL R123, R44, -INF , !P6 ;  /* 0xff8000002c7b7808 */ /* 0x010fc40007000000 */
[-C--:B------:R-:W-:Y:S01]  /*7d10*/  ISETP.GE.AND P4, PT, R128, R127.reuse, PT ;  /* 0x0000007f8000720c */ /* 0x080fe20003f86270 */
[----:B------:R-:W2:Y:S01]  /*7d20*/  MUFU.TANH R53, R53 ;  /* 0x0000003500357308 */ /* 0x000ea20000002400 */
[----:B------:R-:W-:Y:S02]  /*7d30*/  ISETP.GE.AND P6, PT, R18, R127, PT ;  /* 0x0000007f1200720c */ /* 0x000fe40003fc6270 */
[----:B------:R-:W-:Y:S02]  /*7d40*/  FSEL R59, R59, -INF , !P4 ;  /* 0xff8000003b3b7808 */ /* 0x000fe40006000000 */
[----:B---3--:R-:W-:Y:S02]  /*7d50*/  FSEL R119, R119, -INF , !P6 ;  /* 0xff80000077777808 */ /* 0x008fe40007000000 */
[----:B------:R-:W-:Y:S01]  /*7d60*/  ISETP.GT.AND P4, PT, R178, R175, PT ;  /* 0x000000afb200720c */ /* 0x000fe20003f84270 */
[----:B------:R-:W3:Y:S01]  /*7d70*/  MUFU.TANH R15, R15 ;  /* 0x0000000f000f7308 */ /* 0x000ee20000002400 */
[----:B------:R-:W-:-:S02]  /*7d80*/  ISETP.GE.AND P5, PT, R18, R126, PT ;  /* 0x0000007e1200720c */ /* 0x000fc40003fa6270 */
[----:B------:R-:W-:Y:S02]  /*7d90*/  ISETP.GE.AND P6, PT, R9, R127, PT ;  /* 0x0000007f0900720c */ /* 0x000fe40003fc6270 */
[----:B------:R-:W-:Y:S02]  /*7da0*/  FSEL R48, R3, -INF , !P2 ;  /* 0xff80000003307808 */ /* 0x000fe40005000000 */
[----:B------:R-:W-:Y:S01]  /*7db0*/  IADD3 R3, R28, 0x71, RZ ;  /* 0x000000711c037810 */ /* 0x000fe20007ffe0ff */
[----:B------:R-:W4:Y:S01]  /*7dc0*/  MUFU.TANH R12, R12 ;  /* 0x0000000c000c7308 */ /* 0x000f220000002400 */
[----:B-1----:R-:W-:Y:S02]  /*7dd0*/  FSEL R122, R32, -INF , !P5 ;  /* 0xff800000207a7808 */ /* 0x002fe40006800000 */
[----:B------:R-:W-:Y:S02]  /*7de0*/  FSEL R67, R21, -INF , !P6 ;  /* 0xff80000015437808 */ /* 0x000fe40007000000 */
[----:B--2---:R-:W-:-:S02]  /*7df0*/  FSEL R53, R53, -INF , !P1 ;  /* 0xff80000035357808 */ /* 0x004fc40004800000 */
[----:B------:R-:W-:Y:S01]  /*7e00*/  ISETP.GE.AND P5, PT, R9, R126, PT ;  /* 0x0000007e0900720c */ /* 0x000fe20003fa6270 */
[----:B------:R-:W1:Y:S01]  /*7e10*/  MUFU.TANH R8, R8 ;  /* 0x0000000800087308 */ /* 0x000e620000002400 */
[-C--:B------:R-:W-:Y:S02]  /*7e20*/  ISETP.GE.AND P6, PT, R5, R127.reuse, PT ;  /* 0x0000007f0500720c */ /* 0x080fe40003fc6270 */
[----:B------:R-:W-:Y:S02]  /*7e30*/  ISETP.GE.AND P1, PT, R3, R127, PT ;  /* 0x0000007f0300720c */ /* 0x000fe40003f26270 */
[----:B------:R-:W-:Y:S02]  /*7e40*/  IADD3 R28, R28, 0x79, RZ ;  /* 0x000000791c1c7810 */ /* 0x000fe40007ffe0ff */
[----:B---3--:R-:W-:Y:S01]  /*7e50*/  FSEL R64, R15, -INF , !P5 ;  /* 0xff8000000f407808 */ /* 0x008fe20006800000 */
[----:B------:R-:W2:Y:S01]  /*7e60*/  MUFU.TANH R57, R57 ;  /* 0x0000003900397308 */ /* 0x000ea20000002400 */
[----:B----4-:R-:W-:-:S02]  /*7e70*/  FSEL R44, R12, -INF , !P3 ;  /* 0xff8000000c2c7808 */ /* 0x010fc40005800000 */
[-C--:B------:R-:W-:Y:S02]  /*7e80*/  ISETP.GE.AND P5, PT, R5, R126.reuse, PT ;  /* 0x0000007e0500720c */ /* 0x080fe40003fa6270 */
[-C--:B------:R-:W-:Y:S02]  /*7e90*/  ISETP.GE.AND P2, PT, R128, R126.reuse, PT ;  /* 0x0000007e8000720c */ /* 0x080fe40003f46270 */
[----:B------:R-:W-:Y:S01]  /*7ea0*/  ISETP.GE.AND P3, PT, R3, R126, PT ;  /* 0x0000007e0300720c */ /* 0x000fe20003f66270 */
[----:B------:R-:W3:Y:S01]  /*7eb0*/  MUFU.TANH R58, R58 ;  /* 0x0000003a003a7308 */ /* 0x000ee20000002400 */
[----:B-1----:R-:W-:Y:S01]  /*7ec0*/  FSEL R51, R8, -INF , !P6 ;  /* 0xff80000008337808 */ /* 0x002fe20007000000 */
[----:B------:R-:W-:Y:S01]  /*7ed0*/  BAR.SYNC.DEFER_BLOCKING 0x0 ;  /* 0x0000000000007b1d */ /* 0x000fe20000010000 */
[----:B------:R-:W-:-:S05]  /*7ee0*/  ISETP.GE.AND P6, PT, R28, R127, PT ;  /* 0x0000007f1c00720c */ /* 0x000fca0003fc6270 */
[----:B------:R-:W1:Y:S01]  /*7ef0*/  MUFU.TANH R30, R10 ;  /* 0x0000000a001e7308 */ /* 0x000e620000002400 */
[----:B--2---:R-:W-:Y:S02]  /*7f00*/  FSEL R57, R57, -INF , !P1 ;  /* 0xff80000039397808 */ /* 0x004fe40004800000 */
[----:B------:R-:W-:-:S05]  /*7f10*/  ISETP.GE.AND P1, PT, R28, R126, PT ;  /* 0x0000007e1c00720c */ /* 0x000fca0003f26270 */
[----:B------:R-:W2:Y:S01]  /*7f20*/  MUFU.TANH R4, R4 ;  /* 0x0000000400047308 */ /* 0x000ea20000002400 */
[----:B---3--:R-:W-:-:S07]  /*7f30*/  FSEL R58, R58, -INF , !P6 ;  /* 0xff8000003a3a7808 */ /* 0x008fce0007000000 */
[----:B------:R-:W3:Y:S01]  /*7f40*/  MUFU.TANH R26, R6 ;  /* 0x00000006001a7308 */ /* 0x000ee20000002400 */
[----:B-1----:R-:W-:-:S07]  /*7f50*/  FSEL R30, R30, -INF , !P5 ;  /* 0xff8000001e1e7808 */ /* 0x002fce0006800000 */
[----:B------:R-:W1:Y:S01]  /*7f60*/  MUFU.TANH R25, R7 ;  /* 0x0000000700197308 */ /* 0x000e620000002400 */
[----:B--2---:R-:W-:Y:S02]  /*7f70*/  FSEL R28, R4, -INF , !P3 ;  /* 0xff800000041c7808 */ /* 0x004fe40005800000 */
[----:B---3--:R-:W-:Y:S02]  /*7f80*/  FSEL R26, R26, -INF , !P2 ;  /* 0xff8000001a1a7808 */ /* 0x008fe40005000000 */
        /* <DEDUP_REMOVED lines=59> */
.L_x_7130:
[----:B------:R-:W-:-:S04]  /*8340*/  LEA R8, -R101, RZ, 0x7 ;  /* 0x000000ff65087211 */ /* 0x000fc800078e39ff */
[----:B------:R-:W-:Y:S02]  /*8350*/  SHF.R.S32.HI R4, RZ, 0x1f, R8 ;  /* 0x0000001fff047819 */ /* 0x000fe40000011408 */
.L_x_7131:
        /* <DEDUP_REMOVED lines=32> */
.L_x_7129:
[----:B-1----:R-:W-:Y:S01]  /*8560*/  FMNMX.FTZ R4, R2, R35, !PT ;  /* 0x0000002302047209 */ /* 0x002fe20007810000 */
        /* <DEDUP_REMOVED lines=79> */
[--C-:B------:R-:W-:Y:S01]  /*8a60*/  FFMA.FTZ R33, R13, c[0x0][0x23c], -R62.reuse ;  /* 0x00008f000d217a23 */ /* 0x100fe2000001083e */
[----:B------:R-:W-:Y:S01]  /*8a70*/  FSEL R5, R3, RZ, P1 ;  /* 0x000000ff03057208 */ /* 0x000fe20000800000 */
[----:B------:R-:W1:Y:S01]  /*8a80*/  LDSM.16.MT88.4 R12, [R166+0x6000] ;  /* 0x00600000a60c783b */ /* 0x000e620000004200 */
[----:B------:R-:W-:Y:S01]  /*8a90*/  FSEL R27, R27, RZ, P1 ;  /* 0x000000ff1b1b7208 */ /* 0x000fe20000800000 */
[----:B------:R-:W-:-:S02]  /*8aa0*/  FFMA.FTZ R37, R35, c[0x0][0x23c], -R62 ;  /* 0x00008f0023257a23 */ /* 0x000fc4000001083e */
[----:B------:R-:W-:Y:S01]  /*8ab0*/  FADD.FTZ R5, R0, -R5 ;  /* 0x8000000500057221 */ /* 0x000fe20000010000 */
[----:B------:R-:W-:Y:S01]  /*8ac0*/  MUFU.EX2 R33, R33 ;  /* 0x0000002100217308 */ /* 0x000fe20000000800 */
[--C-:B------:R-:W-:Y:S02]  /*8ad0*/  FFMA.FTZ R35, R41, c[0x0][0x23c], -R62.reuse ;  /* 0x00008f0029237a23 */ /* 0x100fe4000001083e */
[----:B------:R-:W-:Y:S02]  /*8ae0*/  FFMA.FTZ R32, R31, c[0x0][0x23c], -R62 ;  /* 0x00008f001f207a23 */ /* 0x000fe4000001083e */
[--C-:B------:R-:W-:Y:S02]  /*8af0*/  FFMA.FTZ R38, R29, c[0x0][0x23c], -R27.reuse ;  /* 0x00008f001d267a23 */ /* 0x100fe4000001081b */
[--C-:B------:R-:W-:Y:S01]  /*8b00*/  FFMA.FTZ R31, R54, c[0x0][0x23c], -R27.reuse ;  /* 0x00008f00361f7a23 */ /* 0x100fe2000001081b */
[----:B------:R-:W-:Y:S01]  /*8b10*/  MUFU.EX2 R37, R37 ;  /* 0x0000002500257308 */ /* 0x000fe20000000800 */
[----:B------:R-:W-:-:S02]  /*8b20*/  FFMA.FTZ R29, R22, c[0x0][0x23c], -R27 ;  /* 0x00008f00161d7a23 */ /* 0x000fc4000001081b */
[--C-:B------:R-:W-:Y:S02]  /*8b30*/  FFMA.FTZ R2, R40, c[0x0][0x23c], -R27.reuse ;  /* 0x00008f0028027a23 */ /* 0x100fe4000001081b */
[----:B------:R-:W-:Y:S02]  /*8b40*/  FMUL.FTZ R42, R4, c[0x0][0x23c] ;  /* 0x00008f00042a7a20 */ /* 0x000fe40000410000 */
[----:B------:R-:W-:Y:S01]  /*8b50*/  FMUL.FTZ R41, R5, c[0x0][0x23c] ;  /* 0x00008f0005297a20 */ /* 0x000fe20000410000 */
[----:B------:R-:W2:Y:S01]  /*8b60*/  MUFU.EX2 R35, R35 ;  /* 0x0000002300237308 */ /* 0x000ea20000000800 */
[----:B------:R-:W-:Y:S02]  /*8b70*/  FFMA.FTZ R47, R46, c[0x0][0x23c], -R27 ;  /* 0x00008f002e2f7a23 */ /* 0x000fe4000001081b */
[--C-:B------:R-:W-:Y:S02]  /*8b80*/  FFMA.FTZ R40, R17, c[0x0][0x23c], -R62.reuse ;  /* 0x00008f0011287a23 */ /* 0x100fe4000001083e */
[----:B------:R-:W-:-:S02]  /*8b90*/  FFMA.FTZ R45, R45, c[0x0][0x23c], -R62 ;  /* 0x00008f002d2d7a23 */ /* 0x000fc4000001083e */
[--C-:B------:R-:W-:Y:S01]  /*8ba0*/  FFMA.FTZ R0, R19, c[0x0][0x23c], -R62.reuse ;  /* 0x00008f0013007a23 */ /* 0x100fe2000001083e */
[----:B------:R-:W3:Y:S01]  /*8bb0*/  MUFU.EX2 R32, R32 ;  /* 0x0000002000207308 */ /* 0x000ee20000000800 */
[--C-:B------:R-:W-:Y:S02]  /*8bc0*/  FFMA.FTZ R39, R39, c[0x0][0x23c], -R62.reuse ;  /* 0x00008f0027277a23 */ /* 0x100fe4000001083e */
[--C-:B------:R-:W-:Y:S02]  /*8bd0*/  FFMA.FTZ R54, R16, c[0x0][0x23c], -R27.reuse ;  /* 0x00008f0010367a23 */ /* 0x100fe4000001081b */
[--C-:B------:R-:W-:Y:S01]  /*8be0*/  FFMA.FTZ R46, R20, c[0x0][0x23c], -R27.reuse ;  /* 0x00008f00142e7a23 */ /* 0x100fe2000001081b */
[----:B------:R-:W-:Y:S01]  /*8bf0*/  LDSM.16.MT88.4 R16, [R166+0x6800] ;  /* 0x00680000a610783b */ /* 0x000fe20000004200 */
[----:B------:R-:W-:Y:S01]  /*8c00*/  FFMA.FTZ R43, R66, c[0x0][0x23c], -R27 ;  /* 0x00008f00422b7a23 */ /* 0x000fe2000001081b */
[----:B------:R-:W-:Y:S01]  /*8c10*/  MUFU.EX2 R38, R38 ;  /* 0x0000002600267308 */ /* 0x000fe20000000800 */
[----:B--2---:R-:W-:Y:S01]  /*8c20*/  F2FP.BF16.PACK_AB R4, R35, R37 ;  /* 0x000000252304723e */ /* 0x004fe200000010ff */
[----:B------:R-:W-:Y:S01]  /*8c30*/  LDSM.16.MT88.4 R20, [R162+0x6800] ;  /* 0x00680000a214783b */ /* 0x000fe20000004200 */
[----:B------:R-:W-:-:S02]  /*8c40*/  FFMA.FTZ R101, R105, c[0x0][0x23c], -R62 ;  /* 0x00008f0069657a23 */ /* 0x000fc4000001083e */
[--C-:B------:R-:W-:Y:S02]  /*8c50*/  FFMA.FTZ R106, R129, c[0x0][0x23c], -R62.reuse ;  /* 0x00008f00816a7a23 */ /* 0x100fe4000001083e */
[--C-:B------:R-:W-:Y:S01]  /*8c60*/  FFMA.FTZ R66, R123, c[0x0][0x23c], -R62.reuse ;  /* 0x00008f007b427a23 */ /* 0x100fe2000001083e */
[----:B------:R-:W2:Y:S01]  /*8c70*/  MUFU.EX2 R31, R31 ;  /* 0x0000001f001f7308 */ /* 0x000ea20000000800 */
[----:B---3--:R-:W-:Y:S01]  /*8c80*/  F2FP.BF16.PACK_AB R6, R32, R33 ;  /* 0x000000212006723e */ /* 0x008fe200000010ff */
        /* <DEDUP_REMOVED lines=13> */
[----:B------:R-:W2:Y:S01]  /*8d60*/  MUFU.EX2 R42, R42 ;  /* 0x0000002a002a7308 */ /* 0x000ea20000000800 */
[--C-:B------:R-:W-:Y:S02]  /*8d70*/  FFMA.FTZ R126, R134, c[0x0][0x23c], -R27.reuse ;  /* 0x00008f00867e7a23 */ /* 0x100fe4000001081b */
[--C-:B------:R-:W-:Y:S02]  /*8d80*/  FFMA.FTZ R124, R136, c[0x0][0x23c], -R27.reuse ;  /* 0x00008f00887c7a23 */ /* 0x100fe4000001081b */
[----:B------:R-:W-:Y:S02]  /*8d90*/  FFMA.FTZ R117, R132, c[0x0][0x23c], -R27 ;  /* 0x00008f0084757a23 */ /* 0x000fe4000001081b */
[--C-:B------:R-:W-:Y:S01]  /*8da0*/  FFMA.FTZ R130, R107, c[0x0][0x23c], -R62.reuse ;  /* 0x00008f006b827a23 */ /* 0x100fe2000001083e */
[----:B------:R-:W4:Y:S01]  /*8db0*/  MUFU.EX2 R41, R41 ;  /* 0x0000002900297308 */ /* 0x000f220000000800 */
[----:B---3--:R-:W-:Y:S01]  /*8dc0*/  F2FP.BF16.PACK_AB R7, R2, R29 ;  /* 0x0000001d0207723e */ /* 0x008fe200000010ff */
        /* <DEDUP_REMOVED lines=8> */
[-C--:B----4-:R-:W-:Y:S01]  /*8e50*/  FMUL.FTZ R98, R98, R41.reuse ;  /* 0x0000002962627220 */ /* 0x090fe20000410000 */
[----:B------:R-:W2:Y:S01]  /*8e60*/  MUFU.EX2 R45, R45 ;  /* 0x0000002d002d7308 */ /* 0x000ea20000000800 */
[-C--:B------:R-:W-:Y:S02]  /*8e70*/  FMUL.FTZ R99, R99, R41.reuse ;  /* 0x0000002963637220 */ /* 0x080fe40000410000 */
[-C--:B------:R-:W-:Y:S02]  /*8e80*/  FMUL.FTZ R94, R94, R41.reuse ;  /* 0x000000295e5e7220 */ /* 0x080fe40000410000 */
[-C--:B------:R-:W-:Y:S02]  /*8e90*/  FMUL.FTZ R95, R95, R41.reuse ;  /* 0x000000295f5f7220 */ /* 0x080fe40000410000 */
[-C--:B------:R-:W-:Y:S01]  /*8ea0*/  FMUL.FTZ R88, R88, R42.reuse ;  /* 0x0000002a58587220 */ /* 0x080fe20000410000 */
[----:B-1----:R-:W-:Y:S01]  /*8eb0*/  HMMA.16816.F32.BF16 R96, R4, R12, R96 ;  /* 0x0000000c0460723c */ /* 0x002fe20000041860 */
[----:B------:R-:W-:Y:S01]  /*8ec0*/  FMUL.FTZ R89, R89, R42 ;  /* 0x0000002a59597220 */ /* 0x000fe20000410000 */
[----:B------:R-:W-:Y:S01]  /*8ed0*/  MUFU.EX2 R0, R0 ;  /* 0x0000000000007308 */ /* 0x000fe20000000800 */
[----:B------:R-:W-:-:S02]  /*8ee0*/  FMUL.FTZ R90, R90, R41 ;  /* 0x000000295a5a7220 */ /* 0x000fc40000410000 */
[-C--:B------:R-:W-:Y:S02]  /*8ef0*/  FMUL.FTZ R91, R91, R41.reuse ;  /* 0x000000295b5b7220 */ /* 0x080fe40000410000 */
[-C--:B------:R-:W-:Y:S01]  /*8f00*/  FMUL.FTZ R84, R84, R42.reuse ;  /* 0x0000002a54547220 */ /* 0x080fe20000410000 */
[C---:B------:R-:W-:Y:S01]  /*8f10*/  HMMA.16816.F32.BF16 R92, R4.reuse, R14, R92 ;  /* 0x0000000e045c723c */ /* 0x040fe2000004185c */
[----:B------:R-:W1:Y:S01]  /*8f20*/  LDSM.16.MT88.4 R12, [R163+0x6000] ;  /* 0x00600000a30c783b */ /* 0x000e620000004200 */
[-C--:B------:R-:W-:Y:S01]  /*8f30*/  FMUL.FTZ R85, R85, R42.reuse ;  /* 0x0000002a55557220 */ /* 0x080fe20000410000 */
[----:B------:R-:W-:Y:S01]  /*8f40*/  MUFU.EX2 R39, R39 ;  /* 0x0000002700277308 */ /* 0x000fe20000000800 */
[-C--:B------:R-:W-:Y:S02]  /*8f50*/  FMUL.FTZ R86, R86, R41.reuse ;  /* 0x0000002956567220 */ /* 0x080fe40000410000 */
[----:B------:R-:W-:Y:S02]  /*8f60*/  FMUL.FTZ R87, R87, R41 ;  /* 0x0000002957577220 */ /* 0x000fe40000410000 */
[----:B------:R-:W-:Y:S01]  /*8f70*/  HMMA.16816.F32.BF16 R88, R4, R8, R88 ;  /* 0x000000080458723c */ /* 0x000fe20000041858 */
[----:B------:R-:W-:-:S02]  /*8f80*/  FMUL.FTZ R80, R80, R42 ;  /* 0x0000002a50507220 */ /* 0x000fc40000410000 */
[-C--:B------:R-:W-:Y:S01]  /*8f90*/  FMUL.FTZ R81, R81, R42.reuse ;  /* 0x0000002a51517220 */ /* 0x080fe20000410000 */
[----:B------:R-:W-:Y:S01]  /*8fa0*/  MUFU.EX2 R54, R54 ;  /* 0x0000003600367308 */ /* 0x000fe20000000800 */
[-C--:B------:R-:W-:Y:S02]  /*8fb0*/  FMUL.FTZ R82, R82, R41.reuse ;  /* 0x0000002952527220 */ /* 0x080fe40000410000 */
[-C--:B------:R-:W-:Y:S01]  /*8fc0*/  FMUL.FTZ R83, R83, R41.reuse ;  /* 0x0000002953537220 */ /* 0x080fe20000410000 */
[----:B------:R-:W-:Y:S01]  /*8fd0*/  HMMA.16816.F32.BF16 R84, R4, R10, R84 ;  /* 0x0000000a0454723c */ /* 0x000fe20000041854 */
[----:B------:R-:W3:Y:S01]  /*8fe0*/  LDSM.16.MT88.4 R8, [R162+0x6000] ;  /* 0x00600000a208783b */ /* 0x000ee20000004200 */
[-C--:B------:R-:W-:Y:S02]  /*8ff0*/  FMUL.FTZ R76, R76, R42.reuse ;  /* 0x0000002a4c4c7220 */ /* 0x080fe40000410000 */
[----:B------:R-:W-:Y:S01]  /*9000*/  FMUL.FTZ R77, R77, R42 ;  /* 0x0000002a4d4d7220 */ /* 0x000fe20000410000 */
[----:B------:R-:W4:Y:S01]  /*9010*/  MUFU.EX2 R47, R47 ;  /* 0x0000002f002f7308 */ /* 0x000f220000000800 */
[----:B------:R-:W-:-:S02]  /*9020*/  FMUL.FTZ R78, R78, R41 ;  /* 0x000000294e4e7220 */ /* 0x000fc40000410000 */
[-C--:B------:R-:W-:Y:S02]  /*9030*/  FMUL.FTZ R79, R79, R41.reuse ;  /* 0x000000294f4f7220 */ /* 0x080fe40000410000 */
[-C--:B------:R-:W-:Y:S02]  /*9040*/  FMUL.FTZ R72, R72, R42.reuse ;  /* 0x0000002a48487220 */ /* 0x080fe40000410000 */
[-C--:B------:R-:W-:Y:S01]  /*9050*/  FMUL.FTZ R73, R73, R42.reuse ;  /* 0x0000002a49497220 */ /* 0x080fe20000410000 */
[----:B------:R-:W-:Y:S01]  /*9060*/  MUFU.EX2 R46, R46 ;  /* 0x0000002e002e7308 */ /* 0x000fe20000000800 */
[-C--:B------:R-:W-:Y:S02]  /*9070*/  FMUL.FTZ R74, R74, R41.reuse ;  /* 0x000000294a4a7220 */ /* 0x080fe40000410000 */
[----:B------:R-:W-:Y:S02]  /*9080*/  FMUL.FTZ R75, R75, R41 ;  /* 0x000000294b4b7220 */ /* 0x000fe40000410000 */
[----:B------:R-:W-:-:S02]  /*9090*/  FMUL.FTZ R68, R68, R42 ;  /* 0x0000002a44447220 */ /* 0x000fc40000410000 */
[----:B------:R-:W-:Y:S01]  /*90a0*/  FMUL.FTZ R69, R69, R42 ;  /* 0x0000002a45457220 */ /* 0x000fe20000410000 */
[----:B------:R-:W5:Y:S01]  /*90b0*/  MUFU.EX2 R43, R43 ;  /* 0x0000002b002b7308 */ /* 0x000f620000000800 */
[-C--:B------:R-:W-:Y:S02]  /*90c0*/  FMUL.FTZ R70, R70, R41.reuse ;  /* 0x0000002946467220 */ /* 0x080fe40000410000 */
[----:B------:R-:W-:Y:S01]  /*90d0*/  FMUL.FTZ R71, R71, R41 ;  /* 0x0000002947477220 */ /* 0x000fe20000410000 */
[----:B-1----:R-:W-:Y:S01]  /*90e0*/  HMMA.16816.F32.BF16 R80, R4, R12, R80 ;  /* 0x0000000c0450723c */ /* 0x002fe20000041850 */
[--C-:B------:R-:W-:Y:S02]  /*90f0*/  FFMA.FTZ R122, R114, c[0x0][0x23c], -R27.reuse ;  /* 0x00008f00727a7a23 */ /* 0x100fe4000001081b */
[----:B------:R-:W-:Y:S01]  /*9100*/  FFMA.FTZ R119, R119, c[0x0][0x23c], -R62 ;  /* 0x00008f0077777a23 */ /* 0x000fe2000001083e */
[----:B------:R-:W-:Y:S01]  /*9110*/  MUFU.EX2 R106, R106 ;  /* 0x0000006a006a7308 */ /* 0x000fe20000000800 */
[----:B------:R-:W-:-:S02]  /*9120*/  FFMA.FTZ R114, R116, c[0x0][0x23c], -R27 ;  /* 0x00008f0074727a23 */ /* 0x000fc4000001081b */
[--C-:B------:R-:W-:Y:S01]  /*9130*/  FFMA.FTZ R121, R112, c[0x0][0x23c], -R27.reuse ;  /* 0x00008f0070797a23 */ /* 0x100fe2000001081b */
[C---:B------:R-:W-:Y:S01]  /*9140*/  HMMA.16816.F32.BF16 R76, R4.reuse, R14, R76 ;  /* 0x0000000e044c723c */ /* 0x040fe2000004184c */
[----:B------:R-:W1:Y:S01]  /*9150*/  LDSM.16.MT88.4 R12, [R164+0x6800] ;  /* 0x00680000a40c783b */ /* 0x000e620000004200 */
[--C-:B------:R-:W-:Y:S02]  /*9160*/  FFMA.FTZ R112, R60, c[0x0][0x23c], -R62.reuse ;  /* 0x00008f003c707a23 */ /* 0x100fe4000001083e */
[----:B------:R-:W1:Y:S01]  /*9170*/  MUFU.EX2 R101, R101 ;  /* 0x0000006500657308 */ /* 0x000e620000000800 */
[----:B------:R-:W-:Y:S02]  /*9180*/  FFMA.FTZ R60, R67, c[0x0][0x23c], -R62 ;  /* 0x00008f00433c7a23 */ /* 0x000fe4000001083e */
[--C-:B------:R-:W-:Y:S01]  /*9190*/  FFMA.FTZ R67, R104, c[0x0][0x23c], -R27.reuse ;  /* 0x00008f0068437a23 */ /* 0x100fe2000001081b */
[----:B---3--:R-:W-:Y:S01]  /*91a0*/  HMMA.16816.F32.BF16 R72, R4, R8, R72 ;  /* 0x000000080448723c */ /* 0x008fe20000041848 */
[----:B------:R-:W-:-:S02]  /*91b0*/  FFMA.FTZ R104, R56, c[0x0][0x23c], -R27 ;  /* 0x00008f0038687a23 */ /* 0x000fc4000001081b */
[--C-:B------:R-:W-:Y:S01]  /*91c0*/  FFMA.FTZ R65, R65, c[0x0][0x23c], -R62.reuse ;  /* 0x00008f0041417a23 */ /* 0x100fe2000001083e */
[----:B------:R-:W-:Y:S01]  /*91d0*/  MUFU.EX2 R66, R66 ;  /* 0x0000004200427308 */ /* 0x000fe20000000800 */
[--C-:B------:R-:W-:Y:S02]  /*91e0*/  FFMA.FTZ R61, R61, c[0x0][0x23c], -R62.reuse ;  /* 0x00008f003d3d7a23 */ /* 0x100fe4000001083e */
[--C-:B------:R-:W-:Y:S01]  /*91f0*/  FFMA.FTZ R56, R64, c[0x0][0x23c], -R27.reuse ;  /* 0x00008f0040387a23 */ /* 0x100fe2000001081b */
[----:B------:R-:W-:Y:S01]  /*9200*/  HMMA.16816.F32.BF16 R68, R4, R10, R68 ;  /* 0x0000000a0444723c */ /* 0x000fe20000041844 */
[----:B------:R-:W3:Y:S01]  /*9210*/  LDSM.16.MT88.4 R8, [R163+0x6800] ;  /* 0x00680000a308783b */ /* 0x000ee20000004200 */
[----:B------:R-:W-:Y:S02]  /*9220*/  FFMA.FTZ R123, R52, c[0x0][0x23c], -R27 ;  /* 0x00008f00347b7a23 */ /* 0x000fe4000001081b */
[----:B------:R-:W-:Y:S01]  /*9230*/  MUFU.EX2 R63, R63 ;  /* 0x0000003f003f7308 */ /* 0x000fe20000000800 */
[----:B------:R-:W-:-:S02]  /*9240*/  FFMA.FTZ R64, R55, c[0x0][0x23c], -R62 ;  /* 0x00008f0037407a23 */ /* 0x000fc4000001083e */
[----:B--2---:R-:W-:Y:S01]  /*9250*/  F2FP.BF16.PACK_AB R4, R45, R40 ;  /* 0x000000282d04723e */ /* 0x004fe200000010ff */
[--C-:B------:R-:W-:Y:S01]  /*9260*/  FFMA.FTZ R55, R49, c[0x0][0x23c], -R62.reuse ;  /* 0x00008f0031377a23 */ /* 0x100fe2000001083e */
[----:B----4-:R-:W-:Y:S01]  /*9270*/  F2FP.BF16.PACK_AB R5, R47, R54 ;  /* 0x000000362f05723e */ /* 0x010fe200000010ff */
[--C-:B------:R-:W-:Y:S01]  /*9280*/  FFMA.FTZ R52, R50, c[0x0][0x23c], -R62.reuse ;  /* 0x00008f0032347a23 */ /* 0x100fe2000001083e */
[----:B------:R-:W-:Y:S01]  /*9290*/  F2FP.BF16.PACK_AB R6, R39, R0 ;  /* 0x000000002706723e */ /* 0x000fe200000010ff */
[----:B------:R-:W-:Y:S01]  /*92a0*/  MUFU.EX2 R110, R110 ;  /* 0x0000006e006e7308 */ /* 0x000fe20000000800 */
[----:B-----5:R-:W-:Y:S01]  /*92b0*/  F2FP.BF16.PACK_AB R7, R43, R46 ;  /* 0x0000002e2b07723e */ /* 0x020fe200000010ff */
[----:B------:R-:W-:Y:S02]  /*92c0*/  FFMA.FTZ R50, R51, c[0x0][0x23c], -R62 ;  /* 0x00008f0033327a23 */ /* 0x000fe4000001083e */
[--C-:B------:R-:W-:Y:S02]  /*92d0*/  FFMA.FTZ R49, R36, c[0x0][0x23c], -R27.reuse ;  /* 0x00008f0024317a23 */ /* 0x100fe4000001081b */
[----:B------:R-:W-:-:S02]  /*92e0*/  FFMA.FTZ R48, R48, c[0x0][0x23c], -R27 ;  /* 0x00008f0030307a23 */ /* 0x000fc4000001081b */
[----:B------:R-:W2:Y:S01]  /*92f0*/  MUFU.EX2 R105, R105 ;  /* 0x0000006900697308 */ /* 0x000ea20000000800 */
[C---:B------:R-:W-:Y:S01]  /*9300*/  HMMA.16816.F32.BF16 R96, R4.reuse, R16, R96 ;  /* 0x000000100460723c */ /* 0x040fe20000041860 */
[--C-:B------:R-:W-:Y:S02]  /*9310*/  FFMA.FTZ R36, R44, c[0x0][0x23c], -R27.reuse ;  /* 0x00008f002c247a23 */ /* 0x100fe4000001081b */
[----:B------:R-:W-:Y:S02]  /*9320*/  FFMA.FTZ R51, R34, c[0x0][0x23c], -R27 ;  /* 0x00008f0022337a23 */ /* 0x000fe4000001081b */
[----:B------:R-:W-:Y:S02]  /*9330*/  FFMA.FTZ R53, R53, c[0x0][0x23c], -R62 ;  /* 0x00008f0035357a23 */ /* 0x000fe4000001083e */
[----:B------:R-:W-:Y:S01]  /*9340*/  MUFU.EX2 R103, R103 ;  /* 0x0000006700677308 */ /* 0x000fe20000000800 */
[----:B-1----:R-:W-:Y:S01]  /*9350*/  HMMA.16816.F32.BF16 R88, R4, R12, R88 ;  /* 0x0000000c0458723c */ /* 0x002fe20000041858 */
[----:B------:R-:W-:-:S02]  /*9360*/  FFMA.FTZ R190, R190, R42, R37 ;  /* 0x0000002abebe7223 */ /* 0x000fc40000010025 */
[----:B------:R-:W-:Y:S02]  /*9370*/  FFMA.FTZ R42, R189, R41, R38 ;  /* 0x00000029bd2a7223 */ /* 0x000fe40000010026 */
[----:B------:R-:W-:Y:S02]  /*9380*/  FADD.FTZ R190, R35, R190 ;  /* 0x000000be23be7221 */ /* 0x000fe40000010000 */
[----:B------:R-:W1:Y:S01]  /*9390*/  MUFU.EX2 R108, R108 ;  /* 0x0000006c006c7308 */ /* 0x000e620000000800 */
[C---:B------:R-:W-:Y:S01]  /*93a0*/  HMMA.16816.F32.BF16 R84, R4.reuse, R14, R84 ;  /* 0x0000000e0454723c */ /* 0x040fe20000041854 */
[----:B------:R-:W4:Y:S01]  /*93b0*/  LDSM.16.MT88.4 R12, [R164+0x7000] ;  /* 0x00700000a40c783b */ /* 0x000f220000004200 */
[----:B------:R-:W-:Y:S02]  /*93c0*/  FADD.FTZ R42, R31, R42 ;  /* 0x0000002a1f2a7221 */ /* 0x000fe40000010000 */
[----:B------:R-:W-:Y:S02]  /*93d0*/  FFMA.FTZ R189, R25, c[0x0][0x23c], -R27 ;  /* 0x00008f0019bd7a23 */ /* 0x000fe4000001081b */
[----:B------:R-:W-:Y:S01]  /*93e0*/  FADD.FTZ R29, R29, R42 ;  /* 0x0000002a1d1d7221 */ /* 0x000fe20000010000 */
[----:B------:R-:W-:Y:S01]  /*93f0*/  MUFU.EX2 R120, R120 ;  /* 0x0000007800787308 */ /* 0x000fe20000000800 */
[----:B------:R-:W-:Y:S01]  /*9400*/  HMMA.16816.F32.BF16 R92, R4, R18, R92 ;  /* 0x00000012045c723c */ /* 0x000fe2000004185c */
[----:B------:R-:W5:Y:S01]  /*9410*/  LDSM.16.MT88.4 R16, [R166+0x7000] ;  /* 0x00700000a610783b */ /* 0x000f620000004200 */
[----:B------:R-:W-:-:S02]  /*9420*/  FADD.FTZ R29, R2, R29 ;  /* 0x0000001d021d7221 */ /* 0x000fc40000010000 */
[----:B------:R-:W-:Y:S02]  /*9430*/  FFMA.FTZ R57, R57, c[0x0][0x23c], -R62 ;  /* 0x00008f0039397a23 */ /* 0x000fe4000001083e */
[----:B------:R-:W-:Y:S01]  /*9440*/  FADD.FTZ R54, R54, R29 ;  /* 0x0000001d36367221 */ /* 0x000fe20000010000 */
[----:B------:R-:W-:Y:S01]  /*9450*/  MUFU.EX2 R109, R109 ;  /* 0x0000006d006d7308 */ /* 0x000fe20000000800 */
[C---:B---3--:R-:W-:Y:S01]  /*9460*/  HMMA.16816.F32.BF16 R80, R4.reuse, R8, R80 ;  /* 0x000000080450723c */ /* 0x048fe20000041850 */
[----:B------:R-:W-:Y:S02]  /*9470*/  FFMA.FTZ R29, R28, c[0x0][0x23c], -R27 ;  /* 0x00008f001c1d7a23 */ /* 0x000fe4000001081b */
[----:B------:R-:W-:Y:S02]  /*9480*/  FADD.FTZ R47, R47, R54 ;  /* 0x000000362f2f7221 */ /* 0x000fe40000010000 */
[----:B------:R-:W-:Y:S02]  /*9490*/  FFMA.FTZ R59, R59, c[0x0][0x23c], -R62 ;  /* 0x00008f003b3b7a23 */ /* 0x000fe4000001083e */
[----:B------:R-:W-:Y:S01]  /*94a0*/  MUFU.EX2 R111, R111 ;  /* 0x0000006f006f7308 */ /* 0x000fe20000000800 */
[----:B------:R-:W-:Y:S01]  /*94b0*/  HMMA.16816.F32.BF16 R76, R4, R10, R76 ;  /* 0x0000000a044c723c */ /* 0x000fe2000004184c */
[----:B------:R-:W3:Y:S01]  /*94c0*/  LDSM.16.MT88.4 R8, [R163+0x7000] ;  /* 0x00700000a308783b */ /* 0x000ee20000004200 */
[----:B------:R-:W-:-:S02]  /*94d0*/  FADD.FTZ R46, R46, R47 ;  /* 0x0000002f2e2e7221 */ /* 0x000fc40000010000 */
[----:B------:R-:W-:Y:S02]  /*94e0*/  FFMA.FTZ R58, R58, c[0x0][0x23c], -R62 ;  /* 0x00008f003a3a7a23 */ /* 0x000fe4000001083e */
[----:B------:R-:W-:Y:S01]  /*94f0*/  FADD.FTZ R43, R43, R46 ;  /* 0x0000002e2b2b7221 */ /* 0x000fe20000010000 */
[----:B------:R-:W-:Y:S01]  /*9500*/  MUFU.EX2 R118, R118 ;  /* 0x0000007600767308 */ /* 0x000fe20000000800 */
[----:B------:R-:W-:Y:S01]  /*9510*/  HMMA.16816.F32.BF16 R72, R4, R20, R72 ;  /* 0x000000140448723c */ /* 0x000fe20000041848 */
[----:B------:R-:W-:-:S06]  /*9520*/  FFMA.FTZ R30, R30, c[0x0][0x23c], -R27 ;  /* 0x00008f001e1e7a23 */ /* 0x000fcc000001081b */
[----:B------:R-:W3:Y:S01]  /*9530*/  MUFU.EX2 R115, R115 ;  /* 0x0000007300737308 */ /* 0x000ee20000000800 */
[----:B------:R-:W-:Y:S01]  /*9540*/  HMMA.16816.F32.BF16 R68, R4, R22, R68 ;  /* 0x000000160444723c */ /* 0x000fe20000041844 */
[----:B------:R-:W-:Y:S06]  /*9550*/  LDSM.16.MT88.4 R20, [R166+0x8000] ;  /* 0x00800000a614783b */ /* 0x000fec0000004200 */
[----:B------:R-:W-:Y:S01]  /*9560*/  F2FP.BF16.PACK_AB R4, R101, R106 ;  /* 0x0000006a6504723e */ /* 0x000fe200000010ff */
[----:B------:R-:W3:Y:S01]  /*9570*/  MUFU.EX2 R126, R126 ;  /* 0x0000007e007e7308 */ /* 0x000ee20000000800 */
[----:B--2---:R-:W-:Y:S01]  /*9580*/  F2FP.BF16.PACK_AB R5, R105, R110 ;  /* 0x0000006e6905723e */ /* 0x004fe200000010ff */
[----:B------:R-:W-:Y:S01]  /*9590*/  FADD.FTZ R110, R110, R43 ;  /* 0x0000002b6e6e7221 */ /* 0x000fe20000010000 */
[----:B------:R-:W-:-:S02]  /*95a0*/  F2FP.BF16.PACK_AB R6, R63, R66 ;  /* 0x000000423f06723e */ /* 0x000fc400000010ff */
[C---:B-1----:R-:W-:Y:S01]  /*95b0*/  F2FP.BF16.PACK_AB R7, R108.reuse, R103 ;  /* 0x000000676c07723e */ /* 0x042fe200000010ff */
[----:B------:R-:W-:Y:S02]  /*95c0*/  FADD.FTZ R110, R105, R110 ;  /* 0x0000006e696e7221 */ /* 0x000fe40000010000 */
[----:B------:R-:W-:Y:S02]  /*95d0*/  MUFU.EX2 R124, R124 ;  /* 0x0000007c007c7308 */ /* 0x000fe40000000800 */
[----:B------:R-:W-:Y:S02]  /*95e0*/  FADD.FTZ R103, R103, R110 ;  /* 0x0000006e67677221 */ /* 0x000fe40000010000 */
[----:B----4-:R-:W-:Y:S02]  /*95f0*/  HMMA.16816.F32.BF16 R88, R4, R12, R88 ;  /* 0x0000000c0458723c */ /* 0x010fe40000041858 */
[----:B------:R-:W-:Y:S02]  /*9600*/  FADD.FTZ R108, R108, R103 ;  /* 0x000000676c6c7221 */ /* 0x000fe40000010000 */
[----:B------:R-:W1:Y:S02]  /*9610*/  MUFU.EX2 R117, R117 ;  /* 0x0000007500757308 */ /* 0x000e640000000800 */
[----:B---3--:R-:W-:-:S02]  /*9620*/  FADD.FTZ R25, R115, R108 ;  /* 0x0000006c73197221 */ /* 0x008fc40000010000 */
[C---:B------:R-:W-:Y:S01]  /*9630*/  HMMA.16816.F32.BF16 R84, R4.reuse, R14, R84 ;  /* 0x0000000e0454723c */ /* 0x040fe20000041854 */
[----:B------:R-:W2:Y:S01]  /*9640*/  LDSM.16.MT88.4 R12, [R162+0x7000] ;  /* 0x00700000a20c783b */ /* 0x000ea20000004200 */
[----:B------:R-:W-:Y:S02]  /*9650*/  FADD.FTZ R25, R126, R25 ;  /* 0x000000197e197221 */ /* 0x000fe40000010000 */
[----:B------:R-:W-:Y:S04]  /*9660*/  MUFU.EX2 R119, R119 ;  /* 0x0000007700777308 */ /* 0x000fe80000000800 */
[C---:B-----5:R-:W-:Y:S04]  /*9670*/  HMMA.16816.F32.BF16 R96, R4.reuse, R16, R96 ;  /* 0x000000100460723c */ /* 0x060fe80000041860 */
[----:B------:R-:W3:Y:S04]  /*9680*/  MUFU.EX2 R128, R128 ;  /* 0x0000008000807308 */ /* 0x000ee80000000800 */
[C---:B------:R-:W-:Y:S01]  /*9690*/  HMMA.16816.F32.BF16 R92, R4.reuse, R18, R92 ;  /* 0x00000012045c723c */ /* 0x040fe2000004185c */
[----:B------:R-:W4:Y:S03]  /*96a0*/  LDSM.16.MT88.4 R16, [R166+0x7800] ;  /* 0x00780000a610783b */ /* 0x000f260000004200 */
[----:B------:R-:W-:Y:S04]  /*96b0*/  MUFU.EX2 R113, R113 ;  /* 0x0000007100717308 */ /* 0x000fe80000000800 */
[C---:B------:R-:W-:Y:S04]  /*96c0*/  HMMA.16816.F32.BF16 R80, R4.reuse, R8, R80 ;  /* 0x000000080450723c */ /* 0x040fe80000041850 */
[----:B------:R-:W-:Y:S04]  /*96d0*/  MUFU.EX2 R130, R130 ;  /* 0x0000008200827308 */ /* 0x000fe80000000800 */
[C---:B------:R-:W-:Y:S01]  /*96e0*/  HMMA.16816.F32.BF16 R76, R4.reuse, R10, R76 ;  /* 0x0000000a044c723c */ /* 0x040fe2000004184c */
[----:B------:R-:W5:Y:S03]  /*96f0*/  LDSM.16.MT88.4 R8, [R164+0x7800] ;  /* 0x00780000a408783b */ /* 0x000f660000004200 */
[----:B------:R-:W-:Y:S04]  /*9700*/  MUFU.EX2 R107, R107 ;  /* 0x0000006b006b7308 */ /* 0x000fe80000000800 */
[C---:B--2---:R-:W-:Y:S04]  /*9710*/  HMMA.16816.F32.BF16 R72, R4.reuse, R12, R72 ;  /* 0x0000000c0448723c */ /* 0x044fe80000041848 */
[----:B------:R-:W2:Y:S04]  /*9720*/  MUFU.EX2 R122, R122 ;  /* 0x0000007a007a7308 */ /* 0x000ea80000000800 */
[----:B------:R-:W-:Y:S01]  /*9730*/  HMMA.16816.F32.BF16 R68, R4, R14, R68 ;  /* 0x0000000e0444723c */ /* 0x000fe20000041844 */
[----:B------:R-:W2:Y:S03]  /*9740*/  LDSM.16.MT88.4 R12, [R163+0x7800] ;  /* 0x00780000a30c783b */ /* 0x000ea60000004200 */
[----:B------:R-:W-:Y:S03]  /*9750*/  MUFU.EX2 R114, R114 ;  /* 0x0000007200727308 */ /* 0x000fe60000000800 */
[----:B------:R-:W-:-:S02]  /*9760*/  F2FP.BF16.PACK_AB R4, R109, R120 ;  /* 0x000000786d04723e */ /* 0x000fc400000010ff */
[----:B------:R-:W-:Y:S02]  /*9770*/  F2FP.BF16.PACK_AB R5, R126, R115 ;  /* 0x000000737e05723e */ /* 0x000fe400000010ff */
[----:B------:R-:W-:Y:S01]  /*9780*/  F2FP.BF16.PACK_AB R6, R118, R111 ;  /* 0x0000006f7606723e */ /* 0x000fe200000010ff */
[----:B------:R-:W2:Y:S01]  /*9790*/  MUFU.EX2 R121, R121 ;  /* 0x0000007900797308 */ /* 0x000ea20000000800 */
[----:B-1----:R-:W-:-:S07]  /*97a0*/  F2FP.BF16.PACK_AB R7, R117, R124 ;  /* 0x0000007c7507723e */ /* 0x002fce00000010ff */
[C---:B----4-:R-:W-:Y:S01]  /*97b0*/  HMMA.16816.F32.BF16 R96, R4.reuse, R16, R96 ;  /* 0x000000100460723c */ /* 0x050fe20000041860 */
[----:B------:R-:W-:Y:S07]  /*97c0*/  MUFU.EX2 R65, R65 ;  /* 0x0000004100417308 */ /* 0x000fee0000000800 */
[C---:B------:R-:W-:Y:S01]  /*97d0*/  HMMA.16816.F32.BF16 R92, R4.reuse, R18, R92 ;  /* 0x00000012045c723c */ /* 0x040fe2000004185c */
[----:B------:R-:W1:Y:S01]  /*97e0*/  LDSM.16.MT88.4 R16, [R162+0x7800] ;  /* 0x00780000a210783b */ /* 0x000e620000004200 */
[----:B------:R-:W4:Y:S06]  /*97f0*/  MUFU.EX2 R112, R112 ;  /* 0x0000007000707308 */ /* 0x000f2c0000000800 */
[C---:B-----5:R-:W-:Y:S02]  /*9800*/  HMMA.16816.F32.BF16 R88, R4.reuse, R8, R88 ;  /* 0x000000080458723c */ /* 0x060fe40000041858 */
[----:B------:R-:W-:Y:S06]  /*9810*/  MUFU.EX2 R60, R60 ;  /* 0x0000003c003c7308 */ /* 0x000fec0000000800 */
[C---:B--2---:R-:W-:Y:S02]  /*9820*/  HMMA.16816.F32.BF16 R80, R4.reuse, R12, R80 ;  /* 0x0000000c0450723c */ /* 0x044fe40000041850 */
[----:B------:R-:W-:Y:S06]  /*9830*/  MUFU.EX2 R61, R61 ;  /* 0x0000003d003d7308 */ /* 0x000fec0000000800 */
[C---:B------:R-:W-:Y:S01]  /*9840*/  HMMA.16816.F32.BF16 R76, R4.reuse, R14, R76 ;  /* 0x0000000e044c723c */ /* 0x040fe2000004184c */
[----:B------:R-:W2:Y:S01]  /*9850*/  LDSM.16.MT88.4 R12, [R164+0x8000] ;  /* 0x00800000a40c783b */ /* 0x000ea20000004200 */
[----:B------:R-:W-:Y:S06]  /*9860*/  MUFU.EX2 R67, R67 ;  /* 0x0000004300437308 */ /* 0x000fec0000000800 */
[C---:B------:R-:W-:Y:S01]  /*9870*/  HMMA.16816.F32.BF16 R84, R4.reuse, R10, R84 ;  /* 0x0000000a0454723c */ /* 0x040fe20000041854 */
[----:B------:R-:W5:Y:S01]  /*9880*/  LDSM.16.MT88.4 R8, [R163+0x8000] ;  /* 0x00800000a308783b */ /* 0x000f620000004200 */
[----:B------:R-:W2:Y:S06]  /*9890*/  MUFU.EX2 R104, R104 ;  /* 0x0000006800687308 */ /* 0x000eac0000000800 */
[C---:B-1----:R-:W-:Y:S02]  /*98a0*/  HMMA.16816.F32.BF16 R72, R4.reuse, R16, R72 ;  /* 0x000000100448723c */ /* 0x042fe40000041848 */
[----:B------:R-:W-:Y:S06]  /*98b0*/  MUFU.EX2 R56, R56 ;  /* 0x0000003800387308 */ /* 0x000fec0000000800 */
[----:B------:R-:W-:Y:S01]  /*98c0*/  HMMA.16816.F32.BF16 R68, R4, R18, R68 ;  /* 0x000000120444723c */ /* 0x000fe20000041844 */
[----:B------:R-:W-:Y:S01]  /*98d0*/  LDSM.16.MT88.4 R16, [R166+0x8800] ;  /* 0x00880000a610783b */ /* 0x000fe20000004200 */
[----:B------:R-:W1:Y:S05]  /*98e0*/  MUFU.EX2 R123, R123 ;  /* 0x0000007b007b7308 */ /* 0x000e6a0000000800 */
[----:B---3--:R-:W-:-:S02]  /*98f0*/  F2FP.BF16.PACK_AB R4, R128, R119 ;  /* 0x000000778004723e */ /* 0x008fc400000010ff */
[----:B------:R-:W-:Y:S01]  /*9900*/  F2FP.BF16.PACK_AB R5, R122, R107 ;  /* 0x0000006b7a05723e */ /* 0x000fe200000010ff */
[----:B------:R-:W-:Y:S01]  /*9910*/  MUFU.EX2 R48, R48 ;  /* 0x0000003000307308 */ /* 0x000fe20000000800 */
[----:B------:R-:W-:Y:S02]  /*9920*/  F2FP.BF16.PACK_AB R6, R130, R113 ;  /* 0x000000718206723e */ /* 0x000fe400000010ff */
[----:B------:R-:W-:-:S05]  /*9930*/  F2FP.BF16.PACK_AB R7, R121, R114 ;  /* 0x000000727907723e */ /* 0x000fca00000010ff */
[----:B------:R-:W3:Y:S02]  /*9940*/  MUFU.EX2 R49, R49 ;  /* 0x0000003100317308 */ /* 0x000ee40000000800 */
        /* <DEDUP_REMOVED lines=9> */
[----:B------:R-:W-:Y:S02]  /*99e0*/  MUFU.EX2 R37, R57 ;  /* 0x0000003900257308 */ /* 0x000fe40000000800 */
[C---:B------:R-:W-:Y:S06]  /*99f0*/  HMMA.16816.F32.BF16 R96, R4.reuse, R20, R96 ;  /* 0x000000140460723c */ /* 0x040fec0000041860 */
[----:B------:R-:W-:Y:S02]  /*9a00*/  MUFU.EX2 R38, R59 ;  /* 0x0000003b00267308 */ /* 0x000fe40000000800 */
[C---:B------:R-:W-:Y:S01]  /*9a10*/  HMMA.16816.F32.BF16 R92, R4.reuse, R22, R92 ;  /* 0x00000016045c723c */ /* 0x040fe2000004185c */
[----:B------:R-:W-:Y:S05]  /*9a20*/  LDSM.16.MT88.4 R20, [R164+0x8800] ;  /* 0x00880000a414783b */ /* 0x000fea0000004200 */
[----:B------:R-:W-:Y:S02]  /*9a30*/  MUFU.EX2 R31, R58 ;  /* 0x0000003a001f7308 */ /* 0x000fe40000000800 */
[C---:B--2---:R-:W-:Y:S06]  /*9a40*/  HMMA.16816.F32.BF16 R72, R4.reuse, R12, R72 ;  /* 0x0000000c0448723c */ /* 0x044fec0000041848 */
[----:B------:R-:W-:Y:S02]  /*9a50*/  MUFU.EX2 R2, R30 ;  /* 0x0000001e00027308 */ /* 0x000fe40000000800 */
[----:B------:R-:W-:Y:S01]  /*9a60*/  HMMA.16816.F32.BF16 R68, R4, R14, R68 ;  /* 0x0000000e0444723c */ /* 0x000fe20000041844 */
[----:B------:R-:W2:Y:S05]  /*9a70*/  LDSM.16.MT88.4 R12, [R163+0x8800] ;  /* 0x00880000a30c783b */ /* 0x000eaa0000004200 */
[----:B------:R-:W-:Y:S01]  /*9a80*/  MUFU.EX2 R29, R29 ;  /* 0x0000001d001d7308 */ /* 0x000fe20000000800 */
[----:B----4-:R-:W-:-:S02]  /*9a90*/  F2FP.BF16.PACK_AB R4, R112, R65 ;  /* 0x000000417004723e */ /* 0x010fc400000010ff */
[----:B------:R-:W-:Y:S02]  /*9aa0*/  F2FP.BF16.PACK_AB R5, R104, R67 ;  /* 0x000000436805723e */ /* 0x000fe400000010ff */
[----:B------:R-:W-:Y:S02]  /*9ab0*/  F2FP.BF16.PACK_AB R6, R61, R60 ;  /* 0x0000003c3d06723e */ /* 0x000fe400000010ff */
[----:B-1----:R-:W-:Y:S01]  /*9ac0*/  F2FP.BF16.PACK_AB R7, R123, R56 ;  /* 0x000000387b07723e */ /* 0x002fe200000010ff */
[----:B------:R-:W-:Y:S06]  /*9ad0*/  MUFU.EX2 R189, R189 ;  /* 0x000000bd00bd7308 */ /* 0x000fec0000000800 */
[C---:B------:R-:W-:Y:S08]  /*9ae0*/  HMMA.16816.F32.BF16 R96, R4.reuse, R16, R96 ;  /* 0x000000100460723c */ /* 0x040ff00000041860 */
[C---:B------:R-:W-:Y:S01]  /*9af0*/  HMMA.16816.F32.BF16 R92, R4.reuse, R18, R92 ;  /* 0x00000012045c723c */ /* 0x040fe2000004185c */
[----:B------:R-:W-:Y:S07]  /*9b00*/  LDSM.16.MT88.4 R16, [R166+0x9000] ;  /* 0x00900000a610783b */ /* 0x000fee0000004200 */
[C---:B-----5:R-:W-:Y:S08]  /*9b10*/  HMMA.16816.F32.BF16 R72, R4.reuse, R8, R72 ;  /* 0x000000080448723c */ /* 0x060ff00000041848 */
[C---:B--2---:R-:W-:Y:S08]  /*9b20*/  HMMA.16816.F32.BF16 R80, R4.reuse, R12, R80 ;  /* 0x0000000c0450723c */ /* 0x044ff00000041850 */
[C---:B------:R-:W-:Y:S01]  /*9b30*/  HMMA.16816.F32.BF16 R76, R4.reuse, R14, R76 ;  /* 0x0000000e044c723c */ /* 0x040fe2000004184c */
[----:B------:R-:W1:Y:S07]  /*9b40*/  LDSM.16.MT88.4 R12, [R164+0x9000] ;  /* 0x00900000a40c783b */ /* 0x000e6e0000004200 */
[C---:B------:R-:W-:Y:S01]  /*9b50*/  HMMA.16816.F32.BF16 R68, R4.reuse, R10, R68 ;  /* 0x0000000a0444723c */ /* 0x040fe20000041844 */
[----:B------:R-:W2:Y:S07]  /*9b60*/  LDSM.16.MT88.4 R8, [R163+0x9000] ;  /* 0x00900000a308783b */ /* 0x000eae0000004200 */
[C---:B------:R-:W-:Y:S01]  /*9b70*/  HMMA.16816.F32.BF16 R88, R4.reuse, R20, R88 ;  /* 0x000000140458723c */ /* 0x040fe20000041858 */
[----:B------:R-:W-:Y:S07]  /*9b80*/  MUFU.EX2 R21, R64 ;  /* 0x0000004000157308 */ /* 0x000fee0000000800 */
[----:B------:R-:W-:Y:S01]  /*9b90*/  HMMA.16816.F32.BF16 R84, R4, R22, R84 ;  /* 0x000000160454723c */ /* 0x000fe20000041854 */
[----:B------:R-:W4:Y:S06]  /*9ba0*/  MUFU.EX2 R20, R55 ;  /* 0x0000003700147308 */ /* 0x000f2c0000000800 */
[----:B---3--:R-:W-:-:S02]  /*9bb0*/  F2FP.BF16.PACK_AB R5, R49, R48 ;  /* 0x000000303105723e */ /* 0x008fc400000010ff */
[----:B------:R-:W-:Y:S01]  /*9bc0*/  MUFU.EX2 R23, R53 ;  /* 0x0000003500177308 */ /* 0x000fe20000000800 */
[----:B------:R-:W-:-:S07]  /*9bd0*/  F2FP.BF16.PACK_AB R7, R51, R36 ;  /* 0x000000243307723e */ /* 0x000fce00000010ff */
[----:B------:R-:W3:Y:S01]  /*9be0*/  MUFU.EX2 R22, R52 ;  /* 0x0000003400167308 */ /* 0x000ee20000000800 */
[----:B----4-:R-:W-:Y:S02]  /*9bf0*/  F2FP.BF16.PACK_AB R4, R20, R21 ;  /* 0x000000151404723e */ /* 0x010fe400000010ff */
[----:B---3--:R-:W-:-:S07]  /*9c00*/  F2FP.BF16.PACK_AB R6, R22, R23 ;  /* 0x000000171606723e */ /* 0x008fce00000010ff */
[C---:B-1----:R-:W-:Y:S07]  /*9c10*/  HMMA.16816.F32.BF16 R88, R4.reuse, R12, R88 ;  /* 0x0000000c0458723c */ /* 0x042fee0000041858 */
[----:B------:R-:W-:Y:S01]  /*9c20*/  FADD.FTZ R13, R33, R190 ;  /* 0x000000be210d7221 */ /* 0x000fe20000010000 */
[----:B------:R-:W-:Y:S03]  /*9c30*/  HMMA.16816.F32.BF16 R96, R4, R16, R96 ;  /* 0x000000100460723c */ /* 0x000fe60000041860 */
[----:B------:R-:W-:-:S04]  /*9c40*/  FADD.FTZ R13, R32, R13 ;  /* 0x0000000d200d7221 */ /* 0x000fc80000010000 */
[----:B------:R-:W-:Y:S01]  /*9c50*/  FADD.FTZ R40, R40, R13 ;  /* 0x0000000d28287221 */ /* 0x000fe20000010000 */
[----:B------:R-:W-:Y:S01]  /*9c60*/  HMMA.16816.F32.BF16 R92, R4, R18, R92 ;  /* 0x00000012045c723c */ /* 0x000fe2000004185c */
[----:B------:R-:W1:Y:S02]  /*9c70*/  LDSM.16.MT88.4 R16, [R162+0x9000] ;  /* 0x00900000a210783b */ /* 0x000e640000004200 */
[----:B------:R-:W-:-:S05]  /*9c80*/  FADD.FTZ R45, R45, R40 ;  /* 0x000000282d2d7221 */ /* 0x000fca0000010000 */
[C---:B--2---:R-:W-:Y:S07]  /*9c90*/  HMMA.16816.F32.BF16 R80, R4.reuse, R8, R80 ;  /* 0x000000080450723c */ /* 0x044fee0000041850 */
[----:B------:R-:W-:Y:S01]  /*9ca0*/  FADD.FTZ R8, R0, R45 ;  /* 0x0000002d00087221 */ /* 0x000fe20000010000 */
[----:B------:R-:W-:Y:S01]  /*9cb0*/  HMMA.16816.F32.BF16 R84, R4, R14, R84 ;  /* 0x0000000e0454723c */ /* 0x000fe20000041854 */
[----:B------:R-:W2:Y:S01]  /*9cc0*/  LDSM.16.MT88.4 R12, [R166+0x9800] ;  /* 0x00980000a60c783b */ /* 0x000ea20000004200 */
[----:B------:R-:W-:-:S02]  /*9cd0*/  FFMA.FTZ R0, R26, c[0x0][0x23c], -R27 ;  /* 0x00008f001a007a23 */ /* 0x000fc4000001081b */
[----:B------:R-:W-:-:S04]  /*9ce0*/  FADD.FTZ R39, R39, R8 ;  /* 0x0000000827277221 */ /* 0x000fc80000010000 */
[----:B------:R-:W-:Y:S01]  /*9cf0*/  HMMA.16816.F32.BF16 R76, R4, R10, R76 ;  /* 0x0000000a044c723c */ /* 0x000fe2000004184c */
[----:B------:R-:W-:Y:S01]  /*9d00*/  FADD.FTZ R106, R106, R39 ;  /* 0x000000276a6a7221 */ /* 0x000fe20000010000 */
[----:B------:R-:W3:Y:S01]  /*9d10*/  LDSM.16.MT88.4 R8, [R164+0x9800] ;  /* 0x00980000a408783b */ /* 0x000ee20000004200 */
[----:B------:R-:W4:Y:S02]  /*9d20*/  MUFU.EX2 R0, R0 ;  /* 0x0000000000007308 */ /* 0x000f240000000800 */
[----:B------:R-:W-:-:S04]  /*9d30*/  FADD.FTZ R101, R101, R106 ;  /* 0x0000006a65657221 */ /* 0x000fc80000010000 */
[----:B------:R-:W-:-:S04]  /*9d40*/  FADD.FTZ R66, R66, R101 ;  /* 0x0000006542427221 */ /* 0x000fc80000010000 */
[----:B------:R-:W-:-:S04]  /*9d50*/  FADD.FTZ R63, R63, R66 ;  /* 0x000000423f3f7221 */ /* 0x000fc80000010000 */
[----:B------:R-:W-:Y:S01]  /*9d60*/  FADD.FTZ R26, R120, R63 ;  /* 0x0000003f781a7221 */ /* 0x000fe20000010000 */
[----:B-1----:R-:W-:Y:S03]  /*9d70*/  HMMA.16816.F32.BF16 R72, R4, R16, R72 ;  /* 0x000000100448723c */ /* 0x002fe60000041848 */
[----:B------:R-:W-:-:S04]  /*9d80*/  FADD.FTZ R26, R109, R26 ;  /* 0x0000001a6d1a7221 */ /* 0x000fc80000010000 */
[----:B------:R-:W-:Y:S01]  /*9d90*/  FADD.FTZ R111, R111, R26 ;  /* 0x0000001a6f6f7221 */ /* 0x000fe20000010000 */
[----:B------:R-:W-:Y:S01]  /*9da0*/  HMMA.16816.F32.BF16 R68, R4, R18, R68 ;  /* 0x000000120444723c */ /* 0x000fe20000041844 */
[----:B------:R-:W-:Y:S01]  /*9db0*/  FADD.FTZ R26, R124, R25 ;  /* 0x000000197c1a7221 */ /* 0x000fe20000010000 */
[----:B------:R-:W1:Y:S01]  /*9dc0*/  LDSM.16.MT88.4 R16, [R163+0x9800] ;  /* 0x00980000a310783b */ /* 0x000e620000004200 */
        /* <DEDUP_REMOVED lines=8> */
[----:B----4-:R-:W-:Y:S01]  /*9e50*/  F2FP.BF16.PACK_AB R7, R189, R0 ;  /* 0x00000000bd07723e */ /* 0x010fe200000010ff */
[----:B------:R-:W-:-:S02]  /*9e60*/  FADD.FTZ R25, R122, R25 ;  /* 0x000000197a197221 */ /* 0x000fc40000010000 */
[----:B------:R-:W-:-:S04]  /*9e70*/  FADD.FTZ R113, R113, R128 ;  /* 0x0000008071717221 */ /* 0x000fc80000010000 */
[----:B--2---:R-:W-:Y:S01]  /*9e80*/  HMMA.16816.F32.BF16 R96, R4, R12, R96 ;  /* 0x0000000c0460723c */ /* 0x004fe20000041860 */
[----:B------:R-:W-:-:S07]  /*9e90*/  FADD.FTZ R130, R130, R113 ;  /* 0x0000007182827221 */ /* 0x000fce0000010000 */
[C---:B------:R-:W-:Y:S01]  /*9ea0*/  HMMA.16816.F32.BF16 R92, R4.reuse, R14, R92 ;  /* 0x0000000e045c723c */ /* 0x040fe2000004185c */
[----:B------:R-:W2:Y:S07]  /*9eb0*/  LDSM.16.MT88.4 R12, [R162+0x9800] ;  /* 0x00980000a20c783b */ /* 0x000eae0000004200 */
[C---:B---3--:R-:W-:Y:S07]  /*9ec0*/  HMMA.16816.F32.BF16 R88, R4.reuse, R8, R88 ;  /* 0x000000080458723c */ /* 0x048fee0000041858 */
        /* <DEDUP_REMOVED lines=30> */
[----:B------:R-:W-:-:S04]  /*a0b0*/  FADD.FTZ R0, R0, R29 ;  /* 0x0000001d00007221 */ /* 0x000fc80000010000 */
[----:B------:R-:W-:Y:S01]  /*a0c0*/  FADD.FTZ R189, R189, R0 ;  /* 0x00000000bdbd7221 */ /* 0x000fe20000010000 */
[----:B------:R-:W-:Y:S02]  /*a0d0*/  MOV R0, R3 ;  /* 0x0000000300007202 */ /* 0x000fe40000000f00 */
.L_x_7126:
        /* <DEDUP_REMOVED lines=13> */
.L_x_7136:
        /* <DEDUP_REMOVED lines=65> */
.L_x_7133:
        /* <DEDUP_REMOVED lines=326> */
.L_x_7135:
        /* <DEDUP_REMOVED lines=30> */
.L_x_7134:
        /* <DEDUP_REMOVED lines=118> */
[--C-:B------:R-:W-:Y:S02]  /*c360*/  FFMA.FTZ R64, R241, c[0x0][0x23c], -R106.reuse ;  /* 0x00008f00f1407a23 */ /* 0x100fe4000001086a */
[--C-:B------:R-:W-:Y:S02]  /*c370*/  FFMA.FTZ R63, R249, c[0x0][0x23c], -R106.reuse ;  /* 0x00008f00f93f7a23 */ /* 0x100fe4000001086a */
[C---:B------:R-:W-:Y:S01]  /*c380*/  FMUL.FTZ R18, R38.reuse, R86 ;  /* 0x0000005626127220 */ /* 0x040fe20000410000 */
[----:B------:R-:W-:Y:S01]  /*c390*/  MUFU.EX2 R105, R105 ;  /* 0x0000006900697308 */ /* 0x000fe20000000800 */
[C---:B------:R-:W-:Y:S02]  /*c3a0*/  FMUL.FTZ R19, R38.reuse, R87 ;  /* 0x0000005726137220 */ /* 0x040fe40000410000 */
[C---:B------:R-:W-:Y:S01]  /*c3b0*/  FMUL.FTZ R26, R38.reuse, R78 ;  /* 0x0000004e261a7220 */ /* 0x040fe20000410000 */
[----:B-1----:R-:W-:Y:S01]  /*c3c0*/  F2FP.BF16.PACK_AB R41, R101, R108 ;  /* 0x0000006c6529723e */ /* 0x002fe200000010ff */
[C---:B------:R-:W-:Y:S02]  /*c3d0*/  FMUL.FTZ R27, R38.reuse, R79 ;  /* 0x0000004f261b7220 */ /* 0x040fe40000410000 */
[C---:B------:R-:W-:Y:S02]  /*c3e0*/  FMUL.FTZ R6, R38.reuse, R98 ;  /* 0x0000006226067220 */ /* 0x040fe40000410000 */
[C---:B------:R-:W-:Y:S01]  /*c3f0*/  FMUL.FTZ R7, R38.reuse, R99 ;  /* 0x0000006326077220 */ /* 0x040fe20000410000 */
[----:B------:R-:W1:Y:S01]  /*c400*/  MUFU.EX2 R104, R104 ;  /* 0x0000006800687308 */ /* 0x000e620000000800 */
[C---:B------:R-:W-:Y:S02]  /*c410*/  FMUL.FTZ R33, R37.reuse, R69 ;  /* 0x0000004525217220 */ /* 0x040fe40000410000 */
[C---:B------:R-:W-:Y:S02]  /*c420*/  FMUL.FTZ R34, R38.reuse, R70 ;  /* 0x0000004626227220 */ /* 0x040fe40000410000 */
[----:B------:R-:W-:Y:S02]  /*c430*/  FMUL.FTZ R35, R38, R71 ;  /* 0x0000004726237220 */ /* 0x000fe40000410000 */
[C---:B------:R-:W-:Y:S02]  /*c440*/  FMUL.FTZ R16, R37.reuse, R84 ;  /* 0x0000005425107220 */ /* 0x040fe40000410000 */
[--C-:B------:R-:W-:Y:S01]  /*c450*/  FFMA.FTZ R84, R240, c[0x0][0x23c], -R39.reuse ;  /* 0x00008f00f0547a23 */ /* 0x100fe20000010827 */
[----:B------:R-:W-:Y:S01]  /*c460*/  MUFU.EX2 R64, R64 ;  /* 0x0000004000407308 */ /* 0x000fe20000000800 */
[C---:B------:R-:W-:Y:S02]  /*c470*/  FMUL.FTZ R17, R37.reuse, R85 ;  /* 0x0000005525117220 */ /* 0x040fe40000410000 */
[C---:B------:R-:W-:Y:S02]  /*c480*/  FMUL.FTZ R24, R37.reuse, R76 ;  /* 0x0000004c25187220 */ /* 0x040fe40000410000 */
[----:B------:R-:W-:Y:S02]  /*c490*/  FMUL.FTZ R25, R37, R77 ;  /* 0x0000004d25197220 */ /* 0x000fe40000410000 */
        /* <DEDUP_REMOVED lines=9> */
[----:B------:R-:W1:Y:S01]  /*c530*/  MUFU.EX2 R60, R60 ;  /* 0x0000003c003c7308 */ /* 0x000e620000000800 */
        /* <DEDUP_REMOVED lines=14> */
[--C-:B------:R-:W-:Y:S01]  /*c620*/  FFMA.FTZ R70, R229, c[0x0][0x23c], -R106.reuse ;  /* 0x00008f00e5467a23 */ /* 0x100fe2000001086a */
[----:B-1----:R-:W-:Y:S01]  /*c630*/  F2FP.BF16.PACK_AB R43, R60, R65 ;  /* 0x000000413c2b723e */ /* 0x002fe200000010ff */
        /* <DEDUP_REMOVED lines=39> */
[----:B------:R-:W2:Y:S03]  /*c8b0*/  MUFU.EX2 R73, R233 ;  /* 0x000000e900497308 */ /* 0x000ea60000000800 */
        /* <DEDUP_REMOVED lines=8> */
[----:B------:R-:W-:Y:S01]  /*c940*/  FFMA.FTZ R128, R197, c[0x0][0x23c], -R106 ;  /* 0x00008f00c5807a23 */ /* 0x000fe2000001086a */
[----:B------:R-:W-:Y:S01]  /*c950*/  HMMA.16816.F32.BF16 R32, R40, R46, R32 ;  /* 0x0000002e2820723c */ /* 0x000fe20000041820 */
[----:B------:R-:W3:Y:S02]  /*c960*/  LDSM.16.MT88.4 R44, [R162+0x6800] ;  /* 0x00680000a22c783b */ /* 0x000ee40000004200 */
[----:B------:R-:W4:Y:S01]  /*c970*/  MUFU.EX2 R68, R68 ;  /* 0x0000004400447308 */ /* 0x000f220000000800 */
[----:B------:R-:W-:Y:S02]  /*c980*/  FFMA.FTZ R108, R38, R189, R108 ;  /* 0x000000bd266c7223 */ /* 0x000fe4000001006c */
[--C-:B------:R-:W-:Y:S01]  /*c990*/  FFMA.FTZ R129, R195, c[0x0][0x23c], -R106.reuse ;  /* 0x00008f00c3817a23 */ /* 0x100fe2000001086a */
[----:B-1----:R-:W-:Y:S01]  /*c9a0*/  F2FP.BF16.PACK_AB R43, R81, R84 ;  /* 0x00000054512b723e */ /* 0x002fe200000010ff */
[--C-:B------:R-:W-:Y:S01]  /*c9b0*/  FFMA.FTZ R132, R196, c[0x0][0x23c], -R106.reuse ;  /* 0x00008f00c4847a23 */ /* 0x100fe2000001086a */
[----:B------:R-:W-:Y:S03]  /*c9c0*/  F2FP.BF16.PACK_AB R40, R61, R62 ;  /* 0x0000003e3d28723e */ /* 0x000fe600000010ff */
[----:B------:R-:W-:Y:S01]  /*c9d0*/  F2FP.BF16.PACK_AB R41, R66, R67 ;  /* 0x000000434229723e */ /* 0x000fe200000010ff */
[----:B------:R-:W-:Y:S01]  /*c9e0*/  MUFU.EX2 R69, R69 ;  /* 0x0000004500457308 */ /* 0x000fe20000000800 */
[----:B------:R-:W-:Y:S01]  /*c9f0*/  F2FP.BF16.PACK_AB R42, R85, R88 ;  /* 0x00000058552a723e */ /* 0x000fe200000010ff */
[----:B------:R-:W-:Y:S02]  /*ca00*/  FFMA.FTZ R105, R37, R190, R105 ;  /* 0x000000be25697223 */ /* 0x000fe40000010069 */
[----:B------:R-:W-:Y:S02]  /*ca10*/  FFMA.FTZ R37, R199, c[0x0][0x23c], -R106 ;  /* 0x00008f00c7257a23 */ /* 0x000fe4000001086a */
[----:B------:R-:W-:Y:S01]  /*ca20*/  FADD.FTZ R108, R101, R108 ;  /* 0x0000006c656c7221 */ /* 0x000fe20000010000 */
[----:B------:R-:W-:Y:S01]  /*ca30*/  MOV R101, R0 ;  /* 0x0000000000657202 */ /* 0x000fe20000000f00 */
[C---:B------:R-:W-:Y:S02]  /*ca40*/  HMMA.16816.F32.BF16 R4, R40.reuse, R48, R4 ;  /* 0x000000302804723c */ /* 0x040fe40000041804 */
[----:B------:R-:W-:Y:S01]  /*ca50*/  MUFU.EX2 R77, R77 ;  /* 0x0000004d004d7308 */ /* 0x000fe20000000800 */
[----:B------:R-:W-:Y:S02]  /*ca60*/  FADD.FTZ R65, R65, R108 ;  /* 0x0000006c41417221 */ /* 0x000fe40000010000 */
[----:B------:R-:W-:Y:S02]  /*ca70*/  FADD.FTZ R105, R104, R105 ;  /* 0x0000006968697221 */ /* 0x000fe40000010000 */
        /* <DEDUP_REMOVED lines=8> */
[----:B------:R-:W5:Y:S01]  /*cb00*/  MUFU.EX2 R70, R70 ;  /* 0x0000004600467308 */ /* 0x000f620000000800 */
[----:B------:R-:W-:Y:S01]  /*cb10*/  FADD.FTZ R63, R63, R64 ;  /* 0x000000403f3f7221 */ /* 0x000fe20000010000 */
[C---:B------:R-:W-:Y:S01]  /*cb20*/  HMMA.16816.F32.BF16 R16, R40.reuse, R54, R16 ;  /* 0x000000362810723c */ /* 0x040fe20000041810 */
[----:B------:R-:W1:Y:S03]  /*cb30*/  LDSM.16.MT88.4 R52, [R164+0x7000] ;  /* 0x00700000a434783b */ /* 0x000e660000004200 */
[----:B------:R-:W-:Y:S04]  /*cb40*/  FADD.FTZ R62, R62, R63 ;  /* 0x0000003f3e3e7221 */ /* 0x000fe80000010000 */
[C---:B------:R-:W-:Y:S01]  /*cb50*/  HMMA.16816.F32.BF16 R20, R40.reuse, R56, R20 ;  /* 0x000000382814723c */ /* 0x040fe20000041814 */
[----:B------:R-:W-:Y:S03]  /*cb60*/  MUFU.EX2 R71, R71 ;  /* 0x0000004700477308 */ /* 0x000fe60000000800 */
[----:B------:R-:W-:Y:S04]  /*cb70*/  FADD.FTZ R61, R61, R62 ;  /* 0x0000003e3d3d7221 */ /* 0x000fe80000010000 */
[C---:B------:R-:W-:Y:S01]  /*cb80*/  HMMA.16816.F32.BF16 R24, R40.reuse, R58, R24 ;  /* 0x0000003a2818723c */ /* 0x040fe20000041818 */
[----:B------:R-:W1:Y:S02]  /*cb90*/  LDSM.16.MT88.4 R56, [R163+0x7000] ;  /* 0x00700000a338783b */ /* 0x000e640000004200 */
[----:B------:R-:W5:Y:S01]  /*cba0*/  MUFU.EX2 R72, R72 ;  /* 0x0000004800487308 */ /* 0x000f620000000800 */
[----:B------:R-:W-:Y:S04]  /*cbb0*/  FADD.FTZ R88, R88, R61 ;  /* 0x0000003d58587221 */ /* 0x000fe80000010000 */
[C---:B---3--:R-:W-:Y:S04]  /*cbc0*/  HMMA.16816.F32.BF16 R28, R40.reuse, R44, R28 ;  /* 0x0000002c281c723c */ /* 0x048fe8000004181c */
[----:B------:R-:W-:Y:S01]  /*cbd0*/  FADD.FTZ R85, R85, R88 ;  /* 0x0000005855557221 */ /* 0x000fe20000010000 */
[----:B------:R-:W-:Y:S03]  /*cbe0*/  MUFU.EX2 R83, R83 ;  /* 0x0000005300537308 */ /* 0x000fe60000000800 */
[----:B------:R-:W-:Y:S01]  /*cbf0*/  HMMA.16816.F32.BF16 R32, R40, R46, R32 ;  /* 0x0000002e2820723c */ /* 0x000fe20000041820 */
[----:B------:R-:W3:Y:S06]  /*cc00*/  LDSM.16.MT88.4 R44, [R162+0x7000] ;  /* 0x00700000a22c783b */ /* 0x000eec0000004200 */
[C---:B--2---:R-:W-:Y:S01]  /*cc10*/  F2FP.BF16.PACK_AB R40, R73.reuse, R76 ;  /* 0x0000004c4928723e */ /* 0x044fe200000010ff */
[----:B------:R-:W-:Y:S01]  /*cc20*/  FADD.FTZ R76, R76, R85 ;  /* 0x000000554c4c7221 */ /* 0x000fe20000010000 */
[----:B----4-:R-:W-:Y:S01]  /*cc30*/  F2FP.BF16.PACK_AB R41, R68, R75 ;  /* 0x0000004b4429723e */ /* 0x010fe200000010ff */
[----:B------:R-:W2:Y:S02]  /*cc40*/  MUFU.EX2 R80, R80 ;  /* 0x0000005000507308 */ /* 0x000ea40000000800 */
[----:B-----5:R-:W-:Y:S01]  /*cc50*/  F2FP.BF16.PACK_AB R42, R70, R69 ;  /* 0x00000045462a723e */ /* 0x020fe200000010ff */
[----:B------:R-:W-:Y:S01]  /*cc60*/  FADD.FTZ R76, R73, R76 ;  /* 0x0000004c494c7221 */ /* 0x000fe20000010000 */
[----:B------:R-:W-:Y:S03]  /*cc70*/  F2FP.BF16.PACK_AB R43, R72, R71 ;  /* 0x00000047482b723e */ /* 0x000fe600000010ff */
[----:B------:R-:W-:Y:S03]  /*cc80*/  FADD.FTZ R69, R69, R76 ;  /* 0x0000004c45457221 */ /* 0x000fe60000010000 */
[----:B------:R-:W-:Y:S01]  /*cc90*/  MUFU.EX2 R82, R82 ;  /* 0x0000005200527308 */ /* 0x000fe20000000800 */
[C---:B-1----:R-:W-:Y:S03]  /*cca0*/  HMMA.16816.F32.BF16 R4, R40.reuse, R48, R4 ;  /* 0x000000302804723c */ /* 0x042fe60000041804 */
[----:B------:R-:W-:Y:S05]  /*ccb0*/  FADD.FTZ R70, R70, R69 ;  /* 0x0000004546467221 */ /* 0x000fea0000010000 */
        /* <DEDUP_REMOVED lines=9> */
[C---:B------:R-:W-:Y:S01]  /*cd50*/  HMMA.16816.F32.BF16 R24, R40.reuse, R58, R24 ;  /* 0x0000003a2818723c */ /* 0x040fe20000041818 */
[----:B------:R-:W5:Y:S01]  /*cd60*/  LDSM.16.MT88.4 R56, [R163+0x7800] ;  /* 0x00780000a338783b */ /* 0x000f620000004200 */
[----:B------:R-:W-:Y:S06]  /*cd70*/  MUFU.EX2 R91, R91 ;  /* 0x0000005b005b7308 */ /* 0x000fec0000000800 */
[C---:B---3--:R-:W-:Y:S04]  /*cd80*/  HMMA.16816.F32.BF16 R28, R40.reuse, R44, R28 ;  /* 0x0000002c281c723c */ /* 0x048fe8000004181c */
[----:B------:R-:W3:Y:S04]  /*cd90*/  MUFU.EX2 R110, R110 ;  /* 0x0000006e006e7308 */ /* 0x000ee80000000800 */
[----:B------:R-:W-:Y:S01]  /*cda0*/  HMMA.16816.F32.BF16 R32, R40, R46, R32 ;  /* 0x0000002e2820723c */ /* 0x000fe20000041820 */
[----:B------:R-:W3:Y:S05]  /*cdb0*/  LDSM.16.MT88.4 R44, [R162+0x7800] ;  /* 0x00780000a22c783b */ /* 0x000eea0000004200 */
[----:B------:R-:W-:Y:S01]  /*cdc0*/  MUFU.EX2 R109, R109 ;  /* 0x0000006d006d7308 */ /* 0x000fe20000000800 */
[----:B------:R-:W-:Y:S02]  /*cdd0*/  F2FP.BF16.PACK_AB R40, R74, R77 ;  /* 0x0000004d4a28723e */ /* 0x000fe400000010ff */
[----:B--2---:R-:W-:Y:S03]  /*cde0*/  F2FP.BF16.PACK_AB R41, R80, R83 ;  /* 0x000000535029723e */ /* 0x004fe600000010ff */
[----:B----4-:R-:W-:Y:S02]  /*cdf0*/  F2FP.BF16.PACK_AB R42, R89, R82 ;  /* 0x00000052592a723e */ /* 0x010fe400000010ff */
[----:B-1----:R-:W-:Y:S02]  /*ce00*/  F2FP.BF16.PACK_AB R43, R107, R90 ;  /* 0x0000005a6b2b723e */ /* 0x002fe400000010ff */
[----:B------:R-:W1:Y:S05]  /*ce10*/  MUFU.EX2 R112, R112 ;  /* 0x0000007000707308 */ /* 0x000e6a0000000800 */
[C---:B------:R-:W-:Y:S05]  /*ce20*/  HMMA.16816.F32.BF16 R4, R40.reuse, R48, R4 ;  /* 0x000000302804723c */ /* 0x040fea0000041804 */
[----:B------:R-:W-:Y:S03]  /*ce30*/  MUFU.EX2 R111, R111 ;  /* 0x0000006f006f7308 */ /* 0x000fe60000000800 */
[C---:B------:R-:W-:Y:S01]  /*ce40*/  HMMA.16816.F32.BF16 R8, R40.reuse, R50, R8 ;  /* 0x000000322808723c */ /* 0x040fe20000041808 */
[----:B------:R-:W2:Y:S06]  /*ce50*/  LDSM.16.MT88.4 R48, [R166+0x8000] ;  /* 0x00800000a630783b */ /* 0x000eac0000004200 */
[----:B------:R-:W4:Y:S01]  /*ce60*/  MUFU.EX2 R114, R114 ;  /* 0x0000007200727308 */ /* 0x000f220000000800 */
[C---:B-----5:R-:W-:Y:S08]  /*ce70*/  HMMA.16816.F32.BF16 R12, R40.reuse, R52, R12 ;  /* 0x00000034280c723c */ /* 0x060ff0000004180c */
        /* <DEDUP_REMOVED lines=8> */
[C---:B---3--:R-:W-:Y:S08]  /*cf00*/  HMMA.16816.F32.BF16 R28, R40.reuse, R44, R28 ;  /* 0x0000002c281c723c */ /* 0x048ff0000004181c */
[----:B------:R-:W-:Y:S01]  /*cf10*/  HMMA.16816.F32.BF16 R32, R40, R46, R32 ;  /* 0x0000002e2820723c */ /* 0x000fe20000041820 */
[----:B------:R-:W3:Y:S01]  /*cf20*/  LDSM.16.MT88.4 R44, [R163+0x8000] ;  /* 0x00800000a32c783b */ /* 0x000ee20000004200 */
[----:B------:R-:W3:Y:S05]  /*cf30*/  MUFU.EX2 R118, R118 ;  /* 0x0000007600767308 */ /* 0x000eea0000000800 */
[----:B------:R-:W-:Y:S02]  /*cf40*/  F2FP.BF16.PACK_AB R40, R110, R91 ;  /* 0x0000005b6e28723e */ /* 0x000fe400000010ff */
[----:B-1----:R-:W-:Y:S03]  /*cf50*/  F2FP.BF16.PACK_AB R41, R112, R109 ;  /* 0x0000006d7029723e */ /* 0x002fe600000010ff */
[----:B----4-:R-:W-:Y:S01]  /*cf60*/  F2FP.BF16.PACK_AB R42, R114, R111 ;  /* 0x0000006f722a723e */ /* 0x010fe200000010ff */
[----:B------:R-:W-:Y:S01]  /*cf70*/  MUFU.EX2 R117, R117 ;  /* 0x0000007500757308 */ /* 0x000fe20000000800 */
[----:B------:R-:W-:Y:S07]  /*cf80*/  F2FP.BF16.PACK_AB R43, R116, R113 ;  /* 0x00000071742b723e */ /* 0x000fee00000010ff */
[C---:B--2---:R-:W-:Y:S02]  /*cf90*/  HMMA.16816.F32.BF16 R4, R40.reuse, R48, R4 ;  /* 0x000000302804723c */ /* 0x044fe40000041804 */
[----:B------:R-:W1:Y:S06]  /*cfa0*/  MUFU.EX2 R120, R120 ;  /* 0x0000007800787308 */ /* 0x000e6c0000000800 */
[C---:B------:R-:W-:Y:S01]  /*cfb0*/  HMMA.16816.F32.BF16 R8, R40.reuse, R50, R8 ;  /* 0x000000322808723c */ /* 0x040fe20000041808 */
[----:B------:R-:W2:Y:S03]  /*cfc0*/  LDSM.16.MT88.4 R48, [R166+0x8800] ;  /* 0x00880000a630783b */ /* 0x000ea60000004200 */
[----:B------:R-:W-:Y:S04]  /*cfd0*/  MUFU.EX2 R119, R119 ;  /* 0x0000007700777308 */ /* 0x000fe80000000800 */
[C---:B-----5:R-:W-:Y:S06]  /*cfe0*/  HMMA.16816.F32.BF16 R12, R40.reuse, R52, R12 ;  /* 0x00000034280c723c */ /* 0x060fec000004180c */
[----:B------:R-:W4:Y:S02]  /*cff0*/  MUFU.EX2 R122, R122 ;  /* 0x0000007a007a7308 */ /* 0x000f240000000800 */
[C---:B------:R-:W-:Y:S01]  /*d000*/  HMMA.16816.F32.BF16 R16, R40.reuse, R54, R16 ;  /* 0x000000362810723c */ /* 0x040fe20000041810 */
[----:B------:R-:W-:Y:S07]  /*d010*/  LDSM.16.MT88.4 R52, [R163+0x8800] ;  /* 0x00880000a334783b */ /* 0x000fee0000004200 */
[C---:B---3--:R-:W-:Y:S01]  /*d020*/  HMMA.16816.F32.BF16 R20, R40.reuse, R44, R20 ;  /* 0x0000002c2814723c */ /* 0x048fe20000041814 */
[----:B------:R-:W-:Y:S07]  /*d030*/  MUFU.EX2 R121, R121 ;  /* 0x0000007900797308 */ /* 0x000fee0000000800 */
[C---:B------:R-:W-:Y:S01]  /*d040*/  HMMA.16816.F32.BF16 R24, R40.reuse, R46, R24 ;  /* 0x0000002e2818723c */ /* 0x040fe20000041818 */
[----:B------:R-:W3:Y:S02]  /*d050*/  LDSM.16.MT88.4 R44, [R164+0x8800] ;  /* 0x00880000a42c783b */ /* 0x000ee40000004200 */
[----:B------:R-:W5:Y:S05]  /*d060*/  MUFU.EX2 R124, R124 ;  /* 0x0000007c007c7308 */ /* 0x000f6a0000000800 */
[C---:B------:R-:W-:Y:S05]  /*d070*/  HMMA.16816.F32.BF16 R28, R40.reuse, R56, R28 ;  /* 0x00000038281c723c */ /* 0x040fea000004181c */
[----:B------:R-:W-:Y:S03]  /*d080*/  MUFU.EX2 R123, R123 ;  /* 0x0000007b007b7308 */ /* 0x000fe60000000800 */
[----:B------:R-:W-:Y:S01]  /*d090*/  HMMA.16816.F32.BF16 R32, R40, R58, R32 ;  /* 0x0000003a2820723c */ /* 0x000fe20000041820 */
[----:B------:R-:W3:Y:S06]  /*d0a0*/  LDSM.16.MT88.4 R56, [R162+0x8800] ;  /* 0x00880000a238783b */ /* 0x000eec0000004200 */
[----:B------:R-:W-:Y:S01]  /*d0b0*/  F2FP.BF16.PACK_AB R40, R118, R115 ;  /* 0x000000737628723e */ /* 0x000fe200000010ff */
[----:B------:R-:W3:Y:S01]  /*d0c0*/  MUFU.EX2 R126, R126 ;  /* 0x0000007e007e7308 */ /* 0x000ee20000000800 */
[----:B-1----:R-:W-:Y:S03]  /*d0d0*/  F2FP.BF16.PACK_AB R41, R120, R117 ;  /* 0x000000757829723e */ /* 0x002fe600000010ff */
[----:B----4-:R-:W-:Y:S02]  /*d0e0*/  F2FP.BF16.PACK_AB R42, R122, R119 ;  /* 0x000000777a2a723e */ /* 0x010fe400000010ff */
[----:B-----5:R-:W-:Y:S04]  /*d0f0*/  F2FP.BF16.PACK_AB R43, R124, R121 ;  /* 0x000000797c2b723e */ /* 0x020fe800000010ff */
[----:B------:R-:W-:Y:S03]  /*d100*/  MUFU.EX2 R125, R125 ;  /* 0x0000007d007d7308 */ /* 0x000fe60000000800 */
[C---:B--2---:R-:W-:Y:S07]  /*d110*/  HMMA.16816.F32.BF16 R4, R40.reuse, R48, R4 ;  /* 0x000000302804723c */ /* 0x044fee0000041804 */
[----:B------:R-:W1:Y:S01]  /*d120*/  MUFU.EX2 R38, R204 ;  /* 0x000000cc00267308 */ /* 0x000e620000000800 */
[C---:B------:R-:W-:Y:S01]  /*d130*/  HMMA.16816.F32.BF16 R8, R40.reuse, R50, R8 ;  /* 0x000000322808723c */ /* 0x040fe20000041808 */
[----:B------:R-:W-:Y:S07]  /*d140*/  LDSM.16.MT88.4 R48, [R164+0x9000] ;  /* 0x00900000a430783b */ /* 0x000fee0000004200 */
        /* <DEDUP_REMOVED lines=19> */
[----:B------:R-:W-:Y:S01]  /*d280*/  MUFU.EX2 R132, R132 ;  /* 0x0000008400847308 */ /* 0x000fe20000000800 */
[----:B---3--:R-:W-:Y:S01]  /*d290*/  F2FP.BF16.PACK_AB R42, R128, R37 ;  /* 0x00000025802a723e */ /* 0x008fe200000010ff */
[--C-:B------:R-:W-:Y:S01]  /*d2a0*/  FFMA.FTZ R57, R191, c[0x0][0x23c], -R106.reuse ;  /* 0x00008f00bf397a23 */ /* 0x100fe2000001086a */
[----:B-----5:R-:W-:Y:S01]  /*d2b0*/  F2FP.BF16.PACK_AB R43, R130, R127 ;  /* 0x0000007f822b723e */ /* 0x020fe200000010ff */
[----:B------:R-:W-:Y:S02]  /*d2c0*/  FFMA.FTZ R106, R193, c[0x0][0x23c], -R106 ;  /* 0x00008f00c16a7a23 */ /* 0x000fe4000001086a */
[----:B------:R-:W-:Y:S04]  /*d2d0*/  FADD.FTZ R3, R74, R3 ;  /* 0x000000034a037221 */ /* 0x000fe80000010000 */
[----:B------:R-:W-:Y:S01]  /*d2e0*/  MUFU.EX2 R131, R131 ;  /* 0x0000008300837308 */ /* 0x000fe20000000800 */
[C---:B--2---:R-:W-:Y:S08]  /*d2f0*/  HMMA.16816.F32.BF16 R4, R40.reuse, R44, R4 ;  /* 0x0000002c2804723c */ /* 0x044ff00000041804 */
[C---:B------:R-:W-:Y:S01]  /*d300*/  HMMA.16816.F32.BF16 R8, R40.reuse, R46, R8 ;  /* 0x0000002e2808723c */ /* 0x040fe20000041808 */
[----:B------:R-:W1:Y:S01]  /*d310*/  LDSM.16.MT88.4 R44, [R162+0x9000] ;  /* 0x00900000a22c783b */ /* 0x000e620000004200 */
[----:B------:R-:W2:Y:S06]  /*d320*/  MUFU.EX2 R56, R56 ;  /* 0x0000003800387308 */ /* 0x000eac0000000800 */
[C---:B------:R-:W-:Y:S04]  /*d330*/  HMMA.16816.F32.BF16 R12, R40.reuse, R48, R12 ;  /* 0x00000030280c723c */ /* 0x040fe8000004180c */
[----:B------:R-:W-:Y:S03]  /*d340*/  MUFU.EX2 R57, R57 ;  /* 0x0000003900397308 */ /* 0x000fe60000000800 */
[----:B------:R-:W-:Y:S01]  /*d350*/  FADD.FTZ R48, R84, R67 ;  /* 0x0000004354307221 */ /* 0x000fe20000010000 */
[C---:B------:R-:W-:Y:S01]  /*d360*/  HMMA.16816.F32.BF16 R16, R40.reuse, R50, R16 ;  /* 0x000000322810723c */ /* 0x040fe20000041810 */
[----:B------:R-:W3:Y:S03]  /*d370*/  LDSM.16.MT88.4 R84, [R164+0x9800] ;  /* 0x00980000a454783b */ /* 0x000ee60000004200 */
[----:B------:R-:W-:Y:S02]  /*d380*/  FADD.FTZ R48, R81, R48 ;  /* 0x0000003051307221 */ /* 0x000fe40000010000 */
[----:B------:R-:W5:Y:S02]  /*d390*/  MUFU.EX2 R106, R106 ;  /* 0x0000006a006a7308 */ /* 0x000f640000000800 */
[C---:B----4-:R-:W-:Y:S04]  /*d3a0*/  HMMA.16816.F32.BF16 R20, R40.reuse, R52, R20 ;  /* 0x000000342814723c */ /* 0x050fe80000041814 */
[----:B--2---:R-:W-:Y:S01]  /*d3b0*/  F2FP.BF16.PACK_AB R69, R56, R131 ;  /* 0x000000833845723e */ /* 0x004fe200000010ff */
[----:B------:R-:W-:Y:S03]  /*d3c0*/  FADD.FTZ R75, R75, R48 ;  /* 0x000000304b4b7221 */ /* 0x000fe60000010000 */
[C---:B------:R-:W-:Y:S01]  /*d3d0*/  HMMA.16816.F32.BF16 R24, R40.reuse, R54, R24 ;  /* 0x000000362818723c */ /* 0x040fe20000041818 */
[----:B------:R-:W-:Y:S03]  /*d3e0*/  MUFU.EX2 R36, R36 ;  /* 0x0000002400247308 */ /* 0x000fe60000000800 */
[----:B------:R-:W-:Y:S04]  /*d3f0*/  FADD.FTZ R68, R68, R75 ;  /* 0x0000004b44447221 */ /* 0x000fe80000010000 */
[----:B------:R-:W-:Y:S01]  /*d400*/  FADD.FTZ R71, R71, R68 ;  /* 0x0000004447477221 */ /* 0x000fe20000010000 */
[C---:B-1----:R-:W-:Y:S02]  /*d410*/  HMMA.16816.F32.BF16 R28, R40.reuse, R44, R28 ;  /* 0x0000002c281c723c */ /* 0x042fe4000004181c */
[----:B------:R-:W1:Y:S01]  /*d420*/  MUFU.EX2 R39, R39 ;  /* 0x0000002700277308 */ /* 0x000e620000000800 */
[----:B------:R-:W-:Y:S01]  /*d430*/  FADD.FTZ R72, R72, R71 ;  /* 0x0000004748487221 */ /* 0x000fe20000010000 */
[----:B------:R-:W-:Y:S02]  /*d440*/  F2FP.BF16.PACK_AB R68, R132, R129 ;  /* 0x000000818444723e */ /* 0x000fe400000010ff */
[----:B-----5:R-:W-:Y:S02]  /*d450*/  F2FP.BF16.PACK_AB R70, R106, R57 ;  /* 0x000000396a46723e */ /* 0x020fe400000010ff */
[----:B------:R-:W-:Y:S07]  /*d460*/  HMMA.16816.F32.BF16 R32, R40, R46, R32 ;  /* 0x0000002e2820723c */ /* 0x000fee0000041820 */
[----:B------:R-:W-:Y:S02]  /*d470*/  FADD.FTZ R41, R83, R72 ;  /* 0x0000004853297221 */ /* 0x000fe40000010000 */
[----:B------:R-:W-:Y:S03]  /*d480*/  FADD.FTZ R40, R82, R3 ;  /* 0x0000000352287221 */ /* 0x000fe60000010000 */
        /* <DEDUP_REMOVED lines=47> */
.L_x_7132:
[----:B------:R-:W1:Y:S01]  /*d780*/  SHFL.BFLY PT, R3, R190, 0x2, 0x1f ;  /* 0x0c401f00be037f89 */ /* 0x000e6200000e0000 */
[----:B------:R-:W-:Y:S01]  /*d790*/  LEA.HI R13, R180, R180, RZ, 0x1 ;  /* 0x000000b4b40d7211 */ /* 0x000fe200078f08ff */
[----:B------:R-:W-:Y:S01]  /*d7a0*/  BSSY B0, `(.L_x_7137) ;  /* 0x0000096000007945 */ /* 0x000fe20003800000 */
[----:B------:R-:W-:Y:S01]  /*d7b0*/  MOV R8, 0x3f800000 ;  /* 0x3f80000000087802 */ /* 0x000fe20000000f00 */
[----:B------:R-:W2:Y:S01]  /*d7c0*/  SHFL.BFLY PT, R4, R189, 0x2, 0x1f ;  /* 0x0c401f00bd047f89 */ /* 0x000ea200000e0000 */
[----:B------:R-:W-:-:S02]  /*d7d0*/  SHF.L.U32 R15, R13, 0x2, RZ ;  /* 0x000000020d0f7819 */ /* 0x000fc400000006ff */
[----:B------:R-:W-:Y:S01]  /*d7e0*/  LOP3.LUT R13, R13, 0xffffffe, RZ, 0xc0, !PT ;  /* 0x0ffffffe0d0d7812 */ /* 0x000fe200078ec0ff */
[----:B------:R-:W-:Y:S01]  /*d7f0*/  BAR.SYNC.DEFER_BLOCKING 0x0 ;  /* 0x0000000000007b1d */ /* 0x000fe20000010000 */
[----:B------:R-:W-:Y:S02]  /*d800*/  IADD3 R44, -R181, RZ, RZ ;  /* 0x000000ffb52c7210 */ /* 0x000fe40007ffe1ff */
[----:B------:R-:W-:Y:S01]  /*d810*/  IADD3 R13, R180, -R13, RZ ;  /* 0x8000000db40d7210 */ /* 0x000fe20007ffe0ff */
[----:B-1----:R-:W-:Y:S02]  /*d820*/  FADD.FTZ R6, R3, R190 ;  /* 0x000000be03067221 */ /* 0x002fe40000010000 */
[----:B------:R-:W1:Y:S01]  /*d830*/  S2R R3, SR_TID.X ;  /* 0x0000000000037919 */ /* 0x000e620000002100 */
[----:B--2---:R-:W-:-:S03]  /*d840*/  FADD.FTZ R7, R4, R189 ;  /* 0x000000bd04077221 */ /* 0x004fc60000010000 */
[----:B------:R-:W2:Y:S04]  /*d850*/  SHFL.BFLY PT, R5, R6, 0x1, 0x1f ;  /* 0x0c201f0006057f89 */ /* 0x000ea800000e0000 */
[----:B------:R-:W3:Y:S01]  /*d860*/  SHFL.BFLY PT, R4, R7, 0x1, 0x1f ;  /* 0x0c201f0007047f89 */ /* 0x000ee200000e0000 */
[----:B-1----:R-:W-:-:S04]  /*d870*/  SHF.R.S32.HI R10, RZ, 0x1f, R3 ;  /* 0x0000001fff0a7819 */ /* 0x002fc80000011403 */
[----:B------:R-:W-:Y:S01]  /*d880*/  LEA.HI R11, R10, R3, RZ, 0x2 ;  /* 0x000000030a0b7211 */ /* 0x000fe200078f10ff */
[----:B--2---:R-:W-:Y:S01]  /*d890*/  FADD.FTZ R5, R6, R5 ;  /* 0x0000000506057221 */ /* 0x004fe20000010000 */
[----:B------:R-:W-:Y:S02]  /*d8a0*/  SHF.L.U32 R6, R174, 0x6, RZ ;  /* 0x00000006ae067819 */ /* 0x000fe400000006ff */
[--C-:B------:R-:W-:Y:S01]  /*d8b0*/  SHF.R.S32.HI R9, RZ, 0x2, R11.reuse ;  /* 0x00000002ff097819 */ /* 0x100fe2000001140b */
[----:B---3--:R-:W-:Y:S01]  /*d8c0*/  FADD.FTZ R4, R7, R4 ;  /* 0x0000000407047221 */ /* 0x008fe20000010000 */
[----:B------:R-:W-:Y:S01]  /*d8d0*/  SHF.R.S32.HI R12, RZ, 0x1f, R11 ;  /* 0x0000001fff0c7819 */ /* 0x000fe2000001140b */
[----:B------:R-:W-:Y:S01]  /*d8e0*/  IMAD.MOV.U32 R7, RZ, RZ, 0x3f800000 ;  /* 0x3f800000ff077424 */ /* 0x000fe200078e00ff */
[----:B------:R-:W-:Y:S02]  /*d8f0*/  LOP3.LUT R6, R6, 0x1c0, RZ, 0xc0, !PT ;  /* 0x000001c006067812 */ /* 0x000fe400078ec0ff */
[----:B------:R-:W-:-:S02]  /*d900*/  LEA.HI R12, R12, R9, RZ, 0x3 ;  /* 0x000000090c0c7211 */ /* 0x000fc400078f18ff */
[----:B------:R-:W-:Y:S02]  /*d910*/  LOP3.LUT R15, R6, 0x38, R15, 0xf8, !PT ;  /* 0x00000038060f7812 */ /* 0x000fe400078ef80f */
[----:B------:R-:W-:Y:S02]  /*d920*/  SHF.R.U32.HI R6, RZ, 0x3, R6 ;  /* 0x00000003ff067819 */ /* 0x000fe40000011606 */
[----:B------:R-:W-:Y:S02]  /*d930*/  FSETP.NE.FTZ.AND P4, PT, R5, RZ, PT ;  /* 0x000000ff0500720b */ /* 0x000fe40003f95000 */
[----:B------:R-:W-:Y:S02]  /*d940*/  FSETP.NE.FTZ.AND P3, PT, R4, RZ, PT ;  /* 0x000000ff0400720b */ /* 0x000fe40003f75000 */
[----:B------:R-:W-:Y:S02]  /*d950*/  LOP3.LUT R12, R12, 0xfffffff8, RZ, 0xc0, !PT ;  /* 0xfffffff80c0c7812 */ /* 0x000fe400078ec0ff */
[----:B------:R-:W-:-:S02]  /*d960*/  LOP3.LUT R6, R15, R6, RZ, 0x3c, !PT ;  /* 0x000000060f067212 */ /* 0x000fc400078e3cff */
[----:B------:R-:W-:Y:S02]  /*d970*/  IADD3 R9, R9, -R12, RZ ;  /* 0x8000000c09097210 */ /* 0x000fe40007ffe0ff */
[-C--:B------:R-:W-:Y:S01]  /*d980*/  LEA.HI R10, R10, R3.reuse, RZ, 0x5 ;  /* 0x000000030a0a7211 */ /* 0x080fe200078f28ff */
[----:B------:R-:W-:Y:S01]  /*d990*/  IMAD R6, R13, 0x4, R6 ;  /* 0x000000040d067824 */ /* 0x000fe200078e0206 */
[----:B------:R-:W-:Y:S01]  /*d9a0*/  LOP3.LUT R12, R11, 0x1ffffffc, RZ, 0xc0, !PT ;  /* 0x1ffffffc0b0c7812 */ /* 0x000fe200078ec0ff */
[----:B------:R-:W-:Y:S01]  /*d9b0*/  IMAD.SHL.U32 R13, R9, 0x40, RZ ;  /* 0x00000040090d7824 */ /* 0x000fe200078e00ff */
[----:B------:R-:W1:Y:S01]  /*d9c0*/  @P4 MUFU.RCP R8, R5 ;  /* 0x0000000500084308 */ /* 0x000e620000001000 */
[----:B------:R-:W-:Y:S02]  /*d9d0*/  SHF.R.S32.HI R11, RZ, 0x5, R10 ;  /* 0x00000005ff0b7819 */ /* 0x000fe4000001140a */
[----:B------:R-:W-:Y:S02]  /*d9e0*/  IADD3 R12, -R12, R3, RZ ;  /* 0x000000030c0c7210 */ /* 0x000fe40007ffe1ff */
[----:B------:R-:W-:-:S02]  /*d9f0*/  LOP3.LUT R13, R13, 0x1c0, RZ, 0xc0, !PT ;  /* 0x000001c00d0d7812 */ /* 0x000fc400078ec0ff */
[----:B------:R-:W-:Y:S01]  /*da00*/  LEA R12, R11, R12, 0x9 ;  /* 0x0000000c0b0c7211 */ /* 0x000fe200078e48ff */
[----:B------:R-:W2:Y:S01]  /*da10*/  @P3 MUFU.RCP R7, R4 ;  /* 0x0000000400073308 */ /* 0x000ea20000001000 */
[----:B------:R-:W-:Y:S02]  /*da20*/  LEA.HI R13, R13, R13, RZ, 0x1d ;  /* 0x0000000d0d0d7211 */ /* 0x000fe400078fe8ff */
[C---:B------:R-:W-:Y:S02]  /*da30*/  R2P PR, R9.reuse, 0x6 ;  /* 0x0000000609007804 */ /* 0x040fe40000000000 */
        /* <DEDUP_REMOVED lines=108> */
.L_x_7138:
[----:B--234-:R-:W-:Y:S05]  /*e100*/  BSYNC B0 ;  /* 0x0000000000007941 */ /* 0x01cfea0003800000 */
.L_x_7137:
        /* <DEDUP_REMOVED lines=34> */
.L_x_7139:
        /* <DEDUP_REMOVED lines=13> */
.L_x_7927:


//--------------------- .text._ZN5flash24flash_fwd_splitkv_kernelI23Flash_fwd_kernel_traitsILi64ELi64ELi128ELi4ELb0ELb0EN7cutlass10bfloat16_tE19Flash_kernel_traitsILi64ELi64ELi128ELi4ES3_EELb1ELb0ELb1ELb0ELb0ELb0ELb1ELb0EEEvNS_16Flash_fwd_paramsE --------------------------
	.section	.text._ZN5flash24flash_fwd_splitkv_kernelI23Flash_fwd_kernel_traitsILi64ELi64ELi128ELi4ELb0ELb0EN7cutlass10bfloat16_tE19Flash_kernel_traitsILi64ELi64ELi128ELi4ES3_EELb1ELb0ELb1ELb0ELb0ELb0ELb1ELb0EEEvNS_16Flash_fwd_paramsE,"ax",@progbits
	.sectioninfo	@"SHI_REGISTERS=220"
	.align	128
        .global         _ZN5flash24flash_fwd_splitkv_kernelI23Flash_fwd_kernel_traitsILi64ELi64ELi128ELi4ELb0ELb0EN7cutlass10bfloat16_tE19Flash_kernel_traitsILi64ELi64ELi128ELi4ES3_EELb1ELb0ELb1ELb0ELb0ELb0ELb1ELb0EEEvNS_16Flash_fwd_paramsE
        .type           _ZN5flash24flash_fwd_splitkv_kernelI23Flash_fwd_kernel_traitsILi64ELi64ELi128ELi4ELb0ELb0EN7cutlass10bfloat16_tE19Flash_kernel_traitsILi64ELi64ELi128ELi4ES3_EELb1ELb0ELb1ELb0ELb0ELb0ELb1ELb0EEEvNS_16Flash_fwd_paramsE,@function
        .size           _ZN5flash24flash_fwd_splitkv_kernelI23Flash_fwd_kernel_traitsILi64ELi64ELi128ELi4ELb0ELb0EN7cutlass10bfloat16_tE19Flash_kernel_traitsILi64ELi64ELi128ELi4ES3_EELb1ELb0ELb1ELb0ELb0ELb0ELb1ELb0EEEvNS_16Flash_fwd_paramsE,(.L_x_7928 - _ZN5flash24flash_fwd_splitkv_kernelI23Flash_fwd_kernel_traitsILi64ELi64ELi128ELi4ELb0ELb0EN7cutlass10bfloat16_tE19Flash_kernel_traitsILi64ELi64ELi128ELi4ES3_EELb1ELb0ELb1ELb0ELb0ELb0ELb1ELb0EEEvNS_16Flash_fwd_paramsE)
        .other          _ZN5flash24flash_fwd_splitkv_kernelI23Flash_fwd_kernel_traitsILi64ELi64ELi128ELi4ELb0ELb0EN7cutlass10bfloat16_tE19Flash_kernel_traitsILi64ELi64ELi128ELi4ES3_EELb1ELb0ELb1ELb0ELb0ELb0ELb1ELb0EEEvNS_16Flash_fwd_paramsE,@"STO_CUDA_ENTRY STV_DEFAULT"
_ZN5flash24flash_fwd_splitkv_kernelI23Flash_fwd_kernel_traitsILi64ELi64ELi128ELi4ELb0ELb0EN7cutlass10bfloat16_tE19Flash_kernel_traitsILi64ELi64ELi128ELi4ES3_EELb1ELb0ELb1ELb0ELb0ELb0ELb1ELb0EEEvNS_16Flash_fwd_paramsE:
.text._ZN5flash24flash_fwd_splitkv_kernelI23Flash_fwd_kernel_traitsILi64ELi64ELi128ELi4ELb0ELb0EN7cutlass10bfloat16_tE19Flash_kernel_traitsILi64ELi64ELi128ELi4ES3_EELb1ELb0ELb1ELb0ELb0ELb0ELb1ELb0EEEvNS_16Flash_fwd_paramsE:
        /* <DEDUP_REMOVED lines=42> */
[----:B------:R-:W4:Y:S04]  /*02a0*/  S2R R0, SR_CTAID.Y ;  /* 0x0000000000007919 */ /* 0x000f280000002600 */
[----:B------:R-:W1:Y:S01]  /*02b0*/  S2R R2, SR_TID.X ;  /* 0x0000000000027919 */ /* 0x000e620000002100 */
        /* <DEDUP_REMOVED lines=10> */
.L_x_7140:
[----:B-1-34-:R-:W-:Y:S02]  /*0360*/  MOV R6, c[0x0][0x218] ;  /* 0x0000860000067a02 */ /* 0x01afe40000000f00 */
.L_x_7141:
[----:B------:R-:W-:-:S04]  /*0370*/  ISETP.NE.U32.AND P2, PT, RZ, c[0x0][0x258], PT ;  /* 0x00009600ff007a0c */ /* 0x000fc80003f45070 */
[----:B------:R-:W-:-:S13]  /*0380*/  ISETP.NE.AND.EX P2, PT, RZ, c[0x0][0x25c], PT, P2 ;  /* 0x00009700ff007a0c */ /* 0x000fda0003f45320 */
[----:B------:R-:W-:-:S05]  /*0390*/  @P2 IMAD.WIDE R12, R181, R184, c[0x0][0x258] ;  /* 0x00009600b50c2625 */ /* 0x000fca00078e02b8 */
[----:B------:R-:W2:Y:S01]  /*03a0*/  @P2 LDG.E R10, [R12.64] ;  /* 0x000000060c0a2981 */ /* 0x000ea2000c1e1900 */
[----:B-1----:R-:W-:Y:S01]  /*03b0*/  IMAD.SHL.U32 R5, R25, 0x40, RZ ;  /* 0x0000004019057824 */ /* 0x002fe200078e00ff */
        /* <DEDUP_REMOVED lines=24> */
[----:B------:R-:W-:-:S04]  /*0540*/  IMAD.HI.U32 R13, R13, R6, R12 ;  /* 0x000000060d0d7227 */ /* 0x000fc800078e000c */
[----:B------:R-:W-:-:S04]  /*0550*/  IMAD.MOV.U32 R6, RZ, RZ, R4 ;  /* 0x000000ffff067224 */ /* 0x000fc800078e0004 */
[----:B------:R-:W-:Y:S01]  /*0560*/  IMAD.HI.U32 R12, R13, R6, RZ ;  /* 0x000000060d0c7227 */ /* 0x000fe200078e00ff */
[----:B------:R-:W-:-:S03]  /*0570*/  IADD3 R13, R3, 0x7f, RZ ;  /* 0x0000007f030d7810 */ /* 0x000fc60007ffe0ff */
        /* <DEDUP_REMOVED lines=36> */
[----:B------:R-:W-:Y:S01]  /*07c0*/  IADD3 R12, R0, 0x18, RZ ;  /* 0x00000018000c7810 */ /* 0x000fe20007ffe0ff */
[----:B------:R-:W-:Y:S02]  /*07d0*/  IMAD R8, R3, c[0x0][0x22c], RZ ;  /* 0x00008b0003087a24 */ /* 0x000fe400078e02ff */
[----:B------:R-:W-:Y:S01]  /*07e0*/  IMAD.IADD R5, R130, 0x1, -R5 ;  /* 0x0000000182057824 */ /* 0x000fe200078e0a05 */
[----:B------:R-:W-:Y:S02]  /*07f0*/  SHF.R.S32.HI R7, RZ, 0x1f, R6 ;  /* 0x0000001fff077819 */ /* 0x000fe40000011406 */
[----:B------:R-:W-:-:S03]  /*0800*/  ISETP.GE.AND P0, PT, R6, c[0x0][0x220], PT ;  /* 0x0000880006007a0c */ /* 0x000fc60003f06270 */
[C---:B------:R-:W-:Y:S01]  /*0810*/  IMAD.WIDE R10, R0.reuse, 0x40, R6 ;  /* 0x00000040000a7825 */ /* 0x040fe200078e0206 */
[C---:B------:R-:W-:Y:S02]  /*0820*/  ISETP.GE.OR P4, PT, R0.reuse, R5, P0 ;  /* 0x000000050000720c */ /* 0x040fe40000786670 */
[----:B------:R-:W-:Y:S02]  /*0830*/  IADD3 R6, R0, 0x30, RZ ;  /* 0x0000003000067810 */ /* 0x000fe40007ffe0ff */
[----:B------:R-:W-:Y:S02]  /*0840*/  IADD3 R4, P1, R8, R10, RZ ;  /* 0x0000000a08047210 */ /* 0x000fe40007f3e0ff */
[----:B------:R-:W-:Y:S02]  /*0850*/  IADD3 R10, R0, 0x20, RZ ;  /* 0x00000020000a7810 */ /* 0x000fe40007ffe0ff */
[----:B------:R-:W-:Y:S02]  /*0860*/  LEA.HI.X.SX32 R7, R8, R11, 0x1, P1 ;  /* 0x0000000b08077211 */ /* 0x000fe400008f0eff */
[----:B------:R-:W-:-:S02]  /*0870*/  LEA R18, P1, R4, c[0x0][0x1d8], 0x2 ;  /* 0x0000760004127a11 */ /* 0x000fc400078210ff */
[----:B------:R-:W-:Y:S02]  /*0880*/  IADD3 R8, R0, 0x28, RZ ;  /* 0x0000002800087810 */ /* 0x000fe40007ffe0ff */
[----:B------:R-:W-:Y:S02]  /*0890*/  LEA.HI.X R19, R4, c[0x0][0x1dc], R7, 0x2, P1 ;  /* 0x0000770004137a11 */ /* 0x000fe400008f1407 */
[----:B------:R-:W-:Y:S02]  /*08a0*/  IADD3 R4, R0, 0x38, RZ ;  /* 0x0000003800047810 */ /* 0x000fe40007ffe0ff */
[-C--:B------:R-:W-:Y:S01]  /*08b0*/  ISETP.GE.OR P6, PT, R16, R5.reuse, P0 ;  /* 0x000000051000720c */ /* 0x080fe200007c6670 */
[----:B------:R1:W-:Y:S01]  /*08c0*/  @!P4 STG.E.128 [R18.64], RZ ;  /* 0x000000ff1200c986 */ /* 0x0003e2000c101d06 */
[-C--:B------:R-:W-:Y:S02]  /*08d0*/  ISETP.GE.OR P5, PT, R14, R5.reuse, P0 ;  /* 0x000000050e00720c */ /* 0x080fe400007a6670 */
[----:B------:R-:W-:-:S02]  /*08e0*/  ISETP.GE.OR P1, PT, R12, R5, P0 ;  /* 0x000000050c00720c */ /* 0x000fc40000726670 */
[-C--:B------:R-:W-:Y:S02]  /*08f0*/  ISETP.GE.OR P3, PT, R10, R5.reuse, P0 ;  /* 0x000000050a00720c */ /* 0x080fe40000766670 */
[-C--:B------:R-:W-:Y:S02]  /*0900*/  ISETP.GE.OR P2, PT, R8, R5.reuse, P0 ;  /* 0x000000050800720c */ /* 0x080fe40000746670 */
[-C--:B------:R-:W-:Y:S02]  /*0910*/  ISETP.GE.OR P4, PT, R6, R5.reuse, P0 ;  /* 0x000000050600720c */ /* 0x080fe40000786670 */
[-C--:B------:R-:W-:Y:S01]  /*0920*/  ISETP.GE.OR P0, PT, R4, R5.reuse, P0 ;  /* 0x000000050400720c */ /* 0x080fe20000706670 */
[----:B------:R1:W-:Y:S01]  /*0930*/  @!P6 STG.E.128 [R18.64+0x800], RZ ;  /* 0x000800ff1200e986 */ /* 0x0003e2000c101d06 */
[----:B------:R-:W-:Y:S02]  /*0940*/  SHF.R.S32.HI R7, RZ, 0x1f, R3 ;  /* 0x0000001fff077819 */ /* 0x000fe40000011403 */
[----:B------:R-:W-:Y:S01]  /*0950*/  ISETP.GE.AND P6, PT, R16, R5, PT ;  /* 0x000000051000720c */ /* 0x000fe20003fc6270 */
[----:B------:R1:W-:Y:S01]  /*0960*/  @!P1 STG.E.128 [R18.64+0x1800], RZ ;  /* 0x001800ff12009986 */ /* 0x0003e2000c101d06 */
[----:B------:R-:W-:-:S02]  /*0970*/  IADD3 R3, P1, R3, R0, RZ ;  /* 0x0000000003037210 */ /* 0x000fc40007f3e0ff */
[----:B------:R-:W-:Y:S01]  /*0980*/  ISETP.NE.OR P6, PT, R2, RZ, P6 ;  /* 0x000000ff0200720c */ /* 0x000fe200037c5670 */
[----:B------:R1:W-:Y:S01]  /*0990*/  @!P3 STG.E.128 [R18.64+0x2000], RZ ;  /* 0x002000ff1200b986 */ /* 0x0003e2000c101d06 */
[----:B------:R-:W-:-:S03]  /*09a0*/  ISETP.GE.AND P3, PT, R12, R5, PT ;  /* 0x000000050c00720c */ /* 0x000fc60003f66270 */
[----:B------:R1:W-:Y:S01]  /*09b0*/  @!P0 STG.E.128 [R18.64+0x3800], RZ ;  /* 0x003800ff12008986 */ /* 0x0003e2000c101d06 */
[-C--:B------:R-:W-:Y:S02]  /*09c0*/  ISETP.GE.AND P0, PT, R6, R5.reuse, PT ;  /* 0x000000050600720c */ /* 0x080fe40003f06270 */
[C---:B------:R-:W-:Y:S01]  /*09d0*/  ISETP.NE.OR P3, PT, R2.reuse, RZ, P3 ;  /* 0x000000ff0200720c */ /* 0x040fe20001f65670 */
[----:B------:R1:W-:Y:S01]  /*09e0*/  @!P2 STG.E.128 [R18.64+0x2800], RZ ;  /* 0x002800ff1200a986 */ /* 0x0003e2000c101d06 */
[----:B------:R-:W-:Y:S02]  /*09f0*/  ISETP.NE.OR P0, PT, R2, RZ, P0 ;  /* 0x000000ff0200720c */ /* 0x000fe40000705670 */
[----:B------:R-:W-:Y:S01]  /*0a00*/  ISETP.GE.AND P2, PT, R10, R5, PT ;  /* 0x000000050a00720c */ /* 0x000fe20003f46270 */
[----:B------:R1:W-:Y:S01]  /*0a10*/  @!P4 STG.E.128 [R18.64+0x3000], RZ ;  /* 0x003000ff1200c986 */ /* 0x0003e2000c101d06 */
[----:B------:R-:W-:Y:S01]  /*0a20*/  LEA.HI.X.SX32 R10, R0, R7, 0x1, P1 ;  /* 0x00000007000a7211 */ /* 0x000fe200008f0eff */
[----:B------:R-:W-:Y:S01]  /*0a30*/  @!P6 IMAD.MOV.U32 R21, RZ, RZ, -0x800000 ;  /* 0xff800000ff15e424 */ /* 0x000fe200078e00ff */
[----:B------:R-:W-:Y:S01]  /*0a40*/  LEA R12, P4, R3, c[0x0][0x208], 0x2 ;  /* 0x00008200030c7a11 */ /* 0x000fe200078810ff */
[----:B------:R1:W-:Y:S01]  /*0a50*/  @!P5 STG.E.128 [R18.64+0x1000], RZ ;  /* 0x001000ff1200d986 */ /* 0x0003e2000c101d06 */
[----:B------:R-:W-:-:S02]  /*0a60*/  ISETP.GE.AND P5, PT, R14, R5, PT ;  /* 0x000000050e00720c */ /* 0x000fc40003fa6270 */
[----:B------:R-:W-:Y:S01]  /*0a70*/  LEA.HI.X R13, R3, c[0x0][0x20c], R10, 0x2, P4 ;  /* 0x00008300030d7a11 */ /* 0x000fe200020f140a */
[----:B------:R-:W-:Y:S01]  /*0a80*/  @!P3 IMAD.MOV.U32 R11, RZ, RZ, -0x800000 ;  /* 0xff800000ff0bb424 */ /* 0x000fe200078e00ff */
[----:B------:R-:W-:Y:S01]  /*0a90*/  ISETP.GE.AND P1, PT, R8, R5, PT ;  /* 0x000000050800720c */ /* 0x000fe20003f26270 */
[----:B------:R-:W-:Y:S01]  /*0aa0*/  @!P0 IMAD.MOV.U32 R3, RZ, RZ, -0x800000 ;  /* 0xff800000ff038424 */ /* 0x000fe200078e00ff */
[C---:B------:R-:W-:Y:S01]  /*0ab0*/  ISETP.NE.AND P4, PT, R2.reuse, RZ, PT ;  /* 0x000000ff0200720c */ /* 0x040fe20003f85270 */
[----:B------:R1:W-:Y:S01]  /*0ac0*/  @!P6 STG.E [R12.64+0x20], R21 ;  /* 0x000020150c00e986 */ /* 0x0003e2000c101906 */
[C---:B------:R-:W-:Y:S02]  /*0ad0*/  ISETP.NE.OR P5, PT, R2.reuse, RZ, P5 ;  /* 0x000000ff0200720c */ /* 0x040fe40002fa5670 */
[C---:B------:R-:W-:Y:S01]  /*0ae0*/  ISETP.NE.OR P2, PT, R2.reuse, RZ, P2 ;  /* 0x000000ff0200720c */ /* 0x040fe20001745670 */
[----:B------:R1:W-:Y:S01]  /*0af0*/  @!P0 STG.E [R12.64+0xc0], R3 ;  /* 0x0000c0030c008986 */ /* 0x0003e2000c101906 */
[----:B------:R-:W-:-:S02]  /*0b00*/  ISETP.NE.OR P1, PT, R2, RZ, P1 ;  /* 0x000000ff0200720c */ /* 0x000fc40000f25670 */
[-C--:B------:R-:W-:Y:S01]  /*0b10*/  ISETP.GE.OR P4, PT, R0, R5.reuse, P4 ;  /* 0x000000050000720c */ /* 0x080fe20002786670 */
[----:B------:R1:W-:Y:S01]  /*0b20*/  @!P3 STG.E [R12.64+0x60], R11 ;  /* 0x0000600b0c00b986 */ /* 0x0003e2000c101906 */
[----:B------:R-:W-:-:S04]  /*0b30*/  ISETP.GE.AND P0, PT, R4, R5, PT ;  /* 0x000000050400720c */ /* 0x000fc80003f06270 */
[----:B------:R-:W-:Y:S01]  /*0b40*/  ISETP.NE.OR P0, PT, R2, RZ, P0 ;  /* 0x000000ff0200720c */ /* 0x000fe20000705670 */
[----:B------:R-:W-:Y:S02]  /*0b50*/  @!P5 IMAD.MOV.U32 R17, RZ, RZ, -0x800000 ;  /* 0xff800000ff11d424 */ /* 0x000fe400078e00ff */
[----:B------:R-:W-:Y:S02]  /*0b60*/  @!P2 IMAD.MOV.U32 R9, RZ, RZ, -0x800000 ;  /* 0xff800000ff09a424 */ /* 0x000fe400078e00ff */
[----:B------:R-:W-:Y:S01]  /*0b70*/  @!P1 IMAD.MOV.U32 R7, RZ, RZ, -0x800000 ;  /* 0xff800000ff079424 */ /* 0x000fe200078e00ff */
[----:B------:R1:W-:Y:S01]  /*0b80*/  @!P5 STG.E [R12.64+0x40], R17 ;  /* 0x000040110c00d986 */ /* 0x0003e2000c101906 */
[----:B------:R-:W-:-:S03]  /*0b90*/  @!P4 IMAD.MOV.U32 R15, RZ, RZ, -0x800000 ;  /* 0xff800000ff0fc424 */ /* 0x000fc600078e00ff */
[----:B------:R1:W-:Y:S04]  /*0ba0*/  @!P2 STG.E [R12.64+0x80], R9 ;  /* 0x000080090c00a986 */ /* 0x0003e8000c101906 */
[----:B------:R1:W-:Y:S04]  /*0bb0*/  @!P1 STG.E [R12.64+0xa0], R7 ;  /* 0x0000a0070c009986 */ /* 0x0003e8000c101906 */
[----:B------:R1:W-:Y:S01]  /*0bc0*/  @!P4 STG.E [R12.64], R15 ;  /* 0x0000000f0c00c986 */ /* 0x0003e2000c101906 */
[----:B------:R-:W-:Y:S05]  /*0bd0*/  @P0 EXIT ;  /* 0x000000000000094d */ /* 0x000fea0003800000 */
[----:B-1----:R-:W-:-:S05]  /*0be0*/  MOV R3, 0xff800000 ;  /* 0xff80000000037802 */ /* 0x002fca0000000f00 */
[----:B------:R-:W-:Y:S01]  /*0bf0*/  STG.E [R12.64+0xe0], R3 ;  /* 0x0000e0030c007986 */ /* 0x000fe2000c101906 */
[----:B------:R-:W-:Y:S05]  /*0c00*/  EXIT ;  /* 0x000000000000794d */ /* 0x000fea0003800000 */
.L_x_7142:
        /* <DEDUP_REMOVED lines=40> */
[----:B------:R-:W-:-:S07]  /*0e90*/  ISETP.GE.AND P1, PT, R0, RZ, PT ;  /* 0x000000ff0000720c */ /* 0x000fce0003f26270 */
[----:B------:R-:W-:-:S06]  /*0ea0*/  @P3 IADD3 R7, R7, 0x1, RZ ;  /* 0x0000000107073810 */ /* 0x000fcc0007ffe0ff */
[----:B------:R-:W-:Y:S02]  /*0eb0*/  @!P1 IADD3 R7, -R7, RZ, RZ ;  /* 0x000000ff07079210 */ /* 0x000fe40007ffe1ff */
        /* <DEDUP_REMOVED lines=26> */
[----:B------:R-:W-:Y:S01]  /*1060*/  ISETP.NE.AND P2, PT, RZ, c[0x0][0x1c8], PT ;  /* 0x00007200ff007a0c */ /* 0x000fe20003f45270 */
[----:B------:R-:W-:Y:S01]  /*1070*/  IMAD R6, R9, c[0x0][0x198], RZ ;  /* 0x0000660009067a24 */ /* 0x000fe200078e02ff */
[----:B------:R-:W-:-:S03]  /*1080*/  @!P1 IADD3 R13, -R13, RZ, RZ ;  /* 0x000000ff0d0d9210 */ /* 0x000fc60007ffe1ff */
[----:B------:R-:W-:-:S08]  /*1090*/  IMAD R6, R17, c[0x0][0x19c], R6 ;  /* 0x0000670011067a24 */ /* 0x000fd000078e0206 */
[----:B------:R-:W-:Y:S02]  /*10a0*/  @!P2 LOP3.LUT R13, RZ, c[0x0][0x1c8], RZ, 0x33, !PT ;  /* 0x00007200ff0daa12 */ /* 0x000fe400078e33ff */
[----:B--2---:R-:W-:Y:S01]  /*10b0*/  SHF.R.S32.HI R7, RZ, 0x1f, R4 ;  /* 0x0000001fff077819 */ /* 0x004fe20000011404 */
[----:B------:R-:W-:-:S04]  /*10c0*/  IMAD.WIDE.U32 R18, R4, c[0x0][0x180], RZ ;  /* 0x0000600004127a25 */ /* 0x000fc800078e00ff */
[C---:B------:R-:W-:Y:S02]  /*10d0*/  IMAD R15, R7.reuse, c[0x0][0x180], RZ ;  /* 0x00006000070f7a24 */ /* 0x040fe400078e02ff */
[----:B------:R-:W-:Y:S02]  /*10e0*/  IMAD R7, R7, c[0x0][0x188], RZ ;  /* 0x0000620007077a24 */ /* 0x000fe400078e02ff */
[C---:B------:R-:W-:Y:S02]  /*10f0*/  IMAD R0, R4.reuse, c[0x0][0x184], R15 ;  /* 0x0000610004007a24 */ /* 0x040fe400078e020f */
[C---:B------:R-:W-:Y:S02]  /*1100*/  IMAD R8, R4.reuse, c[0x0][0x18c], R7 ;  /* 0x0000630004087a24 */ /* 0x040fe400078e0207 */
[----:B------:R-:W-:Y:S01]  /*1110*/  IMAD.IADD R19, R19, 0x1, R0 ;  /* 0x0000000113137824 */ /* 0x000fe200078e0200 */
[----:B------:R-:W-:Y:S01]  /*1120*/  SHF.R.S32.HI R0, RZ, 0x1f, R13 ;  /* 0x0000001fff007819 */ /* 0x000fe2000001140d */
[----:B------:R-:W-:-:S04]  /*1130*/  IMAD.WIDE.U32 R26, R4, c[0x0][0x188], RZ ;  /* 0x00006200041a7a25 */ /* 0x000fc800078e00ff */
[----:B------:R-:W-:-:S04]  /*1140*/  IMAD.WIDE.U32 R14, R17, c[0x0][0x198], R18 ;  /* 0x00006600110e7a25 */ /* 0x000fc800078e0012 */
[----:B------:R-:W-:Y:S01]  /*1150*/  IMAD.IADD R8, R27, 0x1, R8 ;  /* 0x000000011b087824 */ /* 0x000fe200078e0208 */
[----:B------:R-:W-:Y:S01]  /*1160*/  IADD3 R15, R15, R6, RZ ;  /* 0x000000060f0f7210 */ /* 0x000fe20007ffe0ff */
[----:B------:R-:W-:-:S04]  /*1170*/  IMAD R6, R0, c[0x0][0x1b0], RZ ;  /* 0x00006c0000067a24 */ /* 0x000fc800078e02ff */
[C---:B------:R-:W-:Y:S02]  /*1180*/  IMAD R6, R13.reuse, c[0x0][0x1b4], R6 ;  /* 0x00006d000d067a24 */ /* 0x040fe400078e0206 */
[----:B------:R-:W-:-:S05]  /*1190*/  IMAD.WIDE.U32 R28, R13, c[0x0][0x1b0], R14 ;  /* 0x00006c000d1c7a25 */ /* 0x000fca00078e000e */
[----:B------:R-:W-:Y:S01]  /*11a0*/  IADD3 R6, R29, R6, RZ ;  /* 0x000000061d067210 */ /* 0x000fe20007ffe0ff */
[----:B------:R-:W-:Y:S05]  /*11b0*/  BRA `(.L_x_7144) ;  /* 0x0000041000007947 */ /* 0x000fea0003800000 */
.L_x_7143:
        /* <DEDUP_REMOVED lines=16> */
.L_x_7145:
[----:B------:R-:W-:Y:S01]  /*12c0*/  IABS R9, c[0x0][0x1c8] ;  /* 0x0000720000097a13 */ /* 0x000fe20000000000 */
[----:B------:R-:W-:Y:S01]  /*12d0*/  @P4 IMAD.IADD R8, R7, 0x1, R8 ;  /* 0x0000000107084824 */ /* 0x000fe200078e0208 */
[----:B------:R-:W-:Y:S02]  /*12e0*/  LEA R17, R124, 0xffffff80, 0x7 ;  /* 0xffffff807c117811 */ /* 0x000fe400078e38ff */
[----:B------:R-:W1:Y:S01]  /*12f0*/  I2F.RP R10, R9 ;  /* 0x00000009000a7306 */ /* 0x000e620000209400 */
[----:B------:R-:W-:-:S04]  /*1300*/  @P4 IMAD.WIDE.U32 R26, R8, c[0x0][0x1a0], RZ ;  /* 0x00006800081a4a25 */ /* 0x000fc800078e00ff */
[----:B------:R-:W-:-:S04]  /*1310*/  IMAD.WIDE.U32 R14, R17, c[0x0][0x198], R14 ;  /* 0x00006600110e7a25 */ /* 0x000fc800078e000e */
        /* <DEDUP_REMOVED lines=43> */
.L_x_7144:
[----:B------:R-:W-:Y:S01]  /*15d0*/  ISETP.NE.AND P1, PT, R11, -0x1, PT ;  /* 0xffffffff0b00780c */ /* 0x000fe20003f25270 */
[----:B------:R-:W-:Y:S01]  /*15e0*/  IMAD R0, R0, c[0x0][0x1b8], RZ ;  /* 0x00006e0000007a24 */ /* 0x000fe200078e02ff */
[----:B------:R-:W-:Y:S01]  /*15f0*/  SHF.R.S32.HI R7, RZ, 0x1f, R2 ;  /* 0x0000001fff077819 */ /* 0x000fe20000011402 */
[----:B------:R-:W-:Y:S01]  /*1600*/  BSSY B0, `(.L_x_7146) ;  /* 0x000004a000007945 */ /* 0x000fe20003800000 */
[----:B------:R-:W-:Y:S01]  /*1610*/  IADD3 R171, -R5, R130, RZ ;  /* 0x0000008205ab7210 */ /* 0x000fe20007ffe1ff */
[----:B------:R-:W-:Y:S01]  /*1620*/  IMAD R0, R13, c[0x0][0x1bc], R0 ;  /* 0x00006f000d007a24 */ /* 0x000fe200078e0200 */
[CC--:B------:R-:W-:Y:S02]  /*1630*/  LEA.HI R20, R7.reuse, R2.reuse, RZ, 0x3 ;  /* 0x0000000207147211 */ /* 0x0c0fe400078f18ff */
[----:B------:R-:W-:-:S05]  /*1640*/  LEA.HI R172, R7, R2, RZ, 0x4 ;  /* 0x0000000207ac7211 */ /* 0x000fca00078f20ff */
[----:B------:R-:W-:Y:S01]  /*1650*/  @P1 IMAD.WIDE.U32 R14, R11, c[0x0][0x190], RZ ;  /* 0x000064000b0e1a25 */ /* 0x000fe200078e00ff */
[----:B-----5:R-:W-:-:S03]  /*1660*/  @!P1 SHF.R.S32.HI R4, RZ, 0x1f, R181 ;  /* 0x0000001fff049819 */ /* 0x020fc600000114b5 */
[----:B------:R-:W-:Y:S01]  /*1670*/  @P1 IMAD R11, R11, c[0x0][0x194], R15 ;  /* 0x000065000b0b1a24 */ /* 0x000fe200078e020f */
[----:B------:R-:W-:Y:S01]  /*1680*/  LOP3.LUT R15, R20, 0xfffffff8, RZ, 0xc0, !PT ;  /* 0xfffffff8140f7812 */ /* 0x000fe200078ec0ff */
[----:B------:R-:W-:Y:S01]  /*1690*/  @!P1 IMAD R4, R4, c[0x0][0x178], RZ ;  /* 0x00005e0004049a24 */ /* 0x000fe200078e02ff */
[----:B------:R-:W-:Y:S01]  /*16a0*/  SHF.R.S32.HI R20, RZ, 0x3, R20 ;  /* 0x00000003ff147819 */ /* 0x000fe20000011414 */
[----:B------:R-:W-:-:S03]  /*16b0*/  @!P1 IMAD.WIDE.U32 R18, R181, c[0x0][0x178], RZ ;  /* 0x00005e00b5129a25 */ /* 0x000fc600078e00ff */
[----:B------:R-:W-:Y:S01]  /*16c0*/  SHF.R.S32.HI R21, RZ, 0x1f, R20 ;  /* 0x0000001fff157819 */ /* 0x000fe20000011414 */
[----:B------:R-:W-:Y:S02]  /*16d0*/  IMAD.IADD R52, R2, 0x1, -R15 ;  /* 0x0000000102347824 */ /* 0x000fe400078e0a0f */
[----:B------:R-:W-:Y:S01]  /*16e0*/  @P1 IMAD.MOV.U32 R10, RZ, RZ, R14 ;  /* 0x000000ffff0a1224 */ /* 0x000fe200078e000e */
[----:B------:R-:W-:Y:S01]  /*16f0*/  @!P1 MOV R10, R18 ;  /* 0x00000012000a9202 */ /* 0x000fe20000000f00 */
[----:B------:R-:W-:Y:S01]  /*1700*/  @!P1 IMAD R4, R181, c[0x0][0x17c], R4 ;  /* 0x00005f00b5049a24 */ /* 0x000fe200078e0204 */
[----:B------:R-:W-:Y:S01]  /*1710*/  SHF.L.U32 R180, R52, 0x3, RZ ;  /* 0x0000000334b47819 */ /* 0x000fe200000006ff */
[----:B------:R-:W-:Y:S02]  /*1720*/  IMAD.SHL.U32 R23, R20, 0x40, RZ ;  /* 0x0000004014177824 */ /* 0x000fe400078e00ff */
[----:B------:R-:W-:Y:S01]  /*1730*/  @!P1 IMAD.IADD R11, R19, 0x1, R4 ;  /* 0x00000001130b9824 */ /* 0x000fe200078e0204 */
[----:B------:R-:W-:Y:S01]  /*1740*/  SHF.R.S32.HI R19, RZ, 0x1f, R180 ;  /* 0x0000001fff137819 */ /* 0x000fe200000114b4 */
[----:B------:R-:W-:Y:S01]  /*1750*/  IMAD.WIDE R24, R25, 0x40, R20 ;  /* 0x0000004019187825 */ /* 0x000fe200078e0214 */
[----:B------:R-:W-:-:S02]  /*1760*/  LOP3.LUT R23, R23, 0x1c0, RZ, 0xc0, !PT ;  /* 0x000001c017177812 */ /* 0x000fc400078ec0ff */
[C---:B------:R-:W-:Y:S02]  /*1770*/  IADD3 R10, P1, R180.reuse, R10, RZ ;  /* 0x0000000ab40a7210 */ /* 0x040fe40007f3e0ff */
[C---:B------:R-:W-:Y:S02]  /*1780*/  IADD3 R26, P2, R180.reuse, R26, RZ ;  /* 0x0000001ab41a7210 */ /* 0x040fe40007f5e0ff */
[----:B------:R-:W-:Y:S02]  /*1790*/  IADD3 R28, P3, R180, R28, RZ ;  /* 0x0000001cb41c7210 */ /* 0x000fe40007f7e0ff */
[----:B------:R-:W-:Y:S01]  /*17a0*/  LOP3.LUT R15, R23, 0x38, R180, 0xf8, !PT ;  /* 0x00000038170f7812 */ /* 0x000fe200078ef8b4 */
[C---:B------:R-:W-:Y:S01]  /*17b0*/  IMAD.X R27, R19.reuse, 0x1, R8, P2 ;  /* 0x00000001131b7824 */ /* 0x040fe200010e0608 */
[----:B------:R-:W-:Y:S01]  /*17c0*/  SHF.R.U32.HI R4, RZ, 0x3, R23 ;  /* 0x00000003ff047819 */ /* 0x000fe20000011617 */
[C---:B------:R-:W-:Y:S01]  /*17d0*/  IMAD.X R29, R19.reuse, 0x1, R6, P3 ;  /* 0x00000001131d7824 */ /* 0x040fe200018e0606 */
[----:B------:R-:W-:Y:S01]  /*17e0*/  IADD3.X R11, R19, R11, RZ, P1, !PT ;  /* 0x0000000b130b7210 */ /* 0x000fe20000ffe4ff */
[----:B------:R-:W-:Y:S01]  /*17f0*/  IMAD.WIDE.U32 R26, R13, c[0x0][0x1b8], R26 ;  /* 0x00006e000d1a7a25 */ /* 0x000fe200078e001a */
[----:B------:R-:W-:-:S02]  /*1800*/  IADD3 R126, P1, R20, R17, RZ ;  /* 0x00000011147e7210 */ /* 0x000fc40007f3e0ff */
[----:B------:R-:W-:Y:S01]  /*1810*/  LOP3.LUT R4, R15, R4, RZ, 0x3c, !PT ;  /* 0x000000040f047212 */ /* 0x000fe200078e3cff */
[----:B------:R-:W-:Y:S01]  /*1820*/  IMAD R15, R21, c[0x0][0x198], RZ ;  /* 0x00006600150f7a24 */ /* 0x000fe200078e02ff */
[----:B------:R-:W-:Y:S01]  /*1830*/  LEA.HI R6, R7, R2, RZ, 0x6 ;  /* 0x0000000207067211 */ /* 0x000fe200078f30ff */
[----:B------:R-:W-:Y:S01]  /*1840*/  IMAD.X R9, R21, 0x1, R9, P1 ;  /* 0x0000000115097824 */ /* 0x000fe200008e0609 */
[C---:B------:R-:W-:Y:S01]  /*1850*/  ISETP.GE.AND P1, PT, R20.reuse, R171, PT ;  /* 0x000000ab1400720c */ /* 0x040fe20003f26270 */
[C---:B------:R-:W-:Y:S01]  /*1860*/  IMAD R15, R20.reuse, c[0x0][0x19c], R15 ;  /* 0x00006700140f7a24 */ /* 0x040fe200078e020f */
[----:B------:R-:W-:Y:S01]  /*1870*/  SHF.R.S32.HI R23, RZ, 0x1f, R22 ;  /* 0x0000001fff177819 */ /* 0x000fe20000011416 */
[----:B------:R-:W-:Y:S01]  /*1880*/  IMAD.WIDE.U32 R122, R20, c[0x0][0x198], R28 ;  /* 0x00006600147a7a25 */ /* 0x000fe200078e001c */
[----:B------:R-:W-:-:S03]  /*1890*/  IADD3 R27, R27, R0, RZ ;  /* 0x000000001b1b7210 */ /* 0x000fc60007ffe0ff */
[----:B------:R-:W-:Y:S02]  /*18a0*/  IMAD R9, R9, c[0x0][0x1a0], RZ ;  /* 0x0000680009097a24 */ /* 0x000fe400078e02ff */
[----:B------:R-:W-:Y:S01]  /*18b0*/  IMAD.SHL.U32 R179, R6, 0x8, RZ ;  /* 0x0000000806b37824 */ /* 0x000fe200078e00ff */
[----:B------:R-:W-:Y:S01]  /*18c0*/  LEA.HI R6, R7, R2, RZ, 0x5 ;  /* 0x0000000207067211 */ /* 0x000fe200078f28ff */
[----:B------:R-:W-:Y:S01]  /*18d0*/  IMAD.IADD R123, R123, 0x1, R15 ;  /* 0x000000017b7b7824 */ /* 0x000fe200078e020f */
[----:B------:R-:W-:Y:S01]  /*18e0*/  LOP3.LUT R7, R172, 0xfffffff0, RZ, 0xc0, !PT ;  /* 0xfffffff0ac077812 */ /* 0x000fe200078ec0ff */
[----:B------:R-:W-:Y:S01]  /*18f0*/  IMAD R15, R23, c[0x0][0x1a8], RZ ;  /* 0x00006a00170f7a24 */ /* 0x000fe200078e02ff */
[----:B------:R-:W-:Y:S01]  /*1900*/  LOP3.LUT R179, R4, 0xfffffe00, R179, 0xf8, !PT ;  /* 0xfffffe0004b37812 */ /* 0x000fe200078ef8b3 */
[C---:B------:R-:W-:Y:S01]  /*1910*/  IMAD R125, R126.reuse, c[0x0][0x1a4], R9 ;  /* 0x000069007e7d7a24 */ /* 0x040fe200078e0209 */
[----:B------:R-:W-:Y:S01]  /*1920*/  SHF.R.S32.HI R172, RZ, 0x4, R172 ;  /* 0x00000004ffac7819 */ /* 0x000fe200000114ac */
[----:B------:R-:W-:Y:S01]  /*1930*/  IMAD.WIDE.U32 R126, R126, c[0x0][0x1a0], R26 ;  /* 0x000068007e7e7a25 */ /* 0x000fe200078e001a */
[----:B------:R-:W-:-:S02]  /*1940*/  SHF.R.S32.HI R12, RZ, 0x5, R6 ;  /* 0x00000005ff0c7819 */ /* 0x000fc40000011406 */
[----:B------:R-:W-:Y:S01]  /*1950*/  SHF.L.U32 R179, R179, 0x1, RZ ;  /* 0x00000001b3b37819 */ /* 0x000fe200000006ff */
[C---:B------:R-:W-:Y:S01]  /*1960*/  IMAD R15, R22.reuse, c[0x0][0x1ac], R15 ;  /* 0x00006b00160f7a24 */ /* 0x040fe200078e020f */
[----:B------:R-:W-:Y:S01]  /*1970*/  IADD3 R125, R127, R125, RZ ;  /* 0x0000007d7f7d7210 */ /* 0x000fe20007ffe0ff */
[----:B------:R-:W-:-:S04]  /*1980*/  IMAD.WIDE.U32 R10, R22, c[0x0][0x1a8], R10 ;  /* 0x00006a00160a7a25 */ /* 0x000fc800078e000a */
        /* <DEDUP_REMOVED lines=17> */
.L_x_7147:
[----:B------:R-:W-:Y:S05]  /*1aa0*/  BSYNC B0 ;  /* 0x0000000000007941 */ /* 0x000fea0003800000 */
.L_x_7146:
        /* <DEDUP_REMOVED lines=21> */
.L_x_7149:
[----:B------:R-:W-:Y:S05]  /*1c00*/  BSYNC B0 ;  /* 0x0000000000007941 */ /* 0x000fea0003800000 */
.L_x_7148:
        /* <DEDUP_REMOVED lines=21> */
.L_x_7151:
[----:B------:R-:W-:Y:S05]  /*1d60*/  BSYNC B0 ;  /* 0x0000000000007941 */ /* 0x000fea0003800000 */
.L_x_7150:
        /* <DEDUP_REMOVED lines=20> */
.L_x_7153:
[----:B------:R-:W-:Y:S05]  /*1eb0*/  BSYNC B0 ;  /* 0x0000000000007941 */ /* 0x000fea0003800000 */
.L_x_7152:
        /* <DEDUP_REMOVED lines=21> */
.L_x_7155:
[----:B------:R-:W-:Y:S05]  /*2010*/  BSYNC B0 ;  /* 0x0000000000007941 */ /* 0x000fea0003800000 */
.L_x_7154:
        /* <DEDUP_REMOVED lines=17> */
.L_x_7157:
[----:B------:R-:W-:Y:S05]  /*2130*/  BSYNC B0 ;  /* 0x0000000000007941 */ /* 0x000fea0003800000 */
.L_x_7156:
        /* <DEDUP_REMOVED lines=15> */
.L_x_7159:
[----:B------:R-:W-:Y:S05]  /*2230*/  BSYNC B0 ;  /* 0x0000000000007941 */ /* 0x000fea0003800000 */
.L_x_7158:
[----:B------:R-:W-:Y:S01]  /*2240*/  ISETP.GE.AND P1, PT, R17, R4, PT ;  /* 0x000000041100720c */ /* 0x000fe20003f26270 */
[----:B------:R-:W-:-:S12]  /*2250*/  BSSY B0, `(.L_x_7160) ;  /* 0x000000f000007945 */ /* 0x000fd80003800000 */
[----:B------:R-:W-:Y:S05]  /*2260*/  @P1 BRA `(.L_x_7161) ;  /* 0x000000d000001947 */ /* 0x000fea0003800000 */
[----:B------:R-:W-:-:S13]  /*2270*/  ISETP.GE.AND P1, PT, R180, c[0x0][0x220], PT ;  /* 0x00008800b4007a0c */ /* 0x000fda0003f26270 */
[----:B------:R1:W-:Y:S01]  /*2280*/  @P1 STS.128 [R179+0x3800], RZ ;  /* 0x003800ffb3001388 */ /* 0x0003e20000000c00 */
[----:B------:R-:W-:Y:S05]  /*2290*/  @P1 BRA `(.L_x_7161) ;  /* 0x000000a000001947 */ /* 0x000fea0003800000 */
[----:B------:R-:W-:Y:S01]  /*22a0*/  ULDC UR4, c[0x0][0x19c] ;  /* 0x0000670000047ab9 */ /* 0x000fe20000000800 */
[----:B-1----:R-:W-:Y:S01]  /*22b0*/  IMAD.WIDE.U32 R14, R120, 0x30, R122 ;  /* 0x00000030780e7825 */ /* 0x002fe200078e007a */
[----:B------:R-:W-:-:S04]  /*22c0*/  UIMAD UR4, UR4, 0x30, URZ ;  /* 0x00000030040478a4 */ /* 0x000fc8000f8e023f */
[----:B------:R-:W-:Y:S02]  /*22d0*/  LEA R10, P1, R14, c[0x0][0x168], 0x1 ;  /* 0x00005a000e0a7a11 */ /* 0x000fe400078208ff */
[----:B------:R-:W-:-:S04]  /*22e0*/  IADD3 R6, R15, UR4, RZ ;  /* 0x000000040f067c10 */ /* 0x000fc8000fffe0ff */
[----:B------:R-:W-:-:S05]  /*22f0*/  LEA.HI.X R11, R14, c[0x0][0x16c], R6, 0x1, P1 ;  /* 0x00005b000e0b7a11 */ /* 0x000fca00008f0c06 */
[----:B------:R-:W-:Y:S01]  /*2300*/  @!PT LDS RZ, [RZ] ;  /* 0x00000000fffff984 */ /* 0x000fe20000000800 */
[----:B------:R-:W-:Y:S01]  /*2310*/  @!PT LDS RZ, [RZ] ;  /* 0x00000000fffff984 */ /* 0x000fe20000000800 */
[----:B------:R-:W-:Y:S01]  /*2320*/  @!PT LDS RZ, [RZ] ;  /* 0x00000000fffff984 */ /* 0x000fe20000000800 */
[----:B------:R1:W-:Y:S02]  /*2330*/  LDGSTS.E.BYPASS.LTC128B.128 [R179+0x3800], [R10.64] ;  /* 0x038000000ab37fae */ /* 0x0003e4000b901d46 */
.L_x_7161:
[----:B------:R-:W-:Y:S05]  /*2340*/  BSYNC B0 ;  /* 0x0000000000007941 */ /* 0x000fea0003800000 */
.L_x_7160:
        /* <DEDUP_REMOVED lines=16> */
.L_x_7163:
[----:B------:R-:W-:Y:S05]  /*2450*/  BSYNC B0 ;  /* 0x0000000000007941 */ /* 0x000fea0003800000 */
.L_x_7162:
        /* <DEDUP_REMOVED lines=17> */
.L_x_7165:
[----:B------:R-:W-:Y:S05]  /*2570*/  BSYNC B0 ;  /* 0x0000000000007941 */ /* 0x000fea0003800000 */
.L_x_7164:
[----:B-1----:R-:W-:Y:S01]  /*2580*/  IADD3 R11, R20, 0x60, RZ ;  /* 0x00000060140b7810 */ /* 0x002fe20007ffe0ff */
        /* <DEDUP_REMOVED lines=9> */
[----:B----4-:R-:W-:Y:S02]  /*2620*/  LEA R26, P1, R28, c[0x0][0x168], 0x1 ;  /* 0x00005a001c1a7a11 */ /* 0x010fe400078208ff */
[----:B------:R-:W-:-:S04]  /*2630*/  IADD3 R6, R29, UR4, RZ ;  /* 0x000000041d067c10 */ /* 0x000fc8000fffe0ff */
[----:B------:R-:W-:-:S05]  /*2640*/  LEA.HI.X R27, R28, c[0x0][0x16c], R6, 0x1, P1 ;  /* 0x00005b001c1b7a11 */ /* 0x000fca00008f0c06 */
[----:B------:R-:W-:Y:S01]  /*2650*/  @!PT LDS RZ, [RZ] ;  /* 0x00000000fffff984 */ /* 0x000fe20000000800 */
[----:B------:R-:W-:Y:S01]  /*2660*/  @!PT LDS RZ, [RZ] ;  /* 0x00000000fffff984 */ /* 0x000fe20000000800 */
[----:B------:R-:W-:Y:S01]  /*2670*/  @!PT LDS RZ, [RZ] ;  /* 0x00000000fffff984 */ /* 0x000fe20000000800 */
[----:B------:R4:W-:Y:S02]  /*2680*/  LDGSTS.E.BYPASS.LTC128B.128 [R179+0x5000], [R26.64] ;  /* 0x050000001ab37fae */ /* 0x0009e4000b901d46 */
.L_x_7167:
[----:B------:R-:W-:Y:S05]  /*2690*/  BSYNC B0 ;  /* 0x0000000000007941 */ /* 0x000fea0003800000 */
.L_x_7166:
        /* <DEDUP_REMOVED lines=17> */
.L_x_7169:
[----:B------:R-:W-:Y:S05]  /*27b0*/  BSYNC B0 ;  /* 0x0000000000007941 */ /* 0x000fea0003800000 */
.L_x_7168:
[----:B------:R-:W-:Y:S01]  /*27c0*/  SHF.R.S32.HI R6, RZ, 0x1f, R181 ;  /* 0x0000001fff067819 */ /* 0x000fe200000114b5 */
[----:B------:R-:W-:Y:S01]  /*27d0*/  IMAD.WIDE.U32 R22, R181, c[0x0][0x320], R22 ;  /* 0x0000c800b5167a25 */ /* 0x000fe200078e0016 */
[----:B------:R-:W0:Y:S03]  /*27e0*/  LDGDEPBAR ;  /* 0x00000000000079af */ /* 0x000e260000000000 */
[----:B------:R-:W-:Y:S01]  /*27f0*/  IMAD R6, R6, c[0x0][0x320], RZ ;  /* 0x0000c80006067a24 */ /* 0x000fe200078e02ff */
[----:B----4-:R-:W-:-:S03]  /*2800*/  LEA R26, P1, R22, c[0x0][0x318], 0x2 ;  /* 0x0000c600161a7a11 */ /* 0x010fc600078210ff */
[----:B------:R-:W-:-:S04]  /*2810*/  IMAD R6, R181, c[0x0][0x324], R6 ;  /* 0x0000c900b5067a24 */ /* 0x000fc800078e0206 */
[----:B------:R-:W-:-:S05]  /*2820*/  IMAD.IADD R6, R23, 0x1, R6 ;  /* 0x0000000117067824 */ /* 0x000fca00078e0206 */
[----:B------:R-:W-:-:S05]  /*2830*/  LEA.HI.X R27, R22, c[0x0][0x31c], R6, 0x2, P1 ;  /* 0x0000c700161b7a11 */ /* 0x000fca00008f1406 */
[----:B------:R-:W4:Y:S01]  /*2840*/  LDG.E R21, [R26.64] ;  /* 0x000000061a157981 */ /* 0x000f22000c1e1900 */
[----:B------:R-:W-:Y:S01]  /*2850*/  LEA.HI R23, R172, R172, RZ, 0x1 ;  /* 0x000000acac177211 */ /* 0x000fe200078f08ff */
[----:B------:R-:W-:Y:S01]  /*2860*/  IMAD.SHL.U32 R169, R52, 0x40, RZ ;  /* 0x0000004034a97824 */ /* 0x000fe200078e00ff */
[----:B------:R-:W-:-:S04]  /*2870*/  DEPBAR.LE SB0, 0x0 ;  /* 0x000080000000791a */ /* 0x000fc80000000000 */
[----:B------:R-:W-:Y:S01]  /*2880*/  LOP3.LUT R23, R23, 0xfffffffe, RZ, 0xc0, !PT ;  /* 0xfffffffe17177812 */ /* 0x000fe200078ec0ff */
[----:B------:R-:W-:Y:S01]  /*2890*/  IMAD.SHL.U32 R6, R8, 0x40, RZ ;  /* 0x0000004008067824 */ /* 0x000fe200078e00ff */
[C---:B------:R-:W-:Y:S01]  /*28a0*/  ISETP.GE.AND P2, PT, R20.reuse, R4, PT ;  /* 0x000000041400720c */ /* 0x040fe20003f46270 */
[----:B------:R-:W-:Y:S01]  /*28b0*/  BAR.SYNC.DEFER_BLOCKING 0x0 ;  /* 0x0000000000007b1d */ /* 0x000fe20000010000 */
[----:B------:R-:W-:Y:S01]  /*28c0*/  IMAD.SHL.U32 R14, R20, 0x8, RZ ;  /* 0x00000008140e7824 */ /* 0x000fe200078e00ff */
[----:B------:R-:W-:Y:S01]  /*28d0*/  LOP3.LUT R169, R169, 0x1c0, RZ, 0xc0, !PT ;  /* 0x000001c0a9a97812 */ /* 0x000fe200078ec0ff */
[----:B------:R-:W-:Y:S01]  /*28e0*/  IMAD.IADD R10, R172, 0x1, -R23 ;  /* 0x00000001ac0a7824 */ /* 0x000fe200078e0a17 */
[----:B------:R-:W-:Y:S01]  /*28f0*/  LOP3.LUT R6, R6, 0x1c0, RZ, 0xc0, !PT ;  /* 0x000001c006067812 */ /* 0x000fe200078ec0ff */
[----:B------:R-:W-:Y:S01]  /*2900*/  IMAD.SHL.U32 R177, R2, 0x2, RZ ;  /* 0x0000000202b17824 */ /* 0x000fe200078e00ff */
[----:B------:R-:W-:Y:S01]  /*2910*/  LOP3.LUT R14, R169, 0x8, R14, 0xf8, !PT ;  /* 0x00000008a90e7812 */ /* 0x000fe200078ef80e */
[----:B------:R-:W-:Y:S01]  /*2920*/  IMAD.SHL.U32 R23, R10, 0x8, RZ ;  /* 0x000000080a177824 */ /* 0x000fe200078e00ff */
[----:B------:R-:W-:Y:S01]  /*2930*/  SHF.R.U32.HI R169, RZ, 0x3, R169 ;  /* 0x00000003ffa97819 */ /* 0x000fe200000116a9 */
[----:B------:R-:W-:Y:S01]  /*2940*/  BSSY B0, `(.L_x_7170) ;  /* 0x0000025000007945 */ /* 0x000fe20003800000 */
[----:B------:R-:W-:-:S02]  /*2950*/  SHF.R.S32.HI R176, RZ, 0x1f, R25 ;  /* 0x0000001fffb07819 */ /* 0x000fc40000011419 */
[----:B------:R-:W-:Y:S02]  /*2960*/  LOP3.LUT R23, R6, 0x8, R23, 0xf8, !PT ;  /* 0x0000000806177812 */ /* 0x000fe400078ef817 */
[----:B------:R-:W-:Y:S02]  /*2970*/  SHF.R.U32.HI R6, RZ, 0x3, R6 ;  /* 0x00000003ff067819 */ /* 0x000fe40000011606 */
[----:B------:R-:W-:Y:S01]  /*2980*/  LOP3.LUT R169, R14, R169, RZ, 0x3c, !PT ;  /* 0x000000a90ea97212 */ /* 0x000fe200078e3cff */
[----:B------:R-:W-:Y:S01]  /*2990*/  IMAD.SHL.U32 R14, R0, 0x40, RZ ;  /* 0x00000040000e7824 */ /* 0x000fe200078e00ff */
[----:B------:R-:W-:Y:S01]  /*29a0*/  LOP3.LUT R6, R23, R6, RZ, 0x3c, !PT ;  /* 0x0000000617067212 */ /* 0x000fe200078e3cff */
[----:B------:R-:W-:Y:S01]  /*29b0*/  IMAD R23, R12, 0x10, R5 ;  /* 0x000000100c177824 */ /* 0x000fe200078e0205 */
[----:B------:R-:W-:Y:S01]  /*29c0*/  LEA.HI R176, R176, R25, RZ, 0x2 ;  /* 0x00000019b0b07211 */ /* 0x000fe200078f10ff */
[----:B------:R-:W4:Y:S01]  /*29d0*/  MUFU.RCP R0, c[0x0][0x238] ;  /* 0x00008e0000007b08 */ /* 0x000f220000001000 */
[----:B------:R-:W-:Y:S01]  /*29e0*/  LOP3.LUT R5, R14, 0xfffffe00, RZ, 0xc0, !PT ;  /* 0xfffffe000e057812 */ /* 0x000fe200078ec0ff */
[----:B------:R-:W-:Y:S01]  /*29f0*/  IMAD R169, R10, 0x200, R169 ;  /* 0x000002000aa97824 */ /* 0x000fe200078e02a9 */
[----:B------:R1:W-:Y:S01]  /*2a00*/  @P2 STS.128 [R179+0x6000], RZ ;  /* 0x006000ffb3002388 */ /* 0x0003e20000000c00 */
[----:B------:R-:W-:-:S02]  /*2a10*/  SHF.R.S32.HI R176, RZ, 0x2, R176 ;  /* 0x00000002ffb07819 */ /* 0x000fc400000114b0 */
[----:B------:R-:W-:Y:S01]  /*2a20*/  IMAD R25, R12, 0x400, R5 ;  /* 0x000004000c197824 */ /* 0x000fe200078e0205 */
[----:B------:R-:W-:Y:S02]  /*2a30*/  LOP3.LUT P3, RZ, R52, 0x2, RZ, 0xc0, !PT ;  /* 0x0000000234ff7812 */ /* 0x000fe4000786c0ff */
[----:B------:R-:W-:Y:S01]  /*2a40*/  IADD3 R23, R23, 0x1, R176 ;  /* 0x0000000117177810 */ /* 0x000fe20007ffe0b0 */
[C---:B------:R-:W-:Y:S01]  /*2a50*/  IMAD.IADD R170, R6.reuse, 0x1, R25 ;  /* 0x0000000106aa7824 */ /* 0x040fe200078e0219 */
[----:B------:R-:W-:Y:S01]  /*2a60*/  LOP3.LUT R6, R6, R5, RZ, 0xfc, !PT ;  /* 0x0000000506067212 */ /* 0x000fe200078efcff */
[----:B------:R-:W-:Y:S01]  /*2a70*/  IMAD.MOV.U32 R5, RZ, RZ, 0x10 ;  /* 0x00000010ff057424 */ /* 0x000fe200078e00ff */
[----:B------:R-:W-:Y:S01]  /*2a80*/  IADD3 R130, R3, R23, -R130 ;  /* 0x0000001703827210 */ /* 0x000fe20007ffe882 */
[----:B------:R-:W-:Y:S01]  /*2a90*/  IMAD.SHL.U32 R170, R170, 0x2, RZ ;  /* 0x00000002aaaa7824 */ /* 0x000fe200078e00ff */
[----:B------:R-:W-:Y:S02]  /*2aa0*/  LEA R194, P1, R126, c[0x0][0x170], 0x1 ;  /* 0x00005c007ec27a11 */ /* 0x000fe400078208ff */
[----:B------:R-:W-:-:S02]  /*2ab0*/  LOP3.LUT R177, R177, 0x6, RZ, 0xc0, !PT ;  /* 0x00000006b1b17812 */ /* 0x000fc400078ec0ff */
[----:B------:R-:W-:Y:S02]  /*2ac0*/  LEA.HI.X R193, R126, c[0x0][0x174], R125, 0x1, P1 ;  /* 0x00005d007ec17a11 */ /* 0x000fe400008f0c7d */
[----:B------:R-:W-:Y:S02]  /*2ad0*/  SEL R2, R5, 0xfffffff0, !P3 ;  /* 0xfffffff005027807 */ /* 0x000fe40005800000 */
[----:B------:R-:W-:Y:S01]  /*2ae0*/  IADD3 R130, R130, c[0x0][0x2e8], RZ ;  /* 0x0000ba0082827a10 */ /* 0x000fe20007ffe0ff */
[----:B----4-:R-:W-:Y:S01]  /*2af0*/  FMUL.FTZ R0, R21, R0 ;  /* 0x0000000015007220 */ /* 0x010fe20000410000 */
        /* <DEDUP_REMOVED lines=9> */
.L_x_7171:
[----:B-1----:R-:W-:Y:S05]  /*2b90*/  BSYNC B0 ;  /* 0x0000000000007941 */ /* 0x002fea0003800000 */
.L_x_7170:
        /* <DEDUP_REMOVED lines=16> */
.L_x_7173:
[----:B------:R-:W-:Y:S05]  /*2ca0*/  BSYNC B0 ;  /* 0x0000000000007941 */ /* 0x000fea0003800000 */
.L_x_7172:
        /* <DEDUP_REMOVED lines=14> */
.L_x_7175:
[----:B------:R-:W-:Y:S05]  /*2d90*/  BSYNC B0 ;  /* 0x0000000000007941 */ /* 0x000fea0003800000 */
.L_x_7174:
[----:B------:R-:W-:Y:S01]  /*2da0*/  ISETP.GE.AND P1, PT, R17, R4, PT ;  /* 0x000000041100720c */ /* 0x000fe20003f26270 */
[----:B------:R-:W-:-:S12]  /*2db0*/  BSSY B0, `(.L_x_7176) ;  /* 0x000000f000007945 */ /* 0x000fd80003800000 */
[----:B------:R1:W-:Y:S01]  /*2dc0*/  @P1 STS.128 [R179+0x7800], RZ ;  /* 0x007800ffb3001388 */ /* 0x0003e20000000c00 */
[----:B------:R-:W-:Y:S05]  /*2dd0*/  @P1 BRA `(.L_x_7177) ;  /* 0x000000c000001947 */ /* 0x000fea0003800000 */
[----:B------:R-:W-:-:S13]  /*2de0*/  ISETP.GE.AND P1, PT, R180, c[0x0][0x220], PT ;  /* 0x00008800b4007a0c */ /* 0x000fda0003f26270 */
[----:B------:R1:W-:Y:S01]  /*2df0*/  @P1 STS.128 [R179+0x7800], RZ ;  /* 0x007800ffb3001388 */ /* 0x0003e20000000c00 */
[----:B------:R-:W-:Y:S05]  /*2e00*/  @P1 BRA `(.L_x_7177) ;  /* 0x0000009000001947 */ /* 0x000fea0003800000 */
[----:B----4-:R-:W-:Y:S01]  /*2e10*/  MOV R192, R194 ;  /* 0x000000c200c07202 */ /* 0x010fe20000000f00 */
        /* <DEDUP_REMOVED lines=8> */
.L_x_7177:
[----:B------:R-:W-:Y:S05]  /*2ea0*/  BSYNC B0 ;  /* 0x0000000000007941 */ /* 0x000fea0003800000 */
.L_x_7176:
        /* <DEDUP_REMOVED lines=14> */
.L_x_7179:
[----:B------:R-:W-:Y:S05]  /*2f90*/  BSYNC B0 ;  /* 0x0000000000007941 */ /* 0x000fea0003800000 */
.L_x_7178:
        /* <DEDUP_REMOVED lines=16> */
.L_x_7181:
[----:B------:R-:W-:Y:S05]  /*30a0*/  BSYNC B0 ;  /* 0x0000000000007941 */ /* 0x000fea0003800000 */
.L_x_7180:
        /* <DEDUP_REMOVED lines=16> */
.L_x_7183:
[----:B------:R-:W-:Y:S05]  /*31b0*/  BSYNC B0 ;  /* 0x0000000000007941 */ /* 0x000fea0003800000 */
.L_x_7182:
[----:B------:R-:W-:Y:S01]  /*31c0*/  ISETP.GE.AND P3, PT, R9, R4, PT ;  /* 0x000000040900720c */ /* 0x000fe20003f66270 */
[----:B------:R-:W-:Y:S03]  /*31d0*/  BSSY B0, `(.L_x_7184) ;  /* 0x0000013000007945 */ /* 0x000fe60003800000 */
[----:B------:R-:W-:Y:S01]  /*31e0*/  R2P PR, R8, 0x6 ;  /* 0x0000000608007804 */ /* 0x000fe20000000000 */
[----:B------:R-:W-:-:S04]  /*31f0*/  IMAD.MOV.U32 R8, RZ, RZ, 0x20 ;  /* 0x00000020ff087424 */ /* 0x000fc800078e00ff */
[----:B------:R-:W-:Y:S02]  /*3200*/  SEL R4, R5, 0xfffffff0, !P1 ;  /* 0xfffffff005047807 */ /* 0x000fe40004800000 */
[----:B------:R-:W-:Y:S02]  /*3210*/  SEL R5, R8, 0xffffffe0, !P2 ;  /* 0xffffffe008057807 */ /* 0x000fe40005000000 */
        /* <DEDUP_REMOVED lines=14> */
.L_x_7185:
[----:B------:R-:W-:Y:S05]  /*3300*/  BSYNC B0 ;  /* 0x0000000000007941 */ /* 0x000fea0003800000 */
.L_x_7184:
        /* <DEDUP_REMOVED lines=9> */
[----:B-1----:R-:W1:Y:S02]  /*33a0*/  LDSM.16.M88.4 R20, [R169+0x3800] ;  /* 0x00380000a914783b */ /* 0x002e640000000200 */
[----:B------:R-:W-:-:S02]  /*33b0*/  IMAD R165, R4, 0x2, R167 ;  /* 0x0000000204a57824 */ /* 0x000fc400078e02a7 */
[----:B------:R-:W2:Y:S03]  /*33c0*/  LDSM.16.M88.4 R36, [R169+0x2800] ;  /* 0x00280000a924783b */ /* 0x000ea60000000200 */
[----:B------:R-:W-:Y:S01]  /*33d0*/  @P1 IADD3 R166, R52, -0x40, RZ ;  /* 0xffffffc034a61810 */ /* 0x000fe20007ffe0ff */
[----:B------:R-:W3:Y:S03]  /*33e0*/  LDSM.16.M88.4 R100, [R169+0x4800] ;  /* 0x00480000a964783b */ /* 0x000ee60000000200 */
[----:B------:R-:W-:Y:S01]  /*33f0*/  IADD3 R159, R166, 0x800, RZ ;  /* 0x00000800a69f7810 */ /* 0x000fe20007ffe0ff */
[----:B----4-:R-:W4:Y:S01]  /*3400*/  LDSM.16.M88.4 R12, [R169+0x4000] ;  /* 0x00400000a90c783b */ /* 0x010f220000000200 */
        /* <DEDUP_REMOVED lines=12> */
[----:B------:R-:W3:Y:S04]  /*34d0*/  LDSM.16.M88.4 R92, [R163+0x2800] ;  /* 0x00280000a35c783b */ /* 0x000ee80000000200 */
[----:B------:R-:W3:Y:S01]  /*34e0*/  LDSM.16.M88.4 R88, [R163+0x4800] ;  /* 0x00480000a358783b */ /* 0x000ee20000000200 */
[C---:B-----5:R-:W-:Y:S03]  /*34f0*/  HMMA.16816.F32.BF16 R80, R56.reuse, R76, RZ ;  /* 0x0000004c3850723c */ /* 0x060fe600000418ff */
[----:B------:R-:W5:Y:S04]  /*3500*/  LDSM.16.M88.4 R44, [R163+0x4000] ;  /* 0x00400000a32c783b */ /* 0x000f680000000200 */
[----:B------:R-:W-:Y:S01]  /*3510*/  LDSM.16.M88.4 R52, [R167] ;  /* 0x00000000a734783b */ /* 0x000fe20000000200 */
[C---:B-1----:R-:W-:Y:S03]  /*3520*/  HMMA.16816.F32.BF16 R24, R56.reuse, R20, RZ ;  /* 0x000000143818723c */ /* 0x042fe600000418ff */
[----:B------:R-:W1:Y:S04]  /*3530*/  LDSM.16.M88.4 R84, [R166] ;  /* 0x00000000a654783b */ /* 0x000e680000000200 */
[----:B------:R-:W1:Y:S01]  /*3540*/  LDSM.16.M88.4 R68, [R163+0x3000] ;  /* 0x00300000a344783b */ /* 0x000e620000000200 */
[C---:B------:R-:W-:Y:S03]  /*3550*/  HMMA.16816.F32.BF16 R76, R56.reuse, R78, RZ ;  /* 0x0000004e384c723c */ /* 0x040fe600000418ff */
[----:B------:R-:W1:Y:S04]  /*3560*/  LDSM.16.M88.4 R64, [R169+0x5000] ;  /* 0x00500000a940783b */ /* 0x000e680000000200 */
[----:B------:R-:W-:Y:S01]  /*3570*/  LDSM.16.M88.4 R108, [R169+0x5800] ;  /* 0x00580000a96c783b */ /* 0x000fe20000000200 */
[C---:B------:R-:W-:Y:S03]  /*3580*/  HMMA.16816.F32.BF16 R20, R56.reuse, R22, RZ ;  /* 0x000000163814723c */ /* 0x040fe600000418ff */
[----:B------:R-:W-:Y:S04]  /*3590*/  LDSM.16.M88.4 R116, [R163+0x5000] ;  /* 0x00500000a374783b */ /* 0x000fe80000000200 */
[----:B------:R-:W-:Y:S01]  /*35a0*/  LDSM.16.M88.4 R112, [R166+0x1800] ;  /* 0x00180000a670783b */ /* 0x000fe20000000200 */
[C---:B--2---:R-:W-:Y:S03]  /*35b0*/  HMMA.16816.F32.BF16 R40, R56.reuse, R36, RZ ;  /* 0x000000243828723c */ /* 0x044fe600000418ff */
[----:B------:R-:W0:Y:S05]  /*35c0*/  LDGDEPBAR ;  /* 0x00000000000079af */ /* 0x000e2a0000000000 */
[C---:B---3--:R-:W-:Y:S08]  /*35d0*/  HMMA.16816.F32.BF16 R8, R56.reuse, R100, RZ ;  /* 0x000000643808723c */ /* 0x048ff000000418ff */
[C---:B------:R-:W-:Y:S08]  /*35e0*/  HMMA.16816.F32.BF16 R36, R56.reuse, R38, RZ ;  /* 0x000000263824723c */ /* 0x040ff000000418ff */
[C---:B------:R-:W-:Y:S08]  /*35f0*/  HMMA.16816.F32.BF16 R100, R56.reuse, R102, RZ ;  /* 0x000000663864723c */ /* 0x040ff000000418ff */
[C---:B----4-:R-:W-:Y:S08]  /*3600*/  HMMA.16816.F32.BF16 R16, R56.reuse, R12, RZ ;  /* 0x0000000c3810723c */ /* 0x050ff000000418ff */
        /* <DEDUP_REMOVED lines=11> */
[----:B------:R-:W-:Y:S07]  /*36c0*/  LDSM.16.M88.4 R92, [R165] ;  /* 0x00000000a55c783b */ /* 0x000fee0000000200 */
[C---:B------:R-:W-:Y:S08]  /*36d0*/  HMMA.16816.F32.BF16 R8, R72.reuse, R88, R8 ;  /* 0x000000584808723c */ /* 0x040ff00000041808 */
[C---:B------:R-:W-:Y:S01]  /*36e0*/  HMMA.16816.F32.BF16 R100, R72.reuse, R90, R100 ;  /* 0x0000005a4864723c */ /* 0x040fe20000041864 */
[----:B------:R-:W3:Y:S07]  /*36f0*/  LDSM.16.M88.4 R88, [R152] ;  /* 0x000000009858783b */ /* 0x000eee0000000200 */
[C---:B-----5:R-:W-:Y:S08]  /*3700*/  HMMA.16816.F32.BF16 R16, R72.reuse, R44, R16 ;  /* 0x0000002c4810723c */ /* 0x060ff00000041810 */
[----:B------:R-:W-:Y:S01]  /*3710*/  HMMA.16816.F32.BF16 R12, R72, R46, R12 ;  /* 0x0000002e480c723c */ /* 0x000fe2000004180c */
[----:B------:R-:W4:Y:S07]  /*3720*/  LDSM.16.M88.4 R44, [R166+0x1000] ;  /* 0x00100000a62c783b */ /* 0x000f2e0000000200 */
[C---:B-1----:R-:W-:Y:S08]  /*3730*/  HMMA.16816.F32.BF16 R80, R52.reuse, R84, R80 ;  /* 0x000000543450723c */ /* 0x042ff00000041850 */
[----:B------:R-:W-:Y:S01]  /*3740*/  HMMA.16816.F32.BF16 R76, R52, R86, R76 ;  /* 0x00000056344c723c */ /* 0x000fe2000004184c */
[----:B------:R-:W1:Y:S07]  /*3750*/  LDSM.16.M88.4 R84, [R152+0x800] ;  /* 0x000800009854783b */ /* 0x000e6e0000000200 */
[C---:B------:R-:W-:Y:S08]  /*3760*/  HMMA.16816.F32.BF16 R32, R72.reuse, R68, R32 ;  /* 0x000000444820723c */ /* 0x040ff00000041820 */
[----:B------:R-:W-:Y:S01]  /*3770*/  HMMA.16816.F32.BF16 R28, R72, R70, R28 ;  /* 0x00000046481c723c */ /* 0x000fe2000004181c */
[----:B------:R-:W5:Y:S07]  /*3780*/  LDSM.16.M88.4 R68, [R163+0x5800] ;  /* 0x00580000a344783b */ /* 0x000f6e0000000200 */
[----:B------:R-:W-:Y:S08]  /*3790*/  HMMA.16816.F32.BF16 R96, R56, R64, RZ ;  /* 0x000000403860723c */ /* 0x000ff000000418ff */
[----:B--2---:R-:W-:Y:S07]  /*37a0*/  HMMA.16816.F32.BF16 R40, R52, R48, R40 ;  /* 0x000000303428723c */ /* 0x004fee0000041828 */
[C---:B------:R-:W-:Y:S01]  /*37b0*/  IADD3 R49, R2.reuse, 0x1, RZ ;  /* 0x0000000102317810 */ /* 0x040fe20007ffe0ff */
[C---:B------:R-:W-:Y:S03]  /*37c0*/  HMMA.16816.F32.BF16 R60, R56.reuse, R108, RZ ;  /* 0x0000006c383c723c */ /* 0x040fe600000418ff */
[----:B------:R-:W-:Y:S05]  /*37d0*/  I2F R48, R49 ;  /* 0x0000003100307306 */ /* 0x000fea0000201400 */
[C---:B------:R-:W-:Y:S08]  /*37e0*/  HMMA.16816.F32.BF16 R64, R56.reuse, R66, RZ ;  /* 0x000000423840723c */ /* 0x040ff000000418ff */
[----:B------:R-:W-:Y:S01]  /*37f0*/  HMMA.16816.F32.BF16 R56, R56, R110, RZ ;  /* 0x0000006e3838723c */ /* 0x000fe200000418ff */
[----:B------:R-:W-:Y:S07]  /*3800*/  LDSM.16.M88.4 R108, [R166+0x2000] ;  /* 0x00200000a66c783b */ /* 0x000fee0000000200 */
[C---:B---3--:R-:W-:Y:S08]  /*3810*/  HMMA.16816.F32.BF16 R80, R92.reuse, R88, R80 ;  /* 0x000000585c50723c */ /* 0x048ff00000041850 */
[----:B------:R-:W-:Y:S08]  /*3820*/  HMMA.16816.F32.BF16 R76, R92, R90, R76 ;  /* 0x0000005a5c4c723c */ /* 0x000ff0000004184c */
[C---:B----4-:R-:W-:Y:S08]  /*3830*/  HMMA.16816.F32.BF16 R32, R52.reuse, R44, R32 ;  /* 0x0000002c3420723c */ /* 0x050ff00000041820 */
[C---:B------:R-:W-:Y:S01]  /*3840*/  HMMA.16816.F32.BF16 R28, R52.reuse, R46, R28 ;  /* 0x0000002e341c723c */ /* 0x040fe2000004181c */
[----:B------:R-:W2:Y:S07]  /*3850*/  LDSM.16.M88.4 R44, [R152+0x1000] ;  /* 0x00100000982c783b */ /* 0x000eae0000000200 */
[----:B------:R-:W-:Y:S07]  /*3860*/  HMMA.16816.F32.BF16 R36, R52, R50, R36 ;  /* 0x000000323424723c */ /* 0x000fee0000041824 */
[----:B------:R-:W-:Y:S01]  /*3870*/  IADD3 R50, R2, 0x8, RZ ;  /* 0x0000000802327810 */ /* 0x000fe20007ffe0ff */
[----:B------:R-:W-:Y:S03]  /*3880*/  HMMA.16816.F32.BF16 R96, R72, R116, R96 ;  /* 0x000000744860723c */ /* 0x000fe60000041860 */
[----:B------:R-:W-:Y:S04]  /*3890*/  I2F R51, R50 ;  /* 0x0000003200337306 */ /* 0x000fe80000201400 */
[C---:B------:R-:W-:Y:S01]  /*38a0*/  IADD3 R116, R130.reuse, 0x8, RZ ;  /* 0x0000000882747810 */ /* 0x040fe20007ffe0ff */
[----:B-1----:R-:W-:Y:S01]  /*38b0*/  HMMA.16816.F32.BF16 R40, R92, R84, R40 ;  /* 0x000000545c28723c */ /* 0x002fe20000041828 */
[----:B------:R-:W-:-:S02]  /*38c0*/  IMNMX R117, R130, R3, PT ;  /* 0x0000000382757217 */ /* 0x000fc40003800200 */
[----:B------:R-:W-:Y:S02]  /*38d0*/  IMNMX R116, R116, R3, PT ;  /* 0x0000000374747217 */ /* 0x000fe40003800200 */
[----:B------:R-:W-:Y:S02]  /*38e0*/  IADD3 R3, R2, 0x9, RZ ;  /* 0x0000000902037810 */ /* 0x000fe40007ffe0ff */
[CC--:B------:R-:W-:Y:S01]  /*38f0*/  ISETP.GE.AND P6, PT, R49.reuse, R117.reuse, PT ;  /* 0x000000753100720c */ /* 0x0c0fe20003fc6270 */
[----:B-----5:R-:W-:Y:S01]  /*3900*/  HMMA.16816.F32.BF16 R60, R72, R68, R60 ;  /* 0x00000044483c723c */ /* 0x020fe2000004183c */
[----:B------:R-:W1:Y:S01]  /*3910*/  I2F R68, R3 ;  /* 0x0000000300447306 */ /* 0x000e620000201400 */
[-C--:B------:R-:W-:Y:S02]  /*3920*/  ISETP.GE.AND P4, PT, R49, R116.reuse, PT ;  /* 0x000000743100720c */ /* 0x080fe40003f86270 */
[C---:B------:R-:W-:Y:S02]  /*3930*/  ISETP.GE.AND P5, PT, R50.reuse, R117, PT ;  /* 0x000000753200720c */ /* 0x040fe40003fa6270 */
[----:B------:R-:W-:-:S02]  /*3940*/  ISETP.GE.AND P1, PT, R50, R116, PT ;  /* 0x000000743200720c */ /* 0x000fc40003f26270 */
[----:B------:R-:W-:Y:S01]  /*3950*/  HMMA.16816.F32.BF16 R56, R72, R70, R56 ;  /* 0x000000464838723c */ /* 0x000fe20000041838 */
[C---:B------:R-:W-:Y:S02]  /*3960*/  ISETP.GE.AND P2, PT, R3.reuse, R117, PT ;  /* 0x000000750300720c */ /* 0x040fe40003f46270 */
[----:B------:R-:W-:-:S04]  /*3970*/  ISETP.GE.AND P3, PT, R3, R116, PT ;  /* 0x000000740300720c */ /* 0x000fc80003f66270 */
[----:B------:R-:W-:Y:S01]  /*3980*/  IADD3 R70, R2, 0x10, RZ ;  /* 0x0000001002467810 */ /* 0x000fe20007ffe0ff */
[----:B------:R-:W-:Y:S01]  /*3990*/  HMMA.16816.F32.BF16 R64, R72, R118, R64 ;  /* 0x000000764840723c */ /* 0x000fe20000041840 */
[----:B-1----:R-:W-:Y:S01]  /*39a0*/  FFMA.FTZ R84, R0, R68, R79 ;  /* 0x0000004400547223 */ /* 0x002fe2000001004f */
[----:B------:R-:W-:Y:S01]  /*39b0*/  IADD3 R71, R2, 0x11, RZ ;  /* 0x0000001102477810 */ /* 0x000fe20007ffe0ff */
[----:B------:R1:W3:Y:S03]  /*39c0*/  I2F R69, R70 ;  /* 0x0000004600457306 */ /* 0x0002e60000201400 */
[----:B------:R-:W-:Y:S01]  /*39d0*/  FSEL R84, R84, -INF , !P3 ;  /* 0xff80000054547808 */ /* 0x000fe20005800000 */
[CC--:B------:R-:W-:Y:S01]  /*39e0*/  FFMA.FTZ R75, R0.reuse, R48.reuse, R81 ;  /* 0x00000030004b7223 */ /* 0x0c0fe20000010051 */
[C---:B------:R-:W-:Y:S01]  /*39f0*/  HMMA.16816.F32.BF16 R36, R92.reuse, R86, R36 ;  /* 0x000000565c24723c */ /* 0x040fe20000041824 */
[----:B------:R-:W-:Y:S01]  /*3a00*/  FFMA.FTZ R74, R0, R48, R83 ;  /* 0x00000030004a7223 */ /* 0x000fe20000010053 */
[----:B------:R-:W-:Y:S01]  /*3a10*/  IADD3 R81, R2, 0x20, RZ ;  /* 0x0000002002517810 */ /* 0x000fe20007ffe0ff */
        /* <DEDUP_REMOVED lines=8> */
[----:B------:R-:W5:Y:S01]  /*3aa0*/  I2F R3, R71 ;  /* 0x0000004700037306 */ /* 0x000f620000201400 */
[----:B-1----:R-:W-:Y:S01]  /*3ab0*/  IADD3 R70, R2, 0x18, RZ ;  /* 0x0000001802467810 */ /* 0x002fe20007ffe0ff */
[CC--:B---3--:R-:W-:Y:S01]  /*3ac0*/  FFMA.FTZ R83, R0.reuse, R69.reuse, R40 ;  /* 0x0000004500537223 */ /* 0x0c8fe20000010028 */
[----:B------:R-:W-:Y:S01]  /*3ad0*/  FSEL R73, R73, -INF , !P5 ;  /* 0xff80000049497808 */ /* 0x000fe20006800000 */
[----:B------:R-:W-:Y:S01]  /*3ae0*/  FFMA.FTZ R42, R0, R69, R42 ;  /* 0x00000045002a7223 */ /* 0x000fe2000001002a */
[----:B------:R-:W-:Y:S01]  /*3af0*/  FSEL R72, R72, -INF , !P1 ;  /* 0xff80000048487808 */ /* 0x000fe20004800000 */
[----:B--2---:R-:W-:Y:S01]  /*3b00*/  HMMA.16816.F32.BF16 R32, R92, R44, R32 ;  /* 0x0000002c5c20723c */ /* 0x004fe20000041820 */
[----:B------:R-:W-:Y:S01]  /*3b10*/  FSEL R79, R76, -INF , !P2 ;  /* 0xff8000004c4f7808 */ /* 0x000fe20005000000 */
[----:B------:R1:W2:Y:S01]  /*3b20*/  I2F R77, R70 ;  /* 0x00000046004d7306 */ /* 0x0002a20000201400 */
[----:B------:R-:W-:-:S02]  /*3b30*/  ISETP.GE.AND P5, PT, R71, R117, PT ;  /* 0x000000754700720c */ /* 0x000fc40003fa6270 */
[-C--:B------:R-:W-:Y:S02]  /*3b40*/  ISETP.GE.AND P1, PT, R71, R116.reuse, PT ;  /* 0x000000744700720c */ /* 0x080fe40003f26270 */
[C---:B------:R-:W-:Y:S01]  /*3b50*/  ISETP.GE.AND P2, PT, R70.reuse, R117, PT ;  /* 0x000000754600720c */ /* 0x040fe20003f46270 */
[C---:B------:R-:W-:Y:S01]  /*3b60*/  HMMA.16816.F32.BF16 R24, R52.reuse, R112, R24 ;  /* 0x000000703418723c */ /* 0x040fe20000041818 */
[----:B------:R-:W-:Y:S01]  /*3b70*/  ISETP.GE.AND P3, PT, R70, R116, PT ;  /* 0x000000744600720c */ /* 0x000fe20003f66270 */
[-C--:B-----5:R-:W-:Y:S01]  /*3b80*/  FFMA.FTZ R41, R0, R3.reuse, R41 ;  /* 0x0000000300297223 */ /* 0x0a0fe20000010029 */
[----:B------:R-:W-:Y:S01]  /*3b90*/  IADD3 R40, R2, 0x19, RZ ;  /* 0x0000001902287810 */ /* 0x000fe20007ffe0ff */
[----:B------:R-:W-:Y:S01]  /*3ba0*/  FFMA.FTZ R43, R0, R3, R43 ;  /* 0x00000003002b7223 */ /* 0x000fe2000001002b */
[----:B------:R-:W-:Y:S01]  /*3bb0*/  FSEL R83, R83, -INF , !P6 ;  /* 0xff80000053537808 */ /* 0x000fe20007000000 */
[----:B------:R-:W3:Y:S01]  /*3bc0*/  I2F R3, R81 ;  /* 0x0000005100037306 */ /* 0x000ee20000201400 */
[----:B------:R-:W-:Y:S01]  /*3bd0*/  ISETP.GE.AND P6, PT, R40, R117, PT ;  /* 0x000000752800720c */ /* 0x000fe20003fc6270 */
[----:B------:R-:W-:Y:S01]  /*3be0*/  HMMA.16816.F32.BF16 R20, R52, R114, R20 ;  /* 0x000000723414723c */ /* 0x000fe20000041814 */
[----:B------:R-:W-:Y:S01]  /*3bf0*/  IADD3 R86, R2, 0x21, RZ ;  /* 0x0000002102567810 */ /* 0x000fe20007ffe0ff */
[----:B-1----:R-:W1:Y:S01]  /*3c00*/  LDSM.16.M88.4 R68, [R152+0x1800] ;  /* 0x001800009844783b */ /* 0x002e620000000200 */
[CC--:B--2---:R-:W-:Y:S01]  /*3c10*/  FFMA.FTZ R36, R0.reuse, R77.reuse, R36 ;  /* 0x0000004d00247223 */ /* 0x0c4fe20000010024 */
[----:B------:R-:W-:Y:S01]  /*3c20*/  FSEL R85, R41, -INF , !P5 ;  /* 0xff80000029557808 */ /* 0x000fe20006800000 */
[----:B------:R-:W-:Y:S01]  /*3c30*/  FFMA.FTZ R38, R0, R77, R38 ;  /* 0x0000004d00267223 */ /* 0x000fe20000010026 */
[----:B------:R-:W2:Y:S01]  /*3c40*/  I2F R45, R40 ;  /* 0x00000028002d7306 */ /* 0x000ea20000201400 */
[----:B------:R-:W-:Y:S01]  /*3c50*/  FSEL R78, R43, -INF , !P1 ;  /* 0xff8000002b4e7808 */ /* 0x000fe20004800000 */
[----:B------:R-:W-:Y:S01]  /*3c60*/  HMMA.16816.F32.BF16 R28, R92, R46, R28 ;  /* 0x0000002e5c1c723c */ /* 0x000fe2000004181c */
[----:B------:R-:W-:-:S02]  /*3c70*/  ISETP.GE.AND P5, PT, R81, R117, PT ;  /* 0x000000755100720c */ /* 0x000fc40003fa6270 */
[----:B------:R-:W-:Y:S02]  /*3c80*/  ISETP.GE.AND P1, PT, R81, R116, PT ;  /* 0x000000745100720c */ /* 0x000fe40003f26270 */
[----:B------:R-:W-:Y:S01]  /*3c90*/  FSEL R77, R36, -INF , !P2 ;  /* 0xff800000244d7808 */ /* 0x000fe20005000000 */
[-C--:B---3--:R-:W-:Y:S01]  /*3ca0*/  FFMA.FTZ R32, R0, R3.reuse, R32 ;  /* 0x0000000300207223 */ /* 0x088fe20000010020 */
[----:B------:R-:W-:Y:S01]  /*3cb0*/  FSEL R76, R38, -INF , !P3 ;  /* 0xff800000264c7808 */ /* 0x000fe20005800000 */
[----:B----4-:R-:W-:Y:S01]  /*3cc0*/  HMMA.16816.F32.BF16 R96, R52, R48, R96 ;  /* 0x000000303460723c */ /* 0x010fe20000041860 */
[----:B------:R-:W3:Y:S01]  /*3cd0*/  I2F R49, R86 ;  /* 0x0000005600317306 */ /* 0x000ee20000201400 */
[----:B------:R-:W-:Y:S01]  /*3ce0*/  IADD3 R46, R2, 0x29, RZ ;  /* 0x00000029022e7810 */ /* 0x000fe20007ffe0ff */
[----:B------:R-:W-:Y:S01]  /*3cf0*/  FFMA.FTZ R34, R0, R3, R34 ;  /* 0x0000000300227223 */ /* 0x000fe20000010022 */
[----:B------:R-:W-:Y:S01]  /*3d00*/  FSEL R44, R42, -INF , !P4 ;  /* 0xff8000002a2c7808 */ /* 0x000fe20006000000 */
[----:B--2---:R-:W-:-:S02]  /*3d10*/  FFMA.FTZ R37, R0, R45, R37 ;  /* 0x0000002d00257223 */ /* 0x004fc40000010025 */
[----:B------:R-:W-:Y:S01]  /*3d20*/  IADD3 R48, R2, 0x28, RZ ;  /* 0x0000002802307810 */ /* 0x000fe20007ffe0ff */
[----:B------:R-:W-:Y:S01]  /*3d30*/  FFMA.FTZ R138, R0, R45, R39 ;  /* 0x0000002d008a7223 */ /* 0x000fe20000010027 */
[-C--:B------:R-:W-:Y:S01]  /*3d40*/  ISETP.GE.AND P4, PT, R40, R116.reuse, PT ;  /* 0x000000742800720c */ /* 0x080fe20003f86270 */
[C---:B------:R-:W-:Y:S01]  /*3d50*/  HMMA.16816.F32.BF16 R64, R52.reuse, R50, R64 ;  /* 0x000000323440723c */ /* 0x040fe20000041840 */
[----:B------:R-:W-:Y:S01]  /*3d60*/  FSEL R81, R37, -INF , !P6 ;  /* 0xff80000025517808 */ /* 0x000fe20007000000 */
[----:B------:R2:W4:Y:S01]  /*3d70*/  I2F R45, R48 ;  /* 0x00000030002d7306 */ /* 0x0005220000201400 */
[----:B------:R-:W5:Y:S01]  /*3d80*/  LDSM.16.M88.4 R36, [R152+0x2000] ;  /* 0x002000009824783b */ /* 0x000f620000000200 */
[----:B------:R-:W-:Y:S02]  /*3d90*/  FSEL R138, R138, -INF , !P4 ;  /* 0xff8000008a8a7808 */ /* 0x000fe40006000000 */
[----:B------:R-:W-:Y:S01]  /*3da0*/  ISETP.GE.AND P6, PT, R48, R117, PT ;  /* 0x000000753000720c */ /* 0x000fe20003fc6270 */
[-C--:B---3--:R-:W-:Y:S01]  /*3db0*/  FFMA.FTZ R33, R0, R49.reuse, R33 ;  /* 0x0000003100217223 */ /* 0x088fe20000010021 */
[----:B------:R-:W-:Y:S01]  /*3dc0*/  FSEL R51, R32, -INF , !P5 ;  /* 0xff80000020337808 */ /* 0x000fe20006800000 */
[----:B------:R-:W-:Y:S01]  /*3dd0*/  HMMA.16816.F32.BF16 R16, R52, R108, R16 ;  /* 0x0000006c3410723c */ /* 0x000fe20000041810 */
[----:B------:R-:W3:Y:S01]  /*3de0*/  I2F R32, R46 ;  /* 0x0000002e00207306 */ /* 0x000ee20000201400 */
[-C--:B------:R-:W-:Y:S01]  /*3df0*/  ISETP.GE.AND P4, PT, R48, R116.reuse, PT ;  /* 0x000000743000720c */ /* 0x080fe20003f86270 */
[----:B------:R-:W-:Y:S01]  /*3e00*/  FFMA.FTZ R35, R0, R49, R35 ;  /* 0x0000003100237223 */ /* 0x000fe20000010023 */
[C---:B------:R-:W-:Y:S01]  /*3e10*/  ISETP.GE.AND P2, PT, R86.reuse, R117, PT ;  /* 0x000000755600720c */ /* 0x040fe20003f46270 */
[----:B------:R-:W5:Y:S01]  /*3e20*/  LDSM.16.M88.4 R40, [R166+0x3800] ;  /* 0x00380000a628783b */ /* 0x000f620000000200 */
[----:B------:R-:W-:-:S02]  /*3e30*/  ISETP.GE.AND P3, PT, R86, R116, PT ;  /* 0x000000745600720c */ /* 0x000fc40003f66270 */
[C---:B-1----:R-:W-:Y:S01]  /*3e40*/  HMMA.16816.F32.BF16 R24, R92.reuse, R68, R24 ;  /* 0x000000445c18723c */ /* 0x042fe20000041818 */
[----:B--2---:R-:W-:Y:S01]  /*3e50*/  FSEL R48, R34, -INF , !P1 ;  /* 0xff80000022307808 */ /* 0x004fe20004800000 */
[-C--:B----4-:R-:W-:Y:S01]  /*3e60*/  FFMA.FTZ R28, R0, R45.reuse, R28 ;  /* 0x0000002d001c7223 */ /* 0x090fe2000001001c */
[----:B------:R-:W-:Y:S01]  /*3e70*/  IADD3 R34, R2, 0x30, RZ ;  /* 0x0000003002227810 */ /* 0x000fe20007ffe0ff */
[C---:B------:R-:W-:Y:S01]  /*3e80*/  FFMA.FTZ R30, R0.reuse, R45, R30 ;  /* 0x0000002d001e7223 */ /* 0x040fe2000001001e */
[----:B------:R-:W-:Y:S02]  /*3e90*/  FSEL R131, R33, -INF , !P2 ;  /* 0xff80000021837808 */ /* 0x000fe40005000000 */
[----:B------:R-:W1:Y:S01]  /*3ea0*/  I2F R33, R34 ;  /* 0x0000002200217306 */ /* 0x000e620000201400 */
[----:B------:R-:W-:Y:S01]  /*3eb0*/  HMMA.16816.F32.BF16 R20, R92, R70, R20 ;  /* 0x000000465c14723c */ /* 0x000fe20000041814 */
[-C--:B---3--:R-:W-:Y:S01]  /*3ec0*/  FFMA.FTZ R29, R0, R32.reuse, R29 ;  /* 0x00000020001d7223 */ /* 0x088fe2000001001d */
[----:B------:R-:W-:Y:S01]  /*3ed0*/  ISETP.GE.AND P5, PT, R46, R117, PT ;  /* 0x000000752e00720c */ /* 0x000fe20003fa6270 */
[----:B------:R-:W-:Y:S01]  /*3ee0*/  FFMA.FTZ R31, R0, R32, R31 ;  /* 0x00000020001f7223 */ /* 0x000fe2000001001f */
[----:B------:R-:W-:-:S02]  /*3ef0*/  ISETP.GE.AND P1, PT, R46, R116, PT ;  /* 0x000000742e00720c */ /* 0x000fc40003f26270 */
[C---:B------:R-:W-:Y:S02]  /*3f00*/  IADD3 R45, R2.reuse, 0x38, RZ ;  /* 0x00000038022d7810 */ /* 0x040fe40007ffe0ff */
[C---:B------:R-:W-:Y:S01]  /*3f10*/  HMMA.16816.F32.BF16 R12, R52.reuse, R110, R12 ;  /* 0x0000006e340c723c */ /* 0x040fe2000004180c */
[----:B------:R-:W-:Y:S02]  /*3f20*/  IADD3 R46, R2, 0x31, RZ ;  /* 0x00000031022e7810 */ /* 0x000fe40007ffe0ff */
[----:B------:R-:W-:Y:S02]  /*3f30*/  FSEL R133, R28, -INF , !P6 ;  /* 0xff8000001c857808 */ /* 0x000fe40007000000 */
[----:B------:R-:W-:Y:S01]  /*3f40*/  FSEL R136, R30, -INF , !P4 ;  /* 0xff8000001e887808 */ /* 0x000fe20006000000 */
[----:B------:R-:W2:Y:S01]  /*3f50*/  I2F R3, R46 ;  /* 0x0000002e00037306 */ /* 0x000ea20000201400 */
[----:B------:R-:W-:Y:S01]  /*3f60*/  FSEL R135, R29, -INF , !P5 ;  /* 0xff8000001d877808 */ /* 0x000fe20006800000 */
[----:B------:R-:W-:Y:S01]  /*3f70*/  HMMA.16816.F32.BF16 R8, R52, R104, R8 ;  /* 0x000000683408723c */ /* 0x000fe20000041808 */
[----:B------:R-:W-:Y:S01]  /*3f80*/  FSEL R108, R31, -INF , !P1 ;  /* 0xff8000001f6c7808 */ /* 0x000fe20004800000 */
[----:B-1----:R-:W-:Y:S01]  /*3f90*/  FFMA.FTZ R26, R0, R33, R26 ;  /* 0x00000021001a7223 */ /* 0x002fe2000001001a */
[----:B------:R-:W1:Y:S01]  /*3fa0*/  LDSM.16.M88.4 R28, [R152+0x2800] ;  /* 0x00280000981c783b */ /* 0x000e620000000200 */
[----:B------:R-:W-:-:S02]  /*3fb0*/  IADD3 R32, R2, 0x39, RZ ;  /* 0x0000003902207810 */ /* 0x000fc40007ffe0ff */
[-C--:B------:R-:W-:Y:S02]  /*3fc0*/  ISETP.GE.AND P5, PT, R45, R117.reuse, PT ;  /* 0x000000752d00720c */ /* 0x080fe40003fa6270 */
[----:B------:R-:W-:Y:S01]  /*3fd0*/  FSEL R104, R35, -INF , !P3 ;  /* 0xff80000023687808 */ /* 0x000fe20005800000 */
[----:B-----5:R-:W-:Y:S01]  /*3fe0*/  HMMA.16816.F32.BF16 R16, R92, R36, R16 ;  /* 0x000000245c10723c */ /* 0x020fe20000041810 */
[----:B------:R-:W3:Y:S01]  /*3ff0*/  I2F R35, R45 ;  /* 0x0000002d00237306 */ /* 0x000ee20000201400 */
[----:B------:R-:W-:Y:S02]  /*4000*/  ISETP.GE.AND P3, PT, R34, R116, PT ;  /* 0x000000742200720c */ /* 0x000fe40003f66270 */
[----:B------:R-:W-:Y:S01]  /*4010*/  ISETP.GE.AND P6, PT, R46, R117, PT ;  /* 0x000000752e00720c */ /* 0x000fe20003fc6270 */
[-C--:B--2---:R-:W-:Y:S01]  /*4020*/  FFMA.FTZ R25, R0, R3.reuse, R25 ;  /* 0x0000000300197223 */ /* 0x084fe20000010019 */
[----:B------:R-:W-:Y:S01]  /*4030*/  FSEL R118, R26, -INF , !P3 ;  /* 0xff8000001a767808 */ /* 0x000fe20005800000 */
[----:B------:R-:W-:Y:S01]  /*4040*/  FFMA.FTZ R27, R0, R3, R27 ;  /* 0x00000003001b7223 */ /* 0x000fe2000001001b */
[----:B------:R-:W-:Y:S01]  /*4050*/  HMMA.16816.F32.BF16 R100, R52, R106, R100 ;  /* 0x0000006a3464723c */ /* 0x000fe20000041864 */
[----:B------:R-:W-:-:S02]  /*4060*/  IADD3 R26, R2, 0x40, RZ ;  /* 0x00000040021a7810 */ /* 0x000fc40007ffe0ff */
[-C--:B------:R-:W-:Y:S02]  /*4070*/  ISETP.GE.AND P4, PT, R46, R116.reuse, PT ;  /* 0x000000742e00720c */ /* 0x080fe40003f86270 */
[----:B------:R-:W-:Y:S02]  /*4080*/  ISETP.GE.AND P1, PT, R45, R116, PT ;  /* 0x000000742d00720c */ /* 0x000fe40003f26270 */
[C---:B------:R-:W-:Y:S01]  /*4090*/  FFMA.FTZ R107, R0.reuse, R33, R24 ;  /* 0x00000021006b7223 */ /* 0x040fe20000010018 */
[----:B------:R-:W-:Y:S01]  /*40a0*/  HMMA.16816.F32.BF16 R12, R92, R38, R12 ;  /* 0x000000265c0c723c */ /* 0x000fe2000004180c */
[----:B------:R-:W2:Y:S01]  /*40b0*/  I2F R24, R32 ;  /* 0x0000002000187306 */ /* 0x000ea20000201400 */
[CC--:B---3--:R-:W-:Y:S01]  /*40c0*/  FFMA.FTZ R20, R0.reuse, R35.reuse, R20 ;  /* 0x0000002300147223 */ /* 0x0c8fe20000010014 */
[----:B------:R-:W-:Y:S01]  /*40d0*/  FSEL R119, R25, -INF , !P6 ;  /* 0xff80000019777808 */ /* 0x000fe20007000000 */
[----:B------:R-:W-:Y:S01]  /*40e0*/  FFMA.FTZ R130, R0, R35, R22 ;  /* 0x0000002300827223 */ /* 0x000fe20000010016 */
[----:B------:R-:W-:-:S02]  /*40f0*/  IADD3 R22, R2, 0x41, RZ ;  /* 0x0000004102167810 */ /* 0x000fc40007ffe0ff */
[----:B------:R-:W-:Y:S01]  /*4100*/  FSEL R115, R20, -INF , !P5 ;  /* 0xff80000014737808 */ /* 0x000fe20006800000 */
[----:B------:R-:W-:Y:S01]  /*4110*/  HMMA.16816.F32.BF16 R60, R52, R40, R60 ;  /* 0x00000028343c723c */ /* 0x000fe2000004183c */
[----:B------:R3:W4:Y:S01]  /*4120*/  I2F R33, R26 ;  /* 0x0000001a00217306 */ /* 0x0007220000201400 */
[----:B------:R-:W-:Y:S02]  /*4130*/  IADD3 R20, R2, 0x48, RZ ;  /* 0x0000004802147810 */ /* 0x000fe40007ffe0ff */
[----:B------:R-:W-:Y:S02]  /*4140*/  FSEL R132, R27, -INF , !P4 ;  /* 0xff8000001b847808 */ /* 0x000fe40006000000 */
[----:B------:R-:W-:Y:S02]  /*4150*/  FSEL R130, R130, -INF , !P1 ;  /* 0xff80000082827808 */ /* 0x000fe40004800000 */
[-C--:B------:R-:W-:Y:S01]  /*4160*/  ISETP.GE.AND P6, PT, R26, R117.reuse, PT ;  /* 0x000000751a00720c */ /* 0x080fe20003fc6270 */
[----:B--2---:R-:W-:Y:S01]  /*4170*/  FFMA.FTZ R129, R0, R24, R21 ;  /* 0x0000001800817223 */ /* 0x004fe20000010015 */
[----:B------:R-:W-:Y:S01]  /*4180*/  ISETP.GE.AND P4, PT, R26, R116, PT ;  /* 0x000000741a00720c */ /* 0x000fe20003f86270 */
[----:B------:R-:W2:Y:S01]  /*4190*/  I2F R3, R22 ;  /* 0x0000001600037306 */ /* 0x000ea20000201400 */
[-C--:B------:R-:W-:Y:S01]  /*41a0*/  ISETP.GE.AND P5, PT, R22, R117.reuse, PT ;  /* 0x000000751600720c */ /* 0x080fe20003fa6270 */
[----:B------:R-:W-:Y:S01]  /*41b0*/  FFMA.FTZ R23, R0, R24, R23 ;  /* 0x0000001800177223 */ /* 0x000fe20000010017 */
[-C--:B------:R-:W-:Y:S01]  /*41c0*/  ISETP.GE.AND P1, PT, R22, R116.reuse, PT ;  /* 0x000000741600720c */ /* 0x080fe20003f26270 */
[C---:B-1----:R-:W-:Y:S01]  /*41d0*/  HMMA.16816.F32.BF16 R8, R92.reuse, R28, R8 ;  /* 0x0000001c5c08723c */ /* 0x042fe20000041808 */
[----:B------:R-:W-:Y:S01]  /*41e0*/  ISETP.GE.AND P2, PT, R34, R117, PT ;  /* 0x000000752200720c */ /* 0x000fe20003f46270 */
[----:B---3--:R-:W1:Y:S01]  /*41f0*/  LDSM.16.M88.4 R24, [R152+0x3000] ;  /* 0x003000009818783b */ /* 0x008e620000000200 */
[CC--:B----4-:R-:W-:Y:S01]  /*4200*/  FFMA.FTZ R105, R0.reuse, R33.reuse, R16 ;  /* 0x0000002100697223 */ /* 0x0d0fe20000010010 */
[----:B------:R-:W3:Y:S01]  /*4210*/  I2F R21, R20 ;  /* 0x0000001400157306 */ /* 0x000ee20000201400 */
[----:B------:R-:W-:Y:S01]  /*4220*/  FSEL R107, R107, -INF , !P2 ;  /* 0xff8000006b6b7808 */ /* 0x000fe20005000000 */
[----:B------:R-:W-:Y:S01]  /*4230*/  FFMA.FTZ R18, R0, R33, R18 ;  /* 0x0000002100127223 */ /* 0x000fe20000010012 */
[C---:B------:R-:W-:Y:S01]  /*4240*/  ISETP.GE.AND P2, PT, R32.reuse, R117, PT ;  /* 0x000000752000720c */ /* 0x040fe20003f46270 */
[----:B------:R-:W-:Y:S01]  /*4250*/  HMMA.16816.F32.BF16 R100, R92, R30, R100 ;  /* 0x0000001e5c64723c */ /* 0x000fe20000041864 */
[----:B------:R-:W-:-:S02]  /*4260*/  ISETP.GE.AND P3, PT, R32, R116, PT ;  /* 0x000000742000720c */ /* 0x000fc40003f66270 */
[----:B------:R-:W-:Y:S01]  /*4270*/  FSEL R129, R129, -INF , !P2 ;  /* 0xff80000081817808 */ /* 0x000fe20005000000 */
[-C--:B--2---:R-:W-:Y:S01]  /*4280*/  FFMA.FTZ R17, R0, R3.reuse, R17 ;  /* 0x0000000300117223 */ /* 0x084fe20000010011 */
[----:B------:R-:W-:Y:S01]  /*4290*/  IADD3 R22, R2, 0x49, RZ ;  /* 0x0000004902167810 */ /* 0x000fe20007ffe0ff */
[----:B------:R-:W-:Y:S01]  /*42a0*/  FFMA.FTZ R19, R0, R3, R19 ;  /* 0x0000000300137223 */ /* 0x000fe20000010013 */
[----:B------:R-:W-:Y:S01]  /*42b0*/  FSEL R134, R23, -INF , !P3 ;  /* 0xff80000017867808 */ /* 0x000fe20005800000 */
[----:B------:R-:W-:Y:S01]  /*42c0*/  HMMA.16816.F32.BF16 R52, R52, R42, R56 ;  /* 0x0000002a3434723c */ /* 0x000fe20000041838 */
[----:B------:R-:W2:Y:S01]  /*42d0*/  I2F R16, R22 ;  /* 0x0000001600107306 */ /* 0x000ea20000201400 */
[----:B------:R-:W-:Y:S01]  /*42e0*/  ISETP.GE.AND P2, PT, R20, R117, PT ;  /* 0x000000751400720c */ /* 0x000fe20003f46270 */
[-C--:B---3--:R-:W-:Y:S01]  /*42f0*/  FFMA.FTZ R12, R0, R21.reuse, R12 ;  /* 0x00000015000c7223 */ /* 0x088fe2000001000c */
[----:B------:R-:W-:Y:S01]  /*4300*/  ISETP.GE.AND P3, PT, R20, R116, PT ;  /* 0x000000741400720c */ /* 0x000fe20003f66270 */
[----:B------:R-:W-:Y:S01]  /*4310*/  FFMA.FTZ R14, R0, R21, R14 ;  /* 0x00000015000e7223 */ /* 0x000fe2000001000e */
[----:B------:R-:W-:-:S02]  /*4320*/  FSEL R106, R18, -INF , !P4 ;  /* 0xff800000126a7808 */ /* 0x000fc40006000000 */
[----:B------:R-:W-:Y:S02]  /*4330*/  IADD3 R18, R2, 0x50, RZ ;  /* 0x0000005002127810 */ /* 0x000fe40007ffe0ff */
[----:B------:R-:W-:Y:S02]  /*4340*/  FSEL R109, R12, -INF , !P2 ;  /* 0xff8000000c6d7808 */ /* 0x000fe40005000000 */
[----:B------:R-:W-:Y:S01]  /*4350*/  FSEL R112, R14, -INF , !P3 ;  /* 0xff8000000e707808 */ /* 0x000fe20005800000 */
[----:B------:R-:W3:Y:S01]  /*4360*/  I2F R3, R18 ;  /* 0x0000001200037306 */ /* 0x000ee20000201400 */
[----:B------:R-:W-:Y:S01]  /*4370*/  FSEL R111, R17, -INF , !P5 ;  /* 0xff800000116f7808 */ /* 0x000fe20006800000 */
[CC--:B--2---:R-:W-:Y:S01]  /*4380*/  FFMA.FTZ R113, R0.reuse, R16.reuse, R13 ;  /* 0x0000001000717223 */ /* 0x0c4fe2000001000d */
[----:B------:R-:W-:Y:S01]  /*4390*/  FSEL R114, R19, -INF , !P1 ;  /* 0xff80000013727808 */ /* 0x000fe20004800000 */
[----:B------:R-:W-:Y:S01]  /*43a0*/  FFMA.FTZ R110, R0, R16, R15 ;  /* 0x00000010006e7223 */ /* 0x000fe2000001000f */
[C---:B------:R-:W-:Y:S01]  /*43b0*/  ISETP.GE.AND P5, PT, R18.reuse, R117, PT ;  /* 0x000000751200720c */ /* 0x040fe20003fa6270 */
[----:B------:R-:W2:Y:S01]  /*43c0*/  LDSM.16.M88.4 R12, [R152+0x3800] ;  /* 0x00380000980c783b */ /* 0x000ea20000000200 */
[----:B------:R-:W-:Y:S01]  /*43d0*/  ISETP.GE.AND P1, PT, R18, R116, PT ;  /* 0x000000741200720c */ /* 0x000fe20003f26270 */
[----:B------:R-:W-:-:S04]  /*43e0*/  DEPBAR.LE SB0, 0x0 ;  /* 0x000080000000791a */ /* 0x000fc80000000000 */
[----:B------:R-:W-:Y:S01]  /*43f0*/  IADD3 R20, R2, 0x51, RZ ;  /* 0x0000005102147810 */ /* 0x000fe20007ffe0ff */
[C---:B-1----:R-:W-:Y:S01]  /*4400*/  HMMA.16816.F32.BF16 R96, R92.reuse, R24, R96 ;  /* 0x000000185c60723c */ /* 0x042fe20000041860 */
[----:B------:R-:W-:Y:S01]  /*4410*/  FSEL R105, R105, -INF , !P6 ;  /* 0xff80000069697808 */ /* 0x000fe20007000000 */
[-C--:B---3--:R-:W-:Y:S01]  /*4420*/  FFMA.FTZ R10, R0, R3.reuse, R10 ;  /* 0x00000003000a7223 */ /* 0x088fe2000001000a */
[----:B------:R-:W-:Y:S01]  /*4430*/  IADD3 R18, R2, 0x58, RZ ;  /* 0x0000005802127810 */ /* 0x000fe20007ffe0ff */
[----:B------:R-:W-:Y:S01]  /*4440*/  FFMA.FTZ R8, R0, R3, R8 ;  /* 0x0000000300087223 */ /* 0x000fe20000010008 */
[C---:B------:R-:W-:Y:S01]  /*4450*/  ISETP.GE.AND P6, PT, R22.reuse, R117, PT ;  /* 0x000000751600720c */ /* 0x040fe20003fc6270 */
[----:B------:R-:W1:Y:S01]  /*4460*/  I2F R17, R20 ;  /* 0x0000001400117306 */ /* 0x000e620000201400 */
[----:B------:R-:W-:Y:S01]  /*4470*/  ISETP.GE.AND P4, PT, R22, R116, PT ;  /* 0x000000741600720c */ /* 0x000fe20003f86270 */
[----:B------:R-:W-:Y:S01]  /*4480*/  HMMA.16816.F32.BF16 R24, R92, R26, R64 ;  /* 0x0000001a5c18723c */ /* 0x000fe20000041840 */
[----:B------:R-:W-:-:S02]  /*4490*/  FSEL R58, R10, -INF , !P1 ;  /* 0xff8000000a3a7808 */ /* 0x000fc40004800000 */
[----:B------:R-:W-:Y:S02]  /*44a0*/  IADD3 R10, R2, 0x61, RZ ;  /* 0x00000061020a7810 */ /* 0x000fe40007ffe0ff */
[----:B------:R-:W-:Y:S01]  /*44b0*/  FSEL R113, R113, -INF , !P6 ;  /* 0xff80000071717808 */ /* 0x000fe20007000000 */
[----:B------:R3:W4:Y:S01]  /*44c0*/  I2F R19, R18 ;  /* 0x0000001200137306 */ /* 0x0007220000201400 */
[----:B------:R-:W-:Y:S02]  /*44d0*/  FSEL R110, R110, -INF , !P4 ;  /* 0xff8000006e6e7808 */ /* 0x000fe40006000000 */
[C---:B------:R-:W-:Y:S02]  /*44e0*/  ISETP.GE.AND P6, PT, R18.reuse, R117, PT ;  /* 0x000000751200720c */ /* 0x040fe40003fc6270 */
[-C--:B------:R-:W-:Y:S02]  /*44f0*/  ISETP.GE.AND P4, PT, R18, R116.reuse, PT ;  /* 0x000000741200720c */ /* 0x080fe40003f86270 */
[----:B------:R-:W-:Y:S01]  /*4500*/  FSEL R23, R8, -INF , !P5 ;  /* 0xff80000008177808 */ /* 0x000fe20006800000 */
[-C--:B-1----:R-:W-:Y:S01]  /*4510*/  FFMA.FTZ R11, R0, R17.reuse, R11 ;  /* 0x00000011000b7223 */ /* 0x082fe2000001000b */
[----:B------:R-:W1:Y:S01]  /*4520*/  I2F R8, R10 ;  /* 0x0000000a00087306 */ /* 0x000e620000201400 */
[----:B------:R-:W-:Y:S01]  /*4530*/  IADD3 R16, R2, 0x59, RZ ;  /* 0x0000005902107810 */ /* 0x000fe20007ffe0ff */
[----:B------:R-:W-:Y:S01]  /*4540*/  FFMA.FTZ R9, R0, R17, R9 ;  /* 0x0000001100097223 */ /* 0x000fe20000010009 */
[----:B------:R-:W-:-:S02]  /*4550*/  ISETP.GE.AND P3, PT, R20, R116, PT ;  /* 0x000000741400720c */ /* 0x000fc40003f66270 */
[----:B------:R-:W-:Y:S02]  /*4560*/  ISETP.GE.AND P2, PT, R20, R117, PT ;  /* 0x000000751400720c */ /* 0x000fe40003f46270 */
[----:B---3--:R-:W-:Y:S01]  /*4570*/  IADD3 R18, R2, 0x60, RZ ;  /* 0x0000006002127810 */ /* 0x008fe20007ffe0ff */
[CC--:B----4-:R-:W-:Y:S01]  /*4580*/  FFMA.FTZ R65, R0.reuse, R19.reuse, R100 ;  /* 0x0000001300417223 */ /* 0x0d0fe20000010064 */
[----:B------:R-:W3:Y:S01]  /*4590*/  I2F R20, R16 ;  /* 0x0000001000147306 */ /* 0x000ee20000201400 */
[----:B------:R-:W-:Y:S01]  /*45a0*/  FFMA.FTZ R22, R0, R19, R102 ;  /* 0x0000001300167223 */ /* 0x000fe20000010066 */
[C---:B--2---:R-:W-:Y:S01]  /*45b0*/  HMMA.16816.F32.BF16 R60, R92.reuse, R12, R60 ;  /* 0x0000000c5c3c723c */ /* 0x044fe2000004183c */
[CC--:B------:R-:W-:Y:S02]  /*45c0*/  ISETP.GE.AND P5, PT, R16.reuse, R117.reuse, PT ;  /* 0x000000751000720c */ /* 0x0c0fe40003fa6270 */
[----:B------:R-:W-:Y:S02]  /*45d0*/  ISETP.GE.AND P1, PT, R16, R116, PT ;  /* 0x000000741000720c */ /* 0x000fe40003f26270 */
[----:B------:R-:W-:Y:S01]  /*45e0*/  FSEL R65, R65, -INF , !P6 ;  /* 0xff80000041417808 */ /* 0x000fe20007000000 */
[----:B------:R-:W2:Y:S01]  /*45f0*/  I2F R3, R18 ;  /* 0x0000001200037306 */ /* 0x000ea20000201400 */
[----:B------:R-:W-:Y:S01]  /*4600*/  FSEL R22, R22, -INF , !P4 ;  /* 0xff80000016167808 */ /* 0x000fe20006000000 */
[CC--:B-1----:R-:W-:Y:S01]  /*4610*/  FFMA.FTZ R43, R0.reuse, R8.reuse, R97 ;  /* 0x00000008002b7223 */ /* 0x0c2fe20000010061 */
[----:B------:R-:W-:Y:S01]  /*4620*/  FSEL R56, R11, -INF , !P3 ;  /* 0xff8000000b387808 */ /* 0x000fe20005800000 */
[----:B------:R-:W-:Y:S01]  /*4630*/  FFMA.FTZ R38, R0, R8, R99 ;  /* 0x0000000800267223 */ /* 0x000fe20000010063 */
[C---:B------:R-:W-:Y:S01]  /*4640*/  ISETP.GE.AND P6, PT, R10.reuse, R117, PT ;  /* 0x000000750a00720c */ /* 0x040fe20003fc6270 */
[----:B------:R-:W-:Y:S01]  /*4650*/  HMMA.16816.F32.BF16 R52, R92, R14, R52 ;  /* 0x0000000e5c34723c */ /* 0x000fe20000041834 */
[----:B------:R-:W-:Y:S01]  /*4660*/  ISETP.GE.AND P4, PT, R10, R116, PT ;  /* 0x000000740a00720c */ /* 0x000fe20003f86270 */
[-C--:B---3--:R-:W-:Y:S01]  /*4670*/  FFMA.FTZ R59, R0, R20.reuse, R101 ;  /* 0x00000014003b7223 */ /* 0x088fe20000010065 */
[----:B------:R-:W-:Y:S01]  /*4680*/  IADD3 R16, R2, 0x68, RZ ;  /* 0x0000006802107810 */ /* 0x000fe20007ffe0ff */
[----:B------:R-:W-:Y:S01]  /*4690*/  FFMA.FTZ R20, R0, R20, R103 ;  /* 0x0000001400147223 */ /* 0x000fe20000010067 */
[----:B------:R-:W-:-:S02]  /*46a0*/  IADD3 R12, R2, 0x70, RZ ;  /* 0x00000070020c7810 */ /* 0x000fc40007ffe0ff */
[----:B------:R-:W-:Y:S02]  /*46b0*/  IADD3 R11, R2, 0x69, RZ ;  /* 0x00000069020b7810 */ /* 0x000fe40007ffe0ff */
[----:B------:R-:W-:Y:S01]  /*46c0*/  FSEL R21, R9, -INF , !P2 ;  /* 0xff80000009157808 */ /* 0x000fe20005000000 */
[CC--:B--2---:R-:W-:Y:S01]  /*46d0*/  FFMA.FTZ R45, R0.reuse, R3.reuse, R96 ;  /* 0x00000003002d7223 */ /* 0x0c4fe20000010060 */
[----:B------:R-:W1:Y:S01]  /*46e0*/  I2F R9, R16 ;  /* 0x0000001000097306 */ /* 0x000e620000201400 */
[----:B------:R-:W-:Y:S01]  /*46f0*/  FFMA.FTZ R46, R0, R3, R98 ;  /* 0x00000003002e7223 */ /* 0x000fe20000010062 */
[----:B------:R-:W-:Y:S02]  /*4700*/  FSEL R43, R43, -INF , !P6 ;  /* 0xff8000002b2b7808 */ /* 0x000fe40007000000 */
[----:B------:R-:W-:Y:S02]  /*4710*/  FSEL R38, R38, -INF , !P4 ;  /* 0xff80000026267808 */ /* 0x000fe40006000000 */
[----:B------:R-:W-:-:S02]  /*4720*/  ISETP.GE.AND P6, PT, R12, R117, PT ;  /* 0x000000750c00720c */ /* 0x000fc40003fc6270 */
[----:B------:R-:W2:Y:S01]  /*4730*/  I2F R3, R12 ;  /* 0x0000000c00037306 */ /* 0x000ea20000201400 */
[-C--:B------:R-:W-:Y:S02]  /*4740*/  ISETP.GE.AND P4, PT, R12, R116.reuse, PT ;  /* 0x000000740c00720c */ /* 0x080fe40003f86270 */
[C---:B------:R-:W-:Y:S02]  /*4750*/  ISETP.GE.AND P2, PT, R18.reuse, R117, PT ;  /* 0x000000751200720c */ /* 0x040fe40003f46270 */
[----:B------:R-:W-:Y:S02]  /*4760*/  ISETP.GE.AND P3, PT, R18, R116, PT ;  /* 0x000000741200720c */ /* 0x000fe40003f66270 */
[----:B------:R-:W-:Y:S01]  /*4770*/  IADD3 R8, R2, 0x71, RZ ;  /* 0x0000007102087810 */ /* 0x000fe20007ffe0ff */
[----:B------:R-:W3:Y:S01]  /*4780*/  I2F R10, R11 ;  /* 0x0000000b000a7306 */ /* 0x000ee20000201400 */
[----:B------:R-:W-:Y:S01]  /*4790*/  FSEL R59, R59, -INF , !P5 ;  /* 0xff8000003b3b7808 */ /* 0x000fe20006800000 */
[CC--:B-1----:R-:W-:Y:S01]  /*47a0*/  FFMA.FTZ R24, R0.reuse, R9.reuse, R24 ;  /* 0x0000000900187223 */ /* 0x0c2fe20000010018 */
[----:B------:R-:W-:Y:S01]  /*47b0*/  FSEL R45, R45, -INF , !P2 ;  /* 0xff8000002d2d7808 */ /* 0x000fe20005000000 */
[----:B------:R-:W-:Y:S01]  /*47c0*/  FFMA.FTZ R26, R0, R9, R26 ;  /* 0x00000009001a7223 */ /* 0x000fe2000001001a */
[----:B------:R-:W-:-:S02]  /*47d0*/  FSEL R46, R46, -INF , !P3 ;  /* 0xff8000002e2e7808 */ /* 0x000fc40005800000 */
[----:B------:R-:W-:Y:S01]  /*47e0*/  ISETP.GE.AND P5, PT, R16, R117, PT ;  /* 0x000000751000720c */ /* 0x000fe20003fa6270 */
[-C--:B--2---:R-:W-:Y:S01]  /*47f0*/  FFMA.FTZ R33, R0, R3.reuse, R60 ;  /* 0x0000000300217223 */ /* 0x084fe2000001003c */
[----:B------:R-:W-:Y:S01]  /*4800*/  IADD3 R12, R2, 0x78, RZ ;  /* 0x00000078020c7810 */ /* 0x000fe20007ffe0ff */
[----:B------:R-:W-:Y:S01]  /*4810*/  FFMA.FTZ R30, R0, R3, R62 ;  /* 0x00000003001e7223 */ /* 0x000fe2000001003e */
[C---:B------:R-:W-:Y:S01]  /*4820*/  ISETP.GE.AND P2, PT, R11.reuse, R117, PT ;  /* 0x000000750b00720c */ /* 0x040fe20003f46270 */
[----:B------:R-:W-:Y:S01]  /*4830*/  I2F R9, R2 ;  /* 0x0000000200097306 */ /* 0x000fe20000201400 */
[----:B------:R-:W-:Y:S02]  /*4840*/  ISETP.GE.AND P3, PT, R11, R116, PT ;  /* 0x000000740b00720c */ /* 0x000fe40003f66270 */
[----:B------:R-:W-:Y:S01]  /*4850*/  IADD3 R3, R2, 0x79, RZ ;  /* 0x0000007902037810 */ /* 0x000fe20007ffe0ff */
[-C--:B---3--:R-:W-:Y:S01]  /*4860*/  FFMA.FTZ R25, R0, R10.reuse, R25 ;  /* 0x0000000a00197223 */ /* 0x088fe20000010019 */
[----:B------:R-:W-:Y:S01]  /*4870*/  FSEL R49, R24, -INF , !P5 ;  /* 0xff80000018317808 */ /* 0x000fe20006800000 */
[----:B------:R-:W-:Y:S01]  /*4880*/  FFMA.FTZ R27, R0, R10, R27 ;  /* 0x0000000a001b7223 */ /* 0x000fe2000001001b */
[----:B------:R-:W-:Y:S01]  /*4890*/  FSEL R20, R20, -INF , !P1 ;  /* 0xff80000014147808 */ /* 0x000fe20004800000 */
[----:B------:R-:W1:Y:S01]  /*48a0*/  I2F R13, R12 ;  /* 0x0000000c000d7306 */ /* 0x000e620000201400 */
[----:B------:R-:W-:-:S02]  /*48b0*/  FSEL R47, R25, -INF , !P2 ;  /* 0xff800000192f7808 */ /* 0x000fc40005000000 */
[-C--:B------:R-:W-:Y:S02]  /*48c0*/  ISETP.GE.AND P2, PT, R12, R117.reuse, PT ;  /* 0x000000750c00720c */ /* 0x080fe40003f46270 */
[-C--:B------:R-:W-:Y:S02]  /*48d0*/  ISETP.GE.AND P1, PT, R16, R116.reuse, PT ;  /* 0x000000741000720c */ /* 0x080fe40003f26270 */
[----:B------:R-:W-:Y:S01]  /*48e0*/  ISETP.GE.AND P5, PT, R8, R117, PT ;  /* 0x000000750800720c */ /* 0x000fe20003fa6270 */
[----:B------:R-:W2:Y:S01]  /*48f0*/  I2F R11, R8 ;  /* 0x00000008000b7306 */ /* 0x000ea20000201400 */
[----:B------:R-:W-:Y:S02]  /*4900*/  FSEL R42, R26, -INF , !P1 ;  /* 0xff8000001a2a7808 */ /* 0x000fe40004800000 */
[----:B------:R-:W-:Y:S02]  /*4910*/  ISETP.GE.AND P1, PT, R8, R116, PT ;  /* 0x000000740800720c */ /* 0x000fe40003f26270 */
[----:B------:R-:W-:-:S02]  /*4920*/  FSEL R33, R33, -INF , !P6 ;  /* 0xff80000021217808 */ /* 0x000fc40007000000 */
[----:B------:R-:W-:Y:S01]  /*4930*/  FSEL R30, R30, -INF , !P4 ;  /* 0xff8000001e1e7808 */ /* 0x000fe20006000000 */
[----:B------:R-:W3:Y:S01]  /*4940*/  I2F R24, R3 ;  /* 0x0000000300187306 */ /* 0x000ee20000201400 */
[----:B-1----:R-:W-:Y:S01]  /*4950*/  FFMA.FTZ R32, R0, R13, R52 ;  /* 0x0000000d00207223 */ /* 0x002fe20000010034 */
[----:B------:R-:W-:Y:S01]  /*4960*/  ISETP.GE.AND P6, PT, R2, R117, PT ;  /* 0x000000750200720c */ /* 0x000fe20003fc6270 */
[----:B------:R-:W-:Y:S01]  /*4970*/  FFMA.FTZ R28, R0, R13, R54 ;  /* 0x0000000d001c7223 */ /* 0x000fe20000010036 */
[----:B------:R-:W-:Y:S01]  /*4980*/  BAR.SYNC.DEFER_BLOCKING 0x0 ;  /* 0x0000000000007b1d */ /* 0x000fe20000010000 */
[----:B------:R-:W-:Y:S01]  /*4990*/  ISETP.GE.AND P4, PT, R2, R116, PT ;  /* 0x000000740200720c */ /* 0x000fe20003f86270 */
[----:B------:R-:W-:Y:S01]  /*49a0*/  FFMA.FTZ R2, R0, R9, R80 ;  /* 0x0000000900027223 */ /* 0x000fe20000010050 */
[----:B------:R-:W-:Y:S01]  /*49b0*/  FSEL R32, R32, -INF , !P2 ;  /* 0xff80000020207808 */ /* 0x000fe20005000000 */
[----:B--2---:R-:W-:Y:S01]  /*49c0*/  FFMA.FTZ R29, R0, R11, R61 ;  /* 0x0000000b001d7223 */ /* 0x004fe2000001003d */
[----:B------:R-:W-:Y:S01]  /*49d0*/  ISETP.GT.AND P2, PT, R178, R173, PT ;  /* 0x000000adb200720c */ /* 0x000fe20003f44270 */
[C---:B------:R-:W-:Y:S01]  /*49e0*/  FFMA.FTZ R26, R0.reuse, R11, R63 ;  /* 0x0000000b001a7223 */ /* 0x040fe2000001003f */
[----:B------:R-:W-:Y:S01]  /*49f0*/  FSEL R36, R27, -INF , !P3 ;  /* 0xff8000001b247808 */ /* 0x000fe20005800000 */
[----:B------:R-:W-:Y:S01]  /*4a00*/  FFMA.FTZ R8, R0, R9, R82 ;  /* 0x0000000900087223 */ /* 0x000fe20000010052 */
[----:B------:R-:W-:-:S02]  /*4a10*/  FSEL R29, R29, -INF , !P5 ;  /* 0xff8000001d1d7808 */ /* 0x000fc40006800000 */
[----:B------:R-:W-:Y:S01]  /*4a20*/  FSEL R26, R26, -INF , !P1 ;  /* 0xff8000001a1a7808 */ /* 0x000fe20004800000 */
[----:B---3--:R-:W-:Y:S01]  /*4a30*/  FFMA.FTZ R31, R0, R24, R53 ;  /* 0x00000018001f7223 */ /* 0x008fe20000010035 */
[----:B------:R-:W-:Y:S01]  /*4a40*/  ISETP.GE.AND P3, PT, R12, R116, PT ;  /* 0x000000740c00720c */ /* 0x000fe20003f66270 */
[----:B------:R-:W-:Y:S01]  /*4a50*/  FFMA.FTZ R24, R0, R24, R55 ;  /* 0x0000001800187223 */ /* 0x000fe20000010037 */
        /* <DEDUP_REMOVED lines=66> */
.L_x_7187:
[----:B------:R-:W-:-:S04]  /*4e80*/  LEA R11, -R120, RZ, 0x7 ;  /* 0x000000ff780b7211 */ /* 0x000fc800078e39ff */
[----:B------:R-:W-:Y:S02]  /*4e90*/  SHF.R.S32.HI R10, RZ, 0x1f, R11 ;  /* 0x0000001fff0a7819 */ /* 0x000fe4000001140b */
.L_x_7188:
[----:B------:R-:W-:Y:S01]  /*4ea0*/  ISETP.GE.AND P1, PT, R180, c[0x0][0x220], PT ;  /* 0x00008800b4007a0c */ /* 0x000fe20003f26270 */
[----:B------:R-:W-:-:S12]  /*4eb0*/  BSSY B0, `(.L_x_7189) ;  /* 0x000005e000007945 */ /* 0x000fd80003800000 */
[CC--:B------:R-:W-:Y:S01]  /*4ec0*/  @!P1 IADD3 R12, P5, R11.reuse, R122.reuse, RZ ;  /* 0x0000007a0b0c9210 */ /* 0x0c0fe20007fbe0ff */
[----:B------:R-:W-:Y:S01]  /*4ed0*/  @!P1 IMAD.MOV.U32 R3, RZ, RZ, c[0x0][0x19c] ;  /* 0x00006700ff039624 */ /* 0x000fe200078e00ff */
[----:B------:R-:W-:Y:S01]  /*4ee0*/  @!P1 IADD3 R14, P4, P3, R11, R122, R175 ;  /* 0x0000007a0b0e9210 */ /* 0x000fe20007b9e0af */
[----:B------:R-:W-:Y:S01]  /*4ef0*/  @!P1 IMAD.WIDE.U32 R16, R120, 0x30, R122 ;  /* 0x0000003078109825 */ /* 0x000fe200078e007a */
[----:B------:R1:W-:Y:S02]  /*4f00*/  @P1 STS.128 [R179+0x2000], RZ ;  /* 0x002000ffb3001388 */ /* 0x0003e40000000c00 */
[----:B------:R-:W-:Y:S01]  /*4f10*/  @!P1 IADD3.X R13, R10, R123, R174, P4, P3 ;  /* 0x0000007b0a0d9210 */ /* 0x000fe200027e64ae */
[----:B------:R-:W-:Y:S01]  /*4f20*/  @!P1 IMAD R3, R3, 0x30, RZ ;  /* 0x0000003003039824 */ /* 0x000fe200078e02ff */
[----:B------:R-:W-:Y:S01]  /*4f30*/  @!P1 LEA R40, P4, R14, c[0x0][0x168], 0x1 ;  /* 0x00005a000e289a11 */ /* 0x000fe200078808ff */
[----:B------:R-:W-:Y:S01]  /*4f40*/  @!P1 IMAD.X R9, R10, 0x1, R123, P5 ;  /* 0x000000010a099824 */ /* 0x000fe200028e067b */
[----:B------:R-:W-:Y:S01]  /*4f50*/  @!P1 LEA R52, P5, R12, c[0x0][0x168], 0x1 ;  /* 0x00005a000c349a11 */ /* 0x000fe200078a08ff */
[----:B------:R-:W-:Y:S01]  /*4f60*/  @!P1 IMAD.MOV.U32 R25, RZ, RZ, c[0x0][0x19c] ;  /* 0x00006700ff199624 */ /* 0x000fe200078e00ff */
[----:B------:R-:W-:Y:S01]  /*4f70*/  @!P1 IADD3 R15, P3, R11, R16, RZ ;  /* 0x000000100b0f9210 */ /* 0x000fe20007f7e0ff */
[----:B------:R-:W-:Y:S01]  /*4f80*/  @!P1 IMAD.MOV.U32 R19, RZ, RZ, c[0x0][0x19c] ;  /* 0x00006700ff139624 */ /* 0x000fe200078e00ff */
[----:B------:R-:W-:Y:S01]  /*4f90*/  @!P1 LEA.HI.X R41, R14, c[0x0][0x16c], R13, 0x1, P4 ;  /* 0x00005b000e299a11 */ /* 0x000fe200020f0c0d */
[----:B------:R-:W-:Y:S01]  /*4fa0*/  @!P1 IMAD.MOV.U32 R34, RZ, RZ, R122 ;  /* 0x000000ffff229224 */ /* 0x000fe200078e007a */
[----:B------:R-:W-:Y:S01]  /*4fb0*/  @!P1 LEA.HI.X R53, R12, c[0x0][0x16c], R9, 0x1, P5 ;  /* 0x00005b000c359a11 */ /* 0x000fe200028f0c09 */
[----:B------:R-:W-:Y:S01]  /*4fc0*/  @!P1 IMAD.MOV.U32 R35, RZ, RZ, R123 ;  /* 0x000000ffff239224 */ /* 0x000fe200078e007b */
[----:B------:R-:W-:Y:S01]  /*4fd0*/  @!P1 IADD3.X R14, R10, R17, R3, P3, !PT ;  /* 0x000000110a0e9210 */ /* 0x000fe20001ffe403 */
[----:B------:R-:W-:Y:S01]  /*4fe0*/  @!P1 IMAD.MOV.U32 R9, RZ, RZ, c[0x0][0x19c] ;  /* 0x00006700ff099624 */ /* 0x000fe200078e00ff */
[CC--:B------:R-:W-:Y:S01]  /*4ff0*/  @!P1 LEA R16, P4, R120.reuse, R122.reuse, 0x5 ;  /* 0x0000007a78109211 */ /* 0x0c0fe200078828ff */
[C---:B------:R-:W-:Y:S01]  /*5000*/  @!P1 IMAD.WIDE.U32 R54, R120.reuse, 0x50, R34 ;  /* 0x0000005078369825 */ /* 0x040fe200078e0022 */
[C---:B------:R-:W-:Y:S01]  /*5010*/  @!P1 LEA R12, P3, R120.reuse, R122, 0x6 ;  /* 0x0000007a780c9211 */ /* 0x040fe200078630ff */
[----:B------:R-:W-:Y:S01]  /*5020*/  @!PT LDS RZ, [RZ] ;  /* 0x00000000fffff984 */ /* 0x000fe20000000800 */
[----:B------:R-:W-:Y:S01]  /*5030*/  @!PT LDS RZ, [RZ] ;  /* 0x00000000fffff984 */ /* 0x000fe20000000800 */
[----:B------:R-:W-:Y:S01]  /*5040*/  @!PT LDS RZ, [RZ] ;  /* 0x00000000fffff984 */ /* 0x000fe20000000800 */
[----:B------:R1:W-:Y:S01]  /*5050*/  @!P1 LDGSTS.E.BYPASS.LTC128B.128 [R179+0x2000], [R52.64] ;  /* 0x0200000034b39fae */ /* 0x0003e2000b901d46 */
[CC--:B------:R-:W-:Y:S01]  /*5060*/  @!P1 LEA.HI.X R25, R120.reuse, R123.reuse, R25, 0x5, P4 ;  /* 0x0000007b78199211 */ /* 0x0c0fe200020f2c19 */
[----:B------:R-:W-:Y:S01]  /*5070*/  @!P1 IMAD R9, R9, 0x50, RZ ;  /* 0x0000005009099824 */ /* 0x000fe200078e02ff */
[C---:B------:R-:W-:Y:S01]  /*5080*/  @!P1 IADD3 R13, P4, R11.reuse, R16, RZ ;  /* 0x000000100b0d9210 */ /* 0x040fe20007f9e0ff */
[----:B------:R-:W-:Y:S01]  /*5090*/  @!P1 IMAD.MOV.U32 R3, RZ, RZ, c[0x0][0x19c] ;  /* 0x00006700ff039624 */ /* 0x000fe200078e00ff */
[C---:B------:R-:W-:Y:S01]  /*50a0*/  @!P1 LEA.HI.X R19, R120.reuse, R123, R19, 0x6, P3 ;  /* 0x0000007b78139211 */ /* 0x040fe200018f3413 */
[----:B------:R-:W-:Y:S01]  /*50b0*/  @!P1 IMAD.WIDE.U32 R34, R120, 0x60, R122 ;  /* 0x0000006078229825 */ /* 0x000fe200078e007a */
[----:B------:R-:W-:Y:S01]  /*50c0*/  @!P1 IADD3 R17, P3, R11, R12, RZ ;  /* 0x0000000c0b119210 */ /* 0x000fe20007f7e0ff */
[----:B------:R1:W-:Y:S01]  /*50d0*/  @P1 STS.128 [R179+0x2800], RZ ;  /* 0x002800ffb3001388 */ /* 0x0003e20000000c00 */
[----:B------:R-:W-:Y:S01]  /*50e0*/  @!P1 LEA R60, P6, R13, c[0x0][0x168], 0x1 ;  /* 0x00005a000d3c9a11 */ /* 0x000fe200078c08ff */
[C---:B------:R-:W-:Y:S01]  /*50f0*/  @!P1 IMAD.X R12, R10.reuse, 0x1, R25, P4 ;  /* 0x000000010a0c9824 */ /* 0x040fe200020e0619 */
[----:B------:R-:W-:Y:S01]  /*5100*/  @!P1 IADD3 R18, P4, R11, R54, RZ ;  /* 0x000000360b129210 */ /* 0x000fe20007f9e0ff */
[C---:B------:R-:W-:Y:S01]  /*5110*/  @!P1 IMAD.X R16, R10.reuse, 0x1, R19, P3 ;  /* 0x000000010a109824 */ /* 0x040fe200018e0613 */
[----:B------:R-:W-:Y:S01]  /*5120*/  @!P1 LEA R54, P5, R17, c[0x0][0x168], 0x1 ;  /* 0x00005a0011369a11 */ /* 0x000fe200078a08ff */
[----:B------:R-:W-:Y:S01]  /*5130*/  @!P1 IMAD R3, R3, 0x60, RZ ;  /* 0x0000006003039824 */ /* 0x000fe200078e02ff */
[----:B------:R-:W-:Y:S01]  /*5140*/  @!P1 IADD3.X R9, R10, R55, R9, P4, !PT ;  /* 0x000000370a099210 */ /* 0x000fe200027fe409 */
[----:B------:R-:W-:Y:S01]  /*5150*/  @!PT LDS RZ, [RZ] ;  /* 0x00000000fffff984 */ /* 0x000fe20000000800 */
[----:B------:R-:W-:Y:S01]  /*5160*/  @!PT LDS RZ, [RZ] ;  /* 0x00000000fffff984 */ /* 0x000fe20000000800 */
[----:B------:R-:W-:Y:S01]  /*5170*/  @!PT LDS RZ, [RZ] ;  /* 0x00000000fffff984 */ /* 0x000fe20000000800 */
[----:B------:R1:W-:Y:S01]  /*5180*/  @!P1 LDGSTS.E.BYPASS.LTC128B.128 [R179+0x2800], [R40.64] ;  /* 0x0280000028b39fae */ /* 0x0003e2000b901d46 */
[----:B------:R-:W-:-:S02]  /*5190*/  @!P1 LEA.HI.X R55, R17, c[0x0][0x16c], R16, 0x1, P5 ;  /* 0x00005b0011379a11 */ /* 0x000fc400028f0c10 */
[----:B------:R-:W-:Y:S01]  /*51a0*/  @!P1 LEA R62, P5, R15, c[0x0][0x168], 0x1 ;  /* 0x00005a000f3e9a11 */ /* 0x000fe200078a08ff */
[----:B------:R1:W-:Y:S01]  /*51b0*/  @P1 STS.128 [R179+0x3000], RZ ;  /* 0x003000ffb3001388 */ /* 0x0003e20000000c00 */
[----:B------:R-:W-:Y:S02]  /*51c0*/  @!P1 IADD3 R19, P3, R11, R34, RZ ;  /* 0x000000220b139210 */ /* 0x000fe40007f7e0ff */
[----:B------:R-:W-:Y:S02]  /*51d0*/  @!P1 LEA.HI.X R61, R13, c[0x0][0x16c], R12, 0x1, P6 ;  /* 0x00005b000d3d9a11 */ /* 0x000fe400030f0c0c */
[----:B------:R-:W-:Y:S02]  /*51e0*/  @!P1 LEA R16, P4, R18, c[0x0][0x168], 0x1 ;  /* 0x00005a0012109a11 */ /* 0x000fe400078808ff */
[----:B------:R-:W-:Y:S01]  /*51f0*/  @!P1 LEA.HI.X R63, R15, c[0x0][0x16c], R14, 0x1, P5 ;  /* 0x00005b000f3f9a11 */ /* 0x000fe200028f0c0e */
[----:B------:R-:W-:Y:S01]  /*5200*/  @!PT LDS RZ, [RZ] ;  /* 0x00000000fffff984 */ /* 0x000fe20000000800 */
[----:B------:R-:W-:Y:S01]  /*5210*/  @!PT LDS RZ, [RZ] ;  /* 0x00000000fffff984 */ /* 0x000fe20000000800 */
[----:B------:R-:W-:Y:S01]  /*5220*/  @!PT LDS RZ, [RZ] ;  /* 0x00000000fffff984 */ /* 0x000fe20000000800 */
[----:B------:R1:W-:Y:S01]  /*5230*/  @!P1 LDGSTS.E.BYPASS.LTC128B.128 [R179+0x3000], [R60.64] ;  /* 0x030000003cb39fae */ /* 0x0003e2000b901d46 */
[----:B------:R-:W-:-:S02]  /*5240*/  @!P1 IADD3.X R34, R10, R35, R3, P3, !PT ;  /* 0x000000230a229210 */ /* 0x000fc40001ffe403 */
[C---:B------:R-:W-:Y:S01]  /*5250*/  @!P1 LEA R12, P3, R19.reuse, c[0x0][0x168], 0x1 ;  /* 0x00005a00130c9a11 */ /* 0x040fe200078608ff */
[----:B------:R1:W-:Y:S01]  /*5260*/  @P1 STS.128 [R179+0x3800], RZ ;  /* 0x003800ffb3001388 */ /* 0x0003e20000000c00 */
[----:B------:R-:W-:Y:S02]  /*5270*/  @!P1 LEA.HI.X R17, R18, c[0x0][0x16c], R9, 0x1, P4 ;  /* 0x00005b0012119a11 */ /* 0x000fe400020f0c09 */
        /* <DEDUP_REMOVED lines=33> */
.L_x_7190:
[----:B------:R-:W-:Y:S05]  /*5490*/  BSYNC B0 ;  /* 0x0000000000007941 */ /* 0x000fea0003800000 */
.L_x_7189:
[----:B------:R-:W0:Y:S01]  /*54a0*/  LDGDEPBAR ;  /* 0x00000000000079af */ /* 0x000e220000000000 */
[----:B------:R-:W-:-:S04]  /*54b0*/  IADD3 R122, P1, R11, R122, RZ ;  /* 0x0000007a0b7a7210 */ /* 0x000fc80007f3e0ff */
[----:B------:R-:W-:Y:S02]  /*54c0*/  IADD3.X R123, R10, R123, RZ, P1, !PT ;  /* 0x0000007b0a7b7210 */ /* 0x000fe40000ffe4ff */
.L_x_7186:
        /* <DEDUP_REMOVED lines=94> */
[----:B------:R-:W-:Y:S01]  /*5ab0*/  FFMA.FTZ R63, R74, c[0x0][0x23c], -R25 ;  /* 0x00008f004a3f7a23 */ /* 0x000fe20000010819 */
[----:B------:R-:W-:Y:S01]  /*5ac0*/  LEA.HI.X R189, R122, c[0x0][0x16c], R123, 0x1, P1 ;  /* 0x00005b007abd7a11 */ /* 0x000fe200008f0c7b */
[----:B------:R-:W-:-:S02]  /*5ad0*/  FFMA.FTZ R66, R72, c[0x0][0x23c], -R25 ;  /* 0x00008f0048427a23 */ /* 0x000fc40000010819 */
[----:B------:R-:W2:Y:S01]  /*5ae0*/  LDSM.16.MT88.4 R72, [R162+0x6000] ;  /* 0x00600000a248783b */ /* 0x000ea20000004200 */
[--C-:B------:R-:W-:Y:S02]  /*5af0*/  FFMA.FTZ R100, R8, c[0x0][0x23c], -R25.reuse ;  /* 0x00008f0008647a23 */ /* 0x100fe40000010819 */
[--C-:B------:R-:W-:Y:S01]  /*5b00*/  FFMA.FTZ R41, R84, c[0x0][0x23c], -R25.reuse ;  /* 0x00008f0054297a23 */ /* 0x100fe20000010819 */
[----:B------:R-:W3:Y:S01]  /*5b10*/  LDSM.16.MT88.4 R8, [R160+0x6000] ;  /* 0x00600000a008783b */ /* 0x000ee20000004200 */
[----:B------:R-:W-:Y:S01]  /*5b20*/  MUFU.EX2 R62, R62 ;  /* 0x0000003e003e7308 */ /* 0x000fe20000000800 */
[----:B------:R-:W-:Y:S02]  /*5b30*/  FFMA.FTZ R5, R81, c[0x0][0x23c], -R34 ;  /* 0x00008f0051057a23 */ /* 0x000fe40000010822 */
[--C-:B------:R-:W-:Y:S02]  /*5b40*/  FFMA.FTZ R44, R44, c[0x0][0x23c], -R25.reuse ;  /* 0x00008f002c2c7a23 */ /* 0x100fe40000010819 */
[--C-:B------:R-:W-:Y:S01]  /*5b50*/  FFMA.FTZ R35, R78, c[0x0][0x23c], -R25.reuse ;  /* 0x00008f004e237a23 */ /* 0x100fe20000010819 */
[----:B-1----:R-:W-:Y:S01]  /*5b60*/  F2FP.BF16.PACK_AB R84, R61, R64 ;  /* 0x000000403d54723e */ /* 0x002fe200000010ff */
[--C-:B------:R-:W-:Y:S01]  /*5b70*/  FFMA.FTZ R27, R76, c[0x0][0x23c], -R25.reuse ;  /* 0x00008f004c1b7a23 */ /* 0x100fe20000010819 */
[----:B------:R-:W1:Y:S01]  /*5b80*/  MUFU.EX2 R39, R39 ;  /* 0x0000002700277308 */ /* 0x000e620000000800 */
[----:B------:R-:W-:-:S02]  /*5b90*/  FFMA.FTZ R4, R138, c[0x0][0x23c], -R25 ;  /* 0x00008f008a047a23 */ /* 0x000fc40000010819 */
[--C-:B------:R-:W-:Y:S02]  /*5ba0*/  FFMA.FTZ R57, R51, c[0x0][0x23c], -R34.reuse ;  /* 0x00008f0033397a23 */ /* 0x100fe40000010822 */
[--C-:B------:R-:W-:Y:S02]  /*5bb0*/  FFMA.FTZ R53, R48, c[0x0][0x23c], -R25.reuse ;  /* 0x00008f0030357a23 */ /* 0x100fe40000010819 */
[--C-:B------:R-:W-:Y:S01]  /*5bc0*/  FFMA.FTZ R54, R131, c[0x0][0x23c], -R34.reuse ;  /* 0x00008f0083367a23 */ /* 0x100fe20000010822 */
[----:B------:R-:W-:Y:S01]  /*5bd0*/  MUFU.EX2 R100, R100 ;  /* 0x0000006400647308 */ /* 0x000fe20000000800 */
[--C-:B------:R-:W-:Y:S02]  /*5be0*/  FFMA.FTZ R55, R133, c[0x0][0x23c], -R34.reuse ;  /* 0x00008f0085377a23 */ /* 0x100fe40000010822 */
[----:B------:R-:W-:Y:S02]  /*5bf0*/  FFMA.FTZ R50, R135, c[0x0][0x23c], -R34 ;  /* 0x00008f0087327a23 */ /* 0x000fe40000010822 */
[----:B------:R-:W-:-:S02]  /*5c00*/  FFMA.FTZ R52, R104, c[0x0][0x23c], -R25 ;  /* 0x00008f0068347a23 */ /* 0x000fc40000010819 */
[--C-:B------:R-:W-:Y:S01]  /*5c10*/  FFMA.FTZ R51, R136, c[0x0][0x23c], -R25.reuse ;  /* 0x00008f0088337a23 */ /* 0x100fe20000010819 */
[----:B------:R-:W4:Y:S01]  /*5c20*/  MUFU.EX2 R63, R63 ;  /* 0x0000003f003f7308 */ /* 0x000f220000000800 */
[----:B-1----:R-:W-:Y:S01]  /*5c30*/  F2FP.BF16.PACK_AB R86, R39, R62 ;  /* 0x0000003e2756723e */ /* 0x002fe200000010ff */
        /* <DEDUP_REMOVED lines=8> */
[----:B------:R-:W1:Y:S01]  /*5cc0*/  MUFU.EX2 R41, R41 ;  /* 0x0000002900297308 */ /* 0x000e620000000800 */
[----:B----4-:R-:W-:Y:S01]  /*5cd0*/  F2FP.BF16.PACK_AB R85, R63, R100 ;  /* 0x000000643f55723e */ /* 0x010fe200000010ff */
        /* <DEDUP_REMOVED lines=8> */
[----:B-1----:R-:W-:Y:S01]  /*5d60*/  F2FP.BF16.PACK_AB R87, R41, R66 ;  /* 0x000000422957723e */ /* 0x002fe200000010ff */
        /* <DEDUP_REMOVED lines=15> */
[----:B------:R-:W-:Y:S01]  /*5e60*/  FFMA.FTZ R56, R20, c[0x0][0x23c], -R25 ;  /* 0x00008f0014387a23 */ /* 0x000fe20000010819 */
[C---:B------:R-:W-:Y:S01]  /*5e70*/  HMMA.16816.F32.BF16 R96, R84.reuse, R92, RZ ;  /* 0x0000005c5460723c */ /* 0x040fe200000418ff */
[----:B------:R-:W-:Y:S01]  /*5e80*/  LDSM.16.MT88.4 R20, [R162+0x8800] ;  /* 0x00880000a214783b */ /* 0x000fe20000004200 */
[----:B------:R-:W1:Y:S01]  /*5e90*/  MUFU.EX2 R44, R44 ;  /* 0x0000002c002c7308 */ /* 0x000e620000000800 */
        /* <DEDUP_REMOVED lines=19> */
[----:B------:R-:W-:Y:S02]  /*5fd0*/  FADD.FTZ R66, R66, R63 ;  /* 0x0000003f42427221 */ /* 0x000fe40000010000 */
[--C-:B------:R-:W-:Y:S01]  /*5fe0*/  FFMA.FTZ R31, R26, c[0x0][0x23c], -R25.reuse ;  /* 0x00008f001a1f7a23 */ /* 0x100fe20000010819 */
[C---:B---3--:R-:W-:Y:S01]  /*5ff0*/  HMMA.16816.F32.BF16 R80, R84.reuse, R8, RZ ;  /* 0x000000085450723c */ /* 0x048fe200000418ff */
[----:B------:R-:W-:Y:S01]  /*6000*/  FADD.FTZ R41, R41, R66 ;  /* 0x0000004229297221 */ /* 0x000fe20000010000 */
[----:B------:R-:W-:Y:S01]  /*6010*/  MUFU.EX2 R57, R57 ;  /* 0x0000003900397308 */ /* 0x000fe20000000800 */
[----:B------:R-:W-:Y:S02]  /*6020*/  FFMA.FTZ R30, R30, c[0x0][0x23c], -R25 ;  /* 0x00008f001e1e7a23 */ /* 0x000fe40000010819 */
[----:B-1----:R-:W-:Y:S02]  /*6030*/  FADD.FTZ R38, R44, R41 ;  /* 0x000000292c267221 */ /* 0x002fe40000010000 */
[----:B------:R-:W-:Y:S01]  /*6040*/  F2FP.BF16.PACK_AB R8, R37, R40 ;  /* 0x000000282508723e */ /* 0x000fe200000010ff */
[----:B------:R-:W-:Y:S01]  /*6050*/  HMMA.16816.F32.BF16 R84, R84, R10, RZ ;  /* 0x0000000a5454723c */ /* 0x000fe200000418ff */
[C---:B--2---:R-:W-:Y:S01]  /*6060*/  F2FP.BF16.PACK_AB R9, R35.reuse, R44 ;  /* 0x0000002c2309723e */ /* 0x044fe200000010ff */
[----:B------:R-:W1:Y:S01]  /*6070*/  MUFU.EX2 R54, R54 ;  /* 0x0000003600367308 */ /* 0x000e620000000800 */
[----:B------:R-:W-:-:S02]  /*6080*/  FADD.FTZ R38, R35, R38 ;  /* 0x0000002623267221 */ /* 0x000fc40000010000 */
[----:B------:R-:W-:Y:S02]  /*6090*/  FFMA.FTZ R26, R28, c[0x0][0x23c], -R25 ;  /* 0x00008f001c1a7a23 */ /* 0x000fe40000010819 */
[----:B------:R-:W-:Y:S02]  /*60a0*/  F2FP.BF16.PACK_AB R10, R5, R6 ;  /* 0x00000006050a723e */ /* 0x000fe400000010ff */
[----:B----4-:R-:W-:Y:S01]  /*60b0*/  F2FP.BF16.PACK_AB R11, R4, R27 ;  /* 0x0000001b040b723e */ /* 0x010fe200000010ff */
[----:B------:R-:W-:Y:S01]  /*60c0*/  MUFU.EX2 R55, R55 ;  /* 0x0000003700377308 */ /* 0x000fe20000000800 */
[----:B------:R-:W-:-:S04]  /*60d0*/  FADD.FTZ R27, R27, R38 ;  /* 0x000000261b1b7221 */ /* 0x000fc80000010000 */
[----:B------:R-:W-:Y:S01]  /*60e0*/  FADD.FTZ R4, R4, R27 ;  /* 0x0000001b04047221 */ /* 0x000fe20000010000 */
        /* <DEDUP_REMOVED lines=9> */
[----:B------:R-:W-:Y:S08]  /*6180*/  MUFU.EX2 R51, R51 ;  /* 0x0000003300337308 */ /* 0x000ff00000000800 */
[----:B------:R-:W5:Y:S08]  /*6190*/  MUFU.EX2 R48, R48 ;  /* 0x0000003000307308 */ /* 0x000f700000000800 */
[----:B------:R-:W-:Y:S01]  /*61a0*/  MUFU.EX2 R108, R108 ;  /* 0x0000006c006c7308 */ /* 0x000fe20000000800 */
[C---:B--2---:R-:W-:Y:S07]  /*61b0*/  HMMA.16816.F32.BF16 R80, R8.reuse, R12, R80 ;  /* 0x0000000c0850723c */ /* 0x044fee0000041850 */
[----:B------:R-:W2:Y:S01]  /*61c0*/  MUFU.EX2 R103, R103 ;  /* 0x0000006700677308 */ /* 0x000ea20000000800 */
        /* <DEDUP_REMOVED lines=8> */
[----:B-1----:R-:W-:-:S02]  /*6250*/  F2FP.BF16.PACK_AB R8, R54, R57 ;  /* 0x000000393608723e */ /* 0x002fc400000010ff */
[----:B---3--:R-:W-:-:S05]  /*6260*/  F2FP.BF16.PACK_AB R9, R52, R53 ;  /* 0x000000353409723e */ /* 0x008fca00000010ff */
[----:B------:R-:W1:Y:S01]  /*6270*/  MUFU.EX2 R102, R102 ;  /* 0x0000006600667308 */ /* 0x000e620000000800 */
[----:B------:R-:W-:Y:S01]  /*6280*/  F2FP.BF16.PACK_AB R10, R50, R55 ;  /* 0x00000037320a723e */ /* 0x000fe200000010ff */
[----:B------:R-:W-:Y:S01]  /*6290*/  FADD.FTZ R53, R53, R4 ;  /* 0x0000000435357221 */ /* 0x000fe20000010000 */
[----:B-----5:R-:W-:-:S03]  /*62a0*/  F2FP.BF16.PACK_AB R11, R48, R51 ;  /* 0x00000033300b723e */ /* 0x020fc600000010ff */
[----:B------:R-:W-:Y:S02]  /*62b0*/  FADD.FTZ R52, R52, R53 ;  /* 0x0000003534347221 */ /* 0x000fe40000010000 */
[----:B------:R-:W-:Y:S02]  /*62c0*/  MUFU.EX2 R101, R101 ;  /* 0x0000006500657308 */ /* 0x000fe40000000800 */
[----:B------:R-:W-:-:S04]  /*62d0*/  FADD.FTZ R51, R51, R52 ;  /* 0x0000003433337221 */ /* 0x000fc80000010000 */
[----:B------:R-:W-:Y:S01]  /*62e0*/  FADD.FTZ R48, R48, R51 ;  /* 0x0000003330307221 */ /* 0x000fe20000010000 */
[C---:B--2---:R-:W-:Y:S01]  /*62f0*/  HMMA.16816.F32.BF16 R68, R8.reuse, R12, R68 ;  /* 0x0000000c0844723c */ /* 0x044fe20000041844 */
        /* <DEDUP_REMOVED lines=8> */
[----:B------:R-:W-:Y:S08]  /*6380*/  MUFU.EX2 R105, R105 ;  /* 0x0000006900697308 */ /* 0x000ff00000000800 */
[----:B------:R-:W-:Y:S08]  /*6390*/  MUFU.EX2 R118, R118 ;  /* 0x0000007600767308 */ /* 0x000ff00000000800 */
        /* <DEDUP_REMOVED lines=12> */
[----:B-1----:R-:W-:-:S05]  /*6460*/  F2FP.BF16.PACK_AB R9, R102, R107 ;  /* 0x0000006b6609723e */ /* 0x002fca00000010ff */
[----:B------:R-:W1:Y:S01]  /*6470*/  MUFU.EX2 R113, R113 ;  /* 0x0000007100717308 */ /* 0x000e620000000800 */
[----:B------:R-:W-:Y:S01]  /*6480*/  F2FP.BF16.PACK_AB R10, R67, R104 ;  /* 0x00000068430a723e */ /* 0x000fe200000010ff */
[----:B------:R-:W-:Y:S01]  /*6490*/  FADD.FTZ R107, R107, R48 ;  /* 0x000000306b6b7221 */ /* 0x000fe20000010000 */
[----:B--2---:R-:W-:-:S03]  /*64a0*/  F2FP.BF16.PACK_AB R11, R60, R101 ;  /* 0x000000653c0b723e */ /* 0x004fc600000010ff */
[----:B------:R-:W-:Y:S02]  /*64b0*/  FADD.FTZ R102, R102, R107 ;  /* 0x0000006b66667221 */ /* 0x000fe40000010000 */
[----:B------:R-:W-:Y:S02]  /*64c0*/  MUFU.EX2 R65, R65 ;  /* 0x0000004100417308 */ /* 0x000fe40000000800 */
[----:B------:R-:W-:-:S04]  /*64d0*/  FADD.FTZ R101, R101, R102 ;  /* 0x0000006665657221 */ /* 0x000fc80000010000 */
[----:B------:R-:W-:Y:S01]  /*64e0*/  FADD.FTZ R101, R60, R101 ;  /* 0x000000653c657221 */ /* 0x000fe20000010000 */
[C---:B---3--:R-:W-:Y:S01]  /*64f0*/  HMMA.16816.F32.BF16 R68, R8.reuse, R12, R68 ;  /* 0x0000000c0844723c */ /* 0x048fe20000041844 */
[----:B------:R-:W-:Y:S07]  /*6500*/  MUFU.EX2 R110, R110 ;  /* 0x0000006e006e7308 */ /* 0x000fee0000000800 */
        /* <DEDUP_REMOVED lines=20> */
[----:B------:R-:W-:-:S02]  /*6650*/  F2FP.BF16.PACK_AB R8, R128, R115 ;  /* 0x000000738008723e */ /* 0x000fc400000010ff */
[----:B------:R-:W-:-:S05]  /*6660*/  F2FP.BF16.PACK_AB R9, R109, R130 ;  /* 0x000000826d09723e */ /* 0x000fca00000010ff */
[----:B------:R-:W2:Y:S01]  /*6670*/  MUFU.EX2 R47, R47 ;  /* 0x0000002f002f7308 */ /* 0x000ea20000000800 */
[----:B------:R-:W-:Y:S01]  /*6680*/  F2FP.BF16.PACK_AB R10, R118, R105 ;  /* 0x00000069760a723e */ /* 0x000fe200000010ff */
[----:B------:R-:W-:Y:S01]  /*6690*/  FADD.FTZ R130, R130, R101 ;  /* 0x0000006582827221 */ /* 0x000fe20000010000 */
[----:B-----5:R-:W-:-:S03]  /*66a0*/  F2FP.BF16.PACK_AB R11, R106, R111 ;  /* 0x0000006f6a0b723e */ /* 0x020fc600000010ff */
[----:B------:R-:W-:Y:S02]  /*66b0*/  FADD.FTZ R130, R109, R130 ;  /* 0x000000826d827221 */ /* 0x000fe40000010000 */
[----:B------:R-:W-:Y:S02]  /*66c0*/  MUFU.EX2 R36, R36 ;  /* 0x0000002400247308 */ /* 0x000fe40000000800 */
[----:B------:R-:W-:-:S04]  /*66d0*/  FADD.FTZ R111, R111, R130 ;  /* 0x000000826f6f7221 */ /* 0x000fc80000010000 */
[----:B------:R-:W-:Y:S01]  /*66e0*/  FADD.FTZ R106, R106, R111 ;  /* 0x0000006f6a6a7221 */ /* 0x000fe20000010000 */
[C---:B-1----:R-:W-:Y:S01]  /*66f0*/  HMMA.16816.F32.BF16 R68, R8.reuse, R12, R68 ;  /* 0x0000000c0844723c */ /* 0x042fe20000041844 */
[----:B------:R-:W-:Y:S07]  /*6700*/  MUFU.EX2 R29, R29 ;  /* 0x0000001d001d7308 */ /* 0x000fee0000000800 */
[C---:B------:R-:W-:Y:S01]  /*6710*/  HMMA.16816.F32.BF16 R72, R8.reuse, R14, R72 ;  /* 0x0000000e0848723c */ /* 0x040fe20000041848 */
[----:B------:R-:W1:Y:S01]  /*6720*/  LDSM.16.MT88.4 R12, [R160+0x8000] ;  /* 0x00800000a00c783b */ /* 0x000e620000004200 */
[----:B------:R-:W-:Y:S06]  /*6730*/  MUFU.EX2 R191, R191 ;  /* 0x000000bf00bf7308 */ /* 0x000fec0000000800 */
[C---:B--2---:R-:W-:Y:S02]  /*6740*/  HMMA.16816.F32.BF16 R96, R8.reuse, R16, R96 ;  /* 0x000000100860723c */ /* 0x044fe40000041860 */
[----:B------:R-:W-:Y:S06]  /*6750*/  MUFU.EX2 R30, R30 ;  /* 0x0000001e001e7308 */ /* 0x000fec0000000800 */
[C---:B------:R-:W-:Y:S01]  /*6760*/  HMMA.16816.F32.BF16 R92, R8.reuse, R18, R92 ;  /* 0x00000012085c723c */ /* 0x040fe2000004185c */
[----:B------:R-:W2:Y:S01]  /*6770*/  LDSM.16.MT88.4 R16, [R161+0x8000] ;  /* 0x00800000a110783b */ /* 0x000ea20000004200 */
[----:B------:R-:W-:Y:S08]  /*6780*/  MUFU.EX2 R31, R31 ;  /* 0x0000001f001f7308 */ /* 0x000ff00000000800 */
[----:B------:R-:W-:Y:S01]  /*6790*/  MUFU.EX2 R26, R26 ;  /* 0x0000001a001a7308 */ /* 0x000fe20000000800 */
[C---:B-1----:R-:W-:Y:S08]  /*67a0*/  HMMA.16816.F32.BF16 R80, R8.reuse, R12, R80 ;  /* 0x0000000c0850723c */ /* 0x042ff00000041850 */
[C---:B------:R-:W-:Y:S01]  /*67b0*/  HMMA.16816.F32.BF16 R84, R8.reuse, R14, R84 ;  /* 0x0000000e0854723c */ /* 0x040fe20000041854 */
[----:B------:R-:W1:Y:S07]  /*67c0*/  LDSM.16.MT88.4 R12, [R164+0x8800] ;  /* 0x00880000a40c783b */ /* 0x000e6e0000004200 */
[C---:B--2---:R-:W-:Y:S08]  /*67d0*/  HMMA.16816.F32.BF16 R76, R8.reuse, R16, R76 ;  /* 0x00000010084c723c */ /* 0x044ff0000004184c */
[----:B------:R-:W-:Y:S01]  /*67e0*/  HMMA.16816.F32.BF16 R88, R8, R18, R88 ;  /* 0x000000120858723c */ /* 0x000fe20000041858 */
[----:B------:R-:W2:Y:S06]  /*67f0*/  LDSM.16.MT88.4 R16, [R161+0x8800] ;  /* 0x00880000a110783b */ /* 0x000eac0000004200 */
[----:B------:R-:W-:-:S02]  /*6800*/  F2FP.BF16.PACK_AB R8, R113, R112 ;  /* 0x000000707108723e */ /* 0x000fc400000010ff */
[----:B---3--:R-:W-:Y:S01]  /*6810*/  F2FP.BF16.PACK_AB R9, R58, R119 ;  /* 0x000000773a09723e */ /* 0x008fe200000010ff */
[----:B------:R-:W-:Y:S01]  /*6820*/  FADD.FTZ R119, R119, R106 ;  /* 0x0000006a77777221 */ /* 0x000fe20000010000 */
[----:B------:R-:W-:Y:S02]  /*6830*/  F2FP.BF16.PACK_AB R10, R110, R65 ;  /* 0x000000416e0a723e */ /* 0x000fe400000010ff */
[----:B------:R-:W-:Y:S01]  /*6840*/  F2FP.BF16.PACK_AB R11, R56, R59 ;  /* 0x0000003b380b723e */ /* 0x000fe200000010ff */
[----:B------:R-:W-:-:S04]  /*6850*/  FADD.FTZ R58, R58, R119 ;  /* 0x000000773a3a7221 */ /* 0x000fc80000010000 */
[----:B------:R-:W-:Y:S02]  /*6860*/  FADD.FTZ R59, R59, R58 ;  /* 0x0000003a3b3b7221 */ /* 0x000fe40000010000 */
[----:B------:R-:W-:Y:S02]  /*6870*/  HMMA.16816.F32.BF16 R68, R8, R20, R68 ;  /* 0x000000140844723c */ /* 0x000fe40000041844 */
[----:B------:R-:W-:-:S06]  /*6880*/  FADD.FTZ R59, R56, R59 ;  /* 0x0000003b383b7221 */ /* 0x000fcc0000010000 */
[C---:B-1----:R-:W-:Y:S08]  /*6890*/  HMMA.16816.F32.BF16 R96, R8.reuse, R12, R96 ;  /* 0x0000000c0860723c */ /* 0x042ff00000041860 */
[C---:B------:R-:W-:Y:S01]  /*68a0*/  HMMA.16816.F32.BF16 R92, R8.reuse, R14, R92 ;  /* 0x0000000e085c723c */ /* 0x040fe2000004185c */
[----:B------:R-:W1:Y:S07]  /*68b0*/  LDSM.16.MT88.4 R12, [R160+0x8800] ;  /* 0x00880000a00c783b */ /* 0x000e6e0000004200 */
[C---:B--2---:R-:W-:Y:S08]  /*68c0*/  HMMA.16816.F32.BF16 R76, R8.reuse, R16, R76 ;  /* 0x00000010084c723c */ /* 0x044ff0000004184c */
        /* <DEDUP_REMOVED lines=9> */
[----:B------:R-:W3:Y:S01]  /*6960*/  MUFU.EX2 R39, R42 ;  /* 0x0000002a00277308 */ /* 0x000ee20000000800 */
[----:B----4-:R-:W-:Y:S01]  /*6970*/  F2FP.BF16.PACK_AB R10, R62, R43 ;  /* 0x0000002b3e0a723e */ /* 0x010fe200000010ff */
[----:B------:R-:W-:-:S04]  /*6980*/  FADD.FTZ R40, R40, R9 ;  /* 0x0000000928287221 */ /* 0x000fc80000010000 */
[----:B------:R-:W-:Y:S02]  /*6990*/  FADD.FTZ R9, R37, R40 ;  /* 0x0000002825097221 */ /* 0x000fe40000010000 */
[--C-:B------:R-:W-:Y:S02]  /*69a0*/  FFMA.FTZ R37, R33, c[0x0][0x23c], -R34.reuse ;  /* 0x00008f0021257a23 */ /* 0x100fe40000010822 */
[----:B------:R-:W-:Y:S02]  /*69b0*/  FFMA.FTZ R33, R32, c[0x0][0x23c], -R34 ;  /* 0x00008f0020217a23 */ /* 0x000fe40000010822 */
[----:B------:R-:W-:Y:S01]  /*69c0*/  FADD.FTZ R34, R6, R9 ;  /* 0x0000000906227221 */ /* 0x000fe20000010000 */
[----:B------:R-:W-:Y:S01]  /*69d0*/  F2FP.BF16.PACK_AB R9, R47, R46 ;  /* 0x0000002e2f09723e */ /* 0x000fe200000010ff */
[----:B------:R-:W4:Y:S01]  /*69e0*/  MUFU.EX2 R32, R37 ;  /* 0x0000002500207308 */ /* 0x000f220000000800 */
[----:B------:R-:W-:Y:S01]  /*69f0*/  FADD.FTZ R46, R46, R59 ;  /* 0x0000003b2e2e7221 */ /* 0x000fe20000010000 */
[----:B---3--:R-:W-:Y:S01]  /*6a00*/  F2FP.BF16.PACK_AB R11, R36, R39 ;  /* 0x00000027240b723e */ /* 0x008fe200000010ff */
[----:B------:R-:W-:-:S02]  /*6a10*/  FADD.FTZ R34, R5, R34 ;  /* 0x0000002205227221 */ /* 0x000fc40000010000 */
[----:B------:R-:W-:Y:S02]  /*6a20*/  FFMA.FTZ R5, R24, c[0x0][0x23c], -R25 ;  /* 0x00008f0018057a23 */ /* 0x000fe40000010819 */
[----:B------:R-:W-:Y:S01]  /*6a30*/  FADD.FTZ R57, R57, R34 ;  /* 0x0000002239397221 */ /* 0x000fe20000010000 */
[----:B------:R-:W3:Y:S01]  /*6a40*/  MUFU.EX2 R6, R33 ;  /* 0x0000002100067308 */ /* 0x000ee20000000800 */
[C---:B--2---:R-:W-:Y:S01]  /*6a50*/  HMMA.16816.F32.BF16 R96, R8.reuse, R16, R96 ;  /* 0x000000100860723c */ /* 0x044fe20000041860 */
[----:B------:R-:W-:Y:S02]  /*6a60*/  FADD.FTZ R46, R47, R46 ;  /* 0x0000002e2f2e7221 */ /* 0x000fe40000010000 */
[----:B------:R-:W-:Y:S02]  /*6a70*/  FADD.FTZ R54, R54, R57 ;  /* 0x0000003936367221 */ /* 0x000fe40000010000 */
[----:B------:R-:W-:Y:S02]  /*6a80*/  FADD.FTZ R39, R39, R46 ;  /* 0x0000002e27277221 */ /* 0x000fe40000010000 */
[----:B------:R-:W2:Y:S01]  /*6a90*/  MUFU.EX2 R5, R5 ;  /* 0x0000000500057308 */ /* 0x000ea20000000800 */
[----:B------:R-:W-:Y:S01]  /*6aa0*/  HMMA.16816.F32.BF16 R92, R8, R18, R92 ;  /* 0x00000012085c723c */ /* 0x000fe2000004185c */
[----:B------:R-:W5:Y:S01]  /*6ab0*/  LDSM.16.MT88.4 R16, [R160+0x9000] ;  /* 0x00900000a010783b */ /* 0x000f620000004200 */
        /* <DEDUP_REMOVED lines=13> */
[C---:B------:R-:W-:Y:S01]  /*6b90*/  HMMA.16816.F32.BF16 R88, R8.reuse, R22, R88 ;  /* 0x000000160858723c */ /* 0x040fe20000041858 */
[----:B------:R-:W1:Y:S07]  /*6ba0*/  LDSM.16.MT88.4 R20, [R162+0x9800] ;  /* 0x00980000a214783b */ /* 0x000e6e0000004200 */
[C---:B-----5:R-:W-:Y:S08]  /*6bb0*/  HMMA.16816.F32.BF16 R80, R8.reuse, R16, R80 ;  /* 0x000000100850723c */ /* 0x060ff00000041850 */
[----:B------:R-:W-:Y:S01]  /*6bc0*/  HMMA.16816.F32.BF16 R84, R8, R18, R84 ;  /* 0x000000120854723c */ /* 0x000fe20000041854 */
[----:B------:R-:W5:Y:S06]  /*6bd0*/  LDSM.16.MT88.4 R16, [R161+0x9800] ;  /* 0x00980000a110783b */ /* 0x000f6c0000004200 */
[----:B----4-:R-:W-:-:S02]  /*6be0*/  F2FP.BF16.PACK_AB R8, R29, R32 ;  /* 0x000000201d08723e */ /* 0x010fc400000010ff */
[----:B------:R-:W-:Y:S01]  /*6bf0*/  F2FP.BF16.PACK_AB R9, R31, R30 ;  /* 0x0000001e1f09723e */ /* 0x000fe200000010ff */
[----:B------:R-:W-:Y:S01]  /*6c00*/  FADD.FTZ R30, R30, R39 ;  /* 0x000000271e1e7221 */ /* 0x000fe20000010000 */
[----:B---3--:R-:W-:Y:S02]  /*6c10*/  F2FP.BF16.PACK_AB R10, R191, R6 ;  /* 0x00000006bf0a723e */ /* 0x008fe400000010ff */
[----:B--2---:R-:W-:Y:S01]  /*6c20*/  F2FP.BF16.PACK_AB R11, R5, R26 ;  /* 0x0000001a050b723e */ /* 0x004fe200000010ff */
[----:B------:R-:W-:-:S04]  /*6c30*/  FADD.FTZ R31, R31, R30 ;  /* 0x0000001e1f1f7221 */ /* 0x000fc80000010000 */
[----:B------:R-:W-:Y:S02]  /*6c40*/  FADD.FTZ R26, R26, R31 ;  /* 0x0000001f1a1a7221 */ /* 0x000fe40000010000 */
[----:B-1----:R-:W-:Y:S02]  /*6c50*/  HMMA.16816.F32.BF16 R96, R8, R12, R96 ;  /* 0x0000000c0860723c */ /* 0x002fe40000041860 */
[----:B------:R-:W-:-:S06]  /*6c60*/  FADD.FTZ R192, R5, R26 ;  /* 0x0000001a05c07221 */ /* 0x000fcc0000010000 */
[C---:B------:R-:W-:Y:S01]  /*6c70*/  HMMA.16816.F32.BF16 R92, R8.reuse, R14, R92 ;  /* 0x0000000e085c723c */ /* 0x040fe2000004185c */
[----:B------:R-:W1:Y:S07]  /*6c80*/  LDSM.16.MT88.4 R12, [R160+0x9800] ;  /* 0x00980000a00c783b */ /* 0x000e6e0000004200 */
[C---:B------:R-:W-:Y:S07]  /*6c90*/  HMMA.16816.F32.BF16 R68, R8.reuse, R20, R68 ;  /* 0x000000140844723c */ /* 0x040fee0000041844 */
[----:B------:R-:W-:Y:S01]  /*6ca0*/  FADD.FTZ R21, R105, R128 ;  /* 0x0000008069157221 */ /* 0x000fe20000010000 */
[----:B------:R-:W-:Y:S03]  /*6cb0*/  HMMA.16816.F32.BF16 R72, R8, R22, R72 ;  /* 0x000000160848723c */ /* 0x000fe60000041848 */
[----:B------:R-:W-:-:S04]  /*6cc0*/  FADD.FTZ R21, R118, R21 ;  /* 0x0000001576157221 */ /* 0x000fc80000010000 */
[----:B------:R-:W-:Y:S01]  /*6cd0*/  FADD.FTZ R4, R112, R21 ;  /* 0x0000001570047221 */ /* 0x000fe20000010000 */
[----:B-----5:R-:W-:Y:S03]  /*6ce0*/  HMMA.16816.F32.BF16 R76, R8, R16, R76 ;  /* 0x00000010084c723c */ /* 0x020fe6000004184c */
        /* <DEDUP_REMOVED lines=77> */
.L_x_7192:
[----:B------:R-:W-:-:S04]  /*71c0*/  LEA R4, -R7, RZ, 0x7 ;  /* 0x000000ff07047211 */ /* 0x000fc800078e39ff */
[----:B------:R-:W-:Y:S02]  /*71d0*/  SHF.R.S32.HI R5, RZ, 0x1f, R4 ;  /* 0x0000001fff057819 */ /* 0x000fe40000011404 */
.L_x_7193:
[----:B------:R-:W-:Y:S01]  /*71e0*/  ISETP.GE.AND P1, PT, R180, c[0x0][0x220], PT ;  /* 0x00008800b4007a0c */ /* 0x000fe20003f26270 */
[----:B------:R-:W-:Y:S01]  /*71f0*/  IMAD.SHL.U32 R118, R178, 0x80, RZ ;  /* 0x00000080b2767824 */ /* 0x000fe200078e00ff */
[----:B------:R-:W-:-:S04]  /*7200*/  LEA R194, P6, R4, R194, 0x1 ;  /* 0x000000c204c27211 */ /* 0x000fc800078c08ff */
[----:B------:R-:W-:Y:S02]  /*7210*/  LEA.HI.X R193, R4, R193, R5, 0x1, P6 ;  /* 0x000000c104c17211 */ /* 0x000fe400030f0c05 */
[----:B------:R-:W-:-:S05]  /*7220*/  LOP3.LUT R141, R118, R177, RZ, 0xfc, !PT ;  /* 0x000000b1768d7212 */ /* 0x000fca00078efcff */
[--C-:B------:R-:W-:Y:S01]  /*7230*/  @!P1 IMAD.MOV.U32 R124, RZ, RZ, R126.reuse ;  /* 0x000000ffff7c9224 */ /* 0x100fe200078e007e */
[CC--:B------:R-:W-:Y:S01]  /*7240*/  @!P1 LEA R9, P3, R7.reuse, R126.reuse, 0x5 ;  /* 0x0000007e07099211 */ /* 0x0c0fe200078628ff */
[----:B------:R-:W-:Y:S01]  /*7250*/  @!P1 IMAD.MOV.U32 R8, RZ, RZ, c[0x0][0x1a4] ;  /* 0x00006900ff089624 */ /* 0x000fe200078e00ff */
[CC--:B------:R-:W-:Y:S01]  /*7260*/  @!P1 LEA R11, P2, R7.reuse, R126.reuse, 0x6 ;  /* 0x0000007e070b9211 */ /* 0x0c0fe200078430ff */
[----:B------:R-:W-:Y:S01]  /*7270*/  @!P1 IMAD.MOV.U32 R10, RZ, RZ, c[0x0][0x1a4] ;  /* 0x00006900ff0a9624 */ /* 0x000fe200078e00ff */
        /* <DEDUP_REMOVED lines=13> */
[----:B------:R-:W-:Y:S01]  /*7350*/  @!P1 IMAD.MOV.U32 R12, RZ, RZ, c[0x0][0x1a4] ;  /* 0x00006900ff0c9624 */ /* 0x000fe200078e00ff */
[----:B------:R-:W-:Y:S01]  /*7360*/  @!P1 IADD3 R13, P3, R4, R18, RZ ;  /* 0x00000012040d9210 */ /* 0x000fe20007f7e0ff */
[----:B------:R-:W-:Y:S01]  /*7370*/  @!P1 IMAD.WIDE.U32 R16, R7, 0x50, R16 ;  /* 0x0000005007109825 */ /* 0x000fe200078e0010 */
[----:B------:R-:W-:-:S03]  /*7380*/  @!P1 LEA.HI.X R23, R6, c[0x0][0x174], R125, 0x1, P2 ;  /* 0x00005d0006179a11 */ /* 0x000fc600010f0c7d */
[----:B------:R-:W-:Y:S01]  /*7390*/  @!P1 IMAD.WIDE.U32 R14, R7, 0x60, R14 ;  /* 0x00000060070e9825 */ /* 0x000fe200078e000e */
[----:B------:R-:W-:-:S03]  /*73a0*/  @!P1 IADD3 R6, P2, R4, R16, RZ ;  /* 0x0000001004069210 */ /* 0x000fc60007f5e0ff */
[----:B------:R-:W-:-:S04]  /*73b0*/  @!P1 IMAD.WIDE.U32 R20, R7, 0x70, R20 ;  /* 0x0000007007149825 */ /* 0x000fc800078e0014 */
[----:B------:R-:W-:Y:S02]  /*73c0*/  @!P1 IMAD.MOV.U32 R7, RZ, RZ, c[0x0][0x1a4] ;  /* 0x00006900ff079624 */ /* 0x000fe400078e00ff */
[----:B------:R-:W-:Y:S02]  /*73d0*/  @!P1 IMAD R12, R12, 0x30, RZ ;  /* 0x000000300c0c9824 */ /* 0x000fe400078e02ff */
[----:B------:R-:W-:Y:S02]  /*73e0*/  @!P1 IMAD R7, R7, 0x50, RZ ;  /* 0x0000005007079824 */ /* 0x000fe400078e02ff */
[----:B------:R-:W-:Y:S01]  /*73f0*/  @!P1 IMAD.MOV.U32 R16, RZ, RZ, c[0x0][0x1a4] ;  /* 0x00006900ff109624 */ /* 0x000fe200078e00ff */
[C---:B------:R-:W-:Y:S01]  /*7400*/  @!P1 IADD3.X R18, R5.reuse, R19, R12, P3, !PT ;  /* 0x0000001305129210 */ /* 0x040fe20001ffe40c */
[----:B------:R-:W-:Y:S01]  /*7410*/  @!P1 IMAD.MOV.U32 R12, RZ, RZ, c[0x0][0x1a4] ;  /* 0x00006900ff0c9624 */ /* 0x000fe200078e00ff */
[----:B------:R-:W-:Y:S01]  /*7420*/  @!P1 IADD3 R9, P3, R4, R9, RZ ;  /* 0x0000000904099210 */ /* 0x000fe20007f7e0ff */
[----:B------:R-:W-:Y:S01]  /*7430*/  @!P1 IMAD R16, R16, 0x60, RZ ;  /* 0x0000006010109824 */ /* 0x000fe200078e02ff */
[C---:B------:R-:W-:Y:S01]  /*7440*/  @!P1 IADD3.X R7, R5.reuse, R17, R7, P2, !PT ;  /* 0x0000001105079210 */ /* 0x040fe200017fe407 */
[----:B------:R-:W-:Y:S01]  /*7450*/  @!P1 IMAD R12, R12, 0x70, RZ ;  /* 0x000000700c0c9824 */ /* 0x000fe200078e02ff */
[C---:B------:R-:W-:Y:S01]  /*7460*/  @!P1 IADD3 R11, P2, R4.reuse, R11, RZ ;  /* 0x0000000b040b9210 */ /* 0x040fe20007f5e0ff */
[----:B------:R-:W-:Y:S01]  /*7470*/  @!P1 IMAD.X R8, R5, 0x1, R8, P3 ;  /* 0x0000000105089824 */ /* 0x000fe200018e0608 */
[C---:B------:R-:W-:Y:S01]  /*7480*/  @!P1 IADD3 R14, P3, R4.reuse, R14, RZ ;  /* 0x0000000e040e9210 */ /* 0x040fe20007f7e0ff */
[----:B------:R-:W-:Y:S01]  /*7490*/  @!P1 IMAD.MOV.U32 R195, RZ, RZ, R193 ;  /* 0x000000ffffc39224 */ /* 0x000fe200078e00c1 */
[----:B------:R-:W-:Y:S01]  /*74a0*/  @!P1 LEA R24, P5, R9, c[0x0][0x170], 0x1 ;  /* 0x00005c0009189a11 */ /* 0x000fe200078a08ff */
[----:B------:R-:W-:Y:S01]  /*74b0*/  @!P1 IMAD.X R10, R5, 0x1, R10, P2 ;  /* 0x00000001050a9824 */ /* 0x000fe200010e060a */
[----:B------:R-:W-:-:S02]  /*74c0*/  @!P1 IADD3 R4, P2, R4, R20, RZ ;  /* 0x0000001404049210 */ /* 0x000fc40007f5e0ff */
[----:B------:R-:W-:Y:S01]  /*74d0*/  @!P1 LEA R20, P4, R11, c[0x0][0x170], 0x1 ;  /* 0x00005c000b149a11 */ /* 0x000fe200078808ff */
[----:B------:R-:W-:Y:S01]  /*74e0*/  @!PT LDS RZ, [RZ] ;  /* 0x00000000fffff984 */ /* 0x000fe20000000800 */
[----:B------:R-:W-:Y:S01]  /*74f0*/  @!PT LDS RZ, [RZ] ;  /* 0x00000000fffff984 */ /* 0x000fe20000000800 */
[----:B------:R-:W-:Y:S01]  /*7500*/  @!PT LDS RZ, [RZ] ;  /* 0x00000000fffff984 */ /* 0x000fe20000000800 */
[----:B------:R1:W-:Y:S01]  /*7510*/  @!P1 LDGSTS.E.BYPASS.LTC128B.128 [R179+0x6000], [R194.64] ;  /* 0x06000000c2b39fae */ /* 0x0003e2000b901d46 */
[----:B------:R-:W-:Y:S02]  /*7520*/  @!P1 IADD3.X R15, R5, R16, R15, P3, !PT ;  /* 0x00000010050f9210 */ /* 0x000fe40001ffe40f */
        /* <DEDUP_REMOVED lines=48> */
[----:B------:R-:W1:Y:S04]  /*7830*/  LDSM.16.M88.4 R32, [R169+0x2800] ;  /* 0x00280000a920783b */ /* 0x000e680000000200 */
[----:B---3--:R-:W3:Y:S04]  /*7840*/  LDSM.16.M88.4 R24, [R169+0x3000] ;  /* 0x00300000a918783b */ /* 0x008ee80000000200 */
[----:B------:R-:W-:Y:S04]  /*7850*/  LDSM.16.M88.4 R100, [R168] ;  /* 0x00000000a864783b */ /* 0x000fe80000000200 */
[----:B--2---:R-:W2:Y:S04]  /*7860*/  LDSM.16.M88.4 R20, [R163+0x2000] ;  /* 0x00200000a314783b */ /* 0x004ea80000000200 */
[----:B----4-:R-:W4:Y:S04]  /*7870*/  LDSM.16.M88.4 R16, [R169+0x3800] ;  /* 0x00380000a910783b */ /* 0x010f280000000200 */
[----:B-----5:R-:W5:Y:S04]  /*7880*/  LDSM.16.M88.4 R12, [R163+0x2800] ;  /* 0x00280000a30c783b */ /* 0x020f680000000200 */
[----:B-1----:R-:W1:Y:S04]  /*7890*/  LDSM.16.M88.4 R8, [R169+0x4000] ;  /* 0x00400000a908783b */ /* 0x002e680000000200 */
[----:B------:R-:W1:Y:S04]  /*78a0*/  LDSM.16.M88.4 R4, [R163+0x3000] ;  /* 0x00300000a304783b */ /* 0x000e680000000200 */
        /* <DEDUP_REMOVED lines=16> */
[C---:B-----5:R-:W-:Y:S08]  /*79b0*/  HMMA.16816.F32.BF16 R36, R100.reuse, R12, R36 ;  /* 0x0000000c6424723c */ /* 0x060ff00000041824 */
[----:B------:R-:W-:Y:S08]  /*79c0*/  HMMA.16816.F32.BF16 R32, R100, R14, R32 ;  /* 0x0000000e6420723c */ /* 0x000ff00000041820 */
[C---:B------:R-:W-:Y:S08]  /*79d0*/  HMMA.16816.F32.BF16 R16, R48.reuse, R18, RZ ;  /* 0x000000123010723c */ /* 0x040ff000000418ff */
[C---:B-1----:R-:W-:Y:S08]  /*79e0*/  HMMA.16816.F32.BF16 R12, R48.reuse, R8, RZ ;  /* 0x00000008300c723c */ /* 0x042ff000000418ff */
        /* <DEDUP_REMOVED lines=53> */
[C---:B--2---:R-:W-:Y:S08]  /*7d40*/  HMMA.16816.F32.BF16 R4, R108.reuse, R112, R4 ;  /* 0x000000706c04723c */ /* 0x044ff00000041804 */
[C---:B------:R-:W-:Y:S08]  /*7d50*/  HMMA.16816.F32.BF16 R64, R108.reuse, R114, R64 ;  /* 0x000000726c40723c */ /* 0x040ff00000041840 */
[C---:B-1----:R-:W-:Y:S08]  /*7d60*/  HMMA.16816.F32.BF16 R44, R108.reuse, R100, R44 ;  /* 0x000000646c2c723c */ /* 0x042ff0000004182c */
        /* <DEDUP_REMOVED lines=8> */
[C---:B--2---:R-:W-:Y:S08]  /*7df0*/  HMMA.16816.F32.BF16 R60, R108.reuse, R104, R60 ;  /* 0x000000686c3c723c */ /* 0x044ff0000004183c */
[C---:B------:R-:W-:Y:S08]  /*7e00*/  HMMA.16816.F32.BF16 R56, R108.reuse, R106, R56 ;  /* 0x0000006a6c38723c */ /* 0x040ff00000041838 */
[C---:B-1----:R-:W-:Y:S08]  /*7e10*/  HMMA.16816.F32.BF16 R12, R108.reuse, R100, R12 ;  /* 0x000000646c0c723c */ /* 0x042ff0000004180c */
[----:B------:R-:W-:Y:S01]  /*7e20*/  HMMA.16816.F32.BF16 R8, R108, R102, R8 ;  /* 0x000000666c08723c */ /* 0x000fe20000041808 */
[----:B------:R-:W1:Y:S01]  /*7e30*/  LDSM.16.M88.4 R100, [R152+0x3800] ;  /* 0x003800009864783b */ /* 0x000e620000000200 */
[----:B------:R-:W-:-:S06]  /*7e40*/  DEPBAR.LE SB0, 0x0 ;  /* 0x000080000000791a */ /* 0x000fcc0000000000 */
[C---:B-1----:R-:W-:Y:S07]  /*7e50*/  HMMA.16816.F32.BF16 R48, R108.reuse, R102, R48 ;  /* 0x000000666c30723c */ /* 0x042fee0000041830 */
[----:B------:R-:W-:Y:S01]  /*7e60*/  IADD3 R102, R141, 0x1, RZ ;  /* 0x000000018d667810 */ /* 0x000fe20007ffe0ff */
[----:B------:R-:W-:Y:S03]  /*7e70*/  HMMA.16816.F32.BF16 R52, R108, R100, R52 ;  /* 0x000000646c34723c */ /* 0x000fe60000041834 */
[----:B------:R-:W1:Y:S01]  /*7e80*/  I2F R104, R102 ;  /* 0x0000006600687306 */ /* 0x000e620000201400 */
[----:B------:R-:W-:Y:S01]  /*7e90*/  BAR.SYNC.DEFER_BLOCKING 0x0 ;  /* 0x0000000000007b1d */ /* 0x000fe20000010000 */
[----:B------:R-:W-:-:S02]  /*7ea0*/  ISETP.GE.AND P4, PT, R102, R117, PT ;  /* 0x000000756600720c */ /* 0x000fc40003f86270 */
[----:B------:R-:W-:Y:S02]  /*7eb0*/  LOP3.LUT R101, R118, 0x8, R177, 0xfe, !PT ;  /* 0x0000000876657812 */ /* 0x000fe400078efeb1 */
[----:B------:R-:W-:Y:S02]  /*7ec0*/  IADD3 R100, R141, 0x9, RZ ;  /* 0x000000098d647810 */ /* 0x000fe40007ffe0ff */
[C---:B------:R-:W-:Y:S02]  /*7ed0*/  ISETP.GE.AND P6, PT, R101.reuse, R117, PT ;  /* 0x000000756500720c */ /* 0x040fe40003fc6270 */
[-C--:B------:R-:W-:Y:S02]  /*7ee0*/  ISETP.GE.AND P5, PT, R101, R116.reuse, PT ;  /* 0x000000746500720c */ /* 0x080fe40003fa6270 */
[----:B------:R-:W2:Y:S01]  /*7ef0*/  I2F R101, R101 ;  /* 0x0000006500657306 */ /* 0x000ea20000201400 */
[----:B------:R-:W-:Y:S01]  /*7f00*/  ISETP.GE.AND P2, PT, R102, R116, PT ;  /* 0x000000746600720c */ /* 0x000fe20003f46270 */
[-C--:B-1----:R-:W-:Y:S01]  /*7f10*/  FFMA.FTZ R109, R0, R104.reuse, R45 ;  /* 0x00000068006d7223 */ /* 0x082fe2000001002d */
[----:B------:R-:W-:Y:S01]  /*7f20*/  LOP3.LUT R45, R118, 0x10, R177, 0xfe, !PT ;  /* 0x00000010762d7812 */ /* 0x000fe200078efeb1 */
[----:B------:R-:W-:-:S04]  /*7f30*/  FFMA.FTZ R104, R0, R104, R47 ;  /* 0x0000006800687223 */ /* 0x000fc8000001002f */
[----:B------:R-:W1:Y:S01]  /*7f40*/  I2F R47, R100 ;  /* 0x00000064002f7306 */ /* 0x000e620000201400 */
[----:B------:R-:W-:Y:S02]  /*7f50*/  FSEL R109, R109, -INF , !P4 ;  /* 0xff8000006d6d7808 */ /* 0x000fe40006000000 */
[C---:B------:R-:W-:Y:S02]  /*7f60*/  ISETP.GE.AND P3, PT, R45.reuse, R117, PT ;  /* 0x000000752d00720c */ /* 0x040fe40003f66270 */
[----:B------:R-:W-:Y:S02]  /*7f70*/  ISETP.GE.AND P4, PT, R45, R116, PT ;  /* 0x000000742d00720c */ /* 0x000fe40003f86270 */
[----:B------:R-:W-:Y:S01]  /*7f80*/  FSEL R104, R104, -INF , !P2 ;  /* 0xff80000068687808 */ /* 0x000fe20005000000 */
[CC--:B--2---:R-:W-:Y:S01]  /*7f90*/  FFMA.FTZ R40, R0.reuse, R101.reuse, R40 ;  /* 0x0000006500287223 */ /* 0x0c4fe20000010028 */
[----:B------:R-:W2:Y:S01]  /*7fa0*/  I2F R45, R45 ;  /* 0x0000002d002d7306 */ /* 0x000ea20000201400 */
[----:B------:R-:W-:Y:S01]  /*7fb0*/  FFMA.FTZ R110, R0, R101, R42 ;  /* 0x00000065006e7223 */ /* 0x000fe2000001002a */
[----:B------:R-:W-:-:S02]  /*7fc0*/  IADD3 R42, R141, 0x11, RZ ;  /* 0x000000118d2a7810 */ /* 0x000fc40007ffe0ff */
[----:B------:R-:W-:Y:S02]  /*7fd0*/  FSEL R107, R40, -INF , !P6 ;  /* 0xff800000286b7808 */ /* 0x000fe40007000000 */
[----:B------:R-:W-:Y:S01]  /*7fe0*/  ISETP.GE.AND P2, PT, R100, R117, PT ;  /* 0x000000756400720c */ /* 0x000fe20003f46270 */
[-C--:B-1----:R-:W-:Y:S01]  /*7ff0*/  FFMA.FTZ R113, R0, R47.reuse, R41 ;  /* 0x0000002f00717223 */ /* 0x082fe20000010029 */
[----:B------:R-:W1:Y:S01]  /*8000*/  I2F R40, R42 ;  /* 0x0000002a00287306 */ /* 0x000e620000201400 */
[----:B------:R-:W-:Y:S01]  /*8010*/  LOP3.LUT R41, R118, 0x18, R177, 0xfe, !PT ;  /* 0x0000001876297812 */ /* 0x000fe200078efeb1 */
[----:B------:R-:W-:Y:S01]  /*8020*/  FFMA.FTZ R43, R0, R47, R43 ;  /* 0x0000002f002b7223 */ /* 0x000fe2000001002b */
[-C--:B------:R-:W-:Y:S02]  /*8030*/  ISETP.GE.AND P6, PT, R100, R116.reuse, PT ;  /* 0x000000746400720c */ /* 0x080fe40003fc6270 */
[----:B------:R-:W-:Y:S02]  /*8040*/  FSEL R110, R110, -INF , !P5 ;  /* 0xff8000006e6e7808 */ /* 0x000fe40006800000 */
[----:B------:R-:W-:Y:S01]  /*8050*/  FSEL R113, R113, -INF , !P2 ;  /* 0xff80000071717808 */ /* 0x000fe20005000000 */
[C---:B--2---:R-:W-:Y:S01]  /*8060*/  FFMA.FTZ R47, R0.reuse, R45, R36 ;  /* 0x0000002d002f7223 */ /* 0x044fe20000010024 */
[C---:B------:R-:W-:Y:S01]  /*8070*/  ISETP.GE.AND P5, PT, R41.reuse, R117, PT ;  /* 0x000000752900720c */ /* 0x040fe20003fa6270 */
[----:B------:R-:W-:Y:S01]  /*8080*/  FFMA.FTZ R134, R0, R45, R38 ;  /* 0x0000002d00867223 */ /* 0x000fe20000010026 */
[----:B------:R-:W-:-:S02]  /*8090*/  ISETP.GE.AND P2, PT, R41, R116, PT ;  /* 0x000000742900720c */ /* 0x000fc40003f46270 */
[----:B------:R-:W2:Y:S01]  /*80a0*/  I2F R41, R41 ;  /* 0x0000002900297306 */ /* 0x000ea20000201400 */
[----:B------:R-:W-:Y:S02]  /*80b0*/  FSEL R36, R43, -INF , !P6 ;  /* 0xff8000002b247808 */ /* 0x000fe40007000000 */
[----:B------:R-:W-:Y:S02]  /*80c0*/  IADD3 R38, R141, 0x19, RZ ;  /* 0x000000198d267810 */ /* 0x000fe40007ffe0ff */
[----:B------:R-:W-:Y:S01]  /*80d0*/  FSEL R43, R47, -INF , !P3 ;  /* 0xff8000002f2b7808 */ /* 0x000fe20005800000 */
[----:B-1----:R-:W-:Y:S01]  /*80e0*/  FFMA.FTZ R47, R0, R40, R37 ;  /* 0x00000028002f7223 */ /* 0x002fe20000010025 */
[----:B------:R-:W-:Y:S01]  /*80f0*/  ISETP.GE.AND P3, PT, R42, R116, PT ;  /* 0x000000742a00720c */ /* 0x000fe20003f66270 */
[----:B------:R-:W-:Y:S01]  /*8100*/  FFMA.FTZ R40, R0, R40, R39 ;  /* 0x0000002800287223 */ /* 0x000fe20000010027 */
[----:B------:R-:W-:Y:S01]  /*8110*/  ISETP.GE.AND P6, PT, R42, R117, PT ;  /* 0x000000752a00720c */ /* 0x000fe20003fc6270 */
[----:B------:R-:W1:Y:S01]  /*8120*/  I2F R39, R38 ;  /* 0x0000002600277306 */ /* 0x000e620000201400 */
[----:B------:R-:W-:-:S02]  /*8130*/  LOP3.LUT R37, R118, 0x20, R177, 0xfe, !PT ;  /* 0x0000002076257812 */ /* 0x000fc400078efeb1 */
[----:B------:R-:W-:Y:S02]  /*8140*/  FSEL R40, R40, -INF , !P3 ;  /* 0xff80000028287808 */ /* 0x000fe40005800000 */
[----:B------:R-:W-:Y:S01]  /*8150*/  ISETP.GE.AND P3, PT, R38, R117, PT ;  /* 0x000000752600720c */ /* 0x000fe20003f66270 */
[-C--:B--2---:R-:W-:Y:S01]  /*8160*/  FFMA.FTZ R32, R0, R41.reuse, R32 ;  /* 0x0000002900207223 */ /* 0x084fe20000010020 */
[----:B------:R-:W-:Y:S01]  /*8170*/  FSEL R134, R134, -INF , !P4 ;  /* 0xff80000086867808 */ /* 0x000fe20006000000 */
[----:B------:R-:W-:Y:S01]  /*8180*/  FFMA.FTZ R126, R0, R41, R34 ;  /* 0x00000029007e7223 */ /* 0x000fe20000010022 */
[----:B------:R-:W-:Y:S02]  /*8190*/  IADD3 R34, R141, 0x21, RZ ;  /* 0x000000218d227810 */ /* 0x000fe40007ffe0ff */
[----:B------:R-:W-:Y:S02]  /*81a0*/  FSEL R45, R32, -INF , !P5 ;  /* 0xff800000202d7808 */ /* 0x000fe40006800000 */
[----:B------:R-:W-:Y:S01]  /*81b0*/  ISETP.GE.AND P5, PT, R38, R116, PT ;  /* 0x000000742600720c */ /* 0x000fe20003fa6270 */
[----:B------:R-:W2:Y:S01]  /*81c0*/  I2F R32, R34 ;  /* 0x0000002200207306 */ /* 0x000ea20000201400 */
[----:B------:R-:W-:Y:S01]  /*81d0*/  FSEL R47, R47, -INF , !P6 ;  /* 0xff8000002f2f7808 */ /* 0x000fe20007000000 */
[-C--:B-1----:R-:W-:Y:S01]  /*81e0*/  FFMA.FTZ R33, R0, R39.reuse, R33 ;  /* 0x0000002700217223 */ /* 0x082fe20000010021 */
[----:B------:R-:W-:Y:S01]  /*81f0*/  LOP3.LUT R38, R118, 0x28, R177, 0xfe, !PT ;  /* 0x0000002876267812 */ /* 0x000fe200078efeb1 */
[----:B------:R-:W-:Y:S01]  /*8200*/  FFMA.FTZ R35, R0, R39, R35 ;  /* 0x0000002700237223 */ /* 0x000fe20000010023 */
[----:B------:R-:W-:-:S02]  /*8210*/  ISETP.GE.AND P4, PT, R37, R117, PT ;  /* 0x000000752500720c */ /* 0x000fc40003f86270 */
[----:B------:R-:W-:Y:S02]  /*8220*/  ISETP.GE.AND P6, PT, R37, R116, PT ;  /* 0x000000742500720c */ /* 0x000fe40003fc6270 */
[----:B------:R-:W1:Y:S01]  /*8230*/  I2F R37, R37 ;  /* 0x0000002500257306 */ /* 0x000e620000201400 */
[----:B------:R-:W-:Y:S02]  /*8240*/  FSEL R41, R33, -INF , !P3 ;  /* 0xff80000021297808 */ /* 0x000fe40005800000 */
[----:B------:R-:W-:Y:S02]  /*8250*/  FSEL R42, R35, -INF , !P5 ;  /* 0xff800000232a7808 */ /* 0x000fe40006800000 */
[----:B------:R-:W-:Y:S01]  /*8260*/  ISETP.GE.AND P5, PT, R34, R117, PT ;  /* 0x000000752200720c */ /* 0x000fe20003fa6270 */
[-C--:B--2---:R-:W-:Y:S02]  /*8270*/  FFMA.FTZ R139, R0, R32.reuse, R29 ;  /* 0x00000020008b7223 */ /* 0x084fe4000001001d */
[----:B------:R-:W2:Y:S01]  /*8280*/  I2F R33, R38 ;  /* 0x0000002600217306 */ /* 0x000ea20000201400 */
[----:B------:R-:W-:Y:S01]  /*8290*/  LOP3.LUT R29, R118, 0x30, R177, 0xfe, !PT ;  /* 0x00000030761d7812 */ /* 0x000fe200078efeb1 */
[----:B------:R-:W-:Y:S01]  /*82a0*/  FFMA.FTZ R31, R0, R32, R31 ;  /* 0x00000020001f7223 */ /* 0x000fe2000001001f */
[----:B------:R-:W-:-:S02]  /*82b0*/  FSEL R126, R126, -INF , !P2 ;  /* 0xff8000007e7e7808 */ /* 0x000fc40005000000 */
[----:B------:R-:W-:Y:S02]  /*82c0*/  ISETP.GE.AND P2, PT, R38, R117, PT ;  /* 0x000000752600720c */ /* 0x000fe40003f46270 */
[----:B------:R-:W-:Y:S01]  /*82d0*/  FSEL R139, R139, -INF , !P5 ;  /* 0xff8000008b8b7808 */ /* 0x000fe20006800000 */
[CC--:B-1----:R-:W-:Y:S01]  /*82e0*/  FFMA.FTZ R142, R0.reuse, R37.reuse, R30 ;  /* 0x00000025008e7223 */ /* 0x0c2fe2000001001e */
[----:B------:R-:W-:Y:S01]  /*82f0*/  IADD3 R30, R141, 0x29, RZ ;  /* 0x000000298d1e7810 */ /* 0x000fe20007ffe0ff */
[----:B------:R-:W-:Y:S01]  /*8300*/  FFMA.FTZ R28, R0, R37, R28 ;  /* 0x00000025001c7223 */ /* 0x000fe2000001001c */
[CC--:B------:R-:W-:Y:S02]  /*8310*/  ISETP.GE.AND P5, PT, R29.reuse, R116.reuse, PT ;  /* 0x000000741d00720c */ /* 0x0c0fe40003fa6270 */
[----:B------:R-:W-:Y:S02]  /*8320*/  FSEL R142, R142, -INF , !P6 ;  /* 0xff8000008e8e7808 */ /* 0x000fe40007000000 */
[----:B------:R-:W-:Y:S01]  /*8330*/  FSEL R129, R28, -INF , !P4 ;  /* 0xff8000001c817808 */ /* 0x000fe20006000000 */
[C---:B--2---:R-:W-:Y:S01]  /*8340*/  FFMA.FTZ R24, R0.reuse, R33, R24 ;  /* 0x0000002100187223 */ /* 0x044fe20000010018 */
[----:B------:R-:W-:Y:S01]  /*8350*/  ISETP.GE.AND P6, PT, R29, R117, PT ;  /* 0x000000751d00720c */ /* 0x000fe20003fc6270 */
[----:B------:R-:W1:Y:S01]  /*8360*/  I2F R28, R30 ;  /* 0x0000001e001c7306 */ /* 0x000e620000201400 */
[----:B------:R-:W-:Y:S01]  /*8370*/  FFMA.FTZ R140, R0, R33, R26 ;  /* 0x00000021008c7223 */ /* 0x000fe2000001001a */
[----:B------:R-:W-:-:S02]  /*8380*/  ISETP.GE.AND P4, PT, R34, R116, PT ;  /* 0x000000742200720c */ /* 0x000fc40003f86270 */
[----:B------:R-:W-:Y:S02]  /*8390*/  FSEL R137, R24, -INF , !P2 ;  /* 0xff80000018897808 */ /* 0x000fe40005000000 */
[----:B------:R-:W-:Y:S02]  /*83a0*/  IADD3 R24, R141, 0x31, RZ ;  /* 0x000000318d187810 */ /* 0x000fe40007ffe0ff */
[----:B------:R-:W2:Y:S01]  /*83b0*/  I2F R29, R29 ;  /* 0x0000001d001d7306 */ /* 0x000ea20000201400 */
[-C--:B------:R-:W-:Y:S02]  /*83c0*/  ISETP.GE.AND P2, PT, R30, R116.reuse, PT ;  /* 0x000000741e00720c */ /* 0x080fe40003f46270 */
[----:B------:R-:W-:Y:S02]  /*83d0*/  FSEL R138, R31, -INF , !P4 ;  /* 0xff8000001f8a7808 */ /* 0x000fe40006000000 */
[----:B------:R-:W-:Y:S02]  /*83e0*/  ISETP.GE.AND P3, PT, R38, R116, PT ;  /* 0x000000742600720c */ /* 0x000fe40003f66270 */
[----:B------:R-:W-:Y:S01]  /*83f0*/  ISETP.GE.AND P4, PT, R30, R117, PT ;  /* 0x000000751e00720c */ /* 0x000fe20003f86270 */
[----:B------:R-:W3:Y:S01]  /*8400*/  I2F R26, R24 ;  /* 0x00000018001a7306 */ /* 0x000ee20000201400 */
[-C--:B-1----:R-:W-:Y:S01]  /*8410*/  FFMA.FTZ R27, R0, R28.reuse, R27 ;  /* 0x0000001c001b7223 */ /* 0x082fe2000001001b */
[----:B------:R-:W-:Y:S01]  /*8420*/  FSEL R140, R140, -INF , !P3 ;  /* 0xff8000008c8c7808 */ /* 0x000fe20005800000 */
[----:B------:R-:W-:Y:S01]  /*8430*/  FFMA.FTZ R195, R0, R28, R25 ;  /* 0x0000001c00c37223 */ /* 0x000fe20000010019 */
[----:B------:R-:W-:-:S02]  /*8440*/  LOP3.LUT R25, R118, 0x38, R177, 0xfe, !PT ;  /* 0x0000003876197812 */ /* 0x000fc400078efeb1 */
[----:B------:R-:W-:Y:S01]  /*8450*/  FSEL R136, R27, -INF , !P2 ;  /* 0xff8000001b887808 */ /* 0x000fe20005000000 */
[----:B--2---:R-:W-:Y:S01]  /*8460*/  FFMA.FTZ R20, R0, R29, R20 ;  /* 0x0000001d00147223 */ /* 0x004fe20000010014 */
[----:B------:R-:W-:Y:S01]  /*8470*/  ISETP.GE.AND P2, PT, R24, R117, PT ;  /* 0x000000751800720c */ /* 0x000fe20003f46270 */
[----:B------:R-:W-:Y:S01]  /*8480*/  FFMA.FTZ R22, R0, R29, R22 ;  /* 0x0000001d00167223 */ /* 0x000fe20000010016 */
[----:B------:R-:W-:Y:S02]  /*8490*/  FSEL R195, R195, -INF , !P4 ;  /* 0xff800000c3c37808 */ /* 0x000fe40006000000 */
[----:B------:R-:W-:Y:S02]  /*84a0*/  FSEL R151, R20, -INF , !P6 ;  /* 0xff80000014977808 */ /* 0x000fe40007000000 */
[----:B------:R-:W-:Y:S01]  /*84b0*/  IADD3 R20, R141, 0x39, RZ ;  /* 0x000000398d147810 */ /* 0x000fe20007ffe0ff */
[-C--:B---3--:R-:W-:Y:S01]  /*84c0*/  FFMA.FTZ R21, R0, R26.reuse, R21 ;  /* 0x0000001a00157223 */ /* 0x088fe20000010015 */
[----:B------:R-:W-:Y:S01]  /*84d0*/  FSEL R186, R22, -INF , !P5 ;  /* 0xff80000016ba7808 */ /* 0x000fe20006800000 */
[----:B------:R-:W-:Y:S01]  /*84e0*/  FFMA.FTZ R23, R0, R26, R23 ;  /* 0x0000001a00177223 */ /* 0x000fe20000010017 */
[----:B------:R-:W-:-:S02]  /*84f0*/  ISETP.GE.AND P5, PT, R20, R117, PT ;  /* 0x000000751400720c */ /* 0x000fc40003fa6270 */
[----:B------:R-:W-:Y:S02]  /*8500*/  FSEL R187, R21, -INF , !P2 ;  /* 0xff80000015bb7808 */ /* 0x000fe40005000000 */
[-C--:B------:R-:W-:Y:S02]  /*8510*/  ISETP.GE.AND P2, PT, R20, R116.reuse, PT ;  /* 0x000000741400720c */ /* 0x080fe40003f46270 */
[----:B------:R-:W1:Y:S01]  /*8520*/  I2F R20, R20 ;  /* 0x0000001400147306 */ /* 0x000e620000201400 */
[C---:B------:R-:W-:Y:S02]  /*8530*/  ISETP.GE.AND P3, PT, R25.reuse, R117, PT ;  /* 0x000000751900720c */ /* 0x040fe40003f66270 */
[-C--:B------:R-:W-:Y:S02]  /*8540*/  ISETP.GE.AND P4, PT, R25, R116.reuse, PT ;  /* 0x000000741900720c */ /* 0x080fe40003f86270 */
[----:B------:R-:W-:Y:S02]  /*8550*/  ISETP.GE.AND P6, PT, R24, R116, PT ;  /* 0x000000741800720c */ /* 0x000fe40003fc6270 */
[----:B------:R-:W-:Y:S01]  /*8560*/  LOP3.LUT R21, R118, 0x40, R177, 0xfe, !PT ;  /* 0x0000004076157812 */ /* 0x000fe200078efeb1 */
[----:B------:R-:W2:Y:S01]  /*8570*/  I2F R25, R25 ;  /* 0x0000001900197306 */ /* 0x000ea20000201400 */
[----:B------:R-:W-:-:S02]  /*8580*/  FSEL R148, R23, -INF , !P6 ;  /* 0xff80000017947808 */ /* 0x000fc40007000000 */
[----:B------:R-:W-:Y:S01]  /*8590*/  ISETP.GE.AND P6, PT, R21, R117, PT ;  /* 0x000000751500720c */ /* 0x000fe20003fc6270 */
[CC--:B-1----:R-:W-:Y:S02]  /*85a0*/  FFMA.FTZ R17, R0.reuse, R20.reuse, R17 ;  /* 0x0000001400117223 */ /* 0x0c2fe40000010011 */
[----:B------:R-:W-:Y:S01]  /*85b0*/  FFMA.FTZ R19, R0, R20, R19 ;  /* 0x0000001400137223 */ /* 0x000fe20000010013 */
[----:B------:R-:W-:Y:S02]  /*85c0*/  LOP3.LUT R20, R118, 0x48, R177, 0xfe, !PT ;  /* 0x0000004876147812 */ /* 0x000fe400078efeb1 */
[----:B------:R-:W-:Y:S02]  /*85d0*/  FSEL R149, R17, -INF , !P5 ;  /* 0xff80000011957808 */ /* 0x000fe40006800000 */
[----:B------:R-:W1:Y:S01]  /*85e0*/  I2F R17, R20 ;  /* 0x0000001400117306 */ /* 0x000e620000201400 */
[CC--:B--2---:R-:W-:Y:S01]  /*85f0*/  FFMA.FTZ R16, R0.reuse, R25.reuse, R16 ;  /* 0x0000001900107223 */ /* 0x0c4fe20000010010 */
[----:B------:R-:W-:Y:S01]  /*8600*/  FSEL R146, R19, -INF , !P2 ;  /* 0xff80000013927808 */ /* 0x000fe20005000000 */
[----:B------:R-:W-:Y:S01]  /*8610*/  FFMA.FTZ R150, R0, R25, R18 ;  /* 0x0000001900967223 */ /* 0x000fe20000010012 */
[----:B------:R-:W-:-:S02]  /*8620*/  IADD3 R18, R141, 0x41, RZ ;  /* 0x000000418d127810 */ /* 0x000fc40007ffe0ff */
[----:B------:R-:W-:Y:S02]  /*8630*/  FSEL R147, R16, -INF , !P3 ;  /* 0xff80000010937808 */ /* 0x000fe40005800000 */
[-C--:B------:R-:W-:Y:S01]  /*8640*/  ISETP.GE.AND P3, PT, R21, R116.reuse, PT ;  /* 0x000000741500720c */ /* 0x080fe20003f66270 */
[----:B------:R-:W2:Y:S01]  /*8650*/  I2F R16, R18 ;  /* 0x0000001200107306 */ /* 0x000ea20000201400 */
[----:B------:R-:W-:Y:S02]  /*8660*/  FSEL R150, R150, -INF , !P4 ;  /* 0xff80000096967808 */ /* 0x000fe40006000000 */
[-C--:B------:R-:W-:Y:S02]  /*8670*/  ISETP.GE.AND P4, PT, R20, R117.reuse, PT ;  /* 0x000000751400720c */ /* 0x080fe40003f86270 */
[----:B------:R-:W-:Y:S01]  /*8680*/  ISETP.GE.AND P2, PT, R18, R117, PT ;  /* 0x000000751200720c */ /* 0x000fe20003f46270 */
[CC--:B-1----:R-:W-:Y:S02]  /*8690*/  FFMA.FTZ R8, R0.reuse, R17.reuse, R8 ;  /* 0x0000001100087223 */ /* 0x0c2fe40000010008 */
[----:B------:R-:W1:Y:S01]  /*86a0*/  I2F R21, R21 ;  /* 0x0000001500157306 */ /* 0x000e620000201400 */
[----:B------:R-:W-:Y:S01]  /*86b0*/  FFMA.FTZ R128, R0, R17, R10 ;  /* 0x0000001100807223 */ /* 0x000fe2000001000a */
[----:B------:R-:W-:-:S02]  /*86c0*/  ISETP.GE.AND P5, PT, R20, R116, PT ;  /* 0x000000741400720c */ /* 0x000fc40003fa6270 */
[----:B------:R-:W-:Y:S02]  /*86d0*/  FSEL R131, R8, -INF , !P4 ;  /* 0xff80000008837808 */ /* 0x000fe40006000000 */
[----:B------:R-:W-:Y:S01]  /*86e0*/  IADD3 R8, R141, 0x51, RZ ;  /* 0x000000518d087810 */ /* 0x000fe20007ffe0ff */
[-C--:B--2---:R-:W-:Y:S01]  /*86f0*/  FFMA.FTZ R133, R0, R16.reuse, R13 ;  /* 0x0000001000857223 */ /* 0x084fe2000001000d */
[----:B------:R-:W-:Y:S02]  /*8700*/  LOP3.LUT R13, R118, 0x50, R177, 0xfe, !PT ;  /* 0x00000050760d7812 */ /* 0x000fe400078efeb1 */
[----:B------:R-:W2:Y:S01]  /*8710*/  I2F R10, R8 ;  /* 0x00000008000a7306 */ /* 0x000ea20000201400 */
[----:B------:R-:W-:Y:S01]  /*8720*/  FFMA.FTZ R15, R0, R16, R15 ;  /* 0x00000010000f7223 */ /* 0x000fe2000001000f */
[----:B------:R-:W-:Y:S02]  /*8730*/  FSEL R128, R128, -INF , !P5 ;  /* 0xff80000080807808 */ /* 0x000fe40006800000 */
[----:B------:R-:W-:Y:S01]  /*8740*/  FSEL R133, R133, -INF , !P2 ;  /* 0xff80000085857808 */ /* 0x000fe20005000000 */
[CC--:B-1----:R-:W-:Y:S01]  /*8750*/  FFMA.FTZ R132, R0.reuse, R21.reuse, R14 ;  /* 0x0000001500847223 */ /* 0x0c2fe2000001000e */
[----:B------:R-:W-:Y:S01]  /*8760*/  IADD3 R14, R141, 0x49, RZ ;  /* 0x000000498d0e7810 */ /* 0x000fe20007ffe0ff */
[----:B------:R-:W-:Y:S01]  /*8770*/  FFMA.FTZ R12, R0, R21, R12 ;  /* 0x00000015000c7223 */ /* 0x000fe2000001000c */
[----:B------:R-:W-:-:S02]  /*8780*/  ISETP.GE.AND P2, PT, R13, R116, PT ;  /* 0x000000740d00720c */ /* 0x000fc40003f46270 */
[----:B------:R-:W-:Y:S02]  /*8790*/  FSEL R132, R132, -INF , !P3 ;  /* 0xff80000084847808 */ /* 0x000fe40005800000 */
[----:B------:R-:W-:Y:S02]  /*87a0*/  FSEL R127, R12, -INF , !P6 ;  /* 0xff8000000c7f7808 */ /* 0x000fe40007000000 */
[----:B------:R-:W-:Y:S01]  /*87b0*/  ISETP.GE.AND P3, PT, R13, R117, PT ;  /* 0x000000750d00720c */ /* 0x000fe20003f66270 */
[----:B------:R-:W1:Y:S01]  /*87c0*/  I2F R12, R14 ;  /* 0x0000000e000c7306 */ /* 0x000e620000201400 */
[----:B------:R-:W-:Y:S01]  /*87d0*/  ISETP.GE.AND P6, PT, R18, R116, PT ;  /* 0x000000741200720c */ /* 0x000fe20003fc6270 */
[----:B--2---:R-:W-:Y:S01]  /*87e0*/  FFMA.FTZ R115, R0, R10, R5 ;  /* 0x0000000a00737223 */ /* 0x004fe20000010005 */
[----:B------:R-:W-:Y:S01]  /*87f0*/  ISETP.GE.AND P4, PT, R14, R116, PT ;  /* 0x000000740e00720c */ /* 0x000fe20003f86270 */
[----:B------:R-:W-:Y:S01]  /*8800*/  FFMA.FTZ R7, R0, R10, R7 ;  /* 0x0000000a00077223 */ /* 0x000fe20000010007 */
[----:B------:R-:W-:-:S02]  /*8810*/  FSEL R124, R15, -INF , !P6 ;  /* 0xff8000000f7c7808 */ /* 0x000fc40007000000 */
[----:B------:R-:W-:Y:S01]  /*8820*/  LOP3.LUT R5, R118, 0x60, R177, 0xfe, !PT ;  /* 0x0000006076057812 */ /* 0x000fe200078efeb1 */
[----:B------:R-:W2:Y:S01]  /*8830*/  I2F R13, R13 ;  /* 0x0000000d000d7306 */ /* 0x000ea20000201400 */
[----:B------:R-:W-:Y:S01]  /*8840*/  ISETP.GE.AND P6, PT, R14, R117, PT ;  /* 0x000000750e00720c */ /* 0x000fe20003fc6270 */
[CC--:B-1----:R-:W-:Y:S02]  /*8850*/  FFMA.FTZ R11, R0.reuse, R12.reuse, R11 ;  /* 0x0000000c000b7223 */ /* 0x0c2fe4000001000b */
[----:B------:R-:W-:Y:S01]  /*8860*/  FFMA.FTZ R9, R0, R12, R9 ;  /* 0x0000000c00097223 */ /* 0x000fe20000010009 */
[----:B------:R-:W-:Y:S02]  /*8870*/  LOP3.LUT R12, R118, 0x58, R177, 0xfe, !PT ;  /* 0x00000058760c7812 */ /* 0x000fe400078efeb1 */
[----:B------:R-:W-:Y:S02]  /*8880*/  FSEL R130, R11, -INF , !P4 ;  /* 0xff8000000b827808 */ /* 0x000fe40006000000 */
[----:B------:R-:W-:Y:S01]  /*8890*/  FSEL R135, R9, -INF , !P6 ;  /* 0xff80000009877808 */ /* 0x000fe20007000000 */
[CC--:B--2---:R-:W-:Y:S01]  /*88a0*/  FFMA.FTZ R114, R0.reuse, R13.reuse, R6 ;  /* 0x0000000d00727223 */ /* 0x0c4fe20000010006 */
[----:B------:R-:W-:Y:S01]  /*88b0*/  IADD3 R6, R141, 0x59, RZ ;  /* 0x000000598d067810 */ /* 0x000fe20007ffe0ff */
[----:B------:R-:W-:Y:S01]  /*88c0*/  FFMA.FTZ R119, R0, R13, R4 ;  /* 0x0000000d00777223 */ /* 0x000fe20000010004 */
[----:B------:R-:W-:Y:S01]  /*88d0*/  ISETP.GE.AND P4, PT, R5, R117, PT ;  /* 0x000000750500720c */ /* 0x000fe20003f86270 */
[----:B------:R-:W1:Y:S01]  /*88e0*/  I2F R9, R12 ;  /* 0x0000000c00097306 */ /* 0x000e620000201400 */
[----:B------:R-:W-:-:S02]  /*88f0*/  FSEL R114, R114, -INF , !P2 ;  /* 0xff80000072727808 */ /* 0x000fc40005000000 */
[-C--:B------:R-:W-:Y:S02]  /*8900*/  ISETP.GE.AND P2, PT, R5, R116.reuse, PT ;  /* 0x000000740500720c */ /* 0x080fe40003f46270 */
[----:B------:R-:W-:Y:S02]  /*8910*/  FSEL R119, R119, -INF , !P3 ;  /* 0xff80000077777808 */ /* 0x000fe40005800000 */
[-C--:B------:R-:W-:Y:S01]  /*8920*/  ISETP.GE.AND P3, PT, R8, R117.reuse, PT ;  /* 0x000000750800720c */ /* 0x080fe20003f66270 */
[----:B------:R-:W2:Y:S01]  /*8930*/  I2F R4, R6 ;  /* 0x0000000600047306 */ /* 0x000ea20000201400 */
[----:B------:R-:W-:Y:S02]  /*8940*/  ISETP.GE.AND P5, PT, R12, R117, PT ;  /* 0x000000750c00720c */ /* 0x000fe40003fa6270 */
[----:B------:R-:W-:Y:S02]  /*8950*/  FSEL R115, R115, -INF , !P3 ;  /* 0xff80000073737808 */ /* 0x000fe40005800000 */
[----:B------:R-:W-:-:S02]  /*8960*/  ISETP.GE.AND P3, PT, R8, R116, PT ;  /* 0x000000740800720c */ /* 0x000fc40003f66270 */
[----:B------:R-:W-:Y:S01]  /*8970*/  ISETP.GE.AND P6, PT, R12, R116, PT ;  /* 0x000000740c00720c */ /* 0x000fe20003fc6270 */
[----:B------:R-:W3:Y:S01]  /*8980*/  I2F R5, R5 ;  /* 0x0000000500057306 */ /* 0x000ee20000201400 */
[CC--:B-1----:R-:W-:Y:S01]  /*8990*/  FFMA.FTZ R64, R0.reuse, R9.reuse, R64 ;  /* 0x0000000900407223 */ /* 0x0c2fe20000010040 */
[----:B------:R-:W-:Y:S01]  /*89a0*/  FSEL R108, R7, -INF , !P3 ;  /* 0xff800000076c7808 */ /* 0x000fe20005800000 */
[----:B------:R-:W-:Y:S01]  /*89b0*/  FFMA.FTZ R66, R0, R9, R66 ;  /* 0x0000000900427223 */ /* 0x000fe20000010042 */
[----:B------:R-:W-:Y:S02]  /*89c0*/  ISETP.GE.AND P3, PT, R6, R117, PT ;  /* 0x000000750600720c */ /* 0x000fe40003f66270 */
[----:B------:R-:W-:Y:S01]  /*89d0*/  FSEL R111, R64, -INF , !P5 ;  /* 0xff800000406f7808 */ /* 0x000fe20006800000 */
[-C--:B--2---:R-:W-:Y:S01]  /*89e0*/  FFMA.FTZ R65, R0, R4.reuse, R65 ;  /* 0x0000000400417223 */ /* 0x084fe20000010041 */
[----:B------:R-:W-:Y:S01]  /*89f0*/  FSEL R112, R66, -INF , !P6 ;  /* 0xff80000042707808 */ /* 0x000fe20007000000 */
[----:B------:R-:W-:Y:S01]  /*8a00*/  FFMA.FTZ R67, R0, R4, R67 ;  /* 0x0000000400437223 */ /* 0x000fe20000010043 */
[----:B------:R-:W-:-:S02]  /*8a10*/  IADD3 R4, R141, 0x61, RZ ;  /* 0x000000618d047810 */ /* 0x000fc40007ffe0ff */
[----:B------:R-:W-:Y:S02]  /*8a20*/  FSEL R125, R65, -INF , !P3 ;  /* 0xff800000417d7808 */ /* 0x000fe40005800000 */
[----:B------:R-:W-:Y:S01]  /*8a30*/  ISETP.GE.AND P5, PT, R6, R116, PT ;  /* 0x000000740600720c */ /* 0x000fe20003fa6270 */
[CC--:B---3--:R-:W-:Y:S01]  /*8a40*/  FFMA.FTZ R60, R0.reuse, R5.reuse, R60 ;  /* 0x00000005003c7223 */ /* 0x0c8fe2000001003c */
[----:B------:R-:W1:Y:S01]  /*8a50*/  I2F R6, R4 ;  /* 0x0000000400067306 */ /* 0x000e620000201400 */
[----:B------:R-:W-:Y:S01]  /*8a60*/  FFMA.FTZ R62, R0, R5, R62 ;  /* 0x00000005003e7223 */ /* 0x000fe2000001003e */
[----:B------:R-:W-:Y:S02]  /*8a70*/  LOP3.LUT R5, R118, 0x68, R177, 0xfe, !PT ;  /* 0x0000006876057812 */ /* 0x000fe400078efeb1 */
[----:B------:R-:W-:Y:S02]  /*8a80*/  IADD3 R8, R141, 0x69, RZ ;  /* 0x000000698d087810 */ /* 0x000fe40007ffe0ff */
[----:B------:R-:W-:-:S02]  /*8a90*/  ISETP.GE.AND P6, PT, R5, R117, PT ;  /* 0x000000750500720c */ /* 0x000fc40003fc6270 */
[----:B------:R-:W-:Y:S02]  /*8aa0*/  ISETP.GE.AND P3, PT, R5, R116, PT ;  /* 0x000000740500720c */ /* 0x000fe40003f66270 */
[----:B------:R-:W2:Y:S01]  /*8ab0*/  I2F R5, R5 ;  /* 0x0000000500057306 */ /* 0x000ea20000201400 */
[----:B------:R-:W-:Y:S02]  /*8ac0*/  FSEL R106, R67, -INF , !P5 ;  /* 0xff800000436a7808 */ /* 0x000fe40006800000 */
[----:B------:R-:W-:Y:S02]  /*8ad0*/  FSEL R67, R60, -INF , !P4 ;  /* 0xff8000003c437808 */ /* 0x000fe40006000000 */
[----:B------:R-:W-:Y:S01]  /*8ae0*/  ISETP.GE.AND P5, PT, R4, R117, PT ;  /* 0x000000750400720c */ /* 0x000fe20003fa6270 */
[----:B-1----:R-:W-:Y:S01]  /*8af0*/  FFMA.FTZ R63, R0, R6, R63 ;  /* 0x00000006003f7223 */ /* 0x002fe2000001003f */
[----:B------:R-:W-:Y:S01]  /*8b00*/  ISETP.GE.AND P4, PT, R4, R116, PT ;  /* 0x000000740400720c */ /* 0x000fe20003f86270 */
[----:B------:R-:W-:Y:S01]  /*8b10*/  FFMA.FTZ R61, R0, R6, R61 ;  /* 0x00000006003d7223 */ /* 0x000fe2000001003d */
[----:B------:R-:W1:Y:S01]  /*8b20*/  I2F R4, R8 ;  /* 0x0000000800047306 */ /* 0x000e620000201400 */
[----:B------:R-:W-:-:S02]  /*8b30*/  LOP3.LUT R7, R118, 0x70, R177, 0xfe, !PT ;  /* 0x0000007076077812 */ /* 0x000fc400078efeb1 */
[----:B------:R-:W-:Y:S02]  /*8b40*/  FSEL R100, R63, -INF , !P4 ;  /* 0xff8000003f647808 */ /* 0x000fe40006000000 */
[C---:B------:R-:W-:Y:S01]  /*8b50*/  ISETP.GE.AND P4, PT, R7.reuse, R117, PT ;  /* 0x000000750700720c */ /* 0x040fe20003f86270 */
[-C--:B--2---:R-:W-:Y:S01]  /*8b60*/  FFMA.FTZ R56, R0, R5.reuse, R56 ;  /* 0x0000000500387223 */ /* 0x084fe20000010038 */
[----:B------:R-:W-:Y:S01]  /*8b70*/  FSEL R102, R62, -INF , !P2 ;  /* 0xff8000003e667808 */ /* 0x000fe20005000000 */
[----:B------:R-:W-:Y:S01]  /*8b80*/  FFMA.FTZ R58, R0, R5, R58 ;  /* 0x00000005003a7223 */ /* 0x000fe2000001003a */
[----:B------:R-:W-:Y:S02]  /*8b90*/  ISETP.GE.AND P2, PT, R8, R117, PT ;  /* 0x000000750800720c */ /* 0x000fe40003f46270 */
[----:B------:R-:W-:Y:S02]  /*8ba0*/  FSEL R105, R56, -INF , !P6 ;  /* 0xff80000038697808 */ /* 0x000fe40007000000 */
[----:B------:R-:W-:-:S02]  /*8bb0*/  ISETP.GE.AND P6, PT, R7, R116, PT ;  /* 0x000000740700720c */ /* 0x000fc40003fc6270 */
[----:B------:R-:W2:Y:S01]  /*8bc0*/  I2F R7, R7 ;  /* 0x0000000700077306 */ /* 0x000ea20000201400 */
[-C--:B-1----:R-:W-:Y:S01]  /*8bd0*/  FFMA.FTZ R57, R0, R4.reuse, R57 ;  /* 0x0000000400397223 */ /* 0x082fe20000010039 */
[----:B------:R-:W-:Y:S01]  /*8be0*/  LOP3.LUT R5, R118, 0x78, R177, 0xfe, !PT ;  /* 0x0000007876057812 */ /* 0x000fe200078efeb1 */
[----:B------:R-:W-:Y:S01]  /*8bf0*/  FFMA.FTZ R59, R0, R4, R59 ;  /* 0x00000004003b7223 */ /* 0x000fe2000001003b */
[----:B------:R-:W-:Y:S02]  /*8c00*/  IADD3 R6, R141, 0x71, RZ ;  /* 0x000000718d067810 */ /* 0x000fe40007ffe0ff */
[----:B------:R-:W-:Y:S02]  /*8c10*/  FSEL R64, R58, -INF , !P3 ;  /* 0xff8000003a407808 */ /* 0x000fe40005800000 */
[----:B------:R-:W-:Y:S01]  /*8c20*/  FSEL R103, R57, -INF , !P2 ;  /* 0xff80000039677808 */ /* 0x000fe20005000000 */
[----:B------:R-:W1:Y:S01]  /*8c30*/  I2F R4, R6 ;  /* 0x0000000600047306 */ /* 0x000e620000201400 */
[----:B------:R-:W-:-:S02]  /*8c40*/  ISETP.GE.AND P3, PT, R5, R117, PT ;  /* 0x000000750500720c */ /* 0x000fc40003f66270 */
[-C--:B------:R-:W-:Y:S02]  /*8c50*/  ISETP.GE.AND P2, PT, R5, R116.reuse, PT ;  /* 0x000000740500720c */ /* 0x080fe40003f46270 */
[----:B------:R-:W-:Y:S01]  /*8c60*/  FSEL R101, R61, -INF , !P5 ;  /* 0xff8000003d657808 */ /* 0x000fe20006800000 */
[-C--:B--2---:R-:W-:Y:S02]  /*8c70*/  FFMA.FTZ R52, R0, R7.reuse, R52 ;  /* 0x0000000700347223 */ /* 0x084fe40000010034 */
[----:B------:R-:W2:Y:S01]  /*8c80*/  I2F R5, R5 ;  /* 0x0000000500057306 */ /* 0x000ea20000201400 */
[----:B------:R-:W-:Y:S01]  /*8c90*/  ISETP.GE.AND P5, PT, R8, R116, PT ;  /* 0x000000740800720c */ /* 0x000fe20003fa6270 */
[----:B------:R-:W-:Y:S01]  /*8ca0*/  FFMA.FTZ R54, R0, R7, R54 ;  /* 0x0000000700367223 */ /* 0x000fe20000010036 */
[----:B------:R-:W-:Y:S02]  /*8cb0*/  FSEL R57, R52, -INF , !P4 ;  /* 0xff80000034397808 */ /* 0x000fe40006000000 */
[----:B------:R-:W-:-:S02]  /*8cc0*/  FSEL R62, R59, -INF , !P5 ;  /* 0xff8000003b3e7808 */ /* 0x000fc40006800000 */
[----:B------:R-:W-:Y:S01]  /*8cd0*/  ISETP.GE.AND P5, PT, R6, R117, PT ;  /* 0x000000750600720c */ /* 0x000fe20003fa6270 */
[----:B-1----:R-:W-:Y:S01]  /*8ce0*/  FFMA.FTZ R53, R0, R4, R53 ;  /* 0x0000000400357223 */ /* 0x002fe20000010035 */
[----:B------:R-:W-:Y:S01]  /*8cf0*/  ISETP.GE.AND P4, PT, R6, R116, PT ;  /* 0x000000740600720c */ /* 0x000fe20003f86270 */
[----:B------:R-:W-:Y:S01]  /*8d00*/  FFMA.FTZ R55, R0, R4, R55 ;  /* 0x0000000400377223 */ /* 0x000fe20000010037 */
[----:B------:R-:W-:Y:S01]  /*8d10*/  IADD3 R6, R141, 0x79, RZ ;  /* 0x000000798d067810 */ /* 0x000fe20007ffe0ff */
[----:B------:R-:W1:Y:S01]  /*8d20*/  I2F R7, R141 ;  /* 0x0000008d00077306 */ /* 0x000e620000201400 */
[----:B------:R-:W-:Y:S01]  /*8d30*/  FSEL R60, R54, -INF , !P6 ;  /* 0xff800000363c7808 */ /* 0x000fe20007000000 */
[CC--:B--2---:R-:W-:Y:S01]  /*8d40*/  FFMA.FTZ R50, R0.reuse, R5.reuse, R50 ;  /* 0x0000000500327223 */ /* 0x0c4fe20000010032 */
[----:B------:R-:W-:Y:S01]  /*8d50*/  FSEL R59, R53, -INF , !P5 ;  /* 0xff800000353b7808 */ /* 0x000fe20006800000 */
[----:B------:R-:W-:Y:S01]  /*8d60*/  FFMA.FTZ R48, R0, R5, R48 ;  /* 0x0000000500307223 */ /* 0x000fe20000010030 */
[----:B------:R-:W-:-:S03]  /*8d70*/  FSEL R58, R55, -INF , !P4 ;  /* 0xff800000373a7808 */ /* 0x000fc60006000000 */
[----:B------:R-:W2:Y:S01]  /*8d80*/  I2F R4, R6 ;  /* 0x0000000600047306 */ /* 0x000ea20000201400 */
[----:B------:R-:W-:Y:S02]  /*8d90*/  FSEL R56, R50, -INF , !P2 ;  /* 0xff80000032387808 */ /* 0x000fe40005000000 */
[----:B------:R-:W-:Y:S02]  /*8da0*/  ISETP.GT.AND P2, PT, R178, R173, PT ;  /* 0x000000adb200720c */ /* 0x000fe40003f44270 */
[----:B------:R-:W-:Y:S02]  /*8db0*/  FSEL R61, R48, -INF , !P3 ;  /* 0xff800000303d7808 */ /* 0x000fe40005800000 */
[C---:B------:R-:W-:Y:S01]  /*8dc0*/  ISETP.GE.AND P6, PT, R141.reuse, R117, PT ;  /* 0x000000758d00720c */ /* 0x040fe20003fc6270 */
[----:B-1----:R-:W-:Y:S01]  /*8dd0*/  FFMA.FTZ R5, R0, R7, R44 ;  /* 0x0000000700057223 */ /* 0x002fe2000001002c */
[----:B------:R-:W-:Y:S01]  /*8de0*/  ISETP.GE.AND P5, PT, R6, R117, PT ;  /* 0x000000750600720c */ /* 0x000fe20003fa6270 */
[----:B------:R-:W-:Y:S01]  /*8df0*/  FFMA.FTZ R46, R0, R7, R46 ;  /* 0x00000007002e7223 */ /* 0x000fe2000001002e */
[----:B------:R-:W-:-:S02]  /*8e00*/  ISETP.GE.AND P4, PT, R141, R116, PT ;  /* 0x000000748d00720c */ /* 0x000fc40003f86270 */
[----:B------:R-:W-:Y:S02]  /*8e10*/  ISETP.GE.AND P3, PT, R6, R116, PT ;  /* 0x000000740600720c */ /* 0x000fe40003f66270 */
[----:B------:R-:W-:Y:S01]  /*8e20*/  FSEL R5, R5, -INF , !P6 ;  /* 0xff80000005057808 */ /* 0x000fe20007000000 */
[CC--:B--2---:R-:W-:Y:S02]  /*8e30*/  FFMA.FTZ R49, R0.reuse, R4.reuse, R49 ;  /* 0x0000000400317223 */ /* 0x0c4fe40000010031 */
        /* <DEDUP_REMOVED lines=8> */
[----:B------:R-:W-:-:S06]  /*8ec0*/  IABS R9, R118 ;  /* 0x0000007600097213 */ /* 0x000fcc0000000000 */
[----:B-1----:R-:W1:Y:S02]  /*8ed0*/  MUFU.RCP R8, R7 ;  /* 0x0000000700087308 */ /* 0x002e640000001000 */
[----:B-1----:R-:W-:-:S06]  /*8ee0*/  IADD3 R8, R8, 0xffffffe, RZ ;  /* 0x0ffffffe08087810 */ /* 0x002fcc0007ffe0ff */
[----:B------:R-:W1:Y:S02]  /*8ef0*/  F2I.FTZ.U32.TRUNC.NTZ R11, R8 ;  /* 0x00000008000b7305 */ /* 0x000e64000021f000 */
[----:B-1----:R-:W-:-:S04]  /*8f00*/  IMAD.MOV R6, RZ, RZ, -R11 ;  /* 0x000000ffff067224 */ /* 0x002fc800078e0a0b */
[----:B------:R-:W-:-:S04]  /*8f10*/  IMAD R6, R6, R121, RZ ;  /* 0x0000007906067224 */ /* 0x000fc800078e02ff */
[----:B------:R-:W-:Y:S01]  /*8f20*/  IMAD.HI.U32 R6, R11, R6, R10 ;  /* 0x000000060b067227 */ /* 0x000fe200078e000a */
[C---:B------:R-:W-:Y:S02]  /*8f30*/  IADD3 R10, R118.reuse, -0x80, RZ ;  /* 0xffffff80760a7810 */ /* 0x040fe40007ffe0ff */
[----:B------:R-:W-:Y:S02]  /*8f40*/  LOP3.LUT R118, R118, c[0x0][0x2d0], RZ, 0x3c, !PT ;  /* 0x0000b40076767a12 */ /* 0x000fe400078e3cff */
[----:B------:R-:W-:Y:S01]  /*8f50*/  IABS R7, R10 ;  /* 0x0000000a00077213 */ /* 0x000fe20000000000 */
[----:B------:R-:W-:Y:S01]  /*8f60*/  IMAD.HI.U32 R11, R6, R9, RZ ;  /* 0x00000009060b7227 */ /* 0x000fe200078e00ff */
[----:B------:R-:W-:-:S03]  /*8f70*/  LOP3.LUT R10, R10, c[0x0][0x2d0], RZ, 0x3c, !PT ;  /* 0x0000b4000a0a7a12 */ /* 0x000fc600078e3cff */
        /* <DEDUP_REMOVED lines=44> */
.L_x_7195:
[----:B------:R-:W-:-:S04]  /*9240*/  LEA R7, -R120, RZ, 0x7 ;  /* 0x000000ff78077211 */ /* 0x000fc800078e39ff */
[----:B------:R-:W-:Y:S02]  /*9250*/  SHF.R.S32.HI R8, RZ, 0x1f, R7 ;  /* 0x0000001fff087819 */ /* 0x000fe40000011407 */
.L_x_7196:
[C---:B------:R-:W-:Y:S01]  /*9260*/  @!P1 LEA R18, P3, R7.reuse, R190, 0x1 ;  /* 0x000000be07129211 */ /* 0x040fe200078608ff */
[----:B------:R-:W-:Y:S01]  /*9270*/  @!P1 IMAD.MOV.U32 R11, RZ, RZ, c[0x0][0x19c] ;  /* 0x00006700ff0b9624 */ /* 0x000fe200078e00ff */
[----:B------:R1:W-:Y:S01]  /*9280*/  @P1 STS.128 [R179+0x2000], RZ ;  /* 0x002000ffb3001388 */ /* 0x0003e20000000c00 */
[C---:B------:R-:W-:Y:S01]  /*9290*/  @!P1 IMAD.WIDE.U32 R14, R120.reuse, 0x30, R122 ;  /* 0x00000030780e9825 */ /* 0x040fe200078e007a */
        /* <DEDUP_REMOVED lines=12> */
[----:B------:R-:W-:-:S04]  /*9360*/  @!P1 IMAD.WIDE.U32 R14, R120, 0x50, R122 ;  /* 0x00000050780e9825 */ /* 0x000fc800078e007a */
[----:B------:R-:W-:Y:S01]  /*9370*/  @!P1 IMAD R13, R13, 0x50, RZ ;  /* 0x000000500d0d9824 */ /* 0x000fe200078e02ff */
[----:B------:R-:W-:Y:S01]  /*9380*/  @!P1 IADD3 R14, P3, R7, R14, RZ ;  /* 0x0000000e070e9210 */ /* 0x000fe20007f7e0ff */
[----:B------:R-:W-:-:S03]  /*9390*/  @!P1 IMAD.MOV.U32 R6, RZ, RZ, c[0x0][0x19c] ;  /* 0x00006700ff069624 */ /* 0x000fc600078e00ff */
[----:B------:R-:W-:Y:S02]  /*93a0*/  @!P1 IADD3.X R13, R8, R13, R15, P3, !PT ;  /* 0x0000000d080d9210 */ /* 0x000fe40001ffe40f */
[----:B------:R-:W-:-:S04]  /*93b0*/  @!P1 IADD3 R10, P4, P3, R7, R122, R175 ;  /* 0x0000007a070a9210 */ /* 0x000fc80007b9e0af */
[----:B------:R-:W-:Y:S02]  /*93c0*/  @!P1 IADD3.X R9, R8, R123, R174, P4, P3 ;  /* 0x0000007b08099210 */ /* 0x000fe400027e64ae */
[----:B--2---:R-:W-:-:S04]  /*93d0*/  @!P1 LEA R18, P3, R10, c[0x0][0x168], 0x1 ;  /* 0x00005a000a129a11 */ /* 0x004fc800078608ff */
[----:B------:R-:W-:Y:S01]  /*93e0*/  @!P1 LEA.HI.X R19, R10, c[0x0][0x16c], R9, 0x1, P3 ;  /* 0x00005b000a139a11 */ /* 0x000fe200018f0c09 */
[----:B------:R-:W-:Y:S01]  /*93f0*/  @!P1 IMAD R9, R6, 0x60, RZ ;  /* 0x0000006006099824 */ /* 0x000fe200078e02ff */
[----:B------:R-:W-:Y:S01]  /*9400*/  @!P1 IADD3 R6, P3, R7, R16, RZ ;  /* 0x0000001007069210 */ /* 0x000fe20007f7e0ff */
[----:B------:R-:W-:Y:S02]  /*9410*/  @!P1 IMAD.MOV.U32 R10, RZ, RZ, c[0x0][0x19c] ;  /* 0x00006700ff0a9624 */ /* 0x000fe400078e00ff */
[----:B------:R-:W-:Y:S01]  /*9420*/  @!PT LDS RZ, [RZ] ;  /* 0x00000000fffff984 */ /* 0x000fe20000000800 */
[----:B------:R-:W-:Y:S01]  /*9430*/  @!PT LDS RZ, [RZ] ;  /* 0x00000000fffff984 */ /* 0x000fe20000000800 */
[----:B------:R-:W-:Y:S01]  /*9440*/  @!PT LDS RZ, [RZ] ;  /* 0x00000000fffff984 */ /* 0x000fe20000000800 */
[----:B------:R2:W-:Y:S01]  /*9450*/  @!P1 LDGSTS.E.BYPASS.LTC128B.128 [R179+0x2800], [R18.64] ;  /* 0x0280000012b39fae */ /* 0x0005e2000b901d46 */
[----:B------:R-:W-:Y:S02]  /*9460*/  @!P1 IADD3.X R9, R8, R9, R17, P3, !PT ;  /* 0x0000000908099210 */ /* 0x000fe40001ffe411 */
[C---:B------:R-:W-:Y:S01]  /*9470*/  @!P1 LEA R16, P3, R120.reuse, R122, 0x5 ;  /* 0x0000007a78109211 */ /* 0x040fe200078628ff */
[----:B------:R1:W-:Y:S03]  /*9480*/  @P1 STS.128 [R179+0x3000], RZ ;  /* 0x003000ffb3001388 */ /* 0x0003e60000000c00 */
[----:B------:R-:W-:-:S02]  /*9490*/  @!P1 LEA.HI.X R15, R120, R123, R10, 0x5, P3 ;  /* 0x0000007b780f9211 */ /* 0x000fc400018f2c0a */
        /* <DEDUP_REMOVED lines=54> */
.L_x_7198:
[----:B------:R-:W-:Y:S05]  /*9800*/  BSYNC B0 ;  /* 0x0000000000007941 */ /* 0x000fea0003800000 */
.L_x_7197:
[----:B------:R-:W0:Y:S01]  /*9810*/  LDGDEPBAR ;  /* 0x00000000000079af */ /* 0x000e220000000000 */
[----:B------:R-:W-:-:S04]  /*9820*/  LEA R190, P1, R7, R190, 0x1 ;  /* 0x000000be07be7211 */ /* 0x000fc800078208ff */
[----:B------:R-:W-:Y:S02]  /*9830*/  LEA.HI.X R189, R7, R189, R8, 0x1, P1 ;  /* 0x000000bd07bd7211 */ /* 0x000fe400008f0c08 */
.L_x_7194:
        /* <DEDUP_REMOVED lines=91> */
[----:B------:R-:W-:Y:S02]  /*9df0*/  FMUL.FTZ R143, R2, c[0x0][0x23c] ;  /* 0x00008f00028f7a20 */ /* 0x000fe40000410000 */
[--C-:B------:R-:W-:Y:S01]  /*9e00*/  FFMA.FTZ R65, R113, c[0x0][0x23c], -R66.reuse ;  /* 0x00008f0071417a23 */ /* 0x100fe20000010842 */
[----:B------:R-:W1:Y:S01]  /*9e10*/  MUFU.EX2 R121, R121 ;  /* 0x0000007900797308 */ /* 0x000e620000000800 */
[--C-:B------:R-:W-:Y:S02]  /*9e20*/  FFMA.FTZ R118, R104, c[0x0][0x23c], -R51.reuse ;  /* 0x00008f0068767a23 */ /* 0x100fe40000010833 */
[----:B------:R-:W-:Y:S02]  /*9e30*/  FMUL.FTZ R145, R145, c[0x0][0x23c] ;  /* 0x00008f0091917a20 */ /* 0x000fe40000410000 */
[--C-:B------:R-:W-:Y:S02]  /*9e40*/  FFMA.FTZ R2, R36, c[0x0][0x23c], -R51.reuse ;  /* 0x00008f0024027a23 */ /* 0x100fe40000010833 */
[----:B------:R-:W-:Y:S01]  /*9e50*/  FFMA.FTZ R110, R110, c[0x0][0x23c], -R51 ;  /* 0x00008f006e6e7a23 */ /* 0x000fe20000010833 */
[----:B------:R-:W2:Y:S01]  /*9e60*/  LDSM.16.MT88.4 R36, [R160+0x6000] ;  /* 0x00600000a024783b */ /* 0x000ea20000004200 */
[----:B------:R-:W-:Y:S01]  /*9e70*/  MUFU.EX2 R120, R120 ;  /* 0x0000007800787308 */ /* 0x000fe20000000800 */
[----:B------:R-:W-:-:S02]  /*9e80*/  FFMA.FTZ R107, R47, c[0x0][0x23c], -R66 ;  /* 0x00008f002f6b7a23 */ /* 0x000fc40000010842 */
[--C-:B------:R-:W-:Y:S02]  /*9e90*/  FFMA.FTZ R104, R45, c[0x0][0x23c], -R66.reuse ;  /* 0x00008f002d687a23 */ /* 0x100fe40000010842 */
[----:B------:R-:W4:Y:S01]  /*9ea0*/  LDSM.16.MT88.4 R44, [R164+0x6800] ;  /* 0x00680000a42c783b */ /* 0x000f220000004200 */
[----:B------:R-:W-:Y:S01]  /*9eb0*/  FFMA.FTZ R109, R41, c[0x0][0x23c], -R66 ;  /* 0x00008f00296d7a23 */ /* 0x000fe20000010842 */
[----:B-1----:R-:W-:Y:S01]  /*9ec0*/  F2FP.BF16.PACK_AB R32, R121, R144 ;  /* 0x000000907920723e */ /* 0x002fe200000010ff */
[----:B------:R-:W1:Y:S01]  /*9ed0*/  MUFU.EX2 R65, R65 ;  /* 0x0000004100417308 */ /* 0x000e620000000800 */
[--C-:B------:R-:W-:Y:S02]  /*9ee0*/  FFMA.FTZ R117, R40, c[0x0][0x23c], -R51.reuse ;  /* 0x00008f0028757a23 */ /* 0x100fe40000010833 */
[--C-:B------:R-:W-:Y:S02]  /*9ef0*/  FFMA.FTZ R113, R42, c[0x0][0x23c], -R51.reuse ;  /* 0x00008f002a717a23 */ /* 0x100fe40000010833 */
[----:B------:R-:W-:-:S02]  /*9f00*/  FFMA.FTZ R122, R134, c[0x0][0x23c], -R51 ;  /* 0x00008f00867a7a23 */ /* 0x000fc40000010833 */
[--C-:B------:R-:W-:Y:S01]  /*9f10*/  FFMA.FTZ R116, R126, c[0x0][0x23c], -R51.reuse ;  /* 0x00008f007e747a23 */ /* 0x100fe20000010833 */
[----:B------:R-:W-:Y:S01]  /*9f20*/  MUFU.EX2 R141, R141 ;  /* 0x0000008d008d7308 */ /* 0x000fe20000000800 */
[--C-:B------:R-:W-:Y:S02]  /*9f30*/  FFMA.FTZ R134, R129, c[0x0][0x23c], -R66.reuse ;  /* 0x00008f0081867a23 */ /* 0x100fe40000010842 */
[--C-:B------:R-:W-:Y:S02]  /*9f40*/  FFMA.FTZ R129, R139, c[0x0][0x23c], -R66.reuse ;  /* 0x00008f008b817a23 */ /* 0x100fe40000010842 */
[--C-:B------:R-:W-:Y:S02]  /*9f50*/  FFMA.FTZ R126, R137, c[0x0][0x23c], -R66.reuse ;  /* 0x00008f00897e7a23 */ /* 0x100fe40000010842 */
[----:B------:R-:W-:Y:S01]  /*9f60*/  FFMA.FTZ R123, R195, c[0x0][0x23c], -R66 ;  /* 0x00008f00c37b7a23 */ /* 0x000fe20000010842 */
[----:B------:R-:W5:Y:S01]  /*9f70*/  MUFU.EX2 R118, R118 ;  /* 0x0000007600767308 */ /* 0x000f620000000800 */
[----:B-1----:R-:W-:Y:S01]  /*9f80*/  F2FP.BF16.PACK_AB R34, R65, R120 ;  /* 0x000000784122723e */ /* 0x002fe200000010ff */
[----:B------:R-:W-:-:S02]  /*9f90*/  FFMA.FTZ R137, R142, c[0x0][0x23c], -R51 ;  /* 0x00008f008e897a23 */ /* 0x000fc40000010833 */
[--C-:B------:R-:W-:Y:S02]  /*9fa0*/  FFMA.FTZ R138, R138, c[0x0][0x23c], -R51.reuse ;  /* 0x00008f008a8a7a23 */ /* 0x100fe40000010833 */
[--C-:B------:R-:W-:Y:S02]  /*9fb0*/  FFMA.FTZ R139, R140, c[0x0][0x23c], -R51.reuse ;  /* 0x00008f008c8b7a23 */ /* 0x100fe40000010833 */
[----:B------:R1:W-:Y:S01]  /*9fc0*/  MUFU.EX2 R3, R110 ;  /* 0x0000006e00037308 */ /* 0x0003e20000000800 */
[----:B------:R-:W-:Y:S02]  /*9fd0*/  FFMA.FTZ R136, R136, c[0x0][0x23c], -R51 ;  /* 0x00008f0088887a23 */ /* 0x000fe40000010833 */
[--C-:B------:R-:W-:Y:S02]  /*9fe0*/  FFMA.FTZ R140, R187, c[0x0][0x23c], -R66.reuse ;  /* 0x00008f00bb8c7a23 */ /* 0x100fe40000010842 */
[--C-:B------:R-:W-:Y:S02]  /*9ff0*/  FFMA.FTZ R142, R147, c[0x0][0x23c], -R66.reuse ;  /* 0x00008f00938e7a23 */ /* 0x100fe40000010842 */
[--C-:B------:R-:W-:Y:S01]  /*a000*/  FFMA.FTZ R151, R151, c[0x0][0x23c], -R66.reuse ;  /* 0x00008f0097977a23 */ /* 0x100fe20000010842 */
[----:B------:R-:W2:Y:S01]  /*a010*/  MUFU.EX2 R145, R145 ;  /* 0x0000009100917308 */ /* 0x000ea20000000800 */
[----:B-----5:R-:W-:Y:S01]  /*a020*/  F2FP.BF16.PACK_AB R33, R118, R141 ;  /* 0x0000008d7621723e */ /* 0x020fe200000010ff */
[----:B------:R-:W-:-:S02]  /*a030*/  FFMA.FTZ R149, R149, c[0x0][0x23c], -R66 ;  /* 0x00008f0095957a23 */ /* 0x000fc40000010842 */
[--C-:B------:R-:W-:Y:S02]  /*a040*/  FFMA.FTZ R187, R186, c[0x0][0x23c], -R51.reuse ;  /* 0x00008f00babb7a23 */ /* 0x100fe40000010833 */
[--C-:B------:R-:W-:Y:S02]  /*a050*/  FFMA.FTZ R148, R148, c[0x0][0x23c], -R51.reuse ;  /* 0x00008f0094947a23 */ /* 0x100fe40000010833 */
[----:B------:R-:W5:Y:S01]  /*a060*/  MUFU.EX2 R143, R143 ;  /* 0x0000008f008f7308 */ /* 0x000f620000000800 */
[----:B-1----:R-:W-:Y:S02]  /*a070*/  FFMA.FTZ R110, R43, c[0x0][0x23c], -R66 ;  /* 0x00008f002b6e7a23 */ /* 0x002fe40000010842 */
[----:B------:R-:W1:Y:S01]  /*a080*/  LDSM.16.MT88.4 R40, [R162+0x6800] ;  /* 0x00680000a228783b */ /* 0x000e620000004200 */
[--C-:B------:R-:W-:Y:S02]  /*a090*/  FFMA.FTZ R147, R150, c[0x0][0x23c], -R51.reuse ;  /* 0x00008f0096937a23 */ /* 0x100fe40000010833 */
[----:B------:R-:W-:-:S02]  /*a0a0*/  FFMA.FTZ R146, R146, c[0x0][0x23c], -R51 ;  /* 0x00008f0092927a23 */ /* 0x000fc40000010833 */
[----:B------:R-:W3:Y:S01]  /*a0b0*/  MUFU.EX2 R2, R2 ;  /* 0x0000000200027308 */ /* 0x000ee20000000800 */
[-C--:B--2---:R-:W-:Y:S02]  /*a0c0*/  FMUL.FTZ R4, R96, R145.reuse ;  /* 0x0000009160047220 */ /* 0x084fe40000410000 */
[-C--:B------:R-:W-:Y:S02]  /*a0d0*/  FMUL.FTZ R5, R97, R145.reuse ;  /* 0x0000009161057220 */ /* 0x080fe40000410000 */
[-C--:B------:R-:W-:Y:S02]  /*a0e0*/  FMUL.FTZ R92, R92, R145.reuse ;  /* 0x000000915c5c7220 */ /* 0x080fe40000410000 */
[----:B------:R-:W-:Y:S01]  /*a0f0*/  FMUL.FTZ R93, R93, R145 ;  /* 0x000000915d5d7220 */ /* 0x000fe20000410000 */
[----:B------:R-:W-:Y:S01]  /*a100*/  MUFU.EX2 R110, R110 ;  /* 0x0000006e006e7308 */ /* 0x000fe20000000800 */
[-C--:B-----5:R-:W-:Y:S02]  /*a110*/  FMUL.FTZ R6, R98, R143.reuse ;  /* 0x0000008f62067220 */ /* 0x0a0fe40000410000 */
[----:B------:R-:W-:-:S02]  /*a120*/  FMUL.FTZ R7, R99, R143 ;  /* 0x0000008f63077220 */ /* 0x000fc40000410000 */
[-C--:B------:R-:W-:Y:S02]  /*a130*/  FMUL.FTZ R94, R94, R143.reuse ;  /* 0x0000008f5e5e7220 */ /* 0x080fe40000410000 */
[----:B------:R-:W-:Y:S01]  /*a140*/  FMUL.FTZ R95, R95, R143 ;  /* 0x0000008f5f5f7220 */ /* 0x000fe20000410000 */
[----:B---3--:R-:W-:Y:S01]  /*a150*/  F2FP.BF16.PACK_AB R35, R2, R3 ;  /* 0x000000030223723e */ /* 0x008fe200000010ff */
[-C--:B------:R-:W-:Y:S01]  /*a160*/  FMUL.FTZ R12, R68, R145.reuse ;  /* 0x00000091440c7220 */ /* 0x080fe20000410000 */
[----:B------:R-:W2:Y:S01]  /*a170*/  MUFU.EX2 R107, R107 ;  /* 0x0000006b006b7308 */ /* 0x000ea20000000800 */
[----:B------:R-:W-:Y:S02]  /*a180*/  FMUL.FTZ R13, R69, R145 ;  /* 0x00000091450d7220 */ /* 0x000fe40000410000 */
[-C--:B------:R-:W-:Y:S02]  /*a190*/  FMUL.FTZ R14, R70, R143.reuse ;  /* 0x0000008f460e7220 */ /* 0x080fe40000410000 */
[----:B------:R-:W-:Y:S01]  /*a1a0*/  HMMA.16816.F32.BF16 R4, R32, R8, R4 ;  /* 0x000000082004723c */ /* 0x000fe20000041804 */
[----:B------:R-:W-:-:S02]  /*a1b0*/  FMUL.FTZ R15, R71, R143 ;  /* 0x0000008f470f7220 */ /* 0x000fc40000410000 */
[-C--:B------:R-:W-:Y:S01]  /*a1c0*/  FMUL.FTZ R72, R72, R145.reuse ;  /* 0x0000009148487220 */ /* 0x080fe20000410000 */
[----:B------:R-:W-:Y:S01]  /*a1d0*/  MUFU.EX2 R104, R104 ;  /* 0x0000006800687308 */ /* 0x000fe20000000800 */
[----:B------:R-:W-:Y:S02]  /*a1e0*/  FMUL.FTZ R73, R73, R145 ;  /* 0x0000009149497220 */ /* 0x000fe40000410000 */
[-C--:B------:R-:W-:Y:S01]  /*a1f0*/  FMUL.FTZ R74, R74, R143.reuse ;  /* 0x0000008f4a4a7220 */ /* 0x080fe20000410000 */
[----:B------:R-:W-:Y:S01]  /*a200*/  HMMA.16816.F32.BF16 R8, R32, R10, R92 ;  /* 0x0000000a2008723c */ /* 0x000fe2000004185c */
[----:B------:R-:W-:Y:S01]  /*a210*/  FMUL.FTZ R75, R75, R143 ;  /* 0x0000008f4b4b7220 */ /* 0x000fe20000410000 */
[----:B------:R-:W-:Y:S01]  /*a220*/  LDSM.16.MT88.4 R92, [R164+0x8800] ;  /* 0x00880000a45c783b */ /* 0x000fe20000004200 */
[-C--:B------:R-:W-:Y:S01]  /*a230*/  FMUL.FTZ R20, R76, R145.reuse ;  /* 0x000000914c147220 */ /* 0x080fe20000410000 */
[----:B------:R-:W-:Y:S01]  /*a240*/  MUFU.EX2 R109, R109 ;  /* 0x0000006d006d7308 */ /* 0x000fe20000000800 */
[----:B------:R-:W-:-:S02]  /*a250*/  FMUL.FTZ R21, R77, R145 ;  /* 0x000000914d157220 */ /* 0x000fc40000410000 */
[-C--:B------:R-:W-:Y:S01]  /*a260*/  FMUL.FTZ R22, R78, R143.reuse ;  /* 0x0000008f4e167220 */ /* 0x080fe20000410000 */
[C---:B------:R-:W-:Y:S01]  /*a270*/  HMMA.16816.F32.BF16 R12, R32.reuse, R16, R12 ;  /* 0x00000010200c723c */ /* 0x040fe2000004180c */
[----:B------:R-:W-:Y:S02]  /*a280*/  FMUL.FTZ R23, R79, R143 ;  /* 0x0000008f4f177220 */ /* 0x000fe40000410000 */
        /* <DEDUP_REMOVED lines=8> */
[----:B------:R-:W3:Y:S01]  /*a310*/  MUFU.EX2 R117, R117 ;  /* 0x0000007500757308 */ /* 0x000ee20000000800 */
        /* <DEDUP_REMOVED lines=11> */
[----:B------:R-:W-:Y:S01]  /*a3d0*/  FFMA.FTZ R102, R102, c[0x0][0x23c], -R51 ;  /* 0x00008f0066667a23 */ /* 0x000fe20000010833 */
[----:B------:R-:W5:Y:S01]  /*a3e0*/  MUFU.EX2 R113, R113 ;  /* 0x0000007100717308 */ /* 0x000f620000000800 */
[----:B------:R-:W-:-:S02]  /*a3f0*/  FFMA.FTZ R144, R191, R145, R144 ;  /* 0x00000091bf907223 */ /* 0x000fc40000010090 */
[----:B------:R-:W-:Y:S01]  /*a400*/  FFMA.FTZ R141, R192, R143, R141 ;  /* 0x0000008fc08d7223 */ /* 0x000fe2000001008d */
[C---:B------:R-:W-:Y:S01]  /*a410*/  HMMA.16816.F32.BF16 R28, R32.reuse, R36, R28 ;  /* 0x00000024201c723c */ /* 0x040fe2000004181c */
[----:B------:R-:W-:Y:S02]  /*a420*/  FADD.FTZ R121, R121, R144 ;  /* 0x0000009079797221 */ /* 0x000fe40000010000 */
[----:B------:R-:W-:Y:S01]  /*a430*/  FADD.FTZ R118, R118, R141 ;  /* 0x0000008d76767221 */ /* 0x000fe20000010000 */
[----:B------:R-:W-:Y:S01]  /*a440*/  MUFU.EX2 R134, R134 ;  /* 0x0000008600867308 */ /* 0x000fe20000000800 */
[----:B------:R-:W-:Y:S02]  /*a450*/  FADD.FTZ R120, R120, R121 ;  /* 0x0000007978787221 */ /* 0x000fe40000010000 */
[----:B--2---:R-:W-:Y:S01]  /*a460*/  F2FP.BF16.PACK_AB R36, R107, R110 ;  /* 0x0000006e6b24723e */ /* 0x004fe200000010ff */
[----:B------:R-:W-:Y:S01]  /*a470*/  HMMA.16816.F32.BF16 R32, R32, R38, R84 ;  /* 0x000000262020723c */ /* 0x000fe20000041854 */
[----:B---3--:R-:W-:Y:S01]  /*a480*/  F2FP.BF16.PACK_AB R37, R117, R122 ;  /* 0x0000007a7525723e */ /* 0x008fe200000010ff */
[----:B------:R-:W-:-:S02]  /*a490*/  FADD.FTZ R65, R65, R120 ;  /* 0x0000007841417221 */ /* 0x000fc40000010000 */
[----:B------:R-:W2:Y:S01]  /*a4a0*/  MUFU.EX2 R129, R129 ;  /* 0x0000008100817308 */ /* 0x000ea20000000800 */
[----:B------:R-:W-:Y:S02]  /*a4b0*/  FFMA.FTZ R191, R63, c[0x0][0x23c], -R66 ;  /* 0x00008f003fbf7a23 */ /* 0x000fe40000010842 */
[----:B------:R-:W-:Y:S01]  /*a4c0*/  F2FP.BF16.PACK_AB R38, R109, R104 ;  /* 0x000000686d26723e */ /* 0x000fe200000010ff */
[----:B------:R-:W-:Y:S01]  /*a4d0*/  FADD.FTZ R110, R110, R65 ;  /* 0x000000416e6e7221 */ /* 0x000fe20000010000 */
[----:B-----5:R-:W-:Y:S01]  /*a4e0*/  F2FP.BF16.PACK_AB R39, R113, R116 ;  /* 0x000000747127723e */ /* 0x020fe200000010ff */
[----:B------:R-:W-:Y:S02]  /*a4f0*/  FFMA.FTZ R192, R50, c[0x0][0x23c], -R51 ;  /* 0x00008f0032c07a23 */ /* 0x000fe40000010833 */
[----:B------:R-:W-:Y:S01]  /*a500*/  MUFU.EX2 R126, R126 ;  /* 0x0000007e007e7308 */ /* 0x000fe20000000800 */
[----:B------:R-:W-:Y:S02]  /*a510*/  FADD.FTZ R107, R107, R110 ;  /* 0x0000006e6b6b7221 */ /* 0x000fe40000010000 */
[----:B------:R-:W-:Y:S01]  /*a520*/  FFMA.FTZ R61, R61, c[0x0][0x23c], -R66 ;  /* 0x00008f003d3d7a23 */ /* 0x000fe20000010842 */
[----:B----4-:R-:W-:Y:S01]  /*a530*/  HMMA.16816.F32.BF16 R4, R36, R44, R4 ;  /* 0x0000002c2404723c */ /* 0x010fe20000041804 */
[----:B------:R-:W-:-:S03]  /*a540*/  FADD.FTZ R104, R104, R107 ;  /* 0x0000006b68687221 */ /* 0x000fc60000010000 */
[----:B------:R-:W-:Y:S01]  /*a550*/  MUFU.EX2 R123, R123 ;  /* 0x0000007b007b7308 */ /* 0x000fe20000000800 */
[----:B------:R-:W-:-:S03]  /*a560*/  FADD.FTZ R109, R109, R104 ;  /* 0x000000686d6d7221 */ /* 0x000fc60000010000 */
[C---:B------:R-:W-:Y:S01]  /*a570*/  HMMA.16816.F32.BF16 R8, R36.reuse, R46, R8 ;  /* 0x0000002e2408723c */ /* 0x040fe20000041808 */
[----:B------:R-:W3:Y:S03]  /*a580*/  LDSM.16.MT88.4 R44, [R161+0x6800] ;  /* 0x00680000a12c783b */ /* 0x000ee60000004200 */
[----:B------:R-:W-:Y:S04]  /*a590*/  MUFU.EX2 R137, R137 ;  /* 0x0000008900897308 */ /* 0x000fe80000000800 */
[C---:B-1----:R-:W-:Y:S04]  /*a5a0*/  HMMA.16816.F32.BF16 R12, R36.reuse, R40, R12 ;  /* 0x00000028240c723c */ /* 0x042fe8000004180c */
[----:B------:R-:W1:Y:S04]  /*a5b0*/  MUFU.EX2 R138, R138 ;  /* 0x0000008a008a7308 */ /* 0x000e680000000800 */
[C---:B------:R-:W-:Y:S01]  /*a5c0*/  HMMA.16816.F32.BF16 R16, R36.reuse, R42, R16 ;  /* 0x0000002a2410723c */ /* 0x040fe20000041810 */
[----:B------:R-:W4:Y:S03]  /*a5d0*/  LDSM.16.MT88.4 R40, [R160+0x6800] ;  /* 0x00680000a028783b */ /* 0x000f260000004200 */
[----:B------:R-:W-:Y:S08]  /*a5e0*/  MUFU.EX2 R139, R139 ;  /* 0x0000008b008b7308 */ /* 0x000ff00000000800 */
[----:B------:R-:W5:Y:S08]  /*a5f0*/  MUFU.EX2 R136, R136 ;  /* 0x0000008800887308 */ /* 0x000f700000000800 */
[----:B------:R-:W-:Y:S01]  /*a600*/  MUFU.EX2 R151, R151 ;  /* 0x0000009700977308 */ /* 0x000fe20000000800 */
[C---:B---3--:R-:W-:Y:S07]  /*a610*/  HMMA.16816.F32.BF16 R20, R36.reuse, R44, R20 ;  /* 0x0000002c2414723c */ /* 0x048fee0000041814 */
[----:B------:R-:W3:Y:S01]  /*a620*/  MUFU.EX2 R140, R140 ;  /* 0x0000008c008c7308 */ /* 0x000ee20000000800 */
[C---:B------:R-:W-:Y:S01]  /*a630*/  HMMA.16816.F32.BF16 R24, R36.reuse, R46, R24 ;  /* 0x0000002e2418723c */ /* 0x040fe20000041818 */
[----:B------:R-:W3:Y:S06]  /*a640*/  LDSM.16.MT88.4 R44, [R162+0x7000] ;  /* 0x00700000a22c783b */ /* 0x000eec0000004200 */
[----:B------:R-:W-:Y:S01]  /*a650*/  MUFU.EX2 R142, R142 ;  /* 0x0000008e008e7308 */ /* 0x000fe20000000800 */
[C---:B----4-:R-:W-:Y:S07]  /*a660*/  HMMA.16816.F32.BF16 R28, R36.reuse, R40, R28 ;  /* 0x00000028241c723c */ /* 0x050fee000004181c */
[----:B------:R-:W-:Y:S01]  /*a670*/  MUFU.EX2 R149, R149 ;  /* 0x0000009500957308 */ /* 0x000fe20000000800 */
[----:B------:R-:W-:Y:S01]  /*a680*/  HMMA.16816.F32.BF16 R32, R36, R42, R32 ;  /* 0x0000002a2420723c */ /* 0x000fe20000041820 */
[----:B------:R-:W4:Y:S06]  /*a690*/  LDSM.16.MT88.4 R40, [R161+0x7000] ;  /* 0x00700000a128783b */ /* 0x000f2c0000004200 */
[----:B------:R-:W-:Y:S01]  /*a6a0*/  MUFU.EX2 R187, R187 ;  /* 0x000000bb00bb7308 */ /* 0x000fe20000000800 */
[----:B--2---:R-:W-:Y:S01]  /*a6b0*/  F2FP.BF16.PACK_AB R36, R129, R134 ;  /* 0x000000868124723e */ /* 0x004fe200000010ff */
[----:B------:R-:W-:Y:S01]  /*a6c0*/  FADD.FTZ R134, R134, R109 ;  /* 0x0000006d86867221 */ /* 0x000fe20000010000 */
[----:B-1----:R-:W-:-:S02]  /*a6d0*/  F2FP.BF16.PACK_AB R37, R138, R137 ;  /* 0x000000898a25723e */ /* 0x002fc400000010ff */
[----:B------:R-:W-:-:S03]  /*a6e0*/  F2FP.BF16.PACK_AB R38, R123, R126 ;  /* 0x0000007e7b26723e */ /* 0x000fc600000010ff */
[----:B------:R-:W1:Y:S01]  /*a6f0*/  MUFU.EX2 R148, R148 ;  /* 0x0000009400947308 */ /* 0x000e620000000800 */
[----:B-----5:R-:W-:Y:S01]  /*a700*/  F2FP.BF16.PACK_AB R39, R136, R139 ;  /* 0x0000008b8827723e */ /* 0x020fe200000010ff */
[----:B------:R-:W-:-:S06]  /*a710*/  FADD.FTZ R129, R129, R134 ;  /* 0x0000008681817221 */ /* 0x000fcc0000010000 */
[C---:B------:R-:W-:Y:S01]  /*a720*/  HMMA.16816.F32.BF16 R4, R36.reuse, R52, R4 ;  /* 0x000000342404723c */ /* 0x040fe20000041804 */
[----:B------:R-:W-:Y:S07]  /*a730*/  MUFU.EX2 R147, R147 ;  /* 0x0000009300937308 */ /* 0x000fee0000000800 */
[C---:B---3--:R-:W-:Y:S01]  /*a740*/  HMMA.16816.F32.BF16 R12, R36.reuse, R44, R12 ;  /* 0x0000002c240c723c */ /* 0x048fe2000004180c */
[----:B------:R-:W2:Y:S07]  /*a750*/  MUFU.EX2 R146, R146 ;  /* 0x0000009200927308 */ /* 0x000eae0000000800 */
[C---:B------:R-:W-:Y:S01]  /*a760*/  HMMA.16816.F32.BF16 R16, R36.reuse, R46, R16 ;  /* 0x0000002e2410723c */ /* 0x040fe20000041810 */
[----:B------:R-:W3:Y:S01]  /*a770*/  LDSM.16.MT88.4 R44, [R160+0x7000] ;  /* 0x00700000a02c783b */ /* 0x000ee20000004200 */
[----:B------:R-:W-:Y:S06]  /*a780*/  MUFU.EX2 R191, R191 ;  /* 0x000000bf00bf7308 */ /* 0x000fec0000000800 */
[C---:B----4-:R-:W-:Y:S02]  /*a790*/  HMMA.16816.F32.BF16 R20, R36.reuse, R40, R20 ;  /* 0x000000282414723c */ /* 0x050fe40000041814 */
[----:B------:R-:W-:Y:S06]  /*a7a0*/  MUFU.EX2 R192, R192 ;  /* 0x000000c000c07308 */ /* 0x000fec0000000800 */
[C---:B------:R-:W-:Y:S01]  /*a7b0*/  HMMA.16816.F32.BF16 R24, R36.reuse, R42, R24 ;  /* 0x0000002a2418723c */ /* 0x040fe20000041818 */
[----:B------:R-:W4:Y:S07]  /*a7c0*/  LDSM.16.MT88.4 R40, [R164+0x7800] ;  /* 0x00780000a428783b */ /* 0x000f2e0000004200 */
[C---:B------:R-:W-:Y:S01]  /*a7d0*/  HMMA.16816.F32.BF16 R8, R36.reuse, R54, R8 ;  /* 0x000000362408723c */ /* 0x040fe20000041808 */
[----:B------:R-:W5:Y:S07]  /*a7e0*/  LDSM.16.MT88.4 R52, [R162+0x7800] ;  /* 0x00780000a234783b */ /* 0x000f6e0000004200 */
[C---:B---3--:R-:W-:Y:S08]  /*a7f0*/  HMMA.16816.F32.BF16 R28, R36.reuse, R44, R28 ;  /* 0x0000002c241c723c */ /* 0x048ff0000004181c */
[----:B------:R-:W-:Y:S01]  /*a800*/  HMMA.16816.F32.BF16 R32, R36, R46, R32 ;  /* 0x0000002e2420723c */ /* 0x000fe20000041820 */
[----:B------:R-:W3:Y:S06]  /*a810*/  LDSM.16.MT88.4 R44, [R161+0x7800] ;  /* 0x00780000a12c783b */ /* 0x000eec0000004200 */
[----:B------:R-:W-:-:S02]  /*a820*/  F2FP.BF16.PACK_AB R36, R140, R151 ;  /* 0x000000978c24723e */ /* 0x000fc400000010ff */
[----:B-1----:R-:W-:Y:S02]  /*a830*/  F2FP.BF16.PACK_AB R37, R148, R187 ;  /* 0x000000bb9425723e */ /* 0x002fe400000010ff */
[----:B------:R-:W-:Y:S02]  /*a840*/  F2FP.BF16.PACK_AB R38, R149, R142 ;  /* 0x0000008e9526723e */ /* 0x000fe400000010ff */
[----:B--2---:R-:W-:-:S07]  /*a850*/  F2FP.BF16.PACK_AB R39, R146, R147 ;  /* 0x000000939227723e */ /* 0x004fce00000010ff */
[C---:B----4-:R-:W-:Y:S08]  /*a860*/  HMMA.16816.F32.BF16 R4, R36.reuse, R40, R4 ;  /* 0x000000282404723c */ /* 0x050ff00000041804 */
        /* <DEDUP_REMOVED lines=18> */
[----:B------:R-:W1:Y:S01]  /*a990*/  MUFU.EX2 R46, R46 ;  /* 0x0000002e002e7308 */ /* 0x000e620000000800 */
[----:B--2---:R-:W-:Y:S02]  /*a9a0*/  F2FP.BF16.PACK_AB R85, R55, R52 ;  /* 0x000000343755723e */ /* 0x004fe400000010ff */
[----:B------:R-:W-:Y:S01]  /*a9b0*/  HMMA.16816.F32.BF16 R32, R36, R42, R32 ;  /* 0x0000002a2420723c */ /* 0x000fe20000041820 */
[----:B------:R-:W2:Y:S04]  /*a9c0*/  LDSM.16.MT88.4 R40, [R164+0x8000] ;  /* 0x00800000a428783b */ /* 0x000ea80000004200 */
[----:B------:R-:W-:Y:S01]  /*a9d0*/  MUFU.EX2 R44, R44 ;  /* 0x0000002c002c7308 */ /* 0x000fe20000000800 */
[----:B------:R-:W3:Y:S07]  /*a9e0*/  LDSM.16.MT88.4 R36, [R162+0x8000] ;  /* 0x00800000a224783b */ /* 0x000eee0000004200 */
[----:B------:R-:W4:Y:S01]  /*a9f0*/  MUFU.EX2 R47, R47 ;  /* 0x0000002f002f7308 */ /* 0x000f220000000800 */
[----:B-1----:R-:W-:-:S07]  /*aa00*/  F2FP.BF16.PACK_AB R84, R46, R45 ;  /* 0x0000002d2e54723e */ /* 0x002fce00000010ff */
[----:B------:R-:W-:Y:S08]  /*aa10*/  MUFU.EX2 R53, R53 ;  /* 0x0000003500357308 */ /* 0x000ff00000000800 */
[----:B------:R-:W1:Y:S01]  /*aa20*/  MUFU.EX2 R54, R54 ;  /* 0x0000003600367308 */ /* 0x000e620000000800 */
[----:B----4-:R-:W-:Y:S02]  /*aa30*/  F2FP.BF16.PACK_AB R86, R47, R44 ;  /* 0x0000002c2f56723e */ /* 0x010fe400000010ff */
[----:B-1----:R-:W-:-:S07]  /*aa40*/  F2FP.BF16.PACK_AB R87, R54, R53 ;  /* 0x000000353657723e */ /* 0x002fce00000010ff */
[C---:B--2---:R-:W-:Y:S01]  /*aa50*/  HMMA.16816.F32.BF16 R96, R84.reuse, R40, R4 ;  /* 0x000000285460723c */ /* 0x044fe20000041804 */
[----:B------:R-:W1:Y:S06]  /*aa60*/  LDSM.16.MT88.4 R4, [R160+0x8000] ;  /* 0x00800000a004783b */ /* 0x000e6c0000004200 */
[--C-:B------:R-:W-:Y:S01]  /*aa70*/  FFMA.FTZ R40, R114, c[0x0][0x23c], -R51.reuse ;  /* 0x00008f0072287a23 */ /* 0x100fe20000010833 */
[----:B------:R-:W-:Y:S01]  /*aa80*/  HMMA.16816.F32.BF16 R20, R84, R88, R20 ;  /* 0x000000585414723c */ /* 0x000fe20000041814 */
[----:B------:R-:W-:-:S04]  /*aa90*/  FFMA.FTZ R41, R112, c[0x0][0x23c], -R51 ;  /* 0x00008f0070297a23 */ /* 0x000fc80000010833 */
[----:B------:R-:W-:Y:S03]  /*aaa0*/  MUFU.EX2 R40, R40 ;  /* 0x0000002800287308 */ /* 0x000fe60000000800 */
[C---:B------:R-:W-:Y:S05]  /*aab0*/  HMMA.16816.F32.BF16 R8, R84.reuse, R42, R8 ;  /* 0x0000002a5408723c */ /* 0x040fea0000041808 */
[----:B------:R-:W-:Y:S02]  /*aac0*/  MUFU.EX2 R41, R41 ;  /* 0x0000002900297308 */ /* 0x000fe40000000800 */
[----:B------:R-:W-:Y:S01]  /*aad0*/  FFMA.FTZ R43, R108, c[0x0][0x23c], -R51 ;  /* 0x00008f006c2b7a23 */ /* 0x000fe20000010833 */
        /* <DEDUP_REMOVED lines=8> */
[C---:B------:R-:W-:Y:S01]  /*ab60*/  HMMA.16816.F32.BF16 R88, R84.reuse, R90, R24 ;  /* 0x0000005a5458723c */ /* 0x040fe20000041818 */
[----:B------:R-:W-:Y:S01]  /*ab70*/  FFMA.FTZ R39, R125, c[0x0][0x23c], -R66 ;  /* 0x00008f007d277a23 */ /* 0x000fe20000010842 */
[----:B------:R-:W-:Y:S03]  /*ab80*/  LDSM.16.MT88.4 R24, [R160+0x8800] ;  /* 0x00880000a018783b */ /* 0x000fe60000004200 */
[----:B------:R-:W3:Y:S03]  /*ab90*/  MUFU.EX2 R37, R37 ;  /* 0x0000002500257308 */ /* 0x000ee60000000800 */
[C---:B-1----:R-:W-:Y:S01]  /*aba0*/  HMMA.16816.F32.BF16 R80, R84.reuse, R4, R28 ;  /* 0x000000045450723c */ /* 0x042fe2000004181c */
[----:B------:R-:W1:Y:S04]  /*abb0*/  LDSM.16.MT88.4 R28, [R161+0x8800] ;  /* 0x00880000a11c783b */ /* 0x000e680000004200 */
[----:B------:R-:W-:Y:S02]  /*abc0*/  MUFU.EX2 R38, R38 ;  /* 0x0000002600267308 */ /* 0x000fe40000000800 */
[----:B--2---:R-:W-:Y:S01]  /*abd0*/  F2FP.BF16.PACK_AB R5, R43, R40 ;  /* 0x000000282b05723e */ /* 0x004fe200000010ff */
[----:B------:R-:W-:Y:S05]  /*abe0*/  HMMA.16816.F32.BF16 R84, R84, R6, R32 ;  /* 0x000000065454723c */ /* 0x000fea0000041820 */
[----:B------:R-:W2:Y:S01]  /*abf0*/  MUFU.EX2 R39, R39 ;  /* 0x0000002700277308 */ /* 0x000ea20000000800 */
[----:B---3--:R-:W-:Y:S01]  /*ac00*/  F2FP.BF16.PACK_AB R4, R37, R36 ;  /* 0x000000242504723e */ /* 0x008fe200000010ff */
[----:B------:R-:W-:-:S02]  /*ac10*/  FFMA.FTZ R32, R106, c[0x0][0x23c], -R51 ;  /* 0x00008f006a207a23 */ /* 0x000fc40000010833 */
[--C-:B------:R-:W-:Y:S02]  /*ac20*/  FFMA.FTZ R34, R67, c[0x0][0x23c], -R66.reuse ;  /* 0x00008f0043227a23 */ /* 0x100fe40000010842 */
[--C-:B------:R-:W-:Y:S02]  /*ac30*/  FFMA.FTZ R35, R101, c[0x0][0x23c], -R66.reuse ;  /* 0x00008f0065237a23 */ /* 0x100fe40000010842 */
[----:B------:R-:W3:Y:S01]  /*ac40*/  MUFU.EX2 R32, R32 ;  /* 0x0000002000207308 */ /* 0x000ee20000000800 */
[----:B------:R-:W-:Y:S01]  /*ac50*/  FFMA.FTZ R33, R105, c[0x0][0x23c], -R66 ;  /* 0x00008f0069217a23 */ /* 0x000fe20000010842 */
[----:B--2---:R-:W-:-:S06]  /*ac60*/  F2FP.BF16.PACK_AB R6, R39, R38 ;  /* 0x000000262706723e */ /* 0x004fcc00000010ff */
[----:B------:R-:W-:Y:S01]  /*ac70*/  MUFU.EX2 R34, R34 ;  /* 0x0000002200227308 */ /* 0x000fe20000000800 */
[----:B---3--:R-:W-:-:S07]  /*ac80*/  F2FP.BF16.PACK_AB R7, R32, R41 ;  /* 0x000000292007723e */ /* 0x008fce00000010ff */
[----:B------:R-:W2:Y:S01]  /*ac90*/  MUFU.EX2 R35, R35 ;  /* 0x0000002300237308 */ /* 0x000ea20000000800 */
[C---:B------:R-:W-:Y:S01]  /*aca0*/  HMMA.16816.F32.BF16 R68, R4.reuse, R72, R12 ;  /* 0x000000480444723c */ /* 0x040fe2000004180c */
[----:B------:R-:W3:Y:S06]  /*acb0*/  LDSM.16.MT88.4 R12, [R164+0x9000] ;  /* 0x00900000a40c783b */ /* 0x000eec0000004200 */
[----:B------:R-:W-:Y:S01]  /*acc0*/  MUFU.EX2 R33, R33 ;  /* 0x0000002100217308 */ /* 0x000fe20000000800 */
[C---:B-1----:R-:W-:Y:S07]  /*acd0*/  HMMA.16816.F32.BF16 R76, R4.reuse, R28, R20 ;  /* 0x0000001c044c723c */ /* 0x042fee0000041814 */
[----:B------:R-:W-:Y:S01]  /*ace0*/  MUFU.EX2 R42, R42 ;  /* 0x0000002a002a7308 */ /* 0x000fe20000000800 */
[--C-:B------:R-:W-:Y:S01]  /*acf0*/  FFMA.FTZ R23, R100, c[0x0][0x23c], -R51.reuse ;  /* 0x00008f0064177a23 */ /* 0x100fe20000010833 */
[----:B------:R-:W-:Y:S01]  /*ad00*/  HMMA.16816.F32.BF16 R96, R4, R92, R96 ;  /* 0x0000005c0460723c */ /* 0x000fe20000041860 */
[----:B------:R-:W-:-:S05]  /*ad10*/  FFMA.FTZ R21, R64, c[0x0][0x23c], -R51 ;  /* 0x00008f0040157a23 */ /* 0x000fca0000010833 */
[----:B------:R-:W-:Y:S01]  /*ad20*/  MUFU.EX2 R20, R102 ;  /* 0x0000006600147308 */ /* 0x000fe20000000800 */
[----:B------:R-:W-:Y:S01]  /*ad30*/  FFMA.FTZ R22, R62, c[0x0][0x23c], -R51 ;  /* 0x00008f003e167a23 */ /* 0x000fe20000010833 */
[C---:B------:R-:W-:Y:S01]  /*ad40*/  HMMA.16816.F32.BF16 R92, R4.reuse, R94, R8 ;  /* 0x0000005e045c723c */ /* 0x040fe20000041808 */
[----:B------:R-:W1:Y:S05]  /*ad50*/  LDSM.16.MT88.4 R8, [R162+0x9000] ;  /* 0x00900000a208783b */ /* 0x000e6a0000004200 */
[----:B------:R-:W4:Y:S02]  /*ad60*/  MUFU.EX2 R23, R23 ;  /* 0x0000001700177308 */ /* 0x000f240000000800 */
[C---:B------:R-:W-:Y:S01]  /*ad70*/  HMMA.16816.F32.BF16 R72, R4.reuse, R74, R16 ;  /* 0x0000004a0448723c */ /* 0x040fe20000041810 */
[----:B------:R-:W5:Y:S05]  /*ad80*/  LDSM.16.MT88.4 R16, [R161+0x9000] ;  /* 0x00900000a110783b */ /* 0x000f6a0000004200 */
[----:B------:R-:W-:Y:S02]  /*ad90*/  MUFU.EX2 R21, R21 ;  /* 0x0000001500157308 */ /* 0x000fe40000000800 */
[C---:B------:R-:W-:Y:S06]  /*ada0*/  HMMA.16816.F32.BF16 R88, R4.reuse, R30, R88 ;  /* 0x0000001e0458723c */ /* 0x040fec0000041858 */
[----:B------:R-:W1:Y:S02]  /*adb0*/  MUFU.EX2 R22, R22 ;  /* 0x0000001600167308 */ /* 0x000e640000000800 */
[C---:B------:R-:W-:Y:S07]  /*adc0*/  HMMA.16816.F32.BF16 R80, R4.reuse, R24, R80 ;  /* 0x000000180450723c */ /* 0x040fee0000041850 */
[----:B------:R-:W-:Y:S01]  /*add0*/  FADD.FTZ R25, R3, R118 ;  /* 0x0000007603197221 */ /* 0x000fe20000010000 */
[----:B------:R-:W-:Y:S01]  /*ade0*/  HMMA.16816.F32.BF16 R84, R4, R26, R84 ;  /* 0x0000001a0454723c */ /* 0x000fe20000041854 */
[----:B------:R-:W-:-:S02]  /*adf0*/  FFMA.FTZ R24, R57, c[0x0][0x23c], -R66 ;  /* 0x00008f0039187a23 */ /* 0x000fc40000010842 */
[----:B------:R-:W-:-:S04]  /*ae00*/  FFMA.FTZ R3, R59, c[0x0][0x23c], -R66 ;  /* 0x00008f003b037a23 */ /* 0x000fc80000010842 */
[----:B--2---:R-:W-:Y:S01]  /*ae10*/  F2FP.BF16.PACK_AB R4, R35, R34 ;  /* 0x000000222304723e */ /* 0x004fe200000010ff */
[----:B------:R-:W-:Y:S01]  /*ae20*/  FADD.FTZ R27, R2, R25 ;  /* 0x00000019021b7221 */ /* 0x000fe20000010000 */
[----:B----4-:R-:W-:Y:S01]  /*ae30*/  F2FP.BF16.PACK_AB R5, R23, R20 ;  /* 0x000000141705723e */ /* 0x010fe200000010ff */
[----:B------:R-:W-:Y:S01]  /*ae40*/  FFMA.FTZ R25, R60, c[0x0][0x23c], -R51 ;  /* 0x00008f003c197a23 */ /* 0x000fe20000010833 */
[----:B------:R-:W-:Y:S01]  /*ae50*/  F2FP.BF16.PACK_AB R6, R42, R33 ;  /* 0x000000212a06723e */ /* 0x000fe200000010ff */
[----:B------:R-:W-:Y:S01]  /*ae60*/  FADD.FTZ R122, R122, R27 ;  /* 0x0000001b7a7a7221 */ /* 0x000fe20000010000 */
[----:B-1----:R-:W-:Y:S01]  /*ae70*/  F2FP.BF16.PACK_AB R7, R22, R21 ;  /* 0x000000151607723e */ /* 0x002fe200000010ff */
[--C-:B------:R-:W-:Y:S01]  /*ae80*/  FFMA.FTZ R26, R58, c[0x0][0x23c], -R51.reuse ;  /* 0x00008f003a1a7a23 */ /* 0x100fe20000010833 */
[----:B------:R-:W-:Y:S01]  /*ae90*/  MUFU.EX2 R24, R24 ;  /* 0x0000001800187308 */ /* 0x000fe20000000800 */
[----:B------:R-:W-:Y:S02]  /*aea0*/  FADD.FTZ R117, R117, R122 ;  /* 0x0000007a75757221 */ /* 0x000fe40000010000 */
[----:B------:R-:W-:-:S02]  /*aeb0*/  FFMA.FTZ R27, R56, c[0x0][0x23c], -R51 ;  /* 0x00008f00381b7a23 */ /* 0x000fc40000010833 */
[----:B---3--:R-:W-:Y:S01]  /*aec0*/  HMMA.16816.F32.BF16 R96, R4, R12, R96 ;  /* 0x0000000c0460723c */ /* 0x008fe20000041860 */
[----:B------:R-:W-:Y:S02]  /*aed0*/  FADD.FTZ R116, R116, R117 ;  /* 0x0000007574747221 */ /* 0x000fe40000010000 */
[----:B------:R-:W1:Y:S02]  /*aee0*/  MUFU.EX2 R3, R3 ;  /* 0x0000000300037308 */ /* 0x000e640000000800 */
[----:B------:R-:W-:-:S03]  /*aef0*/  FADD.FTZ R116, R113, R116 ;  /* 0x0000007471747221 */ /* 0x000fc60000010000 */
[C---:B------:R-:W-:Y:S01]  /*af00*/  HMMA.16816.F32.BF16 R92, R4.reuse, R14, R92 ;  /* 0x0000000e045c723c */ /* 0x040fe2000004185c */
[----:B------:R-:W2:Y:S01]  /*af10*/  LDSM.16.MT88.4 R12, [R160+0x9000] ;  /* 0x00900000a00c783b */ /* 0x000ea20000004200 */
[----:B------:R-:W-:Y:S01]  /*af20*/  FADD.FTZ R137, R137, R116 ;  /* 0x0000007489897221 */ /* 0x000fe20000010000 */
[----:B------:R-:W-:Y:S03]  /*af30*/  MUFU.EX2 R2, R61 ;  /* 0x0000003d00027308 */ /* 0x000fe60000000800 */
[----:B------:R-:W-:Y:S02]  /*af40*/  FADD.FTZ R138, R138, R137 ;  /* 0x000000898a8a7221 */ /* 0x000fe40000010000 */
[----:B------:R-:W-:Y:S02]  /*af50*/  HMMA.16816.F32.BF16 R68, R4, R8, R68 ;  /* 0x000000080444723c */ /* 0x000fe40000041844 */
[----:B------:R-:W-:Y:S01]  /*af60*/  FADD.FTZ R139, R139, R138 ;  /* 0x0000008a8b8b7221 */ /* 0x000fe20000010000 */
[----:B------:R-:W-:Y:S03]  /*af70*/  MUFU.EX2 R25, R25 ;  /* 0x0000001900197308 */ /* 0x000fe60000000800 */
[----:B------:R-:W-:-:S02]  /*af80*/  FADD.FTZ R136, R136, R139 ;  /* 0x0000008b88887221 */ /* 0x000fc40000010000 */
[C---:B------:R-:W-:Y:S01]  /*af90*/  HMMA.16816.F32.BF16 R72, R4.reuse, R10, R72 ;  /* 0x0000000a0448723c */ /* 0x040fe20000041848 */
[----:B------:R-:W3:Y:S01]  /*afa0*/  LDSM.16.MT88.4 R8, [R164+0x9800] ;  /* 0x00980000a408783b */ /* 0x000ee20000004200 */
[----:B------:R-:W-:Y:S01]  /*afb0*/  FADD.FTZ R187, R187, R136 ;  /* 0x00000088bbbb7221 */ /* 0x000fe20000010000 */
[----:B------:R-:W4:Y:S03]  /*afc0*/  MUFU.EX2 R26, R26 ;  /* 0x0000001a001a7308 */ /* 0x000f260000000800 */
[----:B------:R-:W-:Y:S02]  /*afd0*/  FADD.FTZ R148, R148, R187 ;  /* 0x000000bb94947221 */ /* 0x000fe40000010000 */
[C---:B-----5:R-:W-:Y:S03]  /*afe0*/  HMMA.16816.F32.BF16 R76, R4.reuse, R16, R76 ;  /* 0x00000010044c723c */ /* 0x060fe6000004184c */
[----:B------:R-:W5:Y:S05]  /*aff0*/  MUFU.EX2 R27, R27 ;  /* 0x0000001b001b7308 */ /* 0x000f6a0000000800 */
[C---:B------:R-:W-:Y:S01]  /*b000*/  HMMA.16816.F32.BF16 R88, R4.reuse, R18, R88 ;  /* 0x000000120458723c */ /* 0x040fe20000041858 */
[----:B------:R-:W3:Y:S07]  /*b010*/  LDSM.16.MT88.4 R16, [R162+0x9800] ;  /* 0x00980000a210783b */ /* 0x000eee0000004200 */
[C---:B--2---:R-:W-:Y:S07]  /*b020*/  HMMA.16816.F32.BF16 R80, R4.reuse, R12, R80 ;  /* 0x0000000c0450723c */ /* 0x044fee0000041850 */
[----:B------:R-:W-:Y:S01]  /*b030*/  FADD.FTZ R12, R126, R129 ;  /* 0x000000817e0c7221 */ /* 0x000fe20000010000 */
[----:B------:R-:W-:Y:S03]  /*b040*/  HMMA.16816.F32.BF16 R84, R4, R14, R84 ;  /* 0x0000000e0454723c */ /* 0x000fe60000041854 */
[----:B------:R-:W-:-:S04]  /*b050*/  FADD.FTZ R12, R123, R12 ;  /* 0x0000000c7b0c7221 */ /* 0x000fc80000010000 */
[----:B------:R-:W-:Y:S01]  /*b060*/  FADD.FTZ R29, R151, R12 ;  /* 0x0000000c971d7221 */ /* 0x000fe20000010000 */
[----:B-1----:R-:W-:Y:S01]  /*b070*/  F2FP.BF16.PACK_AB R4, R3, R24 ;  /* 0x000000180304723e */ /* 0x002fe200000010ff */
[----:B------:R-:W1:Y:S01]  /*b080*/  LDSM.16.MT88.4 R12, [R161+0x9800] ;  /* 0x00980000a10c783b */ /* 0x000e620000004200 */
[----:B----4-:R-:W-:Y:S01]  /*b090*/  F2FP.BF16.PACK_AB R5, R26, R25 ;  /* 0x000000191a05723e */ /* 0x010fe200000010ff */
[----:B------:R-:W-:Y:S01]  /*b0a0*/  FADD.FTZ R29, R140, R29 ;  /* 0x0000001d8c1d7221 */ /* 0x000fe20000010000 */
[----:B------:R-:W-:Y:S02]  /*b0b0*/  F2FP.BF16.PACK_AB R6, R191, R2 ;  /* 0x00000002bf06723e */ /* 0x000fe400000010ff */
[----:B-----5:R-:W-:Y:S01]  /*b0c0*/  F2FP.BF16.PACK_AB R7, R192, R27 ;  /* 0x0000001bc007723e */ /* 0x020fe200000010ff */
[----:B------:R-:W-:Y:S02]  /*b0d0*/  FADD.FTZ R28, R142, R29 ;  /* 0x0000001d8e1c7221 */ /* 0x000fe40000010000 */
        /* <DEDUP_REMOVED lines=9> */
[----:B------:R-:W2:Y:S01]  /*b170*/  LDSM.16.MT88.4 R8, [R160+0x9800] ;  /* 0x00980000a008783b */ /* 0x000ea20000004200 */
[----:B------:R-:W-:-:S04]  /*b180*/  FADD.FTZ R44, R44, R29 ;  /* 0x0000001d2c2c7221 */ /* 0x000fc80000010000 */
[----:B------:R-:W-:Y:S02]  /*b190*/  FADD.FTZ R47, R47, R44 ;  /* 0x0000002c2f2f7221 */ /* 0x000fe40000010000 */
[----:B------:R-:W-:Y:S02]  /*b1a0*/  HMMA.16816.F32.BF16 R68, R4, R16, R68 ;  /* 0x000000100444723c */ /* 0x000fe40000041844 */
        /* <DEDUP_REMOVED lines=11> */
[C---:B------:R-:W-:Y:S01]  /*b260*/  HMMA.16816.F32.BF16 R88, R4.reuse, R14, R88 ;  /* 0x0000000e0458723c */ /* 0x040fe20000041858 */
[----:B------:R-:W-:Y:S02]  /*b270*/  FADD.FTZ R12, R34, R39 ;  /* 0x00000027220c7221 */ /* 0x000fe40000010000 */
[----:B------:R-:W-:Y:S02]  /*b280*/  FADD.FTZ R13, R32, R13 ;  /* 0x0000000d200d7221 */ /* 0x000fe40000010000 */
        /* <DEDUP_REMOVED lines=16> */
[----:B------:R-:W-:Y:S01]  /*b390*/  FADD.FTZ R191, R191, R2 ;  /* 0x00000002bfbf7221 */ /* 0x000fe20000010000 */
[----:B------:R-:W-:Y:S01]  /*b3a0*/  MOV R2, R48 ;  /* 0x0000003000027202 */ /* 0x000fe20000000f00 */
[----:B------:R-:W-:-:S02]  /*b3b0*/  FADD.FTZ R192, R192, R27 ;  /* 0x0000001bc0c07221 */ /* 0x000fc40000010000 */
.L_x_7191:
[----:B------:R-:W-:Y:S05]  /*b3c0*/  @!P2 BRA `(.L_x_7199) ;  /* 0x00003d600000a947 */ /* 0x000fea0003800000 */
[----:B------:R-:W-:Y:S01]  /*b3d0*/  IMAD.MOV.U32 R188, RZ, RZ, c[0x0][0x1a0] ;  /* 0x00006800ffbc7624 */ /* 0x000fe200078e00ff */
[----:B------:R-:W-:-:S02]  /*b3e0*/  MOV R101, R2 ;  /* 0x0000000200657202 */ /* 0x000fc40000000f00 */
[----:B------:R-:W-:Y:S01]  /*b3f0*/  MOV R100, R3 ;  /* 0x0000000300647202 */ /* 0x000fe20000000f00 */
[----:B------:R-:W-:-:S05]  /*b400*/  IMAD.U32 R187, R188, -0x80, RZ ;  /* 0xffffff80bcbb7824 */ /* 0x000fca00078e00ff */
[----:B------:R-:W-:Y:S02]  /*b410*/  SHF.R.S32.HI R186, RZ, 0x1f, R187 ;  /* 0x0000001fffba7819 */ /* 0x000fe400000114bb */
.L_x_7203:
        /* <DEDUP_REMOVED lines=12> */
[----:B------:R-:W-:Y:S02]  /*b4e0*/  IABS R4, R3 ;  /* 0x0000000300047213 */ /* 0x000fe40000000000 */
[C---:B------:R-:W-:Y:S02]  /*b4f0*/  IADD3 R10, R3.reuse, 0x80, RZ ;  /* 0x00000080030a7810 */ /* 0x040fe40007ffe0ff */
        /* <DEDUP_REMOVED lines=51> */
.L_x_7200:
        /* <DEDUP_REMOVED lines=31> */
[-C--:B------:R-:W-:Y:S01]  /*ba20*/  @!P1 MOV R203, R201.reuse ;  /* 0x000000c900cb9202 */ /* 0x080fe20000000f00 */
[----:B------:R-:W-:Y:S01]  /*ba30*/  @!P1 IMAD.MOV.U32 R202, RZ, RZ, R200 ;  /* 0x000000ffffca9224 */ /* 0x000fe200078e00c8 */
[----:B------:R-:W-:Y:S01]  /*ba40*/  @!P1 LEA.HI.X R198, R188, R201, R198, 0x6, P2 ;  /* 0x000000c9bcc69211 */ /* 0x000fe200010f34c6 */
[----:B------:R-:W-:Y:S01]  /*ba50*/  @!P1 IMAD.IADD R196, R196, 0x1, R207 ;  /* 0x00000001c4c49824 */ /* 0x000fe200078e02cf */
[----:B------:R-:W-:Y:S01]  /*ba60*/  @!PT LDS RZ, [RZ] ;  /* 0x00000000fffff984 */ /* 0x000fe20000000800 */
[----:B------:R-:W-:Y:S01]  /*ba70*/  @!PT LDS RZ, [RZ] ;  /* 0x00000000fffff984 */ /* 0x000fe20000000800 */
[----:B------:R-:W-:Y:S01]  /*ba80*/  @!PT LDS RZ, [RZ] ;  /* 0x00000000fffff984 */ /* 0x000fe20000000800 */
[----:B------:R1:W-:Y:S01]  /*ba90*/  @!P1 LDGSTS.E.BYPASS.LTC128B.128 [R179+0x7000], [R208.64] ;  /* 0x07000000d0b39fae */ /* 0x0003e2000b901d46 */
[----:B------:R-:W-:Y:S01]  /*baa0*/  @!P1 IMAD.MOV.U32 R195, RZ, RZ, c[0x0][0x1a4] ;  /* 0x00006900ffc39624 */ /* 0x000fe200078e00ff */
[CC--:B------:R-:W-:Y:S01]  /*bab0*/  @!P1 LEA R204, P2, R197.reuse, R194.reuse, 0x1 ;  /* 0x000000c2c5cc9211 */ /* 0x0c0fe200078408ff */
[----:B------:R-:W-:Y:S01]  /*bac0*/  @!P1 IMAD.WIDE.U32 R202, R188, 0x50, R202 ;  /* 0x00000050bcca9825 */ /* 0x000fe200078e00ca */
[-C--:B------:R-:W-:Y:S01]  /*bad0*/  @!P1 LEA.HI.X R217, R206, R193.reuse, R196, 0x1, P5 ;  /* 0x000000c1ced99211 */ /* 0x080fe200028f0cc4 */
[----:B------:R-:W-:Y:S01]  /*bae0*/  @P1 STS.128 [R179+0x7800], RZ ;  /* 0x007800ffb3001388 */ /* 0x000fe20000000c00 */
[-C--:B------:R-:W-:Y:S01]  /*baf0*/  @!P1 LEA.HI.X R205, R197, R193.reuse, R198, 0x1, P2 ;  /* 0x000000c1c5cd9211 */ /* 0x080fe200010f0cc6 */
[----:B------:R-:W-:Y:S01]  /*bb00*/  @!P1 IMAD R195, R195, 0x50, RZ ;  /* 0x00000050c3c39824 */ /* 0x000fe200078e02ff */
[----:B------:R-:W-:Y:S01]  /*bb10*/  @!P1 MOV R103, c[0x0][0x1a4] ;  /* 0x0000690000679a02 */ /* 0x000fe20000000f00 */
[----:B------:R-:W-:Y:S01]  /*bb20*/  @!PT LDS RZ, [RZ] ;  /* 0x00000000fffff984 */ /* 0x000fe20000000800 */
[----:B------:R-:W-:Y:S01]  /*bb30*/  @!PT LDS RZ, [RZ] ;  /* 0x00000000fffff984 */ /* 0x000fe20000000800 */
[----:B------:R-:W-:Y:S01]  /*bb40*/  @!PT LDS RZ, [RZ] ;  /* 0x00000000fffff984 */ /* 0x000fe20000000800 */
[----:B------:R1:W-:Y:S01]  /*bb50*/  @!P1 LDGSTS.E.BYPASS.LTC128B.128 [R179+0x7800], [R216.64] ;  /* 0x07800000d8b39fae */ /* 0x0003e2000b901d46 */
[-C--:B------:R-:W-:Y:S01]  /*bb60*/  @!P1 LEA R214, P4, R202, R194.reuse, 0x1 ;  /* 0x000000c2cad69211 */ /* 0x080fe200078808ff */
[----:B------:R-:W-:Y:S02]  /*bb70*/  @!P1 IMAD.IADD R195, R195, 0x1, R203 ;  /* 0x00000001c3c39824 */ /* 0x000fe400078e02cb */
[----:B------:R-:W-:Y:S01]  /*bb80*/  @P1 STS.128 [R179+0x8000], RZ ;  /* 0x008000ffb3001388 */ /* 0x000fe20000000c00 */
[--C-:B------:R-:W-:Y:S02]  /*bb90*/  @!P1 IMAD.MOV.U32 R212, RZ, RZ, R200.reuse ;  /* 0x000000ffffd49224 */ /* 0x100fe400078e00c8 */
        /* <DEDUP_REMOVED lines=151> */
[----:B------:R-:W-:Y:S02]  /*c510*/  IABS R104, R108 ;  /* 0x0000006c00687213 */ /* 0x000fe40000000000 */
[----:B------:R-:W-:Y:S02]  /*c520*/  LOP3.LUT R108, R108, c[0x0][0x2d0], RZ, 0x3c, !PT ;  /* 0x0000b4006c6c7a12 */ /* 0x000fe400078e3cff */
[----:B------:R-:W-:Y:S02]  /*c530*/  LOP3.LUT R3, R3, c[0x0][0x2d0], RZ, 0x3c, !PT ;  /* 0x0000b40003037a12 */ /* 0x000fe400078e3cff */
        /* <DEDUP_REMOVED lines=16> */
[----:B------:R-:W-:Y:S01]  /*c640*/  ISETP.GE.AND P3, PT, R3, RZ, PT ;  /* 0x000000ff0300720c */ /* 0x000fe20003f66270 */
[----:B------:R-:W-:Y:S01]  /*c650*/  IMAD.MOV.U32 R3, RZ, RZ, c[0x0][0x2d0] ;  /* 0x0000b400ff037624 */ /* 0x000fe200078e00ff */
[-C--:B------:R-:W-:Y:S02]  /*c660*/  ISETP.GE.U32.AND P5, PT, R104, R2.reuse, PT ;  /* 0x000000026800720c */ /* 0x080fe40003fa6070 */
[----:B------:R-:W-:Y:S02]  /*c670*/  ISETP.GE.U32.AND P6, PT, R106, R2, PT ;  /* 0x000000026a00720c */ /* 0x000fe40003fc6070 */
[----:B------:R-:W-:Y:S02]  /*c680*/  @!P4 IADD3 R109, R109, 0x1, RZ ;  /* 0x000000016d6dc810 */ /* 0x000fe40007ffe0ff */
[----:B------:R-:W-:Y:S02]  /*c690*/  ISETP.NE.AND P4, PT, RZ, c[0x0][0x2d0], PT ;  /* 0x0000b400ff007a0c */ /* 0x000fe40003f85270 */
[----:B------:R-:W-:Y:S05]  /*c6a0*/  LOP3.LUT R2, RZ, c[0x0][0x2d0], RZ, 0x33, !PT ;  /* 0x0000b400ff027a12 */ /* 0x000fea00078e33ff */
        /* <DEDUP_REMOVED lines=11> */
[----:B------:R-:W-:Y:S02]  /*c760*/  IMAD R3, R2, R3, -0x80 ;  /* 0xffffff8002037424 */ /* 0x000fe400078e0203 */
[----:B------:R-:W2:Y:S02]  /*c770*/  LDG.E R103, [R112.64] ;  /* 0x0000000670677981 */ /* 0x000ea4000c1e1900 */
[C---:B------:R-:W-:Y:S01]  /*c780*/  IMAD.WIDE.U32 R104, R3.reuse, c[0x0][0x198], RZ ;  /* 0x0000660003687a25 */ /* 0x040fe200078e00ff */
[----:B------:R-:W-:Y:S01]  /*c790*/  SHF.R.S32.HI R2, RZ, 0x1f, R3 ;  /* 0x0000001fff027819 */ /* 0x000fe20000011403 */
[----:B------:R-:W2:Y:S04]  /*c7a0*/  LDG.E R106, [R110.64] ;  /* 0x000000066e6a7981 */ /* 0x000ea8000c1e1900 */
        /* <DEDUP_REMOVED lines=9> */
.L_x_7202:
[----:B------:R1:W-:Y:S01]  /*c840*/  @P1 STS.128 [R179+0x2000], RZ ;  /* 0x002000ffb3001388 */ /* 0x0003e20000000c00 */
[----:B------:R-:W-:Y:S01]  /*c850*/  @!P1 IMAD.MOV.U32 R2, RZ, RZ, c[0x0][0x19c] ;  /* 0x00006700ff029624 */ /* 0x000fe200078e00ff */
[C---:B------:R-:W-:Y:S01]  /*c860*/  LEA R116, P4, R104.reuse, R190, 0x1 ;  /* 0x000000be68747211 */ /* 0x040fe200078808ff */
[--C-:B------:R-:W-:Y:S01]  /*c870*/  @!P1 IMAD.MOV.U32 R105, RZ, RZ, R103.reuse ;  /* 0x000000ffff699224 */ /* 0x100fe200078e0067 */
[----:B------:R-:W-:Y:S01]  /*c880*/  @!P1 IADD3 R3, P2, R175, R104, RZ ;  /* 0x00000068af039210 */ /* 0x000fe20007f5e0ff */
[----:B------:R-:W-:Y:S01]  /*c890*/  @!P1 IMAD.MOV.U32 R108, RZ, RZ, c[0x0][0x19c] ;  /* 0x00006700ff6c9624 */ /* 0x000fe200078e00ff */
[----:B------:R-:W-:Y:S01]  /*c8a0*/  LEA.HI.X R117, R104, R189, R103, 0x1, P4 ;  /* 0x000000bd68757211 */ /* 0x000fe200020f0c67 */
[----:B------:R-:W-:Y:S01]  /*c8b0*/  @!P1 IMAD.WIDE.U32 R110, R102, 0x30, R104 ;  /* 0x00000030666e9825 */ /* 0x000fe200078e0068 */
[-C--:B------:R-:W-:Y:S03]  /*c8c0*/  @!P1 LEA R114, P3, R3, R190.reuse, 0x1 ;  /* 0x000000be03729211 */ /* 0x080fe600078608ff */
[----:B------:R-:W-:Y:S01]  /*c8d0*/  @!PT LDS RZ, [RZ] ;  /* 0x00000000fffff984 */ /* 0x000fe20000000800 */
[----:B------:R-:W-:Y:S01]  /*c8e0*/  @!PT LDS RZ, [RZ] ;  /* 0x00000000fffff984 */ /* 0x000fe20000000800 */
[----:B------:R-:W-:Y:S01]  /*c8f0*/  @!PT LDS RZ, [RZ] ;  /* 0x00000000fffff984 */ /* 0x000fe20000000800 */
[----:B------:R1:W-:Y:S01]  /*c900*/  @!P1 LDGSTS.E.BYPASS.LTC128B.128 [R179+0x2000], [R116.64] ;  /* 0x0200000074b39fae */ /* 0x0003e2000b901d46 */
[----:B------:R-:W-:Y:S02]  /*c910*/  @!P1 IMAD R105, R2, 0x30, RZ ;  /* 0x0000003002699824 */ /* 0x000fe400078e02ff */
[----:B------:R-:W-:Y:S01]  /*c920*/  @!P1 IMAD.X R106, R174, 0x1, R103, P2 ;  /* 0x00000001ae6a9824 */ /* 0x000fe200010e0667 */
[----:B------:R1:W-:Y:S01]  /*c930*/  @P1 STS.128 [R179+0x2800], RZ ;  /* 0x002800ffb3001388 */ /* 0x0003e20000000c00 */
[----:B------:R-:W-:Y:S01]  /*c940*/  @!P1 IMAD.IADD R2, R105, 0x1, R111 ;  /* 0x0000000169029824 */ /* 0x000fe200078e026f */
[----:B------:R-:W-:Y:S01]  /*c950*/  @!P1 MOV R105, R103 ;  /* 0x0000006700699202 */ /* 0x000fe20000000f00 */
[----:B------:R-:W-:Y:S01]  /*c960*/  @!P1 IMAD R108, R108, 0x50, RZ ;  /* 0x000000506c6c9824 */ /* 0x000fe200078e02ff */
[----:B------:R-:W-:Y:S02]  /*c970*/  @!P1 LEA R112, P2, R110, R190, 0x1 ;  /* 0x000000be6e709211 */ /* 0x000fe400078408ff */
[-C--:B------:R-:W-:Y:S01]  /*c980*/  @!P1 LEA.HI.X R115, R3, R189.reuse, R106, 0x1, P3 ;  /* 0x000000bd03739211 */ /* 0x080fe200018f0c6a */
[----:B------:R-:W-:Y:S01]  /*c990*/  @!P1 IMAD.WIDE.U32 R118, R102, 0x50, R104 ;  /* 0x0000005066769825 */ /* 0x000fe200078e0068 */
[-C--:B------:R-:W-:Y:S02]  /*c9a0*/  @!P1 LEA.HI.X R113, R110, R189.reuse, R2, 0x1, P2 ;  /* 0x000000bd6e719211 */ /* 0x080fe400010f0c02 */
[----:B------:R-:W-:Y:S01]  /*c9b0*/  @!P1 LEA R106, P4, R102, R104, 0x5 ;  /* 0x00000068666a9211 */ /* 0x000fe200078828ff */
[----:B------:R-:W-:Y:S01]  /*c9c0*/  @!PT LDS RZ, [RZ] ;  /* 0x00000000fffff984 */ /* 0x000fe20000000800 */
[----:B------:R-:W-:Y:S01]  /*c9d0*/  @!PT LDS RZ, [RZ] ;  /* 0x00000000fffff984 */ /* 0x000fe20000000800 */
[----:B------:R-:W-:Y:S01]  /*c9e0*/  @!PT LDS RZ, [RZ] ;  /* 0x00000000fffff984 */ /* 0x000fe20000000800 */
[----:B------:R1:W-:Y:S01]  /*c9f0*/  @!P1 LDGSTS.E.BYPASS.LTC128B.128 [R179+0x2800], [R114.64] ;  /* 0x0280000072b39fae */ /* 0x0003e2000b901d46 */
[----:B------:R-:W-:Y:S01]  /*ca00*/  @!P1 IMAD.IADD R108, R108, 0x1, R119 ;  /* 0x000000016c6c9824 */ /* 0x000fe200078e0277 */
[CC--:B------:R-:W-:Y:S01]  /*ca10*/  @!P1 LEA R110, P2, R118.reuse, R190.reuse, 0x1 ;  /* 0x000000be766e9211 */ /* 0x0c0fe200078408ff */
[----:B------:R-:W-:Y:S01]  /*ca20*/  @!P1 IMAD.MOV.U32 R3, RZ, RZ, c[0x0][0x19c] ;  /* 0x00006700ff039624 */ /* 0x000fe200078e00ff */
[----:B------:R1:W-:Y:S01]  /*ca30*/  @P1 STS.128 [R179+0x3000], RZ ;  /* 0x003000ffb3001388 */ /* 0x0003e20000000c00 */
[----:B------:R-:W-:Y:S01]  /*ca40*/  @!P1 IMAD.MOV.U32 R2, RZ, RZ, c[0x0][0x19c] ;  /* 0x00006700ff029624 */ /* 0x000fe200078e00ff */
[----:B------:R-:W-:Y:S01]  /*ca50*/  @!P1 LEA.HI.X R111, R118, R189, R108, 0x1, P2 ;  /* 0x000000bd766f9211 */ /* 0x000fe200010f0c6c */
[--C-:B------:R-:W-:Y:S01]  /*ca60*/  @!P1 IMAD.MOV.U32 R118, RZ, RZ, R104.reuse ;  /* 0x000000ffff769224 */ /* 0x100fe200078e0068 */
[----:B------:R-:W-:Y:S02]  /*ca70*/  @!P1 LEA R108, P2, R106, R190, 0x1 ;  /* 0x000000be6a6c9211 */ /* 0x000fe400078408ff */
[C---:B------:R-:W-:Y:S02]  /*ca80*/  @!P1 LEA.HI.X R3, R102.reuse, R103, R3, 0x5, P4 ;  /* 0x0000006766039211 */ /* 0x040fe400020f2c03 */
[C---:B------:R-:W-:Y:S01]  /*ca90*/  @!P1 LEA R107, P3, R102.reuse, R104, 0x6 ;  /* 0x00000068666b9211 */ /* 0x040fe200078630ff */
[----:B------:R-:W-:Y:S01]  /*caa0*/  @!P1 IMAD.WIDE.U32 R104, R102, 0x60, R104 ;  /* 0x0000006066689825 */ /* 0x000fe200078e0068 */
[----:B------:R-:W-:Y:S02]  /*cab0*/  @!P1 LEA.HI.X R109, R106, R189, R3, 0x1, P2 ;  /* 0x000000bd6a6d9211 */ /* 0x000fe400010f0c03 */
[-C--:B------:R-:W-:Y:S01]  /*cac0*/  @!P1 LEA R106, P4, R107, R190.reuse, 0x1 ;  /* 0x000000be6b6a9211 */ /* 0x080fe200078808ff */
[----:B------:R-:W-:Y:S01]  /*cad0*/  @!P1 IMAD.MOV.U32 R3, RZ, RZ, c[0x0][0x19c] ;  /* 0x00006700ff039624 */ /* 0x000fe200078e00ff */
[CC--:B------:R-:W-:Y:S01]  /*cae0*/  @!P1 LEA.HI.X R2, R102.reuse, R103.reuse, R2, 0x6, P3 ;  /* 0x0000006766029211 */ /* 0x0c0fe200018f3402 */
[----:B------:R-:W-:Y:S01]  /*caf0*/  @!PT LDS RZ, [RZ] ;  /* 0x00000000fffff984 */ /* 0x000fe20000000800 */
[----:B------:R-:W-:Y:S01]  /*cb00*/  @!PT LDS RZ, [RZ] ;  /* 0x00000000fffff984 */ /* 0x000fe20000000800 */
[----:B------:R-:W-:Y:S01]  /*cb10*/  @!PT LDS RZ, [RZ] ;  /* 0x00000000fffff984 */ /* 0x000fe20000000800 */
[----:B------:R1:W-:Y:S01]  /*cb20*/  @!P1 LDGSTS.E.BYPASS.LTC128B.128 [R179+0x3000], [R108.64] ;  /* 0x030000006cb39fae */ /* 0x0003e2000b901d46 */
[----:B------:R-:W-:Y:S01]  /*cb30*/  @!P1 MOV R119, R103 ;  /* 0x0000006700779202 */ /* 0x000fe20000000f00 */
[----:B------:R-:W-:Y:S01]  /*cb40*/  @!P1 IMAD R3, R3, 0x70, RZ ;  /* 0x0000007003039824 */ /* 0x000fe200078e02ff */
[----:B------:R-:W-:Y:S01]  /*cb50*/  @!P1 LEA.HI.X R107, R107, R189, R2, 0x1, P4 ;  /* 0x000000bd6b6b9211 */ /* 0x000fe200020f0c02 */
[----:B------:R1:W-:Y:S01]  /*cb60*/  @P1 STS.128 [R179+0x3800], RZ ;  /* 0x003800ffb3001388 */ /* 0x0003e20000000c00 */
[----:B------:R-:W-:Y:S02]  /*cb70*/  @!P1 IMAD.MOV.U32 R103, RZ, RZ, c[0x0][0x19c] ;  /* 0x00006700ff679624 */ /* 0x000fe400078e00ff */
[----:B------:R-:W-:Y:S01]  /*cb80*/  @!P1 IMAD.WIDE.U32 R118, R102, 0x70, R118 ;  /* 0x0000007066769825 */ /* 0x000fe200078e0076 */
[----:B------:R-:W-:Y:S01]  /*cb90*/  @!PT LDS RZ, [RZ] ;  /* 0x00000000fffff984 */ /* 0x000fe20000000800 */
[----:B------:R-:W-:Y:S01]  /*cba0*/  @!PT LDS RZ, [RZ] ;  /* 0x00000000fffff984 */ /* 0x000fe20000000800 */
[----:B------:R-:W-:Y:S01]  /*cbb0*/  @!PT LDS RZ, [RZ] ;  /* 0x00000000fffff984 */ /* 0x000fe20000000800 */
[----:B------:R1:W-:Y:S01]  /*cbc0*/  @!P1 LDGSTS.E.BYPASS.LTC128B.128 [R179+0x3800], [R112.64] ;  /* 0x0380000070b39fae */ /* 0x0003e2000b901d46 */
[-C--:B------:R-:W-:Y:S02]  /*cbd0*/  @!P1 LEA R102, P3, R104, R190.reuse, 0x1 ;  /* 0x000000be68669211 */ /* 0x080fe400078608ff */
[----:B------:R-:W-:Y:S01]  /*cbe0*/  @!P1 IMAD R103, R103, 0x60, RZ ;  /* 0x0000006067679824 */ /* 0x000fe200078e02ff */
[----:B------:R1:W-:Y:S01]  /*cbf0*/  @P1 STS.128 [R179+0x4000], RZ ;  /* 0x004000ffb3001388 */ /* 0x0003e20000000c00 */
[C---:B------:R-:W-:Y:S01]  /*cc00*/  @!P1 LEA R120, P2, R118.reuse, R190, 0x1 ;  /* 0x000000be76789211 */ /* 0x040fe200078408ff */
[----:B------:R-:W-:Y:S01]  /*cc10*/  IMAD.MOV.U32 R190, RZ, RZ, R116 ;  /* 0x000000ffffbe7224 */ /* 0x000fe200078e0074 */
[----:B------:R-:W-:Y:S01]  /*cc20*/  @!P1 IADD3 R3, R3, R119, RZ ;  /* 0x0000007703039210 */ /* 0x000fe20007ffe0ff */
        /* <DEDUP_REMOVED lines=24> */
.L_x_7201:
[----:B------:R-:W-:Y:S04]  /*cdb0*/  LEA R2, R178, R177, 0x7 ;  /* 0x000000b1b2027211 */ /* 0x000fe800078e38ff */
[----:B------:R-:W-:Y:S01]  /*cdc0*/  I2F R105, R2 ;  /* 0x0000000200697306 */ /* 0x000fe20000201400 */
[C---:B------:R-:W-:Y:S02]  /*cdd0*/  IADD3 R118, R2.reuse, 0x59, RZ ;  /* 0x0000005902767810 */ /* 0x040fe40007ffe0ff */
[C---:B-1----:R-:W-:Y:S02]  /*cde0*/  IADD3 R111, R2.reuse, 0x28, RZ ;  /* 0x00000028026f7810 */ /* 0x042fe40007ffe0ff */
        /* <DEDUP_REMOVED lines=50> */
[----:B------:R-:W2:Y:S01]  /*d110*/  I2F R105, R105 ;  /* 0x0000006900697306 */ /* 0x000ea20000201400 */
        /* <DEDUP_REMOVED lines=8> */
[CC--:B------:R-:W-:Y:S01]  /*d1a0*/  FFMA.FTZ R14, R0.reuse, R121.reuse, R14 ;  /* 0x00000079000e7223 */ /* 0x0c0fe2000001000e */
[----:B------:R-:W-:Y:S01]  /*d1b0*/  I2F R104, R104 ;  /* 0x0000006800687306 */ /* 0x000fe20000201400 */
        /* <DEDUP_REMOVED lines=8> */
[C---:B------:R-:W-:Y:S01]  /*d240*/  FFMA.FTZ R19, R0.reuse, R108, R19 ;  /* 0x0000006c00137223 */ /* 0x040fe20000010013 */
[----:B------:R-:W-:Y:S01]  /*d250*/  FMNMX.FTZ R119, R15, R114, !PT ;  /* 0x000000720f777209 */ /* 0x000fe20007810000 */
[----:B------:R-:W-:Y:S01]  /*d260*/  FFMA.FTZ R30, R0, R115, R30 ;  /* 0x00000073001e7223 */ /* 0x000fe2000001001e */
[----:B------:R-:W-:Y:S01]  /*d270*/  FMNMX.FTZ R114, R12, R121, !PT ;  /* 0x000000790c727209 */ /* 0x000fe20007810000 */
[----:B------:R-:W-:Y:S01]  /*d280*/  FFMA.FTZ R28, R0, R115, R28 ;  /* 0x00000073001c7223 */ /* 0x000fe2000001001c */
[----:B------:R-:W-:Y:S01]  /*d290*/  FMNMX.FTZ R116, R18, R119, !PT ;  /* 0x0000007712747209 */ /* 0x000fe20007810000 */
[CC--:B------:R-:W-:Y:S01]  /*d2a0*/  FFMA.FTZ R34, R0.reuse, R113.reuse, R34 ;  /* 0x0000007100227223 */ /* 0x0c0fe20000010022 */
[----:B------:R-:W-:Y:S01]  /*d2b0*/  FMNMX.FTZ R119, R13, R114, !PT ;  /* 0x000000720d777209 */ /* 0x000fe20007810000 */
[----:B------:R-:W-:Y:S01]  /*d2c0*/  FFMA.FTZ R32, R0, R113, R32 ;  /* 0x0000007100207223 */ /* 0x000fe20000010020 */
[----:B------:R-:W-:Y:S01]  /*d2d0*/  IADD3 R115, R2, 0x68, RZ ;  /* 0x0000006802737810 */ /* 0x000fe20007ffe0ff */
[C---:B------:R-:W-:Y:S01]  /*d2e0*/  FFMA.FTZ R17, R0.reuse, R108, R17 ;  /* 0x0000006c00117223 */ /* 0x040fe20000010011 */
[----:B-1----:R-:W-:Y:S01]  /*d2f0*/  FMNMX.FTZ R117, R19, R116, !PT ;  /* 0x0000007413757209 */ /* 0x002fe20007810000 */
[----:B------:R-:W1:Y:S01]  /*d300*/  I2F R108, R118 ;  /* 0x00000076006c7306 */ /* 0x000e620000201400 */
[-C--:B------:R-:W-:Y:S01]  /*d310*/  FFMA.FTZ R31, R0, R112.reuse, R31 ;  /* 0x00000070001f7223 */ /* 0x080fe2000001001f */
[----:B------:R-:W-:Y:S01]  /*d320*/  FMNMX.FTZ R114, R16, R119, !PT ;  /* 0x0000007710727209 */ /* 0x000fe20007810000 */
[----:B------:R-:W-:Y:S01]  /*d330*/  FFMA.FTZ R29, R0, R112, R29 ;  /* 0x00000070001d7223 */ /* 0x000fe2000001001d */
[----:B------:R-:W-:Y:S01]  /*d340*/  FMNMX.FTZ R112, R22, R117, !PT ;  /* 0x0000007516707209 */ /* 0x000fe20007810000 */
[CC--:B------:R-:W-:Y:S01]  /*d350*/  FFMA.FTZ R38, R0.reuse, R107.reuse, R38 ;  /* 0x0000006b00267223 */ /* 0x0c0fe20000010026 */
[----:B------:R-:W-:Y:S01]  /*d360*/  FMNMX.FTZ R117, R17, R114, !PT ;  /* 0x0000007211757209 */ /* 0x000fe20007810000 */
[C---:B------:R-:W-:Y:S01]  /*d370*/  FFMA.FTZ R36, R0.reuse, R107, R36 ;  /* 0x0000006b00247223 */ /* 0x040fe20000010024 */
[----:B------:R-:W-:Y:S01]  /*d380*/  FMNMX.FTZ R119, R23, R112, !PT ;  /* 0x0000007017777209 */ /* 0x000fe20007810000 */
[-C--:B------:R-:W-:Y:S01]  /*d390*/  FFMA.FTZ R27, R0, R110.reuse, R27 ;  /* 0x0000006e001b7223 */ /* 0x080fe2000001001b */
[----:B------:R3:W4:Y:S01]  /*d3a0*/  I2F R113, R115 ;  /* 0x0000007300717306 */ /* 0x0007220000201400 */
[----:B------:R-:W-:Y:S01]  /*d3b0*/  IADD3 R112, R2, 0x69, RZ ;  /* 0x0000006902707810 */ /* 0x000fe20007ffe0ff */
[----:B------:R-:W-:Y:S01]  /*d3c0*/  FFMA.FTZ R25, R0, R110, R25 ;  /* 0x0000006e00197223 */ /* 0x000fe20000010019 */
[----:B------:R-:W-:Y:S01]  /*d3d0*/  IADD3 R103, R2, 0x50, RZ ;  /* 0x0000005002677810 */ /* 0x000fe20007ffe0ff */
[----:B------:R-:W-:Y:S01]  /*d3e0*/  FFMA.FTZ R35, R0, R109, R35 ;  /* 0x0000006d00237223 */ /* 0x000fe20000010023 */
[----:B------:R-:W-:Y:S01]  /*d3f0*/  FMNMX.FTZ R114, R26, R119, !PT ;  /* 0x000000771a727209 */ /* 0x000fe20007810000 */
[----:B------:R-:W-:Y:S01]  /*d400*/  FFMA.FTZ R33, R0, R109, R33 ;  /* 0x0000006d00217223 */ /* 0x000fe20000010021 */
[----:B------:R-:W-:Y:S01]  /*d410*/  FMNMX.FTZ R116, R20, R117, !PT ;  /* 0x0000007514747209 */ /* 0x000fe20007810000 */
[C---:B------:R-:W-:Y:S01]  /*d420*/  FFMA.FTZ R37, R0.reuse, R106, R37 ;  /* 0x0000006a00257223 */ /* 0x040fe20000010025 */
[----:B------:R-:W-:Y:S01]  /*d430*/  FMNMX.FTZ R109, R27, R114, !PT ;  /* 0x000000721b6d7209 */ /* 0x000fe20007810000 */
[----:B------:R-:W5:Y:S01]  /*d440*/  I2F R107, R112 ;  /* 0x00000070006b7306 */ /* 0x000f620000201400 */
[----:B------:R-:W-:Y:S01]  /*d450*/  FMNMX.FTZ R117, R21, R116, !PT ;  /* 0x0000007415757209 */ /* 0x000fe20007810000 */
[----:B--2---:R-:W-:Y:S01]  /*d460*/  FFMA.FTZ R40, R0, R105, R40 ;  /* 0x0000006900287223 */ /* 0x004fe20000010028 */
[----:B------:R-:W-:Y:S01]  /*d470*/  FMNMX.FTZ R116, R30, R109, !PT ;  /* 0x0000006d1e747209 */ /* 0x000fe20007810000 */
[-C--:B-1----:R-:W-:Y:S01]  /*d480*/  FFMA.FTZ R51, R0, R108.reuse, R51 ;  /* 0x0000006c00337223 */ /* 0x082fe20000010033 */
[----:B------:R-:W-:Y:S01]  /*d490*/  FMNMX.FTZ R114, R24, R117, !PT ;  /* 0x0000007518727209 */ /* 0x000fe20007810000 */
[----:B------:R-:W-:Y:S01]  /*d4a0*/  FFMA.FTZ R49, R0, R108, R49 ;  /* 0x0000006c00317223 */ /* 0x000fe20000010031 */
[----:B------:R-:W-:Y:S01]  /*d4b0*/  IADD3 R110, R2, 0x61, RZ ;  /* 0x00000061026e7810 */ /* 0x000fe20007ffe0ff */
[----:B------:R-:W-:Y:S01]  /*d4c0*/  FFMA.FTZ R41, R0, R104, R41 ;  /* 0x0000006800297223 */ /* 0x000fe20000010029 */
[----:B------:R-:W-:Y:S01]  /*d4d0*/  FMNMX.FTZ R117, R25, R114, !PT ;  /* 0x0000007219757209 */ /* 0x000fe20007810000 */
[----:B------:R-:W1:Y:S01]  /*d4e0*/  I2F R103, R103 ;  /* 0x0000006700677306 */ /* 0x000e620000201400 */
[----:B------:R-:W-:Y:S01]  /*d4f0*/  IADD3 R102, R2, 0x51, RZ ;  /* 0x0000005102667810 */ /* 0x000fe20007ffe0ff */
[-C--:B------:R-:W-:Y:S01]  /*d500*/  FFMA.FTZ R54, R0, R111.reuse, R54 ;  /* 0x0000006f00367223 */ /* 0x080fe20000010036 */
[----:B------:R-:W-:Y:S01]  /*d510*/  IADD3 R3, R2, 0x58, RZ ;  /* 0x0000005802037810 */ /* 0x000fe20007ffe0ff */
[C---:B------:R-:W-:Y:S01]  /*d520*/  FFMA.FTZ R52, R0.reuse, R111, R52 ;  /* 0x0000006f00347223 */ /* 0x040fe20000010034 */
[----:B---3--:R-:W-:Y:S01]  /*d530*/  FMNMX.FTZ R115, R31, R116, !PT ;  /* 0x000000741f737209 */ /* 0x008fe20007810000 */
[----:B----4-:R-:W-:Y:S01]  /*d540*/  FFMA.FTZ R58, R0, R113, R58 ;  /* 0x00000071003a7223 */ /* 0x010fe2000001003a */
[----:B------:R-:W-:Y:S01]  /*d550*/  FMNMX.FTZ R114, R28, R117, !PT ;  /* 0x000000751c727209 */ /* 0x000fe20007810000 */
[----:B------:R-:W-:Y:S01]  /*d560*/  FFMA.FTZ R56, R0, R113, R56 ;  /* 0x0000007100387223 */ /* 0x000fe20000010038 */
[----:B------:R-:W-:Y:S01]  /*d570*/  FMNMX.FTZ R106, R34, R115, !PT ;  /* 0x00000073226a7209 */ /* 0x000fe20007810000 */
[----:B------:R-:W2:Y:S01]  /*d580*/  I2F R102, R102 ;  /* 0x0000006600667306 */ /* 0x000ea20000201400 */
[----:B------:R-:W-:Y:S01]  /*d590*/  FMNMX.FTZ R115, R29, R114, !PT ;  /* 0x000000721d737209 */ /* 0x000fe20007810000 */
[C---:B------:R-:W-:Y:S01]  /*d5a0*/  FFMA.FTZ R42, R0.reuse, R105, R42 ;  /* 0x00000069002a7223 */ /* 0x040fe2000001002a */
[----:B------:R-:W-:Y:S01]  /*d5b0*/  FMNMX.FTZ R117, R35, R106, !PT ;  /* 0x0000006a23757209 */ /* 0x000fe20007810000 */
[----:B-----5:R-:W-:Y:S01]  /*d5c0*/  FFMA.FTZ R59, R0, R107, R59 ;  /* 0x0000006b003b7223 */ /* 0x020fe2000001003b */
        /* <DEDUP_REMOVED lines=12> */
[----:B------:R-:W-:Y:S01]  /*d690*/  FMNMX.FTZ R112, R42, R115, !PT ;  /* 0x000000732a707209 */ /* 0x000fe20007810000 */
[----:B------:R1:W4:Y:S01]  /*d6a0*/  I2F R105, R109 ;  /* 0x0000006d00697306 */ /* 0x0003220000201400 */
[----:B------:R-:W-:Y:S02]  /*d6b0*/  FMNMX.FTZ R117, R37, R106, !PT ;  /* 0x0000006a25757209 */ /* 0x000fe40007810000 */
[----:B------:R-:W-:Y:S01]  /*d6c0*/  FMNMX.FTZ R115, R43, R112, !PT ;  /* 0x000000702b737209 */ /* 0x000fe20007810000 */
[-C--:B--2---:R-:W-:Y:S01]  /*d6d0*/  FFMA.FTZ R47, R0, R102.reuse, R47 ;  /* 0x00000066002f7223 */ /* 0x084fe2000001002f */
[----:B------:R-:W-:Y:S01]  /*d6e0*/  FMNMX.FTZ R106, R40, R117, !PT ;  /* 0x00000075286a7209 */ /* 0x000fe20007810000 */
[----:B------:R-:W-:Y:S01]  /*d6f0*/  FFMA.FTZ R45, R0, R102, R45 ;  /* 0x00000066002d7223 */ /* 0x000fe2000001002d */
[----:B------:R-:W-:Y:S03]  /*d700*/  FMNMX.FTZ R102, R46, R115, !PT ;  /* 0x000000732e667209 */ /* 0x000fe60007810000 */
[----:B------:R2:W5:Y:S01]  /*d710*/  I2F R103, R104 ;  /* 0x0000006800677306 */ /* 0x0005620000201400 */
[----:B------:R-:W-:Y:S01]  /*d720*/  FMNMX.FTZ R115, R47, R102, !PT ;  /* 0x000000662f737209 */ /* 0x000fe20007810000 */
[CC--:B---3--:R-:W-:Y:S02]  /*d730*/  FFMA.FTZ R50, R0.reuse, R3.reuse, R50 ;  /* 0x0000000300327223 */ /* 0x0c8fe40000010032 */
[----:B------:R-:W-:Y:S01]  /*d740*/  FFMA.FTZ R48, R0, R3, R48 ;  /* 0x0000000300307223 */ /* 0x000fe20000010030 */
[----:B------:R-:W-:Y:S05]  /*d750*/  FMNMX.FTZ R3, R41, R106, !PT ;  /* 0x0000006a29037209 */ /* 0x000fea0007810000 */
[----:B------:R-:W3:Y:S01]  /*d760*/  I2F R110, R110 ;  /* 0x0000006e006e7306 */ /* 0x000ee20000201400 */
[----:B------:R-:W-:Y:S02]  /*d770*/  FMNMX.FTZ R102, R44, R3, !PT ;  /* 0x000000032c667209 */ /* 0x000fe40007810000 */
[----:B-1----:R-:W-:Y:S01]  /*d780*/  IADD3 R109, R2, 0x78, RZ ;  /* 0x00000078026d7810 */ /* 0x002fe20007ffe0ff */
[CC--:B----4-:R-:W-:Y:S01]  /*d790*/  FFMA.FTZ R62, R0.reuse, R105.reuse, R62 ;  /* 0x00000069003e7223 */ /* 0x0d0fe2000001003e */
[----:B------:R-:W-:Y:S01]  /*d7a0*/  FMNMX.FTZ R3, R45, R102, !PT ;  /* 0x000000662d037209 */ /* 0x000fe20007810000 */
[----:B------:R-:W-:Y:S01]  /*d7b0*/  FFMA.FTZ R60, R0, R105, R60 ;  /* 0x00000069003c7223 */ /* 0x000fe2000001003c */
[----:B------:R-:W-:Y:S03]  /*d7c0*/  IADD3 R2, R2, 0x79, RZ ;  /* 0x0000007902027810 */ /* 0x000fe60007ffe0ff */
[----:B------:R-:W1:Y:S01]  /*d7d0*/  I2F R109, R109 ;  /* 0x0000006d006d7306 */ /* 0x000e620000201400 */
[----:B------:R-:W-:Y:S02]  /*d7e0*/  FMNMX.FTZ R102, R48, R3, !PT ;  /* 0x0000000330667209 */ /* 0x000fe40007810000 */
[----:B--2---:R-:W-:Y:S01]  /*d7f0*/  FMNMX.FTZ R104, R50, R115, !PT ;  /* 0x0000007332687209 */ /* 0x004fe20007810000 */
[CC--:B-----5:R-:W-:Y:S01]  /*d800*/  FFMA.FTZ R63, R0.reuse, R103.reuse, R63 ;  /* 0x00000067003f7223 */ /* 0x0e0fe2000001003f */
[----:B------:R-:W-:Y:S01]  /*d810*/  FMNMX.FTZ R3, R49, R102, !PT ;  /* 0x0000006631037209 */ /* 0x000fe20007810000 */
[----:B------:R-:W-:Y:S01]  /*d820*/  FFMA.FTZ R61, R0, R103, R61 ;  /* 0x00000067003d7223 */ /* 0x000fe2000001003d */
[----:B------:R-:W-:Y:S03]  /*d830*/  FMNMX.FTZ R115, R51, R104, !PT ;  /* 0x0000006833737209 */ /* 0x000fe60007810000 */
[----:B------:R-:W2:Y:S01]  /*d840*/  I2F R2, R2 ;  /* 0x0000000200027306 */ /* 0x000ea20000201400 */
[----:B------:R-:W-:Y:S02]  /*d850*/  FMNMX.FTZ R102, R52, R3, !PT ;  /* 0x0000000334667209 */ /* 0x000fe40007810000 */
[----:B------:R-:W-:Y:S01]  /*d860*/  FMNMX.FTZ R104, R54, R115, !PT ;  /* 0x0000007336687209 */ /* 0x000fe20007810000 */
[CC--:B---3--:R-:W-:Y:S02]  /*d870*/  FFMA.FTZ R55, R0.reuse, R110.reuse, R55 ;  /* 0x0000006e00377223 */ /* 0x0c8fe40000010037 */
[----:B------:R-:W-:Y:S03]  /*d880*/  FFMA.FTZ R53, R0, R110, R53 ;  /* 0x0000006e00357223 */ /* 0x000fe60000010035 */
[----:B------:R-:W-:Y:S02]  /*d890*/  FMNMX.FTZ R111, R55, R104, !PT ;  /* 0x00000068376f7209 */ /* 0x000fe40007810000 */
[----:B------:R-:W-:Y:S02]  /*d8a0*/  FMNMX.FTZ R3, R53, R102, !PT ;  /* 0x0000006635037209 */ /* 0x000fe40007810000 */
[----:B------:R-:W-:Y:S01]  /*d8b0*/  FMNMX.FTZ R104, R58, R111, !PT ;  /* 0x0000006f3a687209 */ /* 0x000fe20007810000 */
[----:B-1----:R-:W-:Y:S01]  /*d8c0*/  FFMA.FTZ R66, R0, R109, R66 ;  /* 0x0000006d00427223 */ /* 0x002fe20000010042 */
[----:B------:R-:W-:Y:S01]  /*d8d0*/  FMNMX.FTZ R102, R56, R3, !PT ;  /* 0x0000000338667209 */ /* 0x000fe20007810000 */
[----:B------:R-:W-:Y:S01]  /*d8e0*/  FFMA.FTZ R64, R0, R109, R64 ;  /* 0x0000006d00407223 */ /* 0x000fe20000010040 */
[----:B------:R-:W-:Y:S02]  /*d8f0*/  FMNMX.FTZ R111, R59, R104, !PT ;  /* 0x000000683b6f7209 */ /* 0x000fe40007810000 */
[----:B------:R-:W-:Y:S02]  /*d900*/  FMNMX.FTZ R105, R57, R102, !PT ;  /* 0x0000006639697209 */ /* 0x000fe40007810000 */
[----:B------:R-:W-:Y:S02]  /*d910*/  FMNMX.FTZ R104, R62, R111, !PT ;  /* 0x0000006f3e687209 */ /* 0x000fe40007810000 */
[----:B------:R-:W-:Y:S01]  /*d920*/  LDSM.16.MT88.4 R108, [R162+0x6000] ;  /* 0x00600000a26c783b */ /* 0x000fe20000004200 */
[C---:B--2---:R-:W-:Y:S01]  /*d930*/  FFMA.FTZ R67, R0.reuse, R2, R67 ;  /* 0x0000000200437223 */ /* 0x044fe20000010043 */
        /* <DEDUP_REMOVED lines=23> */
[----:B------:R-:W-:Y:S02]  /*dab0*/  FADD.FTZ R102, -R3, R100 ;  /* 0x0000006403667221 */ /* 0x000fe40000010100 */
        /* <DEDUP_REMOVED lines=11> */
[----:B------:R-:W-:Y:S02]  /*db70*/  FMUL.FTZ R102, R3, c[0x0][0x23c] ;  /* 0x00008f0003667a20 */ /* 0x000fe40000410000 */
[--C-:B------:R-:W-:Y:S01]  /*db80*/  FFMA.FTZ R126, R6, c[0x0][0x23c], -R112.reuse ;  /* 0x00008f00067e7a23 */ /* 0x100fe20000010870 */
[----:B------:R-:W-:Y:S01]  /*db90*/  MUFU.EX2 R115, R115 ;  /* 0x0000007300737308 */ /* 0x000fe20000000800 */
[--C-:B------:R-:W-:Y:S01]  /*dba0*/  FFMA.FTZ R119, R7, c[0x0][0x23c], -R112.reuse ;  /* 0x00008f0007777a23 */ /* 0x100fe20000010870 */
[----:B------:R-:W-:Y:S01]  /*dbb0*/  FSEL R102, R102, RZ, P1 ;  /* 0x000000ff66667208 */ /* 0x000fe20000800000 */
[----:B------:R-:W-:Y:S01]  /*dbc0*/  FFMA.FTZ R18, R18, c[0x0][0x23c], -R112 ;  /* 0x00008f0012127a23 */ /* 0x000fe20000010870 */
[----:B------:R-:W-:Y:S01]  /*dbd0*/  ISETP.GT.AND P1, PT, R178, R173, PT ;  /* 0x000000adb200720c */ /* 0x000fe20003f24270 */
[C---:B--2---:R-:W-:Y:S02]  /*dbe0*/  FMUL.FTZ R10, R101.reuse, R94 ;  /* 0x0000005e650a7220 */ /* 0x044fe40000410000 */
[C---:B------:R-:W-:Y:S02]  /*dbf0*/  FMUL.FTZ R11, R101.reuse, R95 ;  /* 0x0000005f650b7220 */ /* 0x040fe40000410000 */
[C---:B------:R-:W-:Y:S01]  /*dc00*/  FMUL.FTZ R14, R101.reuse, R90 ;  /* 0x0000005a650e7220 */ /* 0x040fe20000410000 */
[----:B------:R-:W2:Y:S01]  /*dc10*/  MUFU.EX2 R100, R100 ;  /* 0x0000006400647308 */ /* 0x000ea20000000800 */
[----:B------:R-:W-:Y:S02]  /*dc20*/  FMUL.FTZ R15, R101, R91 ;  /* 0x0000005b650f7220 */ /* 0x000fe40000410000 */
[--C-:B------:R-:W-:Y:S02]  /*dc30*/  FFMA.FTZ R130, R28, c[0x0][0x23c], -R102.reuse ;  /* 0x00008f001c827a23 */ /* 0x100fe40000010866 */
[--C-:B------:R-:W-:Y:S02]  /*dc40*/  FFMA.FTZ R127, R29, c[0x0][0x23c], -R102.reuse ;  /* 0x00008f001d7f7a23 */ /* 0x100fe40000010866 */
[--C-:B------:R-:W-:Y:S02]  /*dc50*/  FFMA.FTZ R129, R32, c[0x0][0x23c], -R102.reuse ;  /* 0x00008f0020817a23 */ /* 0x100fe40000010866 */
[--C-:B------:R-:W-:Y:S01]  /*dc60*/  FFMA.FTZ R132, R33, c[0x0][0x23c], -R102.reuse ;  /* 0x00008f0021847a23 */ /* 0x100fe20000010866 */
[----:B------:R-:W-:Y:S01]  /*dc70*/  MUFU.EX2 R126, R126 ;  /* 0x0000007e007e7308 */ /* 0x000fe20000000800 */
[----:B------:R-:W-:Y:S01]  /*dc80*/  LDSM.16.MT88.4 R32, [R161+0x7800] ;  /* 0x00780000a120783b */ /* 0x000fe20000004200 */
[--C-:B------:R-:W-:Y:S02]  /*dc90*/  FFMA.FTZ R133, R36, c[0x0][0x23c], -R102.reuse ;  /* 0x00008f0024857a23 */ /* 0x100fe40000010866 */
[--C-:B------:R-:W-:Y:S02]  /*dca0*/  FFMA.FTZ R136, R37, c[0x0][0x23c], -R102.reuse ;  /* 0x00008f0025887a23 */ /* 0x100fe40000010866 */
[--C-:B------:R-:W-:Y:S02]  /*dcb0*/  FFMA.FTZ R116, R8, c[0x0][0x23c], -R102.reuse ;  /* 0x00008f0008747a23 */ /* 0x100fe40000010866 */
[--C-:B------:R-:W-:Y:S01]  /*dcc0*/  FFMA.FTZ R113, R9, c[0x0][0x23c], -R102.reuse ;  /* 0x00008f0009717a23 */ /* 0x100fe20000010866 */
[----:B------:R-:W-:Y:S01]  /*dcd0*/  LDSM.16.MT88.4 R36, [R161+0x8800] ;  /* 0x00880000a124783b */ /* 0x000fe20000004200 */
[----:B------:R-:W3:Y:S01]  /*dce0*/  MUFU.EX2 R119, R119 ;  /* 0x0000007700777308 */ /* 0x000ee20000000800 */
[--C-:B------:R-:W-:Y:S02]  /*dcf0*/  FFMA.FTZ R122, R4, c[0x0][0x23c], -R102.reuse ;  /* 0x00008f00047a7a23 */ /* 0x100fe40000010866 */
[--C-:B------:R-:W-:Y:S02]  /*dd00*/  FFMA.FTZ R121, R5, c[0x0][0x23c], -R102.reuse ;  /* 0x00008f0005797a23 */ /* 0x100fe40000010866 */
[C---:B--2---:R-:W-:Y:S02]  /*dd10*/  FMUL.FTZ R8, R100.reuse, R92 ;  /* 0x0000005c64087220 */ /* 0x044fe40000410000 */
[C---:B------:R-:W-:Y:S02]  /*dd20*/  FMUL.FTZ R9, R100.reuse, R93 ;  /* 0x0000005d64097220 */ /* 0x040fe40000410000 */
[----:B------:R-:W2:Y:S01]  /*dd30*/  LDSM.16.MT88.4 R92, [R161+0x6000] ;  /* 0x00600000a15c783b */ /* 0x000ea20000004200 */
        /* <DEDUP_REMOVED lines=10> */
[C---:B------:R-:W-:Y:S02]  /*dde0*/  FMUL.FTZ R69, R100.reuse, R69 ;  /* 0x0000004564457220 */ /* 0x040fe40000410000 */
[C---:B------:R-:W-:Y:S02]  /*ddf0*/  FMUL.FTZ R74, R101.reuse, R74 ;  /* 0x0000004a654a7220 */ /* 0x040fe40000410000 */
[C---:B------:R-:W-:Y:S01]  /*de00*/  FMUL.FTZ R75, R101.reuse, R75 ;  /* 0x0000004b654b7220 */ /* 0x040fe20000410000 */
[----:B------:R-:W3:Y:S01]  /*de10*/  MUFU.EX2 R121, R121 ;  /* 0x0000007900797308 */ /* 0x000ee20000000800 */
[C---:B------:R-:W-:Y:S02]  /*de20*/  FMUL.FTZ R72, R100.reuse, R72 ;  /* 0x0000004864487220 */ /* 0x040fe40000410000 */
[----:B------:R-:W-:Y:S01]  /*de30*/  FMUL.FTZ R73, R100, R73 ;  /* 0x0000004964497220 */ /* 0x000fe20000410000 */
[----:B----4-:R-:W-:Y:S01]  /*de40*/  F2FP.BF16.PACK_AB R99, R114, R115 ;  /* 0x000000737263723e */ /* 0x010fe200000010ff */
[----:B------:R-:W-:Y:S02]  /*de50*/  FFMA.FTZ R120, R12, c[0x0][0x23c], -R102 ;  /* 0x00008f000c787a23 */ /* 0x000fe40000010866 */
        /* <DEDUP_REMOVED lines=8> */
[----:B------:R-:W4:Y:S01]  /*dee0*/  MUFU.EX2 R113, R113 ;  /* 0x0000007100717308 */ /* 0x000f220000000800 */
[C---:B------:R-:W-:Y:S02]  /*def0*/  FMUL.FTZ R80, R100.reuse, R80 ;  /* 0x0000005064507220 */ /* 0x040fe40000410000 */
[----:B------:R-:W-:Y:S01]  /*df00*/  FMUL.FTZ R81, R100, R81 ;  /* 0x0000005164517220 */ /* 0x000fe20000410000 */
[----:B---3--:R-:W-:Y:S01]  /*df10*/  F2FP.BF16.PACK_AB R96, R121, R122 ;  /* 0x0000007a7960723e */ /* 0x008fe200000010ff */
[----:B------:R-:W-:Y:S02]  /*df20*/  FFMA.FTZ R103, R19, c[0x0][0x23c], -R112 ;  /* 0x00008f0013677a23 */ /* 0x000fe40000010870 */
[----:B------:R-:W-:Y:S02]  /*df30*/  FMUL.FTZ R19, R101, R87 ;  /* 0x0000005765137220 */ /* 0x000fe40000410000 */
[--C-:B------:R-:W-:Y:S01]  /*df40*/  FFMA.FTZ R124, R20, c[0x0][0x23c], -R102.reuse ;  /* 0x00008f00147c7a23 */ /* 0x100fe20000010866 */
[----:B------:R-:W-:Y:S01]  /*df50*/  MUFU.EX2 R117, R117 ;  /* 0x0000007500757308 */ /* 0x000fe20000000800 */
[----:B------:R-:W-:Y:S02]  /*df60*/  FFMA.FTZ R123, R21, c[0x0][0x23c], -R102 ;  /* 0x00008f00157b7a23 */ /* 0x000fe40000010866 */
[--C-:B------:R-:W-:Y:S02]  /*df70*/  FFMA.FTZ R42, R42, c[0x0][0x23c], -R112.reuse ;  /* 0x00008f002a2a7a23 */ /* 0x100fe40000010870 */
[----:B------:R-:W-:Y:S02]  /*df80*/  FFMA.FTZ R43, R43, c[0x0][0x23c], -R112 ;  /* 0x00008f002b2b7a23 */ /* 0x000fe40000010870 */
[--C-:B------:R-:W-:Y:S02]  /*df90*/  FFMA.FTZ R40, R40, c[0x0][0x23c], -R102.reuse ;  /* 0x00008f0028287a23 */ /* 0x100fe40000010866 */
[----:B------:R-:W-:Y:S01]  /*dfa0*/  FFMA.FTZ R41, R41, c[0x0][0x23c], -R102 ;  /* 0x00008f0029297a23 */ /* 0x000fe20000010866 */
[----:B------:R-:W-:Y:S01]  /*dfb0*/  MUFU.EX2 R118, R118 ;  /* 0x0000007600767308 */ /* 0x000fe20000000800 */
[--C-:B------:R-:W-:Y:S02]  /*dfc0*/  FFMA.FTZ R46, R46, c[0x0][0x23c], -R112.reuse ;  /* 0x00008f002e2e7a23 */ /* 0x100fe40000010870 */
[--C-:B------:R-:W-:Y:S01]  /*dfd0*/  FFMA.FTZ R47, R47, c[0x0][0x23c], -R112.reuse ;  /* 0x00008f002f2f7a23 */ /* 0x100fe20000010870 */
[----:B----4-:R-:W-:Y:S01]  /*dfe0*/  F2FP.BF16.PACK_AB R98, R113, R116 ;  /* 0x000000747162723e */ /* 0x010fe200000010ff */
[--C-:B------:R-:W-:Y:S02]  /*dff0*/  FFMA.FTZ R50, R50, c[0x0][0x23c], -R112.reuse ;  /* 0x00008f0032327a23 */ /* 0x100fe40000010870 */
[----:B------:R-:W-:Y:S02]  /*e000*/  FFMA.FTZ R51, R51, c[0x0][0x23c], -R112 ;  /* 0x00008f0033337a23 */ /* 0x000fe40000010870 */
[--C-:B------:R-:W-:Y:S01]  /*e010*/  FFMA.FTZ R44, R44, c[0x0][0x23c], -R102.reuse ;  /* 0x00008f002c2c7a23 */ /* 0x100fe20000010866 */
[----:B------:R-:W-:Y:S01]  /*e020*/  MUFU.EX2 R103, R103 ;  /* 0x0000006700677308 */ /* 0x000fe20000000800 */
[C---:B-1----:R-:W-:Y:S05]  /*e030*/  HMMA.16816.F32.BF16 R4, R96.reuse, R104, R4 ;  /* 0x000000686004723c */ /* 0x042fea0000041804 */
[--C-:B------:R-:W-:Y:S02]  /*e040*/  FFMA.FTZ R45, R45, c[0x0][0x23c], -R102.reuse ;  /* 0x00008f002d2d7a23 */ /* 0x100fe40000010866 */
[--C-:B------:R-:W-:Y:S01]  /*e050*/  FFMA.FTZ R48, R48, c[0x0][0x23c], -R102.reuse ;  /* 0x00008f0030307a23 */ /* 0x100fe20000010866 */
[C---:B------:R-:W-:Y:S01]  /*e060*/  HMMA.16816.F32.BF16 R8, R96.reuse, R106, R8 ;  /* 0x0000006a6008723c */ /* 0x040fe20000041808 */
[----:B------:R-:W-:Y:S01]  /*e070*/  MUFU.EX2 R120, R120 ;  /* 0x0000007800787308 */ /* 0x000fe20000000800 */
[----:B------:R-:W1:Y:S02]  /*e080*/  LDSM.16.MT88.4 R104, [R160+0x6000] ;  /* 0x00600000a068783b */ /* 0x000e640000004200 */
[----:B------:R-:W-:Y:S02]  /*e090*/  FFMA.FTZ R135, R49, c[0x0][0x23c], -R102 ;  /* 0x00008f0031877a23 */ /* 0x000fe40000010866 */
[--C-:B------:R-:W-:Y:S02]  /*e0a0*/  FFMA.FTZ R49, R54, c[0x0][0x23c], -R112.reuse ;  /* 0x00008f0036317a23 */ /* 0x100fe40000010870 */
[C---:B------:R-:W-:Y:S03]  /*e0b0*/  HMMA.16816.F32.BF16 R68, R96.reuse, R108, R68 ;  /* 0x0000006c6044723c */ /* 0x040fe60000041844 */
[----:B------:R-:W3:Y:S01]  /*e0c0*/  MUFU.EX2 R108, R18 ;  /* 0x00000012006c7308 */ /* 0x000ee20000000800 */
[--C-:B------:R-:W-:Y:S02]  /*e0d0*/  FFMA.FTZ R54, R55, c[0x0][0x23c], -R112.reuse ;  /* 0x00008f0037367a23 */ /* 0x100fe40000010870 */
[----:B------:R-:W-:Y:S02]  /*e0e0*/  FFMA.FTZ R55, R58, c[0x0][0x23c], -R112 ;  /* 0x00008f003a377a23 */ /* 0x000fe40000010870 */
[C---:B------:R-:W-:Y:S04]  /*e0f0*/  HMMA.16816.F32.BF16 R72, R96.reuse, R110, R72 ;  /* 0x0000006e6048723c */ /* 0x040fe80000041848 */
[--C-:B------:R-:W-:Y:S01]  /*e100*/  FFMA.FTZ R109, R13, c[0x0][0x23c], -R102.reuse ;  /* 0x00008f000d6d7a23 */ /* 0x100fe20000010866 */
[----:B------:R-:W-:Y:S01]  /*e110*/  MUFU.EX2 R124, R124 ;  /* 0x0000007c007c7308 */ /* 0x000fe20000000800 */
[----:B------:R-:W-:Y:S02]  /*e120*/  FMUL.FTZ R13, R100, R89 ;  /* 0x00000059640d7220 */ /* 0x000fe40000410000 */
[----:B------:R-:W4:Y:S01]  /*e130*/  LDSM.16.MT88.4 R88, [R164+0x6800] ;  /* 0x00680000a458783b */ /* 0x000f220000004200 */
[--C-:B------:R-:W-:Y:S01]  /*e140*/  FFMA.FTZ R110, R16, c[0x0][0x23c], -R102.reuse ;  /* 0x00008f00106e7a23 */ /* 0x100fe20000010866 */
[C---:B--2---:R-:W-:Y:S03]  /*e150*/  HMMA.16816.F32.BF16 R76, R96.reuse, R92, R76 ;  /* 0x0000005c604c723c */ /* 0x044fe6000004184c */
[----:B------:R-:W-:Y:S02]  /*e160*/  FFMA.FTZ R111, R17, c[0x0][0x23c], -R102 ;  /* 0x00008f00116f7a23 */ /* 0x000fe40000010866 */
[----:B------:R-:W2:Y:S01]  /*e170*/  MUFU.EX2 R109, R109 ;  /* 0x0000006d006d7308 */ /* 0x000ea20000000800 */
[C---:B------:R-:W-:Y:S02]  /*e180*/  FMUL.FTZ R16, R100.reuse, R84 ;  /* 0x0000005464107220 */ /* 0x040fe40000410000 */
[C---:B------:R-:W-:Y:S01]  /*e190*/  HMMA.16816.F32.BF16 R12, R96.reuse, R94, R12 ;  /* 0x0000005e600c723c */ /* 0x040fe2000004180c */
[----:B------:R-:W5:Y:S03]  /*e1a0*/  LDSM.16.MT88.4 R92, [R162+0x6800] ;  /* 0x00680000a25c783b */ /* 0x000f660000004200 */
[----:B---3--:R-:W-:Y:S01]  /*e1b0*/  F2FP.BF16.PACK_AB R87, R103, R108 ;  /* 0x0000006c6757723e */ /* 0x008fe200000010ff */
[----:B------:R-:W-:Y:S02]  /*e1c0*/  FMUL.FTZ R18, R101, R86 ;  /* 0x0000005665127220 */ /* 0x000fe40000410000 */
[----:B------:R-:W-:Y:S01]  /*e1d0*/  MUFU.EX2 R110, R110 ;  /* 0x0000006e006e7308 */ /* 0x000fe20000000800 */
[C---:B-1----:R-:W-:Y:S04]  /*e1e0*/  HMMA.16816.F32.BF16 R80, R96.reuse, R104, R80 ;  /* 0x000000686050723c */ /* 0x042fe80000041850 */
[----:B------:R-:W-:Y:S01]  /*e1f0*/  FMUL.FTZ R17, R100, R85 ;  /* 0x0000005564117220 */ /* 0x000fe20000410000 */
[----:B------:R-:W-:Y:S01]  /*e200*/  F2FP.BF16.PACK_AB R85, R118, R117 ;  /* 0x000000757655723e */ /* 0x000fe200000010ff */
[--C-:B------:R-:W-:Y:S02]  /*e210*/  FFMA.FTZ R58, R59, c[0x0][0x23c], -R112.reuse ;  /* 0x00008f003b3a7a23 */ /* 0x100fe40000010870 */
[--C-:B------:R-:W-:Y:S01]  /*e220*/  FFMA.FTZ R104, R27, c[0x0][0x23c], -R112.reuse ;  /* 0x00008f001b687a23 */ /* 0x100fe20000010870 */
[----:B------:R-:W1:Y:S02]  /*e230*/  MUFU.EX2 R111, R111 ;  /* 0x0000006f006f7308 */ /* 0x000e640000000800 */
[----:B------:R-:W-:Y:S01]  /*e240*/  HMMA.16816.F32.BF16 R16, R96, R106, R16 ;  /* 0x0000006a6010723c */ /* 0x000fe20000041810 */
[----:B------:R-:W3:Y:S02]  /*e250*/  LDSM.16.MT88.4 R96, [R161+0x6800] ;  /* 0x00680000a160783b */ /* 0x000ee40000004200 */
[----:B--2---:R-:W-:Y:S01]  /*e260*/  F2FP.BF16.PACK_AB R84, R109, R120 ;  /* 0x000000786d54723e */ /* 0x004fe200000010ff */
[----:B------:R-:W-:Y:S02]  /*e270*/  FFMA.FTZ R105, R22, c[0x0][0x23c], -R112 ;  /* 0x00008f0016697a23 */ /* 0x000fe40000010870 */
[----:B------:R-:W-:Y:S02]  /*e280*/  FFMA.FTZ R22, R24, c[0x0][0x23c], -R102 ;  /* 0x00008f0018167a23 */ /* 0x000fe40000010866 */
[----:B------:R-:W-:Y:S01]  /*e290*/  MUFU.EX2 R104, R104 ;  /* 0x0000006800687308 */ /* 0x000fe20000000800 */
[--C-:B------:R-:W-:Y:S03]  /*e2a0*/  FFMA.FTZ R107, R26, c[0x0][0x23c], -R112.reuse ;  /* 0x00008f001a6b7a23 */ /* 0x100fe60000010870 */
[----:B------:R-:W-:Y:S02]  /*e2b0*/  FFMA.FTZ R106, R23, c[0x0][0x23c], -R112 ;  /* 0x00008f00176a7a23 */ /* 0x000fe40000010870 */
[--C-:B------:R-:W-:Y:S02]  /*e2c0*/  FFMA.FTZ R52, R52, c[0x0][0x23c], -R102.reuse ;  /* 0x00008f0034347a23 */ /* 0x100fe40000010866 */
[--C-:B------:R-:W-:Y:S02]  /*e2d0*/  FFMA.FTZ R53, R53, c[0x0][0x23c], -R102.reuse ;  /* 0x00008f0035357a23 */ /* 0x100fe40000010866 */
[----:B------:R-:W-:Y:S01]  /*e2e0*/  MUFU.EX2 R105, R105 ;  /* 0x0000006900697308 */ /* 0x000fe20000000800 */
[--C-:B------:R-:W-:Y:S02]  /*e2f0*/  FFMA.FTZ R56, R56, c[0x0][0x23c], -R102.reuse ;  /* 0x00008f0038387a23 */ /* 0x100fe40000010866 */
[----:B------:R-:W-:Y:S01]  /*e300*/  FFMA.FTZ R57, R57, c[0x0][0x23c], -R102 ;  /* 0x00008f0039397a23 */ /* 0x000fe20000010866 */
[----:B-1----:R-:W-:Y:S01]  /*e310*/  F2FP.BF16.PACK_AB R86, R111, R110 ;  /* 0x0000006e6f56723e */ /* 0x002fe200000010ff */
[----:B------:R-:W-:Y:S01]  /*e320*/  FFMA.FTZ R122, R100, R191, R122 ;  /* 0x000000bf647a7223 */ /* 0x000fe2000001007a */
[----:B------:R-:W-:Y:S01]  /*e330*/  MOV R100, R3 ;  /* 0x0000000300647202 */ /* 0x000fe20000000f00 */
[--C-:B------:R-:W-:Y:S02]  /*e340*/  FFMA.FTZ R59, R62, c[0x0][0x23c], -R112.reuse ;  /* 0x00008f003e3b7a23 */ /* 0x100fe40000010870 */
[--C-:B------:R-:W-:Y:S01]  /*e350*/  FFMA.FTZ R62, R63, c[0x0][0x23c], -R112.reuse ;  /* 0x00008f003f3e7a23 */ /* 0x100fe20000010870 */
[----:B------:R-:W1:Y:S01]  /*e360*/  MUFU.EX2 R106, R106 ;  /* 0x0000006a006a7308 */ /* 0x000e620000000800 */
[C---:B----4-:R-:W-:Y:S05]  /*e370*/  HMMA.16816.F32.BF16 R4, R84.reuse, R88, R4 ;  /* 0x000000585404723c */ /* 0x050fea0000041804 */
[----:B------:R-:W-:Y:S02]  /*e380*/  FFMA.FTZ R63, R66, c[0x0][0x23c], -R112 ;  /* 0x00008f00423f7a23 */ /* 0x000fe40000010870 */
[--C-:B------:R-:W-:Y:S01]  /*e390*/  FFMA.FTZ R60, R60, c[0x0][0x23c], -R102.reuse ;  /* 0x00008f003c3c7a23 */ /* 0x100fe20000010866 */
[C---:B------:R-:W-:Y:S01]  /*e3a0*/  HMMA.16816.F32.BF16 R8, R84.reuse, R90, R8 ;  /* 0x0000005a5408723c */ /* 0x040fe20000041808 */
[----:B------:R-:W2:Y:S01]  /*e3b0*/  LDSM.16.MT88.4 R88, [R160+0x6800] ;  /* 0x00680000a058783b */ /* 0x000ea20000004200 */
[----:B------:R-:W4:Y:S02]  /*e3c0*/  MUFU.EX2 R107, R107 ;  /* 0x0000006b006b7308 */ /* 0x000f240000000800 */
[----:B------:R-:W-:Y:S02]  /*e3d0*/  FFMA.FTZ R61, R61, c[0x0][0x23c], -R102 ;  /* 0x00008f003d3d7a23 */ /* 0x000fe40000010866 */
[----:B------:R-:W-:Y:S02]  /*e3e0*/  FADD.FTZ R121, R121, R122 ;  /* 0x0000007a79797221 */ /* 0x000fe40000010000 */
[C---:B-----5:R-:W-:Y:S04]  /*e3f0*/  HMMA.16816.F32.BF16 R68, R84.reuse, R92, R68 ;  /* 0x0000005c5444723c */ /* 0x060fe80000041844 */
[----:B------:R-:W5:Y:S01]  /*e400*/  MUFU.EX2 R123, R123 ;  /* 0x0000007b007b7308 */ /* 0x000f620000000800 */
[----:B------:R-:W-:Y:S01]  /*e410*/  FADD.FTZ R116, R116, R121 ;  /* 0x0000007974747221 */ /* 0x000fe20000010000 */
[----:B-1----:R-:W-:Y:S02]  /*e420*/  F2FP.BF16.PACK_AB R21, R106, R105 ;  /* 0x000000696a15723e */ /* 0x002fe400000010ff */
[C---:B------:R-:W-:Y:S01]  /*e430*/  HMMA.16816.F32.BF16 R72, R84.reuse, R94, R72 ;  /* 0x0000005e5448723c */ /* 0x040fe20000041848 */
[----:B------:R-:W1:Y:S03]  /*e440*/  LDSM.16.MT88.4 R92, [R164+0x7000] ;  /* 0x00700000a45c783b */ /* 0x000e660000004200 */
[----:B------:R-:W-:Y:S02]  /*e450*/  FADD.FTZ R113, R113, R116 ;  /* 0x0000007471717221 */ /* 0x000fe40000010000 */
[----:B------:R-:W-:Y:S01]  /*e460*/  MUFU.EX2 R125, R125 ;  /* 0x0000007d007d7308 */ /* 0x000fe20000000800 */
[----:B------:R-:W-:Y:S01]  /*e470*/  FFMA.FTZ R126, R101, R192, R126 ;  /* 0x000000c0657e7223 */ /* 0x000fe2000001007e */
[C---:B---3--:R-:W-:Y:S04]  /*e480*/  HMMA.16816.F32.BF16 R76, R84.reuse, R96, R76 ;  /* 0x00000060544c723c */ /* 0x048fe8000004184c */
[----:B----4-:R-:W-:Y:S01]  /*e490*/  F2FP.BF16.PACK_AB R23, R104, R107 ;  /* 0x0000006b6817723e */ /* 0x010fe200000010ff */
[----:B------:R-:W-:Y:S01]  /*e4a0*/  FADD.FTZ R120, R120, R113 ;  /* 0x0000007178787221 */ /* 0x000fe20000010000 */
[----:B------:R-:W-:Y:S01]  /*e4b0*/  MOV R101, R2 ;  /* 0x0000000200657202 */ /* 0x000fe20000000f00 */
[----:B------:R-:W-:Y:S01]  /*e4c0*/  FFMA.FTZ R97, R25, c[0x0][0x23c], -R102 ;  /* 0x00008f0019617a23 */ /* 0x000fe20000010866 */
[C---:B------:R-:W-:Y:S01]  /*e4d0*/  HMMA.16816.F32.BF16 R12, R84.reuse, R98, R12 ;  /* 0x00000062540c723c */ /* 0x040fe2000004180c */
[----:B------:R-:W-:Y:S01]  /*e4e0*/  MUFU.EX2 R96, R22 ;  /* 0x0000001600607308 */ /* 0x000fe20000000800 */
[----:B------:R-:W3:Y:S02]  /*e4f0*/  LDSM.16.MT88.4 R24, [R162+0x7000] ;  /* 0x00700000a218783b */ /* 0x000ee40000004200 */
[----:B-----5:R-:W-:Y:S01]  /*e500*/  F2FP.BF16.PACK_AB R20, R123, R124 ;  /* 0x0000007c7b14723e */ /* 0x020fe200000010ff */
[----:B------:R-:W-:Y:S02]  /*e510*/  FADD.FTZ R109, R109, R120 ;  /* 0x000000786d6d7221 */ /* 0x000fe40000010000 */
        /* <DEDUP_REMOVED lines=14> */
[----:B------:R-:W-:Y:S02]  /*e600*/  FADD.FTZ R115, R115, R126 ;  /* 0x0000007e73737221 */ /* 0x000fe40000010000 */
[----:B------:R-:W-:Y:S01]  /*e610*/  FADD.FTZ R124, R124, R111 ;  /* 0x0000006f7c7c7221 */ /* 0x000fe20000010000 */
[----:B--2---:R-:W-:Y:S01]  /*e620*/  F2FP.BF16.PACK_AB R22, R97, R96 ;  /* 0x000000606116723e */ /* 0x004fe200000010ff */
[----:B------:R-:W-:Y:S02]  /*e630*/  FADD.FTZ R114, R114, R115 ;  /* 0x0000007372727221 */ /* 0x000fe40000010000 */
[----:B------:R-:W-:Y:S02]  /*e640*/  FADD.FTZ R123, R123, R124 ;  /* 0x0000007c7b7b7221 */ /* 0x000fe40000010000 */
[----:B------:R-:W-:Y:S01]  /*e650*/  FADD.FTZ R117, R117, R114 ;  /* 0x0000007275757221 */ /* 0x000fe20000010000 */
[----:B------:R-:W-:Y:S01]  /*e660*/  MUFU.EX2 R130, R130 ;  /* 0x0000008200827308 */ /* 0x000fe20000000800 */
[C---:B-1----:R-:W-:Y:S05]  /*e670*/  HMMA.16816.F32.BF16 R4, R20.reuse, R92, R4 ;  /* 0x0000005c1404723c */ /* 0x042fea0000041804 */
[----:B------:R-:W-:Y:S02]  /*e680*/  FADD.FTZ R96, R96, R123 ;  /* 0x0000007b60607221 */ /* 0x000fe40000010000 */
[----:B------:R-:W-:Y:S01]  /*e690*/  FADD.FTZ R67, R118, R117 ;  /* 0x0000007576437221 */ /* 0x000fe20000010000 */
[C---:B------:R-:W-:Y:S01]  /*e6a0*/  HMMA.16816.F32.BF16 R8, R20.reuse, R94, R8 ;  /* 0x0000005e1408723c */ /* 0x040fe20000041808 */
[----:B------:R-:W-:Y:S01]  /*e6b0*/  LDSM.16.MT88.4 R92, [R164+0x9800] ;  /* 0x00980000a45c783b */ /* 0x000fe20000004200 */
[----:B------:R-:W1:Y:S02]  /*e6c0*/  MUFU.EX2 R127, R127 ;  /* 0x0000007f007f7308 */ /* 0x000e640000000800 */
[----:B------:R-:W-:Y:S02]  /*e6d0*/  FADD.FTZ R97, R97, R96 ;  /* 0x0000006061617221 */ /* 0x000fe40000010000 */
[----:B------:R-:W-:Y:S02]  /*e6e0*/  FADD.FTZ R108, R108, R67 ;  /* 0x000000436c6c7221 */ /* 0x000fe40000010000 */
[C---:B---3--:R-:W-:Y:S04]  /*e6f0*/  HMMA.16816.F32.BF16 R68, R20.reuse, R24, R68 ;  /* 0x000000181444723c */ /* 0x048fe80000041844 */
[----:B------:R-:W-:Y:S01]  /*e700*/  MUFU.EX2 R129, R129 ;  /* 0x0000008100817308 */ /* 0x000fe20000000800 */
[----:B------:R-:W-:Y:S03]  /*e710*/  FADD.FTZ R108, R103, R108 ;  /* 0x0000006c676c7221 */ /* 0x000fe60000010000 */
[C---:B------:R-:W-:Y:S01]  /*e720*/  HMMA.16816.F32.BF16 R72, R20.reuse, R26, R72 ;  /* 0x0000001a1448723c */ /* 0x040fe20000041848 */
[----:B------:R-:W2:Y:S03]  /*e730*/  LDSM.16.MT88.4 R24, [R164+0x7800] ;  /* 0x00780000a418783b */ /* 0x000ea60000004200 */
[----:B------:R-:W-:Y:S02]  /*e740*/  FADD.FTZ R105, R105, R108 ;  /* 0x0000006c69697221 */ /* 0x000fe40000010000 */
[----:B------:R-:W3:Y:S02]  /*e750*/  MUFU.EX2 R132, R132 ;  /* 0x0000008400847308 */ /* 0x000ee40000000800 */
[C---:B----4-:R-:W-:Y:S04]  /*e760*/  HMMA.16816.F32.BF16 R76, R20.reuse, R84, R76 ;  /* 0x00000054144c723c */ /* 0x050fe8000004184c */
[----:B------:R-:W-:Y:S04]  /*e770*/  FADD.FTZ R106, R106, R105 ;  /* 0x000000696a6a7221 */ /* 0x000fe80000010000 */
[C---:B------:R-:W-:Y:S01]  /*e780*/  HMMA.16816.F32.BF16 R12, R20.reuse, R86, R12 ;  /* 0x00000056140c723c */ /* 0x040fe2000004180c */
[----:B------:R-:W-:Y:S03]  /*e790*/  MUFU.EX2 R131, R131 ;  /* 0x0000008300837308 */ /* 0x000fe60000000800 */
[----:B------:R-:W-:Y:S04]  /*e7a0*/  FADD.FTZ R107, R107, R106 ;  /* 0x0000006a6b6b7221 */ /* 0x000fe80000010000 */
[C---:B-----5:R-:W-:Y:S03]  /*e7b0*/  HMMA.16816.F32.BF16 R80, R20.reuse, R88, R80 ;  /* 0x000000581450723c */ /* 0x060fe60000041850 */
[----:B------:R-:W4:Y:S01]  /*e7c0*/  MUFU.EX2 R134, R134 ;  /* 0x0000008600867308 */ /* 0x000f220000000800 */
[----:B------:R-:W-:Y:S04]  /*e7d0*/  FADD.FTZ R104, R104, R107 ;  /* 0x0000006b68687221 */ /* 0x000fe80000010000 */
[----:B------:R-:W-:Y:S01]  /*e7e0*/  HMMA.16816.F32.BF16 R16, R20, R90, R16 ;  /* 0x0000005a1410723c */ /* 0x000fe20000041810 */
[----:B------:R-:W-:Y:S04]  /*e7f0*/  LDSM.16.MT88.4 R88, [R161+0x9800] ;  /* 0x00980000a158783b */ /* 0x000fe80000004200 */
[----:B------:R-:W-:Y:S02]  /*e800*/  MUFU.EX2 R42, R42 ;  /* 0x0000002a002a7308 */ /* 0x000fe40000000800 */
[----:B------:R-:W-:Y:S01]  /*e810*/  F2FP.BF16.PACK_AB R21, R98, R99 ;  /* 0x000000636215723e */ /* 0x000fe200000010ff */
[----:B------:R-:W-:Y:S01]  /*e820*/  FADD.FTZ R99, R99, R104 ;  /* 0x0000006863637221 */ /* 0x000fe20000010000 */
[----:B------:R-:W-:Y:S03]  /*e830*/  F2FP.BF16.PACK_AB R23, R125, R128 ;  /* 0x000000807d17723e */ /* 0x000fe600000010ff */
[----:B-1----:R-:W-:Y:S02]  /*e840*/  F2FP.BF16.PACK_AB R20, R127, R130 ;  /* 0x000000827f14723e */ /* 0x002fe400000010ff */
[----:B---3--:R-:W-:Y:S01]  /*e850*/  F2FP.BF16.PACK_AB R22, R132, R129 ;  /* 0x000000818416723e */ /* 0x008fe200000010ff */
[----:B------:R-:W1:Y:S06]  /*e860*/  MUFU.EX2 R43, R43 ;  /* 0x0000002b002b7308 */ /* 0x000e6c0000000800 */
[C---:B--2---:R-:W-:Y:S04]  /*e870*/  HMMA.16816.F32.BF16 R4, R20.reuse, R24, R4 ;  /* 0x000000181404723c */ /* 0x044fe80000041804 */
[----:B------:R-:W-:Y:S04]  /*e880*/  MUFU.EX2 R133, R133 ;  /* 0x0000008500857308 */ /* 0x000fe80000000800 */
[C---:B------:R-:W-:Y:S01]  /*e890*/  HMMA.16816.F32.BF16 R8, R20.reuse, R26, R8 ;  /* 0x0000001a1408723c */ /* 0x040fe20000041808 */
[----:B------:R-:W2:Y:S05]  /*e8a0*/  LDSM.16.MT88.4 R24, [R160+0x7800] ;  /* 0x00780000a018783b */ /* 0x000eaa0000004200 */
[----:B------:R-:W3:Y:S02]  /*e8b0*/  MUFU.EX2 R136, R136 ;  /* 0x0000008800887308 */ /* 0x000ee40000000800 */
[C---:B------:R-:W-:Y:S08]  /*e8c0*/  HMMA.16816.F32.BF16 R68, R20.reuse, R28, R68 ;  /* 0x0000001c1444723c */ /* 0x040ff00000041844 */
[C---:B------:R-:W-:Y:S01]  /*e8d0*/  HMMA.16816.F32.BF16 R72, R20.reuse, R30, R72 ;  /* 0x0000001e1448723c */ /* 0x040fe20000041848 */
[----:B------:R-:W5:Y:S01]  /*e8e0*/  LDSM.16.MT88.4 R28, [R164+0x8000] ;  /* 0x00800000a41c783b */ /* 0x000f620000004200 */
[----:B------:R-:W-:Y:S06]  /*e8f0*/  MUFU.EX2 R40, R40 ;  /* 0x0000002800287308 */ /* 0x000fec0000000800 */
[C---:B------:R-:W-:Y:S04]  /*e900*/  HMMA.16816.F32.BF16 R76, R20.reuse, R32, R76 ;  /* 0x00000020144c723c */ /* 0x040fe8000004184c */
[----:B------:R-:W1:Y:S04]  /*e910*/  MUFU.EX2 R41, R41 ;  /* 0x0000002900297308 */ /* 0x000e680000000800 */
[C---:B------:R-:W-:Y:S01]  /*e920*/  HMMA.16816.F32.BF16 R12, R20.reuse, R34, R12 ;  /* 0x00000022140c723c */ /* 0x040fe2000004180c */
[----:B------:R-:W5:Y:S05]  /*e930*/  LDSM.16.MT88.4 R32, [R162+0x8000] ;  /* 0x00800000a220783b */ /* 0x000f6a0000004200 */
[----:B------:R-:W-:Y:S02]  /*e940*/  MUFU.EX2 R46, R46 ;  /* 0x0000002e002e7308 */ /* 0x000fe40000000800 */
[C---:B--2---:R-:W-:Y:S08]  /*e950*/  HMMA.16816.F32.BF16 R80, R20.reuse, R24, R80 ;  /* 0x000000181450723c */ /* 0x044ff00000041850 */
[----:B------:R-:W2:Y:S01]  /*e960*/  MUFU.EX2 R47, R47 ;  /* 0x0000002f002f7308 */ /* 0x000ea20000000800 */
[----:B------:R-:W-:Y:S01]  /*e970*/  HMMA.16816.F32.BF16 R16, R20, R26, R16 ;  /* 0x0000001a1410723c */ /* 0x000fe20000041810 */
[----:B------:R-:W2:Y:S06]  /*e980*/  LDSM.16.MT88.4 R24, [R161+0x8000] ;  /* 0x00800000a118783b */ /* 0x000eac0000004200 */
[----:B----4-:R-:W-:Y:S02]  /*e990*/  F2FP.BF16.PACK_AB R21, R134, R131 ;  /* 0x000000838615723e */ /* 0x010fe400000010ff */
[----:B-1----:R-:W-:Y:S01]  /*e9a0*/  F2FP.BF16.PACK_AB R23, R43, R42 ;  /* 0x0000002a2b17723e */ /* 0x002fe200000010ff */
[----:B------:R-:W-:Y:S02]  /*e9b0*/  MUFU.EX2 R50, R50 ;  /* 0x0000003200327308 */ /* 0x000fe40000000800 */
[----:B---3--:R-:W-:Y:S02]  /*e9c0*/  F2FP.BF16.PACK_AB R20, R136, R133 ;  /* 0x000000858814723e */ /* 0x008fe400000010ff */
[----:B------:R-:W-:Y:S06]  /*e9d0*/  F2FP.BF16.PACK_AB R22, R41, R40 ;  /* 0x000000282916723e */ /* 0x000fec00000010ff */
[----:B------:R-:W1:Y:S01]  /*e9e0*/  MUFU.EX2 R51, R51 ;  /* 0x0000003300337308 */ /* 0x000e620000000800 */
[C---:B-----5:R-:W-:Y:S08]  /*e9f0*/  HMMA.16816.F32.BF16 R4, R20.reuse, R28, R4 ;  /* 0x0000001c1404723c */ /* 0x060ff00000041804 */
[C---:B------:R-:W-:Y:S01]  /*ea00*/  HMMA.16816.F32.BF16 R8, R20.reuse, R30, R8 ;  /* 0x0000001e1408723c */ /* 0x040fe20000041808 */
[----:B------:R-:W3:Y:S01]  /*ea10*/  LDSM.16.MT88.4 R28, [R160+0x8000] ;  /* 0x00800000a01c783b */ /* 0x000ee20000004200 */
[----:B------:R-:W-:Y:S06]  /*ea20*/  MUFU.EX2 R44, R44 ;  /* 0x0000002c002c7308 */ /* 0x000fec0000000800 */
[C---:B------:R-:W-:Y:S04]  /*ea30*/  HMMA.16816.F32.BF16 R68, R20.reuse, R32, R68 ;  /* 0x000000201444723c */ /* 0x040fe80000041844 */
[----:B------:R-:W4:Y:S04]  /*ea40*/  MUFU.EX2 R45, R45 ;  /* 0x0000002d002d7308 */ /* 0x000f280000000800 */
[C---:B------:R-:W-:Y:S01]  /*ea50*/  HMMA.16816.F32.BF16 R72, R20.reuse, R34, R72 ;  /* 0x000000221448723c */ /* 0x040fe20000041848 */
[----:B------:R-:W5:Y:S05]  /*ea60*/  LDSM.16.MT88.4 R32, [R164+0x8800] ;  /* 0x00880000a420783b */ /* 0x000f6a0000004200 */
[----:B------:R-:W-:Y:S02]  /*ea70*/  MUFU.EX2 R48, R48 ;  /* 0x0000003000307308 */ /* 0x000fe40000000800 */
[C---:B--2---:R-:W-:Y:S08]  /*ea80*/  HMMA.16816.F32.BF16 R76, R20.reuse, R24, R76 ;  /* 0x00000018144c723c */ /* 0x044ff0000004184c */
[C---:B------:R-:W-:Y:S01]  /*ea90*/  HMMA.16816.F32.BF16 R12, R20.reuse, R26, R12 ;  /* 0x0000001a140c723c */ /* 0x040fe2000004180c */
[----:B------:R-:W2:Y:S01]  /*eaa0*/  MUFU.EX2 R135, R135 ;  /* 0x0000008700877308 */ /* 0x000ea20000000800 */
[----:B------:R-:W5:Y:S06]  /*eab0*/  LDSM.16.MT88.4 R24, [R162+0x8800] ;  /* 0x00880000a218783b */ /* 0x000f6c0000004200 */
[C---:B---3--:R-:W-:Y:S03]  /*eac0*/  HMMA.16816.F32.BF16 R80, R20.reuse, R28, R80 ;  /* 0x0000001c1450723c */ /* 0x048fe60000041850 */
[----:B------:R-:W-:Y:S05]  /*ead0*/  MUFU.EX2 R49, R49 ;  /* 0x0000003100317308 */ /* 0x000fea0000000800 */
[----:B------:R-:W-:Y:S01]  /*eae0*/  HMMA.16816.F32.BF16 R16, R20, R30, R16 ;  /* 0x0000001e1410723c */ /* 0x000fe20000041810 */
[----:B------:R-:W3:Y:S04]  /*eaf0*/  LDSM.16.MT88.4 R28, [R160+0x8800] ;  /* 0x00880000a01c783b */ /* 0x000ee80000004200 */
[----:B------:R-:W3:Y:S02]  /*eb00*/  MUFU.EX2 R54, R54 ;  /* 0x0000003600367308 */ /* 0x000ee40000000800 */
[----:B------:R-:W-:Y:S02]  /*eb10*/  F2FP.BF16.PACK_AB R21, R47, R46 ;  /* 0x0000002e2f15723e */ /* 0x000fe400000010ff */
[----:B-1----:R-:W-:Y:S03]  /*eb20*/  F2FP.BF16.PACK_AB R23, R51, R50 ;  /* 0x000000323317723e */ /* 0x002fe600000010ff */
[----:B----4-:R-:W-:Y:S02]  /*eb30*/  F2FP.BF16.PACK_AB R20, R45, R44 ;  /* 0x0000002c2d14723e */ /* 0x010fe400000010ff */
[----:B--2---:R-:W-:Y:S01]  /*eb40*/  F2FP.BF16.PACK_AB R22, R135, R48 ;  /* 0x000000308716723e */ /* 0x004fe200000010ff */
[----:B------:R-:W-:Y:S06]  /*eb50*/  MUFU.EX2 R55, R55 ;  /* 0x0000003700377308 */ /* 0x000fec0000000800 */
[C---:B-----5:R-:W-:Y:S04]  /*eb60*/  HMMA.16816.F32.BF16 R4, R20.reuse, R32, R4 ;  /* 0x000000201404723c */ /* 0x060fe80000041804 */
[----:B------:R-:W1:Y:S04]  /*eb70*/  MUFU.EX2 R58, R58 ;  /* 0x0000003a003a7308 */ /* 0x000e680000000800 */
[C---:B------:R-:W-:Y:S01]  /*eb80*/  HMMA.16816.F32.BF16 R8, R20.reuse, R34, R8 ;  /* 0x000000221408723c */ /* 0x040fe20000041808 */
[----:B------:R-:W-:Y:S05]  /*eb90*/  LDSM.16.MT88.4 R32, [R162+0x9000] ;  /* 0x00900000a220783b */ /* 0x000fea0000004200 */
[----:B------:R-:W-:Y:S02]  /*eba0*/  MUFU.EX2 R52, R52 ;  /* 0x0000003400347308 */ /* 0x000fe40000000800 */
[C---:B------:R-:W-:Y:S08]  /*ebb0*/  HMMA.16816.F32.BF16 R68, R20.reuse, R24, R68 ;  /* 0x000000181444723c */ /* 0x040ff00000041844 */
[C---:B------:R-:W-:Y:S01]  /*ebc0*/  HMMA.16816.F32.BF16 R72, R20.reuse, R26, R72 ;  /* 0x0000001a1448723c */ /* 0x040fe20000041848 */
[----:B------:R-:W2:Y:S01]  /*ebd0*/  LDSM.16.MT88.4 R24, [R164+0x9000] ;  /* 0x00900000a418783b */ /* 0x000ea20000004200 */
[----:B------:R-:W4:Y:S06]  /*ebe0*/  MUFU.EX2 R53, R53 ;  /* 0x0000003500357308 */ /* 0x000f2c0000000800 */
[C---:B------:R-:W-:Y:S04]  /*ebf0*/  HMMA.16816.F32.BF16 R76, R20.reuse, R36, R76 ;  /* 0x00000024144c723c */ /* 0x040fe8000004184c */
[----:B------:R-:W-:Y:S04]  /*ec00*/  MUFU.EX2 R56, R56 ;  /* 0x0000003800387308 */ /* 0x000fe80000000800 */
[C---:B------:R-:W-:Y:S01]  /*ec10*/  HMMA.16816.F32.BF16 R12, R20.reuse, R38, R12 ;  /* 0x00000026140c723c */ /* 0x040fe2000004180c */
[----:B------:R-:W5:Y:S05]  /*ec20*/  LDSM.16.MT88.4 R36, [R161+0x9000] ;  /* 0x00900000a124783b */ /* 0x000f6a0000004200 */
[----:B------:R-:W2:Y:S02]  /*ec30*/  MUFU.EX2 R57, R57 ;  /* 0x0000003900397308 */ /* 0x000ea40000000800 */
[C---:B---3--:R-:W-:Y:S08]  /*ec40*/  HMMA.16816.F32.BF16 R80, R20.reuse, R28, R80 ;  /* 0x0000001c1450723c */ /* 0x048ff00000041850 */
[----:B------:R-:W-:Y:S01]  /*ec50*/  HMMA.16816.F32.BF16 R16, R20, R30, R16 ;  /* 0x0000001e1410723c */ /* 0x000fe20000041810 */
[----:B------:R-:W3:Y:S01]  /*ec60*/  LDSM.16.MT88.4 R28, [R160+0x9000] ;  /* 0x00900000a01c783b */ /* 0x000ee20000004200 */
        /* <DEDUP_REMOVED lines=11> */
[C---:B------:R-:W-:Y:S04]  /*ed20*/  HMMA.16816.F32.BF16 R68, R20.reuse, R32, R68 ;  /* 0x000000201444723c */ /* 0x040fe80000041844 */
[----:B-1----:R-:W-:Y:S02]  /*ed30*/  F2FP.BF16.PACK_AB R85, R62, R59 ;  /* 0x0000003b3e55723e */ /* 0x002fe400000010ff */
[----:B------:R-:W-:Y:S01]  /*ed40*/  MUFU.EX2 R60, R60 ;  /* 0x0000003c003c7308 */ /* 0x000fe20000000800 */
[--C-:B------:R-:W-:Y:S01]  /*ed50*/  FFMA.FTZ R32, R64, c[0x0][0x23c], -R102.reuse ;  /* 0x00008f0040207a23 */ /* 0x100fe20000010866 */
[C---:B------:R-:W-:Y:S04]  /*ed60*/  HMMA.16816.F32.BF16 R72, R20.reuse, R34, R72 ;  /* 0x000000221448723c */ /* 0x040fe80000041848 */
[----:B------:R-:W-:Y:S04]  /*ed70*/  FFMA.FTZ R102, R65, c[0x0][0x23c], -R102 ;  /* 0x00008f0041667a23 */ /* 0x000fe80000010866 */
[C---:B-----5:R-:W-:Y:S01]  /*ed80*/  HMMA.16816.F32.BF16 R76, R20.reuse, R36, R76 ;  /* 0x00000024144c723c */ /* 0x060fe2000004184c */
[----:B------:R-:W1:Y:S03]  /*ed90*/  MUFU.EX2 R61, R61 ;  /* 0x0000003d003d7308 */ /* 0x000e660000000800 */
[----:B----4-:R-:W-:Y:S04]  /*eda0*/  F2FP.BF16.PACK_AB R87, R112, R63 ;  /* 0x0000003f7057723e */ /* 0x010fe800000010ff */
[C---:B------:R-:W-:Y:S03]  /*edb0*/  HMMA.16816.F32.BF16 R12, R20.reuse, R38, R12 ;  /* 0x00000026140c723c */ /* 0x040fe6000004180c */
[----:B------:R-:W-:Y:S05]  /*edc0*/  MUFU.EX2 R32, R32 ;  /* 0x0000002000207308 */ /* 0x000fea0000000800 */
[C---:B---3--:R-:W-:Y:S05]  /*edd0*/  HMMA.16816.F32.BF16 R80, R20.reuse, R28, R80 ;  /* 0x0000001c1450723c */ /* 0x048fea0000041850 */
[----:B------:R-:W3:Y:S03]  /*ede0*/  MUFU.EX2 R191, R102 ;  /* 0x0000006600bf7308 */ /* 0x000ee60000000800 */
[----:B------:R-:W-:Y:S04]  /*edf0*/  HMMA.16816.F32.BF16 R16, R20, R30, R16 ;  /* 0x0000001e1410723c */ /* 0x000fe80000041810 */
[----:B-1----:R-:W-:Y:S03]  /*ee00*/  F2FP.BF16.PACK_AB R84, R61, R60 ;  /* 0x0000003c3d54723e */ /* 0x002fe600000010ff */
[----:B------:R-:W-:Y:S02]  /*ee10*/  FADD.FTZ R20, R130, R97 ;  /* 0x0000006182147221 */ /* 0x000fe40000010000 */
[----:B------:R-:W-:Y:S03]  /*ee20*/  FADD.FTZ R21, R98, R99 ;  /* 0x0000006362157221 */ /* 0x000fe60000010000 */
[----:B------:R-:W-:Y:S02]  /*ee30*/  FADD.FTZ R20, R127, R20 ;  /* 0x000000147f147221 */ /* 0x000fe40000010000 */
[----:B------:R-:W-:Y:S02]  /*ee40*/  FADD.FTZ R128, R128, R21 ;  /* 0x0000001580807221 */ /* 0x000fe40000010000 */
[----:B------:R-:W-:Y:S02]  /*ee50*/  FADD.FTZ R129, R129, R20 ;  /* 0x0000001481817221 */ /* 0x000fe40000010000 */
[----:B------:R-:W-:Y:S02]  /*ee60*/  FADD.FTZ R20, R125, R128 ;  /* 0x000000807d147221 */ /* 0x000fe40000010000 */
[----:B------:R-:W-:Y:S01]  /*ee70*/  FADD.FTZ R132, R132, R129 ;  /* 0x0000008184847221 */ /* 0x000fe20000010000 */
[----:B---3--:R-:W-:Y:S07]  /*ee80*/  F2FP.BF16.PACK_AB R86, R191, R32 ;  /* 0x00000020bf56723e */ /* 0x008fee00000010ff */
[C---:B------:R-:W-:Y:S01]  /*ee90*/  HMMA.16816.F32.BF16 R96, R84.reuse, R92, R4 ;  /* 0x0000005c5460723c */ /* 0x040fe20000041804 */
[----:B------:R-:W1:Y:S07]  /*eea0*/  LDSM.16.MT88.4 R4, [R160+0x9800] ;  /* 0x00980000a004783b */ /* 0x000e6e0000004200 */
[C---:B------:R-:W-:Y:S07]  /*eeb0*/  HMMA.16816.F32.BF16 R92, R84.reuse, R94, R8 ;  /* 0x0000005e545c723c */ /* 0x040fee0000041808 */
[----:B------:R-:W-:Y:S01]  /*eec0*/  FADD.FTZ R9, R131, R20 ;  /* 0x0000001483097221 */ /* 0x000fe20000010000 */
[C---:B--2---:R-:W-:Y:S04]  /*eed0*/  HMMA.16816.F32.BF16 R68, R84.reuse, R24, R68 ;  /* 0x000000185444723c */ /* 0x044fe80000041844 */
        /* <DEDUP_REMOVED lines=37> */
.L_x_7199:
[----:B------:R-:W1:Y:S01]  /*f130*/  SHFL.BFLY PT, R0, R191, 0x2, 0x1f ;  /* 0x0c401f00bf007f89 */ /* 0x000e6200000e0000 */
[----:B------:R-:W-:Y:S01]  /*f140*/  MOV R10, 0x3f800000 ;  /* 0x3f800000000a7802 */ /* 0x000fe20000000f00 */
[----:B------:R-:W-:Y:S01]  /*f150*/  BSSY B0, `(.L_x_7204) ;  /* 0x000009a000007945 */ /* 0x000fe20003800000 */
[----:B------:R-:W-:Y:S01]  /*f160*/  IADD3 R45, -R181, RZ, RZ ;  /* 0x000000ffb52d7210 */ /* 0x000fe20007ffe1ff */
[----:B------:R-:W2:Y:S04]  /*f170*/  SHFL.BFLY PT, R9, R192, 0x2, 0x1f ;  /* 0x0c401f00c0097f89 */ /* 0x000ea800000e0000 */
        /* <DEDUP_REMOVED lines=9> */
[----:B------:R-:W-:Y:S02]  /*f210*/  SHF.R.S32.HI R12, RZ, 0x2, R8 ;  /* 0x00000002ff0c7819 */ /* 0x000fe40000011408 */
[----:B------:R-:W-:Y:S01]  /*f220*/  LOP3.LUT R16, R8, 0x1ffffffc, RZ, 0xc0, !PT ;  /* 0x1ffffffc08107812 */ /* 0x000fe200078ec0ff */
[----:B----4-:R-:W-:-:S03]  /*f230*/  IMAD R44, R45, c[0x0][0x1c0], R44 ;  /* 0x000070002d2c7a24 */ /* 0x010fc600078e022c */
[----:B------:R-:W-:Y:S01]  /*f240*/  IADD3 R16, -R16, R5, RZ ;  /* 0x0000000510107210 */ /* 0x000fe20007ffe1ff */
[----:B-1----:R-:W-:Y:S01]  /*f250*/  FADD.FTZ R6, R7, R6 ;  /* 0x0000000607067221 */ /* 0x002fe20000010000 */
[----:B------:R-:W-:Y:S01]  /*f260*/  SHF.R.S32.HI R7, RZ, 0x1f, R8 ;  /* 0x0000001fff077819 */ /* 0x000fe20000011408 */
[----:B--2---:R-:W-:-:S03]  /*f270*/  FADD.FTZ R4, R9, R4 ;  /* 0x0000000409047221 */ /* 0x004fc60000010000 */
[----:B------:R-:W-:Y:S02]  /*f280*/  FSETP.NE.FTZ.AND P4, PT, R6, RZ, PT ;  /* 0x000000ff0600720b */ /* 0x000fe40003f95000 */
[----:B------:R-:W-:Y:S02]  /*f290*/  MOV R9, 0x3f800000 ;  /* 0x3f80000000097802 */ /* 0x000fe40000000f00 */
[----:B------:R-:W-:Y:S02]  /*f2a0*/  FSETP.NE.FTZ.AND P3, PT, R4, RZ, PT ;  /* 0x000000ff0400720b */ /* 0x000fe40003f75000 */
[----:B------:R-:W-:-:S04]  /*f2b0*/  LEA.HI R7, R7, R12, RZ, 0x3 ;  /* 0x0000000c07077211 */ /* 0x000fc800078f18ff */
[----:B------:R-:W-:-:S03]  /*f2c0*/  LOP3.LUT R7, R7, 0xfffffff8, RZ, 0xc0, !PT ;  /* 0xfffffff807077812 */ /* 0x000fc600078ec0ff */
[----:B------:R-:W1:Y:S02]  /*f2d0*/  @P4 MUFU.RCP R10, R6 ;  /* 0x00000006000a4308 */ /* 0x000e640000001000 */
[----:B------:R-:W-:Y:S01]  /*f2e0*/  IMAD.IADD R7, R12, 0x1, -R7 ;  /* 0x000000010c077824 */ /* 0x000fe200078e0a07 */
[CC--:B------:R-:W-:Y:S02]  /*f2f0*/  LEA.HI R12, R0.reuse, R5.reuse, RZ, 0x4 ;  /* 0x00000005000c7211 */ /* 0x0c0fe400078f20ff */
[----:B------:R-:W-:Y:S01]  /*f300*/  LEA.HI R0, R0, R5, RZ, 0x5 ;  /* 0x0000000500007211 */ /* 0x000fe200078f28ff */
[C---:B------:R-:W-:Y:S01]  /*f310*/  IMAD.SHL.U32 R14, R7.reuse, 0x40, RZ ;  /* 0x00000040070e7824 */ /* 0x040fe200078e00ff */
[----:B------:R-:W-:Y:S01]  /*f320*/  LOP3.LUT R12, R12, 0xfffffff0, RZ, 0xc0, !PT ;  /* 0xfffffff00c0c7812 */ /* 0x000fe200078ec0ff */
[----:B------:R-:W2:Y:S01]  /*f330*/  @P3 MUFU.RCP R9, R4 ;  /* 0x0000000400093308 */ /* 0x000ea20000001000 */
[----:B------:R-:W-:Y:S02]  /*f340*/  LOP3.LUT R11, R7, 0x1, RZ, 0xc0, !PT ;  /* 0x00000001070b7812 */ /* 0x000fe400078ec0ff */
[----:B------:R-:W-:-:S02]  /*f350*/  LOP3.LUT R14, R14, 0x1c0, RZ, 0xc0, !PT ;  /* 0x000001c00e0e7812 */ /* 0x000fc400078ec0ff */
[----:B------:R-:W-:Y:S01]  /*f360*/  ISETP.NE.U32.AND P0, PT, R11, 0x1, PT ;  /* 0x000000010b00780c */ /* 0x000fe20003f05070 */
[----:B-1----:R-:W-:-:S03]  /*f370*/  FMUL.FTZ R96, R10, R96 ;  /* 0x000000600a607220 */ /* 0x002fc60000410000 */
[----:B------:R-:W-:Y:S01]  /*f380*/  R2P PR, R7, 0x6 ;  /* 0x0000000607007804 */ /* 0x000fe20000000000 */
[C---:B------:R-:W-:Y:S01]  /*f390*/  FMUL.FTZ R97, R10.reuse, R97 ;  /* 0x000000610a617220 */ /* 0x040fe20000410000 */
[----:B------:R-:W-:Y:S01]  /*f3a0*/  SHF.R.S32.HI R7, RZ, 0x5, R0 ;  /* 0x00000005ff077819 */ /* 0x000fe20000011400 */
[----:B------:R-:W-:Y:S01]  /*f3b0*/  FMUL.FTZ R92, R10, R92 ;  /* 0x0000005c0a5c7220 */ /* 0x000fe20000410000 */
[----:B------:R-:W-:Y:S01]  /*f3c0*/  LOP3.LUT R0, R0, 0xffffffe0, RZ, 0xc0, !PT ;  /* 0xffffffe000007812 */ /* 0x000fe200078ec0ff */
[C---:B------:R-:W-:Y:S01]  /*f3d0*/  FMUL.FTZ R93, R10.reuse, R93 ;  /* 0x0000005d0a5d7220 */ /* 0x040fe20000410000 */
[----:B------:R-:W1:Y:S01]  /*f3e0*/  @P4 MUFU.LG2 R6, R6 ;  /* 0x0000000600064308 */ /* 0x000e620000000c00 */
[----:B------:R-:W-:Y:S01]  /*f3f0*/  FMUL.FTZ R68, R10, R68 ;  /* 0x000000440a447220 */ /* 0x000fe20000410000 */
[----:B------:R-:W-:Y:S01]  /*f400*/  IADD3 R0, -R0, R5, RZ ;  /* 0x0000000500007210 */ /* 0x000fe20007ffe1ff */
[C---:B------:R-:W-:Y:S02]  /*f410*/  FMUL.FTZ R69, R10.reuse, R69 ;  /* 0x000000450a457220 */ /* 0x040fe40000410000 */
[----:B------:R-:W-:-:S02]  /*f420*/  FMUL.FTZ R72, R10, R72 ;  /* 0x000000480a487220 */ /* 0x000fc40000410000 */
[C---:B------:R-:W-:Y:S01]  /*f430*/  FMUL.FTZ R73, R10.reuse, R73 ;  /* 0x000000490a497220 */ /* 0x040fe20000410000 */
[----:B------:R-:W3:Y:S01]  /*f440*/  @P3 MUFU.LG2 R4, R4 ;  /* 0x0000000400043308 */ /* 0x000ee20000000c00 */
        /* <DEDUP_REMOVED lines=9> */
[C---:B--2---:R-:W-:Y:S02]  /*f4e0*/  FMUL.FTZ R99, R9.reuse, R99 ;  /* 0x0000006309637220 */ /* 0x044fe40000410000 */
        /* <DEDUP_REMOVED lines=15> */
[----:B------:R-:W-:Y:S01]  /*f5e0*/  IADD3 R9, -R12, R5, RZ ;  /* 0x000000050c097210 */ /* 0x000fe20007ffe1ff */
[----:B------:R-:W-:Y:S01]  /*f5f0*/  IMAD R13, R7, 0x200, R16 ;  /* 0x00000200070d7824 */ /* 0x000fe200078e0210 */
[----:B------:R-:W-:Y:S01]  /*f600*/  LOP3.LUT R12, R10, 0x1c0, RZ, 0xc0, !PT ;  /* 0x000001c00a0c7812 */ /* 0x000fe200078ec0ff */
[----:B-1----:R-:W-:Y:S01]  /*f610*/  @P4 FMUL.FTZ R6, R6, 0.69314718246459960938 ;  /* 0x3f31721806064820 */ /* 0x002fe20000410000 */
[----:B------:R-:W-:Y:S01]  /*f620*/  LEA.HI R10, R9, R9, RZ, 0x1 ;  /* 0x00000009090a7211 */ /* 0x000fe200078f08ff */
[----:B---3--:R-:W-:Y:S01]  /*f630*/  @P3 FMUL.FTZ R45, R4, 0.69314718246459960938 ;  /* 0x3f317218042d3820 */ /* 0x008fe20000410000 */
[----:B------:R-:W-:Y:S02]  /*f640*/  SHF.R.U32.HI R8, RZ, 0x3, R12 ;  /* 0x00000003ff087819 */ /* 0x000fe4000001160c */
[C---:B------:R-:W-:Y:S02]  /*f650*/  SHF.L.U32 R11, R10.reuse, 0x2, RZ ;  /* 0x000000020a0b7819 */ /* 0x040fe400000006ff */
[----:B------:R-:W-:-:S02]  /*f660*/  LOP3.LUT R10, R10, 0xffffffe, RZ, 0xc0, !PT ;  /* 0x0ffffffe0a0a7812 */ /* 0x000fc400078ec0ff */
[----:B------:R-:W-:Y:S02]  /*f670*/  LOP3.LUT R11, R12, 0x38, R11, 0xf8, !PT ;  /* 0x000000380c0b7812 */ /* 0x000fe400078ef80b */
[----:B------:R-:W-:Y:S01]  /*f680*/  LEA.HI R12, R14, R14, RZ, 0x1d ;  /* 0x0000000e0e0c7211 */ /* 0x000fe200078fe8ff */
[----:B------:R-:W-:Y:S01]  /*f690*/  IMAD.IADD R15, R9, 0x1, -R10 ;  /* 0x00000001090f7824 */ /* 0x000fe200078e0a0a */
[----:B------:R-:W-:Y:S02]  /*f6a0*/  LOP3.LUT R8, R11, R8, RZ, 0x3c, !PT ;  /* 0x000000080b087212 */ /* 0x000fe400078e3cff */
[----:B------:R-:W-:Y:S02]  /*f6b0*/  MOV R11, 0xffffffe0 ;  /* 0xffffffe0000b7802 */ /* 0x000fe40000000f00 */
[----:B------:R-:W-:Y:S01]  /*f6c0*/  LEA R13, R13, R12, 0x1 ;  /* 0x0000000c0d0d7211 */ /* 0x000fe200078e08ff */
[----:B------:R-:W-:Y:S01]  /*f6d0*/  IMAD R8, R15, 0x4, R8 ;  /* 0x000000040f087824 */ /* 0x000fe200078e0208 */
[----:B------:R-:W-:-:S02]  /*f6e0*/  MOV R10, 0x40 ;  /* 0x00000040000a7802 */ /* 0x000fc40000000f00 */
[----:B------:R-:W-:Y:S01]  /*f6f0*/  SEL R11, R11, 0x20, !P0 ;  /* 0x000000200b0b7807 */ /* 0x000fe20004000000 */
[----:B------:R-:W-:Y:S01]  /*f700*/  STS.64 [R13.X4], R96 ;  /* 0x000000600d007388 */ /* 0x000fe20000004a00 */
[----:B------:R-:W-:Y:S02]  /*f710*/  SHF.L.U32 R12, R13, 0x2, RZ ;  /* 0x000000020d0c7819 */ /* 0x000fe400000006ff */
[----:B------:R-:W-:Y:S01]  /*f720*/  SEL R15, R10, 0xffffffc0, !P1 ;  /* 0xffffffc00a0f7807 */ /* 0x000fe20004800000 */
[----:B------:R1:W-:Y:S01]  /*f730*/  STS.64 [R13.X4+0x800], R98 ;  /* 0x000800620d007388 */ /* 0x0003e20000004a00 */
[C---:B------:R-:W-:Y:S02]  /*f740*/  IADD3 R10, R12.reuse, R11, RZ ;  /* 0x0000000b0c0a7210 */ /* 0x040fe40007ffe0ff */
[C---:B------:R-:W-:Y:S02]  /*f750*/  IADD3 R14, R12.reuse, 0x80, RZ ;  /* 0x000000800c0e7810 */ /* 0x040fe40007ffe0ff */
[----:B------:R-:W-:Y:S01]  /*f760*/  @P2 IADD3 R14, R12, -0x80, RZ ;  /* 0xffffff800c0e2810 */ /* 0x000fe20007ffe0ff */
[----:B------:R-:W-:Y:S01]  /*f770*/  STS.64 [R10], R92 ;  /* 0x0000005c0a007388 */ /* 0x000fe20000000a00 */
[----:B------:R-:W-:Y:S01]  /*f780*/  IMAD.IADD R17, R10, 0x1, R15 ;  /* 0x000000010a117824 */ /* 0x000fe200078e020f */
[----:B------:R-:W-:-:S02]  /*f790*/  IADD3 R16, R12, R15, RZ ;  /* 0x0000000f0c107210 */ /* 0x000fc40007ffe0ff */
[----:B------:R2:W-:Y:S01]  /*f7a0*/  STS.64 [R10+0x800], R94 ;  /* 0x0008005e0a007388 */ /* 0x0005e20000000a00 */
[----:B------:R-:W-:Y:S02]  /*f7b0*/  IADD3 R12, R11, R14, RZ ;  /* 0x0000000e0b0c7210 */ /* 0x000fe40007ffe0ff */
[----:B------:R-:W-:Y:S01]  /*f7c0*/  LOP3.LUT P0, RZ, R0, 0x3, RZ, 0xc0, !PT ;  /* 0x0000000300ff7812 */ /* 0x000fe2000780c0ff */
[----:B------:R-:W-:Y:S01]  /*f7d0*/  STS.64 [R16], R68 ;  /* 0x0000004410007388 */ /* 0x000fe20000000a00 */
[----:B------:R-:W-:Y:S01]  /*f7e0*/  IMAD.MOV.U32 R0, RZ, RZ, -0x800000 ;  /* 0xff800000ff007424 */ /* 0x000fe200078e00ff */
[----:B------:R-:W-:Y:S01]  /*f7f0*/  MOV R5, 0xff800000 ;  /* 0xff80000000057802 */ /* 0x000fe20000000f00 */
[----:B------:R-:W-:Y:S01]  /*f800*/  @P4 FFMA.FTZ R0, R3, c[0x0][0x238], R6 ;  /* 0x00008e0003004a23 */ /* 0x000fe20000010006 */
[----:B------:R-:W-:Y:S01]  /*f810*/  STS.64 [R16+0x800], R70 ;  /* 0x0008004610007388 */ /* 0x000fe20000000a00 */
[----:B------:R-:W-:-:S03]  /*f820*/  @P3 FFMA.FTZ R5, R2, c[0x0][0x238], R45 ;  /* 0x00008e0002053a23 */ /* 0x000fc6000001002d */
[----:B------:R-:W-:Y:S04]  /*f830*/  STS.64 [R17], R72 ;  /* 0x0000004811007388 */ /* 0x000fe80000000a00 */
[----:B------:R-:W-:Y:S01]  /*f840*/  STS.64 [R17+0x800], R74 ;  /* 0x0008004a11007388 */ /* 0x000fe20000000a00 */
[C---:B-1----:R-:W-:Y:S01]  /*f850*/  IADD3 R13, R15.reuse, R14, RZ ;  /* 0x0000000e0f0d7210 */ /* 0x042fe20007ffe0ff */
[----:B------:R-:W-:Y:S02]  /*f860*/  IMAD.IADD R15, R15, 0x1, R12 ;  /* 0x000000010f0f7824 */ /* 0x000fe400078e020c */
[----:B------:R-:W-:Y:S04]  /*f870*/  STS.64 [R14], R76 ;  /* 0x0000004c0e007388 */ /* 0x000fe80000000a00 */
[----:B------:R-:W-:Y:S04]  /*f880*/  STS.64 [R14+0x800], R78 ;  /* 0x0008004e0e007388 */ /* 0x000fe80000000a00 */
[----:B--2---:R-:W1:Y:S04]  /*f890*/  S2R R10, SR_CTAID.Y ;  /* 0x00000000000a7919 */ /* 0x004e680000002600 */
[----:B------:R-:W2:Y:S04]  /*f8a0*/  S2R R11, SR_CTAID.X ;  /* 0x00000000000b7919 */ /* 0x000ea80000002500 */
[----:B------:R-:W-:Y:S04]  /*f8b0*/  STS.64 [R12], R88 ;  /* 0x000000580c007388 */ /* 0x000fe80000000a00 */
[----:B------:R-:W-:Y:S04]  /*f8c0*/  STS.64 [R12+0x800], R90 ;  /* 0x0008005a0c007388 */ /* 0x000fe80000000a00 */
[----:B------:R-:W-:Y:S04]  /*f8d0*/  STS.64 [R13], R80 ;  /* 0x000000500d007388 */ /* 0x000fe80000000a00 */
[----:B------:R-:W-:Y:S04]  /*f8e0*/  STS.64 [R13+0x800], R82 ;  /* 0x000800520d007388 */ /* 0x000fe80000000a00 */
[----:B------:R-:W-:Y:S01]  /*f8f0*/  STS.64 [R15], R84 ;  /* 0x000000540f007388 */ /* 0x000fe20000000a00 */
[----:B-1----:R-:W-:Y:S01]  /*f900*/  IMAD R181, R10, c[0x0][0x210], R181 ;  /* 0x000084000ab57a24 */ /* 0x002fe200078e02b5 */
[----:B------:R-:W-:-:S02]  /*f910*/  SHF.R.S32.HI R10, RZ, 0x1f, R7 ;  /* 0x0000001fff0a7819 */ /* 0x000fc40000011407 */
[----:B------:R-:W-:Y:S01]  /*f920*/  STS.64 [R15+0x800], R86 ;  /* 0x000800560f007388 */ /* 0x000fe20000000a00 */
[----:B--2---:R-:W-:Y:S01]  /*f930*/  SHF.L.U32 R11, R11, 0x6, RZ ;  /* 0x000000060b0b7819 */ /* 0x004fe200000006ff */
[----:B------:R-:W-:Y:S01]  /*f940*/  IMAD R44, R181, c[0x0][0x1c0], R44 ;  /* 0x00007000b52c7a24 */ /* 0x000fe200078e022c */
[----:B------:R-:W-:Y:S01]  /*f950*/  LEA.HI R10, R10, R7, RZ, 0x2 ;  /* 0x000000070a0a7211 */ /* 0x000fe200078f10ff */
[----:B------:R-:W-:Y:S02]  /*f960*/  BAR.SYNC.DEFER_BLOCKING 0x0 ;  /* 0x0000000000007b1d */ /* 0x000fe40000010000 */
[----:B------:R-:W-:Y:S01]  /*f970*/  IMAD R11, R44, c[0x0][0x214], R11 ;  /* 0x000085002c0b7a24 */ /* 0x000fe200078e020b */
[----:B------:R-:W-:-:S05]  /*f980*/  LOP3.LUT R10, R10, 0xffffffc, RZ, 0xc0, !PT ;  /* 0x0ffffffc0a0a7812 */ /* 0x000fca00078ec0ff */
[----:B------:R-:W-:-:S05]  /*f990*/  IMAD.IADD R7, R7, 0x1, -R10 ;  /* 0x0000000107077824 */ /* 0x000fca00078e0a0a */
[----:B------:R-:W-:Y:S01]  /*f9a0*/  LEA R176, R7, R176, 0x4 ;  /* 0x000000b007b07211 */ /* 0x000fe200078e20ff */
        /* <DEDUP_REMOVED lines=8> */
[----:B-----5:R-:W-:Y:S01]  /*fa30*/  SHF.L.U32 R8, R9, 0x2, RZ ;  /* 0x0000000209087819 */ /* 0x020fe200000006ff */
        /* <DEDUP_REMOVED lines=11> */
.L_x_7205:
[----:B--234-:R-:W-:Y:S05]  /*faf0*/  BSYNC B0 ;  /* 0x0000000000007941 */ /* 0x01cfea0003800000 */
.L_x_7204:
[--C-:B------:R-:W-:Y:S01]  /*fb00*/  SHF.R.S32.HI R9, RZ, 0x1f, R8.reuse ;  /* 0x0000001fff097819 */ /* 0x100fe20000011408 */
[----:B------:R-:W-:Y:S01]  /*fb10*/  IMAD R3, R11, c[0x0][0x22c], RZ ;  /* 0x00008b000b037a24 */ /* 0x000fe200078e02ff */
        /* <DEDUP_REMOVED lines=32> */
.L_x_7206:
        /* <DEDUP_REMOVED lines=14> */
.L_x_7928:


//--------------------- .text._ZN5flash24flash_fwd_splitkv_kernelI23Flash_fwd_kernel_traitsILi64ELi64ELi128ELi4ELb0ELb0EN7cutlass10bfloat16_tE19Flash_kernel_traitsILi64ELi64ELi128ELi4ES3_EELb1ELb0ELb1ELb0ELb0ELb1ELb1ELb0EEEvNS_16Flash_fwd_paramsE --------------------------
	.section	.text._ZN5flash24flash_fwd_splitkv_kernelI23Flash_fwd_kernel_traitsILi64ELi64ELi128ELi4ELb0ELb0EN7cutlass10bfloat16_tE19Flash_kernel_traitsILi64ELi64ELi128ELi4ES3_EELb1ELb0ELb1ELb0ELb0ELb1ELb1ELb0EEEvNS_16Flash_fwd_paramsE,"ax",@progbits
	.sectioninfo	@"SHI_REGISTERS=246"
	.align	128
        .global         _ZN5flash24flash_fwd_splitkv_kernelI23Flash_fwd_kernel_traitsILi64ELi64ELi128ELi4ELb0ELb0EN7cutlass10bfloat16_tE19Flash_kernel_traitsILi64ELi64ELi128ELi4ES3_EELb1ELb0ELb1ELb0ELb0ELb1ELb1ELb0EEEvNS_16Flash_fwd_paramsE
        .type           _ZN5flash24flash_fwd_splitkv_kernelI23Flash_fwd_kernel_traitsILi64ELi64ELi128ELi4ELb0ELb0EN7cutlass10bfloat16_tE19Flash_kernel_traitsILi64ELi64ELi128ELi4ES3_EELb1ELb0ELb1ELb0ELb0ELb1ELb1ELb0EEEvNS_16Flash_fwd_paramsE,@function
        .size           _ZN5flash24flash_fwd_splitkv_kernelI23Flash_fwd_kernel_traitsILi64ELi64ELi128ELi4ELb0ELb0EN7cutlass10bfloat16_tE19Flash_kernel_traitsILi64ELi64ELi128ELi4ES3_EELb1ELb0ELb1ELb0ELb0ELb1ELb1ELb0EEEvNS_16Flash_fwd_paramsE,(.L_x_7929 - _ZN5flash24flash_fwd_splitkv_kernelI23Flash_fwd_kernel_traitsILi64ELi64ELi128ELi4ELb0ELb0EN7cutlass10bfloat16_tE19Flash_kernel_traitsILi64ELi64ELi128ELi4ES3_EELb1ELb0ELb1ELb0ELb0ELb1ELb1ELb0EEEvNS_16Flash_fwd_paramsE)
        .other          _ZN5flash24flash_fwd_splitkv_kernelI23Flash_fwd_kernel_traitsILi64ELi64ELi128ELi4ELb0ELb0EN7cutlass10bfloat16_tE19Flash_kernel_traitsILi64ELi64ELi128ELi4ES3_EELb1ELb0ELb1ELb0ELb0ELb1ELb1ELb0EEEvNS_16Flash_fwd_paramsE,@"STO_CUDA_ENTRY STV_DEFAULT"
_ZN5flash24flash_fwd_splitkv_kernelI23Flash_fwd_kernel_traitsILi64ELi64ELi128ELi4ELb0ELb0EN7cutlass10bfloat16_tE19Flash_kernel_traitsILi64ELi64ELi128ELi4ES3_EELb1ELb0ELb1ELb0ELb0ELb1ELb1ELb0EEEvNS_16Flash_fwd_paramsE:
.text._ZN5flash24flash_fwd_splitkv_kernelI23Flash_fwd_kernel_traitsILi64ELi64ELi128ELi4ELb0ELb0EN7cutlass10bfloat16_tE19Flash_kernel_traitsILi64ELi64ELi128ELi4ES3_EELb1ELb0ELb1ELb0ELb0ELb1ELb1ELb0EEEvNS_16Flash_fwd_paramsE:
        /* <DEDUP_REMOVED lines=54> */
.L_x_7207:
[----:B-1-34-:R-:W-:Y:S02]  /*0360*/  MOV R6, c[0x0][0x218] ;  /* 0x0000860000067a02 */ /* 0x01afe40000000f00 */
.L_x_7208:
        /* <DEDUP_REMOVED lines=138> */
.L_x_7209:
        /* <DEDUP_REMOVED lines=91> */
.L_x_7210:
        /* <DEDUP_REMOVED lines=16> */
.L_x_7212:
        /* <DEDUP_REMOVED lines=49> */
.L_x_7211:
        /* <DEDUP_REMOVED lines=77> */
.L_x_7214:
[----:B------:R-:W-:Y:S05]  /*1aa0*/  BSYNC B0 ;  /* 0x0000000000007941 */ /* 0x000fea0003800000 */
.L_x_7213:
        /* <DEDUP_REMOVED lines=21> */
.L_x_7216:
[----:B------:R-:W-:Y:S05]  /*1c00*/  BSYNC B0 ;  /* 0x0000000000007941 */ /* 0x000fea0003800000 */
.L_x_7215:
        /* <DEDUP_REMOVED lines=21> */
.L_x_7218:
[----:B------:R-:W-:Y:S05]  /*1d60*/  BSYNC B0 ;  /* 0x0000000000007941 */ /* 0x000fea0003800000 */
.L_x_7217:
        /* <DEDUP_REMOVED lines=20> */
.L_x_7220:
[----:B------:R-:W-:Y:S05]  /*1eb0*/  BSYNC B0 ;  /* 0x0000000000007941 */ /* 0x000fea0003800000 */
.L_x_7219:
        /* <DEDUP_REMOVED lines=21> */
.L_x_7222:
[----:B------:R-:W-:Y:S05]  /*2010*/  BSYNC B0 ;  /* 0x0000000000007941 */ /* 0x000fea0003800000 */
.L_x_7221:
        /* <DEDUP_REMOVED lines=17> */
.L_x_7224:
[----:B------:R-:W-:Y:S05]  /*2130*/  BSYNC B0 ;  /* 0x0000000000007941 */ /* 0x000fea0003800000 */
.L_x_7223:
        /* <DEDUP_REMOVED lines=15> */
.L_x_7226:
[----:B------:R-:W-:Y:S05]  /*2230*/  BSYNC B0 ;  /* 0x0000000000007941 */ /* 0x000fea0003800000 */
.L_x_7225:
        /* <DEDUP_REMOVED lines=16> */
.L_x_7228:
[----:B------:R-:W-:Y:S05]  /*2340*/  BSYNC B0 ;  /* 0x0000000000007941 */ /* 0x000fea0003800000 */
.L_x_7227:
        /* <DEDUP_REMOVED lines=16> */
.L_x_7230:
[----:B------:R-:W-:Y:S05]  /*2450*/  BSYNC B0 ;  /* 0x0000000000007941 */ /* 0x000fea0003800000 */
.L_x_7229:
        /* <DEDUP_REMOVED lines=17> */
.L_x_7232:
[----:B------:R-:W-:Y:S05]  /*2570*/  BSYNC B0 ;  /* 0x0000000000007941 */ /* 0x000fea0003800000 */
.L_x_7231:
        /* <DEDUP_REMOVED lines=17> */
.L_x_7234:
[----:B------:R-:W-:Y:S05]  /*2690*/  BSYNC B0 ;  /* 0x0000000000007941 */ /* 0x000fea0003800000 */
.L_x_7233:
        /* <DEDUP_REMOVED lines=17> */
.L_x_7236:
[----:B------:R-:W-:Y:S05]  /*27b0*/  BSYNC B0 ;  /* 0x0000000000007941 */ /* 0x000fea0003800000 */
.L_x_7235:
        /* <DEDUP_REMOVED lines=61> */
.L_x_7238:
[----:B-1----:R-:W-:Y:S05]  /*2b90*/  BSYNC B0 ;  /* 0x0000000000007941 */ /* 0x002fea0003800000 */
.L_x_7237:
        /* <DEDUP_REMOVED lines=16> */
.L_x_7240:
[----:B------:R-:W-:Y:S05]  /*2ca0*/  BSYNC B0 ;  /* 0x0000000000007941 */ /* 0x000fea0003800000 */
.L_x_7239:
        /* <DEDUP_REMOVED lines=14> */
.L_x_7242:
[----:B------:R-:W-:Y:S05]  /*2d90*/  BSYNC B0 ;  /* 0x0000000000007941 */ /* 0x000fea0003800000 */
.L_x_7241:
        /* <DEDUP_REMOVED lines=16> */
.L_x_7244:
[----:B------:R-:W-:Y:S05]  /*2ea0*/  BSYNC B0 ;  /* 0x0000000000007941 */ /* 0x000fea0003800000 */
.L_x_7243:
        /* <DEDUP_REMOVED lines=14> */
.L_x_7246:
[----:B------:R-:W-:Y:S05]  /*2f90*/  BSYNC B0 ;  /* 0x0000000000007941 */ /* 0x000fea0003800000 */
.L_x_7245:
        /* <DEDUP_REMOVED lines=16> */
.L_x_7248:
[----:B------:R-:W-:Y:S05]  /*30a0*/  BSYNC B0 ;  /* 0x0000000000007941 */ /* 0x000fea0003800000 */
.L_x_7247:
        /* <DEDUP_REMOVED lines=16> */
.L_x_7250:
[----:B------:R-:W-:Y:S05]  /*31b0*/  BSYNC B0 ;  /* 0x0000000000007941 */ /* 0x000fea0003800000 */
.L_x_7249:
        /* <DEDUP_REMOVED lines=20> */
.L_x_7252:
[----:B------:R-:W-:Y:S05]  /*3300*/  BSYNC B0 ;  /* 0x0000000000007941 */ /* 0x000fea0003800000 */
.L_x_7251:
[----:B------:R-:W-:Y:S01]  /*3310*/  IMAD.SHL.U32 R167, R167, 0x2, RZ ;  /* 0x00000002a7a77824 */ /* 0x000fe200078e00ff */
[----:B------:R-:W-:Y:S01]  /*3320*/  LDSM.16.M88.4 R36, [R168] ;  /* 0x00000000a824783b */ /* 0x000fe20000000200 */
[--C-:B------:R-:W-:Y:S01]  /*3330*/  IMAD R166, R4, 0x2, R168.reuse ;  /* 0x0000000204a67824 */ /* 0x100fe200078e02a8 */
[----:B------:R-:W-:Y:S01]  /*3340*/  LOP3.LUT P1, RZ, R28, 0x4, RZ, 0xc0, !PT ;  /* 0x000000041cff7812 */ /* 0x000fe2000782c0ff */
[----:B------:R-:W-:Y:S01]  /*3350*/  IMAD R161, R2, 0x2, R167 ;  /* 0x0000000202a17824 */ /* 0x000fe200078e02a7 */
[----:B-1----:R-:W1:Y:S01]  /*3360*/  LDSM.16.M88.4 R20, [R167+0x2000] ;  /* 0x00200000a714783b */ /* 0x002e620000000200 */
[----:B------:R-:W-:Y:S01]  /*3370*/  IADD3 R28, R167, 0x2000, RZ ;  /* 0x00002000a71c7810 */ /* 0x000fe20007ffe0ff */
[----:B------:R-:W-:Y:S01]  /*3380*/  IMAD R165, R5, 0x2, R168 ;  /* 0x0000000205a57824 */ /* 0x000fe200078e02a8 */
[----:B------:R-:W-:Y:S01]  /*3390*/  IADD3 R164, R167, 0x2040, RZ ;  /* 0x00002040a7a47810 */ /* 0x000fe20007ffe0ff */
[----:B------:R-:W5:Y:S01]  /*33a0*/  LDSM.16.M88.4 R92, [R167+0x3000] ;  /* 0x00300000a75c783b */ /* 0x000f620000000200 */
[----:B------:R-:W-:Y:S01]  /*33b0*/  IADD3 R122, R118, 0x8, RZ ;  /* 0x00000008767a7810 */ /* 0x000fe20007ffe0ff */
[----:B------:R-:W-:Y:S01]  /*33c0*/  IMAD R163, R4, 0x2, R165 ;  /* 0x0000000204a37824 */ /* 0x000fe200078e02a5 */
[-C--:B------:R-:W-:Y:S01]  /*33d0*/  IMNMX R123, R118, R3.reuse, PT ;  /* 0x00000003767b7217 */ /* 0x080fe20003800200 */
[----:B----4-:R-:W4:Y:S01]  /*33e0*/  LDSM.16.M88.4 R12, [R167+0x2800] ;  /* 0x00280000a70c783b */ /* 0x010f220000000200 */
[----:B------:R-:W-:-:S02]  /*33f0*/  IMNMX R122, R122, R3, PT ;  /* 0x000000037a7a7217 */ /* 0x000fc40003800200 */
[----:B------:R-:W-:Y:S01]  /*3400*/  @P1 IADD3 R164, R28, -0x40, RZ ;  /* 0xffffffc01ca41810 */ /* 0x000fe20007ffe0ff */
[----:B------:R-:W-:Y:S03]  /*3410*/  LDSM.16.M88.4 R76, [R166] ;  /* 0x00000000a64c783b */ /* 0x000fe60000000200 */
[----:B------:R-:W-:Y:S01]  /*3420*/  IADD3 R157, R164, 0x800, RZ ;  /* 0x00000800a49d7810 */ /* 0x000fe20007ffe0ff */
[----:B------:R-:W2:Y:S01]  /*3430*/  LDSM.16.M88.4 R84, [R161+0x2000] ;  /* 0x00200000a154783b */ /* 0x000ea20000000200 */
[----:B------:R-:W-:Y:S01]  /*3440*/  IMAD R102, R2, 0x2, R164 ;  /* 0x0000000202667824 */ /* 0x000fe200078e02a4 */
[----:B------:R-:W-:Y:S01]  /*3450*/  IADD3 R156, R164, 0x1000, RZ ;  /* 0x00001000a49c7810 */ /* 0x000fe20007ffe0ff */
[----:B------:R-:W-:Y:S01]  /*3460*/  IMAD.IADD R2, R116, 0x1, R175 ;  /* 0x0000000174027824 */ /* 0x000fe200078e02af */
[----:B------:R-:W3:Y:S01]  /*3470*/  LDSM.16.M88.4 R80, [R161+0x3000] ;  /* 0x00300000a150783b */ /* 0x000ee20000000200 */
[----:B------:R-:W-:-:S02]  /*3480*/  IADD3 R155, R164, 0x1800, RZ ;  /* 0x00001800a49b7810 */ /* 0x000fc40007ffe0ff */
[----:B------:R-:W-:Y:S01]  /*3490*/  I2F R103, R2 ;  /* 0x0000000200677306 */ /* 0x000fe20000201400 */
[----:B------:R-:W2:Y:S01]  /*34a0*/  LDSM.16.M88.4 R68, [R167+0x3800] ;  /* 0x00380000a744783b */ /* 0x000ea20000000200 */
[C---:B------:R-:W-:Y:S02]  /*34b0*/  IADD3 R119, R2.reuse, 0x9, RZ ;  /* 0x0000000902777810 */ /* 0x040fe40007ffe0ff */
[C---:B------:R-:W-:Y:S01]  /*34c0*/  IADD3 R128, R2.reuse, 0x18, RZ ;  /* 0x0000001802807810 */ /* 0x040fe20007ffe0ff */
[----:B------:R-:W2:Y:S01]  /*34d0*/  LDSM.16.M88.4 R60, [R167+0x4000] ;  /* 0x00400000a73c783b */ /* 0x000ea20000000200 */
[C---:B------:R-:W-:Y:S02]  /*34e0*/  IADD3 R124, R2.reuse, 0x10, RZ ;  /* 0x00000010027c7810 */ /* 0x040fe40007ffe0ff */
[----:B------:R-:W-:Y:S01]  /*34f0*/  I2F R117, R119 ;  /* 0x0000007700757306 */ /* 0x000fe20000201400 */
[----:B------:R-:W2:Y:S01]  /*3500*/  LDSM.16.M88.4 R52, [R167+0x4800] ;  /* 0x00480000a734783b */ /* 0x000ea20000000200 */
[----:B------:R-:W-:-:S02]  /*3510*/  IADD3 R126, R2, 0x11, RZ ;  /* 0x00000011027e7810 */ /* 0x000fc40007ffe0ff */
[C---:B------:R-:W-:Y:S01]  /*3520*/  IADD3 R130, R2.reuse, 0x19, RZ ;  /* 0x0000001902827810 */ /* 0x040fe20007ffe0ff */
[----:B------:R-:W2:Y:S01]  /*3530*/  LDSM.16.M88.4 R44, [R167+0x5000] ;  /* 0x00500000a72c783b */ /* 0x000ea20000000200 */
[C---:B------:R-:W-:Y:S02]  /*3540*/  ISETP.GE.AND P3, PT, R119.reuse, R122, PT ;  /* 0x0000007a7700720c */ /* 0x040fe40003f66270 */
[----:B------:R-:W-:Y:S01]  /*3550*/  I2F R129, R128 ;  /* 0x0000008000817306 */ /* 0x000fe20000201400 */
[C---:B-1----:R-:W-:Y:S01]  /*3560*/  HMMA.16816.F32.BF16 R24, R36.reuse, R20, RZ ;  /* 0x000000142418723c */ /* 0x042fe200000418ff */
[----:B------:R-:W1:Y:S01]  /*3570*/  LDSM.16.M88.4 R96, [R167+0x5800] ;  /* 0x00580000a760783b */ /* 0x000e620000000200 */
[----:B------:R-:W-:Y:S02]  /*3580*/  ISETP.GE.AND P2, PT, R119, R123, PT ;  /* 0x0000007b7700720c */ /* 0x000fe40003f46270 */
[C---:B------:R-:W-:Y:S01]  /*3590*/  IADD3 R118, R2.reuse, 0x41, RZ ;  /* 0x0000004102767810 */ /* 0x040fe20007ffe0ff */
[----:B------:R-:W1:Y:S01]  /*35a0*/  LDSM.16.M88.4 R72, [R161+0x2800] ;  /* 0x00280000a148783b */ /* 0x000e620000000200 */
[C---:B------:R-:W-:Y:S01]  /*35b0*/  IADD3 R138, R2.reuse, 0x39, RZ ;  /* 0x00000039028a7810 */ /* 0x040fe20007ffe0ff */
[----:B------:R-:W-:Y:S01]  /*35c0*/  I2F R125, R124 ;  /* 0x0000007c007d7306 */ /* 0x000fe20000201400 */
[----:B------:R-:W-:Y:S01]  /*35d0*/  HMMA.16816.F32.BF16 R20, R36, R22, RZ ;  /* 0x000000162414723c */ /* 0x000fe200000418ff */
[----:B------:R-:W-:Y:S01]  /*35e0*/  LDSM.16.M88.4 R32, [R165] ;  /* 0x00000000a520783b */ /* 0x000fe20000000200 */
[----:B------:R-:W-:-:S02]  /*35f0*/  IADD3 R142, R2, 0x48, RZ ;  /* 0x00000048028e7810 */ /* 0x000fc40007ffe0ff */
[----:B------:R-:W-:Y:S01]  /*3600*/  IADD3 R140, R2, 0x49, RZ ;  /* 0x00000049028c7810 */ /* 0x000fe20007ffe0ff */
[----:B------:R-:W1:Y:S01]  /*3610*/  LDSM.16.M88.4 R28, [R164] ;  /* 0x00000000a41c783b */ /* 0x000e620000000200 */
[C---:B------:R-:W-:Y:S01]  /*3620*/  IADD3 R154, R164.reuse, 0x2000, RZ ;  /* 0x00002000a49a7810 */ /* 0x040fe20007ffe0ff */
[----:B------:R-:W-:Y:S01]  /*3630*/  I2F R127, R126 ;  /* 0x0000007e007f7306 */ /* 0x000fe20000201400 */
[C---:B-----5:R-:W-:Y:S01]  /*3640*/  HMMA.16816.F32.BF16 R8, R36.reuse, R92, RZ ;  /* 0x0000005c2408723c */ /* 0x060fe200000418ff */
[----:B------:R-:W5:Y:S01]  /*3650*/  LDSM.16.M88.4 R108, [R164+0x800] ;  /* 0x00080000a46c783b */ /* 0x000f620000000200 */
[C---:B------:R-:W-:Y:S02]  /*3660*/  IADD3 R153, R164.reuse, 0x2800, RZ ;  /* 0x00002800a4997810 */ /* 0x040fe40007ffe0ff */
[----:B------:R-:W-:Y:S01]  /*3670*/  IADD3 R152, R164, 0x3000, RZ ;  /* 0x00003000a4987810 */ /* 0x000fe20007ffe0ff */
[----:B------:R-:W-:Y:S02]  /*3680*/  LDSM.16.M88.4 R104, [R161+0x3800] ;  /* 0x00380000a168783b */ /* 0x000fe40000000200 */
[----:B------:R-:W-:Y:S01]  /*3690*/  I2F R131, R130 ;  /* 0x0000008200837306 */ /* 0x000fe20000201400 */
[C---:B------:R-:W-:Y:S01]  /*36a0*/  HMMA.16816.F32.BF16 R92, R36.reuse, R94, RZ ;  /* 0x0000005e245c723c */ /* 0x040fe200000418ff */
[----:B------:R-:W0:Y:S06]  /*36b0*/  LDGDEPBAR ;  /* 0x00000000000079af */ /* 0x000e2c0000000000 */
[----:B------:R-:W-:Y:S01]  /*36c0*/  I2F R136, R138 ;  /* 0x0000008a00887306 */ /* 0x000fe20000201400 */
[C---:B----4-:R-:W-:Y:S07]  /*36d0*/  HMMA.16816.F32.BF16 R16, R36.reuse, R12, RZ ;  /* 0x0000000c2410723c */ /* 0x050fee00000418ff */
[----:B------:R-:W-:Y:S01]  /*36e0*/  I2F R119, R142 ;  /* 0x0000008e00777306 */ /* 0x000fe20000201400 */
[----:B------:R-:W-:Y:S08]  /*36f0*/  HMMA.16816.F32.BF16 R12, R36, R14, RZ ;  /* 0x0000000e240c723c */ /* 0x000ff000000418ff */
[C---:B--2---:R-:W-:Y:S08]  /*3700*/  HMMA.16816.F32.BF16 R24, R76.reuse, R84, R24 ;  /* 0x000000544c18723c */ /* 0x044ff00000041818 */
[C---:B------:R-:W-:Y:S01]  /*3710*/  HMMA.16816.F32.BF16 R20, R76.reuse, R86, R20 ;  /* 0x000000564c14723c */ /* 0x040fe20000041814 */
[----:B------:R-:W-:Y:S07]  /*3720*/  LDSM.16.M88.4 R84, [R163] ;  /* 0x00000000a354783b */ /* 0x000fee0000000200 */
[C---:B---3--:R-:W-:Y:S08]  /*3730*/  HMMA.16816.F32.BF16 R8, R76.reuse, R80, R8 ;  /* 0x000000504c08723c */ /* 0x048ff00000041808 */
[----:B------:R-:W-:Y:S01]  /*3740*/  HMMA.16816.F32.BF16 R92, R76, R82, R92 ;  /* 0x000000524c5c723c */ /* 0x000fe2000004185c */
[----:B------:R-:W2:Y:S07]  /*3750*/  LDSM.16.M88.4 R80, [R102] ;  /* 0x000000006650783b */ /* 0x000eae0000000200 */
        /* <DEDUP_REMOVED lines=8> */
[----:B-1----:R-:W-:Y:S08]  /*37e0*/  HMMA.16816.F32.BF16 R40, R36, R96, RZ ;  /* 0x000000602428723c */ /* 0x002ff000000418ff */
[C---:B------:R-:W-:Y:S08]  /*37f0*/  HMMA.16816.F32.BF16 R16, R76.reuse, R72, R16 ;  /* 0x000000484c10723c */ /* 0x040ff00000041810 */
[----:B------:R-:W-:Y:S01]  /*3800*/  HMMA.16816.F32.BF16 R12, R76, R74, R12 ;  /* 0x0000004a4c0c723c */ /* 0x000fe2000004180c */
[----:B------:R-:W1:Y:S07]  /*3810*/  LDSM.16.M88.4 R72, [R161+0x4000] ;  /* 0x00400000a148783b */ /* 0x000e6e0000000200 */
[----:B------:R-:W-:Y:S01]  /*3820*/  HMMA.16816.F32.BF16 R36, R36, R98, RZ ;  /* 0x000000622424723c */ /* 0x000fe200000418ff */
[----:B------:R-:W3:Y:S07]  /*3830*/  LDSM.16.M88.4 R96, [R161+0x4800] ;  /* 0x00480000a160783b */ /* 0x000eee0000000200 */
[C---:B------:R-:W-:Y:S08]  /*3840*/  HMMA.16816.F32.BF16 R24, R32.reuse, R28, R24 ;  /* 0x0000001c2018723c */ /* 0x040ff00000041818 */
[C---:B------:R-:W-:Y:S01]  /*3850*/  HMMA.16816.F32.BF16 R20, R32.reuse, R30, R20 ;  /* 0x0000001e2014723c */ /* 0x040fe20000041814 */
[----:B------:R-:W4:Y:S07]  /*3860*/  LDSM.16.M88.4 R28, [R161+0x5000] ;  /* 0x00500000a11c783b */ /* 0x000f2e0000000200 */
[----:B-----5:R-:W-:Y:S07]  /*3870*/  HMMA.16816.F32.BF16 R12, R32, R110, R12 ;  /* 0x0000006e200c723c */ /* 0x020fee000004180c */
[----:B------:R-:W-:Y:S01]  /*3880*/  IADD3 R110, R2, 0x21, RZ ;  /* 0x00000021026e7810 */ /* 0x000fe20007ffe0ff */
[C---:B--2---:R-:W-:Y:S03]  /*3890*/  HMMA.16816.F32.BF16 R24, R84.reuse, R80, R24 ;  /* 0x000000505418723c */ /* 0x044fe60000041818 */
[----:B------:R-:W-:Y:S05]  /*38a0*/  I2F R111, R110 ;  /* 0x0000006e006f7306 */ /* 0x000fea0000201400 */
[----:B------:R-:W-:Y:S01]  /*38b0*/  HMMA.16816.F32.BF16 R20, R84, R82, R20 ;  /* 0x000000525414723c */ /* 0x000fe20000041814 */
[----:B------:R-:W2:Y:S07]  /*38c0*/  LDSM.16.M88.4 R80, [R164+0x1000] ;  /* 0x00100000a450783b */ /* 0x000eae0000000200 */
[C---:B-1----:R-:W-:Y:S08]  /*38d0*/  HMMA.16816.F32.BF16 R64, R76.reuse, R72, R64 ;  /* 0x000000484c40723c */ /* 0x042ff00000041840 */
[----:B------:R-:W-:Y:S01]  /*38e0*/  HMMA.16816.F32.BF16 R60, R76, R74, R60 ;  /* 0x0000004a4c3c723c */ /* 0x000fe2000004183c */
[----:B------:R-:W-:-:S07]  /*38f0*/  FMUL.FTZ R24, R24, c[0x0][0x2ec] ;  /* 0x0000bb0018187a20 */ /* 0x000fce0000410000 */
[C---:B---3--:R-:W-:Y:S01]  /*3900*/  HMMA.16816.F32.BF16 R72, R76.reuse, R96, R56 ;  /* 0x000000604c48723c */ /* 0x048fe20000041838 */
[----:B------:R-:W1:Y:S01]  /*3910*/  LDSM.16.M88.4 R56, [R102+0x800] ;  /* 0x000800006638783b */ /* 0x000e620000000200 */
[----:B------:R3:W-:Y:S01]  /*3920*/  MUFU.TANH R96, R24 ;  /* 0x0000001800607308 */ /* 0x0007e20000002400 */
[----:B------:R-:W-:Y:S02]  /*3930*/  FMUL.FTZ R20, R20, c[0x0][0x2ec] ;  /* 0x0000bb0014147a20 */ /* 0x000fe40000410000 */
[----:B------:R-:W-:Y:S02]  /*3940*/  FMUL.FTZ R21, R21, c[0x0][0x2ec] ;  /* 0x0000bb0015157a20 */ /* 0x000fe40000410000 */
[----:B------:R-:W-:Y:S01]  /*3950*/  FMUL.FTZ R97, R26, c[0x0][0x2ec] ;  /* 0x0000bb001a617a20 */ /* 0x000fe20000410000 */
[C---:B----4-:R-:W-:Y:S01]  /*3960*/  HMMA.16816.F32.BF16 R48, R76.reuse, R28, R48 ;  /* 0x0000001c4c30723c */ /* 0x050fe20000041830 */
[----:B------:R-:W-:Y:S01]  /*3970*/  FMUL.FTZ R22, R22, c[0x0][0x2ec] ;  /* 0x0000bb0016167a20 */ /* 0x000fe20000410000 */
[----:B------:R-:W-:Y:S06]  /*3980*/  MUFU.TANH R132, R20 ;  /* 0x0000001400847308 */ /* 0x000fec0000002400 */
[C---:B------:R-:W-:Y:S01]  /*3990*/  HMMA.16816.F32.BF16 R44, R76.reuse, R30, R44 ;  /* 0x0000001e4c2c723c */ /* 0x040fe2000004182c */
[----:B------:R-:W4:Y:S01]  /*39a0*/  LDSM.16.M88.4 R28, [R102+0x1000] ;  /* 0x00100000661c783b */ /* 0x000f220000000200 */
[----:B------:R-:W-:Y:S06]  /*39b0*/  MUFU.TANH R97, R97 ;  /* 0x0000006100617308 */ /* 0x000fec0000002400 */
[----:B------:R-:W-:Y:S07]  /*39c0*/  HMMA.16816.F32.BF16 R52, R76, R98, R52 ;  /* 0x000000624c34723c */ /* 0x000fee0000041834 */
[----:B------:R-:W-:Y:S01]  /*39d0*/  FMUL.FTZ R98, R25, c[0x0][0x2ec] ;  /* 0x0000bb0019627a20 */ /* 0x000fe20000410000 */
[----:B--2---:R-:W-:Y:S01]  /*39e0*/  HMMA.16816.F32.BF16 R8, R32, R80, R8 ;  /* 0x000000502008723c */ /* 0x004fe20000041808 */
[----:B------:R-:W-:-:S02]  /*39f0*/  FMUL.FTZ R99, R27, c[0x0][0x2ec] ;  /* 0x0000bb001b637a20 */ /* 0x000fc40000410000 */
[----:B---3--:R-:W2:Y:S02]  /*3a00*/  LDSM.16.M88.4 R24, [R161+0x5800] ;  /* 0x00580000a118783b */ /* 0x008ea40000000200 */
[----:B------:R-:W-:Y:S02]  /*3a10*/  MUFU.TANH R98, R98 ;  /* 0x0000006200627308 */ /* 0x000fe40000002400 */
[----:B------:R-:W-:Y:S01]  /*3a20*/  FMUL.FTZ R80, R23, c[0x0][0x2ec] ;  /* 0x0000bb0017507a20 */ /* 0x000fe20000410000 */
[----:B------:R-:W-:Y:S05]  /*3a30*/  HMMA.16816.F32.BF16 R16, R32, R108, R16 ;  /* 0x0000006c2010723c */ /* 0x000fea0000041810 */
[----:B------:R-:W-:Y:S02]  /*3a40*/  MUFU.TANH R80, R80 ;  /* 0x0000005000507308 */ /* 0x000fe40000002400 */
[C---:B------:R-:W-:Y:S01]  /*3a50*/  IADD3 R108, R2.reuse, 0x20, RZ ;  /* 0x00000020026c7810 */ /* 0x040fe20007ffe0ff */
[----:B-1----:R-:W-:Y:S05]  /*3a60*/  HMMA.16816.F32.BF16 R12, R84, R58, R12 ;  /* 0x0000003a540c723c */ /* 0x002fea000004180c */
[----:B------:R-:W-:Y:S02]  /*3a70*/  MUFU.TANH R99, R99 ;  /* 0x0000006300637308 */ /* 0x000fe40000002400 */
[----:B------:R-:W-:Y:S01]  /*3a80*/  IADD3 R58, R2, 0x28, RZ ;  /* 0x00000028023a7810 */ /* 0x000fe20007ffe0ff */
[----:B------:R-:W-:Y:S05]  /*3a90*/  HMMA.16816.F32.BF16 R92, R32, R82, R92 ;  /* 0x00000052205c723c */ /* 0x000fea000004185c */
[----:B------:R-:W-:Y:S03]  /*3aa0*/  I2F R59, R58 ;  /* 0x0000003a003b7306 */ /* 0x000fe60000201400 */
[----:B----4-:R-:W-:Y:S05]  /*3ab0*/  HMMA.16816.F32.BF16 R8, R84, R28, R8 ;  /* 0x0000001c5408723c */ /* 0x010fea0000041808 */
[----:B------:R-:W-:Y:S03]  /*3ac0*/  I2F R109, R108 ;  /* 0x0000006c006d7306 */ /* 0x000fe60000201400 */
[----:B------:R-:W-:Y:S01]  /*3ad0*/  HMMA.16816.F32.BF16 R88, R76, R104, R88 ;  /* 0x000000684c58723c */ /* 0x000fe20000041858 */
[----:B------:R-:W-:-:S06]  /*3ae0*/  FMUL.FTZ R29, R12, c[0x0][0x2ec] ;  /* 0x0000bb000c1d7a20 */ /* 0x000fcc0000410000 */
[----:B------:R-:W-:Y:S01]  /*3af0*/  IADD3 R104, R2, 0x1, RZ ;  /* 0x0000000102687810 */ /* 0x000fe20007ffe0ff */
[C---:B------:R-:W-:Y:S01]  /*3b00*/  HMMA.16816.F32.BF16 R68, R76.reuse, R106, R68 ;  /* 0x0000006a4c44723c */ /* 0x040fe20000041844 */
[----:B------:R-:W-:Y:S02]  /*3b10*/  MUFU.TANH R29, R29 ;  /* 0x0000001d001d7308 */ /* 0x000fe40000002400 */
[CC--:B------:R-:W-:Y:S02]  /*3b20*/  ISETP.GE.AND P6, PT, R104.reuse, R123.reuse, PT ;  /* 0x0000007b6800720c */ /* 0x0c0fe40003fc6270 */
[----:B------:R-:W-:Y:S02]  /*3b30*/  ISETP.GE.AND P4, PT, R104, R122, PT ;  /* 0x0000007a6800720c */ /* 0x000fe40003f86270 */
[----:B------:R-:W-:Y:S01]  /*3b40*/  IADD3 R106, R2, 0x8, RZ ;  /* 0x00000008026a7810 */ /* 0x000fe20007ffe0ff */
[----:B--2---:R-:W-:Y:S01]  /*3b50*/  HMMA.16816.F32.BF16 R40, R76, R24, R40 ;  /* 0x000000184c28723c */ /* 0x004fe20000041828 */
[----:B------:R-:W-:Y:S02]  /*3b60*/  I2F R105, R104 ;  /* 0x0000006800697306 */ /* 0x000fe40000201400 */
[----:B------:R-:W-:-:S02]  /*3b70*/  ISETP.GE.AND P5, PT, R106, R123, PT ;  /* 0x0000007b6a00720c */ /* 0x000fc40003fa6270 */
[----:B------:R-:W-:Y:S02]  /*3b80*/  ISETP.GE.AND P1, PT, R106, R122, PT ;  /* 0x0000007a6a00720c */ /* 0x000fe40003f26270 */
[----:B------:R-:W-:Y:S01]  /*3b90*/  IADD3 R24, R2, 0x29, RZ ;  /* 0x0000002902187810 */ /* 0x000fe20007ffe0ff */
[----:B------:R-:W-:Y:S01]  /*3ba0*/  HMMA.16816.F32.BF16 R36, R76, R26, R36 ;  /* 0x0000001a4c24723c */ /* 0x000fe20000041824 */
[----:B------:R-:W-:Y:S06]  /*3bb0*/  I2F R107, R106 ;  /* 0x0000006a006b7306 */ /* 0x000fec0000201400 */
[----:B------:R-:W-:Y:S01]  /*3bc0*/  FMUL.FTZ R26, R13, c[0x0][0x2ec] ;  /* 0x0000bb000d1a7a20 */ /* 0x000fe20000410000 */
[----:B------:R-:W-:Y:S01]  /*3bd0*/  HMMA.16816.F32.BF16 R16, R84, R56, R16 ;  /* 0x000000385410723c */ /* 0x000fe20000041810 */
[----:B------:R-:W-:Y:S01]  /*3be0*/  FMUL.FTZ R27, R14, c[0x0][0x2ec] ;  /* 0x0000bb000e1b7a20 */ /* 0x000fe20000410000 */
[----:B------:R-:W1:Y:S01]  /*3bf0*/  MUFU.TANH R56, R21 ;  /* 0x0000001500387308 */ /* 0x000e620000002400 */
[----:B------:R-:W-:-:S02]  /*3c00*/  FMUL.FTZ R76, R15, c[0x0][0x2ec] ;  /* 0x0000bb000f4c7a20 */ /* 0x000fc40000410000 */
[----:B------:R-:W2:Y:S01]  /*3c10*/  LDSM.16.M88.4 R12, [R164+0x2000] ;  /* 0x00200000a40c783b */ /* 0x000ea20000000200 */
[----:B------:R-:W-:Y:S02]  /*3c20*/  FMUL.FTZ R77, R10, c[0x0][0x2ec] ;  /* 0x0000bb000a4d7a20 */ /* 0x000fe40000410000 */
[----:B------:R-:W-:Y:S01]  /*3c30*/  HMMA.16816.F32.BF16 R92, R84, R30, R92 ;  /* 0x0000001e545c723c */ /* 0x000fe2000004185c */
[----:B------:R-:W-:Y:S01]  /*3c40*/  FMUL.FTZ R78, R11, c[0x0][0x2ec] ;  /* 0x0000bb000b4e7a20 */ /* 0x000fe20000410000 */
[----:B------:R3:W4:Y:S05]  /*3c50*/  MUFU.TANH R57, R22 ;  /* 0x0000001600397308 */ /* 0x00072a0000002400 */
[----:B------:R-:W-:-:S02]  /*3c60*/  FMUL.FTZ R31, R8, c[0x0][0x2ec] ;  /* 0x0000bb00081f7a20 */ /* 0x000fc40000410000 */
[----:B------:R-:W-:Y:S01]  /*3c70*/  FMUL.FTZ R30, R9, c[0x0][0x2ec] ;  /* 0x0000bb00091e7a20 */ /* 0x000fe20000410000 */
[----:B------:R-:W5:Y:S01]  /*3c80*/  MUFU.TANH R27, R27 ;  /* 0x0000001b001b7308 */ /* 0x000f620000002400 */
[----:B------:R-:W2:Y:S01]  /*3c90*/  LDSM.16.M88.4 R8, [R164+0x2800] ;  /* 0x00280000a408783b */ /* 0x000ea20000000200 */
[----:B-1----:R-:W-:-:S04]  /*3ca0*/  FFMA.FTZ R56, R0, R117, R56 ;  /* 0x0000007500387223 */ /* 0x002fc80000010038 */
[----:B------:R-:W-:Y:S01]  /*3cb0*/  FMUL.FTZ R16, R16, c[0x0][0x2ec] ;  /* 0x0000bb0010107a20 */ /* 0x000fe20000410000 */
[----:B---3--:R-:W1:Y:S01]  /*3cc0*/  LDSM.16.M88.4 R20, [R164+0x1800] ;  /* 0x00180000a414783b */ /* 0x008e620000000200 */
[----:B------:R-:W-:Y:S02]  /*3cd0*/  FMUL.FTZ R17, R17, c[0x0][0x2ec] ;  /* 0x0000bb0011117a20 */ /* 0x000fe40000410000 */
[----:B------:R-:W-:Y:S01]  /*3ce0*/  MUFU.TANH R81, R16 ;  /* 0x0000001000517308 */ /* 0x000fe20000002400 */
[----:B------:R-:W-:Y:S02]  /*3cf0*/  FMUL.FTZ R83, R18, c[0x0][0x2ec] ;  /* 0x0000bb0012537a20 */ /* 0x000fe40000410000 */
[----:B------:R-:W-:Y:S02]  /*3d00*/  FMUL.FTZ R28, R19, c[0x0][0x2ec] ;  /* 0x0000bb00131c7a20 */ /* 0x000fe40000410000 */
[----:B------:R-:W-:Y:S01]  /*3d10*/  FMUL.FTZ R79, R94, c[0x0][0x2ec] ;  /* 0x0000bb005e4f7a20 */ /* 0x000fe20000410000 */
[----:B------:R-:W-:Y:S01]  /*3d20*/  IADD3 R94, R2, 0x31, RZ ;  /* 0x00000031025e7810 */ /* 0x000fe20007ffe0ff */
[C---:B----4-:R-:W-:Y:S01]  /*3d30*/  FFMA.FTZ R57, R0.reuse, R107, R57 ;  /* 0x0000006b00397223 */ /* 0x050fe20000010039 */
[----:B------:R3:W-:Y:S01]  /*3d40*/  MUFU.TANH R82, R17 ;  /* 0x0000001100527308 */ /* 0x0007e20000002400 */
[----:B-----5:R-:W-:-:S07]  /*3d50*/  FFMA.FTZ R27, R0, R129, R27 ;  /* 0x00000081001b7223 */ /* 0x020fce000001001b */
[----:B------:R-:W-:Y:S01]  /*3d60*/  MUFU.TANH R83, R83 ;  /* 0x0000005300537308 */ /* 0x000fe20000002400 */
[C---:B--2---:R-:W-:Y:S01]  /*3d70*/  HMMA.16816.F32.BF16 R64, R32.reuse, R12, R64 ;  /* 0x0000000c2040723c */ /* 0x044fe20000041840 */
[----:B---3--:R-:W2:Y:S07]  /*3d80*/  LDSM.16.M88.4 R16, [R102+0x1800] ;  /* 0x001800006610783b */ /* 0x008eae0000000200 */
[C---:B------:R-:W-:Y:S01]  /*3d90*/  HMMA.16816.F32.BF16 R60, R32.reuse, R14, R60 ;  /* 0x0000000e203c723c */ /* 0x040fe2000004183c */
[----:B------:R-:W-:Y:S01]  /*3da0*/  MUFU.TANH R28, R28 ;  /* 0x0000001c001c7308 */ /* 0x000fe20000002400 */
[----:B------:R-:W3:Y:S06]  /*3db0*/  LDSM.16.M88.4 R12, [R164+0x3000] ;  /* 0x00300000a40c783b */ /* 0x000eec0000000200 */
[C---:B------:R-:W-:Y:S01]  /*3dc0*/  HMMA.16816.F32.BF16 R72, R32.reuse, R8, R72 ;  /* 0x000000082048723c */ /* 0x040fe20000041848 */
[----:B------:R-:W-:Y:S07]  /*3dd0*/  MUFU.TANH R26, R26 ;  /* 0x0000001a001a7308 */ /* 0x000fee0000002400 */
[C---:B-1----:R-:W-:Y:S01]  /*3de0*/  HMMA.16816.F32.BF16 R88, R32.reuse, R20, R88 ;  /* 0x000000142058723c */ /* 0x042fe20000041858 */
[----:B------:R-:W-:Y:S07]  /*3df0*/  MUFU.TANH R76, R76 ;  /* 0x0000004c004c7308 */ /* 0x000fee0000002400 */
[C---:B------:R-:W-:Y:S01]  /*3e00*/  HMMA.16816.F32.BF16 R68, R32.reuse, R22, R68 ;  /* 0x000000162044723c */ /* 0x040fe20000041844 */
[----:B------:R-:W1:Y:S01]  /*3e10*/  LDSM.16.M88.4 R20, [R102+0x2000] ;  /* 0x002000006614783b */ /* 0x000e620000000200 */
[----:B------:R-:W-:Y:S06]  /*3e20*/  MUFU.TANH R79, R79 ;  /* 0x0000004f004f7308 */ /* 0x000fec0000002400 */
[----:B------:R-:W-:Y:S01]  /*3e30*/  HMMA.16816.F32.BF16 R52, R32, R10, R52 ;  /* 0x0000000a2034723c */ /* 0x000fe20000041834 */
[----:B------:R-:W4:Y:S01]  /*3e40*/  LDSM.16.M88.4 R8, [R102+0x2800] ;  /* 0x002800006608783b */ /* 0x000f220000000200 */
[----:B------:R-:W5:Y:S06]  /*3e50*/  MUFU.TANH R31, R31 ;  /* 0x0000001f001f7308 */ /* 0x000f6c0000002400 */
[----:B--2---:R-:W-:Y:S02]  /*3e60*/  HMMA.16816.F32.BF16 R88, R84, R16, R88 ;  /* 0x000000105458723c */ /* 0x004fe40000041858 */
[----:B------:R-:W-:Y:S05]  /*3e70*/  MUFU.TANH R77, R77 ;  /* 0x0000004d004d7308 */ /* 0x000fea0000002400 */
[----:B------:R-:W-:Y:S01]  /*3e80*/  FMUL.FTZ R17, R92, c[0x0][0x2ec] ;  /* 0x0000bb005c117a20 */ /* 0x000fe20000410000 */
[----:B---3--:R-:W-:Y:S01]  /*3e90*/  HMMA.16816.F32.BF16 R48, R32, R12, R48 ;  /* 0x0000000c2030723c */ /* 0x008fe20000041830 */
[----:B------:R-:W-:Y:S01]  /*3ea0*/  FMUL.FTZ R92, R95, c[0x0][0x2ec] ;  /* 0x0000bb005f5c7a20 */ /* 0x000fe20000410000 */
[----:B------:R-:W-:Y:S01]  /*3eb0*/  MUFU.TANH R30, R30 ;  /* 0x0000001e001e7308 */ /* 0x000fe20000002400 */
[----:B-----5:R-:W-:-:S02]  /*3ec0*/  FFMA.FTZ R31, R0, R109, R31 ;  /* 0x0000006d001f7223 */ /* 0x020fc4000001001f */
[----:B------:R-:W-:-:S03]  /*3ed0*/  FMUL.FTZ R16, R93, c[0x0][0x2ec] ;  /* 0x0000bb005d107a20 */ /* 0x000fc60000410000 */
[----:B------:R-:W-:Y:S01]  /*3ee0*/  HMMA.16816.F32.BF16 R44, R32, R14, R44 ;  /* 0x0000000e202c723c */ /* 0x000fe2000004182c */
[----:B------:R-:W2:Y:S01]  /*3ef0*/  LDSM.16.M88.4 R12, [R164+0x3800] ;  /* 0x00380000a40c783b */ /* 0x000ea20000000200 */
[----:B------:R-:W3:Y:S06]  /*3f00*/  MUFU.TANH R17, R17 ;  /* 0x0000001100117308 */ /* 0x000eec0000002400 */
[----:B------:R-:W-:Y:S01]  /*3f10*/  HMMA.16816.F32.BF16 R68, R84, R18, R68 ;  /* 0x000000125444723c */ /* 0x000fe20000041844 */
[----:B------:R-:W-:Y:S01]  /*3f20*/  FMUL.FTZ R89, R89, c[0x0][0x2ec] ;  /* 0x0000bb0059597a20 */ /* 0x000fe20000410000 */
[----:B------:R-:W5:Y:S01]  /*3f30*/  MUFU.TANH R78, R78 ;  /* 0x0000004e004e7308 */ /* 0x000f620000002400 */
[----:B------:R-:W-:-:S02]  /*3f40*/  FMUL.FTZ R91, R91, c[0x0][0x2ec] ;  /* 0x0000bb005b5b7a20 */ /* 0x000fc40000410000 */
[----:B------:R-:W-:Y:S02]  /*3f50*/  FMUL.FTZ R90, R90, c[0x0][0x2ec] ;  /* 0x0000bb005a5a7a20 */ /* 0x000fe40000410000 */
[----:B------:R-:W-:Y:S01]  /*3f60*/  FFMA.FTZ R18, R0, R125, R83 ;  /* 0x0000007d00127223 */ /* 0x000fe20000010053 */
[----:B-1----:R-:W-:Y:S01]  /*3f70*/  HMMA.16816.F32.BF16 R60, R84, R22, R60 ;  /* 0x00000016543c723c */ /* 0x002fe2000004183c */
[----:B------:R-:W-:Y:S01]  /*3f80*/  FMUL.FTZ R19, R88, c[0x0][0x2ec] ;  /* 0x0000bb0058137a20 */ /* 0x000fe20000410000 */
[----:B------:R-:W-:Y:S01]  /*3f90*/  MUFU.TANH R89, R89 ;  /* 0x0000005900597308 */ /* 0x000fe20000002400 */
[----:B---3--:R-:W-:Y:S01]  /*3fa0*/  FFMA.FTZ R17, R0, R59, R17 ;  /* 0x0000003b00117223 */ /* 0x008fe20000010011 */
[----:B------:R-:W-:-:S04]  /*3fb0*/  IADD3 R88, R2, 0x30, RZ ;  /* 0x0000003002587810 */ /* 0x000fc80007ffe0ff */
[----:B------:R-:W-:Y:S02]  /*3fc0*/  HMMA.16816.F32.BF16 R64, R84, R20, R64 ;  /* 0x000000145440723c */ /* 0x000fe40000041840 */
[----:B------:R-:W-:Y:S01]  /*3fd0*/  MUFU.TANH R91, R91 ;  /* 0x0000005b005b7308 */ /* 0x000fe20000002400 */
[----:B-----5:R-:W-:-:S05]  /*3fe0*/  FFMA.FTZ R134, R0, R111, R78 ;  /* 0x0000006f00867223 */ /* 0x020fca000001004e */
[C---:B----4-:R-:W-:Y:S01]  /*3ff0*/  HMMA.16816.F32.BF16 R72, R84.reuse, R8, R72 ;  /* 0x000000085448723c */ /* 0x050fe20000041848 */
[----:B------:R-:W-:Y:S01]  /*4000*/  FMUL.FTZ R70, R70, c[0x0][0x2ec] ;  /* 0x0000bb0046467a20 */ /* 0x000fe20000410000 */
[----:B------:R-:W1:Y:S01]  /*4010*/  I2F R20, R94 ;  /* 0x0000005e00147306 */ /* 0x000e620000201400 */
[----:B------:R-:W-:Y:S02]  /*4020*/  FMUL.FTZ R68, R68, c[0x0][0x2ec] ;  /* 0x0000bb0044447a20 */ /* 0x000fe40000410000 */
[----:B------:R-:W-:Y:S02]  /*4030*/  FMUL.FTZ R69, R69, c[0x0][0x2ec] ;  /* 0x0000bb0045457a20 */ /* 0x000fe40000410000 */
[----:B------:R-:W-:Y:S01]  /*4040*/  FMUL.FTZ R71, R71, c[0x0][0x2ec] ;  /* 0x0000bb0047477a20 */ /* 0x000fe20000410000 */
[----:B------:R-:W-:Y:S01]  /*4050*/  HMMA.16816.F32.BF16 R52, R84, R10, R52 ;  /* 0x0000000a5434723c */ /* 0x000fe20000041834 */
[----:B------:R-:W3:Y:S01]  /*4060*/  LDSM.16.M88.4 R8, [R102+0x3000] ;  /* 0x003000006608783b */ /* 0x000ee20000000200 */
[----:B------:R-:W-:Y:S01]  /*4070*/  FMUL.FTZ R61, R61, c[0x0][0x2ec] ;  /* 0x0000bb003d3d7a20 */ /* 0x000fe20000410000 */
[----:B------:R4:W-:Y:S01]  /*4080*/  MUFU.TANH R95, R70 ;  /* 0x00000046005f7308 */ /* 0x0009e20000002400 */
[----:B------:R-:W-:-:S02]  /*4090*/  FMUL.FTZ R63, R63, c[0x0][0x2ec] ;  /* 0x0000bb003f3f7a20 */ /* 0x000fc40000410000 */
[----:B------:R-:W-:Y:S01]  /*40a0*/  FMUL.FTZ R141, R60, c[0x0][0x2ec] ;  /* 0x0000bb003c8d7a20 */ /* 0x000fe20000410000 */
[----:B------:R-:W-:Y:S01]  /*40b0*/  IADD3 R60, R2, 0x38, RZ ;  /* 0x00000038023c7810 */ /* 0x000fe20007ffe0ff */
[----:B------:R-:W-:Y:S01]  /*40c0*/  FMUL.FTZ R143, R67, c[0x0][0x2ec] ;  /* 0x0000bb00438f7a20 */ /* 0x000fe20000410000 */
[C---:B--2---:R-:W-:Y:S01]  /*40d0*/  HMMA.16816.F32.BF16 R40, R32.reuse, R12, R40 ;  /* 0x0000000c2028723c */ /* 0x044fe20000041828 */
[----:B------:R-:W-:Y:S01]  /*40e0*/  FMUL.FTZ R23, R64, c[0x0][0x2ec] ;  /* 0x0000bb0040177a20 */ /* 0x000fe20000410000 */
[----:B------:R2:W-:Y:S01]  /*40f0*/  MUFU.TANH R21, R68 ;  /* 0x0000004400157308 */ /* 0x0005e20000002400 */
[----:B------:R-:W-:Y:S01]  /*4100*/  FSEL R64, R57, -INF , !P1 ;  /* 0xff80000039407808 */ /* 0x000fe20004800000 */
[----:B------:R-:W-:Y:S01]  /*4110*/  FMUL.FTZ R66, R66, c[0x0][0x2ec] ;  /* 0x0000bb0042427a20 */ /* 0x000fe20000410000 */
[----:B------:R-:W-:Y:S01]  /*4120*/  ISETP.GE.AND P1, PT, R126, R122, PT ;  /* 0x0000007a7e00720c */ /* 0x000fe20003f26270 */
[C---:B-1----:R-:W-:Y:S02]  /*4130*/  FFMA.FTZ R91, R0.reuse, R20, R91 ;  /* 0x00000014005b7223 */ /* 0x042fe4000001005b */
[----:B------:R-:W-:Y:S01]  /*4140*/  FMUL.FTZ R73, R73, c[0x0][0x2ec] ;  /* 0x0000bb0049497a20 */ /* 0x000fe20000410000 */
[----:B------:R-:W-:Y:S01]  /*4150*/  HMMA.16816.F32.BF16 R36, R32, R14, R36 ;  /* 0x0000000e2024723c */ /* 0x000fe20000041824 */
[----:B------:R1:W-:Y:S01]  /*4160*/  MUFU.TANH R67, R61 ;  /* 0x0000003d00437308 */ /* 0x0003e20000002400 */
[----:B----4-:R-:W-:-:S02]  /*4170*/  FFMA.FTZ R70, R0, R117, R80 ;  /* 0x0000007500467223 */ /* 0x010fc40000010050 */
[----:B------:R-:W-:Y:S02]  /*4180*/  FMUL.FTZ R72, R72, c[0x0][0x2ec] ;  /* 0x0000bb0048487a20 */ /* 0x000fe40000410000 */
[----:B------:R-:W-:Y:S01]  /*4190*/  FFMA.FTZ R12, R0, R127, R28 ;  /* 0x0000007f000c7223 */ /* 0x000fe2000001001c */
[----:B------:R-:W-:Y:S01]  /*41a0*/  FSEL R70, R70, -INF , !P3 ;  /* 0xff80000046467808 */ /* 0x000fe20005800000 */
[----:B------:R-:W-:Y:S01]  /*41b0*/  FMUL.FTZ R3, R74, c[0x0][0x2ec] ;  /* 0x0000bb004a037a20 */ /* 0x000fe20000410000 */
[----:B------:R4:W-:Y:S01]  /*41c0*/  MUFU.TANH R135, R63 ;  /* 0x0000003f00877308 */ /* 0x0009e20000002400 */
[----:B--2---:R-:W-:Y:S01]  /*41d0*/  FFMA.FTZ R68, R0, R105, R99 ;  /* 0x0000006900447223 */ /* 0x004fe20000010063 */
[-C--:B------:R-:W-:Y:S01]  /*41e0*/  ISETP.GE.AND P3, PT, R128, R122.reuse, PT ;  /* 0x0000007a8000720c */ /* 0x080fe20003f66270 */
[----:B------:R-:W-:Y:S01]  /*41f0*/  FFMA.FTZ R74, R0, R131, R76 ;  /* 0x00000083004a7223 */ /* 0x000fe2000001004c */
[----:B------:R-:W-:Y:S01]  /*4200*/  FSEL R12, R12, -INF , !P1 ;  /* 0xff8000000c0c7808 */ /* 0x000fe20004800000 */
[----:B------:R-:W-:Y:S01]  /*4210*/  FMUL.FTZ R52, R52, c[0x0][0x2ec] ;  /* 0x0000bb0034347a20 */ /* 0x000fe20000410000 */
[----:B------:R-:W-:Y:S01]  /*4220*/  FSEL R68, R68, -INF , !P4 ;  /* 0xff80000044447808 */ /* 0x000fe20006000000 */
[----:B------:R-:W-:Y:S01]  /*4230*/  FMUL.FTZ R65, R65, c[0x0][0x2ec] ;  /* 0x0000bb0041417a20 */ /* 0x000fe20000410000 */
[----:B------:R2:W-:Y:S01]  /*4240*/  MUFU.TANH R139, R73 ;  /* 0x00000049008b7308 */ /* 0x0005e20000002400 */
[----:B-1----:R-:W-:Y:S01]  /*4250*/  FFMA.FTZ R61, R0, R105, R98 ;  /* 0x00000069003d7223 */ /* 0x002fe20000010062 */
[-C--:B------:R-:W-:Y:S01]  /*4260*/  ISETP.GE.AND P4, PT, R124, R122.reuse, PT ;  /* 0x0000007a7c00720c */ /* 0x080fe20003f86270 */
[----:B------:R-:W-:Y:S01]  /*4270*/  FMUL.FTZ R62, R62, c[0x0][0x2ec] ;  /* 0x0000bb003e3e7a20 */ /* 0x000fe20000410000 */
[-C--:B------:R-:W-:Y:S01]  /*4280*/  ISETP.GE.AND P1, PT, R108, R122.reuse, PT ;  /* 0x0000007a6c00720c */ /* 0x080fe20003f26270 */
[----:B------:R-:W-:Y:S01]  /*4290*/  FMUL.FTZ R99, R75, c[0x0][0x2ec] ;  /* 0x0000bb004b637a20 */ /* 0x000fe20000410000 */
[----:B------:R-:W-:Y:S01]  /*42a0*/  FSEL R61, R61, -INF , !P6 ;  /* 0xff8000003d3d7808 */ /* 0x000fe20007000000 */
[C---:B---3--:R-:W-:Y:S01]  /*42b0*/  HMMA.16816.F32.BF16 R48, R84.reuse, R8, R48 ;  /* 0x000000085430723c */ /* 0x048fe20000041830 */
[----:B----4-:R-:W-:Y:S01]  /*42c0*/  FFMA.FTZ R63, R0, R107, R132 ;  /* 0x0000006b003f7223 */ /* 0x010fe20000010084 */
[----:B------:R-:W-:Y:S01]  /*42d0*/  ISETP.GE.AND P6, PT, R124, R123, PT ;  /* 0x0000007b7c00720c */ /* 0x000fe20003fc6270 */
[----:B------:R1:W-:Y:S01]  /*42e0*/  MUFU.TANH R137, R72 ;  /* 0x0000004800897308 */ /* 0x0003e20000002400 */
[----:B------:R-:W-:Y:S01]  /*42f0*/  FSEL R18, R18, -INF , !P4 ;  /* 0xff80000012127808 */ /* 0x000fe20006000000 */
[C---:B------:R-:W-:Y:S01]  /*4300*/  FFMA.FTZ R13, R0.reuse, R129, R29 ;  /* 0x00000081000d7223 */ /* 0x040fe2000001001d */
[----:B------:R-:W-:Y:S01]  /*4310*/  FSEL R63, R63, -INF , !P5 ;  /* 0xff8000003f3f7808 */ /* 0x000fe20006800000 */
[----:B------:R-:W-:Y:S01]  /*4320*/  FFMA.FTZ R129, R0, R111, R30 ;  /* 0x0000006f00817223 */ /* 0x000fe2000001001e */
[----:B------:R-:W-:Y:S01]  /*4330*/  ISETP.GE.AND P5, PT, R126, R123, PT ;  /* 0x0000007b7e00720c */ /* 0x000fe20003fa6270 */
[----:B--2---:R-:W-:Y:S01]  /*4340*/  FFMA.FTZ R73, R0, R125, R81 ;  /* 0x0000007d00497223 */ /* 0x004fe20000010051 */
[----:B------:R-:W-:Y:S01]  /*4350*/  ISETP.GE.AND P4, PT, R130, R122, PT ;  /* 0x0000007a8200720c */ /* 0x000fe20003f86270 */
[----:B------:R-:W-:Y:S01]  /*4360*/  FFMA.FTZ R81, R0, R127, R82 ;  /* 0x0000007f00517223 */ /* 0x000fe20000010052 */
[----:B------:R2:W-:Y:S01]  /*4370*/  MUFU.TANH R83, R52 ;  /* 0x0000003400537308 */ /* 0x0005e20000002400 */
[----:B------:R-:W-:Y:S01]  /*4380*/  IADD3 R8, R2, 0x40, RZ ;  /* 0x0000004002087810 */ /* 0x000fe20007ffe0ff */
[----:B------:R-:W-:Y:S01]  /*4390*/  HMMA.16816.F32.BF16 R44, R84, R10, R44 ;  /* 0x0000000a542c723c */ /* 0x000fe2000004182c */
[----:B------:R-:W-:Y:S01]  /*43a0*/  FSEL R73, R73, -INF , !P6 ;  /* 0xff80000049497808 */ /* 0x000fe20007000000 */
[----:B------:R-:W-:Y:S01]  /*43b0*/  FMUL.FTZ R53, R53, c[0x0][0x2ec] ;  /* 0x0000bb0035357a20 */ /* 0x000fe20000410000 */
[----:B------:R-:W-:Y:S01]  /*43c0*/  ISETP.GE.AND P6, PT, R130, R123, PT ;  /* 0x0000007b8200720c */ /* 0x000fe20003fc6270 */
[----:B------:R-:W-:Y:S01]  /*43d0*/  FMUL.FTZ R55, R55, c[0x0][0x2ec] ;  /* 0x0000bb0037377a20 */ /* 0x000fe20000410000 */
[----:B-1----:R-:W-:Y:S01]  /*43e0*/  FSEL R72, R27, -INF , !P3 ;  /* 0xff8000001b487808 */ /* 0x002fe20005800000 */
[----:B------:R-:W-:Y:S01]  /*43f0*/  FFMA.FTZ R27, R0, R131, R26 ;  /* 0x00000083001b7223 */ /* 0x000fe2000001001a */
[----:B------:R-:W-:Y:S01]  /*4400*/  FSEL R81, R81, -INF , !P5 ;  /* 0xff80000051517808 */ /* 0x000fe20006800000 */
[----:B------:R-:W-:Y:S01]  /*4410*/  MUFU.TANH R133, R66 ;  /* 0x0000004200857308 */ /* 0x000fe20000002400 */
[----:B------:R-:W-:Y:S01]  /*4420*/  ISETP.GE.AND P5, PT, R108, R123, PT ;  /* 0x0000007b6c00720c */ /* 0x000fe20003fa6270 */
[C---:B------:R-:W-:Y:S01]  /*4430*/  FFMA.FTZ R108, R0.reuse, R59, R79 ;  /* 0x0000003b006c7223 */ /* 0x040fe2000001004f */
[----:B------:R-:W-:Y:S01]  /*4440*/  FSEL R27, R27, -INF , !P6 ;  /* 0xff8000001b1b7808 */ /* 0x000fe20007000000 */
[----:B------:R-:W-:Y:S01]  /*4450*/  FFMA.FTZ R59, R0, R20, R89 ;  /* 0x00000014003b7223 */ /* 0x000fe20000010059 */
[----:B------:R-:W-:Y:S01]  /*4460*/  FSEL R74, R74, -INF , !P4 ;  /* 0xff8000004a4a7808 */ /* 0x000fe20006000000 */
[----:B--2---:R-:W-:Y:S01]  /*4470*/  FFMA.FTZ R52, R0, R109, R77 ;  /* 0x0000006d00347223 */ /* 0x004fe2000001004d */
[CC--:B------:R-:W-:Y:S01]  /*4480*/  ISETP.GE.AND P6, PT, R58.reuse, R123.reuse, PT ;  /* 0x0000007b3a00720c */ /* 0x0c0fe20003fc6270 */
[----:B------:R1:W2:Y:S01]  /*4490*/  I2F R66, R8 ;  /* 0x0000000800427306 */ /* 0x0002a20000201400 */
[-C--:B------:R-:W-:Y:S01]  /*44a0*/  ISETP.GE.AND P4, PT, R58, R122.reuse, PT ;  /* 0x0000007a3a00720c */ /* 0x080fe20003f86270 */
[----:B------:R-:W-:Y:S01]  /*44b0*/  FMUL.FTZ R49, R49, c[0x0][0x2ec] ;  /* 0x0000bb0031317a20 */ /* 0x000fe20000410000 */
[----:B------:R-:W-:Y:S01]  /*44c0*/  FSEL R109, R17, -INF , !P6 ;  /* 0xff800000116d7808 */ /* 0x000fe20007000000 */
[----:B------:R-:W-:Y:S01]  /*44d0*/  FMUL.FTZ R20, R48, c[0x0][0x2ec] ;  /* 0x0000bb0030147a20 */ /* 0x000fe20000410000 */
[----:B------:R-:W-:Y:S01]  /*44e0*/  FSEL R108, R108, -INF , !P4 ;  /* 0xff8000006c6c7808 */ /* 0x000fe20006000000 */
[----:B------:R-:W-:Y:S01]  /*44f0*/  FMUL.FTZ R54, R54, c[0x0][0x2ec] ;  /* 0x0000bb0036367a20 */ /* 0x000fe20000410000 */
[CC--:B------:R-:W-:Y:S01]  /*4500*/  ISETP.GE.AND P6, PT, R94.reuse, R123.reuse, PT ;  /* 0x0000007b5e00720c */ /* 0x0c0fe20003fc6270 */
[----:B------:R-:W-:Y:S01]  /*4510*/  I2F R25, R24 ;  /* 0x0000001800197306 */ /* 0x000fe20000201400 */
[-C--:B------:R-:W-:Y:S01]  /*4520*/  ISETP.GE.AND P4, PT, R94, R122.reuse, PT ;  /* 0x0000007a5e00720c */ /* 0x080fe20003f86270 */
[----:B------:R-:W-:Y:S01]  /*4530*/  FMUL.FTZ R47, R47, c[0x0][0x2ec] ;  /* 0x0000bb002f2f7a20 */ /* 0x000fe20000410000 */
[----:B------:R-:W-:Y:S01]  /*4540*/  FSEL R59, R59, -INF , !P6 ;  /* 0xff8000003b3b7808 */ /* 0x000fe20007000000 */
[----:B------:R-:W-:Y:S01]  /*4550*/  FMUL.FTZ R45, R45, c[0x0][0x2ec] ;  /* 0x0000bb002d2d7a20 */ /* 0x000fe20000410000 */
[----:B------:R-:W-:Y:S01]  /*4560*/  FSEL R106, R91, -INF , !P4 ;  /* 0xff8000005b6a7808 */ /* 0x000fe20006000000 */
[----:B------:R-:W-:Y:S01]  /*4570*/  FMUL.FTZ R14, R46, c[0x0][0x2ec] ;  /* 0x0000bb002e0e7a20 */ /* 0x000fe20000410000 */
[CC--:B------:R-:W-:Y:S01]  /*4580*/  ISETP.GE.AND P6, PT, R8.reuse, R123.reuse, PT ;  /* 0x0000007b0800720c */ /* 0x0c0fe20003fc6270 */
[----:B------:R-:W3:Y:S01]  /*4590*/  MUFU.TANH R16, R16 ;  /* 0x0000001000107308 */ /* 0x000ee20000002400 */
[----:B------:R-:W-:Y:S01]  /*45a0*/  ISETP.GE.AND P4, PT, R8, R122, PT ;  /* 0x0000007a0800720c */ /* 0x000fe20003f86270 */
[----:B------:R-:W-:Y:S01]  /*45b0*/  FMUL.FTZ R44, R44, c[0x0][0x2ec] ;  /* 0x0000bb002c2c7a20 */ /* 0x000fe20000410000 */
[----:B-1----:R-:W1:Y:S01]  /*45c0*/  LDSM.16.M88.4 R8, [R102+0x3800] ;  /* 0x003800006608783b */ /* 0x002e620000000200 */
[----:B------:R-:W-:Y:S01]  /*45d0*/  FSEL R75, R56, -INF , !P2 ;  /* 0xff800000384b7808 */ /* 0x000fe20005000000 */
[----:B--2---:R-:W-:Y:S01]  /*45e0*/  FFMA.FTZ R124, R0, R66, R133 ;  /* 0x00000042007c7223 */ /* 0x004fe20000010085 */
[----:B------:R-:W-:Y:S01]  /*45f0*/  ISETP.GE.AND P2, PT, R128, R123, PT ;  /* 0x0000007b8000720c */ /* 0x000fe20003f46270 */
[----:B------:R-:W-:-:S04]  /*4600*/  DEPBAR.LE SB0, 0x0 ;  /* 0x000080000000791a */ /* 0x000fc80000000000 */
[----:B------:R-:W2:Y:S01]  /*4610*/  MUFU.TANH R92, R92 ;  /* 0x0000005c005c7308 */ /* 0x000ea20000002400 */
[----:B------:R-:W-:Y:S02]  /*4620*/  FSEL R13, R13, -INF , !P2 ;  /* 0xff8000000d0d7808 */ /* 0x000fe40005000000 */
[C---:B------:R-:W-:Y:S02]  /*4630*/  ISETP.GE.AND P2, PT, R110.reuse, R123, PT ;  /* 0x0000007b6e00720c */ /* 0x040fe40003f46270 */
[----:B------:R-:W-:Y:S01]  /*4640*/  ISETP.GE.AND P3, PT, R110, R122, PT ;  /* 0x0000007a6e00720c */ /* 0x000fe20003f66270 */
[----:B---3--:R-:W-:Y:S01]  /*4650*/  FFMA.FTZ R16, R0, R25, R16 ;  /* 0x0000001900107223 */ /* 0x008fe20000010010 */
[----:B------:R-:W-:Y:S01]  /*4660*/  FSEL R57, R31, -INF , !P5 ;  /* 0xff8000001f397808 */ /* 0x000fe20006800000 */
[----:B------:R-:W3:Y:S01]  /*4670*/  I2F R22, R60 ;  /* 0x0000003c00167306 */ /* 0x000ee20000201400 */
[----:B------:R-:W-:Y:S02]  /*4680*/  FSEL R52, R52, -INF , !P1 ;  /* 0xff80000034347808 */ /* 0x000fe40004800000 */
[----:B------:R-:W-:-:S02]  /*4690*/  ISETP.GE.AND P5, PT, R24, R123, PT ;  /* 0x0000007b1800720c */ /* 0x000fc40003fa6270 */
[----:B------:R-:W-:Y:S02]  /*46a0*/  ISETP.GE.AND P1, PT, R24, R122, PT ;  /* 0x0000007a1800720c */ /* 0x000fe40003f26270 */
[----:B------:R-:W-:Y:S01]  /*46b0*/  IADD3 R126, R2, 0x50, RZ ;  /* 0x00000050027e7810 */ /* 0x000fe20007ffe0ff */
[----:B------:R-:W-:Y:S01]  /*46c0*/  MUFU.TANH R19, R19 ;  /* 0x0000001300137308 */ /* 0x000fe20000002400 */
[----:B--2---:R-:W-:Y:S01]  /*46d0*/  FFMA.FTZ R92, R0, R25, R92 ;  /* 0x00000019005c7223 */ /* 0x004fe2000001005c */
[----:B------:R-:W-:Y:S02]  /*46e0*/  IADD3 R125, R2, 0x51, RZ ;  /* 0x00000051027d7810 */ /* 0x000fe40007ffe0ff */
[----:B------:R-:W-:Y:S02]  /*46f0*/  FSEL R129, R129, -INF , !P2 ;  /* 0xff80000081817808 */ /* 0x000fe40005000000 */
[----:B------:R-:W-:Y:S02]  /*4700*/  FSEL R134, R134, -INF , !P3 ;  /* 0xff80000086867808 */ /* 0x000fe40005800000 */
[----:B------:R-:W2:Y:S01]  /*4710*/  I2F R93, R88 ;  /* 0x00000058005d7306 */ /* 0x000ea20000201400 */
[----:B------:R-:W-:Y:S01]  /*4720*/  ISETP.GE.AND P2, PT, R88, R123, PT ;  /* 0x0000007b5800720c */ /* 0x000fe20003f46270 */
[----:B---3--:R-:W-:Y:S01]  /*4730*/  FFMA.FTZ R21, R0, R22, R21 ;  /* 0x0000001600157223 */ /* 0x008fe20000010015 */
[----:B------:R-:W-:Y:S01]  /*4740*/  ISETP.GE.AND P3, PT, R88, R122, PT ;  /* 0x0000007a5800720c */ /* 0x000fe20003f66270 */
[----:B------:R-:W-:Y:S01]  /*4750*/  FFMA.FTZ R95, R0, R22, R95 ;  /* 0x00000016005f7223 */ /* 0x000fe2000001005f */
[----:B------:R-:W-:-:S02]  /*4760*/  FSEL R104, R92, -INF , !P1 ;  /* 0xff8000005c687808 */ /* 0x000fc40004800000 */
[-C--:B------:R-:W-:Y:S01]  /*4770*/  ISETP.GE.AND P1, PT, R60, R122.reuse, PT ;  /* 0x0000007a3c00720c */ /* 0x080fe20003f26270 */
[----:B------:R-:W3:Y:S01]  /*4780*/  MUFU.TANH R90, R90 ;  /* 0x0000005a005a7308 */ /* 0x000ee20000002400 */
[C---:B-1----:R-:W-:Y:S01]  /*4790*/  HMMA.16816.F32.BF16 R40, R84.reuse, R8, R40 ;  /* 0x000000085428723c */ /* 0x042fe20000041828 */
[C---:B------:R-:W-:Y:S02]  /*47a0*/  IADD3 R28, R2.reuse, 0x59, RZ ;  /* 0x00000059021c7810 */ /* 0x040fe40007ffe0ff */
[----:B------:R-:W-:Y:S02]  /*47b0*/  IADD3 R131, R2, 0x60, RZ ;  /* 0x0000006002837810 */ /* 0x000fe40007ffe0ff */
[----:B------:R-:W-:Y:S02]  /*47c0*/  FSEL R132, R95, -INF , !P1 ;  /* 0xff8000005f847808 */ /* 0x000fe40004800000 */
[----:B------:R-:W-:Y:S01]  /*47d0*/  MUFU.TANH R145, R62 ;  /* 0x0000003e00917308 */ /* 0x000fe20000002400 */
[----:B------:R-:W-:Y:S01]  /*47e0*/  HMMA.16816.F32.BF16 R8, R84, R10, R36 ;  /* 0x0000000a5408723c */ /* 0x000fe20000041824 */
[----:B--2---:R-:W-:Y:S01]  /*47f0*/  FFMA.FTZ R105, R0, R93, R19 ;  /* 0x0000005d00697223 */ /* 0x004fe20000010013 */
[----:B------:R-:W-:-:S02]  /*4800*/  ISETP.GE.AND P1, PT, R118, R122, PT ;  /* 0x0000007a7600720c */ /* 0x000fc40003f26270 */
[----:B------:R-:W-:Y:S02]  /*4810*/  IADD3 R24, R2, 0x69, RZ ;  /* 0x0000006902187810 */ /* 0x000fe40007ffe0ff */
[----:B------:R-:W-:Y:S01]  /*4820*/  FSEL R105, R105, -INF , !P2 ;  /* 0xff80000069697808 */ /* 0x000fe20005000000 */
[----:B------:R-:W-:Y:S01]  /*4830*/  MUFU.TANH R65, R65 ;  /* 0x0000004100417308 */ /* 0x000fe20000002400 */
[----:B---3--:R-:W-:Y:S01]  /*4840*/  FFMA.FTZ R90, R0, R93, R90 ;  /* 0x0000005d005a7223 */ /* 0x008fe2000001005a */
[----:B------:R-:W-:Y:S02]  /*4850*/  ISETP.GE.AND P2, PT, R138, R123, PT ;  /* 0x0000007b8a00720c */ /* 0x000fe40003f46270 */
[----:B------:R-:W-:Y:S02]  /*4860*/  IADD3 R82, R2, 0x58, RZ ;  /* 0x0000005802527810 */ /* 0x000fe40007ffe0ff */
[----:B------:R-:W-:Y:S02]  /*4870*/  FSEL R110, R90, -INF , !P3 ;  /* 0xff8000005a6e7808 */ /* 0x000fe40005800000 */
[----:B------:R-:W-:Y:S01]  /*4880*/  MUFU.TANH R143, R143 ;  /* 0x0000008f008f7308 */ /* 0x000fe20000002400 */
[-C--:B------:R-:W-:Y:S01]  /*4890*/  ISETP.GE.AND P3, PT, R138, R122.reuse, PT ;  /* 0x0000007a8a00720c */ /* 0x080fe20003f66270 */
[----:B------:R-:W-:Y:S01]  /*48a0*/  FMUL.FTZ R43, R43, c[0x0][0x2ec] ;  /* 0x0000bb002b2b7a20 */ /* 0x000fe20000410000 */
[----:B------:R-:W-:Y:S01]  /*48b0*/  IADD3 R76, R2, 0x61, RZ ;  /* 0x00000061024c7810 */ /* 0x000fe20007ffe0ff */
[----:B------:R-:W-:Y:S01]  /*48c0*/  FMUL.FTZ R15, R40, c[0x0][0x2ec] ;  /* 0x0000bb00280f7a20 */ /* 0x000fe20000410000 */
[----:B------:R-:W-:Y:S01]  /*48d0*/  IADD3 R30, R2, 0x68, RZ ;  /* 0x00000068021e7810 */ /* 0x000fe20007ffe0ff */
[----:B------:R-:W-:Y:S01]  /*48e0*/  FMUL.FTZ R42, R42, c[0x0][0x2ec] ;  /* 0x0000bb002a2a7a20 */ /* 0x000fe20000410000 */
[----:B------:R-:W-:Y:S01]  /*48f0*/  FSEL R124, R124, -INF , !P4 ;  /* 0xff8000007c7c7808 */ /* 0x000fe20006000000 */
[----:B------:R-:W1:Y:S01]  /*4900*/  I2F R62, R118 ;  /* 0x00000076003e7306 */ /* 0x000e620000201400 */
[----:B------:R-:W-:Y:S01]  /*4910*/  FMUL.FTZ R8, R8, c[0x0][0x2ec] ;  /* 0x0000bb0008087a20 */ /* 0x000fe20000410000 */
[----:B------:R-:W-:Y:S01]  /*4920*/  ISETP.GE.AND P4, PT, R140, R122, PT ;  /* 0x0000007a8c00720c */ /* 0x000fe20003f86270 */
[----:B------:R-:W-:Y:S01]  /*4930*/  FMUL.FTZ R9, R9, c[0x0][0x2ec] ;  /* 0x0000bb0009097a20 */ /* 0x000fe20000410000 */
[----:B------:R-:W-:Y:S01]  /*4940*/  IADD3 R48, R2, 0x79, RZ ;  /* 0x0000007902307810 */ /* 0x000fe20007ffe0ff */
[----:B------:R-:W-:-:S02]  /*4950*/  FMUL.FTZ R10, R10, c[0x0][0x2ec] ;  /* 0x0000bb000a0a7a20 */ /* 0x000fc40000410000 */
[----:B------:R-:W-:Y:S01]  /*4960*/  FMUL.FTZ R11, R11, c[0x0][0x2ec] ;  /* 0x0000bb000b0b7a20 */ /* 0x000fe20000410000 */
[----:B------:R-:W2:Y:S08]  /*4970*/  MUFU.TANH R69, R69 ;  /* 0x0000004500457308 */ /* 0x000eb00000002400 */
[----:B------:R-:W3:Y:S01]  /*4980*/  MUFU.TANH R71, R71 ;  /* 0x0000004700477308 */ /* 0x000ee20000002400 */
[----:B-1----:R-:W-:-:S07]  /*4990*/  FFMA.FTZ R65, R0, R62, R65 ;  /* 0x0000003e00417223 */ /* 0x002fce0000010041 */
[----:B------:R-:W1:Y:S01]  /*49a0*/  MUFU.TANH R23, R23 ;  /* 0x0000001700177308 */ /* 0x000e620000002400 */
[----:B--2---:R-:W-:-:S05]  /*49b0*/  FFMA.FTZ R127, R0, R136, R69 ;  /* 0x00000088007f7223 */ /* 0x004fca0000010045 */
[----:B------:R-:W-:Y:S02]  /*49c0*/  FSEL R127, R127, -INF , !P2 ;  /* 0xff8000007f7f7808 */ /* 0x000fe40005000000 */
[----:B------:R-:W2:Y:S01]  /*49d0*/  MUFU.TANH R141, R141 ;  /* 0x0000008d008d7308 */ /* 0x000ea20000002400 */
[----:B---3--:R-:W-:Y:S01]  /*49e0*/  FFMA.FTZ R71, R0, R136, R71 ;  /* 0x0000008800477223 */ /* 0x008fe20000010047 */
[----:B------:R-:W-:-:S04]  /*49f0*/  ISETP.GE.AND P2, PT, R142, R123, PT ;  /* 0x0000007b8e00720c */ /* 0x000fc80003f46270 */
[----:B------:R-:W-:Y:S02]  /*4a00*/  FSEL R130, R71, -INF , !P3 ;  /* 0xff80000047827808 */ /* 0x000fe40005800000 */
[----:B------:R3:W-:Y:S01]  /*4a10*/  MUFU.TANH R26, R53 ;  /* 0x00000035001a7308 */ /* 0x0007e20000002400 */
[----:B-1----:R-:W-:Y:S01]  /*4a20*/  FFMA.FTZ R23, R0, R66, R23 ;  /* 0x0000004200177223 */ /* 0x002fe20000010017 */
[----:B------:R-:W-:-:S04]  /*4a30*/  ISETP.GE.AND P3, PT, R142, R122, PT ;  /* 0x0000007a8e00720c */ /* 0x000fc80003f66270 */
[----:B------:R-:W-:Y:S02]  /*4a40*/  FSEL R117, R23, -INF , !P6 ;  /* 0xff80000017757808 */ /* 0x000fe40007000000 */
[----:B------:R-:W-:Y:S01]  /*4a50*/  MUFU.TANH R3, R3 ;  /* 0x0000000300037308 */ /* 0x000fe20000002400 */
[----:B--2---:R-:W-:Y:S01]  /*4a60*/  FFMA.FTZ R141, R0, R119, R141 ;  /* 0x00000077008d7223 */ /* 0x004fe2000001008d */
[----:B------:R-:W-:Y:S02]  /*4a70*/  ISETP.GE.AND P6, PT, R140, R123, PT ;  /* 0x0000007b8c00720c */ /* 0x000fe40003fc6270 */
[----:B---3--:R-:W-:-:S04]  /*4a80*/  FSEL R53, R16, -INF , !P5 ;  /* 0xff80000010357808 */ /* 0x008fc80006800000 */
[----:B------:R-:W1:Y:S01]  /*4a90*/  I2F R56, R126 ;  /* 0x0000007e00387306 */ /* 0x000e620000201400 */
[-C--:B------:R-:W-:Y:S02]  /*4aa0*/  ISETP.GE.AND P5, PT, R60, R123.reuse, PT ;  /* 0x0000007b3c00720c */ /* 0x080fe40003fa6270 */
[----:B------:R-:W-:Y:S02]  /*4ab0*/  IADD3 R16, R2, 0x71, RZ ;  /* 0x0000007102107810 */ /* 0x000fe40007ffe0ff */
[----:B------:R-:W-:Y:S02]  /*4ac0*/  FSEL R107, R21, -INF , !P5 ;  /* 0xff800000156b7808 */ /* 0x000fe40006800000 */
[----:B------:R-:W-:Y:S01]  /*4ad0*/  ISETP.GE.AND P5, PT, R118, R123, PT ;  /* 0x0000007b7600720c */ /* 0x000fe20003fa6270 */
[----:B------:R2:W-:Y:S01]  /*4ae0*/  MUFU.TANH R88, R49 ;  /* 0x0000003100587308 */ /* 0x0005e20000002400 */
[----:B------:R-:W-:Y:S01]  /*4af0*/  FFMA.FTZ R118, R0, R62, R143 ;  /* 0x0000003e00767223 */ /* 0x000fe2000001008f */
[----:B------:R-:W-:-:S02]  /*4b00*/  IADD3 R60, R2, 0x78, RZ ;  /* 0x00000078023c7810 */ /* 0x000fc40007ffe0ff */
[----:B------:R-:W-:Y:S02]  /*4b10*/  FSEL R111, R65, -INF , !P5 ;  /* 0xff800000416f7808 */ /* 0x000fe40006800000 */
[----:B------:R-:W-:Y:S02]  /*4b20*/  FSEL R118, R118, -INF , !P1 ;  /* 0xff80000076767808 */ /* 0x000fe40004800000 */
[----:B------:R-:W-:Y:S01]  /*4b30*/  MUFU.TANH R99, R99 ;  /* 0x0000006300637308 */ /* 0x000fe20000002400 */
[----:B------:R-:W-:Y:S01]  /*4b40*/  ISETP.GE.AND P5, PT, R126, R123, PT ;  /* 0x0000007b7e00720c */ /* 0x000fe20003fa6270 */
[----:B-1----:R-:W-:Y:S01]  /*4b50*/  FFMA.FTZ R23, R0, R56, R137 ;  /* 0x0000003800177223 */ /* 0x002fe20000010089 */
[----:B------:R-:W-:Y:S01]  /*4b60*/  ISETP.GE.AND P1, PT, R126, R122, PT ;  /* 0x0000007a7e00720c */ /* 0x000fe20003f26270 */
[C---:B------:R-:W-:Y:S01]  /*4b70*/  FFMA.FTZ R126, R0.reuse, R119, R145 ;  /* 0x00000077007e7223 */ /* 0x040fe20000010091 */
[----:B------:R-:W-:Y:S01]  /*4b80*/  FSEL R119, R141, -INF , !P2 ;  /* 0xff8000008d777808 */ /* 0x000fe20005000000 */
[----:B------:R-:W-:Y:S01]  /*4b90*/  FFMA.FTZ R58, R0, R56, R3 ;  /* 0x00000038003a7223 */ /* 0x000fe20000010003 */
[----:B------:R-:W-:Y:S01]  /*4ba0*/  ISETP.GE.AND P2, PT, R125, R123, PT ;  /* 0x0000007b7d00720c */ /* 0x000fe20003f46270 */
[----:B--2---:R-:W-:Y:S01]  /*4bb0*/  FMUL.FTZ R49, R50, c[0x0][0x2ec] ;  /* 0x0000bb0032317a20 */ /* 0x004fe20000410000 */
[----:B------:R-:W1:Y:S01]  /*4bc0*/  I2F R80, R125 ;  /* 0x0000007d00507306 */ /* 0x000e620000201400 */
[----:B------:R-:W-:Y:S01]  /*4bd0*/  FSEL R126, R126, -INF , !P3 ;  /* 0xff8000007e7e7808 */ /* 0x000fe20005800000 */
[----:B------:R-:W-:Y:S01]  /*4be0*/  FMUL.FTZ R50, R51, c[0x0][0x2ec] ;  /* 0x0000bb0033327a20 */ /* 0x000fe20000410000 */
[----:B------:R-:W-:-:S02]  /*4bf0*/  ISETP.GE.AND P3, PT, R125, R122, PT ;  /* 0x0000007a7d00720c */ /* 0x000fc40003f66270 */
[----:B------:R-:W-:Y:S02]  /*4c00*/  FSEL R23, R23, -INF , !P5 ;  /* 0xff80000017177808 */ /* 0x000fe40006800000 */
[----:B------:R-:W-:Y:S01]  /*4c10*/  FSEL R58, R58, -INF , !P1 ;  /* 0xff8000003a3a7808 */ /* 0x000fe20004800000 */
[----:B------:R-:W2:Y:S01]  /*4c20*/  I2F R29, R28 ;  /* 0x0000001c001d7306 */ /* 0x000ea20000201400 */
[C---:B------:R-:W-:Y:S02]  /*4c30*/  ISETP.GE.AND P5, PT, R28.reuse, R123, PT ;  /* 0x0000007b1c00720c */ /* 0x040fe40003fa6270 */
[----:B------:R-:W-:-:S05]  /*4c40*/  ISETP.GE.AND P1, PT, R28, R122, PT ;  /* 0x0000007a1c00720c */ /* 0x000fca0003f26270 */
[----:B------:R-:W3:Y:S01]  /*4c50*/  MUFU.TANH R55, R55 ;  /* 0x0000003700377308 */ /* 0x000ee20000002400 */
[CC--:B-1----:R-:W-:Y:S02]  /*4c60*/  FFMA.FTZ R21, R0.reuse, R80.reuse, R139 ;  /* 0x0000005000157223 */ /* 0x0c2fe4000001008b */
[----:B------:R-:W-:-:S03]  /*4c70*/  FFMA.FTZ R56, R0, R80, R99 ;  /* 0x0000005000387223 */ /* 0x000fc60000010063 */
[----:B------:R-:W-:Y:S02]  /*4c80*/  FSEL R21, R21, -INF , !P2 ;  /* 0xff80000015157808 */ /* 0x000fe40005000000 */
[----:B------:R-:W-:Y:S01]  /*4c90*/  I2F R77, R131 ;  /* 0x00000083004d7306 */ /* 0x000fe20000201400 */
[----:B--2---:R-:W-:Y:S01]  /*4ca0*/  FFMA.FTZ R26, R0, R29, R26 ;  /* 0x0000001d001a7223 */ /* 0x004fe2000001001a */
[----:B------:R-:W-:Y:S01]  /*4cb0*/  FSEL R56, R56, -INF , !P3 ;  /* 0xff80000038387808 */ /* 0x000fe20005800000 */
[----:B------:R-:W-:Y:S01]  /*4cc0*/  FMUL.FTZ R28, R41, c[0x0][0x2ec] ;  /* 0x0000bb00291c7a20 */ /* 0x000fe20000410000 */
[C---:B------:R-:W-:Y:S02]  /*4cd0*/  ISETP.GE.AND P2, PT, R131.reuse, R123, PT ;  /* 0x0000007b8300720c */ /* 0x040fe40003f46270 */
[----:B------:R-:W-:Y:S02]  /*4ce0*/  ISETP.GE.AND P3, PT, R131, R122, PT ;  /* 0x0000007a8300720c */ /* 0x000fe40003f66270 */
[----:B------:R-:W1:Y:S01]  /*4cf0*/  MUFU.TANH R20, R20 ;  /* 0x0000001400147308 */ /* 0x000e620000002400 */
[----:B---3--:R-:W-:Y:S01]  /*4d00*/  FFMA.FTZ R55, R0, R29, R55 ;  /* 0x0000001d00377223 */ /* 0x008fe20000010037 */
[----:B------:R-:W-:-:S02]  /*4d10*/  FSEL R65, R26, -INF , !P5 ;  /* 0xff8000001a417808 */ /* 0x000fc40006800000 */
[----:B------:R-:W-:-:S04]  /*4d20*/  ISETP.GE.AND P5, PT, R30, R123, PT ;  /* 0x0000007b1e00720c */ /* 0x000fc80003fa6270 */
[----:B------:R-:W2:Y:S01]  /*4d30*/  MUFU.TANH R49, R49 ;  /* 0x0000003100317308 */ /* 0x000ea20000002400 */
[----:B-1----:R-:W-:-:S07]  /*4d40*/  FFMA.FTZ R29, R0, R77, R20 ;  /* 0x0000004d001d7223 */ /* 0x002fce0000010014 */
[----:B------:R-:W1:Y:S01]  /*4d50*/  I2F R98, R140 ;  /* 0x0000008c00627306 */ /* 0x000e620000201400 */
[----:B------:R-:W-:Y:S02]  /*4d60*/  FSEL R20, R55, -INF , !P1 ;  /* 0xff80000037147808 */ /* 0x000fe40004800000 */
[----:B------:R-:W-:Y:S01]  /*4d70*/  ISETP.GE.AND P1, PT, R30, R122, PT ;  /* 0x0000007a1e00720c */ /* 0x000fe20003f26270 */
[----:B--2---:R-:W-:-:S04]  /*4d80*/  FFMA.FTZ R46, R0, R77, R49 ;  /* 0x0000004d002e7223 */ /* 0x004fc80000010031 */
[----:B------:R-:W-:Y:S01]  /*4d90*/  I2F R17, R24 ;  /* 0x0000001800117306 */ /* 0x000fe20000201400 */
[----:B------:R-:W-:Y:S02]  /*4da0*/  FSEL R49, R29, -INF , !P2 ;  /* 0xff8000001d317808 */ /* 0x000fe40005000000 */
[----:B------:R-:W-:Y:S02]  /*4db0*/  ISETP.GE.AND P2, PT, R24, R123, PT ;  /* 0x0000007b1800720c */ /* 0x000fe40003f46270 */
[----:B------:R-:W-:Y:S02]  /*4dc0*/  FSEL R46, R46, -INF , !P3 ;  /* 0xff8000002e2e7808 */ /* 0x000fe40005800000 */
[----:B------:R-:W-:Y:S01]  /*4dd0*/  ISETP.GE.AND P3, PT, R24, R122, PT ;  /* 0x0000007a1800720c */ /* 0x000fe20003f66270 */
[----:B------:R-:W2:Y:S01]  /*4de0*/  MUFU.TANH R3, R47 ;  /* 0x0000002f00037308 */ /* 0x000ea20000002400 */
[CC--:B-1----:R-:W-:Y:S02]  /*4df0*/  FFMA.FTZ R67, R0.reuse, R98.reuse, R67 ;  /* 0x0000006200437223 */ /* 0x0c2fe40000010043 */
[----:B------:R-:W-:-:S03]  /*4e00*/  FFMA.FTZ R128, R0, R98, R135 ;  /* 0x0000006200807223 */ /* 0x000fc60000010087 */
[----:B------:R-:W-:Y:S02]  /*4e10*/  FSEL R125, R67, -INF , !P6 ;  /* 0xff800000437d7808 */ /* 0x000fe40007000000 */
[----:B------:R-:W-:Y:S01]  /*4e20*/  MUFU.TANH R51, R45 ;  /* 0x0000002d00337308 */ /* 0x000fe20000002400 */
[----:B------:R-:W-:Y:S02]  /*4e30*/  FSEL R128, R128, -INF , !P4 ;  /* 0xff80000080807808 */ /* 0x000fe40006000000 */
[C---:B------:R-:W-:Y:S02]  /*4e40*/  ISETP.GE.AND P6, PT, R82.reuse, R123, PT ;  /* 0x0000007b5200720c */ /* 0x040fe40003fc6270 */
[----:B------:R-:W-:-:S03]  /*4e50*/  ISETP.GE.AND P4, PT, R82, R122, PT ;  /* 0x0000007a5200720c */ /* 0x000fc60003f86270 */
[----:B------:R-:W-:Y:S01]  /*4e60*/  I2F R25, R16 ;  /* 0x0000001000197306 */ /* 0x000fe20000201400 */
[----:B--2---:R-:W-:-:S05]  /*4e70*/  FFMA.FTZ R3, R0, R17, R3 ;  /* 0x0000001100037223 */ /* 0x004fca0000010003 */
[----:B------:R-:W-:Y:S02]  /*4e80*/  FSEL R36, R3, -INF , !P3 ;  /* 0xff80000003247808 */ /* 0x000fe40005800000 */
[----:B------:R-:W1:Y:S01]  /*4e90*/  MUFU.TANH R28, R28 ;  /* 0x0000001c001c7308 */ /* 0x000e620000002400 */
[----:B------:R-:W-:-:S07]  /*4ea0*/  ISETP.GE.AND P3, PT, R60, R122, PT ;  /* 0x0000007a3c00720c */ /* 0x000fce0003f66270 */
[----:B------:R-:W2:Y:S08]  /*4eb0*/  I2F R147, R82 ;  /* 0x0000005200937306 */ /* 0x000eb00000201400 */
[----:B------:R-:W3:Y:S01]  /*4ec0*/  I2F R31, R76 ;  /* 0x0000004c001f7306 */ /* 0x000ee20000201400 */
[----:B-1----:R-:W-:-:S07]  /*4ed0*/  FFMA.FTZ R28, R0, R25, R28 ;  /* 0x00000019001c7223 */ /* 0x002fce000001001c */
[----:B------:R1:W4:Y:S01]  /*4ee0*/  MUFU.TANH R78, R54 ;  /* 0x00000036004e7308 */ /* 0x0003220000002400 */
[----:B--2---:R-:W-:-:S05]  /*4ef0*/  FFMA.FTZ R67, R0, R147, R83 ;  /* 0x0000009300437223 */ /* 0x004fca0000010053 */
[----:B------:R-:W-:Y:S02]  /*4f00*/  FSEL R67, R67, -INF , !P6 ;  /* 0xff80000043437808 */ /* 0x000fe40007000000 */
[----:B------:R-:W2:Y:S01]  /*4f10*/  MUFU.TANH R50, R50 ;  /* 0x0000003200327308 */ /* 0x000ea20000002400 */
[----:B---3--:R-:W-:Y:S01]  /*4f20*/  FFMA.FTZ R47, R0, R31, R88 ;  /* 0x0000001f002f7223 */ /* 0x008fe20000010058 */
[----:B------:R-:W-:-:S04]  /*4f30*/  ISETP.GE.AND P6, PT, R76, R123, PT ;  /* 0x0000007b4c00720c */ /* 0x000fc80003fc6270 */
[----:B------:R-:W-:Y:S02]  /*4f40*/  FSEL R47, R47, -INF , !P6 ;  /* 0xff8000002f2f7808 */ /* 0x000fe40007000000 */
[----:B------:R3:W5:Y:S01]  /*4f50*/  MUFU.TANH R24, R43 ;  /* 0x0000002b00187308 */ /* 0x0007620000002400 */
[----:B-1----:R-:W-:Y:S01]  /*4f60*/  IADD3 R54, R2, 0x70, RZ ;  /* 0x0000007002367810 */ /* 0x002fe20007ffe0ff */
[----:B----4-:R-:W-:-:S03]  /*4f70*/  FFMA.FTZ R22, R0, R147, R78 ;  /* 0x0000009300167223 */ /* 0x010fc6000001004e */
[----:B------:R-:W-:Y:S02]  /*4f80*/  ISETP.GE.AND P6, PT, R54, R123, PT ;  /* 0x0000007b3600720c */ /* 0x000fe40003fc6270 */
[----:B------:R-:W-:Y:S01]  /*4f90*/  FSEL R22, R22, -INF , !P4 ;  /* 0xff80000016167808 */ /* 0x000fe20006000000 */
[----:B------:R-:W-:Y:S01]  /*4fa0*/  I2F R69, R60 ;  /* 0x0000003c00457306 */ /* 0x000fe20000201400 */
[----:B--2---:R-:W-:Y:S01]  /*4fb0*/  FFMA.FTZ R50, R0, R31, R50 ;  /* 0x0000001f00327223 */ /* 0x004fe20000010032 */
[----:B------:R-:W-:-:S06]  /*4fc0*/  ISETP.GE.AND P4, PT, R76, R122, PT ;  /* 0x0000007a4c00720c */ /* 0x000fcc0003f86270 */
[----:B------:R-:W1:Y:S01]  /*4fd0*/  MUFU.TANH R8, R8 ;  /* 0x0000000800087308 */ /* 0x000e620000002400 */
[C---:B---3--:R-:W-:Y:S02]  /*4fe0*/  FFMA.FTZ R43, R0.reuse, R17, R51 ;  /* 0x00000011002b7223 */ /* 0x048fe40000010033 */
[----:B-----5:R-:W-:-:S03]  /*4ff0*/  FFMA.FTZ R25, R0, R25, R24 ;  /* 0x0000001900197223 */ /* 0x020fc60000010018 */
[----:B------:R-:W-:Y:S02]  /*5000*/  FSEL R43, R43, -INF , !P2 ;  /* 0xff8000002b2b7808 */ /* 0x000fe40005000000 */
[----:B------:R-:W-:Y:S01]  /*5010*/  I2F R79, R30 ;  /* 0x0000001e004f7306 */ /* 0x000fe20000201400 */
[----:B------:R-:W-:-:S07]  /*5020*/  ISETP.GE.AND P2, PT, R60, R123, PT ;  /* 0x0000007b3c00720c */ /* 0x000fce0003f46270 */
[----:B------:R-:W2:Y:S01]  /*5030*/  MUFU.TANH R44, R44 ;  /* 0x0000002c002c7308 */ /* 0x000ea20000002400 */
[C---:B-1----:R-:W-:Y:S02]  /*5040*/  FFMA.FTZ R31, R0.reuse, R69, R8 ;  /* 0x00000045001f7223 */ /* 0x042fe40000010008 */
[----:B------:R-:W-:-:S03]  /*5050*/  FFMA.FTZ R8, R0, R103, R97 ;  /* 0x0000006700087223 */ /* 0x000fc60000010061 */
[----:B------:R-:W-:Y:S02]  /*5060*/  FSEL R31, R31, -INF , !P2 ;  /* 0xff8000001f1f7808 */ /* 0x000fe40005000000 */
[----:B------:R-:W1:Y:S01]  /*5070*/  MUFU.TANH R14, R14 ;  /* 0x0000000e000e7308 */ /* 0x000e620000002400 */
[----:B------:R-:W-:-:S07]  /*5080*/  ISETP.GT.AND P2, PT, R176, R171, PT ;  /* 0x000000abb000720c */ /* 0x000fce0003f44270 */
[----:B------:R-:W-:Y:S01]  /*5090*/  I2F R19, R54 ;  /* 0x0000003600137306 */ /* 0x000fe20000201400 */
[-C--:B--2---:R-:W-:Y:S01]  /*50a0*/  FFMA.FTZ R45, R0, R79.reuse, R44 ;  /* 0x0000004f002d7223 */ /* 0x084fe2000001002c */
[----:B------:R-:W-:Y:S02]  /*50b0*/  FSEL R44, R50, -INF , !P4 ;  /* 0xff800000322c7808 */ /* 0x000fe40006000000 */
[----:B------:R-:W-:Y:S02]  /*50c0*/  ISETP.GE.AND P4, PT, R54, R122, PT ;  /* 0x0000007a3600720c */ /* 0x000fe40003f86270 */
[----:B------:R-:W-:Y:S02]  /*50d0*/  FSEL R45, R45, -INF , !P5 ;  /* 0xff8000002d2d7808 */ /* 0x000fe40006800000 */
[----:B------:R-:W2:Y:S01]  /*50e0*/  MUFU.TANH R15, R15 ;  /* 0x0000000f000f7308 */ /* 0x000ea20000002400 */
[----:B-1----:R-:W-:Y:S01]  /*50f0*/  FFMA.FTZ R14, R0, R79, R14 ;  /* 0x0000004f000e7223 */ /* 0x002fe2000001000e */
[----:B------:R-:W-:Y:S01]  /*5100*/  BAR.SYNC.DEFER_BLOCKING 0x0 ;  /* 0x0000000000007b1d */ /* 0x000fe20000010000 */
[----:B------:R-:W-:-:S04]  /*5110*/  ISETP.GE.AND P5, PT, R16, R123, PT ;  /* 0x0000007b1000720c */ /* 0x000fc80003fa6270 */
[----:B------:R-:W-:Y:S01]  /*5120*/  FSEL R32, R28, -INF , !P5 ;  /* 0xff8000001c207808 */ /* 0x000fe20006800000 */
[----:B------:R-:W1:Y:S01]  /*5130*/  MUFU.TANH R26, R42 ;  /* 0x0000002a001a7308 */ /* 0x000e620000002400 */
[----:B------:R-:W-:-:S07]  /*5140*/  ISETP.GE.AND P5, PT, R48, R123, PT ;  /* 0x0000007b3000720c */ /* 0x000fce0003fa6270 */
[----:B------:R-:W-:Y:S01]  /*5150*/  I2F R71, R48 ;  /* 0x0000003000477306 */ /* 0x000fe20000201400 */
[----:B--2---:R-:W-:-:S05]  /*5160*/  FFMA.FTZ R15, R0, R19, R15 ;  /* 0x00000013000f7223 */ /* 0x004fca000001000f */
[----:B------:R-:W-:Y:S02]  /*5170*/  FSEL R35, R15, -INF , !P6 ;  /* 0xff8000000f237808 */ /* 0x000fe40007000000 */
[----:B------:R-:W2:Y:S01]  /*5180*/  MUFU.TANH R9, R9 ;  /* 0x0000000900097308 */ /* 0x000ea20000002400 */
[----:B-1----:R-:W-:Y:S01]  /*5190*/  FFMA.FTZ R26, R0, R19, R26 ;  /* 0x00000013001a7223 */ /* 0x002fe2000001001a */
[----:B------:R-:W-:Y:S02]  /*51a0*/  FSEL R42, R14, -INF , !P1 ;  /* 0xff8000000e2a7808 */ /* 0x000fe40004800000 */
[----:B------:R-:W-:Y:S02]  /*51b0*/  ISETP.GE.AND P1, PT, R16, R122, PT ;  /* 0x0000007a1000720c */ /* 0x000fe40003f26270 */
[----:B------:R-:W-:Y:S02]  /*51c0*/  FSEL R30, R26, -INF , !P4 ;  /* 0xff8000001a1e7808 */ /* 0x000fe40006000000 */
[----:B------:R-:W1:Y:S01]  /*51d0*/  MUFU.TANH R3, R10 ;  /* 0x0000000a00037308 */ /* 0x000e620000002400 */
[----:B------:R-:W-:-:S02]  /*51e0*/  ISETP.GE.AND P6, PT, R2, R123, PT ;  /* 0x0000007b0200720c */ /* 0x000fc40003fc6270 */
[-C--:B------:R-:W-:Y:S01]  /*51f0*/  ISETP.GE.AND P4, PT, R2, R122.reuse, PT ;  /* 0x0000007a0200720c */ /* 0x080fe20003f86270 */
[----:B------:R-:W-:Y:S01]  /*5200*/  FFMA.FTZ R2, R0, R103, R96 ;  /* 0x0000006700027223 */ /* 0x000fe20000010060 */
[----:B------:R-:W-:Y:S02]  /*5210*/  FSEL R28, R25, -INF , !P1 ;  /* 0xff800000191c7808 */ /* 0x000fe40004800000 */
[----:B------:R-:W-:Y:S01]  /*5220*/  ISETP.GE.AND P1, PT, R48, R122, PT ;  /* 0x0000007a3000720c */ /* 0x000fe20003f26270 */
[----:B------:R-:W3:Y:S01]  /*5230*/  MUFU.TANH R24, R11 ;  /* 0x0000000b00187308 */ /* 0x000ee20000002400 */
[----:B--2---:R-:W-:Y:S01]  /*5240*/  FFMA.FTZ R9, R0, R71, R9 ;  /* 0x0000004700097223 */ /* 0x004fe20000010009 */
[----:B------:R-:W-:Y:S02]  /*5250*/  IADD3 R103, R164, 0x3800, RZ ;  /* 0x00003800a4677810 */ /* 0x000fe40007ffe0ff */
[----:B------:R-:W-:Y:S02]  /*5260*/  FSEL R2, R2, -INF , !P6 ;  /* 0xff80000002027808 */ /* 0x000fe40007000000 */
[----:B------:R-:W-:Y:S01]  /*5270*/  FSEL R8, R8, -INF , !P4 ;  /* 0xff80000008087808 */ /* 0x000fe20006000000 */
[----:B-1----:R-:W-:Y:S01]  /*5280*/  FFMA.FTZ R26, R0, R69, R3 ;  /* 0x00000045001a7223 */ /* 0x002fe20000010003 */
[----:B------:R-:W-:-:S04]  /*5290*/  FSEL R29, R9, -INF , !P5 ;  /* 0xff800000091d7808 */ /* 0x000fc80006800000 */
        /* <DEDUP_REMOVED lines=62> */
.L_x_7254:
[----:B------:R-:W-:-:S04]  /*5680*/  LEA R11, -R100, RZ, 0x7 ;  /* 0x000000ff640b7211 */ /* 0x000fc800078e39ff */
[----:B------:R-:W-:Y:S02]  /*5690*/  SHF.R.S32.HI R10, RZ, 0x1f, R11 ;  /* 0x0000001fff0a7819 */ /* 0x000fe4000001140b */
.L_x_7255:
[----:B------:R-:W-:Y:S01]  /*56a0*/  ISETP.GE.AND P1, PT, R178, c[0x0][0x220], PT ;  /* 0x00008800b2007a0c */ /* 0x000fe20003f26270 */
[----:B------:R-:W-:-:S12]  /*56b0*/  BSSY B0, `(.L_x_7256) ;  /* 0x000005e000007945 */ /* 0x000fd80003800000 */
[CC--:B------:R-:W-:Y:S01]  /*56c0*/  @!P1 IADD3 R14, P5, R11.reuse, R120.reuse, RZ ;  /* 0x000000780b0e9210 */ /* 0x0c0fe20007fbe0ff */
[----:B------:R-:W-:Y:S01]  /*56d0*/  @!P1 IMAD.MOV.U32 R3, RZ, RZ, c[0x0][0x19c] ;  /* 0x00006700ff039624 */ /* 0x000fe200078e00ff */
[----:B------:R-:W-:Y:S01]  /*56e0*/  @!P1 IADD3 R16, P4, P3, R11, R120, R173 ;  /* 0x000000780b109210 */ /* 0x000fe20007b9e0ad */
[----:B------:R-:W-:Y:S01]  /*56f0*/  @!P1 IMAD.WIDE.U32 R38, R100, 0x30, R120 ;  /* 0x0000003064269825 */ /* 0x000fe200078e0078 */
[----:B------:R1:W-:Y:S02]  /*5700*/  @P1 STS.128 [R177+0x2000], RZ ;  /* 0x002000ffb1001388 */ /* 0x0003e40000000c00 */
[C---:B------:R-:W-:Y:S01]  /*5710*/  @!P1 IADD3.X R15, R10.reuse, R121, R172, P4, P3 ;  /* 0x000000790a0f9210 */ /* 0x040fe200027e64ac */
[----:B------:R-:W-:Y:S01]  /*5720*/  @!P1 IMAD.X R9, R10, 0x1, R121, P5 ;  /* 0x000000010a099824 */ /* 0x000fe200028e0679 */
[----:B------:R-:W-:Y:S01]  /*5730*/  @!P1 LEA R50, P5, R14, c[0x0][0x168], 0x1 ;  /* 0x00005a000e329a11 */ /* 0x000fe200078a08ff */
[----:B------:R-:W-:Y:S01]  /*5740*/  @!P1 IMAD R3, R3, 0x30, RZ ;  /* 0x0000003003039824 */ /* 0x000fe200078e02ff */
[----:B------:R-:W-:Y:S01]  /*5750*/  @!P1 LEA R40, P4, R16, c[0x0][0x168], 0x1 ;  /* 0x00005a0010289a11 */ /* 0x000fe200078808ff */
[----:B------:R-:W-:Y:S01]  /*5760*/  @!P1 IMAD.MOV.U32 R25, RZ, RZ, c[0x0][0x19c] ;  /* 0x00006700ff199624 */ /* 0x000fe200078e00ff */
[----:B------:R-:W-:Y:S01]  /*5770*/  @!P1 IADD3 R17, P3, R11, R38, RZ ;  /* 0x000000260b119210 */ /* 0x000fe20007f7e0ff */
[----:B------:R-:W-:Y:S01]  /*5780*/  @!P1 IMAD.MOV.U32 R19, RZ, RZ, c[0x0][0x19c] ;  /* 0x00006700ff139624 */ /* 0x000fe200078e00ff */
[----:B------:R-:W-:Y:S01]  /*5790*/  @!P1 LEA.HI.X R51, R14, c[0x0][0x16c], R9, 0x1, P5 ;  /* 0x00005b000e339a11 */ /* 0x000fe200028f0c09 */
[----:B------:R-:W-:Y:S01]  /*57a0*/  @!P1 IMAD.MOV.U32 R38, RZ, RZ, R120 ;  /* 0x000000ffff269224 */ /* 0x000fe200078e0078 */
[----:B------:R-:W-:Y:S01]  /*57b0*/  @!P1 LEA.HI.X R41, R16, c[0x0][0x16c], R15, 0x1, P4 ;  /* 0x00005b0010299a11 */ /* 0x000fe200020f0c0f */
[----:B------:R-:W-:Y:S01]  /*57c0*/  @!P1 IMAD.MOV.U32 R9, RZ, RZ, c[0x0][0x19c] ;  /* 0x00006700ff099624 */ /* 0x000fe200078e00ff */
[----:B------:R-:W-:Y:S01]  /*57d0*/  @!P1 IADD3.X R16, R10, R39, R3, P3, !PT ;  /* 0x000000270a109210 */ /* 0x000fe20001ffe403 */
[----:B------:R-:W-:Y:S01]  /*57e0*/  @!P1 IMAD.MOV.U32 R39, RZ, RZ, R121 ;  /* 0x000000ffff279224 */ /* 0x000fe200078e0079 */
[CC--:B------:R-:W-:Y:S01]  /*57f0*/  @!P1 LEA R14, P4, R100.reuse, R120.reuse, 0x5 ;  /* 0x00000078640e9211 */ /* 0x0c0fe200078828ff */
[----:B------:R-:W-:Y:S01]  /*5800*/  @!P1 IMAD R9, R9, 0x50, RZ ;  /* 0x0000005009099824 */ /* 0x000fe200078e02ff */
[C---:B------:R-:W-:Y:S01]  /*5810*/  @!P1 LEA R34, P3, R100.reuse, R120, 0x6 ;  /* 0x0000007864229211 */ /* 0x040fe200078630ff */
[C---:B------:R-:W-:Y:S01]  /*5820*/  @!P1 IMAD.WIDE.U32 R54, R100.reuse, 0x50, R38 ;  /* 0x0000005064369825 */ /* 0x040fe200078e0026 */
[CC--:B------:R-:W-:Y:S01]  /*5830*/  @!P1 LEA.HI.X R25, R100.reuse, R121.reuse, R25, 0x5, P4 ;  /* 0x0000007964199211 */ /* 0x0c0fe200020f2c19 */
[----:B------:R-:W-:Y:S01]  /*5840*/  @!PT LDS RZ, [RZ] ;  /* 0x00000000fffff984 */ /* 0x000fe20000000800 */
[----:B------:R-:W-:Y:S01]  /*5850*/  @!PT LDS RZ, [RZ] ;  /* 0x00000000fffff984 */ /* 0x000fe20000000800 */
[----:B------:R-:W-:Y:S01]  /*5860*/  @!PT LDS RZ, [RZ] ;  /* 0x00000000fffff984 */ /* 0x000fe20000000800 */
[----:B------:R1:W-:Y:S01]  /*5870*/  @!P1 LDGSTS.E.BYPASS.LTC128B.128 [R177+0x2000], [R50.64] ;  /* 0x0200000032b19fae */ /* 0x0003e2000b901d46 */
[C---:B------:R-:W-:Y:S01]  /*5880*/  @!P1 IADD3 R15, P4, R11.reuse, R14, RZ ;  /* 0x0000000e0b0f9210 */ /* 0x040fe20007f9e0ff */
[C---:B------:R-:W-:Y:S01]  /*5890*/  @!P1 IMAD.WIDE.U32 R38, R100.reuse, 0x60, R120 ;  /* 0x0000006064269825 */ /* 0x040fe200078e0078 */
[----:B------:R-:W-:Y:S01]  /*58a0*/  @!P1 LEA.HI.X R19, R100, R121, R19, 0x6, P3 ;  /* 0x0000007964139211 */ /* 0x000fe200018f3413 */
[----:B------:R1:W-:Y:S01]  /*58b0*/  @P1 STS.128 [R177+0x2800], RZ ;  /* 0x002800ffb1001388 */ /* 0x0003e20000000c00 */
[C---:B------:R-:W-:Y:S01]  /*58c0*/  @!P1 IADD3 R34, P3, R11.reuse, R34, RZ ;  /* 0x000000220b229210 */ /* 0x040fe20007f7e0ff */
[----:B------:R-:W-:Y:S01]  /*58d0*/  @!P1 IMAD.X R14, R10, 0x1, R25, P4 ;  /* 0x000000010a0e9824 */ /* 0x000fe200020e0619 */
[C---:B------:R-:W-:Y:S01]  /*58e0*/  @!P1 IADD3 R25, P4, R11.reuse, R54, RZ ;  /* 0x000000360b199210 */ /* 0x040fe20007f9e0ff */
[----:B------:R-:W-:Y:S01]  /*58f0*/  @!P1 IMAD.MOV.U32 R3, RZ, RZ, c[0x0][0x19c] ;  /* 0x00006700ff039624 */ /* 0x000fe200078e00ff */
[----:B------:R-:W-:Y:S01]  /*5900*/  @!P1 LEA R54, P5, R34, c[0x0][0x168], 0x1 ;  /* 0x00005a0022369a11 */ /* 0x000fe200078a08ff */
[C---:B------:R-:W-:Y:S01]  /*5910*/  @!P1 IMAD.X R19, R10.reuse, 0x1, R19, P3 ;  /* 0x000000010a139824 */ /* 0x040fe200018e0613 */
[----:B------:R-:W-:Y:S01]  /*5920*/  @!P1 IADD3 R33, P3, R11, R38, RZ ;  /* 0x000000260b219210 */ /* 0x000fe20007f7e0ff */
[----:B------:R-:W-:Y:S01]  /*5930*/  @!P1 IMAD R3, R3, 0x60, RZ ;  /* 0x0000006003039824 */ /* 0x000fe200078e02ff */
[----:B------:R-:W-:Y:S01]  /*5940*/  @!P1 LEA R76, P6, R15, c[0x0][0x168], 0x1 ;  /* 0x00005a000f4c9a11 */ /* 0x000fe200078c08ff */
[----:B------:R-:W-:Y:S01]  /*5950*/  @!PT LDS RZ, [RZ] ;  /* 0x00000000fffff984 */ /* 0x000fe20000000800 */
[----:B------:R-:W-:Y:S01]  /*5960*/  @!PT LDS RZ, [RZ] ;  /* 0x00000000fffff984 */ /* 0x000fe20000000800 */
[----:B------:R-:W-:Y:S01]  /*5970*/  @!PT LDS RZ, [RZ] ;  /* 0x00000000fffff984 */ /* 0x000fe20000000800 */
[----:B------:R1:W-:Y:S01]  /*5980*/  @!P1 LDGSTS.E.BYPASS.LTC128B.128 [R177+0x2800], [R40.64] ;  /* 0x0280000028b19fae */ /* 0x0003e2000b901d46 */
[----:B------:R-:W-:-:S02]  /*5990*/  @!P1 IADD3.X R38, R10, R55, R9, P4, !PT ;  /* 0x000000370a269210 */ /* 0x000fc400027fe409 */
[----:B------:R-:W-:Y:S01]  /*59a0*/  @!P1 LEA.HI.X R55, R34, c[0x0][0x16c], R19, 0x1, P5 ;  /* 0x00005b0022379a11 */ /* 0x000fe200028f0c13 */
[----:B------:R1:W-:Y:S01]  /*59b0*/  @P1 STS.128 [R177+0x3000], RZ ;  /* 0x003000ffb1001388 */ /* 0x0003e20000000c00 */
        /* <DEDUP_REMOVED lines=9> */
[----:B------:R-:W-:Y:S01]  /*5a50*/  @!P1 LEA R14, P3, R33, c[0x0][0x168], 0x1 ;  /* 0x00005a00210e9a11 */ /* 0x000fe200078608ff */
        /* <DEDUP_REMOVED lines=35> */
.L_x_7257:
[----:B------:R-:W-:Y:S05]  /*5c90*/  BSYNC B0 ;  /* 0x0000000000007941 */ /* 0x000fea0003800000 */
.L_x_7256:
[----:B------:R-:W0:Y:S01]  /*5ca0*/  LDGDEPBAR ;  /* 0x00000000000079af */ /* 0x000e220000000000 */
[----:B------:R-:W-:-:S04]  /*5cb0*/  IADD3 R120, P1, R11, R120, RZ ;  /* 0x000000780b787210 */ /* 0x000fc80007f3e0ff */
[----:B------:R-:W-:Y:S02]  /*5cc0*/  IADD3.X R121, R10, R121, RZ, P1, !PT ;  /* 0x000000790a797210 */ /* 0x000fe40000ffe4ff */
.L_x_7253:
        /* <DEDUP_REMOVED lines=95> */
[--C-:B------:R-:W-:Y:S01]  /*62c0*/  FFMA.FTZ R63, R68, c[0x0][0x23c], -R25.reuse ;  /* 0x00008f00443f7a23 */ /* 0x100fe20000010819 */
[----:B------:R-:W2:Y:S01]  /*62d0*/  LDSM.16.MT88.4 R8, [R158+0x6000] ;  /* 0x006000009e08783b */ /* 0x000ea20000004200 */
[----:B------:R-:W-:-:S02]  /*62e0*/  FFMA.FTZ R64, R64, c[0x0][0x23c], -R25 ;  /* 0x00008f0040407a23 */ /* 0x000fc40000010819 */
[--C-:B------:R-:W-:Y:S01]  /*62f0*/  FFMA.FTZ R41, R70, c[0x0][0x23c], -R25.reuse ;  /* 0x00008f0046297a23 */ /* 0x100fe20000010819 */
[----:B------:R-:W-:Y:S01]  /*6300*/  MUFU.EX2 R60, R60 ;  /* 0x0000003c003c7308 */ /* 0x000fe20000000800 */
[--C-:B------:R-:W-:Y:S02]  /*6310*/  FFMA.FTZ R33, R12, c[0x0][0x23c], -R25.reuse ;  /* 0x00008f000c217a23 */ /* 0x100fe40000010819 */
[----:B------:R-:W3:Y:S01]  /*6320*/  LDSM.16.MT88.4 R12, [R160+0x6800] ;  /* 0x00680000a00c783b */ /* 0x000ee20000004200 */
[----:B------:R-:W-:Y:S02]  /*6330*/  FFMA.FTZ R37, R81, c[0x0][0x23c], -R34 ;  /* 0x00008f0051257a23 */ /* 0x000fe40000010822 */
[--C-:B------:R-:W-:Y:S02]  /*6340*/  FFMA.FTZ R40, R18, c[0x0][0x23c], -R25.reuse ;  /* 0x00008f0012287a23 */ /* 0x100fe40000010819 */
[----:B------:R-:W4:Y:S01]  /*6350*/  MUFU.EX2 R39, R39 ;  /* 0x0000002700277308 */ /* 0x000f220000000800 */
[----:B-1----:R-:W-:Y:S01]  /*6360*/  F2FP.BF16.PACK_AB R68, R61, R62 ;  /* 0x0000003e3d44723e */ /* 0x002fe200000010ff */
[--C-:B------:R-:W-:Y:S01]  /*6370*/  FFMA.FTZ R27, R72, c[0x0][0x23c], -R25.reuse ;  /* 0x00008f00481b7a23 */ /* 0x100fe20000010819 */
[----:B------:R-:W1:Y:S01]  /*6380*/  LDSM.16.MT88.4 R16, [R162+0x6800] ;  /* 0x00680000a210783b */ /* 0x000e620000004200 */
[----:B------:R-:W-:-:S02]  /*6390*/  FFMA.FTZ R4, R74, c[0x0][0x23c], -R25 ;  /* 0x00008f004a047a23 */ /* 0x000fc40000010819 */
[--C-:B------:R-:W-:Y:S02]  /*63a0*/  FFMA.FTZ R50, R53, c[0x0][0x23c], -R34.reuse ;  /* 0x00008f0035327a23 */ /* 0x100fe40000010822 */
        /* <DEDUP_REMOVED lines=43> */
[--C-:B------:R-:W-:Y:S01]  /*6660*/  FFMA.FTZ R65, R22, c[0x0][0x23c], -R25.reuse ;  /* 0x00008f0016417a23 */ /* 0x100fe20000010819 */
[----:B------:R-:W-:Y:S01]  /*6670*/  MUFU.EX2 R40, R40 ;  /* 0x0000002800287308 */ /* 0x000fe20000000800 */
[----:B------:R-:W-:Y:S02]  /*6680*/  FFMA.FTZ R56, R20, c[0x0][0x23c], -R25 ;  /* 0x00008f0014387a23 */ /* 0x000fe40000010819 */
[----:B------:R-:W-:Y:S01]  /*6690*/  LDSM.16.MT88.4 R20, [R160+0x8800] ;  /* 0x00880000a014783b */ /* 0x000fe20000004200 */
[----:B------:R-:W-:Y:S02]  /*66a0*/  FADD.FTZ R61, R62, R61 ;  /* 0x0000003d3e3d7221 */ /* 0x000fe40000010000 */
[----:B------:R-:W-:Y:S01]  /*66b0*/  HMMA.16816.F32.BF16 R80, R68, R76, RZ ;  /* 0x0000004c4450723c */ /* 0x000fe200000418ff */
[----:B------:R-:W-:Y:S01]  /*66c0*/  FADD.FTZ R63, R66, R63 ;  /* 0x0000003f423f7221 */ /* 0x000fe20000010000 */
[----:B------:R-:W5:Y:S01]  /*66d0*/  MUFU.EX2 R33, R33 ;  /* 0x0000002100217308 */ /* 0x000f620000000800 */
[----:B------:R-:W-:-:S02]  /*66e0*/  FADD.FTZ R66, R60, R61 ;  /* 0x0000003d3c427221 */ /* 0x000fc40000010000 */
        /* <DEDUP_REMOVED lines=12> */
[----:B------:R-:W-:Y:S02]  /*67b0*/  FADD.FTZ R64, R64, R63 ;  /* 0x0000003f40407221 */ /* 0x000fe40000010000 */
[----:B------:R-:W-:Y:S01]  /*67c0*/  FFMA.FTZ R189, R29, c[0x0][0x23c], -R34 ;  /* 0x00008f001dbd7a23 */ /* 0x000fe20000010822 */
[C---:B--2---:R-:W-:Y:S01]  /*67d0*/  HMMA.16816.F32.BF16 R72, R68.reuse, R8, RZ ;  /* 0x000000084448723c */ /* 0x044fe200000418ff */
[----:B------:R-:W-:Y:S01]  /*67e0*/  FADD.FTZ R41, R41, R64 ;  /* 0x0000004029297221 */ /* 0x000fe20000010000 */
[----:B------:R-:W-:Y:S01]  /*67f0*/  MUFU.EX2 R57, R57 ;  /* 0x0000003900397308 */ /* 0x000fe20000000800 */
[--C-:B------:R-:W-:Y:S02]  /*6800*/  FFMA.FTZ R30, R30, c[0x0][0x23c], -R25.reuse ;  /* 0x00008f001e1e7a23 */ /* 0x100fe40000010819 */
[----:B------:R-:W-:Y:S02]  /*6810*/  FFMA.FTZ R26, R26, c[0x0][0x23c], -R25 ;  /* 0x00008f001a1a7a23 */ /* 0x000fe40000010819 */
[----:B----4-:R-:W-:Y:S01]  /*6820*/  F2FP.BF16.PACK_AB R8, R37, R38 ;  /* 0x000000262508723e */ /* 0x010fe200000010ff */
[----:B------:R-:W-:Y:S01]  /*6830*/  HMMA.16816.F32.BF16 R68, R68, R10, RZ ;  /* 0x0000000a4444723c */ /* 0x000fe200000418ff */
[----:B-----5:R-:W-:Y:S01]  /*6840*/  F2FP.BF16.PACK_AB R9, R33, R40 ;  /* 0x000000282109723e */ /* 0x020fe200000010ff */
[----:B------:R-:W2:Y:S05]  /*6850*/  MUFU.EX2 R54, R54 ;  /* 0x0000003600367308 */ /* 0x000eaa0000000800 */
[----:B------:R-:W-:-:S02]  /*6860*/  F2FP.BF16.PACK_AB R10, R5, R6 ;  /* 0x00000006050a723e */ /* 0x000fc400000010ff */
[----:B-1----:R-:W-:Y:S01]  /*6870*/  F2FP.BF16.PACK_AB R11, R4, R27 ;  /* 0x0000001b040b723e */ /* 0x002fe200000010ff */
[----:B------:R-:W-:Y:S06]  /*6880*/  MUFU.EX2 R55, R55 ;  /* 0x0000003700377308 */ /* 0x000fec0000000800 */
[C---:B---3--:R-:W-:Y:S02]  /*6890*/  HMMA.16816.F32.BF16 R88, R8.reuse, R12, R88 ;  /* 0x0000000c0858723c */ /* 0x048fe40000041858 */
[----:B------:R-:W-:Y:S06]  /*68a0*/  MUFU.EX2 R50, R50 ;  /* 0x0000003200327308 */ /* 0x000fec0000000800 */
[C---:B------:R-:W-:Y:S01]  /*68b0*/  HMMA.16816.F32.BF16 R84, R8.reuse, R14, R84 ;  /* 0x0000000e0854723c */ /* 0x040fe20000041854 */
[----:B------:R-:W1:Y:S01]  /*68c0*/  LDSM.16.MT88.4 R12, [R158+0x6800] ;  /* 0x006800009e0c783b */ /* 0x000e620000004200 */
        /* <DEDUP_REMOVED lines=8> */
[C---:B-1----:R-:W-:Y:S07]  /*6950*/  HMMA.16816.F32.BF16 R72, R8.reuse, R12, R72 ;  /* 0x0000000c0848723c */ /* 0x042fee0000041848 */
[----:B------:R-:W1:Y:S01]  /*6960*/  MUFU.EX2 R108, R108 ;  /* 0x0000006c006c7308 */ /* 0x000e620000000800 */
[C---:B------:R-:W-:Y:S01]  /*6970*/  HMMA.16816.F32.BF16 R68, R8.reuse, R14, R68 ;  /* 0x0000000e0844723c */ /* 0x040fe20000041844 */
[----:B------:R-:W1:Y:S06]  /*6980*/  LDSM.16.MT88.4 R12, [R160+0x7000] ;  /* 0x00700000a00c783b */ /* 0x000e6c0000004200 */
[----:B------:R-:W-:Y:S01]  /*6990*/  MUFU.EX2 R107, R107 ;  /* 0x0000006b006b7308 */ /* 0x000fe20000000800 */
[C---:B----4-:R-:W-:Y:S07]  /*69a0*/  HMMA.16816.F32.BF16 R80, R8.reuse, R16, R80 ;  /* 0x000000100850723c */ /* 0x050fee0000041850 */
[----:B------:R-:W-:Y:S01]  /*69b0*/  MUFU.EX2 R104, R104 ;  /* 0x0000006800687308 */ /* 0x000fe20000000800 */
[----:B------:R-:W-:Y:S01]  /*69c0*/  HMMA.16816.F32.BF16 R76, R8, R18, R76 ;  /* 0x00000012084c723c */ /* 0x000fe2000004184c */
[----:B------:R-:W4:Y:S06]  /*69d0*/  LDSM.16.MT88.4 R16, [R162+0x7000] ;  /* 0x00700000a210783b */ /* 0x000f2c0000004200 */
[----:B------:R-:W-:Y:S01]  /*69e0*/  MUFU.EX2 R110, R110 ;  /* 0x0000006e006e7308 */ /* 0x000fe20000000800 */
[----:B--2---:R-:W-:-:S02]  /*69f0*/  F2FP.BF16.PACK_AB R8, R54, R57 ;  /* 0x000000393608723e */ /* 0x004fc400000010ff */
[----:B---3--:R-:W-:-:S05]  /*6a00*/  F2FP.BF16.PACK_AB R9, R52, R53 ;  /* 0x000000353409723e */ /* 0x008fca00000010ff */
[----:B------:R-:W2:Y:S01]  /*6a10*/  MUFU.EX2 R105, R105 ;  /* 0x0000006900697308 */ /* 0x000ea20000000800 */
[----:B------:R-:W-:Y:S02]  /*6a20*/  F2FP.BF16.PACK_AB R10, R50, R55 ;  /* 0x00000037320a723e */ /* 0x000fe400000010ff */
[----:B-----5:R-:W-:-:S05]  /*6a30*/  F2FP.BF16.PACK_AB R11, R48, R51 ;  /* 0x00000033300b723e */ /* 0x020fca00000010ff */
[----:B------:R-:W-:Y:S02]  /*6a40*/  MUFU.EX2 R106, R106 ;  /* 0x0000006a006a7308 */ /* 0x000fe40000000800 */
[C---:B-1----:R-:W-:Y:S06]  /*6a50*/  HMMA.16816.F32.BF16 R88, R8.reuse, R12, R88 ;  /* 0x0000000c0858723c */ /* 0x042fec0000041858 */
[----:B------:R-:W1:Y:S02]  /*6a60*/  MUFU.EX2 R59, R59 ;  /* 0x0000003b003b7308 */ /* 0x000e640000000800 */
[C---:B------:R-:W-:Y:S01]  /*6a70*/  HMMA.16816.F32.BF16 R84, R8.reuse, R14, R84 ;  /* 0x0000000e0854723c */ /* 0x040fe20000041854 */
[----:B------:R-:W3:Y:S05]  /*6a80*/  LDSM.16.MT88.4 R12, [R158+0x7000] ;  /* 0x007000009e0c783b */ /* 0x000eea0000004200 */
[----:B------:R-:W-:Y:S02]  /*6a90*/  MUFU.EX2 R117, R117 ;  /* 0x0000007500757308 */ /* 0x000fe40000000800 */
[C---:B----4-:R-:W-:Y:S06]  /*6aa0*/  HMMA.16816.F32.BF16 R96, R8.reuse, R16, R96 ;  /* 0x000000100860723c */ /* 0x050fec0000041860 */
[----:B------:R-:W4:Y:S02]  /*6ab0*/  MUFU.EX2 R132, R132 ;  /* 0x0000008400847308 */ /* 0x000f240000000800 */
[C---:B------:R-:W-:Y:S01]  /*6ac0*/  HMMA.16816.F32.BF16 R92, R8.reuse, R18, R92 ;  /* 0x00000012085c723c */ /* 0x040fe2000004185c */
[----:B------:R-:W5:Y:S05]  /*6ad0*/  LDSM.16.MT88.4 R16, [R159+0x7000] ;  /* 0x007000009f10783b */ /* 0x000f6a0000004200 */
        /* <DEDUP_REMOVED lines=14> */
[----:B--2---:R-:W-:-:S05]  /*6bc0*/  F2FP.BF16.PACK_AB R9, R105, R110 ;  /* 0x0000006e6909723e */ /* 0x004fca00000010ff */
[----:B------:R-:W2:Y:S01]  /*6bd0*/  MUFU.EX2 R127, R127 ;  /* 0x0000007f007f7308 */ /* 0x000ea20000000800 */
[----:B------:R-:W-:Y:S02]  /*6be0*/  F2FP.BF16.PACK_AB R10, R104, R107 ;  /* 0x0000006b680a723e */ /* 0x000fe400000010ff */
[----:B-1----:R-:W-:-:S05]  /*6bf0*/  F2FP.BF16.PACK_AB R11, R59, R106 ;  /* 0x0000006a3b0b723e */ /* 0x002fca00000010ff */
[----:B------:R-:W-:Y:S02]  /*6c00*/  MUFU.EX2 R67, R67 ;  /* 0x0000004300437308 */ /* 0x000fe40000000800 */
[C---:B---3--:R-:W-:Y:S06]  /*6c10*/  HMMA.16816.F32.BF16 R88, R8.reuse, R12, R88 ;  /* 0x0000000c0858723c */ /* 0x048fec0000041858 */
[----:B------:R-:W-:Y:S02]  /*6c20*/  MUFU.EX2 R124, R124 ;  /* 0x0000007c007c7308 */ /* 0x000fe40000000800 */
[C---:B------:R-:W-:Y:S01]  /*6c30*/  HMMA.16816.F32.BF16 R84, R8.reuse, R14, R84 ;  /* 0x0000000e0854723c */ /* 0x040fe20000041854 */
[----:B------:R-:W1:Y:S05]  /*6c40*/  LDSM.16.MT88.4 R12, [R158+0x7800] ;  /* 0x007800009e0c783b */ /* 0x000e6a0000004200 */
[----:B------:R-:W-:Y:S02]  /*6c50*/  MUFU.EX2 R129, R129 ;  /* 0x0000008100817308 */ /* 0x000fe40000000800 */
[C---:B----4-:R-:W-:Y:S06]  /*6c60*/  HMMA.16816.F32.BF16 R96, R8.reuse, R16, R96 ;  /* 0x000000100860723c */ /* 0x050fec0000041860 */
[----:B------:R-:W3:Y:S02]  /*6c70*/  MUFU.EX2 R58, R58 ;  /* 0x0000003a003a7308 */ /* 0x000ee40000000800 */
[C---:B------:R-:W-:Y:S01]  /*6c80*/  HMMA.16816.F32.BF16 R92, R8.reuse, R18, R92 ;  /* 0x00000012085c723c */ /* 0x040fe2000004185c */
[----:B------:R-:W4:Y:S05]  /*6c90*/  LDSM.16.MT88.4 R16, [R159+0x7800] ;  /* 0x007800009f10783b */ /* 0x000f2a0000004200 */
[----:B------:R-:W-:Y:S08]  /*6ca0*/  MUFU.EX2 R65, R65 ;  /* 0x0000004100417308 */ /* 0x000ff00000000800 */
[----:B------:R-:W2:Y:S08]  /*6cb0*/  MUFU.EX2 R56, R56 ;  /* 0x0000003800387308 */ /* 0x000eb00000000800 */
[----:B------:R-:W-:Y:S01]  /*6cc0*/  MUFU.EX2 R49, R49 ;  /* 0x0000003100317308 */ /* 0x000fe20000000800 */
[C---:B-1----:R-:W-:Y:S07]  /*6cd0*/  HMMA.16816.F32.BF16 R72, R8.reuse, R12, R72 ;  /* 0x0000000c0848723c */ /* 0x042fee0000041848 */
[----:B------:R-:W-:Y:S01]  /*6ce0*/  MUFU.EX2 R62, R62 ;  /* 0x0000003e003e7308 */ /* 0x000fe20000000800 */
        /* <DEDUP_REMOVED lines=11> */
[----:B------:R-:W-:Y:S02]  /*6da0*/  F2FP.BF16.PACK_AB R10, R130, R111 ;  /* 0x0000006f820a723e */ /* 0x000fe400000010ff */
[----:B-----5:R-:W-:-:S05]  /*6db0*/  F2FP.BF16.PACK_AB R11, R116, R119 ;  /* 0x00000077740b723e */ /* 0x020fca00000010ff */
        /* <DEDUP_REMOVED lines=17> */
[----:B---3--:R-:W-:Y:S02]  /*6ed0*/  F2FP.BF16.PACK_AB R9, R58, R129 ;  /* 0x000000813a09723e */ /* 0x008fe400000010ff */
[----:B------:R-:W-:Y:S02]  /*6ee0*/  F2FP.BF16.PACK_AB R10, R124, R67 ;  /* 0x000000437c0a723e */ /* 0x000fe400000010ff */
[----:B------:R-:W-:-:S07]  /*6ef0*/  F2FP.BF16.PACK_AB R11, R56, R65 ;  /* 0x00000041380b723e */ /* 0x000fce00000010ff */
[C---:B------:R-:W-:Y:S08]  /*6f00*/  HMMA.16816.F32.BF16 R88, R8.reuse, R20, R88 ;  /* 0x000000140858723c */ /* 0x040ff00000041858 */
        /* <DEDUP_REMOVED lines=12> */
[----:B----4-:R-:W-:Y:S01]  /*6fd0*/  F2FP.BF16.PACK_AB R10, R60, R45 ;  /* 0x0000002d3c0a723e */ /* 0x010fe200000010ff */
[----:B------:R-:W3:Y:S02]  /*6fe0*/  MUFU.EX2 R39, R42 ;  /* 0x0000002a00277308 */ /* 0x000ee40000000800 */
[----:B------:R-:W-:-:S02]  /*6ff0*/  FADD.FTZ R8, R38, R9 ;  /* 0x0000000926087221 */ /* 0x000fc40000010000 */
[----:B------:R-:W-:Y:S02]  /*7000*/  FADD.FTZ R38, R40, R41 ;  /* 0x0000002928267221 */ /* 0x000fe40000010000 */
[----:B------:R-:W-:Y:S01]  /*7010*/  FADD.FTZ R9, R37, R8 ;  /* 0x0000000825097221 */ /* 0x000fe20000010000 */
[----:B------:R-:W-:Y:S01]  /*7020*/  F2FP.BF16.PACK_AB R8, R62, R49 ;  /* 0x000000313e08723e */ /* 0x000fe200000010ff */
[--C-:B------:R-:W-:Y:S02]  /*7030*/  FFMA.FTZ R40, R35, c[0x0][0x23c], -R34.reuse ;  /* 0x00008f0023287a23 */ /* 0x100fe40000010822 */
[--C-:B------:R-:W-:Y:S02]  /*7040*/  FFMA.FTZ R37, R32, c[0x0][0x23c], -R34.reuse ;  /* 0x00008f0020257a23 */ /* 0x100fe40000010822 */
[----:B------:R-:W-:Y:S01]  /*7050*/  FFMA.FTZ R35, R31, c[0x0][0x23c], -R34 ;  /* 0x00008f001f237a23 */ /* 0x000fe20000010822 */
[----:B------:R-:W-:Y:S01]  /*7060*/  MUFU.EX2 R32, R40 ;  /* 0x0000002800207308 */ /* 0x000fe20000000800 */
[----:B------:R-:W-:Y:S01]  /*7070*/  FADD.FTZ R34, R6, R9 ;  /* 0x0000000906227221 */ /* 0x000fe20000010000 */
[----:B------:R-:W-:Y:S01]  /*7080*/  F2FP.BF16.PACK_AB R9, R44, R43 ;  /* 0x0000002b2c09723e */ /* 0x000fe200000010ff */
[----:B------:R-:W-:Y:S01]  /*7090*/  FADD.FTZ R38, R33, R38 ;  /* 0x0000002621267221 */ /* 0x000fe20000010000 */
[----:B---3--:R-:W-:Y:S01]  /*70a0*/  F2FP.BF16.PACK_AB R11, R36, R39 ;  /* 0x00000027240b723e */ /* 0x008fe200000010ff */
[----:B------:R-:W-:-:S02]  /*70b0*/  FADD.FTZ R34, R5, R34 ;  /* 0x0000002205227221 */ /* 0x000fc40000010000 */
[----:B------:R-:W-:Y:S01]  /*70c0*/  FADD.FTZ R27, R27, R38 ;  /* 0x000000261b1b7221 */ /* 0x000fe20000010000 */
[----:B------:R-:W3:Y:S01]  /*70d0*/  MUFU.EX2 R29, R37 ;  /* 0x00000025001d7308 */ /* 0x000ee20000000800 */
[----:B------:R-:W-:Y:S02]  /*70e0*/  FADD.FTZ R57, R57, R34 ;  /* 0x0000002239397221 */ /* 0x000fe40000010000 */
[C---:B--2---:R-:W-:Y:S01]  /*70f0*/  HMMA.16816.F32.BF16 R96, R8.reuse, R16, R96 ;  /* 0x000000100860723c */ /* 0x044fe20000041860 */
[----:B------:R-:W-:Y:S02]  /*7100*/  FADD.FTZ R4, R4, R27 ;  /* 0x0000001b04047221 */ /* 0x000fe40000010000 */
[--C-:B------:R-:W-:Y:S02]  /*7110*/  FFMA.FTZ R31, R28, c[0x0][0x23c], -R25.reuse ;  /* 0x00008f001c1f7a23 */ /* 0x100fe40000010819 */
[----:B------:R-:W-:Y:S01]  /*7120*/  FADD.FTZ R53, R53, R4 ;  /* 0x0000000435357221 */ /* 0x000fe20000010000 */
[----:B------:R-:W-:Y:S01]  /*7130*/  MUFU.EX2 R6, R35 ;  /* 0x0000002300067308 */ /* 0x000fe20000000800 */
[----:B------:R-:W-:Y:S01]  /*7140*/  FFMA.FTZ R5, R24, c[0x0][0x23c], -R25 ;  /* 0x00008f0018057a23 */ /* 0x000fe20000010819 */
[----:B------:R-:W-:Y:S01]  /*7150*/  HMMA.16816.F32.BF16 R92, R8, R18, R92 ;  /* 0x00000012085c723c */ /* 0x000fe2000004185c */
[----:B------:R-:W2:Y:S01]  /*7160*/  LDSM.16.MT88.4 R16, [R158+0x9000] ;  /* 0x009000009e10783b */ /* 0x000ea20000004200 */
[----:B------:R-:W-:-:S02]  /*7170*/  FADD.FTZ R54, R54, R57 ;  /* 0x0000003936367221 */ /* 0x000fc40000010000 */
[----:B------:R-:W-:Y:S02]  /*7180*/  FADD.FTZ R52, R52, R53 ;  /* 0x0000003534347221 */ /* 0x000fe40000010000 */
[----:B------:R-:W4:Y:S01]  /*7190*/  MUFU.EX2 R31, R31 ;  /* 0x0000001f001f7308 */ /* 0x000f220000000800 */
        /* <DEDUP_REMOVED lines=11> */
[----:B------:R-:W-:Y:S02]  /*7250*/  FADD.FTZ R105, R105, R110 ;  /* 0x0000006e69697221 */ /* 0x000fe40000010000 */
[C---:B------:R-:W-:Y:S01]  /*7260*/  HMMA.16816.F32.BF16 R80, R8.reuse, R20, R80 ;  /* 0x000000140850723c */ /* 0x040fe20000041850 */
[----:B------:R-:W-:Y:S02]  /*7270*/  FADD.FTZ R107, R107, R108 ;  /* 0x0000006c6b6b7221 */ /* 0x000fe40000010000 */
[----:B------:R-:W-:Y:S02]  /*7280*/  FADD.FTZ R106, R106, R105 ;  /* 0x000000696a6a7221 */ /* 0x000fe40000010000 */
[----:B------:R-:W-:Y:S02]  /*7290*/  FADD.FTZ R104, R104, R107 ;  /* 0x0000006b68687221 */ /* 0x000fe40000010000 */
[----:B------:R-:W-:Y:S01]  /*72a0*/  FADD.FTZ R106, R59, R106 ;  /* 0x0000006a3b6a7221 */ /* 0x000fe20000010000 */
[----:B------:R-:W-:Y:S01]  /*72b0*/  HMMA.16816.F32.BF16 R76, R8, R22, R76 ;  /* 0x00000016084c723c */ /* 0x000fe2000004184c */
[----:B------:R-:W5:Y:S01]  /*72c0*/  LDSM.16.MT88.4 R20, [R160+0x9800] ;  /* 0x00980000a014783b */ /* 0x000f620000004200 */
[----:B------:R-:W-:-:S02]  /*72d0*/  FADD.FTZ R117, R117, R104 ;  /* 0x0000006875757221 */ /* 0x000fc40000010000 */
[----:B------:R-:W-:Y:S02]  /*72e0*/  FADD.FTZ R125, R125, R106 ;  /* 0x0000006a7d7d7221 */ /* 0x000fe40000010000 */
[----:B------:R-:W-:Y:S02]  /*72f0*/  FADD.FTZ R132, R132, R117 ;  /* 0x0000007584847221 */ /* 0x000fe40000010000 */
[----:B------:R-:W-:Y:S01]  /*7300*/  FADD.FTZ R118, R118, R125 ;  /* 0x0000007d76767221 */ /* 0x000fe20000010000 */
[----:B--2---:R-:W-:Y:S03]  /*7310*/  HMMA.16816.F32.BF16 R72, R8, R16, R72 ;  /* 0x000000100848723c */ /* 0x004fe60000041848 */
[----:B------:R-:W-:-:S04]  /*7320*/  FADD.FTZ R119, R119, R118 ;  /* 0x0000007677777221 */ /* 0x000fc80000010000 */
[----:B------:R-:W-:Y:S01]  /*7330*/  FADD.FTZ R116, R116, R119 ;  /* 0x0000007774747221 */ /* 0x000fe20000010000 */
[----:B------:R-:W-:Y:S01]  /*7340*/  HMMA.16816.F32.BF16 R68, R8, R18, R68 ;  /* 0x000000120844723c */ /* 0x000fe20000041844 */
[----:B------:R-:W2:Y:S02]  /*7350*/  LDSM.16.MT88.4 R16, [R159+0x9800] ;  /* 0x009800009f10783b */ /* 0x000ea40000004200 */
[----:B------:R-:W-:-:S04]  /*7360*/  FADD.FTZ R129, R129, R116 ;  /* 0x0000007481817221 */ /* 0x000fc80000010000 */
[----:B---3--:R-:W-:Y:S01]  /*7370*/  F2FP.BF16.PACK_AB R8, R29, R32 ;  /* 0x000000201d08723e */ /* 0x008fe200000010ff */
[----:B------:R-:W-:Y:S01]  /*7380*/  FADD.FTZ R58, R58, R129 ;  /* 0x000000813a3a7221 */ /* 0x000fe20000010000 */
[----:B----4-:R-:W-:Y:S02]  /*7390*/  F2FP.BF16.PACK_AB R9, R31, R30 ;  /* 0x0000001e1f09723e */ /* 0x010fe400000010ff */
[----:B------:R-:W-:Y:S01]  /*73a0*/  F2FP.BF16.PACK_AB R10, R189, R6 ;  /* 0x00000006bd0a723e */ /* 0x000fe200000010ff */
[----:B------:R-:W-:Y:S01]  /*73b0*/  FADD.FTZ R65, R65, R58 ;  /* 0x0000003a41417221 */ /* 0x000fe20000010000 */
[----:B-1----:R-:W-:-:S03]  /*73c0*/  F2FP.BF16.PACK_AB R11, R5, R26 ;  /* 0x0000001a050b723e */ /* 0x002fc600000010ff */
[----:B------:R-:W-:-:S04]  /*73d0*/  FADD.FTZ R56, R56, R65 ;  /* 0x0000004138387221 */ /* 0x000fc80000010000 */
[----:B-----5:R-:W-:Y:S01]  /*73e0*/  HMMA.16816.F32.BF16 R96, R8, R12, R96 ;  /* 0x0000000c0860723c */ /* 0x020fe20000041860 */
        /* <DEDUP_REMOVED lines=93> */
.L_x_7259:
[----:B------:R-:W-:-:S04]  /*79c0*/  LEA R4, -R7, RZ, 0x7 ;  /* 0x000000ff07047211 */ /* 0x000fc800078e39ff */
[----:B------:R-:W-:Y:S02]  /*79d0*/  SHF.R.S32.HI R5, RZ, 0x1f, R4 ;  /* 0x0000001fff057819 */ /* 0x000fe40000011404 */
.L_x_7260:
[----:B------:R-:W-:Y:S02]  /*79e0*/  ISETP.GE.AND P1, PT, R178, c[0x0][0x220], PT ;  /* 0x00008800b2007a0c */ /* 0x000fe40003f26270 */
[----:B------:R-:W-:-:S04]  /*79f0*/  LEA R192, P6, R4, R192, 0x1 ;  /* 0x000000c004c07211 */ /* 0x000fc800078c08ff */
[----:B------:R-:W-:-:S07]  /*7a00*/  LEA.HI.X R191, R4, R191, R5, 0x1, P6 ;  /* 0x000000bf04bf7211 */ /* 0x000fce00030f0c05 */
        /* <DEDUP_REMOVED lines=176> */
[----:B------:R-:W1:Y:S01]  /*8510*/  LDSM.16.M88.4 R104, [R102] ;  /* 0x000000006668783b */ /* 0x000e620000000200 */
[----:B------:R-:W-:-:S02]  /*8520*/  FMUL.FTZ R38, R38, c[0x0][0x2ec] ;  /* 0x0000bb0026267a20 */ /* 0x000fc40000410000 */
[----:B------:R-:W-:Y:S01]  /*8530*/  FMUL.FTZ R36, R36, c[0x0][0x2ec] ;  /* 0x0000bb0024247a20 */ /* 0x000fe20000410000 */
[----:B------:R-:W3:Y:S01]  /*8540*/  LDSM.16.M88.4 R108, [R102+0x1800] ;  /* 0x00180000666c783b */ /* 0x000ee20000000200 */
[----:B------:R-:W-:Y:S01]  /*8550*/  MUFU.TANH R145, R38 ;  /* 0x0000002600917308 */ /* 0x000fe20000002400 */
[----:B------:R-:W-:Y:S02]  /*8560*/  FMUL.FTZ R33, R33, c[0x0][0x2ec] ;  /* 0x0000bb0021217a20 */ /* 0x000fe40000410000 */
[----:B------:R-:W-:Y:S02]  /*8570*/  FMUL.FTZ R32, R32, c[0x0][0x2ec] ;  /* 0x0000bb0020207a20 */ /* 0x000fe40000410000 */
[----:B------:R-:W-:-:S03]  /*8580*/  FMUL.FTZ R34, R34, c[0x0][0x2ec] ;  /* 0x0000bb0022227a20 */ /* 0x000fc60000410000 */
[----:B------:R-:W-:Y:S08]  /*8590*/  MUFU.TANH R125, R36 ;  /* 0x00000024007d7308 */ /* 0x000ff00000002400 */
[----:B------:R-:W-:Y:S01]  /*85a0*/  MUFU.TANH R143, R34 ;  /* 0x00000022008f7308 */ /* 0x000fe20000002400 */
[C---:B--2---:R-:W-:Y:S08]  /*85b0*/  HMMA.16816.F32.BF16 R4, R112.reuse, R116, R4 ;  /* 0x000000747004723c */ /* 0x044ff00000041804 */
[C---:B------:R-:W-:Y:S01]  /*85c0*/  HMMA.16816.F32.BF16 R64, R112.reuse, R118, R64 ;  /* 0x000000767040723c */ /* 0x040fe20000041840 */
[----:B------:R-:W-:Y:S07]  /*85d0*/  MUFU.TANH R119, R32 ;  /* 0x0000002000777308 */ /* 0x000fee0000002400 */
[C---:B-1----:R-:W-:Y:S08]  /*85e0*/  HMMA.16816.F32.BF16 R44, R112.reuse, R104, R44 ;  /* 0x00000068702c723c */ /* 0x042ff0000004182c */
[----:B------:R-:W-:Y:S01]  /*85f0*/  FMUL.FTZ R5, R5, c[0x0][0x2ec] ;  /* 0x0000bb0005057a20 */ /* 0x000fe20000410000 */
[----:B------:R-:W-:Y:S01]  /*8600*/  HMMA.16816.F32.BF16 R40, R112, R106, R40 ;  /* 0x0000006a7028723c */ /* 0x000fe20000041828 */
[----:B------:R-:W1:Y:S01]  /*8610*/  LDSM.16.M88.4 R104, [R102+0x1000] ;  /* 0x001000006668783b */ /* 0x000e620000000200 */
[----:B------:R-:W-:-:S03]  /*8620*/  FMUL.FTZ R7, R7, c[0x0][0x2ec] ;  /* 0x0000bb0007077a20 */ /* 0x000fc60000410000 */
[----:B------:R-:W-:Y:S02]  /*8630*/  MUFU.TANH R5, R5 ;  /* 0x0000000500057308 */ /* 0x000fe40000002400 */
[----:B------:R-:W-:Y:S01]  /*8640*/  FMUL.FTZ R66, R66, c[0x0][0x2ec] ;  /* 0x0000bb0042427a20 */ /* 0x000fe20000410000 */
[C---:B---3--:R-:W-:Y:S01]  /*8650*/  HMMA.16816.F32.BF16 R20, R112.reuse, R108, R20 ;  /* 0x0000006c7014723c */ /* 0x048fe20000041814 */
[----:B------:R-:W-:Y:S02]  /*8660*/  FMUL.FTZ R65, R65, c[0x0][0x2ec] ;  /* 0x0000bb0041417a20 */ /* 0x000fe40000410000 */
[----:B------:R-:W-:Y:S02]  /*8670*/  FMUL.FTZ R67, R67, c[0x0][0x2ec] ;  /* 0x0000bb0043437a20 */ /* 0x000fe40000410000 */
[----:B------:R-:W-:Y:S01]  /*8680*/  MUFU.TANH R7, R7 ;  /* 0x0000000700077308 */ /* 0x000fe20000002400 */
[----:B------:R-:W-:Y:S02]  /*8690*/  FMUL.FTZ R64, R64, c[0x0][0x2ec] ;  /* 0x0000bb0040407a20 */ /* 0x000fe40000410000 */
[----:B------:R-:W-:Y:S01]  /*86a0*/  HMMA.16816.F32.BF16 R16, R112, R110, R16 ;  /* 0x0000006e7010723c */ /* 0x000fe20000041810 */
[----:B------:R-:W2:Y:S01]  /*86b0*/  LDSM.16.M88.4 R108, [R102+0x3000] ;  /* 0x00300000666c783b */ /* 0x000ea20000000200 */
[----:B------:R-:W-:-:S02]  /*86c0*/  FMUL.FTZ R127, R46, c[0x0][0x2ec] ;  /* 0x0000bb002e7f7a20 */ /* 0x000fc40000410000 */
[----:B------:R-:W-:-:S04]  /*86d0*/  FMUL.FTZ R46, R47, c[0x0][0x2ec] ;  /* 0x0000bb002f2e7a20 */ /* 0x000fc80000410000 */
[----:B------:R-:W-:Y:S01]  /*86e0*/  FMUL.FTZ R42, R42, c[0x0][0x2ec] ;  /* 0x0000bb002a2a7a20 */ /* 0x000fe20000410000 */
[----:B------:R-:W-:Y:S01]  /*86f0*/  MUFU.TANH R127, R127 ;  /* 0x0000007f007f7308 */ /* 0x000fe20000002400 */
[----:B------:R-:W-:Y:S02]  /*8700*/  FMUL.FTZ R40, R40, c[0x0][0x2ec] ;  /* 0x0000bb0028287a20 */ /* 0x000fe40000410000 */
[----:B------:R-:W-:-:S04]  /*8710*/  FMUL.FTZ R41, R41, c[0x0][0x2ec] ;  /* 0x0000bb0029297a20 */ /* 0x000fc80000410000 */
[----:B------:R-:W-:Y:S01]  /*8720*/  FMUL.FTZ R20, R20, c[0x0][0x2ec] ;  /* 0x0000bb0014147a20 */ /* 0x000fe20000410000 */
[----:B------:R-:W-:Y:S01]  /*8730*/  MUFU.TANH R147, R42 ;  /* 0x0000002a00937308 */ /* 0x000fe20000002400 */
[----:B------:R-:W-:Y:S02]  /*8740*/  FMUL.FTZ R21, R21, c[0x0][0x2ec] ;  /* 0x0000bb0015157a20 */ /* 0x000fe40000410000 */
[----:B------:R-:W-:-:S04]  /*8750*/  FMUL.FTZ R22, R22, c[0x0][0x2ec] ;  /* 0x0000bb0016167a20 */ /* 0x000fc80000410000 */
[----:B------:R-:W-:Y:S01]  /*8760*/  FMUL.FTZ R137, R18, c[0x0][0x2ec] ;  /* 0x0000bb0012897a20 */ /* 0x000fe20000410000 */
[----:B-1----:R-:W-:Y:S01]  /*8770*/  HMMA.16816.F32.BF16 R28, R112, R104, R28 ;  /* 0x00000068701c723c */ /* 0x002fe2000004181c */
[----:B------:R-:W-:Y:S01]  /*8780*/  MUFU.TANH R46, R46 ;  /* 0x0000002e002e7308 */ /* 0x000fe20000002400 */
[----:B------:R-:W-:Y:S02]  /*8790*/  FMUL.FTZ R17, R17, c[0x0][0x2ec] ;  /* 0x0000bb0011117a20 */ /* 0x000fe40000410000 */
[----:B------:R-:W-:-:S04]  /*87a0*/  FMUL.FTZ R16, R16, c[0x0][0x2ec] ;  /* 0x0000bb0010107a20 */ /* 0x000fc80000410000 */
[C---:B------:R-:W-:Y:S01]  /*87b0*/  HMMA.16816.F32.BF16 R24, R112.reuse, R106, R24 ;  /* 0x0000006a7018723c */ /* 0x040fe20000041818 */
[----:B------:R-:W1:Y:S01]  /*87c0*/  LDSM.16.M88.4 R104, [R102+0x2000] ;  /* 0x002000006668783b */ /* 0x000e620000000200 */
[----:B------:R-:W-:Y:S06]  /*87d0*/  MUFU.TANH R129, R40 ;  /* 0x0000002800817308 */ /* 0x000fec0000002400 */
[C---:B--2---:R-:W-:Y:S02]  /*87e0*/  HMMA.16816.F32.BF16 R60, R112.reuse, R108, R60 ;  /* 0x0000006c703c723c */ /* 0x044fe4000004183c */
[----:B------:R2:W-:Y:S05]  /*87f0*/  MUFU.TANH R47, R41 ;  /* 0x00000029002f7308 */ /* 0x0005ea0000002400 */
[----:B------:R-:W-:Y:S01]  /*8800*/  IMAD.SHL.U32 R108, R176, 0x80, RZ ;  /* 0x00000080b06c7824 */ /* 0x000fe200078e00ff */
[----:B------:R-:W-:Y:S01]  /*8810*/  HMMA.16816.F32.BF16 R56, R112, R110, R56 ;  /* 0x0000006e7038723c */ /* 0x000fe20000041838 */
[----:B------:R-:W-:Y:S01]  /*8820*/  FMUL.FTZ R29, R29, c[0x0][0x2ec] ;  /* 0x0000bb001d1d7a20 */ /* 0x000fe20000410000 */
[----:B------:R3:W-:Y:S01]  /*8830*/  MUFU.TANH R109, R16 ;  /* 0x00000010006d7308 */ /* 0x0007e20000002400 */
[----:B------:R-:W-:Y:S01]  /*8840*/  FMUL.FTZ R30, R30, c[0x0][0x2ec] ;  /* 0x0000bb001e1e7a20 */ /* 0x000fe20000410000 */
[----:B------:R-:W-:Y:S01]  /*8850*/  LOP3.LUT R18, R108, 0x8, R175, 0xfe, !PT ;  /* 0x000000086c127812 */ /* 0x000fe200078efeaf */
[----:B------:R-:W-:-:S02]  /*8860*/  FMUL.FTZ R28, R28, c[0x0][0x2ec] ;  /* 0x0000bb001c1c7a20 */ /* 0x000fc40000410000 */
[----:B------:R-:W-:Y:S01]  /*8870*/  LOP3.LUT R110, R108, R175, RZ, 0xfc, !PT ;  /* 0x000000af6c6e7212 */ /* 0x000fe200078efcff */
[----:B------:R-:W-:Y:S01]  /*8880*/  FMUL.FTZ R111, R44, c[0x0][0x2ec] ;  /* 0x0000bb002c6f7a20 */ /* 0x000fe20000410000 */
[C---:B------:R-:W-:Y:S01]  /*8890*/  ISETP.GE.AND P5, PT, R18.reuse, R123, PT ;  /* 0x0000007b1200720c */ /* 0x040fe20003fa6270 */
[----:B------:R-:W-:Y:S01]  /*88a0*/  FMUL.FTZ R44, R45, c[0x0][0x2ec] ;  /* 0x0000bb002d2c7a20 */ /* 0x000fe20000410000 */
[----:B------:R-:W-:Y:S01]  /*88b0*/  ISETP.GE.AND P4, PT, R18, R122, PT ;  /* 0x0000007a1200720c */ /* 0x000fe20003f86270 */
[----:B------:R-:W-:Y:S01]  /*88c0*/  FMUL.FTZ R45, R43, c[0x0][0x2ec] ;  /* 0x0000bb002b2d7a20 */ /* 0x000fe20000410000 */
[----:B------:R-:W-:Y:S01]  /*88d0*/  MUFU.TANH R139, R22 ;  /* 0x00000016008b7308 */ /* 0x000fe20000002400 */
[----:B------:R-:W-:Y:S02]  /*88e0*/  FMUL.FTZ R25, R25, c[0x0][0x2ec] ;  /* 0x0000bb0019197a20 */ /* 0x000fe40000410000 */
[----:B--2---:R-:W-:Y:S01]  /*88f0*/  FMUL.FTZ R41, R39, c[0x0][0x2ec] ;  /* 0x0000bb0027297a20 */ /* 0x004fe20000410000 */
[----:B---3--:R-:W-:Y:S01]  /*8900*/  LOP3.LUT R16, R108, 0x10, R175, 0xfe, !PT ;  /* 0x000000106c107812 */ /* 0x008fe200078efeaf */
[----:B------:R-:W-:-:S03]  /*8910*/  FMUL.FTZ R24, R24, c[0x0][0x2ec] ;  /* 0x0000bb0018187a20 */ /* 0x000fc60000410000 */
[----:B------:R-:W-:Y:S01]  /*8920*/  MUFU.TANH R44, R44 ;  /* 0x0000002c002c7308 */ /* 0x000fe20000002400 */
[----:B------:R-:W-:Y:S01]  /*8930*/  ISETP.GE.AND P6, PT, R16, R123, PT ;  /* 0x0000007b1000720c */ /* 0x000fe20003fc6270 */
[----:B------:R-:W-:Y:S01]  /*8940*/  FMUL.FTZ R26, R26, c[0x0][0x2ec] ;  /* 0x0000bb001a1a7a20 */ /* 0x000fe20000410000 */
[----:B------:R-:W-:Y:S01]  /*8950*/  ISETP.GE.AND P3, PT, R16, R122, PT ;  /* 0x0000007a1000720c */ /* 0x000fe20003f66270 */
[C---:B-1----:R-:W-:Y:S01]  /*8960*/  HMMA.16816.F32.BF16 R12, R112.reuse, R104, R12 ;  /* 0x00000068700c723c */ /* 0x042fe2000004180c */
[----:B------:R-:W-:Y:S02]  /*8970*/  FMUL.FTZ R62, R62, c[0x0][0x2ec] ;  /* 0x0000bb003e3e7a20 */ /* 0x000fe40000410000 */
[----:B------:R-:W-:Y:S01]  /*8980*/  FMUL.FTZ R61, R61, c[0x0][0x2ec] ;  /* 0x0000bb003d3d7a20 */ /* 0x000fe20000410000 */
[----:B------:R1:W-:Y:S01]  /*8990*/  MUFU.TANH R39, R33 ;  /* 0x0000002100277308 */ /* 0x0003e20000002400 */
[----:B------:R-:W-:Y:S02]  /*89a0*/  FMUL.FTZ R63, R63, c[0x0][0x2ec] ;  /* 0x0000bb003f3f7a20 */ /* 0x000fe40000410000 */
[----:B------:R-:W-:Y:S01]  /*89b0*/  FMUL.FTZ R57, R57, c[0x0][0x2ec] ;  /* 0x0000bb0039397a20 */ /* 0x000fe20000410000 */
[----:B------:R-:W-:Y:S01]  /*89c0*/  HMMA.16816.F32.BF16 R8, R112, R106, R8 ;  /* 0x0000006a7008723c */ /* 0x000fe20000041808 */
[----:B------:R-:W2:Y:S01]  /*89d0*/  LDSM.16.M88.4 R104, [R102+0x3800] ;  /* 0x003800006668783b */ /* 0x000ea20000000200 */
[----:B------:R-:W-:Y:S01]  /*89e0*/  FMUL.FTZ R60, R60, c[0x0][0x2ec] ;  /* 0x0000bb003c3c7a20 */ /* 0x000fe20000410000 */
[----:B------:R-:W-:-:S04]  /*89f0*/  DEPBAR.LE SB0, 0x0 ;  /* 0x000080000000791a */ /* 0x000fc80000000000 */
[----:B------:R-:W-:Y:S01]  /*8a00*/  MUFU.TANH R45, R45 ;  /* 0x0000002d002d7308 */ /* 0x000fe20000002400 */
[----:B------:R-:W-:Y:S02]  /*8a10*/  FMUL.FTZ R56, R56, c[0x0][0x2ec] ;  /* 0x0000bb0038387a20 */ /* 0x000fe40000410000 */
[----:B------:R-:W-:Y:S02]  /*8a20*/  FMUL.FTZ R59, R59, c[0x0][0x2ec] ;  /* 0x0000bb003b3b7a20 */ /* 0x000fe40000410000 */
[----:B-1----:R-:W-:-:S03]  /*8a30*/  FMUL.FTZ R33, R31, c[0x0][0x2ec] ;  /* 0x0000bb001f217a20 */ /* 0x002fc60000410000 */
[----:B------:R1:W-:Y:S01]  /*8a40*/  MUFU.TANH R31, R25 ;  /* 0x00000019001f7308 */ /* 0x0003e20000002400 */
[----:B------:R-:W-:-:S07]  /*8a50*/  FMUL.FTZ R14, R14, c[0x0][0x2ec] ;  /* 0x0000bb000e0e7a20 */ /* 0x000fce0000410000 */
[----:B------:R-:W-:Y:S01]  /*8a60*/  MUFU.TANH R135, R14 ;  /* 0x0000000e00877308 */ /* 0x000fe20000002400 */
[----:B------:R-:W-:Y:S01]  /*8a70*/  FMUL.FTZ R133, R8, c[0x0][0x2ec] ;  /* 0x0000bb0008857a20 */ /* 0x000fe20000410000 */
[----:B------:R-:W-:Y:S01]  /*8a80*/  LOP3.LUT R8, R108, 0x18, R175, 0xfe, !PT ;  /* 0x000000186c087812 */ /* 0x000fe200078efeaf */
[----:B------:R-:W-:Y:S02]  /*8a90*/  FMUL.FTZ R11, R11, c[0x0][0x2ec] ;  /* 0x0000bb000b0b7a20 */ /* 0x000fe40000410000 */
[----:B-1----:R-:W-:-:S03]  /*8aa0*/  FMUL.FTZ R25, R23, c[0x0][0x2ec] ;  /* 0x0000bb0017197a20 */ /* 0x002fc60000410000 */
[----:B------:R1:W-:Y:S08]  /*8ab0*/  MUFU.TANH R43, R37 ;  /* 0x00000025002b7308 */ /* 0x0003f00000002400 */
[----:B------:R3:W-:Y:S01]  /*8ac0*/  MUFU.TANH R23, R17 ;  /* 0x0000001100177308 */ /* 0x0007e20000002400 */
[C---:B--2---:R-:W-:Y:S07]  /*8ad0*/  HMMA.16816.F32.BF16 R52, R112.reuse, R104, R52 ;  /* 0x000000687034723c */ /* 0x044fee0000041834 */
[----:B------:R-:W-:Y:S01]  /*8ae0*/  IADD3 R104, R110, 0x1, RZ ;  /* 0x000000016e687810 */ /* 0x000fe20007ffe0ff */
[----:B------:R-:W-:Y:S01]  /*8af0*/  HMMA.16816.F32.BF16 R48, R112, R106, R48 ;  /* 0x0000006a7030723c */ /* 0x000fe20000041830 */
[----:B------:R2:W-:Y:S01]  /*8b00*/  MUFU.TANH R113, R20 ;  /* 0x0000001400717308 */ /* 0x0005e20000002400 */
[----:B-1----:R-:W-:Y:S01]  /*8b10*/  FMUL.FTZ R37, R35, c[0x0][0x2ec] ;  /* 0x0000bb0023257a20 */ /* 0x002fe20000410000 */
[----:B------:R-:W-:-:S04]  /*8b20*/  ISETP.GE.AND P2, PT, R104, R123, PT ;  /* 0x0000007b6800720c */ /* 0x000fc80003f46270 */
[----:B------:R-:W-:Y:S02]  /*8b30*/  FMUL.FTZ R107, R12, c[0x0][0x2ec] ;  /* 0x0000bb000c6b7a20 */ /* 0x000fe40000410000 */
[----:B------:R-:W1:Y:S01]  /*8b40*/  I2F R105, R104 ;  /* 0x0000006800697306 */ /* 0x000e620000201400 */
[----:B---3--:R-:W-:-:S06]  /*8b50*/  FMUL.FTZ R17, R15, c[0x0][0x2ec] ;  /* 0x0000bb000f117a20 */ /* 0x008fcc0000410000 */
[----:B------:R-:W-:Y:S01]  /*8b60*/  FMUL.FTZ R52, R52, c[0x0][0x2ec] ;  /* 0x0000bb0034347a20 */ /* 0x000fe20000410000 */
[----:B------:R-:W3:Y:S01]  /*8b70*/  I2F R12, R18 ;  /* 0x00000012000c7306 */ /* 0x000ee20000201400 */
[----:B--2---:R-:W-:Y:S01]  /*8b80*/  IADD3 R20, R110, 0x9, RZ ;  /* 0x000000096e147810 */ /* 0x004fe20007ffe0ff */
[----:B------:R-:W-:Y:S02]  /*8b90*/  FMUL.FTZ R53, R53, c[0x0][0x2ec] ;  /* 0x0000bb0035357a20 */ /* 0x000fe40000410000 */
[----:B------:R-:W-:-:S03]  /*8ba0*/  FMUL.FTZ R55, R55, c[0x0][0x2ec] ;  /* 0x0000bb0037377a20 */ /* 0x000fc60000410000 */
[----:B------:R-:W-:Y:S01]  /*8bb0*/  FMUL.FTZ R50, R50, c[0x0][0x2ec] ;  /* 0x0000bb0032327a20 */ /* 0x000fe20000410000 */
[----:B------:R-:W2:Y:S01]  /*8bc0*/  I2F R18, R20 ;  /* 0x0000001400127306 */ /* 0x000ea20000201400 */
[CC--:B-1----:R-:W-:Y:S02]  /*8bd0*/  FFMA.FTZ R14, R0.reuse, R105.reuse, R44 ;  /* 0x00000069000e7223 */ /* 0x0c2fe4000001002c */
[----:B------:R-:W-:Y:S02]  /*8be0*/  FFMA.FTZ R15, R0, R105, R46 ;  /* 0x00000069000f7223 */ /* 0x000fe4000001002e */
[----:B------:R-:W-:Y:S01]  /*8bf0*/  FMUL.FTZ R105, R9, c[0x0][0x2ec] ;  /* 0x0000bb0009697a20 */ /* 0x000fe20000410000 */
[----:B------:R-:W-:Y:S01]  /*8c00*/  FSEL R14, R14, -INF , !P2 ;  /* 0xff8000000e0e7808 */ /* 0x000fe20005000000 */
[----:B------:R-:W-:Y:S01]  /*8c10*/  FMUL.FTZ R49, R49, c[0x0][0x2ec] ;  /* 0x0000bb0031317a20 */ /* 0x000fe20000410000 */
[----:B------:R1:W-:Y:S01]  /*8c20*/  MUFU.TANH R35, R29 ;  /* 0x0000001d00237308 */ /* 0x0003e20000002400 */
[----:B---3--:R-:W-:Y:S01]  /*8c30*/  FFMA.FTZ R147, R0, R12, R147 ;  /* 0x0000000c00937223 */ /* 0x008fe20000010093 */
[----:B------:R-:W-:Y:S01]  /*8c40*/  ISETP.GE.AND P2, PT, R104, R122, PT ;  /* 0x0000007a6800720c */ /* 0x000fe20003f46270 */
[----:B------:R-:W-:-:S03]  /*8c50*/  FFMA.FTZ R129, R0, R12, R129 ;  /* 0x0000000c00817223 */ /* 0x000fc60000010081 */
[----:B------:R-:W-:Y:S01]  /*8c60*/  FSEL R9, R147, -INF , !P4 ;  /* 0xff80000093097808 */ /* 0x000fe20006000000 */
[-C--:B--2---:R-:W-:Y:S01]  /*8c70*/  FFMA.FTZ R47, R0, R18.reuse, R47 ;  /* 0x00000012002f7223 */ /* 0x084fe2000001002f */
[-C--:B------:R-:W-:Y:S01]  /*8c80*/  ISETP.GE.AND P4, PT, R20, R123.reuse, PT ;  /* 0x0000007b1400720c */ /* 0x080fe20003f86270 */
[----:B------:R-:W-:Y:S01]  /*8c90*/  FFMA.FTZ R22, R0, R18, R45 ;  /* 0x0000001200167223 */ /* 0x000fe2000001002d */
[----:B------:R-:W-:Y:S01]  /*8ca0*/  FSEL R15, R15, -INF , !P2 ;  /* 0xff8000000f0f7808 */ /* 0x000fe20005000000 */
[----:B------:R-:W-:Y:S01]  /*8cb0*/  MUFU.TANH R41, R41 ;  /* 0x0000002900297308 */ /* 0x000fe20000002400 */
[----:B------:R-:W-:Y:S02]  /*8cc0*/  FSEL R12, R129, -INF , !P5 ;  /* 0xff800000810c7808 */ /* 0x000fe40006800000 */
[C---:B------:R-:W-:Y:S01]  /*8cd0*/  ISETP.GE.AND P2, PT, R8.reuse, R123, PT ;  /* 0x0000007b0800720c */ /* 0x040fe20003f46270 */
[----:B-1----:R-:W-:Y:S01]  /*8ce0*/  FMUL.FTZ R29, R27, c[0x0][0x2ec] ;  /* 0x0000bb001b1d7a20 */ /* 0x002fe20000410000 */
[----:B------:R-:W-:-:S03]  /*8cf0*/  ISETP.GE.AND P5, PT, R8, R122, PT ;  /* 0x0000007a0800720c */ /* 0x000fc60003fa6270 */
[----:B------:R1:W-:Y:S08]  /*8d00*/  MUFU.TANH R27, R21 ;  /* 0x00000015001b7308 */ /* 0x0003f00000002400 */
[----:B------:R-:W-:Y:S01]  /*8d10*/  MUFU.TANH R131, R30 ;  /* 0x0000001e00837308 */ /* 0x000fe20000002400 */
[----:B-1----:R-:W-:-:S07]  /*8d20*/  FMUL.FTZ R21, R19, c[0x0][0x2ec] ;  /* 0x0000bb0013157a20 */ /* 0x002fce0000410000 */
[----:B------:R-:W-:Y:S01]  /*8d30*/  MUFU.TANH R37, R37 ;  /* 0x0000002500257308 */ /* 0x000fe20000002400 */
[----:B------:R-:W-:-:S07]  /*8d40*/  FMUL.FTZ R19, R13, c[0x0][0x2ec] ;  /* 0x0000bb000d137a20 */ /* 0x000fce0000410000 */
[----:B------:R-:W1:Y:S08]  /*8d50*/  I2F R13, R16 ;  /* 0x00000010000d7306 */ /* 0x000e700000201400 */
[----:B------:R2:W3:Y:S01]  /*8d60*/  I2F R16, R8 ;  /* 0x0000000800107306 */ /* 0x0004e20000201400 */
[----:B-1----:R-:W-:-:S07]  /*8d70*/  FFMA.FTZ R45, R0, R13, R145 ;  /* 0x0000000d002d7223 */ /* 0x002fce0000010091 */
[----:B------:R3:W-:Y:S01]  /*8d80*/  MUFU.TANH R117, R28 ;  /* 0x0000001c00757308 */ /* 0x0007e20000002400 */
[----:B------:R-:W-:Y:S02]  /*8d90*/  FFMA.FTZ R42, R0, R13, R125 ;  /* 0x0000000d002a7223 */ /* 0x000fe4000001007d */
[----:B------:R-:W-:Y:S01]  /*8da0*/  FMUL.FTZ R125, R4, c[0x0][0x2ec] ;  /* 0x0000bb00047d7a20 */ /* 0x000fe20000410000 */
[----:B------:R-:W-:Y:S02]  /*8db0*/  FSEL R45, R45, -INF , !P3 ;  /* 0xff8000002d2d7808 */ /* 0x000fe40005800000 */
[----:B------:R-:W-:Y:S02]  /*8dc0*/  FSEL R42, R42, -INF , !P6 ;  /* 0xff8000002a2a7808 */ /* 0x000fe40007000000 */
[----:B--2---:R-:W-:Y:S01]  /*8dd0*/  FSEL R8, R47, -INF , !P4 ;  /* 0xff8000002f087808 */ /* 0x004fe20006000000 */
[----:B------:R1:W-:Y:S01]  /*8de0*/  MUFU.TANH R115, R24 ;  /* 0x0000001800737308 */ /* 0x0003e20000002400 */
[----:B------:R-:W-:-:S02]  /*8df0*/  ISETP.GE.AND P4, PT, R20, R122, PT ;  /* 0x0000007a1400720c */ /* 0x000fc40003f86270 */
[----:B------:R-:W-:Y:S02]  /*8e00*/  IADD3 R20, R110, 0x11, RZ ;  /* 0x000000116e147810 */ /* 0x000fe40007ffe0ff */
[----:B------:R-:W-:Y:S02]  /*8e10*/  FSEL R13, R22, -INF , !P4 ;  /* 0xff800000160d7808 */ /* 0x000fe40006000000 */
[----:B------:R-:W-:Y:S01]  /*8e20*/  ISETP.GE.AND P3, PT, R20, R123, PT ;  /* 0x0000007b1400720c */ /* 0x000fe20003f66270 */
[----:B------:R-:W2:Y:S01]  /*8e30*/  I2F R18, R20 ;  /* 0x0000001400127306 */ /* 0x000ea20000201400 */
[----:B---3--:R-:W-:-:S05]  /*8e40*/  FFMA.FTZ R28, R0, R16, R119 ;  /* 0x00000010001c7223 */ /* 0x008fca0000010077 */
[----:B------:R-:W-:Y:S02]  /*8e50*/  FSEL R28, R28, -INF , !P2 ;  /* 0xff8000001c1c7808 */ /* 0x000fe40005000000 */
[----:B-1----:R-:W-:Y:S01]  /*8e60*/  LOP3.LUT R24, R108, 0x20, R175, 0xfe, !PT ;  /* 0x000000206c187812 */ /* 0x002fe200078efeaf */
[----:B------:R1:W-:Y:S03]  /*8e70*/  MUFU.TANH R141, R26 ;  /* 0x0000001a008d7308 */ /* 0x0003e60000002400 */
[C---:B------:R-:W-:Y:S02]  /*8e80*/  ISETP.GE.AND P4, PT, R24.reuse, R123, PT ;  /* 0x0000007b1800720c */ /* 0x040fe40003f86270 */
[----:B------:R-:W-:Y:S01]  /*8e90*/  ISETP.GE.AND P6, PT, R24, R122, PT ;  /* 0x0000007a1800720c */ /* 0x000fe20003fc6270 */
[CC--:B--2---:R-:W-:Y:S02]  /*8ea0*/  FFMA.FTZ R30, R0.reuse, R18.reuse, R43 ;  /* 0x00000012001e7223 */ /* 0x0c4fe4000001002b */
[----:B------:R-:W-:Y:S01]  /*8eb0*/  MUFU.TANH R33, R33 ;  /* 0x0000002100217308 */ /* 0x000fe20000002400 */
[----:B------:R-:W-:-:S02]  /*8ec0*/  FFMA.FTZ R22, R0, R18, R41 ;  /* 0x0000001200167223 */ /* 0x000fc40000010029 */
[----:B------:R-:W-:Y:S01]  /*8ed0*/  FFMA.FTZ R41, R0, R16, R143 ;  /* 0x0000001000297223 */ /* 0x000fe2000001008f */
[----:B------:R-:W-:Y:S02]  /*8ee0*/  FSEL R30, R30, -INF , !P3 ;  /* 0xff8000001e1e7808 */ /* 0x000fe40005800000 */
[----:B------:R-:W-:Y:S02]  /*8ef0*/  ISETP.GE.AND P3, PT, R20, R122, PT ;  /* 0x0000007a1400720c */ /* 0x000fe40003f66270 */
[----:B------:R-:W-:Y:S01]  /*8f00*/  IADD3 R20, R110, 0x19, RZ ;  /* 0x000000196e147810 */ /* 0x000fe20007ffe0ff */
[----:B-1----:R-:W-:Y:S01]  /*8f10*/  FMUL.FTZ R26, R10, c[0x0][0x2ec] ;  /* 0x0000bb000a1a7a20 */ /* 0x002fe20000410000 */
[----:B------:R-:W-:Y:S01]  /*8f20*/  LOP3.LUT R16, R108, 0x28, R175, 0xfe, !PT ;  /* 0x000000286c107812 */ /* 0x000fe200078efeaf */
[----:B------:R-:W1:Y:S01]  /*8f30*/  I2F R10, R24 ;  /* 0x00000018000a7306 */ /* 0x000e620000201400 */
[----:B------:R-:W-:Y:S01]  /*8f40*/  FSEL R119, R22, -INF , !P3 ;  /* 0xff80000016777808 */ /* 0x000fe20005800000 */
[----:B------:R-:W-:Y:S01]  /*8f50*/  FMUL.FTZ R22, R6, c[0x0][0x2ec] ;  /* 0x0000bb0006167a20 */ /* 0x000fe20000410000 */
[----:B------:R-:W-:-:S02]  /*8f60*/  ISETP.GE.AND P3, PT, R16, R123, PT ;  /* 0x0000007b1000720c */ /* 0x000fc40003f66270 */
[----:B------:R-:W-:Y:S02]  /*8f70*/  ISETP.GE.AND P2, PT, R16, R122, PT ;  /* 0x0000007a1000720c */ /* 0x000fe40003f46270 */
[----:B------:R-:W-:Y:S01]  /*8f80*/  FSEL R41, R41, -INF , !P5 ;  /* 0xff80000029297808 */ /* 0x000fe20006800000 */
[----:B------:R-:W2:Y:S01]  /*8f90*/  I2F R18, R20 ;  /* 0x0000001400127306 */ /* 0x000ea20000201400 */
[----:B------:R-:W-:-:S07]  /*8fa0*/  ISETP.GE.AND P5, PT, R20, R123, PT ;  /* 0x0000007b1400720c */ /* 0x000fce0003fa6270 */
[----:B------:R-:W3:Y:S01]  /*8fb0*/  I2F R4, R16 ;  /* 0x0000001000047306 */ /* 0x000ee20000201400 */
[CC--:B-1----:R-:W-:Y:S02]  /*8fc0*/  FFMA.FTZ R117, R0.reuse, R10.reuse, R117 ;  /* 0x0000000a00757223 */ /* 0x0c2fe40000010075 */
[----:B------:R-:W-:Y:S01]  /*8fd0*/  FFMA.FTZ R131, R0, R10, R131 ;  /* 0x0000000a00837223 */ /* 0x000fe20000010083 */
[----:B------:R-:W-:Y:S02]  /*8fe0*/  LOP3.LUT R10, R108, 0x30, R175, 0xfe, !PT ;  /* 0x000000306c0a7812 */ /* 0x000fe400078efeaf */
[----:B------:R-:W-:Y:S01]  /*8ff0*/  FSEL R196, R117, -INF , !P4 ;  /* 0xff80000075c47808 */ /* 0x000fe20006000000 */
[CC--:B--2---:R-:W-:Y:S01]  /*9000*/  FFMA.FTZ R39, R0.reuse, R18.reuse, R39 ;  /* 0x0000001200277223 */ /* 0x0c4fe20000010027 */
[----:B------:R-:W1:Y:S01]  /*9010*/  I2F R6, R10 ;  /* 0x0000000a00067306 */ /* 0x000e620000201400 */
[----:B------:R-:W-:Y:S01]  /*9020*/  FFMA.FTZ R37, R0, R18, R37 ;  /* 0x0000001200257223 */ /* 0x000fe20000010025 */
[----:B------:R-:W-:-:S02]  /*9030*/  IADD3 R18, R110, 0x21, RZ ;  /* 0x000000216e127810 */ /* 0x000fc40007ffe0ff */
[----:B------:R-:W-:Y:S02]  /*9040*/  FSEL R40, R39, -INF , !P5 ;  /* 0xff80000027287808 */ /* 0x000fe40006800000 */
[----:B------:R-:W-:Y:S01]  /*9050*/  ISETP.GE.AND P5, PT, R20, R122, PT ;  /* 0x0000007a1400720c */ /* 0x000fe20003fa6270 */
[----:B---3--:R-:W-:Y:S01]  /*9060*/  FFMA.FTZ R141, R0, R4, R141 ;  /* 0x00000004008d7223 */ /* 0x008fe2000001008d */
[----:B------:R-:W2:Y:S01]  /*9070*/  I2F R16, R18 ;  /* 0x0000001200107306 */ /* 0x000ea20000201400 */
[----:B------:R-:W-:Y:S01]  /*9080*/  ISETP.GE.AND P4, PT, R10, R122, PT ;  /* 0x0000007a0a00720c */ /* 0x000fe20003f86270 */
[----:B------:R-:W-:Y:S01]  /*9090*/  FFMA.FTZ R115, R0, R4, R115 ;  /* 0x0000000400737223 */ /* 0x000fe20000010073 */
[----:B------:R-:W-:Y:S01]  /*90a0*/  FSEL R43, R37, -INF , !P5 ;  /* 0xff800000252b7808 */ /* 0x000fe20006800000 */
[----:B------:R-:W-:Y:S01]  /*90b0*/  FMUL.FTZ R37, R58, c[0x0][0x2ec] ;  /* 0x0000bb003a257a20 */ /* 0x000fe20000410000 */
[-C--:B------:R-:W-:Y:S02]  /*90c0*/  ISETP.GE.AND P5, PT, R10, R123.reuse, PT ;  /* 0x0000007b0a00720c */ /* 0x080fe40003fa6270 */
[----:B------:R-:W-:Y:S01]  /*90d0*/  FSEL R143, R141, -INF , !P2 ;  /* 0xff8000008d8f7808 */ /* 0x000fe20005000000 */
[----:B------:R-:W-:Y:S01]  /*90e0*/  MUFU.TANH R29, R29 ;  /* 0x0000001d001d7308 */ /* 0x000fe20000002400 */
[----:B------:R-:W-:Y:S01]  /*90f0*/  FSEL R131, R131, -INF , !P6 ;  /* 0xff80000083837808 */ /* 0x000fe20007000000 */
[-C--:B-1----:R-:W-:Y:S01]  /*9100*/  FFMA.FTZ R139, R0, R6.reuse, R139 ;  /* 0x00000006008b7223 */ /* 0x082fe2000001008b */
[----:B------:R-:W-:Y:S01]  /*9110*/  ISETP.GE.AND P6, PT, R18, R123, PT ;  /* 0x0000007b1200720c */ /* 0x000fe20003fc6270 */
[----:B------:R-:W-:Y:S01]  /*9120*/  FFMA.FTZ R113, R0, R6, R113 ;  /* 0x0000000600717223 */ /* 0x000fe20000010071 */
[----:B------:R-:W-:-:S02]  /*9130*/  FSEL R134, R115, -INF , !P3 ;  /* 0xff80000073867808 */ /* 0x000fc40005800000 */
[----:B------:R-:W-:Y:S01]  /*9140*/  FSEL R193, R139, -INF , !P4 ;  /* 0xff8000008bc17808 */ /* 0x000fe20006000000 */
[CC--:B--2---:R-:W-:Y:S01]  /*9150*/  FFMA.FTZ R35, R0.reuse, R16.reuse, R35 ;  /* 0x0000001000237223 */ /* 0x0c4fe20000010023 */
[----:B------:R-:W-:Y:S01]  /*9160*/  MUFU.TANH R25, R25 ;  /* 0x0000001900197308 */ /* 0x000fe20000002400 */
[----:B------:R-:W-:Y:S01]  /*9170*/  FFMA.FTZ R33, R0, R16, R33 ;  /* 0x0000001000217223 */ /* 0x000fe20000010021 */
[----:B------:R-:W-:Y:S02]  /*9180*/  IADD3 R16, R110, 0x29, RZ ;  /* 0x000000296e107810 */ /* 0x000fe40007ffe0ff */
[----:B------:R-:W-:Y:S02]  /*9190*/  FSEL R194, R35, -INF , !P6 ;  /* 0xff80000023c27808 */ /* 0x000fe40007000000 */
[----:B------:R-:W-:Y:S02]  /*91a0*/  ISETP.GE.AND P2, PT, R16, R123, PT ;  /* 0x0000007b1000720c */ /* 0x000fe40003f46270 */
[----:B------:R-:W1:Y:S01]  /*91b0*/  I2F R10, R16 ;  /* 0x00000010000a7306 */ /* 0x000e620000201400 */
[----:B------:R-:W-:-:S02]  /*91c0*/  ISETP.GE.AND P6, PT, R18, R122, PT ;  /* 0x0000007a1200720c */ /* 0x000fc40003fc6270 */
[----:B------:R-:W-:Y:S02]  /*91d0*/  LOP3.LUT R18, R108, 0x38, R175, 0xfe, !PT ;  /* 0x000000386c127812 */ /* 0x000fe400078efeaf */
[----:B------:R-:W-:Y:S02]  /*91e0*/  FSEL R149, R33, -INF , !P6 ;  /* 0xff80000021957808 */ /* 0x000fe40007000000 */
[C---:B------:R-:W-:Y:S01]  /*91f0*/  ISETP.GE.AND P3, PT, R18.reuse, R122, PT ;  /* 0x0000007a1200720c */ /* 0x040fe20003f66270 */
[----:B------:R-:W-:Y:S01]  /*9200*/  MUFU.TANH R137, R137 ;  /* 0x0000008900897308 */ /* 0x000fe20000002400 */
[----:B------:R-:W-:Y:S02]  /*9210*/  ISETP.GE.AND P6, PT, R18, R123, PT ;  /* 0x0000007b1200720c */ /* 0x000fe40003fc6270 */
[----:B------:R-:W-:Y:S01]  /*9220*/  FSEL R186, R113, -INF , !P5 ;  /* 0xff80000071ba7808 */ /* 0x000fe20006800000 */
[----:B-1----:R-:W-:-:S04]  /*9230*/  FFMA.FTZ R31, R0, R10, R31 ;  /* 0x0000000a001f7223 */ /* 0x002fc8000001001f */
[----:B------:R-:W1:Y:S01]  /*9240*/  I2F R4, R18 ;  /* 0x0000001200047306 */ /* 0x000e620000201400 */
[----:B------:R-:W-:Y:S01]  /*9250*/  FFMA.FTZ R29, R0, R10, R29 ;  /* 0x0000000a001d7223 */ /* 0x000fe2000001001d */
[----:B------:R-:W-:Y:S02]  /*9260*/  FSEL R132, R31, -INF , !P2 ;  /* 0xff8000001f847808 */ /* 0x000fe40005000000 */
[----:B------:R-:W-:Y:S02]  /*9270*/  ISETP.GE.AND P2, PT, R16, R122, PT ;  /* 0x0000007a1000720c */ /* 0x000fe40003f46270 */
[----:B------:R-:W-:Y:S02]  /*9280*/  IADD3 R16, R110, 0x31, RZ ;  /* 0x000000316e107810 */ /* 0x000fe40007ffe0ff */
[----:B------:R-:W-:Y:S01]  /*9290*/  MUFU.TANH R21, R21 ;  /* 0x0000001500157308 */ /* 0x000fe20000002400 */
[----:B------:R-:W-:Y:S02]  /*92a0*/  FSEL R129, R29, -INF , !P2 ;  /* 0xff8000001d817808 */ /* 0x000fe40005000000 */
[----:B------:R-:W-:Y:S01]  /*92b0*/  ISETP.GE.AND P4, PT, R16, R123, PT ;  /* 0x0000007b1000720c */ /* 0x000fe20003f86270 */
[----:B-1----:R-:W-:-:S04]  /*92c0*/  FFMA.FTZ R137, R0, R4, R137 ;  /* 0x0000000400897223 */ /* 0x002fc80000010089 */
[----:B------:R-:W1:Y:S01]  /*92d0*/  I2F R10, R16 ;  /* 0x00000010000a7306 */ /* 0x000e620000201400 */
[----:B------:R-:W-:Y:S01]  /*92e0*/  LOP3.LUT R18, R108, 0x40, R175, 0xfe, !PT ;  /* 0x000000406c127812 */ /* 0x000fe200078efeaf */
[----:B------:R-:W-:Y:S01]  /*92f0*/  FFMA.FTZ R109, R0, R4, R109 ;  /* 0x00000004006d7223 */ /* 0x000fe2000001006d */
[----:B------:R-:W-:Y:S02]  /*9300*/  FSEL R147, R137, -INF , !P3 ;  /* 0xff80000089937808 */ /* 0x000fe40005800000 */
[----:B------:R-:W-:-:S03]  /*9310*/  ISETP.GE.AND P5, PT, R18, R122, PT ;  /* 0x0000007a1200720c */ /* 0x000fc60003fa6270 */
[----:B------:R-:W2:Y:S01]  /*9320*/  I2F R6, R18 ;  /* 0x0000001200067306 */ /* 0x000ea20000201400 */
[----:B------:R-:W-:Y:S02]  /*9330*/  ISETP.GE.AND P2, PT, R18, R123, PT ;  /* 0x0000007b1200720c */ /* 0x000fe40003f46270 */
[----:B------:R-:W-:Y:S01]  /*9340*/  FSEL R184, R109, -INF , !P6 ;  /* 0xff8000006db87808 */ /* 0x000fe20007000000 */
[----:B-1----:R-:W-:-:S04]  /*9350*/  FFMA.FTZ R27, R0, R10, R27 ;  /* 0x0000000a001b7223 */ /* 0x002fc8000001001b */
[----:B------:R-:W-:Y:S01]  /*9360*/  MUFU.TANH R19, R19 ;  /* 0x0000001300137308 */ /* 0x000fe20000002400 */
[----:B------:R-:W-:Y:S01]  /*9370*/  FFMA.FTZ R25, R0, R10, R25 ;  /* 0x0000000a00197223 */ /* 0x000fe20000010019 */
[----:B------:R-:W-:Y:S02]  /*9380*/  FSEL R140, R27, -INF , !P4 ;  /* 0xff8000001b8c7808 */ /* 0x000fe40006000000 */
[----:B------:R-:W-:Y:S01]  /*9390*/  ISETP.GE.AND P4, PT, R16, R122, PT ;  /* 0x0000007a1000720c */ /* 0x000fe20003f86270 */
[----:B--2---:R-:W-:Y:S01]  /*93a0*/  FFMA.FTZ R135, R0, R6, R135 ;  /* 0x0000000600877223 */ /* 0x004fe20000010087 */
[----:B------:R-:W-:Y:S02]  /*93b0*/  IADD3 R16, R110, 0x39, RZ ;  /* 0x000000396e107810 */ /* 0x000fe40007ffe0ff */
[----:B------:R-:W-:Y:S01]  /*93c0*/  MUFU.TANH R17, R17 ;  /* 0x0000001100117308 */ /* 0x000fe20000002400 */
[----:B------:R-:W-:Y:S02]  /*93d0*/  LOP3.LUT R18, R108, 0x48, R175, 0xfe, !PT ;  /* 0x000000486c127812 */ /* 0x000fe400078efeaf */
[----:B------:R-:W-:-:S02]  /*93e0*/  ISETP.GE.AND P3, PT, R16, R123, PT ;  /* 0x0000007b1000720c */ /* 0x000fc40003f66270 */
[----:B------:R-:W-:Y:S02]  /*93f0*/  FSEL R139, R135, -INF , !P5 ;  /* 0xff800000878b7808 */ /* 0x000fe40006800000 */
[----:B------:R-:W-:Y:S01]  /*9400*/  FSEL R151, R25, -INF , !P4 ;  /* 0xff80000019977808 */ /* 0x000fe20006000000 */
[----:B------:R-:W1:Y:S01]  /*9410*/  I2F R10, R16 ;  /* 0x00000010000a7306 */ /* 0x000e620000201400 */
[C---:B------:R-:W-:Y:S02]  /*9420*/  ISETP.GE.AND P4, PT, R18.reuse, R123, PT ;  /* 0x0000007b1200720c */ /* 0x040fe40003f86270 */
[----:B------:R-:W-:-:S05]  /*9430*/  ISETP.GE.AND P6, PT, R18, R122, PT ;  /* 0x0000007a1200720c */ /* 0x000fca0003fc6270 */
[----:B------:R-:W-:Y:S01]  /*9440*/  MUFU.TANH R133, R133 ;  /* 0x0000008500857308 */ /* 0x000fe20000002400 */
[----:B-1----:R-:W-:-:S07]  /*9450*/  FFMA.FTZ R23, R0, R10, R23 ;  /* 0x0000000a00177223 */ /* 0x002fce0000010017 */
[----:B------:R-:W1:Y:S01]  /*9460*/  I2F R4, R18 ;  /* 0x0000001200047306 */ /* 0x000e620000201400 */
[----:B------:R-:W-:Y:S01]  /*9470*/  FFMA.FTZ R21, R0, R10, R21 ;  /* 0x0000000a00157223 */ /* 0x000fe20000010015 */
[----:B------:R-:W-:Y:S02]  /*9480*/  FSEL R150, R23, -INF , !P3 ;  /* 0xff80000017967808 */ /* 0x000fe40005800000 */
[----:B------:R-:W-:Y:S02]  /*9490*/  ISETP.GE.AND P3, PT, R16, R122, PT ;  /* 0x0000007a1000720c */ /* 0x000fe40003f66270 */
[----:B------:R-:W-:Y:S02]  /*94a0*/  IADD3 R16, R110, 0x41, RZ ;  /* 0x000000416e107810 */ /* 0x000fe40007ffe0ff */
[----:B------:R-:W2:Y:S01]  /*94b0*/  MUFU.TANH R47, R26 ;  /* 0x0000001a002f7308 */ /* 0x000ea20000002400 */
[----:B------:R-:W-:Y:S02]  /*94c0*/  FSEL R185, R21, -INF , !P3 ;  /* 0xff80000015b97808 */ /* 0x000fe40005800000 */
[----:B------:R-:W-:Y:S01]  /*94d0*/  ISETP.GE.AND P5, PT, R16, R123, PT ;  /* 0x0000007b1000720c */ /* 0x000fe20003fa6270 */
[----:B-1----:R-:W-:-:S04]  /*94e0*/  FFMA.FTZ R133, R0, R4, R133 ;  /* 0x0000000400857223 */ /* 0x002fc80000010085 */
[----:B------:R-:W1:Y:S01]  /*94f0*/  I2F R10, R16 ;  /* 0x00000010000a7306 */ /* 0x000e620000201400 */
[----:B------:R-:W-:Y:S02]  /*9500*/  LOP3.LUT R18, R108, 0x50, R175, 0xfe, !PT ;  /* 0x000000506c127812 */ /* 0x000fe400078efeaf */
[----:B------:R-:W-:Y:S02]  /*9510*/  FSEL R144, R133, -INF , !P4 ;  /* 0xff80000085907808 */ /* 0x000fe40006000000 */
[----:B------:R-:W-:-:S03]  /*9520*/  ISETP.GE.AND P3, PT, R18, R123, PT ;  /* 0x0000007b1200720c */ /* 0x000fc60003f66270 */
[----:B------:R-:W-:Y:S01]  /*9530*/  MUFU.TANH R105, R105 ;  /* 0x0000006900697308 */ /* 0x000fe20000002400 */
[----:B--2---:R-:W-:-:S05]  /*9540*/  FFMA.FTZ R47, R0, R4, R47 ;  /* 0x00000004002f7223 */ /* 0x004fca000001002f */
[----:B------:R-:W-:Y:S01]  /*9550*/  FSEL R133, R47, -INF , !P6 ;  /* 0xff8000002f857808 */ /* 0x000fe20007000000 */
[CC--:B-1----:R-:W-:Y:S01]  /*9560*/  FFMA.FTZ R19, R0.reuse, R10.reuse, R19 ;  /* 0x0000000a00137223 */ /* 0x0c2fe20000010013 */
[----:B------:R-:W1:Y:S01]  /*9570*/  MUFU.TANH R107, R107 ;  /* 0x0000006b006b7308 */ /* 0x000e620000002400 */
[----:B------:R-:W-:-:S03]  /*9580*/  FFMA.FTZ R17, R0, R10, R17 ;  /* 0x0000000a00117223 */ /* 0x000fc60000010011 */
[----:B------:R-:W-:Y:S02]  /*9590*/  FSEL R142, R19, -INF , !P5 ;  /* 0xff800000138e7808 */ /* 0x000fe40006800000 */
[----:B------:R-:W-:Y:S02]  /*95a0*/  ISETP.GE.AND P5, PT, R16, R122, PT ;  /* 0x0000007a1000720c */ /* 0x000fe40003fa6270 */
[----:B------:R-:W-:Y:S01]  /*95b0*/  IADD3 R16, R110, 0x49, RZ ;  /* 0x000000496e107810 */ /* 0x000fe20007ffe0ff */
[----:B------:R-:W-:Y:S01]  /*95c0*/  MUFU.TANH R11, R11 ;  /* 0x0000000b000b7308 */ /* 0x000fe20000002400 */
[----:B------:R-:W-:Y:S02]  /*95d0*/  FSEL R135, R17, -INF , !P5 ;  /* 0xff80000011877808 */ /* 0x000fe40006800000 */
[----:B------:R-:W-:Y:S01]  /*95e0*/  ISETP.GE.AND P6, PT, R16, R123, PT ;  /* 0x0000007b1000720c */ /* 0x000fe20003fc6270 */
[----:B-1----:R-:W-:-:S04]  /*95f0*/  FFMA.FTZ R107, R0, R6, R107 ;  /* 0x00000006006b7223 */ /* 0x002fc8000001006b */
[----:B------:R-:W1:Y:S01]  /*9600*/  I2F R10, R16 ;  /* 0x00000010000a7306 */ /* 0x000e620000201400 */
[----:B------:R-:W-:Y:S02]  /*9610*/  FSEL R138, R107, -INF , !P2 ;  /* 0xff8000006b8a7808 */ /* 0x000fe40005000000 */
[----:B------:R-:W-:-:S05]  /*9620*/  ISETP.GE.AND P2, PT, R18, R122, PT ;  /* 0x0000007a1200720c */ /* 0x000fca0003f46270 */
[----:B------:R-:W-:Y:S01]  /*9630*/  MUFU.TANH R125, R125 ;  /* 0x0000007d007d7308 */ /* 0x000fe20000002400 */
[----:B-1----:R-:W-:-:S07]  /*9640*/  FFMA.FTZ R105, R0, R10, R105 ;  /* 0x0000000a00697223 */ /* 0x002fce0000010069 */
[----:B------:R-:W1:Y:S01]  /*9650*/  I2F R6, R18 ;  /* 0x0000001200067306 */ /* 0x000e620000201400 */
[----:B------:R-:W-:Y:S01]  /*9660*/  FFMA.FTZ R11, R0, R10, R11 ;  /* 0x0000000a000b7223 */ /* 0x000fe2000001000b */
[----:B------:R-:W-:Y:S02]  /*9670*/  FSEL R136, R105, -INF , !P6 ;  /* 0xff80000069887808 */ /* 0x000fe40007000000 */
[----:B------:R-:W-:-:S04]  /*9680*/  ISETP.GE.AND P6, PT, R16, R122, PT ;  /* 0x0000007a1000720c */ /* 0x000fc80003fc6270 */
[----:B------:R-:W2:Y:S01]  /*9690*/  MUFU.TANH R39, R22 ;  /* 0x0000001600277308 */ /* 0x000ea20000002400 */
[----:B------:R-:W-:Y:S02]  /*96a0*/  IADD3 R16, R110, 0x51, RZ ;  /* 0x000000516e107810 */ /* 0x000fe40007ffe0ff */
[----:B------:R-:W-:-:S05]  /*96b0*/  FSEL R137, R11, -INF , !P6 ;  /* 0xff8000000b897808 */ /* 0x000fca0007000000 */
[----:B------:R-:W3:Y:S01]  /*96c0*/  I2F R10, R16 ;  /* 0x00000010000a7306 */ /* 0x000ee20000201400 */
[----:B-1----:R-:W-:Y:S01]  /*96d0*/  FFMA.FTZ R125, R0, R6, R125 ;  /* 0x00000006007d7223 */ /* 0x002fe2000001007d */
[----:B------:R-:W-:-:S04]  /*96e0*/  LOP3.LUT R18, R108, 0x58, R175, 0xfe, !PT ;  /* 0x000000586c127812 */ /* 0x000fc800078efeaf */
[----:B------:R-:W-:Y:S01]  /*96f0*/  FSEL R128, R125, -INF , !P3 ;  /* 0xff8000007d807808 */ /* 0x000fe20005800000 */
[----:B--2---:R-:W-:Y:S01]  /*9700*/  FFMA.FTZ R39, R0, R6, R39 ;  /* 0x0000000600277223 */ /* 0x004fe20000010027 */
[----:B------:R-:W-:Y:S01]  /*9710*/  MUFU.TANH R31, R66 ;  /* 0x00000042001f7308 */ /* 0x000fe20000002400 */
[C---:B------:R-:W-:Y:S02]  /*9720*/  ISETP.GE.AND P4, PT, R18.reuse, R122, PT ;  /* 0x0000007a1200720c */ /* 0x040fe40003f86270 */
[-C--:B------:R-:W-:Y:S02]  /*9730*/  ISETP.GE.AND P5, PT, R18, R123.reuse, PT ;  /* 0x0000007b1200720c */ /* 0x080fe40003fa6270 */
[----:B------:R-:W-:Y:S01]  /*9740*/  FSEL R125, R39, -INF , !P2 ;  /* 0xff800000277d7808 */ /* 0x000fe20005000000 */
[-C--:B---3--:R-:W-:Y:S01]  /*9750*/  FFMA.FTZ R5, R0, R10.reuse, R5 ;  /* 0x0000000a00057223 */ /* 0x088fe20000010005 */
[----:B------:R-:W-:Y:S01]  /*9760*/  ISETP.GE.AND P2, PT, R16, R123, PT ;  /* 0x0000007b1000720c */ /* 0x000fe20003f46270 */
[----:B------:R-:W1:Y:S01]  /*9770*/  I2F R4, R18 ;  /* 0x0000001200047306 */ /* 0x000e620000201400 */
[----:B------:R-:W-:-:S02]  /*9780*/  FFMA.FTZ R7, R0, R10, R7 ;  /* 0x0000000a00077223 */ /* 0x000fc40000010007 */
[----:B------:R-:W-:Y:S02]  /*9790*/  FSEL R130, R5, -INF , !P2 ;  /* 0xff80000005827808 */ /* 0x000fe40005000000 */
[----:B------:R-:W-:Y:S02]  /*97a0*/  ISETP.GE.AND P2, PT, R16, R122, PT ;  /* 0x0000007a1000720c */ /* 0x000fe40003f46270 */
[----:B------:R-:W-:Y:S01]  /*97b0*/  IADD3 R16, R110, 0x59, RZ ;  /* 0x000000596e107810 */ /* 0x000fe20007ffe0ff */
[----:B------:R-:W-:Y:S01]  /*97c0*/  MUFU.TANH R33, R65 ;  /* 0x0000004100217308 */ /* 0x000fe20000002400 */
[----:B------:R-:W-:-:S07]  /*97d0*/  FSEL R117, R7, -INF , !P2 ;  /* 0xff80000007757808 */ /* 0x000fce0005000000 */
[----:B------:R-:W2:Y:S01]  /*97e0*/  I2F R10, R16 ;  /* 0x00000010000a7306 */ /* 0x000ea20000201400 */
[----:B-1----:R-:W-:Y:S01]  /*97f0*/  FFMA.FTZ R31, R0, R4, R31 ;  /* 0x00000004001f7223 */ /* 0x002fe2000001001f */
[----:B------:R-:W-:-:S04]  /*9800*/  LOP3.LUT R18, R108, 0x60, R175, 0xfe, !PT ;  /* 0x000000606c127812 */ /* 0x000fc800078efeaf */
[----:B------:R-:W-:Y:S01]  /*9810*/  FSEL R115, R31, -INF , !P4 ;  /* 0xff8000001f737808 */ /* 0x000fe20006000000 */
[----:B------:R-:W-:Y:S01]  /*9820*/  FMUL.FTZ R31, R54, c[0x0][0x2ec] ;  /* 0x0000bb00361f7a20 */ /* 0x000fe20000410000 */
[----:B------:R-:W1:Y:S01]  /*9830*/  MUFU.TANH R29, R67 ;  /* 0x00000043001d7308 */ /* 0x000e620000002400 */
[-C--:B------:R-:W-:Y:S02]  /*9840*/  ISETP.GE.AND P4, PT, R16, R123.reuse, PT ;  /* 0x0000007b1000720c */ /* 0x080fe40003f86270 */
[C---:B------:R-:W-:Y:S02]  /*9850*/  ISETP.GE.AND P3, PT, R18.reuse, R122, PT ;  /* 0x0000007a1200720c */ /* 0x040fe40003f66270 */
[----:B------:R-:W-:Y:S01]  /*9860*/  ISETP.GE.AND P6, PT, R18, R123, PT ;  /* 0x0000007b1200720c */ /* 0x000fe20003fc6270 */
[----:B--2---:R-:W-:Y:S02]  /*9870*/  FFMA.FTZ R33, R0, R10, R33 ;  /* 0x0000000a00217223 */ /* 0x004fe40000010021 */
[----:B------:R-:W-:Y:S03]  /*9880*/  MUFU.TANH R23, R62 ;  /* 0x0000003e00177308 */ /* 0x000fe60000002400 */
[----:B------:R-:W-:-:S02]  /*9890*/  FSEL R126, R33, -INF , !P4 ;  /* 0xff800000217e7808 */ /* 0x000fc40006000000 */
[----:B------:R-:W-:Y:S01]  /*98a0*/  ISETP.GE.AND P4, PT, R16, R122, PT ;  /* 0x0000007a1000720c */ /* 0x000fe20003f86270 */
[----:B-1----:R-:W-:Y:S02]  /*98b0*/  FFMA.FTZ R29, R0, R10, R29 ;  /* 0x0000000a001d7223 */ /* 0x002fe4000001001d */
[----:B------:R-:W1:Y:S01]  /*98c0*/  I2F R6, R18 ;  /* 0x0000001200067306 */ /* 0x000e620000201400 */
[----:B------:R-:W-:Y:S02]  /*98d0*/  IADD3 R16, R110, 0x61, RZ ;  /* 0x000000616e107810 */ /* 0x000fe40007ffe0ff */
[----:B------:R-:W-:-:S05]  /*98e0*/  FSEL R113, R29, -INF , !P4 ;  /* 0xff8000001d717808 */ /* 0x000fca0006000000 */
[----:B------:R-:W-:Y:S08]  /*98f0*/  MUFU.TANH R25, R61 ;  /* 0x0000003d00197308 */ /* 0x000ff00000002400 */
[----:B------:R-:W2:Y:S01]  /*9900*/  I2F R10, R16 ;  /* 0x00000010000a7306 */ /* 0x000ea20000201400 */
[----:B-1----:R-:W-:Y:S01]  /*9910*/  FFMA.FTZ R23, R0, R6, R23 ;  /* 0x0000000600177223 */ /* 0x002fe20000010017 */
[----:B------:R-:W-:-:S04]  /*9920*/  LOP3.LUT R18, R108, 0x68, R175, 0xfe, !PT ;  /* 0x000000686c127812 */ /* 0x000fc800078efeaf */
[----:B------:R-:W-:Y:S01]  /*9930*/  FSEL R109, R23, -INF , !P3 ;  /* 0xff800000176d7808 */ /* 0x000fe20005800000 */
[----:B------:R-:W-:Y:S01]  /*9940*/  FMUL.FTZ R23, R48, c[0x0][0x2ec] ;  /* 0x0000bb0030177a20 */ /* 0x000fe20000410000 */
[----:B------:R-:W1:Y:S01]  /*9950*/  MUFU.TANH R35, R64 ;  /* 0x0000004000237308 */ /* 0x000e620000002400 */
[-C--:B------:R-:W-:Y:S02]  /*9960*/  ISETP.GE.AND P3, PT, R16, R123.reuse, PT ;  /* 0x0000007b1000720c */ /* 0x080fe40003f66270 */
[----:B------:R-:W-:-:S05]  /*9970*/  ISETP.GE.AND P2, PT, R18, R123, PT ;  /* 0x0000007b1200720c */ /* 0x000fca0003f46270 */
[----:B------:R-:W3:Y:S01]  /*9980*/  MUFU.TANH R21, R63 ;  /* 0x0000003f00157308 */ /* 0x000ee20000002400 */
[----:B--2---:R-:W-:-:S05]  /*9990*/  FFMA.FTZ R25, R0, R10, R25 ;  /* 0x0000000a00197223 */ /* 0x004fca0000010019 */
[----:B------:R-:W-:Y:S01]  /*99a0*/  FSEL R104, R25, -INF , !P3 ;  /* 0xff80000019687808 */ /* 0x000fe20005800000 */
[----:B-1----:R-:W-:Y:S01]  /*99b0*/  FFMA.FTZ R35, R0, R4, R35 ;  /* 0x0000000400237223 */ /* 0x002fe20000010023 */
[----:B------:R-:W-:Y:S01]  /*99c0*/  MUFU.TANH R37, R37 ;  /* 0x0000002500257308 */ /* 0x000fe20000002400 */
[----:B------:R-:W-:Y:S02]  /*99d0*/  ISETP.GE.AND P3, PT, R16, R122, PT ;  /* 0x0000007a1000720c */ /* 0x000fe40003f66270 */
[----:B------:R-:W-:Y:S02]  /*99e0*/  IADD3 R16, R110, 0x69, RZ ;  /* 0x000000696e107810 */ /* 0x000fe40007ffe0ff */
[----:B------:R-:W-:Y:S01]  /*99f0*/  FSEL R124, R35, -INF , !P5 ;  /* 0xff800000237c7808 */ /* 0x000fe20006800000 */
[----:B---3--:R-:W-:Y:S02]  /*9a00*/  FFMA.FTZ R107, R0, R10, R21 ;  /* 0x0000000a006b7223 */ /* 0x008fe40000010015 */
[----:B------:R-:W1:Y:S01]  /*9a10*/  I2F R4, R18 ;  /* 0x0000001200047306 */ /* 0x000e620000201400 */
[----:B------:R-:W-:-:S02]  /*9a20*/  ISETP.GE.AND P5, PT, R18, R122, PT ;  /* 0x0000007a1200720c */ /* 0x000fc40003fa6270 */
[----:B------:R-:W-:-:S05]  /*9a30*/  FSEL R107, R107, -INF , !P3 ;  /* 0xff8000006b6b7808 */ /* 0x000fca0005800000 */
[----:B------:R-:W-:Y:S08]  /*9a40*/  MUFU.TANH R17, R57 ;  /* 0x0000003900117308 */ /* 0x000ff00000002400 */
[----:B------:R-:W2:Y:S01]  /*9a50*/  I2F R10, R16 ;  /* 0x00000010000a7306 */ /* 0x000ea20000201400 */
[----:B-1----:R-:W-:Y:S01]  /*9a60*/  FFMA.FTZ R37, R0, R4, R37 ;  /* 0x0000000400257223 */ /* 0x002fe20000010025 */
[----:B------:R-:W-:-:S04]  /*9a70*/  LOP3.LUT R18, R108, 0x70, R175, 0xfe, !PT ;  /* 0x000000706c127812 */ /* 0x000fc800078efeaf */
[----:B------:R-:W-:Y:S02]  /*9a80*/  FSEL R105, R37, -INF , !P5 ;  /* 0xff80000025697808 */ /* 0x000fe40006800000 */
[----:B------:R-:W1:Y:S01]  /*9a90*/  MUFU.TANH R27, R60 ;  /* 0x0000003c001b7308 */ /* 0x000e620000002400 */
[-C--:B------:R-:W-:Y:S02]  /*9aa0*/  ISETP.GE.AND P5, PT, R16, R123.reuse, PT ;  /* 0x0000007b1000720c */ /* 0x080fe40003fa6270 */
[----:B------:R-:W-:-:S05]  /*9ab0*/  ISETP.GE.AND P4, PT, R18, R123, PT ;  /* 0x0000007b1200720c */ /* 0x000fca0003f86270 */
[----:B------:R-:W3:Y:S01]  /*9ac0*/  MUFU.TANH R19, R56 ;  /* 0x0000003800137308 */ /* 0x000ee20000002400 */
[----:B--2---:R-:W-:-:S05]  /*9ad0*/  FFMA.FTZ R17, R0, R10, R17 ;  /* 0x0000000a00117223 */ /* 0x004fca0000010011 */
[----:B------:R-:W-:Y:S02]  /*9ae0*/  FSEL R64, R17, -INF , !P5 ;  /* 0xff80000011407808 */ /* 0x000fe40006800000 */
[----:B------:R-:W2:Y:S01]  /*9af0*/  MUFU.TANH R11, R59 ;  /* 0x0000003b000b7308 */ /* 0x000ea20000002400 */
[----:B------:R-:W-:Y:S01]  /*9b00*/  ISETP.GE.AND P5, PT, R16, R122, PT ;  /* 0x0000007a1000720c */ /* 0x000fe20003fa6270 */
[----:B-1----:R-:W-:Y:S01]  /*9b10*/  FFMA.FTZ R27, R0, R6, R27 ;  /* 0x00000006001b7223 */ /* 0x002fe2000001001b */
[----:B------:R-:W-:-:S04]  /*9b20*/  IADD3 R16, R110, 0x71, RZ ;  /* 0x000000716e107810 */ /* 0x000fc80007ffe0ff */
[----:B------:R-:W-:Y:S01]  /*9b30*/  FSEL R66, R27, -INF , !P6 ;  /* 0xff8000001b427808 */ /* 0x000fe20007000000 */
[----:B------:R-:W-:Y:S01]  /*9b40*/  MUFU.TANH R5, R52 ;  /* 0x0000003400057308 */ /* 0x000fe20000002400 */
[----:B---3--:R-:W-:Y:S01]  /*9b50*/  FFMA.FTZ R19, R0, R4, R19 ;  /* 0x0000000400137223 */ /* 0x008fe20000010013 */
[----:B------:R-:W-:Y:S02]  /*9b60*/  LOP3.LUT R4, R108, 0x78, R175, 0xfe, !PT ;  /* 0x000000786c047812 */ /* 0x000fe400078efeaf */
[----:B------:R-:W-:Y:S02]  /*9b70*/  ISETP.GE.AND P6, PT, R18, R122, PT ;  /* 0x0000007a1200720c */ /* 0x000fe40003fc6270 */
[----:B------:R-:W-:Y:S02]  /*9b80*/  FSEL R106, R19, -INF , !P2 ;  /* 0xff800000136a7808 */ /* 0x000fe40005000000 */
[----:B------:R-:W1:Y:S01]  /*9b90*/  I2F R6, R18 ;  /* 0x0000001200067306 */ /* 0x000e620000201400 */
[----:B--2---:R-:W-:Y:S01]  /*9ba0*/  FFMA.FTZ R67, R0, R10, R11 ;  /* 0x0000000a00437223 */ /* 0x004fe2000001000b */
[C---:B------:R-:W-:Y:S01]  /*9bb0*/  ISETP.GE.AND P3, PT, R4.reuse, R123, PT ;  /* 0x0000007b0400720c */ /* 0x040fe20003f66270 */
[----:B------:R-:W-:Y:S01]  /*9bc0*/  FMUL.FTZ R11, R51, c[0x0][0x2ec] ;  /* 0x0000bb00330b7a20 */ /* 0x000fe20000410000 */
[----:B------:R-:W-:-:S02]  /*9bd0*/  ISETP.GE.AND P2, PT, R4, R122, PT ;  /* 0x0000007a0400720c */ /* 0x000fc40003f46270 */
[----:B------:R-:W-:Y:S02]  /*9be0*/  FSEL R67, R67, -INF , !P5 ;  /* 0xff80000043437808 */ /* 0x000fe40006800000 */
[----:B------:R-:W-:Y:S01]  /*9bf0*/  MUFU.TANH R7, R53 ;  /* 0x0000003500077308 */ /* 0x000fe20000002400 */
[----:B------:R-:W-:-:S07]  /*9c00*/  ISETP.GE.AND P5, PT, R16, R123, PT ;  /* 0x0000007b1000720c */ /* 0x000fce0003fa6270 */
[----:B------:R-:W2:Y:S01]  /*9c10*/  I2F R10, R16 ;  /* 0x00000010000a7306 */ /* 0x000ea20000201400 */
[----:B-1----:R-:W-:-:S05]  /*9c20*/  FFMA.FTZ R5, R0, R6, R5 ;  /* 0x0000000600057223 */ /* 0x002fca0000010005 */
[----:B------:R-:W-:Y:S02]  /*9c30*/  FSEL R60, R5, -INF , !P4 ;  /* 0xff800000053c7808 */ /* 0x000fe40006000000 */
[----:B------:R-:W1:Y:S01]  /*9c40*/  MUFU.TANH R31, R31 ;  /* 0x0000001f001f7308 */ /* 0x000e620000002400 */
[----:B------:R-:W-:-:S07]  /*9c50*/  ISETP.GE.AND P4, PT, R16, R122, PT ;  /* 0x0000007a1000720c */ /* 0x000fce0003f86270 */
[----:B------:R-:W-:Y:S01]  /*9c60*/  I2F R21, R4 ;  /* 0x0000000400157306 */ /* 0x000fe20000201400 */
[----:B--2---:R-:W-:Y:S01]  /*9c70*/  FFMA.FTZ R58, R0, R10, R7 ;  /* 0x0000000a003a7223 */ /* 0x004fe20000010007 */
[----:B------:R-:W-:-:S04]  /*9c80*/  IADD3 R7, R110, 0x79, RZ ;  /* 0x000000796e077810 */ /* 0x000fc80007ffe0ff */
[----:B------:R-:W-:Y:S02]  /*9c90*/  FSEL R58, R58, -INF , !P5 ;  /* 0xff8000003a3a7808 */ /* 0x000fe40006800000 */
[----:B------:R-:W2:Y:S01]  /*9ca0*/  MUFU.TANH R4, R50 ;  /* 0x0000003200047308 */ /* 0x000ea20000002400 */
[----:B-1----:R-:W-:Y:S01]  /*9cb0*/  FFMA.FTZ R31, R0, R6, R31 ;  /* 0x00000006001f7223 */ /* 0x002fe2000001001f */
[----:B------:R-:W-:-:S04]  /*9cc0*/  ISETP.GE.AND P5, PT, R7, R123, PT ;  /* 0x0000007b0700720c */ /* 0x000fc80003fa6270 */
[----:B------:R-:W-:Y:S02]  /*9cd0*/  FSEL R59, R31, -INF , !P6 ;  /* 0xff8000001f3b7808 */ /* 0x000fe40007000000 */
[----:B------:R-:W1:Y:S01]  /*9ce0*/  MUFU.TANH R27, R55 ;  /* 0x00000037001b7308 */ /* 0x000e620000002400 */
[----:B------:R-:W-:-:S07]  /*9cf0*/  ISETP.GE.AND P6, PT, R110, R123, PT ;  /* 0x0000007b6e00720c */ /* 0x000fce0003fc6270 */
[----:B------:R-:W3:Y:S01]  /*9d00*/  MUFU.TANH R23, R23 ;  /* 0x0000001700177308 */ /* 0x000ee20000002400 */
[----:B--2---:R-:W-:-:S05]  /*9d10*/  FFMA.FTZ R4, R0, R21, R4 ;  /* 0x0000001500047223 */ /* 0x004fca0000010004 */
[----:B------:R-:W-:Y:S02]  /*9d20*/  FSEL R51, R4, -INF , !P2 ;  /* 0xff80000004337808 */ /* 0x000fe40005000000 */
[----:B------:R-:W-:Y:S01]  /*9d30*/  MUFU.TANH R111, R111 ;  /* 0x0000006f006f7308 */ /* 0x000fe20000002400 */
[----:B------:R-:W-:Y:S01]  /*9d40*/  BAR.SYNC.DEFER_BLOCKING 0x0 ;  /* 0x0000000000007b1d */ /* 0x000fe20000010000 */
[----:B------:R-:W-:Y:S01]  /*9d50*/  ISETP.GT.AND P2, PT, R176, R171, PT ;  /* 0x000000abb000720c */ /* 0x000fe20003f44270 */
[----:B-1----:R-:W-:-:S05]  /*9d60*/  FFMA.FTZ R27, R0, R10, R27 ;  /* 0x0000000a001b7223 */ /* 0x002fca000001001b */
[----:B------:R-:W1:Y:S01]  /*9d70*/  I2F R5, R110 ;  /* 0x0000006e00057306 */ /* 0x000e620000201400 */
[----:B---3--:R-:W-:Y:S01]  /*9d80*/  FFMA.FTZ R23, R0, R21, R23 ;  /* 0x0000001500177223 */ /* 0x008fe20000010017 */
[----:B------:R-:W-:Y:S02]  /*9d90*/  FSEL R57, R27, -INF , !P4 ;  /* 0xff8000001b397808 */ /* 0x000fe40006000000 */
[-C--:B------:R-:W-:Y:S02]  /*9da0*/  ISETP.GE.AND P4, PT, R110, R122.reuse, PT ;  /* 0x0000007a6e00720c */ /* 0x080fe40003f86270 */
[----:B------:R-:W-:Y:S02]  /*9db0*/  FSEL R61, R23, -INF , !P3 ;  /* 0xff800000173d7808 */ /* 0x000fe40005800000 */
[----:B------:R-:W-:Y:S01]  /*9dc0*/  MUFU.TANH R19, R49 ;  /* 0x0000003100137308 */ /* 0x000fe20000002400 */
[----:B------:R-:W-:-:S07]  /*9dd0*/  ISETP.GE.AND P3, PT, R7, R122, PT ;  /* 0x0000007a0700720c */ /* 0x000fce0003f66270 */
[----:B------:R-:W-:Y:S01]  /*9de0*/  MUFU.TANH R11, R11 ;  /* 0x0000000b000b7308 */ /* 0x000fe20000002400 */
[CC--:B-1----:R-:W-:Y:S02]  /*9df0*/  FFMA.FTZ R111, R0.reuse, R5.reuse, R111 ;  /* 0x00000005006f7223 */ /* 0x0c2fe4000001006f */
[----:B------:R-:W-:-:S03]  /*9e00*/  FFMA.FTZ R5, R0, R5, R127 ;  /* 0x0000000500057223 */ /* 0x000fc6000001007f */
[----:B------:R-:W-:Y:S02]  /*9e10*/  FSEL R4, R111, -INF , !P6 ;  /* 0xff8000006f047808 */ /* 0x000fe40007000000 */
[----:B------:R-:W1:Y:S01]  /*9e20*/  I2F R6, R7 ;  /* 0x0000000700067306 */ /* 0x000e620000201400 */
[----:B------:R-:W-:Y:S01]  /*9e30*/  FSEL R5, R5, -INF , !P4 ;  /* 0xff80000005057808 */ /* 0x000fe20006000000 */
[CC--:B-1----:R-:W-:Y:S02]  /*9e40*/  FFMA.FTZ R19, R0.reuse, R6.reuse, R19 ;  /* 0x0000000600137223 */ /* 0x0c2fe40000010013 */
[----:B------:R-:W-:-:S03]  /*9e50*/  FFMA.FTZ R11, R0, R6, R11 ;  /* 0x00000006000b7223 */ /* 0x000fc6000001000b */
        /* <DEDUP_REMOVED lines=62> */
.L_x_7262:
[----:B------:R-:W-:-:S04]  /*a240*/  LEA R7, -R100, RZ, 0x7 ;  /* 0x000000ff64077211 */ /* 0x000fc800078e39ff */
[----:B------:R-:W-:Y:S02]  /*a250*/  SHF.R.S32.HI R10, RZ, 0x1f, R7 ;  /* 0x0000001fff0a7819 */ /* 0x000fe40000011407 */
.L_x_7263:
        /* <DEDUP_REMOVED lines=90> */
.L_x_7265:
[----:B------:R-:W-:Y:S05]  /*a800*/  BSYNC B0 ;  /* 0x0000000000007941 */ /* 0x000fea0003800000 */
.L_x_7264:
[----:B------:R-:W0:Y:S01]  /*a810*/  LDGDEPBAR ;  /* 0x00000000000079af */ /* 0x000e220000000000 */
[----:B------:R-:W-:-:S04]  /*a820*/  LEA R188, P1, R7, R188, 0x1 ;  /* 0x000000bc07bc7211 */ /* 0x000fc800078208ff */
[----:B------:R-:W-:Y:S02]  /*a830*/  LEA.HI.X R187, R7, R187, R10, 0x1, P1 ;  /* 0x000000bb07bb7211 */ /* 0x000fe400008f0c0a */
.L_x_7261:
        /* <DEDUP_REMOVED lines=80> */
[----:B------:R-:W-:Y:S02]  /*ad40*/  FSEL R65, R65, RZ, P3 ;  /* 0x000000ff41417208 */ /* 0x000fe40001800000 */
[----:B------:R-:W-:Y:S02]  /*ad50*/  FSEL R148, R49, RZ, P3 ;  /* 0x000000ff31947208 */ /* 0x000fe40001800000 */
[----:B------:R-:W-:Y:S01]  /*ad60*/  FSEL R56, R56, RZ, P1 ;  /* 0x000000ff38387208 */ /* 0x000fe20000800000 */
[----:B------:R-:W-:-:S02]  /*ad70*/  FFMA.FTZ R145, R4, c[0x0][0x23c], -R65 ;  /* 0x00008f0004917a23 */ /* 0x000fc40000010841 */
[--C-:B------:R-:W-:Y:S02]  /*ad80*/  FFMA.FTZ R63, R8, c[0x0][0x23c], -R65.reuse ;  /* 0x00008f00083f7a23 */ /* 0x100fe40000010841 */
[--C-:B------:R-:W-:Y:S02]  /*ad90*/  FFMA.FTZ R4, R9, c[0x0][0x23c], -R56.reuse ;  /* 0x00008f0009047a23 */ /* 0x100fe40000010838 */
[----:B------:R-:W-:Y:S01]  /*ada0*/  FFMA.FTZ R141, R5, c[0x0][0x23c], -R56 ;  /* 0x00008f00058d7a23 */ /* 0x000fe20000010838 */
[----:B------:R-:W1:Y:S01]  /*adb0*/  LDSM.16.MT88.4 R8, [R162+0x6000] ;  /* 0x00600000a208783b */ /* 0x000e620000004200 */
[----:B------:R-:W-:Y:S01]  /*adc0*/  FSEL R5, R48, RZ, P1 ;  /* 0x000000ff30057208 */ /* 0x000fe20000800000 */
[----:B------:R-:W-:Y:S01]  /*add0*/  FADD.FTZ R148, R3, -R148 ;  /* 0x8000009403947221 */ /* 0x000fe20000010000 */
[----:B------:R-:W-:Y:S01]  /*ade0*/  MUFU.EX2 R145, R145 ;  /* 0x0000009100917308 */ /* 0x000fe20000000800 */
[----:B------:R-:W-:Y:S02]  /*adf0*/  FFMA.FTZ R118, R14, c[0x0][0x23c], -R65 ;  /* 0x00008f000e767a23 */ /* 0x000fe40000010841 */
[----:B------:R-:W-:-:S02]  /*ae00*/  FADD.FTZ R2, R2, -R5 ;  /* 0x8000000502027221 */ /* 0x000fc40000010000 */
[----:B------:R-:W-:Y:S02]  /*ae10*/  FFMA.FTZ R116, R12, c[0x0][0x23c], -R65 ;  /* 0x00008f000c747a23 */ /* 0x000fe40000010841 */
[----:B------:R-:W-:Y:S01]  /*ae20*/  FMUL.FTZ R146, R2, c[0x0][0x23c] ;  /* 0x00008f0002927a20 */ /* 0x000fe20000410000 */
[----:B------:R-:W2:Y:S01]  /*ae30*/  MUFU.EX2 R118, R118 ;  /* 0x0000007600767308 */ /* 0x000ea20000000800 */
[--C-:B------:R-:W-:Y:S02]  /*ae40*/  FFMA.FTZ R114, R15, c[0x0][0x23c], -R56.reuse ;  /* 0x00008f000f727a23 */ /* 0x100fe40000010838 */
[----:B------:R-:W-:Y:S02]  /*ae50*/  FMUL.FTZ R148, R148, c[0x0][0x23c] ;  /* 0x00008f0094947a20 */ /* 0x000fe40000410000 */
[--C-:B------:R-:W-:Y:S02]  /*ae60*/  FFMA.FTZ R2, R13, c[0x0][0x23c], -R56.reuse ;  /* 0x00008f000d027a23 */ /* 0x100fe40000010838 */
[--C-:B------:R-:W-:Y:S01]  /*ae70*/  FFMA.FTZ R121, R45, c[0x0][0x23c], -R56.reuse ;  /* 0x00008f002d797a23 */ /* 0x100fe20000010838 */
[----:B------:R-:W-:Y:S01]  /*ae80*/  MUFU.EX2 R116, R116 ;  /* 0x0000007400747308 */ /* 0x000fe20000000800 */
[----:B------:R-:W3:Y:S01]  /*ae90*/  LDSM.16.MT88.4 R44, [R162+0x6800] ;  /* 0x00680000a22c783b */ /* 0x000ee20000004200 */
[----:B------:R-:W-:-:S02]  /*aea0*/  FFMA.FTZ R112, R119, c[0x0][0x23c], -R56 ;  /* 0x00008f0077707a23 */ /* 0x000fc40000010838 */
[--C-:B------:R-:W-:Y:S02]  /*aeb0*/  FFMA.FTZ R108, R42, c[0x0][0x23c], -R65.reuse ;  /* 0x00008f002a6c7a23 */ /* 0x100fe40000010841 */
[--C-:B------:R-:W-:Y:S02]  /*aec0*/  FFMA.FTZ R111, R40, c[0x0][0x23c], -R65.reuse ;  /* 0x00008f00286f7a23 */ /* 0x100fe40000010841 */
[----:B------:R-:W4:Y:S01]  /*aed0*/  MUFU.EX2 R63, R63 ;  /* 0x0000003f003f7308 */ /* 0x000f220000000800 */
[--C-:B------:R-:W-:Y:S01]  /*aee0*/  FFMA.FTZ R119, R41, c[0x0][0x23c], -R56.reuse ;  /* 0x00008f0029777a23 */ /* 0x100fe20000010838 */
[----:B--2---:R-:W-:Y:S01]  /*aef0*/  F2FP.BF16.PACK_AB R32, R118, R145 ;  /* 0x000000917620723e */ /* 0x004fe200000010ff */
[----:B------:R-:W-:Y:S02]  /*af00*/  FFMA.FTZ R110, R43, c[0x0][0x23c], -R56 ;  /* 0x00008f002b6e7a23 */ /* 0x000fe40000010838 */
[----:B------:R-:W2:Y:S01]  /*af10*/  LDSM.16.MT88.4 R40, [R160+0x6800] ;  /* 0x00680000a028783b */ /* 0x000ea20000004200 */
[----:B------:R-:W-:-:S02]  /*af20*/  FFMA.FTZ R101, R30, c[0x0][0x23c], -R65 ;  /* 0x00008f001e657a23 */ /* 0x000fc40000010841 */
[----:B------:R-:W-:Y:S01]  /*af30*/  MUFU.EX2 R141, R141 ;  /* 0x0000008d008d7308 */ /* 0x000fe20000000800 */
[--C-:B------:R-:W-:Y:S02]  /*af40*/  FFMA.FTZ R100, R28, c[0x0][0x23c], -R65.reuse ;  /* 0x00008f001c647a23 */ /* 0x100fe40000010841 */
[--C-:B------:R-:W-:Y:S02]  /*af50*/  FFMA.FTZ R123, R134, c[0x0][0x23c], -R65.reuse ;  /* 0x00008f00867b7a23 */ /* 0x100fe40000010841 */
[--C-:B------:R-:W-:Y:S02]  /*af60*/  FFMA.FTZ R120, R132, c[0x0][0x23c], -R65.reuse ;  /* 0x00008f0084787a23 */ /* 0x100fe40000010841 */
[--C-:B------:R-:W-:Y:S01]  /*af70*/  FFMA.FTZ R127, R196, c[0x0][0x23c], -R65.reuse ;  /* 0x00008f00c47f7a23 */ /* 0x100fe20000010841 */
[----:B------:R-:W5:Y:S01]  /*af80*/  MUFU.EX2 R114, R114 ;  /* 0x0000007200727308 */ /* 0x000f620000000800 */
        /* <DEDUP_REMOVED lines=30> */
[-C--:B------:R-:W-:Y:S01]  /*b170*/  FMUL.FTZ R12, R88, R148.reuse ;  /* 0x00000094580c7220 */ /* 0x080fe20000410000 */
[----:B------:R-:W1:Y:S01]  /*b180*/  MUFU.EX2 R101, R101 ;  /* 0x0000006500657308 */ /* 0x000e620000000800 */
[----:B------:R-:W-:Y:S02]  /*b190*/  FMUL.FTZ R13, R89, R148 ;  /* 0x00000094590d7220 */ /* 0x000fe40000410000 */
[-C--:B------:R-:W-:Y:S02]  /*b1a0*/  FMUL.FTZ R14, R90, R146.reuse ;  /* 0x000000925a0e7220 */ /* 0x080fe40000410000 */
[----:B------:R-:W-:Y:S01]  /*b1b0*/  HMMA.16816.F32.BF16 R4, R32, R8, R4 ;  /* 0x000000082004723c */ /* 0x000fe20000041804 */
[----:B------:R-:W-:Y:S02]  /*b1c0*/  FMUL.FTZ R15, R91, R146 ;  /* 0x000000925b0f7220 */ /* 0x000fe40000410000 */
[-C--:B------:R-:W-:Y:S01]  /*b1d0*/  FMUL.FTZ R84, R84, R148.reuse ;  /* 0x0000009454547220 */ /* 0x080fe20000410000 */
[----:B------:R-:W-:Y:S01]  /*b1e0*/  MUFU.EX2 R100, R100 ;  /* 0x0000006400647308 */ /* 0x000fe20000000800 */
[----:B------:R-:W-:-:S02]  /*b1f0*/  FMUL.FTZ R85, R85, R148 ;  /* 0x0000009455557220 */ /* 0x000fc40000410000 */
[-C--:B------:R-:W-:Y:S01]  /*b200*/  FMUL.FTZ R86, R86, R146.reuse ;  /* 0x0000009256567220 */ /* 0x080fe20000410000 */
[C---:B------:R-:W-:Y:S01]  /*b210*/  HMMA.16816.F32.BF16 R8, R32.reuse, R10, R92 ;  /* 0x0000000a2008723c */ /* 0x040fe2000004185c */
[----:B------:R-:W-:Y:S01]  /*b220*/  FMUL.FTZ R87, R87, R146 ;  /* 0x0000009257577220 */ /* 0x000fe20000410000 */
[----:B------:R-:W-:Y:S01]  /*b230*/  LDSM.16.MT88.4 R92, [R162+0x8800] ;  /* 0x00880000a25c783b */ /* 0x000fe20000004200 */
[-C--:B------:R-:W-:Y:S01]  /*b240*/  FMUL.FTZ R20, R80, R148.reuse ;  /* 0x0000009450147220 */ /* 0x080fe20000410000 */
[----:B------:R-:W-:Y:S01]  /*b250*/  MUFU.EX2 R111, R111 ;  /* 0x0000006f006f7308 */ /* 0x000fe20000000800 */
[----:B------:R-:W-:Y:S02]  /*b260*/  FMUL.FTZ R21, R81, R148 ;  /* 0x0000009451157220 */ /* 0x000fe40000410000 */
[-C--:B------:R-:W-:Y:S01]  /*b270*/  FMUL.FTZ R22, R82, R146.reuse ;  /* 0x0000009252167220 */ /* 0x080fe20000410000 */
        /* <DEDUP_REMOVED lines=10> */
[----:B------:R-:W4:Y:S01]  /*b320*/  MUFU.EX2 R112, R112 ;  /* 0x0000007000707308 */ /* 0x000f220000000800 */
        /* <DEDUP_REMOVED lines=11> */
[----:B------:R-:W-:Y:S01]  /*b3e0*/  FFMA.FTZ R145, R189, R148, R145 ;  /* 0x00000094bd917223 */ /* 0x000fe20000010091 */
[----:B------:R-:W5:Y:S01]  /*b3f0*/  MUFU.EX2 R110, R110 ;  /* 0x0000006e006e7308 */ /* 0x000f620000000800 */
[----:B------:R-:W-:-:S02]  /*b400*/  FFMA.FTZ R141, R190, R146, R141 ;  /* 0x00000092be8d7223 */ /* 0x000fc4000001008d */
[----:B------:R-:W-:Y:S01]  /*b410*/  FADD.FTZ R145, R118, R145 ;  /* 0x0000009176917221 */ /* 0x000fe20000010000 */
[C---:B------:R-:W-:Y:S01]  /*b420*/  HMMA.16816.F32.BF16 R28, R32.reuse, R36, R28 ;  /* 0x00000024201c723c */ /* 0x040fe2000004181c */
[----:B------:R-:W-:Y:S02]  /*b430*/  FADD.FTZ R114, R114, R141 ;  /* 0x0000008d72727221 */ /* 0x000fe40000010000 */
[----:B------:R-:W-:Y:S01]  /*b440*/  FADD.FTZ R116, R116, R145 ;  /* 0x0000009174747221 */ /* 0x000fe20000010000 */
[----:B------:R-:W-:Y:S01]  /*b450*/  MUFU.EX2 R127, R127 ;  /* 0x0000007f007f7308 */ /* 0x000fe20000000800 */
[----:B------:R-:W-:Y:S02]  /*b460*/  FFMA.FTZ R189, R62, c[0x0][0x23c], -R65 ;  /* 0x00008f003ebd7a23 */ /* 0x000fe40000010841 */
[----:B-1----:R-:W-:Y:S01]  /*b470*/  F2FP.BF16.PACK_AB R36, R101, R108 ;  /* 0x0000006c6524723e */ /* 0x002fe200000010ff */
[----:B------:R-:W-:Y:S01]  /*b480*/  HMMA.16816.F32.BF16 R32, R32, R38, R68 ;  /* 0x000000262020723c */ /* 0x000fe20000041844 */
[----:B----4-:R-:W-:Y:S01]  /*b490*/  F2FP.BF16.PACK_AB R37, R112, R121 ;  /* 0x000000797025723e */ /* 0x010fe200000010ff */
[----:B------:R-:W-:-:S02]  /*b4a0*/  FADD.FTZ R63, R63, R116 ;  /* 0x000000743f3f7221 */ /* 0x000fc40000010000 */
[----:B------:R-:W1:Y:S01]  /*b4b0*/  MUFU.EX2 R122, R122 ;  /* 0x0000007a007a7308 */ /* 0x000e620000000800 */
[----:B------:R-:W-:Y:S02]  /*b4c0*/  FFMA.FTZ R190, R50, c[0x0][0x23c], -R56 ;  /* 0x00008f0032be7a23 */ /* 0x000fe40000010838 */
[----:B------:R-:W-:Y:S01]  /*b4d0*/  F2FP.BF16.PACK_AB R38, R111, R100 ;  /* 0x000000646f26723e */ /* 0x000fe200000010ff */
[----:B------:R-:W-:Y:S01]  /*b4e0*/  FADD.FTZ R108, R108, R63 ;  /* 0x0000003f6c6c7221 */ /* 0x000fe20000010000 */
[----:B-----5:R-:W-:Y:S01]  /*b4f0*/  F2FP.BF16.PACK_AB R39, R110, R119 ;  /* 0x000000776e27723e */ /* 0x020fe200000010ff */
[----:B------:R-:W-:Y:S02]  /*b500*/  FFMA.FTZ R61, R61, c[0x0][0x23c], -R65 ;  /* 0x00008f003d3d7a23 */ /* 0x000fe40000010841 */
[----:B------:R-:W-:Y:S01]  /*b510*/  MUFU.EX2 R123, R123 ;  /* 0x0000007b007b7308 */ /* 0x000fe20000000800 */
[----:B------:R-:W-:-:S03]  /*b520*/  FADD.FTZ R101, R101, R108 ;  /* 0x0000006c65657221 */ /* 0x000fc60000010000 */
[C---:B---3--:R-:W-:Y:S04]  /*b530*/  HMMA.16816.F32.BF16 R4, R36.reuse, R44, R4 ;  /* 0x0000002c2404723c */ /* 0x048fe80000041804 */
[----:B------:R-:W-:Y:S04]  /*b540*/  MUFU.EX2 R120, R120 ;  /* 0x0000007800787308 */ /* 0x000fe80000000800 */
[C---:B------:R-:W-:Y:S01]  /*b550*/  HMMA.16816.F32.BF16 R8, R36.reuse, R46, R8 ;  /* 0x0000002e2408723c */ /* 0x040fe20000041808 */
[----:B------:R-:W3:Y:S03]  /*b560*/  LDSM.16.MT88.4 R44, [R159+0x6800] ;  /* 0x006800009f2c783b */ /* 0x000ee60000004200 */
[----:B------:R-:W-:Y:S04]  /*b570*/  MUFU.EX2 R131, R131 ;  /* 0x0000008300837308 */ /* 0x000fe80000000800 */
[C---:B--2---:R-:W-:Y:S04]  /*b580*/  HMMA.16816.F32.BF16 R12, R36.reuse, R40, R12 ;  /* 0x00000028240c723c */ /* 0x044fe8000004180c */
[----:B------:R-:W2:Y:S04]  /*b590*/  MUFU.EX2 R134, R134 ;  /* 0x0000008600867308 */ /* 0x000ea80000000800 */
        /* <DEDUP_REMOVED lines=15> */
[----:B-1----:R-:W-:-:S02]  /*b690*/  F2FP.BF16.PACK_AB R36, R122, R127 ;  /* 0x0000007f7a24723e */ /* 0x002fc400000010ff */
[----:B--2---:R-:W-:Y:S02]  /*b6a0*/  F2FP.BF16.PACK_AB R37, R134, R131 ;  /* 0x000000838625723e */ /* 0x004fe400000010ff */
[----:B------:R-:W-:-:S03]  /*b6b0*/  F2FP.BF16.PACK_AB R38, R120, R123 ;  /* 0x0000007b7826723e */ /* 0x000fc600000010ff */
[----:B------:R-:W1:Y:S01]  /*b6c0*/  MUFU.EX2 R151, R151 ;  /* 0x0000009700977308 */ /* 0x000e620000000800 */
[----:B-----5:R-:W-:-:S07]  /*b6d0*/  F2FP.BF16.PACK_AB R39, R129, R132 ;  /* 0x000000848127723e */ /* 0x020fce00000010ff */
        /* <DEDUP_REMOVED lines=140> */
[----:B-----5:R-:W-:Y:S02]  /*bfa0*/  HMMA.16816.F32.BF16 R80, R4, R16, R80 ;  /* 0x000000100450723c */ /* 0x020fe40000041850 */
[----:B------:R-:W-:Y:S01]  /*bfb0*/  FADD.FTZ R150, R150, R151 ;  /* 0x0000009796967221 */ /* 0x000fe20000010000 */
[----:B------:R-:W5:Y:S03]  /*bfc0*/  MUFU.EX2 R27, R27 ;  /* 0x0000001b001b7308 */ /* 0x000f660000000800 */
        /* <DEDUP_REMOVED lines=8> */
[----:B------:R-:W2:Y:S02]  /*c050*/  LDSM.16.MT88.4 R16, [R160+0x9800] ;  /* 0x00980000a010783b */ /* 0x000ea40000004200 */
[----:B------:R-:W-:-:S04]  /*c060*/  FADD.FTZ R122, R122, R127 ;  /* 0x0000007f7a7a7221 */ /* 0x000fc80000010000 */
[----:B------:R-:W-:Y:S01]  /*c070*/  FADD.FTZ R123, R123, R122 ;  /* 0x0000007a7b7b7221 */ /* 0x000fe20000010000 */
[----:B------:R-:W-:Y:S01]  /*c080*/  HMMA.16816.F32.BF16 R68, R4, R14, R68 ;  /* 0x0000000e0444723c */ /* 0x000fe20000041844 */
[----:B------:R-:W2:Y:S02]  /*c090*/  LDSM.16.MT88.4 R12, [R159+0x9800] ;  /* 0x009800009f0c783b */ /* 0x000ea40000004200 */
[----:B------:R-:W-:-:S04]  /*c0a0*/  FADD.FTZ R120, R120, R123 ;  /* 0x0000007b78787221 */ /* 0x000fc80000010000 */
[----:B------:R-:W-:Y:S01]  /*c0b0*/  FADD.FTZ R149, R149, R120 ;  /* 0x0000007895957221 */ /* 0x000fe20000010000 */
[----:B-1----:R-:W-:Y:S02]  /*c0c0*/  F2FP.BF16.PACK_AB R4, R3, R24 ;  /* 0x000000180304723e */ /* 0x002fe400000010ff */
[----:B----4-:R-:W-:Y:S01]  /*c0d0*/  F2FP.BF16.PACK_AB R5, R26, R25 ;  /* 0x000000191a05723e */ /* 0x010fe200000010ff */
[----:B------:R-:W-:Y:S01]  /*c0e0*/  FADD.FTZ R140, R140, R149 ;  /* 0x000000958c8c7221 */ /* 0x000fe20000010000 */
[----:B------:R-:W-:Y:S02]  /*c0f0*/  F2FP.BF16.PACK_AB R6, R189, R2 ;  /* 0x00000002bd06723e */ /* 0x000fe400000010ff */
[----:B-----5:R-:W-:Y:S01]  /*c100*/  F2FP.BF16.PACK_AB R7, R190, R27 ;  /* 0x0000001bbe07723e */ /* 0x020fe200000010ff */
[----:B------:R-:W-:-:S04]  /*c110*/  FADD.FTZ R143, R143, R140 ;  /* 0x0000008c8f8f7221 */ /* 0x000fc80000010000 */
[----:B------:R-:W-:Y:S02]  /*c120*/  FADD.FTZ R184, R184, R143 ;  /* 0x0000008fb8b87221 */ /* 0x000fe40000010000 */
[----:B---3--:R-:W-:Y:S02]  /*c130*/  HMMA.16816.F32.BF16 R96, R4, R8, R96 ;  /* 0x000000080460723c */ /* 0x008fe40000041860 */
[----:B------:R-:W-:-:S04]  /*c140*/  FADD.FTZ R29, R45, R184 ;  /* 0x000000b82d1d7221 */ /* 0x000fc80000010000 */
[----:B------:R-:W-:Y:S02]  /*c150*/  FADD.FTZ R29, R46, R29 ;  /* 0x0000001d2e1d7221 */ /* 0x000fe40000010000 */
        /* <DEDUP_REMOVED lines=18> */
[----:B------:R-:W-:Y:S03]  /*c280*/  HMMA.16816.F32.BF16 R84, R4, R18, R84 ;  /* 0x000000120454723c */ /* 0x000fe60000041854 */
[----:B------:R-:W-:-:S04]  /*c290*/  FADD.FTZ R13, R32, R13 ;  /* 0x0000000d200d7221 */ /* 0x000fc80000010000 */
[----:B------:R-:W-:Y:S01]  /*c2a0*/  FADD.FTZ R14, R20, R13 ;  /* 0x0000000d140e7221 */ /* 0x000fe20000010000 */
[----:B-1----:R-:W-:Y:S03]  /*c2b0*/  HMMA.16816.F32.BF16 R72, R4, R8, R72 ;  /* 0x000000080448723c */ /* 0x002fe60000041848 */
        /* <DEDUP_REMOVED lines=16> */
.L_x_7258:
[----:B------:R-:W-:Y:S05]  /*c3c0*/  @!P2 BRA `(.L_x_7266) ;  /* 0x000045700000a947 */ /* 0x000fea0003800000 */
[----:B------:R-:W-:Y:S01]  /*c3d0*/  IMAD.MOV.U32 R186, RZ, RZ, c[0x0][0x1a0] ;  /* 0x00006800ffba7624 */ /* 0x000fe200078e00ff */
[----:B------:R-:W-:-:S02]  /*c3e0*/  MOV R101, R2 ;  /* 0x0000000200657202 */ /* 0x000fc40000000f00 */
[----:B------:R-:W-:Y:S01]  /*c3f0*/  MOV R100, R3 ;  /* 0x0000000300647202 */ /* 0x000fe20000000f00 */
[----:B------:R-:W-:-:S05]  /*c400*/  IMAD.U32 R185, R186, -0x80, RZ ;  /* 0xffffff80bab97824 */ /* 0x000fca00078e00ff */
[----:B------:R-:W-:Y:S02]  /*c410*/  SHF.R.S32.HI R184, RZ, 0x1f, R185 ;  /* 0x0000001fffb87819 */ /* 0x000fe400000114b9 */
.L_x_7270:
        /* <DEDUP_REMOVED lines=65> */
.L_x_7267:
        /* <DEDUP_REMOVED lines=95> */
[----:B------:R-:W1:Y:S08]  /*ce20*/  LDSM.16.M88.4 R128, [R167+0x4800] ;  /* 0x00480000a780783b */ /* 0x000e700000000200 */
[----:B------:R-:W2:Y:S08]  /*ce30*/  LDSM.16.M88.4 R132, [R167+0x5000] ;  /* 0x00500000a784783b */ /* 0x000eb00000000200 */
[----:B------:R-:W2:Y:S08]  /*ce40*/  LDSM.16.M88.4 R136, [R167+0x5800] ;  /* 0x00580000a788783b */ /* 0x000eb00000000200 */
[----:B------:R-:W-:Y:S08]  /*ce50*/  LDSM.16.M88.4 R140, [R166] ;  /* 0x00000000a68c783b */ /* 0x000ff00000000200 */
        /* <DEDUP_REMOVED lines=74> */
[----:B------:R-:W-:Y:S02]  /*d300*/  FMUL.FTZ R197, R6, c[0x0][0x2ec] ;  /* 0x0000bb0006c57a20 */ /* 0x000fe40000410000 */
[----:B------:R-:W3:Y:S01]  /*d310*/  MUFU.TANH R193, R193 ;  /* 0x000000c100c17308 */ /* 0x000ee20000002400 */
[----:B------:R-:W-:Y:S01]  /*d320*/  FMUL.FTZ R199, R7, c[0x0][0x2ec] ;  /* 0x0000bb0007c77a20 */ /* 0x000fe20000410000 */
[C---:B-1----:R-:W-:Y:S03]  /*d330*/  HMMA.16816.F32.BF16 R12, R112.reuse, R104, R12 ;  /* 0x00000068700c723c */ /* 0x042fe6000004180c */
[----:B------:R-:W-:Y:S02]  /*d340*/  FMUL.FTZ R201, R8, c[0x0][0x2ec] ;  /* 0x0000bb0008c97a20 */ /* 0x000fe40000410000 */
[----:B------:R-:W-:Y:S03]  /*d350*/  FMUL.FTZ R203, R9, c[0x0][0x2ec] ;  /* 0x0000bb0009cb7a20 */ /* 0x000fe60000410000 */
[----:B------:R-:W1:Y:S01]  /*d360*/  MUFU.TANH R195, R195 ;  /* 0x000000c300c37308 */ /* 0x000e620000002400 */
[C---:B------:R-:W-:Y:S01]  /*d370*/  HMMA.16816.F32.BF16 R16, R112.reuse, R106, R16 ;  /* 0x0000006a7010723c */ /* 0x040fe20000041810 */
[----:B------:R-:W1:Y:S02]  /*d380*/  LDSM.16.M88.4 R104, [R102+0x1800] ;  /* 0x001800006668783b */ /* 0x000e640000000200 */
[----:B-----5:R-:W-:Y:S02]  /*d390*/  FMUL.FTZ R205, R10, c[0x0][0x2ec] ;  /* 0x0000bb000acd7a20 */ /* 0x020fe40000410000 */
[----:B------:R-:W-:Y:S03]  /*d3a0*/  FMUL.FTZ R207, R11, c[0x0][0x2ec] ;  /* 0x0000bb000bcf7a20 */ /* 0x000fe60000410000 */
[C---:B--2---:R-:W-:Y:S01]  /*d3b0*/  HMMA.16816.F32.BF16 R20, R112.reuse, R108, R20 ;  /* 0x0000006c7014723c */ /* 0x044fe20000041814 */
[----:B------:R-:W2:Y:S07]  /*d3c0*/  MUFU.TANH R197, R197 ;  /* 0x000000c500c57308 */ /* 0x000eae0000002400 */
[C---:B------:R-:W-:Y:S01]  /*d3d0*/  HMMA.16816.F32.BF16 R24, R112.reuse, R110, R24 ;  /* 0x0000006e7018723c */ /* 0x040fe20000041818 */
[----:B------:R-:W5:Y:S02]  /*d3e0*/  LDSM.16.M88.4 R108, [R102+0x2000] ;  /* 0x00200000666c783b */ /* 0x000f640000000200 */
[----:B------:R-:W2:Y:S01]  /*d3f0*/  MUFU.TANH R199, R199 ;  /* 0x000000c700c77308 */ /* 0x000ea20000002400 */
        /* <DEDUP_REMOVED lines=14> */
[----:B----4-:R-:W-:Y:S02]  /*d4e0*/  FMUL.FTZ R219, R17, c[0x0][0x2ec] ;  /* 0x0000bb0011db7a20 */ /* 0x010fe40000410000 */
[----:B------:R-:W-:Y:S01]  /*d4f0*/  FMUL.FTZ R223, R18, c[0x0][0x2ec] ;  /* 0x0000bb0012df7a20 */ /* 0x000fe20000410000 */
[----:B------:R1:W4:Y:S01]  /*d500*/  MUFU.TANH R146, R192 ;  /* 0x000000c000927308 */ /* 0x0003220000002400 */
[C---:B------:R-:W-:Y:S01]  /*d510*/  HMMA.16816.F32.BF16 R32, R112.reuse, R106, R32 ;  /* 0x0000006a7020723c */ /* 0x040fe20000041820 */
[----:B------:R-:W3:Y:S02]  /*d520*/  LDSM.16.M88.4 R104, [R102+0x2800] ;  /* 0x002800006668783b */ /* 0x000ee40000000200 */
[----:B------:R-:W-:Y:S05]  /*d530*/  FMUL.FTZ R221, R19, c[0x0][0x2ec] ;  /* 0x0000bb0013dd7a20 */ /* 0x000fea0000410000 */
[C---:B-----5:R-:W-:Y:S01]  /*d540*/  HMMA.16816.F32.BF16 R36, R112.reuse, R108, R36 ;  /* 0x0000006c7024723c */ /* 0x060fe20000041824 */
[----:B------:R5:W3:Y:S03]  /*d550*/  MUFU.TANH R144, R194 ;  /* 0x000000c200907308 */ /* 0x000ae60000002400 */
[----:B--2---:R-:W-:Y:S03]  /*d560*/  FMUL.FTZ R191, R27, c[0x0][0x2ec] ;  /* 0x0000bb001bbf7a20 */ /* 0x004fe60000410000 */
[----:B------:R-:W-:Y:S01]  /*d570*/  FMUL.FTZ R202, R28, c[0x0][0x2ec] ;  /* 0x0000bb001cca7a20 */ /* 0x000fe20000410000 */
[C---:B------:R-:W-:Y:S01]  /*d580*/  HMMA.16816.F32.BF16 R40, R112.reuse, R110, R40 ;  /* 0x0000006e7028723c */ /* 0x040fe20000041828 */
[----:B------:R-:W2:Y:S02]  /*d590*/  LDSM.16.M88.4 R108, [R102+0x3000] ;  /* 0x00300000666c783b */ /* 0x000ea40000000200 */
[----:B------:R4:W2:Y:S01]  /*d5a0*/  MUFU.TANH R139, R191 ;  /* 0x000000bf008b7308 */ /* 0x0008a20000002400 */
[----:B------:R-:W-:Y:S02]  /*d5b0*/  FMUL.FTZ R200, R29, c[0x0][0x2ec] ;  /* 0x0000bb001dc87a20 */ /* 0x000fe40000410000 */
[----:B-1----:R-:W-:Y:S07]  /*d5c0*/  FMUL.FTZ R192, R26, c[0x0][0x2ec] ;  /* 0x0000bb001ac07a20 */ /* 0x002fee0000410000 */
[----:B------:R1:W1:Y:S01]  /*d5d0*/  MUFU.TANH R141, R192 ;  /* 0x000000c0008d7308 */ /* 0x0002620000002400 */
[----:B-----5:R-:W-:Y:S09]  /*d5e0*/  FMUL.FTZ R194, R32, c[0x0][0x2ec] ;  /* 0x0000bb0020c27a20 */ /* 0x020ff20000410000 */
[----:B------:R5:W5:Y:S01]  /*d5f0*/  MUFU.TANH R148, R198 ;  /* 0x000000c600947308 */ /* 0x000b620000002400 */
[C---:B---3--:R-:W-:Y:S03]  /*d600*/  HMMA.16816.F32.BF16 R44, R112.reuse, R104, R44 ;  /* 0x00000068702c723c */ /* 0x048fe6000004182c */
[----:B----4-:R-:W-:Y:S06]  /*d610*/  FMUL.FTZ R191, R35, c[0x0][0x2ec] ;  /* 0x0000bb0023bf7a20 */ /* 0x010fec0000410000 */
[----:B------:R3:W4:Y:S01]  /*d620*/  MUFU.TANH R123, R191 ;  /* 0x000000bf007b7308 */ /* 0x0007220000002400 */
[C---:B------:R-:W-:Y:S01]  /*d630*/  HMMA.16816.F32.BF16 R48, R112.reuse, R106, R48 ;  /* 0x0000006a7030723c */ /* 0x040fe20000041830 */
[----:B------:R-:W4:Y:S01]  /*d640*/  LDSM.16.M88.4 R104, [R102+0x3800] ;  /* 0x003800006668783b */ /* 0x000f220000000200 */
[----:B------:R-:W-:Y:S04]  /*d650*/  DEPBAR.LE SB0, 0x0 ;  /* 0x000080000000791a */ /* 0x000fe80000000000 */
[----:B-1----:R-:W-:Y:S02]  /*d660*/  FMUL.FTZ R192, R34, c[0x0][0x2ec] ;  /* 0x0000bb0022c07a20 */ /* 0x002fe40000410000 */
[C---:B--2---:R-:W-:Y:S01]  /*d670*/  HMMA.16816.F32.BF16 R52, R112.reuse, R108, R52 ;  /* 0x0000006c7034723c */ /* 0x044fe20000041834 */
[----:B------:R1:W2:Y:S01]  /*d680*/  MUFU.TANH R143, R196 ;  /* 0x000000c4008f7308 */ /* 0x0002a20000002400 */
[----:B------:R-:W-:Y:S03]  /*d690*/  BAR.SYNC.DEFER_BLOCKING 0x0 ;  /* 0x0000000000007b1d */ /* 0x000fe60000010000 */
[----:B-----5:R-:W-:Y:S03]  /*d6a0*/  FMUL.FTZ R198, R30, c[0x0][0x2ec] ;  /* 0x0000bb001ec67a20 */ /* 0x020fe60000410000 */
[C---:B------:R-:W-:Y:S03]  /*d6b0*/  HMMA.16816.F32.BF16 R56, R112.reuse, R110, R56 ;  /* 0x0000006e7038723c */ /* 0x040fe60000041838 */
[----:B------:R5:W2:Y:S01]  /*d6c0*/  MUFU.TANH R136, R194 ;  /* 0x000000c200887308 */ /* 0x000aa20000002400 */
[----:B---3--:R-:W-:Y:S04]  /*d6d0*/  FMUL.FTZ R191, R43, c[0x0][0x2ec] ;  /* 0x0000bb002bbf7a20 */ /* 0x008fe80000410000 */
[----:B------:R-:W-:Y:S04]  /*d6e0*/  FMUL.FTZ R225, R49, c[0x0][0x2ec] ;  /* 0x0000bb0031e17a20 */ /* 0x000fe80000410000 */
[----:B------:R-:W-:Y:S01]  /*d6f0*/  FMUL.FTZ R227, R51, c[0x0][0x2ec] ;  /* 0x0000bb0033e37a20 */ /* 0x000fe20000410000 */
[----:B------:R3:W2:Y:S03]  /*d700*/  MUFU.TANH R133, R192 ;  /* 0x000000c000857308 */ /* 0x0006a60000002400 */
[----:B------:R-:W-:Y:S02]  /*d710*/  FMUL.FTZ R229, R53, c[0x0][0x2ec] ;  /* 0x0000bb0035e57a20 */ /* 0x000fe40000410000 */
[----:B-1----:R-:W-:Y:S02]  /*d720*/  FMUL.FTZ R196, R31, c[0x0][0x2ec] ;  /* 0x0000bb001fc47a20 */ /* 0x002fe40000410000 */
[----:B------:R-:W-:Y:S03]  /*d730*/  FMUL.FTZ R231, R55, c[0x0][0x2ec] ;  /* 0x0000bb0037e77a20 */ /* 0x000fe60000410000 */
[----:B------:R1:W1:Y:S01]  /*d740*/  MUFU.TANH R125, R191 ;  /* 0x000000bf007d7308 */ /* 0x0002620000002400 */
[----:B------:R-:W-:Y:S01]  /*d750*/  FMUL.FTZ R233, R57, c[0x0][0x2ec] ;  /* 0x0000bb0039e97a20 */ /* 0x000fe20000410000 */
[C---:B----4-:R-:W-:Y:S03]  /*d760*/  HMMA.16816.F32.BF16 R60, R112.reuse, R104, R60 ;  /* 0x00000068703c723c */ /* 0x050fe6000004183c */
[----:B-----5:R-:W-:Y:S02]  /*d770*/  FMUL.FTZ R194, R40, c[0x0][0x2ec] ;  /* 0x0000bb0028c27a20 */ /* 0x020fe40000410000 */
[----:B------:R-:W-:Y:S02]  /*d780*/  FMUL.FTZ R237, R56, c[0x0][0x2ec] ;  /* 0x0000bb0038ed7a20 */ /* 0x000fe40000410000 */
[----:B------:R-:W-:Y:S01]  /*d790*/  FMUL.FTZ R239, R59, c[0x0][0x2ec] ;  /* 0x0000bb003bef7a20 */ /* 0x000fe20000410000 */
[----:B------:R4:W2:Y:S01]  /*d7a0*/  MUFU.TANH R137, R198 ;  /* 0x000000c600897308 */ /* 0x0008a20000002400 */
[----:B------:R-:W-:Y:S03]  /*d7b0*/  HMMA.16816.F32.BF16 R64, R112, R106, R64 ;  /* 0x0000006a7040723c */ /* 0x000fe60000041840 */
[----:B---3--:R-:W-:Y:S06]  /*d7c0*/  FMUL.FTZ R192, R42, c[0x0][0x2ec] ;  /* 0x0000bb002ac07a20 */ /* 0x008fec0000410000 */
[----:B------:R3:W2:Y:S03]  /*d7d0*/  MUFU.TANH R135, R196 ;  /* 0x000000c400877308 */ /* 0x0006a60000002400 */
[----:B-1----:R-:W-:Y:S03]  /*d7e0*/  FMUL.FTZ R191, R52, c[0x0][0x2ec] ;  /* 0x0000bb0034bf7a20 */ /* 0x002fe60000410000 */
[----:B------:R-:W-:Y:S02]  /*d7f0*/  FMUL.FTZ R235, R60, c[0x0][0x2ec] ;  /* 0x0000bb003ceb7a20 */ /* 0x000fe40000410000 */
[----:B------:R-:W-:Y:S02]  /*d800*/  FMUL.FTZ R241, R61, c[0x0][0x2ec] ;  /* 0x0000bb003df17a20 */ /* 0x000fe40000410000 */
[----:B------:R1:W1:Y:S01]  /*d810*/  MUFU.TANH R128, R194 ;  /* 0x000000c200807308 */ /* 0x0002620000002400 */
[----:B------:R-:W-:Y:S02]  /*d820*/  FMUL.FTZ R243, R63, c[0x0][0x2ec] ;  /* 0x0000bb003ff37a20 */ /* 0x000fe40000410000 */
[----:B----4-:R-:W-:Y:S07]  /*d830*/  FMUL.FTZ R198, R38, c[0x0][0x2ec] ;  /* 0x0000bb0026c67a20 */ /* 0x010fee0000410000 */
[----:B------:R4:W2:Y:S01]  /*d840*/  MUFU.TANH R127, R192 ;  /* 0x000000c0007f7308 */ /* 0x0008a20000002400 */
[----:B---3--:R-:W-:Y:S09]  /*d850*/  FMUL.FTZ R196, R39, c[0x0][0x2ec] ;  /* 0x0000bb0027c47a20 */ /* 0x008ff20000410000 */
[----:B------:R3:W2:Y:S01]  /*d860*/  MUFU.TANH R116, R191 ;  /* 0x000000bf00747308 */ /* 0x0006a20000002400 */
[----:B-1----:R-:W-:Y:S09]  /*d870*/  FMUL.FTZ R194, R48, c[0x0][0x2ec] ;  /* 0x0000bb0030c27a20 */ /* 0x002ff20000410000 */
[----:B------:R1:W1:Y:S01]  /*d880*/  MUFU.TANH R142, R204 ;  /* 0x000000cc008e7308 */ /* 0x0002620000002400 */
[----:B----4-:R-:W-:Y:S09]  /*d890*/  FMUL.FTZ R192, R50, c[0x0][0x2ec] ;  /* 0x0000bb0032c07a20 */ /* 0x010ff20000410000 */
        /* <DEDUP_REMOVED lines=30> */
[----:B------:R-:W4:Y:S01]  /*da80*/  MUFU.TANH R203, R203 ;  /* 0x000000cb00cb7308 */ /* 0x000f220000002400 */
[----:B---3--:R-:W-:Y:S09]  /*da90*/  MOV R192, R2 ;  /* 0x0000000200c07202 */ /* 0x008ff20000000f00 */
[----:B------:R-:W3:Y:S01]  /*daa0*/  MUFU.TANH R205, R205 ;  /* 0x000000cd00cd7308 */ /* 0x000ee20000002400 */
        /* <DEDUP_REMOVED lines=39> */
[----:B------:R-:W-:Y:S02]  /*dd20*/  IABS R6, R10 ;  /* 0x0000000a00067213 */ /* 0x000fe40000000000 */
[----:B------:R-:W-:Y:S02]  /*dd30*/  LOP3.LUT R10, R10, c[0x0][0x2d0], RZ, 0x3c, !PT ;  /* 0x0000b4000a0a7a12 */ /* 0x000fe400078e3cff */
[----:B------:R-:W-:Y:S02]  /*dd40*/  LOP3.LUT R3, R3, c[0x0][0x2d0], RZ, 0x3c, !PT ;  /* 0x0000b40003037a12 */ /* 0x000fe400078e3cff */
        /* <DEDUP_REMOVED lines=48> */
.L_x_7269:
        /* <DEDUP_REMOVED lines=87> */
.L_x_7268:
[----:B--234-:R-:W-:Y:S01]  /*e5c0*/  LDSM.16.MT88.4 R44, [R158+0x6000] ;  /* 0x006000009e2c783b */ /* 0x01cfe20000004200 */
[----:B------:R-:W-:Y:S04]  /*e5d0*/  LEA R2, R176, R175, 0x7 ;  /* 0x000000afb0027211 */ /* 0x000fe800078e38ff */
[----:B------:R-:W-:Y:S01]  /*e5e0*/  I2F R8, R2 ;  /* 0x0000000200087306 */ /* 0x000fe20000201400 */
[C---:B------:R-:W-:Y:S02]  /*e5f0*/  IADD3 R31, R2.reuse, 0x20, RZ ;  /* 0x00000020021f7810 */ /* 0x040fe40007ffe0ff */
[----:B------:R-:W-:Y:S01]  /*e600*/  LDSM.16.MT88.4 R48, [R162+0x6800] ;  /* 0x00680000a230783b */ /* 0x000fe20000004200 */
[C---:B------:R-:W-:Y:S02]  /*e610*/  IADD3 R29, R2.reuse, 0x21, RZ ;  /* 0x00000021021d7810 */ /* 0x040fe40007ffe0ff */
[C---:B------:R-:W-:Y:S02]  /*e620*/  IADD3 R21, R2.reuse, 0x38, RZ ;  /* 0x0000003802157810 */ /* 0x040fe40007ffe0ff */
[C---:B------:R-:W-:Y:S02]  /*e630*/  IADD3 R15, R2.reuse, 0x40, RZ ;  /* 0x00000040020f7810 */ /* 0x040fe40007ffe0ff */
[----:B------:R-:W-:Y:S01]  /*e640*/  I2F R31, R31 ;  /* 0x0000001f001f7306 */ /* 0x000fe20000201400 */
[----:B------:R-:W-:Y:S01]  /*e650*/  LDSM.16.MT88.4 R52, [R160+0x6800] ;  /* 0x00680000a034783b */ /* 0x000fe20000004200 */
[C---:B------:R-:W-:Y:S02]  /*e660*/  IADD3 R17, R2.reuse, 0x39, RZ ;  /* 0x0000003902117810 */ /* 0x040fe40007ffe0ff */
        /* <DEDUP_REMOVED lines=22> */
[----:B------:R-:W-:Y:S09]  /*e7d0*/  IADD3 R62, R2, 0x71, RZ ;  /* 0x00000071023e7810 */ /* 0x000ff20007ffe0ff */
        /* <DEDUP_REMOVED lines=21> */
[C---:B------:R-:W-:Y:S02]  /*e930*/  FFMA.FTZ R199, R0.reuse, R7, R199 ;  /* 0x0000000700c77223 */ /* 0x040fe400000100c7 */
[----:B------:R-:W-:Y:S01]  /*e940*/  FFMA.FTZ R193, R0, R8, R193 ;  /* 0x0000000800c17223 */ /* 0x000fe200000100c1 */
[----:B------:R-:W-:Y:S01]  /*e950*/  IADD3 R8, R2, 0x60, RZ ;  /* 0x0000006002087810 */ /* 0x000fe20007ffe0ff */
        /* <DEDUP_REMOVED lines=35> */
[----:B------:R-:W-:Y:S01]  /*eb90*/  FMNMX.FTZ R23, R32, R23, !PT ;  /* 0x0000001720177209 */ /* 0x000fe20007810000 */
[C---:B------:R-:W-:Y:S01]  /*eba0*/  FFMA.FTZ R141, R0.reuse, R19, R141 ;  /* 0x00000013008d7223 */ /* 0x040fe2000001008d */
[----:B------:R-:W-:Y:S01]  /*ebb0*/  FMNMX.FTZ R4, R143, R4, !PT ;  /* 0x000000048f047209 */ /* 0x000fe20007810000 */
[-C--:B------:R-:W-:Y:S01]  /*ebc0*/  FFMA.FTZ R123, R0, R17.reuse, R123 ;  /* 0x00000011007b7223 */ /* 0x080fe2000001007b */
[----:B------:R-:W-:Y:S01]  /*ebd0*/  IADD3 R5, R2, 0x51, RZ ;  /* 0x0000005102057810 */ /* 0x000fe20007ffe0ff */
[----:B------:R-:W-:Y:S01]  /*ebe0*/  FFMA.FTZ R134, R0, R17, R134 ;  /* 0x0000001100867223 */ /* 0x000fe20000010086 */
[----:B------:R-:W-:Y:S01]  /*ebf0*/  FMNMX.FTZ R17, R148, R23, !PT ;  /* 0x0000001794117209 */ /* 0x000fe20007810000 */
[C---:B------:R-:W-:Y:S01]  /*ec00*/  FFMA.FTZ R144, R0.reuse, R19, R144 ;  /* 0x0000001300907223 */ /* 0x040fe20000010090 */
[----:B------:R-:W-:Y:S01]  /*ec10*/  FMNMX.FTZ R4, R141, R4, !PT ;  /* 0x000000048d047209 */ /* 0x000fe20007810000 */
[----:B------:R-:W-:Y:S01]  /*ec20*/  I2F R19, R8 ;  /* 0x0000000800137306 */ /* 0x000fe20000201400 */
[----:B------:R-:W-:Y:S01]  /*ec30*/  FFMA.FTZ R139, R0, R27, R139 ;  /* 0x0000001b008b7223 */ /* 0x000fe2000001008b */
[----:B------:R-:W-:Y:S01]  /*ec40*/  FMNMX.FTZ R17, R146, R17, !PT ;  /* 0x0000001192117209 */ /* 0x000fe20007810000 */
[----:B------:R-:W-:Y:S01]  /*ec50*/  FFMA.FTZ R142, R0, R27, R142 ;  /* 0x0000001b008e7223 */ /* 0x000fe2000001008e */
[----:B------:R-:W-:Y:S01]  /*ec60*/  IADD3 R7, R2, 0x50, RZ ;  /* 0x0000005002077810 */ /* 0x000fe20007ffe0ff */
[----:B------:R-:W-:Y:S01]  /*ec70*/  FFMA.FTZ R137, R0, R25, R137 ;  /* 0x0000001900897223 */ /* 0x000fe20000010089 */
[----:B------:R-:W-:Y:S01]  /*ec80*/  FMNMX.FTZ R17, R144, R17, !PT ;  /* 0x0000001190117209 */ /* 0x000fe20007810000 */
[C---:B------:R-:W-:Y:S01]  /*ec90*/  FFMA.FTZ R140, R0.reuse, R25, R140 ;  /* 0x00000019008c7223 */ /* 0x040fe2000001008c */
[----:B------:R-:W-:Y:S01]  /*eca0*/  FMNMX.FTZ R4, R139, R4, !PT ;  /* 0x000000048b047209 */ /* 0x000fe20007810000 */
[----:B------:R-:W-:Y:S01]  /*ecb0*/  LDSM.16.MT88.4 R28, [R159+0x6000] ;  /* 0x006000009f1c783b */ /* 0x000fe20000004200 */
[----:B------:R-:W1:Y:S01]  /*ecc0*/  I2F R5, R5 ;  /* 0x0000000500057306 */ /* 0x000e620000201400 */
        /* <DEDUP_REMOVED lines=8> */
[----:B------:R-:W-:Y:S01]  /*ed50*/  LDSM.16.MT88.4 R20, [R160+0x6000] ;  /* 0x00600000a014783b */ /* 0x000fe20000004200 */
[----:B------:R-:W2:Y:S01]  /*ed60*/  I2F R7, R7 ;  /* 0x0000000700077306 */ /* 0x000ea20000201400 */
[----:B------:R-:W-:Y:S01]  /*ed70*/  FMNMX.FTZ R4, R135, R4, !PT ;  /* 0x0000000487047209 */ /* 0x000fe20007810000 */
[-C--:B------:R-:W-:Y:S01]  /*ed80*/  FFMA.FTZ R127, R0, R11.reuse, R127 ;  /* 0x0000000b007f7223 */ /* 0x080fe2000001007f */
[----:B------:R-:W-:Y:S01]  /*ed90*/  IADD3 R3, R2, 0x58, RZ ;  /* 0x0000005802037810 */ /* 0x000fe20007ffe0ff */
[----:B------:R-:W-:Y:S01]  /*eda0*/  FFMA.FTZ R128, R0, R11, R128 ;  /* 0x0000000b00807223 */ /* 0x000fe20000010080 */
[----:B------:R-:W-:Y:S01]  /*edb0*/  FMNMX.FTZ R13, R138, R13, !PT ;  /* 0x0000000d8a0d7209 */ /* 0x000fe20007810000 */
[CC--:B------:R-:W-:Y:S01]  /*edc0*/  FFMA.FTZ R129, R0.reuse, R15.reuse, R129 ;  /* 0x0000000f00817223 */ /* 0x0c0fe20000010081 */
[----:B------:R-:W-:Y:S01]  /*edd0*/  FMNMX.FTZ R4, R133, R4, !PT ;  /* 0x0000000485047209 */ /* 0x000fe20007810000 */
[C---:B------:R-:W-:Y:S02]  /*ede0*/  FFMA.FTZ R132, R0.reuse, R15, R132 ;  /* 0x0000000f00847223 */ /* 0x040fe40000010084 */
[----:B------:R3:W-:Y:S01]  /*edf0*/  I2F R11, R6 ;  /* 0x00000006000b7306 */ /* 0x0007e20000201400 */
[C---:B------:R-:W-:Y:S01]  /*ee00*/  FFMA.FTZ R59, R0.reuse, R114, R231 ;  /* 0x00000072003b7223 */ /* 0x040fe200000100e7 */
[----:B------:R-:W-:Y:S01]  /*ee10*/  FMNMX.FTZ R4, R123, R4, !PT ;  /* 0x000000047b047209 */ /* 0x000fe20007810000 */
[C---:B------:R-:W-:Y:S02]  /*ee20*/  FFMA.FTZ R57, R0.reuse, R112, R57 ;  /* 0x0000007000397223 */ /* 0x040fe40000010039 */
[CC--:B------:R-:W-:Y:S01]  /*ee30*/  FFMA.FTZ R125, R0.reuse, R9.reuse, R125 ;  /* 0x00000009007d7223 */ /* 0x0c0fe2000001007d */
[----:B------:R-:W-:Y:S01]  /*ee40*/  FMNMX.FTZ R4, R129, R4, !PT ;  /* 0x0000000481047209 */ /* 0x000fe20007810000 */
[----:B------:R-:W-:Y:S01]  /*ee50*/  FFMA.FTZ R126, R0, R9, R126 ;  /* 0x00000009007e7223 */ /* 0x000fe2000001007e */
[----:B------:R-:W-:Y:S01]  /*ee60*/  FMNMX.FTZ R9, R136, R13, !PT ;  /* 0x0000000d88097209 */ /* 0x000fe20007810000 */
[C---:B------:R-:W-:Y:S01]  /*ee70*/  FFMA.FTZ R115, R0.reuse, R56, R227 ;  /* 0x0000003800737223 */ /* 0x040fe200000100e3 */
[----:B------:R-:W4:Y:S01]  /*ee80*/  I2F R3, R3 ;  /* 0x0000000300037306 */ /* 0x000f220000201400 */
[----:B------:R-:W-:Y:S01]  /*ee90*/  FMNMX.FTZ R4, R131, R4, !PT ;  /* 0x0000000483047209 */ /* 0x000fe20007810000 */
[----:B-1----:R-:W-:Y:S01]  /*eea0*/  FFMA.FTZ R119, R0, R5, R119 ;  /* 0x0000000500777223 */ /* 0x002fe20000010077 */
[----:B------:R-:W-:Y:S01]  /*eeb0*/  FMNMX.FTZ R9, R134, R9, !PT ;  /* 0x0000000986097209 */ /* 0x000fe20007810000 */
[C---:B------:R-:W-:Y:S01]  /*eec0*/  FFMA.FTZ R122, R0.reuse, R5, R122 ;  /* 0x00000005007a7223 */ /* 0x040fe2000001007a */
[----:B------:R-:W-:Y:S01]  /*eed0*/  FMNMX.FTZ R4, R127, R4, !PT ;  /* 0x000000047f047209 */ /* 0x000fe20007810000 */
[----:B--2---:R-:W-:Y:S01]  /*eee0*/  FFMA.FTZ R121, R0, R7, R121 ;  /* 0x0000000700797223 */ /* 0x004fe20000010079 */
[----:B------:R-:W-:Y:S01]  /*eef0*/  FMNMX.FTZ R9, R132, R9, !PT ;  /* 0x0000000984097209 */ /* 0x000fe20007810000 */
[C---:B------:R-:W-:Y:S01]  /*ef00*/  FFMA.FTZ R124, R0.reuse, R7, R124 ;  /* 0x00000007007c7223 */ /* 0x040fe2000001007c */
        /* <DEDUP_REMOVED lines=8> */
[----:B---3--:R-:W-:Y:S01]  /*ef90*/  FMNMX.FTZ R6, R121, R4, !PT ;  /* 0x0000000479067209 */ /* 0x008fe20007810000 */
[----:B------:R-:W-:Y:S01]  /*efa0*/  LDSM.16.MT88.4 R12, [R162+0x6000] ;  /* 0x00600000a20c783b */ /* 0x000fe20000004200 */
[----:B------:R-:W1:Y:S01]  /*efb0*/  I2F R4, R7 ;  /* 0x0000000700047306 */ /* 0x000e620000201400 */
[----:B------:R-:W-:Y:S01]  /*efc0*/  FMNMX.FTZ R5, R126, R5, !PT ;  /* 0x000000057e057209 */ /* 0x000fe20007810000 */
[C---:B------:R-:W-:Y:S01]  /*efd0*/  FFMA.FTZ R107, R0.reuse, R106, R239 ;  /* 0x0000006a006b7223 */ /* 0x040fe200000100ef */
[----:B------:R-:W-:Y:S01]  /*efe0*/  FMNMX.FTZ R6, R119, R6, !PT ;  /* 0x0000000677067209 */ /* 0x000fe20007810000 */
[----:B------:R-:W-:Y:S01]  /*eff0*/  FFMA.FTZ R112, R0, R112, R237 ;  /* 0x0000007000707223 */ /* 0x000fe200000100ed */
[----:B------:R-:W-:Y:S01]  /*f000*/  FMNMX.FTZ R5, R124, R5, !PT ;  /* 0x000000057c057209 */ /* 0x000fe20007810000 */
[CC--:B----4-:R-:W-:Y:S02]  /*f010*/  FFMA.FTZ R117, R0.reuse, R3.reuse, R117 ;  /* 0x0000000300757223 */ /* 0x0d0fe40000010075 */
        /* <DEDUP_REMOVED lines=8> */
[----:B------:R-:W-:Y:S01]  /*f0a0*/  FFMA.FTZ R62, R0, R62, R241 ;  /* 0x0000003e003e7223 */ /* 0x000fe200000100f1 */
[----:B------:R-:W-:Y:S02]  /*f0b0*/  FMNMX.FTZ R6, R115, R6, !PT ;  /* 0x0000000673067209 */ /* 0x000fe40007810000 */
[----:B------:R-:W2:Y:S01]  /*f0c0*/  I2F R3, R3 ;  /* 0x0000000300037306 */ /* 0x000ea20000201400 */
[----:B------:R-:W-:Y:S02]  /*f0d0*/  FMNMX.FTZ R5, R56, R5, !PT ;  /* 0x0000000538057209 */ /* 0x000fe40007810000 */
[----:B------:R-:W-:Y:S02]  /*f0e0*/  FMNMX.FTZ R6, R109, R6, !PT ;  /* 0x000000066d067209 */ /* 0x000fe40007810000 */
[----:B------:R-:W-:Y:S01]  /*f0f0*/  FMNMX.FTZ R5, R116, R5, !PT ;  /* 0x0000000574057209 */ /* 0x000fe20007810000 */
[C---:B-1----:R-:W-:Y:S01]  /*f100*/  FFMA.FTZ R37, R0.reuse, R4, R37 ;  /* 0x0000000400257223 */ /* 0x042fe20000010025 */
[----:B------:R-:W-:Y:S01]  /*f110*/  FMNMX.FTZ R6, R59, R6, !PT ;  /* 0x000000063b067209 */ /* 0x000fe20007810000 */
[----:B------:R-:W-:Y:S01]  /*f120*/  FFMA.FTZ R61, R0, R4, R61 ;  /* 0x00000004003d7223 */ /* 0x000fe2000001003d */
        /* <DEDUP_REMOVED lines=36> */
[----:B------:R-:W-:Y:S01]  /*f370*/  ISETP.GT.AND P1, PT, R176, R171, PT ;  /* 0x000000abb000720c */ /* 0x000fe20003f24270 */
[--C-:B------:R-:W-:Y:S02]  /*f380*/  FFMA.FTZ R213, R213, c[0x0][0x23c], -R100.reuse ;  /* 0x00008f00d5d57a23 */ /* 0x100fe40000010864 */
[--C-:B------:R-:W-:Y:S02]  /*f390*/  FFMA.FTZ R211, R211, c[0x0][0x23c], -R63.reuse ;  /* 0x00008f00d3d37a23 */ /* 0x100fe4000001083f */
[--C-:B------:R-:W-:Y:S02]  /*f3a0*/  FFMA.FTZ R113, R197, c[0x0][0x23c], -R100.reuse ;  /* 0x00008f00c5717a23 */ /* 0x100fe40000010864 */
        /* <DEDUP_REMOVED lines=8> */
[----:B------:R-:W-:Y:S02]  /*f430*/  FMUL.FTZ R7, R39, R99 ;  /* 0x0000006327077220 */ /* 0x000fe40000410000 */
[C---:B--2---:R-:W-:Y:S02]  /*f440*/  FMUL.FTZ R9, R38.reuse, R93 ;  /* 0x0000005d26097220 */ /* 0x044fe40000410000 */
[C---:B------:R-:W-:Y:S02]  /*f450*/  FMUL.FTZ R16, R38.reuse, R84 ;  /* 0x0000005426107220 */ /* 0x040fe40000410000 */
[C---:B------:R-:W-:Y:S01]  /*f460*/  FMUL.FTZ R4, R38.reuse, R96 ;  /* 0x0000006026047220 */ /* 0x040fe20000410000 */
[----:B------:R-:W-:Y:S01]  /*f470*/  MUFU.EX2 R110, R110 ;  /* 0x0000006e006e7308 */ /* 0x000fe20000000800 */
[--C-:B------:R-:W-:Y:S02]  /*f480*/  FFMA.FTZ R105, R207, c[0x0][0x23c], -R100.reuse ;  /* 0x00008f00cf697a23 */ /* 0x100fe40000010864 */
[--C-:B------:R-:W-:Y:S02]  /*f490*/  FFMA.FTZ R118, R193, c[0x0][0x23c], -R63.reuse ;  /* 0x00008f00c1767a23 */ /* 0x100fe4000001083f */
[--C-:B------:R-:W-:Y:S02]  /*f4a0*/  FFMA.FTZ R111, R195, c[0x0][0x23c], -R63.reuse ;  /* 0x00008f00c36f7a23 */ /* 0x100fe4000001083f */
[--C-:B------:R-:W-:Y:S02]  /*f4b0*/  FFMA.FTZ R108, R201, c[0x0][0x23c], -R63.reuse ;  /* 0x00008f00c96c7a23 */ /* 0x100fe4000001083f */
[--C-:B------:R-:W-:Y:S01]  /*f4c0*/  FFMA.FTZ R101, R203, c[0x0][0x23c], -R63.reuse ;  /* 0x00008f00cb657a23 */ /* 0x100fe2000001083f */
        /* <DEDUP_REMOVED lines=9> */
[--C-:B------:R-:W-:Y:S02]  /*f560*/  FFMA.FTZ R76, R34, c[0x0][0x23c], -R63.reuse ;  /* 0x00008f00224c7a23 */ /* 0x100fe4000001083f */
[C---:B------:R-:W-:Y:S02]  /*f570*/  FMUL.FTZ R34, R39.reuse, R70 ;  /* 0x0000004627227220 */ /* 0x040fe40000410000 */
[C---:B------:R-:W-:Y:S02]  /*f580*/  FMUL.FTZ R35, R39.reuse, R71 ;  /* 0x0000004727237220 */ /* 0x040fe40000410000 */
[----:B------:R-:W-:Y:S01]  /*f590*/  FMUL.FTZ R33, R38, R69 ;  /* 0x0000004526217220 */ /* 0x000fe20000410000 */
[----:B------:R-:W1:Y:S01]  /*f5a0*/  MUFU.EX2 R111, R111 ;  /* 0x0000006f006f7308 */ /* 0x000e620000000800 */
[----:B------:R-:W-:Y:S02]  /*f5b0*/  FFMA.FTZ R77, R142, c[0x0][0x23c], -R63 ;  /* 0x00008f008e4d7a23 */ /* 0x000fe4000001083f */
[----:B------:R-:W-:Y:S01]  /*f5c0*/  FFMA.FTZ R113, R39, R190, R113 ;  /* 0x000000be27717223 */ /* 0x000fe20000010071 */
[----:B--2---:R-:W-:Y:S01]  /*f5d0*/  F2FP.BF16.PACK_AB R43, R105, R110 ;  /* 0x0000006e692b723e */ /* 0x004fe200000010ff */
[----:B------:R-:W-:Y:S02]  /*f5e0*/  FMUL.FTZ R27, R39, R79 ;  /* 0x0000004f271b7220 */ /* 0x000fe40000410000 */
[----:B------:R-:W-:Y:S02]  /*f5f0*/  FADD.FTZ R85, R58, R113 ;  /* 0x000000713a557221 */ /* 0x000fe40000010000 */
[--C-:B------:R-:W-:Y:S01]  /*f600*/  FFMA.FTZ R79, R137, c[0x0][0x23c], -R100.reuse ;  /* 0x00008f00894f7a23 */ /* 0x100fe20000010864 */
[----:B------:R-:W-:Y:S01]  /*f610*/  MUFU.EX2 R108, R108 ;  /* 0x0000006c006c7308 */ /* 0x000fe20000000800 */
[----:B------:R-:W-:Y:S02]  /*f620*/  FADD.FTZ R110, R110, R85 ;  /* 0x000000556e6e7221 */ /* 0x000fe40000010000 */
[----:B------:R-:W-:Y:S01]  /*f630*/  LDSM.16.MT88.4 R84, [R160+0x9800] ;  /* 0x00980000a054783b */ /* 0x000fe20000004200 */
[----:B------:R-:W-:Y:S02]  /*f640*/  FFMA.FTZ R215, R215, c[0x0][0x23c], -R100 ;  /* 0x00008f00d7d77a23 */ /* 0x000fe40000010864 */
[----:B------:R-:W-:Y:S02]  /*f650*/  FADD.FTZ R105, R105, R110 ;  /* 0x0000006e69697221 */ /* 0x000fe40000010000 */
[--C-:B------:R-:W-:Y:S02]  /*f660*/  FFMA.FTZ R121, R121, c[0x0][0x23c], -R100.reuse ;  /* 0x00008f0079797a23 */ /* 0x100fe40000010864 */
[----:B------:R-:W2:Y:S01]  /*f670*/  MUFU.EX2 R101, R101 ;  /* 0x0000006500657308 */ /* 0x000ea20000000800 */
[----:B------:R-:W-:Y:S02]  /*f680*/  FFMA.FTZ R117, R117, c[0x0][0x23c], -R100 ;  /* 0x00008f0075757a23 */ /* 0x000fe40000010864 */
[--C-:B------:R-:W-:Y:S01]  /*f690*/  FFMA.FTZ R122, R122, c[0x0][0x23c], -R63.reuse ;  /* 0x00008f007a7a7a23 */ /* 0x100fe2000001083f */
[----:B-1----:R-:W-:Y:S01]  /*f6a0*/  F2FP.BF16.PACK_AB R40, R111, R118 ;  /* 0x000000766f28723e */ /* 0x002fe200000010ff */
[----:B------:R-:W-:Y:S02]  /*f6b0*/  FFMA.FTZ R118, R38, R189, R118 ;  /* 0x000000bd26767223 */ /* 0x000fe40000010076 */
        /* <DEDUP_REMOVED lines=30> */
[----:B------:R-:W1:Y:S01]  /*f8a0*/  MUFU.EX2 R91, R215 ;  /* 0x000000d7005b7308 */ /* 0x000e620000000800 */
        /* <DEDUP_REMOVED lines=14> */
[----:B------:R-:W-:Y:S01]  /*f990*/  FMUL.FTZ R29, R38, R73 ;  /* 0x00000049261d7220 */ /* 0x000fe20000410000 */
[----:B------:R-:W2:Y:S01]  /*f9a0*/  MUFU.EX2 R81, R81 ;  /* 0x0000005100517308 */ /* 0x000ea20000000800 */
[C---:B------:R-:W-:Y:S03]  /*f9b0*/  HMMA.16816.F32.BF16 R24, R40.reuse, R30, R24 ;  /* 0x0000001e2818723c */ /* 0x040fe60000041818 */
[--C-:B------:R-:W-:Y:S02]  /*f9c0*/  FFMA.FTZ R73, R32, c[0x0][0x23c], -R63.reuse ;  /* 0x00008f0020497a23 */ /* 0x100fe4000001083f */
[C---:B------:R-:W-:Y:S02]  /*f9d0*/  FMUL.FTZ R28, R38.reuse, R72 ;  /* 0x00000048261c7220 */ /* 0x040fe40000410000 */
[C---:B------:R-:W-:Y:S02]  /*f9e0*/  FMUL.FTZ R30, R39.reuse, R74 ;  /* 0x0000004a271e7220 */ /* 0x040fe40000410000 */
[----:B------:R-:W3:Y:S03]  /*f9f0*/  MUFU.EX2 R73, R73 ;  /* 0x0000004900497308 */ /* 0x000ee60000000800 */
[----:B------:R-:W-:Y:S02]  /*fa00*/  FMUL.FTZ R31, R39, R75 ;  /* 0x0000004b271f7220 */ /* 0x000fe40000410000 */
[----:B------:R-:W-:Y:S02]  /*fa10*/  FMUL.FTZ R32, R38, R68 ;  /* 0x0000004426207220 */ /* 0x000fe40000410000 */
[----:B------:R-:W-:Y:S02]  /*fa20*/  FFMA.FTZ R38, R57, c[0x0][0x23c], -R100 ;  /* 0x00008f0039267a23 */ /* 0x000fe40000010864 */
[----:B------:R-:W-:Y:S01]  /*fa30*/  FFMA.FTZ R74, R144, c[0x0][0x23c], -R63 ;  /* 0x00008f00904a7a23 */ /* 0x000fe2000001083f */
[C---:B------:R-:W-:Y:S01]  /*fa40*/  HMMA.16816.F32.BF16 R28, R40.reuse, R44, R28 ;  /* 0x0000002c281c723c */ /* 0x040fe2000004181c */
[----:B------:R-:W-:Y:S02]  /*fa50*/  MUFU.EX2 R71, R71 ;  /* 0x0000004700477308 */ /* 0x000fe40000000800 */
[----:B------:R-:W-:Y:S02]  /*fa60*/  FADD.FTZ R39, R111, R118 ;  /* 0x000000766f277221 */ /* 0x000fe40000010000 */
[----:B------:R-:W-:Y:S02]  /*fa70*/  FFMA.FTZ R68, R139, c[0x0][0x23c], -R100 ;  /* 0x00008f008b447a23 */ /* 0x000fe40000010864 */
[----:B------:R-:W-:Y:S01]  /*fa80*/  FADD.FTZ R108, R108, R39 ;  /* 0x000000276c6c7221 */ /* 0x000fe20000010000 */
[----:B------:R-:W-:Y:S01]  /*fa90*/  HMMA.16816.F32.BF16 R32, R40, R46, R32 ;  /* 0x0000002e2820723c */ /* 0x000fe20000041820 */
[----:B------:R-:W4:Y:S02]  /*faa0*/  LDSM.16.MT88.4 R44, [R159+0x6800] ;  /* 0x006800009f2c783b */ /* 0x000f240000004200 */
[----:B------:R-:W-:Y:S01]  /*fab0*/  MUFU.EX2 R68, R68 ;  /* 0x0000004400447308 */ /* 0x000fe20000000800 */
[--C-:B------:R-:W-:Y:S02]  /*fac0*/  FFMA.FTZ R75, R148, c[0x0][0x23c], -R63.reuse ;  /* 0x00008f00944b7a23 */ /* 0x100fe4000001083f */
[----:B------:R-:W-:Y:S01]  /*fad0*/  FFMA.FTZ R72, R146, c[0x0][0x23c], -R63 ;  /* 0x00008f0092487a23 */ /* 0x000fe2000001083f */
[----:B-1----:R-:W-:Y:S01]  /*fae0*/  F2FP.BF16.PACK_AB R41, R91, R92 ;  /* 0x0000005c5b29723e */ /* 0x002fe200000010ff */
[----:B------:R-:W-:Y:S01]  /*faf0*/  FADD.FTZ R108, R101, R108 ;  /* 0x0000006c656c7221 */ /* 0x000fe20000010000 */
[----:B--2---:R-:W-:Y:S03]  /*fb00*/  F2FP.BF16.PACK_AB R40, R78, R81 ;  /* 0x000000514e28723e */ /* 0x004fe600000010ff */
[----:B---3--:R-:W-:Y:S01]  /*fb10*/  F2FP.BF16.PACK_AB R42, R73, R76 ;  /* 0x0000004c492a723e */ /* 0x008fe200000010ff */
[----:B------:R-:W-:Y:S01]  /*fb20*/  MUFU.EX2 R77, R77 ;  /* 0x0000004d004d7308 */ /* 0x000fe20000000800 */
[----:B------:R-:W-:Y:S01]  /*fb30*/  F2FP.BF16.PACK_AB R43, R66, R67 ;  /* 0x00000043422b723e */ /* 0x000fe200000010ff */
        /* <DEDUP_REMOVED lines=8> */
[--C-:B------:R-:W-:Y:S01]  /*fbc0*/  FFMA.FTZ R134, R131, c[0x0][0x23c], -R100.reuse ;  /* 0x00008f0083867a23 */ /* 0x100fe20000010864 */
[C---:B------:R-:W-:Y:S01]  /*fbd0*/  HMMA.16816.F32.BF16 R8, R40.reuse, R50, R8 ;  /* 0x000000322808723c */ /* 0x040fe20000041808 */
[----:B------:R-:W1:Y:S03]  /*fbe0*/  LDSM.16.MT88.4 R48, [R158+0x6800] ;  /* 0x006800009e30783b */ /* 0x000e660000004200 */
[----:B------:R-:W2:Y:S01]  /*fbf0*/  MUFU.EX2 R74, R74 ;  /* 0x0000004a004a7308 */ /* 0x000ea20000000800 */
[--C-:B------:R-:W-:Y:S02]  /*fc00*/  FFMA.FTZ R131, R126, c[0x0][0x23c], -R63.reuse ;  /* 0x00008f007e837a23 */ /* 0x100fe4000001083f */
[--C-:B------:R-:W-:Y:S01]  /*fc10*/  FFMA.FTZ R126, R119, c[0x0][0x23c], -R100.reuse ;  /* 0x00008f00777e7a23 */ /* 0x100fe20000010864 */
[C---:B------:R-:W-:Y:S04]  /*fc20*/  HMMA.16816.F32.BF16 R12, R40.reuse, R52, R12 ;  /* 0x00000034280c723c */ /* 0x040fe8000004180c */
[--C-:B------:R-:W-:Y:S02]  /*fc30*/  FFMA.FTZ R119, R120, c[0x0][0x23c], -R63.reuse ;  /* 0x00008f0078777a23 */ /* 0x100fe4000001083f */
[--C-:B------:R-:W-:Y:S01]  /*fc40*/  FFMA.FTZ R120, R56, c[0x0][0x23c], -R63.reuse ;  /* 0x00008f0038787a23 */ /* 0x100fe2000001083f */
[----:B------:R-:W-:Y:S01]  /*fc50*/  MUFU.EX2 R80, R80 ;  /* 0x0000005000507308 */ /* 0x000fe20000000800 */
[C---:B------:R-:W-:Y:S01]  /*fc60*/  HMMA.16816.F32.BF16 R16, R40.reuse, R54, R16 ;  /* 0x000000362810723c */ /* 0x040fe20000041810 */
[----:B------:R-:W3:Y:S03]  /*fc70*/  LDSM.16.MT88.4 R52, [R162+0x7000] ;  /* 0x00700000a234783b */ /* 0x000ee60000004200 */
[--C-:B------:R-:W-:Y:S02]  /*fc80*/  FFMA.FTZ R118, R107, c[0x0][0x23c], -R100.reuse ;  /* 0x00008f006b767a23 */ /* 0x100fe40000010864 */
[----:B------:R-:W-:Y:S02]  /*fc90*/  FFMA.FTZ R107, R116, c[0x0][0x23c], -R63 ;  /* 0x00008f00746b7a23 */ /* 0x000fe4000001083f */
[C---:B----4-:R-:W-:Y:S01]  /*fca0*/  HMMA.16816.F32.BF16 R20, R40.reuse, R44, R20 ;  /* 0x0000002c2814723c */ /* 0x050fe20000041814 */
[----:B------:R-:W-:Y:S01]  /*fcb0*/  MUFU.EX2 R75, R75 ;  /* 0x0000004b004b7308 */ /* 0x000fe20000000800 */
[----:B------:R-:W-:Y:S02]  /*fcc0*/  LDSM.16.MT88.4 R56, [R159+0x8800] ;  /* 0x008800009f38783b */ /* 0x000fe40000004200 */
[--C-:B------:R-:W-:Y:S02]  /*fcd0*/  FFMA.FTZ R104, R104, c[0x0][0x23c], -R100.reuse ;  /* 0x00008f0068687a23 */ /* 0x100fe40000010864 */
[--C-:B------:R-:W-:Y:S02]  /*fce0*/  FFMA.FTZ R65, R65, c[0x0][0x23c], -R100.reuse ;  /* 0x00008f0041417a23 */ /* 0x100fe40000010864 */
[C---:B------:R-:W-:Y:S02]  /*fcf0*/  HMMA.16816.F32.BF16 R24, R40.reuse, R46, R24 ;  /* 0x0000002e2818723c */ /* 0x040fe40000041818 */
[----:B------:R-:W4:Y:S01]  /*fd00*/  LDSM.16.MT88.4 R44, [R160+0x7000] ;  /* 0x00700000a02c783b */ /* 0x000f220000004200 */
[----:B------:R-:W5:Y:S05]  /*fd10*/  MUFU.EX2 R72, R72 ;  /* 0x0000004800487308 */ /* 0x000f6a0000000800 */
[C---:B-1----:R-:W-:Y:S05]  /*fd20*/  HMMA.16816.F32.BF16 R28, R40.reuse, R48, R28 ;  /* 0x00000030281c723c */ /* 0x042fea000004181c */
[----:B------:R-:W-:Y:S03]  /*fd30*/  MUFU.EX2 R121, R121 ;  /* 0x0000007900797308 */ /* 0x000fe60000000800 */
[----:B------:R-:W-:Y:S01]  /*fd40*/  HMMA.16816.F32.BF16 R32, R40, R50, R32 ;  /* 0x000000322820723c */ /* 0x000fe20000041820 */
[----:B------:R-:W1:Y:S06]  /*fd50*/  LDSM.16.MT88.4 R48, [R159+0x7000] ;  /* 0x007000009f30783b */ /* 0x000e6c0000004200 */
[----:B------:R-:W-:Y:S01]  /*fd60*/  MUFU.EX2 R126, R126 ;  /* 0x0000007e007e7308 */ /* 0x000fe20000000800 */
[----:B--2---:R-:W-:Y:S04]  /*fd70*/  F2FP.BF16.PACK_AB R42, R77, R74 ;  /* 0x0000004a4d2a723e */ /* 0x004fe800000010ff */
[----:B------:R-:W-:Y:S02]  /*fd80*/  F2FP.BF16.PACK_AB R41, R70, R69 ;  /* 0x000000454629723e */ /* 0x000fe400000010ff */
[----:B------:R-:W-:Y:S02]  /*fd90*/  F2FP.BF16.PACK_AB R43, R68, R71 ;  /* 0x00000047442b723e */ /* 0x000fe400000010ff */
[----:B-----5:R-:W-:Y:S01]  /*fda0*/  F2FP.BF16.PACK_AB R40, R72, R75 ;  /* 0x0000004b4828723e */ /* 0x020fe200000010ff */
[----:B------:R-:W-:Y:S06]  /*fdb0*/  MUFU.EX2 R117, R117 ;  /* 0x0000007500757308 */ /* 0x000fec0000000800 */
[C---:B---3--:R-:W-:Y:S04]  /*fdc0*/  HMMA.16816.F32.BF16 R4, R40.reuse, R52, R4 ;  /* 0x000000342804723c */ /* 0x048fe80000041804 */
[----:B------:R-:W-:Y:S04]  /*fdd0*/  MUFU.EX2 R132, R132 ;  /* 0x0000008400847308 */ /* 0x000fe80000000800 */
[C---:B------:R-:W-:Y:S01]  /*fde0*/  HMMA.16816.F32.BF16 R8, R40.reuse, R54, R8 ;  /* 0x000000362808723c */ /* 0x040fe20000041808 */
[----:B------:R-:W2:Y:S05]  /*fdf0*/  LDSM.16.MT88.4 R52, [R158+0x7000] ;  /* 0x007000009e34783b */ /* 0x000eaa0000004200 */
[----:B------:R-:W-:Y:S02]  /*fe00*/  MUFU.EX2 R115, R115 ;  /* 0x0000007300737308 */ /* 0x000fe40000000800 */
[C---:B----4-:R-:W-:Y:S08]  /*fe10*/  HMMA.16816.F32.BF16 R12, R40.reuse, R44, R12 ;  /* 0x0000002c280c723c */ /* 0x050ff0000004180c */
[C---:B------:R-:W-:Y:S01]  /*fe20*/  HMMA.16816.F32.BF16 R16, R40.reuse, R46, R16 ;  /* 0x0000002e2810723c */ /* 0x040fe20000041810 */
[----:B------:R-:W3:Y:S01]  /*fe30*/  LDSM.16.MT88.4 R44, [R162+0x7800] ;  /* 0x00780000a22c783b */ /* 0x000ee20000004200 */
[----:B------:R-:W-:Y:S06]  /*fe40*/  MUFU.EX2 R122, R122 ;  /* 0x0000007a007a7308 */ /* 0x000fec0000000800 */
[C---:B-1----:R-:W-:Y:S04]  /*fe50*/  HMMA.16816.F32.BF16 R20, R40.reuse, R48, R20 ;  /* 0x000000302814723c */ /* 0x042fe80000041814 */
[----:B------:R-:W-:Y:S04]  /*fe60*/  MUFU.EX2 R83, R83 ;  /* 0x0000005300537308 */ /* 0x000fe80000000800 */
[C---:B------:R-:W-:Y:S01]  /*fe70*/  HMMA.16816.F32.BF16 R24, R40.reuse, R50, R24 ;  /* 0x000000322818723c */ /* 0x040fe20000041818 */
[----:B------:R-:W1:Y:S05]  /*fe80*/  LDSM.16.MT88.4 R48, [R160+0x7800] ;  /* 0x00780000a030783b */ /* 0x000e6a0000004200 */
[----:B------:R-:W4:Y:S02]  /*fe90*/  MUFU.EX2 R82, R82 ;  /* 0x0000005200527308 */ /* 0x000f240000000800 */
[C---:B--2---:R-:W-:Y:S08]  /*fea0*/  HMMA.16816.F32.BF16 R28, R40.reuse, R52, R28 ;  /* 0x00000034281c723c */ /* 0x044ff0000004181c */
[----:B------:R-:W-:Y:S01]  /*feb0*/  MUFU.EX2 R89, R89 ;  /* 0x0000005900597308 */ /* 0x000fe20000000800 */
[----:B------:R-:W-:Y:S01]  /*fec0*/  HMMA.16816.F32.BF16 R32, R40, R54, R32 ;  /* 0x000000362820723c */ /* 0x000fe20000041820 */
[----:B------:R-:W2:Y:S06]  /*fed0*/  LDSM.16.MT88.4 R52, [R159+0x7800] ;  /* 0x007800009f34783b */ /* 0x000eac0000004200 */
[----:B------:R-:W-:Y:S02]  /*fee0*/  F2FP.BF16.PACK_AB R41, R80, R79 ;  /* 0x0000004f5029723e */ /* 0x000fe400000010ff */
[----:B------:R-:W5:Y:S03]  /*fef0*/  MUFU.EX2 R88, R88 ;  /* 0x0000005800587308 */ /* 0x000f660000000800 */
[----:B----4-:R-:W-:Y:S07]  /*ff00*/  F2FP.BF16.PACK_AB R43, R82, R83 ;  /* 0x00000053522b723e */ /* 0x010fee00000010ff */
[----:B------:R-:W-:Y:S10]  /*ff10*/  MUFU.EX2 R90, R90 ;  /* 0x0000005a005a7308 */ /* 0x000ff40000000800 */
[----:B------:R-:W4:Y:S01]  /*ff20*/  MUFU.EX2 R123, R123 ;  /* 0x0000007b007b7308 */ /* 0x000f220000000800 */
[----:B-----5:R-:W-:Y:S09]  /*ff30*/  F2FP.BF16.PACK_AB R40, R88, R89 ;  /* 0x000000595828723e */ /* 0x020ff200000010ff */
[----:B------:R-:W-:Y:S10]  /*ff40*/  MUFU.EX2 R119, R119 ;  /* 0x0000007700777308 */ /* 0x000ff40000000800 */
[----:B------:R-:W-:Y:S01]  /*ff50*/  MUFU.EX2 R120, R120 ;  /* 0x0000007800787308 */ /* 0x000fe20000000800 */
[----:B----4-:R-:W-:Y:S09]  /*ff60*/  F2FP.BF16.PACK_AB R42, R123, R90 ;  /* 0x0000005a7b2a723e */ /* 0x010ff200000010ff */
[----:B------:R-:W-:Y:S01]  /*ff70*/  MUFU.EX2 R129, R129 ;  /* 0x0000008100817308 */ /* 0x000fe20000000800 */
[C---:B---3--:R-:W-:Y:S08]  /*ff80*/  HMMA.16816.F32.BF16 R4, R40.reuse, R44, R4 ;  /* 0x0000002c2804723c */ /* 0x048ff00000041804 */
[C---:B------:R-:W-:Y:S01]  /*ff90*/  HMMA.16816.F32.BF16 R8, R40.reuse, R46, R8 ;  /* 0x0000002e2808723c */ /* 0x040fe20000041808 */
[----:B------:R-:W3:Y:S01]  /*ffa0*/  LDSM.16.MT88.4 R44, [R158+0x7800] ;  /* 0x007800009e2c783b */ /* 0x000ee20000004200 */
[----:B------:R-:W4:Y:S06]  /*ffb0*/  MUFU.EX2 R134, R134 ;  /* 0x0000008600867308 */ /* 0x000f2c0000000800 */
[C---:B-1----:R-:W-:Y:S04]  /*ffc0*/  HMMA.16816.F32.BF16 R12, R40.reuse, R48, R12 ;  /* 0x00000030280c723c */ /* 0x042fe8000004180c */
[----:B------:R-:W-:Y:S04]  /*ffd0*/  MUFU.EX2 R127, R127 ;  /* 0x0000007f007f7308 */ /* 0x000fe80000000800 */
[C---:B------:R-:W-:Y:S01]  /*ffe0*/  HMMA.16816.F32.BF16 R16, R40.reuse, R50, R16 ;  /* 0x000000322810723c */ /* 0x040fe20000041810 */
[----:B------:R-:W1:Y:S05]  /*fff0*/  LDSM.16.MT88.4 R48, [R162+0x8000] ;  /* 0x00800000a230783b */ /* 0x000e6a0000004200 */
[----:B------:R-:W5:Y:S02]  /*10000*/  MUFU.EX2 R136, R136 ;  /* 0x0000008800887308 */ /* 0x000f640000000800 */
[C---:B--2---:R-:W-:Y:S08]  /*10010*/  HMMA.16816.F32.BF16 R20, R40.reuse, R52, R20 ;  /* 0x000000342814723c */ /* 0x044ff00000041814 */
[C---:B------:R-:W-:Y:S01]  /*10020*/  HMMA.16816.F32.BF16 R24, R40.reuse, R54, R24 ;  /* 0x000000362818723c */ /* 0x040fe20000041818 */
[----:B------:R-:W-:Y:S01]  /*10030*/  MUFU.EX2 R125, R125 ;  /* 0x0000007d007d7308 */ /* 0x000fe20000000800 */
[----:B------:R-:W2:Y:S06]  /*10040*/  LDSM.16.MT88.4 R52, [R160+0x8000] ;  /* 0x00800000a034783b */ /* 0x000eac0000004200 */
[C---:B---3--:R-:W-:Y:S03]  /*10050*/  HMMA.16816.F32.BF16 R28, R40.reuse, R44, R28 ;  /* 0x0000002c281c723c */ /* 0x048fe6000004181c */
[----:B------:R-:W3:Y:S05]  /*10060*/  MUFU.EX2 R130, R130 ;  /* 0x0000008200827308 */ /* 0x000eea0000000800 */
[----:B------:R-:W-:Y:S01]  /*10070*/  HMMA.16816.F32.BF16 R32, R40, R46, R32 ;  /* 0x0000002e2820723c */ /* 0x000fe20000041820 */
[----:B------:R-:W1:Y:S04]  /*10080*/  LDSM.16.MT88.4 R44, [R159+0x8000] ;  /* 0x008000009f2c783b */ /* 0x000e680000004200 */
[----:B------:R-:W-:Y:S02]  /*10090*/  MUFU.EX2 R128, R128 ;  /* 0x0000008000807308 */ /* 0x000fe40000000800 */
[----:B----4-:R-:W-:Y:S02]  /*100a0*/  F2FP.BF16.PACK_AB R41, R134, R129 ;  /* 0x000000818629723e */ /* 0x010fe400000010ff */
[----:B-----5:R-:W-:Y:S06]  /*100b0*/  F2FP.BF16.PACK_AB R43, R136, R127 ;  /* 0x0000007f882b723e */ /* 0x020fec00000010ff */
[----:B------:R-:W4:Y:S01]  /*100c0*/  MUFU.EX2 R131, R131 ;  /* 0x0000008300837308 */ /* 0x000f220000000800 */
[----:B---3--:R-:W-:Y:S09]  /*100d0*/  F2FP.BF16.PACK_AB R40, R130, R125 ;  /* 0x0000007d8228723e */ /* 0x008ff200000010ff */
[----:B------:R-:W-:Y:S10]  /*100e0*/  MUFU.EX2 R109, R109 ;  /* 0x0000006d006d7308 */ /* 0x000ff40000000800 */
[----:B------:R-:W-:Y:S01]  /*100f0*/  MUFU.EX2 R124, R124 ;  /* 0x0000007c007c7308 */ /* 0x000fe20000000800 */
[----:B----4-:R-:W-:Y:S09]  /*10100*/  F2FP.BF16.PACK_AB R42, R131, R128 ;  /* 0x00000080832a723e */ /* 0x010ff200000010ff */
[----:B------:R-:W-:Y:S01]  /*10110*/  MUFU.EX2 R111, R38 ;  /* 0x00000026006f7308 */ /* 0x000fe20000000800 */
[C---:B-1----:R-:W-:Y:S08]  /*10120*/  HMMA.16816.F32.BF16 R4, R40.reuse, R48, R4 ;  /* 0x000000302804723c */ /* 0x042ff00000041804 */
[C---:B------:R-:W-:Y:S01]  /*10130*/  HMMA.16816.F32.BF16 R8, R40.reuse, R50, R8 ;  /* 0x000000322808723c */ /* 0x040fe20000041808 */
[----:B------:R-:W1:Y:S01]  /*10140*/  LDSM.16.MT88.4 R48, [R158+0x8000] ;  /* 0x008000009e30783b */ /* 0x000e620000004200 */
[----:B------:R-:W3:Y:S06]  /*10150*/  MUFU.EX2 R118, R118 ;  /* 0x0000007600767308 */ /* 0x000eec0000000800 */
[C---:B--2---:R-:W-:Y:S04]  /*10160*/  HMMA.16816.F32.BF16 R12, R40.reuse, R52, R12 ;  /* 0x00000034280c723c */ /* 0x044fe8000004180c */
[----:B------:R-:W-:Y:S04]  /*10170*/  MUFU.EX2 R107, R107 ;  /* 0x0000006b006b7308 */ /* 0x000fe80000000800 */
[C---:B------:R-:W-:Y:S01]  /*10180*/  HMMA.16816.F32.BF16 R16, R40.reuse, R54, R16 ;  /* 0x000000362810723c */ /* 0x040fe20000041810 */
[----:B------:R-:W2:Y:S05]  /*10190*/  LDSM.16.MT88.4 R52, [R162+0x8800] ;  /* 0x00880000a234783b */ /* 0x000eaa0000004200 */
[----:B------:R-:W-:Y:S02]  /*101a0*/  MUFU.EX2 R114, R114 ;  /* 0x0000007200727308 */ /* 0x000fe40000000800 */
[C---:B------:R-:W-:Y:S04]  /*101b0*/  HMMA.16816.F32.BF16 R20, R40.reuse, R44, R20 ;  /* 0x0000002c2814723c */ /* 0x040fe80000041814 */
[----:B---3--:R-:W-:Y:S04]  /*101c0*/  F2FP.BF16.PACK_AB R39, R118, R111 ;  /* 0x0000006f7627723e */ /* 0x008fe800000010ff */
[C---:B------:R-:W-:Y:S01]  /*101d0*/  HMMA.16816.F32.BF16 R24, R40.reuse, R46, R24 ;  /* 0x0000002e2818723c */ /* 0x040fe20000041818 */
[----:B------:R-:W3:Y:S01]  /*101e0*/  LDSM.16.MT88.4 R44, [R160+0x8800] ;  /* 0x00880000a02c783b */ /* 0x000ee20000004200 */
[----:B------:R-:W-:Y:S06]  /*101f0*/  MUFU.EX2 R112, R112 ;  /* 0x0000007000707308 */ /* 0x000fec0000000800 */
[C---:B-1----:R-:W-:Y:S04]  /*10200*/  HMMA.16816.F32.BF16 R28, R40.reuse, R48, R28 ;  /* 0x00000030281c723c */ /* 0x042fe8000004181c */
[----:B------:R-:W1:Y:S04]  /*10210*/  MUFU.EX2 R113, R113 ;  /* 0x0000007100717308 */ /* 0x000e680000000800 */
[----:B------:R-:W-:Y:S01]  /*10220*/  HMMA.16816.F32.BF16 R32, R40, R50, R32 ;  /* 0x000000322820723c */ /* 0x000fe20000041820 */
[----:B------:R-:W4:Y:S05]  /*10230*/  LDSM.16.MT88.4 R48, [R158+0x8800] ;  /* 0x008800009e30783b */ /* 0x000f2a0000004200 */
[----:B------:R-:W-:Y:S01]  /*10240*/  MUFU.EX2 R104, R104 ;  /* 0x0000006800687308 */ /* 0x000fe20000000800 */
[----:B------:R-:W-:Y:S02]  /*10250*/  F2FP.BF16.PACK_AB R41, R126, R121 ;  /* 0x000000797e29723e */ /* 0x000fe400000010ff */
[----:B------:R-:W-:Y:S03]  /*10260*/  F2FP.BF16.PACK_AB R43, R132, R117 ;  /* 0x00000075842b723e */ /* 0x000fe600000010ff */
[----:B------:R-:W-:Y:S02]  /*10270*/  F2FP.BF16.PACK_AB R40, R122, R115 ;  /* 0x000000737a28723e */ /* 0x000fe400000010ff */
[----:B------:R-:W-:Y:S02]  /*10280*/  F2FP.BF16.PACK_AB R42, R120, R119 ;  /* 0x00000077782a723e */ /* 0x000fe400000010ff */
[----:B------:R-:W5:Y:S01]  /*10290*/  MUFU.EX2 R65, R65 ;  /* 0x0000004100417308 */ /* 0x000f620000000800 */
[----:B-1----:R-:W-:Y:S04]  /*102a0*/  F2FP.BF16.PACK_AB R38, R113, R112 ;  /* 0x000000707126723e */ /* 0x002fe800000010ff */
[C---:B--2---:R-:W-:Y:S08]  /*102b0*/  HMMA.16816.F32.BF16 R4, R40.reuse, R52, R4 ;  /* 0x000000342804723c */ /* 0x044ff00000041804 */
[C---:B------:R-:W-:Y:S01]  /*102c0*/  HMMA.16816.F32.BF16 R8, R40.reuse, R54, R8 ;  /* 0x000000362808723c */ /* 0x040fe20000041808 */
[----:B------:R-:W-:Y:S07]  /*102d0*/  LDSM.16.MT88.4 R52, [R160+0x9000] ;  /* 0x00900000a034783b */ /* 0x000fee0000004200 */
[C---:B---3--:R-:W-:Y:S08]  /*102e0*/  HMMA.16816.F32.BF16 R12, R40.reuse, R44, R12 ;  /* 0x0000002c280c723c */ /* 0x048ff0000004180c */
[C---:B------:R-:W-:Y:S01]  /*102f0*/  HMMA.16816.F32.BF16 R16, R40.reuse, R46, R16 ;  /* 0x0000002e2810723c */ /* 0x040fe20000041810 */
[----:B------:R-:W1:Y:S07]  /*10300*/  LDSM.16.MT88.4 R44, [R162+0x9000] ;  /* 0x00900000a22c783b */ /* 0x000e6e0000004200 */
[C---:B------:R-:W-:Y:S08]  /*10310*/  HMMA.16816.F32.BF16 R20, R40.reuse, R56, R20 ;  /* 0x000000382814723c */ /* 0x040ff00000041814 */
[C---:B------:R-:W-:Y:S01]  /*10320*/  HMMA.16816.F32.BF16 R24, R40.reuse, R58, R24 ;  /* 0x0000003a2818723c */ /* 0x040fe20000041818 */
[----:B------:R-:W2:Y:S07]  /*10330*/  LDSM.16.MT88.4 R56, [R159+0x9000] ;  /* 0x009000009f38783b */ /* 0x000eae0000004200 */
[C---:B----4-:R-:W-:Y:S07]  /*10340*/  HMMA.16816.F32.BF16 R28, R40.reuse, R48, R28 ;  /* 0x00000030281c723c */ /* 0x050fee000004181c */
        /* <DEDUP_REMOVED lines=8> */
[----:B------:R-:W4:Y:S01]  /*103d0*/  LDSM.16.MT88.4 R92, [R162+0x9800] ;  /* 0x00980000a25c783b */ /* 0x000f220000004200 */
[----:B------:R-:W-:Y:S02]  /*103e0*/  MUFU.EX2 R49, R49 ;  /* 0x0000003100317308 */ /* 0x000fe40000000800 */
[----:B------:R-:W-:Y:S02]  /*103f0*/  FADD.FTZ R67, R67, R48 ;  /* 0x0000003043437221 */ /* 0x000fe40000010000 */
[C---:B-1----:R-:W-:Y:S05]  /*10400*/  HMMA.16816.F32.BF16 R4, R36.reuse, R44, R4 ;  /* 0x0000002c2404723c */ /* 0x042fea0000041804 */
[----:B------:R-:W-:Y:S01]  /*10410*/  FADD.FTZ R48, R76, R81 ;  /* 0x000000514c307221 */ /* 0x000fe20000010000 */
[----:B------:R-:W1:Y:S01]  /*10420*/  MUFU.EX2 R100, R100 ;  /* 0x0000006400647308 */ /* 0x000e620000000800 */
[--C-:B------:R-:W-:Y:S01]  /*10430*/  FFMA.FTZ R44, R64, c[0x0][0x23c], -R63.reuse ;  /* 0x00008f00402c7a23 */ /* 0x100fe2000001083f */
[C---:B------:R-:W-:Y:S04]  /*10440*/  HMMA.16816.F32.BF16 R8, R36.reuse, R46, R8 ;  /* 0x0000002e2408723c */ /* 0x040fe80000041808 */
[----:B------:R-:W-:Y:S02]  /*10450*/  FFMA.FTZ R45, R62, c[0x0][0x23c], -R63 ;  /* 0x00008f003e2d7a23 */ /* 0x000fe4000001083f */
[----:B------:R-:W-:Y:S02]  /*10460*/  FADD.FTZ R66, R66, R67 ;  /* 0x0000004342427221 */ /* 0x000fe40000010000 */
        /* <DEDUP_REMOVED lines=8> */
[----:B-----5:R-:W-:Y:S01]  /*104f0*/  F2FP.BF16.PACK_AB R69, R65, R104 ;  /* 0x000000684145723e */ /* 0x020fe200000010ff */
        /* <DEDUP_REMOVED lines=9> */
[----:B-1----:R-:W-:Y:S01]  /*10590*/  F2FP.BF16.PACK_AB R71, R100, R49 ;  /* 0x000000316447723e */ /* 0x002fe200000010ff */
[C---:B---3--:R-:W-:Y:S07]  /*105a0*/  HMMA.16816.F32.BF16 R28, R36.reuse, R40, R28 ;  /* 0x00000028241c723c */ /* 0x048fee000004181c */
[----:B------:R-:W-:Y:S01]  /*105b0*/  FADD.FTZ R40, R74, R47 ;  /* 0x0000002f4a287221 */ /* 0x000fe20000010000 */
[----:B------:R-:W-:Y:S04]  /*105c0*/  HMMA.16816.F32.BF16 R32, R36, R42, R32 ;  /* 0x0000002a2420723c */ /* 0x000fe80000041820 */
[----:B------:R-:W-:Y:S02]  /*105d0*/  FADD.FTZ R40, R77, R40 ;  /* 0x000000284d287221 */ /* 0x000fe40000010000 */
[----:B------:R-:W-:Y:S01]  /*105e0*/  FADD.FTZ R41, R79, R68 ;  /* 0x000000444f297221 */ /* 0x000fe20000010000 */
[----:B----4-:R-:W-:Y:S01]  /*105f0*/  F2FP.BF16.PACK_AB R68, R45, R44 ;  /* 0x0000002c2d44723e */ /* 0x010fe200000010ff */
[----:B------:R-:W-:Y:S01]  /*10600*/  FADD.FTZ R37, R89, R40 ;  /* 0x0000002859257221 */ /* 0x000fe20000010000 */
[----:B------:R-:W1:Y:S03]  /*10610*/  LDSM.16.MT88.4 R76, [R159+0x9800] ;  /* 0x009800009f4c783b */ /* 0x000e660000004200 */
        /* <DEDUP_REMOVED lines=25> */
[C---:B------:R-:W-:Y:S03]  /*107b0*/  HMMA.16816.F32.BF16 R76, R68.reuse, R78, R24 ;  /* 0x0000004e444c723c */ /* 0x040fe60000041818 */
[----:B------:R-:W-:Y:S02]  /*107c0*/  FADD.FTZ R117, R117, R126 ;  /* 0x0000007e75757221 */ /* 0x000fe40000010000 */
[----:B------:R-:W-:Y:S02]  /*107d0*/  FADD.FTZ R119, R119, R122 ;  /* 0x0000007a77777221 */ /* 0x000fe40000010000 */
[----:B------:R-:W-:Y:S01]  /*107e0*/  FADD.FTZ R132, R132, R117 ;  /* 0x0000007584847221 */ /* 0x000fe20000010000 */
[C---:B--2---:R-:W-:Y:S04]  /*107f0*/  HMMA.16816.F32.BF16 R72, R68.reuse, R4, R28 ;  /* 0x000000044448723c */ /* 0x044fe8000004181c */
        /* <DEDUP_REMOVED lines=20> */
.L_x_7266:
        /* <DEDUP_REMOVED lines=156> */
.L_x_7272:
[----:B--234-:R-:W-:Y:S05]  /*11300*/  BSYNC B0 ;  /* 0x0000000000007941 */ /* 0x01cfea0003800000 */
.L_x_7271:
        /* <DEDUP_REMOVED lines=34> */
.L_x_7273:
        /* <DEDUP_REMOVED lines=13> */
.L_x_7929:


//--------------------- .text._ZN5flash24flash_fwd_splitkv_kernelI23Flash_fwd_kernel_traitsILi64ELi64ELi128ELi4ELb0ELb0EN7cutlass10bfloat16_tE19Flash_kernel_traitsILi64ELi64ELi128ELi4ES3_EELb1ELb0ELb0ELb0ELb1ELb0ELb1ELb1EEEvNS_16Flash_fwd_paramsE --------------------------
	.section	.text._ZN5flash24flash_fwd_splitkv_kernelI23Flash_fwd_kernel_traitsILi64ELi64ELi128ELi4ELb0ELb0EN7cutlass10bfloat16_tE19Flash_kernel_traitsILi64ELi64ELi128ELi4ES3_EELb1ELb0ELb0ELb0ELb1ELb0ELb1ELb1EEEvNS_16Flash_fwd_paramsE,"ax",@progbits
	.sectioninfo	@"SHI_REGISTERS=193"
	.align	128
        .global         _ZN5flash24flash_fwd_splitkv_kernelI23Flash_fwd_kernel_traitsILi64ELi64ELi128ELi4ELb0ELb0EN7cutlass10bfloat16_tE19Flash_kernel_traitsILi64ELi64ELi128ELi4ES3_EELb1ELb0ELb0ELb0ELb1ELb0ELb1ELb1EEEvNS_16Flash_fwd_paramsE
        .type           _ZN5flash24flash_fwd_splitkv_kernelI23Flash_fwd_kernel_traitsILi64ELi64ELi128ELi4ELb0ELb0EN7cutlass10bfloat16_tE19Flash_kernel_traitsILi64ELi64ELi128ELi4ES3_EELb1ELb0ELb0ELb0ELb1ELb0ELb1ELb1EEEvNS_16Flash_fwd_paramsE,@function
        .size           _ZN5flash24flash_fwd_splitkv_kernelI23Flash_fwd_kernel_traitsILi64ELi64ELi128ELi4ELb0ELb0EN7cutlass10bfloat16_tE19Flash_kernel_traitsILi64ELi64ELi128ELi4ES3_EELb1ELb0ELb0ELb0ELb1ELb0ELb1ELb1EEEvNS_16Flash_fwd_paramsE,(.L_x_7930 - _ZN5flash24flash_fwd_splitkv_kernelI23Flash_fwd_kernel_traitsILi64ELi64ELi128ELi4ELb0ELb0EN7cutlass10bfloat16_tE19Flash_kernel_traitsILi64ELi64ELi128ELi4ES3_EELb1ELb0ELb0ELb0ELb1ELb0ELb1ELb1EEEvNS_16Flash_fwd_paramsE)
        .other          _ZN5flash24flash_fwd_splitkv_kernelI23Flash_fwd_kernel_traitsILi64ELi64ELi128ELi4ELb0ELb0EN7cutlass10bfloat16_tE19Flash_kernel_traitsILi64ELi64ELi128ELi4ES3_EELb1ELb0ELb0ELb0ELb1ELb0ELb1ELb1EEEvNS_16Flash_fwd_paramsE,@"STO_CUDA_ENTRY STV_DEFAULT"
_ZN5flash24flash_fwd_splitkv_kernelI23Flash_fwd_kernel_traitsILi64ELi64ELi128ELi4ELb0ELb0EN7cutlass10bfloat16_tE19Flash_kernel_traitsILi64ELi64ELi128ELi4ES3_EELb1ELb0ELb0ELb0ELb1ELb0ELb1ELb1EEEvNS_16Flash_fwd_paramsE:
.text._ZN5flash24flash_fwd_splitkv_kernelI23Flash_fwd_kernel_traitsILi64ELi64ELi128ELi4ELb0ELb0EN7cutlass10bfloat16_tE19Flash_kernel_traitsILi64ELi64ELi128ELi4ES3_EELb1ELb0ELb0ELb0ELb1ELb0ELb1ELb1EEEvNS_16Flash_fwd_paramsE:
        /* <DEDUP_REMOVED lines=53> */
.L_x_7274:
[----:B-1-34-:R-:W-:Y:S02]  /*0350*/  MOV R73, c[0x0][0x218] ;  /* 0x0000860000497a02 */ /* 0x01afe40000000f00 */
.L_x_7275:
        /* <DEDUP_REMOVED lines=34> */
[----:B------:R-:W-:Y:S01]  /*0580*/  IMAD R3, R4, R3, R2 ;  /* 0x0000000304037224 */ /* 0x000fe200078e0202 */
[----:B------:R-:W-:-:S04]  /*0590*/  IADD3 R2, -R175, 0xbf, R64 ;  /* 0x000000bfaf027810 */ /* 0x000fc80007ffe140 */
[----:B------:R-:W-:Y:S02]  /*05a0*/  ISETP.GT.U32.AND P0, PT, R4, R3, PT ;  /* 0x000000030400720c */ /* 0x000fe40003f04070 */
[----:B------:R-:W-:-:S04]  /*05b0*/  IADD3 R2, R2, c[0x0][0x2e8], R63 ;  /* 0x0000ba0002027a10 */ /* 0x000fc80007ffe03f */
[----:B------:R-:W-:-:S04]  /*05c0*/  SHF.R.S32.HI R61, RZ, 0x1f, R2 ;  /* 0x0000001fff3d7819 */ /* 0x000fc80000011402 */
[----:B------:R-:W-:-:S03]  /*05d0*/  LEA.HI R61, R61, R2, RZ, 0x7 ;  /* 0x000000023d3d7211 */ /* 0x000fc600078f38ff */
[----:B------:R-:W-:Y:S01]  /*05e0*/  @!P0 IMAD.IADD R3, R3, 0x1, -R4 ;  /* 0x0000000103038824 */ /* 0x000fe200078e0a04 */
[----:B------:R-:W-:Y:S02]  /*05f0*/  @!P0 IADD3 R6, R6, 0x1, RZ ;  /* 0x0000000106068810 */ /* 0x000fe40007ffe0ff */
[----:B------:R-:W-:Y:S02]  /*0600*/  ISETP.NE.AND P0, PT, RZ, c[0x0][0x10], PT ;  /* 0x00000400ff007a0c */ /* 0x000fe40003f05270 */
[----:B------:R-:W-:Y:S02]  /*0610*/  ISETP.GE.U32.AND P2, PT, R3, R4, PT ;  /* 0x000000040300720c */ /* 0x000fe40003f46070 */
[----:B------:R-:W-:Y:S02]  /*0620*/  IADD3 R4, R63, 0x7f, RZ ;  /* 0x0000007f3f047810 */ /* 0x000fe40007ffe0ff */
[----:B------:R-:W-:Y:S02]  /*0630*/  SHF.R.S32.HI R61, RZ, 0x7, R61 ;  /* 0x00000007ff3d7819 */ /* 0x000fe4000001143d */
[----:B------:R-:W-:-:S04]  /*0640*/  SHF.R.S32.HI R3, RZ, 0x1f, R4 ;  /* 0x0000001fff037819 */ /* 0x000fc80000011404 */
[----:B------:R-:W-:-:S03]  /*0650*/  LEA.HI R3, R3, R4, RZ, 0x7 ;  /* 0x0000000403037211 */ /* 0x000fc600078f38ff */
[----:B------:R-:W-:Y:S02]  /*0660*/  @P2 IADD3 R6, R6, 0x1, RZ ;  /* 0x0000000106062810 */ /* 0x000fe40007ffe0ff */
[----:B------:R-:W-:-:S03]  /*0670*/  SHF.R.S32.HI R3, RZ, 0x7, R3 ;  /* 0x00000007ff037819 */ /* 0x000fc60000011403 */
[----:B------:R-:W-:-:S04]  /*0680*/  IMAD.MOV.U32 R5, RZ, RZ, R6 ;  /* 0x000000ffff057224 */ /* 0x000fc800078e0006 */
        /* <DEDUP_REMOVED lines=26> */
[-C--:B------:R-:W-:Y:S01]  /*0830*/  ISETP.GE.AND P6, PT, R8, R175.reuse, PT ;  /* 0x000000af0800720c */ /* 0x080fe20003fc6270 */
[C---:B------:R-:W-:Y:S01]  /*0840*/  IMAD.WIDE R6, R0.reuse, 0x40, R6 ;  /* 0x0000004000067825 */ /* 0x040fe200078e0206 */
[-C--:B------:R-:W-:Y:S02]  /*0850*/  ISETP.GE.AND P3, PT, R0, R175.reuse, PT ;  /* 0x000000af0000720c */ /* 0x080fe40003f66270 */
[----:B------:R-:W-:Y:S02]  /*0860*/  ISETP.GE.AND P1, PT, R14, R175, PT ;  /* 0x000000af0e00720c */ /* 0x000fe40003f26270 */
[----:B------:R-:W-:Y:S02]  /*0870*/  IADD3 R5, P0, R2, R6, RZ ;  /* 0x0000000602057210 */ /* 0x000fe40007f1e0ff */
[----:B------:R-:W-:Y:S02]  /*0880*/  IADD3 R10, R0, 0x20, RZ ;  /* 0x00000020000a7810 */ /* 0x000fe40007ffe0ff */
[----:B------:R-:W-:-:S02]  /*0890*/  LEA.HI.X.SX32 R2, R2, R7, 0x1, P0 ;  /* 0x0000000702027211 */ /* 0x000fc400000f0eff */
[C---:B------:R-:W-:Y:S02]  /*08a0*/  LEA R4, P0, R5.reuse, c[0x0][0x1d8], 0x2 ;  /* 0x0000760005047a11 */ /* 0x040fe400078010ff */
[----:B------:R-:W-:Y:S02]  /*08b0*/  SHF.R.S32.HI R7, RZ, 0x1f, R3 ;  /* 0x0000001fff077819 */ /* 0x000fe40000011403 */
[----:B------:R-:W-:Y:S02]  /*08c0*/  LEA.HI.X R5, R5, c[0x0][0x1dc], R2, 0x2, P0 ;  /* 0x0000770005057a11 */ /* 0x000fe400000f1402 */
[-C--:B------:R-:W-:Y:S02]  /*08d0*/  ISETP.GE.AND P0, PT, R12, R175.reuse, PT ;  /* 0x000000af0c00720c */ /* 0x080fe40003f06270 */
[----:B------:R-:W-:Y:S01]  /*08e0*/  IADD3 R6, R0, 0x30, RZ ;  /* 0x0000003000067810 */ /* 0x000fe20007ffe0ff */
[----:B------:R-:W-:Y:S01]  /*08f0*/  @!P2 STG.E.128 [R4.64+0x800], RZ ;  /* 0x000800ff0400a986 */ /* 0x000fe2000c101d06 */
[----:B------:R-:W-:-:S02]  /*0900*/  ISETP.GE.OR P2, PT, R16, R175, P5 ;  /* 0x000000af1000720c */ /* 0x000fc40002f46670 */
[-C--:B------:R-:W-:Y:S01]  /*0910*/  ISETP.GE.OR P5, PT, R14, R175.reuse, P5 ;  /* 0x000000af0e00720c */ /* 0x080fe20002fa6670 */
[----:B------:R-:W-:Y:S01]  /*0920*/  @!P6 STG.E.128 [R4.64+0x2800], RZ ;  /* 0x002800ff0400e986 */ /* 0x000fe2000c101d06 */
[----:B------:R-:W-:Y:S02]  /*0930*/  IADD3 R2, R0, 0x38, RZ ;  /* 0x0000003800027810 */ /* 0x000fe40007ffe0ff */
[----:B------:R-:W-:Y:S01]  /*0940*/  LOP3.LUT P6, RZ, R50, 0xf, RZ, 0xc0, !PT ;  /* 0x0000000f32ff7812 */ /* 0x000fe200078cc0ff */
[----:B------:R-:W-:Y:S01]  /*0950*/  @!P3 STG.E.128 [R4.64], RZ ;  /* 0x000000ff0400b986 */ /* 0x000fe2000c101d06 */
[-C--:B------:R-:W-:Y:S02]  /*0960*/  ISETP.GE.AND P4, PT, R10, R175.reuse, PT ;  /* 0x000000af0a00720c */ /* 0x080fe40003f86270 */
[----:B------:R-:W-:Y:S01]  /*0970*/  ISETP.GE.AND P3, PT, R6, R175, PT ;  /* 0x000000af0600720c */ /* 0x000fe20003f66270 */
[----:B------:R-:W-:Y:S01]  /*0980*/  @!P0 STG.E.128 [R4.64+0x1800], RZ ;  /* 0x001800ff04008986 */ /* 0x000fe2000c101d06 */
[----:B------:R-:W-:-:S03]  /*0990*/  IADD3 R3, P0, R3, R0, RZ ;  /* 0x0000000003037210 */ /* 0x000fc60007f1e0ff */
[----:B------:R-:W-:Y:S01]  /*09a0*/  @!P1 STG.E.128 [R4.64+0x1000], RZ ;  /* 0x001000ff04009986 */ /* 0x000fe2000c101d06 */
[----:B------:R-:W-:Y:S01]  /*09b0*/  LEA.HI.X.SX32 R14, R0, R7, 0x1, P0 ;  /* 0x00000007000e7211 */ /* 0x000fe200000f0eff */
[----:B------:R-:W-:Y:S01]  /*09c0*/  @!P5 IMAD.MOV.U32 R15, RZ, RZ, -0x800000 ;  /* 0xff800000ff0fd424 */ /* 0x000fe200078e00ff */
[C---:B------:R-:W-:Y:S02]  /*09d0*/  LEA R16, P0, R3.reuse, c[0x0][0x208], 0x2 ;  /* 0x0000820003107a11 */ /* 0x040fe400078010ff */
[-C--:B------:R-:W-:Y:S01]  /*09e0*/  ISETP.GE.AND P1, PT, R2, R175.reuse, PT ;  /* 0x000000af0200720c */ /* 0x080fe20003f26270 */
[----:B------:R-:W-:Y:S01]  /*09f0*/  @!P4 STG.E.128 [R4.64+0x2000], RZ ;  /* 0x002000ff0400c986 */ /* 0x000fe2000c101d06 */
[----:B------:R-:W-:Y:S01]  /*0a00*/  LEA.HI.X R17, R3, c[0x0][0x20c], R14, 0x2, P0 ;  /* 0x0000830003117a11 */ /* 0x000fe200000f140e */
[----:B------:R-:W-:Y:S01]  /*0a10*/  @!P2 IMAD.MOV.U32 R3, RZ, RZ, -0x800000 ;  /* 0xff800000ff03a424 */ /* 0x000fe200078e00ff */
[-C--:B------:R-:W-:Y:S01]  /*0a20*/  ISETP.GE.OR P0, PT, R6, R175.reuse, P6 ;  /* 0x000000af0600720c */ /* 0x080fe20003706670 */
[----:B------:R-:W-:Y:S01]  /*0a30*/  @!P3 STG.E.128 [R4.64+0x3000], RZ ;  /* 0x003000ff0400b986 */ /* 0x000fe2000c101d06 */
[----:B------:R-:W-:-:S02]  /*0a40*/  ISETP.GE.OR P4, PT, R12, R175, P6 ;  /* 0x000000af0c00720c */ /* 0x000fc40003786670 */
[----:B------:R-:W-:-:S05]  /*0a50*/  ISETP.GE.OR P3, PT, R10, R175, P6 ;  /* 0x000000af0a00720c */ /* 0x000fca0003766670 */
[----:B------:R1:W-:Y:S01]  /*0a60*/  @!P1 STG.E.128 [R4.64+0x3800], RZ ;  /* 0x003800ff04009986 */ /* 0x0003e2000c101d06 */
[----:B------:R-:W-:-:S03]  /*0a70*/  ISETP.GE.OR P1, PT, R8, R175, P6 ;  /* 0x000000af0800720c */ /* 0x000fc60003726670 */
[----:B------:R2:W-:Y:S01]  /*0a80*/  @!P2 STG.E [R16.64+0x20], R3 ;  /* 0x000020031000a986 */ /* 0x0005e2000c101906 */
[----:B------:R-:W-:Y:S01]  /*0a90*/  ISETP.GE.OR P2, PT, R0, R175, P6 ;  /* 0x000000af0000720c */ /* 0x000fe20003746670 */
[----:B------:R-:W-:Y:S02]  /*0aa0*/  @!P0 IMAD.MOV.U32 R7, RZ, RZ, -0x800000 ;  /* 0xff800000ff078424 */ /* 0x000fe400078e00ff */
[----:B------:R-:W-:Y:S01]  /*0ab0*/  @!P4 IMAD.MOV.U32 R13, RZ, RZ, -0x800000 ;  /* 0xff800000ff0dc424 */ /* 0x000fe200078e00ff */
[----:B------:R2:W-:Y:S01]  /*0ac0*/  @!P5 STG.E [R16.64+0x40], R15 ;  /* 0x0000400f1000d986 */ /* 0x0005e2000c101906 */
[----:B------:R-:W-:-:S03]  /*0ad0*/  @!P3 IMAD.MOV.U32 R11, RZ, RZ, -0x800000 ;  /* 0xff800000ff0bb424 */ /* 0x000fc600078e00ff */
[----:B------:R2:W-:Y:S01]  /*0ae0*/  @!P0 STG.E [R16.64+0xc0], R7 ;  /* 0x0000c00710008986 */ /* 0x0005e2000c101906 */
[----:B------:R-:W-:Y:S01]  /*0af0*/  ISETP.GE.OR P0, PT, R2, R175, P6 ;  /* 0x000000af0200720c */ /* 0x000fe20003706670 */
[----:B------:R-:W-:Y:S02]  /*0b00*/  @!P1 IMAD.MOV.U32 R9, RZ, RZ, -0x800000 ;  /* 0xff800000ff099424 */ /* 0x000fe400078e00ff */
        /* <DEDUP_REMOVED lines=9> */
.L_x_7276:
        /* <DEDUP_REMOVED lines=26> */
[----:B-----5:R-:W1:Y:S02]  /*0d40*/  F2I.FTZ.U32.TRUNC.NTZ R7, R6 ;  /* 0x0000000600077305 */ /* 0x020e64000021f000 */
        /* <DEDUP_REMOVED lines=16> */
[----:B------:R-:W-:-:S05]  /*0e50*/  IMAD.MOV.U32 R3, RZ, RZ, R4 ;  /* 0x000000ffff037224 */ /* 0x000fca00078e0004 */
[----:B------:R-:W-:Y:S02]  /*0e60*/  @!P1 IADD3 R3, -R3, RZ, RZ ;  /* 0x000000ff03039210 */ /* 0x000fe40007ffe1ff */
[----:B------:R-:W-:-:S05]  /*0e70*/  @!P0 LOP3.LUT R3, RZ, c[0x0][0x2d0], RZ, 0x33, !PT ;  /* 0x0000b400ff038a12 */ /* 0x000fca00078e33ff */
[----:B------:R-:W-:-:S05]  /*0e80*/  IMAD.WIDE R10, R3, 0x4, R178 ;  /* 0x00000004030a7825 */ /* 0x000fca00078e02b2 */
[----:B------:R-:W2:Y:S01]  /*0e90*/  LDG.E R0, [R10.64] ;  /* 0x000000060a007981 */ /* 0x000ea2000c1e1900 */
[----:B------:R-:W-:Y:S01]  /*0ea0*/  IABS R2, c[0x0][0x1c8] ;  /* 0x0000720000027a13 */ /* 0x000fe20000000000 */
[----:B------:R-:W-:-:S03]  /*0eb0*/  IMAD.MOV R3, RZ, RZ, -R3 ;  /* 0x000000ffff037224 */ /* 0x000fc600078e0a03 */
        /* <DEDUP_REMOVED lines=22> */
[----:B------:R-:W-:-:S03]  /*1020*/  ISETP.NE.AND P1, PT, RZ, c[0x0][0x1c8], PT ;  /* 0x00007200ff007a0c */ /* 0x000fc60003f25270 */
[----:B------:R-:W-:Y:S01]  /*1030*/  IMAD R6, R5, c[0x0][0x19c], R6 ;  /* 0x0000670005067a24 */ /* 0x000fe200078e0206 */
        /* <DEDUP_REMOVED lines=11> */
[----:B------:R-:W-:Y:S01]  /*10f0*/  IMAD.WIDE.U32 R10, R5, c[0x0][0x198], R10 ;  /* 0x00006600050a7a25 */ /* 0x000fe200078e000a */
[----:B------:R-:W-:-:S03]  /*1100*/  IADD3 R13, R15, R13, RZ ;  /* 0x0000000d0f0d7210 */ /* 0x000fc60007ffe0ff */
        /* <DEDUP_REMOVED lines=8> */
.L_x_7277:
        /* <DEDUP_REMOVED lines=17> */
.L_x_7279:
[----:B------:R-:W-:Y:S02]  /*12a0*/  IABS R4, c[0x0][0x1c8] ;  /* 0x0000720000047a13 */ /* 0x000fe40000000000 */
[----:B------:R-:W-:Y:S02]  /*12b0*/  MOV R14, RZ ;  /* 0x000000ff000e7202 */ /* 0x000fe40000000f00 */
[----:B------:R-:W1:Y:S01]  /*12c0*/  I2F.RP R6, R4 ;  /* 0x0000000400067306 */ /* 0x000e620000209400 */
[----:B------:R-:W-:Y:S02]  /*12d0*/  LEA R8, R61, 0xffffff80, 0x7 ;  /* 0xffffff803d087811 */ /* 0x000fe400078e38ff */
[----:B------:R-:W-:-:S05]  /*12e0*/  @P0 IADD3 R13, R10, R13, RZ ;  /* 0x0000000d0a0d0210 */ /* 0x000fca0007ffe0ff */
[----:B------:R-:W-:-:S04]  /*12f0*/  @P0 IMAD.WIDE.U32 R20, R13, c[0x0][0x1a0], RZ ;  /* 0x000068000d140a25 */ /* 0x000fc800078e00ff */
[----:B------:R-:W-:Y:S01]  /*1300*/  @P0 IMAD R13, R13, c[0x0][0x1a4], R21 ;  /* 0x000069000d0d0a24 */ /* 0x000fe200078e0215 */
[----:B-1----:R-:W1:Y:S02]  /*1310*/  MUFU.RCP R15, R6 ;  /* 0x00000006000f7308 */ /* 0x002e640000001000 */
[----:B-1----:R-:W-:Y:S02]  /*1320*/  IADD3 R15, R15, 0xffffffe, RZ ;  /* 0x0ffffffe0f0f7810 */ /* 0x002fe40007ffe0ff */
[----:B------:R-:W-:-:S04]  /*1330*/  @P0 MOV R6, R20 ;  /* 0x0000001400060202 */ /* 0x000fc80000000f00 */
[----:B------:R-:W1:Y:S02]  /*1340*/  F2I.FTZ.U32.TRUNC.NTZ R15, R15 ;  /* 0x0000000f000f7305 */ /* 0x000e64000021f000 */
[----:B-1----:R-:W-:-:S04]  /*1350*/  IMAD.MOV R2, RZ, RZ, -R15 ;  /* 0x000000ffff027224 */ /* 0x002fc800078e0a0f */
[----:B------:R-:W-:Y:S01]  /*1360*/  IMAD R3, R2, R4, RZ ;  /* 0x0000000402037224 */ /* 0x000fe200078e02ff */
[----:B------:R-:W-:-:S03]  /*1370*/  IABS R2, R142 ;  /* 0x0000008e00027213 */ /* 0x000fc60000000000 */
[----:B------:R-:W-:-:S04]  /*1380*/  IMAD.HI.U32 R14, R15, R3, R14 ;  /* 0x000000030f0e7227 */ /* 0x000fc800078e000e */
[----:B------:R-:W-:Y:S02]  /*1390*/  IMAD.MOV.U32 R5, RZ, RZ, R2 ;  /* 0x000000ffff057224 */ /* 0x000fe400078e0002 */
[----:B------:R-:W-:Y:S02]  /*13a0*/  IMAD.MOV.U32 R15, RZ, RZ, R9 ;  /* 0x000000ffff0f7224 */ /* 0x000fe400078e0009 */
[----:B------:R-:W-:Y:S01]  /*13b0*/  IMAD.HI.U32 R2, R14, R5, RZ ;  /* 0x000000050e027227 */ /* 0x000fe200078e00ff */
[----:B------:R-:W-:-:S04]  /*13c0*/  MOV R14, R0 ;  /* 0x00000000000e7202 */ /* 0x000fc80000000f00 */
[----:B------:R-:W-:Y:S01]  /*13d0*/  IADD3 R3, -R2, RZ, RZ ;  /* 0x000000ff02037210 */ /* 0x000fe20007ffe1ff */
[----:B------:R-:W-:-:S04]  /*13e0*/  IMAD.WIDE.U32 R14, R8, c[0x0][0x198], R14 ;  /* 0x00006600080e7a25 */ /* 0x000fc800078e000e */
[----:B------:R-:W-:-:S05]  /*13f0*/  IMAD R3, R4, R3, R5 ;  /* 0x0000000304037224 */ /* 0x000fca00078e0205 */
[----:B------:R-:W-:-:S13]  /*1400*/  ISETP.GT.U32.AND P1, PT, R4, R3, PT ;  /* 0x000000030400720c */ /* 0x000fda0003f24070 */
[----:B------:R-:W-:Y:S01]  /*1410*/  @!P1 IMAD.IADD R3, R3, 0x1, -R4 ;  /* 0x0000000103039824 */ /* 0x000fe200078e0a04 */
[----:B------:R-:W-:Y:S02]  /*1420*/  @!P1 IADD3 R2, R2, 0x1, RZ ;  /* 0x0000000102029810 */ /* 0x000fe40007ffe0ff */
[----:B------:R-:W-:Y:S02]  /*1430*/  ISETP.NE.AND P1, PT, RZ, c[0x0][0x1c8], PT ;  /* 0x00007200ff007a0c */ /* 0x000fe40003f25270 */
[----:B------:R-:W-:Y:S02]  /*1440*/  ISETP.GE.U32.AND P3, PT, R3, R4, PT ;  /* 0x000000040300720c */ /* 0x000fe40003f66070 */
[----:B------:R-:W-:-:S04]  /*1450*/  LOP3.LUT R3, R142, c[0x0][0x1c8], RZ, 0x3c, !PT ;  /* 0x000072008e037a12 */ /* 0x000fc800078e3cff */
[----:B------:R-:W-:Y:S02]  /*1460*/  ISETP.GE.AND P2, PT, R3, RZ, PT ;  /* 0x000000ff0300720c */ /* 0x000fe40003f46270 */
[----:B------:R-:W-:-:S05]  /*1470*/  SHF.R.S32.HI R3, RZ, 0x1f, R8 ;  /* 0x0000001fff037819 */ /* 0x000fca0000011408 */
[----:B------:R-:W-:Y:S01]  /*1480*/  @P3 IADD3 R2, R2, 0x1, RZ ;  /* 0x0000000102023810 */ /* 0x000fe20007ffe0ff */
[----:B------:R-:W-:-:S03]  /*1490*/  IMAD R5, R3, c[0x0][0x198], RZ ;  /* 0x0000660003057a24 */ /* 0x000fc600078e02ff */
[----:B------:R-:W-:Y:S01]  /*14a0*/  MOV R4, R2 ;  /* 0x0000000200047202 */ /* 0x000fe20000000f00 */
[----:B------:R-:W-:Y:S02]  /*14b0*/  IMAD R0, R8, c[0x0][0x19c], R5 ;  /* 0x0000670008007a24 */ /* 0x000fe400078e0205 */
[----:B------:R-:W-:Y:S02]  /*14c0*/  IMAD.MOV.U32 R5, RZ, RZ, R8 ;  /* 0x000000ffff057224 */ /* 0x000fe400078e0008 */
[----:B------:R-:W-:Y:S01]  /*14d0*/  @!P2 IMAD.MOV R4, RZ, RZ, -R4 ;  /* 0x000000ffff04a224 */ /* 0x000fe200078e0a04 */
[----:B------:R-:W-:Y:S01]  /*14e0*/  @!P1 LOP3.LUT R4, RZ, c[0x0][0x1c8], RZ, 0x33, !PT ;  /* 0x00007200ff049a12 */ /* 0x000fe200078e33ff */
[----:B------:R-:W-:-:S03]  /*14f0*/  IMAD.IADD R15, R15, 0x1, R0 ;  /* 0x000000010f0f7824 */ /* 0x000fc600078e0200 */
        /* <DEDUP_REMOVED lines=18> */
.L_x_7278:
[----:B-----5:R1:W5:Y:S01]  /*1620*/  @P4 LDG.E R7, [R146.64] ;  /* 0x0000000692074981 */ /* 0x020362000c1e1900 */
[----:B------:R-:W-:Y:S01]  /*1630*/  SHF.R.S32.HI R11, RZ, 0x1f, R50 ;  /* 0x0000001fff0b7819 */ /* 0x000fe20000011432 */
[----:B------:R-:W-:Y:S01]  /*1640*/  IMAD.MOV.U32 R15, RZ, RZ, 0x2 ;  /* 0x00000002ff0f7424 */ /* 0x000fe200078e00ff */
[----:B------:R-:W-:Y:S01]  /*1650*/  ISETP.NE.AND P0, PT, R17, -0x1, PT ;  /* 0xffffffff1100780c */ /* 0x000fe20003f05270 */
[----:B------:R-:W-:Y:S01]  /*1660*/  IMAD.MOV.U32 R78, RZ, RZ, c[0x0][0x230] ;  /* 0x00008c00ff4e7624 */ /* 0x000fe200078e00ff */
[CC--:B------:R-:W-:Y:S01]  /*1670*/  LEA.HI R65, R11.reuse, R50.reuse, RZ, 0x3 ;  /* 0x000000320b417211 */ /* 0x0c0fe200078f18ff */
[----:B------:R-:W-:Y:S01]  /*1680*/  IMAD.MOV.U32 R20, RZ, RZ, RZ ;  /* 0x000000ffff147224 */ /* 0x000fe200078e00ff */
[----:B------:R-:W-:Y:S01]  /*1690*/  LEA.HI R167, R11, R50, RZ, 0x4 ;  /* 0x000000320ba77211 */ /* 0x000fe200078f20ff */
[----:B------:R-:W-:Y:S01]  /*16a0*/  IMAD.MOV.U32 R21, RZ, RZ, c[0x0][0x230] ;  /* 0x00008c00ff157624 */ /* 0x000fe200078e00ff */
[----:B------:R-:W-:Y:S01]  /*16b0*/  SHF.R.S32.HI R140, RZ, 0x3, R65 ;  /* 0x00000003ff8c7819 */ /* 0x000fe20000011441 */
[----:B------:R-:W-:Y:S01]  /*16c0*/  IMAD.MOV.U32 R49, RZ, RZ, 0x10 ;  /* 0x00000010ff317424 */ /* 0x000fe200078e00ff */
[----:B------:R-:W-:Y:S01]  /*16d0*/  LOP3.LUT R65, R65, 0xfffffff8, RZ, 0xc0, !PT ;  /* 0xfffffff841417812 */ /* 0x000fe200078ec0ff */
[----:B------:R-:W-:Y:S01]  /*16e0*/  IMAD.HI.U32 R78, R15, R78, R20 ;  /* 0x0000004e0f4e7227 */ /* 0x000fe200078e0014 */
[----:B------:R-:W-:-:S02]  /*16f0*/  SHF.L.U32 R23, R140, 0x6, RZ ;  /* 0x000000068c177819 */ /* 0x000fc400000006ff */
[----:B------:R-:W-:Y:S01]  /*1700*/  SHF.R.S32.HI R141, RZ, 0x1f, R140 ;  /* 0x0000001fff8d7819 */ /* 0x000fe2000001148c */
[----:B------:R-:W-:Y:S01]  /*1710*/  IMAD.IADD R65, R50, 0x1, -R65 ;  /* 0x0000000132417824 */ /* 0x000fe200078e0a41 */
[----:B------:R-:W-:Y:S01]  /*1720*/  LOP3.LUT R23, R23, 0x1c0, RZ, 0xc0, !PT ;  /* 0x000001c017177812 */ /* 0x000fe200078ec0ff */
[----:B------:R-:W-:Y:S01]  /*1730*/  @!P0 IMAD R16, R12, c[0x0][0x178], RZ ;  /* 0x00005e000c108a24 */ /* 0x000fe200078e02ff */
[----:B------:R-:W-:Y:S01]  /*1740*/  IADD3 R5, P1, R140, R5, RZ ;  /* 0x000000058c057210 */ /* 0x000fe20007f3e0ff */
[----:B------:R-:W-:Y:S01]  /*1750*/  @P0 IMAD.WIDE.U32 R20, R17, c[0x0][0x190], RZ ;  /* 0x0000640011140a25 */ /* 0x000fe200078e00ff */
[CC--:B------:R-:W-:Y:S02]  /*1760*/  LEA.HI R18, R11.reuse, R50.reuse, RZ, 0x6 ;  /* 0x000000320b127211 */ /* 0x0c0fe400078f30ff */
[----:B------:R-:W-:Y:S01]  /*1770*/  LEA.HI R60, R11, R50, RZ, 0x5 ;  /* 0x000000320b3c7211 */ /* 0x000fe200078f28ff */
[----:B------:R-:W-:Y:S01]  /*1780*/  IMAD.SHL.U32 R14, R65, 0x8, RZ ;  /* 0x00000008410e7824 */ /* 0x000fe200078e00ff */
[----:B------:R-:W-:Y:S01]  /*1790*/  SHF.R.S32.HI R77, RZ, 0x1, R78 ;  /* 0x00000001ff4d7819 */ /* 0x000fe2000001144e */
[----:B------:R-:W-:Y:S01]  /*17a0*/  @!P0 IMAD.WIDE.U32 R24, R177, c[0x0][0x178], RZ ;  /* 0x00005e00b1188a25 */ /* 0x000fe200078e00ff */
[----:B------:R-:W-:-:S02]  /*17b0*/  MOV R159, c[0x0][0x198] ;  /* 0x00006600009f7a02 */ /* 0x000fc40000000f00 */
[----:B------:R-:W-:Y:S01]  /*17c0*/  SHF.L.U32 R139, R18, 0x3, RZ ;  /* 0x00000003128b7819 */ /* 0x000fe200000006ff */
[----:B------:R-:W-:Y:S01]  /*17d0*/  @!P0 IMAD R15, R177, c[0x0][0x17c], R16 ;  /* 0x00005f00b10f8a24 */ /* 0x000fe200078e0210 */
[----:B------:R-:W-:Y:S01]  /*17e0*/  SHF.R.U32.HI R16, RZ, 0x3, R23 ;  /* 0x00000003ff107819 */ /* 0x000fe20000011617 */
[----:B------:R-:W-:Y:S01]  /*17f0*/  @P0 IMAD R17, R17, c[0x0][0x194], R21 ;  /* 0x0000650011110a24 */ /* 0x000fe200078e0215 */
[----:B------:R-:W-:Y:S01]  /*1800*/  LOP3.LUT R21, R23, 0x38, R14, 0xf8, !PT ;  /* 0x0000003817157812 */ /* 0x000fe200078ef80e */
[----:B------:R-:W-:Y:S01]  /*1810*/  @P0 IMAD.MOV.U32 R10, RZ, RZ, R20 ;  /* 0x000000ffff0a0224 */ /* 0x000fe200078e0014 */
[----:B------:R-:W-:Y:S01]  /*1820*/  SHF.L.U64.HI R68, R159, R116, c[0x0][0x19c] ;  /* 0x000067009f447619 */ /* 0x000fe20000010274 */
[----:B------:R-:W-:Y:S01]  /*1830*/  @!P0 IMAD.IADD R17, R25, 0x1, R15 ;  /* 0x0000000119118824 */ /* 0x000fe200078e020f */
[----:B------:R-:W-:Y:S01]  /*1840*/  SHF.R.S32.HI R15, RZ, 0x1f, R14 ;  /* 0x0000001fff0f7819 */ /* 0x000fe2000001140e */
[----:B------:R-:W-:Y:S01]  /*1850*/  @!P0 IMAD.MOV.U32 R10, RZ, RZ, R24 ;  /* 0x000000ffff0a8224 */ /* 0x000fe200078e0018 */
[C---:B------:R-:W-:Y:S01]  /*1860*/  IADD3 R22, P0, R14.reuse, R6, RZ ;  /* 0x000000060e167210 */ /* 0x040fe20007f1e0ff */
[----:B------:R-:W-:Y:S01]  /*1870*/  IMAD.X R3, R141, 0x1, R3, P1 ;  /* 0x000000018d037824 */ /* 0x000fe200008e0603 */
[----:B------:R-:W-:Y:S01]  /*1880*/  LOP3.LUT R16, R21, R16, RZ, 0x3c, !PT ;  /* 0x0000001015107212 */ /* 0x000fe200078e3cff */
[----:B------:R-:W-:Y:S01]  /*1890*/  IMAD.WIDE R20, R19, 0x40, R140 ;  /* 0x0000004013147825 */ /* 0x000fe200078e028c */
[----:B------:R-:W-:-:S02]  /*18a0*/  IADD3 R24, P1, R14, R10, RZ ;  /* 0x0000000a0e187210 */ /* 0x000fc40007f3e0ff */
[----:B------:R-:W-:Y:S01]  /*18b0*/  LOP3.LUT R139, R16, 0xfffffe00, R139, 0xf8, !PT ;  /* 0xfffffe00108b7812 */ /* 0x000fe200078ef88b */
[----:B------:R-:W-:Y:S01]  /*18c0*/  IMAD R19, R2, c[0x0][0x1b8], RZ ;  /* 0x00006e0002137a24 */ /* 0x000fe200078e02ff */
[C---:B------:R-:W-:Y:S01]  /*18d0*/  IADD3.X R25, R15.reuse, R17, RZ, P1, !PT ;  /* 0x000000110f197210 */ /* 0x040fe20000ffe4ff */
[----:B------:R-:W-:Y:S01]  /*18e0*/  IMAD.X R23, R15, 0x1, R13, P0 ;  /* 0x000000010f177824 */ /* 0x000fe200000e060d */
[----:B------:R-:W-:Y:S01]  /*18f0*/  IADD3 R26, P0, R14, R0, RZ ;  /* 0x000000000e1a7210 */ /* 0x000fe20007f1e0ff */
[C---:B------:R-:W-:Y:S02]  /*1900*/  IMAD R19, R4.reuse, c[0x0][0x1bc], R19 ;  /* 0x00006f0004137a24 */ /* 0x040fe400078e0213 */
[----:B------:R-:W-:-:S04]  /*1910*/  IMAD.WIDE.U32 R22, R4, c[0x0][0x1b8], R22 ;  /* 0x00006e0004167a25 */ /* 0x000fc800078e0016 */
[----:B------:R-:W-:Y:S01]  /*1920*/  IMAD.X R27, R15, 0x1, R9, P0 ;  /* 0x000000010f1b7824 */ /* 0x000fe200000e0609 */
[----:B------:R-:W-:Y:S01]  /*1930*/  LOP3.LUT R9, R167, 0xfffffff0, RZ, 0xc0, !PT ;  /* 0xfffffff0a7097812 */ /* 0x000fe200078ec0ff */
[----:B------:R-:W-:Y:S01]  /*1940*/  IMAD.IADD R23, R23, 0x1, R19 ;  /* 0x0000000117177824 */ /* 0x000fe200078e0213 */
[----:B------:R-:W-:Y:S01]  /*1950*/  SHF.R.S32.HI R167, RZ, 0x4, R167 ;  /* 0x00000004ffa77819 */ /* 0x000fe200000114a7 */
[----:B------:R-:W-:Y:S01]  /*1960*/  IMAD R0, R3, c[0x0][0x1a0], RZ ;  /* 0x0000680003007a24 */ /* 0x000fe200078e02ff */
[----:B------:R-:W-:Y:S01]  /*1970*/  SHF.R.S32.HI R3, RZ, 0x1f, R142 ;  /* 0x0000001fff037819 */ /* 0x000fe2000001148e */
[----:B------:R-:W-:-:S04]  /*1980*/  IMAD.WIDE.U32 R22, R5, c[0x0][0x1a0], R22 ;  /* 0x0000680005167a25 */ /* 0x000fc800078e0016 */
[----:B------:R-:W-:Y:S01]  /*1990*/  IMAD R0, R5, c[0x0][0x1a4], R0 ;  /* 0x0000690005007a24 */ /* 0x000fe200078e0200 */
[----:B------:R-:W-:Y:S01]  /*19a0*/  LEA R84, P0, R22, c[0x0][0x170], 0x1 ;  /* 0x00005c0016547a11 */ /* 0x000fe200078008ff */
[----:B------:R-:W-:Y:S02]  /*19b0*/  IMAD.IADD R174, R50, 0x1, -R9 ;  /* 0x0000000132ae7824 */ /* 0x000fe400078e0a09 */
[----:B------:R-:W-:Y:S02]  /*19c0*/  IMAD.IADD R0, R23, 0x1, R0 ;  /* 0x0000000117007824 */ /* 0x000fe400078e0200 */
[----:B------:R-:W-:Y:S01]  /*19d0*/  IMAD.WIDE.U32 R26, R140, c[0x0][0x198], R26 ;  /* 0x000066008c1a7a25 */ /* 0x000fe200078e001a */
[----:B------:R-:W-:Y:S02]  /*19e0*/  SHF.R.S32.HI R9, RZ, 0x1f, R174 ;  /* 0x0000001fff097819 */ /* 0x000fe400000114ae */
[----:B------:R-:W-:Y:S01]  /*19f0*/  SHF.L.U64.HI R85, R22, 0x1, R0 ;  /* 0x0000000116557819 */ /* 0x000fe20000010200 */
[----:B------:R-:W-:Y:S01]  /*1a00*/  IMAD R13, R141, c[0x0][0x198], RZ ;  /* 0x000066008d0d7a24 */ /* 0x000fe200078e02ff */
[----:B------:R-:W-:Y:S01]  /*1a10*/  SHF.R.S32.HI R0, RZ, 0x1f, R73 ;  /* 0x0000001fff007819 */ /* 0x000fe20000011449 */
[----:B------:R-:W-:Y:S01]  /*1a20*/  IMAD R17, R21, c[0x0][0x190], RZ ;  /* 0x0000640015117a24 */ /* 0x000fe200078e02ff */
[----:B------:R-:W-:Y:S01]  /*1a30*/  LEA.HI R66, R9, R174, RZ, 0x3 ;  /* 0x000000ae09427211 */ /* 0x000fe200078f18ff */
[----:B------:R-:W-:Y:S01]  /*1a40*/  IMAD R13, R140, c[0x0][0x19c], R13 ;  /* 0x000067008c0d7a24 */ /* 0x000fe200078e020d */
[----:B------:R-:W-:Y:S01]  /*1a50*/  LEA.HI R11, R0, R73, RZ, 0x7 ;  /* 0x00000049000b7211 */ /* 0x000fe200078f38ff */
[----:B------:R-:W-:Y:S01]  /*1a60*/  IMAD.SHL.U32 R75, R65, 0x4, RZ ;  /* 0x00000004414b7824 */ /* 0x000fe200078e00ff */
[----:B------:R-:W-:Y:S01]  /*1a70*/  LOP3.LUT R71, R66, 0xfffffff8, RZ, 0xc0, !PT ;  /* 0xfffffff842477812 */ /* 0x000fe200078ec0ff */
[C---:B------:R-:W-:Y:S01]  /*1a80*/  IMAD R17, R20.reuse, c[0x0][0x194], R17 ;  /* 0x0000650014117a24 */ /* 0x040fe200078e0211 */
[----:B------:R-:W-:Y:S01]  /*1a90*/  SHF.R.S32.HI R11, RZ, 0x7, R11 ;  /* 0x00000007ff0b7819 */ /* 0x000fe2000001140b */
[----:B------:R-:W-:Y:S01]  /*1aa0*/  IMAD.WIDE.U32 R24, R20, c[0x0][0x190], R24 ;  /* 0x0000640014187a25 */ /* 0x000fe200078e0018 */
[----:B------:R-:W-:-:S02]  /*1ab0*/  LEA R82, P3, R26, c[0x0][0x168], 0x1 ;  /* 0x00005a001a527a11 */ /* 0x000fc400078608ff */
[----:B------:R-:W-:Y:S01]  /*1ac0*/  IMNMX R80, R168, R11, !PT ;  /* 0x0000000ba8507217 */ /* 0x000fe20007800200 */
[----:B------:R-:W-:Y:S01]  /*1ad0*/  IMAD.IADD R71, R174, 0x1, -R71 ;  /* 0x00000001ae477824 */ /* 0x000fe200078e0a47 */
[----:B------:R-:W-:Y:S01]  /*1ae0*/  IADD3 R13, R27, R13, RZ ;  /* 0x0000000d1b0d7210 */ /* 0x000fe20007ffe0ff */
[----:B------:R-:W-:Y:S01]  /*1af0*/  IMAD R3, R3, c[0x0][0x1a8], RZ ;  /* 0x00006a0003037a24 */ /* 0x000fe200078e02ff */
[----:B------:R-:W-:Y:S01]  /*1b00*/  LOP3.LUT R9, R60, 0xffffffe0, RZ, 0xc0, !PT ;  /* 0xffffffe03c097812 */ /* 0x000fe200078ec0ff */
[----:B------:R-:W-:Y:S01]  /*1b10*/  IMAD R76, R140, R77, R75 ;  /* 0x0000004d8c4c7224 */ /* 0x000fe200078e024b */
[----:B------:R-:W-:Y:S01]  /*1b20*/  R2P PR, R71, 0x6 ;  /* 0x0000000647007804 */ /* 0x000fe20000000000 */
[----:B------:R-:W-:Y:S01]  /*1b30*/  IMAD.IADD R25, R25, 0x1, R17 ;  /* 0x0000000119197824 */ /* 0x000fe200078e0211 */
[----:B------:R-:W-:Y:S01]  /*1b40*/  SHF.L.U64.HI R81, R26, 0x1, R13 ;  /* 0x000000011a517819 */ /* 0x000fe2000001020d */
[C---:B------:R-:W-:Y:S01]  /*1b50*/  IMAD R145, R142.reuse, c[0x0][0x1ac], R3 ;  /* 0x00006b008e917a24 */ /* 0x040fe200078e0203 */
[----:B------:R-:W-:Y:S01]  /*1b60*/  IADD3.X R85, R85, c[0x0][0x174], RZ, P0, !PT ;  /* 0x00005d0055557a10 */ /* 0x000fe200007fe4ff */
[----:B------:R-:W-:Y:S01]  /*1b70*/  IMAD.MOV.U32 R3, RZ, RZ, 0x20 ;  /* 0x00000020ff037424 */ /* 0x000fe200078e00ff */
[----:B------:R-:W-:Y:S01]  /*1b80*/  IADD3 R75, R75, R76, RZ ;  /* 0x0000004c4b4b7210 */ /* 0x000fe20007ffe0ff */
[----:B------:R-:W-:Y:S01]  /*1b90*/  IMAD.MOV.U32 R5, RZ, RZ, c[0x0][0x1a0] ;  /* 0x00006800ff057624 */ /* 0x000fe200078e00ff */
[----:B------:R-:W-:Y:S01]  /*1ba0*/  IADD3.X R81, R81, c[0x0][0x16c], RZ, P3, !PT ;  /* 0x00005b0051517a10 */ /* 0x000fe20001ffe4ff */
[----:B------:R-:W-:Y:S01]  /*1bb0*/  IMAD.WIDE.U32 R142, R142, c[0x0][0x1a8], R24 ;  /* 0x00006a008e8e7a25 */ /* 0x000fe200078e0018 */
[----:B------:R-:W-:-:S02]  /*1bc0*/  SHF.R.S32.HI R60, RZ, 0x5, R60 ;  /* 0x00000005ff3c7819 */ /* 0x000fc4000001143c */
[----:B------:R-:W-:Y:S01]  /*1bd0*/  SHF.L.U64.HI R70, R5, R116, c[0x0][0x1a4] ;  /* 0x0000690005467619 */ /* 0x000fe20000010274 */
[----:B------:R-:W-:Y:S01]  /*1be0*/  IMAD.SHL.U32 R67, R159, 0x10, RZ ;  /* 0x000000109f437824 */ /* 0x000fe200078e00ff */
[----:B------:R-:W-:Y:S01]  /*1bf0*/  SHF.L.U32 R69, R5, 0x4, RZ ;  /* 0x0000000405457819 */ /* 0x000fe200000006ff */
[----:B------:R-:W-:Y:S01]  /*1c00*/  IMAD.IADD R62, R50, 0x1, -R9 ;  /* 0x00000001323e7824 */ /* 0x000fe200078e0a09 */
[----:B------:R-:W-:Y:S01]  /*1c10*/  SHF.R.S32.HI R74, RZ, 0x1f, R76 ;  /* 0x0000001fff4a7819 */ /* 0x000fe2000001144c */
[----:B------:R-:W-:Y:S01]  /*1c20*/  IMAD.MOV.U32 R170, RZ, RZ, R82 ;  /* 0x000000ffffaa7224 */ /* 0x000fe200078e0052 */
[----:B------:R-:W-:Y:S01]  /*1c30*/  SHF.R.S32.HI R72, RZ, 0x1f, R75 ;  /* 0x0000001fff487819 */ /* 0x000fe2000001144b */
[----:B------:R-:W-:Y:S01]  /*1c40*/  IMAD.IADD R145, R143, 0x1, R145 ;  /* 0x000000018f917824 */ /* 0x000fe200078e0291 */
[----:B------:R-:W-:Y:S01]  /*1c50*/  SEL R49, R49, 0xfffffff0, !P1 ;  /* 0xfffffff031317807 */ /* 0x000fe20004800000 */
[----:B------:R-:W-:Y:S01]  /*1c60*/  IMAD.MOV.U32 R172, RZ, RZ, R84 ;  /* 0x000000ffffac7224 */ /* 0x000fe200078e0054 */
[----:B------:R-:W-:Y:S01]  /*1c70*/  SEL R51, R3, 0xffffffe0, !P2 ;  /* 0xffffffe003337807 */ /* 0x000fe20005000000 */
[----:B------:R-:W-:Y:S01]  /*1c80*/  IMAD.MOV.U32 R173, RZ, RZ, R85 ;  /* 0x000000ffffad7224 */ /* 0x000fe200078e0055 */
[----:B------:R-:W-:Y:S01]  /*1c90*/  MOV R169, R81 ;  /* 0x0000005100a97202 */ /* 0x000fe20000000f00 */
[----:B------:R-:W-:Y:S01]  /*1ca0*/  @!P4 IMAD.MOV.U32 R7, RZ, RZ, RZ ;  /* 0x000000ffff07c224 */ /* 0x000fe200078e00ff */
[----:B------:R-:W-:-:S13]  /*1cb0*/  ISETP.GT.AND P4, PT, R61, R80, PT ;  /* 0x000000503d00720c */ /* 0x000fda0003f84270 */
[----:B------:R-:W-:Y:S05]  /*1cc0*/  @!P4 BRA `(.L_x_7280) ;  /* 0x000069300000c947 */ /* 0x000fea0003800000 */
[----:B-1----:R-:W-:Y:S01]  /*1cd0*/  IMAD R16, R12, c[0x0][0x280], RZ ;  /* 0x0000a0000c107a24 */ /* 0x002fe200078e02ff */
[--C-:B------:R-:W-:Y:S01]  /*1ce0*/  SHF.R.S32.HI R9, RZ, 0x1f, R8.reuse ;  /* 0x0000001fff097819 */ /* 0x100fe20000011408 */
[----:B-----5:R-:W-:Y:S01]  /*1cf0*/  IMAD.IADD R114, R7, 0x1, R8 ;  /* 0x0000000107727824 */ /* 0x020fe200078e0208 */
[--C-:B------:R-:W-:Y:S01]  /*1d00*/  IADD3 R8, P1, P0, R8, R140, -R73.reuse ;  /* 0x0000008c08087210 */ /* 0x100fe2000783e849 */
[----:B------:R-:W-:Y:S01]  /*1d10*/  IMAD R12, R12, c[0x0][0x278], RZ ;  /* 0x00009e000c0c7a24 */ /* 0x000fe200078e02ff */
[----:B------:R-:W-:Y:S01]  /*1d20*/  SHF.R.S32.HI R0, RZ, 0x1f, R73 ;  /* 0x0000001fff007819 */ /* 0x000fe20000011449 */
[C---:B------:R-:W-:Y:S01]  /*1d30*/  IMAD.WIDE.U32 R6, R177.reuse, c[0x0][0x278], R14 ;  /* 0x00009e00b1067a25 */ /* 0x040fe200078e000e */
[----:B------:R-:W-:Y:S01]  /*1d40*/  UMOV UR12, 0x40 ;  /* 0x00000040000c7882 */ /* 0x000fe20000000000 */
[----:B------:R-:W-:Y:S01]  /*1d50*/  MOV R117, c[0x0][0x288] ;  /* 0x0000a20000757a02 */ /* 0x000fe20000000f00 */
[----:B------:R-:W-:Y:S01]  /*1d60*/  ULDC.64 UR4, c[0x0][0x1a0] ;  /* 0x0000680000047ab9 */ /* 0x000fe20000000a00 */
[----:B------:R-:W-:Y:S01]  /*1d70*/  IMAD R12, R177, c[0x0][0x27c], R12 ;  /* 0x00009f00b10c7a24 */ /* 0x000fe200078e020c */
[----:B------:R-:W-:Y:S01]  /*1d80*/  IADD3.X R9, R9, R141, ~R0, P1, P0 ;  /* 0x0000008d09097210 */ /* 0x000fe20000fe0c00 */
[C---:B------:R-:W-:Y:S01]  /*1d90*/  IMAD R16, R177.reuse, c[0x0][0x284], R16 ;  /* 0x0000a100b1107a24 */ /* 0x040fe200078e0210 */
[----:B------:R-:W-:Y:S01]  /*1da0*/  UIMAD UR17, UR12, UR5, URZ ;  /* 0x000000050c1172a4 */ /* 0x000fe2000f8e023f */
[----:B------:R-:W-:Y:S01]  /*1db0*/  IMAD.WIDE.U32 R10, R177, c[0x0][0x280], R14 ;  /* 0x0000a000b10a7a25 */ /* 0x000fe200078e000e */
[----:B------:R-:W-:Y:S01]  /*1dc0*/  UMOV UR11, 0x60 ;  /* 0x00000060000b7882 */ /* 0x000fe20000000000 */
[----:B------:R-:W-:Y:S01]  /*1dd0*/  MOV R79, c[0x0][0x290] ;  /* 0x0000a400004f7a02 */ /* 0x000fe20000000f00 */
[----:B------:R-:W-:Y:S01]  /*1de0*/  UMOV UR10, 0xa0 ;  /* 0x000000a0000a7882 */ /* 0x000fe20000000000 */
[----:B------:R-:W-:Y:S01]  /*1df0*/  IMAD.IADD R13, R7, 0x1, R12 ;  /* 0x00000001070d7824 */ /* 0x000fe200078e020c */
[----:B------:R-:W-:Y:S01]  /*1e00*/  UMOV UR9, 0xc0 ;  /* 0x000000c000097882 */ /* 0x000fe20000000000 */
[----:B------:R-:W-:Y:S01]  /*1e10*/  IMAD.IADD R17, R11, 0x1, R16 ;  /* 0x000000010b117824 */ /* 0x000fe200078e0210 */
[----:B------:R-:W-:Y:S01]  /*1e20*/  MOV R16, R10 ;  /* 0x0000000a00107202 */ /* 0x000fe20000000f00 */
[----:B------:R-:W-:Y:S01]  /*1e30*/  IMAD R7, R3, c[0x0][0x1a4], RZ ;  /* 0x0000690003077a24 */ /* 0x000fe200078e02ff */
[----:B------:R-:W-:Y:S01]  /*1e40*/  UMOV UR8, 0xe0 ;  /* 0x000000e000087882 */ /* 0x000fe20000000000 */
[----:B------:R-:W-:Y:S01]  /*1e50*/  IMAD.WIDE.U32 R96, R5, 0x20, RZ ;  /* 0x0000002005607825 */ /* 0x000fe200078e00ff */
[----:B------:R-:W-:Y:S01]  /*1e60*/  UIMAD UR15, UR11, UR5, URZ ;  /* 0x000000050b0f72a4 */ /* 0x000fe2000f8e023f */
[----:B------:R-:W-:Y:S01]  /*1e70*/  IADD3 R138, R140, 0x10, RZ ;  /* 0x000000108c8a7810 */ /* 0x000fe20007ffe0ff */
[----:B------:R-:W-:Y:S01]  /*1e80*/  UIMAD UR14, UR10, UR5, URZ ;  /* 0x000000050a0e72a4 */ /* 0x000fe2000f8e023f */
[C---:B------:R-:W-:Y:S01]  /*1e90*/  IMAD R11, R9.reuse, c[0x0][0x290], RZ ;  /* 0x0000a400090b7a24 */ /* 0x040fe200078e02ff */
[----:B------:R-:W-:Y:S01]  /*1ea0*/  UIMAD UR13, UR9, UR5, URZ ;  /* 0x00000005090d72a4 */ /* 0x000fe2000f8e023f */
[----:B------:R-:W-:Y:S01]  /*1eb0*/  IMAD R9, R9, c[0x0][0x288], RZ ;  /* 0x0000a20009097a24 */ /* 0x000fe200078e02ff */
[----:B------:R-:W-:Y:S01]  /*1ec0*/  UIMAD UR25, UR8, UR5, URZ ;  /* 0x00000005081972a4 */ /* 0x000fe2000f8e023f */
[----:B------:R-:W-:Y:S01]  /*1ed0*/  IMAD.MOV.U32 R12, RZ, RZ, R6 ;  /* 0x000000ffff0c7224 */ /* 0x000fe200078e0006 */
[----:B------:R-:W-:Y:S01]  /*1ee0*/  UIMAD.WIDE.U32 UR30, UR11, UR4, URZ ;  /* 0x000000040b1e72a5 */ /* 0x000fe2000f8e003f */
[----:B------:R-:W-:Y:S01]  /*1ef0*/  IMAD.IADD R7, R97, 0x1, R7 ;  /* 0x0000000161077824 */ /* 0x000fe200078e0207 */
[----:B------:R-:W-:Y:S01]  /*1f00*/  SHF.L.U32 R97, R96, 0x1, RZ ;  /* 0x0000000160617819 */ /* 0x000fe200000006ff */
[C---:B------:R-:W-:Y:S01]  /*1f10*/  IMAD R6, R8.reuse, c[0x0][0x294], R11 ;  /* 0x0000a50008067a24 */ /* 0x040fe200078e020b */
[----:B------:R-:W-:Y:S01]  /*1f20*/  ULDC UR5, c[0x0][0x294] ;  /* 0x0000a50000057ab9 */ /* 0x000fe20000000800 */
[----:B------:R-:W-:Y:S01]  /*1f30*/  IMAD.WIDE.U32 R16, R8, c[0x0][0x290], R16 ;  /* 0x0000a40008107a25 */ /* 0x000fe200078e0010 */
[----:B------:R-:W-:Y:S01]  /*1f40*/  SHF.L.U64.HI R96, R96, 0x1, R7 ;  /* 0x0000000160607819 */ /* 0x000fe20000010207 */
[----:B------:R-:W-:Y:S01]  /*1f50*/  UIMAD.WIDE.U32 UR28, UR10, UR4, URZ ;  /* 0x000000040a1c72a5 */ /* 0x000fe2000f8e003f */
[----:B------:R-:W-:Y:S01]  /*1f60*/  IADD3 R137, R140, 0x20, RZ ;  /* 0x000000208c897810 */ /* 0x000fe20007ffe0ff */
[C---:B------:R-:W-:Y:S01]  /*1f70*/  IMAD R0, R8.reuse, c[0x0][0x28c], R9 ;  /* 0x0000a30008007a24 */ /* 0x040fe200078e0209 */
[----:B------:R-:W-:Y:S01]  /*1f80*/  UIMAD.WIDE.U32 UR26, UR9, UR4, URZ ;  /* 0x00000004091a72a5 */ /* 0x000fe2000f8e003f */
[----:B------:R-:W-:Y:S01]  /*1f90*/  IMAD.WIDE.U32 R8, R8, c[0x0][0x288], R12 ;  /* 0x0000a20008087a25 */ /* 0x000fe200078e000c */
[----:B------:R-:W-:Y:S01]  /*1fa0*/  ULDC UR16, c[0x0][0x19c] ;  /* 0x0000670000107ab9 */ /* 0x000fe20000000800 */
[----:B------:R-:W-:Y:S01]  /*1fb0*/  IADD3 R136, R140, 0x30, RZ ;  /* 0x000000308c887810 */ /* 0x000fe20007ffe0ff */
[----:B------:R-:W-:Y:S01]  /*1fc0*/  UIMAD UR11, UR11, UR5, URZ ;  /* 0x000000050b0b72a4 */ /* 0x000fe2000f8e023f */
[----:B------:R-:W-:Y:S01]  /*1fd0*/  IMAD.IADD R17, R17, 0x1, R6 ;  /* 0x0000000111117824 */ /* 0x000fe200078e0206 */
[----:B------:R-:W-:Y:S01]  /*1fe0*/  UIMAD UR10, UR10, UR5, URZ ;  /* 0x000000050a0a72a4 */ /* 0x000fe2000f8e023f */
[C---:B------:R-:W-:Y:S01]  /*1ff0*/  IMAD R7, R2.reuse, c[0x0][0x2a0], RZ ;  /* 0x0000a80002077a24 */ /* 0x040fe200078e02ff */
[----:B------:R-:W-:Y:S01]  /*2000*/  UIMAD UR9, UR9, UR5, URZ ;  /* 0x00000005090972a4 */ /* 0x000fe2000f8e023f */
[----:B------:R-:W-:Y:S01]  /*2010*/  IMAD R107, R2, c[0x0][0x298], RZ ;  /* 0x0000a600026b7a24 */ /* 0x000fe200078e02ff */
[----:B------:R-:W-:Y:S01]  /*2020*/  UIMAD UR16, UR12, UR16, URZ ;  /* 0x000000100c1072a4 */ /* 0x000fe2000f8e023f */
[----:B------:R-:W-:Y:S01]  /*2030*/  IMAD.IADD R9, R9, 0x1, R0 ;  /* 0x0000000109097824 */ /* 0x000fe200078e0200 */
[----:B------:R-:W-:Y:S01]  /*2040*/  UIMAD UR5, UR8, UR5, URZ ;  /* 0x00000005080572a4 */ /* 0x000fe2000f8e023f */
[----:B------:R-:W-:Y:S01]  /*2050*/  IMAD.WIDE.U32 R10, R5, 0x40, RZ ;  /* 0x00000040050a7825 */ /* 0x000fe200078e00ff */
[----:B------:R-:W-:Y:S01]  /*2060*/  UIMAD.WIDE.U32 UR32, UR8, UR4, URZ ;  /* 0x00000004082072a5 */ /* 0x000fe2000f8e003f */
[----:B------:R-:W-:Y:S01]  /*2070*/  IADD3 R135, R140, 0x40, RZ ;  /* 0x000000408c877810 */ /* 0x000fe20007ffe0ff */
[----:B------:R-:W-:Y:S01]  /*2080*/  ULDC UR24, c[0x0][0x28c] ;  /* 0x0000a30000187ab9 */ /* 0x000fe20000000800 */
[C---:B------:R-:W-:Y:S01]  /*2090*/  IMAD R7, R4.reuse, c[0x0][0x2a4], R7 ;  /* 0x0000a90004077a24 */ /* 0x040fe200078e0207 */
[----:B------:R-:W-:Y:S01]  /*20a0*/  IADD3 R102, R11, UR17, RZ ;  /* 0x000000110b667c10 */ /* 0x000fe2000fffe0ff */
[----:B------:R-:W-:Y:S01]  /*20b0*/  IMAD R107, R4, c[0x0][0x29c], R107 ;  /* 0x0000a700046b7a24 */ /* 0x000fe200078e026b */
[----:B------:R-:W-:Y:S01]  /*20c0*/  IADD3 R134, R140, 0x50, RZ ;  /* 0x000000508c867810 */ /* 0x000fe20007ffe0ff */
[----:B------:R-:W-:Y:S01]  /*20d0*/  IMAD.WIDE.U32 R16, R4, c[0x0][0x2a0], R16 ;  /* 0x0000a80004107a25 */ /* 0x000fe200078e0010 */
[----:B------:R-:W-:Y:S01]  /*20e0*/  SHF.L.U64.HI R102, R10, 0x1, R102 ;  /* 0x000000010a667819 */ /* 0x000fe20000010266 */
[----:B------:R-:W-:Y:S01]  /*20f0*/  ULDC UR23, c[0x0][0x28c] ;  /* 0x0000a30000177ab9 */ /* 0x000fe20000000800 */
[----:B------:R-:W-:Y:S01]  /*2100*/  IADD3 R133, R140, 0x60, RZ ;  /* 0x000000608c857810 */ /* 0x000fe20007ffe0ff */
[----:B------:R-:W-:Y:S01]  /*2110*/  IMAD.WIDE.U32 R4, R4, c[0x0][0x298], R8 ;  /* 0x0000a60004047a25 */ /* 0x000fe200078e0008 */
[----:B------:R-:W-:Y:S01]  /*2120*/  LEA R108, P1, R16, c[0x0][0x270], 0x1 ;  /* 0x00009c00106c7a11 */ /* 0x000fe200078208ff */
[----:B------:R-:W-:Y:S01]  /*2130*/  ULDC UR22, c[0x0][0x28c] ;  /* 0x0000a30000167ab9 */ /* 0x000fe20000000800 */
[----:B------:R-:W-:Y:S01]  /*2140*/  IADD3 R132, R140, 0x70, RZ ;  /* 0x000000708c847810 */ /* 0x000fe20007ffe0ff */
[----:B------:R-:W-:Y:S01]  /*2150*/  IMAD.IADD R106, R17, 0x1, R7 ;  /* 0x00000001116a7824 */ /* 0x000fe200078e0207 */
[----:B------:R-:W-:Y:S01]  /*2160*/  IADD3 R107, R5, R107, RZ ;  /* 0x0000006b056b7210 */ /* 0x000fe20007ffe0ff */
[----:B------:R-:W-:Y:S01]  /*2170*/  IMAD R114, R77, R114, RZ ;  /* 0x000000724d727224 */ /* 0x000fe200078e02ff */
[----:B------:R-:W-:Y:S01]  /*2180*/  LEA R110, P0, R4, c[0x0][0x268], 0x1 ;  /* 0x00009a00046e7a11 */ /* 0x000fe200078008ff */
[----:B------:R-:W-:Y:S01]  /*2190*/  IMAD.MOV.U32 R148, RZ, RZ, c[0x0][0x290] ;  /* 0x0000a400ff947624 */ /* 0x000fe200078e00ff */
[----:B------:R-:W-:Y:S01]  /*21a0*/  LEA.HI.X R106, R16, c[0x0][0x274], R106, 0x1, P1 ;  /* 0x00009d00106a7a11 */ /* 0x000fe200008f0c6a */
[----:B------:R-:W-:Y:S01]  /*21b0*/  IMAD.MOV.U32 R86, RZ, RZ, 0x5 ;  /* 0x00000005ff567424 */ /* 0x000fe200078e00ff */
[----:B------:R-:W-:Y:S01]  /*21c0*/  LEA.HI.X R107, R4, c[0x0][0x26c], R107, 0x1, P0 ;  /* 0x00009b00046b7a11 */ /* 0x000fe200000f0c6b */
[----:B------:R-:W-:Y:S01]  /*21d0*/  IMAD.MOV.U32 R89, RZ, RZ, 0x6 ;  /* 0x00000006ff597424 */ /* 0x000fe200078e00ff */
[----:B------:R-:W-:Y:S01]  /*21e0*/  SHF.R.S32.HI R53, RZ, 0x1f, R114 ;  /* 0x0000001fff357819 */ /* 0x000fe20000011472 */
[----:B------:R-:W-:Y:S01]  /*21f0*/  IMAD.SHL.U32 R101, R10, 0x2, RZ ;  /* 0x000000020a657824 */ /* 0x000fe200078e00ff */
[-C--:B------:R-:W-:Y:S01]  /*2200*/  IADD3 R52, P1, R76, R114.reuse, RZ ;  /* 0x000000724c347210 */ /* 0x080fe20007f3e0ff */
[----:B------:R-:W-:Y:S01]  /*2210*/  IMAD.WIDE.U32 R156, R159, 0x20, RZ ;  /* 0x000000209f9c7825 */ /* 0x000fe200078e00ff */
[----:B------:R-:W-:Y:S01]  /*2220*/  IADD3 R114, P0, R75, R114, RZ ;  /* 0x000000724b727210 */ /* 0x000fe20007f1e0ff */
[----:B------:R-:W-:Y:S01]  /*2230*/  ULDC UR21, c[0x0][0x28c] ;  /* 0x0000a30000157ab9 */ /* 0x000fe20000000800 */
[C---:B------:R-:W-:Y:S01]  /*2240*/  SHF.L.U64.HI R94, R148.reuse, R86, c[0x0][0x294] ;  /* 0x0000a500945e7619 */ /* 0x040fe20000010256 */
        /* <DEDUP_REMOVED lines=11> */
[----:B------:R-:W-:Y:S01]  /*2300*/  SHF.L.U32 R100, R148, 0x6, RZ ;  /* 0x0000000694647819 */ /* 0x000fe200000006ff */
        /* <DEDUP_REMOVED lines=11> */
[C---:B------:R-:W-:Y:S01]  /*23c0*/  SHF.L.U64.HI R89, R117.reuse, R89, c[0x0][0x28c] ;  /* 0x0000a30075597619 */ /* 0x040fe20000010259 */
[----:B------:R-:W-:Y:S01]  /*23d0*/  ULDC UR17, c[0x0][0x28c] ;  /* 0x0000a30000117ab9 */ /* 0x000fe20000000800 */
[----:B------:R-:W-:Y:S01]  /*23e0*/  SHF.L.U64.HI R116, R117, R116, c[0x0][0x28c] ;  /* 0x0000a30075747619 */ /* 0x000fe20000010274 */
[----:B------:R-:W-:Y:S01]  /*23f0*/  IMAD.SHL.U32 R131, R77, 0x10, RZ ;  /* 0x000000104d837824 */ /* 0x000fe200078e00ff */
        /* <DEDUP_REMOVED lines=10> */
[----:B------:R-:W-:Y:S01]  /*24a0*/  MOV R11, R61 ;  /* 0x0000003d000b7202 */ /* 0x000fe20000000f00 */
[----:B------:R-:W-:Y:S01]  /*24b0*/  IMAD R125, R77, 0x70, RZ ;  /* 0x000000704d7d7824 */ /* 0x000fe200078e02ff */
[----:B------:R-:W-:Y:S01]  /*24c0*/  SHF.R.S32.HI R124, RZ, 0x1f, R131 ;  /* 0x0000001fff7c7819 */ /* 0x000fe20000011483 */
        /* <DEDUP_REMOVED lines=8> */
[C---:B------:R-:W-:Y:S01]  /*2550*/  IMAD.SHL.U32 R90, R117.reuse, 0x40, RZ ;  /* 0x00000040755a7824 */ /* 0x040fe200078e00ff */
[----:B------:R-:W-:Y:S01]  /*2560*/  SHF.L.U32 R117, R117, 0x4, RZ ;  /* 0x0000000475757819 */ /* 0x000fe200000006ff */
[----:B------:R-:W-:Y:S01]  /*2570*/  IMAD.IADD R88, R157, 0x1, R3 ;  /* 0x000000019d587824 */ /* 0x000fe200078e0203 */
[----:B------:R-:W-:Y:S01]  /*2580*/  SHF.R.S32.HI R119, RZ, 0x1f, R126 ;  /* 0x0000001fff777819 */ /* 0x000fe2000001147e */
[----:B------:R-:W-:Y:S01]  /*2590*/  IMAD.SHL.U32 R95, R95, 0x2, RZ ;  /* 0x000000025f5f7824 */ /* 0x000fe200078e00ff */
[----:B------:R-:W-:Y:S01]  /*25a0*/  SHF.R.S32.HI R118, RZ, 0x1f, R125 ;  /* 0x0000001fff767819 */ /* 0x000fe2000001147d */
[----:B------:R-:W-:Y:S01]  /*25b0*/  IMAD.SHL.U32 R93, R93, 0x2, RZ ;  /* 0x000000025d5d7824 */ /* 0x000fe200078e00ff */
[----:B------:R-:W-:Y:S01]  /*25c0*/  SHF.L.U32 R100, R100, 0x1, RZ ;  /* 0x0000000164647819 */ /* 0x000fe200000006ff */
[----:B------:R-:W-:Y:S01]  /*25d0*/  IMAD.U32 R79, R79, -0x80, RZ ;  /* 0xffffff804f4f7824 */ /* 0x000fe200078e00ff */
        /* <DEDUP_REMOVED lines=20> */
.L_x_7334:
        /* <DEDUP_REMOVED lines=132> */
.L_x_7284:
[----:B------:R-:W-:Y:S05]  /*2f60*/  BSYNC B0 ;  /* 0x0000000000007941 */ /* 0x000fea0003800000 */
.L_x_7283:
        /* <DEDUP_REMOVED lines=57> */
.L_x_7286:
[----:B------:R-:W-:Y:S05]  /*3300*/  BSYNC B0 ;  /* 0x0000000000007941 */ /* 0x000fea0003800000 */
.L_x_7285:
        /* <DEDUP_REMOVED lines=59> */
.L_x_7288:
[----:B------:R-:W-:Y:S05]  /*36c0*/  BSYNC B0 ;  /* 0x0000000000007941 */ /* 0x000fea0003800000 */
.L_x_7287:
        /* <DEDUP_REMOVED lines=62> */
.L_x_7290:
[----:B------:R-:W-:Y:S05]  /*3ab0*/  BSYNC B0 ;  /* 0x0000000000007941 */ /* 0x000fea0003800000 */
.L_x_7289:
        /* <DEDUP_REMOVED lines=57> */
.L_x_7292:
[----:B------:R-:W-:Y:S05]  /*3e50*/  BSYNC B0 ;  /* 0x0000000000007941 */ /* 0x000fea0003800000 */
.L_x_7291:
        /* <DEDUP_REMOVED lines=62> */
.L_x_7294:
[----:B------:R-:W-:Y:S05]  /*4240*/  BSYNC B0 ;  /* 0x0000000000007941 */ /* 0x000fea0003800000 */
.L_x_7293:
        /* <DEDUP_REMOVED lines=62> */
.L_x_7296:
[----:B------:R-:W-:Y:S05]  /*4630*/  BSYNC B0 ;  /* 0x0000000000007941 */ /* 0x000fea0003800000 */
.L_x_7295:
        /* <DEDUP_REMOVED lines=64> */
.L_x_7298:
[----:B------:R-:W-:Y:S05]  /*4a40*/  BSYNC B0 ;  /* 0x0000000000007941 */ /* 0x000fea0003800000 */
.L_x_7297:
        /* <DEDUP_REMOVED lines=9> */
.L_x_7282:
        /* <DEDUP_REMOVED lines=87> */
.L_x_7303:
[----:B------:R-:W-:Y:S05]  /*5050*/  BSYNC B0 ;  /* 0x0000000000007941 */ /* 0x000fea0003800000 */
.L_x_7302:
[----:B------:R-:W-:Y:S05]  /*5060*/  MOV R83, R81 ;  /* 0x0000005100537202 */ /* 0x000fea0000000f00 */
[----:B-----5:R2:W-:Y:S02]  /*5070*/  STG.E.128 [R82.64], R44 ;  /* 0x0000002c52007986 */ /* 0x0205e4000c101d06 */
.L_x_7301:
[----:B------:R-:W-:Y:S05]  /*5080*/  BSYNC B1 ;  /* 0x0000000000017941 */ /* 0x000fea0003800000 */
.L_x_7300:
        /* <DEDUP_REMOVED lines=88> */
.L_x_7307:
[----:B------:R-:W-:Y:S05]  /*5610*/  BSYNC B0 ;  /* 0x0000000000007941 */ /* 0x000fea0003800000 */
.L_x_7306:
[C---:B------:R-:W-:Y:S04]  /*5620*/  LEA R2, P0, R67.reuse, R82, 0x1 ;  /* 0x0000005243027211 */ /* 0x040fe800078008ff */
[----:B------:R-:W-:Y:S05]  /*5630*/  LEA.HI.X R3, R67, R81, R68, 0x1, P0 ;  /* 0x0000005143037211 */ /* 0x000fea00000f0c44 */
[----:B-----5:R3:W-:Y:S04]  /*5640*/  STG.E.128 [R2.64], R44 ;  /* 0x0000002c02007986 */ /* 0x0207e8000c101d06 */
.L_x_7305:
[----:B------:R-:W-:Y:S05]  /*5650*/  BSYNC B1 ;  /* 0x0000000000017941 */ /* 0x000fea0003800000 */
.L_x_7304:
        /* <DEDUP_REMOVED lines=90> */
.L_x_7311:
[----:B------:R-:W-:Y:S05]  /*5c00*/  BSYNC B0 ;  /* 0x0000000000007941 */ /* 0x000fea0003800000 */
.L_x_7310:
[C---:B------:R-:W-:Y:S04]  /*5c10*/  LEA R2, P0, R156.reuse, R82, 0x1 ;  /* 0x000000529c027211 */ /* 0x040fe800078008ff */
[----:B------:R-:W-:Y:S05]  /*5c20*/  LEA.HI.X R3, R156, R81, R88, 0x1, P0 ;  /* 0x000000519c037211 */ /* 0x000fea00000f0c58 */
[----:B-----5:R3:W-:Y:S04]  /*5c30*/  STG.E.128 [R2.64], R44 ;  /* 0x0000002c02007986 */ /* 0x0207e8000c101d06 */
.L_x_7309:
[----:B------:R-:W-:Y:S05]  /*5c40*/  BSYNC B1 ;  /* 0x0000000000017941 */ /* 0x000fea0003800000 */
.L_x_7308:
        /* <DEDUP_REMOVED lines=28> */
[C---:B------:R-:W-:Y:S04]  /*5e10*/  LEA R180, P1, R83.reuse, R112, 0x1 ;  /* 0x0000007053b47211 */ /* 0x040fe800078208ff */
        /* <DEDUP_REMOVED lines=61> */
.L_x_7315:
[----:B------:R-:W-:Y:S05]  /*61f0*/  BSYNC B0 ;  /* 0x0000000000007941 */ /* 0x000fea0003800000 */
.L_x_7314:
[----:B------:R-:W-:Y:S02]  /*6200*/  MOV R3, 0x60 ;  /* 0x0000006000037802 */ /* 0x000fe40000000f00 */
[----:B------:R-:W-:Y:S03]  /*6210*/  MOV R83, R81 ;  /* 0x0000005100537202 */ /* 0x000fe60000000f00 */
[C---:B------:R-:W-:Y:S02]  /*6220*/  IMAD R0, R3.reuse, c[0x0][0x19c], RZ ;  /* 0x0000670003007a24 */ /* 0x040fe400078e02ff */
[----:B------:R-:W-:Y:S05]  /*6230*/  IMAD.WIDE.U32 R4, R3, c[0x0][0x198], R82 ;  /* 0x0000660003047a25 */ /* 0x000fea00078e0052 */
[----:B------:R-:W-:Y:S05]  /*6240*/  IADD3 R5, R5, R0, RZ ;  /* 0x0000000005057210 */ /* 0x000fea0007ffe0ff */
[----:B-----5:R2:W-:Y:S02]  /*6250*/  STG.E.128 [R4.64], R44 ;  /* 0x0000002c04007986 */ /* 0x0205e4000c101d06 */
.L_x_7313:
[----:B------:R-:W-:Y:S05]  /*6260*/  BSYNC B1 ;  /* 0x0000000000017941 */ /* 0x000fea0003800000 */
.L_x_7312:
        /* <DEDUP_REMOVED lines=88> */
.L_x_7319:
[----:B------:R-:W-:Y:S05]  /*67f0*/  BSYNC B0 ;  /* 0x0000000000007941 */ /* 0x000fea0003800000 */
.L_x_7318:
[C---:B------:R-:W-:Y:S04]  /*6800*/  LEA R2, P0, R158.reuse, R82, 0x1 ;  /* 0x000000529e027211 */ /* 0x040fe800078008ff */
[----:B------:R-:W-:Y:S05]  /*6810*/  LEA.HI.X R3, R158, R81, R92, 0x1, P0 ;  /* 0x000000519e037211 */ /* 0x000fea00000f0c5c */
[----:B-----5:R2:W-:Y:S04]  /*6820*/  STG.E.128 [R2.64], R44 ;  /* 0x0000002c02007986 */ /* 0x0205e8000c101d06 */
.L_x_7317:
[----:B------:R-:W-:Y:S05]  /*6830*/  BSYNC B1 ;  /* 0x0000000000017941 */ /* 0x000fea0003800000 */
.L_x_7316:
        /* <DEDUP_REMOVED lines=90> */
.L_x_7323:
[----:B------:R-:W-:Y:S05]  /*6de0*/  BSYNC B0 ;  /* 0x0000000000007941 */ /* 0x000fea0003800000 */
.L_x_7322:
[----:B------:R-:W-:Y:S02]  /*6df0*/  MOV R3, 0xa0 ;  /* 0x000000a000037802 */ /* 0x000fe40000000f00 */
[----:B------:R-:W-:Y:S03]  /*6e00*/  MOV R83, R81 ;  /* 0x0000005100537202 */ /* 0x000fe60000000f00 */
[C---:B------:R-:W-:Y:S02]  /*6e10*/  IMAD R0, R3.reuse, c[0x0][0x19c], RZ ;  /* 0x0000670003007a24 */ /* 0x040fe400078e02ff */
[----:B------:R-:W-:Y:S05]  /*6e20*/  IMAD.WIDE.U32 R4, R3, c[0x0][0x198], R82 ;  /* 0x0000660003047a25 */ /* 0x000fea00078e0052 */
[----:B------:R-:W-:Y:S05]  /*6e30*/  IADD3 R5, R5, R0, RZ ;  /* 0x0000000005057210 */ /* 0x000fea0007ffe0ff */
[----:B-----5:R2:W-:Y:S02]  /*6e40*/  STG.E.128 [R4.64], R44 ;  /* 0x0000002c04007986 */ /* 0x0205e4000c101d06 */
.L_x_7321:
[----:B------:R-:W-:Y:S05]  /*6e50*/  BSYNC B1 ;  /* 0x0000000000017941 */ /* 0x000fea0003800000 */
.L_x_7320:
        /* <DEDUP_REMOVED lines=90> */
.L_x_7327:
[----:B------:R-:W-:Y:S05]  /*7400*/  BSYNC B0 ;  /* 0x0000000000007941 */ /* 0x000fea0003800000 */
.L_x_7326:
[----:B------:R-:W-:Y:S02]  /*7410*/  MOV R3, 0xc0 ;  /* 0x000000c000037802 */ /* 0x000fe40000000f00 */
[----:B------:R-:W-:Y:S03]  /*7420*/  MOV R83, R81 ;  /* 0x0000005100537202 */ /* 0x000fe60000000f00 */
[C---:B------:R-:W-:Y:S02]  /*7430*/  IMAD R0, R3.reuse, c[0x0][0x19c], RZ ;  /* 0x0000670003007a24 */ /* 0x040fe400078e02ff */
[----:B------:R-:W-:Y:S05]  /*7440*/  IMAD.WIDE.U32 R4, R3, c[0x0][0x198], R82 ;  /* 0x0000660003047a25 */ /* 0x000fea00078e0052 */
[----:B------:R-:W-:Y:S05]  /*7450*/  IADD3 R5, R5, R0, RZ ;  /* 0x0000000005057210 */ /* 0x000fea0007ffe0ff */
[----:B-----5:R2:W-:Y:S02]  /*7460*/  STG.E.128 [R4.64], R44 ;  /* 0x0000002c04007986 */ /* 0x0205e4000c101d06 */
.L_x_7325:
[----:B------:R-:W-:Y:S05]  /*7470*/  BSYNC B1 ;  /* 0x0000000000017941 */ /* 0x000fea0003800000 */
.L_x_7324:
        /* <DEDUP_REMOVED lines=91> */
.L_x_7331:
[----:B------:R-:W-:Y:S05]  /*7a30*/  BSYNC B0 ;  /* 0x0000000000007941 */ /* 0x000fea0003800000 */
.L_x_7330:
[----:B------:R-:W-:Y:S02]  /*7a40*/  MOV R3, 0xe0 ;  /* 0x000000e000037802 */ /* 0x000fe40000000f00 */
[----:B------:R-:W-:Y:S03]  /*7a50*/  MOV R83, R81 ;  /* 0x0000005100537202 */ /* 0x000fe60000000f00 */
[C---:B------:R-:W-:Y:S02]  /*7a60*/  IMAD R0, R3.reuse, c[0x0][0x19c], RZ ;  /* 0x0000670003007a24 */ /* 0x040fe400078e02ff */
[----:B------:R-:W-:Y:S05]  /*7a70*/  IMAD.WIDE.U32 R4, R3, c[0x0][0x198], R82 ;  /* 0x0000660003047a25 */ /* 0x000fea00078e0052 */
[----:B------:R-:W-:Y:S05]  /*7a80*/  IADD3 R5, R5, R0, RZ ;  /* 0x0000000005057210 */ /* 0x000fea0007ffe0ff */
[----:B-----5:R2:W-:Y:S02]  /*7a90*/  STG.E.128 [R4.64], R44 ;  /* 0x0000002c04007986 */ /* 0x0205e4000c101d06 */
.L_x_7329:
[----:B------:R-:W-:Y:S05]  /*7aa0*/  BSYNC B1 ;  /* 0x0000000000017941 */ /* 0x000fea0003800000 */
.L_x_7328:
        /* <DEDUP_REMOVED lines=9> */
.L_x_7281:
        /* <DEDUP_REMOVED lines=77> */
.L_x_7299:
        /* <DEDUP_REMOVED lines=82> */
.L_x_7332:
        /* <DEDUP_REMOVED lines=9> */
.L_x_7333:
[----:B------:R-:W-:Y:S04]  /*85c0*/  IADD3 R11, R11, -0x1, RZ ;  /* 0xffffffff0b0b7810 */ /* 0x000fe80007ffe0ff */
[----:B------:R-:W-:Y:S11]  /*85d0*/  ISETP.GT.AND P0, PT, R11, R80, PT ;  /* 0x000000500b00720c */ /* 0x000ff60003f04270 */
[----:B------:R-:W-:Y:S02]  /*85e0*/  @!UPT UIADD3 URZ, URZ, URZ, URZ ;  /* 0x0000003f3f3ff290 */ /* 0x000fe4000fffe03f */
[----:B------:R-:W-:-:S05]  /*85f0*/  @P0 BRA `(.L_x_7334) ;  /* 0xffffa12000000947 */ /* 0x000fca000383ffff */
.L_x_7280:
[----:B-1----:R-:W-:Y:S01]  /*8600*/  BAR.SYNC.DEFER_BLOCKING 0x0 ;  /* 0x0000000000007b1d */ /* 0x002fe20000010000 */
[----:B------:R-:W-:Y:S01]  /*8610*/  ISETP.NE.AND P0, PT, RZ, c[0x0][0x230], PT ;  /* 0x00008c00ff007a0c */ /* 0x000fe20003f05270 */
[----:B------:R-:W-:Y:S01]  /*8620*/  IMAD.MOV.U32 R3, RZ, RZ, c[0x0][0x190] ;  /* 0x00006400ff037624 */ /* 0x000fe200078e00ff */
[----:B------:R-:W-:Y:S01]  /*8630*/  SHF.L.U32 R181, R139, 0x1, RZ ;  /* 0x000000018bb57819 */ /* 0x000fe200000006ff */
[----:B------:R-:W-:Y:S02]  /*8640*/  IMAD.MOV.U32 R0, RZ, RZ, 0x4 ;  /* 0x00000004ff007424 */ /* 0x000fe400078e00ff */
[----:B------:R-:W-:Y:S01]  /*8650*/  BSSY B2, `(.L_x_7335) ;  /* 0x00002a7000027945 */ /* 0x000fe20003800000 */
[C---:B-----5:R-:W-:Y:S02]  /*8660*/  IMAD.SHL.U32 R7, R3.reuse, 0x10, RZ ;  /* 0x0000001003077824 */ /* 0x060fe400078e00ff */
        /* <DEDUP_REMOVED lines=24> */
[--C-:B------:R-:W-:Y:S01]  /*87f0*/  IMAD.IADD R3, R175, 0x1, -R64.reuse ;  /* 0x00000001af037824 */ /* 0x100fe200078e0a40 */
[----:B------:R-:W-:Y:S02]  /*8800*/  ISETP.NE.AND P0, PT, RZ, UR4, PT ;  /* 0x00000004ff007c0c */ /* 0x000fe4000bf05270 */
[----:B------:R-:W-:Y:S02]  /*8810*/  LEA.HI.X R27, R0, c[0x0][0x164], R5, 0x1, P1 ;  /* 0x00005900001b7a11 */ /* 0x000fe400008f0c05 */
[----:B--2---:R-:W-:-:S05]  /*8820*/  IADD3 R4, R4, R73, R64 ;  /* 0x0000004904047210 */ /* 0x004fca0007ffe040 */
[----:B------:R-:W-:-:S05]  /*8830*/  IMAD R4, R77, R4, RZ ;  /* 0x000000044d047224 */ /* 0x000fca00078e02ff */
[-C--:B------:R-:W-:Y:S02]  /*8840*/  IADD3 R76, P2, R76, R4.reuse, RZ ;  /* 0x000000044c4c7210 */ /* 0x080fe40007f5e0ff */
[----:B------:R-:W-:Y:S02]  /*8850*/  IADD3 R0, P1, R75, R4, RZ ;  /* 0x000000044b007210 */ /* 0x000fe40007f3e0ff */
[----:B------:R-:W-:-:S05]  /*8860*/  SHF.R.S32.HI R5, RZ, 0x1f, R4 ;  /* 0x0000001fff057819 */ /* 0x000fca0000011404 */
        /* <DEDUP_REMOVED lines=32> */
[----:B------:R-:W-:Y:S01]  /*8a70*/  SHF.L.U32 R4, R4, 0x10, RZ ;  /* 0x0000001004047819 */ /* 0x000fe200000006ff */
[----:B------:R-:W-:Y:S01]  /*8a80*/  FMUL.FTZ R18, R2, R11 ;  /* 0x0000000b02127220 */ /* 0x000fe20000410000 */
[----:B------:R-:W-:Y:S01]  /*8a90*/  LOP3.LUT R23, R7, 0xffff0000, RZ, 0xc0, !PT ;  /* 0xffff000007177812 */ /* 0x000fe200078ec0ff */
[----:B------:R-:W-:Y:S01]  /*8aa0*/  FMUL.FTZ R11, R8, R21 ;  /* 0x00000015080b7220 */ /* 0x000fe20000410000 */
[----:B------:R-:W-:Y:S01]  /*8ab0*/  SHF.L.U32 R6, R6, 0x10, RZ ;  /* 0x0000001006067819 */ /* 0x000fe200000006ff */
[----:B------:R-:W-:-:S02]  /*8ac0*/  FFMA.FTZ R19, R2, R31, -R19 ;  /* 0x0000001f02137223 */ /* 0x000fc40000010813 */
[----:B------:R-:W-:Y:S02]  /*8ad0*/  FFMA.FTZ R18, R0, R31, R18 ;  /* 0x0000001f00127223 */ /* 0x000fe40000010012 */
[----:B------:R-:W-:Y:S02]  /*8ae0*/  FMUL.FTZ R21, R12, R21 ;  /* 0x000000150c157220 */ /* 0x000fe40000410000 */
[-C--:B------:R-:W-:Y:S02]  /*8af0*/  FMUL.FTZ R0, R17, R4.reuse ;  /* 0x0000000411007220 */ /* 0x080fe40000410000 */
[----:B------:R-:W-:Y:S02]  /*8b00*/  FMUL.FTZ R2, R10, R5 ;  /* 0x000000050a027220 */ /* 0x000fe40000410000 */
[----:B------:R-:W-:Y:S02]  /*8b10*/  IMAD.U32 R7, R7, 0x10000, RZ ;  /* 0x0001000007077824 */ /* 0x000fe400078e00ff */
[----:B------:R-:W-:-:S02]  /*8b20*/  FMUL.FTZ R4, R9, R4 ;  /* 0x0000000409047220 */ /* 0x000fc40000410000 */
        /* <DEDUP_REMOVED lines=11> */
.L_x_7341:
[----:B------:R-:W-:Y:S05]  /*8be0*/  BSYNC B0 ;  /* 0x0000000000007941 */ /* 0x000fea0003800000 */
.L_x_7340:
[----:B-----5:R1:W-:Y:S02]  /*8bf0*/  STS.128 [R181], R8 ;  /* 0x00000008b5007388 */ /* 0x0203e40000000c00 */
.L_x_7339:
[----:B------:R-:W-:Y:S05]  /*8c00*/  BSYNC B1 ;  /* 0x0000000000017941 */ /* 0x000fea0003800000 */
.L_x_7338:
        /* <DEDUP_REMOVED lines=29> */
[C---:B------:R-:W-:Y:S02]  /*8de0*/  LOP3.LUT R10, R5.reuse, 0xffff0000, RZ, 0xc0, !PT ;  /* 0xffff0000050a7812 */ /* 0x040fe400078ec0ff */
[----:B---3--:R-:W-:Y:S01]  /*8df0*/  LOP3.LUT R21, R6, 0xffff0000, RZ, 0xc0, !PT ;  /* 0xffff000006157812 */ /* 0x008fe200078ec0ff */
[-C--:B------:R-:W-:Y:S01]  /*8e00*/  FMUL.FTZ R19, R0, R11.reuse ;  /* 0x0000000b00137220 */ /* 0x080fe20000410000 */
[----:B------:R-:W-:Y:S01]  /*8e10*/  SHF.L.U32 R5, R5, 0x10, RZ ;  /* 0x0000001005057819 */ /* 0x000fe200000006ff */
[C---:B------:R-:W-:Y:S01]  /*8e20*/  FMUL.FTZ R22, R2.reuse, R11 ;  /* 0x0000000b02167220 */ /* 0x040fe20000410000 */
[C---:B------:R-:W-:Y:S01]  /*8e30*/  LOP3.LUT R18, R7.reuse, 0xffff0000, RZ, 0xc0, !PT ;  /* 0xffff000007127812 */ /* 0x040fe200078ec0ff */
[-C--:B------:R-:W-:Y:S01]  /*8e40*/  FFMA.FTZ R19, R2, R21.reuse, -R19 ;  /* 0x0000001502137223 */ /* 0x080fe20000010813 */
[----:B------:R-:W-:Y:S01]  /*8e50*/  SHF.L.U32 R7, R7, 0x10, RZ ;  /* 0x0000001007077819 */ /* 0x000fe200000006ff */
[----:B------:R-:W-:-:S02]  /*8e60*/  FFMA.FTZ R22, R0, R21, R22 ;  /* 0x0000001500167223 */ /* 0x000fc40000010016 */
[-C--:B------:R-:W-:Y:S02]  /*8e70*/  FMUL.FTZ R11, R8, R10.reuse ;  /* 0x0000000a080b7220 */ /* 0x080fe40000410000 */
        /* <DEDUP_REMOVED lines=16> */
.L_x_7345:
[----:B------:R-:W-:Y:S05]  /*8f80*/  BSYNC B0 ;  /* 0x0000000000007941 */ /* 0x000fea0003800000 */
.L_x_7344:
[----:B-----5:R2:W-:Y:S02]  /*8f90*/  STS.128 [R181+0x800], R8 ;  /* 0x00080008b5007388 */ /* 0x0205e40000000c00 */
.L_x_7343:
[----:B------:R-:W-:Y:S05]  /*8fa0*/  BSYNC B1 ;  /* 0x0000000000017941 */ /* 0x000fea0003800000 */
.L_x_7342:
        /* <DEDUP_REMOVED lines=34> */
[C---:B------:R-:W-:Y:S01]  /*91d0*/  FMUL.FTZ R22, R2.reuse, R11 ;  /* 0x0000000b02167220 */ /* 0x040fe20000410000 */
[----:B------:R-:W-:Y:S01]  /*91e0*/  LOP3.LUT R18, R7, 0xffff0000, RZ, 0xc0, !PT ;  /* 0xffff000007127812 */ /* 0x000fe200078ec0ff */
        /* <DEDUP_REMOVED lines=20> */
.L_x_7349:
[----:B------:R-:W-:Y:S05]  /*9330*/  BSYNC B0 ;  /* 0x0000000000007941 */ /* 0x000fea0003800000 */
.L_x_7348:
[----:B-----5:R2:W-:Y:S02]  /*9340*/  STS.128 [R181+0x1000], R8 ;  /* 0x00100008b5007388 */ /* 0x0205e40000000c00 */
.L_x_7347:
[----:B------:R-:W-:Y:S05]  /*9350*/  BSYNC B1 ;  /* 0x0000000000017941 */ /* 0x000fea0003800000 */
.L_x_7346:
        /* <DEDUP_REMOVED lines=56> */
.L_x_7352:
[----:B------:R-:W-:Y:S05]  /*96e0*/  BSYNC B0 ;  /* 0x0000000000007941 */ /* 0x000fea0003800000 */
.L_x_7351:
[----:B-----5:R2:W-:Y:S01]  /*96f0*/  STS.128 [R181+0x1800], R8 ;  /* 0x00180008b5007388 */ /* 0x0205e20000000c00 */
[----:B------:R-:W-:Y:S05]  /*9700*/  BRA `(.L_x_7350) ;  /* 0x000019b000007947 */ /* 0x000fea0003800000 */
.L_x_7337:
        /* <DEDUP_REMOVED lines=88> */
.L_x_7356:
[----:B------:R-:W-:Y:S05]  /*9c90*/  BSYNC B0 ;  /* 0x0000000000007941 */ /* 0x000fea0003800000 */
.L_x_7355:
[----:B-----5:R2:W-:Y:S02]  /*9ca0*/  STS.128 [R181], R20 ;  /* 0x00000014b5007388 */ /* 0x0205e40000000c00 */
.L_x_7354:
[----:B------:R-:W-:Y:S05]  /*9cb0*/  BSYNC B1 ;  /* 0x0000000000017941 */ /* 0x000fea0003800000 */
.L_x_7353:
        /* <DEDUP_REMOVED lines=91> */
.L_x_7360:
[----:B------:R-:W-:Y:S05]  /*a270*/  BSYNC B0 ;  /* 0x0000000000007941 */ /* 0x000fea0003800000 */
.L_x_7359:
[----:B-----5:R3:W-:Y:S02]  /*a280*/  STS.128 [R181+0x800], R20 ;  /* 0x00080014b5007388 */ /* 0x0207e40000000c00 */
.L_x_7358:
[----:B------:R-:W-:Y:S05]  /*a290*/  BSYNC B1 ;  /* 0x0000000000017941 */ /* 0x000fea0003800000 */
.L_x_7357:
        /* <DEDUP_REMOVED lines=93> */
.L_x_7364:
[----:B------:R-:W-:Y:S05]  /*a870*/  BSYNC B0 ;  /* 0x0000000000007941 */ /* 0x000fea0003800000 */
.L_x_7363:
[----:B-----5:R3:W-:Y:S02]  /*a880*/  STS.128 [R181+0x1000], R20 ;  /* 0x00100014b5007388 */ /* 0x0207e40000000c00 */
.L_x_7362:
[----:B------:R-:W-:Y:S05]  /*a890*/  BSYNC B1 ;  /* 0x0000000000017941 */ /* 0x000fea0003800000 */
.L_x_7361:
        /* <DEDUP_REMOVED lines=93> */
.L_x_7366:
[----:B------:R-:W-:Y:S05]  /*ae70*/  BSYNC B0 ;  /* 0x0000000000007941 */ /* 0x000fea0003800000 */
.L_x_7365:
[----:B-----5:R4:W-:Y:S01]  /*ae80*/  STS.128 [R181+0x1800], R4 ;  /* 0x00180004b5007388 */ /* 0x0209e20000000c00 */
[----:B------:R-:W-:Y:S05]  /*ae90*/  BRA `(.L_x_7350) ;  /* 0x0000022000007947 */ /* 0x000fea0003800000 */
.L_x_7336:
        /* <DEDUP_REMOVED lines=34> */
.L_x_7350:
[----:B------:R-:W-:Y:S05]  /*b0c0*/  BSYNC B2 ;  /* 0x0000000000027941 */ /* 0x000fea0003800000 */
.L_x_7335:
[----:B------:R-:W-:Y:S01]  /*b0d0*/  IADD3 R183, R61, -0x1, RZ ;  /* 0xffffffff3db77810 */ /* 0x000fe20007ffe0ff */
[----:B------:R-:W-:Y:S01]  /*b0e0*/  IMAD.SHL.U32 R48, R66, 0x40, RZ ;  /* 0x0000004042307824 */ /* 0x000fe200078e00ff */
[C---:B----4-:R-:W-:Y:S02]  /*b0f0*/  IADD3 R4, R140.reuse, 0x50, RZ ;  /* 0x000000508c047810 */ /* 0x050fe40007ffe0ff */
[C---:B-1----:R-:W-:Y:S01]  /*b100*/  IADD3 R3, R140.reuse, 0x60, RZ ;  /* 0x000000608c037810 */ /* 0x042fe20007ffe0ff */
[----:B------:R-:W-:Y:S01]  /*b110*/  IMAD.SHL.U32 R2, R183, 0x80, RZ ;  /* 0x00000080b7027824 */ /* 0x000fe200078e00ff */
[C---:B------:R-:W-:Y:S02]  /*b120*/  IADD3 R0, R140.reuse, 0x70, RZ ;  /* 0x000000708c007810 */ /* 0x040fe40007ffe0ff */
[----:B------:R-:W-:Y:S01]  /*b130*/  IADD3 R14, R140, 0x40, RZ ;  /* 0x000000408c0e7810 */ /* 0x000fe20007ffe0ff */
[----:B------:R-:W-:Y:S01]  /*b140*/  IMAD.IADD R5, R63, 0x1, -R2 ;  /* 0x000000013f057824 */ /* 0x000fe200078e0a02 */
[----:B------:R-:W-:-:S04]  /*b150*/  LOP3.LUT R48, R48, 0xfffffe00, RZ, 0xc0, !PT ;  /* 0xfffffe0030307812 */ /* 0x000fc800078ec0ff */
[-C--:B------:R-:W-:Y:S01]  /*b160*/  ISETP.GE.AND P0, PT, R140, R5.reuse, PT ;  /* 0x000000058c00720c */ /* 0x080fe20003f06270 */
[----:B------:R-:W-:Y:S01]  /*b170*/  IMAD R166, R60, 0x400, R48 ;  /* 0x000004003ca67824 */ /* 0x000fe200078e0230 */
[-C--:B------:R-:W-:Y:S02]  /*b180*/  ISETP.GE.AND P4, PT, R12, R5.reuse, PT ;  /* 0x000000050c00720c */ /* 0x080fe40003f86270 */
[-C--:B------:R-:W-:Y:S02]  /*b190*/  ISETP.GE.AND P5, PT, R26, R5.reuse, PT ;  /* 0x000000051a00720c */ /* 0x080fe40003fa6270 */
[-C--:B------:R-:W-:Y:S02]  /*b1a0*/  ISETP.GE.AND P3, PT, R28, R5.reuse, PT ;  /* 0x000000051c00720c */ /* 0x080fe40003f66270 */
[-C--:B------:R-:W-:Y:S02]  /*b1b0*/  ISETP.GE.AND P2, PT, R4, R5.reuse, PT ;  /* 0x000000050400720c */ /* 0x080fe40003f46270 */
        /* <DEDUP_REMOVED lines=45> */
[-C--:B------:R-:W-:Y:S02]  /*b490*/  ISETP.GE.AND P5, PT, R26, R5.reuse, PT ;  /* 0x000000051a00720c */ /* 0x080fe40003fa6270 */
[----:B------:R2:W-:Y:S01]  /*b4a0*/  @!P4 LDGSTS.E.BYPASS.LTC128B.128 [R181+0x4000], [R6.64] ;  /* 0x0400000006b5cfae */ /* 0x0005e2000b901d46 */
[----:B------:R-:W-:-:S02]  /*b4b0*/  ISETP.GE.AND P3, PT, R28, R5, PT ;  /* 0x000000051c00720c */ /* 0x000fc40003f66270 */
[-C--:B------:R-:W-:Y:S01]  /*b4c0*/  ISETP.GE.AND P4, PT, R14, R5.reuse, PT ;  /* 0x000000050e00720c */ /* 0x080fe20003f86270 */
[----:B------:R4:W-:Y:S04]  /*b4d0*/  @!P2 LDGSTS.E.BYPASS.LTC128B.128 [R181+0x4800], [R20.64] ;  /* 0x0480000014b5afae */ /* 0x0009e8000b901d46 */
[----:B------:R5:W-:Y:S01]  /*b4e0*/  @!P1 LDGSTS.E.BYPASS.LTC128B.128 [R181+0x5000], [R18.64] ;  /* 0x0500000012b59fae */ /* 0x000be2000b901d46 */
[CC--:B------:R-:W-:Y:S01]  /*b4f0*/  ISETP.GE.AND P1, PT, R140.reuse, R5.reuse, PT ;  /* 0x000000058c00720c */ /* 0x0c0fe20003f26270 */
[----:B------:R-:W-:Y:S02]  /*b500*/  IMAD.SHL.U32 R140, R140, 0x8, RZ ;  /* 0x000000088c8c7824 */ /* 0x000fe400078e00ff */
[----:B------:R1:W-:Y:S01]  /*b510*/  @!P0 LDGSTS.E.BYPASS.LTC128B.128 [R181+0x5800], [R16.64] ;  /* 0x0580000010b58fae */ /* 0x0003e2000b901d46 */
[----:B------:R-:W-:-:S03]  /*b520*/  ISETP.GE.AND P0, PT, R12, R5, PT ;  /* 0x000000050c00720c */ /* 0x000fc60003f06270 */
[----:B------:R-:W0:Y:S10]  /*b530*/  LDGDEPBAR ;  /* 0x00000000000079af */ /* 0x000e340000000000 */
[----:B------:R-:W-:Y:S01]  /*b540*/  @!P0 LEA R8, P2, R69, R172, 0x1 ;  /* 0x000000ac45088211 */ /* 0x000fe200078408ff */
[----:B--2---:R-:W-:-:S02]  /*b550*/  @!P5 IMAD.MOV.U32 R6, RZ, RZ, c[0x0][0x1a4] ;  /* 0x00006900ff06d624 */ /* 0x004fc400078e00ff */
[----:B------:R-:W-:Y:S01]  /*b560*/  IMAD.SHL.U32 R7, R65, 0x40, RZ ;  /* 0x0000004041077824 */ /* 0x000fe200078e00ff */
[----:B------:R-:W-:Y:S02]  /*b570*/  @!P0 LEA.HI.X R9, R69, R173, R70, 0x1, P2 ;  /* 0x000000ad45098211 */ /* 0x000fe400010f0c46 */
[----:B------:R-:W-:Y:S01]  /*b580*/  ISETP.GE.AND P2, PT, R4, R5, PT ;  /* 0x000000050400720c */ /* 0x000fe20003f46270 */
[----:B------:R-:W-:Y:S01]  /*b590*/  @!P5 IMAD.MOV.U32 R4, RZ, RZ, c[0x0][0x1a0] ;  /* 0x00006800ff04d624 */ /* 0x000fe200078e00ff */
[----:B------:R-:W-:Y:S01]  /*b5a0*/  LOP3.LUT R7, R7, 0x1c0, RZ, 0xc0, !PT ;  /* 0x000001c007077812 */ /* 0x000fe200078ec0ff */
[----:B-----5:R-:W-:-:S03]  /*b5b0*/  @!P3 IMAD.MOV.U32 R18, RZ, RZ, c[0x0][0x1a0] ;  /* 0x00006800ff12b624 */ /* 0x020fc600078e00ff */
[----:B------:R-:W-:Y:S01]  /*b5c0*/  LOP3.LUT R140, R7, 0x8, R140, 0xf8, !PT ;  /* 0x00000008078c7812 */ /* 0x000fe200078ef88c */
[----:B------:R-:W-:Y:S01]  /*b5d0*/  @!P3 IMAD.WIDE.U32 R18, R18, 0x60, R172 ;  /* 0x000000601212b825 */ /* 0x000fe200078e00ac */
[----:B------:R-:W-:-:S04]  /*b5e0*/  DEPBAR.LE SB0, 0x0 ;  /* 0x000080000000791a */ /* 0x000fc80000000000 */
[----:B------:R-:W-:Y:S01]  /*b5f0*/  BAR.SYNC.DEFER_BLOCKING 0x0 ;  /* 0x0000000000007b1d */ /* 0x000fe20000010000 */
[----:B------:R-:W-:Y:S01]  /*b600*/  SHF.R.U32.HI R165, RZ, 0x3, R7 ;  /* 0x00000003ffa57819 */ /* 0x000fe20000011607 */
[----:B------:R-:W-:Y:S02]  /*b610*/  @!P4 IMAD.MOV.U32 R7, RZ, RZ, c[0x0][0x1a0] ;  /* 0x00006800ff07c624 */ /* 0x000fe400078e00ff */
[----:B-1----:R-:W-:Y:S01]  /*b620*/  @!P2 IMAD.MOV.U32 R16, RZ, RZ, c[0x0][0x1a0] ;  /* 0x00006800ff10a624 */ /* 0x002fe200078e00ff */
[----:B------:R-:W-:-:S03]  /*b630*/  LOP3.LUT R165, R140, R165, RZ, 0x3c, !PT ;  /* 0x000000a58ca57212 */ /* 0x000fc600078e3cff */
[----:B------:R-:W-:Y:S01]  /*b640*/  @!P2 IMAD.WIDE.U32 R16, R16, 0xa0, R172 ;  /* 0x000000a01010a825 */ /* 0x000fe200078e00ac */
[----:B------:R-:W-:Y:S04]  /*b650*/  @P1 STS.128 [R181+0x6000], RZ ;  /* 0x006000ffb5001388 */ /* 0x000fe80000000c00 */
[----:B------:R-:W-:Y:S01]  /*b660*/  @!PT LDS RZ, [RZ] ;  /* 0x00000000fffff984 */ /* 0x000fe20000000800 */
[----:B------:R-:W-:Y:S01]  /*b670*/  @!PT LDS RZ, [RZ] ;  /* 0x00000000fffff984 */ /* 0x000fe20000000800 */
[----:B------:R-:W-:Y:S01]  /*b680*/  @!PT LDS RZ, [RZ] ;  /* 0x00000000fffff984 */ /* 0x000fe20000000800 */
[----:B------:R1:W-:Y:S01]  /*b690*/  @!P1 LDGSTS.E.BYPASS.LTC128B.128 [R181+0x6000], [R172.64] ;  /* 0x06000000acb59fae */ /* 0x0003e2000b901d46 */
[----:B------:R-:W-:Y:S02]  /*b6a0*/  ISETP.GE.AND P1, PT, R3, R5, PT ;  /* 0x000000050300720c */ /* 0x000fe40003f26270 */
[----:B------:R-:W-:Y:S01]  /*b6b0*/  LEA.HI R3, R167, R167, RZ, 0x1 ;  /* 0x000000a7a7037211 */ /* 0x000fe200078f08ff */
[----:B------:R-:W-:Y:S04]  /*b6c0*/  @P0 STS.128 [R181+0x6800], RZ ;  /* 0x006800ffb5000388 */ /* 0x000fe80000000c00 */
[----:B------:R-:W-:Y:S01]  /*b6d0*/  @!PT LDS RZ, [RZ] ;  /* 0x00000000fffff984 */ /* 0x000fe20000000800 */
[----:B------:R-:W-:Y:S01]  /*b6e0*/  @!PT LDS RZ, [RZ] ;  /* 0x00000000fffff984 */ /* 0x000fe20000000800 */
[----:B------:R-:W-:Y:S01]  /*b6f0*/  @!PT LDS RZ, [RZ] ;  /* 0x00000000fffff984 */ /* 0x000fe20000000800 */
[----:B------:R2:W-:Y:S01]  /*b700*/  @!P0 LDGSTS.E.BYPASS.LTC128B.128 [R181+0x6800], [R8.64] ;  /* 0x0680000008b58fae */ /* 0x0005e2000b901d46 */
[----:B----4-:R-:W-:-:S03]  /*b710*/  @!P5 LEA R20, P0, R4, R172, 0x6 ;  /* 0x000000ac0414d211 */ /* 0x010fc600078030ff */
[----:B------:R-:W-:Y:S01]  /*b720*/  @P5 STS.128 [R181+0x7000], RZ ;  /* 0x007000ffb5005388 */ /* 0x000fe20000000c00 */
[----:B------:R-:W-:Y:S01]  /*b730*/  @!P5 LEA.HI.X R21, R4, R173, R6, 0x6, P0 ;  /* 0x000000ad0415d211 */ /* 0x000fe200000f3406 */
[----:B------:R-:W-:Y:S01]  /*b740*/  @!P4 IMAD.MOV.U32 R6, RZ, RZ, c[0x0][0x1a4] ;  /* 0x00006900ff06c624 */ /* 0x000fe200078e00ff */
[----:B------:R-:W-:Y:S01]  /*b750*/  LOP3.LUT R4, R3, 0xfffffffe, RZ, 0xc0, !PT ;  /* 0xfffffffe03047812 */ /* 0x000fe200078ec0ff */
[----:B------:R-:W-:Y:S01]  /*b760*/  @!P1 IMAD.MOV.U32 R14, RZ, RZ, c[0x0][0x1a0] ;  /* 0x00006800ff0e9624 */ /* 0x000fe200078e00ff */
[----:B------:R-:W-:Y:S01]  /*b770*/  ISETP.GE.AND P0, PT, R0, R5, PT ;  /* 0x000000050000720c */ /* 0x000fe20003f06270 */
[----:B------:R-:W-:Y:S01]  /*b780*/  IMAD.SHL.U32 R0, R71, 0x40, RZ ;  /* 0x0000004047007824 */ /* 0x000fe200078e00ff */
[----:B------:R-:W-:Y:S01]  /*b790*/  @!PT LDS RZ, [RZ] ;  /* 0x00000000fffff984 */ /* 0x000fe20000000800 */
[----:B------:R-:W-:Y:S01]  /*b7a0*/  @!PT LDS RZ, [RZ] ;  /* 0x00000000fffff984 */ /* 0x000fe20000000800 */
[----:B------:R-:W-:Y:S01]  /*b7b0*/  @!PT LDS RZ, [RZ] ;  /* 0x00000000fffff984 */ /* 0x000fe20000000800 */
[----:B------:R4:W-:Y:S01]  /*b7c0*/  @!P5 LDGSTS.E.BYPASS.LTC128B.128 [R181+0x7000], [R20.64] ;  /* 0x0700000014b5dfae */ /* 0x0009e2000b901d46 */
[----:B------:R-:W-:Y:S01]  /*b7d0*/  IMAD.IADD R4, R167, 0x1, -R4 ;  /* 0x00000001a7047824 */ /* 0x000fe200078e0a04 */
[C---:B------:R-:W-:Y:S01]  /*b7e0*/  @!P4 LEA R12, P5, R7.reuse, R172, 0x7 ;  /* 0x000000ac070cc211 */ /* 0x040fe200078a38ff */
[----:B------:R-:W-:Y:S01]  /*b7f0*/  @!P2 IMAD.MOV.U32 R5, RZ, RZ, c[0x0][0x1a4] ;  /* 0x00006900ff05a624 */ /* 0x000fe200078e00ff */
[----:B------:R-:W-:Y:S01]  /*b800*/  LOP3.LUT R0, R0, 0x1c0, RZ, 0xc0, !PT ;  /* 0x000001c000007812 */ /* 0x000fe200078ec0ff */
[C---:B------:R-:W-:Y:S01]  /*b810*/  IMAD.SHL.U32 R3, R4.reuse, 0x8, RZ ;  /* 0x0000000804037824 */ /* 0x040fe200078e00ff */
[----:B------:R-:W-:Y:S01]  /*b820*/  @!P4 LEA.HI.X R13, R7, R173, R6, 0x7, P5 ;  /* 0x000000ad070dc211 */ /* 0x000fe200028f3c06 */
[----:B------:R-:W-:Y:S01]  /*b830*/  IMAD R165, R4, 0x200, R165 ;  /* 0x0000020004a57824 */ /* 0x000fe200078e02a5 */
[----:B------:R-:W-:Y:S01]  /*b840*/  @P3 STS.128 [R181+0x7800], RZ ;  /* 0x007800ffb5003388 */ /* 0x000fe20000000c00 */
[----:B------:R-:W-:Y:S01]  /*b850*/  @!P1 IMAD.MOV.U32 R4, RZ, RZ, c[0x0][0x1a4] ;  /* 0x00006900ff049624 */ /* 0x000fe200078e00ff */
[----:B------:R-:W-:Y:S01]  /*b860*/  LOP3.LUT R3, R0, 0x8, R3, 0xf8, !PT ;  /* 0x0000000800037812 */ /* 0x000fe200078ef803 */
[----:B------:R-:W-:Y:S01]  /*b870*/  @!P0 IMAD.MOV.U32 R10, RZ, RZ, c[0x0][0x1a0] ;  /* 0x00006800ff0a8624 */ /* 0x000fe200078e00ff */
[----:B------:R-:W-:Y:S01]  /*b880*/  SHF.R.U32.HI R0, RZ, 0x3, R0 ;  /* 0x00000003ff007819 */ /* 0x000fe20000011600 */
[----:B------:R-:W-:-:S02]  /*b890*/  @!P2 IMAD R5, R5, 0xa0, RZ ;  /* 0x000000a00505a824 */ /* 0x000fc400078e02ff */
[----:B------:R-:W-:Y:S01]  /*b8a0*/  @!P1 IMAD.WIDE.U32 R14, R14, 0xc0, R172 ;  /* 0x000000c00e0e9825 */ /* 0x000fe200078e00ac */
[----:B------:R-:W-:-:S03]  /*b8b0*/  LOP3.LUT R3, R3, R0, RZ, 0x3c, !PT ;  /* 0x0000000003037212 */ /* 0x000fc600078e3cff */
[----:B--2---:R-:W-:Y:S02]  /*b8c0*/  @!P3 IMAD.MOV.U32 R8, RZ, RZ, c[0x0][0x1a4] ;  /* 0x00006900ff08b624 */ /* 0x004fe400078e00ff */
[----:B------:R-:W-:Y:S02]  /*b8d0*/  @!P0 IMAD.MOV.U32 R0, RZ, RZ, c[0x0][0x1a4] ;  /* 0x00006900ff008624 */ /* 0x000fe400078e00ff */
[----:B------:R-:W-:Y:S02]  /*b8e0*/  @!P3 IMAD R8, R8, 0x60, RZ ;  /* 0x000000600808b824 */ /* 0x000fe400078e02ff */
[----:B------:R-:W-:Y:S02]  /*b8f0*/  @!P1 IMAD R4, R4, 0xc0, RZ ;  /* 0x000000c004049824 */ /* 0x000fe400078e02ff */
[----:B------:R-:W-:Y:S02]  /*b900*/  @!P3 IMAD.IADD R19, R19, 0x1, R8 ;  /* 0x000000011313b824 */ /* 0x000fe400078e0208 */
[----:B------:R-:W-:-:S03]  /*b910*/  @!P0 IMAD.WIDE.U32 R10, R10, 0xe0, R172 ;  /* 0x000000e00a0a8825 */ /* 0x000fc600078e00ac */
[----:B------:R-:W-:Y:S01]  /*b920*/  @!PT LDS RZ, [RZ] ;  /* 0x00000000fffff984 */ /* 0x000fe20000000800 */
[----:B------:R-:W-:Y:S01]  /*b930*/  @!PT LDS RZ, [RZ] ;  /* 0x00000000fffff984 */ /* 0x000fe20000000800 */
[----:B------:R-:W-:Y:S01]  /*b940*/  @!PT LDS RZ, [RZ] ;  /* 0x00000000fffff984 */ /* 0x000fe20000000800 */
[----:B------:R2:W-:Y:S01]  /*b950*/  @!P3 LDGSTS.E.BYPASS.LTC128B.128 [R181+0x7800], [R18.64] ;  /* 0x0780000012b5bfae */ /* 0x0005e2000b901d46 */
[----:B------:R-:W-:Y:S02]  /*b960*/  @!P0 IMAD R7, R0, 0xe0, RZ ;  /* 0x000000e000078824 */ /* 0x000fe400078e02ff */
[----:B------:R-:W-:Y:S01]  /*b970*/  @!P2 IMAD.IADD R17, R17, 0x1, R5 ;  /* 0x000000011111a824 */ /* 0x000fe200078e0205 */
[----:B------:R-:W-:Y:S01]  /*b980*/  @P4 STS.128 [R181+0x8000], RZ ;  /* 0x008000ffb5004388 */ /* 0x000fe20000000c00 */
[C---:B------:R-:W-:Y:S01]  /*b990*/  IMAD.IADD R166, R3.reuse, 0x1, R166 ;  /* 0x0000000103a67824 */ /* 0x040fe200078e02a6 */
[----:B------:R-:W-:Y:S01]  /*b9a0*/  LOP3.LUT R3, R3, R48, RZ, 0xfc, !PT ;  /* 0x0000003003037212 */ /* 0x000fe200078efcff */
[----:B------:R-:W-:Y:S01]  /*b9b0*/  @!P1 IMAD.IADD R15, R15, 0x1, R4 ;  /* 0x000000010f0f9824 */ /* 0x000fe200078e0204 */
[----:B------:R-:W-:Y:S01]  /*b9c0*/  @!PT LDS RZ, [RZ] ;  /* 0x00000000fffff984 */ /* 0x000fe20000000800 */
[----:B------:R-:W-:Y:S01]  /*b9d0*/  @!PT LDS RZ, [RZ] ;  /* 0x00000000fffff984 */ /* 0x000fe20000000800 */
[----:B------:R-:W-:Y:S01]  /*b9e0*/  @!PT LDS RZ, [RZ] ;  /* 0x00000000fffff984 */ /* 0x000fe20000000800 */
[----:B------:R5:W-:Y:S01]  /*b9f0*/  @!P4 LDGSTS.E.BYPASS.LTC128B.128 [R181+0x8000], [R12.64] ;  /* 0x080000000cb5cfae */ /* 0x000be2000b901d46 */
[----:B------:R-:W-:Y:S02]  /*ba00*/  @!P0 IMAD.IADD R11, R11, 0x1, R7 ;  /* 0x000000010b0b8824 */ /* 0x000fe400078e0207 */
[----:B------:R-:W-:Y:S01]  /*ba10*/  IMAD.SHL.U32 R165, R165, 0x2, RZ ;  /* 0x00000002a5a57824 */ /* 0x000fe200078e00ff */
[----:B------:R-:W-:Y:S01]  /*ba20*/  @P2 STS.128 [R181+0x8800], RZ ;  /* 0x008800ffb5002388 */ /* 0x000fe20000000c00 */
[----:B------:R-:W-:-:S02]  /*ba30*/  IMAD.SHL.U32 R166, R166, 0x2, RZ ;  /* 0x00000002a6a67824 */ /* 0x000fc400078e00ff */
        /* <DEDUP_REMOVED lines=13> */
[----:B------:R5:W-:Y:S01]  /*bb10*/  @!P1 LDGSTS.E.BYPASS.LTC128B.128 [R181+0x9000], [R14.64] ;  /* 0x090000000eb59fae */ /* 0x000be2000b901d46 */
[----:B------:R-:W-:-:S02]  /*bb20*/  R2P PR, R65, 0x6 ;  /* 0x0000000641007804 */ /* 0x000fc40000000000 */
[----:B------:R-:W-:Y:S01]  /*bb30*/  SHF.R.S32.HI R65, RZ, 0x1f, R62 ;  /* 0x0000001fff417819 */ /* 0x000fe2000001143e */
[----:B------:R-:W-:Y:S02]  /*bb40*/  @P0 STS.128 [R181+0x9800], RZ ;  /* 0x009800ffb5000388 */ /* 0x000fe40000000c00 */
[----:B------:R-:W-:Y:S02]  /*bb50*/  SEL R0, R0, 0xffffffe0, !P1 ;  /* 0xffffffe000007807 */ /* 0x000fe40004800000 */
[----:B------:R-:W-:Y:S01]  /*bb60*/  @!PT LDS RZ, [RZ] ;  /* 0x00000000fffff984 */ /* 0x000fe20000000800 */
[----:B------:R-:W-:Y:S01]  /*bb70*/  @!PT LDS RZ, [RZ] ;  /* 0x00000000fffff984 */ /* 0x000fe20000000800 */
[----:B------:R-:W-:Y:S01]  /*bb80*/  @!PT LDS RZ, [RZ] ;  /* 0x00000000fffff984 */ /* 0x000fe20000000800 */
[----:B------:R1:W-:Y:S01]  /*bb90*/  @!P0 LDGSTS.E.BYPASS.LTC128B.128 [R181+0x9800], [R10.64] ;  /* 0x098000000ab58fae */ /* 0x0003e2000b901d46 */
[----:B------:R-:W-:Y:S02]  /*bba0*/  LEA.HI R65, R65, R62, RZ, 0x2 ;  /* 0x0000003e41417211 */ /* 0x000fe400078f10ff */
[----:B------:R-:W-:Y:S01]  /*bbb0*/  IMAD.IADD R159, R165, 0x1, R0 ;  /* 0x00000001a59f7824 */ /* 0x000fe200078e0200 */
[----:B------:R-:W-:Y:S01]  /*bbc0*/  LDSM.16.M88.4 R4, [R166] ;  /* 0x00000000a604783b */ /* 0x000fe20000000200 */
[----:B------:R-:W-:-:S03]  /*bbd0*/  SHF.R.S32.HI R180, RZ, 0x2, R65 ;  /* 0x00000002ffb47819 */ /* 0x000fc60000011441 */
[----:B------:R-:W1:Y:S04]  /*bbe0*/  LDSM.16.M88.4 R80, [R165+0x3000] ;  /* 0x00300000a550783b */ /* 0x000e680000000200 */
[----:B----4-:R-:W3:Y:S04]  /*bbf0*/  LDSM.16.M88.4 R20, [R165+0x2000] ;  /* 0x00200000a514783b */ /* 0x010ee80000000200 */
[----:B------:R-:W4:Y:S04]  /*bc00*/  LDSM.16.M88.4 R88, [R165+0x2800] ;  /* 0x00280000a558783b */ /* 0x000f280000000200 */
[----:B------:R-:W3:Y:S04]  /*bc10*/  LDSM.16.M88.4 R72, [R165+0x3800] ;  /* 0x00380000a548783b */ /* 0x000ee80000000200 */
[----:B-----5:R-:W-:Y:S04]  /*bc20*/  LDSM.16.M88.4 R12, [R164] ;  /* 0x00000000a40c783b */ /* 0x020fe80000000200 */
[----:B--2---:R-:W2:Y:S04]  /*bc30*/  LDSM.16.M88.4 R16, [R159+0x3000] ;  /* 0x003000009f10783b */ /* 0x004ea80000000200 */
[----:B------:R-:W5:Y:S04]  /*bc40*/  LDSM.16.M88.4 R56, [R165+0x4000] ;  /* 0x00400000a538783b */ /* 0x000f680000000200 */
[----:B------:R-:W2:Y:S04]  /*bc50*/  LDSM.16.M88.4 R44, [R165+0x4800] ;  /* 0x00480000a52c783b */ /* 0x000ea80000000200 */
[----:B------:R-:W2:Y:S04]  /*bc60*/  LDSM.16.M88.4 R36, [R165+0x5000] ;  /* 0x00500000a524783b */ /* 0x000ea80000000200 */
[----:B------:R-:W2:Y:S04]  /*bc70*/  LDSM.16.M88.4 R100, [R165+0x5800] ;  /* 0x00580000a564783b */ /* 0x000ea80000000200 */
[----:B------:R-:W2:Y:S01]  /*bc80*/  LDSM.16.M88.4 R96, [R159+0x2000] ;  /* 0x002000009f60783b */ /* 0x000ea20000000200 */
[C---:B-1----:R-:W-:Y:S03]  /*bc90*/  HMMA.16816.F32.BF16 R84, R4.reuse, R80, RZ ;  /* 0x000000500454723c */ /* 0x042fe600000418ff */
[----:B------:R-:W1:Y:S04]  /*bca0*/  LDSM.16.M88.4 R28, [R159+0x2800] ;  /* 0x002800009f1c783b */ /* 0x000e680000000200 */
[----:B------:R-:W1:Y:S01]  /*bcb0*/  LDSM.16.M88.4 R8, [R159+0x3800] ;  /* 0x003800009f08783b */ /* 0x000e620000000200 */
[C---:B------:R-:W-:Y:S03]  /*bcc0*/  HMMA.16816.F32.BF16 R80, R4.reuse, R82, RZ ;  /* 0x000000520450723c */ /* 0x040fe600000418ff */
[----:B------:R-:W0:Y:S05]  /*bcd0*/  LDGDEPBAR ;  /* 0x00000000000079af */ /* 0x000e2a0000000000 */
[C---:B---3--:R-:W-:Y:S08]  /*bce0*/  HMMA.16816.F32.BF16 R24, R4.reuse, R20, RZ ;  /* 0x000000140418723c */ /* 0x048ff000000418ff */
[C---:B----4-:R-:W-:Y:S08]  /*bcf0*/  HMMA.16816.F32.BF16 R92, R4.reuse, R88, RZ ;  /* 0x00000058045c723c */ /* 0x050ff000000418ff */
[C---:B------:R-:W-:Y:S08]  /*bd00*/  HMMA.16816.F32.BF16 R20, R4.reuse, R22, RZ ;  /* 0x000000160414723c */ /* 0x040ff000000418ff */
[C---:B------:R-:W-:Y:S08]  /*bd10*/  HMMA.16816.F32.BF16 R88, R4.reuse, R90, RZ ;  /* 0x0000005a0458723c */ /* 0x040ff000000418ff */
[----:B------:R-:W-:Y:S08]  /*bd20*/  HMMA.16816.F32.BF16 R76, R4, R72, RZ ;  /* 0x00000048044c723c */ /* 0x000ff000000418ff */
[C---:B--2---:R-:W-:Y:S08]  /*bd30*/  HMMA.16816.F32.BF16 R84, R12.reuse, R16, R84 ;  /* 0x000000100c54723c */ /* 0x044ff00000041854 */
[----:B------:R-:W-:Y:S01]  /*bd40*/  HMMA.16816.F32.BF16 R80, R12, R18, R80 ;  /* 0x000000120c50723c */ /* 0x000fe20000041850 */
[----:B------:R-:W2:Y:S07]  /*bd50*/  LDSM.16.M88.4 R16, [R159+0x5800] ;  /* 0x005800009f10783b */ /* 0x000eae0000000200 */
        /* <DEDUP_REMOVED lines=12> */
[----:B------:R-:W4:Y:S07]  /*be20*/  LDSM.16.M88.4 R96, [R159+0x4800] ;  /* 0x004800009f60783b */ /* 0x000f2e0000000200 */
[C---:B-1----:R-:W-:Y:S08]  /*be30*/  HMMA.16816.F32.BF16 R92, R12.reuse, R28, R92 ;  /* 0x0000001c0c5c723c */ /* 0x042ff0000004185c */
[C---:B------:R-:W-:Y:S01]  /*be40*/  HMMA.16816.F32.BF16 R88, R12.reuse, R30, R88 ;  /* 0x0000001e0c58723c */ /* 0x040fe20000041858 */
[----:B------:R-:W1:Y:S07]  /*be50*/  LDSM.16.M88.4 R28, [R159+0x5000] ;  /* 0x005000009f1c783b */ /* 0x000e6e0000000200 */
[C---:B------:R-:W-:Y:S07]  /*be60*/  HMMA.16816.F32.BF16 R76, R12.reuse, R8, R76 ;  /* 0x000000080c4c723c */ /* 0x040fee000004184c */
[----:B------:R-:W-:Y:S01]  /*be70*/  IADD3 R8, R165, 0x2000, RZ ;  /* 0x00002000a5087810 */ /* 0x000fe20007ffe0ff */
[----:B------:R-:W-:Y:S03]  /*be80*/  HMMA.16816.F32.BF16 R72, R12, R10, R72 ;  /* 0x0000000a0c48723c */ /* 0x000fe60000041848 */
[----:B------:R-:W-:-:S02]  /*be90*/  @P2 IADD3 R162, R8, -0x40, RZ ;  /* 0xffffffc008a22810 */ /* 0x000fc40007ffe0ff */
[----:B------:R-:W-:Y:S02]  /*bea0*/  LDSM.16.M88.4 R8, [R163] ;  /* 0x00000000a308783b */ /* 0x000fe40000000200 */
[----:B------:R-:W-:Y:S01]  /*beb0*/  IADD3 R155, R162, 0x800, RZ ;  /* 0x00000800a29b7810 */ /* 0x000fe20007ffe0ff */
[C---:B--2---:R-:W-:Y:S01]  /*bec0*/  HMMA.16816.F32.BF16 R32, R12.reuse, R16, R32 ;  /* 0x000000100c20723c */ /* 0x044fe20000041820 */
[----:B------:R-:W2:Y:S01]  /*bed0*/  LDSM.16.M88.4 R120, [R162] ;  /* 0x00000000a278783b */ /* 0x000ea20000000200 */
[----:B------:R-:W-:Y:S01]  /*bee0*/  IMAD.IADD R148, R0, 0x1, R162 ;  /* 0x0000000100947824 */ /* 0x000fe200078e02a2 */
[C---:B------:R-:W-:Y:S02]  /*bef0*/  IADD3 R154, R162.reuse, 0x1000, RZ ;  /* 0x00001000a29a7810 */ /* 0x040fe40007ffe0ff */
[----:B------:R-:W5:Y:S01]  /*bf00*/  LDSM.16.M88.4 R112, [R162+0x1000] ;  /* 0x00100000a270783b */ /* 0x000f620000000200 */
[C---:B------:R-:W-:Y:S02]  /*bf10*/  IADD3 R153, R162.reuse, 0x1800, RZ ;  /* 0x00001800a2997810 */ /* 0x040fe40007ffe0ff */
[----:B------:R-:W-:Y:S01]  /*bf20*/  HMMA.16816.F32.BF16 R4, R12, R18, R4 ;  /* 0x000000120c04723c */ /* 0x000fe20000041804 */
[----:B------:R-:W2:Y:S01]  /*bf30*/  LDSM.16.M88.4 R16, [R162+0x3800] ;  /* 0x00380000a210783b */ /* 0x000ea20000000200 */
[----:B------:R-:W-:-:S02]  /*bf40*/  IADD3 R152, R162, 0x2000, RZ ;  /* 0x00002000a2987810 */ /* 0x000fc40007ffe0ff */
[C---:B------:R-:W-:Y:S01]  /*bf50*/  IADD3 R151, R162.reuse, 0x2800, RZ ;  /* 0x00002800a2977810 */ /* 0x040fe20007ffe0ff */
[----:B------:R-:W2:Y:S01]  /*bf60*/  LDSM.16.M88.4 R116, [R162+0x800] ;  /* 0x00080000a274783b */ /* 0x000ea20000000200 */
[C---:B------:R-:W-:Y:S02]  /*bf70*/  IADD3 R150, R162.reuse, 0x3000, RZ ;  /* 0x00003000a2967810 */ /* 0x040fe40007ffe0ff */
[----:B---3--:R-:W-:Y:S01]  /*bf80*/  HMMA.16816.F32.BF16 R68, R12, R100, R68 ;  /* 0x000000640c44723c */ /* 0x008fe20000041844 */
[----:B------:R-:W-:Y:S01]  /*bf90*/  LDSM.16.M88.4 R108, [R162+0x1800] ;  /* 0x00180000a26c783b */ /* 0x000fe20000000200 */
[----:B------:R-:W-:-:S03]  /*bfa0*/  IADD3 R149, R162, 0x3800, RZ ;  /* 0x00003800a2957810 */ /* 0x000fc60007ffe0ff */
[----:B------:R-:W-:Y:S03]  /*bfb0*/  LDSM.16.M88.4 R104, [R162+0x2000] ;  /* 0x00200000a268783b */ /* 0x000fe60000000200 */
[C---:B------:R-:W-:Y:S01]  /*bfc0*/  HMMA.16816.F32.BF16 R56, R12.reuse, R102, R56 ;  /* 0x000000660c38723c */ /* 0x040fe20000041838 */
[----:B------:R-:W-:Y:S07]  /*bfd0*/  LDSM.16.M88.4 R100, [R162+0x2800] ;  /* 0x00280000a264783b */ /* 0x000fee0000000200 */
[C---:B----4-:R-:W-:Y:S08]  /*bfe0*/  HMMA.16816.F32.BF16 R52, R12.reuse, R96, R52 ;  /* 0x000000600c34723c */ /* 0x050ff00000041834 */
[C---:B------:R-:W-:Y:S01]  /*bff0*/  HMMA.16816.F32.BF16 R44, R12.reuse, R98, R44 ;  /* 0x000000620c2c723c */ /* 0x040fe2000004182c */
[----:B------:R-:W-:Y:S07]  /*c000*/  LDSM.16.M88.4 R96, [R162+0x3000] ;  /* 0x00300000a260783b */ /* 0x000fee0000000200 */
[C---:B-1----:R-:W-:Y:S08]  /*c010*/  HMMA.16816.F32.BF16 R40, R12.reuse, R28, R40 ;  /* 0x0000001c0c28723c */ /* 0x042ff00000041828 */
[----:B------:R-:W-:Y:S01]  /*c020*/  HMMA.16816.F32.BF16 R36, R12, R30, R36 ;  /* 0x0000001e0c24723c */ /* 0x000fe20000041824 */
[----:B------:R-:W-:Y:S04]  /*c030*/  LDSM.16.M88.4 R12, [R161] ;  /* 0x00000000a10c783b */ /* 0x000fe80000000200 */
[----:B------:R-:W1:Y:S03]  /*c040*/  LDSM.16.M88.4 R28, [R148] ;  /* 0x00000000941c783b */ /* 0x000e660000000200 */
[C---:B--2---:R-:W-:Y:S07]  /*c050*/  HMMA.16816.F32.BF16 R24, R8.reuse, R120, R24 ;  /* 0x000000780818723c */ /* 0x044fee0000041818 */
[----:B------:R-:W-:Y:S01]  /*c060*/  IMAD.SHL.U32 R120, R50, 0x2, RZ ;  /* 0x0000000232787824 */ /* 0x000fe200078e00ff */
[----:B------:R-:W-:Y:S04]  /*c070*/  HMMA.16816.F32.BF16 R20, R8, R122, R20 ;  /* 0x0000007a0814723c */ /* 0x000fe80000041814 */
[----:B------:R-:W-:-:S04]  /*c080*/  LOP3.LUT R120, R120, 0x6, RZ, 0xc0, !PT ;  /* 0x0000000678787812 */ /* 0x000fc800078ec0ff */
[----:B-----5:R-:W-:Y:S01]  /*c090*/  HMMA.16816.F32.BF16 R84, R8, R112, R84 ;  /* 0x000000700854723c */ /* 0x020fe20000041854 */
[----:B------:R-:W-:-:S07]  /*c0a0*/  IMAD.IADD R0, R2, 0x1, R120 ;  /* 0x0000000102007824 */ /* 0x000fce00078e0278 */
[C---:B------:R-:W-:Y:S01]  /*c0b0*/  HMMA.16816.F32.BF16 R80, R8.reuse, R114, R80 ;  /* 0x000000720850723c */ /* 0x040fe20000041850 */
[----:B------:R-:W2:Y:S07]  /*c0c0*/  LDSM.16.M88.4 R112, [R148+0x800] ;  /* 0x000800009470783b */ /* 0x000eae0000000200 */
[C---:B------:R-:W-:Y:S07]  /*c0d0*/  HMMA.16816.F32.BF16 R32, R8.reuse, R16, R32 ;  /* 0x000000100820723c */ /* 0x040fee0000041820 */
[----:B------:R-:W-:Y:S01]  /*c0e0*/  IMAD R17, R60, 0x10, R64 ;  /* 0x000000103c117824 */ /* 0x000fe200078e0240 */
[----:B------:R-:W-:Y:S01]  /*c0f0*/  HMMA.16816.F32.BF16 R92, R8, R116, R92 ;  /* 0x00000074085c723c */ /* 0x000fe2000004185c */
[----:B------:R-:W3:Y:S03]  /*c100*/  LDSM.16.M88.4 R64, [R148+0x1000] ;  /* 0x001000009440783b */ /* 0x000ee60000000200 */
[----:B------:R-:W-:-:S02]  /*c110*/  IADD3 R16, R17, 0x1, R180 ;  /* 0x0000000111107810 */ /* 0x000fc40007ffe0b4 */
[----:B------:R-:W-:Y:S02]  /*c120*/  IADD3 R17, R0, 0x1, RZ ;  /* 0x0000000100117810 */ /* 0x000fe40007ffe0ff */
[----:B-1----:R-:W-:Y:S01]  /*c130*/  HMMA.16816.F32.BF16 R24, R12, R28, R24 ;  /* 0x0000001c0c18723c */ /* 0x002fe20000041818 */
[----:B------:R-:W-:-:S04]  /*c140*/  IADD3 R16, R63, R16, -R175 ;  /* 0x000000103f107210 */ /* 0x000fc80007ffe8af */
[----:B------:R-:W-:-:S03]  /*c150*/  IADD3 R16, R16, c[0x0][0x2e8], RZ ;  /* 0x0000ba0010107a10 */ /* 0x000fc60007ffe0ff */
[----:B------:R-:W-:Y:S01]  /*c160*/  HMMA.16816.F32.BF16 R20, R12, R30, R20 ;  /* 0x0000001e0c14723c */ /* 0x000fe20000041814 */
[C---:B------:R-:W-:Y:S02]  /*c170*/  IADD3 R122, R16.reuse, 0x8, RZ ;  /* 0x00000008107a7810 */ /* 0x040fe40007ffe0ff */
[-C--:B------:R-:W-:Y:S02]  /*c180*/  IMNMX R121, R16, R63.reuse, PT ;  /* 0x0000003f10797217 */ /* 0x080fe40003800200 */
[----:B------:R-:W-:Y:S02]  /*c190*/  IMNMX R122, R122, R63, PT ;  /* 0x0000003f7a7a7217 */ /* 0x000fe40003800200 */
[----:B------:R-:W-:Y:S01]  /*c1a0*/  IADD3 R16, R0, 0x8, RZ ;  /* 0x0000000800107810 */ /* 0x000fe20007ffe0ff */
[----:B------:R-:W-:Y:S01]  /*c1b0*/  HMMA.16816.F32.BF16 R88, R8, R118, R88 ;  /* 0x000000760858723c */ /* 0x000fe20000041858 */
[C---:B------:R-:W-:Y:S02]  /*c1c0*/  ISETP.GE.AND P0, PT, R17.reuse, R122, PT ;  /* 0x0000007a1100720c */ /* 0x040fe40003f06270 */
[----:B------:R-:W-:-:S02]  /*c1d0*/  ISETP.GE.AND P1, PT, R17, R121, PT ;  /* 0x000000791100720c */ /* 0x000fc40003f26270 */
[----:B------:R-:W-:Y:S02]  /*c1e0*/  P2R R28, PR, RZ, 0x1 ;  /* 0x00000001ff1c7803 */ /* 0x000fe40000000000 */
        /* <DEDUP_REMOVED lines=18> */
[-C--:B------:R-:W-:Y:S02]  /*c310*/  ISETP.GE.AND P1, PT, R17, R121.reuse, PT ;  /* 0x000000791100720c */ /* 0x080fe40003f26270 */
[C---:B------:R-:W-:Y:S02]  /*c320*/  ISETP.GE.AND P3, PT, R16.reuse, R121, PT ;  /* 0x000000791000720c */ /* 0x040fe40003f66270 */
[----:B------:R-:W-:Y:S01]  /*c330*/  ISETP.GE.AND P4, PT, R16, R122, PT ;  /* 0x0000007a1000720c */ /* 0x000fe20003f86270 */
[----:B------:R-:W-:Y:S01]  /*c340*/  HMMA.16816.F32.BF16 R52, R8, R100, R52 ;  /* 0x000000640834723c */ /* 0x000fe20000041834 */
[----:B------:R-:W-:-:S02]  /*c350*/  IADD3 R20, R0, 0x19, RZ ;  /* 0x0000001900147810 */ /* 0x000fc40007ffe0ff */
[C---:B------:R-:W-:Y:S02]  /*c360*/  IADD3 R21, R0.reuse, 0x21, RZ ;  /* 0x0000002100157810 */ /* 0x040fe40007ffe0ff */
[----:B------:R-:W-:-:S03]  /*c370*/  IADD3 R30, R0, 0x48, RZ ;  /* 0x00000048001e7810 */ /* 0x000fc60007ffe0ff */
[C---:B------:R-:W-:Y:S08]  /*c380*/  HMMA.16816.F32.BF16 R44, R8.reuse, R102, R44 ;  /* 0x00000066082c723c */ /* 0x040ff0000004182c */
[C---:B------:R-:W-:Y:S08]  /*c390*/  HMMA.16816.F32.BF16 R40, R8.reuse, R96, R40 ;  /* 0x000000600828723c */ /* 0x040ff00000041828 */
[C---:B------:R-:W-:Y:S07]  /*c3a0*/  HMMA.16816.F32.BF16 R36, R8.reuse, R98, R36 ;  /* 0x000000620824723c */ /* 0x040fee0000041824 */
[----:B------:R-:W-:Y:S01]  /*c3b0*/  FSEL R98, R22, -INF , !P2 ;  /* 0xff80000016627808 */ /* 0x000fe20005000000 */
[----:B------:R-:W-:Y:S01]  /*c3c0*/  HMMA.16816.F32.BF16 R4, R8, R18, R4 ;  /* 0x000000120804723c */ /* 0x000fe20000041804 */
[----:B------:R-:W1:Y:S01]  /*c3d0*/  LDSM.16.M88.4 R8, [R148+0x1800] ;  /* 0x001800009408783b */ /* 0x000e620000000200 */
[----:B------:R-:W-:-:S03]  /*c3e0*/  ISETP.GE.AND P2, PT, R17, R122, PT ;  /* 0x0000007a1100720c */ /* 0x000fc60003f46270 */
[----:B------:R-:W4:Y:S03]  /*c3f0*/  LDSM.16.M88.4 R16, [R148+0x2000] ;  /* 0x002000009410783b */ /* 0x000f260000000200 */
[C---:B--2---:R-:W-:Y:S08]  /*c400*/  HMMA.16816.F32.BF16 R92, R12.reuse, R112, R92 ;  /* 0x000000700c5c723c */ /* 0x044ff0000004185c */
[C---:B------:R-:W-:Y:S08]  /*c410*/  HMMA.16816.F32.BF16 R88, R12.reuse, R114, R88 ;  /* 0x000000720c58723c */ /* 0x040ff00000041858 */
[C---:B---3--:R-:W-:Y:S08]  /*c420*/  HMMA.16816.F32.BF16 R84, R12.reuse, R64, R84 ;  /* 0x000000400c54723c */ /* 0x048ff00000041854 */
[----:B------:R-:W-:Y:S01]  /*c430*/  FSEL R97, R92, -INF , !P5 ;  /* 0xff8000005c617808 */ /* 0x000fe20006800000 */
        /* <DEDUP_REMOVED lines=10> */
[C---:B------:R-:W-:Y:S01]  /*c4e0*/  HMMA.16816.F32.BF16 R72, R12.reuse, R10, R72 ;  /* 0x0000000a0c48723c */ /* 0x040fe20000041848 */
[----:B------:R-:W-:Y:S02]  /*c4f0*/  IADD3 R20, R0, 0x28, RZ ;  /* 0x0000002800147810 */ /* 0x000fe40007ffe0ff */
[----:B------:R-:W-:Y:S02]  /*c500*/  FSEL R95, R88, -INF , !P3 ;  /* 0xff800000585f7808 */ /* 0x000fe40005800000 */
[----:B------:R-:W-:Y:S02]  /*c510*/  FSEL R92, R90, -INF , !P4 ;  /* 0xff8000005a5c7808 */ /* 0x000fe40006000000 */
[----:B------:R-:W-:Y:S01]  /*c520*/  FSEL R89, R89, -INF , !P5 ;  /* 0xff80000059597808 */ /* 0x000fe20006800000 */
[----:B----4-:R-:W-:Y:S01]  /*c530*/  HMMA.16816.F32.BF16 R68, R12, R16, R68 ;  /* 0x000000100c44723c */ /* 0x010fe20000041844 */
[----:B------:R-:W-:-:S02]  /*c540*/  FSEL R128, R91, -INF , !P0 ;  /* 0xff8000005b807808 */ /* 0x000fc40004000000 */
[CC--:B------:R-:W-:Y:S02]  /*c550*/  ISETP.GE.AND P3, PT, R21.reuse, R121.reuse, PT ;  /* 0x000000791500720c */ /* 0x0c0fe40003f66270 */
[-C--:B------:R-:W-:Y:S02]  /*c560*/  ISETP.GE.AND P4, PT, R21, R122.reuse, PT ;  /* 0x0000007a1500720c */ /* 0x080fe40003f86270 */
[----:B------:R-:W-:Y:S01]  /*c570*/  IADD3 R8, R0, 0x29, RZ ;  /* 0x0000002900087810 */ /* 0x000fe20007ffe0ff */
[----:B------:R-:W-:Y:S01]  /*c580*/  HMMA.16816.F32.BF16 R56, R12, R18, R56 ;  /* 0x000000120c38723c */ /* 0x000fe20000041838 */
[C---:B------:R-:W-:Y:S02]  /*c590*/  ISETP.GE.AND P5, PT, R20.reuse, R121, PT ;  /* 0x000000791400720c */ /* 0x040fe40003fa6270 */
[----:B------:R-:W-:Y:S02]  /*c5a0*/  ISETP.GE.AND P0, PT, R20, R122, PT ;  /* 0x0000007a1400720c */ /* 0x000fe40003f06270 */
[----:B------:R-:W1:Y:S01]  /*c5b0*/  LDSM.16.M88.4 R20, [R148+0x2800] ;  /* 0x002800009414783b */ /* 0x000e620000000200 */
[----:B------:R-:W-:-:S02]  /*c5c0*/  FSEL R119, R84, -INF , !P1 ;  /* 0xff80000054777808 */ /* 0x000fc40004800000 */
[----:B------:R-:W-:Y:S02]  /*c5d0*/  FSEL R62, R86, -INF , !P2 ;  /* 0xff800000563e7808 */ /* 0x000fe40005000000 */
        /* <DEDUP_REMOVED lines=19> */
[C---:B-1----:R-:W-:Y:S01]  /*c710*/  HMMA.16816.F32.BF16 R52, R12.reuse, R20, R52 ;  /* 0x000000140c34723c */ /* 0x042fe20000041834 */
[----:B------:R-:W-:Y:S02]  /*c720*/  FSEL R63, R76, -INF , !P3 ;  /* 0xff8000004c3f7808 */ /* 0x000fe40005800000 */
[----:B------:R-:W-:Y:S02]  /*c730*/  FSEL R106, R78, -INF , !P4 ;  /* 0xff8000004e6a7808 */ /* 0x000fe40006000000 */
[C---:B------:R-:W-:Y:S02]  /*c740*/  ISETP.GE.AND P3, PT, R16.reuse, R121, PT ;  /* 0x000000791000720c */ /* 0x040fe40003f66270 */
[----:B------:R-:W-:Y:S01]  /*c750*/  ISETP.GE.AND P4, PT, R16, R122, PT ;  /* 0x0000007a1000720c */ /* 0x000fe20003f86270 */
[----:B------:R-:W-:Y:S01]  /*c760*/  HMMA.16816.F32.BF16 R44, R12, R22, R44 ;  /* 0x000000160c2c723c */ /* 0x000fe2000004182c */
        /* <DEDUP_REMOVED lines=11> */
[----:B------:R-:W-:Y:S01]  /*c820*/  IADD3 R20, R0, 0x49, RZ ;  /* 0x0000004900147810 */ /* 0x000fe20007ffe0ff */
[----:B------:R-:W-:-:S04]  /*c830*/  DEPBAR.LE SB0, 0x0 ;  /* 0x000080000000791a */ /* 0x000fc80000000000 */
[----:B------:R-:W-:Y:S02]  /*c840*/  FSEL R109, R68, -INF , !P5 ;  /* 0xff800000446d7808 */ /* 0x000fe40006800000 */
[----:B------:R-:W-:Y:S01]  /*c850*/  FSEL R116, R70, -INF , !P0 ;  /* 0xff80000046747808 */ /* 0x000fe20004000000 */
[C---:B--2---:R-:W-:Y:S01]  /*c860*/  HMMA.16816.F32.BF16 R40, R12.reuse, R8, R40 ;  /* 0x000000080c28723c */ /* 0x044fe20000041828 */
[C---:B------:R-:W-:Y:S02]  /*c870*/  ISETP.GE.AND P5, PT, R20.reuse, R121, PT ;  /* 0x000000791400720c */ /* 0x040fe40003fa6270 */
[----:B------:R-:W-:Y:S02]  /*c880*/  ISETP.GE.AND P0, PT, R20, R122, PT ;  /* 0x0000007a1400720c */ /* 0x000fe40003f06270 */
[----:B------:R-:W-:Y:S02]  /*c890*/  IADD3 R20, R0, 0x50, RZ ;  /* 0x0000005000147810 */ /* 0x000fe40007ffe0ff */
[----:B------:R-:W-:Y:S01]  /*c8a0*/  FSEL R114, R75, -INF , !P4 ;  /* 0xff8000004b727808 */ /* 0x000fe20006000000 */
[----:B------:R-:W-:Y:S01]  /*c8b0*/  HMMA.16816.F32.BF16 R36, R12, R10, R36 ;  /* 0x0000000a0c24723c */ /* 0x000fe20000041824 */
[----:B------:R-:W-:-:S02]  /*c8c0*/  FSEL R111, R69, -INF , !P1 ;  /* 0xff800000456f7808 */ /* 0x000fc40004800000 */
[----:B------:R-:W-:Y:S02]  /*c8d0*/  FSEL R124, R71, -INF , !P2 ;  /* 0xff800000477c7808 */ /* 0x000fe40005000000 */
        /* <DEDUP_REMOVED lines=9> */
[----:B------:R-:W-:Y:S01]  /*c970*/  FSEL R105, R52, -INF , !P1 ;  /* 0xff80000034697808 */ /* 0x000fe20004800000 */
[----:B-1----:R-:W-:Y:S01]  /*c980*/  HMMA.16816.F32.BF16 R32, R12, R16, R32 ;  /* 0x000000100c20723c */ /* 0x002fe20000041820 */
        /* <DEDUP_REMOVED lines=33> */
[----:B------:R-:W-:Y:S02]  /*cba0*/  ISETP.GE.AND P1, PT, R8, R122, PT ;  /* 0x0000007a0800720c */ /* 0x000fe40003f26270 */
[----:B------:R-:W-:Y:S02]  /*cbb0*/  FSEL R48, R43, -INF , !P5 ;  /* 0xff8000002b307808 */ /* 0x000fe40006800000 */
[----:B------:R-:W-:Y:S02]  /*cbc0*/  P2R R10, PR, RZ, 0x2 ;  /* 0x00000002ff0a7803 */ /* 0x000fe40000000000 */
[----:B------:R-:W-:Y:S02]  /*cbd0*/  FSEL R43, R32, -INF , !P6 ;  /* 0xff800000202b7808 */ /* 0x000fe40007000000 */
[----:B------:R-:W-:Y:S02]  /*cbe0*/  FSEL R102, R47, -INF , !P0 ;  /* 0xff8000002f667808 */ /* 0x000fe40004000000 */
[----:B------:R-:W-:-:S02]  /*cbf0*/  ISETP.NE.AND P6, PT, R10, RZ, PT ;  /* 0x000000ff0a00720c */ /* 0x000fc40003fc5270 */
[----:B------:R-:W-:Y:S02]  /*cc00*/  ISETP.NE.AND P0, PT, R9, RZ, PT ;  /* 0x000000ff0900720c */ /* 0x000fe40003f05270 */
[----:B------:R-:W-:Y:S02]  /*cc10*/  IADD3 R9, R0, 0x69, RZ ;  /* 0x0000006900097810 */ /* 0x000fe40007ffe0ff */
[----:B------:R-:W-:Y:S02]  /*cc20*/  FSEL R57, R40, -INF , !P4 ;  /* 0xff80000028397808 */ /* 0x000fe40006000000 */
[----:B------:R-:W-:Y:S02]  /*cc30*/  ISETP.NE.AND P4, PT, R28, RZ, PT ;  /* 0x000000ff1c00720c */ /* 0x000fe40003f85270 */
[----:B------:R-:W-:Y:S02]  /*cc40*/  FSEL R28, R35, -INF , !P6 ;  /* 0xff800000231c7808 */ /* 0x000fe40007000000 */
[----:B------:R-:W-:-:S02]  /*cc50*/  FSEL R101, R45, -INF , !P2 ;  /* 0xff8000002d657808 */ /* 0x000fc40005000000 */
[----:B------:R-:W-:Y:S02]  /*cc60*/  FSEL R55, R41, -INF , !P0 ;  /* 0xff80000029377808 */ /* 0x000fe40004000000 */
[----:B------:R-:W-:Y:S02]  /*cc70*/  ISETP.GT.AND P6, PT, R183, R168, PT ;  /* 0x000000a8b700720c */ /* 0x000fe40003fc4270 */
[CC--:B------:R-:W-:Y:S02]  /*cc80*/  ISETP.GE.AND P2, PT, R9.reuse, R121.reuse, PT ;  /* 0x000000790900720c */ /* 0x0c0fe40003f46270 */
[----:B------:R-:W-:Y:S02]  /*cc90*/  ISETP.GE.AND P0, PT, R9, R122, PT ;  /* 0x0000007a0900720c */ /* 0x000fe40003f06270 */
[----:B------:R-:W-:Y:S02]  /*cca0*/  IADD3 R9, R0, 0x78, RZ ;  /* 0x0000007800097810 */ /* 0x000fe40007ffe0ff */
[----:B------:R-:W-:-:S02]  /*ccb0*/  ISETP.GE.AND P5, PT, R8, R121, PT ;  /* 0x000000790800720c */ /* 0x000fc40003fa6270 */
[----:B------:R-:W-:Y:S02]  /*ccc0*/  FSEL R54, R39, -INF , !P0 ;  /* 0xff80000027367808 */ /* 0x000fe40004000000 */
[----:B------:R-:W-:Y:S02]  /*ccd0*/  FSEL R8, R27, -INF , !P4 ;  /* 0xff8000001b087808 */ /* 0x000fe40006000000 */
[CC--:B------:R-:W-:Y:S02]  /*cce0*/  ISETP.GE.AND P4, PT, R9.reuse, R121.reuse, PT ;  /* 0x000000790900720c */ /* 0x0c0fe40003f86270 */
[----:B------:R-:W-:Y:S02]  /*ccf0*/  ISETP.GE.AND P1, PT, R9, R122, PT ;  /* 0x0000007a0900720c */ /* 0x000fe40003f26270 */
[C---:B------:R-:W-:Y:S02]  /*cd00*/  ISETP.GE.AND P0, PT, R0.reuse, R121, PT ;  /* 0x000000790000720c */ /* 0x040fe40003f06270 */
[----:B------:R-:W-:-:S02]  /*cd10*/  IADD3 R9, R0, 0x79, RZ ;  /* 0x0000007900097810 */ /* 0x000fc40007ffe0ff */
[----:B------:R-:W-:Y:S02]  /*cd20*/  FSEL R59, R37, -INF , !P2 ;  /* 0xff800000253b7808 */ /* 0x000fe40005000000 */
[-C--:B------:R-:W-:Y:S02]  /*cd30*/  ISETP.GE.AND P2, PT, R0, R122.reuse, PT ;  /* 0x0000007a0000720c */ /* 0x080fe40003f46270 */
[----:B------:R-:W-:Y:S02]  /*cd40*/  FSEL R32, R34, -INF , !P3 ;  /* 0xff80000022207808 */ /* 0x000fe40005800000 */
[----:B------:R-:W-:Y:S02]  /*cd50*/  FSEL R0, R24, -INF , !P0 ;  /* 0xff80000018007808 */ /* 0x000fe40004000000 */
        /* <DEDUP_REMOVED lines=68> */
.L_x_7368:
[----:B------:R-:W-:-:S05]  /*d1a0*/  IMAD.MOV.U32 R6, RZ, RZ, c[0x0][0x198] ;  /* 0x00006600ff067624 */ /* 0x000fca00078e00ff */
[----:B------:R-:W-:-:S04]  /*d1b0*/  LEA R6, -R6, RZ, 0x7 ;  /* 0x000000ff06067211 */ /* 0x000fc800078e39ff */
[----:B------:R-:W-:Y:S02]  /*d1c0*/  SHF.R.S32.HI R2, RZ, 0x1f, R6 ;  /* 0x0000001fff027819 */ /* 0x000fe40000011406 */
.L_x_7369:
        /* <DEDUP_REMOVED lines=33> */
.L_x_7367:
        /* <DEDUP_REMOVED lines=65> */
[----:B------:R-:W-:Y:S01]  /*d7f0*/  LDSM.16.MT88.4 R68, [R160+0x6000] ;  /* 0x00600000a044783b */ /* 0x000fe20000004200 */
[----:B------:R-:W-:-:S02]  /*d800*/  LEA R158, R49, R160, 0x1 ;  /* 0x000000a0319e7211 */ /* 0x000fc400078e08ff */
[----:B------:R-:W-:Y:S01]  /*d810*/  LEA R156, R49, R157, 0x1 ;  /* 0x0000009d319c7211 */ /* 0x000fe200078e08ff */
[----:B------:R-:W-:Y:S04]  /*d820*/  LDSM.16.MT88.4 R12, [R160+0x6800] ;  /* 0x00680000a00c783b */ /* 0x000fe80000004200 */
[----:B------:R-:W-:Y:S04]  /*d830*/  LDSM.16.MT88.4 R72, [R158+0x6000] ;  /* 0x006000009e48783b */ /* 0x000fe80000004200 */
        /* <DEDUP_REMOVED lines=18> */
[----:B------:R-:W-:Y:S01]  /*d960*/  FFMA.FTZ R30, R97, c[0x0][0x23c], -R50 ;  /* 0x00008f00611e7a23 */ /* 0x000fe20000010832 */
[----:B------:R-:W1:Y:S02]  /*d970*/  LDSM.16.MT88.4 R4, [R156+0x6000] ;  /* 0x006000009c04783b */ /* 0x000e640000004200 */
[----:B------:R-:W3:Y:S01]  /*d980*/  MUFU.EX2 R35, R35 ;  /* 0x0000002300237308 */ /* 0x000ee20000000800 */
[C---:B------:R-:W-:Y:S01]  /*d990*/  FSETP.NEU.FTZ.AND P0, PT, R0.reuse, -INF , PT ;  /* 0xff8000000000780b */ /* 0x040fe20003f1d000 */
[----:B------:R-:W-:-:S02]  /*d9a0*/  FMUL.FTZ R21, R0, c[0x0][0x23c] ;  /* 0x00008f0000157a20 */ /* 0x000fc40000410000 */
[--C-:B------:R-:W-:Y:S02]  /*d9b0*/  FFMA.FTZ R25, R93, c[0x0][0x23c], -R50.reuse ;  /* 0x00008f005d197a23 */ /* 0x100fe40000010832 */
[--C-:B------:R-:W-:Y:S01]  /*d9c0*/  FFMA.FTZ R23, R95, c[0x0][0x23c], -R50.reuse ;  /* 0x00008f005f177a23 */ /* 0x100fe20000010832 */
[----:B------:R-:W-:Y:S01]  /*d9d0*/  FSEL R21, R21, RZ, P0 ;  /* 0x000000ff15157208 */ /* 0x000fe20000000000 */
[----:B------:R-:W-:Y:S01]  /*d9e0*/  MUFU.EX2 R36, R36 ;  /* 0x0000002400247308 */ /* 0x000fe20000000800 */
[--C-:B------:R-:W-:Y:S02]  /*d9f0*/  FFMA.FTZ R52, R119, c[0x0][0x23c], -R50.reuse ;  /* 0x00008f0077347a23 */ /* 0x100fe40000010832 */
[----:B------:R-:W-:Y:S02]  /*da00*/  FFMA.FTZ R39, R123, c[0x0][0x23c], -R50 ;  /* 0x00008f007b277a23 */ /* 0x000fe40000010832 */
[--C-:B------:R-:W-:Y:S02]  /*da10*/  FFMA.FTZ R38, R26, c[0x0][0x23c], -R21.reuse ;  /* 0x00008f001a267a23 */ /* 0x100fe40000010815 */
[--C-:B------:R-:W-:Y:S01]  /*da20*/  FFMA.FTZ R33, R8, c[0x0][0x23c], -R21.reuse ;  /* 0x00008f0008217a23 */ /* 0x100fe20000010815 */
[----:B------:R-:W4:Y:S01]  /*da30*/  MUFU.EX2 R31, R31 ;  /* 0x0000001f001f7308 */ /* 0x000f220000000800 */
[--C-:B------:R-:W-:Y:S01]  /*da40*/  FFMA.FTZ R40, R98, c[0x0][0x23c], -R21.reuse ;  /* 0x00008f0062287a23 */ /* 0x100fe20000010815 */
[----:B---3--:R-:W-:Y:S01]  /*da50*/  F2FP.BF16.PACK_AB R84, R35, R42 ;  /* 0x0000002a2354723e */ /* 0x008fe200000010ff */
[--C-:B------:R-:W-:Y:S01]  /*da60*/  FFMA.FTZ R29, R130, c[0x0][0x23c], -R21.reuse ;  /* 0x00008f00821d7a23 */ /* 0x100fe20000010815 */
[----:B------:R-:W3:Y:S01]  /*da70*/  LDSM.16.MT88.4 R8, [R157+0x6800] ;  /* 0x006800009d08783b */ /* 0x000ee20000004200 */
[----:B------:R-:W-:-:S02]  /*da80*/  FFMA.FTZ R34, R94, c[0x0][0x23c], -R21 ;  /* 0x00008f005e227a23 */ /* 0x000fc40000010815 */
[--C-:B------:R-:W-:Y:S01]  /*da90*/  FFMA.FTZ R27, R96, c[0x0][0x23c], -R21.reuse ;  /* 0x00008f00601b7a23 */ /* 0x100fe20000010815 */
[----:B------:R-:W-:Y:S01]  /*daa0*/  MUFU.EX2 R38, R38 ;  /* 0x0000002600267308 */ /* 0x000fe20000000800 */
[--C-:B------:R-:W-:Y:S02]  /*dab0*/  FFMA.FTZ R26, R92, c[0x0][0x23c], -R21.reuse ;  /* 0x00008f005c1a7a23 */ /* 0x100fe40000010815 */
[--C-:B------:R-:W-:Y:S02]  /*dac0*/  FFMA.FTZ R3, R128, c[0x0][0x23c], -R21.reuse ;  /* 0x00008f0080037a23 */ /* 0x100fe40000010815 */
[----:B------:R-:W-:Y:S02]  /*dad0*/  FFMA.FTZ R49, R62, c[0x0][0x23c], -R21 ;  /* 0x00008f003e317a23 */ /* 0x000fe40000010815 */
        /* <DEDUP_REMOVED lines=46> */
[----:B------:R-:W2:Y:S01]  /*ddc0*/  MUFU.EX2 R27, R27 ;  /* 0x0000001b001b7308 */ /* 0x000ea20000000800 */
        /* <DEDUP_REMOVED lines=8> */
[----:B------:R-:W-:Y:S01]  /*de50*/  FADD.FTZ R35, R42, R35 ;  /* 0x000000232a237221 */ /* 0x000fe20000010000 */
[----:B------:R-:W-:Y:S01]  /*de60*/  HMMA.16816.F32.BF16 R72, R84, R74, RZ ;  /* 0x0000004a5448723c */ /* 0x000fe200000418ff */
[----:B------:R-:W-:Y:S01]  /*de70*/  FADD.FTZ R33, R38, R33 ;  /* 0x0000002126217221 */ /* 0x000fe20000010000 */
[----:B------:R-:W5:Y:S01]  /*de80*/  MUFU.EX2 R3, R3 ;  /* 0x0000000300037308 */ /* 0x000f620000000800 */
[----:B------:R-:W-:-:S02]  /*de90*/  FADD.FTZ R36, R36, R35 ;  /* 0x0000002324247221 */ /* 0x000fc40000010000 */
[----:B------:R-:W-:Y:S02]  /*dea0*/  FADD.FTZ R40, R40, R33 ;  /* 0x0000002128287221 */ /* 0x000fe40000010000 */
[----:B------:R-:W-:Y:S01]  /*deb0*/  FFMA.FTZ R54, R43, c[0x0][0x23c], -R50 ;  /* 0x00008f002b367a23 */ /* 0x000fe20000010832 */
[C---:B-1----:R-:W-:Y:S01]  /*dec0*/  HMMA.16816.F32.BF16 R80, R84.reuse, R4, RZ ;  /* 0x000000045450723c */ /* 0x042fe200000418ff */
[----:B------:R-:W-:Y:S01]  /*ded0*/  FADD.FTZ R29, R29, R40 ;  /* 0x000000281d1d7221 */ /* 0x000fe20000010000 */
[----:B------:R-:W-:Y:S01]  /*dee0*/  MUFU.EX2 R52, R52 ;  /* 0x0000003400347308 */ /* 0x000fe20000000800 */
[--C-:B------:R-:W-:Y:S02]  /*def0*/  FFMA.FTZ R41, R41, c[0x0][0x23c], -R50.reuse ;  /* 0x00008f0029297a23 */ /* 0x100fe40000010832 */
[----:B------:R-:W-:Y:S02]  /*df00*/  FFMA.FTZ R43, R46, c[0x0][0x23c], -R50 ;  /* 0x00008f002e2b7a23 */ /* 0x000fe40000010832 */
[----:B----4-:R-:W-:Y:S01]  /*df10*/  F2FP.BF16.PACK_AB R4, R25, R30 ;  /* 0x0000001e1904723e */ /* 0x010fe200000010ff */
[----:B------:R-:W-:Y:S01]  /*df20*/  HMMA.16816.F32.BF16 R84, R84, R6, RZ ;  /* 0x000000065454723c */ /* 0x000fe200000418ff */
[----:B--2---:R-:W-:Y:S01]  /*df30*/  F2FP.BF16.PACK_AB R5, R27, R34 ;  /* 0x000000221b05723e */ /* 0x004fe200000010ff */
[----:B------:R-:W-:Y:S01]  /*df40*/  MUFU.EX2 R39, R39 ;  /* 0x0000002700277308 */ /* 0x000fe20000000800 */
[----:B------:R-:W-:-:S02]  /*df50*/  FADD.FTZ R34, R34, R29 ;  /* 0x0000001d22227221 */ /* 0x000fc40000010000 */
[--C-:B------:R-:W-:Y:S02]  /*df60*/  FFMA.FTZ R28, R28, c[0x0][0x23c], -R21.reuse ;  /* 0x00008f001c1c7a23 */ /* 0x100fe40000010815 */
[----:B------:R-:W-:Y:S01]  /*df70*/  F2FP.BF16.PACK_AB R6, R22, R23 ;  /* 0x000000171606723e */ /* 0x000fe200000010ff */
[----:B------:R-:W-:Y:S01]  /*df80*/  FADD.FTZ R27, R27, R34 ;  /* 0x000000221b1b7221 */ /* 0x000fe20000010000 */
[----:B-----5:R-:W-:Y:S01]  /*df90*/  F2FP.BF16.PACK_AB R7, R3, R26 ;  /* 0x0000001a0307723e */ /* 0x020fe200000010ff */
[----:B------:R-:W-:Y:S01]  /*dfa0*/  MUFU.EX2 R37, R37 ;  /* 0x0000002500257308 */ /* 0x000fe20000000800 */
[----:B------:R-:W-:Y:S02]  /*dfb0*/  FFMA.FTZ R186, R20, c[0x0][0x23c], -R21 ;  /* 0x00008f0014ba7a23 */ /* 0x000fe40000010815 */
[----:B------:R-:W-:Y:S02]  /*dfc0*/  FADD.FTZ R26, R26, R27 ;  /* 0x0000001b1a1a7221 */ /* 0x000fe40000010000 */
[----:B------:R-:W-:Y:S01]  /*dfd0*/  FFMA.FTZ R45, R45, c[0x0][0x23c], -R50 ;  /* 0x00008f002d2d7a23 */ /* 0x000fe20000010832 */
[----:B------:R-:W-:Y:S01]  /*dfe0*/  HMMA.16816.F32.BF16 R96, R4, R12, R96 ;  /* 0x0000000c0460723c */ /* 0x000fe20000041860 */
[----:B------:R-:W-:Y:S01]  /*dff0*/  FADD.FTZ R26, R3, R26 ;  /* 0x0000001a031a7221 */ /* 0x000fe20000010000 */
[----:B------:R-:W-:Y:S01]  /*e000*/  MUFU.EX2 R44, R44 ;  /* 0x0000002c002c7308 */ /* 0x000fe20000000800 */
[----:B------:R-:W-:-:S02]  /*e010*/  FFMA.FTZ R32, R32, c[0x0][0x23c], -R21 ;  /* 0x00008f0020207a23 */ /* 0x000fc40000010815 */
[----:B------:R-:W-:-:S03]  /*e020*/  FFMA.FTZ R24, R24, c[0x0][0x23c], -R21 ;  /* 0x00008f0018187a23 */ /* 0x000fc60000010815 */
[C---:B------:R-:W-:Y:S01]  /*e030*/  HMMA.16816.F32.BF16 R68, R4.reuse, R14, R68 ;  /* 0x0000000e0444723c */ /* 0x040fe20000041844 */
[----:B------:R-:W1:Y:S01]  /*e040*/  LDSM.16.MT88.4 R12, [R156+0x6800] ;  /* 0x006800009c0c783b */ /* 0x000e620000004200 */
[----:B------:R-:W2:Y:S06]  /*e050*/  MUFU.EX2 R49, R49 ;  /* 0x0000003100317308 */ /* 0x000eac0000000800 */
[C---:B---3--:R-:W-:Y:S02]  /*e060*/  HMMA.16816.F32.BF16 R76, R4.reuse, R8, R76 ;  /* 0x00000008044c723c */ /* 0x048fe4000004184c */
[----:B------:R-:W3:Y:S06]  /*e070*/  MUFU.EX2 R62, R62 ;  /* 0x0000003e003e7308 */ /* 0x000eec0000000800 */
[----:B------:R-:W-:Y:S01]  /*e080*/  HMMA.16816.F32.BF16 R88, R4, R10, R88 ;  /* 0x0000000a0458723c */ /* 0x000fe20000041858 */
[----:B------:R-:W4:Y:S01]  /*e090*/  LDSM.16.MT88.4 R8, [R158+0x7000] ;  /* 0x007000009e08783b */ /* 0x000f220000004200 */
[----:B------:R-:W-:Y:S01]  /*e0a0*/  MUFU.EX2 R60, R60 ;  /* 0x0000003c003c7308 */ /* 0x000fe20000000800 */
[----:B--2---:R-:W-:-:S05]  /*e0b0*/  FADD.FTZ R3, R49, R26 ;  /* 0x0000001a31037221 */ /* 0x004fca0000010000 */
[----:B------:R-:W-:Y:S02]  /*e0c0*/  HMMA.16816.F32.BF16 R92, R4, R16, R92 ;  /* 0x00000010045c723c */ /* 0x000fe4000004185c */
[----:B------:R-:W2:Y:S01]  /*e0d0*/  MUFU.EX2 R47, R47 ;  /* 0x0000002f002f7308 */ /* 0x000ea20000000800 */
[----:B---3--:R-:W-:-:S05]  /*e0e0*/  FADD.FTZ R3, R62, R3 ;  /* 0x000000033e037221 */ /* 0x008fca0000010000 */
[C---:B------:R-:W-:Y:S01]  /*e0f0*/  HMMA.16816.F32.BF16 R72, R4.reuse, R18, R72 ;  /* 0x000000120448723c */ /* 0x040fe20000041848 */
[----:B------:R-:W3:Y:S01]  /*e100*/  LDSM.16.MT88.4 R16, [R160+0x7000] ;  /* 0x00700000a010783b */ /* 0x000ee20000004200 */
[----:B------:R-:W-:Y:S06]  /*e110*/  MUFU.EX2 R66, R66 ;  /* 0x0000004200427308 */ /* 0x000fec0000000800 */
[C---:B-1----:R-:W-:Y:S02]  /*e120*/  HMMA.16816.F32.BF16 R80, R4.reuse, R12, R80 ;  /* 0x0000000c0450723c */ /* 0x042fe40000041850 */
[----:B------:R-:W1:Y:S06]  /*e130*/  MUFU.EX2 R63, R63 ;  /* 0x0000003f003f7308 */ /* 0x000e6c0000000800 */
[----:B------:R-:W-:Y:S01]  /*e140*/  HMMA.16816.F32.BF16 R84, R4, R14, R84 ;  /* 0x0000000e0454723c */ /* 0x000fe20000041854 */
[----:B------:R-:W5:Y:S01]  /*e150*/  LDSM.16.MT88.4 R12, [R157+0x7000] ;  /* 0x007000009d0c783b */ /* 0x000f620000004200 */
[----:B------:R-:W-:Y:S05]  /*e160*/  MUFU.EX2 R64, R64 ;  /* 0x0000004000407308 */ /* 0x000fea0000000800 */
[----:B------:R-:W-:-:S02]  /*e170*/  F2FP.BF16.PACK_AB R4, R39, R52 ;  /* 0x000000342704723e */ /* 0x000fc400000010ff */
[----:B------:R-:W-:Y:S01]  /*e180*/  F2FP.BF16.PACK_AB R5, R62, R49 ;  /* 0x000000313e05723e */ /* 0x000fe200000010ff */
[----:B------:R-:W-:Y:S01]  /*e190*/  MUFU.EX2 R51, R51 ;  /* 0x0000003300337308 */ /* 0x000fe20000000800 */
[----:B------:R-:W-:Y:S02]  /*e1a0*/  F2FP.BF16.PACK_AB R6, R44, R37 ;  /* 0x000000252c06723e */ /* 0x000fe400000010ff */
[----:B--2---:R-:W-:Y:S01]  /*e1b0*/  F2FP.BF16.PACK_AB R7, R47, R60 ;  /* 0x0000003c2f07723e */ /* 0x004fe200000010ff */
[----:B------:R-:W-:-:S04]  /*e1c0*/  FADD.FTZ R60, R60, R3 ;  /* 0x000000033c3c7221 */ /* 0x000fc80000010000 */
[----:B------:R-:W-:Y:S01]  /*e1d0*/  MUFU.EX2 R67, R67 ;  /* 0x0000004300437308 */ /* 0x000fe20000000800 */
[----:B------:R-:W-:Y:S01]  /*e1e0*/  FADD.FTZ R60, R47, R60 ;  /* 0x0000003c2f3c7221 */ /* 0x000fe20000010000 */
[C---:B----4-:R-:W-:Y:S06]  /*e1f0*/  HMMA.16816.F32.BF16 R92, R4.reuse, R8, R92 ;  /* 0x00000008045c723c */ /* 0x050fec000004185c */
[----:B------:R-:W2:Y:S02]  /*e200*/  MUFU.EX2 R106, R106 ;  /* 0x0000006a006a7308 */ /* 0x000ea40000000800 */
[C---:B------:R-:W-:Y:S01]  /*e210*/  HMMA.16816.F32.BF16 R72, R4.reuse, R10, R72 ;  /* 0x0000000a0448723c */ /* 0x040fe20000041848 */
[----:B------:R-:W4:Y:S05]  /*e220*/  LDSM.16.MT88.4 R8, [R156+0x7000] ;  /* 0x007000009c08783b */ /* 0x000f2a0000004200 */
[----:B------:R-:W-:Y:S02]  /*e230*/  MUFU.EX2 R104, R104 ;  /* 0x0000006800687308 */ /* 0x000fe40000000800 */
[C---:B---3--:R-:W-:Y:S06]  /*e240*/  HMMA.16816.F32.BF16 R96, R4.reuse, R16, R96 ;  /* 0x000000100460723c */ /* 0x048fec0000041860 */
[----:B------:R-:W3:Y:S02]  /*e250*/  MUFU.EX2 R65, R65 ;  /* 0x0000004100417308 */ /* 0x000ee40000000800 */
[C---:B-----5:R-:W-:Y:S06]  /*e260*/  HMMA.16816.F32.BF16 R76, R4.reuse, R12, R76 ;  /* 0x0000000c044c723c */ /* 0x060fec000004184c */
[----:B------:R-:W-:Y:S02]  /*e270*/  MUFU.EX2 R112, R112 ;  /* 0x0000007000707308 */ /* 0x000fe40000000800 */
[C---:B------:R-:W-:Y:S01]  /*e280*/  HMMA.16816.F32.BF16 R88, R4.reuse, R14, R88 ;  /* 0x0000000e0458723c */ /* 0x040fe20000041858 */
[----:B------:R-:W5:Y:S05]  /*e290*/  LDSM.16.MT88.4 R12, [R158+0x7800] ;  /* 0x007800009e0c783b */ /* 0x000f6a0000004200 */
[----:B------:R-:W1:Y:S02]  /*e2a0*/  MUFU.EX2 R109, R109 ;  /* 0x0000006d006d7308 */ /* 0x000e640000000800 */
[C---:B------:R-:W-:Y:S01]  /*e2b0*/  HMMA.16816.F32.BF16 R68, R4.reuse, R18, R68 ;  /* 0x000000120444723c */ /* 0x040fe20000041844 */
[----:B------:R-:W5:Y:S05]  /*e2c0*/  LDSM.16.MT88.4 R16, [R160+0x7800] ;  /* 0x00780000a010783b */ /* 0x000f6a0000004200 */
[----:B------:R-:W-:Y:S02]  /*e2d0*/  MUFU.EX2 R111, R111 ;  /* 0x0000006f006f7308 */ /* 0x000fe40000000800 */
[C---:B----4-:R-:W-:Y:S06]  /*e2e0*/  HMMA.16816.F32.BF16 R80, R4.reuse, R8, R80 ;  /* 0x000000080450723c */ /* 0x050fec0000041850 */
[----:B------:R-:W-:Y:S02]  /*e2f0*/  MUFU.EX2 R114, R114 ;  /* 0x0000007200727308 */ /* 0x000fe40000000800 */
[----:B------:R-:W-:Y:S01]  /*e300*/  HMMA.16816.F32.BF16 R84, R4, R10, R84 ;  /* 0x0000000a0454723c */ /* 0x000fe20000041854 */
[----:B------:R-:W4:Y:S05]  /*e310*/  LDSM.16.MT88.4 R8, [R157+0x7800] ;  /* 0x007800009d08783b */ /* 0x000f2a0000004200 */
[----:B------:R-:W-:Y:S01]  /*e320*/  MUFU.EX2 R113, R113 ;  /* 0x0000007100717308 */ /* 0x000fe20000000800 */
[----:B-1----:R-:W-:-:S02]  /*e330*/  F2FP.BF16.PACK_AB R4, R63, R66 ;  /* 0x000000423f04723e */ /* 0x002fc400000010ff */
[C---:B--2---:R-:W-:Y:S01]  /*e340*/  F2FP.BF16.PACK_AB R5, R106.reuse, R67 ;  /* 0x000000436a05723e */ /* 0x044fe200000010ff */
[----:B------:R-:W-:Y:S01]  /*e350*/  FADD.FTZ R67, R67, R60 ;  /* 0x0000003c43437221 */ /* 0x000fe20000010000 */
[----:B------:R-:W-:Y:S02]  /*e360*/  F2FP.BF16.PACK_AB R6, R51, R64 ;  /* 0x000000403306723e */ /* 0x000fe400000010ff */
[----:B---3--:R-:W-:Y:S01]  /*e370*/  F2FP.BF16.PACK_AB R7, R65, R104 ;  /* 0x000000684107723e */ /* 0x008fe200000010ff */
[----:B------:R-:W1:Y:S01]  /*e380*/  MUFU.EX2 R116, R116 ;  /* 0x0000007400747308 */ /* 0x000e620000000800 */
[----:B------:R-:W-:-:S04]  /*e390*/  FADD.FTZ R67, R106, R67 ;  /* 0x000000436a437221 */ /* 0x000fc80000010000 */
[----:B------:R-:W-:Y:S01]  /*e3a0*/  FADD.FTZ R104, R104, R67 ;  /* 0x0000004368687221 */ /* 0x000fe20000010000 */
[----:B-----5:R-:W-:Y:S02]  /*e3b0*/  HMMA.16816.F32.BF16 R92, R4, R12, R92 ;  /* 0x0000000c045c723c */ /* 0x020fe4000004185c */
[----:B------:R-:W-:Y:S01]  /*e3c0*/  MUFU.EX2 R118, R118 ;  /* 0x0000007600767308 */ /* 0x000fe20000000800 */
[----:B------:R-:W-:-:S05]  /*e3d0*/  FADD.FTZ R104, R65, R104 ;  /* 0x0000006841687221 */ /* 0x000fca0000010000 */
[C---:B------:R-:W-:Y:S01]  /*e3e0*/  HMMA.16816.F32.BF16 R72, R4.reuse, R14, R72 ;  /* 0x0000000e0448723c */ /* 0x040fe20000041848 */
[----:B------:R-:W2:Y:S01]  /*e3f0*/  LDSM.16.MT88.4 R12, [R156+0x7800] ;  /* 0x007800009c0c783b */ /* 0x000ea20000004200 */
[----:B------:R-:W3:Y:S06]  /*e400*/  MUFU.EX2 R115, R115 ;  /* 0x0000007300737308 */ /* 0x000eec0000000800 */
[C---:B------:R-:W-:Y:S02]  /*e410*/  HMMA.16816.F32.BF16 R96, R4.reuse, R16, R96 ;  /* 0x000000100460723c */ /* 0x040fe40000041860 */
[----:B------:R-:W-:Y:S06]  /*e420*/  MUFU.EX2 R124, R124 ;  /* 0x0000007c007c7308 */ /* 0x000fec0000000800 */
[C---:B----4-:R-:W-:Y:S02]  /*e430*/  HMMA.16816.F32.BF16 R76, R4.reuse, R8, R76 ;  /* 0x00000008044c723c */ /* 0x050fe4000004184c */
[----:B------:R-:W4:Y:S06]  /*e440*/  MUFU.EX2 R103, R103 ;  /* 0x0000006700677308 */ /* 0x000f2c0000000800 */
[C---:B------:R-:W-:Y:S01]  /*e450*/  HMMA.16816.F32.BF16 R88, R4.reuse, R10, R88 ;  /* 0x0000000a0458723c */ /* 0x040fe20000041858 */
[----:B------:R-:W5:Y:S01]  /*e460*/  LDSM.16.MT88.4 R8, [R160+0x8000] ;  /* 0x00800000a008783b */ /* 0x000f620000004200 */
[----:B------:R-:W-:Y:S06]  /*e470*/  MUFU.EX2 R105, R105 ;  /* 0x0000006900697308 */ /* 0x000fec0000000800 */
[C---:B------:R-:W-:Y:S01]  /*e480*/  HMMA.16816.F32.BF16 R68, R4.reuse, R18, R68 ;  /* 0x000000120444723c */ /* 0x040fe20000041844 */
[----:B------:R-:W4:Y:S01]  /*e490*/  LDSM.16.MT88.4 R16, [R158+0x8000] ;  /* 0x008000009e10783b */ /* 0x000f220000004200 */
[----:B------:R-:W-:Y:S06]  /*e4a0*/  MUFU.EX2 R126, R126 ;  /* 0x0000007e007e7308 */ /* 0x000fec0000000800 */
[C---:B--2---:R-:W-:Y:S02]  /*e4b0*/  HMMA.16816.F32.BF16 R80, R4.reuse, R12, R80 ;  /* 0x0000000c0450723c */ /* 0x044fe40000041850 */
[----:B------:R-:W-:Y:S06]  /*e4c0*/  MUFU.EX2 R101, R101 ;  /* 0x0000006500657308 */ /* 0x000fec0000000800 */
[----:B------:R-:W-:Y:S01]  /*e4d0*/  HMMA.16816.F32.BF16 R84, R4, R14, R84 ;  /* 0x0000000e0454723c */ /* 0x000fe20000041854 */
[----:B------:R-:W2:Y:S01]  /*e4e0*/  LDSM.16.MT88.4 R12, [R157+0x8000] ;  /* 0x008000009d0c783b */ /* 0x000ea20000004200 */
        /* <DEDUP_REMOVED lines=9> */
[----:B-----5:R-:W-:Y:S01]  /*e580*/  HMMA.16816.F32.BF16 R96, R4, R8, R96 ;  /* 0x000000080460723c */ /* 0x020fe20000041860 */
[----:B------:R-:W-:-:S04]  /*e590*/  FADD.FTZ R118, R118, R113 ;  /* 0x0000007176767221 */ /* 0x000fc80000010000 */
[----:B------:R-:W-:Y:S01]  /*e5a0*/  FADD.FTZ R118, R115, R118 ;  /* 0x0000007673767221 */ /* 0x000fe20000010000 */
[----:B------:R-:W-:Y:S02]  /*e5b0*/  MUFU.EX2 R110, R110 ;  /* 0x0000006e006e7308 */ /* 0x000fe40000000800 */
[C---:B------:R-:W-:Y:S01]  /*e5c0*/  HMMA.16816.F32.BF16 R68, R4.reuse, R10, R68 ;  /* 0x0000000a0444723c */ /* 0x040fe20000041844 */
[----:B------:R-:W3:Y:S05]  /*e5d0*/  LDSM.16.MT88.4 R8, [R156+0x8000] ;  /* 0x008000009c08783b */ /* 0x000eea0000004200 */
[----:B------:R-:W5:Y:S02]  /*e5e0*/  MUFU.EX2 R55, R55 ;  /* 0x0000003700377308 */ /* 0x000f640000000800 */
[C---:B----4-:R-:W-:Y:S06]  /*e5f0*/  HMMA.16816.F32.BF16 R92, R4.reuse, R16, R92 ;  /* 0x00000010045c723c */ /* 0x050fec000004185c */
[----:B------:R-:W-:Y:S02]  /*e600*/  MUFU.EX2 R102, R102 ;  /* 0x0000006600667308 */ /* 0x000fe40000000800 */
[C---:B------:R-:W-:Y:S01]  /*e610*/  HMMA.16816.F32.BF16 R72, R4.reuse, R18, R72 ;  /* 0x000000120448723c */ /* 0x040fe20000041848 */
[----:B------:R-:W4:Y:S05]  /*e620*/  LDSM.16.MT88.4 R16, [R160+0x8800] ;  /* 0x00880000a010783b */ /* 0x000f2a0000004200 */
[----:B------:R-:W-:Y:S02]  /*e630*/  MUFU.EX2 R53, R53 ;  /* 0x0000003500357308 */ /* 0x000fe40000000800 */
[C---:B--2---:R-:W-:Y:S06]  /*e640*/  HMMA.16816.F32.BF16 R76, R4.reuse, R12, R76 ;  /* 0x0000000c044c723c */ /* 0x044fec000004184c */
[----:B------:R-:W-:Y:S02]  /*e650*/  MUFU.EX2 R57, R57 ;  /* 0x0000003900397308 */ /* 0x000fe40000000800 */
[C---:B------:R-:W-:Y:S01]  /*e660*/  HMMA.16816.F32.BF16 R88, R4.reuse, R14, R88 ;  /* 0x0000000e0458723c */ /* 0x040fe20000041858 */
[----:B------:R-:W2:Y:S05]  /*e670*/  LDSM.16.MT88.4 R12, [R158+0x8800] ;  /* 0x008800009e0c783b */ /* 0x000eaa0000004200 */
[----:B------:R-:W1:Y:S02]  /*e680*/  MUFU.EX2 R48, R48 ;  /* 0x0000003000307308 */ /* 0x000e640000000800 */
[C---:B---3--:R-:W-:Y:S06]  /*e690*/  HMMA.16816.F32.BF16 R80, R4.reuse, R8, R80 ;  /* 0x000000080450723c */ /* 0x048fec0000041850 */
[----:B------:R-:W-:Y:S02]  /*e6a0*/  MUFU.EX2 R56, R56 ;  /* 0x0000003800387308 */ /* 0x000fe40000000800 */
[----:B------:R-:W-:Y:S01]  /*e6b0*/  HMMA.16816.F32.BF16 R84, R4, R10, R84 ;  /* 0x0000000a0454723c */ /* 0x000fe20000041854 */
[----:B------:R-:W3:Y:S05]  /*e6c0*/  LDSM.16.MT88.4 R8, [R157+0x8800] ;  /* 0x008800009d08783b */ /* 0x000eea0000004200 */
[----:B------:R-:W2:Y:S01]  /*e6d0*/  MUFU.EX2 R59, R59 ;  /* 0x0000003b003b7308 */ /* 0x000ea20000000800 */
        /* <DEDUP_REMOVED lines=8> */
[----:B----4-:R-:W-:Y:S02]  /*e760*/  HMMA.16816.F32.BF16 R96, R4, R16, R96 ;  /* 0x000000100460723c */ /* 0x010fe40000041860 */
[----:B------:R-:W1:Y:S01]  /*e770*/  MUFU.EX2 R41, R41 ;  /* 0x0000002900297308 */ /* 0x000e620000000800 */
[----:B------:R-:W-:-:S05]  /*e780*/  FADD.FTZ R100, R100, R107 ;  /* 0x0000006b64647221 */ /* 0x000fca0000010000 */
[C---:B------:R-:W-:Y:S01]  /*e790*/  HMMA.16816.F32.BF16 R68, R4.reuse, R18, R68 ;  /* 0x000000120444723c */ /* 0x040fe20000041844 */
[----:B------:R-:W4:Y:S01]  /*e7a0*/  LDSM.16.MT88.4 R16, [R156+0x8800] ;  /* 0x008800009c10783b */ /* 0x000f220000004200 */
[----:B------:R-:W-:Y:S06]  /*e7b0*/  MUFU.EX2 R43, R43 ;  /* 0x0000002b002b7308 */ /* 0x000fec0000000800 */
[C---:B--2---:R-:W-:Y:S02]  /*e7c0*/  HMMA.16816.F32.BF16 R92, R4.reuse, R12, R92 ;  /* 0x0000000c045c723c */ /* 0x044fe4000004185c */
[----:B------:R-:W-:Y:S06]  /*e7d0*/  MUFU.EX2 R42, R45 ;  /* 0x0000002d002a7308 */ /* 0x000fec0000000800 */
[C---:B---3--:R-:W-:Y:S02]  /*e7e0*/  HMMA.16816.F32.BF16 R76, R4.reuse, R8, R76 ;  /* 0x00000008044c723c */ /* 0x048fe4000004184c */
[----:B------:R-:W-:Y:S06]  /*e7f0*/  MUFU.EX2 R28, R28 ;  /* 0x0000001c001c7308 */ /* 0x000fec0000000800 */
[C---:B------:R-:W-:Y:S01]  /*e800*/  HMMA.16816.F32.BF16 R88, R4.reuse, R10, R88 ;  /* 0x0000000a0458723c */ /* 0x040fe20000041858 */
[----:B------:R-:W2:Y:S01]  /*e810*/  LDSM.16.MT88.4 R8, [R158+0x9000] ;  /* 0x009000009e08783b */ /* 0x000ea20000004200 */
[----:B------:R-:W-:Y:S06]  /*e820*/  MUFU.EX2 R186, R186 ;  /* 0x000000ba00ba7308 */ /* 0x000fec0000000800 */
[C---:B------:R-:W-:Y:S01]  /*e830*/  HMMA.16816.F32.BF16 R72, R4.reuse, R14, R72 ;  /* 0x0000000e0448723c */ /* 0x040fe20000041848 */
[----:B------:R-:W3:Y:S07]  /*e840*/  LDSM.16.MT88.4 R12, [R160+0x9000] ;  /* 0x00900000a00c783b */ /* 0x000eee0000004200 */
[C---:B----4-:R-:W-:Y:S08]  /*e850*/  HMMA.16816.F32.BF16 R80, R4.reuse, R16, R80 ;  /* 0x000000100450723c */ /* 0x050ff00000041850 */
[----:B------:R-:W-:Y:S01]  /*e860*/  HMMA.16816.F32.BF16 R84, R4, R18, R84 ;  /* 0x000000120454723c */ /* 0x000fe20000041854 */
[----:B------:R-:W4:Y:S06]  /*e870*/  LDSM.16.MT88.4 R16, [R157+0x9000] ;  /* 0x009000009d10783b */ /* 0x000f2c0000004200 */
[----:B-----5:R-:W-:-:S02]  /*e880*/  F2FP.BF16.PACK_AB R4, R55, R110 ;  /* 0x0000006e3704723e */ /* 0x020fc400000010ff */
[C---:B------:R-:W-:Y:S01]  /*e890*/  F2FP.BF16.PACK_AB R5, R48.reuse, R57 ;  /* 0x000000393005723e */ /* 0x040fe200000010ff */
[----:B------:R-:W-:Y:S01]  /*e8a0*/  FADD.FTZ R57, R57, R100 ;  /* 0x0000006439397221 */ /* 0x000fe20000010000 */
[----:B------:R-:W-:Y:S02]  /*e8b0*/  F2FP.BF16.PACK_AB R6, R53, R102 ;  /* 0x000000663506723e */ /* 0x000fe400000010ff */
[----:B------:R-:W-:Y:S01]  /*e8c0*/  F2FP.BF16.PACK_AB R7, R59, R56 ;  /* 0x000000383b07723e */ /* 0x000fe200000010ff */
[----:B------:R-:W-:-:S04]  /*e8d0*/  FADD.FTZ R57, R48, R57 ;  /* 0x0000003930397221 */ /* 0x000fc80000010000 */
[----:B------:R-:W-:Y:S02]  /*e8e0*/  FADD.FTZ R56, R56, R57 ;  /* 0x0000003938387221 */ /* 0x000fe40000010000 */
[----:B--2---:R-:W-:Y:S02]  /*e8f0*/  HMMA.16816.F32.BF16 R92, R4, R8, R92 ;  /* 0x00000008045c723c */ /* 0x004fe4000004185c */
[----:B------:R-:W-:-:S05]  /*e900*/  FADD.FTZ R56, R59, R56 ;  /* 0x000000383b387221 */ /* 0x000fca0000010000 */
[----:B------:R-:W-:Y:S01]  /*e910*/  FADD.FTZ R9, R31, R36 ;  /* 0x000000241f097221 */ /* 0x000fe20000010000 */
[----:B---3--:R-:W-:Y:S01]  /*e920*/  HMMA.16816.F32.BF16 R96, R4, R12, R96 ;  /* 0x0000000c0460723c */ /* 0x008fe20000041860 */
[----:B------:R-:W2:Y:S02]  /*e930*/  MUFU.EX2 R31, R32 ;  /* 0x00000020001f7308 */ /* 0x000ea40000000800 */
[----:B------:R-:W-:-:S04]  /*e940*/  FADD.FTZ R30, R30, R9 ;  /* 0x000000091e1e7221 */ /* 0x000fc80000010000 */
[----:B------:R-:W-:Y:S01]  /*e950*/  FADD.FTZ R30, R25, R30 ;  /* 0x0000001e191e7221 */ /* 0x000fe20000010000 */
[C---:B------:R-:W-:Y:S01]  /*e960*/  HMMA.16816.F32.BF16 R68, R4.reuse, R14, R68 ;  /* 0x0000000e0444723c */ /* 0x040fe20000041844 */
[----:B------:R-:W3:Y:S07]  /*e970*/  LDSM.16.MT88.4 R12, [R156+0x9000] ;  /* 0x009000009c0c783b */ /* 0x000eee0000004200 */
[C---:B----4-:R-:W-:Y:S07]  /*e980*/  HMMA.16816.F32.BF16 R76, R4.reuse, R16, R76 ;  /* 0x00000010044c723c */ /* 0x050fee000004184c */
[----:B------:R-:W-:Y:S01]  /*e990*/  FADD.FTZ R17, R23, R30 ;  /* 0x0000001e17117221 */ /* 0x000fe20000010000 */
[----:B------:R-:W-:Y:S01]  /*e9a0*/  HMMA.16816.F32.BF16 R72, R4, R10, R72 ;  /* 0x0000000a0448723c */ /* 0x000fe20000041848 */
[----:B------:R-:W4:Y:S01]  /*e9b0*/  LDSM.16.MT88.4 R8, [R160+0x9800] ;  /* 0x00980000a008783b */ /* 0x000f220000004200 */
[----:B------:R-:W5:Y:S01]  /*e9c0*/  MUFU.EX2 R23, R24 ;  /* 0x0000001800177308 */ /* 0x000f620000000800 */
        /* <DEDUP_REMOVED lines=18> */
[----:B------:R-:W-:Y:S01]  /*eaf0*/  F2FP.BF16.PACK_AB R6, R42, R43 ;  /* 0x0000002b2a06723e */ /* 0x000fe200000010ff */
[----:B------:R-:W-:Y:S01]  /*eb00*/  FADD.FTZ R31, R31, R56 ;  /* 0x000000381f1f7221 */ /* 0x000fe20000010000 */
[----:B-----5:R-:W-:Y:S01]  /*eb10*/  F2FP.BF16.PACK_AB R7, R186, R23 ;  /* 0x00000017ba07723e */ /* 0x020fe200000010ff */
[----:B------:R-:W-:Y:S02]  /*eb20*/  FADD.FTZ R111, R111, R112 ;  /* 0x000000706f6f7221 */ /* 0x000fe40000010000 */
[----:B------:R-:W-:-:S02]  /*eb30*/  FADD.FTZ R28, R28, R31 ;  /* 0x0000001f1c1c7221 */ /* 0x000fc40000010000 */
[----:B------:R-:W-:Y:S02]  /*eb40*/  FADD.FTZ R111, R114, R111 ;  /* 0x0000006f726f7221 */ /* 0x000fe40000010000 */
[C---:B----4-:R-:W-:Y:S01]  /*eb50*/  HMMA.16816.F32.BF16 R96, R4.reuse, R8, R96 ;  /* 0x000000080460723c */ /* 0x050fe20000041860 */
        /* <DEDUP_REMOVED lines=20> */
[C---:B-1----:R-:W-:Y:S08]  /*eca0*/  HMMA.16816.F32.BF16 R80, R4.reuse, R8, R80 ;  /* 0x000000080450723c */ /* 0x042ff00000041850 */
[----:B------:R-:W-:Y:S01]  /*ecb0*/  HMMA.16816.F32.BF16 R84, R4, R10, R84 ;  /* 0x0000000a0454723c */ /* 0x000fe20000041854 */
[----:B------:R-:W-:Y:S06]  /*ecc0*/  @!UPT UIADD3 URZ, URZ, URZ, URZ ;  /* 0x0000003f3f3ff290 */ /* 0x000fec000fffe03f */
        /* <DEDUP_REMOVED lines=64> */
.L_x_7371:
[----:B------:R-:W-:-:S05]  /*f0d0*/  IMAD.MOV.U32 R8, RZ, RZ, c[0x0][0x1a0] ;  /* 0x00006800ff087624 */ /* 0x000fca00078e00ff */
[----:B------:R-:W-:-:S04]  /*f0e0*/  LEA R8, -R8, RZ, 0x7 ;  /* 0x000000ff08087211 */ /* 0x000fc800078e39ff */
[----:B------:R-:W-:Y:S02]  /*f0f0*/  SHF.R.S32.HI R4, RZ, 0x1f, R8 ;  /* 0x0000001fff047819 */ /* 0x000fe40000011408 */
.L_x_7372:
        /* <DEDUP_REMOVED lines=35> */
[----:B------:R-:W-:Y:S04]  /*f330*/  LDSM.16.M88.4 R60, [R166] ;  /* 0x00000000a63c783b */ /* 0x000fe80000000200 */
[----:B------:R-:W1:Y:S04]  /*f340*/  LDSM.16.M88.4 R44, [R165+0x2000] ;  /* 0x00200000a52c783b */ /* 0x000e680000000200 */
[----:B------:R-:W3:Y:S04]  /*f350*/  LDSM.16.M88.4 R36, [R165+0x2800] ;  /* 0x00280000a524783b */ /* 0x000ee80000000200 */
[----:B------:R-:W3:Y:S04]  /*f360*/  LDSM.16.M88.4 R28, [R165+0x3000] ;  /* 0x00300000a51c783b */ /* 0x000ee80000000200 */
[----:B------:R-:W5:Y:S04]  /*f370*/  LDSM.16.M88.4 R20, [R165+0x3800] ;  /* 0x00380000a514783b */ /* 0x000f680000000200 */
[----:B--2---:R-:W2:Y:S04]  /*f380*/  LDSM.16.M88.4 R12, [R165+0x4000] ;  /* 0x00400000a50c783b */ /* 0x004ea80000000200 */
[----:B----4-:R-:W4:Y:S04]  /*f390*/  LDSM.16.M88.4 R4, [R165+0x4800] ;  /* 0x00480000a504783b */ /* 0x010f280000000200 */
[----:B------:R-:W2:Y:S04]  /*f3a0*/  LDSM.16.M88.4 R100, [R165+0x5000] ;  /* 0x00500000a564783b */ /* 0x000ea80000000200 */
[----:B------:R-:W2:Y:S04]  /*f3b0*/  LDSM.16.M88.4 R108, [R165+0x5800] ;  /* 0x00580000a56c783b */ /* 0x000ea80000000200 */
[----:B------:R-:W-:Y:S04]  /*f3c0*/  LDSM.16.M88.4 R116, [R164] ;  /* 0x00000000a474783b */ /* 0x000fe80000000200 */
[----:B------:R-:W4:Y:S01]  /*f3d0*/  LDSM.16.M88.4 R56, [R159+0x2000] ;  /* 0x002000009f38783b */ /* 0x000f220000000200 */
[C---:B-1----:R-:W-:Y:S03]  /*f3e0*/  HMMA.16816.F32.BF16 R48, R60.reuse, R44, RZ ;  /* 0x0000002c3c30723c */ /* 0x042fe600000418ff */
[----:B------:R-:W1:Y:S04]  /*f3f0*/  LDSM.16.M88.4 R52, [R159+0x2800] ;  /* 0x002800009f34783b */ /* 0x000e680000000200 */
[----:B------:R-:W1:Y:S01]  /*f400*/  LDSM.16.M88.4 R112, [R159+0x3000] ;  /* 0x003000009f70783b */ /* 0x000e620000000200 */
[C---:B---3--:R-:W-:Y:S03]  /*f410*/  HMMA.16816.F32.BF16 R40, R60.reuse, R36, RZ ;  /* 0x000000243c28723c */ /* 0x048fe600000418ff */
[----:B------:R-:W0:Y:S05]  /*f420*/  LDGDEPBAR ;  /* 0x00000000000079af */ /* 0x000e2a0000000000 */
[C---:B------:R-:W-:Y:S08]  /*f430*/  HMMA.16816.F32.BF16 R32, R60.reuse, R28, RZ ;  /* 0x0000001c3c20723c */ /* 0x040ff000000418ff */
[C---:B-----5:R-:W-:Y:S08]  /*f440*/  HMMA.16816.F32.BF16 R24, R60.reuse, R20, RZ ;  /* 0x000000143c18723c */ /* 0x060ff000000418ff */
        /* <DEDUP_REMOVED lines=22> */
[C---:B--2---:R-:W-:Y:S08]  /*f5b0*/  HMMA.16816.F32.BF16 R24, R116.reuse, R108, R24 ;  /* 0x0000006c7418723c */ /* 0x044ff00000041818 */
[C---:B------:R-:W-:Y:S01]  /*f5c0*/  HMMA.16816.F32.BF16 R20, R116.reuse, R110, R20 ;  /* 0x0000006e7414723c */ /* 0x040fe20000041814 */
[----:B------:R-:W2:Y:S07]  /*f5d0*/  LDSM.16.M88.4 R108, [R159+0x5800] ;  /* 0x005800009f6c783b */ /* 0x000eae0000000200 */
        /* <DEDUP_REMOVED lines=24> */
[----:B------:R-:W4:Y:S07]  /*f760*/  LDSM.16.M88.4 R108, [R150] ;  /* 0x00000000966c783b */ /* 0x000f2e0000000200 */
[C---:B-1----:R-:W-:Y:S08]  /*f770*/  HMMA.16816.F32.BF16 R16, R56.reuse, R52, R16 ;  /* 0x000000343810723c */ /* 0x042ff00000041810 */
[C---:B------:R-:W-:Y:S01]  /*f780*/  HMMA.16816.F32.BF16 R12, R56.reuse, R54, R12 ;  /* 0x00000036380c723c */ /* 0x040fe2000004180c */
[----:B------:R-:W-:Y:S07]  /*f790*/  LDSM.16.M88.4 R52, [R148] ;  /* 0x000000009434783b */ /* 0x000fee0000000200 */
[C---:B---3--:R-:W-:Y:S08]  /*f7a0*/  HMMA.16816.F32.BF16 R64, R56.reuse, R112, R64 ;  /* 0x000000703840723c */ /* 0x048ff00000041840 */
[C---:B--2---:R-:W-:Y:S08]  /*f7b0*/  HMMA.16816.F32.BF16 R8, R56.reuse, R116, R8 ;  /* 0x000000743808723c */ /* 0x044ff00000041808 */
[C---:B------:R-:W-:Y:S01]  /*f7c0*/  HMMA.16816.F32.BF16 R4, R56.reuse, R118, R4 ;  /* 0x000000763804723c */ /* 0x040fe20000041804 */
[----:B------:R-:W1:Y:S07]  /*f7d0*/  LDSM.16.M88.4 R116, [R161] ;  /* 0x00000000a174783b */ /* 0x000e6e0000000200 */
[C---:B----4-:R-:W-:Y:S08]  /*f7e0*/  HMMA.16816.F32.BF16 R104, R56.reuse, R108, R104 ;  /* 0x0000006c3868723c */ /* 0x050ff00000041868 */
[C---:B------:R-:W-:Y:S01]  /*f7f0*/  HMMA.16816.F32.BF16 R100, R56.reuse, R110, R100 ;  /* 0x0000006e3864723c */ /* 0x040fe20000041864 */
[----:B------:R-:W2:Y:S07]  /*f800*/  LDSM.16.M88.4 R108, [R148+0x800] ;  /* 0x00080000946c783b */ /* 0x000eae0000000200 */
[----:B------:R-:W-:Y:S01]  /*f810*/  HMMA.16816.F32.BF16 R60, R56, R114, R60 ;  /* 0x00000072383c723c */ /* 0x000fe2000004183c */
[----:B------:R-:W3:Y:S04]  /*f820*/  LDSM.16.M88.4 R56, [R148+0x1000] ;  /* 0x001000009438783b */ /* 0x000ee80000000200 */
[----:B------:R-:W4:Y:S03]  /*f830*/  LDSM.16.M88.4 R112, [R148+0x1800] ;  /* 0x001800009470783b */ /* 0x000f260000000200 */
[C---:B-1----:R-:W-:Y:S08]  /*f840*/  HMMA.16816.F32.BF16 R48, R116.reuse, R52, R48 ;  /* 0x000000347430723c */ /* 0x042ff00000041830 */
[C---:B------:R-:W-:Y:S01]  /*f850*/  HMMA.16816.F32.BF16 R44, R116.reuse, R54, R44 ;  /* 0x00000036742c723c */ /* 0x040fe2000004182c */
[----:B------:R-:W1:Y:S07]  /*f860*/  LDSM.16.M88.4 R52, [R148+0x2000] ;  /* 0x002000009434783b */ /* 0x000e6e0000000200 */
[C---:B--2---:R-:W-:Y:S08]  /*f870*/  HMMA.16816.F32.BF16 R40, R116.reuse, R108, R40 ;  /* 0x0000006c7428723c */ /* 0x044ff00000041828 */
[C---:B------:R-:W-:Y:S07]  /*f880*/  HMMA.16816.F32.BF16 R36, R116.reuse, R110, R36 ;  /* 0x0000006e7424723c */ /* 0x040fee0000041824 */
[----:B------:R-:W-:Y:S01]  /*f890*/  LOP3.LUT R111, R147, R120, RZ, 0xfc, !PT ;  /* 0x00000078936f7212 */ /* 0x000fe200078efcff */
[----:B---3--:R-:W-:Y:S01]  /*f8a0*/  HMMA.16816.F32.BF16 R32, R116, R56, R32 ;  /* 0x000000387420723c */ /* 0x008fe20000041820 */
[----:B------:R-:W-:-:S02]  /*f8b0*/  FSEL R46, R46, -INF , !P6 ;  /* 0xff8000002e2e7808 */ /* 0x000fc40007000000 */
[CC--:B------:R-:W-:Y:S02]  /*f8c0*/  ISETP.GE.AND P1, PT, R111.reuse, R121.reuse, PT ;  /* 0x000000796f00720c */ /* 0x0c0fe40003f26270 */
[CC--:B------:R-:W-:Y:S02]  /*f8d0*/  ISETP.GE.AND P0, PT, R111.reuse, R122.reuse, PT ;  /* 0x0000007a6f00720c */ /* 0x0c0fe40003f06270 */
[C---:B------:R-:W-:Y:S01]  /*f8e0*/  IADD3 R56, R111.reuse, 0x1, RZ ;  /* 0x000000016f387810 */ /* 0x040fe20007ffe0ff */
[----:B------:R-:W-:Y:S01]  /*f8f0*/  HMMA.16816.F32.BF16 R28, R116, R58, R28 ;  /* 0x0000003a741c723c */ /* 0x000fe2000004181c */
[----:B------:R-:W-:Y:S02]  /*f900*/  IADD3 R3, R111, 0x11, RZ ;  /* 0x000000116f037810 */ /* 0x000fe40007ffe0ff */
[C---:B------:R-:W-:Y:S02]  /*f910*/  ISETP.GE.AND P3, PT, R56.reuse, R121, PT ;  /* 0x000000793800720c */ /* 0x040fe40003f66270 */
[----:B------:R-:W-:-:S02]  /*f920*/  ISETP.GE.AND P2, PT, R56, R122, PT ;  /* 0x0000007a3800720c */ /* 0x000fc40003f46270 */
[----:B------:R-:W-:Y:S01]  /*f930*/  IADD3 R56, R111, 0x9, RZ ;  /* 0x000000096f387810 */ /* 0x000fe20007ffe0ff */
[C---:B----4-:R-:W-:Y:S01]  /*f940*/  HMMA.16816.F32.BF16 R24, R116.reuse, R112, R24 ;  /* 0x000000707418723c */ /* 0x050fe20000041818 */
[----:B------:R-:W-:Y:S02]  /*f950*/  FSEL R187, R48, -INF , !P1 ;  /* 0xff80000030bb7808 */ /* 0x000fe40004800000 */
[----:B------:R-:W-:Y:S02]  /*f960*/  FSEL R108, R50, -INF , !P0 ;  /* 0xff800000326c7808 */ /* 0x000fe40004000000 */
[----:B------:R-:W-:Y:S02]  /*f970*/  FSEL R188, R51, -INF , !P2 ;  /* 0xff80000033bc7808 */ /* 0x000fe40005000000 */
[----:B------:R-:W-:Y:S01]  /*f980*/  ISETP.GE.AND P0, PT, R56, R122, PT ;  /* 0x0000007a3800720c */ /* 0x000fe20003f06270 */
[----:B------:R-:W-:Y:S01]  /*f990*/  HMMA.16816.F32.BF16 R20, R116, R114, R20 ;  /* 0x000000727414723c */ /* 0x000fe20000041814 */
[----:B------:R-:W-:-:S02]  /*f9a0*/  ISETP.GE.AND P2, PT, R3, R121, PT ;  /* 0x000000790300720c */ /* 0x000fc40003f46270 */
[----:B------:R-:W-:Y:S02]  /*f9b0*/  ISETP.GE.AND P1, PT, R3, R122, PT ;  /* 0x0000007a0300720c */ /* 0x000fe40003f26270 */
[----:B------:R-:W-:Y:S02]  /*f9c0*/  IADD3 R3, R111, 0x19, RZ ;  /* 0x000000196f037810 */ /* 0x000fe40007ffe0ff */
[----:B------:R-:W-:Y:S01]  /*f9d0*/  FSEL R171, R49, -INF , !P3 ;  /* 0xff80000031ab7808 */ /* 0x000fe20005800000 */
[----:B-1----:R-:W-:Y:S01]  /*f9e0*/  HMMA.16816.F32.BF16 R16, R116, R52, R16 ;  /* 0x000000347410723c */ /* 0x002fe20000041810 */
[----:B------:R-:W-:Y:S01]  /*f9f0*/  FSEL R190, R47, -INF , !P0 ;  /* 0xff8000002fbe7808 */ /* 0x000fe20004000000 */
[----:B------:R-:W1:Y:S01]  /*fa00*/  LDSM.16.M88.4 R48, [R148+0x2800] ;  /* 0x002800009430783b */ /* 0x000e620000000200 */
[-C--:B------:R-:W-:Y:S02]  /*fa10*/  ISETP.GE.AND P4, PT, R56, R121.reuse, PT ;  /* 0x000000793800720c */ /* 0x080fe40003f86270 */
[----:B------:R-:W-:-:S02]  /*fa20*/  ISETP.GE.AND P3, PT, R3, R121, PT ;  /* 0x000000790300720c */ /* 0x000fc40003f66270 */
[----:B------:R-:W-:Y:S01]  /*fa30*/  ISETP.GE.AND P0, PT, R3, R122, PT ;  /* 0x0000007a0300720c */ /* 0x000fe20003f06270 */
[----:B------:R-:W-:Y:S01]  /*fa40*/  HMMA.16816.F32.BF16 R12, R116, R54, R12 ;  /* 0x00000036740c723c */ /* 0x000fe2000004180c */
        /* <DEDUP_REMOVED lines=8> */
[C---:B------:R-:W-:Y:S01]  /*fad0*/  ISETP.GE.AND P4, PT, R3.reuse, R121, PT ;  /* 0x000000790300720c */ /* 0x040fe20003f86270 */
[----:B------:R-:W2:Y:S01]  /*fae0*/  LDSM.16.M88.4 R52, [R148+0x3000] ;  /* 0x003000009434783b */ /* 0x000ea20000000200 */
[----:B------:R-:W-:Y:S02]  /*faf0*/  ISETP.GE.AND P0, PT, R3, R122, PT ;  /* 0x0000007a0300720c */ /* 0x000fe40003f06270 */
[----:B------:R-:W-:-:S02]  /*fb00*/  IADD3 R43, R111, 0x31, RZ ;  /* 0x000000316f2b7810 */ /* 0x000fc40007ffe0ff */
[----:B------:R-:W-:Y:S02]  /*fb10*/  IADD3 R3, R111, 0x39, RZ ;  /* 0x000000396f037810 */ /* 0x000fe40007ffe0ff */
[----:B------:R-:W-:Y:S02]  /*fb20*/  FSEL R141, R33, -INF , !P2 ;  /* 0xff800000218d7808 */ /* 0x000fe40005000000 */
[----:B------:R-:W-:Y:S02]  /*fb30*/  FSEL R142, R35, -INF , !P1 ;  /* 0xff800000238e7808 */ /* 0x000fe40004800000 */
[----:B------:R-:W-:Y:S02]  /*fb40*/  FSEL R140, R31, -INF , !P0 ;  /* 0xff8000001f8c7808 */ /* 0x000fe40004000000 */
        /* <DEDUP_REMOVED lines=8> */
[-C--:B------:R-:W-:Y:S02]  /*fbd0*/  ISETP.GE.AND P1, PT, R3, R121.reuse, PT ;  /* 0x000000790300720c */ /* 0x080fe40003f26270 */
[----:B------:R-:W-:Y:S02]  /*fbe0*/  ISETP.GE.AND P3, PT, R43, R121, PT ;  /* 0x000000792b00720c */ /* 0x000fe40003f66270 */
[----:B------:R-:W-:-:S02]  /*fbf0*/  FSEL R131, R21, -INF , !P2 ;  /* 0xff80000015837808 */ /* 0x000fc40005000000 */
[C-C-:B------:R-:W-:Y:S02]  /*fc00*/  LOP3.LUT R31, R147.reuse, 0x10, R120.reuse, 0xfe, !PT ;  /* 0x00000010931f7812 */ /* 0x140fe400078efe78 */
[----:B------:R-:W-:Y:S02]  /*fc10*/  LOP3.LUT R21, R147, 0x20, R120, 0xfe, !PT ;  /* 0x0000002093157812 */ /* 0x000fe400078efe78 */
[----:B------:R-:W-:Y:S02]  /*fc20*/  FSEL R114, R17, -INF , !P1 ;  /* 0xff80000011727808 */ /* 0x000fe40004800000 */
[----:B------:R-:W-:Y:S02]  /*fc30*/  FSEL R139, R29, -INF , !P4 ;  /* 0xff8000001d8b7808 */ /* 0x000fe40006000000 */
[----:B------:R-:W-:Y:S01]  /*fc40*/  FSEL R133, R25, -INF , !P3 ;  /* 0xff80000019857808 */ /* 0x000fe20005800000 */
[----:B--2---:R-:W-:Y:S01]  /*fc50*/  HMMA.16816.F32.BF16 R104, R116, R52, R104 ;  /* 0x000000347468723c */ /* 0x004fe20000041868 */
[----:B------:R-:W-:-:S02]  /*fc60*/  FSEL R17, R44, -INF , !P5 ;  /* 0xff8000002c117808 */ /* 0x000fc40006800000 */
[CC--:B------:R-:W-:Y:S02]  /*fc70*/  ISETP.GE.AND P4, PT, R31.reuse, R121.reuse, PT ;  /* 0x000000791f00720c */ /* 0x0c0fe40003f86270 */
[-C--:B------:R-:W-:Y:S02]  /*fc80*/  ISETP.GE.AND P3, PT, R31, R122.reuse, PT ;  /* 0x0000007a1f00720c */ /* 0x080fe40003f66270 */
[C---:B------:R-:W-:Y:S01]  /*fc90*/  ISETP.GE.AND P6, PT, R21.reuse, R121, PT ;  /* 0x000000791500720c */ /* 0x040fe20003fc6270 */
[----:B------:R-:W-:Y:S01]  /*fca0*/  HMMA.16816.F32.BF16 R100, R116, R54, R100 ;  /* 0x000000367464723c */ /* 0x000fe20000041864 */
[----:B------:R-:W-:Y:S02]  /*fcb0*/  ISETP.GE.AND P5, PT, R21, R122, PT ;  /* 0x0000007a1500720c */ /* 0x000fe40003fa6270 */
[C-C-:B------:R-:W-:Y:S02]  /*fcc0*/  LOP3.LUT R29, R147.reuse, 0x18, R120.reuse, 0xfe, !PT ;  /* 0x00000018931d7812 */ /* 0x140fe400078efe78 */
[----:B------:R-:W-:-:S02]  /*fcd0*/  LOP3.LUT R21, R147, 0x28, R120, 0xfe, !PT ;  /* 0x0000002893157812 */ /* 0x000fc400078efe78 */
[----:B------:R-:W-:Y:S02]  /*fce0*/  FSEL R132, R23, -INF , !P0 ;  /* 0xff80000017847808 */ /* 0x000fe40004000000 */
[----:B------:R-:W-:Y:S02]  /*fcf0*/  ISETP.GE.AND P0, PT, R3, R122, PT ;  /* 0x0000007a0300720c */ /* 0x000fe40003f06270 */
[----:B------:R-:W-:Y:S02]  /*fd00*/  FSEL R33, R40, -INF , !P4 ;  /* 0xff80000028217808 */ /* 0x000fe40006000000 */
[----:B------:R-:W-:Y:S02]  /*fd10*/  FSEL R42, R42, -INF , !P3 ;  /* 0xff8000002a2a7808 */ /* 0x000fe40005800000 */
[-C--:B------:R-:W-:Y:S02]  /*fd20*/  ISETP.GE.AND P2, PT, R29, R121.reuse, PT ;  /* 0x000000791d00720c */ /* 0x080fe40003f46270 */
[----:B------:R-:W-:-:S02]  /*fd30*/  ISETP.GE.AND P3, PT, R21, R121, PT ;  /* 0x000000791500720c */ /* 0x000fc40003f66270 */
[----:B------:R-:W-:Y:S02]  /*fd40*/  ISETP.GE.AND P4, PT, R21, R122, PT ;  /* 0x0000007a1500720c */ /* 0x000fe40003f86270 */
[----:B------:R-:W-:Y:S02]  /*fd50*/  LOP3.LUT R21, R147, 0x30, R120, 0xfe, !PT ;  /* 0x0000003093157812 */ /* 0x000fe400078efe78 */
[----:B------:R-:W-:Y:S02]  /*fd60*/  FSEL R126, R19, -INF , !P0 ;  /* 0xff800000137e7808 */ /* 0x000fe40004000000 */
[----:B------:R-:W-:Y:S02]  /*fd70*/  FSEL R39, R36, -INF , !P2 ;  /* 0xff80000024277808 */ /* 0x000fe40005000000 */
[----:B------:R-:W-:Y:S02]  /*fd80*/  P2R R19, PR, RZ, 0x10 ;  /* 0x00000010ff137803 */ /* 0x000fe40000000000 */
[----:B------:R-:W-:-:S02]  /*fd90*/  ISETP.GE.AND P2, PT, R21, R121, PT ;  /* 0x000000791500720c */ /* 0x000fc40003f46270 */
[----:B------:R-:W-:Y:S02]  /*fda0*/  ISETP.GE.AND P4, PT, R21, R122, PT ;  /* 0x0000007a1500720c */ /* 0x000fe40003f86270 */
[----:B------:R-:W-:Y:S02]  /*fdb0*/  FSEL R135, R24, -INF , !P2 ;  /* 0xff80000018877808 */ /* 0x000fe40005000000 */
[----:B------:R-:W-:Y:S02]  /*fdc0*/  FSEL R138, R26, -INF , !P4 ;  /* 0xff8000001a8a7808 */ /* 0x000fe40006000000 */
[----:B------:R-:W1:Y:S01]  /*fdd0*/  LDSM.16.M88.4 R24, [R148+0x3800] ;  /* 0x003800009418783b */ /* 0x000e620000000200 */
[----:B------:R-:W-:Y:S01]  /*fde0*/  IADD3 R3, R111, 0x49, RZ ;  /* 0x000000496f037810 */ /* 0x000fe20007ffe0ff */
[----:B------:R-:W-:-:S04]  /*fdf0*/  DEPBAR.LE SB0, 0x0 ;  /* 0x000080000000791a */ /* 0x000fc80000000000 */
[----:B------:R-:W-:Y:S01]  /*fe00*/  BAR.SYNC.DEFER_BLOCKING 0x0 ;  /* 0x0000000000007b1d */ /* 0x000fe20000010000 */
[----:B------:R-:W-:Y:S02]  /*fe10*/  ISETP.GE.AND P0, PT, R3, R121, PT ;  /* 0x000000790300720c */ /* 0x000fe40003f06270 */
[-C--:B------:R-:W-:Y:S02]  /*fe20*/  ISETP.GE.AND P1, PT, R29, R122.reuse, PT ;  /* 0x0000007a1d00720c */ /* 0x080fe40003f26270 */
[----:B------:R-:W-:Y:S02]  /*fe30*/  FSEL R125, R13, -INF , !P0 ;  /* 0xff8000000d7d7808 */ /* 0x000fe40004000000 */
[----:B------:R-:W-:Y:S02]  /*fe40*/  ISETP.GE.AND P0, PT, R3, R122, PT ;  /* 0x0000007a0300720c */ /* 0x000fe40003f06270 */
[----:B------:R-:W-:Y:S02]  /*fe50*/  IADD3 R13, R111, 0x51, RZ ;  /* 0x000000516f0d7810 */ /* 0x000fe40007ffe0ff */
[----:B------:R-:W-:-:S02]  /*fe60*/  LOP3.LUT R3, R147, 0x38, R120, 0xfe, !PT ;  /* 0x0000003893037812 */ /* 0x000fc400078efe78 */
[----:B------:R-:W-:Y:S02]  /*fe70*/  FSEL R124, R15, -INF , !P0 ;  /* 0xff8000000f7c7808 */ /* 0x000fe40004000000 */
[-C--:B------:R-:W-:Y:S02]  /*fe80*/  ISETP.GE.AND P0, PT, R13, R121.reuse, PT ;  /* 0x000000790d00720c */ /* 0x080fe40003f06270 */
[----:B------:R-:W-:Y:S02]  /*fe90*/  FSEL R48, R38, -INF , !P1 ;  /* 0xff80000026307808 */ /* 0x000fe40004800000 */
[----:B------:R-:W-:Y:S02]  /*fea0*/  FSEL R145, R28, -INF , !P3 ;  /* 0xff8000001c917808 */ /* 0x000fe40005800000 */
[C---:B------:R-:W-:Y:S02]  /*feb0*/  ISETP.GE.AND P1, PT, R3.reuse, R121, PT ;  /* 0x000000790300720c */ /* 0x040fe40003f26270 */
[----:B------:R-:W-:-:S02]  /*fec0*/  ISETP.GE.AND P3, PT, R3, R122, PT ;  /* 0x0000007a0300720c */ /* 0x000fc40003f66270 */
[----:B------:R-:W-:Y:S02]  /*fed0*/  FSEL R3, R9, -INF , !P0 ;  /* 0xff80000009037808 */ /* 0x000fe40004000000 */
[----:B------:R-:W-:Y:S02]  /*fee0*/  ISETP.GE.AND P0, PT, R13, R122, PT ;  /* 0x0000007a0d00720c */ /* 0x000fe40003f06270 */
[----:B------:R-:W-:Y:S02]  /*fef0*/  FSEL R143, R32, -INF , !P6 ;  /* 0xff800000208f7808 */ /* 0x000fe40007000000 */
[----:B------:R-:W-:Y:S02]  /*ff00*/  FSEL R52, R11, -INF , !P0 ;  /* 0xff8000000b347808 */ /* 0x000fe40004000000 */
[----:B------:R-:W-:Y:S01]  /*ff10*/  ISETP.NE.AND P6, PT, R19, RZ, PT ;  /* 0x000000ff1300720c */ /* 0x000fe20003fc5270 */
[----:B-1----:R-:W-:Y:S01]  /*ff20*/  HMMA.16816.F32.BF16 R64, R116, R24, R64 ;  /* 0x000000187440723c */ /* 0x002fe20000041840 */
[----:B------:R-:W-:-:S02]  /*ff30*/  IADD3 R11, R111, 0x59, RZ ;  /* 0x000000596f0b7810 */ /* 0x000fc40007ffe0ff */
[----:B------:R-:W-:Y:S02]  /*ff40*/  LOP3.LUT R19, R147, 0x40, R120, 0xfe, !PT ;  /* 0x0000004093137812 */ /* 0x000fe400078efe78 */
[----:B------:R-:W-:Y:S02]  /*ff50*/  FSEL R144, R30, -INF , !P6 ;  /* 0xff8000001e907808 */ /* 0x000fe40007000000 */
[----:B------:R-:W-:Y:S01]  /*ff60*/  ISETP.GE.AND P0, PT, R11, R121, PT ;  /* 0x000000790b00720c */ /* 0x000fe20003f06270 */
[----:B------:R-:W-:Y:S01]  /*ff70*/  HMMA.16816.F32.BF16 R24, R116, R26, R60 ;  /* 0x0000001a7418723c */ /* 0x000fe2000004183c */
[----:B------:R-:W-:Y:S02]  /*ff80*/  ISETP.GE.AND P6, PT, R19, R122, PT ;  /* 0x0000007a1300720c */ /* 0x000fe40003fc6270 */
[----:B------:R-:W-:Y:S02]  /*ff90*/  FSEL R146, R34, -INF , !P5 ;  /* 0xff80000022927808 */ /* 0x000fe40006800000 */
[----:B------:R-:W-:-:S02]  /*ffa0*/  FSEL R53, R5, -INF , !P0 ;  /* 0xff80000005357808 */ /* 0x000fc40004000000 */
[----:B------:R-:W-:Y:S02]  /*ffb0*/  ISETP.GE.AND P5, PT, R19, R121, PT ;  /* 0x000000791300720c */ /* 0x000fe40003fa6270 */
[----:B------:R-:W-:Y:S02]  /*ffc0*/  P2R R9, PR, RZ, 0x40 ;  /* 0x00000040ff097803 */ /* 0x000fe40000000000 */
[--C-:B------:R-:W-:Y:S02]  /*ffd0*/  LOP3.LUT R13, R147, 0x48, R120.reuse, 0xfe, !PT ;  /* 0x00000048930d7812 */ /* 0x100fe400078efe78 */
[----:B------:R-:W-:Y:S02]  /*ffe0*/  ISETP.GE.AND P0, PT, R11, R122, PT ;  /* 0x0000007a0b00720c */ /* 0x000fe40003f06270 */
[----:B------:R-:W-:Y:S02]  /*fff0*/  LOP3.LUT R11, R147, 0x58, R120, 0xfe, !PT ;  /* 0x00000058930b7812 */ /* 0x000fe400078efe78 */
[----:B------:R-:W-:-:S02]  /*10000*/  IADD3 R5, R111, 0x61, RZ ;  /* 0x000000616f057810 */ /* 0x000fc40007ffe0ff */
[----:B------:R-:W-:Y:S02]  /*10010*/  FSEL R136, R22, -INF , !P3 ;  /* 0xff80000016887808 */ /* 0x000fe40005800000 */
[----:B------:R-:W-:Y:S02]  /*10020*/  ISETP.GE.AND P6, PT, R13, R122, PT ;  /* 0x0000007a0d00720c */ /* 0x000fe40003fc6270 */
[----:B------:R-:W-:Y:S02]  /*10030*/  ISETP.NE.AND P3, PT, R9, RZ, PT ;  /* 0x000000ff0900720c */ /* 0x000fe40003f65270 */
[----:B------:R-:W-:Y:S02]  /*10040*/  FSEL R127, R16, -INF , !P5 ;  /* 0xff800000107f7808 */ /* 0x000fe40006800000 */
[----:B------:R-:W-:Y:S02]  /*10050*/  FSEL R54, R7, -INF , !P0 ;  /* 0xff80000007367808 */ /* 0x000fe40004000000 */
[----:B------:R-:W-:-:S02]  /*10060*/  LOP3.LUT R9, R147, 0x60, R120, 0xfe, !PT ;  /* 0x0000006093097812 */ /* 0x000fc400078efe78 */
[-C--:B------:R-:W-:Y:S02]  /*10070*/  ISETP.GE.AND P5, PT, R11, R121.reuse, PT ;  /* 0x000000790b00720c */ /* 0x080fe40003fa6270 */
[----:B------:R-:W-:Y:S02]  /*10080*/  ISETP.GE.AND P0, PT, R5, R121, PT ;  /* 0x000000790500720c */ /* 0x000fe40003f06270 */
[----:B------:R-:W-:Y:S02]  /*10090*/  FSEL R128, R14, -INF , !P6 ;  /* 0xff8000000e807808 */ /* 0x000fe40007000000 */
[----:B------:R-:W-:Y:S02]  /*100a0*/  FSEL R55, R105, -INF , !P0 ;  /* 0xff80000069377808 */ /* 0x000fe40004000000 */
[----:B------:R-:W-:Y:S02]  /*100b0*/  ISETP.GE.AND P6, PT, R9, R122, PT ;  /* 0x0000007a0900720c */ /* 0x000fe40003fc6270 */
[----:B------:R-:W-:-:S02]  /*100c0*/  FSEL R123, R4, -INF , !P5 ;  /* 0xff800000047b7808 */ /* 0x000fc40006800000 */
[----:B------:R-:W-:Y:S02]  /*100d0*/  ISETP.GE.AND P0, PT, R5, R122, PT ;  /* 0x0000007a0500720c */ /* 0x000fe40003f06270 */
[--C-:B------:R-:W-:Y:S02]  /*100e0*/  LOP3.LUT R4, R147, 0x70, R120.reuse, 0xfe, !PT ;  /* 0x0000007093047812 */ /* 0x100fe400078efe78 */
[----:B------:R-:W-:Y:S02]  /*100f0*/  ISETP.GE.AND P4, PT, R13, R121, PT ;  /* 0x000000790d00720c */ /* 0x000fe40003f86270 */
[----:B------:R-:W-:Y:S02]  /*10100*/  IADD3 R5, R111, 0x69, RZ ;  /* 0x000000696f057810 */ /* 0x000fe40007ffe0ff */
[----:B------:R-:W-:Y:S02]  /*10110*/  LOP3.LUT R13, R147, 0x50, R120, 0xfe, !PT ;  /* 0x00000050930d7812 */ /* 0x000fe400078efe78 */
[----:B------:R-:W-:-:S02]  /*10120*/  P2R R7, PR, RZ, 0x40 ;  /* 0x00000040ff077803 */ /* 0x000fc40000000000 */
[----:B------:R-:W-:Y:S02]  /*10130*/  FSEL R130, R18, -INF , !P3 ;  /* 0xff80000012827808 */ /* 0x000fe40005800000 */
[----:B------:R-:W-:Y:S02]  /*10140*/  FSEL R56, R107, -INF , !P0 ;  /* 0xff8000006b387808 */ /* 0x000fe40004000000 */
[-C--:B------:R-:W-:Y:S02]  /*10150*/  ISETP.GE.AND P6, PT, R4, R122.reuse, PT ;  /* 0x0000007a0400720c */ /* 0x080fe40003fc6270 */
[----:B------:R-:W-:Y:S02]  /*10160*/  FSEL R137, R20, -INF , !P1 ;  /* 0xff80000014897808 */ /* 0x000fe40004800000 */
[----:B------:R-:W-:Y:S02]  /*10170*/  ISETP.GE.AND P3, PT, R11, R122, PT ;  /* 0x0000007a0b00720c */ /* 0x000fe40003f66270 */
[----:B------:R-:W-:-:S02]  /*10180*/  ISETP.GE.AND P0, PT, R5, R121, PT ;  /* 0x000000790500720c */ /* 0x000fc40003f06270 */
[----:B------:R-:W-:Y:S02]  /*10190*/  ISETP.GE.AND P1, PT, R13, R121, PT ;  /* 0x000000790d00720c */ /* 0x000fe40003f26270 */
[----:B------:R-:W-:Y:S02]  /*101a0*/  FSEL R62, R66, -INF , !P6 ;  /* 0xff800000423e7808 */ /* 0x000fe40007000000 */
[----:B------:R-:W-:Y:S02]  /*101b0*/  FSEL R112, R6, -INF , !P3 ;  /* 0xff80000006707808 */ /* 0x000fe40005800000 */
[----:B------:R-:W-:Y:S02]  /*101c0*/  FSEL R57, R101, -INF , !P0 ;  /* 0xff80000065397808 */ /* 0x000fe40004000000 */
[----:B------:R-:W-:Y:S02]  /*101d0*/  ISETP.GT.AND P6, PT, R183, R168, PT ;  /* 0x000000a8b700720c */ /* 0x000fe40003fc4270 */
[----:B------:R-:W-:-:S02]  /*101e0*/  ISETP.GE.AND P2, PT, R13, R122, PT ;  /* 0x0000007a0d00720c */ /* 0x000fc40003f46270 */
[----:B------:R-:W-:Y:S02]  /*101f0*/  FSEL R113, R8, -INF , !P1 ;  /* 0xff80000008717808 */ /* 0x000fe40004800000 */
[----:B------:R-:W-:Y:S02]  /*10200*/  ISETP.GE.AND P3, PT, R4, R121, PT ;  /* 0x000000790400720c */ /* 0x000fe40003f66270 */
[----:B------:R-:W-:Y:S02]  /*10210*/  ISETP.GE.AND P0, PT, R5, R122, PT ;  /* 0x0000007a0500720c */ /* 0x000fe40003f06270 */
[----:B------:R-:W-:Y:S02]  /*10220*/  LOP3.LUT R8, R147, 0x68, R120, 0xfe, !PT ;  /* 0x0000006893087812 */ /* 0x000fe400078efe78 */
[----:B------:R-:W-:Y:S02]  /*10230*/  IADD3 R4, R111, 0x71, RZ ;  /* 0x000000716f047810 */ /* 0x000fe40007ffe0ff */
[----:B------:R-:W-:-:S02]  /*10240*/  FSEL R129, R12, -INF , !P4 ;  /* 0xff8000000c817808 */ /* 0x000fc40006000000 */
[----:B------:R-:W-:Y:S02]  /*10250*/  FSEL R110, R10, -INF , !P2 ;  /* 0xff8000000a6e7808 */ /* 0x000fe40005000000 */
[----:B------:R-:W-:Y:S02]  /*10260*/  FSEL R60, R103, -INF , !P0 ;  /* 0xff800000673c7808 */ /* 0x000fe40004000000 */
[-C--:B------:R-:W-:Y:S02]  /*10270*/  ISETP.GE.AND P4, PT, R9, R121.reuse, PT ;  /* 0x000000790900720c */ /* 0x080fe40003f86270 */
[C---:B------:R-:W-:Y:S02]  /*10280*/  ISETP.GE.AND P2, PT, R8.reuse, R121, PT ;  /* 0x000000790800720c */ /* 0x040fe40003f46270 */
[----:B------:R-:W-:Y:S02]  /*10290*/  ISETP.GE.AND P1, PT, R8, R122, PT ;  /* 0x0000007a0800720c */ /* 0x000fe40003f26270 */
[----:B------:R-:W-:-:S02]  /*102a0*/  ISETP.NE.AND P5, PT, R7, RZ, PT ;  /* 0x000000ff0700720c */ /* 0x000fc40003fa5270 */
[----:B------:R-:W-:Y:S02]  /*102b0*/  ISETP.GE.AND P0, PT, R4, R121, PT ;  /* 0x000000790400720c */ /* 0x000fe40003f06270 */
[----:B------:R-:W-:Y:S02]  /*102c0*/  LOP3.LUT R120, R147, 0x78, R120, 0xfe, !PT ;  /* 0x0000007893787812 */ /* 0x000fe400078efe78 */
[----:B------:R-:W-:Y:S02]  /*102d0*/  IADD3 R5, R111, 0x79, RZ ;  /* 0x000000796f057810 */ /* 0x000fe40007ffe0ff */
[----:B------:R-:W-:Y:S02]  /*102e0*/  FSEL R58, R104, -INF , !P4 ;  /* 0xff800000683a7808 */ /* 0x000fe40006000000 */
[----:B------:R-:W-:Y:S02]  /*102f0*/  FSEL R59, R106, -INF , !P5 ;  /* 0xff8000006a3b7808 */ /* 0x000fe40006800000 */
[----:B------:R-:W-:-:S02]  /*10300*/  FSEL R109, R100, -INF , !P2 ;  /* 0xff800000646d7808 */ /* 0x000fc40005000000 */
[----:B------:R-:W-:Y:S02]  /*10310*/  FSEL R61, R102, -INF , !P1 ;  /* 0xff800000663d7808 */ /* 0x000fe40004800000 */
[----:B------:R-:W-:Y:S02]  /*10320*/  FSEL R115, R65, -INF , !P0 ;  /* 0xff80000041737808 */ /* 0x000fe40004000000 */
[CC--:B------:R-:W-:Y:S02]  /*10330*/  ISETP.GE.AND P5, PT, R120.reuse, R121.reuse, PT ;  /* 0x000000797800720c */ /* 0x0c0fe40003fa6270 */
[-C--:B------:R-:W-:Y:S02]  /*10340*/  ISETP.GE.AND P4, PT, R120, R122.reuse, PT ;  /* 0x0000007a7800720c */ /* 0x080fe40003f86270 */
[----:B------:R-:W-:Y:S02]  /*10350*/  ISETP.GE.AND P1, PT, R4, R122, PT ;  /* 0x0000007a0400720c */ /* 0x000fe40003f26270 */
[----:B------:R-:W-:-:S02]  /*10360*/  ISETP.GE.AND P2, PT, R5, R121, PT ;  /* 0x000000790500720c */ /* 0x000fc40003f46270 */
[----:B------:R-:W-:Y:S02]  /*10370*/  ISETP.GE.AND P0, PT, R5, R122, PT ;  /* 0x0000007a0500720c */ /* 0x000fe40003f06270 */
[----:B------:R-:W-:Y:S02]  /*10380*/  FSEL R111, R64, -INF , !P3 ;  /* 0xff800000406f7808 */ /* 0x000fe40005800000 */
[----:B------:R-:W-:Y:S02]  /*10390*/  FSEL R67, R67, -INF , !P1 ;  /* 0xff80000043437808 */ /* 0x000fe40004800000 */
[----:B------:R-:W-:Y:S02]  /*103a0*/  FSEL R116, R24, -INF , !P5 ;  /* 0xff80000018747808 */ /* 0x000fe40006800000 */
[----:B------:R-:W-:Y:S02]  /*103b0*/  FSEL R117, R25, -INF , !P2 ;  /* 0xff80000019757808 */ /* 0x000fe40005000000 */
[----:B------:R-:W-:-:S02]  /*103c0*/  FSEL R64, R26, -INF , !P4 ;  /* 0xff8000001a407808 */ /* 0x000fc40006000000 */
        /* <DEDUP_REMOVED lines=62> */
.L_x_7374:
[----:B------:R-:W-:-:S05]  /*107b0*/  IMAD.MOV.U32 R6, RZ, RZ, c[0x0][0x198] ;  /* 0x00006600ff067624 */ /* 0x000fca00078e00ff */
[----:B------:R-:W-:-:S04]  /*107c0*/  LEA R6, -R6, RZ, 0x7 ;  /* 0x000000ff06067211 */ /* 0x000fc800078e39ff */
[----:B------:R-:W-:Y:S02]  /*107d0*/  SHF.R.S32.HI R4, RZ, 0x1f, R6 ;  /* 0x0000001fff047819 */ /* 0x000fe40000011406 */
.L_x_7375:
        /* <DEDUP_REMOVED lines=34> */
.L_x_7373:
[----:B-1----:R-:W-:Y:S01]  /*10a00*/  FMNMX.FTZ R4, R2, R187, !PT ;  /* 0x000000bb02047209 */ /* 0x002fe20007810000 */
        /* <DEDUP_REMOVED lines=76> */
[----:B------:R-:W1:Y:S01]  /*10ed0*/  LDSM.16.MT88.4 R16, [R160+0x6000] ;  /* 0x00600000a010783b */ /* 0x000e620000004200 */
        /* <DEDUP_REMOVED lines=9> */
[--C-:B------:R-:W-:Y:S01]  /*10f70*/  FFMA.FTZ R100, R45, c[0x0][0x23c], -R118.reuse ;  /* 0x00008f002d647a23 */ /* 0x100fe20000010876 */
[----:B------:R-:W-:Y:S01]  /*10f80*/  FSEL R103, R103, RZ, P0 ;  /* 0x000000ff67677208 */ /* 0x000fe20000000000 */
[----:B------:R-:W-:-:S02]  /*10f90*/  FFMA.FTZ R121, R127, c[0x0][0x23c], -R118 ;  /* 0x00008f007f797a23 */ /* 0x000fc40000010876 */
[----:B------:R-:W-:Y:S01]  /*10fa0*/  FADD.FTZ R5, R0, -R5 ;  /* 0x8000000500057221 */ /* 0x000fe20000010000 */
[----:B------:R-:W-:Y:S01]  /*10fb0*/  MUFU.EX2 R104, R104 ;  /* 0x0000006800687308 */ /* 0x000fe20000000800 */
[--C-:B------:R-:W-:Y:S02]  /*10fc0*/  FFMA.FTZ R101, R108, c[0x0][0x23c], -R103.reuse ;  /* 0x00008f006c657a23 */ /* 0x100fe40000010867 */
[----:B------:R-:W-:Y:S02]  /*10fd0*/  FMUL.FTZ R108, R4, c[0x0][0x23c] ;  /* 0x00008f00046c7a20 */ /* 0x000fe40000410000 */
[----:B------:R-:W-:Y:S02]  /*10fe0*/  FMUL.FTZ R0, R5, c[0x0][0x23c] ;  /* 0x00008f0005007a20 */ /* 0x000fe40000410000 */
[----:B------:R-:W2:Y:S01]  /*10ff0*/  LDSM.16.MT88.4 R4, [R158+0x6000] ;  /* 0x006000009e04783b */ /* 0x000ea20000004200 */
[--C-:B------:R-:W-:Y:S01]  /*11000*/  FFMA.FTZ R66, R188, c[0x0][0x23c], -R103.reuse ;  /* 0x00008f00bc427a23 */ /* 0x100fe20000010867 */
[----:B------:R-:W3:Y:S01]  /*11010*/  MUFU.EX2 R102, R102 ;  /* 0x0000006600667308 */ /* 0x000ee20000000800 */
[----:B------:R-:W-:-:S02]  /*11020*/  FFMA.FTZ R65, R46, c[0x0][0x23c], -R103 ;  /* 0x00008f002e417a23 */ /* 0x000fc40000010867 */
[--C-:B------:R-:W-:Y:S01]  /*11030*/  FFMA.FTZ R2, R190, c[0x0][0x23c], -R103.reuse ;  /* 0x00008f00be027a23 */ /* 0x100fe20000010867 */
[----:B------:R-:W-:Y:S01]  /*11040*/  LDSM.16.MT88.4 R44, [R160+0x6800] ;  /* 0x00680000a02c783b */ /* 0x000fe20000004200 */
[--C-:B------:R-:W-:Y:S02]  /*11050*/  FFMA.FTZ R119, R136, c[0x0][0x23c], -R103.reuse ;  /* 0x00008f0088777a23 */ /* 0x100fe40000010867 */
[--C-:B------:R-:W-:Y:S01]  /*11060*/  FFMA.FTZ R120, R132, c[0x0][0x23c], -R103.reuse ;  /* 0x00008f0084787a23 */ /* 0x100fe20000010867 */
[----:B------:R-:W4:Y:S01]  /*11070*/  MUFU.EX2 R100, R100 ;  /* 0x0000006400647308 */ /* 0x000f220000000800 */
[--C-:B------:R-:W-:Y:S02]  /*11080*/  FFMA.FTZ R122, R114, c[0x0][0x23c], -R118.reuse ;  /* 0x00008f00727a7a23 */ /* 0x100fe40000010876 */
[----:B------:R-:W-:Y:S02]  /*11090*/  FFMA.FTZ R127, R130, c[0x0][0x23c], -R103 ;  /* 0x00008f00827f7a23 */ /* 0x000fe40000010867 */
[----:B------:R-:W-:-:S02]  /*110a0*/  FFMA.FTZ R114, R129, c[0x0][0x23c], -R118 ;  /* 0x00008f0081727a23 */ /* 0x000fc40000010876 */
[--C-:B------:R-:W-:Y:S01]  /*110b0*/  FFMA.FTZ R130, R126, c[0x0][0x23c], -R103.reuse ;  /* 0x00008f007e827a23 */ /* 0x100fe20000010867 */
[----:B------:R-:W-:Y:S01]  /*110c0*/  MUFU.EX2 R101, R101 ;  /* 0x0000006500657308 */ /* 0x000fe20000000800 */
[----:B---3--:R-:W-:Y:S01]  /*110d0*/  F2FP.BF16.PACK_AB R8, R102, R104 ;  /* 0x000000686608723e */ /* 0x008fe200000010ff */
[--C-:B------:R-:W-:Y:S02]  /*110e0*/  FFMA.FTZ R125, R125, c[0x0][0x23c], -R118.reuse ;  /* 0x00008f007d7d7a23 */ /* 0x100fe40000010876 */
[--C-:B------:R-:W-:Y:S02]  /*110f0*/  FFMA.FTZ R126, R128, c[0x0][0x23c], -R103.reuse ;  /* 0x00008f00807e7a23 */ /* 0x100fe40000010867 */
[----:B------:R-:W-:Y:S02]  /*11100*/  FFMA.FTZ R129, R124, c[0x0][0x23c], -R103 ;  /* 0x00008f007c817a23 */ /* 0x000fe40000010867 */
[----:B------:R-:W3:Y:S01]  /*11110*/  MUFU.EX2 R66, R66 ;  /* 0x0000004200427308 */ /* 0x000ee20000000800 */
        /* <DEDUP_REMOVED lines=10> */
[----:B---3--:R-:W-:Y:S01]  /*111c0*/  F2FP.BF16.PACK_AB R9, R66, R101 ;  /* 0x000000654209723e */ /* 0x008fe200000010ff */
[----:B------:R-:W-:-:S02]  /*111d0*/  FFMA.FTZ R58, R58, c[0x0][0x23c], -R118 ;  /* 0x00008f003a3a7a23 */ /* 0x000fc40000010876 */
[--C-:B------:R-:W-:Y:S02]  /*111e0*/  FFMA.FTZ R59, R59, c[0x0][0x23c], -R103.reuse ;  /* 0x00008f003b3b7a23 */ /* 0x100fe40000010867 */
[--C-:B------:R-:W-:Y:S02]  /*111f0*/  FFMA.FTZ R56, R56, c[0x0][0x23c], -R103.reuse ;  /* 0x00008f0038387a23 */ /* 0x100fe40000010867 */
[----:B------:R-:W3:Y:S01]  /*11200*/  MUFU.EX2 R108, R108 ;  /* 0x0000006c006c7308 */ /* 0x000ee20000000800 */
[--C-:B------:R-:W-:Y:S02]  /*11210*/  FFMA.FTZ R61, R61, c[0x0][0x23c], -R103.reuse ;  /* 0x00008f003d3d7a23 */ /* 0x100fe40000010867 */
[--C-:B------:R-:W-:Y:S02]  /*11220*/  FFMA.FTZ R117, R117, c[0x0][0x23c], -R118.reuse ;  /* 0x00008f0075757a23 */ /* 0x100fe40000010876 */
[--C-:B------:R-:W-:Y:S02]  /*11230*/  FFMA.FTZ R111, R111, c[0x0][0x23c], -R118.reuse ;  /* 0x00008f006f6f7a23 */ /* 0x100fe40000010876 */
[----:B------:R-:W-:Y:S01]  /*11240*/  FFMA.FTZ R115, R115, c[0x0][0x23c], -R118 ;  /* 0x00008f0073737a23 */ /* 0x000fe20000010876 */
[----:B------:R-:W5:Y:S01]  /*11250*/  MUFU.EX2 R0, R0 ;  /* 0x0000000000007308 */ /* 0x000f620000000800 */
[----:B----4-:R-:W-:Y:S01]  /*11260*/  F2FP.BF16.PACK_AB R11, R2, R65 ;  /* 0x00000041020b723e */ /* 0x010fe200000010ff */
[----:B------:R-:W-:-:S02]  /*11270*/  FFMA.FTZ R62, R62, c[0x0][0x23c], -R103 ;  /* 0x00008f003e3e7a23 */ /* 0x000fc40000010867 */
[----:B------:R-:W-:Y:S02]  /*11280*/  FFMA.FTZ R67, R67, c[0x0][0x23c], -R103 ;  /* 0x00008f0043437a23 */ /* 0x000fe40000010867 */
[-C--:B---3--:R-:W-:Y:S02]  /*11290*/  FMUL.FTZ R12, R96, R108.reuse ;  /* 0x0000006c600c7220 */ /* 0x088fe40000410000 */
[----:B------:R-:W-:Y:S01]  /*112a0*/  MUFU.EX2 R119, R119 ;  /* 0x0000007700777308 */ /* 0x000fe20000000800 */
[-C--:B------:R-:W-:Y:S02]  /*112b0*/  FMUL.FTZ R13, R97, R108.reuse ;  /* 0x0000006c610d7220 */ /* 0x080fe40000410000 */
[-C--:B------:R-:W-:Y:S02]  /*112c0*/  FMUL.FTZ R24, R92, R108.reuse ;  /* 0x0000006c5c187220 */ /* 0x080fe40000410000 */
[----:B------:R-:W-:Y:S02]  /*112d0*/  FMUL.FTZ R25, R93, R108 ;  /* 0x0000006c5d197220 */ /* 0x000fe40000410000 */
[-C--:B-----5:R-:W-:Y:S01]  /*112e0*/  FMUL.FTZ R14, R98, R0.reuse ;  /* 0x00000000620e7220 */ /* 0x0a0fe20000410000 */
[----:B------:R-:W-:Y:S01]  /*112f0*/  MUFU.EX2 R120, R120 ;  /* 0x0000007800787308 */ /* 0x000fe20000000800 */
[----:B------:R-:W-:-:S02]  /*11300*/  FMUL.FTZ R15, R99, R0 ;  /* 0x00000000630f7220 */ /* 0x000fc40000410000 */
[-C--:B------:R-:W-:Y:S02]  /*11310*/  FMUL.FTZ R26, R94, R0.reuse ;  /* 0x000000005e1a7220 */ /* 0x080fe40000410000 */
[----:B------:R-:W-:Y:S02]  /*11320*/  FMUL.FTZ R27, R95, R0 ;  /* 0x000000005f1b7220 */ /* 0x000fe40000410000 */
[-C--:B------:R-:W-:Y:S01]  /*11330*/  FMUL.FTZ R68, R68, R108.reuse ;  /* 0x0000006c44447220 */ /* 0x080fe20000410000 */
[----:B-1----:R-:W-:Y:S01]  /*11340*/  HMMA.16816.F32.BF16 R12, R8, R16, R12 ;  /* 0x00000010080c723c */ /* 0x002fe2000004180c */
[----:B------:R-:W-:Y:S01]  /*11350*/  FMUL.FTZ R69, R69, R108 ;  /* 0x0000006c45457220 */ /* 0x000fe20000410000 */
[----:B------:R-:W-:Y:S01]  /*11360*/  MUFU.EX2 R121, R121 ;  /* 0x0000007900797308 */ /* 0x000fe20000000800 */
[-C--:B------:R-:W-:Y:S02]  /*11370*/  FMUL.FTZ R70, R70, R0.reuse ;  /* 0x0000000046467220 */ /* 0x080fe40000410000 */
[----:B------:R-:W-:-:S02]  /*11380*/  FMUL.FTZ R71, R71, R0 ;  /* 0x0000000047477220 */ /* 0x000fc40000410000 */
[-C--:B------:R-:W-:Y:S01]  /*11390*/  FMUL.FTZ R72, R72, R108.reuse ;  /* 0x0000006c48487220 */ /* 0x080fe20000410000 */
[C---:B--2---:R-:W-:Y:S01]  /*113a0*/  HMMA.16816.F32.BF16 R24, R8.reuse, R4, R24 ;  /* 0x000000040818723c */ /* 0x044fe20000041818 */
[----:B------:R-:W-:Y:S01]  /*113b0*/  FMUL.FTZ R73, R73, R108 ;  /* 0x0000006c49497220 */ /* 0x000fe20000410000 */
[----:B------:R-:W-:Y:S01]  /*113c0*/  MUFU.EX2 R122, R122 ;  /* 0x0000007a007a7308 */ /* 0x000fe20000000800 */
[-C--:B------:R-:W-:Y:S02]  /*113d0*/  FMUL.FTZ R74, R74, R0.reuse ;  /* 0x000000004a4a7220 */ /* 0x080fe40000410000 */
[----:B------:R-:W-:Y:S02]  /*113e0*/  FMUL.FTZ R75, R75, R0 ;  /* 0x000000004b4b7220 */ /* 0x000fe40000410000 */
[----:B------:R-:W-:Y:S01]  /*113f0*/  FMUL.FTZ R32, R76, R108 ;  /* 0x0000006c4c207220 */ /* 0x000fe20000410000 */
[----:B------:R-:W-:Y:S01]  /*11400*/  HMMA.16816.F32.BF16 R16, R8, R18, R68 ;  /* 0x000000120810723c */ /* 0x000fe20000041844 */
[-C--:B------:R-:W-:Y:S01]  /*11410*/  FMUL.FTZ R34, R78, R0.reuse ;  /* 0x000000004e227220 */ /* 0x080fe20000410000 */
[----:B------:R-:W-:Y:S01]  /*11420*/  MUFU.EX2 R114, R114 ;  /* 0x0000007200727308 */ /* 0x000fe20000000800 */
[----:B------:R-:W-:-:S02]  /*11430*/  FMUL.FTZ R35, R79, R0 ;  /* 0x000000004f237220 */ /* 0x000fc40000410000 */
[----:B------:R-:W-:Y:S02]  /*11440*/  FMUL.FTZ R88, R88, R108 ;  /* 0x0000006c58587220 */ /* 0x000fe40000410000 */
[--C-:B------:R-:W-:Y:S01]  /*11450*/  FFMA.FTZ R69, R41, c[0x0][0x23c], -R118.reuse ;  /* 0x00008f0029457a23 */ /* 0x100fe20000010876 */
[----:B------:R-:W-:Y:S01]  /*11460*/  HMMA.16816.F32.BF16 R4, R8, R6, R72 ;  /* 0x000000060804723c */ /* 0x000fe20000041848 */
[--C-:B------:R-:W-:Y:S01]  /*11470*/  FFMA.FTZ R68, R33, c[0x0][0x23c], -R118.reuse ;  /* 0x00008f0021447a23 */ /* 0x100fe20000010876 */
[----:B------:R-:W-:Y:S01]  /*11480*/  MUFU.EX2 R125, R125 ;  /* 0x0000007d007d7308 */ /* 0x000fe20000000800 */
[--C-:B------:R-:W-:Y:S02]  /*11490*/  FFMA.FTZ R70, R39, c[0x0][0x23c], -R118.reuse ;  /* 0x00008f0027467a23 */ /* 0x100fe40000010876 */
[----:B------:R-:W-:Y:S02]  /*114a0*/  FFMA.FTZ R71, R37, c[0x0][0x23c], -R118 ;  /* 0x00008f0025477a23 */ /* 0x000fe40000010876 */
[----:B------:R-:W-:-:S02]  /*114b0*/  FFMA.FTZ R72, R42, c[0x0][0x23c], -R103 ;  /* 0x00008f002a487a23 */ /* 0x000fc40000010867 */
[----:B------:R-:W1:Y:S01]  /*114c0*/  LDSM.16.MT88.4 R40, [R158+0x6800] ;  /* 0x006800009e28783b */ /* 0x000e620000004200 */
[--C-:B------:R-:W-:Y:S01]  /*114d0*/  FFMA.FTZ R75, R184, c[0x0][0x23c], -R103.reuse ;  /* 0x00008f00b84b7a23 */ /* 0x100fe20000010867 */
[----:B------:R-:W-:Y:S01]  /*114e0*/  MUFU.EX2 R68, R68 ;  /* 0x0000004400447308 */ /* 0x000fe20000000800 */
[--C-:B------:R-:W-:Y:S02]  /*114f0*/  FFMA.FTZ R74, R48, c[0x0][0x23c], -R103.reuse ;  /* 0x00008f00304a7a23 */ /* 0x100fe40000010867 */
[----:B------:R-:W-:Y:S02]  /*11500*/  FFMA.FTZ R73, R182, c[0x0][0x23c], -R103 ;  /* 0x00008f00b6497a23 */ /* 0x000fe40000010867 */
[-C--:B------:R-:W-:Y:S02]  /*11510*/  FMUL.FTZ R33, R77, R108.reuse ;  /* 0x0000006c4d217220 */ /* 0x080fe40000410000 */
[----:B------:R-:W-:Y:S01]  /*11520*/  FMUL.FTZ R89, R89, R108 ;  /* 0x0000006c59597220 */ /* 0x000fe20000410000 */
[----:B------:R-:W2:Y:S01]  /*11530*/  MUFU.EX2 R69, R69 ;  /* 0x0000004500457308 */ /* 0x000ea20000000800 */
[----:B------:R-:W-:-:S02]  /*11540*/  FMUL.FTZ R90, R90, R0 ;  /* 0x000000005a5a7220 */ /* 0x000fc40000410000 */
[----:B------:R-:W-:Y:S01]  /*11550*/  FMUL.FTZ R91, R91, R0 ;  /* 0x000000005b5b7220 */ /* 0x000fe20000410000 */
[C---:B------:R-:W-:Y:S01]  /*11560*/  HMMA.16816.F32.BF16 R32, R8.reuse, R20, R32 ;  /* 0x000000140820723c */ /* 0x040fe20000041820 */
[-C--:B------:R-:W-:Y:S02]  /*11570*/  FMUL.FTZ R36, R80, R108.reuse ;  /* 0x0000006c50247220 */ /* 0x080fe40000410000 */
[----:B------:R-:W-:Y:S01]  /*11580*/  FMUL.FTZ R37, R81, R108 ;  /* 0x0000006c51257220 */ /* 0x000fe20000410000 */
[----:B------:R-:W-:Y:S01]  /*11590*/  MUFU.EX2 R70, R70 ;  /* 0x0000004600467308 */ /* 0x000fe20000000800 */
[-C--:B------:R-:W-:Y:S02]  /*115a0*/  FMUL.FTZ R38, R82, R0.reuse ;  /* 0x0000000052267220 */ /* 0x080fe40000410000 */
[----:B------:R-:W-:Y:S01]  /*115b0*/  FMUL.FTZ R39, R83, R0 ;  /* 0x0000000053277220 */ /* 0x000fe20000410000 */
[C---:B------:R-:W-:Y:S01]  /*115c0*/  HMMA.16816.F32.BF16 R20, R8.reuse, R22, R88 ;  /* 0x000000160814723c */ /* 0x040fe20000041858 */
[-C--:B------:R-:W-:Y:S01]  /*115d0*/  FMUL.FTZ R84, R84, R108.reuse ;  /* 0x0000006c54547220 */ /* 0x080fe20000410000 */
[----:B------:R-:W-:Y:S01]  /*115e0*/  LDSM.16.MT88.4 R88, [R157+0x9800] ;  /* 0x009800009d58783b */ /* 0x000fe20000004200 */
[----:B------:R-:W-:Y:S01]  /*115f0*/  FMUL.FTZ R85, R85, R108 ;  /* 0x0000006c55557220 */ /* 0x000fe20000410000 */
[----:B------:R-:W3:Y:S01]  /*11600*/  MUFU.EX2 R71, R71 ;  /* 0x0000004700477308 */ /* 0x000ee20000000800 */
[----:B------:R-:W-:Y:S01]  /*11610*/  FMUL.FTZ R86, R86, R0 ;  /* 0x0000000056567220 */ /* 0x000fe20000410000 */
[----:B--2---:R-:W-:Y:S01]  /*11620*/  F2FP.BF16.PACK_AB R48, R69, R68 ;  /* 0x000000444530723e */ /* 0x004fe200000010ff */
[----:B------:R-:W-:Y:S01]  /*11630*/  FMUL.FTZ R87, R87, R0 ;  /* 0x0000000057577220 */ /* 0x000fe20000410000 */
[----:B------:R-:W-:Y:S01]  /*11640*/  HMMA.16816.F32.BF16 R36, R8, R28, R36 ;  /* 0x0000001c0824723c */ /* 0x000fe20000041824 */
[----:B------:R-:W-:-:S02]  /*11650*/  FFMA.FTZ R79, R143, c[0x0][0x23c], -R118 ;  /* 0x00008f008f4f7a23 */ /* 0x000fc40000010876 */
[--C-:B------:R-:W-:Y:S01]  /*11660*/  FFMA.FTZ R78, R141, c[0x0][0x23c], -R118.reuse ;  /* 0x00008f008d4e7a23 */ /* 0x100fe20000010876 */
[----:B------:R-:W-:Y:S01]  /*11670*/  MUFU.EX2 R72, R72 ;  /* 0x0000004800487308 */ /* 0x000fe20000000800 */
[--C-:B------:R-:W-:Y:S02]  /*11680*/  FFMA.FTZ R77, R145, c[0x0][0x23c], -R118.reuse ;  /* 0x00008f00914d7a23 */ /* 0x100fe40000010876 */
[----:B------:R-:W-:Y:S01]  /*11690*/  FFMA.FTZ R76, R139, c[0x0][0x23c], -R118 ;  /* 0x00008f008b4c7a23 */ /* 0x000fe20000010876 */
[----:B------:R-:W-:Y:S01]  /*116a0*/  HMMA.16816.F32.BF16 R8, R8, R30, R84 ;  /* 0x0000001e0808723c */ /* 0x000fe20000041854 */
[----:B------:R-:W2:Y:S01]  /*116b0*/  LDSM.16.MT88.4 R28, [R157+0x6800] ;  /* 0x006800009d1c783b */ /* 0x000ea20000004200 */
[--C-:B------:R-:W-:Y:S02]  /*116c0*/  FFMA.FTZ R82, R146, c[0x0][0x23c], -R103.reuse ;  /* 0x00008f0092527a23 */ /* 0x100fe40000010867 */
        /* <DEDUP_REMOVED lines=11> */
[----:B----4-:R-:W-:Y:S01]  /*11780*/  F2FP.BF16.PACK_AB R49, R75, R72 ;  /* 0x000000484b31723e */ /* 0x010fe200000010ff */
[----:B------:R-:W-:-:S02]  /*11790*/  FFMA.FTZ R95, R138, c[0x0][0x23c], -R103 ;  /* 0x00008f008a5f7a23 */ /* 0x000fc40000010867 */
[--C-:B------:R-:W-:Y:S02]  /*117a0*/  FFMA.FTZ R96, R134, c[0x0][0x23c], -R103.reuse ;  /* 0x00008f0086607a23 */ /* 0x100fe40000010867 */
[----:B------:R-:W-:Y:S02]  /*117b0*/  FFMA.FTZ R131, R54, c[0x0][0x23c], -R103 ;  /* 0x00008f0036837a23 */ /* 0x000fe40000010867 */
[----:B------:R-:W-:Y:S01]  /*117c0*/  MUFU.EX2 R79, R79 ;  /* 0x0000004f004f7308 */ /* 0x000fe20000000800 */
[--C-:B------:R-:W-:Y:S02]  /*117d0*/  FFMA.FTZ R87, R55, c[0x0][0x23c], -R118.reuse ;  /* 0x00008f0037577a23 */ /* 0x100fe40000010876 */
[----:B------:R-:W-:Y:S01]  /*117e0*/  LDSM.16.MT88.4 R52, [R156+0x8800] ;  /* 0x008800009c34783b */ /* 0x000fe20000004200 */
[--C-:B------:R-:W-:Y:S02]  /*117f0*/  FFMA.FTZ R86, R109, c[0x0][0x23c], -R118.reuse ;  /* 0x00008f006d567a23 */ /* 0x100fe40000010876 */
[--C-:B------:R-:W-:Y:S01]  /*11800*/  FFMA.FTZ R109, R57, c[0x0][0x23c], -R118.reuse ;  /* 0x00008f00396d7a23 */ /* 0x100fe20000010876 */
[----:B---3--:R-:W-:Y:S01]  /*11810*/  F2FP.BF16.PACK_AB R51, R73, R74 ;  /* 0x0000004a4933723e */ /* 0x008fe200000010ff */
[----:B------:R-:W3:Y:S01]  /*11820*/  MUFU.EX2 R78, R78 ;  /* 0x0000004e004e7308 */ /* 0x000ee20000000800 */
[----:B------:R-:W-:-:S02]  /*11830*/  FFMA.FTZ R84, R116, c[0x0][0x23c], -R118 ;  /* 0x00008f0074547a23 */ /* 0x000fc40000010876 */
[----:B------:R-:W-:Y:S02]  /*11840*/  FFMA.FTZ R185, R185, R108, R104 ;  /* 0x0000006cb9b97223 */ /* 0x000fe40000010068 */
[----:B------:R-:W-:Y:S01]  /*11850*/  FFMA.FTZ R101, R186, R0, R101 ;  /* 0x00000000ba657223 */ /* 0x000fe20000010065 */
[----:B-1----:R-:W-:Y:S01]  /*11860*/  HMMA.16816.F32.BF16 R24, R48, R40, R24 ;  /* 0x000000283018723c */ /* 0x002fe20000041818 */
[----:B------:R-:W-:Y:S01]  /*11870*/  FADD.FTZ R102, R102, R185 ;  /* 0x000000b966667221 */ /* 0x000fe20000010000 */
[----:B------:R-:W-:Y:S01]  /*11880*/  MUFU.EX2 R77, R77 ;  /* 0x0000004d004d7308 */ /* 0x000fe20000000800 */
[----:B------:R-:W-:-:S04]  /*11890*/  FADD.FTZ R66, R66, R101 ;  /* 0x0000006542427221 */ /* 0x000fc80000010000 */
[----:B------:R-:W-:Y:S01]  /*118a0*/  FADD.FTZ R65, R65, R66 ;  /* 0x0000004241417221 */ /* 0x000fe20000010000 */
[----:B------:R-:W-:Y:S01]  /*118b0*/  HMMA.16816.F32.BF16 R4, R48, R42, R4 ;  /* 0x0000002a3004723c */ /* 0x000fe20000041804 */
[----:B------:R-:W1:Y:S01]  /*118c0*/  LDSM.16.MT88.4 R40, [R156+0x6800] ;  /* 0x006800009c28783b */ /* 0x000e620000004200 */
[----:B------:R-:W-:Y:S01]  /*118d0*/  MUFU.EX2 R76, R76 ;  /* 0x0000004c004c7308 */ /* 0x000fe20000000800 */
[----:B------:R-:W-:-:S04]  /*118e0*/  FADD.FTZ R65, R2, R65 ;  /* 0x0000004102417221 */ /* 0x000fc80000010000 */
[----:B------:R-:W-:Y:S01]  /*118f0*/  FADD.FTZ R72, R72, R65 ;  /* 0x0000004148487221 */ /* 0x000fe20000010000 */
[----:B--2---:R-:W-:Y:S02]  /*11900*/  HMMA.16816.F32.BF16 R32, R48, R28, R32 ;  /* 0x0000001c3020723c */ /* 0x004fe40000041820 */
[----:B------:R-:W-:Y:S01]  /*11910*/  MUFU.EX2 R82, R82 ;  /* 0x0000005200527308 */ /* 0x000fe20000000800 */
[----:B------:R-:W-:-:S04]  /*11920*/  FADD.FTZ R75, R75, R72 ;  /* 0x000000484b4b7221 */ /* 0x000fc80000010000 */
[----:B------:R-:W-:Y:S01]  /*11930*/  FADD.FTZ R74, R74, R75 ;  /* 0x0000004b4a4a7221 */ /* 0x000fe20000010000 */
[----:B------:R-:W-:Y:S01]  /*11940*/  HMMA.16816.F32.BF16 R20, R48, R30, R20 ;  /* 0x0000001e3014723c */ /* 0x000fe20000041814 */
[----:B------:R-:W2:Y:S01]  /*11950*/  LDSM.16.MT88.4 R28, [R160+0x7000] ;  /* 0x00700000a01c783b */ /* 0x000ea20000004200 */
[----:B------:R-:W4:Y:S01]  /*11960*/  MUFU.EX2 R81, R81 ;  /* 0x0000005100517308 */ /* 0x000f220000000800 */
[----:B------:R-:W-:-:S05]  /*11970*/  FADD.FTZ R73, R73, R74 ;  /* 0x0000004a49497221 */ /* 0x000fca0000010000 */
[C---:B------:R-:W-:Y:S02]  /*11980*/  HMMA.16816.F32.BF16 R12, R48.reuse, R44, R12 ;  /* 0x0000002c300c723c */ /* 0x040fe4000004180c */
[----:B------:R-:W-:Y:S06]  /*11990*/  MUFU.EX2 R80, R80 ;  /* 0x0000005000507308 */ /* 0x000fec0000000800 */
[C---:B------:R-:W-:Y:S01]  /*119a0*/  HMMA.16816.F32.BF16 R16, R48.reuse, R46, R16 ;  /* 0x0000002e3010723c */ /* 0x040fe20000041810 */
[----:B------:R-:W5:Y:S01]  /*119b0*/  LDSM.16.MT88.4 R44, [R158+0x7000] ;  /* 0x007000009e2c783b */ /* 0x000f620000004200 */
[----:B------:R-:W2:Y:S06]  /*119c0*/  MUFU.EX2 R83, R83 ;  /* 0x0000005300537308 */ /* 0x000eac0000000800 */
[C---:B-1----:R-:W-:Y:S02]  /*119d0*/  HMMA.16816.F32.BF16 R36, R48.reuse, R40, R36 ;  /* 0x000000283024723c */ /* 0x042fe40000041824 */
[----:B------:R-:W-:Y:S06]  /*119e0*/  MUFU.EX2 R85, R85 ;  /* 0x0000005500557308 */ /* 0x000fec0000000800 */
[----:B------:R-:W-:Y:S01]  /*119f0*/  HMMA.16816.F32.BF16 R8, R48, R42, R8 ;  /* 0x0000002a3008723c */ /* 0x000fe20000041808 */
[----:B------:R-:W1:Y:S01]  /*11a00*/  LDSM.16.MT88.4 R40, [R157+0x7000] ;  /* 0x007000009d28783b */ /* 0x000e620000004200 */
[----:B------:R-:W1:Y:S05]  /*11a10*/  MUFU.EX2 R92, R92 ;  /* 0x0000005c005c7308 */ /* 0x000e6a0000000800 */
[----:B---3--:R-:W-:-:S02]  /*11a20*/  F2FP.BF16.PACK_AB R48, R78, R79 ;  /* 0x0000004f4e30723e */ /* 0x008fc400000010ff */
[----:B----4-:R-:W-:Y:S01]  /*11a30*/  F2FP.BF16.PACK_AB R49, R81, R82 ;  /* 0x000000525131723e */ /* 0x010fe200000010ff */
[----:B------:R-:W-:Y:S01]  /*11a40*/  MUFU.EX2 R93, R93 ;  /* 0x0000005d005d7308 */ /* 0x000fe20000000800 */
[----:B------:R-:W-:Y:S01]  /*11a50*/  F2FP.BF16.PACK_AB R50, R76, R77 ;  /* 0x0000004d4c32723e */ /* 0x000fe200000010ff */
[----:B------:R-:W-:Y:S01]  /*11a60*/  FADD.FTZ R82, R82, R73 ;  /* 0x0000004952527221 */ /* 0x000fe20000010000 */
[----:B--2---:R-:W-:Y:S01]  /*11a70*/  F2FP.BF16.PACK_AB R51, R83, R80 ;  /* 0x000000505333723e */ /* 0x004fe200000010ff */
        /* <DEDUP_REMOVED lines=14> */
[----:B------:R-:W5:Y:S02]  /*11b60*/  MUFU.EX2 R130, R130 ;  /* 0x0000008200827308 */ /* 0x000f640000000800 */
[C---:B-1----:R-:W-:Y:S06]  /*11b70*/  HMMA.16816.F32.BF16 R32, R48.reuse, R40, R32 ;  /* 0x000000283020723c */ /* 0x042fec0000041820 */
[----:B------:R-:W-:Y:S02]  /*11b80*/  MUFU.EX2 R126, R126 ;  /* 0x0000007e007e7308 */ /* 0x000fe40000000800 */
[C---:B------:R-:W-:Y:S01]  /*11b90*/  HMMA.16816.F32.BF16 R20, R48.reuse, R42, R20 ;  /* 0x0000002a3014723c */ /* 0x040fe20000041814 */
[----:B------:R-:W1:Y:S05]  /*11ba0*/  LDSM.16.MT88.4 R40, [R158+0x7800] ;  /* 0x007800009e28783b */ /* 0x000e6a0000004200 */
[----:B------:R-:W1:Y:S02]  /*11bb0*/  MUFU.EX2 R129, R129 ;  /* 0x0000008100817308 */ /* 0x000e640000000800 */
[C---:B--2---:R-:W-:Y:S06]  /*11bc0*/  HMMA.16816.F32.BF16 R36, R48.reuse, R28, R36 ;  /* 0x0000001c3024723c */ /* 0x044fec0000041824 */
[----:B------:R-:W-:Y:S01]  /*11bd0*/  MUFU.EX2 R113, R113 ;  /* 0x0000007100717308 */ /* 0x000fe20000000800 */
[----:B------:R-:W-:Y:S01]  /*11be0*/  F2FP.BF16.PACK_AB R28, R92, R85 ;  /* 0x000000555c1c723e */ /* 0x000fe200000010ff */
[----:B------:R-:W-:Y:S01]  /*11bf0*/  HMMA.16816.F32.BF16 R8, R48, R30, R8 ;  /* 0x0000001e3008723c */ /* 0x000fe20000041808 */
[----:B---3--:R-:W-:Y:S01]  /*11c00*/  F2FP.BF16.PACK_AB R29, R96, R95 ;  /* 0x0000005f601d723e */ /* 0x008fe200000010ff */
[----:B------:R-:W2:Y:S01]  /*11c10*/  LDSM.16.MT88.4 R48, [R157+0x7800] ;  /* 0x007800009d30783b */ /* 0x000ea20000004200 */
[----:B------:R-:W-:-:S03]  /*11c20*/  FADD.FTZ R95, R95, R80 ;  /* 0x000000505f5f7221 */ /* 0x000fc60000010000 */
[----:B------:R-:W3:Y:S01]  /*11c30*/  MUFU.EX2 R128, R128 ;  /* 0x0000008000807308 */ /* 0x000ee20000000800 */
        /* <DEDUP_REMOVED lines=8> */
[C---:B-1----:R-:W-:Y:S06]  /*11cc0*/  HMMA.16816.F32.BF16 R24, R28.reuse, R40, R24 ;  /* 0x000000281c18723c */ /* 0x042fec0000041818 */
[----:B------:R-:W1:Y:S02]  /*11cd0*/  MUFU.EX2 R123, R123 ;  /* 0x0000007b007b7308 */ /* 0x000e640000000800 */
[C---:B------:R-:W-:Y:S01]  /*11ce0*/  HMMA.16816.F32.BF16 R4, R28.reuse, R42, R4 ;  /* 0x0000002a1c04723c */ /* 0x040fe20000041804 */
[----:B------:R-:W1:Y:S05]  /*11cf0*/  LDSM.16.MT88.4 R40, [R158+0x8000] ;  /* 0x008000009e28783b */ /* 0x000e6a0000004200 */
[----:B------:R-:W-:Y:S02]  /*11d00*/  MUFU.EX2 R112, R112 ;  /* 0x0000007000707308 */ /* 0x000fe40000000800 */
[C---:B--2---:R-:W-:Y:S06]  /*11d10*/  HMMA.16816.F32.BF16 R32, R28.reuse, R48, R32 ;  /* 0x000000301c20723c */ /* 0x044fec0000041820 */
[----:B------:R-:W2:Y:S02]  /*11d20*/  MUFU.EX2 R131, R131 ;  /* 0x0000008300837308 */ /* 0x000ea40000000800 */
[C---:B------:R-:W-:Y:S01]  /*11d30*/  HMMA.16816.F32.BF16 R20, R28.reuse, R50, R20 ;  /* 0x000000321c14723c */ /* 0x040fe20000041814 */
[----:B------:R-:W2:Y:S05]  /*11d40*/  LDSM.16.MT88.4 R48, [R160+0x8000] ;  /* 0x00800000a030783b */ /* 0x000eaa0000004200 */
[----:B------:R-:W-:Y:S02]  /*11d50*/  MUFU.EX2 R58, R58 ;  /* 0x0000003a003a7308 */ /* 0x000fe40000000800 */
[C---:B----4-:R-:W-:Y:S06]  /*11d60*/  HMMA.16816.F32.BF16 R36, R28.reuse, R44, R36 ;  /* 0x0000002c1c24723c */ /* 0x050fec0000041824 */
[----:B------:R-:W-:Y:S01]  /*11d70*/  MUFU.EX2 R57, R87 ;  /* 0x0000005700397308 */ /* 0x000fe20000000800 */
[----:B------:R-:W-:Y:S01]  /*11d80*/  F2FP.BF16.PACK_AB R44, R122, R121 ;  /* 0x000000797a2c723e */ /* 0x000fe200000010ff */
[----:B------:R-:W-:Y:S01]  /*11d90*/  HMMA.16816.F32.BF16 R8, R28, R46, R8 ;  /* 0x0000002e1c08723c */ /* 0x000fe20000041808 */
[----:B-----5:R-:W-:Y:S01]  /*11da0*/  F2FP.BF16.PACK_AB R45, R130, R127 ;  /* 0x0000007f822d723e */ /* 0x020fe200000010ff */
[----:B------:R-:W4:Y:S04]  /*11db0*/  LDSM.16.MT88.4 R28, [R157+0x8000] ;  /* 0x008000009d1c783b */ /* 0x000f280000004200 */
[----:B------:R-:W-:Y:S01]  /*11dc0*/  MUFU.EX2 R116, R86 ;  /* 0x0000005600747308 */ /* 0x000fe20000000800 */
[----:B------:R-:W-:-:S02]  /*11dd0*/  F2FP.BF16.PACK_AB R46, R125, R114 ;  /* 0x000000727d2e723e */ /* 0x000fc400000010ff */
[----:B------:R-:W-:-:S05]  /*11de0*/  F2FP.BF16.PACK_AB R47, R129, R126 ;  /* 0x0000007e812f723e */ /* 0x000fca00000010ff */
[----:B------:R-:W-:Y:S02]  /*11df0*/  MUFU.EX2 R109, R109 ;  /* 0x0000006d006d7308 */ /* 0x000fe40000000800 */
[C---:B-1----:R-:W-:Y:S06]  /*11e00*/  HMMA.16816.F32.BF16 R24, R44.reuse, R40, R24 ;  /* 0x000000282c18723c */ /* 0x042fec0000041818 */
[----:B------:R-:W-:Y:S02]  /*11e10*/  MUFU.EX2 R59, R59 ;  /* 0x0000003b003b7308 */ /* 0x000fe40000000800 */
[C---:B------:R-:W-:Y:S01]  /*11e20*/  HMMA.16816.F32.BF16 R4, R44.reuse, R42, R4 ;  /* 0x0000002a2c04723c */ /* 0x040fe20000041804 */
[----:B------:R-:W1:Y:S05]  /*11e30*/  LDSM.16.MT88.4 R40, [R156+0x8000] ;  /* 0x008000009c28783b */ /* 0x000e6a0000004200 */
[----:B------:R-:W-:Y:S02]  /*11e40*/  MUFU.EX2 R56, R56 ;  /* 0x0000003800387308 */ /* 0x000fe40000000800 */
[C---:B--2---:R-:W-:Y:S06]  /*11e50*/  HMMA.16816.F32.BF16 R12, R44.reuse, R48, R12 ;  /* 0x000000302c0c723c */ /* 0x044fec000004180c */
[----:B------:R-:W-:Y:S01]  /*11e60*/  MUFU.EX2 R0, R111 ;  /* 0x0000006f00007308 */ /* 0x000fe20000000800 */
[----:B---3--:R-:W-:Y:S01]  /*11e70*/  F2FP.BF16.PACK_AB R48, R128, R113 ;  /* 0x000000718030723e */ /* 0x008fe200000010ff */
[----:B------:R-:W-:Y:S01]  /*11e80*/  HMMA.16816.F32.BF16 R16, R44, R50, R16 ;  /* 0x000000322c10723c */ /* 0x000fe20000041810 */
[----:B------:R-:W-:-:S05]  /*11e90*/  F2FP.BF16.PACK_AB R49, R123, R110 ;  /* 0x0000006e7b31723e */ /* 0x000fca00000010ff */
[----:B------:R-:W-:Y:S01]  /*11ea0*/  MUFU.EX2 R117, R117 ;  /* 0x0000007500757308 */ /* 0x000fe20000000800 */
[----:B------:R-:W-:Y:S01]  /*11eb0*/  F2FP.BF16.PACK_AB R50, R124, R3 ;  /* 0x000000037c32723e */ /* 0x000fe200000010ff */
[----:B----4-:R-:W-:Y:S01]  /*11ec0*/  HMMA.16816.F32.BF16 R32, R44, R28, R32 ;  /* 0x0000001c2c20723c */ /* 0x010fe20000041820 */
[----:B------:R-:W-:-:S05]  /*11ed0*/  F2FP.BF16.PACK_AB R51, R131, R112 ;  /* 0x000000708333723e */ /* 0x000fca00000010ff */
[----:B------:R-:W-:Y:S02]  /*11ee0*/  MUFU.EX2 R2, R62 ;  /* 0x0000003e00027308 */ /* 0x000fe40000000800 */
[C---:B------:R-:W-:Y:S01]  /*11ef0*/  HMMA.16816.F32.BF16 R20, R44.reuse, R30, R20 ;  /* 0x0000001e2c14723c */ /* 0x040fe20000041814 */
[----:B------:R-:W2:Y:S07]  /*11f00*/  LDSM.16.MT88.4 R28, [R160+0x8800] ;  /* 0x00880000a01c783b */ /* 0x000eae0000004200 */
[C---:B-1----:R-:W-:Y:S08]  /*11f10*/  HMMA.16816.F32.BF16 R36, R44.reuse, R40, R36 ;  /* 0x000000282c24723c */ /* 0x042ff00000041824 */
[----:B------:R-:W-:Y:S01]  /*11f20*/  HMMA.16816.F32.BF16 R8, R44, R42, R8 ;  /* 0x0000002a2c08723c */ /* 0x000fe20000041808 */
[----:B------:R-:W1:Y:S04]  /*11f30*/  LDSM.16.MT88.4 R40, [R157+0x8800] ;  /* 0x008800009d28783b */ /* 0x000e680000004200 */
[----:B------:R-:W3:Y:S11]  /*11f40*/  LDSM.16.MT88.4 R44, [R158+0x8800] ;  /* 0x008800009e2c783b */ /* 0x000ef60000004200 */
[C---:B------:R-:W-:Y:S01]  /*11f50*/  HMMA.16816.F32.BF16 R36, R48.reuse, R52, R36 ;  /* 0x000000343024723c */ /* 0x040fe20000041824 */
[----:B------:R-:W-:Y:S06]  /*11f60*/  MUFU.EX2 R52, R61 ;  /* 0x0000003d00347308 */ /* 0x000fec0000000800 */
[----:B------:R-:W-:Y:S01]  /*11f70*/  FFMA.FTZ R53, R60, c[0x0][0x23c], -R103 ;  /* 0x00008f003c357a23 */ /* 0x000fe20000010867 */
[C---:B--2---:R-:W-:Y:S05]  /*11f80*/  HMMA.16816.F32.BF16 R12, R48.reuse, R28, R12 ;  /* 0x0000001c300c723c */ /* 0x044fea000004180c */
[----:B------:R-:W-:Y:S03]  /*11f90*/  MUFU.EX2 R53, R53 ;  /* 0x0000003500357308 */ /* 0x000fe60000000800 */
[C---:B------:R-:W-:Y:S01]  /*11fa0*/  HMMA.16816.F32.BF16 R16, R48.reuse, R30, R16 ;  /* 0x0000001e3010723c */ /* 0x040fe20000041810 */
[----:B------:R-:W2:Y:S07]  /*11fb0*/  LDSM.16.MT88.4 R28, [R160+0x9000] ;  /* 0x00900000a01c783b */ /* 0x000eae0000004200 */
[C---:B------:R-:W-:Y:S01]  /*11fc0*/  HMMA.16816.F32.BF16 R8, R48.reuse, R54, R8 ;  /* 0x000000363008723c */ /* 0x040fe20000041808 */
[----:B------:R-:W4:Y:S07]  /*11fd0*/  MUFU.EX2 R55, R115 ;  /* 0x0000007300377308 */ /* 0x000f2e0000000800 */
[C---:B-1----:R-:W-:Y:S01]  /*11fe0*/  HMMA.16816.F32.BF16 R32, R48.reuse, R40, R32 ;  /* 0x000000283020723c */ /* 0x042fe20000041820 */
[----:B------:R4:W1:Y:S07]  /*11ff0*/  MUFU.EX2 R54, R84 ;  /* 0x0000005400367308 */ /* 0x00086e0000000800 */
[C---:B------:R-:W-:Y:S01]  /*12000*/  HMMA.16816.F32.BF16 R20, R48.reuse, R42, R20 ;  /* 0x0000002a3014723c */ /* 0x040fe20000041814 */
[----:B------:R-:W5:Y:S07]  /*12010*/  LDSM.16.MT88.4 R40, [R158+0x9000] ;  /* 0x009000009e28783b */ /* 0x000f6e0000004200 */
[----:B---3--:R-:W-:Y:S01]  /*12020*/  HMMA.16816.F32.BF16 R24, R48, R44, R24 ;  /* 0x0000002c3018723c */ /* 0x008fe20000041818 */
[----:B----4-:R-:W-:-:S02]  /*12030*/  F2FP.BF16.PACK_AB R84, R55, R0 ;  /* 0x000000003754723e */ /* 0x010fc400000010ff */
[----:B-1----:R-:W-:-:S05]  /*12040*/  F2FP.BF16.PACK_AB R86, R117, R54 ;  /* 0x000000367556723e */ /* 0x002fca00000010ff */
[----:B------:R-:W-:Y:S01]  /*12050*/  HMMA.16816.F32.BF16 R4, R48, R46, R4 ;  /* 0x0000002e3004723c */ /* 0x000fe20000041804 */
[----:B------:R-:W1:Y:S06]  /*12060*/  LDSM.16.MT88.4 R44, [R157+0x9000] ;  /* 0x009000009d2c783b */ /* 0x000e6c0000004200 */
[----:B------:R-:W-:Y:S02]  /*12070*/  F2FP.BF16.PACK_AB R48, R57, R58 ;  /* 0x0000003a3930723e */ /* 0x000fe400000010ff */
[----:B------:R-:W-:Y:S02]  /*12080*/  F2FP.BF16.PACK_AB R49, R56, R59 ;  /* 0x0000003b3831723e */ /* 0x000fe400000010ff */
[----:B------:R-:W-:-:S02]  /*12090*/  F2FP.BF16.PACK_AB R50, R109, R116 ;  /* 0x000000746d32723e */ /* 0x000fc400000010ff */
[----:B------:R-:W-:-:S07]  /*120a0*/  F2FP.BF16.PACK_AB R51, R53, R52 ;  /* 0x000000343533723e */ /* 0x000fce00000010ff */
[C---:B--2---:R-:W-:Y:S08]  /*120b0*/  HMMA.16816.F32.BF16 R12, R48.reuse, R28, R12 ;  /* 0x0000001c300c723c */ /* 0x044ff0000004180c */
[C---:B------:R-:W-:Y:S01]  /*120c0*/  HMMA.16816.F32.BF16 R16, R48.reuse, R30, R16 ;  /* 0x0000001e3010723c */ /* 0x040fe20000041810 */
[----:B------:R-:W2:Y:S07]  /*120d0*/  LDSM.16.MT88.4 R28, [R156+0x9000] ;  /* 0x009000009c1c783b */ /* 0x000eae0000004200 */
[C---:B-----5:R-:W-:Y:S07]  /*120e0*/  HMMA.16816.F32.BF16 R24, R48.reuse, R40, R24 ;  /* 0x000000283018723c */ /* 0x060fee0000041818 */
[----:B------:R-:W-:Y:S01]  /*120f0*/  FADD.FTZ R41, R105, R102 ;  /* 0x0000006669297221 */ /* 0x000fe20000010000 */
[----:B------:R-:W-:Y:S03]  /*12100*/  HMMA.16816.F32.BF16 R4, R48, R42, R4 ;  /* 0x0000002a3004723c */ /* 0x000fe60000041804 */
[----:B------:R-:W-:-:S04]  /*12110*/  FADD.FTZ R41, R100, R41 ;  /* 0x0000002964297221 */ /* 0x000fc80000010000 */
[----:B------:R-:W-:Y:S01]  /*12120*/  FADD.FTZ R68, R68, R41 ;  /* 0x0000002944447221 */ /* 0x000fe20000010000 */
[----:B-1----:R-:W-:Y:S01]  /*12130*/  HMMA.16816.F32.BF16 R32, R48, R44, R32 ;  /* 0x0000002c3020723c */ /* 0x002fe20000041820 */
[----:B------:R-:W1:Y:S01]  /*12140*/  LDSM.16.MT88.4 R40, [R160+0x9800] ;  /* 0x00980000a028783b */ /* 0x000e620000004200 */
[----:B------:R-:W3:Y:S01]  /*12150*/  MUFU.EX2 R45, R67 ;  /* 0x00000043002d7308 */ /* 0x000ee20000000800 */
[----:B------:R-:W-:-:S04]  /*12160*/  FADD.FTZ R69, R69, R68 ;  /* 0x0000004445457221 */ /* 0x000fc80000010000 */
[----:B------:R-:W-:Y:S01]  /*12170*/  FADD.FTZ R60, R70, R69 ;  /* 0x00000045463c7221 */ /* 0x000fe20000010000 */
[----:B------:R-:W-:Y:S01]  /*12180*/  HMMA.16816.F32.BF16 R20, R48, R46, R20 ;  /* 0x0000002e3014723c */ /* 0x000fe20000041814 */
[----:B------:R-:W-:Y:S02]  /*12190*/  FFMA.FTZ R44, R64, c[0x0][0x23c], -R103 ;  /* 0x00008f00402c7a23 */ /* 0x000fe40000010867 */
[----:B------:R-:W-:-:S04]  /*121a0*/  FADD.FTZ R60, R71, R60 ;  /* 0x0000003c473c7221 */ /* 0x000fc80000010000 */
[----:B------:R-:W-:Y:S01]  /*121b0*/  FADD.FTZ R79, R79, R60 ;  /* 0x0000003c4f4f7221 */ /* 0x000fe20000010000 */
[----:B------:R-:W-:Y:S01]  /*121c0*/  MUFU.EX2 R44, R44 ;  /* 0x0000002c002c7308 */ /* 0x000fe20000000800 */
[----:B------:R-:W-:Y:S01]  /*121d0*/  FFMA.FTZ R47, R63, c[0x0][0x23c], -R103 ;  /* 0x00008f003f2f7a23 */ /* 0x000fe20000010867 */
[----:B--2---:R-:W-:Y:S01]  /*121e0*/  HMMA.16816.F32.BF16 R36, R48, R28, R36 ;  /* 0x0000001c3024723c */ /* 0x004fe20000041824 */
[----:B------:R-:W-:-:S04]  /*121f0*/  FADD.FTZ R78, R78, R79 ;  /* 0x0000004f4e4e7221 */ /* 0x000fc80000010000 */
[----:B------:R-:W-:Y:S01]  /*12200*/  FADD.FTZ R77, R77, R78 ;  /* 0x0000004e4d4d7221 */ /* 0x000fe20000010000 */
[----:B------:R-:W2:Y:S01]  /*12210*/  MUFU.EX2 R47, R47 ;  /* 0x0000002f002f7308 */ /* 0x000ea20000000800 */
[----:B------:R-:W-:Y:S01]  /*12220*/  FADD.FTZ R28, R96, R95 ;  /* 0x0000005f601c7221 */ /* 0x000fe20000010000 */
[----:B------:R-:W-:Y:S01]  /*12230*/  HMMA.16816.F32.BF16 R8, R48, R30, R8 ;  /* 0x0000001e3008723c */ /* 0x000fe20000041808 */
[----:B------:R-:W-:Y:S02]  /*12240*/  FADD.FTZ R76, R76, R77 ;  /* 0x0000004d4c4c7221 */ /* 0x000fe40000010000 */
[----:B------:R-:W-:Y:S02]  /*12250*/  FADD.FTZ R119, R119, R28 ;  /* 0x0000001c77777221 */ /* 0x000fe40000010000 */
[----:B------:R-:W-:Y:S01]  /*12260*/  FADD.FTZ R29, R85, R76 ;  /* 0x0000004c551d7221 */ /* 0x000fe20000010000 */
[----:B---3--:R-:W-:Y:S01]  /*12270*/  F2FP.BF16.PACK_AB R85, R45, R2 ;  /* 0x000000022d55723e */ /* 0x008fe200000010ff */
[----:B------:R-:W-:-:S02]  /*12280*/  FADD.FTZ R120, R120, R119 ;  /* 0x0000007778787221 */ /* 0x000fc40000010000 */
[----:B------:R-:W-:-:S04]  /*12290*/  FADD.FTZ R92, R92, R29 ;  /* 0x0000001d5c5c7221 */ /* 0x000fc80000010000 */
[----:B------:R-:W-:Y:S01]  /*122a0*/  FADD.FTZ R93, R93, R92 ;  /* 0x0000005c5d5d7221 */ /* 0x000fe20000010000 */
[----:B--2---:R-:W-:-:S03]  /*122b0*/  F2FP.BF16.PACK_AB R87, R47, R44 ;  /* 0x0000002c2f57723e */ /* 0x004fc600000010ff */
[----:B------:R-:W-:-:S04]  /*122c0*/  FADD.FTZ R94, R94, R93 ;  /* 0x0000005d5e5e7221 */ /* 0x000fc80000010000 */
[C---:B-1----:R-:W-:Y:S07]  /*122d0*/  HMMA.16816.F32.BF16 R68, R84.reuse, R42, R16 ;  /* 0x0000002a5444723c */ /* 0x042fee0000041810 */
        /* <DEDUP_REMOVED lines=39> */
[----:B------:R-:W-:Y:S02]  /*12550*/  FADD.FTZ R44, R44, R45 ;  /* 0x0000002d2c2c7221 */ /* 0x000fe40000010000 */
[----:B------:R-:W-:Y:S02]  /*12560*/  FADD.FTZ R185, R117, R54 ;  /* 0x0000003675b97221 */ /* 0x000fe40000010000 */
[----:B------:R-:W-:-:S07]  /*12570*/  FADD.FTZ R186, R47, R44 ;  /* 0x0000002c2fba7221 */ /* 0x000fce0000010000 */
.L_x_7370:
[----:B------:R-:W-:Y:S01]  /*12580*/  ULDC.64 UR12, c[0x0][0x118] ;  /* 0x00004600000c7ab9 */ /* 0x000fe20000000a00 */
[----:B------:R-:W-:Y:S05]  /*12590*/  @!P6 BRA `(.L_x_7376) ;  /* 0x00002ea00000e947 */ /* 0x000fea0003800000 */
[----:B------:R-:W-:Y:S01]  /*125a0*/  ULDC UR8, c[0x0][0x1a0] ;  /* 0x0000680000087ab9 */ /* 0x000fe20000000800 */
[----:B------:R-:W-:Y:S01]  /*125b0*/  IMAD.MOV.U32 R3, RZ, RZ, R0 ;  /* 0x000000ffff037224 */ /* 0x000fe200078e0000 */
[----:B------:R-:W-:Y:S01]  /*125c0*/  ULEA UR5, -UR8, URZ, 0x7 ;  /* 0x0000003f08057291 */ /* 0x000fe2000f8e393f */
[----:B------:R-:W-:Y:S01]  /*125d0*/  IMAD.MOV.U32 R101, RZ, RZ, R2 ;  /* 0x000000ffff657224 */ /* 0x000fe200078e0002 */
[----:B------:R-:W-:Y:S02]  /*125e0*/  UMOV UR10, 0x5 ;  /* 0x00000005000a7882 */ /* 0x000fe40000000000 */
[----:B------:R-:W-:-:S02]  /*125f0*/  USHF.R.S32.HI UR4, URZ, 0x1f, UR5 ;  /* 0x0000001f3f047899 */ /* 0x000fc40008011405 */
[----:B------:R-:W-:Y:S01]  /*12600*/  ULDC UR9, c[0x0][0x1a4] ;  /* 0x0000690000097ab9 */ /* 0x000fe20000000800 */
[----:B------:R-:W-:Y:S01]  /*12610*/  MOV R184, UR5 ;  /* 0x0000000500b87c02 */ /* 0x000fe20008000f00 */
[----:B------:R-:W-:Y:S02]  /*12620*/  USHF.L.U64.HI UR9, UR8, UR10, UR9 ;  /* 0x0000000a08097299 */ /* 0x000fe40008010209 */
[----:B------:R-:W-:Y:S01]  /*12630*/  MOV R182, UR4 ;  /* 0x0000000400b67c02 */ /* 0x000fe20008000f00 */
[----:B------:R-:W-:Y:S02]  /*12640*/  USHF.L.U32 UR8, UR8, 0x5, URZ ;  /* 0x0000000508087899 */ /* 0x000fe4000800063f */
[----:B------:R-:W-:Y:S02]  /*12650*/  ULDC UR4, c[0x0][0x19c] ;  /* 0x0000670000047ab9 */ /* 0x000fe40000000800 */
.L_x_7380:
        /* <DEDUP_REMOVED lines=66> */
.L_x_7377:
        /* <DEDUP_REMOVED lines=36> */
[----:B------:R-:W4:Y:S01]  /*12cc0*/  LDSM.16.M88.4 R132, [R165+0x5000] ;  /* 0x00500000a584783b */ /* 0x000f220000000200 */
[C---:B-1----:R-:W-:Y:S04]  /*12cd0*/  HMMA.16816.F32.BF16 R4, R104.reuse, R108, RZ ;  /* 0x0000006c6804723c */ /* 0x042fe800000418ff */
[----:B------:R-:W1:Y:S05]  /*12ce0*/  LDSM.16.M88.4 R136, [R165+0x5800] ;  /* 0x00580000a588783b */ /* 0x000e6a0000000200 */
[----:B------:R-:W-:Y:S01]  /*12cf0*/  LDSM.16.M88.4 R140, [R164] ;  /* 0x00000000a48c783b */ /* 0x000fe20000000200 */
[C---:B------:R-:W-:Y:S04]  /*12d00*/  HMMA.16816.F32.BF16 R8, R104.reuse, R110, RZ ;  /* 0x0000006e6808723c */ /* 0x040fe800000418ff */
[----:B------:R-:W1:Y:S04]  /*12d10*/  LDSM.16.M88.4 R144, [R159+0x2000] ;  /* 0x002000009f90783b */ /* 0x000e680000000200 */
[C---:B--2---:R-:W-:Y:S01]  /*12d20*/  HMMA.16816.F32.BF16 R12, R104.reuse, R112, RZ ;  /* 0x00000070680c723c */ /* 0x044fe200000418ff */
[----:B------:R-:W-:Y:S07]  /*12d30*/  LDSM.16.M88.4 R108, [R159+0x3000] ;  /* 0x003000009f6c783b */ /* 0x000fee0000000200 */
[C---:B------:R-:W-:Y:S01]  /*12d40*/  HMMA.16816.F32.BF16 R16, R104.reuse, R114, RZ ;  /* 0x000000726810723c */ /* 0x040fe200000418ff */
[----:B------:R-:W-:Y:S07]  /*12d50*/  LDSM.16.M88.4 R112, [R159+0x3800] ;  /* 0x003800009f70783b */ /* 0x000fee0000000200 */
[C---:B------:R-:W-:Y:S08]  /*12d60*/  HMMA.16816.F32.BF16 R20, R104.reuse, R116, RZ ;  /* 0x000000746814723c */ /* 0x040ff000000418ff */
[C---:B------:R-:W-:Y:S01]  /*12d70*/  HMMA.16816.F32.BF16 R24, R104.reuse, R118, RZ ;  /* 0x000000766818723c */ /* 0x040fe200000418ff */
[----:B------:R-:W-:Y:S07]  /*12d80*/  LDSM.16.M88.4 R116, [R159+0x4000] ;  /* 0x004000009f74783b */ /* 0x000fee0000000200 */
[C---:B---3--:R-:W-:Y:S08]  /*12d90*/  HMMA.16816.F32.BF16 R28, R104.reuse, R120, RZ ;  /* 0x00000078681c723c */ /* 0x048ff000000418ff */
[C---:B------:R-:W-:Y:S01]  /*12da0*/  HMMA.16816.F32.BF16 R32, R104.reuse, R122, RZ ;  /* 0x0000007a6820723c */ /* 0x040fe200000418ff */
[----:B------:R-:W-:Y:S07]  /*12db0*/  LDSM.16.M88.4 R120, [R159+0x4800] ;  /* 0x004800009f78783b */ /* 0x000fee0000000200 */
[C---:B------:R-:W-:Y:S08]  /*12dc0*/  HMMA.16816.F32.BF16 R36, R104.reuse, R124, RZ ;  /* 0x0000007c6824723c */ /* 0x040ff000000418ff */
[C---:B------:R-:W-:Y:S01]  /*12dd0*/  HMMA.16816.F32.BF16 R40, R104.reuse, R126, RZ ;  /* 0x0000007e6828723c */ /* 0x040fe200000418ff */
[----:B------:R-:W-:Y:S07]  /*12de0*/  LDSM.16.M88.4 R124, [R151] ;  /* 0x00000000977c783b */ /* 0x000fee0000000200 */
[C---:B------:R-:W-:Y:S08]  /*12df0*/  HMMA.16816.F32.BF16 R44, R104.reuse, R128, RZ ;  /* 0x00000080682c723c */ /* 0x040ff000000418ff */
[C---:B------:R-:W-:Y:S08]  /*12e00*/  HMMA.16816.F32.BF16 R48, R104.reuse, R130, RZ ;  /* 0x000000826830723c */ /* 0x040ff000000418ff */
[C---:B----4-:R-:W-:Y:S08]  /*12e10*/  HMMA.16816.F32.BF16 R52, R104.reuse, R132, RZ ;  /* 0x000000846834723c */ /* 0x050ff000000418ff */
[C---:B------:R-:W-:Y:S08]  /*12e20*/  HMMA.16816.F32.BF16 R56, R104.reuse, R134, RZ ;  /* 0x000000866838723c */ /* 0x040ff000000418ff */
[C---:B-1----:R-:W-:Y:S08]  /*12e30*/  HMMA.16816.F32.BF16 R60, R104.reuse, R136, RZ ;  /* 0x00000088683c723c */ /* 0x042ff000000418ff */
[----:B-----5:R-:W-:Y:S01]  /*12e40*/  HMMA.16816.F32.BF16 R64, R104, R138, RZ ;  /* 0x0000008a6840723c */ /* 0x020fe200000418ff */
        /* <DEDUP_REMOVED lines=136> */
.L_x_7379:
        /* <DEDUP_REMOVED lines=31> */
.L_x_7378:
        /* <DEDUP_REMOVED lines=440> */
.L_x_7376:
        /* <DEDUP_REMOVED lines=10> */
[----:B------:R-:W-:Y:S06]  /*154e0*/  BAR.SYNC.DEFER_BLOCKING 0x0 ;  /* 0x0000000000007b1d */ /* 0x000fec0000010000 */
[----:B------:R-:W4:Y:S01]  /*154f0*/  S2R R44, SR_CTAID.X ;  /* 0x00000000002c7919 */ /* 0x000f220000002500 */
[----:B-1----:R-:W-:-:S02]  /*15500*/  FADD.FTZ R6, R6, R185 ;  /* 0x000000b906067221 */ /* 0x002fc40000010000 */
        /* <DEDUP_REMOVED lines=57> */
[----:B------:R-:W-:-:S02]  /*158a0*/  FMUL.FTZ R77, R8, R77 ;  /* 0x0000004d084d7220 */ /* 0x000fc40000410000 */
[C---:B------:R-:W-:Y:S01]  /*158b0*/  FMUL.FTZ R88, R8.reuse, R88 ;  /* 0x0000005808587220 */ /* 0x040fe20000410000 */
[----:B------:R-:W3:Y:S01]  /*158c0*/  @P0 MUFU.LG2 R4, R4 ;  /* 0x0000000400040308 */ /* 0x000ee20000000c00 */
[C---:B------:R-:W-:Y:S02]  /*158d0*/  FMUL.FTZ R89, R8.reuse, R89 ;  /* 0x0000005908597220 */ /* 0x040fe40000410000 */
[C---:B------:R-:W-:Y:S02]  /*158e0*/  FMUL.FTZ R80, R8.reuse, R80 ;  /* 0x0000005008507220 */ /* 0x040fe40000410000 */
[C---:B------:R-:W-:Y:S02]  /*158f0*/  FMUL.FTZ R81, R8.reuse, R81 ;  /* 0x0000005108517220 */ /* 0x040fe40000410000 */
[C---:B------:R-:W-:Y:S02]  /*15900*/  FMUL.FTZ R84, R8.reuse, R84 ;  /* 0x0000005408547220 */ /* 0x040fe40000410000 */
[----:B------:R-:W-:Y:S01]  /*15910*/  FMUL.FTZ R85, R8, R85 ;  /* 0x0000005508557220 */ /* 0x000fe20000410000 */
[----:B------:R-:W-:Y:S01]  /*15920*/  MOV R8, 0x40 ;  /* 0x0000004000087802 */ /* 0x000fe20000000f00 */
[----:B------:R-:W-:-:S02]  /*15930*/  FMUL.FTZ R71, R7, R71 ;  /* 0x0000004707477220 */ /* 0x000fc40000410000 */
[C---:B------:R-:W-:Y:S02]  /*15940*/  FMUL.FTZ R70, R7.reuse, R70 ;  /* 0x0000004607467220 */ /* 0x040fe40000410000 */
[C---:B------:R-:W-:Y:S02]  /*15950*/  FMUL.FTZ R95, R7.reuse, R95 ;  /* 0x0000005f075f7220 */ /* 0x040fe40000410000 */
[----:B------:R-:W-:Y:S01]  /*15960*/  FMUL.FTZ R94, R7, R94 ;  /* 0x0000005e075e7220 */ /* 0x000fe20000410000 */
[----:B-1----:R-:W-:Y:S01]  /*15970*/  IADD3 R12, R9, R16, RZ ;  /* 0x00000010090c7210 */ /* 0x002fe20007ffe0ff */
        /* <DEDUP_REMOVED lines=10> */
[----:B------:R-:W-:Y:S01]  /*15a20*/  SEL R7, R8, 0xffffffc0, !P1 ;  /* 0xffffffc008077807 */ /* 0x000fe20004800000 */
[----:B--2---:R-:W-:Y:S01]  /*15a30*/  @P3 FMUL.FTZ R5, R5, 0.69314718246459960938 ;  /* 0x3f31721805053820 */ /* 0x004fe20000410000 */
[C---:B------:R-:W-:Y:S02]  /*15a40*/  IADD3 R8, R14.reuse, R9, RZ ;  /* 0x000000090e087210 */ /* 0x040fe40007ffe0ff */
[C---:B------:R-:W-:Y:S01]  /*15a50*/  IADD3 R9, R7.reuse, R16, RZ ;  /* 0x0000001007097210 */ /* 0x040fe20007ffe0ff */
[----:B------:R-:W-:Y:S01]  /*15a60*/  IMAD.IADD R13, R14, 0x1, R7 ;  /* 0x000000010e0d7824 */ /* 0x000fe200078e0207 */
[----:B------:R-:W-:Y:S01]  /*15a70*/  IADD3 R15, R8, R7, RZ ;  /* 0x00000007080f7210 */ /* 0x000fe20007ffe0ff */
[----:B------:R-:W-:Y:S01]  /*15a80*/  IMAD.IADD R14, R7, 0x1, R12 ;  /* 0x00000001070e7824 */ /* 0x000fe200078e020c */
[----:B------:R-:W-:Y:S01]  /*15a90*/  STS.64 [R8], R68 ;  /* 0x0000004408007388 */ /* 0x000fe20000000a00 */
[----:B------:R-:W-:Y:S01]  /*15aa0*/  LOP3.LUT P1, RZ, R10, 0x3, RZ, 0xc0, !PT ;  /* 0x000000030aff7812 */ /* 0x000fe2000782c0ff */
[----:B------:R-:W-:-:S02]  /*15ab0*/  @P3 FFMA.FTZ R3, R2, c[0x0][0x238], R5 ;  /* 0x00008e0002033a23 */ /* 0x000fc40000010005 */
[----:B------:R-:W1:Y:S04]  /*15ac0*/  S2R R7, SR_CTAID.Z ;  /* 0x0000000000077919 */ /* 0x000e680000002700 */
[----:B------:R2:W-:Y:S04]  /*15ad0*/  STS.64 [R8+0x800], R70 ;  /* 0x0008004608007388 */ /* 0x0005e80000000a00 */
[----:B------:R-:W-:Y:S04]  /*15ae0*/  STS.64 [R13], R92 ;  /* 0x0000005c0d007388 */ /* 0x000fe80000000a00 */
[----:B------:R-:W-:Y:S04]  /*15af0*/  STS.64 [R13+0x800], R94 ;  /* 0x0008005e0d007388 */ /* 0x000fe80000000a00 */
[----:B------:R-:W-:Y:S04]  /*15b00*/  STS.64 [R15], R72 ;  /* 0x000000480f007388 */ /* 0x000fe80000000a00 */
[----:B------:R-:W-:Y:S04]  /*15b10*/  STS.64 [R15+0x800], R74 ;  /* 0x0008004a0f007388 */ /* 0x000fe80000000a00 */
[----:B------:R-:W-:Y:S01]  /*15b20*/  STS.64 [R16], R76 ;  /* 0x0000004c10007388 */ /* 0x000fe20000000a00 */
[----:B-1----:R-:W-:Y:S01]  /*15b30*/  IMAD R7, R46, c[0x0][0x1c0], R7 ;  /* 0x000070002e077a24 */ /* 0x002fe200078e0207 */
[----:B------:R-:W-:-:S02]  /*15b40*/  SHF.R.S32.HI R46, RZ, 0x1f, R11 ;  /* 0x0000001fff2e7819 */ /* 0x000fc4000001140b */
[----:B------:R-:W-:Y:S02]  /*15b50*/  STS.64 [R16+0x800], R78 ;  /* 0x0008004e10007388 */ /* 0x000fe40000000a00 */
[----:B------:R-:W-:Y:S02]  /*15b60*/  LEA.HI R46, R46, R11, RZ, 0x2 ;  /* 0x0000000b2e2e7211 */ /* 0x000fe400078f10ff */
[----:B------:R-:W-:Y:S02]  /*15b70*/  STS.64 [R12], R88 ;  /* 0x000000580c007388 */ /* 0x000fe40000000a00 */
[----:B------:R-:W-:Y:S02]  /*15b80*/  LOP3.LUT R46, R46, 0xffffffc, RZ, 0xc0, !PT ;  /* 0x0ffffffc2e2e7812 */ /* 0x000fe400078ec0ff */
[----:B------:R-:W-:Y:S02]  /*15b90*/  STS.64 [R12+0x800], R90 ;  /* 0x0008005a0c007388 */ /* 0x000fe40000000a00 */
[----:B------:R-:W-:-:S02]  /*15ba0*/  IADD3 R11, R11, -R46, RZ ;  /* 0x8000002e0b0b7210 */ /* 0x000fc40007ffe0ff */
[----:B--2---:R-:W1:Y:S02]  /*15bb0*/  S2R R8, SR_CTAID.Y ;  /* 0x0000000000087919 */ /* 0x004e640000002600 */
[----:B------:R-:W-:Y:S02]  /*15bc0*/  LEA R11, R11, R180, 0x4 ;  /* 0x000000b40b0b7211 */ /* 0x000fe400078e20ff */
[----:B------:R-:W-:Y:S04]  /*15bd0*/  STS.64 [R9], R80 ;  /* 0x0000005009007388 */ /* 0x000fe80000000a00 */
[----:B------:R3:W-:Y:S04]  /*15be0*/  STS.64 [R9+0x800], R82 ;  /* 0x0008005209007388 */ /* 0x0007e80000000a00 */
[----:B------:R-:W-:Y:S04]  /*15bf0*/  STS.64 [R14], R84 ;  /* 0x000000540e007388 */ /* 0x000fe80000000a00 */
[----:B------:R-:W-:Y:S04]  /*15c00*/  STS.64 [R14+0x800], R86 ;  /* 0x000800560e007388 */ /* 0x000fe80000000a00 */
[----:B------:R-:W-:Y:S01]  /*15c10*/  BAR.SYNC.DEFER_BLOCKING 0x0 ;  /* 0x0000000000007b1d */ /* 0x000fe20000010000 */
[----:B-1----:R-:W-:-:S04]  /*15c20*/  IMAD R8, R8, c[0x0][0x210], R177 ;  /* 0x0000840008087a24 */ /* 0x002fc800078e02b1 */
[----:B------:R-:W-:Y:S01]  /*15c30*/  IMAD R7, R8, c[0x0][0x1c0], R7 ;  /* 0x0000700008077a24 */ /* 0x000fe200078e0207 */
[----:B------:R-:W-:Y:S01]  /*15c40*/  MOV R8, 0xff800000 ;  /* 0xff80000000087802 */ /* 0x000fe20000000f00 */
[----:B---3--:R-:W-:-:S04]  /*15c50*/  @P0 FMUL.FTZ R9, R4, 0.69314718246459960938 ;  /* 0x3f31721804090820 */ /* 0x008fc80000410000 */
[----:B------:R-:W-:Y:S01]  /*15c60*/  @P0 FFMA.FTZ R8, R0, c[0x0][0x238], R9 ;  /* 0x00008e0000080a23 */ /* 0x000fe20000010009 */
[----:B------:R-:W1:Y:S04]  /*15c70*/  LDS.128 R36, [R6.X4] ;  /* 0x0000000006247984 */ /* 0x000e680000004c00 */
[----:B------:R-:W2:Y:S04]  /*15c80*/  LDS.128 R32, [R6.X4+0x800] ;  /* 0x0008000006207984 */ /* 0x000ea80000004c00 */
[----:B------:R-:W3:Y:S04]  /*15c90*/  LDS.128 R28, [R6.X4+0x1000] ;  /* 0x00100000061c7984 */ /* 0x000ee80000004c00 */
[----:B------:R-:W1:Y:S04]  /*15ca0*/  LDS.128 R24, [R6.X4+0x1800] ;  /* 0x0018000006187984 */ /* 0x000e680000004c00 */
[----:B------:R-:W1:Y:S04]  /*15cb0*/  LDS.128 R20, [R6.X4+0x2000] ;  /* 0x0020000006147984 */ /* 0x000e680000004c00 */
[----:B------:R-:W1:Y:S04]  /*15cc0*/  LDS.128 R16, [R6.X4+0x2800] ;  /* 0x0028000006107984 */ /* 0x000e680000004c00 */
[----:B------:R-:W1:Y:S04]  /*15cd0*/  LDS.128 R12, [R6.X4+0x3000] ;  /* 0x00300000060c7984 */ /* 0x000e680000004c00 */
[----:B------:R4:W1:Y:S02]  /*15ce0*/  LDS.128 R40, [R6.X4+0x3800] ;  /* 0x0038000006287984 */ /* 0x0008640000004c00 */
[----:B----4-:R-:W-:-:S04]  /*15cf0*/  IMAD.SHL.U32 R6, R44, 0x40, RZ ;  /* 0x000000402c067824 */ /* 0x010fc800078e00ff */
[----:B------:R-:W-:Y:S01]  /*15d00*/  IMAD R6, R7, c[0x0][0x214], R6 ;  /* 0x0000850007067a24 */ /* 0x000fe200078e0206 */
[----:B------:R-:W-:Y:S05]  /*15d10*/  @P1 BRA `(.L_x_7382) ;  /* 0x000000b000001947 */ /* 0x000fea0003800000 */
[----:B--23--:R-:W-:Y:S01]  /*15d20*/  IMAD R0, R44, -0x40, R175 ;  /* 0xffffffc02c007824 */ /* 0x00cfe200078e02af */
[C---:B------:R-:W-:Y:S02]  /*15d30*/  IADD3 R7, R11.reuse, 0x8, RZ ;  /* 0x000000080b077810 */ /* 0x040fe40007ffe0ff */
[----:B------:R-:W-:Y:S02]  /*15d40*/  SHF.R.S32.HI R5, RZ, 0x1f, R11 ;  /* 0x0000001fff057819 */ /* 0x000fe4000001140b */
[----:B------:R-:W-:Y:S02]  /*15d50*/  IADD3 R2, P0, R6, R11, RZ ;  /* 0x0000000b06027210 */ /* 0x000fe40007f1e0ff */
[-C--:B------:R-:W-:Y:S02]  /*15d60*/  ISETP.GE.AND P2, PT, R11, R0.reuse, PT ;  /* 0x000000000b00720c */ /* 0x080fe40003f46270 */
[----:B------:R-:W-:-:S02]  /*15d70*/  ISETP.GE.AND P1, PT, R7, R0, PT ;  /* 0x000000000700720c */ /* 0x000fc40003f26270 */
[----:B------:R-:W-:Y:S02]  /*15d80*/  LEA.HI.X.SX32 R5, R6, R5, 0x1, P0 ;  /* 0x0000000506057211 */ /* 0x000fe400000f0eff */
[----:B------:R-:W-:-:S04]  /*15d90*/  LEA R4, P0, R2, c[0x0][0x208], 0x2 ;  /* 0x0000820002047a11 */ /* 0x000fc800078010ff */
[----:B------:R-:W-:-:S05]  /*15da0*/  LEA.HI.X R5, R2, c[0x0][0x20c], R5, 0x2, P0 ;  /* 0x0000830002057a11 */ /* 0x000fca00000f1405 */
[----:B------:R2:W-:Y:S04]  /*15db0*/  @!P2 STG.E [R4.64], R3 ;  /* 0x000000030400a986 */ /* 0x0005e8000c10190c */
[----:B------:R2:W-:Y:S02]  /*15dc0*/  @!P1 STG.E [R4.64+0x20], R8 ;  /* 0x0000200804009986 */ /* 0x0005e4000c10190c */
.L_x_7382:
[----:B--23--:R-:W-:Y:S05]  /*15dd0*/  BSYNC B0 ;  /* 0x0000000000007941 */ /* 0x00cfea0003800000 */
.L_x_7381:
[----:B------:R-:W-:Y:S01]  /*15de0*/  IMAD.SHL.U32 R4, R174, 0x4, RZ ;  /* 0x00000004ae047824 */ /* 0x000fe200078e00ff */
[C---:B------:R-:W-:Y:S01]  /*15df0*/  IADD3 R3, R167.reuse, 0x8, RZ ;  /* 0x00000008a7037810 */ /* 0x040fe20007ffe0ff */
[----:B------:R-:W-:Y:S01]  /*15e00*/  IMAD R6, R6, c[0x0][0x22c], RZ ;  /* 0x00008b0006067a24 */ /* 0x000fe200078e02ff */
[C---:B------:R-:W-:Y:S01]  /*15e10*/  IADD3 R2, R167.reuse, 0x10, RZ ;  /* 0x00000010a7027810 */ /* 0x040fe20007ffe0ff */
[----:B------:R-:W-:Y:S01]  /*15e20*/  IMAD R44, R44, -0x40, R175 ;  /* 0xffffffc02c2c7824 */ /* 0x000fe200078e02af */
[----:B------:R-:W-:Y:S02]  /*15e30*/  SHF.R.S32.HI R5, RZ, 0x1f, R4 ;  /* 0x0000001fff057819 */ /* 0x000fe40000011404 */
[----:B------:R-:W-:-:S02]  /*15e40*/  IADD3 R0, R167, 0x18, RZ ;  /* 0x00000018a7007810 */ /* 0x000fc40007ffe0ff */
[-C--:B------:R-:W-:Y:S01]  /*15e50*/  ISETP.GE.AND P6, PT, R3, R44.reuse, PT ;  /* 0x0000002c0300720c */ /* 0x080fe20003fc6270 */
[C---:B------:R-:W-:Y:S01]  /*15e60*/  IMAD.WIDE R4, R167.reuse, 0x40, R4 ;  /* 0x00000040a7047825 */ /* 0x040fe200078e0204 */
[----:B------:R-:W-:Y:S02]  /*15e70*/  ISETP.GE.AND P5, PT, R2, R44, PT ;  /* 0x0000002c0200720c */ /* 0x000fe40003fa6270 */
[----:B------:R-:W-:Y:S02]  /*15e80*/  IADD3 R3, R167, 0x30, RZ ;  /* 0x00000030a7037810 */ /* 0x000fe40007ffe0ff */
[C---:B------:R-:W-:Y:S02]  /*15e90*/  IADD3 R4, P0, R6.reuse, R4, RZ ;  /* 0x0000000406047210 */ /* 0x040fe40007f1e0ff */
[----:B------:R-:W-:Y:S02]  /*15ea0*/  ISETP.GE.AND P1, PT, R3, R44, PT ;  /* 0x0000002c0300720c */ /* 0x000fe40003f26270 */
        /* <DEDUP_REMOVED lines=12> */
[----:B-1----:R2:W-:Y:S04]  /*15f70*/  @!P1 STG.E.128 [R2.64+0x3000], R12 ;  /* 0x0030000c02009986 */ /* 0x0025e8000c101d0c */
        /* <DEDUP_REMOVED lines=9> */
.L_x_7383:
        /* <DEDUP_REMOVED lines=15> */
.L_x_7930:


//--------------------- .text._ZN5flash24flash_fwd_splitkv_kernelI23Flash_fwd_kernel_traitsILi64ELi64ELi128ELi4ELb0ELb0EN7cutlass10bfloat16_tE19Flash_kernel_traitsILi64ELi64ELi128ELi4ES3_EELb1ELb0ELb0ELb0ELb1ELb1ELb1ELb1EEEvNS_16Flash_fwd_paramsE --------------------------
	.section	.text._ZN5flash24flash_fwd_splitkv_kernelI23Flash_fwd_kernel_traitsILi64ELi64ELi128ELi4ELb0ELb0EN7cutlass10bfloat16_tE19Flash_kernel_traitsILi64ELi64ELi128ELi4ES3_EELb1ELb0ELb0ELb0ELb1ELb1ELb1ELb1EEEvNS_16Flash_fwd_paramsE,"ax",@progbits
	.sectioninfo	@"SHI_REGISTERS=255"
	.align	128
        .global         _ZN5flash24flash_fwd_splitkv_kernelI23Flash_fwd_kernel_traitsILi64ELi64ELi128ELi4ELb0ELb0EN7cutlass10bfloat16_tE19Flash_kernel_traitsILi64ELi64ELi128ELi4ES3_EELb1ELb0ELb0ELb0ELb1ELb1ELb1ELb1EEEvNS_16Flash_fwd_paramsE
        .type           _ZN5flash24flash_fwd_splitkv_kernelI23Flash_fwd_kernel_traitsILi64ELi64ELi128ELi4ELb0ELb0EN7cutlass10bfloat16_tE19Flash_kernel_traitsILi64ELi64ELi128ELi4ES3_EELb1ELb0ELb0ELb0ELb1ELb1ELb1ELb1EEEvNS_16Flash_fwd_paramsE,@function
        .size           _ZN5flash24flash_fwd_splitkv_kernelI23Flash_fwd_kernel_traitsILi64ELi64ELi128ELi4ELb0ELb0EN7cutlass10bfloat16_tE19Flash_kernel_traitsILi64ELi64ELi128ELi4ES3_EELb1ELb0ELb0ELb0ELb1ELb1ELb1ELb1EEEvNS_16Flash_fwd_paramsE,(.L_x_7931 - _ZN5flash24flash_fwd_splitkv_kernelI23Flash_fwd_kernel_traitsILi64ELi64ELi128ELi4ELb0ELb0EN7cutlass10bfloat16_tE19Flash_kernel_traitsILi64ELi64ELi128ELi4ES3_EELb1ELb0ELb0ELb0ELb1ELb1ELb1ELb1EEEvNS_16Flash_fwd_paramsE)
        .other          _ZN5flash24flash_fwd_splitkv_kernelI23Flash_fwd_kernel_traitsILi64ELi64ELi128ELi4ELb0ELb0EN7cutlass10bfloat16_tE19Flash_kernel_traitsILi64ELi64ELi128ELi4ES3_EELb1ELb0ELb0ELb0ELb1ELb1ELb1ELb1EEEvNS_16Flash_fwd_paramsE,@"STO_CUDA_ENTRY STV_DEFAULT"
_ZN5flash24flash_fwd_splitkv_kernelI23Flash_fwd_kernel_traitsILi64ELi64ELi128ELi4ELb0ELb0EN7cutlass10bfloat16_tE19Flash_kernel_traitsILi64ELi64ELi128ELi4ES3_EELb1ELb0ELb0ELb0ELb1ELb1ELb1ELb1EEEvNS_16Flash_fwd_paramsE:
.text._ZN5flash24flash_fwd_splitkv_kernelI23Flash_fwd_kernel_traitsILi64ELi64ELi128ELi4ELb0ELb0EN7cutlass10bfloat16_tE19Flash_kernel_traitsILi64ELi64ELi128ELi4ES3_EELb1ELb0ELb0ELb0ELb1ELb1ELb1ELb1EEEvNS_16Flash_fwd_paramsE:
        /* <DEDUP_REMOVED lines=53> */
.L_x_7384:
[----:B-1-34-:R-:W-:Y:S02]  /*0350*/  MOV R73, c[0x0][0x218] ;  /* 0x0000860000497a02 */ /* 0x01afe40000000f00 */
.L_x_7385:
        /* <DEDUP_REMOVED lines=40> */
[----:B------:R-:W-:Y:S02]  /*05e0*/  IADD3 R3, -R181, 0xbf, R64 ;  /* 0x000000bfb5037810 */ /* 0x000fe40007ffe140 */
[----:B------:R-:W-:Y:S02]  /*05f0*/  IADD3 R4, R50, 0x7f, RZ ;  /* 0x0000007f32047810 */ /* 0x000fe40007ffe0ff */
[----:B------:R-:W-:-:S02]  /*0600*/  IADD3 R2, R3, c[0x0][0x2e8], R50 ;  /* 0x0000ba0003027a10 */ /* 0x000fc40007ffe032 */
[----:B------:R-:W-:Y:S02]  /*0610*/  SHF.R.S32.HI R3, RZ, 0x1f, R4 ;  /* 0x0000001fff037819 */ /* 0x000fe40000011404 */
[----:B------:R-:W-:Y:S02]  /*0620*/  SHF.R.S32.HI R61, RZ, 0x1f, R2 ;  /* 0x0000001fff3d7819 */ /* 0x000fe40000011402 */
[----:B------:R-:W-:Y:S02]  /*0630*/  LEA.HI R3, R3, R4, RZ, 0x7 ;  /* 0x0000000403037211 */ /* 0x000fe400078f38ff */
        /* <DEDUP_REMOVED lines=86> */
.L_x_7386:
        /* <DEDUP_REMOVED lines=95> */
.L_x_7387:
        /* <DEDUP_REMOVED lines=17> */
.L_x_7389:
        /* <DEDUP_REMOVED lines=56> */
.L_x_7388:
        /* <DEDUP_REMOVED lines=26> */
[----:B------:R-:W-:Y:S01]  /*17c0*/  LOP3.LUT R63, R62, 0xffffffe0, RZ, 0xc0, !PT ;  /* 0xffffffe03e3f7812 */ /* 0x000fe200078ec0ff */
[----:B------:R-:W-:Y:S01]  /*17d0*/  @!P0 IMAD R15, R183, c[0x0][0x17c], R16 ;  /* 0x00005f00b70f8a24 */ /* 0x000fe200078e0210 */
[----:B------:R-:W-:Y:S01]  /*17e0*/  SHF.R.U32.HI R16, RZ, 0x3, R23 ;  /* 0x00000003ff107819 */ /* 0x000fe20000011617 */
[----:B------:R-:W-:Y:S01]  /*17f0*/  @P0 IMAD R17, R17, c[0x0][0x194], R21 ;  /* 0x0000650011110a24 */ /* 0x000fe200078e0215 */
[----:B------:R-:W-:Y:S01]  /*1800*/  LOP3.LUT R21, R23, 0x38, R14, 0xf8, !PT ;  /* 0x0000003817157812 */ /* 0x000fe200078ef80e */
[----:B------:R-:W-:Y:S01]  /*1810*/  @P0 IMAD.MOV.U32 R10, RZ, RZ, R20 ;  /* 0x000000ffff0a0224 */ /* 0x000fe200078e0014 */
[----:B------:R-:W-:Y:S01]  /*1820*/  SHF.L.U32 R139, R18, 0x3, RZ ;  /* 0x00000003128b7819 */ /* 0x000fe200000006ff */
        /* <DEDUP_REMOVED lines=13> */
[C---:B------:R-:W-:Y:S01]  /*1900*/  IMAD R19, R4.reuse, c[0x0][0x1bc], R19 ;  /* 0x00006f0004137a24 */ /* 0x040fe200078e0213 */
[----:B------:R-:W-:Y:S01]  /*1910*/  SHF.L.U64.HI R68, R159, R116, c[0x0][0x19c] ;  /* 0x000067009f447619 */ /* 0x000fe20000010274 */
[----:B------:R-:W-:Y:S01]  /*1920*/  IMAD.WIDE.U32 R22, R4, c[0x0][0x1b8], R22 ;  /* 0x00006e0004167a25 */ /* 0x000fe200078e0016 */
[----:B------:R-:W-:-:S03]  /*1930*/  SHF.R.S32.HI R62, RZ, 0x5, R62 ;  /* 0x00000005ff3e7819 */ /* 0x000fc6000001143e */
        /* <DEDUP_REMOVED lines=30> */
[----:B------:R-:W-:Y:S01]  /*1b20*/  IADD3.X R85, R85, c[0x0][0x174], RZ, P0, !PT ;  /* 0x00005d0055557a10 */ /* 0x000fe200007fe4ff */
[----:B------:R-:W-:Y:S01]  /*1b30*/  IMAD R76, R140, R77, R75 ;  /* 0x0000004d8c4c7224 */ /* 0x000fe200078e024b */
[----:B------:R-:W-:Y:S01]  /*1b40*/  R2P PR, R71, 0x6 ;  /* 0x0000000647007804 */ /* 0x000fe20000000000 */
[----:B------:R-:W-:Y:S01]  /*1b50*/  IMAD.IADD R25, R25, 0x1, R17 ;  /* 0x0000000119197824 */ /* 0x000fe200078e0211 */
[----:B------:R-:W-:Y:S01]  /*1b60*/  SHF.L.U64.HI R81, R26, 0x1, R13 ;  /* 0x000000011a517819 */ /* 0x000fe2000001020d */
[C---:B------:R-:W-:Y:S01]  /*1b70*/  IMAD R145, R142.reuse, c[0x0][0x1ac], R3 ;  /* 0x00006b008e917a24 */ /* 0x040fe200078e0203 */
[----:B------:R-:W-:Y:S01]  /*1b80*/  IADD3 R75, R75, R76, RZ ;  /* 0x0000004c4b4b7210 */ /* 0x000fe20007ffe0ff */
[----:B------:R-:W-:Y:S01]  /*1b90*/  IMAD.MOV.U32 R3, RZ, RZ, 0x20 ;  /* 0x00000020ff037424 */ /* 0x000fe200078e00ff */
[----:B------:R-:W-:Y:S01]  /*1ba0*/  IADD3.X R81, R81, c[0x0][0x16c], RZ, P3, !PT ;  /* 0x00005b0051517a10 */ /* 0x000fe20001ffe4ff */
[----:B------:R-:W-:Y:S01]  /*1bb0*/  IMAD.MOV.U32 R5, RZ, RZ, c[0x0][0x1a0] ;  /* 0x00006800ff057624 */ /* 0x000fe200078e00ff */
[----:B------:R-:W-:Y:S01]  /*1bc0*/  SHF.R.S32.HI R74, RZ, 0x1f, R76 ;  /* 0x0000001fff4a7819 */ /* 0x000fe2000001144c */
[----:B------:R-:W-:Y:S01]  /*1bd0*/  IMAD.WIDE.U32 R142, R142, c[0x0][0x1a8], R24 ;  /* 0x00006a008e8e7a25 */ /* 0x000fe200078e0018 */
[----:B------:R-:W-:-:S02]  /*1be0*/  SHF.R.S32.HI R72, RZ, 0x1f, R75 ;  /* 0x0000001fff487819 */ /* 0x000fc4000001144b */
[----:B------:R-:W-:Y:S01]  /*1bf0*/  SHF.L.U64.HI R70, R5, R116, c[0x0][0x1a4] ;  /* 0x0000690005467619 */ /* 0x000fe20000010274 */
[----:B------:R-:W-:Y:S01]  /*1c00*/  IMAD.SHL.U32 R67, R159, 0x10, RZ ;  /* 0x000000109f437824 */ /* 0x000fe200078e00ff */
[----:B------:R-:W-:Y:S01]  /*1c10*/  SHF.L.U32 R69, R5, 0x4, RZ ;  /* 0x0000000405457819 */ /* 0x000fe200000006ff */
[----:B------:R-:W-:Y:S01]  /*1c20*/  IMAD.IADD R63, R60, 0x1, -R63 ;  /* 0x000000013c3f7824 */ /* 0x000fe200078e0a3f */
[----:B------:R-:W-:Y:S01]  /*1c30*/  SEL R49, R49, 0xfffffff0, !P1 ;  /* 0xfffffff031317807 */ /* 0x000fe20004800000 */
[----:B------:R-:W-:Y:S01]  /*1c40*/  IMAD.MOV.U32 R176, RZ, RZ, R82 ;  /* 0x000000ffffb07224 */ /* 0x000fe200078e0052 */
[----:B------:R-:W-:Y:S01]  /*1c50*/  SEL R51, R3, 0xffffffe0, !P2 ;  /* 0xffffffe003337807 */ /* 0x000fe20005000000 */
[----:B------:R-:W-:Y:S01]  /*1c60*/  IMAD.IADD R145, R143, 0x1, R145 ;  /* 0x000000018f917824 */ /* 0x000fe200078e0291 */
[----:B------:R-:W-:Y:S01]  /*1c70*/  MOV R175, R81 ;  /* 0x0000005100af7202 */ /* 0x000fe20000000f00 */
[----:B------:R-:W-:Y:S02]  /*1c80*/  IMAD.MOV.U32 R178, RZ, RZ, R84 ;  /* 0x000000ffffb27224 */ /* 0x000fe400078e0054 */
[----:B------:R-:W-:-:S02]  /*1c90*/  IMAD.MOV.U32 R179, RZ, RZ, R85 ;  /* 0x000000ffffb37224 */ /* 0x000fc400078e0055 */
        /* <DEDUP_REMOVED lines=168> */
.L_x_7444:
        /* <DEDUP_REMOVED lines=132> */
.L_x_7394:
[----:B------:R-:W-:Y:S05]  /*2f60*/  BSYNC B0 ;  /* 0x0000000000007941 */ /* 0x000fea0003800000 */
.L_x_7393:
        /* <DEDUP_REMOVED lines=57> */
.L_x_7396:
[----:B------:R-:W-:Y:S05]  /*3300*/  BSYNC B0 ;  /* 0x0000000000007941 */ /* 0x000fea0003800000 */
.L_x_7395:
        /* <DEDUP_REMOVED lines=59> */
.L_x_7398:
[----:B------:R-:W-:Y:S05]  /*36c0*/  BSYNC B0 ;  /* 0x0000000000007941 */ /* 0x000fea0003800000 */
.L_x_7397:
        /* <DEDUP_REMOVED lines=62> */
.L_x_7400:
[----:B------:R-:W-:Y:S05]  /*3ab0*/  BSYNC B0 ;  /* 0x0000000000007941 */ /* 0x000fea0003800000 */
.L_x_7399:
        /* <DEDUP_REMOVED lines=57> */
.L_x_7402:
[----:B------:R-:W-:Y:S05]  /*3e50*/  BSYNC B0 ;  /* 0x0000000000007941 */ /* 0x000fea0003800000 */
.L_x_7401:
        /* <DEDUP_REMOVED lines=62> */
.L_x_7404:
[----:B------:R-:W-:Y:S05]  /*4240*/  BSYNC B0 ;  /* 0x0000000000007941 */ /* 0x000fea0003800000 */
.L_x_7403:
        /* <DEDUP_REMOVED lines=62> */
.L_x_7406:
[----:B------:R-:W-:Y:S05]  /*4630*/  BSYNC B0 ;  /* 0x0000000000007941 */ /* 0x000fea0003800000 */
.L_x_7405:
        /* <DEDUP_REMOVED lines=64> */
.L_x_7408:
[----:B------:R-:W-:Y:S05]  /*4a40*/  BSYNC B0 ;  /* 0x0000000000007941 */ /* 0x000fea0003800000 */
.L_x_7407:
        /* <DEDUP_REMOVED lines=9> */
.L_x_7392:
        /* <DEDUP_REMOVED lines=87> */
.L_x_7413:
[----:B------:R-:W-:Y:S05]  /*5050*/  BSYNC B0 ;  /* 0x0000000000007941 */ /* 0x000fea0003800000 */
.L_x_7412:
[----:B------:R-:W-:Y:S05]  /*5060*/  MOV R83, R81 ;  /* 0x0000005100537202 */ /* 0x000fea0000000f00 */
[----:B-----5:R2:W-:Y:S02]  /*5070*/  STG.E.128 [R82.64], R44 ;  /* 0x0000002c52007986 */ /* 0x0205e4000c101d06 */
.L_x_7411:
[----:B------:R-:W-:Y:S05]  /*5080*/  BSYNC B1 ;  /* 0x0000000000017941 */ /* 0x000fea0003800000 */
.L_x_7410:
        /* <DEDUP_REMOVED lines=88> */
.L_x_7417:
[----:B------:R-:W-:Y:S05]  /*5610*/  BSYNC B0 ;  /* 0x0000000000007941 */ /* 0x000fea0003800000 */
.L_x_7416:
[C---:B------:R-:W-:Y:S04]  /*5620*/  LEA R2, P0, R67.reuse, R82, 0x1 ;  /* 0x0000005243027211 */ /* 0x040fe800078008ff */
[----:B------:R-:W-:Y:S05]  /*5630*/  LEA.HI.X R3, R67, R81, R68, 0x1, P0 ;  /* 0x0000005143037211 */ /* 0x000fea00000f0c44 */
[----:B-----5:R3:W-:Y:S04]  /*5640*/  STG.E.128 [R2.64], R44 ;  /* 0x0000002c02007986 */ /* 0x0207e8000c101d06 */
.L_x_7415:
[----:B------:R-:W-:Y:S05]  /*5650*/  BSYNC B1 ;  /* 0x0000000000017941 */ /* 0x000fea0003800000 */
.L_x_7414:
        /* <DEDUP_REMOVED lines=90> */
.L_x_7421:
[----:B------:R-:W-:Y:S05]  /*5c00*/  BSYNC B0 ;  /* 0x0000000000007941 */ /* 0x000fea0003800000 */
.L_x_7420:
[C---:B------:R-:W-:Y:S04]  /*5c10*/  LEA R2, P0, R156.reuse, R82, 0x1 ;  /* 0x000000529c027211 */ /* 0x040fe800078008ff */
[----:B------:R-:W-:Y:S05]  /*5c20*/  LEA.HI.X R3, R156, R81, R88, 0x1, P0 ;  /* 0x000000519c037211 */ /* 0x000fea00000f0c58 */
[----:B-----5:R3:W-:Y:S04]  /*5c30*/  STG.E.128 [R2.64], R44 ;  /* 0x0000002c02007986 */ /* 0x0207e8000c101d06 */
.L_x_7419:
[----:B------:R-:W-:Y:S05]  /*5c40*/  BSYNC B1 ;  /* 0x0000000000017941 */ /* 0x000fea0003800000 */
.L_x_7418:
        /* <DEDUP_REMOVED lines=90> */
.L_x_7425:
[----:B------:R-:W-:Y:S05]  /*61f0*/  BSYNC B0 ;  /* 0x0000000000007941 */ /* 0x000fea0003800000 */
.L_x_7424:
[----:B------:R-:W-:Y:S02]  /*6200*/  MOV R3, 0x60 ;  /* 0x0000006000037802 */ /* 0x000fe40000000f00 */
[----:B------:R-:W-:Y:S03]  /*6210*/  MOV R83, R81 ;  /* 0x0000005100537202 */ /* 0x000fe60000000f00 */
[C---:B------:R-:W-:Y:S02]  /*6220*/  IMAD R0, R3.reuse, c[0x0][0x19c], RZ ;  /* 0x0000670003007a24 */ /* 0x040fe400078e02ff */
[----:B------:R-:W-:Y:S05]  /*6230*/  IMAD.WIDE.U32 R4, R3, c[0x0][0x198], R82 ;  /* 0x0000660003047a25 */ /* 0x000fea00078e0052 */
[----:B------:R-:W-:Y:S05]  /*6240*/  IADD3 R5, R5, R0, RZ ;  /* 0x0000000005057210 */ /* 0x000fea0007ffe0ff */
[----:B-----5:R2:W-:Y:S02]  /*6250*/  STG.E.128 [R4.64], R44 ;  /* 0x0000002c04007986 */ /* 0x0205e4000c101d06 */
.L_x_7423:
[----:B------:R-:W-:Y:S05]  /*6260*/  BSYNC B1 ;  /* 0x0000000000017941 */ /* 0x000fea0003800000 */
.L_x_7422:
        /* <DEDUP_REMOVED lines=88> */
.L_x_7429:
[----:B------:R-:W-:Y:S05]  /*67f0*/  BSYNC B0 ;  /* 0x0000000000007941 */ /* 0x000fea0003800000 */
.L_x_7428:
[C---:B------:R-:W-:Y:S04]  /*6800*/  LEA R2, P0, R158.reuse, R82, 0x1 ;  /* 0x000000529e027211 */ /* 0x040fe800078008ff */
[----:B------:R-:W-:Y:S05]  /*6810*/  LEA.HI.X R3, R158, R81, R92, 0x1, P0 ;  /* 0x000000519e037211 */ /* 0x000fea00000f0c5c */
[----:B-----5:R2:W-:Y:S04]  /*6820*/  STG.E.128 [R2.64], R44 ;  /* 0x0000002c02007986 */ /* 0x0205e8000c101d06 */
.L_x_7427:
[----:B------:R-:W-:Y:S05]  /*6830*/  BSYNC B1 ;  /* 0x0000000000017941 */ /* 0x000fea0003800000 */
.L_x_7426:
        /* <DEDUP_REMOVED lines=90> */
.L_x_7433:
[----:B------:R-:W-:Y:S05]  /*6de0*/  BSYNC B0 ;  /* 0x0000000000007941 */ /* 0x000fea0003800000 */
.L_x_7432:
[----:B------:R-:W-:Y:S02]  /*6df0*/  MOV R3, 0xa0 ;  /* 0x000000a000037802 */ /* 0x000fe40000000f00 */
[----:B------:R-:W-:Y:S03]  /*6e00*/  MOV R83, R81 ;  /* 0x0000005100537202 */ /* 0x000fe60000000f00 */
[C---:B------:R-:W-:Y:S02]  /*6e10*/  IMAD R0, R3.reuse, c[0x0][0x19c], RZ ;  /* 0x0000670003007a24 */ /* 0x040fe400078e02ff */
[----:B------:R-:W-:Y:S05]  /*6e20*/  IMAD.WIDE.U32 R4, R3, c[0x0][0x198], R82 ;  /* 0x0000660003047a25 */ /* 0x000fea00078e0052 */
[----:B------:R-:W-:Y:S05]  /*6e30*/  IADD3 R5, R5, R0, RZ ;  /* 0x0000000005057210 */ /* 0x000fea0007ffe0ff */
[----:B-----5:R2:W-:Y:S02]  /*6e40*/  STG.E.128 [R4.64], R44 ;  /* 0x0000002c04007986 */ /* 0x0205e4000c101d06 */
.L_x_7431:
[----:B------:R-:W-:Y:S05]  /*6e50*/  BSYNC B1 ;  /* 0x0000000000017941 */ /* 0x000fea0003800000 */
.L_x_7430:
        /* <DEDUP_REMOVED lines=90> */
.L_x_7437:
[----:B------:R-:W-:Y:S05]  /*7400*/  BSYNC B0 ;  /* 0x0000000000007941 */ /* 0x000fea0003800000 */
.L_x_7436:
[----:B------:R-:W-:Y:S02]  /*7410*/  MOV R3, 0xc0 ;  /* 0x000000c000037802 */ /* 0x000fe40000000f00 */
[----:B------:R-:W-:Y:S03]  /*7420*/  MOV R83, R81 ;  /* 0x0000005100537202 */ /* 0x000fe60000000f00 */
[C---:B------:R-:W-:Y:S02]  /*7430*/  IMAD R0, R3.reuse, c[0x0][0x19c], RZ ;  /* 0x0000670003007a24 */ /* 0x040fe400078e02ff */
[----:B------:R-:W-:Y:S05]  /*7440*/  IMAD.WIDE.U32 R4, R3, c[0x0][0x198], R82 ;  /* 0x0000660003047a25 */ /* 0x000fea00078e0052 */
[----:B------:R-:W-:Y:S05]  /*7450*/  IADD3 R5, R5, R0, RZ ;  /* 0x0000000005057210 */ /* 0x000fea0007ffe0ff */
[----:B-----5:R2:W-:Y:S02]  /*7460*/  STG.E.128 [R4.64], R44 ;  /* 0x0000002c04007986 */ /* 0x0205e4000c101d06 */
.L_x_7435:
[----:B------:R-:W-:Y:S05]  /*7470*/  BSYNC B1 ;  /* 0x0000000000017941 */ /* 0x000fea0003800000 */
.L_x_7434:
        /* <DEDUP_REMOVED lines=91> */
.L_x_7441:
[----:B------:R-:W-:Y:S05]  /*7a30*/  BSYNC B0 ;  /* 0x0000000000007941 */ /* 0x000fea0003800000 */
.L_x_7440:
[----:B------:R-:W-:Y:S02]  /*7a40*/  MOV R3, 0xe0 ;  /* 0x000000e000037802 */ /* 0x000fe40000000f00 */
[----:B------:R-:W-:Y:S03]  /*7a50*/  MOV R83, R81 ;  /* 0x0000005100537202 */ /* 0x000fe60000000f00 */
[C---:B------:R-:W-:Y:S02]  /*7a60*/  IMAD R0, R3.reuse, c[0x0][0x19c], RZ ;  /* 0x0000670003007a24 */ /* 0x040fe400078e02ff */
[----:B------:R-:W-:Y:S05]  /*7a70*/  IMAD.WIDE.U32 R4, R3, c[0x0][0x198], R82 ;  /* 0x0000660003047a25 */ /* 0x000fea00078e0052 */
[----:B------:R-:W-:Y:S05]  /*7a80*/  IADD3 R5, R5, R0, RZ ;  /* 0x0000000005057210 */ /* 0x000fea0007ffe0ff */
[----:B-----5:R2:W-:Y:S02]  /*7a90*/  STG.E.128 [R4.64], R44 ;  /* 0x0000002c04007986 */ /* 0x0205e4000c101d06 */
.L_x_7439:
[----:B------:R-:W-:Y:S05]  /*7aa0*/  BSYNC B1 ;  /* 0x0000000000017941 */ /* 0x000fea0003800000 */
.L_x_7438:
        /* <DEDUP_REMOVED lines=9> */
.L_x_7391:
        /* <DEDUP_REMOVED lines=77> */
.L_x_7409:
        /* <DEDUP_REMOVED lines=82> */
.L_x_7442:
        /* <DEDUP_REMOVED lines=9> */
.L_x_7443:
[----:B------:R-:W-:Y:S04]  /*85c0*/  IADD3 R11, R11, -0x1, RZ ;  /* 0xffffffff0b0b7810 */ /* 0x000fe80007ffe0ff */
[----:B------:R-:W-:Y:S11]  /*85d0*/  ISETP.GT.AND P0, PT, R11, R80, PT ;  /* 0x000000500b00720c */ /* 0x000ff60003f04270 */
[----:B------:R-:W-:Y:S02]  /*85e0*/  @!UPT UIADD3 URZ, URZ, URZ, URZ ;  /* 0x0000003f3f3ff290 */ /* 0x000fe4000fffe03f */
[----:B------:R-:W-:-:S05]  /*85f0*/  @P0 BRA `(.L_x_7444) ;  /* 0xffffa12000000947 */ /* 0x000fca000383ffff */
.L_x_7390:
        /* <DEDUP_REMOVED lines=94> */
.L_x_7451:
[----:B------:R-:W-:Y:S05]  /*8be0*/  BSYNC B0 ;  /* 0x0000000000007941 */ /* 0x000fea0003800000 */
.L_x_7450:
[----:B-----5:R1:W-:Y:S02]  /*8bf0*/  STS.128 [R187], R8 ;  /* 0x00000008bb007388 */ /* 0x0203e40000000c00 */
.L_x_7449:
[----:B------:R-:W-:Y:S05]  /*8c00*/  BSYNC B1 ;  /* 0x0000000000017941 */ /* 0x000fea0003800000 */
.L_x_7448:
        /* <DEDUP_REMOVED lines=55> */
.L_x_7455:
[----:B------:R-:W-:Y:S05]  /*8f80*/  BSYNC B0 ;  /* 0x0000000000007941 */ /* 0x000fea0003800000 */
.L_x_7454:
[----:B-----5:R2:W-:Y:S02]  /*8f90*/  STS.128 [R187+0x800], R8 ;  /* 0x00080008bb007388 */ /* 0x0205e40000000c00 */
.L_x_7453:
[----:B------:R-:W-:Y:S05]  /*8fa0*/  BSYNC B1 ;  /* 0x0000000000017941 */ /* 0x000fea0003800000 */
.L_x_7452:
        /* <DEDUP_REMOVED lines=56> */
.L_x_7459:
[----:B------:R-:W-:Y:S05]  /*9330*/  BSYNC B0 ;  /* 0x0000000000007941 */ /* 0x000fea0003800000 */
.L_x_7458:
[----:B-----5:R2:W-:Y:S02]  /*9340*/  STS.128 [R187+0x1000], R8 ;  /* 0x00100008bb007388 */ /* 0x0205e40000000c00 */
.L_x_7457:
[----:B------:R-:W-:Y:S05]  /*9350*/  BSYNC B1 ;  /* 0x0000000000017941 */ /* 0x000fea0003800000 */
.L_x_7456:
        /* <DEDUP_REMOVED lines=56> */
.L_x_7462:
[----:B------:R-:W-:Y:S05]  /*96e0*/  BSYNC B0 ;  /* 0x0000000000007941 */ /* 0x000fea0003800000 */
.L_x_7461:
[----:B-----5:R2:W-:Y:S01]  /*96f0*/  STS.128 [R187+0x1800], R8 ;  /* 0x00180008bb007388 */ /* 0x0205e20000000c00 */
[----:B------:R-:W-:Y:S05]  /*9700*/  BRA `(.L_x_7460) ;  /* 0x000019b000007947 */ /* 0x000fea0003800000 */
.L_x_7447:
        /* <DEDUP_REMOVED lines=88> */
.L_x_7466:
[----:B------:R-:W-:Y:S05]  /*9c90*/  BSYNC B0 ;  /* 0x0000000000007941 */ /* 0x000fea0003800000 */
.L_x_7465:
[----:B-----5:R2:W-:Y:S02]  /*9ca0*/  STS.128 [R187], R20 ;  /* 0x00000014bb007388 */ /* 0x0205e40000000c00 */
.L_x_7464:
[----:B------:R-:W-:Y:S05]  /*9cb0*/  BSYNC B1 ;  /* 0x0000000000017941 */ /* 0x000fea0003800000 */
.L_x_7463:
        /* <DEDUP_REMOVED lines=91> */
.L_x_7470:
[----:B------:R-:W-:Y:S05]  /*a270*/  BSYNC B0 ;  /* 0x0000000000007941 */ /* 0x000fea0003800000 */
.L_x_7469:
[----:B-----5:R3:W-:Y:S02]  /*a280*/  STS.128 [R187+0x800], R20 ;  /* 0x00080014bb007388 */ /* 0x0207e40000000c00 */
.L_x_7468:
[----:B------:R-:W-:Y:S05]  /*a290*/  BSYNC B1 ;  /* 0x0000000000017941 */ /* 0x000fea0003800000 */
.L_x_7467:
        /* <DEDUP_REMOVED lines=93> */
.L_x_7474:
[----:B------:R-:W-:Y:S05]  /*a870*/  BSYNC B0 ;  /* 0x0000000000007941 */ /* 0x000fea0003800000 */
.L_x_7473:
[----:B-----5:R3:W-:Y:S02]  /*a880*/  STS.128 [R187+0x1000], R20 ;  /* 0x00100014bb007388 */ /* 0x0207e40000000c00 */
.L_x_7472:
[----:B------:R-:W-:Y:S05]  /*a890*/  BSYNC B1 ;  /* 0x0000000000017941 */ /* 0x000fea0003800000 */
.L_x_7471:
        /* <DEDUP_REMOVED lines=93> */
.L_x_7476:
[----:B------:R-:W-:Y:S05]  /*ae70*/  BSYNC B0 ;  /* 0x0000000000007941 */ /* 0x000fea0003800000 */
.L_x_7475:
[----:B-----5:R4:W-:Y:S01]  /*ae80*/  STS.128 [R187+0x1800], R4 ;  /* 0x00180004bb007388 */ /* 0x0209e20000000c00 */
[----:B------:R-:W-:Y:S05]  /*ae90*/  BRA `(.L_x_7460) ;  /* 0x0000022000007947 */ /* 0x000fea0003800000 */
.L_x_7446:
        /* <DEDUP_REMOVED lines=34> */
.L_x_7460:
[----:B------:R-:W-:Y:S05]  /*b0c0*/  BSYNC B2 ;  /* 0x0000000000027941 */ /* 0x000fea0003800000 */
.L_x_7445:
[----:B------:R-:W-:Y:S01]  /*b0d0*/  IADD3 R189, R61, -0x1, RZ ;  /* 0xffffffff3dbd7810 */ /* 0x000fe20007ffe0ff */
[----:B------:R-:W-:Y:S01]  /*b0e0*/  IMAD.SHL.U32 R48, R66, 0x40, RZ ;  /* 0x0000004042307824 */ /* 0x000fe200078e00ff */
[----:B----4-:R-:W-:Y:S01]  /*b0f0*/  IADD3 R4, R140, 0x50, RZ ;  /* 0x000000508c047810 */ /* 0x010fe20007ffe0ff */
[----:B------:R-:W-:Y:S01]  /*b100*/  IMAD.SHL.U32 R103, R60, 0x2, RZ ;  /* 0x000000023c677824 */ /* 0x000fe200078e00ff */
[C---:B-1----:R-:W-:Y:S01]  /*b110*/  IADD3 R3, R140.reuse, 0x60, RZ ;  /* 0x000000608c037810 */ /* 0x042fe20007ffe0ff */
[----:B------:R-:W-:Y:S01]  /*b120*/  IMAD.SHL.U32 R2, R189, 0x80, RZ ;  /* 0x00000080bd027824 */ /* 0x000fe200078e00ff */
[C---:B------:R-:W-:Y:S02]  /*b130*/  IADD3 R0, R140.reuse, 0x70, RZ ;  /* 0x000000708c007810 */ /* 0x040fe40007ffe0ff */
[----:B------:R-:W-:Y:S01]  /*b140*/  IADD3 R14, R140, 0x40, RZ ;  /* 0x000000408c0e7810 */ /* 0x000fe20007ffe0ff */
[----:B------:R-:W-:Y:S01]  /*b150*/  IMAD.IADD R5, R50, 0x1, -R2 ;  /* 0x0000000132057824 */ /* 0x000fe200078e0a02 */
[----:B------:R-:W-:-:S02]  /*b160*/  LOP3.LUT R48, R48, 0xfffffe00, RZ, 0xc0, !PT ;  /* 0xfffffe0030307812 */ /* 0x000fc400078ec0ff */
[----:B------:R-:W-:Y:S02]  /*b170*/  SHF.R.S32.HI R186, RZ, 0x1f, R63 ;  /* 0x0000001fffba7819 */ /* 0x000fe4000001143f */
[-C--:B------:R-:W-:Y:S01]  /*b180*/  ISETP.GE.AND P0, PT, R140, R5.reuse, PT ;  /* 0x000000058c00720c */ /* 0x080fe20003f06270 */
[----:B------:R-:W-:Y:S01]  /*b190*/  IMAD R172, R62, 0x400, R48 ;  /* 0x000004003eac7824 */ /* 0x000fe200078e0230 */
[-C--:B------:R-:W-:Y:S02]  /*b1a0*/  ISETP.GE.AND P4, PT, R12, R5.reuse, PT ;  /* 0x000000050c00720c */ /* 0x080fe40003f86270 */
[-C--:B------:R-:W-:Y:S02]  /*b1b0*/  ISETP.GE.AND P5, PT, R26, R5.reuse, PT ;  /* 0x000000051a00720c */ /* 0x080fe40003fa6270 */
[-C--:B------:R-:W-:Y:S02]  /*b1c0*/  ISETP.GE.AND P3, PT, R28, R5.reuse, PT ;  /* 0x000000051c00720c */ /* 0x080fe40003f66270 */
[----:B------:R-:W-:-:S02]  /*b1d0*/  ISETP.GE.AND P2, PT, R4, R5, PT ;  /* 0x000000050400720c */ /* 0x000fc40003f46270 */
[----:B------:R-:W-:Y:S02]  /*b1e0*/  ISETP.GE.AND P1, PT, R3, R5, PT ;  /* 0x000000050300720c */ /* 0x000fe40003f26270 */
[----:B------:R-:W-:Y:S01]  /*b1f0*/  LEA.HI R186, R186, R63, RZ, 0x2 ;  /* 0x0000003fbaba7211 */ /* 0x000fe200078f10ff */
[----:B------:R-:W-:Y:S01]  /*b200*/  @!P0 IMAD.MOV.U32 R177, RZ, RZ, R175 ;  /* 0x000000ffffb18224 */ /* 0x000fe200078e00af */
[----:B------:R-:W-:Y:S01]  /*b210*/  LOP3.LUT R103, R103, 0x6, RZ, 0xc0, !PT ;  /* 0x0000000667677812 */ /* 0x000fe200078ec0ff */
[----:B------:R-:W-:Y:S01]  /*b220*/  IMAD R63, R62, 0x10, R64 ;  /* 0x000000103e3f7824 */ /* 0x000fe200078e0240 */
[----:B------:R-:W-:Y:S01]  /*b230*/  SHF.R.S32.HI R186, RZ, 0x2, R186 ;  /* 0x00000002ffba7819 */ /* 0x000fe200000114ba */
[----:B------:R-:W-:Y:S01]  /*b240*/  @!P5 IMAD.MOV.U32 R6, RZ, RZ, c[0x0][0x198] ;  /* 0x00006600ff06d624 */ /* 0x000fe200078e00ff */
[----:B------:R-:W-:Y:S01]  /*b250*/  @!PT LDS RZ, [RZ] ;  /* 0x00000000fffff984 */ /* 0x000fe20000000800 */
[----:B------:R-:W-:Y:S01]  /*b260*/  @!PT LDS RZ, [RZ] ;  /* 0x00000000fffff984 */ /* 0x000fe20000000800 */
[----:B------:R-:W-:Y:S01]  /*b270*/  @!PT LDS RZ, [RZ] ;  /* 0x00000000fffff984 */ /* 0x000fe20000000800 */
[----:B------:R1:W-:Y:S01]  /*b280*/  @!P0 LDGSTS.E.BYPASS.LTC128B.128 [R187+0x2000], [R176.64] ;  /* 0x02000000b0bb8fae */ /* 0x0003e2000b901d46 */
[-C--:B--2---:R-:W-:Y:S01]  /*b290*/  @!P4 LEA R8, P0, R67, R176.reuse, 0x1 ;  /* 0x000000b04308c211 */ /* 0x084fe200078008ff */
[----:B------:R-:W-:Y:S01]  /*b2a0*/  @!P5 IMAD.MOV.U32 R7, RZ, RZ, c[0x0][0x19c] ;  /* 0x00006700ff07d624 */ /* 0x000fe200078e00ff */
[----:B------:R-:W-:Y:S01]  /*b2b0*/  IADD3 R63, R63, 0x1, R186 ;  /* 0x000000013f3f7810 */ /* 0x000fe20007ffe0ba */
[----:B---3--:R-:W-:Y:S01]  /*b2c0*/  @!P3 IMAD.MOV.U32 R22, RZ, RZ, c[0x0][0x198] ;  /* 0x00006600ff16b624 */ /* 0x008fe200078e00ff */
[----:B------:R-:W-:Y:S01]  /*b2d0*/  @!P4 LEA.HI.X R9, R67, R175, R68, 0x1, P0 ;  /* 0x000000af4309c211 */ /* 0x000fe200000f0c44 */
[----:B------:R-:W-:Y:S01]  /*b2e0*/  @!P2 IMAD.MOV.U32 R20, RZ, RZ, c[0x0][0x198] ;  /* 0x00006600ff14a624 */ /* 0x000fe200078e00ff */
[----:B------:R-:W-:Y:S01]  /*b2f0*/  ISETP.GE.AND P0, PT, R0, R5, PT ;  /* 0x000000050000720c */ /* 0x000fe20003f06270 */
[----:B------:R-:W-:Y:S01]  /*b300*/  @!P1 IMAD.MOV.U32 R18, RZ, RZ, c[0x0][0x198] ;  /* 0x00006600ff129624 */ /* 0x000fe200078e00ff */
[----:B------:R-:W-:Y:S01]  /*b310*/  IADD3 R63, R50, R63, -R181 ;  /* 0x0000003f323f7210 */ /* 0x000fe20007ffe8b5 */
[----:B------:R2:W-:Y:S01]  /*b320*/  @!P4 LDGSTS.E.BYPASS.LTC128B.128 [R187+0x2800], [R8.64] ;  /* 0x0280000008bbcfae */ /* 0x0005e2000b901d46 */
[----:B------:R-:W-:Y:S01]  /*b330*/  @!P5 LEA R24, P4, R6, R176, 0x6 ;  /* 0x000000b00618d211 */ /* 0x000fe200078830ff */
[----:B------:R-:W-:Y:S01]  /*b340*/  @!P3 IMAD.MOV.U32 R11, RZ, RZ, c[0x0][0x19c] ;  /* 0x00006700ff0bb624 */ /* 0x000fe200078e00ff */
[----:B------:R-:W-:-:S02]  /*b350*/  IADD3 R101, R63, c[0x0][0x2e8], RZ ;  /* 0x0000ba003f657a10 */ /* 0x000fc40007ffe0ff */
        /* <DEDUP_REMOVED lines=90> */
[----:B------:R-:W-:Y:S01]  /*b900*/  @!P1 IMAD.WIDE.U32 R14, R14, 0xc0, R178 ;  /* 0x000000c00e0e9825 */ /* 0x000fe200078e00b2 */
[----:B------:R-:W-:-:S03]  /*b910*/  SHF.R.U32.HI R0, RZ, 0x3, R0 ;  /* 0x00000003ff007819 */ /* 0x000fc60000011600 */
[----:B------:R-:W-:Y:S01]  /*b920*/  @!P1 IMAD R4, R4, 0xc0, RZ ;  /* 0x000000c004049824 */ /* 0x000fe200078e02ff */
[----:B------:R-:W-:Y:S01]  /*b930*/  LOP3.LUT R3, R3, R0, RZ, 0x3c, !PT ;  /* 0x0000000003037212 */ /* 0x000fe200078e3cff */
[----:B--2---:R-:W-:Y:S02]  /*b940*/  @!P3 IMAD.MOV.U32 R8, RZ, RZ, c[0x0][0x1a4] ;  /* 0x00006900ff08b624 */ /* 0x004fe400078e00ff */
[----:B------:R-:W-:Y:S02]  /*b950*/  @!P0 IMAD.MOV.U32 R10, RZ, RZ, c[0x0][0x1a0] ;  /* 0x00006800ff0a8624 */ /* 0x000fe400078e00ff */
[----:B------:R-:W-:Y:S02]  /*b960*/  @!P3 IMAD R8, R8, 0x60, RZ ;  /* 0x000000600808b824 */ /* 0x000fe400078e02ff */
[----:B------:R-:W-:Y:S02]  /*b970*/  @!P0 IMAD.MOV.U32 R0, RZ, RZ, c[0x0][0x1a4] ;  /* 0x00006900ff008624 */ /* 0x000fe400078e00ff */
[----:B------:R-:W-:-:S02]  /*b980*/  @!P2 IMAD R5, R5, 0xa0, RZ ;  /* 0x000000a00505a824 */ /* 0x000fc400078e02ff */
[----:B------:R-:W-:Y:S02]  /*b990*/  @!P3 IMAD.IADD R19, R19, 0x1, R8 ;  /* 0x000000011313b824 */ /* 0x000fe400078e0208 */
[----:B------:R-:W-:Y:S02]  /*b9a0*/  @!P1 IMAD.IADD R15, R15, 0x1, R4 ;  /* 0x000000010f0f9824 */ /* 0x000fe400078e0204 */
[----:B------:R-:W-:Y:S01]  /*b9b0*/  @!P0 IMAD.WIDE.U32 R10, R10, 0xe0, R178 ;  /* 0x000000e00a0a8825 */ /* 0x000fe200078e00b2 */
[----:B------:R-:W-:Y:S01]  /*b9c0*/  @!PT LDS RZ, [RZ] ;  /* 0x00000000fffff984 */ /* 0x000fe20000000800 */
[----:B------:R-:W-:Y:S01]  /*b9d0*/  @!PT LDS RZ, [RZ] ;  /* 0x00000000fffff984 */ /* 0x000fe20000000800 */
[----:B------:R-:W-:Y:S01]  /*b9e0*/  @!PT LDS RZ, [RZ] ;  /* 0x00000000fffff984 */ /* 0x000fe20000000800 */
[----:B------:R2:W-:Y:S03]  /*b9f0*/  @!P3 LDGSTS.E.BYPASS.LTC128B.128 [R187+0x7800], [R18.64] ;  /* 0x0780000012bbbfae */ /* 0x0005e6000b901d46 */
[----:B------:R-:W-:Y:S01]  /*ba00*/  @!P0 IMAD R7, R0, 0xe0, RZ ;  /* 0x000000e000078824 */ /* 0x000fe200078e02ff */
[----:B------:R-:W-:Y:S01]  /*ba10*/  @P4 STS.128 [R187+0x8000], RZ ;  /* 0x008000ffbb004388 */ /* 0x000fe20000000c00 */
[----:B------:R-:W-:-:S02]  /*ba20*/  @!P2 IMAD.IADD R5, R17, 0x1, R5 ;  /* 0x000000011105a824 */ /* 0x000fc400078e0205 */
        /* <DEDUP_REMOVED lines=15> */
[----:B------:R-:W-:-:S02]  /*bb20*/  IMAD.SHL.U32 R172, R172, 0x2, RZ ;  /* 0x00000002acac7824 */ /* 0x000fc400078e00ff */
        /* <DEDUP_REMOVED lines=8> */
[----:B------:R5:W-:Y:S01]  /*bbb0*/  @!P1 LDGSTS.E.BYPASS.LTC128B.128 [R187+0x9000], [R14.64] ;  /* 0x090000000ebb9fae */ /* 0x000be2000b901d46 */
[----:B------:R-:W-:Y:S02]  /*bbc0*/  R2P PR, R65, 0x6 ;  /* 0x0000000641007804 */ /* 0x000fe40000000000 */
[----:B------:R-:W-:Y:S01]  /*bbd0*/  IMAD R167, R49, 0x2, R169 ;  /* 0x0000000231a77824 */ /* 0x000fe200078e02a9 */
[----:B------:R-:W-:Y:S02]  /*bbe0*/  @P0 STS.128 [R187+0x9800], RZ ;  /* 0x009800ffbb000388 */ /* 0x000fe40000000c00 */
[----:B------:R-:W-:-:S02]  /*bbf0*/  SEL R0, R0, 0xffffffe0, !P1 ;  /* 0xffffffe000007807 */ /* 0x000fc40004800000 */
[----:B------:R-:W-:Y:S01]  /*bc00*/  @!PT LDS RZ, [RZ] ;  /* 0x00000000fffff984 */ /* 0x000fe20000000800 */
[----:B------:R-:W-:Y:S01]  /*bc10*/  @!PT LDS RZ, [RZ] ;  /* 0x00000000fffff984 */ /* 0x000fe20000000800 */
[----:B------:R-:W-:Y:S01]  /*bc20*/  @!PT LDS RZ, [RZ] ;  /* 0x00000000fffff984 */ /* 0x000fe20000000800 */
[----:B------:R3:W-:Y:S03]  /*bc30*/  @!P0 LDGSTS.E.BYPASS.LTC128B.128 [R187+0x9800], [R6.64] ;  /* 0x0980000006bb8fae */ /* 0x0007e6000b901d46 */
[C---:B------:R-:W-:Y:S01]  /*bc40*/  IMAD.IADD R165, R171.reuse, 0x1, R0 ;  /* 0x00000001aba57824 */ /* 0x040fe200078e0200 */
[----:B--2---:R-:W-:Y:S04]  /*bc50*/  LDSM.16.M88.4 R16, [R172] ;  /* 0x00000000ac10783b */ /* 0x004fe80000000200 */
[----:B------:R-:W2:Y:S01]  /*bc60*/  LDSM.16.M88.4 R68, [R171+0x2000] ;  /* 0x00200000ab44783b */ /* 0x000ea20000000200 */
[----:B-1----:R-:W-:-:S03]  /*bc70*/  IADD3 R4, R171, 0x2000, RZ ;  /* 0x00002000ab047810 */ /* 0x002fc60007ffe0ff */
[----:B------:R-:W-:Y:S01]  /*bc80*/  LDSM.16.M88.4 R8, [R170] ;  /* 0x00000000aa08783b */ /* 0x000fe20000000200 */
[----:B------:R-:W-:-:S03]  /*bc90*/  @P2 IADD3 R168, R4, -0x40, RZ ;  /* 0xffffffc004a82810 */ /* 0x000fc60007ffe0ff */
[----:B------:R-:W1:Y:S01]  /*bca0*/  LDSM.16.M88.4 R36, [R171+0x2800] ;  /* 0x00280000ab24783b */ /* 0x000e620000000200 */
[----:B------:R-:W-:-:S03]  /*bcb0*/  IADD3 R161, R168, 0x800, RZ ;  /* 0x00000800a8a17810 */ /* 0x000fc60007ffe0ff */
[----:B-----5:R-:W5:Y:S01]  /*bcc0*/  LDSM.16.M88.4 R12, [R165+0x2000] ;  /* 0x00200000a50c783b */ /* 0x020f620000000200 */
[----:B------:R-:W-:Y:S01]  /*bcd0*/  IMAD.IADD R100, R0, 0x1, R168 ;  /* 0x0000000100647824 */ /* 0x000fe200078e02a8 */
[C---:B------:R-:W-:Y:S02]  /*bce0*/  IADD3 R160, R168.reuse, 0x1000, RZ ;  /* 0x00001000a8a07810 */ /* 0x040fe40007ffe0ff */
[----:B------:R-:W-:Y:S01]  /*bcf0*/  LDSM.16.M88.4 R28, [R168] ;  /* 0x00000000a81c783b */ /* 0x000fe20000000200 */
[C---:B------:R-:W-:Y:S02]  /*bd00*/  IADD3 R159, R168.reuse, 0x1800, RZ ;  /* 0x00001800a89f7810 */ /* 0x040fe40007ffe0ff */
[C---:B------:R-:W-:Y:S01]  /*bd10*/  IADD3 R158, R168.reuse, 0x2000, RZ ;  /* 0x00002000a89e7810 */ /* 0x040fe20007ffe0ff */
[----:B---3--:R-:W3:Y:S01]  /*bd20*/  LDSM.16.M88.4 R4, [R169] ;  /* 0x00000000a904783b */ /* 0x008ee20000000200 */
[C---:B------:R-:W-:Y:S02]  /*bd30*/  IADD3 R157, R168.reuse, 0x2800, RZ ;  /* 0x00002800a89d7810 */ /* 0x040fe40007ffe0ff */
[----:B------:R-:W-:Y:S01]  /*bd40*/  IADD3 R156, R168, 0x3000, RZ ;  /* 0x00003000a89c7810 */ /* 0x000fe20007ffe0ff */
[----:B------:R-:W-:Y:S04]  /*bd50*/  LDSM.16.M88.4 R56, [R100] ;  /* 0x000000006438783b */ /* 0x000fe80000000200 */
[----:B------:R-:W4:Y:S04]  /*bd60*/  LDSM.16.M88.4 R80, [R171+0x3000] ;  /* 0x00300000ab50783b */ /* 0x000f280000000200 */
[----:B------:R-:W-:Y:S04]  /*bd70*/  LDSM.16.M88.4 R32, [R171+0x3800] ;  /* 0x00380000ab20783b */ /* 0x000fe80000000200 */
[----:B------:R-:W-:Y:S01]  /*bd80*/  LDSM.16.M88.4 R76, [R165+0x2800] ;  /* 0x00280000a54c783b */ /* 0x000fe20000000200 */
[C---:B--2---:R-:W-:Y:S03]  /*bd90*/  HMMA.16816.F32.BF16 R24, R16.reuse, R68, RZ ;  /* 0x000000441018723c */ /* 0x044fe600000418ff */
        /* <DEDUP_REMOVED lines=8> */
[C---:B-----5:R-:W-:Y:S03]  /*be20*/  HMMA.16816.F32.BF16 R24, R8.reuse, R12, R24 ;  /* 0x0000000c0818723c */ /* 0x060fe60000041818 */
[----:B------:R-:W0:Y:S05]  /*be30*/  LDGDEPBAR ;  /* 0x00000000000079af */ /* 0x000e2a0000000000 */
[----:B------:R-:W-:Y:S01]  /*be40*/  HMMA.16816.F32.BF16 R68, R8, R14, R68 ;  /* 0x0000000e0844723c */ /* 0x000fe20000041844 */
[----:B------:R-:W1:Y:S07]  /*be50*/  LDSM.16.M88.4 R12, [R167] ;  /* 0x00000000a70c783b */ /* 0x000e6e0000000200 */
[----:B------:R-:W-:Y:S08]  /*be60*/  HMMA.16816.F32.BF16 R36, R16, R38, RZ ;  /* 0x000000261024723c */ /* 0x000ff000000418ff */
[C---:B---3--:R-:W-:Y:S08]  /*be70*/  HMMA.16816.F32.BF16 R24, R4.reuse, R28, R24 ;  /* 0x0000001c0418723c */ /* 0x048ff00000041818 */
[----:B------:R-:W-:Y:S08]  /*be80*/  HMMA.16816.F32.BF16 R68, R4, R30, R68 ;  /* 0x0000001e0444723c */ /* 0x000ff00000041844 */
[C---:B----4-:R-:W-:Y:S08]  /*be90*/  HMMA.16816.F32.BF16 R20, R16.reuse, R80, RZ ;  /* 0x000000501014723c */ /* 0x050ff000000418ff */
        /* <DEDUP_REMOVED lines=38> */
[----:B-----5:R-:W-:Y:S08]  /*c100*/  HMMA.16816.F32.BF16 R40, R16, R72, RZ ;  /* 0x000000481028723c */ /* 0x020ff000000418ff */
[C---:B------:R-:W-:Y:S08]  /*c110*/  HMMA.16816.F32.BF16 R36, R12.reuse, R78, R36 ;  /* 0x0000004e0c24723c */ /* 0x040ff00000041824 */
[C---:B------:R-:W-:Y:S01]  /*c120*/  HMMA.16816.F32.BF16 R52, R12.reuse, R76, R52 ;  /* 0x0000004c0c34723c */ /* 0x040fe20000041834 */
[----:B------:R-:W2:Y:S07]  /*c130*/  LDSM.16.M88.4 R76, [R165+0x4800] ;  /* 0x00480000a54c783b */ /* 0x000eae0000000200 */
[C---:B---3--:R-:W-:Y:S08]  /*c140*/  HMMA.16816.F32.BF16 R20, R12.reuse, R44, R20 ;  /* 0x0000002c0c14723c */ /* 0x048ff00000041814 */
[----:B------:R-:W-:Y:S01]  /*c150*/  HMMA.16816.F32.BF16 R80, R12, R46, R80 ;  /* 0x0000002e0c50723c */ /* 0x000fe20000041850 */
[----:B------:R-:W3:Y:S01]  /*c160*/  LDSM.16.M88.4 R44, [R168+0x2000] ;  /* 0x00200000a82c783b */ /* 0x000ee20000000200 */
[----:B------:R-:W-:-:S02]  /*c170*/  FMUL.FTZ R36, R36, c[0x0][0x2ec] ;  /* 0x0000bb0024247a20 */ /* 0x000fc40000410000 */
[----:B------:R-:W-:Y:S02]  /*c180*/  FMUL.FTZ R37, R37, c[0x0][0x2ec] ;  /* 0x0000bb0025257a20 */ /* 0x000fe40000410000 */
[----:B------:R-:W-:Y:S01]  /*c190*/  FMUL.FTZ R38, R38, c[0x0][0x2ec] ;  /* 0x0000bb0026267a20 */ /* 0x000fe20000410000 */
[----:B------:R-:W-:Y:S01]  /*c1a0*/  MUFU.TANH R107, R36 ;  /* 0x00000024006b7308 */ /* 0x000fe20000002400 */
[----:B------:R-:W-:Y:S01]  /*c1b0*/  HMMA.16816.F32.BF16 R28, R12, R88, R28 ;  /* 0x000000580c1c723c */ /* 0x000fe2000004181c */
[----:B------:R-:W-:Y:S02]  /*c1c0*/  FMUL.FTZ R39, R39, c[0x0][0x2ec] ;  /* 0x0000bb0027277a20 */ /* 0x000fe40000410000 */
[----:B------:R-:W-:Y:S02]  /*c1d0*/  FMUL.FTZ R52, R52, c[0x0][0x2ec] ;  /* 0x0000bb0034347a20 */ /* 0x000fe40000410000 */
[----:B------:R-:W-:Y:S02]  /*c1e0*/  FMUL.FTZ R53, R53, c[0x0][0x2ec] ;  /* 0x0000bb0035357a20 */ /* 0x000fe40000410000 */
[----:B------:R-:W-:Y:S01]  /*c1f0*/  MUFU.TANH R108, R37 ;  /* 0x00000025006c7308 */ /* 0x000fe20000002400 */
[----:B------:R-:W-:Y:S01]  /*c200*/  HMMA.16816.F32.BF16 R72, R16, R74, RZ ;  /* 0x0000004a1048723c */ /* 0x000fe200000418ff */
[----:B------:R-:W-:-:S02]  /*c210*/  FMUL.FTZ R20, R20, c[0x0][0x2ec] ;  /* 0x0000bb0014147a20 */ /* 0x000fc40000410000 */
[----:B------:R-:W-:Y:S02]  /*c220*/  FMUL.FTZ R21, R21, c[0x0][0x2ec] ;  /* 0x0000bb0015157a20 */ /* 0x000fe40000410000 */
[----:B------:R-:W-:Y:S02]  /*c230*/  FMUL.FTZ R110, R22, c[0x0][0x2ec] ;  /* 0x0000bb00166e7a20 */ /* 0x000fe40000410000 */
[----:B------:R-:W-:Y:S01]  /*c240*/  MUFU.TANH R109, R38 ;  /* 0x00000026006d7308 */ /* 0x000fe20000002400 */
[----:B-1----:R-:W-:Y:S01]  /*c250*/  HMMA.16816.F32.BF16 R68, R16, R56, RZ ;  /* 0x000000381044723c */ /* 0x002fe200000418ff */
[----:B------:R-:W-:Y:S02]  /*c260*/  FMUL.FTZ R125, R80, c[0x0][0x2ec] ;  /* 0x0000bb00507d7a20 */ /* 0x000fe40000410000 */
[----:B------:R-:W-:Y:S02]  /*c270*/  FMUL.FTZ R112, R23, c[0x0][0x2ec] ;  /* 0x0000bb0017707a20 */ /* 0x000fe40000410000 */
[----:B------:R-:W-:-:S02]  /*c280*/  FMUL.FTZ R80, R81, c[0x0][0x2ec] ;  /* 0x0000bb0051507a20 */ /* 0x000fc40000410000 */
[----:B------:R1:W-:Y:S01]  /*c290*/  MUFU.TANH R111, R39 ;  /* 0x00000027006f7308 */ /* 0x0003e20000002400 */
[----:B------:R-:W-:Y:S01]  /*c2a0*/  HMMA.16816.F32.BF16 R32, R4, R26, R32 ;  /* 0x0000001a0420723c */ /* 0x000fe20000041820 */
[----:B------:R-:W-:Y:S01]  /*c2b0*/  FMUL.FTZ R28, R28, c[0x0][0x2ec] ;  /* 0x0000bb001c1c7a20 */ /* 0x000fe20000410000 */
[----:B------:R-:W-:Y:S01]  /*c2c0*/  LDSM.16.M88.4 R24, [R171+0x5000] ;  /* 0x00500000ab18783b */ /* 0x000fe20000000200 */
[----:B------:R-:W-:Y:S02]  /*c2d0*/  FMUL.FTZ R81, R82, c[0x0][0x2ec] ;  /* 0x0000bb0052517a20 */ /* 0x000fe40000410000 */
[----:B------:R-:W-:Y:S02]  /*c2e0*/  FMUL.FTZ R54, R54, c[0x0][0x2ec] ;  /* 0x0000bb0036367a20 */ /* 0x000fe40000410000 */
[----:B------:R-:W-:Y:S01]  /*c2f0*/  MUFU.TANH R88, R20 ;  /* 0x0000001400587308 */ /* 0x000fe20000002400 */
[----:B------:R-:W-:Y:S01]  /*c300*/  HMMA.16816.F32.BF16 R40, R8, R92, R40 ;  /* 0x0000005c0828723c */ /* 0x000fe20000041828 */
[----:B------:R-:W-:-:S02]  /*c310*/  FMUL.FTZ R55, R55, c[0x0][0x2ec] ;  /* 0x0000bb0037377a20 */ /* 0x000fc40000410000 */
[----:B------:R-:W-:Y:S01]  /*c320*/  FMUL.FTZ R83, R83, c[0x0][0x2ec] ;  /* 0x0000bb0053537a20 */ /* 0x000fe20000410000 */
[----:B-1----:R-:W1:Y:S03]  /*c330*/  LDSM.16.M88.4 R36, [R100+0x2000] ;  /* 0x002000006424783b */ /* 0x002e660000000200 */
[----:B------:R5:W-:Y:S01]  /*c340*/  MUFU.TANH R89, R21 ;  /* 0x0000001500597308 */ /* 0x000be20000002400 */
[C---:B------:R-:W-:Y:S01]  /*c350*/  HMMA.16816.F32.BF16 R92, R8.reuse, R94, R72 ;  /* 0x0000005e085c723c */ /* 0x040fe20000041848 */
[----:B------:R-:W-:Y:S06]  /*c360*/  LDSM.16.M88.4 R72, [R165+0x5000] ;  /* 0x00500000a548783b */ /* 0x000fec0000000200 */
[----:B------:R3:W-:Y:S01]  /*c370*/  MUFU.TANH R82, R28 ;  /* 0x0000001c00527308 */ /* 0x0007e20000002400 */
[----:B--2---:R-:W-:Y:S07]  /*c380*/  HMMA.16816.F32.BF16 R68, R8, R76, R68 ;  /* 0x0000004c0844723c */ /* 0x004fee0000041844 */
[----:B------:R-:W-:Y:S01]  /*c390*/  FMUL.FTZ R76, R30, c[0x0][0x2ec] ;  /* 0x0000bb001e4c7a20 */ /* 0x000fe20000410000 */
[----:B-----5:R-:W-:Y:S01]  /*c3a0*/  HMMA.16816.F32.BF16 R20, R16, R84, RZ ;  /* 0x000000541014723c */ /* 0x020fe200000418ff */
[----:B------:R-:W-:Y:S01]  /*c3b0*/  FMUL.FTZ R77, R31, c[0x0][0x2ec] ;  /* 0x0000bb001f4d7a20 */ /* 0x000fe20000410000 */
[----:B------:R-:W2:Y:S05]  /*c3c0*/  MUFU.TANH R102, R52 ;  /* 0x0000003400667308 */ /* 0x000eaa0000002400 */
[----:B------:R-:W-:Y:S01]  /*c3d0*/  FMUL.FTZ R84, R29, c[0x0][0x2ec] ;  /* 0x0000bb001d547a20 */ /* 0x000fe20000410000 */
[----:B------:R-:W-:Y:S01]  /*c3e0*/  HMMA.16816.F32.BF16 R32, R12, R90, R32 ;  /* 0x0000005a0c20723c */ /* 0x000fe20000041820 */
[----:B---3--:R-:W3:Y:S01]  /*c3f0*/  LDSM.16.M88.4 R28, [R168+0x2800] ;  /* 0x00280000a81c783b */ /* 0x008ee20000000200 */
[----:B------:R-:W-:Y:S06]  /*c400*/  MUFU.TANH R104, R53 ;  /* 0x0000003500687308 */ /* 0x000fec0000002400 */
[----:B------:R-:W-:Y:S02]  /*c410*/  HMMA.16816.F32.BF16 R40, R4, R44, R40 ;  /* 0x0000002c0428723c */ /* 0x000fe40000041828 */
[----:B------:R-:W5:Y:S06]  /*c420*/  MUFU.TANH R105, R54 ;  /* 0x0000003600697308 */ /* 0x000f6c0000002400 */
[----:B------:R-:W-:Y:S02]  /*c430*/  HMMA.16816.F32.BF16 R56, R16, R58, RZ ;  /* 0x0000003a1038723c */ /* 0x000fe400000418ff */
[----:B------:R2:W2:Y:S06]  /*c440*/  MUFU.TANH R106, R55 ;  /* 0x00000037006a7308 */ /* 0x0004ac0000002400 */
[----:B------:R-:W-:Y:S01]  /*c450*/  HMMA.16816.F32.BF16 R92, R4, R46, R92 ;  /* 0x0000002e045c723c */ /* 0x000fe2000004185c */
[----:B------:R-:W-:Y:S01]  /*c460*/  FMUL.FTZ R123, R32, c[0x0][0x2ec] ;  /* 0x0000bb00207b7a20 */ /* 0x000fe20000410000 */
[----:B------:R-:W-:Y:S01]  /*c470*/  LDSM.16.M88.4 R44, [R165+0x5800] ;  /* 0x00580000a52c783b */ /* 0x000fe20000000200 */
[----:B------:R-:W-:Y:S01]  /*c480*/  FMUL.FTZ R121, R33, c[0x0][0x2ec] ;  /* 0x0000bb0021797a20 */ /* 0x000fe20000410000 */
[----:B------:R-:W2:Y:S01]  /*c490*/  MUFU.TANH R110, R110 ;  /* 0x0000006e006e7308 */ /* 0x000ea20000002400 */
[----:B------:R-:W-:-:S02]  /*c4a0*/  FMUL.FTZ R118, R34, c[0x0][0x2ec] ;  /* 0x0000bb0022767a20 */ /* 0x000fc40000410000 */
[----:B------:R-:W-:Y:S01]  /*c4b0*/  FMUL.FTZ R116, R35, c[0x0][0x2ec] ;  /* 0x0000bb0023747a20 */ /* 0x000fe20000410000 */
[----:B-1----:R-:W-:Y:S01]  /*c4c0*/  HMMA.16816.F32.BF16 R40, R12, R36, R40 ;  /* 0x000000240c28723c */ /* 0x002fe20000041828 */
[----:B------:R-:W1:Y:S03]  /*c4d0*/  LDSM.16.M88.4 R32, [R100+0x2800] ;  /* 0x002800006420783b */ /* 0x000e660000000200 */
[----:B------:R-:W1:Y:S04]  /*c4e0*/  MUFU.TANH R125, R125 ;  /* 0x0000007d007d7308 */ /* 0x000e680000002400 */
[----:B------:R-:W-:Y:S04]  /*c4f0*/  HMMA.16816.F32.BF16 R56, R8, R78, R56 ;  /* 0x0000004e0838723c */ /* 0x000fe80000041838 */
[----:B------:R-:W-:Y:S04]  /*c500*/  MUFU.TANH R80, R80 ;  /* 0x0000005000507308 */ /* 0x000fe80000002400 */
[C---:B--2---:R-:W-:Y:S04]  /*c510*/  HMMA.16816.F32.BF16 R52, R16.reuse, R24, RZ ;  /* 0x000000181034723c */ /* 0x044fe800000418ff */
[----:B------:R-:W2:Y:S04]  /*c520*/  MUFU.TANH R81, R81 ;  /* 0x0000005100517308 */ /* 0x000ea80000002400 */
[----:B------:R-:W-:Y:S01]  /*c530*/  HMMA.16816.F32.BF16 R24, R16, R26, RZ ;  /* 0x0000001a1018723c */ /* 0x000fe200000418ff */
[----:B------:R-:W-:-:S02]  /*c540*/  FMUL.FTZ R40, R40, c[0x0][0x2ec] ;  /* 0x0000bb0028287a20 */ /* 0x000fc40000410000 */
[----:B------:R-:W-:Y:S01]  /*c550*/  FMUL.FTZ R42, R42, c[0x0][0x2ec] ;  /* 0x0000bb002a2a7a20 */ /* 0x000fe20000410000 */
[----:B------:R-:W1:Y:S01]  /*c560*/  MUFU.TANH R112, R112 ;  /* 0x0000007000707308 */ /* 0x000e620000002400 */
[----:B------:R-:W-:Y:S02]  /*c570*/  FMUL.FTZ R43, R43, c[0x0][0x2ec] ;  /* 0x0000bb002b2b7a20 */ /* 0x000fe40000410000 */
[----:B------:R-:W-:Y:S01]  /*c580*/  FMUL.FTZ R41, R41, c[0x0][0x2ec] ;  /* 0x0000bb0029297a20 */ /* 0x000fe20000410000 */
[----:B---3--:R-:W-:Y:S04]  /*c590*/  HMMA.16816.F32.BF16 R68, R4, R28, R68 ;  /* 0x0000001c0444723c */ /* 0x008fe80000041844 */
[----:B------:R3:W-:Y:S03]  /*c5a0*/  MUFU.TANH R119, R40 ;  /* 0x0000002800777308 */ /* 0x0007e60000002400 */
[C---:B------:R-:W-:Y:S01]  /*c5b0*/  IADD3 R29, R101.reuse, 0x8, RZ ;  /* 0x00000008651d7810 */ /* 0x040fe20007ffe0ff */
[----:B------:R-:W-:Y:S01]  /*c5c0*/  HMMA.16816.F32.BF16 R92, R12, R38, R92 ;  /* 0x000000260c5c723c */ /* 0x000fe2000004185c */
[----:B------:R-:W2:Y:S01]  /*c5d0*/  LDSM.16.M88.4 R36, [R168+0x3000] ;  /* 0x00300000a824783b */ /* 0x000ea20000000200 */
[----:B------:R-:W-:-:S02]  /*c5e0*/  IMNMX R101, R101, R50, PT ;  /* 0x0000003265657217 */ /* 0x000fc40003800200 */
[----:B------:R-:W-:Y:S01]  /*c5f0*/  IMNMX R132, R29, R50, PT ;  /* 0x000000321d847217 */ /* 0x000fe20003800200 */
[----:B------:R-:W1:Y:S03]  /*c600*/  MUFU.TANH R83, R83 ;  /* 0x0000005300537308 */ /* 0x000e660000002400 */
[----:B------:R-:W-:Y:S01]  /*c610*/  HMMA.16816.F32.BF16 R56, R4, R30, R56 ;  /* 0x0000001e0438723c */ /* 0x000fe20000041838 */
[----:B---3--:R-:W-:-:S04]  /*c620*/  IMAD.IADD R40, R2, 0x1, R103 ;  /* 0x0000000102287824 */ /* 0x008fc800078e0267 */
[----:B------:R-:W3:Y:S03]  /*c630*/  MUFU.TANH R76, R76 ;  /* 0x0000004c004c7308 */ /* 0x000ee60000002400 */
[C---:B------:R-:W-:Y:S01]  /*c640*/  HMMA.16816.F32.BF16 R52, R8.reuse, R72, R52 ;  /* 0x000000480834723c */ /* 0x040fe20000041834 */
[C---:B------:R-:W-:Y:S02]  /*c650*/  IADD3 R28, R40.reuse, 0x1, RZ ;  /* 0x00000001281c7810 */ /* 0x040fe40007ffe0ff */
[----:B------:R-:W-:Y:S02]  /*c660*/  IADD3 R29, R40, 0x8, RZ ;  /* 0x00000008281d7810 */ /* 0x000fe40007ffe0ff */
[CC--:B------:R-:W-:Y:S01]  /*c670*/  ISETP.GE.AND P1, PT, R28.reuse, R101.reuse, PT ;  /* 0x000000651c00720c */ /* 0x0c0fe20003f26270 */
[----:B------:R-:W2:Y:S01]  /*c680*/  MUFU.TANH R77, R77 ;  /* 0x0000004d004d7308 */ /* 0x000ea20000002400 */
[-C--:B------:R-:W-:Y:S01]  /*c690*/  ISETP.GE.AND P0, PT, R28, R132.reuse, PT ;  /* 0x000000841c00720c */ /* 0x080fe20003f06270 */
[----:B------:R-:W-:Y:S01]  /*c6a0*/  HMMA.16816.F32.BF16 R24, R8, R74, R24 ;  /* 0x0000004a0818723c */ /* 0x000fe20000041818 */
[-C--:B------:R-:W-:Y:S01]  /*c6b0*/  ISETP.GE.AND P2, PT, R29, R101.reuse, PT ;  /* 0x000000651d00720c */ /* 0x080fe20003f46270 */
[----:B------:R-:W-:Y:S01]  /*c6c0*/  FMUL.FTZ R93, R93, c[0x0][0x2ec] ;  /* 0x0000bb005d5d7a20 */ /* 0x000fe20000410000 */
[----:B------:R-:W-:Y:S01]  /*c6d0*/  ISETP.GE.AND P3, PT, R29, R132, PT ;  /* 0x000000841d00720c */ /* 0x000fe20003f66270 */
[----:B------:R-:W-:Y:S01]  /*c6e0*/  FMUL.FTZ R94, R94, c[0x0][0x2ec] ;  /* 0x0000bb005e5e7a20 */ /* 0x000fe20000410000 */
[C---:B------:R-:W-:Y:S01]  /*c6f0*/  IADD3 R28, R40.reuse, 0x9, RZ ;  /* 0x00000009281c7810 */ /* 0x040fe20007ffe0ff */
[----:B------:R-:W2:Y:S01]  /*c700*/  MUFU.TANH R118, R118 ;  /* 0x0000007600767308 */ /* 0x000ea20000002400 */
[----:B------:R-:W-:Y:S01]  /*c710*/  IADD3 R29, R40, 0x10, RZ ;  /* 0x00000010281d7810 */ /* 0x000fe20007ffe0ff */
[----:B-1----:R-:W-:Y:S01]  /*c720*/  HMMA.16816.F32.BF16 R68, R12, R32, R68 ;  /* 0x000000200c44723c */ /* 0x002fe20000041844 */
[----:B------:R-:W-:Y:S01]  /*c730*/  FSEL R73, R66, -INF , !P1 ;  /* 0xff80000042497808 */ /* 0x000fe20004800000 */
[----:B------:R-:W-:Y:S01]  /*c740*/  FMUL.FTZ R95, R95, c[0x0][0x2ec] ;  /* 0x0000bb005f5f7a20 */ /* 0x000fe20000410000 */
[----:B------:R-:W-:-:S02]  /*c750*/  ISETP.GE.AND P4, PT, R28, R101, PT ;  /* 0x000000651c00720c */ /* 0x000fc40003f86270 */
[-C--:B------:R-:W-:Y:S01]  /*c760*/  ISETP.GE.AND P5, PT, R28, R132.reuse, PT ;  /* 0x000000841c00720c */ /* 0x080fe20003fa6270 */
[----:B------:R-:W1:Y:S01]  /*c770*/  MUFU.TANH R84, R84 ;  /* 0x0000005400547308 */ /* 0x000e620000002400 */
[C---:B------:R-:W-:Y:S01]  /*c780*/  ISETP.GE.AND P6, PT, R29.reuse, R101, PT ;  /* 0x000000651d00720c */ /* 0x040fe20003fc6270 */
[----:B------:R-:W-:Y:S01]  /*c790*/  HMMA.16816.F32.BF16 R56, R12, R34, R56 ;  /* 0x000000220c38723c */ /* 0x000fe20000041838 */
[----:B------:R-:W-:Y:S02]  /*c7a0*/  ISETP.GE.AND P1, PT, R29, R132, PT ;  /* 0x000000841d00720c */ /* 0x000fe40003f26270 */
[----:B------:R-:W1:Y:S01]  /*c7b0*/  LDSM.16.M88.4 R28, [R100+0x3000] ;  /* 0x00300000641c783b */ /* 0x000e620000000200 */
[C---:B------:R-:W-:Y:S02]  /*c7c0*/  IADD3 R33, R40.reuse, 0x11, RZ ;  /* 0x0000001128217810 */ /* 0x040fe40007ffe0ff */
[C---:B------:R-:W-:Y:S01]  /*c7d0*/  IADD3 R32, R40.reuse, 0x18, RZ ;  /* 0x0000001828207810 */ /* 0x040fe20007ffe0ff */
[----:B------:R-:W1:Y:S01]  /*c7e0*/  MUFU.TANH R123, R123 ;  /* 0x0000007b007b7308 */ /* 0x000e620000002400 */
[----:B------:R-:W-:Y:S01]  /*c7f0*/  IADD3 R34, R40, 0x19, RZ ;  /* 0x0000001928227810 */ /* 0x000fe20007ffe0ff */
[----:B------:R-:W-:Y:S01]  /*c800*/  HMMA.16816.F32.BF16 R16, R16, R86, RZ ;  /* 0x000000561010723c */ /* 0x000fe200000418ff */
[----:B----4-:R-:W-:-:S02]  /*c810*/  FSEL R97, R97, -INF , !P4 ;  /* 0xff80000061617808 */ /* 0x010fc40006000000 */
[-C--:B------:R-:W-:Y:S02]  /*c820*/  ISETP.GE.AND P4, PT, R34, R101.reuse, PT ;  /* 0x000000652200720c */ /* 0x080fe40003f86270 */
[----:B------:R-:W-:Y:S01]  /*c830*/  FSEL R96, R96, -INF , !P0 ;  /* 0xff80000060607808 */ /* 0x000fe20004000000 */
[----:B------:R-:W4:Y:S01]  /*c840*/  MUFU.TANH R116, R116 ;  /* 0x0000007400747308 */ /* 0x000f220000002400 */
[----:B------:R-:W-:Y:S01]  /*c850*/  FSEL R75, R67, -INF , !P2 ;  /* 0xff800000434b7808 */ /* 0x000fe20005000000 */
[C---:B--2---:R-:W-:Y:S01]  /*c860*/  HMMA.16816.F32.BF16 R52, R4.reuse, R36, R52 ;  /* 0x000000240434723c */ /* 0x044fe20000041834 */
[CC--:B------:R-:W-:Y:S01]  /*c870*/  ISETP.GE.AND P2, PT, R33.reuse, R101.reuse, PT ;  /* 0x000000652100720c */ /* 0x0c0fe20003f46270 */
[----:B------:R-:W-:Y:S01]  /*c880*/  FMUL.FTZ R68, R68, c[0x0][0x2ec] ;  /* 0x0000bb0044447a20 */ /* 0x000fe20000410000 */
[----:B------:R-:W-:Y:S01]  /*c890*/  FSEL R98, R98, -INF , !P3 ;  /* 0xff80000062627808 */ /* 0x000fe20005800000 */
[----:B------:R-:W-:Y:S01]  /*c8a0*/  FMUL.FTZ R70, R70, c[0x0][0x2ec] ;  /* 0x0000bb0046467a20 */ /* 0x000fe20000410000 */
[-C--:B------:R-:W-:Y:S01]  /*c8b0*/  ISETP.GE.AND P0, PT, R33, R132.reuse, PT ;  /* 0x000000842100720c */ /* 0x080fe20003f06270 */
[----:B------:R-:W-:Y:S01]  /*c8c0*/  MUFU.TANH R113, R68 ;  /* 0x0000004400717308 */ /* 0x000fe20000002400 */
[----:B------:R-:W-:Y:S01]  /*c8d0*/  FSEL R74, R99, -INF , !P5 ;  /* 0xff800000634a7808 */ /* 0x000fe20006800000 */
[----:B------:R-:W-:Y:S01]  /*c8e0*/  FMUL.FTZ R36, R69, c[0x0][0x2ec] ;  /* 0x0000bb0045247a20 */ /* 0x000fe20000410000 */
[CC--:B------:R-:W-:Y:S01]  /*c8f0*/  ISETP.GE.AND P3, PT, R32.reuse, R101.reuse, PT ;  /* 0x000000652000720c */ /* 0x0c0fe20003f66270 */
[----:B------:R-:W-:Y:S01]  /*c900*/  HMMA.16816.F32.BF16 R24, R4, R38, R24 ;  /* 0x000000260418723c */ /* 0x000fe20000041818 */
[-C--:B------:R-:W-:Y:S01]  /*c910*/  ISETP.GE.AND P5, PT, R32, R132.reuse, PT ;  /* 0x000000842000720c */ /* 0x080fe20003fa6270 */
[----:B------:R-:W-:Y:S01]  /*c920*/  FMUL.FTZ R57, R57, c[0x0][0x2ec] ;  /* 0x0000bb0039397a20 */ /* 0x000fe20000410000 */
[----:B------:R-:W-:Y:S01]  /*c930*/  IADD3 R33, R40, 0x20, RZ ;  /* 0x0000002028217810 */ /* 0x000fe20007ffe0ff */
[----:B------:R2:W1:Y:S01]  /*c940*/  MUFU.TANH R126, R42 ;  /* 0x0000002a007e7308 */ /* 0x0004620000002400 */
[----:B------:R-:W-:Y:S01]  /*c950*/  P2R R32, PR, RZ, 0x10 ;  /* 0x00000010ff207803 */ /* 0x000fe20000000000 */
[----:B------:R-:W-:Y:S01]  /*c960*/  FMUL.FTZ R56, R56, c[0x0][0x2ec] ;  /* 0x0000bb0038387a20 */ /* 0x000fe20000410000 */
[----:B------:R-:W-:Y:S01]  /*c970*/  FSEL R69, R102, -INF , !P6 ;  /* 0xff80000066457808 */ /* 0x000fe20007000000 */
[----:B------:R-:W-:Y:S01]  /*c980*/  FMUL.FTZ R38, R71, c[0x0][0x2ec] ;  /* 0x0000bb0047267a20 */ /* 0x000fe20000410000 */
[----:B-----5:R-:W-:Y:S01]  /*c990*/  FSEL R50, R105, -INF , !P1 ;  /* 0xff80000069327808 */ /* 0x020fe20004800000 */
[----:B------:R-:W-:Y:S01]  /*c9a0*/  HMMA.16816.F32.BF16 R20, R8, R44, R20 ;  /* 0x0000002c0814723c */ /* 0x000fe20000041814 */
[----:B------:R-:W-:Y:S01]  /*c9b0*/  ISETP.GE.AND P4, PT, R34, R132, PT ;  /* 0x000000842200720c */ /* 0x000fe20003f86270 */
[----:B------:R-:W5:Y:S01]  /*c9c0*/  MUFU.TANH R122, R43 ;  /* 0x0000002b007a7308 */ /* 0x000f620000002400 */
[----:B------:R-:W-:-:S02]  /*c9d0*/  ISETP.GE.AND P6, PT, R33, R101, PT ;  /* 0x000000652100720c */ /* 0x000fc40003fc6270 */
[----:B------:R-:W-:Y:S02]  /*c9e0*/  ISETP.GE.AND P1, PT, R33, R132, PT ;  /* 0x000000842100720c */ /* 0x000fe40003f26270 */
[----:B------:R-:W-:Y:S01]  /*c9f0*/  FSEL R71, R107, -INF , !P3 ;  /* 0xff8000006b477808 */ /* 0x000fe20005800000 */
[----:B------:R-:W-:Y:S01]  /*ca00*/  HMMA.16816.F32.BF16 R16, R8, R46, R16 ;  /* 0x0000002e0810723c */ /* 0x000fe20000041810 */
[----:B------:R-:W-:Y:S01]  /*ca10*/  IADD3 R34, R40, 0x21, RZ ;  /* 0x0000002128227810 */ /* 0x000fe20007ffe0ff */
[----:B--2---:R-:W-:Y:S01]  /*ca20*/  FMUL.FTZ R42, R92, c[0x0][0x2ec] ;  /* 0x0000bb005c2a7a20 */ /* 0x004fe20000410000 */
[----:B------:R-:W-:Y:S01]  /*ca30*/  IADD3 R33, R40, 0x28, RZ ;  /* 0x0000002828217810 */ /* 0x000fe20007ffe0ff */
[----:B------:R-:W2:Y:S01]  /*ca40*/  MUFU.TANH R121, R121 ;  /* 0x0000007900797308 */ /* 0x000ea20000002400 */
[----:B------:R-:W-:Y:S02]  /*ca50*/  ISETP.NE.AND P3, PT, R32, RZ, PT ;  /* 0x000000ff2000720c */ /* 0x000fe40003f65270 */
[----:B------:R-:W-:Y:S01]  /*ca60*/  FSEL R79, R104, -INF , !P2 ;  /* 0xff800000684f7808 */ /* 0x000fe20005000000 */
[----:B-1----:R-:W-:Y:S01]  /*ca70*/  HMMA.16816.F32.BF16 R52, R12, R28, R52 ;  /* 0x0000001c0c34723c */ /* 0x002fe20000041834 */
[----:B------:R-:W-:-:S02]  /*ca80*/  FSEL R68, R106, -INF , !P0 ;  /* 0xff8000006a447808 */ /* 0x000fc40004000000 */
[----:B------:R-:W-:Y:S01]  /*ca90*/  FSEL R85, R108, -INF , !P3 ;  /* 0xff8000006c557808 */ /* 0x000fe20005800000 */
[----:B------:R-:W1:Y:S01]  /*caa0*/  MUFU.TANH R41, R41 ;  /* 0x0000002900297308 */ /* 0x000e620000002400 */
[----:B------:R-:W-:Y:S01]  /*cab0*/  FSEL R44, R111, -INF , !P4 ;  /* 0xff8000006f2c7808 */ /* 0x000fe20006000000 */
[----:B------:R-:W-:Y:S01]  /*cac0*/  FMUL.FTZ R108, R59, c[0x0][0x2ec] ;  /* 0x0000bb003b6c7a20 */ /* 0x000fe20000410000 */
[CC--:B------:R-:W-:Y:S01]  /*cad0*/  ISETP.GE.AND P2, PT, R34.reuse, R101.reuse, PT ;  /* 0x000000652200720c */ /* 0x0c0fe20003f46270 */
[----:B------:R-:W-:Y:S01]  /*cae0*/  HMMA.16816.F32.BF16 R24, R12, R30, R24 ;  /* 0x0000001e0c18723c */ /* 0x000fe20000041818 */
[-C--:B------:R-:W-:Y:S02]  /*caf0*/  ISETP.GE.AND P0, PT, R34, R132.reuse, PT ;  /* 0x000000842200720c */ /* 0x080fe40003f06270 */
[C---:B------:R-:W-:Y:S01]  /*cb00*/  ISETP.GE.AND P3, PT, R33.reuse, R101, PT ;  /* 0x000000652100720c */ /* 0x040fe20003f66270 */
[----:B------:R-:W-:Y:S01]  /*cb10*/  MUFU.TANH R117, R93 ;  /* 0x0000005d00757308 */ /* 0x000fe20000002400 */
[----:B------:R-:W-:-:S02]  /*cb20*/  ISETP.GE.AND P4, PT, R33, R132, PT ;  /* 0x000000842100720c */ /* 0x000fc40003f86270 */
[----:B------:R-:W1:Y:S01]  /*cb30*/  LDSM.16.M88.4 R32, [R168+0x3800] ;  /* 0x00380000a820783b */ /* 0x000e620000000200 */
[----:B------:R-:W-:Y:S02]  /*cb40*/  P2R R37, PR, RZ, 0x8 ;  /* 0x00000008ff257803 */ /* 0x000fe40000000000 */
[----:B------:R-:W-:Y:S02]  /*cb50*/  IADD3 R9, R40, 0x31, RZ ;  /* 0x0000003128097810 */ /* 0x000fe40007ffe0ff */
[----:B------:R-:W-:Y:S01]  /*cb60*/  FSEL R66, R110, -INF , !P1 ;  /* 0xff8000006e427808 */ /* 0x000fe20004800000 */
[----:B------:R-:W-:Y:S01]  /*cb70*/  FMUL.FTZ R110, R58, c[0x0][0x2ec] ;  /* 0x0000bb003a6e7a20 */ /* 0x000fe20000410000 */
[----:B------:R-:W-:Y:S01]  /*cb80*/  ISETP.NE.AND P1, PT, R37, RZ, PT ;  /* 0x000000ff2500720c */ /* 0x000fe20003f25270 */
[----:B------:R-:W1:Y:S01]  /*cb90*/  MUFU.TANH R120, R94 ;  /* 0x0000005e00787308 */ /* 0x000e620000002400 */
[----:B------:R-:W-:Y:S01]  /*cba0*/  FSEL R37, R89, -INF , !P2 ;  /* 0xff80000059257808 */ /* 0x000fe20005000000 */
[----:B------:R-:W-:Y:S01]  /*cbb0*/  FMUL.FTZ R54, R54, c[0x0][0x2ec] ;  /* 0x0000bb0036367a20 */ /* 0x000fe20000410000 */
[----:B------:R-:W-:Y:S01]  /*cbc0*/  IADD3 R29, R40, 0x29, RZ ;  /* 0x00000029281d7810 */ /* 0x000fe20007ffe0ff */
[----:B------:R-:W-:Y:S01]  /*cbd0*/  FMUL.FTZ R52, R52, c[0x0][0x2ec] ;  /* 0x0000bb0034347a20 */ /* 0x000fe20000410000 */
[-C--:B------:R-:W-:Y:S01]  /*cbe0*/  ISETP.GE.AND P2, PT, R9, R101.reuse, PT ;  /* 0x000000650900720c */ /* 0x080fe20003f46270 */
[----:B------:R-:W-:Y:S01]  /*cbf0*/  FMUL.FTZ R53, R53, c[0x0][0x2ec] ;  /* 0x0000bb0035357a20 */ /* 0x000fe20000410000 */
[----:B------:R-:W-:Y:S01]  /*cc00*/  FSEL R125, R125, -INF , !P1 ;  /* 0xff8000007d7d7808 */ /* 0x000fe20004800000 */
[----:B------:R-:W1:Y:S01]  /*cc10*/  MUFU.TANH R124, R95 ;  /* 0x0000005f007c7308 */ /* 0x000e620000002400 */
[----:B------:R-:W-:Y:S01]  /*cc20*/  FSEL R39, R88, -INF , !P6 ;  /* 0xff80000058277808 */ /* 0x000fe20007000000 */
[----:B------:R-:W-:Y:S01]  /*cc30*/  FMUL.FTZ R24, R24, c[0x0][0x2ec] ;  /* 0x0000bb0018187a20 */ /* 0x000fe20000410000 */
[----:B------:R-:W-:Y:S01]  /*cc40*/  ISETP.GE.AND P1, PT, R9, R132, PT ;  /* 0x000000840900720c */ /* 0x000fe20003f26270 */
[----:B------:R-:W-:Y:S01]  /*cc50*/  FMUL.FTZ R25, R25, c[0x0][0x2ec] ;  /* 0x0000bb0019197a20 */ /* 0x000fe20000410000 */
[----:B------:R-:W-:Y:S01]  /*cc60*/  ISETP.GE.AND P6, PT, R29, R101, PT ;  /* 0x000000651d00720c */ /* 0x000fe20003fc6270 */
[----:B------:R-:W-:Y:S01]  /*cc70*/  FMUL.FTZ R27, R27, c[0x0][0x2ec] ;  /* 0x0000bb001b1b7a20 */ /* 0x000fe20000410000 */
[----:B------:R-:W-:Y:S01]  /*cc80*/  IADD3 R8, R40, 0x38, RZ ;  /* 0x0000003828087810 */ /* 0x000fe20007ffe0ff */
[----:B------:R-:W1:Y:S01]  /*cc90*/  MUFU.TANH R42, R42 ;  /* 0x0000002a002a7308 */ /* 0x000e620000002400 */
[----:B------:R-:W-:Y:S01]  /*cca0*/  P2R R9, PR, RZ, 0x4 ;  /* 0x00000004ff097803 */ /* 0x000fe20000000000 */
[----:B------:R-:W-:Y:S01]  /*ccb0*/  FMUL.FTZ R26, R26, c[0x0][0x2ec] ;  /* 0x0000bb001a1a7a20 */ /* 0x000fe20000410000 */
[----:B------:R-:W-:-:S02]  /*ccc0*/  FSEL R58, R81, -INF , !P4 ;  /* 0xff800000513a7808 */ /* 0x000fc40006000000 */
[----:B------:R-:W-:Y:S02]  /*ccd0*/  FSEL R47, R80, -INF , !P6 ;  /* 0xff800000502f7808 */ /* 0x000fe40007000000 */
[----:B------:R-:W-:Y:S01]  /*cce0*/  ISETP.NE.AND P6, PT, R9, RZ, PT ;  /* 0x000000ff0900720c */ /* 0x000fe20003fc5270 */
[----:B------:R-:W2:Y:S01]  /*ccf0*/  MUFU.TANH R36, R36 ;  /* 0x0000002400247308 */ /* 0x000ea20000002400 */
[C---:B------:R-:W-:Y:S02]  /*cd00*/  ISETP.GE.AND P4, PT, R8.reuse, R101, PT ;  /* 0x000000650800720c */ /* 0x040fe40003f86270 */
[----:B------:R-:W-:Y:S02]  /*cd10*/  ISETP.GE.AND P2, PT, R8, R132, PT ;  /* 0x000000840800720c */ /* 0x000fe40003f46270 */
[----:B------:R-:W2:Y:S01]  /*cd20*/  LDSM.16.M88.4 R8, [R100+0x3800] ;  /* 0x003800006408783b */ /* 0x000ea20000000200 */
[----:B------:R-:W-:Y:S01]  /*cd30*/  IADD3 R28, R40, 0x30, RZ ;  /* 0x00000030281c7810 */ /* 0x000fe20007ffe0ff */
[----:B------:R-:W-:-:S04]  /*cd40*/  DEPBAR.LE SB0, 0x0 ;  /* 0x000080000000791a */ /* 0x000fc80000000000 */
[C---:B-1----:R-:W-:Y:S01]  /*cd50*/  HMMA.16816.F32.BF16 R20, R4.reuse, R32, R20 ;  /* 0x000000200414723c */ /* 0x042fe20000041814 */
[----:B------:R-:W-:Y:S01]  /*cd60*/  FSEL R60, R112, -INF , !P0 ;  /* 0xff800000703c7808 */ /* 0x000fe20004000000 */
[----:B------:R-:W1:Y:S01]  /*cd70*/  MUFU.TANH R38, R38 ;  /* 0x0000002600267308 */ /* 0x000e620000002400 */
[-C--:B------:R-:W-:Y:S02]  /*cd80*/  ISETP.GE.AND P3, PT, R29, R132.reuse, PT ;  /* 0x000000841d00720c */ /* 0x080fe40003f66270 */
[----:B------:R-:W-:Y:S02]  /*cd90*/  ISETP.GE.AND P0, PT, R28, R132, PT ;  /* 0x000000841c00720c */ /* 0x000fe40003f06270 */
[----:B------:R-:W-:Y:S01]  /*cda0*/  IADD3 R29, R40, 0x39, RZ ;  /* 0x00000039281d7810 */ /* 0x000fe20007ffe0ff */
[----:B------:R-:W-:Y:S01]  /*cdb0*/  HMMA.16816.F32.BF16 R16, R4, R34, R16 ;  /* 0x000000220410723c */ /* 0x000fe20000041810 */
[----:B------:R-:W-:Y:S01]  /*cdc0*/  FSEL R72, R109, -INF , !P5 ;  /* 0xff8000006d487808 */ /* 0x000fe20006800000 */
[----:B------:R-:W-:Y:S01]  /*cdd0*/  MUFU.TANH R108, R108 ;  /* 0x0000006c006c7308 */ /* 0x000fe20000002400 */
[----:B------:R-:W-:-:S02]  /*cde0*/  FSEL R64, R83, -INF , !P3 ;  /* 0xff80000053407808 */ /* 0x000fc40005800000 */
[----:B---3--:R-:W-:Y:S02]  /*cdf0*/  FSEL R106, R76, -INF , !P0 ;  /* 0xff8000004c6a7808 */ /* 0x008fe40004000000 */
[-C--:B------:R-:W-:Y:S02]  /*ce00*/  ISETP.GE.AND P5, PT, R28, R101.reuse, PT ;  /* 0x000000651c00720c */ /* 0x080fe40003fa6270 */
[C---:B------:R-:W-:Y:S01]  /*ce10*/  ISETP.GE.AND P3, PT, R29.reuse, R101, PT ;  /* 0x000000651d00720c */ /* 0x040fe20003f66270 */
[----:B------:R-:W3:Y:S01]  /*ce20*/  MUFU.TANH R109, R57 ;  /* 0x00000039006d7308 */ /* 0x000ee20000002400 */
[----:B------:R-:W-:Y:S02]  /*ce30*/  ISETP.GE.AND P0, PT, R29, R132, PT ;  /* 0x000000841d00720c */ /* 0x000fe40003f06270 */
[C---:B------:R-:W-:Y:S02]  /*ce40*/  IADD3 R28, R40.reuse, 0x40, RZ ;  /* 0x00000040281c7810 */ /* 0x040fe40007ffe0ff */
[----:B------:R-:W-:-:S02]  /*ce50*/  IADD3 R29, R40, 0x41, RZ ;  /* 0x00000041281d7810 */ /* 0x000fc40007ffe0ff */
[----:B------:R-:W-:Y:S01]  /*ce60*/  FSEL R67, R82, -INF , !P5 ;  /* 0xff80000052437808 */ /* 0x000fe20006800000 */
[----:B------:R-:W1:Y:S01]  /*ce70*/  MUFU.TANH R114, R70 ;  /* 0x0000004600727308 */ /* 0x000e620000002400 */
[----:B------:R-:W-:Y:S02]  /*ce80*/  FSEL R104, R77, -INF , !P1 ;  /* 0xff8000004d687808 */ /* 0x000fe40004800000 */
[----:B------:R-:W-:Y:S02]  /*ce90*/  FSEL R118, R118, -INF , !P2 ;  /* 0xff80000076767808 */ /* 0x000fe40005000000 */
[C---:B------:R-:W-:Y:S02]  /*cea0*/  ISETP.GE.AND P5, PT, R28.reuse, R101, PT ;  /* 0x000000651c00720c */ /* 0x040fe40003fa6270 */
[-C--:B------:R-:W-:Y:S01]  /*ceb0*/  ISETP.GE.AND P1, PT, R28, R132.reuse, PT ;  /* 0x000000841c00720c */ /* 0x080fe20003f26270 */
[----:B--2---:R-:W-:Y:S01]  /*cec0*/  HMMA.16816.F32.BF16 R20, R12, R8, R20 ;  /* 0x000000080c14723c */ /* 0x004fe20000041814 */
[----:B------:R-:W-:Y:S01]  /*ced0*/  ISETP.GE.AND P2, PT, R29, R132, PT ;  /* 0x000000841d00720c */ /* 0x000fe20003f46270 */
[----:B------:R2:W1:Y:S01]  /*cee0*/  MUFU.TANH R115, R56 ;  /* 0x0000003800737308 */ /* 0x0004620000002400 */
[----:B------:R-:W-:-:S02]  /*cef0*/  IADD3 R28, R40, 0x48, RZ ;  /* 0x00000048281c7810 */ /* 0x000fc40007ffe0ff */
[C---:B------:R-:W-:Y:S02]  /*cf00*/  IADD3 R5, R40.reuse, 0x49, RZ ;  /* 0x0000004928057810 */ /* 0x040fe40007ffe0ff */
[----:B------:R-:W-:Y:S01]  /*cf10*/  IADD3 R4, R40, 0x50, RZ ;  /* 0x0000005028047810 */ /* 0x000fe20007ffe0ff */
[----:B------:R-:W-:Y:S01]  /*cf20*/  HMMA.16816.F32.BF16 R16, R12, R10, R16 ;  /* 0x0000000a0c10723c */ /* 0x000fe20000041810 */
[----:B------:R-:W-:Y:S01]  /*cf30*/  FSEL R63, R84, -INF , !P6 ;  /* 0xff800000543f7808 */ /* 0x000fe20007000000 */
[----:B------:R-:W1:Y:S01]  /*cf40*/  MUFU.TANH R62, R54 ;  /* 0x00000036003e7308 */ /* 0x000e620000002400 */
[----:B------:R-:W-:Y:S02]  /*cf50*/  FSEL R123, R123, -INF , !P4 ;  /* 0xff8000007b7b7808 */ /* 0x000fe40006000000 */
[----:B----4-:R-:W-:Y:S02]  /*cf60*/  FSEL R116, R116, -INF , !P0 ;  /* 0xff80000074747808 */ /* 0x010fe40004000000 */
[----:B------:R-:W-:-:S02]  /*cf70*/  FSEL R119, R119, -INF , !P5 ;  /* 0xff80000077777808 */ /* 0x000fc40006800000 */
[----:B------:R-:W-:Y:S01]  /*cf80*/  FSEL R126, R126, -INF , !P1 ;  /* 0xff8000007e7e7808 */ /* 0x000fe20004800000 */
[----:B--2---:R-:W-:Y:S01]  /*cf90*/  FMUL.FTZ R56, R55, c[0x0][0x2ec] ;  /* 0x0000bb0037387a20 */ /* 0x004fe20000410000 */
[----:B-----5:R-:W-:Y:S01]  /*cfa0*/  FSEL R122, R122, -INF , !P2 ;  /* 0xff8000007a7a7808 */ /* 0x020fe20005000000 */
[----:B------:R-:W2:Y:S01]  /*cfb0*/  MUFU.TANH R55, R24 ;  /* 0x0000001800377308 */ /* 0x000ea20000002400 */
[-C--:B------:R-:W-:Y:S02]  /*cfc0*/  ISETP.GE.AND P4, PT, R29, R101.reuse, PT ;  /* 0x000000651d00720c */ /* 0x080fe40003f86270 */
[-C--:B------:R-:W-:Y:S01]  /*cfd0*/  ISETP.GE.AND P0, PT, R28, R132.reuse, PT ;  /* 0x000000841c00720c */ /* 0x080fe20003f06270 */
[----:B------:R-:W-:Y:S01]  /*cfe0*/  FMUL.FTZ R23, R23, c[0x0][0x2ec] ;  /* 0x0000bb0017177a20 */ /* 0x000fe20000410000 */
[CC--:B------:R-:W-:Y:S01]  /*cff0*/  ISETP.GE.AND P6, PT, R5.reuse, R101.reuse, PT ;  /* 0x000000650500720c */ /* 0x0c0fe20003fc6270 */
[----:B------:R-:W-:Y:S01]  /*d000*/  FMUL.FTZ R20, R20, c[0x0][0x2ec] ;  /* 0x0000bb0014147a20 */ /* 0x000fe20000410000 */
[-C--:B------:R-:W-:Y:S01]  /*d010*/  ISETP.GE.AND P1, PT, R5, R132.reuse, PT ;  /* 0x000000840500720c */ /* 0x080fe20003f26270 */
[----:B------:R-:W4:Y:S01]  /*d020*/  MUFU.TANH R110, R110 ;  /* 0x0000006e006e7308 */ /* 0x000f220000002400 */
[C---:B------:R-:W-:Y:S01]  /*d030*/  ISETP.GE.AND P5, PT, R4.reuse, R101, PT ;  /* 0x000000650400720c */ /* 0x040fe20003fa6270 */
[----:B------:R-:W-:Y:S01]  /*d040*/  FMUL.FTZ R21, R21, c[0x0][0x2ec] ;  /* 0x0000bb0015157a20 */ /* 0x000fe20000410000 */
[----:B------:R-:W-:Y:S01]  /*d050*/  ISETP.GE.AND P2, PT, R4, R132, PT ;  /* 0x000000840400720c */ /* 0x000fe20003f46270 */
[----:B------:R-:W-:Y:S01]  /*d060*/  FMUL.FTZ R22, R22, c[0x0][0x2ec] ;  /* 0x0000bb0016167a20 */ /* 0x000fe20000410000 */
[----:B------:R-:W-:Y:S01]  /*d070*/  IADD3 R5, R40, 0x51, RZ ;  /* 0x0000005128057810 */ /* 0x000fe20007ffe0ff */
[----:B------:R-:W-:Y:S01]  /*d080*/  FMUL.FTZ R16, R16, c[0x0][0x2ec] ;  /* 0x0000bb0010107a20 */ /* 0x000fe20000410000 */
[----:B------:R-:W-:Y:S01]  /*d090*/  IADD3 R4, R40, 0x58, RZ ;  /* 0x0000005828047810 */ /* 0x000fe20007ffe0ff */
[----:B------:R-:W5:Y:S01]  /*d0a0*/  MUFU.TANH R59, R52 ;  /* 0x00000034003b7308 */ /* 0x000f620000002400 */
[----:B------:R-:W-:Y:S01]  /*d0b0*/  FSEL R121, R121, -INF , !P3 ;  /* 0xff80000079797808 */ /* 0x000fe20005800000 */
[----:B------:R-:W-:Y:S01]  /*d0c0*/  FMUL.FTZ R17, R17, c[0x0][0x2ec] ;  /* 0x0000bb0011117a20 */ /* 0x000fe20000410000 */
[----:B------:R-:W-:Y:S01]  /*d0d0*/  FSEL R105, R41, -INF , !P4 ;  /* 0xff80000029697808 */ /* 0x000fe20006000000 */
[----:B------:R-:W-:Y:S01]  /*d0e0*/  FMUL.FTZ R18, R18, c[0x0][0x2ec] ;  /* 0x0000bb0012127a20 */ /* 0x000fe20000410000 */
[----:B------:R-:W-:Y:S01]  /*d0f0*/  FSEL R120, R120, -INF , !P0 ;  /* 0xff80000078787808 */ /* 0x000fe20004000000 */
[----:B------:R-:W-:Y:S01]  /*d100*/  FMUL.FTZ R19, R19, c[0x0][0x2ec] ;  /* 0x0000bb0013137a20 */ /* 0x000fe20000410000 */
[----:B------:R-:W-:Y:S01]  /*d110*/  FSEL R117, R117, -INF , !P6 ;  /* 0xff80000075757808 */ /* 0x000fe20007000000 */
[----:B------:R-:W-:Y:S01]  /*d120*/  MUFU.TANH R57, R53 ;  /* 0x0000003500397308 */ /* 0x000fe20000002400 */
[----:B------:R-:W-:-:S02]  /*d130*/  FSEL R124, R124, -INF , !P1 ;  /* 0xff8000007c7c7808 */ /* 0x000fc40004800000 */
[-C--:B------:R-:W-:Y:S02]  /*d140*/  ISETP.GE.AND P3, PT, R28, R101.reuse, PT ;  /* 0x000000651c00720c */ /* 0x080fe40003f66270 */
[CC--:B------:R-:W-:Y:S02]  /*d150*/  ISETP.GE.AND P4, PT, R5.reuse, R101.reuse, PT ;  /* 0x000000650500720c */ /* 0x0c0fe40003f86270 */
[-C--:B------:R-:W-:Y:S01]  /*d160*/  ISETP.GE.AND P0, PT, R5, R132.reuse, PT ;  /* 0x000000840500720c */ /* 0x080fe20003f06270 */
[----:B------:R-:W2:Y:S01]  /*d170*/  MUFU.TANH R28, R23 ;  /* 0x00000017001c7308 */ /* 0x000ea20000002400 */
[C---:B------:R-:W-:Y:S02]  /*d180*/  ISETP.GE.AND P6, PT, R4.reuse, R101, PT ;  /* 0x000000650400720c */ /* 0x040fe40003fc6270 */
[----:B------:R-:W-:Y:S02]  /*d190*/  ISETP.GE.AND P1, PT, R4, R132, PT ;  /* 0x000000840400720c */ /* 0x000fe40003f26270 */
[----:B------:R-:W-:-:S02]  /*d1a0*/  IADD3 R5, R40, 0x59, RZ ;  /* 0x0000005928057810 */ /* 0x000fc40007ffe0ff */
[----:B------:R-:W-:Y:S01]  /*d1b0*/  IADD3 R4, R40, 0x60, RZ ;  /* 0x0000006028047810 */ /* 0x000fe20007ffe0ff */
[----:B------:R-:W2:Y:S01]  /*d1c0*/  MUFU.TANH R53, R25 ;  /* 0x0000001900357308 */ /* 0x000ea20000002400 */
[----:B------:R-:W-:Y:S02]  /*d1d0*/  FSEL R107, R42, -INF , !P3 ;  /* 0xff8000002a6b7808 */ /* 0x000fe40005800000 */
[----:B------:R-:W-:Y:S02]  /*d1e0*/  FSEL R113, R113, -INF , !P5 ;  /* 0xff80000071717808 */ /* 0x000fe40006800000 */
[----:B------:R-:W-:Y:S02]  /*d1f0*/  FSEL R111, R36, -INF , !P4 ;  /* 0xff800000246f7808 */ /* 0x000fe40006000000 */
[----:B-1----:R-:W-:Y:S01]  /*d200*/  FSEL R112, R38, -INF , !P0 ;  /* 0xff80000026707808 */ /* 0x002fe20004000000 */
[----:B------:R-:W1:Y:S01]  /*d210*/  MUFU.TANH R56, R56 ;  /* 0x0000003800387308 */ /* 0x000e620000002400 */
[----:B------:R-:W-:-:S02]  /*d220*/  ISETP.GE.AND P5, PT, R5, R101, PT ;  /* 0x000000650500720c */ /* 0x000fc40003fa6270 */
[-C--:B------:R-:W-:Y:S02]  /*d230*/  ISETP.GE.AND P3, PT, R5, R132.reuse, PT ;  /* 0x000000840500720c */ /* 0x080fe40003f66270 */
[C---:B------:R-:W-:Y:S02]  /*d240*/  ISETP.GE.AND P4, PT, R4.reuse, R101, PT ;  /* 0x000000650400720c */ /* 0x040fe40003f86270 */
[----:B------:R-:W-:Y:S01]  /*d250*/  ISETP.GE.AND P0, PT, R4, R132, PT ;  /* 0x000000840400720c */ /* 0x000fe20003f06270 */
[----:B------:R-:W1:Y:S01]  /*d260*/  MUFU.TANH R52, R27 ;  /* 0x0000001b00347308 */ /* 0x000e620000002400 */
[C---:B------:R-:W-:Y:S02]  /*d270*/  IADD3 R4, R40.reuse, 0x68, RZ ;  /* 0x0000006828047810 */ /* 0x040fe40007ffe0ff */
[----:B------:R-:W-:Y:S02]  /*d280*/  IADD3 R5, R40, 0x61, RZ ;  /* 0x0000006128057810 */ /* 0x000fe40007ffe0ff */
[----:B---3--:R-:W-:-:S02]  /*d290*/  FSEL R109, R109, -INF , !P5 ;  /* 0xff8000006d6d7808 */ /* 0x008fc40006800000 */
[----:B------:R-:W-:Y:S01]  /*d2a0*/  FSEL R108, R108, -INF , !P3 ;  /* 0xff8000006c6c7808 */ /* 0x000fe20005800000 */
[----:B------:R-:W3:Y:S01]  /*d2b0*/  MUFU.TANH R46, R20 ;  /* 0x00000014002e7308 */ /* 0x000ee20000002400 */
[C---:B------:R-:W-:Y:S02]  /*d2c0*/  ISETP.GE.AND P5, PT, R4.reuse, R101, PT ;  /* 0x000000650400720c */ /* 0x040fe40003fa6270 */
[----:B------:R-:W-:Y:S02]  /*d2d0*/  ISETP.GE.AND P3, PT, R4, R132, PT ;  /* 0x000000840400720c */ /* 0x000fe40003f66270 */
[----:B------:R-:W-:Y:S02]  /*d2e0*/  IADD3 R4, R40, 0x70, RZ ;  /* 0x0000007028047810 */ /* 0x000fe40007ffe0ff */
[----:B------:R-:W-:Y:S01]  /*d2f0*/  FSEL R114, R114, -INF , !P2 ;  /* 0xff80000072727808 */ /* 0x000fe20005000000 */
[----:B------:R-:W1:Y:S01]  /*d300*/  MUFU.TANH R54, R26 ;  /* 0x0000001a00367308 */ /* 0x000e620000002400 */
[----:B------:R-:W-:-:S02]  /*d310*/  FSEL R115, R115, -INF , !P6 ;  /* 0xff80000073737808 */ /* 0x000fc40007000000 */
[CC--:B------:R-:W-:Y:S02]  /*d320*/  ISETP.GE.AND P6, PT, R5.reuse, R101.reuse, PT ;  /* 0x000000650500720c */ /* 0x0c0fe40003fc6270 */
[----:B------:R-:W-:Y:S02]  /*d330*/  ISETP.GE.AND P2, PT, R5, R132, PT ;  /* 0x000000840500720c */ /* 0x000fe40003f46270 */
[C---:B------:R-:W-:Y:S01]  /*d340*/  IADD3 R6, R40.reuse, 0x71, RZ ;  /* 0x0000007128067810 */ /* 0x040fe20007ffe0ff */
[----:B------:R-:W-:Y:S01]  /*d350*/  MUFU.TANH R45, R21 ;  /* 0x00000015002d7308 */ /* 0x000fe20000002400 */
[----:B------:R-:W-:Y:S02]  /*d360*/  IADD3 R5, R40, 0x69, RZ ;  /* 0x0000006928057810 */ /* 0x000fe40007ffe0ff */
[----:B------:R-:W-:Y:S02]  /*d370*/  FSEL R62, R62, -INF , !P0 ;  /* 0xff8000003e3e7808 */ /* 0x000fe40004000000 */
[----:B------:R-:W-:-:S02]  /*d380*/  ISETP.GE.AND P0, PT, R4, R101, PT ;  /* 0x000000650400720c */ /* 0x000fc40003f06270 */
[----:B--2---:R-:W-:Y:S01]  /*d390*/  FSEL R55, R55, -INF , !P5 ;  /* 0xff80000037377808 */ /* 0x004fe20006800000 */
[----:B------:R-:W2:Y:S01]  /*d3a0*/  MUFU.TANH R34, R22 ;  /* 0x0000001600227308 */ /* 0x000ea20000002400 */
[----:B----4-:R-:W-:Y:S02]  /*d3b0*/  FSEL R110, R110, -INF , !P1 ;  /* 0xff8000006e6e7808 */ /* 0x010fe40004800000 */
[----:B-----5:R-:W-:Y:S02]  /*d3c0*/  FSEL R59, R59, -INF , !P4 ;  /* 0xff8000003b3b7808 */ /* 0x020fe40006000000 */
[-C--:B------:R-:W-:Y:S02]  /*d3d0*/  ISETP.GE.AND P5, PT, R6, R132.reuse, PT ;  /* 0x000000840600720c */ /* 0x080fe40003fa6270 */
[C---:B------:R-:W-:Y:S01]  /*d3e0*/  ISETP.GE.AND P4, PT, R5.reuse, R101, PT ;  /* 0x000000650500720c */ /* 0x040fe20003f86270 */
[----:B------:R-:W4:Y:S01]  /*d3f0*/  MUFU.TANH R43, R16 ;  /* 0x00000010002b7308 */ /* 0x000f220000002400 */
[----:B------:R-:W-:-:S02]  /*d400*/  ISETP.GE.AND P1, PT, R5, R132, PT ;  /* 0x000000840500720c */ /* 0x000fc40003f26270 */
[----:B------:R-:W-:Y:S02]  /*d410*/  P2R R5, PR, RZ, 0x1 ;  /* 0x00000001ff057803 */ /* 0x000fe40000000000 */
[----:B------:R-:W-:Y:S02]  /*d420*/  FSEL R28, R28, -INF , !P5 ;  /* 0xff8000001c1c7808 */ /* 0x000fe40006800000 */
[----:B------:R-:W-:Y:S01]  /*d430*/  FSEL R53, R53, -INF , !P4 ;  /* 0xff80000035357808 */ /* 0x000fe20006000000 */
[----:B------:R-:W-:Y:S01]  /*d440*/  MUFU.TANH R41, R17 ;  /* 0x0000001100297308 */ /* 0x000fe20000002400 */
[----:B------:R-:W-:Y:S02]  /*d450*/  ISETP.GT.AND P5, PT, R189, R174, PT ;  /* 0x000000aebd00720c */ /* 0x000fe40003fa4270 */
[----:B------:R-:W-:Y:S02]  /*d460*/  ISETP.NE.AND P4, PT, R5, RZ, PT ;  /* 0x000000ff0500720c */ /* 0x000fe40003f85270 */
[----:B-1----:R-:W-:-:S02]  /*d470*/  FSEL R56, R56, -INF , !P2 ;  /* 0xff80000038387808 */ /* 0x002fc40005000000 */
[----:B------:R-:W-:Y:S01]  /*d480*/  ISETP.GE.AND P0, PT, R4, R132, PT ;  /* 0x000000840400720c */ /* 0x000fe20003f06270 */
[----:B------:R-:W1:Y:S01]  /*d490*/  MUFU.TANH R24, R18 ;  /* 0x0000001200187308 */ /* 0x000e620000002400 */
[----:B------:R-:W-:Y:S02]  /*d4a0*/  FSEL R52, R52, -INF , !P1 ;  /* 0xff80000034347808 */ /* 0x000fe40004800000 */
[----:B---3--:R-:W-:Y:S02]  /*d4b0*/  FSEL R46, R46, -INF , !P4 ;  /* 0xff8000002e2e7808 */ /* 0x008fe40006000000 */
[----:B------:R-:W-:Y:S02]  /*d4c0*/  IADD3 R4, R40, 0x78, RZ ;  /* 0x0000007828047810 */ /* 0x000fe40007ffe0ff */
[-C--:B------:R-:W-:Y:S01]  /*d4d0*/  ISETP.GE.AND P2, PT, R6, R101.reuse, PT ;  /* 0x000000650600720c */ /* 0x080fe20003f46270 */
[----:B------:R-:W3:Y:S01]  /*d4e0*/  MUFU.TANH R20, R19 ;  /* 0x0000001300147308 */ /* 0x000ee20000002400 */
[----:B------:R-:W-:Y:S01]  /*d4f0*/  BAR.SYNC.DEFER_BLOCKING 0x0 ;  /* 0x0000000000007b1d */ /* 0x000fe20000010000 */
[----:B------:R-:W-:-:S02]  /*d500*/  ISETP.GE.AND P4, PT, R40, R101, PT ;  /* 0x000000652800720c */ /* 0x000fc40003f86270 */
[C---:B------:R-:W-:Y:S02]  /*d510*/  ISETP.GE.AND P1, PT, R40.reuse, R132, PT ;  /* 0x000000842800720c */ /* 0x040fe40003f26270 */
[----:B------:R-:W-:Y:S02]  /*d520*/  IADD3 R40, R40, 0x79, RZ ;  /* 0x0000007928287810 */ /* 0x000fe40007ffe0ff */
[----:B------:R-:W-:Y:S02]  /*d530*/  FSEL R57, R57, -INF , !P6 ;  /* 0xff80000039397808 */ /* 0x000fe40007000000 */
[----:B------:R-:W-:Y:S02]  /*d540*/  FSEL R54, R54, -INF , !P3 ;  /* 0xff80000036367808 */ /* 0x000fe40005800000 */
[----:B--2---:R-:W-:Y:S02]  /*d550*/  FSEL R34, R34, -INF , !P0 ;  /* 0xff80000022227808 */ /* 0x004fe40004000000 */
[----:B------:R-:W-:-:S02]  /*d560*/  FSEL R45, R45, -INF , !P2 ;  /* 0xff8000002d2d7808 */ /* 0x000fc40005000000 */
[CC--:B------:R-:W-:Y:S02]  /*d570*/  ISETP.GE.AND P6, PT, R4.reuse, R101.reuse, PT ;  /* 0x000000650400720c */ /* 0x0c0fe40003fc6270 */
[-C--:B------:R-:W-:Y:S02]  /*d580*/  ISETP.GE.AND P3, PT, R4, R132.reuse, PT ;  /* 0x000000840400720c */ /* 0x080fe40003f66270 */
[C---:B------:R-:W-:Y:S02]  /*d590*/  ISETP.GE.AND P2, PT, R40.reuse, R101, PT ;  /* 0x000000652800720c */ /* 0x040fe40003f46270 */
[----:B------:R-:W-:Y:S02]  /*d5a0*/  ISETP.GE.AND P0, PT, R40, R132, PT ;  /* 0x000000842800720c */ /* 0x000fe40003f06270 */
[----:B----4-:R-:W-:Y:S02]  /*d5b0*/  FSEL R43, R43, -INF , !P6 ;  /* 0xff8000002b2b7808 */ /* 0x010fe40007000000 */
[----:B------:R-:W-:-:S02]  /*d5c0*/  IADD3 R102, R168, 0x3800, RZ ;  /* 0x00003800a8667810 */ /* 0x000fc40007ffe0ff */
[----:B-1----:R-:W-:Y:S02]  /*d5d0*/  FSEL R24, R24, -INF , !P3 ;  /* 0xff80000018187808 */ /* 0x002fe40005800000 */
[----:B------:R-:W-:Y:S02]  /*d5e0*/  FSEL R0, R0, -INF , !P4 ;  /* 0xff80000000007808 */ /* 0x000fe40006000000 */
[----:B------:R-:W-:Y:S02]  /*d5f0*/  FSEL R65, R65, -INF , !P1 ;  /* 0xff80000041417808 */ /* 0x000fe40004800000 */
[----:B------:R-:W-:Y:S02]  /*d600*/  FSEL R41, R41, -INF , !P2 ;  /* 0xff80000029297808 */ /* 0x000fe40005000000 */
[----:B---3--:R-:W-:Y:S01]  /*d610*/  FSEL R20, R20, -INF , !P0 ;  /* 0xff80000014147808 */ /* 0x008fe20004000000 */
        /* <DEDUP_REMOVED lines=60> */
.L_x_7478:
[----:B------:R-:W-:-:S05]  /*d9e0*/  IMAD.MOV.U32 R6, RZ, RZ, c[0x0][0x198] ;  /* 0x00006600ff067624 */ /* 0x000fca00078e00ff */
[----:B------:R-:W-:-:S04]  /*d9f0*/  LEA R6, -R6, RZ, 0x7 ;  /* 0x000000ff06067211 */ /* 0x000fc800078e39ff */
[----:B------:R-:W-:Y:S02]  /*da00*/  SHF.R.S32.HI R2, RZ, 0x1f, R6 ;  /* 0x0000001fff027819 */ /* 0x000fe40000011406 */
.L_x_7479:
        /* <DEDUP_REMOVED lines=33> */
.L_x_7477:
        /* <DEDUP_REMOVED lines=88> */
[--C-:B------:R-:W-:Y:S01]  /*e1a0*/  FFMA.FTZ R22, R85, c[0x0][0x23c], -R48.reuse ;  /* 0x00008f0055167a23 */ /* 0x100fe20000010830 */
[----:B------:R-:W-:Y:S02]  /*e1b0*/  LDSM.16.MT88.4 R4, [R162+0x6000] ;  /* 0x00600000a204783b */ /* 0x000fe40000004200 */
[----:B------:R-:W1:Y:S01]  /*e1c0*/  MUFU.EX2 R35, R35 ;  /* 0x0000002300237308 */ /* 0x000e620000000800 */
[C---:B------:R-:W-:Y:S01]  /*e1d0*/  FSETP.NEU.FTZ.AND P0, PT, R0.reuse, -INF , PT ;  /* 0xff8000000000780b */ /* 0x040fe20003f1d000 */
[----:B------:R-:W-:Y:S01]  /*e1e0*/  FMUL.FTZ R21, R0, c[0x0][0x23c] ;  /* 0x00008f0000157a20 */ /* 0x000fe20000410000 */
[----:B------:R-:W3:Y:S01]  /*e1f0*/  LDSM.16.MT88.4 R84, [R164+0x6000] ;  /* 0x00600000a454783b */ /* 0x000ee20000004200 */
[----:B------:R-:W-:-:S02]  /*e200*/  FFMA.FTZ R30, R69, c[0x0][0x23c], -R48 ;  /* 0x00008f00451e7a23 */ /* 0x000fc40000010830 */
        /* <DEDUP_REMOVED lines=8> */
[----:B------:R-:W-:-:S02]  /*e290*/  FFMA.FTZ R40, R98, c[0x0][0x23c], -R21 ;  /* 0x00008f0062287a23 */ /* 0x000fc40000010815 */
[--C-:B------:R-:W-:Y:S02]  /*e2a0*/  FFMA.FTZ R29, R74, c[0x0][0x23c], -R21.reuse ;  /* 0x00008f004a1d7a23 */ /* 0x100fe40000010815 */
[--C-:B------:R-:W-:Y:S01]  /*e2b0*/  FFMA.FTZ R27, R68, c[0x0][0x23c], -R21.reuse ;  /* 0x00008f00441b7a23 */ /* 0x100fe20000010815 */
[----:B-1----:R-:W-:Y:S01]  /*e2c0*/  F2FP.BF16.PACK_AB R68, R35, R42 ;  /* 0x0000002a2344723e */ /* 0x002fe200000010ff */
[--C-:B------:R-:W-:Y:S01]  /*e2d0*/  FFMA.FTZ R32, R50, c[0x0][0x23c], -R21.reuse ;  /* 0x00008f0032207a23 */ /* 0x100fe20000010815 */
[----:B------:R-:W-:Y:S01]  /*e2e0*/  MUFU.EX2 R38, R38 ;  /* 0x0000002600267308 */ /* 0x000fe20000000800 */
[--C-:B------:R-:W-:Y:S02]  /*e2f0*/  FFMA.FTZ R26, R72, c[0x0][0x23c], -R21.reuse ;  /* 0x00008f00481a7a23 */ /* 0x100fe40000010815 */
[----:B------:R-:W-:Y:S02]  /*e300*/  FFMA.FTZ R3, R44, c[0x0][0x23c], -R21 ;  /* 0x00008f002c037a23 */ /* 0x000fe40000010815 */
[----:B------:R-:W-:-:S02]  /*e310*/  FFMA.FTZ R50, R39, c[0x0][0x23c], -R48 ;  /* 0x00008f0027327a23 */ /* 0x000fc40000010830 */
[--C-:B------:R-:W-:Y:S01]  /*e320*/  FFMA.FTZ R39, R37, c[0x0][0x23c], -R48.reuse ;  /* 0x00008f0025277a23 */ /* 0x100fe20000010830 */
[----:B------:R-:W1:Y:S01]  /*e330*/  MUFU.EX2 R33, R33 ;  /* 0x0000002100217308 */ /* 0x000e620000000800 */
[----:B----4-:R-:W-:Y:S01]  /*e340*/  F2FP.BF16.PACK_AB R70, R31, R36 ;  /* 0x000000241f46723e */ /* 0x010fe200000010ff */
[--C-:B------:R-:W-:Y:S02]  /*e350*/  FFMA.FTZ R44, R47, c[0x0][0x23c], -R48.reuse ;  /* 0x00008f002f2c7a23 */ /* 0x100fe40000010830 */
[----:B------:R-:W-:Y:S02]  /*e360*/  FFMA.FTZ R37, R125, c[0x0][0x23c], -R48 ;  /* 0x00008f007d257a23 */ /* 0x000fe40000010830 */
[--C-:B------:R-:W-:Y:S02]  /*e370*/  FFMA.FTZ R49, R66, c[0x0][0x23c], -R21.reuse ;  /* 0x00008f0042317a23 */ /* 0x100fe40000010815 */
[----:B------:R-:W-:Y:S01]  /*e380*/  MUFU.EX2 R40, R40 ;  /* 0x0000002800287308 */ /* 0x000fe20000000800 */
[----:B------:R-:W-:-:S02]  /*e390*/  FFMA.FTZ R60, R60, c[0x0][0x23c], -R21 ;  /* 0x00008f003c3c7a23 */ /* 0x000fc40000010815 */
[--C-:B------:R-:W-:Y:S02]  /*e3a0*/  FFMA.FTZ R58, R58, c[0x0][0x23c], -R21.reuse ;  /* 0x00008f003a3a7a23 */ /* 0x100fe40000010815 */
[--C-:B------:R-:W-:Y:S02]  /*e3b0*/  FFMA.FTZ R47, R64, c[0x0][0x23c], -R21.reuse ;  /* 0x00008f00402f7a23 */ /* 0x100fe40000010815 */
[--C-:B------:R-:W-:Y:S01]  /*e3c0*/  FFMA.FTZ R66, R67, c[0x0][0x23c], -R48.reuse ;  /* 0x00008f0043427a23 */ /* 0x100fe20000010830 */
        /* <DEDUP_REMOVED lines=10> */
[----:B----4-:R-:W-:Y:S01]  /*e470*/  F2FP.BF16.PACK_AB R71, R29, R40 ;  /* 0x000000281d47723e */ /* 0x010fe200000010ff */
        /* <DEDUP_REMOVED lines=33> */
[----:B------:R-:W-:Y:S01]  /*e690*/  FADD.FTZ R35, R42, R35 ;  /* 0x000000232a237221 */ /* 0x000fe20000010000 */
[----:B------:R-:W-:Y:S01]  /*e6a0*/  HMMA.16816.F32.BF16 R84, R68, R86, RZ ;  /* 0x000000564454723c */ /* 0x000fe200000418ff */
[----:B------:R-:W-:Y:S01]  /*e6b0*/  FADD.FTZ R33, R38, R33 ;  /* 0x0000002126217221 */ /* 0x000fe20000010000 */
[----:B------:R-:W3:Y:S01]  /*e6c0*/  MUFU.EX2 R3, R3 ;  /* 0x0000000300037308 */ /* 0x000ee20000000800 */
[----:B------:R-:W-:-:S02]  /*e6d0*/  FADD.FTZ R36, R36, R35 ;  /* 0x0000002324247221 */ /* 0x000fc40000010000 */
[----:B------:R-:W-:Y:S02]  /*e6e0*/  FADD.FTZ R40, R40, R33 ;  /* 0x0000002128287221 */ /* 0x000fe40000010000 */
[----:B------:R-:W-:Y:S01]  /*e6f0*/  FFMA.FTZ R46, R46, c[0x0][0x23c], -R48 ;  /* 0x00008f002e2e7a23 */ /* 0x000fe20000010830 */
[C---:B------:R-:W-:Y:S01]  /*e700*/  HMMA.16816.F32.BF16 R72, R68.reuse, R4, RZ ;  /* 0x000000044448723c */ /* 0x040fe200000418ff */
[----:B------:R-:W-:Y:S01]  /*e710*/  FADD.FTZ R29, R29, R40 ;  /* 0x000000281d1d7221 */ /* 0x000fe20000010000 */
[----:B------:R-:W-:Y:S01]  /*e720*/  MUFU.EX2 R50, R50 ;  /* 0x0000003200327308 */ /* 0x000fe20000000800 */
[--C-:B------:R-:W-:Y:S02]  /*e730*/  FFMA.FTZ R43, R43, c[0x0][0x23c], -R48.reuse ;  /* 0x00008f002b2b7a23 */ /* 0x100fe40000010830 */
[----:B------:R-:W-:Y:S02]  /*e740*/  FFMA.FTZ R192, R41, c[0x0][0x23c], -R48 ;  /* 0x00008f0029c07a23 */ /* 0x000fe40000010830 */
[----:B-1----:R-:W-:Y:S01]  /*e750*/  F2FP.BF16.PACK_AB R4, R25, R30 ;  /* 0x0000001e1904723e */ /* 0x002fe200000010ff */
[----:B------:R-:W-:Y:S01]  /*e760*/  HMMA.16816.F32.BF16 R68, R68, R6, RZ ;  /* 0x000000064444723c */ /* 0x000fe200000418ff */
[----:B--2---:R-:W-:Y:S01]  /*e770*/  F2FP.BF16.PACK_AB R5, R27, R32 ;  /* 0x000000201b05723e */ /* 0x004fe200000010ff */
[----:B------:R-:W-:Y:S01]  /*e780*/  MUFU.EX2 R39, R39 ;  /* 0x0000002700277308 */ /* 0x000fe20000000800 */
[----:B------:R-:W-:-:S02]  /*e790*/  FADD.FTZ R32, R32, R29 ;  /* 0x0000001d20207221 */ /* 0x000fc40000010000 */
[--C-:B------:R-:W-:Y:S02]  /*e7a0*/  FFMA.FTZ R28, R28, c[0x0][0x23c], -R21.reuse ;  /* 0x00008f001c1c7a23 */ /* 0x100fe40000010815 */
[----:B------:R-:W-:Y:S01]  /*e7b0*/  F2FP.BF16.PACK_AB R6, R22, R23 ;  /* 0x000000171606723e */ /* 0x000fe200000010ff */
[----:B------:R-:W-:Y:S01]  /*e7c0*/  FADD.FTZ R27, R27, R32 ;  /* 0x000000201b1b7221 */ /* 0x000fe20000010000 */
[----:B---3--:R-:W-:Y:S01]  /*e7d0*/  F2FP.BF16.PACK_AB R7, R3, R26 ;  /* 0x0000001a0307723e */ /* 0x008fe200000010ff */
        /* <DEDUP_REMOVED lines=12> */
[C---:B------:R-:W-:Y:S02]  /*e8a0*/  HMMA.16816.F32.BF16 R80, R4.reuse, R8, R80 ;  /* 0x000000080450723c */ /* 0x040fe40000041850 */
        /* <DEDUP_REMOVED lines=262> */
.L_x_7481:
[----:B------:R-:W-:-:S05]  /*f910*/  IMAD.MOV.U32 R8, RZ, RZ, c[0x0][0x1a0] ;  /* 0x00006800ff087624 */ /* 0x000fca00078e00ff */
[----:B------:R-:W-:-:S04]  /*f920*/  LEA R8, -R8, RZ, 0x7 ;  /* 0x000000ff08087211 */ /* 0x000fc800078e39ff */
[----:B------:R-:W-:Y:S02]  /*f930*/  SHF.R.S32.HI R4, RZ, 0x1f, R8 ;  /* 0x0000001fff047819 */ /* 0x000fe40000011408 */
.L_x_7482:
        /* <DEDUP_REMOVED lines=33> */
[----:B------:R-:W5:Y:S04]  /*fb50*/  LDSM.16.M88.4 R16, [R171+0x3800] ;  /* 0x00380000ab10783b */ /* 0x000f680000000200 */
[----:B------:R-:W2:Y:S04]  /*fb60*/  LDSM.16.M88.4 R32, [R171+0x2800] ;  /* 0x00280000ab20783b */ /* 0x000ea80000000200 */
[----:B------:R-:W-:Y:S04]  /*fb70*/  LDSM.16.M88.4 R52, [R170] ;  /* 0x00000000aa34783b */ /* 0x000fe80000000200 */
[----:B------:R-:W2:Y:S04]  /*fb80*/  LDSM.16.M88.4 R60, [R165+0x3000] ;  /* 0x00300000a53c783b */ /* 0x000ea80000000200 */
[----:B------:R-:W4:Y:S04]  /*fb90*/  LDSM.16.M88.4 R56, [R165+0x3800] ;  /* 0x00380000a538783b */ /* 0x000f280000000200 */
[----:B------:R-:W4:Y:S04]  /*fba0*/  LDSM.16.M88.4 R120, [R165+0x2800] ;  /* 0x00280000a578783b */ /* 0x000f280000000200 */
[----:B---3--:R-:W3:Y:S04]  /*fbb0*/  LDSM.16.M88.4 R8, [R171+0x4000] ;  /* 0x00400000ab08783b */ /* 0x008ee80000000200 */
[----:B------:R-:W3:Y:S04]  /*fbc0*/  LDSM.16.M88.4 R40, [R171+0x2000] ;  /* 0x00200000ab28783b */ /* 0x000ee80000000200 */
[----:B------:R-:W3:Y:S04]  /*fbd0*/  LDSM.16.M88.4 R116, [R171+0x4800] ;  /* 0x00480000ab74783b */ /* 0x000ee80000000200 */
[----:B------:R-:W3:Y:S01]  /*fbe0*/  LDSM.16.M88.4 R108, [R171+0x5000] ;  /* 0x00500000ab6c783b */ /* 0x000ee20000000200 */
[C---:B-1----:R-:W-:Y:S03]  /*fbf0*/  HMMA.16816.F32.BF16 R28, R64.reuse, R24, RZ ;  /* 0x00000018401c723c */ /* 0x042fe600000418ff */
[----:B------:R-:W1:Y:S04]  /*fc00*/  LDSM.16.M88.4 R124, [R171+0x5800] ;  /* 0x00580000ab7c783b */ /* 0x000e680000000200 */
[----:B------:R-:W1:Y:S01]  /*fc10*/  LDSM.16.M88.4 R48, [R165+0x4000] ;  /* 0x00400000a530783b */ /* 0x000e620000000200 */
[C---:B-----5:R-:W-:Y:S03]  /*fc20*/  HMMA.16816.F32.BF16 R20, R64.reuse, R16, RZ ;  /* 0x000000104014723c */ /* 0x060fe600000418ff */
[----:B------:R-:W-:Y:S04]  /*fc30*/  LDSM.16.M88.4 R128, [R165+0x2000] ;  /* 0x00200000a580783b */ /* 0x000fe80000000200 */
[----:B------:R-:W0:Y:S01]  /*fc40*/  LDGDEPBAR ;  /* 0x00000000000079af */ /* 0x000e220000000000 */
[C---:B--2---:R-:W-:Y:S08]  /*fc50*/  HMMA.16816.F32.BF16 R36, R64.reuse, R32, RZ ;  /* 0x000000204024723c */ /* 0x044ff000000418ff */
[C---:B------:R-:W-:Y:S08]  /*fc60*/  HMMA.16816.F32.BF16 R24, R64.reuse, R26, RZ ;  /* 0x0000001a4018723c */ /* 0x040ff000000418ff */
[C---:B------:R-:W-:Y:S08]  /*fc70*/  HMMA.16816.F32.BF16 R16, R64.reuse, R18, RZ ;  /* 0x000000124010723c */ /* 0x040ff000000418ff */
[----:B------:R-:W-:Y:S08]  /*fc80*/  HMMA.16816.F32.BF16 R32, R64, R34, RZ ;  /* 0x000000224020723c */ /* 0x000ff000000418ff */
[C---:B------:R-:W-:Y:S08]  /*fc90*/  HMMA.16816.F32.BF16 R28, R52.reuse, R60, R28 ;  /* 0x0000003c341c723c */ /* 0x040ff0000004181c */
[C---:B------:R-:W-:Y:S01]  /*fca0*/  HMMA.16816.F32.BF16 R24, R52.reuse, R62, R24 ;  /* 0x0000003e3418723c */ /* 0x040fe20000041818 */
[----:B------:R-:W2:Y:S07]  /*fcb0*/  LDSM.16.M88.4 R60, [R165+0x5000] ;  /* 0x00500000a53c783b */ /* 0x000eae0000000200 */
[C---:B----4-:R-:W-:Y:S08]  /*fcc0*/  HMMA.16816.F32.BF16 R20, R52.reuse, R56, R20 ;  /* 0x000000383414723c */ /* 0x050ff00000041814 */
[C---:B------:R-:W-:Y:S01]  /*fcd0*/  HMMA.16816.F32.BF16 R16, R52.reuse, R58, R16 ;  /* 0x0000003a3410723c */ /* 0x040fe20000041810 */
[----:B------:R-:W4:Y:S07]  /*fce0*/  LDSM.16.M88.4 R56, [R165+0x5800] ;  /* 0x00580000a538783b */ /* 0x000f2e0000000200 */
[C---:B------:R-:W-:Y:S08]  /*fcf0*/  HMMA.16816.F32.BF16 R36, R52.reuse, R120, R36 ;  /* 0x000000783424723c */ /* 0x040ff00000041824 */
[----:B------:R-:W-:Y:S01]  /*fd00*/  HMMA.16816.F32.BF16 R32, R52, R122, R32 ;  /* 0x0000007a3420723c */ /* 0x000fe20000041820 */
[----:B------:R-:W5:Y:S07]  /*fd10*/  LDSM.16.M88.4 R120, [R165+0x4800] ;  /* 0x00480000a578783b */ /* 0x000f6e0000000200 */
        /* <DEDUP_REMOVED lines=10> */
[----:B------:R-:W-:Y:S07]  /*fdc0*/  LDSM.16.M88.4 R124, [R169] ;  /* 0x00000000a97c783b */ /* 0x000fee0000000200 */
[C---:B------:R-:W-:Y:S08]  /*fdd0*/  HMMA.16816.F32.BF16 R12, R52.reuse, R48, R12 ;  /* 0x00000030340c723c */ /* 0x040ff0000004180c */
[C---:B------:R-:W-:Y:S01]  /*fde0*/  HMMA.16816.F32.BF16 R8, R52.reuse, R50, R8 ;  /* 0x000000323408723c */ /* 0x040fe20000041808 */
[----:B------:R-:W1:Y:S07]  /*fdf0*/  LDSM.16.M88.4 R48, [R168] ;  /* 0x00000000a830783b */ /* 0x000e6e0000000200 */
[C---:B--2---:R-:W-:Y:S08]  /*fe00*/  HMMA.16816.F32.BF16 R112, R52.reuse, R60, R112 ;  /* 0x0000003c3470723c */ /* 0x044ff00000041870 */
[C---:B------:R-:W-:Y:S01]  /*fe10*/  HMMA.16816.F32.BF16 R108, R52.reuse, R62, R108 ;  /* 0x0000003e346c723c */ /* 0x040fe2000004186c */
[----:B------:R-:W2:Y:S07]  /*fe20*/  LDSM.16.M88.4 R60, [R161] ;  /* 0x00000000a13c783b */ /* 0x000eae0000000200 */
[C---:B----4-:R-:W-:Y:S08]  /*fe30*/  HMMA.16816.F32.BF16 R104, R52.reuse, R56, R104 ;  /* 0x000000383468723c */ /* 0x050ff00000041868 */
[C---:B------:R-:W-:Y:S01]  /*fe40*/  HMMA.16816.F32.BF16 R64, R52.reuse, R58, R64 ;  /* 0x0000003a3440723c */ /* 0x040fe20000041840 */
[----:B------:R-:W3:Y:S07]  /*fe50*/  LDSM.16.M88.4 R56, [R160] ;  /* 0x00000000a038783b */ /* 0x000eee0000000200 */
[C---:B------:R-:W-:Y:S08]  /*fe60*/  HMMA.16816.F32.BF16 R44, R52.reuse, R128, R44 ;  /* 0x00000080342c723c */ /* 0x040ff0000004182c */
[C---:B------:R-:W-:Y:S01]  /*fe70*/  HMMA.16816.F32.BF16 R40, R52.reuse, R130, R40 ;  /* 0x000000823428723c */ /* 0x040fe20000041828 */
[----:B------:R-:W-:Y:S07]  /*fe80*/  LDSM.16.M88.4 R128, [R157] ;  /* 0x000000009d80783b */ /* 0x000fee0000000200 */
[C---:B-----5:R-:W-:Y:S08]  /*fe90*/  HMMA.16816.F32.BF16 R4, R52.reuse, R120, R4 ;  /* 0x000000783404723c */ /* 0x060ff00000041804 */
[----:B------:R-:W-:Y:S01]  /*fea0*/  HMMA.16816.F32.BF16 R116, R52, R122, R116 ;  /* 0x0000007a3474723c */ /* 0x000fe20000041874 */
[----:B------:R-:W4:Y:S04]  /*feb0*/  LDSM.16.M88.4 R52, [R159] ;  /* 0x000000009f34783b */ /* 0x000f280000000200 */
[----:B------:R-:W-:Y:S03]  /*fec0*/  LDSM.16.M88.4 R120, [R156] ;  /* 0x000000009c78783b */ /* 0x000fe60000000200 */
        /* <DEDUP_REMOVED lines=10> */
[C---:B------:R-:W-:Y:S01]  /*ff70*/  HMMA.16816.F32.BF16 R16, R124.reuse, R54, R16 ;  /* 0x000000367c10723c */ /* 0x040fe20000041810 */
[----:B------:R-:W3:Y:S07]  /*ff80*/  LDSM.16.M88.4 R52, [R100+0x800] ;  /* 0x000800006434783b */ /* 0x000eee0000000200 */
[C---:B-1----:R-:W-:Y:S08]  /*ff90*/  HMMA.16816.F32.BF16 R12, R124.reuse, R48, R12 ;  /* 0x000000307c0c723c */ /* 0x042ff0000004180c */
[C---:B------:R-:W-:Y:S01]  /*ffa0*/  HMMA.16816.F32.BF16 R8, R124.reuse, R50, R8 ;  /* 0x000000327c08723c */ /* 0x040fe20000041808 */
[----:B------:R-:W1:Y:S07]  /*ffb0*/  LDSM.16.M88.4 R48, [R100+0x1000] ;  /* 0x001000006430783b */ /* 0x000e6e0000000200 */
[----:B------:R-:W-:Y:S08]  /*ffc0*/  HMMA.16816.F32.BF16 R4, R124, R128, R4 ;  /* 0x000000807c04723c */ /* 0x000ff00000041804 */
[C---:B--2---:R-:W-:Y:S08]  /*ffd0*/  HMMA.16816.F32.BF16 R44, R60.reuse, R56, R44 ;  /* 0x000000383c2c723c */ /* 0x044ff0000004182c */
[C---:B------:R-:W-:Y:S08]  /*ffe0*/  HMMA.16816.F32.BF16 R40, R60.reuse, R58, R40 ;  /* 0x0000003a3c28723c */ /* 0x040ff00000041828 */
[C---:B---3--:R-:W-:Y:S08]  /*fff0*/  HMMA.16816.F32.BF16 R36, R60.reuse, R52, R36 ;  /* 0x000000343c24723c */ /* 0x048ff00000041824 */
[----:B------:R-:W-:Y:S01]  /*10000*/  HMMA.16816.F32.BF16 R32, R60, R54, R32 ;  /* 0x000000363c20723c */ /* 0x000fe20000041820 */
[----:B------:R-:W2:Y:S01]  /*10010*/  LDSM.16.M88.4 R52, [R100+0x1800] ;  /* 0x001800006434783b */ /* 0x000ea20000000200 */
[----:B------:R-:W-:-:S02]  /*10020*/  FMUL.FTZ R44, R44, c[0x0][0x2ec] ;  /* 0x0000bb002c2c7a20 */ /* 0x000fc40000410000 */
[----:B------:R-:W-:Y:S02]  /*10030*/  FMUL.FTZ R45, R45, c[0x0][0x2ec] ;  /* 0x0000bb002d2d7a20 */ /* 0x000fe40000410000 */
[----:B------:R-:W-:Y:S02]  /*10040*/  FMUL.FTZ R56, R46, c[0x0][0x2ec] ;  /* 0x0000bb002e387a20 */ /* 0x000fe40000410000 */
[----:B-1----:R-:W-:Y:S01]  /*10050*/  HMMA.16816.F32.BF16 R28, R60, R48, R28 ;  /* 0x000000303c1c723c */ /* 0x002fe2000004181c */
[----:B------:R-:W1:Y:S01]  /*10060*/  MUFU.TANH R48, R44 ;  /* 0x0000002c00307308 */ /* 0x000e620000002400 */
[----:B------:R-:W-:Y:S02]  /*10070*/  FMUL.FTZ R57, R47, c[0x0][0x2ec] ;  /* 0x0000bb002f397a20 */ /* 0x000fe40000410000 */
[----:B------:R-:W-:Y:S02]  /*10080*/  FMUL.FTZ R3, R40, c[0x0][0x2ec] ;  /* 0x0000bb0028037a20 */ /* 0x000fe40000410000 */
[----:B------:R-:W-:-:S02]  /*10090*/  FMUL.FTZ R40, R42, c[0x0][0x2ec] ;  /* 0x0000bb002a287a20 */ /* 0x000fc40000410000 */
[----:B------:R-:W-:Y:S01]  /*100a0*/  FMUL.FTZ R36, R36, c[0x0][0x2ec] ;  /* 0x0000bb0024247a20 */ /* 0x000fe20000410000 */
[----:B------:R3:W-:Y:S01]  /*100b0*/  MUFU.TANH R49, R45 ;  /* 0x0000002d00317308 */ /* 0x0007e20000002400 */
[----:B------:R-:W-:Y:S01]  /*100c0*/  FMUL.FTZ R37, R37, c[0x0][0x2ec] ;  /* 0x0000bb0025257a20 */ /* 0x000fe20000410000 */
[----:B------:R-:W-:Y:S01]  /*100d0*/  HMMA.16816.F32.BF16 R24, R60, R50, R24 ;  /* 0x000000323c18723c */ /* 0x000fe20000041818 */
[----:B------:R-:W-:Y:S02]  /*100e0*/  FMUL.FTZ R42, R38, c[0x0][0x2ec] ;  /* 0x0000bb00262a7a20 */ /* 0x000fe40000410000 */
[----:B------:R-:W-:Y:S02]  /*100f0*/  FMUL.FTZ R43, R43, c[0x0][0x2ec] ;  /* 0x0000bb002b2b7a20 */ /* 0x000fe40000410000 */
[----:B------:R-:W-:Y:S01]  /*10100*/  FMUL.FTZ R32, R32, c[0x0][0x2ec] ;  /* 0x0000bb0020207a20 */ /* 0x000fe20000410000 */
[----:B------:R-:W-:Y:S01]  /*10110*/  MUFU.TANH R51, R37 ;  /* 0x0000002500337308 */ /* 0x000fe20000002400 */
[----:B------:R-:W-:Y:S01]  /*10120*/  FMUL.FTZ R50, R41, c[0x0][0x2ec] ;  /* 0x0000bb0029327a20 */ /* 0x000fe20000410000 */
[C---:B------:R-:W-:Y:S05]  /*10130*/  HMMA.16816.F32.BF16 R116, R124.reuse, R130, R116 ;  /* 0x000000827c74723c */ /* 0x040fea0000041874 */
[----:B------:R-:W-:Y:S01]  /*10140*/  FMUL.FTZ R28, R28, c[0x0][0x2ec] ;  /* 0x0000bb001c1c7a20 */ /* 0x000fe20000410000 */
[----:B---3--:R-:W3:Y:S01]  /*10150*/  LDSM.16.M88.4 R44, [R100+0x2000] ;  /* 0x00200000642c783b */ /* 0x008ee20000000200 */
[----:B------:R4:W-:Y:S01]  /*10160*/  MUFU.TANH R41, R36 ;  /* 0x0000002400297308 */ /* 0x0009e20000002400 */
[----:B------:R-:W-:Y:S01]  /*10170*/  FMUL.FTZ R29, R29, c[0x0][0x2ec] ;  /* 0x0000bb001d1d7a20 */ /* 0x000fe20000410000 */
[----:B------:R-:W-:Y:S01]  /*10180*/  HMMA.16816.F32.BF16 R112, R124, R120, R112 ;  /* 0x000000787c70723c */ /* 0x000fe20000041870 */
[----:B------:R-:W-:-:S05]  /*10190*/  FMUL.FTZ R131, R31, c[0x0][0x2ec] ;  /* 0x0000bb001f837a20 */ /* 0x000fca0000410000 */
[----:B------:R-:W-:Y:S01]  /*101a0*/  MUFU.TANH R136, R29 ;  /* 0x0000001d00887308 */ /* 0x000fe20000002400 */
[----:B------:R-:W-:Y:S01]  /*101b0*/  FMUL.FTZ R134, R25, c[0x0][0x2ec] ;  /* 0x0000bb0019867a20 */ /* 0x000fe20000410000 */
[----:B--2---:R-:W-:Y:S01]  /*101c0*/  HMMA.16816.F32.BF16 R20, R60, R52, R20 ;  /* 0x000000343c14723c */ /* 0x004fe20000041814 */
[----:B------:R-:W-:Y:S02]  /*101d0*/  FMUL.FTZ R25, R26, c[0x0][0x2ec] ;  /* 0x0000bb001a197a20 */ /* 0x000fe40000410000 */
[----:B------:R-:W-:Y:S02]  /*101e0*/  FMUL.FTZ R27, R27, c[0x0][0x2ec] ;  /* 0x0000bb001b1b7a20 */ /* 0x000fe40000410000 */
[----:B------:R-:W-:Y:S01]  /*101f0*/  FMUL.FTZ R24, R24, c[0x0][0x2ec] ;  /* 0x0000bb0018187a20 */ /* 0x000fe20000410000 */
[----:B------:R-:W2:Y:S01]  /*10200*/  MUFU.TANH R56, R56 ;  /* 0x0000003800387308 */ /* 0x000ea20000002400 */
[----:B------:R-:W-:Y:S01]  /*10210*/  FMUL.FTZ R52, R39, c[0x0][0x2ec] ;  /* 0x0000bb0027347a20 */ /* 0x000fe20000410000 */
[----:B------:R-:W-:Y:S01]  /*10220*/  HMMA.16816.F32.BF16 R108, R124, R122, R108 ;  /* 0x0000007a7c6c723c */ /* 0x000fe2000004186c */
[----:B----4-:R-:W4:Y:S01]  /*10230*/  LDSM.16.M88.4 R36, [R100+0x2800] ;  /* 0x002800006424783b */ /* 0x010f220000000200 */
[----:B------:R-:W-:-:S02]  /*10240*/  FMUL.FTZ R53, R33, c[0x0][0x2ec] ;  /* 0x0000bb0021357a20 */ /* 0x000fc40000410000 */
[----:B------:R-:W-:Y:S02]  /*10250*/  FMUL.FTZ R33, R34, c[0x0][0x2ec] ;  /* 0x0000bb0022217a20 */ /* 0x000fe40000410000 */
[----:B------:R5:W-:Y:S02]  /*10260*/  MUFU.TANH R34, R28 ;  /* 0x0000001c00227308 */ /* 0x000be40000002400 */
[----:B------:R-:W-:Y:S06]  /*10270*/  HMMA.16816.F32.BF16 R16, R60, R54, R16 ;  /* 0x000000363c10723c */ /* 0x000fec0000041810 */
[----:B------:R-:W1:Y:S02]  /*10280*/  MUFU.TANH R57, R57 ;  /* 0x0000003900397308 */ /* 0x000e640000002400 */
[----:B------:R-:W-:-:S02]  /*10290*/  FMUL.FTZ R20, R20, c[0x0][0x2ec] ;  /* 0x0000bb0014147a20 */ /* 0x000fc40000410000 */
[----:B------:R-:W-:Y:S02]  /*102a0*/  FMUL.FTZ R21, R21, c[0x0][0x2ec] ;  /* 0x0000bb0015157a20 */ /* 0x000fe40000410000 */
[----:B------:R-:W-:Y:S01]  /*102b0*/  FMUL.FTZ R121, R22, c[0x0][0x2ec] ;  /* 0x0000bb0016797a20 */ /* 0x000fe20000410000 */
[C---:B---3--:R-:W-:Y:S01]  /*102c0*/  HMMA.16816.F32.BF16 R12, R60.reuse, R44, R12 ;  /* 0x0000002c3c0c723c */ /* 0x048fe2000004180c */
[----:B------:R-:W-:Y:S06]  /*102d0*/  MUFU.TANH R26, R20 ;  /* 0x00000014001a7308 */ /* 0x000fec0000002400 */
[----:B------:R-:W-:Y:S01]  /*102e0*/  FMUL.FTZ R44, R35, c[0x0][0x2ec] ;  /* 0x0000bb00232c7a20 */ /* 0x000fe20000410000 */
[----:B------:R-:W-:Y:S01]  /*102f0*/  HMMA.16816.F32.BF16 R8, R60, R46, R8 ;  /* 0x0000002e3c08723c */ /* 0x000fe20000041808 */
[----:B------:R-:W-:Y:S01]  /*10300*/  FMUL.FTZ R35, R30, c[0x0][0x2ec] ;  /* 0x0000bb001e237a20 */ /* 0x000fe20000410000 */
[----:B------:R3:W-:Y:S01]  /*10310*/  MUFU.TANH R130, R21 ;  /* 0x0000001500827308 */ /* 0x0007e20000002400 */
[----:B-----5:R-:W5:Y:S01]  /*10320*/  LDSM.16.M88.4 R28, [R100+0x3000] ;  /* 0x00300000641c783b */ /* 0x020f620000000200 */
[----:B------:R-:W-:-:S02]  /*10330*/  FMUL.FTZ R123, R19, c[0x0][0x2ec] ;  /* 0x0000bb00137b7a20 */ /* 0x000fc40000410000 */
[----:B------:R-:W-:Y:S02]  /*10340*/  FMUL.FTZ R17, R17, c[0x0][0x2ec] ;  /* 0x0000bb0011117a20 */ /* 0x000fe40000410000 */
[----:B------:R-:W-:Y:S02]  /*10350*/  FMUL.FTZ R18, R18, c[0x0][0x2ec] ;  /* 0x0000bb0012127a20 */ /* 0x000fe40000410000 */
[----:B------:R-:W-:Y:S01]  /*10360*/  MUFU.TANH R50, R50 ;  /* 0x0000003200327308 */ /* 0x000fe20000002400 */
[----:B------:R-:W-:Y:S01]  /*10370*/  FMUL.FTZ R16, R16, c[0x0][0x2ec] ;  /* 0x0000bb0010107a20 */ /* 0x000fe20000410000 */
[----:B----4-:R-:W-:Y:S04]  /*10380*/  HMMA.16816.F32.BF16 R4, R60, R36, R4 ;  /* 0x000000243c04723c */ /* 0x010fe80000041804 */
[----:B------:R-:W-:-:S02]  /*10390*/  FMUL.FTZ R15, R15, c[0x0][0x2ec] ;  /* 0x0000bb000f0f7a20 */ /* 0x000fc40000410000 */
[----:B------:R-:W4:Y:S01]  /*103a0*/  MUFU.TANH R43, R43 ;  /* 0x0000002b002b7308 */ /* 0x000f220000002400 */
[----:B------:R-:W-:Y:S01]  /*103b0*/  FMUL.FTZ R37, R23, c[0x0][0x2ec] ;  /* 0x0000bb0017257a20 */ /* 0x000fe20000410000 */
[----:B------:R-:W-:Y:S01]  /*103c0*/  HMMA.16816.F32.BF16 R116, R60, R38, R116 ;  /* 0x000000263c74723c */ /* 0x000fe20000041874 */
[----:B---3--:R-:W3:Y:S01]  /*103d0*/  LDSM.16.M88.4 R20, [R102] ;  /* 0x000000006614783b */ /* 0x008ee20000000200 */
[----:B------:R-:W-:Y:S02]  /*103e0*/  FMUL.FTZ R12, R12, c[0x0][0x2ec] ;  /* 0x0000bb000c0c7a20 */ /* 0x000fe40000410000 */
[----:B------:R-:W-:Y:S02]  /*103f0*/  FMUL.FTZ R122, R9, c[0x0][0x2ec] ;  /* 0x0000bb00097a7a20 */ /* 0x000fe40000410000 */
[----:B------:R1:W-:Y:S01]  /*10400*/  MUFU.TANH R45, R15 ;  /* 0x0000000f002d7308 */ /* 0x0003e20000002400 */
[----:B------:R-:W-:Y:S02]  /*10410*/  FMUL.FTZ R14, R14, c[0x0][0x2ec] ;  /* 0x0000bb000e0e7a20 */ /* 0x000fe40000410000 */
[----:B------:R-:W-:-:S02]  /*10420*/  FMUL.FTZ R13, R13, c[0x0][0x2ec] ;  /* 0x0000bb000d0d7a20 */ /* 0x000fc40000410000 */
[----:B------:R-:W-:-:S03]  /*10430*/  FMUL.FTZ R10, R10, c[0x0][0x2ec] ;  /* 0x0000bb000a0a7a20 */ /* 0x000fc60000410000 */
[----:B------:R-:W1:Y:S02]  /*10440*/  MUFU.TANH R52, R52 ;  /* 0x0000003400347308 */ /* 0x000e640000002400 */
[----:B------:R-:W-:Y:S02]  /*10450*/  FMUL.FTZ R38, R4, c[0x0][0x2ec] ;  /* 0x0000bb0004267a20 */ /* 0x000fe40000410000 */
[----:B------:R-:W-:Y:S02]  /*10460*/  FMUL.FTZ R5, R5, c[0x0][0x2ec] ;  /* 0x0000bb0005057a20 */ /* 0x000fe40000410000 */
[----:B------:R-:W-:Y:S02]  /*10470*/  FMUL.FTZ R6, R6, c[0x0][0x2ec] ;  /* 0x0000bb0006067a20 */ /* 0x000fe40000410000 */
[----:B------:R-:W-:Y:S01]  /*10480*/  MUFU.TANH R36, R14 ;  /* 0x0000000e00247308 */ /* 0x000fe20000002400 */
[----:B-----5:R-:W-:Y:S01]  /*10490*/  HMMA.16816.F32.BF16 R108, R60, R30, R108 ;  /* 0x0000001e3c6c723c */ /* 0x020fe2000004186c */
[----:B------:R-:W-:-:S02]  /*104a0*/  FMUL.FTZ R7, R7, c[0x0][0x2ec] ;  /* 0x0000bb0007077a20 */ /* 0x000fc40000410000 */
[----:B------:R-:W-:Y:S02]  /*104b0*/  FMUL.FTZ R55, R119, c[0x0][0x2ec] ;  /* 0x0000bb0077377a20 */ /* 0x000fe40000410000 */
[----:B------:R-:W-:Y:S02]  /*104c0*/  FMUL.FTZ R47, R118, c[0x0][0x2ec] ;  /* 0x0000bb00762f7a20 */ /* 0x000fe40000410000 */
[----:B------:R-:W-:Y:S01]  /*104d0*/  FMUL.FTZ R30, R8, c[0x0][0x2ec] ;  /* 0x0000bb00081e7a20 */ /* 0x000fe20000410000 */
[----:B------:R-:W-:Y:S01]  /*104e0*/  HMMA.16816.F32.BF16 R112, R60, R28, R112 ;  /* 0x0000001c3c70723c */ /* 0x000fe20000041870 */
[----:B------:R-:W-:Y:S01]  /*104f0*/  IMAD.SHL.U32 R8, R189, 0x80, RZ ;  /* 0x00000080bd087824 */ /* 0x000fe200078e00ff */
[----:B------:R5:W-:Y:S04]  /*10500*/  MUFU.TANH R29, R12 ;  /* 0x0000000c001d7308 */ /* 0x000be80000002400 */
[----:B------:R-:W-:-:S02]  /*10510*/  LOP3.LUT R9, R8, 0x10, R103, 0xfe, !PT ;  /* 0x0000001008097812 */ /* 0x000fc400078efe67 */
[C---:B-1----:R-:W-:Y:S02]  /*10520*/  LOP3.LUT R15, R8.reuse, R103, RZ, 0xfc, !PT ;  /* 0x00000067080f7212 */ /* 0x042fe400078efcff */
[CC--:B------:R-:W-:Y:S01]  /*10530*/  ISETP.GE.AND P5, PT, R9.reuse, R101.reuse, PT ;  /* 0x000000650900720c */ /* 0x0c0fe20003fa6270 */
[C---:B---3--:R-:W-:Y:S01]  /*10540*/  HMMA.16816.F32.BF16 R104, R124.reuse, R20, R104 ;  /* 0x000000147c68723c */ /* 0x048fe20000041868 */
[-C--:B------:R-:W-:Y:S01]  /*10550*/  ISETP.GE.AND P6, PT, R9, R132.reuse, PT ;  /* 0x000000840900720c */ /* 0x080fe20003fc6270 */
[----:B------:R-:W-:Y:S01]  /*10560*/  MUFU.TANH R53, R53 ;  /* 0x0000003500357308 */ /* 0x000fe20000002400 */
[CC--:B------:R-:W-:Y:S02]  /*10570*/  ISETP.GE.AND P1, PT, R15.reuse, R101.reuse, PT ;  /* 0x000000650f00720c */ /* 0x0c0fe40003f26270 */
[-C--:B------:R-:W-:Y:S01]  /*10580*/  ISETP.GE.AND P0, PT, R15, R132.reuse, PT ;  /* 0x000000840f00720c */ /* 0x080fe20003f06270 */
[----:B------:R-:W-:Y:S01]  /*10590*/  FMUL.FTZ R46, R109, c[0x0][0x2ec] ;  /* 0x0000bb006d2e7a20 */ /* 0x000fe20000410000 */
[----:B------:R-:W-:Y:S01]  /*105a0*/  IADD3 R9, R15, 0x1, RZ ;  /* 0x000000010f097810 */ /* 0x000fe20007ffe0ff */
[----:B------:R-:W-:Y:S01]  /*105b0*/  FMUL.FTZ R20, R11, c[0x0][0x2ec] ;  /* 0x0000bb000b147a20 */ /* 0x000fe20000410000 */
[----:B-----5:R-:W-:Y:S01]  /*105c0*/  LOP3.LUT R12, R8, 0x8, R103, 0xfe, !PT ;  /* 0x00000008080c7812 */ /* 0x020fe200078efe67 */
[----:B------:R-:W1:Y:S01]  /*105d0*/  MUFU.TANH R44, R44 ;  /* 0x0000002c002c7308 */ /* 0x000e620000002400 */
[----:B------:R-:W-:Y:S01]  /*105e0*/  FSEL R14, R48, -INF , !P1 ;  /* 0xff800000300e7808 */ /* 0x000fe20004800000 */
[----:B------:R-:W-:Y:S01]  /*105f0*/  HMMA.16816.F32.BF16 R64, R124, R22, R64 ;  /* 0x000000167c40723c */ /* 0x000fe20000041840 */
[----:B--2---:R-:W-:Y:S01]  /*10600*/  FSEL R11, R56, -INF , !P0 ;  /* 0xff800000380b7808 */ /* 0x004fe20004000000 */
[----:B------:R-:W-:Y:S01]  /*10610*/  FMUL.FTZ R48, R113, c[0x0][0x2ec] ;  /* 0x0000bb0071307a20 */ /* 0x000fe20000410000 */
[-C--:B------:R-:W-:Y:S01]  /*10620*/  ISETP.GE.AND P1, PT, R9, R101.reuse, PT ;  /* 0x000000650900720c */ /* 0x080fe20003f26270 */
[----:B------:R-:W-:Y:S01]  /*10630*/  FMUL.FTZ R115, R115, c[0x0][0x2ec] ;  /* 0x0000bb0073737a20 */ /* 0x000fe20000410000 */
[----:B------:R-:W-:Y:S01]  /*10640*/  ISETP.GE.AND P0, PT, R9, R132, PT ;  /* 0x000000840900720c */ /* 0x000fe20003f06270 */
[----:B------:R2:W-:Y:S01]  /*10650*/  MUFU.TANH R19, R13 ;  /* 0x0000000d00137308 */ /* 0x0005e20000002400 */
[----:B------:R-:W-:Y:S01]  /*10660*/  IADD3 R9, R15, 0x9, RZ ;  /* 0x000000090f097810 */ /* 0x000fe20007ffe0ff */
[----:B------:R-:W-:Y:S01]  /*10670*/  FMUL.FTZ R54, R112, c[0x0][0x2ec] ;  /* 0x0000bb0070367a20 */ /* 0x000fe20000410000 */
[----:B------:R-:W-:-:S02]  /*10680*/  ISETP.GE.AND P2, PT, R12, R101, PT ;  /* 0x000000650c00720c */ /* 0x000fc40003f46270 */
[-C--:B------:R-:W-:Y:S02]  /*10690*/  ISETP.GE.AND P4, PT, R12, R132.reuse, PT ;  /* 0x000000840c00720c */ /* 0x080fe40003f86270 */
[----:B------:R-:W-:Y:S01]  /*106a0*/  FSEL R12, R49, -INF , !P1 ;  /* 0xff800000310c7808 */ /* 0x000fe20004800000 */
[----:B------:R-:W3:Y:S01]  /*106b0*/  MUFU.TANH R131, R131 ;  /* 0x0000008300837308 */ /* 0x000ee20000002400 */
[----:B------:R-:W-:Y:S01]  /*106c0*/  ISETP.GE.AND P1, PT, R9, R101, PT ;  /* 0x000000650900720c */ /* 0x000fe20003f26270 */
[----:B------:R-:W-:Y:S01]  /*106d0*/  FMUL.FTZ R49, R116, c[0x0][0x2ec] ;  /* 0x0000bb0074317a20 */ /* 0x000fe20000410000 */
[C---:B------:R-:W-:Y:S02]  /*106e0*/  IADD3 R4, R15.reuse, 0x11, RZ ;  /* 0x000000110f047810 */ /* 0x040fe40007ffe0ff */
[----:B------:R-:W-:Y:S02]  /*106f0*/  IADD3 R23, R15, 0x51, RZ ;  /* 0x000000510f177810 */ /* 0x000fe40007ffe0ff */
[----:B--2---:R-:W-:Y:S01]  /*10700*/  FSEL R13, R57, -INF , !P0 ;  /* 0xff800000390d7808 */ /* 0x004fe20004000000 */
[----:B------:R2:W-:Y:S01]  /*10710*/  MUFU.TANH R31, R10 ;  /* 0x0000000a001f7308 */ /* 0x0005e20000002400 */
[----:B------:R-:W-:-:S04]  /*10720*/  ISETP.GE.AND P0, PT, R9, R132, PT ;  /* 0x000000840900720c */ /* 0x000fc80003f06270 */
[----:B----4-:R-:W-:Y:S01]  /*10730*/  FSEL R9, R43, -INF , !P0 ;  /* 0xff8000002b097808 */ /* 0x010fe20004000000 */
[----:B------:R-:W-:Y:S01]  /*10740*/  FMUL.FTZ R43, R117, c[0x0][0x2ec] ;  /* 0x0000bb00752b7a20 */ /* 0x000fe20000410000 */
[----:B------:R-:W-:Y:S01]  /*10750*/  ISETP.GE.AND P0, PT, R4, R132, PT ;  /* 0x000000840400720c */ /* 0x000fe20003f06270 */
[----:B------:R-:W4:Y:S01]  /*10760*/  MUFU.TANH R134, R134 ;  /* 0x0000008600867308 */ /* 0x000f220000002400 */
[----:B--2---:R-:W-:-:S07]  /*10770*/  FSEL R10, R50, -INF , !P1 ;  /* 0xff800000320a7808 */ /* 0x004fce0004800000 */
[----:B------:R-:W2:Y:S01]  /*10780*/  MUFU.TANH R129, R27 ;  /* 0x0000001b00817308 */ /* 0x000ea20000002400 */
[----:B------:R-:W-:Y:S02]  /*10790*/  ISETP.GE.AND P1, PT, R4, R101, PT ;  /* 0x000000650400720c */ /* 0x000fe40003f26270 */
[----:B------:R-:W-:-:S05]  /*107a0*/  IADD3 R4, R15, 0x19, RZ ;  /* 0x000000190f047810 */ /* 0x000fca0007ffe0ff */
[----:B------:R5:W-:Y:S08]  /*107b0*/  MUFU.TANH R128, R17 ;  /* 0x0000001100807308 */ /* 0x000bf00000002400 */
[----:B------:R2:W-:Y:S01]  /*107c0*/  MUFU.TANH R28, R18 ;  /* 0x00000012001c7308 */ /* 0x0005e20000002400 */
[----:B-----5:R-:W-:-:S07]  /*107d0*/  FSEL R17, R52, -INF , !P0 ;  /* 0xff80000034117808 */ /* 0x020fce0004000000 */
[----:B------:R-:W5:Y:S01]  /*107e0*/  MUFU.TANH R37, R37 ;  /* 0x0000002500257308 */ /* 0x000f620000002400 */
[----:B------:R-:W-:Y:S01]  /*107f0*/  ISETP.GE.AND P0, PT, R4, R132, PT ;  /* 0x000000840400720c */ /* 0x000fe20003f06270 */
[----:B------:R-:W-:-:S03]  /*10800*/  FMUL.FTZ R52, R108, c[0x0][0x2ec] ;  /* 0x0000bb006c347a20 */ /* 0x000fc60000410000 */
[----:B-1----:R-:W-:Y:S02]  /*10810*/  FSEL R21, R44, -INF , !P0 ;  /* 0xff8000002c157808 */ /* 0x002fe40004000000 */
[----:B--2---:R-:W-:Y:S01]  /*10820*/  FSEL R18, R51, -INF , !P1 ;  /* 0xff80000033127808 */ /* 0x004fe20004800000 */
[----:B------:R1:W-:Y:S01]  /*10830*/  MUFU.TANH R27, R16 ;  /* 0x00000010001b7308 */ /* 0x0003e20000002400 */
[----:B------:R-:W-:Y:S01]  /*10840*/  ISETP.GE.AND P1, PT, R4, R101, PT ;  /* 0x000000650400720c */ /* 0x000fe20003f26270 */
[----:B------:R-:W-:Y:S01]  /*10850*/  FMUL.FTZ R51, R114, c[0x0][0x2ec] ;  /* 0x0000bb0072337a20 */ /* 0x000fe20000410000 */
[----:B------:R-:W-:-:S04]  /*10860*/  IADD3 R4, R15, 0x21, RZ ;  /* 0x000000210f047810 */ /* 0x000fc80007ffe0ff */
[----:B------:R-:W-:Y:S01]  /*10870*/  ISETP.GE.AND P0, PT, R4, R132, PT ;  /* 0x000000840400720c */ /* 0x000fe20003f06270 */
[----:B------:R-:W2:Y:S03]  /*10880*/  MUFU.TANH R123, R123 ;  /* 0x0000007b007b7308 */ /* 0x000ea60000002400 */
[----:B---3--:R-:W-:Y:S02]  /*10890*/  FSEL R131, R131, -INF , !P0 ;  /* 0xff80000083837808 */ /* 0x008fe40004000000 */
[----:B-1----:R-:W-:-:S03]  /*108a0*/  FSEL R16, R53, -INF , !P1 ;  /* 0xff80000035107808 */ /* 0x002fc60004800000 */
[----:B------:R-:W-:Y:S01]  /*108b0*/  MUFU.TANH R120, R5 ;  /* 0x0000000500787308 */ /* 0x000fe20000002400 */
[-C--:B------:R-:W-:Y:S02]  /*108c0*/  ISETP.GE.AND P1, PT, R4, R101.reuse, PT ;  /* 0x000000650400720c */ /* 0x080fe40003f26270 */
[C---:B------:R-:W-:Y:S02]  /*108d0*/  IADD3 R4, R15.reuse, 0x29, RZ ;  /* 0x000000290f047810 */ /* 0x040fe40007ffe0ff */
[----:B------:R-:W-:Y:S02]  /*108e0*/  FSEL R136, R136, -INF , !P1 ;  /* 0xff80000088887808 */ /* 0x000fe40004800000 */
[C---:B------:R-:W-:Y:S01]  /*108f0*/  ISETP.GE.AND P1, PT, R4.reuse, R101, PT ;  /* 0x000000650400720c */ /* 0x040fe20003f26270 */
[----:B------:R-:W-:Y:S01]  /*10900*/  MUFU.TANH R39, R6 ;  /* 0x0000000600277308 */ /* 0x000fe20000002400 */
[----:B------:R-:W-:Y:S02]  /*10910*/  ISETP.GE.AND P0, PT, R4, R132, PT ;  /* 0x000000840400720c */ /* 0x000fe40003f06270 */
[----:B------:R-:W-:-:S02]  /*10920*/  IADD3 R4, R15, 0x31, RZ ;  /* 0x000000310f047810 */ /* 0x000fc40007ffe0ff */
[----:B----4-:R-:W-:Y:S02]  /*10930*/  FSEL R134, R134, -INF , !P1 ;  /* 0xff80000086867808 */ /* 0x010fe40004800000 */
[----:B------:R-:W-:Y:S01]  /*10940*/  FSEL R129, R129, -INF , !P0 ;  /* 0xff80000081817808 */ /* 0x000fe20004000000 */
[----:B------:R1:W-:Y:S01]  /*10950*/  MUFU.TANH R57, R7 ;  /* 0x0000000700397308 */ /* 0x0003e20000002400 */
[C---:B------:R-:W-:Y:S02]  /*10960*/  ISETP.GE.AND P1, PT, R4.reuse, R101, PT ;  /* 0x000000650400720c */ /* 0x040fe40003f26270 */
[----:B------:R-:W-:Y:S02]  /*10970*/  ISETP.GE.AND P0, PT, R4, R132, PT ;  /* 0x000000840400720c */ /* 0x000fe40003f06270 */
[----:B------:R-:W-:Y:S02]  /*10980*/  IADD3 R4, R15, 0x39, RZ ;  /* 0x000000390f047810 */ /* 0x000fe40007ffe0ff */
[----:B------:R-:W-:Y:S01]  /*10990*/  FSEL R130, R130, -INF , !P1 ;  /* 0xff80000082827808 */ /* 0x000fe20004800000 */
[----:B------:R-:W3:Y:S01]  /*109a0*/  MUFU.TANH R122, R122 ;  /* 0x0000007a007a7308 */ /* 0x000ee20000002400 */
[----:B-----5:R-:W-:-:S02]  /*109b0*/  FSEL R117, R37, -INF , !P0 ;  /* 0xff80000025757808 */ /* 0x020fc40004000000 */
[CC--:B------:R-:W-:Y:S02]  /*109c0*/  ISETP.GE.AND P1, PT, R4.reuse, R101.reuse, PT ;  /* 0x000000650400720c */ /* 0x0c0fe40003f26270 */
[----:B------:R-:W-:Y:S02]  /*109d0*/  ISETP.GE.AND P0, PT, R4, R132, PT ;  /* 0x000000840400720c */ /* 0x000fe40003f06270 */
[----:B------:R-:W-:Y:S01]  /*109e0*/  IADD3 R4, R15, 0x41, RZ ;  /* 0x000000410f047810 */ /* 0x000fe20007ffe0ff */
[----:B------:R-:W4:Y:S01]  /*109f0*/  MUFU.TANH R20, R20 ;  /* 0x0000001400147308 */ /* 0x000f220000002400 */
[----:B------:R-:W-:Y:S02]  /*10a00*/  FSEL R128, R128, -INF , !P1 ;  /* 0xff80000080807808 */ /* 0x000fe40004800000 */
[----:B--2---:R-:W-:Y:S02]  /*10a10*/  FSEL R123, R123, -INF , !P0 ;  /* 0xff8000007b7b7808 */ /* 0x004fe40004000000 */
[----:B------:R-:W-:-:S02]  /*10a20*/  ISETP.GE.AND P1, PT, R4, R101, PT ;  /* 0x000000650400720c */ /* 0x000fc40003f26270 */
[----:B------:R-:W-:Y:S01]  /*10a30*/  ISETP.GE.AND P0, PT, R4, R132, PT ;  /* 0x000000840400720c */ /* 0x000fe20003f06270 */
[----:B------:R-:W2:Y:S01]  /*10a40*/  MUFU.TANH R43, R43 ;  /* 0x0000002b002b7308 */ /* 0x000ea20000002400 */
[----:B-1----:R-:W1:Y:S01]  /*10a50*/  LDSM.16.M88.4 R4, [R100+0x3800] ;  /* 0x003800006404783b */ /* 0x002e620000000200 */
[----:B------:R-:W-:Y:S01]  /*10a60*/  IADD3 R37, R15, 0x49, RZ ;  /* 0x000000490f257810 */ /* 0x000fe20007ffe0ff */
[----:B------:R-:W-:-:S04]  /*10a70*/  DEPBAR.LE SB0, 0x0 ;  /* 0x000080000000791a */ /* 0x000fc80000000000 */
[----:B------:R-:W-:Y:S01]  /*10a80*/  FSEL R124, R19, -INF , !P1 ;  /* 0xff800000137c7808 */ /* 0x000fe20004800000 */
[----:B------:R-:W5:Y:S01]  /*10a90*/  MUFU.TANH R55, R55 ;  /* 0x0000003700377308 */ /* 0x000f620000002400 */
[-C--:B------:R-:W-:Y:S02]  /*10aa0*/  ISETP.GE.AND P1, PT, R37, R101.reuse, PT ;  /* 0x000000652500720c */ /* 0x080fe40003f26270 */
[----:B------:R-:W-:Y:S02]  /*10ab0*/  FSEL R113, R45, -INF , !P0 ;  /* 0xff8000002d717808 */ /* 0x000fe40004000000 */
[----:B------:R-:W-:Y:S01]  /*10ac0*/  ISETP.GE.AND P0, PT, R37, R132, PT ;  /* 0x000000842500720c */ /* 0x000fe20003f06270 */
[----:B------:R-:W-:Y:S01]  /*10ad0*/  FMUL.FTZ R37, R111, c[0x0][0x2ec] ;  /* 0x0000bb006f257a20 */ /* 0x000fe20000410000 */
[----:B---3--:R-:W-:Y:S01]  /*10ae0*/  FSEL R122, R122, -INF , !P1 ;  /* 0xff8000007a7a7808 */ /* 0x008fe20004800000 */
[----:B------:R-:W3:Y:S01]  /*10af0*/  MUFU.TANH R48, R48 ;  /* 0x0000003000307308 */ /* 0x000ee20000002400 */
[----:B------:R-:W-:-:S02]  /*10b00*/  ISETP.GE.AND P1, PT, R23, R101, PT ;  /* 0x000000651700720c */ /* 0x000fc40003f26270 */
[----:B----4-:R-:W-:Y:S02]  /*10b10*/  FSEL R109, R20, -INF , !P0 ;  /* 0xff800000146d7808 */ /* 0x010fe40004000000 */
[----:B------:R-:W-:Y:S02]  /*10b20*/  IADD3 R20, R15, 0x59, RZ ;  /* 0x000000590f147810 */ /* 0x000fe40007ffe0ff */
[----:B------:R-:W-:Y:S01]  /*10b30*/  ISETP.GE.AND P0, PT, R23, R132, PT ;  /* 0x000000841700720c */ /* 0x000fe20003f06270 */
[----:B------:R-:W4:Y:S01]  /*10b40*/  MUFU.TANH R22, R115 ;  /* 0x0000007300167308 */ /* 0x000f220000002400 */
[----:B------:R-:W-:Y:S02]  /*10b50*/  FSEL R120, R120, -INF , !P1 ;  /* 0xff80000078787808 */ /* 0x000fe40004800000 */
[----:B------:R-:W-:Y:S02]  /*10b60*/  ISETP.GE.AND P1, PT, R20, R101, PT ;  /* 0x000000651400720c */ /* 0x000fe40003f26270 */
[----:B------:R-:W-:-:S02]  /*10b70*/  IADD3 R19, R15, 0x61, RZ ;  /* 0x000000610f137810 */ /* 0x000fc40007ffe0ff */
[----:B------:R-:W-:Y:S01]  /*10b80*/  FSEL R57, R57, -INF , !P0 ;  /* 0xff80000039397808 */ /* 0x000fe20004000000 */
[----:B------:R-:W4:Y:S01]  /*10b90*/  MUFU.TANH R46, R46 ;  /* 0x0000002e002e7308 */ /* 0x000f220000002400 */
[-C--:B------:R-:W-:Y:S02]  /*10ba0*/  ISETP.GE.AND P0, PT, R20, R132.reuse, PT ;  /* 0x000000841400720c */ /* 0x080fe40003f06270 */
[----:B--2---:R-:W-:Y:S02]  /*10bb0*/  FSEL R116, R43, -INF , !P1 ;  /* 0xff8000002b747808 */ /* 0x004fe40004800000 */
[----:B------:R-:W-:Y:S02]  /*10bc0*/  ISETP.GE.AND P1, PT, R19, R101, PT ;  /* 0x000000651300720c */ /* 0x000fe40003f26270 */
[----:B-----5:R-:W-:Y:S01]  /*10bd0*/  FSEL R55, R55, -INF , !P0 ;  /* 0xff80000037377808 */ /* 0x020fe20004000000 */
[----:B------:R-:W2:Y:S01]  /*10be0*/  MUFU.TANH R3, R3 ;  /* 0x0000000300037308 */ /* 0x000ea20000002400 */
[----:B------:R-:W-:Y:S01]  /*10bf0*/  IADD3 R20, R15, 0x69, RZ ;  /* 0x000000690f147810 */ /* 0x000fe20007ffe0ff */
[----:B-1----:R-:W-:Y:S01]  /*10c00*/  HMMA.16816.F32.BF16 R104, R60, R4, R104 ;  /* 0x000000043c68723c */ /* 0x002fe20000041868 */
[----:B------:R-:W-:-:S02]  /*10c10*/  ISETP.GE.AND P0, PT, R19, R132, PT ;  /* 0x000000841300720c */ /* 0x000fc40003f06270 */
[----:B---3--:R-:W-:Y:S02]  /*10c20*/  FSEL R48, R48, -INF , !P1 ;  /* 0xff80000030307808 */ /* 0x008fe40004800000 */
[----:B------:R-:W-:Y:S01]  /*10c30*/  ISETP.GE.AND P1, PT, R20, R101, PT ;  /* 0x000000651400720c */ /* 0x000fe20003f26270 */
[----:B------:R-:W1:Y:S01]  /*10c40*/  MUFU.TANH R42, R42 ;  /* 0x0000002a002a7308 */ /* 0x000e620000002400 */
[--C-:B------:R-:W-:Y:S02]  /*10c50*/  LOP3.LUT R19, R8, 0x18, R103.reuse, 0xfe, !PT ;  /* 0x0000001808137812 */ /* 0x100fe400078efe67 */
[----:B----4-:R-:W-:Y:S02]  /*10c60*/  FSEL R45, R22, -INF , !P0 ;  /* 0xff800000162d7808 */ /* 0x010fe40004000000 */
[----:B------:R-:W-:Y:S02]  /*10c70*/  ISETP.GE.AND P0, PT, R20, R132, PT ;  /* 0x000000841400720c */ /* 0x000fe40003f06270 */
[C-C-:B------:R-:W-:Y:S01]  /*10c80*/  LOP3.LUT R5, R8.reuse, 0x20, R103.reuse, 0xfe, !PT ;  /* 0x0000002008057812 */ /* 0x140fe200078efe67 */
[----:B------:R-:W3:Y:S01]  /*10c90*/  MUFU.TANH R37, R37 ;  /* 0x0000002500257308 */ /* 0x000ee20000002400 */
[----:B------:R-:W-:-:S02]  /*10ca0*/  LOP3.LUT R4, R8, 0x28, R103, 0xfe, !PT ;  /* 0x0000002808047812 */ /* 0x000fc400078efe67 */
[----:B------:R-:W-:Y:S02]  /*10cb0*/  FSEL R46, R46, -INF , !P1 ;  /* 0xff8000002e2e7808 */ /* 0x000fe40004800000 */
[CC--:B------:R-:W-:Y:S02]  /*10cc0*/  ISETP.GE.AND P3, PT, R19.reuse, R101.reuse, PT ;  /* 0x000000651300720c */ /* 0x0c0fe40003f66270 */
[----:B------:R-:W-:Y:S01]  /*10cd0*/  ISETP.GE.AND P1, PT, R19, R132, PT ;  /* 0x000000841300720c */ /* 0x000fe20003f26270 */
[----:B------:R-:W4:Y:S01]  /*10ce0*/  MUFU.TANH R40, R40 ;  /* 0x0000002800287308 */ /* 0x000f220000002400 */
[----:B--2---:R-:W-:Y:S01]  /*10cf0*/  FSEL R44, R3, -INF , !P2 ;  /* 0xff800000032c7808 */ /* 0x004fe20005000000 */
[----:B------:R-:W-:Y:S01]  /*10d00*/  FMUL.FTZ R50, R104, c[0x0][0x2ec] ;  /* 0x0000bb0068327a20 */ /* 0x000fe20000410000 */
[----:B------:R-:W-:Y:S01]  /*10d10*/  FSEL R20, R41, -INF , !P5 ;  /* 0xff80000029147808 */ /* 0x000fe20006800000 */
[----:B------:R-:W-:Y:S01]  /*10d20*/  FMUL.FTZ R3, R110, c[0x0][0x2ec] ;  /* 0x0000bb006e037a20 */ /* 0x000fe20000410000 */
[----:B-1----:R-:W-:Y:S01]  /*10d30*/  FSEL R19, R42, -INF , !P6 ;  /* 0xff8000002a137808 */ /* 0x002fe20007000000 */
[----:B------:R-:W-:Y:S01]  /*10d40*/  FMUL.FTZ R56, R105, c[0x0][0x2ec] ;  /* 0x0000bb0069387a20 */ /* 0x000fe20000410000 */
[----:B------:R-:W-:Y:S01]  /*10d50*/  ISETP.GE.AND P2, PT, R5, R101, PT ;  /* 0x000000650500720c */ /* 0x000fe20003f46270 */
[----:B------:R-:W1:Y:S01]  /*10d60*/  MUFU.TANH R32, R32 ;  /* 0x0000002000207308 */ /* 0x000e620000002400 */
[----:B---3--:R-:W-:-:S02]  /*10d70*/  FSEL R37, R37, -INF , !P0 ;  /* 0xff80000025257808 */ /* 0x008fc40004000000 */
[-C--:B------:R-:W-:Y:S02]  /*10d80*/  ISETP.GE.AND P0, PT, R5, R132.reuse, PT ;  /* 0x000000840500720c */ /* 0x080fe40003f06270 */
[C---:B------:R-:W-:Y:S02]  /*10d90*/  ISETP.GE.AND P5, PT, R4.reuse, R101, PT ;  /* 0x000000650400720c */ /* 0x040fe40003fa6270 */
[----:B------:R-:W-:Y:S01]  /*10da0*/  ISETP.GE.AND P6, PT, R4, R132, PT ;  /* 0x000000840400720c */ /* 0x000fe20003fc6270 */
[----:B------:R-:W2:Y:S01]  /*10db0*/  MUFU.TANH R24, R24 ;  /* 0x0000001800187308 */ /* 0x000ea20000002400 */
[----:B------:R-:W-:Y:S01]  /*10dc0*/  HMMA.16816.F32.BF16 R4, R60, R6, R64 ;  /* 0x000000063c04723c */ /* 0x000fe20000041840 */
[----:B----4-:R-:W-:Y:S02]  /*10dd0*/  FSEL R43, R40, -INF , !P4 ;  /* 0xff800000282b7808 */ /* 0x010fe40006000000 */
[C-C-:B------:R-:W-:Y:S02]  /*10de0*/  LOP3.LUT R40, R8.reuse, 0x30, R103.reuse, 0xfe, !PT ;  /* 0x0000003008287812 */ /* 0x140fe400078efe67 */
[----:B------:R-:W-:-:S02]  /*10df0*/  LOP3.LUT R41, R8, 0x38, R103, 0xfe, !PT ;  /* 0x0000003808297812 */ /* 0x000fc400078efe67 */
[----:B------:R-:W3:Y:S01]  /*10e00*/  MUFU.TANH R25, R25 ;  /* 0x0000001900197308 */ /* 0x000ee20000002400 */
[----:B-1----:R-:W-:Y:S02]  /*10e10*/  FSEL R22, R32, -INF , !P3 ;  /* 0xff80000020167808 */ /* 0x002fe40005800000 */
[C---:B------:R-:W-:Y:S02]  /*10e20*/  ISETP.GE.AND P3, PT, R40.reuse, R101, PT ;  /* 0x000000652800720c */ /* 0x040fe40003f66270 */
[----:B------:R-:W-:Y:S02]  /*10e30*/  ISETP.GE.AND P4, PT, R40, R132, PT ;  /* 0x000000842800720c */ /* 0x000fe40003f86270 */
[----:B------:R-:W-:Y:S01]  /*10e40*/  P2R R40, PR, RZ, 0x8 ;  /* 0x00000008ff287803 */ /* 0x000fe20000000000 */
[----:B------:R-:W1:Y:S01]  /*10e50*/  MUFU.TANH R33, R33 ;  /* 0x0000002100217308 */ /* 0x000e620000002400 */
[----:B--2---:R-:W-:Y:S02]  /*10e60*/  FSEL R60, R24, -INF , !P5 ;  /* 0xff800000183c7808 */ /* 0x004fe40006800000 */
[----:B------:R-:W-:-:S02]  /*10e70*/  LOP3.LUT R32, R8, 0x48, R103, 0xfe, !PT ;  /* 0x0000004808207812 */ /* 0x000fc400078efe67 */
[----:B------:R-:W-:Y:S02]  /*10e80*/  ISETP.NE.AND P5, PT, R40, RZ, PT ;  /* 0x000000ff2800720c */ /* 0x000fe40003fa5270 */
[-C--:B------:R-:W-:Y:S01]  /*10e90*/  ISETP.GE.AND P3, PT, R41, R101.reuse, PT ;  /* 0x000000652900720c */ /* 0x080fe20003f66270 */
[----:B------:R-:W2:Y:S01]  /*10ea0*/  MUFU.TANH R38, R38 ;  /* 0x0000002600267308 */ /* 0x000ea20000002400 */
[----:B---3--:R-:W-:Y:S01]  /*10eb0*/  FSEL R111, R25, -INF , !P6 ;  /* 0xff800000196f7808 */ /* 0x008fe20007000000 */
[----:B------:R-:W-:Y:S01]  /*10ec0*/  FMUL.FTZ R59, R4, c[0x0][0x2ec] ;  /* 0x0000bb00043b7a20 */ /* 0x000fe20000410000 */
[----:B------:R-:W-:Y:S01]  /*10ed0*/  FSEL R110, R26, -INF , !P5 ;  /* 0xff8000001a6e7808 */ /* 0x000fe20006800000 */
[----:B------:R-:W-:Y:S01]  /*10ee0*/  FMUL.FTZ R58, R5, c[0x0][0x2ec] ;  /* 0x0000bb00053a7a20 */ /* 0x000fe20000410000 */
[----:B------:R-:W-:Y:S01]  /*10ef0*/  ISETP.GE.AND P6, PT, R32, R101, PT ;  /* 0x000000652000720c */ /* 0x000fe20003fc6270 */
[----:B------:R-:W-:Y:S01]  /*10f00*/  FMUL.FTZ R6, R6, c[0x0][0x2ec] ;  /* 0x0000bb0006067a20 */ /* 0x000fe20000410000 */
[C-C-:B------:R-:W-:Y:S01]  /*10f10*/  LOP3.LUT R26, R8.reuse, 0x50, R103.reuse, 0xfe, !PT ;  /* 0x00000050081a7812 */ /* 0x140fe200078efe67 */
[----:B------:R-:W3:Y:S01]  /*10f20*/  MUFU.TANH R35, R35 ;  /* 0x0000002300237308 */ /* 0x000ee20000002400 */
[----:B-1----:R-:W-:Y:S01]  /*10f30*/  FSEL R23, R33, -INF , !P1 ;  /* 0xff80000021177808 */ /* 0x002fe20004800000 */
[----:B------:R-:W-:Y:S01]  /*10f40*/  FMUL.FTZ R7, R7, c[0x0][0x2ec] ;  /* 0x0000bb0007077a20 */ /* 0x000fe20000410000 */
[----:B------:R-:W-:-:S02]  /*10f50*/  LOP3.LUT R33, R8, 0x40, R103, 0xfe, !PT ;  /* 0x0000004008217812 */ /* 0x000fc400078efe67 */
[----:B------:R-:W-:Y:S02]  /*10f60*/  P2R R25, PR, RZ, 0x40 ;  /* 0x00000040ff197803 */ /* 0x000fe40000000000 */
[----:B------:R-:W-:Y:S01]  /*10f70*/  FSEL R108, R27, -INF , !P3 ;  /* 0xff8000001b6c7808 */ /* 0x000fe20005800000 */
[----:B------:R-:W1:Y:S01]  /*10f80*/  MUFU.TANH R50, R50 ;  /* 0x0000003200327308 */ /* 0x000e620000002400 */
[CC--:B------:R-:W-:Y:S02]  /*10f90*/  ISETP.GE.AND P6, PT, R26.reuse, R101.reuse, PT ;  /* 0x000000651a00720c */ /* 0x0c0fe40003fc6270 */
[----:B------:R-:W-:Y:S02]  /*10fa0*/  ISETP.GE.AND P3, PT, R26, R132, PT ;  /* 0x000000841a00720c */ /* 0x000fe40003f66270 */
[----:B------:R-:W-:Y:S02]  /*10fb0*/  LOP3.LUT R4, R8, 0x68, R103, 0xfe, !PT ;  /* 0x0000006808047812 */ /* 0x000fe400078efe67 */
[----:B------:R-:W-:Y:S01]  /*10fc0*/  FSEL R62, R34, -INF , !P2 ;  /* 0xff800000223e7808 */ /* 0x000fe20005000000 */
[----:B------:R-:W4:Y:S01]  /*10fd0*/  MUFU.TANH R30, R30 ;  /* 0x0000001e001e7308 */ /* 0x000f220000002400 */
[----:B------:R-:W-:-:S02]  /*10fe0*/  ISETP.GE.AND P2, PT, R33, R101, PT ;  /* 0x000000652100720c */ /* 0x000fc40003f46270 */
[-C--:B------:R-:W-:Y:S02]  /*10ff0*/  ISETP.GE.AND P5, PT, R32, R132.reuse, PT ;  /* 0x000000842000720c */ /* 0x080fe40003fa6270 */
[----:B--2---:R-:W-:Y:S02]  /*11000*/  FSEL R64, R38, -INF , !P6 ;  /* 0xff80000026407808 */ /* 0x004fe40007000000 */
[----:B------:R-:W-:Y:S01]  /*11010*/  FSEL R67, R39, -INF , !P3 ;  /* 0xff80000027437808 */ /* 0x000fe20005800000 */
[----:B------:R-:W2:Y:S01]  /*11020*/  MUFU.TANH R47, R47 ;  /* 0x0000002f002f7308 */ /* 0x000ea20000002400 */
[C---:B------:R-:W-:Y:S02]  /*11030*/  ISETP.GE.AND P6, PT, R4.reuse, R101, PT ;  /* 0x000000650400720c */ /* 0x040fe40003fc6270 */
[----:B------:R-:W-:Y:S02]  /*11040*/  ISETP.GE.AND P3, PT, R4, R132, PT ;  /* 0x000000840400720c */ /* 0x000fe40003f66270 */
[----:B------:R-:W-:-:S02]  /*11050*/  LOP3.LUT R4, R8, 0x70, R103, 0xfe, !PT ;  /* 0x0000007008047812 */ /* 0x000fc400078efe67 */
[----:B------:R-:W-:Y:S01]  /*11060*/  FSEL R118, R29, -INF , !P2 ;  /* 0xff8000001d767808 */ /* 0x000fe20005000000 */
[----:B------:R-:W5:Y:S01]  /*11070*/  MUFU.TANH R121, R121 ;  /* 0x0000007900797308 */ /* 0x000f620000002400 */
[----:B------:R-:W-:Y:S01]  /*11080*/  FSEL R115, R31, -INF , !P5 ;  /* 0xff8000001f737808 */ /* 0x000fe20006800000 */
[----:B------:R-:W-:Y:S01]  /*11090*/  FMUL.FTZ R31, R106, c[0x0][0x2ec] ;  /* 0x0000bb006a1f7a20 */ /* 0x000fe20000410000 */
[----:B------:R-:W-:Y:S01]  /*110a0*/  ISETP.GE.AND P1, PT, R41, R132, PT ;  /* 0x000000842900720c */ /* 0x000fe20003f26270 */
[----:B------:R-:W-:Y:S01]  /*110b0*/  FMUL.FTZ R29, R107, c[0x0][0x2ec] ;  /* 0x0000bb006b1d7a20 */ /* 0x000fe20000410000 */
[----:B------:R-:W-:Y:S02]  /*110c0*/  LOP3.LUT R24, R8, 0x58, R103, 0xfe, !PT ;  /* 0x0000005808187812 */ /* 0x000fe400078efe67 */
[----:B---3--:R-:W-:Y:S01]  /*110d0*/  FSEL R127, R35, -INF , !P0 ;  /* 0xff800000237f7808 */ /* 0x008fe20004000000 */
[----:B------:R-:W3:Y:S01]  /*110e0*/  MUFU.TANH R51, R51 ;  /* 0x0000003300337308 */ /* 0x000ee20000002400 */
[----:B------:R-:W-:-:S02]  /*110f0*/  ISETP.GE.AND P5, PT, R4, R101, PT ;  /* 0x000000650400720c */ /* 0x000fc40003fa6270 */
[-C--:B------:R-:W-:Y:S02]  /*11100*/  ISETP.GE.AND P0, PT, R33, R132.reuse, PT ;  /* 0x000000842100720c */ /* 0x080fe40003f06270 */
[----:B------:R-:W-:Y:S02]  /*11110*/  ISETP.NE.AND P2, PT, R25, RZ, PT ;  /* 0x000000ff1900720c */ /* 0x000fe40003f45270 */
[----:B------:R-:W-:Y:S01]  /*11120*/  FSEL R125, R28, -INF , !P1 ;  /* 0xff8000001c7d7808 */ /* 0x000fe20004800000 */
[----:B------:R-:W2:Y:S01]  /*11130*/  MUFU.TANH R49, R49 ;  /* 0x0000003100317308 */ /* 0x000ea20000002400 */
[----:B------:R-:W-:Y:S02]  /*11140*/  LOP3.LUT R5, R8, 0x60, R103, 0xfe, !PT ;  /* 0x0000006008057812 */ /* 0x000fe400078efe67 */
[----:B------:R-:W-:Y:S02]  /*11150*/  ISETP.GE.AND P1, PT, R24, R132, PT ;  /* 0x000000841800720c */ /* 0x000fe40003f26270 */
[----:B-1----:R-:W-:-:S02]  /*11160*/  FSEL R50, R50, -INF , !P5 ;  /* 0xff80000032327808 */ /* 0x002fc40006800000 */
[----:B------:R-:W-:Y:S01]  /*11170*/  FSEL R119, R36, -INF , !P0 ;  /* 0xff80000024777808 */ /* 0x000fe20004000000 */
[----:B------:R-:W1:Y:S01]  /*11180*/  MUFU.TANH R54, R54 ;  /* 0x0000003600367308 */ /* 0x000e620000002400 */
[----:B----4-:R-:W-:Y:S02]  /*11190*/  FSEL R126, R30, -INF , !P2 ;  /* 0xff8000001e7e7808 */ /* 0x010fe40005000000 */
[----:B------:R-:W-:Y:S02]  /*111a0*/  ISETP.GT.AND P5, PT, R189, R174, PT ;  /* 0x000000aebd00720c */ /* 0x000fe40003fa4270 */
[C---:B------:R-:W-:Y:S02]  /*111b0*/  ISETP.GE.AND P2, PT, R5.reuse, R101, PT ;  /* 0x000000650500720c */ /* 0x040fe40003f46270 */
[----:B------:R-:W-:Y:S01]  /*111c0*/  ISETP.GE.AND P0, PT, R5, R132, PT ;  /* 0x000000840500720c */ /* 0x000fe20003f06270 */
[----:B------:R-:W4:Y:S01]  /*111d0*/  MUFU.TANH R52, R52 ;  /* 0x0000003400347308 */ /* 0x000f220000002400 */
[----:B--2---:R-:W-:-:S02]  /*111e0*/  FSEL R63, R47, -INF , !P1 ;  /* 0xff8000002f3f7808 */ /* 0x004fc40004800000 */
[----:B------:R-:W-:Y:S02]  /*111f0*/  IADD3 R5, R15, 0x71, RZ ;  /* 0x000000710f057810 */ /* 0x000fe40007ffe0ff */
[----:B------:R-:W-:Y:S02]  /*11200*/  ISETP.GE.AND P1, PT, R4, R132, PT ;  /* 0x000000840400720c */ /* 0x000fe40003f26270 */
[----:B-----5:R-:W-:Y:S01]  /*11210*/  FSEL R121, R121, -INF , !P4 ;  /* 0xff80000079797808 */ /* 0x020fe20006000000 */
[----:B------:R-:W2:Y:S01]  /*11220*/  MUFU.TANH R3, R3 ;  /* 0x0000000300037308 */ /* 0x000ea20000002400 */
[-C--:B------:R-:W-:Y:S02]  /*11230*/  ISETP.GE.AND P4, PT, R24, R101.reuse, PT ;  /* 0x000000651800720c */ /* 0x080fe40003f86270 */
[----:B---3--:R-:W-:Y:S02]  /*11240*/  FSEL R51, R51, -INF , !P0 ;  /* 0xff80000033337808 */ /* 0x008fe40004000000 */
[----:B------:R-:W-:-:S02]  /*11250*/  ISETP.GE.AND P0, PT, R5, R101, PT ;  /* 0x000000650500720c */ /* 0x000fc40003f06270 */
[----:B------:R-:W-:Y:S01]  /*11260*/  LOP3.LUT R103, R8, 0x78, R103, 0xfe, !PT ;  /* 0x0000007808677812 */ /* 0x000fe200078efe67 */
[----:B------:R-:W3:Y:S01]  /*11270*/  MUFU.TANH R56, R56 ;  /* 0x0000003800387308 */ /* 0x000ee20000002400 */
[----:B------:R-:W-:Y:S02]  /*11280*/  P2R R4, PR, RZ, 0x2 ;  /* 0x00000002ff047803 */ /* 0x000fe40000000000 */
[----:B------:R-:W-:Y:S02]  /*11290*/  IADD3 R15, R15, 0x79, RZ ;  /* 0x000000790f0f7810 */ /* 0x000fe40007ffe0ff */
[----:B------:R-:W-:Y:S02]  /*112a0*/  FSEL R66, R49, -INF , !P4 ;  /* 0xff80000031427808 */ /* 0x000fe40006000000 */
[----:B-1----:R-:W-:Y:S01]  /*112b0*/  FSEL R54, R54, -INF , !P2 ;  /* 0xff80000036367808 */ /* 0x002fe20005000000 */
[----:B------:R-:W1:Y:S01]  /*112c0*/  MUFU.TANH R59, R59 ;  /* 0x0000003b003b7308 */ /* 0x000e620000002400 */
[----:B----4-:R-:W-:-:S02]  /*112d0*/  FSEL R52, R52, -INF , !P6 ;  /* 0xff80000034347808 */ /* 0x010fc40007000000 */
[----:B--2---:R-:W-:Y:S02]  /*112e0*/  FSEL R49, R3, -INF , !P3 ;  /* 0xff80000003317808 */ /* 0x004fe40005800000 */
[CC--:B------:R-:W-:Y:S02]  /*112f0*/  ISETP.GE.AND P4, PT, R103.reuse, R101.reuse, PT ;  /* 0x000000656700720c */ /* 0x0c0fe40003f86270 */
[-C--:B------:R-:W-:Y:S01]  /*11300*/  ISETP.GE.AND P1, PT, R103, R132.reuse, PT ;  /* 0x000000846700720c */ /* 0x080fe20003f26270 */
[----:B------:R-:W2:Y:S01]  /*11310*/  MUFU.TANH R58, R58 ;  /* 0x0000003a003a7308 */ /* 0x000ea20000002400 */
[----:B---3--:R-:W-:Y:S02]  /*11320*/  FSEL R56, R56, -INF , !P0 ;  /* 0xff80000038387808 */ /* 0x008fe40004000000 */
[----:B------:R-:W-:Y:S02]  /*11330*/  ISETP.NE.AND P6, PT, R4, RZ, PT ;  /* 0x000000ff0400720c */ /* 0x000fe40003fc5270 */
[----:B------:R-:W-:Y:S01]  /*11340*/  ISETP.GE.AND P2, PT, R5, R132, PT ;  /* 0x000000840500720c */ /* 0x000fe20003f46270 */
[----:B------:R-:W-:Y:S01]  /*11350*/  BAR.SYNC.DEFER_BLOCKING 0x0 ;  /* 0x0000000000007b1d */ /* 0x000fe20000010000 */
[----:B------:R-:W-:-:S02]  /*11360*/  ISETP.GE.AND P3, PT, R15, R101, PT ;  /* 0x000000650f00720c */ /* 0x000fc40003f66270 */
[----:B------:R-:W-:Y:S02]  /*11370*/  ISETP.GE.AND P0, PT, R15, R132, PT ;  /* 0x000000840f00720c */ /* 0x000fe40003f06270 */
[----:B-1----:R-:W-:Y:S01]  /*11380*/  FSEL R59, R59, -INF , !P4 ;  /* 0xff8000003b3b7808 */ /* 0x002fe20006000000 */
[----:B------:R-:W1:Y:S01]  /*11390*/  MUFU.TANH R31, R31 ;  /* 0x0000001f001f7308 */ /* 0x000e620000002400 */
[----:B--2---:R-:W-:-:S07]  /*113a0*/  FSEL R58, R58, -INF , !P3 ;  /* 0xff8000003a3a7808 */ /* 0x004fce0005800000 */
[----:B------:R-:W2:Y:S08]  /*113b0*/  MUFU.TANH R29, R29 ;  /* 0x0000001d001d7308 */ /* 0x000eb00000002400 */
[----:B------:R-:W3:Y:S01]  /*113c0*/  MUFU.TANH R27, R6 ;  /* 0x00000006001b7308 */ /* 0x000ee20000002400 */
[----:B-1----:R-:W-:-:S07]  /*113d0*/  FSEL R31, R31, -INF , !P6 ;  /* 0xff8000001f1f7808 */ /* 0x002fce0007000000 */
[----:B------:R-:W1:Y:S01]  /*113e0*/  MUFU.TANH R25, R7 ;  /* 0x0000000700197308 */ /* 0x000e620000002400 */
[----:B--2---:R-:W-:Y:S02]  /*113f0*/  FSEL R29, R29, -INF , !P2 ;  /* 0xff8000001d1d7808 */ /* 0x004fe40005000000 */
[----:B---3--:R-:W-:Y:S02]  /*11400*/  FSEL R27, R27, -INF , !P1 ;  /* 0xff8000001b1b7808 */ /* 0x008fe40004800000 */
[----:B-1----:R-:W-:Y:S01]  /*11410*/  FSEL R25, R25, -INF , !P0 ;  /* 0xff80000019197808 */ /* 0x002fe20004000000 */
        /* <DEDUP_REMOVED lines=61> */
.L_x_7484:
[----:B------:R-:W-:-:S05]  /*117f0*/  IMAD.MOV.U32 R32, RZ, RZ, c[0x0][0x198] ;  /* 0x00006600ff207624 */ /* 0x000fca00078e00ff */
[----:B------:R-:W-:-:S04]  /*11800*/  LEA R32, -R32, RZ, 0x7 ;  /* 0x000000ff20207211 */ /* 0x000fc800078e39ff */
[----:B------:R-:W-:Y:S02]  /*11810*/  SHF.R.S32.HI R4, RZ, 0x1f, R32 ;  /* 0x0000001fff047819 */ /* 0x000fe40000011420 */
.L_x_7485:
        /* <DEDUP_REMOVED lines=33> */
.L_x_7483:
        /* <DEDUP_REMOVED lines=73> */
[C---:B------:R-:W-:Y:S02]  /*11ec0*/  FSETP.NEU.FTZ.AND P1, PT, R24.reuse, -INF , PT ;  /* 0xff8000001800780b */ /* 0x040fe40003f3d000 */
[C---:B------:R-:W-:Y:S01]  /*11ed0*/  FSETP.NEU.FTZ.AND P0, PT, R3.reuse, -INF , PT ;  /* 0xff8000000300780b */ /* 0x040fe20003f1d000 */
[----:B------:R-:W-:Y:S01]  /*11ee0*/  FMUL.FTZ R26, R3, c[0x0][0x23c] ;  /* 0x00008f00031a7a20 */ /* 0x000fe20000410000 */
[----:B------:R-:W-:Y:S02]  /*11ef0*/  FSEL R61, R61, RZ, P1 ;  /* 0x000000ff3d3d7208 */ /* 0x000fe40000800000 */
[----:B------:R-:W-:Y:S02]  /*11f00*/  FSEL R5, R24, RZ, P1 ;  /* 0x000000ff18057208 */ /* 0x000fe40000800000 */
[----:B------:R-:W-:Y:S01]  /*11f10*/  FSEL R26, R26, RZ, P0 ;  /* 0x000000ff1a1a7208 */ /* 0x000fe20000000000 */
[----:B------:R-:W-:-:S02]  /*11f20*/  FFMA.FTZ R39, R14, c[0x0][0x23c], -R61 ;  /* 0x00008f000e277a23 */ /* 0x000fc4000001083d */
[----:B------:R-:W-:Y:S02]  /*11f30*/  FFMA.FTZ R32, R12, c[0x0][0x23c], -R61 ;  /* 0x00008f000c207a23 */ /* 0x000fe4000001083d */
[----:B------:R-:W-:Y:S02]  /*11f40*/  FFMA.FTZ R28, R13, c[0x0][0x23c], -R26 ;  /* 0x00008f000d1c7a23 */ /* 0x000fe4000001081a */
[----:B------:R-:W1:Y:S01]  /*11f50*/  LDSM.16.MT88.4 R12, [R166+0x6000] ;  /* 0x00600000a60c783b */ /* 0x000e620000004200 */
[----:B------:R-:W-:Y:S01]  /*11f60*/  FADD.FTZ R4, R2, -R5 ;  /* 0x8000000502047221 */ /* 0x000fe20000010000 */
[----:B------:R-:W-:Y:S01]  /*11f70*/  FSEL R5, R3, RZ, P0 ;  /* 0x000000ff03057208 */ /* 0x000fe20000000000 */
[--C-:B------:R-:W-:Y:S01]  /*11f80*/  FFMA.FTZ R35, R44, c[0x0][0x23c], -R61.reuse ;  /* 0x00008f002c237a23 */ /* 0x100fe2000001083d */
[----:B------:R-:W-:Y:S01]  /*11f90*/  MUFU.EX2 R39, R39 ;  /* 0x0000002700277308 */ /* 0x000fe20000000800 */
[----:B------:R-:W-:Y:S02]  /*11fa0*/  FFMA.FTZ R30, R10, c[0x0][0x23c], -R61 ;  /* 0x00008f000a1e7a23 */ /* 0x000fe4000001083d */
[----:B------:R-:W-:-:S02]  /*11fb0*/  FADD.FTZ R5, R0, -R5 ;  /* 0x8000000500057221 */ /* 0x000fc40000010000 */
[--C-:B------:R-:W-:Y:S02]  /*11fc0*/  FFMA.FTZ R34, R11, c[0x0][0x23c], -R26.reuse ;  /* 0x00008f000b227a23 */ /* 0x100fe4000001081a */
[--C-:B------:R-:W-:Y:S01]  /*11fd0*/  FFMA.FTZ R33, R43, c[0x0][0x23c], -R26.reuse ;  /* 0x00008f002b217a23 */ /* 0x100fe2000001081a */
[----:B------:R-:W2:Y:S01]  /*11fe0*/  MUFU.EX2 R32, R32 ;  /* 0x0000002000207308 */ /* 0x000ea20000000800 */
[----:B------:R-:W-:Y:S02]  /*11ff0*/  FFMA.FTZ R2, R9, c[0x0][0x23c], -R26 ;  /* 0x00008f0009027a23 */ /* 0x000fe4000001081a */
[----:B------:R-:W-:Y:S01]  /*12000*/  FMUL.FTZ R40, R4, c[0x0][0x23c] ;  /* 0x00008f0004287a20 */ /* 0x000fe20000410000 */
[----:B------:R-:W3:Y:S01]  /*12010*/  LDSM.16.MT88.4 R8, [R164+0x6000] ;  /* 0x00600000a408783b */ /* 0x000ee20000004200 */
[----:B------:R-:W-:Y:S02]  /*12020*/  FMUL.FTZ R38, R5, c[0x0][0x23c] ;  /* 0x00008f0005267a20 */ /* 0x000fe40000410000 */
[--C-:B------:R-:W-:Y:S01]  /*12030*/  FFMA.FTZ R36, R20, c[0x0][0x23c], -R61.reuse ;  /* 0x00008f0014247a23 */ /* 0x100fe2000001083d */
[----:B------:R-:W-:Y:S01]  /*12040*/  MUFU.EX2 R35, R35 ;  /* 0x0000002300237308 */ /* 0x000fe20000000800 */
[----:B------:R-:W-:-:S02]  /*12050*/  FFMA.FTZ R43, R18, c[0x0][0x23c], -R61 ;  /* 0x00008f00122b7a23 */ /* 0x000fc4000001083d */
[--C-:B------:R-:W-:Y:S02]  /*12060*/  FFMA.FTZ R0, R22, c[0x0][0x23c], -R61.reuse ;  /* 0x00008f0016007a23 */ /* 0x100fe4000001083d */
[----:B------:R-:W-:Y:S02]  /*12070*/  FFMA.FTZ R41, R16, c[0x0][0x23c], -R61 ;  /* 0x00008f0010297a23 */ /* 0x000fe4000001083d */
[--C-:B------:R-:W-:Y:S01]  /*12080*/  FFMA.FTZ R53, R19, c[0x0][0x23c], -R26.reuse ;  /* 0x00008f0013357a23 */ /* 0x100fe2000001081a */
[----:B------:R-:W4:Y:S01]  /*12090*/  MUFU.EX2 R30, R30 ;  /* 0x0000001e001e7308 */ /* 0x000f220000000800 */
[----:B--2---:R-:W-:Y:S01]  /*120a0*/  F2FP.BF16.PACK_AB R4, R32, R39 ;  /* 0x000000272004723e */ /* 0x004fe200000010ff */
[--C-:B------:R-:W-:Y:S02]  /*120b0*/  FFMA.FTZ R44, R17, c[0x0][0x23c], -R26.reuse ;  /* 0x00008f00112c7a23 */ /* 0x100fe4000001081a */
[--C-:B------:R-:W-:Y:S01]  /*120c0*/  FFMA.FTZ R47, R23, c[0x0][0x23c], -R26.reuse ;  /* 0x00008f00172f7a23 */ /* 0x100fe2000001081a */
[----:B------:R-:W-:Y:S01]  /*120d0*/  LDSM.16.MT88.4 R16, [R166+0x6800] ;  /* 0x00680000a610783b */ /* 0x000fe20000004200 */
[----:B------:R-:W-:-:S02]  /*120e0*/  FFMA.FTZ R42, R21, c[0x0][0x23c], -R26 ;  /* 0x00008f00152a7a23 */ /* 0x000fc4000001081a */
[----:B------:R-:W-:Y:S01]  /*120f0*/  MUFU.EX2 R34, R34 ;  /* 0x0000002200227308 */ /* 0x000fe20000000800 */
[----:B------:R-:W-:Y:S01]  /*12100*/  LDSM.16.MT88.4 R20, [R162+0x6800] ;  /* 0x00680000a214783b */ /* 0x000fe20000004200 */
[--C-:B------:R-:W-:Y:S02]  /*12110*/  FFMA.FTZ R101, R62, c[0x0][0x23c], -R61.reuse ;  /* 0x00008f003e657a23 */ /* 0x100fe4000001083d */
[--C-:B------:R-:W-:Y:S02]  /*12120*/  FFMA.FTZ R65, R60, c[0x0][0x23c], -R61.reuse ;  /* 0x00008f003c417a23 */ /* 0x100fe4000001083d */
[--C-:B------:R-:W-:Y:S02]  /*12130*/  FFMA.FTZ R62, R136, c[0x0][0x23c], -R61.reuse ;  /* 0x00008f00883e7a23 */ /* 0x100fe4000001083d */
        /* <DEDUP_REMOVED lines=15> */
[----:B------:R-:W2:Y:S01]  /*12230*/  MUFU.EX2 R40, R40 ;  /* 0x0000002800287308 */ /* 0x000ea20000000800 */
[--C-:B------:R-:W-:Y:S02]  /*12240*/  FFMA.FTZ R111, R128, c[0x0][0x23c], -R61.reuse ;  /* 0x00008f00806f7a23 */ /* 0x100fe4000001083d */
[--C-:B------:R-:W-:Y:S02]  /*12250*/  FFMA.FTZ R117, R125, c[0x0][0x23c], -R26.reuse ;  /* 0x00008f007d757a23 */ /* 0x100fe4000001081a */
[----:B------:R-:W-:Y:S02]  /*12260*/  FFMA.FTZ R114, R123, c[0x0][0x23c], -R26 ;  /* 0x00008f007b727a23 */ /* 0x000fe4000001081a */
        /* <DEDUP_REMOVED lines=12> */
[----:B------:R-:W2:Y:S01]  /*12330*/  MUFU.EX2 R43, R43 ;  /* 0x0000002b002b7308 */ /* 0x000ea20000000800 */
[-C--:B------:R-:W-:Y:S02]  /*12340*/  FMUL.FTZ R99, R99, R38.reuse ;  /* 0x0000002663637220 */ /* 0x080fe40000410000 */
[-C--:B------:R-:W-:Y:S02]  /*12350*/  FMUL.FTZ R94, R94, R38.reuse ;  /* 0x000000265e5e7220 */ /* 0x080fe40000410000 */
[----:B------:R-:W-:Y:S02]  /*12360*/  FMUL.FTZ R95, R95, R38 ;  /* 0x000000265f5f7220 */ /* 0x000fe40000410000 */
[-C--:B------:R-:W-:Y:S01]  /*12370*/  FMUL.FTZ R88, R88, R40.reuse ;  /* 0x0000002858587220 */ /* 0x080fe20000410000 */
[----:B-1----:R-:W-:Y:S01]  /*12380*/  HMMA.16816.F32.BF16 R96, R4, R12, R96 ;  /* 0x0000000c0460723c */ /* 0x002fe20000041860 */
[----:B------:R-:W-:Y:S01]  /*12390*/  FMUL.FTZ R89, R89, R40 ;  /* 0x0000002859597220 */ /* 0x000fe20000410000 */
[----:B------:R-:W-:Y:S01]  /*123a0*/  MUFU.EX2 R0, R0 ;  /* 0x0000000000007308 */ /* 0x000fe20000000800 */
[----:B------:R-:W-:-:S02]  /*123b0*/  FMUL.FTZ R90, R90, R38 ;  /* 0x000000265a5a7220 */ /* 0x000fc40000410000 */
[----:B------:R-:W-:Y:S02]  /*123c0*/  FMUL.FTZ R91, R91, R38 ;  /* 0x000000265b5b7220 */ /* 0x000fe40000410000 */
[-C--:B------:R-:W-:Y:S01]  /*123d0*/  FMUL.FTZ R84, R84, R40.reuse ;  /* 0x0000002854547220 */ /* 0x080fe20000410000 */
[C---:B------:R-:W-:Y:S01]  /*123e0*/  HMMA.16816.F32.BF16 R92, R4.reuse, R14, R92 ;  /* 0x0000000e045c723c */ /* 0x040fe2000004185c */
[----:B------:R-:W1:Y:S01]  /*123f0*/  LDSM.16.MT88.4 R12, [R163+0x6000] ;  /* 0x00600000a30c783b */ /* 0x000e620000004200 */
[----:B------:R-:W-:Y:S01]  /*12400*/  FMUL.FTZ R85, R85, R40 ;  /* 0x0000002855557220 */ /* 0x000fe20000410000 */
[----:B------:R-:W-:Y:S01]  /*12410*/  MUFU.EX2 R41, R41 ;  /* 0x0000002900297308 */ /* 0x000fe20000000800 */
[-C--:B------:R-:W-:Y:S02]  /*12420*/  FMUL.FTZ R86, R86, R38.reuse ;  /* 0x0000002656567220 */ /* 0x080fe40000410000 */
[----:B------:R-:W-:Y:S02]  /*12430*/  FMUL.FTZ R87, R87, R38 ;  /* 0x0000002657577220 */ /* 0x000fe40000410000 */
        /* <DEDUP_REMOVED lines=9> */
[----:B------:R-:W-:Y:S01]  /*124d0*/  FMUL.FTZ R77, R77, R40 ;  /* 0x000000284d4d7220 */ /* 0x000fe20000410000 */
[----:B------:R-:W4:Y:S01]  /*124e0*/  MUFU.EX2 R44, R44 ;  /* 0x0000002c002c7308 */ /* 0x000f220000000800 */
[----:B------:R-:W-:-:S02]  /*124f0*/  FMUL.FTZ R78, R78, R38 ;  /* 0x000000264e4e7220 */ /* 0x000fc40000410000 */
[----:B------:R-:W-:Y:S02]  /*12500*/  FMUL.FTZ R79, R79, R38 ;  /* 0x000000264f4f7220 */ /* 0x000fe40000410000 */
[-C--:B------:R-:W-:Y:S02]  /*12510*/  FMUL.FTZ R72, R72, R40.reuse ;  /* 0x0000002848487220 */ /* 0x080fe40000410000 */
[----:B------:R-:W-:Y:S01]  /*12520*/  FMUL.FTZ R73, R73, R40 ;  /* 0x0000002849497220 */ /* 0x000fe20000410000 */
        /* <DEDUP_REMOVED lines=9> */
[----:B------:R-:W-:Y:S02]  /*125c0*/  FFMA.FTZ R124, R124, c[0x0][0x23c], -R61 ;  /* 0x00008f007c7c7a23 */ /* 0x000fe4000001083d */
[--C-:B------:R-:W-:Y:S01]  /*125d0*/  FFMA.FTZ R119, R119, c[0x0][0x23c], -R26.reuse ;  /* 0x00008f0077777a23 */ /* 0x100fe2000001081a */
[----:B------:R-:W-:Y:S01]  /*125e0*/  MUFU.EX2 R101, R101 ;  /* 0x0000006500657308 */ /* 0x000fe20000000800 */
[----:B------:R-:W-:-:S02]  /*125f0*/  FFMA.FTZ R113, R115, c[0x0][0x23c], -R26 ;  /* 0x00008f0073717a23 */ /* 0x000fc4000001081a */
[--C-:B------:R-:W-:Y:S01]  /*12600*/  FFMA.FTZ R122, R109, c[0x0][0x23c], -R26.reuse ;  /* 0x00008f006d7a7a23 */ /* 0x100fe2000001081a */
[C---:B------:R-:W-:Y:S01]  /*12610*/  HMMA.16816.F32.BF16 R76, R4.reuse, R14, R76 ;  /* 0x0000000e044c723c */ /* 0x040fe2000004184c */
[----:B------:R-:W1:Y:S01]  /*12620*/  LDSM.16.MT88.4 R12, [R164+0x6800] ;  /* 0x00680000a40c783b */ /* 0x000e620000004200 */
[--C-:B------:R-:W-:Y:S02]  /*12630*/  FFMA.FTZ R115, R64, c[0x0][0x23c], -R61.reuse ;  /* 0x00008f0040737a23 */ /* 0x100fe4000001083d */
[----:B------:R-:W1:Y:S01]  /*12640*/  MUFU.EX2 R62, R62 ;  /* 0x0000003e003e7308 */ /* 0x000e620000000800 */
[--C-:B------:R-:W-:Y:S02]  /*12650*/  FFMA.FTZ R64, R66, c[0x0][0x23c], -R61.reuse ;  /* 0x00008f0042407a23 */ /* 0x100fe4000001083d */
[----:B------:R-:W-:Y:S01]  /*12660*/  FFMA.FTZ R66, R67, c[0x0][0x23c], -R26 ;  /* 0x00008f0043427a23 */ /* 0x000fe2000001081a */
        /* <DEDUP_REMOVED lines=25> */
[----:B------:R-:W-:Y:S02]  /*12800*/  FFMA.FTZ R49, R192, R40, R39 ;  /* 0x00000028c0317223 */ /* 0x000fe40000010027 */
[----:B------:R-:W-:Y:S01]  /*12810*/  MUFU.EX2 R103, R103 ;  /* 0x0000006700677308 */ /* 0x000fe20000000800 */
[----:B-1----:R-:W-:Y:S01]  /*12820*/  HMMA.16816.F32.BF16 R88, R4, R12, R88 ;  /* 0x0000000c0458723c */ /* 0x002fe20000041858 */
[----:B------:R-:W-:-:S02]  /*12830*/  FFMA.FTZ R191, R191, R38, R34 ;  /* 0x00000026bfbf7223 */ /* 0x000fc40000010022 */
[----:B------:R-:W-:Y:S02]  /*12840*/  FADD.FTZ R32, R32, R49 ;  /* 0x0000003120207221 */ /* 0x000fe40000010000 */
[----:B------:R-:W-:Y:S02]  /*12850*/  FADD.FTZ R28, R28, R191 ;  /* 0x000000bf1c1c7221 */ /* 0x000fe40000010000 */
[----:B------:R-:W1:Y:S01]  /*12860*/  MUFU.EX2 R106, R106 ;  /* 0x0000006a006a7308 */ /* 0x000e620000000800 */
[C---:B------:R-:W-:Y:S01]  /*12870*/  HMMA.16816.F32.BF16 R84, R4.reuse, R14, R84 ;  /* 0x0000000e0454723c */ /* 0x040fe20000041854 */
[----:B------:R-:W4:Y:S01]  /*12880*/  LDSM.16.MT88.4 R12, [R164+0x7000] ;  /* 0x00700000a40c783b */ /* 0x000f220000004200 */
[----:B------:R-:W-:Y:S02]  /*12890*/  FADD.FTZ R33, R33, R28 ;  /* 0x0000001c21217221 */ /* 0x000fe40000010000 */
[--C-:B------:R-:W-:Y:S02]  /*128a0*/  FFMA.FTZ R29, R29, c[0x0][0x23c], -R26.reuse ;  /* 0x00008f001d1d7a23 */ /* 0x100fe4000001081a */
[----:B------:R-:W-:Y:S01]  /*128b0*/  FFMA.FTZ R191, R25, c[0x0][0x23c], -R26 ;  /* 0x00008f0019bf7a23 */ /* 0x000fe2000001081a */
[----:B------:R-:W-:Y:S01]  /*128c0*/  MUFU.EX2 R110, R110 ;  /* 0x0000006e006e7308 */ /* 0x000fe20000000800 */
[----:B------:R-:W-:Y:S01]  /*128d0*/  HMMA.16816.F32.BF16 R92, R4, R18, R92 ;  /* 0x00000012045c723c */ /* 0x000fe2000004185c */
[----:B------:R-:W5:Y:S01]  /*128e0*/  LDSM.16.MT88.4 R16, [R166+0x7000] ;  /* 0x00700000a610783b */ /* 0x000f620000004200 */
[----:B------:R-:W-:-:S02]  /*128f0*/  FFMA.FTZ R50, R50, c[0x0][0x23c], -R61 ;  /* 0x00008f0032327a23 */ /* 0x000fc4000001083d */
[--C-:B------:R-:W-:Y:S02]  /*12900*/  FFMA.FTZ R56, R56, c[0x0][0x23c], -R61.reuse ;  /* 0x00008f0038387a23 */ /* 0x100fe4000001083d */
[--C-:B------:R-:W-:Y:S01]  /*12910*/  FFMA.FTZ R59, R59, c[0x0][0x23c], -R61.reuse ;  /* 0x00008f003b3b7a23 */ /* 0x100fe2000001083d */
[----:B------:R-:W1:Y:S01]  /*12920*/  MUFU.EX2 R107, R107 ;  /* 0x0000006b006b7308 */ /* 0x000e620000000800 */
[----:B---3--:R-:W-:Y:S01]  /*12930*/  HMMA.16816.F32.BF16 R80, R4, R8, R80 ;  /* 0x000000080450723c */ /* 0x008fe20000041850 */
[----:B------:R-:W-:Y:S02]  /*12940*/  FFMA.FTZ R58, R58, c[0x0][0x23c], -R61 ;  /* 0x00008f003a3a7a23 */ /* 0x000fe4000001083d */
[----:B------:R-:W-:-:S04]  /*12950*/  FFMA.FTZ R31, R31, c[0x0][0x23c], -R26 ;  /* 0x00008f001f1f7a23 */ /* 0x000fc8000001081a */
[----:B------:R-:W-:Y:S01]  /*12960*/  MUFU.EX2 R108, R108 ;  /* 0x0000006c006c7308 */ /* 0x000fe20000000800 */
[C---:B------:R-:W-:Y:S01]  /*12970*/  HMMA.16816.F32.BF16 R76, R4.reuse, R10, R76 ;  /* 0x0000000a044c723c */ /* 0x040fe2000004184c */
[----:B------:R-:W3:Y:S06]  /*12980*/  LDSM.16.MT88.4 R8, [R163+0x7000] ;  /* 0x00700000a308783b */ /* 0x000eec0000004200 */
[----:B------:R-:W-:Y:S01]  /*12990*/  MUFU.EX2 R111, R111 ;  /* 0x0000006f006f7308 */ /* 0x000fe20000000800 */
[C---:B------:R-:W-:Y:S07]  /*129a0*/  HMMA.16816.F32.BF16 R72, R4.reuse, R20, R72 ;  /* 0x000000140448723c */ /* 0x040fee0000041848 */
[----:B------:R-:W-:Y:S01]  /*129b0*/  MUFU.EX2 R112, R112 ;  /* 0x0000007000707308 */ /* 0x000fe20000000800 */
[----:B------:R-:W-:Y:S01]  /*129c0*/  HMMA.16816.F32.BF16 R68, R4, R22, R68 ;  /* 0x000000160444723c */ /* 0x000fe20000041844 */
[----:B------:R-:W-:Y:S06]  /*129d0*/  LDSM.16.MT88.4 R20, [R166+0x8000] ;  /* 0x00800000a614783b */ /* 0x000fec0000004200 */
[----:B------:R-:W-:Y:S01]  /*129e0*/  F2FP.BF16.PACK_AB R4, R62, R101 ;  /* 0x000000653e04723e */ /* 0x000fe200000010ff */
[----:B------:R-:W3:Y:S01]  /*129f0*/  MUFU.EX2 R121, R121 ;  /* 0x0000007900797308 */ /* 0x000ee20000000800 */
[----:B--2---:R-:W-:-:S02]  /*12a00*/  F2FP.BF16.PACK_AB R5, R104, R105 ;  /* 0x000000696805723e */ /* 0x004fc400000010ff */
[----:B------:R-:W-:Y:S02]  /*12a10*/  F2FP.BF16.PACK_AB R6, R60, R65 ;  /* 0x000000413c06723e */ /* 0x000fe400000010ff */
[----:B-1----:R-:W-:-:S03]  /*12a20*/  F2FP.BF16.PACK_AB R7, R106, R103 ;  /* 0x000000676a07723e */ /* 0x002fc600000010ff */
[----:B------:R-:W-:Y:S04]  /*12a30*/  MUFU.EX2 R117, R117 ;  /* 0x0000007500757308 */ /* 0x000fe80000000800 */
[C---:B----4-:R-:W-:Y:S04]  /*12a40*/  HMMA.16816.F32.BF16 R88, R4.reuse, R12, R88 ;  /* 0x0000000c0458723c */ /* 0x050fe80000041858 */
[----:B------:R-:W1:Y:S04]  /*12a50*/  MUFU.EX2 R114, R114 ;  /* 0x0000007200727308 */ /* 0x000e680000000800 */
[C---:B------:R-:W-:Y:S01]  /*12a60*/  HMMA.16816.F32.BF16 R84, R4.reuse, R14, R84 ;  /* 0x0000000e0454723c */ /* 0x040fe20000041854 */
[----:B------:R-:W2:Y:S03]  /*12a70*/  LDSM.16.MT88.4 R12, [R162+0x7000] ;  /* 0x00700000a20c783b */ /* 0x000ea60000004200 */
[----:B------:R-:W-:Y:S04]  /*12a80*/  MUFU.EX2 R123, R123 ;  /* 0x0000007b007b7308 */ /* 0x000fe80000000800 */
[C---:B-----5:R-:W-:Y:S04]  /*12a90*/  HMMA.16816.F32.BF16 R96, R4.reuse, R16, R96 ;  /* 0x000000100460723c */ /* 0x060fe80000041860 */
[----:B------:R-:W4:Y:S04]  /*12aa0*/  MUFU.EX2 R124, R124 ;  /* 0x0000007c007c7308 */ /* 0x000f280000000800 */
[C---:B------:R-:W-:Y:S01]  /*12ab0*/  HMMA.16816.F32.BF16 R92, R4.reuse, R18, R92 ;  /* 0x00000012045c723c */ /* 0x040fe2000004185c */
[----:B------:R-:W5:Y:S03]  /*12ac0*/  LDSM.16.MT88.4 R16, [R166+0x7800] ;  /* 0x00780000a610783b */ /* 0x000f660000004200 */
[----:B------:R-:W-:Y:S04]  /*12ad0*/  MUFU.EX2 R118, R118 ;  /* 0x0000007600767308 */ /* 0x000fe80000000800 */
[C---:B---3--:R-:W-:Y:S04]  /*12ae0*/  HMMA.16816.F32.BF16 R80, R4.reuse, R8, R80 ;  /* 0x000000080450723c */ /* 0x048fe80000041850 */
[----:B------:R-:W-:Y:S04]  /*12af0*/  MUFU.EX2 R125, R125 ;  /* 0x0000007d007d7308 */ /* 0x000fe80000000800 */
[C---:B------:R-:W-:Y:S01]  /*12b00*/  HMMA.16816.F32.BF16 R76, R4.reuse, R10, R76 ;  /* 0x0000000a044c723c */ /* 0x040fe2000004184c */
[----:B------:R-:W3:Y:S03]  /*12b10*/  LDSM.16.MT88.4 R8, [R164+0x7800] ;  /* 0x00780000a408783b */ /* 0x000ee60000004200 */
        /* <DEDUP_REMOVED lines=11> */
[C---:B-----5:R-:W-:Y:S01]  /*12bd0*/  HMMA.16816.F32.BF16 R96, R4.reuse, R16, R96 ;  /* 0x000000100460723c */ /* 0x060fe20000041860 */
[----:B------:R-:W-:Y:S07]  /*12be0*/  MUFU.EX2 R115, R115 ;  /* 0x0000007300737308 */ /* 0x000fee0000000800 */
[C---:B------:R-:W-:Y:S01]  /*12bf0*/  HMMA.16816.F32.BF16 R92, R4.reuse, R18, R92 ;  /* 0x00000012045c723c */ /* 0x040fe2000004185c */
[----:B------:R-:W1:Y:S01]  /*12c00*/  LDSM.16.MT88.4 R16, [R162+0x7800] ;  /* 0x00780000a210783b */ /* 0x000e620000004200 */
[----:B------:R-:W5:Y:S06]  /*12c10*/  MUFU.EX2 R120, R120 ;  /* 0x0000007800787308 */ /* 0x000f6c0000000800 */
[C---:B---3--:R-:W-:Y:S02]  /*12c20*/  HMMA.16816.F32.BF16 R88, R4.reuse, R8, R88 ;  /* 0x000000080458723c */ /* 0x048fe40000041858 */
[----:B------:R-:W-:Y:S06]  /*12c30*/  MUFU.EX2 R64, R64 ;  /* 0x0000004000407308 */ /* 0x000fec0000000800 */
[C---:B--2---:R-:W-:Y:S02]  /*12c40*/  HMMA.16816.F32.BF16 R80, R4.reuse, R12, R80 ;  /* 0x0000000c0450723c */ /* 0x044fe40000041850 */
[----:B------:R-:W-:Y:S06]  /*12c50*/  MUFU.EX2 R109, R109 ;  /* 0x0000006d006d7308 */ /* 0x000fec0000000800 */
[C---:B------:R-:W-:Y:S01]  /*12c60*/  HMMA.16816.F32.BF16 R76, R4.reuse, R14, R76 ;  /* 0x0000000e044c723c */ /* 0x040fe2000004184c */
[----:B------:R-:W2:Y:S01]  /*12c70*/  LDSM.16.MT88.4 R12, [R164+0x8000] ;  /* 0x00800000a40c783b */ /* 0x000ea20000004200 */
[----:B------:R-:W-:Y:S06]  /*12c80*/  MUFU.EX2 R66, R66 ;  /* 0x0000004200427308 */ /* 0x000fec0000000800 */
[C---:B------:R-:W-:Y:S01]  /*12c90*/  HMMA.16816.F32.BF16 R84, R4.reuse, R10, R84 ;  /* 0x0000000a0454723c */ /* 0x040fe20000041854 */
[----:B------:R-:W3:Y:S01]  /*12ca0*/  LDSM.16.MT88.4 R8, [R163+0x8000] ;  /* 0x00800000a308783b */ /* 0x000ee20000004200 */
[----:B------:R-:W2:Y:S06]  /*12cb0*/  MUFU.EX2 R67, R67 ;  /* 0x0000004300437308 */ /* 0x000eac0000000800 */
[C---:B-1----:R-:W-:Y:S02]  /*12cc0*/  HMMA.16816.F32.BF16 R72, R4.reuse, R16, R72 ;  /* 0x000000100448723c */ /* 0x042fe40000041848 */
[----:B------:R-:W-:Y:S06]  /*12cd0*/  MUFU.EX2 R57, R57 ;  /* 0x0000003900397308 */ /* 0x000fec0000000800 */
[----:B------:R-:W-:Y:S01]  /*12ce0*/  HMMA.16816.F32.BF16 R68, R4, R18, R68 ;  /* 0x000000120444723c */ /* 0x000fe20000041844 */
[----:B------:R-:W-:Y:S01]  /*12cf0*/  LDSM.16.MT88.4 R16, [R166+0x8800] ;  /* 0x00880000a610783b */ /* 0x000fe20000004200 */
        /* <DEDUP_REMOVED lines=19> */
[C---:B------:R-:W-:Y:S01]  /*12e30*/  HMMA.16816.F32.BF16 R76, R4.reuse, R10, R76 ;  /* 0x0000000a044c723c */ /* 0x040fe2000004184c */
[----:B------:R-:W-:Y:S05]  /*12e40*/  LDSM.16.MT88.4 R8, [R162+0x8800] ;  /* 0x00880000a208783b */ /* 0x000fea0000004200 */
[----:B------:R-:W-:Y:S02]  /*12e50*/  MUFU.EX2 R29, R29 ;  /* 0x0000001d001d7308 */ /* 0x000fe40000000800 */
[C---:B--2---:R-:W-:Y:S06]  /*12e60*/  HMMA.16816.F32.BF16 R72, R4.reuse, R12, R72 ;  /* 0x0000000c0448723c */ /* 0x044fec0000041848 */
[----:B------:R-:W-:Y:S02]  /*12e70*/  MUFU.EX2 R191, R191 ;  /* 0x000000bf00bf7308 */ /* 0x000fe40000000800 */
[----:B------:R-:W-:Y:S01]  /*12e80*/  HMMA.16816.F32.BF16 R68, R4, R14, R68 ;  /* 0x0000000e0444723c */ /* 0x000fe20000041844 */
[----:B------:R-:W2:Y:S06]  /*12e90*/  LDSM.16.MT88.4 R12, [R163+0x8800] ;  /* 0x00880000a30c783b */ /* 0x000eac0000004200 */
[----:B-----5:R-:W-:-:S02]  /*12ea0*/  F2FP.BF16.PACK_AB R4, R120, R115 ;  /* 0x000000737804723e */ /* 0x020fc400000010ff */
[----:B------:R-:W-:Y:S02]  /*12eb0*/  F2FP.BF16.PACK_AB R5, R67, R66 ;  /* 0x000000424305723e */ /* 0x000fe400000010ff */
[----:B------:R-:W-:Y:S02]  /*12ec0*/  F2FP.BF16.PACK_AB R6, R109, R64 ;  /* 0x000000406d06723e */ /* 0x000fe400000010ff */
[----:B-1----:R-:W-:-:S07]  /*12ed0*/  F2FP.BF16.PACK_AB R7, R116, R57 ;  /* 0x000000397407723e */ /* 0x002fce00000010ff */
[C---:B------:R-:W-:Y:S08]  /*12ee0*/  HMMA.16816.F32.BF16 R96, R4.reuse, R16, R96 ;  /* 0x000000100460723c */ /* 0x040ff00000041860 */
[C---:B------:R-:W-:Y:S01]  /*12ef0*/  HMMA.16816.F32.BF16 R92, R4.reuse, R18, R92 ;  /* 0x00000012045c723c */ /* 0x040fe2000004185c */
[----:B------:R-:W1:Y:S07]  /*12f00*/  LDSM.16.MT88.4 R16, [R166+0x9000] ;  /* 0x00900000a610783b */ /* 0x000e6e0000004200 */
[C---:B------:R-:W-:Y:S01]  /*12f10*/  HMMA.16816.F32.BF16 R84, R4.reuse, R22, R84 ;  /* 0x000000160454723c */ /* 0x040fe20000041854 */
[----:B------:R-:W-:Y:S07]  /*12f20*/  MUFU.EX2 R23, R48 ;  /* 0x0000003000177308 */ /* 0x000fee0000000800 */
[C---:B--2---:R-:W-:Y:S01]  /*12f30*/  HMMA.16816.F32.BF16 R80, R4.reuse, R12, R80 ;  /* 0x0000000c0450723c */ /* 0x044fe20000041850 */
[----:B------:R-:W2:Y:S07]  /*12f40*/  MUFU.EX2 R22, R52 ;  /* 0x0000003400167308 */ /* 0x000eae0000000800 */
[C---:B------:R-:W-:Y:S01]  /*12f50*/  HMMA.16816.F32.BF16 R76, R4.reuse, R14, R76 ;  /* 0x0000000e044c723c */ /* 0x040fe2000004184c */
[----:B------:R-:W3:Y:S01]  /*12f60*/  LDSM.16.MT88.4 R12, [R164+0x9000] ;  /* 0x00900000a40c783b */ /* 0x000ee20000004200 */
[----:B------:R-:W-:Y:S06]  /*12f70*/  MUFU.EX2 R48, R51 ;  /* 0x0000003300307308 */ /* 0x000fec0000000800 */
[C---:B------:R-:W-:Y:S02]  /*12f80*/  HMMA.16816.F32.BF16 R88, R4.reuse, R20, R88 ;  /* 0x000000140458723c */ /* 0x040fe40000041858 */
[----:B------:R-:W-:Y:S06]  /*12f90*/  MUFU.EX2 R21, R55 ;  /* 0x0000003700157308 */ /* 0x000fec0000000800 */
[C---:B------:R-:W-:Y:S02]  /*12fa0*/  HMMA.16816.F32.BF16 R72, R4.reuse, R8, R72 ;  /* 0x000000080448723c */ /* 0x040fe40000041848 */
[----:B------:R-:W5:Y:S06]  /*12fb0*/  MUFU.EX2 R20, R54 ;  /* 0x0000003600147308 */ /* 0x000f6c0000000800 */
[----:B------:R-:W-:Y:S01]  /*12fc0*/  HMMA.16816.F32.BF16 R68, R4, R10, R68 ;  /* 0x0000000a0444723c */ /* 0x000fe20000041844 */
[----:B------:R-:W3:Y:S06]  /*12fd0*/  LDSM.16.MT88.4 R8, [R163+0x9000] ;  /* 0x00900000a308783b */ /* 0x000eec0000004200 */
[----:B----4-:R-:W-:-:S02]  /*12fe0*/  F2FP.BF16.PACK_AB R5, R45, R46 ;  /* 0x0000002e2d05723e */ /* 0x010fc400000010ff */
[----:B--2---:R-:W-:Y:S02]  /*12ff0*/  F2FP.BF16.PACK_AB R6, R22, R23 ;  /* 0x000000171606723e */ /* 0x004fe400000010ff */
[----:B-----5:R-:W-:Y:S02]  /*13000*/  F2FP.BF16.PACK_AB R4, R20, R21 ;  /* 0x000000151404723e */ /* 0x020fe400000010ff */
[----:B------:R-:W-:-:S07]  /*13010*/  F2FP.BF16.PACK_AB R7, R37, R48 ;  /* 0x000000302507723e */ /* 0x000fce00000010ff */
[C---:B-1----:R-:W-:Y:S08]  /*13020*/  HMMA.16816.F32.BF16 R96, R4.reuse, R16, R96 ;  /* 0x000000100460723c */ /* 0x042ff00000041860 */
[C---:B------:R-:W-:Y:S01]  /*13030*/  HMMA.16816.F32.BF16 R92, R4.reuse, R18, R92 ;  /* 0x00000012045c723c */ /* 0x040fe2000004185c */
[----:B------:R-:W1:Y:S07]  /*13040*/  LDSM.16.MT88.4 R16, [R162+0x9000] ;  /* 0x00900000a210783b */ /* 0x000e6e0000004200 */
[C---:B---3--:R-:W-:Y:S07]  /*13050*/  HMMA.16816.F32.BF16 R88, R4.reuse, R12, R88 ;  /* 0x0000000c0458723c */ /* 0x048fee0000041858 */
[----:B------:R-:W-:Y:S01]  /*13060*/  FADD.FTZ R13, R35, R32 ;  /* 0x00000020230d7221 */ /* 0x000fe20000010000 */
[----:B------:R-:W-:Y:S01]  /*13070*/  HMMA.16816.F32.BF16 R80, R4, R8, R80 ;  /* 0x000000080450723c */ /* 0x000fe20000041850 */
[----:B------:R-:W-:-:S02]  /*13080*/  FADD.FTZ R12, R2, R33 ;  /* 0x00000021020c7221 */ /* 0x000fc40000010000 */
[----:B------:R-:W-:Y:S01]  /*13090*/  FADD.FTZ R13, R30, R13 ;  /* 0x0000000d1e0d7221 */ /* 0x000fe20000010000 */
[----:B------:R-:W2:Y:S01]  /*130a0*/  MUFU.EX2 R2, R31 ;  /* 0x0000001f00027308 */ /* 0x000ea20000000800 */
[----:B------:R-:W-:Y:S02]  /*130b0*/  FADD.FTZ R53, R53, R12 ;  /* 0x0000000c35357221 */ /* 0x000fe40000010000 */
[----:B------:R-:W-:Y:S01]  /*130c0*/  FADD.FTZ R36, R36, R13 ;  /* 0x0000000d24247221 */ /* 0x000fe20000010000 */
[----:B------:R-:W-:Y:S01]  /*130d0*/  HMMA.16816.F32.BF16 R84, R4, R14, R84 ;  /* 0x0000000e0454723c */ /* 0x000fe20000041854 */
[----:B------:R-:W-:Y:S01]  /*130e0*/  FADD.FTZ R44, R44, R53 ;  /* 0x000000352c2c7221 */ /* 0x000fe20000010000 */
[----:B------:R-:W3:Y:S01]  /*130f0*/  LDSM.16.MT88.4 R12, [R166+0x9800] ;  /* 0x00980000a60c783b */ /* 0x000ee20000004200 */
        /* <DEDUP_REMOVED lines=8> */
[----:B------:R-:W4:Y:S01]  /*13180*/  LDSM.16.MT88.4 R8, [R164+0x9800] ;  /* 0x00980000a408783b */ /* 0x000f220000004200 */
[----:B------:R-:W-:Y:S01]  /*13190*/  FADD.FTZ R104, R104, R105 ;  /* 0x0000006968687221 */ /* 0x000fe20000010000 */
[----:B-1----:R-:W-:Y:S01]  /*131a0*/  HMMA.16816.F32.BF16 R72, R4, R16, R72 ;  /* 0x000000100448723c */ /* 0x002fe20000041848 */
[----:B------:R-:W-:-:S02]  /*131b0*/  FADD.FTZ R62, R62, R101 ;  /* 0x000000653e3e7221 */ /* 0x000fc40000010000 */
[----:B------:R-:W-:Y:S02]  /*131c0*/  FFMA.FTZ R0, R27, c[0x0][0x23c], -R26 ;  /* 0x00008f001b007a23 */ /* 0x000fe4000001081a */
[----:B------:R-:W-:Y:S02]  /*131d0*/  FADD.FTZ R103, R103, R104 ;  /* 0x0000006867677221 */ /* 0x000fe40000010000 */
[----:B------:R-:W-:Y:S01]  /*131e0*/  FADD.FTZ R17, R65, R62 ;  /* 0x0000003e41117221 */ /* 0x000fe20000010000 */
[----:B------:R-:W-:Y:S01]  /*131f0*/  HMMA.16816.F32.BF16 R68, R4, R18, R68 ;  /* 0x000000120444723c */ /* 0x000fe20000041844 */
[----:B------:R-:W1:Y:S01]  /*13200*/  MUFU.EX2 R0, R0 ;  /* 0x0000000000007308 */ /* 0x000e620000000800 */
[----:B------:R-:W-:Y:S02]  /*13210*/  FADD.FTZ R103, R106, R103 ;  /* 0x000000676a677221 */ /* 0x000fe40000010000 */
[----:B------:R-:W-:Y:S02]  /*13220*/  FADD.FTZ R17, R60, R17 ;  /* 0x000000113c117221 */ /* 0x000fe40000010000 */
[----:B------:R-:W-:Y:S01]  /*13230*/  FADD.FTZ R26, R112, R103 ;  /* 0x00000067701a7221 */ /* 0x000fe20000010000 */
[----:B------:R-:W-:Y:S01]  /*13240*/  F2FP.BF16.PACK_AB R4, R39, R34 ;  /* 0x000000222704723e */ /* 0x000fe200000010ff */
[----:B------:R-:W-:Y:S01]  /*13250*/  FADD.FTZ R110, R110, R17 ;  /* 0x000000116e6e7221 */ /* 0x000fe20000010000 */
[----:B--2---:R-:W-:Y:S01]  /*13260*/  F2FP.BF16.PACK_AB R5, R29, R2 ;  /* 0x000000021d05723e */ /* 0x004fe200000010ff */
[----:B------:R-:W-:Y:S01]  /*13270*/  FADD.FTZ R26, R121, R26 ;  /* 0x0000001a791a7221 */ /* 0x000fe20000010000 */
[----:B------:R-:W-:Y:S01]  /*13280*/  F2FP.BF16.PACK_AB R6, R49, R38 ;  /* 0x000000263106723e */ /* 0x000fe200000010ff */
[----:B------:R-:W-:Y:S01]  /*13290*/  FADD.FTZ R107, R107, R110 ;  /* 0x0000006e6b6b7221 */ /* 0x000fe20000010000 */
[----:B------:R-:W2:Y:S01]  /*132a0*/  LDSM.16.MT88.4 R16, [R163+0x9800] ;  /* 0x00980000a310783b */ /* 0x000ea20000004200 */
[----:B------:R-:W-:-:S02]  /*132b0*/  FADD.FTZ R117, R117, R26 ;  /* 0x0000001a75757221 */ /* 0x000fc40000010000 */
[----:B------:R-:W-:Y:S01]  /*132c0*/  FADD.FTZ R108, R108, R107 ;  /* 0x0000006b6c6c7221 */ /* 0x000fe20000010000 */
[----:B-1----:R-:W-:Y:S01]  /*132d0*/  F2FP.BF16.PACK_AB R7, R191, R0 ;  /* 0x00000000bf07723e */ /* 0x002fe200000010ff */
[----:B------:R-:W-:Y:S02]  /*132e0*/  FADD.FTZ R114, R114, R117 ;  /* 0x0000007572727221 */ /* 0x000fe40000010000 */
[----:B------:R-:W-:Y:S02]  /*132f0*/  FADD.FTZ R26, R111, R108 ;  /* 0x0000006c6f1a7221 */ /* 0x000fe40000010000 */
[----:B------:R-:W-:Y:S02]  /*13300*/  FADD.FTZ R119, R119, R114 ;  /* 0x0000007277777221 */ /* 0x000fe40000010000 */
[----:B------:R-:W-:Y:S01]  /*13310*/  FADD.FTZ R25, R123, R26 ;  /* 0x0000001a7b197221 */ /* 0x000fe20000010000 */
[----:B---3--:R-:W-:Y:S01]  /*13320*/  HMMA.16816.F32.BF16 R96, R4, R12, R96 ;  /* 0x0000000c0460723c */ /* 0x008fe20000041860 */
[----:B------:R-:W-:-:S02]  /*13330*/  FADD.FTZ R126, R126, R119 ;  /* 0x000000777e7e7221 */ /* 0x000fc40000010000 */
[----:B------:R-:W-:-:S05]  /*13340*/  FADD.FTZ R25, R124, R25 ;  /* 0x000000197c197221 */ /* 0x000fca0000010000 */
[C---:B------:R-:W-:Y:S01]  /*13350*/  HMMA.16816.F32.BF16 R92, R4.reuse, R14, R92 ;  /* 0x0000000e045c723c */ /* 0x040fe2000004185c */
[----:B------:R-:W1:Y:S07]  /*13360*/  LDSM.16.MT88.4 R12, [R162+0x9800] ;  /* 0x00980000a20c783b */ /* 0x000e6e0000004200 */
[C---:B----4-:R-:W-:Y:S07]  /*13370*/  HMMA.16816.F32.BF16 R88, R4.reuse, R8, R88 ;  /* 0x000000080458723c */ /* 0x050fee0000041858 */
[----:B------:R-:W-:Y:S01]  /*13380*/  FADD.FTZ R8, R118, R25 ;  /* 0x0000001976087221 */ /* 0x000fe20000010000 */
[----:B------:R-:W-:Y:S01]  /*13390*/  HMMA.16816.F32.BF16 R84, R4, R10, R84 ;  /* 0x0000000a0454723c */ /* 0x000fe20000041854 */
        /* <DEDUP_REMOVED lines=32> */
[----:B------:R-:W-:Y:S02]  /*135a0*/  MOV R0, R3 ;  /* 0x0000000300007202 */ /* 0x000fe40000000f00 */
.L_x_7480:
[----:B------:R-:W-:Y:S01]  /*135b0*/  ULDC.64 UR12, c[0x0][0x118] ;  /* 0x00004600000c7ab9 */ /* 0x000fe20000000a00 */
        /* <DEDUP_REMOVED lines=13> */
.L_x_7490:
        /* <DEDUP_REMOVED lines=66> */
.L_x_7487:
        /* <DEDUP_REMOVED lines=29> */
[----:B------:R-:W3:Y:S08]  /*13c80*/  LDSM.16.M88.4 R108, [R171+0x2000] ;  /* 0x00200000ab6c783b */ /* 0x000ef00000000200 */
[----:B------:R-:W5:Y:S08]  /*13c90*/  LDSM.16.M88.4 R112, [R171+0x2800] ;  /* 0x00280000ab70783b */ /* 0x000f700000000200 */
        /* <DEDUP_REMOVED lines=10> */
[----:B------:R-:W4:Y:S01]  /*13d40*/  LDSM.16.M88.4 R152, [R165+0x3000] ;  /* 0x00300000a598783b */ /* 0x000f220000000200 */
[C---:B---3--:R-:W-:Y:S08]  /*13d50*/  HMMA.16816.F32.BF16 R4, R104.reuse, R108, RZ ;  /* 0x0000006c6804723c */ /* 0x048ff000000418ff */
[C---:B--2---:R-:W-:Y:S01]  /*13d60*/  HMMA.16816.F32.BF16 R8, R104.reuse, R110, RZ ;  /* 0x0000006e6808723c */ /* 0x044fe200000418ff */
[----:B------:R-:W-:Y:S07]  /*13d70*/  LDSM.16.M88.4 R108, [R165+0x4000] ;  /* 0x00400000a56c783b */ /* 0x000fee0000000200 */
        /* <DEDUP_REMOVED lines=23> */
[C---:B----4-:R-:W-:Y:S08]  /*13ef0*/  HMMA.16816.F32.BF16 R20, R140.reuse, R152, R20 ;  /* 0x000000988c14723c */ /* 0x050ff00000041814 */
        /* <DEDUP_REMOVED lines=32> */
[C---:B------:R-:W-:Y:S08]  /*14100*/  HMMA.16816.F32.BF16 R48, R104.reuse, R110, R48 ;  /* 0x0000006e6830723c */ /* 0x040ff00000041830 */
        /* <DEDUP_REMOVED lines=13> */
[----:B------:R-:W3:Y:S01]  /*141e0*/  LDSM.16.M88.4 R4, [R100+0x1000] ;  /* 0x001000006404783b */ /* 0x000ee20000000200 */
[----:B------:R-:W-:Y:S01]  /*141f0*/  FMUL.FTZ R9, R9, c[0x0][0x2ec] ;  /* 0x0000bb0009097a20 */ /* 0x000fe20000410000 */
[C---:B-1----:R-:W-:Y:S03]  /*14200*/  HMMA.16816.F32.BF16 R12, R120.reuse, R104, R12 ;  /* 0x00000068780c723c */ /* 0x042fe6000004180c */
[----:B------:R-:W-:Y:S02]  /*14210*/  FMUL.FTZ R10, R10, c[0x0][0x2ec] ;  /* 0x0000bb000a0a7a20 */ /* 0x000fe40000410000 */
[----:B------:R-:W1:Y:S01]  /*14220*/  MUFU.TANH R251, R9 ;  /* 0x0000000900fb7308 */ /* 0x000e620000002400 */
[----:B------:R-:W-:Y:S02]  /*14230*/  FMUL.FTZ R11, R11, c[0x0][0x2ec] ;  /* 0x0000bb000b0b7a20 */ /* 0x000fe40000410000 */
[----:B------:R-:W-:Y:S01]  /*14240*/  FMUL.FTZ R241, R8, c[0x0][0x2ec] ;  /* 0x0000bb0008f17a20 */ /* 0x000fe20000410000 */
[C---:B------:R-:W-:Y:S06]  /*14250*/  HMMA.16816.F32.BF16 R16, R120.reuse, R106, R16 ;  /* 0x0000006a7810723c */ /* 0x040fec0000041810 */
[----:B------:R-:W4:Y:S09]  /*14260*/  MUFU.TANH R249, R10 ;  /* 0x0000000a00f97308 */ /* 0x000f320000002400 */
[----:B------:R-:W-:Y:S01]  /*14270*/  FMUL.FTZ R0, R12, c[0x0][0x2ec] ;  /* 0x0000bb000c007a20 */ /* 0x000fe20000410000 */
[----:B------:R5:W1:Y:S01]  /*14280*/  MUFU.TANH R252, R11 ;  /* 0x0000000b00fc7308 */ /* 0x000a620000002400 */
[----:B------:R-:W-:Y:S02]  /*14290*/  FMUL.FTZ R13, R13, c[0x0][0x2ec] ;  /* 0x0000bb000d0d7a20 */ /* 0x000fe40000410000 */
[----:B------:R-:W-:Y:S02]  /*142a0*/  FMUL.FTZ R14, R14, c[0x0][0x2ec] ;  /* 0x0000bb000e0e7a20 */ /* 0x000fe40000410000 */
[----:B------:R-:W-:Y:S03]  /*142b0*/  FMUL.FTZ R15, R15, c[0x0][0x2ec] ;  /* 0x0000bb000f0f7a20 */ /* 0x000fe60000410000 */
[----:B------:R-:W-:Y:S02]  /*142c0*/  FMUL.FTZ R239, R16, c[0x0][0x2ec] ;  /* 0x0000bb0010ef7a20 */ /* 0x000fe40000410000 */
[----:B------:R-:W1:Y:S01]  /*142d0*/  MUFU.TANH R243, R243 ;  /* 0x000000f300f37308 */ /* 0x000e620000002400 */
[----:B------:R-:W-:Y:S01]  /*142e0*/  FMUL.FTZ R17, R17, c[0x0][0x2ec] ;  /* 0x0000bb0011117a20 */ /* 0x000fe20000410000 */
[C---:B---3--:R-:W-:Y:S03]  /*142f0*/  HMMA.16816.F32.BF16 R20, R120.reuse, R4, R20 ;  /* 0x000000047814723c */ /* 0x048fe60000041814 */
[----:B------:R-:W-:Y:S02]  /*14300*/  FMUL.FTZ R18, R18, c[0x0][0x2ec] ;  /* 0x0000bb0012127a20 */ /* 0x000fe40000410000 */
[----:B------:R-:W-:Y:S03]  /*14310*/  FMUL.FTZ R19, R19, c[0x0][0x2ec] ;  /* 0x0000bb0013137a20 */ /* 0x000fe60000410000 */
[----:B------:R-:W3:Y:S01]  /*14320*/  MUFU.TANH R250, R250 ;  /* 0x000000fa00fa7308 */ /* 0x000ee20000002400 */
[C---:B------:R-:W-:Y:S01]  /*14330*/  HMMA.16816.F32.BF16 R24, R120.reuse, R6, R24 ;  /* 0x000000067818723c */ /* 0x040fe20000041818 */
[----:B------:R-:W-:Y:S08]  /*14340*/  LDSM.16.M88.4 R4, [R100+0x2000] ;  /* 0x002000006404783b */ /* 0x000ff00000000200 */
[----:B------:R-:W1:Y:S01]  /*14350*/  MUFU.TANH R248, R248 ;  /* 0x000000f800f87308 */ /* 0x000e620000002400 */
[----:B-----5:R-:W5:Y:S05]  /*14360*/  LDSM.16.M88.4 R8, [R100+0x1800] ;  /* 0x001800006408783b */ /* 0x020f6a0000000200 */
[----:B------:R-:W-:Y:S02]  /*14370*/  FMUL.FTZ R237, R20, c[0x0][0x2ec] ;  /* 0x0000bb0014ed7a20 */ /* 0x000fe40000410000 */
[----:B------:R-:W-:Y:S02]  /*14380*/  FMUL.FTZ R21, R21, c[0x0][0x2ec] ;  /* 0x0000bb0015157a20 */ /* 0x000fe40000410000 */
[----:B------:R-:W1:Y:S01]  /*14390*/  MUFU.TANH R241, R241 ;  /* 0x000000f100f17308 */ /* 0x000e620000002400 */
        /* <DEDUP_REMOVED lines=8> */
[----:B------:R1:W1:Y:S01]  /*14420*/  MUFU.TANH R246, R14 ;  /* 0x0000000e00f67308 */ /* 0x0002620000002400 */
[C---:B-----5:R-:W-:Y:S08]  /*14430*/  HMMA.16816.F32.BF16 R28, R120.reuse, R8, R28 ;  /* 0x00000008781c723c */ /* 0x060ff0000004181c */
[C---:B------:R-:W-:Y:S01]  /*14440*/  HMMA.16816.F32.BF16 R32, R120.reuse, R10, R32 ;  /* 0x0000000a7820723c */ /* 0x040fe20000041820 */
[----:B------:R1:W1:Y:S01]  /*14450*/  MUFU.TANH R244, R15 ;  /* 0x0000000f00f47308 */ /* 0x0002620000002400 */
[----:B------:R-:W5:Y:S06]  /*14460*/  LDSM.16.M88.4 R8, [R100+0x2800] ;  /* 0x002800006408783b */ /* 0x000f6c0000000200 */
[C---:B------:R-:W-:Y:S03]  /*14470*/  HMMA.16816.F32.BF16 R36, R120.reuse, R4, R36 ;  /* 0x000000047824723c */ /* 0x040fe60000041824 */
[----:B------:R-:W1:Y:S05]  /*14480*/  MUFU.TANH R239, R239 ;  /* 0x000000ef00ef7308 */ /* 0x000e6a0000002400 */
[C---:B------:R-:W-:Y:S01]  /*14490*/  HMMA.16816.F32.BF16 R40, R120.reuse, R6, R40 ;  /* 0x000000067828723c */ /* 0x040fe20000041828 */
[----:B------:R-:W1:Y:S03]  /*144a0*/  LDSM.16.M88.4 R4, [R100+0x3000] ;  /* 0x003000006404783b */ /* 0x000e660000000200 */
[----:B------:R-:W-:Y:S01]  /*144b0*/  FMUL.FTZ R229, R28, c[0x0][0x2ec] ;  /* 0x0000bb001ce57a20 */ /* 0x000fe20000410000 */
[----:B------:R-:W1:Y:S01]  /*144c0*/  MUFU.TANH R17, R17 ;  /* 0x0000001100117308 */ /* 0x000e620000002400 */
[----:B------:R-:W-:Y:S02]  /*144d0*/  FMUL.FTZ R29, R29, c[0x0][0x2ec] ;  /* 0x0000bb001d1d7a20 */ /* 0x000fe40000410000 */
[----:B------:R-:W-:Y:S04]  /*144e0*/  FMUL.FTZ R223, R32, c[0x0][0x2ec] ;  /* 0x0000bb0020df7a20 */ /* 0x000fe80000410000 */
        /* <DEDUP_REMOVED lines=8> */
[----:B------:R2:W2:Y:S01]  /*14570*/  MUFU.TANH R240, R19 ;  /* 0x0000001300f07308 */ /* 0x0004a20000002400 */
[C---:B-----5:R-:W-:Y:S03]  /*14580*/  HMMA.16816.F32.BF16 R44, R120.reuse, R8, R44 ;  /* 0x00000008782c723c */ /* 0x060fe6000004182c */
[----:B------:R-:W-:Y:S02]  /*14590*/  FMUL.FTZ R37, R37, c[0x0][0x2ec] ;  /* 0x0000bb0025257a20 */ /* 0x000fe40000410000 */
[----:B------:R-:W-:Y:S02]  /*145a0*/  FMUL.FTZ R38, R38, c[0x0][0x2ec] ;  /* 0x0000bb0026267a20 */ /* 0x000fe40000410000 */
[----:B------:R-:W-:Y:S01]  /*145b0*/  FMUL.FTZ R39, R39, c[0x0][0x2ec] ;  /* 0x0000bb0027277a20 */ /* 0x000fe20000410000 */
[C---:B------:R-:W-:Y:S01]  /*145c0*/  HMMA.16816.F32.BF16 R48, R120.reuse, R10, R48 ;  /* 0x0000000a7830723c */ /* 0x040fe20000041830 */
[----:B------:R-:W2:Y:S01]  /*145d0*/  MUFU.TANH R237, R237 ;  /* 0x000000ed00ed7308 */ /* 0x000ea20000002400 */
[----:B------:R-:W5:Y:S01]  /*145e0*/  LDSM.16.M88.4 R8, [R100+0x3800] ;  /* 0x003800006408783b */ /* 0x000f620000000200 */
[----:B------:R-:W-:Y:S04]  /*145f0*/  DEPBAR.LE SB0, 0x0 ;  /* 0x000080000000791a */ /* 0x000fe80000000000 */
[----:B------:R-:W-:Y:S01]  /*14600*/  FMUL.FTZ R41, R41, c[0x0][0x2ec] ;  /* 0x0000bb0029297a20 */ /* 0x000fe20000410000 */
[C---:B-1----:R-:W-:Y:S03]  /*14610*/  HMMA.16816.F32.BF16 R52, R120.reuse, R4, R52 ;  /* 0x000000047834723c */ /* 0x042fe60000041834 */
[----:B------:R1:W1:Y:S01]  /*14620*/  MUFU.TANH R235, R21 ;  /* 0x0000001500eb7308 */ /* 0x0002620000002400 */
[----:B------:R-:W-:Y:S01]  /*14630*/  BAR.SYNC.DEFER_BLOCKING 0x0 ;  /* 0x0000000000007b1d */ /* 0x000fe20000010000 */
[----:B------:R-:W-:Y:S02]  /*14640*/  FMUL.FTZ R42, R42, c[0x0][0x2ec] ;  /* 0x0000bb002a2a7a20 */ /* 0x000fe40000410000 */
[----:B------:R-:W-:Y:S01]  /*14650*/  FMUL.FTZ R43, R43, c[0x0][0x2ec] ;  /* 0x0000bb002b2b7a20 */ /* 0x000fe20000410000 */
[C---:B------:R-:W-:Y:S04]  /*14660*/  HMMA.16816.F32.BF16 R56, R120.reuse, R6, R56 ;  /* 0x000000067838723c */ /* 0x040fe80000041838 */
[----:B------:R-:W-:Y:S01]  /*14670*/  FMUL.FTZ R213, R44, c[0x0][0x2ec] ;  /* 0x0000bb002cd57a20 */ /* 0x000fe20000410000 */
[----:B------:R1:W1:Y:S01]  /*14680*/  MUFU.TANH R238, R22 ;  /* 0x0000001600ee7308 */ /* 0x0002620000002400 */
        /* <DEDUP_REMOVED lines=10> */
[----:B------:R-:W1:Y:S01]  /*14730*/  MUFU.TANH R233, R233 ;  /* 0x000000e900e97308 */ /* 0x000e620000002400 */
[C---:B-----5:R-:W-:Y:S03]  /*14740*/  HMMA.16816.F32.BF16 R60, R120.reuse, R8, R60 ;  /* 0x00000008783c723c */ /* 0x060fe6000004183c */
[----:B------:R-:W-:Y:S02]  /*14750*/  FMUL.FTZ R53, R53, c[0x0][0x2ec] ;  /* 0x0000bb0035357a20 */ /* 0x000fe40000410000 */
[----:B------:R-:W-:Y:S02]  /*14760*/  FMUL.FTZ R54, R54, c[0x0][0x2ec] ;  /* 0x0000bb0036367a20 */ /* 0x000fe40000410000 */
[----:B------:R-:W-:Y:S01]  /*14770*/  FMUL.FTZ R55, R55, c[0x0][0x2ec] ;  /* 0x0000bb0037377a20 */ /* 0x000fe20000410000 */
[----:B------:R-:W-:Y:S01]  /*14780*/  HMMA.16816.F32.BF16 R64, R120, R10, R64 ;  /* 0x0000000a7840723c */ /* 0x000fe20000041840 */
[----:B------:R1:W1:Y:S03]  /*14790*/  MUFU.TANH R231, R25 ;  /* 0x0000001900e77308 */ /* 0x0002660000002400 */
[----:B------:R-:W-:Y:S02]  /*147a0*/  FMUL.FTZ R57, R57, c[0x0][0x2ec] ;  /* 0x0000bb0039397a20 */ /* 0x000fe40000410000 */
[----:B------:R-:W-:Y:S02]  /*147b0*/  FMUL.FTZ R58, R58, c[0x0][0x2ec] ;  /* 0x0000bb003a3a7a20 */ /* 0x000fe40000410000 */
[----:B------:R-:W-:Y:S03]  /*147c0*/  FMUL.FTZ R59, R59, c[0x0][0x2ec] ;  /* 0x0000bb003b3b7a20 */ /* 0x000fe60000410000 */
[----:B------:R1:W1:Y:S05]  /*147d0*/  MUFU.TANH R234, R26 ;  /* 0x0000001a00ea7308 */ /* 0x00026a0000002400 */
        /* <DEDUP_REMOVED lines=66> */
[----:B------:R-:W-:Y:S02]  /*14c00*/  ISETP.GE.AND P3, PT, R2, RZ, PT ;  /* 0x000000ff0200720c */ /* 0x000fe40003f66270 */
        /* <DEDUP_REMOVED lines=48> */
.L_x_7489:
        /* <DEDUP_REMOVED lines=31> */
.L_x_7488:
        /* <DEDUP_REMOVED lines=133> */
[C---:B------:R-:W-:Y:S01]  /*15950*/  FMUL.FTZ R16, R37.reuse, R84 ;  /* 0x0000005425107220 */ /* 0x040fe20000410000 */
[----:B------:R-:W-:Y:S01]  /*15960*/  MUFU.EX2 R64, R64 ;  /* 0x0000004000407308 */ /* 0x000fe20000000800 */
[--C-:B------:R-:W-:Y:S02]  /*15970*/  FFMA.FTZ R84, R242, c[0x0][0x23c], -R39.reuse ;  /* 0x00008f00f2547a23 */ /* 0x100fe40000010827 */
[----:B------:R-:W-:Y:S02]  /*15980*/  FMUL.FTZ R25, R37, R77 ;  /* 0x0000004d25197220 */ /* 0x000fe40000410000 */
        /* <DEDUP_REMOVED lines=16> */
[----:B------:R3:W-:Y:S01]  /*15a90*/  MUFU.EX2 R85, R24 ;  /* 0x0000001800557308 */ /* 0x0007e20000000800 */
        /* <DEDUP_REMOVED lines=15> */
[C---:B---3--:R-:W-:Y:S02]  /*15b90*/  FMUL.FTZ R24, R37.reuse, R76 ;  /* 0x0000004c25187220 */ /* 0x048fe40000410000 */
        /* <DEDUP_REMOVED lines=270> */
.L_x_7486:
        /* <DEDUP_REMOVED lines=9> */
[----:B------:R-:W-:-:S03]  /*16d10*/  IADD3 R13, R180, -R13, RZ ;  /* 0x8000000db40d7210 */ /* 0x000fc60007ffe0ff */
[----:B------:R-:W3:Y:S01]  /*16d20*/  S2R R44, SR_CTAID.X ;  /* 0x00000000002c7919 */ /* 0x000ee20000002500 */
[----:B-1----:R-:W-:-:S03]  /*16d30*/  FADD.FTZ R6, R3, R192 ;  /* 0x000000c003067221 */ /* 0x002fc60000010000 */
[----:B------:R-:W1:Y:S01]  /*16d40*/  S2R R3, SR_TID.X ;  /* 0x0000000000037919 */ /* 0x000e620000002100 */
[----:B--2---:R-:W-:-:S03]  /*16d50*/  FADD.FTZ R7, R4, R191 ;  /* 0x000000bf04077221 */ /* 0x004fc60000010000 */
[----:B------:R-:W2:Y:S04]  /*16d60*/  SHFL.BFLY PT, R5, R6, 0x1, 0x1f ;  /* 0x0c201f0006057f89 */ /* 0x000ea800000e0000 */
[----:B------:R-:W4:Y:S01]  /*16d70*/  SHFL.BFLY PT, R4, R7, 0x1, 0x1f ;  /* 0x0c201f0007047f89 */ /* 0x000f2200000e0000 */
[----:B-1----:R-:W-:-:S04]  /*16d80*/  SHF.R.S32.HI R10, RZ, 0x1f, R3 ;  /* 0x0000001fff0a7819 */ /* 0x002fc80000011403 */
[----:B------:R-:W-:Y:S01]  /*16d90*/  LEA.HI R11, R10, R3, RZ, 0x2 ;  /* 0x000000030a0b7211 */ /* 0x000fe200078f10ff */
[----:B--2---:R-:W-:Y:S01]  /*16da0*/  FADD.FTZ R5, R6, R5 ;  /* 0x0000000506057221 */ /* 0x004fe20000010000 */
[----:B------:R-:W-:Y:S02]  /*16db0*/  SHF.L.U32 R6, R173, 0x6, RZ ;  /* 0x00000006ad067819 */ /* 0x000fe400000006ff */
[--C-:B------:R-:W-:Y:S01]  /*16dc0*/  SHF.R.S32.HI R9, RZ, 0x2, R11.reuse ;  /* 0x00000002ff097819 */ /* 0x100fe2000001140b */
[----:B----4-:R-:W-:Y:S01]  /*16dd0*/  FADD.FTZ R4, R7, R4 ;  /* 0x0000000407047221 */ /* 0x010fe20000010000 */
        /* <DEDUP_REMOVED lines=50> */
[----:B------:R-:W4:Y:S01]  /*17100*/  @P0 MUFU.LG2 R4, R4 ;  /* 0x0000000400040308 */ /* 0x000f220000000c00 */
        /* <DEDUP_REMOVED lines=56> */
[----:B----4-:R-:W-:-:S04]  /*17490*/  @P0 FMUL.FTZ R9, R4, 0.69314718246459960938 ;  /* 0x3f31721804090820 */ /* 0x010fc80000410000 */
[----:B------:R-:W-:Y:S01]  /*174a0*/  @P0 FFMA.FTZ R8, R0, c[0x0][0x238], R9 ;  /* 0x00008e0000080a23 */ /* 0x000fe20000010009 */
[----:B------:R-:W1:Y:S04]  /*174b0*/  LDS.128 R36, [R6.X4] ;  /* 0x0000000006247984 */ /* 0x000e680000004c00 */
[----:B------:R-:W2:Y:S04]  /*174c0*/  LDS.128 R32, [R6.X4+0x800] ;  /* 0x0008000006207984 */ /* 0x000ea80000004c00 */
[----:B------:R-:W4:Y:S04]  /*174d0*/  LDS.128 R28, [R6.X4+0x1000] ;  /* 0x00100000061c7984 */ /* 0x000f280000004c00 */
[----:B------:R-:W1:Y:S04]  /*174e0*/  LDS.128 R24, [R6.X4+0x1800] ;  /* 0x0018000006187984 */ /* 0x000e680000004c00 */
[----:B------:R-:W1:Y:S04]  /*174f0*/  LDS.128 R20, [R6.X4+0x2000] ;  /* 0x0020000006147984 */ /* 0x000e680000004c00 */
[----:B------:R-:W1:Y:S04]  /*17500*/  LDS.128 R16, [R6.X4+0x2800] ;  /* 0x0028000006107984 */ /* 0x000e680000004c00 */
[----:B------:R-:W1:Y:S04]  /*17510*/  LDS.128 R12, [R6.X4+0x3000] ;  /* 0x00300000060c7984 */ /* 0x000e680000004c00 */
[----:B------:R3:W1:Y:S02]  /*17520*/  LDS.128 R40, [R6.X4+0x3800] ;  /* 0x0038000006287984 */ /* 0x0006640000004c00 */
[----:B---3--:R-:W-:-:S04]  /*17530*/  IMAD.SHL.U32 R6, R44, 0x40, RZ ;  /* 0x000000402c067824 */ /* 0x008fc800078e00ff */
[----:B------:R-:W-:Y:S01]  /*17540*/  IMAD R6, R7, c[0x0][0x214], R6 ;  /* 0x0000850007067a24 */ /* 0x000fe200078e0206 */
[----:B------:R-:W-:Y:S05]  /*17550*/  @P1 BRA `(.L_x_7492) ;  /* 0x000000b000001947 */ /* 0x000fea0003800000 */
[----:B--2-4-:R-:W-:Y:S01]  /*17560*/  IMAD R0, R44, -0x40, R181 ;  /* 0xffffffc02c007824 */ /* 0x014fe200078e02b5 */
        /* <DEDUP_REMOVED lines=10> */
.L_x_7492:
[----:B--2-4-:R-:W-:Y:S05]  /*17610*/  BSYNC B0 ;  /* 0x0000000000007941 */ /* 0x014fea0003800000 */
.L_x_7491:
        /* <DEDUP_REMOVED lines=35> */
.L_x_7493:
        /* <DEDUP_REMOVED lines=11> */
.L_x_7931:


//--------------------- .text._ZN5flash24flash_fwd_splitkv_kernelI23Flash_fwd_kernel_traitsILi64ELi64ELi128ELi4ELb0ELb0EN7cutlass10bfloat16_tE19Flash_kernel_traitsILi64ELi64ELi128ELi4ES3_EELb1ELb0ELb1ELb0ELb0ELb0ELb1ELb1EEEvNS_16Flash_fwd_paramsE --------------------------
	.section	.text._ZN5flash24flash_fwd_splitkv_kernelI23Flash_fwd_kernel_traitsILi64ELi64ELi128ELi4ELb0ELb0EN7cutlass10bfloat16_tE19Flash_kernel_traitsILi64ELi64ELi128ELi4ES3_EELb1ELb0ELb1ELb0ELb0ELb0ELb1ELb1EEEvNS_16Flash_fwd_paramsE,"ax",@progbits
	.sectioninfo	@"SHI_REGISTERS=203"
	.align	128
        .global         _ZN5flash24flash_fwd_splitkv_kernelI23Flash_fwd_kernel_traitsILi64ELi64ELi128ELi4ELb0ELb0EN7cutlass10bfloat16_tE19Flash_kernel_traitsILi64ELi64ELi128ELi4ES3_EELb1ELb0ELb1ELb0ELb0ELb0ELb1ELb1EEEvNS_16Flash_fwd_paramsE
        .type           _ZN5flash24flash_fwd_splitkv_kernelI23Flash_fwd_kernel_traitsILi64ELi64ELi128ELi4ELb0ELb0EN7cutlass10bfloat16_tE19Flash_kernel_traitsILi64ELi64ELi128ELi4ES3_EELb1ELb0ELb1ELb0ELb0ELb0ELb1ELb1EEEvNS_16Flash_fwd_paramsE,@function
        .size           _ZN5flash24flash_fwd_splitkv_kernelI23Flash_fwd_kernel_traitsILi64ELi64ELi128ELi4ELb0ELb0EN7cutlass10bfloat16_tE19Flash_kernel_traitsILi64ELi64ELi128ELi4ES3_EELb1ELb0ELb1ELb0ELb0ELb0ELb1ELb1EEEvNS_16Flash_fwd_paramsE,(.L_x_7932 - _ZN5flash24flash_fwd_splitkv_kernelI23Flash_fwd_kernel_traitsILi64ELi64ELi128ELi4ELb0ELb0EN7cutlass10bfloat16_tE19Flash_kernel_traitsILi64ELi64ELi128ELi4ES3_EELb1ELb0ELb1ELb0ELb0ELb0ELb1ELb1EEEvNS_16Flash_fwd_paramsE)
        .other          _ZN5flash24flash_fwd_splitkv_kernelI23Flash_fwd_kernel_traitsILi64ELi64ELi128ELi4ELb0ELb0EN7cutlass10bfloat16_tE19Flash_kernel_traitsILi64ELi64ELi128ELi4ES3_EELb1ELb0ELb1ELb0ELb0ELb0ELb1ELb1EEEvNS_16Flash_fwd_paramsE,@"STO_CUDA_ENTRY STV_DEFAULT"
_ZN5flash24flash_fwd_splitkv_kernelI23Flash_fwd_kernel_traitsILi64ELi64ELi128ELi4ELb0ELb0EN7cutlass10bfloat16_tE19Flash_kernel_traitsILi64ELi64ELi128ELi4ES3_EELb1ELb0ELb1ELb0ELb0ELb0ELb1ELb1EEEvNS_16Flash_fwd_paramsE:
.text._ZN5flash24flash_fwd_splitkv_kernelI23Flash_fwd_kernel_traitsILi64ELi64ELi128ELi4ELb0ELb0EN7cutlass10bfloat16_tE19Flash_kernel_traitsILi64ELi64ELi128ELi4ES3_EELb1ELb0ELb1ELb0ELb0ELb0ELb1ELb1EEEvNS_16Flash_fwd_paramsE:
        /* <DEDUP_REMOVED lines=53> */
.L_x_7494:
[----:B-1-34-:R-:W-:Y:S02]  /*0350*/  MOV R5, c[0x0][0x218] ;  /* 0x0000860000057a02 */ /* 0x01afe40000000f00 */
.L_x_7495:
        /* <DEDUP_REMOVED lines=31> */
[----:B------:R-:W-:Y:S02]  /*0550*/  IMAD.HI.U32 R7, R11, R4, R10 ;  /* 0x000000040b077227 */ /* 0x000fe400078e000a */
[----:B------:R-:W1:Y:S02]  /*0560*/  S2R R10, SR_TID.X ;  /* 0x00000000000a7919 */ /* 0x000e640000002100 */
        /* <DEDUP_REMOVED lines=15> */
[----:B------:R-:W-:-:S03]  /*0660*/  IADD3 R7, R6, c[0x0][0x2e8], R47 ;  /* 0x0000ba0006077a10 */ /* 0x000fc60007ffe02f */
        /* <DEDUP_REMOVED lines=28> */
[----:B------:R-:W-:Y:S02]  /*0830*/  IADD3 R6, R0, 0x28, RZ ;  /* 0x0000002800067810 */ /* 0x000fe40007ffe0ff */
[-C--:B------:R-:W-:Y:S02]  /*0840*/  ISETP.GE.OR P2, PT, R16, R3.reuse, P0 ;  /* 0x000000031000720c */ /* 0x080fe40000746670 */
[----:B------:R-:W-:Y:S02]  /*0850*/  IADD3 R2, P1, R4, R8, RZ ;  /* 0x0000000804027210 */ /* 0x000fe40007f3e0ff */
        /* <DEDUP_REMOVED lines=12> */
[----:B------:R-:W-:Y:S01]  /*0920*/  IADD3 R4, R0, 0x30, RZ ;  /* 0x0000003000047810 */ /* 0x000fe20007ffe0ff */
[----:B------:R1:W-:Y:S01]  /*0930*/  @!P1 STG.E.128 [R18.64+0x1000], RZ ;  /* 0x001000ff12009986 */ /* 0x0003e2000c101d06 */
[----:B------:R-:W-:Y:S02]  /*0940*/  ISETP.NE.AND P1, PT, R7, RZ, PT ;  /* 0x000000ff0700720c */ /* 0x000fe40003f25270 */
[-C--:B------:R-:W-:Y:S02]  /*0950*/  ISETP.GE.OR P6, PT, R12, R3.reuse, P0 ;  /* 0x000000030c00720c */ /* 0x080fe400007c6670 */
[----:B------:R-:W-:Y:S01]  /*0960*/  P2R R9, PR, RZ, 0x20 ;  /* 0x00000020ff097803 */ /* 0x000fe20000000000 */
[----:B------:R1:W-:Y:S01]  /*0970*/  @!P3 STG.E.128 [R18.64], RZ ;  /* 0x000000ff1200b986 */ /* 0x0003e2000c101d06 */
[----:B------:R-:W-:-:S02]  /*0980*/  ISETP.GE.OR P5, PT, R4, R3, P0 ;  /* 0x000000030400720c */ /* 0x000fc400007a6670 */
[----:B------:R-:W-:Y:S01]  /*0990*/  SHF.R.S32.HI R7, RZ, 0x1f, R5 ;  /* 0x0000001fff077819 */ /* 0x000fe20000011405 */
[----:B------:R1:W-:Y:S01]  /*09a0*/  @!P2 STG.E.128 [R18.64+0x3800], RZ ;  /* 0x003800ff1200a986 */ /* 0x0003e2000c101d06 */
[----:B------:R-:W-:Y:S02]  /*09b0*/  IADD3 R5, P0, R5, R0, RZ ;  /* 0x0000000005057210 */ /* 0x000fe40007f1e0ff */
        /* <DEDUP_REMOVED lines=8> */
[-C--:B------:R-:W-:Y:S02]  /*0a40*/  ISETP.GE.AND P0, PT, R6, R3.reuse, PT ;  /* 0x000000030600720c */ /* 0x080fe40003f06270 */
[----:B------:R-:W-:Y:S02]  /*0a50*/  ISETP.GE.AND P2, PT, R4, R3, PT ;  /* 0x000000030400720c */ /* 0x000fe40003f46270 */
[----:B------:R-:W-:Y:S02]  /*0a60*/  ISETP.NE.AND P6, PT, R9, RZ, PT ;  /* 0x000000ff0900720c */ /* 0x000fe40003fc5270 */
[----:B------:R-:W-:Y:S02]  /*0a70*/  LEA.HI.X R15, R5, c[0x0][0x20c], R8, 0x2, P1 ;  /* 0x00008300050f7a11 */ /* 0x000fe400008f1408 */
[----:B------:R-:W-:-:S02]  /*0a80*/  ISETP.NE.OR P1, PT, R10, RZ, P0 ;  /* 0x000000ff0a00720c */ /* 0x000fc40000725670 */
[----:B------:R-:W-:Y:S02]  /*0a90*/  ISETP.NE.OR P0, PT, R10, RZ, P2 ;  /* 0x000000ff0a00720c */ /* 0x000fe40001705670 */
        /* <DEDUP_REMOVED lines=30> */
.L_x_7496:
        /* <DEDUP_REMOVED lines=48> */
[----:B-----5:R-:W-:Y:S02]  /*0f80*/  IABS R6, c[0x0][0x1c8] ;  /* 0x0000720000067a13 */ /* 0x020fe40000000000 */
[----:B------:R-:W-:Y:S02]  /*0f90*/  IABS R3, R132 ;  /* 0x0000008400037213 */ /* 0x000fe40000000000 */
[----:B------:R-:W1:Y:S08]  /*0fa0*/  I2F.RP R2, R6 ;  /* 0x0000000600027306 */ /* 0x000e700000209400 */
[----:B-1----:R-:W1:Y:S02]  /*0fb0*/  MUFU.RCP R12, R2 ;  /* 0x00000002000c7308 */ /* 0x002e640000001000 */
[----:B-1----:R-:W-:-:S06]  /*0fc0*/  IADD3 R12, R12, 0xffffffe, RZ ;  /* 0x0ffffffe0c0c7810 */ /* 0x002fcc0007ffe0ff */
[----:B------:R-:W1:Y:S02]  /*0fd0*/  F2I.FTZ.U32.TRUNC.NTZ R13, R12 ;  /* 0x0000000c000d7305 */ /* 0x000e64000021f000 */
[----:B-1----:R-:W-:Y:S01]  /*0fe0*/  IADD3 R0, RZ, -R13, RZ ;  /* 0x8000000dff007210 */ /* 0x002fe20007ffe0ff */
[----:B------:R-:W-:-:S04]  /*0ff0*/  IMAD.MOV.U32 R12, RZ, RZ, RZ ;  /* 0x000000ffff0c7224 */ /* 0x000fc800078e00ff */
[----:B------:R-:W-:-:S04]  /*1000*/  IMAD R0, R0, R6, RZ ;  /* 0x0000000600007224 */ /* 0x000fc800078e02ff */
[----:B------:R-:W-:-:S06]  /*1010*/  IMAD.HI.U32 R0, R13, R0, R12 ;  /* 0x000000000d007227 */ /* 0x000fcc00078e000c */
[----:B------:R-:W-:-:S05]  /*1020*/  IMAD.HI.U32 R0, R0, R3, RZ ;  /* 0x0000000300007227 */ /* 0x000fca00078e00ff */
[----:B------:R-:W-:-:S05]  /*1030*/  IADD3 R2, -R0, RZ, RZ ;  /* 0x000000ff00027210 */ /* 0x000fca0007ffe1ff */
[----:B------:R-:W-:Y:S01]  /*1040*/  IMAD R3, R6, R2, R3 ;  /* 0x0000000206037224 */ /* 0x000fe200078e0203 */
[----:B------:R-:W-:-:S04]  /*1050*/  IADD3 R2, -R9, RZ, RZ ;  /* 0x000000ff09027210 */ /* 0x000fc80007ffe1ff */
[----:B------:R-:W-:Y:S01]  /*1060*/  ISETP.GT.U32.AND P0, PT, R6, R3, PT ;  /* 0x000000030600720c */ /* 0x000fe20003f04070 */
[----:B------:R-:W-:-:S12]  /*1070*/  IMAD R9, R2, c[0x0][0x2d0], R7 ;  /* 0x0000b40002097a24 */ /* 0x000fd800078e0207 */
[----:B------:R-:W-:Y:S01]  /*1080*/  @!P0 IMAD.IADD R3, R3, 0x1, -R6 ;  /* 0x0000000103038824 */ /* 0x000fe200078e0a06 */
[----:B------:R-:W-:-:S04]  /*1090*/  @!P0 IADD3 R0, R0, 0x1, RZ ;  /* 0x0000000100008810 */ /* 0x000fc80007ffe0ff */
[----:B------:R-:W-:Y:S02]  /*10a0*/  ISETP.GE.U32.AND P1, PT, R3, R6, PT ;  /* 0x000000060300720c */ /* 0x000fe40003f26070 */
[----:B------:R-:W-:-:S04]  /*10b0*/  LOP3.LUT R3, R132, c[0x0][0x1c8], RZ, 0x3c, !PT ;  /* 0x0000720084037a12 */ /* 0x000fc800078e3cff */
[----:B------:R-:W-:Y:S02]  /*10c0*/  ISETP.GE.AND P0, PT, R3, RZ, PT ;  /* 0x000000ff0300720c */ /* 0x000fe40003f06270 */
[----:B------:R-:W-:-:S05]  /*10d0*/  SHF.R.S32.HI R3, RZ, 0x1f, R9 ;  /* 0x0000001fff037819 */ /* 0x000fca0000011409 */
[----:B------:R-:W-:Y:S01]  /*10e0*/  @P1 IADD3 R0, R0, 0x1, RZ ;  /* 0x0000000100001810 */ /* 0x000fe20007ffe0ff */
[----:B------:R-:W-:Y:S01]  /*10f0*/  IMAD R8, R3, c[0x0][0x198], RZ ;  /* 0x0000660003087a24 */ /* 0x000fe200078e02ff */
[----:B------:R-:W-:-:S03]  /*1100*/  ISETP.NE.AND P1, PT, RZ, c[0x0][0x1c8], PT ;  /* 0x00007200ff007a0c */ /* 0x000fc60003f25270 */
[----:B------:R-:W-:Y:S02]  /*1110*/  IMAD R8, R9, c[0x0][0x19c], R8 ;  /* 0x0000670009087a24 */ /* 0x000fe400078e0208 */
[----:B------:R-:W-:-:S08]  /*1120*/  @!P0 IMAD.MOV R0, RZ, RZ, -R0 ;  /* 0x000000ffff008224 */ /* 0x000fd000078e0a00 */
        /* <DEDUP_REMOVED lines=19> */
.L_x_7497:
        /* <DEDUP_REMOVED lines=15> */
.L_x_7499:
[----:B------:R-:W-:Y:S01]  /*1350*/  IABS R7, c[0x0][0x1c8] ;  /* 0x0000720000077a13 */ /* 0x000fe20000000000 */
[----:B------:R-:W-:Y:S01]  /*1360*/  @P0 IMAD.IADD R15, R8, 0x1, R15 ;  /* 0x00000001080f0824 */ /* 0x000fe200078e020f */
[----:B------:R-:W-:Y:S02]  /*1370*/  IABS R3, R132 ;  /* 0x0000008400037213 */ /* 0x000fe40000000000 */
[----:B------:R-:W1:Y:S01]  /*1380*/  I2F.RP R2, R7 ;  /* 0x0000000700027306 */ /* 0x000e620000209400 */
[----:B------:R-:W-:-:S07]  /*1390*/  MOV R13, R5 ;  /* 0x00000005000d7202 */ /* 0x000fce0000000f00 */
[----:B-1----:R-:W1:Y:S02]  /*13a0*/  MUFU.RCP R18, R2 ;  /* 0x0000000200127308 */ /* 0x002e640000001000 */
[----:B-1----:R-:W-:-:S06]  /*13b0*/  IADD3 R18, R18, 0xffffffe, RZ ;  /* 0x0ffffffe12127810 */ /* 0x002fcc0007ffe0ff */
[----:B------:R-:W1:Y:S02]  /*13c0*/  F2I.FTZ.U32.TRUNC.NTZ R19, R18 ;  /* 0x0000001200137305 */ /* 0x000e64000021f000 */
[----:B-1----:R-:W-:Y:S01]  /*13d0*/  IMAD.MOV R0, RZ, RZ, -R19 ;  /* 0x000000ffff007224 */ /* 0x002fe200078e0a13 */
[----:B------:R-:W-:-:S03]  /*13e0*/  MOV R18, RZ ;  /* 0x000000ff00127202 */ /* 0x000fc60000000f00 */
        /* <DEDUP_REMOVED lines=41> */
.L_x_7498:
[----:B------:R1:W5:Y:S01]  /*1680*/  @P4 LDG.E R96, [R96.64] ;  /* 0x0000000660604981 */ /* 0x000362000c1e1900 */
[----:B------:R-:W-:Y:S01]  /*1690*/  SHF.R.S32.HI R11, RZ, 0x1f, R10 ;  /* 0x0000001fff0b7819 */ /* 0x000fe2000001140a */
[----:B------:R-:W-:Y:S01]  /*16a0*/  IMAD.MOV.U32 R21, RZ, RZ, 0x2 ;  /* 0x00000002ff157424 */ /* 0x000fe200078e00ff */
[----:B------:R-:W-:Y:S01]  /*16b0*/  ISETP.NE.AND P0, PT, R23, -0x1, PT ;  /* 0xffffffff1700780c */ /* 0x000fe20003f05270 */
[----:B------:R-:W-:Y:S01]  /*16c0*/  IMAD.MOV.U32 R62, RZ, RZ, c[0x0][0x230] ;  /* 0x00008c00ff3e7624 */ /* 0x000fe200078e00ff */
[CC--:B------:R-:W-:Y:S01]  /*16d0*/  LEA.HI R59, R11.reuse, R10.reuse, RZ, 0x3 ;  /* 0x0000000a0b3b7211 */ /* 0x0c0fe200078f18ff */
[----:B------:R-:W-:Y:S01]  /*16e0*/  IMAD.MOV.U32 R25, RZ, RZ, c[0x0][0x230] ;  /* 0x00008c00ff197624 */ /* 0x000fe200078e00ff */
[----:B------:R-:W-:Y:S02]  /*16f0*/  LEA.HI R54, R11, R10, RZ, 0x4 ;  /* 0x0000000a0b367211 */ /* 0x000fe400078f20ff */
[----:B------:R-:W-:Y:S02]  /*1700*/  SHF.R.S32.HI R134, RZ, 0x3, R59 ;  /* 0x00000003ff867819 */ /* 0x000fe4000001143b */
[----:B------:R-:W-:-:S02]  /*1710*/  LOP3.LUT R59, R59, 0xfffffff8, RZ, 0xc0, !PT ;  /* 0xfffffff83b3b7812 */ /* 0x000fc400078ec0ff */
[----:B------:R-:W-:Y:S02]  /*1720*/  SHF.L.U32 R123, R134, 0x6, RZ ;  /* 0x00000006867b7819 */ /* 0x000fe400000006ff */
[----:B------:R-:W-:Y:S01]  /*1730*/  LOP3.LUT R53, R54, 0xfffffff0, RZ, 0xc0, !PT ;  /* 0xfffffff036357812 */ /* 0x000fe200078ec0ff */
[----:B-----5:R-:W-:Y:S01]  /*1740*/  @!P0 IMAD R6, R4, c[0x0][0x178], RZ ;  /* 0x00005e0004068a24 */ /* 0x020fe200078e02ff */
[----:B------:R-:W-:Y:S01]  /*1750*/  LOP3.LUT R123, R123, 0x1c0, RZ, 0xc0, !PT ;  /* 0x000001c07b7b7812 */ /* 0x000fe200078ec0ff */
[----:B------:R-:W-:Y:S01]  /*1760*/  IMAD.IADD R59, R10, 0x1, -R59 ;  /* 0x000000010a3b7824 */ /* 0x000fe200078e0a3b */
[----:B------:R-:W-:Y:S01]  /*1770*/  SHF.R.S32.HI R135, RZ, 0x1f, R134 ;  /* 0x0000001fff877819 */ /* 0x000fe20000011486 */
[----:B------:R-:W-:Y:S01]  /*1780*/  @P0 IMAD.WIDE.U32 R12, R23, c[0x0][0x190], RZ ;  /* 0x00006400170c0a25 */ /* 0x000fe200078e00ff */
[----:B------:R-:W-:Y:S02]  /*1790*/  MOV R24, RZ ;  /* 0x000000ff00187202 */ /* 0x000fe40000000f00 */
[----:B------:R-:W-:Y:S01]  /*17a0*/  SHF.L.U32 R100, R59, 0x3, RZ ;  /* 0x000000033b647819 */ /* 0x000fe200000006ff */
[----:B------:R-:W-:Y:S01]  /*17b0*/  @!P0 IMAD.WIDE.U32 R18, R177, c[0x0][0x178], RZ ;  /* 0x00005e00b1128a25 */ /* 0x000fe200078e00ff */
[----:B------:R-:W-:-:S02]  /*17c0*/  LEA.HI R8, R11, R10, RZ, 0x6 ;  /* 0x0000000a0b087211 */ /* 0x000fc400078f30ff */
[----:B------:R-:W-:Y:S01]  /*17d0*/  SHF.R.S32.HI R101, RZ, 0x1f, R100 ;  /* 0x0000001fff657819 */ /* 0x000fe20000011464 */
[----:B------:R-:W-:Y:S01]  /*17e0*/  @!P0 IMAD R6, R177, c[0x0][0x17c], R6 ;  /* 0x00005f00b1068a24 */ /* 0x000fe200078e0206 */
[----:B------:R-:W-:Y:S01]  /*17f0*/  SHF.R.S32.HI R133, RZ, 0x1f, R132 ;  /* 0x0000001fff857819 */ /* 0x000fe20000011484 */
[----:B------:R-:W-:Y:S01]  /*1800*/  @P0 IMAD R13, R23, c[0x0][0x194], R13 ;  /* 0x00006500170d0a24 */ /* 0x000fe200078e020d */
[----:B------:R-:W-:Y:S01]  /*1810*/  MOV R149, c[0x0][0x198] ;  /* 0x0000660000957a02 */ /* 0x000fe20000000f00 */
[----:B------:R-:W-:Y:S01]  /*1820*/  @!P0 IMAD.IADD R13, R19, 0x1, R6 ;  /* 0x00000001130d8824 */ /* 0x000fe200078e0206 */
[----:B------:R-:W-:Y:S01]  /*1830*/  LOP3.LUT R6, R123, 0x38, R100, 0xf8, !PT ;  /* 0x000000387b067812 */ /* 0x000fe200078ef864 */
[----:B------:R-:W-:Y:S01]  /*1840*/  IMAD.IADD R53, R10, 0x1, -R53 ;  /* 0x000000010a357824 */ /* 0x000fe200078e0a35 */
[----:B------:R-:W-:Y:S01]  /*1850*/  SHF.R.U32.HI R123, RZ, 0x3, R123 ;  /* 0x00000003ff7b7819 */ /* 0x000fe2000001167b */
[----:B------:R-:W-:Y:S01]  /*1860*/  @!P0 IMAD.MOV.U32 R12, RZ, RZ, R18 ;  /* 0x000000ffff0c8224 */ /* 0x000fe200078e0012 */
[----:B------:R-:W-:Y:S01]  /*1870*/  IADD3 R14, P0, R100, R14, RZ ;  /* 0x0000000e640e7210 */ /* 0x000fe20007f1e0ff */
[----:B------:R-:W-:Y:S01]  /*1880*/  IMAD.WIDE R16, R17, 0x40, R134 ;  /* 0x0000004011107825 */ /* 0x000fe200078e0286 */
[----:B------:R-:W-:-:S02]  /*1890*/  LOP3.LUT R123, R6, R123, RZ, 0x3c, !PT ;  /* 0x0000007b067b7212 */ /* 0x000fc400078e3cff */
[----:B------:R-:W-:Y:S01]  /*18a0*/  SHF.R.S32.HI R6, RZ, 0x1f, R53 ;  /* 0x0000001fff067819 */ /* 0x000fe20000011435 */
[----:B------:R-:W-:Y:S01]  /*18b0*/  IMAD.HI.U32 R62, R21, R62, R24 ;  /* 0x0000003e153e7227 */ /* 0x000fe200078e0018 */
[----:B------:R-:W-:Y:S02]  /*18c0*/  IADD3.X R15, R101, R15, RZ, P0, !PT ;  /* 0x0000000f650f7210 */ /* 0x000fe400007fe4ff */
[----:B------:R-:W-:Y:S01]  /*18d0*/  LEA.HI R55, R6, R53, RZ, 0x3 ;  /* 0x0000003506377211 */ /* 0x000fe200078f18ff */
[----:B------:R-:W-:Y:S01]  /*18e0*/  IMAD R11, R2, c[0x0][0x1b8], RZ ;  /* 0x00006e00020b7a24 */ /* 0x000fe200078e02ff */
[----:B------:R-:W-:Y:S01]  /*18f0*/  IADD3 R124, P0, R134, R9, RZ ;  /* 0x00000009867c7210 */ /* 0x000fe20007f1e0ff */
[----:B------:R-:W-:Y:S01]  /*1900*/  IMAD R136, R17, c[0x0][0x190], RZ ;  /* 0x0000640011887a24 */ /* 0x000fe200078e02ff */
[----:B------:R-:W-:Y:S01]  /*1910*/  LOP3.LUT R6, R55, 0xfffffff8, RZ, 0xc0, !PT ;  /* 0xfffffff837067812 */ /* 0x000fe200078ec0ff */
[----:B------:R-:W-:Y:S01]  /*1920*/  IMAD R10, R0, c[0x0][0x1bc], R11 ;  /* 0x00006f00000a7a24 */ /* 0x000fe200078e020b */
[----:B------:R-:W-:Y:S01]  /*1930*/  SHF.R.S32.HI R9, RZ, 0x1f, R56 ;  /* 0x0000001fff097819 */ /* 0x000fe20000011438 */
[----:B------:R-:W-:Y:S01]  /*1940*/  IMAD R136, R16, c[0x0][0x194], R136 ;  /* 0x0000650010887a24 */ /* 0x000fe200078e0288 */
[----:B------:R-:W-:Y:S01]  /*1950*/  IADD3 R12, P1, R100, R12, RZ ;  /* 0x0000000c640c7210 */ /* 0x000fe20007f3e0ff */
[----:B------:R-:W-:Y:S01]  /*1960*/  IMAD.IADD R53, R53, 0x1, -R6 ;  /* 0x0000000135357824 */ /* 0x000fe200078e0a06 */
[----:B------:R-:W-:Y:S01]  /*1970*/  LEA.HI R6, R9, R56, RZ, 0x7 ;  /* 0x0000003809067211 */ /* 0x000fe200078f38ff */
[----:B------:R-:W-:Y:S01]  /*1980*/  IMAD.WIDE.U32 R14, R0, c[0x0][0x1b8], R14 ;  /* 0x00006e00000e7a25 */ /* 0x000fe200078e000e */
[----:B------:R-:W-:-:S02]  /*1990*/  IADD3.X R3, R135, R3, RZ, P0, !PT ;  /* 0x0000000387037210 */ /* 0x000fc400007fe4ff */
[----:B------:R-:W-:Y:S01]  /*19a0*/  SHF.R.S32.HI R6, RZ, 0x7, R6 ;  /* 0x00000007ff067819 */ /* 0x000fe20000011406 */
[----:B------:R-:W-:Y:S01]  /*19b0*/  IMAD.X R13, R101, 0x1, R13, P1 ;  /* 0x00000001650d7824 */ /* 0x000fe200008e060d */
[----:B------:R-:W-:Y:S01]  /*19c0*/  IADD3 R128, P0, R100, R128, RZ ;  /* 0x0000008064807210 */ /* 0x000fe20007f1e0ff */
[----:B------:R-:W-:Y:S01]  /*19d0*/  IMAD.SHL.U32 R59, R59, 0x4, RZ ;  /* 0x000000043b3b7824 */ /* 0x000fe200078e00ff */
[----:B------:R-:W-:Y:S01]  /*19e0*/  IMNMX R63, R171, R6, !PT ;  /* 0x00000006ab3f7217 */ /* 0x000fe20007800200 */
[----:B------:R-:W-:Y:S01]  /*19f0*/  IMAD.WIDE.U32 R12, R16, c[0x0][0x190], R12 ;  /* 0x00006400100c7a25 */ /* 0x000fe200078e000c */
[----:B------:R-:W-:Y:S02]  /*1a00*/  IADD3.X R129, R101, R5, RZ, P0, !PT ;  /* 0x0000000565817210 */ /* 0x000fe400007fe4ff */
[----:B------:R-:W-:Y:S01]  /*1a10*/  ISETP.GT.AND P0, PT, R52, R63, PT ;  /* 0x0000003f3400720c */ /* 0x000fe20003f04270 */
[----:B------:R-:W-:Y:S01]  /*1a20*/  IMAD.IADD R11, R15, 0x1, R10 ;  /* 0x000000010f0b7824 */ /* 0x000fe200078e020a */
[----:B------:R-:W-:Y:S01]  /*1a30*/  SHF.R.S32.HI R61, RZ, 0x1, R62 ;  /* 0x00000001ff3d7819 */ /* 0x000fe2000001143e */
[----:B------:R-:W-:Y:S01]  /*1a40*/  IMAD.IADD R137, R13, 0x1, R136 ;  /* 0x000000010d897824 */ /* 0x000fe200078e0288 */
[----:B------:R-:W-:Y:S01]  /*1a50*/  MOV R10, R14 ;  /* 0x0000000e000a7202 */ /* 0x000fe20000000f00 */
[----:B------:R-:W-:Y:S01]  /*1a60*/  IMAD R3, R3, c[0x0][0x1a0], RZ ;  /* 0x0000680003037a24 */ /* 0x000fe200078e02ff */
[----:B------:R-:W-:Y:S01]  /*1a70*/  SHF.L.U64.HI R174, R149, R98, c[0x0][0x19c] ;  /* 0x0000670095ae7619 */ /* 0x000fe20000010262 */
[----:B------:R-:W-:Y:S01]  /*1a80*/  IMAD.MOV.U32 R136, RZ, RZ, R12 ;  /* 0x000000ffff887224 */ /* 0x000fe200078e000c */
[----:B------:R-:W-:Y:S01]  /*1a90*/  SHF.R.S32.HI R54, RZ, 0x4, R54 ;  /* 0x00000004ff367819 */ /* 0x000fe20000011436 */
[----:B------:R-:W-:-:S02]  /*1aa0*/  IMAD R139, R133, c[0x0][0x1a8], RZ ;  /* 0x00006a00858b7a24 */ /* 0x000fc400078e02ff */
[----:B------:R-:W-:Y:S02]  /*1ab0*/  IMAD R131, R135, c[0x0][0x198], RZ ;  /* 0x0000660087837a24 */ /* 0x000fe400078e02ff */
[----:B------:R-:W-:Y:S02]  /*1ac0*/  IMAD R60, R134, R61, R59 ;  /* 0x0000003d863c7224 */ /* 0x000fe400078e023b */
[----:B------:R-:W-:Y:S02]  /*1ad0*/  IMAD R127, R124, c[0x0][0x1a4], R3 ;  /* 0x000069007c7f7a24 */ /* 0x000fe400078e0203 */
[----:B------:R-:W-:Y:S01]  /*1ae0*/  IMAD.SHL.U32 R8, R8, 0x8, RZ ;  /* 0x0000000808087824 */ /* 0x000fe200078e00ff */
[----:B------:R-:W-:Y:S01]  /*1af0*/  SHF.R.S32.HI R58, RZ, 0x1f, R60 ;  /* 0x0000001fff3a7819 */ /* 0x000fe2000001143c */
[----:B------:R-:W-:Y:S02]  /*1b00*/  IMAD.MOV.U32 R3, RZ, RZ, c[0x0][0x1a0] ;  /* 0x00006800ff037624 */ /* 0x000fe400078e00ff */
[----:B------:R-:W-:Y:S01]  /*1b10*/  IMAD R139, R132, c[0x0][0x1ac], R139 ;  /* 0x00006b00848b7a24 */ /* 0x000fe200078e028b */
[----:B------:R-:W-:Y:S01]  /*1b20*/  LOP3.LUT R123, R123, 0xfffffe00, R8, 0xf8, !PT ;  /* 0xfffffe007b7b7812 */ /* 0x000fe200078ef808 */
[----:B------:R-:W-:Y:S01]  /*1b30*/  IMAD R131, R134, c[0x0][0x19c], R131 ;  /* 0x0000670086837a24 */ /* 0x000fe200078e0283 */
[----:B------:R-:W-:Y:S01]  /*1b40*/  SHF.L.U64.HI R172, R3, R98, c[0x0][0x1a4] ;  /* 0x0000690003ac7619 */ /* 0x000fe20000010262 */
[----:B------:R-:W-:-:S02]  /*1b50*/  IMAD.IADD R59, R59, 0x1, R60 ;  /* 0x000000013b3b7824 */ /* 0x000fc400078e023c */
[----:B------:R-:W-:-:S03]  /*1b60*/  IMAD.WIDE.U32 R128, R134, c[0x0][0x198], R128 ;  /* 0x0000660086807a25 */ /* 0x000fc600078e0080 */
[----:B------:R-:W-:Y:S01]  /*1b70*/  SHF.R.S32.HI R57, RZ, 0x1f, R59 ;  /* 0x0000001fff397819 */ /* 0x000fe2000001143b */
[----:B------:R-:W-:Y:S01]  /*1b80*/  IMAD.WIDE.U32 R136, R132, c[0x0][0x1a8], R136 ;  /* 0x00006a0084887a25 */ /* 0x000fe200078e0088 */
[----:B------:R-:W-:-:S03]  /*1b90*/  IADD3 R131, R129, R131, RZ ;  /* 0x0000008381837210 */ /* 0x000fc60007ffe0ff */
[----:B------:R-:W-:Y:S01]  /*1ba0*/  IMAD.WIDE.U32 R124, R124, c[0x0][0x1a0], R10 ;  /* 0x000068007c7c7a25 */ /* 0x000fe200078e000a */
[----:B------:R-:W-:-:S03]  /*1bb0*/  IADD3 R139, R137, R139, RZ ;  /* 0x0000008b898b7210 */ /* 0x000fc60007ffe0ff */
[----:B------:R-:W-:Y:S02]  /*1bc0*/  IMAD.SHL.U32 R173, R3, 0x10, RZ ;  /* 0x0000001003ad7824 */ /* 0x000fe400078e00ff */
        /* <DEDUP_REMOVED lines=177> */
.L_x_7554:
        /* <DEDUP_REMOVED lines=50> */
[----:B------:R-:W-:Y:S11]  /*2a00*/  ISETP.LT.OR P2, PT, R116, R3, P0 ;  /* 0x000000037400720c */ /* 0x000ff60000741670 */
[----:B------:R-:W-:Y:S02]  /*2a10*/  @!UPT UIADD3 URZ, URZ, URZ, URZ ;  /* 0x0000003f3f3ff290 */ /* 0x000fe4000fffe03f */
        /* <DEDUP_REMOVED lines=85> */
.L_x_7504:
[----:B------:R-:W-:Y:S05]  /*2f70*/  BSYNC B0 ;  /* 0x0000000000007941 */ /* 0x000fea0003800000 */
.L_x_7503:
        /* <DEDUP_REMOVED lines=57> */
.L_x_7506:
[----:B------:R-:W-:Y:S05]  /*3310*/  BSYNC B0 ;  /* 0x0000000000007941 */ /* 0x000fea0003800000 */
.L_x_7505:
        /* <DEDUP_REMOVED lines=57> */
.L_x_7508:
[----:B------:R-:W-:Y:S05]  /*36b0*/  BSYNC B0 ;  /* 0x0000000000007941 */ /* 0x000fea0003800000 */
.L_x_7507:
        /* <DEDUP_REMOVED lines=61> */
.L_x_7510:
[----:B------:R-:W-:Y:S05]  /*3a90*/  BSYNC B0 ;  /* 0x0000000000007941 */ /* 0x000fea0003800000 */
.L_x_7509:
[----:B------:R-:W-:Y:S01]  /*3aa0*/  LOP3.LUT P0, RZ, R178, 0x2, RZ, 0xc0, !PT ;  /* 0x00000002b2ff7812 */ /* 0x000fe2000780c0ff */
        /* <DEDUP_REMOVED lines=58> */
.L_x_7512:
[----:B------:R-:W-:Y:S05]  /*3e50*/  BSYNC B0 ;  /* 0x0000000000007941 */ /* 0x000fea0003800000 */
.L_x_7511:
        /* <DEDUP_REMOVED lines=61> */
.L_x_7514:
[----:B------:R-:W-:Y:S05]  /*4230*/  BSYNC B0 ;  /* 0x0000000000007941 */ /* 0x000fea0003800000 */
.L_x_7513:
        /* <DEDUP_REMOVED lines=61> */
.L_x_7516:
[----:B------:R-:W-:Y:S05]  /*4610*/  BSYNC B0 ;  /* 0x0000000000007941 */ /* 0x000fea0003800000 */
.L_x_7515:
[----:B------:R-:W-:Y:S01]  /*4620*/  LOP3.LUT P0, RZ, R178, 0x1, RZ, 0xc0, !PT ;  /* 0x00000001b2ff7812 */ /* 0x000fe2000780c0ff */
        /* <DEDUP_REMOVED lines=62> */
.L_x_7518:
[----:B------:R-:W-:Y:S05]  /*4a10*/  BSYNC B0 ;  /* 0x0000000000007941 */ /* 0x000fea0003800000 */
.L_x_7517:
        /* <DEDUP_REMOVED lines=10> */
.L_x_7502:
        /* <DEDUP_REMOVED lines=86> */
.L_x_7523:
[----:B------:R-:W-:Y:S05]  /*5020*/  BSYNC B0 ;  /* 0x0000000000007941 */ /* 0x000fea0003800000 */
.L_x_7522:
[----:B------:R-:W-:Y:S05]  /*5030*/  MOV R87, R85 ;  /* 0x0000005500577202 */ /* 0x000fea0000000f00 */
[----:B-----5:R2:W-:Y:S02]  /*5040*/  STG.E.128 [R86.64], R40 ;  /* 0x0000002856007986 */ /* 0x0205e4000c101d06 */
.L_x_7521:
[----:B------:R-:W-:Y:S05]  /*5050*/  BSYNC B1 ;  /* 0x0000000000017941 */ /* 0x000fea0003800000 */
.L_x_7520:
        /* <DEDUP_REMOVED lines=88> */
.L_x_7527:
[----:B------:R-:W-:Y:S05]  /*55e0*/  BSYNC B0 ;  /* 0x0000000000007941 */ /* 0x000fea0003800000 */
.L_x_7526:
[C---:B------:R-:W-:Y:S04]  /*55f0*/  LEA R2, P0, R175.reuse, R86, 0x1 ;  /* 0x00000056af027211 */ /* 0x040fe800078008ff */
[----:B------:R-:W-:Y:S05]  /*5600*/  LEA.HI.X R3, R175, R85, R174, 0x1, P0 ;  /* 0x00000055af037211 */ /* 0x000fea00000f0cae */
[----:B-----5:R3:W-:Y:S04]  /*5610*/  STG.E.128 [R2.64], R40 ;  /* 0x0000002802007986 */ /* 0x0207e8000c101d06 */
.L_x_7525:
[----:B------:R-:W-:Y:S05]  /*5620*/  BSYNC B1 ;  /* 0x0000000000017941 */ /* 0x000fea0003800000 */
.L_x_7524:
        /* <DEDUP_REMOVED lines=88> */
.L_x_7531:
[----:B------:R-:W-:Y:S05]  /*5bb0*/  BSYNC B0 ;  /* 0x0000000000007941 */ /* 0x000fea0003800000 */
.L_x_7530:
[C---:B------:R-:W-:Y:S04]  /*5bc0*/  LEA R2, P0, R148.reuse, R86, 0x1 ;  /* 0x0000005694027211 */ /* 0x040fe800078008ff */
[----:B------:R-:W-:Y:S05]  /*5bd0*/  LEA.HI.X R3, R148, R85, R67, 0x1, P0 ;  /* 0x0000005594037211 */ /* 0x000fea00000f0c43 */
[----:B-----5:R3:W-:Y:S04]  /*5be0*/  STG.E.128 [R2.64], R40 ;  /* 0x0000002802007986 */ /* 0x0207e8000c101d06 */
.L_x_7529:
[----:B------:R-:W-:Y:S05]  /*5bf0*/  BSYNC B1 ;  /* 0x0000000000017941 */ /* 0x000fea0003800000 */
.L_x_7528:
        /* <DEDUP_REMOVED lines=89> */
.L_x_7535:
[----:B------:R-:W-:Y:S05]  /*6190*/  BSYNC B0 ;  /* 0x0000000000007941 */ /* 0x000fea0003800000 */
.L_x_7534:
[----:B------:R-:W-:Y:S02]  /*61a0*/  MOV R3, 0x60 ;  /* 0x0000006000037802 */ /* 0x000fe40000000f00 */
[----:B------:R-:W-:Y:S03]  /*61b0*/  MOV R87, R85 ;  /* 0x0000005500577202 */ /* 0x000fe60000000f00 */
[C---:B------:R-:W-:Y:S02]  /*61c0*/  IMAD R0, R3.reuse, c[0x0][0x19c], RZ ;  /* 0x0000670003007a24 */ /* 0x040fe400078e02ff */
[----:B------:R-:W-:Y:S05]  /*61d0*/  IMAD.WIDE.U32 R4, R3, c[0x0][0x198], R86 ;  /* 0x0000660003047a25 */ /* 0x000fea00078e0056 */
[----:B------:R-:W-:Y:S05]  /*61e0*/  IADD3 R5, R5, R0, RZ ;  /* 0x0000000005057210 */ /* 0x000fea0007ffe0ff */
[----:B-----5:R3:W-:Y:S02]  /*61f0*/  STG.E.128 [R4.64], R40 ;  /* 0x0000002804007986 */ /* 0x0207e4000c101d06 */
.L_x_7533:
[----:B------:R-:W-:Y:S05]  /*6200*/  BSYNC B1 ;  /* 0x0000000000017941 */ /* 0x000fea0003800000 */
.L_x_7532:
[----:B------:R-:W-:Y:S01]  /*6210*/  LOP3.LUT P0, RZ, R178, 0x2, RZ, 0xc0, !PT ;  /* 0x00000002b2ff7812 */ /* 0x000fe2000780c0ff */
        /* <DEDUP_REMOVED lines=89> */
.L_x_7539:
[----:B------:R-:W-:Y:S05]  /*67b0*/  BSYNC B0 ;  /* 0x0000000000007941 */ /* 0x000fea0003800000 */
.L_x_7538:
[C---:B------:R-:W-:Y:S04]  /*67c0*/  LEA R2, P0, R150.reuse, R86, 0x1 ;  /* 0x0000005696027211 */ /* 0x040fe800078008ff */
[----:B------:R-:W-:Y:S05]  /*67d0*/  LEA.HI.X R3, R150, R85, R70, 0x1, P0 ;  /* 0x0000005596037211 */ /* 0x000fea00000f0c46 */
[----:B-----5:R3:W-:Y:S04]  /*67e0*/  STG.E.128 [R2.64], R40 ;  /* 0x0000002802007986 */ /* 0x0207e8000c101d06 */
.L_x_7537:
[----:B------:R-:W-:Y:S05]  /*67f0*/  BSYNC B1 ;  /* 0x0000000000017941 */ /* 0x000fea0003800000 */
.L_x_7536:
        /* <DEDUP_REMOVED lines=89> */
.L_x_7543:
[----:B------:R-:W-:Y:S05]  /*6d90*/  BSYNC B0 ;  /* 0x0000000000007941 */ /* 0x000fea0003800000 */
.L_x_7542:
[----:B------:R-:W-:Y:S02]  /*6da0*/  MOV R3, 0xa0 ;  /* 0x000000a000037802 */ /* 0x000fe40000000f00 */
[----:B------:R-:W-:Y:S03]  /*6db0*/  MOV R87, R85 ;  /* 0x0000005500577202 */ /* 0x000fe60000000f00 */
[C---:B------:R-:W-:Y:S02]  /*6dc0*/  IMAD R0, R3.reuse, c[0x0][0x19c], RZ ;  /* 0x0000670003007a24 */ /* 0x040fe400078e02ff */
[----:B------:R-:W-:Y:S05]  /*6dd0*/  IMAD.WIDE.U32 R4, R3, c[0x0][0x198], R86 ;  /* 0x0000660003047a25 */ /* 0x000fea00078e0056 */
[----:B------:R-:W-:Y:S05]  /*6de0*/  IADD3 R5, R5, R0, RZ ;  /* 0x0000000005057210 */ /* 0x000fea0007ffe0ff */
[----:B-----5:R3:W-:Y:S02]  /*6df0*/  STG.E.128 [R4.64], R40 ;  /* 0x0000002804007986 */ /* 0x0207e4000c101d06 */
.L_x_7541:
[----:B------:R-:W-:Y:S05]  /*6e00*/  BSYNC B1 ;  /* 0x0000000000017941 */ /* 0x000fea0003800000 */
.L_x_7540:
        /* <DEDUP_REMOVED lines=89> */
.L_x_7547:
[----:B------:R-:W-:Y:S05]  /*73a0*/  BSYNC B0 ;  /* 0x0000000000007941 */ /* 0x000fea0003800000 */
.L_x_7546:
[----:B------:R-:W-:Y:S02]  /*73b0*/  MOV R3, 0xc0 ;  /* 0x000000c000037802 */ /* 0x000fe40000000f00 */
[----:B------:R-:W-:Y:S03]  /*73c0*/  MOV R87, R85 ;  /* 0x0000005500577202 */ /* 0x000fe60000000f00 */
[C---:B------:R-:W-:Y:S02]  /*73d0*/  IMAD R0, R3.reuse, c[0x0][0x19c], RZ ;  /* 0x0000670003007a24 */ /* 0x040fe400078e02ff */
[----:B------:R-:W-:Y:S05]  /*73e0*/  IMAD.WIDE.U32 R4, R3, c[0x0][0x198], R86 ;  /* 0x0000660003047a25 */ /* 0x000fea00078e0056 */
[----:B------:R-:W-:Y:S05]  /*73f0*/  IADD3 R5, R5, R0, RZ ;  /* 0x0000000005057210 */ /* 0x000fea0007ffe0ff */
[----:B-----5:R3:W-:Y:S02]  /*7400*/  STG.E.128 [R4.64], R40 ;  /* 0x0000002804007986 */ /* 0x0207e4000c101d06 */
.L_x_7545:
[----:B------:R-:W-:Y:S05]  /*7410*/  BSYNC B1 ;  /* 0x0000000000017941 */ /* 0x000fea0003800000 */
.L_x_7544:
[----:B------:R-:W-:Y:S01]  /*7420*/  LOP3.LUT P0, RZ, R178, 0x1, RZ, 0xc0, !PT ;  /* 0x00000001b2ff7812 */ /* 0x000fe2000780c0ff */
        /* <DEDUP_REMOVED lines=89> */
.L_x_7551:
[----:B------:R-:W-:Y:S05]  /*79c0*/  BSYNC B0 ;  /* 0x0000000000007941 */ /* 0x000fea0003800000 */
.L_x_7550:
[----:B------:R-:W-:Y:S02]  /*79d0*/  MOV R3, 0xe0 ;  /* 0x000000e000037802 */ /* 0x000fe40000000f00 */
[----:B------:R-:W-:Y:S03]  /*79e0*/  MOV R87, R85 ;  /* 0x0000005500577202 */ /* 0x000fe60000000f00 */
[C---:B------:R-:W-:Y:S02]  /*79f0*/  IMAD R0, R3.reuse, c[0x0][0x19c], RZ ;  /* 0x0000670003007a24 */ /* 0x040fe400078e02ff */
[----:B------:R-:W-:Y:S05]  /*7a00*/  IMAD.WIDE.U32 R4, R3, c[0x0][0x198], R86 ;  /* 0x0000660003047a25 */ /* 0x000fea00078e0056 */
[----:B------:R-:W-:Y:S05]  /*7a10*/  IADD3 R5, R5, R0, RZ ;  /* 0x0000000005057210 */ /* 0x000fea0007ffe0ff */
[----:B-----5:R3:W-:Y:S02]  /*7a20*/  STG.E.128 [R4.64], R40 ;  /* 0x0000002804007986 */ /* 0x0207e4000c101d06 */
.L_x_7549:
[----:B------:R-:W-:Y:S05]  /*7a30*/  BSYNC B1 ;  /* 0x0000000000017941 */ /* 0x000fea0003800000 */
.L_x_7548:
        /* <DEDUP_REMOVED lines=8> */
.L_x_7501:
        /* <DEDUP_REMOVED lines=72> */
.L_x_7519:
[----:B------:R-:W-:Y:S01]  /*7f40*/  LOP3.LUT P1, RZ, R178, 0x8, RZ, 0xc0, !PT ;  /* 0x00000008b2ff7812 */ /* 0x000fe2000782c0ff */
        /* <DEDUP_REMOVED lines=82> */
.L_x_7552:
        /* <DEDUP_REMOVED lines=9> */
.L_x_7553:
[----:B------:R-:W-:Y:S04]  /*8500*/  IADD3 R11, R11, -0x1, RZ ;  /* 0xffffffff0b0b7810 */ /* 0x000fe80007ffe0ff */
[----:B------:R-:W-:Y:S11]  /*8510*/  ISETP.GT.AND P0, PT, R11, R63, PT ;  /* 0x0000003f0b00720c */ /* 0x000ff60003f04270 */
[----:B------:R-:W-:Y:S02]  /*8520*/  @!UPT UIADD3 URZ, URZ, URZ, URZ ;  /* 0x0000003f3f3ff290 */ /* 0x000fe4000fffe03f */
[----:B------:R-:W-:-:S05]  /*8530*/  @P0 BRA `(.L_x_7554) ;  /* 0xffffa1a000000947 */ /* 0x000fca000383ffff */
.L_x_7500:
        /* <DEDUP_REMOVED lines=9> */
[----:B------:R-:W-:-:S05]  /*85d0*/  @P0 IMAD.WIDE R10, R177, R0, c[0x0][0x250] ;  /* 0x00009400b10a0625 */ /* 0x000fca00078e0200 */
        /* <DEDUP_REMOVED lines=15> */
[----:B-1----:R-:W-:-:S04]  /*86d0*/  IMAD R9, R7, 0x40, R56 ;  /* 0x0000004007097824 */ /* 0x002fc800078e0238 */
[----:B----4-:R-:W-:Y:S01]  /*86e0*/  IMAD.IADD R2, R9, 0x1, R2 ;  /* 0x0000000109027824 */ /* 0x010fe200078e0202 */
[-CC-:B------:R-:W-:Y:S02]  /*86f0*/  LEA.HI.X R9, R5, R139.reuse, R3.reuse, 0x4, P0 ;  /* 0x0000008b05097211 */ /* 0x180fe400000f2403 */
[C---:B------:R-:W-:Y:S01]  /*8700*/  LEA R10, P0, R12.reuse, c[0x0][0x160], 0x1 ;  /* 0x000058000c0a7a11 */ /* 0x040fe200078008ff */
[----:B------:R-:W-:Y:S01]  /*8710*/  IMAD R2, R61, R2, RZ ;  /* 0x000000023d027224 */ /* 0x000fe200078e02ff */
[----:B------:R-:W-:Y:S02]  /*8720*/  LEA.HI.X R3, R5, R139, R3, 0x5, P2 ;  /* 0x0000008b05037211 */ /* 0x000fe400010f2c03 */
[----:B------:R-:W-:Y:S02]  /*8730*/  LEA.HI.X R11, R12, c[0x0][0x164], R4, 0x1, P0 ;  /* 0x000059000c0b7a11 */ /* 0x000fe400000f0c04 */
[----:B------:R-:W-:Y:S02]  /*8740*/  LEA R28, P0, R136, c[0x0][0x160], 0x1 ;  /* 0x00005800881c7a11 */ /* 0x000fe400078008ff */
[----:B------:R-:W-:Y:S01]  /*8750*/  LEA.HI.X R37, R0, c[0x0][0x164], R9, 0x1, P1 ;  /* 0x0000590000257a11 */ /* 0x000fe200008f0c09 */
[----:B------:R-:W-:Y:S01]  /*8760*/  IMAD R9, R7, -0x40, R176 ;  /* 0xffffffc007097824 */ /* 0x000fe200078e02b0 */
[----:B------:R-:W-:-:S02]  /*8770*/  LEA.HI.X R29, R136, c[0x0][0x164], R3, 0x1, P0 ;  /* 0x00005900881d7a11 */ /* 0x000fc400000f0c03 */
[----:B------:R-:W-:Y:S02]  /*8780*/  ISETP.NE.AND P0, PT, RZ, UR4, PT ;  /* 0x00000004ff007c0c */ /* 0x000fe4000bf05270 */
        /* <DEDUP_REMOVED lines=46> */
[----:B------:R-:W-:Y:S02]  /*8a70*/  FFMA.FTZ R26, R6, R25, R26 ;  /* 0x00000019061a7223 */ /* 0x000fe4000001001a */
[----:B------:R-:W-:Y:S02]  /*8a80*/  IMAD.U32 R19, R5, 0x10000, RZ ;  /* 0x0001000005137824 */ /* 0x000fe400078e00ff */
[-C--:B------:R-:W-:Y:S02]  /*8a90*/  FMUL.FTZ R5, R21, R2.reuse ;  /* 0x0000000215057220 */ /* 0x080fe40000410000 */
[----:B------:R-:W-:Y:S02]  /*8aa0*/  FMUL.FTZ R6, R13, R2 ;  /* 0x000000020d067220 */ /* 0x000fe40000410000 */
[----:B------:R-:W-:-:S02]  /*8ab0*/  FMUL.FTZ R2, R24, R3 ;  /* 0x0000000318027220 */ /* 0x000fc40000410000 */
[----:B------:R-:W-:Y:S02]  /*8ac0*/  FMUL.FTZ R3, R20, R3 ;  /* 0x0000000314037220 */ /* 0x000fe40000410000 */
[----:B------:R-:W-:Y:S02]  /*8ad0*/  FFMA.FTZ R12, R12, R22, R27 ;  /* 0x000000160c0c7223 */ /* 0x000fe4000001001b */
        /* <DEDUP_REMOVED lines=9> */
.L_x_7561:
[----:B------:R-:W-:Y:S05]  /*8b70*/  BSYNC B0 ;  /* 0x0000000000007941 */ /* 0x000fea0003800000 */
.L_x_7560:
[----:B-----5:R3:W-:Y:S02]  /*8b80*/  STS.128 [R185], R12 ;  /* 0x0000000cb9007388 */ /* 0x0207e40000000c00 */
.L_x_7559:
[----:B------:R-:W-:Y:S05]  /*8b90*/  BSYNC B1 ;  /* 0x0000000000017941 */ /* 0x000fea0003800000 */
.L_x_7558:
        /* <DEDUP_REMOVED lines=58> */
.L_x_7565:
[----:B------:R-:W-:Y:S05]  /*8f40*/  BSYNC B0 ;  /* 0x0000000000007941 */ /* 0x000fea0003800000 */
.L_x_7564:
[----:B-----5:R1:W-:Y:S02]  /*8f50*/  STS.128 [R185+0x800], R36 ;  /* 0x00080024b9007388 */ /* 0x0203e40000000c00 */
.L_x_7563:
[----:B------:R-:W-:Y:S05]  /*8f60*/  BSYNC B1 ;  /* 0x0000000000017941 */ /* 0x000fea0003800000 */
.L_x_7562:
        /* <DEDUP_REMOVED lines=59> */
.L_x_7569:
[----:B------:R-:W-:Y:S05]  /*9320*/  BSYNC B0 ;  /* 0x0000000000007941 */ /* 0x000fea0003800000 */
.L_x_7568:
[----:B-----5:R1:W-:Y:S02]  /*9330*/  STS.128 [R185+0x1000], R28 ;  /* 0x0010001cb9007388 */ /* 0x0203e40000000c00 */
.L_x_7567:
[----:B------:R-:W-:Y:S05]  /*9340*/  BSYNC B1 ;  /* 0x0000000000017941 */ /* 0x000fea0003800000 */
.L_x_7566:
        /* <DEDUP_REMOVED lines=58> */
.L_x_7572:
[----:B------:R-:W-:Y:S05]  /*96f0*/  BSYNC B0 ;  /* 0x0000000000007941 */ /* 0x000fea0003800000 */
.L_x_7571:
[----:B-----5:R1:W-:Y:S01]  /*9700*/  STS.128 [R185+0x1800], R12 ;  /* 0x0018000cb9007388 */ /* 0x0203e20000000c00 */
[----:B------:R-:W-:Y:S05]  /*9710*/  BRA `(.L_x_7570) ;  /* 0x00001ca000007947 */ /* 0x000fea0003800000 */
.L_x_7557:
        /* <DEDUP_REMOVED lines=91> */
.L_x_7576:
[----:B------:R-:W-:Y:S05]  /*9cd0*/  BSYNC B0 ;  /* 0x0000000000007941 */ /* 0x000fea0003800000 */
.L_x_7575:
[----:B-----5:R4:W-:Y:S02]  /*9ce0*/  STS.128 [R185], R24 ;  /* 0x00000018b9007388 */ /* 0x0209e40000000c00 */
.L_x_7574:
[----:B------:R-:W-:Y:S05]  /*9cf0*/  BSYNC B1 ;  /* 0x0000000000017941 */ /* 0x000fea0003800000 */
.L_x_7573:
        /* <DEDUP_REMOVED lines=26> */
[----:B---3--:R-:W3:Y:S01]  /*9ea0*/  LDG.E.128 R12, [R12.64] ;  /* 0x000000060c0c7981 */ /* 0x008ee2000c1e1d00 */
        /* <DEDUP_REMOVED lines=67> */
.L_x_7580:
[----:B------:R-:W-:Y:S05]  /*a2e0*/  BSYNC B0 ;  /* 0x0000000000007941 */ /* 0x000fea0003800000 */
.L_x_7579:
[----:B-----5:R1:W-:Y:S02]  /*a2f0*/  STS.128 [R185+0x800], R24 ;  /* 0x00080018b9007388 */ /* 0x0203e40000000c00 */
.L_x_7578:
[----:B------:R-:W-:Y:S05]  /*a300*/  BSYNC B1 ;  /* 0x0000000000017941 */ /* 0x000fea0003800000 */
.L_x_7577:
        /* <DEDUP_REMOVED lines=95> */
.L_x_7584:
[----:B------:R-:W-:Y:S05]  /*a900*/  BSYNC B0 ;  /* 0x0000000000007941 */ /* 0x000fea0003800000 */
.L_x_7583:
[----:B-----5:R4:W-:Y:S02]  /*a910*/  STS.128 [R185+0x1000], R24 ;  /* 0x00100018b9007388 */ /* 0x0209e40000000c00 */
.L_x_7582:
[----:B------:R-:W-:Y:S05]  /*a920*/  BSYNC B1 ;  /* 0x0000000000017941 */ /* 0x000fea0003800000 */
.L_x_7581:
        /* <DEDUP_REMOVED lines=96> */
.L_x_7586:
[----:B------:R-:W-:Y:S05]  /*af30*/  BSYNC B0 ;  /* 0x0000000000007941 */ /* 0x000fea0003800000 */
.L_x_7585:
[----:B-----5:R1:W-:Y:S01]  /*af40*/  STS.128 [R185+0x1800], R12 ;  /* 0x0018000cb9007388 */ /* 0x0203e20000000c00 */
[----:B------:R-:W-:Y:S05]  /*af50*/  BRA `(.L_x_7570) ;  /* 0x0000046000007947 */ /* 0x000fea0003800000 */
.L_x_7556:
        /* <DEDUP_REMOVED lines=14> */
.L_x_7588:
[----:B------:R-:W-:Y:S05]  /*b040*/  BSYNC B0 ;  /* 0x0000000000007941 */ /* 0x000fea0003800000 */
.L_x_7587:
        /* <DEDUP_REMOVED lines=17> */
.L_x_7590:
[----:B------:R-:W-:Y:S05]  /*b160*/  BSYNC B0 ;  /* 0x0000000000007941 */ /* 0x000fea0003800000 */
.L_x_7589:
        /* <DEDUP_REMOVED lines=17> */
.L_x_7592:
[----:B------:R-:W-:Y:S05]  /*b280*/  BSYNC B0 ;  /* 0x0000000000007941 */ /* 0x000fea0003800000 */
.L_x_7591:
        /* <DEDUP_REMOVED lines=19> */
.L_x_7570:
[----:B------:R-:W-:Y:S05]  /*b3c0*/  BSYNC B2 ;  /* 0x0000000000027941 */ /* 0x000fea0003800000 */
.L_x_7555:
[----:B------:R-:W-:Y:S01]  /*b3d0*/  IADD3 R186, R52, -0x1, RZ ;  /* 0xffffffff34ba7810 */ /* 0x000fe20007ffe0ff */
[----:B------:R-:W-:Y:S01]  /*b3e0*/  BSSY B0, `(.L_x_7593) ;  /* 0x000000f000007945 */ /* 0x000fe20003800000 */
[----:B------:R-:W-:-:S03]  /*b3f0*/  LEA R182, P0, R128, c[0x0][0x168], 0x1 ;  /* 0x00005a0080b67a11 */ /* 0x000fc600078008ff */
[----:B---3--:R-:W-:Y:S01]  /*b400*/  IMAD.SHL.U32 R3, R186, 0x80, RZ ;  /* 0x00000080ba037824 */ /* 0x008fe200078e00ff */
        /* <DEDUP_REMOVED lines=12> */
.L_x_7594:
[----:B------:R-:W-:Y:S05]  /*b4d0*/  BSYNC B0 ;  /* 0x0000000000007941 */ /* 0x000fea0003800000 */
.L_x_7593:
        /* <DEDUP_REMOVED lines=12> */
.L_x_7596:
[----:B------:R-:W-:Y:S05]  /*b5a0*/  BSYNC B0 ;  /* 0x0000000000007941 */ /* 0x000fea0003800000 */
.L_x_7595:
        /* <DEDUP_REMOVED lines=14> */
.L_x_7598:
[----:B------:R-:W-:Y:S05]  /*b690*/  BSYNC B0 ;  /* 0x0000000000007941 */ /* 0x000fea0003800000 */
.L_x_7597:
        /* <DEDUP_REMOVED lines=16> */
.L_x_7600:
[----:B------:R-:W-:Y:S05]  /*b7a0*/  BSYNC B0 ;  /* 0x0000000000007941 */ /* 0x000fea0003800000 */
.L_x_7599:
        /* <DEDUP_REMOVED lines=15> */
.L_x_7602:
[----:B------:R-:W-:Y:S05]  /*b8a0*/  BSYNC B0 ;  /* 0x0000000000007941 */ /* 0x000fea0003800000 */
.L_x_7601:
        /* <DEDUP_REMOVED lines=17> */
.L_x_7604:
[----:B------:R-:W-:Y:S05]  /*b9c0*/  BSYNC B0 ;  /* 0x0000000000007941 */ /* 0x000fea0003800000 */
.L_x_7603:
        /* <DEDUP_REMOVED lines=17> */
.L_x_7606:
[----:B------:R-:W-:Y:S05]  /*bae0*/  BSYNC B0 ;  /* 0x0000000000007941 */ /* 0x000fea0003800000 */
.L_x_7605:
        /* <DEDUP_REMOVED lines=17> */
.L_x_7608:
[----:B------:R-:W-:Y:S05]  /*bc00*/  BSYNC B0 ;  /* 0x0000000000007941 */ /* 0x000fea0003800000 */
.L_x_7607:
[----:B------:R-:W-:Y:S01]  /*bc10*/  SHF.R.S32.HI R0, RZ, 0x1f, R177 ;  /* 0x0000001fff007819 */ /* 0x000fe200000114b1 */
[----:B------:R-:W-:Y:S01]  /*bc20*/  IMAD.WIDE.U32 R132, R177, c[0x0][0x320], R132 ;  /* 0x0000c800b1847a25 */ /* 0x000fe200078e0084 */
[----:B------:R-:W0:Y:S03]  /*bc30*/  LDGDEPBAR ;  /* 0x00000000000079af */ /* 0x000e260000000000 */
[----:B------:R-:W-:Y:S01]  /*bc40*/  IMAD R0, R0, c[0x0][0x320], RZ ;  /* 0x0000c80000007a24 */ /* 0x000fe200078e02ff */
[----:B------:R-:W-:-:S03]  /*bc50*/  LEA R20, P0, R132, c[0x0][0x318], 0x2 ;  /* 0x0000c60084147a11 */ /* 0x000fc600078010ff */
[----:B------:R-:W-:-:S04]  /*bc60*/  IMAD R0, R177, c[0x0][0x324], R0 ;  /* 0x0000c900b1007a24 */ /* 0x000fc800078e0200 */
[----:B------:R-:W-:-:S05]  /*bc70*/  IMAD.IADD R0, R133, 0x1, R0 ;  /* 0x0000000185007824 */ /* 0x000fca00078e0200 */
[----:B------:R-:W-:-:S05]  /*bc80*/  LEA.HI.X R21, R132, c[0x0][0x31c], R0, 0x2, P0 ;  /* 0x0000c70084157a11 */ /* 0x000fca00000f1400 */
[----:B------:R-:W5:Y:S01]  /*bc90*/  LDG.E R0, [R20.64] ;  /* 0x0000000614007981 */ /* 0x000f62000c1e1900 */
[----:B------:R-:W-:Y:S01]  /*bca0*/  ISETP.GE.AND P0, PT, R134, R11, PT ;  /* 0x0000000b8600720c */ /* 0x000fe20003f06270 */
[----:B------:R-:W5:Y:S01]  /*bcb0*/  MUFU.RCP R15, c[0x0][0x238] ;  /* 0x00008e00000f7b08 */ /* 0x000f620000001000 */
[----:B------:R-:W-:-:S04]  /*bcc0*/  DEPBAR.LE SB0, 0x0 ;  /* 0x000080000000791a */ /* 0x000fc80000000000 */
[----:B------:R-:W1:Y:S04]  /*bcd0*/  S2R R10, SR_TID.X ;  /* 0x00000000000a7919 */ /* 0x000e680000002100 */
[----:B------:R-:W-:Y:S01]  /*bce0*/  BAR.SYNC.DEFER_BLOCKING 0x0 ;  /* 0x0000000000007b1d */ /* 0x000fe20000010000 */
[----:B------:R-:W-:-:S04]  /*bcf0*/  LEA R192, P1, R124, c[0x0][0x170], 0x1 ;  /* 0x00005c007cc07a11 */ /* 0x000fc800078208ff */
[----:B------:R-:W-:Y:S01]  /*bd00*/  LEA.HI.X R193, R124, c[0x0][0x174], R127, 0x1, P1 ;  /* 0x00005d007cc17a11 */ /* 0x000fe200008f0c7f */
[----:B------:R-:W-:Y:S01]  /*bd10*/  BSSY B0, `(.L_x_7609) ;  /* 0x0000014000007945 */ /* 0x000fe20003800000 */
[----:B-1----:R-:W-:Y:S01]  /*bd20*/  SHF.R.S32.HI R13, RZ, 0x1f, R10 ;  /* 0x0000001fff0d7819 */ /* 0x002fe2000001140a */
[----:B------:R-:W-:-:S03]  /*bd30*/  IMAD.SHL.U32 R184, R10, 0x2, RZ ;  /* 0x000000020ab87824 */ /* 0x000fc600078e00ff */
[----:B------:R-:W-:Y:S01]  /*bd40*/  LEA.HI R44, R13, R10, RZ, 0x5 ;  /* 0x0000000a0d2c7211 */ /* 0x000fe200078f28ff */
[----:B------:R1:W-:Y:S01]  /*bd50*/  @P0 STS.128 [R185+0x6000], RZ ;  /* 0x006000ffb9000388 */ /* 0x0003e20000000c00 */
[----:B------:R-:W-:Y:S02]  /*bd60*/  LOP3.LUT R184, R184, 0x6, RZ, 0xc0, !PT ;  /* 0x00000006b8b87812 */ /* 0x000fe400078ec0ff */
[----:B------:R-:W-:-:S05]  /*bd70*/  LOP3.LUT R17, R44, 0xffffffe0, RZ, 0xc0, !PT ;  /* 0xffffffe02c117812 */ /* 0x000fca00078ec0ff */
[----:B------:R-:W-:-:S05]  /*bd80*/  IMAD.IADD R12, R10, 0x1, -R17 ;  /* 0x000000010a0c7824 */ /* 0x000fca00078e0a11 */
[----:B------:R-:W-:-:S04]  /*bd90*/  SHF.R.S32.HI R183, RZ, 0x1f, R12 ;  /* 0x0000001fffb77819 */ /* 0x000fc8000001140c */
[----:B------:R-:W-:-:S04]  /*bda0*/  LEA.HI R183, R183, R12, RZ, 0x2 ;  /* 0x0000000cb7b77211 */ /* 0x000fc800078f10ff */
[----:B------:R-:W-:Y:S01]  /*bdb0*/  SHF.R.S32.HI R183, RZ, 0x2, R183 ;  /* 0x00000002ffb77819 */ /* 0x000fe200000114b7 */
[----:B-----5:R-:W-:Y:S01]  /*bdc0*/  FMUL.FTZ R0, R0, R15 ;  /* 0x0000000f00007220 */ /* 0x020fe20000410000 */
        /* <DEDUP_REMOVED lines=8> */
.L_x_7610:
[----:B-1----:R-:W-:Y:S05]  /*be50*/  BSYNC B0 ;  /* 0x0000000000007941 */ /* 0x002fea0003800000 */
.L_x_7609:
        /* <DEDUP_REMOVED lines=13> */
.L_x_7612:
[----:B------:R-:W-:Y:S05]  /*bf30*/  BSYNC B0 ;  /* 0x0000000000007941 */ /* 0x000fea0003800000 */
.L_x_7611:
        /* <DEDUP_REMOVED lines=15> */
.L_x_7614:
[----:B------:R-:W-:Y:S05]  /*c030*/  BSYNC B0 ;  /* 0x0000000000007941 */ /* 0x000fea0003800000 */
.L_x_7613:
        /* <DEDUP_REMOVED lines=16> */
.L_x_7616:
[----:B------:R-:W-:Y:S05]  /*c140*/  BSYNC B0 ;  /* 0x0000000000007941 */ /* 0x000fea0003800000 */
.L_x_7615:
        /* <DEDUP_REMOVED lines=15> */
.L_x_7618:
[----:B------:R-:W-:Y:S05]  /*c240*/  BSYNC B0 ;  /* 0x0000000000007941 */ /* 0x000fea0003800000 */
.L_x_7617:
        /* <DEDUP_REMOVED lines=16> */
.L_x_7620:
[----:B------:R-:W-:Y:S05]  /*c350*/  BSYNC B0 ;  /* 0x0000000000007941 */ /* 0x000fea0003800000 */
.L_x_7619:
        /* <DEDUP_REMOVED lines=16> */
.L_x_7622:
[----:B------:R-:W-:Y:S05]  /*c460*/  BSYNC B0 ;  /* 0x0000000000007941 */ /* 0x000fea0003800000 */
.L_x_7621:
        /* <DEDUP_REMOVED lines=16> */
.L_x_7624:
[----:B------:R-:W-:Y:S05]  /*c570*/  BSYNC B0 ;  /* 0x0000000000007941 */ /* 0x000fea0003800000 */
.L_x_7623:
        /* <DEDUP_REMOVED lines=27> */
[----:B------:R-:W-:Y:S01]  /*c730*/  IMAD R44, R7, 0x4, R44 ;  /* 0x00000004072c7824 */ /* 0x000fe200078e022c */
[----:B------:R-:W-:Y:S01]  /*c740*/  SEL R4, R2, 0xffffffe0, !P0 ;  /* 0xffffffe002047807 */ /* 0x000fe20004000000 */
[----:B------:R-:W-:Y:S01]  /*c750*/  IMAD.IADD R170, R6, 0x1, R9 ;  /* 0x0000000106aa7824 */ /* 0x000fe200078e0209 */
[----:B------:R-:W-:Y:S01]  /*c760*/  SEL R2, R2, 0xffffffe0, !P1 ;  /* 0xffffffe002027807 */ /* 0x000fe20004800000 */
[----:B------:R-:W-:Y:S01]  /*c770*/  IMAD R169, R54, 0x200, R5 ;  /* 0x0000020036a97824 */ /* 0x000fe200078e0205 */
[----:B------:R-:W-:Y:S01]  /*c780*/  LOP3.LUT P0, RZ, R53, 0x4, RZ, 0xc0, !PT ;  /* 0x0000000435ff7812 */ /* 0x000fe2000780c0ff */
[----:B------:R-:W-:Y:S01]  /*c790*/  IMAD.SHL.U32 R170, R170, 0x2, RZ ;  /* 0x00000002aaaa7824 */ /* 0x000fe200078e00ff */
[----:B------:R-:W-:Y:S01]  /*c7a0*/  LOP3.LUT R6, R6, R45, RZ, 0xfc, !PT ;  /* 0x0000002d06067212 */ /* 0x000fe200078efcff */
[----:B------:R-:W-:Y:S01]  /*c7b0*/  IMAD.SHL.U32 R169, R169, 0x2, RZ ;  /* 0x00000002a9a97824 */ /* 0x000fe200078e00ff */
[----:B------:R-:W-:Y:S01]  /*c7c0*/  LOP3.LUT R178, R178, 0xfffffffe, RZ, 0xc0, !PT ;  /* 0xfffffffeb2b27812 */ /* 0x000fe200078ec0ff */
[----:B------:R-:W-:Y:S01]  /*c7d0*/  IMAD.IADD R168, R170, 0x1, R4 ;  /* 0x00000001aaa87824 */ /* 0x000fe200078e0204 */
[----:B--2---:R-:W-:Y:S01]  /*c7e0*/  LDSM.16.M88.4 R40, [R170] ;  /* 0x00000000aa28783b */ /* 0x004fe20000000200 */
[C---:B------:R-:W-:Y:S01]  /*c7f0*/  IMAD.IADD R163, R169.reuse, 0x1, R2 ;  /* 0x00000001a9a37824 */ /* 0x040fe200078e0202 */
[----:B------:R-:W-:Y:S01]  /*c800*/  IADD3 R166, R169, 0x2040, RZ ;  /* 0x00002040a9a67810 */ /* 0x000fe20007ffe0ff */
[----:B------:R-:W-:Y:S01]  /*c810*/  IMAD.MOV.U32 R5, RZ, RZ, 0x40 ;  /* 0x00000040ff057424 */ /* 0x000fe200078e00ff */
[----:B------:R-:W1:Y:S01]  /*c820*/  LDSM.16.M88.4 R88, [R169+0x2800] ;  /* 0x00280000a958783b */ /* 0x000e620000000200 */
[----:B------:R-:W-:-:S03]  /*c830*/  IMAD.U32 R7, R44, 0x10, R183 ;  /* 0x000000102c077824 */ /* 0x000fc600078e00b7 */
[----:B------:R-:W2:Y:S01]  /*c840*/  LDSM.16.M88.4 R28, [R169+0x2000] ;  /* 0x00200000a91c783b */ /* 0x000ea20000000200 */
[----:B------:R-:W-:Y:S02]  /*c850*/  SEL R5, R5, 0xffffffc0, !P0 ;  /* 0xffffffc005057807 */ /* 0x000fe40004000000 */
[----:B------:R-:W-:Y:S01]  /*c860*/  IADD3 R102, -R176, 0x1, R7 ;  /* 0x00000001b0667810 */ /* 0x000fe20007ffe107 */
[----:B------:R-:W-:Y:S02]  /*c870*/  LDSM.16.M88.4 R76, [R168] ;  /* 0x00000000a84c783b */ /* 0x000fe40000000200 */
[----:B------:R-:W-:Y:S01]  /*c880*/  IMAD.IADD R167, R170, 0x1, R5 ;  /* 0x00000001aaa77824 */ /* 0x000fe200078e0205 */
[----:B------:R-:W-:Y:S01]  /*c890*/  IADD3 R102, R102, c[0x0][0x2e8], R47 ;  /* 0x0000ba0066667a10 */ /* 0x000fe20007ffe02f */
[----:B----4-:R-:W4:Y:S02]  /*c8a0*/  LDSM.16.M88.4 R36, [R163+0x2800] ;  /* 0x00280000a324783b */ /* 0x010f240000000200 */
[----:B------:R-:W-:Y:S01]  /*c8b0*/  IMAD.IADD R165, R4, 0x1, R167 ;  /* 0x0000000104a57824 */ /* 0x000fe200078e02a7 */
[C---:B------:R-:W-:Y:S01]  /*c8c0*/  IADD3 R44, R102.reuse, 0x8, RZ ;  /* 0x00000008662c7810 */ /* 0x040fe20007ffe0ff */
[----:B------:R-:W5:Y:S01]  /*c8d0*/  LDSM.16.M88.4 R16, [R169+0x3000] ;  /* 0x00300000a910783b */ /* 0x000f620000000200 */
[----:B------:R-:W-:-:S02]  /*c8e0*/  IMNMX R102, R102, R47, PT ;  /* 0x0000002f66667217 */ /* 0x000fc40003800200 */
[----:B------:R-:W-:Y:S01]  /*c8f0*/  IMNMX R103, R44, R47, PT ;  /* 0x0000002f2c677217 */ /* 0x000fe20003800200 */
[----:B------:R-:W3:Y:S04]  /*c900*/  LDSM.16.M88.4 R8, [R169+0x3800] ;  /* 0x00380000a908783b */ /* 0x000ee80000000200 */
        /* <DEDUP_REMOVED lines=8> */
[C---:B--2---:R-:W-:Y:S03]  /*c990*/  HMMA.16816.F32.BF16 R32, R40.reuse, R28, RZ ;  /* 0x0000001c2820723c */ /* 0x044fe600000418ff */
[----:B------:R-:W-:Y:S04]  /*c9a0*/  LDSM.16.M88.4 R120, [R163+0x4000] ;  /* 0x00400000a378783b */ /* 0x000fe80000000200 */
[----:B------:R-:W-:Y:S01]  /*c9b0*/  LDSM.16.M88.4 R112, [R163+0x4800] ;  /* 0x00480000a370783b */ /* 0x000fe20000000200 */
[C---:B------:R-:W-:Y:S03]  /*c9c0*/  HMMA.16816.F32.BF16 R28, R40.reuse, R30, RZ ;  /* 0x0000001e281c723c */ /* 0x040fe600000418ff */
[----:B------:R-:W-:Y:S05]  /*c9d0*/  LDSM.16.M88.4 R108, [R163+0x5000] ;  /* 0x00500000a36c783b */ /* 0x000fea0000000200 */
[----:B------:R-:W-:Y:S08]  /*c9e0*/  HMMA.16816.F32.BF16 R88, R40, R90, RZ ;  /* 0x0000005a2858723c */ /* 0x000ff000000418ff */
[----:B----4-:R-:W-:Y:S07]  /*c9f0*/  HMMA.16816.F32.BF16 R24, R76, R36, R24 ;  /* 0x000000244c18723c */ /* 0x010fee0000041818 */
[----:B------:R-:W-:Y:S01]  /*ca00*/  IADD3 R36, R169, 0x2000, RZ ;  /* 0x00002000a9247810 */ /* 0x000fe20007ffe0ff */
[----:B-----5:R-:W-:Y:S03]  /*ca10*/  HMMA.16816.F32.BF16 R20, R40, R16, RZ ;  /* 0x000000102814723c */ /* 0x020fe600000418ff */
[----:B------:R-:W-:-:S04]  /*ca20*/  @P2 IADD3 R166, R36, -0x40, RZ ;  /* 0xffffffc024a62810 */ /* 0x000fc80007ffe0ff */
[----:B------:R-:W-:Y:S01]  /*ca30*/  IADD3 R159, R166, 0x800, RZ ;  /* 0x00000800a69f7810 */ /* 0x000fe20007ffe0ff */
[C---:B------:R-:W-:Y:S01]  /*ca40*/  HMMA.16816.F32.BF16 R16, R40.reuse, R18, RZ ;  /* 0x000000122810723c */ /* 0x040fe200000418ff */
[----:B------:R-:W-:Y:S01]  /*ca50*/  IMAD.IADD R152, R2, 0x1, R166 ;  /* 0x0000000102987824 */ /* 0x000fe200078e02a6 */
[----:B------:R-:W-:Y:S01]  /*ca60*/  LDSM.16.M88.4 R44, [R166+0x1800] ;  /* 0x00180000a62c783b */ /* 0x000fe20000000200 */
[----:B------:R-:W-:Y:S01]  /*ca70*/  IMAD.IADD R2, R3, 0x1, R184 ;  /* 0x0000000103027824 */ /* 0x000fe200078e02b8 */
[----:B------:R-:W-:Y:S02]  /*ca80*/  IADD3 R158, R166, 0x1000, RZ ;  /* 0x00001000a69e7810 */ /* 0x000fe40007ffe0ff */
[----:B------:R-:W-:Y:S01]  /*ca90*/  LDSM.16.M88.4 R116, [R152] ;  /* 0x000000009874783b */ /* 0x000fe20000000200 */
[----:B------:R-:W-:Y:S01]  /*caa0*/  I2F R53, R2 ;  /* 0x0000000200357306 */ /* 0x000fe20000201400 */
[----:B---3--:R-:W-:Y:S01]  /*cab0*/  HMMA.16816.F32.BF16 R12, R40, R8, RZ ;  /* 0x00000008280c723c */ /* 0x008fe200000418ff */
[----:B------:R-:W-:-:S02]  /*cac0*/  IADD3 R54, R2, 0x8, RZ ;  /* 0x0000000802367810 */ /* 0x000fc40007ffe0ff */
[----:B------:R-:W-:Y:S02]  /*cad0*/  IADD3 R157, R166, 0x1800, RZ ;  /* 0x00001800a69d7810 */ /* 0x000fe40007ffe0ff */
[C---:B------:R-:W-:Y:S02]  /*cae0*/  ISETP.GE.AND P3, PT, R54.reuse, R103, PT ;  /* 0x000000673600720c */ /* 0x040fe40003f66270 */
[----:B------:R-:W-:Y:S01]  /*caf0*/  I2F R55, R54 ;  /* 0x0000003600377306 */ /* 0x000fe20000201400 */
[----:B------:R-:W-:Y:S01]  /*cb00*/  HMMA.16816.F32.BF16 R84, R40, R72, RZ ;  /* 0x000000482854723c */ /* 0x000fe200000418ff */
[----:B------:R-:W-:Y:S02]  /*cb10*/  ISETP.GE.AND P2, PT, R54, R102, PT ;  /* 0x000000663600720c */ /* 0x000fe40003f46270 */
[C---:B------:R-:W-:Y:S02]  /*cb20*/  IADD3 R156, R166.reuse, 0x2000, RZ ;  /* 0x00002000a69c7810 */ /* 0x040fe40007ffe0ff */
[----:B------:R-:W-:-:S02]  /*cb30*/  IADD3 R155, R166, 0x2800, RZ ;  /* 0x00002800a69b7810 */ /* 0x000fc40007ffe0ff */
[C---:B------:R-:W-:Y:S01]  /*cb40*/  IADD3 R154, R166.reuse, 0x3000, RZ ;  /* 0x00003000a69a7810 */ /* 0x040fe20007ffe0ff */
[----:B------:R-:W-:Y:S01]  /*cb50*/  HMMA.16816.F32.BF16 R68, R40, R64, RZ ;  /* 0x000000402844723c */ /* 0x000fe200000418ff */
[----:B------:R-:W-:-:S07]  /*cb60*/  IADD3 R153, R166, 0x3800, RZ ;  /* 0x00003800a6997810 */ /* 0x000fce0007ffe0ff */
        /* <DEDUP_REMOVED lines=9> */
[----:B------:R-:W-:Y:S01]  /*cc00*/  HMMA.16816.F32.BF16 R88, R76, R38, R88 ;  /* 0x000000264c58723c */ /* 0x000fe20000041858 */
[----:B------:R-:W2:Y:S07]  /*cc10*/  LDSM.16.M88.4 R36, [R167] ;  /* 0x00000000a724783b */ /* 0x000eae0000000200 */
[----:B------:R-:W-:Y:S01]  /*cc20*/  HMMA.16816.F32.BF16 R40, R40, R106, RZ ;  /* 0x0000006a2828723c */ /* 0x000fe200000418ff */
[----:B------:R-:W3:Y:S07]  /*cc30*/  LDSM.16.M88.4 R104, [R163+0x5800] ;  /* 0x00580000a368783b */ /* 0x000eee0000000200 */
[C---:B-1----:R-:W-:Y:S08]  /*cc40*/  HMMA.16816.F32.BF16 R20, R76.reuse, R92, R20 ;  /* 0x0000005c4c14723c */ /* 0x042ff00000041814 */
[C---:B------:R-:W-:Y:S01]  /*cc50*/  HMMA.16816.F32.BF16 R16, R76.reuse, R94, R16 ;  /* 0x0000005e4c10723c */ /* 0x040fe20000041810 */
[----:B------:R-:W1:Y:S07]  /*cc60*/  LDSM.16.M88.4 R92, [R166+0x800] ;  /* 0x00080000a65c783b */ /* 0x000e6e0000000200 */
[C---:B------:R-:W-:Y:S08]  /*cc70*/  HMMA.16816.F32.BF16 R12, R76.reuse, R80, R12 ;  /* 0x000000504c0c723c */ /* 0x040ff0000004180c */
[----:B------:R-:W-:Y:S01]  /*cc80*/  HMMA.16816.F32.BF16 R8, R76, R82, R8 ;  /* 0x000000524c08723c */ /* 0x000fe20000041808 */
[----:B------:R-:W4:Y:S07]  /*cc90*/  LDSM.16.M88.4 R80, [R165] ;  /* 0x00000000a550783b */ /* 0x000f2e0000000200 */
[----:B--2---:R-:W-:Y:S08]  /*cca0*/  HMMA.16816.F32.BF16 R32, R36, R96, R32 ;  /* 0x000000602420723c */ /* 0x004ff00000041820 */
[C---:B------:R-:W-:Y:S08]  /*ccb0*/  HMMA.16816.F32.BF16 R84, R76.reuse, R120, R84 ;  /* 0x000000784c54723c */ /* 0x040ff00000041854 */
[C---:B------:R-:W-:Y:S08]  /*ccc0*/  HMMA.16816.F32.BF16 R72, R76.reuse, R122, R72 ;  /* 0x0000007a4c48723c */ /* 0x040ff00000041848 */
[C---:B------:R-:W-:Y:S08]  /*ccd0*/  HMMA.16816.F32.BF16 R68, R76.reuse, R112, R68 ;  /* 0x000000704c44723c */ /* 0x040ff00000041844 */
[C---:B------:R-:W-:Y:S08]  /*cce0*/  HMMA.16816.F32.BF16 R64, R76.reuse, R114, R64 ;  /* 0x000000724c40723c */ /* 0x040ff00000041840 */
[C---:B------:R-:W-:Y:S08]  /*ccf0*/  HMMA.16816.F32.BF16 R60, R76.reuse, R108, R60 ;  /* 0x0000006c4c3c723c */ /* 0x040ff0000004183c */
[C---:B------:R-:W-:Y:S08]  /*cd00*/  HMMA.16816.F32.BF16 R56, R76.reuse, R110, R56 ;  /* 0x0000006e4c38723c */ /* 0x040ff00000041838 */
[C---:B---3--:R-:W-:Y:S07]  /*cd10*/  HMMA.16816.F32.BF16 R48, R76.reuse, R104, R48 ;  /* 0x000000684c30723c */ /* 0x048fee0000041830 */
[----:B------:R-:W-:Y:S01]  /*cd20*/  IADD3 R104, R2, 0x9, RZ ;  /* 0x0000000902687810 */ /* 0x000fe20007ffe0ff */
[----:B------:R-:W-:Y:S01]  /*cd30*/  HMMA.16816.F32.BF16 R40, R76, R106, R40 ;  /* 0x0000006a4c28723c */ /* 0x000fe20000041828 */
[----:B------:R-:W2:Y:S02]  /*cd40*/  LDSM.16.M88.4 R76, [R152+0x800] ;  /* 0x00080000984c783b */ /* 0x000ea40000000200 */
[----:B------:R-:W-:-:S02]  /*cd50*/  ISETP.GE.AND P4, PT, R104, R102, PT ;  /* 0x000000666800720c */ /* 0x000fc40003f86270 */
[----:B------:R-:W-:-:S03]  /*cd60*/  ISETP.GE.AND P5, PT, R104, R103, PT ;  /* 0x000000676800720c */ /* 0x000fc60003fa6270 */
[C---:B------:R-:W-:Y:S01]  /*cd70*/  HMMA.16816.F32.BF16 R96, R36.reuse, R98, R28 ;  /* 0x000000622460723c */ /* 0x040fe2000004181c */
[----:B------:R-:W3:Y:S07]  /*cd80*/  LDSM.16.M88.4 R28, [R166+0x1000] ;  /* 0x00100000a61c783b */ /* 0x000eee0000000200 */
[----:B-1----:R-:W-:Y:S07]  /*cd90*/  HMMA.16816.F32.BF16 R24, R36, R92, R24 ;  /* 0x0000005c2418723c */ /* 0x002fee0000041818 */
[----:B------:R-:W-:Y:S01]  /*cda0*/  IADD3 R92, R2, 0x1, RZ ;  /* 0x00000001025c7810 */ /* 0x000fe20007ffe0ff */
[----:B----4-:R-:W-:Y:S03]  /*cdb0*/  HMMA.16816.F32.BF16 R32, R80, R116, R32 ;  /* 0x000000745020723c */ /* 0x010fe60000041820 */
[----:B------:R1:W4:Y:S01]  /*cdc0*/  I2F R7, R92 ;  /* 0x0000005c00077306 */ /* 0x0003220000201400 */
[----:B------:R-:W-:-:S02]  /*cdd0*/  ISETP.GE.AND P1, PT, R92, R102, PT ;  /* 0x000000665c00720c */ /* 0x000fc40003f26270 */
[----:B------:R-:W-:Y:S02]  /*cde0*/  ISETP.GE.AND P0, PT, R92, R103, PT ;  /* 0x000000675c00720c */ /* 0x000fe40003f06270 */
[----:B------:R-:W-:Y:S08]  /*cdf0*/  HMMA.16816.F32.BF16 R96, R80, R118, R96 ;  /* 0x000000765060723c */ /* 0x000ff00000041860 */
[----:B------:R-:W-:Y:S01]  /*ce00*/  HMMA.16816.F32.BF16 R88, R36, R94, R88 ;  /* 0x0000005e2458723c */ /* 0x000fe20000041858 */
[----:B-1----:R-:W1:Y:S07]  /*ce10*/  LDSM.16.M88.4 R92, [R152+0x1000] ;  /* 0x00100000985c783b */ /* 0x002e6e0000000200 */
[----:B--2---:R-:W-:Y:S01]  /*ce20*/  HMMA.16816.F32.BF16 R24, R80, R76, R24 ;  /* 0x0000004c5018723c */ /* 0x004fe20000041818 */
[----:B----4-:R-:W-:-:S02]  /*ce30*/  FFMA.FTZ R144, R0, R7, R33 ;  /* 0x0000000700907223 */ /* 0x010fc40000010021 */
[----:B------:R-:W-:-:S03]  /*ce40*/  FFMA.FTZ R7, R0, R7, R35 ;  /* 0x0000000700077223 */ /* 0x000fc60000010023 */
[----:B------:R-:W-:Y:S02]  /*ce50*/  FSEL R144, R144, -INF , !P1 ;  /* 0xff80000090907808 */ /* 0x000fe40004800000 */
[----:B---3--:R-:W-:Y:S01]  /*ce60*/  HMMA.16816.F32.BF16 R20, R36, R28, R20 ;  /* 0x0000001c2414723c */ /* 0x008fe20000041814 */
[----:B------:R-:W2:Y:S01]  /*ce70*/  I2F R28, R104 ;  /* 0x00000068001c7306 */ /* 0x000ea20000201400 */
[-C--:B------:R-:W-:Y:S01]  /*ce80*/  FFMA.FTZ R98, R0, R55.reuse, R98 ;  /* 0x0000003700627223 */ /* 0x080fe20000010062 */
[----:B------:R-:W-:Y:S01]  /*ce90*/  IADD3 R76, R2, 0x11, RZ ;  /* 0x00000011024c7810 */ /* 0x000fe20007ffe0ff */
[----:B------:R-:W-:Y:S01]  /*cea0*/  FFMA.FTZ R96, R0, R55, R96 ;  /* 0x0000003700607223 */ /* 0x000fe20000010060 */
[C---:B------:R-:W-:Y:S02]  /*ceb0*/  IADD3 R55, R2.reuse, 0x18, RZ ;  /* 0x0000001802377810 */ /* 0x040fe40007ffe0ff */
[----:B------:R-:W-:Y:S01]  /*cec0*/  IADD3 R29, R2, 0x10, RZ ;  /* 0x00000010021d7810 */ /* 0x000fe20007ffe0ff */
[----:B------:R-:W-:Y:S01]  /*ced0*/  HMMA.16816.F32.BF16 R88, R80, R78, R88 ;  /* 0x0000004e5058723c */ /* 0x000fe20000041858 */
[----:B------:R-:W-:Y:S01]  /*cee0*/  FSEL R141, R98, -INF , !P3 ;  /* 0xff800000628d7808 */ /* 0x000fe20005800000 */
[----:B------:R3:W4:Y:S01]  /*cef0*/  I2F R54, R76 ;  /* 0x0000004c00367306 */ /* 0x0007220000201400 */
[----:B------:R-:W-:-:S02]  /*cf00*/  FSEL R7, R7, -INF , !P0 ;  /* 0xff80000007077808 */ /* 0x000fc40004000000 */
[----:B------:R-:W-:Y:S02]  /*cf10*/  FSEL R96, R96, -INF , !P2 ;  /* 0xff80000060607808 */ /* 0x000fe40005000000 */
[----:B------:R-:W-:Y:S01]  /*cf20*/  ISETP.GE.AND P2, PT, R76, R102, PT ;  /* 0x000000664c00720c */ /* 0x000fe20003f46270 */
[C---:B------:R-:W-:Y:S01]  /*cf30*/  HMMA.16816.F32.BF16 R16, R36.reuse, R30, R16 ;  /* 0x0000001e2410723c */ /* 0x040fe20000041810 */
[CC--:B--2---:R-:W-:Y:S01]  /*cf40*/  FFMA.FTZ R97, R0.reuse, R28.reuse, R97 ;  /* 0x0000001c00617223 */ /* 0x0c4fe20000010061 */
[----:B------:R-:W2:Y:S01]  /*cf50*/  I2F R33, R29 ;  /* 0x0000001d00217306 */ /* 0x000ea20000201400 */
[----:B------:R-:W-:Y:S01]  /*cf60*/  FFMA.FTZ R77, R0, R28, R99 ;  /* 0x0000001c004d7223 */ /* 0x000fe20000010063 */
[-C--:B------:R-:W-:Y:S02]  /*cf70*/  ISETP.GE.AND P0, PT, R76, R103.reuse, PT ;  /* 0x000000674c00720c */ /* 0x080fe40003f06270 */
[----:B------:R-:W-:Y:S02]  /*cf80*/  FSEL R98, R97, -INF , !P4 ;  /* 0xff80000061627808 */ /* 0x000fe40006000000 */
[----:B------:R-:W-:Y:S01]  /*cf90*/  FSEL R97, R77, -INF , !P5 ;  /* 0xff8000004d617808 */ /* 0x000fe20006800000 */
[----:B------:R-:W-:Y:S01]  /*cfa0*/  HMMA.16816.F32.BF16 R12, R36, R44, R12 ;  /* 0x0000002c240c723c */ /* 0x000fe2000004180c */
[----:B---3--:R-:W3:Y:S01]  /*cfb0*/  LDSM.16.M88.4 R76, [R152+0x1800] ;  /* 0x00180000984c783b */ /* 0x008ee20000000200 */
[C---:B------:R-:W-:Y:S01]  /*cfc0*/  ISETP.GE.AND P6, PT, R29.reuse, R102, PT ;  /* 0x000000661d00720c */ /* 0x040fe20003fc6270 */
[----:B------:R-:W5:Y:S01]  /*cfd0*/  I2F R35, R55 ;  /* 0x0000003700237306 */ /* 0x000f620000201400 */
[----:B------:R-:W-:Y:S01]  /*cfe0*/  IADD3 R99, R2, 0x19, RZ ;  /* 0x0000001902637810 */ /* 0x000fe20007ffe0ff */
[CC--:B----4-:R-:W-:Y:S01]  /*cff0*/  FFMA.FTZ R25, R0.reuse, R54.reuse, R25 ;  /* 0x0000003600197223 */ /* 0x0d0fe20000010019 */
[----:B------:R-:W-:Y:S01]  /*d000*/  ISETP.GE.AND P1, PT, R29, R103, PT ;  /* 0x000000671d00720c */ /* 0x000fe20003f26270 */
[C---:B------:R-:W-:Y:S01]  /*d010*/  FFMA.FTZ R27, R0.reuse, R54, R27 ;  /* 0x00000036001b7223 */ /* 0x040fe2000001001b */
[----:B-1----:R-:W-:Y:S01]  /*d020*/  HMMA.16816.F32.BF16 R20, R80, R92, R20 ;  /* 0x0000005c5014723c */ /* 0x002fe20000041814 */
[CC--:B--2---:R-:W-:Y:S01]  /*d030*/  FFMA.FTZ R146, R0.reuse, R33.reuse, R24 ;  /* 0x0000002100927223 */ /* 0x0c4fe20000010018 */
[----:B------:R-:W1:Y:S01]  /*d040*/  LDSM.16.M88.4 R28, [R166+0x2000] ;  /* 0x00200000a61c783b */ /* 0x000e620000000200 */
[----:B------:R-:W2:Y:S01]  /*d050*/  I2F R24, R99 ;  /* 0x0000006300187306 */ /* 0x000ea20000201400 */
[----:B------:R-:W-:Y:S01]  /*d060*/  ISETP.GE.AND P3, PT, R55, R102, PT ;  /* 0x000000663700720c */ /* 0x000fe20003f66270 */
[----:B------:R-:W-:Y:S01]  /*d070*/  FFMA.FTZ R33, R0, R33, R26 ;  /* 0x0000002100217223 */ /* 0x000fe2000001001a */
[----:B------:R-:W-:-:S02]  /*d080*/  FSEL R146, R146, -INF , !P6 ;  /* 0xff80000092927808 */ /* 0x000fc40007000000 */
[----:B------:R-:W-:Y:S01]  /*d090*/  ISETP.GE.AND P6, PT, R99, R102, PT ;  /* 0x000000666300720c */ /* 0x000fe20003fc6270 */
[----:B------:R-:W-:Y:S01]  /*d0a0*/  HMMA.16816.F32.BF16 R16, R80, R94, R16 ;  /* 0x0000005e5010723c */ /* 0x000fe20000041810 */
[----:B------:R-:W-:Y:S01]  /*d0b0*/  IADD3 R26, R2, 0x20, RZ ;  /* 0x00000020021a7810 */ /* 0x000fe20007ffe0ff */
[CC--:B-----5:R-:W-:Y:S01]  /*d0c0*/  FFMA.FTZ R88, R0.reuse, R35.reuse, R88 ;  /* 0x0000002300587223 */ /* 0x0e0fe20000010058 */
[----:B------:R-:W-:Y:S01]  /*d0d0*/  FSEL R92, R25, -INF , !P2 ;  /* 0xff800000195c7808 */ /* 0x000fe20005000000 */
[----:B------:R-:W-:Y:S01]  /*d0e0*/  FFMA.FTZ R90, R0, R35, R90 ;  /* 0x00000023005a7223 */ /* 0x000fe2000001005a */
[----:B------:R-:W-:Y:S01]  /*d0f0*/  IADD3 R25, R2, 0x21, RZ ;  /* 0x0000002102197810 */ /* 0x000fe20007ffe0ff */
[----:B------:R-:W4:Y:S01]  /*d100*/  I2F R45, R26 ;  /* 0x0000001a002d7306 */ /* 0x000f220000201400 */
[-C--:B------:R-:W-:Y:S01]  /*d110*/  ISETP.GE.AND P5, PT, R55, R103.reuse, PT ;  /* 0x000000673700720c */ /* 0x080fe20003fa6270 */
[----:B------:R-:W-:Y:S01]  /*d120*/  HMMA.16816.F32.BF16 R8, R36, R46, R8 ;  /* 0x0000002e2408723c */ /* 0x000fe20000041808 */
[----:B------:R-:W-:Y:S01]  /*d130*/  FSEL R88, R88, -INF , !P3 ;  /* 0xff80000058587808 */ /* 0x000fe20005800000 */
[-C--:B--2---:R-:W-:Y:S01]  /*d140*/  FFMA.FTZ R89, R0, R24.reuse, R89 ;  /* 0x0000001800597223 */ /* 0x084fe20000010059 */
[----:B------:R-:W-:Y:S01]  /*d150*/  IADD3 R44, R2, 0x28, RZ ;  /* 0x00000028022c7810 */ /* 0x000fe20007ffe0ff */
[----:B------:R-:W-:Y:S01]  /*d160*/  FFMA.FTZ R91, R0, R24, R91 ;  /* 0x00000018005b7223 */ /* 0x000fe2000001005b */
[----:B------:R-:W-:Y:S01]  /*d170*/  @P6 LOP3.LUT R178, R178, 0x1, RZ, 0xfc, !PT ;  /* 0x00000001b2b26812 */ /* 0x000fe200078efcff */
[----:B------:R-:W2:Y:S01]  /*d180*/  I2F R54, R25 ;  /* 0x0000001900367306 */ /* 0x000ea20000201400 */
[----:B------:R-:W-:-:S02]  /*d190*/  ISETP.GE.AND P4, PT, R99, R103, PT ;  /* 0x000000676300720c */ /* 0x000fc40003f86270 */
[----:B------:R-:W-:Y:S02]  /*d1a0*/  LOP3.LUT P3, RZ, R178, 0x1, RZ, 0xc0, !PT ;  /* 0x00000001b2ff7812 */ /* 0x000fe4000786c0ff */
[----:B------:R-:W-:Y:S02]  /*d1b0*/  FSEL R99, R90, -INF , !P5 ;  /* 0xff8000005a637808 */ /* 0x000fe40006800000 */
[----:B------:R-:W-:Y:S01]  /*d1c0*/  FSEL R90, R89, -INF , !P3 ;  /* 0xff800000595a7808 */ /* 0x000fe20005800000 */
[----:B------:R5:W5:Y:S01]  /*d1d0*/  I2F R35, R44 ;  /* 0x0000002c00237306 */ /* 0x000b620000201400 */
[----:B------:R-:W-:Y:S01]  /*d1e0*/  ISETP.GE.AND P3, PT, R44, R102, PT ;  /* 0x000000662c00720c */ /* 0x000fe20003f66270 */
[-C--:B----4-:R-:W-:Y:S01]  /*d1f0*/  FFMA.FTZ R134, R0, R45.reuse, R20 ;  /* 0x0000002d00867223 */ /* 0x090fe20000010014 */
[----:B------:R-:W-:Y:S01]  /*d200*/  LOP3.LUT R178, R178, 0xfffffffe, RZ, 0xc0, !PT ;  /* 0xfffffffeb2b27812 */ /* 0x000fe200078ec0ff */
[C---:B------:R-:W-:Y:S01]  /*d210*/  FFMA.FTZ R55, R0.reuse, R45, R22 ;  /* 0x0000002d00377223 */ /* 0x040fe20000010016 */
[----:B------:R-:W-:Y:S01]  /*d220*/  FSEL R145, R91, -INF , !P4 ;  /* 0xff8000005b917808 */ /* 0x000fe20006000000 */
[----:B---3--:R-:W-:Y:S01]  /*d230*/  HMMA.16816.F32.BF16 R12, R80, R76, R12 ;  /* 0x0000004c500c723c */ /* 0x008fe2000004180c */
[----:B------:R-:W-:Y:S01]  /*d240*/  FSEL R33, R33, -INF , !P1 ;  /* 0xff80000021217808 */ /* 0x000fe20004800000 */
[CC--:B--2---:R-:W-:Y:S01]  /*d250*/  FFMA.FTZ R23, R0.reuse, R54.reuse, R23 ;  /* 0x0000003600177223 */ /* 0x0c4fe20000010017 */
[----:B------:R-:W-:Y:S01]  /*d260*/  FSEL R143, R27, -INF , !P0 ;  /* 0xff8000001b8f7808 */ /* 0x000fe20004000000 */
[----:B------:R-:W-:Y:S01]  /*d270*/  FFMA.FTZ R138, R0, R54, R21 ;  /* 0x00000036008a7223 */ /* 0x000fe20000010015 */
[----:B------:R-:W-:-:S02]  /*d280*/  ISETP.GE.AND P4, PT, R44, R103, PT ;  /* 0x000000672c00720c */ /* 0x000fc40003f86270 */
[CC--:B------:R-:W-:Y:S01]  /*d290*/  ISETP.GE.AND P6, PT, R26.reuse, R102.reuse, PT ;  /* 0x000000661a00720c */ /* 0x0c0fe20003fc6270 */
[----:B-1----:R-:W-:Y:S01]  /*d2a0*/  HMMA.16816.F32.BF16 R84, R36, R28, R84 ;  /* 0x0000001c2454723c */ /* 0x002fe20000041854 */
[----:B------:R-:W-:Y:S01]  /*d2b0*/  ISETP.GE.AND P1, PT, R26, R103, PT ;  /* 0x000000671a00720c */ /* 0x000fe20003f26270 */
[----:B-----5:R-:W1:Y:S01]  /*d2c0*/  LDSM.16.M88.4 R44, [R152+0x2000] ;  /* 0x00200000982c783b */ /* 0x020e620000000200 */
[C---:B------:R-:W-:Y:S01]  /*d2d0*/  ISETP.GE.AND P2, PT, R25.reuse, R102, PT ;  /* 0x000000661900720c */ /* 0x040fe20003f46270 */
[C---:B------:R-:W-:Y:S01]  /*d2e0*/  FFMA.FTZ R16, R0.reuse, R35, R16 ;  /* 0x0000002300107223 */ /* 0x040fe20000010010 */
[----:B------:R-:W-:Y:S01]  /*d2f0*/  ISETP.GE.AND P0, PT, R25, R103, PT ;  /* 0x000000671900720c */ /* 0x000fe20003f06270 */
[----:B------:R-:W-:Y:S01]  /*d300*/  FFMA.FTZ R18, R0, R35, R18 ;  /* 0x0000002300127223 */ /* 0x000fe20000010012 */
[----:B------:R-:W-:Y:S01]  /*d310*/  IADD3 R89, R2, 0x29, RZ ;  /* 0x0000002902597810 */ /* 0x000fe20007ffe0ff */
[----:B------:R-:W2:Y:S01]  /*d320*/  LDSM.16.M88.4 R24, [R166+0x2800] ;  /* 0x00280000a618783b */ /* 0x000ea20000000200 */
[----:B------:R-:W-:Y:S01]  /*d330*/  @P3 LOP3.LUT R178, R178, 0x1, RZ, 0xfc, !PT ;  /* 0x00000001b2b23812 */ /* 0x000fe200078efcff */
[----:B------:R-:W-:Y:S01]  /*d340*/  HMMA.16816.F32.BF16 R8, R80, R78, R8 ;  /* 0x0000004e5008723c */ /* 0x000fe20000041808 */
[----:B------:R-:W-:Y:S01]  /*d350*/  IADD3 R22, R2, 0x30, RZ ;  /* 0x0000003002167810 */ /* 0x000fe20007ffe0ff */
[----:B------:R-:W3:Y:S01]  /*d360*/  I2F R20, R89 ;  /* 0x0000005900147306 */ /* 0x000ee20000201400 */
[----:B------:R-:W-:-:S02]  /*d370*/  FSEL R55, R55, -INF , !P1 ;  /* 0xff80000037377808 */ /* 0x000fc40004800000 */
[----:B------:R-:W-:Y:S02]  /*d380*/  LOP3.LUT P1, RZ, R178, 0x1, RZ, 0xc0, !PT ;  /* 0x00000001b2ff7812 */ /* 0x000fe4000782c0ff */
[----:B------:R-:W-:Y:S01]  /*d390*/  FSEL R137, R23, -INF , !P0 ;  /* 0xff80000017897808 */ /* 0x000fe20004000000 */
[----:B------:R-:W-:Y:S01]  /*d3a0*/  HMMA.16816.F32.BF16 R72, R36, R30, R72 ;  /* 0x0000001e2448723c */ /* 0x000fe20000041848 */
[----:B------:R-:W-:Y:S01]  /*d3b0*/  IADD3 R23, R2, 0x31, RZ ;  /* 0x0000003102177810 */ /* 0x000fe20007ffe0ff */
[----:B------:R-:W4:Y:S01]  /*d3c0*/  I2F R21, R22 ;  /* 0x0000001600157306 */ /* 0x000f220000201400 */
[----:B------:R-:W-:Y:S02]  /*d3d0*/  FSEL R140, R16, -INF , !P1 ;  /* 0xff800000108c7808 */ /* 0x000fe40004800000 */
[----:B------:R-:W-:Y:S02]  /*d3e0*/  ISETP.GE.AND P1, PT, R23, R102, PT ;  /* 0x000000661700720c */ /* 0x000fe40003f26270 */
[----:B------:R-:W-:-:S02]  /*d3f0*/  LOP3.LUT R178, R178, 0xfffffffe, RZ, 0xc0, !PT ;  /* 0xfffffffeb2b27812 */ /* 0x000fc400078ec0ff */
[----:B------:R-:W-:Y:S01]  /*d400*/  FSEL R134, R134, -INF , !P6 ;  /* 0xff80000086867808 */ /* 0x000fe20007000000 */
[C---:B---3--:R-:W-:Y:S01]  /*d410*/  FFMA.FTZ R17, R0.reuse, R20, R17 ;  /* 0x0000001400117223 */ /* 0x048fe20000010011 */
[C---:B------:R-:W-:Y:S01]  /*d420*/  ISETP.GE.AND P6, PT, R89.reuse, R102, PT ;  /* 0x000000665900720c */ /* 0x040fe20003fc6270 */
[----:B------:R-:W-:Y:S01]  /*d430*/  FFMA.FTZ R19, R0, R20, R19 ;  /* 0x0000001400137223 */ /* 0x000fe20000010013 */
[-C--:B------:R-:W-:Y:S01]  /*d440*/  ISETP.GE.AND P3, PT, R89, R103.reuse, PT ;  /* 0x000000675900720c */ /* 0x080fe20003f66270 */
[----:B------:R-:W3:Y:S01]  /*d450*/  I2F R28, R23 ;  /* 0x00000017001c7306 */ /* 0x000ee20000201400 */
[C---:B------:R-:W-:Y:S02]  /*d460*/  ISETP.GE.AND P5, PT, R22.reuse, R102, PT ;  /* 0x000000661600720c */ /* 0x040fe40003fa6270 */
[----:B------:R-:W-:Y:S01]  /*d470*/  ISETP.GE.AND P0, PT, R22, R103, PT ;  /* 0x000000671600720c */ /* 0x000fe20003f06270 */
[-C--:B----4-:R-:W-:Y:S01]  /*d480*/  FFMA.FTZ R112, R0, R21.reuse, R12 ;  /* 0x0000001500707223 */ /* 0x090fe2000001000c */
[----:B------:R-:W-:Y:S01]  /*d490*/  @P1 LOP3.LUT R178, R178, 0x1, RZ, 0xfc, !PT ;  /* 0x00000001b2b21812 */ /* 0x000fe200078efcff */
[----:B------:R-:W-:Y:S01]  /*d4a0*/  FFMA.FTZ R14, R0, R21, R14 ;  /* 0x00000015000e7223 */ /* 0x000fe2000001000e */
[----:B------:R-:W-:-:S02]  /*d4b0*/  ISETP.GE.AND P1, PT, R23, R103, PT ;  /* 0x000000671700720c */ /* 0x000fc40003f26270 */
[----:B------:R-:W-:Y:S01]  /*d4c0*/  FSEL R139, R18, -INF , !P4 ;  /* 0xff800000128b7808 */ /* 0x000fe20006000000 */
[----:B-1----:R-:W-:Y:S01]  /*d4d0*/  HMMA.16816.F32.BF16 R84, R80, R44, R84 ;  /* 0x0000002c5054723c */ /* 0x002fe20000041854 */
[----:B------:R-:W-:Y:S02]  /*d4e0*/  FSEL R142, R17, -INF , !P6 ;  /* 0xff800000118e7808 */ /* 0x000fe40007000000 */
[----:B------:R-:W-:Y:S02]  /*d4f0*/  FSEL R135, R19, -INF , !P3 ;  /* 0xff80000013877808 */ /* 0x000fe40005800000 */
[----:B------:R-:W1:Y:S01]  /*d500*/  LDSM.16.M88.4 R16, [R166+0x3000] ;  /* 0x00300000a610783b */ /* 0x000e620000000200 */
[----:B------:R-:W-:Y:S01]  /*d510*/  IADD3 R31, R2, 0x38, RZ ;  /* 0x00000038021f7810 */ /* 0x000fe20007ffe0ff */
[-C--:B---3--:R-:W-:Y:S01]  /*d520*/  FFMA.FTZ R114, R0, R28.reuse, R13 ;  /* 0x0000001c00727223 */ /* 0x088fe2000001000d */
[----:B------:R-:W-:Y:S01]  /*d530*/  IADD3 R30, R2, 0x39, RZ ;  /* 0x00000039021e7810 */ /* 0x000fe20007ffe0ff */
[----:B------:R-:W3:Y:S01]  /*d540*/  LDSM.16.M88.4 R20, [R152+0x2800] ;  /* 0x002800009814783b */ /* 0x000ee20000000200 */
[----:B--2---:R-:W-:Y:S01]  /*d550*/  HMMA.16816.F32.BF16 R68, R36, R24, R68 ;  /* 0x000000182444723c */ /* 0x004fe20000041844 */
[----:B------:R-:W2:Y:S01]  /*d560*/  I2F R29, R31 ;  /* 0x0000001f001d7306 */ /* 0x000ea20000201400 */
[----:B------:R-:W-:Y:S01]  /*d570*/  FSEL R119, R14, -INF , !P0 ;  /* 0xff8000000e777808 */ /* 0x000fe20004000000 */
[----:B------:R-:W-:Y:S01]  /*d580*/  FFMA.FTZ R121, R0, R28, R15 ;  /* 0x0000001c00797223 */ /* 0x000fe2000001000f */
[----:B------:R-:W-:-:S02]  /*d590*/  IADD3 R14, R2, 0x40, RZ ;  /* 0x00000040020e7810 */ /* 0x000fc40007ffe0ff */
[----:B------:R-:W-:Y:S02]  /*d5a0*/  FSEL R112, R112, -INF , !P5 ;  /* 0xff80000070707808 */ /* 0x000fe40006800000 */
[----:B------:R-:W-:Y:S01]  /*d5b0*/  FSEL R121, R121, -INF , !P1 ;  /* 0xff80000079797808 */ /* 0x000fe20004800000 */
[----:B------:R-:W4:Y:S01]  /*d5c0*/  I2F R12, R30 ;  /* 0x0000001e000c7306 */ /* 0x000f220000201400 */
[----:B------:R-:W-:Y:S01]  /*d5d0*/  FSEL R138, R138, -INF , !P2 ;  /* 0xff8000008a8a7808 */ /* 0x000fe20005000000 */
[----:B------:R-:W-:Y:S01]  /*d5e0*/  HMMA.16816.F32.BF16 R72, R80, R46, R72 ;  /* 0x0000002e5048723c */ /* 0x000fe20000041848 */
[CC--:B------:R-:W-:Y:S02]  /*d5f0*/  ISETP.GE.AND P5, PT, R14.reuse, R102.reuse, PT ;  /* 0x000000660e00720c */ /* 0x0c0fe40003fa6270 */
[----:B------:R-:W-:Y:S02]  /*d600*/  ISETP.GE.AND P1, PT, R14, R103, PT ;  /* 0x000000670e00720c */ /* 0x000fe40003f26270 */
[CC--:B------:R-:W-:Y:S01]  /*d610*/  ISETP.GE.AND P4, PT, R31.reuse, R102.reuse, PT ;  /* 0x000000661f00720c */ /* 0x0c0fe20003f86270 */
[----:B------:R-:W5:Y:S01]  /*d620*/  I2F R13, R14 ;  /* 0x0000000e000d7306 */ /* 0x000f620000201400 */
[C---:B--2---:R-:W-:Y:S01]  /*d630*/  FFMA.FTZ R8, R0.reuse, R29, R8 ;  /* 0x0000001d00087223 */ /* 0x044fe20000010008 */
[----:B------:R-:W-:Y:S01]  /*d640*/  ISETP.GE.AND P2, PT, R31, R103, PT ;  /* 0x000000671f00720c */ /* 0x000fe20003f46270 */
[----:B------:R-:W-:Y:S01]  /*d650*/  FFMA.FTZ R10, R0, R29, R10 ;  /* 0x0000001d000a7223 */ /* 0x000fe2000001000a */
[C---:B------:R-:W-:Y:S01]  /*d660*/  ISETP.GE.AND P3, PT, R30.reuse, R102, PT ;  /* 0x000000661e00720c */ /* 0x040fe20003f66270 */
[----:B------:R-:W-:Y:S01]  /*d670*/  HMMA.16816.F32.BF16 R64, R36, R26, R64 ;  /* 0x0000001a2440723c */ /* 0x000fe20000041840 */
[----:B------:R-:W-:Y:S01]  /*d680*/  ISETP.GE.AND P0, PT, R30, R103, PT ;  /* 0x000000671e00720c */ /* 0x000fe20003f06270 */
[-C--:B----4-:R-:W-:Y:S01]  /*d690*/  FFMA.FTZ R9, R0, R12.reuse, R9 ;  /* 0x0000000c00097223 */ /* 0x090fe20000010009 */
[----:B------:R-:W-:Y:S01]  /*d6a0*/  IADD3 R15, R2, 0x41, RZ ;  /* 0x00000041020f7810 */ /* 0x000fe20007ffe0ff */
[----:B------:R-:W-:Y:S01]  /*d6b0*/  FFMA.FTZ R133, R0, R12, R11 ;  /* 0x0000000c00857223 */ /* 0x000fe2000001000b */
[----:B------:R-:W-:-:S02]  /*d6c0*/  FSEL R116, R8, -INF , !P4 ;  /* 0xff80000008747808 */ /* 0x000fc40006000000 */
[----:B------:R-:W-:Y:S01]  /*d6d0*/  FSEL R123, R10, -INF , !P2 ;  /* 0xff8000000a7b7808 */ /* 0x000fe20005000000 */
[----:B------:R-:W2:Y:S01]  /*d6e0*/  I2F R24, R15 ;  /* 0x0000000f00187306 */ /* 0x000ea20000201400 */
[----:B------:R-:W-:Y:S01]  /*d6f0*/  IADD3 R28, R2, 0x49, RZ ;  /* 0x00000049021c7810 */ /* 0x000fe20007ffe0ff */
[-C--:B-----5:R-:W-:Y:S01]  /*d700*/  FFMA.FTZ R84, R0, R13.reuse, R84 ;  /* 0x0000000d00547223 */ /* 0x0a0fe20000010054 */
[----:B------:R-:W-:Y:S01]  /*d710*/  IADD3 R14, R2, 0x48, RZ ;  /* 0x00000048020e7810 */ /* 0x000fe20007ffe0ff */
[----:B------:R-:W-:Y:S01]  /*d720*/  FFMA.FTZ R86, R0, R13, R86 ;  /* 0x0000000d00567223 */ /* 0x000fe20000010056 */
[----:B------:R-:W-:Y:S01]  /*d730*/  FSEL R136, R9, -INF , !P3 ;  /* 0xff80000009887808 */ /* 0x000fe20005800000 */
[----:B-1----:R-:W-:Y:S01]  /*d740*/  HMMA.16816.F32.BF16 R60, R36, R16, R60 ;  /* 0x00000010243c723c */ /* 0x002fe2000004183c */
[----:B------:R-:W-:Y:S01]  /*d750*/  FSEL R133, R133, -INF , !P0 ;  /* 0xff80000085857808 */ /* 0x000fe20004000000 */
[----:B------:R1:W4:Y:S01]  /*d760*/  I2F R25, R14 ;  /* 0x0000000e00197306 */ /* 0x0003220000201400 */
[C---:B------:R-:W-:Y:S01]  /*d770*/  ISETP.GE.AND P4, PT, R15.reuse, R102, PT ;  /* 0x000000660f00720c */ /* 0x040fe20003f86270 */
[----:B------:R-:W5:Y:S01]  /*d780*/  LDSM.16.M88.4 R8, [R166+0x3800] ;  /* 0x00380000a608783b */ /* 0x000f620000000200 */
[----:B------:R-:W-:-:S02]  /*d790*/  ISETP.GE.AND P2, PT, R15, R103, PT ;  /* 0x000000670f00720c */ /* 0x000fc40003f46270 */
[C---:B------:R-:W-:Y:S01]  /*d7a0*/  ISETP.GE.AND P3, PT, R14.reuse, R102, PT ;  /* 0x000000660e00720c */ /* 0x040fe20003f66270 */
[----:B---3--:R-:W-:Y:S01]  /*d7b0*/  HMMA.16816.F32.BF16 R68, R80, R20, R68 ;  /* 0x000000145044723c */ /* 0x008fe20000041844 */
[----:B------:R-:W-:Y:S01]  /*d7c0*/  ISETP.GE.AND P0, PT, R14, R103, PT ;  /* 0x000000670e00720c */ /* 0x000fe20003f06270 */
[----:B------:R-:W3:Y:S01]  /*d7d0*/  I2F R16, R28 ;  /* 0x0000001c00107306 */ /* 0x000ee20000201400 */
[----:B------:R-:W-:Y:S01]  /*d7e0*/  IADD3 R26, R2, 0x50, RZ ;  /* 0x00000050021a7810 */ /* 0x000fe20007ffe0ff */
[-C--:B--2---:R-:W-:Y:S01]  /*d7f0*/  FFMA.FTZ R87, R0, R24.reuse, R87 ;  /* 0x0000001800577223 */ /* 0x084fe20000010057 */
[----:B------:R-:W-:Y:S01]  /*d800*/  LOP3.LUT P6, RZ, R178, 0x1, RZ, 0xc0, !PT ;  /* 0x00000001b2ff7812 */ /* 0x000fe200078cc0ff */
[----:B------:R-:W-:Y:S01]  /*d810*/  FFMA.FTZ R85, R0, R24, R85 ;  /* 0x0000001800557223 */ /* 0x000fe20000010055 */
[----:B------:R-:W-:Y:S01]  /*d820*/  FSEL R109, R86, -INF , !P1 ;  /* 0xff800000566d7808 */ /* 0x000fe20004800000 */
[----:B------:R-:W-:Y:S01]  /*d830*/  HMMA.16816.F32.BF16 R56, R36, R18, R56 ;  /* 0x000000122438723c */ /* 0x000fe20000041838 */
[----:B------:R-:W-:Y:S01]  /*d840*/  FSEL R114, R114, -INF , !P6 ;  /* 0xff80000072727808 */ /* 0x000fe20007000000 */
[----:B-1----:R-:W1:Y:S01]  /*d850*/  LDSM.16.M88.4 R12, [R152+0x3000] ;  /* 0x00300000980c783b */ /* 0x002e620000000200 */
[----:B------:R-:W2:Y:S01]  /*d860*/  I2F R17, R26 ;  /* 0x0000001a00117306 */ /* 0x000ea20000201400 */
[----:B------:R-:W-:Y:S01]  /*d870*/  ISETP.GE.AND P6, PT, R28, R102, PT ;  /* 0x000000661c00720c */ /* 0x000fe20003fc6270 */
[----:B----4-:R-:W-:Y:S01]  /*d880*/  FFMA.FTZ R72, R0, R25, R72 ;  /* 0x0000001900487223 */ /* 0x010fe20000010048 */
[----:B------:R-:W-:Y:S01]  /*d890*/  ISETP.GE.AND P1, PT, R28, R103, PT ;  /* 0x000000671c00720c */ /* 0x000fe20003f26270 */
[----:B------:R-:W-:Y:S01]  /*d8a0*/  FFMA.FTZ R74, R0, R25, R74 ;  /* 0x00000019004a7223 */ /* 0x000fe2000001004a */
[----:B------:R-:W-:Y:S01]  /*d8b0*/  IADD3 R18, R2, 0x58, RZ ;  /* 0x0000005802127810 */ /* 0x000fe20007ffe0ff */
[----:B------:R-:W-:Y:S01]  /*d8c0*/  HMMA.16816.F32.BF16 R20, R80, R22, R64 ;  /* 0x000000165014723c */ /* 0x000fe20000041840 */
[-C--:B---3--:R-:W-:Y:S01]  /*d8d0*/  FFMA.FTZ R73, R0, R16.reuse, R73 ;  /* 0x0000001000497223 */ /* 0x088fe20000010049 */
[----:B------:R-:W-:Y:S01]  /*d8e0*/  FSEL R108, R84, -INF , !P5 ;  /* 0xff800000546c7808 */ /* 0x000fe20006800000 */
[----:B------:R-:W-:Y:S01]  /*d8f0*/  FFMA.FTZ R75, R0, R16, R75 ;  /* 0x00000010004b7223 */ /* 0x000fe2000001004b */
[----:B------:R3:W4:Y:S01]  /*d900*/  I2F R25, R18 ;  /* 0x0000001200197306 */ /* 0x0007220000201400 */
[----:B------:R-:W-:-:S02]  /*d910*/  FSEL R115, R87, -INF , !P2 ;  /* 0xff80000057737808 */ /* 0x000fc40005000000 */
[----:B------:R-:W-:Y:S02]  /*d920*/  FSEL R132, R73, -INF , !P6 ;  /* 0xff80000049847808 */ /* 0x000fe40007000000 */
[----:B------:R-:W-:Y:S01]  /*d930*/  FSEL R113, R75, -INF , !P1 ;  /* 0xff8000004b717808 */ /* 0x000fe20004800000 */
[-C--:B--2---:R-:W-:Y:S01]  /*d940*/  FFMA.FTZ R68, R0, R17.reuse, R68 ;  /* 0x0000001100447223 */ /* 0x084fe20000010044 */
[-C--:B------:R-:W-:Y:S01]  /*d950*/  ISETP.GE.AND P6, PT, R18, R102.reuse, PT ;  /* 0x000000661200720c */ /* 0x080fe20003fc6270 */
[----:B------:R-:W-:Y:S01]  /*d960*/  FFMA.FTZ R70, R0, R17, R70 ;  /* 0x0000001100467223 */ /* 0x000fe20000010046 */
[-C--:B------:R-:W-:Y:S02]  /*d970*/  ISETP.GE.AND P1, PT, R18, R103.reuse, PT ;  /* 0x000000671200720c */ /* 0x080fe40003f26270 */
[C---:B------:R-:W-:Y:S02]  /*d980*/  ISETP.GE.AND P5, PT, R26.reuse, R102, PT ;  /* 0x000000661a00720c */ /* 0x040fe40003fa6270 */
[----:B------:R-:W-:-:S02]  /*d990*/  ISETP.GE.AND P2, PT, R26, R103, PT ;  /* 0x000000671a00720c */ /* 0x000fc40003f46270 */
[C---:B------:R-:W-:Y:S01]  /*d9a0*/  IADD3 R26, R2.reuse, 0x59, RZ ;  /* 0x00000059021a7810 */ /* 0x040fe20007ffe0ff */
[----:B---3--:R-:W2:Y:S01]  /*d9b0*/  LDSM.16.M88.4 R16, [R152+0x3800] ;  /* 0x003800009810783b */ /* 0x008ea20000000200 */
[----:B------:R-:W-:Y:S01]  /*d9c0*/  IADD3 R27, R2, 0x51, RZ ;  /* 0x00000051021b7810 */ /* 0x000fe20007ffe0ff */
[C---:B-----5:R-:W-:Y:S01]  /*d9d0*/  HMMA.16816.F32.BF16 R48, R36.reuse, R8, R48 ;  /* 0x000000082430723c */ /* 0x060fe20000041830 */
[----:B------:R-:W-:Y:S01]  /*d9e0*/  FSEL R110, R85, -INF , !P4 ;  /* 0xff800000556e7808 */ /* 0x000fe20006000000 */
[----:B------:R-:W3:Y:S01]  /*d9f0*/  I2F R8, R26 ;  /* 0x0000001a00087306 */ /* 0x000ee20000201400 */
[----:B------:R-:W-:Y:S01]  /*da00*/  FSEL R117, R74, -INF , !P0 ;  /* 0xff8000004a757808 */ /* 0x000fe20004000000 */
[CC--:B----4-:R-:W-:Y:S01]  /*da10*/  FFMA.FTZ R20, R0.reuse, R25.reuse, R20 ;  /* 0x0000001900147223 */ /* 0x0d0fe20000010014 */
[C---:B------:R-:W-:Y:S01]  /*da20*/  ISETP.GE.AND P4, PT, R27.reuse, R102, PT ;  /* 0x000000661b00720c */ /* 0x040fe20003f86270 */
[----:B------:R-:W-:Y:S01]  /*da30*/  FFMA.FTZ R22, R0, R25, R22 ;  /* 0x0000001900167223 */ /* 0x000fe20000010016 */
[----:B------:R-:W-:Y:S01]  /*da40*/  ISETP.GE.AND P0, PT, R27, R103, PT ;  /* 0x000000671b00720c */ /* 0x000fe20003f06270 */
[----:B------:R-:W-:Y:S01]  /*da50*/  HMMA.16816.F32.BF16 R40, R36, R10, R40 ;  /* 0x0000000a2428723c */ /* 0x000fe20000041828 */
[----:B------:R-:W-:Y:S01]  /*da60*/  FSEL R120, R72, -INF , !P3 ;  /* 0xff80000048787808 */ /* 0x000fe20005800000 */
[----:B------:R4:W5:Y:S01]  /*da70*/  I2F R24, R27 ;  /* 0x0000001b00187306 */ /* 0x0009620000201400 */
[----:B------:R-:W-:Y:S01]  /*da80*/  FSEL R104, R68, -INF , !P5 ;  /* 0xff80000044687808 */ /* 0x000fe20006800000 */
[----:B------:R-:W-:-:S04]  /*da90*/  DEPBAR.LE SB0, 0x0 ;  /* 0x000080000000791a */ /* 0x000fc80000000000 */
[C---:B-1----:R-:W-:Y:S01]  /*daa0*/  HMMA.16816.F32.BF16 R60, R80.reuse, R12, R60 ;  /* 0x0000000c503c723c */ /* 0x042fe2000004183c */
[----:B------:R-:W-:Y:S01]  /*dab0*/  IADD3 R11, R2, 0x68, RZ ;  /* 0x00000068020b7810 */ /* 0x000fe20007ffe0ff */
[----:B---3--:R-:W-:Y:S01]  /*dac0*/  FFMA.FTZ R21, R0, R8, R21 ;  /* 0x0000000800157223 */ /* 0x008fe20000010015 */
[----:B------:R-:W-:Y:S01]  /*dad0*/  ISETP.GE.AND P5, PT, R26, R102, PT ;  /* 0x000000661a00720c */ /* 0x000fe20003fa6270 */
[----:B------:R-:W-:Y:S01]  /*dae0*/  FFMA.FTZ R23, R0, R8, R23 ;  /* 0x0000000800177223 */ /* 0x000fe20000010017 */
[----:B------:R-:W-:Y:S01]  /*daf0*/  I2F R13, R11 ;  /* 0x0000000b000d7306 */ /* 0x000fe20000201400 */
[----:B------:R-:W-:Y:S02]  /*db00*/  ISETP.GE.AND P3, PT, R26, R103, PT ;  /* 0x000000671a00720c */ /* 0x000fe40003f66270 */
[C---:B------:R-:W-:Y:S01]  /*db10*/  IADD3 R12, R2.reuse, 0x61, RZ ;  /* 0x00000061020c7810 */ /* 0x040fe20007ffe0ff */
[----:B------:R-:W-:Y:S01]  /*db20*/  HMMA.16816.F32.BF16 R56, R80, R14, R56 ;  /* 0x0000000e5038723c */ /* 0x000fe20000041838 */
[----:B----4-:R-:W-:Y:S01]  /*db30*/  IADD3 R27, R2, 0x60, RZ ;  /* 0x00000060021b7810 */ /* 0x010fe20007ffe0ff */
[-C--:B-----5:R-:W-:Y:S01]  /*db40*/  FFMA.FTZ R69, R0, R24.reuse, R69 ;  /* 0x0000001800457223 */ /* 0x0a0fe20000010045 */
[----:B------:R-:W-:Y:S01]  /*db50*/  FSEL R118, R20, -INF , !P6 ;  /* 0xff80000014767808 */ /* 0x000fe20007000000 */
[----:B------:R-:W1:Y:S01]  /*db60*/  I2F R10, R12 ;  /* 0x0000000c000a7306 */ /* 0x000e620000201400 */
[----:B------:R-:W-:Y:S01]  /*db70*/  FSEL R122, R21, -INF , !P5 ;  /* 0xff800000157a7808 */ /* 0x000fe20006800000 */
[----:B------:R-:W-:Y:S01]  /*db80*/  FFMA.FTZ R67, R0, R24, R71 ;  /* 0x0000001800437223 */ /* 0x000fe20000010047 */
[----:B------:R-:W-:-:S02]  /*db90*/  FSEL R111, R23, -INF , !P3 ;  /* 0xff800000176f7808 */ /* 0x000fc40005800000 */
[----:B------:R-:W-:Y:S02]  /*dba0*/  FSEL R106, R69, -INF , !P4 ;  /* 0xff800000456a7808 */ /* 0x000fe40006000000 */
[----:B------:R-:W-:Y:S01]  /*dbb0*/  IADD3 R20, R2, 0x69, RZ ;  /* 0x0000006902147810 */ /* 0x000fe20007ffe0ff */
[----:B------:R-:W3:Y:S01]  /*dbc0*/  I2F R9, R27 ;  /* 0x0000001b00097306 */ /* 0x000ee20000201400 */
[CC--:B------:R-:W-:Y:S02]  /*dbd0*/  ISETP.GE.AND P5, PT, R11.reuse, R102.reuse, PT ;  /* 0x000000660b00720c */ /* 0x0c0fe40003fa6270 */
[-C--:B------:R-:W-:Y:S02]  /*dbe0*/  ISETP.GE.AND P3, PT, R11, R103.reuse, PT ;  /* 0x000000670b00720c */ /* 0x080fe40003f66270 */
[----:B------:R-:W-:Y:S02]  /*dbf0*/  ISETP.GE.AND P4, PT, R27, R102, PT ;  /* 0x000000661b00720c */ /* 0x000fe40003f86270 */
[----:B------:R-:W-:Y:S01]  /*dc00*/  FSEL R105, R70, -INF , !P2 ;  /* 0xff80000046697808 */ /* 0x000fe20005000000 */
[----:B-1----:R-:W-:Y:S01]  /*dc10*/  FFMA.FTZ R44, R0, R10, R61 ;  /* 0x0000000a002c7223 */ /* 0x002fe2000001003d */
[----:B------:R-:W-:Y:S01]  /*dc20*/  ISETP.GE.AND P6, PT, R12, R102, PT ;  /* 0x000000660c00720c */ /* 0x000fe20003fc6270 */
[----:B------:R-:W-:Y:S01]  /*dc30*/  FFMA.FTZ R37, R0, R10, R63 ;  /* 0x0000000a00257223 */ /* 0x000fe2000001003f */
[----:B------:R-:W-:Y:S01]  /*dc40*/  ISETP.GE.AND P2, PT, R12, R103, PT ;  /* 0x000000670c00720c */ /* 0x000fe20003f46270 */
[----:B------:R-:W-:Y:S01]  /*dc50*/  FFMA.FTZ R54, R0, R13, R56 ;  /* 0x0000000d00367223 */ /* 0x000fe20000010038 */
[----:B------:R1:W4:Y:S01]  /*dc60*/  I2F R12, R20 ;  /* 0x00000014000c7306 */ /* 0x0003220000201400 */
[----:B------:R-:W-:Y:S01]  /*dc70*/  FSEL R107, R22, -INF , !P1 ;  /* 0xff800000166b7808 */ /* 0x000fe20004800000 */
[-C--:B---3--:R-:W-:Y:S01]  /*dc80*/  FFMA.FTZ R46, R0, R9.reuse, R60 ;  /* 0x00000009002e7223 */ /* 0x088fe2000001003c */
[----:B------:R-:W-:Y:S01]  /*dc90*/  IADD3 R14, R2, 0x70, RZ ;  /* 0x00000070020e7810 */ /* 0x000fe20007ffe0ff */
[----:B------:R-:W-:Y:S01]  /*dca0*/  FFMA.FTZ R45, R0, R9, R62 ;  /* 0x00000009002d7223 */ /* 0x000fe2000001003e */
[----:B------:R-:W-:Y:S01]  /*dcb0*/  ISETP.GE.AND P1, PT, R20, R103, PT ;  /* 0x000000671400720c */ /* 0x000fe20003f26270 */
[----:B--2---:R-:W-:Y:S01]  /*dcc0*/  HMMA.16816.F32.BF16 R8, R80, R16, R48 ;  /* 0x000000105008723c */ /* 0x004fe20000041830 */
[----:B------:R-:W-:Y:S01]  /*dcd0*/  FSEL R46, R46, -INF , !P4 ;  /* 0xff8000002e2e7808 */ /* 0x000fe20006000000 */
[----:B------:R-:W2:Y:S01]  /*dce0*/  I2F R15, R14 ;  /* 0x0000000e000f7306 */ /* 0x000ea20000201400 */
[----:B------:R-:W-:-:S02]  /*dcf0*/  ISETP.GE.AND P4, PT, R20, R102, PT ;  /* 0x000000661400720c */ /* 0x000fc40003f86270 */
[----:B------:R-:W-:Y:S02]  /*dd00*/  FSEL R44, R44, -INF , !P6 ;  /* 0xff8000002c2c7808 */ /* 0x000fe40007000000 */
[----:B------:R-:W-:Y:S01]  /*dd10*/  ISETP.GE.AND P6, PT, R14, R102, PT ;  /* 0x000000660e00720c */ /* 0x000fe20003fc6270 */
[----:B------:R-:W-:Y:S01]  /*dd20*/  HMMA.16816.F32.BF16 R16, R80, R18, R40 ;  /* 0x000000125010723c */ /* 0x000fe20000041828 */
[----:B-1----:R-:W-:Y:S01]  /*dd30*/  IADD3 R20, R2, 0x71, RZ ;  /* 0x0000007102147810 */ /* 0x002fe20007ffe0ff */
[-C--:B----4-:R-:W-:Y:S01]  /*dd40*/  FFMA.FTZ R50, R0, R12.reuse, R57 ;  /* 0x0000000c00327223 */ /* 0x090fe20000010039 */
[----:B------:R-:W-:Y:S01]  /*dd50*/  LOP3.LUT R178, R178, 0xfffffffe, RZ, 0xc0, !PT ;  /* 0xfffffffeb2b27812 */ /* 0x000fe200078ec0ff */
[----:B------:R-:W-:Y:S01]  /*dd60*/  FFMA.FTZ R35, R0, R12, R59 ;  /* 0x0000000c00237223 */ /* 0x000fe2000001003b */
[----:B------:R-:W1:Y:S01]  /*dd70*/  I2F R21, R20 ;  /* 0x0000001400157306 */ /* 0x000e620000201400 */
[----:B------:R-:W-:Y:S01]  /*dd80*/  IADD3 R12, R2, 0x79, RZ ;  /* 0x00000079020c7810 */ /* 0x000fe20007ffe0ff */
[----:B------:R-:W-:Y:S01]  /*dd90*/  FFMA.FTZ R41, R0, R13, R58 ;  /* 0x0000000d00297223 */ /* 0x000fe2000001003a */
[----:B------:R-:W-:-:S02]  /*dda0*/  IADD3 R13, R2, 0x78, RZ ;  /* 0x00000078020d7810 */ /* 0x000fc40007ffe0ff */
[----:B------:R-:W-:Y:S02]  /*ddb0*/  FSEL R50, R50, -INF , !P4 ;  /* 0xff80000032327808 */ /* 0x000fe40006000000 */
[----:B------:R-:W-:Y:S01]  /*ddc0*/  @P6 LOP3.LUT R178, R178, 0x1, RZ, 0xfc, !PT ;  /* 0x00000001b2b26812 */ /* 0x000fe200078efcff */
[----:B------:R-:W3:Y:S01]  /*ddd0*/  I2F R23, R13 ;  /* 0x0000000d00177306 */ /* 0x000ee20000201400 */
[-C--:B------:R-:W-:Y:S02]  /*dde0*/  ISETP.GE.AND P6, PT, R13, R102.reuse, PT ;  /* 0x000000660d00720c */ /* 0x080fe40003fc6270 */
[-C--:B--2---:R-:W-:Y:S01]  /*ddf0*/  FFMA.FTZ R8, R0, R15.reuse, R8 ;  /* 0x0000000f00087223 */ /* 0x084fe20000010008 */
[----:B------:R-:W-:Y:S01]  /*de00*/  LOP3.LUT P4, RZ, R178, 0x1, RZ, 0xc0, !PT ;  /* 0x00000001b2ff7812 */ /* 0x000fe2000788c0ff */
[C---:B------:R-:W-:Y:S01]  /*de10*/  FFMA.FTZ R10, R0.reuse, R15, R10 ;  /* 0x0000000f000a7223 */ /* 0x040fe2000001000a */
[----:B------:R-:W-:Y:S01]  /*de20*/  FSEL R35, R35, -INF , !P1 ;  /* 0xff80000023237808 */ /* 0x000fe20004800000 */
[-C--:B-1----:R-:W-:Y:S01]  /*de30*/  FFMA.FTZ R36, R0, R21.reuse, R9 ;  /* 0x0000001500247223 */ /* 0x082fe20000010009 */
[----:B------:R-:W-:Y:S01]  /*de40*/  FSEL R38, R8, -INF , !P4 ;  /* 0xff80000008267808 */ /* 0x000fe20006000000 */
[----:B------:R-:W1:Y:S01]  /*de50*/  I2F R9, R12 ;  /* 0x0000000c00097306 */ /* 0x000e620000201400 */
[----:B------:R-:W-:Y:S01]  /*de60*/  ISETP.GE.AND P4, PT, R2, R102, PT ;  /* 0x000000660200720c */ /* 0x000fe20003f86270 */
[----:B------:R-:W-:Y:S01]  /*de70*/  FFMA.FTZ R11, R0, R21, R11 ;  /* 0x00000015000b7223 */ /* 0x000fe2000001000b */
[----:B------:R-:W-:Y:S01]  /*de80*/  ISETP.GE.AND P1, PT, R2, R103, PT ;  /* 0x000000670200720c */ /* 0x000fe20003f26270 */
[C---:B------:R-:W-:Y:S01]  /*de90*/  FFMA.FTZ R2, R0.reuse, R53, R32 ;  /* 0x0000003500027223 */ /* 0x040fe20000010020 */
[----:B------:R-:W-:Y:S01]  /*dea0*/  FSEL R67, R67, -INF , !P0 ;  /* 0xff80000043437808 */ /* 0x000fe20004000000 */
[C---:B---3--:R-:W-:Y:S01]  /*deb0*/  FFMA.FTZ R16, R0.reuse, R23, R16 ;  /* 0x0000001700107223 */ /* 0x048fe20000010010 */
[----:B------:R-:W-:Y:S01]  /*dec0*/  ISETP.GE.AND P0, PT, R27, R103, PT ;  /* 0x000000671b00720c */ /* 0x000fe20003f06270 */
[C---:B------:R-:W-:Y:S01]  /*ded0*/  FFMA.FTZ R18, R0.reuse, R23, R18 ;  /* 0x0000001700127223 */ /* 0x040fe20000010012 */
[----:B------:R-:W-:Y:S01]  /*dee0*/  FSEL R37, R37, -INF , !P2 ;  /* 0xff80000025257808 */ /* 0x000fe20005000000 */
[----:B------:R-:W-:Y:S01]  /*def0*/  FFMA.FTZ R8, R0, R53, R34 ;  /* 0x0000003500087223 */ /* 0x000fe20000010022 */
[----:B------:R-:W-:-:S02]  /*df00*/  FSEL R32, R16, -INF , !P6 ;  /* 0xff80000010207808 */ /* 0x000fc40007000000 */
[----:B------:R-:W-:Y:S02]  /*df10*/  ISETP.GT.AND P6, PT, R186, R171, PT ;  /* 0x000000abba00720c */ /* 0x000fe40003fc4270 */
[----:B------:R-:W-:Y:S01]  /*df20*/  FSEL R45, R45, -INF , !P0 ;  /* 0xff8000002d2d7808 */ /* 0x000fe20004000000 */
[----:B-1----:R-:W-:Y:S01]  /*df30*/  FFMA.FTZ R17, R0, R9, R17 ;  /* 0x0000000900117223 */ /* 0x002fe20000010011 */
[----:B------:R-:W-:Y:S01]  /*df40*/  BAR.SYNC.DEFER_BLOCKING 0x0 ;  /* 0x0000000000007b1d */ /* 0x000fe20000010000 */
[----:B------:R-:W-:Y:S01]  /*df50*/  ISETP.GE.AND P0, PT, R14, R103, PT ;  /* 0x000000670e00720c */ /* 0x000fe20003f06270 */
[----:B------:R-:W-:Y:S01]  /*df60*/  FFMA.FTZ R19, R0, R9, R19 ;  /* 0x0000000900137223 */ /* 0x000fe20000010013 */
[----:B------:R-:W-:Y:S02]  /*df70*/  ISETP.GE.AND P2, PT, R20, R102, PT ;  /* 0x000000661400720c */ /* 0x000fe40003f46270 */
[----:B------:R-:W-:Y:S02]  /*df80*/  FSEL R54, R54, -INF , !P5 ;  /* 0xff80000036367808 */ /* 0x000fe40006800000 */
[----:B------:R-:W-:-:S02]  /*df90*/  FSEL R41, R41, -INF , !P3 ;  /* 0xff80000029297808 */ /* 0x000fc40005800000 */
[----:B------:R-:W-:Y:S02]  /*dfa0*/  FSEL R29, R10, -INF , !P0 ;  /* 0xff8000000a1d7808 */ /* 0x000fe40004000000 */
[----:B------:R-:W-:Y:S02]  /*dfb0*/  FSEL R36, R36, -INF , !P2 ;  /* 0xff80000024247808 */ /* 0x000fe40005000000 */
[-C--:B------:R-:W-:Y:S02]  /*dfc0*/  ISETP.GE.AND P5, PT, R20, R103.reuse, PT ;  /* 0x000000671400720c */ /* 0x080fe40003fa6270 */
        /* <DEDUP_REMOVED lines=69> */
.L_x_7626:
[----:B------:R-:W-:-:S05]  /*e420*/  IMAD.MOV.U32 R14, RZ, RZ, c[0x0][0x198] ;  /* 0x00006600ff0e7624 */ /* 0x000fca00078e00ff */
[----:B------:R-:W-:-:S04]  /*e430*/  LEA R14, -R14, RZ, 0x7 ;  /* 0x000000ff0e0e7211 */ /* 0x000fc800078e39ff */
[----:B------:R-:W-:Y:S02]  /*e440*/  SHF.R.S32.HI R13, RZ, 0x1f, R14 ;  /* 0x0000001fff0d7819 */ /* 0x000fe4000001140e */
.L_x_7627:
[----:B------:R-:W-:Y:S01]  /*e450*/  ISETP.GE.AND P0, PT, R100, c[0x0][0x220], PT ;  /* 0x0000880064007a0c */ /* 0x000fe20003f06270 */
[----:B------:R-:W-:-:S12]  /*e460*/  BSSY B0, `(.L_x_7628) ;  /* 0x0000063000007945 */ /* 0x000fd80003800000 */
[-C--:B------:R-:W-:Y:S01]  /*e470*/  @!P0 IADD3 R11, P2, P1, R14, R128.reuse, R175 ;  /* 0x000000800e0b8210 */ /* 0x080fe2000795e0af */
[----:B------:R-:W-:Y:S01]  /*e480*/  @!P0 IMAD.MOV.U32 R9, RZ, RZ, c[0x0][0x198] ;  /* 0x00006600ff098624 */ /* 0x000fe200078e00ff */
[----:B------:R1:W-:Y:S01]  /*e490*/  @P0 STS.128 [R185+0x2000], RZ ;  /* 0x002000ffb9000388 */ /* 0x0003e20000000c00 */
[----:B------:R-:W-:Y:S01]  /*e4a0*/  @!P0 IMAD.MOV.U32 R22, RZ, RZ, c[0x0][0x198] ;  /* 0x00006600ff168624 */ /* 0x000fe200078e00ff */
[----:B------:R-:W-:Y:S01]  /*e4b0*/  @!P0 IADD3.X R10, R13, R131, R174, P2, P1 ;  /* 0x000000830d0a8210 */ /* 0x000fe200017e24ae */
[----:B------:R-:W-:Y:S01]  /*e4c0*/  @!P0 IMAD.MOV.U32 R16, RZ, RZ, R128 ;  /* 0x000000ffff108224 */ /* 0x000fe200078e0080 */
[----:B------:R-:W-:Y:S01]  /*e4d0*/  @!P0 LEA R42, P2, R11, c[0x0][0x168], 0x1 ;  /* 0x00005a000b2a8a11 */ /* 0x000fe200078408ff */
[----:B------:R-:W-:Y:S01]  /*e4e0*/  @!P0 IMAD.MOV.U32 R17, RZ, RZ, R131 ;  /* 0x000000ffff118224 */ /* 0x000fe200078e0083 */
[----:B------:R-:W-:Y:S01]  /*e4f0*/  @!P0 LEA R15, P1, R9, R128, 0x5 ;  /* 0x00000080090f8211 */ /* 0x000fe200078228ff */
[----:B------:R-:W-:Y:S01]  /*e500*/  @!P0 IMAD.MOV.U32 R24, RZ, RZ, c[0x0][0x198] ;  /* 0x00006600ff188624 */ /* 0x000fe200078e00ff */
[----:B------:R-:W-:Y:S01]  /*e510*/  @!P0 LEA.HI.X R43, R11, c[0x0][0x16c], R10, 0x1, P2 ;  /* 0x00005b000b2b8a11 */ /* 0x000fe200010f0c0a */
[----:B------:R-:W-:-:S02]  /*e520*/  @!P0 IMAD.MOV.U32 R3, RZ, RZ, c[0x0][0x19c] ;  /* 0x00006700ff038624 */ /* 0x000fc400078e00ff */
[----:B------:R-:W-:Y:S02]  /*e530*/  @!P0 IMAD.MOV.U32 R11, RZ, RZ, c[0x0][0x198] ;  /* 0x00006600ff0b8624 */ /* 0x000fe400078e00ff */
[----:B------:R-:W-:-:S03]  /*e540*/  @!P0 IMAD.WIDE.U32 R22, R22, 0x50, R16 ;  /* 0x0000005016168825 */ /* 0x000fc600078e0010 */
[----:B------:R-:W-:Y:S01]  /*e550*/  @!P0 LEA R19, P2, R11, R128, 0x6 ;  /* 0x000000800b138211 */ /* 0x000fe200078430ff */
[----:B------:R-:W-:Y:S02]  /*e560*/  @!P0 IMAD.MOV.U32 R10, RZ, RZ, c[0x0][0x19c] ;  /* 0x00006700ff0a8624 */ /* 0x000fe400078e00ff */
[----:B------:R-:W-:Y:S01]  /*e570*/  @!P0 IMAD.WIDE.U32 R24, R24, 0x60, R16 ;  /* 0x0000006018188825 */ /* 0x000fe200078e0010 */
[----:B------:R-:W-:Y:S02]  /*e580*/  @!P0 LEA.HI.X R16, R9, R131, R3, 0x5, P1 ;  /* 0x0000008309108211 */ /* 0x000fe400008f2c03 */
[----:B------:R-:W-:Y:S01]  /*e590*/  @!P0 IADD3 R18, P1, R14, R22, RZ ;  /* 0x000000160e128210 */ /* 0x000fe20007f3e0ff */
[----:B------:R-:W-:Y:S02]  /*e5a0*/  @!P0 IMAD.MOV.U32 R49, RZ, RZ, c[0x0][0x198] ;  /* 0x00006600ff318624 */ /* 0x000fe400078e00ff */
[----:B------:R-:W-:Y:S02]  /*e5b0*/  @!P0 IMAD.MOV.U32 R130, RZ, RZ, R128 ;  /* 0x000000ffff828224 */ /* 0x000fe400078e0080 */
        /* <DEDUP_REMOVED lines=77> */
.L_x_7629:
[----:B------:R-:W-:Y:S05]  /*ea90*/  BSYNC B0 ;  /* 0x0000000000007941 */ /* 0x000fea0003800000 */
.L_x_7628:
[----:B------:R-:W0:Y:S01]  /*eaa0*/  LDGDEPBAR ;  /* 0x00000000000079af */ /* 0x000e220000000000 */
[----:B------:R-:W-:-:S04]  /*eab0*/  LEA R182, P0, R14, R182, 0x1 ;  /* 0x000000b60eb67211 */ /* 0x000fc800078008ff */
[----:B------:R-:W-:Y:S02]  /*eac0*/  LEA.HI.X R179, R14, R179, R13, 0x1, P0 ;  /* 0x000000b30eb37211 */ /* 0x000fe400000f0c0d */
.L_x_7625:
        /* <DEDUP_REMOVED lines=61> */
[-C--:B------:R-:W-:Y:S02]  /*eea0*/  IADD3 R161, R5, R164.reuse, RZ ;  /* 0x000000a405a17210 */ /* 0x080fe40007ffe0ff */
[C---:B------:R-:W-:Y:S01]  /*eeb0*/  IADD3 R162, R4.reuse, R164, RZ ;  /* 0x000000a404a27210 */ /* 0x040fe20007ffe0ff */
[----:B------:R-:W2:Y:S01]  /*eec0*/  SHFL.BFLY PT, R12, R9, 0x2, 0x1f ;  /* 0x0c401f00090c7f89 */ /* 0x000ea200000e0000 */
[----:B------:R-:W-:-:S03]  /*eed0*/  IADD3 R160, R4, R161, RZ ;  /* 0x000000a104a07210 */ /* 0x000fc60007ffe0ff */
[----:B------:R-:W-:Y:S04]  /*eee0*/  LDSM.16.MT88.4 R72, [R162+0x6000] ;  /* 0x00600000a248783b */ /* 0x000fe80000004200 */
[----:B-1----:R-:W-:Y:S01]  /*eef0*/  LDSM.16.MT88.4 R16, [R162+0x6800] ;  /* 0x00680000a210783b */ /* 0x002fe20000004200 */
[----:B--2---:R-:W-:Y:S02]  /*ef00*/  FMNMX.FTZ R12, R9, R12, !PT ;  /* 0x0000000c090c7209 */ /* 0x004fe40007810000 */
[----:B------:R-:W-:-:S03]  /*ef10*/  FMNMX.FTZ R9, R21, R10, !PT ;  /* 0x0000000a15097209 */ /* 0x000fc60007810000 */
[----:B------:R-:W1:Y:S01]  /*ef20*/  SHFL.BFLY PT, R3, R12, 0x1, 0x1f ;  /* 0x0c201f000c037f89 */ /* 0x000e6200000e0000 */
[----:B------:R-:W-:-:S05]  /*ef30*/  FMNMX.FTZ R10, R20, R9, !PT ;  /* 0x00000009140a7209 */ /* 0x000fca0007810000 */
[----:B------:R-:W2:Y:S01]  /*ef40*/  SHFL.BFLY PT, R9, R10, 0x2, 0x1f ;  /* 0x0c401f000a097f89 */ /* 0x000ea200000e0000 */
[----:B-1----:R-:W-:-:S03]  /*ef50*/  FMNMX.FTZ R3, R12, R3, !PT ;  /* 0x000000030c037209 */ /* 0x002fc60007810000 */
[----:B------:R-:W-:Y:S01]  /*ef60*/  LDSM.16.MT88.4 R12, [R161+0x6800] ;  /* 0x00680000a10c783b */ /* 0x000fe20000004200 */
[C---:B------:R-:W-:Y:S01]  /*ef70*/  FSETP.NEU.FTZ.AND P0, PT, R3.reuse, -INF , PT ;  /* 0xff8000000300780b */ /* 0x040fe20003f1d000 */
[----:B------:R-:W-:Y:S01]  /*ef80*/  FMUL.FTZ R39, R3, c[0x0][0x23c] ;  /* 0x00008f0003277a20 */ /* 0x000fe20000410000 */
[----:B--2---:R-:W-:-:S04]  /*ef90*/  FMNMX.FTZ R9, R10, R9, !PT ;  /* 0x000000090a097209 */ /* 0x004fc80007810000 */
[----:B------:R-:W-:-:S05]  /*efa0*/  FSEL R39, R39, RZ, P0 ;  /* 0x000000ff27277208 */ /* 0x000fca0000000000 */
[--C-:B------:R-:W-:Y:S02]  /*efb0*/  FFMA.FTZ R49, R2, c[0x0][0x23c], -R39.reuse ;  /* 0x00008f0002317a23 */ /* 0x100fe40000010827 */
[----:B------:R-:W1:Y:S01]  /*efc0*/  SHFL.BFLY PT, R2, R9, 0x1, 0x1f ;  /* 0x0c201f0009027f89 */ /* 0x000e6200000e0000 */
[--C-:B------:R-:W-:Y:S02]  /*efd0*/  FFMA.FTZ R25, R92, c[0x0][0x23c], -R39.reuse ;  /* 0x00008f005c197a23 */ /* 0x100fe40000010827 */
[--C-:B------:R-:W-:Y:S01]  /*efe0*/  FFMA.FTZ R48, R144, c[0x0][0x23c], -R39.reuse ;  /* 0x00008f0090307a23 */ /* 0x100fe20000010827 */
[----:B------:R-:W2:Y:S01]  /*eff0*/  LDSM.16.MT88.4 R92, [R164+0x6000] ;  /* 0x00600000a45c783b */ /* 0x000ea20000004200 */
[--C-:B------:R-:W-:Y:S01]  /*f000*/  FFMA.FTZ R43, R96, c[0x0][0x23c], -R39.reuse ;  /* 0x00008f00602b7a23 */ /* 0x100fe20000010827 */
[----:B------:R-:W-:Y:S01]  /*f010*/  MUFU.EX2 R49, R49 ;  /* 0x0000003100317308 */ /* 0x000fe20000000800 */
[--C-:B------:R-:W-:Y:S02]  /*f020*/  FFMA.FTZ R42, R98, c[0x0][0x23c], -R39.reuse ;  /* 0x00008f00622a7a23 */ /* 0x100fe40000010827 */
[----:B------:R-:W-:-:S02]  /*f030*/  FFMA.FTZ R26, R88, c[0x0][0x23c], -R39 ;  /* 0x00008f00581a7a23 */ /* 0x000fc40000010827 */
[--C-:B------:R-:W-:Y:S02]  /*f040*/  FFMA.FTZ R23, R90, c[0x0][0x23c], -R39.reuse ;  /* 0x00008f005a177a23 */ /* 0x100fe40000010827 */
[----:B------:R-:W3:Y:S01]  /*f050*/  LDSM.16.MT88.4 R88, [R161+0x6000] ;  /* 0x00600000a158783b */ /* 0x000ee20000004200 */
[----:B------:R-:W4:Y:S01]  /*f060*/  MUFU.EX2 R48, R48 ;  /* 0x0000003000307308 */ /* 0x000f220000000800 */
        /* <DEDUP_REMOVED lines=12> */
[----:B----4-:R-:W-:Y:S01]  /*f130*/  F2FP.BF16.PACK_AB R80, R48, R49 ;  /* 0x000000313050723e */ /* 0x010fe200000010ff */
[--C-:B------:R-:W-:Y:S02]  /*f140*/  FFMA.FTZ R112, R112, c[0x0][0x23c], -R39.reuse ;  /* 0x00008f0070707a23 */ /* 0x100fe40000010827 */
[----:B------:R-:W-:Y:S01]  /*f150*/  FSEL R22, R22, RZ, P0 ;  /* 0x000000ff16167208 */ /* 0x000fe20000000000 */
[--C-:B------:R-:W-:Y:S02]  /*f160*/  FFMA.FTZ R61, R136, c[0x0][0x23c], -R39.reuse ;  /* 0x00008f00883d7a23 */ /* 0x100fe40000010827 */
[----:B------:R-:W-:Y:S01]  /*f170*/  FFMA.FTZ R110, R110, c[0x0][0x23c], -R39 ;  /* 0x00008f006e6e7a23 */ /* 0x000fe20000010827 */
[----:B------:R-:W-:Y:S01]  /*f180*/  MUFU.EX2 R34, R34 ;  /* 0x0000002200227308 */ /* 0x000fe20000000800 */
[----:B------:R-:W-:-:S02]  /*f190*/  FFMA.FTZ R56, R8, c[0x0][0x23c], -R22 ;  /* 0x00008f0008387a23 */ /* 0x000fc40000010816 */
[--C-:B------:R-:W-:Y:S01]  /*f1a0*/  FFMA.FTZ R51, R7, c[0x0][0x23c], -R22.reuse ;  /* 0x00008f0007337a23 */ /* 0x100fe20000010816 */
[----:B------:R-:W-:Y:S01]  /*f1b0*/  LDSM.16.MT88.4 R8, [R164+0x6800] ;  /* 0x00680000a408783b */ /* 0x000fe20000004200 */
[--C-:B------:R-:W-:Y:S02]  /*f1c0*/  FFMA.FTZ R47, R141, c[0x0][0x23c], -R22.reuse ;  /* 0x00008f008d2f7a23 */ /* 0x100fe40000010816 */
[--C-:B------:R-:W-:Y:S01]  /*f1d0*/  FFMA.FTZ R40, R97, c[0x0][0x23c], -R22.reuse ;  /* 0x00008f0061287a23 */ /* 0x100fe20000010816 */
[----:B------:R-:W4:Y:S01]  /*f1e0*/  LDSM.16.MT88.4 R4, [R160+0x6000] ;  /* 0x00600000a004783b */ /* 0x000f220000004200 */
[----:B------:R-:W-:Y:S01]  /*f1f0*/  MUFU.EX2 R56, R56 ;  /* 0x0000003800387308 */ /* 0x000fe20000000800 */
[----:B-1----:R-:W-:Y:S01]  /*f200*/  F2FP.BF16.PACK_AB R82, R42, R43 ;  /* 0x0000002b2a52723e */ /* 0x002fe200000010ff */
[--C-:B------:R-:W-:Y:S02]  /*f210*/  FFMA.FTZ R33, R33, c[0x0][0x23c], -R22.reuse ;  /* 0x00008f0021217a23 */ /* 0x100fe40000010816 */
[----:B------:R-:W-:-:S02]  /*f220*/  FFMA.FTZ R28, R143, c[0x0][0x23c], -R22 ;  /* 0x00008f008f1c7a23 */ /* 0x000fc40000010816 */
[--C-:B------:R-:W-:Y:S02]  /*f230*/  FFMA.FTZ R31, R99, c[0x0][0x23c], -R22.reuse ;  /* 0x00008f00631f7a23 */ /* 0x100fe40000010816 */
[----:B------:R-:W1:Y:S01]  /*f240*/  MUFU.EX2 R51, R51 ;  /* 0x0000003300337308 */ /* 0x000e620000000800 */
        /* <DEDUP_REMOVED lines=9> */
[----:B------:R-:W5:Y:S01]  /*f2e0*/  MUFU.EX2 R40, R40 ;  /* 0x0000002800287308 */ /* 0x000f620000000800 */
[----:B-1----:R-:W-:Y:S01]  /*f2f0*/  F2FP.BF16.PACK_AB R81, R51, R56 ;  /* 0x000000383351723e */ /* 0x002fe200000010ff */
[----:B------:R-:W-:Y:S02]  /*f300*/  FFMA.FTZ R63, R133, c[0x0][0x23c], -R22 ;  /* 0x00008f00853f7a23 */ /* 0x000fe40000010816 */
[--C-:B------:R-:W-:Y:S02]  /*f310*/  FFMA.FTZ R121, R120, c[0x0][0x23c], -R39.reuse ;  /* 0x00008f0078797a23 */ /* 0x100fe40000010827 */
[----:B------:R-:W-:-:S02]  /*f320*/  FFMA.FTZ R123, R108, c[0x0][0x23c], -R39 ;  /* 0x00008f006c7b7a23 */ /* 0x000fc40000010827 */
[----:B------:R-:W1:Y:S01]  /*f330*/  MUFU.EX2 R25, R25 ;  /* 0x0000001900197308 */ /* 0x000e620000000800 */
[--C-:B------:R-:W-:Y:S02]  /*f340*/  FFMA.FTZ R120, R109, c[0x0][0x23c], -R22.reuse ;  /* 0x00008f006d787a23 */ /* 0x100fe40000010816 */
[----:B------:R-:W-:Y:S02]  /*f350*/  FFMA.FTZ R108, R132, c[0x0][0x23c], -R39 ;  /* 0x00008f00846c7a23 */ /* 0x000fe40000010827 */
[--C-:B------:R-:W-:Y:S02]  /*f360*/  FFMA.FTZ R109, R115, c[0x0][0x23c], -R22.reuse ;  /* 0x00008f00736d7a23 */ /* 0x100fe40000010816 */
[--C-:B------:R-:W-:Y:S01]  /*f370*/  FFMA.FTZ R128, R117, c[0x0][0x23c], -R22.reuse ;  /* 0x00008f0075807a23 */ /* 0x100fe20000010816 */
[----:B-----5:R-:W-:Y:S01]  /*f380*/  F2FP.BF16.PACK_AB R83, R40, R47 ;  /* 0x0000002f2853723e */ /* 0x020fe200000010ff */
        /* <DEDUP_REMOVED lines=18> */
[----:B------:R-:W2:Y:S01]  /*f4b0*/  MUFU.EX2 R28, R28 ;  /* 0x0000001c001c7308 */ /* 0x000ea20000000800 */
[----:B------:R-:W-:Y:S02]  /*f4c0*/  FFMA.FTZ R107, R54, c[0x0][0x23c], -R39 ;  /* 0x00008f00366b7a23 */ /* 0x000fe40000010827 */
[--C-:B------:R-:W-:Y:S02]  /*f4d0*/  FFMA.FTZ R45, R45, c[0x0][0x23c], -R22.reuse ;  /* 0x00008f002d2d7a23 */ /* 0x100fe40000010816 */
[--C-:B------:R-:W-:Y:S01]  /*f4e0*/  FFMA.FTZ R50, R37, c[0x0][0x23c], -R22.reuse ;  /* 0x00008f0025327a23 */ /* 0x100fe20000010816 */
[----:B---3--:R-:W-:Y:S01]  /*f4f0*/  HMMA.16816.F32.BF16 R76, R80, R88, RZ ;  /* 0x00000058504c723c */ /* 0x008fe200000418ff */
[----:B------:R-:W-:Y:S01]  /*f500*/  FFMA.FTZ R35, R35, c[0x0][0x23c], -R22 ;  /* 0x00008f0023237a23 */ /* 0x000fe20000010816 */
[----:B------:R-:W-:Y:S01]  /*f510*/  MUFU.EX2 R31, R31 ;  /* 0x0000001f001f7308 */ /* 0x000fe20000000800 */
[----:B------:R-:W-:-:S02]  /*f520*/  FADD.FTZ R56, R56, R51 ;  /* 0x0000003338387221 */ /* 0x000fc40000010000 */
[--C-:B------:R-:W-:Y:S02]  /*f530*/  FFMA.FTZ R37, R38, c[0x0][0x23c], -R39.reuse ;  /* 0x00008f0026257a23 */ /* 0x100fe40000010827 */
[----:B------:R-:W-:Y:S01]  /*f540*/  FADD.FTZ R47, R47, R56 ;  /* 0x000000382f2f7221 */ /* 0x000fe20000010000 */
[C---:B------:R-:W-:Y:S01]  /*f550*/  HMMA.16816.F32.BF16 R72, R80.reuse, R74, RZ ;  /* 0x0000004a5048723c */ /* 0x040fe200000418ff */
[----:B------:R-:W-:Y:S01]  /*f560*/  FFMA.FTZ R191, R30, c[0x0][0x23c], -R39 ;  /* 0x00008f001ebf7a23 */ /* 0x000fe20000010827 */
[----:B------:R-:W3:Y:S01]  /*f570*/  MUFU.EX2 R24, R24 ;  /* 0x0000001800187308 */ /* 0x000ee20000000800 */
[----:B------:R-:W-:Y:S02]  /*f580*/  FADD.FTZ R40, R40, R47 ;  /* 0x0000002f28287221 */ /* 0x000fe40000010000 */
[--C-:B------:R-:W-:Y:S02]  /*f590*/  FFMA.FTZ R29, R29, c[0x0][0x23c], -R22.reuse ;  /* 0x00008f001d1d7a23 */ /* 0x100fe40000010816 */
[--C-:B------:R-:W-:Y:S01]  /*f5a0*/  FFMA.FTZ R21, R21, c[0x0][0x23c], -R22.reuse ;  /* 0x00008f0015157a23 */ /* 0x100fe20000010816 */
[----:B------:R-:W-:Y:S01]  /*f5b0*/  HMMA.16816.F32.BF16 R88, R80, R90, RZ ;  /* 0x0000005a5058723c */ /* 0x000fe200000418ff */
[----:B------:R-:W-:Y:S01]  /*f5c0*/  FFMA.FTZ R190, R20, c[0x0][0x23c], -R22 ;  /* 0x00008f0014be7a23 */ /* 0x000fe20000010816 */
[----:B------:R-:W-:Y:S01]  /*f5d0*/  MUFU.EX2 R64, R64 ;  /* 0x0000004000407308 */ /* 0x000fe20000000800 */
[----:B------:R-:W-:-:S05]  /*f5e0*/  FFMA.FTZ R38, R32, c[0x0][0x23c], -R39 ;  /* 0x00008f0020267a23 */ /* 0x000fca0000010827 */
[C---:B----4-:R-:W-:Y:S02]  /*f5f0*/  HMMA.16816.F32.BF16 R84, R80.reuse, R4, RZ ;  /* 0x000000045054723c */ /* 0x050fe400000418ff */
[----:B------:R-:W4:Y:S05]  /*f600*/  MUFU.EX2 R59, R59 ;  /* 0x0000003b003b7308 */ /* 0x000f2a0000000800 */
[----:B-1----:R-:W-:Y:S01]  /*f610*/  F2FP.BF16.PACK_AB R4, R25, R34 ;  /* 0x000000221904723e */ /* 0x002fe200000010ff */
[----:B------:R-:W-:Y:S01]  /*f620*/  HMMA.16816.F32.BF16 R80, R80, R6, RZ ;  /* 0x000000065050723c */ /* 0x000fe200000418ff */
[----:B--2---:R-:W-:Y:S01]  /*f630*/  F2FP.BF16.PACK_AB R5, R28, R33 ;  /* 0x000000211c05723e */ /* 0x004fe200000010ff */
[----:B------:R-:W-:Y:S01]  /*f640*/  MUFU.EX2 R60, R60 ;  /* 0x0000003c003c7308 */ /* 0x000fe20000000800 */
[----:B------:R-:W-:-:S04]  /*f650*/  FADD.FTZ R33, R33, R40 ;  /* 0x0000002821217221 */ /* 0x000fc80000010000 */
[----:B------:R-:W-:Y:S01]  /*f660*/  F2FP.BF16.PACK_AB R6, R23, R26 ;  /* 0x0000001a1706723e */ /* 0x000fe200000010ff */
[----:B------:R-:W-:Y:S01]  /*f670*/  FADD.FTZ R28, R28, R33 ;  /* 0x000000211c1c7221 */ /* 0x000fe20000010000 */
[----:B---3--:R-:W-:Y:S01]  /*f680*/  F2FP.BF16.PACK_AB R7, R24, R31 ;  /* 0x0000001f1807723e */ /* 0x008fe200000010ff */
[----:B------:R-:W-:Y:S02]  /*f690*/  MUFU.EX2 R53, R53 ;  /* 0x0000003500357308 */ /* 0x000fe40000000800 */
[----:B------:R-:W-:-:S04]  /*f6a0*/  FADD.FTZ R31, R31, R28 ;  /* 0x0000001c1f1f7221 */ /* 0x000fc80000010000 */
[C---:B------:R-:W-:Y:S01]  /*f6b0*/  HMMA.16816.F32.BF16 R96, R4.reuse, R8, R96 ;  /* 0x000000080460723c */ /* 0x040fe20000041860 */
[----:B------:R-:W-:Y:S01]  /*f6c0*/  FADD.FTZ R31, R24, R31 ;  /* 0x0000001f181f7221 */ /* 0x000fe20000010000 */
[----:B------:R-:W-:Y:S06]  /*f6d0*/  MUFU.EX2 R58, R58 ;  /* 0x0000003a003a7308 */ /* 0x000fec0000000800 */
        /* <DEDUP_REMOVED lines=18> */
[----:B----4-:R-:W-:-:S02]  /*f800*/  F2FP.BF16.PACK_AB R4, R59, R64 ;  /* 0x000000403b04723e */ /* 0x010fc400000010ff */
[----:B--2---:R-:W-:Y:S01]  /*f810*/  F2FP.BF16.PACK_AB R5, R57, R58 ;  /* 0x0000003a3905723e */ /* 0x004fe200000010ff */
[----:B------:R-:W-:Y:S01]  /*f820*/  MUFU.EX2 R119, R119 ;  /* 0x0000007700777308 */ /* 0x000fe20000000800 */
[----:B------:R-:W-:Y:S01]  /*f830*/  F2FP.BF16.PACK_AB R6, R53, R60 ;  /* 0x0000003c3506723e */ /* 0x000fe200000010ff */
[----:B------:R-:W-:Y:S01]  /*f840*/  FADD.FTZ R58, R58, R31 ;  /* 0x0000001f3a3a7221 */ /* 0x000fe20000010000 */
[----:B-----5:R-:W-:-:S03]  /*f850*/  F2FP.BF16.PACK_AB R7, R55, R62 ;  /* 0x0000003e3707723e */ /* 0x020fc600000010ff */
[----:B------:R-:W-:Y:S02]  /*f860*/  FADD.FTZ R57, R57, R58 ;  /* 0x0000003a39397221 */ /* 0x000fe40000010000 */
[----:B------:R-:W2:Y:S02]  /*f870*/  MUFU.EX2 R116, R116 ;  /* 0x0000007400747308 */ /* 0x000ea40000000800 */
[----:B---3--:R-:W-:Y:S01]  /*f880*/  HMMA.16816.F32.BF16 R68, R4, R12, R68 ;  /* 0x0000000c0444723c */ /* 0x008fe20000041844 */
[----:B------:R-:W-:-:S04]  /*f890*/  FADD.FTZ R62, R62, R57 ;  /* 0x000000393e3e7221 */ /* 0x000fc80000010000 */
[----:B------:R-:W-:Y:S01]  /*f8a0*/  FADD.FTZ R62, R55, R62 ;  /* 0x0000003e373e7221 */ /* 0x000fe20000010000 */
[----:B------:R-:W-:Y:S02]  /*f8b0*/  MUFU.EX2 R114, R114 ;  /* 0x0000007200727308 */ /* 0x000fe40000000800 */
[C---:B------:R-:W-:Y:S01]  /*f8c0*/  HMMA.16816.F32.BF16 R72, R4.reuse, R14, R72 ;  /* 0x0000000e0448723c */ /* 0x040fe20000041848 */
[----:B------:R-:W3:Y:S05]  /*f8d0*/  LDSM.16.MT88.4 R12, [R160+0x7000] ;  /* 0x00700000a00c783b */ /* 0x000eea0000004200 */
[----:B------:R-:W4:Y:S02]  /*f8e0*/  MUFU.EX2 R63, R63 ;  /* 0x0000003f003f7308 */ /* 0x000f240000000800 */
[C---:B------:R-:W-:Y:S06]  /*f8f0*/  HMMA.16816.F32.BF16 R96, R4.reuse, R16, R96 ;  /* 0x000000100460723c */ /* 0x040fec0000041860 */
[----:B------:R-:W-:Y:S02]  /*f900*/  MUFU.EX2 R123, R123 ;  /* 0x0000007b007b7308 */ /* 0x000fe40000000800 */
[C---:B-1----:R-:W-:Y:S06]  /*f910*/  HMMA.16816.F32.BF16 R76, R4.reuse, R8, R76 ;  /* 0x00000008044c723c */ /* 0x042fec000004184c */
[----:B------:R-:W1:Y:S02]  /*f920*/  MUFU.EX2 R110, R110 ;  /* 0x0000006e006e7308 */ /* 0x000e640000000800 */
[C---:B------:R-:W-:Y:S01]  /*f930*/  HMMA.16816.F32.BF16 R88, R4.reuse, R10, R88 ;  /* 0x0000000a0458723c */ /* 0x040fe20000041858 */
[----:B------:R-:W5:Y:S05]  /*f940*/  LDSM.16.MT88.4 R8, [R164+0x7800] ;  /* 0x00780000a408783b */ /* 0x000f6a0000004200 */
        /* <DEDUP_REMOVED lines=8> */
[----:B------:R-:W1:Y:S01]  /*f9d0*/  MUFU.EX2 R109, R109 ;  /* 0x0000006d006d7308 */ /* 0x000e620000000800 */
[----:B------:R-:W-:-:S02]  /*f9e0*/  F2FP.BF16.PACK_AB R4, R65, R112 ;  /* 0x000000704104723e */ /* 0x000fc400000010ff */
[C---:B--2---:R-:W-:Y:S01]  /*f9f0*/  F2FP.BF16.PACK_AB R5, R116.reuse, R119 ;  /* 0x000000777405723e */ /* 0x044fe200000010ff */
[----:B------:R-:W-:Y:S01]  /*fa00*/  FADD.FTZ R119, R119, R62 ;  /* 0x0000003e77777221 */ /* 0x000fe20000010000 */
[----:B------:R-:W-:Y:S02]  /*fa10*/  F2FP.BF16.PACK_AB R6, R61, R66 ;  /* 0x000000423d06723e */ /* 0x000fe400000010ff */
[----:B----4-:R-:W-:Y:S01]  /*fa20*/  F2FP.BF16.PACK_AB R7, R63, R114 ;  /* 0x000000723f07723e */ /* 0x010fe200000010ff */
[----:B------:R-:W-:Y:S01]  /*fa30*/  MUFU.EX2 R128, R128 ;  /* 0x0000008000807308 */ /* 0x000fe20000000800 */
[----:B------:R-:W-:-:S04]  /*fa40*/  FADD.FTZ R119, R116, R119 ;  /* 0x0000007774777221 */ /* 0x000fc80000010000 */
[----:B------:R-:W-:Y:S01]  /*fa50*/  FADD.FTZ R114, R114, R119 ;  /* 0x0000007772727221 */ /* 0x000fe20000010000 */
[----:B-----5:R-:W-:Y:S02]  /*fa60*/  HMMA.16816.F32.BF16 R96, R4, R8, R96 ;  /* 0x000000080460723c */ /* 0x020fe40000041860 */
[----:B------:R-:W2:Y:S01]  /*fa70*/  MUFU.EX2 R113, R113 ;  /* 0x0000007100717308 */ /* 0x000ea20000000800 */
[----:B------:R-:W-:-:S05]  /*fa80*/  FADD.FTZ R63, R63, R114 ;  /* 0x000000723f3f7221 */ /* 0x000fca0000010000 */
[C---:B------:R-:W-:Y:S01]  /*fa90*/  HMMA.16816.F32.BF16 R92, R4.reuse, R10, R92 ;  /* 0x0000000a045c723c */ /* 0x040fe2000004185c */
[----:B------:R-:W4:Y:S01]  /*faa0*/  LDSM.16.MT88.4 R8, [R160+0x7800] ;  /* 0x00780000a008783b */ /* 0x000f220000004200 */
[----:B------:R-:W-:Y:S06]  /*fab0*/  MUFU.EX2 R117, R117 ;  /* 0x0000007500757308 */ /* 0x000fec0000000800 */
[C---:B-1----:R-:W-:Y:S02]  /*fac0*/  HMMA.16816.F32.BF16 R68, R4.reuse, R16, R68 ;  /* 0x000000100444723c */ /* 0x042fe40000041844 */
[----:B------:R-:W1:Y:S06]  /*fad0*/  MUFU.EX2 R106, R106 ;  /* 0x0000006a006a7308 */ /* 0x000e6c0000000800 */
[C---:B---3--:R-:W-:Y:S02]  /*fae0*/  HMMA.16816.F32.BF16 R76, R4.reuse, R12, R76 ;  /* 0x0000000c044c723c */ /* 0x048fe4000004184c */
[----:B------:R-:W-:Y:S06]  /*faf0*/  MUFU.EX2 R115, R115 ;  /* 0x0000007300737308 */ /* 0x000fec0000000800 */
[C---:B------:R-:W-:Y:S01]  /*fb00*/  HMMA.16816.F32.BF16 R88, R4.reuse, R14, R88 ;  /* 0x0000000e0458723c */ /* 0x040fe20000041858 */
[----:B------:R-:W3:Y:S01]  /*fb10*/  LDSM.16.MT88.4 R12, [R162+0x8000] ;  /* 0x00800000a20c783b */ /* 0x000ee20000004200 */
[----:B------:R-:W-:Y:S06]  /*fb20*/  MUFU.EX2 R104, R104 ;  /* 0x0000006800687308 */ /* 0x000fec0000000800 */
[C---:B------:R-:W-:Y:S01]  /*fb30*/  HMMA.16816.F32.BF16 R72, R4.reuse, R18, R72 ;  /* 0x000000120448723c */ /* 0x040fe20000041848 */
[----:B------:R-:W5:Y:S01]  /*fb40*/  LDSM.16.MT88.4 R16, [R164+0x8000] ;  /* 0x00800000a410783b */ /* 0x000f620000004200 */
[----:B------:R-:W-:Y:S06]  /*fb50*/  MUFU.EX2 R122, R122 ;  /* 0x0000007a007a7308 */ /* 0x000fec0000000800 */
[C---:B----4-:R-:W-:Y:S02]  /*fb60*/  HMMA.16816.F32.BF16 R84, R4.reuse, R8, R84 ;  /* 0x000000080454723c */ /* 0x050fe40000041854 */
[----:B------:R-:W4:Y:S06]  /*fb70*/  MUFU.EX2 R105, R105 ;  /* 0x0000006900697308 */ /* 0x000f2c0000000800 */
        /* <DEDUP_REMOVED lines=8> */
[----:B--2---:R-:W-:-:S03]  /*fc00*/  F2FP.BF16.PACK_AB R7, R113, R128 ;  /* 0x000000807107723e */ /* 0x004fc600000010ff */
[----:B------:R-:W-:Y:S02]  /*fc10*/  FADD.FTZ R109, R109, R120 ;  /* 0x000000786d6d7221 */ /* 0x000fe40000010000 */
[----:B------:R-:W-:Y:S02]  /*fc20*/  MUFU.EX2 R111, R111 ;  /* 0x0000006f006f7308 */ /* 0x000fe40000000800 */
[----:B---3--:R-:W-:Y:S01]  /*fc30*/  HMMA.16816.F32.BF16 R68, R4, R12, R68 ;  /* 0x0000000c0444723c */ /* 0x008fe20000041844 */
[----:B------:R-:W-:-:S04]  /*fc40*/  FADD.FTZ R128, R128, R109 ;  /* 0x0000006d80807221 */ /* 0x000fc80000010000 */
[----:B------:R-:W-:Y:S01]  /*fc50*/  FADD.FTZ R113, R113, R128 ;  /* 0x0000008071717221 */ /* 0x000fe20000010000 */
[----:B------:R-:W2:Y:S02]  /*fc60*/  MUFU.EX2 R46, R46 ;  /* 0x0000002e002e7308 */ /* 0x000ea40000000800 */
[C---:B------:R-:W-:Y:S01]  /*fc70*/  HMMA.16816.F32.BF16 R72, R4.reuse, R14, R72 ;  /* 0x0000000e0448723c */ /* 0x040fe20000041848 */
[----:B------:R-:W3:Y:S05]  /*fc80*/  LDSM.16.MT88.4 R12, [R160+0x8000] ;  /* 0x00800000a00c783b */ /* 0x000eea0000004200 */
[----:B------:R-:W-:Y:S02]  /*fc90*/  MUFU.EX2 R107, R107 ;  /* 0x0000006b006b7308 */ /* 0x000fe40000000800 */
[C---:B-----5:R-:W-:Y:S06]  /*fca0*/  HMMA.16816.F32.BF16 R96, R4.reuse, R16, R96 ;  /* 0x000000100460723c */ /* 0x060fec0000041860 */
[----:B------:R-:W-:Y:S02]  /*fcb0*/  MUFU.EX2 R44, R44 ;  /* 0x0000002c002c7308 */ /* 0x000fe40000000800 */
[C---:B-1----:R-:W-:Y:S06]  /*fcc0*/  HMMA.16816.F32.BF16 R76, R4.reuse, R8, R76 ;  /* 0x00000008044c723c */ /* 0x042fec000004184c */
[----:B------:R-:W-:Y:S02]  /*fcd0*/  MUFU.EX2 R45, R45 ;  /* 0x0000002d002d7308 */ /* 0x000fe40000000800 */
[C---:B------:R-:W-:Y:S01]  /*fce0*/  HMMA.16816.F32.BF16 R88, R4.reuse, R10, R88 ;  /* 0x0000000a0458723c */ /* 0x040fe20000041858 */
[----:B------:R-:W1:Y:S05]  /*fcf0*/  LDSM.16.MT88.4 R8, [R164+0x8800] ;  /* 0x00880000a408783b */ /* 0x000e6a0000004200 */
[----:B------:R-:W5:Y:S02]  /*fd00*/  MUFU.EX2 R50, R50 ;  /* 0x0000003200327308 */ /* 0x000f640000000800 */
        /* <DEDUP_REMOVED lines=9> */
[----:B----4-:R-:W-:Y:S01]  /*fda0*/  F2FP.BF16.PACK_AB R5, R105, R122 ;  /* 0x0000007a6905723e */ /* 0x010fe200000010ff */
[----:B------:R-:W-:Y:S01]  /*fdb0*/  FADD.FTZ R122, R122, R113 ;  /* 0x000000717a7a7221 */ /* 0x000fe20000010000 */
[----:B------:R-:W-:Y:S02]  /*fdc0*/  F2FP.BF16.PACK_AB R6, R104, R115 ;  /* 0x000000736806723e */ /* 0x000fe400000010ff */
[----:B------:R-:W-:Y:S01]  /*fdd0*/  F2FP.BF16.PACK_AB R7, R67, R118 ;  /* 0x000000764307723e */ /* 0x000fe200000010ff */
        /* <DEDUP_REMOVED lines=8> */
[----:B------:R-:W-:Y:S06]  /*fe60*/  MUFU.EX2 R21, R21 ;  /* 0x0000001500157308 */ /* 0x000fec0000000800 */
[C---:B--2---:R-:W-:Y:S02]  /*fe70*/  HMMA.16816.F32.BF16 R68, R4.reuse, R16, R68 ;  /* 0x000000100444723c */ /* 0x044fe40000041844 */
[----:B------:R-:W-:Y:S06]  /*fe80*/  MUFU.EX2 R190, R190 ;  /* 0x000000be00be7308 */ /* 0x000fec0000000800 */
        /* <DEDUP_REMOVED lines=11> */
[----:B------:R-:W-:Y:S02]  /*ff40*/  FFMA.FTZ R41, R36, c[0x0][0x23c], -R39 ;  /* 0x00008f0024297a23 */ /* 0x000fe40000010827 */
[----:B------:R-:W-:Y:S01]  /*ff50*/  FADD.FTZ R5, R43, R4 ;  /* 0x000000042b057221 */ /* 0x000fe20000010000 */
[----:B------:R-:W-:-:S03]  /*ff60*/  F2FP.BF16.PACK_AB R4, R46, R111 ;  /* 0x0000006f2e04723e */ /* 0x000fc600000010ff */
[----:B------:R-:W-:Y:S01]  /*ff70*/  FADD.FTZ R5, R42, R5 ;  /* 0x000000052a057221 */ /* 0x000fe20000010000 */
[----:B------:R-:W1:Y:S03]  /*ff80*/  MUFU.EX2 R32, R41 ;  /* 0x0000002900207308 */ /* 0x000e660000000800 */
[----:B------:R-:W-:Y:S01]  /*ff90*/  FADD.FTZ R36, R34, R5 ;  /* 0x0000000522247221 */ /* 0x000fe20000010000 */
[----:B-----5:R-:W-:Y:S01]  /*ffa0*/  F2FP.BF16.PACK_AB R5, R50, R45 ;  /* 0x0000002d3205723e */ /* 0x020fe200000010ff */
[----:B------:R-:W-:Y:S02]  /*ffb0*/  FFMA.FTZ R34, R27, c[0x0][0x23c], -R22 ;  /* 0x00008f001b227a23 */ /* 0x000fe40000010816 */
[----:B------:R-:W-:Y:S01]  /*ffc0*/  FADD.FTZ R25, R25, R36 ;  /* 0x0000002419197221 */ /* 0x000fe20000010000 */
[----:B---3--:R-:W-:Y:S01]  /*ffd0*/  F2FP.BF16.PACK_AB R6, R44, R107 ;  /* 0x0000006b2c06723e */ /* 0x008fe200000010ff */
[----:B------:R-:W-:Y:S01]  /*ffe0*/  FADD.FTZ R45, R45, R118 ;  /* 0x000000762d2d7221 */ /* 0x000fe20000010000 */
[----:B----4-:R-:W-:Y:S01]  /*fff0*/  F2FP.BF16.PACK_AB R7, R35, R48 ;  /* 0x000000302307723e */ /* 0x010fe200000010ff */
[----:B------:R-:W-:Y:S01]  /*10000*/  FADD.FTZ R26, R26, R25 ;  /* 0x000000191a1a7221 */ /* 0x000fe20000010000 */
[----:B------:R-:W3:Y:S01]  /*10010*/  MUFU.EX2 R34, R34 ;  /* 0x0000002200227308 */ /* 0x000ee20000000800 */
        /* <DEDUP_REMOVED lines=21> */
[----:B------:R-:W-:Y:S01]  /*10170*/  HMMA.16816.F32.BF16 R88, R4, R18, R88 ;  /* 0x000000120458723c */ /* 0x000fe20000041858 */
[----:B------:R-:W4:Y:S02]  /*10180*/  LDSM.16.MT88.4 R16, [R162+0x9800] ;  /* 0x00980000a210783b */ /* 0x000f240000004200 */
[----:B------:R-:W-:-:S04]  /*10190*/  FADD.FTZ R121, R121, R110 ;  /* 0x0000006e79797221 */ /* 0x000fc80000010000 */
[----:B------:R-:W-:Y:S01]  /*101a0*/  FADD.FTZ R108, R108, R121 ;  /* 0x000000796c6c7221 */ /* 0x000fe20000010000 */
[----:B--2---:R-:W-:Y:S03]  /*101b0*/  HMMA.16816.F32.BF16 R84, R4, R12, R84 ;  /* 0x0000000c0454723c */ /* 0x004fe60000041854 */
[----:B------:R-:W-:-:S04]  /*101c0*/  FADD.FTZ R117, R117, R108 ;  /* 0x0000006c75757221 */ /* 0x000fc80000010000 */
[----:B------:R-:W-:Y:S01]  /*101d0*/  FADD.FTZ R106, R106, R117 ;  /* 0x000000756a6a7221 */ /* 0x000fe20000010000 */
[----:B------:R-:W-:Y:S01]  /*101e0*/  HMMA.16816.F32.BF16 R80, R4, R14, R80 ;  /* 0x0000000e0450723c */ /* 0x000fe20000041850 */
[----:B------:R-:W2:Y:S02]  /*101f0*/  LDSM.16.MT88.4 R12, [R161+0x9800] ;  /* 0x00980000a10c783b */ /* 0x000ea40000004200 */
[----:B------:R-:W-:-:S04]  /*10200*/  FADD.FTZ R115, R115, R106 ;  /* 0x0000006a73737221 */ /* 0x000fc80000010000 */
[----:B------:R-:W-:Y:S01]  /*10210*/  FADD.FTZ R104, R104, R115 ;  /* 0x0000007368687221 */ /* 0x000fe20000010000 */
[----:B------:R-:W-:Y:S02]  /*10220*/  F2FP.BF16.PACK_AB R4, R32, R37 ;  /* 0x000000252004723e */ /* 0x000fe400000010ff */
[----:B---3--:R-:W-:Y:S01]  /*10230*/  F2FP.BF16.PACK_AB R5, R34, R29 ;  /* 0x0000001d2205723e */ /* 0x008fe200000010ff */
[----:B------:R-:W-:Y:S01]  /*10240*/  FADD.FTZ R111, R111, R104 ;  /* 0x000000686f6f7221 */ /* 0x000fe20000010000 */
[----:B------:R-:W-:Y:S01]  /*10250*/  F2FP.BF16.PACK_AB R6, R191, R30 ;  /* 0x0000001ebf06723e */ /* 0x000fe200000010ff */
[----:B------:R-:W-:Y:S01]  /*10260*/  FADD.FTZ R29, R29, R48 ;  /* 0x000000301d1d7221 */ /* 0x000fe20000010000 */
[----:B------:R-:W-:Y:S01]  /*10270*/  F2FP.BF16.PACK_AB R7, R190, R21 ;  /* 0x00000015be07723e */ /* 0x000fe200000010ff */
[----:B------:R-:W-:Y:S02]  /*10280*/  FADD.FTZ R46, R46, R111 ;  /* 0x0000006f2e2e7221 */ /* 0x000fe40000010000 */
[----:B------:R-:W-:-:S02]  /*10290*/  FADD.FTZ R34, R34, R29 ;  /* 0x0000001d22227221 */ /* 0x000fc40000010000 */
[----:B------:R-:W-:Y:S02]  /*102a0*/  FADD.FTZ R107, R107, R46 ;  /* 0x0000002e6b6b7221 */ /* 0x000fe40000010000 */
[C---:B-1----:R-:W-:Y:S01]  /*102b0*/  HMMA.16816.F32.BF16 R96, R4.reuse, R8, R96 ;  /* 0x000000080460723c */ /* 0x042fe20000041860 */
        /* <DEDUP_REMOVED lines=8> */
[----:B----4-:R-:W-:Y:S03]  /*10340*/  HMMA.16816.F32.BF16 R68, R4, R16, R68 ;  /* 0x000000100444723c */ /* 0x010fe60000041844 */
[----:B------:R-:W-:-:S05]  /*10350*/  FADD.FTZ R191, R191, R30 ;  /* 0x0000001ebfbf7221 */ /* 0x000fca0000010000 */
[C---:B------:R-:W-:Y:S08]  /*10360*/  HMMA.16816.F32.BF16 R72, R4.reuse, R18, R72 ;  /* 0x000000120448723c */ /* 0x040ff00000041848 */
[C---:B--2---:R-:W-:Y:S08]  /*10370*/  HMMA.16816.F32.BF16 R76, R4.reuse, R12, R76 ;  /* 0x0000000c044c723c */ /* 0x044ff0000004184c */
[C---:B------:R-:W-:Y:S08]  /*10380*/  HMMA.16816.F32.BF16 R88, R4.reuse, R14, R88 ;  /* 0x0000000e0458723c */ /* 0x040ff00000041858 */
[C---:B-1----:R-:W-:Y:S08]  /*10390*/  HMMA.16816.F32.BF16 R84, R4.reuse, R8, R84 ;  /* 0x000000080454723c */ /* 0x042ff00000041854 */
[----:B------:R-:W-:Y:S01]  /*103a0*/  HMMA.16816.F32.BF16 R80, R4, R10, R80 ;  /* 0x0000000a0450723c */ /* 0x000fe20000041850 */
[----:B------:R-:W-:Y:S07]  /*103b0*/  @!UPT UIADD3 URZ, URZ, URZ, URZ ;  /* 0x0000003f3f3ff290 */ /* 0x000fee000fffe03f */
[----:B------:R-:W-:Y:S11]  /*103c0*/  @!P6 BRA `(.L_x_7630) ;  /* 0x000046b00000e947 */ /* 0x000ff60003800000 */
        /* <DEDUP_REMOVED lines=64> */
.L_x_7631:
[----:B------:R-:W-:-:S05]  /*107d0*/  IMAD.MOV.U32 R4, RZ, RZ, c[0x0][0x1a0] ;  /* 0x00006800ff047624 */ /* 0x000fca00078e00ff */
[----:B------:R-:W-:-:S04]  /*107e0*/  LEA R4, -R4, RZ, 0x7 ;  /* 0x000000ff04047211 */ /* 0x000fc800078e39ff */
[----:B------:R-:W-:Y:S02]  /*107f0*/  SHF.R.S32.HI R5, RZ, 0x1f, R4 ;  /* 0x0000001fff057819 */ /* 0x000fe40000011404 */
.L_x_7632:
[----:B------:R-:W-:Y:S02]  /*10800*/  ISETP.GE.AND P0, PT, R100, c[0x0][0x220], PT ;  /* 0x0000880064007a0c */ /* 0x000fe40003f06270 */
[C---:B------:R-:W-:Y:S02]  /*10810*/  LEA R192, P1, R4.reuse, R192, 0x1 ;  /* 0x000000c004c07211 */ /* 0x040fe400078208ff */
[----:B------:R-:W-:Y:S02]  /*10820*/  P2R R128, PR, RZ, 0x1 ;  /* 0x00000001ff807803 */ /* 0x000fe40000000000 */
[----:B------:R-:W-:Y:S02]  /*10830*/  LEA.HI.X R193, R4, R193, R5, 0x1, P1 ;  /* 0x000000c104c17211 */ /* 0x000fe400008f0c05 */
[----:B------:R-:W-:-:S05]  /*10840*/  LOP3.LUT R178, R178, 0xfffffffd, RZ, 0xc0, !PT ;  /* 0xfffffffdb2b27812 */ /* 0x000fca00078ec0ff */
        /* <DEDUP_REMOVED lines=15> */
[----:B------:R-:W-:-:S03]  /*10940*/  @!P0 IMAD.WIDE.U32 R16, R17, 0x30, R126 ;  /* 0x0000003011108825 */ /* 0x000fc600078e007e */
[----:B------:R-:W-:Y:S01]  /*10950*/  @!P0 LEA R9, P1, R11, R124, 0x6 ;  /* 0x0000007c0b098211 */ /* 0x000fe200078230ff */
[----:B------:R-:W-:-:S04]  /*10960*/  @!P0 IMAD.WIDE.U32 R20, R20, 0x50, R6 ;  /* 0x0000005014148825 */ /* 0x000fc800078e0006 */
[----:B------:R-:W-:Y:S01]  /*10970*/  @!P0 IMAD.WIDE.U32 R18, R18, 0x60, R6 ;  /* 0x0000006012128825 */ /* 0x000fe200078e0006 */
[----:B------:R-:W-:-:S03]  /*10980*/  @!P0 LEA R7, P2, R13, R124, 0x5 ;  /* 0x0000007c0d078211 */ /* 0x000fc600078428ff */
[----:B------:R-:W-:Y:S01]  /*10990*/  @!P0 IMAD.MOV.U32 R6, RZ, RZ, c[0x0][0x1a4] ;  /* 0x00006900ff068624 */ /* 0x000fe200078e00ff */
[----:B------:R-:W-:Y:S01]  /*109a0*/  @!P0 IADD3 R7, P5, R4, R7, RZ ;  /* 0x0000000704078210 */ /* 0x000fe20007fbe0ff */
[----:B------:R-:W-:Y:S02]  /*109b0*/  @!P0 IMAD.MOV.U32 R126, RZ, RZ, c[0x0][0x1a4] ;  /* 0x00006900ff7e8624 */ /* 0x000fe400078e00ff */
        /* <DEDUP_REMOVED lines=26> */
[----:B------:R-:W-:Y:S01]  /*10b60*/  @!P0 IADD3.X R12, R5, R23, R12, P1, !PT ;  /* 0x00000017050c8210 */ /* 0x000fe20000ffe40c */
[----:B------:R-:W-:Y:S01]  /*10b70*/  @!PT LDS RZ, [RZ] ;  /* 0x00000000fffff984 */ /* 0x000fe20000000800 */
[----:B------:R-:W-:Y:S01]  /*10b80*/  @!PT LDS RZ, [RZ] ;  /* 0x00000000fffff984 */ /* 0x000fe20000000800 */
[----:B------:R-:W-:Y:S01]  /*10b90*/  @!PT LDS RZ, [RZ] ;  /* 0x00000000fffff984 */ /* 0x000fe20000000800 */
[----:B------:R2:W-:Y:S01]  /*10ba0*/  @!P0 LDGSTS.E.BYPASS.LTC128B.128 [R185+0x6800], [R24.64] ;  /* 0x0680000018b98fae */ /* 0x0005e2000b901d46 */
[----:B------:R-:W-:-:S02]  /*10bb0*/  @!P0 LEA R18, P1, R16, c[0x0][0x170], 0x1 ;  /* 0x00005c0010128a11 */ /* 0x000fc400078208ff */
[----:B------:R-:W-:Y:S01]  /*10bc0*/  @!P0 IADD3.X R14, R5, R21, R14, P3, !PT ;  /* 0x00000015050e8210 */ /* 0x000fe20001ffe40e */
        /* <DEDUP_REMOVED lines=82> */
[C---:B------:R-:W-:Y:S07]  /*110f0*/  HMMA.16816.F32.BF16 R60, R104.reuse, R126, R60 ;  /* 0x0000007e683c723c */ /* 0x040fee000004183c */
[----:B------:R-:W-:Y:S01]  /*11100*/  IMAD.SHL.U32 R127, R186, 0x80, RZ ;  /* 0x00000080ba7f7824 */ /* 0x000fe200078e00ff */
[----:B-1----:R-:W-:Y:S04]  /*11110*/  HMMA.16816.F32.BF16 R32, R104, R120, R32 ;  /* 0x000000786820723c */ /* 0x002fe80000041820 */
[----:B------:R-:W-:-:S04]  /*11120*/  LOP3.LUT R129, R127, R184, RZ, 0xfc, !PT ;  /* 0x000000b87f817212 */ /* 0x000fc800078efcff */
        /* <DEDUP_REMOVED lines=26> */
[----:B------:R-:W-:Y:S07]  /*112d0*/  LDSM.16.M88.4 R120, [R165] ;  /* 0x00000000a578783b */ /* 0x000fee0000000200 */
[C---:B--2---:R-:W-:Y:S08]  /*112e0*/  HMMA.16816.F32.BF16 R8, R104.reuse, R108, R8 ;  /* 0x0000006c6808723c */ /* 0x044ff00000041808 */
[C---:B------:R-:W-:Y:S01]  /*112f0*/  HMMA.16816.F32.BF16 R4, R104.reuse, R110, R4 ;  /* 0x0000006e6804723c */ /* 0x040fe20000041804 */
[----:B------:R-:W1:Y:S07]  /*11300*/  LDSM.16.M88.4 R108, [R152+0x1000] ;  /* 0x00100000986c783b */ /* 0x000e6e0000000200 */
[C---:B---3--:R-:W-:Y:S08]  /*11310*/  HMMA.16816.F32.BF16 R24, R104.reuse, R116, R24 ;  /* 0x000000746818723c */ /* 0x048ff00000041818 */
[C---:B------:R-:W-:Y:S01]  /*11320*/  HMMA.16816.F32.BF16 R20, R104.reuse, R118, R20 ;  /* 0x000000766814723c */ /* 0x040fe20000041814 */
[----:B------:R-:W2:Y:S07]  /*11330*/  LDSM.16.M88.4 R116, [R152] ;  /* 0x000000009874783b */ /* 0x000eae0000000200 */
[C---:B----4-:R-:W-:Y:S08]  /*11340*/  HMMA.16816.F32.BF16 R16, R104.reuse, R112, R16 ;  /* 0x000000706810723c */ /* 0x050ff00000041810 */
[----:B------:R-:W-:Y:S01]  /*11350*/  HMMA.16816.F32.BF16 R12, R104, R114, R12 ;  /* 0x00000072680c723c */ /* 0x000fe2000004180c */
[----:B------:R-:W3:Y:S04]  /*11360*/  LDSM.16.M88.4 R104, [R152+0x1800] ;  /* 0x001800009868783b */ /* 0x000ee80000000200 */
[----:B------:R-:W4:Y:S03]  /*11370*/  LDSM.16.M88.4 R112, [R152+0x800] ;  /* 0x000800009870783b */ /* 0x000f260000000200 */
        /* <DEDUP_REMOVED lines=9> */
[C---:B----4-:R-:W-:Y:S08]  /*11410*/  HMMA.16816.F32.BF16 R56, R120.reuse, R112, R56 ;  /* 0x000000707838723c */ /* 0x050ff00000041838 */
[C---:B-1----:R-:W-:Y:S07]  /*11420*/  HMMA.16816.F32.BF16 R12, R120.reuse, R110, R12 ;  /* 0x0000006e780c723c */ /* 0x042fee000004180c */
[----:B------:R-:W-:Y:S01]  /*11430*/  IADD3 R110, R129, 0x1, RZ ;  /* 0x00000001816e7810 */ /* 0x000fe20007ffe0ff */
[----:B------:R-:W-:Y:S01]  /*11440*/  HMMA.16816.F32.BF16 R52, R120, R114, R52 ;  /* 0x000000727834723c */ /* 0x000fe20000041834 */
[----:B------:R-:W1:Y:S01]  /*11450*/  LDSM.16.M88.4 R112, [R152+0x2800] ;  /* 0x002800009870783b */ /* 0x000e620000000200 */
[----:B------:R-:W-:Y:S01]  /*11460*/  LOP3.LUT R111, R127, 0x10, R184, 0xfe, !PT ;  /* 0x000000107f6f7812 */ /* 0x000fe200078efeb8 */
[----:B------:R-:W-:Y:S01]  /*11470*/  I2F R200, R110 ;  /* 0x0000006e00c87306 */ /* 0x000fe20000201400 */
[----:B------:R-:W-:Y:S01]  /*11480*/  ISETP.GE.AND P1, PT, R110, R102, PT ;  /* 0x000000666e00720c */ /* 0x000fe20003f26270 */
[----:B------:R-:W-:-:S04]  /*11490*/  DEPBAR.LE SB0, 0x0 ;  /* 0x000080000000791a */ /* 0x000fc80000000000 */
[----:B------:R-:W-:Y:S01]  /*114a0*/  HMMA.16816.F32.BF16 R16, R120, R108, R16 ;  /* 0x0000006c7810723c */ /* 0x000fe20000041810 */
[C---:B------:R-:W-:Y:S02]  /*114b0*/  ISETP.GE.AND P4, PT, R111.reuse, R102, PT ;  /* 0x000000666f00720c */ /* 0x040fe40003f86270 */
[----:B------:R-:W-:-:S04]  /*114c0*/  ISETP.GE.AND P5, PT, R111, R103, PT ;  /* 0x000000676f00720c */ /* 0x000fc80003fa6270 */
[----:B------:R-:W-:Y:S01]  /*114d0*/  LOP3.LUT R108, R127, 0x18, R184, 0xfe, !PT ;  /* 0x000000187f6c7812 */ /* 0x000fe200078efeb8 */
[----:B--2---:R-:W-:Y:S01]  /*114e0*/  HMMA.16816.F32.BF16 R8, R120, R104, R8 ;  /* 0x000000687808723c */ /* 0x004fe20000041808 */
[----:B------:R-:W-:Y:S02]  /*114f0*/  BAR.SYNC.DEFER_BLOCKING 0x0 ;  /* 0x0000000000007b1d */ /* 0x000fe40000010000 */
[----:B------:R-:W-:-:S04]  /*11500*/  ISETP.GE.AND P0, PT, R108, R102, PT ;  /* 0x000000666c00720c */ /* 0x000fc80003f06270 */
[----:B------:R-:W-:Y:S01]  /*11510*/  LOP3.LUT R104, R127, 0x8, R184, 0xfe, !PT ;  /* 0x000000087f687812 */ /* 0x000fe200078efeb8 */
[C---:B------:R-:W-:Y:S01]  /*11520*/  HMMA.16816.F32.BF16 R4, R120.reuse, R106, R4 ;  /* 0x0000006a7804723c */ /* 0x040fe20000041804 */
[----:B------:R-:W2:Y:S02]  /*11530*/  I2F R107, R111 ;  /* 0x0000006f006b7306 */ /* 0x000ea40000201400 */
[C---:B------:R-:W-:Y:S02]  /*11540*/  ISETP.GE.AND P3, PT, R104.reuse, R102, PT ;  /* 0x000000666800720c */ /* 0x040fe40003f66270 */
[----:B------:R-:W-:Y:S02]  /*11550*/  ISETP.GE.AND P2, PT, R104, R103, PT ;  /* 0x000000676800720c */ /* 0x000fe40003f46270 */
[----:B------:R-:W-:Y:S01]  /*11560*/  IADD3 R106, R129, 0x9, RZ ;  /* 0x00000009816a7810 */ /* 0x000fe20007ffe0ff */
[----:B------:R-:W-:Y:S01]  /*11570*/  HMMA.16816.F32.BF16 R28, R120, R118, R28 ;  /* 0x00000076781c723c */ /* 0x000fe2000004181c */
[----:B------:R3:W4:Y:S01]  /*11580*/  I2F R105, R104 ;  /* 0x0000006800697306 */ /* 0x0007220000201400 */
[----:B------:R-:W-:-:S02]  /*11590*/  @P0 LOP3.LUT R178, R178, 0x2, RZ, 0xfc, !PT ;  /* 0x00000002b2b20812 */ /* 0x000fc400078efcff */
[----:B------:R-:W-:-:S04]  /*115a0*/  ISETP.GE.AND P0, PT, R108, R103, PT ;  /* 0x000000676c00720c */ /* 0x000fc80003f06270 */
[----:B-1----:R-:W-:Y:S01]  /*115b0*/  HMMA.16816.F32.BF16 R24, R120, R112, R24 ;  /* 0x000000707818723c */ /* 0x002fe20000041818 */
[----:B------:R-:W1:Y:S01]  /*115c0*/  I2F R109, R106 ;  /* 0x0000006a006d7306 */ /* 0x000e620000201400 */
[CC--:B--2---:R-:W-:Y:S02]  /*115d0*/  FFMA.FTZ R56, R0.reuse, R107.reuse, R56 ;  /* 0x0000006b00387223 */ /* 0x0c4fe40000010038 */
[----:B------:R-:W-:-:S03]  /*115e0*/  FFMA.FTZ R58, R0, R107, R58 ;  /* 0x0000006b003a7223 */ /* 0x000fc6000001003a */
[----:B------:R-:W-:Y:S01]  /*115f0*/  FSEL R113, R56, -INF , !P4 ;  /* 0xff80000038717808 */ /* 0x000fe20006000000 */
[C---:B------:R-:W-:Y:S01]  /*11600*/  HMMA.16816.F32.BF16 R20, R120.reuse, R114, R20 ;  /* 0x000000727814723c */ /* 0x040fe20000041814 */
[CC--:B---3--:R-:W-:Y:S01]  /*11610*/  FFMA.FTZ R104, R0.reuse, R200.reuse, R65 ;  /* 0x000000c800687223 */ /* 0x0c8fe20000010041 */
[C---:B------:R-:W-:Y:S01]  /*11620*/  IADD3 R56, R129.reuse, 0x21, RZ ;  /* 0x0000002181387810 */ /* 0x040fe20007ffe0ff */
[C---:B------:R-:W-:Y:S01]  /*11630*/  FFMA.FTZ R200, R0.reuse, R200, R67 ;  /* 0x000000c800c87223 */ /* 0x040fe20000010043 */
[----:B------:R-:W2:Y:S01]  /*11640*/  I2F R65, R108 ;  /* 0x0000006c00417306 */ /* 0x000ea20000201400 */
[-C--:B----4-:R-:W-:Y:S01]  /*11650*/  FFMA.FTZ R60, R0, R105.reuse, R60 ;  /* 0x00000069003c7223 */ /* 0x090fe2000001003c */
[----:B------:R-:W-:Y:S01]  /*11660*/  FSEL R67, R104, -INF , !P1 ;  /* 0xff80000068437808 */ /* 0x000fe20004800000 */
[C---:B------:R-:W-:Y:S01]  /*11670*/  FFMA.FTZ R62, R0.reuse, R105, R62 ;  /* 0x00000069003e7223 */ /* 0x040fe2000001003e */
[----:B------:R-:W-:Y:S01]  /*11680*/  IADD3 R104, R129, 0x11, RZ ;  /* 0x0000001181687810 */ /* 0x000fe20007ffe0ff */
[----:B-1----:R-:W-:Y:S01]  /*11690*/  FFMA.FTZ R131, R0, R109, R61 ;  /* 0x0000006d00837223 */ /* 0x002fe2000001003d */
[----:B------:R-:W-:Y:S01]  /*116a0*/  ISETP.GE.AND P1, PT, R110, R103, PT ;  /* 0x000000676e00720c */ /* 0x000fe20003f26270 */
[----:B------:R-:W-:Y:S01]  /*116b0*/  FFMA.FTZ R63, R0, R109, R63 ;  /* 0x0000006d003f7223 */ /* 0x000fe2000001003f */
[----:B------:R-:W1:Y:S01]  /*116c0*/  I2F R105, R104 ;  /* 0x0000006800697306 */ /* 0x000e620000201400 */
[----:B------:R-:W-:Y:S01]  /*116d0*/  FSEL R149, R60, -INF , !P3 ;  /* 0xff8000003c957808 */ /* 0x000fe20005800000 */
[----:B------:R-:W-:Y:S01]  /*116e0*/  HMMA.16816.F32.BF16 R32, R120, R116, R32 ;  /* 0x000000747820723c */ /* 0x000fe20000041820 */
[----:B------:R-:W-:-:S02]  /*116f0*/  FSEL R200, R200, -INF , !P1 ;  /* 0xff800000c8c87808 */ /* 0x000fc40004800000 */
[----:B------:R-:W-:Y:S02]  /*11700*/  IADD3 R60, R129, 0x19, RZ ;  /* 0x00000019813c7810 */ /* 0x000fe40007ffe0ff */
[-C--:B------:R-:W-:Y:S01]  /*11710*/  ISETP.GE.AND P1, PT, R106, R102.reuse, PT ;  /* 0x000000666a00720c */ /* 0x080fe20003f26270 */
[-C--:B--2---:R-:W-:Y:S01]  /*11720*/  FFMA.FTZ R52, R0, R65.reuse, R52 ;  /* 0x0000004100347223 */ /* 0x084fe20000010034 */
[----:B------:R-:W-:Y:S01]  /*11730*/  FSEL R118, R62, -INF , !P2 ;  /* 0xff8000003e767808 */ /* 0x000fe20005000000 */
[----:B------:R-:W-:Y:S01]  /*11740*/  FFMA.FTZ R54, R0, R65, R54 ;  /* 0x0000004100367223 */ /* 0x000fe20000010036 */
[----:B------:R-:W-:Y:S01]  /*11750*/  LOP3.LUT R108, R127, 0x20, R184, 0xfe, !PT ;  /* 0x000000207f6c7812 */ /* 0x000fe200078efeb8 */
[----:B------:R-:W2:Y:S01]  /*11760*/  I2F R62, R60 ;  /* 0x0000003c003e7306 */ /* 0x000ea20000201400 */
[----:B------:R-:W-:Y:S02]  /*11770*/  FSEL R131, R131, -INF , !P1 ;  /* 0xff80000083837808 */ /* 0x000fe40004800000 */
[----:B------:R-:W-:Y:S01]  /*11780*/  ISETP.GE.AND P1, PT, R106, R103, PT ;  /* 0x000000676a00720c */ /* 0x000fe20003f26270 */
[-C--:B-1----:R-:W-:Y:S01]  /*11790*/  FFMA.FTZ R115, R0, R105.reuse, R57 ;  /* 0x0000006900737223 */ /* 0x082fe20000010039 */
[----:B------:R-:W-:Y:S01]  /*117a0*/  FSEL R126, R58, -INF , !P5 ;  /* 0xff8000003a7e7808 */ /* 0x000fe20006800000 */
[----:B------:R-:W-:Y:S01]  /*117b0*/  FFMA.FTZ R59, R0, R105, R59 ;  /* 0x00000069003b7223 */ /* 0x000fe2000001003b */
[----:B------:R-:W-:Y:S01]  /*117c0*/  FSEL R114, R63, -INF , !P1 ;  /* 0xff8000003f727808 */ /* 0x000fe20004800000 */
[----:B------:R-:W1:Y:S01]  /*117d0*/  I2F R61, R108 ;  /* 0x0000006c003d7306 */ /* 0x000e620000201400 */
[----:B------:R-:W-:-:S02]  /*117e0*/  ISETP.GE.AND P1, PT, R104, R102, PT ;  /* 0x000000666800720c */ /* 0x000fc40003f26270 */
[----:B------:R-:W-:Y:S02]  /*117f0*/  LOP3.LUT R63, R127, 0x28, R184, 0xfe, !PT ;  /* 0x000000287f3f7812 */ /* 0x000fe400078efeb8 */
[----:B------:R-:W-:Y:S02]  /*11800*/  LOP3.LUT P4, RZ, R178, 0x2, RZ, 0xc0, !PT ;  /* 0x00000002b2ff7812 */ /* 0x000fe4000788c0ff */
[----:B------:R-:W-:Y:S01]  /*11810*/  FSEL R115, R115, -INF , !P1 ;  /* 0xff80000073737808 */ /* 0x000fe20004800000 */
[----:B------:R-:W3:Y:S01]  /*11820*/  I2F R58, R56 ;  /* 0x00000038003a7306 */ /* 0x000ee20000201400 */
[----:B------:R-:W-:Y:S01]  /*11830*/  ISETP.GE.AND P1, PT, R104, R103, PT ;  /* 0x000000676800720c */ /* 0x000fe20003f26270 */
[-C--:B--2---:R-:W-:Y:S01]  /*11840*/  FFMA.FTZ R137, R0, R62.reuse, R53 ;  /* 0x0000003e00897223 */ /* 0x084fe20000010035 */
[----:B------:R-:W-:Y:S01]  /*11850*/  FSEL R119, R52, -INF , !P4 ;  /* 0xff80000034777808 */ /* 0x000fe20006000000 */
[----:B------:R-:W-:Y:S01]  /*11860*/  FFMA.FTZ R55, R0, R62, R55 ;  /* 0x0000003e00377223 */ /* 0x000fe20000010037 */
[----:B------:R-:W-:-:S02]  /*11870*/  FSEL R198, R59, -INF , !P1 ;  /* 0xff8000003bc67808 */ /* 0x000fc40004800000 */
[----:B------:R-:W-:Y:S01]  /*11880*/  IADD3 R52, R129, 0x29, RZ ;  /* 0x0000002981347810 */ /* 0x000fe20007ffe0ff */
[----:B------:R-:W2:Y:S01]  /*11890*/  I2F R57, R63 ;  /* 0x0000003f00397306 */ /* 0x000ea20000201400 */
[-C--:B------:R-:W-:Y:S01]  /*118a0*/  ISETP.GE.AND P1, PT, R60, R102.reuse, PT ;  /* 0x000000663c00720c */ /* 0x080fe20003f26270 */
[-C--:B-1----:R-:W-:Y:S01]  /*118b0*/  FFMA.FTZ R48, R0, R61.reuse, R48 ;  /* 0x0000003d00307223 */ /* 0x082fe20000010030 */
[----:B------:R-:W-:Y:S01]  /*118c0*/  FSEL R144, R54, -INF , !P0 ;  /* 0xff80000036907808 */ /* 0x000fe20004000000 */
[----:B------:R-:W-:Y:S01]  /*118d0*/  FFMA.FTZ R50, R0, R61, R50 ;  /* 0x0000003d00327223 */ /* 0x000fe20000010032 */
[----:B------:R-:W-:Y:S02]  /*118e0*/  LOP3.LUT R59, R127, 0x30, R184, 0xfe, !PT ;  /* 0x000000307f3b7812 */ /* 0x000fe400078efeb8 */
[----:B------:R-:W-:Y:S01]  /*118f0*/  ISETP.GE.AND P6, PT, R108, R102, PT ;  /* 0x000000666c00720c */ /* 0x000fe20003fc6270 */
[----:B------:R-:W1:Y:S01]  /*11900*/  I2F R54, R52 ;  /* 0x0000003400367306 */ /* 0x000e620000201400 */
[----:B------:R-:W-:Y:S01]  /*11910*/  FSEL R137, R137, -INF , !P1 ;  /* 0xff80000089897808 */ /* 0x000fe20004800000 */
[-C--:B---3--:R-:W-:Y:S01]  /*11920*/  FFMA.FTZ R135, R0, R58.reuse, R49 ;  /* 0x0000003a00877223 */ /* 0x088fe20000010031 */
[-C--:B------:R-:W-:Y:S01]  /*11930*/  ISETP.GE.AND P1, PT, R60, R103.reuse, PT ;  /* 0x000000673c00720c */ /* 0x080fe20003f26270 */
[----:B------:R-:W-:Y:S01]  /*11940*/  FFMA.FTZ R51, R0, R58, R51 ;  /* 0x0000003a00337223 */ /* 0x000fe20000010033 */
[----:B------:R-:W-:-:S02]  /*11950*/  ISETP.GE.AND P2, PT, R108, R103, PT ;  /* 0x000000676c00720c */ /* 0x000fc40003f46270 */
[----:B------:R-:W-:Y:S01]  /*11960*/  FSEL R133, R48, -INF , !P6 ;  /* 0xff80000030857808 */ /* 0x000fe20007000000 */
[----:B------:R-:W3:Y:S01]  /*11970*/  I2F R53, R59 ;  /* 0x0000003b00357306 */ /* 0x000ee20000201400 */
[----:B------:R-:W-:Y:S01]  /*11980*/  FSEL R136, R55, -INF , !P1 ;  /* 0xff80000037887808 */ /* 0x000fe20004800000 */
[CC--:B--2---:R-:W-:Y:S01]  /*11990*/  FFMA.FTZ R44, R0.reuse, R57.reuse, R44 ;  /* 0x00000039002c7223 */ /* 0x0c4fe2000001002c */
[----:B------:R-:W-:Y:S01]  /*119a0*/  IADD3 R48, R129, 0x31, RZ ;  /* 0x0000003181307810 */ /* 0x000fe20007ffe0ff */
[----:B------:R-:W-:Y:S01]  /*119b0*/  FFMA.FTZ R46, R0, R57, R46 ;  /* 0x00000039002e7223 */ /* 0x000fe2000001002e */
[----:B------:R-:W-:Y:S02]  /*119c0*/  ISETP.GE.AND P1, PT, R56, R102, PT ;  /* 0x000000663800720c */ /* 0x000fe40003f26270 */
[----:B------:R-:W-:Y:S01]  /*119d0*/  FSEL R142, R50, -INF , !P2 ;  /* 0xff800000328e7808 */ /* 0x000fe20005000000 */
[C---:B-1----:R-:W-:Y:S01]  /*119e0*/  FFMA.FTZ R189, R0.reuse, R54, R45 ;  /* 0x0000003600bd7223 */ /* 0x042fe2000001002d */
[----:B------:R-:W-:Y:S01]  /*119f0*/  LOP3.LUT R55, R127, 0x38, R184, 0xfe, !PT ;  /* 0x000000387f377812 */ /* 0x000fe200078efeb8 */
[----:B------:R-:W1:Y:S01]  /*11a00*/  I2F R50, R48 ;  /* 0x0000003000327306 */ /* 0x000e620000201400 */
[----:B------:R-:W-:Y:S01]  /*11a10*/  ISETP.GE.AND P3, PT, R63, R102, PT ;  /* 0x000000663f00720c */ /* 0x000fe20003f66270 */
[----:B------:R-:W-:Y:S01]  /*11a20*/  FFMA.FTZ R47, R0, R54, R47 ;  /* 0x00000036002f7223 */ /* 0x000fe2000001002f */
[----:B------:R-:W-:-:S02]  /*11a30*/  FSEL R135, R135, -INF , !P1 ;  /* 0xff80000087877808 */ /* 0x000fc40004800000 */
[----:B------:R-:W-:Y:S01]  /*11a40*/  ISETP.GE.AND P1, PT, R56, R103, PT ;  /* 0x000000673800720c */ /* 0x000fe20003f26270 */
[----:B---3--:R-:W-:Y:S01]  /*11a50*/  FFMA.FTZ R40, R0, R53, R40 ;  /* 0x0000003500287223 */ /* 0x008fe20000010028 */
[----:B------:R-:W-:Y:S01]  /*11a60*/  ISETP.GE.AND P4, PT, R63, R103, PT ;  /* 0x000000673f00720c */ /* 0x000fe20003f86270 */
[----:B------:R-:W2:Y:S01]  /*11a70*/  I2F R49, R55 ;  /* 0x0000003700317306 */ /* 0x000ea20000201400 */
[----:B------:R-:W-:Y:S01]  /*11a80*/  FSEL R141, R44, -INF , !P3 ;  /* 0xff8000002c8d7808 */ /* 0x000fe20005800000 */
[----:B------:R-:W-:Y:S01]  /*11a90*/  FFMA.FTZ R42, R0, R53, R42 ;  /* 0x00000035002a7223 */ /* 0x000fe2000001002a */
[----:B------:R-:W-:Y:S02]  /*11aa0*/  FSEL R188, R51, -INF , !P1 ;  /* 0xff80000033bc7808 */ /* 0x000fe40004800000 */
[----:B------:R-:W-:Y:S02]  /*11ab0*/  IADD3 R44, R129, 0x39, RZ ;  /* 0x00000039812c7810 */ /* 0x000fe40007ffe0ff */
[----:B------:R-:W-:Y:S01]  /*11ac0*/  ISETP.GE.AND P1, PT, R52, R102, PT ;  /* 0x000000663400720c */ /* 0x000fe20003f26270 */
[----:B-1----:R-:W-:Y:S01]  /*11ad0*/  FFMA.FTZ R43, R0, R50, R43 ;  /* 0x00000032002b7223 */ /* 0x002fe2000001002b */
[----:B------:R-:W-:-:S02]  /*11ae0*/  FSEL R146, R46, -INF , !P4 ;  /* 0xff8000002e927808 */ /* 0x000fc40006000000 */
[----:B------:R-:W-:Y:S01]  /*11af0*/  LOP3.LUT R51, R127, 0x40, R184, 0xfe, !PT ;  /* 0x000000407f337812 */ /* 0x000fe200078efeb8 */
[----:B------:R-:W1:Y:S01]  /*11b00*/  I2F R46, R44 ;  /* 0x0000002c002e7306 */ /* 0x000e620000201400 */
[----:B------:R-:W-:Y:S02]  /*11b10*/  ISETP.GE.AND P0, PT, R59, R102, PT ;  /* 0x000000663b00720c */ /* 0x000fe40003f06270 */
[----:B------:R-:W-:Y:S01]  /*11b20*/  FSEL R189, R189, -INF , !P1 ;  /* 0xff800000bdbd7808 */ /* 0x000fe20004800000 */
[----:B--2---:R-:W-:Y:S01]  /*11b30*/  FFMA.FTZ R36, R0, R49, R36 ;  /* 0x0000003100247223 */ /* 0x004fe20000010024 */
[----:B------:R-:W-:Y:S01]  /*11b40*/  ISETP.GE.AND P1, PT, R52, R103, PT ;  /* 0x000000673400720c */ /* 0x000fe20003f26270 */
[----:B------:R-:W-:Y:S01]  /*11b50*/  FFMA.FTZ R38, R0, R49, R38 ;  /* 0x0000003100267223 */ /* 0x000fe20000010026 */
[----:B------:R-:W-:Y:S01]  /*11b60*/  ISETP.GE.AND P6, PT, R59, R103, PT ;  /* 0x000000673b00720c */ /* 0x000fe20003fc6270 */
[----:B------:R-:W2:Y:S01]  /*11b70*/  I2F R45, R51 ;  /* 0x00000033002d7306 */ /* 0x000ea20000201400 */
[----:B------:R-:W-:Y:S01]  /*11b80*/  FSEL R57, R40, -INF , !P0 ;  /* 0xff80000028397808 */ /* 0x000fe20004000000 */
[----:B------:R-:W-:Y:S01]  /*11b90*/  FFMA.FTZ R59, R0, R50, R41 ;  /* 0x00000032003b7223 */ /* 0x000fe20000010029 */
[----:B------:R-:W-:-:S02]  /*11ba0*/  FSEL R150, R47, -INF , !P1 ;  /* 0xff8000002f967808 */ /* 0x000fc40004800000 */
[----:B------:R-:W-:Y:S02]  /*11bb0*/  IADD3 R40, R129, 0x41, RZ ;  /* 0x0000004181287810 */ /* 0x000fe40007ffe0ff */
[----:B------:R-:W-:Y:S01]  /*11bc0*/  ISETP.GE.AND P1, PT, R48, R102, PT ;  /* 0x000000663000720c */ /* 0x000fe20003f26270 */
[-C--:B-1----:R-:W-:Y:S01]  /*11bd0*/  FFMA.FTZ R187, R0, R46.reuse, R37 ;  /* 0x0000002e00bb7223 */ /* 0x082fe20000010025 */
[----:B------:R-:W-:Y:S01]  /*11be0*/  FSEL R196, R42, -INF , !P6 ;  /* 0xff8000002ac47808 */ /* 0x000fe20007000000 */
[----:B------:R-:W-:Y:S01]  /*11bf0*/  FFMA.FTZ R39, R0, R46, R39 ;  /* 0x0000002e00277223 */ /* 0x000fe20000010027 */
[----:B------:R-:W1:Y:S01]  /*11c00*/  I2F R42, R40 ;  /* 0x00000028002a7306 */ /* 0x000e620000201400 */
[----:B------:R-:W-:Y:S02]  /*11c10*/  ISETP.GE.AND P5, PT, R55, R102, PT ;  /* 0x000000663700720c */ /* 0x000fe40003fa6270 */
[----:B------:R-:W-:Y:S02]  /*11c20*/  FSEL R59, R59, -INF , !P1 ;  /* 0xff8000003b3b7808 */ /* 0x000fe40004800000 */
[----:B------:R-:W-:Y:S01]  /*11c30*/  ISETP.GE.AND P1, PT, R48, R103, PT ;  /* 0x000000673000720c */ /* 0x000fe20003f26270 */
[CC--:B--2---:R-:W-:Y:S01]  /*11c40*/  FFMA.FTZ R32, R0.reuse, R45.reuse, R32 ;  /* 0x0000002d00207223 */ /* 0x0c4fe20000010020 */
[----:B------:R-:W-:Y:S01]  /*11c50*/  LOP3.LUT R47, R127, 0x48, R184, 0xfe, !PT ;  /* 0x000000487f2f7812 */ /* 0x000fe200078efeb8 */
[----:B------:R-:W-:Y:S01]  /*11c60*/  FFMA.FTZ R34, R0, R45, R34 ;  /* 0x0000002d00227223 */ /* 0x000fe20000010022 */
[----:B------:R-:W-:-:S02]  /*11c70*/  ISETP.GE.AND P2, PT, R55, R103, PT ;  /* 0x000000673700720c */ /* 0x000fc40003f46270 */
[----:B------:R-:W-:Y:S01]  /*11c80*/  FSEL R151, R36, -INF , !P5 ;  /* 0xff80000024977808 */ /* 0x000fe20006800000 */
[----:B------:R-:W2:Y:S01]  /*11c90*/  I2F R41, R47 ;  /* 0x0000002f00297306 */ /* 0x000ea20000201400 */
[----:B------:R-:W-:Y:S02]  /*11ca0*/  FSEL R58, R43, -INF , !P1 ;  /* 0xff8000002b3a7808 */ /* 0x000fe40004800000 */
[----:B------:R-:W-:Y:S01]  /*11cb0*/  IADD3 R36, R129, 0x49, RZ ;  /* 0x0000004981247810 */ /* 0x000fe20007ffe0ff */
[----:B-1----:R-:W-:Y:S01]  /*11cc0*/  FFMA.FTZ R145, R0, R42, R33 ;  /* 0x0000002a00917223 */ /* 0x002fe20000010021 */
[----:B------:R-:W-:Y:S01]  /*11cd0*/  ISETP.GE.AND P1, PT, R44, R102, PT ;  /* 0x000000662c00720c */ /* 0x000fe20003f26270 */
[----:B------:R-:W-:Y:S01]  /*11ce0*/  FFMA.FTZ R35, R0, R42, R35 ;  /* 0x0000002a00237223 */ /* 0x000fe20000010023 */
[----:B------:R-:W-:Y:S02]  /*11cf0*/  LOP3.LUT R43, R127, 0x50, R184, 0xfe, !PT ;  /* 0x000000507f2b7812 */ /* 0x000fe400078efeb8 */
[----:B------:R-:W-:-:S02]  /*11d00*/  FSEL R56, R38, -INF , !P2 ;  /* 0xff80000026387808 */ /* 0x000fc40005000000 */
[----:B------:R-:W1:Y:S01]  /*11d10*/  I2F R38, R36 ;  /* 0x0000002400267306 */ /* 0x000e620000201400 */
[----:B------:R-:W-:Y:S02]  /*11d20*/  ISETP.GE.AND P3, PT, R51, R102, PT ;  /* 0x000000663300720c */ /* 0x000fe40003f66270 */
[----:B------:R-:W-:Y:S02]  /*11d30*/  FSEL R187, R187, -INF , !P1 ;  /* 0xff800000bbbb7808 */ /* 0x000fe40004800000 */
[----:B------:R-:W-:Y:S01]  /*11d40*/  ISETP.GE.AND P1, PT, R44, R103, PT ;  /* 0x000000672c00720c */ /* 0x000fe20003f26270 */
[----:B--2---:R-:W-:Y:S01]  /*11d50*/  FFMA.FTZ R28, R0, R41, R28 ;  /* 0x00000029001c7223 */ /* 0x004fe2000001001c */
[----:B------:R-:W-:Y:S01]  /*11d60*/  ISETP.GE.AND P4, PT, R51, R103, PT ;  /* 0x000000673300720c */ /* 0x000fe20003f86270 */
[----:B------:R-:W2:Y:S01]  /*11d70*/  I2F R37, R43 ;  /* 0x0000002b00257306 */ /* 0x000ea20000201400 */
[----:B------:R-:W-:Y:S01]  /*11d80*/  FSEL R139, R32, -INF , !P3 ;  /* 0xff800000208b7808 */ /* 0x000fe20005800000 */
[----:B------:R-:W-:Y:S01]  /*11d90*/  FFMA.FTZ R134, R0, R41, R30 ;  /* 0x0000002900867223 */ /* 0x000fe2000001001e */
[----:B------:R-:W-:-:S02]  /*11da0*/  FSEL R194, R39, -INF , !P1 ;  /* 0xff80000027c27808 */ /* 0x000fc40004800000 */
[----:B------:R-:W-:Y:S02]  /*11db0*/  IADD3 R32, R129, 0x51, RZ ;  /* 0x0000005181207810 */ /* 0x000fe40007ffe0ff */
[----:B------:R-:W-:Y:S01]  /*11dc0*/  ISETP.GE.AND P1, PT, R40, R102, PT ;  /* 0x000000662800720c */ /* 0x000fe20003f26270 */
[CC--:B-1----:R-:W-:Y:S01]  /*11dd0*/  FFMA.FTZ R143, R0.reuse, R38.reuse, R29 ;  /* 0x00000026008f7223 */ /* 0x0c2fe2000001001d */
[----:B------:R-:W-:Y:S01]  /*11de0*/  LOP3.LUT R39, R127, 0x58, R184, 0xfe, !PT ;  /* 0x000000587f277812 */ /* 0x000fe200078efeb8 */
[----:B------:R-:W-:Y:S01]  /*11df0*/  FFMA.FTZ R31, R0, R38, R31 ;  /* 0x00000026001f7223 */ /* 0x000fe2000001001f */
[----:B------:R-:W-:Y:S02]  /*11e00*/  FSEL R140, R34, -INF , !P4 ;  /* 0xff800000228c7808 */ /* 0x000fe40006000000 */
[----:B------:R-:W1:Y:S01]  /*11e10*/  I2F R34, R32 ;  /* 0x0000002000227306 */ /* 0x000e620000201400 */
[----:B------:R-:W-:Y:S02]  /*11e20*/  FSEL R145, R145, -INF , !P1 ;  /* 0xff80000091917808 */ /* 0x000fe40004800000 */
[----:B------:R-:W-:Y:S01]  /*11e30*/  ISETP.GE.AND P1, PT, R40, R103, PT ;  /* 0x000000672800720c */ /* 0x000fe20003f26270 */
[CC--:B--2---:R-:W-:Y:S01]  /*11e40*/  FFMA.FTZ R24, R0.reuse, R37.reuse, R24 ;  /* 0x0000002500187223 */ /* 0x0c4fe20000010018 */
[-C--:B------:R-:W-:Y:S01]  /*11e50*/  ISETP.GE.AND P0, PT, R47, R102.reuse, PT ;  /* 0x000000662f00720c */ /* 0x080fe20003f06270 */
[----:B------:R-:W-:Y:S01]  /*11e60*/  FFMA.FTZ R124, R0, R37, R26 ;  /* 0x00000025007c7223 */ /* 0x000fe2000001001a */
[----:B------:R-:W-:Y:S01]  /*11e70*/  FSEL R132, R35, -INF , !P1 ;  /* 0xff80000023847808 */ /* 0x000fe20004800000 */
[----:B------:R-:W2:Y:S01]  /*11e80*/  I2F R33, R39 ;  /* 0x0000002700217306 */ /* 0x000ea20000201400 */
[----:B------:R-:W-:-:S02]  /*11e90*/  ISETP.GE.AND P1, PT, R36, R102, PT ;  /* 0x000000662400720c */ /* 0x000fc40003f26270 */
[----:B------:R-:W-:Y:S02]  /*11ea0*/  FSEL R147, R28, -INF , !P0 ;  /* 0xff8000001c937808 */ /* 0x000fe40004000000 */
[----:B------:R-:W-:Y:S02]  /*11eb0*/  ISETP.GE.AND P5, PT, R43, R102, PT ;  /* 0x000000662b00720c */ /* 0x000fe40003fa6270 */
[----:B------:R-:W-:Y:S01]  /*11ec0*/  IADD3 R28, R129, 0x59, RZ ;  /* 0x00000059811c7810 */ /* 0x000fe20007ffe0ff */
[CC--:B-1----:R-:W-:Y:S01]  /*11ed0*/  FFMA.FTZ R121, R0.reuse, R34.reuse, R25 ;  /* 0x0000002200797223 */ /* 0x0c2fe20000010019 */
[----:B------:R-:W-:Y:S01]  /*11ee0*/  FSEL R143, R143, -INF , !P1 ;  /* 0xff8000008f8f7808 */ /* 0x000fe20004800000 */
[----:B------:R-:W-:Y:S01]  /*11ef0*/  FFMA.FTZ R27, R0, R34, R27 ;  /* 0x00000022001b7223 */ /* 0x000fe2000001001b */
[-C--:B------:R-:W-:Y:S01]  /*11f00*/  ISETP.GE.AND P1, PT, R36, R103.reuse, PT ;  /* 0x000000672400720c */ /* 0x080fe20003f26270 */
[----:B------:R-:W1:Y:S01]  /*11f10*/  I2F R26, R28 ;  /* 0x0000001c001a7306 */ /* 0x000e620000201400 */
[----:B------:R-:W-:-:S02]  /*11f20*/  ISETP.GE.AND P6, PT, R47, R103, PT ;  /* 0x000000672f00720c */ /* 0x000fc40003fc6270 */
[----:B------:R-:W-:Y:S01]  /*11f30*/  LOP3.LUT R30, R127, 0x60, R184, 0xfe, !PT ;  /* 0x000000607f1e7812 */ /* 0x000fe200078efeb8 */
[-C--:B--2---:R-:W-:Y:S01]  /*11f40*/  FFMA.FTZ R122, R0, R33.reuse, R22 ;  /* 0x00000021007a7223 */ /* 0x084fe20000010016 */
[----:B------:R-:W-:Y:S01]  /*11f50*/  FSEL R117, R24, -INF , !P5 ;  /* 0xff80000018757808 */ /* 0x000fe20006800000 */
[----:B------:R-:W-:Y:S01]  /*11f60*/  FFMA.FTZ R20, R0, R33, R20 ;  /* 0x0000002100147223 */ /* 0x000fe20000010014 */
[----:B------:R-:W-:Y:S01]  /*11f70*/  IADD3 R24, R129, 0x61, RZ ;  /* 0x0000006181187810 */ /* 0x000fe20007ffe0ff */
[----:B------:R-:W2:Y:S01]  /*11f80*/  I2F R29, R30 ;  /* 0x0000001e001d7306 */ /* 0x000ea20000201400 */
[----:B------:R-:W-:Y:S02]  /*11f90*/  FSEL R138, R31, -INF , !P1 ;  /* 0xff8000001f8a7808 */ /* 0x000fe40004800000 */
[----:B------:R-:W-:Y:S02]  /*11fa0*/  FSEL R134, R134, -INF , !P6 ;  /* 0xff80000086867808 */ /* 0x000fe40007000000 */
[----:B------:R-:W-:-:S02]  /*11fb0*/  ISETP.GE.AND P1, PT, R32, R102, PT ;  /* 0x000000662000720c */ /* 0x000fc40003f26270 */
[C---:B------:R-:W-:Y:S01]  /*11fc0*/  ISETP.GE.AND P0, PT, R30.reuse, R102, PT ;  /* 0x000000661e00720c */ /* 0x040fe20003f06270 */
[----:B------:R-:W3:Y:S01]  /*11fd0*/  I2F R22, R24 ;  /* 0x0000001800167306 */ /* 0x000ee20000201400 */
[-C--:B------:R-:W-:Y:S01]  /*11fe0*/  ISETP.GE.AND P6, PT, R30, R103.reuse, PT ;  /* 0x000000671e00720c */ /* 0x080fe20003fc6270 */
[CC--:B-1----:R-:W-:Y:S01]  /*11ff0*/  FFMA.FTZ R125, R0.reuse, R26.reuse, R21 ;  /* 0x0000001a007d7223 */ /* 0x0c2fe20000010015 */
[----:B------:R-:W-:Y:S01]  /*12000*/  FSEL R121, R121, -INF , !P1 ;  /* 0xff80000079797808 */ /* 0x000fe20004800000 */
[----:B------:R-:W-:Y:S01]  /*12010*/  FFMA.FTZ R23, R0, R26, R23 ;  /* 0x0000001a00177223 */ /* 0x000fe20000010017 */
[----:B------:R-:W-:Y:S02]  /*12020*/  ISETP.GE.AND P1, PT, R32, R103, PT ;  /* 0x000000672000720c */ /* 0x000fe40003f26270 */
[----:B------:R-:W-:Y:S01]  /*12030*/  ISETP.GE.AND P3, PT, R39, R102, PT ;  /* 0x000000662700720c */ /* 0x000fe20003f66270 */
[CC--:B--2---:R-:W-:Y:S01]  /*12040*/  FFMA.FTZ R105, R0.reuse, R29.reuse, R16 ;  /* 0x0000001d00697223 */ /* 0x0c4fe20000010010 */
[----:B------:R-:W-:Y:S01]  /*12050*/  LOP3.LUT R30, R127, 0x68, R184, 0xfe, !PT ;  /* 0x000000687f1e7812 */ /* 0x000fe200078efeb8 */
[----:B------:R-:W-:Y:S01]  /*12060*/  FFMA.FTZ R112, R0, R29, R18 ;  /* 0x0000001d00707223 */ /* 0x000fe20000010012 */
[----:B------:R-:W-:-:S02]  /*12070*/  FSEL R120, R27, -INF , !P1 ;  /* 0xff8000001b787808 */ /* 0x000fc40004800000 */
[----:B------:R-:W1:Y:S01]  /*12080*/  I2F R25, R30 ;  /* 0x0000001e00197306 */ /* 0x000e620000201400 */
[----:B------:R-:W-:Y:S02]  /*12090*/  LOP3.LUT R27, R127, 0x70, R184, 0xfe, !PT ;  /* 0x000000707f1b7812 */ /* 0x000fe400078efeb8 */
[----:B------:R-:W-:Y:S01]  /*120a0*/  FSEL R123, R20, -INF , !P3 ;  /* 0xff800000147b7808 */ /* 0x000fe20005800000 */
[CC--:B---3--:R-:W-:Y:S01]  /*120b0*/  FFMA.FTZ R110, R0.reuse, R22.reuse, R19 ;  /* 0x00000016006e7223 */ /* 0x0c8fe20000010013 */
[C---:B------:R-:W-:Y:S01]  /*120c0*/  IADD3 R20, R129.reuse, 0x69, RZ ;  /* 0x0000006981147810 */ /* 0x040fe20007ffe0ff */
[----:B------:R-:W-:Y:S01]  /*120d0*/  FFMA.FTZ R109, R0, R22, R17 ;  /* 0x00000016006d7223 */ /* 0x000fe20000010011 */
[----:B------:R-:W-:Y:S01]  /*120e0*/  ISETP.GE.AND P1, PT, R28, R102, PT ;  /* 0x000000661c00720c */ /* 0x000fe20003f26270 */
[----:B------:R-:W2:Y:S01]  /*120f0*/  I2F R21, R27 ;  /* 0x0000001b00157306 */ /* 0x000ea20000201400 */
[----:B------:R-:W-:Y:S02]  /*12100*/  IADD3 R19, R129, 0x71, RZ ;  /* 0x0000007181137810 */ /* 0x000fe40007ffe0ff */
[----:B------:R-:W-:-:S02]  /*12110*/  FSEL R125, R125, -INF , !P1 ;  /* 0xff8000007d7d7808 */ /* 0x000fc40004800000 */
[----:B------:R-:W-:Y:S02]  /*12120*/  ISETP.GE.AND P1, PT, R28, R103, PT ;  /* 0x000000671c00720c */ /* 0x000fe40003f26270 */
[----:B------:R-:W-:Y:S01]  /*12130*/  LOP3.LUT R18, R127, 0x78, R184, 0xfe, !PT ;  /* 0x000000787f127812 */ /* 0x000fe200078efeb8 */
[----:B------:R-:W3:Y:S01]  /*12140*/  I2F R16, R20 ;  /* 0x0000001400107306 */ /* 0x000ee20000201400 */
[CC--:B-1----:R-:W-:Y:S01]  /*12150*/  FFMA.FTZ R111, R0.reuse, R25.reuse, R12 ;  /* 0x00000019006f7223 */ /* 0x0c2fe2000001000c */
[----:B------:R-:W-:Y:S01]  /*12160*/  FSEL R116, R23, -INF , !P1 ;  /* 0xff80000017747808 */ /* 0x000fe20004800000 */
[----:B------:R-:W-:Y:S01]  /*12170*/  FFMA.FTZ R14, R0, R25, R14 ;  /* 0x00000019000e7223 */ /* 0x000fe2000001000e */
[-C--:B------:R-:W-:Y:S02]  /*12180*/  ISETP.GE.AND P1, PT, R24, R102.reuse, PT ;  /* 0x000000661800720c */ /* 0x080fe40003f26270 */
[----:B------:R-:W-:Y:S02]  /*12190*/  ISETP.GE.AND P3, PT, R27, R102, PT ;  /* 0x000000661b00720c */ /* 0x000fe40003f66270 */
[----:B------:R-:W1:Y:S01]  /*121a0*/  I2F R12, R19 ;  /* 0x00000013000c7306 */ /* 0x000e620000201400 */
[----:B------:R-:W-:Y:S01]  /*121b0*/  FSEL R109, R109, -INF , !P1 ;  /* 0xff8000006d6d7808 */ /* 0x000fe20004800000 */
[----:B--2---:R-:W-:Y:S01]  /*121c0*/  FFMA.FTZ R8, R0, R21, R8 ;  /* 0x0000001500087223 */ /* 0x004fe20000010008 */
[----:B------:R-:W-:Y:S01]  /*121d0*/  ISETP.GE.AND P1, PT, R24, R103, PT ;  /* 0x000000671800720c */ /* 0x000fe20003f26270 */
[----:B------:R-:W-:Y:S01]  /*121e0*/  FFMA.FTZ R10, R0, R21, R10 ;  /* 0x00000015000a7223 */ /* 0x000fe2000001000a */
[----:B------:R-:W-:-:S02]  /*121f0*/  FSEL R112, R112, -INF , !P6 ;  /* 0xff80000070707808 */ /* 0x000fc40007000000 */
[----:B------:R-:W-:Y:S01]  /*12200*/  FSEL R110, R110, -INF , !P1 ;  /* 0xff8000006e6e7808 */ /* 0x000fe20004800000 */
[----:B------:R-:W2:Y:S01]  /*12210*/  I2F R17, R18 ;  /* 0x0000001200117306 */ /* 0x000ea20000201400 */
[----:B---3--:R-:W-:Y:S01]  /*12220*/  FFMA.FTZ R13, R0, R16, R13 ;  /* 0x00000010000d7223 */ /* 0x008fe2000001000d */
[----:B------:R-:W-:Y:S01]  /*12230*/  ISETP.GE.AND P1, PT, R20, R102, PT ;  /* 0x000000661400720c */ /* 0x000fe20003f26270 */
[----:B------:R-:W-:Y:S01]  /*12240*/  FFMA.FTZ R15, R0, R16, R15 ;  /* 0x00000010000f7223 */ /* 0x000fe2000001000f */
[----:B------:R-:W-:Y:S02]  /*12250*/  FSEL R61, R8, -INF , !P3 ;  /* 0xff800000083d7808 */ /* 0x000fe40005800000 */
[----:B------:R-:W-:Y:S02]  /*12260*/  IADD3 R8, R129, 0x79, RZ ;  /* 0x0000007981087810 */ /* 0x000fe40007ffe0ff */
[----:B------:R-:W-:Y:S01]  /*12270*/  FSEL R107, R13, -INF , !P1 ;  /* 0xff8000000d6b7808 */ /* 0x000fe20004800000 */
[----:B-1----:R-:W-:Y:S01]  /*12280*/  FFMA.FTZ R63, R0, R12, R9 ;  /* 0x0000000c003f7223 */ /* 0x002fe20000010009 */
[----:B------:R-:W1:Y:S01]  /*12290*/  I2F R13, R129 ;  /* 0x00000081000d7306 */ /* 0x000e620000201400 */
[----:B------:R-:W-:Y:S01]  /*122a0*/  ISETP.GE.AND P6, PT, R18, R102, PT ;  /* 0x000000661200720c */ /* 0x000fe20003fc6270 */
[----:B------:R-:W-:Y:S01]  /*122b0*/  FFMA.FTZ R11, R0, R12, R11 ;  /* 0x0000000c000b7223 */ /* 0x000fe2000001000b */
[----:B------:R-:W-:-:S02]  /*122c0*/  ISETP.GE.AND P2, PT, R43, R103, PT ;  /* 0x000000672b00720c */ /* 0x000fc40003f46270 */
[----:B------:R-:W-:Y:S01]  /*122d0*/  ISETP.GE.AND P4, PT, R39, R103, PT ;  /* 0x000000672700720c */ /* 0x000fe20003f86270 */
[-C--:B--2---:R-:W-:Y:S01]  /*122e0*/  FFMA.FTZ R4, R0, R17.reuse, R4 ;  /* 0x0000001100047223 */ /* 0x084fe20000010004 */
[----:B------:R-:W-:Y:S01]  /*122f0*/  FSEL R124, R124, -INF , !P2 ;  /* 0xff8000007c7c7808 */ /* 0x000fe20005000000 */
[----:B------:R-:W2:Y:S01]  /*12300*/  I2F R9, R8 ;  /* 0x0000000800097306 */ /* 0x000ea20000201400 */
[----:B------:R-:W-:Y:S01]  /*12310*/  ISETP.GE.AND P5, PT, R30, R102, PT ;  /* 0x000000661e00720c */ /* 0x000fe20003fa6270 */
[----:B------:R-:W-:Y:S01]  /*12320*/  FFMA.FTZ R6, R0, R17, R6 ;  /* 0x0000001100067223 */ /* 0x000fe20000010006 */
[----:B------:R-:W-:Y:S02]  /*12330*/  FSEL R65, R4, -INF , !P6 ;  /* 0xff80000004417808 */ /* 0x000fe40007000000 */
[----:B------:R-:W-:Y:S02]  /*12340*/  ISETP.GT.AND P6, PT, R186, R171, PT ;  /* 0x000000abba00720c */ /* 0x000fe40003fc4270 */
[----:B------:R-:W-:Y:S01]  /*12350*/  ISETP.GE.AND P2, PT, R30, R103, PT ;  /* 0x000000671e00720c */ /* 0x000fe20003f46270 */
[----:B-1----:R-:W-:Y:S01]  /*12360*/  FFMA.FTZ R64, R0, R13, R64 ;  /* 0x0000000d00407223 */ /* 0x002fe20000010040 */
[----:B------:R-:W-:Y:S01]  /*12370*/  ISETP.GE.AND P1, PT, R20, R103, PT ;  /* 0x000000671400720c */ /* 0x000fe20003f26270 */
[----:B------:R-:W-:Y:S01]  /*12380*/  FFMA.FTZ R4, R0, R13, R66 ;  /* 0x0000000d00047223 */ /* 0x000fe20000010042 */
[----:B------:R-:W-:-:S02]  /*12390*/  FSEL R122, R122, -INF , !P4 ;  /* 0xff8000007a7a7808 */ /* 0x000fc40006000000 */
[----:B------:R-:W-:Y:S02]  /*123a0*/  FSEL R111, R111, -INF , !P5 ;  /* 0xff8000006f6f7808 */ /* 0x000fe40006800000 */
[----:B------:R-:W-:Y:S01]  /*123b0*/  ISETP.GE.AND P4, PT, R27, R103, PT ;  /* 0x000000671b00720c */ /* 0x000fe20003f86270 */
[----:B--2---:R-:W-:Y:S01]  /*123c0*/  FFMA.FTZ R7, R0, R9, R7 ;  /* 0x0000000900077223 */ /* 0x004fe20000010007 */
[----:B------:R-:W-:Y:S02]  /*123d0*/  FSEL R108, R14, -INF , !P2 ;  /* 0xff8000000e6c7808 */ /* 0x000fe40005000000 */
[----:B------:R-:W-:Y:S02]  /*123e0*/  ISETP.GE.AND P5, PT, R18, R103, PT ;  /* 0x000000671200720c */ /* 0x000fe40003fa6270 */
[----:B------:R-:W-:Y:S02]  /*123f0*/  FSEL R106, R15, -INF , !P1 ;  /* 0xff8000000f6a7808 */ /* 0x000fe40004800000 */
[----:B------:R-:W-:-:S02]  /*12400*/  ISETP.GE.AND P2, PT, R19, R102, PT ;  /* 0x000000661300720c */ /* 0x000fc40003f46270 */
[----:B------:R-:W-:Y:S02]  /*12410*/  ISETP.GE.AND P1, PT, R19, R103, PT ;  /* 0x000000671300720c */ /* 0x000fe40003f26270 */
[----:B------:R-:W-:Y:S02]  /*12420*/  FSEL R104, R10, -INF , !P4 ;  /* 0xff8000000a687808 */ /* 0x000fe40006000000 */
[----:B------:R-:W-:Y:S01]  /*12430*/  FSEL R60, R6, -INF , !P5 ;  /* 0xff800000063c7808 */ /* 0x000fe20006800000 */
[----:B------:R-:W-:Y:S01]  /*12440*/  FFMA.FTZ R6, R0, R9, R5 ;  /* 0x0000000900067223 */ /* 0x000fe20000010005 */
[----:B------:R-:W-:Y:S02]  /*12450*/  ISETP.GE.AND P4, PT, R129, R102, PT ;  /* 0x000000668100720c */ /* 0x000fe40003f86270 */
[----:B------:R-:W-:Y:S02]  /*12460*/  FSEL R63, R63, -INF , !P2 ;  /* 0xff8000003f3f7808 */ /* 0x000fe40005000000 */
[----:B------:R-:W-:-:S02]  /*12470*/  FSEL R62, R11, -INF , !P1 ;  /* 0xff8000000b3e7808 */ /* 0x000fc40004800000 */
[-C--:B------:R-:W-:Y:S02]  /*12480*/  ISETP.GE.AND P3, PT, R129, R103.reuse, PT ;  /* 0x000000678100720c */ /* 0x080fe40003f66270 */
[C---:B------:R-:W-:Y:S02]  /*12490*/  ISETP.GE.AND P2, PT, R8.reuse, R102, PT ;  /* 0x000000660800720c */ /* 0x040fe40003f46270 */
[----:B------:R-:W-:Y:S02]  /*124a0*/  ISETP.GE.AND P1, PT, R8, R103, PT ;  /* 0x000000670800720c */ /* 0x000fe40003f26270 */
[----:B------:R-:W-:Y:S02]  /*124b0*/  FSEL R105, R105, -INF , !P0 ;  /* 0xff80000069697808 */ /* 0x000fe40004000000 */
[----:B------:R-:W-:Y:S02]  /*124c0*/  FSEL R5, R64, -INF , !P4 ;  /* 0xff80000040057808 */ /* 0x000fe40006000000 */
[----:B------:R-:W-:-:S02]  /*124d0*/  ISETP.NE.AND P0, PT, R128, RZ, PT ;  /* 0x000000ff8000720c */ /* 0x000fc40003f05270 */
[----:B------:R-:W-:Y:S02]  /*124e0*/  FSEL R4, R4, -INF , !P3 ;  /* 0xff80000004047808 */ /* 0x000fe40005800000 */
[----:B------:R-:W-:Y:S02]  /*124f0*/  FSEL R64, R6, -INF , !P2 ;  /* 0xff80000006407808 */ /* 0x000fe40005000000 */
[----:B------:R-:W-:Y:S01]  /*12500*/  FSEL R54, R7, -INF , !P1 ;  /* 0xff80000007367808 */ /* 0x000fe20004800000 */
[----:B------:R-:W-:Y:S05]  /*12510*/  @!P6 BRA `(.L_x_7633) ;  /* 0x000009e00000e947 */ /* 0x000fea0003800000 */
[----:B------:R-:W-:-:S13]  /*12520*/  LOP3.LUT P5, RZ, R178, 0x8, RZ, 0xc0, !PT ;  /* 0x00000008b2ff7812 */ /* 0x000fda00078ac0ff */
[----:B------:R-:W-:Y:S05]  /*12530*/  @!P5 BRA `(.L_x_7634) ;  /* 0x000003a00000d947 */ /* 0x000fea0003800000 */
[----:B------:R-:W-:Y:S01]  /*12540*/  IABS R7, c[0x0][0x2d0] ;  /* 0x0000b40000077a13 */ /* 0x000fe20000000000 */
[----:B------:R-:W-:Y:S01]  /*12550*/  IMAD.MOV.U32 R12, RZ, RZ, RZ ;  /* 0x000000ffff0c7224 */ /* 0x000fe200078e00ff */
[----:B------:R-:W-:Y:S02]  /*12560*/  IABS R9, R127 ;  /* 0x0000007f00097213 */ /* 0x000fe40000000000 */
[----:B------:R-:W1:Y:S01]  /*12570*/  I2F.RP R8, R7 ;  /* 0x0000000700087306 */ /* 0x000e620000209400 */
[C---:B------:R-:W-:Y:S02]  /*12580*/  IADD3 R11, R127.reuse, -0x80, RZ ;  /* 0xffffff807f0b7810 */ /* 0x040fe40007ffe0ff */
[----:B------:R-:W-:-:S04]  /*12590*/  LOP3.LUT R127, R127, c[0x0][0x2d0], RZ, 0x3c, !PT ;  /* 0x0000b4007f7f7a12 */ /* 0x000fc800078e3cff */
[----:B------:R-:W-:Y:S01]  /*125a0*/  ISETP.GE.AND P3, PT, R127, RZ, PT ;  /* 0x000000ff7f00720c */ /* 0x000fe20003f66270 */
[----:B-1----:R-:W1:Y:S02]  /*125b0*/  MUFU.RCP R13, R8 ;  /* 0x00000008000d7308 */ /* 0x002e640000001000 */
[----:B-1----:R-:W-:Y:S02]  /*125c0*/  IADD3 R13, R13, 0xffffffe, RZ ;  /* 0x0ffffffe0d0d7810 */ /* 0x002fe40007ffe0ff */
[----:B------:R-:W-:Y:S02]  /*125d0*/  IABS R8, R11 ;  /* 0x0000000b00087213 */ /* 0x000fe40000000000 */
[----:B------:R-:W-:Y:S02]  /*125e0*/  LOP3.LUT R11, R11, c[0x0][0x2d0], RZ, 0x3c, !PT ;  /* 0x0000b4000b0b7a12 */ /* 0x000fe400078e3cff */
[----:B------:R-:W1:Y:S02]  /*125f0*/  F2I.FTZ.U32.TRUNC.NTZ R13, R13 ;  /* 0x0000000d000d7305 */ /* 0x000e64000021f000 */
[----:B-1----:R-:W-:-:S04]  /*12600*/  IMAD.MOV R6, RZ, RZ, -R13 ;  /* 0x000000ffff067224 */ /* 0x002fc800078e0a0d */
        /* <DEDUP_REMOVED lines=18> */
[----:B------:R-:W-:-:S05]  /*12730*/  @P4 IADD3 R12, R12, 0x1, RZ ;  /* 0x000000010c0c4810 */ /* 0x000fca0007ffe0ff */
        /* <DEDUP_REMOVED lines=25> */
[----:B------:R-:W-:Y:S05]  /*128d0*/  BRA `(.L_x_7635) ;  /* 0x0000003000007947 */ /* 0x000fea0003800000 */
.L_x_7634:
[----:B------:R-:W-:-:S05]  /*128e0*/  IMAD.MOV.U32 R8, RZ, RZ, c[0x0][0x198] ;  /* 0x00006600ff087624 */ /* 0x000fca00078e00ff */
[----:B------:R-:W-:-:S04]  /*128f0*/  LEA R8, -R8, RZ, 0x7 ;  /* 0x000000ff08087211 */ /* 0x000fc800078e39ff */
[----:B------:R-:W-:Y:S02]  /*12900*/  SHF.R.S32.HI R7, RZ, 0x1f, R8 ;  /* 0x0000001fff077819 */ /* 0x000fe40000011408 */
.L_x_7635:
[----:B------:R-:W-:Y:S01]  /*12910*/  @!P0 IMAD.MOV.U32 R20, RZ, RZ, c[0x0][0x198] ;  /* 0x00006600ff148624 */ /* 0x000fe200078e00ff */
[CC--:B------:R-:W-:Y:S01]  /*12920*/  @!P0 LEA R22, P1, R8.reuse, R182.reuse, 0x1 ;  /* 0x000000b608168211 */ /* 0x0c0fe200078208ff */
[----:B------:R-:W-:Y:S01]  /*12930*/  @!P0 IMAD.MOV.U32 R9, RZ, RZ, c[0x0][0x19c] ;  /* 0x00006700ff098624 */ /* 0x000fe200078e00ff */
[----:B------:R1:W-:Y:S01]  /*12940*/  @P0 STS.128 [R185+0x2000], RZ ;  /* 0x002000ffb9000388 */ /* 0x0003e20000000c00 */
[----:B------:R-:W-:Y:S01]  /*12950*/  @!P0 IMAD.MOV.U32 R6, RZ, RZ, R8 ;  /* 0x000000ffff068224 */ /* 0x000fe200078e0008 */
[--C-:B------:R-:W-:Y:S01]  /*12960*/  @!P0 LEA.HI.X R23, R8, R179, R7.reuse, 0x1, P1 ;  /* 0x000000b308178211 */ /* 0x100fe200008f0c07 */
[----:B------:R-:W-:Y:S01]  /*12970*/  @!P0 IMAD R9, R9, 0x30, RZ ;  /* 0x0000003009098824 */ /* 0x000fe200078e02ff */
[----:B------:R-:W-:Y:S01]  /*12980*/  BSSY B0, `(.L_x_7636) ;  /* 0x0000054000007945 */ /* 0x000fe20003800000 */
[--C-:B------:R-:W-:Y:S02]  /*12990*/  @!P0 IMAD.WIDE.U32 R20, R20, 0x30, R6.reuse ;  /* 0x0000003014148825 */ /* 0x100fe400078e0006 */
[----:B------:R-:W-:Y:S01]  /*129a0*/  @!PT LDS RZ, [RZ] ;  /* 0x00000000fffff984 */ /* 0x000fe20000000800 */
[----:B------:R-:W-:Y:S01]  /*129b0*/  @!PT LDS RZ, [RZ] ;  /* 0x00000000fffff984 */ /* 0x000fe20000000800 */
[----:B------:R-:W-:Y:S01]  /*129c0*/  @!PT LDS RZ, [RZ] ;  /* 0x00000000fffff984 */ /* 0x000fe20000000800 */
[----:B------:R2:W-:Y:S02]  /*129d0*/  @!P0 LDGSTS.E.BYPASS.LTC128B.128 [R185+0x2000], [R22.64] ;  /* 0x0200000016b98fae */ /* 0x0005e4000b901d46 */
[----:B------:R-:W-:Y:S01]  /*129e0*/  @!P0 IMAD.MOV.U32 R12, RZ, RZ, c[0x0][0x198] ;  /* 0x00006600ff0c8624 */ /* 0x000fe200078e00ff */
[----:B------:R-:W-:Y:S01]  /*129f0*/  @!P0 IADD3 R14, R9, R21, RZ ;  /* 0x00000015090e8210 */ /* 0x000fe20007ffe0ff */
[----:B------:R-:W-:Y:S01]  /*12a00*/  @!P0 IMAD.MOV.U32 R10, RZ, RZ, c[0x0][0x19c] ;  /* 0x00006700ff0a8624 */ /* 0x000fe200078e00ff */
[-C--:B------:R-:W-:Y:S01]  /*12a10*/  @!P0 LEA R16, P1, R20, R182.reuse, 0x1 ;  /* 0x000000b614108211 */ /* 0x080fe200078208ff */
[----:B------:R-:W-:Y:S01]  /*12a20*/  @!P0 IMAD.WIDE.U32 R12, R12, 0x50, R6 ;  /* 0x000000500c0c8825 */ /* 0x000fe200078e0006 */
[----:B------:R1:W-:Y:S02]  /*12a30*/  @P0 STS.128 [R185+0x2800], RZ ;  /* 0x002800ffb9000388 */ /* 0x0003e40000000c00 */
[----:B------:R-:W-:Y:S01]  /*12a40*/  @!P0 LEA.HI.X R17, R20, R179, R14, 0x1, P1 ;  /* 0x000000b314118211 */ /* 0x000fe200008f0c0e */
[----:B------:R-:W-:Y:S01]  /*12a50*/  @!P0 IMAD R10, R10, 0x50, RZ ;  /* 0x000000500a0a8824 */ /* 0x000fe200078e02ff */
[----:B------:R-:W-:Y:S01]  /*12a60*/  @!P0 LEA R14, P1, R12, R182, 0x1 ;  /* 0x000000b60c0e8211 */ /* 0x000fe200078208ff */
[----:B------:R-:W-:-:S02]  /*12a70*/  @!P0 IMAD.MOV.U32 R18, RZ, RZ, c[0x0][0x198] ;  /* 0x00006600ff128624 */ /* 0x000fc400078e00ff */
[----:B------:R-:W-:Y:S01]  /*12a80*/  @!P0 IMAD.MOV.U32 R6, RZ, RZ, c[0x0][0x19c] ;  /* 0x00006700ff068624 */ /* 0x000fe200078e00ff */
[----:B------:R-:W-:Y:S01]  /*12a90*/  @!P0 IADD3 R10, R10, R13, RZ ;  /* 0x0000000d0a0a8210 */ /* 0x000fe20007ffe0ff */
[----:B------:R-:W-:Y:S02]  /*12aa0*/  @!P0 IMAD.MOV.U32 R9, RZ, RZ, R7 ;  /* 0x000000ffff098224 */ /* 0x000fe400078e0007 */
[----:B------:R-:W-:Y:S01]  /*12ab0*/  @!P0 IMAD R6, R6, 0x60, RZ ;  /* 0x0000006006068824 */ /* 0x000fe200078e02ff */
[----:B------:R-:W-:Y:S01]  /*12ac0*/  @!P0 LEA.HI.X R15, R12, R179, R10, 0x1, P1 ;  /* 0x000000b30c0f8211 */ /* 0x000fe200008f0c0a */
[----:B------:R-:W-:Y:S01]  /*12ad0*/  @!P0 IMAD.WIDE.U32 R18, R18, 0x60, R8 ;  /* 0x0000006012128825 */ /* 0x000fe200078e0008 */
[----:B------:R-:W-:-:S03]  /*12ae0*/  @!P0 IADD3 R9, P2, R175, R8, RZ ;  /* 0x00000008af098210 */ /* 0x000fc60007f5e0ff */
[----:B------:R-:W-:Y:S01]  /*12af0*/  @!P0 IMAD.IADD R6, R6, 0x1, R19 ;  /* 0x0000000106068824 */ /* 0x000fe200078e0213 */
[----:B------:R-:W-:Y:S01]  /*12b00*/  @!P0 LEA R12, P1, R18, R182, 0x1 ;  /* 0x000000b6120c8211 */ /* 0x000fe200078208ff */
[----:B------:R-:W-:-:S03]  /*12b10*/  @!P0 IMAD.X R10, R174, 0x1, R7, P2 ;  /* 0x00000001ae0a8824 */ /* 0x000fc600010e0607 */
[----:B------:R-:W-:Y:S01]  /*12b20*/  @!P0 LEA.HI.X R13, R18, R179, R6, 0x1, P1 ;  /* 0x000000b3120d8211 */ /* 0x000fe200008f0c06 */
[----:B------:R-:W-:Y:S01]  /*12b30*/  @!P0 IMAD.MOV.U32 R6, RZ, RZ, c[0x0][0x198] ;  /* 0x00006600ff068624 */ /* 0x000fe200078e00ff */
[----:B------:R-:W-:-:S04]  /*12b40*/  @!P0 LEA R18, P1, R9, R182, 0x1 ;  /* 0x000000b609128211 */ /* 0x000fc800078208ff */
[----:B------:R-:W-:Y:S02]  /*12b50*/  @!P0 LEA.HI.X R19, R9, R179, R10, 0x1, P1 ;  /* 0x000000b309138211 */ /* 0x000fe400008f0c0a */
[----:B------:R-:W-:Y:S02]  /*12b60*/  @!P0 MOV R9, c[0x0][0x19c] ;  /* 0x0000670000098a02 */ /* 0x000fe40000000f00 */
[C---:B------:R-:W-:Y:S01]  /*12b70*/  @!P0 LEA R10, P1, R6.reuse, R8, 0x5 ;  /* 0x00000008060a8211 */ /* 0x040fe200078228ff */
[----:B------:R-:W-:Y:S01]  /*12b80*/  @!PT LDS RZ, [RZ] ;  /* 0x00000000fffff984 */ /* 0x000fe20000000800 */
[----:B------:R-:W-:Y:S01]  /*12b90*/  @!PT LDS RZ, [RZ] ;  /* 0x00000000fffff984 */ /* 0x000fe20000000800 */
[----:B------:R-:W-:Y:S01]  /*12ba0*/  @!PT LDS RZ, [RZ] ;  /* 0x00000000fffff984 */ /* 0x000fe20000000800 */
[----:B------:R1:W-:Y:S03]  /*12bb0*/  @!P0 LDGSTS.E.BYPASS.LTC128B.128 [R185+0x2800], [R18.64] ;  /* 0x0280000012b98fae */ /* 0x0003e6000b901d46 */
[----:B------:R-:W-:Y:S01]  /*12bc0*/  @!P0 LEA.HI.X R9, R6, R7, R9, 0x5, P1 ;  /* 0x0000000706098211 */ /* 0x000fe200008f2c09 */
[----:B------:R-:W-:Y:S01]  /*12bd0*/  @!P0 IMAD.MOV.U32 R6, RZ, RZ, c[0x0][0x19c] ;  /* 0x00006700ff068624 */ /* 0x000fe200078e00ff */
[C---:B------:R-:W-:Y:S01]  /*12be0*/  @!P0 LEA R20, P1, R10.reuse, R182, 0x1 ;  /* 0x000000b60a148211 */ /* 0x040fe200078208ff */
[----:B------:R1:W-:Y:S03]  /*12bf0*/  @P0 STS.128 [R185+0x3000], RZ ;  /* 0x003000ffb9000388 */ /* 0x0003e60000000c00 */
[----:B------:R-:W-:Y:S01]  /*12c00*/  @!P0 LEA.HI.X R21, R10, R179, R9, 0x1, P1 ;  /* 0x000000b30a158211 */ /* 0x000fe200008f0c09 */
[----:B------:R-:W-:-:S04]  /*12c10*/  @!P0 IMAD.MOV.U32 R9, RZ, RZ, c[0x0][0x198] ;  /* 0x00006600ff098624 */ /* 0x000fc800078e00ff */
[----:B------:R-:W-:Y:S01]  /*12c20*/  @!PT LDS RZ, [RZ] ;  /* 0x00000000fffff984 */ /* 0x000fe20000000800 */
[----:B------:R-:W-:Y:S01]  /*12c30*/  @!PT LDS RZ, [RZ] ;  /* 0x00000000fffff984 */ /* 0x000fe20000000800 */
[----:B------:R-:W-:Y:S01]  /*12c40*/  @!PT LDS RZ, [RZ] ;  /* 0x00000000fffff984 */ /* 0x000fe20000000800 */
[----:B------:R1:W-:Y:S01]  /*12c50*/  @!P0 LDGSTS.E.BYPASS.LTC128B.128 [R185+0x3000], [R20.64] ;  /* 0x0300000014b98fae */ /* 0x0003e2000b901d46 */
[----:B------:R-:W-:-:S03]  /*12c60*/  @!P0 LEA R10, P1, R9, R8, 0x6 ;  /* 0x00000008090a8211 */ /* 0x000fc600078230ff */
[----:B------:R1:W-:Y:S01]  /*12c70*/  @P0 STS.128 [R185+0x3800], RZ ;  /* 0x003800ffb9000388 */ /* 0x0003e20000000c00 */
[----:B------:R-:W-:Y:S02]  /*12c80*/  @!P0 LEA.HI.X R6, R9, R7, R6, 0x6, P1 ;  /* 0x0000000709068211 */ /* 0x000fe400008f3406 */
[C---:B--2---:R-:W-:Y:S01]  /*12c90*/  @!P0 LEA R22, P1, R10.reuse, R182, 0x1 ;  /* 0x000000b60a168211 */ /* 0x044fe200078208ff */
        /* <DEDUP_REMOVED lines=34> */
.L_x_7637:
[----:B------:R-:W-:Y:S05]  /*12ec0*/  BSYNC B0 ;  /* 0x0000000000007941 */ /* 0x000fea0003800000 */
.L_x_7636:
[----:B------:R-:W0:Y:S01]  /*12ed0*/  LDGDEPBAR ;  /* 0x00000000000079af */ /* 0x000e220000000000 */
[----:B------:R-:W-:-:S04]  /*12ee0*/  LEA R182, P0, R8, R182, 0x1 ;  /* 0x000000b608b67211 */ /* 0x000fc800078008ff */
[----:B------:R-:W-:Y:S02]  /*12ef0*/  LEA.HI.X R179, R8, R179, R7, 0x1, P0 ;  /* 0x000000b308b37211 */ /* 0x000fe400000f0c07 */
.L_x_7633:
        /* <DEDUP_REMOVED lines=90> */
[----:B------:R-:W-:Y:S01]  /*134a0*/  FFMA.FTZ R67, R149, c[0x0][0x23c], -R102 ;  /* 0x00008f0095437a23 */ /* 0x000fe20000010866 */
[----:B------:R-:W-:Y:S01]  /*134b0*/  MUFU.EX2 R66, R66 ;  /* 0x0000004200427308 */ /* 0x000fe20000000800 */
[----:B------:R-:W-:Y:S02]  /*134c0*/  FADD.FTZ R131, R2, -R131 ;  /* 0x8000008302837221 */ /* 0x000fe40000010000 */
[----:B------:R-:W-:-:S02]  /*134d0*/  FADD.FTZ R149, R3, -R4 ;  /* 0x8000000403957221 */ /* 0x000fc40000010000 */
[--C-:B------:R-:W-:Y:S02]  /*134e0*/  FFMA.FTZ R148, R5, c[0x0][0x23c], -R102.reuse ;  /* 0x00008f0005947a23 */ /* 0x100fe40000010866 */
[--C-:B------:R-:W-:Y:S01]  /*134f0*/  FFMA.FTZ R127, R200, c[0x0][0x23c], -R55.reuse ;  /* 0x00008f00c87f7a23 */ /* 0x100fe20000010837 */
[----:B------:R-:W-:Y:S01]  /*13500*/  MUFU.EX2 R130, R130 ;  /* 0x0000008200827308 */ /* 0x000fe20000000800 */
[----:B------:R-:W-:Y:S02]  /*13510*/  FMUL.FTZ R149, R149, c[0x0][0x23c] ;  /* 0x00008f0095957a20 */ /* 0x000fe40000410000 */
[----:B------:R-:W-:Y:S02]  /*13520*/  FMUL.FTZ R131, R131, c[0x0][0x23c] ;  /* 0x00008f0083837a20 */ /* 0x000fe40000410000 */
[--C-:B------:R-:W-:Y:S02]  /*13530*/  FFMA.FTZ R2, R114, c[0x0][0x23c], -R55.reuse ;  /* 0x00008f0072027a23 */ /* 0x100fe40000010837 */
[----:B------:R-:W-:Y:S01]  /*13540*/  FFMA.FTZ R118, R118, c[0x0][0x23c], -R55 ;  /* 0x00008f0076767a23 */ /* 0x000fe20000010837 */
[----:B------:R-:W1:Y:S01]  /*13550*/  MUFU.EX2 R148, R148 ;  /* 0x0000009400947308 */ /* 0x000e620000000800 */
[----:B------:R-:W-:-:S02]  /*13560*/  FFMA.FTZ R114, R119, c[0x0][0x23c], -R102 ;  /* 0x00008f0077727a23 */ /* 0x000fc40000010866 */
[--C-:B------:R-:W-:Y:S02]  /*13570*/  FFMA.FTZ R103, R137, c[0x0][0x23c], -R102.reuse ;  /* 0x00008f0089677a23 */ /* 0x100fe40000010866 */
        /* <DEDUP_REMOVED lines=8> */
[----:B-1----:R-:W-:Y:S01]  /*13600*/  F2FP.BF16.PACK_AB R32, R130, R148 ;  /* 0x000000948220723e */ /* 0x002fe200000010ff */
[----:B------:R-:W-:Y:S02]  /*13610*/  FFMA.FTZ R133, R189, c[0x0][0x23c], -R102 ;  /* 0x00008f00bd857a23 */ /* 0x000fe40000010866 */
[--C-:B------:R-:W-:Y:S02]  /*13620*/  FFMA.FTZ R142, R142, c[0x0][0x23c], -R55.reuse ;  /* 0x00008f008e8e7a23 */ /* 0x100fe40000010837 */
[--C-:B------:R-:W-:Y:S02]  /*13630*/  FFMA.FTZ R135, R188, c[0x0][0x23c], -R55.reuse ;  /* 0x00008f00bc877a23 */ /* 0x100fe40000010837 */
[----:B------:R-:W1:Y:S01]  /*13640*/  MUFU.EX2 R127, R127 ;  /* 0x0000007f007f7308 */ /* 0x000e620000000800 */
[----:B--2---:R-:W-:Y:S01]  /*13650*/  F2FP.BF16.PACK_AB R34, R66, R67 ;  /* 0x000000434222723e */ /* 0x004fe200000010ff */
[----:B------:R-:W-:-:S02]  /*13660*/  FFMA.FTZ R146, R146, c[0x0][0x23c], -R55 ;  /* 0x00008f0092927a23 */ /* 0x000fc40000010837 */
[--C-:B------:R-:W-:Y:S02]  /*13670*/  FFMA.FTZ R141, R150, c[0x0][0x23c], -R55.reuse ;  /* 0x00008f00968d7a23 */ /* 0x100fe40000010837 */
[--C-:B------:R-:W-:Y:S02]  /*13680*/  FFMA.FTZ R150, R187, c[0x0][0x23c], -R102.reuse ;  /* 0x00008f00bb967a23 */ /* 0x100fe40000010866 */
[----:B------:R2:W-:Y:S01]  /*13690*/  MUFU.EX2 R3, R118 ;  /* 0x0000007600037308 */ /* 0x0005e20000000800 */
[--C-:B------:R-:W-:Y:S02]  /*136a0*/  FFMA.FTZ R187, R196, c[0x0][0x23c], -R55.reuse ;  /* 0x00008f00c4bb7a23 */ /* 0x100fe40000010837 */
[--C-:B------:R-:W-:Y:S02]  /*136b0*/  FFMA.FTZ R189, R57, c[0x0][0x23c], -R102.reuse ;  /* 0x00008f0039bd7a23 */ /* 0x100fe40000010866 */
[----:B------:R-:W-:Y:S02]  /*136c0*/  FFMA.FTZ R188, R59, c[0x0][0x23c], -R102 ;  /* 0x00008f003bbc7a23 */ /* 0x000fe40000010866 */
[--C-:B------:R-:W-:Y:S01]  /*136d0*/  FFMA.FTZ R196, R58, c[0x0][0x23c], -R55.reuse ;  /* 0x00008f003ac47a23 */ /* 0x100fe20000010837 */
[----:B------:R-:W4:Y:S01]  /*136e0*/  MUFU.EX2 R149, R149 ;  /* 0x0000009500957308 */ /* 0x000f220000000800 */
[----:B-1----:R-:W-:Y:S01]  /*136f0*/  F2FP.BF16.PACK_AB R33, R127, R129 ;  /* 0x000000817f21723e */ /* 0x002fe200000010ff */
[----:B------:R-:W-:-:S02]  /*13700*/  FFMA.FTZ R195, R56, c[0x0][0x23c], -R55 ;  /* 0x00008f0038c37a23 */ /* 0x000fc40000010837 */
[--C-:B------:R-:W-:Y:S01]  /*13710*/  FFMA.FTZ R151, R151, c[0x0][0x23c], -R102.reuse ;  /* 0x00008f0097977a23 */ /* 0x100fe20000010866 */
[----:B------:R-:W-:Y:S01]  /*13720*/  LDSM.16.MT88.4 R56, [R164+0x7800] ;  /* 0x00780000a438783b */ /* 0x000fe20000004200 */
[--C-:B------:R-:W-:Y:S02]  /*13730*/  FFMA.FTZ R194, R194, c[0x0][0x23c], -R55.reuse ;  /* 0x00008f00c2c27a23 */ /* 0x100fe40000010837 */
[----:B------:R-:W1:Y:S01]  /*13740*/  MUFU.EX2 R131, R131 ;  /* 0x0000008300837308 */ /* 0x000e620000000800 */
[--C-:B--2---:R-:W-:Y:S02]  /*13750*/  FFMA.FTZ R118, R113, c[0x0][0x23c], -R102.reuse ;  /* 0x00008f0071767a23 */ /* 0x104fe40000010866 */
[--C-:B------:R-:W-:Y:S02]  /*13760*/  FFMA.FTZ R113, R115, c[0x0][0x23c], -R102.reuse ;  /* 0x00008f0073717a23 */ /* 0x100fe40000010866 */
[----:B------:R-:W-:Y:S02]  /*13770*/  FFMA.FTZ R115, R198, c[0x0][0x23c], -R55 ;  /* 0x00008f00c6737a23 */ /* 0x000fe40000010837 */
[----:B------:R-:W-:Y:S01]  /*13780*/  FFMA.FTZ R125, R125, c[0x0][0x23c], -R102 ;  /* 0x00008f007d7d7a23 */ /* 0x000fe20000010866 */
[----:B------:R-:W2:Y:S01]  /*13790*/  MUFU.EX2 R2, R2 ;  /* 0x0000000200027308 */ /* 0x000ea20000000800 */
        /* <DEDUP_REMOVED lines=9> */
[----:B--2---:R-:W-:Y:S01]  /*13830*/  F2FP.BF16.PACK_AB R35, R2, R3 ;  /* 0x000000030223723e */ /* 0x004fe200000010ff */
        /* <DEDUP_REMOVED lines=17> */
[----:B---3--:R-:W-:Y:S01]  /*13950*/  HMMA.16816.F32.BF16 R4, R32, R8, R4 ;  /* 0x000000082004723c */ /* 0x008fe20000041804 */
        /* <DEDUP_REMOVED lines=20> */
[----:B------:R-:W3:Y:S01]  /*13aa0*/  MUFU.EX2 R119, R119 ;  /* 0x0000007700777308 */ /* 0x000ee20000000800 */
[----:B------:R-:W-:Y:S01]  /*13ab0*/  LDSM.16.MT88.4 R88, [R161+0x8800] ;  /* 0x00880000a158783b */ /* 0x000fe20000004200 */
[----:B------:R-:W-:Y:S02]  /*13ac0*/  FFMA.FTZ R112, R112, c[0x0][0x23c], -R55 ;  /* 0x00008f0070707a23 */ /* 0x000fe40000010837 */
[----:B------:R-:W-:Y:S02]  /*13ad0*/  FFMA.FTZ R149, R191, R149, R148 ;  /* 0x00000095bf957223 */ /* 0x000fe40000010094 */
[----:B------:R-:W-:Y:S01]  /*13ae0*/  HMMA.16816.F32.BF16 R28, R32, R36, R28 ;  /* 0x00000024201c723c */ /* 0x000fe2000004181c */
[----:B------:R-:W-:Y:S01]  /*13af0*/  FFMA.FTZ R65, R65, c[0x0][0x23c], -R102 ;  /* 0x00008f0041417a23 */ /* 0x000fe20000010866 */
[----:B------:R-:W-:Y:S01]  /*13b00*/  MUFU.EX2 R144, R144 ;  /* 0x0000009000907308 */ /* 0x000fe20000000800 */
[----:B------:R-:W-:-:S02]  /*13b10*/  FADD.FTZ R130, R130, R149 ;  /* 0x0000009582827221 */ /* 0x000fc40000010000 */
[----:B------:R-:W-:Y:S02]  /*13b20*/  FFMA.FTZ R104, R104, c[0x0][0x23c], -R55 ;  /* 0x00008f0068687a23 */ /* 0x000fe40000010837 */
[----:B-1----:R-:W-:Y:S01]  /*13b30*/  F2FP.BF16.PACK_AB R36, R113, R118 ;  /* 0x000000767124723e */ /* 0x002fe200000010ff */
[----:B------:R-:W-:Y:S01]  /*13b40*/  HMMA.16816.F32.BF16 R32, R32, R38, R80 ;  /* 0x000000262020723c */ /* 0x000fe20000041850 */
        /* <DEDUP_REMOVED lines=85> */
[----:B------:R-:W-:-:S05]  /*140a0*/  FADD.FTZ R44, R127, R44 ;  /* 0x0000002c7f2c7221 */ /* 0x000fca0000010000 */
[C---:B--2---:R-:W-:Y:S07]  /*140b0*/  HMMA.16816.F32.BF16 R12, R80.reuse, R40, R12 ;  /* 0x00000028500c723c */ /* 0x044fee000004180c */
[----:B------:R-:W-:Y:S01]  /*140c0*/  FFMA.FTZ R40, R121, c[0x0][0x23c], -R102 ;  /* 0x00008f0079287a23 */ /* 0x000fe20000010866 */
[----:B------:R-:W-:Y:S01]  /*140d0*/  HMMA.16816.F32.BF16 R16, R80, R42, R16 ;  /* 0x0000002a5010723c */ /* 0x000fe20000041810 */
[----:B------:R-:W-:-:S04]  /*140e0*/  FFMA.FTZ R41, R122, c[0x0][0x23c], -R55 ;  /* 0x00008f007a297a23 */ /* 0x000fc80000010837 */
[----:B------:R-:W-:Y:S02]  /*140f0*/  MUFU.EX2 R40, R40 ;  /* 0x0000002800287308 */ /* 0x000fe40000000800 */
[----:B------:R-:W-:Y:S01]  /*14100*/  FFMA.FTZ R43, R120, c[0x0][0x23c], -R55 ;  /* 0x00008f00782b7a23 */ /* 0x000fe20000010837 */
[----:B---3--:R-:W-:Y:S01]  /*14110*/  HMMA.16816.F32.BF16 R20, R80, R36, R20 ;  /* 0x000000245014723c */ /* 0x008fe20000041814 */
[----:B------:R-:W-:-:S04]  /*14120*/  FFMA.FTZ R42, R107, c[0x0][0x23c], -R102 ;  /* 0x00008f006b2a7a23 */ /* 0x000fc80000010866 */
[----:B------:R-:W-:Y:S02]  /*14130*/  MUFU.EX2 R43, R43 ;  /* 0x0000002b002b7308 */ /* 0x000fe40000000800 */
[--C-:B------:R-:W-:Y:S01]  /*14140*/  FFMA.FTZ R37, R117, c[0x0][0x23c], -R102.reuse ;  /* 0x00008f0075257a23 */ /* 0x100fe20000010866 */
[----:B------:R-:W-:Y:S01]  /*14150*/  HMMA.16816.F32.BF16 R24, R80, R38, R24 ;  /* 0x000000265018723c */ /* 0x000fe20000041818 */
[----:B------:R-:W-:-:S04]  /*14160*/  FFMA.FTZ R36, R123, c[0x0][0x23c], -R102 ;  /* 0x00008f007b247a23 */ /* 0x000fc80000010866 */
[----:B------:R-:W2:Y:S02]  /*14170*/  MUFU.EX2 R37, R37 ;  /* 0x0000002500257308 */ /* 0x000ea40000000800 */
[--C-:B------:R-:W-:Y:S01]  /*14180*/  FFMA.FTZ R38, R124, c[0x0][0x23c], -R55.reuse ;  /* 0x00008f007c267a23 */ /* 0x100fe20000010837 */
[C---:B-1----:R-:W-:Y:S01]  /*14190*/  HMMA.16816.F32.BF16 R84, R80.reuse, R4, R28 ;  /* 0x000000045054723c */ /* 0x042fe2000004181c */
[----:B------:R-:W1:Y:S04]  /*141a0*/  LDSM.16.MT88.4 R28, [R160+0x8800] ;  /* 0x00880000a01c783b */ /* 0x000e680000004200 */
[----:B------:R-:W-:Y:S03]  /*141b0*/  MUFU.EX2 R36, R36 ;  /* 0x0000002400247308 */ /* 0x000fe60000000800 */
[----:B------:R-:W-:Y:S05]  /*141c0*/  HMMA.16816.F32.BF16 R80, R80, R6, R32 ;  /* 0x000000065050723c */ /* 0x000fea0000041820 */
[----:B------:R-:W3:Y:S01]  /*141d0*/  MUFU.EX2 R39, R125 ;  /* 0x0000007d00277308 */ /* 0x000ee20000000800 */
[----:B--2---:R-:W-:Y:S01]  /*141e0*/  F2FP.BF16.PACK_AB R4, R40, R37 ;  /* 0x000000252804723e */ /* 0x004fe200000010ff */
[----:B------:R-:W-:-:S02]  /*141f0*/  FFMA.FTZ R32, R116, c[0x0][0x23c], -R55 ;  /* 0x00008f0074207a23 */ /* 0x000fc40000010837 */
[--C-:B------:R-:W-:Y:S02]  /*14200*/  FFMA.FTZ R34, R105, c[0x0][0x23c], -R102.reuse ;  /* 0x00008f0069227a23 */ /* 0x100fe40000010866 */
[--C-:B------:R-:W-:Y:S02]  /*14210*/  FFMA.FTZ R35, R109, c[0x0][0x23c], -R102.reuse ;  /* 0x00008f006d237a23 */ /* 0x100fe40000010866 */
[----:B------:R-:W2:Y:S01]  /*14220*/  MUFU.EX2 R38, R38 ;  /* 0x0000002600267308 */ /* 0x000ea20000000800 */
[----:B------:R-:W-:-:S07]  /*14230*/  FFMA.FTZ R33, R111, c[0x0][0x23c], -R102 ;  /* 0x00008f006f217a23 */ /* 0x000fce0000010866 */
        /* <DEDUP_REMOVED lines=14> */
[----:B------:R-:W-:-:S05]  /*14320*/  FFMA.FTZ R21, R108, c[0x0][0x23c], -R55 ;  /* 0x00008f006c157a23 */ /* 0x000fca0000010837 */
[----:B------:R-:W-:Y:S01]  /*14330*/  MUFU.EX2 R20, R112 ;  /* 0x0000007000147308 */ /* 0x000fe20000000800 */
[----:B------:R-:W-:Y:S01]  /*14340*/  FFMA.FTZ R22, R106, c[0x0][0x23c], -R55 ;  /* 0x00008f006a167a23 */ /* 0x000fe20000010837 */
[C---:B------:R-:W-:Y:S01]  /*14350*/  HMMA.16816.F32.BF16 R92, R4.reuse, R94, R8 ;  /* 0x0000005e045c723c */ /* 0x040fe20000041808 */
[----:B------:R-:W4:Y:S05]  /*14360*/  LDSM.16.MT88.4 R8, [R162+0x9000] ;  /* 0x00900000a208783b */ /* 0x000f2a0000004200 */
[----:B------:R-:W5:Y:S02]  /*14370*/  MUFU.EX2 R23, R23 ;  /* 0x0000001700177308 */ /* 0x000f640000000800 */
[C---:B------:R-:W-:Y:S01]  /*14380*/  HMMA.16816.F32.BF16 R72, R4.reuse, R74, R16 ;  /* 0x0000004a0448723c */ /* 0x040fe20000041810 */
[----:B------:R-:W3:Y:S05]  /*14390*/  LDSM.16.MT88.4 R16, [R161+0x9000] ;  /* 0x00900000a110783b */ /* 0x000eea0000004200 */
[----:B------:R-:W-:Y:S02]  /*143a0*/  MUFU.EX2 R21, R21 ;  /* 0x0000001500157308 */ /* 0x000fe40000000800 */
[C---:B------:R-:W-:Y:S06]  /*143b0*/  HMMA.16816.F32.BF16 R88, R4.reuse, R90, R24 ;  /* 0x0000005a0458723c */ /* 0x040fec0000041818 */
[----:B------:R-:W2:Y:S01]  /*143c0*/  MUFU.EX2 R22, R22 ;  /* 0x0000001600167308 */ /* 0x000ea20000000800 */
[----:B------:R-:W-:Y:S01]  /*143d0*/  FADD.FTZ R27, R3, R44 ;  /* 0x0000002c031b7221 */ /* 0x000fe20000010000 */
[----:B-1----:R-:W-:Y:S01]  /*143e0*/  HMMA.16816.F32.BF16 R84, R4, R28, R84 ;  /* 0x0000001c0454723c */ /* 0x002fe20000041854 */
[----:B------:R-:W-:-:S05]  /*143f0*/  FFMA.FTZ R25, R61, c[0x0][0x23c], -R102 ;  /* 0x00008f003d197a23 */ /* 0x000fca0000010866 */
[----:B------:R-:W-:Y:S01]  /*14400*/  MUFU.EX2 R3, R65 ;  /* 0x0000004100037308 */ /* 0x000fe20000000800 */
[----:B------:R-:W-:Y:S02]  /*14410*/  FADD.FTZ R27, R2, R27 ;  /* 0x0000001b021b7221 */ /* 0x000fe40000010000 */
[----:B------:R-:W-:Y:S02]  /*14420*/  FFMA.FTZ R24, R63, c[0x0][0x23c], -R102 ;  /* 0x00008f003f187a23 */ /* 0x000fe40000010866 */
[----:B------:R-:W-:Y:S01]  /*14430*/  FADD.FTZ R29, R67, R130 ;  /* 0x00000082431d7221 */ /* 0x000fe20000010000 */
[----:B------:R-:W-:Y:S01]  /*14440*/  HMMA.16816.F32.BF16 R80, R4, R30, R80 ;  /* 0x0000001e0450723c */ /* 0x000fe20000041850 */
[----:B------:R-:W-:Y:S01]  /*14450*/  FADD.FTZ R126, R126, R27 ;  /* 0x0000001b7e7e7221 */ /* 0x000fe20000010000 */
[----:B------:R-:W-:Y:S01]  /*14460*/  MUFU.EX2 R25, R25 ;  /* 0x0000001900197308 */ /* 0x000fe20000000800 */
[----:B------:R-:W-:Y:S02]  /*14470*/  FADD.FTZ R29, R66, R29 ;  /* 0x0000001d421d7221 */ /* 0x000fe40000010000 */
[----:B------:R-:W-:-:S02]  /*14480*/  FADD.FTZ R115, R115, R126 ;  /* 0x0000007e73737221 */ /* 0x000fc40000010000 */
[----:B--2---:R-:W-:Y:S01]  /*14490*/  F2FP.BF16.PACK_AB R4, R35, R34 ;  /* 0x000000222304723e */ /* 0x004fe200000010ff */
[----:B------:R-:W-:Y:S01]  /*144a0*/  FADD.FTZ R118, R118, R29 ;  /* 0x0000001d76767221 */ /* 0x000fe20000010000 */
[----:B-----5:R-:W-:Y:S01]  /*144b0*/  F2FP.BF16.PACK_AB R5, R23, R20 ;  /* 0x000000141705723e */ /* 0x020fe200000010ff */
[----:B------:R-:W-:Y:S01]  /*144c0*/  FADD.FTZ R128, R128, R115 ;  /* 0x0000007380807221 */ /* 0x000fe20000010000 */
[----:B------:R-:W-:Y:S01]  /*144d0*/  F2FP.BF16.PACK_AB R6, R42, R33 ;  /* 0x000000212a06723e */ /* 0x000fe200000010ff */
[----:B------:R-:W-:Y:S01]  /*144e0*/  FADD.FTZ R113, R113, R118 ;  /* 0x0000007671717221 */ /* 0x000fe20000010000 */
[----:B------:R-:W-:Y:S01]  /*144f0*/  F2FP.BF16.PACK_AB R7, R22, R21 ;  /* 0x000000151607723e */ /* 0x000fe200000010ff */
[----:B------:R-:W-:Y:S01]  /*14500*/  FADD.FTZ R119, R119, R128 ;  /* 0x0000008077777221 */ /* 0x000fe20000010000 */
[----:B------:R-:W1:Y:S01]  /*14510*/  MUFU.EX2 R24, R24 ;  /* 0x0000001800187308 */ /* 0x000e620000000800 */
[----:B------:R-:W-:Y:S02]  /*14520*/  FADD.FTZ R114, R114, R113 ;  /* 0x0000007172727221 */ /* 0x000fe40000010000 */
[----:B------:R-:W-:-:S02]  /*14530*/  FADD.FTZ R142, R142, R119 ;  /* 0x000000778e8e7221 */ /* 0x000fc40000010000 */
[C---:B---3--:R-:W-:Y:S01]  /*14540*/  HMMA.16816.F32.BF16 R96, R4.reuse, R12, R96 ;  /* 0x0000000c0460723c */ /* 0x048fe20000041860 */
[----:B------:R-:W-:Y:S02]  /*14550*/  FADD.FTZ R103, R103, R114 ;  /* 0x0000007267677221 */ /* 0x000fe40000010000 */
[----:B------:R-:W-:Y:S01]  /*14560*/  FFMA.FTZ R26, R64, c[0x0][0x23c], -R102 ;  /* 0x00008f00401a7a23 */ /* 0x000fe20000010866 */
[----:B------:R-:W-:Y:S01]  /*14570*/  MUFU.EX2 R2, R104 ;  /* 0x0000006800027308 */ /* 0x000fe20000000800 */
[----:B------:R-:W-:Y:S02]  /*14580*/  FADD.FTZ R144, R144, R103 ;  /* 0x0000006790907221 */ /* 0x000fe40000010000 */
[--C-:B------:R-:W-:Y:S01]  /*14590*/  FFMA.FTZ R27, R62, c[0x0][0x23c], -R55.reuse ;  /* 0x00008f003e1b7a23 */ /* 0x100fe20000010837 */
[----:B------:R-:W-:Y:S01]  /*145a0*/  HMMA.16816.F32.BF16 R92, R4, R14, R92 ;  /* 0x0000000e045c723c */ /* 0x000fe2000004185c */
[----:B------:R-:W2:Y:S01]  /*145b0*/  LDSM.16.MT88.4 R12, [R160+0x9000] ;  /* 0x00900000a00c783b */ /* 0x000ea20000004200 */
[----:B------:R-:W-:-:S02]  /*145c0*/  FFMA.FTZ R28, R60, c[0x0][0x23c], -R55 ;  /* 0x00008f003c1c7a23 */ /* 0x000fc40000010837 */
[----:B------:R-:W-:Y:S01]  /*145d0*/  FFMA.FTZ R29, R54, c[0x0][0x23c], -R55 ;  /* 0x00008f00361d7a23 */ /* 0x000fe20000010837 */
[----:B------:R-:W-:Y:S01]  /*145e0*/  MUFU.EX2 R26, R26 ;  /* 0x0000001a001a7308 */ /* 0x000fe20000000800 */
[----:B------:R-:W-:Y:S02]  /*145f0*/  FADD.FTZ R137, R137, R144 ;  /* 0x0000009089897221 */ /* 0x000fe40000010000 */
[----:B----4-:R-:W-:Y:S01]  /*14600*/  HMMA.16816.F32.BF16 R68, R4, R8, R68 ;  /* 0x000000080444723c */ /* 0x010fe20000041844 */
[----:B------:R-:W-:-:S04]  /*14610*/  FADD.FTZ R135, R135, R142 ;  /* 0x0000008e87877221 */ /* 0x000fc80000010000 */
[----:B------:R-:W3:Y:S01]  /*14620*/  MUFU.EX2 R27, R27 ;  /* 0x0000001b001b7308 */ /* 0x000ee20000000800 */
[----:B------:R-:W-:Y:S02]  /*14630*/  FADD.FTZ R146, R146, R135 ;  /* 0x0000008792927221 */ /* 0x000fe40000010000 */
[----:B------:R-:W-:Y:S01]  /*14640*/  HMMA.16816.F32.BF16 R72, R4, R10, R72 ;  /* 0x0000000a0448723c */ /* 0x000fe20000041848 */
[----:B------:R-:W4:Y:S01]  /*14650*/  LDSM.16.MT88.4 R8, [R164+0x9800] ;  /* 0x00980000a408783b */ /* 0x000f220000004200 */
[----:B------:R-:W-:-:S03]  /*14660*/  FADD.FTZ R146, R141, R146 ;  /* 0x000000928d927221 */ /* 0x000fc60000010000 */
[----:B------:R-:W-:Y:S01]  /*14670*/  MUFU.EX2 R28, R28 ;  /* 0x0000001c001c7308 */ /* 0x000fe20000000800 */
[----:B------:R-:W-:Y:S02]  /*14680*/  FADD.FTZ R187, R187, R146 ;  /* 0x00000092bbbb7221 */ /* 0x000fe40000010000 */
[----:B------:R-:W-:Y:S02]  /*14690*/  HMMA.16816.F32.BF16 R76, R4, R16, R76 ;  /* 0x00000010044c723c */ /* 0x000fe4000004184c */
[----:B------:R-:W-:-:S03]  /*146a0*/  FADD.FTZ R196, R196, R187 ;  /* 0x000000bbc4c47221 */ /* 0x000fc60000010000 */
[----:B------:R-:W5:Y:S01]  /*146b0*/  MUFU.EX2 R29, R29 ;  /* 0x0000001d001d7308 */ /* 0x000f620000000800 */
[----:B------:R-:W-:Y:S02]  /*146c0*/  FADD.FTZ R31, R195, R196 ;  /* 0x000000c4c31f7221 */ /* 0x000fe40000010000 */
[----:B------:R-:W-:Y:S01]  /*146d0*/  HMMA.16816.F32.BF16 R88, R4, R18, R88 ;  /* 0x000000120458723c */ /* 0x000fe20000041858 */
[----:B------:R-:W4:Y:S01]  /*146e0*/  LDSM.16.MT88.4 R16, [R162+0x9800] ;  /* 0x00980000a210783b */ /* 0x000f220000004200 */
        /* <DEDUP_REMOVED lines=8> */
[----:B------:R-:W-:-:S04]  /*14770*/  FADD.FTZ R12, R133, R12 ;  /* 0x0000000c850c7221 */ /* 0x000fc80000010000 */
[----:B------:R-:W-:Y:S01]  /*14780*/  FADD.FTZ R189, R189, R12 ;  /* 0x0000000cbdbd7221 */ /* 0x000fe20000010000 */
[----:B-1----:R-:W-:Y:S01]  /*14790*/  F2FP.BF16.PACK_AB R4, R24, R25 ;  /* 0x000000191804723e */ /* 0x002fe200000010ff */
[----:B------:R-:W1:Y:S01]  /*147a0*/  LDSM.16.MT88.4 R12, [R161+0x9800] ;  /* 0x00980000a10c783b */ /* 0x000e620000004200 */
[----:B---3--:R-:W-:Y:S01]  /*147b0*/  F2FP.BF16.PACK_AB R5, R27, R2 ;  /* 0x000000021b05723e */ /* 0x008fe200000010ff */
[----:B------:R-:W-:Y:S01]  /*147c0*/  FADD.FTZ R188, R188, R189 ;  /* 0x000000bdbcbc7221 */ /* 0x000fe20000010000 */
[----:B------:R-:W-:Y:S02]  /*147d0*/  F2FP.BF16.PACK_AB R6, R26, R3 ;  /* 0x000000031a06723e */ /* 0x000fe400000010ff */
[----:B-----5:R-:W-:Y:S01]  /*147e0*/  F2FP.BF16.PACK_AB R7, R29, R28 ;  /* 0x0000001c1d07723e */ /* 0x020fe200000010ff */
[----:B------:R-:W-:-:S04]  /*147f0*/  FADD.FTZ R151, R151, R188 ;  /* 0x000000bc97977221 */ /* 0x000fc80000010000 */
[----:B------:R-:W-:Y:S02]  /*14800*/  FADD.FTZ R150, R150, R151 ;  /* 0x0000009796967221 */ /* 0x000fe40000010000 */
[----:B----4-:R-:W-:Y:S02]  /*14810*/  HMMA.16816.F32.BF16 R96, R4, R8, R96 ;  /* 0x000000080460723c */ /* 0x010fe40000041860 */
[----:B------:R-:W-:-:S04]  /*14820*/  FADD.FTZ R49, R49, R150 ;  /* 0x0000009631317221 */ /* 0x000fc80000010000 */
[----:B------:R-:W-:Y:S02]  /*14830*/  FADD.FTZ R31, R50, R49 ;  /* 0x00000031321f7221 */ /* 0x000fe40000010000 */
[C---:B------:R-:W-:Y:S01]  /*14840*/  HMMA.16816.F32.BF16 R92, R4.reuse, R10, R92 ;  /* 0x0000000a045c723c */ /* 0x040fe2000004185c */
[----:B------:R-:W2:Y:S07]  /*14850*/  LDSM.16.MT88.4 R8, [R160+0x9800] ;  /* 0x00980000a008783b */ /* 0x000eae0000004200 */
[C---:B------:R-:W-:Y:S07]  /*14860*/  HMMA.16816.F32.BF16 R68, R4.reuse, R16, R68 ;  /* 0x000000100444723c */ /* 0x040fee0000041844 */
[----:B------:R-:W-:Y:S01]  /*14870*/  FADD.FTZ R16, R48, R31 ;  /* 0x0000001f30107221 */ /* 0x000fe20000010000 */
[----:B------:R-:W-:Y:S03]  /*14880*/  HMMA.16816.F32.BF16 R72, R4, R18, R72 ;  /* 0x000000120448723c */ /* 0x000fe60000041848 */
        /* <DEDUP_REMOVED lines=31> */
.L_x_7630:
[----:B------:R-:W-:Y:S05]  /*14a80*/  @!P6 BRA `(.L_x_7638) ;  /* 0x00003d800000e947 */ /* 0x000fea0003800000 */
[----:B------:R-:W-:Y:S01]  /*14a90*/  IMAD.MOV.U32 R189, RZ, RZ, c[0x0][0x1a0] ;  /* 0x00006800ffbd7624 */ /* 0x000fe200078e00ff */
[----:B------:R-:W-:-:S02]  /*14aa0*/  MOV R103, R2 ;  /* 0x0000000200677202 */ /* 0x000fc40000000f00 */
[----:B------:R-:W-:Y:S01]  /*14ab0*/  MOV R102, R3 ;  /* 0x0000000300667202 */ /* 0x000fe20000000f00 */
[----:B------:R-:W-:-:S05]  /*14ac0*/  IMAD.U32 R188, R189, -0x80, RZ ;  /* 0xffffff80bdbc7824 */ /* 0x000fca00078e00ff */
[----:B------:R-:W-:Y:S02]  /*14ad0*/  SHF.R.S32.HI R187, RZ, 0x1f, R188 ;  /* 0x0000001fffbb7819 */ /* 0x000fe400000114bc */
.L_x_7642:
        /* <DEDUP_REMOVED lines=66> */
.L_x_7639:
        /* <DEDUP_REMOVED lines=34> */
[CC--:B------:R-:W-:Y:S01]  /*15120*/  @!P0 LEA R56, P4, R44.reuse, R192.reuse, 0x1 ;  /* 0x000000c02c388211 */ /* 0x0c0fe200078808ff */
[----:B------:R-:W-:Y:S01]  /*15130*/  @!P0 IMAD.MOV.U32 R34, RZ, RZ, c[0x0][0x1a4] ;  /* 0x00006900ff228624 */ /* 0x000fe200078e00ff */
[-C--:B------:R-:W-:Y:S01]  /*15140*/  @!P0 LEA.HI.X R43, R37, R193.reuse, R36, 0x1, P1 ;  /* 0x000000c1252b8211 */ /* 0x080fe200008f0c24 */
[----:B------:R-:W-:Y:S01]  /*15150*/  @!P0 IMAD.IADD R36, R35, 0x1, R45 ;  /* 0x0000000123248824 */ /* 0x000fe200078e022d */
[----:B------:R-:W-:Y:S01]  /*15160*/  @!PT LDS RZ, [RZ] ;  /* 0x00000000fffff984 */ /* 0x000fe20000000800 */
[----:B------:R-:W-:Y:S01]  /*15170*/  @!PT LDS RZ, [RZ] ;  /* 0x00000000fffff984 */ /* 0x000fe20000000800 */
[----:B------:R-:W-:Y:S01]  /*15180*/  @!PT LDS RZ, [RZ] ;  /* 0x00000000fffff984 */ /* 0x000fe20000000800 */
[----:B------:R3:W-:Y:S01]  /*15190*/  @!P0 LDGSTS.E.BYPASS.LTC128B.128 [R185+0x7000], [R46.64] ;  /* 0x070000002eb98fae */ /* 0x0007e2000b901d46 */
[C---:B------:R-:W-:Y:S01]  /*151a0*/  @!P0 IMAD.WIDE.U32 R40, R189.reuse, 0x50, R40 ;  /* 0x00000050bd288825 */ /* 0x040fe200078e0028 */
        /* <DEDUP_REMOVED lines=20> */
[CC--:B------:R-:W-:Y:S01]  /*152f0*/  @!P0 LEA R52, P2, R38.reuse, R192.reuse, 0x1 ;  /* 0x000000c026348211 */ /* 0x0c0fe200078408ff */
        /* <DEDUP_REMOVED lines=11> */
[----:B------:R-:W-:Y:S01]  /*153b0*/  @!P0 LEA R58, P1, R50, R192, 0x1 ;  /* 0x000000c0323a8211 */ /* 0x000fe200078208ff */
[----:B------:R-:W-:Y:S02]  /*153c0*/  IMAD.MOV.U32 R192, RZ, RZ, R2 ;  /* 0x000000ffffc07224 */ /* 0x000fe400078e0002 */
[----:B------:R-:W-:Y:S01]  /*153d0*/  @!P0 IADD3 R32, R32, R51, RZ ;  /* 0x0000003320208210 */ /* 0x000fe20007ffe0ff */
[----:B------:R-:W-:Y:S01]  /*153e0*/  @!PT LDS RZ, [RZ] ;  /* 0x00000000fffff984 */ /* 0x000fe20000000800 */
[----:B------:R-:W-:Y:S01]  /*153f0*/  @!PT LDS RZ, [RZ] ;  /* 0x00000000fffff984 */ /* 0x000fe20000000800 */
[----:B------:R-:W-:Y:S01]  /*15400*/  @!PT LDS RZ, [RZ] ;  /* 0x00000000fffff984 */ /* 0x000fe20000000800 */
[----:B------:R1:W-:Y:S03]  /*15410*/  @!P0 LDGSTS.E.BYPASS.LTC128B.128 [R185+0x9000], [R52.64] ;  /* 0x0900000034b98fae */ /* 0x0003e6000b901d46 */
[----:B------:R-:W-:Y:S01]  /*15420*/  @!P0 LEA.HI.X R59, R50, R193, R32, 0x1, P1 ;  /* 0x000000c1323b8211 */ /* 0x000fe200008f0c20 */
[----:B------:R-:W-:Y:S01]  /*15430*/  @P0 STS.128 [R185+0x9800], RZ ;  /* 0x009800ffb9000388 */ /* 0x000fe20000000c00 */
[----:B------:R-:W-:Y:S01]  /*15440*/  ISETP.GT.AND P1, PT, R186, R171, PT ;  /* 0x000000abba00720c */ /* 0x000fe20003f24270 */
        /* <DEDUP_REMOVED lines=10> */
[----:B------:R-:W2:Y:S04]  /*154f0*/  LDSM.16.M88.4 R120, [R169+0x3800] ;  /* 0x00380000a978783b */ /* 0x000ea80000000200 */
[----:B------:R-:W3:Y:S04]  /*15500*/  LDSM.16.M88.4 R124, [R169+0x4000] ;  /* 0x00400000a97c783b */ /* 0x000ee80000000200 */
        /* <DEDUP_REMOVED lines=8> */
[----:B------:R-:W-:Y:S05]  /*15590*/  LDSM.16.M88.4 R108, [R163+0x3800] ;  /* 0x00380000a36c783b */ /* 0x000fea0000000200 */
[C---:B--2---:R-:W-:Y:S08]  /*155a0*/  HMMA.16816.F32.BF16 R12, R104.reuse, R112, RZ ;  /* 0x00000070680c723c */ /* 0x044ff000000418ff */
        /* <DEDUP_REMOVED lines=8> */
[C---:B---3--:R-:W-:Y:S08]  /*15630*/  HMMA.16816.F32.BF16 R36, R104.reuse, R124, RZ ;  /* 0x0000007c6824723c */ /* 0x048ff000000418ff */
[C---:B-----5:R-:W-:Y:S08]  /*15640*/  HMMA.16816.F32.BF16 R40, R104.reuse, R126, RZ ;  /* 0x0000007e6828723c */ /* 0x060ff000000418ff */
[C---:B------:R-:W-:Y:S08]  /*15650*/  HMMA.16816.F32.BF16 R44, R104.reuse, R128, RZ ;  /* 0x00000080682c723c */ /* 0x040ff000000418ff */
[C---:B------:R-:W-:Y:S08]  /*15660*/  HMMA.16816.F32.BF16 R48, R104.reuse, R130, RZ ;  /* 0x000000826830723c */ /* 0x040ff000000418ff */
[C---:B------:R-:W-:Y:S08]  /*15670*/  HMMA.16816.F32.BF16 R52, R104.reuse, R132, RZ ;  /* 0x000000846834723c */ /* 0x040ff000000418ff */
[C---:B----4-:R-:W-:Y:S08]  /*15680*/  HMMA.16816.F32.BF16 R56, R104.reuse, R134, RZ ;  /* 0x000000866838723c */ /* 0x050ff000000418ff */
[C---:B------:R-:W-:Y:S08]  /*15690*/  HMMA.16816.F32.BF16 R60, R104.reuse, R136, RZ ;  /* 0x00000088683c723c */ /* 0x040ff000000418ff */
[----:B------:R-:W-:Y:S01]  /*156a0*/  HMMA.16816.F32.BF16 R64, R104, R138, RZ ;  /* 0x0000008a6840723c */ /* 0x000fe200000418ff */
[----:B------:R-:W2:Y:S07]  /*156b0*/  LDSM.16.M88.4 R104, [R163+0x3000] ;  /* 0x00300000a368783b */ /* 0x000eae0000000200 */
[C---:B-1----:R-:W-:Y:S08]  /*156c0*/  HMMA.16816.F32.BF16 R4, R140.reuse, R144, R4 ;  /* 0x000000908c04723c */ /* 0x042ff00000041804 */
[C---:B------:R-:W-:Y:S08]  /*156d0*/  HMMA.16816.F32.BF16 R8, R140.reuse, R146, R8 ;  /* 0x000000928c08723c */ /* 0x040ff00000041808 */
[C---:B------:R-:W-:Y:S08]  /*156e0*/  HMMA.16816.F32.BF16 R12, R140.reuse, R148, R12 ;  /* 0x000000948c0c723c */ /* 0x040ff0000004180c */
[C---:B------:R-:W-:Y:S08]  /*156f0*/  HMMA.16816.F32.BF16 R16, R140.reuse, R150, R16 ;  /* 0x000000968c10723c */ /* 0x040ff00000041810 */
[C---:B--2---:R-:W-:Y:S08]  /*15700*/  HMMA.16816.F32.BF16 R20, R140.reuse, R104, R20 ;  /* 0x000000688c14723c */ /* 0x044ff00000041814 */
        /* <DEDUP_REMOVED lines=128> */
.L_x_7641:
[----:B------:R1:W-:Y:S01]  /*15f10*/  @P0 STS.128 [R185+0x2000], RZ ;  /* 0x002000ffb9000388 */ /* 0x0003e20000000c00 */
[----:B------:R-:W-:Y:S01]  /*15f20*/  @!P0 IADD3 R3, P1, R175, R106, RZ ;  /* 0x0000006aaf038210 */ /* 0x000fe20007f3e0ff */
[--C-:B------:R-:W-:Y:S01]  /*15f30*/  @!P0 IMAD.MOV.U32 R107, RZ, RZ, R105.reuse ;  /* 0x000000ffff6b8224 */ /* 0x100fe200078e0069 */
[----:B------:R-:W-:Y:S01]  /*15f40*/  @!P0 MOV R119, R105 ;  /* 0x0000006900778202 */ /* 0x000fe20000000f00 */
[----:B------:R-:W-:Y:S02]  /*15f50*/  @!P0 IMAD.MOV.U32 R2, RZ, RZ, c[0x0][0x19c] ;  /* 0x00006700ff028624 */ /* 0x000fe400078e00ff */
[----:B------:R-:W-:Y:S01]  /*15f60*/  @!P0 IMAD.X R116, R174, 0x1, R105, P1 ;  /* 0x00000001ae748824 */ /* 0x000fe200008e0669 */
[CC--:B------:R-:W-:Y:S01]  /*15f70*/  @!P0 LEA R114, P1, R3.reuse, R182.reuse, 0x1 ;  /* 0x000000b603728211 */ /* 0x0c0fe200078208ff */
[----:B------:R-:W-:Y:S02]  /*15f80*/  @!P0 IMAD.MOV.U32 R118, RZ, RZ, R106 ;  /* 0x000000ffff768224 */ /* 0x000fe400078e006a */
[----:B------:R-:W-:Y:S01]  /*15f90*/  @!P0 IMAD.MOV.U32 R108, RZ, RZ, c[0x0][0x19c] ;  /* 0x00006700ff6c8624 */ /* 0x000fe200078e00ff */
[-C--:B------:R-:W-:Y:S01]  /*15fa0*/  @!P0 LEA.HI.X R115, R3, R179.reuse, R116, 0x1, P1 ;  /* 0x000000b303738211 */ /* 0x080fe200008f0c74 */
[----:B------:R-:W-:Y:S01]  /*15fb0*/  @!P0 IMAD.WIDE.U32 R120, R104, 0x30, R106 ;  /* 0x0000003068788825 */ /* 0x000fe200078e006a */
[-C--:B------:R-:W-:Y:S02]  /*15fc0*/  LEA R116, P1, R106, R182.reuse, 0x1 ;  /* 0x000000b66a747211 */ /* 0x080fe400078208ff */
[----:B------:R-:W-:Y:S01]  /*15fd0*/  @!P0 MOV R3, c[0x0][0x19c] ;  /* 0x0000670000038a02 */ /* 0x000fe20000000f00 */
[----:B------:R-:W-:Y:S01]  /*15fe0*/  @!P0 IMAD R2, R2, 0x30, RZ ;  /* 0x0000003002028824 */ /* 0x000fe200078e02ff */
[-C--:B------:R-:W-:Y:S01]  /*15ff0*/  LEA.HI.X R117, R106, R179.reuse, R105, 0x1, P1 ;  /* 0x000000b36a757211 */ /* 0x080fe200008f0c69 */
[----:B------:R-:W-:Y:S01]  /*16000*/  @!P0 IMAD.WIDE.U32 R118, R104, 0x50, R118 ;  /* 0x0000005068768825 */ /* 0x000fe200078e0076 */
[----:B------:R-:W-:Y:S02]  /*16010*/  @!P0 LEA R112, P3, R120, R182, 0x1 ;  /* 0x000000b678708211 */ /* 0x000fe400078608ff */
[----:B------:R-:W-:Y:S01]  /*16020*/  @!P0 LEA R109, P1, R104, R106, 0x6 ;  /* 0x0000006a686d8211 */ /* 0x000fe200078230ff */
[----:B------:R-:W-:Y:S01]  /*16030*/  @!PT LDS RZ, [RZ] ;  /* 0x00000000fffff984 */ /* 0x000fe20000000800 */
[----:B------:R-:W-:Y:S01]  /*16040*/  @!PT LDS RZ, [RZ] ;  /* 0x00000000fffff984 */ /* 0x000fe20000000800 */
[----:B------:R-:W-:Y:S01]  /*16050*/  @!PT LDS RZ, [RZ] ;  /* 0x00000000fffff984 */ /* 0x000fe20000000800 */
[----:B------:R1:W-:Y:S01]  /*16060*/  @!P0 LDGSTS.E.BYPASS.LTC128B.128 [R185+0x2000], [R116.64] ;  /* 0x0200000074b98fae */ /* 0x0003e2000b901d46 */
[----:B------:R-:W-:Y:S01]  /*16070*/  @!P0 IMAD R108, R108, 0x50, RZ ;  /* 0x000000506c6c8824 */ /* 0x000fe200078e02ff */
[----:B------:R-:W-:Y:S01]  /*16080*/  @!P0 LEA R110, P2, R118, R182, 0x1 ;  /* 0x000000b6766e8211 */ /* 0x000fe200078408ff */
[----:B------:R-:W-:Y:S01]  /*16090*/  @!P0 IMAD.IADD R2, R2, 0x1, R121 ;  /* 0x0000000102028824 */ /* 0x000fe200078e0279 */
[----:B------:R1:W-:Y:S01]  /*160a0*/  @P0 STS.128 [R185+0x2800], RZ ;  /* 0x002800ffb9000388 */ /* 0x0003e20000000c00 */
[----:B------:R-:W-:Y:S02]  /*160b0*/  @!P0 IMAD.IADD R108, R108, 0x1, R119 ;  /* 0x000000016c6c8824 */ /* 0x000fe400078e0277 */
[----:B------:R-:W-:Y:S01]  /*160c0*/  @!P0 IMAD.MOV.U32 R121, RZ, RZ, R105 ;  /* 0x000000ffff798224 */ /* 0x000fe200078e0069 */
        /* <DEDUP_REMOVED lines=8> */
[C---:B------:R-:W-:Y:S01]  /*16150*/  @!P0 LEA R108, P2, R104.reuse, R106, 0x5 ;  /* 0x0000006a686c8211 */ /* 0x040fe200078428ff */
[----:B------:R-:W-:Y:S01]  /*16160*/  @!P0 IMAD.MOV.U32 R120, RZ, RZ, R106 ;  /* 0x000000ffff788224 */ /* 0x000fe200078e006a */
[CC--:B------:R-:W-:Y:S01]  /*16170*/  @!P0 LEA.HI.X R2, R104.reuse, R105.reuse, R2, 0x6, P1 ;  /* 0x0000006968028211 */ /* 0x0c0fe200008f3402 */
[----:B------:R-:W-:Y:S01]  /*16180*/  @!P0 IMAD.WIDE.U32 R106, R104, 0x60, R106 ;  /* 0x00000060686a8825 */ /* 0x000fe200078e006a */
[-C--:B------:R-:W-:Y:S02]  /*16190*/  @!P0 LEA R118, P1, R108, R182.reuse, 0x1 ;  /* 0x000000b66c768211 */ /* 0x080fe400078208ff */
[C---:B------:R-:W-:Y:S01]  /*161a0*/  @!P0 LEA.HI.X R3, R104.reuse, R105, R3, 0x5, P2 ;  /* 0x0000006968038211 */ /* 0x040fe200010f2c03 */
[----:B------:R-:W-:Y:S01]  /*161b0*/  @!P0 IMAD.WIDE.U32 R120, R104, 0x70, R120 ;  /* 0x0000007068788825 */ /* 0x000fe200078e0078 */
[----:B------:R-:W-:Y:S02]  /*161c0*/  @!P0 MOV R105, c[0x0][0x19c] ;  /* 0x0000670000698a02 */ /* 0x000fe40000000f00 */
[-C--:B------:R-:W-:Y:S01]  /*161d0*/  @!P0 LEA.HI.X R119, R108, R179.reuse, R3, 0x1, P1 ;  /* 0x000000b36c778211 */ /* 0x080fe200008f0c03 */
[----:B------:R-:W-:Y:S01]  /*161e0*/  @!P0 IMAD.MOV.U32 R104, RZ, RZ, c[0x0][0x19c] ;  /* 0x00006700ff688624 */ /* 0x000fe200078e00ff */
        /* <DEDUP_REMOVED lines=17> */
[----:B------:R-:W-:Y:S01]  /*16300*/  MOV R182, R116 ;  /* 0x0000007400b67202 */ /* 0x000fe20000000f00 */
        /* <DEDUP_REMOVED lines=24> */
.L_x_7640:
        /* <DEDUP_REMOVED lines=59> */
[----:B------:R-:W4:Y:S01]  /*16840*/  I2F R107, R107 ;  /* 0x0000006b006b7306 */ /* 0x000f220000201400 */
        /* <DEDUP_REMOVED lines=9> */
[----:B------:R-:W5:Y:S01]  /*168e0*/  I2F R106, R106 ;  /* 0x0000006a006a7306 */ /* 0x000f620000201400 */
        /* <DEDUP_REMOVED lines=37> */
[CC--:B----4-:R-:W-:Y:S01]  /*16b40*/  FFMA.FTZ R40, R0.reuse, R107.reuse, R40 ;  /* 0x0000006b00287223 */ /* 0x0d0fe20000010028 */
[----:B------:R-:W-:Y:S01]  /*16b50*/  FMNMX.FTZ R119, R21, R118, !PT ;  /* 0x0000007615777209 */ /* 0x000fe20007810000 */
[C---:B-----5:R-:W-:Y:S01]  /*16b60*/  FFMA.FTZ R41, R0.reuse, R106, R41 ;  /* 0x0000006a00297223 */ /* 0x060fe20000010029 */
        /* <DEDUP_REMOVED lines=98> */
[--C-:B------:R-:W-:Y:S01]  /*17190*/  FFMA.FTZ R128, R35, c[0x0][0x23c], -R115.reuse ;  /* 0x00008f0023807a23 */ /* 0x100fe20000010873 */
        /* <DEDUP_REMOVED lines=12> */
[C---:B-1----:R-:W-:Y:S01]  /*17260*/  FMUL.FTZ R10, R103.reuse, R94 ;  /* 0x0000005e670a7220 */ /* 0x042fe20000410000 */
[----:B------:R-:W-:Y:S01]  /*17270*/  FSEL R112, R112, RZ, P0 ;  /* 0x000000ff70707208 */ /* 0x000fe20000000000 */
[C---:B------:R-:W-:Y:S01]  /*17280*/  FMUL.FTZ R11, R103.reuse, R95 ;  /* 0x0000005f670b7220 */ /* 0x040fe20000410000 */
[----:B------:R-:W-:Y:S01]  /*17290*/  ISETP.GT.AND P0, PT, R186, R171, PT ;  /* 0x000000abba00720c */ /* 0x000fe20003f04270 */
[C---:B------:R-:W-:Y:S01]  /*172a0*/  FMUL.FTZ R14, R103.reuse, R90 ;  /* 0x0000005a670e7220 */ /* 0x040fe20000410000 */
[----:B------:R-:W-:Y:S01]  /*172b0*/  MUFU.EX2 R124, R124 ;  /* 0x0000007c007c7308 */ /* 0x000fe20000000800 */
[----:B------:R-:W-:Y:S02]  /*172c0*/  FMUL.FTZ R15, R103, R91 ;  /* 0x0000005b670f7220 */ /* 0x000fe40000410000 */
        /* <DEDUP_REMOVED lines=11> */
[C---:B---3--:R-:W-:Y:S02]  /*17380*/  FMUL.FTZ R8, R102.reuse, R92 ;  /* 0x0000005c66087220 */ /* 0x048fe40000410000 */
[C---:B------:R-:W-:Y:S02]  /*17390*/  FMUL.FTZ R9, R102.reuse, R93 ;  /* 0x0000005d66097220 */ /* 0x040fe40000410000 */
[----:B------:R-:W3:Y:S01]  /*173a0*/  LDSM.16.MT88.4 R92, [R161+0x6000] ;  /* 0x00600000a15c783b */ /* 0x000ee20000004200 */
[--C-:B------:R-:W-:Y:S02]  /*173b0*/  FFMA.FTZ R133, R37, c[0x0][0x23c], -R112.reuse ;  /* 0x00008f0025857a23 */ /* 0x100fe40000010870 */
[C---:B------:R-:W-:Y:S02]  /*173c0*/  FMUL.FTZ R6, R103.reuse, R98 ;  /* 0x0000006267067220 */ /* 0x040fe40000410000 */
        /* <DEDUP_REMOVED lines=11> */
[----:B------:R-:W-:Y:S02]  /*17480*/  FMUL.FTZ R75, R103, R75 ;  /* 0x0000004b674b7220 */ /* 0x000fe40000410000 */
[C---:B------:R-:W-:Y:S01]  /*17490*/  FMUL.FTZ R72, R102.reuse, R72 ;  /* 0x0000004866487220 */ /* 0x040fe20000410000 */
        /* <DEDUP_REMOVED lines=12> */
[----:B------:R-:W-:Y:S01]  /*17560*/  FMUL.FTZ R80, R102, R80 ;  /* 0x0000005066507220 */ /* 0x000fe20000410000 */
[----:B------:R-:W4:Y:S01]  /*17570*/  MUFU.EX2 R116, R116 ;  /* 0x0000007400747308 */ /* 0x000f220000000800 */
[--C-:B------:R-:W-:Y:S02]  /*17580*/  FFMA.FTZ R18, R18, c[0x0][0x23c], -R115.reuse ;  /* 0x00008f0012127a23 */ /* 0x100fe40000010873 */
[----:B------:R-:W-:Y:S01]  /*17590*/  FMUL.FTZ R81, R102, R81 ;  /* 0x0000005166517220 */ /* 0x000fe20000410000 */
[----:B-1----:R-:W-:Y:S01]  /*175a0*/  F2FP.BF16.PACK_AB R96, R118, R125 ;  /* 0x0000007d7660723e */ /* 0x002fe200000010ff */
        /* <DEDUP_REMOVED lines=23> */
[--C-:B------:R-:W-:Y:S01]  /*17720*/  FFMA.FTZ R49, R49, c[0x0][0x23c], -R112.reuse ;  /* 0x00008f0031317a23 */ /* 0x100fe20000010870 */
[----:B-1----:R-:W-:Y:S01]  /*17730*/  F2FP.BF16.PACK_AB R85, R113, R120 ;  /* 0x000000787155723e */ /* 0x002fe200000010ff */
        /* <DEDUP_REMOVED lines=10> */
[C---:B---3--:R-:W-:Y:S03]  /*177e0*/  HMMA.16816.F32.BF16 R76, R96.reuse, R92, R76 ;  /* 0x0000005c604c723c */ /* 0x048fe6000004184c */
[----:B------:R-:W-:Y:S02]  /*177f0*/  FMUL.FTZ R13, R102, R89 ;  /* 0x00000059660d7220 */ /* 0x000fe40000410000 */
[----:B------:R-:W3:Y:S01]  /*17800*/  LDSM.16.MT88.4 R88, [R164+0x6800] ;  /* 0x00680000a458783b */ /* 0x000ee20000004200 */
[----:B------:R-:W4:Y:S01]  /*17810*/  MUFU.EX2 R108, R108 ;  /* 0x0000006c006c7308 */ /* 0x000f220000000800 */
[--C-:B------:R-:W-:Y:S02]  /*17820*/  FFMA.FTZ R111, R16, c[0x0][0x23c], -R112.reuse ;  /* 0x00008f00106f7a23 */ /* 0x100fe40000010870 */
[----:B------:R-:W-:Y:S01]  /*17830*/  FMUL.FTZ R16, R102, R84 ;  /* 0x0000005466107220 */ /* 0x000fe20000410000 */
[C---:B------:R-:W-:Y:S03]  /*17840*/  HMMA.16816.F32.BF16 R12, R96.reuse, R94, R12 ;  /* 0x0000005e600c723c */ /* 0x040fe6000004180c */
[----:B------:R-:W5:Y:S01]  /*17850*/  LDSM.16.MT88.4 R92, [R162+0x6800] ;  /* 0x00680000a25c783b */ /* 0x000f620000004200 */
[----:B-1----:R-:W-:Y:S02]  /*17860*/  FMUL.FTZ R18, R103, R86 ;  /* 0x0000005667127220 */ /* 0x002fe40000410000 */
[----:B------:R-:W1:Y:S01]  /*17870*/  MUFU.EX2 R110, R110 ;  /* 0x0000006e006e7308 */ /* 0x000e620000000800 */
[--C-:B------:R-:W-:Y:S02]  /*17880*/  FFMA.FTZ R59, R59, c[0x0][0x23c], -R115.reuse ;  /* 0x00008f003b3b7a23 */ /* 0x100fe40000010873 */
[--C-:B------:R-:W-:Y:S02]  /*17890*/  FFMA.FTZ R52, R52, c[0x0][0x23c], -R112.reuse ;  /* 0x00008f0034347a23 */ /* 0x100fe40000010870 */
[C---:B--2---:R-:W-:Y:S03]  /*178a0*/  HMMA.16816.F32.BF16 R16, R96.reuse, R104, R16 ;  /* 0x000000686010723c */ /* 0x044fe60000041810 */
[--C-:B------:R-:W-:Y:S02]  /*178b0*/  FFMA.FTZ R53, R53, c[0x0][0x23c], -R112.reuse ;  /* 0x00008f0035357a23 */ /* 0x100fe40000010870 */
[----:B------:R-:W2:Y:S01]  /*178c0*/  MUFU.EX2 R111, R111 ;  /* 0x0000006f006f7308 */ /* 0x000ea20000000800 */
[--C-:B------:R-:W-:Y:S02]  /*178d0*/  FFMA.FTZ R56, R56, c[0x0][0x23c], -R112.reuse ;  /* 0x00008f0038387a23 */ /* 0x100fe40000010870 */
[----:B------:R-:W-:Y:S01]  /*178e0*/  HMMA.16816.F32.BF16 R80, R96, R106, R80 ;  /* 0x0000006a6050723c */ /* 0x000fe20000041850 */
[----:B------:R-:W5:Y:S03]  /*178f0*/  LDSM.16.MT88.4 R96, [R161+0x6800] ;  /* 0x00680000a160783b */ /* 0x000f660000004200 */
[----:B----4-:R-:W-:Y:S01]  /*17900*/  F2FP.BF16.PACK_AB R87, R108, R109 ;  /* 0x0000006d6c57723e */ /* 0x010fe200000010ff */
[--C-:B------:R-:W-:Y:S02]  /*17910*/  FFMA.FTZ R104, R27, c[0x0][0x23c], -R115.reuse ;  /* 0x00008f001b687a23 */ /* 0x100fe40000010873 */
[----:B------:R-:W4:Y:S01]  /*17920*/  MUFU.EX2 R126, R126 ;  /* 0x0000007e007e7308 */ /* 0x000f220000000800 */
[--C-:B------:R-:W-:Y:S01]  /*17930*/  FFMA.FTZ R107, R26, c[0x0][0x23c], -R115.reuse ;  /* 0x00008f001a6b7a23 */ /* 0x100fe20000010873 */
[----:B-1----:R-:W-:Y:S03]  /*17940*/  F2FP.BF16.PACK_AB R84, R110, R121 ;  /* 0x000000796e54723e */ /* 0x002fe600000010ff */
[--C-:B------:R-:W-:Y:S02]  /*17950*/  FFMA.FTZ R105, R22, c[0x0][0x23c], -R115.reuse ;  /* 0x00008f0016697a23 */ /* 0x100fe40000010873 */
[----:B------:R-:W-:Y:S03]  /*17960*/  FFMA.FTZ R106, R23, c[0x0][0x23c], -R115 ;  /* 0x00008f00176a7a23 */ /* 0x000fe60000010873 */
[----:B------:R-:W-:Y:S01]  /*17970*/  MUFU.EX2 R107, R107 ;  /* 0x0000006b006b7308 */ /* 0x000fe20000000800 */
[--C-:B------:R-:W-:Y:S02]  /*17980*/  FFMA.FTZ R22, R24, c[0x0][0x23c], -R112.reuse ;  /* 0x00008f0018167a23 */ /* 0x100fe40000010870 */
[--C-:B------:R-:W-:Y:S01]  /*17990*/  FFMA.FTZ R57, R57, c[0x0][0x23c], -R112.reuse ;  /* 0x00008f0039397a23 */ /* 0x100fe20000010870 */
[----:B--2---:R-:W-:Y:S01]  /*179a0*/  F2FP.BF16.PACK_AB R86, R122, R111 ;  /* 0x0000006f7a56723e */ /* 0x004fe200000010ff */
[----:B------:R-:W-:Y:S01]  /*179b0*/  FFMA.FTZ R125, R102, R191, R125 ;  /* 0x000000bf667d7223 */ /* 0x000fe2000001007d */
[----:B------:R-:W-:Y:S01]  /*179c0*/  MOV R102, R3 ;  /* 0x0000000300667202 */ /* 0x000fe20000000f00 */
[--C-:B------:R-:W-:Y:S02]  /*179d0*/  FFMA.FTZ R62, R62, c[0x0][0x23c], -R115.reuse ;  /* 0x00008f003e3e7a23 */ /* 0x100fe40000010873 */
[--C-:B------:R-:W-:Y:S01]  /*179e0*/  FFMA.FTZ R63, R63, c[0x0][0x23c], -R115.reuse ;  /* 0x00008f003f3f7a23 */ /* 0x100fe20000010873 */
[----:B------:R-:W-:Y:S01]  /*179f0*/  MUFU.EX2 R105, R105 ;  /* 0x0000006900697308 */ /* 0x000fe20000000800 */
[C---:B---3--:R-:W-:Y:S05]  /*17a00*/  HMMA.16816.F32.BF16 R4, R84.reuse, R88, R4 ;  /* 0x000000585404723c */ /* 0x048fea0000041804 */
[----:B----4-:R-:W-:Y:S01]  /*17a10*/  F2FP.BF16.PACK_AB R20, R126, R127 ;  /* 0x0000007f7e14723e */ /* 0x010fe200000010ff */
[----:B------:R-:W-:Y:S02]  /*17a20*/  FFMA.FTZ R66, R66, c[0x0][0x23c], -R115 ;  /* 0x00008f0042427a23 */ /* 0x000fe40000010873 */
[C---:B------:R-:W-:Y:S01]  /*17a30*/  HMMA.16816.F32.BF16 R8, R84.reuse, R90, R8 ;  /* 0x0000005a5408723c */ /* 0x040fe20000041808 */
[----:B------:R-:W1:Y:S01]  /*17a40*/  LDSM.16.MT88.4 R88, [R160+0x6800] ;  /* 0x00680000a058783b */ /* 0x000e620000004200 */
[----:B------:R-:W2:Y:S02]  /*17a50*/  MUFU.EX2 R106, R106 ;  /* 0x0000006a006a7308 */ /* 0x000ea40000000800 */
[----:B------:R-:W-:Y:S02]  /*17a60*/  FFMA.FTZ R60, R60, c[0x0][0x23c], -R112 ;  /* 0x00008f003c3c7a23 */ /* 0x000fe40000010870 */
[----:B------:R-:W-:Y:S02]  /*17a70*/  FADD.FTZ R118, R118, R125 ;  /* 0x0000007d76767221 */ /* 0x000fe40000010000 */
[C---:B-----5:R-:W-:Y:S04]  /*17a80*/  HMMA.16816.F32.BF16 R68, R84.reuse, R92, R68 ;  /* 0x0000005c5444723c */ /* 0x060fe80000041844 */
[----:B------:R-:W3:Y:S01]  /*17a90*/  MUFU.EX2 R104, R104 ;  /* 0x0000006800687308 */ /* 0x000ee20000000800 */
[----:B------:R-:W-:Y:S02]  /*17aa0*/  FADD.FTZ R119, R119, R118 ;  /* 0x0000007677777221 */ /* 0x000fe40000010000 */
[----:B------:R-:W-:Y:S01]  /*17ab0*/  FFMA.FTZ R124, R103, R190, R124 ;  /* 0x000000be677c7223 */ /* 0x000fe2000001007c */
[C---:B------:R-:W-:Y:S01]  /*17ac0*/  HMMA.16816.F32.BF16 R72, R84.reuse, R94, R72 ;  /* 0x0000005e5448723c */ /* 0x040fe20000041848 */
[----:B------:R-:W4:Y:S03]  /*17ad0*/  LDSM.16.MT88.4 R92, [R164+0x7000] ;  /* 0x00700000a45c783b */ /* 0x000f260000004200 */
[----:B------:R-:W-:Y:S01]  /*17ae0*/  FADD.FTZ R116, R116, R119 ;  /* 0x0000007774747221 */ /* 0x000fe20000010000 */
[----:B------:R-:W-:Y:S01]  /*17af0*/  MOV R103, R2 ;  /* 0x0000000200677202 */ /* 0x000fe20000000f00 */
[----:B------:R-:W-:Y:S01]  /*17b00*/  MUFU.EX2 R128, R128 ;  /* 0x0000008000807308 */ /* 0x000fe20000000800 */
[----:B------:R-:W-:Y:S01]  /*17b10*/  FADD.FTZ R124, R123, R124 ;  /* 0x0000007c7b7c7221 */ /* 0x000fe20000010000 */
[C---:B------:R-:W-:Y:S04]  /*17b20*/  HMMA.16816.F32.BF16 R76, R84.reuse, R96, R76 ;  /* 0x00000060544c723c */ /* 0x040fe8000004184c */
[----:B--2---:R-:W-:Y:S01]  /*17b30*/  F2FP.BF16.PACK_AB R21, R106, R105 ;  /* 0x000000696a15723e */ /* 0x004fe200000010ff */
[----:B------:R-:W-:Y:S02]  /*17b40*/  FADD.FTZ R121, R121, R116 ;  /* 0x0000007479797221 */ /* 0x000fe40000010000 */
[----:B------:R-:W-:Y:S01]  /*17b50*/  FFMA.FTZ R97, R25, c[0x0][0x23c], -R112 ;  /* 0x00008f0019617a23 */ /* 0x000fe20000010870 */
[C---:B------:R-:W-:Y:S01]  /*17b60*/  HMMA.16816.F32.BF16 R12, R84.reuse, R98, R12 ;  /* 0x00000062540c723c */ /* 0x040fe2000004180c */
[----:B------:R-:W-:Y:S01]  /*17b70*/  MUFU.EX2 R96, R22 ;  /* 0x0000001600607308 */ /* 0x000fe20000000800 */
[----:B------:R-:W2:Y:S02]  /*17b80*/  LDSM.16.MT88.4 R24, [R162+0x7000] ;  /* 0x00700000a218783b */ /* 0x000ea40000004200 */
[----:B---3--:R-:W-:Y:S01]  /*17b90*/  F2FP.BF16.PACK_AB R23, R104, R107 ;  /* 0x0000006b6817723e */ /* 0x008fe200000010ff */
        /* <DEDUP_REMOVED lines=9> */
[----:B------:R-:W3:Y:S01]  /*17c30*/  LDSM.16.MT88.4 R84, [R161+0x7000] ;  /* 0x00700000a154783b */ /* 0x000ee20000004200 */
[----:B------:R-:W-:Y:S02]  /*17c40*/  FADD.FTZ R122, R122, R111 ;  /* 0x0000006f7a7a7221 */ /* 0x000fe40000010000 */
[----:B------:R-:W-:Y:S04]  /*17c50*/  FADD.FTZ R117, R117, R124 ;  /* 0x0000007c75757221 */ /* 0x000fe80000010000 */
[----:B------:R-:W-:Y:S01]  /*17c60*/  FADD.FTZ R117, R114, R117 ;  /* 0x0000007572757221 */ /* 0x000fe20000010000 */
[----:B------:R-:W5:Y:S01]  /*17c70*/  LDSM.16.MT88.4 R88, [R160+0x7000] ;  /* 0x00700000a058783b */ /* 0x000f620000004200 */
[----:B------:R-:W2:Y:S02]  /*17c80*/  MUFU.EX2 R99, R99 ;  /* 0x0000006300637308 */ /* 0x000ea40000000800 */
[----:B------:R-:W-:Y:S01]  /*17c90*/  FADD.FTZ R120, R120, R117 ;  /* 0x0000007578787221 */ /* 0x000fe20000010000 */
[----:B-1----:R-:W-:Y:S03]  /*17ca0*/  F2FP.BF16.PACK_AB R22, R97, R96 ;  /* 0x000000606116723e */ /* 0x002fe600000010ff */
[----:B------:R-:W-:Y:S04]  /*17cb0*/  FADD.FTZ R120, R113, R120 ;  /* 0x0000007871787221 */ /* 0x000fe80000010000 */
[----:B------:R-:W-:Y:S01]  /*17cc0*/  MUFU.EX2 R131, R131 ;  /* 0x0000008300837308 */ /* 0x000fe20000000800 */
[C---:B----4-:R-:W-:Y:S05]  /*17cd0*/  HMMA.16816.F32.BF16 R4, R20.reuse, R92, R4 ;  /* 0x0000005c1404723c */ /* 0x050fea0000041804 */
[----:B------:R-:W-:Y:S03]  /*17ce0*/  FADD.FTZ R109, R109, R120 ;  /* 0x000000786d6d7221 */ /* 0x000fe60000010000 */
[C---:B------:R-:W-:Y:S01]  /*17cf0*/  HMMA.16816.F32.BF16 R8, R20.reuse, R94, R8 ;  /* 0x0000005e1408723c */ /* 0x040fe20000041808 */
[----:B------:R-:W-:Y:S01]  /*17d00*/  LDSM.16.MT88.4 R92, [R164+0x9800] ;  /* 0x00980000a45c783b */ /* 0x000fe20000004200 */
[----:B------:R-:W1:Y:S02]  /*17d10*/  MUFU.EX2 R130, R130 ;  /* 0x0000008200827308 */ /* 0x000e640000000800 */
[----:B------:R-:W-:Y:S04]  /*17d20*/  FADD.FTZ R108, R108, R109 ;  /* 0x0000006d6c6c7221 */ /* 0x000fe80000010000 */
[C---:B--2---:R-:W-:Y:S04]  /*17d30*/  HMMA.16816.F32.BF16 R68, R20.reuse, R24, R68 ;  /* 0x000000181444723c */ /* 0x044fe80000041844 */
[----:B------:R-:W-:Y:S01]  /*17d40*/  MUFU.EX2 R42, R42 ;  /* 0x0000002a002a7308 */ /* 0x000fe20000000800 */
[----:B------:R-:W-:Y:S03]  /*17d50*/  FADD.FTZ R105, R105, R108 ;  /* 0x0000006c69697221 */ /* 0x000fe60000010000 */
[C---:B------:R-:W-:Y:S01]  /*17d60*/  HMMA.16816.F32.BF16 R72, R20.reuse, R26, R72 ;  /* 0x0000001a1448723c */ /* 0x040fe20000041848 */
[----:B------:R-:W2:Y:S03]  /*17d70*/  LDSM.16.MT88.4 R24, [R164+0x7800] ;  /* 0x00780000a418783b */ /* 0x000ea60000004200 */
[----:B------:R-:W-:Y:S02]  /*17d80*/  FADD.FTZ R106, R106, R105 ;  /* 0x000000696a6a7221 */ /* 0x000fe40000010000 */
[----:B------:R-:W-:Y:S02]  /*17d90*/  MUFU.EX2 R43, R43 ;  /* 0x0000002b002b7308 */ /* 0x000fe40000000800 */
[C---:B---3--:R-:W-:Y:S04]  /*17da0*/  HMMA.16816.F32.BF16 R76, R20.reuse, R84, R76 ;  /* 0x00000054144c723c */ /* 0x048fe8000004184c */
        /* <DEDUP_REMOVED lines=14> */
[----:B------:R-:W-:Y:S01]  /*17e90*/  F2FP.BF16.PACK_AB R21, R98, R99 ;  /* 0x000000636215723e */ /* 0x000fe200000010ff */
[----:B------:R-:W-:Y:S01]  /*17ea0*/  FADD.FTZ R99, R99, R104 ;  /* 0x0000006863637221 */ /* 0x000fe20000010000 */
[----:B------:R-:W-:Y:S03]  /*17eb0*/  F2FP.BF16.PACK_AB R23, R128, R129 ;  /* 0x000000818017723e */ /* 0x000fe600000010ff */
[----:B-1----:R-:W-:Y:S02]  /*17ec0*/  F2FP.BF16.PACK_AB R20, R130, R131 ;  /* 0x000000838214723e */ /* 0x002fe400000010ff */
[----:B---3--:R-:W1:Y:S01]  /*17ed0*/  LDSM.16.MT88.4 R32, [R161+0x7800] ;  /* 0x00780000a120783b */ /* 0x008e620000004200 */
[----:B------:R-:W3:Y:S01]  /*17ee0*/  MUFU.EX2 R87, R87 ;  /* 0x0000005700577308 */ /* 0x000ee20000000800 */
[----:B----4-:R-:W-:Y:S09]  /*17ef0*/  F2FP.BF16.PACK_AB R22, R85, R84 ;  /* 0x000000545516723e */ /* 0x010ff200000010ff */
[----:B------:R-:W-:Y:S01]  /*17f00*/  MUFU.EX2 R132, R132 ;  /* 0x0000008400847308 */ /* 0x000fe20000000800 */
[C---:B--2---:R-:W-:Y:S08]  /*17f10*/  HMMA.16816.F32.BF16 R4, R20.reuse, R24, R4 ;  /* 0x000000181404723c */ /* 0x044ff00000041804 */
[C---:B------:R-:W-:Y:S01]  /*17f20*/  HMMA.16816.F32.BF16 R8, R20.reuse, R26, R8 ;  /* 0x0000001a1408723c */ /* 0x040fe20000041808 */
[----:B------:R-:W2:Y:S01]  /*17f30*/  LDSM.16.MT88.4 R24, [R160+0x7800] ;  /* 0x00780000a018783b */ /* 0x000ea20000004200 */
[----:B------:R-:W4:Y:S06]  /*17f40*/  MUFU.EX2 R133, R133 ;  /* 0x0000008500857308 */ /* 0x000f2c0000000800 */
[C---:B------:R-:W-:Y:S04]  /*17f50*/  HMMA.16816.F32.BF16 R68, R20.reuse, R28, R68 ;  /* 0x0000001c1444723c */ /* 0x040fe80000041844 */
[----:B------:R-:W-:Y:S04]  /*17f60*/  MUFU.EX2 R40, R40 ;  /* 0x0000002800287308 */ /* 0x000fe80000000800 */
[C---:B------:R-:W-:Y:S01]  /*17f70*/  HMMA.16816.F32.BF16 R72, R20.reuse, R30, R72 ;  /* 0x0000001e1448723c */ /* 0x040fe20000041848 */
[----:B------:R-:W5:Y:S05]  /*17f80*/  LDSM.16.MT88.4 R28, [R164+0x8000] ;  /* 0x00800000a41c783b */ /* 0x000f6a0000004200 */
        /* <DEDUP_REMOVED lines=10> */
[----:B---3--:R-:W-:Y:S02]  /*18030*/  F2FP.BF16.PACK_AB R21, R87, R86 ;  /* 0x000000565715723e */ /* 0x008fe400000010ff */
[----:B------:R-:W-:Y:S03]  /*18040*/  F2FP.BF16.PACK_AB R23, R43, R42 ;  /* 0x0000002a2b17723e */ /* 0x000fe600000010ff */
[----:B----4-:R-:W-:Y:S02]  /*18050*/  F2FP.BF16.PACK_AB R20, R133, R132 ;  /* 0x000000848514723e */ /* 0x010fe400000010ff */
[----:B------:R-:W-:Y:S02]  /*18060*/  F2FP.BF16.PACK_AB R22, R41, R40 ;  /* 0x000000282916723e */ /* 0x000fe400000010ff */
[----:B------:R-:W3:Y:S05]  /*18070*/  MUFU.EX2 R51, R51 ;  /* 0x0000003300337308 */ /* 0x000eea0000000800 */
[C---:B-----5:R-:W-:Y:S05]  /*18080*/  HMMA.16816.F32.BF16 R4, R20.reuse, R28, R4 ;  /* 0x0000001c1404723c */ /* 0x060fea0000041804 */
        /* <DEDUP_REMOVED lines=17> */
[----:B------:R-:W-:Y:S02]  /*181a0*/  F2FP.BF16.PACK_AB R21, R47, R46 ;  /* 0x0000002e2f15723e */ /* 0x000fe400000010ff */
[----:B---3--:R-:W-:Y:S01]  /*181b0*/  F2FP.BF16.PACK_AB R23, R51, R50 ;  /* 0x000000323317723e */ /* 0x008fe200000010ff */
[----:B------:R-:W-:Y:S02]  /*181c0*/  MUFU.EX2 R58, R58 ;  /* 0x0000003a003a7308 */ /* 0x000fe40000000800 */
[----:B-----5:R-:W-:Y:S02]  /*181d0*/  F2FP.BF16.PACK_AB R20, R45, R44 ;  /* 0x0000002c2d14723e */ /* 0x020fe400000010ff */
[----:B--2---:R-:W-:Y:S06]  /*181e0*/  F2FP.BF16.PACK_AB R22, R49, R48 ;  /* 0x000000303116723e */ /* 0x004fec00000010ff */
[----:B------:R-:W2:Y:S01]  /*181f0*/  MUFU.EX2 R59, R59 ;  /* 0x0000003b003b7308 */ /* 0x000ea20000000800 */
[C---:B-1----:R-:W-:Y:S08]  /*18200*/  HMMA.16816.F32.BF16 R4, R20.reuse, R32, R4 ;  /* 0x000000201404723c */ /* 0x042ff00000041804 */
        /* <DEDUP_REMOVED lines=17> */
[----:B------:R-:W-:Y:S02]  /*18320*/  F2FP.BF16.PACK_AB R21, R55, R54 ;  /* 0x000000363715723e */ /* 0x000fe400000010ff */
[----:B--2---:R-:W-:Y:S03]  /*18330*/  F2FP.BF16.PACK_AB R23, R59, R58 ;  /* 0x0000003a3b17723e */ /* 0x004fe600000010ff */
[----:B-1----:R-:W-:Y:S02]  /*18340*/  F2FP.BF16.PACK_AB R20, R53, R52 ;  /* 0x000000343514723e */ /* 0x002fe400000010ff */
[----:B-----5:R-:W-:Y:S01]  /*18350*/  F2FP.BF16.PACK_AB R22, R57, R56 ;  /* 0x000000383916723e */ /* 0x020fe200000010ff */
[----:B------:R-:W-:Y:S06]  /*18360*/  MUFU.EX2 R66, R66 ;  /* 0x0000004200427308 */ /* 0x000fec0000000800 */
[C---:B---3--:R-:W-:Y:S04]  /*18370*/  HMMA.16816.F32.BF16 R4, R20.reuse, R24, R4 ;  /* 0x000000181404723c */ /* 0x048fe80000041804 */
        /* <DEDUP_REMOVED lines=10> */
[C---:B------:R-:W-:Y:S04]  /*18420*/  HMMA.16816.F32.BF16 R76, R20.reuse, R36, R76 ;  /* 0x00000024144c723c */ /* 0x040fe8000004184c */
[----:B------:R-:W-:Y:S03]  /*18430*/  FADD.FTZ R35, R127, R122 ;  /* 0x0000007a7f237221 */ /* 0x000fe60000010000 */
[----:B------:R-:W-:Y:S01]  /*18440*/  MUFU.EX2 R32, R32 ;  /* 0x0000002000207308 */ /* 0x000fe20000000800 */
[C---:B------:R-:W-:Y:S04]  /*18450*/  HMMA.16816.F32.BF16 R12, R20.reuse, R38, R12 ;  /* 0x00000026140c723c */ /* 0x040fe8000004180c */
[----:B------:R-:W-:Y:S05]  /*18460*/  FADD.FTZ R35, R126, R35 ;  /* 0x000000237e237221 */ /* 0x000fea0000010000 */
[----:B------:R-:W5:Y:S01]  /*18470*/  MUFU.EX2 R191, R112 ;  /* 0x0000007000bf7308 */ /* 0x000f620000000800 */
[C---:B--2---:R-:W-:Y:S07]  /*18480*/  HMMA.16816.F32.BF16 R16, R20.reuse, R24, R16 ;  /* 0x000000181410723c */ /* 0x044fee0000041810 */
[----:B------:R-:W-:Y:S01]  /*18490*/  FADD.FTZ R24, R96, R35 ;  /* 0x0000002360187221 */ /* 0x000fe20000010000 */
[----:B------:R-:W-:Y:S04]  /*184a0*/  HMMA.16816.F32.BF16 R80, R20, R26, R80 ;  /* 0x0000001a1450723c */ /* 0x000fe80000041850 */
[----:B------:R-:W-:Y:S03]  /*184b0*/  FADD.FTZ R24, R97, R24 ;  /* 0x0000001861187221 */ /* 0x000fe60000010000 */
[----:B----4-:R-:W-:Y:S01]  /*184c0*/  F2FP.BF16.PACK_AB R21, R63, R62 ;  /* 0x0000003e3f15723e */ /* 0x010fe200000010ff */
[----:B------:R-:W-:Y:S01]  /*184d0*/  FADD.FTZ R25, R131, R24 ;  /* 0x0000001883197221 */ /* 0x000fe20000010000 */
[----:B-1----:R-:W-:Y:S03]  /*184e0*/  F2FP.BF16.PACK_AB R23, R115, R66 ;  /* 0x000000427317723e */ /* 0x002fe600000010ff */
[----:B------:R-:W-:Y:S01]  /*184f0*/  FADD.FTZ R24, R98, R99 ;  /* 0x0000006362187221 */ /* 0x000fe20000010000 */
[----:B---3--:R-:W-:Y:S01]  /*18500*/  F2FP.BF16.PACK_AB R20, R33, R60 ;  /* 0x0000003c2114723e */ /* 0x008fe200000010ff */
[----:B------:R-:W-:Y:S01]  /*18510*/  FADD.FTZ R25, R130, R25 ;  /* 0x0000001982197221 */ /* 0x000fe20000010000 */
[----:B-----5:R-:W-:Y:S01]  /*18520*/  F2FP.BF16.PACK_AB R22, R191, R32 ;  /* 0x00000020bf16723e */ /* 0x020fe200000010ff */
[----:B------:R-:W-:Y:S02]  /*18530*/  FADD.FTZ R129, R129, R24 ;  /* 0x0000001881817221 */ /* 0x000fe40000010000 */
[----:B------:R-:W-:Y:S02]  /*18540*/  FADD.FTZ R84, R84, R25 ;  /* 0x0000001954547221 */ /* 0x000fe40000010000 */
[----:B------:R-:W-:Y:S02]  /*18550*/  FADD.FTZ R25, R128, R129 ;  /* 0x0000008180197221 */ /* 0x000fe40000010000 */
[----:B------:R-:W-:Y:S01]  /*18560*/  FADD.FTZ R85, R85, R84 ;  /* 0x0000005455557221 */ /* 0x000fe20000010000 */
[C---:B------:R-:W-:Y:S01]  /*18570*/  HMMA.16816.F32.BF16 R96, R20.reuse, R92, R4 ;  /* 0x0000005c1460723c */ /* 0x040fe20000041804 */
[----:B------:R-:W1:Y:S02]  /*18580*/  LDSM.16.MT88.4 R4, [R160+0x9800] ;  /* 0x00980000a004783b */ /* 0x000e640000004200 */
        /* <DEDUP_REMOVED lines=40> */
.L_x_7638:
[----:B------:R-:W1:Y:S01]  /*18810*/  SHFL.BFLY PT, R0, R191, 0x2, 0x1f ;  /* 0x0c401f00bf007f89 */ /* 0x000e6200000e0000 */
[----:B------:R-:W-:Y:S01]  /*18820*/  MOV R11, 0x3f800000 ;  /* 0x3f800000000b7802 */ /* 0x000fe20000000f00 */
[----:B------:R-:W-:Y:S01]  /*18830*/  BSSY B0, `(.L_x_7643) ;  /* 0x000009f000007945 */ /* 0x000fe20003800000 */
[----:B------:R-:W-:Y:S01]  /*18840*/  IADD3 R46, -R177, RZ, RZ ;  /* 0x000000ffb12e7210 */ /* 0x000fe20007ffe1ff */
[----:B------:R-:W2:Y:S04]  /*18850*/  SHFL.BFLY PT, R9, R190, 0x2, 0x1f ;  /* 0x0c401f00be097f89 */ /* 0x000ea800000e0000 */
[----:B------:R-:W3:Y:S04]  /*18860*/  S2R R13, SR_TID.X ;  /* 0x00000000000d7919 */ /* 0x000ee80000002100 */
[----:B------:R-:W-:Y:S06]  /*18870*/  BAR.SYNC.DEFER_BLOCKING 0x0 ;  /* 0x0000000000007b1d */ /* 0x000fec0000010000 */
[----:B------:R-:W4:Y:S04]  /*18880*/  S2R R45, SR_CTAID.Z ;  /* 0x00000000002d7919 */ /* 0x000f280000002700 */
[----:B------:R-:W5:Y:S01]  /*18890*/  S2R R44, SR_CTAID.Y ;  /* 0x00000000002c7919 */ /* 0x000f620000002600 */
[----:B-1----:R-:W-:-:S03]  /*188a0*/  FADD.FTZ R7, R0, R191 ;  /* 0x000000bf00077221 */ /* 0x002fc60000010000 */
[----:B------:R-:W1:Y:S01]  /*188b0*/  S2R R0, SR_TID.X ;  /* 0x0000000000007919 */ /* 0x000e620000002100 */
[----:B--2---:R-:W-:-:S03]  /*188c0*/  FADD.FTZ R9, R9, R190 ;  /* 0x000000be09097221 */ /* 0x004fc60000010000 */
[----:B------:R-:W2:Y:S01]  /*188d0*/  SHFL.BFLY PT, R6, R7, 0x1, 0x1f ;  /* 0x0c201f0007067f89 */ /* 0x000ea200000e0000 */
[----:B---3--:R-:W-:-:S03]  /*188e0*/  SHF.R.S32.HI R10, RZ, 0x1f, R13 ;  /* 0x0000001fff0a7819 */ /* 0x008fc6000001140d */
[----:B------:R-:W3:Y:S01]  /*188f0*/  SHFL.BFLY PT, R4, R9, 0x1, 0x1f ;  /* 0x0c201f0009047f89 */ /* 0x000ee200000e0000 */
[----:B------:R-:W-:-:S04]  /*18900*/  LEA.HI R10, R10, R13, RZ, 0x4 ;  /* 0x0000000d0a0a7211 */ /* 0x000fc800078f20ff */
[----:B------:R-:W-:Y:S01]  /*18910*/  SHF.R.S32.HI R10, RZ, 0x4, R10 ;  /* 0x00000004ff0a7819 */ /* 0x000fe2000001140a */
[----:B----4-:R-:W-:Y:S02]  /*18920*/  IMAD R45, R46, c[0x0][0x1c0], R45 ;  /* 0x000070002e2d7a24 */ /* 0x010fe400078e022d */
[----:B-----5:R-:W-:Y:S01]  /*18930*/  IMAD R44, R44, c[0x0][0x210], R177 ;  /* 0x000084002c2c7a24 */ /* 0x020fe200078e02b1 */
[----:B-1----:R-:W-:-:S03]  /*18940*/  SHF.R.S32.HI R5, RZ, 0x1f, R0 ;  /* 0x0000001fff057819 */ /* 0x002fc60000011400 */
[----:B------:R-:W-:Y:S02]  /*18950*/  IMAD R44, R44, c[0x0][0x1c0], R45 ;  /* 0x000070002c2c7a24 */ /* 0x000fe400078e022d */
[----:B--2---:R-:W-:Y:S01]  /*18960*/  FADD.FTZ R6, R7, R6 ;  /* 0x0000000607067221 */ /* 0x004fe20000010000 */
[----:B------:R-:W-:Y:S01]  /*18970*/  LEA.HI R8, R5, R0, RZ, 0x2 ;  /* 0x0000000005087211 */ /* 0x000fe200078f10ff */
[----:B---3--:R-:W-:-:S03]  /*18980*/  FADD.FTZ R4, R9, R4 ;  /* 0x0000000409047221 */ /* 0x008fc60000010000 */
[----:B------:R-:W-:Y:S01]  /*18990*/  FSETP.NE.FTZ.AND P3, PT, R6, RZ, PT ;  /* 0x000000ff0600720b */ /* 0x000fe20003f75000 */
[----:B------:R-:W-:Y:S01]  /*189a0*/  IMAD.MOV.U32 R9, RZ, RZ, 0x3f800000 ;  /* 0x3f800000ff097424 */ /* 0x000fe200078e00ff */
[--C-:B------:R-:W-:Y:S02]  /*189b0*/  SHF.R.S32.HI R12, RZ, 0x2, R8.reuse ;  /* 0x00000002ff0c7819 */ /* 0x100fe40000011408 */
[----:B------:R-:W-:Y:S02]  /*189c0*/  FSETP.NE.FTZ.AND P0, PT, R4, RZ, PT ;  /* 0x000000ff0400720b */ /* 0x000fe40003f15000 */
[----:B------:R-:W-:-:S04]  /*189d0*/  SHF.R.S32.HI R7, RZ, 0x1f, R8 ;  /* 0x0000001fff077819 */ /* 0x000fc80000011408 */
[----:B------:R-:W-:-:S03]  /*189e0*/  LEA.HI R7, R7, R12, RZ, 0x3 ;  /* 0x0000000c07077211 */ /* 0x000fc600078f18ff */
[----:B------:R-:W1:Y:S01]  /*189f0*/  @P3 MUFU.RCP R11, R6 ;  /* 0x00000006000b3308 */ /* 0x000e620000001000 */
[----:B------:R-:W-:-:S04]  /*18a00*/  LOP3.LUT R7, R7, 0xfffffff8, RZ, 0xc0, !PT ;  /* 0xfffffff807077812 */ /* 0x000fc800078ec0ff */
[----:B------:R-:W-:-:S03]  /*18a10*/  IADD3 R7, R12, -R7, RZ ;  /* 0x800000070c077210 */ /* 0x000fc60007ffe0ff */
[----:B------:R-:W2:Y:S01]  /*18a20*/  @P0 MUFU.RCP R9, R4 ;  /* 0x0000000400090308 */ /* 0x000ea20000001000 */
[----:B------:R-:W-:-:S04]  /*18a30*/  LOP3.LUT R12, R7, 0x1, RZ, 0xc0, !PT ;  /* 0x00000001070c7812 */ /* 0x000fc800078ec0ff */
[----:B------:R-:W-:Y:S02]  /*18a40*/  ISETP.NE.U32.AND P4, PT, R12, 0x1, PT ;  /* 0x000000010c00780c */ /* 0x000fe40003f85070 */
[----:B------:R-:W-:Y:S01]  /*18a50*/  SHF.L.U32 R12, R10, 0x6, RZ ;  /* 0x000000060a0c7819 */ /* 0x000fe200000006ff */
[----:B-1----:R-:W-:Y:S01]  /*18a60*/  FMUL.FTZ R96, R11, R96 ;  /* 0x000000600b607220 */ /* 0x002fe20000410000 */
[----:B------:R-:W-:Y:S01]  /*18a70*/  R2P PR, R7, 0x6 ;  /* 0x0000000607007804 */ /* 0x000fe20000000000 */
[C---:B------:R-:W-:Y:S01]  /*18a80*/  FMUL.FTZ R97, R11.reuse, R97 ;  /* 0x000000610b617220 */ /* 0x040fe20000410000 */
[----:B------:R-:W1:Y:S01]  /*18a90*/  @P3 MUFU.LG2 R6, R6 ;  /* 0x0000000600063308 */ /* 0x000e620000000c00 */
[C---:B------:R-:W-:Y:S02]  /*18aa0*/  FMUL.FTZ R92, R11.reuse, R92 ;  /* 0x0000005c0b5c7220 */ /* 0x040fe40000410000 */
        /* <DEDUP_REMOVED lines=14> */
[-C--:B------:R-:W-:Y:S01]  /*18b90*/  LEA.HI R11, R5, R0.reuse, RZ, 0x4 ;  /* 0x00000000050b7211 */ /* 0x080fe200078f20ff */
[----:B--2---:R-:W-:Y:S01]  /*18ba0*/  FMUL.FTZ R99, R9, R99 ;  /* 0x0000006309637220 */ /* 0x004fe20000410000 */
[----:B------:R-:W-:Y:S01]  /*18bb0*/  LEA.HI R5, R5, R0, RZ, 0x5 ;  /* 0x0000000005057211 */ /* 0x000fe200078f28ff */
[----:B------:R-:W-:Y:S01]  /*18bc0*/  FMUL.FTZ R98, R9, R98 ;  /* 0x0000006209627220 */ /* 0x000fe20000410000 */
        /* <DEDUP_REMOVED lines=16> */
[----:B------:R-:W-:Y:S01]  /*18cd0*/  LOP3.LUT R11, R8, 0x1ffffffc, RZ, 0xc0, !PT ;  /* 0x1ffffffc080b7812 */ /* 0x000fe200078ec0ff */
[----:B-1----:R-:W-:Y:S01]  /*18ce0*/  @P3 FMUL.FTZ R6, R6, 0.69314718246459960938 ;  /* 0x3f31721806063820 */ /* 0x002fe20000410000 */
[----:B------:R-:W-:Y:S01]  /*18cf0*/  LOP3.LUT R8, R12, 0x1c0, RZ, 0xc0, !PT ;  /* 0x000001c00c087812 */ /* 0x000fe200078ec0ff */
[----:B------:R-:W-:Y:S01]  /*18d00*/  IMAD.SHL.U32 R12, R7, 0x40, RZ ;  /* 0x00000040070c7824 */ /* 0x000fe200078e00ff */
[----:B------:R-:W-:Y:S01]  /*18d10*/  LEA.HI R16, R9, R9, RZ, 0x1 ;  /* 0x0000000909107211 */ /* 0x000fe200078f08ff */
[----:B---3--:R-:W-:Y:S01]  /*18d20*/  @P0 FMUL.FTZ R45, R4, 0.69314718246459960938 ;  /* 0x3f317218042d0820 */ /* 0x008fe20000410000 */
[----:B------:R-:W-:Y:S02]  /*18d30*/  SHF.R.S32.HI R7, RZ, 0x5, R5 ;  /* 0x00000005ff077819 */ /* 0x000fe40000011405 */
[----:B------:R-:W-:-:S02]  /*18d40*/  IADD3 R14, -R11, R0, RZ ;  /* 0x000000000b0e7210 */ /* 0x000fc40007ffe1ff */
[----:B------:R-:W-:Y:S02]  /*18d50*/  LOP3.LUT R11, R12, 0x1c0, RZ, 0xc0, !PT ;  /* 0x000001c00c0b7812 */ /* 0x000fe400078ec0ff */
[----:B------:R-:W-:Y:S01]  /*18d60*/  SHF.L.U32 R13, R16, 0x2, RZ ;  /* 0x00000002100d7819 */ /* 0x000fe200000006ff */
[----:B------:R-:W-:Y:S01]  /*18d70*/  IMAD R14, R7, 0x200, R14 ;  /* 0x00000200070e7824 */ /* 0x000fe200078e020e */
[----:B------:R-:W-:Y:S02]  /*18d80*/  LEA.HI R11, R11, R11, RZ, 0x1d ;  /* 0x0000000b0b0b7211 */ /* 0x000fe400078fe8ff */
[----:B------:R-:W-:Y:S02]  /*18d90*/  LOP3.LUT R13, R8, 0x38, R13, 0xf8, !PT ;  /* 0x00000038080d7812 */ /* 0x000fe400078ef80d */
[----:B------:R-:W-:Y:S02]  /*18da0*/  SHF.R.U32.HI R8, RZ, 0x3, R8 ;  /* 0x00000003ff087819 */ /* 0x000fe40000011608 */
[----:B------:R-:W-:-:S02]  /*18db0*/  LOP3.LUT R16, R16, 0xffffffe, RZ, 0xc0, !PT ;  /* 0x0ffffffe10107812 */ /* 0x000fc400078ec0ff */
[----:B------:R-:W-:Y:S02]  /*18dc0*/  LEA R14, R14, R11, 0x1 ;  /* 0x0000000b0e0e7211 */ /* 0x000fe400078e08ff */
[----:B------:R-:W-:Y:S01]  /*18dd0*/  MOV R12, 0xffffffe0 ;  /* 0xffffffe0000c7802 */ /* 0x000fe20000000f00 */
[----:B------:R-:W-:Y:S01]  /*18de0*/  IMAD.IADD R15, R9, 0x1, -R16 ;  /* 0x00000001090f7824 */ /* 0x000fe200078e0a10 */
[----:B------:R-:W-:Y:S01]  /*18df0*/  LOP3.LUT R8, R13, R8, RZ, 0x3c, !PT ;  /* 0x000000080d087212 */ /* 0x000fe200078e3cff */
[----:B------:R-:W-:Y:S01]  /*18e00*/  STS.64 [R14.X4], R96 ;  /* 0x000000600e007388 */ /* 0x000fe20000004a00 */
[----:B------:R-:W-:Y:S02]  /*18e10*/  MOV R11, 0x40 ;  /* 0x00000040000b7802 */ /* 0x000fe40000000f00 */
        /* <DEDUP_REMOVED lines=18> */
[----:B------:R-:W-:Y:S01]  /*18f40*/  LEA.HI R46, R46, R7, RZ, 0x2 ;  /* 0x000000072e2e7211 */ /* 0x000fe200078f10ff */
[----:B------:R-:W-:Y:S01]  /*18f50*/  IMAD.MOV.U32 R0, RZ, RZ, -0x800000 ;  /* 0xff800000ff007424 */ /* 0x000fe200078e00ff */
[----:B------:R-:W-:Y:S01]  /*18f60*/  LOP3.LUT P1, RZ, R5, 0x3, RZ, 0xc0, !PT ;  /* 0x0000000305ff7812 */ /* 0x000fe2000782c0ff */
[----:B------:R-:W-:Y:S01]  /*18f70*/  STS.64 [R17+0x800], R70 ;  /* 0x0008004611007388 */ /* 0x000fe20000000a00 */
[----:B------:R-:W-:Y:S01]  /*18f80*/  LOP3.LUT R46, R46, 0xffffffc, RZ, 0xc0, !PT ;  /* 0x0ffffffc2e2e7812 */ /* 0x000fe200078ec0ff */
[----:B------:R-:W-:-:S02]  /*18f90*/  @P3 FFMA.FTZ R0, R3, c[0x0][0x238], R6 ;  /* 0x00008e0003003a23 */ /* 0x000fc40000010006 */
[----:B-1----:R-:W-:Y:S01]  /*18fa0*/  IMAD.IADD R14, R16, 0x1, R13 ;  /* 0x00000001100e7824 */ /* 0x002fe200078e020d */
[----:B------:R-:W-:Y:S01]  /*18fb0*/  STS.64 [R18], R72 ;  /* 0x0000004812007388 */ /* 0x000fe20000000a00 */
[----:B------:R-:W-:-:S03]  /*18fc0*/  IMAD.IADD R46, R7, 0x1, -R46 ;  /* 0x00000001072e7824 */ /* 0x000fc600078e0a2e */
        /* <DEDUP_REMOVED lines=37> */
.L_x_7644:
[----:B--234-:R-:W-:Y:S05]  /*19220*/  BSYNC B0 ;  /* 0x0000000000007941 */ /* 0x01cfea0003800000 */
.L_x_7643:
        /* <DEDUP_REMOVED lines=10> */
[----:B------:R-:W-:Y:S02]  /*192d0*/  ISETP.GE.OR P6, PT, R2, R11, P0 ;  /* 0x0000000b0200720c */ /* 0x000fe400007c6670 */
[----:B------:R-:W-:-:S02]  /*192e0*/  LEA R6, P1, R0, c[0x0][0x1d8], 0x2 ;  /* 0x0000760000067a11 */ /* 0x000fc400078210ff */
[----:B------:R-:W-:Y:S02]  /*192f0*/  IADD3 R5, R10, 0x10, RZ ;  /* 0x000000100a057810 */ /* 0x000fe40007ffe0ff */
        /* <DEDUP_REMOVED lines=22> */
.L_x_7645:
        /* <DEDUP_REMOVED lines=10> */
.L_x_7932:


//--------------------- .text._ZN5flash24flash_fwd_splitkv_kernelI23Flash_fwd_kernel_traitsILi64ELi64ELi128ELi4ELb0ELb0EN7cutlass10bfloat16_tE19Flash_kernel_traitsILi64ELi64ELi128ELi4ES3_EELb1ELb0ELb1ELb0ELb0ELb1ELb1ELb1EEEvNS_16Flash_fwd_paramsE --------------------------
	.section	.text._ZN5flash24flash_fwd_splitkv_kernelI23Flash_fwd_kernel_traitsILi64ELi64ELi128ELi4ELb0ELb0EN7cutlass10bfloat16_tE19Flash_kernel_traitsILi64ELi64ELi128ELi4ES3_EELb1ELb0ELb1ELb0ELb0ELb1ELb1ELb1EEEvNS_16Flash_fwd_paramsE,"ax",@progbits
	.sectioninfo	@"SHI_REGISTERS=220"
	.align	128
        .global         _ZN5flash24flash_fwd_splitkv_kernelI23Flash_fwd_kernel_traitsILi64ELi64ELi128ELi4ELb0ELb0EN7cutlass10bfloat16_tE19Flash_kernel_traitsILi64ELi64ELi128ELi4ES3_EELb1ELb0ELb1ELb0ELb0ELb1ELb1ELb1EEEvNS_16Flash_fwd_paramsE
        .type           _ZN5flash24flash_fwd_splitkv_kernelI23Flash_fwd_kernel_traitsILi64ELi64ELi128ELi4ELb0ELb0EN7cutlass10bfloat16_tE19Flash_kernel_traitsILi64ELi64ELi128ELi4ES3_EELb1ELb0ELb1ELb0ELb0ELb1ELb1ELb1EEEvNS_16Flash_fwd_paramsE,@function
        .size           _ZN5flash24flash_fwd_splitkv_kernelI23Flash_fwd_kernel_traitsILi64ELi64ELi128ELi4ELb0ELb0EN7cutlass10bfloat16_tE19Flash_kernel_traitsILi64ELi64ELi128ELi4ES3_EELb1ELb0ELb1ELb0ELb0ELb1ELb1ELb1EEEvNS_16Flash_fwd_paramsE,(.L_x_7933 - _ZN5flash24flash_fwd_splitkv_kernelI23Flash_fwd_kernel_traitsILi64ELi64ELi128ELi4ELb0ELb0EN7cutlass10bfloat16_tE19Flash_kernel_traitsILi64ELi64ELi128ELi4ES3_EELb1ELb0ELb1ELb0ELb0ELb1ELb1ELb1EEEvNS_16Flash_fwd_paramsE)
        .other          _ZN5flash24flash_fwd_splitkv_kernelI23Flash_fwd_kernel_traitsILi64ELi64ELi128ELi4ELb0ELb0EN7cutlass10bfloat16_tE19Flash_kernel_traitsILi64ELi64ELi128ELi4ES3_EELb1ELb0ELb1ELb0ELb0ELb1ELb1ELb1EEEvNS_16Flash_fwd_paramsE,@"STO_CUDA_ENTRY STV_DEFAULT"
_ZN5flash24flash_fwd_splitkv_kernelI23Flash_fwd_kernel_traitsILi64ELi64ELi128ELi4ELb0ELb0EN7cutlass10bfloat16_tE19Flash_kernel_traitsILi64ELi64ELi128ELi4ES3_EELb1ELb0ELb1ELb0ELb0ELb1ELb1ELb1EEEvNS_16Flash_fwd_paramsE:
.text._ZN5flash24flash_fwd_splitkv_kernelI23Flash_fwd_kernel_traitsILi64ELi64ELi128ELi4ELb0ELb0EN7cutlass10bfloat16_tE19Flash_kernel_traitsILi64ELi64ELi128ELi4ES3_EELb1ELb0ELb1ELb0ELb0ELb1ELb1ELb1EEEvNS_16Flash_fwd_paramsE:
        /* <DEDUP_REMOVED lines=53> */
.L_x_7646:
[----:B-1-34-:R-:W-:Y:S02]  /*0350*/  MOV R5, c[0x0][0x218] ;  /* 0x0000860000057a02 */ /* 0x01afe40000000f00 */
.L_x_7647:
        /* <DEDUP_REMOVED lines=146> */
.L_x_7648:
        /* <DEDUP_REMOVED lines=94> */
.L_x_7649:
        /* <DEDUP_REMOVED lines=15> */
.L_x_7651:
        /* <DEDUP_REMOVED lines=51> */
.L_x_7650:
        /* <DEDUP_REMOVED lines=262> */
.L_x_7706:
        /* <DEDUP_REMOVED lines=137> */
.L_x_7656:
[----:B------:R-:W-:Y:S05]  /*2f70*/  BSYNC B0 ;  /* 0x0000000000007941 */ /* 0x000fea0003800000 */
.L_x_7655:
        /* <DEDUP_REMOVED lines=57> */
.L_x_7658:
[----:B------:R-:W-:Y:S05]  /*3310*/  BSYNC B0 ;  /* 0x0000000000007941 */ /* 0x000fea0003800000 */
.L_x_7657:
        /* <DEDUP_REMOVED lines=57> */
.L_x_7660:
[----:B------:R-:W-:Y:S05]  /*36b0*/  BSYNC B0 ;  /* 0x0000000000007941 */ /* 0x000fea0003800000 */
.L_x_7659:
        /* <DEDUP_REMOVED lines=61> */
.L_x_7662:
[----:B------:R-:W-:Y:S05]  /*3a90*/  BSYNC B0 ;  /* 0x0000000000007941 */ /* 0x000fea0003800000 */
.L_x_7661:
        /* <DEDUP_REMOVED lines=59> */
.L_x_7664:
[----:B------:R-:W-:Y:S05]  /*3e50*/  BSYNC B0 ;  /* 0x0000000000007941 */ /* 0x000fea0003800000 */
.L_x_7663:
        /* <DEDUP_REMOVED lines=61> */
.L_x_7666:
[----:B------:R-:W-:Y:S05]  /*4230*/  BSYNC B0 ;  /* 0x0000000000007941 */ /* 0x000fea0003800000 */
.L_x_7665:
        /* <DEDUP_REMOVED lines=61> */
.L_x_7668:
[----:B------:R-:W-:Y:S05]  /*4610*/  BSYNC B0 ;  /* 0x0000000000007941 */ /* 0x000fea0003800000 */
.L_x_7667:
        /* <DEDUP_REMOVED lines=63> */
.L_x_7670:
[----:B------:R-:W-:Y:S05]  /*4a10*/  BSYNC B0 ;  /* 0x0000000000007941 */ /* 0x000fea0003800000 */
.L_x_7669:
        /* <DEDUP_REMOVED lines=10> */
.L_x_7654:
        /* <DEDUP_REMOVED lines=86> */
.L_x_7675:
[----:B------:R-:W-:Y:S05]  /*5020*/  BSYNC B0 ;  /* 0x0000000000007941 */ /* 0x000fea0003800000 */
.L_x_7674:
[----:B------:R-:W-:Y:S05]  /*5030*/  MOV R87, R85 ;  /* 0x0000005500577202 */ /* 0x000fea0000000f00 */
[----:B-----5:R2:W-:Y:S02]  /*5040*/  STG.E.128 [R86.64], R40 ;  /* 0x0000002856007986 */ /* 0x0205e4000c101d06 */
.L_x_7673:
[----:B------:R-:W-:Y:S05]  /*5050*/  BSYNC B1 ;  /* 0x0000000000017941 */ /* 0x000fea0003800000 */
.L_x_7672:
        /* <DEDUP_REMOVED lines=88> */
.L_x_7679:
[----:B------:R-:W-:Y:S05]  /*55e0*/  BSYNC B0 ;  /* 0x0000000000007941 */ /* 0x000fea0003800000 */
.L_x_7678:
[C---:B------:R-:W-:Y:S04]  /*55f0*/  LEA R2, P0, R175.reuse, R86, 0x1 ;  /* 0x00000056af027211 */ /* 0x040fe800078008ff */
[----:B------:R-:W-:Y:S05]  /*5600*/  LEA.HI.X R3, R175, R85, R174, 0x1, P0 ;  /* 0x00000055af037211 */ /* 0x000fea00000f0cae */
[----:B-----5:R3:W-:Y:S04]  /*5610*/  STG.E.128 [R2.64], R40 ;  /* 0x0000002802007986 */ /* 0x0207e8000c101d06 */
.L_x_7677:
[----:B------:R-:W-:Y:S05]  /*5620*/  BSYNC B1 ;  /* 0x0000000000017941 */ /* 0x000fea0003800000 */
.L_x_7676:
        /* <DEDUP_REMOVED lines=88> */
.L_x_7683:
[----:B------:R-:W-:Y:S05]  /*5bb0*/  BSYNC B0 ;  /* 0x0000000000007941 */ /* 0x000fea0003800000 */
.L_x_7682:
[C---:B------:R-:W-:Y:S04]  /*5bc0*/  LEA R2, P0, R148.reuse, R86, 0x1 ;  /* 0x0000005694027211 */ /* 0x040fe800078008ff */
[----:B------:R-:W-:Y:S05]  /*5bd0*/  LEA.HI.X R3, R148, R85, R67, 0x1, P0 ;  /* 0x0000005594037211 */ /* 0x000fea00000f0c43 */
[----:B-----5:R3:W-:Y:S04]  /*5be0*/  STG.E.128 [R2.64], R40 ;  /* 0x0000002802007986 */ /* 0x0207e8000c101d06 */
.L_x_7681:
[----:B------:R-:W-:Y:S05]  /*5bf0*/  BSYNC B1 ;  /* 0x0000000000017941 */ /* 0x000fea0003800000 */
.L_x_7680:
        /* <DEDUP_REMOVED lines=89> */
.L_x_7687:
[----:B------:R-:W-:Y:S05]  /*6190*/  BSYNC B0 ;  /* 0x0000000000007941 */ /* 0x000fea0003800000 */
.L_x_7686:
[----:B------:R-:W-:Y:S02]  /*61a0*/  MOV R3, 0x60 ;  /* 0x0000006000037802 */ /* 0x000fe40000000f00 */
[----:B------:R-:W-:Y:S03]  /*61b0*/  MOV R87, R85 ;  /* 0x0000005500577202 */ /* 0x000fe60000000f00 */
[C---:B------:R-:W-:Y:S02]  /*61c0*/  IMAD R0, R3.reuse, c[0x0][0x19c], RZ ;  /* 0x0000670003007a24 */ /* 0x040fe400078e02ff */
[----:B------:R-:W-:Y:S05]  /*61d0*/  IMAD.WIDE.U32 R4, R3, c[0x0][0x198], R86 ;  /* 0x0000660003047a25 */ /* 0x000fea00078e0056 */
[----:B------:R-:W-:Y:S05]  /*61e0*/  IADD3 R5, R5, R0, RZ ;  /* 0x0000000005057210 */ /* 0x000fea0007ffe0ff */
[----:B-----5:R3:W-:Y:S02]  /*61f0*/  STG.E.128 [R4.64], R40 ;  /* 0x0000002804007986 */ /* 0x0207e4000c101d06 */
.L_x_7685:
[----:B------:R-:W-:Y:S05]  /*6200*/  BSYNC B1 ;  /* 0x0000000000017941 */ /* 0x000fea0003800000 */
.L_x_7684:
        /* <DEDUP_REMOVED lines=90> */
.L_x_7691:
[----:B------:R-:W-:Y:S05]  /*67b0*/  BSYNC B0 ;  /* 0x0000000000007941 */ /* 0x000fea0003800000 */
.L_x_7690:
[C---:B------:R-:W-:Y:S04]  /*67c0*/  LEA R2, P0, R150.reuse, R86, 0x1 ;  /* 0x0000005696027211 */ /* 0x040fe800078008ff */
[----:B------:R-:W-:Y:S05]  /*67d0*/  LEA.HI.X R3, R150, R85, R70, 0x1, P0 ;  /* 0x0000005596037211 */ /* 0x000fea00000f0c46 */
[----:B-----5:R3:W-:Y:S04]  /*67e0*/  STG.E.128 [R2.64], R40 ;  /* 0x0000002802007986 */ /* 0x0207e8000c101d06 */
.L_x_7689:
[----:B------:R-:W-:Y:S05]  /*67f0*/  BSYNC B1 ;  /* 0x0000000000017941 */ /* 0x000fea0003800000 */
.L_x_7688:
        /* <DEDUP_REMOVED lines=89> */
.L_x_7695:
[----:B------:R-:W-:Y:S05]  /*6d90*/  BSYNC B0 ;  /* 0x0000000000007941 */ /* 0x000fea0003800000 */
.L_x_7694:
[----:B------:R-:W-:Y:S02]  /*6da0*/  MOV R3, 0xa0 ;  /* 0x000000a000037802 */ /* 0x000fe40000000f00 */
[----:B------:R-:W-:Y:S03]  /*6db0*/  MOV R87, R85 ;  /* 0x0000005500577202 */ /* 0x000fe60000000f00 */
[C---:B------:R-:W-:Y:S02]  /*6dc0*/  IMAD R0, R3.reuse, c[0x0][0x19c], RZ ;  /* 0x0000670003007a24 */ /* 0x040fe400078e02ff */
[----:B------:R-:W-:Y:S05]  /*6dd0*/  IMAD.WIDE.U32 R4, R3, c[0x0][0x198], R86 ;  /* 0x0000660003047a25 */ /* 0x000fea00078e0056 */
[----:B------:R-:W-:Y:S05]  /*6de0*/  IADD3 R5, R5, R0, RZ ;  /* 0x0000000005057210 */ /* 0x000fea0007ffe0ff */
[----:B-----5:R3:W-:Y:S02]  /*6df0*/  STG.E.128 [R4.64], R40 ;  /* 0x0000002804007986 */ /* 0x0207e4000c101d06 */
.L_x_7693:
[----:B------:R-:W-:Y:S05]  /*6e00*/  BSYNC B1 ;  /* 0x0000000000017941 */ /* 0x000fea0003800000 */
.L_x_7692:
        /* <DEDUP_REMOVED lines=89> */
.L_x_7699:
[----:B------:R-:W-:Y:S05]  /*73a0*/  BSYNC B0 ;  /* 0x0000000000007941 */ /* 0x000fea0003800000 */
.L_x_7698:
[----:B------:R-:W-:Y:S02]  /*73b0*/  MOV R3, 0xc0 ;  /* 0x000000c000037802 */ /* 0x000fe40000000f00 */
[----:B------:R-:W-:Y:S03]  /*73c0*/  MOV R87, R85 ;  /* 0x0000005500577202 */ /* 0x000fe60000000f00 */
[C---:B------:R-:W-:Y:S02]  /*73d0*/  IMAD R0, R3.reuse, c[0x0][0x19c], RZ ;  /* 0x0000670003007a24 */ /* 0x040fe400078e02ff */
[----:B------:R-:W-:Y:S05]  /*73e0*/  IMAD.WIDE.U32 R4, R3, c[0x0][0x198], R86 ;  /* 0x0000660003047a25 */ /* 0x000fea00078e0056 */
[----:B------:R-:W-:Y:S05]  /*73f0*/  IADD3 R5, R5, R0, RZ ;  /* 0x0000000005057210 */ /* 0x000fea0007ffe0ff */
[----:B-----5:R3:W-:Y:S02]  /*7400*/  STG.E.128 [R4.64], R40 ;  /* 0x0000002804007986 */ /* 0x0207e4000c101d06 */
.L_x_7697:
[----:B------:R-:W-:Y:S05]  /*7410*/  BSYNC B1 ;  /* 0x0000000000017941 */ /* 0x000fea0003800000 */
.L_x_7696:
        /* <DEDUP_REMOVED lines=90> */
.L_x_7703:
[----:B------:R-:W-:Y:S05]  /*79c0*/  BSYNC B0 ;  /* 0x0000000000007941 */ /* 0x000fea0003800000 */
.L_x_7702:
[----:B------:R-:W-:Y:S02]  /*79d0*/  MOV R3, 0xe0 ;  /* 0x000000e000037802 */ /* 0x000fe40000000f00 */
[----:B------:R-:W-:Y:S03]  /*79e0*/  MOV R87, R85 ;  /* 0x0000005500577202 */ /* 0x000fe60000000f00 */
[C---:B------:R-:W-:Y:S02]  /*79f0*/  IMAD R0, R3.reuse, c[0x0][0x19c], RZ ;  /* 0x0000670003007a24 */ /* 0x040fe400078e02ff */
[----:B------:R-:W-:Y:S05]  /*7a00*/  IMAD.WIDE.U32 R4, R3, c[0x0][0x198], R86 ;  /* 0x0000660003047a25 */ /* 0x000fea00078e0056 */
[----:B------:R-:W-:Y:S05]  /*7a10*/  IADD3 R5, R5, R0, RZ ;  /* 0x0000000005057210 */ /* 0x000fea0007ffe0ff */
[----:B-----5:R3:W-:Y:S02]  /*7a20*/  STG.E.128 [R4.64], R40 ;  /* 0x0000002804007986 */ /* 0x0207e4000c101d06 */
.L_x_7701:
[----:B------:R-:W-:Y:S05]  /*7a30*/  BSYNC B1 ;  /* 0x0000000000017941 */ /* 0x000fea0003800000 */
.L_x_7700:
        /* <DEDUP_REMOVED lines=8> */
.L_x_7653:
        /* <DEDUP_REMOVED lines=72> */
.L_x_7671:
        /* <DEDUP_REMOVED lines=83> */
.L_x_7704:
        /* <DEDUP_REMOVED lines=9> */
.L_x_7705:
[----:B------:R-:W-:Y:S04]  /*8500*/  IADD3 R11, R11, -0x1, RZ ;  /* 0xffffffff0b0b7810 */ /* 0x000fe80007ffe0ff */
[----:B------:R-:W-:Y:S11]  /*8510*/  ISETP.GT.AND P0, PT, R11, R63, PT ;  /* 0x0000003f0b00720c */ /* 0x000ff60003f04270 */
[----:B------:R-:W-:Y:S02]  /*8520*/  @!UPT UIADD3 URZ, URZ, URZ, URZ ;  /* 0x0000003f3f3ff290 */ /* 0x000fe4000fffe03f */
[----:B------:R-:W-:-:S05]  /*8530*/  @P0 BRA `(.L_x_7706) ;  /* 0xffffa1a000000947 */ /* 0x000fca000383ffff */
.L_x_7652:
        /* <DEDUP_REMOVED lines=99> */
.L_x_7713:
[----:B------:R-:W-:Y:S05]  /*8b70*/  BSYNC B0 ;  /* 0x0000000000007941 */ /* 0x000fea0003800000 */
.L_x_7712:
[----:B-----5:R3:W-:Y:S02]  /*8b80*/  STS.128 [R185], R12 ;  /* 0x0000000cb9007388 */ /* 0x0207e40000000c00 */
.L_x_7711:
[----:B------:R-:W-:Y:S05]  /*8b90*/  BSYNC B1 ;  /* 0x0000000000017941 */ /* 0x000fea0003800000 */
.L_x_7710:
        /* <DEDUP_REMOVED lines=58> */
.L_x_7717:
[----:B------:R-:W-:Y:S05]  /*8f40*/  BSYNC B0 ;  /* 0x0000000000007941 */ /* 0x000fea0003800000 */
.L_x_7716:
[----:B-----5:R1:W-:Y:S02]  /*8f50*/  STS.128 [R185+0x800], R36 ;  /* 0x00080024b9007388 */ /* 0x0203e40000000c00 */
.L_x_7715:
[----:B------:R-:W-:Y:S05]  /*8f60*/  BSYNC B1 ;  /* 0x0000000000017941 */ /* 0x000fea0003800000 */
.L_x_7714:
        /* <DEDUP_REMOVED lines=59> */
.L_x_7721:
[----:B------:R-:W-:Y:S05]  /*9320*/  BSYNC B0 ;  /* 0x0000000000007941 */ /* 0x000fea0003800000 */
.L_x_7720:
[----:B-----5:R1:W-:Y:S02]  /*9330*/  STS.128 [R185+0x1000], R28 ;  /* 0x0010001cb9007388 */ /* 0x0203e40000000c00 */
.L_x_7719:
[----:B------:R-:W-:Y:S05]  /*9340*/  BSYNC B1 ;  /* 0x0000000000017941 */ /* 0x000fea0003800000 */
.L_x_7718:
        /* <DEDUP_REMOVED lines=58> */
.L_x_7724:
[----:B------:R-:W-:Y:S05]  /*96f0*/  BSYNC B0 ;  /* 0x0000000000007941 */ /* 0x000fea0003800000 */
.L_x_7723:
[----:B-----5:R1:W-:Y:S01]  /*9700*/  STS.128 [R185+0x1800], R12 ;  /* 0x0018000cb9007388 */ /* 0x0203e20000000c00 */
[----:B------:R-:W-:Y:S05]  /*9710*/  BRA `(.L_x_7722) ;  /* 0x00001ca000007947 */ /* 0x000fea0003800000 */
.L_x_7709:
        /* <DEDUP_REMOVED lines=91> */
.L_x_7728:
[----:B------:R-:W-:Y:S05]  /*9cd0*/  BSYNC B0 ;  /* 0x0000000000007941 */ /* 0x000fea0003800000 */
.L_x_7727:
[----:B-----5:R4:W-:Y:S02]  /*9ce0*/  STS.128 [R185], R24 ;  /* 0x00000018b9007388 */ /* 0x0209e40000000c00 */
.L_x_7726:
[----:B------:R-:W-:Y:S05]  /*9cf0*/  BSYNC B1 ;  /* 0x0000000000017941 */ /* 0x000fea0003800000 */
.L_x_7725:
        /* <DEDUP_REMOVED lines=94> */
.L_x_7732:
[----:B------:R-:W-:Y:S05]  /*a2e0*/  BSYNC B0 ;  /* 0x0000000000007941 */ /* 0x000fea0003800000 */
.L_x_7731:
[----:B-----5:R1:W-:Y:S02]  /*a2f0*/  STS.128 [R185+0x800], R24 ;  /* 0x00080018b9007388 */ /* 0x0203e40000000c00 */
.L_x_7730:
[----:B------:R-:W-:Y:S05]  /*a300*/  BSYNC B1 ;  /* 0x0000000000017941 */ /* 0x000fea0003800000 */
.L_x_7729:
        /* <DEDUP_REMOVED lines=95> */
.L_x_7736:
[----:B------:R-:W-:Y:S05]  /*a900*/  BSYNC B0 ;  /* 0x0000000000007941 */ /* 0x000fea0003800000 */
.L_x_7735:
[----:B-----5:R4:W-:Y:S02]  /*a910*/  STS.128 [R185+0x1000], R24 ;  /* 0x00100018b9007388 */ /* 0x0209e40000000c00 */
.L_x_7734:
[----:B------:R-:W-:Y:S05]  /*a920*/  BSYNC B1 ;  /* 0x0000000000017941 */ /* 0x000fea0003800000 */
.L_x_7733:
        /* <DEDUP_REMOVED lines=96> */
.L_x_7738:
[----:B------:R-:W-:Y:S05]  /*af30*/  BSYNC B0 ;  /* 0x0000000000007941 */ /* 0x000fea0003800000 */
.L_x_7737:
[----:B-----5:R1:W-:Y:S01]  /*af40*/  STS.128 [R185+0x1800], R12 ;  /* 0x0018000cb9007388 */ /* 0x0203e20000000c00 */
[----:B------:R-:W-:Y:S05]  /*af50*/  BRA `(.L_x_7722) ;  /* 0x0000046000007947 */ /* 0x000fea0003800000 */
.L_x_7708:
        /* <DEDUP_REMOVED lines=14> */
.L_x_7740:
[----:B------:R-:W-:Y:S05]  /*b040*/  BSYNC B0 ;  /* 0x0000000000007941 */ /* 0x000fea0003800000 */
.L_x_7739:
        /* <DEDUP_REMOVED lines=17> */
.L_x_7742:
[----:B------:R-:W-:Y:S05]  /*b160*/  BSYNC B0 ;  /* 0x0000000000007941 */ /* 0x000fea0003800000 */
.L_x_7741:
        /* <DEDUP_REMOVED lines=17> */
.L_x_7744:
[----:B------:R-:W-:Y:S05]  /*b280*/  BSYNC B0 ;  /* 0x0000000000007941 */ /* 0x000fea0003800000 */
.L_x_7743:
        /* <DEDUP_REMOVED lines=19> */
.L_x_7722:
[----:B------:R-:W-:Y:S05]  /*b3c0*/  BSYNC B2 ;  /* 0x0000000000027941 */ /* 0x000fea0003800000 */
.L_x_7707:
        /* <DEDUP_REMOVED lines=16> */
.L_x_7746:
[----:B------:R-:W-:Y:S05]  /*b4d0*/  BSYNC B0 ;  /* 0x0000000000007941 */ /* 0x000fea0003800000 */
.L_x_7745:
        /* <DEDUP_REMOVED lines=12> */
.L_x_7748:
[----:B------:R-:W-:Y:S05]  /*b5a0*/  BSYNC B0 ;  /* 0x0000000000007941 */ /* 0x000fea0003800000 */
.L_x_7747:
        /* <DEDUP_REMOVED lines=14> */
.L_x_7750:
[----:B------:R-:W-:Y:S05]  /*b690*/  BSYNC B0 ;  /* 0x0000000000007941 */ /* 0x000fea0003800000 */
.L_x_7749:
        /* <DEDUP_REMOVED lines=16> */
.L_x_7752:
[----:B------:R-:W-:Y:S05]  /*b7a0*/  BSYNC B0 ;  /* 0x0000000000007941 */ /* 0x000fea0003800000 */
.L_x_7751:
        /* <DEDUP_REMOVED lines=15> */
.L_x_7754:
[----:B------:R-:W-:Y:S05]  /*b8a0*/  BSYNC B0 ;  /* 0x0000000000007941 */ /* 0x000fea0003800000 */
.L_x_7753:
        /* <DEDUP_REMOVED lines=17> */
.L_x_7756:
[----:B------:R-:W-:Y:S05]  /*b9c0*/  BSYNC B0 ;  /* 0x0000000000007941 */ /* 0x000fea0003800000 */
.L_x_7755:
        /* <DEDUP_REMOVED lines=17> */
.L_x_7758:
[----:B------:R-:W-:Y:S05]  /*bae0*/  BSYNC B0 ;  /* 0x0000000000007941 */ /* 0x000fea0003800000 */
.L_x_7757:
        /* <DEDUP_REMOVED lines=17> */
.L_x_7760:
[----:B------:R-:W-:Y:S05]  /*bc00*/  BSYNC B0 ;  /* 0x0000000000007941 */ /* 0x000fea0003800000 */
.L_x_7759:
        /* <DEDUP_REMOVED lines=36> */
.L_x_7762:
[----:B-1----:R-:W-:Y:S05]  /*be50*/  BSYNC B0 ;  /* 0x0000000000007941 */ /* 0x002fea0003800000 */
.L_x_7761:
        /* <DEDUP_REMOVED lines=13> */
.L_x_7764:
[----:B------:R-:W-:Y:S05]  /*bf30*/  BSYNC B0 ;  /* 0x0000000000007941 */ /* 0x000fea0003800000 */
.L_x_7763:
        /* <DEDUP_REMOVED lines=15> */
.L_x_7766:
[----:B------:R-:W-:Y:S05]  /*c030*/  BSYNC B0 ;  /* 0x0000000000007941 */ /* 0x000fea0003800000 */
.L_x_7765:
        /* <DEDUP_REMOVED lines=16> */
.L_x_7768:
[----:B------:R-:W-:Y:S05]  /*c140*/  BSYNC B0 ;  /* 0x0000000000007941 */ /* 0x000fea0003800000 */
.L_x_7767:
        /* <DEDUP_REMOVED lines=15> */
.L_x_7770:
[----:B------:R-:W-:Y:S05]  /*c240*/  BSYNC B0 ;  /* 0x0000000000007941 */ /* 0x000fea0003800000 */
.L_x_7769:
        /* <DEDUP_REMOVED lines=16> */
.L_x_7772:
[----:B------:R-:W-:Y:S05]  /*c350*/  BSYNC B0 ;  /* 0x0000000000007941 */ /* 0x000fea0003800000 */
.L_x_7771:
        /* <DEDUP_REMOVED lines=16> */
.L_x_7774:
[----:B------:R-:W-:Y:S05]  /*c460*/  BSYNC B0 ;  /* 0x0000000000007941 */ /* 0x000fea0003800000 */
.L_x_7773:
        /* <DEDUP_REMOVED lines=16> */
.L_x_7776:
[----:B------:R-:W-:Y:S05]  /*c570*/  BSYNC B0 ;  /* 0x0000000000007941 */ /* 0x000fea0003800000 */
.L_x_7775:
        /* <DEDUP_REMOVED lines=26> */
[----:B------:R-:W-:Y:S02]  /*c720*/  LOP3.LUT R5, R4, R5, RZ, 0x3c, !PT ;  /* 0x0000000504057212 */ /* 0x000fe400078e3cff */
[----:B------:R-:W-:Y:S01]  /*c730*/  SEL R4, R2, 0xffffffe0, !P0 ;  /* 0xffffffe002047807 */ /* 0x000fe20004000000 */
[----:B------:R-:W-:Y:S01]  /*c740*/  IMAD.IADD R170, R6, 0x1, R9 ;  /* 0x0000000106aa7824 */ /* 0x000fe200078e0209 */
[----:B------:R-:W-:Y:S01]  /*c750*/  SEL R2, R2, 0xffffffe0, !P1 ;  /* 0xffffffe002027807 */ /* 0x000fe20004800000 */
[----:B------:R-:W-:Y:S01]  /*c760*/  IMAD R169, R54, 0x200, R5 ;  /* 0x0000020036a97824 */ /* 0x000fe200078e0205 */
[----:B------:R-:W-:Y:S01]  /*c770*/  LOP3.LUT P0, RZ, R53, 0x4, RZ, 0xc0, !PT ;  /* 0x0000000435ff7812 */ /* 0x000fe2000780c0ff */
[----:B------:R-:W-:Y:S01]  /*c780*/  IMAD.SHL.U32 R170, R170, 0x2, RZ ;  /* 0x00000002aaaa7824 */ /* 0x000fe200078e00ff */
[----:B------:R-:W-:Y:S01]  /*c790*/  LOP3.LUT R178, R178, 0xfffffffe, RZ, 0xc0, !PT ;  /* 0xfffffffeb2b27812 */ /* 0x000fe200078ec0ff */
[----:B------:R-:W-:Y:S01]  /*c7a0*/  IMAD.SHL.U32 R169, R169, 0x2, RZ ;  /* 0x00000002a9a97824 */ /* 0x000fe200078e00ff */
[----:B------:R-:W-:Y:S01]  /*c7b0*/  LOP3.LUT R6, R6, R45, RZ, 0xfc, !PT ;  /* 0x0000002d06067212 */ /* 0x000fe200078efcff */
[----:B------:R-:W-:Y:S01]  /*c7c0*/  IMAD.IADD R168, R170, 0x1, R4 ;  /* 0x00000001aaa87824 */ /* 0x000fe200078e0204 */
[----:B------:R-:W-:Y:S01]  /*c7d0*/  LDSM.16.M88.4 R20, [R170] ;  /* 0x00000000aa14783b */ /* 0x000fe20000000200 */
[C---:B------:R-:W-:Y:S01]  /*c7e0*/  IMAD.IADD R163, R169.reuse, 0x1, R2 ;  /* 0x00000001a9a37824 */ /* 0x040fe200078e0202 */
[C---:B------:R-:W-:Y:S01]  /*c7f0*/  IADD3 R8, R169.reuse, 0x2000, RZ ;  /* 0x00002000a9087810 */ /* 0x040fe20007ffe0ff */
[----:B------:R-:W-:Y:S01]  /*c800*/  IMAD.MOV.U32 R5, RZ, RZ, 0x40 ;  /* 0x00000040ff057424 */ /* 0x000fe200078e00ff */
[----:B------:R-:W1:Y:S01]  /*c810*/  LDSM.16.M88.4 R48, [R169+0x2000] ;  /* 0x00200000a930783b */ /* 0x000e620000000200 */
[----:B------:R-:W-:-:S02]  /*c820*/  IADD3 R166, R169, 0x2040, RZ ;  /* 0x00002040a9a67810 */ /* 0x000fc40007ffe0ff */
[----:B------:R-:W-:Y:S01]  /*c830*/  @P2 IADD3 R166, R8, -0x40, RZ ;  /* 0xffffffc008a62810 */ /* 0x000fe20007ffe0ff */
[----:B------:R-:W5:Y:S01]  /*c840*/  LDSM.16.M88.4 R76, [R169+0x2800] ;  /* 0x00280000a94c783b */ /* 0x000f620000000200 */
[----:B------:R-:W-:Y:S02]  /*c850*/  SEL R5, R5, 0xffffffc0, !P0 ;  /* 0xffffffc005057807 */ /* 0x000fe40004000000 */
[----:B------:R-:W-:Y:S01]  /*c860*/  IADD3 R158, R166, 0x1000, RZ ;  /* 0x00001000a69e7810 */ /* 0x000fe20007ffe0ff */
[----:B------:R-:W-:Y:S01]  /*c870*/  LDSM.16.M88.4 R16, [R168] ;  /* 0x00000000a810783b */ /* 0x000fe20000000200 */
[----:B------:R-:W-:Y:S01]  /*c880*/  IMAD.IADD R152, R2, 0x1, R166 ;  /* 0x0000000102987824 */ /* 0x000fe200078e02a6 */
[----:B------:R-:W-:Y:S01]  /*c890*/  IADD3 R156, R166, 0x2000, RZ ;  /* 0x00002000a69c7810 */ /* 0x000fe20007ffe0ff */
[----:B------:R-:W-:Y:S01]  /*c8a0*/  IMAD.IADD R167, R170, 0x1, R5 ;  /* 0x00000001aaa77824 */ /* 0x000fe200078e0205 */
[----:B--2---:R-:W2:Y:S01]  /*c8b0*/  LDSM.16.M88.4 R40, [R163+0x2000] ;  /* 0x00200000a328783b */ /* 0x004ea20000000200 */
[----:B------:R-:W-:Y:S01]  /*c8c0*/  IMAD.IADD R2, R3, 0x1, R184 ;  /* 0x0000000103027824 */ /* 0x000fe200078e02b8 */
[----:B------:R-:W-:Y:S01]  /*c8d0*/  IADD3 R154, R166, 0x3000, RZ ;  /* 0x00003000a69a7810 */ /* 0x000fe20007ffe0ff */
[----:B------:R-:W-:Y:S01]  /*c8e0*/  IMAD.IADD R165, R4, 0x1, R167 ;  /* 0x0000000104a57824 */ /* 0x000fe200078e02a7 */
[----:B----4-:R-:W4:Y:S01]  /*c8f0*/  LDSM.16.M88.4 R24, [R163+0x2800] ;  /* 0x00280000a318783b */ /* 0x010f220000000200 */
[----:B------:R-:W-:Y:S01]  /*c900*/  I2F R53, R2 ;  /* 0x0000000200357306 */ /* 0x000fe20000201400 */
[----:B------:R-:W-:-:S02]  /*c910*/  IADD3 R96, R2, 0x9, RZ ;  /* 0x0000000902607810 */ /* 0x000fc40007ffe0ff */
[----:B------:R-:W3:Y:S01]  /*c920*/  LDSM.16.M88.4 R60, [R169+0x3000] ;  /* 0x00300000a93c783b */ /* 0x000ee20000000200 */
[C---:B------:R-:W-:Y:S02]  /*c930*/  IADD3 R54, R2.reuse, 0x8, RZ ;  /* 0x0000000802367810 */ /* 0x040fe40007ffe0ff */
[C---:B------:R-:W-:Y:S01]  /*c940*/  IADD3 R108, R2.reuse, 0x18, RZ ;  /* 0x00000018026c7810 */ /* 0x040fe20007ffe0ff */
[----:B------:R-:W-:Y:S01]  /*c950*/  LDSM.16.M88.4 R8, [R167] ;  /* 0x00000000a708783b */ /* 0x000fe20000000200 */
[----:B------:R-:W-:Y:S01]  /*c960*/  I2F R99, R96 ;  /* 0x0000006000637306 */ /* 0x000fe20000201400 */
[C---:B------:R-:W-:Y:S02]  /*c970*/  IADD3 R46, R2.reuse, 0x1, RZ ;  /* 0x00000001022e7810 */ /* 0x040fe40007ffe0ff */
[----:B------:R-:W2:Y:S01]  /*c980*/  LDSM.16.M88.4 R32, [R166] ;  /* 0x00000000a620783b */ /* 0x000ea20000000200 */
[C---:B------:R-:W-:Y:S02]  /*c990*/  IADD3 R98, R2.reuse, 0x10, RZ ;  /* 0x0000001002627810 */ /* 0x040fe40007ffe0ff */
[C---:B------:R-:W-:Y:S01]  /*c9a0*/  IADD3 R104, R2.reuse, 0x11, RZ ;  /* 0x0000001102687810 */ /* 0x040fe20007ffe0ff */
[----:B------:R-:W2:Y:S01]  /*c9b0*/  LDSM.16.M88.4 R56, [R163+0x3000] ;  /* 0x00300000a338783b */ /* 0x000ea20000000200 */
[----:B------:R-:W-:Y:S01]  /*c9c0*/  I2F R97, R54 ;  /* 0x0000003600617306 */ /* 0x000fe20000201400 */
[----:B------:R-:W-:-:S02]  /*c9d0*/  IADD3 R138, R2, 0x40, RZ ;  /* 0x00000040028a7810 */ /* 0x000fc40007ffe0ff */
[----:B------:R-:W-:Y:S01]  /*c9e0*/  LDSM.16.M88.4 R12, [R165] ;  /* 0x00000000a50c783b */ /* 0x000fe20000000200 */
[C---:B------:R-:W-:Y:S02]  /*c9f0*/  IADD3 R134, R2.reuse, 0x39, RZ ;  /* 0x0000003902867810 */ /* 0x040fe40007ffe0ff */
[----:B------:R-:W-:Y:S01]  /*ca00*/  IADD3 R136, R2, 0x41, RZ ;  /* 0x0000004102887810 */ /* 0x000fe20007ffe0ff */
[C---:B-1----:R-:W-:Y:S01]  /*ca10*/  HMMA.16816.F32.BF16 R64, R20.reuse, R48, RZ ;  /* 0x000000301440723c */ /* 0x042fe200000418ff */
[----:B------:R-:W1:Y:S01]  /*ca20*/  LDSM.16.M88.4 R68, [R152] ;  /* 0x000000009844783b */ /* 0x000e620000000200 */
[----:B------:R-:W-:Y:S03]  /*ca30*/  I2F R109, R108 ;  /* 0x0000006c006d7306 */ /* 0x000fe60000201400 */
[----:B------:R-:W1:Y:S03]  /*ca40*/  LDSM.16.M88.4 R72, [R169+0x3800] ;  /* 0x00380000a948783b */ /* 0x000e660000000200 */
[C---:B-----5:R-:W-:Y:S01]  /*ca50*/  HMMA.16816.F32.BF16 R36, R20.reuse, R76, RZ ;  /* 0x0000004c1424723c */ /* 0x060fe200000418ff */
[----:B------:R-:W-:Y:S01]  /*ca60*/  LDSM.16.M88.4 R92, [R163+0x3800] ;  /* 0x00380000a35c783b */ /* 0x000fe20000000200 */
[----:B------:R-:W-:Y:S03]  /*ca70*/  I2F R55, R46 ;  /* 0x0000002e00377306 */ /* 0x000fe60000201400 */
[----:B------:R-:W-:Y:S03]  /*ca80*/  LDSM.16.M88.4 R80, [R169+0x5800] ;  /* 0x00580000a950783b */ /* 0x000fe60000000200 */
[C---:B------:R-:W-:Y:S01]  /*ca90*/  HMMA.16816.F32.BF16 R76, R20.reuse, R78, RZ ;  /* 0x0000004e144c723c */ /* 0x040fe200000418ff */
[----:B------:R-:W-:Y:S01]  /*caa0*/  LDSM.16.M88.4 R88, [R166+0x1800] ;  /* 0x00180000a658783b */ /* 0x000fe20000000200 */
[----:B------:R-:W-:Y:S06]  /*cab0*/  I2F R105, R98 ;  /* 0x0000006200697306 */ /* 0x000fec0000201400 */
[----:B------:R-:W-:Y:S02]  /*cac0*/  HMMA.16816.F32.BF16 R48, R20, R50, RZ ;  /* 0x000000321430723c */ /* 0x000fe400000418ff */
[----:B------:R-:W-:Y:S06]  /*cad0*/  I2F R107, R104 ;  /* 0x00000068006b7306 */ /* 0x000fec0000201400 */
[C---:B--2---:R-:W-:Y:S02]  /*cae0*/  HMMA.16816.F32.BF16 R64, R16.reuse, R40, R64 ;  /* 0x000000281040723c */ /* 0x044fe40000041840 */
[----:B------:R-:W-:Y:S06]  /*caf0*/  I2F R122, R138 ;  /* 0x0000008a007a7306 */ /* 0x000fec0000201400 */
[C---:B----4-:R-:W-:Y:S02]  /*cb00*/  HMMA.16816.F32.BF16 R36, R16.reuse, R24, R36 ;  /* 0x000000181024723c */ /* 0x050fe40000041824 */
[----:B------:R-:W-:Y:S06]  /*cb10*/  I2F R132, R134 ;  /* 0x0000008600847306 */ /* 0x000fec0000201400 */
[----:B------:R-:W-:Y:S08]  /*cb20*/  HMMA.16816.F32.BF16 R76, R16, R26, R76 ;  /* 0x0000001a104c723c */ /* 0x000ff0000004184c */
[----:B---3--:R-:W-:Y:S08]  /*cb30*/  HMMA.16816.F32.BF16 R28, R20, R60, RZ ;  /* 0x0000003c141c723c */ /* 0x008ff000000418ff */
[----:B------:R-:W-:Y:S01]  /*cb40*/  HMMA.16816.F32.BF16 R48, R16, R42, R48 ;  /* 0x0000002a1030723c */ /* 0x000fe20000041830 */
[----:B------:R-:W2:Y:S07]  /*cb50*/  LDSM.16.M88.4 R40, [R166+0x800] ;  /* 0x00080000a628783b */ /* 0x000eae0000000200 */
[----:B------:R-:W-:Y:S01]  /*cb60*/  HMMA.16816.F32.BF16 R24, R20, R62, RZ ;  /* 0x0000003e1418723c */ /* 0x000fe200000418ff */
[----:B------:R-:W3:Y:S07]  /*cb70*/  LDSM.16.M88.4 R60, [R166+0x1000] ;  /* 0x00100000a63c783b */ /* 0x000eee0000000200 */
[----:B------:R-:W-:Y:S08]  /*cb80*/  HMMA.16816.F32.BF16 R64, R8, R32, R64 ;  /* 0x000000200840723c */ /* 0x000ff00000041840 */
[C---:B------:R-:W-:Y:S08]  /*cb90*/  HMMA.16816.F32.BF16 R28, R16.reuse, R56, R28 ;  /* 0x00000038101c723c */ /* 0x040ff0000004181c */
[----:B------:R-:W-:Y:S01]  /*cba0*/  HMMA.16816.F32.BF16 R24, R16, R58, R24 ;  /* 0x0000003a1018723c */ /* 0x000fe20000041818 */
[----:B------:R-:W4:Y:S07]  /*cbb0*/  LDSM.16.M88.4 R56, [R152+0x800] ;  /* 0x000800009838783b */ /* 0x000f2e0000000200 */
[----:B-1----:R-:W-:Y:S08]  /*cbc0*/  HMMA.16816.F32.BF16 R64, R12, R68, R64 ;  /* 0x000000440c40723c */ /* 0x002ff00000041840 */
[----:B------:R-:W-:Y:S08]  /*cbd0*/  HMMA.16816.F32.BF16 R48, R8, R34, R48 ;  /* 0x000000220830723c */ /* 0x000ff00000041830 */
[----:B------:R-:W-:Y:S08]  /*cbe0*/  HMMA.16816.F32.BF16 R32, R20, R72, RZ ;  /* 0x000000481420723c */ /* 0x000ff000000418ff */
[----:B--2---:R-:W-:Y:S01]  /*cbf0*/  HMMA.16816.F32.BF16 R76, R8, R42, R76 ;  /* 0x0000002a084c723c */ /* 0x004fe2000004184c */
[----:B------:R-:W-:-:S02]  /*cc00*/  FMUL.FTZ R64, R64, c[0x0][0x2ec] ;  /* 0x0000bb0040407a20 */ /* 0x000fc40000410000 */
[----:B------:R-:W-:Y:S02]  /*cc10*/  FMUL.FTZ R65, R65, c[0x0][0x2ec] ;  /* 0x0000bb0041417a20 */ /* 0x000fe40000410000 */
[----:B------:R-:W-:Y:S01]  /*cc20*/  MUFU.TANH R106, R64 ;  /* 0x00000040006a7308 */ /* 0x000fe20000002400 */
[----:B------:R-:W-:Y:S02]  /*cc30*/  FMUL.FTZ R110, R67, c[0x0][0x2ec] ;  /* 0x0000bb00436e7a20 */ /* 0x000fe40000410000 */
[C---:B------:R-:W-:Y:S01]  /*cc40*/  HMMA.16816.F32.BF16 R36, R8.reuse, R40, R36 ;  /* 0x000000280824723c */ /* 0x040fe20000041824 */
[----:B------:R-:W1:Y:S04]  /*cc50*/  LDSM.16.M88.4 R40, [R152+0x1000] ;  /* 0x001000009828783b */ /* 0x000e680000000200 */
[----:B------:R-:W-:Y:S03]  /*cc60*/  MUFU.TANH R110, R110 ;  /* 0x0000006e006e7308 */ /* 0x000fe60000002400 */
[----:B---3--:R-:W-:Y:S08]  /*cc70*/  HMMA.16816.F32.BF16 R28, R8, R60, R28 ;  /* 0x0000003c081c723c */ /* 0x008ff0000004181c */
[----:B------:R-:W-:Y:S01]  /*cc80*/  HMMA.16816.F32.BF16 R32, R16, R92, R32 ;  /* 0x0000005c1020723c */ /* 0x000fe20000041820 */
[----:B------:R2:W-:Y:S06]  /*cc90*/  MUFU.TANH R93, R65 ;  /* 0x00000041005d7308 */ /* 0x0005ec0000002400 */
[----:B------:R-:W-:Y:S01]  /*cca0*/  FMUL.FTZ R92, R66, c[0x0][0x2ec] ;  /* 0x0000bb00425c7a20 */ /* 0x000fe20000410000 */
[----:B------:R-:W-:Y:S05]  /*ccb0*/  HMMA.16816.F32.BF16 R24, R8, R62, R24 ;  /* 0x0000003e0818723c */ /* 0x000fea0000041818 */
[----:B------:R-:W-:Y:S03]  /*ccc0*/  MUFU.TANH R92, R92 ;  /* 0x0000005c005c7308 */ /* 0x000fe60000002400 */
[C---:B----4-:R-:W-:Y:S01]  /*ccd0*/  HMMA.16816.F32.BF16 R76, R12.reuse, R58, R76 ;  /* 0x0000003a0c4c723c */ /* 0x050fe2000004184c */
[----:B--2---:R-:W2:Y:S07]  /*cce0*/  LDSM.16.M88.4 R64, [R169+0x4000] ;  /* 0x00400000a940783b */ /* 0x004eae0000000200 */
[C---:B------:R-:W-:Y:S01]  /*ccf0*/  HMMA.16816.F32.BF16 R36, R12.reuse, R56, R36 ;  /* 0x000000380c24723c */ /* 0x040fe20000041824 */
[----:B------:R-:W3:Y:S07]  /*cd00*/  LDSM.16.M88.4 R56, [R169+0x4800] ;  /* 0x00480000a938783b */ /* 0x000eee0000000200 */
[C---:B-1----:R-:W-:Y:S08]  /*cd10*/  HMMA.16816.F32.BF16 R28, R12.reuse, R40, R28 ;  /* 0x000000280c1c723c */ /* 0x042ff0000004181c */
[----:B------:R-:W-:Y:S01]  /*cd20*/  HMMA.16816.F32.BF16 R24, R12, R42, R24 ;  /* 0x0000002a0c18723c */ /* 0x000fe20000041818 */
[----:B------:R-:W-:Y:S01]  /*cd30*/  LDSM.16.M88.4 R40, [R169+0x5000] ;  /* 0x00500000a928783b */ /* 0x000fe20000000200 */
[----:B------:R-:W-:-:S02]  /*cd40*/  FMUL.FTZ R119, R76, c[0x0][0x2ec] ;  /* 0x0000bb004c777a20 */ /* 0x000fc40000410000 */
[----:B------:R-:W-:Y:S02]  /*cd50*/  FMUL.FTZ R121, R77, c[0x0][0x2ec] ;  /* 0x0000bb004d797a20 */ /* 0x000fe40000410000 */
[----:B------:R-:W-:Y:S02]  /*cd60*/  FMUL.FTZ R120, R78, c[0x0][0x2ec] ;  /* 0x0000bb004e787a20 */ /* 0x000fe40000410000 */
[----:B------:R-:W-:Y:S01]  /*cd70*/  HMMA.16816.F32.BF16 R72, R20, R74, RZ ;  /* 0x0000004a1448723c */ /* 0x000fe200000418ff */
[----:B------:R-:W-:Y:S01]  /*cd80*/  FMUL.FTZ R123, R79, c[0x0][0x2ec] ;  /* 0x0000bb004f7b7a20 */ /* 0x000fe20000410000 */
[----:B------:R-:W-:Y:S01]  /*cd90*/  MUFU.TANH R119, R119 ;  /* 0x0000007700777308 */ /* 0x000fe20000002400 */
[----:B------:R-:W1:Y:S01]  /*cda0*/  LDSM.16.M88.4 R76, [R163+0x4000] ;  /* 0x00400000a34c783b */ /* 0x000e620000000200 */
[----:B------:R-:W-:Y:S02]  /*cdb0*/  FMUL.FTZ R36, R36, c[0x0][0x2ec] ;  /* 0x0000bb0024247a20 */ /* 0x000fe40000410000 */
[----:B------:R-:W-:-:S02]  /*cdc0*/  FMUL.FTZ R37, R37, c[0x0][0x2ec] ;  /* 0x0000bb0025257a20 */ /* 0x000fc40000410000 */
[----:B------:R-:W-:Y:S01]  /*cdd0*/  HMMA.16816.F32.BF16 R48, R12, R70, R48 ;  /* 0x000000460c30723c */ /* 0x000fe20000041830 */
[----:B------:R-:W-:Y:S01]  /*cde0*/  FMUL.FTZ R28, R28, c[0x0][0x2ec] ;  /* 0x0000bb001c1c7a20 */ /* 0x000fe20000410000 */
[----:B------:R-:W-:Y:S01]  /*cdf0*/  MUFU.TANH R115, R36 ;  /* 0x0000002400737308 */ /* 0x000fe20000002400 */
[----:B------:R-:W-:Y:S02]  /*ce00*/  FMUL.FTZ R29, R29, c[0x0][0x2ec] ;  /* 0x0000bb001d1d7a20 */ /* 0x000fe40000410000 */
[----:B------:R-:W-:Y:S02]  /*ce10*/  FMUL.FTZ R30, R30, c[0x0][0x2ec] ;  /* 0x0000bb001e1e7a20 */ /* 0x000fe40000410000 */
[----:B------:R-:W-:Y:S01]  /*ce20*/  FMUL.FTZ R38, R38, c[0x0][0x2ec] ;  /* 0x0000bb0026267a20 */ /* 0x000fe20000410000 */
[----:B--2---:R-:W-:Y:S01]  /*ce30*/  HMMA.16816.F32.BF16 R68, R20, R64, RZ ;  /* 0x000000401444723c */ /* 0x004fe200000418ff */
[----:B------:R-:W-:Y:S01]  /*ce40*/  FMUL.FTZ R118, R39, c[0x0][0x2ec] ;  /* 0x0000bb0027767a20 */ /* 0x000fe20000410000 */
[----:B------:R-:W-:Y:S01]  /*ce50*/  MUFU.TANH R133, R28 ;  /* 0x0000001c00857308 */ /* 0x000fe20000002400 */
[----:B------:R-:W-:-:S02]  /*ce60*/  FMUL.FTZ R24, R24, c[0x0][0x2ec] ;  /* 0x0000bb0018187a20 */ /* 0x000fc40000410000 */
[----:B------:R-:W-:Y:S02]  /*ce70*/  FMUL.FTZ R25, R25, c[0x0][0x2ec] ;  /* 0x0000bb0019197a20 */ /* 0x000fe40000410000 */
[----:B------:R-:W-:Y:S01]  /*ce80*/  FMUL.FTZ R141, R26, c[0x0][0x2ec] ;  /* 0x0000bb001a8d7a20 */ /* 0x000fe20000410000 */
[----:B------:R-:W-:Y:S01]  /*ce90*/  HMMA.16816.F32.BF16 R64, R20, R66, RZ ;  /* 0x000000421440723c */ /* 0x000fe200000418ff */
[----:B------:R-:W-:Y:S01]  /*cea0*/  FMUL.FTZ R143, R27, c[0x0][0x2ec] ;  /* 0x0000bb001b8f7a20 */ /* 0x000fe20000410000 */
[----:B------:R-:W-:Y:S06]  /*ceb0*/  MUFU.TANH R135, R29 ;  /* 0x0000001d00877308 */ /* 0x000fec0000002400 */
[----:B------:R-:W-:Y:S01]  /*cec0*/  HMMA.16816.F32.BF16 R72, R16, R94, R72 ;  /* 0x0000005e1048723c */ /* 0x000fe20000041848 */
[----:B------:R-:W-:Y:S01]  /*ced0*/  FMUL.FTZ R48, R48, c[0x0][0x2ec] ;  /* 0x0000bb0030307a20 */ /* 0x000fe20000410000 */
[----:B------:R2:W-:Y:S01]  /*cee0*/  MUFU.TANH R137, R30 ;  /* 0x0000001e00897308 */ /* 0x0005e20000002400 */
[----:B------:R-:W-:-:S02]  /*cef0*/  FMUL.FTZ R49, R49, c[0x0][0x2ec] ;  /* 0x0000bb0031317a20 */ /* 0x000fc40000410000 */
[----:B------:R-:W-:Y:S02]  /*cf00*/  FMUL.FTZ R50, R50, c[0x0][0x2ec] ;  /* 0x0000bb0032327a20 */ /* 0x000fe40000410000 */
[----:B------:R-:W-:Y:S01]  /*cf10*/  FMUL.FTZ R95, R31, c[0x0][0x2ec] ;  /* 0x0000bb001f5f7a20 */ /* 0x000fe20000410000 */
[----:B---3--:R-:W-:Y:S01]  /*cf20*/  HMMA.16816.F32.BF16 R60, R20, R56, RZ ;  /* 0x00000038143c723c */ /* 0x008fe200000418ff */
[----:B------:R-:W-:Y:S01]  /*cf30*/  FMUL.FTZ R51, R51, c[0x0][0x2ec] ;  /* 0x0000bb0033337a20 */ /* 0x000fe20000410000 */
[----:B------:R-:W-:Y:S01]  /*cf40*/  MUFU.TANH R111, R48 ;  /* 0x00000030006f7308 */ /* 0x000fe20000002400 */
[----:B------:R-:W-:-:S05]  /*cf50*/  IADD3 R94, R2, 0x21, RZ ;  /* 0x00000021025e7810 */ /* 0x000fca0007ffe0ff */
[C---:B------:R-:W-:Y:S01]  /*cf60*/  HMMA.16816.F32.BF16 R56, R20.reuse, R58, RZ ;  /* 0x0000003a1438723c */ /* 0x040fe200000418ff */
[----:B--2---:R-:W2:Y:S01]  /*cf70*/  LDSM.16.M88.4 R28, [R166+0x2000] ;  /* 0x00200000a61c783b */ /* 0x004ea20000000200 */
[----:B------:R-:W-:Y:S06]  /*cf80*/  MUFU.TANH R112, R49 ;  /* 0x0000003100707308 */ /* 0x000fec0000002400 */
[----:B------:R-:W-:Y:S02]  /*cf90*/  HMMA.16816.F32.BF16 R84, R20, R80, RZ ;  /* 0x000000501454723c */ /* 0x000fe400000418ff */
[----:B------:R-:W-:Y:S06]  /*cfa0*/  MUFU.TANH R113, R50 ;  /* 0x0000003200717308 */ /* 0x000fec0000002400 */
[C---:B-1----:R-:W-:Y:S02]  /*cfb0*/  HMMA.16816.F32.BF16 R68, R16.reuse, R76, R68 ;  /* 0x0000004c1044723c */ /* 0x042fe40000041844 */
[----:B------:R1:W-:Y:S06]  /*cfc0*/  MUFU.TANH R114, R51 ;  /* 0x0000003300727308 */ /* 0x0003ec0000002400 */
[----:B------:R-:W-:Y:S02]  /*cfd0*/  HMMA.16816.F32.BF16 R64, R16, R78, R64 ;  /* 0x0000004e1040723c */ /* 0x000fe40000041840 */
[----:B------:R-:W-:Y:S05]  /*cfe0*/  MUFU.TANH R116, R37 ;  /* 0x0000002500747308 */ /* 0x000fea0000002400 */
[----:B------:R-:W-:Y:S01]  /*cff0*/  IADD3 R78, R2, 0x19, RZ ;  /* 0x00000019024e7810 */ /* 0x000fe20007ffe0ff */
[----:B------:R-:W-:Y:S02]  /*d000*/  HMMA.16816.F32.BF16 R32, R8, R88, R32 ;  /* 0x000000580820723c */ /* 0x000fe40000041820 */
[----:B------:R3:W-:Y:S06]  /*d010*/  MUFU.TANH R117, R38 ;  /* 0x0000002600757308 */ /* 0x0007ec0000002400 */
[C---:B-1----:R-:W-:Y:S02]  /*d020*/  HMMA.16816.F32.BF16 R48, R20.reuse, R40, RZ ;  /* 0x000000281430723c */ /* 0x042fe400000418ff */
[----:B------:R-:W-:Y:S06]  /*d030*/  MUFU.TANH R139, R24 ;  /* 0x00000018008b7308 */ /* 0x000fec0000002400 */
[C---:B------:R-:W-:Y:S01]  /*d040*/  HMMA.16816.F32.BF16 R40, R20.reuse, R42, RZ ;  /* 0x0000002a1428723c */ /* 0x040fe200000418ff */
[----:B---3--:R-:W1:Y:S01]  /*d050*/  LDSM.16.M88.4 R36, [R152+0x1800] ;  /* 0x001800009824783b */ /* 0x008e620000000200 */
[----:B------:R3:W-:Y:S06]  /*d060*/  MUFU.TANH R77, R25 ;  /* 0x00000019004d7308 */ /* 0x0007ec0000002400 */
[----:B------:R-:W-:Y:S01]  /*d070*/  HMMA.16816.F32.BF16 R20, R20, R82, RZ ;  /* 0x000000521414723c */ /* 0x000fe200000418ff */
[----:B------:R-:W4:Y:S01]  /*d080*/  LDSM.16.M88.4 R80, [R163+0x4800] ;  /* 0x00480000a350783b */ /* 0x000f220000000200 */
[----:B------:R-:W-:Y:S06]  /*d090*/  MUFU.TANH R121, R121 ;  /* 0x0000007900797308 */ /* 0x000fec0000002400 */
[C---:B------:R-:W-:Y:S01]  /*d0a0*/  HMMA.16816.F32.BF16 R72, R8.reuse, R90, R72 ;  /* 0x0000005a0848723c */ /* 0x040fe20000041848 */
[----:B------:R-:W-:Y:S01]  /*d0b0*/  LDSM.16.M88.4 R88, [R163+0x5000] ;  /* 0x00500000a358783b */ /* 0x000fe20000000200 */
[----:B------:R-:W5:Y:S03]  /*d0c0*/  I2F R76, R78 ;  /* 0x0000004e004c7306 */ /* 0x000f660000201400 */
[----:B---3--:R-:W3:Y:S03]  /*d0d0*/  LDSM.16.M88.4 R24, [R152+0x2000] ;  /* 0x002000009818783b */ /* 0x008ee60000000200 */
[C---:B--2---:R-:W-:Y:S02]  /*d0e0*/  HMMA.16816.F32.BF16 R68, R8.reuse, R28, R68 ;  /* 0x0000001c0844723c */ /* 0x044fe40000041844 */
[----:B------:R-:W-:Y:S06]  /*d0f0*/  MUFU.TANH R118, R118 ;  /* 0x0000007600767308 */ /* 0x000fec0000002400 */
[----:B------:R-:W-:Y:S01]  /*d100*/  HMMA.16816.F32.BF16 R64, R8, R30, R64 ;  /* 0x0000001e0840723c */ /* 0x000fe20000041840 */
[----:B------:R-:W2:Y:S01]  /*d110*/  LDSM.16.M88.4 R28, [R166+0x2800] ;  /* 0x00280000a61c783b */ /* 0x000ea20000000200 */
[----:B------:R-:W-:Y:S06]  /*d120*/  MUFU.TANH R120, R120 ;  /* 0x0000007800787308 */ /* 0x000fec0000002400 */
[C---:B-1----:R-:W-:Y:S02]  /*d130*/  HMMA.16816.F32.BF16 R32, R12.reuse, R36, R32 ;  /* 0x000000240c20723c */ /* 0x042fe40000041820 */
[----:B------:R-:W-:Y:S06]  /*d140*/  MUFU.TANH R95, R95 ;  /* 0x0000005f005f7308 */ /* 0x000fec0000002400 */
[----:B------:R-:W-:Y:S01]  /*d150*/  HMMA.16816.F32.BF16 R72, R12, R38, R72 ;  /* 0x000000260c48723c */ /* 0x000fe20000041848 */
[----:B------:R-:W1:Y:S01]  /*d160*/  LDSM.16.M88.4 R36, [R163+0x5800] ;  /* 0x00580000a324783b */ /* 0x000e620000000200 */
[----:B------:R-:W-:Y:S06]  /*d170*/  MUFU.TANH R123, R123 ;  /* 0x0000007b007b7308 */ /* 0x000fec0000002400 */
[----:B----4-:R-:W-:Y:S02]  /*d180*/  HMMA.16816.F32.BF16 R60, R16, R80, R60 ;  /* 0x00000050103c723c */ /* 0x010fe4000004183c */
[----:B------:R-:W-:Y:S06]  /*d190*/  MUFU.TANH R141, R141 ;  /* 0x0000008d008d7308 */ /* 0x000fec0000002400 */
[----:B---3--:R-:W-:Y:S01]  /*d1a0*/  HMMA.16816.F32.BF16 R68, R12, R24, R68 ;  /* 0x000000180c44723c */ /* 0x008fe20000041844 */
[----:B------:R-:W-:Y:S01]  /*d1b0*/  FMUL.FTZ R32, R32, c[0x0][0x2ec] ;  /* 0x0000bb0020207a20 */ /* 0x000fe20000410000 */
[----:B------:R-:W-:Y:S01]  /*d1c0*/  MUFU.TANH R143, R143 ;  /* 0x0000008f008f7308 */ /* 0x000fe20000002400 */
[----:B------:R-:W-:-:S02]  /*d1d0*/  FMUL.FTZ R33, R33, c[0x0][0x2ec] ;  /* 0x0000bb0021217a20 */ /* 0x000fc40000410000 */
[----:B------:R-:W-:Y:S02]  /*d1e0*/  FMUL.FTZ R34, R34, c[0x0][0x2ec] ;  /* 0x0000bb0022227a20 */ /* 0x000fe40000410000 */
[----:B------:R-:W-:Y:S01]  /*d1f0*/  FMUL.FTZ R35, R35, c[0x0][0x2ec] ;  /* 0x0000bb0023237a20 */ /* 0x000fe20000410000 */
[----:B------:R-:W-:Y:S01]  /*d200*/  HMMA.16816.F32.BF16 R64, R12, R26, R64 ;  /* 0x0000001a0c40723c */ /* 0x000fe20000041840 */
[----:B------:R-:W3:Y:S01]  /*d210*/  LDSM.16.M88.4 R24, [R152+0x2800] ;  /* 0x002800009818783b */ /* 0x000ee20000000200 */
[----:B------:R-:W-:Y:S01]  /*d220*/  MUFU.TANH R79, R32 ;  /* 0x00000020004f7308 */ /* 0x000fe20000002400 */
[----:B------:R-:W-:Y:S02]  /*d230*/  FMUL.FTZ R75, R75, c[0x0][0x2ec] ;  /* 0x0000bb004b4b7a20 */ /* 0x000fe40000410000 */
[----:B------:R-:W-:-:S03]  /*d240*/  FMUL.FTZ R73, R73, c[0x0][0x2ec] ;  /* 0x0000bb0049497a20 */ /* 0x000fc60000410000 */
[----:B------:R-:W-:Y:S02]  /*d250*/  HMMA.16816.F32.BF16 R56, R16, R82, R56 ;  /* 0x000000521038723c */ /* 0x000fe40000041838 */
[----:B------:R-:W-:Y:S05]  /*d260*/  MUFU.TANH R81, R33 ;  /* 0x0000002100517308 */ /* 0x000fea0000002400 */
[----:B------:R-:W-:Y:S01]  /*d270*/  IADD3 R82, R2, 0x20, RZ ;  /* 0x0000002002527810 */ /* 0x000fe20007ffe0ff */
[----:B--2---:R-:W-:Y:S01]  /*d280*/  HMMA.16816.F32.BF16 R60, R8, R28, R60 ;  /* 0x0000001c083c723c */ /* 0x004fe2000004183c */
[----:B------:R-:W-:Y:S01]  /*d290*/  FMUL.FTZ R70, R70, c[0x0][0x2ec] ;  /* 0x0000bb0046467a20 */ /* 0x000fe20000410000 */
[----:B------:R-:W-:Y:S01]  /*d2a0*/  MUFU.TANH R83, R34 ;  /* 0x0000002200537308 */ /* 0x000fe20000002400 */
[----:B------:R-:W-:-:S02]  /*d2b0*/  FMUL.FTZ R69, R69, c[0x0][0x2ec] ;  /* 0x0000bb0045457a20 */ /* 0x000fc40000410000 */
[----:B------:R-:W-:-:S03]  /*d2c0*/  FMUL.FTZ R71, R71, c[0x0][0x2ec] ;  /* 0x0000bb0047477a20 */ /* 0x000fc60000410000 */
[C---:B------:R-:W-:Y:S01]  /*d2d0*/  HMMA.16816.F32.BF16 R48, R16.reuse, R88, R48 ;  /* 0x000000581030723c */ /* 0x040fe20000041830 */
[----:B------:R-:W-:Y:S01]  /*d2e0*/  FMUL.FTZ R65, R65, c[0x0][0x2ec] ;  /* 0x0000bb0041417a20 */ /* 0x000fe20000410000 */
[----:B------:R5:W-:Y:S01]  /*d2f0*/  MUFU.TANH R149, R70 ;  /* 0x0000004600957308 */ /* 0x000be20000002400 */
[----:B------:R-:W-:Y:S02]  /*d300*/  FMUL.FTZ R67, R67, c[0x0][0x2ec] ;  /* 0x0000bb0043437a20 */ /* 0x000fe40000410000 */
[----:B------:R-:W-:Y:S02]  /*d310*/  FMUL.FTZ R64, R64, c[0x0][0x2ec] ;  /* 0x0000bb0040407a20 */ /* 0x000fe40000410000 */
[----:B------:R-:W-:Y:S01]  /*d320*/  FMUL.FTZ R89, R72, c[0x0][0x2ec] ;  /* 0x0000bb0048597a20 */ /* 0x000fe20000410000 */
[C---:B------:R-:W-:Y:S02]  /*d330*/  HMMA.16816.F32.BF16 R40, R16.reuse, R90, R40 ;  /* 0x0000005a1028723c */ /* 0x040fe40000041828 */
[----:B------:R2:W-:Y:S05]  /*d340*/  MUFU.TANH R91, R35 ;  /* 0x00000023005b7308 */ /* 0x0005ea0000002400 */
[----:B------:R-:W-:Y:S01]  /*d350*/  IADD3 R90, R2, 0x28, RZ ;  /* 0x00000028025a7810 */ /* 0x000fe20007ffe0ff */
[C---:B-1----:R-:W-:Y:S01]  /*d360*/  HMMA.16816.F32.BF16 R84, R16.reuse, R36, R84 ;  /* 0x000000241054723c */ /* 0x042fe20000041854 */
[----:B-----5:R-:W-:Y:S01]  /*d370*/  FFMA.FTZ R70, R0, R76, R121 ;  /* 0x0000004c00467223 */ /* 0x020fe20000010079 */
[----:B------:R-:W1:Y:S05]  /*d380*/  I2F R80, R82 ;  /* 0x0000005200507306 */ /* 0x000e6a0000201400 */
[----:B------:R-:W-:Y:S01]  /*d390*/  FMUL.FTZ R37, R74, c[0x0][0x2ec] ;  /* 0x0000bb004a257a20 */ /* 0x000fe20000410000 */
[----:B------:R-:W-:Y:S01]  /*d3a0*/  HMMA.16816.F32.BF16 R20, R16, R38, R20 ;  /* 0x000000261014723c */ /* 0x000fe20000041814 */
[----:B------:R-:W4:Y:S01]  /*d3b0*/  LDSM.16.M88.4 R16, [R166+0x3000] ;  /* 0x00300000a610783b */ /* 0x000f220000000200 */
[----:B------:R-:W-:Y:S01]  /*d3c0*/  FFMA.FTZ R74, R0, R109, R119 ;  /* 0x0000006d004a7223 */ /* 0x000fe20000010077 */
[----:B------:R-:W5:Y:S02]  /*d3d0*/  I2F R72, R90 ;  /* 0x0000005a00487306 */ /* 0x000f640000201400 */
[----:B--2---:R-:W-:Y:S02]  /*d3e0*/  LDSM.16.M88.4 R32, [R152+0x3000] ;  /* 0x003000009820783b */ /* 0x004fe40000000200 */
[----:B------:R-:W-:Y:S01]  /*d3f0*/  FMUL.FTZ R39, R68, c[0x0][0x2ec] ;  /* 0x0000bb0044277a20 */ /* 0x000fe20000410000 */
[----:B------:R-:W-:Y:S01]  /*d400*/  HMMA.16816.F32.BF16 R56, R8, R30, R56 ;  /* 0x0000001e0838723c */ /* 0x000fe20000041838 */
[----:B------:R-:W2:Y:S01]  /*d410*/  LDSM.16.M88.4 R28, [R166+0x3800] ;  /* 0x00380000a61c783b */ /* 0x000ea20000000200 */
[----:B------:R-:W-:Y:S01]  /*d420*/  IADD3 R38, R2, 0x29, RZ ;  /* 0x0000002902267810 */ /* 0x000fe20007ffe0ff */
[----:B------:R1:W-:Y:S01]  /*d430*/  MUFU.TANH R153, R65 ;  /* 0x0000004100997308 */ /* 0x0003e20000002400 */
[----:B------:R-:W-:-:S04]  /*d440*/  FFMA.FTZ R68, R0, R105, R115 ;  /* 0x0000006900447223 */ /* 0x000fc80000010073 */
[----:B---3--:R-:W-:Y:S03]  /*d450*/  HMMA.16816.F32.BF16 R60, R12, R24, R60 ;  /* 0x000000180c3c723c */ /* 0x008fe6000004183c */
[----:B------:R-:W3:Y:S04]  /*d460*/  I2F R88, R94 ;  /* 0x0000005e00587306 */ /* 0x000ee80000201400 */
[----:B------:R-:W-:Y:S01]  /*d470*/  IMAD R24, R7, 0x4, R44 ;  /* 0x0000000407187824 */ /* 0x000fe200078e022c */
[----:B------:R-:W-:-:S03]  /*d480*/  IADD3 R44, R2, 0x38, RZ ;  /* 0x00000038022c7810 */ /* 0x000fc60007ffe0ff */
[----:B------:R-:W-:Y:S01]  /*d490*/  IMAD.U32 R7, R24, 0x10, R183 ;  /* 0x0000001018077824 */ /* 0x000fe200078e00b7 */
[----:B------:R-:W-:Y:S01]  /*d4a0*/  MUFU.TANH R89, R89 ;  /* 0x0000005900597308 */ /* 0x000fe20000002400 */
[----:B-1----:R-:W-:-:S03]  /*d4b0*/  FFMA.FTZ R65, R0, R80, R137 ;  /* 0x0000005000417223 */ /* 0x002fc60000010089 */
[----:B------:R-:W-:Y:S01]  /*d4c0*/  IADD3 R102, -R176, 0x1, R7 ;  /* 0x00000001b0667810 */ /* 0x000fe20007ffe107 */
[----:B------:R-:W-:Y:S01]  /*d4d0*/  HMMA.16816.F32.BF16 R56, R12, R26, R56 ;  /* 0x0000001a0c38723c */ /* 0x000fe20000041838 */
[----:B------:R-:W-:Y:S01]  /*d4e0*/  FFMA.FTZ R7, R0, R55, R110 ;  /* 0x0000003700077223 */ /* 0x000fe2000001006e */
[----:B------:R-:W-:Y:S01]  /*d4f0*/  IADD3 R110, R2, 0x48, RZ ;  /* 0x00000048026e7810 */ /* 0x000fe20007ffe0ff */
[----:B------:R-:W-:Y:S01]  /*d500*/  MUFU.TANH R37, R37 ;  /* 0x0000002500257308 */ /* 0x000fe20000002400 */
[----:B------:R-:W-:-:S03]  /*d510*/  IADD3 R102, R102, c[0x0][0x2e8], R47 ;  /* 0x0000ba0066667a10 */ /* 0x000fc60007ffe02f */
[----:B------:R-:W-:Y:S01]  /*d520*/  FFMA.FTZ R26, R0, R99, R112 ;  /* 0x00000063001a7223 */ /* 0x000fe20000010070 */
[C---:B------:R-:W-:Y:S01]  /*d530*/  IADD3 R24, R102.reuse, 0x8, RZ ;  /* 0x0000000866187810 */ /* 0x040fe20007ffe0ff */
[C---:B----4-:R-:W-:Y:S01]  /*d540*/  HMMA.16816.F32.BF16 R48, R8.reuse, R16, R48 ;  /* 0x000000100830723c */ /* 0x050fe20000041830 */
[-C--:B------:R-:W-:Y:S01]  /*d550*/  IMNMX R102, R102, R47.reuse, PT ;  /* 0x0000002f66667217 */ /* 0x080fe20003800200 */
[----:B------:R-:W-:Y:S01]  /*d560*/  FMUL.FTZ R45, R62, c[0x0][0x2ec] ;  /* 0x0000bb003e2d7a20 */ /* 0x000fe20000410000 */
[----:B------:R-:W-:Y:S01]  /*d570*/  IMNMX R103, R24, R47, PT ;  /* 0x0000002f18677217 */ /* 0x000fe20003800200 */
[----:B------:R-:W-:Y:S01]  /*d580*/  FFMA.FTZ R24, R0, R55, R93 ;  /* 0x0000003700187223 */ /* 0x000fe2000001005d */
[----:B------:R-:W-:Y:S01]  /*d590*/  ISETP.GE.AND P4, PT, R96, R102, PT ;  /* 0x000000666000720c */ /* 0x000fe20003f86270 */
[----:B-----5:R-:W-:Y:S01]  /*d5a0*/  FFMA.FTZ R62, R0, R72, R139 ;  /* 0x00000048003e7223 */ /* 0x020fe2000001008b */
[----:B------:R-:W-:Y:S01]  /*d5b0*/  ISETP.GE.AND P3, PT, R54, R103, PT ;  /* 0x000000673600720c */ /* 0x000fe20003f66270 */
[C---:B--2---:R-:W-:Y:S01]  /*d5c0*/  HMMA.16816.F32.BF16 R84, R8.reuse, R28, R84 ;  /* 0x0000001c0854723c */ /* 0x044fe20000041854 */
[----:B------:R-:W-:Y:S01]  /*d5d0*/  FSEL R26, R26, -INF , !P4 ;  /* 0xff8000001a1a7808 */ /* 0x000fe20006000000 */
[----:B------:R-:W-:Y:S01]  /*d5e0*/  FMUL.FTZ R16, R66, c[0x0][0x2ec] ;  /* 0x0000bb0042107a20 */ /* 0x000fe20000410000 */
[-C--:B------:R-:W-:Y:S01]  /*d5f0*/  ISETP.GE.AND P4, PT, R78, R102.reuse, PT ;  /* 0x000000664e00720c */ /* 0x080fe20003f86270 */
[----:B------:R1:W-:Y:S01]  /*d600*/  MUFU.TANH R147, R69 ;  /* 0x0000004500937308 */ /* 0x0003e20000002400 */
[----:B------:R-:W-:Y:S01]  /*d610*/  ISETP.GE.AND P1, PT, R46, R102, PT ;  /* 0x000000662e00720c */ /* 0x000fe20003f26270 */
[----:B------:R-:W-:Y:S01]  /*d620*/  FFMA.FTZ R27, R0, R109, R120 ;  /* 0x0000006d001b7223 */ /* 0x000fe20000010078 */
[----:B------:R-:W-:Y:S01]  /*d630*/  IADD3 R66, R2, 0x31, RZ ;  /* 0x0000003102427810 */ /* 0x000fe20007ffe0ff */
[-C--:B------:R-:W-:Y:S01]  /*d640*/  FFMA.FTZ R28, R0, R97.reuse, R111 ;  /* 0x00000061001c7223 */ /* 0x080fe2000001006f */
[----:B------:R-:W-:Y:S01]  /*d650*/  FSEL R24, R24, -INF , !P1 ;  /* 0xff80000018187808 */ /* 0x000fe20004800000 */
[----:B------:R-:W-:Y:S01]  /*d660*/  FFMA.FTZ R97, R0, R97, R113 ;  /* 0x0000006100617223 */ /* 0x000fe20000010071 */
[-C--:B------:R-:W-:Y:S01]  /*d670*/  ISETP.GE.AND P1, PT, R98, R103.reuse, PT ;  /* 0x000000676200720c */ /* 0x080fe20003f26270 */
[----:B------:R-:W-:Y:S01]  /*d680*/  HMMA.16816.F32.BF16 R40, R8, R18, R40 ;  /* 0x000000120828723c */ /* 0x000fe20000041828 */
[----:B------:R-:W-:Y:S01]  /*d690*/  MUFU.TANH R25, R16 ;  /* 0x0000001000197308 */ /* 0x000fe20000002400 */
[----:B------:R-:W-:Y:S01]  /*d6a0*/  ISETP.GE.AND P0, PT, R46, R103, PT ;  /* 0x000000672e00720c */ /* 0x000fe20003f06270 */
[----:B------:R-:W-:Y:S01]  /*d6b0*/  FMUL.FTZ R55, R57, c[0x0][0x2ec] ;  /* 0x0000bb0039377a20 */ /* 0x000fe20000410000 */
[----:B------:R-:W-:Y:S01]  /*d6c0*/  FSEL R97, R97, -INF , !P3 ;  /* 0xff80000061617808 */ /* 0x000fe20005800000 */
[----:B---3--:R-:W-:Y:S01]  /*d6d0*/  FFMA.FTZ R57, R0, R88, R95 ;  /* 0x0000005800397223 */ /* 0x008fe2000001005f */
[-C--:B------:R-:W-:Y:S01]  /*d6e0*/  ISETP.GE.AND P3, PT, R108, R102.reuse, PT ;  /* 0x000000666c00720c */ /* 0x080fe20003f66270 */
[----:B------:R-:W-:Y:S01]  /*d6f0*/  FMUL.FTZ R63, R63, c[0x0][0x2ec] ;  /* 0x0000bb003f3f7a20 */ /* 0x000fe20000410000 */
[----:B------:R-:W-:Y:S01]  /*d700*/  @P4 LOP3.LUT R178, R178, 0x1, RZ, 0xfc, !PT ;  /* 0x00000001b2b24812 */ /* 0x000fe200078efcff */
[----:B------:R-:W-:Y:S01]  /*d710*/  HMMA.16816.F32.BF16 R48, R12, R32, R48 ;  /* 0x000000200c30723c */ /* 0x000fe20000041830 */
[----:B------:R-:W-:Y:S01]  /*d720*/  FSEL R74, R74, -INF , !P3 ;  /* 0xff8000004a4a7808 */ /* 0x000fe20005800000 */
[----:B------:R-:W-:Y:S01]  /*d730*/  I2F R19, R66 ;  /* 0x0000004200137306 */ /* 0x000fe20000201400 */
[----:B------:R-:W-:Y:S01]  /*d740*/  LOP3.LUT P3, RZ, R178, 0x1, RZ, 0xc0, !PT ;  /* 0x00000001b2ff7812 */ /* 0x000fe2000786c0ff */
[----:B-1----:R-:W-:Y:S01]  /*d750*/  FFMA.FTZ R69, R0, R107, R118 ;  /* 0x0000006b00457223 */ /* 0x002fe20000010076 */
[----:B------:R-:W-:Y:S01]  /*d760*/  LOP3.LUT R178, R178, 0xfffffffe, RZ, 0xc0, !PT ;  /* 0xfffffffeb2b27812 */ /* 0x000fe200078ec0ff */
[----:B------:R-:W-:Y:S01]  /*d770*/  FMUL.FTZ R60, R60, c[0x0][0x2ec] ;  /* 0x0000bb003c3c7a20 */ /* 0x000fe20000410000 */
[----:B------:R-:W-:Y:S01]  /*d780*/  FSEL R70, R70, -INF , !P3 ;  /* 0xff80000046467808 */ /* 0x000fe20005800000 */
[----:B------:R-:W-:Y:S01]  /*d790*/  FFMA.FTZ R33, R0, R105, R117 ;  /* 0x0000006900217223 */ /* 0x000fe20000010075 */
[-C--:B------:R-:W-:Y:S01]  /*d7a0*/  ISETP.GE.AND P3, PT, R90, R102.reuse, PT ;  /* 0x000000665a00720c */ /* 0x080fe20003f66270 */
[----:B------:R-:W1:Y:S01]  /*d7b0*/  I2F R16, R44 ;  /* 0x0000002c00107306 */ /* 0x000e620000201400 */
[----:B------:R-:W-:Y:S01]  /*d7c0*/  IADD3 R18, R2, 0x30, RZ ;  /* 0x0000003002127810 */ /* 0x000fe20007ffe0ff */
[----:B------:R-:W-:Y:S01]  /*d7d0*/  HMMA.16816.F32.BF16 R20, R8, R30, R20 ;  /* 0x0000001e0814723c */ /* 0x000fe20000041814 */
[----:B------:R-:W-:Y:S01]  /*d7e0*/  FSEL R33, R33, -INF , !P1 ;  /* 0xff80000021217808 */ /* 0x000fe20004800000 */
[----:B------:R-:W-:Y:S01]  /*d7f0*/  FMUL.FTZ R61, R61, c[0x0][0x2ec] ;  /* 0x0000bb003d3d7a20 */ /* 0x000fe20000410000 */
[----:B------:R-:W-:Y:S01]  /*d800*/  ISETP.GE.AND P1, PT, R82, R103, PT ;  /* 0x000000675200720c */ /* 0x000fe20003f26270 */
[----:B------:R-:W-:Y:S01]  /*d810*/  FFMA.FTZ R46, R0, R107, R116 ;  /* 0x0000006b002e7223 */ /* 0x000fe20000010074 */
[----:B------:R-:W-:Y:S01]  /*d820*/  ISETP.GE.AND P2, PT, R54, R102, PT ;  /* 0x000000663600720c */ /* 0x000fe20003f46270 */
[----:B------:R-:W2:Y:S01]  /*d830*/  I2F R17, R18 ;  /* 0x0000001200117306 */ /* 0x000ea20000201400 */
[----:B------:R-:W-:Y:S01]  /*d840*/  FSEL R65, R65, -INF , !P1 ;  /* 0xff80000041417808 */ /* 0x000fe20004800000 */
[----:B------:R-:W-:Y:S01]  /*d850*/  HMMA.16816.F32.BF16 R40, R12, R34, R40 ;  /* 0x000000220c28723c */ /* 0x000fe20000041828 */
[----:B------:R-:W-:Y:S01]  /*d860*/  FSEL R7, R7, -INF , !P0 ;  /* 0xff80000007077808 */ /* 0x000fe20004000000 */
[----:B------:R-:W-:Y:S01]  /*d870*/  FMUL.FTZ R56, R56, c[0x0][0x2ec] ;  /* 0x0000bb0038387a20 */ /* 0x000fe20000410000 */
[----:B------:R-:W-:Y:S01]  /*d880*/  @P3 LOP3.LUT R178, R178, 0x1, RZ, 0xfc, !PT ;  /* 0x00000001b2b23812 */ /* 0x000fe200078efcff */
[----:B------:R-:W-:Y:S01]  /*d890*/  FMUL.FTZ R50, R50, c[0x0][0x2ec] ;  /* 0x0000bb0032327a20 */ /* 0x000fe20000410000 */
[-C--:B------:R-:W-:Y:S01]  /*d8a0*/  ISETP.GE.AND P5, PT, R96, R103.reuse, PT ;  /* 0x000000676000720c */ /* 0x080fe20003fa6270 */
[----:B------:R3:W-:Y:S01]  /*d8b0*/  MUFU.TANH R151, R71 ;  /* 0x0000004700977308 */ /* 0x0007e20000002400 */
[----:B------:R-:W-:Y:S01]  /*d8c0*/  LOP3.LUT P1, RZ, R178, 0x1, RZ, 0xc0, !PT ;  /* 0x00000001b2ff7812 */ /* 0x000fe2000782c0ff */
[----:B-1----:R-:W-:Y:S01]  /*d8d0*/  FFMA.FTZ R89, R0, R16, R89 ;  /* 0x0000001000597223 */ /* 0x002fe20000010059 */
[----:B------:R-:W-:Y:S01]  /*d8e0*/  ISETP.GE.AND P0, PT, R104, R103, PT ;  /* 0x000000676800720c */ /* 0x000fe20003f06270 */
[----:B------:R-:W-:Y:S01]  /*d8f0*/  FMUL.FTZ R34, R49, c[0x0][0x2ec] ;  /* 0x0000bb0031227a20 */ /* 0x000fe20000410000 */
[----:B------:R-:W-:Y:S01]  /*d900*/  FSEL R62, R62, -INF , !P1 ;  /* 0xff8000003e3e7808 */ /* 0x000fe20004800000 */
[----:B------:R-:W-:Y:S01]  /*d910*/  FMUL.FTZ R48, R48, c[0x0][0x2ec] ;  /* 0x0000bb0030307a20 */ /* 0x000fe20000410000 */
[----:B------:R-:W-:Y:S01]  /*d920*/  ISETP.GE.AND P1, PT, R66, R102, PT ;  /* 0x000000664200720c */ /* 0x000fe20003f26270 */
[----:B------:R1:W-:Y:S01]  /*d930*/  MUFU.TANH R157, R67 ;  /* 0x00000043009d7308 */ /* 0x0003e20000002400 */
[----:B------:R-:W-:Y:S01]  /*d940*/  FSEL R28, R28, -INF , !P2 ;  /* 0xff8000001c1c7808 */ /* 0x000fe20005000000 */
[----:B------:R-:W-:Y:S01]  /*d950*/  FFMA.FTZ R117, R0, R122, R149 ;  /* 0x0000007a00757223 */ /* 0x000fe20000010095 */
[----:B------:R-:W-:Y:S01]  /*d960*/  ISETP.GE.AND P2, PT, R104, R102, PT ;  /* 0x000000666800720c */ /* 0x000fe20003f46270 */
[----:B--2---:R-:W-:Y:S01]  /*d970*/  FFMA.FTZ R104, R0, R17, R79 ;  /* 0x0000001100687223 */ /* 0x004fe2000001004f */
[----:B------:R-:W-:-:S02]  /*d980*/  LOP3.LUT R178, R178, 0xfffffffe, RZ, 0xc0, !PT ;  /* 0xfffffffeb2b27812 */ /* 0x000fc400078ec0ff */
[----:B------:R-:W-:Y:S01]  /*d990*/  FSEL R69, R69, -INF , !P0 ;  /* 0xff80000045457808 */ /* 0x000fe20004000000 */
[----:B---3--:R-:W-:Y:S01]  /*d9a0*/  FFMA.FTZ R71, R0, R99, R114 ;  /* 0x0000006300477223 */ /* 0x008fe20000010072 */
[-C--:B------:R-:W-:Y:S01]  /*d9b0*/  ISETP.GE.AND P0, PT, R94, R103.reuse, PT ;  /* 0x000000675e00720c */ /* 0x080fe20003f06270 */
[----:B------:R2:W3:Y:S01]  /*d9c0*/  MUFU.TANH R145, R75 ;  /* 0x0000004b00917308 */ /* 0x0004e20000002400 */
[----:B------:R-:W-:Y:S01]  /*d9d0*/  FMUL.FTZ R8, R42, c[0x0][0x2ec] ;  /* 0x0000bb002a087a20 */ /* 0x000fe20000410000 */
[----:B------:R-:W-:Y:S01]  /*d9e0*/  @P1 LOP3.LUT R178, R178, 0x1, RZ, 0xfc, !PT ;  /* 0x00000001b2b21812 */ /* 0x000fe200078efcff */
[----:B------:R-:W-:Y:S01]  /*d9f0*/  FMUL.FTZ R40, R40, c[0x0][0x2ec] ;  /* 0x0000bb0028287a20 */ /* 0x000fe20000410000 */
[----:B------:R-:W-:Y:S01]  /*da00*/  FSEL R71, R71, -INF , !P5 ;  /* 0xff80000047477808 */ /* 0x000fe20006800000 */
[----:B------:R-:W-:Y:S01]  /*da10*/  FMUL.FTZ R9, R43, c[0x0][0x2ec] ;  /* 0x0000bb002b097a20 */ /* 0x000fe20000410000 */
[----:B------:R-:W-:Y:S01]  /*da20*/  ISETP.GE.AND P5, PT, R108, R103, PT ;  /* 0x000000676c00720c */ /* 0x000fe20003fa6270 */
[----:B-1----:R-:W-:Y:S01]  /*da30*/  FFMA.FTZ R67, R0, R17, R83 ;  /* 0x0000001100437223 */ /* 0x002fe20000010053 */
[----:B------:R-:W-:Y:S01]  /*da40*/  ISETP.GE.AND P1, PT, R66, R103, PT ;  /* 0x000000674200720c */ /* 0x000fe20003f26270 */
[----:B------:R-:W-:Y:S01]  /*da50*/  FMUL.FTZ R17, R59, c[0x0][0x2ec] ;  /* 0x0000bb003b117a20 */ /* 0x000fe20000410000 */
[----:B------:R1:W-:Y:S01]  /*da60*/  MUFU.TANH R112, R63 ;  /* 0x0000003f00707308 */ /* 0x0003e20000002400 */
[----:B------:R-:W-:Y:S01]  /*da70*/  FSEL R27, R27, -INF , !P5 ;  /* 0xff8000001b1b7808 */ /* 0x000fe20006800000 */
[----:B------:R-:W-:Y:S01]  /*da80*/  FFMA.FTZ R66, R0, R19, R81 ;  /* 0x0000001300427223 */ /* 0x000fe20000010051 */
[----:B------:R-:W-:-:S02]  /*da90*/  FSEL R57, R57, -INF , !P0 ;  /* 0xff80000039397808 */ /* 0x000fc40004000000 */
[----:B------:R-:W-:Y:S01]  /*daa0*/  ISETP.GE.AND P5, PT, R18, R102, PT ;  /* 0x000000661200720c */ /* 0x000fe20003fa6270 */
[----:B--2---:R-:W-:Y:S01]  /*dab0*/  FFMA.FTZ R75, R0, R76, R123 ;  /* 0x0000004c004b7223 */ /* 0x004fe2000001007b */
[----:B------:R-:W-:Y:S01]  /*dac0*/  ISETP.GE.AND P0, PT, R18, R103, PT ;  /* 0x000000671200720c */ /* 0x000fe20003f06270 */
[----:B------:R2:W-:Y:S01]  /*dad0*/  MUFU.TANH R81, R17 ;  /* 0x0000001100517308 */ /* 0x0005e20000002400 */
[----:B------:R-:W-:Y:S01]  /*dae0*/  FFMA.FTZ R123, R0, R16, R37 ;  /* 0x00000010007b7223 */ /* 0x000fe20000010025 */
[----:B------:R-:W-:Y:S01]  /*daf0*/  IADD3 R111, R2, 0x51, RZ ;  /* 0x00000051026f7810 */ /* 0x000fe20007ffe0ff */
[----:B---3--:R-:W-:Y:S01]  /*db00*/  FFMA.FTZ R121, R0, R132, R145 ;  /* 0x0000008400797223 */ /* 0x008fe20000010091 */
[----:B------:R-:W-:Y:S02]  /*db10*/  ISETP.GE.AND P6, PT, R98, R102, PT ;  /* 0x000000666200720c */ /* 0x000fe40003fc6270 */
[----:B------:R-:W-:Y:S01]  /*db20*/  IADD3 R98, R2, 0x49, RZ ;  /* 0x0000004902627810 */ /* 0x000fe20007ffe0ff */
[----:B-1----:R-:W-:Y:S01]  /*db30*/  FFMA.FTZ R63, R0, R19, R91 ;  /* 0x00000013003f7223 */ /* 0x002fe2000001005b */
[----:B------:R-:W1:Y:S01]  /*db40*/  MUFU.TANH R39, R39 ;  /* 0x0000002700277308 */ /* 0x000e620000002400 */
[----:B------:R-:W-:-:S02]  /*db50*/  IADD3 R76, R2, 0x60, RZ ;  /* 0x00000060024c7810 */ /* 0x000fc40007ffe0ff */
[----:B------:R-:W-:Y:S02]  /*db60*/  ISETP.GE.AND P4, PT, R78, R103, PT ;  /* 0x000000674e00720c */ /* 0x000fe40003f86270 */
[----:B------:R-:W-:Y:S01]  /*db70*/  FSEL R68, R68, -INF , !P6 ;  /* 0xff80000044447808 */ /* 0x000fe20007000000 */
[----:B--2---:R-:W2:Y:S02]  /*db80*/  LDSM.16.M88.4 R16, [R152+0x3800] ;  /* 0x003800009810783b */ /* 0x004ea40000000200 */
[----:B------:R-:W3:Y:S01]  /*db90*/  I2F R36, R38 ;  /* 0x0000002600247306 */ /* 0x000ee20000201400 */
[----:B------:R-:W-:Y:S01]  /*dba0*/  IADD3 R107, R2, 0x58, RZ ;  /* 0x00000058026b7810 */ /* 0x000fe20007ffe0ff */
[----:B------:R-:W-:-:S04]  /*dbb0*/  DEPBAR.LE SB0, 0x0 ;  /* 0x000080000000791a */ /* 0x000fc80000000000 */
[----:B------:R-:W-:Y:S02]  /*dbc0*/  ISETP.GE.AND P6, PT, R82, R102, PT ;  /* 0x000000665200720c */ /* 0x000fe40003fc6270 */
[----:B------:R4:W-:Y:S01]  /*dbd0*/  MUFU.TANH R155, R64 ;  /* 0x00000040009b7308 */ /* 0x0009e20000002400 */
[----:B-1----:R-:W-:Y:S01]  /*dbe0*/  FFMA.FTZ R120, R0, R122, R39 ;  /* 0x0000007a00787223 */ /* 0x002fe20000010027 */
[----:B------:R-:W-:Y:S02]  /*dbf0*/  FSEL R75, R75, -INF , !P4 ;  /* 0xff8000004b4b7808 */ /* 0x000fe40006000000 */
[----:B------:R-:W-:Y:S02]  /*dc00*/  FSEL R67, R67, -INF , !P0 ;  /* 0xff80000043437808 */ /* 0x000fe40004000000 */
[----:B------:R-:W-:Y:S02]  /*dc10*/  FSEL R46, R46, -INF , !P2 ;  /* 0xff8000002e2e7808 */ /* 0x000fe40005000000 */
[----:B------:R-:W1:Y:S01]  /*dc20*/  I2F R96, R110 ;  /* 0x0000006e00607306 */ /* 0x000e620000201400 */
[-C--:B------:R-:W-:Y:S01]  /*dc30*/  ISETP.GE.AND P4, PT, R90, R103.reuse, PT ;  /* 0x000000675a00720c */ /* 0x080fe20003f86270 */
[----:B------:R-:W-:Y:S01]  /*dc40*/  FMUL.FTZ R90, R58, c[0x0][0x2ec] ;  /* 0x0000bb003a5a7a20 */ /* 0x000fe20000410000 */
[----:B------:R-:W-:Y:S01]  /*dc50*/  ISETP.GE.AND P0, PT, R134, R103, PT ;  /* 0x000000678600720c */ /* 0x000fe20003f06270 */
[----:B---3--:R-:W-:Y:S01]  /*dc60*/  FFMA.FTZ R58, R0, R36, R77 ;  /* 0x00000024003a7223 */ /* 0x008fe2000001004d */
[----:B------:R-:W-:-:S02]  /*dc70*/  ISETP.GE.AND P2, PT, R94, R102, PT ;  /* 0x000000665e00720c */ /* 0x000fc40003f46270 */
[----:B------:R-:W-:Y:S01]  /*dc80*/  IADD3 R113, R2, 0x50, RZ ;  /* 0x0000005002717810 */ /* 0x000fe20007ffe0ff */
[----:B----4-:R-:W-:Y:S01]  /*dc90*/  FFMA.FTZ R64, R0, R80, R133 ;  /* 0x0000005000407223 */ /* 0x010fe20000010085 */
[----:B------:R-:W-:Y:S01]  /*dca0*/  IADD3 R80, R2, 0x68, RZ ;  /* 0x0000006802507810 */ /* 0x000fe20007ffe0ff */
[----:B------:R3:W-:Y:S01]  /*dcb0*/  MUFU.TANH R29, R60 ;  /* 0x0000003c001d7308 */ /* 0x0007e20000002400 */
[----:B------:R-:W-:Y:S02]  /*dcc0*/  FSEL R121, R121, -INF , !P0 ;  /* 0xff80000079797808 */ /* 0x000fe40004000000 */
[----:B------:R-:W-:Y:S02]  /*dcd0*/  FSEL R64, R64, -INF , !P6 ;  /* 0xff80000040407808 */ /* 0x000fe40007000000 */
[----:B------:R-:W-:Y:S01]  /*dce0*/  ISETP.GE.AND P6, PT, R38, R102, PT ;  /* 0x000000662600720c */ /* 0x000fe20003fc6270 */
[-C--:B-1----:R-:W-:Y:S01]  /*dcf0*/  FFMA.FTZ R119, R0, R96.reuse, R25 ;  /* 0x0000006000777223 */ /* 0x082fe20000010019 */
[----:B------:R-:W-:Y:S01]  /*dd00*/  ISETP.GE.AND P0, PT, R110, R103, PT ;  /* 0x000000676e00720c */ /* 0x000fe20003f06270 */
[----:B------:R-:W1:Y:S01]  /*dd10*/  I2F R99, R111 ;  /* 0x0000006f00637306 */ /* 0x000e620000201400 */
[----:B------:R-:W-:Y:S01]  /*dd20*/  FSEL R58, R58, -INF , !P6 ;  /* 0xff8000003a3a7808 */ /* 0x000fe20007000000 */
[----:B------:R-:W-:Y:S01]  /*dd30*/  FFMA.FTZ R122, R0, R96, R155 ;  /* 0x00000060007a7223 */ /* 0x000fe2000001009b */
[----:B------:R-:W-:Y:S01]  /*dd40*/  LOP3.LUT P6, RZ, R178, 0x1, RZ, 0xc0, !PT ;  /* 0x00000001b2ff7812 */ /* 0x000fe200078cc0ff */
[----:B--2---:R-:W-:Y:S01]  /*dd50*/  HMMA.16816.F32.BF16 R84, R12, R16, R84 ;  /* 0x000000100c54723c */ /* 0x004fe20000041854 */
[----:B------:R-:W-:Y:S01]  /*dd60*/  IADD3 R78, R2, 0x59, RZ ;  /* 0x00000059024e7810 */ /* 0x000fe20007ffe0ff */
[----:B---3--:R-:W-:-:S02]  /*dd70*/  FFMA.FTZ R60, R0, R88, R135 ;  /* 0x00000058003c7223 */ /* 0x008fc40000010087 */
[----:B------:R-:W-:Y:S01]  /*dd80*/  MUFU.TANH R8, R8 ;  /* 0x0000000800087308 */ /* 0x000fe20000002400 */
[----:B------:R-:W-:Y:S02]  /*dd90*/  FSEL R119, R119, -INF , !P0 ;  /* 0xff80000077777808 */ /* 0x000fe40004000000 */
[----:B------:R-:W-:Y:S01]  /*dda0*/  FMUL.FTZ R16, R41, c[0x0][0x2ec] ;  /* 0x0000bb0029107a20 */ /* 0x000fe20000410000 */
[----:B------:R-:W-:Y:S01]  /*ddb0*/  HMMA.16816.F32.BF16 R12, R12, R18, R20 ;  /* 0x000000120c0c723c */ /* 0x000fe20000041814 */
[----:B------:R-:W-:Y:S02]  /*ddc0*/  FSEL R60, R60, -INF , !P2 ;  /* 0xff8000003c3c7808 */ /* 0x000fe40005000000 */
[----:B------:R-:W-:Y:S01]  /*ddd0*/  ISETP.GE.AND P2, PT, R44, R103, PT ;  /* 0x000000672c00720c */ /* 0x000fe20003f46270 */
[----:B------:R-:W2:Y:S01]  /*dde0*/  I2F R135, R80 ;  /* 0x0000005000877306 */ /* 0x000ea20000201400 */
[----:B-1----:R-:W-:Y:S01]  /*ddf0*/  FFMA.FTZ R109, R0, R99, R112 ;  /* 0x00000063006d7223 */ /* 0x002fe20000010070 */
[----:B------:R-:W-:-:S02]  /*de00*/  ISETP.GE.AND P3, PT, R38, R103, PT ;  /* 0x000000672600720c */ /* 0x000fc40003f66270 */
[-C--:B------:R-:W-:Y:S02]  /*de10*/  ISETP.GE.AND P0, PT, R111, R103.reuse, PT ;  /* 0x000000676f00720c */ /* 0x080fe40003f06270 */
[----:B------:R-:W-:Y:S02]  /*de20*/  IADD3 R38, R2, 0x69, RZ ;  /* 0x0000006902267810 */ /* 0x000fe40007ffe0ff */
[----:B------:R-:W1:Y:S01]  /*de30*/  MUFU.TANH R73, R73 ;  /* 0x0000004900497308 */ /* 0x000e620000002400 */
[----:B------:R-:W-:Y:S02]  /*de40*/  FSEL R66, R66, -INF , !P6 ;  /* 0xff80000042427808 */ /* 0x000fe40007000000 */
[-C--:B------:R-:W-:Y:S01]  /*de50*/  ISETP.GE.AND P6, PT, R98, R102.reuse, PT ;  /* 0x000000666200720c */ /* 0x080fe20003fc6270 */
[----:B------:R-:W-:Y:S01]  /*de60*/  FMUL.FTZ R10, R84, c[0x0][0x2ec] ;  /* 0x0000bb00540a7a20 */ /* 0x000fe20000410000 */
[----:B------:R-:W-:Y:S01]  /*de70*/  FSEL R109, R109, -INF , !P0 ;  /* 0xff8000006d6d7808 */ /* 0x000fe20004000000 */
[----:B------:R-:W-:Y:S01]  /*de80*/  FMUL.FTZ R11, R85, c[0x0][0x2ec] ;  /* 0x0000bb00550b7a20 */ /* 0x000fe20000410000 */
[----:B------:R-:W-:Y:S01]  /*de90*/  ISETP.GE.AND P0, PT, R76, R103, PT ;  /* 0x000000674c00720c */ /* 0x000fe20003f06270 */
[----:B------:R-:W3:Y:S01]  /*dea0*/  I2F R47, R98 ;  /* 0x00000062002f7306 */ /* 0x000ee20000201400 */
[----:B--2---:R-:W-:Y:S01]  /*deb0*/  FFMA.FTZ R41, R0, R135, R8 ;  /* 0x0000008700297223 */ /* 0x004fe20000010008 */
[----:B------:R-:W-:Y:S01]  /*dec0*/  FSEL R104, R104, -INF , !P5 ;  /* 0xff80000068687808 */ /* 0x000fe20006800000 */
[----:B------:R-:W-:Y:S01]  /*ded0*/  FMUL.FTZ R17, R86, c[0x0][0x2ec] ;  /* 0x0000bb0056117a20 */ /* 0x000fe20000410000 */
[----:B------:R-:W-:Y:S01]  /*dee0*/  FSEL R123, R123, -INF , !P2 ;  /* 0xff8000007b7b7808 */ /* 0x000fe20005000000 */
[----:B------:R-:W-:Y:S01]  /*def0*/  FMUL.FTZ R12, R12, c[0x0][0x2ec] ;  /* 0x0000bb000c0c7a20 */ /* 0x000fe20000410000 */
[----:B------:R-:W-:Y:S01]  /*df00*/  ISETP.GE.AND P5, PT, R138, R102, PT ;  /* 0x000000668a00720c */ /* 0x000fe20003fa6270 */
[----:B------:R-:W-:Y:S01]  /*df10*/  FMUL.FTZ R18, R87, c[0x0][0x2ec] ;  /* 0x0000bb0057127a20 */ /* 0x000fe20000410000 */
[----:B------:R-:W-:Y:S01]  /*df20*/  I2F R161, R76 ;  /* 0x0000004c00a17306 */ /* 0x000fe20000201400 */
[----:B-1----:R-:W-:Y:S01]  /*df30*/  FFMA.FTZ R73, R0, R132, R73 ;  /* 0x0000008400497223 */ /* 0x002fe20000010049 */
[-C--:B------:R-:W-:Y:S01]  /*df40*/  ISETP.GE.AND P2, PT, R136, R103.reuse, PT ;  /* 0x000000678800720c */ /* 0x080fe20003f46270 */
[----:B------:R-:W-:Y:S01]  /*df50*/  FMUL.FTZ R13, R13, c[0x0][0x2ec] ;  /* 0x0000bb000d0d7a20 */ /* 0x000fe20000410000 */
[----:B------:R-:W-:Y:S01]  /*df60*/  FSEL R63, R63, -INF , !P1 ;  /* 0xff8000003f3f7808 */ /* 0x000fe20004800000 */
[----:B------:R-:W-:Y:S01]  /*df70*/  FMUL.FTZ R14, R14, c[0x0][0x2ec] ;  /* 0x0000bb000e0e7a20 */ /* 0x000fe20000410000 */
[----:B------:R-:W-:Y:S01]  /*df80*/  ISETP.GE.AND P1, PT, R138, R103, PT ;  /* 0x000000678a00720c */ /* 0x000fe20003f26270 */
[----:B------:R-:W-:Y:S01]  /*df90*/  FMUL.FTZ R15, R15, c[0x0][0x2ec] ;  /* 0x0000bb000f0f7a20 */ /* 0x000fe20000410000 */
[----:B------:R-:W1:Y:S01]  /*dfa0*/  MUFU.TANH R39, R50 ;  /* 0x0000003200277308 */ /* 0x000e620000002400 */
[----:B---3--:R-:W-:Y:S01]  /*dfb0*/  FFMA.FTZ R132, R0, R47, R153 ;  /* 0x0000002f00847223 */ /* 0x008fe20000010099 */
[----:B------:R-:W-:-:S02]  /*dfc0*/  IADD3 R37, R2, 0x79, RZ ;  /* 0x0000007902257810 */ /* 0x000fc40007ffe0ff */
[----:B------:R-:W-:Y:S02]  /*dfd0*/  FSEL R120, R120, -INF , !P5 ;  /* 0xff80000078787808 */ /* 0x000fe40006800000 */
[----:B------:R-:W-:Y:S02]  /*dfe0*/  FSEL R132, R132, -INF , !P6 ;  /* 0xff80000084847808 */ /* 0x000fe40007000000 */
[----:B------:R2:W-:Y:S01]  /*dff0*/  MUFU.TANH R159, R61 ;  /* 0x0000003d009f7308 */ /* 0x0005e20000002400 */
[-C--:B------:R-:W-:Y:S02]  /*e000*/  ISETP.GE.AND P6, PT, R107, R102.reuse, PT ;  /* 0x000000666b00720c */ /* 0x080fe40003fc6270 */
[----:B------:R-:W-:Y:S02]  /*e010*/  ISETP.GE.AND P5, PT, R113, R102, PT ;  /* 0x000000667100720c */ /* 0x000fe40003fa6270 */
[----:B------:R-:W-:Y:S02]  /*e020*/  FSEL R117, R117, -INF , !P1 ;  /* 0xff80000075757808 */ /* 0x000fe40004800000 */
[----:B------:R-:W-:Y:S01]  /*e030*/  ISETP.GE.AND P1, PT, R98, R103, PT ;  /* 0x000000676200720c */ /* 0x000fe20003f26270 */
[----:B------:R-:W3:Y:S01]  /*e040*/  I2F R54, R136 ;  /* 0x0000008800367306 */ /* 0x000ee20000201400 */
[----:B-1----:R-:W-:Y:S01]  /*e050*/  FFMA.FTZ R39, R0, R161, R39 ;  /* 0x000000a100277223 */ /* 0x002fe20000010027 */
[----:B------:R-:W-:-:S02]  /*e060*/  LOP3.LUT R178, R178, 0xfffffffe, RZ, 0xc0, !PT ;  /* 0xfffffffeb2b27812 */ /* 0x000fc400078ec0ff */
[C---:B------:R-:W-:Y:S02]  /*e070*/  IADD3 R155, R166.reuse, 0x2800, RZ ;  /* 0x00002800a69b7810 */ /* 0x040fe40007ffe0ff */
[----:B------:R-:W-:Y:S01]  /*e080*/  IADD3 R153, R166, 0x3800, RZ ;  /* 0x00003800a6997810 */ /* 0x000fe20007ffe0ff */
[----:B--2---:R-:W-:Y:S01]  /*e090*/  FFMA.FTZ R61, R0, R72, R141 ;  /* 0x00000048003d7223 */ /* 0x004fe2000001008d */
[----:B------:R-:W-:Y:S01]  /*e0a0*/  I2F R105, R107 ;  /* 0x0000006b00697306 */ /* 0x000fe20000201400 */
[----:B------:R-:W-:-:S03]  /*e0b0*/  IADD3 R72, R2, 0x70, RZ ;  /* 0x0000007002487810 */ /* 0x000fc60007ffe0ff */
[----:B------:R-:W-:Y:S02]  /*e0c0*/  FSEL R61, R61, -INF , !P4 ;  /* 0xff8000003d3d7808 */ /* 0x000fe40006000000 */
[----:B------:R-:W-:Y:S01]  /*e0d0*/  ISETP.GE.AND P4, PT, R44, R102, PT ;  /* 0x000000662c00720c */ /* 0x000fe20003f86270 */
[-C--:B---3--:R-:W-:Y:S01]  /*e0e0*/  FFMA.FTZ R118, R0, R54.reuse, R147 ;  /* 0x0000003600767223 */ /* 0x088fe20000010093 */
[----:B------:R1:W2:Y:S01]  /*e0f0*/  MUFU.TANH R82, R56 ;  /* 0x0000003800527308 */ /* 0x0002a20000002400 */
[----:B------:R-:W-:Y:S01]  /*e100*/  IADD3 R44, R2, 0x78, RZ ;  /* 0x00000078022c7810 */ /* 0x000fe20007ffe0ff */
[----:B------:R-:W-:-:S05]  /*e110*/  FFMA.FTZ R115, R0, R54, R151 ;  /* 0x0000003600737223 */ /* 0x000fca0000010097 */
[----:B------:R-:W-:Y:S01]  /*e120*/  FSEL R115, R115, -INF , !P2 ;  /* 0xff80000073737808 */ /* 0x000fe20005000000 */
[----:B------:R-:W-:Y:S01]  /*e130*/  MUFU.TANH R34, R34 ;  /* 0x0000002200227308 */ /* 0x000fe20000002400 */
[----:B------:R-:W-:Y:S02]  /*e140*/  ISETP.GE.AND P2, PT, R113, R103, PT ;  /* 0x000000677100720c */ /* 0x000fe40003f46270 */
[----:B-1----:R-:W-:-:S05]  /*e150*/  IADD3 R56, R2, 0x61, RZ ;  /* 0x0000006102387810 */ /* 0x002fca0007ffe0ff */
[----:B------:R-:W-:Y:S01]  /*e160*/  MUFU.TANH R45, R45 ;  /* 0x0000002d002d7308 */ /* 0x000fe20000002400 */
[----:B--2---:R-:W-:-:S05]  /*e170*/  FFMA.FTZ R82, R0, R105, R82 ;  /* 0x0000006900527223 */ /* 0x004fca0000010052 */
[----:B------:R-:W-:Y:S02]  /*e180*/  FSEL R116, R82, -INF , !P6 ;  /* 0xff80000052747808 */ /* 0x000fe40007000000 */
[----:B------:R-:W1:Y:S01]  /*e190*/  I2F R133, R56 ;  /* 0x0000003800857306 */ /* 0x000e620000201400 */
[----:B------:R-:W-:-:S07]  /*e1a0*/  ISETP.GE.AND P6, PT, R56, R102, PT ;  /* 0x000000663800720c */ /* 0x000fce0003fc6270 */
[----:B------:R-:W2:Y:S08]  /*e1b0*/  I2F R32, R113 ;  /* 0x0000007100207306 */ /* 0x000eb00000201400 */
[----:B------:R3:W-:Y:S01]  /*e1c0*/  MUFU.TANH R88, R55 ;  /* 0x0000003700587308 */ /* 0x0007e20000002400 */
[----:B-1----:R-:W-:-:S05]  /*e1d0*/  FFMA.FTZ R34, R0, R133, R34 ;  /* 0x0000008500227223 */ /* 0x002fca0000010022 */
[----:B------:R-:W-:Y:S02]  /*e1e0*/  FSEL R54, R34, -INF , !P6 ;  /* 0xff80000022367808 */ /* 0x000fe40007000000 */
[----:B------:R1:W4:Y:S01]  /*e1f0*/  MUFU.TANH R35, R48 ;  /* 0x0000003000237308 */ /* 0x0003220000002400 */
[----:B--2---:R-:W-:Y:S01]  /*e200*/  FFMA.FTZ R29, R0, R32, R29 ;  /* 0x00000020001d7223 */ /* 0x004fe2000001001d */
[----:B------:R-:W-:Y:S01]  /*e210*/  ISETP.GE.AND P6, PT, R44, R102, PT ;  /* 0x000000662c00720c */ /* 0x000fe20003fc6270 */
[C---:B------:R-:W-:Y:S02]  /*e220*/  FFMA.FTZ R45, R0.reuse, R32, R45 ;  /* 0x00000020002d7223 */ /* 0x040fe4000001002d */
[C---:B------:R-:W-:Y:S01]  /*e230*/  FFMA.FTZ R113, R0.reuse, R47, R157 ;  /* 0x0000002f00717223 */ /* 0x040fe2000001009d */
[----:B------:R-:W-:Y:S01]  /*e240*/  FSEL R112, R29, -INF , !P5 ;  /* 0xff8000001d707808 */ /* 0x000fe20006800000 */
[----:B---3--:R-:W-:Y:S01]  /*e250*/  FFMA.FTZ R55, R0, R36, R143 ;  /* 0x0000002400377223 */ /* 0x008fe2000001008f */
[----:B------:R-:W-:Y:S01]  /*e260*/  I2F R59, R44 ;  /* 0x0000002c003b7306 */ /* 0x000fe20000201400 */
[----:B------:R-:W-:-:S02]  /*e270*/  IADD3 R36, R2, 0x71, RZ ;  /* 0x0000007102247810 */ /* 0x000fc40007ffe0ff */
[-C--:B------:R-:W-:Y:S02]  /*e280*/  ISETP.GE.AND P5, PT, R78, R102.reuse, PT ;  /* 0x000000664e00720c */ /* 0x080fe40003fa6270 */
[----:B------:R-:W-:Y:S01]  /*e290*/  FSEL R55, R55, -INF , !P3 ;  /* 0xff80000037377808 */ /* 0x000fe20005800000 */
[----:B-1----:R-:W-:Y:S02]  /*e2a0*/  FMUL.FTZ R48, R51, c[0x0][0x2ec] ;  /* 0x0000bb0033307a20 */ /* 0x002fe40000410000 */
[----:B------:R-:W1:Y:S01]  /*e2b0*/  MUFU.TANH R8, R12 ;  /* 0x0000000c00087308 */ /* 0x000e620000002400 */
[-C--:B------:R-:W-:Y:S01]  /*e2c0*/  ISETP.GE.AND P3, PT, R134, R102.reuse, PT ;  /* 0x000000668600720c */ /* 0x080fe20003f66270 */
[----:B----4-:R-:W-:Y:S01]  /*e2d0*/  FFMA.FTZ R35, R0, R161, R35 ;  /* 0x000000a100237223 */ /* 0x010fe20000010023 */
[----:B------:R-:W-:Y:S02]  /*e2e0*/  FSEL R134, R89, -INF , !P4 ;  /* 0xff80000059867808 */ /* 0x000fe40006000000 */
[----:B------:R-:W-:-:S02]  /*e2f0*/  ISETP.GE.AND P4, PT, R136, R102, PT ;  /* 0x000000668800720c */ /* 0x000fc40003f86270 */
[----:B------:R-:W-:Y:S01]  /*e300*/  FSEL R108, R73, -INF , !P3 ;  /* 0xff800000496c7808 */ /* 0x000fe20005800000 */
[----:B------:R-:W2:Y:S01]  /*e310*/  I2F R93, R78 ;  /* 0x0000004e005d7306 */ /* 0x000ea20000201400 */
[----:B------:R-:W-:Y:S02]  /*e320*/  FSEL R51, R39, -INF , !P0 ;  /* 0xff80000027337808 */ /* 0x000fe40004000000 */
[-C--:B------:R-:W-:Y:S01]  /*e330*/  ISETP.GE.AND P3, PT, R110, R102.reuse, PT ;  /* 0x000000666e00720c */ /* 0x080fe20003f66270 */
[----:B------:R-:W-:Y:S01]  /*e340*/  FFMA.FTZ R110, R0, R99, R159 ;  /* 0x00000063006e7223 */ /* 0x000fe2000001009f */
[-C--:B------:R-:W-:Y:S02]  /*e350*/  ISETP.GE.AND P0, PT, R72, R102.reuse, PT ;  /* 0x000000664800720c */ /* 0x080fe40003f06270 */
[----:B------:R-:W-:Y:S01]  /*e360*/  FSEL R118, R118, -INF , !P4 ;  /* 0xff80000076767808 */ /* 0x000fe20006000000 */
[----:B------:R-:W-:Y:S01]  /*e370*/  I2F R95, R38 ;  /* 0x00000026005f7306 */ /* 0x000fe20000201400 */
[----:B------:R-:W-:Y:S01]  /*e380*/  ISETP.GE.AND P4, PT, R111, R102, PT ;  /* 0x000000666f00720c */ /* 0x000fe20003f86270 */
[C---:B-1----:R-:W-:Y:S01]  /*e390*/  FFMA.FTZ R32, R0.reuse, R59, R8 ;  /* 0x0000003b00207223 */ /* 0x042fe20000010008 */
[----:B------:R-:W-:Y:S01]  /*e3a0*/  FSEL R111, R45, -INF , !P2 ;  /* 0xff8000002d6f7808 */ /* 0x000fe20005000000 */
[----:B------:R-:W-:Y:S01]  /*e3b0*/  FFMA.FTZ R8, R0, R53, R92 ;  /* 0x0000003500087223 */ /* 0x000fe2000001005c */
[----:B------:R-:W-:-:S02]  /*e3c0*/  FSEL R110, R110, -INF , !P4 ;  /* 0xff8000006e6e7808 */ /* 0x000fc40006000000 */
[----:B------:R-:W-:Y:S01]  /*e3d0*/  ISETP.GE.AND P4, PT, R76, R102, PT ;  /* 0x000000664c00720c */ /* 0x000fe20003f86270 */
[----:B------:R-:W1:Y:S01]  /*e3e0*/  MUFU.TANH R90, R90 ;  /* 0x0000005a005a7308 */ /* 0x000e620000002400 */
[----:B--2---:R-:W-:Y:S01]  /*e3f0*/  FFMA.FTZ R88, R0, R93, R88 ;  /* 0x0000005d00587223 */ /* 0x004fe20000010058 */
[----:B------:R-:W-:Y:S01]  /*e400*/  ISETP.GE.AND P2, PT, R56, R103, PT ;  /* 0x000000673800720c */ /* 0x000fe20003f46270 */
[----:B------:R-:W-:Y:S01]  /*e410*/  FFMA.FTZ R81, R0, R93, R81 ;  /* 0x0000005d00517223 */ /* 0x000fe20000010051 */
[----:B------:R-:W-:Y:S02]  /*e420*/  FSEL R113, R113, -INF , !P1 ;  /* 0xff80000071717808 */ /* 0x000fe40004800000 */
[----:B------:R-:W-:Y:S02]  /*e430*/  FSEL R56, R35, -INF , !P4 ;  /* 0xff80000023387808 */ /* 0x000fe40006000000 */
[----:B------:R-:W2:Y:S01]  /*e440*/  MUFU.TANH R16, R16 ;  /* 0x0000001000107308 */ /* 0x000ea20000002400 */
[----:B------:R-:W-:-:S02]  /*e450*/  ISETP.GE.AND P1, PT, R107, R103, PT ;  /* 0x000000676b00720c */ /* 0x000fc40003f26270 */
[----:B------:R-:W-:Y:S02]  /*e460*/  ISETP.GE.AND P4, PT, R38, R102, PT ;  /* 0x000000662600720c */ /* 0x000fe40003f86270 */
[----:B------:R-:W-:Y:S02]  /*e470*/  FSEL R32, R32, -INF , !P6 ;  /* 0xff80000020207808 */ /* 0x000fe40007000000 */
[----:B------:R-:W-:Y:S01]  /*e480*/  FSEL R122, R122, -INF , !P3 ;  /* 0xff8000007a7a7808 */ /* 0x000fe20005800000 */
[----:B------:R-:W3:Y:S01]  /*e490*/  MUFU.TANH R48, R48 ;  /* 0x0000003000307308 */ /* 0x000ee20000002400 */
[----:B-1----:R-:W-:Y:S01]  /*e4a0*/  FFMA.FTZ R90, R0, R105, R90 ;  /* 0x00000069005a7223 */ /* 0x002fe2000001005a */
[----:B------:R-:W-:Y:S02]  /*e4b0*/  @P0 LOP3.LUT R178, R178, 0x1, RZ, 0xfc, !PT ;  /* 0x00000001b2b20812 */ /* 0x000fe400078efcff */
[----:B------:R-:W-:Y:S02]  /*e4c0*/  ISETP.GT.AND P6, PT, R186, R171, PT ;  /* 0x000000abba00720c */ /* 0x000fe40003fc4270 */
[----:B------:R-:W-:-:S02]  /*e4d0*/  ISETP.GE.AND P3, PT, R78, R103, PT ;  /* 0x000000674e00720c */ /* 0x000fc40003f66270 */
[----:B------:R-:W1:Y:S01]  /*e4e0*/  MUFU.TANH R25, R40 ;  /* 0x0000002800197308 */ /* 0x000e620000002400 */
[----:B--2---:R-:W-:Y:S01]  /*e4f0*/  FFMA.FTZ R16, R0, R95, R16 ;  /* 0x0000005f00107223 */ /* 0x004fe20000010010 */
[----:B------:R-:W-:Y:S02]  /*e500*/  FSEL R114, R88, -INF , !P5 ;  /* 0xff80000058727808 */ /* 0x000fe40006800000 */
[----:B------:R-:W-:Y:S02]  /*e510*/  ISETP.GE.AND P5, PT, R80, R102, PT ;  /* 0x000000665000720c */ /* 0x000fe40003fa6270 */
[----:B------:R-:W-:Y:S02]  /*e520*/  FSEL R107, R90, -INF , !P1 ;  /* 0xff8000005a6b7808 */ /* 0x000fe40004800000 */
[----:B------:R-:W-:Y:S01]  /*e530*/  I2F R77, R72 ;  /* 0x00000048004d7306 */ /* 0x000fe20000201400 */
[----:B---3--:R-:W-:Y:S01]  /*e540*/  FFMA.FTZ R43, R0, R133, R48 ;  /* 0x00000085002b7223 */ /* 0x008fe20000010030 */
[----:B------:R-:W-:-:S02]  /*e550*/  FSEL R48, R16, -INF , !P4 ;  /* 0xff80000010307808 */ /* 0x000fc40006000000 */
[----:B------:R-:W-:Y:S02]  /*e560*/  ISETP.GE.AND P1, PT, R38, R103, PT ;  /* 0x000000672600720c */ /* 0x000fe40003f26270 */
[----:B------:R-:W-:Y:S02]  /*e570*/  LOP3.LUT P4, RZ, R178, 0x1, RZ, 0xc0, !PT ;  /* 0x00000001b2ff7812 */ /* 0x000fe4000788c0ff */
[----:B------:R-:W2:Y:S01]  /*e580*/  MUFU.TANH R9, R9 ;  /* 0x0000000900097308 */ /* 0x000ea20000002400 */
[----:B-1----:R-:W-:Y:S01]  /*e590*/  FFMA.FTZ R25, R0, R135, R25 ;  /* 0x0000008700197223 */ /* 0x002fe20000010019 */
[----:B------:R-:W-:Y:S02]  /*e5a0*/  FSEL R105, R81, -INF , !P3 ;  /* 0xff80000051697808 */ /* 0x000fe40005800000 */
[----:B------:R-:W-:Y:S02]  /*e5b0*/  FSEL R43, R43, -INF , !P2 ;  /* 0xff8000002b2b7808 */ /* 0x000fe40005000000 */
[----:B------:R-:W-:-:S02]  /*e5c0*/  ISETP.GE.AND P3, PT, R80, R103, PT ;  /* 0x000000675000720c */ /* 0x000fc40003f66270 */
[----:B------:R-:W1:Y:S01]  /*e5d0*/  MUFU.TANH R10, R10 ;  /* 0x0000000a000a7308 */ /* 0x000e620000002400 */
[-C--:B------:R-:W-:Y:S02]  /*e5e0*/  ISETP.GE.AND P0, PT, R72, R103.reuse, PT ;  /* 0x000000674800720c */ /* 0x080fe40003f06270 */
[----:B------:R-:W-:Y:S02]  /*e5f0*/  FSEL R50, R25, -INF , !P5 ;  /* 0xff80000019327808 */ /* 0x000fe40006800000 */
[C---:B------:R-:W-:Y:S02]  /*e600*/  ISETP.GE.AND P2, PT, R36.reuse, R102, PT ;  /* 0x000000662400720c */ /* 0x040fe40003f46270 */
[----:B------:R-:W-:Y:S01]  /*e610*/  ISETP.GE.AND P5, PT, R36, R103, PT ;  /* 0x000000672400720c */ /* 0x000fe20003fa6270 */
[----:B------:R3:W-:Y:S01]  /*e620*/  I2F R79, R36 ;  /* 0x00000024004f7306 */ /* 0x0007e20000201400 */
[----:B--2---:R-:W-:Y:S01]  /*e630*/  FFMA.FTZ R9, R0, R95, R9 ;  /* 0x0000005f00097223 */ /* 0x004fe20000010009 */
[----:B------:R-:W-:-:S02]  /*e640*/  FSEL R41, R41, -INF , !P3 ;  /* 0xff80000029297808 */ /* 0x000fc40005800000 */
[----:B------:R-:W-:Y:S02]  /*e650*/  ISETP.GE.AND P3, PT, R44, R103, PT ;  /* 0x000000672c00720c */ /* 0x000fe40003f66270 */
[----:B------:R-:W-:Y:S02]  /*e660*/  FSEL R35, R9, -INF , !P1 ;  /* 0xff80000009237808 */ /* 0x000fe40004800000 */
[----:B------:R-:W2:Y:S01]  /*e670*/  MUFU.TANH R11, R11 ;  /* 0x0000000b000b7308 */ /* 0x000ea20000002400 */
[----:B-1----:R-:W-:Y:S01]  /*e680*/  FFMA.FTZ R10, R0, R77, R10 ;  /* 0x0000004d000a7223 */ /* 0x002fe2000001000a */
[----:B------:R-:W-:Y:S02]  /*e690*/  ISETP.GE.AND P1, PT, R2, R103, PT ;  /* 0x000000670200720c */ /* 0x000fe40003f26270 */
[C---:B------:R-:W-:Y:S02]  /*e6a0*/  IADD3 R159, R166.reuse, 0x800, RZ ;  /* 0x00000800a69f7810 */ /* 0x040fe40007ffe0ff */
[----:B------:R-:W-:-:S02]  /*e6b0*/  IADD3 R157, R166, 0x1800, RZ ;  /* 0x00001800a69d7810 */ /* 0x000fc40007ffe0ff */
[----:B------:R-:W1:Y:S01]  /*e6c0*/  MUFU.TANH R17, R17 ;  /* 0x0000001100117308 */ /* 0x000e620000002400 */
[----:B---3--:R-:W-:Y:S02]  /*e6d0*/  FSEL R36, R10, -INF , !P4 ;  /* 0xff8000000a247808 */ /* 0x008fe40006000000 */
[----:B------:R-:W-:Y:S01]  /*e6e0*/  ISETP.GE.AND P4, PT, R2, R102, PT ;  /* 0x000000660200720c */ /* 0x000fe20003f86270 */
[----:B------:R-:W-:Y:S01]  /*e6f0*/  FFMA.FTZ R2, R0, R53, R106 ;  /* 0x0000003500027223 */ /* 0x000fe2000001006a */
[----:B------:R-:W-:-:S03]  /*e700*/  FSEL R8, R8, -INF , !P1 ;  /* 0xff80000008087808 */ /* 0x000fc60004800000 */
[----:B------:R-:W-:Y:S01]  /*e710*/  I2F R49, R37 ;  /* 0x0000002500317306 */ /* 0x000fe20000201400 */
[----:B--2---:R-:W-:Y:S01]  /*e720*/  FFMA.FTZ R11, R0, R79, R11 ;  /* 0x0000004f000b7223 */ /* 0x004fe2000001000b */
[----:B------:R-:W-:-:S04]  /*e730*/  FSEL R2, R2, -INF , !P4 ;  /* 0xff80000002027808 */ /* 0x000fc80006000000 */
[----:B------:R-:W-:Y:S02]  /*e740*/  FSEL R34, R11, -INF , !P2 ;  /* 0xff8000000b227808 */ /* 0x000fe40005000000 */
[----:B------:R-:W2:Y:S01]  /*e750*/  MUFU.TANH R18, R18 ;  /* 0x0000001200127308 */ /* 0x000ea20000002400 */
[----:B-1----:R-:W-:Y:S01]  /*e760*/  FFMA.FTZ R17, R0, R77, R17 ;  /* 0x0000004d00117223 */ /* 0x002fe20000010011 */
[----:B------:R-:W-:Y:S01]  /*e770*/  BAR.SYNC.DEFER_BLOCKING 0x0 ;  /* 0x0000000000007b1d */ /* 0x000fe20000010000 */
[----:B------:R-:W-:-:S03]  /*e780*/  ISETP.GE.AND P2, PT, R37, R102, PT ;  /* 0x000000662500720c */ /* 0x000fc60003f46270 */
[----:B------:R-:W-:Y:S02]  /*e790*/  FSEL R31, R17, -INF , !P0 ;  /* 0xff800000111f7808 */ /* 0x000fe40004000000 */
[----:B------:R-:W1:Y:S01]  /*e7a0*/  MUFU.TANH R13, R13 ;  /* 0x0000000d000d7308 */ /* 0x000e620000002400 */
[----:B------:R-:W-:-:S07]  /*e7b0*/  ISETP.GE.AND P0, PT, R37, R103, PT ;  /* 0x000000672500720c */ /* 0x000fce0003f06270 */
[----:B------:R-:W3:Y:S01]  /*e7c0*/  MUFU.TANH R21, R14 ;  /* 0x0000000e00157308 */ /* 0x000ee20000002400 */
[----:B--2---:R-:W-:-:S05]  /*e7d0*/  FFMA.FTZ R18, R0, R79, R18 ;  /* 0x0000004f00127223 */ /* 0x004fca0000010012 */
[----:B------:R-:W-:Y:S02]  /*e7e0*/  FSEL R29, R18, -INF , !P5 ;  /* 0xff800000121d7808 */ /* 0x000fe40006800000 */
[----:B------:R-:W2:Y:S01]  /*e7f0*/  MUFU.TANH R20, R15 ;  /* 0x0000000f00147308 */ /* 0x000ea20000002400 */
[----:B-1----:R-:W-:-:S05]  /*e800*/  FFMA.FTZ R13, R0, R49, R13 ;  /* 0x00000031000d7223 */ /* 0x002fca000001000d */
[----:B------:R-:W-:Y:S01]  /*e810*/  FSEL R30, R13, -INF , !P2 ;  /* 0xff8000000d1e7808 */ /* 0x000fe20005000000 */
[----:B---3--:R-:W-:-:S05]  /*e820*/  FFMA.FTZ R21, R0, R59, R21 ;  /* 0x0000003b00157223 */ /* 0x008fca0000010015 */
[----:B------:R-:W-:Y:S01]  /*e830*/  FSEL R21, R21, -INF , !P3 ;  /* 0xff80000015157808 */ /* 0x000fe20005800000 */
[----:B--2---:R-:W-:-:S05]  /*e840*/  FFMA.FTZ R20, R0, R49, R20 ;  /* 0x0000003100147223 */ /* 0x004fca0000010014 */
        /* <DEDUP_REMOVED lines=61> */
.L_x_7778:
[----:B------:R-:W-:-:S05]  /*ec20*/  IMAD.MOV.U32 R14, RZ, RZ, c[0x0][0x198] ;  /* 0x00006600ff0e7624 */ /* 0x000fca00078e00ff */
[----:B------:R-:W-:-:S04]  /*ec30*/  LEA R14, -R14, RZ, 0x7 ;  /* 0x000000ff0e0e7211 */ /* 0x000fc800078e39ff */
[----:B------:R-:W-:Y:S02]  /*ec40*/  SHF.R.S32.HI R13, RZ, 0x1f, R14 ;  /* 0x0000001fff0d7819 */ /* 0x000fe4000001140e */
.L_x_7779:
        /* <DEDUP_REMOVED lines=100> */
.L_x_7781:
[----:B------:R-:W-:Y:S05]  /*f290*/  BSYNC B0 ;  /* 0x0000000000007941 */ /* 0x000fea0003800000 */
.L_x_7780:
[----:B------:R-:W0:Y:S01]  /*f2a0*/  LDGDEPBAR ;  /* 0x00000000000079af */ /* 0x000e220000000000 */
[----:B------:R-:W-:-:S04]  /*f2b0*/  LEA R182, P0, R14, R182, 0x1 ;  /* 0x000000b60eb67211 */ /* 0x000fc800078008ff */
[----:B------:R-:W-:Y:S02]  /*f2c0*/  LEA.HI.X R179, R14, R179, R13, 0x1, P0 ;  /* 0x000000b30eb37211 */ /* 0x000fe400000f0c0d */
.L_x_7777:
        /* <DEDUP_REMOVED lines=61> */
[-C--:B------:R-:W-:Y:S01]  /*f6a0*/  IADD3 R161, R5, R164.reuse, RZ ;  /* 0x000000a405a17210 */ /* 0x080fe20007ffe0ff */
[----:B------:R-:W-:Y:S01]  /*f6b0*/  LDSM.16.MT88.4 R92, [R164+0x6000] ;  /* 0x00600000a45c783b */ /* 0x000fe20000004200 */
[C---:B------:R-:W-:Y:S02]  /*f6c0*/  IADD3 R162, R4.reuse, R164, RZ ;  /* 0x000000a404a27210 */ /* 0x040fe40007ffe0ff */
[----:B------:R-:W-:Y:S01]  /*f6d0*/  IADD3 R160, R4, R161, RZ ;  /* 0x000000a104a07210 */ /* 0x000fe20007ffe0ff */
[----:B------:R-:W2:Y:S04]  /*f6e0*/  SHFL.BFLY PT, R12, R9, 0x2, 0x1f ;  /* 0x0c401f00090c7f89 */ /* 0x000ea800000e0000 */
[----:B------:R-:W-:Y:S04]  /*f6f0*/  LDSM.16.MT88.4 R84, [R162+0x6000] ;  /* 0x00600000a254783b */ /* 0x000fe80000004200 */
[----:B-1----:R-:W-:Y:S04]  /*f700*/  LDSM.16.MT88.4 R76, [R161+0x6000] ;  /* 0x00600000a14c783b */ /* 0x002fe80000004200 */
[----:B------:R-:W-:Y:S01]  /*f710*/  LDSM.16.MT88.4 R16, [R162+0x6800] ;  /* 0x00680000a210783b */ /* 0x000fe20000004200 */
[----:B--2---:R-:W-:-:S02]  /*f720*/  FMNMX.FTZ R12, R9, R12, !PT ;  /* 0x0000000c090c7209 */ /* 0x004fc40007810000 */
        /* <DEDUP_REMOVED lines=20> */
[--C-:B------:R-:W-:Y:S02]  /*f870*/  FFMA.FTZ R26, R74, c[0x0][0x23c], -R37.reuse ;  /* 0x00008f004a1a7a23 */ /* 0x100fe40000010825 */
        /* <DEDUP_REMOVED lines=12> */
[----:B--2---:R-:W-:Y:S01]  /*f940*/  F2FP.BF16.PACK_AB R68, R44, R47 ;  /* 0x0000002f2c44723e */ /* 0x004fe200000010ff */
[----:B------:R-:W-:Y:S02]  /*f950*/  FFMA.FTZ R190, R30, c[0x0][0x23c], -R37 ;  /* 0x00008f001ebe7a23 */ /* 0x000fe40000010825 */
[----:B------:R-:W-:-:S04]  /*f960*/  FSEL R22, R22, RZ, P0 ;  /* 0x000000ff16167208 */ /* 0x000fc80000000000 */
[----:B------:R-:W-:Y:S01]  /*f970*/  MUFU.EX2 R38, R38 ;  /* 0x0000002600267308 */ /* 0x000fe20000000800 */
[--C-:B------:R-:W-:Y:S02]  /*f980*/  FFMA.FTZ R49, R8, c[0x0][0x23c], -R22.reuse ;  /* 0x00008f0008317a23 */ /* 0x100fe40000010816 */
[--C-:B------:R-:W-:Y:S01]  /*f990*/  FFMA.FTZ R46, R7, c[0x0][0x23c], -R22.reuse ;  /* 0x00008f00072e7a23 */ /* 0x100fe20000010816 */
[----:B------:R-:W-:Y:S01]  /*f9a0*/  LDSM.16.MT88.4 R8, [R164+0x6800] ;  /* 0x00680000a408783b */ /* 0x000fe20000004200 */
[--C-:B------:R-:W-:Y:S02]  /*f9b0*/  FFMA.FTZ R42, R97, c[0x0][0x23c], -R22.reuse ;  /* 0x00008f00612a7a23 */ /* 0x100fe40000010816 */
[--C-:B------:R-:W-:Y:S01]  /*f9c0*/  FFMA.FTZ R39, R71, c[0x0][0x23c], -R22.reuse ;  /* 0x00008f0047277a23 */ /* 0x100fe20000010816 */
[----:B------:R-:W2:Y:S01]  /*f9d0*/  LDSM.16.MT88.4 R4, [R160+0x6000] ;  /* 0x00600000a004783b */ /* 0x000ea20000004200 */
[----:B------:R-:W-:Y:S01]  /*f9e0*/  MUFU.EX2 R49, R49 ;  /* 0x0000003100317308 */ /* 0x000fe20000000800 */
[--C-:B------:R-:W-:Y:S01]  /*f9f0*/  FFMA.FTZ R28, R69, c[0x0][0x23c], -R22.reuse ;  /* 0x00008f00451c7a23 */ /* 0x100fe20000010816 */
[----:B-1----:R-:W-:Y:S01]  /*fa00*/  F2FP.BF16.PACK_AB R70, R40, R45 ;  /* 0x0000002d2846723e */ /* 0x002fe200000010ff */
[----:B------:R-:W-:-:S02]  /*fa10*/  FFMA.FTZ R33, R33, c[0x0][0x23c], -R22 ;  /* 0x00008f0021217a23 */ /* 0x000fc40000010816 */
[--C-:B------:R-:W-:Y:S02]  /*fa20*/  FFMA.FTZ R27, R27, c[0x0][0x23c], -R22.reuse ;  /* 0x00008f001b1b7a23 */ /* 0x100fe40000010816 */
[--C-:B------:R-:W-:Y:S01]  /*fa30*/  FFMA.FTZ R24, R75, c[0x0][0x23c], -R22.reuse ;  /* 0x00008f004b187a23 */ /* 0x100fe20000010816 */
[----:B------:R-:W1:Y:S01]  /*fa40*/  MUFU.EX2 R46, R46 ;  /* 0x0000002e002e7308 */ /* 0x000e620000000800 */
        /* <DEDUP_REMOVED lines=14> */
[----:B------:R-:W1:Y:S01]  /*fb30*/  MUFU.EX2 R25, R25 ;  /* 0x0000001900197308 */ /* 0x000e620000000800 */
        /* <DEDUP_REMOVED lines=23> */
[----:B------:R-:W3:Y:S01]  /*fcb0*/  MUFU.EX2 R28, R28 ;  /* 0x0000001c001c7308 */ /* 0x000ee20000000800 */
        /* <DEDUP_REMOVED lines=8> */
[----:B------:R-:W-:Y:S01]  /*fd40*/  FADD.FTZ R49, R49, R46 ;  /* 0x0000002e31317221 */ /* 0x000fe20000010000 */
[C---:B------:R-:W-:Y:S01]  /*fd50*/  HMMA.16816.F32.BF16 R84, R68.reuse, R86, RZ ;  /* 0x000000564454723c */ /* 0x040fe200000418ff */
[--C-:B------:R-:W-:Y:S01]  /*fd60*/  FFMA.FTZ R31, R31, c[0x0][0x23c], -R22.reuse ;  /* 0x00008f001f1f7a23 */ /* 0x100fe20000010816 */
[----:B------:R-:W4:Y:S01]  /*fd70*/  MUFU.EX2 R24, R24 ;  /* 0x0000001800187308 */ /* 0x000f220000000800 */
[----:B------:R-:W-:Y:S02]  /*fd80*/  FADD.FTZ R42, R42, R49 ;  /* 0x000000312a2a7221 */ /* 0x000fe40000010000 */
[--C-:B------:R-:W-:Y:S02]  /*fd90*/  FFMA.FTZ R21, R21, c[0x0][0x23c], -R22.reuse ;  /* 0x00008f0015157a23 */ /* 0x100fe40000010816 */
[----:B------:R-:W-:Y:S01]  /*fda0*/  FFMA.FTZ R20, R20, c[0x0][0x23c], -R22 ;  /* 0x00008f0014147a23 */ /* 0x000fe20000010816 */
[C---:B------:R-:W-:Y:S02]  /*fdb0*/  HMMA.16816.F32.BF16 R76, R68.reuse, R78, RZ ;  /* 0x0000004e444c723c */ /* 0x040fe400000418ff */
[----:B------:R-:W-:Y:S06]  /*fdc0*/  MUFU.EX2 R64, R64 ;  /* 0x0000004000407308 */ /* 0x000fec0000000800 */
[C---:B--2---:R-:W-:Y:S02]  /*fdd0*/  HMMA.16816.F32.BF16 R72, R68.reuse, R4, RZ ;  /* 0x000000044448723c */ /* 0x044fe400000418ff */
[----:B------:R-:W2:Y:S05]  /*fde0*/  MUFU.EX2 R59, R59 ;  /* 0x0000003b003b7308 */ /* 0x000eaa0000000800 */
[----:B-1----:R-:W-:Y:S01]  /*fdf0*/  F2FP.BF16.PACK_AB R4, R25, R38 ;  /* 0x000000261904723e */ /* 0x002fe200000010ff */
[----:B------:R-:W-:Y:S01]  /*fe00*/  HMMA.16816.F32.BF16 R68, R68, R6, RZ ;  /* 0x000000064444723c */ /* 0x000fe200000418ff */
[----:B---3--:R-:W-:Y:S01]  /*fe10*/  F2FP.BF16.PACK_AB R5, R28, R33 ;  /* 0x000000211c05723e */ /* 0x008fe200000010ff */
[----:B------:R-:W-:Y:S05]  /*fe20*/  MUFU.EX2 R60, R60 ;  /* 0x0000003c003c7308 */ /* 0x000fea0000000800 */
[----:B------:R-:W-:-:S02]  /*fe30*/  F2FP.BF16.PACK_AB R6, R23, R26 ;  /* 0x0000001a1706723e */ /* 0x000fc400000010ff */
[----:B----4-:R-:W-:Y:S01]  /*fe40*/  F2FP.BF16.PACK_AB R7, R24, R27 ;  /* 0x0000001b1807723e */ /* 0x010fe200000010ff */
[----:B------:R-:W-:Y:S06]  /*fe50*/  MUFU.EX2 R53, R53 ;  /* 0x0000003500357308 */ /* 0x000fec0000000800 */
[C---:B------:R-:W-:Y:S02]  /*fe60*/  HMMA.16816.F32.BF16 R96, R4.reuse, R8, R96 ;  /* 0x000000080460723c */ /* 0x040fe40000041860 */
[----:B------:R-:W-:Y:S06]  /*fe70*/  MUFU.EX2 R58, R58 ;  /* 0x0000003a003a7308 */ /* 0x000fec0000000800 */
[C---:B------:R-:W-:Y:S01]  /*fe80*/  HMMA.16816.F32.BF16 R92, R4.reuse, R10, R92 ;  /* 0x0000000a045c723c */ /* 0x040fe2000004185c */
[----:B------:R-:W1:Y:S01]  /*fe90*/  LDSM.16.MT88.4 R8, [R160+0x6800] ;  /* 0x00680000a008783b */ /* 0x000e620000004200 */
[----:B------:R-:W3:Y:S06]  /*fea0*/  MUFU.EX2 R57, R57 ;  /* 0x0000003900397308 */ /* 0x000eec0000000800 */
[C---:B------:R-:W-:Y:S02]  /*feb0*/  HMMA.16816.F32.BF16 R80, R4.reuse, R12, R80 ;  /* 0x0000000c0450723c */ /* 0x040fe40000041850 */
[----:B------:R-:W-:Y:S06]  /*fec0*/  MUFU.EX2 R62, R62 ;  /* 0x0000003e003e7308 */ /* 0x000fec0000000800 */
[C---:B------:R-:W-:Y:S01]  /*fed0*/  HMMA.16816.F32.BF16 R76, R4.reuse, R14, R76 ;  /* 0x0000000e044c723c */ /* 0x040fe2000004184c */
[----:B------:R-:W4:Y:S01]  /*fee0*/  LDSM.16.MT88.4 R12, [R162+0x7000] ;  /* 0x00700000a20c783b */ /* 0x000f220000004200 */
[----:B------:R-:W5:Y:S06]  /*fef0*/  MUFU.EX2 R55, R55 ;  /* 0x0000003700377308 */ /* 0x000f6c0000000800 */
[C---:B------:R-:W-:Y:S02]  /*ff00*/  HMMA.16816.F32.BF16 R88, R4.reuse, R16, R88 ;  /* 0x000000100458723c */ /* 0x040fe40000041858 */
[----:B------:R-:W-:Y:S06]  /*ff10*/  MUFU.EX2 R104, R104 ;  /* 0x0000006800687308 */ /* 0x000fec0000000800 */
[C---:B------:R-:W-:Y:S01]  /*ff20*/  HMMA.16816.F32.BF16 R84, R4.reuse, R18, R84 ;  /* 0x000000120454723c */ /* 0x040fe20000041854 */
[----:B------:R-:W4:Y:S01]  /*ff30*/  LDSM.16.MT88.4 R16, [R164+0x7000] ;  /* 0x00700000a410783b */ /* 0x000f220000004200 */
[----:B------:R-:W2:Y:S06]  /*ff40*/  MUFU.EX2 R65, R65 ;  /* 0x0000004100417308 */ /* 0x000eac0000000800 */
[C---:B-1----:R-:W-:Y:S02]  /*ff50*/  HMMA.16816.F32.BF16 R72, R4.reuse, R8, R72 ;  /* 0x000000080448723c */ /* 0x042fe40000041848 */
[----:B------:R-:W-:Y:S06]  /*ff60*/  MUFU.EX2 R66, R66 ;  /* 0x0000004200427308 */ /* 0x000fec0000000800 */
[----:B------:R-:W-:Y:S01]  /*ff70*/  HMMA.16816.F32.BF16 R68, R4, R10, R68 ;  /* 0x0000000a0444723c */ /* 0x000fe20000041844 */
[----:B------:R-:W1:Y:S01]  /*ff80*/  LDSM.16.MT88.4 R8, [R161+0x7000] ;  /* 0x00700000a108783b */ /* 0x000e620000004200 */
[----:B------:R-:W-:Y:S05]  /*ff90*/  MUFU.EX2 R61, R61 ;  /* 0x0000003d003d7308 */ /* 0x000fea0000000800 */
[----:B--2---:R-:W-:-:S02]  /*ffa0*/  F2FP.BF16.PACK_AB R4, R59, R64 ;  /* 0x000000403b04723e */ /* 0x004fc400000010ff */
[----:B---3--:R-:W-:Y:S01]  /*ffb0*/  F2FP.BF16.PACK_AB R5, R57, R58 ;  /* 0x0000003a3905723e */ /* 0x008fe200000010ff */
[----:B------:R-:W-:Y:S01]  /*ffc0*/  MUFU.EX2 R108, R108 ;  /* 0x0000006c006c7308 */ /* 0x000fe20000000800 */
[----:B------:R-:W-:Y:S02]  /*ffd0*/  F2FP.BF16.PACK_AB R6, R53, R60 ;  /* 0x0000003c3506723e */ /* 0x000fe400000010ff */
[----:B-----5:R-:W-:-:S05]  /*ffe0*/  F2FP.BF16.PACK_AB R7, R55, R62 ;  /* 0x0000003e3707723e */ /* 0x020fca00000010ff */
[----:B------:R-:W2:Y:S02]  /*fff0*/  MUFU.EX2 R67, R67 ;  /* 0x0000004300437308 */ /* 0x000ea40000000800 */
[C---:B----4-:R-:W-:Y:S06]  /*10000*/  HMMA.16816.F32.BF16 R88, R4.reuse, R12, R88 ;  /* 0x0000000c0458723c */ /* 0x050fec0000041858 */
        /* <DEDUP_REMOVED lines=20> */
[----:B--2---:R-:W-:Y:S02]  /*10150*/  F2FP.BF16.PACK_AB R5, R67, R108 ;  /* 0x0000006c4305723e */ /* 0x004fe400000010ff */
[----:B------:R-:W-:Y:S02]  /*10160*/  F2FP.BF16.PACK_AB R6, R61, R66 ;  /* 0x000000423d06723e */ /* 0x000fe400000010ff */
[----:B----4-:R-:W-:Y:S01]  /*10170*/  F2FP.BF16.PACK_AB R7, R63, R106 ;  /* 0x0000006a3f07723e */ /* 0x010fe200000010ff */
[----:B------:R-:W-:Y:S06]  /*10180*/  MUFU.EX2 R128, R128 ;  /* 0x0000008000807308 */ /* 0x000fec0000000800 */
[C---:B-----5:R-:W-:Y:S02]  /*10190*/  HMMA.16816.F32.BF16 R96, R4.reuse, R8, R96 ;  /* 0x000000080460723c */ /* 0x060fe40000041860 */
[----:B------:R-:W2:Y:S06]  /*101a0*/  MUFU.EX2 R113, R113 ;  /* 0x0000007100717308 */ /* 0x000eac0000000800 */
        /* <DEDUP_REMOVED lines=21> */
[----:B------:R-:W-:Y:S02]  /*10300*/  F2FP.BF16.PACK_AB R6, R118, R121 ;  /* 0x000000797606723e */ /* 0x000fe400000010ff */
[----:B--2---:R-:W-:-:S05]  /*10310*/  F2FP.BF16.PACK_AB R7, R113, R128 ;  /* 0x000000807107723e */ /* 0x004fca00000010ff */
[----:B------:R-:W-:Y:S02]  /*10320*/  MUFU.EX2 R111, R111 ;  /* 0x0000006f006f7308 */ /* 0x000fe40000000800 */
[C---:B---3--:R-:W-:Y:S06]  /*10330*/  HMMA.16816.F32.BF16 R88, R4.reuse, R12, R88 ;  /* 0x0000000c0458723c */ /* 0x048fec0000041858 */
[----:B------:R-:W-:Y:S02]  /*10340*/  MUFU.EX2 R54, R54 ;  /* 0x0000003600367308 */ /* 0x000fe40000000800 */
[C---:B------:R-:W-:Y:S01]  /*10350*/  HMMA.16816.F32.BF16 R84, R4.reuse, R14, R84 ;  /* 0x0000000e0454723c */ /* 0x040fe20000041854 */
[----:B------:R-:W2:Y:S05]  /*10360*/  LDSM.16.MT88.4 R12, [R160+0x8000] ;  /* 0x00800000a00c783b */ /* 0x000eaa0000004200 */
[----:B------:R-:W-:Y:S02]  /*10370*/  MUFU.EX2 R107, R107 ;  /* 0x0000006b006b7308 */ /* 0x000fe40000000800 */
[C---:B-----5:R-:W-:Y:S06]  /*10380*/  HMMA.16816.F32.BF16 R96, R4.reuse, R16, R96 ;  /* 0x000000100460723c */ /* 0x060fec0000041860 */
[----:B------:R-:W3:Y:S02]  /*10390*/  MUFU.EX2 R48, R48 ;  /* 0x0000003000307308 */ /* 0x000ee40000000800 */
        /* <DEDUP_REMOVED lines=14> */
[----:B----4-:R-:W-:Y:S02]  /*10480*/  F2FP.BF16.PACK_AB R5, R109, R116 ;  /* 0x000000746d05723e */ /* 0x010fe400000010ff */
[----:B------:R-:W-:Y:S02]  /*10490*/  F2FP.BF16.PACK_AB R6, R110, R117 ;  /* 0x000000756e06723e */ /* 0x000fe400000010ff */
[----:B------:R-:W-:Y:S01]  /*104a0*/  F2FP.BF16.PACK_AB R7, R105, R114 ;  /* 0x000000726907723e */ /* 0x000fe200000010ff */
[----:B------:R-:W-:Y:S06]  /*104b0*/  MUFU.EX2 R21, R21 ;  /* 0x0000001500157308 */ /* 0x000fec0000000800 */
[C---:B-1----:R-:W-:Y:S02]  /*104c0*/  HMMA.16816.F32.BF16 R96, R4.reuse, R8, R96 ;  /* 0x000000080460723c */ /* 0x042fe40000041860 */
[----:B------:R-:W-:Y:S06]  /*104d0*/  MUFU.EX2 R20, R20 ;  /* 0x0000001400147308 */ /* 0x000fec0000000800 */
[C---:B------:R-:W-:Y:S01]  /*104e0*/  HMMA.16816.F32.BF16 R92, R4.reuse, R10, R92 ;  /* 0x0000000a045c723c */ /* 0x040fe2000004185c */
[----:B------:R-:W1:Y:S07]  /*104f0*/  LDSM.16.MT88.4 R8, [R160+0x8800] ;  /* 0x00880000a008783b */ /* 0x000e6e0000004200 */
[C---:B---3--:R-:W-:Y:S08]  /*10500*/  HMMA.16816.F32.BF16 R88, R4.reuse, R16, R88 ;  /* 0x000000100458723c */ /* 0x048ff00000041858 */
        /* <DEDUP_REMOVED lines=10> */
[----:B------:R-:W3:Y:S02]  /*105b0*/  MUFU.EX2 R44, R41 ;  /* 0x00000029002c7308 */ /* 0x000ee40000000800 */
[----:B------:R-:W-:Y:S01]  /*105c0*/  FADD.FTZ R5, R45, R4 ;  /* 0x000000042d057221 */ /* 0x000fe20000010000 */
[----:B------:R-:W-:-:S03]  /*105d0*/  F2FP.BF16.PACK_AB R4, R54, R111 ;  /* 0x0000006f3604723e */ /* 0x000fc600000010ff */
[----:B------:R-:W-:Y:S02]  /*105e0*/  FADD.FTZ R5, R40, R5 ;  /* 0x0000000528057221 */ /* 0x000fe40000010000 */
[--C-:B------:R-:W-:Y:S02]  /*105f0*/  FFMA.FTZ R40, R36, c[0x0][0x23c], -R37.reuse ;  /* 0x00008f0024287a23 */ /* 0x100fe40000010825 */
[--C-:B------:R-:W-:Y:S02]  /*10600*/  FFMA.FTZ R36, R34, c[0x0][0x23c], -R37.reuse ;  /* 0x00008f0022247a23 */ /* 0x100fe40000010825 */
[----:B------:R-:W-:Y:S02]  /*10610*/  FFMA.FTZ R34, R32, c[0x0][0x23c], -R37 ;  /* 0x00008f0020227a23 */ /* 0x000fe40000010825 */
[----:B------:R-:W-:Y:S01]  /*10620*/  FADD.FTZ R32, R39, R42 ;  /* 0x0000002a27207221 */ /* 0x000fe20000010000 */
[----:B------:R-:W-:Y:S01]  /*10630*/  MUFU.EX2 R30, R36 ;  /* 0x00000024001e7308 */ /* 0x000fe20000000800 */
[----:B------:R-:W-:Y:S01]  /*10640*/  FADD.FTZ R38, R38, R5 ;  /* 0x0000000526267221 */ /* 0x000fe20000010000 */
[----:B-----5:R-:W-:Y:S01]  /*10650*/  F2FP.BF16.PACK_AB R5, R43, R50 ;  /* 0x000000322b05723e */ /* 0x020fe200000010ff */
[----:B------:R-:W-:Y:S01]  /*10660*/  FADD.FTZ R33, R33, R32 ;  /* 0x0000002021217221 */ /* 0x000fe20000010000 */
[----:B---3--:R-:W-:Y:S01]  /*10670*/  F2FP.BF16.PACK_AB R7, R35, R44 ;  /* 0x0000002c2307723e */ /* 0x008fe200000010ff */
[----:B------:R-:W-:-:S02]  /*10680*/  FADD.FTZ R25, R25, R38 ;  /* 0x0000002619197221 */ /* 0x000fc40000010000 */
[----:B------:R-:W-:Y:S01]  /*10690*/  FADD.FTZ R28, R28, R33 ;  /* 0x000000211c1c7221 */ /* 0x000fe20000010000 */
[----:B------:R-:W3:Y:S01]  /*106a0*/  MUFU.EX2 R39, R40 ;  /* 0x0000002800277308 */ /* 0x000ee20000000800 */
[----:B------:R-:W-:Y:S02]  /*106b0*/  FADD.FTZ R26, R26, R25 ;  /* 0x000000191a1a7221 */ /* 0x000fe40000010000 */
[----:B------:R-:W-:Y:S01]  /*106c0*/  FADD.FTZ R27, R27, R28 ;  /* 0x0000001c1b1b7221 */ /* 0x000fe20000010000 */
[----:B--2---:R-:W-:Y:S01]  /*106d0*/  HMMA.16816.F32.BF16 R96, R4, R12, R96 ;  /* 0x0000000c0460723c */ /* 0x004fe20000041860 */
[----:B------:R-:W-:Y:S02]  /*106e0*/  FADD.FTZ R23, R23, R26 ;  /* 0x0000001a17177221 */ /* 0x000fe40000010000 */
[----:B------:R-:W-:Y:S01]  /*106f0*/  FADD.FTZ R27, R24, R27 ;  /* 0x0000001b181b7221 */ /* 0x000fe20000010000 */
[----:B------:R-:W-:Y:S01]  /*10700*/  MUFU.EX2 R37, R34 ;  /* 0x0000002200257308 */ /* 0x000fe20000000800 */
[----:B------:R-:W-:-:S02]  /*10710*/  FADD.FTZ R64, R64, R23 ;  /* 0x0000001740407221 */ /* 0x000fc40000010000 */
[----:B------:R-:W-:Y:S01]  /*10720*/  FADD.FTZ R58, R58, R27 ;  /* 0x0000001b3a3a7221 */ /* 0x000fe20000010000 */
[C---:B------:R-:W-:Y:S01]  /*10730*/  HMMA.16816.F32.BF16 R92, R4.reuse, R14, R92 ;  /* 0x0000000e045c723c */ /* 0x040fe2000004185c */
[----:B------:R-:W2:Y:S01]  /*10740*/  LDSM.16.MT88.4 R12, [R160+0x9000] ;  /* 0x00900000a00c783b */ /* 0x000ea20000004200 */
        /* <DEDUP_REMOVED lines=11> */
[----:B------:R-:W-:Y:S02]  /*10800*/  FFMA.FTZ R32, R29, c[0x0][0x23c], -R22 ;  /* 0x00008f001d207a23 */ /* 0x000fe40000010816 */
[----:B------:R-:W-:-:S02]  /*10810*/  FADD.FTZ R65, R65, R104 ;  /* 0x0000006841417221 */ /* 0x000fc40000010000 */
        /* <DEDUP_REMOVED lines=23> */
[----:B---3--:R-:W-:Y:S01]  /*10990*/  F2FP.BF16.PACK_AB R4, R30, R39 ;  /* 0x000000271e04723e */ /* 0x008fe200000010ff */
[----:B------:R-:W-:Y:S01]  /*109a0*/  FADD.FTZ R109, R109, R116 ;  /* 0x000000746d6d7221 */ /* 0x000fe20000010000 */
        /* <DEDUP_REMOVED lines=98> */
.L_x_7783:
[----:B------:R-:W-:-:S05]  /*10fd0*/  IMAD.MOV.U32 R4, RZ, RZ, c[0x0][0x1a0] ;  /* 0x00006800ff047624 */ /* 0x000fca00078e00ff */
[----:B------:R-:W-:-:S04]  /*10fe0*/  LEA R4, -R4, RZ, 0x7 ;  /* 0x000000ff04047211 */ /* 0x000fc800078e39ff */
[----:B------:R-:W-:Y:S02]  /*10ff0*/  SHF.R.S32.HI R5, RZ, 0x1f, R4 ;  /* 0x0000001fff057819 */ /* 0x000fe40000011404 */
.L_x_7784:
[----:B------:R-:W-:Y:S02]  /*11000*/  ISETP.GE.AND P0, PT, R100, c[0x0][0x220], PT ;  /* 0x0000880064007a0c */ /* 0x000fe40003f06270 */
[----:B------:R-:W-:Y:S02]  /*11010*/  LEA R192, P1, R4, R192, 0x1 ;  /* 0x000000c004c07211 */ /* 0x000fe400078208ff */
[----:B------:R-:W-:Y:S02]  /*11020*/  LOP3.LUT R178, R178, 0xfffffffe, RZ, 0xc0, !PT ;  /* 0xfffffffeb2b27812 */ /* 0x000fe400078ec0ff */
[----:B------:R-:W-:Y:S02]  /*11030*/  LEA.HI.X R193, R4, R193, R5, 0x1, P1 ;  /* 0x000000c104c17211 */ /* 0x000fe400008f0c05 */
[----:B------:R-:W-:-:S05]  /*11040*/  P2R R128, PR, RZ, 0x1 ;  /* 0x00000001ff807803 */ /* 0x000fca0000000000 */
        /* <DEDUP_REMOVED lines=163> */
[----:B------:R-:W4:Y:S07]  /*11a80*/  LDSM.16.M88.4 R112, [R154] ;  /* 0x000000009a70783b */ /* 0x000f2e0000000200 */
[C---:B-1----:R-:W-:Y:S08]  /*11a90*/  HMMA.16816.F32.BF16 R32, R104.reuse, R120, R32 ;  /* 0x000000786820723c */ /* 0x042ff00000041820 */
[C---:B------:R-:W-:Y:S01]  /*11aa0*/  HMMA.16816.F32.BF16 R28, R104.reuse, R122, R28 ;  /* 0x0000007a681c723c */ /* 0x040fe2000004181c */
[----:B------:R-:W-:Y:S07]  /*11ab0*/  LDSM.16.M88.4 R120, [R165] ;  /* 0x00000000a578783b */ /* 0x000fee0000000200 */
[C---:B---3--:R-:W-:Y:S08]  /*11ac0*/  HMMA.16816.F32.BF16 R24, R104.reuse, R116, R24 ;  /* 0x000000746818723c */ /* 0x048ff00000041818 */
[C---:B------:R-:W-:Y:S01]  /*11ad0*/  HMMA.16816.F32.BF16 R20, R104.reuse, R118, R20 ;  /* 0x000000766814723c */ /* 0x040fe20000041814 */
[----:B------:R-:W1:Y:S07]  /*11ae0*/  LDSM.16.M88.4 R116, [R152] ;  /* 0x000000009874783b */ /* 0x000e6e0000000200 */
[C---:B--2---:R-:W-:Y:S08]  /*11af0*/  HMMA.16816.F32.BF16 R8, R104.reuse, R108, R8 ;  /* 0x0000006c6808723c */ /* 0x044ff00000041808 */
[C---:B------:R-:W-:Y:S01]  /*11b00*/  HMMA.16816.F32.BF16 R4, R104.reuse, R110, R4 ;  /* 0x0000006e6804723c */ /* 0x040fe20000041804 */
[----:B------:R-:W2:Y:S07]  /*11b10*/  LDSM.16.M88.4 R108, [R152+0x1000] ;  /* 0x00100000986c783b */ /* 0x000eae0000000200 */
        /* <DEDUP_REMOVED lines=8> */
[----:B------:R-:W-:Y:S01]  /*11ba0*/  HMMA.16816.F32.BF16 R44, R120, R110, R44 ;  /* 0x0000006e782c723c */ /* 0x000fe2000004182c */
[----:B------:R-:W2:Y:S01]  /*11bb0*/  LDSM.16.M88.4 R108, [R152+0x3000] ;  /* 0x00300000986c783b */ /* 0x000ea20000000200 */
[----:B------:R-:W-:-:S06]  /*11bc0*/  FMUL.FTZ R66, R66, c[0x0][0x2ec] ;  /* 0x0000bb0042427a20 */ /* 0x000fcc0000410000 */
[C---:B---3--:R-:W-:Y:S01]  /*11bd0*/  HMMA.16816.F32.BF16 R56, R120.reuse, R112, R56 ;  /* 0x000000707838723c */ /* 0x048fe20000041838 */
[----:B------:R-:W-:Y:S02]  /*11be0*/  FMUL.FTZ R143, R61, c[0x0][0x2ec] ;  /* 0x0000bb003d8f7a20 */ /* 0x000fe40000410000 */
[----:B------:R-:W-:Y:S02]  /*11bf0*/  FMUL.FTZ R60, R60, c[0x0][0x2ec] ;  /* 0x0000bb003c3c7a20 */ /* 0x000fe40000410000 */
[----:B------:R-:W-:Y:S02]  /*11c00*/  FMUL.FTZ R63, R63, c[0x0][0x2ec] ;  /* 0x0000bb003f3f7a20 */ /* 0x000fe40000410000 */
[----:B------:R-:W-:Y:S01]  /*11c10*/  MUFU.TANH R143, R143 ;  /* 0x0000008f008f7308 */ /* 0x000fe20000002400 */
[----:B------:R-:W-:Y:S01]  /*11c20*/  HMMA.16816.F32.BF16 R52, R120, R114, R52 ;  /* 0x000000727834723c */ /* 0x000fe20000041834 */
[----:B------:R-:W3:Y:S01]  /*11c30*/  LDSM.16.M88.4 R112, [R152+0x2800] ;  /* 0x002800009870783b */ /* 0x000ee20000000200 */
[----:B------:R-:W-:-:S02]  /*11c40*/  FMUL.FTZ R48, R48, c[0x0][0x2ec] ;  /* 0x0000bb0030307a20 */ /* 0x000fc40000410000 */
[----:B------:R-:W-:Y:S02]  /*11c50*/  FMUL.FTZ R50, R50, c[0x0][0x2ec] ;  /* 0x0000bb0032327a20 */ /* 0x000fe40000410000 */
[----:B------:R-:W-:Y:S01]  /*11c60*/  FMUL.FTZ R62, R62, c[0x0][0x2ec] ;  /* 0x0000bb003e3e7a20 */ /* 0x000fe20000410000 */
[----:B------:R-:W-:Y:S01]  /*11c70*/  MUFU.TANH R60, R60 ;  /* 0x0000003c003c7308 */ /* 0x000fe20000002400 */
[C---:B----4-:R-:W-:Y:S01]  /*11c80*/  HMMA.16816.F32.BF16 R40, R120.reuse, R104, R40 ;  /* 0x000000687828723c */ /* 0x050fe20000041828 */
[----:B------:R-:W-:Y:S02]  /*11c90*/  FMUL.FTZ R45, R45, c[0x0][0x2ec] ;  /* 0x0000bb002d2d7a20 */ /* 0x000fe40000410000 */
[----:B------:R-:W-:Y:S02]  /*11ca0*/  FMUL.FTZ R49, R49, c[0x0][0x2ec] ;  /* 0x0000bb0031317a20 */ /* 0x000fe40000410000 */
[----:B------:R-:W-:Y:S02]  /*11cb0*/  FMUL.FTZ R44, R44, c[0x0][0x2ec] ;  /* 0x0000bb002c2c7a20 */ /* 0x000fe40000410000 */
[----:B------:R4:W-:Y:S01]  /*11cc0*/  MUFU.TANH R133, R45 ;  /* 0x0000002d00857308 */ /* 0x0009e20000002400 */
[----:B------:R-:W-:Y:S01]  /*11cd0*/  HMMA.16816.F32.BF16 R36, R120, R106, R36 ;  /* 0x0000006a7824723c */ /* 0x000fe20000041824 */
[----:B------:R-:W5:Y:S01]  /*11ce0*/  LDSM.16.M88.4 R104, [R152+0x3800] ;  /* 0x003800009868783b */ /* 0x000f620000000200 */
[----:B------:R-:W-:Y:S01]  /*11cf0*/  FMUL.FTZ R57, R57, c[0x0][0x2ec] ;  /* 0x0000bb0039397a20 */ /* 0x000fe20000410000 */
[----:B------:R-:W-:-:S04]  /*11d00*/  DEPBAR.LE SB0, 0x0 ;  /* 0x000080000000791a */ /* 0x000fc80000000000 */
[----:B------:R-:W-:Y:S01]  /*11d10*/  MUFU.TANH R63, R63 ;  /* 0x0000003f003f7308 */ /* 0x000fe20000002400 */
[C---:B-1----:R-:W-:Y:S01]  /*11d20*/  HMMA.16816.F32.BF16 R28, R120.reuse, R118, R28 ;  /* 0x00000076781c723c */ /* 0x042fe2000004181c */
[----:B------:R-:W-:Y:S02]  /*11d30*/  FMUL.FTZ R53, R53, c[0x0][0x2ec] ;  /* 0x0000bb0035357a20 */ /* 0x000fe40000410000 */
[----:B------:R-:W-:Y:S02]  /*11d40*/  FMUL.FTZ R59, R59, c[0x0][0x2ec] ;  /* 0x0000bb003b3b7a20 */ /* 0x000fe40000410000 */
[----:B------:R-:W-:Y:S02]  /*11d50*/  FMUL.FTZ R56, R56, c[0x0][0x2ec] ;  /* 0x0000bb0038387a20 */ /* 0x000fe40000410000 */
[----:B------:R1:W-:Y:S01]  /*11d60*/  MUFU.TANH R61, R57 ;  /* 0x00000039003d7308 */ /* 0x0003e20000002400 */
[----:B------:R-:W-:Y:S01]  /*11d70*/  HMMA.16816.F32.BF16 R32, R120, R116, R32 ;  /* 0x000000747820723c */ /* 0x000fe20000041820 */
[----:B------:R-:W-:-:S02]  /*11d80*/  FMUL.FTZ R58, R58, c[0x0][0x2ec] ;  /* 0x0000bb003a3a7a20 */ /* 0x000fc40000410000 */
[----:B------:R-:W-:Y:S02]  /*11d90*/  FMUL.FTZ R41, R41, c[0x0][0x2ec] ;  /* 0x0000bb0029297a20 */ /* 0x000fe40000410000 */
[----:B------:R-:W-:Y:S02]  /*11da0*/  FMUL.FTZ R52, R52, c[0x0][0x2ec] ;  /* 0x0000bb0034347a20 */ /* 0x000fe40000410000 */
[----:B------:R-:W-:Y:S01]  /*11db0*/  MUFU.TANH R139, R53 ;  /* 0x00000035008b7308 */ /* 0x000fe20000002400 */
[----:B--2---:R-:W-:Y:S01]  /*11dc0*/  HMMA.16816.F32.BF16 R16, R120, R108, R16 ;  /* 0x0000006c7810723c */ /* 0x004fe20000041810 */
[----:B----4-:R-:W-:Y:S02]  /*11dd0*/  FMUL.FTZ R45, R39, c[0x0][0x2ec] ;  /* 0x0000bb00272d7a20 */ /* 0x010fe40000410000 */
[----:B------:R-:W-:Y:S02]  /*11de0*/  FMUL.FTZ R37, R37, c[0x0][0x2ec] ;  /* 0x0000bb0025257a20 */ /* 0x000fe40000410000 */
[----:B------:R-:W-:-:S02]  /*11df0*/  FMUL.FTZ R38, R38, c[0x0][0x2ec] ;  /* 0x0000bb0026267a20 */ /* 0x000fc40000410000 */
[----:B-1----:R-:W-:Y:S01]  /*11e00*/  FMUL.FTZ R57, R55, c[0x0][0x2ec] ;  /* 0x0000bb0037397a20 */ /* 0x002fe20000410000 */
[C---:B---3--:R-:W-:Y:S01]  /*11e10*/  HMMA.16816.F32.BF16 R24, R120.reuse, R112, R24 ;  /* 0x000000707818723c */ /* 0x048fe20000041818 */
[----:B------:R-:W-:Y:S01]  /*11e20*/  FMUL.FTZ R29, R29, c[0x0][0x2ec] ;  /* 0x0000bb001d1d7a20 */ /* 0x000fe20000410000 */
[----:B------:R-:W-:Y:S01]  /*11e30*/  MUFU.TANH R127, R37 ;  /* 0x00000025007f7308 */ /* 0x000fe20000002400 */
[----:B------:R-:W-:Y:S02]  /*11e40*/  FMUL.FTZ R30, R30, c[0x0][0x2ec] ;  /* 0x0000bb001e1e7a20 */ /* 0x000fe40000410000 */
[----:B------:R-:W-:Y:S02]  /*11e50*/  FMUL.FTZ R31, R31, c[0x0][0x2ec] ;  /* 0x0000bb001f1f7a20 */ /* 0x000fe40000410000 */
[----:B------:R-:W-:Y:S01]  /*11e60*/  IMAD.SHL.U32 R113, R186, 0x80, RZ ;  /* 0x00000080ba717824 */ /* 0x000fe200078e00ff */
[----:B------:R-:W-:Y:S01]  /*11e70*/  HMMA.16816.F32.BF16 R20, R120, R114, R20 ;  /* 0x000000727814723c */ /* 0x000fe20000041814 */
[----:B------:R-:W-:Y:S01]  /*11e80*/  FMUL.FTZ R33, R33, c[0x0][0x2ec] ;  /* 0x0000bb0021217a20 */ /* 0x000fe20000410000 */
[----:B------:R1:W-:Y:S01]  /*11e90*/  MUFU.TANH R145, R30 ;  /* 0x0000001e00917308 */ /* 0x0003e20000002400 */
[----:B------:R-:W-:-:S02]  /*11ea0*/  FMUL.FTZ R32, R32, c[0x0][0x2ec] ;  /* 0x0000bb0020207a20 */ /* 0x000fc40000410000 */
[----:B------:R-:W-:Y:S02]  /*11eb0*/  FMUL.FTZ R34, R34, c[0x0][0x2ec] ;  /* 0x0000bb0022227a20 */ /* 0x000fe40000410000 */
[----:B------:R-:W-:Y:S01]  /*11ec0*/  FMUL.FTZ R115, R64, c[0x0][0x2ec] ;  /* 0x0000bb0040737a20 */ /* 0x000fe20000410000 */
[C---:B-----5:R-:W-:Y:S01]  /*11ed0*/  HMMA.16816.F32.BF16 R4, R120.reuse, R106, R4 ;  /* 0x0000006a7804723c */ /* 0x060fe20000041804 */
[----:B------:R-:W-:Y:S01]  /*11ee0*/  FMUL.FTZ R64, R65, c[0x0][0x2ec] ;  /* 0x0000bb0041407a20 */ /* 0x000fe20000410000 */
[----:B------:R-:W-:Y:S01]  /*11ef0*/  MUFU.TANH R39, R33 ;  /* 0x0000002100277308 */ /* 0x000fe20000002400 */
[----:B------:R-:W-:Y:S02]  /*11f00*/  FMUL.FTZ R65, R67, c[0x0][0x2ec] ;  /* 0x0000bb0043417a20 */ /* 0x000fe40000410000 */
[----:B------:R-:W-:Y:S02]  /*11f10*/  FMUL.FTZ R195, R16, c[0x0][0x2ec] ;  /* 0x0000bb0010c37a20 */ /* 0x000fe40000410000 */
[----:B------:R-:W-:Y:S01]  /*11f20*/  LOP3.LUT R106, R113, R184, RZ, 0xfc, !PT ;  /* 0x000000b8716a7212 */ /* 0x000fe200078efcff */
[C---:B------:R-:W-:Y:S01]  /*11f30*/  HMMA.16816.F32.BF16 R12, R120.reuse, R110, R12 ;  /* 0x0000006e780c723c */ /* 0x040fe2000004180c */
[----:B------:R-:W-:Y:S01]  /*11f40*/  FMUL.FTZ R25, R25, c[0x0][0x2ec] ;  /* 0x0000bb0019197a20 */ /* 0x000fe20000410000 */
[----:B------:R-:W-:Y:S01]  /*11f50*/  MUFU.TANH R64, R64 ;  /* 0x0000004000407308 */ /* 0x000fe20000002400 */
[----:B------:R-:W-:Y:S01]  /*11f60*/  IADD3 R108, R106, 0x1, RZ ;  /* 0x000000016a6c7810 */ /* 0x000fe20007ffe0ff */
[----:B------:R-:W-:Y:S01]  /*11f70*/  FMUL.FTZ R26, R26, c[0x0][0x2ec] ;  /* 0x0000bb001a1a7a20 */ /* 0x000fe20000410000 */
[--C-:B-1----:R-:W-:Y:S01]  /*11f80*/  LOP3.LUT R30, R113, 0x20, R184.reuse, 0xfe, !PT ;  /* 0x00000020711e7812 */ /* 0x102fe200078efeb8 */
[----:B------:R-:W-:Y:S01]  /*11f90*/  FMUL.FTZ R37, R35, c[0x0][0x2ec] ;  /* 0x0000bb0023257a20 */ /* 0x000fe20000410000 */
[----:B------:R-:W-:Y:S01]  /*11fa0*/  ISETP.GE.AND P1, PT, R108, R102, PT ;  /* 0x000000666c00720c */ /* 0x000fe20003f26270 */
[----:B------:R-:W-:Y:S01]  /*11fb0*/  HMMA.16816.F32.BF16 R8, R120, R104, R8 ;  /* 0x000000687808723c */ /* 0x000fe20000041808 */
[----:B------:R-:W-:Y:S01]  /*11fc0*/  FMUL.FTZ R22, R22, c[0x0][0x2ec] ;  /* 0x0000bb0016167a20 */ /* 0x000fe20000410000 */
[----:B------:R-:W1:Y:S01]  /*11fd0*/  I2F R109, R108 ;  /* 0x0000006c006d7306 */ /* 0x000e620000201400 */
[----:B------:R-:W-:Y:S01]  /*11fe0*/  FMUL.FTZ R21, R21, c[0x0][0x2ec] ;  /* 0x0000bb0015157a20 */ /* 0x000fe20000410000 */
[----:B------:R-:W-:Y:S01]  /*11ff0*/  LOP3.LUT R110, R113, 0x10, R184, 0xfe, !PT ;  /* 0x00000010716e7812 */ /* 0x000fe200078efeb8 */
[----:B------:R-:W-:-:S02]  /*12000*/  FMUL.FTZ R28, R28, c[0x0][0x2ec] ;  /* 0x0000bb001c1c7a20 */ /* 0x000fc40000410000 */
[----:B------:R-:W-:Y:S01]  /*12010*/  LOP3.LUT R104, R113, 0x8, R184, 0xfe, !PT ;  /* 0x0000000871687812 */ /* 0x000fe200078efeb8 */
[----:B------:R-:W-:Y:S01]  /*12020*/  FMUL.FTZ R53, R51, c[0x0][0x2ec] ;  /* 0x0000bb0033357a20 */ /* 0x000fe20000410000 */
[-C--:B------:R-:W-:Y:S01]  /*12030*/  ISETP.GE.AND P4, PT, R110, R102.reuse, PT ;  /* 0x000000666e00720c */ /* 0x080fe20003f86270 */
[----:B------:R-:W2:Y:S01]  /*12040*/  MUFU.TANH R65, R65 ;  /* 0x0000004100417308 */ /* 0x000ea20000002400 */
[----:B------:R-:W-:Y:S01]  /*12050*/  ISETP.GE.AND P2, PT, R104, R102, PT ;  /* 0x000000666800720c */ /* 0x000fe20003f46270 */
[----:B------:R-:W-:Y:S01]  /*12060*/  FMUL.FTZ R36, R36, c[0x0][0x2ec] ;  /* 0x0000bb0024247a20 */ /* 0x000fe20000410000 */
[-C--:B------:R-:W-:Y:S01]  /*12070*/  ISETP.GE.AND P3, PT, R104, R103.reuse, PT ;  /* 0x000000676800720c */ /* 0x080fe20003f66270 */
[----:B------:R-:W-:Y:S01]  /*12080*/  FMUL.FTZ R24, R24, c[0x0][0x2ec] ;  /* 0x0000bb0018187a20 */ /* 0x000fe20000410000 */
[----:B------:R-:W-:Y:S01]  /*12090*/  ISETP.GE.AND P6, PT, R110, R103, PT ;  /* 0x000000676e00720c */ /* 0x000fe20003fc6270 */
[----:B------:R-:W-:Y:S02]  /*120a0*/  FMUL.FTZ R46, R46, c[0x0][0x2ec] ;  /* 0x0000bb002e2e7a20 */ /* 0x000fe40000410000 */
[----:B------:R3:W-:Y:S01]  /*120b0*/  MUFU.TANH R121, R29 ;  /* 0x0000001d00797308 */ /* 0x0007e20000002400 */
[----:B------:R-:W-:-:S02]  /*120c0*/  FMUL.FTZ R42, R42, c[0x0][0x2ec] ;  /* 0x0000bb002a2a7a20 */ /* 0x000fc40000410000 */
[----:B------:R-:W-:Y:S02]  /*120d0*/  FMUL.FTZ R43, R43, c[0x0][0x2ec] ;  /* 0x0000bb002b2b7a20 */ /* 0x000fe40000410000 */
[----:B------:R-:W-:Y:S02]  /*120e0*/  FMUL.FTZ R20, R20, c[0x0][0x2ec] ;  /* 0x0000bb0014147a20 */ /* 0x000fe40000410000 */
[----:B------:R-:W-:Y:S01]  /*120f0*/  FMUL.FTZ R51, R47, c[0x0][0x2ec] ;  /* 0x0000bb002f337a20 */ /* 0x000fe20000410000 */
[----:B------:R4:W-:Y:S01]  /*12100*/  MUFU.TANH R33, R25 ;  /* 0x0000001900217308 */ /* 0x0009e20000002400 */
[----:B------:R-:W-:Y:S02]  /*12110*/  FMUL.FTZ R54, R54, c[0x0][0x2ec] ;  /* 0x0000bb0036367a20 */ /* 0x000fe40000410000 */
[----:B------:R-:W-:Y:S02]  /*12120*/  FMUL.FTZ R18, R18, c[0x0][0x2ec] ;  /* 0x0000bb0012127a20 */ /* 0x000fe40000410000 */
[----:B------:R-:W-:-:S02]  /*12130*/  FMUL.FTZ R40, R40, c[0x0][0x2ec] ;  /* 0x0000bb0028287a20 */ /* 0x000fc40000410000 */
[----:B------:R-:W-:Y:S01]  /*12140*/  FMUL.FTZ R12, R12, c[0x0][0x2ec] ;  /* 0x0000bb000c0c7a20 */ /* 0x000fe20000410000 */
[----:B---3--:R-:W-:Y:S01]  /*12150*/  IADD3 R29, R106, 0x9, RZ ;  /* 0x000000096a1d7810 */ /* 0x008fe20007ffe0ff */
[----:B------:R-:W-:Y:S01]  /*12160*/  I2F R105, R104 ;  /* 0x0000006800697306 */ /* 0x000fe20000201400 */
[----:B------:R-:W-:Y:S02]  /*12170*/  FMUL.FTZ R14, R14, c[0x0][0x2ec] ;  /* 0x0000bb000e0e7a20 */ /* 0x000fe40000410000 */
[----:B------:R-:W-:Y:S02]  /*12180*/  FMUL.FTZ R27, R27, c[0x0][0x2ec] ;  /* 0x0000bb001b1b7a20 */ /* 0x000fe40000410000 */
[----:B------:R-:W-:Y:S02]  /*12190*/  FMUL.FTZ R8, R8, c[0x0][0x2ec] ;  /* 0x0000bb0008087a20 */ /* 0x000fe40000410000 */
[----:B----4-:R-:W-:Y:S01]  /*121a0*/  FMUL.FTZ R25, R23, c[0x0][0x2ec] ;  /* 0x0000bb0017197a20 */ /* 0x010fe20000410000 */
[----:B------:R-:W3:Y:S01]  /*121b0*/  I2F R16, R29 ;  /* 0x0000001d00107306 */ /* 0x000ee20000201400 */
[----:B-1----:R-:W-:-:S02]  /*121c0*/  FFMA.FTZ R23, R0, R109, R64 ;  /* 0x0000006d00177223 */ /* 0x002fc40000010040 */
[----:B------:R-:W-:Y:S02]  /*121d0*/  FMUL.FTZ R19, R19, c[0x0][0x2ec] ;  /* 0x0000bb0013137a20 */ /* 0x000fe40000410000 */
[----:B------:R-:W-:Y:S01]  /*121e0*/  FMUL.FTZ R10, R10, c[0x0][0x2ec] ;  /* 0x0000bb000a0a7a20 */ /* 0x000fe20000410000 */
[----:B------:R-:W-:Y:S01]  /*121f0*/  FSEL R23, R23, -INF , !P1 ;  /* 0xff80000017177808 */ /* 0x000fe20004800000 */
[----:B------:R-:W-:Y:S01]  /*12200*/  FMUL.FTZ R13, R13, c[0x0][0x2ec] ;  /* 0x0000bb000d0d7a20 */ /* 0x000fe20000410000 */
[----:B------:R2:W-:Y:S01]  /*12210*/  MUFU.TANH R197, R22 ;  /* 0x0000001600c57308 */ /* 0x0005e20000002400 */
[----:B------:R-:W-:Y:S01]  /*12220*/  ISETP.GE.AND P1, PT, R108, R103, PT ;  /* 0x000000676c00720c */ /* 0x000fe20003f26270 */
[----:B------:R-:W-:Y:S02]  /*12230*/  FMUL.FTZ R11, R11, c[0x0][0x2ec] ;  /* 0x0000bb000b0b7a20 */ /* 0x000fe40000410000 */
[----:B------:R-:W-:Y:S02]  /*12240*/  FMUL.FTZ R4, R4, c[0x0][0x2ec] ;  /* 0x0000bb0004047a20 */ /* 0x000fe40000410000 */
[----:B------:R-:W-:-:S02]  /*12250*/  FMUL.FTZ R15, R15, c[0x0][0x2ec] ;  /* 0x0000bb000f0f7a20 */ /* 0x000fc40000410000 */
[----:B------:R1:W-:Y:S01]  /*12260*/  MUFU.TANH R67, R21 ;  /* 0x0000001500437308 */ /* 0x0003e20000002400 */
[----:B------:R-:W-:Y:S02]  /*12270*/  FMUL.FTZ R9, R9, c[0x0][0x2ec] ;  /* 0x0000bb0009097a20 */ /* 0x000fe40000410000 */
[----:B------:R-:W-:Y:S02]  /*12280*/  FMUL.FTZ R5, R5, c[0x0][0x2ec] ;  /* 0x0000bb0005057a20 */ /* 0x000fe40000410000 */
[----:B------:R-:W-:Y:S02]  /*12290*/  FMUL.FTZ R6, R6, c[0x0][0x2ec] ;  /* 0x0000bb0006067a20 */ /* 0x000fe40000410000 */
[----:B------:R-:W-:Y:S01]  /*122a0*/  FMUL.FTZ R7, R7, c[0x0][0x2ec] ;  /* 0x0000bb0007077a20 */ /* 0x000fe20000410000 */
[----:B------:R4:W-:Y:S01]  /*122b0*/  MUFU.TANH R125, R32 ;  /* 0x00000020007d7308 */ /* 0x0009e20000002400 */
[----:B--2---:R-:W-:Y:S02]  /*122c0*/  FFMA.FTZ R22, R0, R109, R65 ;  /* 0x0000006d00167223 */ /* 0x004fe40000010041 */
[----:B------:R-:W-:-:S02]  /*122d0*/  FMUL.FTZ R65, R17, c[0x0][0x2ec] ;  /* 0x0000bb0011417a20 */ /* 0x000fc40000410000 */
[-C--:B---3--:R-:W-:Y:S01]  /*122e0*/  FFMA.FTZ R17, R0, R16.reuse, R143 ;  /* 0x0000001000117223 */ /* 0x088fe2000001008f */
[----:B------:R-:W-:Y:S01]  /*122f0*/  FSEL R22, R22, -INF , !P1 ;  /* 0xff80000016167808 */ /* 0x000fe20004800000 */
[C---:B------:R-:W-:Y:S01]  /*12300*/  FFMA.FTZ R16, R0.reuse, R16, R63 ;  /* 0x0000001000107223 */ /* 0x040fe2000001003f */
[----:B------:R-:W-:Y:S01]  /*12310*/  ISETP.GE.AND P1, PT, R29, R102, PT ;  /* 0x000000661d00720c */ /* 0x000fe20003f26270 */
[----:B-1----:R-:W-:Y:S01]  /*12320*/  FFMA.FTZ R21, R0, R105, R60 ;  /* 0x0000006900157223 */ /* 0x002fe2000001003c */
[----:B------:R-:W-:Y:S02]  /*12330*/  MUFU.TANH R199, R26 ;  /* 0x0000001a00c77308 */ /* 0x000fe40000002400 */
[----:B------:R-:W-:Y:S02]  /*12340*/  FSEL R17, R17, -INF , !P1 ;  /* 0xff80000011117808 */ /* 0x000fe40004800000 */
[----:B------:R-:W-:Y:S02]  /*12350*/  ISETP.GE.AND P1, PT, R29, R103, PT ;  /* 0x000000671d00720c */ /* 0x000fe40003f26270 */
[----:B------:R-:W-:-:S02]  /*12360*/  FSEL R21, R21, -INF , !P2 ;  /* 0xff80000015157808 */ /* 0x000fc40005000000 */
[----:B------:R-:W-:Y:S01]  /*12370*/  FSEL R16, R16, -INF , !P1 ;  /* 0xff80000010107808 */ /* 0x000fe20004800000 */
[----:B------:R1:W-:Y:S01]  /*12380*/  I2F R26, R30 ;  /* 0x0000001e001a7306 */ /* 0x0003e20000201400 */
[----:B----4-:R-:W-:Y:S02]  /*12390*/  IADD3 R32, R106, 0x11, RZ ;  /* 0x000000116a207810 */ /* 0x010fe40007ffe0ff */
[C---:B------:R-:W-:Y:S02]  /*123a0*/  ISETP.GE.AND P1, PT, R30.reuse, R102, PT ;  /* 0x000000661e00720c */ /* 0x040fe40003f26270 */
[----:B------:R-:W-:Y:S02]  /*123b0*/  ISETP.GE.AND P2, PT, R30, R103, PT ;  /* 0x000000671e00720c */ /* 0x000fe40003f46270 */
[----:B------:R-:W-:Y:S01]  /*123c0*/  LOP3.LUT R29, R113, 0x28, R184, 0xfe, !PT ;  /* 0x00000028711d7812 */ /* 0x000fe200078efeb8 */
[----:B------:R-:W-:Y:S01]  /*123d0*/  MUFU.TANH R35, R31 ;  /* 0x0000001f00237308 */ /* 0x000fe20000002400 */
[----:B-1----:R-:W-:-:S07]  /*123e0*/  IADD3 R30, R106, 0x19, RZ ;  /* 0x000000196a1e7810 */ /* 0x002fce0007ffe0ff */
[----:B------:R-:W-:Y:S01]  /*123f0*/  MUFU.TANH R147, R34 ;  /* 0x0000002200937308 */ /* 0x000fe20000002400 */
[----:B------:R-:W-:Y:S02]  /*12400*/  @P1 LOP3.LUT R178, R178, 0x1, RZ, 0xfc, !PT ;  /* 0x00000001b2b21812 */ /* 0x000fe400078efcff */
[----:B------:R-:W-:-:S05]  /*12410*/  ISETP.GE.AND P1, PT, R32, R102, PT ;  /* 0x000000662000720c */ /* 0x000fca0003f26270 */
[----:B------:R-:W-:Y:S08]  /*12420*/  I2F R31, R32 ;  /* 0x00000020001f7306 */ /* 0x000ff00000201400 */
[----:B------:R-:W-:Y:S08]  /*12430*/  MUFU.TANH R57, R57 ;  /* 0x0000003900397308 */ /* 0x000ff00000002400 */
[----:B------:R-:W1:Y:S08]  /*12440*/  I2F R34, R30 ;  /* 0x0000001e00227306 */ /* 0x000e700000201400 */
[----:B------:R-:W-:Y:S08]  /*12450*/  MUFU.TANH R59, R59 ;  /* 0x0000003b003b7308 */ /* 0x000ff00000002400 */
[----:B------:R-:W2:Y:S01]  /*12460*/  MUFU.TANH R137, R48 ;  /* 0x0000003000897308 */ /* 0x000ea20000002400 */
[----:B-1----:R-:W-:-:S02]  /*12470*/  FFMA.FTZ R139, R0, R34, R139 ;  /* 0x00000022008b7223 */ /* 0x002fc4000001008b */
[----:B------:R-:W-:Y:S01]  /*12480*/  FFMA.FTZ R57, R0, R34, R57 ;  /* 0x0000002200397223 */ /* 0x000fe20000010039 */
[----:B------:R-:W-:-:S04]  /*12490*/  IADD3 R34, R106, 0x29, RZ ;  /* 0x000000296a227810 */ /* 0x000fc80007ffe0ff */
[----:B------:R-:W1:Y:S08]  /*124a0*/  MUFU.TANH R189, R50 ;  /* 0x0000003200bd7308 */ /* 0x000e700000002400 */
[----:B------:R-:W-:Y:S01]  /*124b0*/  I2F R107, R110 ;  /* 0x0000006e006b7306 */ /* 0x000fe20000201400 */
[----:B--2---:R-:W-:-:S07]  /*124c0*/  FFMA.FTZ R137, R0, R26, R137 ;  /* 0x0000001a00897223 */ /* 0x004fce0000010089 */
[----:B------:R-:W-:Y:S01]  /*124d0*/  MUFU.TANH R62, R62 ;  /* 0x0000003e003e7308 */ /* 0x000fe20000002400 */
[----:B-1----:R-:W-:-:S05]  /*124e0*/  FFMA.FTZ R188, R0, R26, R189 ;  /* 0x0000001a00bc7223 */ /* 0x002fca00000100bd */
[----:B------:R-:W-:Y:S02]  /*124f0*/  FSEL R188, R188, -INF , !P2 ;  /* 0xff800000bcbc7808 */ /* 0x000fe40005000000 */
[----:B------:R-:W-:Y:S08]  /*12500*/  MUFU.TANH R56, R56 ;  /* 0x0000003800387308 */ /* 0x000ff00000002400 */
[----:B------:R1:W-:Y:S08]  /*12510*/  MUFU.TANH R123, R28 ;  /* 0x0000001c007b7308 */ /* 0x0003f00000002400 */
[----:B------:R2:W-:Y:S01]  /*12520*/  MUFU.TANH R149, R38 ;  /* 0x0000002600957308 */ /* 0x0005e20000002400 */
[----:B-1----:R-:W-:-:S07]  /*12530*/  LOP3.LUT R28, R113, 0x18, R184, 0xfe, !PT ;  /* 0x00000018711c7812 */ /* 0x002fce00078efeb8 */
[----:B------:R-:W-:Y:S01]  /*12540*/  MUFU.TANH R58, R58 ;  /* 0x0000003a003a7308 */ /* 0x000fe20000002400 */
[C---:B------:R-:W-:Y:S02]  /*12550*/  ISETP.GE.AND P0, PT, R28.reuse, R102, PT ;  /* 0x000000661c00720c */ /* 0x040fe40003f06270 */
[----:B------:R-:W-:Y:S02]  /*12560*/  ISETP.GE.AND P5, PT, R28, R103, PT ;  /* 0x000000671c00720c */ /* 0x000fe40003fa6270 */
[----:B--2---:R-:W-:-:S03]  /*12570*/  IADD3 R38, R106, 0x21, RZ ;  /* 0x000000216a267810 */ /* 0x004fc60007ffe0ff */
[----:B------:R-:W-:Y:S08]  /*12580*/  MUFU.TANH R55, R49 ;  /* 0x0000003100377308 */ /* 0x000ff00000002400 */
[----:B------:R1:W-:Y:S08]  /*12590*/  MUFU.TANH R49, R41 ;  /* 0x0000002900317308 */ /* 0x0003f00000002400 */
[----:B------:R-:W-:Y:S08]  /*125a0*/  MUFU.TANH R129, R36 ;  /* 0x0000002400817308 */ /* 0x000ff00000002400 */
[----:B------:R-:W-:Y:S01]  /*125b0*/  MUFU.TANH R119, R24 ;  /* 0x0000001800777308 */ /* 0x000fe20000002400 */
[----:B-1----:R-:W-:-:S05]  /*125c0*/  FFMA.FTZ R41, R0, R31, R61 ;  /* 0x0000001f00297223 */ /* 0x002fca000001003d */
[----:B------:R-:W-:Y:S02]  /*125d0*/  FSEL R41, R41, -INF , !P1 ;  /* 0xff80000029297808 */ /* 0x000fe40004800000 */
[----:B------:R-:W-:Y:S01]  /*125e0*/  MUFU.TANH R53, R53 ;  /* 0x0000003500357308 */ /* 0x000fe20000002400 */
[----:B------:R-:W-:Y:S02]  /*125f0*/  ISETP.GE.AND P1, PT, R32, R103, PT ;  /* 0x000000672000720c */ /* 0x000fe40003f26270 */
[----:B------:R-:W-:-:S05]  /*12600*/  LOP3.LUT R32, R113, 0x30, R184, 0xfe, !PT ;  /* 0x0000003071207812 */ /* 0x000fca00078efeb8 */
[----:B------:R-:W-:Y:S08]  /*12610*/  I2F R24, R28 ;  /* 0x0000001c00187306 */ /* 0x000ff00000201400 */
[----:B------:R-:W1:Y:S08]  /*12620*/  I2F R36, R38 ;  /* 0x0000002600247306 */ /* 0x000e700000201400 */
[----:B------:R-:W-:Y:S08]  /*12630*/  MUFU.TANH R141, R52 ;  /* 0x00000034008d7308 */ /* 0x000ff00000002400 */
[----:B------:R2:W-:Y:S01]  /*12640*/  MUFU.TANH R135, R44 ;  /* 0x0000002c00877308 */ /* 0x0005e20000002400 */
[----:B-1----:R-:W-:-:S02]  /*12650*/  FFMA.FTZ R55, R0, R36, R55 ;  /* 0x0000002400377223 */ /* 0x002fc40000010037 */
[----:B------:R-:W-:-:S05]  /*12660*/  FFMA.FTZ R53, R0, R36, R53 ;  /* 0x0000002400357223 */ /* 0x000fca0000010035 */
[----:B------:R-:W1:Y:S08]  /*12670*/  I2F R28, R29 ;  /* 0x0000001d001c7306 */ /* 0x000e700000201400 */
[----:B------:R-:W3:Y:S01]  /*12680*/  MUFU.TANH R187, R46 ;  /* 0x0000002e00bb7308 */ /* 0x000ee20000002400 */
[----:B--2---:R-:W-:-:S05]  /*12690*/  FFMA.FTZ R44, R0, R107, R58 ;  /* 0x0000006b002c7223 */ /* 0x004fca000001003a */
[----:B------:R-:W-:Y:S02]  /*126a0*/  FSEL R44, R44, -INF , !P6 ;  /* 0xff8000002c2c7808 */ /* 0x000fe40007000000 */
[----:B------:R2:W-:Y:S01]  /*126b0*/  MUFU.TANH R151, R42 ;  /* 0x0000002a00977308 */ /* 0x0005e20000002400 */
[----:B-1----:R-:W-:Y:S01]  /*126c0*/  FFMA.FTZ R36, R0, R28, R135 ;  /* 0x0000001c00247223 */ /* 0x002fe20000010087 */
[----:B------:R-:W-:-:S04]  /*126d0*/  LOP3.LUT P6, RZ, R178, 0x1, RZ, 0xc0, !PT ;  /* 0x00000001b2ff7812 */ /* 0x000fc800078cc0ff */
[----:B------:R-:W-:Y:S02]  /*126e0*/  FSEL R137, R137, -INF , !P6 ;  /* 0xff80000089897808 */ /* 0x000fe40007000000 */
[----:B------:R-:W1:Y:S01]  /*126f0*/  I2F R26, R34 ;  /* 0x00000022001a7306 */ /* 0x000e620000201400 */
[----:B---3--:R-:W-:Y:S01]  /*12700*/  FFMA.FTZ R148, R0, R28, R187 ;  /* 0x0000001c00947223 */ /* 0x008fe200000100bb */
[----:B------:R-:W-:Y:S02]  /*12710*/  IADD3 R28, R106, 0x31, RZ ;  /* 0x000000316a1c7810 */ /* 0x000fe40007ffe0ff */
[----:B------:R-:W-:Y:S01]  /*12720*/  ISETP.GE.AND P6, PT, R32, R103, PT ;  /* 0x000000672000720c */ /* 0x000fe20003fc6270 */
[----:B--2---:R-:W-:-:S03]  /*12730*/  FFMA.FTZ R42, R0, R31, R59 ;  /* 0x0000001f002a7223 */ /* 0x004fc6000001003b */
[----:B------:R2:W-:Y:S01]  /*12740*/  MUFU.TANH R47, R43 ;  /* 0x0000002b002f7308 */ /* 0x0005e20000002400 */
[----:B------:R-:W-:Y:S01]  /*12750*/  FFMA.FTZ R31, R0, R24, R141 ;  /* 0x00000018001f7223 */ /* 0x000fe2000001008d */
[----:B------:R-:W-:Y:S02]  /*12760*/  FSEL R42, R42, -INF , !P1 ;  /* 0xff8000002a2a7808 */ /* 0x000fe40004800000 */
[----:B------:R-:W-:Y:S01]  /*12770*/  ISETP.GE.AND P1, PT, R30, R102, PT ;  /* 0x000000661e00720c */ /* 0x000fe20003f26270 */
[----:B-1----:R-:W-:-:S03]  /*12780*/  FFMA.FTZ R135, R0, R26, R133 ;  /* 0x0000001a00877223 */ /* 0x002fc60000010085 */
[----:B------:R1:W-:Y:S01]  /*12790*/  MUFU.TANH R111, R20 ;  /* 0x00000014006f7308 */ /* 0x0003e20000002400 */
[----:B------:R-:W-:Y:S02]  /*127a0*/  FSEL R31, R31, -INF , !P0 ;  /* 0xff8000001f1f7808 */ /* 0x000fe40004000000 */
[----:B------:R-:W-:Y:S01]  /*127b0*/  ISETP.GE.AND P0, PT, R32, R102, PT ;  /* 0x000000662000720c */ /* 0x000fe20003f06270 */
[----:B--2---:R-:W-:-:S04]  /*127c0*/  FFMA.FTZ R43, R0, R107, R56 ;  /* 0x0000006b002b7223 */ /* 0x004fc80000010038 */
[----:B------:R-:W2:Y:S01]  /*127d0*/  MUFU.TANH R201, R54 ;  /* 0x0000003600c97308 */ /* 0x000ea20000002400 */
[----:B------:R-:W-:Y:S02]  /*127e0*/  FSEL R43, R43, -INF , !P4 ;  /* 0xff8000002b2b7808 */ /* 0x000fe40006000000 */
[----:B------:R-:W-:Y:S01]  /*127f0*/  ISETP.GE.AND P4, PT, R29, R103, PT ;  /* 0x000000671d00720c */ /* 0x000fe20003f86270 */
[----:B-1----:R-:W-:-:S04]  /*12800*/  FFMA.FTZ R20, R0, R105, R62 ;  /* 0x0000006900147223 */ /* 0x002fc8000001003e */
[----:B------:R-:W-:Y:S01]  /*12810*/  MUFU.TANH R63, R18 ;  /* 0x00000012003f7308 */ /* 0x000fe20000002400 */
[----:B------:R-:W-:Y:S02]  /*12820*/  FSEL R148, R148, -INF , !P4 ;  /* 0xff80000094947808 */ /* 0x000fe40006000000 */
[----:B------:R-:W-:Y:S02]  /*12830*/  FSEL R20, R20, -INF , !P3 ;  /* 0xff80000014147808 */ /* 0x000fe40005800000 */
[----:B------:R-:W-:Y:S02]  /*12840*/  ISETP.GE.AND P3, PT, R29, R102, PT ;  /* 0x000000661d00720c */ /* 0x000fe40003f66270 */
[----:B------:R-:W-:Y:S01]  /*12850*/  FSEL R29, R139, -INF , !P1 ;  /* 0xff8000008b1d7808 */ /* 0x000fe20004800000 */
[----:B------:R2:W-:Y:S01]  /*12860*/  MUFU.TANH R131, R40 ;  /* 0x0000002800837308 */ /* 0x0005e20000002400 */
[----:B------:R-:W-:Y:S02]  /*12870*/  ISETP.GE.AND P1, PT, R30, R103, PT ;  /* 0x000000671e00720c */ /* 0x000fe40003f26270 */
[----:B------:R-:W-:-:S02]  /*12880*/  FSEL R133, R36, -INF , !P3 ;  /* 0xff80000024857808 */ /* 0x000fc40005800000 */
[----:B------:R-:W-:Y:S02]  /*12890*/  FSEL R136, R57, -INF , !P1 ;  /* 0xff80000039887808 */ /* 0x000fe40004800000 */
[C---:B------:R-:W-:Y:S01]  /*128a0*/  ISETP.GE.AND P1, PT, R38.reuse, R102, PT ;  /* 0x000000662600720c */ /* 0x040fe20003f26270 */
[----:B------:R1:W3:Y:S01]  /*128b0*/  I2F R18, R32 ;  /* 0x0000002000127306 */ /* 0x0002e20000201400 */
[----:B------:R-:W-:Y:S02]  /*128c0*/  LOP3.LUT R30, R113, 0x38, R184, 0xfe, !PT ;  /* 0x00000038711e7812 */ /* 0x000fe400078efeb8 */
[----:B------:R-:W-:Y:S02]  /*128d0*/  FSEL R139, R55, -INF , !P1 ;  /* 0xff800000378b7808 */ /* 0x000fe40004800000 */
[-C--:B------:R-:W-:Y:S02]  /*128e0*/  ISETP.GE.AND P1, PT, R38, R103.reuse, PT ;  /* 0x000000672600720c */ /* 0x080fe40003f26270 */
[----:B------:R-:W-:Y:S01]  /*128f0*/  ISETP.GE.AND P4, PT, R30, R103, PT ;  /* 0x000000671e00720c */ /* 0x000fe20003f86270 */
[----:B------:R-:W4:Y:S01]  /*12900*/  MUFU.TANH R51, R51 ;  /* 0x0000003300337308 */ /* 0x000f220000002400 */
[----:B--2---:R-:W-:Y:S01]  /*12910*/  FFMA.FTZ R40, R0, R24, R201 ;  /* 0x0000001800287223 */ /* 0x004fe200000100c9 */
[----:B------:R-:W-:-:S02]  /*12920*/  FSEL R134, R53, -INF , !P1 ;  /* 0xff80000035867808 */ /* 0x000fc40004800000 */
[----:B------:R-:W-:Y:S02]  /*12930*/  ISETP.GE.AND P1, PT, R34, R102, PT ;  /* 0x000000662200720c */ /* 0x000fe40003f26270 */
[----:B------:R-:W-:Y:S02]  /*12940*/  FSEL R40, R40, -INF , !P5 ;  /* 0xff80000028287808 */ /* 0x000fe40006800000 */
[----:B------:R-:W2:Y:S01]  /*12950*/  I2F R36, R28 ;  /* 0x0000001c00247306 */ /* 0x000ea20000201400 */
[----:B-1----:R-:W-:Y:S01]  /*12960*/  LOP3.LUT R32, R113, 0x40, R184, 0xfe, !PT ;  /* 0x0000004071207812 */ /* 0x002fe200078efeb8 */
[CC--:B---3--:R-:W-:Y:S01]  /*12970*/  FFMA.FTZ R131, R0.reuse, R18.reuse, R131 ;  /* 0x0000001200837223 */ /* 0x0c8fe20000010083 */
[----:B------:R-:W-:Y:S01]  /*12980*/  FSEL R135, R135, -INF , !P1 ;  /* 0xff80000087877808 */ /* 0x000fe20004800000 */
[----:B------:R-:W-:Y:S01]  /*12990*/  FFMA.FTZ R150, R0, R18, R151 ;  /* 0x0000001200967223 */ /* 0x000fe20000010097 */
[C---:B------:R-:W-:Y:S02]  /*129a0*/  ISETP.GE.AND P3, PT, R32.reuse, R102, PT ;  /* 0x000000662000720c */ /* 0x040fe40003f66270 */
[-C--:B------:R-:W-:Y:S01]  /*129b0*/  ISETP.GE.AND P2, PT, R32, R103.reuse, PT ;  /* 0x000000672000720c */ /* 0x080fe20003f46270 */
[----:B------:R-:W1:Y:S01]  /*129c0*/  I2F R24, R30 ;  /* 0x0000001e00187306 */ /* 0x000e620000201400 */
[----:B----4-:R-:W-:Y:S01]  /*129d0*/  FFMA.FTZ R51, R0, R26, R51 ;  /* 0x0000001a00337223 */ /* 0x010fe20000010033 */
[----:B------:R-:W-:-:S02]  /*129e0*/  ISETP.GE.AND P1, PT, R34, R103, PT ;  /* 0x000000672200720c */ /* 0x000fc40003f26270 */
[----:B------:R-:W-:Y:S02]  /*129f0*/  ISETP.GE.AND P5, PT, R30, R102, PT ;  /* 0x000000661e00720c */ /* 0x000fe40003fa6270 */
[----:B------:R-:W-:Y:S02]  /*12a00*/  FSEL R138, R51, -INF , !P1 ;  /* 0xff800000338a7808 */ /* 0x000fe40004800000 */
[----:B------:R-:W-:Y:S01]  /*12a10*/  MUFU.TANH R61, R12 ;  /* 0x0000000c003d7308 */ /* 0x000fe20000002400 */
[----:B--2---:R-:W-:Y:S01]  /*12a20*/  FFMA.FTZ R49, R0, R36, R49 ;  /* 0x0000002400317223 */ /* 0x004fe20000010031 */
[----:B------:R-:W-:Y:S01]  /*12a30*/  ISETP.GE.AND P1, PT, R28, R102, PT ;  /* 0x000000661c00720c */ /* 0x000fe20003f26270 */
[----:B------:R-:W-:Y:S01]  /*12a40*/  FFMA.FTZ R47, R0, R36, R47 ;  /* 0x00000024002f7223 */ /* 0x000fe2000001002f */
[----:B------:R-:W-:Y:S02]  /*12a50*/  IADD3 R34, R106, 0x41, RZ ;  /* 0x000000416a227810 */ /* 0x000fe40007ffe0ff */
[----:B------:R-:W-:-:S02]  /*12a60*/  FSEL R151, R49, -INF , !P1 ;  /* 0xff80000031977808 */ /* 0x000fc40004800000 */
[----:B------:R2:W3:Y:S01]  /*12a70*/  I2F R12, R32 ;  /* 0x00000020000c7306 */ /* 0x0004e20000201400 */
[CC--:B-1----:R-:W-:Y:S01]  /*12a80*/  FFMA.FTZ R59, R0.reuse, R24.reuse, R129 ;  /* 0x00000018003b7223 */ /* 0x0c2fe20000010081 */
[----:B------:R-:W-:Y:S01]  /*12a90*/  LOP3.LUT R30, R113, 0x48, R184, 0xfe, !PT ;  /* 0x00000048711e7812 */ /* 0x000fe200078efeb8 */
[----:B------:R-:W-:Y:S01]  /*12aa0*/  FFMA.FTZ R56, R0, R24, R149 ;  /* 0x0000001800387223 */ /* 0x000fe20000010095 */
[----:B------:R-:W-:Y:S02]  /*12ab0*/  ISETP.GE.AND P1, PT, R28, R103, PT ;  /* 0x000000671c00720c */ /* 0x000fe40003f26270 */
[----:B------:R-:W-:Y:S02]  /*12ac0*/  FSEL R189, R131, -INF , !P0 ;  /* 0xff80000083bd7808 */ /* 0x000fe40004000000 */
[----:B------:R-:W-:Y:S01]  /*12ad0*/  MUFU.TANH R45, R45 ;  /* 0x0000002d002d7308 */ /* 0x000fe20000002400 */
[----:B------:R-:W-:Y:S02]  /*12ae0*/  FSEL R59, R59, -INF , !P5 ;  /* 0xff8000003b3b7808 */ /* 0x000fe40006800000 */
[----:B------:R-:W-:-:S02]  /*12af0*/  FSEL R58, R47, -INF , !P1 ;  /* 0xff8000002f3a7808 */ /* 0x000fc40004800000 */
[C---:B------:R-:W-:Y:S02]  /*12b00*/  ISETP.GE.AND P0, PT, R30.reuse, R102, PT ;  /* 0x000000661e00720c */ /* 0x040fe40003f06270 */
[----:B------:R-:W-:Y:S01]  /*12b10*/  ISETP.GE.AND P5, PT, R30, R103, PT ;  /* 0x000000671e00720c */ /* 0x000fe20003fa6270 */
[----:B------:R-:W1:Y:S01]  /*12b20*/  I2F R26, R30 ;  /* 0x0000001e001a7306 */ /* 0x000e620000201400 */
[----:B--2---:R-:W-:Y:S01]  /*12b30*/  IADD3 R32, R106, 0x39, RZ ;  /* 0x000000396a207810 */ /* 0x004fe20007ffe0ff */
[CC--:B---3--:R-:W-:Y:S01]  /*12b40*/  FFMA.FTZ R125, R0.reuse, R12.reuse, R125 ;  /* 0x0000000c007d7223 */ /* 0x0c8fe2000001007d */
[C-C-:B------:R-:W-:Y:S01]  /*12b50*/  LOP3.LUT R28, R113.reuse, 0x50, R184.reuse, 0xfe, !PT ;  /* 0x00000050711c7812 */ /* 0x140fe200078efeb8 */
[----:B------:R-:W-:Y:S01]  /*12b60*/  FFMA.FTZ R146, R0, R12, R147 ;  /* 0x0000000c00927223 */ /* 0x000fe20000010093 */
[----:B------:R-:W-:Y:S02]  /*12b70*/  ISETP.GE.AND P1, PT, R32, R102, PT ;  /* 0x000000662000720c */ /* 0x000fe40003f26270 */
[----:B------:R-:W-:Y:S01]  /*12b80*/  LOP3.LUT R24, R113, 0x58, R184, 0xfe, !PT ;  /* 0x0000005871187812 */ /* 0x000fe200078efeb8 */
[----:B------:R-:W2:Y:S01]  /*12b90*/  I2F R18, R32 ;  /* 0x0000002000127306 */ /* 0x000ea20000201400 */
[----:B------:R-:W-:-:S02]  /*12ba0*/  FSEL R150, R150, -INF , !P6 ;  /* 0xff80000096967808 */ /* 0x000fc40007000000 */
[----:B------:R-:W-:Y:S02]  /*12bb0*/  FSEL R56, R56, -INF , !P4 ;  /* 0xff80000038387808 */ /* 0x000fe40006000000 */
[C---:B------:R-:W-:Y:S02]  /*12bc0*/  ISETP.GE.AND P6, PT, R28.reuse, R102, PT ;  /* 0x000000661c00720c */ /* 0x040fe40003fc6270 */
[----:B------:R-:W-:Y:S01]  /*12bd0*/  ISETP.GE.AND P4, PT, R28, R103, PT ;  /* 0x000000671c00720c */ /* 0x000fe20003f86270 */
[----:B------:R-:W3:Y:S01]  /*12be0*/  I2F R30, R34 ;  /* 0x00000022001e7306 */ /* 0x000ee20000201400 */
[CC--:B-1----:R-:W-:Y:S01]  /*12bf0*/  FFMA.FTZ R123, R0.reuse, R26.reuse, R123 ;  /* 0x0000001a007b7223 */ /* 0x0c2fe2000001007b */
[----:B------:R-:W-:Y:S01]  /*12c00*/  FSEL R149, R125, -INF , !P3 ;  /* 0xff8000007d957808 */ /* 0x000fe20005800000 */
[----:B------:R-:W-:Y:S01]  /*12c10*/  FFMA.FTZ R140, R0, R26, R145 ;  /* 0x0000001a008c7223 */ /* 0x000fe20000010091 */
[----:B------:R-:W-:Y:S02]  /*12c20*/  IADD3 R26, R106, 0x51, RZ ;  /* 0x000000516a1a7810 */ /* 0x000fe40007ffe0ff */
[----:B------:R-:W-:Y:S01]  /*12c30*/  FSEL R187, R123, -INF , !P0 ;  /* 0xff8000007bbb7808 */ /* 0x000fe20004000000 */
[CC--:B--2---:R-:W-:Y:S01]  /*12c40*/  FFMA.FTZ R57, R0.reuse, R18.reuse, R127 ;  /* 0x0000001200397223 */ /* 0x0c4fe2000001007f */
[----:B------:R-:W1:Y:S01]  /*12c50*/  MUFU.TANH R37, R37 ;  /* 0x0000002500257308 */ /* 0x000e620000002400 */
[----:B------:R-:W-:Y:S01]  /*12c60*/  FFMA.FTZ R45, R0, R18, R45 ;  /* 0x00000012002d7223 */ /* 0x000fe2000001002d */
[----:B------:R-:W-:-:S02]  /*12c70*/  FSEL R146, R146, -INF , !P2 ;  /* 0xff80000092927808 */ /* 0x000fc40005000000 */
[----:B------:R-:W-:Y:S02]  /*12c80*/  FSEL R57, R57, -INF , !P1 ;  /* 0xff80000039397808 */ /* 0x000fe40004800000 */
[----:B------:R-:W-:Y:S01]  /*12c90*/  ISETP.GE.AND P1, PT, R32, R103, PT ;  /* 0x000000672000720c */ /* 0x000fe20003f26270 */
[----:B---3--:R-:W-:Y:S01]  /*12ca0*/  FFMA.FTZ R39, R0, R30, R39 ;  /* 0x0000001e00277223 */ /* 0x008fe20000010027 */
[----:B------:R-:W-:Y:S01]  /*12cb0*/  IADD3 R32, R106, 0x49, RZ ;  /* 0x000000496a207810 */ /* 0x000fe20007ffe0ff */
[----:B------:R-:W-:Y:S01]  /*12cc0*/  MUFU.TANH R51, R14 ;  /* 0x0000000e00337308 */ /* 0x000fe20000002400 */
[----:B------:R-:W-:Y:S02]  /*12cd0*/  FSEL R194, R45, -INF , !P1 ;  /* 0xff8000002dc27808 */ /* 0x000fe40004800000 */
[-C--:B------:R-:W-:Y:S02]  /*12ce0*/  ISETP.GE.AND P1, PT, R34, R102.reuse, PT ;  /* 0x000000662200720c */ /* 0x080fe40003f26270 */
[----:B------:R-:W-:-:S02]  /*12cf0*/  ISETP.GE.AND P2, PT, R24, R102, PT ;  /* 0x000000661800720c */ /* 0x000fc40003f46270 */
[----:B------:R-:W-:Y:S01]  /*12d00*/  FSEL R147, R39, -INF , !P1 ;  /* 0xff80000027937808 */ /* 0x000fe20004800000 */
[----:B------:R-:W2:Y:S01]  /*12d10*/  I2F R12, R32 ;  /* 0x00000020000c7306 */ /* 0x000ea20000201400 */
[----:B-1----:R-:W-:Y:S01]  /*12d20*/  FFMA.FTZ R37, R0, R30, R37 ;  /* 0x0000001e00257223 */ /* 0x002fe20000010025 */
[-C--:B------:R-:W-:Y:S02]  /*12d30*/  ISETP.GE.AND P1, PT, R34, R103.reuse, PT ;  /* 0x000000672200720c */ /* 0x080fe40003f26270 */
[----:B------:R-:W-:Y:S02]  /*12d40*/  ISETP.GE.AND P3, PT, R24, R103, PT ;  /* 0x000000671800720c */ /* 0x000fe40003f66270 */
[----:B------:R-:W-:Y:S02]  /*12d50*/  FSEL R142, R37, -INF , !P1 ;  /* 0xff800000258e7808 */ /* 0x000fe40004800000 */
[----:B------:R-:W1:Y:S01]  /*12d60*/  I2F R14, R28 ;  /* 0x0000001c000e7306 */ /* 0x000e620000201400 */
[----:B------:R-:W-:-:S02]  /*12d70*/  ISETP.GE.AND P1, PT, R32, R102, PT ;  /* 0x000000662000720c */ /* 0x000fc40003f26270 */
[----:B------:R-:W-:Y:S01]  /*12d80*/  FSEL R140, R140, -INF , !P5 ;  /* 0xff8000008c8c7808 */ /* 0x000fe20006800000 */
[----:B--2---:R-:W-:-:S04]  /*12d90*/  FFMA.FTZ R121, R0, R12, R121 ;  /* 0x0000000c00797223 */ /* 0x004fc80000010079 */
[----:B------:R-:W2:Y:S01]  /*12da0*/  I2F R30, R26 ;  /* 0x0000001a001e7306 */ /* 0x000ea20000201400 */
[----:B------:R-:W-:Y:S01]  /*12db0*/  FFMA.FTZ R35, R0, R12, R35 ;  /* 0x0000000c00237223 */ /* 0x000fe20000010023 */
[----:B------:R-:W-:Y:S02]  /*12dc0*/  FSEL R145, R121, -INF , !P1 ;  /* 0xff80000079917808 */ /* 0x000fe40004800000 */
[----:B------:R-:W-:Y:S01]  /*12dd0*/  ISETP.GE.AND P1, PT, R32, R103, PT ;  /* 0x000000672000720c */ /* 0x000fe20003f26270 */
[-C--:B-1----:R-:W-:Y:S01]  /*12de0*/  FFMA.FTZ R119, R0, R14.reuse, R119 ;  /* 0x0000000e00777223 */ /* 0x082fe20000010077 */
[----:B------:R-:W-:Y:S02]  /*12df0*/  LOP3.LUT R28, R113, 0x60, R184, 0xfe, !PT ;  /* 0x00000060711c7812 */ /* 0x000fe400078efeb8 */
[----:B------:R-:W1:Y:S01]  /*12e00*/  MUFU.TANH R27, R27 ;  /* 0x0000001b001b7308 */ /* 0x000e620000002400 */
[----:B------:R-:W-:Y:S01]  /*12e10*/  IADD3 R32, R106, 0x59, RZ ;  /* 0x000000596a207810 */ /* 0x000fe20007ffe0ff */
[----:B------:R-:W-:Y:S01]  /*12e20*/  FFMA.FTZ R132, R0, R14, R199 ;  /* 0x0000000e00847223 */ /* 0x000fe200000100c7 */
[----:B------:R-:W-:-:S02]  /*12e30*/  FSEL R127, R119, -INF , !P6 ;  /* 0xff800000777f7808 */ /* 0x000fc40007000000 */
[C---:B------:R-:W-:Y:S02]  /*12e40*/  ISETP.GE.AND P0, PT, R28.reuse, R102, PT ;  /* 0x000000661c00720c */ /* 0x040fe40003f06270 */
[-C--:B------:R-:W-:Y:S01]  /*12e50*/  ISETP.GE.AND P6, PT, R28, R103.reuse, PT ;  /* 0x000000671c00720c */ /* 0x080fe20003fc6270 */
[----:B------:R-:W3:Y:S01]  /*12e60*/  I2F R18, R24 ;  /* 0x0000001800127306 */ /* 0x000ee20000201400 */
[----:B------:R-:W-:Y:S01]  /*12e70*/  FSEL R144, R35, -INF , !P1 ;  /* 0xff80000023907808 */ /* 0x000fe20004800000 */
[----:B--2---:R-:W-:Y:S01]  /*12e80*/  FFMA.FTZ R33, R0, R30, R33 ;  /* 0x0000001e00217223 */ /* 0x004fe20000010021 */
[----:B------:R-:W-:Y:S02]  /*12e90*/  ISETP.GE.AND P1, PT, R26, R102, PT ;  /* 0x000000661a00720c */ /* 0x000fe40003f26270 */
[----:B------:R-:W-:Y:S02]  /*12ea0*/  LOP3.LUT R14, R113, 0x70, R184, 0xfe, !PT ;  /* 0x00000070710e7812 */ /* 0x000fe400078efeb8 */
[----:B------:R-:W-:Y:S01]  /*12eb0*/  FSEL R125, R33, -INF , !P1 ;  /* 0xff800000217d7808 */ /* 0x000fe20004800000 */
[----:B------:R-:W-:Y:S01]  /*12ec0*/  MUFU.TANH R45, R8 ;  /* 0x00000008002d7308 */ /* 0x000fe20000002400 */
[----:B-1----:R-:W-:Y:S01]  /*12ed0*/  FFMA.FTZ R130, R0, R30, R27 ;  /* 0x0000001e00827223 */ /* 0x002fe2000001001b */
[----:B------:R-:W-:-:S02]  /*12ee0*/  ISETP.GE.AND P1, PT, R26, R103, PT ;  /* 0x000000671a00720c */ /* 0x000fc40003f26270 */
[----:B------:R-:W-:Y:S02]  /*12ef0*/  IADD3 R26, R106, 0x61, RZ ;  /* 0x000000616a1a7810 */ /* 0x000fe40007ffe0ff */
[----:B------:R-:W-:Y:S02]  /*12f00*/  FSEL R130, R130, -INF , !P1 ;  /* 0xff80000082827808 */ /* 0x000fe40004800000 */
[----:B------:R-:W1:Y:S01]  /*12f10*/  I2F R8, R28 ;  /* 0x0000001c00087306 */ /* 0x000e620000201400 */
[CC--:B---3--:R-:W-:Y:S01]  /*12f20*/  FFMA.FTZ R111, R0.reuse, R18.reuse, R111 ;  /* 0x00000012006f7223 */ /* 0x0c8fe2000001006f */
[----:B------:R-:W-:Y:S01]  /*12f30*/  LOP3.LUT R24, R113, 0x68, R184, 0xfe, !PT ;  /* 0x0000006871187812 */ /* 0x000fe200078efeb8 */
[----:B------:R-:W-:Y:S01]  /*12f40*/  FFMA.FTZ R126, R0, R18, R197 ;  /* 0x00000012007e7223 */ /* 0x000fe200000100c5 */
[----:B------:R-:W-:Y:S02]  /*12f50*/  ISETP.GE.AND P1, PT, R32, R102, PT ;  /* 0x000000662000720c */ /* 0x000fe40003f26270 */
[----:B------:R-:W-:-:S02]  /*12f60*/  FSEL R131, R111, -INF , !P2 ;  /* 0xff8000006f837808 */ /* 0x000fc40005000000 */
[----:B------:R-:W2:Y:S01]  /*12f70*/  I2F R28, R32 ;  /* 0x00000020001c7306 */ /* 0x000ea20000201400 */
[CC--:B------:R-:W-:Y:S02]  /*12f80*/  ISETP.GE.AND P5, PT, R24.reuse, R102.reuse, PT ;  /* 0x000000661800720c */ /* 0x0c0fe40003fa6270 */
[-C--:B------:R-:W-:Y:S02]  /*12f90*/  ISETP.GE.AND P2, PT, R24, R103.reuse, PT ;  /* 0x000000671800720c */ /* 0x080fe40003f46270 */
[----:B------:R-:W-:Y:S02]  /*12fa0*/  FSEL R132, R132, -INF , !P4 ;  /* 0xff80000084847808 */ /* 0x000fe40006000000 */
[----:B------:R-:W-:Y:S01]  /*12fb0*/  FSEL R126, R126, -INF , !P3 ;  /* 0xff8000007e7e7808 */ /* 0x000fe20005800000 */
[----:B------:R-:W3:Y:S01]  /*12fc0*/  MUFU.TANH R25, R25 ;  /* 0x0000001900197308 */ /* 0x000ee20000002400 */
[----:B------:R-:W-:Y:S01]  /*12fd0*/  ISETP.GE.AND P3, PT, R14, R102, PT ;  /* 0x000000660e00720c */ /* 0x000fe20003f66270 */
[----:B-1----:R-:W-:Y:S01]  /*12fe0*/  FFMA.FTZ R63, R0, R8, R63 ;  /* 0x00000008003f7223 */ /* 0x002fe2000001003f */
[----:B------:R-:W-:-:S02]  /*12ff0*/  ISETP.GE.AND P4, PT, R14, R103, PT ;  /* 0x000000670e00720c */ /* 0x000fc40003f86270 */
[----:B------:R-:W-:Y:S02]  /*13000*/  LOP3.LUT R18, R113, 0x78, R184, 0xfe, !PT ;  /* 0x0000007871127812 */ /* 0x000fe400078efeb8 */
[----:B------:R-:W-:Y:S01]  /*13010*/  FSEL R112, R63, -INF , !P6 ;  /* 0xff8000003f707808 */ /* 0x000fe20007000000 */
[----:B--2---:R-:W-:Y:S01]  /*13020*/  FFMA.FTZ R67, R0, R28, R67 ;  /* 0x0000001c00437223 */ /* 0x004fe20000010043 */
[----:B------:R-:W1:Y:S01]  /*13030*/  I2F R12, R24 ;  /* 0x00000018000c7306 */ /* 0x000e620000201400 */
[----:B------:R-:W-:-:S03]  /*13040*/  ISETP.GE.AND P6, PT, R18, R102, PT ;  /* 0x000000661200720c */ /* 0x000fc60003fc6270 */
[----:B------:R-:W-:Y:S02]  /*13050*/  FSEL R129, R67, -INF , !P1 ;  /* 0xff80000043817808 */ /* 0x000fe40004800000 */
[----:B------:R-:W-:Y:S01]  /*13060*/  ISETP.GE.AND P1, PT, R32, R103, PT ;  /* 0x000000672000720c */ /* 0x000fe20003f26270 */
[----:B---3--:R-:W-:Y:S01]  /*13070*/  FFMA.FTZ R25, R0, R28, R25 ;  /* 0x0000001c00197223 */ /* 0x008fe20000010019 */
[----:B------:R-:W-:Y:S04]  /*13080*/  MUFU.TANH R19, R19 ;  /* 0x0000001300137308 */ /* 0x000fe80000002400 */
[----:B------:R-:W-:Y:S02]  /*13090*/  FSEL R120, R25, -INF , !P1 ;  /* 0xff80000019787808 */ /* 0x000fe40004800000 */
[----:B------:R-:W-:-:S02]  /*130a0*/  ISETP.GE.AND P1, PT, R26, R102, PT ;  /* 0x000000661a00720c */ /* 0x000fc40003f26270 */
[----:B------:R-:W2:Y:S01]  /*130b0*/  I2F R24, R26 ;  /* 0x0000001a00187306 */ /* 0x000ea20000201400 */
[CC--:B-1----:R-:W-:Y:S02]  /*130c0*/  FFMA.FTZ R61, R0.reuse, R12.reuse, R61 ;  /* 0x0000000c003d7223 */ /* 0x0c2fe4000001003d */
[----:B------:R-:W-:Y:S01]  /*130d0*/  FFMA.FTZ R51, R0, R12, R51 ;  /* 0x0000000c00337223 */ /* 0x000fe20000010033 */
[----:B------:R-:W-:Y:S02]  /*130e0*/  IADD3 R12, R106, 0x79, RZ ;  /* 0x000000796a0c7810 */ /* 0x000fe40007ffe0ff */
[----:B------:R-:W-:Y:S02]  /*130f0*/  FSEL R111, R61, -INF , !P5 ;  /* 0xff8000003d6f7808 */ /* 0x000fe40006800000 */
[----:B------:R-:W1:Y:S01]  /*13100*/  MUFU.TANH R65, R65 ;  /* 0x0000004100417308 */ /* 0x000e620000002400 */
[----:B------:R-:W-:Y:S02]  /*13110*/  FSEL R108, R51, -INF , !P2 ;  /* 0xff800000336c7808 */ /* 0x000fe40005000000 */
[----:B------:R-:W-:-:S05]  /*13120*/  ISETP.GE.AND P5, PT, R18, R103, PT ;  /* 0x000000671200720c */ /* 0x000fca0003fa6270 */
[----:B------:R-:W-:Y:S01]  /*13130*/  MUFU.TANH R35, R10 ;  /* 0x0000000a00237308 */ /* 0x000fe20000002400 */
[----:B--2---:R-:W-:Y:S01]  /*13140*/  FFMA.FTZ R110, R0, R24, R19 ;  /* 0x00000018006e7223 */ /* 0x004fe20000010013 */
[----:B------:R-:W-:-:S04]  /*13150*/  IADD3 R19, R106, 0x71, RZ ;  /* 0x000000716a137810 */ /* 0x000fc80007ffe0ff */
[----:B------:R-:W-:Y:S02]  /*13160*/  ISETP.GE.AND P2, PT, R19, R102, PT ;  /* 0x000000661300720c */ /* 0x000fe40003f46270 */
[----:B------:R2:W3:Y:S01]  /*13170*/  I2F R10, R14 ;  /* 0x0000000e000a7306 */ /* 0x0004e20000201400 */
[----:B-1----:R-:W-:-:S05]  /*13180*/  FFMA.FTZ R65, R0, R24, R65 ;  /* 0x0000001800417223 */ /* 0x002fca0000010041 */
[----:B------:R-:W-:Y:S02]  /*13190*/  FSEL R109, R65, -INF , !P1 ;  /* 0xff800000416d7808 */ /* 0x000fe40004800000 */
[----:B------:R-:W1:Y:S01]  /*131a0*/  MUFU.TANH R195, R195 ;  /* 0x000000c300c37308 */ /* 0x000e620000002400 */
[----:B------:R-:W-:-:S04]  /*131b0*/  ISETP.GE.AND P1, PT, R26, R103, PT ;  /* 0x000000671a00720c */ /* 0x000fc80003f26270 */
[----:B------:R-:W-:Y:S02]  /*131c0*/  FSEL R110, R110, -INF , !P1 ;  /* 0xff8000006e6e7808 */ /* 0x000fe40004800000 */
[----:B--2---:R-:W-:Y:S01]  /*131d0*/  IADD3 R14, R106, 0x69, RZ ;  /* 0x000000696a0e7810 */ /* 0x004fe20007ffe0ff */
[----:B------:R-:W-:Y:S01]  /*131e0*/  MUFU.TANH R13, R13 ;  /* 0x0000000d000d7308 */ /* 0x000fe20000002400 */
[----:B---3--:R-:W-:Y:S02]  /*131f0*/  FFMA.FTZ R45, R0, R10, R45 ;  /* 0x0000000a002d7223 */ /* 0x008fe4000001002d */
[----:B------:R-:W-:Y:S01]  /*13200*/  ISETP.GE.AND P1, PT, R14, R102, PT ;  /* 0x000000660e00720c */ /* 0x000fe20003f26270 */
[C---:B------:R-:W-:Y:S02]  /*13210*/  FFMA.FTZ R35, R0.reuse, R10, R35 ;  /* 0x0000000a00237223 */ /* 0x040fe40000010023 */
[----:B------:R-:W-:Y:S01]  /*13220*/  FSEL R61, R45, -INF , !P3 ;  /* 0xff8000002d3d7808 */ /* 0x000fe20005800000 */
[----:B-1----:R-:W-:Y:S01]  /*13230*/  FFMA.FTZ R107, R0, R8, R195 ;  /* 0x00000008006b7223 */ /* 0x002fe200000100c3 */
[----:B------:R-:W-:Y:S01]  /*13240*/  MUFU.TANH R27, R11 ;  /* 0x0000000b001b7308 */ /* 0x000fe20000002400 */
[----:B------:R-:W-:-:S02]  /*13250*/  FSEL R64, R35, -INF , !P4 ;  /* 0xff80000023407808 */ /* 0x000fc40006000000 */
[C---:B------:R-:W-:Y:S02]  /*13260*/  ISETP.GE.AND P4, PT, R106.reuse, R102, PT ;  /* 0x000000666a00720c */ /* 0x040fe40003f86270 */
[----:B------:R-:W-:Y:S02]  /*13270*/  ISETP.GE.AND P3, PT, R106, R103, PT ;  /* 0x000000676a00720c */ /* 0x000fe40003f66270 */
[----:B------:R-:W-:Y:S01]  /*13280*/  FSEL R107, R107, -INF , !P0 ;  /* 0xff8000006b6b7808 */ /* 0x000fe20004000000 */
[----:B------:R-:W1:Y:S01]  /*13290*/  I2F R25, R14 ;  /* 0x0000000e00197306 */ /* 0x000e620000201400 */
[----:B------:R-:W-:-:S07]  /*132a0*/  ISETP.NE.AND P0, PT, R128, RZ, PT ;  /* 0x000000ff8000720c */ /* 0x000fce0003f05270 */
[----:B------:R-:W-:Y:S08]  /*132b0*/  I2F R11, R18 ;  /* 0x00000012000b7306 */ /* 0x000ff00000201400 */
[----:B------:R-:W2:Y:S01]  /*132c0*/  MUFU.TANH R4, R4 ;  /* 0x0000000400047308 */ /* 0x000ea20000002400 */
[----:B-1----:R-:W-:-:S05]  /*132d0*/  FFMA.FTZ R105, R0, R25, R13 ;  /* 0x0000001900697223 */ /* 0x002fca000001000d */
[----:B------:R-:W-:Y:S02]  /*132e0*/  FSEL R105, R105, -INF , !P1 ;  /* 0xff80000069697808 */ /* 0x000fe40004800000 */
[----:B------:R-:W1:Y:S01]  /*132f0*/  MUFU.TANH R15, R15 ;  /* 0x0000000f000f7308 */ /* 0x000e620000002400 */
[----:B------:R-:W-:-:S07]  /*13300*/  ISETP.GE.AND P1, PT, R14, R103, PT ;  /* 0x000000670e00720c */ /* 0x000fce0003f26270 */
[----:B------:R-:W-:Y:S01]  /*13310*/  MUFU.TANH R9, R9 ;  /* 0x0000000900097308 */ /* 0x000fe20000002400 */
[----:B--2---:R-:W-:-:S05]  /*13320*/  FFMA.FTZ R4, R0, R11, R4 ;  /* 0x0000000b00047223 */ /* 0x004fca0000010004 */
[----:B------:R-:W-:Y:S02]  /*13330*/  FSEL R65, R4, -INF , !P6 ;  /* 0xff80000004417808 */ /* 0x000fe40007000000 */
[----:B------:R-:W2:Y:S01]  /*13340*/  I2F R24, R19 ;  /* 0x0000001300187306 */ /* 0x000ea20000201400 */
[----:B-1----:R-:W-:Y:S01]  /*13350*/  FFMA.FTZ R15, R0, R25, R15 ;  /* 0x00000019000f7223 */ /* 0x002fe2000001000f */
[----:B------:R-:W-:-:S04]  /*13360*/  ISETP.GT.AND P6, PT, R186, R171, PT ;  /* 0x000000abba00720c */ /* 0x000fc80003fc4270 */
[----:B------:R-:W-:Y:S02]  /*13370*/  FSEL R104, R15, -INF , !P1 ;  /* 0xff8000000f687808 */ /* 0x000fe40004800000 */
[----:B------:R-:W-:Y:S01]  /*13380*/  MUFU.TANH R115, R115 ;  /* 0x0000007300737308 */ /* 0x000fe20000002400 */
[----:B------:R-:W-:-:S07]  /*13390*/  ISETP.GE.AND P1, PT, R19, R103, PT ;  /* 0x000000671300720c */ /* 0x000fce0003f26270 */
[----:B------:R-:W-:Y:S01]  /*133a0*/  MUFU.TANH R117, R66 ;  /* 0x0000004200757308 */ /* 0x000fe20000002400 */
[CC--:B--2---:R-:W-:Y:S02]  /*133b0*/  FFMA.FTZ R9, R0.reuse, R24.reuse, R9 ;  /* 0x0000001800097223 */ /* 0x0c4fe40000010009 */
[----:B------:R-:W-:-:S03]  /*133c0*/  FFMA.FTZ R27, R0, R24, R27 ;  /* 0x00000018001b7223 */ /* 0x000fc6000001001b */
[----:B------:R-:W-:Y:S02]  /*133d0*/  FSEL R63, R9, -INF , !P2 ;  /* 0xff800000093f7808 */ /* 0x000fe40005000000 */
[----:B------:R-:W1:Y:S01]  /*133e0*/  I2F R8, R106 ;  /* 0x0000006a00087306 */ /* 0x000e620000201400 */
[----:B------:R-:W-:Y:S02]  /*133f0*/  FSEL R62, R27, -INF , !P1 ;  /* 0xff8000001b3e7808 */ /* 0x000fe40004800000 */
[C---:B------:R-:W-:Y:S01]  /*13400*/  ISETP.GE.AND P2, PT, R12.reuse, R102, PT ;  /* 0x000000660c00720c */ /* 0x040fe20003f46270 */
[----:B------:R-:W-:Y:S01]  /*13410*/  BAR.SYNC.DEFER_BLOCKING 0x0 ;  /* 0x0000000000007b1d */ /* 0x000fe20000010000 */
[----:B------:R-:W-:-:S05]  /*13420*/  ISETP.GE.AND P1, PT, R12, R103, PT ;  /* 0x000000670c00720c */ /* 0x000fca0003f26270 */
[----:B------:R-:W-:Y:S01]  /*13430*/  MUFU.TANH R5, R5 ;  /* 0x0000000500057308 */ /* 0x000fe20000002400 */
[----:B-1----:R-:W-:-:S07]  /*13440*/  FFMA.FTZ R115, R0, R8, R115 ;  /* 0x0000000800737223 */ /* 0x002fce0000010073 */
[----:B------:R-:W1:Y:S01]  /*13450*/  I2F R13, R12 ;  /* 0x0000000c000d7306 */ /* 0x000e620000201400 */
[----:B------:R-:W-:-:S05]  /*13460*/  FFMA.FTZ R4, R0, R8, R117 ;  /* 0x0000000800047223 */ /* 0x000fca0000010075 */
[----:B------:R-:W-:Y:S02]  /*13470*/  FSEL R4, R4, -INF , !P3 ;  /* 0xff80000004047808 */ /* 0x000fe40005800000 */
[----:B------:R-:W2:Y:S08]  /*13480*/  MUFU.TANH R6, R6 ;  /* 0x0000000600067308 */ /* 0x000eb00000002400 */
[----:B------:R-:W3:Y:S01]  /*13490*/  MUFU.TANH R7, R7 ;  /* 0x0000000700077308 */ /* 0x000ee20000002400 */
[----:B-1----:R-:W-:Y:S01]  /*134a0*/  FFMA.FTZ R66, R0, R13, R5 ;  /* 0x0000000d00427223 */ /* 0x002fe20000010005 */
[----:B------:R-:W-:-:S04]  /*134b0*/  FSEL R5, R115, -INF , !P4 ;  /* 0xff80000073057808 */ /* 0x000fc80006000000 */
[----:B------:R-:W-:Y:S01]  /*134c0*/  FSEL R66, R66, -INF , !P2 ;  /* 0xff80000042427808 */ /* 0x000fe20005000000 */
[----:B--2---:R-:W-:-:S05]  /*134d0*/  FFMA.FTZ R6, R0, R11, R6 ;  /* 0x0000000b00067223 */ /* 0x004fca0000010006 */
[----:B------:R-:W-:Y:S01]  /*134e0*/  FSEL R60, R6, -INF , !P5 ;  /* 0xff800000063c7808 */ /* 0x000fe20006800000 */
[----:B---3--:R-:W-:-:S05]  /*134f0*/  FFMA.FTZ R7, R0, R13, R7 ;  /* 0x0000000d00077223 */ /* 0x008fca0000010007 */
        /* <DEDUP_REMOVED lines=62> */
.L_x_7786:
[----:B------:R-:W-:-:S05]  /*138e0*/  IMAD.MOV.U32 R8, RZ, RZ, c[0x0][0x198] ;  /* 0x00006600ff087624 */ /* 0x000fca00078e00ff */
[----:B------:R-:W-:-:S04]  /*138f0*/  LEA R8, -R8, RZ, 0x7 ;  /* 0x000000ff08087211 */ /* 0x000fc800078e39ff */
[----:B------:R-:W-:Y:S02]  /*13900*/  SHF.R.S32.HI R7, RZ, 0x1f, R8 ;  /* 0x0000001fff077819 */ /* 0x000fe40000011408 */
.L_x_7787:
        /* <DEDUP_REMOVED lines=91> */
.L_x_7789:
[----:B------:R-:W-:Y:S05]  /*13ec0*/  BSYNC B0 ;  /* 0x0000000000007941 */ /* 0x000fea0003800000 */
.L_x_7788:
[----:B------:R-:W0:Y:S01]  /*13ed0*/  LDGDEPBAR ;  /* 0x00000000000079af */ /* 0x000e220000000000 */
[----:B------:R-:W-:-:S04]  /*13ee0*/  LEA R182, P0, R8, R182, 0x1 ;  /* 0x000000b608b67211 */ /* 0x000fc800078008ff */
[----:B------:R-:W-:Y:S02]  /*13ef0*/  LEA.HI.X R179, R8, R179, R7, 0x1, P0 ;  /* 0x000000b308b37211 */ /* 0x000fe400000f0c07 */
.L_x_7785:
        /* <DEDUP_REMOVED lines=84> */
[----:B------:R-:W-:Y:S02]  /*14440*/  FADD.FTZ R123, R2, -R123 ;  /* 0x8000007b027b7221 */ /* 0x000fe40000010000 */
[--C-:B------:R-:W-:Y:S02]  /*14450*/  FFMA.FTZ R2, R16, c[0x0][0x23c], -R55.reuse ;  /* 0x00008f0010027a23 */ /* 0x100fe40000010837 */
[----:B------:R-:W1:Y:S01]  /*14460*/  LDSM.16.MT88.4 R16, [R162+0x6000] ;  /* 0x00600000a210783b */ /* 0x000e620000004200 */
[----:B------:R-:W-:Y:S01]  /*14470*/  FFMA.FTZ R124, R4, c[0x0][0x23c], -R55 ;  /* 0x00008f00047c7a23 */ /* 0x000fe20000010837 */
[----:B------:R-:W-:Y:S01]  /*14480*/  FSEL R4, R53, RZ, P1 ;  /* 0x000000ff35047208 */ /* 0x000fe20000800000 */
[--C-:B------:R-:W-:Y:S01]  /*14490*/  FFMA.FTZ R141, R5, c[0x0][0x23c], -R102.reuse ;  /* 0x00008f00058d7a23 */ /* 0x100fe20000010866 */
[----:B------:R-:W-:Y:S01]  /*144a0*/  MUFU.EX2 R67, R67 ;  /* 0x0000004300437308 */ /* 0x000fe20000000800 */
[----:B------:R-:W-:Y:S02]  /*144b0*/  FFMA.FTZ R121, R23, c[0x0][0x23c], -R102 ;  /* 0x00008f0017797a23 */ /* 0x000fe40000010866 */
        /* <DEDUP_REMOVED lines=8> */
[----:B------:R-:W2:Y:S01]  /*14540*/  MUFU.EX2 R121, R121 ;  /* 0x0000007900797308 */ /* 0x000ea20000000800 */
[----:B------:R-:W3:Y:S01]  /*14550*/  LDSM.16.MT88.4 R44, [R162+0x6800] ;  /* 0x00680000a22c783b */ /* 0x000ee20000004200 */
[----:B------:R-:W-:-:S02]  /*14560*/  FFMA.FTZ R116, R43, c[0x0][0x23c], -R102 ;  /* 0x00008f002b747a23 */ /* 0x000fc40000010866 */
[--C-:B------:R-:W-:Y:S02]  /*14570*/  FFMA.FTZ R113, R41, c[0x0][0x23c], -R102.reuse ;  /* 0x00008f0029717a23 */ /* 0x100fe40000010866 */
[--C-:B------:R-:W-:Y:S02]  /*14580*/  FFMA.FTZ R114, R31, c[0x0][0x23c], -R102.reuse ;  /* 0x00008f001f727a23 */ /* 0x100fe40000010866 */
[----:B------:R-:W4:Y:S01]  /*14590*/  MUFU.EX2 R106, R106 ;  /* 0x0000006a006a7308 */ /* 0x000f220000000800 */
[--C-:B------:R-:W-:Y:S02]  /*145a0*/  FFMA.FTZ R103, R29, c[0x0][0x23c], -R102.reuse ;  /* 0x00008f001d677a23 */ /* 0x100fe40000010866 */
[--C-:B------:R-:W-:Y:S02]  /*145b0*/  FFMA.FTZ R115, R42, c[0x0][0x23c], -R55.reuse ;  /* 0x00008f002a737a23 */ /* 0x100fe40000010837 */
[--C-:B------:R-:W-:Y:S02]  /*145c0*/  FFMA.FTZ R122, R40, c[0x0][0x23c], -R55.reuse ;  /* 0x00008f00287a7a23 */ /* 0x100fe40000010837 */
[----:B------:R-:W-:Y:S01]  /*145d0*/  FFMA.FTZ R117, R136, c[0x0][0x23c], -R55 ;  /* 0x00008f0088757a23 */ /* 0x000fe20000010837 */
[----:B------:R-:W-:Y:S01]  /*145e0*/  MUFU.EX2 R124, R124 ;  /* 0x0000007c007c7308 */ /* 0x000fe20000000800 */
[----:B--2---:R-:W-:Y:S01]  /*145f0*/  F2FP.BF16.PACK_AB R32, R121, R141 ;  /* 0x0000008d7920723e */ /* 0x004fe200000010ff */
[----:B------:R-:W2:Y:S01]  /*14600*/  LDSM.16.MT88.4 R40, [R161+0x6800] ;  /* 0x00680000a128783b */ /* 0x000ea20000004200 */
[----:B------:R-:W-:-:S02]  /*14610*/  FFMA.FTZ R136, R139, c[0x0][0x23c], -R102 ;  /* 0x00008f008b887a23 */ /* 0x000fc40000010866 */
[--C-:B------:R-:W-:Y:S02]  /*14620*/  FFMA.FTZ R128, R135, c[0x0][0x23c], -R102.reuse ;  /* 0x00008f0087807a23 */ /* 0x100fe40000010866 */
[--C-:B------:R-:W-:Y:S01]  /*14630*/  FFMA.FTZ R137, R137, c[0x0][0x23c], -R102.reuse ;  /* 0x00008f0089897a23 */ /* 0x100fe20000010866 */
[----:B------:R-:W5:Y:S01]  /*14640*/  MUFU.EX2 R119, R119 ;  /* 0x0000007700777308 */ /* 0x000f620000000800 */
        /* <DEDUP_REMOVED lines=10> */
[----:B-----5:R-:W-:Y:S01]  /*146f0*/  F2FP.BF16.PACK_AB R33, R119, R124 ;  /* 0x0000007c7721723e */ /* 0x020fe200000010ff */
[--C-:B------:R-:W-:Y:S02]  /*14700*/  FFMA.FTZ R151, R59, c[0x0][0x23c], -R102.reuse ;  /* 0x00008f003b977a23 */ /* 0x100fe40000010866 */
[----:B------:R-:W-:Y:S02]  /*14710*/  FFMA.FTZ R148, R57, c[0x0][0x23c], -R102 ;  /* 0x00008f0039947a23 */ /* 0x000fe40000010866 */
[----:B------:R-:W-:-:S02]  /*14720*/  FFMA.FTZ R189, R58, c[0x0][0x23c], -R55 ;  /* 0x00008f003abd7a23 */ /* 0x000fc40000010837 */
[----:B------:R-:W5:Y:S01]  /*14730*/  MUFU.EX2 R123, R123 ;  /* 0x0000007b007b7308 */ /* 0x000f620000000800 */
[--C-:B------:R-:W-:Y:S02]  /*14740*/  FFMA.FTZ R197, R56, c[0x0][0x23c], -R55.reuse ;  /* 0x00008f0038c57a23 */ /* 0x100fe40000010837 */
[--C-:B------:R-:W-:Y:S01]  /*14750*/  FFMA.FTZ R150, R150, c[0x0][0x23c], -R55.reuse ;  /* 0x00008f0096967a23 */ /* 0x100fe20000010837 */
[----:B------:R-:W-:Y:S01]  /*14760*/  LDSM.16.MT88.4 R56, [R164+0x7800] ;  /* 0x00780000a438783b */ /* 0x000fe20000004200 */
[----:B------:R-:W-:Y:S02]  /*14770*/  FFMA.FTZ R194, R194, c[0x0][0x23c], -R55 ;  /* 0x00008f00c2c27a23 */ /* 0x000fe40000010837 */
[----:B------:R-:W-:Y:S01]  /*14780*/  FFMA.FTZ R129, R129, c[0x0][0x23c], -R102 ;  /* 0x00008f0081817a23 */ /* 0x000fe20000010866 */
[----:B------:R-:W1:Y:S01]  /*14790*/  MUFU.EX2 R2, R2 ;  /* 0x0000000200027308 */ /* 0x000e620000000800 */
[-C--:B----4-:R-:W-:Y:S02]  /*147a0*/  FMUL.FTZ R12, R88, R143.reuse ;  /* 0x0000008f580c7220 */ /* 0x090fe40000410000 */
[----:B------:R-:W-:-:S02]  /*147b0*/  FMUL.FTZ R13, R89, R143 ;  /* 0x0000008f590d7220 */ /* 0x000fc40000410000 */
[-C--:B------:R-:W-:Y:S02]  /*147c0*/  FMUL.FTZ R84, R84, R143.reuse ;  /* 0x0000008f54547220 */ /* 0x080fe40000410000 */
[----:B------:R-:W-:Y:S01]  /*147d0*/  FMUL.FTZ R85, R85, R143 ;  /* 0x0000008f55557220 */ /* 0x000fe20000410000 */
[----:B------:R-:W-:Y:S01]  /*147e0*/  MUFU.EX2 R116, R116 ;  /* 0x0000007400747308 */ /* 0x000fe20000000800 */
[-C--:B-----5:R-:W-:Y:S02]  /*147f0*/  FMUL.FTZ R14, R90, R123.reuse ;  /* 0x0000007b5a0e7220 */ /* 0x0a0fe40000410000 */
[-C--:B------:R-:W-:Y:S02]  /*14800*/  FMUL.FTZ R15, R91, R123.reuse ;  /* 0x0000007b5b0f7220 */ /* 0x080fe40000410000 */
[-C--:B------:R-:W-:Y:S02]  /*14810*/  FMUL.FTZ R86, R86, R123.reuse ;  /* 0x0000007b56567220 */ /* 0x080fe40000410000 */
[----:B------:R-:W-:Y:S01]  /*14820*/  FMUL.FTZ R87, R87, R123 ;  /* 0x0000007b57577220 */ /* 0x000fe20000410000 */
[----:B-1----:R-:W-:Y:S01]  /*14830*/  F2FP.BF16.PACK_AB R35, R2, R3 ;  /* 0x000000030223723e */ /* 0x002fe200000010ff */
[----:B------:R-:W1:Y:S01]  /*14840*/  MUFU.EX2 R113, R113 ;  /* 0x0000007100717308 */ /* 0x000e620000000800 */
[----:B------:R-:W-:-:S02]  /*14850*/  FMUL.FTZ R4, R96, R143 ;  /* 0x0000008f60047220 */ /* 0x000fc40000410000 */
[----:B------:R-:W-:Y:S02]  /*14860*/  FMUL.FTZ R5, R97, R143 ;  /* 0x0000008f61057220 */ /* 0x000fe40000410000 */
[-C--:B------:R-:W-:Y:S01]  /*14870*/  FMUL.FTZ R6, R98, R123.reuse ;  /* 0x0000007b62067220 */ /* 0x080fe20000410000 */
[C---:B------:R-:W-:Y:S01]  /*14880*/  HMMA.16816.F32.BF16 R12, R32.reuse, R16, R12 ;  /* 0x00000010200c723c */ /* 0x040fe2000004180c */
[----:B------:R-:W-:Y:S01]  /*14890*/  FMUL.FTZ R7, R99, R123 ;  /* 0x0000007b63077220 */ /* 0x000fe20000410000 */
[----:B------:R-:W-:Y:S01]  /*148a0*/  MUFU.EX2 R114, R114 ;  /* 0x0000007200727308 */ /* 0x000fe20000000800 */
        /* <DEDUP_REMOVED lines=18> */
[----:B------:R-:W4:Y:S01]  /*149d0*/  MUFU.EX2 R115, R115 ;  /* 0x0000007300737308 */ /* 0x000f220000000800 */
        /* <DEDUP_REMOVED lines=12> */
[----:B------:R-:W5:Y:S01]  /*14aa0*/  MUFU.EX2 R117, R117 ;  /* 0x0000007500757308 */ /* 0x000f620000000800 */
[----:B------:R-:W-:Y:S01]  /*14ab0*/  LDSM.16.MT88.4 R76, [R161+0x8800] ;  /* 0x00880000a14c783b */ /* 0x000fe20000004200 */
[----:B------:R-:W-:-:S02]  /*14ac0*/  FFMA.FTZ R112, R112, c[0x0][0x23c], -R55 ;  /* 0x00008f0070707a23 */ /* 0x000fc40000010837 */
[----:B------:R-:W-:Y:S02]  /*14ad0*/  FFMA.FTZ R190, R190, R143, R141 ;  /* 0x0000008fbebe7223 */ /* 0x000fe4000001008d */
[C---:B------:R-:W-:Y:S01]  /*14ae0*/  HMMA.16816.F32.BF16 R28, R32.reuse, R36, R28 ;  /* 0x00000024201c723c */ /* 0x040fe2000004181c */
[----:B------:R-:W-:Y:S01]  /*14af0*/  FFMA.FTZ R65, R65, c[0x0][0x23c], -R102 ;  /* 0x00008f0041417a23 */ /* 0x000fe20000010866 */
[----:B------:R-:W-:Y:S01]  /*14b00*/  MUFU.EX2 R137, R137 ;  /* 0x0000008900897308 */ /* 0x000fe20000000800 */
[----:B------:R-:W-:Y:S02]  /*14b10*/  FADD.FTZ R121, R121, R190 ;  /* 0x000000be79797221 */ /* 0x000fe40000010000 */
[----:B------:R-:W-:Y:S02]  /*14b20*/  FFMA.FTZ R190, R66, c[0x0][0x23c], -R102 ;  /* 0x00008f0042be7a23 */ /* 0x000fe40000010866 */
[----:B-1----:R-:W-:Y:S01]  /*14b30*/  F2FP.BF16.PACK_AB R36, R113, R116 ;  /* 0x000000747124723e */ /* 0x002fe200000010ff */
[----:B------:R-:W-:Y:S01]  /*14b40*/  HMMA.16816.F32.BF16 R32, R32, R38, R68 ;  /* 0x000000262020723c */ /* 0x000fe20000041844 */
[----:B----4-:R-:W-:Y:S01]  /*14b50*/  F2FP.BF16.PACK_AB R37, R115, R118 ;  /* 0x000000767325723e */ /* 0x010fe200000010ff */
[----:B------:R-:W1:Y:S01]  /*14b60*/  MUFU.EX2 R136, R136 ;  /* 0x0000008800887308 */ /* 0x000e620000000800 */
[----:B------:R-:W-:-:S02]  /*14b70*/  FADD.FTZ R106, R106, R121 ;  /* 0x000000796a6a7221 */ /* 0x000fc40000010000 */
[----:B------:R-:W-:Y:S02]  /*14b80*/  FFMA.FTZ R64, R64, c[0x0][0x23c], -R55 ;  /* 0x00008f0040407a23 */ /* 0x000fe40000010837 */
[----:B------:R-:W-:Y:S01]  /*14b90*/  F2FP.BF16.PACK_AB R38, R103, R114 ;  /* 0x000000726726723e */ /* 0x000fe200000010ff */
[----:B------:R-:W-:Y:S01]  /*14ba0*/  FADD.FTZ R67, R67, R106 ;  /* 0x0000006a43437221 */ /* 0x000fe20000010000 */
[----:B-----5:R-:W-:Y:S01]  /*14bb0*/  F2FP.BF16.PACK_AB R39, R117, R122 ;  /* 0x0000007a7527723e */ /* 0x020fe200000010ff */
[----:B------:R-:W-:Y:S02]  /*14bc0*/  MUFU.EX2 R133, R133 ;  /* 0x0000008500857308 */ /* 0x000fe40000000800 */
[----:B------:R-:W-:-:S04]  /*14bd0*/  FADD.FTZ R116, R116, R67 ;  /* 0x0000004374747221 */ /* 0x000fc80000010000 */
[C---:B---3--:R-:W-:Y:S01]  /*14be0*/  HMMA.16816.F32.BF16 R12, R36.reuse, R44, R12 ;  /* 0x0000002c240c723c */ /* 0x048fe2000004180c */
[----:B------:R-:W-:Y:S01]  /*14bf0*/  FADD.FTZ R113, R113, R116 ;  /* 0x0000007471717221 */ /* 0x000fe20000010000 */
[----:B------:R-:W-:Y:S06]  /*14c00*/  MUFU.EX2 R128, R128 ;  /* 0x0000008000807308 */ /* 0x000fec0000000800 */
[C---:B------:R-:W-:Y:S01]  /*14c10*/  HMMA.16816.F32.BF16 R16, R36.reuse, R46, R16 ;  /* 0x0000002e2410723c */ /* 0x040fe20000041810 */
[----:B------:R-:W3:Y:S01]  /*14c20*/  LDSM.16.MT88.4 R44, [R160+0x6800] ;  /* 0x00680000a02c783b */ /* 0x000ee20000004200 */
        /* <DEDUP_REMOVED lines=17> */
[----:B----4-:R-:W-:Y:S01]  /*14d40*/  F2FP.BF16.PACK_AB R37, R134, R135 ;  /* 0x000000878625723e */ /* 0x010fe200000010ff */
[----:B------:R-:W-:Y:S01]  /*14d50*/  MUFU.EX2 R148, R148 ;  /* 0x0000009400947308 */ /* 0x000fe20000000800 */
[----:B------:R-:W-:Y:S02]  /*14d60*/  F2FP.BF16.PACK_AB R38, R128, R133 ;  /* 0x000000858026723e */ /* 0x000fe400000010ff */
[----:B--2---:R-:W-:-:S05]  /*14d70*/  F2FP.BF16.PACK_AB R39, R138, R139 ;  /* 0x0000008b8a27723e */ /* 0x004fca00000010ff */
[----:B------:R-:W-:Y:S02]  /*14d80*/  MUFU.EX2 R150, R150 ;  /* 0x0000009600967308 */ /* 0x000fe40000000800 */
[C---:B-----5:R-:W-:Y:S06]  /*14d90*/  HMMA.16816.F32.BF16 R4, R36.reuse, R48, R4 ;  /* 0x000000302404723c */ /* 0x060fec0000041804 */
        /* <DEDUP_REMOVED lines=53> */
[----:B------:R-:W-:Y:S01]  /*150f0*/  HMMA.16816.F32.BF16 R8, R68, R46, R8 ;  /* 0x0000002e4408723c */ /* 0x000fe20000041808 */
[----:B------:R-:W-:-:S02]  /*15100*/  FFMA.FTZ R191, R54, c[0x0][0x23c], -R55 ;  /* 0x00008f0036bf7a23 */ /* 0x000fc40000010837 */
[----:B------:R-:W-:-:S04]  /*15110*/  FADD.FTZ R44, R119, R44 ;  /* 0x0000002c772c7221 */ /* 0x000fc80000010000 */
[----:B------:R-:W-:Y:S01]  /*15120*/  MUFU.EX2 R191, R191 ;  /* 0x000000bf00bf7308 */ /* 0x000fe20000000800 */
        /* <DEDUP_REMOVED lines=52> */
[----:B------:R-:W-:-:S02]  /*15470*/  FFMA.FTZ R25, R61, c[0x0][0x23c], -R102 ;  /* 0x00008f003d197a23 */ /* 0x000fc40000010866 */
[----:B------:R-:W-:-:S03]  /*15480*/  FADD.FTZ R27, R2, R27 ;  /* 0x0000001b021b7221 */ /* 0x000fc60000010000 */
[----:B------:R-:W-:Y:S01]  /*15490*/  MUFU.EX2 R3, R65 ;  /* 0x0000004100037308 */ /* 0x000fe20000000800 */
[----:B------:R-:W-:Y:S02]  /*154a0*/  FFMA.FTZ R24, R63, c[0x0][0x23c], -R102 ;  /* 0x00008f003f187a23 */ /* 0x000fe40000010866 */
[----:B------:R-:W-:Y:S01]  /*154b0*/  FADD.FTZ R118, R118, R27 ;  /* 0x0000001b76767221 */ /* 0x000fe20000010000 */
[----:B------:R-:W-:Y:S01]  /*154c0*/  HMMA.16816.F32.BF16 R68, R4, R30, R68 ;  /* 0x0000001e0444723c */ /* 0x000fe20000041844 */
[--C-:B------:R-:W-:Y:S02]  /*154d0*/  FFMA.FTZ R27, R62, c[0x0][0x23c], -R55.reuse ;  /* 0x00008f003e1b7a23 */ /* 0x100fe40000010837 */
[----:B------:R-:W-:Y:S01]  /*154e0*/  FADD.FTZ R115, R115, R118 ;  /* 0x0000007673737221 */ /* 0x000fe20000010000 */
[----:B------:R-:W-:Y:S01]  /*154f0*/  MUFU.EX2 R25, R25 ;  /* 0x0000001900197308 */ /* 0x000fe20000000800 */
[----:B------:R-:W-:Y:S02]  /*15500*/  FFMA.FTZ R26, R60, c[0x0][0x23c], -R55 ;  /* 0x00008f003c1a7a23 */ /* 0x000fe40000010837 */
[----:B--2---:R-:W-:Y:S01]  /*15510*/  F2FP.BF16.PACK_AB R4, R35, R34 ;  /* 0x000000222304723e */ /* 0x004fe200000010ff */
[----:B------:R-:W-:Y:S01]  /*15520*/  FADD.FTZ R122, R122, R115 ;  /* 0x000000737a7a7221 */ /* 0x000fe20000010000 */
[----:B-----5:R-:W-:-:S02]  /*15530*/  F2FP.BF16.PACK_AB R5, R23, R20 ;  /* 0x000000141705723e */ /* 0x020fc400000010ff */
[----:B------:R-:W-:Y:S01]  /*15540*/  F2FP.BF16.PACK_AB R6, R42, R33 ;  /* 0x000000212a06723e */ /* 0x000fe200000010ff */
[----:B------:R-:W-:Y:S01]  /*15550*/  FADD.FTZ R122, R117, R122 ;  /* 0x0000007a757a7221 */ /* 0x000fe20000010000 */
[----:B------:R-:W-:Y:S01]  /*15560*/  F2FP.BF16.PACK_AB R7, R22, R21 ;  /* 0x000000151607723e */ /* 0x000fe200000010ff */
[----:B------:R-:W1:Y:S02]  /*15570*/  MUFU.EX2 R24, R24 ;  /* 0x0000001800187308 */ /* 0x000e640000000800 */
[----:B------:R-:W-:-:S04]  /*15580*/  FADD.FTZ R135, R135, R122 ;  /* 0x0000007a87877221 */ /* 0x000fc80000010000 */
[----:B---3--:R-:W-:Y:S01]  /*15590*/  HMMA.16816.F32.BF16 R96, R4, R12, R96 ;  /* 0x0000000c0460723c */ /* 0x008fe20000041860 */
[----:B------:R-:W-:Y:S01]  /*155a0*/  FADD.FTZ R134, R134, R135 ;  /* 0x0000008786867221 */ /* 0x000fe20000010000 */
[----:B------:R-:W-:Y:S03]  /*155b0*/  MUFU.EX2 R2, R64 ;  /* 0x0000004000027308 */ /* 0x000fe60000000800 */
[----:B------:R-:W-:-:S03]  /*155c0*/  FADD.FTZ R139, R139, R134 ;  /* 0x000000868b8b7221 */ /* 0x000fc60000010000 */
[----:B------:R-:W-:Y:S01]  /*155d0*/  HMMA.16816.F32.BF16 R92, R4, R14, R92 ;  /* 0x0000000e045c723c */ /* 0x000fe2000004185c */
[----:B------:R-:W2:Y:S01]  /*155e0*/  LDSM.16.MT88.4 R12, [R160+0x9000] ;  /* 0x00900000a00c783b */ /* 0x000ea20000004200 */
[----:B------:R-:W3:Y:S01]  /*155f0*/  MUFU.EX2 R27, R27 ;  /* 0x0000001b001b7308 */ /* 0x000ee20000000800 */
[----:B------:R-:W-:-:S04]  /*15600*/  FADD.FTZ R139, R138, R139 ;  /* 0x0000008b8a8b7221 */ /* 0x000fc80000010000 */
[----:B------:R-:W-:Y:S01]  /*15610*/  FADD.FTZ R28, R150, R139 ;  /* 0x0000008b961c7221 */ /* 0x000fe20000010000 */
[----:B----4-:R-:W-:Y:S02]  /*15620*/  HMMA.16816.F32.BF16 R80, R4, R16, R80 ;  /* 0x000000100450723c */ /* 0x010fe40000041850 */
[----:B------:R-:W4:Y:S01]  /*15630*/  MUFU.EX2 R26, R26 ;  /* 0x0000001a001a7308 */ /* 0x000f220000000800 */
        /* <DEDUP_REMOVED lines=12> */
[----:B------:R-:W-:Y:S01]  /*15700*/  HMMA.16816.F32.BF16 R76, R4, R18, R76 ;  /* 0x00000012044c723c */ /* 0x000fe2000004184c */
[----:B------:R-:W5:Y:S01]  /*15710*/  LDSM.16.MT88.4 R16, [R162+0x9800] ;  /* 0x00980000a210783b */ /* 0x000f620000004200 */
[----:B------:R-:W-:Y:S02]  /*15720*/  FADD.FTZ R133, R133, R136 ;  /* 0x0000008885857221 */ /* 0x000fe40000010000 */
[----:B------:R-:W-:Y:S02]  /*15730*/  FADD.FTZ R56, R56, R59 ;  /* 0x0000003b38387221 */ /* 0x000fe40000010000 */
[----:B------:R-:W-:-:S02]  /*15740*/  FADD.FTZ R128, R128, R133 ;  /* 0x0000008580807221 */ /* 0x000fc40000010000 */
[----:B------:R-:W-:Y:S01]  /*15750*/  FADD.FTZ R57, R57, R56 ;  /* 0x0000003839397221 */ /* 0x000fe20000010000 */
[----:B--2---:R-:W-:Y:S01]  /*15760*/  HMMA.16816.F32.BF16 R72, R4, R12, R72 ;  /* 0x0000000c0448723c */ /* 0x004fe20000041848 */
[----:B------:R-:W-:-:S04]  /*15770*/  FADD.FTZ R195, R195, R128 ;  /* 0x00000080c3c37221 */ /* 0x000fc80000010000 */
[----:B------:R-:W-:-:S03]  /*15780*/  FADD.FTZ R188, R188, R195 ;  /* 0x000000c3bcbc7221 */ /* 0x000fc60000010000 */
[----:B------:R-:W-:Y:S01]  /*15790*/  HMMA.16816.F32.BF16 R68, R4, R14, R68 ;  /* 0x0000000e0444723c */ /* 0x000fe20000041844 */
[----:B------:R-:W2:Y:S01]  /*157a0*/  LDSM.16.MT88.4 R12, [R161+0x9800] ;  /* 0x00980000a10c783b */ /* 0x000ea20000004200 */
[----:B------:R-:W-:-:S04]  /*157b0*/  FADD.FTZ R151, R151, R188 ;  /* 0x000000bc97977221 */ /* 0x000fc80000010000 */
[----:B------:R-:W-:Y:S01]  /*157c0*/  FADD.FTZ R148, R148, R151 ;  /* 0x0000009794947221 */ /* 0x000fe20000010000 */
[----:B-1----:R-:W-:Y:S02]  /*157d0*/  F2FP.BF16.PACK_AB R4, R24, R25 ;  /* 0x000000191804723e */ /* 0x002fe400000010ff */
[----:B---3--:R-:W-:Y:S01]  /*157e0*/  F2FP.BF16.PACK_AB R5, R27, R2 ;  /* 0x000000021b05723e */ /* 0x008fe200000010ff */
[----:B------:R-:W-:Y:S01]  /*157f0*/  FADD.FTZ R49, R49, R148 ;  /* 0x0000009431317221 */ /* 0x000fe20000010000 */
[----:B------:R-:W-:Y:S02]  /*15800*/  F2FP.BF16.PACK_AB R6, R190, R3 ;  /* 0x00000003be06723e */ /* 0x000fe400000010ff */
[----:B----4-:R-:W-:Y:S01]  /*15810*/  F2FP.BF16.PACK_AB R7, R191, R26 ;  /* 0x0000001abf07723e */ /* 0x010fe200000010ff */
[----:B------:R-:W-:-:S06]  /*15820*/  FADD.FTZ R29, R50, R49 ;  /* 0x00000031321d7221 */ /* 0x000fcc0000010000 */
[C---:B-----5:R-:W-:Y:S08]  /*15830*/  HMMA.16816.F32.BF16 R96, R4.reuse, R8, R96 ;  /* 0x000000080460723c */ /* 0x060ff00000041860 */
[C---:B------:R-:W-:Y:S01]  /*15840*/  HMMA.16816.F32.BF16 R92, R4.reuse, R10, R92 ;  /* 0x0000000a045c723c */ /* 0x040fe2000004185c */
[----:B------:R-:W1:Y:S07]  /*15850*/  LDSM.16.MT88.4 R8, [R160+0x9800] ;  /* 0x00980000a008783b */ /* 0x000e6e0000004200 */
[C---:B------:R-:W-:Y:S07]  /*15860*/  HMMA.16816.F32.BF16 R88, R4.reuse, R16, R88 ;  /* 0x000000100458723c */ /* 0x040fee0000041858 */
        /* <DEDUP_REMOVED lines=33> */
.L_x_7782:
[----:B------:R-:W-:Y:S05]  /*15a80*/  @!P6 BRA `(.L_x_7790) ;  /* 0x000045800000e947 */ /* 0x000fea0003800000 */
[----:B------:R-:W-:Y:S01]  /*15a90*/  IMAD.MOV.U32 R189, RZ, RZ, c[0x0][0x1a0] ;  /* 0x00006800ffbd7624 */ /* 0x000fe200078e00ff */
[----:B------:R-:W-:-:S02]  /*15aa0*/  MOV R103, R2 ;  /* 0x0000000200677202 */ /* 0x000fc40000000f00 */
[----:B------:R-:W-:Y:S01]  /*15ab0*/  MOV R102, R3 ;  /* 0x0000000300667202 */ /* 0x000fe20000000f00 */
[----:B------:R-:W-:-:S05]  /*15ac0*/  IMAD.U32 R188, R189, -0x80, RZ ;  /* 0xffffff80bdbc7824 */ /* 0x000fca00078e00ff */
[----:B------:R-:W-:Y:S02]  /*15ad0*/  SHF.R.S32.HI R187, RZ, 0x1f, R188 ;  /* 0x0000001fffbb7819 */ /* 0x000fe400000114bc */
.L_x_7794:
        /* <DEDUP_REMOVED lines=66> */
.L_x_7791:
        /* <DEDUP_REMOVED lines=25> */
[-C--:B------:R-:W-:Y:S01]  /*16090*/  @!P0 LEA R9, P1, R189, R10.reuse, 0x6 ;  /* 0x0000000abd098211 */ /* 0x080fe200078230ff */
        /* <DEDUP_REMOVED lines=25> */
[C---:B------:R-:W-:Y:S01]  /*16230*/  @!P0 IMAD.WIDE.U32 R10, R189.reuse, 0x60, R10 ;  /* 0x00000060bd0a8825 */ /* 0x040fe200078e000a */
        /* <DEDUP_REMOVED lines=14> */
[----:B------:R-:W-:Y:S02]  /*16320*/  @!P0 IADD3 R4, R4, R23, RZ ;  /* 0x0000001704048210 */ /* 0x000fe40007ffe0ff */
[----:B------:R-:W-:Y:S01]  /*16330*/  MOV R192, R2 ;  /* 0x0000000200c07202 */ /* 0x000fe20000000f00 */
[----:B------:R-:W-:Y:S01]  /*16340*/  @!PT LDS RZ, [RZ] ;  /* 0x00000000fffff984 */ /* 0x000fe20000000800 */
[----:B------:R-:W-:Y:S01]  /*16350*/  @!PT LDS RZ, [RZ] ;  /* 0x00000000fffff984 */ /* 0x000fe20000000800 */
[----:B------:R-:W-:Y:S01]  /*16360*/  @!PT LDS RZ, [RZ] ;  /* 0x00000000fffff984 */ /* 0x000fe20000000800 */
[----:B------:R5:W-:Y:S01]  /*16370*/  @!P0 LDGSTS.E.BYPASS.LTC128B.128 [R185+0x8000], [R14.64] ;  /* 0x080000000eb98fae */ /* 0x000be2000b901d46 */
[----:B------:R-:W-:Y:S02]  /*16380*/  @!P0 LEA.HI.X R31, R22, R193, R4, 0x1, P1 ;  /* 0x000000c1161f8211 */ /* 0x000fe400008f0c04 */
[----:B------:R-:W-:Y:S02]  /*16390*/  ISETP.GT.AND P1, PT, R186, R171, PT ;  /* 0x000000abba00720c */ /* 0x000fe40003f24270 */
[----:B------:R-:W-:Y:S03]  /*163a0*/  MOV R193, R3 ;  /* 0x0000000300c17202 */ /* 0x000fe60000000f00 */
        /* <DEDUP_REMOVED lines=22> */
[----:B------:R-:W1:Y:S08]  /*16510*/  LDSM.16.M88.4 R132, [R169+0x5000] ;  /* 0x00500000a984783b */ /* 0x000e700000000200 */
[----:B------:R-:W2:Y:S08]  /*16520*/  LDSM.16.M88.4 R136, [R169+0x5800] ;  /* 0x00580000a988783b */ /* 0x000eb00000000200 */
[----:B------:R-:W-:Y:S08]  /*16530*/  LDSM.16.M88.4 R140, [R168] ;  /* 0x00000000a88c783b */ /* 0x000ff00000000200 */
[----:B------:R-:W2:Y:S08]  /*16540*/  LDSM.16.M88.4 R144, [R163+0x2000] ;  /* 0x00200000a390783b */ /* 0x000eb00000000200 */
[----:B------:R-:W2:Y:S08]  /*16550*/  LDSM.16.M88.4 R148, [R163+0x2800] ;  /* 0x00280000a394783b */ /* 0x000eb00000000200 */
[----:B------:R-:W0:Y:S01]  /*16560*/  LDGDEPBAR ;  /* 0x00000000000079af */ /* 0x000e220000000000 */
        /* <DEDUP_REMOVED lines=96> */
[----:B-----5:R-:W5:Y:S08]  /*16b70*/  LDSM.16.M88.4 R8, [R152+0x1800] ;  /* 0x001800009808783b */ /* 0x020f700000000200 */
[----:B------:R-:W1:Y:S06]  /*16b80*/  MUFU.TANH R201, R201 ;  /* 0x000000c900c97308 */ /* 0x000e6c0000002400 */
        /* <DEDUP_REMOVED lines=10> */
[----:B------:R2:W2:Y:S01]  /*16c30*/  MUFU.TANH R143, R12 ;  /* 0x0000000c008f7308 */ /* 0x0004a20000002400 */
[C---:B-----5:R-:W-:Y:S09]  /*16c40*/  HMMA.16816.F32.BF16 R28, R112.reuse, R8, R28 ;  /* 0x00000008701c723c */ /* 0x060ff2000004181c */
[----:B------:R-:W2:Y:S01]  /*16c50*/  MUFU.TANH R145, R21 ;  /* 0x0000001500917308 */ /* 0x000ea20000002400 */
[C---:B------:R-:W-:Y:S01]  /*16c60*/  HMMA.16816.F32.BF16 R32, R112.reuse, R10, R32 ;  /* 0x0000000a7020723c */ /* 0x040fe20000041820 */
[----:B-1----:R-:W1:Y:S08]  /*16c70*/  LDSM.16.M88.4 R4, [R152+0x2000] ;  /* 0x002000009804783b */ /* 0x002e700000000200 */
[----:B------:R-:W1:Y:S05]  /*16c80*/  MUFU.TANH R144, R23 ;  /* 0x0000001700907308 */ /* 0x000e6a0000002400 */
[----:B------:R-:W-:Y:S05]  /*16c90*/  FMUL.FTZ R8, R28, c[0x0][0x2ec] ;  /* 0x0000bb001c087a20 */ /* 0x000fea0000410000 */
[----:B------:R-:W1:Y:S01]  /*16ca0*/  MUFU.TANH R140, R27 ;  /* 0x0000001b008c7308 */ /* 0x000e620000002400 */
[----:B------:R-:W-:Y:S02]  /*16cb0*/  FMUL.FTZ R29, R29, c[0x0][0x2ec] ;  /* 0x0000bb001d1d7a20 */ /* 0x000fe40000410000 */
[----:B------:R-:W-:Y:S02]  /*16cc0*/  FMUL.FTZ R30, R30, c[0x0][0x2ec] ;  /* 0x0000bb001e1e7a20 */ /* 0x000fe40000410000 */
[----:B------:R-:W-:Y:S02]  /*16cd0*/  FMUL.FTZ R31, R31, c[0x0][0x2ec] ;  /* 0x0000bb001f1f7a20 */ /* 0x000fe40000410000 */
[----:B--2---:R-:W-:Y:S02]  /*16ce0*/  FMUL.FTZ R12, R32, c[0x0][0x2ec] ;  /* 0x0000bb00200c7a20 */ /* 0x004fe40000410000 */
[----:B------:R-:W-:Y:S01]  /*16cf0*/  FMUL.FTZ R33, R33, c[0x0][0x2ec] ;  /* 0x0000bb0021217a20 */ /* 0x000fe20000410000 */
[----:B------:R2:W2:Y:S01]  /*16d00*/  MUFU.TANH R139, R8 ;  /* 0x00000008008b7308 */ /* 0x0004a20000002400 */
[----:B------:R-:W-:Y:S02]  /*16d10*/  FMUL.FTZ R34, R34, c[0x0][0x2ec] ;  /* 0x0000bb0022227a20 */ /* 0x000fe40000410000 */
[----:B------:R-:W-:Y:S07]  /*16d20*/  FMUL.FTZ R35, R35, c[0x0][0x2ec] ;  /* 0x0000bb0023237a20 */ /* 0x000fee0000410000 */
[----:B------:R5:W3:Y:S01]  /*16d30*/  MUFU.TANH R135, R12 ;  /* 0x0000000c00877308 */ /* 0x000ae20000002400 */
[C---:B-1----:R-:W-:Y:S09]  /*16d40*/  HMMA.16816.F32.BF16 R36, R112.reuse, R4, R36 ;  /* 0x000000047024723c */ /* 0x042ff20000041824 */
[----:B------:R-:W1:Y:S01]  /*16d50*/  MUFU.TANH R211, R211 ;  /* 0x000000d300d37308 */ /* 0x000e620000002400 */
[C---:B------:R-:W-:Y:S01]  /*16d60*/  HMMA.16816.F32.BF16 R40, R112.reuse, R6, R40 ;  /* 0x000000067028723c */ /* 0x040fe20000041828 */
[----:B--2---:R-:W2:Y:S08]  /*16d70*/  LDSM.16.M88.4 R8, [R152+0x2800] ;  /* 0x002800009808783b */ /* 0x004eb00000000200 */
[----:B------:R-:W1:Y:S05]  /*16d80*/  MUFU.TANH R13, R13 ;  /* 0x0000000d000d7308 */ /* 0x000e6a0000002400 */
[----:B------:R-:W-:Y:S05]  /*16d90*/  FMUL.FTZ R4, R36, c[0x0][0x2ec] ;  /* 0x0000bb0024047a20 */ /* 0x000fea0000410000 */
[----:B------:R-:W1:Y:S01]  /*16da0*/  MUFU.TANH R213, R14 ;  /* 0x0000000e00d57308 */ /* 0x000e620000002400 */
[----:B------:R-:W-:Y:S02]  /*16db0*/  FMUL.FTZ R37, R37, c[0x0][0x2ec] ;  /* 0x0000bb0025257a20 */ /* 0x000fe40000410000 */
[----:B------:R-:W-:Y:S02]  /*16dc0*/  FMUL.FTZ R38, R38, c[0x0][0x2ec] ;  /* 0x0000bb0026267a20 */ /* 0x000fe40000410000 */
[----:B------:R-:W-:Y:S02]  /*16dd0*/  FMUL.FTZ R39, R39, c[0x0][0x2ec] ;  /* 0x0000bb0027277a20 */ /* 0x000fe40000410000 */
[----:B-----5:R-:W-:Y:S02]  /*16de0*/  FMUL.FTZ R12, R40, c[0x0][0x2ec] ;  /* 0x0000bb00280c7a20 */ /* 0x020fe40000410000 */
[----:B------:R-:W-:Y:S01]  /*16df0*/  FMUL.FTZ R41, R41, c[0x0][0x2ec] ;  /* 0x0000bb0029297a20 */ /* 0x000fe20000410000 */
[----:B------:R5:W1:Y:S01]  /*16e00*/  MUFU.TANH R131, R4 ;  /* 0x0000000400837308 */ /* 0x000a620000002400 */
[----:B------:R-:W-:Y:S02]  /*16e10*/  FMUL.FTZ R42, R42, c[0x0][0x2ec] ;  /* 0x0000bb002a2a7a20 */ /* 0x000fe40000410000 */
[----:B------:R-:W-:Y:S07]  /*16e20*/  FMUL.FTZ R43, R43, c[0x0][0x2ec] ;  /* 0x0000bb002b2b7a20 */ /* 0x000fee0000410000 */
[----:B------:R-:W1:Y:S01]  /*16e30*/  MUFU.TANH R129, R37 ;  /* 0x0000002500817308 */ /* 0x000e620000002400 */
[C---:B--2---:R-:W-:Y:S09]  /*16e40*/  HMMA.16816.F32.BF16 R44, R112.reuse, R8, R44 ;  /* 0x00000008702c723c */ /* 0x044ff2000004182c */
[----:B------:R2:W1:Y:S01]  /*16e50*/  MUFU.TANH R127, R12 ;  /* 0x0000000c007f7308 */ /* 0x0004620000002400 */
[C---:B------:R-:W-:Y:S01]  /*16e60*/  HMMA.16816.F32.BF16 R48, R112.reuse, R10, R48 ;  /* 0x0000000a7030723c */ /* 0x040fe20000041830 */
[----:B-----5:R-:W5:Y:S08]  /*16e70*/  LDSM.16.M88.4 R4, [R152+0x3000] ;  /* 0x003000009804783b */ /* 0x020f700000000200 */
[----:B------:R-:W1:Y:S05]  /*16e80*/  MUFU.TANH R15, R15 ;  /* 0x0000000f000f7308 */ /* 0x000e6a0000002400 */
[----:B------:R-:W-:Y:S05]  /*16e90*/  FMUL.FTZ R8, R44, c[0x0][0x2ec] ;  /* 0x0000bb002c087a20 */ /* 0x000fea0000410000 */
[----:B------:R-:W1:Y:S01]  /*16ea0*/  MUFU.TANH R215, R215 ;  /* 0x000000d700d77308 */ /* 0x000e620000002400 */
[----:B------:R-:W-:Y:S02]  /*16eb0*/  FMUL.FTZ R45, R45, c[0x0][0x2ec] ;  /* 0x0000bb002d2d7a20 */ /* 0x000fe40000410000 */
[----:B------:R-:W-:Y:S02]  /*16ec0*/  FMUL.FTZ R46, R46, c[0x0][0x2ec] ;  /* 0x0000bb002e2e7a20 */ /* 0x000fe40000410000 */
[----:B------:R-:W-:Y:S02]  /*16ed0*/  FMUL.FTZ R47, R47, c[0x0][0x2ec] ;  /* 0x0000bb002f2f7a20 */ /* 0x000fe40000410000 */
[----:B------:R-:W-:Y:S02]  /*16ee0*/  FMUL.FTZ R21, R49, c[0x0][0x2ec] ;  /* 0x0000bb0031157a20 */ /* 0x000fe40000410000 */
[----:B--2---:R-:W-:Y:S01]  /*16ef0*/  FMUL.FTZ R12, R48, c[0x0][0x2ec] ;  /* 0x0000bb00300c7a20 */ /* 0x004fe20000410000 */
[----:B------:R2:W1:Y:S01]  /*16f00*/  MUFU.TANH R123, R8 ;  /* 0x00000008007b7308 */ /* 0x0004620000002400 */
[----:B------:R-:W-:Y:S02]  /*16f10*/  FMUL.FTZ R50, R50, c[0x0][0x2ec] ;  /* 0x0000bb0032327a20 */ /* 0x000fe40000410000 */
[----:B------:R-:W-:Y:S07]  /*16f20*/  FMUL.FTZ R51, R51, c[0x0][0x2ec] ;  /* 0x0000bb0033337a20 */ /* 0x000fee0000410000 */
[----:B------:R-:W1:Y:S01]  /*16f30*/  MUFU.TANH R17, R17 ;  /* 0x0000001100117308 */ /* 0x000e620000002400 */
[C---:B-----5:R-:W-:Y:S09]  /*16f40*/  HMMA.16816.F32.BF16 R52, R112.reuse, R4, R52 ;  /* 0x000000047034723c */ /* 0x060ff20000041834 */
[----:B------:R-:W1:Y:S01]  /*16f50*/  MUFU.TANH R217, R18 ;  /* 0x0000001200d97308 */ /* 0x000e620000002400 */
[C---:B------:R-:W-:Y:S01]  /*16f60*/  HMMA.16816.F32.BF16 R56, R112.reuse, R6, R56 ;  /* 0x000000067038723c */ /* 0x040fe20000041838 */
[----:B--2---:R-:W2:Y:S01]  /*16f70*/  LDSM.16.M88.4 R8, [R152+0x3800] ;  /* 0x003800009808783b */ /* 0x004ea20000000200 */
[----:B------:R-:W-:Y:S07]  /*16f80*/  DEPBAR.LE SB0, 0x0 ;  /* 0x000080000000791a */ /* 0x000fee0000000000 */
[----:B------:R-:W1:Y:S01]  /*16f90*/  MUFU.TANH R19, R19 ;  /* 0x0000001300137308 */ /* 0x000e620000002400 */
[----:B------:R-:W-:Y:S04]  /*16fa0*/  BAR.SYNC.DEFER_BLOCKING 0x0 ;  /* 0x0000000000007b1d */ /* 0x000fe80000010000 */
[----:B------:R-:W-:Y:S05]  /*16fb0*/  FMUL.FTZ R5, R52, c[0x0][0x2ec] ;  /* 0x0000bb0034057a20 */ /* 0x000fea0000410000 */
        /* <DEDUP_REMOVED lines=8> */
[----:B------:R-:W-:Y:S07]  /*17040*/  FMUL.FTZ R59, R59, c[0x0][0x2ec] ;  /* 0x0000bb003b3b7a20 */ /* 0x000fee0000410000 */
[----:B------:R5:W1:Y:S01]  /*17050*/  MUFU.TANH R111, R4 ;  /* 0x00000004006f7308 */ /* 0x000a620000002400 */
[C---:B--2---:R-:W-:Y:S09]  /*17060*/  HMMA.16816.F32.BF16 R60, R112.reuse, R8, R60 ;  /* 0x00000008703c723c */ /* 0x044ff2000004183c */
[----:B------:R2:W1:Y:S01]  /*17070*/  MUFU.TANH R142, R26 ;  /* 0x0000001a008e7308 */ /* 0x0004620000002400 */
[----:B------:R-:W-:Y:S09]  /*17080*/  HMMA.16816.F32.BF16 R64, R112, R10, R64 ;  /* 0x0000000a7040723c */ /* 0x000ff20000041840 */
[----:B------:R2:W1:Y:S05]  /*17090*/  MUFU.TANH R137, R29 ;  /* 0x0000001d00897308 */ /* 0x00046a0000002400 */
[----:B------:R-:W-:Y:S05]  /*170a0*/  FMUL.FTZ R9, R60, c[0x0][0x2ec] ;  /* 0x0000bb003c097a20 */ /* 0x000fea0000410000 */
[----:B------:R2:W1:Y:S01]  /*170b0*/  MUFU.TANH R138, R30 ;  /* 0x0000001e008a7308 */ /* 0x0004620000002400 */
[----:B------:R-:W-:Y:S02]  /*170c0*/  FMUL.FTZ R61, R61, c[0x0][0x2ec] ;  /* 0x0000bb003d3d7a20 */ /* 0x000fe40000410000 */
[----:B-----5:R-:W-:Y:S02]  /*170d0*/  FMUL.FTZ R4, R62, c[0x0][0x2ec] ;  /* 0x0000bb003e047a20 */ /* 0x020fe40000410000 */
        /* <DEDUP_REMOVED lines=47> */
[----:B------:R-:W-:Y:S02]  /*173d0*/  IABS R8, R3 ;  /* 0x0000000300087213 */ /* 0x000fe40000000000 */
[C---:B------:R-:W-:Y:S02]  /*173e0*/  IADD3 R12, R3.reuse, -0x80, RZ ;  /* 0xffffff80030c7810 */ /* 0x040fe40007ffe0ff */
        /* <DEDUP_REMOVED lines=51> */
.L_x_7793:
[----:B------:R2:W-:Y:S01]  /*17720*/  @P0 STS.128 [R185+0x2000], RZ ;  /* 0x002000ffb9000388 */ /* 0x0005e20000000c00 */
[----:B------:R-:W-:Y:S01]  /*17730*/  @!P0 IADD3 R3, P1, R175, R24, RZ ;  /* 0x00000018af038210 */ /* 0x000fe20007f3e0ff */
[----:B------:R-:W-:Y:S02]  /*17740*/  @!P0 IMAD.MOV.U32 R2, RZ, RZ, c[0x0][0x19c] ;  /* 0x00006700ff028624 */ /* 0x000fe400078e00ff */
[----:B------:R-:W-:Y:S02]  /*17750*/  @!P0 IMAD.MOV.U32 R38, RZ, RZ, R24 ;  /* 0x000000ffff268224 */ /* 0x000fe400078e0018 */
[--C-:B------:R-:W-:Y:S01]  /*17760*/  @!P0 IMAD.X R8, R174, 0x1, R25.reuse, P1 ;  /* 0x00000001ae088824 */ /* 0x100fe200008e0619 */
[CC--:B------:R-:W-:Y:S01]  /*17770*/  @!P0 LEA R32, P1, R3.reuse, R182.reuse, 0x1 ;  /* 0x000000b603208211 */ /* 0x0c0fe200078208ff */
[--C-:B------:R-:W-:Y:S02]  /*17780*/  @!P0 IMAD.MOV.U32 R39, RZ, RZ, R25.reuse ;  /* 0x000000ffff278224 */ /* 0x100fe400078e0019 */
[----:B------:R-:W-:Y:S01]  /*17790*/  @!P0 IMAD.MOV.U32 R6, RZ, RZ, c[0x0][0x19c] ;  /* 0x00006700ff068624 */ /* 0x000fe200078e00ff */
[-C--:B------:R-:W-:Y:S01]  /*177a0*/  @!P0 LEA.HI.X R33, R3, R179.reuse, R8, 0x1, P1 ;  /* 0x000000b303218211 */ /* 0x080fe200008f0c08 */
[----:B------:R-:W-:Y:S01]  /*177b0*/  @!P0 IMAD.WIDE.U32 R40, R4, 0x30, R24 ;  /* 0x0000003004288825 */ /* 0x000fe200078e0018 */
[-C--:B------:R-:W-:Y:S03]  /*177c0*/  LEA R34, P1, R24, R182.reuse, 0x1 ;  /* 0x000000b618227211 */ /* 0x080fe600078208ff */
[----:B------:R-:W-:Y:S01]  /*177d0*/  @!P0 IMAD R2, R2, 0x30, RZ ;  /* 0x0000003002028824 */ /* 0x000fe200078e02ff */
[----:B------:R-:W-:Y:S01]  /*177e0*/  LEA.HI.X R35, R24, R179, R25, 0x1, P1 ;  /* 0x000000b318237211 */ /* 0x000fe200008f0c19 */
[----:B------:R-:W-:Y:S01]  /*177f0*/  @!P0 IMAD.WIDE.U32 R38, R4, 0x50, R38 ;  /* 0x0000005004268825 */ /* 0x000fe200078e0026 */
[-C--:B------:R-:W-:Y:S02]  /*17800*/  @!P0 LEA R30, P3, R40, R182.reuse, 0x1 ;  /* 0x000000b6281e8211 */ /* 0x080fe400078608ff */
[----:B------:R-:W-:Y:S01]  /*17810*/  @!P0 IADD3 R2, R2, R41, RZ ;  /* 0x0000002902028210 */ /* 0x000fe20007ffe0ff */
[----:B------:R-:W-:Y:S01]  /*17820*/  @!PT LDS RZ, [RZ] ;  /* 0x00000000fffff984 */ /* 0x000fe20000000800 */
[----:B------:R-:W-:Y:S01]  /*17830*/  @!PT LDS RZ, [RZ] ;  /* 0x00000000fffff984 */ /* 0x000fe20000000800 */
[----:B------:R-:W-:Y:S01]  /*17840*/  @!PT LDS RZ, [RZ] ;  /* 0x00000000fffff984 */ /* 0x000fe20000000800 */
[----:B------:R2:W-:Y:S01]  /*17850*/  @!P0 LDGSTS.E.BYPASS.LTC128B.128 [R185+0x2000], [R34.64] ;  /* 0x0200000022b98fae */ /* 0x0005e2000b901d46 */
[----:B------:R-:W-:Y:S01]  /*17860*/  @!P0 IMAD R6, R6, 0x50, RZ ;  /* 0x0000005006068824 */ /* 0x000fe200078e02ff */
[----:B------:R-:W-:Y:S01]  /*17870*/  @!P0 LEA R28, P2, R38, R182, 0x1 ;  /* 0x000000b6261c8211 */ /* 0x000fe200078408ff */
[----:B------:R-:W-:Y:S01]  /*17880*/  @!P0 IMAD.MOV.U32 R3, RZ, RZ, c[0x0][0x19c] ;  /* 0x00006700ff038624 */ /* 0x000fe200078e00ff */
[----:B------:R2:W-:Y:S01]  /*17890*/  @P0 STS.128 [R185+0x2800], RZ ;  /* 0x002800ffb9000388 */ /* 0x0005e20000000c00 */
[----:B------:R-:W-:Y:S01]  /*178a0*/  @!P0 IMAD.IADD R6, R6, 0x1, R39 ;  /* 0x0000000106068824 */ /* 0x000fe200078e0227 */
[-C--:B------:R-:W-:Y:S01]  /*178b0*/  @!P0 LEA.HI.X R31, R40, R179.reuse, R2, 0x1, P3 ;  /* 0x000000b3281f8211 */ /* 0x080fe200018f0c02 */
[----:B------:R-:W-:Y:S01]  /*178c0*/  @!P0 IMAD.MOV.U32 R2, RZ, RZ, c[0x0][0x19c] ;  /* 0x00006700ff028624 */ /* 0x000fe200078e00ff */
[----:B------:R-:W-:Y:S01]  /*178d0*/  @!PT LDS RZ, [RZ] ;  /* 0x00000000fffff984 */ /* 0x000fe20000000800 */
[----:B------:R-:W-:Y:S01]  /*178e0*/  @!PT LDS RZ, [RZ] ;  /* 0x00000000fffff984 */ /* 0x000fe20000000800 */
[----:B------:R-:W-:Y:S01]  /*178f0*/  @!PT LDS RZ, [RZ] ;  /* 0x00000000fffff984 */ /* 0x000fe20000000800 */
[----:B------:R2:W-:Y:S01]  /*17900*/  @!P0 LDGSTS.E.BYPASS.LTC128B.128 [R185+0x2800], [R32.64] ;  /* 0x0280000020b98fae */ /* 0x0005e2000b901d46 */
[-C--:B------:R-:W-:Y:S01]  /*17910*/  @!P0 LEA R8, P1, R4, R24.reuse, 0x6 ;  /* 0x0000001804088211 */ /* 0x080fe200078230ff */
[----:B------:R-:W-:Y:S01]  /*17920*/  @!P0 IMAD.MOV.U32 R40, RZ, RZ, R24 ;  /* 0x000000ffff288224 */ /* 0x000fe200078e0018 */
[----:B------:R-:W-:Y:S01]  /*17930*/  @!P0 LEA.HI.X R29, R38, R179, R6, 0x1, P2 ;  /* 0x000000b3261d8211 */ /* 0x000fe200010f0c06 */
[----:B------:R2:W-:Y:S01]  /*17940*/  @P0 STS.128 [R185+0x3000], RZ ;  /* 0x003000ffb9000388 */ /* 0x0005e20000000c00 */
[C---:B------:R-:W-:Y:S01]  /*17950*/  @!P0 LEA R6, P2, R4.reuse, R24, 0x5 ;  /* 0x0000001804068211 */ /* 0x040fe200078428ff */
[----:B------:R-:W-:Y:S01]  /*17960*/  @!P0 IMAD.MOV.U32 R10, RZ, RZ, c[0x0][0x19c] ;  /* 0x00006700ff0a8624 */ /* 0x000fe200078e00ff */
[-C--:B------:R-:W-:Y:S02]  /*17970*/  @!P0 LEA.HI.X R2, R4, R25.reuse, R2, 0x6, P1 ;  /* 0x0000001904028211 */ /* 0x080fe400008f3402 */
[-C--:B------:R-:W-:Y:S02]  /*17980*/  @!P0 LEA R38, P1, R6, R182.reuse, 0x1 ;  /* 0x000000b606268211 */ /* 0x080fe400078208ff */
[CC--:B------:R-:W-:Y:S02]  /*17990*/  @!P0 LEA.HI.X R3, R4.reuse, R25.reuse, R3, 0x5, P2 ;  /* 0x0000001904038211 */ /* 0x0c0fe400010f2c03 */
[----:B------:R-:W-:Y:S01]  /*179a0*/  @!P0 MOV R41, R25 ;  /* 0x0000001900298202 */ /* 0x000fe20000000f00 */
[----:B------:R-:W-:Y:S01]  /*179b0*/  @!P0 IMAD.WIDE.U32 R24, R4, 0x60, R24 ;  /* 0x0000006004188825 */ /* 0x000fe200078e0018 */
[-C--:B------:R-:W-:Y:S02]  /*179c0*/  @!P0 LEA.HI.X R39, R6, R179.reuse, R3, 0x1, P1 ;  /* 0x000000b306278211 */ /* 0x080fe400008f0c03 */
[-C--:B------:R-:W-:Y:S01]  /*179d0*/  @!P0 LEA R42, P1, R8, R182.reuse, 0x1 ;  /* 0x000000b6082a8211 */ /* 0x080fe200078208ff */
[----:B------:R-:W-:Y:S02]  /*179e0*/  @!P0 IMAD.WIDE.U32 R40, R4, 0x70, R40 ;  /* 0x0000007004288825 */ /* 0x000fe400078e0028 */
        /* <DEDUP_REMOVED lines=8> */
[----:B------:R-:W-:Y:S01]  /*17a70*/  @!P0 LEA R44, P1, R40, R182, 0x1 ;  /* 0x000000b6282c8211 */ /* 0x000fe200078208ff */
[----:B------:R-:W-:Y:S02]  /*17a80*/  @!P0 IMAD.IADD R3, R3, 0x1, R25 ;  /* 0x0000000103038824 */ /* 0x000fe400078e0219 */
[----:B------:R-:W-:Y:S01]  /*17a90*/  @!PT LDS RZ, [RZ] ;  /* 0x00000000fffff984 */ /* 0x000fe20000000800 */
[----:B------:R-:W-:Y:S01]  /*17aa0*/  @!PT LDS RZ, [RZ] ;  /* 0x00000000fffff984 */ /* 0x000fe20000000800 */
[----:B------:R-:W-:Y:S01]  /*17ab0*/  @!PT LDS RZ, [RZ] ;  /* 0x00000000fffff984 */ /* 0x000fe20000000800 */
[----:B------:R2:W-:Y:S01]  /*17ac0*/  @!P0 LDGSTS.E.BYPASS.LTC128B.128 [R185+0x3800], [R30.64] ;  /* 0x038000001eb98fae */ /* 0x0005e2000b901d46 */
[----:B------:R-:W-:Y:S02]  /*17ad0*/  @!P0 IMAD.MOV.U32 R4, RZ, RZ, c[0x0][0x19c] ;  /* 0x00006700ff048624 */ /* 0x000fe400078e00ff */
[----:B------:R-:W-:Y:S01]  /*17ae0*/  @!P0 LEA.HI.X R3, R24, R179, R3, 0x1, P2 ;  /* 0x000000b318038211 */ /* 0x000fe200010f0c03 */
[----:B------:R2:W-:Y:S01]  /*17af0*/  @P0 STS.128 [R185+0x4000], RZ ;  /* 0x004000ffb9000388 */ /* 0x0005e20000000c00 */
[----:B------:R-:W-:Y:S02]  /*17b00*/  @!P0 IMAD R4, R4, 0x70, RZ ;  /* 0x0000007004048824 */ /* 0x000fe400078e02ff */
[----:B------:R-:W-:Y:S01]  /*17b10*/  IMAD.MOV.U32 R182, RZ, RZ, R34 ;  /* 0x000000ffffb67224 */ /* 0x000fe200078e0022 */
[----:B------:R-:W-:Y:S01]  /*17b20*/  @!PT LDS RZ, [RZ] ;  /* 0x00000000fffff984 */ /* 0x000fe20000000800 */
[----:B------:R-:W-:Y:S01]  /*17b30*/  @!PT LDS RZ, [RZ] ;  /* 0x00000000fffff984 */ /* 0x000fe20000000800 */
[----:B------:R-:W-:Y:S01]  /*17b40*/  @!PT LDS RZ, [RZ] ;  /* 0x00000000fffff984 */ /* 0x000fe20000000800 */
[----:B------:R2:W-:Y:S02]  /*17b50*/  @!P0 LDGSTS.E.BYPASS.LTC128B.128 [R185+0x4000], [R42.64] ;  /* 0x040000002ab98fae */ /* 0x0005e4000b901d46 */
[----:B------:R-:W-:Y:S02]  /*17b60*/  @!P0 IADD3 R4, R4, R41, RZ ;  /* 0x0000002904048210 */ /* 0x000fe40007ffe0ff */
        /* <DEDUP_REMOVED lines=18> */
.L_x_7792:
[----:B--234-:R-:W-:Y:S04]  /*17c90*/  LEA R2, R186, R184, 0x7 ;  /* 0x000000b8ba027211 */ /* 0x01cfe800078e38ff */
        /* <DEDUP_REMOVED lines=28> */
[----:B------:R-:W-:Y:S03]  /*17e60*/  IADD3 R113, R2, 0x61, RZ ;  /* 0x0000006102717810 */ /* 0x000fe60007ffe0ff */
        /* <DEDUP_REMOVED lines=23> */
[C---:B------:R-:W-:Y:S02]  /*17fe0*/  FFMA.FTZ R201, R0.reuse, R8, R201 ;  /* 0x0000000800c97223 */ /* 0x040fe400000100c9 */
[CC--:B------:R-:W-:Y:S02]  /*17ff0*/  FFMA.FTZ R209, R0.reuse, R4.reuse, R209 ;  /* 0x0000000400d17223 */ /* 0x0c0fe400000100d1 */
[C---:B------:R-:W-:Y:S01]  /*18000*/  FFMA.FTZ R205, R0.reuse, R4, R205 ;  /* 0x0000000400cd7223 */ /* 0x040fe200000100cd */
[----:B------:R-:W-:Y:S01]  /*18010*/  FMNMX.FTZ R4, R199, R103, !PT ;  /* 0x00000067c7047209 */ /* 0x000fe20007810000 */
[----:B------:R-:W-:Y:S01]  /*18020*/  FFMA.FTZ R197, R0, R8, R197 ;  /* 0x0000000800c57223 */ /* 0x000fe200000100c5 */
[----:B------:R-:W-:Y:S01]  /*18030*/  IADD3 R8, R2, 0x69, RZ ;  /* 0x0000006902087810 */ /* 0x000fe20007ffe0ff */
        /* <DEDUP_REMOVED lines=28> */
[----:B------:R-:W-:Y:S01]  /*18200*/  FFMA.FTZ R145, R0, R63, R145 ;  /* 0x0000003f00917223 */ /* 0x000fe20000010091 */
[----:B------:R-:W-:Y:S01]  /*18210*/  IADD3 R6, R2, 0x68, RZ ;  /* 0x0000006802067810 */ /* 0x000fe20007ffe0ff */
[----:B------:R-:W-:Y:S01]  /*18220*/  FFMA.FTZ R140, R0, R55, R140 ;  /* 0x00000037008c7223 */ /* 0x000fe2000001008c */
[----:B------:R-:W-:Y:S01]  /*18230*/  FMNMX.FTZ R15, R146, R13, !PT ;  /* 0x0000000d920f7209 */ /* 0x000fe20007810000 */
[C---:B------:R-:W-:Y:S01]  /*18240*/  FFMA.FTZ R141, R0.reuse, R55, R141 ;  /* 0x00000037008d7223 */ /* 0x040fe2000001008d */
[----:B------:R1:W2:Y:S01]  /*18250*/  I2F R13, R6 ;  /* 0x00000006000d7306 */ /* 0x0002a20000201400 */
[----:B------:R-:W-:Y:S01]  /*18260*/  FMNMX.FTZ R4, R33, R4, !PT ;  /* 0x0000000421047209 */ /* 0x000fe20007810000 */
[----:B------:R-:W-:Y:S01]  /*18270*/  FFMA.FTZ R143, R0, R59, R143 ;  /* 0x0000003b008f7223 */ /* 0x000fe2000001008f */
[----:B------:R-:W-:Y:S01]  /*18280*/  FMNMX.FTZ R15, R144, R15, !PT ;  /* 0x0000000f900f7209 */ /* 0x000fe20007810000 */
[CC--:B------:R-:W-:Y:S01]  /*18290*/  FFMA.FTZ R138, R0.reuse, R53.reuse, R138 ;  /* 0x00000035008a7223 */ /* 0x0c0fe2000001008a */
        /* <DEDUP_REMOVED lines=8> */
[----:B------:R-:W3:Y:S01]  /*18320*/  I2F R15, R8 ;  /* 0x00000008000f7306 */ /* 0x000ee20000201400 */
        /* <DEDUP_REMOVED lines=10> */
[----:B------:R-:W-:Y:S01]  /*183d0*/  IADD3 R3, R2, 0x58, RZ ;  /* 0x0000005802037810 */ /* 0x000fe20007ffe0ff */
[----:B------:R-:W-:Y:S01]  /*183e0*/  LDSM.16.MT88.4 R44, [R160+0x6000] ;  /* 0x00600000a02c783b */ /* 0x000fe20000004200 */
[----:B------:R-:W-:Y:S01]  /*183f0*/  FMNMX.FTZ R4, R137, R4, !PT ;  /* 0x0000000489047209 */ /* 0x000fe20007810000 */
[----:B------:R-:W-:Y:S01]  /*18400*/  FFMA.FTZ R122, R0, R31, R122 ;  /* 0x0000001f007a7223 */ /* 0x000fe2000001007a */
[----:B------:R-:W-:Y:S01]  /*18410*/  FMNMX.FTZ R17, R134, R17, !PT ;  /* 0x0000001186117209 */ /* 0x000fe20007810000 */
[C---:B------:R-:W-:Y:S01]  /*18420*/  FFMA.FTZ R123, R0.reuse, R31, R123 ;  /* 0x0000001f007b7223 */ /* 0x040fe2000001007b */
[----:B------:R-:W4:Y:S01]  /*18430*/  I2F R3, R3 ;  /* 0x0000000300037306 */ /* 0x000f220000201400 */
[----:B-1----:R-:W-:Y:S01]  /*18440*/  FMNMX.FTZ R6, R135, R4, !PT ;  /* 0x0000000487067209 */ /* 0x002fe20007810000 */
[----:B------:R-:W-:Y:S01]  /*18450*/  FFMA.FTZ R132, R0, R43, R132 ;  /* 0x0000002b00847223 */ /* 0x000fe20000010084 */
        /* <DEDUP_REMOVED lines=17> */
[----:B------:R-:W-:Y:S01]  /*18570*/  FFMA.FTZ R57, R0, R57, R21 ;  /* 0x0000003900397223 */ /* 0x000fe20000010015 */
[----:B------:R-:W-:Y:S01]  /*18580*/  IADD3 R63, R2, 0x70, RZ ;  /* 0x00000070023f7810 */ /* 0x000fe20007ffe0ff */
[----:B------:R-:W-:Y:S01]  /*18590*/  LDSM.16.MT88.4 R20, [R162+0x6000] ;  /* 0x00600000a214783b */ /* 0x000fe20000004200 */
[----:B------:R-:W-:Y:S01]  /*185a0*/  FMNMX.FTZ R19, R122, R17, !PT ;  /* 0x000000117a137209 */ /* 0x000fe20007810000 */
[C---:B--2---:R-:W-:Y:S01]  /*185b0*/  FFMA.FTZ R56, R0.reuse, R13, R56 ;  /* 0x0000000d00387223 */ /* 0x044fe20000010038 */
[----:B------:R-:W-:Y:S01]  /*185c0*/  FMNMX.FTZ R6, R125, R6, !PT ;  /* 0x000000067d067209 */ /* 0x000fe20007810000 */
[----:B---3--:R-:W-:Y:S01]  /*185d0*/  FFMA.FTZ R110, R0, R15, R110 ;  /* 0x0000000f006e7223 */ /* 0x008fe2000001006e */
[----:B------:R-:W1:Y:S01]  /*185e0*/  I2F R63, R63 ;  /* 0x0000003f003f7306 */ /* 0x000e620000201400 */
[----:B------:R-:W-:Y:S01]  /*185f0*/  IADD3 R4, R2, 0x71, RZ ;  /* 0x0000007102047810 */ /* 0x000fe20007ffe0ff */
[----:B----4-:R-:W-:Y:S01]  /*18600*/  FFMA.FTZ R118, R0, R3, R118 ;  /* 0x0000000300767223 */ /* 0x010fe20000010076 */
[----:B------:R-:W-:Y:S01]  /*18610*/  FMNMX.FTZ R19, R120, R19, !PT ;  /* 0x0000001378137209 */ /* 0x000fe20007810000 */
[----:B------:R-:W-:Y:S01]  /*18620*/  LDSM.16.MT88.4 R28, [R161+0x6000] ;  /* 0x00600000a11c783b */ /* 0x000fe20000004200 */
[----:B------:R-:W-:Y:S01]  /*18630*/  FMNMX.FTZ R6, R123, R6, !PT ;  /* 0x000000067b067209 */ /* 0x000fe20007810000 */
[----:B------:R-:W-:Y:S01]  /*18640*/  FFMA.FTZ R111, R0, R13, R111 ;  /* 0x0000000d006f7223 */ /* 0x000fe2000001006f */
[----:B------:R-:W-:Y:S01]  /*18650*/  IADD3 R8, R2, 0x78, RZ ;  /* 0x0000007802087810 */ /* 0x000fe20007ffe0ff */
[C---:B------:R-:W-:Y:S01]  /*18660*/  FFMA.FTZ R107, R0.reuse, R15, R107 ;  /* 0x0000000f006b7223 */ /* 0x040fe2000001006b */
[----:B------:R-:W-:Y:S01]  /*18670*/  FMNMX.FTZ R6, R121, R6, !PT ;  /* 0x0000000679067209 */ /* 0x000fe20007810000 */
[----:B------:R-:W2:Y:S01]  /*18680*/  I2F R4, R4 ;  /* 0x0000000400047306 */ /* 0x000ea20000201400 */
[----:B------:R-:W-:Y:S01]  /*18690*/  FFMA.FTZ R119, R0, R3, R119 ;  /* 0x0000000300777223 */ /* 0x000fe20000010077 */
[----:B------:R-:W-:Y:S01]  /*186a0*/  FMNMX.FTZ R19, R118, R19, !PT ;  /* 0x0000001376137209 */ /* 0x000fe20007810000 */
[----:B------:R-:W-:Y:S01]  /*186b0*/  LDSM.16.MT88.4 R12, [R164+0x6000] ;  /* 0x00600000a40c783b */ /* 0x000fe20000004200 */
[----:B------:R-:W-:Y:S01]  /*186c0*/  IADD3 R3, R2, 0x79, RZ ;  /* 0x0000007902037810 */ /* 0x000fe20007ffe0ff */
[CC--:B------:R-:W-:Y:S01]  /*186d0*/  FFMA.FTZ R112, R0.reuse, R115.reuse, R27 ;  /* 0x0000007300707223 */ /* 0x0c0fe2000001001b */
[----:B------:R-:W-:Y:S01]  /*186e0*/  FMNMX.FTZ R6, R119, R6, !PT ;  /* 0x0000000677067209 */ /* 0x000fe20007810000 */
[----:B------:R-:W-:Y:S01]  /*186f0*/  FFMA.FTZ R115, R0, R115, R5 ;  /* 0x0000007300737223 */ /* 0x000fe20000010005 */
[----:B------:R-:W-:Y:S01]  /*18700*/  FMNMX.FTZ R19, R116, R19, !PT ;  /* 0x0000001374137209 */ /* 0x000fe20007810000 */
[----:B------:R-:W-:Y:S01]  /*18710*/  FFMA.FTZ R113, R0, R113, R7 ;  /* 0x0000007100717223 */ /* 0x000fe20000010007 */
[----:B------:R-:W3:Y:S01]  /*18720*/  I2F R17, R8 ;  /* 0x0000000800117306 */ /* 0x000ee20000201400 */
[----:B------:R-:W-:Y:S01]  /*18730*/  LDSM.16.MT88.4 R48, [R164+0x6800] ;  /* 0x00680000a430783b */ /* 0x000fe20000004200 */
[----:B------:R-:W-:Y:S02]  /*18740*/  FMNMX.FTZ R6, R57, R6, !PT ;  /* 0x0000000639067209 */ /* 0x000fe40007810000 */
[----:B------:R-:W-:Y:S01]  /*18750*/  FMNMX.FTZ R19, R112, R19, !PT ;  /* 0x0000001370137209 */ /* 0x000fe20007810000 */
[CC--:B-1----:R-:W-:Y:S01]  /*18760*/  FFMA.FTZ R104, R0.reuse, R63.reuse, R104 ;  /* 0x0000003f00687223 */ /* 0x0c2fe20000010068 */
[----:B------:R-:W-:Y:S01]  /*18770*/  FMNMX.FTZ R6, R115, R6, !PT ;  /* 0x0000000673067209 */ /* 0x000fe20007810000 */
[----:B------:R-:W-:Y:S01]  /*18780*/  FFMA.FTZ R63, R0, R63, R9 ;  /* 0x0000003f003f7223 */ /* 0x000fe20000010009 */
[----:B------:R-:W-:Y:S01]  /*18790*/  FMNMX.FTZ R19, R58, R19, !PT ;  /* 0x000000133a137209 */ /* 0x000fe20007810000 */
[----:B------:R-:W-:Y:S01]  /*187a0*/  LDSM.16.MT88.4 R52, [R162+0x6800] ;  /* 0x00680000a234783b */ /* 0x000fe20000004200 */
[----:B------:R-:W1:Y:S01]  /*187b0*/  I2F R3, R3 ;  /* 0x0000000300037306 */ /* 0x000e620000201400 */
[----:B------:R-:W-:Y:S02]  /*187c0*/  FMNMX.FTZ R6, R113, R6, !PT ;  /* 0x0000000671067209 */ /* 0x000fe40007810000 */
[----:B------:R-:W-:Y:S01]  /*187d0*/  FMNMX.FTZ R19, R56, R19, !PT ;  /* 0x0000001338137209 */ /* 0x000fe20007810000 */
[C---:B--2---:R-:W-:Y:S01]  /*187e0*/  FFMA.FTZ R66, R0.reuse, R4, R11 ;  /* 0x0000000400427223 */ /* 0x044fe2000001000b */
[----:B------:R-:W-:Y:S01]  /*187f0*/  FMNMX.FTZ R6, R111, R6, !PT ;  /* 0x000000066f067209 */ /* 0x000fe20007810000 */
[----:B------:R-:W-:Y:S01]  /*18800*/  FFMA.FTZ R61, R0, R4, R61 ;  /* 0x00000004003d7223 */ /* 0x000fe2000001003d */
[----:B------:R-:W-:Y:S02]  /*18810*/  FMNMX.FTZ R19, R110, R19, !PT ;  /* 0x000000136e137209 */ /* 0x000fe40007810000 */
        /* <DEDUP_REMOVED lines=9> */
[CC--:B-1----:R-:W-:Y:S02]  /*188b0*/  FFMA.FTZ R36, R0.reuse, R3.reuse, R36 ;  /* 0x0000000300247223 */ /* 0x0c2fe40000010024 */
[----:B------:R-:W-:Y:S03]  /*188c0*/  FFMA.FTZ R60, R0, R3, R60 ;  /* 0x00000003003c7223 */ /* 0x000fe6000001003c */
        /* <DEDUP_REMOVED lines=21> */
[----:B------:R-:W-:Y:S01]  /*18a20*/  ISETP.GT.AND P0, PT, R186, R171, PT ;  /* 0x000000abba00720c */ /* 0x000fe20003f04270 */
[--C-:B------:R-:W-:Y:S02]  /*18a30*/  FFMA.FTZ R65, R16, c[0x0][0x23c], -R103.reuse ;  /* 0x00008f0010417a23 */ /* 0x100fe40000010867 */
[--C-:B------:R-:W-:Y:S02]  /*18a40*/  FFMA.FTZ R32, R25, c[0x0][0x23c], -R64.reuse ;  /* 0x00008f0019207a23 */ /* 0x100fe40000010840 */
[----:B------:R-:W2:Y:S01]  /*18a50*/  MUFU.EX2 R59, R59 ;  /* 0x0000003b003b7308 */ /* 0x000ea20000000800 */
[----:B------:R-:W-:Y:S02]  /*18a60*/  FMUL.FTZ R39, R4, c[0x0][0x23c] ;  /* 0x00008f0004277a20 */ /* 0x000fe40000410000 */
[--C-:B------:R-:W-:Y:S02]  /*18a70*/  FFMA.FTZ R114, R201, c[0x0][0x23c], -R103.reuse ;  /* 0x00008f00c9727a23 */ /* 0x100fe40000010867 */
[--C-:B------:R-:W-:Y:S02]  /*18a80*/  FFMA.FTZ R67, R24, c[0x0][0x23c], -R103.reuse ;  /* 0x00008f0018437a23 */ /* 0x100fe40000010867 */
[--C-:B------:R-:W-:Y:S02]  /*18a90*/  FFMA.FTZ R213, R213, c[0x0][0x23c], -R103.reuse ;  /* 0x00008f00d5d57a23 */ /* 0x100fe40000010867 */
[--C-:B------:R-:W-:Y:S01]  /*18aa0*/  FFMA.FTZ R122, R122, c[0x0][0x23c], -R103.reuse ;  /* 0x00008f007a7a7a23 */ /* 0x100fe20000010867 */
[----:B------:R-:W3:Y:S01]  /*18ab0*/  MUFU.EX2 R39, R39 ;  /* 0x0000002700277308 */ /* 0x000ee20000000800 */
[----:B------:R-:W-:Y:S02]  /*18ac0*/  FFMA.FTZ R118, R118, c[0x0][0x23c], -R103 ;  /* 0x00008f0076767a23 */ /* 0x000fe40000010867 */
[--C-:B------:R-:W-:Y:S02]  /*18ad0*/  FFMA.FTZ R121, R121, c[0x0][0x23c], -R64.reuse ;  /* 0x00008f0079797a23 */ /* 0x100fe40000010840 */
[C---:B-1----:R-:W-:Y:S02]  /*18ae0*/  FMUL.FTZ R10, R38.reuse, R94 ;  /* 0x0000005e260a7220 */ /* 0x042fe40000410000 */
[C---:B------:R-:W-:Y:S02]  /*18af0*/  FMUL.FTZ R11, R38.reuse, R95 ;  /* 0x0000005f260b7220 */ /* 0x040fe40000410000 */
[C---:B------:R-:W-:Y:S01]  /*18b00*/  FMUL.FTZ R18, R38.reuse, R86 ;  /* 0x0000005626127220 */ /* 0x040fe20000410000 */
[----:B------:R-:W1:Y:S01]  /*18b10*/  MUFU.EX2 R114, R114 ;  /* 0x0000007200727308 */ /* 0x000e620000000800 */
[C---:B------:R-:W-:Y:S02]  /*18b20*/  FMUL.FTZ R19, R38.reuse, R87 ;  /* 0x0000005726137220 */ /* 0x040fe40000410000 */
[C---:B------:R-:W-:Y:S02]  /*18b30*/  FMUL.FTZ R6, R38.reuse, R98 ;  /* 0x0000006226067220 */ /* 0x040fe40000410000 */
[C---:B--2---:R-:W-:Y:S02]  /*18b40*/  FFMA.FTZ R191, R38.reuse, R191, R59 ;  /* 0x000000bf26bf7223 */ /* 0x044fe4000001003b */
[C---:B------:R-:W-:Y:S02]  /*18b50*/  FMUL.FTZ R7, R38.reuse, R99 ;  /* 0x0000006326077220 */ /* 0x040fe40000410000 */
[----:B------:R-:W-:Y:S01]  /*18b60*/  FMUL.FTZ R26, R38, R78 ;  /* 0x0000004e261a7220 */ /* 0x000fe20000410000 */
        /* <DEDUP_REMOVED lines=8> */
[C---:B---3--:R-:W-:Y:S01]  /*18bf0*/  FMUL.FTZ R9, R39.reuse, R93 ;  /* 0x0000005d27097220 */ /* 0x048fe20000410000 */
[----:B-1----:R-:W-:Y:S01]  /*18c00*/  F2FP.BF16.PACK_AB R41, R114, R59 ;  /* 0x0000003b7229723e */ /* 0x002fe200000010ff */
[C---:B------:R-:W-:Y:S02]  /*18c10*/  FMUL.FTZ R16, R39.reuse, R84 ;  /* 0x0000005427107220 */ /* 0x040fe40000410000 */
[C---:B------:R-:W-:Y:S02]  /*18c20*/  FMUL.FTZ R17, R39.reuse, R85 ;  /* 0x0000005527117220 */ /* 0x040fe40000410000 */
[----:B------:R-:W-:Y:S01]  /*18c30*/  LDSM.16.MT88.4 R84, [R162+0x9800] ;  /* 0x00980000a254783b */ /* 0x000fe20000004200 */
[----:B------:R-:W1:Y:S01]  /*18c40*/  MUFU.EX2 R102, R102 ;  /* 0x0000006600667308 */ /* 0x000e620000000800 */
[C---:B------:R-:W-:Y:S02]  /*18c50*/  FMUL.FTZ R4, R39.reuse, R96 ;  /* 0x0000006027047220 */ /* 0x040fe40000410000 */
[C---:B------:R-:W-:Y:S02]  /*18c60*/  FMUL.FTZ R5, R39.reuse, R97 ;  /* 0x0000006127057220 */ /* 0x040fe40000410000 */
[C---:B------:R-:W-:Y:S02]  /*18c70*/  FMUL.FTZ R8, R39.reuse, R92 ;  /* 0x0000005c27087220 */ /* 0x040fe40000410000 */
[C---:B------:R-:W-:Y:S02]  /*18c80*/  FMUL.FTZ R24, R39.reuse, R76 ;  /* 0x0000004c27187220 */ /* 0x040fe40000410000 */
[----:B------:R-:W-:Y:S01]  /*18c90*/  FMUL.FTZ R25, R39, R77 ;  /* 0x0000004d27197220 */ /* 0x000fe20000410000 */
[----:B------:R-:W-:Y:S01]  /*18ca0*/  MUFU.EX2 R117, R117 ;  /* 0x0000007500757308 */ /* 0x000fe20000000800 */
[--C-:B------:R-:W-:Y:S02]  /*18cb0*/  FFMA.FTZ R76, R35, c[0x0][0x23c], -R64.reuse ;  /* 0x00008f00234c7a23 */ /* 0x100fe40000010840 */
[C---:B------:R-:W-:Y:S02]  /*18cc0*/  FMUL.FTZ R34, R38.reuse, R70 ;  /* 0x0000004626227220 */ /* 0x040fe40000410000 */
[C---:B------:R-:W-:Y:S02]  /*18cd0*/  FMUL.FTZ R35, R38.reuse, R71 ;  /* 0x0000004726237220 */ /* 0x040fe40000410000 */
[----:B------:R-:W-:Y:S02]  /*18ce0*/  FMUL.FTZ R27, R38, R79 ;  /* 0x0000004f261b7220 */ /* 0x000fe40000410000 */
[--C-:B------:R-:W-:Y:S01]  /*18cf0*/  FFMA.FTZ R79, R138, c[0x0][0x23c], -R103.reuse ;  /* 0x00008f008a4f7a23 */ /* 0x100fe20000010867 */
[----:B------:R-:W2:Y:S01]  /*18d00*/  MUFU.EX2 R108, R108 ;  /* 0x0000006c006c7308 */ /* 0x000ea20000000800 */
[--C-:B------:R-:W-:Y:S02]  /*18d10*/  FFMA.FTZ R77, R33, c[0x0][0x23c], -R64.reuse ;  /* 0x00008f00214d7a23 */ /* 0x100fe40000010840 */
[----:B------:R-:W-:Y:S01]  /*18d20*/  FMUL.FTZ R33, R39, R69 ;  /* 0x0000004527217220 */ /* 0x000fe20000410000 */
        /* <DEDUP_REMOVED lines=11> */
[----:B------:R-:W-:Y:S02]  /*18de0*/  FFMA.FTZ R112, R112, c[0x0][0x23c], -R103 ;  /* 0x00008f0070707a23 */ /* 0x000fe40000010867 */
[--C-:B------:R-:W-:Y:S01]  /*18df0*/  FFMA.FTZ R113, R113, c[0x0][0x23c], -R64.reuse ;  /* 0x00008f0071717a23 */ /* 0x100fe20000010840 */
[----:B--2---:R-:W-:Y:S01]  /*18e00*/  F2FP.BF16.PACK_AB R40, R108, R117 ;  /* 0x000000756c28723e */ /* 0x004fe200000010ff */
[----:B------:R-:W-:Y:S02]  /*18e10*/  FFMA.FTZ R117, R39, R190, R117 ;  /* 0x000000be27757223 */ /* 0x000fe40000010075 */
[----:B------:R-:W-:Y:S02]  /*18e20*/  FFMA.FTZ R111, R111, c[0x0][0x23c], -R64 ;  /* 0x00008f006f6f7a23 */ /* 0x000fe40000010840 */
[----:B------:R-:W-:Y:S01]  /*18e30*/  FFMA.FTZ R104, R104, c[0x0][0x23c], -R103 ;  /* 0x00008f0068687a23 */ /* 0x000fe20000010867 */
[----:B------:R2:W-:Y:S01]  /*18e40*/  MUFU.EX2 R78, R32 ;  /* 0x00000020004e7308 */ /* 0x0005e20000000800 */
[----:B------:R-:W-:Y:S09]  /*18e50*/  FADD.FTZ R117, R108, R117 ;  /* 0x000000756c757221 */ /* 0x000ff20000010000 */
[----:B------:R-:W-:Y:S01]  /*18e60*/  MUFU.EX2 R92, R213 ;  /* 0x000000d5005c7308 */ /* 0x000fe20000000800 */
[C---:B-1----:R-:W-:Y:S01]  /*18e70*/  F2FP.BF16.PACK_AB R42, R105.reuse, R106 ;  /* 0x0000006a692a723e */ /* 0x042fe200000010ff */
[----:B------:R-:W-:Y:S04]  /*18e80*/  FADD.FTZ R106, R106, R117 ;  /* 0x000000756a6a7221 */ /* 0x000fe80000010000 */
[----:B------:R-:W-:Y:S04]  /*18e90*/  FADD.FTZ R106, R105, R106 ;  /* 0x0000006a696a7221 */ /* 0x000fe80000010000 */
[----:B------:R-:W-:Y:S01]  /*18ea0*/  MUFU.EX2 R67, R67 ;  /* 0x0000004300437308 */ /* 0x000fe20000000800 */
[C---:B------:R-:W-:Y:S05]  /*18eb0*/  HMMA.16816.F32.BF16 R4, R40.reuse, R12, R4 ;  /* 0x0000000c2804723c */ /* 0x040fea0000041804 */
[C---:B--2---:R-:W-:Y:S02]  /*18ec0*/  FMUL.FTZ R32, R39.reuse, R68 ;  /* 0x0000004427207220 */ /* 0x044fe40000410000 */
        /* <DEDUP_REMOVED lines=28> */
[C---:B------:R-:W-:Y:S01]  /*19090*/  HMMA.16816.F32.BF16 R24, R40.reuse, R30, R24 ;  /* 0x0000001e2818723c */ /* 0x040fe20000041818 */
[----:B------:R-:W1:Y:S03]  /*190a0*/  MUFU.EX2 R81, R81 ;  /* 0x0000005100517308 */ /* 0x000e660000000800 */
[----:B------:R-:W-:Y:S02]  /*190b0*/  FMUL.FTZ R28, R39, R72 ;  /* 0x00000048271c7220 */ /* 0x000fe40000410000 */
[----:B------:R-:W-:Y:S02]  /*190c0*/  FFMA.FTZ R39, R56, c[0x0][0x23c], -R103 ;  /* 0x00008f0038277a23 */ /* 0x000fe40000010867 */
[C---:B------:R-:W-:Y:S03]  /*190d0*/  FMUL.FTZ R30, R38.reuse, R74 ;  /* 0x0000004a261e7220 */ /* 0x040fe60000410000 */
[----:B------:R2:W3:Y:S01]  /*190e0*/  MUFU.EX2 R73, R77 ;  /* 0x0000004d00497308 */ /* 0x0004e20000000800 */
[----:B------:R-:W-:Y:S02]  /*190f0*/  FMUL.FTZ R31, R38, R75 ;  /* 0x0000004b261f7220 */ /* 0x000fe40000410000 */
[--C-:B------:R-:W-:Y:S02]  /*19100*/  FFMA.FTZ R74, R143, c[0x0][0x23c], -R64.reuse ;  /* 0x00008f008f4a7a23 */ /* 0x100fe40000010840 */
[----:B------:R-:W-:Y:S02]  /*19110*/  FADD.FTZ R38, R114, R191 ;  /* 0x000000bf72267221 */ /* 0x000fe40000010000 */
[----:B------:R-:W-:Y:S01]  /*19120*/  FFMA.FTZ R75, R147, c[0x0][0x23c], -R64 ;  /* 0x00008f00934b7a23 */ /* 0x000fe20000010840 */
[C---:B------:R-:W-:Y:S02]  /*19130*/  HMMA.16816.F32.BF16 R28, R40.reuse, R44, R28 ;  /* 0x0000002c281c723c */ /* 0x040fe4000004181c */
[----:B------:R-:W-:Y:S01]  /*19140*/  MUFU.EX2 R79, R79 ;  /* 0x0000004f004f7308 */ /* 0x000fe20000000800 */
[----:B------:R-:W-:Y:S02]  /*19150*/  FADD.FTZ R109, R109, R38 ;  /* 0x000000266d6d7221 */ /* 0x000fe40000010000 */
[--C-:B------:R-:W-:Y:S02]  /*19160*/  FFMA.FTZ R72, R145, c[0x0][0x23c], -R64.reuse ;  /* 0x00008f0091487a23 */ /* 0x100fe40000010840 */
[----:B------:R-:W-:Y:S01]  /*19170*/  FADD.FTZ R109, R102, R109 ;  /* 0x0000006d666d7221 */ /* 0x000fe20000010000 */
[----:B------:R-:W-:Y:S01]  /*19180*/  HMMA.16816.F32.BF16 R32, R40, R46, R32 ;  /* 0x0000002e2820723c */ /* 0x000fe20000041820 */
[----:B------:R-:W4:Y:S03]  /*19190*/  LDSM.16.MT88.4 R44, [R161+0x6800] ;  /* 0x00680000a12c783b */ /* 0x000f260000004200 */
[----:B------:R-:W-:Y:S01]  /*191a0*/  MUFU.EX2 R74, R74 ;  /* 0x0000004a004a7308 */ /* 0x000fe20000000800 */
[--C-:B------:R-:W-:Y:S01]  /*191b0*/  FFMA.FTZ R124, R133, c[0x0][0x23c], -R64.reuse ;  /* 0x00008f00857c7a23 */ /* 0x100fe20000010840 */
[----:B------:R-:W-:Y:S01]  /*191c0*/  MOV R102, R3 ;  /* 0x0000000300667202 */ /* 0x000fe20000000f00 */
[----:B------:R-:W-:Y:S01]  /*191d0*/  FFMA.FTZ R133, R132, c[0x0][0x23c], -R103 ;  /* 0x00008f0084857a23 */ /* 0x000fe20000010867 */
[----:B-1----:R-:W-:Y:S01]  /*191e0*/  F2FP.BF16.PACK_AB R40, R78, R81 ;  /* 0x000000514e28723e */ /* 0x002fe200000010ff */
[----:B--2---:R-:W-:Y:S03]  /*191f0*/  FFMA.FTZ R77, R141, c[0x0][0x23c], -R64 ;  /* 0x00008f008d4d7a23 */ /* 0x004fe60000010840 */
[----:B---3--:R-:W-:Y:S01]  /*19200*/  F2FP.BF16.PACK_AB R42, R73, R76 ;  /* 0x0000004c492a723e */ /* 0x008fe200000010ff */
[----:B------:R-:W-:Y:S01]  /*19210*/  FADD.FTZ R81, R81, R106 ;  /* 0x0000006a51517221 */ /* 0x000fe20000010000 */
[----:B------:R-:W-:Y:S01]  /*19220*/  F2FP.BF16.PACK_AB R41, R65, R92 ;  /* 0x0000005c4129723e */ /* 0x000fe200000010ff */
[----:B------:R-:W1:Y:S01]  /*19230*/  MUFU.EX2 R77, R77 ;  /* 0x0000004d004d7308 */ /* 0x000e620000000800 */
[----:B------:R-:W-:Y:S01]  /*19240*/  F2FP.BF16.PACK_AB R43, R67, R88 ;  /* 0x00000058432b723e */ /* 0x000fe200000010ff */
[----:B------:R-:W-:Y:S02]  /*19250*/  FADD.FTZ R92, R92, R109 ;  /* 0x0000006d5c5c7221 */ /* 0x000fe40000010000 */
[----:B------:R-:W-:Y:S02]  /*19260*/  FADD.FTZ R81, R78, R81 ;  /* 0x000000514e517221 */ /* 0x000fe40000010000 */
[----:B------:R-:W-:Y:S02]  /*19270*/  FADD.FTZ R65, R65, R92 ;  /* 0x0000005c41417221 */ /* 0x000fe40000010000 */
[C---:B------:R-:W-:Y:S01]  /*19280*/  HMMA.16816.F32.BF16 R4, R40.reuse, R48, R4 ;  /* 0x000000302804723c */ /* 0x040fe20000041804 */
[----:B------:R-:W-:Y:S01]  /*19290*/  LDSM.16.MT88.4 R92, [R164+0x9800] ;  /* 0x00980000a45c783b */ /* 0x000fe20000004200 */
[----:B------:R-:W-:Y:S01]  /*192a0*/  MUFU.EX2 R80, R80 ;  /* 0x0000005000507308 */ /* 0x000fe20000000800 */
[--C-:B------:R-:W-:Y:S02]  /*192b0*/  FFMA.FTZ R132, R125, c[0x0][0x23c], -R64.reuse ;  /* 0x00008f007d847a23 */ /* 0x100fe40000010840 */
[--C-:B------:R-:W-:Y:S02]  /*192c0*/  FFMA.FTZ R125, R120, c[0x0][0x23c], -R103.reuse ;  /* 0x00008f00787d7a23 */ /* 0x100fe40000010867 */
[--C-:B------:R-:W-:Y:S01]  /*192d0*/  FFMA.FTZ R120, R57, c[0x0][0x23c], -R64.reuse ;  /* 0x00008f0039787a23 */ /* 0x100fe20000010840 */
[C---:B------:R-:W-:Y:S01]  /*192e0*/  HMMA.16816.F32.BF16 R8, R40.reuse, R50, R8 ;  /* 0x000000322808723c */ /* 0x040fe20000041808 */
[----:B------:R-:W2:Y:S03]  /*192f0*/  LDSM.16.MT88.4 R48, [R160+0x6800] ;  /* 0x00680000a030783b */ /* 0x000ea60000004200 */
[----:B------:R-:W-:Y:S01]  /*19300*/  MUFU.EX2 R122, R122 ;  /* 0x0000007a007a7308 */ /* 0x000fe20000000800 */
        /* <DEDUP_REMOVED lines=9> */
[--C-:B------:R-:W-:Y:S02]  /*193a0*/  FFMA.FTZ R110, R115, c[0x0][0x23c], -R64.reuse ;  /* 0x00008f00736e7a23 */ /* 0x100fe40000010840 */
[C---:B----4-:R-:W-:Y:S01]  /*193b0*/  HMMA.16816.F32.BF16 R20, R40.reuse, R44, R20 ;  /* 0x0000002c2814723c */ /* 0x050fe20000041814 */
[----:B------:R-:W4:Y:S01]  /*193c0*/  MUFU.EX2 R68, R68 ;  /* 0x0000004400447308 */ /* 0x000f220000000800 */
[----:B------:R-:W-:Y:S02]  /*193d0*/  LDSM.16.MT88.4 R56, [R161+0x8800] ;  /* 0x00880000a138783b */ /* 0x000fe40000004200 */
[----:B------:R-:W-:Y:S02]  /*193e0*/  FFMA.FTZ R134, R107, c[0x0][0x23c], -R64 ;  /* 0x00008f006b867a23 */ /* 0x000fe40000010840 */
[----:B------:R-:W-:Y:S02]  /*193f0*/  FFMA.FTZ R107, R66, c[0x0][0x23c], -R103 ;  /* 0x00008f00426b7a23 */ /* 0x000fe40000010867 */
[C---:B------:R-:W-:Y:S02]  /*19400*/  HMMA.16816.F32.BF16 R24, R40.reuse, R46, R24 ;  /* 0x0000002e2818723c */ /* 0x040fe40000041818 */
[----:B------:R-:W5:Y:S01]  /*19410*/  LDSM.16.MT88.4 R44, [R162+0x7000] ;  /* 0x00700000a22c783b */ /* 0x000f620000004200 */
[----:B------:R-:W-:Y:S01]  /*19420*/  MUFU.EX2 R75, R75 ;  /* 0x0000004b004b7308 */ /* 0x000fe20000000800 */
[----:B------:R-:W-:Y:S04]  /*19430*/  FADD.FTZ R88, R88, R65 ;  /* 0x0000004158587221 */ /* 0x000fe80000010000 */
[----:B------:R-:W-:Y:S01]  /*19440*/  FADD.FTZ R88, R67, R88 ;  /* 0x0000005843587221 */ /* 0x000fe20000010000 */
[C---:B--2---:R-:W-:Y:S04]  /*19450*/  HMMA.16816.F32.BF16 R28, R40.reuse, R48, R28 ;  /* 0x00000030281c723c */ /* 0x044fe8000004181c */
[----:B------:R-:W2:Y:S04]  /*19460*/  MUFU.EX2 R72, R72 ;  /* 0x0000004800487308 */ /* 0x000ea80000000800 */
[----:B------:R-:W-:Y:S01]  /*19470*/  HMMA.16816.F32.BF16 R32, R40, R50, R32 ;  /* 0x000000322820723c */ /* 0x000fe20000041820 */
[----:B------:R-:W5:Y:S05]  /*19480*/  LDSM.16.MT88.4 R48, [R161+0x7000] ;  /* 0x00700000a130783b */ /* 0x000f6a0000004200 */
[----:B------:R-:W-:Y:S01]  /*19490*/  MUFU.EX2 R118, R118 ;  /* 0x0000007600767308 */ /* 0x000fe20000000800 */
[----:B-1----:R-:W-:Y:S02]  /*194a0*/  F2FP.BF16.PACK_AB R42, R77, R74 ;  /* 0x0000004a4d2a723e */ /* 0x002fe400000010ff */
[----:B------:R-:W-:Y:S03]  /*194b0*/  F2FP.BF16.PACK_AB R41, R70, R69 ;  /* 0x000000454629723e */ /* 0x000fe600000010ff */
[----:B----4-:R-:W-:Y:S01]  /*194c0*/  F2FP.BF16.PACK_AB R43, R68, R71 ;  /* 0x00000047442b723e */ /* 0x010fe200000010ff */
[----:B------:R-:W-:Y:S03]  /*194d0*/  FADD.FTZ R69, R69, R88 ;  /* 0x0000005845457221 */ /* 0x000fe60000010000 */
[----:B------:R-:W-:Y:S01]  /*194e0*/  MUFU.EX2 R131, R131 ;  /* 0x0000008300837308 */ /* 0x000fe20000000800 */
[----:B------:R-:W-:Y:S01]  /*194f0*/  FADD.FTZ R70, R70, R69 ;  /* 0x0000004546467221 */ /* 0x000fe20000010000 */
[----:B--2---:R-:W-:Y:S03]  /*19500*/  F2FP.BF16.PACK_AB R40, R72, R75 ;  /* 0x0000004b4828723e */ /* 0x004fe600000010ff */
[----:B------:R-:W-:Y:S04]  /*19510*/  FADD.FTZ R71, R71, R70 ;  /* 0x0000004647477221 */ /* 0x000fe80000010000 */
[----:B------:R-:W-:Y:S01]  /*19520*/  FADD.FTZ R68, R68, R71 ;  /* 0x0000004744447221 */ /* 0x000fe20000010000 */
[----:B------:R-:W-:Y:S01]  /*19530*/  MUFU.EX2 R116, R116 ;  /* 0x0000007400747308 */ /* 0x000fe20000000800 */
[C---:B---3--:R-:W-:Y:S08]  /*19540*/  HMMA.16816.F32.BF16 R4, R40.reuse, R52, R4 ;  /* 0x000000342804723c */ /* 0x048ff00000041804 */
[C---:B------:R-:W-:Y:S01]  /*19550*/  HMMA.16816.F32.BF16 R8, R40.reuse, R54, R8 ;  /* 0x000000362808723c */ /* 0x040fe20000041808 */
[----:B------:R-:W1:Y:S01]  /*19560*/  LDSM.16.MT88.4 R52, [R160+0x7000] ;  /* 0x00700000a034783b */ /* 0x000e620000004200 */
[----:B------:R-:W-:Y:S06]  /*19570*/  MUFU.EX2 R121, R121 ;  /* 0x0000007900797308 */ /* 0x000fec0000000800 */
[C---:B-----5:R-:W-:Y:S04]  /*19580*/  HMMA.16816.F32.BF16 R12, R40.reuse, R44, R12 ;  /* 0x0000002c280c723c */ /* 0x060fe8000004180c */
[----:B------:R-:W-:Y:S04]  /*19590*/  MUFU.EX2 R119, R119 ;  /* 0x0000007700777308 */ /* 0x000fe80000000800 */
[C---:B------:R-:W-:Y:S01]  /*195a0*/  HMMA.16816.F32.BF16 R16, R40.reuse, R46, R16 ;  /* 0x0000002e2810723c */ /* 0x040fe20000041810 */
[----:B------:R-:W2:Y:S05]  /*195b0*/  LDSM.16.MT88.4 R44, [R164+0x7800] ;  /* 0x00780000a42c783b */ /* 0x000eaa0000004200 */
[----:B------:R-:W-:Y:S02]  /*195c0*/  MUFU.EX2 R120, R120 ;  /* 0x0000007800787308 */ /* 0x000fe40000000800 */
[C---:B------:R-:W-:Y:S08]  /*195d0*/  HMMA.16816.F32.BF16 R20, R40.reuse, R48, R20 ;  /* 0x000000302814723c */ /* 0x040ff00000041814 */
[C---:B------:R-:W-:Y:S01]  /*195e0*/  HMMA.16816.F32.BF16 R24, R40.reuse, R50, R24 ;  /* 0x000000322818723c */ /* 0x040fe20000041818 */
[----:B------:R-:W-:Y:S01]  /*195f0*/  MUFU.EX2 R83, R83 ;  /* 0x0000005300537308 */ /* 0x000fe20000000800 */
[----:B------:R-:W3:Y:S06]  /*19600*/  LDSM.16.MT88.4 R48, [R162+0x7800] ;  /* 0x00780000a230783b */ /* 0x000eec0000004200 */
[C---:B-1----:R-:W-:Y:S03]  /*19610*/  HMMA.16816.F32.BF16 R28, R40.reuse, R52, R28 ;  /* 0x00000034281c723c */ /* 0x042fe6000004181c */
[----:B------:R-:W1:Y:S05]  /*19620*/  MUFU.EX2 R82, R82 ;  /* 0x0000005200527308 */ /* 0x000e6a0000000800 */
[----:B------:R-:W-:Y:S01]  /*19630*/  HMMA.16816.F32.BF16 R32, R40, R54, R32 ;  /* 0x000000362820723c */ /* 0x000fe20000041820 */
[----:B------:R-:W4:Y:S04]  /*19640*/  LDSM.16.MT88.4 R52, [R161+0x7800] ;  /* 0x00780000a134783b */ /* 0x000f280000004200 */
[----:B------:R-:W-:Y:S02]  /*19650*/  MUFU.EX2 R90, R90 ;  /* 0x0000005a005a7308 */ /* 0x000fe40000000800 */
[----:B------:R-:W-:Y:S08]  /*19660*/  F2FP.BF16.PACK_AB R41, R80, R79 ;  /* 0x0000004f5029723e */ /* 0x000ff000000010ff */
[----:B------:R-:W5:Y:S01]  /*19670*/  MUFU.EX2 R89, R89 ;  /* 0x0000005900597308 */ /* 0x000f620000000800 */
[----:B-1----:R-:W-:Y:S09]  /*19680*/  F2FP.BF16.PACK_AB R43, R82, R83 ;  /* 0x00000053522b723e */ /* 0x002ff200000010ff */
[----:B------:R-:W-:Y:S10]  /*19690*/  MUFU.EX2 R91, R91 ;  /* 0x0000005b005b7308 */ /* 0x000ff40000000800 */
[----:B------:R-:W1:Y:S01]  /*196a0*/  MUFU.EX2 R124, R124 ;  /* 0x0000007c007c7308 */ /* 0x000e620000000800 */
[----:B-----5:R-:W-:Y:S09]  /*196b0*/  F2FP.BF16.PACK_AB R40, R89, R90 ;  /* 0x0000005a5928723e */ /* 0x020ff200000010ff */
[----:B------:R-:W-:Y:S10]  /*196c0*/  MUFU.EX2 R130, R130 ;  /* 0x0000008200827308 */ /* 0x000ff40000000800 */
[----:B------:R-:W5:Y:S01]  /*196d0*/  MUFU.EX2 R133, R133 ;  /* 0x0000008500857308 */ /* 0x000f620000000800 */
[----:B-1----:R-:W-:Y:S09]  /*196e0*/  F2FP.BF16.PACK_AB R42, R124, R91 ;  /* 0x0000005b7c2a723e */ /* 0x002ff200000010ff */
[----:B------:R-:W-:Y:S01]  /*196f0*/  MUFU.EX2 R128, R128 ;  /* 0x0000008000807308 */ /* 0x000fe20000000800 */
[C---:B--2---:R-:W-:Y:S08]  /*19700*/  HMMA.16816.F32.BF16 R4, R40.reuse, R44, R4 ;  /* 0x0000002c2804723c */ /* 0x044ff00000041804 */
[C---:B------:R-:W-:Y:S01]  /*19710*/  HMMA.16816.F32.BF16 R8, R40.reuse, R46, R8 ;  /* 0x0000002e2808723c */ /* 0x040fe20000041808 */
[----:B------:R-:W1:Y:S01]  /*19720*/  LDSM.16.MT88.4 R44, [R160+0x7800] ;  /* 0x00780000a02c783b */ /* 0x000e620000004200 */
[----:B------:R-:W2:Y:S06]  /*19730*/  MUFU.EX2 R135, R135 ;  /* 0x0000008700877308 */ /* 0x000eac0000000800 */
        /* <DEDUP_REMOVED lines=14> */
[----:B-----5:R-:W-:Y:S02]  /*19820*/  F2FP.BF16.PACK_AB R41, R133, R130 ;  /* 0x000000828529723e */ /* 0x020fe400000010ff */
[----:B--2---:R-:W-:Y:S03]  /*19830*/  F2FP.BF16.PACK_AB R43, R135, R128 ;  /* 0x00000080872b723e */ /* 0x004fe600000010ff */
[----:B------:R-:W-:Y:S03]  /*19840*/  F2FP.BF16.PACK_AB R40, R129, R126 ;  /* 0x0000007e8128723e */ /* 0x000fe600000010ff */
[----:B------:R-:W-:Y:S01]  /*19850*/  MUFU.EX2 R123, R123 ;  /* 0x0000007b007b7308 */ /* 0x000fe20000000800 */
[----:B-1----:R-:W-:Y:S09]  /*19860*/  F2FP.BF16.PACK_AB R42, R132, R127 ;  /* 0x0000007f842a723e */ /* 0x002ff200000010ff */
[----:B------:R-:W-:Y:S01]  /*19870*/  MUFU.EX2 R114, R39 ;  /* 0x0000002700727308 */ /* 0x000fe20000000800 */
[C---:B---3--:R-:W-:Y:S08]  /*19880*/  HMMA.16816.F32.BF16 R4, R40.reuse, R48, R4 ;  /* 0x000000302804723c */ /* 0x048ff00000041804 */
[C---:B------:R-:W-:Y:S01]  /*19890*/  HMMA.16816.F32.BF16 R8, R40.reuse, R50, R8 ;  /* 0x000000322808723c */ /* 0x040fe20000041808 */
[----:B------:R-:W1:Y:S01]  /*198a0*/  LDSM.16.MT88.4 R48, [R160+0x8000] ;  /* 0x00800000a030783b */ /* 0x000e620000004200 */
[----:B------:R-:W2:Y:S06]  /*198b0*/  MUFU.EX2 R137, R137 ;  /* 0x0000008900897308 */ /* 0x000eac0000000800 */
[C---:B----4-:R-:W-:Y:S04]  /*198c0*/  HMMA.16816.F32.BF16 R12, R40.reuse, R52, R12 ;  /* 0x00000034280c723c */ /* 0x050fe8000004180c */
[----:B------:R-:W-:Y:S04]  /*198d0*/  MUFU.EX2 R110, R110 ;  /* 0x0000006e006e7308 */ /* 0x000fe80000000800 */
[C---:B------:R-:W-:Y:S01]  /*198e0*/  HMMA.16816.F32.BF16 R16, R40.reuse, R54, R16 ;  /* 0x000000362810723c */ /* 0x040fe20000041810 */
[----:B------:R-:W3:Y:S05]  /*198f0*/  LDSM.16.MT88.4 R52, [R164+0x8800] ;  /* 0x00880000a434783b */ /* 0x000eea0000004200 */
[----:B------:R-:W-:Y:S02]  /*19900*/  MUFU.EX2 R113, R113 ;  /* 0x0000007100717308 */ /* 0x000fe40000000800 */
[C---:B------:R-:W-:Y:S04]  /*19910*/  HMMA.16816.F32.BF16 R20, R40.reuse, R44, R20 ;  /* 0x0000002c2814723c */ /* 0x040fe80000041814 */
[----:B--2---:R-:W-:Y:S04]  /*19920*/  F2FP.BF16.PACK_AB R39, R137, R114 ;  /* 0x000000728927723e */ /* 0x004fe800000010ff */
[C---:B------:R-:W-:Y:S01]  /*19930*/  HMMA.16816.F32.BF16 R24, R40.reuse, R46, R24 ;  /* 0x0000002e2818723c */ /* 0x040fe20000041818 */
[----:B------:R-:W2:Y:S01]  /*19940*/  LDSM.16.MT88.4 R44, [R162+0x8800] ;  /* 0x00880000a22c783b */ /* 0x000ea20000004200 */
        /* <DEDUP_REMOVED lines=12> */
[C---:B---3--:R-:W-:Y:S08]  /*19a10*/  HMMA.16816.F32.BF16 R4, R40.reuse, R52, R4 ;  /* 0x000000342804723c */ /* 0x048ff00000041804 */
[C---:B------:R-:W-:Y:S01]  /*19a20*/  HMMA.16816.F32.BF16 R8, R40.reuse, R54, R8 ;  /* 0x000000362808723c */ /* 0x040fe20000041808 */
[----:B------:R-:W-:Y:S07]  /*19a30*/  LDSM.16.MT88.4 R52, [R162+0x9000] ;  /* 0x00900000a234783b */ /* 0x000fee0000004200 */
[C---:B--2---:R-:W-:Y:S04]  /*19a40*/  HMMA.16816.F32.BF16 R12, R40.reuse, R44, R12 ;  /* 0x0000002c280c723c */ /* 0x044fe8000004180c */
[----:B-----5:R-:W-:Y:S04]  /*19a50*/  F2FP.BF16.PACK_AB R69, R107, R104 ;  /* 0x000000686b45723e */ /* 0x020fe800000010ff */
[C---:B------:R-:W-:Y:S01]  /*19a60*/  HMMA.16816.F32.BF16 R16, R40.reuse, R46, R16 ;  /* 0x0000002e2810723c */ /* 0x040fe20000041810 */
[----:B------:R-:W1:Y:S07]  /*19a70*/  LDSM.16.MT88.4 R44, [R164+0x9000] ;  /* 0x00900000a42c783b */ /* 0x000e6e0000004200 */
[C---:B------:R-:W-:Y:S08]  /*19a80*/  HMMA.16816.F32.BF16 R20, R40.reuse, R56, R20 ;  /* 0x000000382814723c */ /* 0x040ff00000041814 */
[C---:B------:R-:W-:Y:S01]  /*19a90*/  HMMA.16816.F32.BF16 R24, R40.reuse, R58, R24 ;  /* 0x0000003a2818723c */ /* 0x040fe20000041818 */
[----:B------:R-:W2:Y:S07]  /*19aa0*/  LDSM.16.MT88.4 R56, [R161+0x9000] ;  /* 0x00900000a138783b */ /* 0x000eae0000004200 */
[C---:B----4-:R-:W-:Y:S07]  /*19ab0*/  HMMA.16816.F32.BF16 R28, R40.reuse, R48, R28 ;  /* 0x00000030281c723c */ /* 0x050fee000004181c */
[--C-:B------:R-:W-:Y:S01]  /*19ac0*/  FFMA.FTZ R48, R37, c[0x0][0x23c], -R103.reuse ;  /* 0x00008f0025307a23 */ /* 0x100fe20000010867 */
[----:B------:R-:W-:Y:S01]  /*19ad0*/  HMMA.16816.F32.BF16 R32, R40, R50, R32 ;  /* 0x000000322820723c */ /* 0x000fe20000041820 */
[----:B------:R-:W3:Y:S03]  /*19ae0*/  LDSM.16.MT88.4 R40, [R160+0x9000] ;  /* 0x00900000a028783b */ /* 0x000ee60000004200 */
[----:B------:R-:W-:Y:S01]  /*19af0*/  F2FP.BF16.PACK_AB R37, R123, R112 ;  /* 0x000000707b25723e */ /* 0x000fe200000010ff */
[----:B------:R-:W-:Y:S01]  /*19b00*/  FFMA.FTZ R103, R36, c[0x0][0x23c], -R103 ;  /* 0x00008f0024677a23 */ /* 0x000fe20000010867 */
[----:B------:R-:W-:Y:S01]  /*19b10*/  F2FP.BF16.PACK_AB R36, R113, R110 ;  /* 0x0000006e7124723e */ /* 0x000fe200000010ff */
[----:B------:R-:W-:Y:S01]  /*19b20*/  FADD.FTZ R50, R76, R81 ;  /* 0x000000514c327221 */ /* 0x000fe20000010000 */
[----:B------:R-:W-:Y:S04]  /*19b30*/  MUFU.EX2 R48, R48 ;  /* 0x0000003000307308 */ /* 0x000fe80000000800 */
[----:B------:R-:W-:Y:S01]  /*19b40*/  FADD.FTZ R50, R73, R50 ;  /* 0x0000003249327221 */ /* 0x000fe20000010000 */
[C---:B-1----:R-:W-:Y:S05]  /*19b50*/  HMMA.16816.F32.BF16 R4, R36.reuse, R44, R4 ;  /* 0x0000002c2404723c */ /* 0x042fea0000041804 */
[----:B------:R-:W1:Y:S01]  /*19b60*/  MUFU.EX2 R103, R103 ;  /* 0x0000006700677308 */ /* 0x000e620000000800 */
[----:B------:R-:W-:Y:S02]  /*19b70*/  FADD.FTZ R49, R75, R50 ;  /* 0x000000324b317221 */ /* 0x000fe40000010000 */
[C---:B------:R-:W-:Y:S04]  /*19b80*/  HMMA.16816.F32.BF16 R8, R36.reuse, R46, R8 ;  /* 0x0000002e2408723c */ /* 0x040fe80000041808 */
[----:B------:R-:W-:Y:S02]  /*19b90*/  FADD.FTZ R49, R72, R49 ;  /* 0x0000003148317221 */ /* 0x000fe40000010000 */
[----:B------:R-:W-:Y:S02]  /*19ba0*/  FFMA.FTZ R44, R63, c[0x0][0x23c], -R64 ;  /* 0x00008f003f2c7a23 */ /* 0x000fe40000010840 */
[C---:B------:R-:W-:Y:S04]  /*19bb0*/  HMMA.16816.F32.BF16 R12, R36.reuse, R52, R12 ;  /* 0x00000034240c723c */ /* 0x040fe8000004180c */
[----:B------:R-:W-:Y:S01]  /*19bc0*/  FADD.FTZ R74, R74, R49 ;  /* 0x000000314a4a7221 */ /* 0x000fe20000010000 */
[----:B------:R-:W-:Y:S01]  /*19bd0*/  MUFU.EX2 R44, R44 ;  /* 0x0000002c002c7308 */ /* 0x000fe20000000800 */
[----:B------:R-:W-:Y:S02]  /*19be0*/  FADD.FTZ R49, R79, R68 ;  /* 0x000000444f317221 */ /* 0x000fe40000010000 */
[C---:B------:R-:W-:Y:S04]  /*19bf0*/  HMMA.16816.F32.BF16 R16, R36.reuse, R54, R16 ;  /* 0x000000362410723c */ /* 0x040fe80000041810 */
[--C-:B------:R-:W-:Y:S01]  /*19c00*/  FFMA.FTZ R45, R61, c[0x0][0x23c], -R64.reuse ;  /* 0x00008f003d2d7a23 */ /* 0x100fe20000010840 */
[----:B-1----:R-:W-:Y:S01]  /*19c10*/  F2FP.BF16.PACK_AB R71, R103, R48 ;  /* 0x000000306747723e */ /* 0x002fe200000010ff */
[--C-:B------:R-:W-:Y:S02]  /*19c20*/  FFMA.FTZ R46, R62, c[0x0][0x23c], -R64.reuse ;  /* 0x00008f003e2e7a23 */ /* 0x100fe40000010840 */
[C---:B--2---:R-:W-:Y:S02]  /*19c30*/  HMMA.16816.F32.BF16 R20, R36.reuse, R56, R20 ;  /* 0x000000382414723c */ /* 0x044fe40000041814 */
[----:B------:R-:W1:Y:S02]  /*19c40*/  MUFU.EX2 R45, R45 ;  /* 0x0000002d002d7308 */ /* 0x000e640000000800 */
[----:B------:R-:W-:Y:S02]  /*19c50*/  FFMA.FTZ R64, R60, c[0x0][0x23c], -R64 ;  /* 0x00008f003c407a23 */ /* 0x000fe40000010840 */
[----:B------:R-:W-:Y:S02]  /*19c60*/  FADD.FTZ R80, R80, R49 ;  /* 0x0000003150507221 */ /* 0x000fe40000010000 */
[C---:B------:R-:W-:Y:S04]  /*19c70*/  HMMA.16816.F32.BF16 R24, R36.reuse, R58, R24 ;  /* 0x0000003a2418723c */ /* 0x040fe80000041818 */
[----:B------:R-:W-:Y:S04]  /*19c80*/  MUFU.EX2 R46, R46 ;  /* 0x0000002e002e7308 */ /* 0x000fe80000000800 */
[C---:B---3--:R-:W-:Y:S06]  /*19c90*/  HMMA.16816.F32.BF16 R28, R36.reuse, R40, R28 ;  /* 0x00000028241c723c */ /* 0x048fec000004181c */
[----:B------:R-:W2:Y:S01]  /*19ca0*/  MUFU.EX2 R47, R64 ;  /* 0x00000040002f7308 */ /* 0x000ea20000000800 */
[----:B------:R-:W-:Y:S01]  /*19cb0*/  FADD.FTZ R41, R77, R74 ;  /* 0x0000004a4d297221 */ /* 0x000fe20000010000 */
[----:B------:R-:W-:Y:S01]  /*19cc0*/  HMMA.16816.F32.BF16 R32, R36, R42, R32 ;  /* 0x0000002a2420723c */ /* 0x000fe20000041820 */
[----:B------:R-:W3:Y:S03]  /*19cd0*/  LDSM.16.MT88.4 R76, [R161+0x9800] ;  /* 0x00980000a14c783b */ /* 0x000ee60000004200 */
        /* <DEDUP_REMOVED lines=8> */
[----:B--2---:R-:W-:Y:S01]  /*19d60*/  F2FP.BF16.PACK_AB R70, R47, R46 ;  /* 0x0000002e2f46723e */ /* 0x004fe200000010ff */
[----:B------:R-:W-:Y:S04]  /*19d70*/  FADD.FTZ R133, R133, R130 ;  /* 0x0000008285857221 */ /* 0x000fe80000010000 */
[----:B------:R-:W-:Y:S02]  /*19d80*/  FADD.FTZ R128, R128, R133 ;  /* 0x0000008580807221 */ /* 0x000fe40000010000 */
[C---:B------:R-:W-:Y:S01]  /*19d90*/  HMMA.16816.F32.BF16 R96, R68.reuse, R92, R4 ;  /* 0x0000005c4460723c */ /* 0x040fe20000041804 */
[----:B------:R-:W1:Y:S04]  /*19da0*/  LDSM.16.MT88.4 R4, [R160+0x9800] ;  /* 0x00980000a004783b */ /* 0x000e680000004200 */
        /* <DEDUP_REMOVED lines=12> */
[C---:B---3--:R-:W-:Y:S04]  /*19e70*/  HMMA.16816.F32.BF16 R80, R68.reuse, R76, R20 ;  /* 0x0000004c4450723c */ /* 0x048fe80000041814 */
        /* <DEDUP_REMOVED lines=25> */
.L_x_7790:
[----:B------:R-:W1:Y:S01]  /*1a010*/  SHFL.BFLY PT, R7, R190, 0x2, 0x1f ;  /* 0x0c401f00be077f89 */ /* 0x000e6200000e0000 */
[----:B------:R-:W-:Y:S01]  /*1a020*/  MOV R11, 0x3f800000 ;  /* 0x3f800000000b7802 */ /* 0x000fe20000000f00 */
[----:B------:R-:W-:Y:S01]  /*1a030*/  BSSY B0, `(.L_x_7795) ;  /* 0x000009f000007945 */ /* 0x000fe20003800000 */
[----:B------:R-:W-:Y:S01]  /*1a040*/  IADD3 R46, -R177, RZ, RZ ;  /* 0x000000ffb12e7210 */ /* 0x000fe20007ffe1ff */
[----:B------:R-:W2:Y:S04]  /*1a050*/  SHFL.BFLY PT, R4, R191, 0x2, 0x1f ;  /* 0x0c401f00bf047f89 */ /* 0x000ea800000e0000 */
        /* <DEDUP_REMOVED lines=10> */
[----:B------:R-:W-:Y:S02]  /*1a100*/  LEA.HI R8, R5, R0, RZ, 0x2 ;  /* 0x0000000005087211 */ /* 0x000fe400078f10ff */
[----:B----4-:R-:W-:Y:S02]  /*1a110*/  SHF.R.S32.HI R10, RZ, 0x1f, R13 ;  /* 0x0000001fff0a7819 */ /* 0x010fe4000001140d */
[----:B------:R-:W-:Y:S02]  /*1a120*/  SHF.R.S32.HI R12, RZ, 0x2, R8 ;  /* 0x00000002ff0c7819 */ /* 0x000fe40000011408 */
[----:B------:R-:W-:-:S04]  /*1a130*/  LEA.HI R10, R10, R13, RZ, 0x4 ;  /* 0x0000000d0a0a7211 */ /* 0x000fc800078f20ff */
[----:B------:R-:W-:Y:S01]  /*1a140*/  SHF.R.S32.HI R10, RZ, 0x4, R10 ;  /* 0x00000004ff0a7819 */ /* 0x000fe2000001140a */
[----:B-----5:R-:W-:Y:S02]  /*1a150*/  IMAD R45, R46, c[0x0][0x1c0], R45 ;  /* 0x000070002e2d7a24 */ /* 0x020fe400078e022d */
[----:B-1----:R-:W-:Y:S02]  /*1a160*/  IMAD R44, R44, c[0x0][0x210], R177 ;  /* 0x000084002c2c7a24 */ /* 0x002fe400078e02b1 */
[----:B--2---:R-:W-:Y:S01]  /*1a170*/  FADD.FTZ R6, R7, R6 ;  /* 0x0000000607067221 */ /* 0x004fe20000010000 */
[----:B------:R-:W-:Y:S01]  /*1a180*/  SHF.R.S32.HI R7, RZ, 0x1f, R8 ;  /* 0x0000001fff077819 */ /* 0x000fe20000011408 */
[----:B------:R-:W-:Y:S02]  /*1a190*/  IMAD R44, R44, c[0x0][0x1c0], R45 ;  /* 0x000070002c2c7a24 */ /* 0x000fe400078e022d */
[----:B---3--:R-:W-:Y:S01]  /*1a1a0*/  FADD.FTZ R4, R9, R4 ;  /* 0x0000000409047221 */ /* 0x008fe20000010000 */
[----:B------:R-:W-:Y:S01]  /*1a1b0*/  FSETP.NE.FTZ.AND P3, PT, R6, RZ, PT ;  /* 0x000000ff0600720b */ /* 0x000fe20003f75000 */
[----:B------:R-:W-:Y:S01]  /*1a1c0*/  IMAD.MOV.U32 R9, RZ, RZ, 0x3f800000 ;  /* 0x3f800000ff097424 */ /* 0x000fe200078e00ff */
[----:B------:R-:W-:-:S02]  /*1a1d0*/  LEA.HI R7, R7, R12, RZ, 0x3 ;  /* 0x0000000c07077211 */ /* 0x000fc400078f18ff */
[----:B------:R-:W-:Y:S02]  /*1a1e0*/  FSETP.NE.FTZ.AND P0, PT, R4, RZ, PT ;  /* 0x000000ff0400720b */ /* 0x000fe40003f15000 */
[----:B------:R-:W-:-:S04]  /*1a1f0*/  LOP3.LUT R7, R7, 0xfffffff8, RZ, 0xc0, !PT ;  /* 0xfffffff807077812 */ /* 0x000fc800078ec0ff */
[----:B------:R-:W-:-:S03]  /*1a200*/  IADD3 R7, R12, -R7, RZ ;  /* 0x800000070c077210 */ /* 0x000fc60007ffe0ff */
[----:B------:R-:W1:Y:S01]  /*1a210*/  @P3 MUFU.RCP R11, R6 ;  /* 0x00000006000b3308 */ /* 0x000e620000001000 */
[----:B------:R-:W-:-:S04]  /*1a220*/  LOP3.LUT R12, R7, 0x1, RZ, 0xc0, !PT ;  /* 0x00000001070c7812 */ /* 0x000fc800078ec0ff */
[----:B------:R-:W-:Y:S02]  /*1a230*/  ISETP.NE.U32.AND P4, PT, R12, 0x1, PT ;  /* 0x000000010c00780c */ /* 0x000fe40003f85070 */
[----:B------:R-:W-:Y:S01]  /*1a240*/  SHF.L.U32 R12, R10, 0x6, RZ ;  /* 0x000000060a0c7819 */ /* 0x000fe200000006ff */
[----:B------:R-:W2:Y:S01]  /*1a250*/  @P0 MUFU.RCP R9, R4 ;  /* 0x0000000400090308 */ /* 0x000ea20000001000 */
[----:B------:R-:W-:Y:S01]  /*1a260*/  R2P PR, R7, 0x6 ;  /* 0x0000000607007804 */ /* 0x000fe20000000000 */
[----:B-1----:R-:W-:-:S06]  /*1a270*/  FMUL.FTZ R96, R11, R96 ;  /* 0x000000600b607220 */ /* 0x002fcc0000410000 */
        /* <DEDUP_REMOVED lines=122> */
.L_x_7796:
[----:B--234-:R-:W-:Y:S05]  /*1aa20*/  BSYNC B0 ;  /* 0x0000000000007941 */ /* 0x01cfea0003800000 */
.L_x_7795:
        /* <DEDUP_REMOVED lines=35> */
.L_x_7797:
        /* <DEDUP_REMOVED lines=10> */
.L_x_7933:


//--------------------- .nv.shared._ZN5flash32flash_fwd_splitkv_combine_kernelI23Flash_fwd_kernel_traitsILi64ELi64ELi256ELi4ELb0ELb0EN7cutlass10bfloat16_tE19Flash_kernel_traitsILi64ELi64ELi256ELi4ES3_EELi8ELi7ELb0EEEvNS_16Flash_fwd_paramsE --------------------------
	.section	.nv.shared._ZN5flash32flash_fwd_splitkv_combine_kernelI23Flash_fwd_kernel_traitsILi64ELi64ELi256ELi4ELb0ELb0EN7cutlass10bfloat16_tE19Flash_kernel_traitsILi64ELi64ELi256ELi4ES3_EELi8ELi7ELb0EEEvNS_16Flash_fwd_paramsE,"aw",@nobits
	.sectionflags	@""
	.align	16
.nv.shared._ZN5flash32flash_fwd_splitkv_combine_kernelI23Flash_fwd_kernel_traitsILi64ELi64ELi256ELi4ELb0ELb0EN7cutlass10bfloat16_tE19Flash_kernel_traitsILi64ELi64ELi256ELi4ES3_EELi8ELi7ELb0EEEvNS_16Flash_fwd_paramsE:
	.zero		4608


//--------------------- .nv.global                --------------------------
	.section	.nv.global,"aw",@nobits
.nv.global:
	.type		_ZN79_INTERNAL_993c85fa_42_flash_fwd_split_hdim64_bf16_causal_sm80_cu_0106449f_109004cute1_E,@object
	.size		_ZN79_INTERNAL_993c85fa_42_flash_fwd_split_hdim64_bf16_causal_sm80_cu_0106449f_109004cute1_E,(_ZN79_INTERNAL_993c85fa_42_flash_fwd_split_hdim64_bf16_causal_sm80_cu_0106449f_109004cuda3std3__45__cpo6cbeginE - _ZN79_INTERNAL_993c85fa_42_flash_fwd_split_hdim64_bf16_causal_sm80_cu_0106449f_109004cute1_E)
_ZN79_INTERNAL_993c85fa_42_flash_fwd_split_hdim64_bf16_causal_sm80_cu_0106449f_109004cute1_E:
	.zero		1
	.type		_ZN79_INTERNAL_993c85fa_42_flash_fwd_split_hdim64_bf16_causal_sm80_cu_0106449f_109004cuda3std3__45__cpo6cbeginE,@object
	.size		_ZN79_INTERNAL_993c85fa_42_flash_fwd_split_hdim64_bf16_causal_sm80_cu_0106449f_109004cuda3std3__45__cpo6cbeginE,(_ZN79_INTERNAL_993c85fa_42_flash_fwd_split_hdim64_bf16_causal_sm80_cu_0106449f_109004cuda3std3__48in_placeE - _ZN79_INTERNAL_993c85fa_42_flash_fwd_split_hdim64_bf16_causal_sm80_cu_0106449f_109004cuda3std3__45__cpo6cbeginE)
_ZN79_INTERNAL_993c85fa_42_flash_fwd_split_hdim64_bf16_causal_sm80_cu_0106449f_109004cuda3std3__45__cpo6cbeginE:
	.zero		1
	.type		_ZN79_INTERNAL_993c85fa_42_flash_fwd_split_hdim64_bf16_causal_sm80_cu_0106449f_109004cuda3std3__48in_placeE,@object
	.size		_ZN79_INTERNAL_993c85fa_42_flash_fwd_split_hdim64_bf16_causal_sm80_cu_0106449f_109004cuda3std3__48in_placeE,(_ZN79_INTERNAL_993c85fa_42_flash_fwd_split_hdim64_bf16_causal_sm80_cu_0106449f_109004cuda3std6ranges3__45__cpo9iter_moveE - _ZN79_INTERNAL_993c85fa_42_flash_fwd_split_hdim64_bf16_causal_sm80_cu_0106449f_109004cuda3std3__48in_placeE)
_ZN79_INTERNAL_993c85fa_42_flash_fwd_split_hdim64_bf16_causal_sm80_cu_0106449f_109004cuda3std3__48in_placeE:
	.zero		1
	.type		_ZN79_INTERNAL_993c85fa_42_flash_fwd_split_hdim64_bf16_causal_sm80_cu_0106449f_109004cuda3std6ranges3__45__cpo9iter_moveE,@object
	.size		_ZN79_INTERNAL_993c85fa_42_flash_fwd_split_hdim64_bf16_causal_sm80_cu_0106449f_109004cuda3std6ranges3__45__cpo9iter_moveE,(_ZN79_INTERNAL_993c85fa_42_flash_fwd_split_hdim64_bf16_causal_sm80_cu_0106449f_109004cuda3std3__45__cpo5beginE - _ZN79_INTERNAL_993c85fa_42_flash_fwd_split_hdim64_bf16_causal_sm80_cu_0106449f_109004cuda3std6ranges3__45__cpo9iter_moveE)
_ZN79_INTERNAL_993c85fa_42_flash_fwd_split_hdim64_bf16_causal_sm80_cu_0106449f_109004cuda3std6ranges3__45__cpo9iter_moveE:
	.zero		1
	.type		_ZN79_INTERNAL_993c85fa_42_flash_fwd_split_hdim64_bf16_causal_sm80_cu_0106449f_109004cuda3std3__45__cpo5beginE,@object
	.size		_ZN79_INTERNAL_993c85fa_42_flash_fwd_split_hdim64_bf16_causal_sm80_cu_0106449f_109004cuda3std3__45__cpo5beginE,(_ZN79_INTERNAL_993c85fa_42_flash_fwd_split_hdim64_bf16_causal_sm80_cu_0106449f_109004cuda3std3__481_GLOBAL__N__993c85fa_42_flash_fwd_split_hdim64_bf16_causal_sm80_cu_0106449f_109006ignoreE - _ZN79_INTERNAL_993c85fa_42_flash_fwd_split_hdim64_bf16_causal_sm80_cu_0106449f_109004cuda3std3__45__cpo5beginE)
_ZN79_INTERNAL_993c85fa_42_flash_fwd_split_hdim64_bf16_causal_sm80_cu_0106449f_109004cuda3std3__45__cpo5beginE:
	.zero		1
	.type		_ZN79_INTERNAL_993c85fa_42_flash_fwd_split_hdim64_bf16_causal_sm80_cu_0106449f_109004cuda3std3__481_GLOBAL__N__993c85fa_42_flash_fwd_split_hdim64_bf16_causal_sm80_cu_0106449f_109006ignoreE,@object
	.size		_ZN79_INTERNAL_993c85fa_42_flash_fwd_split_hdim64_bf16_causal_sm80_cu_0106449f_109004cuda3std3__481_GLOBAL__N__993c85fa_42_flash_fwd_split_hdim64_bf16_causal_sm80_cu_0106449f_109006ignoreE,(_ZN79_INTERNAL_993c85fa_42_flash_fwd_split_hdim64_bf16_causal_sm80_cu_0106449f_109004cute7productE - _ZN79_INTERNAL_993c85fa_42_flash_fwd_split_hdim64_bf16_causal_sm80_cu_0106449f_109004cuda3std3__481_GLOBAL__N__993c85fa_42_flash_fwd_split_hdim64_bf16_causal_sm80_cu_0106449f_109006ignoreE)
_ZN79_INTERNAL_993c85fa_42_flash_fwd_split_hdim64_bf16_causal_sm80_cu_0106449f_109004cuda3std3__481_GLOBAL__N__993c85fa_42_flash_fwd_split_hdim64_bf16_causal_sm80_cu_0106449f_109006ignoreE:
	.zero		1
	.type		_ZN79_INTERNAL_993c85fa_42_flash_fwd_split_hdim64_bf16_causal_sm80_cu_0106449f_109004cute7productE,@object
	.size		_ZN79_INTERNAL_993c85fa_42_flash_fwd_split_hdim64_bf16_causal_sm80_cu_0106449f_109004cute7productE,(_ZN79_INTERNAL_993c85fa_42_flash_fwd_split_hdim64_bf16_causal_sm80_cu_0106449f_109004cuda3std3__45__cpo3endE - _ZN79_INTERNAL_993c85fa_42_flash_fwd_split_hdim64_bf16_causal_sm80_cu_0106449f_109004cute7productE)
_ZN79_INTERNAL_993c85fa_42_flash_fwd_split_hdim64_bf16_causal_sm80_cu_0106449f_109004cute7productE:
	.zero		1
	.type		_ZN79_INTERNAL_993c85fa_42_flash_fwd_split_hdim64_bf16_causal_sm80_cu_0106449f_109004cuda3std3__45__cpo3endE,@object
	.size		_ZN79_INTERNAL_993c85fa_42_flash_fwd_split_hdim64_bf16_causal_sm80_cu_0106449f_109004cuda3std3__45__cpo3endE,(_ZN79_INTERNAL_993c85fa_42_flash_fwd_split_hdim64_bf16_causal_sm80_cu_0106449f_109004cuda3std3__419piecewise_constructE - _ZN79_INTERNAL_993c85fa_42_flash_fwd_split_hdim64_bf16_causal_sm80_cu_0106449f_109004cuda3std3__45__cpo3endE)
_ZN79_INTERNAL_993c85fa_42_flash_fwd_split_hdim64_bf16_causal_sm80_cu_0106449f_109004cuda3std3__45__cpo3endE:
	.zero		1
	.type		_ZN79_INTERNAL_993c85fa_42_flash_fwd_split_hdim64_bf16_causal_sm80_cu_0106449f_109004cuda3std3__419piecewise_constructE,@object
	.size		_ZN79_INTERNAL_993c85fa_42_flash_fwd_split_hdim64_bf16_causal_sm80_cu_0106449f_109004cuda3std3__419piecewise_constructE,(_ZN79_INTERNAL_993c85fa_42_flash_fwd_split_hdim64_bf16_causal_sm80_cu_0106449f_109004cuda3std3__45__cpo4cendE - _ZN79_INTERNAL_993c85fa_42_flash_fwd_split_hdim64_bf16_causal_sm80_cu_0106449f_109004cuda3std3__419piecewise_constructE)
_ZN79_INTERNAL_993c85fa_42_flash_fwd_split_hdim64_bf16_causal_sm80_cu_0106449f_109004cuda3std3__419piecewise_constructE:
	.zero		1
	.type		_ZN79_INTERNAL_993c85fa_42_flash_fwd_split_hdim64_bf16_causal_sm80_cu_0106449f_109004cuda3std3__45__cpo4cendE,@object
	.size		_ZN79_INTERNAL_993c85fa_42_flash_fwd_split_hdim64_bf16_causal_sm80_cu_0106449f_109004cuda3std3__45__cpo4cendE,(_ZN79_INTERNAL_993c85fa_42_flash_fwd_split_hdim64_bf16_causal_sm80_cu_0106449f_109004cuda3std6ranges3__45__cpo4swapE - _ZN79_INTERNAL_993c85fa_42_flash_fwd_split_hdim64_bf16_causal_sm80_cu_0106449f_109004cuda3std3__45__cpo4cendE)
_ZN79_INTERNAL_993c85fa_42_flash_fwd_split_hdim64_bf16_causal_sm80_cu_0106449f_109004cuda3std3__45__cpo4cendE:
	.zero		1
	.type		_ZN79_INTERNAL_993c85fa_42_flash_fwd_split_hdim64_bf16_causal_sm80_cu_0106449f_109004cuda3std6ranges3__45__cpo4swapE,@object
	.size		_ZN79_INTERNAL_993c85fa_42_flash_fwd_split_hdim64_bf16_causal_sm80_cu_0106449f_109004cuda3std6ranges3__45__cpo4swapE,(.L_7 - _ZN79_INTERNAL_993c85fa_42_flash_fwd_split_hdim64_bf16_causal_sm80_cu_0106449f_109004cuda3std6ranges3__45__cpo4swapE)
_ZN79_INTERNAL_993c85fa_42_flash_fwd_split_hdim64_bf16_causal_sm80_cu_0106449f_109004cuda3std6ranges3__45__cpo4swapE:
	.zero		1
.L_7:


//--------------------- .nv.shared._ZN5flash32flash_fwd_splitkv_combine_kernelI23Flash_fwd_kernel_traitsILi64ELi64ELi256ELi4ELb0ELb0EN7cutlass10bfloat16_tE19Flash_kernel_traitsILi64ELi64ELi256ELi4ES3_EELi8ELi6ELb0EEEvNS_16Flash_fwd_paramsE --------------------------
	.section	.nv.shared._ZN5flash32flash_fwd_splitkv_combine_kernelI23Flash_fwd_kernel_traitsILi64ELi64ELi256ELi4ELb0ELb0EN7cutlass10bfloat16_tE19Flash_kernel_traitsILi64ELi64ELi256ELi4ES3_EELi8ELi6ELb0EEEvNS_16Flash_fwd_paramsE,"aw",@nobits
	.sectionflags	@""
	.align	16
.nv.shared._ZN5flash32flash_fwd_splitkv_combine_kernelI23Flash_fwd_kernel_traitsILi64ELi64ELi256ELi4ELb0ELb0EN7cutlass10bfloat16_tE19Flash_kernel_traitsILi64ELi64ELi256ELi4ES3_EELi8ELi6ELb0EEEvNS_16Flash_fwd_paramsE:
	.zero		2304


//--------------------- .nv.shared._ZN5flash32flash_fwd_splitkv_combine_kernelI23Flash_fwd_kernel_traitsILi64ELi64ELi256ELi4ELb0ELb0EN7cutlass10bfloat16_tE19Flash_kernel_traitsILi64ELi64ELi256ELi4ES3_EELi8ELi5ELb0EEEvNS_16Flash_fwd_paramsE --------------------------
	.section	.nv.shared._ZN5flash32flash_fwd_splitkv_combine_kernelI23Flash_fwd_kernel_traitsILi64ELi64ELi256ELi4ELb0ELb0EN7cutlass10bfloat16_tE19Flash_kernel_traitsILi64ELi64ELi256ELi4ES3_EELi8ELi5ELb0EEEvNS_16Flash_fwd_paramsE,"aw",@nobits
	.sectionflags	@""
	.align	16
.nv.shared._ZN5flash32flash_fwd_splitkv_combine_kernelI23Flash_fwd_kernel_traitsILi64ELi64ELi256ELi4ELb0ELb0EN7cutlass10bfloat16_tE19Flash_kernel_traitsILi64ELi64ELi256ELi4ES3_EELi8ELi5ELb0EEEvNS_16Flash_fwd_paramsE:
	.zero		1152


//--------------------- .nv.shared._ZN5flash32flash_fwd_splitkv_combine_kernelI23Flash_fwd_kernel_traitsILi64ELi64ELi256ELi4ELb0ELb0EN7cutlass10bfloat16_tE19Flash_kernel_traitsILi64ELi64ELi256ELi4ES3_EELi8ELi4ELb0EEEvNS_16Flash_fwd_paramsE --------------------------
	.section	.nv.shared._ZN5flash32flash_fwd_splitkv_combine_kernelI23Flash_fwd_kernel_traitsILi64ELi64ELi256ELi4ELb0ELb0EN7cutlass10bfloat16_tE19Flash_kernel_traitsILi64ELi64ELi256ELi4ES3_EELi8ELi4ELb0EEEvNS_16Flash_fwd_paramsE,"aw",@nobits
	.sectionflags	@""
	.align	16
.nv.shared._ZN5flash32flash_fwd_splitkv_combine_kernelI23Flash_fwd_kernel_traitsILi64ELi64ELi256ELi4ELb0ELb0EN7cutlass10bfloat16_tE19Flash_kernel_traitsILi64ELi64ELi256ELi4ES3_EELi8ELi4ELb0EEEvNS_16Flash_fwd_paramsE:
	.zero		576


//--------------------- .nv.shared._ZN5flash32flash_fwd_splitkv_combine_kernelI23Flash_fwd_kernel_traitsILi64ELi64ELi256ELi4ELb0ELb0EN7cutlass10bfloat16_tE19Flash_kernel_traitsILi64ELi64ELi256ELi4ES3_EELi8ELi3ELb0EEEvNS_16Flash_fwd_paramsE --------------------------
	.section	.nv.shared._ZN5flash32flash_fwd_splitkv_combine_kernelI23Flash_fwd_kernel_traitsILi64ELi64ELi256ELi4ELb0ELb0EN7cutlass10bfloat16_tE19Flash_kernel_traitsILi64ELi64ELi256ELi4ES3_EELi8ELi3ELb0EEEvNS_16Flash_fwd_paramsE,"aw",@nobits
	.sectionflags	@""
	.align	16
.nv.shared._ZN5flash32flash_fwd_splitkv_combine_kernelI23Flash_fwd_kernel_traitsILi64ELi64ELi256ELi4ELb0ELb0EN7cutlass10bfloat16_tE19Flash_kernel_traitsILi64ELi64ELi256ELi4ES3_EELi8ELi3ELb0EEEvNS_16Flash_fwd_paramsE:
	.zero		288


//--------------------- .nv.shared._ZN5flash32flash_fwd_splitkv_combine_kernelI23Flash_fwd_kernel_traitsILi64ELi64ELi256ELi4ELb0ELb0EN7cutlass10bfloat16_tE19Flash_kernel_traitsILi64ELi64ELi256ELi4ES3_EELi8ELi2ELb0EEEvNS_16Flash_fwd_paramsE --------------------------
	.section	.nv.shared._ZN5flash32flash_fwd_splitkv_combine_kernelI23Flash_fwd_kernel_traitsILi64ELi64ELi256ELi4ELb0ELb0EN7cutlass10bfloat16_tE19Flash_kernel_traitsILi64ELi64ELi256ELi4ES3_EELi8ELi2ELb0EEEvNS_16Flash_fwd_paramsE,"aw",@nobits
	.sectionflags	@""
	.align	16
.nv.shared._ZN5flash32flash_fwd_splitkv_combine_kernelI23Flash_fwd_kernel_traitsILi64ELi64ELi256ELi4ELb0ELb0EN7cutlass10bfloat16_tE19Flash_kernel_traitsILi64ELi64ELi256ELi4ES3_EELi8ELi2ELb0EEEvNS_16Flash_fwd_paramsE:
	.zero		144


//--------------------- .nv.shared._ZN5flash32flash_fwd_splitkv_combine_kernelI23Flash_fwd_kernel_traitsILi64ELi64ELi256ELi4ELb0ELb0EN7cutlass10bfloat16_tE19Flash_kernel_traitsILi64ELi64ELi256ELi4ES3_EELi8ELi1ELb0EEEvNS_16Flash_fwd_paramsE --------------------------
	.section	.nv.shared._ZN5flash32flash_fwd_splitkv_combine_kernelI23Flash_fwd_kernel_traitsILi64ELi64ELi256ELi4ELb0ELb0EN7cutlass10bfloat16_tE19Flash_kernel_traitsILi64ELi64ELi256ELi4ES3_EELi8ELi1ELb0EEEvNS_16Flash_fwd_paramsE,"aw",@nobits
	.sectionflags	@""
	.align	16
.nv.shared._ZN5flash32flash_fwd_splitkv_combine_kernelI23Flash_fwd_kernel_traitsILi64ELi64ELi256ELi4ELb0ELb0EN7cutlass10bfloat16_tE19Flash_kernel_traitsILi64ELi64ELi256ELi4ES3_EELi8ELi1ELb0EEEvNS_16Flash_fwd_paramsE:
	.zero		80


//--------------------- .nv.shared._ZN5flash32flash_fwd_splitkv_combine_kernelI23Flash_fwd_kernel_traitsILi64ELi64ELi256ELi4ELb0ELb0EN7cutlass10bfloat16_tE19Flash_kernel_traitsILi64ELi64ELi256ELi4ES3_EELi8ELi7ELb1EEEvNS_16Flash_fwd_paramsE --------------------------
	.section	.nv.shared._ZN5flash32flash_fwd_splitkv_combine_kernelI23Flash_fwd_kernel_traitsILi64ELi64ELi256ELi4ELb0ELb0EN7cutlass10bfloat16_tE19Flash_kernel_traitsILi64ELi64ELi256ELi4ES3_EELi8ELi7ELb1EEEvNS_16Flash_fwd_paramsE,"aw",@nobits
	.sectionflags	@""
	.align	16
.nv.shared._ZN5flash32flash_fwd_splitkv_combine_kernelI23Flash_fwd_kernel_traitsILi64ELi64ELi256ELi4ELb0ELb0EN7cutlass10bfloat16_tE19Flash_kernel_traitsILi64ELi64ELi256ELi4ES3_EELi8ELi7ELb1EEEvNS_16Flash_fwd_paramsE:
	.zero		4608


//--------------------- .nv.shared._ZN5flash32flash_fwd_splitkv_combine_kernelI23Flash_fwd_kernel_traitsILi64ELi64ELi256ELi4ELb0ELb0EN7cutlass10bfloat16_tE19Flash_kernel_traitsILi64ELi64ELi256ELi4ES3_EELi8ELi6ELb1EEEvNS_16Flash_fwd_paramsE --------------------------
	.section	.nv.shared._ZN5flash32flash_fwd_splitkv_combine_kernelI23Flash_fwd_kernel_traitsILi64ELi64ELi256ELi4ELb0ELb0EN7cutlass10bfloat16_tE19Flash_kernel_traitsILi64ELi64ELi256ELi4ES3_EELi8ELi6ELb1EEEvNS_16Flash_fwd_paramsE,"aw",@nobits
	.sectionflags	@""
	.align	16
.nv.shared._ZN5flash32flash_fwd_splitkv_combine_kernelI23Flash_fwd_kernel_traitsILi64ELi64ELi256ELi4ELb0ELb0EN7cutlass10bfloat16_tE19Flash_kernel_traitsILi64ELi64ELi256ELi4ES3_EELi8ELi6ELb1EEEvNS_16Flash_fwd_paramsE:
	.zero		2304


//--------------------- .nv.shared._ZN5flash32flash_fwd_splitkv_combine_kernelI23Flash_fwd_kernel_traitsILi64ELi64ELi256ELi4ELb0ELb0EN7cutlass10bfloat16_tE19Flash_kernel_traitsILi64ELi64ELi256ELi4ES3_EELi8ELi5ELb1EEEvNS_16Flash_fwd_paramsE --------------------------
	.section	.nv.shared._ZN5flash32flash_fwd_splitkv_combine_kernelI23Flash_fwd_kernel_traitsILi64ELi64ELi256ELi4ELb0ELb0EN7cutlass10bfloat16_tE19Flash_kernel_traitsILi64ELi64ELi256ELi4ES3_EELi8ELi5ELb1EEEvNS_16Flash_fwd_paramsE,"aw",@nobits
	.sectionflags	@""
	.align	16
.nv.shared._ZN5flash32flash_fwd_splitkv_combine_kernelI23Flash_fwd_kernel_traitsILi64ELi64ELi256ELi4ELb0ELb0EN7cutlass10bfloat16_tE19Flash_kernel_traitsILi64ELi64ELi256ELi4ES3_EELi8ELi5ELb1EEEvNS_16Flash_fwd_paramsE:
	.zero		1152


//--------------------- .nv.shared._ZN5flash32flash_fwd_splitkv_combine_kernelI23Flash_fwd_kernel_traitsILi64ELi64ELi256ELi4ELb0ELb0EN7cutlass10bfloat16_tE19Flash_kernel_traitsILi64ELi64ELi256ELi4ES3_EELi8ELi4ELb1EEEvNS_16Flash_fwd_paramsE --------------------------
	.section	.nv.shared._ZN5flash32flash_fwd_splitkv_combine_kernelI23Flash_fwd_kernel_traitsILi64ELi64ELi256ELi4ELb0ELb0EN7cutlass10bfloat16_tE19Flash_kernel_traitsILi64ELi64ELi256ELi4ES3_EELi8ELi4ELb1EEEvNS_16Flash_fwd_paramsE,"aw",@nobits
	.sectionflags	@""
	.align	16
.nv.shared._ZN5flash32flash_fwd_splitkv_combine_kernelI23Flash_fwd_kernel_traitsILi64ELi64ELi256ELi4ELb0ELb0EN7cutlass10bfloat16_tE19Flash_kernel_traitsILi64ELi64ELi256ELi4ES3_EELi8ELi4ELb1EEEvNS_16Flash_fwd_paramsE:
	.zero		576


//--------------------- .nv.shared._ZN5flash32flash_fwd_splitkv_combine_kernelI23Flash_fwd_kernel_traitsILi64ELi64ELi256ELi4ELb0ELb0EN7cutlass10bfloat16_tE19Flash_kernel_traitsILi64ELi64ELi256ELi4ES3_EELi8ELi3ELb1EEEvNS_16Flash_fwd_paramsE --------------------------
	.section	.nv.shared._ZN5flash32flash_fwd_splitkv_combine_kernelI23Flash_fwd_kernel_traitsILi64ELi64ELi256ELi4ELb0ELb0EN7cutlass10bfloat16_tE19Flash_kernel_traitsILi64ELi64ELi256ELi4ES3_EELi8ELi3ELb1EEEvNS_16Flash_fwd_paramsE,"aw",@nobits
	.sectionflags	@""
	.align	16
.nv.shared._ZN5flash32flash_fwd_splitkv_combine_kernelI23Flash_fwd_kernel_traitsILi64ELi64ELi256ELi4ELb0ELb0EN7cutlass10bfloat16_tE19Flash_kernel_traitsILi64ELi64ELi256ELi4ES3_EELi8ELi3ELb1EEEvNS_16Flash_fwd_paramsE:
	.zero		288


//--------------------- .nv.shared._ZN5flash32flash_fwd_splitkv_combine_kernelI23Flash_fwd_kernel_traitsILi64ELi64ELi256ELi4ELb0ELb0EN7cutlass10bfloat16_tE19Flash_kernel_traitsILi64ELi64ELi256ELi4ES3_EELi8ELi2ELb1EEEvNS_16Flash_fwd_paramsE --------------------------
	.section	.nv.shared._ZN5flash32flash_fwd_splitkv_combine_kernelI23Flash_fwd_kernel_traitsILi64ELi64ELi256ELi4ELb0ELb0EN7cutlass10bfloat16_tE19Flash_kernel_traitsILi64ELi64ELi256ELi4ES3_EELi8ELi2ELb1EEEvNS_16Flash_fwd_paramsE,"aw",@nobits
	.sectionflags	@""
	.align	16
.nv.shared._ZN5flash32flash_fwd_splitkv_combine_kernelI23Flash_fwd_kernel_traitsILi64ELi64ELi256ELi4ELb0ELb0EN7cutlass10bfloat16_tE19Flash_kernel_traitsILi64ELi64ELi256ELi4ES3_EELi8ELi2ELb1EEEvNS_16Flash_fwd_paramsE:
	.zero		144


//--------------------- .nv.shared._ZN5flash32flash_fwd_splitkv_combine_kernelI23Flash_fwd_kernel_traitsILi64ELi64ELi256ELi4ELb0ELb0EN7cutlass10bfloat16_tE19Flash_kernel_traitsILi64ELi64ELi256ELi4ES3_EELi8ELi1ELb1EEEvNS_16Flash_fwd_paramsE --------------------------
	.section	.nv.shared._ZN5flash32flash_fwd_splitkv_combine_kernelI23Flash_fwd_kernel_traitsILi64ELi64ELi256ELi4ELb0ELb0EN7cutlass10bfloat16_tE19Flash_kernel_traitsILi64ELi64ELi256ELi4ES3_EELi8ELi1ELb1EEEvNS_16Flash_fwd_paramsE,"aw",@nobits
	.sectionflags	@""
	.align	16
.nv.shared._ZN5flash32flash_fwd_splitkv_combine_kernelI23Flash_fwd_kernel_traitsILi64ELi64ELi256ELi4ELb0ELb0EN7cutlass10bfloat16_tE19Flash_kernel_traitsILi64ELi64ELi256ELi4ES3_EELi8ELi1ELb1EEEvNS_16Flash_fwd_paramsE:
	.zero		80


//--------------------- .nv.shared._ZN5flash24flash_fwd_splitkv_kernelI23Flash_fwd_kernel_traitsILi64ELi64ELi256ELi4ELb0ELb0EN7cutlass10bfloat16_tE19Flash_kernel_traitsILi64ELi64ELi256ELi4ES3_EELb1ELb0ELb0ELb0ELb0ELb0ELb0ELb0EEEvNS_16Flash_fwd_paramsE --------------------------
	.section	.nv.shared._ZN5flash24flash_fwd_splitkv_kernelI23Flash_fwd_kernel_traitsILi64ELi64ELi256ELi4ELb0ELb0EN7cutlass10bfloat16_tE19Flash_kernel_traitsILi64ELi64ELi256ELi4ES3_EELb1ELb0ELb0ELb0ELb0ELb0ELb0ELb0EEEvNS_16Flash_fwd_paramsE,"aw",@nobits
	.sectionflags	@""
	.align	16


//--------------------- .nv.shared._ZN5flash24flash_fwd_splitkv_kernelI23Flash_fwd_kernel_traitsILi64ELi64ELi256ELi4ELb0ELb0EN7cutlass10bfloat16_tE19Flash_kernel_traitsILi64ELi64ELi256ELi4ES3_EELb1ELb0ELb0ELb0ELb0ELb1ELb0ELb0EEEvNS_16Flash_fwd_paramsE --------------------------
	.section	.nv.shared._ZN5flash24flash_fwd_splitkv_kernelI23Flash_fwd_kernel_traitsILi64ELi64ELi256ELi4ELb0ELb0EN7cutlass10bfloat16_tE19Flash_kernel_traitsILi64ELi64ELi256ELi4ES3_EELb1ELb0ELb0ELb0ELb0ELb1ELb0ELb0EEEvNS_16Flash_fwd_paramsE,"aw",@nobits
	.sectionflags	@""
	.align	16


//--------------------- .nv.shared._ZN5flash24flash_fwd_splitkv_kernelI23Flash_fwd_kernel_traitsILi64ELi64ELi256ELi4ELb0ELb0EN7cutlass10bfloat16_tE19Flash_kernel_traitsILi64ELi64ELi256ELi4ES3_EELb1ELb0ELb0ELb0ELb0ELb0ELb0ELb1EEEvNS_16Flash_fwd_paramsE --------------------------
	.section	.nv.shared._ZN5flash24flash_fwd_splitkv_kernelI23Flash_fwd_kernel_traitsILi64ELi64ELi256ELi4ELb0ELb0EN7cutlass10bfloat16_tE19Flash_kernel_traitsILi64ELi64ELi256ELi4ES3_EELb1ELb0ELb0ELb0ELb0ELb0ELb0ELb1EEEvNS_16Flash_fwd_paramsE,"aw",@nobits
	.sectionflags	@""
	.align	16


//--------------------- .nv.shared._ZN5flash24flash_fwd_splitkv_kernelI23Flash_fwd_kernel_traitsILi64ELi64ELi256ELi4ELb0ELb0EN7cutlass10bfloat16_tE19Flash_kernel_traitsILi64ELi64ELi256ELi4ES3_EELb1ELb0ELb0ELb0ELb0ELb1ELb0ELb1EEEvNS_16Flash_fwd_paramsE --------------------------
	.section	.nv.shared._ZN5flash24flash_fwd_splitkv_kernelI23Flash_fwd_kernel_traitsILi64ELi64ELi256ELi4ELb0ELb0EN7cutlass10bfloat16_tE19Flash_kernel_traitsILi64ELi64ELi256ELi4ES3_EELb1ELb0ELb0ELb0ELb0ELb1ELb0ELb1EEEvNS_16Flash_fwd_paramsE,"aw",@nobits
	.sectionflags	@""
	.align	16


//--------------------- .nv.shared._ZN5flash24flash_fwd_splitkv_kernelI23Flash_fwd_kernel_traitsILi64ELi64ELi256ELi4ELb0ELb0EN7cutlass10bfloat16_tE19Flash_kernel_traitsILi64ELi64ELi256ELi4ES3_EELb1ELb0ELb0ELb0ELb0ELb0ELb1ELb0EEEvNS_16Flash_fwd_paramsE --------------------------
	.section	.nv.shared._ZN5flash24flash_fwd_splitkv_kernelI23Flash_fwd_kernel_traitsILi64ELi64ELi256ELi4ELb0ELb0EN7cutlass10bfloat16_tE19Flash_kernel_traitsILi64ELi64ELi256ELi4ES3_EELb1ELb0ELb0ELb0ELb0ELb0ELb1ELb0EEEvNS_16Flash_fwd_paramsE,"aw",@nobits
	.sectionflags	@""
	.align	16


//--------------------- .nv.shared._ZN5flash24flash_fwd_splitkv_kernelI23Flash_fwd_kernel_traitsILi64ELi64ELi256ELi4ELb0ELb0EN7cutlass10bfloat16_tE19Flash_kernel_traitsILi64ELi64ELi256ELi4ES3_EELb1ELb0ELb0ELb0ELb0ELb1ELb1ELb0EEEvNS_16Flash_fwd_paramsE --------------------------
	.section	.nv.shared._ZN5flash24flash_fwd_splitkv_kernelI23Flash_fwd_kernel_traitsILi64ELi64ELi256ELi4ELb0ELb0EN7cutlass10bfloat16_tE19Flash_kernel_traitsILi64ELi64ELi256ELi4ES3_EELb1ELb0ELb0ELb0ELb0ELb1ELb1ELb0EEEvNS_16Flash_fwd_paramsE,"aw",@nobits
	.sectionflags	@""
	.align	16


//--------------------- .nv.shared._ZN5flash24flash_fwd_splitkv_kernelI23Flash_fwd_kernel_traitsILi64ELi64ELi256ELi4ELb0ELb0EN7cutlass10bfloat16_tE19Flash_kernel_traitsILi64ELi64ELi256ELi4ES3_EELb1ELb0ELb0ELb0ELb0ELb0ELb1ELb1EEEvNS_16Flash_fwd_paramsE --------------------------
	.section	.nv.shared._ZN5flash24flash_fwd_splitkv_kernelI23Flash_fwd_kernel_traitsILi64ELi64ELi256ELi4ELb0ELb0EN7cutlass10bfloat16_tE19Flash_kernel_traitsILi64ELi64ELi256ELi4ES3_EELb1ELb0ELb0ELb0ELb0ELb0ELb1ELb1EEEvNS_16Flash_fwd_paramsE,"aw",@nobits
	.sectionflags	@""
	.align	16


//--------------------- .nv.shared._ZN5flash24flash_fwd_splitkv_kernelI23Flash_fwd_kernel_traitsILi64ELi64ELi256ELi4ELb0ELb0EN7cutlass10bfloat16_tE19Flash_kernel_traitsILi64ELi64ELi256ELi4ES3_EELb1ELb0ELb0ELb0ELb0ELb1ELb1ELb1EEEvNS_16Flash_fwd_paramsE --------------------------
	.section	.nv.shared._ZN5flash24flash_fwd_splitkv_kernelI23Flash_fwd_kernel_traitsILi64ELi64ELi256ELi4ELb0ELb0EN7cutlass10bfloat16_tE19Flash_kernel_traitsILi64ELi64ELi256ELi4ES3_EELb1ELb0ELb0ELb0ELb0ELb1ELb1ELb1EEEvNS_16Flash_fwd_paramsE,"aw",@nobits
	.sectionflags	@""
	.align	16


//--------------------- .nv.shared._ZN5flash24flash_fwd_splitkv_kernelI23Flash_fwd_kernel_traitsILi64ELi64ELi256ELi4ELb0ELb0EN7cutlass10bfloat16_tE19Flash_kernel_traitsILi64ELi64ELi256ELi4ES3_EELb1ELb0ELb0ELb1ELb1ELb0ELb0ELb0EEEvNS_16Flash_fwd_paramsE --------------------------
	.section	.nv.shared._ZN5flash24flash_fwd_splitkv_kernelI23Flash_fwd_kernel_traitsILi64ELi64ELi256ELi4ELb0ELb0EN7cutlass10bfloat16_tE19Flash_kernel_traitsILi64ELi64ELi256ELi4ES3_EELb1ELb0ELb0ELb1ELb1ELb0ELb0ELb0EEEvNS_16Flash_fwd_paramsE,"aw",@nobits
	.sectionflags	@""
	.align	16


//--------------------- .nv.shared._ZN5flash24flash_fwd_splitkv_kernelI23Flash_fwd_kernel_traitsILi64ELi64ELi256ELi4ELb0ELb0EN7cutlass10bfloat16_tE19Flash_kernel_traitsILi64ELi64ELi256ELi4ES3_EELb1ELb0ELb0ELb1ELb1ELb1ELb0ELb0EEEvNS_16Flash_fwd_paramsE --------------------------
	.section	.nv.shared._ZN5flash24flash_fwd_splitkv_kernelI23Flash_fwd_kernel_traitsILi64ELi64ELi256ELi4ELb0ELb0EN7cutlass10bfloat16_tE19Flash_kernel_traitsILi64ELi64ELi256ELi4ES3_EELb1ELb0ELb0ELb1ELb1ELb1ELb0ELb0EEEvNS_16Flash_fwd_paramsE,"aw",@nobits
	.sectionflags	@""
	.align	16


//--------------------- .nv.shared._ZN5flash24flash_fwd_splitkv_kernelI23Flash_fwd_kernel_traitsILi64ELi64ELi256ELi4ELb0ELb0EN7cutlass10bfloat16_tE19Flash_kernel_traitsILi64ELi64ELi256ELi4ES3_EELb1ELb0ELb0ELb1ELb1ELb0ELb1ELb0EEEvNS_16Flash_fwd_paramsE --------------------------
	.section	.nv.shared._ZN5flash24flash_fwd_splitkv_kernelI23Flash_fwd_kernel_traitsILi64ELi64ELi256ELi4ELb0ELb0EN7cutlass10bfloat16_tE19Flash_kernel_traitsILi64ELi64ELi256ELi4ES3_EELb1ELb0ELb0ELb1ELb1ELb0ELb1ELb0EEEvNS_16Flash_fwd_paramsE,"aw",@nobits
	.sectionflags	@""
	.align	16


//--------------------- .nv.shared._ZN5flash24flash_fwd_splitkv_kernelI23Flash_fwd_kernel_traitsILi64ELi64ELi256ELi4ELb0ELb0EN7cutlass10bfloat16_tE19Flash_kernel_traitsILi64ELi64ELi256ELi4ES3_EELb1ELb0ELb0ELb1ELb1ELb1ELb1ELb0EEEvNS_16Flash_fwd_paramsE --------------------------
	.section	.nv.shared._ZN5flash24flash_fwd_splitkv_kernelI23Flash_fwd_kernel_traitsILi64ELi64ELi256ELi4ELb0ELb0EN7cutlass10bfloat16_tE19Flash_kernel_traitsILi64ELi64ELi256ELi4ES3_EELb1ELb0ELb0ELb1ELb1ELb1ELb1ELb0EEEvNS_16Flash_fwd_paramsE,"aw",@nobits
	.sectionflags	@""
	.align	16


//--------------------- .nv.shared._ZN5flash24flash_fwd_splitkv_kernelI23Flash_fwd_kernel_traitsILi64ELi64ELi256ELi4ELb0ELb0EN7cutlass10bfloat16_tE19Flash_kernel_traitsILi64ELi64ELi256ELi4ES3_EELb1ELb0ELb0ELb0ELb1ELb0ELb0ELb0EEEvNS_16Flash_fwd_paramsE --------------------------
	.section	.nv.shared._ZN5flash24flash_fwd_splitkv_kernelI23Flash_fwd_kernel_traitsILi64ELi64ELi256ELi4ELb0ELb0EN7cutlass10bfloat16_tE19Flash_kernel_traitsILi64ELi64ELi256ELi4ES3_EELb1ELb0ELb0ELb0ELb1ELb0ELb0ELb0EEEvNS_16Flash_fwd_paramsE,"aw",@nobits
	.sectionflags	@""
	.align	16


//--------------------- .nv.shared._ZN5flash24flash_fwd_splitkv_kernelI23Flash_fwd_kernel_traitsILi64ELi64ELi256ELi4ELb0ELb0EN7cutlass10bfloat16_tE19Flash_kernel_traitsILi64ELi64ELi256ELi4ES3_EELb1ELb0ELb0ELb0ELb1ELb1ELb0ELb0EEEvNS_16Flash_fwd_paramsE --------------------------
	.section	.nv.shared._ZN5flash24flash_fwd_splitkv_kernelI23Flash_fwd_kernel_traitsILi64ELi64ELi256ELi4ELb0ELb0EN7cutlass10bfloat16_tE19Flash_kernel_traitsILi64ELi64ELi256ELi4ES3_EELb1ELb0ELb0ELb0ELb1ELb1ELb0ELb0EEEvNS_16Flash_fwd_paramsE,"aw",@nobits
	.sectionflags	@""
	.align	16


//--------------------- .nv.shared._ZN5flash24flash_fwd_splitkv_kernelI23Flash_fwd_kernel_traitsILi64ELi64ELi256ELi4ELb0ELb0EN7cutlass10bfloat16_tE19Flash_kernel_traitsILi64ELi64ELi256ELi4ES3_EELb1ELb0ELb1ELb0ELb0ELb0ELb0ELb0EEEvNS_16Flash_fwd_paramsE --------------------------
	.section	.nv.shared._ZN5flash24flash_fwd_splitkv_kernelI23Flash_fwd_kernel_traitsILi64ELi64ELi256ELi4ELb0ELb0EN7cutlass10bfloat16_tE19Flash_kernel_traitsILi64ELi64ELi256ELi4ES3_EELb1ELb0ELb1ELb0ELb0ELb0ELb0ELb0EEEvNS_16Flash_fwd_paramsE,"aw",@nobits
	.sectionflags	@""
	.align	16


//--------------------- .nv.shared._ZN5flash24flash_fwd_splitkv_kernelI23Flash_fwd_kernel_traitsILi64ELi64ELi256ELi4ELb0ELb0EN7cutlass10bfloat16_tE19Flash_kernel_traitsILi64ELi64ELi256ELi4ES3_EELb1ELb0ELb1ELb0ELb0ELb1ELb0ELb0EEEvNS_16Flash_fwd_paramsE --------------------------
	.section	.nv.shared._ZN5flash24flash_fwd_splitkv_kernelI23Flash_fwd_kernel_traitsILi64ELi64ELi256ELi4ELb0ELb0EN7cutlass10bfloat16_tE19Flash_kernel_traitsILi64ELi64ELi256ELi4ES3_EELb1ELb0ELb1ELb0ELb0ELb1ELb0ELb0EEEvNS_16Flash_fwd_paramsE,"aw",@nobits
	.sectionflags	@""
	.align	16


//--------------------- .nv.shared._ZN5flash24flash_fwd_splitkv_kernelI23Flash_fwd_kernel_traitsILi64ELi64ELi256ELi4ELb0ELb0EN7cutlass10bfloat16_tE19Flash_kernel_traitsILi64ELi64ELi256ELi4ES3_EELb1ELb0ELb0ELb0ELb1ELb0ELb0ELb1EEEvNS_16Flash_fwd_paramsE --------------------------
	.section	.nv.shared._ZN5flash24flash_fwd_splitkv_kernelI23Flash_fwd_kernel_traitsILi64ELi64ELi256ELi4ELb0ELb0EN7cutlass10bfloat16_tE19Flash_kernel_traitsILi64ELi64ELi256ELi4ES3_EELb1ELb0ELb0ELb0ELb1ELb0ELb0ELb1EEEvNS_16Flash_fwd_paramsE,"aw",@nobits
	.sectionflags	@""
	.align	16


//--------------------- .nv.shared._ZN5flash24flash_fwd_splitkv_kernelI23Flash_fwd_kernel_traitsILi64ELi64ELi256ELi4ELb0ELb0EN7cutlass10bfloat16_tE19Flash_kernel_traitsILi64ELi64ELi256ELi4ES3_EELb1ELb0ELb0ELb0ELb1ELb1ELb0ELb1EEEvNS_16Flash_fwd_paramsE --------------------------
	.section	.nv.shared._ZN5flash24flash_fwd_splitkv_kernelI23Flash_fwd_kernel_traitsILi64ELi64ELi256ELi4ELb0ELb0EN7cutlass10bfloat16_tE19Flash_kernel_traitsILi64ELi64ELi256ELi4ES3_EELb1ELb0ELb0ELb0ELb1ELb1ELb0ELb1EEEvNS_16Flash_fwd_paramsE,"aw",@nobits
	.sectionflags	@""
	.align	16


//--------------------- .nv.shared._ZN5flash24flash_fwd_splitkv_kernelI23Flash_fwd_kernel_traitsILi64ELi64ELi256ELi4ELb0ELb0EN7cutlass10bfloat16_tE19Flash_kernel_traitsILi64ELi64ELi256ELi4ES3_EELb1ELb0ELb1ELb0ELb0ELb0ELb0ELb1EEEvNS_16Flash_fwd_paramsE --------------------------
	.section	.nv.shared._ZN5flash24flash_fwd_splitkv_kernelI23Flash_fwd_kernel_traitsILi64ELi64ELi256ELi4ELb0ELb0EN7cutlass10bfloat16_tE19Flash_kernel_traitsILi64ELi64ELi256ELi4ES3_EELb1ELb0ELb1ELb0ELb0ELb0ELb0ELb1EEEvNS_16Flash_fwd_paramsE,"aw",@nobits
	.sectionflags	@""
	.align	16


//--------------------- .nv.shared._ZN5flash24flash_fwd_splitkv_kernelI23Flash_fwd_kernel_traitsILi64ELi64ELi256ELi4ELb0ELb0EN7cutlass10bfloat16_tE19Flash_kernel_traitsILi64ELi64ELi256ELi4ES3_EELb1ELb0ELb1ELb0ELb0ELb1ELb0ELb1EEEvNS_16Flash_fwd_paramsE --------------------------
	.section	.nv.shared._ZN5flash24flash_fwd_splitkv_kernelI23Flash_fwd_kernel_traitsILi64ELi64ELi256ELi4ELb0ELb0EN7cutlass10bfloat16_tE19Flash_kernel_traitsILi64ELi64ELi256ELi4ES3_EELb1ELb0ELb1ELb0ELb0ELb1ELb0ELb1EEEvNS_16Flash_fwd_paramsE,"aw",@nobits
	.sectionflags	@""
	.align	16


//--------------------- .nv.shared._ZN5flash24flash_fwd_splitkv_kernelI23Flash_fwd_kernel_traitsILi64ELi64ELi256ELi4ELb0ELb0EN7cutlass10bfloat16_tE19Flash_kernel_traitsILi64ELi64ELi256ELi4ES3_EELb1ELb0ELb0ELb0ELb1ELb0ELb1ELb0EEEvNS_16Flash_fwd_paramsE --------------------------
	.section	.nv.shared._ZN5flash24flash_fwd_splitkv_kernelI23Flash_fwd_kernel_traitsILi64ELi64ELi256ELi4ELb0ELb0EN7cutlass10bfloat16_tE19Flash_kernel_traitsILi64ELi64ELi256ELi4ES3_EELb1ELb0ELb0ELb0ELb1ELb0ELb1ELb0EEEvNS_16Flash_fwd_paramsE,"aw",@nobits
	.sectionflags	@""
	.align	16


//--------------------- .nv.shared._ZN5flash24flash_fwd_splitkv_kernelI23Flash_fwd_kernel_traitsILi64ELi64ELi256ELi4ELb0ELb0EN7cutlass10bfloat16_tE19Flash_kernel_traitsILi64ELi64ELi256ELi4ES3_EELb1ELb0ELb0ELb0ELb1ELb1ELb1ELb0EEEvNS_16Flash_fwd_paramsE --------------------------
	.section	.nv.shared._ZN5flash24flash_fwd_splitkv_kernelI23Flash_fwd_kernel_traitsILi64ELi64ELi256ELi4ELb0ELb0EN7cutlass10bfloat16_tE19Flash_kernel_traitsILi64ELi64ELi256ELi4ES3_EELb1ELb0ELb0ELb0ELb1ELb1ELb1ELb0EEEvNS_16Flash_fwd_paramsE,"aw",@nobits
	.sectionflags	@""
	.align	16


//--------------------- .nv.shared._ZN5flash24flash_fwd_splitkv_kernelI23Flash_fwd_kernel_traitsILi64ELi64ELi256ELi4ELb0ELb0EN7cutlass10bfloat16_tE19Flash_kernel_traitsILi64ELi64ELi256ELi4ES3_EELb1ELb0ELb1ELb0ELb0ELb0ELb1ELb0EEEvNS_16Flash_fwd_paramsE --------------------------
	.section	.nv.shared._ZN5flash24flash_fwd_splitkv_kernelI23Flash_fwd_kernel_traitsILi64ELi64ELi256ELi4ELb0ELb0EN7cutlass10bfloat16_tE19Flash_kernel_traitsILi64ELi64ELi256ELi4ES3_EELb1ELb0ELb1ELb0ELb0ELb0ELb1ELb0EEEvNS_16Flash_fwd_paramsE,"aw",@nobits
	.sectionflags	@""
	.align	16


//--------------------- .nv.shared._ZN5flash24flash_fwd_splitkv_kernelI23Flash_fwd_kernel_traitsILi64ELi64ELi256ELi4ELb0ELb0EN7cutlass10bfloat16_tE19Flash_kernel_traitsILi64ELi64ELi256ELi4ES3_EELb1ELb0ELb1ELb0ELb0ELb1ELb1ELb0EEEvNS_16Flash_fwd_paramsE --------------------------
	.section	.nv.shared._ZN5flash24flash_fwd_splitkv_kernelI23Flash_fwd_kernel_traitsILi64ELi64ELi256ELi4ELb0ELb0EN7cutlass10bfloat16_tE19Flash_kernel_traitsILi64ELi64ELi256ELi4ES3_EELb1ELb0ELb1ELb0ELb0ELb1ELb1ELb0EEEvNS_16Flash_fwd_paramsE,"aw",@nobits
	.sectionflags	@""
	.align	16


//--------------------- .nv.shared._ZN5flash24flash_fwd_splitkv_kernelI23Flash_fwd_kernel_traitsILi64ELi64ELi256ELi4ELb0ELb0EN7cutlass10bfloat16_tE19Flash_kernel_traitsILi64ELi64ELi256ELi4ES3_EELb1ELb0ELb0ELb0ELb1ELb0ELb1ELb1EEEvNS_16Flash_fwd_paramsE --------------------------
	.section	.nv.shared._ZN5flash24flash_fwd_splitkv_kernelI23Flash_fwd_kernel_traitsILi64ELi64ELi256ELi4ELb0ELb0EN7cutlass10bfloat16_tE19Flash_kernel_traitsILi64ELi64ELi256ELi4ES3_EELb1ELb0ELb0ELb0ELb1ELb0ELb1ELb1EEEvNS_16Flash_fwd_paramsE,"aw",@nobits
	.sectionflags	@""
	.align	16


//--------------------- .nv.shared._ZN5flash24flash_fwd_splitkv_kernelI23Flash_fwd_kernel_traitsILi64ELi64ELi256ELi4ELb0ELb0EN7cutlass10bfloat16_tE19Flash_kernel_traitsILi64ELi64ELi256ELi4ES3_EELb1ELb0ELb0ELb0ELb1ELb1ELb1ELb1EEEvNS_16Flash_fwd_paramsE --------------------------
	.section	.nv.shared._ZN5flash24flash_fwd_splitkv_kernelI23Flash_fwd_kernel_traitsILi64ELi64ELi256ELi4ELb0ELb0EN7cutlass10bfloat16_tE19Flash_kernel_traitsILi64ELi64ELi256ELi4ES3_EELb1ELb0ELb0ELb0ELb1ELb1ELb1ELb1EEEvNS_16Flash_fwd_paramsE,"aw",@nobits
	.sectionflags	@""
	.align	16


//--------------------- .nv.shared._ZN5flash24flash_fwd_splitkv_kernelI23Flash_fwd_kernel_traitsILi64ELi64ELi256ELi4ELb0ELb0EN7cutlass10bfloat16_tE19Flash_kernel_traitsILi64ELi64ELi256ELi4ES3_EELb1ELb0ELb1ELb0ELb0ELb0ELb1ELb1EEEvNS_16Flash_fwd_paramsE --------------------------
	.section	.nv.shared._ZN5flash24flash_fwd_splitkv_kernelI23Flash_fwd_kernel_traitsILi64ELi64ELi256ELi4ELb0ELb0EN7cutlass10bfloat16_tE19Flash_kernel_traitsILi64ELi64ELi256ELi4ES3_EELb1ELb0ELb1ELb0ELb0ELb0ELb1ELb1EEEvNS_16Flash_fwd_paramsE,"aw",@nobits
	.sectionflags	@""
	.align	16


//--------------------- .nv.shared._ZN5flash24flash_fwd_splitkv_kernelI23Flash_fwd_kernel_traitsILi64ELi64ELi256ELi4ELb0ELb0EN7cutlass10bfloat16_tE19Flash_kernel_traitsILi64ELi64ELi256ELi4ES3_EELb1ELb0ELb1ELb0ELb0ELb1ELb1ELb1EEEvNS_16Flash_fwd_paramsE --------------------------
	.section	.nv.shared._ZN5flash24flash_fwd_splitkv_kernelI23Flash_fwd_kernel_traitsILi64ELi64ELi256ELi4ELb0ELb0EN7cutlass10bfloat16_tE19Flash_kernel_traitsILi64ELi64ELi256ELi4ES3_EELb1ELb0ELb1ELb0ELb0ELb1ELb1ELb1EEEvNS_16Flash_fwd_paramsE,"aw",@nobits
	.sectionflags	@""
	.align	16


//--------------------- .nv.shared._ZN5flash32flash_fwd_splitkv_combine_kernelI23Flash_fwd_kernel_traitsILi64ELi64ELi128ELi4ELb0ELb0EN7cutlass10bfloat16_tE19Flash_kernel_traitsILi64ELi64ELi128ELi4ES3_EELi8ELi7ELb0EEEvNS_16Flash_fwd_paramsE --------------------------
	.section	.nv.shared._ZN5flash32flash_fwd_splitkv_combine_kernelI23Flash_fwd_kernel_traitsILi64ELi64ELi128ELi4ELb0ELb0EN7cutlass10bfloat16_tE19Flash_kernel_traitsILi64ELi64ELi128ELi4ES3_EELi8ELi7ELb0EEEvNS_16Flash_fwd_paramsE,"aw",@nobits
	.sectionflags	@""
	.align	16
.nv.shared._ZN5flash32flash_fwd_splitkv_combine_kernelI23Flash_fwd_kernel_traitsILi64ELi64ELi128ELi4ELb0ELb0EN7cutlass10bfloat16_tE19Flash_kernel_traitsILi64ELi64ELi128ELi4ES3_EELi8ELi7ELb0EEEvNS_16Flash_fwd_paramsE:
	.zero		4608


//--------------------- .nv.shared._ZN5flash32flash_fwd_splitkv_combine_kernelI23Flash_fwd_kernel_traitsILi64ELi64ELi128ELi4ELb0ELb0EN7cutlass10bfloat16_tE19Flash_kernel_traitsILi64ELi64ELi128ELi4ES3_EELi8ELi6ELb0EEEvNS_16Flash_fwd_paramsE --------------------------
	.section	.nv.shared._ZN5flash32flash_fwd_splitkv_combine_kernelI23Flash_fwd_kernel_traitsILi64ELi64ELi128ELi4ELb0ELb0EN7cutlass10bfloat16_tE19Flash_kernel_traitsILi64ELi64ELi128ELi4ES3_EELi8ELi6ELb0EEEvNS_16Flash_fwd_paramsE,"aw",@nobits
	.sectionflags	@""
	.align	16
.nv.shared._ZN5flash32flash_fwd_splitkv_combine_kernelI23Flash_fwd_kernel_traitsILi64ELi64ELi128ELi4ELb0ELb0EN7cutlass10bfloat16_tE19Flash_kernel_traitsILi64ELi64ELi128ELi4ES3_EELi8ELi6ELb0EEEvNS_16Flash_fwd_paramsE:
	.zero		2304


//--------------------- .nv.shared._ZN5flash32flash_fwd_splitkv_combine_kernelI23Flash_fwd_kernel_traitsILi64ELi64ELi128ELi4ELb0ELb0EN7cutlass10bfloat16_tE19Flash_kernel_traitsILi64ELi64ELi128ELi4ES3_EELi8ELi5ELb0EEEvNS_16Flash_fwd_paramsE --------------------------
	.section	.nv.shared._ZN5flash32flash_fwd_splitkv_combine_kernelI23Flash_fwd_kernel_traitsILi64ELi64ELi128ELi4ELb0ELb0EN7cutlass10bfloat16_tE19Flash_kernel_traitsILi64ELi64ELi128ELi4ES3_EELi8ELi5ELb0EEEvNS_16Flash_fwd_paramsE,"aw",@nobits
	.sectionflags	@""
	.align	16
.nv.shared._ZN5flash32flash_fwd_splitkv_combine_kernelI23Flash_fwd_kernel_traitsILi64ELi64ELi128ELi4ELb0ELb0EN7cutlass10bfloat16_tE19Flash_kernel_traitsILi64ELi64ELi128ELi4ES3_EELi8ELi5ELb0EEEvNS_16Flash_fwd_paramsE:
	.zero		1152


//--------------------- .nv.shared._ZN5flash32flash_fwd_splitkv_combine_kernelI23Flash_fwd_kernel_traitsILi64ELi64ELi128ELi4ELb0ELb0EN7cutlass10bfloat16_tE19Flash_kernel_traitsILi64ELi64ELi128ELi4ES3_EELi8ELi4ELb0EEEvNS_16Flash_fwd_paramsE --------------------------
	.section	.nv.shared._ZN5flash32flash_fwd_splitkv_combine_kernelI23Flash_fwd_kernel_traitsILi64ELi64ELi128ELi4ELb0ELb0EN7cutlass10bfloat16_tE19Flash_kernel_traitsILi64ELi64ELi128ELi4ES3_EELi8ELi4ELb0EEEvNS_16Flash_fwd_paramsE,"aw",@nobits
	.sectionflags	@""
	.align	16
.nv.shared._ZN5flash32flash_fwd_splitkv_combine_kernelI23Flash_fwd_kernel_traitsILi64ELi64ELi128ELi4ELb0ELb0EN7cutlass10bfloat16_tE19Flash_kernel_traitsILi64ELi64ELi128ELi4ES3_EELi8ELi4ELb0EEEvNS_16Flash_fwd_paramsE:
	.zero		576


//--------------------- .nv.shared._ZN5flash32flash_fwd_splitkv_combine_kernelI23Flash_fwd_kernel_traitsILi64ELi64ELi128ELi4ELb0ELb0EN7cutlass10bfloat16_tE19Flash_kernel_traitsILi64ELi64ELi128ELi4ES3_EELi8ELi3ELb0EEEvNS_16Flash_fwd_paramsE --------------------------
	.section	.nv.shared._ZN5flash32flash_fwd_splitkv_combine_kernelI23Flash_fwd_kernel_traitsILi64ELi64ELi128ELi4ELb0ELb0EN7cutlass10bfloat16_tE19Flash_kernel_traitsILi64ELi64ELi128ELi4ES3_EELi8ELi3ELb0EEEvNS_16Flash_fwd_paramsE,"aw",@nobits
	.sectionflags	@""
	.align	16
.nv.shared._ZN5flash32flash_fwd_splitkv_combine_kernelI23Flash_fwd_kernel_traitsILi64ELi64ELi128ELi4ELb0ELb0EN7cutlass10bfloat16_tE19Flash_kernel_traitsILi64ELi64ELi128ELi4ES3_EELi8ELi3ELb0EEEvNS_16Flash_fwd_paramsE:
	.zero		288


//--------------------- .nv.shared._ZN5flash32flash_fwd_splitkv_combine_kernelI23Flash_fwd_kernel_traitsILi64ELi64ELi128ELi4ELb0ELb0EN7cutlass10bfloat16_tE19Flash_kernel_traitsILi64ELi64ELi128ELi4ES3_EELi8ELi2ELb0EEEvNS_16Flash_fwd_paramsE --------------------------
	.section	.nv.shared._ZN5flash32flash_fwd_splitkv_combine_kernelI23Flash_fwd_kernel_traitsILi64ELi64ELi128ELi4ELb0ELb0EN7cutlass10bfloat16_tE19Flash_kernel_traitsILi64ELi64ELi128ELi4ES3_EELi8ELi2ELb0EEEvNS_16Flash_fwd_paramsE,"aw",@nobits
	.sectionflags	@""
	.align	16
.nv.shared._ZN5flash32flash_fwd_splitkv_combine_kernelI23Flash_fwd_kernel_traitsILi64ELi64ELi128ELi4ELb0ELb0EN7cutlass10bfloat16_tE19Flash_kernel_traitsILi64ELi64ELi128ELi4ES3_EELi8ELi2ELb0EEEvNS_16Flash_fwd_paramsE:
	.zero		144


//--------------------- .nv.shared._ZN5flash32flash_fwd_splitkv_combine_kernelI23Flash_fwd_kernel_traitsILi64ELi64ELi128ELi4ELb0ELb0EN7cutlass10bfloat16_tE19Flash_kernel_traitsILi64ELi64ELi128ELi4ES3_EELi8ELi1ELb0EEEvNS_16Flash_fwd_paramsE --------------------------
	.section	.nv.shared._ZN5flash32flash_fwd_splitkv_combine_kernelI23Flash_fwd_kernel_traitsILi64ELi64ELi128ELi4ELb0ELb0EN7cutlass10bfloat16_tE19Flash_kernel_traitsILi64ELi64ELi128ELi4ES3_EELi8ELi1ELb0EEEvNS_16Flash_fwd_paramsE,"aw",@nobits
	.sectionflags	@""
	.align	16
.nv.shared._ZN5flash32flash_fwd_splitkv_combine_kernelI23Flash_fwd_kernel_traitsILi64ELi64ELi128ELi4ELb0ELb0EN7cutlass10bfloat16_tE19Flash_kernel_traitsILi64ELi64ELi128ELi4ES3_EELi8ELi1ELb0EEEvNS_16Flash_fwd_paramsE:
	.zero		80


//--------------------- .nv.shared._ZN5flash32flash_fwd_splitkv_combine_kernelI23Flash_fwd_kernel_traitsILi64ELi64ELi128ELi4ELb0ELb0EN7cutlass10bfloat16_tE19Flash_kernel_traitsILi64ELi64ELi128ELi4ES3_EELi8ELi7ELb1EEEvNS_16Flash_fwd_paramsE --------------------------
	.section	.nv.shared._ZN5flash32flash_fwd_splitkv_combine_kernelI23Flash_fwd_kernel_traitsILi64ELi64ELi128ELi4ELb0ELb0EN7cutlass10bfloat16_tE19Flash_kernel_traitsILi64ELi64ELi128ELi4ES3_EELi8ELi7ELb1EEEvNS_16Flash_fwd_paramsE,"aw",@nobits
	.sectionflags	@""
	.align	16
.nv.shared._ZN5flash32flash_fwd_splitkv_combine_kernelI23Flash_fwd_kernel_traitsILi64ELi64ELi128ELi4ELb0ELb0EN7cutlass10bfloat16_tE19Flash_kernel_traitsILi64ELi64ELi128ELi4ES3_EELi8ELi7ELb1EEEvNS_16Flash_fwd_paramsE:
	.zero		4608


//--------------------- .nv.shared._ZN5flash32flash_fwd_splitkv_combine_kernelI23Flash_fwd_kernel_traitsILi64ELi64ELi128ELi4ELb0ELb0EN7cutlass10bfloat16_tE19Flash_kernel_traitsILi64ELi64ELi128ELi4ES3_EELi8ELi6ELb1EEEvNS_16Flash_fwd_paramsE --------------------------
	.section	.nv.shared._ZN5flash32flash_fwd_splitkv_combine_kernelI23Flash_fwd_kernel_traitsILi64ELi64ELi128ELi4ELb0ELb0EN7cutlass10bfloat16_tE19Flash_kernel_traitsILi64ELi64ELi128ELi4ES3_EELi8ELi6ELb1EEEvNS_16Flash_fwd_paramsE,"aw",@nobits
	.sectionflags	@""
	.align	16
.nv.shared._ZN5flash32flash_fwd_splitkv_combine_kernelI23Flash_fwd_kernel_traitsILi64ELi64ELi128ELi4ELb0ELb0EN7cutlass10bfloat16_tE19Flash_kernel_traitsILi64ELi64ELi128ELi4ES3_EELi8ELi6ELb1EEEvNS_16Flash_fwd_paramsE:
	.zero		2304


//--------------------- .nv.shared._ZN5flash32flash_fwd_splitkv_combine_kernelI23Flash_fwd_kernel_traitsILi64ELi64ELi128ELi4ELb0ELb0EN7cutlass10bfloat16_tE19Flash_kernel_traitsILi64ELi64ELi128ELi4ES3_EELi8ELi5ELb1EEEvNS_16Flash_fwd_paramsE --------------------------
	.section	.nv.shared._ZN5flash32flash_fwd_splitkv_combine_kernelI23Flash_fwd_kernel_traitsILi64ELi64ELi128ELi4ELb0ELb0EN7cutlass10bfloat16_tE19Flash_kernel_traitsILi64ELi64ELi128ELi4ES3_EELi8ELi5ELb1EEEvNS_16Flash_fwd_paramsE,"aw",@nobits
	.sectionflags	@""
	.align	16
.nv.shared._ZN5flash32flash_fwd_splitkv_combine_kernelI23Flash_fwd_kernel_traitsILi64ELi64ELi128ELi4ELb0ELb0EN7cutlass10bfloat16_tE19Flash_kernel_traitsILi64ELi64ELi128ELi4ES3_EELi8ELi5ELb1EEEvNS_16Flash_fwd_paramsE:
	.zero		1152


//--------------------- .nv.shared._ZN5flash32flash_fwd_splitkv_combine_kernelI23Flash_fwd_kernel_traitsILi64ELi64ELi128ELi4ELb0ELb0EN7cutlass10bfloat16_tE19Flash_kernel_traitsILi64ELi64ELi128ELi4ES3_EELi8ELi4ELb1EEEvNS_16Flash_fwd_paramsE --------------------------
	.section	.nv.shared._ZN5flash32flash_fwd_splitkv_combine_kernelI23Flash_fwd_kernel_traitsILi64ELi64ELi128ELi4ELb0ELb0EN7cutlass10bfloat16_tE19Flash_kernel_traitsILi64ELi64ELi128ELi4ES3_EELi8ELi4ELb1EEEvNS_16Flash_fwd_paramsE,"aw",@nobits
	.sectionflags	@""
	.align	16
.nv.shared._ZN5flash32flash_fwd_splitkv_combine_kernelI23Flash_fwd_kernel_traitsILi64ELi64ELi128ELi4ELb0ELb0EN7cutlass10bfloat16_tE19Flash_kernel_traitsILi64ELi64ELi128ELi4ES3_EELi8ELi4ELb1EEEvNS_16Flash_fwd_paramsE:
	.zero		576


//--------------------- .nv.shared._ZN5flash32flash_fwd_splitkv_combine_kernelI23Flash_fwd_kernel_traitsILi64ELi64ELi128ELi4ELb0ELb0EN7cutlass10bfloat16_tE19Flash_kernel_traitsILi64ELi64ELi128ELi4ES3_EELi8ELi3ELb1EEEvNS_16Flash_fwd_paramsE --------------------------
	.section	.nv.shared._ZN5flash32flash_fwd_splitkv_combine_kernelI23Flash_fwd_kernel_traitsILi64ELi64ELi128ELi4ELb0ELb0EN7cutlass10bfloat16_tE19Flash_kernel_traitsILi64ELi64ELi128ELi4ES3_EELi8ELi3ELb1EEEvNS_16Flash_fwd_paramsE,"aw",@nobits
	.sectionflags	@""
	.align	16
.nv.shared._ZN5flash32flash_fwd_splitkv_combine_kernelI23Flash_fwd_kernel_traitsILi64ELi64ELi128ELi4ELb0ELb0EN7cutlass10bfloat16_tE19Flash_kernel_traitsILi64ELi64ELi128ELi4ES3_EELi8ELi3ELb1EEEvNS_16Flash_fwd_paramsE:
	.zero		288


//--------------------- .nv.shared._ZN5flash32flash_fwd_splitkv_combine_kernelI23Flash_fwd_kernel_traitsILi64ELi64ELi128ELi4ELb0ELb0EN7cutlass10bfloat16_tE19Flash_kernel_traitsILi64ELi64ELi128ELi4ES3_EELi8ELi2ELb1EEEvNS_16Flash_fwd_paramsE --------------------------
	.section	.nv.shared._ZN5flash32flash_fwd_splitkv_combine_kernelI23Flash_fwd_kernel_traitsILi64ELi64ELi128ELi4ELb0ELb0EN7cutlass10bfloat16_tE19Flash_kernel_traitsILi64ELi64ELi128ELi4ES3_EELi8ELi2ELb1EEEvNS_16Flash_fwd_paramsE,"aw",@nobits
	.sectionflags	@""
	.align	16
.nv.shared._ZN5flash32flash_fwd_splitkv_combine_kernelI23Flash_fwd_kernel_traitsILi64ELi64ELi128ELi4ELb0ELb0EN7cutlass10bfloat16_tE19Flash_kernel_traitsILi64ELi64ELi128ELi4ES3_EELi8ELi2ELb1EEEvNS_16Flash_fwd_paramsE:
	.zero		144


//--------------------- .nv.shared._ZN5flash32flash_fwd_splitkv_combine_kernelI23Flash_fwd_kernel_traitsILi64ELi64ELi128ELi4ELb0ELb0EN7cutlass10bfloat16_tE19Flash_kernel_traitsILi64ELi64ELi128ELi4ES3_EELi8ELi1ELb1EEEvNS_16Flash_fwd_paramsE --------------------------
	.section	.nv.shared._ZN5flash32flash_fwd_splitkv_combine_kernelI23Flash_fwd_kernel_traitsILi64ELi64ELi128ELi4ELb0ELb0EN7cutlass10bfloat16_tE19Flash_kernel_traitsILi64ELi64ELi128ELi4ES3_EELi8ELi1ELb1EEEvNS_16Flash_fwd_paramsE,"aw",@nobits
	.sectionflags	@""
	.align	16
.nv.shared._ZN5flash32flash_fwd_splitkv_combine_kernelI23Flash_fwd_kernel_traitsILi64ELi64ELi128ELi4ELb0ELb0EN7cutlass10bfloat16_tE19Flash_kernel_traitsILi64ELi64ELi128ELi4ES3_EELi8ELi1ELb1EEEvNS_16Flash_fwd_paramsE:
	.zero		80


//--------------------- .nv.shared._ZN5flash24flash_fwd_splitkv_kernelI23Flash_fwd_kernel_traitsILi64ELi64ELi128ELi4ELb0ELb0EN7cutlass10bfloat16_tE19Flash_kernel_traitsILi64ELi64ELi128ELi4ES3_EELb1ELb0ELb0ELb0ELb0ELb0ELb0ELb0EEEvNS_16Flash_fwd_paramsE --------------------------
	.section	.nv.shared._ZN5flash24flash_fwd_splitkv_kernelI23Flash_fwd_kernel_traitsILi64ELi64ELi128ELi4ELb0ELb0EN7cutlass10bfloat16_tE19Flash_kernel_traitsILi64ELi64ELi128ELi4ES3_EELb1ELb0ELb0ELb0ELb0ELb0ELb0ELb0EEEvNS_16Flash_fwd_paramsE,"aw",@nobits
	.sectionflags	@""
	.align	16


//--------------------- .nv.shared._ZN5flash24flash_fwd_splitkv_kernelI23Flash_fwd_kernel_traitsILi64ELi64ELi128ELi4ELb0ELb0EN7cutlass10bfloat16_tE19Flash_kernel_traitsILi64ELi64ELi128ELi4ES3_EELb1ELb0ELb0ELb0ELb0ELb1ELb0ELb0EEEvNS_16Flash_fwd_paramsE --------------------------
	.section	.nv.shared._ZN5flash24flash_fwd_splitkv_kernelI23Flash_fwd_kernel_traitsILi64ELi64ELi128ELi4ELb0ELb0EN7cutlass10bfloat16_tE19Flash_kernel_traitsILi64ELi64ELi128ELi4ES3_EELb1ELb0ELb0ELb0ELb0ELb1ELb0ELb0EEEvNS_16Flash_fwd_paramsE,"aw",@nobits
	.sectionflags	@""
	.align	16


//--------------------- .nv.shared._ZN5flash24flash_fwd_splitkv_kernelI23Flash_fwd_kernel_traitsILi64ELi64ELi128ELi4ELb0ELb0EN7cutlass10bfloat16_tE19Flash_kernel_traitsILi64ELi64ELi128ELi4ES3_EELb1ELb0ELb0ELb0ELb0ELb0ELb0ELb1EEEvNS_16Flash_fwd_paramsE --------------------------
	.section	.nv.shared._ZN5flash24flash_fwd_splitkv_kernelI23Flash_fwd_kernel_traitsILi64ELi64ELi128ELi4ELb0ELb0EN7cutlass10bfloat16_tE19Flash_kernel_traitsILi64ELi64ELi128ELi4ES3_EELb1ELb0ELb0ELb0ELb0ELb0ELb0ELb1EEEvNS_16Flash_fwd_paramsE,"aw",@nobits
	.sectionflags	@""
	.align	16


//--------------------- .nv.shared._ZN5flash24flash_fwd_splitkv_kernelI23Flash_fwd_kernel_traitsILi64ELi64ELi128ELi4ELb0ELb0EN7cutlass10bfloat16_tE19Flash_kernel_traitsILi64ELi64ELi128ELi4ES3_EELb1ELb0ELb0ELb0ELb0ELb1ELb0ELb1EEEvNS_16Flash_fwd_paramsE --------------------------
	.section	.nv.shared._ZN5flash24flash_fwd_splitkv_kernelI23Flash_fwd_kernel_traitsILi64ELi64ELi128ELi4ELb0ELb0EN7cutlass10bfloat16_tE19Flash_kernel_traitsILi64ELi64ELi128ELi4ES3_EELb1ELb0ELb0ELb0ELb0ELb1ELb0ELb1EEEvNS_16Flash_fwd_paramsE,"aw",@nobits
	.sectionflags	@""
	.align	16


//--------------------- .nv.shared._ZN5flash24flash_fwd_splitkv_kernelI23Flash_fwd_kernel_traitsILi64ELi64ELi128ELi4ELb0ELb0EN7cutlass10bfloat16_tE19Flash_kernel_traitsILi64ELi64ELi128ELi4ES3_EELb1ELb0ELb0ELb0ELb0ELb0ELb1ELb0EEEvNS_16Flash_fwd_paramsE --------------------------
	.section	.nv.shared._ZN5flash24flash_fwd_splitkv_kernelI23Flash_fwd_kernel_traitsILi64ELi64ELi128ELi4ELb0ELb0EN7cutlass10bfloat16_tE19Flash_kernel_traitsILi64ELi64ELi128ELi4ES3_EELb1ELb0ELb0ELb0ELb0ELb0ELb1ELb0EEEvNS_16Flash_fwd_paramsE,"aw",@nobits
	.sectionflags	@""
	.align	16


//--------------------- .nv.shared._ZN5flash24flash_fwd_splitkv_kernelI23Flash_fwd_kernel_traitsILi64ELi64ELi128ELi4ELb0ELb0EN7cutlass10bfloat16_tE19Flash_kernel_traitsILi64ELi64ELi128ELi4ES3_EELb1ELb0ELb0ELb0ELb0ELb1ELb1ELb0EEEvNS_16Flash_fwd_paramsE --------------------------
	.section	.nv.shared._ZN5flash24flash_fwd_splitkv_kernelI23Flash_fwd_kernel_traitsILi64ELi64ELi128ELi4ELb0ELb0EN7cutlass10bfloat16_tE19Flash_kernel_traitsILi64ELi64ELi128ELi4ES3_EELb1ELb0ELb0ELb0ELb0ELb1ELb1ELb0EEEvNS_16Flash_fwd_paramsE,"aw",@nobits
	.sectionflags	@""
	.align	16


//--------------------- .nv.shared._ZN5flash24flash_fwd_splitkv_kernelI23Flash_fwd_kernel_traitsILi64ELi64ELi128ELi4ELb0ELb0EN7cutlass10bfloat16_tE19Flash_kernel_traitsILi64ELi64ELi128ELi4ES3_EELb1ELb0ELb0ELb0ELb0ELb0ELb1ELb1EEEvNS_16Flash_fwd_paramsE --------------------------
	.section	.nv.shared._ZN5flash24flash_fwd_splitkv_kernelI23Flash_fwd_kernel_traitsILi64ELi64ELi128ELi4ELb0ELb0EN7cutlass10bfloat16_tE19Flash_kernel_traitsILi64ELi64ELi128ELi4ES3_EELb1ELb0ELb0ELb0ELb0ELb0ELb1ELb1EEEvNS_16Flash_fwd_paramsE,"aw",@nobits
	.sectionflags	@""
	.align	16


//--------------------- .nv.shared._ZN5flash24flash_fwd_splitkv_kernelI23Flash_fwd_kernel_traitsILi64ELi64ELi128ELi4ELb0ELb0EN7cutlass10bfloat16_tE19Flash_kernel_traitsILi64ELi64ELi128ELi4ES3_EELb1ELb0ELb0ELb0ELb0ELb1ELb1ELb1EEEvNS_16Flash_fwd_paramsE --------------------------
	.section	.nv.shared._ZN5flash24flash_fwd_splitkv_kernelI23Flash_fwd_kernel_traitsILi64ELi64ELi128ELi4ELb0ELb0EN7cutlass10bfloat16_tE19Flash_kernel_traitsILi64ELi64ELi128ELi4ES3_EELb1ELb0ELb0ELb0ELb0ELb1ELb1ELb1EEEvNS_16Flash_fwd_paramsE,"aw",@nobits
	.sectionflags	@""
	.align	16


//--------------------- .nv.shared._ZN5flash24flash_fwd_splitkv_kernelI23Flash_fwd_kernel_traitsILi64ELi64ELi128ELi4ELb0ELb0EN7cutlass10bfloat16_tE19Flash_kernel_traitsILi64ELi64ELi128ELi4ES3_EELb1ELb0ELb0ELb1ELb1ELb0ELb0ELb0EEEvNS_16Flash_fwd_paramsE --------------------------
	.section	.nv.shared._ZN5flash24flash_fwd_splitkv_kernelI23Flash_fwd_kernel_traitsILi64ELi64ELi128ELi4ELb0ELb0EN7cutlass10bfloat16_tE19Flash_kernel_traitsILi64ELi64ELi128ELi4ES3_EELb1ELb0ELb0ELb1ELb1ELb0ELb0ELb0EEEvNS_16Flash_fwd_paramsE,"aw",@nobits
	.sectionflags	@""
	.align	16


//--------------------- .nv.shared._ZN5flash24flash_fwd_splitkv_kernelI23Flash_fwd_kernel_traitsILi64ELi64ELi128ELi4ELb0ELb0EN7cutlass10bfloat16_tE19Flash_kernel_traitsILi64ELi64ELi128ELi4ES3_EELb1ELb0ELb0ELb1ELb1ELb1ELb0ELb0EEEvNS_16Flash_fwd_paramsE --------------------------
	.section	.nv.shared._ZN5flash24flash_fwd_splitkv_kernelI23Flash_fwd_kernel_traitsILi64ELi64ELi128ELi4ELb0ELb0EN7cutlass10bfloat16_tE19Flash_kernel_traitsILi64ELi64ELi128ELi4ES3_EELb1ELb0ELb0ELb1ELb1ELb1ELb0ELb0EEEvNS_16Flash_fwd_paramsE,"aw",@nobits
	.sectionflags	@""
	.align	16


//--------------------- .nv.shared._ZN5flash24flash_fwd_splitkv_kernelI23Flash_fwd_kernel_traitsILi64ELi64ELi128ELi4ELb0ELb0EN7cutlass10bfloat16_tE19Flash_kernel_traitsILi64ELi64ELi128ELi4ES3_EELb1ELb0ELb0ELb1ELb1ELb0ELb1ELb0EEEvNS_16Flash_fwd_paramsE --------------------------
	.section	.nv.shared._ZN5flash24flash_fwd_splitkv_kernelI23Flash_fwd_kernel_traitsILi64ELi64ELi128ELi4ELb0ELb0EN7cutlass10bfloat16_tE19Flash_kernel_traitsILi64ELi64ELi128ELi4ES3_EELb1ELb0ELb0ELb1ELb1ELb0ELb1ELb0EEEvNS_16Flash_fwd_paramsE,"aw",@nobits
	.sectionflags	@""
	.align	16


//--------------------- .nv.shared._ZN5flash24flash_fwd_splitkv_kernelI23Flash_fwd_kernel_traitsILi64ELi64ELi128ELi4ELb0ELb0EN7cutlass10bfloat16_tE19Flash_kernel_traitsILi64ELi64ELi128ELi4ES3_EELb1ELb0ELb0ELb1ELb1ELb1ELb1ELb0EEEvNS_16Flash_fwd_paramsE --------------------------
	.section	.nv.shared._ZN5flash24flash_fwd_splitkv_kernelI23Flash_fwd_kernel_traitsILi64ELi64ELi128ELi4ELb0ELb0EN7cutlass10bfloat16_tE19Flash_kernel_traitsILi64ELi64ELi128ELi4ES3_EELb1ELb0ELb0ELb1ELb1ELb1ELb1ELb0EEEvNS_16Flash_fwd_paramsE,"aw",@nobits
	.sectionflags	@""
	.align	16


//--------------------- .nv.shared._ZN5flash24flash_fwd_splitkv_kernelI23Flash_fwd_kernel_traitsILi64ELi64ELi128ELi4ELb0ELb0EN7cutlass10bfloat16_tE19Flash_kernel_traitsILi64ELi64ELi128ELi4ES3_EELb1ELb0ELb0ELb0ELb1ELb0ELb0ELb0EEEvNS_16Flash_fwd_paramsE --------------------------
	.section	.nv.shared._ZN5flash24flash_fwd_splitkv_kernelI23Flash_fwd_kernel_traitsILi64ELi64ELi128ELi4ELb0ELb0EN7cutlass10bfloat16_tE19Flash_kernel_traitsILi64ELi64ELi128ELi4ES3_EELb1ELb0ELb0ELb0ELb1ELb0ELb0ELb0EEEvNS_16Flash_fwd_paramsE,"aw",@nobits
	.sectionflags	@""
	.align	16


//--------------------- .nv.shared._ZN5flash24flash_fwd_splitkv_kernelI23Flash_fwd_kernel_traitsILi64ELi64ELi128ELi4ELb0ELb0EN7cutlass10bfloat16_tE19Flash_kernel_traitsILi64ELi64ELi128ELi4ES3_EELb1ELb0ELb0ELb0ELb1ELb1ELb0ELb0EEEvNS_16Flash_fwd_paramsE --------------------------
	.section	.nv.shared._ZN5flash24flash_fwd_splitkv_kernelI23Flash_fwd_kernel_traitsILi64ELi64ELi128ELi4ELb0ELb0EN7cutlass10bfloat16_tE19Flash_kernel_traitsILi64ELi64ELi128ELi4ES3_EELb1ELb0ELb0ELb0ELb1ELb1ELb0ELb0EEEvNS_16Flash_fwd_paramsE,"aw",@nobits
	.sectionflags	@""
	.align	16


//--------------------- .nv.shared._ZN5flash24flash_fwd_splitkv_kernelI23Flash_fwd_kernel_traitsILi64ELi64ELi128ELi4ELb0ELb0EN7cutlass10bfloat16_tE19Flash_kernel_traitsILi64ELi64ELi128ELi4ES3_EELb1ELb0ELb1ELb0ELb0ELb0ELb0ELb0EEEvNS_16Flash_fwd_paramsE --------------------------
	.section	.nv.shared._ZN5flash24flash_fwd_splitkv_kernelI23Flash_fwd_kernel_traitsILi64ELi64ELi128ELi4ELb0ELb0EN7cutlass10bfloat16_tE19Flash_kernel_traitsILi64ELi64ELi128ELi4ES3_EELb1ELb0ELb1ELb0ELb0ELb0ELb0ELb0EEEvNS_16Flash_fwd_paramsE,"aw",@nobits
	.sectionflags	@""
	.align	16


//--------------------- .nv.shared._ZN5flash24flash_fwd_splitkv_kernelI23Flash_fwd_kernel_traitsILi64ELi64ELi128ELi4ELb0ELb0EN7cutlass10bfloat16_tE19Flash_kernel_traitsILi64ELi64ELi128ELi4ES3_EELb1ELb0ELb1ELb0ELb0ELb1ELb0ELb0EEEvNS_16Flash_fwd_paramsE --------------------------
	.section	.nv.shared._ZN5flash24flash_fwd_splitkv_kernelI23Flash_fwd_kernel_traitsILi64ELi64ELi128ELi4ELb0ELb0EN7cutlass10bfloat16_tE19Flash_kernel_traitsILi64ELi64ELi128ELi4ES3_EELb1ELb0ELb1ELb0ELb0ELb1ELb0ELb0EEEvNS_16Flash_fwd_paramsE,"aw",@nobits
	.sectionflags	@""
	.align	16


//--------------------- .nv.shared._ZN5flash24flash_fwd_splitkv_kernelI23Flash_fwd_kernel_traitsILi64ELi64ELi128ELi4ELb0ELb0EN7cutlass10bfloat16_tE19Flash_kernel_traitsILi64ELi64ELi128ELi4ES3_EELb1ELb0ELb0ELb0ELb1ELb0ELb0ELb1EEEvNS_16Flash_fwd_paramsE --------------------------
	.section	.nv.shared._ZN5flash24flash_fwd_splitkv_kernelI23Flash_fwd_kernel_traitsILi64ELi64ELi128ELi4ELb0ELb0EN7cutlass10bfloat16_tE19Flash_kernel_traitsILi64ELi64ELi128ELi4ES3_EELb1ELb0ELb0ELb0ELb1ELb0ELb0ELb1EEEvNS_16Flash_fwd_paramsE,"aw",@nobits
	.sectionflags	@""
	.align	16


//--------------------- .nv.shared._ZN5flash24flash_fwd_splitkv_kernelI23Flash_fwd_kernel_traitsILi64ELi64ELi128ELi4ELb0ELb0EN7cutlass10bfloat16_tE19Flash_kernel_traitsILi64ELi64ELi128ELi4ES3_EELb1ELb0ELb0ELb0ELb1ELb1ELb0ELb1EEEvNS_16Flash_fwd_paramsE --------------------------
	.section	.nv.shared._ZN5flash24flash_fwd_splitkv_kernelI23Flash_fwd_kernel_traitsILi64ELi64ELi128ELi4ELb0ELb0EN7cutlass10bfloat16_tE19Flash_kernel_traitsILi64ELi64ELi128ELi4ES3_EELb1ELb0ELb0ELb0ELb1ELb1ELb0ELb1EEEvNS_16Flash_fwd_paramsE,"aw",@nobits
	.sectionflags	@""
	.align	16


//--------------------- .nv.shared._ZN5flash24flash_fwd_splitkv_kernelI23Flash_fwd_kernel_traitsILi64ELi64ELi128ELi4ELb0ELb0EN7cutlass10bfloat16_tE19Flash_kernel_traitsILi64ELi64ELi128ELi4ES3_EELb1ELb0ELb1ELb0ELb0ELb0ELb0ELb1EEEvNS_16Flash_fwd_paramsE --------------------------
	.section	.nv.shared._ZN5flash24flash_fwd_splitkv_kernelI23Flash_fwd_kernel_traitsILi64ELi64ELi128ELi4ELb0ELb0EN7cutlass10bfloat16_tE19Flash_kernel_traitsILi64ELi64ELi128ELi4ES3_EELb1ELb0ELb1ELb0ELb0ELb0ELb0ELb1EEEvNS_16Flash_fwd_paramsE,"aw",@nobits
	.sectionflags	@""
	.align	16


//--------------------- .nv.shared._ZN5flash24flash_fwd_splitkv_kernelI23Flash_fwd_kernel_traitsILi64ELi64ELi128ELi4ELb0ELb0EN7cutlass10bfloat16_tE19Flash_kernel_traitsILi64ELi64ELi128ELi4ES3_EELb1ELb0ELb1ELb0ELb0ELb1ELb0ELb1EEEvNS_16Flash_fwd_paramsE --------------------------
	.section	.nv.shared._ZN5flash24flash_fwd_splitkv_kernelI23Flash_fwd_kernel_traitsILi64ELi64ELi128ELi4ELb0ELb0EN7cutlass10bfloat16_tE19Flash_kernel_traitsILi64ELi64ELi128ELi4ES3_EELb1ELb0ELb1ELb0ELb0ELb1ELb0ELb1EEEvNS_16Flash_fwd_paramsE,"aw",@nobits
	.sectionflags	@""
	.align	16


//--------------------- .nv.shared._ZN5flash24flash_fwd_splitkv_kernelI23Flash_fwd_kernel_traitsILi64ELi64ELi128ELi4ELb0ELb0EN7cutlass10bfloat16_tE19Flash_kernel_traitsILi64ELi64ELi128ELi4ES3_EELb1ELb0ELb0ELb0ELb1ELb0ELb1ELb0EEEvNS_16Flash_fwd_paramsE --------------------------
	.section	.nv.shared._ZN5flash24flash_fwd_splitkv_kernelI23Flash_fwd_kernel_traitsILi64ELi64ELi128ELi4ELb0ELb0EN7cutlass10bfloat16_tE19Flash_kernel_traitsILi64ELi64ELi128ELi4ES3_EELb1ELb0ELb0ELb0ELb1ELb0ELb1ELb0EEEvNS_16Flash_fwd_paramsE,"aw",@nobits
	.sectionflags	@""
	.align	16


//--------------------- .nv.shared._ZN5flash24flash_fwd_splitkv_kernelI23Flash_fwd_kernel_traitsILi64ELi64ELi128ELi4ELb0ELb0EN7cutlass10bfloat16_tE19Flash_kernel_traitsILi64ELi64ELi128ELi4ES3_EELb1ELb0ELb0ELb0ELb1ELb1ELb1ELb0EEEvNS_16Flash_fwd_paramsE --------------------------
	.section	.nv.shared._ZN5flash24flash_fwd_splitkv_kernelI23Flash_fwd_kernel_traitsILi64ELi64ELi128ELi4ELb0ELb0EN7cutlass10bfloat16_tE19Flash_kernel_traitsILi64ELi64ELi128ELi4ES3_EELb1ELb0ELb0ELb0ELb1ELb1ELb1ELb0EEEvNS_16Flash_fwd_paramsE,"aw",@nobits
	.sectionflags	@""
	.align	16


//--------------------- .nv.shared._ZN5flash24flash_fwd_splitkv_kernelI23Flash_fwd_kernel_traitsILi64ELi64ELi128ELi4ELb0ELb0EN7cutlass10bfloat16_tE19Flash_kernel_traitsILi64ELi64ELi128ELi4ES3_EELb1ELb0ELb1ELb0ELb0ELb0ELb1ELb0EEEvNS_16Flash_fwd_paramsE --------------------------
	.section	.nv.shared._ZN5flash24flash_fwd_splitkv_kernelI23Flash_fwd_kernel_traitsILi64ELi64ELi128ELi4ELb0ELb0EN7cutlass10bfloat16_tE19Flash_kernel_traitsILi64ELi64ELi128ELi4ES3_EELb1ELb0ELb1ELb0ELb0ELb0ELb1ELb0EEEvNS_16Flash_fwd_paramsE,"aw",@nobits
	.sectionflags	@""
	.align	16


//--------------------- .nv.shared._ZN5flash24flash_fwd_splitkv_kernelI23Flash_fwd_kernel_traitsILi64ELi64ELi128ELi4ELb0ELb0EN7cutlass10bfloat16_tE19Flash_kernel_traitsILi64ELi64ELi128ELi4ES3_EELb1ELb0ELb1ELb0ELb0ELb1ELb1ELb0EEEvNS_16Flash_fwd_paramsE --------------------------
	.section	.nv.shared._ZN5flash24flash_fwd_splitkv_kernelI23Flash_fwd_kernel_traitsILi64ELi64ELi128ELi4ELb0ELb0EN7cutlass10bfloat16_tE19Flash_kernel_traitsILi64ELi64ELi128ELi4ES3_EELb1ELb0ELb1ELb0ELb0ELb1ELb1ELb0EEEvNS_16Flash_fwd_paramsE,"aw",@nobits
	.sectionflags	@""
	.align	16


//--------------------- .nv.shared._ZN5flash24flash_fwd_splitkv_kernelI23Flash_fwd_kernel_traitsILi64ELi64ELi128ELi4ELb0ELb0EN7cutlass10bfloat16_tE19Flash_kernel_traitsILi64ELi64ELi128ELi4ES3_EELb1ELb0ELb0ELb0ELb1ELb0ELb1ELb1EEEvNS_16Flash_fwd_paramsE --------------------------
	.section	.nv.shared._ZN5flash24flash_fwd_splitkv_kernelI23Flash_fwd_kernel_traitsILi64ELi64ELi128ELi4ELb0ELb0EN7cutlass10bfloat16_tE19Flash_kernel_traitsILi64ELi64ELi128ELi4ES3_EELb1ELb0ELb0ELb0ELb1ELb0ELb1ELb1EEEvNS_16Flash_fwd_paramsE,"aw",@nobits
	.sectionflags	@""
	.align	16


//--------------------- .nv.shared._ZN5flash24flash_fwd_splitkv_kernelI23Flash_fwd_kernel_traitsILi64ELi64ELi128ELi4ELb0ELb0EN7cutlass10bfloat16_tE19Flash_kernel_traitsILi64ELi64ELi128ELi4ES3_EELb1ELb0ELb0ELb0ELb1ELb1ELb1ELb1EEEvNS_16Flash_fwd_paramsE --------------------------
	.section	.nv.shared._ZN5flash24flash_fwd_splitkv_kernelI23Flash_fwd_kernel_traitsILi64ELi64ELi128ELi4ELb0ELb0EN7cutlass10bfloat16_tE19Flash_kernel_traitsILi64ELi64ELi128ELi4ES3_EELb1ELb0ELb0ELb0ELb1ELb1ELb1ELb1EEEvNS_16Flash_fwd_paramsE,"aw",@nobits
	.sectionflags	@""
	.align	16


//--------------------- .nv.shared._ZN5flash24flash_fwd_splitkv_kernelI23Flash_fwd_kernel_traitsILi64ELi64ELi128ELi4ELb0ELb0EN7cutlass10bfloat16_tE19Flash_kernel_traitsILi64ELi64ELi128ELi4ES3_EELb1ELb0ELb1ELb0ELb0ELb0ELb1ELb1EEEvNS_16Flash_fwd_paramsE --------------------------
	.section	.nv.shared._ZN5flash24flash_fwd_splitkv_kernelI23Flash_fwd_kernel_traitsILi64ELi64ELi128ELi4ELb0ELb0EN7cutlass10bfloat16_tE19Flash_kernel_traitsILi64ELi64ELi128ELi4ES3_EELb1ELb0ELb1ELb0ELb0ELb0ELb1ELb1EEEvNS_16Flash_fwd_paramsE,"aw",@nobits
	.sectionflags	@""
	.align	16


//--------------------- .nv.shared._ZN5flash24flash_fwd_splitkv_kernelI23Flash_fwd_kernel_traitsILi64ELi64ELi128ELi4ELb0ELb0EN7cutlass10bfloat16_tE19Flash_kernel_traitsILi64ELi64ELi128ELi4ES3_EELb1ELb0ELb1ELb0ELb0ELb1ELb1ELb1EEEvNS_16Flash_fwd_paramsE --------------------------
	.section	.nv.shared._ZN5flash24flash_fwd_splitkv_kernelI23Flash_fwd_kernel_traitsILi64ELi64ELi128ELi4ELb0ELb0EN7cutlass10bfloat16_tE19Flash_kernel_traitsILi64ELi64ELi128ELi4ES3_EELb1ELb0ELb1ELb0ELb0ELb1ELb1ELb1EEEvNS_16Flash_fwd_paramsE,"aw",@nobits
	.sectionflags	@""
	.align	16
